	.target	sm_90a

	.elftype	@"ET_EXEC"


//--------------------- .note.nv.tkinfo           --------------------------
	.section	.note.nv.tkinfo,"",@"SHT_NOTE"
	.sectionflags	@"SHF_NOTE_NV_TKINFO"
	.tkinfo
        /*0018*/ 	.word	0x00000002
        /*0030*/ 	.string	""
        /*0030*/ 	.string	"ptxas"
        /*0030*/ 	.string	"Cuda compilation tools, release 13.0, V13.0.88"
        /*0030*/ 	.string	"Build cuda_13.0.r13.0/compiler.36424714_0"
        /*0030*/ 	.string	"-arch sm_90a -m 64 "



//--------------------- .note.nv.cuinfo           --------------------------
	.section	.note.nv.cuinfo,"",@"SHT_NOTE"
	.sectionflags	@"SHF_NOTE_NV_CUINFO"
        /*0018*/ 	.short	0x0002
        /*001a*/ 	.short	0x005a
        /*001c*/ 	.short	0x0082
	.zero		2


//--------------------- .nv.info                  --------------------------
	.section	.nv.info,"",@"SHT_CUDA_INFO"
	.align	4


	//----- nvinfo : EIATTR_REGCOUNT
	.align		4
        /*0000*/ 	.byte	0x04, 0x2f
        /*0002*/ 	.short	(.L_56 - .L_55)
	.align		4
.L_55:
        /*0004*/ 	.word	index@(_ZN7cutlass13device_kernelIN5flash11enable_sm90INS1_16FlashAttnFwdSm90INS1_25CollectiveMainloopFwdSm90ILi2EN4cute5tupleIJNS5_1CILi1EEES8_S8_EEENS6_IJNS7_ILi192EEENS7_ILi160EEENS7_ILi64EEEEEELi64ENS_12float_e4m3_tEfNS_4arch4Sm90ELb1ELb0ELb0ELb1ELb1ELb1ELb0ELb1ELb1ELb1ELb1ELb0EEENS1_21CollectiveEpilogueFwdINS6_IJSA_SC_SB_EEES9_NS_10bfloat16_tESG_Li384ELb1ELb1ELb1ELb1EEENS1_36VarlenDynamicPersistentTileSchedulerILi192ELi160ELi384ELi128ELb1ELb1ELb1ELb1ELb1ELb1EEEEEEEEEvNT_6ParamsE)
        /*0008*/ 	.word	0x00000080


	//----- nvinfo : EIATTR_FRAME_SIZE
	.align		4
.L_56:
        /*000c*/ 	.byte	0x04, 0x11
        /*000e*/ 	.short	(.L_58 - .L_57)
	.align		4
.L_57:
        /*0010*/ 	.word	index@(_ZN7cutlass13device_kernelIN5flash11enable_sm90INS1_16FlashAttnFwdSm90INS1_25CollectiveMainloopFwdSm90ILi2EN4cute5tupleIJNS5_1CILi1EEES8_S8_EEENS6_IJNS7_ILi192EEENS7_ILi160EEENS7_ILi64EEEEEELi64ENS_12float_e4m3_tEfNS_4arch4Sm90ELb1ELb0ELb0ELb1ELb1ELb1ELb0ELb1ELb1ELb1ELb1ELb0EEENS1_21CollectiveEpilogueFwdINS6_IJSA_SC_SB_EEES9_NS_10bfloat16_tESG_Li384ELb1ELb1ELb1ELb1EEENS1_36VarlenDynamicPersistentTileSchedulerILi192ELi160ELi384ELi128ELb1ELb1ELb1ELb1ELb1ELb1EEEEEEEEEvNT_6ParamsE)
        /*0014*/ 	.word	0x000000a8


	//----- nvinfo : EIATTR_REGCOUNT
	.align		4
.L_58:
        /*0018*/ 	.byte	0x04, 0x2f
        /*001a*/ 	.short	(.L_60 - .L_59)
	.align		4
.L_59:
        /*001c*/ 	.word	index@(_ZN7cutlass13device_kernelIN5flash11enable_sm90INS1_16FlashAttnFwdSm90INS1_25CollectiveMainloopFwdSm90ILi2EN4cute5tupleIJNS5_1CILi1EEES8_S8_EEENS6_IJNS7_ILi192EEENS7_ILi160EEENS7_ILi64EEEEEELi64ENS_12float_e4m3_tEfNS_4arch4Sm90ELb1ELb0ELb0ELb1ELb1ELb0ELb0ELb1ELb1ELb1ELb1ELb0EEENS1_21CollectiveEpilogueFwdINS6_IJSA_SC_SB_EEES9_NS_10bfloat16_tESG_Li384ELb1ELb1ELb1ELb1EEENS1_36VarlenDynamicPersistentTileSchedulerILi192ELi160ELi384ELi128ELb1ELb1ELb1ELb1ELb1ELb1EEEEEEEEEvNT_6ParamsE)
        /*0020*/ 	.word	0x00000080


	//----- nvinfo : EIATTR_FRAME_SIZE
	.align		4
.L_60:
        /*0024*/ 	.byte	0x04, 0x11
        /*0026*/ 	.short	(.L_62 - .L_61)
	.align		4
.L_61:
        /*0028*/ 	.word	index@(_ZN7cutlass13device_kernelIN5flash11enable_sm90INS1_16FlashAttnFwdSm90INS1_25CollectiveMainloopFwdSm90ILi2EN4cute5tupleIJNS5_1CILi1EEES8_S8_EEENS6_IJNS7_ILi192EEENS7_ILi160EEENS7_ILi64EEEEEELi64ENS_12float_e4m3_tEfNS_4arch4Sm90ELb1ELb0ELb0ELb1ELb1ELb0ELb0ELb1ELb1ELb1ELb1ELb0EEENS1_21CollectiveEpilogueFwdINS6_IJSA_SC_SB_EEES9_NS_10bfloat16_tESG_Li384ELb1ELb1ELb1ELb1EEENS1_36VarlenDynamicPersistentTileSchedulerILi192ELi160ELi384ELi128ELb1ELb1ELb1ELb1ELb1ELb1EEEEEEEEEvNT_6ParamsE)
        /*002c*/ 	.word	0x00000048


	//----- nvinfo : EIATTR_REGCOUNT
	.align		4
.L_62:
        /*0030*/ 	.byte	0x04, 0x2f
        /*0032*/ 	.short	(.L_64 - .L_63)
	.align		4
.L_63:
        /*0034*/ 	.word	index@(_ZN7cutlass13device_kernelIN5flash11enable_sm90INS1_16FlashAttnFwdSm90INS1_25CollectiveMainloopFwdSm90ILi2EN4cute5tupleIJNS5_1CILi1EEES8_S8_EEENS6_IJNS7_ILi192EEENS7_ILi160EEENS7_ILi64EEEEEELi64ENS_12float_e4m3_tEfNS_4arch4Sm90ELb1ELb0ELb0ELb0ELb1ELb0ELb0ELb1ELb1ELb1ELb1ELb0EEENS1_21CollectiveEpilogueFwdINS6_IJSA_SC_SB_EEES9_NS_10bfloat16_tESG_Li384ELb0ELb1ELb1ELb1EEENS1_19SingleTileSchedulerILb0ELb1ELb1ELi192EEEEEEEEEvNT_6ParamsE)
        /*0038*/ 	.word	0x00000080


	//----- nvinfo : EIATTR_FRAME_SIZE
	.align		4
.L_64:
        /*003c*/ 	.byte	0x04, 0x11
        /*003e*/ 	.short	(.L_66 - .L_65)
	.align		4
.L_65:
        /*0040*/ 	.word	index@(_ZN7cutlass13device_kernelIN5flash11enable_sm90INS1_16FlashAttnFwdSm90INS1_25CollectiveMainloopFwdSm90ILi2EN4cute5tupleIJNS5_1CILi1EEES8_S8_EEENS6_IJNS7_ILi192EEENS7_ILi160EEENS7_ILi64EEEEEELi64ENS_12float_e4m3_tEfNS_4arch4Sm90ELb1ELb0ELb0ELb0ELb1ELb0ELb0ELb1ELb1ELb1ELb1ELb0EEENS1_21CollectiveEpilogueFwdINS6_IJSA_SC_SB_EEES9_NS_10bfloat16_tESG_Li384ELb0ELb1ELb1ELb1EEENS1_19SingleTileSchedulerILb0ELb1ELb1ELi192EEEEEEEEEvNT_6ParamsE)
        /*0044*/ 	.word	0x00000028


	//----- nvinfo : EIATTR_REGCOUNT
	.align		4
.L_66:
        /*0048*/ 	.byte	0x04, 0x2f
        /*004a*/ 	.short	(.L_68 - .L_67)
	.align		4
.L_67:
        /*004c*/ 	.word	index@(_ZN7cutlass13device_kernelIN5flash11enable_sm90INS1_16FlashAttnFwdSm90INS1_25CollectiveMainloopFwdSm90ILi2EN4cute5tupleIJNS5_1CILi1EEES8_S8_EEENS6_IJNS7_ILi192EEENS7_ILi160EEENS7_ILi64EEEEEELi64ENS_12float_e4m3_tEfNS_4arch4Sm90ELb0ELb1ELb0ELb1ELb1ELb1ELb0ELb1ELb1ELb1ELb1ELb0EEENS1_21CollectiveEpilogueFwdINS6_IJSA_SC_SB_EEES9_NS_10bfloat16_tESG_Li384ELb1ELb1ELb1ELb1EEENS1_36VarlenDynamicPersistentTileSchedulerILi192ELi160ELi384ELi128ELb1ELb1ELb1ELb1ELb0ELb1EEEEEEEEEvNT_6ParamsE)
        /*0050*/ 	.word	0x00000080


	//----- nvinfo : EIATTR_FRAME_SIZE
	.align		4
.L_68:
        /*0054*/ 	.byte	0x04, 0x11
        /*0056*/ 	.short	(.L_70 - .L_69)
	.align		4
.L_69:
        /*0058*/ 	.word	index@(_ZN7cutlass13device_kernelIN5flash11enable_sm90INS1_16FlashAttnFwdSm90INS1_25CollectiveMainloopFwdSm90ILi2EN4cute5tupleIJNS5_1CILi1EEES8_S8_EEENS6_IJNS7_ILi192EEENS7_ILi160EEENS7_ILi64EEEEEELi64ENS_12float_e4m3_tEfNS_4arch4Sm90ELb0ELb1ELb0ELb1ELb1ELb1ELb0ELb1ELb1ELb1ELb1ELb0EEENS1_21CollectiveEpilogueFwdINS6_IJSA_SC_SB_EEES9_NS_10bfloat16_tESG_Li384ELb1ELb1ELb1ELb1EEENS1_36VarlenDynamicPersistentTileSchedulerILi192ELi160ELi384ELi128ELb1ELb1ELb1ELb1ELb0ELb1EEEEEEEEEvNT_6ParamsE)
        /*005c*/ 	.word	0x00000070


	//----- nvinfo : EIATTR_REGCOUNT
	.align		4
.L_70:
        /*0060*/ 	.byte	0x04, 0x2f
        /*0062*/ 	.short	(.L_72 - .L_71)
	.align		4
.L_71:
        /*0064*/ 	.word	index@(_ZN7cutlass13device_kernelIN5flash11enable_sm90INS1_16FlashAttnFwdSm90INS1_25CollectiveMainloopFwdSm90ILi2EN4cute5tupleIJNS5_1CILi1EEES8_S8_EEENS6_IJNS7_ILi192EEENS7_ILi160EEENS7_ILi64EEEEEELi64ENS_12float_e4m3_tEfNS_4arch4Sm90ELb0ELb1ELb0ELb1ELb1ELb0ELb0ELb1ELb1ELb1ELb1ELb0EEENS1_21CollectiveEpilogueFwdINS6_IJSA_SC_SB_EEES9_NS_10bfloat16_tESG_Li384ELb1ELb1ELb1ELb1EEENS1_36VarlenDynamicPersistentTileSchedulerILi192ELi160ELi384ELi128ELb1ELb1ELb1ELb1ELb0ELb1EEEEEEEEEvNT_6ParamsE)
        /*0068*/ 	.word	0x00000080


	//----- nvinfo : EIATTR_FRAME_SIZE
	.align		4
.L_72:
        /*006c*/ 	.byte	0x04, 0x11
        /*006e*/ 	.short	(.L_74 - .L_73)
	.align		4
.L_73:
        /*0070*/ 	.word	index@(_ZN7cutlass13device_kernelIN5flash11enable_sm90INS1_16FlashAttnFwdSm90INS1_25CollectiveMainloopFwdSm90ILi2EN4cute5tupleIJNS5_1CILi1EEES8_S8_EEENS6_IJNS7_ILi192EEENS7_ILi160EEENS7_ILi64EEEEEELi64ENS_12float_e4m3_tEfNS_4arch4Sm90ELb0ELb1ELb0ELb1ELb1ELb0ELb0ELb1ELb1ELb1ELb1ELb0EEENS1_21CollectiveEpilogueFwdINS6_IJSA_SC_SB_EEES9_NS_10bfloat16_tESG_Li384ELb1ELb1ELb1ELb1EEENS1_36VarlenDynamicPersistentTileSchedulerILi192ELi160ELi384ELi128ELb1ELb1ELb1ELb1ELb0ELb1EEEEEEEEEvNT_6ParamsE)
        /*0074*/ 	.word	0x00000038


	//----- nvinfo : EIATTR_REGCOUNT
	.align		4
.L_74:
        /*0078*/ 	.byte	0x04, 0x2f
        /*007a*/ 	.short	(.L_76 - .L_75)
	.align		4
.L_75:
        /*007c*/ 	.word	index@(_ZN7cutlass13device_kernelIN5flash11enable_sm90INS1_16FlashAttnFwdSm90INS1_25CollectiveMainloopFwdSm90ILi2EN4cute5tupleIJNS5_1CILi1EEES8_S8_EEENS6_IJNS7_ILi192EEENS7_ILi160EEENS7_ILi64EEEEEELi64ENS_12float_e4m3_tEfNS_4arch4Sm90ELb0ELb1ELb0ELb0ELb1ELb0ELb0ELb1ELb1ELb1ELb1ELb0EEENS1_21CollectiveEpilogueFwdINS6_IJSA_SC_SB_EEES9_NS_10bfloat16_tESG_Li384ELb0ELb1ELb1ELb1EEENS1_19SingleTileSchedulerILb0ELb1ELb1ELi192EEEEEEEEEvNT_6ParamsE)
        /*0080*/ 	.word	0x00000080


	//----- nvinfo : EIATTR_FRAME_SIZE
	.align		4
.L_76:
        /*0084*/ 	.byte	0x04, 0x11
        /*0086*/ 	.short	(.L_78 - .L_77)
	.align		4
.L_77:
        /*0088*/ 	.word	index@(_ZN7cutlass13device_kernelIN5flash11enable_sm90INS1_16FlashAttnFwdSm90INS1_25CollectiveMainloopFwdSm90ILi2EN4cute5tupleIJNS5_1CILi1EEES8_S8_EEENS6_IJNS7_ILi192EEENS7_ILi160EEENS7_ILi64EEEEEELi64ENS_12float_e4m3_tEfNS_4arch4Sm90ELb0ELb1ELb0ELb0ELb1ELb0ELb0ELb1ELb1ELb1ELb1ELb0EEENS1_21CollectiveEpilogueFwdINS6_IJSA_SC_SB_EEES9_NS_10bfloat16_tESG_Li384ELb0ELb1ELb1ELb1EEENS1_19SingleTileSchedulerILb0ELb1ELb1ELi192EEEEEEEEEvNT_6ParamsE)
        /*008c*/ 	.word	0x00000028


	//----- nvinfo : EIATTR_REGCOUNT
	.align		4
.L_78:
        /*0090*/ 	.byte	0x04, 0x2f
        /*0092*/ 	.short	(.L_80 - .L_79)
	.align		4
.L_79:
        /*0094*/ 	.word	index@(_ZN7cutlass13device_kernelIN5flash11enable_sm90INS1_16FlashAttnFwdSm90INS1_25CollectiveMainloopFwdSm90ILi2EN4cute5tupleIJNS5_1CILi1EEES8_S8_EEENS6_IJNS7_ILi192EEENS7_ILi160EEENS7_ILi64EEEEEELi64ENS_12float_e4m3_tEfNS_4arch4Sm90ELb0ELb0ELb0ELb1ELb1ELb1ELb0ELb1ELb1ELb1ELb1ELb0EEENS1_21CollectiveEpilogueFwdINS6_IJSA_SC_SB_EEES9_NS_10bfloat16_tESG_Li384ELb1ELb1ELb1ELb1EEENS1_36VarlenDynamicPersistentTileSchedulerILi192ELi160ELi384ELi128ELb1ELb1ELb1ELb0ELb1ELb1EEEEEEEEEvNT_6ParamsE)
        /*0098*/ 	.word	0x00000080


	//----- nvinfo : EIATTR_FRAME_SIZE
	.align		4
.L_80:
        /*009c*/ 	.byte	0x04, 0x11
        /*009e*/ 	.short	(.L_82 - .L_81)
	.align		4
.L_81:
        /*00a0*/ 	.word	index@(_ZN7cutlass13device_kernelIN5flash11enable_sm90INS1_16FlashAttnFwdSm90INS1_25CollectiveMainloopFwdSm90ILi2EN4cute5tupleIJNS5_1CILi1EEES8_S8_EEENS6_IJNS7_ILi192EEENS7_ILi160EEENS7_ILi64EEEEEELi64ENS_12float_e4m3_tEfNS_4arch4Sm90ELb0ELb0ELb0ELb1ELb1ELb1ELb0ELb1ELb1ELb1ELb1ELb0EEENS1_21CollectiveEpilogueFwdINS6_IJSA_SC_SB_EEES9_NS_10bfloat16_tESG_Li384ELb1ELb1ELb1ELb1EEENS1_36VarlenDynamicPersistentTileSchedulerILi192ELi160ELi384ELi128ELb1ELb1ELb1ELb0ELb1ELb1EEEEEEEEEvNT_6ParamsE)
        /*00a4*/ 	.word	0x000000a8


	//----- nvinfo : EIATTR_REGCOUNT
	.align		4
.L_82:
        /*00a8*/ 	.byte	0x04, 0x2f
        /*00aa*/ 	.short	(.L_84 - .L_83)
	.align		4
.L_83:
        /*00ac*/ 	.word	index@(_ZN7cutlass13device_kernelIN5flash11enable_sm90INS1_16FlashAttnFwdSm90INS1_25CollectiveMainloopFwdSm90ILi2EN4cute5tupleIJNS5_1CILi1EEES8_S8_EEENS6_IJNS7_ILi192EEENS7_ILi160EEENS7_ILi64EEEEEELi64ENS_12float_e4m3_tEfNS_4arch4Sm90ELb0ELb0ELb0ELb1ELb1ELb0ELb0ELb1ELb1ELb1ELb1ELb0EEENS1_21CollectiveEpilogueFwdINS6_IJSA_SC_SB_EEES9_NS_10bfloat16_tESG_Li384ELb1ELb1ELb1ELb1EEENS1_36VarlenDynamicPersistentTileSchedulerILi192ELi160ELi384ELi128ELb1ELb1ELb1ELb0ELb1ELb1EEEEEEEEEvNT_6ParamsE)
        /*00b0*/ 	.word	0x00000080


	//----- nvinfo : EIATTR_FRAME_SIZE
	.align		4
.L_84:
        /*00b4*/ 	.byte	0x04, 0x11
        /*00b6*/ 	.short	(.L_86 - .L_85)
	.align		4
.L_85:
        /*00b8*/ 	.word	index@(_ZN7cutlass13device_kernelIN5flash11enable_sm90INS1_16FlashAttnFwdSm90INS1_25CollectiveMainloopFwdSm90ILi2EN4cute5tupleIJNS5_1CILi1EEES8_S8_EEENS6_IJNS7_ILi192EEENS7_ILi160EEENS7_ILi64EEEEEELi64ENS_12float_e4m3_tEfNS_4arch4Sm90ELb0ELb0ELb0ELb1ELb1ELb0ELb0ELb1ELb1ELb1ELb1ELb0EEENS1_21CollectiveEpilogueFwdINS6_IJSA_SC_SB_EEES9_NS_10bfloat16_tESG_Li384ELb1ELb1ELb1ELb1EEENS1_36VarlenDynamicPersistentTileSchedulerILi192ELi160ELi384ELi128ELb1ELb1ELb1ELb0ELb1ELb1EEEEEEEEEvNT_6ParamsE)
        /*00bc*/ 	.word	0x00000040


	//----- nvinfo : EIATTR_REGCOUNT
	.align		4
.L_86:
        /*00c0*/ 	.byte	0x04, 0x2f
        /*00c2*/ 	.short	(.L_88 - .L_87)
	.align		4
.L_87:
        /*00c4*/ 	.word	index@(_ZN7cutlass13device_kernelIN5flash11enable_sm90INS1_16FlashAttnFwdSm90INS1_25CollectiveMainloopFwdSm90ILi2EN4cute5tupleIJNS5_1CILi1EEES8_S8_EEENS6_IJNS7_ILi192EEENS7_ILi160EEENS7_ILi64EEEEEELi64ENS_12float_e4m3_tEfNS_4arch4Sm90ELb0ELb0ELb0ELb0ELb1ELb0ELb0ELb1ELb1ELb1ELb1ELb0EEENS1_21CollectiveEpilogueFwdINS6_IJSA_SC_SB_EEES9_NS_10bfloat16_tESG_Li384ELb0ELb1ELb1ELb1EEENS1_19SingleTileSchedulerILb0ELb1ELb1ELi192EEEEEEEEEvNT_6ParamsE)
        /*00c8*/ 	.word	0x00000080


	//----- nvinfo : EIATTR_FRAME_SIZE
	.align		4
.L_88:
        /*00cc*/ 	.byte	0x04, 0x11
        /*00ce*/ 	.short	(.L_90 - .L_89)
	.align		4
.L_89:
        /*00d0*/ 	.word	index@(_ZN7cutlass13device_kernelIN5flash11enable_sm90INS1_16FlashAttnFwdSm90INS1_25CollectiveMainloopFwdSm90ILi2EN4cute5tupleIJNS5_1CILi1EEES8_S8_EEENS6_IJNS7_ILi192EEENS7_ILi160EEENS7_ILi64EEEEEELi64ENS_12float_e4m3_tEfNS_4arch4Sm90ELb0ELb0ELb0ELb0ELb1ELb0ELb0ELb1ELb1ELb1ELb1ELb0EEENS1_21CollectiveEpilogueFwdINS6_IJSA_SC_SB_EEES9_NS_10bfloat16_tESG_Li384ELb0ELb1ELb1ELb1EEENS1_19SingleTileSchedulerILb0ELb1ELb1ELi192EEEEEEEEEvNT_6ParamsE)
        /*00d4*/ 	.word	0x00000020


	//----- nvinfo : EIATTR_REGCOUNT
	.align		4
.L_90:
        /*00d8*/ 	.byte	0x04, 0x2f
        /*00da*/ 	.short	(.L_92 - .L_91)
	.align		4
.L_91:
        /*00dc*/ 	.word	index@(_ZN7cutlass13device_kernelIN5flash11enable_sm90INS1_16FlashAttnFwdSm90INS1_25CollectiveMainloopFwdSm90ILi2EN4cute5tupleIJNS5_1CILi1EEES8_S8_EEENS6_IJNS7_ILi192EEENS7_ILi128EEENS7_ILi96EEEEEELi96ENS_12float_e4m3_tEfNS_4arch4Sm90ELb1ELb0ELb0ELb1ELb1ELb1ELb0ELb1ELb1ELb1ELb1ELb0EEENS1_21CollectiveEpilogueFwdINS6_IJSA_SC_SB_EEES9_NS_10bfloat16_tESG_Li384ELb1ELb1ELb1ELb1EEENS1_36VarlenDynamicPersistentTileSchedulerILi192ELi128ELi384ELi128ELb1ELb1ELb1ELb1ELb1ELb1EEEEEEEEEvNT_6ParamsE)
        /*00e0*/ 	.word	0x00000080


	//----- nvinfo : EIATTR_FRAME_SIZE
	.align		4
.L_92:
        /*00e4*/ 	.byte	0x04, 0x11
        /*00e6*/ 	.short	(.L_94 - .L_93)
	.align		4
.L_93:
        /*00e8*/ 	.word	index@(_ZN7cutlass13device_kernelIN5flash11enable_sm90INS1_16FlashAttnFwdSm90INS1_25CollectiveMainloopFwdSm90ILi2EN4cute5tupleIJNS5_1CILi1EEES8_S8_EEENS6_IJNS7_ILi192EEENS7_ILi128EEENS7_ILi96EEEEEELi96ENS_12float_e4m3_tEfNS_4arch4Sm90ELb1ELb0ELb0ELb1ELb1ELb1ELb0ELb1ELb1ELb1ELb1ELb0EEENS1_21CollectiveEpilogueFwdINS6_IJSA_SC_SB_EEES9_NS_10bfloat16_tESG_Li384ELb1ELb1ELb1ELb1EEENS1_36VarlenDynamicPersistentTileSchedulerILi192ELi128ELi384ELi128ELb1ELb1ELb1ELb1ELb1ELb1EEEEEEEEEvNT_6ParamsE)
        /*00ec*/ 	.word	0x000000c0


	//----- nvinfo : EIATTR_REGCOUNT
	.align		4
.L_94:
        /*00f0*/ 	.byte	0x04, 0x2f
        /*00f2*/ 	.short	(.L_96 - .L_95)
	.align		4
.L_95:
        /*00f4*/ 	.word	index@(_ZN7cutlass13device_kernelIN5flash11enable_sm90INS1_16FlashAttnFwdSm90INS1_25CollectiveMainloopFwdSm90ILi2EN4cute5tupleIJNS5_1CILi1EEES8_S8_EEENS6_IJNS7_ILi192EEENS7_ILi128EEENS7_ILi96EEEEEELi96ENS_12float_e4m3_tEfNS_4arch4Sm90ELb1ELb0ELb0ELb1ELb1ELb0ELb0ELb1ELb1ELb1ELb1ELb0EEENS1_21CollectiveEpilogueFwdINS6_IJSA_SC_SB_EEES9_NS_10bfloat16_tESG_Li384ELb1ELb1ELb1ELb1EEENS1_36VarlenDynamicPersistentTileSchedulerILi192ELi128ELi384ELi128ELb1ELb1ELb1ELb1ELb1ELb1EEEEEEEEEvNT_6ParamsE)
        /*00f8*/ 	.word	0x00000080


	//----- nvinfo : EIATTR_FRAME_SIZE
	.align		4
.L_96:
        /*00fc*/ 	.byte	0x04, 0x11
        /*00fe*/ 	.short	(.L_98 - .L_97)
	.align		4
.L_97:
        /*0100*/ 	.word	index@(_ZN7cutlass13device_kernelIN5flash11enable_sm90INS1_16FlashAttnFwdSm90INS1_25CollectiveMainloopFwdSm90ILi2EN4cute5tupleIJNS5_1CILi1EEES8_S8_EEENS6_IJNS7_ILi192EEENS7_ILi128EEENS7_ILi96EEEEEELi96ENS_12float_e4m3_tEfNS_4arch4Sm90ELb1ELb0ELb0ELb1ELb1ELb0ELb0ELb1ELb1ELb1ELb1ELb0EEENS1_21CollectiveEpilogueFwdINS6_IJSA_SC_SB_EEES9_NS_10bfloat16_tESG_Li384ELb1ELb1ELb1ELb1EEENS1_36VarlenDynamicPersistentTileSchedulerILi192ELi128ELi384ELi128ELb1ELb1ELb1ELb1ELb1ELb1EEEEEEEEEvNT_6ParamsE)
        /*0104*/ 	.word	0x00000038


	//----- nvinfo : EIATTR_REGCOUNT
	.align		4
.L_98:
        /*0108*/ 	.byte	0x04, 0x2f
        /*010a*/ 	.short	(.L_100 - .L_99)
	.align		4
.L_99:
        /*010c*/ 	.word	index@(_ZN7cutlass13device_kernelIN5flash11enable_sm90INS1_16FlashAttnFwdSm90INS1_25CollectiveMainloopFwdSm90ILi2EN4cute5tupleIJNS5_1CILi1EEES8_S8_EEENS6_IJNS7_ILi192EEENS7_ILi128EEENS7_ILi96EEEEEELi96ENS_12float_e4m3_tEfNS_4arch4Sm90ELb1ELb0ELb0ELb0ELb1ELb0ELb0ELb1ELb1ELb1ELb1ELb0EEENS1_21CollectiveEpilogueFwdINS6_IJSA_SC_SB_EEES9_NS_10bfloat16_tESG_Li384ELb0ELb1ELb1ELb1EEENS1_19SingleTileSchedulerILb0ELb1ELb1ELi192EEEEEEEEEvNT_6ParamsE)
        /*0110*/ 	.word	0x00000080


	//----- nvinfo : EIATTR_FRAME_SIZE
	.align		4
.L_100:
        /*0114*/ 	.byte	0x04, 0x11
        /*0116*/ 	.short	(.L_102 - .L_101)
	.align		4
.L_101:
        /*0118*/ 	.word	index@(_ZN7cutlass13device_kernelIN5flash11enable_sm90INS1_16FlashAttnFwdSm90INS1_25CollectiveMainloopFwdSm90ILi2EN4cute5tupleIJNS5_1CILi1EEES8_S8_EEENS6_IJNS7_ILi192EEENS7_ILi128EEENS7_ILi96EEEEEELi96ENS_12float_e4m3_tEfNS_4arch4Sm90ELb1ELb0ELb0ELb0ELb1ELb0ELb0ELb1ELb1ELb1ELb1ELb0EEENS1_21CollectiveEpilogueFwdINS6_IJSA_SC_SB_EEES9_NS_10bfloat16_tESG_Li384ELb0ELb1ELb1ELb1EEENS1_19SingleTileSchedulerILb0ELb1ELb1ELi192EEEEEEEEEvNT_6ParamsE)
        /*011c*/ 	.word	0x00000008


	//----- nvinfo : EIATTR_REGCOUNT
	.align		4
.L_102:
        /*0120*/ 	.byte	0x04, 0x2f
        /*0122*/ 	.short	(.L_104 - .L_103)
	.align		4
.L_103:
        /*0124*/ 	.word	index@(_ZN7cutlass13device_kernelIN5flash11enable_sm90INS1_16FlashAttnFwdSm90INS1_25CollectiveMainloopFwdSm90ILi2EN4cute5tupleIJNS5_1CILi1EEES8_S8_EEENS6_IJNS7_ILi192EEENS7_ILi128EEENS7_ILi96EEEEEELi96ENS_12float_e4m3_tEfNS_4arch4Sm90ELb0ELb1ELb0ELb1ELb1ELb1ELb0ELb1ELb1ELb1ELb1ELb0EEENS1_21CollectiveEpilogueFwdINS6_IJSA_SC_SB_EEES9_NS_10bfloat16_tESG_Li384ELb1ELb1ELb1ELb1EEENS1_36VarlenDynamicPersistentTileSchedulerILi192ELi128ELi384ELi128ELb1ELb1ELb1ELb1ELb0ELb1EEEEEEEEEvNT_6ParamsE)
        /*0128*/ 	.word	0x00000080


	//----- nvinfo : EIATTR_FRAME_SIZE
	.align		4
.L_104:
        /*012c*/ 	.byte	0x04, 0x11
        /*012e*/ 	.short	(.L_106 - .L_105)
	.align		4
.L_105:
        /*0130*/ 	.word	index@(_ZN7cutlass13device_kernelIN5flash11enable_sm90INS1_16FlashAttnFwdSm90INS1_25CollectiveMainloopFwdSm90ILi2EN4cute5tupleIJNS5_1CILi1EEES8_S8_EEENS6_IJNS7_ILi192EEENS7_ILi128EEENS7_ILi96EEEEEELi96ENS_12float_e4m3_tEfNS_4arch4Sm90ELb0ELb1ELb0ELb1ELb1ELb1ELb0ELb1ELb1ELb1ELb1ELb0EEENS1_21CollectiveEpilogueFwdINS6_IJSA_SC_SB_EEES9_NS_10bfloat16_tESG_Li384ELb1ELb1ELb1ELb1EEENS1_36VarlenDynamicPersistentTileSchedulerILi192ELi128ELi384ELi128ELb1ELb1ELb1ELb1ELb0ELb1EEEEEEEEEvNT_6ParamsE)
        /*0134*/ 	.word	0x00000090


	//----- nvinfo : EIATTR_REGCOUNT
	.align		4
.L_106:
        /*0138*/ 	.byte	0x04, 0x2f
        /*013a*/ 	.short	(.L_108 - .L_107)
	.align		4
.L_107:
        /*013c*/ 	.word	index@(_ZN7cutlass13device_kernelIN5flash11enable_sm90INS1_16FlashAttnFwdSm90INS1_25CollectiveMainloopFwdSm90ILi2EN4cute5tupleIJNS5_1CILi1EEES8_S8_EEENS6_IJNS7_ILi192EEENS7_ILi128EEENS7_ILi96EEEEEELi96ENS_12float_e4m3_tEfNS_4arch4Sm90ELb0ELb1ELb0ELb1ELb1ELb0ELb0ELb1ELb1ELb1ELb1ELb0EEENS1_21CollectiveEpilogueFwdINS6_IJSA_SC_SB_EEES9_NS_10bfloat16_tESG_Li384ELb1ELb1ELb1ELb1EEENS1_36VarlenDynamicPersistentTileSchedulerILi192ELi128ELi384ELi128ELb1ELb1ELb1ELb1ELb0ELb1EEEEEEEEEvNT_6ParamsE)
        /*0140*/ 	.word	0x00000080


	//----- nvinfo : EIATTR_FRAME_SIZE
	.align		4
.L_108:
        /*0144*/ 	.byte	0x04, 0x11
        /*0146*/ 	.short	(.L_110 - .L_109)
	.align		4
.L_109:
        /*0148*/ 	.word	index@(_ZN7cutlass13device_kernelIN5flash11enable_sm90INS1_16FlashAttnFwdSm90INS1_25CollectiveMainloopFwdSm90ILi2EN4cute5tupleIJNS5_1CILi1EEES8_S8_EEENS6_IJNS7_ILi192EEENS7_ILi128EEENS7_ILi96EEEEEELi96ENS_12float_e4m3_tEfNS_4arch4Sm90ELb0ELb1ELb0ELb1ELb1ELb0ELb0ELb1ELb1ELb1ELb1ELb0EEENS1_21CollectiveEpilogueFwdINS6_IJSA_SC_SB_EEES9_NS_10bfloat16_tESG_Li384ELb1ELb1ELb1ELb1EEENS1_36VarlenDynamicPersistentTileSchedulerILi192ELi128ELi384ELi128ELb1ELb1ELb1ELb1ELb0ELb1EEEEEEEEEvNT_6ParamsE)
        /*014c*/ 	.word	0x00000028


	//----- nvinfo : EIATTR_REGCOUNT
	.align		4
.L_110:
        /*0150*/ 	.byte	0x04, 0x2f
        /*0152*/ 	.short	(.L_112 - .L_111)
	.align		4
.L_111:
        /*0154*/ 	.word	index@(_ZN7cutlass13device_kernelIN5flash11enable_sm90INS1_16FlashAttnFwdSm90INS1_25CollectiveMainloopFwdSm90ILi2EN4cute5tupleIJNS5_1CILi1EEES8_S8_EEENS6_IJNS7_ILi192EEENS7_ILi128EEENS7_ILi96EEEEEELi96ENS_12float_e4m3_tEfNS_4arch4Sm90ELb0ELb1ELb0ELb0ELb1ELb0ELb0ELb1ELb1ELb1ELb1ELb0EEENS1_21CollectiveEpilogueFwdINS6_IJSA_SC_SB_EEES9_NS_10bfloat16_tESG_Li384ELb0ELb1ELb1ELb1EEENS1_19SingleTileSchedulerILb0ELb1ELb1ELi192EEEEEEEEEvNT_6ParamsE)
        /*0158*/ 	.word	0x00000080


	//----- nvinfo : EIATTR_FRAME_SIZE
	.align		4
.L_112:
        /*015c*/ 	.byte	0x04, 0x11
        /*015e*/ 	.short	(.L_114 - .L_113)
	.align		4
.L_113:
        /*0160*/ 	.word	index@(_ZN7cutlass13device_kernelIN5flash11enable_sm90INS1_16FlashAttnFwdSm90INS1_25CollectiveMainloopFwdSm90ILi2EN4cute5tupleIJNS5_1CILi1EEES8_S8_EEENS6_IJNS7_ILi192EEENS7_ILi128EEENS7_ILi96EEEEEELi96ENS_12float_e4m3_tEfNS_4arch4Sm90ELb0ELb1ELb0ELb0ELb1ELb0ELb0ELb1ELb1ELb1ELb1ELb0EEENS1_21CollectiveEpilogueFwdINS6_IJSA_SC_SB_EEES9_NS_10bfloat16_tESG_Li384ELb0ELb1ELb1ELb1EEENS1_19SingleTileSchedulerILb0ELb1ELb1ELi192EEEEEEEEEvNT_6ParamsE)
        /*0164*/ 	.word	0x00000008


	//----- nvinfo : EIATTR_REGCOUNT
	.align		4
.L_114:
        /*0168*/ 	.byte	0x04, 0x2f
        /*016a*/ 	.short	(.L_116 - .L_115)
	.align		4
.L_115:
        /*016c*/ 	.word	index@(_ZN7cutlass13device_kernelIN5flash11enable_sm90INS1_16FlashAttnFwdSm90INS1_25CollectiveMainloopFwdSm90ILi2EN4cute5tupleIJNS5_1CILi1EEES8_S8_EEENS6_IJNS7_ILi192EEENS7_ILi128EEENS7_ILi96EEEEEELi96ENS_12float_e4m3_tEfNS_4arch4Sm90ELb0ELb0ELb0ELb1ELb1ELb1ELb0ELb1ELb1ELb1ELb1ELb0EEENS1_21CollectiveEpilogueFwdINS6_IJSA_SC_SB_EEES9_NS_10bfloat16_tESG_Li384ELb1ELb1ELb1ELb1EEENS1_36VarlenDynamicPersistentTileSchedulerILi192ELi128ELi384ELi128ELb1ELb1ELb1ELb0ELb1ELb1EEEEEEEEEvNT_6ParamsE)
        /*0170*/ 	.word	0x00000080


	//----- nvinfo : EIATTR_FRAME_SIZE
	.align		4
.L_116:
        /*0174*/ 	.byte	0x04, 0x11
        /*0176*/ 	.short	(.L_118 - .L_117)
	.align		4
.L_117:
        /*0178*/ 	.word	index@(_ZN7cutlass13device_kernelIN5flash11enable_sm90INS1_16FlashAttnFwdSm90INS1_25CollectiveMainloopFwdSm90ILi2EN4cute5tupleIJNS5_1CILi1EEES8_S8_EEENS6_IJNS7_ILi192EEENS7_ILi128EEENS7_ILi96EEEEEELi96ENS_12float_e4m3_tEfNS_4arch4Sm90ELb0ELb0ELb0ELb1ELb1ELb1ELb0ELb1ELb1ELb1ELb1ELb0EEENS1_21CollectiveEpilogueFwdINS6_IJSA_SC_SB_EEES9_NS_10bfloat16_tESG_Li384ELb1ELb1ELb1ELb1EEENS1_36VarlenDynamicPersistentTileSchedulerILi192ELi128ELi384ELi128ELb1ELb1ELb1ELb0ELb1ELb1EEEEEEEEEvNT_6ParamsE)
        /*017c*/ 	.word	0x000000b8


	//----- nvinfo : EIATTR_REGCOUNT
	.align		4
.L_118:
        /*0180*/ 	.byte	0x04, 0x2f
        /*0182*/ 	.short	(.L_120 - .L_119)
	.align		4
.L_119:
        /*0184*/ 	.word	index@(_ZN7cutlass13device_kernelIN5flash11enable_sm90INS1_16FlashAttnFwdSm90INS1_25CollectiveMainloopFwdSm90ILi2EN4cute5tupleIJNS5_1CILi1EEES8_S8_EEENS6_IJNS7_ILi192EEENS7_ILi128EEENS7_ILi96EEEEEELi96ENS_12float_e4m3_tEfNS_4arch4Sm90ELb0ELb0ELb0ELb1ELb1ELb0ELb0ELb1ELb1ELb1ELb1ELb0EEENS1_21CollectiveEpilogueFwdINS6_IJSA_SC_SB_EEES9_NS_10bfloat16_tESG_Li384ELb1ELb1ELb1ELb1EEENS1_36VarlenDynamicPersistentTileSchedulerILi192ELi128ELi384ELi128ELb1ELb1ELb1ELb0ELb1ELb1EEEEEEEEEvNT_6ParamsE)
        /*0188*/ 	.word	0x00000080


	//----- nvinfo : EIATTR_FRAME_SIZE
	.align		4
.L_120:
        /*018c*/ 	.byte	0x04, 0x11
        /*018e*/ 	.short	(.L_122 - .L_121)
	.align		4
.L_121:
        /*0190*/ 	.word	index@(_ZN7cutlass13device_kernelIN5flash11enable_sm90INS1_16FlashAttnFwdSm90INS1_25CollectiveMainloopFwdSm90ILi2EN4cute5tupleIJNS5_1CILi1EEES8_S8_EEENS6_IJNS7_ILi192EEENS7_ILi128EEENS7_ILi96EEEEEELi96ENS_12float_e4m3_tEfNS_4arch4Sm90ELb0ELb0ELb0ELb1ELb1ELb0ELb0ELb1ELb1ELb1ELb1ELb0EEENS1_21CollectiveEpilogueFwdINS6_IJSA_SC_SB_EEES9_NS_10bfloat16_tESG_Li384ELb1ELb1ELb1ELb1EEENS1_36VarlenDynamicPersistentTileSchedulerILi192ELi128ELi384ELi128ELb1ELb1ELb1ELb0ELb1ELb1EEEEEEEEEvNT_6ParamsE)
        /*0194*/ 	.word	0x00000040


	//----- nvinfo : EIATTR_REGCOUNT
	.align		4
.L_122:
        /*0198*/ 	.byte	0x04, 0x2f
        /*019a*/ 	.short	(.L_124 - .L_123)
	.align		4
.L_123:
        /*019c*/ 	.word	index@(_ZN7cutlass13device_kernelIN5flash11enable_sm90INS1_16FlashAttnFwdSm90INS1_25CollectiveMainloopFwdSm90ILi2EN4cute5tupleIJNS5_1CILi1EEES8_S8_EEENS6_IJNS7_ILi192EEENS7_ILi128EEENS7_ILi96EEEEEELi96ENS_12float_e4m3_tEfNS_4arch4Sm90ELb0ELb0ELb0ELb0ELb1ELb0ELb0ELb1ELb1ELb1ELb1ELb0EEENS1_21CollectiveEpilogueFwdINS6_IJSA_SC_SB_EEES9_NS_10bfloat16_tESG_Li384ELb0ELb1ELb1ELb1EEENS1_19SingleTileSchedulerILb0ELb1ELb1ELi192EEEEEEEEEvNT_6ParamsE)
        /*01a0*/ 	.word	0x00000080


	//----- nvinfo : EIATTR_FRAME_SIZE
	.align		4
.L_124:
        /*01a4*/ 	.byte	0x04, 0x11
        /*01a6*/ 	.short	(.L_126 - .L_125)
	.align		4
.L_125:
        /*01a8*/ 	.word	index@(_ZN7cutlass13device_kernelIN5flash11enable_sm90INS1_16FlashAttnFwdSm90INS1_25CollectiveMainloopFwdSm90ILi2EN4cute5tupleIJNS5_1CILi1EEES8_S8_EEENS6_IJNS7_ILi192EEENS7_ILi128EEENS7_ILi96EEEEEELi96ENS_12float_e4m3_tEfNS_4arch4Sm90ELb0ELb0ELb0ELb0ELb1ELb0ELb0ELb1ELb1ELb1ELb1ELb0EEENS1_21CollectiveEpilogueFwdINS6_IJSA_SC_SB_EEES9_NS_10bfloat16_tESG_Li384ELb0ELb1ELb1ELb1EEENS1_19SingleTileSchedulerILb0ELb1ELb1ELi192EEEEEEEEEvNT_6ParamsE)
        /*01ac*/ 	.word	0x00000010


	//----- nvinfo : EIATTR_REGCOUNT
	.align		4
.L_126:
        /*01b0*/ 	.byte	0x04, 0x2f
        /*01b2*/ 	.short	(.L_128 - .L_127)
	.align		4
.L_127:
        /*01b4*/ 	.word	index@(_ZN7cutlass13device_kernelIN5flash11enable_sm90INS1_16FlashAttnFwdSm90INS1_25CollectiveMainloopFwdSm90ILi2EN4cute5tupleIJNS5_1CILi1EEES8_S8_EEENS6_IJNS7_ILi128EEENS7_ILi160EEESA_EEELi128ENS_12float_e4m3_tEfNS_4arch4Sm90ELb1ELb0ELb0ELb1ELb1ELb1ELb0ELb1ELb1ELb1ELb1ELb0EEENS1_21CollectiveEpilogueFwdINS6_IJSA_SA_SB_EEES9_NS_10bfloat16_tESF_Li256ELb1ELb1ELb1ELb1EEENS1_36VarlenDynamicPersistentTileSchedulerILi128ELi160ELi256ELi128ELb1ELb1ELb1ELb1ELb1ELb1EEEEEEEEEvNT_6ParamsE)
        /*01b8*/ 	.word	0x000000a8


	//----- nvinfo : EIATTR_FRAME_SIZE
	.align		4
.L_128:
        /*01bc*/ 	.byte	0x04, 0x11
        /*01be*/ 	.short	(.L_130 - .L_129)
	.align		4
.L_129:
        /*01c0*/ 	.word	index@(_ZN7cutlass13device_kernelIN5flash11enable_sm90INS1_16FlashAttnFwdSm90INS1_25CollectiveMainloopFwdSm90ILi2EN4cute5tupleIJNS5_1CILi1EEES8_S8_EEENS6_IJNS7_ILi128EEENS7_ILi160EEESA_EEELi128ENS_12float_e4m3_tEfNS_4arch4Sm90ELb1ELb0ELb0ELb1ELb1ELb1ELb0ELb1ELb1ELb1ELb1ELb0EEENS1_21CollectiveEpilogueFwdINS6_IJSA_SA_SB_EEES9_NS_10bfloat16_tESF_Li256ELb1ELb1ELb1ELb1EEENS1_36VarlenDynamicPersistentTileSchedulerILi128ELi160ELi256ELi128ELb1ELb1ELb1ELb1ELb1ELb1EEEEEEEEEvNT_6ParamsE)
        /*01c4*/ 	.word	0x00000050


	//----- nvinfo : EIATTR_REGCOUNT
	.align		4
.L_130:
        /*01c8*/ 	.byte	0x04, 0x2f
        /*01ca*/ 	.short	(.L_132 - .L_131)
	.align		4
.L_131:
        /*01cc*/ 	.word	index@(_ZN7cutlass13device_kernelIN5flash11enable_sm90INS1_16FlashAttnFwdSm90INS1_25CollectiveMainloopFwdSm90ILi2EN4cute5tupleIJNS5_1CILi1EEES8_S8_EEENS6_IJNS7_ILi128EEENS7_ILi160EEESA_EEELi128ENS_12float_e4m3_tEfNS_4arch4Sm90ELb1ELb0ELb0ELb1ELb1ELb0ELb0ELb1ELb1ELb1ELb1ELb0EEENS1_21CollectiveEpilogueFwdINS6_IJSA_SA_SB_EEES9_NS_10bfloat16_tESF_Li256ELb1ELb1ELb1ELb1EEENS1_36VarlenDynamicPersistentTileSchedulerILi128ELi160ELi256ELi128ELb1ELb1ELb1ELb1ELb1ELb1EEEEEEEEEvNT_6ParamsE)
        /*01d0*/ 	.word	0x000000a8


	//----- nvinfo : EIATTR_FRAME_SIZE
	.align		4
.L_132:
        /*01d4*/ 	.byte	0x04, 0x11
        /*01d6*/ 	.short	(.L_134 - .L_133)
	.align		4
.L_133:
        /*01d8*/ 	.word	index@(_ZN7cutlass13device_kernelIN5flash11enable_sm90INS1_16FlashAttnFwdSm90INS1_25CollectiveMainloopFwdSm90ILi2EN4cute5tupleIJNS5_1CILi1EEES8_S8_EEENS6_IJNS7_ILi128EEENS7_ILi160EEESA_EEELi128ENS_12float_e4m3_tEfNS_4arch4Sm90ELb1ELb0ELb0ELb1ELb1ELb0ELb0ELb1ELb1ELb1ELb1ELb0EEENS1_21CollectiveEpilogueFwdINS6_IJSA_SA_SB_EEES9_NS_10bfloat16_tESF_Li256ELb1ELb1ELb1ELb1EEENS1_36VarlenDynamicPersistentTileSchedulerILi128ELi160ELi256ELi128ELb1ELb1ELb1ELb1ELb1ELb1EEEEEEEEEvNT_6ParamsE)
        /*01dc*/ 	.word	0x00000030


	//----- nvinfo : EIATTR_REGCOUNT
	.align		4
.L_134:
        /*01e0*/ 	.byte	0x04, 0x2f
        /*01e2*/ 	.short	(.L_136 - .L_135)
	.align		4
.L_135:
        /*01e4*/ 	.word	index@(_ZN7cutlass13device_kernelIN5flash11enable_sm90INS1_16FlashAttnFwdSm90INS1_25CollectiveMainloopFwdSm90ILi2EN4cute5tupleIJNS5_1CILi1EEES8_S8_EEENS6_IJNS7_ILi128EEENS7_ILi160EEESA_EEELi128ENS_12float_e4m3_tEfNS_4arch4Sm90ELb1ELb0ELb0ELb0ELb1ELb0ELb0ELb1ELb1ELb1ELb1ELb0EEENS1_21CollectiveEpilogueFwdINS6_IJSA_SA_SB_EEES9_NS_10bfloat16_tESF_Li256ELb0ELb1ELb1ELb1EEENS1_19SingleTileSchedulerILb0ELb1ELb1ELi128EEEEEEEEEvNT_6ParamsE)
        /*01e8*/ 	.word	0x000000a8


	//----- nvinfo : EIATTR_FRAME_SIZE
	.align		4
.L_136:
        /*01ec*/ 	.byte	0x04, 0x11
        /*01ee*/ 	.short	(.L_138 - .L_137)
	.align		4
.L_137:
        /*01f0*/ 	.word	index@(_ZN7cutlass13device_kernelIN5flash11enable_sm90INS1_16FlashAttnFwdSm90INS1_25CollectiveMainloopFwdSm90ILi2EN4cute5tupleIJNS5_1CILi1EEES8_S8_EEENS6_IJNS7_ILi128EEENS7_ILi160EEESA_EEELi128ENS_12float_e4m3_tEfNS_4arch4Sm90ELb1ELb0ELb0ELb0ELb1ELb0ELb0ELb1ELb1ELb1ELb1ELb0EEENS1_21CollectiveEpilogueFwdINS6_IJSA_SA_SB_EEES9_NS_10bfloat16_tESF_Li256ELb0ELb1ELb1ELb1EEENS1_19SingleTileSchedulerILb0ELb1ELb1ELi128EEEEEEEEEvNT_6ParamsE)
        /*01f4*/ 	.word	0x00000010


	//----- nvinfo : EIATTR_REGCOUNT
	.align		4
.L_138:
        /*01f8*/ 	.byte	0x04, 0x2f
        /*01fa*/ 	.short	(.L_140 - .L_139)
	.align		4
.L_139:
        /*01fc*/ 	.word	index@(_ZN7cutlass13device_kernelIN5flash11enable_sm90INS1_16FlashAttnFwdSm90INS1_25CollectiveMainloopFwdSm90ILi2EN4cute5tupleIJNS5_1CILi1EEES8_S8_EEENS6_IJNS7_ILi128EEENS7_ILi160EEESA_EEELi128ENS_12float_e4m3_tEfNS_4arch4Sm90ELb0ELb1ELb0ELb1ELb1ELb1ELb0ELb1ELb1ELb1ELb1ELb0EEENS1_21CollectiveEpilogueFwdINS6_IJSA_SA_SB_EEES9_NS_10bfloat16_tESF_Li256ELb1ELb1ELb1ELb1EEENS1_36VarlenDynamicPersistentTileSchedulerILi128ELi160ELi256ELi128ELb1ELb1ELb1ELb1ELb0ELb1EEEEEEEEEvNT_6ParamsE)
        /*0200*/ 	.word	0x000000a8


	//----- nvinfo : EIATTR_FRAME_SIZE
	.align		4
.L_140:
        /*0204*/ 	.byte	0x04, 0x11
        /*0206*/ 	.short	(.L_142 - .L_141)
	.align		4
.L_141:
        /*0208*/ 	.word	index@(_ZN7cutlass13device_kernelIN5flash11enable_sm90INS1_16FlashAttnFwdSm90INS1_25CollectiveMainloopFwdSm90ILi2EN4cute5tupleIJNS5_1CILi1EEES8_S8_EEENS6_IJNS7_ILi128EEENS7_ILi160EEESA_EEELi128ENS_12float_e4m3_tEfNS_4arch4Sm90ELb0ELb1ELb0ELb1ELb1ELb1ELb0ELb1ELb1ELb1ELb1ELb0EEENS1_21CollectiveEpilogueFwdINS6_IJSA_SA_SB_EEES9_NS_10bfloat16_tESF_Li256ELb1ELb1ELb1ELb1EEENS1_36VarlenDynamicPersistentTileSchedulerILi128ELi160ELi256ELi128ELb1ELb1ELb1ELb1ELb0ELb1EEEEEEEEEvNT_6ParamsE)
        /*020c*/ 	.word	0x00000050


	//----- nvinfo : EIATTR_REGCOUNT
	.align		4
.L_142:
        /*0210*/ 	.byte	0x04, 0x2f
        /*0212*/ 	.short	(.L_144 - .L_143)
	.align		4
.L_143:
        /*0214*/ 	.word	index@(_ZN7cutlass13device_kernelIN5flash11enable_sm90INS1_16FlashAttnFwdSm90INS1_25CollectiveMainloopFwdSm90ILi2EN4cute5tupleIJNS5_1CILi1EEES8_S8_EEENS6_IJNS7_ILi128EEENS7_ILi160EEESA_EEELi128ENS_12float_e4m3_tEfNS_4arch4Sm90ELb0ELb1ELb0ELb1ELb1ELb0ELb0ELb1ELb1ELb1ELb1ELb0EEENS1_21CollectiveEpilogueFwdINS6_IJSA_SA_SB_EEES9_NS_10bfloat16_tESF_Li256ELb1ELb1ELb1ELb1EEENS1_36VarlenDynamicPersistentTileSchedulerILi128ELi160ELi256ELi128ELb1ELb1ELb1ELb1ELb0ELb1EEEEEEEEEvNT_6ParamsE)
        /*0218*/ 	.word	0x000000a8


	//----- nvinfo : EIATTR_FRAME_SIZE
	.align		4
.L_144:
        /*021c*/ 	.byte	0x04, 0x11
        /*021e*/ 	.short	(.L_146 - .L_145)
	.align		4
.L_145:
        /*0220*/ 	.word	index@(_ZN7cutlass13device_kernelIN5flash11enable_sm90INS1_16FlashAttnFwdSm90INS1_25CollectiveMainloopFwdSm90ILi2EN4cute5tupleIJNS5_1CILi1EEES8_S8_EEENS6_IJNS7_ILi128EEENS7_ILi160EEESA_EEELi128ENS_12float_e4m3_tEfNS_4arch4Sm90ELb0ELb1ELb0ELb1ELb1ELb0ELb0ELb1ELb1ELb1ELb1ELb0EEENS1_21CollectiveEpilogueFwdINS6_IJSA_SA_SB_EEES9_NS_10bfloat16_tESF_Li256ELb1ELb1ELb1ELb1EEENS1_36VarlenDynamicPersistentTileSchedulerILi128ELi160ELi256ELi128ELb1ELb1ELb1ELb1ELb0ELb1EEEEEEEEEvNT_6ParamsE)
        /*0224*/ 	.word	0x00000028


	//----- nvinfo : EIATTR_REGCOUNT
	.align		4
.L_146:
        /*0228*/ 	.byte	0x04, 0x2f
        /*022a*/ 	.short	(.L_148 - .L_147)
	.align		4
.L_147:
        /*022c*/ 	.word	index@(_ZN7cutlass13device_kernelIN5flash11enable_sm90INS1_16FlashAttnFwdSm90INS1_25CollectiveMainloopFwdSm90ILi2EN4cute5tupleIJNS5_1CILi1EEES8_S8_EEENS6_IJNS7_ILi128EEENS7_ILi160EEESA_EEELi128ENS_12float_e4m3_tEfNS_4arch4Sm90ELb0ELb1ELb0ELb0ELb1ELb0ELb0ELb1ELb1ELb1ELb1ELb0EEENS1_21CollectiveEpilogueFwdINS6_IJSA_SA_SB_EEES9_NS_10bfloat16_tESF_Li256ELb0ELb1ELb1ELb1EEENS1_19SingleTileSchedulerILb0ELb1ELb1ELi128EEEEEEEEEvNT_6ParamsE)
        /*0230*/ 	.word	0x000000a8


	//----- nvinfo : EIATTR_FRAME_SIZE
	.align		4
.L_148:
        /*0234*/ 	.byte	0x04, 0x11
        /*0236*/ 	.short	(.L_150 - .L_149)
	.align		4
.L_149:
        /*0238*/ 	.word	index@(_ZN7cutlass13device_kernelIN5flash11enable_sm90INS1_16FlashAttnFwdSm90INS1_25CollectiveMainloopFwdSm90ILi2EN4cute5tupleIJNS5_1CILi1EEES8_S8_EEENS6_IJNS7_ILi128EEENS7_ILi160EEESA_EEELi128ENS_12float_e4m3_tEfNS_4arch4Sm90ELb0ELb1ELb0ELb0ELb1ELb0ELb0ELb1ELb1ELb1ELb1ELb0EEENS1_21CollectiveEpilogueFwdINS6_IJSA_SA_SB_EEES9_NS_10bfloat16_tESF_Li256ELb0ELb1ELb1ELb1EEENS1_19SingleTileSchedulerILb0ELb1ELb1ELi128EEEEEEEEEvNT_6ParamsE)
        /*023c*/ 	.word	0x00000010


	//----- nvinfo : EIATTR_REGCOUNT
	.align		4
.L_150:
        /*0240*/ 	.byte	0x04, 0x2f
        /*0242*/ 	.short	(.L_152 - .L_151)
	.align		4
.L_151:
        /*0244*/ 	.word	index@(_ZN7cutlass13device_kernelIN5flash11enable_sm90INS1_16FlashAttnFwdSm90INS1_25CollectiveMainloopFwdSm90ILi2EN4cute5tupleIJNS5_1CILi1EEES8_S8_EEENS6_IJNS7_ILi128EEENS7_ILi160EEESA_EEELi128ENS_12float_e4m3_tEfNS_4arch4Sm90ELb0ELb0ELb0ELb1ELb1ELb1ELb0ELb1ELb1ELb1ELb1ELb0EEENS1_21CollectiveEpilogueFwdINS6_IJSA_SA_SB_EEES9_NS_10bfloat16_tESF_Li256ELb1ELb1ELb1ELb1EEENS1_36VarlenDynamicPersistentTileSchedulerILi128ELi160ELi256ELi128ELb1ELb1ELb1ELb0ELb1ELb1EEEEEEEEEvNT_6ParamsE)
        /*0248*/ 	.word	0x000000a8


	//----- nvinfo : EIATTR_FRAME_SIZE
	.align		4
.L_152:
        /*024c*/ 	.byte	0x04, 0x11
        /*024e*/ 	.short	(.L_154 - .L_153)
	.align		4
.L_153:
        /*0250*/ 	.word	index@(_ZN7cutlass13device_kernelIN5flash11enable_sm90INS1_16FlashAttnFwdSm90INS1_25CollectiveMainloopFwdSm90ILi2EN4cute5tupleIJNS5_1CILi1EEES8_S8_EEENS6_IJNS7_ILi128EEENS7_ILi160EEESA_EEELi128ENS_12float_e4m3_tEfNS_4arch4Sm90ELb0ELb0ELb0ELb1ELb1ELb1ELb0ELb1ELb1ELb1ELb1ELb0EEENS1_21CollectiveEpilogueFwdINS6_IJSA_SA_SB_EEES9_NS_10bfloat16_tESF_Li256ELb1ELb1ELb1ELb1EEENS1_36VarlenDynamicPersistentTileSchedulerILi128ELi160ELi256ELi128ELb1ELb1ELb1ELb0ELb1ELb1EEEEEEEEEvNT_6ParamsE)
        /*0254*/ 	.word	0x00000070


	//----- nvinfo : EIATTR_REGCOUNT
	.align		4
.L_154:
        /*0258*/ 	.byte	0x04, 0x2f
        /*025a*/ 	.short	(.L_156 - .L_155)
	.align		4
.L_155:
        /*025c*/ 	.word	index@(_ZN7cutlass13device_kernelIN5flash11enable_sm90INS1_16FlashAttnFwdSm90INS1_25CollectiveMainloopFwdSm90ILi2EN4cute5tupleIJNS5_1CILi1EEES8_S8_EEENS6_IJNS7_ILi128EEENS7_ILi160EEESA_EEELi128ENS_12float_e4m3_tEfNS_4arch4Sm90ELb0ELb0ELb0ELb1ELb1ELb0ELb0ELb1ELb1ELb1ELb1ELb0EEENS1_21CollectiveEpilogueFwdINS6_IJSA_SA_SB_EEES9_NS_10bfloat16_tESF_Li256ELb1ELb1ELb1ELb1EEENS1_36VarlenDynamicPersistentTileSchedulerILi128ELi160ELi256ELi128ELb1ELb1ELb1ELb0ELb1ELb1EEEEEEEEEvNT_6ParamsE)
        /*0260*/ 	.word	0x000000a8


	//----- nvinfo : EIATTR_FRAME_SIZE
	.align		4
.L_156:
        /*0264*/ 	.byte	0x04, 0x11
        /*0266*/ 	.short	(.L_158 - .L_157)
	.align		4
.L_157:
        /*0268*/ 	.word	index@(_ZN7cutlass13device_kernelIN5flash11enable_sm90INS1_16FlashAttnFwdSm90INS1_25CollectiveMainloopFwdSm90ILi2EN4cute5tupleIJNS5_1CILi1EEES8_S8_EEENS6_IJNS7_ILi128EEENS7_ILi160EEESA_EEELi128ENS_12float_e4m3_tEfNS_4arch4Sm90ELb0ELb0ELb0ELb1ELb1ELb0ELb0ELb1ELb1ELb1ELb1ELb0EEENS1_21CollectiveEpilogueFwdINS6_IJSA_SA_SB_EEES9_NS_10bfloat16_tESF_Li256ELb1ELb1ELb1ELb1EEENS1_36VarlenDynamicPersistentTileSchedulerILi128ELi160ELi256ELi128ELb1ELb1ELb1ELb0ELb1ELb1EEEEEEEEEvNT_6ParamsE)
        /*026c*/ 	.word	0x00000030


	//----- nvinfo : EIATTR_REGCOUNT
	.align		4
.L_158:
        /*0270*/ 	.byte	0x04, 0x2f
        /*0272*/ 	.short	(.L_160 - .L_159)
	.align		4
.L_159:
        /*0274*/ 	.word	index@(_ZN7cutlass13device_kernelIN5flash11enable_sm90INS1_16FlashAttnFwdSm90INS1_25CollectiveMainloopFwdSm90ILi2EN4cute5tupleIJNS5_1CILi1EEES8_S8_EEENS6_IJNS7_ILi128EEENS7_ILi160EEESA_EEELi128ENS_12float_e4m3_tEfNS_4arch4Sm90ELb0ELb0ELb0ELb0ELb1ELb0ELb0ELb1ELb1ELb1ELb1ELb0EEENS1_21CollectiveEpilogueFwdINS6_IJSA_SA_SB_EEES9_NS_10bfloat16_tESF_Li256ELb0ELb1ELb1ELb1EEENS1_19SingleTileSchedulerILb0ELb1ELb1ELi128EEEEEEEEEvNT_6ParamsE)
        /*0278*/ 	.word	0x000000a8


	//----- nvinfo : EIATTR_FRAME_SIZE
	.align		4
.L_160:
        /*027c*/ 	.byte	0x04, 0x11
        /*027e*/ 	.short	(.L_162 - .L_161)
	.align		4
.L_161:
        /*0280*/ 	.word	index@(_ZN7cutlass13device_kernelIN5flash11enable_sm90INS1_16FlashAttnFwdSm90INS1_25CollectiveMainloopFwdSm90ILi2EN4cute5tupleIJNS5_1CILi1EEES8_S8_EEENS6_IJNS7_ILi128EEENS7_ILi160EEESA_EEELi128ENS_12float_e4m3_tEfNS_4arch4Sm90ELb0ELb0ELb0ELb0ELb1ELb0ELb0ELb1ELb1ELb1ELb1ELb0EEENS1_21CollectiveEpilogueFwdINS6_IJSA_SA_SB_EEES9_NS_10bfloat16_tESF_Li256ELb0ELb1ELb1ELb1EEENS1_19SingleTileSchedulerILb0ELb1ELb1ELi128EEEEEEEEEvNT_6ParamsE)
        /*0284*/ 	.word	0x00000010


	//----- nvinfo : EIATTR_REGCOUNT
	.align		4
.L_162:
        /*0288*/ 	.byte	0x04, 0x2f
        /*028a*/ 	.short	(.L_164 - .L_163)
	.align		4
.L_163:
        /*028c*/ 	.word	index@(_ZN7cutlass13device_kernelIN5flash11enable_sm90INS1_16FlashAttnFwdSm90INS1_25CollectiveMainloopFwdSm90ILi2EN4cute5tupleIJNS5_1CILi1EEES8_S8_EEENS6_IJNS7_ILi128EEENS7_ILi160EEENS7_ILi192EEEEEELi192ENS_12float_e4m3_tEfNS_4arch4Sm90ELb1ELb0ELb0ELb1ELb1ELb1ELb0ELb1ELb1ELb1ELb1ELb0EEENS1_21CollectiveEpilogueFwdINS6_IJSA_SC_SB_EEES9_NS_10bfloat16_tESG_Li256ELb1ELb1ELb1ELb1EEENS1_36VarlenDynamicPersistentTileSchedulerILi128ELi160ELi256ELi128ELb1ELb1ELb1ELb1ELb1ELb1EEEEEEEEEvNT_6ParamsE)
        /*0290*/ 	.word	0x000000a8


	//----- nvinfo : EIATTR_FRAME_SIZE
	.align		4
.L_164:
        /*0294*/ 	.byte	0x04, 0x11
        /*0296*/ 	.short	(.L_166 - .L_165)
	.align		4
.L_165:
        /*0298*/ 	.word	index@(_ZN7cutlass13device_kernelIN5flash11enable_sm90INS1_16FlashAttnFwdSm90INS1_25CollectiveMainloopFwdSm90ILi2EN4cute5tupleIJNS5_1CILi1EEES8_S8_EEENS6_IJNS7_ILi128EEENS7_ILi160EEENS7_ILi192EEEEEELi192ENS_12float_e4m3_tEfNS_4arch4Sm90ELb1ELb0ELb0ELb1ELb1ELb1ELb0ELb1ELb1ELb1ELb1ELb0EEENS1_21CollectiveEpilogueFwdINS6_IJSA_SC_SB_EEES9_NS_10bfloat16_tESG_Li256ELb1ELb1ELb1ELb1EEENS1_36VarlenDynamicPersistentTileSchedulerILi128ELi160ELi256ELi128ELb1ELb1ELb1ELb1ELb1ELb1EEEEEEEEEvNT_6ParamsE)
        /*029c*/ 	.word	0x00000148


	//----- nvinfo : EIATTR_REGCOUNT
	.align		4
.L_166:
        /*02a0*/ 	.byte	0x04, 0x2f
        /*02a2*/ 	.short	(.L_168 - .L_167)
	.align		4
.L_167:
        /*02a4*/ 	.word	index@(_ZN7cutlass13device_kernelIN5flash11enable_sm90INS1_16FlashAttnFwdSm90INS1_25CollectiveMainloopFwdSm90ILi2EN4cute5tupleIJNS5_1CILi1EEES8_S8_EEENS6_IJNS7_ILi128EEENS7_ILi160EEENS7_ILi192EEEEEELi192ENS_12float_e4m3_tEfNS_4arch4Sm90ELb1ELb0ELb0ELb1ELb1ELb0ELb0ELb1ELb1ELb1ELb1ELb0EEENS1_21CollectiveEpilogueFwdINS6_IJSA_SC_SB_EEES9_NS_10bfloat16_tESG_Li256ELb1ELb1ELb1ELb1EEENS1_36VarlenDynamicPersistentTileSchedulerILi128ELi160ELi256ELi128ELb1ELb1ELb1ELb1ELb1ELb1EEEEEEEEEvNT_6ParamsE)
        /*02a8*/ 	.word	0x000000a8


	//----- nvinfo : EIATTR_FRAME_SIZE
	.align		4
.L_168:
        /*02ac*/ 	.byte	0x04, 0x11
        /*02ae*/ 	.short	(.L_170 - .L_169)
	.align		4
.L_169:
        /*02b0*/ 	.word	index@(_ZN7cutlass13device_kernelIN5flash11enable_sm90INS1_16FlashAttnFwdSm90INS1_25CollectiveMainloopFwdSm90ILi2EN4cute5tupleIJNS5_1CILi1EEES8_S8_EEENS6_IJNS7_ILi128EEENS7_ILi160EEENS7_ILi192EEEEEELi192ENS_12float_e4m3_tEfNS_4arch4Sm90ELb1ELb0ELb0ELb1ELb1ELb0ELb0ELb1ELb1ELb1ELb1ELb0EEENS1_21CollectiveEpilogueFwdINS6_IJSA_SC_SB_EEES9_NS_10bfloat16_tESG_Li256ELb1ELb1ELb1ELb1EEENS1_36VarlenDynamicPersistentTileSchedulerILi128ELi160ELi256ELi128ELb1ELb1ELb1ELb1ELb1ELb1EEEEEEEEEvNT_6ParamsE)
        /*02b4*/ 	.word	0x00000030


	//----- nvinfo : EIATTR_REGCOUNT
	.align		4
.L_170:
        /*02b8*/ 	.byte	0x04, 0x2f
        /*02ba*/ 	.short	(.L_172 - .L_171)
	.align		4
.L_171:
        /*02bc*/ 	.word	index@(_ZN7cutlass13device_kernelIN5flash11enable_sm90INS1_16FlashAttnFwdSm90INS1_25CollectiveMainloopFwdSm90ILi2EN4cute5tupleIJNS5_1CILi1EEES8_S8_EEENS6_IJNS7_ILi128EEENS7_ILi160EEENS7_ILi192EEEEEELi192ENS_12float_e4m3_tEfNS_4arch4Sm90ELb1ELb0ELb0ELb0ELb1ELb0ELb0ELb1ELb1ELb1ELb1ELb0EEENS1_21CollectiveEpilogueFwdINS6_IJSA_SC_SB_EEES9_NS_10bfloat16_tESG_Li256ELb0ELb1ELb1ELb1EEENS1_19SingleTileSchedulerILb0ELb1ELb1ELi128EEEEEEEEEvNT_6ParamsE)
        /*02c0*/ 	.word	0x000000a8


	//----- nvinfo : EIATTR_FRAME_SIZE
	.align		4
.L_172:
        /*02c4*/ 	.byte	0x04, 0x11
        /*02c6*/ 	.short	(.L_174 - .L_173)
	.align		4
.L_173:
        /*02c8*/ 	.word	index@(_ZN7cutlass13device_kernelIN5flash11enable_sm90INS1_16FlashAttnFwdSm90INS1_25CollectiveMainloopFwdSm90ILi2EN4cute5tupleIJNS5_1CILi1EEES8_S8_EEENS6_IJNS7_ILi128EEENS7_ILi160EEENS7_ILi192EEEEEELi192ENS_12float_e4m3_tEfNS_4arch4Sm90ELb1ELb0ELb0ELb0ELb1ELb0ELb0ELb1ELb1ELb1ELb1ELb0EEENS1_21CollectiveEpilogueFwdINS6_IJSA_SC_SB_EEES9_NS_10bfloat16_tESG_Li256ELb0ELb1ELb1ELb1EEENS1_19SingleTileSchedulerILb0ELb1ELb1ELi128EEEEEEEEEvNT_6ParamsE)
        /*02cc*/ 	.word	0x00000018


	//----- nvinfo : EIATTR_REGCOUNT
	.align		4
.L_174:
        /*02d0*/ 	.byte	0x04, 0x2f
        /*02d2*/ 	.short	(.L_176 - .L_175)
	.align		4
.L_175:
        /*02d4*/ 	.word	index@(_ZN7cutlass13device_kernelIN5flash11enable_sm90INS1_16FlashAttnFwdSm90INS1_25CollectiveMainloopFwdSm90ILi2EN4cute5tupleIJNS5_1CILi1EEES8_S8_EEENS6_IJNS7_ILi128EEESA_NS7_ILi192EEEEEELi192ENS_12float_e4m3_tEfNS_4arch4Sm90ELb0ELb1ELb0ELb1ELb1ELb1ELb0ELb1ELb1ELb1ELb1ELb0EEENS1_21CollectiveEpilogueFwdINS6_IJSA_SB_SA_EEES9_NS_10bfloat16_tESF_Li256ELb1ELb1ELb1ELb1EEENS1_36VarlenDynamicPersistentTileSchedulerILi128ELi128ELi256ELi128ELb1ELb1ELb1ELb1ELb0ELb1EEEEEEEEEvNT_6ParamsE)
        /*02d8*/ 	.word	0x000000a8


	//----- nvinfo : EIATTR_FRAME_SIZE
	.align		4
.L_176:
        /*02dc*/ 	.byte	0x04, 0x11
        /*02de*/ 	.short	(.L_178 - .L_177)
	.align		4
.L_177:
        /*02e0*/ 	.word	index@(_ZN7cutlass13device_kernelIN5flash11enable_sm90INS1_16FlashAttnFwdSm90INS1_25CollectiveMainloopFwdSm90ILi2EN4cute5tupleIJNS5_1CILi1EEES8_S8_EEENS6_IJNS7_ILi128EEESA_NS7_ILi192EEEEEELi192ENS_12float_e4m3_tEfNS_4arch4Sm90ELb0ELb1ELb0ELb1ELb1ELb1ELb0ELb1ELb1ELb1ELb1ELb0EEENS1_21CollectiveEpilogueFwdINS6_IJSA_SB_SA_EEES9_NS_10bfloat16_tESF_Li256ELb1ELb1ELb1ELb1EEENS1_36VarlenDynamicPersistentTileSchedulerILi128ELi128ELi256ELi128ELb1ELb1ELb1ELb1ELb0ELb1EEEEEEEEEvNT_6ParamsE)
        /*02e4*/ 	.word	0x00000048


	//----- nvinfo : EIATTR_REGCOUNT
	.align		4
.L_178:
        /*02e8*/ 	.byte	0x04, 0x2f
        /*02ea*/ 	.short	(.L_180 - .L_179)
	.align		4
.L_179:
        /*02ec*/ 	.word	index@(_ZN7cutlass13device_kernelIN5flash11enable_sm90INS1_16FlashAttnFwdSm90INS1_25CollectiveMainloopFwdSm90ILi2EN4cute5tupleIJNS5_1CILi1EEES8_S8_EEENS6_IJNS7_ILi128EEESA_NS7_ILi192EEEEEELi192ENS_12float_e4m3_tEfNS_4arch4Sm90ELb0ELb1ELb0ELb1ELb1ELb0ELb0ELb1ELb1ELb1ELb1ELb0EEENS1_21CollectiveEpilogueFwdINS6_IJSA_SB_SA_EEES9_NS_10bfloat16_tESF_Li256ELb1ELb1ELb1ELb1EEENS1_36VarlenDynamicPersistentTileSchedulerILi128ELi128ELi256ELi128ELb1ELb1ELb1ELb1ELb0ELb1EEEEEEEEEvNT_6ParamsE)
        /*02f0*/ 	.word	0x000000a8


	//----- nvinfo : EIATTR_FRAME_SIZE
	.align		4
.L_180:
        /*02f4*/ 	.byte	0x04, 0x11
        /*02f6*/ 	.short	(.L_182 - .L_181)
	.align		4
.L_181:
        /*02f8*/ 	.word	index@(_ZN7cutlass13device_kernelIN5flash11enable_sm90INS1_16FlashAttnFwdSm90INS1_25CollectiveMainloopFwdSm90ILi2EN4cute5tupleIJNS5_1CILi1EEES8_S8_EEENS6_IJNS7_ILi128EEESA_NS7_ILi192EEEEEELi192ENS_12float_e4m3_tEfNS_4arch4Sm90ELb0ELb1ELb0ELb1ELb1ELb0ELb0ELb1ELb1ELb1ELb1ELb0EEENS1_21CollectiveEpilogueFwdINS6_IJSA_SB_SA_EEES9_NS_10bfloat16_tESF_Li256ELb1ELb1ELb1ELb1EEENS1_36VarlenDynamicPersistentTileSchedulerILi128ELi128ELi256ELi128ELb1ELb1ELb1ELb1ELb0ELb1EEEEEEEEEvNT_6ParamsE)
        /*02fc*/ 	.word	0x00000018


	//----- nvinfo : EIATTR_REGCOUNT
	.align		4
.L_182:
        /*0300*/ 	.byte	0x04, 0x2f
        /*0302*/ 	.short	(.L_184 - .L_183)
	.align		4
.L_183:
        /*0304*/ 	.word	index@(_ZN7cutlass13device_kernelIN5flash11enable_sm90INS1_16FlashAttnFwdSm90INS1_25CollectiveMainloopFwdSm90ILi2EN4cute5tupleIJNS5_1CILi1EEES8_S8_EEENS6_IJNS7_ILi128EEESA_NS7_ILi192EEEEEELi192ENS_12float_e4m3_tEfNS_4arch4Sm90ELb0ELb1ELb0ELb0ELb1ELb0ELb0ELb1ELb1ELb1ELb1ELb0EEENS1_21CollectiveEpilogueFwdINS6_IJSA_SB_SA_EEES9_NS_10bfloat16_tESF_Li256ELb0ELb1ELb1ELb1EEENS1_19SingleTileSchedulerILb0ELb1ELb1ELi128EEEEEEEEEvNT_6ParamsE)
        /*0308*/ 	.word	0x000000a8


	//----- nvinfo : EIATTR_FRAME_SIZE
	.align		4
.L_184:
        /*030c*/ 	.byte	0x04, 0x11
        /*030e*/ 	.short	(.L_186 - .L_185)
	.align		4
.L_185:
        /*0310*/ 	.word	index@(_ZN7cutlass13device_kernelIN5flash11enable_sm90INS1_16FlashAttnFwdSm90INS1_25CollectiveMainloopFwdSm90ILi2EN4cute5tupleIJNS5_1CILi1EEES8_S8_EEENS6_IJNS7_ILi128EEESA_NS7_ILi192EEEEEELi192ENS_12float_e4m3_tEfNS_4arch4Sm90ELb0ELb1ELb0ELb0ELb1ELb0ELb0ELb1ELb1ELb1ELb1ELb0EEENS1_21CollectiveEpilogueFwdINS6_IJSA_SB_SA_EEES9_NS_10bfloat16_tESF_Li256ELb0ELb1ELb1ELb1EEENS1_19SingleTileSchedulerILb0ELb1ELb1ELi128EEEEEEEEEvNT_6ParamsE)
        /*0314*/ 	.word	0x00000008


	//----- nvinfo : EIATTR_REGCOUNT
	.align		4
.L_186:
        /*0318*/ 	.byte	0x04, 0x2f
        /*031a*/ 	.short	(.L_188 - .L_187)
	.align		4
.L_187:
        /*031c*/ 	.word	index@(_ZN7cutlass13device_kernelIN5flash11enable_sm90INS1_16FlashAttnFwdSm90INS1_25CollectiveMainloopFwdSm90ILi2EN4cute5tupleIJNS5_1CILi1EEES8_S8_EEENS6_IJNS7_ILi128EEENS7_ILi160EEENS7_ILi192EEEEEELi192ENS_12float_e4m3_tEfNS_4arch4Sm90ELb0ELb0ELb0ELb1ELb1ELb1ELb0ELb1ELb1ELb1ELb1ELb0EEENS1_21CollectiveEpilogueFwdINS6_IJSA_SC_SB_EEES9_NS_10bfloat16_tESG_Li256ELb1ELb1ELb1ELb1EEENS1_36VarlenDynamicPersistentTileSchedulerILi128ELi160ELi256ELi128ELb1ELb1ELb1ELb0ELb1ELb1EEEEEEEEEvNT_6ParamsE)
        /*0320*/ 	.word	0x000000a8


	//----- nvinfo : EIATTR_FRAME_SIZE
	.align		4
.L_188:
        /*0324*/ 	.byte	0x04, 0x11
        /*0326*/ 	.short	(.L_190 - .L_189)
	.align		4
.L_189:
        /*0328*/ 	.word	index@(_ZN7cutlass13device_kernelIN5flash11enable_sm90INS1_16FlashAttnFwdSm90INS1_25CollectiveMainloopFwdSm90ILi2EN4cute5tupleIJNS5_1CILi1EEES8_S8_EEENS6_IJNS7_ILi128EEENS7_ILi160EEENS7_ILi192EEEEEELi192ENS_12float_e4m3_tEfNS_4arch4Sm90ELb0ELb0ELb0ELb1ELb1ELb1ELb0ELb1ELb1ELb1ELb1ELb0EEENS1_21CollectiveEpilogueFwdINS6_IJSA_SC_SB_EEES9_NS_10bfloat16_tESG_Li256ELb1ELb1ELb1ELb1EEENS1_36VarlenDynamicPersistentTileSchedulerILi128ELi160ELi256ELi128ELb1ELb1ELb1ELb0ELb1ELb1EEEEEEEEEvNT_6ParamsE)
        /*032c*/ 	.word	0x00000140


	//----- nvinfo : EIATTR_REGCOUNT
	.align		4
.L_190:
        /*0330*/ 	.byte	0x04, 0x2f
        /*0332*/ 	.short	(.L_192 - .L_191)
	.align		4
.L_191:
        /*0334*/ 	.word	index@(_ZN7cutlass13device_kernelIN5flash11enable_sm90INS1_16FlashAttnFwdSm90INS1_25CollectiveMainloopFwdSm90ILi2EN4cute5tupleIJNS5_1CILi1EEES8_S8_EEENS6_IJNS7_ILi128EEENS7_ILi160EEENS7_ILi192EEEEEELi192ENS_12float_e4m3_tEfNS_4arch4Sm90ELb0ELb0ELb0ELb1ELb1ELb0ELb0ELb1ELb1ELb1ELb1ELb0EEENS1_21CollectiveEpilogueFwdINS6_IJSA_SC_SB_EEES9_NS_10bfloat16_tESG_Li256ELb1ELb1ELb1ELb1EEENS1_36VarlenDynamicPersistentTileSchedulerILi128ELi160ELi256ELi128ELb1ELb1ELb1ELb0ELb1ELb1EEEEEEEEEvNT_6ParamsE)
        /*0338*/ 	.word	0x000000a8


	//----- nvinfo : EIATTR_FRAME_SIZE
	.align		4
.L_192:
        /*033c*/ 	.byte	0x04, 0x11
        /*033e*/ 	.short	(.L_194 - .L_193)
	.align		4
.L_193:
        /*0340*/ 	.word	index@(_ZN7cutlass13device_kernelIN5flash11enable_sm90INS1_16FlashAttnFwdSm90INS1_25CollectiveMainloopFwdSm90ILi2EN4cute5tupleIJNS5_1CILi1EEES8_S8_EEENS6_IJNS7_ILi128EEENS7_ILi160EEENS7_ILi192EEEEEELi192ENS_12float_e4m3_tEfNS_4arch4Sm90ELb0ELb0ELb0ELb1ELb1ELb0ELb0ELb1ELb1ELb1ELb1ELb0EEENS1_21CollectiveEpilogueFwdINS6_IJSA_SC_SB_EEES9_NS_10bfloat16_tESG_Li256ELb1ELb1ELb1ELb1EEENS1_36VarlenDynamicPersistentTileSchedulerILi128ELi160ELi256ELi128ELb1ELb1ELb1ELb0ELb1ELb1EEEEEEEEEvNT_6ParamsE)
        /*0344*/ 	.word	0x00000030


	//----- nvinfo : EIATTR_REGCOUNT
	.align		4
.L_194:
        /*0348*/ 	.byte	0x04, 0x2f
        /*034a*/ 	.short	(.L_196 - .L_195)
	.align		4
.L_195:
        /*034c*/ 	.word	index@(_ZN7cutlass13device_kernelIN5flash11enable_sm90INS1_16FlashAttnFwdSm90INS1_25CollectiveMainloopFwdSm90ILi2EN4cute5tupleIJNS5_1CILi1EEES8_S8_EEENS6_IJNS7_ILi128EEENS7_ILi160EEENS7_ILi192EEEEEELi192ENS_12float_e4m3_tEfNS_4arch4Sm90ELb0ELb0ELb0ELb0ELb1ELb0ELb0ELb1ELb1ELb1ELb1ELb0EEENS1_21CollectiveEpilogueFwdINS6_IJSA_SC_SB_EEES9_NS_10bfloat16_tESG_Li256ELb0ELb1ELb1ELb1EEENS1_19SingleTileSchedulerILb0ELb1ELb1ELi128EEEEEEEEEvNT_6ParamsE)
        /*0350*/ 	.word	0x000000a8


	//----- nvinfo : EIATTR_FRAME_SIZE
	.align		4
.L_196:
        /*0354*/ 	.byte	0x04, 0x11
        /*0356*/ 	.short	(.L_198 - .L_197)
	.align		4
.L_197:
        /*0358*/ 	.word	index@(_ZN7cutlass13device_kernelIN5flash11enable_sm90INS1_16FlashAttnFwdSm90INS1_25CollectiveMainloopFwdSm90ILi2EN4cute5tupleIJNS5_1CILi1EEES8_S8_EEENS6_IJNS7_ILi128EEENS7_ILi160EEENS7_ILi192EEEEEELi192ENS_12float_e4m3_tEfNS_4arch4Sm90ELb0ELb0ELb0ELb0ELb1ELb0ELb0ELb1ELb1ELb1ELb1ELb0EEENS1_21CollectiveEpilogueFwdINS6_IJSA_SC_SB_EEES9_NS_10bfloat16_tESG_Li256ELb0ELb1ELb1ELb1EEENS1_19SingleTileSchedulerILb0ELb1ELb1ELi128EEEEEEEEEvNT_6ParamsE)
        /*035c*/ 	.word	0x00000010


	//----- nvinfo : EIATTR_REGCOUNT
	.align		4
.L_198:
        /*0360*/ 	.byte	0x04, 0x2f
        /*0362*/ 	.short	(.L_200 - .L_199)
	.align		4
.L_199:
        /*0364*/ 	.word	index@(_ZN7cutlass13device_kernelIN5flash11enable_sm90INS1_16FlashAttnFwdSm90INS1_25CollectiveMainloopFwdSm90ILi2EN4cute5tupleIJNS5_1CILi1EEES8_S8_EEENS6_IJNS7_ILi128EEESA_NS7_ILi256EEEEEELi256ENS_12float_e4m3_tEfNS_4arch4Sm90ELb1ELb0ELb0ELb1ELb1ELb1ELb0ELb1ELb0ELb1ELb1ELb0EEENS1_21CollectiveEpilogueFwdINS6_IJSA_SB_SA_EEES9_NS_10bfloat16_tESF_Li256ELb1ELb1ELb1ELb1EEENS1_36VarlenDynamicPersistentTileSchedulerILi128ELi128ELi256ELi128ELb1ELb1ELb1ELb1ELb1ELb1EEEEEEEEEvNT_6ParamsE)
        /*0368*/ 	.word	0x000000a8


	//----- nvinfo : EIATTR_FRAME_SIZE
	.align		4
.L_200:
        /*036c*/ 	.byte	0x04, 0x11
        /*036e*/ 	.short	(.L_202 - .L_201)
	.align		4
.L_201:
        /*0370*/ 	.word	index@(_ZN7cutlass13device_kernelIN5flash11enable_sm90INS1_16FlashAttnFwdSm90INS1_25CollectiveMainloopFwdSm90ILi2EN4cute5tupleIJNS5_1CILi1EEES8_S8_EEENS6_IJNS7_ILi128EEESA_NS7_ILi256EEEEEELi256ENS_12float_e4m3_tEfNS_4arch4Sm90ELb1ELb0ELb0ELb1ELb1ELb1ELb0ELb1ELb0ELb1ELb1ELb0EEENS1_21CollectiveEpilogueFwdINS6_IJSA_SB_SA_EEES9_NS_10bfloat16_tESF_Li256ELb1ELb1ELb1ELb1EEENS1_36VarlenDynamicPersistentTileSchedulerILi128ELi128ELi256ELi128ELb1ELb1ELb1ELb1ELb1ELb1EEEEEEEEEvNT_6ParamsE)
        /*0374*/ 	.word	0x000001b8


	//----- nvinfo : EIATTR_REGCOUNT
	.align		4
.L_202:
        /*0378*/ 	.byte	0x04, 0x2f
        /*037a*/ 	.short	(.L_204 - .L_203)
	.align		4
.L_203:
        /*037c*/ 	.word	index@(_ZN7cutlass13device_kernelIN5flash11enable_sm90INS1_16FlashAttnFwdSm90INS1_25CollectiveMainloopFwdSm90ILi2EN4cute5tupleIJNS5_1CILi1EEES8_S8_EEENS6_IJNS7_ILi128EEESA_NS7_ILi256EEEEEELi256ENS_12float_e4m3_tEfNS_4arch4Sm90ELb1ELb0ELb0ELb1ELb1ELb0ELb0ELb1ELb0ELb1ELb1ELb0EEENS1_21CollectiveEpilogueFwdINS6_IJSA_SB_SA_EEES9_NS_10bfloat16_tESF_Li256ELb1ELb1ELb1ELb1EEENS1_36VarlenDynamicPersistentTileSchedulerILi128ELi128ELi256ELi128ELb1ELb1ELb1ELb1ELb1ELb1EEEEEEEEEvNT_6ParamsE)
        /*0380*/ 	.word	0x000000a8


	//----- nvinfo : EIATTR_FRAME_SIZE
	.align		4
.L_204:
        /*0384*/ 	.byte	0x04, 0x11
        /*0386*/ 	.short	(.L_206 - .L_205)
	.align		4
.L_205:
        /*0388*/ 	.word	index@(_ZN7cutlass13device_kernelIN5flash11enable_sm90INS1_16FlashAttnFwdSm90INS1_25CollectiveMainloopFwdSm90ILi2EN4cute5tupleIJNS5_1CILi1EEES8_S8_EEENS6_IJNS7_ILi128EEESA_NS7_ILi256EEEEEELi256ENS_12float_e4m3_tEfNS_4arch4Sm90ELb1ELb0ELb0ELb1ELb1ELb0ELb0ELb1ELb0ELb1ELb1ELb0EEENS1_21CollectiveEpilogueFwdINS6_IJSA_SB_SA_EEES9_NS_10bfloat16_tESF_Li256ELb1ELb1ELb1ELb1EEENS1_36VarlenDynamicPersistentTileSchedulerILi128ELi128ELi256ELi128ELb1ELb1ELb1ELb1ELb1ELb1EEEEEEEEEvNT_6ParamsE)
        /*038c*/ 	.word	0x00000028


	//----- nvinfo : EIATTR_REGCOUNT
	.align		4
.L_206:
        /*0390*/ 	.byte	0x04, 0x2f
        /*0392*/ 	.short	(.L_208 - .L_207)
	.align		4
.L_207:
        /*0394*/ 	.word	index@(_ZN7cutlass13device_kernelIN5flash11enable_sm90INS1_16FlashAttnFwdSm90INS1_25CollectiveMainloopFwdSm90ILi2EN4cute5tupleIJNS5_1CILi1EEES8_S8_EEENS6_IJNS7_ILi128EEESA_NS7_ILi256EEEEEELi256ENS_12float_e4m3_tEfNS_4arch4Sm90ELb1ELb0ELb0ELb0ELb1ELb0ELb0ELb1ELb0ELb1ELb1ELb0EEENS1_21CollectiveEpilogueFwdINS6_IJSA_SB_SA_EEES9_NS_10bfloat16_tESF_Li256ELb0ELb1ELb1ELb1EEENS1_19SingleTileSchedulerILb0ELb1ELb1ELi128EEEEEEEEEvNT_6ParamsE)
        /*0398*/ 	.word	0x000000a8


	//----- nvinfo : EIATTR_FRAME_SIZE
	.align		4
.L_208:
        /*039c*/ 	.byte	0x04, 0x11
        /*039e*/ 	.short	(.L_210 - .L_209)
	.align		4
.L_209:
        /*03a0*/ 	.word	index@(_ZN7cutlass13device_kernelIN5flash11enable_sm90INS1_16FlashAttnFwdSm90INS1_25CollectiveMainloopFwdSm90ILi2EN4cute5tupleIJNS5_1CILi1EEES8_S8_EEENS6_IJNS7_ILi128EEESA_NS7_ILi256EEEEEELi256ENS_12float_e4m3_tEfNS_4arch4Sm90ELb1ELb0ELb0ELb0ELb1ELb0ELb0ELb1ELb0ELb1ELb1ELb0EEENS1_21CollectiveEpilogueFwdINS6_IJSA_SB_SA_EEES9_NS_10bfloat16_tESF_Li256ELb0ELb1ELb1ELb1EEENS1_19SingleTileSchedulerILb0ELb1ELb1ELi128EEEEEEEEEvNT_6ParamsE)
        /*03a4*/ 	.word	0x00000018


	//----- nvinfo : EIATTR_REGCOUNT
	.align		4
.L_210:
        /*03a8*/ 	.byte	0x04, 0x2f
        /*03aa*/ 	.short	(.L_212 - .L_211)
	.align		4
.L_211:
        /*03ac*/ 	.word	index@(_ZN7cutlass13device_kernelIN5flash11enable_sm90INS1_16FlashAttnFwdSm90INS1_25CollectiveMainloopFwdSm90ILi2EN4cute5tupleIJNS5_1CILi1EEES8_S8_EEENS6_IJNS7_ILi128EEENS7_ILi64EEENS7_ILi256EEEEEELi256ENS_12float_e4m3_tEfNS_4arch4Sm90ELb0ELb1ELb0ELb1ELb1ELb1ELb0ELb1ELb0ELb1ELb1ELb0EEENS1_21CollectiveEpilogueFwdINS6_IJSA_SC_SB_EEES9_NS_10bfloat16_tESG_Li256ELb1ELb1ELb1ELb1EEENS1_36VarlenDynamicPersistentTileSchedulerILi128ELi64ELi256ELi128ELb1ELb1ELb1ELb1ELb0ELb1EEEEEEEEEvNT_6ParamsE)
        /*03b0*/ 	.word	0x000000a8


	//----- nvinfo : EIATTR_FRAME_SIZE
	.align		4
.L_212:
        /*03b4*/ 	.byte	0x04, 0x11
        /*03b6*/ 	.short	(.L_214 - .L_213)
	.align		4
.L_213:
        /*03b8*/ 	.word	index@(_ZN7cutlass13device_kernelIN5flash11enable_sm90INS1_16FlashAttnFwdSm90INS1_25CollectiveMainloopFwdSm90ILi2EN4cute5tupleIJNS5_1CILi1EEES8_S8_EEENS6_IJNS7_ILi128EEENS7_ILi64EEENS7_ILi256EEEEEELi256ENS_12float_e4m3_tEfNS_4arch4Sm90ELb0ELb1ELb0ELb1ELb1ELb1ELb0ELb1ELb0ELb1ELb1ELb0EEENS1_21CollectiveEpilogueFwdINS6_IJSA_SC_SB_EEES9_NS_10bfloat16_tESG_Li256ELb1ELb1ELb1ELb1EEENS1_36VarlenDynamicPersistentTileSchedulerILi128ELi64ELi256ELi128ELb1ELb1ELb1ELb1ELb0ELb1EEEEEEEEEvNT_6ParamsE)
        /*03bc*/ 	.word	0x000000a0


	//----- nvinfo : EIATTR_REGCOUNT
	.align		4
.L_214:
        /*03c0*/ 	.byte	0x04, 0x2f
        /*03c2*/ 	.short	(.L_216 - .L_215)
	.align		4
.L_215:
        /*03c4*/ 	.word	index@(_ZN7cutlass13device_kernelIN5flash11enable_sm90INS1_16FlashAttnFwdSm90INS1_25CollectiveMainloopFwdSm90ILi2EN4cute5tupleIJNS5_1CILi1EEES8_S8_EEENS6_IJNS7_ILi128EEENS7_ILi64EEENS7_ILi256EEEEEELi256ENS_12float_e4m3_tEfNS_4arch4Sm90ELb0ELb1ELb0ELb1ELb1ELb0ELb0ELb1ELb0ELb1ELb1ELb0EEENS1_21CollectiveEpilogueFwdINS6_IJSA_SC_SB_EEES9_NS_10bfloat16_tESG_Li256ELb1ELb1ELb1ELb1EEENS1_36VarlenDynamicPersistentTileSchedulerILi128ELi64ELi256ELi128ELb1ELb1ELb1ELb1ELb0ELb1EEEEEEEEEvNT_6ParamsE)
        /*03c8*/ 	.word	0x000000a8


	//----- nvinfo : EIATTR_FRAME_SIZE
	.align		4
.L_216:
        /*03cc*/ 	.byte	0x04, 0x11
        /*03ce*/ 	.short	(.L_218 - .L_217)
	.align		4
.L_217:
        /*03d0*/ 	.word	index@(_ZN7cutlass13device_kernelIN5flash11enable_sm90INS1_16FlashAttnFwdSm90INS1_25CollectiveMainloopFwdSm90ILi2EN4cute5tupleIJNS5_1CILi1EEES8_S8_EEENS6_IJNS7_ILi128EEENS7_ILi64EEENS7_ILi256EEEEEELi256ENS_12float_e4m3_tEfNS_4arch4Sm90ELb0ELb1ELb0ELb1ELb1ELb0ELb0ELb1ELb0ELb1ELb1ELb0EEENS1_21CollectiveEpilogueFwdINS6_IJSA_SC_SB_EEES9_NS_10bfloat16_tESG_Li256ELb1ELb1ELb1ELb1EEENS1_36VarlenDynamicPersistentTileSchedulerILi128ELi64ELi256ELi128ELb1ELb1ELb1ELb1ELb0ELb1EEEEEEEEEvNT_6ParamsE)
        /*03d4*/ 	.word	0x00000018


	//----- nvinfo : EIATTR_REGCOUNT
	.align		4
.L_218:
        /*03d8*/ 	.byte	0x04, 0x2f
        /*03da*/ 	.short	(.L_220 - .L_219)
	.align		4
.L_219:
        /*03dc*/ 	.word	index@(_ZN7cutlass13device_kernelIN5flash11enable_sm90INS1_16FlashAttnFwdSm90INS1_25CollectiveMainloopFwdSm90ILi2EN4cute5tupleIJNS5_1CILi1EEES8_S8_EEENS6_IJNS7_ILi128EEENS7_ILi64EEENS7_ILi256EEEEEELi256ENS_12float_e4m3_tEfNS_4arch4Sm90ELb0ELb1ELb0ELb0ELb1ELb0ELb0ELb1ELb0ELb1ELb1ELb0EEENS1_21CollectiveEpilogueFwdINS6_IJSA_SC_SB_EEES9_NS_10bfloat16_tESG_Li256ELb0ELb1ELb1ELb1EEENS1_19SingleTileSchedulerILb0ELb1ELb1ELi128EEEEEEEEEvNT_6ParamsE)
        /*03e0*/ 	.word	0x000000a8


	//----- nvinfo : EIATTR_FRAME_SIZE
	.align		4
.L_220:
        /*03e4*/ 	.byte	0x04, 0x11
        /*03e6*/ 	.short	(.L_222 - .L_221)
	.align		4
.L_221:
        /*03e8*/ 	.word	index@(_ZN7cutlass13device_kernelIN5flash11enable_sm90INS1_16FlashAttnFwdSm90INS1_25CollectiveMainloopFwdSm90ILi2EN4cute5tupleIJNS5_1CILi1EEES8_S8_EEENS6_IJNS7_ILi128EEENS7_ILi64EEENS7_ILi256EEEEEELi256ENS_12float_e4m3_tEfNS_4arch4Sm90ELb0ELb1ELb0ELb0ELb1ELb0ELb0ELb1ELb0ELb1ELb1ELb0EEENS1_21CollectiveEpilogueFwdINS6_IJSA_SC_SB_EEES9_NS_10bfloat16_tESG_Li256ELb0ELb1ELb1ELb1EEENS1_19SingleTileSchedulerILb0ELb1ELb1ELi128EEEEEEEEEvNT_6ParamsE)
        /*03ec*/ 	.word	0x00000008


	//----- nvinfo : EIATTR_REGCOUNT
	.align		4
.L_222:
        /*03f0*/ 	.byte	0x04, 0x2f
        /*03f2*/ 	.short	(.L_224 - .L_223)
	.align		4
.L_223:
        /*03f4*/ 	.word	index@(_ZN7cutlass13device_kernelIN5flash11enable_sm90INS1_16FlashAttnFwdSm90INS1_25CollectiveMainloopFwdSm90ILi2EN4cute5tupleIJNS5_1CILi1EEES8_S8_EEENS6_IJNS7_ILi128EEESA_NS7_ILi256EEEEEELi256ENS_12float_e4m3_tEfNS_4arch4Sm90ELb0ELb0ELb0ELb1ELb1ELb1ELb0ELb1ELb0ELb1ELb1ELb0EEENS1_21CollectiveEpilogueFwdINS6_IJSA_SB_SA_EEES9_NS_10bfloat16_tESF_Li256ELb1ELb1ELb1ELb1EEENS1_36VarlenDynamicPersistentTileSchedulerILi128ELi128ELi256ELi128ELb1ELb1ELb1ELb0ELb1ELb1EEEEEEEEEvNT_6ParamsE)
        /*03f8*/ 	.word	0x000000a8


	//----- nvinfo : EIATTR_FRAME_SIZE
	.align		4
.L_224:
        /*03fc*/ 	.byte	0x04, 0x11
        /*03fe*/ 	.short	(.L_226 - .L_225)
	.align		4
.L_225:
        /*0400*/ 	.word	index@(_ZN7cutlass13device_kernelIN5flash11enable_sm90INS1_16FlashAttnFwdSm90INS1_25CollectiveMainloopFwdSm90ILi2EN4cute5tupleIJNS5_1CILi1EEES8_S8_EEENS6_IJNS7_ILi128EEESA_NS7_ILi256EEEEEELi256ENS_12float_e4m3_tEfNS_4arch4Sm90ELb0ELb0ELb0ELb1ELb1ELb1ELb0ELb1ELb0ELb1ELb1ELb0EEENS1_21CollectiveEpilogueFwdINS6_IJSA_SB_SA_EEES9_NS_10bfloat16_tESF_Li256ELb1ELb1ELb1ELb1EEENS1_36VarlenDynamicPersistentTileSchedulerILi128ELi128ELi256ELi128ELb1ELb1ELb1ELb0ELb1ELb1EEEEEEEEEvNT_6ParamsE)
        /*0404*/ 	.word	0x000001a8


	//----- nvinfo : EIATTR_REGCOUNT
	.align		4
.L_226:
        /*0408*/ 	.byte	0x04, 0x2f
        /*040a*/ 	.short	(.L_228 - .L_227)
	.align		4
.L_227:
        /*040c*/ 	.word	index@(_ZN7cutlass13device_kernelIN5flash11enable_sm90INS1_16FlashAttnFwdSm90INS1_25CollectiveMainloopFwdSm90ILi2EN4cute5tupleIJNS5_1CILi1EEES8_S8_EEENS6_IJNS7_ILi128EEESA_NS7_ILi256EEEEEELi256ENS_12float_e4m3_tEfNS_4arch4Sm90ELb0ELb0ELb0ELb1ELb1ELb0ELb0ELb1ELb0ELb1ELb1ELb0EEENS1_21CollectiveEpilogueFwdINS6_IJSA_SB_SA_EEES9_NS_10bfloat16_tESF_Li256ELb1ELb1ELb1ELb1EEENS1_36VarlenDynamicPersistentTileSchedulerILi128ELi128ELi256ELi128ELb1ELb1ELb1ELb0ELb1ELb1EEEEEEEEEvNT_6ParamsE)
        /*0410*/ 	.word	0x000000a8


	//----- nvinfo : EIATTR_FRAME_SIZE
	.align		4
.L_228:
        /*0414*/ 	.byte	0x04, 0x11
        /*0416*/ 	.short	(.L_230 - .L_229)
	.align		4
.L_229:
        /*0418*/ 	.word	index@(_ZN7cutlass13device_kernelIN5flash11enable_sm90INS1_16FlashAttnFwdSm90INS1_25CollectiveMainloopFwdSm90ILi2EN4cute5tupleIJNS5_1CILi1EEES8_S8_EEENS6_IJNS7_ILi128EEESA_NS7_ILi256EEEEEELi256ENS_12float_e4m3_tEfNS_4arch4Sm90ELb0ELb0ELb0ELb1ELb1ELb0ELb0ELb1ELb0ELb1ELb1ELb0EEENS1_21CollectiveEpilogueFwdINS6_IJSA_SB_SA_EEES9_NS_10bfloat16_tESF_Li256ELb1ELb1ELb1ELb1EEENS1_36VarlenDynamicPersistentTileSchedulerILi128ELi128ELi256ELi128ELb1ELb1ELb1ELb0ELb1ELb1EEEEEEEEEvNT_6ParamsE)
        /*041c*/ 	.word	0x00000030


	//----- nvinfo : EIATTR_REGCOUNT
	.align		4
.L_230:
        /*0420*/ 	.byte	0x04, 0x2f
        /*0422*/ 	.short	(.L_232 - .L_231)
	.align		4
.L_231:
        /*0424*/ 	.word	index@(_ZN7cutlass13device_kernelIN5flash11enable_sm90INS1_16FlashAttnFwdSm90INS1_25CollectiveMainloopFwdSm90ILi2EN4cute5tupleIJNS5_1CILi1EEES8_S8_EEENS6_IJNS7_ILi128EEESA_NS7_ILi256EEEEEELi256ENS_12float_e4m3_tEfNS_4arch4Sm90ELb0ELb0ELb0ELb0ELb1ELb0ELb0ELb1ELb0ELb1ELb1ELb0EEENS1_21CollectiveEpilogueFwdINS6_IJSA_SB_SA_EEES9_NS_10bfloat16_tESF_Li256ELb0ELb1ELb1ELb1EEENS1_19SingleTileSchedulerILb0ELb1ELb1ELi128EEEEEEEEEvNT_6ParamsE)
        /*0428*/ 	.word	0x000000a8


	//----- nvinfo : EIATTR_FRAME_SIZE
	.align		4
.L_232:
        /*042c*/ 	.byte	0x04, 0x11
        /*042e*/ 	.short	(.L_234 - .L_233)
	.align		4
.L_233:
        /*0430*/ 	.word	index@(_ZN7cutlass13device_kernelIN5flash11enable_sm90INS1_16FlashAttnFwdSm90INS1_25CollectiveMainloopFwdSm90ILi2EN4cute5tupleIJNS5_1CILi1EEES8_S8_EEENS6_IJNS7_ILi128EEESA_NS7_ILi256EEEEEELi256ENS_12float_e4m3_tEfNS_4arch4Sm90ELb0ELb0ELb0ELb0ELb1ELb0ELb0ELb1ELb0ELb1ELb1ELb0EEENS1_21CollectiveEpilogueFwdINS6_IJSA_SB_SA_EEES9_NS_10bfloat16_tESF_Li256ELb0ELb1ELb1ELb1EEENS1_19SingleTileSchedulerILb0ELb1ELb1ELi128EEEEEEEEEvNT_6ParamsE)
        /*0434*/ 	.word	0x00000018


	//----- nvinfo : EIATTR_MIN_STACK_SIZE
	.align		4
.L_234:
        /*0438*/ 	.byte	0x04, 0x12
        /*043a*/ 	.short	(.L_236 - .L_235)
	.align		4
.L_235:
        /*043c*/ 	.word	index@(_ZN7cutlass13device_kernelIN5flash11enable_sm90INS1_16FlashAttnFwdSm90INS1_25CollectiveMainloopFwdSm90ILi2EN4cute5tupleIJNS5_1CILi1EEES8_S8_EEENS6_IJNS7_ILi128EEESA_NS7_ILi256EEEEEELi256ENS_12float_e4m3_tEfNS_4arch4Sm90ELb0ELb0ELb0ELb0ELb1ELb0ELb0ELb1ELb0ELb1ELb1ELb0EEENS1_21CollectiveEpilogueFwdINS6_IJSA_SB_SA_EEES9_NS_10bfloat16_tESF_Li256ELb0ELb1ELb1ELb1EEENS1_19SingleTileSchedulerILb0ELb1ELb1ELi128EEEEEEEEEvNT_6ParamsE)
        /*0440*/ 	.word	0x00000018


	//----- nvinfo : EIATTR_MIN_STACK_SIZE
	.align		4
.L_236:
        /*0444*/ 	.byte	0x04, 0x12
        /*0446*/ 	.short	(.L_238 - .L_237)
	.align		4
.L_237:
        /*0448*/ 	.word	index@(_ZN7cutlass13device_kernelIN5flash11enable_sm90INS1_16FlashAttnFwdSm90INS1_25CollectiveMainloopFwdSm90ILi2EN4cute5tupleIJNS5_1CILi1EEES8_S8_EEENS6_IJNS7_ILi128EEESA_NS7_ILi256EEEEEELi256ENS_12float_e4m3_tEfNS_4arch4Sm90ELb0ELb0ELb0ELb1ELb1ELb0ELb0ELb1ELb0ELb1ELb1ELb0EEENS1_21CollectiveEpilogueFwdINS6_IJSA_SB_SA_EEES9_NS_10bfloat16_tESF_Li256ELb1ELb1ELb1ELb1EEENS1_36VarlenDynamicPersistentTileSchedulerILi128ELi128ELi256ELi128ELb1ELb1ELb1ELb0ELb1ELb1EEEEEEEEEvNT_6ParamsE)
        /*044c*/ 	.word	0x00000030


	//----- nvinfo : EIATTR_MIN_STACK_SIZE
	.align		4
.L_238:
        /*0450*/ 	.byte	0x04, 0x12
        /*0452*/ 	.short	(.L_240 - .L_239)
	.align		4
.L_239:
        /*0454*/ 	.word	index@(_ZN7cutlass13device_kernelIN5flash11enable_sm90INS1_16FlashAttnFwdSm90INS1_25CollectiveMainloopFwdSm90ILi2EN4cute5tupleIJNS5_1CILi1EEES8_S8_EEENS6_IJNS7_ILi128EEESA_NS7_ILi256EEEEEELi256ENS_12float_e4m3_tEfNS_4arch4Sm90ELb0ELb0ELb0ELb1ELb1ELb1ELb0ELb1ELb0ELb1ELb1ELb0EEENS1_21CollectiveEpilogueFwdINS6_IJSA_SB_SA_EEES9_NS_10bfloat16_tESF_Li256ELb1ELb1ELb1ELb1EEENS1_36VarlenDynamicPersistentTileSchedulerILi128ELi128ELi256ELi128ELb1ELb1ELb1ELb0ELb1ELb1EEEEEEEEEvNT_6ParamsE)
        /*0458*/ 	.word	0x000001a8


	//----- nvinfo : EIATTR_MIN_STACK_SIZE
	.align		4
.L_240:
        /*045c*/ 	.byte	0x04, 0x12
        /*045e*/ 	.short	(.L_242 - .L_241)
	.align		4
.L_241:
        /*0460*/ 	.word	index@(_ZN7cutlass13device_kernelIN5flash11enable_sm90INS1_16FlashAttnFwdSm90INS1_25CollectiveMainloopFwdSm90ILi2EN4cute5tupleIJNS5_1CILi1EEES8_S8_EEENS6_IJNS7_ILi128EEENS7_ILi64EEENS7_ILi256EEEEEELi256ENS_12float_e4m3_tEfNS_4arch4Sm90ELb0ELb1ELb0ELb0ELb1ELb0ELb0ELb1ELb0ELb1ELb1ELb0EEENS1_21CollectiveEpilogueFwdINS6_IJSA_SC_SB_EEES9_NS_10bfloat16_tESG_Li256ELb0ELb1ELb1ELb1EEENS1_19SingleTileSchedulerILb0ELb1ELb1ELi128EEEEEEEEEvNT_6ParamsE)
        /*0464*/ 	.word	0x00000008


	//----- nvinfo : EIATTR_MIN_STACK_SIZE
	.align		4
.L_242:
        /*0468*/ 	.byte	0x04, 0x12
        /*046a*/ 	.short	(.L_244 - .L_243)
	.align		4
.L_243:
        /*046c*/ 	.word	index@(_ZN7cutlass13device_kernelIN5flash11enable_sm90INS1_16FlashAttnFwdSm90INS1_25CollectiveMainloopFwdSm90ILi2EN4cute5tupleIJNS5_1CILi1EEES8_S8_EEENS6_IJNS7_ILi128EEENS7_ILi64EEENS7_ILi256EEEEEELi256ENS_12float_e4m3_tEfNS_4arch4Sm90ELb0ELb1ELb0ELb1ELb1ELb0ELb0ELb1ELb0ELb1ELb1ELb0EEENS1_21CollectiveEpilogueFwdINS6_IJSA_SC_SB_EEES9_NS_10bfloat16_tESG_Li256ELb1ELb1ELb1ELb1EEENS1_36VarlenDynamicPersistentTileSchedulerILi128ELi64ELi256ELi128ELb1ELb1ELb1ELb1ELb0ELb1EEEEEEEEEvNT_6ParamsE)
        /*0470*/ 	.word	0x00000018


	//----- nvinfo : EIATTR_MIN_STACK_SIZE
	.align		4
.L_244:
        /*0474*/ 	.byte	0x04, 0x12
        /*0476*/ 	.short	(.L_246 - .L_245)
	.align		4
.L_245:
        /*0478*/ 	.word	index@(_ZN7cutlass13device_kernelIN5flash11enable_sm90INS1_16FlashAttnFwdSm90INS1_25CollectiveMainloopFwdSm90ILi2EN4cute5tupleIJNS5_1CILi1EEES8_S8_EEENS6_IJNS7_ILi128EEENS7_ILi64EEENS7_ILi256EEEEEELi256ENS_12float_e4m3_tEfNS_4arch4Sm90ELb0ELb1ELb0ELb1ELb1ELb1ELb0ELb1ELb0ELb1ELb1ELb0EEENS1_21CollectiveEpilogueFwdINS6_IJSA_SC_SB_EEES9_NS_10bfloat16_tESG_Li256ELb1ELb1ELb1ELb1EEENS1_36VarlenDynamicPersistentTileSchedulerILi128ELi64ELi256ELi128ELb1ELb1ELb1ELb1ELb0ELb1EEEEEEEEEvNT_6ParamsE)
        /*047c*/ 	.word	0x000000a0


	//----- nvinfo : EIATTR_MIN_STACK_SIZE
	.align		4
.L_246:
        /*0480*/ 	.byte	0x04, 0x12
        /*0482*/ 	.short	(.L_248 - .L_247)
	.align		4
.L_247:
        /*0484*/ 	.word	index@(_ZN7cutlass13device_kernelIN5flash11enable_sm90INS1_16FlashAttnFwdSm90INS1_25CollectiveMainloopFwdSm90ILi2EN4cute5tupleIJNS5_1CILi1EEES8_S8_EEENS6_IJNS7_ILi128EEESA_NS7_ILi256EEEEEELi256ENS_12float_e4m3_tEfNS_4arch4Sm90ELb1ELb0ELb0ELb0ELb1ELb0ELb0ELb1ELb0ELb1ELb1ELb0EEENS1_21CollectiveEpilogueFwdINS6_IJSA_SB_SA_EEES9_NS_10bfloat16_tESF_Li256ELb0ELb1ELb1ELb1EEENS1_19SingleTileSchedulerILb0ELb1ELb1ELi128EEEEEEEEEvNT_6ParamsE)
        /*0488*/ 	.word	0x00000018


	//----- nvinfo : EIATTR_MIN_STACK_SIZE
	.align		4
.L_248:
        /*048c*/ 	.byte	0x04, 0x12
        /*048e*/ 	.short	(.L_250 - .L_249)
	.align		4
.L_249:
        /*0490*/ 	.word	index@(_ZN7cutlass13device_kernelIN5flash11enable_sm90INS1_16FlashAttnFwdSm90INS1_25CollectiveMainloopFwdSm90ILi2EN4cute5tupleIJNS5_1CILi1EEES8_S8_EEENS6_IJNS7_ILi128EEESA_NS7_ILi256EEEEEELi256ENS_12float_e4m3_tEfNS_4arch4Sm90ELb1ELb0ELb0ELb1ELb1ELb0ELb0ELb1ELb0ELb1ELb1ELb0EEENS1_21CollectiveEpilogueFwdINS6_IJSA_SB_SA_EEES9_NS_10bfloat16_tESF_Li256ELb1ELb1ELb1ELb1EEENS1_36VarlenDynamicPersistentTileSchedulerILi128ELi128ELi256ELi128ELb1ELb1ELb1ELb1ELb1ELb1EEEEEEEEEvNT_6ParamsE)
        /*0494*/ 	.word	0x00000028


	//----- nvinfo : EIATTR_MIN_STACK_SIZE
	.align		4
.L_250:
        /*0498*/ 	.byte	0x04, 0x12
        /*049a*/ 	.short	(.L_252 - .L_251)
	.align		4
.L_251:
        /*049c*/ 	.word	index@(_ZN7cutlass13device_kernelIN5flash11enable_sm90INS1_16FlashAttnFwdSm90INS1_25CollectiveMainloopFwdSm90ILi2EN4cute5tupleIJNS5_1CILi1EEES8_S8_EEENS6_IJNS7_ILi128EEESA_NS7_ILi256EEEEEELi256ENS_12float_e4m3_tEfNS_4arch4Sm90ELb1ELb0ELb0ELb1ELb1ELb1ELb0ELb1ELb0ELb1ELb1ELb0EEENS1_21CollectiveEpilogueFwdINS6_IJSA_SB_SA_EEES9_NS_10bfloat16_tESF_Li256ELb1ELb1ELb1ELb1EEENS1_36VarlenDynamicPersistentTileSchedulerILi128ELi128ELi256ELi128ELb1ELb1ELb1ELb1ELb1ELb1EEEEEEEEEvNT_6ParamsE)
        /*04a0*/ 	.word	0x000001b8


	//----- nvinfo : EIATTR_MIN_STACK_SIZE
	.align		4
.L_252:
        /*04a4*/ 	.byte	0x04, 0x12
        /*04a6*/ 	.short	(.L_254 - .L_253)
	.align		4
.L_253:
        /*04a8*/ 	.word	index@(_ZN7cutlass13device_kernelIN5flash11enable_sm90INS1_16FlashAttnFwdSm90INS1_25CollectiveMainloopFwdSm90ILi2EN4cute5tupleIJNS5_1CILi1EEES8_S8_EEENS6_IJNS7_ILi128EEENS7_ILi160EEENS7_ILi192EEEEEELi192ENS_12float_e4m3_tEfNS_4arch4Sm90ELb0ELb0ELb0ELb0ELb1ELb0ELb0ELb1ELb1ELb1ELb1ELb0EEENS1_21CollectiveEpilogueFwdINS6_IJSA_SC_SB_EEES9_NS_10bfloat16_tESG_Li256ELb0ELb1ELb1ELb1EEENS1_19SingleTileSchedulerILb0ELb1ELb1ELi128EEEEEEEEEvNT_6ParamsE)
        /*04ac*/ 	.word	0x00000010


	//----- nvinfo : EIATTR_MIN_STACK_SIZE
	.align		4
.L_254:
        /*04b0*/ 	.byte	0x04, 0x12
        /*04b2*/ 	.short	(.L_256 - .L_255)
	.align		4
.L_255:
        /*04b4*/ 	.word	index@(_ZN7cutlass13device_kernelIN5flash11enable_sm90INS1_16FlashAttnFwdSm90INS1_25CollectiveMainloopFwdSm90ILi2EN4cute5tupleIJNS5_1CILi1EEES8_S8_EEENS6_IJNS7_ILi128EEENS7_ILi160EEENS7_ILi192EEEEEELi192ENS_12float_e4m3_tEfNS_4arch4Sm90ELb0ELb0ELb0ELb1ELb1ELb0ELb0ELb1ELb1ELb1ELb1ELb0EEENS1_21CollectiveEpilogueFwdINS6_IJSA_SC_SB_EEES9_NS_10bfloat16_tESG_Li256ELb1ELb1ELb1ELb1EEENS1_36VarlenDynamicPersistentTileSchedulerILi128ELi160ELi256ELi128ELb1ELb1ELb1ELb0ELb1ELb1EEEEEEEEEvNT_6ParamsE)
        /*04b8*/ 	.word	0x00000030


	//----- nvinfo : EIATTR_MIN_STACK_SIZE
	.align		4
.L_256:
        /*04bc*/ 	.byte	0x04, 0x12
        /*04be*/ 	.short	(.L_258 - .L_257)
	.align		4
.L_257:
        /*04c0*/ 	.word	index@(_ZN7cutlass13device_kernelIN5flash11enable_sm90INS1_16FlashAttnFwdSm90INS1_25CollectiveMainloopFwdSm90ILi2EN4cute5tupleIJNS5_1CILi1EEES8_S8_EEENS6_IJNS7_ILi128EEENS7_ILi160EEENS7_ILi192EEEEEELi192ENS_12float_e4m3_tEfNS_4arch4Sm90ELb0ELb0ELb0ELb1ELb1ELb1ELb0ELb1ELb1ELb1ELb1ELb0EEENS1_21CollectiveEpilogueFwdINS6_IJSA_SC_SB_EEES9_NS_10bfloat16_tESG_Li256ELb1ELb1ELb1ELb1EEENS1_36VarlenDynamicPersistentTileSchedulerILi128ELi160ELi256ELi128ELb1ELb1ELb1ELb0ELb1ELb1EEEEEEEEEvNT_6ParamsE)
        /*04c4*/ 	.word	0x00000140


	//----- nvinfo : EIATTR_MIN_STACK_SIZE
	.align		4
.L_258:
        /*04c8*/ 	.byte	0x04, 0x12
        /*04ca*/ 	.short	(.L_260 - .L_259)
	.align		4
.L_259:
        /*04cc*/ 	.word	index@(_ZN7cutlass13device_kernelIN5flash11enable_sm90INS1_16FlashAttnFwdSm90INS1_25CollectiveMainloopFwdSm90ILi2EN4cute5tupleIJNS5_1CILi1EEES8_S8_EEENS6_IJNS7_ILi128EEESA_NS7_ILi192EEEEEELi192ENS_12float_e4m3_tEfNS_4arch4Sm90ELb0ELb1ELb0ELb0ELb1ELb0ELb0ELb1ELb1ELb1ELb1ELb0EEENS1_21CollectiveEpilogueFwdINS6_IJSA_SB_SA_EEES9_NS_10bfloat16_tESF_Li256ELb0ELb1ELb1ELb1EEENS1_19SingleTileSchedulerILb0ELb1ELb1ELi128EEEEEEEEEvNT_6ParamsE)
        /*04d0*/ 	.word	0x00000008


	//----- nvinfo : EIATTR_MIN_STACK_SIZE
	.align		4
.L_260:
        /*04d4*/ 	.byte	0x04, 0x12
        /*04d6*/ 	.short	(.L_262 - .L_261)
	.align		4
.L_261:
        /*04d8*/ 	.word	index@(_ZN7cutlass13device_kernelIN5flash11enable_sm90INS1_16FlashAttnFwdSm90INS1_25CollectiveMainloopFwdSm90ILi2EN4cute5tupleIJNS5_1CILi1EEES8_S8_EEENS6_IJNS7_ILi128EEESA_NS7_ILi192EEEEEELi192ENS_12float_e4m3_tEfNS_4arch4Sm90ELb0ELb1ELb0ELb1ELb1ELb0ELb0ELb1ELb1ELb1ELb1ELb0EEENS1_21CollectiveEpilogueFwdINS6_IJSA_SB_SA_EEES9_NS_10bfloat16_tESF_Li256ELb1ELb1ELb1ELb1EEENS1_36VarlenDynamicPersistentTileSchedulerILi128ELi128ELi256ELi128ELb1ELb1ELb1ELb1ELb0ELb1EEEEEEEEEvNT_6ParamsE)
        /*04dc*/ 	.word	0x00000018


	//----- nvinfo : EIATTR_MIN_STACK_SIZE
	.align		4
.L_262:
        /*04e0*/ 	.byte	0x04, 0x12
        /*04e2*/ 	.short	(.L_264 - .L_263)
	.align		4
.L_263:
        /*04e4*/ 	.word	index@(_ZN7cutlass13device_kernelIN5flash11enable_sm90INS1_16FlashAttnFwdSm90INS1_25CollectiveMainloopFwdSm90ILi2EN4cute5tupleIJNS5_1CILi1EEES8_S8_EEENS6_IJNS7_ILi128EEESA_NS7_ILi192EEEEEELi192ENS_12float_e4m3_tEfNS_4arch4Sm90ELb0ELb1ELb0ELb1ELb1ELb1ELb0ELb1ELb1ELb1ELb1ELb0EEENS1_21CollectiveEpilogueFwdINS6_IJSA_SB_SA_EEES9_NS_10bfloat16_tESF_Li256ELb1ELb1ELb1ELb1EEENS1_36VarlenDynamicPersistentTileSchedulerILi128ELi128ELi256ELi128ELb1ELb1ELb1ELb1ELb0ELb1EEEEEEEEEvNT_6ParamsE)
        /*04e8*/ 	.word	0x00000048


	//----- nvinfo : EIATTR_MIN_STACK_SIZE
	.align		4
.L_264:
        /*04ec*/ 	.byte	0x04, 0x12
        /*04ee*/ 	.short	(.L_266 - .L_265)
	.align		4
.L_265:
        /*04f0*/ 	.word	index@(_ZN7cutlass13device_kernelIN5flash11enable_sm90INS1_16FlashAttnFwdSm90INS1_25CollectiveMainloopFwdSm90ILi2EN4cute5tupleIJNS5_1CILi1EEES8_S8_EEENS6_IJNS7_ILi128EEENS7_ILi160EEENS7_ILi192EEEEEELi192ENS_12float_e4m3_tEfNS_4arch4Sm90ELb1ELb0ELb0ELb0ELb1ELb0ELb0ELb1ELb1ELb1ELb1ELb0EEENS1_21CollectiveEpilogueFwdINS6_IJSA_SC_SB_EEES9_NS_10bfloat16_tESG_Li256ELb0ELb1ELb1ELb1EEENS1_19SingleTileSchedulerILb0ELb1ELb1ELi128EEEEEEEEEvNT_6ParamsE)
        /*04f4*/ 	.word	0x00000018


	//----- nvinfo : EIATTR_MIN_STACK_SIZE
	.align		4
.L_266:
        /*04f8*/ 	.byte	0x04, 0x12
        /*04fa*/ 	.short	(.L_268 - .L_267)
	.align		4
.L_267:
        /*04fc*/ 	.word	index@(_ZN7cutlass13device_kernelIN5flash11enable_sm90INS1_16FlashAttnFwdSm90INS1_25CollectiveMainloopFwdSm90ILi2EN4cute5tupleIJNS5_1CILi1EEES8_S8_EEENS6_IJNS7_ILi128EEENS7_ILi160EEENS7_ILi192EEEEEELi192ENS_12float_e4m3_tEfNS_4arch4Sm90ELb1ELb0ELb0ELb1ELb1ELb0ELb0ELb1ELb1ELb1ELb1ELb0EEENS1_21CollectiveEpilogueFwdINS6_IJSA_SC_SB_EEES9_NS_10bfloat16_tESG_Li256ELb1ELb1ELb1ELb1EEENS1_36VarlenDynamicPersistentTileSchedulerILi128ELi160ELi256ELi128ELb1ELb1ELb1ELb1ELb1ELb1EEEEEEEEEvNT_6ParamsE)
        /*0500*/ 	.word	0x00000030


	//----- nvinfo : EIATTR_MIN_STACK_SIZE
	.align		4
.L_268:
        /*0504*/ 	.byte	0x04, 0x12
        /*0506*/ 	.short	(.L_270 - .L_269)
	.align		4
.L_269:
        /*0508*/ 	.word	index@(_ZN7cutlass13device_kernelIN5flash11enable_sm90INS1_16FlashAttnFwdSm90INS1_25CollectiveMainloopFwdSm90ILi2EN4cute5tupleIJNS5_1CILi1EEES8_S8_EEENS6_IJNS7_ILi128EEENS7_ILi160EEENS7_ILi192EEEEEELi192ENS_12float_e4m3_tEfNS_4arch4Sm90ELb1ELb0ELb0ELb1ELb1ELb1ELb0ELb1ELb1ELb1ELb1ELb0EEENS1_21CollectiveEpilogueFwdINS6_IJSA_SC_SB_EEES9_NS_10bfloat16_tESG_Li256ELb1ELb1ELb1ELb1EEENS1_36VarlenDynamicPersistentTileSchedulerILi128ELi160ELi256ELi128ELb1ELb1ELb1ELb1ELb1ELb1EEEEEEEEEvNT_6ParamsE)
        /*050c*/ 	.word	0x00000148


	//----- nvinfo : EIATTR_MIN_STACK_SIZE
	.align		4
.L_270:
        /*0510*/ 	.byte	0x04, 0x12
        /*0512*/ 	.short	(.L_272 - .L_271)
	.align		4
.L_271:
        /*0514*/ 	.word	index@(_ZN7cutlass13device_kernelIN5flash11enable_sm90INS1_16FlashAttnFwdSm90INS1_25CollectiveMainloopFwdSm90ILi2EN4cute5tupleIJNS5_1CILi1EEES8_S8_EEENS6_IJNS7_ILi128EEENS7_ILi160EEESA_EEELi128ENS_12float_e4m3_tEfNS_4arch4Sm90ELb0ELb0ELb0ELb0ELb1ELb0ELb0ELb1ELb1ELb1ELb1ELb0EEENS1_21CollectiveEpilogueFwdINS6_IJSA_SA_SB_EEES9_NS_10bfloat16_tESF_Li256ELb0ELb1ELb1ELb1EEENS1_19SingleTileSchedulerILb0ELb1ELb1ELi128EEEEEEEEEvNT_6ParamsE)
        /*0518*/ 	.word	0x00000010


	//----- nvinfo : EIATTR_MIN_STACK_SIZE
	.align		4
.L_272:
        /*051c*/ 	.byte	0x04, 0x12
        /*051e*/ 	.short	(.L_274 - .L_273)
	.align		4
.L_273:
        /*0520*/ 	.word	index@(_ZN7cutlass13device_kernelIN5flash11enable_sm90INS1_16FlashAttnFwdSm90INS1_25CollectiveMainloopFwdSm90ILi2EN4cute5tupleIJNS5_1CILi1EEES8_S8_EEENS6_IJNS7_ILi128EEENS7_ILi160EEESA_EEELi128ENS_12float_e4m3_tEfNS_4arch4Sm90ELb0ELb0ELb0ELb1ELb1ELb0ELb0ELb1ELb1ELb1ELb1ELb0EEENS1_21CollectiveEpilogueFwdINS6_IJSA_SA_SB_EEES9_NS_10bfloat16_tESF_Li256ELb1ELb1ELb1ELb1EEENS1_36VarlenDynamicPersistentTileSchedulerILi128ELi160ELi256ELi128ELb1ELb1ELb1ELb0ELb1ELb1EEEEEEEEEvNT_6ParamsE)
        /*0524*/ 	.word	0x00000030


	//----- nvinfo : EIATTR_MIN_STACK_SIZE
	.align		4
.L_274:
        /*0528*/ 	.byte	0x04, 0x12
        /*052a*/ 	.short	(.L_276 - .L_275)
	.align		4
.L_275:
        /*052c*/ 	.word	index@(_ZN7cutlass13device_kernelIN5flash11enable_sm90INS1_16FlashAttnFwdSm90INS1_25CollectiveMainloopFwdSm90ILi2EN4cute5tupleIJNS5_1CILi1EEES8_S8_EEENS6_IJNS7_ILi128EEENS7_ILi160EEESA_EEELi128ENS_12float_e4m3_tEfNS_4arch4Sm90ELb0ELb0ELb0ELb1ELb1ELb1ELb0ELb1ELb1ELb1ELb1ELb0EEENS1_21CollectiveEpilogueFwdINS6_IJSA_SA_SB_EEES9_NS_10bfloat16_tESF_Li256ELb1ELb1ELb1ELb1EEENS1_36VarlenDynamicPersistentTileSchedulerILi128ELi160ELi256ELi128ELb1ELb1ELb1ELb0ELb1ELb1EEEEEEEEEvNT_6ParamsE)
        /*0530*/ 	.word	0x00000070


	//----- nvinfo : EIATTR_MIN_STACK_SIZE
	.align		4
.L_276:
        /*0534*/ 	.byte	0x04, 0x12
        /*0536*/ 	.short	(.L_278 - .L_277)
	.align		4
.L_277:
        /*0538*/ 	.word	index@(_ZN7cutlass13device_kernelIN5flash11enable_sm90INS1_16FlashAttnFwdSm90INS1_25CollectiveMainloopFwdSm90ILi2EN4cute5tupleIJNS5_1CILi1EEES8_S8_EEENS6_IJNS7_ILi128EEENS7_ILi160EEESA_EEELi128ENS_12float_e4m3_tEfNS_4arch4Sm90ELb0ELb1ELb0ELb0ELb1ELb0ELb0ELb1ELb1ELb1ELb1ELb0EEENS1_21CollectiveEpilogueFwdINS6_IJSA_SA_SB_EEES9_NS_10bfloat16_tESF_Li256ELb0ELb1ELb1ELb1EEENS1_19SingleTileSchedulerILb0ELb1ELb1ELi128EEEEEEEEEvNT_6ParamsE)
        /*053c*/ 	.word	0x00000010


	//----- nvinfo : EIATTR_MIN_STACK_SIZE
	.align		4
.L_278:
        /*0540*/ 	.byte	0x04, 0x12
        /*0542*/ 	.short	(.L_280 - .L_279)
	.align		4
.L_279:
        /*0544*/ 	.word	index@(_ZN7cutlass13device_kernelIN5flash11enable_sm90INS1_16FlashAttnFwdSm90INS1_25CollectiveMainloopFwdSm90ILi2EN4cute5tupleIJNS5_1CILi1EEES8_S8_EEENS6_IJNS7_ILi128EEENS7_ILi160EEESA_EEELi128ENS_12float_e4m3_tEfNS_4arch4Sm90ELb0ELb1ELb0ELb1ELb1ELb0ELb0ELb1ELb1ELb1ELb1ELb0EEENS1_21CollectiveEpilogueFwdINS6_IJSA_SA_SB_EEES9_NS_10bfloat16_tESF_Li256ELb1ELb1ELb1ELb1EEENS1_36VarlenDynamicPersistentTileSchedulerILi128ELi160ELi256ELi128ELb1ELb1ELb1ELb1ELb0ELb1EEEEEEEEEvNT_6ParamsE)
        /*0548*/ 	.word	0x00000028


	//----- nvinfo : EIATTR_MIN_STACK_SIZE
	.align		4
.L_280:
        /*054c*/ 	.byte	0x04, 0x12
        /*054e*/ 	.short	(.L_282 - .L_281)
	.align		4
.L_281:
        /*0550*/ 	.word	index@(_ZN7cutlass13device_kernelIN5flash11enable_sm90INS1_16FlashAttnFwdSm90INS1_25CollectiveMainloopFwdSm90ILi2EN4cute5tupleIJNS5_1CILi1EEES8_S8_EEENS6_IJNS7_ILi128EEENS7_ILi160EEESA_EEELi128ENS_12float_e4m3_tEfNS_4arch4Sm90ELb0ELb1ELb0ELb1ELb1ELb1ELb0ELb1ELb1ELb1ELb1ELb0EEENS1_21CollectiveEpilogueFwdINS6_IJSA_SA_SB_EEES9_NS_10bfloat16_tESF_Li256ELb1ELb1ELb1ELb1EEENS1_36VarlenDynamicPersistentTileSchedulerILi128ELi160ELi256ELi128ELb1ELb1ELb1ELb1ELb0ELb1EEEEEEEEEvNT_6ParamsE)
        /*0554*/ 	.word	0x00000050


	//----- nvinfo : EIATTR_MIN_STACK_SIZE
	.align		4
.L_282:
        /*0558*/ 	.byte	0x04, 0x12
        /*055a*/ 	.short	(.L_284 - .L_283)
	.align		4
.L_283:
        /*055c*/ 	.word	index@(_ZN7cutlass13device_kernelIN5flash11enable_sm90INS1_16FlashAttnFwdSm90INS1_25CollectiveMainloopFwdSm90ILi2EN4cute5tupleIJNS5_1CILi1EEES8_S8_EEENS6_IJNS7_ILi128EEENS7_ILi160EEESA_EEELi128ENS_12float_e4m3_tEfNS_4arch4Sm90ELb1ELb0ELb0ELb0ELb1ELb0ELb0ELb1ELb1ELb1ELb1ELb0EEENS1_21CollectiveEpilogueFwdINS6_IJSA_SA_SB_EEES9_NS_10bfloat16_tESF_Li256ELb0ELb1ELb1ELb1EEENS1_19SingleTileSchedulerILb0ELb1ELb1ELi128EEEEEEEEEvNT_6ParamsE)
        /*0560*/ 	.word	0x00000010


	//----- nvinfo : EIATTR_MIN_STACK_SIZE
	.align		4
.L_284:
        /*0564*/ 	.byte	0x04, 0x12
        /*0566*/ 	.short	(.L_286 - .L_285)
	.align		4
.L_285:
        /*0568*/ 	.word	index@(_ZN7cutlass13device_kernelIN5flash11enable_sm90INS1_16FlashAttnFwdSm90INS1_25CollectiveMainloopFwdSm90ILi2EN4cute5tupleIJNS5_1CILi1EEES8_S8_EEENS6_IJNS7_ILi128EEENS7_ILi160EEESA_EEELi128ENS_12float_e4m3_tEfNS_4arch4Sm90ELb1ELb0ELb0ELb1ELb1ELb0ELb0ELb1ELb1ELb1ELb1ELb0EEENS1_21CollectiveEpilogueFwdINS6_IJSA_SA_SB_EEES9_NS_10bfloat16_tESF_Li256ELb1ELb1ELb1ELb1EEENS1_36VarlenDynamicPersistentTileSchedulerILi128ELi160ELi256ELi128ELb1ELb1ELb1ELb1ELb1ELb1EEEEEEEEEvNT_6ParamsE)
        /*056c*/ 	.word	0x00000030


	//----- nvinfo : EIATTR_MIN_STACK_SIZE
	.align		4
.L_286:
        /*0570*/ 	.byte	0x04, 0x12
        /*0572*/ 	.short	(.L_288 - .L_287)
	.align		4
.L_287:
        /*0574*/ 	.word	index@(_ZN7cutlass13device_kernelIN5flash11enable_sm90INS1_16FlashAttnFwdSm90INS1_25CollectiveMainloopFwdSm90ILi2EN4cute5tupleIJNS5_1CILi1EEES8_S8_EEENS6_IJNS7_ILi128EEENS7_ILi160EEESA_EEELi128ENS_12float_e4m3_tEfNS_4arch4Sm90ELb1ELb0ELb0ELb1ELb1ELb1ELb0ELb1ELb1ELb1ELb1ELb0EEENS1_21CollectiveEpilogueFwdINS6_IJSA_SA_SB_EEES9_NS_10bfloat16_tESF_Li256ELb1ELb1ELb1ELb1EEENS1_36VarlenDynamicPersistentTileSchedulerILi128ELi160ELi256ELi128ELb1ELb1ELb1ELb1ELb1ELb1EEEEEEEEEvNT_6ParamsE)
        /*0578*/ 	.word	0x00000050


	//----- nvinfo : EIATTR_MIN_STACK_SIZE
	.align		4
.L_288:
        /*057c*/ 	.byte	0x04, 0x12
        /*057e*/ 	.short	(.L_290 - .L_289)
	.align		4
.L_289:
        /*0580*/ 	.word	index@(_ZN7cutlass13device_kernelIN5flash11enable_sm90INS1_16FlashAttnFwdSm90INS1_25CollectiveMainloopFwdSm90ILi2EN4cute5tupleIJNS5_1CILi1EEES8_S8_EEENS6_IJNS7_ILi192EEENS7_ILi128EEENS7_ILi96EEEEEELi96ENS_12float_e4m3_tEfNS_4arch4Sm90ELb0ELb0ELb0ELb0ELb1ELb0ELb0ELb1ELb1ELb1ELb1ELb0EEENS1_21CollectiveEpilogueFwdINS6_IJSA_SC_SB_EEES9_NS_10bfloat16_tESG_Li384ELb0ELb1ELb1ELb1EEENS1_19SingleTileSchedulerILb0ELb1ELb1ELi192EEEEEEEEEvNT_6ParamsE)
        /*0584*/ 	.word	0x00000010


	//----- nvinfo : EIATTR_MIN_STACK_SIZE
	.align		4
.L_290:
        /*0588*/ 	.byte	0x04, 0x12
        /*058a*/ 	.short	(.L_292 - .L_291)
	.align		4
.L_291:
        /*058c*/ 	.word	index@(_ZN7cutlass13device_kernelIN5flash11enable_sm90INS1_16FlashAttnFwdSm90INS1_25CollectiveMainloopFwdSm90ILi2EN4cute5tupleIJNS5_1CILi1EEES8_S8_EEENS6_IJNS7_ILi192EEENS7_ILi128EEENS7_ILi96EEEEEELi96ENS_12float_e4m3_tEfNS_4arch4Sm90ELb0ELb0ELb0ELb1ELb1ELb0ELb0ELb1ELb1ELb1ELb1ELb0EEENS1_21CollectiveEpilogueFwdINS6_IJSA_SC_SB_EEES9_NS_10bfloat16_tESG_Li384ELb1ELb1ELb1ELb1EEENS1_36VarlenDynamicPersistentTileSchedulerILi192ELi128ELi384ELi128ELb1ELb1ELb1ELb0ELb1ELb1EEEEEEEEEvNT_6ParamsE)
        /*0590*/ 	.word	0x00000040


	//----- nvinfo : EIATTR_MIN_STACK_SIZE
	.align		4
.L_292:
        /*0594*/ 	.byte	0x04, 0x12
        /*0596*/ 	.short	(.L_294 - .L_293)
	.align		4
.L_293:
        /*0598*/ 	.word	index@(_ZN7cutlass13device_kernelIN5flash11enable_sm90INS1_16FlashAttnFwdSm90INS1_25CollectiveMainloopFwdSm90ILi2EN4cute5tupleIJNS5_1CILi1EEES8_S8_EEENS6_IJNS7_ILi192EEENS7_ILi128EEENS7_ILi96EEEEEELi96ENS_12float_e4m3_tEfNS_4arch4Sm90ELb0ELb0ELb0ELb1ELb1ELb1ELb0ELb1ELb1ELb1ELb1ELb0EEENS1_21CollectiveEpilogueFwdINS6_IJSA_SC_SB_EEES9_NS_10bfloat16_tESG_Li384ELb1ELb1ELb1ELb1EEENS1_36VarlenDynamicPersistentTileSchedulerILi192ELi128ELi384ELi128ELb1ELb1ELb1ELb0ELb1ELb1EEEEEEEEEvNT_6ParamsE)
        /*059c*/ 	.word	0x000000b8


	//----- nvinfo : EIATTR_MIN_STACK_SIZE
	.align		4
.L_294:
        /*05a0*/ 	.byte	0x04, 0x12
        /*05a2*/ 	.short	(.L_296 - .L_295)
	.align		4
.L_295:
        /*05a4*/ 	.word	index@(_ZN7cutlass13device_kernelIN5flash11enable_sm90INS1_16FlashAttnFwdSm90INS1_25CollectiveMainloopFwdSm90ILi2EN4cute5tupleIJNS5_1CILi1EEES8_S8_EEENS6_IJNS7_ILi192EEENS7_ILi128EEENS7_ILi96EEEEEELi96ENS_12float_e4m3_tEfNS_4arch4Sm90ELb0ELb1ELb0ELb0ELb1ELb0ELb0ELb1ELb1ELb1ELb1ELb0EEENS1_21CollectiveEpilogueFwdINS6_IJSA_SC_SB_EEES9_NS_10bfloat16_tESG_Li384ELb0ELb1ELb1ELb1EEENS1_19SingleTileSchedulerILb0ELb1ELb1ELi192EEEEEEEEEvNT_6ParamsE)
        /*05a8*/ 	.word	0x00000008


	//----- nvinfo : EIATTR_MIN_STACK_SIZE
	.align		4
.L_296:
        /*05ac*/ 	.byte	0x04, 0x12
        /*05ae*/ 	.short	(.L_298 - .L_297)
	.align		4
.L_297:
        /*05b0*/ 	.word	index@(_ZN7cutlass13device_kernelIN5flash11enable_sm90INS1_16FlashAttnFwdSm90INS1_25CollectiveMainloopFwdSm90ILi2EN4cute5tupleIJNS5_1CILi1EEES8_S8_EEENS6_IJNS7_ILi192EEENS7_ILi128EEENS7_ILi96EEEEEELi96ENS_12float_e4m3_tEfNS_4arch4Sm90ELb0ELb1ELb0ELb1ELb1ELb0ELb0ELb1ELb1ELb1ELb1ELb0EEENS1_21CollectiveEpilogueFwdINS6_IJSA_SC_SB_EEES9_NS_10bfloat16_tESG_Li384ELb1ELb1ELb1ELb1EEENS1_36VarlenDynamicPersistentTileSchedulerILi192ELi128ELi384ELi128ELb1ELb1ELb1ELb1ELb0ELb1EEEEEEEEEvNT_6ParamsE)
        /*05b4*/ 	.word	0x00000028


	//----- nvinfo : EIATTR_MIN_STACK_SIZE
	.align		4
.L_298:
        /*05b8*/ 	.byte	0x04, 0x12
        /*05ba*/ 	.short	(.L_300 - .L_299)
	.align		4
.L_299:
        /*05bc*/ 	.word	index@(_ZN7cutlass13device_kernelIN5flash11enable_sm90INS1_16FlashAttnFwdSm90INS1_25CollectiveMainloopFwdSm90ILi2EN4cute5tupleIJNS5_1CILi1EEES8_S8_EEENS6_IJNS7_ILi192EEENS7_ILi128EEENS7_ILi96EEEEEELi96ENS_12float_e4m3_tEfNS_4arch4Sm90ELb0ELb1ELb0ELb1ELb1ELb1ELb0ELb1ELb1ELb1ELb1ELb0EEENS1_21CollectiveEpilogueFwdINS6_IJSA_SC_SB_EEES9_NS_10bfloat16_tESG_Li384ELb1ELb1ELb1ELb1EEENS1_36VarlenDynamicPersistentTileSchedulerILi192ELi128ELi384ELi128ELb1ELb1ELb1ELb1ELb0ELb1EEEEEEEEEvNT_6ParamsE)
        /*05c0*/ 	.word	0x00000090


	//----- nvinfo : EIATTR_MIN_STACK_SIZE
	.align		4
.L_300:
        /*05c4*/ 	.byte	0x04, 0x12
        /*05c6*/ 	.short	(.L_302 - .L_301)
	.align		4
.L_301:
        /*05c8*/ 	.word	index@(_ZN7cutlass13device_kernelIN5flash11enable_sm90INS1_16FlashAttnFwdSm90INS1_25CollectiveMainloopFwdSm90ILi2EN4cute5tupleIJNS5_1CILi1EEES8_S8_EEENS6_IJNS7_ILi192EEENS7_ILi128EEENS7_ILi96EEEEEELi96ENS_12float_e4m3_tEfNS_4arch4Sm90ELb1ELb0ELb0ELb0ELb1ELb0ELb0ELb1ELb1ELb1ELb1ELb0EEENS1_21CollectiveEpilogueFwdINS6_IJSA_SC_SB_EEES9_NS_10bfloat16_tESG_Li384ELb0ELb1ELb1ELb1EEENS1_19SingleTileSchedulerILb0ELb1ELb1ELi192EEEEEEEEEvNT_6ParamsE)
        /*05cc*/ 	.word	0x00000008


	//----- nvinfo : EIATTR_MIN_STACK_SIZE
	.align		4
.L_302:
        /*05d0*/ 	.byte	0x04, 0x12
        /*05d2*/ 	.short	(.L_304 - .L_303)
	.align		4
.L_303:
        /*05d4*/ 	.word	index@(_ZN7cutlass13device_kernelIN5flash11enable_sm90INS1_16FlashAttnFwdSm90INS1_25CollectiveMainloopFwdSm90ILi2EN4cute5tupleIJNS5_1CILi1EEES8_S8_EEENS6_IJNS7_ILi192EEENS7_ILi128EEENS7_ILi96EEEEEELi96ENS_12float_e4m3_tEfNS_4arch4Sm90ELb1ELb0ELb0ELb1ELb1ELb0ELb0ELb1ELb1ELb1ELb1ELb0EEENS1_21CollectiveEpilogueFwdINS6_IJSA_SC_SB_EEES9_NS_10bfloat16_tESG_Li384ELb1ELb1ELb1ELb1EEENS1_36VarlenDynamicPersistentTileSchedulerILi192ELi128ELi384ELi128ELb1ELb1ELb1ELb1ELb1ELb1EEEEEEEEEvNT_6ParamsE)
        /*05d8*/ 	.word	0x00000038


	//----- nvinfo : EIATTR_MIN_STACK_SIZE
	.align		4
.L_304:
        /*05dc*/ 	.byte	0x04, 0x12
        /*05de*/ 	.short	(.L_306 - .L_305)
	.align		4
.L_305:
        /*05e0*/ 	.word	index@(_ZN7cutlass13device_kernelIN5flash11enable_sm90INS1_16FlashAttnFwdSm90INS1_25CollectiveMainloopFwdSm90ILi2EN4cute5tupleIJNS5_1CILi1EEES8_S8_EEENS6_IJNS7_ILi192EEENS7_ILi128EEENS7_ILi96EEEEEELi96ENS_12float_e4m3_tEfNS_4arch4Sm90ELb1ELb0ELb0ELb1ELb1ELb1ELb0ELb1ELb1ELb1ELb1ELb0EEENS1_21CollectiveEpilogueFwdINS6_IJSA_SC_SB_EEES9_NS_10bfloat16_tESG_Li384ELb1ELb1ELb1ELb1EEENS1_36VarlenDynamicPersistentTileSchedulerILi192ELi128ELi384ELi128ELb1ELb1ELb1ELb1ELb1ELb1EEEEEEEEEvNT_6ParamsE)
        /*05e4*/ 	.word	0x000000c0


	//----- nvinfo : EIATTR_MIN_STACK_SIZE
	.align		4
.L_306:
        /*05e8*/ 	.byte	0x04, 0x12
        /*05ea*/ 	.short	(.L_308 - .L_307)
	.align		4
.L_307:
        /*05ec*/ 	.word	index@(_ZN7cutlass13device_kernelIN5flash11enable_sm90INS1_16FlashAttnFwdSm90INS1_25CollectiveMainloopFwdSm90ILi2EN4cute5tupleIJNS5_1CILi1EEES8_S8_EEENS6_IJNS7_ILi192EEENS7_ILi160EEENS7_ILi64EEEEEELi64ENS_12float_e4m3_tEfNS_4arch4Sm90ELb0ELb0ELb0ELb0ELb1ELb0ELb0ELb1ELb1ELb1ELb1ELb0EEENS1_21CollectiveEpilogueFwdINS6_IJSA_SC_SB_EEES9_NS_10bfloat16_tESG_Li384ELb0ELb1ELb1ELb1EEENS1_19SingleTileSchedulerILb0ELb1ELb1ELi192EEEEEEEEEvNT_6ParamsE)
        /*05f0*/ 	.word	0x00000020


	//----- nvinfo : EIATTR_MIN_STACK_SIZE
	.align		4
.L_308:
        /*05f4*/ 	.byte	0x04, 0x12
        /*05f6*/ 	.short	(.L_310 - .L_309)
	.align		4
.L_309:
        /*05f8*/ 	.word	index@(_ZN7cutlass13device_kernelIN5flash11enable_sm90INS1_16FlashAttnFwdSm90INS1_25CollectiveMainloopFwdSm90ILi2EN4cute5tupleIJNS5_1CILi1EEES8_S8_EEENS6_IJNS7_ILi192EEENS7_ILi160EEENS7_ILi64EEEEEELi64ENS_12float_e4m3_tEfNS_4arch4Sm90ELb0ELb0ELb0ELb1ELb1ELb0ELb0ELb1ELb1ELb1ELb1ELb0EEENS1_21CollectiveEpilogueFwdINS6_IJSA_SC_SB_EEES9_NS_10bfloat16_tESG_Li384ELb1ELb1ELb1ELb1EEENS1_36VarlenDynamicPersistentTileSchedulerILi192ELi160ELi384ELi128ELb1ELb1ELb1ELb0ELb1ELb1EEEEEEEEEvNT_6ParamsE)
        /*05fc*/ 	.word	0x00000040


	//----- nvinfo : EIATTR_MIN_STACK_SIZE
	.align		4
.L_310:
        /*0600*/ 	.byte	0x04, 0x12
        /*0602*/ 	.short	(.L_312 - .L_311)
	.align		4
.L_311:
        /*0604*/ 	.word	index@(_ZN7cutlass13device_kernelIN5flash11enable_sm90INS1_16FlashAttnFwdSm90INS1_25CollectiveMainloopFwdSm90ILi2EN4cute5tupleIJNS5_1CILi1EEES8_S8_EEENS6_IJNS7_ILi192EEENS7_ILi160EEENS7_ILi64EEEEEELi64ENS_12float_e4m3_tEfNS_4arch4Sm90ELb0ELb0ELb0ELb1ELb1ELb1ELb0ELb1ELb1ELb1ELb1ELb0EEENS1_21CollectiveEpilogueFwdINS6_IJSA_SC_SB_EEES9_NS_10bfloat16_tESG_Li384ELb1ELb1ELb1ELb1EEENS1_36VarlenDynamicPersistentTileSchedulerILi192ELi160ELi384ELi128ELb1ELb1ELb1ELb0ELb1ELb1EEEEEEEEEvNT_6ParamsE)
        /*0608*/ 	.word	0x000000a8


	//----- nvinfo : EIATTR_MIN_STACK_SIZE
	.align		4
.L_312:
        /*060c*/ 	.byte	0x04, 0x12
        /*060e*/ 	.short	(.L_314 - .L_313)
	.align		4
.L_313:
        /*0610*/ 	.word	index@(_ZN7cutlass13device_kernelIN5flash11enable_sm90INS1_16FlashAttnFwdSm90INS1_25CollectiveMainloopFwdSm90ILi2EN4cute5tupleIJNS5_1CILi1EEES8_S8_EEENS6_IJNS7_ILi192EEENS7_ILi160EEENS7_ILi64EEEEEELi64ENS_12float_e4m3_tEfNS_4arch4Sm90ELb0ELb1ELb0ELb0ELb1ELb0ELb0ELb1ELb1ELb1ELb1ELb0EEENS1_21CollectiveEpilogueFwdINS6_IJSA_SC_SB_EEES9_NS_10bfloat16_tESG_Li384ELb0ELb1ELb1ELb1EEENS1_19SingleTileSchedulerILb0ELb1ELb1ELi192EEEEEEEEEvNT_6ParamsE)
        /*0614*/ 	.word	0x00000028


	//----- nvinfo : EIATTR_MIN_STACK_SIZE
	.align		4
.L_314:
        /*0618*/ 	.byte	0x04, 0x12
        /*061a*/ 	.short	(.L_316 - .L_315)
	.align		4
.L_315:
        /*061c*/ 	.word	index@(_ZN7cutlass13device_kernelIN5flash11enable_sm90INS1_16FlashAttnFwdSm90INS1_25CollectiveMainloopFwdSm90ILi2EN4cute5tupleIJNS5_1CILi1EEES8_S8_EEENS6_IJNS7_ILi192EEENS7_ILi160EEENS7_ILi64EEEEEELi64ENS_12float_e4m3_tEfNS_4arch4Sm90ELb0ELb1ELb0ELb1ELb1ELb0ELb0ELb1ELb1ELb1ELb1ELb0EEENS1_21CollectiveEpilogueFwdINS6_IJSA_SC_SB_EEES9_NS_10bfloat16_tESG_Li384ELb1ELb1ELb1ELb1EEENS1_36VarlenDynamicPersistentTileSchedulerILi192ELi160ELi384ELi128ELb1ELb1ELb1ELb1ELb0ELb1EEEEEEEEEvNT_6ParamsE)
        /*0620*/ 	.word	0x00000038


	//----- nvinfo : EIATTR_MIN_STACK_SIZE
	.align		4
.L_316:
        /*0624*/ 	.byte	0x04, 0x12
        /*0626*/ 	.short	(.L_318 - .L_317)
	.align		4
.L_317:
        /*0628*/ 	.word	index@(_ZN7cutlass13device_kernelIN5flash11enable_sm90INS1_16FlashAttnFwdSm90INS1_25CollectiveMainloopFwdSm90ILi2EN4cute5tupleIJNS5_1CILi1EEES8_S8_EEENS6_IJNS7_ILi192EEENS7_ILi160EEENS7_ILi64EEEEEELi64ENS_12float_e4m3_tEfNS_4arch4Sm90ELb0ELb1ELb0ELb1ELb1ELb1ELb0ELb1ELb1ELb1ELb1ELb0EEENS1_21CollectiveEpilogueFwdINS6_IJSA_SC_SB_EEES9_NS_10bfloat16_tESG_Li384ELb1ELb1ELb1ELb1EEENS1_36VarlenDynamicPersistentTileSchedulerILi192ELi160ELi384ELi128ELb1ELb1ELb1ELb1ELb0ELb1EEEEEEEEEvNT_6ParamsE)
        /*062c*/ 	.word	0x00000070


	//----- nvinfo : EIATTR_MIN_STACK_SIZE
	.align		4
.L_318:
        /*0630*/ 	.byte	0x04, 0x12
        /*0632*/ 	.short	(.L_320 - .L_319)
	.align		4
.L_319:
        /*0634*/ 	.word	index@(_ZN7cutlass13device_kernelIN5flash11enable_sm90INS1_16FlashAttnFwdSm90INS1_25CollectiveMainloopFwdSm90ILi2EN4cute5tupleIJNS5_1CILi1EEES8_S8_EEENS6_IJNS7_ILi192EEENS7_ILi160EEENS7_ILi64EEEEEELi64ENS_12float_e4m3_tEfNS_4arch4Sm90ELb1ELb0ELb0ELb0ELb1ELb0ELb0ELb1ELb1ELb1ELb1ELb0EEENS1_21CollectiveEpilogueFwdINS6_IJSA_SC_SB_EEES9_NS_10bfloat16_tESG_Li384ELb0ELb1ELb1ELb1EEENS1_19SingleTileSchedulerILb0ELb1ELb1ELi192EEEEEEEEEvNT_6ParamsE)
        /*0638*/ 	.word	0x00000028


	//----- nvinfo : EIATTR_MIN_STACK_SIZE
	.align		4
.L_320:
        /*063c*/ 	.byte	0x04, 0x12
        /*063e*/ 	.short	(.L_322 - .L_321)
	.align		4
.L_321:
        /*0640*/ 	.word	index@(_ZN7cutlass13device_kernelIN5flash11enable_sm90INS1_16FlashAttnFwdSm90INS1_25CollectiveMainloopFwdSm90ILi2EN4cute5tupleIJNS5_1CILi1EEES8_S8_EEENS6_IJNS7_ILi192EEENS7_ILi160EEENS7_ILi64EEEEEELi64ENS_12float_e4m3_tEfNS_4arch4Sm90ELb1ELb0ELb0ELb1ELb1ELb0ELb0ELb1ELb1ELb1ELb1ELb0EEENS1_21CollectiveEpilogueFwdINS6_IJSA_SC_SB_EEES9_NS_10bfloat16_tESG_Li384ELb1ELb1ELb1ELb1EEENS1_36VarlenDynamicPersistentTileSchedulerILi192ELi160ELi384ELi128ELb1ELb1ELb1ELb1ELb1ELb1EEEEEEEEEvNT_6ParamsE)
        /*0644*/ 	.word	0x00000048


	//----- nvinfo : EIATTR_MIN_STACK_SIZE
	.align		4
.L_322:
        /*0648*/ 	.byte	0x04, 0x12
        /*064a*/ 	.short	(.L_324 - .L_323)
	.align		4
.L_323:
        /*064c*/ 	.word	index@(_ZN7cutlass13device_kernelIN5flash11enable_sm90INS1_16FlashAttnFwdSm90INS1_25CollectiveMainloopFwdSm90ILi2EN4cute5tupleIJNS5_1CILi1EEES8_S8_EEENS6_IJNS7_ILi192EEENS7_ILi160EEENS7_ILi64EEEEEELi64ENS_12float_e4m3_tEfNS_4arch4Sm90ELb1ELb0ELb0ELb1ELb1ELb1ELb0ELb1ELb1ELb1ELb1ELb0EEENS1_21CollectiveEpilogueFwdINS6_IJSA_SC_SB_EEES9_NS_10bfloat16_tESG_Li384ELb1ELb1ELb1ELb1EEENS1_36VarlenDynamicPersistentTileSchedulerILi192ELi160ELi384ELi128ELb1ELb1ELb1ELb1ELb1ELb1EEEEEEEEEvNT_6ParamsE)
        /*0650*/ 	.word	0x000000a8
.L_324:


//--------------------- .nv.compat                --------------------------
	.section	.nv.compat,"",@"SHT_CUDA_COMPAT_INFO"
	.align	4
        /*0000*/ 	.byte	0x02, 0x09, 0x01, 0x00, 0x02, 0x02, 0x04, 0x00, 0x02, 0x05, 0x05, 0x00, 0x03, 0x07, 0x01, 0x01
        /*0010*/ 	.byte	0x02, 0x03, 0x01, 0x00, 0x02, 0x06, 0x01, 0x00, 0x04, 0x0b, 0x08, 0x00, 0x00, 0x00, 0x00, 0x00
        /*0020*/ 	.byte	0x00, 0x00, 0x00, 0x00


//--------------------- .nv.info._ZN7cutlass13device_kernelIN5flash11enable_sm90INS1_16FlashAttnFwdSm90INS1_25CollectiveMainloopFwdSm90ILi2EN4cute5tupleIJNS5_1CILi1EEES8_S8_EEENS6_IJNS7_ILi128EEESA_NS7_ILi256EEEEEELi256ENS_12float_e4m3_tEfNS_4arch4Sm90ELb0ELb0ELb0ELb0ELb1ELb0ELb0ELb1ELb0ELb1ELb1ELb0EEENS1_21CollectiveEpilogueFwdINS6_IJSA_SB_SA_EEES9_NS_10bfloat16_tESF_Li256ELb0ELb1ELb1ELb1EEENS1_19SingleTileSchedulerILb0ELb1ELb1ELi128EEEEEEEEEvNT_6ParamsE --------------------------
	.section	.nv.info._ZN7cutlass13device_kernelIN5flash11enable_sm90INS1_16FlashAttnFwdSm90INS1_25CollectiveMainloopFwdSm90ILi2EN4cute5tupleIJNS5_1CILi1EEES8_S8_EEENS6_IJNS7_ILi128EEESA_NS7_ILi256EEEEEELi256ENS_12float_e4m3_tEfNS_4arch4Sm90ELb0ELb0ELb0ELb0ELb1ELb0ELb0ELb1ELb0ELb1ELb1ELb0EEENS1_21CollectiveEpilogueFwdINS6_IJSA_SB_SA_EEES9_NS_10bfloat16_tESF_Li256ELb0ELb1ELb1ELb1EEENS1_19SingleTileSchedulerILb0ELb1ELb1ELi128EEEEEEEEEvNT_6ParamsE,"",@"SHT_CUDA_INFO"
	.sectionflags	@""
	.align	4


	//----- nvinfo : EIATTR_CUDA_API_VERSION
	.align		4
        /*0000*/ 	.byte	0x04, 0x37
        /*0002*/ 	.short	(.L_326 - .L_325)
.L_325:
        /*0004*/ 	.word	0x00000082


	//----- nvinfo : EIATTR_KPARAM_INFO
	.align		4
.L_326:
        /*0008*/ 	.byte	0x04, 0x17
        /*000a*/ 	.short	(.L_328 - .L_327)
.L_327:
        /*000c*/ 	.word	0x00000000
        /*0010*/ 	.short	0x0000
        /*0012*/ 	.short	0x0070
        /*0014*/ 	.byte	0x00, 0xf0, 0x01, 0x28


	//----- nvinfo : EIATTR_SPARSE_MMA_MASK
	.align		4
.L_328:
        /*0018*/ 	.byte	0x03, 0x50
        /*001a*/ 	.short	0x0000


	//----- nvinfo : EIATTR_MAXREG_COUNT
	.align		4
        /*001c*/ 	.byte	0x03, 0x1b
        /*001e*/ 	.short	0x00a8


	//----- nvinfo : EIATTR_NUM_BARRIERS
	.align		4
        /*0020*/ 	.byte	0x02, 0x4c
        /*0022*/ 	.byte	0x10
	.zero		1


	//----- nvinfo : EIATTR_EXTERNS
	.align		4
        /*0024*/ 	.byte	0x04, 0x0f
        /*0026*/ 	.short	(.L_330 - .L_329)


	//   ....[0]....
	.align		4
.L_329:
        /*0028*/ 	.word	index@(__assertfail)


	//----- nvinfo : EIATTR_ANNOTATIONS
	.align		4
.L_330:
        /*002c*/ 	.byte	0x04, 0x55
        /*002e*/ 	.short	(.L_332 - .L_331)


	//   ....[0]....
.L_331:
        /*0030*/ 	.word	0x00000001
        /*0034*/ 	.byte	0x70, 0xb2, 0x00, 0x00, 0x01, 0x00, 0x00, 0x00, 0x70, 0xb3, 0x00, 0x00, 0x01, 0x00, 0x00, 0x00
        /*0044*/ 	.byte	0xc0, 0xb3, 0x00, 0x00, 0x01, 0x00, 0x00, 0x00, 0xf0, 0xce, 0x00, 0x00, 0x01, 0x00, 0x00, 0x00
        /*0054*/ 	.byte	0x00, 0xcf, 0x00, 0x00, 0x01, 0x00, 0x00, 0x00, 0xe0, 0xcf, 0x00, 0x00, 0x01, 0x00, 0x00, 0x00
        /*0064*/ 	.byte	0xf0, 0xcf, 0x00, 0x00, 0x01, 0x00, 0x00, 0x00, 0x00, 0xd0, 0x00, 0x00, 0x01, 0x00, 0x00, 0x00
        /*0074*/ 	.byte	0x00, 0xdf, 0x00, 0x00, 0x01, 0x00, 0x00, 0x00, 0x30, 0xe0, 0x00, 0x00, 0x01, 0x00, 0x00, 0x00
        /*0084*/ 	.byte	0x20, 0xe2, 0x00, 0x00, 0x01, 0x00, 0x00, 0x00, 0x10, 0xe4, 0x00, 0x00, 0x01, 0x00, 0x00, 0x00
        /*0094*/ 	.byte	0xb0, 0xe9, 0x00, 0x00, 0x01, 0x00, 0x00, 0x00, 0xc0, 0xe9, 0x00, 0x00


	//----- nvinfo : EIATTR_MERCURY_ISA_VERSION
	.align		4
.L_332:
        /*00a0*/ 	.byte	0x03, 0x5f
        /*00a2*/ 	.short	0x0101


	//----- nvinfo : EIATTR_INT_WARP_WIDE_INSTR_OFFSETS
	.align		4
        /*00a4*/ 	.byte	0x04, 0x31
        /*00a6*/ 	.short	(.L_334 - .L_333)


	//   ....[0]....
.L_333:
        /*00a8*/ 	.word	0x000000c0


	//   ....[1]....
        /*00ac*/ 	.word	0x000000d0


	//   ....[2]....
        /*00b0*/ 	.word	0x00000170


	//----- nvinfo : EIATTR_COOP_GROUP_MASK_REGIDS
	.align		4
.L_334:
        /*00b4*/ 	.byte	0x04, 0x29
        /*00b6*/ 	.short	(.L_336 - .L_335)


	//   ....[0]....
.L_335:
        /*00b8*/ 	.word	0xffffffff


	//   ....[1]....
        /*00bc*/ 	.word	0xffffffff


	//   ....[2]....
        /*00c0*/ 	.word	0xffffffff


	//   ....[3]....
        /*00c4*/ 	.word	0xffffffff


	//   ....[4]....
        /*00c8*/ 	.word	0xffffffff


	//   ....[5]....
        /*00cc*/ 	.word	0xffffffff


	//   ....[6]....
        /*00d0*/ 	.word	0xffffffff


	//   ....[7]....
        /*00d4*/ 	.word	0xffffffff


	//   ....[8]....
        /*00d8*/ 	.word	0xffffffff


	//   ....[9]....
        /*00dc*/ 	.word	0xffffffff


	//   ....[10]....
        /*00e0*/ 	.word	0xffffffff


	//   ....[11]....
        /*00e4*/ 	.word	0xffffffff


	//   ....[12]....
        /*00e8*/ 	.word	0xffffffff


	//   ....[13]....
        /*00ec*/ 	.word	0xffffffff


	//   ....[14]....
        /*00f0*/ 	.word	0xffffffff


	//   ....[15]....
        /*00f4*/ 	.word	0xffffffff


	//   ....[16]....
        /*00f8*/ 	.word	0xffffffff


	//   ....[17]....
        /*00fc*/ 	.word	0xffffffff


	//   ....[18]....
        /*0100*/ 	.word	0xffffffff


	//   ....[19]....
        /*0104*/ 	.word	0xffffffff


	//   ....[20]....
        /*0108*/ 	.word	0xffffffff


	//   ....[21]....
        /*010c*/ 	.word	0xffffffff


	//   ....[22]....
        /*0110*/ 	.word	0xffffffff


	//   ....[23]....
        /*0114*/ 	.word	0xffffffff


	//   ....[24]....
        /*0118*/ 	.word	0xffffffff


	//   ....[25]....
        /*011c*/ 	.word	0xffffffff


	//   ....[26]....
        /*0120*/ 	.word	0xffffffff


	//   ....[27]....
        /*0124*/ 	.word	0xffffffff


	//   ....[28]....
        /*0128*/ 	.word	0xffffffff


	//   ....[29]....
        /*012c*/ 	.word	0xffffffff


	//   ....[30]....
        /*0130*/ 	.word	0xffffffff


	//   ....[31]....
        /*0134*/ 	.word	0xffffffff


	//   ....[32]....
        /*0138*/ 	.word	0xffffffff


	//   ....[33]....
        /*013c*/ 	.word	0xffffffff


	//   ....[34]....
        /*0140*/ 	.word	0xffffffff


	//   ....[35]....
        /*0144*/ 	.word	0xffffffff


	//   ....[36]....
        /*0148*/ 	.word	0xffffffff


	//   ....[37]....
        /*014c*/ 	.word	0xffffffff


	//   ....[38]....
        /*0150*/ 	.word	0xffffffff


	//   ....[39]....
        /*0154*/ 	.word	0xffffffff


	//   ....[40]....
        /*0158*/ 	.word	0xffffffff


	//   ....[41]....
        /*015c*/ 	.word	0xffffffff


	//   ....[42]....
        /*0160*/ 	.word	0xffffffff


	//   ....[43]....
        /*0164*/ 	.word	0xffffffff


	//   ....[44]....
        /*0168*/ 	.word	0xffffffff


	//   ....[45]....
        /*016c*/ 	.word	0xffffffff


	//   ....[46]....
        /*0170*/ 	.word	0xffffffff


	//   ....[47]....
        /*0174*/ 	.word	0xffffffff


	//   ....[48]....
        /*0178*/ 	.word	0xffffffff


	//   ....[49]....
        /*017c*/ 	.word	0xffffffff


	//   ....[50]....
        /*0180*/ 	.word	0xffffffff


	//   ....[51]....
        /*0184*/ 	.word	0xffffffff


	//   ....[52]....
        /*0188*/ 	.word	0xffffffff


	//   ....[53]....
        /*018c*/ 	.word	0xffffffff


	//   ....[54]....
        /*0190*/ 	.word	0xffffffff


	//   ....[55]....
        /*0194*/ 	.word	0xffffffff


	//   ....[56]....
        /*0198*/ 	.word	0xffffffff


	//   ....[57]....
        /*019c*/ 	.word	0xffffffff


	//   ....[58]....
        /*01a0*/ 	.word	0xffffffff


	//   ....[59]....
        /*01a4*/ 	.word	0xffffffff


	//   ....[60]....
        /*01a8*/ 	.word	0xffffffff


	//   ....[61]....
        /*01ac*/ 	.word	0xffffffff


	//   ....[62]....
        /*01b0*/ 	.word	0xffffffff


	//   ....[63]....
        /*01b4*/ 	.word	0xffffffff


	//   ....[64]....
        /*01b8*/ 	.word	0xffffffff


	//   ....[65]....
        /*01bc*/ 	.word	0xffffffff


	//   ....[66]....
        /*01c0*/ 	.word	0xffffffff


	//   ....[67]....
        /*01c4*/ 	.word	0xffffffff


	//   ....[68]....
        /*01c8*/ 	.word	0xffffffff


	//   ....[69]....
        /*01cc*/ 	.word	0xffffffff


	//   ....[70]....
        /*01d0*/ 	.word	0xffffffff


	//   ....[71]....
        /*01d4*/ 	.word	0xffffffff


	//   ....[72]....
        /*01d8*/ 	.word	0xffffffff


	//   ....[73]....
        /*01dc*/ 	.word	0xffffffff


	//   ....[74]....
        /*01e0*/ 	.word	0xffffffff


	//   ....[75]....
        /*01e4*/ 	.word	0xffffffff


	//   ....[76]....
        /*01e8*/ 	.word	0xffffffff


	//   ....[77]....
        /*01ec*/ 	.word	0xffffffff


	//   ....[78]....
        /*01f0*/ 	.word	0xffffffff


	//   ....[79]....
        /*01f4*/ 	.word	0xffffffff


	//   ....[80]....
        /*01f8*/ 	.word	0xffffffff


	//   ....[81]....
        /*01fc*/ 	.word	0xffffffff


	//   ....[82]....
        /*0200*/ 	.word	0xffffffff


	//   ....[83]....
        /*0204*/ 	.word	0xffffffff


	//   ....[84]....
        /*0208*/ 	.word	0xffffffff


	//   ....[85]....
        /*020c*/ 	.word	0xffffffff


	//   ....[86]....
        /*0210*/ 	.word	0xffffffff


	//   ....[87]....
        /*0214*/ 	.word	0xffffffff


	//   ....[88]....
        /*0218*/ 	.word	0xffffffff


	//   ....[89]....
        /*021c*/ 	.word	0xffffffff


	//   ....[90]....
        /*0220*/ 	.word	0xffffffff


	//   ....[91]....
        /*0224*/ 	.word	0xffffffff


	//   ....[92]....
        /*0228*/ 	.word	0xffffffff


	//   ....[93]....
        /*022c*/ 	.word	0xffffffff


	//   ....[94]....
        /*0230*/ 	.word	0xffffffff


	//   ....[95]....
        /*0234*/ 	.word	0xffffffff


	//   ....[96]....
        /*0238*/ 	.word	0xffffffff


	//   ....[97]....
        /*023c*/ 	.word	0xffffffff


	//   ....[98]....
        /*0240*/ 	.word	0xffffffff


	//   ....[99]....
        /*0244*/ 	.word	0xffffffff


	//   ....[100]....
        /*0248*/ 	.word	0xffffffff


	//   ....[101]....
        /*024c*/ 	.word	0xffffffff


	//   ....[102]....
        /*0250*/ 	.word	0xffffffff


	//   ....[103]....
        /*0254*/ 	.word	0xffffffff


	//   ....[104]....
        /*0258*/ 	.word	0xffffffff


	//   ....[105]....
        /*025c*/ 	.word	0xffffffff


	//   ....[106]....
        /*0260*/ 	.word	0xffffffff


	//   ....[107]....
        /*0264*/ 	.word	0xffffffff


	//   ....[108]....
        /*0268*/ 	.word	0xffffffff


	//   ....[109]....
        /*026c*/ 	.word	0xffffffff


	//   ....[110]....
        /*0270*/ 	.word	0xffffffff


	//   ....[111]....
        /*0274*/ 	.word	0xffffffff


	//   ....[112]....
        /*0278*/ 	.word	0xffffffff


	//   ....[113]....
        /*027c*/ 	.word	0xffffffff


	//   ....[114]....
        /*0280*/ 	.word	0xffffffff


	//   ....[115]....
        /*0284*/ 	.word	0xffffffff


	//   ....[116]....
        /*0288*/ 	.word	0xffffffff


	//   ....[117]....
        /*028c*/ 	.word	0xffffffff


	//   ....[118]....
        /*0290*/ 	.word	0xffffffff


	//   ....[119]....
        /*0294*/ 	.word	0xffffffff


	//   ....[120]....
        /*0298*/ 	.word	0xffffffff


	//   ....[121]....
        /*029c*/ 	.word	0xffffffff


	//   ....[122]....
        /*02a0*/ 	.word	0xffffffff


	//   ....[123]....
        /*02a4*/ 	.word	0xffffffff


	//   ....[124]....
        /*02a8*/ 	.word	0xffffffff


	//   ....[125]....
        /*02ac*/ 	.word	0xffffffff


	//   ....[126]....
        /*02b0*/ 	.word	0xffffffff


	//   ....[127]....
        /*02b4*/ 	.word	0xffffffff


	//   ....[128]....
        /*02b8*/ 	.word	0xffffffff


	//   ....[129]....
        /*02bc*/ 	.word	0xffffffff


	//   ....[130]....
        /*02c0*/ 	.word	0xffffffff


	//   ....[131]....
        /*02c4*/ 	.word	0xffffffff


	//   ....[132]....
        /*02c8*/ 	.word	0xffffffff


	//   ....[133]....
        /*02cc*/ 	.word	0xffffffff


	//   ....[134]....
        /*02d0*/ 	.word	0xffffffff


	//   ....[135]....
        /*02d4*/ 	.word	0xffffffff


	//   ....[136]....
        /*02d8*/ 	.word	0xffffffff


	//   ....[137]....
        /*02dc*/ 	.word	0xffffffff


	//   ....[138]....
        /*02e0*/ 	.word	0xffffffff


	//   ....[139]....
        /*02e4*/ 	.word	0xffffffff


	//   ....[140]....
        /*02e8*/ 	.word	0xffffffff


	//   ....[141]....
        /*02ec*/ 	.word	0xffffffff


	//   ....[142]....
        /*02f0*/ 	.word	0xffffffff


	//   ....[143]....
        /*02f4*/ 	.word	0xffffffff


	//   ....[144]....
        /*02f8*/ 	.word	0xffffffff


	//   ....[145]....
        /*02fc*/ 	.word	0xffffffff


	//   ....[146]....
        /*0300*/ 	.word	0xffffffff


	//   ....[147]....
        /*0304*/ 	.word	0xffffffff


	//   ....[148]....
        /*0308*/ 	.word	0xffffffff


	//   ....[149]....
        /*030c*/ 	.word	0xffffffff


	//   ....[150]....
        /*0310*/ 	.word	0xffffffff


	//   ....[151]....
        /*0314*/ 	.word	0xffffffff


	//   ....[152]....
        /*0318*/ 	.word	0xffffffff


	//   ....[153]....
        /*031c*/ 	.word	0xffffffff


	//   ....[154]....
        /*0320*/ 	.word	0xffffffff


	//   ....[155]....
        /*0324*/ 	.word	0xffffffff


	//   ....[156]....
        /*0328*/ 	.word	0xffffffff


	//   ....[157]....
        /*032c*/ 	.word	0xffffffff


	//   ....[158]....
        /*0330*/ 	.word	0xffffffff


	//   ....[159]....
        /*0334*/ 	.word	0xffffffff


	//   ....[160]....
        /*0338*/ 	.word	0xffffffff


	//   ....[161]....
        /*033c*/ 	.word	0xffffffff


	//   ....[162]....
        /*0340*/ 	.word	0xffffffff


	//   ....[163]....
        /*0344*/ 	.word	0xffffffff


	//   ....[164]....
        /*0348*/ 	.word	0xffffffff


	//   ....[165]....
        /*034c*/ 	.word	0xffffffff


	//   ....[166]....
        /*0350*/ 	.word	0xffffffff


	//   ....[167]....
        /*0354*/ 	.word	0xffffffff


	//   ....[168]....
        /*0358*/ 	.word	0xffffffff


	//   ....[169]....
        /*035c*/ 	.word	0xffffffff


	//   ....[170]....
        /*0360*/ 	.word	0xffffffff


	//   ....[171]....
        /*0364*/ 	.word	0xffffffff


	//   ....[172]....
        /*0368*/ 	.word	0xffffffff


	//   ....[173]....
        /*036c*/ 	.word	0xffffffff


	//   ....[174]....
        /*0370*/ 	.word	0xffffffff


	//   ....[175]....
        /*0374*/ 	.word	0xffffffff


	//   ....[176]....
        /*0378*/ 	.word	0xffffffff


	//   ....[177]....
        /*037c*/ 	.word	0xffffffff


	//   ....[178]....
        /*0380*/ 	.word	0xffffffff


	//   ....[179]....
        /*0384*/ 	.word	0xffffffff


	//   ....[180]....
        /*0388*/ 	.word	0xffffffff


	//   ....[181]....
        /*038c*/ 	.word	0xffffffff


	//   ....[182]....
        /*0390*/ 	.word	0xffffffff


	//   ....[183]....
        /*0394*/ 	.word	0xffffffff


	//   ....[184]....
        /*0398*/ 	.word	0xffffffff


	//   ....[185]....
        /*039c*/ 	.word	0xffffffff


	//   ....[186]....
        /*03a0*/ 	.word	0xffffffff


	//   ....[187]....
        /*03a4*/ 	.word	0xffffffff


	//   ....[188]....
        /*03a8*/ 	.word	0xffffffff


	//   ....[189]....
        /*03ac*/ 	.word	0xffffffff


	//   ....[190]....
        /*03b0*/ 	.word	0xffffffff


	//   ....[191]....
        /*03b4*/ 	.word	0xffffffff


	//   ....[192]....
        /*03b8*/ 	.word	0xffffffff


	//   ....[193]....
        /*03bc*/ 	.word	0xffffffff


	//   ....[194]....
        /*03c0*/ 	.word	0xffffffff


	//   ....[195]....
        /*03c4*/ 	.word	0xffffffff


	//   ....[196]....
        /*03c8*/ 	.word	0xffffffff


	//   ....[197]....
        /*03cc*/ 	.word	0xffffffff


	//   ....[198]....
        /*03d0*/ 	.word	0xffffffff


	//   ....[199]....
        /*03d4*/ 	.word	0xffffffff


	//   ....[200]....
        /*03d8*/ 	.word	0xffffffff


	//   ....[201]....
        /*03dc*/ 	.word	0xffffffff


	//   ....[202]....
        /*03e0*/ 	.word	0xffffffff


	//   ....[203]....
        /*03e4*/ 	.word	0xffffffff


	//   ....[204]....
        /*03e8*/ 	.word	0xffffffff


	//   ....[205]....
        /*03ec*/ 	.word	0xffffffff


	//   ....[206]....
        /*03f0*/ 	.word	0xffffffff


	//   ....[207]....
        /*03f4*/ 	.word	0xffffffff


	//   ....[208]....
        /*03f8*/ 	.word	0xffffffff


	//   ....[209]....
        /*03fc*/ 	.word	0xffffffff


	//   ....[210]....
        /*0400*/ 	.word	0xffffffff


	//   ....[211]....
        /*0404*/ 	.word	0xffffffff


	//   ....[212]....
        /*0408*/ 	.word	0xffffffff


	//   ....[213]....
        /*040c*/ 	.word	0xffffffff


	//   ....[214]....
        /*0410*/ 	.word	0xffffffff


	//   ....[215]....
        /*0414*/ 	.word	0xffffffff


	//   ....[216]....
        /*0418*/ 	.word	0xffffffff


	//   ....[217]....
        /*041c*/ 	.word	0xffffffff


	//   ....[218]....
        /*0420*/ 	.word	0xffffffff


	//   ....[219]....
        /*0424*/ 	.word	0xffffffff


	//   ....[220]....
        /*0428*/ 	.word	0xffffffff


	//   ....[221]....
        /*042c*/ 	.word	0xffffffff


	//   ....[222]....
        /*0430*/ 	.word	0xffffffff


	//   ....[223]....
        /*0434*/ 	.word	0xffffffff


	//   ....[224]....
        /*0438*/ 	.word	0xffffffff


	//   ....[225]....
        /*043c*/ 	.word	0xffffffff


	//   ....[226]....
        /*0440*/ 	.word	0xffffffff


	//   ....[227]....
        /*0444*/ 	.word	0xffffffff


	//   ....[228]....
        /*0448*/ 	.word	0xffffffff


	//   ....[229]....
        /*044c*/ 	.word	0xffffffff


	//   ....[230]....
        /*0450*/ 	.word	0xffffffff


	//   ....[231]....
        /*0454*/ 	.word	0xffffffff


	//   ....[232]....
        /*0458*/ 	.word	0xffffffff


	//   ....[233]....
        /*045c*/ 	.word	0xffffffff


	//   ....[234]....
        /*0460*/ 	.word	0xffffffff


	//   ....[235]....
        /*0464*/ 	.word	0xffffffff


	//   ....[236]....
        /*0468*/ 	.word	0xffffffff


	//   ....[237]....
        /*046c*/ 	.word	0x0500000f


	//   ....[238]....
        /*0470*/ 	.word	0x0500000f


	//   ....[239]....
        /*0474*/ 	.word	0x0500000f


	//   ....[240]....
        /*0478*/ 	.word	0x0500000f


	//   ....[241]....
        /*047c*/ 	.word	0x0500000f


	//   ....[242]....
        /*0480*/ 	.word	0x0500000f


	//   ....[243]....
        /*0484*/ 	.word	0x0500000f


	//   ....[244]....
        /*0488*/ 	.word	0x0500000f


	//   ....[245]....
        /*048c*/ 	.word	0x0500000f


	//   ....[246]....
        /*0490*/ 	.word	0x0500000f


	//   ....[247]....
        /*0494*/ 	.word	0x0500000f


	//   ....[248]....
        /*0498*/ 	.word	0x0500000f


	//   ....[249]....
        /*049c*/ 	.word	0x0500000f


	//   ....[250]....
        /*04a0*/ 	.word	0x0500000f


	//   ....[251]....
        /*04a4*/ 	.word	0x0500000f


	//   ....[252]....
        /*04a8*/ 	.word	0x0500000f


	//   ....[253]....
        /*04ac*/ 	.word	0x0500000f


	//   ....[254]....
        /*04b0*/ 	.word	0x0500000f


	//   ....[255]....
        /*04b4*/ 	.word	0x0500000f


	//   ....[0]....
        /*04b8*/ 	.word	0x0500000f


	//   ....[1]....
        /*04bc*/ 	.word	0x0500000f


	//   ....[2]....
        /*04c0*/ 	.word	0x0500000f


	//   ....[3]....
        /*04c4*/ 	.word	0x0500000f


	//   ....[4]....
        /*04c8*/ 	.word	0x0500000f


	//   ....[5]....
        /*04cc*/ 	.word	0x0500000f


	//   ....[6]....
        /*04d0*/ 	.word	0x0500000f


	//   ....[7]....
        /*04d4*/ 	.word	0x0500000f


	//   ....[8]....
        /*04d8*/ 	.word	0x0500000f


	//   ....[9]....
        /*04dc*/ 	.word	0x0500000f


	//   ....[10]....
        /*04e0*/ 	.word	0x0500000f


	//   ....[11]....
        /*04e4*/ 	.word	0x0500000f


	//   ....[12]....
        /*04e8*/ 	.word	0x0500000f


	//   ....[13]....
        /*04ec*/ 	.word	0x0500000f


	//   ....[14]....
        /*04f0*/ 	.word	0x0500000f


	//   ....[15]....
        /*04f4*/ 	.word	0x0500000f


	//   ....[16]....
        /*04f8*/ 	.word	0x0500000f


	//   ....[17]....
        /*04fc*/ 	.word	0x0500000f


	//   ....[18]....
        /*0500*/ 	.word	0x0500000f


	//   ....[19]....
        /*0504*/ 	.word	0x0500000f


	//   ....[20]....
        /*0508*/ 	.word	0x0500000f


	//   ....[21]....
        /*050c*/ 	.word	0x0500000f


	//   ....[22]....
        /*0510*/ 	.word	0x0500000f


	//   ....[23]....
        /*0514*/ 	.word	0x0500000f


	//   ....[24]....
        /*0518*/ 	.word	0x0500000f


	//   ....[25]....
        /*051c*/ 	.word	0x0500000f


	//   ....[26]....
        /*0520*/ 	.word	0x0500000f


	//   ....[27]....
        /*0524*/ 	.word	0x0500000f


	//   ....[28]....
        /*0528*/ 	.word	0x0500000f


	//   ....[29]....
        /*052c*/ 	.word	0x0500000f


	//   ....[30]....
        /*0530*/ 	.word	0x0500000f


	//   ....[31]....
        /*0534*/ 	.word	0x0500000f


	//   ....[32]....
        /*0538*/ 	.word	0x0500000f


	//   ....[33]....
        /*053c*/ 	.word	0x0500000f


	//   ....[34]....
        /*0540*/ 	.word	0x0500000f


	//   ....[35]....
        /*0544*/ 	.word	0x0500000f


	//   ....[36]....
        /*0548*/ 	.word	0x0500000f


	//   ....[37]....
        /*054c*/ 	.word	0x0500000f


	//   ....[38]....
        /*0550*/ 	.word	0x0500000f


	//   ....[39]....
        /*0554*/ 	.word	0x0500000f


	//   ....[40]....
        /*0558*/ 	.word	0x0500000f


	//   ....[41]....
        /*055c*/ 	.word	0x0500000f


	//   ....[42]....
        /*0560*/ 	.word	0x0500000f


	//   ....[43]....
        /*0564*/ 	.word	0x0500000f


	//   ....[44]....
        /*0568*/ 	.word	0x0500000f


	//   ....[45]....
        /*056c*/ 	.word	0x0500000f


	//   ....[46]....
        /*0570*/ 	.word	0x0500000f


	//   ....[47]....
        /*0574*/ 	.word	0x0500000f


	//   ....[48]....
        /*0578*/ 	.word	0x0500000f


	//   ....[49]....
        /*057c*/ 	.word	0x0500000f


	//   ....[50]....
        /*0580*/ 	.word	0x0500000f


	//   ....[51]....
        /*0584*/ 	.word	0x0500000f


	//   ....[52]....
        /*0588*/ 	.word	0x0500000f


	//   ....[53]....
        /*058c*/ 	.word	0x0500000f


	//   ....[54]....
        /*0590*/ 	.word	0x0500000f


	//   ....[55]....
        /*0594*/ 	.word	0x0500000f


	//   ....[56]....
        /*0598*/ 	.word	0x0500000f


	//   ....[57]....
        /*059c*/ 	.word	0x0500000f


	//   ....[58]....
        /*05a0*/ 	.word	0x0500000f


	//   ....[59]....
        /*05a4*/ 	.word	0x0500000f


	//   ....[60]....
        /*05a8*/ 	.word	0x0500000f


	//   ....[61]....
        /*05ac*/ 	.word	0x0500000f


	//----- nvinfo : EIATTR_COOP_GROUP_INSTR_OFFSETS
	.align		4
.L_336:
        /*05b0*/ 	.byte	0x04, 0x28
        /*05b2*/ 	.short	(.L_338 - .L_337)


	//   ....[0]....
.L_337:
        /*05b4*/ 	.word	0x00000080


	//   ....[1]....
        /*05b8*/ 	.word	0x00000090


	//   ....[2]....
        /*05bc*/ 	.word	0x000002d0


	//   ....[3]....
        /*05c0*/ 	.word	0x00000430


	//   ....[4]....
        /*05c4*/ 	.word	0x00000550


	//   ....[5]....
        /*05c8*/ 	.word	0x000006b0


	//   ....[6]....
        /*05cc*/ 	.word	0x00001560


	//   ....[7]....
        /*05d0*/ 	.word	0x000024c0


	//   ....[8]....
        /*05d4*/ 	.word	0x000025c0


	//   ....[9]....
        /*05d8*/ 	.word	0x00002b30


	//   ....[10]....
        /*05dc*/ 	.word	0x00002bb0


	//   ....[11]....
        /*05e0*/ 	.word	0x00004030


	//   ....[12]....
        /*05e4*/ 	.word	0x00004050


	//   ....[13]....
        /*05e8*/ 	.word	0x000047f0


	//   ....[14]....
        /*05ec*/ 	.word	0x000049c0


	//   ....[15]....
        /*05f0*/ 	.word	0x00005d80


	//   ....[16]....
        /*05f4*/ 	.word	0x00005d90


	//   ....[17]....
        /*05f8*/ 	.word	0x00005df0


	//   ....[18]....
        /*05fc*/ 	.word	0x00005e00


	//   ....[19]....
        /*0600*/ 	.word	0x00007380


	//   ....[20]....
        /*0604*/ 	.word	0x000073b0


	//   ....[21]....
        /*0608*/ 	.word	0x000073d0


	//   ....[22]....
        /*060c*/ 	.word	0x000073e0


	//   ....[23]....
        /*0610*/ 	.word	0x000073f0


	//   ....[24]....
        /*0614*/ 	.word	0x00007400


	//   ....[25]....
        /*0618*/ 	.word	0x00007410


	//   ....[26]....
        /*061c*/ 	.word	0x00007420


	//   ....[27]....
        /*0620*/ 	.word	0x00007440


	//   ....[28]....
        /*0624*/ 	.word	0x00007450


	//   ....[29]....
        /*0628*/ 	.word	0x00007460


	//   ....[30]....
        /*062c*/ 	.word	0x00007470


	//   ....[31]....
        /*0630*/ 	.word	0x00007480


	//   ....[32]....
        /*0634*/ 	.word	0x00007490


	//   ....[33]....
        /*0638*/ 	.word	0x000074a0


	//   ....[34]....
        /*063c*/ 	.word	0x000074b0


	//   ....[35]....
        /*0640*/ 	.word	0x000074c0


	//   ....[36]....
        /*0644*/ 	.word	0x000074d0


	//   ....[37]....
        /*0648*/ 	.word	0x000074e0


	//   ....[38]....
        /*064c*/ 	.word	0x000074f0


	//   ....[39]....
        /*0650*/ 	.word	0x00007500


	//   ....[40]....
        /*0654*/ 	.word	0x00007510


	//   ....[41]....
        /*0658*/ 	.word	0x00007520


	//   ....[42]....
        /*065c*/ 	.word	0x00007530


	//   ....[43]....
        /*0660*/ 	.word	0x00007540


	//   ....[44]....
        /*0664*/ 	.word	0x00007550


	//   ....[45]....
        /*0668*/ 	.word	0x00007560


	//   ....[46]....
        /*066c*/ 	.word	0x00007570


	//   ....[47]....
        /*0670*/ 	.word	0x00007580


	//   ....[48]....
        /*0674*/ 	.word	0x00007590


	//   ....[49]....
        /*0678*/ 	.word	0x000075a0


	//   ....[50]....
        /*067c*/ 	.word	0x000075b0


	//   ....[51]....
        /*0680*/ 	.word	0x000075c0


	//   ....[52]....
        /*0684*/ 	.word	0x000075d0


	//   ....[53]....
        /*0688*/ 	.word	0x000075e0


	//   ....[54]....
        /*068c*/ 	.word	0x000075f0


	//   ....[55]....
        /*0690*/ 	.word	0x00007600


	//   ....[56]....
        /*0694*/ 	.word	0x00007610


	//   ....[57]....
        /*0698*/ 	.word	0x00007620


	//   ....[58]....
        /*069c*/ 	.word	0x00007630


	//   ....[59]....
        /*06a0*/ 	.word	0x00007640


	//   ....[60]....
        /*06a4*/ 	.word	0x00007650


	//   ....[61]....
        /*06a8*/ 	.word	0x00007660


	//   ....[62]....
        /*06ac*/ 	.word	0x00007670


	//   ....[63]....
        /*06b0*/ 	.word	0x00007680


	//   ....[64]....
        /*06b4*/ 	.word	0x00007690


	//   ....[65]....
        /*06b8*/ 	.word	0x000076a0


	//   ....[66]....
        /*06bc*/ 	.word	0x000076b0


	//   ....[67]....
        /*06c0*/ 	.word	0x000076c0


	//   ....[68]....
        /*06c4*/ 	.word	0x000076d0


	//   ....[69]....
        /*06c8*/ 	.word	0x000076e0


	//   ....[70]....
        /*06cc*/ 	.word	0x000076f0


	//   ....[71]....
        /*06d0*/ 	.word	0x00007700


	//   ....[72]....
        /*06d4*/ 	.word	0x00007710


	//   ....[73]....
        /*06d8*/ 	.word	0x00007720


	//   ....[74]....
        /*06dc*/ 	.word	0x00007730


	//   ....[75]....
        /*06e0*/ 	.word	0x00007740


	//   ....[76]....
        /*06e4*/ 	.word	0x00007750


	//   ....[77]....
        /*06e8*/ 	.word	0x00007760


	//   ....[78]....
        /*06ec*/ 	.word	0x00007770


	//   ....[79]....
        /*06f0*/ 	.word	0x00007780


	//   ....[80]....
        /*06f4*/ 	.word	0x00007790


	//   ....[81]....
        /*06f8*/ 	.word	0x000077a0


	//   ....[82]....
        /*06fc*/ 	.word	0x000077b0


	//   ....[83]....
        /*0700*/ 	.word	0x000077c0


	//   ....[84]....
        /*0704*/ 	.word	0x000077d0


	//   ....[85]....
        /*0708*/ 	.word	0x000077e0


	//   ....[86]....
        /*070c*/ 	.word	0x000077f0


	//   ....[87]....
        /*0710*/ 	.word	0x00007800


	//   ....[88]....
        /*0714*/ 	.word	0x00007810


	//   ....[89]....
        /*0718*/ 	.word	0x00007820


	//   ....[90]....
        /*071c*/ 	.word	0x00007830


	//   ....[91]....
        /*0720*/ 	.word	0x00007840


	//   ....[92]....
        /*0724*/ 	.word	0x00007850


	//   ....[93]....
        /*0728*/ 	.word	0x00007860


	//   ....[94]....
        /*072c*/ 	.word	0x00007870


	//   ....[95]....
        /*0730*/ 	.word	0x00007880


	//   ....[96]....
        /*0734*/ 	.word	0x000078a0


	//   ....[97]....
        /*0738*/ 	.word	0x000078b0


	//   ....[98]....
        /*073c*/ 	.word	0x000078c0


	//   ....[99]....
        /*0740*/ 	.word	0x000078d0


	//   ....[100]....
        /*0744*/ 	.word	0x000078e0


	//   ....[101]....
        /*0748*/ 	.word	0x000078f0


	//   ....[102]....
        /*074c*/ 	.word	0x00007910


	//   ....[103]....
        /*0750*/ 	.word	0x00007920


	//   ....[104]....
        /*0754*/ 	.word	0x00007930


	//   ....[105]....
        /*0758*/ 	.word	0x00007940


	//   ....[106]....
        /*075c*/ 	.word	0x00007970


	//   ....[107]....
        /*0760*/ 	.word	0x00007990


	//   ....[108]....
        /*0764*/ 	.word	0x000079a0


	//   ....[109]....
        /*0768*/ 	.word	0x000079b0


	//   ....[110]....
        /*076c*/ 	.word	0x000079d0


	//   ....[111]....
        /*0770*/ 	.word	0x000079e0


	//   ....[112]....
        /*0774*/ 	.word	0x00007a00


	//   ....[113]....
        /*0778*/ 	.word	0x00007a20


	//   ....[114]....
        /*077c*/ 	.word	0x00007a40


	//   ....[115]....
        /*0780*/ 	.word	0x00007a70


	//   ....[116]....
        /*0784*/ 	.word	0x00007aa0


	//   ....[117]....
        /*0788*/ 	.word	0x00007ad0


	//   ....[118]....
        /*078c*/ 	.word	0x00007b00


	//   ....[119]....
        /*0790*/ 	.word	0x00007b30


	//   ....[120]....
        /*0794*/ 	.word	0x00007b60


	//   ....[121]....
        /*0798*/ 	.word	0x00007b90


	//   ....[122]....
        /*079c*/ 	.word	0x00007bc0


	//   ....[123]....
        /*07a0*/ 	.word	0x00007c00


	//   ....[124]....
        /*07a4*/ 	.word	0x00007c30


	//   ....[125]....
        /*07a8*/ 	.word	0x00007c60


	//   ....[126]....
        /*07ac*/ 	.word	0x00007c90


	//   ....[127]....
        /*07b0*/ 	.word	0x00007cc0


	//   ....[128]....
        /*07b4*/ 	.word	0x00007d00


	//   ....[129]....
        /*07b8*/ 	.word	0x00007d30


	//   ....[130]....
        /*07bc*/ 	.word	0x00007d70


	//   ....[131]....
        /*07c0*/ 	.word	0x00007da0


	//   ....[132]....
        /*07c4*/ 	.word	0x00007dd0


	//   ....[133]....
        /*07c8*/ 	.word	0x00007e10


	//   ....[134]....
        /*07cc*/ 	.word	0x00007e50


	//   ....[135]....
        /*07d0*/ 	.word	0x00007ed0


	//   ....[136]....
        /*07d4*/ 	.word	0x00007f30


	//   ....[137]....
        /*07d8*/ 	.word	0x00007f80


	//   ....[138]....
        /*07dc*/ 	.word	0x00007fc0


	//   ....[139]....
        /*07e0*/ 	.word	0x00008000


	//   ....[140]....
        /*07e4*/ 	.word	0x00008040


	//   ....[141]....
        /*07e8*/ 	.word	0x000080e0


	//   ....[142]....
        /*07ec*/ 	.word	0x00008110


	//   ....[143]....
        /*07f0*/ 	.word	0x00008150


	//   ....[144]....
        /*07f4*/ 	.word	0x00008180


	//   ....[145]....
        /*07f8*/ 	.word	0x000081d0


	//   ....[146]....
        /*07fc*/ 	.word	0x00008250


	//   ....[147]....
        /*0800*/ 	.word	0x00008500


	//   ....[148]....
        /*0804*/ 	.word	0x00008550


	//   ....[149]....
        /*0808*/ 	.word	0x00008590


	//   ....[150]....
        /*080c*/ 	.word	0x000085d0


	//   ....[151]....
        /*0810*/ 	.word	0x00008600


	//   ....[152]....
        /*0814*/ 	.word	0x00008630


	//   ....[153]....
        /*0818*/ 	.word	0x000093b0


	//   ....[154]....
        /*081c*/ 	.word	0x000093e0


	//   ....[155]....
        /*0820*/ 	.word	0x0000a530


	//   ....[156]....
        /*0824*/ 	.word	0x0000b780


	//   ....[157]....
        /*0828*/ 	.word	0x0000b7c0


	//   ....[158]....
        /*082c*/ 	.word	0x0000b860


	//   ....[159]....
        /*0830*/ 	.word	0x0000b8d0


	//   ....[160]....
        /*0834*/ 	.word	0x0000b8f0


	//   ....[161]....
        /*0838*/ 	.word	0x0000b950


	//   ....[162]....
        /*083c*/ 	.word	0x0000b970


	//   ....[163]....
        /*0840*/ 	.word	0x0000b9d0


	//   ....[164]....
        /*0844*/ 	.word	0x0000b9f0


	//   ....[165]....
        /*0848*/ 	.word	0x0000ba50


	//   ....[166]....
        /*084c*/ 	.word	0x0000ba70


	//   ....[167]....
        /*0850*/ 	.word	0x0000bad0


	//   ....[168]....
        /*0854*/ 	.word	0x0000baf0


	//   ....[169]....
        /*0858*/ 	.word	0x0000bb50


	//   ....[170]....
        /*085c*/ 	.word	0x0000bb70


	//   ....[171]....
        /*0860*/ 	.word	0x0000bb80


	//   ....[172]....
        /*0864*/ 	.word	0x0000bf20


	//   ....[173]....
        /*0868*/ 	.word	0x0000bf50


	//   ....[174]....
        /*086c*/ 	.word	0x0000bfe0


	//   ....[175]....
        /*0870*/ 	.word	0x0000c020


	//   ....[176]....
        /*0874*/ 	.word	0x0000c050


	//   ....[177]....
        /*0878*/ 	.word	0x0000c080


	//   ....[178]....
        /*087c*/ 	.word	0x0000c0e0


	//   ....[179]....
        /*0880*/ 	.word	0x0000c110


	//   ....[180]....
        /*0884*/ 	.word	0x0000c170


	//   ....[181]....
        /*0888*/ 	.word	0x0000c1a0


	//   ....[182]....
        /*088c*/ 	.word	0x0000c200


	//   ....[183]....
        /*0890*/ 	.word	0x0000c220


	//   ....[184]....
        /*0894*/ 	.word	0x0000c260


	//   ....[185]....
        /*0898*/ 	.word	0x0000c280


	//   ....[186]....
        /*089c*/ 	.word	0x0000c310


	//   ....[187]....
        /*08a0*/ 	.word	0x0000c340


	//   ....[188]....
        /*08a4*/ 	.word	0x0000c8c0


	//   ....[189]....
        /*08a8*/ 	.word	0x0000c8f0


	//   ....[190]....
        /*08ac*/ 	.word	0x0000c910


	//   ....[191]....
        /*08b0*/ 	.word	0x0000c970


	//   ....[192]....
        /*08b4*/ 	.word	0x0000c9f0


	//   ....[193]....
        /*08b8*/ 	.word	0x0000ca10


	//   ....[194]....
        /*08bc*/ 	.word	0x0000ca90


	//   ....[195]....
        /*08c0*/ 	.word	0x0000cab0


	//   ....[196]....
        /*08c4*/ 	.word	0x0000cb30


	//   ....[197]....
        /*08c8*/ 	.word	0x0000cb50


	//   ....[198]....
        /*08cc*/ 	.word	0x0000cbd0


	//   ....[199]....
        /*08d0*/ 	.word	0x0000cbf0


	//   ....[200]....
        /*08d4*/ 	.word	0x0000cc70


	//   ....[201]....
        /*08d8*/ 	.word	0x0000cc90


	//   ....[202]....
        /*08dc*/ 	.word	0x0000cd10


	//   ....[203]....
        /*08e0*/ 	.word	0x0000cd40


	//   ....[204]....
        /*08e4*/ 	.word	0x0000d410


	//   ....[205]....
        /*08e8*/ 	.word	0x0000d430


	//   ....[206]....
        /*08ec*/ 	.word	0x0000d450


	//   ....[207]....
        /*08f0*/ 	.word	0x0000d490


	//   ....[208]....
        /*08f4*/ 	.word	0x0000d4b0


	//   ....[209]....
        /*08f8*/ 	.word	0x0000d4f0


	//   ....[210]....
        /*08fc*/ 	.word	0x0000d510


	//   ....[211]....
        /*0900*/ 	.word	0x0000d550


	//   ....[212]....
        /*0904*/ 	.word	0x0000d570


	//   ....[213]....
        /*0908*/ 	.word	0x0000d5b0


	//   ....[214]....
        /*090c*/ 	.word	0x0000d5d0


	//   ....[215]....
        /*0910*/ 	.word	0x0000d610


	//   ....[216]....
        /*0914*/ 	.word	0x0000d630


	//   ....[217]....
        /*0918*/ 	.word	0x0000d670


	//   ....[218]....
        /*091c*/ 	.word	0x0000d690


	//   ....[219]....
        /*0920*/ 	.word	0x0000d6a0


	//   ....[220]....
        /*0924*/ 	.word	0x0000d9d0


	//   ....[221]....
        /*0928*/ 	.word	0x0000d9f0


	//   ....[222]....
        /*092c*/ 	.word	0x0000da10


	//   ....[223]....
        /*0930*/ 	.word	0x0000da20


	//   ....[224]....
        /*0934*/ 	.word	0x0000da30


	//   ....[225]....
        /*0938*/ 	.word	0x0000da40


	//   ....[226]....
        /*093c*/ 	.word	0x0000da60


	//   ....[227]....
        /*0940*/ 	.word	0x0000dab0


	//   ....[228]....
        /*0944*/ 	.word	0x0000dad0


	//   ....[229]....
        /*0948*/ 	.word	0x0000db10


	//   ....[230]....
        /*094c*/ 	.word	0x0000db30


	//   ....[231]....
        /*0950*/ 	.word	0x0000db70


	//   ....[232]....
        /*0954*/ 	.word	0x0000db90


	//   ....[233]....
        /*0958*/ 	.word	0x0000dbe0


	//   ....[234]....
        /*095c*/ 	.word	0x0000dc10


	//   ....[235]....
        /*0960*/ 	.word	0x0000dc30


	//   ....[236]....
        /*0964*/ 	.word	0x0000f360


	//   ....[237]....
        /*0968*/ 	.word	0x0000f880


	//   ....[238]....
        /*096c*/ 	.word	0x0000f960


	//   ....[239]....
        /*0970*/ 	.word	0x0000fa50


	//   ....[240]....
        /*0974*/ 	.word	0x0000fb00


	//   ....[241]....
        /*0978*/ 	.word	0x0000fbd0


	//   ....[242]....
        /*097c*/ 	.word	0x0000fc30


	//   ....[243]....
        /*0980*/ 	.word	0x0000fd00


	//   ....[244]....
        /*0984*/ 	.word	0x0000fd60


	//   ....[245]....
        /*0988*/ 	.word	0x0000fe30


	//   ....[246]....
        /*098c*/ 	.word	0x0000fe90


	//   ....[247]....
        /*0990*/ 	.word	0x0000ff60


	//   ....[248]....
        /*0994*/ 	.word	0x0000ffc0


	//   ....[249]....
        /*0998*/ 	.word	0x00010090


	//   ....[250]....
        /*099c*/ 	.word	0x000100f0


	//   ....[251]....
        /*09a0*/ 	.word	0x000101c0


	//   ....[252]....
        /*09a4*/ 	.word	0x00010220


	//   ....[253]....
        /*09a8*/ 	.word	0x000102e0


	//   ....[254]....
        /*09ac*/ 	.word	0x00010460


	//   ....[255]....
        /*09b0*/ 	.word	0x000104f0


	//   ....[0]....
        /*09b4*/ 	.word	0x000105e0


	//   ....[1]....
        /*09b8*/ 	.word	0x00010630


	//   ....[2]....
        /*09bc*/ 	.word	0x00010730


	//   ....[3]....
        /*09c0*/ 	.word	0x00010780


	//   ....[4]....
        /*09c4*/ 	.word	0x00010880


	//   ....[5]....
        /*09c8*/ 	.word	0x000108d0


	//   ....[6]....
        /*09cc*/ 	.word	0x000109b0


	//   ....[7]....
        /*09d0*/ 	.word	0x00010a50


	//   ....[8]....
        /*09d4*/ 	.word	0x00010ac0


	//   ....[9]....
        /*09d8*/ 	.word	0x00010b80


	//   ....[10]....
        /*09dc*/ 	.word	0x00010be0


	//   ....[11]....
        /*09e0*/ 	.word	0x00010cb0


	//   ....[12]....
        /*09e4*/ 	.word	0x00010d20


	//   ....[13]....
        /*09e8*/ 	.word	0x00010de0


	//   ....[14]....
        /*09ec*/ 	.word	0x00010e60


	//   ....[15]....
        /*09f0*/ 	.word	0x00010eb0


	//   ....[16]....
        /*09f4*/ 	.word	0x00010f80


	//   ....[17]....
        /*09f8*/ 	.word	0x00011040


	//   ....[18]....
        /*09fc*/ 	.word	0x000110b0


	//   ....[19]....
        /*0a00*/ 	.word	0x00011190


	//   ....[20]....
        /*0a04*/ 	.word	0x00011200


	//   ....[21]....
        /*0a08*/ 	.word	0x000112e0


	//   ....[22]....
        /*0a0c*/ 	.word	0x00011350


	//   ....[23]....
        /*0a10*/ 	.word	0x00011430


	//   ....[24]....
        /*0a14*/ 	.word	0x000114a0


	//   ....[25]....
        /*0a18*/ 	.word	0x00011580


	//   ....[26]....
        /*0a1c*/ 	.word	0x000115f0


	//   ....[27]....
        /*0a20*/ 	.word	0x000116c0


	//   ....[28]....
        /*0a24*/ 	.word	0x00011730


	//   ....[29]....
        /*0a28*/ 	.word	0x000117f0


	//   ....[30]....
        /*0a2c*/ 	.word	0x00011920


	//   ....[31]....
        /*0a30*/ 	.word	0x000119c0


	//   ....[32]....
        /*0a34*/ 	.word	0x00011a20


	//   ....[33]....
        /*0a38*/ 	.word	0x00011ad0


	//   ....[34]....
        /*0a3c*/ 	.word	0x00011b30


	//   ....[35]....
        /*0a40*/ 	.word	0x00011be0


	//   ....[36]....
        /*0a44*/ 	.word	0x00011c40


	//   ....[37]....
        /*0a48*/ 	.word	0x00011cf0


	//   ....[38]....
        /*0a4c*/ 	.word	0x00011d50


	//   ....[39]....
        /*0a50*/ 	.word	0x00011e00


	//   ....[40]....
        /*0a54*/ 	.word	0x00011e60


	//   ....[41]....
        /*0a58*/ 	.word	0x00011f10


	//   ....[42]....
        /*0a5c*/ 	.word	0x00011f70


	//   ....[43]....
        /*0a60*/ 	.word	0x00012020


	//   ....[44]....
        /*0a64*/ 	.word	0x00012080


	//   ....[45]....
        /*0a68*/ 	.word	0x00012130


	//   ....[46]....
        /*0a6c*/ 	.word	0x00012210


	//   ....[47]....
        /*0a70*/ 	.word	0x000122b0


	//   ....[48]....
        /*0a74*/ 	.word	0x00012320


	//   ....[49]....
        /*0a78*/ 	.word	0x000123d0


	//   ....[50]....
        /*0a7c*/ 	.word	0x00012430


	//   ....[51]....
        /*0a80*/ 	.word	0x000124f0


	//   ....[52]....
        /*0a84*/ 	.word	0x00012550


	//   ....[53]....
        /*0a88*/ 	.word	0x00012600


	//   ....[54]....
        /*0a8c*/ 	.word	0x00012690


	//   ....[55]....
        /*0a90*/ 	.word	0x00012730


	//   ....[56]....
        /*0a94*/ 	.word	0x00012790


	//   ....[57]....
        /*0a98*/ 	.word	0x00012850


	//   ....[58]....
        /*0a9c*/ 	.word	0x000128b0


	//   ....[59]....
        /*0aa0*/ 	.word	0x00012960


	//   ....[60]....
        /*0aa4*/ 	.word	0x000129f0


	//   ....[61]....
        /*0aa8*/ 	.word	0x00012a90


	//----- nvinfo : EIATTR_REG_RECONFIG
	.align		4
.L_338:
        /*0aac*/ 	.byte	0x01, 0x54
	.zero		2


	//----- nvinfo : EIATTR_SYSCALL_OFFSETS
	.align		4
        /*0ab0*/ 	.byte	0x04, 0x46
        /*0ab2*/ 	.short	(.L_340 - .L_339)


	//   ....[0]....
.L_339:
        /*0ab4*/ 	.word	0x00001720


	//   ....[1]....
        /*0ab8*/ 	.word	0x0000ac80


	//   ....[2]....
        /*0abc*/ 	.word	0x0000adc0


	//   ....[3]....
        /*0ac0*/ 	.word	0x0000af00


	//   ....[4]....
        /*0ac4*/ 	.word	0x0000b020


	//   ....[5]....
        /*0ac8*/ 	.word	0x0000c640


	//----- nvinfo : EIATTR_MBARRIER_INSTR_OFFSETS
	.align		4
.L_340:
        /*0acc*/ 	.byte	0x04, 0x39
        /*0ace*/ 	.short	(.L_342 - .L_341)


	//   ....[0]....
.L_341:
        /*0ad0*/ 	.word	0x00000180
        /*0ad4*/ 	.word	0x000000ff
        /*0ad8*/ 	.word	0x00038800
        /*0adc*/ 	.short	0x0100
        /*0ade*/ 	.byte	0x08
	.zero		1


	//   ....[1]....
        /*0ae0*/ 	.word	0x00000190
        /*0ae4*/ 	.word	0x000000ff
        /*0ae8*/ 	.word	0x00038820
        /*0aec*/ 	.short	0x0100
        /*0aee*/ 	.byte	0x08
	.zero		1


	//   ....[2]....
        /*0af0*/ 	.word	0x00000280
        /*0af4*/ 	.word	0x000000ff
        /*0af8*/ 	.word	0x00038830
        /*0afc*/ 	.short	0x0100
        /*0afe*/ 	.byte	0x08
	.zero		1


	//   ....[3]....
        /*0b00*/ 	.word	0x00000290
        /*0b04*/ 	.word	0x000000ff
        /*0b08*/ 	.word	0x00038840
        /*0b0c*/ 	.short	0x0100
        /*0b0e*/ 	.byte	0x08
	.zero		1


	//   ....[4]....
        /*0b10*/ 	.word	0x000002a0
        /*0b14*/ 	.word	0x000000ff
        /*0b18*/ 	.word	0x00038838
        /*0b1c*/ 	.short	0x0100
        /*0b1e*/ 	.byte	0x08
	.zero		1


	//   ....[5]....
        /*0b20*/ 	.word	0x000002b0
        /*0b24*/ 	.word	0x000000ff
        /*0b28*/ 	.word	0x00038848
        /*0b2c*/ 	.short	0x0100
        /*0b2e*/ 	.byte	0x08
	.zero		1


	//   ....[6]....
        /*0b30*/ 	.word	0x000003e0
        /*0b34*/ 	.word	0x000000ff
        /*0b38*/ 	.word	0x00038850
        /*0b3c*/ 	.short	0x0100
        /*0b3e*/ 	.byte	0x08
	.zero		1


	//   ....[7]....
        /*0b40*/ 	.word	0x000003f0
        /*0b44*/ 	.word	0x000000ff
        /*0b48*/ 	.word	0x00038860
        /*0b4c*/ 	.short	0x0100
        /*0b4e*/ 	.byte	0x08
	.zero		1


	//   ....[8]....
        /*0b50*/ 	.word	0x00000400
        /*0b54*/ 	.word	0x000000ff
        /*0b58*/ 	.word	0x00038858
        /*0b5c*/ 	.short	0x0100
        /*0b5e*/ 	.byte	0x08
	.zero		1


	//   ....[9]....
        /*0b60*/ 	.word	0x00000410
        /*0b64*/ 	.word	0x000000ff
        /*0b68*/ 	.word	0x00038868
        /*0b6c*/ 	.short	0x0100
        /*0b6e*/ 	.byte	0x08
	.zero		1


	//   ....[10]....
        /*0b70*/ 	.word	0x00000500
        /*0b74*/ 	.word	0x000000ff
        /*0b78*/ 	.word	0x00038870
        /*0b7c*/ 	.short	0x0100
        /*0b7e*/ 	.byte	0x06
	.zero		1


	//   ....[11]....
        /*0b80*/ 	.word	0x00000510
        /*0b84*/ 	.word	0x000000ff
        /*0b88*/ 	.word	0x00038880
        /*0b8c*/ 	.short	0x0100
        /*0b8e*/ 	.byte	0x06
	.zero		1


	//   ....[12]....
        /*0b90*/ 	.word	0x00000520
        /*0b94*/ 	.word	0x000000ff
        /*0b98*/ 	.word	0x00038878
        /*0b9c*/ 	.short	0x0100
        /*0b9e*/ 	.byte	0x06
	.zero		1


	//   ....[13]....
        /*0ba0*/ 	.word	0x00000530
        /*0ba4*/ 	.word	0x000000ff
        /*0ba8*/ 	.word	0x00038888
        /*0bac*/ 	.short	0x0100
        /*0bae*/ 	.byte	0x06
	.zero		1


	//   ....[14]....
        /*0bb0*/ 	.word	0x00000660
        /*0bb4*/ 	.word	0x000000ff
        /*0bb8*/ 	.word	0x00038890
        /*0bbc*/ 	.short	0x0100
        /*0bbe*/ 	.byte	0x08
	.zero		1


	//   ....[15]....
        /*0bc0*/ 	.word	0x00000670
        /*0bc4*/ 	.word	0x000000ff
        /*0bc8*/ 	.word	0x000388a0
        /*0bcc*/ 	.short	0x0100
        /*0bce*/ 	.byte	0x08
	.zero		1


	//   ....[16]....
        /*0bd0*/ 	.word	0x00000680
        /*0bd4*/ 	.word	0x000000ff
        /*0bd8*/ 	.word	0x00038898
        /*0bdc*/ 	.short	0x0100
        /*0bde*/ 	.byte	0x08
	.zero		1


	//   ....[17]....
        /*0be0*/ 	.word	0x00000690
        /*0be4*/ 	.word	0x000000ff
        /*0be8*/ 	.word	0x000388a8
        /*0bec*/ 	.short	0x0100
        /*0bee*/ 	.byte	0x08
	.zero		1


	//   ....[18]....
        /*0bf0*/ 	.word	0x000007d0
        /*0bf4*/ 	.word	0x000000ff
        /*0bf8*/ 	.word	0x000388b0
        /*0bfc*/ 	.short	0x0100
        /*0bfe*/ 	.byte	0x08
	.zero		1


	//   ....[19]....
        /*0c00*/ 	.word	0x000007e0
        /*0c04*/ 	.word	0x000000ff
        /*0c08*/ 	.word	0x000388c0
        /*0c0c*/ 	.short	0x0100
        /*0c0e*/ 	.byte	0x08
	.zero		1


	//   ....[20]....
        /*0c10*/ 	.word	0x000007f0
        /*0c14*/ 	.word	0x000000ff
        /*0c18*/ 	.word	0x000388b8
        /*0c1c*/ 	.short	0x0100
        /*0c1e*/ 	.byte	0x08
	.zero		1


	//   ....[21]....
        /*0c20*/ 	.word	0x00000800
        /*0c24*/ 	.word	0x000000ff
        /*0c28*/ 	.word	0x000388c8
        /*0c2c*/ 	.short	0x0100
        /*0c2e*/ 	.byte	0x08
	.zero		1


	//   ....[22]....
        /*0c30*/ 	.word	0x00001750
        /*0c34*/ 	.word	0x000000ff
        /*0c38*/ 	.word	0x00038800
        /*0c3c*/ 	.short	0x010a
        /*0c3e*/ 	.byte	0x29
	.zero		1


	//   ....[23]....
        /*0c40*/ 	.word	0x000017e0
        /*0c44*/ 	.word	0x000000ff
        /*0c48*/ 	.word	0x00038830
        /*0c4c*/ 	.short	0x010a
        /*0c4e*/ 	.byte	0x29
	.zero		1


	//   ....[24]....
        /*0c50*/ 	.word	0x00001820
        /*0c54*/ 	.word	0x000000ff
        /*0c58*/ 	.word	0x00038830
        /*0c5c*/ 	.short	0x010a
        /*0c5e*/ 	.byte	0x29
	.zero		1


	//   ....[25]....
        /*0c60*/ 	.word	0x00001d00
        /*0c64*/ 	.word	0x000000ff
        /*0c68*/ 	.word	0x00000000
        /*0c6c*/ 	.short	0x0101
        /*0c6e*/ 	.byte	0x06
	.zero		1


	//   ....[26]....
        /*0c70*/ 	.word	0x000036e0
        /*0c74*/ 	.word	0x000000ff
        /*0c78*/ 	.word	0x00038850
        /*0c7c*/ 	.short	0x010a
        /*0c7e*/ 	.byte	0x29
	.zero		1


	//   ....[27]....
        /*0c80*/ 	.word	0x00003720
        /*0c84*/ 	.word	0x000000ff
        /*0c88*/ 	.word	0x00038850
        /*0c8c*/ 	.short	0x010a
        /*0c8e*/ 	.byte	0x29
	.zero		1


	//   ....[28]....
        /*0c90*/ 	.word	0x00003970
        /*0c94*/ 	.word	0x000000ff
        /*0c98*/ 	.word	0x00000000
        /*0c9c*/ 	.short	0x0101
        /*0c9e*/ 	.byte	0x06
	.zero		1


	//   ....[29]....
        /*0ca0*/ 	.word	0x00003ac0
        /*0ca4*/ 	.word	0x000000ff
        /*0ca8*/ 	.word	0x00038830
        /*0cac*/ 	.short	0x010a
        /*0cae*/ 	.byte	0x31
	.zero		1


	//   ....[30]....
        /*0cb0*/ 	.word	0x00003b10
        /*0cb4*/ 	.word	0x000000ff
        /*0cb8*/ 	.word	0x00038830
        /*0cbc*/ 	.short	0x010a
        /*0cbe*/ 	.byte	0x31
	.zero		1


	//   ....[31]....
        /*0cc0*/ 	.word	0x00003e60
        /*0cc4*/ 	.word	0x000000ff
        /*0cc8*/ 	.word	0x00000000
        /*0ccc*/ 	.short	0x0101
        /*0cce*/ 	.byte	0x06
	.zero		1


	//   ....[32]....
        /*0cd0*/ 	.word	0x00005970
        /*0cd4*/ 	.word	0x000000ff
        /*0cd8*/ 	.word	0x00038850
        /*0cdc*/ 	.short	0x010a
        /*0cde*/ 	.byte	0x31
	.zero		1


	//   ....[33]....
        /*0ce0*/ 	.word	0x000059c0
        /*0ce4*/ 	.word	0x000000ff
        /*0ce8*/ 	.word	0x00038850
        /*0cec*/ 	.short	0x010a
        /*0cee*/ 	.byte	0x31
	.zero		1


	//   ....[34]....
        /*0cf0*/ 	.word	0x00005be0
        /*0cf4*/ 	.word	0x000000ff
        /*0cf8*/ 	.word	0x00000000
        /*0cfc*/ 	.short	0x0101
        /*0cfe*/ 	.byte	0x31
	.zero		1


	//   ....[35]....
        /*0d00*/ 	.word	0x00008620
        /*0d04*/ 	.word	0x000000ff
        /*0d08*/ 	.word	0x00000000
        /*0d0c*/ 	.short	0x0101
        /*0d0e*/ 	.byte	0x04
	.zero		1


	//   ....[36]....
        /*0d10*/ 	.word	0x0000b550
        /*0d14*/ 	.word	0x000000ff
        /*0d18*/ 	.word	0x00038880
        /*0d1c*/ 	.short	0x010a
        /*0d1e*/ 	.byte	0x2a
	.zero		1


	//   ....[37]....
        /*0d20*/ 	.word	0x0000bcc0
        /*0d24*/ 	.word	0x000000ff
        /*0d28*/ 	.word	0x00038870
        /*0d2c*/ 	.short	0x0107
        /*0d2e*/ 	.byte	0x2a
	.zero		1


	//   ....[38]....
        /*0d30*/ 	.word	0x0000bd50
        /*0d34*/ 	.word	0x000000ff
        /*0d38*/ 	.word	0x00038870
        /*0d3c*/ 	.short	0x0101
        /*0d3e*/ 	.byte	0x2a
	.zero		1


	//   ....[39]....
        /*0d40*/ 	.word	0x0000bd80
        /*0d44*/ 	.word	0x000000ff
        /*0d48*/ 	.word	0x00038840
        /*0d4c*/ 	.short	0x010a
        /*0d4e*/ 	.byte	0x2a
	.zero		1


	//   ....[40]....
        /*0d50*/ 	.word	0x0000c3e0
        /*0d54*/ 	.word	0x000000ff
        /*0d58*/ 	.word	0x00038830
        /*0d5c*/ 	.short	0x0107
        /*0d5e*/ 	.byte	0x2a
	.zero		1


	//   ....[41]....
        /*0d60*/ 	.word	0x0000c470
        /*0d64*/ 	.word	0x000000ff
        /*0d68*/ 	.word	0x00038830
        /*0d6c*/ 	.short	0x0101
        /*0d6e*/ 	.byte	0x2a
	.zero		1


	//   ....[42]....
        /*0d70*/ 	.word	0x0000ce30
        /*0d74*/ 	.word	0x000000ff
        /*0d78*/ 	.word	0x00038800
        /*0d7c*/ 	.short	0x0107
        /*0d7e*/ 	.byte	0x2a
	.zero		1


	//   ....[43]....
        /*0d80*/ 	.word	0x0000ce70
        /*0d84*/ 	.word	0x000000ff
        /*0d88*/ 	.word	0x00038800
        /*0d8c*/ 	.short	0x0101
        /*0d8e*/ 	.byte	0x2a
	.zero		1


	//   ....[44]....
        /*0d90*/ 	.word	0x0000ce80
        /*0d94*/ 	.word	0x000000ff
        /*0d98*/ 	.word	0x00038820
        /*0d9c*/ 	.short	0x010a
        /*0d9e*/ 	.byte	0x2a
	.zero		1


	//   ....[45]....
        /*0da0*/ 	.word	0x0000d220
        /*0da4*/ 	.word	0x00000004
        /*0da8*/ 	.word	0x00038880
        /*0dac*/ 	.short	0x010a
        /*0dae*/ 	.byte	0x3f
	.zero		1


	//   ....[46]....
        /*0db0*/ 	.word	0x0000d760
        /*0db4*/ 	.word	0x00000004
        /*0db8*/ 	.word	0x00038870
        /*0dbc*/ 	.short	0x0107
        /*0dbe*/ 	.byte	0x3f
	.zero		1


	//   ....[47]....
        /*0dc0*/ 	.word	0x0000d7f0
        /*0dc4*/ 	.word	0x00000004
        /*0dc8*/ 	.word	0x00038870
        /*0dcc*/ 	.short	0x0101
        /*0dce*/ 	.byte	0x3f
	.zero		1


	//   ....[48]....
        /*0dd0*/ 	.word	0x0000d820
        /*0dd4*/ 	.word	0x00000004
        /*0dd8*/ 	.word	0x00038840
        /*0ddc*/ 	.short	0x010a
        /*0dde*/ 	.byte	0x3f
	.zero		1


	//   ....[49]....
        /*0de0*/ 	.word	0x0000dd30
        /*0de4*/ 	.word	0x00000004
        /*0de8*/ 	.word	0x00038830
        /*0dec*/ 	.short	0x0107
        /*0dee*/ 	.byte	0x3f
	.zero		1


	//   ....[50]....
        /*0df0*/ 	.word	0x0000ddd0
        /*0df4*/ 	.word	0x00000004
        /*0df8*/ 	.word	0x00038830
        /*0dfc*/ 	.short	0x0101
        /*0dfe*/ 	.byte	0x3f
	.zero		1


	//   ....[51]....
        /*0e00*/ 	.word	0x0000de50
        /*0e04*/ 	.word	0x00000012
        /*0e08*/ 	.word	0x00038870
        /*0e0c*/ 	.short	0x010a
        /*0e0e*/ 	.byte	0x3f
	.zero		1


	//   ....[52]....
        /*0e10*/ 	.word	0x0000dee0
        /*0e14*/ 	.word	0x00000012
        /*0e18*/ 	.word	0x00038860
        /*0e1c*/ 	.short	0x010a
        /*0e1e*/ 	.byte	0x3f
	.zero		1


	//   ....[53]....
        /*0e20*/ 	.word	0x0000e770
        /*0e24*/ 	.word	0x00000012
        /*0e28*/ 	.word	0x00038850
        /*0e2c*/ 	.short	0x0101
        /*0e2e*/ 	.byte	0x3f
	.zero		1


	//   ....[54]....
        /*0e30*/ 	.word	0x0000e810
        /*0e34*/ 	.word	0x00000012
        /*0e38*/ 	.word	0x00000000
        /*0e3c*/ 	.short	0x0101
        /*0e3e*/ 	.byte	0x3f
	.zero		1


	//   ....[55]....
        /*0e40*/ 	.word	0x0000e8e0
        /*0e44*/ 	.word	0x00000012
        /*0e48*/ 	.word	0x00038870
        /*0e4c*/ 	.short	0x010a
        /*0e4e*/ 	.byte	0x3f
	.zero		1


	//   ....[56]....
        /*0e50*/ 	.word	0x0000e980
        /*0e54*/ 	.word	0x00000012
        /*0e58*/ 	.word	0x00038860
        /*0e5c*/ 	.short	0x010a
        /*0e5e*/ 	.byte	0x3f
	.zero		1


	//   ....[57]....
        /*0e60*/ 	.word	0x0000f1f0
        /*0e64*/ 	.word	0x00000012
        /*0e68*/ 	.word	0x00038850
        /*0e6c*/ 	.short	0x0101
        /*0e6e*/ 	.byte	0x3f
	.zero		1


	//   ....[58]....
        /*0e70*/ 	.word	0x0000f2c0
        /*0e74*/ 	.word	0x00000012
        /*0e78*/ 	.word	0x00000000
        /*0e7c*/ 	.short	0x0101
        /*0e7e*/ 	.byte	0x3f
	.zero		1


	//   ....[59]....
        /*0e80*/ 	.word	0x0000f310
        /*0e84*/ 	.word	0x00000005
        /*0e88*/ 	.word	0x00038820
        /*0e8c*/ 	.short	0x010a
        /*0e8e*/ 	.byte	0x3f
	.zero		1


	//   ....[60]....
        /*0e90*/ 	.word	0x0000f430
        /*0e94*/ 	.word	0x00000004
        /*0e98*/ 	.word	0x00038840
        /*0e9c*/ 	.short	0x010a
        /*0e9e*/ 	.byte	0x3f
	.zero		1


	//   ....[61]....
        /*0ea0*/ 	.word	0x0000f4d0
        /*0ea4*/ 	.word	0x00000005
        /*0ea8*/ 	.word	0x00038840
        /*0eac*/ 	.short	0x010a
        /*0eae*/ 	.byte	0x3f
	.zero		1


	//   ....[62]....
        /*0eb0*/ 	.word	0x0000f510
        /*0eb4*/ 	.word	0x00000004
        /*0eb8*/ 	.word	0x00038860
        /*0ebc*/ 	.short	0x010a
        /*0ebe*/ 	.byte	0x3f
	.zero		1


	//   ....[63]....
        /*0ec0*/ 	.word	0x0000f550
        /*0ec4*/ 	.word	0x00000005
        /*0ec8*/ 	.word	0x00038860
        /*0ecc*/ 	.short	0x010a
        /*0ece*/ 	.byte	0x3f
	.zero		1


	//   ....[64]....
        /*0ed0*/ 	.word	0x0000f590
        /*0ed4*/ 	.word	0x00000004
        /*0ed8*/ 	.word	0x00038880
        /*0edc*/ 	.short	0x010a
        /*0ede*/ 	.byte	0x3f
	.zero		1


	//   ....[65]....
        /*0ee0*/ 	.word	0x0000f5d0
        /*0ee4*/ 	.word	0x00000005
        /*0ee8*/ 	.word	0x00038880
        /*0eec*/ 	.short	0x010a
        /*0eee*/ 	.byte	0x3f
	.zero		1


	//   ....[66]....
        /*0ef0*/ 	.word	0x0000f640
        /*0ef4*/ 	.word	0x00000003
        /*0ef8*/ 	.word	0x00038800
        /*0efc*/ 	.short	0x010a
        /*0efe*/ 	.byte	0x3f
	.zero		1


	//   ....[67]....
        /*0f00*/ 	.word	0x0000f6a0
        /*0f04*/ 	.word	0x00000003
        /*0f08*/ 	.word	0x00038830
        /*0f0c*/ 	.short	0x010a
        /*0f0e*/ 	.byte	0x3f
	.zero		1


	//   ....[68]....
        /*0f10*/ 	.word	0x0000f700
        /*0f14*/ 	.word	0x00000007
        /*0f18*/ 	.word	0x00038850
        /*0f1c*/ 	.short	0x010a
        /*0f1e*/ 	.byte	0x3f
	.zero		1


	//   ....[69]....
        /*0f20*/ 	.word	0x0000f770
        /*0f24*/ 	.word	0x00000000
        /*0f28*/ 	.word	0x00038830
        /*0f2c*/ 	.short	0x010a
        /*0f2e*/ 	.byte	0x3f
	.zero		1


	//   ....[70]....
        /*0f30*/ 	.word	0x0000f7e0
        /*0f34*/ 	.word	0x00000006
        /*0f38*/ 	.word	0x00038850
        /*0f3c*/ 	.short	0x010a
        /*0f3e*/ 	.byte	0x3f
	.zero		1


	//   ....[71]....
        /*0f40*/ 	.word	0x0000f8b0
        /*0f44*/ 	.word	0x00000016
        /*0f48*/ 	.word	0x00038880
        /*0f4c*/ 	.short	0x010a
        /*0f4e*/ 	.byte	0x3f
	.zero		1


	//   ....[72]....
        /*0f50*/ 	.word	0x000103b0
        /*0f54*/ 	.word	0x00000016
        /*0f58*/ 	.word	0x00038840
        /*0f5c*/ 	.short	0x010a
        /*0f5e*/ 	.byte	0x3f
	.zero		1


	//   ....[73]....
        /*0f60*/ 	.word	0x00011820
        /*0f64*/ 	.word	0x00000016
        /*0f68*/ 	.word	0x00038820
        /*0f6c*/ 	.short	0x010a
        /*0f6e*/ 	.byte	0x3f
	.zero		1


	//   ....[74]....
        /*0f70*/ 	.word	0x00011870
        /*0f74*/ 	.word	0x00000004
        /*0f78*/ 	.word	0x00038880
        /*0f7c*/ 	.short	0x010a
        /*0f7e*/ 	.byte	0x3f
	.zero		1


	//   ....[75]....
        /*0f80*/ 	.word	0x00012160
        /*0f84*/ 	.word	0x00000004
        /*0f88*/ 	.word	0x00038840
        /*0f8c*/ 	.short	0x010a
        /*0f8e*/ 	.byte	0x3f
	.zero		1


	//   ....[76]....
        /*0f90*/ 	.word	0x00012ac0
        /*0f94*/ 	.word	0x00000012
        /*0f98*/ 	.word	0x00038870
        /*0f9c*/ 	.short	0x010a
        /*0f9e*/ 	.byte	0x3f
	.zero		1


	//   ....[77]....
        /*0fa0*/ 	.word	0x00012b10
        /*0fa4*/ 	.word	0x00000012
        /*0fa8*/ 	.word	0x00038860
        /*0fac*/ 	.short	0x010a
        /*0fae*/ 	.byte	0x3f
	.zero		1


	//   ....[78]....
        /*0fb0*/ 	.word	0x00012b60
        /*0fb4*/ 	.word	0x00000012
        /*0fb8*/ 	.word	0x00038870
        /*0fbc*/ 	.short	0x010a
        /*0fbe*/ 	.byte	0x3f
	.zero		1


	//   ....[79]....
        /*0fc0*/ 	.word	0x00012bb0
        /*0fc4*/ 	.word	0x00000012
        /*0fc8*/ 	.word	0x00038860
        /*0fcc*/ 	.short	0x010a
        /*0fce*/ 	.byte	0x3f
	.zero		1


	//   ....[80]....
        /*0fd0*/ 	.word	0x00012c00
        /*0fd4*/ 	.word	0x00000005
        /*0fd8*/ 	.word	0x00038820
        /*0fdc*/ 	.short	0x010a
        /*0fde*/ 	.byte	0x3f
	.zero		1


	//   ....[81]....
        /*0fe0*/ 	.word	0x00012c50
        /*0fe4*/ 	.word	0x00000004
        /*0fe8*/ 	.word	0x00038840
        /*0fec*/ 	.short	0x010a
        /*0fee*/ 	.byte	0x3f
	.zero		1


	//   ....[82]....
        /*0ff0*/ 	.word	0x00012ca0
        /*0ff4*/ 	.word	0x00000005
        /*0ff8*/ 	.word	0x00038840
        /*0ffc*/ 	.short	0x010a
        /*0ffe*/ 	.byte	0x3f
	.zero		1


	//   ....[83]....
        /*1000*/ 	.word	0x00012cf0
        /*1004*/ 	.word	0x00000004
        /*1008*/ 	.word	0x00038860
        /*100c*/ 	.short	0x010a
        /*100e*/ 	.byte	0x3f
	.zero		1


	//   ....[84]....
        /*1010*/ 	.word	0x00012d40
        /*1014*/ 	.word	0x00000005
        /*1018*/ 	.word	0x00038860
        /*101c*/ 	.short	0x010a
        /*101e*/ 	.byte	0x3f
	.zero		1


	//   ....[85]....
        /*1020*/ 	.word	0x00012d90
        /*1024*/ 	.word	0x00000004
        /*1028*/ 	.word	0x00038880
        /*102c*/ 	.short	0x010a
        /*102e*/ 	.byte	0x3f
	.zero		1


	//----- nvinfo : EIATTR_NUM_MBARRIERS
	.align		4
.L_342:
        /*1030*/ 	.byte	0x03, 0x38
        /*1032*/ 	.short	0x0016


	//----- nvinfo : EIATTR_EXIT_INSTR_OFFSETS
	.align		4
        /*1034*/ 	.byte	0x04, 0x1c
        /*1036*/ 	.short	(.L_344 - .L_343)


	//   ....[0]....
.L_343:
        /*1038*/ 	.word	0x0000f620


	//----- nvinfo : EIATTR_MAX_THREADS
	.align		4
.L_344:
        /*103c*/ 	.byte	0x04, 0x05
        /*103e*/ 	.short	(.L_346 - .L_345)
.L_345:
        /*1040*/ 	.word	0x00000180
        /*1044*/ 	.word	0x00000001
        /*1048*/ 	.word	0x00000001


	//----- nvinfo : EIATTR_CRS_STACK_SIZE
	.align		4
.L_346:
        /*104c*/ 	.byte	0x04, 0x1e
        /*104e*/ 	.short	(.L_348 - .L_347)
.L_347:
        /*1050*/ 	.word	0x00000000


	//----- nvinfo : EIATTR_CBANK_PARAM_SIZE
	.align		4
.L_348:
        /*1054*/ 	.byte	0x03, 0x19
        /*1056*/ 	.short	0x0a70


	//----- nvinfo : EIATTR_PARAM_CBANK
	.align		4
        /*1058*/ 	.byte	0x04, 0x0a
        /*105a*/ 	.short	(.L_350 - .L_349)
	.align		4
.L_349:
        /*105c*/ 	.word	index@(.nv.constant0._ZN7cutlass13device_kernelIN5flash11enable_sm90INS1_16FlashAttnFwdSm90INS1_25CollectiveMainloopFwdSm90ILi2EN4cute5tupleIJNS5_1CILi1EEES8_S8_EEENS6_IJNS7_ILi128EEESA_NS7_ILi256EEEEEELi256ENS_12float_e4m3_tEfNS_4arch4Sm90ELb0ELb0ELb0ELb0ELb1ELb0ELb0ELb1ELb0ELb1ELb1ELb0EEENS1_21CollectiveEpilogueFwdINS6_IJSA_SB_SA_EEES9_NS_10bfloat16_tESF_Li256ELb0ELb1ELb1ELb1EEENS1_19SingleTileSchedulerILb0ELb1ELb1ELi128EEEEEEEEEvNT_6ParamsE)
        /*1060*/ 	.short	0x0210
        /*1062*/ 	.short	0x0a70


	//----- nvinfo : EIATTR_SW_WAR
	.align		4
.L_350:
        /*1064*/ 	.byte	0x04, 0x36
        /*1066*/ 	.short	(.L_352 - .L_351)
.L_351:
        /*1068*/ 	.word	0x00000008
.L_352:


//--------------------- .nv.info._ZN7cutlass13device_kernelIN5flash11enable_sm90INS1_16FlashAttnFwdSm90INS1_25CollectiveMainloopFwdSm90ILi2EN4cute5tupleIJNS5_1CILi1EEES8_S8_EEENS6_IJNS7_ILi128EEESA_NS7_ILi256EEEEEELi256ENS_12float_e4m3_tEfNS_4arch4Sm90ELb0ELb0ELb0ELb1ELb1ELb0ELb0ELb1ELb0ELb1ELb1ELb0EEENS1_21CollectiveEpilogueFwdINS6_IJSA_SB_SA_EEES9_NS_10bfloat16_tESF_Li256ELb1ELb1ELb1ELb1EEENS1_36VarlenDynamicPersistentTileSchedulerILi128ELi128ELi256ELi128ELb1ELb1ELb1ELb0ELb1ELb1EEEEEEEEEvNT_6ParamsE --------------------------
	.section	.nv.info._ZN7cutlass13device_kernelIN5flash11enable_sm90INS1_16FlashAttnFwdSm90INS1_25CollectiveMainloopFwdSm90ILi2EN4cute5tupleIJNS5_1CILi1EEES8_S8_EEENS6_IJNS7_ILi128EEESA_NS7_ILi256EEEEEELi256ENS_12float_e4m3_tEfNS_4arch4Sm90ELb0ELb0ELb0ELb1ELb1ELb0ELb0ELb1ELb0ELb1ELb1ELb0EEENS1_21CollectiveEpilogueFwdINS6_IJSA_SB_SA_EEES9_NS_10bfloat16_tESF_Li256ELb1ELb1ELb1ELb1EEENS1_36VarlenDynamicPersistentTileSchedulerILi128ELi128ELi256ELi128ELb1ELb1ELb1ELb0ELb1ELb1EEEEEEEEEvNT_6ParamsE,"",@"SHT_CUDA_INFO"
	.sectionflags	@""
	.align	4


	//----- nvinfo : EIATTR_CUDA_API_VERSION
	.align		4
        /*0000*/ 	.byte	0x04, 0x37
        /*0002*/ 	.short	(.L_354 - .L_353)
.L_353:
        /*0004*/ 	.word	0x00000082


	//----- nvinfo : EIATTR_KPARAM_INFO
	.align		4
.L_354:
        /*0008*/ 	.byte	0x04, 0x17
        /*000a*/ 	.short	(.L_356 - .L_355)
.L_355:
        /*000c*/ 	.word	0x00000000
        /*0010*/ 	.short	0x0000
        /*0012*/ 	.short	0x0070
        /*0014*/ 	.byte	0x00, 0xf0, 0x01, 0x2a


	//----- nvinfo : EIATTR_SPARSE_MMA_MASK
	.align		4
.L_356:
        /*0018*/ 	.byte	0x03, 0x50
        /*001a*/ 	.short	0x0000


	//----- nvinfo : EIATTR_MAXREG_COUNT
	.align		4
        /*001c*/ 	.byte	0x03, 0x1b
        /*001e*/ 	.short	0x00a8


	//----- nvinfo : EIATTR_NUM_BARRIERS
	.align		4
        /*0020*/ 	.byte	0x02, 0x4c
        /*0022*/ 	.byte	0x10
	.zero		1


	//----- nvinfo : EIATTR_EXTERNS
	.align		4
        /*0024*/ 	.byte	0x04, 0x0f
        /*0026*/ 	.short	(.L_358 - .L_357)


	//   ....[0]....
	.align		4
.L_357:
        /*0028*/ 	.word	index@(__assertfail)


	//----- nvinfo : EIATTR_ANNOTATIONS
	.align		4
.L_358:
        /*002c*/ 	.byte	0x04, 0x55
        /*002e*/ 	.short	(.L_360 - .L_359)


	//   ....[0]....
.L_359:
        /*0030*/ 	.word	0x00000001
        /*0034*/ 	.byte	0xf0, 0x0a, 0x00, 0x00, 0x01, 0x00, 0x00, 0x00, 0xb0, 0x0c, 0x00, 0x00, 0x01, 0x00, 0x00, 0x00
        /* <DEDUP_REMOVED lines=13> */
        /*0114*/ 	.byte	0x80, 0x41, 0x01, 0x00


	//----- nvinfo : EIATTR_MERCURY_ISA_VERSION
	.align		4
.L_360:
        /*0118*/ 	.byte	0x03, 0x5f
        /*011a*/ 	.short	0x0101


	//----- nvinfo : EIATTR_UNUSED_LOAD_BYTE_OFFSET
	.align		4
        /*011c*/ 	.byte	0x04, 0x44
        /*011e*/ 	.short	(.L_362 - .L_361)


	//   ....[0]....
.L_361:
        /*0120*/ 	.word	0x00000980
        /*0124*/ 	.word	0x0000fff0


	//   ....[1]....
        /*0128*/ 	.word	0x00007120
        /*012c*/ 	.word	0x0000fff0


	//----- nvinfo : EIATTR_INT_WARP_WIDE_INSTR_OFFSETS
	.align		4
.L_362:
        /*0130*/ 	.byte	0x04, 0x31
        /*0132*/ 	.short	(.L_364 - .L_363)


	//   ....[0]....
.L_363:
        /*0134*/ 	.word	0x000000c0


	//   ....[1]....
        /*0138*/ 	.word	0x000000d0


	//   ....[2]....
        /*013c*/ 	.word	0x00000170


	//   ....[3]....
        /*0140*/ 	.word	0x0000e9e0


	//   ....[4]....
        /*0144*/ 	.word	0x0000ea70


	//   ....[5]....
        /*0148*/ 	.word	0x00012a80


	//   ....[6]....
        /*014c*/ 	.word	0x00012b10


	//----- nvinfo : EIATTR_COOP_GROUP_MASK_REGIDS
	.align		4
.L_364:
        /*0150*/ 	.byte	0x04, 0x29
        /*0152*/ 	.short	(.L_366 - .L_365)


	//   ....[0]....
.L_365:
        /*0154*/ 	.word	0xffffffff


	//   ....[1]....
        /*0158*/ 	.word	0xffffffff


	//   ....[2]....
        /*015c*/ 	.word	0xffffffff


	//   ....[3]....
        /*0160*/ 	.word	0xffffffff


	//   ....[4]....
        /*0164*/ 	.word	0xffffffff


	//   ....[5]....
        /*0168*/ 	.word	0xffffffff


	//   ....[6]....
        /*016c*/ 	.word	0xffffffff


	//   ....[7]....
        /*0170*/ 	.word	0xffffffff


	//   ....[8]....
        /*0174*/ 	.word	0xffffffff


	//   ....[9]....
        /*0178*/ 	.word	0xffffffff


	//   ....[10]....
        /*017c*/ 	.word	0xffffffff


	//   ....[11]....
        /*0180*/ 	.word	0xffffffff


	//   ....[12]....
        /*0184*/ 	.word	0xffffffff


	//   ....[13]....
        /*0188*/ 	.word	0xffffffff


	//   ....[14]....
        /*018c*/ 	.word	0xffffffff


	//   ....[15]....
        /*0190*/ 	.word	0xffffffff


	//   ....[16]....
        /*0194*/ 	.word	0xffffffff


	//   ....[17]....
        /*0198*/ 	.word	0xffffffff


	//   ....[18]....
        /*019c*/ 	.word	0xffffffff


	//   ....[19]....
        /*01a0*/ 	.word	0xffffffff


	//   ....[20]....
        /*01a4*/ 	.word	0xffffffff


	//   ....[21]....
        /*01a8*/ 	.word	0xffffffff


	//   ....[22]....
        /*01ac*/ 	.word	0xffffffff


	//   ....[23]....
        /*01b0*/ 	.word	0xffffffff


	//   ....[24]....
        /*01b4*/ 	.word	0xffffffff


	//   ....[25]....
        /*01b8*/ 	.word	0xffffffff


	//   ....[26]....
        /*01bc*/ 	.word	0xffffffff


	//   ....[27]....
        /*01c0*/ 	.word	0xffffffff


	//   ....[28]....
        /*01c4*/ 	.word	0xffffffff


	//   ....[29]....
        /*01c8*/ 	.word	0xffffffff


	//   ....[30]....
        /*01cc*/ 	.word	0xffffffff


	//   ....[31]....
        /*01d0*/ 	.word	0xffffffff


	//   ....[32]....
        /*01d4*/ 	.word	0xffffffff


	//   ....[33]....
        /*01d8*/ 	.word	0xffffffff


	//   ....[34]....
        /*01dc*/ 	.word	0xffffffff


	//   ....[35]....
        /*01e0*/ 	.word	0xffffffff


	//   ....[36]....
        /*01e4*/ 	.word	0xffffffff


	//   ....[37]....
        /*01e8*/ 	.word	0xffffffff


	//   ....[38]....
        /*01ec*/ 	.word	0xffffffff


	//   ....[39]....
        /*01f0*/ 	.word	0xffffffff


	//   ....[40]....
        /*01f4*/ 	.word	0xffffffff


	//   ....[41]....
        /*01f8*/ 	.word	0xffffffff


	//   ....[42]....
        /*01fc*/ 	.word	0xffffffff


	//   ....[43]....
        /*0200*/ 	.word	0xffffffff


	//   ....[44]....
        /*0204*/ 	.word	0xffffffff


	//   ....[45]....
        /*0208*/ 	.word	0xffffffff


	//   ....[46]....
        /*020c*/ 	.word	0xffffffff


	//   ....[47]....
        /*0210*/ 	.word	0xffffffff


	//   ....[48]....
        /*0214*/ 	.word	0xffffffff


	//   ....[49]....
        /*0218*/ 	.word	0xffffffff


	//   ....[50]....
        /*021c*/ 	.word	0xffffffff


	//   ....[51]....
        /*0220*/ 	.word	0xffffffff


	//   ....[52]....
        /*0224*/ 	.word	0xffffffff


	//   ....[53]....
        /*0228*/ 	.word	0xffffffff


	//   ....[54]....
        /*022c*/ 	.word	0xffffffff


	//   ....[55]....
        /*0230*/ 	.word	0xffffffff


	//   ....[56]....
        /*0234*/ 	.word	0xffffffff


	//   ....[57]....
        /*0238*/ 	.word	0xffffffff


	//   ....[58]....
        /*023c*/ 	.word	0xffffffff


	//   ....[59]....
        /*0240*/ 	.word	0xffffffff


	//   ....[60]....
        /*0244*/ 	.word	0xffffffff


	//   ....[61]....
        /*0248*/ 	.word	0xffffffff


	//   ....[62]....
        /*024c*/ 	.word	0xffffffff


	//   ....[63]....
        /*0250*/ 	.word	0xffffffff


	//   ....[64]....
        /*0254*/ 	.word	0xffffffff


	//   ....[65]....
        /*0258*/ 	.word	0xffffffff


	//   ....[66]....
        /*025c*/ 	.word	0xffffffff


	//   ....[67]....
        /*0260*/ 	.word	0xffffffff


	//   ....[68]....
        /*0264*/ 	.word	0xffffffff


	//   ....[69]....
        /*0268*/ 	.word	0xffffffff


	//   ....[70]....
        /*026c*/ 	.word	0xffffffff


	//   ....[71]....
        /*0270*/ 	.word	0xffffffff


	//   ....[72]....
        /*0274*/ 	.word	0xffffffff


	//   ....[73]....
        /*0278*/ 	.word	0xffffffff


	//   ....[74]....
        /*027c*/ 	.word	0xffffffff


	//   ....[75]....
        /*0280*/ 	.word	0xffffffff


	//   ....[76]....
        /*0284*/ 	.word	0xffffffff


	//   ....[77]....
        /*0288*/ 	.word	0xffffffff


	//   ....[78]....
        /*028c*/ 	.word	0xffffffff


	//   ....[79]....
        /*0290*/ 	.word	0xffffffff


	//   ....[80]....
        /*0294*/ 	.word	0xffffffff


	//   ....[81]....
        /*0298*/ 	.word	0xffffffff


	//   ....[82]....
        /*029c*/ 	.word	0xffffffff


	//   ....[83]....
        /*02a0*/ 	.word	0xffffffff


	//   ....[84]....
        /*02a4*/ 	.word	0xffffffff


	//   ....[85]....
        /*02a8*/ 	.word	0xffffffff


	//   ....[86]....
        /*02ac*/ 	.word	0xffffffff


	//   ....[87]....
        /*02b0*/ 	.word	0xffffffff


	//   ....[88]....
        /*02b4*/ 	.word	0xffffffff


	//   ....[89]....
        /*02b8*/ 	.word	0xffffffff


	//   ....[90]....
        /*02bc*/ 	.word	0xffffffff


	//   ....[91]....
        /*02c0*/ 	.word	0xffffffff


	//   ....[92]....
        /*02c4*/ 	.word	0xffffffff


	//   ....[93]....
        /*02c8*/ 	.word	0xffffffff


	//   ....[94]....
        /*02cc*/ 	.word	0xffffffff


	//   ....[95]....
        /*02d0*/ 	.word	0xffffffff


	//   ....[96]....
        /*02d4*/ 	.word	0xffffffff


	//   ....[97]....
        /*02d8*/ 	.word	0xffffffff


	//   ....[98]....
        /*02dc*/ 	.word	0xffffffff


	//   ....[99]....
        /*02e0*/ 	.word	0xffffffff


	//   ....[100]....
        /*02e4*/ 	.word	0xffffffff


	//   ....[101]....
        /*02e8*/ 	.word	0xffffffff


	//   ....[102]....
        /*02ec*/ 	.word	0xffffffff


	//   ....[103]....
        /*02f0*/ 	.word	0xffffffff


	//   ....[104]....
        /*02f4*/ 	.word	0xffffffff


	//   ....[105]....
        /*02f8*/ 	.word	0xffffffff


	//   ....[106]....
        /*02fc*/ 	.word	0xffffffff


	//   ....[107]....
        /*0300*/ 	.word	0xffffffff


	//   ....[108]....
        /*0304*/ 	.word	0xffffffff


	//   ....[109]....
        /*0308*/ 	.word	0xffffffff


	//   ....[110]....
        /*030c*/ 	.word	0xffffffff


	//   ....[111]....
        /*0310*/ 	.word	0xffffffff


	//   ....[112]....
        /*0314*/ 	.word	0xffffffff


	//   ....[113]....
        /*0318*/ 	.word	0xffffffff


	//   ....[114]....
        /*031c*/ 	.word	0xffffffff


	//   ....[115]....
        /*0320*/ 	.word	0xffffffff


	//   ....[116]....
        /*0324*/ 	.word	0xffffffff


	//   ....[117]....
        /*0328*/ 	.word	0xffffffff


	//   ....[118]....
        /*032c*/ 	.word	0xffffffff


	//   ....[119]....
        /*0330*/ 	.word	0xffffffff


	//   ....[120]....
        /*0334*/ 	.word	0xffffffff


	//   ....[121]....
        /*0338*/ 	.word	0xffffffff


	//   ....[122]....
        /*033c*/ 	.word	0xffffffff


	//   ....[123]....
        /*0340*/ 	.word	0xffffffff


	//   ....[124]....
        /*0344*/ 	.word	0xffffffff


	//   ....[125]....
        /*0348*/ 	.word	0xffffffff


	//   ....[126]....
        /*034c*/ 	.word	0xffffffff


	//   ....[127]....
        /*0350*/ 	.word	0xffffffff


	//   ....[128]....
        /*0354*/ 	.word	0xffffffff


	//   ....[129]....
        /*0358*/ 	.word	0xffffffff


	//   ....[130]....
        /*035c*/ 	.word	0xffffffff


	//   ....[131]....
        /*0360*/ 	.word	0xffffffff


	//   ....[132]....
        /*0364*/ 	.word	0xffffffff


	//   ....[133]....
        /*0368*/ 	.word	0xffffffff


	//   ....[134]....
        /*036c*/ 	.word	0xffffffff


	//   ....[135]....
        /*0370*/ 	.word	0xffffffff


	//   ....[136]....
        /*0374*/ 	.word	0xffffffff


	//   ....[137]....
        /*0378*/ 	.word	0xffffffff


	//   ....[138]....
        /*037c*/ 	.word	0xffffffff


	//   ....[139]....
        /*0380*/ 	.word	0xffffffff


	//   ....[140]....
        /*0384*/ 	.word	0xffffffff


	//   ....[141]....
        /*0388*/ 	.word	0xffffffff


	//   ....[142]....
        /*038c*/ 	.word	0xffffffff


	//   ....[143]....
        /*0390*/ 	.word	0xffffffff


	//   ....[144]....
        /*0394*/ 	.word	0xffffffff


	//   ....[145]....
        /*0398*/ 	.word	0xffffffff


	//   ....[146]....
        /*039c*/ 	.word	0xffffffff


	//   ....[147]....
        /*03a0*/ 	.word	0xffffffff


	//   ....[148]....
        /*03a4*/ 	.word	0xffffffff


	//   ....[149]....
        /*03a8*/ 	.word	0xffffffff


	//   ....[150]....
        /*03ac*/ 	.word	0xffffffff


	//   ....[151]....
        /*03b0*/ 	.word	0xffffffff


	//   ....[152]....
        /*03b4*/ 	.word	0xffffffff


	//   ....[153]....
        /*03b8*/ 	.word	0xffffffff


	//   ....[154]....
        /*03bc*/ 	.word	0xffffffff


	//   ....[155]....
        /*03c0*/ 	.word	0xffffffff


	//   ....[156]....
        /*03c4*/ 	.word	0xffffffff


	//   ....[157]....
        /*03c8*/ 	.word	0xffffffff


	//   ....[158]....
        /*03cc*/ 	.word	0xffffffff


	//   ....[159]....
        /*03d0*/ 	.word	0xffffffff


	//   ....[160]....
        /*03d4*/ 	.word	0xffffffff


	//   ....[161]....
        /*03d8*/ 	.word	0xffffffff


	//   ....[162]....
        /*03dc*/ 	.word	0xffffffff


	//   ....[163]....
        /*03e0*/ 	.word	0xffffffff


	//   ....[164]....
        /*03e4*/ 	.word	0xffffffff


	//   ....[165]....
        /*03e8*/ 	.word	0xffffffff


	//   ....[166]....
        /*03ec*/ 	.word	0xffffffff


	//   ....[167]....
        /*03f0*/ 	.word	0xffffffff


	//   ....[168]....
        /*03f4*/ 	.word	0xffffffff


	//   ....[169]....
        /*03f8*/ 	.word	0xffffffff


	//   ....[170]....
        /*03fc*/ 	.word	0xffffffff


	//   ....[171]....
        /*0400*/ 	.word	0xffffffff


	//   ....[172]....
        /*0404*/ 	.word	0xffffffff


	//   ....[173]....
        /*0408*/ 	.word	0xffffffff


	//   ....[174]....
        /*040c*/ 	.word	0xffffffff


	//   ....[175]....
        /*0410*/ 	.word	0xffffffff


	//   ....[176]....
        /*0414*/ 	.word	0xffffffff


	//   ....[177]....
        /*0418*/ 	.word	0xffffffff


	//   ....[178]....
        /*041c*/ 	.word	0xffffffff


	//   ....[179]....
        /*0420*/ 	.word	0xffffffff


	//   ....[180]....
        /*0424*/ 	.word	0xffffffff


	//   ....[181]....
        /*0428*/ 	.word	0xffffffff


	//   ....[182]....
        /*042c*/ 	.word	0xffffffff


	//   ....[183]....
        /*0430*/ 	.word	0xffffffff


	//   ....[184]....
        /*0434*/ 	.word	0xffffffff


	//   ....[185]....
        /*0438*/ 	.word	0xffffffff


	//   ....[186]....
        /*043c*/ 	.word	0xffffffff


	//   ....[187]....
        /*0440*/ 	.word	0xffffffff


	//   ....[188]....
        /*0444*/ 	.word	0xffffffff


	//   ....[189]....
        /*0448*/ 	.word	0xffffffff


	//   ....[190]....
        /*044c*/ 	.word	0xffffffff


	//   ....[191]....
        /*0450*/ 	.word	0xffffffff


	//   ....[192]....
        /*0454*/ 	.word	0xffffffff


	//   ....[193]....
        /*0458*/ 	.word	0xffffffff


	//   ....[194]....
        /*045c*/ 	.word	0xffffffff


	//   ....[195]....
        /*0460*/ 	.word	0xffffffff


	//   ....[196]....
        /*0464*/ 	.word	0xffffffff


	//   ....[197]....
        /*0468*/ 	.word	0xffffffff


	//   ....[198]....
        /*046c*/ 	.word	0xffffffff


	//   ....[199]....
        /*0470*/ 	.word	0xffffffff


	//   ....[200]....
        /*0474*/ 	.word	0xffffffff


	//   ....[201]....
        /*0478*/ 	.word	0xffffffff


	//   ....[202]....
        /*047c*/ 	.word	0xffffffff


	//   ....[203]....
        /*0480*/ 	.word	0xffffffff


	//   ....[204]....
        /*0484*/ 	.word	0xffffffff


	//   ....[205]....
        /*0488*/ 	.word	0xffffffff


	//   ....[206]....
        /*048c*/ 	.word	0xffffffff


	//   ....[207]....
        /*0490*/ 	.word	0xffffffff


	//   ....[208]....
        /*0494*/ 	.word	0xffffffff


	//   ....[209]....
        /*0498*/ 	.word	0xffffffff


	//   ....[210]....
        /*049c*/ 	.word	0xffffffff


	//   ....[211]....
        /*04a0*/ 	.word	0xffffffff


	//   ....[212]....
        /*04a4*/ 	.word	0xffffffff


	//   ....[213]....
        /*04a8*/ 	.word	0xffffffff


	//   ....[214]....
        /*04ac*/ 	.word	0xffffffff


	//   ....[215]....
        /*04b0*/ 	.word	0xffffffff


	//   ....[216]....
        /*04b4*/ 	.word	0xffffffff


	//   ....[217]....
        /*04b8*/ 	.word	0xffffffff


	//   ....[218]....
        /*04bc*/ 	.word	0xffffffff


	//   ....[219]....
        /*04c0*/ 	.word	0xffffffff


	//   ....[220]....
        /*04c4*/ 	.word	0xffffffff


	//   ....[221]....
        /*04c8*/ 	.word	0xffffffff


	//   ....[222]....
        /*04cc*/ 	.word	0xffffffff


	//   ....[223]....
        /*04d0*/ 	.word	0xffffffff


	//   ....[224]....
        /*04d4*/ 	.word	0xffffffff


	//   ....[225]....
        /*04d8*/ 	.word	0xffffffff


	//   ....[226]....
        /*04dc*/ 	.word	0xffffffff


	//   ....[227]....
        /*04e0*/ 	.word	0xffffffff


	//   ....[228]....
        /*04e4*/ 	.word	0xffffffff


	//   ....[229]....
        /*04e8*/ 	.word	0xffffffff


	//   ....[230]....
        /*04ec*/ 	.word	0xffffffff


	//   ....[231]....
        /*04f0*/ 	.word	0xffffffff


	//   ....[232]....
        /*04f4*/ 	.word	0xffffffff


	//   ....[233]....
        /*04f8*/ 	.word	0xffffffff


	//   ....[234]....
        /*04fc*/ 	.word	0xffffffff


	//   ....[235]....
        /*0500*/ 	.word	0xffffffff


	//   ....[236]....
        /*0504*/ 	.word	0xffffffff


	//   ....[237]....
        /*0508*/ 	.word	0xffffffff


	//   ....[238]....
        /*050c*/ 	.word	0xffffffff


	//   ....[239]....
        /*0510*/ 	.word	0xffffffff


	//   ....[240]....
        /*0514*/ 	.word	0xffffffff


	//   ....[241]....
        /*0518*/ 	.word	0xffffffff


	//   ....[242]....
        /*051c*/ 	.word	0xffffffff


	//   ....[243]....
        /*0520*/ 	.word	0xffffffff


	//   ....[244]....
        /*0524*/ 	.word	0xffffffff


	//   ....[245]....
        /*0528*/ 	.word	0xffffffff


	//   ....[246]....
        /*052c*/ 	.word	0xffffffff


	//   ....[247]....
        /*0530*/ 	.word	0xffffffff


	//   ....[248]....
        /*0534*/ 	.word	0xffffffff


	//   ....[249]....
        /*0538*/ 	.word	0xffffffff


	//   ....[250]....
        /*053c*/ 	.word	0xffffffff


	//   ....[251]....
        /*0540*/ 	.word	0xffffffff


	//   ....[252]....
        /*0544*/ 	.word	0xffffffff


	//   ....[253]....
        /*0548*/ 	.word	0xffffffff


	//   ....[254]....
        /*054c*/ 	.word	0xffffffff


	//   ....[255]....
        /*0550*/ 	.word	0xffffffff


	//   ....[0]....
        /*0554*/ 	.word	0xffffffff


	//   ....[1]....
        /*0558*/ 	.word	0xffffffff


	//   ....[2]....
        /*055c*/ 	.word	0xffffffff


	//   ....[3]....
        /*0560*/ 	.word	0xffffffff


	//   ....[4]....
        /*0564*/ 	.word	0xffffffff


	//   ....[5]....
        /*0568*/ 	.word	0xffffffff


	//   ....[6]....
        /*056c*/ 	.word	0xffffffff


	//   ....[7]....
        /*0570*/ 	.word	0xffffffff


	//   ....[8]....
        /*0574*/ 	.word	0xffffffff


	//   ....[9]....
        /*0578*/ 	.word	0xffffffff


	//   ....[10]....
        /*057c*/ 	.word	0xffffffff


	//   ....[11]....
        /*0580*/ 	.word	0xffffffff


	//   ....[12]....
        /*0584*/ 	.word	0xffffffff


	//   ....[13]....
        /*0588*/ 	.word	0xffffffff


	//   ....[14]....
        /*058c*/ 	.word	0xffffffff


	//   ....[15]....
        /*0590*/ 	.word	0xffffffff


	//   ....[16]....
        /*0594*/ 	.word	0xffffffff


	//   ....[17]....
        /*0598*/ 	.word	0xffffffff


	//   ....[18]....
        /*059c*/ 	.word	0xffffffff


	//   ....[19]....
        /*05a0*/ 	.word	0xffffffff


	//   ....[20]....
        /*05a4*/ 	.word	0xffffffff


	//   ....[21]....
        /*05a8*/ 	.word	0xffffffff


	//   ....[22]....
        /*05ac*/ 	.word	0xffffffff


	//   ....[23]....
        /*05b0*/ 	.word	0xffffffff


	//   ....[24]....
        /*05b4*/ 	.word	0xffffffff


	//   ....[25]....
        /*05b8*/ 	.word	0xffffffff


	//   ....[26]....
        /*05bc*/ 	.word	0xffffffff


	//   ....[27]....
        /*05c0*/ 	.word	0xffffffff


	//   ....[28]....
        /*05c4*/ 	.word	0xffffffff


	//   ....[29]....
        /*05c8*/ 	.word	0xffffffff


	//   ....[30]....
        /*05cc*/ 	.word	0xffffffff


	//   ....[31]....
        /*05d0*/ 	.word	0x0500000f


	//   ....[32]....
        /*05d4*/ 	.word	0x0500000f


	//   ....[33]....
        /*05d8*/ 	.word	0x0500000f


	//   ....[34]....
        /*05dc*/ 	.word	0x0500000f


	//   ....[35]....
        /*05e0*/ 	.word	0x0500000f


	//   ....[36]....
        /*05e4*/ 	.word	0x0500000f


	//   ....[37]....
        /*05e8*/ 	.word	0x0500000f


	//   ....[38]....
        /*05ec*/ 	.word	0x0500000f


	//   ....[39]....
        /*05f0*/ 	.word	0x0500000f


	//   ....[40]....
        /*05f4*/ 	.word	0x0500000f


	//   ....[41]....
        /*05f8*/ 	.word	0x0500000f


	//   ....[42]....
        /*05fc*/ 	.word	0x0500000f


	//   ....[43]....
        /*0600*/ 	.word	0x0500000f


	//   ....[44]....
        /*0604*/ 	.word	0x0500000f


	//   ....[45]....
        /*0608*/ 	.word	0x0500000f


	//   ....[46]....
        /*060c*/ 	.word	0x0500000f


	//   ....[47]....
        /*0610*/ 	.word	0x0500000f


	//   ....[48]....
        /*0614*/ 	.word	0x0500000f


	//   ....[49]....
        /*0618*/ 	.word	0x0500000f


	//   ....[50]....
        /*061c*/ 	.word	0x0500000f


	//   ....[51]....
        /*0620*/ 	.word	0x0500000f


	//   ....[52]....
        /*0624*/ 	.word	0x0500000f


	//   ....[53]....
        /*0628*/ 	.word	0x0500000f


	//   ....[54]....
        /*062c*/ 	.word	0x0500000f


	//   ....[55]....
        /*0630*/ 	.word	0x0500000f


	//   ....[56]....
        /*0634*/ 	.word	0x0500000f


	//   ....[57]....
        /*0638*/ 	.word	0x0500000f


	//   ....[58]....
        /*063c*/ 	.word	0x0500000f


	//   ....[59]....
        /*0640*/ 	.word	0x0500000f


	//   ....[60]....
        /*0644*/ 	.word	0x0500000f


	//   ....[61]....
        /*0648*/ 	.word	0x0500000f


	//   ....[62]....
        /*064c*/ 	.word	0x0500000f


	//   ....[63]....
        /*0650*/ 	.word	0x0500000f


	//   ....[64]....
        /*0654*/ 	.word	0x0500000f


	//   ....[65]....
        /*0658*/ 	.word	0x0500000f


	//   ....[66]....
        /*065c*/ 	.word	0x0500000f


	//   ....[67]....
        /*0660*/ 	.word	0x0500000f


	//   ....[68]....
        /*0664*/ 	.word	0x0500000f


	//   ....[69]....
        /*0668*/ 	.word	0x0500000f


	//   ....[70]....
        /*066c*/ 	.word	0x0500000f


	//   ....[71]....
        /*0670*/ 	.word	0x0500000f


	//   ....[72]....
        /*0674*/ 	.word	0x0500000f


	//   ....[73]....
        /*0678*/ 	.word	0x0500000f


	//   ....[74]....
        /*067c*/ 	.word	0x0500000f


	//   ....[75]....
        /*0680*/ 	.word	0x0500000f


	//   ....[76]....
        /*0684*/ 	.word	0x0500000f


	//   ....[77]....
        /*0688*/ 	.word	0x0500000f


	//   ....[78]....
        /*068c*/ 	.word	0x0500000f


	//   ....[79]....
        /*0690*/ 	.word	0x0500000f


	//   ....[80]....
        /*0694*/ 	.word	0x0500000f


	//   ....[81]....
        /*0698*/ 	.word	0x0500000f


	//   ....[82]....
        /*069c*/ 	.word	0x0500000f


	//   ....[83]....
        /*06a0*/ 	.word	0x0500000f


	//   ....[84]....
        /*06a4*/ 	.word	0x0500000f


	//   ....[85]....
        /*06a8*/ 	.word	0x0500000f


	//   ....[86]....
        /*06ac*/ 	.word	0x0500000f


	//   ....[87]....
        /*06b0*/ 	.word	0x0500000f


	//   ....[88]....
        /*06b4*/ 	.word	0x0500000f


	//   ....[89]....
        /*06b8*/ 	.word	0x0500000f


	//   ....[90]....
        /*06bc*/ 	.word	0x0500000f


	//   ....[91]....
        /*06c0*/ 	.word	0x0500000f


	//   ....[92]....
        /*06c4*/ 	.word	0x0500000f


	//   ....[93]....
        /*06c8*/ 	.word	0x0500000f


	//   ....[94]....
        /*06cc*/ 	.word	0x0500000f


	//   ....[95]....
        /*06d0*/ 	.word	0x0500000f


	//   ....[96]....
        /*06d4*/ 	.word	0x0500000f


	//   ....[97]....
        /*06d8*/ 	.word	0x0500000f


	//   ....[98]....
        /*06dc*/ 	.word	0x0500000f


	//   ....[99]....
        /*06e0*/ 	.word	0x0500000f


	//   ....[100]....
        /*06e4*/ 	.word	0x0500000f


	//   ....[101]....
        /*06e8*/ 	.word	0x0500000f


	//   ....[102]....
        /*06ec*/ 	.word	0x0500000f


	//   ....[103]....
        /*06f0*/ 	.word	0x0500000f


	//   ....[104]....
        /*06f4*/ 	.word	0x0500000f


	//   ....[105]....
        /*06f8*/ 	.word	0x0500000f


	//   ....[106]....
        /*06fc*/ 	.word	0x0500000f


	//   ....[107]....
        /*0700*/ 	.word	0x0500000f


	//   ....[108]....
        /*0704*/ 	.word	0x0500000f


	//   ....[109]....
        /*0708*/ 	.word	0x0500000f


	//   ....[110]....
        /*070c*/ 	.word	0x0500000f


	//   ....[111]....
        /*0710*/ 	.word	0x0500000f


	//   ....[112]....
        /*0714*/ 	.word	0x0500000f


	//----- nvinfo : EIATTR_COOP_GROUP_INSTR_OFFSETS
	.align		4
.L_366:
        /*0718*/ 	.byte	0x04, 0x28
        /*071a*/ 	.short	(.L_368 - .L_367)


	//   ....[0]....
.L_367:
        /*071c*/ 	.word	0x00000080


	//   ....[1]....
        /*0720*/ 	.word	0x00000090


	//   ....[2]....
        /*0724*/ 	.word	0x000002d0


	//   ....[3]....
        /*0728*/ 	.word	0x00000430


	//   ....[4]....
        /*072c*/ 	.word	0x00000550


	//   ....[5]....
        /*0730*/ 	.word	0x000006b0


	//   ....[6]....
        /*0734*/ 	.word	0x00001e70


	//   ....[7]....
        /*0738*/ 	.word	0x00002da0


	//   ....[8]....
        /*073c*/ 	.word	0x00002ea0


	//   ....[9]....
        /*0740*/ 	.word	0x000033e0


	//   ....[10]....
        /*0744*/ 	.word	0x00003450


	//   ....[11]....
        /*0748*/ 	.word	0x00004b30


	//   ....[12]....
        /*074c*/ 	.word	0x00004b40


	//   ....[13]....
        /*0750*/ 	.word	0x00004b70


	//   ....[14]....
        /*0754*/ 	.word	0x00004b80


	//   ....[15]....
        /*0758*/ 	.word	0x00006670


	//   ....[16]....
        /*075c*/ 	.word	0x000066a0


	//   ....[17]....
        /*0760*/ 	.word	0x00006710


	//   ....[18]....
        /*0764*/ 	.word	0x00006720


	//   ....[19]....
        /*0768*/ 	.word	0x00007ef0


	//   ....[20]....
        /*076c*/ 	.word	0x00007f30


	//   ....[21]....
        /*0770*/ 	.word	0x00007f60


	//   ....[22]....
        /*0774*/ 	.word	0x00007f90


	//   ....[23]....
        /*0778*/ 	.word	0x00007fc0


	//   ....[24]....
        /*077c*/ 	.word	0x00007ff0


	//   ....[25]....
        /*0780*/ 	.word	0x00008020


	//   ....[26]....
        /*0784*/ 	.word	0x00008050


	//   ....[27]....
        /*0788*/ 	.word	0x00008080


	//   ....[28]....
        /*078c*/ 	.word	0x000080c0


	//   ....[29]....
        /*0790*/ 	.word	0x000080e0


	//   ....[30]....
        /*0794*/ 	.word	0x00008100


	//   ....[31]....
        /*0798*/ 	.word	0x00008120


	//   ....[32]....
        /*079c*/ 	.word	0x00008140


	//   ....[33]....
        /*07a0*/ 	.word	0x00008160


	//   ....[34]....
        /*07a4*/ 	.word	0x00008170


	//   ....[35]....
        /*07a8*/ 	.word	0x00008180


	//   ....[36]....
        /*07ac*/ 	.word	0x00008190


	//   ....[37]....
        /*07b0*/ 	.word	0x000081a0


	//   ....[38]....
        /*07b4*/ 	.word	0x000081c0


	//   ....[39]....
        /*07b8*/ 	.word	0x000081d0


	//   ....[40]....
        /*07bc*/ 	.word	0x000081e0


	//   ....[41]....
        /*07c0*/ 	.word	0x000081f0


	//   ....[42]....
        /*07c4*/ 	.word	0x00008200


	//   ....[43]....
        /*07c8*/ 	.word	0x00008210


	//   ....[44]....
        /*07cc*/ 	.word	0x00008220


	//   ....[45]....
        /*07d0*/ 	.word	0x00008230


	//   ....[46]....
        /*07d4*/ 	.word	0x00008240


	//   ....[47]....
        /*07d8*/ 	.word	0x00008250


	//   ....[48]....
        /*07dc*/ 	.word	0x00008260


	//   ....[49]....
        /*07e0*/ 	.word	0x00008270


	//   ....[50]....
        /*07e4*/ 	.word	0x00008280


	//   ....[51]....
        /*07e8*/ 	.word	0x00008290


	//   ....[52]....
        /*07ec*/ 	.word	0x000082a0


	//   ....[53]....
        /*07f0*/ 	.word	0x000082b0


	//   ....[54]....
        /*07f4*/ 	.word	0x000082c0


	//   ....[55]....
        /*07f8*/ 	.word	0x000082d0


	//   ....[56]....
        /*07fc*/ 	.word	0x000082e0


	//   ....[57]....
        /*0800*/ 	.word	0x000082f0


	//   ....[58]....
        /*0804*/ 	.word	0x00008300


	//   ....[59]....
        /*0808*/ 	.word	0x00008310


	//   ....[60]....
        /*080c*/ 	.word	0x00008320


	//   ....[61]....
        /*0810*/ 	.word	0x00008330


	//   ....[62]....
        /*0814*/ 	.word	0x00008340


	//   ....[63]....
        /*0818*/ 	.word	0x00008350


	//   ....[64]....
        /*081c*/ 	.word	0x00008360


	//   ....[65]....
        /*0820*/ 	.word	0x00008370


	//   ....[66]....
        /*0824*/ 	.word	0x00008380


	//   ....[67]....
        /*0828*/ 	.word	0x00008390


	//   ....[68]....
        /*082c*/ 	.word	0x000083a0


	//   ....[69]....
        /*0830*/ 	.word	0x000083b0


	//   ....[70]....
        /*0834*/ 	.word	0x000083c0


	//   ....[71]....
        /*0838*/ 	.word	0x000083d0


	//   ....[72]....
        /*083c*/ 	.word	0x000083e0


	//   ....[73]....
        /*0840*/ 	.word	0x000083f0


	//   ....[74]....
        /*0844*/ 	.word	0x00008400


	//   ....[75]....
        /*0848*/ 	.word	0x00008410


	//   ....[76]....
        /*084c*/ 	.word	0x00008420


	//   ....[77]....
        /*0850*/ 	.word	0x00008430


	//   ....[78]....
        /*0854*/ 	.word	0x00008440


	//   ....[79]....
        /*0858*/ 	.word	0x00008450


	//   ....[80]....
        /*085c*/ 	.word	0x00008460


	//   ....[81]....
        /*0860*/ 	.word	0x00008470


	//   ....[82]....
        /*0864*/ 	.word	0x00008480


	//   ....[83]....
        /*0868*/ 	.word	0x00008490


	//   ....[84]....
        /*086c*/ 	.word	0x000084a0


	//   ....[85]....
        /*0870*/ 	.word	0x000084b0


	//   ....[86]....
        /*0874*/ 	.word	0x000084c0


	//   ....[87]....
        /*0878*/ 	.word	0x000084d0


	//   ....[88]....
        /*087c*/ 	.word	0x000084e0


	//   ....[89]....
        /*0880*/ 	.word	0x000084f0


	//   ....[90]....
        /*0884*/ 	.word	0x00008500


	//   ....[91]....
        /*0888*/ 	.word	0x00008510


	//   ....[92]....
        /*088c*/ 	.word	0x00008520


	//   ....[93]....
        /*0890*/ 	.word	0x00008530


	//   ....[94]....
        /*0894*/ 	.word	0x00008540


	//   ....[95]....
        /*0898*/ 	.word	0x00008550


	//   ....[96]....
        /*089c*/ 	.word	0x00008560


	//   ....[97]....
        /*08a0*/ 	.word	0x00008570


	//   ....[98]....
        /*08a4*/ 	.word	0x00008580


	//   ....[99]....
        /*08a8*/ 	.word	0x00008590


	//   ....[100]....
        /*08ac*/ 	.word	0x000085a0


	//   ....[101]....
        /*08b0*/ 	.word	0x000085b0


	//   ....[102]....
        /*08b4*/ 	.word	0x000085c0


	//   ....[103]....
        /*08b8*/ 	.word	0x000085d0


	//   ....[104]....
        /*08bc*/ 	.word	0x000085e0


	//   ....[105]....
        /*08c0*/ 	.word	0x000085f0


	//   ....[106]....
        /*08c4*/ 	.word	0x00008600


	//   ....[107]....
        /*08c8*/ 	.word	0x00008610


	//   ....[108]....
        /*08cc*/ 	.word	0x00008620


	//   ....[109]....
        /*08d0*/ 	.word	0x00008630


	//   ....[110]....
        /*08d4*/ 	.word	0x00008640


	//   ....[111]....
        /*08d8*/ 	.word	0x00008650


	//   ....[112]....
        /*08dc*/ 	.word	0x00008660


	//   ....[113]....
        /*08e0*/ 	.word	0x00008670


	//   ....[114]....
        /*08e4*/ 	.word	0x00008680


	//   ....[115]....
        /*08e8*/ 	.word	0x00008690


	//   ....[116]....
        /*08ec*/ 	.word	0x000086b0


	//   ....[117]....
        /*08f0*/ 	.word	0x000086c0


	//   ....[118]....
        /*08f4*/ 	.word	0x000086d0


	//   ....[119]....
        /*08f8*/ 	.word	0x000086e0


	//   ....[120]....
        /*08fc*/ 	.word	0x00008700


	//   ....[121]....
        /*0900*/ 	.word	0x00008710


	//   ....[122]....
        /*0904*/ 	.word	0x00008720


	//   ....[123]....
        /*0908*/ 	.word	0x00008730


	//   ....[124]....
        /*090c*/ 	.word	0x00008740


	//   ....[125]....
        /*0910*/ 	.word	0x00008750


	//   ....[126]....
        /*0914*/ 	.word	0x00008770


	//   ....[127]....
        /*0918*/ 	.word	0x00008790


	//   ....[128]....
        /*091c*/ 	.word	0x000087b0


	//   ....[129]....
        /*0920*/ 	.word	0x000087d0


	//   ....[130]....
        /*0924*/ 	.word	0x000087f0


	//   ....[131]....
        /*0928*/ 	.word	0x00008820


	//   ....[132]....
        /*092c*/ 	.word	0x00008840


	//   ....[133]....
        /*0930*/ 	.word	0x00008870


	//   ....[134]....
        /*0934*/ 	.word	0x000088a0


	//   ....[135]....
        /*0938*/ 	.word	0x000088d0


	//   ....[136]....
        /*093c*/ 	.word	0x000088f0


	//   ....[137]....
        /*0940*/ 	.word	0x00008920


	//   ....[138]....
        /*0944*/ 	.word	0x00008950


	//   ....[139]....
        /*0948*/ 	.word	0x00008980


	//   ....[140]....
        /*094c*/ 	.word	0x000089b0


	//   ....[141]....
        /*0950*/ 	.word	0x000089e0


	//   ....[142]....
        /*0954*/ 	.word	0x00008a10


	//   ....[143]....
        /*0958*/ 	.word	0x00008a30


	//   ....[144]....
        /*095c*/ 	.word	0x00008a50


	//   ....[145]....
        /*0960*/ 	.word	0x00008a70


	//   ....[146]....
        /*0964*/ 	.word	0x00008a90


	//   ....[147]....
        /*0968*/ 	.word	0x00009b20


	//   ....[148]....
        /*096c*/ 	.word	0x00009b30


	//   ....[149]....
        /*0970*/ 	.word	0x00009b40


	//   ....[150]....
        /*0974*/ 	.word	0x00009b50


	//   ....[151]....
        /*0978*/ 	.word	0x0000a620


	//   ....[152]....
        /*097c*/ 	.word	0x0000a640


	//   ....[153]....
        /*0980*/ 	.word	0x0000a7f0


	//   ....[154]....
        /*0984*/ 	.word	0x0000a810


	//   ....[155]....
        /*0988*/ 	.word	0x0000a950


	//   ....[156]....
        /*098c*/ 	.word	0x0000a970


	//   ....[157]....
        /*0990*/ 	.word	0x0000aac0


	//   ....[158]....
        /*0994*/ 	.word	0x0000aae0


	//   ....[159]....
        /*0998*/ 	.word	0x0000b0c0


	//   ....[160]....
        /*099c*/ 	.word	0x0000b100


	//   ....[161]....
        /*09a0*/ 	.word	0x0000ba80


	//   ....[162]....
        /*09a4*/ 	.word	0x0000ba90


	//   ....[163]....
        /*09a8*/ 	.word	0x0000ccd0


	//   ....[164]....
        /*09ac*/ 	.word	0x0000cd00


	//   ....[165]....
        /*09b0*/ 	.word	0x0000ce70


	//   ....[166]....
        /*09b4*/ 	.word	0x0000ce90


	//   ....[167]....
        /*09b8*/ 	.word	0x0000cfd0


	//   ....[168]....
        /*09bc*/ 	.word	0x0000cff0


	//   ....[169]....
        /*09c0*/ 	.word	0x0000d140


	//   ....[170]....
        /*09c4*/ 	.word	0x0000d160


	//   ....[171]....
        /*09c8*/ 	.word	0x0000d330


	//   ....[172]....
        /*09cc*/ 	.word	0x0000d520


	//   ....[173]....
        /*09d0*/ 	.word	0x0000d550


	//   ....[174]....
        /*09d4*/ 	.word	0x0000d580


	//   ....[175]....
        /*09d8*/ 	.word	0x0000d5b0


	//   ....[176]....
        /*09dc*/ 	.word	0x0000d5e0


	//   ....[177]....
        /*09e0*/ 	.word	0x0000d620


	//   ....[178]....
        /*09e4*/ 	.word	0x0000d790


	//   ....[179]....
        /*09e8*/ 	.word	0x0000d7d0


	//   ....[180]....
        /*09ec*/ 	.word	0x0000d800


	//   ....[181]....
        /*09f0*/ 	.word	0x0000d830


	//   ....[182]....
        /*09f4*/ 	.word	0x0000d860


	//   ....[183]....
        /*09f8*/ 	.word	0x0000d890


	//   ....[184]....
        /*09fc*/ 	.word	0x0000d920


	//   ....[185]....
        /*0a00*/ 	.word	0x0000d970


	//   ....[186]....
        /*0a04*/ 	.word	0x0000d980


	//   ....[187]....
        /*0a08*/ 	.word	0x0000da20


	//   ....[188]....
        /*0a0c*/ 	.word	0x0000f5d0


	//   ....[189]....
        /*0a10*/ 	.word	0x0000f610


	//   ....[190]....
        /*0a14*/ 	.word	0x0000f720


	//   ....[191]....
        /*0a18*/ 	.word	0x0000f730


	//   ....[192]....
        /*0a1c*/ 	.word	0x0000f7a0


	//   ....[193]....
        /*0a20*/ 	.word	0x0000f7b0


	//   ....[194]....
        /*0a24*/ 	.word	0x0000f820


	//   ....[195]....
        /*0a28*/ 	.word	0x0000f830


	//   ....[196]....
        /*0a2c*/ 	.word	0x0000f8a0


	//   ....[197]....
        /*0a30*/ 	.word	0x0000f8b0


	//   ....[198]....
        /*0a34*/ 	.word	0x0000f920


	//   ....[199]....
        /*0a38*/ 	.word	0x0000f930


	//   ....[200]....
        /*0a3c*/ 	.word	0x0000f9a0


	//   ....[201]....
        /*0a40*/ 	.word	0x0000f9b0


	//   ....[202]....
        /*0a44*/ 	.word	0x0000f9c0


	//   ....[203]....
        /*0a48*/ 	.word	0x0000fa40


	//   ....[204]....
        /*0a4c*/ 	.word	0x0000fdb0


	//   ....[205]....
        /*0a50*/ 	.word	0x0000fde0


	//   ....[206]....
        /*0a54*/ 	.word	0x0000ff00


	//   ....[207]....
        /*0a58*/ 	.word	0x0000ff10


	//   ....[208]....
        /*0a5c*/ 	.word	0x0000ffa0


	//   ....[209]....
        /*0a60*/ 	.word	0x0000ffb0


	//   ....[210]....
        /*0a64*/ 	.word	0x00010040


	//   ....[211]....
        /*0a68*/ 	.word	0x00010050


	//   ....[212]....
        /*0a6c*/ 	.word	0x000100d0


	//   ....[213]....
        /*0a70*/ 	.word	0x000100e0


	//   ....[214]....
        /*0a74*/ 	.word	0x00010160


	//   ....[215]....
        /*0a78*/ 	.word	0x00010170


	//   ....[216]....
        /*0a7c*/ 	.word	0x000101f0


	//   ....[217]....
        /*0a80*/ 	.word	0x00010200


	//   ....[218]....
        /*0a84*/ 	.word	0x00010210


	//   ....[219]....
        /*0a88*/ 	.word	0x00010220


	//   ....[220]....
        /*0a8c*/ 	.word	0x00010980


	//   ....[221]....
        /*0a90*/ 	.word	0x000109b0


	//   ....[222]....
        /*0a94*/ 	.word	0x000109d0


	//   ....[223]....
        /*0a98*/ 	.word	0x00010a60


	//   ....[224]....
        /*0a9c*/ 	.word	0x00010a80


	//   ....[225]....
        /*0aa0*/ 	.word	0x00010b10


	//   ....[226]....
        /*0aa4*/ 	.word	0x00010b30


	//   ....[227]....
        /*0aa8*/ 	.word	0x00010bc0


	//   ....[228]....
        /*0aac*/ 	.word	0x00010be0


	//   ....[229]....
        /*0ab0*/ 	.word	0x00010c70


	//   ....[230]....
        /*0ab4*/ 	.word	0x00010c90


	//   ....[231]....
        /*0ab8*/ 	.word	0x00010d20


	//   ....[232]....
        /*0abc*/ 	.word	0x00010d40


	//   ....[233]....
        /*0ac0*/ 	.word	0x00010dd0


	//   ....[234]....
        /*0ac4*/ 	.word	0x00010df0


	//   ....[235]....
        /*0ac8*/ 	.word	0x00010e00


	//   ....[236]....
        /*0acc*/ 	.word	0x00011550


	//   ....[237]....
        /*0ad0*/ 	.word	0x00011570


	//   ....[238]....
        /*0ad4*/ 	.word	0x000115d0


	//   ....[239]....
        /*0ad8*/ 	.word	0x000115e0


	//   ....[240]....
        /*0adc*/ 	.word	0x00011630


	//   ....[241]....
        /*0ae0*/ 	.word	0x00011640


	//   ....[242]....
        /*0ae4*/ 	.word	0x00011690


	//   ....[243]....
        /*0ae8*/ 	.word	0x000116a0


	//   ....[244]....
        /*0aec*/ 	.word	0x000116f0


	//   ....[245]....
        /*0af0*/ 	.word	0x00011700


	//   ....[246]....
        /*0af4*/ 	.word	0x00011750


	//   ....[247]....
        /*0af8*/ 	.word	0x00011760


	//   ....[248]....
        /*0afc*/ 	.word	0x000117b0


	//   ....[249]....
        /*0b00*/ 	.word	0x000117c0


	//   ....[250]....
        /*0b04*/ 	.word	0x000117d0


	//   ....[251]....
        /*0b08*/ 	.word	0x00011820


	//   ....[252]....
        /*0b0c*/ 	.word	0x00011b40


	//   ....[253]....
        /*0b10*/ 	.word	0x00011b50


	//   ....[254]....
        /*0b14*/ 	.word	0x00011bb0


	//   ....[255]....
        /*0b18*/ 	.word	0x00011bc0


	//   ....[0]....
        /*0b1c*/ 	.word	0x00011c10


	//   ....[1]....
        /*0b20*/ 	.word	0x00011c20


	//   ....[2]....
        /*0b24*/ 	.word	0x00011c70


	//   ....[3]....
        /*0b28*/ 	.word	0x00011c80


	//   ....[4]....
        /*0b2c*/ 	.word	0x00011cd0


	//   ....[5]....
        /*0b30*/ 	.word	0x00011ce0


	//   ....[6]....
        /*0b34*/ 	.word	0x00011d30


	//   ....[7]....
        /*0b38*/ 	.word	0x00011d40


	//   ....[8]....
        /*0b3c*/ 	.word	0x00011d90


	//   ....[9]....
        /*0b40*/ 	.word	0x00011da0


	//   ....[10]....
        /*0b44*/ 	.word	0x00011db0


	//   ....[11]....
        /*0b48*/ 	.word	0x00011e00


	//   ....[12]....
        /*0b4c*/ 	.word	0x000137f0


	//   ....[13]....
        /*0b50*/ 	.word	0x00013820


	//   ....[14]....
        /*0b54*/ 	.word	0x00013850


	//   ....[15]....
        /*0b58*/ 	.word	0x00013860


	//   ....[16]....
        /*0b5c*/ 	.word	0x00013880


	//   ....[17]....
        /*0b60*/ 	.word	0x000138a0


	//   ....[18]....
        /*0b64*/ 	.word	0x000138e0


	//   ....[19]....
        /*0b68*/ 	.word	0x00013910


	//   ....[20]....
        /*0b6c*/ 	.word	0x00013a80


	//   ....[21]....
        /*0b70*/ 	.word	0x00013ab0


	//   ....[22]....
        /*0b74*/ 	.word	0x00013ae0


	//   ....[23]....
        /*0b78*/ 	.word	0x00013b10


	//   ....[24]....
        /*0b7c*/ 	.word	0x00013b40


	//   ....[25]....
        /*0b80*/ 	.word	0x00013b80


	//   ....[26]....
        /*0b84*/ 	.word	0x00013c00


	//   ....[27]....
        /*0b88*/ 	.word	0x00013c50


	//   ....[28]....
        /*0b8c*/ 	.word	0x00013c60


	//   ....[29]....
        /*0b90*/ 	.word	0x00013cf0


	//   ....[30]....
        /*0b94*/ 	.word	0x000142a0


	//   ....[31]....
        /*0b98*/ 	.word	0x00014820


	//   ....[32]....
        /*0b9c*/ 	.word	0x00014900


	//   ....[33]....
        /*0ba0*/ 	.word	0x000149f0


	//   ....[34]....
        /*0ba4*/ 	.word	0x00014ab0


	//   ....[35]....
        /*0ba8*/ 	.word	0x00014b90


	//   ....[36]....
        /*0bac*/ 	.word	0x00014bf0


	//   ....[37]....
        /*0bb0*/ 	.word	0x00014cd0


	//   ....[38]....
        /*0bb4*/ 	.word	0x00014d30


	//   ....[39]....
        /*0bb8*/ 	.word	0x00014e10


	//   ....[40]....
        /*0bbc*/ 	.word	0x00014e70


	//   ....[41]....
        /*0bc0*/ 	.word	0x00014f50


	//   ....[42]....
        /*0bc4*/ 	.word	0x00014fb0


	//   ....[43]....
        /*0bc8*/ 	.word	0x00015090


	//   ....[44]....
        /*0bcc*/ 	.word	0x000150f0


	//   ....[45]....
        /*0bd0*/ 	.word	0x000151d0


	//   ....[46]....
        /*0bd4*/ 	.word	0x00015230


	//   ....[47]....
        /*0bd8*/ 	.word	0x00015300


	//   ....[48]....
        /*0bdc*/ 	.word	0x00015490


	//   ....[49]....
        /*0be0*/ 	.word	0x00015520


	//   ....[50]....
        /*0be4*/ 	.word	0x00015640


	//   ....[51]....
        /*0be8*/ 	.word	0x00015690


	//   ....[52]....
        /*0bec*/ 	.word	0x000157b0


	//   ....[53]....
        /*0bf0*/ 	.word	0x00015800


	//   ....[54]....
        /*0bf4*/ 	.word	0x00015920


	//   ....[55]....
        /*0bf8*/ 	.word	0x00015970


	//   ....[56]....
        /*0bfc*/ 	.word	0x00015a70


	//   ....[57]....
        /*0c00*/ 	.word	0x00015b10


	//   ....[58]....
        /*0c04*/ 	.word	0x00015b70


	//   ....[59]....
        /*0c08*/ 	.word	0x00015c60


	//   ....[60]....
        /*0c0c*/ 	.word	0x00015cc0


	//   ....[61]....
        /*0c10*/ 	.word	0x00015db0


	//   ....[62]....
        /*0c14*/ 	.word	0x00015e10


	//   ....[63]....
        /*0c18*/ 	.word	0x00015eb0


	//   ....[64]....
        /*0c1c*/ 	.word	0x00015fb0


	//   ....[65]....
        /*0c20*/ 	.word	0x00016020


	//   ....[66]....
        /*0c24*/ 	.word	0x00016080


	//   ....[67]....
        /*0c28*/ 	.word	0x00016190


	//   ....[68]....
        /*0c2c*/ 	.word	0x000161f0


	//   ....[69]....
        /*0c30*/ 	.word	0x00016300


	//   ....[70]....
        /*0c34*/ 	.word	0x00016360


	//   ....[71]....
        /*0c38*/ 	.word	0x00016470


	//   ....[72]....
        /*0c3c*/ 	.word	0x000164d0


	//   ....[73]....
        /*0c40*/ 	.word	0x000165e0


	//   ....[74]....
        /*0c44*/ 	.word	0x00016640


	//   ....[75]....
        /*0c48*/ 	.word	0x00016750


	//   ....[76]....
        /*0c4c*/ 	.word	0x000167b0


	//   ....[77]....
        /*0c50*/ 	.word	0x000168b0


	//   ....[78]....
        /*0c54*/ 	.word	0x00016910


	//   ....[79]....
        /*0c58*/ 	.word	0x00016a00


	//   ....[80]....
        /*0c5c*/ 	.word	0x00016b30


	//   ....[81]....
        /*0c60*/ 	.word	0x00016bd0


	//   ....[82]....
        /*0c64*/ 	.word	0x00016c30


	//   ....[83]....
        /*0c68*/ 	.word	0x00016cf0


	//   ....[84]....
        /*0c6c*/ 	.word	0x00016d50


	//   ....[85]....
        /*0c70*/ 	.word	0x00016e10


	//   ....[86]....
        /*0c74*/ 	.word	0x00016e70


	//   ....[87]....
        /*0c78*/ 	.word	0x00016f30


	//   ....[88]....
        /*0c7c*/ 	.word	0x00016f90


	//   ....[89]....
        /*0c80*/ 	.word	0x00017050


	//   ....[90]....
        /*0c84*/ 	.word	0x000170b0


	//   ....[91]....
        /*0c88*/ 	.word	0x00017170


	//   ....[92]....
        /*0c8c*/ 	.word	0x000171d0


	//   ....[93]....
        /*0c90*/ 	.word	0x00017290


	//   ....[94]....
        /*0c94*/ 	.word	0x000172f0


	//   ....[95]....
        /*0c98*/ 	.word	0x000173b0


	//   ....[96]....
        /*0c9c*/ 	.word	0x000174a0


	//   ....[97]....
        /*0ca0*/ 	.word	0x00017530


	//   ....[98]....
        /*0ca4*/ 	.word	0x00017590


	//   ....[99]....
        /*0ca8*/ 	.word	0x00017650


	//   ....[100]....
        /*0cac*/ 	.word	0x000176b0


	//   ....[101]....
        /*0cb0*/ 	.word	0x00017770


	//   ....[102]....
        /*0cb4*/ 	.word	0x000177d0


	//   ....[103]....
        /*0cb8*/ 	.word	0x00017890


	//   ....[104]....
        /*0cbc*/ 	.word	0x000178f0


	//   ....[105]....
        /*0cc0*/ 	.word	0x000179b0


	//   ....[106]....
        /*0cc4*/ 	.word	0x00017a10


	//   ....[107]....
        /*0cc8*/ 	.word	0x00017ad0


	//   ....[108]....
        /*0ccc*/ 	.word	0x00017b30


	//   ....[109]....
        /*0cd0*/ 	.word	0x00017bf0


	//   ....[110]....
        /*0cd4*/ 	.word	0x00017c50


	//   ....[111]....
        /*0cd8*/ 	.word	0x00017d10


	//   ....[112]....
        /*0cdc*/ 	.word	0x00017f70


	//----- nvinfo : EIATTR_REG_RECONFIG
	.align		4
.L_368:
        /*0ce0*/ 	.byte	0x01, 0x54
	.zero		2


	//----- nvinfo : EIATTR_SYSCALL_OFFSETS
	.align		4
        /*0ce4*/ 	.byte	0x04, 0x46
        /*0ce6*/ 	.short	(.L_370 - .L_369)


	//   ....[0]....
.L_369:
        /*0ce8*/ 	.word	0x00001ff0


	//   ....[1]....
        /*0cec*/ 	.word	0x0000ebd0


	//   ....[2]....
        /*0cf0*/ 	.word	0x0000ed40


	//   ....[3]....
        /*0cf4*/ 	.word	0x0000ee90


	//   ....[4]....
        /*0cf8*/ 	.word	0x0000efd0


	//   ....[5]....
        /*0cfc*/ 	.word	0x00010600


	//----- nvinfo : EIATTR_MBARRIER_INSTR_OFFSETS
	.align		4
.L_370:
        /*0d00*/ 	.byte	0x04, 0x39
        /*0d02*/ 	.short	(.L_372 - .L_371)


	//   ....[0]....
.L_371:
        /*0d04*/ 	.word	0x00000180
        /*0d08*/ 	.word	0x000000ff
        /*0d0c*/ 	.word	0x00038800
        /*0d10*/ 	.short	0x0100
        /*0d12*/ 	.byte	0x08
	.zero		1


	//   ....[1]....
        /*0d14*/ 	.word	0x00000190
        /*0d18*/ 	.word	0x000000ff
        /*0d1c*/ 	.word	0x00038820
        /*0d20*/ 	.short	0x0100
        /*0d22*/ 	.byte	0x08
	.zero		1


	//   ....[2]....
        /*0d24*/ 	.word	0x00000280
        /*0d28*/ 	.word	0x000000ff
        /*0d2c*/ 	.word	0x00038830
        /*0d30*/ 	.short	0x0100
        /*0d32*/ 	.byte	0x08
	.zero		1


	//   ....[3]....
        /*0d34*/ 	.word	0x00000290
        /*0d38*/ 	.word	0x000000ff
        /*0d3c*/ 	.word	0x00038840
        /*0d40*/ 	.short	0x0100
        /*0d42*/ 	.byte	0x08
	.zero		1


	//   ....[4]....
        /*0d44*/ 	.word	0x000002a0
        /*0d48*/ 	.word	0x000000ff
        /*0d4c*/ 	.word	0x00038838
        /*0d50*/ 	.short	0x0100
        /*0d52*/ 	.byte	0x08
	.zero		1


	//   ....[5]....
        /*0d54*/ 	.word	0x000002b0
        /*0d58*/ 	.word	0x000000ff
        /*0d5c*/ 	.word	0x00038848
        /*0d60*/ 	.short	0x0100
        /*0d62*/ 	.byte	0x08
	.zero		1


	//   ....[6]....
        /*0d64*/ 	.word	0x000003e0
        /*0d68*/ 	.word	0x000000ff
        /*0d6c*/ 	.word	0x00038850
        /*0d70*/ 	.short	0x0100
        /*0d72*/ 	.byte	0x08
	.zero		1


	//   ....[7]....
        /*0d74*/ 	.word	0x000003f0
        /*0d78*/ 	.word	0x000000ff
        /*0d7c*/ 	.word	0x00038860
        /*0d80*/ 	.short	0x0100
        /*0d82*/ 	.byte	0x08
	.zero		1


	//   ....[8]....
        /*0d84*/ 	.word	0x00000400
        /*0d88*/ 	.word	0x000000ff
        /*0d8c*/ 	.word	0x00038858
        /*0d90*/ 	.short	0x0100
        /*0d92*/ 	.byte	0x08
	.zero		1


	//   ....[9]....
        /*0d94*/ 	.word	0x00000410
        /*0d98*/ 	.word	0x000000ff
        /*0d9c*/ 	.word	0x00038868
        /*0da0*/ 	.short	0x0100
        /*0da2*/ 	.byte	0x08
	.zero		1


	//   ....[10]....
        /*0da4*/ 	.word	0x00000500
        /*0da8*/ 	.word	0x000000ff
        /*0dac*/ 	.word	0x00038870
        /*0db0*/ 	.short	0x0100
        /*0db2*/ 	.byte	0x06
	.zero		1


	//   ....[11]....
        /*0db4*/ 	.word	0x00000510
        /*0db8*/ 	.word	0x000000ff
        /*0dbc*/ 	.word	0x00038880
        /*0dc0*/ 	.short	0x0100
        /*0dc2*/ 	.byte	0x06
	.zero		1


	//   ....[12]....
        /*0dc4*/ 	.word	0x00000520
        /*0dc8*/ 	.word	0x000000ff
        /*0dcc*/ 	.word	0x00038878
        /*0dd0*/ 	.short	0x0100
        /*0dd2*/ 	.byte	0x06
	.zero		1


	//   ....[13]....
        /*0dd4*/ 	.word	0x00000530
        /*0dd8*/ 	.word	0x000000ff
        /*0ddc*/ 	.word	0x00038888
        /*0de0*/ 	.short	0x0100
        /*0de2*/ 	.byte	0x06
	.zero		1


	//   ....[14]....
        /*0de4*/ 	.word	0x00000660
        /*0de8*/ 	.word	0x000000ff
        /*0dec*/ 	.word	0x00038890
        /*0df0*/ 	.short	0x0100
        /*0df2*/ 	.byte	0x08
	.zero		1


	//   ....[15]....
        /*0df4*/ 	.word	0x00000670
        /*0df8*/ 	.word	0x000000ff
        /*0dfc*/ 	.word	0x000388a0
        /*0e00*/ 	.short	0x0100
        /*0e02*/ 	.byte	0x08
	.zero		1


	//   ....[16]....
        /*0e04*/ 	.word	0x00000680
        /*0e08*/ 	.word	0x000000ff
        /*0e0c*/ 	.word	0x00038898
        /*0e10*/ 	.short	0x0100
        /*0e12*/ 	.byte	0x08
	.zero		1


	//   ....[17]....
        /*0e14*/ 	.word	0x00000690
        /*0e18*/ 	.word	0x000000ff
        /*0e1c*/ 	.word	0x000388a8
        /*0e20*/ 	.short	0x0100
        /*0e22*/ 	.byte	0x08
	.zero		1


	//   ....[18]....
        /*0e24*/ 	.word	0x000007e0
        /*0e28*/ 	.word	0x000000ff
        /*0e2c*/ 	.word	0x000388b0
        /*0e30*/ 	.short	0x0100
        /*0e32*/ 	.byte	0x08
	.zero		1


	//   ....[19]....
        /*0e34*/ 	.word	0x000007f0
        /*0e38*/ 	.word	0x000000ff
        /*0e3c*/ 	.word	0x000388c0
        /*0e40*/ 	.short	0x0100
        /*0e42*/ 	.byte	0x08
	.zero		1


	//   ....[20]....
        /*0e44*/ 	.word	0x00000800
        /*0e48*/ 	.word	0x000000ff
        /*0e4c*/ 	.word	0x000388b8
        /*0e50*/ 	.short	0x0100
        /*0e52*/ 	.byte	0x08
	.zero		1


	//   ....[21]....
        /*0e54*/ 	.word	0x00000810
        /*0e58*/ 	.word	0x000000ff
        /*0e5c*/ 	.word	0x000388c8
        /*0e60*/ 	.short	0x0100
        /*0e62*/ 	.byte	0x08
	.zero		1


	//   ....[22]....
        /*0e64*/ 	.word	0x00002070
        /*0e68*/ 	.word	0x000000ff
        /*0e6c*/ 	.word	0x00038800
        /*0e70*/ 	.short	0x010a
        /*0e72*/ 	.byte	0x36
	.zero		1


	//   ....[23]....
        /*0e74*/ 	.word	0x00002120
        /*0e78*/ 	.word	0x000000ff
        /*0e7c*/ 	.word	0x00038830
        /*0e80*/ 	.short	0x010a
        /*0e82*/ 	.byte	0x38
	.zero		1


	//   ....[24]....
        /*0e84*/ 	.word	0x00002160
        /*0e88*/ 	.word	0x000000ff
        /*0e8c*/ 	.word	0x00038830
        /*0e90*/ 	.short	0x010a
        /*0e92*/ 	.byte	0x38
	.zero		1


	//   ....[25]....
        /*0e94*/ 	.word	0x00002610
        /*0e98*/ 	.word	0x000000ff
        /*0e9c*/ 	.word	0x00000000
        /*0ea0*/ 	.short	0x0101
        /*0ea2*/ 	.byte	0x06
	.zero		1


	//   ....[26]....
        /*0ea4*/ 	.word	0x00003fb0
        /*0ea8*/ 	.word	0x000000ff
        /*0eac*/ 	.word	0x00038850
        /*0eb0*/ 	.short	0x010a
        /*0eb2*/ 	.byte	0x38
	.zero		1


	//   ....[27]....
        /*0eb4*/ 	.word	0x00003ff0
        /*0eb8*/ 	.word	0x000000ff
        /*0ebc*/ 	.word	0x00038850
        /*0ec0*/ 	.short	0x010a
        /*0ec2*/ 	.byte	0x38
	.zero		1


	//   ....[28]....
        /*0ec4*/ 	.word	0x00004250
        /*0ec8*/ 	.word	0x000000ff
        /*0ecc*/ 	.word	0x00000000
        /*0ed0*/ 	.short	0x0101
        /*0ed2*/ 	.byte	0x38
	.zero		1


	//   ....[29]....
        /*0ed4*/ 	.word	0x000043b0
        /*0ed8*/ 	.word	0x000000ff
        /*0edc*/ 	.word	0x00038830
        /*0ee0*/ 	.short	0x010a
        /*0ee2*/ 	.byte	0x32
	.zero		1


	//   ....[30]....
        /*0ee4*/ 	.word	0x00004400
        /*0ee8*/ 	.word	0x000000ff
        /*0eec*/ 	.word	0x00038830
        /*0ef0*/ 	.short	0x010a
        /*0ef2*/ 	.byte	0x32
	.zero		1


	//   ....[31]....
        /*0ef4*/ 	.word	0x000047a0
        /*0ef8*/ 	.word	0x000000ff
        /*0efc*/ 	.word	0x00000000
        /*0f00*/ 	.short	0x0101
        /*0f02*/ 	.byte	0x06
	.zero		1


	//   ....[32]....
        /*0f04*/ 	.word	0x00006280
        /*0f08*/ 	.word	0x000000ff
        /*0f0c*/ 	.word	0x00038850
        /*0f10*/ 	.short	0x010a
        /*0f12*/ 	.byte	0x32
	.zero		1


	//   ....[33]....
        /*0f14*/ 	.word	0x000062e0
        /*0f18*/ 	.word	0x000000ff
        /*0f1c*/ 	.word	0x00038850
        /*0f20*/ 	.short	0x010a
        /*0f22*/ 	.byte	0x32
	.zero		1


	//   ....[34]....
        /*0f24*/ 	.word	0x00006500
        /*0f28*/ 	.word	0x000000ff
        /*0f2c*/ 	.word	0x00000000
        /*0f30*/ 	.short	0x0101
        /*0f32*/ 	.byte	0x32
	.zero		1


	//   ....[35]....
        /*0f34*/ 	.word	0x0000a650
        /*0f38*/ 	.word	0x000000ff
        /*0f3c*/ 	.word	0x00000000
        /*0f40*/ 	.short	0x0101
        /*0f42*/ 	.byte	0x08
	.zero		1


	//   ....[36]....
        /*0f44*/ 	.word	0x0000aed0
        /*0f48*/ 	.word	0x000000ff
        /*0f4c*/ 	.word	0x00000000
        /*0f50*/ 	.short	0x0101
        /*0f52*/ 	.byte	0x08
	.zero		1


	//   ....[37]....
        /*0f54*/ 	.word	0x0000f3e0
        /*0f58*/ 	.word	0x00000006
        /*0f5c*/ 	.word	0x00038880
        /*0f60*/ 	.short	0x010a
        /*0f62*/ 	.byte	0x3f
	.zero		1


	//   ....[38]....
        /*0f64*/ 	.word	0x0000fb30
        /*0f68*/ 	.word	0x00000006
        /*0f6c*/ 	.word	0x00038870
        /*0f70*/ 	.short	0x0107
        /*0f72*/ 	.byte	0x3f
	.zero		1


	//   ....[39]....
        /*0f74*/ 	.word	0x0000fbf0
        /*0f78*/ 	.word	0x00000006
        /*0f7c*/ 	.word	0x00038870
        /*0f80*/ 	.short	0x0101
        /*0f82*/ 	.byte	0x3f
	.zero		1


	//   ....[40]....
        /*0f84*/ 	.word	0x0000fc20
        /*0f88*/ 	.word	0x00000006
        /*0f8c*/ 	.word	0x00038840
        /*0f90*/ 	.short	0x010a
        /*0f92*/ 	.byte	0x3f
	.zero		1


	//   ....[41]....
        /*0f94*/ 	.word	0x00010350
        /*0f98*/ 	.word	0x00000006
        /*0f9c*/ 	.word	0x00038830
        /*0fa0*/ 	.short	0x0107
        /*0fa2*/ 	.byte	0x3f
	.zero		1


	//   ....[42]....
        /*0fa4*/ 	.word	0x00010410
        /*0fa8*/ 	.word	0x00000006
        /*0fac*/ 	.word	0x00038830
        /*0fb0*/ 	.short	0x0101
        /*0fb2*/ 	.byte	0x3f
	.zero		1


	//   ....[43]....
        /*0fb4*/ 	.word	0x00010f40
        /*0fb8*/ 	.word	0x00000011
        /*0fbc*/ 	.word	0x00038800
        /*0fc0*/ 	.short	0x0107
        /*0fc2*/ 	.byte	0x3f
	.zero		1


	//   ....[44]....
        /*0fc4*/ 	.word	0x00011050
        /*0fc8*/ 	.word	0x00000011
        /*0fcc*/ 	.word	0x00038800
        /*0fd0*/ 	.short	0x0101
        /*0fd2*/ 	.byte	0x3f
	.zero		1


	//   ....[45]....
        /*0fd4*/ 	.word	0x00011070
        /*0fd8*/ 	.word	0x00000011
        /*0fdc*/ 	.word	0x00038820
        /*0fe0*/ 	.short	0x010a
        /*0fe2*/ 	.byte	0x3f
	.zero		1


	//   ....[46]....
        /*0fe4*/ 	.word	0x000113a0
        /*0fe8*/ 	.word	0x00000000
        /*0fec*/ 	.word	0x00038880
        /*0ff0*/ 	.short	0x010a
        /*0ff2*/ 	.byte	0x3f
	.zero		1


	//   ....[47]....
        /*0ff4*/ 	.word	0x000118b0
        /*0ff8*/ 	.word	0x00000000
        /*0ffc*/ 	.word	0x00038870
        /*1000*/ 	.short	0x0107
        /*1002*/ 	.byte	0x3f
	.zero		1


	//   ....[48]....
        /*1004*/ 	.word	0x00011970
        /*1008*/ 	.word	0x00000000
        /*100c*/ 	.word	0x00038870
        /*1010*/ 	.short	0x0101
        /*1012*/ 	.byte	0x3f
	.zero		1


	//   ....[49]....
        /*1014*/ 	.word	0x000119a0
        /*1018*/ 	.word	0x00000000
        /*101c*/ 	.word	0x00038840
        /*1020*/ 	.short	0x010a
        /*1022*/ 	.byte	0x3f
	.zero		1


	//   ....[50]....
        /*1024*/ 	.word	0x00011e90
        /*1028*/ 	.word	0x00000000
        /*102c*/ 	.word	0x00038830
        /*1030*/ 	.short	0x0107
        /*1032*/ 	.byte	0x3f
	.zero		1


	//   ....[51]....
        /*1034*/ 	.word	0x00011f50
        /*1038*/ 	.word	0x00000000
        /*103c*/ 	.word	0x00038830
        /*1040*/ 	.short	0x0101
        /*1042*/ 	.byte	0x3f
	.zero		1


	//   ....[52]....
        /*1044*/ 	.word	0x00011fe0
        /*1048*/ 	.word	0x00000000
        /*104c*/ 	.word	0x00038870
        /*1050*/ 	.short	0x010a
        /*1052*/ 	.byte	0x3f
	.zero		1


	//   ....[53]....
        /*1054*/ 	.word	0x00012070
        /*1058*/ 	.word	0x00000000
        /*105c*/ 	.word	0x00038860
        /*1060*/ 	.short	0x010a
        /*1062*/ 	.byte	0x3f
	.zero		1


	//   ....[54]....
        /*1064*/ 	.word	0x00012960
        /*1068*/ 	.word	0x00000000
        /*106c*/ 	.word	0x00038850
        /*1070*/ 	.short	0x0101
        /*1072*/ 	.byte	0x3f
	.zero		1


	//   ....[55]....
        /*1074*/ 	.word	0x000129e0
        /*1078*/ 	.word	0x00000003
        /*107c*/ 	.word	0x00000000
        /*1080*/ 	.short	0x0101
        /*1082*/ 	.byte	0x3f
	.zero		1


	//   ....[56]....
        /*1084*/ 	.word	0x00012ba0
        /*1088*/ 	.word	0x00000002
        /*108c*/ 	.word	0x00038870
        /*1090*/ 	.short	0x010a
        /*1092*/ 	.byte	0x3f
	.zero		1


	//   ....[57]....
        /*1094*/ 	.word	0x00012c20
        /*1098*/ 	.word	0x00000002
        /*109c*/ 	.word	0x00038860
        /*10a0*/ 	.short	0x010a
        /*10a2*/ 	.byte	0x3f
	.zero		1


	//   ....[58]....
        /*10a4*/ 	.word	0x00013520
        /*10a8*/ 	.word	0x00000002
        /*10ac*/ 	.word	0x00038850
        /*10b0*/ 	.short	0x0101
        /*10b2*/ 	.byte	0x3f
	.zero		1


	//   ....[59]....
        /*10b4*/ 	.word	0x000135a0
        /*10b8*/ 	.word	0x00000003
        /*10bc*/ 	.word	0x00000000
        /*10c0*/ 	.short	0x0101
        /*10c2*/ 	.byte	0x3f
	.zero		1


	//   ....[60]....
        /*10c4*/ 	.word	0x00014220
        /*10c8*/ 	.word	0x00000007
        /*10cc*/ 	.word	0x00038820
        /*10d0*/ 	.short	0x010a
        /*10d2*/ 	.byte	0x3f
	.zero		1


	//   ....[61]....
        /*10d4*/ 	.word	0x000143a0
        /*10d8*/ 	.word	0x00000005
        /*10dc*/ 	.word	0x00038840
        /*10e0*/ 	.short	0x010a
        /*10e2*/ 	.byte	0x3f
	.zero		1


	//   ....[62]....
        /*10e4*/ 	.word	0x00014440
        /*10e8*/ 	.word	0x00000003
        /*10ec*/ 	.word	0x00038840
        /*10f0*/ 	.short	0x010a
        /*10f2*/ 	.byte	0x3f
	.zero		1


	//   ....[63]....
        /*10f4*/ 	.word	0x00014480
        /*10f8*/ 	.word	0x00000005
        /*10fc*/ 	.word	0x00038860
        /*1100*/ 	.short	0x010a
        /*1102*/ 	.byte	0x3f
	.zero		1


	//   ....[64]....
        /*1104*/ 	.word	0x000144c0
        /*1108*/ 	.word	0x00000003
        /*110c*/ 	.word	0x00038860
        /*1110*/ 	.short	0x010a
        /*1112*/ 	.byte	0x3f
	.zero		1


	//   ....[65]....
        /*1114*/ 	.word	0x00014500
        /*1118*/ 	.word	0x00000005
        /*111c*/ 	.word	0x00038880
        /*1120*/ 	.short	0x010a
        /*1122*/ 	.byte	0x3f
	.zero		1


	//   ....[66]....
        /*1124*/ 	.word	0x00014540
        /*1128*/ 	.word	0x00000003
        /*112c*/ 	.word	0x00038880
        /*1130*/ 	.short	0x010a
        /*1132*/ 	.byte	0x3f
	.zero		1


	//   ....[67]....
        /*1134*/ 	.word	0x000145b0
        /*1138*/ 	.word	0x00000003
        /*113c*/ 	.word	0x00038800
        /*1140*/ 	.short	0x010a
        /*1142*/ 	.byte	0x3f
	.zero		1


	//   ....[68]....
        /*1144*/ 	.word	0x00014610
        /*1148*/ 	.word	0x00000000
        /*114c*/ 	.word	0x00038830
        /*1150*/ 	.short	0x010a
        /*1152*/ 	.byte	0x3f
	.zero		1


	//   ....[69]....
        /*1154*/ 	.word	0x00014670
        /*1158*/ 	.word	0x00000008
        /*115c*/ 	.word	0x00038850
        /*1160*/ 	.short	0x010a
        /*1162*/ 	.byte	0x3f
	.zero		1


	//   ....[70]....
        /*1164*/ 	.word	0x000146e0
        /*1168*/ 	.word	0x00000000
        /*116c*/ 	.word	0x00038830
        /*1170*/ 	.short	0x010a
        /*1172*/ 	.byte	0x3f
	.zero		1


	//   ....[71]....
        /*1174*/ 	.word	0x00014750
        /*1178*/ 	.word	0x00000007
        /*117c*/ 	.word	0x00038850
        /*1180*/ 	.short	0x010a
        /*1182*/ 	.byte	0x3f
	.zero		1


	//   ....[72]....
        /*1184*/ 	.word	0x00014850
        /*1188*/ 	.word	0x00000006
        /*118c*/ 	.word	0x00038880
        /*1190*/ 	.short	0x010a
        /*1192*/ 	.byte	0x3f
	.zero		1


	//   ....[73]....
        /*1194*/ 	.word	0x000153e0
        /*1198*/ 	.word	0x00000006
        /*119c*/ 	.word	0x00038840
        /*11a0*/ 	.short	0x010a
        /*11a2*/ 	.byte	0x3f
	.zero		1


	//   ....[74]....
        /*11a4*/ 	.word	0x00016a30
        /*11a8*/ 	.word	0x00000011
        /*11ac*/ 	.word	0x00038820
        /*11b0*/ 	.short	0x010a
        /*11b2*/ 	.byte	0x3f
	.zero		1


	//   ....[75]....
        /*11b4*/ 	.word	0x00016a80
        /*11b8*/ 	.word	0x00000000
        /*11bc*/ 	.word	0x00038880
        /*11c0*/ 	.short	0x010a
        /*11c2*/ 	.byte	0x3f
	.zero		1


	//   ....[76]....
        /*11c4*/ 	.word	0x000173f0
        /*11c8*/ 	.word	0x00000000
        /*11cc*/ 	.word	0x00038840
        /*11d0*/ 	.short	0x010a
        /*11d2*/ 	.byte	0x3f
	.zero		1


	//   ....[77]....
        /*11d4*/ 	.word	0x00017d50
        /*11d8*/ 	.word	0x00000000
        /*11dc*/ 	.word	0x00038870
        /*11e0*/ 	.short	0x010a
        /*11e2*/ 	.byte	0x3f
	.zero		1


	//   ....[78]....
        /*11e4*/ 	.word	0x00017da0
        /*11e8*/ 	.word	0x00000000
        /*11ec*/ 	.word	0x00038860
        /*11f0*/ 	.short	0x010a
        /*11f2*/ 	.byte	0x3f
	.zero		1


	//   ....[79]....
        /*11f4*/ 	.word	0x00017df0
        /*11f8*/ 	.word	0x00000002
        /*11fc*/ 	.word	0x00038870
        /*1200*/ 	.short	0x010a
        /*1202*/ 	.byte	0x3f
	.zero		1


	//   ....[80]....
        /*1204*/ 	.word	0x00017e40
        /*1208*/ 	.word	0x00000002
        /*120c*/ 	.word	0x00038860
        /*1210*/ 	.short	0x010a
        /*1212*/ 	.byte	0x3f
	.zero		1


	//   ....[81]....
        /*1214*/ 	.word	0x00017e90
        /*1218*/ 	.word	0x00000007
        /*121c*/ 	.word	0x00038820
        /*1220*/ 	.short	0x010a
        /*1222*/ 	.byte	0x3f
	.zero		1


	//   ....[82]....
        /*1224*/ 	.word	0x00018030
        /*1228*/ 	.word	0x00000005
        /*122c*/ 	.word	0x00038840
        /*1230*/ 	.short	0x010a
        /*1232*/ 	.byte	0x3f
	.zero		1


	//   ....[83]....
        /*1234*/ 	.word	0x00018080
        /*1238*/ 	.word	0x00000003
        /*123c*/ 	.word	0x00038840
        /*1240*/ 	.short	0x010a
        /*1242*/ 	.byte	0x3f
	.zero		1


	//   ....[84]....
        /*1244*/ 	.word	0x000180d0
        /*1248*/ 	.word	0x00000005
        /*124c*/ 	.word	0x00038860
        /*1250*/ 	.short	0x010a
        /*1252*/ 	.byte	0x3f
	.zero		1


	//   ....[85]....
        /*1254*/ 	.word	0x00018120
        /*1258*/ 	.word	0x00000003
        /*125c*/ 	.word	0x00038860
        /*1260*/ 	.short	0x010a
        /*1262*/ 	.byte	0x3f
	.zero		1


	//   ....[86]....
        /*1264*/ 	.word	0x00018170
        /*1268*/ 	.word	0x00000005
        /*126c*/ 	.word	0x00038880
        /*1270*/ 	.short	0x010a
        /*1272*/ 	.byte	0x3f
	.zero		1


	//----- nvinfo : EIATTR_NUM_MBARRIERS
	.align		4
.L_372:
        /*1274*/ 	.byte	0x03, 0x38
        /*1276*/ 	.short	0x0016


	//----- nvinfo : EIATTR_EXIT_INSTR_OFFSETS
	.align		4
        /*1278*/ 	.byte	0x04, 0x1c
        /*127a*/ 	.short	(.L_374 - .L_373)


	//   ....[0]....
.L_373:
        /*127c*/ 	.word	0x000009c0


	//   ....[1]....
        /*1280*/ 	.word	0x0000d2e0


	//   ....[2]....
        /*1284*/ 	.word	0x00014590


	//----- nvinfo : EIATTR_MAX_THREADS
	.align		4
.L_374:
        /*1288*/ 	.byte	0x04, 0x05
        /*128a*/ 	.short	(.L_376 - .L_375)
.L_375:
        /*128c*/ 	.word	0x00000180
        /*1290*/ 	.word	0x00000001
        /*1294*/ 	.word	0x00000001


	//----- nvinfo : EIATTR_CRS_STACK_SIZE
	.align		4
.L_376:
        /*1298*/ 	.byte	0x04, 0x1e
        /*129a*/ 	.short	(.L_378 - .L_377)
.L_377:
        /*129c*/ 	.word	0x00000000


	//----- nvinfo : EIATTR_CBANK_PARAM_SIZE
	.align		4
.L_378:
        /*12a0*/ 	.byte	0x03, 0x19
        /*12a2*/ 	.short	0x0af0


	//----- nvinfo : EIATTR_PARAM_CBANK
	.align		4
        /*12a4*/ 	.byte	0x04, 0x0a
        /*12a6*/ 	.short	(.L_380 - .L_379)
	.align		4
.L_379:
        /*12a8*/ 	.word	index@(.nv.constant0._ZN7cutlass13device_kernelIN5flash11enable_sm90INS1_16FlashAttnFwdSm90INS1_25CollectiveMainloopFwdSm90ILi2EN4cute5tupleIJNS5_1CILi1EEES8_S8_EEENS6_IJNS7_ILi128EEESA_NS7_ILi256EEEEEELi256ENS_12float_e4m3_tEfNS_4arch4Sm90ELb0ELb0ELb0ELb1ELb1ELb0ELb0ELb1ELb0ELb1ELb1ELb0EEENS1_21CollectiveEpilogueFwdINS6_IJSA_SB_SA_EEES9_NS_10bfloat16_tESF_Li256ELb1ELb1ELb1ELb1EEENS1_36VarlenDynamicPersistentTileSchedulerILi128ELi128ELi256ELi128ELb1ELb1ELb1ELb0ELb1ELb1EEEEEEEEEvNT_6ParamsE)
        /*12ac*/ 	.short	0x0210
        /*12ae*/ 	.short	0x0af0


	//----- nvinfo : EIATTR_SW_WAR
	.align		4
.L_380:
        /*12b0*/ 	.byte	0x04, 0x36
        /*12b2*/ 	.short	(.L_382 - .L_381)
.L_381:
        /*12b4*/ 	.word	0x00000008
.L_382:


//--------------------- .nv.info._ZN7cutlass13device_kernelIN5flash11enable_sm90INS1_16FlashAttnFwdSm90INS1_25CollectiveMainloopFwdSm90ILi2EN4cute5tupleIJNS5_1CILi1EEES8_S8_EEENS6_IJNS7_ILi128EEESA_NS7_ILi256EEEEEELi256ENS_12float_e4m3_tEfNS_4arch4Sm90ELb0ELb0ELb0ELb1ELb1ELb1ELb0ELb1ELb0ELb1ELb1ELb0EEENS1_21CollectiveEpilogueFwdINS6_IJSA_SB_SA_EEES9_NS_10bfloat16_tESF_Li256ELb1ELb1ELb1ELb1EEENS1_36VarlenDynamicPersistentTileSchedulerILi128ELi128ELi256ELi128ELb1ELb1ELb1ELb0ELb1ELb1EEEEEEEEEvNT_6ParamsE --------------------------
	.section	.nv.info._ZN7cutlass13device_kernelIN5flash11enable_sm90INS1_16FlashAttnFwdSm90INS1_25CollectiveMainloopFwdSm90ILi2EN4cute5tupleIJNS5_1CILi1EEES8_S8_EEENS6_IJNS7_ILi128EEESA_NS7_ILi256EEEEEELi256ENS_12float_e4m3_tEfNS_4arch4Sm90ELb0ELb0ELb0ELb1ELb1ELb1ELb0ELb1ELb0ELb1ELb1ELb0EEENS1_21CollectiveEpilogueFwdINS6_IJSA_SB_SA_EEES9_NS_10bfloat16_tESF_Li256ELb1ELb1ELb1ELb1EEENS1_36VarlenDynamicPersistentTileSchedulerILi128ELi128ELi256ELi128ELb1ELb1ELb1ELb0ELb1ELb1EEEEEEEEEvNT_6ParamsE,"",@"SHT_CUDA_INFO"
	.sectionflags	@""
	.align	4


	//----- nvinfo : EIATTR_CUDA_API_VERSION
	.align		4
        /*0000*/ 	.byte	0x04, 0x37
        /*0002*/ 	.short	(.L_384 - .L_383)
.L_383:
        /*0004*/ 	.word	0x00000082


	//----- nvinfo : EIATTR_KPARAM_INFO
	.align		4
.L_384:
        /*0008*/ 	.byte	0x04, 0x17
        /*000a*/ 	.short	(.L_386 - .L_385)
.L_385:
        /*000c*/ 	.word	0x00000000
        /*0010*/ 	.short	0x0000
        /*0012*/ 	.short	0x0070
        /*0014*/ 	.byte	0x00, 0xf0, 0x01, 0x2a


	//----- nvinfo : EIATTR_SPARSE_MMA_MASK
	.align		4
.L_386:
        /*0018*/ 	.byte	0x03, 0x50
        /*001a*/ 	.short	0x0000


	//----- nvinfo : EIATTR_MAXREG_COUNT
	.align		4
        /*001c*/ 	.byte	0x03, 0x1b
        /*001e*/ 	.short	0x00a8


	//----- nvinfo : EIATTR_NUM_BARRIERS
	.align		4
        /*0020*/ 	.byte	0x02, 0x4c
        /*0022*/ 	.byte	0x10
	.zero		1


	//----- nvinfo : EIATTR_EXTERNS
	.align		4
        /*0024*/ 	.byte	0x04, 0x0f
        /*0026*/ 	.short	(.L_388 - .L_387)


	//   ....[0]....
	.align		4
.L_387:
        /*0028*/ 	.word	index@(__assertfail)


	//----- nvinfo : EIATTR_ANNOTATIONS
	.align		4
.L_388:
        /*002c*/ 	.byte	0x04, 0x55
        /*002e*/ 	.short	(.L_390 - .L_389)


	//   ....[0]....
.L_389:
        /* <DEDUP_REMOVED lines=210> */
        /*0d44*/ 	.byte	0x70, 0x02, 0x03, 0x00, 0x01, 0x00, 0x00, 0x00, 0xf0, 0x0b, 0x03, 0x00


	//----- nvinfo : EIATTR_MERCURY_ISA_VERSION
	.align		4
.L_390:
        /*0d50*/ 	.byte	0x03, 0x5f
        /*0d52*/ 	.short	0x0101


	//----- nvinfo : EIATTR_UNUSED_LOAD_BYTE_OFFSET
	.align		4
        /*0d54*/ 	.byte	0x04, 0x44
        /*0d56*/ 	.short	(.L_392 - .L_391)


	//   ....[0]....
.L_391:
        /*0d58*/ 	.word	0x00000ab0
        /*0d5c*/ 	.word	0x0000fff0


	//   ....[1]....
        /*0d60*/ 	.word	0x0001a560
        /*0d64*/ 	.word	0x0000fff0


	//----- nvinfo : EIATTR_INT_WARP_WIDE_INSTR_OFFSETS
	.align		4
.L_392:
        /*0d68*/ 	.byte	0x04, 0x31
        /*0d6a*/ 	.short	(.L_394 - .L_393)


	//   ....[0]....
.L_393:
        /*0d6c*/ 	.word	0x00000130


	//   ....[1]....
        /*0d70*/ 	.word	0x00000170


	//   ....[2]....
        /*0d74*/ 	.word	0x000001e0


	//   ....[3]....
        /*0d78*/ 	.word	0x00024240


	//   ....[4]....
        /*0d7c*/ 	.word	0x000242d0


	//   ....[5]....
        /*0d80*/ 	.word	0x00028460


	//   ....[6]....
        /*0d84*/ 	.word	0x000284f0


	//----- nvinfo : EIATTR_COOP_GROUP_MASK_REGIDS
	.align		4
.L_394:
        /*0d88*/ 	.byte	0x04, 0x29
        /*0d8a*/ 	.short	(.L_396 - .L_395)


	//   ....[0]....
.L_395:
        /*0d8c*/ 	.word	0xffffffff


	//   ....[1]....
        /*0d90*/ 	.word	0xffffffff


	//   ....[2]....
        /*0d94*/ 	.word	0xffffffff


	//   ....[3]....
        /*0d98*/ 	.word	0xffffffff


	//   ....[4]....
        /*0d9c*/ 	.word	0xffffffff


	//   ....[5]....
        /*0da0*/ 	.word	0xffffffff


	//   ....[6]....
        /*0da4*/ 	.word	0xffffffff


	//   ....[7]....
        /*0da8*/ 	.word	0xffffffff


	//   ....[8]....
        /*0dac*/ 	.word	0xffffffff


	//   ....[9]....
        /*0db0*/ 	.word	0xffffffff


	//   ....[10]....
        /*0db4*/ 	.word	0xffffffff


	//   ....[11]....
        /*0db8*/ 	.word	0xffffffff


	//   ....[12]....
        /*0dbc*/ 	.word	0xffffffff


	//   ....[13]....
        /*0dc0*/ 	.word	0xffffffff


	//   ....[14]....
        /*0dc4*/ 	.word	0xffffffff


	//   ....[15]....
        /*0dc8*/ 	.word	0xffffffff


	//   ....[16]....
        /*0dcc*/ 	.word	0xffffffff


	//   ....[17]....
        /*0dd0*/ 	.word	0xffffffff


	//   ....[18]....
        /*0dd4*/ 	.word	0xffffffff


	//   ....[19]....
        /*0dd8*/ 	.word	0xffffffff


	//   ....[20]....
        /*0ddc*/ 	.word	0xffffffff


	//   ....[21]....
        /*0de0*/ 	.word	0xffffffff


	//   ....[22]....
        /*0de4*/ 	.word	0xffffffff


	//   ....[23]....
        /*0de8*/ 	.word	0xffffffff


	//   ....[24]....
        /*0dec*/ 	.word	0xffffffff


	//   ....[25]....
        /*0df0*/ 	.word	0xffffffff


	//   ....[26]....
        /*0df4*/ 	.word	0xffffffff


	//   ....[27]....
        /*0df8*/ 	.word	0xffffffff


	//   ....[28]....
        /*0dfc*/ 	.word	0xffffffff


	//   ....[29]....
        /*0e00*/ 	.word	0xffffffff


	//   ....[30]....
        /*0e04*/ 	.word	0xffffffff


	//   ....[31]....
        /*0e08*/ 	.word	0xffffffff


	//   ....[32]....
        /*0e0c*/ 	.word	0xffffffff


	//   ....[33]....
        /*0e10*/ 	.word	0xffffffff


	//   ....[34]....
        /*0e14*/ 	.word	0xffffffff


	//   ....[35]....
        /*0e18*/ 	.word	0xffffffff


	//   ....[36]....
        /*0e1c*/ 	.word	0xffffffff


	//   ....[37]....
        /*0e20*/ 	.word	0xffffffff


	//   ....[38]....
        /*0e24*/ 	.word	0xffffffff


	//   ....[39]....
        /*0e28*/ 	.word	0xffffffff


	//   ....[40]....
        /*0e2c*/ 	.word	0xffffffff


	//   ....[41]....
        /*0e30*/ 	.word	0xffffffff


	//   ....[42]....
        /*0e34*/ 	.word	0xffffffff


	//   ....[43]....
        /*0e38*/ 	.word	0xffffffff


	//   ....[44]....
        /*0e3c*/ 	.word	0xffffffff


	//   ....[45]....
        /*0e40*/ 	.word	0xffffffff


	//   ....[46]....
        /*0e44*/ 	.word	0xffffffff


	//   ....[47]....
        /*0e48*/ 	.word	0xffffffff


	//   ....[48]....
        /*0e4c*/ 	.word	0xffffffff


	//   ....[49]....
        /*0e50*/ 	.word	0xffffffff


	//   ....[50]....
        /*0e54*/ 	.word	0xffffffff


	//   ....[51]....
        /*0e58*/ 	.word	0xffffffff


	//   ....[52]....
        /*0e5c*/ 	.word	0xffffffff


	//   ....[53]....
        /*0e60*/ 	.word	0xffffffff


	//   ....[54]....
        /*0e64*/ 	.word	0xffffffff


	//   ....[55]....
        /*0e68*/ 	.word	0xffffffff


	//   ....[56]....
        /*0e6c*/ 	.word	0xffffffff


	//   ....[57]....
        /*0e70*/ 	.word	0xffffffff


	//   ....[58]....
        /*0e74*/ 	.word	0xffffffff


	//   ....[59]....
        /*0e78*/ 	.word	0xffffffff


	//   ....[60]....
        /*0e7c*/ 	.word	0xffffffff


	//   ....[61]....
        /*0e80*/ 	.word	0xffffffff


	//   ....[62]....
        /*0e84*/ 	.word	0xffffffff


	//   ....[63]....
        /*0e88*/ 	.word	0xffffffff


	//   ....[64]....
        /*0e8c*/ 	.word	0xffffffff


	//   ....[65]....
        /*0e90*/ 	.word	0xffffffff


	//   ....[66]....
        /*0e94*/ 	.word	0xffffffff


	//   ....[67]....
        /*0e98*/ 	.word	0xffffffff


	//   ....[68]....
        /*0e9c*/ 	.word	0xffffffff


	//   ....[69]....
        /*0ea0*/ 	.word	0xffffffff


	//   ....[70]....
        /*0ea4*/ 	.word	0xffffffff


	//   ....[71]....
        /*0ea8*/ 	.word	0xffffffff


	//   ....[72]....
        /*0eac*/ 	.word	0xffffffff


	//   ....[73]....
        /*0eb0*/ 	.word	0xffffffff


	//   ....[74]....
        /*0eb4*/ 	.word	0xffffffff


	//   ....[75]....
        /*0eb8*/ 	.word	0xffffffff


	//   ....[76]....
        /*0ebc*/ 	.word	0xffffffff


	//   ....[77]....
        /*0ec0*/ 	.word	0xffffffff


	//   ....[78]....
        /*0ec4*/ 	.word	0xffffffff


	//   ....[79]....
        /*0ec8*/ 	.word	0xffffffff


	//   ....[80]....
        /*0ecc*/ 	.word	0xffffffff


	//   ....[81]....
        /*0ed0*/ 	.word	0xffffffff


	//   ....[82]....
        /*0ed4*/ 	.word	0xffffffff


	//   ....[83]....
        /*0ed8*/ 	.word	0xffffffff


	//   ....[84]....
        /*0edc*/ 	.word	0xffffffff


	//   ....[85]....
        /*0ee0*/ 	.word	0xffffffff


	//   ....[86]....
        /*0ee4*/ 	.word	0xffffffff


	//   ....[87]....
        /*0ee8*/ 	.word	0xffffffff


	//   ....[88]....
        /*0eec*/ 	.word	0xffffffff


	//   ....[89]....
        /*0ef0*/ 	.word	0xffffffff


	//   ....[90]....
        /*0ef4*/ 	.word	0xffffffff


	//   ....[91]....
        /*0ef8*/ 	.word	0xffffffff


	//   ....[92]....
        /*0efc*/ 	.word	0xffffffff


	//   ....[93]....
        /*0f00*/ 	.word	0xffffffff


	//   ....[94]....
        /*0f04*/ 	.word	0xffffffff


	//   ....[95]....
        /*0f08*/ 	.word	0xffffffff


	//   ....[96]....
        /*0f0c*/ 	.word	0xffffffff


	//   ....[97]....
        /*0f10*/ 	.word	0xffffffff


	//   ....[98]....
        /*0f14*/ 	.word	0xffffffff


	//   ....[99]....
        /*0f18*/ 	.word	0xffffffff


	//   ....[100]....
        /*0f1c*/ 	.word	0xffffffff


	//   ....[101]....
        /*0f20*/ 	.word	0xffffffff


	//   ....[102]....
        /*0f24*/ 	.word	0xffffffff


	//   ....[103]....
        /*0f28*/ 	.word	0xffffffff


	//   ....[104]....
        /*0f2c*/ 	.word	0xffffffff


	//   ....[105]....
        /*0f30*/ 	.word	0xffffffff


	//   ....[106]....
        /*0f34*/ 	.word	0xffffffff


	//   ....[107]....
        /*0f38*/ 	.word	0xffffffff


	//   ....[108]....
        /*0f3c*/ 	.word	0xffffffff


	//   ....[109]....
        /*0f40*/ 	.word	0xffffffff


	//   ....[110]....
        /*0f44*/ 	.word	0xffffffff


	//   ....[111]....
        /*0f48*/ 	.word	0xffffffff


	//   ....[112]....
        /*0f4c*/ 	.word	0xffffffff


	//   ....[113]....
        /*0f50*/ 	.word	0xffffffff


	//   ....[114]....
        /*0f54*/ 	.word	0xffffffff


	//   ....[115]....
        /*0f58*/ 	.word	0xffffffff


	//   ....[116]....
        /*0f5c*/ 	.word	0xffffffff


	//   ....[117]....
        /*0f60*/ 	.word	0xffffffff


	//   ....[118]....
        /*0f64*/ 	.word	0xffffffff


	//   ....[119]....
        /*0f68*/ 	.word	0xffffffff


	//   ....[120]....
        /*0f6c*/ 	.word	0xffffffff


	//   ....[121]....
        /*0f70*/ 	.word	0xffffffff


	//   ....[122]....
        /*0f74*/ 	.word	0xffffffff


	//   ....[123]....
        /*0f78*/ 	.word	0xffffffff


	//   ....[124]....
        /*0f7c*/ 	.word	0xffffffff


	//   ....[125]....
        /*0f80*/ 	.word	0xffffffff


	//   ....[126]....
        /*0f84*/ 	.word	0xffffffff


	//   ....[127]....
        /*0f88*/ 	.word	0xffffffff


	//   ....[128]....
        /*0f8c*/ 	.word	0xffffffff


	//   ....[129]....
        /*0f90*/ 	.word	0xffffffff


	//   ....[130]....
        /*0f94*/ 	.word	0xffffffff


	//   ....[131]....
        /*0f98*/ 	.word	0xffffffff


	//   ....[132]....
        /*0f9c*/ 	.word	0xffffffff


	//   ....[133]....
        /*0fa0*/ 	.word	0xffffffff


	//   ....[134]....
        /*0fa4*/ 	.word	0xffffffff


	//   ....[135]....
        /*0fa8*/ 	.word	0xffffffff


	//   ....[136]....
        /*0fac*/ 	.word	0xffffffff


	//   ....[137]....
        /*0fb0*/ 	.word	0xffffffff


	//   ....[138]....
        /*0fb4*/ 	.word	0xffffffff


	//   ....[139]....
        /*0fb8*/ 	.word	0xffffffff


	//   ....[140]....
        /*0fbc*/ 	.word	0xffffffff


	//   ....[141]....
        /*0fc0*/ 	.word	0xffffffff


	//   ....[142]....
        /*0fc4*/ 	.word	0xffffffff


	//   ....[143]....
        /*0fc8*/ 	.word	0xffffffff


	//   ....[144]....
        /*0fcc*/ 	.word	0xffffffff


	//   ....[145]....
        /*0fd0*/ 	.word	0xffffffff


	//   ....[146]....
        /*0fd4*/ 	.word	0xffffffff


	//   ....[147]....
        /*0fd8*/ 	.word	0xffffffff


	//   ....[148]....
        /*0fdc*/ 	.word	0xffffffff


	//   ....[149]....
        /*0fe0*/ 	.word	0xffffffff


	//   ....[150]....
        /*0fe4*/ 	.word	0xffffffff


	//   ....[151]....
        /*0fe8*/ 	.word	0xffffffff


	//   ....[152]....
        /*0fec*/ 	.word	0xffffffff


	//   ....[153]....
        /*0ff0*/ 	.word	0xffffffff


	//   ....[154]....
        /*0ff4*/ 	.word	0xffffffff


	//   ....[155]....
        /*0ff8*/ 	.word	0xffffffff


	//   ....[156]....
        /*0ffc*/ 	.word	0xffffffff


	//   ....[157]....
        /*1000*/ 	.word	0xffffffff


	//   ....[158]....
        /*1004*/ 	.word	0xffffffff


	//   ....[159]....
        /*1008*/ 	.word	0xffffffff


	//   ....[160]....
        /*100c*/ 	.word	0xffffffff


	//   ....[161]....
        /*1010*/ 	.word	0xffffffff


	//   ....[162]....
        /*1014*/ 	.word	0xffffffff


	//   ....[163]....
        /*1018*/ 	.word	0xffffffff


	//   ....[164]....
        /*101c*/ 	.word	0xffffffff


	//   ....[165]....
        /*1020*/ 	.word	0xffffffff


	//   ....[166]....
        /*1024*/ 	.word	0xffffffff


	//   ....[167]....
        /*1028*/ 	.word	0xffffffff


	//   ....[168]....
        /*102c*/ 	.word	0xffffffff


	//   ....[169]....
        /*1030*/ 	.word	0xffffffff


	//   ....[170]....
        /*1034*/ 	.word	0xffffffff


	//   ....[171]....
        /*1038*/ 	.word	0xffffffff


	//   ....[172]....
        /*103c*/ 	.word	0xffffffff


	//   ....[173]....
        /*1040*/ 	.word	0xffffffff


	//   ....[174]....
        /*1044*/ 	.word	0xffffffff


	//   ....[175]....
        /*1048*/ 	.word	0xffffffff


	//   ....[176]....
        /*104c*/ 	.word	0xffffffff


	//   ....[177]....
        /*1050*/ 	.word	0xffffffff


	//   ....[178]....
        /*1054*/ 	.word	0xffffffff


	//   ....[179]....
        /*1058*/ 	.word	0xffffffff


	//   ....[180]....
        /*105c*/ 	.word	0xffffffff


	//   ....[181]....
        /*1060*/ 	.word	0xffffffff


	//   ....[182]....
        /*1064*/ 	.word	0xffffffff


	//   ....[183]....
        /*1068*/ 	.word	0xffffffff


	//   ....[184]....
        /*106c*/ 	.word	0xffffffff


	//   ....[185]....
        /*1070*/ 	.word	0xffffffff


	//   ....[186]....
        /*1074*/ 	.word	0xffffffff


	//   ....[187]....
        /*1078*/ 	.word	0xffffffff


	//   ....[188]....
        /*107c*/ 	.word	0xffffffff


	//   ....[189]....
        /*1080*/ 	.word	0xffffffff


	//   ....[190]....
        /*1084*/ 	.word	0xffffffff


	//   ....[191]....
        /*1088*/ 	.word	0xffffffff


	//   ....[192]....
        /*108c*/ 	.word	0xffffffff


	//   ....[193]....
        /*1090*/ 	.word	0xffffffff


	//   ....[194]....
        /*1094*/ 	.word	0xffffffff


	//   ....[195]....
        /*1098*/ 	.word	0xffffffff


	//   ....[196]....
        /*109c*/ 	.word	0xffffffff


	//   ....[197]....
        /*10a0*/ 	.word	0xffffffff


	//   ....[198]....
        /*10a4*/ 	.word	0xffffffff


	//   ....[199]....
        /*10a8*/ 	.word	0xffffffff


	//   ....[200]....
        /*10ac*/ 	.word	0xffffffff


	//   ....[201]....
        /*10b0*/ 	.word	0xffffffff


	//   ....[202]....
        /*10b4*/ 	.word	0xffffffff


	//   ....[203]....
        /*10b8*/ 	.word	0xffffffff


	//   ....[204]....
        /*10bc*/ 	.word	0xffffffff


	//   ....[205]....
        /*10c0*/ 	.word	0xffffffff


	//   ....[206]....
        /*10c4*/ 	.word	0xffffffff


	//   ....[207]....
        /*10c8*/ 	.word	0xffffffff


	//   ....[208]....
        /*10cc*/ 	.word	0xffffffff


	//   ....[209]....
        /*10d0*/ 	.word	0xffffffff


	//   ....[210]....
        /*10d4*/ 	.word	0xffffffff


	//   ....[211]....
        /*10d8*/ 	.word	0xffffffff


	//   ....[212]....
        /*10dc*/ 	.word	0xffffffff


	//   ....[213]....
        /*10e0*/ 	.word	0xffffffff


	//   ....[214]....
        /*10e4*/ 	.word	0xffffffff


	//   ....[215]....
        /*10e8*/ 	.word	0xffffffff


	//   ....[216]....
        /*10ec*/ 	.word	0xffffffff


	//   ....[217]....
        /*10f0*/ 	.word	0xffffffff


	//   ....[218]....
        /*10f4*/ 	.word	0xffffffff


	//   ....[219]....
        /*10f8*/ 	.word	0xffffffff


	//   ....[220]....
        /*10fc*/ 	.word	0xffffffff


	//   ....[221]....
        /*1100*/ 	.word	0xffffffff


	//   ....[222]....
        /*1104*/ 	.word	0xffffffff


	//   ....[223]....
        /*1108*/ 	.word	0xffffffff


	//   ....[224]....
        /*110c*/ 	.word	0xffffffff


	//   ....[225]....
        /*1110*/ 	.word	0xffffffff


	//   ....[226]....
        /*1114*/ 	.word	0xffffffff


	//   ....[227]....
        /*1118*/ 	.word	0xffffffff


	//   ....[228]....
        /*111c*/ 	.word	0xffffffff


	//   ....[229]....
        /*1120*/ 	.word	0xffffffff


	//   ....[230]....
        /*1124*/ 	.word	0xffffffff


	//   ....[231]....
        /*1128*/ 	.word	0xffffffff


	//   ....[232]....
        /*112c*/ 	.word	0xffffffff


	//   ....[233]....
        /*1130*/ 	.word	0xffffffff


	//   ....[234]....
        /*1134*/ 	.word	0xffffffff


	//   ....[235]....
        /*1138*/ 	.word	0xffffffff


	//   ....[236]....
        /*113c*/ 	.word	0xffffffff


	//   ....[237]....
        /*1140*/ 	.word	0xffffffff


	//   ....[238]....
        /*1144*/ 	.word	0xffffffff


	//   ....[239]....
        /*1148*/ 	.word	0xffffffff


	//   ....[240]....
        /*114c*/ 	.word	0xffffffff


	//   ....[241]....
        /*1150*/ 	.word	0xffffffff


	//   ....[242]....
        /*1154*/ 	.word	0xffffffff


	//   ....[243]....
        /*1158*/ 	.word	0xffffffff


	//   ....[244]....
        /*115c*/ 	.word	0xffffffff


	//   ....[245]....
        /*1160*/ 	.word	0xffffffff


	//   ....[246]....
        /*1164*/ 	.word	0xffffffff


	//   ....[247]....
        /*1168*/ 	.word	0xffffffff


	//   ....[248]....
        /*116c*/ 	.word	0xffffffff


	//   ....[249]....
        /*1170*/ 	.word	0xffffffff


	//   ....[250]....
        /*1174*/ 	.word	0xffffffff


	//   ....[251]....
        /*1178*/ 	.word	0xffffffff


	//   ....[252]....
        /*117c*/ 	.word	0xffffffff


	//   ....[253]....
        /*1180*/ 	.word	0xffffffff


	//   ....[254]....
        /*1184*/ 	.word	0xffffffff


	//   ....[255]....
        /*1188*/ 	.word	0xffffffff


	//   ....[0]....
        /*118c*/ 	.word	0xffffffff


	//   ....[1]....
        /*1190*/ 	.word	0xffffffff


	//   ....[2]....
        /*1194*/ 	.word	0xffffffff


	//   ....[3]....
        /*1198*/ 	.word	0xffffffff


	//   ....[4]....
        /*119c*/ 	.word	0xffffffff


	//   ....[5]....
        /*11a0*/ 	.word	0xffffffff


	//   ....[6]....
        /*11a4*/ 	.word	0xffffffff


	//   ....[7]....
        /*11a8*/ 	.word	0xffffffff


	//   ....[8]....
        /*11ac*/ 	.word	0xffffffff


	//   ....[9]....
        /*11b0*/ 	.word	0xffffffff


	//   ....[10]....
        /*11b4*/ 	.word	0xffffffff


	//   ....[11]....
        /*11b8*/ 	.word	0xffffffff


	//   ....[12]....
        /*11bc*/ 	.word	0xffffffff


	//   ....[13]....
        /*11c0*/ 	.word	0xffffffff


	//   ....[14]....
        /*11c4*/ 	.word	0xffffffff


	//   ....[15]....
        /*11c8*/ 	.word	0xffffffff


	//   ....[16]....
        /*11cc*/ 	.word	0xffffffff


	//   ....[17]....
        /*11d0*/ 	.word	0xffffffff


	//   ....[18]....
        /*11d4*/ 	.word	0xffffffff


	//   ....[19]....
        /*11d8*/ 	.word	0xffffffff


	//   ....[20]....
        /*11dc*/ 	.word	0xffffffff


	//   ....[21]....
        /*11e0*/ 	.word	0xffffffff


	//   ....[22]....
        /*11e4*/ 	.word	0xffffffff


	//   ....[23]....
        /*11e8*/ 	.word	0xffffffff


	//   ....[24]....
        /*11ec*/ 	.word	0xffffffff


	//   ....[25]....
        /*11f0*/ 	.word	0xffffffff


	//   ....[26]....
        /*11f4*/ 	.word	0xffffffff


	//   ....[27]....
        /*11f8*/ 	.word	0xffffffff


	//   ....[28]....
        /*11fc*/ 	.word	0xffffffff


	//   ....[29]....
        /*1200*/ 	.word	0xffffffff


	//   ....[30]....
        /*1204*/ 	.word	0xffffffff


	//   ....[31]....
        /*1208*/ 	.word	0xffffffff


	//   ....[32]....
        /*120c*/ 	.word	0xffffffff


	//   ....[33]....
        /*1210*/ 	.word	0xffffffff


	//   ....[34]....
        /*1214*/ 	.word	0xffffffff


	//   ....[35]....
        /*1218*/ 	.word	0xffffffff


	//   ....[36]....
        /*121c*/ 	.word	0xffffffff


	//   ....[37]....
        /*1220*/ 	.word	0xffffffff


	//   ....[38]....
        /*1224*/ 	.word	0xffffffff


	//   ....[39]....
        /*1228*/ 	.word	0xffffffff


	//   ....[40]....
        /*122c*/ 	.word	0xffffffff


	//   ....[41]....
        /*1230*/ 	.word	0xffffffff


	//   ....[42]....
        /*1234*/ 	.word	0xffffffff


	//   ....[43]....
        /*1238*/ 	.word	0xffffffff


	//   ....[44]....
        /*123c*/ 	.word	0xffffffff


	//   ....[45]....
        /*1240*/ 	.word	0xffffffff


	//   ....[46]....
        /*1244*/ 	.word	0xffffffff


	//   ....[47]....
        /*1248*/ 	.word	0xffffffff


	//   ....[48]....
        /*124c*/ 	.word	0xffffffff


	//   ....[49]....
        /*1250*/ 	.word	0xffffffff


	//   ....[50]....
        /*1254*/ 	.word	0xffffffff


	//   ....[51]....
        /*1258*/ 	.word	0xffffffff


	//   ....[52]....
        /*125c*/ 	.word	0xffffffff


	//   ....[53]....
        /*1260*/ 	.word	0xffffffff


	//   ....[54]....
        /*1264*/ 	.word	0xffffffff


	//   ....[55]....
        /*1268*/ 	.word	0xffffffff


	//   ....[56]....
        /*126c*/ 	.word	0xffffffff


	//   ....[57]....
        /*1270*/ 	.word	0xffffffff


	//   ....[58]....
        /*1274*/ 	.word	0xffffffff


	//   ....[59]....
        /*1278*/ 	.word	0xffffffff


	//   ....[60]....
        /*127c*/ 	.word	0xffffffff


	//   ....[61]....
        /*1280*/ 	.word	0xffffffff


	//   ....[62]....
        /*1284*/ 	.word	0xffffffff


	//   ....[63]....
        /*1288*/ 	.word	0xffffffff


	//   ....[64]....
        /*128c*/ 	.word	0xffffffff


	//   ....[65]....
        /*1290*/ 	.word	0xffffffff


	//   ....[66]....
        /*1294*/ 	.word	0xffffffff


	//   ....[67]....
        /*1298*/ 	.word	0xffffffff


	//   ....[68]....
        /*129c*/ 	.word	0xffffffff


	//   ....[69]....
        /*12a0*/ 	.word	0xffffffff


	//   ....[70]....
        /*12a4*/ 	.word	0xffffffff


	//   ....[71]....
        /*12a8*/ 	.word	0xffffffff


	//   ....[72]....
        /*12ac*/ 	.word	0xffffffff


	//   ....[73]....
        /*12b0*/ 	.word	0x0500000f


	//   ....[74]....
        /*12b4*/ 	.word	0x0500000f


	//   ....[75]....
        /*12b8*/ 	.word	0x0500000f


	//   ....[76]....
        /*12bc*/ 	.word	0x0500000f


	//   ....[77]....
        /*12c0*/ 	.word	0x0500000f


	//   ....[78]....
        /*12c4*/ 	.word	0x0500000f


	//   ....[79]....
        /*12c8*/ 	.word	0x0500000f


	//   ....[80]....
        /*12cc*/ 	.word	0x0500000f


	//   ....[81]....
        /*12d0*/ 	.word	0x0500000f


	//   ....[82]....
        /*12d4*/ 	.word	0x0500000f


	//   ....[83]....
        /*12d8*/ 	.word	0x0500000f


	//   ....[84]....
        /*12dc*/ 	.word	0x0500000f


	//   ....[85]....
        /*12e0*/ 	.word	0x0500000f


	//   ....[86]....
        /*12e4*/ 	.word	0x0500000f


	//   ....[87]....
        /*12e8*/ 	.word	0x0500000f


	//   ....[88]....
        /*12ec*/ 	.word	0x0500000f


	//   ....[89]....
        /*12f0*/ 	.word	0x0500000f


	//   ....[90]....
        /*12f4*/ 	.word	0x0500000f


	//   ....[91]....
        /*12f8*/ 	.word	0x0500000f


	//   ....[92]....
        /*12fc*/ 	.word	0x0500000f


	//   ....[93]....
        /*1300*/ 	.word	0x0500000f


	//   ....[94]....
        /*1304*/ 	.word	0x0500000f


	//   ....[95]....
        /*1308*/ 	.word	0x0500000f


	//   ....[96]....
        /*130c*/ 	.word	0x0500000f


	//   ....[97]....
        /*1310*/ 	.word	0x0500000f


	//   ....[98]....
        /*1314*/ 	.word	0x0500000f


	//   ....[99]....
        /*1318*/ 	.word	0x0500000f


	//   ....[100]....
        /*131c*/ 	.word	0x0500000f


	//   ....[101]....
        /*1320*/ 	.word	0x0500000f


	//   ....[102]....
        /*1324*/ 	.word	0x0500000f


	//   ....[103]....
        /*1328*/ 	.word	0x0500000f


	//   ....[104]....
        /*132c*/ 	.word	0x0500000f


	//   ....[105]....
        /*1330*/ 	.word	0x0500000f


	//   ....[106]....
        /*1334*/ 	.word	0x0500000f


	//   ....[107]....
        /*1338*/ 	.word	0x0500000f


	//   ....[108]....
        /*133c*/ 	.word	0x0500000f


	//   ....[109]....
        /*1340*/ 	.word	0x0500000f


	//   ....[110]....
        /*1344*/ 	.word	0x0500000f


	//   ....[111]....
        /*1348*/ 	.word	0x0500000f


	//   ....[112]....
        /*134c*/ 	.word	0x0500000f


	//   ....[113]....
        /*1350*/ 	.word	0x0500000f


	//   ....[114]....
        /*1354*/ 	.word	0x0500000f


	//   ....[115]....
        /*1358*/ 	.word	0x0500000f


	//   ....[116]....
        /*135c*/ 	.word	0x0500000f


	//   ....[117]....
        /*1360*/ 	.word	0x0500000f


	//   ....[118]....
        /*1364*/ 	.word	0x0500000f


	//   ....[119]....
        /*1368*/ 	.word	0x0500000f


	//   ....[120]....
        /*136c*/ 	.word	0x0500000f


	//   ....[121]....
        /*1370*/ 	.word	0x0500000f


	//   ....[122]....
        /*1374*/ 	.word	0x0500000f


	//   ....[123]....
        /*1378*/ 	.word	0x0500000f


	//   ....[124]....
        /*137c*/ 	.word	0x0500000f


	//   ....[125]....
        /*1380*/ 	.word	0x0500000f


	//   ....[126]....
        /*1384*/ 	.word	0x0500000f


	//   ....[127]....
        /*1388*/ 	.word	0x0500000f


	//   ....[128]....
        /*138c*/ 	.word	0x0500000f


	//   ....[129]....
        /*1390*/ 	.word	0x0500000f


	//   ....[130]....
        /*1394*/ 	.word	0x0500000f


	//   ....[131]....
        /*1398*/ 	.word	0x0500000f


	//   ....[132]....
        /*139c*/ 	.word	0x0500000f


	//   ....[133]....
        /*13a0*/ 	.word	0x0500000f


	//   ....[134]....
        /*13a4*/ 	.word	0x0500000f


	//   ....[135]....
        /*13a8*/ 	.word	0x0500000f


	//   ....[136]....
        /*13ac*/ 	.word	0x0500000f


	//   ....[137]....
        /*13b0*/ 	.word	0x0500000f


	//   ....[138]....
        /*13b4*/ 	.word	0x0500000f


	//   ....[139]....
        /*13b8*/ 	.word	0x0500000f


	//   ....[140]....
        /*13bc*/ 	.word	0x0500000f


	//   ....[141]....
        /*13c0*/ 	.word	0x0500000f


	//   ....[142]....
        /*13c4*/ 	.word	0x0500000f


	//   ....[143]....
        /*13c8*/ 	.word	0x0500000f


	//   ....[144]....
        /*13cc*/ 	.word	0x0500000f


	//   ....[145]....
        /*13d0*/ 	.word	0x0500000f


	//   ....[146]....
        /*13d4*/ 	.word	0x0500000f


	//   ....[147]....
        /*13d8*/ 	.word	0x0500000f


	//   ....[148]....
        /*13dc*/ 	.word	0x0500000f


	//   ....[149]....
        /*13e0*/ 	.word	0x0500000f


	//   ....[150]....
        /*13e4*/ 	.word	0x0500000f


	//   ....[151]....
        /*13e8*/ 	.word	0x0500000f


	//   ....[152]....
        /*13ec*/ 	.word	0x0500000f


	//   ....[153]....
        /*13f0*/ 	.word	0x0500000f


	//   ....[154]....
        /*13f4*/ 	.word	0x0500000f


	//   ....[155]....
        /*13f8*/ 	.word	0x0500000f


	//   ....[156]....
        /*13fc*/ 	.word	0x0500000f


	//   ....[157]....
        /*1400*/ 	.word	0x0500000f


	//   ....[158]....
        /*1404*/ 	.word	0x0500000f


	//   ....[159]....
        /*1408*/ 	.word	0x0500000f


	//   ....[160]....
        /*140c*/ 	.word	0x0500000f


	//   ....[161]....
        /*1410*/ 	.word	0x0500000f


	//   ....[162]....
        /*1414*/ 	.word	0x0500000f


	//   ....[163]....
        /*1418*/ 	.word	0x0500000f


	//   ....[164]....
        /*141c*/ 	.word	0x0500000f


	//   ....[165]....
        /*1420*/ 	.word	0x0500000f


	//   ....[166]....
        /*1424*/ 	.word	0x0500000f


	//   ....[167]....
        /*1428*/ 	.word	0x0500000f


	//   ....[168]....
        /*142c*/ 	.word	0x0500000f


	//   ....[169]....
        /*1430*/ 	.word	0x0500000f


	//   ....[170]....
        /*1434*/ 	.word	0x0500000f


	//   ....[171]....
        /*1438*/ 	.word	0x0500000f


	//   ....[172]....
        /*143c*/ 	.word	0x0500000f


	//   ....[173]....
        /*1440*/ 	.word	0x0500000f


	//   ....[174]....
        /*1444*/ 	.word	0x0500000f


	//   ....[175]....
        /*1448*/ 	.word	0x0500000f


	//   ....[176]....
        /*144c*/ 	.word	0x0500000f


	//   ....[177]....
        /*1450*/ 	.word	0x0500000f


	//   ....[178]....
        /*1454*/ 	.word	0x0500000f


	//   ....[179]....
        /*1458*/ 	.word	0x0500000f


	//   ....[180]....
        /*145c*/ 	.word	0x0500000f


	//   ....[181]....
        /*1460*/ 	.word	0x0500000f


	//   ....[182]....
        /*1464*/ 	.word	0x0500000f


	//   ....[183]....
        /*1468*/ 	.word	0x0500000f


	//   ....[184]....
        /*146c*/ 	.word	0x0500000f


	//   ....[185]....
        /*1470*/ 	.word	0x0500000f


	//   ....[186]....
        /*1474*/ 	.word	0x0500000f


	//   ....[187]....
        /*1478*/ 	.word	0x0500000f


	//   ....[188]....
        /*147c*/ 	.word	0x0500000f


	//   ....[189]....
        /*1480*/ 	.word	0x0500000f


	//   ....[190]....
        /*1484*/ 	.word	0x0500000f


	//   ....[191]....
        /*1488*/ 	.word	0x0500000f


	//   ....[192]....
        /*148c*/ 	.word	0x0500000f


	//   ....[193]....
        /*1490*/ 	.word	0x0500000f


	//   ....[194]....
        /*1494*/ 	.word	0x0500000f


	//   ....[195]....
        /*1498*/ 	.word	0x0500000f


	//   ....[196]....
        /*149c*/ 	.word	0x0500000f


	//   ....[197]....
        /*14a0*/ 	.word	0x0500000f


	//   ....[198]....
        /*14a4*/ 	.word	0x0500000f


	//   ....[199]....
        /*14a8*/ 	.word	0x0500000f


	//   ....[200]....
        /*14ac*/ 	.word	0x0500000f


	//   ....[201]....
        /*14b0*/ 	.word	0x0500000f


	//   ....[202]....
        /*14b4*/ 	.word	0x0500000f


	//   ....[203]....
        /*14b8*/ 	.word	0x0500000f


	//   ....[204]....
        /*14bc*/ 	.word	0x0500000f


	//   ....[205]....
        /*14c0*/ 	.word	0x0500000f


	//   ....[206]....
        /*14c4*/ 	.word	0x0500000f


	//   ....[207]....
        /*14c8*/ 	.word	0x0500000f


	//   ....[208]....
        /*14cc*/ 	.word	0x0500000f


	//   ....[209]....
        /*14d0*/ 	.word	0x0500000f


	//   ....[210]....
        /*14d4*/ 	.word	0x0500000f


	//   ....[211]....
        /*14d8*/ 	.word	0x0500000f


	//   ....[212]....
        /*14dc*/ 	.word	0x0500000f


	//   ....[213]....
        /*14e0*/ 	.word	0x0500000f


	//   ....[214]....
        /*14e4*/ 	.word	0x0500000f


	//   ....[215]....
        /*14e8*/ 	.word	0x0500000f


	//   ....[216]....
        /*14ec*/ 	.word	0x0500000f


	//   ....[217]....
        /*14f0*/ 	.word	0x0500000f


	//   ....[218]....
        /*14f4*/ 	.word	0x0500000f


	//   ....[219]....
        /*14f8*/ 	.word	0x0500000f


	//   ....[220]....
        /*14fc*/ 	.word	0x0500000f


	//   ....[221]....
        /*1500*/ 	.word	0x0500000f


	//   ....[222]....
        /*1504*/ 	.word	0x0500000f


	//   ....[223]....
        /*1508*/ 	.word	0x0500000f


	//   ....[224]....
        /*150c*/ 	.word	0x0500000f


	//   ....[225]....
        /*1510*/ 	.word	0x0500000f


	//   ....[226]....
        /*1514*/ 	.word	0x0500000f


	//   ....[227]....
        /*1518*/ 	.word	0x0500000f


	//   ....[228]....
        /*151c*/ 	.word	0x0500000f


	//   ....[229]....
        /*1520*/ 	.word	0x0500000f


	//   ....[230]....
        /*1524*/ 	.word	0x0500000f


	//   ....[231]....
        /*1528*/ 	.word	0x0500000f


	//   ....[232]....
        /*152c*/ 	.word	0x0500000f


	//   ....[233]....
        /*1530*/ 	.word	0x0500000f


	//   ....[234]....
        /*1534*/ 	.word	0x0500000f


	//   ....[235]....
        /*1538*/ 	.word	0x0500000f


	//   ....[236]....
        /*153c*/ 	.word	0x0500000f


	//   ....[237]....
        /*1540*/ 	.word	0x0500000f


	//   ....[238]....
        /*1544*/ 	.word	0x0500000f


	//   ....[239]....
        /*1548*/ 	.word	0x0500000f


	//   ....[240]....
        /*154c*/ 	.word	0x0500000f


	//   ....[241]....
        /*1550*/ 	.word	0x0500000f


	//   ....[242]....
        /*1554*/ 	.word	0x0500000f


	//   ....[243]....
        /*1558*/ 	.word	0x0500000f


	//   ....[244]....
        /*155c*/ 	.word	0x0500000f


	//   ....[245]....
        /*1560*/ 	.word	0x0500000f


	//   ....[246]....
        /*1564*/ 	.word	0x0500000f


	//   ....[247]....
        /*1568*/ 	.word	0x0500000f


	//   ....[248]....
        /*156c*/ 	.word	0x0500000f


	//   ....[249]....
        /*1570*/ 	.word	0x0500000f


	//   ....[250]....
        /*1574*/ 	.word	0x0500000f


	//   ....[251]....
        /*1578*/ 	.word	0x0500000f


	//   ....[252]....
        /*157c*/ 	.word	0x0500000f


	//   ....[253]....
        /*1580*/ 	.word	0x0500000f


	//   ....[254]....
        /*1584*/ 	.word	0x0500000f


	//   ....[255]....
        /*1588*/ 	.word	0x0500000f


	//   ....[0]....
        /*158c*/ 	.word	0x0500000f


	//   ....[1]....
        /*1590*/ 	.word	0x0500000f


	//   ....[2]....
        /*1594*/ 	.word	0x0500000f


	//   ....[3]....
        /*1598*/ 	.word	0x0500000f


	//   ....[4]....
        /*159c*/ 	.word	0x0500000f


	//   ....[5]....
        /*15a0*/ 	.word	0x0500000f


	//   ....[6]....
        /*15a4*/ 	.word	0x0500000f


	//   ....[7]....
        /*15a8*/ 	.word	0x0500000f


	//   ....[8]....
        /*15ac*/ 	.word	0x0500000f


	//   ....[9]....
        /*15b0*/ 	.word	0x0500000f


	//   ....[10]....
        /*15b4*/ 	.word	0x0500000f


	//   ....[11]....
        /*15b8*/ 	.word	0x0500000f


	//   ....[12]....
        /*15bc*/ 	.word	0x0500000f


	//   ....[13]....
        /*15c0*/ 	.word	0x0500000f


	//   ....[14]....
        /*15c4*/ 	.word	0x0500000f


	//   ....[15]....
        /*15c8*/ 	.word	0x0500000f


	//   ....[16]....
        /*15cc*/ 	.word	0x0500000f


	//   ....[17]....
        /*15d0*/ 	.word	0x0500000f


	//   ....[18]....
        /*15d4*/ 	.word	0x0500000f


	//   ....[19]....
        /*15d8*/ 	.word	0x0500000f


	//   ....[20]....
        /*15dc*/ 	.word	0x0500000f


	//   ....[21]....
        /*15e0*/ 	.word	0x0500000f


	//   ....[22]....
        /*15e4*/ 	.word	0x0500000f


	//   ....[23]....
        /*15e8*/ 	.word	0x0500000f


	//   ....[24]....
        /*15ec*/ 	.word	0x0500000f


	//   ....[25]....
        /*15f0*/ 	.word	0x0500000f


	//   ....[26]....
        /*15f4*/ 	.word	0x0500000f


	//   ....[27]....
        /*15f8*/ 	.word	0x0500000f


	//   ....[28]....
        /*15fc*/ 	.word	0x0500000f


	//   ....[29]....
        /*1600*/ 	.word	0x0500000f


	//   ....[30]....
        /*1604*/ 	.word	0x0500000f


	//   ....[31]....
        /*1608*/ 	.word	0x0500000f


	//   ....[32]....
        /*160c*/ 	.word	0x0500000f


	//   ....[33]....
        /*1610*/ 	.word	0x0500000f


	//   ....[34]....
        /*1614*/ 	.word	0x0500000f


	//   ....[35]....
        /*1618*/ 	.word	0x0500000f


	//   ....[36]....
        /*161c*/ 	.word	0x0500000f


	//   ....[37]....
        /*1620*/ 	.word	0x0500000f


	//   ....[38]....
        /*1624*/ 	.word	0x0500000f


	//   ....[39]....
        /*1628*/ 	.word	0x0500000f


	//   ....[40]....
        /*162c*/ 	.word	0x0500000f


	//   ....[41]....
        /*1630*/ 	.word	0x0500000f


	//   ....[42]....
        /*1634*/ 	.word	0x0500000f


	//   ....[43]....
        /*1638*/ 	.word	0x0500000f


	//   ....[44]....
        /*163c*/ 	.word	0x0500000f


	//   ....[45]....
        /*1640*/ 	.word	0x0500000f


	//   ....[46]....
        /*1644*/ 	.word	0x0500000f


	//   ....[47]....
        /*1648*/ 	.word	0x0500000f


	//   ....[48]....
        /*164c*/ 	.word	0x0500000f


	//   ....[49]....
        /*1650*/ 	.word	0x0500000f


	//   ....[50]....
        /*1654*/ 	.word	0x0500000f


	//   ....[51]....
        /*1658*/ 	.word	0x0500000f


	//   ....[52]....
        /*165c*/ 	.word	0x0500000f


	//   ....[53]....
        /*1660*/ 	.word	0x0500000f


	//   ....[54]....
        /*1664*/ 	.word	0x0500000f


	//   ....[55]....
        /*1668*/ 	.word	0x0500000f


	//   ....[56]....
        /*166c*/ 	.word	0x0500000f


	//   ....[57]....
        /*1670*/ 	.word	0x0500000f


	//   ....[58]....
        /*1674*/ 	.word	0x0500000f


	//   ....[59]....
        /*1678*/ 	.word	0x0500000f


	//   ....[60]....
        /*167c*/ 	.word	0x0500000f


	//   ....[61]....
        /*1680*/ 	.word	0x0500000f


	//   ....[62]....
        /*1684*/ 	.word	0x0500000f


	//   ....[63]....
        /*1688*/ 	.word	0x0500000f


	//   ....[64]....
        /*168c*/ 	.word	0x0500000f


	//   ....[65]....
        /*1690*/ 	.word	0x0500000f


	//   ....[66]....
        /*1694*/ 	.word	0x0500000f


	//   ....[67]....
        /*1698*/ 	.word	0x0500000f


	//   ....[68]....
        /*169c*/ 	.word	0x0500000f


	//   ....[69]....
        /*16a0*/ 	.word	0x0500000f


	//   ....[70]....
        /*16a4*/ 	.word	0x0500000f


	//   ....[71]....
        /*16a8*/ 	.word	0x0500000f


	//   ....[72]....
        /*16ac*/ 	.word	0x0500000f


	//   ....[73]....
        /*16b0*/ 	.word	0x0500000f


	//   ....[74]....
        /*16b4*/ 	.word	0x0500000f


	//   ....[75]....
        /*16b8*/ 	.word	0x0500000f


	//   ....[76]....
        /*16bc*/ 	.word	0x0500000f


	//   ....[77]....
        /*16c0*/ 	.word	0x0500000f


	//   ....[78]....
        /*16c4*/ 	.word	0x0500000f


	//   ....[79]....
        /*16c8*/ 	.word	0x0500000f


	//   ....[80]....
        /*16cc*/ 	.word	0x0500000f


	//   ....[81]....
        /*16d0*/ 	.word	0x0500000f


	//   ....[82]....
        /*16d4*/ 	.word	0x0500000f


	//   ....[83]....
        /*16d8*/ 	.word	0x0500000f


	//   ....[84]....
        /*16dc*/ 	.word	0x0500000f


	//   ....[85]....
        /*16e0*/ 	.word	0x0500000f


	//   ....[86]....
        /*16e4*/ 	.word	0x0500000f


	//   ....[87]....
        /*16e8*/ 	.word	0x0500000f


	//   ....[88]....
        /*16ec*/ 	.word	0x0500000f


	//   ....[89]....
        /*16f0*/ 	.word	0x0500000f


	//   ....[90]....
        /*16f4*/ 	.word	0x0500000f


	//   ....[91]....
        /*16f8*/ 	.word	0x0500000f


	//   ....[92]....
        /*16fc*/ 	.word	0x0500000f


	//   ....[93]....
        /*1700*/ 	.word	0x0500000f


	//   ....[94]....
        /*1704*/ 	.word	0x0500000f


	//   ....[95]....
        /*1708*/ 	.word	0x0500000f


	//   ....[96]....
        /*170c*/ 	.word	0x0500000f


	//   ....[97]....
        /*1710*/ 	.word	0x0500000f


	//   ....[98]....
        /*1714*/ 	.word	0x0500000f


	//----- nvinfo : EIATTR_COOP_GROUP_INSTR_OFFSETS
	.align		4
.L_396:
        /*1718*/ 	.byte	0x04, 0x28
        /*171a*/ 	.short	(.L_398 - .L_397)


	//   ....[0]....
.L_397:
        /*171c*/ 	.word	0x00000070


	//   ....[1]....
        /*1720*/ 	.word	0x00000140


	//   ....[2]....
        /*1724*/ 	.word	0x00000190


	//   ....[3]....
        /*1728*/ 	.word	0x000003c0


	//   ....[4]....
        /*172c*/ 	.word	0x00000520


	//   ....[5]....
        /*1730*/ 	.word	0x00000640


	//   ....[6]....
        /*1734*/ 	.word	0x000007a0


	//   ....[7]....
        /*1738*/ 	.word	0x00003c70


	//   ....[8]....
        /*173c*/ 	.word	0x00003c80


	//   ....[9]....
        /*1740*/ 	.word	0x00004bf0


	//   ....[10]....
        /*1744*/ 	.word	0x00004c00


	//   ....[11]....
        /*1748*/ 	.word	0x00005b40


	//   ....[12]....
        /*174c*/ 	.word	0x00005b50


	//   ....[13]....
        /*1750*/ 	.word	0x00006ac0


	//   ....[14]....
        /*1754*/ 	.word	0x00006ad0


	//   ....[15]....
        /*1758*/ 	.word	0x00008090


	//   ....[16]....
        /*175c*/ 	.word	0x000080a0


	//   ....[17]....
        /*1760*/ 	.word	0x00009120


	//   ....[18]....
        /*1764*/ 	.word	0x00009130


	//   ....[19]....
        /*1768*/ 	.word	0x0000a1c0


	//   ....[20]....
        /*176c*/ 	.word	0x0000a1d0


	//   ....[21]....
        /*1770*/ 	.word	0x0000b1f0


	//   ....[22]....
        /*1774*/ 	.word	0x0000b200


	//   ....[23]....
        /*1778*/ 	.word	0x0000c440


	//   ....[24]....
        /*177c*/ 	.word	0x0000c450


	//   ....[25]....
        /*1780*/ 	.word	0x0000c560


	//   ....[26]....
        /*1784*/ 	.word	0x0000c570


	//   ....[27]....
        /*1788*/ 	.word	0x0000c690


	//   ....[28]....
        /*178c*/ 	.word	0x0000c6a0


	//   ....[29]....
        /*1790*/ 	.word	0x0000c7c0


	//   ....[30]....
        /*1794*/ 	.word	0x0000c7d0


	//   ....[31]....
        /*1798*/ 	.word	0x0000cb40


	//   ....[32]....
        /*179c*/ 	.word	0x0000cb60


	//   ....[33]....
        /*17a0*/ 	.word	0x0000cc40


	//   ....[34]....
        /*17a4*/ 	.word	0x0000cc60


	//   ....[35]....
        /*17a8*/ 	.word	0x0000cd40


	//   ....[36]....
        /*17ac*/ 	.word	0x0000cd60


	//   ....[37]....
        /*17b0*/ 	.word	0x0000ce40


	//   ....[38]....
        /*17b4*/ 	.word	0x0000ce60


	//   ....[39]....
        /*17b8*/ 	.word	0x0000da70


	//   ....[40]....
        /*17bc*/ 	.word	0x0000dfd0


	//   ....[41]....
        /*17c0*/ 	.word	0x0000dfe0


	//   ....[42]....
        /*17c4*/ 	.word	0x0000dff0


	//   ....[43]....
        /*17c8*/ 	.word	0x0000e000


	//   ....[44]....
        /*17cc*/ 	.word	0x00011640


	//   ....[45]....
        /*17d0*/ 	.word	0x00011650


	//   ....[46]....
        /*17d4*/ 	.word	0x00011660


	//   ....[47]....
        /*17d8*/ 	.word	0x00011670


	//   ....[48]....
        /*17dc*/ 	.word	0x00015ee0


	//   ....[49]....
        /*17e0*/ 	.word	0x00015f80


	//   ....[50]....
        /*17e4*/ 	.word	0x00016490


	//   ....[51]....
        /*17e8*/ 	.word	0x000164f0


	//   ....[52]....
        /*17ec*/ 	.word	0x00017e80


	//   ....[53]....
        /*17f0*/ 	.word	0x00017e90


	//   ....[54]....
        /*17f4*/ 	.word	0x00017ec0


	//   ....[55]....
        /*17f8*/ 	.word	0x00017ed0


	//   ....[56]....
        /*17fc*/ 	.word	0x00019960


	//   ....[57]....
        /*1800*/ 	.word	0x000199d0


	//   ....[58]....
        /*1804*/ 	.word	0x00019a90


	//   ....[59]....
        /*1808*/ 	.word	0x00019ab0


	//   ....[60]....
        /*180c*/ 	.word	0x0001ad90


	//   ....[61]....
        /*1810*/ 	.word	0x0001adc0


	//   ....[62]....
        /*1814*/ 	.word	0x0001adf0


	//   ....[63]....
        /*1818*/ 	.word	0x0001ae20


	//   ....[64]....
        /*181c*/ 	.word	0x0001ae50


	//   ....[65]....
        /*1820*/ 	.word	0x0001ae90


	//   ....[66]....
        /*1824*/ 	.word	0x0001aec0


	//   ....[67]....
        /*1828*/ 	.word	0x0001aef0


	//   ....[68]....
        /*182c*/ 	.word	0x0001af20


	//   ....[69]....
        /*1830*/ 	.word	0x0001af50


	//   ....[70]....
        /*1834*/ 	.word	0x0001af80


	//   ....[71]....
        /*1838*/ 	.word	0x0001afb0


	//   ....[72]....
        /*183c*/ 	.word	0x0001afe0


	//   ....[73]....
        /*1840*/ 	.word	0x0001b010


	//   ....[74]....
        /*1844*/ 	.word	0x0001b080


	//   ....[75]....
        /*1848*/ 	.word	0x0001b0b0


	//   ....[76]....
        /*184c*/ 	.word	0x0001b0e0


	//   ....[77]....
        /*1850*/ 	.word	0x0001b110


	//   ....[78]....
        /*1854*/ 	.word	0x0001b140


	//   ....[79]....
        /*1858*/ 	.word	0x0001b170


	//   ....[80]....
        /*185c*/ 	.word	0x0001b1a0


	//   ....[81]....
        /*1860*/ 	.word	0x0001b1d0


	//   ....[82]....
        /*1864*/ 	.word	0x0001b200


	//   ....[83]....
        /*1868*/ 	.word	0x0001b230


	//   ....[84]....
        /*186c*/ 	.word	0x0001b260


	//   ....[85]....
        /*1870*/ 	.word	0x0001b290


	//   ....[86]....
        /*1874*/ 	.word	0x0001b2c0


	//   ....[87]....
        /*1878*/ 	.word	0x0001b2f0


	//   ....[88]....
        /*187c*/ 	.word	0x0001b320


	//   ....[89]....
        /*1880*/ 	.word	0x0001b350


	//   ....[90]....
        /*1884*/ 	.word	0x0001b380


	//   ....[91]....
        /*1888*/ 	.word	0x0001b3b0


	//   ....[92]....
        /*188c*/ 	.word	0x0001b3e0


	//   ....[93]....
        /*1890*/ 	.word	0x0001b410


	//   ....[94]....
        /*1894*/ 	.word	0x0001b440


	//   ....[95]....
        /*1898*/ 	.word	0x0001b470


	//   ....[96]....
        /*189c*/ 	.word	0x0001b4a0


	//   ....[97]....
        /*18a0*/ 	.word	0x0001b4d0


	//   ....[98]....
        /*18a4*/ 	.word	0x0001b500


	//   ....[99]....
        /*18a8*/ 	.word	0x0001b530


	//   ....[100]....
        /*18ac*/ 	.word	0x0001b560


	//   ....[101]....
        /*18b0*/ 	.word	0x0001b590


	//   ....[102]....
        /*18b4*/ 	.word	0x0001b5c0


	//   ....[103]....
        /*18b8*/ 	.word	0x0001b5f0


	//   ....[104]....
        /*18bc*/ 	.word	0x0001b620


	//   ....[105]....
        /*18c0*/ 	.word	0x0001b650


	//   ....[106]....
        /*18c4*/ 	.word	0x0001b680


	//   ....[107]....
        /*18c8*/ 	.word	0x0001b6b0


	//   ....[108]....
        /*18cc*/ 	.word	0x0001b6e0


	//   ....[109]....
        /*18d0*/ 	.word	0x0001b710


	//   ....[110]....
        /*18d4*/ 	.word	0x0001b740


	//   ....[111]....
        /*18d8*/ 	.word	0x0001b770


	//   ....[112]....
        /*18dc*/ 	.word	0x0001b7a0


	//   ....[113]....
        /*18e0*/ 	.word	0x0001b7d0


	//   ....[114]....
        /*18e4*/ 	.word	0x0001b800


	//   ....[115]....
        /*18e8*/ 	.word	0x0001b830


	//   ....[116]....
        /*18ec*/ 	.word	0x0001b860


	//   ....[117]....
        /*18f0*/ 	.word	0x0001b890


	//   ....[118]....
        /*18f4*/ 	.word	0x0001b8c0


	//   ....[119]....
        /*18f8*/ 	.word	0x0001b8f0


	//   ....[120]....
        /*18fc*/ 	.word	0x0001b920


	//   ....[121]....
        /*1900*/ 	.word	0x0001b950


	//   ....[122]....
        /*1904*/ 	.word	0x0001b980


	//   ....[123]....
        /*1908*/ 	.word	0x0001b9b0


	//   ....[124]....
        /*190c*/ 	.word	0x0001b9e0


	//   ....[125]....
        /*1910*/ 	.word	0x0001ba10


	//   ....[126]....
        /*1914*/ 	.word	0x0001ba40


	//   ....[127]....
        /*1918*/ 	.word	0x0001ba70


	//   ....[128]....
        /*191c*/ 	.word	0x0001baa0


	//   ....[129]....
        /*1920*/ 	.word	0x0001bad0


	//   ....[130]....
        /*1924*/ 	.word	0x0001bb00


	//   ....[131]....
        /*1928*/ 	.word	0x0001bb30


	//   ....[132]....
        /*192c*/ 	.word	0x0001bb60


	//   ....[133]....
        /*1930*/ 	.word	0x0001bb90


	//   ....[134]....
        /*1934*/ 	.word	0x0001bbc0


	//   ....[135]....
        /*1938*/ 	.word	0x0001bbf0


	//   ....[136]....
        /*193c*/ 	.word	0x0001bc20


	//   ....[137]....
        /*1940*/ 	.word	0x0001bc50


	//   ....[138]....
        /*1944*/ 	.word	0x0001bc80


	//   ....[139]....
        /*1948*/ 	.word	0x0001bcb0


	//   ....[140]....
        /*194c*/ 	.word	0x0001bce0


	//   ....[141]....
        /*1950*/ 	.word	0x0001bd10


	//   ....[142]....
        /*1954*/ 	.word	0x0001bd40


	//   ....[143]....
        /*1958*/ 	.word	0x0001bd70


	//   ....[144]....
        /*195c*/ 	.word	0x0001bda0


	//   ....[145]....
        /*1960*/ 	.word	0x0001bdd0


	//   ....[146]....
        /*1964*/ 	.word	0x0001be00


	//   ....[147]....
        /*1968*/ 	.word	0x0001be30


	//   ....[148]....
        /*196c*/ 	.word	0x0001be60


	//   ....[149]....
        /*1970*/ 	.word	0x0001be90


	//   ....[150]....
        /*1974*/ 	.word	0x0001bec0


	//   ....[151]....
        /*1978*/ 	.word	0x0001bef0


	//   ....[152]....
        /*197c*/ 	.word	0x0001bf20


	//   ....[153]....
        /*1980*/ 	.word	0x0001bf50


	//   ....[154]....
        /*1984*/ 	.word	0x0001bf80


	//   ....[155]....
        /*1988*/ 	.word	0x0001bfb0


	//   ....[156]....
        /*198c*/ 	.word	0x0001bfe0


	//   ....[157]....
        /*1990*/ 	.word	0x0001c010


	//   ....[158]....
        /*1994*/ 	.word	0x0001c040


	//   ....[159]....
        /*1998*/ 	.word	0x0001c070


	//   ....[160]....
        /*199c*/ 	.word	0x0001c0a0


	//   ....[161]....
        /*19a0*/ 	.word	0x0001c0d0


	//   ....[162]....
        /*19a4*/ 	.word	0x0001c100


	//   ....[163]....
        /*19a8*/ 	.word	0x0001c130


	//   ....[164]....
        /*19ac*/ 	.word	0x0001c160


	//   ....[165]....
        /*19b0*/ 	.word	0x0001c190


	//   ....[166]....
        /*19b4*/ 	.word	0x0001c1b0


	//   ....[167]....
        /*19b8*/ 	.word	0x0001c1e0


	//   ....[168]....
        /*19bc*/ 	.word	0x0001c210


	//   ....[169]....
        /*19c0*/ 	.word	0x0001c220


	//   ....[170]....
        /*19c4*/ 	.word	0x0001c250


	//   ....[171]....
        /*19c8*/ 	.word	0x0001c260


	//   ....[172]....
        /*19cc*/ 	.word	0x0001c290


	//   ....[173]....
        /*19d0*/ 	.word	0x0001c2a0


	//   ....[174]....
        /*19d4*/ 	.word	0x0001c2d0


	//   ....[175]....
        /*19d8*/ 	.word	0x0001c2e0


	//   ....[176]....
        /*19dc*/ 	.word	0x0001c310


	//   ....[177]....
        /*19e0*/ 	.word	0x0001c320


	//   ....[178]....
        /*19e4*/ 	.word	0x0001c350


	//   ....[179]....
        /*19e8*/ 	.word	0x0001c380


	//   ....[180]....
        /*19ec*/ 	.word	0x0001c390


	//   ....[181]....
        /*19f0*/ 	.word	0x0001c3c0


	//   ....[182]....
        /*19f4*/ 	.word	0x0001c3f0


	//   ....[183]....
        /*19f8*/ 	.word	0x0001c420


	//   ....[184]....
        /*19fc*/ 	.word	0x0001c450


	//   ....[185]....
        /*1a00*/ 	.word	0x0001c480


	//   ....[186]....
        /*1a04*/ 	.word	0x0001c4b0


	//   ....[187]....
        /*1a08*/ 	.word	0x0001c4d0


	//   ....[188]....
        /*1a0c*/ 	.word	0x0001d000


	//   ....[189]....
        /*1a10*/ 	.word	0x0001d020


	//   ....[190]....
        /*1a14*/ 	.word	0x0001d030


	//   ....[191]....
        /*1a18*/ 	.word	0x0001d040


	//   ....[192]....
        /*1a1c*/ 	.word	0x0001da60


	//   ....[193]....
        /*1a20*/ 	.word	0x0001da70


	//   ....[194]....
        /*1a24*/ 	.word	0x0001dc40


	//   ....[195]....
        /*1a28*/ 	.word	0x0001dc50


	//   ....[196]....
        /*1a2c*/ 	.word	0x0001de30


	//   ....[197]....
        /*1a30*/ 	.word	0x0001de40


	//   ....[198]....
        /*1a34*/ 	.word	0x0001e020


	//   ....[199]....
        /*1a38*/ 	.word	0x0001e030


	//   ....[200]....
        /*1a3c*/ 	.word	0x0001e4b0


	//   ....[201]....
        /*1a40*/ 	.word	0x0001e4c0


	//   ....[202]....
        /*1a44*/ 	.word	0x0001f530


	//   ....[203]....
        /*1a48*/ 	.word	0x0001f540


	//   ....[204]....
        /*1a4c*/ 	.word	0x00020f70


	//   ....[205]....
        /*1a50*/ 	.word	0x00020f80


	//   ....[206]....
        /*1a54*/ 	.word	0x00021160


	//   ....[207]....
        /*1a58*/ 	.word	0x00021170


	//   ....[208]....
        /*1a5c*/ 	.word	0x00021350


	//   ....[209]....
        /*1a60*/ 	.word	0x00021360


	//   ....[210]....
        /*1a64*/ 	.word	0x00021540


	//   ....[211]....
        /*1a68*/ 	.word	0x00021550


	//   ....[212]....
        /*1a6c*/ 	.word	0x00021780


	//   ....[213]....
        /*1a70*/ 	.word	0x00021990


	//   ....[214]....
        /*1a74*/ 	.word	0x000219c0


	//   ....[215]....
        /*1a78*/ 	.word	0x000219f0


	//   ....[216]....
        /*1a7c*/ 	.word	0x00021a20


	//   ....[217]....
        /*1a80*/ 	.word	0x00021a50


	//   ....[218]....
        /*1a84*/ 	.word	0x00021a80


	//   ....[219]....
        /*1a88*/ 	.word	0x00021c10


	//   ....[220]....
        /*1a8c*/ 	.word	0x00021c40


	//   ....[221]....
        /*1a90*/ 	.word	0x00021c70


	//   ....[222]....
        /*1a94*/ 	.word	0x00021ca0


	//   ....[223]....
        /*1a98*/ 	.word	0x00021cd0


	//   ....[224]....
        /*1a9c*/ 	.word	0x00021d00


	//   ....[225]....
        /*1aa0*/ 	.word	0x00021d90


	//   ....[226]....
        /*1aa4*/ 	.word	0x00021dc0


	//   ....[227]....
        /*1aa8*/ 	.word	0x00021dd0


	//   ....[228]....
        /*1aac*/ 	.word	0x00021e60


	//   ....[229]....
        /*1ab0*/ 	.word	0x00022fb0


	//   ....[230]....
        /*1ab4*/ 	.word	0x00024e70


	//   ....[231]....
        /*1ab8*/ 	.word	0x00024e90


	//   ....[232]....
        /*1abc*/ 	.word	0x00024f90


	//   ....[233]....
        /*1ac0*/ 	.word	0x00024fa0


	//   ....[234]....
        /*1ac4*/ 	.word	0x00025010


	//   ....[235]....
        /*1ac8*/ 	.word	0x00025020


	//   ....[236]....
        /*1acc*/ 	.word	0x00025090


	//   ....[237]....
        /*1ad0*/ 	.word	0x000250a0


	//   ....[238]....
        /*1ad4*/ 	.word	0x00025110


	//   ....[239]....
        /*1ad8*/ 	.word	0x00025120


	//   ....[240]....
        /*1adc*/ 	.word	0x000251c0


	//   ....[241]....
        /*1ae0*/ 	.word	0x000251e0


	//   ....[242]....
        /*1ae4*/ 	.word	0x00025250


	//   ....[243]....
        /*1ae8*/ 	.word	0x00025260


	//   ....[244]....
        /*1aec*/ 	.word	0x00025270


	//   ....[245]....
        /*1af0*/ 	.word	0x00025280


	//   ....[246]....
        /*1af4*/ 	.word	0x00025690


	//   ....[247]....
        /*1af8*/ 	.word	0x000256c0


	//   ....[248]....
        /*1afc*/ 	.word	0x000257f0


	//   ....[249]....
        /*1b00*/ 	.word	0x00025800


	//   ....[250]....
        /*1b04*/ 	.word	0x00025890


	//   ....[251]....
        /*1b08*/ 	.word	0x000258a0


	//   ....[252]....
        /*1b0c*/ 	.word	0x00025930


	//   ....[253]....
        /*1b10*/ 	.word	0x00025940


	//   ....[254]....
        /*1b14*/ 	.word	0x000259c0


	//   ....[255]....
        /*1b18*/ 	.word	0x000259d0


	//   ....[0]....
        /*1b1c*/ 	.word	0x00025a50


	//   ....[1]....
        /*1b20*/ 	.word	0x00025a60


	//   ....[2]....
        /*1b24*/ 	.word	0x00025ae0


	//   ....[3]....
        /*1b28*/ 	.word	0x00025af0


	//   ....[4]....
        /*1b2c*/ 	.word	0x00025b00


	//   ....[5]....
        /*1b30*/ 	.word	0x00025b10


	//   ....[6]....
        /*1b34*/ 	.word	0x000262a0


	//   ....[7]....
        /*1b38*/ 	.word	0x000262d0


	//   ....[8]....
        /*1b3c*/ 	.word	0x00026380


	//   ....[9]....
        /*1b40*/ 	.word	0x000263a0


	//   ....[10]....
        /*1b44*/ 	.word	0x00026430


	//   ....[11]....
        /*1b48*/ 	.word	0x00026450


	//   ....[12]....
        /*1b4c*/ 	.word	0x000264e0


	//   ....[13]....
        /*1b50*/ 	.word	0x00026500


	//   ....[14]....
        /*1b54*/ 	.word	0x00026590


	//   ....[15]....
        /*1b58*/ 	.word	0x000265b0


	//   ....[16]....
        /*1b5c*/ 	.word	0x00026640


	//   ....[17]....
        /*1b60*/ 	.word	0x00026660


	//   ....[18]....
        /*1b64*/ 	.word	0x000266f0


	//   ....[19]....
        /*1b68*/ 	.word	0x00026710


	//   ....[20]....
        /*1b6c*/ 	.word	0x00026720


	//   ....[21]....
        /*1b70*/ 	.word	0x00026730


	//   ....[22]....
        /*1b74*/ 	.word	0x00026e70


	//   ....[23]....
        /*1b78*/ 	.word	0x00026e90


	//   ....[24]....
        /*1b7c*/ 	.word	0x00026ef0


	//   ....[25]....
        /*1b80*/ 	.word	0x00026f00


	//   ....[26]....
        /*1b84*/ 	.word	0x00026f50


	//   ....[27]....
        /*1b88*/ 	.word	0x00026f60


	//   ....[28]....
        /*1b8c*/ 	.word	0x00026fb0


	//   ....[29]....
        /*1b90*/ 	.word	0x00026fc0


	//   ....[30]....
        /*1b94*/ 	.word	0x00027010


	//   ....[31]....
        /*1b98*/ 	.word	0x00027020


	//   ....[32]....
        /*1b9c*/ 	.word	0x00027070


	//   ....[33]....
        /*1ba0*/ 	.word	0x00027080


	//   ....[34]....
        /*1ba4*/ 	.word	0x000270d0


	//   ....[35]....
        /*1ba8*/ 	.word	0x000270e0


	//   ....[36]....
        /*1bac*/ 	.word	0x000270f0


	//   ....[37]....
        /*1bb0*/ 	.word	0x00027140


	//   ....[38]....
        /*1bb4*/ 	.word	0x00027460


	//   ....[39]....
        /*1bb8*/ 	.word	0x00027470


	//   ....[40]....
        /*1bbc*/ 	.word	0x000274d0


	//   ....[41]....
        /*1bc0*/ 	.word	0x000274e0


	//   ....[42]....
        /*1bc4*/ 	.word	0x00027530


	//   ....[43]....
        /*1bc8*/ 	.word	0x00027540


	//   ....[44]....
        /*1bcc*/ 	.word	0x00027590


	//   ....[45]....
        /*1bd0*/ 	.word	0x000275a0


	//   ....[46]....
        /*1bd4*/ 	.word	0x000275f0


	//   ....[47]....
        /*1bd8*/ 	.word	0x00027600


	//   ....[48]....
        /*1bdc*/ 	.word	0x00027650


	//   ....[49]....
        /*1be0*/ 	.word	0x00027660


	//   ....[50]....
        /*1be4*/ 	.word	0x000276b0


	//   ....[51]....
        /*1be8*/ 	.word	0x000276c0


	//   ....[52]....
        /*1bec*/ 	.word	0x000276d0


	//   ....[53]....
        /*1bf0*/ 	.word	0x00027720


	//   ....[54]....
        /*1bf4*/ 	.word	0x00029270


	//   ....[55]....
        /*1bf8*/ 	.word	0x000292a0


	//   ....[56]....
        /*1bfc*/ 	.word	0x00029300


	//   ....[57]....
        /*1c00*/ 	.word	0x00029330


	//   ....[58]....
        /*1c04*/ 	.word	0x00029360


	//   ....[59]....
        /*1c08*/ 	.word	0x00029390


	//   ....[60]....
        /*1c0c*/ 	.word	0x000293c0


	//   ....[61]....
        /*1c10*/ 	.word	0x000293f0


	//   ....[62]....
        /*1c14*/ 	.word	0x00029590


	//   ....[63]....
        /*1c18*/ 	.word	0x000295c0


	//   ....[64]....
        /*1c1c*/ 	.word	0x000295f0


	//   ....[65]....
        /*1c20*/ 	.word	0x00029620


	//   ....[66]....
        /*1c24*/ 	.word	0x00029650


	//   ....[67]....
        /*1c28*/ 	.word	0x00029680


	//   ....[68]....
        /*1c2c*/ 	.word	0x00029740


	//   ....[69]....
        /*1c30*/ 	.word	0x00029760


	//   ....[70]....
        /*1c34*/ 	.word	0x00029770


	//   ....[71]....
        /*1c38*/ 	.word	0x000297d0


	//   ....[72]....
        /*1c3c*/ 	.word	0x00029e10


	//   ....[73]....
        /*1c40*/ 	.word	0x0002a1d0


	//   ....[74]....
        /*1c44*/ 	.word	0x0002a260


	//   ....[75]....
        /*1c48*/ 	.word	0x0002a300


	//   ....[76]....
        /*1c4c*/ 	.word	0x0002a390


	//   ....[77]....
        /*1c50*/ 	.word	0x0002a430


	//   ....[78]....
        /*1c54*/ 	.word	0x0002a4c0


	//   ....[79]....
        /*1c58*/ 	.word	0x0002a560


	//   ....[80]....
        /*1c5c*/ 	.word	0x0002a5f0


	//   ....[81]....
        /*1c60*/ 	.word	0x0002a6e0


	//   ....[82]....
        /*1c64*/ 	.word	0x0002a770


	//   ....[83]....
        /*1c68*/ 	.word	0x0002a810


	//   ....[84]....
        /*1c6c*/ 	.word	0x0002a8a0


	//   ....[85]....
        /*1c70*/ 	.word	0x0002a940


	//   ....[86]....
        /*1c74*/ 	.word	0x0002a9d0


	//   ....[87]....
        /*1c78*/ 	.word	0x0002aa70


	//   ....[88]....
        /*1c7c*/ 	.word	0x0002ab00


	//   ....[89]....
        /*1c80*/ 	.word	0x0002abf0


	//   ....[90]....
        /*1c84*/ 	.word	0x0002ac80


	//   ....[91]....
        /*1c88*/ 	.word	0x0002ad10


	//   ....[92]....
        /*1c8c*/ 	.word	0x0002ada0


	//   ....[93]....
        /*1c90*/ 	.word	0x0002ae30


	//   ....[94]....
        /*1c94*/ 	.word	0x0002aec0


	//   ....[95]....
        /*1c98*/ 	.word	0x0002af50


	//   ....[96]....
        /*1c9c*/ 	.word	0x0002afe0


	//   ....[97]....
        /*1ca0*/ 	.word	0x0002b0b0


	//   ....[98]....
        /*1ca4*/ 	.word	0x0002b150


	//   ....[99]....
        /*1ca8*/ 	.word	0x0002b1e0


	//   ....[100]....
        /*1cac*/ 	.word	0x0002b230


	//   ....[101]....
        /*1cb0*/ 	.word	0x0002b280


	//   ....[102]....
        /*1cb4*/ 	.word	0x0002b370


	//   ....[103]....
        /*1cb8*/ 	.word	0x0002b400


	//   ....[104]....
        /*1cbc*/ 	.word	0x0002b450


	//   ....[105]....
        /*1cc0*/ 	.word	0x0002b4a0


	//   ....[106]....
        /*1cc4*/ 	.word	0x0002b720


	//   ....[107]....
        /*1cc8*/ 	.word	0x0002b830


	//   ....[108]....
        /*1ccc*/ 	.word	0x0002b960


	//   ....[109]....
        /*1cd0*/ 	.word	0x0002ba80


	//   ....[110]....
        /*1cd4*/ 	.word	0x0002bba0


	//   ....[111]....
        /*1cd8*/ 	.word	0x0002bcc0


	//   ....[112]....
        /*1cdc*/ 	.word	0x0002bde0


	//   ....[113]....
        /*1ce0*/ 	.word	0x0002bf00


	//   ....[114]....
        /*1ce4*/ 	.word	0x0002c020


	//   ....[115]....
        /*1ce8*/ 	.word	0x0002c140


	//   ....[116]....
        /*1cec*/ 	.word	0x0002c270


	//   ....[117]....
        /*1cf0*/ 	.word	0x0002c2c0


	//   ....[118]....
        /*1cf4*/ 	.word	0x0002c340


	//   ....[119]....
        /*1cf8*/ 	.word	0x0002c3b0


	//   ....[120]....
        /*1cfc*/ 	.word	0x0002c410


	//   ....[121]....
        /*1d00*/ 	.word	0x0002c460


	//   ....[122]....
        /*1d04*/ 	.word	0x0002c4e0


	//   ....[123]....
        /*1d08*/ 	.word	0x0002c550


	//   ....[124]....
        /*1d0c*/ 	.word	0x0002c5b0


	//   ....[125]....
        /*1d10*/ 	.word	0x0002c600


	//   ....[126]....
        /*1d14*/ 	.word	0x0002c680


	//   ....[127]....
        /*1d18*/ 	.word	0x0002c6f0


	//   ....[128]....
        /*1d1c*/ 	.word	0x0002c750


	//   ....[129]....
        /*1d20*/ 	.word	0x0002c7a0


	//   ....[130]....
        /*1d24*/ 	.word	0x0002c820


	//   ....[131]....
        /*1d28*/ 	.word	0x0002c890


	//   ....[132]....
        /*1d2c*/ 	.word	0x0002c8f0


	//   ....[133]....
        /*1d30*/ 	.word	0x0002c940


	//   ....[134]....
        /*1d34*/ 	.word	0x0002c9c0


	//   ....[135]....
        /*1d38*/ 	.word	0x0002ca30


	//   ....[136]....
        /*1d3c*/ 	.word	0x0002ca90


	//   ....[137]....
        /*1d40*/ 	.word	0x0002cae0


	//   ....[138]....
        /*1d44*/ 	.word	0x0002cb60


	//   ....[139]....
        /*1d48*/ 	.word	0x0002cbd0


	//   ....[140]....
        /*1d4c*/ 	.word	0x0002cc30


	//   ....[141]....
        /*1d50*/ 	.word	0x0002cc80


	//   ....[142]....
        /*1d54*/ 	.word	0x0002cd00


	//   ....[143]....
        /*1d58*/ 	.word	0x0002cd70


	//   ....[144]....
        /*1d5c*/ 	.word	0x0002cdd0


	//   ....[145]....
        /*1d60*/ 	.word	0x0002ce20


	//   ....[146]....
        /*1d64*/ 	.word	0x0002cea0


	//   ....[147]....
        /*1d68*/ 	.word	0x0002cf10


	//   ....[148]....
        /*1d6c*/ 	.word	0x0002cf70


	//   ....[149]....
        /*1d70*/ 	.word	0x0002cfc0


	//   ....[150]....
        /*1d74*/ 	.word	0x0002d040


	//   ....[151]....
        /*1d78*/ 	.word	0x0002d0b0


	//   ....[152]....
        /*1d7c*/ 	.word	0x0002d110


	//   ....[153]....
        /*1d80*/ 	.word	0x0002d160


	//   ....[154]....
        /*1d84*/ 	.word	0x0002d1e0


	//   ....[155]....
        /*1d88*/ 	.word	0x0002d250


	//   ....[156]....
        /*1d8c*/ 	.word	0x0002d2b0


	//   ....[157]....
        /*1d90*/ 	.word	0x0002d300


	//   ....[158]....
        /*1d94*/ 	.word	0x0002d380


	//   ....[159]....
        /*1d98*/ 	.word	0x0002d3f0


	//   ....[160]....
        /*1d9c*/ 	.word	0x0002d450


	//   ....[161]....
        /*1da0*/ 	.word	0x0002d4a0


	//   ....[162]....
        /*1da4*/ 	.word	0x0002d520


	//   ....[163]....
        /*1da8*/ 	.word	0x0002d590


	//   ....[164]....
        /*1dac*/ 	.word	0x0002d5f0


	//   ....[165]....
        /*1db0*/ 	.word	0x0002d640


	//   ....[166]....
        /*1db4*/ 	.word	0x0002d6c0


	//   ....[167]....
        /*1db8*/ 	.word	0x0002d730


	//   ....[168]....
        /*1dbc*/ 	.word	0x0002d790


	//   ....[169]....
        /*1dc0*/ 	.word	0x0002d7e0


	//   ....[170]....
        /*1dc4*/ 	.word	0x0002d860


	//   ....[171]....
        /*1dc8*/ 	.word	0x0002d8d0


	//   ....[172]....
        /*1dcc*/ 	.word	0x0002d930


	//   ....[173]....
        /*1dd0*/ 	.word	0x0002d980


	//   ....[174]....
        /*1dd4*/ 	.word	0x0002da00


	//   ....[175]....
        /*1dd8*/ 	.word	0x0002da70


	//   ....[176]....
        /*1ddc*/ 	.word	0x0002dad0


	//   ....[177]....
        /*1de0*/ 	.word	0x0002db20


	//   ....[178]....
        /*1de4*/ 	.word	0x0002dba0


	//   ....[179]....
        /*1de8*/ 	.word	0x0002dc10


	//   ....[180]....
        /*1dec*/ 	.word	0x0002dc70


	//   ....[181]....
        /*1df0*/ 	.word	0x0002dcc0


	//   ....[182]....
        /*1df4*/ 	.word	0x0002dd40


	//   ....[183]....
        /*1df8*/ 	.word	0x0002ddb0


	//   ....[184]....
        /*1dfc*/ 	.word	0x0002de10


	//   ....[185]....
        /*1e00*/ 	.word	0x0002de60


	//   ....[186]....
        /*1e04*/ 	.word	0x0002dee0


	//   ....[187]....
        /*1e08*/ 	.word	0x0002df50


	//   ....[188]....
        /*1e0c*/ 	.word	0x0002dfb0


	//   ....[189]....
        /*1e10*/ 	.word	0x0002e000


	//   ....[190]....
        /*1e14*/ 	.word	0x0002e080


	//   ....[191]....
        /*1e18*/ 	.word	0x0002e0f0


	//   ....[192]....
        /*1e1c*/ 	.word	0x0002e150


	//   ....[193]....
        /*1e20*/ 	.word	0x0002e1a0


	//   ....[194]....
        /*1e24*/ 	.word	0x0002e220


	//   ....[195]....
        /*1e28*/ 	.word	0x0002e290


	//   ....[196]....
        /*1e2c*/ 	.word	0x0002e2f0


	//   ....[197]....
        /*1e30*/ 	.word	0x0002e340


	//   ....[198]....
        /*1e34*/ 	.word	0x0002e3c0


	//   ....[199]....
        /*1e38*/ 	.word	0x0002e430


	//   ....[200]....
        /*1e3c*/ 	.word	0x0002e490


	//   ....[201]....
        /*1e40*/ 	.word	0x0002e4e0


	//   ....[202]....
        /*1e44*/ 	.word	0x0002e560


	//   ....[203]....
        /*1e48*/ 	.word	0x0002e5d0


	//   ....[204]....
        /*1e4c*/ 	.word	0x0002e630


	//   ....[205]....
        /*1e50*/ 	.word	0x0002e680


	//   ....[206]....
        /*1e54*/ 	.word	0x0002e700


	//   ....[207]....
        /*1e58*/ 	.word	0x0002e770


	//   ....[208]....
        /*1e5c*/ 	.word	0x0002e7d0


	//   ....[209]....
        /*1e60*/ 	.word	0x0002e820


	//   ....[210]....
        /*1e64*/ 	.word	0x0002e8a0


	//   ....[211]....
        /*1e68*/ 	.word	0x0002e910


	//   ....[212]....
        /*1e6c*/ 	.word	0x0002e970


	//   ....[213]....
        /*1e70*/ 	.word	0x0002e9c0


	//   ....[214]....
        /*1e74*/ 	.word	0x0002ea40


	//   ....[215]....
        /*1e78*/ 	.word	0x0002eab0


	//   ....[216]....
        /*1e7c*/ 	.word	0x0002eb10


	//   ....[217]....
        /*1e80*/ 	.word	0x0002eb60


	//   ....[218]....
        /*1e84*/ 	.word	0x0002ebe0


	//   ....[219]....
        /*1e88*/ 	.word	0x0002ec50


	//   ....[220]....
        /*1e8c*/ 	.word	0x0002ecb0


	//   ....[221]....
        /*1e90*/ 	.word	0x0002ed00


	//   ....[222]....
        /*1e94*/ 	.word	0x0002ed80


	//   ....[223]....
        /*1e98*/ 	.word	0x0002edf0


	//   ....[224]....
        /*1e9c*/ 	.word	0x0002ee50


	//   ....[225]....
        /*1ea0*/ 	.word	0x0002eea0


	//   ....[226]....
        /*1ea4*/ 	.word	0x0002ef20


	//   ....[227]....
        /*1ea8*/ 	.word	0x0002ef90


	//   ....[228]....
        /*1eac*/ 	.word	0x0002eff0


	//   ....[229]....
        /*1eb0*/ 	.word	0x0002f040


	//   ....[230]....
        /*1eb4*/ 	.word	0x0002f0c0


	//   ....[231]....
        /*1eb8*/ 	.word	0x0002f130


	//   ....[232]....
        /*1ebc*/ 	.word	0x0002f1a0


	//   ....[233]....
        /*1ec0*/ 	.word	0x0002f1f0


	//   ....[234]....
        /*1ec4*/ 	.word	0x0002f280


	//   ....[235]....
        /*1ec8*/ 	.word	0x0002f2d0


	//   ....[236]....
        /*1ecc*/ 	.word	0x0002f360


	//   ....[237]....
        /*1ed0*/ 	.word	0x0002f3f0


	//   ....[238]....
        /*1ed4*/ 	.word	0x0002f480


	//   ....[239]....
        /*1ed8*/ 	.word	0x0002f510


	//   ....[240]....
        /*1edc*/ 	.word	0x0002f5a0


	//   ....[241]....
        /*1ee0*/ 	.word	0x0002f630


	//   ....[242]....
        /*1ee4*/ 	.word	0x0002f6b0


	//   ....[243]....
        /*1ee8*/ 	.word	0x0002f700


	//   ....[244]....
        /*1eec*/ 	.word	0x0002f7a0


	//   ....[245]....
        /*1ef0*/ 	.word	0x0002f830


	//   ....[246]....
        /*1ef4*/ 	.word	0x0002f8c0


	//   ....[247]....
        /*1ef8*/ 	.word	0x0002f910


	//   ....[248]....
        /*1efc*/ 	.word	0x0002f9a0


	//   ....[249]....
        /*1f00*/ 	.word	0x0002fa30


	//   ....[250]....
        /*1f04*/ 	.word	0x0002fac0


	//   ....[251]....
        /*1f08*/ 	.word	0x0002fb50


	//   ....[252]....
        /*1f0c*/ 	.word	0x0002fbe0


	//   ....[253]....
        /*1f10*/ 	.word	0x0002fc70


	//   ....[254]....
        /*1f14*/ 	.word	0x0002fd30


	//   ....[255]....
        /*1f18*/ 	.word	0x00030010


	//   ....[0]....
        /*1f1c*/ 	.word	0x00030100


	//   ....[1]....
        /*1f20*/ 	.word	0x000301a0


	//   ....[2]....
        /*1f24*/ 	.word	0x000302b0


	//   ....[3]....
        /*1f28*/ 	.word	0x00030370


	//   ....[4]....
        /*1f2c*/ 	.word	0x000303d0


	//   ....[5]....
        /*1f30*/ 	.word	0x000304b0


	//   ....[6]....
        /*1f34*/ 	.word	0x00030510


	//   ....[7]....
        /*1f38*/ 	.word	0x000305f0


	//   ....[8]....
        /*1f3c*/ 	.word	0x00030650


	//   ....[9]....
        /*1f40*/ 	.word	0x00030730


	//   ....[10]....
        /*1f44*/ 	.word	0x00030790


	//   ....[11]....
        /*1f48*/ 	.word	0x000308b0


	//   ....[12]....
        /*1f4c*/ 	.word	0x00030910


	//   ....[13]....
        /*1f50*/ 	.word	0x000309f0


	//   ....[14]....
        /*1f54*/ 	.word	0x00030a50


	//   ....[15]....
        /*1f58*/ 	.word	0x00030b20


	//   ....[16]....
        /*1f5c*/ 	.word	0x00030cc0


	//   ....[17]....
        /*1f60*/ 	.word	0x00030d50


	//   ....[18]....
        /*1f64*/ 	.word	0x00030e70


	//   ....[19]....
        /*1f68*/ 	.word	0x00030ec0


	//   ....[20]....
        /*1f6c*/ 	.word	0x00030fe0


	//   ....[21]....
        /*1f70*/ 	.word	0x00031030


	//   ....[22]....
        /*1f74*/ 	.word	0x00031150


	//   ....[23]....
        /*1f78*/ 	.word	0x000311a0


	//   ....[24]....
        /*1f7c*/ 	.word	0x000312a0


	//   ....[25]....
        /*1f80*/ 	.word	0x00031340


	//   ....[26]....
        /*1f84*/ 	.word	0x000313a0


	//   ....[27]....
        /*1f88*/ 	.word	0x00031490


	//   ....[28]....
        /*1f8c*/ 	.word	0x000314f0


	//   ....[29]....
        /*1f90*/ 	.word	0x000315e0


	//   ....[30]....
        /*1f94*/ 	.word	0x00031640


	//   ....[31]....
        /*1f98*/ 	.word	0x00031720


	//   ....[32]....
        /*1f9c*/ 	.word	0x00031810


	//   ....[33]....
        /*1fa0*/ 	.word	0x00031880


	//   ....[34]....
        /*1fa4*/ 	.word	0x000318e0


	//   ....[35]....
        /*1fa8*/ 	.word	0x000319f0


	//   ....[36]....
        /*1fac*/ 	.word	0x00031a50


	//   ....[37]....
        /*1fb0*/ 	.word	0x00031b60


	//   ....[38]....
        /*1fb4*/ 	.word	0x00031bc0


	//   ....[39]....
        /*1fb8*/ 	.word	0x00031cd0


	//   ....[40]....
        /*1fbc*/ 	.word	0x00031d30


	//   ....[41]....
        /*1fc0*/ 	.word	0x00031e40


	//   ....[42]....
        /*1fc4*/ 	.word	0x00031ea0


	//   ....[43]....
        /*1fc8*/ 	.word	0x00031fb0


	//   ....[44]....
        /*1fcc*/ 	.word	0x00032010


	//   ....[45]....
        /*1fd0*/ 	.word	0x00032110


	//   ....[46]....
        /*1fd4*/ 	.word	0x00032170


	//   ....[47]....
        /*1fd8*/ 	.word	0x00032250


	//   ....[48]....
        /*1fdc*/ 	.word	0x000323d0


	//   ....[49]....
        /*1fe0*/ 	.word	0x00032470


	//   ....[50]....
        /*1fe4*/ 	.word	0x000324d0


	//   ....[51]....
        /*1fe8*/ 	.word	0x00032590


	//   ....[52]....
        /*1fec*/ 	.word	0x000325f0


	//   ....[53]....
        /*1ff0*/ 	.word	0x000326b0


	//   ....[54]....
        /*1ff4*/ 	.word	0x00032710


	//   ....[55]....
        /*1ff8*/ 	.word	0x000327d0


	//   ....[56]....
        /*1ffc*/ 	.word	0x00032830


	//   ....[57]....
        /*2000*/ 	.word	0x000328f0


	//   ....[58]....
        /*2004*/ 	.word	0x00032950


	//   ....[59]....
        /*2008*/ 	.word	0x00032a10


	//   ....[60]....
        /*200c*/ 	.word	0x00032a70


	//   ....[61]....
        /*2010*/ 	.word	0x00032b30


	//   ....[62]....
        /*2014*/ 	.word	0x00032b90


	//   ....[63]....
        /*2018*/ 	.word	0x00032c50


	//   ....[64]....
        /*201c*/ 	.word	0x00032d40


	//   ....[65]....
        /*2020*/ 	.word	0x00032dd0


	//   ....[66]....
        /*2024*/ 	.word	0x00032e30


	//   ....[67]....
        /*2028*/ 	.word	0x00032ef0


	//   ....[68]....
        /*202c*/ 	.word	0x00032f50


	//   ....[69]....
        /*2030*/ 	.word	0x00033010


	//   ....[70]....
        /*2034*/ 	.word	0x00033070


	//   ....[71]....
        /*2038*/ 	.word	0x00033130


	//   ....[72]....
        /*203c*/ 	.word	0x00033190


	//   ....[73]....
        /*2040*/ 	.word	0x00033250


	//   ....[74]....
        /*2044*/ 	.word	0x000332b0


	//   ....[75]....
        /*2048*/ 	.word	0x00033370


	//   ....[76]....
        /*204c*/ 	.word	0x000333d0


	//   ....[77]....
        /*2050*/ 	.word	0x00033490


	//   ....[78]....
        /*2054*/ 	.word	0x000334f0


	//   ....[79]....
        /*2058*/ 	.word	0x000335b0


	//   ....[80]....
        /*205c*/ 	.word	0x00033790


	//   ....[81]....
        /*2060*/ 	.word	0x00033830


	//   ....[82]....
        /*2064*/ 	.word	0x000339b0


	//   ....[83]....
        /*2068*/ 	.word	0x00033a20


	//   ....[84]....
        /*206c*/ 	.word	0x00033a90


	//   ....[85]....
        /*2070*/ 	.word	0x00033b00


	//   ....[86]....
        /*2074*/ 	.word	0x00033b70


	//   ....[87]....
        /*2078*/ 	.word	0x00033bf0


	//   ....[88]....
        /*207c*/ 	.word	0x00033c70


	//   ....[89]....
        /*2080*/ 	.word	0x00033d00


	//   ....[90]....
        /*2084*/ 	.word	0x00033d70


	//   ....[91]....
        /*2088*/ 	.word	0x00033de0


	//   ....[92]....
        /*208c*/ 	.word	0x00033e50


	//   ....[93]....
        /*2090*/ 	.word	0x00033ed0


	//   ....[94]....
        /*2094*/ 	.word	0x00033f40


	//   ....[95]....
        /*2098*/ 	.word	0x00033fe0


	//   ....[96]....
        /*209c*/ 	.word	0x00034030


	//   ....[97]....
        /*20a0*/ 	.word	0x000340c0


	//   ....[98]....
        /*20a4*/ 	.word	0x000341f0


	//----- nvinfo : EIATTR_REG_RECONFIG
	.align		4
.L_398:
        /*20a8*/ 	.byte	0x01, 0x54
	.zero		2


	//----- nvinfo : EIATTR_SYSCALL_OFFSETS
	.align		4
        /*20ac*/ 	.byte	0x04, 0x46
        /*20ae*/ 	.short	(.L_400 - .L_399)


	//   ....[0]....
.L_399:
        /*20b0*/ 	.word	0x000025a0


	//   ....[1]....
        /*20b4*/ 	.word	0x000026f0


	//   ....[2]....
        /*20b8*/ 	.word	0x0000dc30


	//   ....[3]....
        /*20bc*/ 	.word	0x0000df50


	//   ....[4]....
        /*20c0*/ 	.word	0x00024430


	//   ....[5]....
        /*20c4*/ 	.word	0x000245c0


	//   ....[6]....
        /*20c8*/ 	.word	0x00024710


	//   ....[7]....
        /*20cc*/ 	.word	0x00024860


	//   ....[8]....
        /*20d0*/ 	.word	0x00025f40


	//----- nvinfo : EIATTR_MBARRIER_INSTR_OFFSETS
	.align		4
.L_400:
        /*20d4*/ 	.byte	0x04, 0x39
        /*20d6*/ 	.short	(.L_402 - .L_401)


	//   ....[0]....
.L_401:
        /*20d8*/ 	.word	0x00000270
        /*20dc*/ 	.word	0x000000ff
        /*20e0*/ 	.word	0x00038800
        /*20e4*/ 	.short	0x0100
        /*20e6*/ 	.byte	0x08
	.zero		1


	//   ....[1]....
        /*20e8*/ 	.word	0x00000280
        /*20ec*/ 	.word	0x000000ff
        /*20f0*/ 	.word	0x00038820
        /*20f4*/ 	.short	0x0100
        /*20f6*/ 	.byte	0x08
	.zero		1


	//   ....[2]....
        /*20f8*/ 	.word	0x00000370
        /*20fc*/ 	.word	0x000000ff
        /*2100*/ 	.word	0x00038830
        /*2104*/ 	.short	0x0100
        /*2106*/ 	.byte	0x08
	.zero		1


	//   ....[3]....
        /*2108*/ 	.word	0x00000380
        /*210c*/ 	.word	0x000000ff
        /*2110*/ 	.word	0x00038840
        /*2114*/ 	.short	0x0100
        /*2116*/ 	.byte	0x08
	.zero		1


	//   ....[4]....
        /*2118*/ 	.word	0x00000390
        /*211c*/ 	.word	0x000000ff
        /*2120*/ 	.word	0x00038838
        /*2124*/ 	.short	0x0100
        /*2126*/ 	.byte	0x08
	.zero		1


	//   ....[5]....
        /*2128*/ 	.word	0x000003a0
        /*212c*/ 	.word	0x000000ff
        /*2130*/ 	.word	0x00038848
        /*2134*/ 	.short	0x0100
        /*2136*/ 	.byte	0x08
	.zero		1


	//   ....[6]....
        /*2138*/ 	.word	0x000004d0
        /*213c*/ 	.word	0x000000ff
        /*2140*/ 	.word	0x00038850
        /*2144*/ 	.short	0x0100
        /*2146*/ 	.byte	0x08
	.zero		1


	//   ....[7]....
        /*2148*/ 	.word	0x000004e0
        /*214c*/ 	.word	0x000000ff
        /*2150*/ 	.word	0x00038860
        /*2154*/ 	.short	0x0100
        /*2156*/ 	.byte	0x08
	.zero		1


	//   ....[8]....
        /*2158*/ 	.word	0x000004f0
        /*215c*/ 	.word	0x000000ff
        /*2160*/ 	.word	0x00038858
        /*2164*/ 	.short	0x0100
        /*2166*/ 	.byte	0x08
	.zero		1


	//   ....[9]....
        /*2168*/ 	.word	0x00000500
        /*216c*/ 	.word	0x000000ff
        /*2170*/ 	.word	0x00038868
        /*2174*/ 	.short	0x0100
        /*2176*/ 	.byte	0x08
	.zero		1


	//   ....[10]....
        /*2178*/ 	.word	0x000005f0
        /*217c*/ 	.word	0x000000ff
        /*2180*/ 	.word	0x00038870
        /*2184*/ 	.short	0x0100
        /*2186*/ 	.byte	0x06
	.zero		1


	//   ....[11]....
        /*2188*/ 	.word	0x00000600
        /*218c*/ 	.word	0x000000ff
        /*2190*/ 	.word	0x00038880
        /*2194*/ 	.short	0x0100
        /*2196*/ 	.byte	0x06
	.zero		1


	//   ....[12]....
        /*2198*/ 	.word	0x00000610
        /*219c*/ 	.word	0x000000ff
        /*21a0*/ 	.word	0x00038878
        /*21a4*/ 	.short	0x0100
        /*21a6*/ 	.byte	0x06
	.zero		1


	//   ....[13]....
        /*21a8*/ 	.word	0x00000620
        /*21ac*/ 	.word	0x000000ff
        /*21b0*/ 	.word	0x00038888
        /*21b4*/ 	.short	0x0100
        /*21b6*/ 	.byte	0x06
	.zero		1


	//   ....[14]....
        /*21b8*/ 	.word	0x00000750
        /*21bc*/ 	.word	0x000000ff
        /*21c0*/ 	.word	0x00038890
        /*21c4*/ 	.short	0x0100
        /*21c6*/ 	.byte	0x08
	.zero		1


	//   ....[15]....
        /*21c8*/ 	.word	0x00000760
        /*21cc*/ 	.word	0x000000ff
        /*21d0*/ 	.word	0x000388a0
        /*21d4*/ 	.short	0x0100
        /*21d6*/ 	.byte	0x08
	.zero		1


	//   ....[16]....
        /*21d8*/ 	.word	0x00000770
        /*21dc*/ 	.word	0x000000ff
        /*21e0*/ 	.word	0x00038898
        /*21e4*/ 	.short	0x0100
        /*21e6*/ 	.byte	0x08
	.zero		1


	//   ....[17]....
        /*21e8*/ 	.word	0x00000780
        /*21ec*/ 	.word	0x000000ff
        /*21f0*/ 	.word	0x000388a8
        /*21f4*/ 	.short	0x0100
        /*21f6*/ 	.byte	0x08
	.zero		1


	//   ....[18]....
        /*21f8*/ 	.word	0x000008c0
        /*21fc*/ 	.word	0x000000ff
        /*2200*/ 	.word	0x000388b0
        /*2204*/ 	.short	0x0100
        /*2206*/ 	.byte	0x08
	.zero		1


	//   ....[19]....
        /*2208*/ 	.word	0x000008d0
        /*220c*/ 	.word	0x000000ff
        /*2210*/ 	.word	0x000388c0
        /*2214*/ 	.short	0x0100
        /*2216*/ 	.byte	0x08
	.zero		1


	//   ....[20]....
        /*2218*/ 	.word	0x000008e0
        /*221c*/ 	.word	0x000000ff
        /*2220*/ 	.word	0x000388b8
        /*2224*/ 	.short	0x0100
        /*2226*/ 	.byte	0x08
	.zero		1


	//   ....[21]....
        /*2228*/ 	.word	0x000008f0
        /*222c*/ 	.word	0x000000ff
        /*2230*/ 	.word	0x000388c8
        /*2234*/ 	.short	0x0100
        /*2236*/ 	.byte	0x08
	.zero		1


	//   ....[22]....
        /*2238*/ 	.word	0x00003c20
        /*223c*/ 	.word	0x00000051
        /*2240*/ 	.word	0x00038890
        /*2244*/ 	.short	0x010a
        /*2246*/ 	.byte	0x3f
	.zero		1


	//   ....[23]....
        /*2248*/ 	.word	0x00008030
        /*224c*/ 	.word	0x00000051
        /*2250*/ 	.word	0x00038890
        /*2254*/ 	.short	0x010a
        /*2256*/ 	.byte	0x3f
	.zero		1


	//   ....[24]....
        /*2258*/ 	.word	0x0000c2a0
        /*225c*/ 	.word	0x00000051
        /*2260*/ 	.word	0x00038890
        /*2264*/ 	.short	0x010a
        /*2266*/ 	.byte	0x3f
	.zero		1


	//   ....[25]....
        /*2268*/ 	.word	0x0000c990
        /*226c*/ 	.word	0x0000000b
        /*2270*/ 	.word	0x00000000
        /*2274*/ 	.short	0x0101
        /*2276*/ 	.byte	0x3f
	.zero		1


	//   ....[26]....
        /*2278*/ 	.word	0x0000c9d0
        /*227c*/ 	.word	0x00000051
        /*2280*/ 	.word	0x000388b0
        /*2284*/ 	.short	0x010a
        /*2286*/ 	.byte	0x3f
	.zero		1


	//   ....[27]....
        /*2288*/ 	.word	0x0000cfe0
        /*228c*/ 	.word	0x00000051
        /*2290*/ 	.word	0x00000000
        /*2294*/ 	.short	0x0101
        /*2296*/ 	.byte	0x3f
	.zero		1


	//   ....[28]....
        /*2298*/ 	.word	0x0000dcc0
        /*229c*/ 	.word	0x00000013
        /*22a0*/ 	.word	0x00038800
        /*22a4*/ 	.short	0x010a
        /*22a6*/ 	.byte	0x3f
	.zero		1


	//   ....[29]....
        /*22a8*/ 	.word	0x0000dd10
        /*22ac*/ 	.word	0x00000013
        /*22b0*/ 	.word	0x00038800
        /*22b4*/ 	.short	0x010a
        /*22b6*/ 	.byte	0x3f
	.zero		1


	//   ....[30]....
        /*22b8*/ 	.word	0x0000e230
        /*22bc*/ 	.word	0x00000013
        /*22c0*/ 	.word	0x00038800
        /*22c4*/ 	.short	0x010a
        /*22c6*/ 	.byte	0x3f
	.zero		1


	//   ....[31]....
        /*22c8*/ 	.word	0x00011890
        /*22cc*/ 	.word	0x00000013
        /*22d0*/ 	.word	0x00038800
        /*22d4*/ 	.short	0x010a
        /*22d6*/ 	.byte	0x3f
	.zero		1


	//   ....[32]....
        /*22d8*/ 	.word	0x000150c0
        /*22dc*/ 	.word	0x00000003
        /*22e0*/ 	.word	0x00038830
        /*22e4*/ 	.short	0x010a
        /*22e6*/ 	.byte	0x3f
	.zero		1


	//   ....[33]....
        /*22e8*/ 	.word	0x00015100
        /*22ec*/ 	.word	0x00000003
        /*22f0*/ 	.word	0x00038830
        /*22f4*/ 	.short	0x010a
        /*22f6*/ 	.byte	0x3f
	.zero		1


	//   ....[34]....
        /*22f8*/ 	.word	0x00016bf0
        /*22fc*/ 	.word	0x0000002b
        /*2300*/ 	.word	0x00000000
        /*2304*/ 	.short	0x0101
        /*2306*/ 	.byte	0x3f
	.zero		1


	//   ....[35]....
        /*2308*/ 	.word	0x000170d0
        /*230c*/ 	.word	0x00000003
        /*2310*/ 	.word	0x00038850
        /*2314*/ 	.short	0x010a
        /*2316*/ 	.byte	0x3f
	.zero		1


	//   ....[36]....
        /*2318*/ 	.word	0x00017120
        /*231c*/ 	.word	0x00000003
        /*2320*/ 	.word	0x00038850
        /*2324*/ 	.short	0x010a
        /*2326*/ 	.byte	0x3f
	.zero		1


	//   ....[37]....
        /*2328*/ 	.word	0x00017400
        /*232c*/ 	.word	0x00000003
        /*2330*/ 	.word	0x00000000
        /*2334*/ 	.short	0x0101
        /*2336*/ 	.byte	0x3f
	.zero		1


	//   ....[38]....
        /*2338*/ 	.word	0x00017550
        /*233c*/ 	.word	0x00000005
        /*2340*/ 	.word	0x00038830
        /*2344*/ 	.short	0x010a
        /*2346*/ 	.byte	0x3f
	.zero		1


	//   ....[39]....
        /*2348*/ 	.word	0x000175d0
        /*234c*/ 	.word	0x00000005
        /*2350*/ 	.word	0x00038830
        /*2354*/ 	.short	0x010a
        /*2356*/ 	.byte	0x3f
	.zero		1


	//   ....[40]....
        /*2358*/ 	.word	0x00018440
        /*235c*/ 	.word	0x0000009a
        /*2360*/ 	.word	0x00000000
        /*2364*/ 	.short	0x0101
        /*2366*/ 	.byte	0x3f
	.zero		1


	//   ....[41]....
        /*2368*/ 	.word	0x000195e0
        /*236c*/ 	.word	0x00000005
        /*2370*/ 	.word	0x00038850
        /*2374*/ 	.short	0x010a
        /*2376*/ 	.byte	0x3f
	.zero		1


	//   ....[42]....
        /*2378*/ 	.word	0x00019630
        /*237c*/ 	.word	0x00000005
        /*2380*/ 	.word	0x00038850
        /*2384*/ 	.short	0x010a
        /*2386*/ 	.byte	0x3f
	.zero		1


	//   ....[43]....
        /*2388*/ 	.word	0x00019910
        /*238c*/ 	.word	0x00000005
        /*2390*/ 	.word	0x00000000
        /*2394*/ 	.short	0x0101
        /*2396*/ 	.byte	0x3f
	.zero		1


	//   ....[44]....
        /*2398*/ 	.word	0x0001d960
        /*239c*/ 	.word	0x00000000
        /*23a0*/ 	.word	0x00000000
        /*23a4*/ 	.short	0x0101
        /*23a6*/ 	.byte	0x3f
	.zero		1


	//   ....[45]....
        /*23a8*/ 	.word	0x0001e310
        /*23ac*/ 	.word	0x0000000b
        /*23b0*/ 	.word	0x00000000
        /*23b4*/ 	.short	0x0101
        /*23b6*/ 	.byte	0x3f
	.zero		1


	//   ....[46]....
        /*23b8*/ 	.word	0x00023090
        /*23bc*/ 	.word	0x00000010
        /*23c0*/ 	.word	0x00038820
        /*23c4*/ 	.short	0x010a
        /*23c6*/ 	.byte	0x3f
	.zero		1


	//   ....[47]....
        /*23c8*/ 	.word	0x00023120
        /*23cc*/ 	.word	0x00000009
        /*23d0*/ 	.word	0x000388a0
        /*23d4*/ 	.short	0x010a
        /*23d6*/ 	.byte	0x3f
	.zero		1


	//   ....[48]....
        /*23d8*/ 	.word	0x00023470
        /*23dc*/ 	.word	0x00000009
        /*23e0*/ 	.word	0x000388c0
        /*23e4*/ 	.short	0x010a
        /*23e6*/ 	.byte	0x3f
	.zero		1


	//   ....[49]....
        /*23e8*/ 	.word	0x00023890
        /*23ec*/ 	.word	0x00000009
        /*23f0*/ 	.word	0x000388a0
        /*23f4*/ 	.short	0x010a
        /*23f6*/ 	.byte	0x3f
	.zero		1


	//   ....[50]....
        /*23f8*/ 	.word	0x00023bd0
        /*23fc*/ 	.word	0x00000009
        /*2400*/ 	.word	0x000388c0
        /*2404*/ 	.short	0x010a
        /*2406*/ 	.byte	0x3f
	.zero		1


	//   ....[51]....
        /*2408*/ 	.word	0x00024c60
        /*240c*/ 	.word	0x00000006
        /*2410*/ 	.word	0x00038880
        /*2414*/ 	.short	0x010a
        /*2416*/ 	.byte	0x3f
	.zero		1


	//   ....[52]....
        /*2418*/ 	.word	0x000253f0
        /*241c*/ 	.word	0x00000006
        /*2420*/ 	.word	0x00038870
        /*2424*/ 	.short	0x0107
        /*2426*/ 	.byte	0x3f
	.zero		1


	//   ....[53]....
        /*2428*/ 	.word	0x000254b0
        /*242c*/ 	.word	0x00000006
        /*2430*/ 	.word	0x00038870
        /*2434*/ 	.short	0x0101
        /*2436*/ 	.byte	0x3f
	.zero		1


	//   ....[54]....
        /*2438*/ 	.word	0x000254e0
        /*243c*/ 	.word	0x00000006
        /*2440*/ 	.word	0x00038840
        /*2444*/ 	.short	0x010a
        /*2446*/ 	.byte	0x3f
	.zero		1


	//   ....[55]....
        /*2448*/ 	.word	0x00025c40
        /*244c*/ 	.word	0x00000006
        /*2450*/ 	.word	0x00038830
        /*2454*/ 	.short	0x0107
        /*2456*/ 	.byte	0x3f
	.zero		1


	//   ....[56]....
        /*2458*/ 	.word	0x00025d10
        /*245c*/ 	.word	0x00000006
        /*2460*/ 	.word	0x00038830
        /*2464*/ 	.short	0x0101
        /*2466*/ 	.byte	0x3f
	.zero		1


	//   ....[57]....
        /*2468*/ 	.word	0x00026870
        /*246c*/ 	.word	0x00000010
        /*2470*/ 	.word	0x00038800
        /*2474*/ 	.short	0x0107
        /*2476*/ 	.byte	0x3f
	.zero		1


	//   ....[58]....
        /*2478*/ 	.word	0x00026980
        /*247c*/ 	.word	0x00000010
        /*2480*/ 	.word	0x00038800
        /*2484*/ 	.short	0x0101
        /*2486*/ 	.byte	0x3f
	.zero		1


	//   ....[59]....
        /*2488*/ 	.word	0x000269a0
        /*248c*/ 	.word	0x00000010
        /*2490*/ 	.word	0x00038820
        /*2494*/ 	.short	0x010a
        /*2496*/ 	.byte	0x3f
	.zero		1


	//   ....[60]....
        /*2498*/ 	.word	0x00026cc0
        /*249c*/ 	.word	0x00000000
        /*24a0*/ 	.word	0x00038880
        /*24a4*/ 	.short	0x010a
        /*24a6*/ 	.byte	0x3f
	.zero		1


	//   ....[61]....
        /*24a8*/ 	.word	0x000271d0
        /*24ac*/ 	.word	0x00000000
        /*24b0*/ 	.word	0x00038870
        /*24b4*/ 	.short	0x0107
        /*24b6*/ 	.byte	0x3f
	.zero		1


	//   ....[62]....
        /*24b8*/ 	.word	0x00027290
        /*24bc*/ 	.word	0x00000000
        /*24c0*/ 	.word	0x00038870
        /*24c4*/ 	.short	0x0101
        /*24c6*/ 	.byte	0x3f
	.zero		1


	//   ....[63]....
        /*24c8*/ 	.word	0x000272c0
        /*24cc*/ 	.word	0x00000000
        /*24d0*/ 	.word	0x00038840
        /*24d4*/ 	.short	0x010a
        /*24d6*/ 	.byte	0x3f
	.zero		1


	//   ....[64]....
        /*24d8*/ 	.word	0x000277b0
        /*24dc*/ 	.word	0x00000000
        /*24e0*/ 	.word	0x00038830
        /*24e4*/ 	.short	0x0107
        /*24e6*/ 	.byte	0x3f
	.zero		1


	//   ....[65]....
        /*24e8*/ 	.word	0x00027870
        /*24ec*/ 	.word	0x00000000
        /*24f0*/ 	.word	0x00038830
        /*24f4*/ 	.short	0x0101
        /*24f6*/ 	.byte	0x3f
	.zero		1


	//   ....[66]....
        /*24f8*/ 	.word	0x00027900
        /*24fc*/ 	.word	0x00000002
        /*2500*/ 	.word	0x00038870
        /*2504*/ 	.short	0x010a
        /*2506*/ 	.byte	0x3f
	.zero		1


	//   ....[67]....
        /*2508*/ 	.word	0x00027990
        /*250c*/ 	.word	0x00000002
        /*2510*/ 	.word	0x00038860
        /*2514*/ 	.short	0x010a
        /*2516*/ 	.byte	0x3f
	.zero		1


	//   ....[68]....
        /*2518*/ 	.word	0x00028330
        /*251c*/ 	.word	0x00000002
        /*2520*/ 	.word	0x00038850
        /*2524*/ 	.short	0x0101
        /*2526*/ 	.byte	0x3f
	.zero		1


	//   ....[69]....
        /*2528*/ 	.word	0x000283c0
        /*252c*/ 	.word	0x00000002
        /*2530*/ 	.word	0x00000000
        /*2534*/ 	.short	0x0101
        /*2536*/ 	.byte	0x3f
	.zero		1


	//   ....[70]....
        /*2538*/ 	.word	0x00028580
        /*253c*/ 	.word	0x00000000
        /*2540*/ 	.word	0x00038870
        /*2544*/ 	.short	0x010a
        /*2546*/ 	.byte	0x3f
	.zero		1


	//   ....[71]....
        /*2548*/ 	.word	0x00028600
        /*254c*/ 	.word	0x00000000
        /*2550*/ 	.word	0x00038860
        /*2554*/ 	.short	0x010a
        /*2556*/ 	.byte	0x3f
	.zero		1


	//   ....[72]....
        /*2558*/ 	.word	0x00028fb0
        /*255c*/ 	.word	0x00000000
        /*2560*/ 	.word	0x00038850
        /*2564*/ 	.short	0x0101
        /*2566*/ 	.byte	0x3f
	.zero		1


	//   ....[73]....
        /*2568*/ 	.word	0x00029070
        /*256c*/ 	.word	0x00000000
        /*2570*/ 	.word	0x00000000
        /*2574*/ 	.short	0x0101
        /*2576*/ 	.byte	0x3f
	.zero		1


	//   ....[74]....
        /*2578*/ 	.word	0x00029d90
        /*257c*/ 	.word	0x00000004
        /*2580*/ 	.word	0x00038820
        /*2584*/ 	.short	0x010a
        /*2586*/ 	.byte	0x3f
	.zero		1


	//   ....[75]....
        /*2588*/ 	.word	0x00029f20
        /*258c*/ 	.word	0x00000005
        /*2590*/ 	.word	0x00038840
        /*2594*/ 	.short	0x010a
        /*2596*/ 	.byte	0x3f
	.zero		1


	//   ....[76]....
        /*2598*/ 	.word	0x00029fc0
        /*259c*/ 	.word	0x0000001d
        /*25a0*/ 	.word	0x00038840
        /*25a4*/ 	.short	0x010a
        /*25a6*/ 	.byte	0x3f
	.zero		1


	//   ....[77]....
        /*25a8*/ 	.word	0x0002a000
        /*25ac*/ 	.word	0x00000005
        /*25b0*/ 	.word	0x00038860
        /*25b4*/ 	.short	0x010a
        /*25b6*/ 	.byte	0x3f
	.zero		1


	//   ....[78]....
        /*25b8*/ 	.word	0x0002a040
        /*25bc*/ 	.word	0x0000001d
        /*25c0*/ 	.word	0x00038860
        /*25c4*/ 	.short	0x010a
        /*25c6*/ 	.byte	0x3f
	.zero		1


	//   ....[79]....
        /*25c8*/ 	.word	0x0002a080
        /*25cc*/ 	.word	0x00000005
        /*25d0*/ 	.word	0x00038880
        /*25d4*/ 	.short	0x010a
        /*25d6*/ 	.byte	0x3f
	.zero		1


	//   ....[80]....
        /*25d8*/ 	.word	0x0002a0c0
        /*25dc*/ 	.word	0x0000001d
        /*25e0*/ 	.word	0x00038880
        /*25e4*/ 	.short	0x010a
        /*25e6*/ 	.byte	0x3f
	.zero		1


	//   ....[81]....
        /*25e8*/ 	.word	0x0002a120
        /*25ec*/ 	.word	0x00000051
        /*25f0*/ 	.word	0x00038890
        /*25f4*/ 	.short	0x010a
        /*25f6*/ 	.byte	0x3f
	.zero		1


	//   ....[82]....
        /*25f8*/ 	.word	0x0002a630
        /*25fc*/ 	.word	0x00000051
        /*2600*/ 	.word	0x00038890
        /*2604*/ 	.short	0x010a
        /*2606*/ 	.byte	0x3f
	.zero		1


	//   ....[83]....
        /*2608*/ 	.word	0x0002ab40
        /*260c*/ 	.word	0x00000051
        /*2610*/ 	.word	0x00038890
        /*2614*/ 	.short	0x010a
        /*2616*/ 	.byte	0x3f
	.zero		1


	//   ....[84]....
        /*2618*/ 	.word	0x0002b010
        /*261c*/ 	.word	0x00000051
        /*2620*/ 	.word	0x000388b0
        /*2624*/ 	.short	0x010a
        /*2626*/ 	.byte	0x3f
	.zero		1


	//   ....[85]....
        /*2628*/ 	.word	0x0002b2c0
        /*262c*/ 	.word	0x00000013
        /*2630*/ 	.word	0x00038800
        /*2634*/ 	.short	0x010a
        /*2636*/ 	.byte	0x3f
	.zero		1


	//   ....[86]....
        /*2638*/ 	.word	0x0002b4d0
        /*263c*/ 	.word	0x00000013
        /*2640*/ 	.word	0x00038800
        /*2644*/ 	.short	0x010a
        /*2646*/ 	.byte	0x3f
	.zero		1


	//   ....[87]....
        /*2648*/ 	.word	0x0002b520
        /*264c*/ 	.word	0x00000003
        /*2650*/ 	.word	0x00038830
        /*2654*/ 	.short	0x010a
        /*2656*/ 	.byte	0x3f
	.zero		1


	//   ....[88]....
        /*2658*/ 	.word	0x0002b570
        /*265c*/ 	.word	0x00000003
        /*2660*/ 	.word	0x00038850
        /*2664*/ 	.short	0x010a
        /*2666*/ 	.byte	0x3f
	.zero		1


	//   ....[89]....
        /*2668*/ 	.word	0x0002b5c0
        /*266c*/ 	.word	0x00000005
        /*2670*/ 	.word	0x00038830
        /*2674*/ 	.short	0x010a
        /*2676*/ 	.byte	0x3f
	.zero		1


	//   ....[90]....
        /*2678*/ 	.word	0x0002b610
        /*267c*/ 	.word	0x00000005
        /*2680*/ 	.word	0x00038850
        /*2684*/ 	.short	0x010a
        /*2686*/ 	.byte	0x3f
	.zero		1


	//   ....[91]....
        /*2688*/ 	.word	0x0002fdf0
        /*268c*/ 	.word	0x00000010
        /*2690*/ 	.word	0x00038820
        /*2694*/ 	.short	0x010a
        /*2696*/ 	.byte	0x3f
	.zero		1


	//   ....[92]....
        /*2698*/ 	.word	0x0002fe40
        /*269c*/ 	.word	0x00000009
        /*26a0*/ 	.word	0x000388a0
        /*26a4*/ 	.short	0x010a
        /*26a6*/ 	.byte	0x3f
	.zero		1


	//   ....[93]....
        /*26a8*/ 	.word	0x0002fe90
        /*26ac*/ 	.word	0x00000009
        /*26b0*/ 	.word	0x000388c0
        /*26b4*/ 	.short	0x010a
        /*26b6*/ 	.byte	0x3f
	.zero		1


	//   ....[94]....
        /*26b8*/ 	.word	0x0002fee0
        /*26bc*/ 	.word	0x00000009
        /*26c0*/ 	.word	0x000388a0
        /*26c4*/ 	.short	0x010a
        /*26c6*/ 	.byte	0x3f
	.zero		1


	//   ....[95]....
        /*26c8*/ 	.word	0x0002ff30
        /*26cc*/ 	.word	0x00000009
        /*26d0*/ 	.word	0x000388c0
        /*26d4*/ 	.short	0x010a
        /*26d6*/ 	.byte	0x3f
	.zero		1


	//   ....[96]....
        /*26d8*/ 	.word	0x00030050
        /*26dc*/ 	.word	0x00000006
        /*26e0*/ 	.word	0x00038880
        /*26e4*/ 	.short	0x010a
        /*26e6*/ 	.byte	0x3f
	.zero		1


	//   ....[97]....
        /*26e8*/ 	.word	0x00030c10
        /*26ec*/ 	.word	0x00000006
        /*26f0*/ 	.word	0x00038840
        /*26f4*/ 	.short	0x010a
        /*26f6*/ 	.byte	0x3f
	.zero		1


	//   ....[98]....
        /*26f8*/ 	.word	0x000322d0
        /*26fc*/ 	.word	0x00000010
        /*2700*/ 	.word	0x00038820
        /*2704*/ 	.short	0x010a
        /*2706*/ 	.byte	0x3f
	.zero		1


	//   ....[99]....
        /*2708*/ 	.word	0x00032320
        /*270c*/ 	.word	0x00000000
        /*2710*/ 	.word	0x00038880
        /*2714*/ 	.short	0x010a
        /*2716*/ 	.byte	0x3f
	.zero		1


	//   ....[100]....
        /*2718*/ 	.word	0x00032c90
        /*271c*/ 	.word	0x00000000
        /*2720*/ 	.word	0x00038840
        /*2724*/ 	.short	0x010a
        /*2726*/ 	.byte	0x3f
	.zero		1


	//   ....[101]....
        /*2728*/ 	.word	0x000335f0
        /*272c*/ 	.word	0x00000002
        /*2730*/ 	.word	0x00038870
        /*2734*/ 	.short	0x010a
        /*2736*/ 	.byte	0x3f
	.zero		1


	//   ....[102]....
        /*2738*/ 	.word	0x00033640
        /*273c*/ 	.word	0x00000002
        /*2740*/ 	.word	0x00038860
        /*2744*/ 	.short	0x010a
        /*2746*/ 	.byte	0x3f
	.zero		1


	//   ....[103]....
        /*2748*/ 	.word	0x00033690
        /*274c*/ 	.word	0x00000000
        /*2750*/ 	.word	0x00038870
        /*2754*/ 	.short	0x010a
        /*2756*/ 	.byte	0x3f
	.zero		1


	//   ....[104]....
        /*2758*/ 	.word	0x000336e0
        /*275c*/ 	.word	0x00000000
        /*2760*/ 	.word	0x00038860
        /*2764*/ 	.short	0x010a
        /*2766*/ 	.byte	0x3f
	.zero		1


	//   ....[105]....
        /*2768*/ 	.word	0x00034110
        /*276c*/ 	.word	0x00000004
        /*2770*/ 	.word	0x00038820
        /*2774*/ 	.short	0x010a
        /*2776*/ 	.byte	0x3f
	.zero		1


	//   ....[106]....
        /*2778*/ 	.word	0x000342b0
        /*277c*/ 	.word	0x00000005
        /*2780*/ 	.word	0x00038840
        /*2784*/ 	.short	0x010a
        /*2786*/ 	.byte	0x3f
	.zero		1


	//   ....[107]....
        /*2788*/ 	.word	0x00034300
        /*278c*/ 	.word	0x0000001d
        /*2790*/ 	.word	0x00038840
        /*2794*/ 	.short	0x010a
        /*2796*/ 	.byte	0x3f
	.zero		1


	//   ....[108]....
        /*2798*/ 	.word	0x00034350
        /*279c*/ 	.word	0x00000005
        /*27a0*/ 	.word	0x00038860
        /*27a4*/ 	.short	0x010a
        /*27a6*/ 	.byte	0x3f
	.zero		1


	//   ....[109]....
        /*27a8*/ 	.word	0x000343a0
        /*27ac*/ 	.word	0x0000001d
        /*27b0*/ 	.word	0x00038860
        /*27b4*/ 	.short	0x010a
        /*27b6*/ 	.byte	0x3f
	.zero		1


	//   ....[110]....
        /*27b8*/ 	.word	0x000343f0
        /*27bc*/ 	.word	0x00000005
        /*27c0*/ 	.word	0x00038880
        /*27c4*/ 	.short	0x010a
        /*27c6*/ 	.byte	0x3f
	.zero		1


	//----- nvinfo : EIATTR_NUM_MBARRIERS
	.align		4
.L_402:
        /*27c8*/ 	.byte	0x03, 0x38
        /*27ca*/ 	.short	0x0016


	//----- nvinfo : EIATTR_EXIT_INSTR_OFFSETS
	.align		4
        /*27cc*/ 	.byte	0x04, 0x1c
        /*27ce*/ 	.short	(.L_404 - .L_403)


	//   ....[0]....
.L_403:
        /*27d0*/ 	.word	0x0002a110


	//----- nvinfo : EIATTR_MAX_THREADS
	.align		4
.L_404:
        /*27d4*/ 	.byte	0x04, 0x05
        /*27d6*/ 	.short	(.L_406 - .L_405)
.L_405:
        /*27d8*/ 	.word	0x00000180
        /*27dc*/ 	.word	0x00000001
        /*27e0*/ 	.word	0x00000001


	//----- nvinfo : EIATTR_CRS_STACK_SIZE
	.align		4
.L_406:
        /*27e4*/ 	.byte	0x04, 0x1e
        /*27e6*/ 	.short	(.L_408 - .L_407)
.L_407:
        /*27e8*/ 	.word	0x00000000


	//----- nvinfo : EIATTR_CBANK_PARAM_SIZE
	.align		4
.L_408:
        /*27ec*/ 	.byte	0x03, 0x19
        /*27ee*/ 	.short	0x0af0


	//----- nvinfo : EIATTR_PARAM_CBANK
	.align		4
        /*27f0*/ 	.byte	0x04, 0x0a
        /*27f2*/ 	.short	(.L_410 - .L_409)
	.align		4
.L_409:
        /*27f4*/ 	.word	index@(.nv.constant0._ZN7cutlass13device_kernelIN5flash11enable_sm90INS1_16FlashAttnFwdSm90INS1_25CollectiveMainloopFwdSm90ILi2EN4cute5tupleIJNS5_1CILi1EEES8_S8_EEENS6_IJNS7_ILi128EEESA_NS7_ILi256EEEEEELi256ENS_12float_e4m3_tEfNS_4arch4Sm90ELb0ELb0ELb0ELb1ELb1ELb1ELb0ELb1ELb0ELb1ELb1ELb0EEENS1_21CollectiveEpilogueFwdINS6_IJSA_SB_SA_EEES9_NS_10bfloat16_tESF_Li256ELb1ELb1ELb1ELb1EEENS1_36VarlenDynamicPersistentTileSchedulerILi128ELi128ELi256ELi128ELb1ELb1ELb1ELb0ELb1ELb1EEEEEEEEEvNT_6ParamsE)
        /*27f8*/ 	.short	0x0210
        /*27fa*/ 	.short	0x0af0


	//----- nvinfo : EIATTR_SW_WAR
	.align		4
.L_410:
        /*27fc*/ 	.byte	0x04, 0x36
        /*27fe*/ 	.short	(.L_412 - .L_411)
.L_411:
        /*2800*/ 	.word	0x00000008
.L_412:


//--------------------- .nv.info._ZN7cutlass13device_kernelIN5flash11enable_sm90INS1_16FlashAttnFwdSm90INS1_25CollectiveMainloopFwdSm90ILi2EN4cute5tupleIJNS5_1CILi1EEES8_S8_EEENS6_IJNS7_ILi128EEENS7_ILi64EEENS7_ILi256EEEEEELi256ENS_12float_e4m3_tEfNS_4arch4Sm90ELb0ELb1ELb0ELb0ELb1ELb0ELb0ELb1ELb0ELb1ELb1ELb0EEENS1_21CollectiveEpilogueFwdINS6_IJSA_SC_SB_EEES9_NS_10bfloat16_tESG_Li256ELb0ELb1ELb1ELb1EEENS1_19SingleTileSchedulerILb0ELb1ELb1ELi128EEEEEEEEEvNT_6ParamsE --------------------------
	.section	.nv.info._ZN7cutlass13device_kernelIN5flash11enable_sm90INS1_16FlashAttnFwdSm90INS1_25CollectiveMainloopFwdSm90ILi2EN4cute5tupleIJNS5_1CILi1EEES8_S8_EEENS6_IJNS7_ILi128EEENS7_ILi64EEENS7_ILi256EEEEEELi256ENS_12float_e4m3_tEfNS_4arch4Sm90ELb0ELb1ELb0ELb0ELb1ELb0ELb0ELb1ELb0ELb1ELb1ELb0EEENS1_21CollectiveEpilogueFwdINS6_IJSA_SC_SB_EEES9_NS_10bfloat16_tESG_Li256ELb0ELb1ELb1ELb1EEENS1_19SingleTileSchedulerILb0ELb1ELb1ELi128EEEEEEEEEvNT_6ParamsE,"",@"SHT_CUDA_INFO"
	.sectionflags	@""
	.align	4


	//----- nvinfo : EIATTR_CUDA_API_VERSION
	.align		4
        /*0000*/ 	.byte	0x04, 0x37
        /*0002*/ 	.short	(.L_414 - .L_413)
.L_413:
        /*0004*/ 	.word	0x00000082


	//----- nvinfo : EIATTR_KPARAM_INFO
	.align		4
.L_414:
        /*0008*/ 	.byte	0x04, 0x17
        /*000a*/ 	.short	(.L_416 - .L_415)
.L_415:
        /*000c*/ 	.word	0x00000000
        /*0010*/ 	.short	0x0000
        /*0012*/ 	.short	0x0070
        /*0014*/ 	.byte	0x00, 0xf0, 0x01, 0x28


	//----- nvinfo : EIATTR_SPARSE_MMA_MASK
	.align		4
.L_416:
        /*0018*/ 	.byte	0x03, 0x50
        /*001a*/ 	.short	0x0000


	//----- nvinfo : EIATTR_MAXREG_COUNT
	.align		4
        /*001c*/ 	.byte	0x03, 0x1b
        /*001e*/ 	.short	0x00a8


	//----- nvinfo : EIATTR_NUM_BARRIERS
	.align		4
        /*0020*/ 	.byte	0x02, 0x4c
        /*0022*/ 	.byte	0x10
	.zero		1


	//----- nvinfo : EIATTR_EXTERNS
	.align		4
        /*0024*/ 	.byte	0x04, 0x0f
        /*0026*/ 	.short	(.L_418 - .L_417)


	//   ....[0]....
	.align		4
.L_417:
        /*0028*/ 	.word	index@(__assertfail)


	//----- nvinfo : EIATTR_ANNOTATIONS
	.align		4
.L_418:
        /*002c*/ 	.byte	0x04, 0x55
        /*002e*/ 	.short	(.L_420 - .L_419)


	//   ....[0]....
.L_419:
        /*0030*/ 	.word	0x00000001
        /*0034*/ 	.byte	0xb0, 0xfc, 0x00, 0x00, 0x01, 0x00, 0x00, 0x00, 0x90, 0x16, 0x01, 0x00


	//----- nvinfo : EIATTR_MERCURY_ISA_VERSION
	.align		4
.L_420:
        /*0040*/ 	.byte	0x03, 0x5f
        /*0042*/ 	.short	0x0101


	//----- nvinfo : EIATTR_INT_WARP_WIDE_INSTR_OFFSETS
	.align		4
        /*0044*/ 	.byte	0x04, 0x31
        /*0046*/ 	.short	(.L_422 - .L_421)


	//   ....[0]....
.L_421:
        /*0048*/ 	.word	0x000000c0


	//   ....[1]....
        /*004c*/ 	.word	0x000000d0


	//   ....[2]....
        /*0050*/ 	.word	0x00000170


	//----- nvinfo : EIATTR_COOP_GROUP_MASK_REGIDS
	.align		4
.L_422:
        /*0054*/ 	.byte	0x04, 0x29
        /*0056*/ 	.short	(.L_424 - .L_423)


	//   ....[0]....
.L_423:
        /*0058*/ 	.word	0xffffffff


	//   ....[1]....
        /*005c*/ 	.word	0xffffffff


	//   ....[2]....
        /*0060*/ 	.word	0xffffffff


	//   ....[3]....
        /*0064*/ 	.word	0xffffffff


	//   ....[4]....
        /*0068*/ 	.word	0xffffffff


	//   ....[5]....
        /*006c*/ 	.word	0xffffffff


	//   ....[6]....
        /*0070*/ 	.word	0xffffffff


	//   ....[7]....
        /*0074*/ 	.word	0xffffffff


	//   ....[8]....
        /*0078*/ 	.word	0xffffffff


	//   ....[9]....
        /*007c*/ 	.word	0xffffffff


	//   ....[10]....
        /*0080*/ 	.word	0xffffffff


	//   ....[11]....
        /*0084*/ 	.word	0xffffffff


	//   ....[12]....
        /*0088*/ 	.word	0xffffffff


	//   ....[13]....
        /*008c*/ 	.word	0xffffffff


	//   ....[14]....
        /*0090*/ 	.word	0xffffffff


	//   ....[15]....
        /*0094*/ 	.word	0xffffffff


	//   ....[16]....
        /*0098*/ 	.word	0xffffffff


	//   ....[17]....
        /*009c*/ 	.word	0xffffffff


	//   ....[18]....
        /*00a0*/ 	.word	0xffffffff


	//   ....[19]....
        /*00a4*/ 	.word	0xffffffff


	//   ....[20]....
        /*00a8*/ 	.word	0xffffffff


	//   ....[21]....
        /*00ac*/ 	.word	0xffffffff


	//   ....[22]....
        /*00b0*/ 	.word	0xffffffff


	//   ....[23]....
        /*00b4*/ 	.word	0xffffffff


	//   ....[24]....
        /*00b8*/ 	.word	0xffffffff


	//   ....[25]....
        /*00bc*/ 	.word	0xffffffff


	//   ....[26]....
        /*00c0*/ 	.word	0xffffffff


	//   ....[27]....
        /*00c4*/ 	.word	0xffffffff


	//   ....[28]....
        /*00c8*/ 	.word	0xffffffff


	//   ....[29]....
        /*00cc*/ 	.word	0xffffffff


	//   ....[30]....
        /*00d0*/ 	.word	0xffffffff


	//   ....[31]....
        /*00d4*/ 	.word	0xffffffff


	//   ....[32]....
        /*00d8*/ 	.word	0xffffffff


	//   ....[33]....
        /*00dc*/ 	.word	0xffffffff


	//   ....[34]....
        /*00e0*/ 	.word	0xffffffff


	//   ....[35]....
        /*00e4*/ 	.word	0xffffffff


	//   ....[36]....
        /*00e8*/ 	.word	0xffffffff


	//   ....[37]....
        /*00ec*/ 	.word	0xffffffff


	//   ....[38]....
        /*00f0*/ 	.word	0xffffffff


	//   ....[39]....
        /*00f4*/ 	.word	0xffffffff


	//   ....[40]....
        /*00f8*/ 	.word	0xffffffff


	//   ....[41]....
        /*00fc*/ 	.word	0xffffffff


	//   ....[42]....
        /*0100*/ 	.word	0xffffffff


	//   ....[43]....
        /*0104*/ 	.word	0xffffffff


	//   ....[44]....
        /*0108*/ 	.word	0xffffffff


	//   ....[45]....
        /*010c*/ 	.word	0xffffffff


	//   ....[46]....
        /*0110*/ 	.word	0xffffffff


	//   ....[47]....
        /*0114*/ 	.word	0xffffffff


	//   ....[48]....
        /*0118*/ 	.word	0xffffffff


	//   ....[49]....
        /*011c*/ 	.word	0xffffffff


	//   ....[50]....
        /*0120*/ 	.word	0xffffffff


	//   ....[51]....
        /*0124*/ 	.word	0xffffffff


	//   ....[52]....
        /*0128*/ 	.word	0xffffffff


	//   ....[53]....
        /*012c*/ 	.word	0xffffffff


	//   ....[54]....
        /*0130*/ 	.word	0xffffffff


	//   ....[55]....
        /*0134*/ 	.word	0xffffffff


	//   ....[56]....
        /*0138*/ 	.word	0xffffffff


	//   ....[57]....
        /*013c*/ 	.word	0xffffffff


	//   ....[58]....
        /*0140*/ 	.word	0xffffffff


	//   ....[59]....
        /*0144*/ 	.word	0xffffffff


	//   ....[60]....
        /*0148*/ 	.word	0xffffffff


	//   ....[61]....
        /*014c*/ 	.word	0xffffffff


	//   ....[62]....
        /*0150*/ 	.word	0xffffffff


	//   ....[63]....
        /*0154*/ 	.word	0xffffffff


	//   ....[64]....
        /*0158*/ 	.word	0xffffffff


	//   ....[65]....
        /*015c*/ 	.word	0xffffffff


	//   ....[66]....
        /*0160*/ 	.word	0xffffffff


	//   ....[67]....
        /*0164*/ 	.word	0xffffffff


	//   ....[68]....
        /*0168*/ 	.word	0xffffffff


	//   ....[69]....
        /*016c*/ 	.word	0xffffffff


	//   ....[70]....
        /*0170*/ 	.word	0xffffffff


	//   ....[71]....
        /*0174*/ 	.word	0xffffffff


	//   ....[72]....
        /*0178*/ 	.word	0xffffffff


	//   ....[73]....
        /*017c*/ 	.word	0xffffffff


	//   ....[74]....
        /*0180*/ 	.word	0xffffffff


	//   ....[75]....
        /*0184*/ 	.word	0xffffffff


	//   ....[76]....
        /*0188*/ 	.word	0xffffffff


	//   ....[77]....
        /*018c*/ 	.word	0xffffffff


	//   ....[78]....
        /*0190*/ 	.word	0xffffffff


	//   ....[79]....
        /*0194*/ 	.word	0xffffffff


	//   ....[80]....
        /*0198*/ 	.word	0xffffffff


	//   ....[81]....
        /*019c*/ 	.word	0xffffffff


	//   ....[82]....
        /*01a0*/ 	.word	0xffffffff


	//   ....[83]....
        /*01a4*/ 	.word	0xffffffff


	//   ....[84]....
        /*01a8*/ 	.word	0xffffffff


	//   ....[85]....
        /*01ac*/ 	.word	0xffffffff


	//   ....[86]....
        /*01b0*/ 	.word	0xffffffff


	//   ....[87]....
        /*01b4*/ 	.word	0xffffffff


	//   ....[88]....
        /*01b8*/ 	.word	0xffffffff


	//   ....[89]....
        /*01bc*/ 	.word	0xffffffff


	//   ....[90]....
        /*01c0*/ 	.word	0xffffffff


	//   ....[91]....
        /*01c4*/ 	.word	0xffffffff


	//   ....[92]....
        /*01c8*/ 	.word	0xffffffff


	//   ....[93]....
        /*01cc*/ 	.word	0xffffffff


	//   ....[94]....
        /*01d0*/ 	.word	0xffffffff


	//   ....[95]....
        /*01d4*/ 	.word	0xffffffff


	//   ....[96]....
        /*01d8*/ 	.word	0xffffffff


	//   ....[97]....
        /*01dc*/ 	.word	0xffffffff


	//   ....[98]....
        /*01e0*/ 	.word	0xffffffff


	//   ....[99]....
        /*01e4*/ 	.word	0xffffffff


	//   ....[100]....
        /*01e8*/ 	.word	0xffffffff


	//   ....[101]....
        /*01ec*/ 	.word	0xffffffff


	//   ....[102]....
        /*01f0*/ 	.word	0xffffffff


	//   ....[103]....
        /*01f4*/ 	.word	0xffffffff


	//   ....[104]....
        /*01f8*/ 	.word	0xffffffff


	//   ....[105]....
        /*01fc*/ 	.word	0xffffffff


	//   ....[106]....
        /*0200*/ 	.word	0xffffffff


	//   ....[107]....
        /*0204*/ 	.word	0xffffffff


	//   ....[108]....
        /*0208*/ 	.word	0xffffffff


	//   ....[109]....
        /*020c*/ 	.word	0xffffffff


	//   ....[110]....
        /*0210*/ 	.word	0xffffffff


	//   ....[111]....
        /*0214*/ 	.word	0xffffffff


	//   ....[112]....
        /*0218*/ 	.word	0xffffffff


	//   ....[113]....
        /*021c*/ 	.word	0xffffffff


	//   ....[114]....
        /*0220*/ 	.word	0xffffffff


	//   ....[115]....
        /*0224*/ 	.word	0xffffffff


	//   ....[116]....
        /*0228*/ 	.word	0xffffffff


	//   ....[117]....
        /*022c*/ 	.word	0xffffffff


	//   ....[118]....
        /*0230*/ 	.word	0xffffffff


	//   ....[119]....
        /*0234*/ 	.word	0xffffffff


	//   ....[120]....
        /*0238*/ 	.word	0xffffffff


	//   ....[121]....
        /*023c*/ 	.word	0xffffffff


	//   ....[122]....
        /*0240*/ 	.word	0xffffffff


	//   ....[123]....
        /*0244*/ 	.word	0xffffffff


	//   ....[124]....
        /*0248*/ 	.word	0xffffffff


	//   ....[125]....
        /*024c*/ 	.word	0xffffffff


	//   ....[126]....
        /*0250*/ 	.word	0xffffffff


	//   ....[127]....
        /*0254*/ 	.word	0xffffffff


	//   ....[128]....
        /*0258*/ 	.word	0xffffffff


	//   ....[129]....
        /*025c*/ 	.word	0xffffffff


	//   ....[130]....
        /*0260*/ 	.word	0xffffffff


	//   ....[131]....
        /*0264*/ 	.word	0xffffffff


	//   ....[132]....
        /*0268*/ 	.word	0xffffffff


	//   ....[133]....
        /*026c*/ 	.word	0xffffffff


	//   ....[134]....
        /*0270*/ 	.word	0xffffffff


	//   ....[135]....
        /*0274*/ 	.word	0xffffffff


	//   ....[136]....
        /*0278*/ 	.word	0xffffffff


	//   ....[137]....
        /*027c*/ 	.word	0xffffffff


	//   ....[138]....
        /*0280*/ 	.word	0xffffffff


	//   ....[139]....
        /*0284*/ 	.word	0xffffffff


	//   ....[140]....
        /*0288*/ 	.word	0xffffffff


	//   ....[141]....
        /*028c*/ 	.word	0xffffffff


	//   ....[142]....
        /*0290*/ 	.word	0xffffffff


	//   ....[143]....
        /*0294*/ 	.word	0xffffffff


	//   ....[144]....
        /*0298*/ 	.word	0xffffffff


	//   ....[145]....
        /*029c*/ 	.word	0xffffffff


	//   ....[146]....
        /*02a0*/ 	.word	0xffffffff


	//   ....[147]....
        /*02a4*/ 	.word	0xffffffff


	//   ....[148]....
        /*02a8*/ 	.word	0xffffffff


	//   ....[149]....
        /*02ac*/ 	.word	0xffffffff


	//   ....[150]....
        /*02b0*/ 	.word	0xffffffff


	//   ....[151]....
        /*02b4*/ 	.word	0xffffffff


	//   ....[152]....
        /*02b8*/ 	.word	0xffffffff


	//   ....[153]....
        /*02bc*/ 	.word	0xffffffff


	//   ....[154]....
        /*02c0*/ 	.word	0xffffffff


	//   ....[155]....
        /*02c4*/ 	.word	0xffffffff


	//   ....[156]....
        /*02c8*/ 	.word	0xffffffff


	//   ....[157]....
        /*02cc*/ 	.word	0xffffffff


	//   ....[158]....
        /*02d0*/ 	.word	0xffffffff


	//   ....[159]....
        /*02d4*/ 	.word	0xffffffff


	//   ....[160]....
        /*02d8*/ 	.word	0xffffffff


	//   ....[161]....
        /*02dc*/ 	.word	0xffffffff


	//   ....[162]....
        /*02e0*/ 	.word	0xffffffff


	//   ....[163]....
        /*02e4*/ 	.word	0xffffffff


	//   ....[164]....
        /*02e8*/ 	.word	0xffffffff


	//   ....[165]....
        /*02ec*/ 	.word	0xffffffff


	//   ....[166]....
        /*02f0*/ 	.word	0xffffffff


	//   ....[167]....
        /*02f4*/ 	.word	0xffffffff


	//   ....[168]....
        /*02f8*/ 	.word	0xffffffff


	//   ....[169]....
        /*02fc*/ 	.word	0xffffffff


	//   ....[170]....
        /*0300*/ 	.word	0xffffffff


	//   ....[171]....
        /*0304*/ 	.word	0xffffffff


	//   ....[172]....
        /*0308*/ 	.word	0xffffffff


	//   ....[173]....
        /*030c*/ 	.word	0xffffffff


	//   ....[174]....
        /*0310*/ 	.word	0xffffffff


	//   ....[175]....
        /*0314*/ 	.word	0xffffffff


	//   ....[176]....
        /*0318*/ 	.word	0xffffffff


	//   ....[177]....
        /*031c*/ 	.word	0xffffffff


	//   ....[178]....
        /*0320*/ 	.word	0xffffffff


	//   ....[179]....
        /*0324*/ 	.word	0xffffffff


	//   ....[180]....
        /*0328*/ 	.word	0xffffffff


	//   ....[181]....
        /*032c*/ 	.word	0xffffffff


	//   ....[182]....
        /*0330*/ 	.word	0xffffffff


	//   ....[183]....
        /*0334*/ 	.word	0xffffffff


	//   ....[184]....
        /*0338*/ 	.word	0xffffffff


	//   ....[185]....
        /*033c*/ 	.word	0xffffffff


	//   ....[186]....
        /*0340*/ 	.word	0xffffffff


	//   ....[187]....
        /*0344*/ 	.word	0xffffffff


	//   ....[188]....
        /*0348*/ 	.word	0xffffffff


	//   ....[189]....
        /*034c*/ 	.word	0xffffffff


	//   ....[190]....
        /*0350*/ 	.word	0xffffffff


	//   ....[191]....
        /*0354*/ 	.word	0xffffffff


	//   ....[192]....
        /*0358*/ 	.word	0xffffffff


	//   ....[193]....
        /*035c*/ 	.word	0xffffffff


	//   ....[194]....
        /*0360*/ 	.word	0xffffffff


	//   ....[195]....
        /*0364*/ 	.word	0xffffffff


	//   ....[196]....
        /*0368*/ 	.word	0xffffffff


	//   ....[197]....
        /*036c*/ 	.word	0xffffffff


	//   ....[198]....
        /*0370*/ 	.word	0xffffffff


	//   ....[199]....
        /*0374*/ 	.word	0xffffffff


	//   ....[200]....
        /*0378*/ 	.word	0xffffffff


	//   ....[201]....
        /*037c*/ 	.word	0xffffffff


	//   ....[202]....
        /*0380*/ 	.word	0xffffffff


	//   ....[203]....
        /*0384*/ 	.word	0xffffffff


	//   ....[204]....
        /*0388*/ 	.word	0xffffffff


	//   ....[205]....
        /*038c*/ 	.word	0xffffffff


	//   ....[206]....
        /*0390*/ 	.word	0xffffffff


	//   ....[207]....
        /*0394*/ 	.word	0xffffffff


	//   ....[208]....
        /*0398*/ 	.word	0xffffffff


	//   ....[209]....
        /*039c*/ 	.word	0xffffffff


	//   ....[210]....
        /*03a0*/ 	.word	0xffffffff


	//   ....[211]....
        /*03a4*/ 	.word	0xffffffff


	//   ....[212]....
        /*03a8*/ 	.word	0xffffffff


	//   ....[213]....
        /*03ac*/ 	.word	0xffffffff


	//   ....[214]....
        /*03b0*/ 	.word	0xffffffff


	//   ....[215]....
        /*03b4*/ 	.word	0xffffffff


	//   ....[216]....
        /*03b8*/ 	.word	0xffffffff


	//   ....[217]....
        /*03bc*/ 	.word	0xffffffff


	//   ....[218]....
        /*03c0*/ 	.word	0xffffffff


	//   ....[219]....
        /*03c4*/ 	.word	0x0500000f


	//   ....[220]....
        /*03c8*/ 	.word	0x0500000f


	//   ....[221]....
        /*03cc*/ 	.word	0x0500000f


	//   ....[222]....
        /*03d0*/ 	.word	0x0500000f


	//   ....[223]....
        /*03d4*/ 	.word	0x0500000f


	//   ....[224]....
        /*03d8*/ 	.word	0x0500000f


	//   ....[225]....
        /*03dc*/ 	.word	0x0500000f


	//   ....[226]....
        /*03e0*/ 	.word	0x0500000f


	//   ....[227]....
        /*03e4*/ 	.word	0x0500000f


	//   ....[228]....
        /*03e8*/ 	.word	0x0500000f


	//   ....[229]....
        /*03ec*/ 	.word	0x0500000f


	//   ....[230]....
        /*03f0*/ 	.word	0x0500000f


	//   ....[231]....
        /*03f4*/ 	.word	0x0500000f


	//   ....[232]....
        /*03f8*/ 	.word	0x0500000f


	//   ....[233]....
        /*03fc*/ 	.word	0x0500000f


	//   ....[234]....
        /*0400*/ 	.word	0x0500000f


	//   ....[235]....
        /*0404*/ 	.word	0x0500000f


	//   ....[236]....
        /*0408*/ 	.word	0x0500000f


	//   ....[237]....
        /*040c*/ 	.word	0x0500000f


	//   ....[238]....
        /*0410*/ 	.word	0x0500000f


	//   ....[239]....
        /*0414*/ 	.word	0x0500000f


	//   ....[240]....
        /*0418*/ 	.word	0x0500000f


	//   ....[241]....
        /*041c*/ 	.word	0x0500000f


	//   ....[242]....
        /*0420*/ 	.word	0x0500000f


	//   ....[243]....
        /*0424*/ 	.word	0x0500000f


	//   ....[244]....
        /*0428*/ 	.word	0x0500000f


	//   ....[245]....
        /*042c*/ 	.word	0x0500000f


	//   ....[246]....
        /*0430*/ 	.word	0x0500000f


	//   ....[247]....
        /*0434*/ 	.word	0x0500000f


	//   ....[248]....
        /*0438*/ 	.word	0x0500000f


	//   ....[249]....
        /*043c*/ 	.word	0x0500000f


	//   ....[250]....
        /*0440*/ 	.word	0x0500000f


	//   ....[251]....
        /*0444*/ 	.word	0x0500000f


	//   ....[252]....
        /*0448*/ 	.word	0x0500000f


	//   ....[253]....
        /*044c*/ 	.word	0x0500000f


	//   ....[254]....
        /*0450*/ 	.word	0x0500000f


	//   ....[255]....
        /*0454*/ 	.word	0x0500000f


	//   ....[0]....
        /*0458*/ 	.word	0x0500000f


	//   ....[1]....
        /*045c*/ 	.word	0x0500000f


	//   ....[2]....
        /*0460*/ 	.word	0x0500000f


	//   ....[3]....
        /*0464*/ 	.word	0x0500000f


	//   ....[4]....
        /*0468*/ 	.word	0x0500000f


	//   ....[5]....
        /*046c*/ 	.word	0x0500000f


	//   ....[6]....
        /*0470*/ 	.word	0x0500000f


	//   ....[7]....
        /*0474*/ 	.word	0x0500000f


	//   ....[8]....
        /*0478*/ 	.word	0x0500000f


	//   ....[9]....
        /*047c*/ 	.word	0x0500000f


	//   ....[10]....
        /*0480*/ 	.word	0x0500000f


	//   ....[11]....
        /*0484*/ 	.word	0x0500000f


	//----- nvinfo : EIATTR_COOP_GROUP_INSTR_OFFSETS
	.align		4
.L_424:
        /*0488*/ 	.byte	0x04, 0x28
        /*048a*/ 	.short	(.L_426 - .L_425)


	//   ....[0]....
.L_425:
        /*048c*/ 	.word	0x00000080


	//   ....[1]....
        /*0490*/ 	.word	0x00000090


	//   ....[2]....
        /*0494*/ 	.word	0x000002d0


	//   ....[3]....
        /*0498*/ 	.word	0x00000430


	//   ....[4]....
        /*049c*/ 	.word	0x00000550


	//   ....[5]....
        /*04a0*/ 	.word	0x000006b0


	//   ....[6]....
        /*04a4*/ 	.word	0x00001a10


	//   ....[7]....
        /*04a8*/ 	.word	0x00002400


	//   ....[8]....
        /*04ac*/ 	.word	0x00002670


	//   ....[9]....
        /*04b0*/ 	.word	0x00002f40


	//   ....[10]....
        /*04b4*/ 	.word	0x00003060


	//   ....[11]....
        /*04b8*/ 	.word	0x000032e0


	//   ....[12]....
        /*04bc*/ 	.word	0x00003410


	//   ....[13]....
        /*04c0*/ 	.word	0x00004430


	//   ....[14]....
        /*04c4*/ 	.word	0x00004650


	//   ....[15]....
        /*04c8*/ 	.word	0x00004d40


	//   ....[16]....
        /*04cc*/ 	.word	0x00004e40


	//   ....[17]....
        /*04d0*/ 	.word	0x00005210


	//   ....[18]....
        /*04d4*/ 	.word	0x00005340


	//   ....[19]....
        /*04d8*/ 	.word	0x00006b00


	//   ....[20]....
        /*04dc*/ 	.word	0x00006b30


	//   ....[21]....
        /*04e0*/ 	.word	0x00006d60


	//   ....[22]....
        /*04e4*/ 	.word	0x00006f30


	//   ....[23]....
        /*04e8*/ 	.word	0x00008320


	//   ....[24]....
        /*04ec*/ 	.word	0x00008540


	//   ....[25]....
        /*04f0*/ 	.word	0x00008c20


	//   ....[26]....
        /*04f4*/ 	.word	0x00008d20


	//   ....[27]....
        /*04f8*/ 	.word	0x000090e0


	//   ....[28]....
        /*04fc*/ 	.word	0x00009240


	//   ....[29]....
        /*0500*/ 	.word	0x0000a330


	//   ....[30]....
        /*0504*/ 	.word	0x0000a340


	//   ....[31]....
        /*0508*/ 	.word	0x0000a390


	//   ....[32]....
        /*050c*/ 	.word	0x0000a3a0


	//   ....[33]....
        /*0510*/ 	.word	0x0000b930


	//   ....[34]....
        /*0514*/ 	.word	0x0000b960


	//   ....[35]....
        /*0518*/ 	.word	0x0000b970


	//   ....[36]....
        /*051c*/ 	.word	0x0000b990


	//   ....[37]....
        /*0520*/ 	.word	0x0000b9a0


	//   ....[38]....
        /*0524*/ 	.word	0x0000b9b0


	//   ....[39]....
        /*0528*/ 	.word	0x0000b9c0


	//   ....[40]....
        /*052c*/ 	.word	0x0000b9d0


	//   ....[41]....
        /*0530*/ 	.word	0x0000b9e0


	//   ....[42]....
        /*0534*/ 	.word	0x0000b9f0


	//   ....[43]....
        /*0538*/ 	.word	0x0000ba00


	//   ....[44]....
        /*053c*/ 	.word	0x0000ba20


	//   ....[45]....
        /*0540*/ 	.word	0x0000ba30


	//   ....[46]....
        /*0544*/ 	.word	0x0000ba40


	//   ....[47]....
        /*0548*/ 	.word	0x0000ba50


	//   ....[48]....
        /*054c*/ 	.word	0x0000ba60


	//   ....[49]....
        /*0550*/ 	.word	0x0000ba70


	//   ....[50]....
        /*0554*/ 	.word	0x0000ba80


	//   ....[51]....
        /*0558*/ 	.word	0x0000ba90


	//   ....[52]....
        /*055c*/ 	.word	0x0000bab0


	//   ....[53]....
        /*0560*/ 	.word	0x0000bac0


	//   ....[54]....
        /*0564*/ 	.word	0x0000bad0


	//   ....[55]....
        /*0568*/ 	.word	0x0000bae0


	//   ....[56]....
        /*056c*/ 	.word	0x0000baf0


	//   ....[57]....
        /*0570*/ 	.word	0x0000bb00


	//   ....[58]....
        /*0574*/ 	.word	0x0000bb10


	//   ....[59]....
        /*0578*/ 	.word	0x0000bb20


	//   ....[60]....
        /*057c*/ 	.word	0x0000bb30


	//   ....[61]....
        /*0580*/ 	.word	0x0000bb40


	//   ....[62]....
        /*0584*/ 	.word	0x0000bb50


	//   ....[63]....
        /*0588*/ 	.word	0x0000bb60


	//   ....[64]....
        /*058c*/ 	.word	0x0000bb70


	//   ....[65]....
        /*0590*/ 	.word	0x0000bb80


	//   ....[66]....
        /*0594*/ 	.word	0x0000bb90


	//   ....[67]....
        /*0598*/ 	.word	0x0000bba0


	//   ....[68]....
        /*059c*/ 	.word	0x0000bbc0


	//   ....[69]....
        /*05a0*/ 	.word	0x0000bbe0


	//   ....[70]....
        /*05a4*/ 	.word	0x0000bbf0


	//   ....[71]....
        /*05a8*/ 	.word	0x0000bc00


	//   ....[72]....
        /*05ac*/ 	.word	0x0000bc10


	//   ....[73]....
        /*05b0*/ 	.word	0x0000bc30


	//   ....[74]....
        /*05b4*/ 	.word	0x0000bc50


	//   ....[75]....
        /*05b8*/ 	.word	0x0000bc70


	//   ....[76]....
        /*05bc*/ 	.word	0x0000bc80


	//   ....[77]....
        /*05c0*/ 	.word	0x0000bc90


	//   ....[78]....
        /*05c4*/ 	.word	0x0000bcb0


	//   ....[79]....
        /*05c8*/ 	.word	0x0000bcc0


	//   ....[80]....
        /*05cc*/ 	.word	0x0000bcd0


	//   ....[81]....
        /*05d0*/ 	.word	0x0000bce0


	//   ....[82]....
        /*05d4*/ 	.word	0x0000bcf0


	//   ....[83]....
        /*05d8*/ 	.word	0x0000bd00


	//   ....[84]....
        /*05dc*/ 	.word	0x0000bd10


	//   ....[85]....
        /*05e0*/ 	.word	0x0000bd30


	//   ....[86]....
        /*05e4*/ 	.word	0x0000bd40


	//   ....[87]....
        /*05e8*/ 	.word	0x0000bd60


	//   ....[88]....
        /*05ec*/ 	.word	0x0000bd80


	//   ....[89]....
        /*05f0*/ 	.word	0x0000bda0


	//   ....[90]....
        /*05f4*/ 	.word	0x0000bdd0


	//   ....[91]....
        /*05f8*/ 	.word	0x0000bde0


	//   ....[92]....
        /*05fc*/ 	.word	0x0000bdf0


	//   ....[93]....
        /*0600*/ 	.word	0x0000be00


	//   ....[94]....
        /*0604*/ 	.word	0x0000be10


	//   ....[95]....
        /*0608*/ 	.word	0x0000be20


	//   ....[96]....
        /*060c*/ 	.word	0x0000be30


	//   ....[97]....
        /*0610*/ 	.word	0x0000be40


	//   ....[98]....
        /*0614*/ 	.word	0x0000be50


	//   ....[99]....
        /*0618*/ 	.word	0x0000be70


	//   ....[100]....
        /*061c*/ 	.word	0x0000bea0


	//   ....[101]....
        /*0620*/ 	.word	0x0000bed0


	//   ....[102]....
        /*0624*/ 	.word	0x0000bf00


	//   ....[103]....
        /*0628*/ 	.word	0x0000bf30


	//   ....[104]....
        /*062c*/ 	.word	0x0000bf50


	//   ....[105]....
        /*0630*/ 	.word	0x0000bf80


	//   ....[106]....
        /*0634*/ 	.word	0x0000bfa0


	//   ....[107]....
        /*0638*/ 	.word	0x0000bfb0


	//   ....[108]....
        /*063c*/ 	.word	0x0000bfc0


	//   ....[109]....
        /*0640*/ 	.word	0x0000bfd0


	//   ....[110]....
        /*0644*/ 	.word	0x0000bfe0


	//   ....[111]....
        /*0648*/ 	.word	0x0000bff0


	//   ....[112]....
        /*064c*/ 	.word	0x0000c000


	//   ....[113]....
        /*0650*/ 	.word	0x0000c010


	//   ....[114]....
        /*0654*/ 	.word	0x0000c020


	//   ....[115]....
        /*0658*/ 	.word	0x0000c030


	//   ....[116]....
        /*065c*/ 	.word	0x0000c040


	//   ....[117]....
        /*0660*/ 	.word	0x0000c050


	//   ....[118]....
        /*0664*/ 	.word	0x0000c060


	//   ....[119]....
        /*0668*/ 	.word	0x0000c070


	//   ....[120]....
        /*066c*/ 	.word	0x0000c080


	//   ....[121]....
        /*0670*/ 	.word	0x0000c090


	//   ....[122]....
        /*0674*/ 	.word	0x0000c0a0


	//   ....[123]....
        /*0678*/ 	.word	0x0000c0b0


	//   ....[124]....
        /*067c*/ 	.word	0x0000c0c0


	//   ....[125]....
        /*0680*/ 	.word	0x0000c0d0


	//   ....[126]....
        /*0684*/ 	.word	0x0000c0e0


	//   ....[127]....
        /*0688*/ 	.word	0x0000c0f0


	//   ....[128]....
        /*068c*/ 	.word	0x0000c100


	//   ....[129]....
        /*0690*/ 	.word	0x0000c110


	//   ....[130]....
        /*0694*/ 	.word	0x0000c120


	//   ....[131]....
        /*0698*/ 	.word	0x0000c140


	//   ....[132]....
        /*069c*/ 	.word	0x0000c150


	//   ....[133]....
        /*06a0*/ 	.word	0x0000c160


	//   ....[134]....
        /*06a4*/ 	.word	0x0000c170


	//   ....[135]....
        /*06a8*/ 	.word	0x0000c1a0


	//   ....[136]....
        /*06ac*/ 	.word	0x0000c1d0


	//   ....[137]....
        /*06b0*/ 	.word	0x0000c200


	//   ....[138]....
        /*06b4*/ 	.word	0x0000c230


	//   ....[139]....
        /*06b8*/ 	.word	0x0000c260


	//   ....[140]....
        /*06bc*/ 	.word	0x0000c290


	//   ....[141]....
        /*06c0*/ 	.word	0x0000c2c0


	//   ....[142]....
        /*06c4*/ 	.word	0x0000c2f0


	//   ....[143]....
        /*06c8*/ 	.word	0x0000c310


	//   ....[144]....
        /*06cc*/ 	.word	0x0000c320


	//   ....[145]....
        /*06d0*/ 	.word	0x0000c350


	//   ....[146]....
        /*06d4*/ 	.word	0x0000c380


	//   ....[147]....
        /*06d8*/ 	.word	0x0000c3b0


	//   ....[148]....
        /*06dc*/ 	.word	0x0000c3e0


	//   ....[149]....
        /*06e0*/ 	.word	0x0000c410


	//   ....[150]....
        /*06e4*/ 	.word	0x0000c440


	//   ....[151]....
        /*06e8*/ 	.word	0x0000c470


	//   ....[152]....
        /*06ec*/ 	.word	0x0000c4a0


	//   ....[153]....
        /*06f0*/ 	.word	0x0000c4d0


	//   ....[154]....
        /*06f4*/ 	.word	0x0000c500


	//   ....[155]....
        /*06f8*/ 	.word	0x0000c530


	//   ....[156]....
        /*06fc*/ 	.word	0x0000c560


	//   ....[157]....
        /*0700*/ 	.word	0x0000c590


	//   ....[158]....
        /*0704*/ 	.word	0x0000c5d0


	//   ....[159]....
        /*0708*/ 	.word	0x0000c600


	//   ....[160]....
        /*070c*/ 	.word	0x0000c640


	//   ....[161]....
        /*0710*/ 	.word	0x0000cb60


	//   ....[162]....
        /*0714*/ 	.word	0x0000cba0


	//   ....[163]....
        /*0718*/ 	.word	0x0000cbe0


	//   ....[164]....
        /*071c*/ 	.word	0x0000cc20


	//   ....[165]....
        /*0720*/ 	.word	0x0000cc80


	//   ....[166]....
        /*0724*/ 	.word	0x0000ccb0


	//   ....[167]....
        /*0728*/ 	.word	0x0000d960


	//   ....[168]....
        /*072c*/ 	.word	0x0000d990


	//   ....[169]....
        /*0730*/ 	.word	0x0000eae0


	//   ....[170]....
        /*0734*/ 	.word	0x00010220


	//   ....[171]....
        /*0738*/ 	.word	0x00010260


	//   ....[172]....
        /*073c*/ 	.word	0x000102a0


	//   ....[173]....
        /*0740*/ 	.word	0x00010310


	//   ....[174]....
        /*0744*/ 	.word	0x00010330


	//   ....[175]....
        /*0748*/ 	.word	0x00010390


	//   ....[176]....
        /*074c*/ 	.word	0x000103b0


	//   ....[177]....
        /*0750*/ 	.word	0x000103c0


	//   ....[178]....
        /*0754*/ 	.word	0x00010750


	//   ....[179]....
        /*0758*/ 	.word	0x00010770


	//   ....[180]....
        /*075c*/ 	.word	0x00010780


	//   ....[181]....
        /*0760*/ 	.word	0x000107c0


	//   ....[182]....
        /*0764*/ 	.word	0x00010820


	//   ....[183]....
        /*0768*/ 	.word	0x00010840


	//   ....[184]....
        /*076c*/ 	.word	0x000108b0


	//   ....[185]....
        /*0770*/ 	.word	0x000108e0


	//   ....[186]....
        /*0774*/ 	.word	0x00010ea0


	//   ....[187]....
        /*0778*/ 	.word	0x00010ed0


	//   ....[188]....
        /*077c*/ 	.word	0x00010f00


	//   ....[189]....
        /*0780*/ 	.word	0x00010f50


	//   ....[190]....
        /*0784*/ 	.word	0x00010fd0


	//   ....[191]....
        /*0788*/ 	.word	0x00010ff0


	//   ....[192]....
        /*078c*/ 	.word	0x00011070


	//   ....[193]....
        /*0790*/ 	.word	0x00011090


	//   ....[194]....
        /*0794*/ 	.word	0x00011110


	//   ....[195]....
        /*0798*/ 	.word	0x00011130


	//   ....[196]....
        /*079c*/ 	.word	0x000111b0


	//   ....[197]....
        /*07a0*/ 	.word	0x000111d0


	//   ....[198]....
        /*07a4*/ 	.word	0x00011250


	//   ....[199]....
        /*07a8*/ 	.word	0x00011270


	//   ....[200]....
        /*07ac*/ 	.word	0x000112f0


	//   ....[201]....
        /*07b0*/ 	.word	0x00011320


	//   ....[202]....
        /*07b4*/ 	.word	0x00011ae0


	//   ....[203]....
        /*07b8*/ 	.word	0x00011b00


	//   ....[204]....
        /*07bc*/ 	.word	0x00011b10


	//   ....[205]....
        /*07c0*/ 	.word	0x00011b20


	//   ....[206]....
        /*07c4*/ 	.word	0x00011b30


	//   ....[207]....
        /*07c8*/ 	.word	0x00011b40


	//   ....[208]....
        /*07cc*/ 	.word	0x00011b60


	//   ....[209]....
        /*07d0*/ 	.word	0x00011b80


	//   ....[210]....
        /*07d4*/ 	.word	0x00011f50


	//   ....[211]....
        /*07d8*/ 	.word	0x00011f70


	//   ....[212]....
        /*07dc*/ 	.word	0x00011f90


	//   ....[213]....
        /*07e0*/ 	.word	0x00011fa0


	//   ....[214]....
        /*07e4*/ 	.word	0x00011fb0


	//   ....[215]....
        /*07e8*/ 	.word	0x00011fc0


	//   ....[216]....
        /*07ec*/ 	.word	0x00011fe0


	//   ....[217]....
        /*07f0*/ 	.word	0x00012030


	//   ....[218]....
        /*07f4*/ 	.word	0x00013090


	//   ....[219]....
        /*07f8*/ 	.word	0x00013710


	//   ....[220]....
        /*07fc*/ 	.word	0x000137f0


	//   ....[221]....
        /*0800*/ 	.word	0x000138c0


	//   ....[222]....
        /*0804*/ 	.word	0x00013940


	//   ....[223]....
        /*0808*/ 	.word	0x00013a10


	//   ....[224]....
        /*080c*/ 	.word	0x00013a70


	//   ....[225]....
        /*0810*/ 	.word	0x00013b40


	//   ....[226]....
        /*0814*/ 	.word	0x00013ba0


	//   ....[227]....
        /*0818*/ 	.word	0x00013c60


	//   ....[228]....
        /*081c*/ 	.word	0x00013d90


	//   ....[229]....
        /*0820*/ 	.word	0x00013e20


	//   ....[230]....
        /*0824*/ 	.word	0x00013ef0


	//   ....[231]....
        /*0828*/ 	.word	0x00013f90


	//   ....[232]....
        /*082c*/ 	.word	0x00014000


	//   ....[233]....
        /*0830*/ 	.word	0x000140c0


	//   ....[234]....
        /*0834*/ 	.word	0x00014130


	//   ....[235]....
        /*0838*/ 	.word	0x000141f0


	//   ....[236]....
        /*083c*/ 	.word	0x00014280


	//   ....[237]....
        /*0840*/ 	.word	0x000142e0


	//   ....[238]....
        /*0844*/ 	.word	0x00014390


	//   ....[239]....
        /*0848*/ 	.word	0x00014450


	//   ....[240]....
        /*084c*/ 	.word	0x000144c0


	//   ....[241]....
        /*0850*/ 	.word	0x000145a0


	//   ....[242]....
        /*0854*/ 	.word	0x00014610


	//   ....[243]....
        /*0858*/ 	.word	0x000146f0


	//   ....[244]....
        /*085c*/ 	.word	0x00014760


	//   ....[245]....
        /*0860*/ 	.word	0x00014840


	//   ....[246]....
        /*0864*/ 	.word	0x000148b0


	//   ....[247]....
        /*0868*/ 	.word	0x00014990


	//   ....[248]....
        /*086c*/ 	.word	0x00014a00


	//   ....[249]....
        /*0870*/ 	.word	0x00014ad0


	//   ....[250]....
        /*0874*/ 	.word	0x00014b40


	//   ....[251]....
        /*0878*/ 	.word	0x00014c00


	//   ....[252]....
        /*087c*/ 	.word	0x00014d30


	//   ....[253]....
        /*0880*/ 	.word	0x00014dd0


	//   ....[254]....
        /*0884*/ 	.word	0x00014e30


	//   ....[255]....
        /*0888*/ 	.word	0x00014ee0


	//   ....[0]....
        /*088c*/ 	.word	0x00014f70


	//   ....[1]....
        /*0890*/ 	.word	0x00015010


	//   ....[2]....
        /*0894*/ 	.word	0x00015090


	//   ....[3]....
        /*0898*/ 	.word	0x00015130


	//   ....[4]....
        /*089c*/ 	.word	0x00015210


	//   ....[5]....
        /*08a0*/ 	.word	0x000152b0


	//   ....[6]....
        /*08a4*/ 	.word	0x00015320


	//   ....[7]....
        /*08a8*/ 	.word	0x000153e0


	//   ....[8]....
        /*08ac*/ 	.word	0x00015440


	//   ....[9]....
        /*08b0*/ 	.word	0x000154f0


	//   ....[10]....
        /*08b4*/ 	.word	0x00015580


	//   ....[11]....
        /*08b8*/ 	.word	0x00015620


	//----- nvinfo : EIATTR_REG_RECONFIG
	.align		4
.L_426:
        /*08bc*/ 	.byte	0x01, 0x54
	.zero		2


	//----- nvinfo : EIATTR_SYSCALL_OFFSETS
	.align		4
        /*08c0*/ 	.byte	0x04, 0x46
        /*08c2*/ 	.short	(.L_428 - .L_427)


	//   ....[0]....
.L_427:
        /*08c4*/ 	.word	0x00001bd0


	//   ....[1]....
        /*08c8*/ 	.word	0x0000f6b0


	//   ....[2]....
        /*08cc*/ 	.word	0x0000f7f0


	//   ....[3]....
        /*08d0*/ 	.word	0x0000f930


	//   ....[4]....
        /*08d4*/ 	.word	0x0000fa50


	//   ....[5]....
        /*08d8*/ 	.word	0x00010bd0


	//----- nvinfo : EIATTR_MBARRIER_INSTR_OFFSETS
	.align		4
.L_428:
        /*08dc*/ 	.byte	0x04, 0x39
        /*08de*/ 	.short	(.L_430 - .L_429)


	//   ....[0]....
.L_429:
        /*08e0*/ 	.word	0x00000180
        /*08e4*/ 	.word	0x000000ff
        /*08e8*/ 	.word	0x00020800
        /*08ec*/ 	.short	0x0100
        /*08ee*/ 	.byte	0x08
	.zero		1


	//   ....[1]....
        /*08f0*/ 	.word	0x00000190
        /*08f4*/ 	.word	0x000000ff
        /*08f8*/ 	.word	0x00020820
        /*08fc*/ 	.short	0x0100
        /*08fe*/ 	.byte	0x08
	.zero		1


	//   ....[2]....
        /*0900*/ 	.word	0x00000280
        /*0904*/ 	.word	0x000000ff
        /*0908*/ 	.word	0x00020830
        /*090c*/ 	.short	0x0100
        /*090e*/ 	.byte	0x08
	.zero		1


	//   ....[3]....
        /*0910*/ 	.word	0x00000290
        /*0914*/ 	.word	0x000000ff
        /*0918*/ 	.word	0x00020840
        /*091c*/ 	.short	0x0100
        /*091e*/ 	.byte	0x08
	.zero		1


	//   ....[4]....
        /*0920*/ 	.word	0x000002a0
        /*0924*/ 	.word	0x000000ff
        /*0928*/ 	.word	0x00020838
        /*092c*/ 	.short	0x0100
        /*092e*/ 	.byte	0x08
	.zero		1


	//   ....[5]....
        /*0930*/ 	.word	0x000002b0
        /*0934*/ 	.word	0x000000ff
        /*0938*/ 	.word	0x00020848
        /*093c*/ 	.short	0x0100
        /*093e*/ 	.byte	0x08
	.zero		1


	//   ....[6]....
        /*0940*/ 	.word	0x000003e0
        /*0944*/ 	.word	0x000000ff
        /*0948*/ 	.word	0x00020850
        /*094c*/ 	.short	0x0100
        /*094e*/ 	.byte	0x08
	.zero		1


	//   ....[7]....
        /*0950*/ 	.word	0x000003f0
        /*0954*/ 	.word	0x000000ff
        /*0958*/ 	.word	0x00020860
        /*095c*/ 	.short	0x0100
        /*095e*/ 	.byte	0x08
	.zero		1


	//   ....[8]....
        /*0960*/ 	.word	0x00000400
        /*0964*/ 	.word	0x000000ff
        /*0968*/ 	.word	0x00020858
        /*096c*/ 	.short	0x0100
        /*096e*/ 	.byte	0x08
	.zero		1


	//   ....[9]....
        /*0970*/ 	.word	0x00000410
        /*0974*/ 	.word	0x000000ff
        /*0978*/ 	.word	0x00020868
        /*097c*/ 	.short	0x0100
        /*097e*/ 	.byte	0x08
	.zero		1


	//   ....[10]....
        /*0980*/ 	.word	0x00000500
        /*0984*/ 	.word	0x000000ff
        /*0988*/ 	.word	0x00020870
        /*098c*/ 	.short	0x0100
        /*098e*/ 	.byte	0x06
	.zero		1


	//   ....[11]....
        /*0990*/ 	.word	0x00000510
        /*0994*/ 	.word	0x000000ff
        /*0998*/ 	.word	0x00020880
        /*099c*/ 	.short	0x0100
        /*099e*/ 	.byte	0x06
	.zero		1


	//   ....[12]....
        /*09a0*/ 	.word	0x00000520
        /*09a4*/ 	.word	0x000000ff
        /*09a8*/ 	.word	0x00020878
        /*09ac*/ 	.short	0x0100
        /*09ae*/ 	.byte	0x06
	.zero		1


	//   ....[13]....
        /*09b0*/ 	.word	0x00000530
        /*09b4*/ 	.word	0x000000ff
        /*09b8*/ 	.word	0x00020888
        /*09bc*/ 	.short	0x0100
        /*09be*/ 	.byte	0x06
	.zero		1


	//   ....[14]....
        /*09c0*/ 	.word	0x00000660
        /*09c4*/ 	.word	0x000000ff
        /*09c8*/ 	.word	0x00020890
        /*09cc*/ 	.short	0x0100
        /*09ce*/ 	.byte	0x08
	.zero		1


	//   ....[15]....
        /*09d0*/ 	.word	0x00000670
        /*09d4*/ 	.word	0x000000ff
        /*09d8*/ 	.word	0x000208a0
        /*09dc*/ 	.short	0x0100
        /*09de*/ 	.byte	0x08
	.zero		1


	//   ....[16]....
        /*09e0*/ 	.word	0x00000680
        /*09e4*/ 	.word	0x000000ff
        /*09e8*/ 	.word	0x00020898
        /*09ec*/ 	.short	0x0100
        /*09ee*/ 	.byte	0x08
	.zero		1


	//   ....[17]....
        /*09f0*/ 	.word	0x00000690
        /*09f4*/ 	.word	0x000000ff
        /*09f8*/ 	.word	0x000208a8
        /*09fc*/ 	.short	0x0100
        /*09fe*/ 	.byte	0x08
	.zero		1


	//   ....[18]....
        /*0a00*/ 	.word	0x000007d0
        /*0a04*/ 	.word	0x000000ff
        /*0a08*/ 	.word	0x000208b0
        /*0a0c*/ 	.short	0x0100
        /*0a0e*/ 	.byte	0x08
	.zero		1


	//   ....[19]....
        /*0a10*/ 	.word	0x000007e0
        /*0a14*/ 	.word	0x000000ff
        /*0a18*/ 	.word	0x000208c0
        /*0a1c*/ 	.short	0x0100
        /*0a1e*/ 	.byte	0x08
	.zero		1


	//   ....[20]....
        /*0a20*/ 	.word	0x000007f0
        /*0a24*/ 	.word	0x000000ff
        /*0a28*/ 	.word	0x000208b8
        /*0a2c*/ 	.short	0x0100
        /*0a2e*/ 	.byte	0x08
	.zero		1


	//   ....[21]....
        /*0a30*/ 	.word	0x00000800
        /*0a34*/ 	.word	0x000000ff
        /*0a38*/ 	.word	0x000208c8
        /*0a3c*/ 	.short	0x0100
        /*0a3e*/ 	.byte	0x08
	.zero		1


	//   ....[22]....
        /*0a40*/ 	.word	0x00001c00
        /*0a44*/ 	.word	0x000000ff
        /*0a48*/ 	.word	0x00020800
        /*0a4c*/ 	.short	0x010a
        /*0a4e*/ 	.byte	0x29
	.zero		1


	//   ....[23]....
        /*0a50*/ 	.word	0x00001ca0
        /*0a54*/ 	.word	0x000000ff
        /*0a58*/ 	.word	0x00020830
        /*0a5c*/ 	.short	0x010a
        /*0a5e*/ 	.byte	0x29
	.zero		1


	//   ....[24]....
        /*0a60*/ 	.word	0x00001ce0
        /*0a64*/ 	.word	0x000000ff
        /*0a68*/ 	.word	0x00020830
        /*0a6c*/ 	.short	0x010a
        /*0a6e*/ 	.byte	0x29
	.zero		1


	//   ....[25]....
        /*0a70*/ 	.word	0x00002440
        /*0a74*/ 	.word	0x000000ff
        /*0a78*/ 	.word	0x00000000
        /*0a7c*/ 	.short	0x0101
        /*0a7e*/ 	.byte	0x06
	.zero		1


	//   ....[26]....
        /*0a80*/ 	.word	0x00003a90
        /*0a84*/ 	.word	0x000000ff
        /*0a88*/ 	.word	0x00020850
        /*0a8c*/ 	.short	0x010a
        /*0a8e*/ 	.byte	0x29
	.zero		1


	//   ....[27]....
        /*0a90*/ 	.word	0x00003ad0
        /*0a94*/ 	.word	0x000000ff
        /*0a98*/ 	.word	0x00020850
        /*0a9c*/ 	.short	0x010a
        /*0a9e*/ 	.byte	0x29
	.zero		1


	//   ....[28]....
        /*0aa0*/ 	.word	0x00003cc0
        /*0aa4*/ 	.word	0x000000ff
        /*0aa8*/ 	.word	0x00000000
        /*0aac*/ 	.short	0x0101
        /*0aae*/ 	.byte	0x0a
	.zero		1


	//   ....[29]....
        /*0ab0*/ 	.word	0x00004010
        /*0ab4*/ 	.word	0x000000ff
        /*0ab8*/ 	.word	0x00020830
        /*0abc*/ 	.short	0x010a
        /*0abe*/ 	.byte	0x39
	.zero		1


	//   ....[30]....
        /*0ac0*/ 	.word	0x00004050
        /*0ac4*/ 	.word	0x000000ff
        /*0ac8*/ 	.word	0x00020830
        /*0acc*/ 	.short	0x010a
        /*0ace*/ 	.byte	0x39
	.zero		1


	//   ....[31]....
        /*0ad0*/ 	.word	0x00004450
        /*0ad4*/ 	.word	0x000000ff
        /*0ad8*/ 	.word	0x00000000
        /*0adc*/ 	.short	0x0101
        /*0ade*/ 	.byte	0x06
	.zero		1


	//   ....[32]....
        /*0ae0*/ 	.word	0x000060e0
        /*0ae4*/ 	.word	0x000000ff
        /*0ae8*/ 	.word	0x00020850
        /*0aec*/ 	.short	0x010a
        /*0aee*/ 	.byte	0x39
	.zero		1


	//   ....[33]....
        /*0af0*/ 	.word	0x00006120
        /*0af4*/ 	.word	0x000000ff
        /*0af8*/ 	.word	0x00020850
        /*0afc*/ 	.short	0x010a
        /*0afe*/ 	.byte	0x39
	.zero		1


	//   ....[34]....
        /*0b00*/ 	.word	0x00006290
        /*0b04*/ 	.word	0x000000ff
        /*0b08*/ 	.word	0x00000000
        /*0b0c*/ 	.short	0x0101
        /*0b0e*/ 	.byte	0x39
	.zero		1


	//   ....[35]....
        /*0b10*/ 	.word	0x00006670
        /*0b14*/ 	.word	0x000000ff
        /*0b18*/ 	.word	0x00020830
        /*0b1c*/ 	.short	0x010a
        /*0b1e*/ 	.byte	0x33
	.zero		1


	//   ....[36]....
        /*0b20*/ 	.word	0x000066b0
        /*0b24*/ 	.word	0x000000ff
        /*0b28*/ 	.word	0x00020830
        /*0b2c*/ 	.short	0x010a
        /*0b2e*/ 	.byte	0x33
	.zero		1


	//   ....[37]....
        /*0b30*/ 	.word	0x00006a20
        /*0b34*/ 	.word	0x000000ff
        /*0b38*/ 	.word	0x00000000
        /*0b3c*/ 	.short	0x0101
        /*0b3e*/ 	.byte	0x06
	.zero		1


	//   ....[38]....
        /*0b40*/ 	.word	0x00007c30
        /*0b44*/ 	.word	0x000000ff
        /*0b48*/ 	.word	0x00020850
        /*0b4c*/ 	.short	0x010a
        /*0b4e*/ 	.byte	0x33
	.zero		1


	//   ....[39]....
        /*0b50*/ 	.word	0x00007c70
        /*0b54*/ 	.word	0x000000ff
        /*0b58*/ 	.word	0x00020850
        /*0b5c*/ 	.short	0x010a
        /*0b5e*/ 	.byte	0x33
	.zero		1


	//   ....[40]....
        /*0b60*/ 	.word	0x00007dc0
        /*0b64*/ 	.word	0x000000ff
        /*0b68*/ 	.word	0x00000000
        /*0b6c*/ 	.short	0x0101
        /*0b6e*/ 	.byte	0x33
	.zero		1


	//   ....[41]....
        /*0b70*/ 	.word	0x00007f20
        /*0b74*/ 	.word	0x000000ff
        /*0b78*/ 	.word	0x00020830
        /*0b7c*/ 	.short	0x010a
        /*0b7e*/ 	.byte	0x39
	.zero		1


	//   ....[42]....
        /*0b80*/ 	.word	0x00007f60
        /*0b84*/ 	.word	0x000000ff
        /*0b88*/ 	.word	0x00020830
        /*0b8c*/ 	.short	0x010a
        /*0b8e*/ 	.byte	0x39
	.zero		1


	//   ....[43]....
        /*0b90*/ 	.word	0x00008340
        /*0b94*/ 	.word	0x000000ff
        /*0b98*/ 	.word	0x00000000
        /*0b9c*/ 	.short	0x0101
        /*0b9e*/ 	.byte	0x06
	.zero		1


	//   ....[44]....
        /*0ba0*/ 	.word	0x00009fd0
        /*0ba4*/ 	.word	0x000000ff
        /*0ba8*/ 	.word	0x00020850
        /*0bac*/ 	.short	0x010a
        /*0bae*/ 	.byte	0x39
	.zero		1


	//   ....[45]....
        /*0bb0*/ 	.word	0x0000a010
        /*0bb4*/ 	.word	0x000000ff
        /*0bb8*/ 	.word	0x00020850
        /*0bbc*/ 	.short	0x010a
        /*0bbe*/ 	.byte	0x39
	.zero		1


	//   ....[46]....
        /*0bc0*/ 	.word	0x0000a180
        /*0bc4*/ 	.word	0x000000ff
        /*0bc8*/ 	.word	0x00000000
        /*0bcc*/ 	.short	0x0101
        /*0bce*/ 	.byte	0x39
	.zero		1


	//   ....[47]....
        /*0bd0*/ 	.word	0x0000cc60
        /*0bd4*/ 	.word	0x000000ff
        /*0bd8*/ 	.word	0x00000000
        /*0bdc*/ 	.short	0x0101
        /*0bde*/ 	.byte	0x04
	.zero		1


	//   ....[48]....
        /*0be0*/ 	.word	0x0000ffe0
        /*0be4*/ 	.word	0x000000ff
        /*0be8*/ 	.word	0x00020880
        /*0bec*/ 	.short	0x010a
        /*0bee*/ 	.byte	0x2e
	.zero		1


	//   ....[49]....
        /*0bf0*/ 	.word	0x000104c0
        /*0bf4*/ 	.word	0x000000ff
        /*0bf8*/ 	.word	0x00020870
        /*0bfc*/ 	.short	0x0107
        /*0bfe*/ 	.byte	0x2e
	.zero		1


	//   ....[50]....
        /*0c00*/ 	.word	0x00010550
        /*0c04*/ 	.word	0x000000ff
        /*0c08*/ 	.word	0x00020870
        /*0c0c*/ 	.short	0x0101
        /*0c0e*/ 	.byte	0x2e
	.zero		1


	//   ....[51]....
        /*0c10*/ 	.word	0x00010580
        /*0c14*/ 	.word	0x000000ff
        /*0c18*/ 	.word	0x00020840
        /*0c1c*/ 	.short	0x010a
        /*0c1e*/ 	.byte	0x2e
	.zero		1


	//   ....[52]....
        /*0c20*/ 	.word	0x00010970
        /*0c24*/ 	.word	0x000000ff
        /*0c28*/ 	.word	0x00020830
        /*0c2c*/ 	.short	0x0107
        /*0c2e*/ 	.byte	0x2e
	.zero		1


	//   ....[53]....
        /*0c30*/ 	.word	0x00010a00
        /*0c34*/ 	.word	0x000000ff
        /*0c38*/ 	.word	0x00020830
        /*0c3c*/ 	.short	0x0101
        /*0c3e*/ 	.byte	0x2e
	.zero		1


	//   ....[54]....
        /*0c40*/ 	.word	0x00011400
        /*0c44*/ 	.word	0x000000ff
        /*0c48*/ 	.word	0x00020800
        /*0c4c*/ 	.short	0x0107
        /*0c4e*/ 	.byte	0x2e
	.zero		1


	//   ....[55]....
        /*0c50*/ 	.word	0x00011450
        /*0c54*/ 	.word	0x000000ff
        /*0c58*/ 	.word	0x00020800
        /*0c5c*/ 	.short	0x0101
        /*0c5e*/ 	.byte	0x2e
	.zero		1


	//   ....[56]....
        /*0c60*/ 	.word	0x00011480
        /*0c64*/ 	.word	0x000000ff
        /*0c68*/ 	.word	0x00020820
        /*0c6c*/ 	.short	0x010a
        /*0c6e*/ 	.byte	0x2e
	.zero		1


	//   ....[57]....
        /*0c70*/ 	.word	0x000118b0
        /*0c74*/ 	.word	0x00000004
        /*0c78*/ 	.word	0x00020880
        /*0c7c*/ 	.short	0x010a
        /*0c7e*/ 	.byte	0x3f
	.zero		1


	//   ....[58]....
        /*0c80*/ 	.word	0x00011cb0
        /*0c84*/ 	.word	0x00000004
        /*0c88*/ 	.word	0x00020870
        /*0c8c*/ 	.short	0x0107
        /*0c8e*/ 	.byte	0x3f
	.zero		1


	//   ....[59]....
        /*0c90*/ 	.word	0x00011d40
        /*0c94*/ 	.word	0x00000004
        /*0c98*/ 	.word	0x00020870
        /*0c9c*/ 	.short	0x0101
        /*0c9e*/ 	.byte	0x3f
	.zero		1


	//   ....[60]....
        /*0ca0*/ 	.word	0x00011d70
        /*0ca4*/ 	.word	0x00000004
        /*0ca8*/ 	.word	0x00020840
        /*0cac*/ 	.short	0x010a
        /*0cae*/ 	.byte	0x3f
	.zero		1


	//   ....[61]....
        /*0cb0*/ 	.word	0x00012130
        /*0cb4*/ 	.word	0x00000004
        /*0cb8*/ 	.word	0x00020830
        /*0cbc*/ 	.short	0x0107
        /*0cbe*/ 	.byte	0x3f
	.zero		1


	//   ....[62]....
        /*0cc0*/ 	.word	0x000121d0
        /*0cc4*/ 	.word	0x00000004
        /*0cc8*/ 	.word	0x00020830
        /*0ccc*/ 	.short	0x0101
        /*0cce*/ 	.byte	0x3f
	.zero		1


	//   ....[63]....
        /*0cd0*/ 	.word	0x00012250
        /*0cd4*/ 	.word	0x00000002
        /*0cd8*/ 	.word	0x00020870
        /*0cdc*/ 	.short	0x010a
        /*0cde*/ 	.byte	0x3f
	.zero		1


	//   ....[64]....
        /*0ce0*/ 	.word	0x000122e0
        /*0ce4*/ 	.word	0x00000002
        /*0ce8*/ 	.word	0x00020860
        /*0cec*/ 	.short	0x010a
        /*0cee*/ 	.byte	0x3f
	.zero		1


	//   ....[65]....
        /*0cf0*/ 	.word	0x00012800
        /*0cf4*/ 	.word	0x00000002
        /*0cf8*/ 	.word	0x00020850
        /*0cfc*/ 	.short	0x0101
        /*0cfe*/ 	.byte	0x3f
	.zero		1


	//   ....[66]....
        /*0d00*/ 	.word	0x000128a0
        /*0d04*/ 	.word	0x00000002
        /*0d08*/ 	.word	0x00000000
        /*0d0c*/ 	.short	0x0101
        /*0d0e*/ 	.byte	0x3f
	.zero		1


	//   ....[67]....
        /*0d10*/ 	.word	0x00012970
        /*0d14*/ 	.word	0x00000003
        /*0d18*/ 	.word	0x00020870
        /*0d1c*/ 	.short	0x010a
        /*0d1e*/ 	.byte	0x3f
	.zero		1


	//   ....[68]....
        /*0d20*/ 	.word	0x00012a10
        /*0d24*/ 	.word	0x00000003
        /*0d28*/ 	.word	0x00020860
        /*0d2c*/ 	.short	0x010a
        /*0d2e*/ 	.byte	0x3f
	.zero		1


	//   ....[69]....
        /*0d30*/ 	.word	0x00012f20
        /*0d34*/ 	.word	0x00000003
        /*0d38*/ 	.word	0x00020850
        /*0d3c*/ 	.short	0x0101
        /*0d3e*/ 	.byte	0x3f
	.zero		1


	//   ....[70]....
        /*0d40*/ 	.word	0x00012fd0
        /*0d44*/ 	.word	0x00000003
        /*0d48*/ 	.word	0x00000000
        /*0d4c*/ 	.short	0x0101
        /*0d4e*/ 	.byte	0x3f
	.zero		1


	//   ....[71]....
        /*0d50*/ 	.word	0x00013040
        /*0d54*/ 	.word	0x00000007
        /*0d58*/ 	.word	0x00020820
        /*0d5c*/ 	.short	0x010a
        /*0d5e*/ 	.byte	0x3f
	.zero		1


	//   ....[72]....
        /*0d60*/ 	.word	0x00013160
        /*0d64*/ 	.word	0x00000005
        /*0d68*/ 	.word	0x00020840
        /*0d6c*/ 	.short	0x010a
        /*0d6e*/ 	.byte	0x3f
	.zero		1


	//   ....[73]....
        /*0d70*/ 	.word	0x00013200
        /*0d74*/ 	.word	0x00000007
        /*0d78*/ 	.word	0x00020840
        /*0d7c*/ 	.short	0x010a
        /*0d7e*/ 	.byte	0x3f
	.zero		1


	//   ....[74]....
        /*0d80*/ 	.word	0x00013240
        /*0d84*/ 	.word	0x00000005
        /*0d88*/ 	.word	0x00020860
        /*0d8c*/ 	.short	0x010a
        /*0d8e*/ 	.byte	0x3f
	.zero		1


	//   ....[75]....
        /*0d90*/ 	.word	0x00013280
        /*0d94*/ 	.word	0x00000007
        /*0d98*/ 	.word	0x00020860
        /*0d9c*/ 	.short	0x010a
        /*0d9e*/ 	.byte	0x3f
	.zero		1


	//   ....[76]....
        /*0da0*/ 	.word	0x000132c0
        /*0da4*/ 	.word	0x00000005
        /*0da8*/ 	.word	0x00020880
        /*0dac*/ 	.short	0x010a
        /*0dae*/ 	.byte	0x3f
	.zero		1


	//   ....[77]....
        /*0db0*/ 	.word	0x00013300
        /*0db4*/ 	.word	0x00000007
        /*0db8*/ 	.word	0x00020880
        /*0dbc*/ 	.short	0x010a
        /*0dbe*/ 	.byte	0x3f
	.zero		1


	//   ....[78]....
        /*0dc0*/ 	.word	0x00013370
        /*0dc4*/ 	.word	0x00000003
        /*0dc8*/ 	.word	0x00020800
        /*0dcc*/ 	.short	0x010a
        /*0dce*/ 	.byte	0x3f
	.zero		1


	//   ....[79]....
        /*0dd0*/ 	.word	0x000133d0
        /*0dd4*/ 	.word	0x00000003
        /*0dd8*/ 	.word	0x00020830
        /*0ddc*/ 	.short	0x010a
        /*0dde*/ 	.byte	0x3f
	.zero		1


	//   ....[80]....
        /*0de0*/ 	.word	0x00013430
        /*0de4*/ 	.word	0x0000000b
        /*0de8*/ 	.word	0x00020850
        /*0dec*/ 	.short	0x010a
        /*0dee*/ 	.byte	0x3f
	.zero		1


	//   ....[81]....
        /*0df0*/ 	.word	0x00013490
        /*0df4*/ 	.word	0x00000008
        /*0df8*/ 	.word	0x00020830
        /*0dfc*/ 	.short	0x010a
        /*0dfe*/ 	.byte	0x3f
	.zero		1


	//   ....[82]....
        /*0e00*/ 	.word	0x000134f0
        /*0e04*/ 	.word	0x0000000c
        /*0e08*/ 	.word	0x00020850
        /*0e0c*/ 	.short	0x010a
        /*0e0e*/ 	.byte	0x3f
	.zero		1


	//   ....[83]....
        /*0e10*/ 	.word	0x00013550
        /*0e14*/ 	.word	0x00000008
        /*0e18*/ 	.word	0x00020830
        /*0e1c*/ 	.short	0x010a
        /*0e1e*/ 	.byte	0x3f
	.zero		1


	//   ....[84]....
        /*0e20*/ 	.word	0x000135b0
        /*0e24*/ 	.word	0x0000000c
        /*0e28*/ 	.word	0x00020850
        /*0e2c*/ 	.short	0x010a
        /*0e2e*/ 	.byte	0x3f
	.zero		1


	//   ....[85]....
        /*0e30*/ 	.word	0x00013610
        /*0e34*/ 	.word	0x00000008
        /*0e38*/ 	.word	0x00020830
        /*0e3c*/ 	.short	0x010a
        /*0e3e*/ 	.byte	0x3f
	.zero		1


	//   ....[86]....
        /*0e40*/ 	.word	0x00013670
        /*0e44*/ 	.word	0x0000000c
        /*0e48*/ 	.word	0x00020850
        /*0e4c*/ 	.short	0x010a
        /*0e4e*/ 	.byte	0x3f
	.zero		1


	//   ....[87]....
        /*0e50*/ 	.word	0x00013740
        /*0e54*/ 	.word	0x00000013
        /*0e58*/ 	.word	0x00020880
        /*0e5c*/ 	.short	0x010a
        /*0e5e*/ 	.byte	0x3f
	.zero		1


	//   ....[88]....
        /*0e60*/ 	.word	0x00013ce0
        /*0e64*/ 	.word	0x00000013
        /*0e68*/ 	.word	0x00020840
        /*0e6c*/ 	.short	0x010a
        /*0e6e*/ 	.byte	0x3f
	.zero		1


	//   ....[89]....
        /*0e70*/ 	.word	0x00014c30
        /*0e74*/ 	.word	0x00000013
        /*0e78*/ 	.word	0x00020820
        /*0e7c*/ 	.short	0x010a
        /*0e7e*/ 	.byte	0x3f
	.zero		1


	//   ....[90]....
        /*0e80*/ 	.word	0x00014c80
        /*0e84*/ 	.word	0x00000004
        /*0e88*/ 	.word	0x00020880
        /*0e8c*/ 	.short	0x010a
        /*0e8e*/ 	.byte	0x3f
	.zero		1


	//   ....[91]....
        /*0e90*/ 	.word	0x00015160
        /*0e94*/ 	.word	0x00000004
        /*0e98*/ 	.word	0x00020840
        /*0e9c*/ 	.short	0x010a
        /*0e9e*/ 	.byte	0x3f
	.zero		1


	//   ....[92]....
        /*0ea0*/ 	.word	0x00015650
        /*0ea4*/ 	.word	0x00000002
        /*0ea8*/ 	.word	0x00020870
        /*0eac*/ 	.short	0x010a
        /*0eae*/ 	.byte	0x3f
	.zero		1


	//   ....[93]....
        /*0eb0*/ 	.word	0x000156a0
        /*0eb4*/ 	.word	0x00000002
        /*0eb8*/ 	.word	0x00020860
        /*0ebc*/ 	.short	0x010a
        /*0ebe*/ 	.byte	0x3f
	.zero		1


	//   ....[94]....
        /*0ec0*/ 	.word	0x000156f0
        /*0ec4*/ 	.word	0x00000003
        /*0ec8*/ 	.word	0x00020870
        /*0ecc*/ 	.short	0x010a
        /*0ece*/ 	.byte	0x3f
	.zero		1


	//   ....[95]....
        /*0ed0*/ 	.word	0x00015740
        /*0ed4*/ 	.word	0x00000003
        /*0ed8*/ 	.word	0x00020860
        /*0edc*/ 	.short	0x010a
        /*0ede*/ 	.byte	0x3f
	.zero		1


	//   ....[96]....
        /*0ee0*/ 	.word	0x00015790
        /*0ee4*/ 	.word	0x00000007
        /*0ee8*/ 	.word	0x00020820
        /*0eec*/ 	.short	0x010a
        /*0eee*/ 	.byte	0x3f
	.zero		1


	//   ....[97]....
        /*0ef0*/ 	.word	0x000157e0
        /*0ef4*/ 	.word	0x00000005
        /*0ef8*/ 	.word	0x00020840
        /*0efc*/ 	.short	0x010a
        /*0efe*/ 	.byte	0x3f
	.zero		1


	//   ....[98]....
        /*0f00*/ 	.word	0x00015830
        /*0f04*/ 	.word	0x00000007
        /*0f08*/ 	.word	0x00020840
        /*0f0c*/ 	.short	0x010a
        /*0f0e*/ 	.byte	0x3f
	.zero		1


	//   ....[99]....
        /*0f10*/ 	.word	0x00015880
        /*0f14*/ 	.word	0x00000005
        /*0f18*/ 	.word	0x00020860
        /*0f1c*/ 	.short	0x010a
        /*0f1e*/ 	.byte	0x3f
	.zero		1


	//   ....[100]....
        /*0f20*/ 	.word	0x000158d0
        /*0f24*/ 	.word	0x00000007
        /*0f28*/ 	.word	0x00020860
        /*0f2c*/ 	.short	0x010a
        /*0f2e*/ 	.byte	0x3f
	.zero		1


	//   ....[101]....
        /*0f30*/ 	.word	0x00015920
        /*0f34*/ 	.word	0x00000005
        /*0f38*/ 	.word	0x00020880
        /*0f3c*/ 	.short	0x010a
        /*0f3e*/ 	.byte	0x3f
	.zero		1


	//----- nvinfo : EIATTR_NUM_MBARRIERS
	.align		4
.L_430:
        /*0f40*/ 	.byte	0x03, 0x38
        /*0f42*/ 	.short	0x0016


	//----- nvinfo : EIATTR_EXIT_INSTR_OFFSETS
	.align		4
        /*0f44*/ 	.byte	0x04, 0x1c
        /*0f46*/ 	.short	(.L_432 - .L_431)


	//   ....[0]....
.L_431:
        /*0f48*/ 	.word	0x00013350


	//----- nvinfo : EIATTR_MAX_THREADS
	.align		4
.L_432:
        /*0f4c*/ 	.byte	0x04, 0x05
        /*0f4e*/ 	.short	(.L_434 - .L_433)
.L_433:
        /*0f50*/ 	.word	0x00000180
        /*0f54*/ 	.word	0x00000001
        /*0f58*/ 	.word	0x00000001


	//----- nvinfo : EIATTR_CRS_STACK_SIZE
	.align		4
.L_434:
        /*0f5c*/ 	.byte	0x04, 0x1e
        /*0f5e*/ 	.short	(.L_436 - .L_435)
.L_435:
        /*0f60*/ 	.word	0x00000000


	//----- nvinfo : EIATTR_CBANK_PARAM_SIZE
	.align		4
.L_436:
        /*0f64*/ 	.byte	0x03, 0x19
        /*0f66*/ 	.short	0x0a70


	//----- nvinfo : EIATTR_PARAM_CBANK
	.align		4
        /*0f68*/ 	.byte	0x04, 0x0a
        /*0f6a*/ 	.short	(.L_438 - .L_437)
	.align		4
.L_437:
        /*0f6c*/ 	.word	index@(.nv.constant0._ZN7cutlass13device_kernelIN5flash11enable_sm90INS1_16FlashAttnFwdSm90INS1_25CollectiveMainloopFwdSm90ILi2EN4cute5tupleIJNS5_1CILi1EEES8_S8_EEENS6_IJNS7_ILi128EEENS7_ILi64EEENS7_ILi256EEEEEELi256ENS_12float_e4m3_tEfNS_4arch4Sm90ELb0ELb1ELb0ELb0ELb1ELb0ELb0ELb1ELb0ELb1ELb1ELb0EEENS1_21CollectiveEpilogueFwdINS6_IJSA_SC_SB_EEES9_NS_10bfloat16_tESG_Li256ELb0ELb1ELb1ELb1EEENS1_19SingleTileSchedulerILb0ELb1ELb1ELi128EEEEEEEEEvNT_6ParamsE)
        /*0f70*/ 	.short	0x0210
        /*0f72*/ 	.short	0x0a70


	//----- nvinfo : EIATTR_SW_WAR
	.align		4
.L_438:
        /*0f74*/ 	.byte	0x04, 0x36
        /*0f76*/ 	.short	(.L_440 - .L_439)
.L_439:
        /*0f78*/ 	.word	0x00000008
.L_440:


//--------------------- .nv.info._ZN7cutlass13device_kernelIN5flash11enable_sm90INS1_16FlashAttnFwdSm90INS1_25CollectiveMainloopFwdSm90ILi2EN4cute5tupleIJNS5_1CILi1EEES8_S8_EEENS6_IJNS7_ILi128EEENS7_ILi64EEENS7_ILi256EEEEEELi256ENS_12float_e4m3_tEfNS_4arch4Sm90ELb0ELb1ELb0ELb1ELb1ELb0ELb0ELb1ELb0ELb1ELb1ELb0EEENS1_21CollectiveEpilogueFwdINS6_IJSA_SC_SB_EEES9_NS_10bfloat16_tESG_Li256ELb1ELb1ELb1ELb1EEENS1_36VarlenDynamicPersistentTileSchedulerILi128ELi64ELi256ELi128ELb1ELb1ELb1ELb1ELb0ELb1EEEEEEEEEvNT_6ParamsE --------------------------
	.section	.nv.info._ZN7cutlass13device_kernelIN5flash11enable_sm90INS1_16FlashAttnFwdSm90INS1_25CollectiveMainloopFwdSm90ILi2EN4cute5tupleIJNS5_1CILi1EEES8_S8_EEENS6_IJNS7_ILi128EEENS7_ILi64EEENS7_ILi256EEEEEELi256ENS_12float_e4m3_tEfNS_4arch4Sm90ELb0ELb1ELb0ELb1ELb1ELb0ELb0ELb1ELb0ELb1ELb1ELb0EEENS1_21CollectiveEpilogueFwdINS6_IJSA_SC_SB_EEES9_NS_10bfloat16_tESG_Li256ELb1ELb1ELb1ELb1EEENS1_36VarlenDynamicPersistentTileSchedulerILi128ELi64ELi256ELi128ELb1ELb1ELb1ELb1ELb0ELb1EEEEEEEEEvNT_6ParamsE,"",@"SHT_CUDA_INFO"
	.sectionflags	@""
	.align	4


	//----- nvinfo : EIATTR_CUDA_API_VERSION
	.align		4
        /*0000*/ 	.byte	0x04, 0x37
        /*0002*/ 	.short	(.L_442 - .L_441)
.L_441:
        /*0004*/ 	.word	0x00000082


	//----- nvinfo : EIATTR_KPARAM_INFO
	.align		4
.L_442:
        /*0008*/ 	.byte	0x04, 0x17
        /*000a*/ 	.short	(.L_444 - .L_443)
.L_443:
        /*000c*/ 	.word	0x00000000
        /*0010*/ 	.short	0x0000
        /*0012*/ 	.short	0x0070
        /*0014*/ 	.byte	0x00, 0xf0, 0x01, 0x2a


	//----- nvinfo : EIATTR_SPARSE_MMA_MASK
	.align		4
.L_444:
        /*0018*/ 	.byte	0x03, 0x50
        /*001a*/ 	.short	0x0000


	//----- nvinfo : EIATTR_MAXREG_COUNT
	.align		4
        /*001c*/ 	.byte	0x03, 0x1b
        /*001e*/ 	.short	0x00a8


	//----- nvinfo : EIATTR_NUM_BARRIERS
	.align		4
        /*0020*/ 	.byte	0x02, 0x4c
        /*0022*/ 	.byte	0x10
	.zero		1


	//----- nvinfo : EIATTR_EXTERNS
	.align		4
        /*0024*/ 	.byte	0x04, 0x0f
        /*0026*/ 	.short	(.L_446 - .L_445)


	//   ....[0]....
	.align		4
.L_445:
        /*0028*/ 	.word	index@(__assertfail)


	//----- nvinfo : EIATTR_ANNOTATIONS
	.align		4
.L_446:
        /*002c*/ 	.byte	0x04, 0x55
        /*002e*/ 	.short	(.L_448 - .L_447)


	//   ....[0]....
.L_447:
        /* <DEDUP_REMOVED lines=10> */


	//----- nvinfo : EIATTR_MERCURY_ISA_VERSION
	.align		4
.L_448:
        /*00b8*/ 	.byte	0x03, 0x5f
        /*00ba*/ 	.short	0x0101


	//----- nvinfo : EIATTR_UNUSED_LOAD_BYTE_OFFSET
	.align		4
        /*00bc*/ 	.byte	0x04, 0x44
        /*00be*/ 	.short	(.L_450 - .L_449)


	//   ....[0]....
.L_449:
        /*00c0*/ 	.word	0x000009a0
        /*00c4*/ 	.word	0x0000fff0


	//   ....[1]....
        /*00c8*/ 	.word	0x0000bc30
        /*00cc*/ 	.word	0x0000fff0


	//----- nvinfo : EIATTR_INT_WARP_WIDE_INSTR_OFFSETS
	.align		4
.L_450:
        /*00d0*/ 	.byte	0x04, 0x31
        /*00d2*/ 	.short	(.L_452 - .L_451)


	//   ....[0]....
.L_451:
        /*00d4*/ 	.word	0x000000c0


	//   ....[1]....
        /*00d8*/ 	.word	0x000000d0


	//   ....[2]....
        /*00dc*/ 	.word	0x00000170


	//   ....[3]....
        /*00e0*/ 	.word	0x00013be0


	//   ....[4]....
        /*00e4*/ 	.word	0x00013c70


	//   ....[5]....
        /*00e8*/ 	.word	0x00016eb0


	//   ....[6]....
        /*00ec*/ 	.word	0x00016f40


	//----- nvinfo : EIATTR_COOP_GROUP_MASK_REGIDS
	.align		4
.L_452:
        /*00f0*/ 	.byte	0x04, 0x29
        /*00f2*/ 	.short	(.L_454 - .L_453)


	//   ....[0]....
.L_453:
        /*00f4*/ 	.word	0xffffffff


	//   ....[1]....
        /*00f8*/ 	.word	0xffffffff


	//   ....[2]....
        /*00fc*/ 	.word	0xffffffff


	//   ....[3]....
        /*0100*/ 	.word	0xffffffff


	//   ....[4]....
        /*0104*/ 	.word	0xffffffff


	//   ....[5]....
        /*0108*/ 	.word	0xffffffff


	//   ....[6]....
        /*010c*/ 	.word	0xffffffff


	//   ....[7]....
        /*0110*/ 	.word	0xffffffff


	//   ....[8]....
        /*0114*/ 	.word	0xffffffff


	//   ....[9]....
        /*0118*/ 	.word	0xffffffff


	//   ....[10]....
        /*011c*/ 	.word	0xffffffff


	//   ....[11]....
        /*0120*/ 	.word	0xffffffff


	//   ....[12]....
        /*0124*/ 	.word	0xffffffff


	//   ....[13]....
        /*0128*/ 	.word	0xffffffff


	//   ....[14]....
        /*012c*/ 	.word	0xffffffff


	//   ....[15]....
        /*0130*/ 	.word	0xffffffff


	//   ....[16]....
        /*0134*/ 	.word	0xffffffff


	//   ....[17]....
        /*0138*/ 	.word	0xffffffff


	//   ....[18]....
        /*013c*/ 	.word	0xffffffff


	//   ....[19]....
        /*0140*/ 	.word	0xffffffff


	//   ....[20]....
        /*0144*/ 	.word	0xffffffff


	//   ....[21]....
        /*0148*/ 	.word	0xffffffff


	//   ....[22]....
        /*014c*/ 	.word	0xffffffff


	//   ....[23]....
        /*0150*/ 	.word	0xffffffff


	//   ....[24]....
        /*0154*/ 	.word	0xffffffff


	//   ....[25]....
        /*0158*/ 	.word	0xffffffff


	//   ....[26]....
        /*015c*/ 	.word	0xffffffff


	//   ....[27]....
        /*0160*/ 	.word	0xffffffff


	//   ....[28]....
        /*0164*/ 	.word	0xffffffff


	//   ....[29]....
        /*0168*/ 	.word	0xffffffff


	//   ....[30]....
        /*016c*/ 	.word	0xffffffff


	//   ....[31]....
        /*0170*/ 	.word	0xffffffff


	//   ....[32]....
        /*0174*/ 	.word	0xffffffff


	//   ....[33]....
        /*0178*/ 	.word	0xffffffff


	//   ....[34]....
        /*017c*/ 	.word	0xffffffff


	//   ....[35]....
        /*0180*/ 	.word	0xffffffff


	//   ....[36]....
        /*0184*/ 	.word	0xffffffff


	//   ....[37]....
        /*0188*/ 	.word	0xffffffff


	//   ....[38]....
        /*018c*/ 	.word	0xffffffff


	//   ....[39]....
        /*0190*/ 	.word	0xffffffff


	//   ....[40]....
        /*0194*/ 	.word	0xffffffff


	//   ....[41]....
        /*0198*/ 	.word	0xffffffff


	//   ....[42]....
        /*019c*/ 	.word	0xffffffff


	//   ....[43]....
        /*01a0*/ 	.word	0xffffffff


	//   ....[44]....
        /*01a4*/ 	.word	0xffffffff


	//   ....[45]....
        /*01a8*/ 	.word	0xffffffff


	//   ....[46]....
        /*01ac*/ 	.word	0xffffffff


	//   ....[47]....
        /*01b0*/ 	.word	0xffffffff


	//   ....[48]....
        /*01b4*/ 	.word	0xffffffff


	//   ....[49]....
        /*01b8*/ 	.word	0xffffffff


	//   ....[50]....
        /*01bc*/ 	.word	0xffffffff


	//   ....[51]....
        /*01c0*/ 	.word	0xffffffff


	//   ....[52]....
        /*01c4*/ 	.word	0xffffffff


	//   ....[53]....
        /*01c8*/ 	.word	0xffffffff


	//   ....[54]....
        /*01cc*/ 	.word	0xffffffff


	//   ....[55]....
        /*01d0*/ 	.word	0xffffffff


	//   ....[56]....
        /*01d4*/ 	.word	0xffffffff


	//   ....[57]....
        /*01d8*/ 	.word	0xffffffff


	//   ....[58]....
        /*01dc*/ 	.word	0xffffffff


	//   ....[59]....
        /*01e0*/ 	.word	0xffffffff


	//   ....[60]....
        /*01e4*/ 	.word	0xffffffff


	//   ....[61]....
        /*01e8*/ 	.word	0xffffffff


	//   ....[62]....
        /*01ec*/ 	.word	0xffffffff


	//   ....[63]....
        /*01f0*/ 	.word	0xffffffff


	//   ....[64]....
        /*01f4*/ 	.word	0xffffffff


	//   ....[65]....
        /*01f8*/ 	.word	0xffffffff


	//   ....[66]....
        /*01fc*/ 	.word	0xffffffff


	//   ....[67]....
        /*0200*/ 	.word	0xffffffff


	//   ....[68]....
        /*0204*/ 	.word	0xffffffff


	//   ....[69]....
        /*0208*/ 	.word	0xffffffff


	//   ....[70]....
        /*020c*/ 	.word	0xffffffff


	//   ....[71]....
        /*0210*/ 	.word	0xffffffff


	//   ....[72]....
        /*0214*/ 	.word	0xffffffff


	//   ....[73]....
        /*0218*/ 	.word	0xffffffff


	//   ....[74]....
        /*021c*/ 	.word	0xffffffff


	//   ....[75]....
        /*0220*/ 	.word	0xffffffff


	//   ....[76]....
        /*0224*/ 	.word	0xffffffff


	//   ....[77]....
        /*0228*/ 	.word	0xffffffff


	//   ....[78]....
        /*022c*/ 	.word	0xffffffff


	//   ....[79]....
        /*0230*/ 	.word	0xffffffff


	//   ....[80]....
        /*0234*/ 	.word	0xffffffff


	//   ....[81]....
        /*0238*/ 	.word	0xffffffff


	//   ....[82]....
        /*023c*/ 	.word	0xffffffff


	//   ....[83]....
        /*0240*/ 	.word	0xffffffff


	//   ....[84]....
        /*0244*/ 	.word	0xffffffff


	//   ....[85]....
        /*0248*/ 	.word	0xffffffff


	//   ....[86]....
        /*024c*/ 	.word	0xffffffff


	//   ....[87]....
        /*0250*/ 	.word	0xffffffff


	//   ....[88]....
        /*0254*/ 	.word	0xffffffff


	//   ....[89]....
        /*0258*/ 	.word	0xffffffff


	//   ....[90]....
        /*025c*/ 	.word	0xffffffff


	//   ....[91]....
        /*0260*/ 	.word	0xffffffff


	//   ....[92]....
        /*0264*/ 	.word	0xffffffff


	//   ....[93]....
        /*0268*/ 	.word	0xffffffff


	//   ....[94]....
        /*026c*/ 	.word	0xffffffff


	//   ....[95]....
        /*0270*/ 	.word	0xffffffff


	//   ....[96]....
        /*0274*/ 	.word	0xffffffff


	//   ....[97]....
        /*0278*/ 	.word	0xffffffff


	//   ....[98]....
        /*027c*/ 	.word	0xffffffff


	//   ....[99]....
        /*0280*/ 	.word	0xffffffff


	//   ....[100]....
        /*0284*/ 	.word	0xffffffff


	//   ....[101]....
        /*0288*/ 	.word	0xffffffff


	//   ....[102]....
        /*028c*/ 	.word	0xffffffff


	//   ....[103]....
        /*0290*/ 	.word	0xffffffff


	//   ....[104]....
        /*0294*/ 	.word	0xffffffff


	//   ....[105]....
        /*0298*/ 	.word	0xffffffff


	//   ....[106]....
        /*029c*/ 	.word	0xffffffff


	//   ....[107]....
        /*02a0*/ 	.word	0xffffffff


	//   ....[108]....
        /*02a4*/ 	.word	0xffffffff


	//   ....[109]....
        /*02a8*/ 	.word	0xffffffff


	//   ....[110]....
        /*02ac*/ 	.word	0xffffffff


	//   ....[111]....
        /*02b0*/ 	.word	0xffffffff


	//   ....[112]....
        /*02b4*/ 	.word	0xffffffff


	//   ....[113]....
        /*02b8*/ 	.word	0xffffffff


	//   ....[114]....
        /*02bc*/ 	.word	0xffffffff


	//   ....[115]....
        /*02c0*/ 	.word	0xffffffff


	//   ....[116]....
        /*02c4*/ 	.word	0xffffffff


	//   ....[117]....
        /*02c8*/ 	.word	0xffffffff


	//   ....[118]....
        /*02cc*/ 	.word	0xffffffff


	//   ....[119]....
        /*02d0*/ 	.word	0xffffffff


	//   ....[120]....
        /*02d4*/ 	.word	0xffffffff


	//   ....[121]....
        /*02d8*/ 	.word	0xffffffff


	//   ....[122]....
        /*02dc*/ 	.word	0xffffffff


	//   ....[123]....
        /*02e0*/ 	.word	0xffffffff


	//   ....[124]....
        /*02e4*/ 	.word	0xffffffff


	//   ....[125]....
        /*02e8*/ 	.word	0xffffffff


	//   ....[126]....
        /*02ec*/ 	.word	0xffffffff


	//   ....[127]....
        /*02f0*/ 	.word	0xffffffff


	//   ....[128]....
        /*02f4*/ 	.word	0xffffffff


	//   ....[129]....
        /*02f8*/ 	.word	0xffffffff


	//   ....[130]....
        /*02fc*/ 	.word	0xffffffff


	//   ....[131]....
        /*0300*/ 	.word	0xffffffff


	//   ....[132]....
        /*0304*/ 	.word	0xffffffff


	//   ....[133]....
        /*0308*/ 	.word	0xffffffff


	//   ....[134]....
        /*030c*/ 	.word	0xffffffff


	//   ....[135]....
        /*0310*/ 	.word	0xffffffff


	//   ....[136]....
        /*0314*/ 	.word	0xffffffff


	//   ....[137]....
        /*0318*/ 	.word	0xffffffff


	//   ....[138]....
        /*031c*/ 	.word	0xffffffff


	//   ....[139]....
        /*0320*/ 	.word	0xffffffff


	//   ....[140]....
        /*0324*/ 	.word	0xffffffff


	//   ....[141]....
        /*0328*/ 	.word	0xffffffff


	//   ....[142]....
        /*032c*/ 	.word	0xffffffff


	//   ....[143]....
        /*0330*/ 	.word	0xffffffff


	//   ....[144]....
        /*0334*/ 	.word	0xffffffff


	//   ....[145]....
        /*0338*/ 	.word	0xffffffff


	//   ....[146]....
        /*033c*/ 	.word	0xffffffff


	//   ....[147]....
        /*0340*/ 	.word	0xffffffff


	//   ....[148]....
        /*0344*/ 	.word	0xffffffff


	//   ....[149]....
        /*0348*/ 	.word	0xffffffff


	//   ....[150]....
        /*034c*/ 	.word	0xffffffff


	//   ....[151]....
        /*0350*/ 	.word	0xffffffff


	//   ....[152]....
        /*0354*/ 	.word	0xffffffff


	//   ....[153]....
        /*0358*/ 	.word	0xffffffff


	//   ....[154]....
        /*035c*/ 	.word	0xffffffff


	//   ....[155]....
        /*0360*/ 	.word	0xffffffff


	//   ....[156]....
        /*0364*/ 	.word	0xffffffff


	//   ....[157]....
        /*0368*/ 	.word	0xffffffff


	//   ....[158]....
        /*036c*/ 	.word	0xffffffff


	//   ....[159]....
        /*0370*/ 	.word	0xffffffff


	//   ....[160]....
        /*0374*/ 	.word	0xffffffff


	//   ....[161]....
        /*0378*/ 	.word	0xffffffff


	//   ....[162]....
        /*037c*/ 	.word	0xffffffff


	//   ....[163]....
        /*0380*/ 	.word	0xffffffff


	//   ....[164]....
        /*0384*/ 	.word	0xffffffff


	//   ....[165]....
        /*0388*/ 	.word	0xffffffff


	//   ....[166]....
        /*038c*/ 	.word	0xffffffff


	//   ....[167]....
        /*0390*/ 	.word	0xffffffff


	//   ....[168]....
        /*0394*/ 	.word	0xffffffff


	//   ....[169]....
        /*0398*/ 	.word	0xffffffff


	//   ....[170]....
        /*039c*/ 	.word	0xffffffff


	//   ....[171]....
        /*03a0*/ 	.word	0xffffffff


	//   ....[172]....
        /*03a4*/ 	.word	0xffffffff


	//   ....[173]....
        /*03a8*/ 	.word	0xffffffff


	//   ....[174]....
        /*03ac*/ 	.word	0xffffffff


	//   ....[175]....
        /*03b0*/ 	.word	0xffffffff


	//   ....[176]....
        /*03b4*/ 	.word	0xffffffff


	//   ....[177]....
        /*03b8*/ 	.word	0xffffffff


	//   ....[178]....
        /*03bc*/ 	.word	0xffffffff


	//   ....[179]....
        /*03c0*/ 	.word	0xffffffff


	//   ....[180]....
        /*03c4*/ 	.word	0xffffffff


	//   ....[181]....
        /*03c8*/ 	.word	0xffffffff


	//   ....[182]....
        /*03cc*/ 	.word	0xffffffff


	//   ....[183]....
        /*03d0*/ 	.word	0xffffffff


	//   ....[184]....
        /*03d4*/ 	.word	0xffffffff


	//   ....[185]....
        /*03d8*/ 	.word	0xffffffff


	//   ....[186]....
        /*03dc*/ 	.word	0xffffffff


	//   ....[187]....
        /*03e0*/ 	.word	0xffffffff


	//   ....[188]....
        /*03e4*/ 	.word	0xffffffff


	//   ....[189]....
        /*03e8*/ 	.word	0xffffffff


	//   ....[190]....
        /*03ec*/ 	.word	0xffffffff


	//   ....[191]....
        /*03f0*/ 	.word	0xffffffff


	//   ....[192]....
        /*03f4*/ 	.word	0xffffffff


	//   ....[193]....
        /*03f8*/ 	.word	0xffffffff


	//   ....[194]....
        /*03fc*/ 	.word	0xffffffff


	//   ....[195]....
        /*0400*/ 	.word	0xffffffff


	//   ....[196]....
        /*0404*/ 	.word	0xffffffff


	//   ....[197]....
        /*0408*/ 	.word	0xffffffff


	//   ....[198]....
        /*040c*/ 	.word	0xffffffff


	//   ....[199]....
        /*0410*/ 	.word	0xffffffff


	//   ....[200]....
        /*0414*/ 	.word	0xffffffff


	//   ....[201]....
        /*0418*/ 	.word	0xffffffff


	//   ....[202]....
        /*041c*/ 	.word	0xffffffff


	//   ....[203]....
        /*0420*/ 	.word	0xffffffff


	//   ....[204]....
        /*0424*/ 	.word	0xffffffff


	//   ....[205]....
        /*0428*/ 	.word	0xffffffff


	//   ....[206]....
        /*042c*/ 	.word	0xffffffff


	//   ....[207]....
        /*0430*/ 	.word	0xffffffff


	//   ....[208]....
        /*0434*/ 	.word	0xffffffff


	//   ....[209]....
        /*0438*/ 	.word	0xffffffff


	//   ....[210]....
        /*043c*/ 	.word	0xffffffff


	//   ....[211]....
        /*0440*/ 	.word	0xffffffff


	//   ....[212]....
        /*0444*/ 	.word	0xffffffff


	//   ....[213]....
        /*0448*/ 	.word	0xffffffff


	//   ....[214]....
        /*044c*/ 	.word	0xffffffff


	//   ....[215]....
        /*0450*/ 	.word	0xffffffff


	//   ....[216]....
        /*0454*/ 	.word	0xffffffff


	//   ....[217]....
        /*0458*/ 	.word	0xffffffff


	//   ....[218]....
        /*045c*/ 	.word	0xffffffff


	//   ....[219]....
        /*0460*/ 	.word	0xffffffff


	//   ....[220]....
        /*0464*/ 	.word	0xffffffff


	//   ....[221]....
        /*0468*/ 	.word	0xffffffff


	//   ....[222]....
        /*046c*/ 	.word	0xffffffff


	//   ....[223]....
        /*0470*/ 	.word	0xffffffff


	//   ....[224]....
        /*0474*/ 	.word	0xffffffff


	//   ....[225]....
        /*0478*/ 	.word	0xffffffff


	//   ....[226]....
        /*047c*/ 	.word	0xffffffff


	//   ....[227]....
        /*0480*/ 	.word	0xffffffff


	//   ....[228]....
        /*0484*/ 	.word	0xffffffff


	//   ....[229]....
        /*0488*/ 	.word	0xffffffff


	//   ....[230]....
        /*048c*/ 	.word	0xffffffff


	//   ....[231]....
        /*0490*/ 	.word	0xffffffff


	//   ....[232]....
        /*0494*/ 	.word	0xffffffff


	//   ....[233]....
        /*0498*/ 	.word	0xffffffff


	//   ....[234]....
        /*049c*/ 	.word	0xffffffff


	//   ....[235]....
        /*04a0*/ 	.word	0xffffffff


	//   ....[236]....
        /*04a4*/ 	.word	0xffffffff


	//   ....[237]....
        /*04a8*/ 	.word	0xffffffff


	//   ....[238]....
        /*04ac*/ 	.word	0xffffffff


	//   ....[239]....
        /*04b0*/ 	.word	0xffffffff


	//   ....[240]....
        /*04b4*/ 	.word	0xffffffff


	//   ....[241]....
        /*04b8*/ 	.word	0xffffffff


	//   ....[242]....
        /*04bc*/ 	.word	0xffffffff


	//   ....[243]....
        /*04c0*/ 	.word	0xffffffff


	//   ....[244]....
        /*04c4*/ 	.word	0xffffffff


	//   ....[245]....
        /*04c8*/ 	.word	0xffffffff


	//   ....[246]....
        /*04cc*/ 	.word	0xffffffff


	//   ....[247]....
        /*04d0*/ 	.word	0xffffffff


	//   ....[248]....
        /*04d4*/ 	.word	0xffffffff


	//   ....[249]....
        /*04d8*/ 	.word	0xffffffff


	//   ....[250]....
        /*04dc*/ 	.word	0xffffffff


	//   ....[251]....
        /*04e0*/ 	.word	0xffffffff


	//   ....[252]....
        /*04e4*/ 	.word	0xffffffff


	//   ....[253]....
        /*04e8*/ 	.word	0xffffffff


	//   ....[254]....
        /*04ec*/ 	.word	0xffffffff


	//   ....[255]....
        /*04f0*/ 	.word	0xffffffff


	//   ....[0]....
        /*04f4*/ 	.word	0xffffffff


	//   ....[1]....
        /*04f8*/ 	.word	0xffffffff


	//   ....[2]....
        /*04fc*/ 	.word	0xffffffff


	//   ....[3]....
        /*0500*/ 	.word	0xffffffff


	//   ....[4]....
        /*0504*/ 	.word	0xffffffff


	//   ....[5]....
        /*0508*/ 	.word	0xffffffff


	//   ....[6]....
        /*050c*/ 	.word	0xffffffff


	//   ....[7]....
        /*0510*/ 	.word	0xffffffff


	//   ....[8]....
        /*0514*/ 	.word	0xffffffff


	//   ....[9]....
        /*0518*/ 	.word	0xffffffff


	//   ....[10]....
        /*051c*/ 	.word	0xffffffff


	//   ....[11]....
        /*0520*/ 	.word	0xffffffff


	//   ....[12]....
        /*0524*/ 	.word	0xffffffff


	//   ....[13]....
        /*0528*/ 	.word	0x0500000f


	//   ....[14]....
        /*052c*/ 	.word	0x0500000f


	//   ....[15]....
        /*0530*/ 	.word	0x0500000f


	//   ....[16]....
        /*0534*/ 	.word	0x0500000f


	//   ....[17]....
        /*0538*/ 	.word	0x0500000f


	//   ....[18]....
        /*053c*/ 	.word	0x0500000f


	//   ....[19]....
        /*0540*/ 	.word	0x0500000f


	//   ....[20]....
        /*0544*/ 	.word	0x0500000f


	//   ....[21]....
        /*0548*/ 	.word	0x0500000f


	//   ....[22]....
        /*054c*/ 	.word	0x0500000f


	//   ....[23]....
        /*0550*/ 	.word	0x0500000f


	//   ....[24]....
        /*0554*/ 	.word	0x0500000f


	//   ....[25]....
        /*0558*/ 	.word	0x0500000f


	//   ....[26]....
        /*055c*/ 	.word	0x0500000f


	//   ....[27]....
        /*0560*/ 	.word	0x0500000f


	//   ....[28]....
        /*0564*/ 	.word	0x0500000f


	//   ....[29]....
        /*0568*/ 	.word	0x0500000f


	//   ....[30]....
        /*056c*/ 	.word	0x0500000f


	//   ....[31]....
        /*0570*/ 	.word	0x0500000f


	//   ....[32]....
        /*0574*/ 	.word	0x0500000f


	//   ....[33]....
        /*0578*/ 	.word	0x0500000f


	//   ....[34]....
        /*057c*/ 	.word	0x0500000f


	//   ....[35]....
        /*0580*/ 	.word	0x0500000f


	//   ....[36]....
        /*0584*/ 	.word	0x0500000f


	//   ....[37]....
        /*0588*/ 	.word	0x0500000f


	//   ....[38]....
        /*058c*/ 	.word	0x0500000f


	//   ....[39]....
        /*0590*/ 	.word	0x0500000f


	//   ....[40]....
        /*0594*/ 	.word	0x0500000f


	//   ....[41]....
        /*0598*/ 	.word	0x0500000f


	//   ....[42]....
        /*059c*/ 	.word	0x0500000f


	//   ....[43]....
        /*05a0*/ 	.word	0x0500000f


	//   ....[44]....
        /*05a4*/ 	.word	0x0500000f


	//   ....[45]....
        /*05a8*/ 	.word	0x0500000f


	//   ....[46]....
        /*05ac*/ 	.word	0x0500000f


	//   ....[47]....
        /*05b0*/ 	.word	0x0500000f


	//   ....[48]....
        /*05b4*/ 	.word	0x0500000f


	//   ....[49]....
        /*05b8*/ 	.word	0x0500000f


	//   ....[50]....
        /*05bc*/ 	.word	0x0500000f


	//   ....[51]....
        /*05c0*/ 	.word	0x0500000f


	//   ....[52]....
        /*05c4*/ 	.word	0x0500000f


	//   ....[53]....
        /*05c8*/ 	.word	0x0500000f


	//   ....[54]....
        /*05cc*/ 	.word	0x0500000f


	//   ....[55]....
        /*05d0*/ 	.word	0x0500000f


	//   ....[56]....
        /*05d4*/ 	.word	0x0500000f


	//   ....[57]....
        /*05d8*/ 	.word	0x0500000f


	//   ....[58]....
        /*05dc*/ 	.word	0x0500000f


	//   ....[59]....
        /*05e0*/ 	.word	0x0500000f


	//   ....[60]....
        /*05e4*/ 	.word	0x0500000f


	//   ....[61]....
        /*05e8*/ 	.word	0x0500000f


	//   ....[62]....
        /*05ec*/ 	.word	0x0500000f


	//----- nvinfo : EIATTR_COOP_GROUP_INSTR_OFFSETS
	.align		4
.L_454:
        /*05f0*/ 	.byte	0x04, 0x28
        /*05f2*/ 	.short	(.L_456 - .L_455)


	//   ....[0]....
.L_455:
        /*05f4*/ 	.word	0x00000080


	//   ....[1]....
        /*05f8*/ 	.word	0x00000090


	//   ....[2]....
        /*05fc*/ 	.word	0x000002d0


	//   ....[3]....
        /*0600*/ 	.word	0x00000430


	//   ....[4]....
        /*0604*/ 	.word	0x00000550


	//   ....[5]....
        /*0608*/ 	.word	0x000006b0


	//   ....[6]....
        /*060c*/ 	.word	0x00002520


	//   ....[7]....
        /*0610*/ 	.word	0x00002db0


	//   ....[8]....
        /*0614*/ 	.word	0x00003450


	//   ....[9]....
        /*0618*/ 	.word	0x00003900


	//   ....[10]....
        /*061c*/ 	.word	0x00003a00


	//   ....[11]....
        /*0620*/ 	.word	0x00003d80


	//   ....[12]....
        /*0624*/ 	.word	0x00003e00


	//   ....[13]....
        /*0628*/ 	.word	0x00004da0


	//   ....[14]....
        /*062c*/ 	.word	0x00004fc0


	//   ....[15]....
        /*0630*/ 	.word	0x00005820


	//   ....[16]....
        /*0634*/ 	.word	0x00005910


	//   ....[17]....
        /*0638*/ 	.word	0x00005f90


	//   ....[18]....
        /*063c*/ 	.word	0x00006160


	//   ....[19]....
        /*0640*/ 	.word	0x000076a0


	//   ....[20]....
        /*0644*/ 	.word	0x000076c0


	//   ....[21]....
        /*0648*/ 	.word	0x00007bf0


	//   ....[22]....
        /*064c*/ 	.word	0x00007dc0


	//   ....[23]....
        /*0650*/ 	.word	0x00008f40


	//   ....[24]....
        /*0654*/ 	.word	0x00009160


	//   ....[25]....
        /*0658*/ 	.word	0x000099c0


	//   ....[26]....
        /*065c*/ 	.word	0x00009ab0


	//   ....[27]....
        /*0660*/ 	.word	0x0000a130


	//   ....[28]....
        /*0664*/ 	.word	0x0000a300


	//   ....[29]....
        /*0668*/ 	.word	0x0000b180


	//   ....[30]....
        /*066c*/ 	.word	0x0000b1b0


	//   ....[31]....
        /*0670*/ 	.word	0x0000b220


	//   ....[32]....
        /*0674*/ 	.word	0x0000b240


	//   ....[33]....
        /*0678*/ 	.word	0x0000c430


	//   ....[34]....
        /*067c*/ 	.word	0x0000c440


	//   ....[35]....
        /*0680*/ 	.word	0x0000c450


	//   ....[36]....
        /*0684*/ 	.word	0x0000c460


	//   ....[37]....
        /*0688*/ 	.word	0x0000c470


	//   ....[38]....
        /*068c*/ 	.word	0x0000c480


	//   ....[39]....
        /*0690*/ 	.word	0x0000c4b0


	//   ....[40]....
        /*0694*/ 	.word	0x0000c4c0


	//   ....[41]....
        /*0698*/ 	.word	0x0000c4e0


	//   ....[42]....
        /*069c*/ 	.word	0x0000c4f0


	//   ....[43]....
        /*06a0*/ 	.word	0x0000c500


	//   ....[44]....
        /*06a4*/ 	.word	0x0000c510


	//   ....[45]....
        /*06a8*/ 	.word	0x0000c520


	//   ....[46]....
        /*06ac*/ 	.word	0x0000c530


	//   ....[47]....
        /*06b0*/ 	.word	0x0000c540


	//   ....[48]....
        /*06b4*/ 	.word	0x0000c550


	//   ....[49]....
        /*06b8*/ 	.word	0x0000cda0


	//   ....[50]....
        /*06bc*/ 	.word	0x0000cdd0


	//   ....[51]....
        /*06c0*/ 	.word	0x0000ce00


	//   ....[52]....
        /*06c4*/ 	.word	0x0000ce30


	//   ....[53]....
        /*06c8*/ 	.word	0x0000ce60


	//   ....[54]....
        /*06cc*/ 	.word	0x0000ce90


	//   ....[55]....
        /*06d0*/ 	.word	0x0000ceb0


	//   ....[56]....
        /*06d4*/ 	.word	0x0000ced0


	//   ....[57]....
        /*06d8*/ 	.word	0x0000cef0


	//   ....[58]....
        /*06dc*/ 	.word	0x0000cf00


	//   ....[59]....
        /*06e0*/ 	.word	0x0000cf10


	//   ....[60]....
        /*06e4*/ 	.word	0x0000cf20


	//   ....[61]....
        /*06e8*/ 	.word	0x0000cf30


	//   ....[62]....
        /*06ec*/ 	.word	0x0000cf40


	//   ....[63]....
        /*06f0*/ 	.word	0x0000cf50


	//   ....[64]....
        /*06f4*/ 	.word	0x0000cf60


	//   ....[65]....
        /*06f8*/ 	.word	0x0000cf70


	//   ....[66]....
        /*06fc*/ 	.word	0x0000cf80


	//   ....[67]....
        /*0700*/ 	.word	0x0000cf90


	//   ....[68]....
        /*0704*/ 	.word	0x0000cfa0


	//   ....[69]....
        /*0708*/ 	.word	0x0000cfb0


	//   ....[70]....
        /*070c*/ 	.word	0x0000cfc0


	//   ....[71]....
        /*0710*/ 	.word	0x0000cfd0


	//   ....[72]....
        /*0714*/ 	.word	0x0000cfe0


	//   ....[73]....
        /*0718*/ 	.word	0x0000cff0


	//   ....[74]....
        /*071c*/ 	.word	0x0000d000


	//   ....[75]....
        /*0720*/ 	.word	0x0000d010


	//   ....[76]....
        /*0724*/ 	.word	0x0000d020


	//   ....[77]....
        /*0728*/ 	.word	0x0000d030


	//   ....[78]....
        /*072c*/ 	.word	0x0000d040


	//   ....[79]....
        /*0730*/ 	.word	0x0000d050


	//   ....[80]....
        /*0734*/ 	.word	0x0000d060


	//   ....[81]....
        /*0738*/ 	.word	0x0000d070


	//   ....[82]....
        /*073c*/ 	.word	0x0000d080


	//   ....[83]....
        /*0740*/ 	.word	0x0000d090


	//   ....[84]....
        /*0744*/ 	.word	0x0000d0a0


	//   ....[85]....
        /*0748*/ 	.word	0x0000d0b0


	//   ....[86]....
        /*074c*/ 	.word	0x0000d0c0


	//   ....[87]....
        /*0750*/ 	.word	0x0000d0d0


	//   ....[88]....
        /*0754*/ 	.word	0x0000d0e0


	//   ....[89]....
        /*0758*/ 	.word	0x0000d0f0


	//   ....[90]....
        /*075c*/ 	.word	0x0000d100


	//   ....[91]....
        /*0760*/ 	.word	0x0000d110


	//   ....[92]....
        /*0764*/ 	.word	0x0000d120


	//   ....[93]....
        /*0768*/ 	.word	0x0000d130


	//   ....[94]....
        /*076c*/ 	.word	0x0000d140


	//   ....[95]....
        /*0770*/ 	.word	0x0000d150


	//   ....[96]....
        /*0774*/ 	.word	0x0000d160


	//   ....[97]....
        /*0778*/ 	.word	0x0000d170


	//   ....[98]....
        /*077c*/ 	.word	0x0000d180


	//   ....[99]....
        /*0780*/ 	.word	0x0000d190


	//   ....[100]....
        /*0784*/ 	.word	0x0000d1a0


	//   ....[101]....
        /*0788*/ 	.word	0x0000d1b0


	//   ....[102]....
        /*078c*/ 	.word	0x0000d1c0


	//   ....[103]....
        /*0790*/ 	.word	0x0000d1d0


	//   ....[104]....
        /*0794*/ 	.word	0x0000d1e0


	//   ....[105]....
        /*0798*/ 	.word	0x0000d1f0


	//   ....[106]....
        /*079c*/ 	.word	0x0000d200


	//   ....[107]....
        /*07a0*/ 	.word	0x0000d210


	//   ....[108]....
        /*07a4*/ 	.word	0x0000d220


	//   ....[109]....
        /*07a8*/ 	.word	0x0000d230


	//   ....[110]....
        /*07ac*/ 	.word	0x0000d240


	//   ....[111]....
        /*07b0*/ 	.word	0x0000d250


	//   ....[112]....
        /*07b4*/ 	.word	0x0000d270


	//   ....[113]....
        /*07b8*/ 	.word	0x0000d280


	//   ....[114]....
        /*07bc*/ 	.word	0x0000d290


	//   ....[115]....
        /*07c0*/ 	.word	0x0000d2a0


	//   ....[116]....
        /*07c4*/ 	.word	0x0000d2b0


	//   ....[117]....
        /*07c8*/ 	.word	0x0000d2c0


	//   ....[118]....
        /*07cc*/ 	.word	0x0000d2d0


	//   ....[119]....
        /*07d0*/ 	.word	0x0000d2e0


	//   ....[120]....
        /*07d4*/ 	.word	0x0000d2f0


	//   ....[121]....
        /*07d8*/ 	.word	0x0000d300


	//   ....[122]....
        /*07dc*/ 	.word	0x0000d310


	//   ....[123]....
        /*07e0*/ 	.word	0x0000d320


	//   ....[124]....
        /*07e4*/ 	.word	0x0000d330


	//   ....[125]....
        /*07e8*/ 	.word	0x0000d340


	//   ....[126]....
        /*07ec*/ 	.word	0x0000d350


	//   ....[127]....
        /*07f0*/ 	.word	0x0000d360


	//   ....[128]....
        /*07f4*/ 	.word	0x0000d370


	//   ....[129]....
        /*07f8*/ 	.word	0x0000d380


	//   ....[130]....
        /*07fc*/ 	.word	0x0000d390


	//   ....[131]....
        /*0800*/ 	.word	0x0000d3a0


	//   ....[132]....
        /*0804*/ 	.word	0x0000d3b0


	//   ....[133]....
        /*0808*/ 	.word	0x0000d3c0


	//   ....[134]....
        /*080c*/ 	.word	0x0000d3d0


	//   ....[135]....
        /*0810*/ 	.word	0x0000d3e0


	//   ....[136]....
        /*0814*/ 	.word	0x0000d3f0


	//   ....[137]....
        /*0818*/ 	.word	0x0000d400


	//   ....[138]....
        /*081c*/ 	.word	0x0000d410


	//   ....[139]....
        /*0820*/ 	.word	0x0000d420


	//   ....[140]....
        /*0824*/ 	.word	0x0000d430


	//   ....[141]....
        /*0828*/ 	.word	0x0000d440


	//   ....[142]....
        /*082c*/ 	.word	0x0000d450


	//   ....[143]....
        /*0830*/ 	.word	0x0000d460


	//   ....[144]....
        /*0834*/ 	.word	0x0000d470


	//   ....[145]....
        /*0838*/ 	.word	0x0000d480


	//   ....[146]....
        /*083c*/ 	.word	0x0000d490


	//   ....[147]....
        /*0840*/ 	.word	0x0000d4a0


	//   ....[148]....
        /*0844*/ 	.word	0x0000d4b0


	//   ....[149]....
        /*0848*/ 	.word	0x0000d4c0


	//   ....[150]....
        /*084c*/ 	.word	0x0000d4d0


	//   ....[151]....
        /*0850*/ 	.word	0x0000d4f0


	//   ....[152]....
        /*0854*/ 	.word	0x0000d510


	//   ....[153]....
        /*0858*/ 	.word	0x0000d530


	//   ....[154]....
        /*085c*/ 	.word	0x0000d550


	//   ....[155]....
        /*0860*/ 	.word	0x0000d580


	//   ....[156]....
        /*0864*/ 	.word	0x0000d5b0


	//   ....[157]....
        /*0868*/ 	.word	0x0000d5e0


	//   ....[158]....
        /*086c*/ 	.word	0x0000d7a0


	//   ....[159]....
        /*0870*/ 	.word	0x0000d820


	//   ....[160]....
        /*0874*/ 	.word	0x0000d890


	//   ....[161]....
        /*0878*/ 	.word	0x0000e610


	//   ....[162]....
        /*087c*/ 	.word	0x0000e630


	//   ....[163]....
        /*0880*/ 	.word	0x0000e640


	//   ....[164]....
        /*0884*/ 	.word	0x0000e650


	//   ....[165]....
        /*0888*/ 	.word	0x0000f100


	//   ....[166]....
        /*088c*/ 	.word	0x0000f120


	//   ....[167]....
        /*0890*/ 	.word	0x0000f2d0


	//   ....[168]....
        /*0894*/ 	.word	0x0000f2f0


	//   ....[169]....
        /*0898*/ 	.word	0x0000f430


	//   ....[170]....
        /*089c*/ 	.word	0x0000f450


	//   ....[171]....
        /*08a0*/ 	.word	0x0000f5a0


	//   ....[172]....
        /*08a4*/ 	.word	0x0000f5c0


	//   ....[173]....
        /*08a8*/ 	.word	0x0000faa0


	//   ....[174]....
        /*08ac*/ 	.word	0x0000fab0


	//   ....[175]....
        /*08b0*/ 	.word	0x00010360


	//   ....[176]....
        /*08b4*/ 	.word	0x00010370


	//   ....[177]....
        /*08b8*/ 	.word	0x00011590


	//   ....[178]....
        /*08bc*/ 	.word	0x000115c0


	//   ....[179]....
        /*08c0*/ 	.word	0x00011730


	//   ....[180]....
        /*08c4*/ 	.word	0x00011750


	//   ....[181]....
        /*08c8*/ 	.word	0x00011890


	//   ....[182]....
        /*08cc*/ 	.word	0x000118b0


	//   ....[183]....
        /*08d0*/ 	.word	0x00011a00


	//   ....[184]....
        /*08d4*/ 	.word	0x00011a20


	//   ....[185]....
        /*08d8*/ 	.word	0x00011bf0


	//   ....[186]....
        /*08dc*/ 	.word	0x00011dd0


	//   ....[187]....
        /*08e0*/ 	.word	0x00011e00


	//   ....[188]....
        /*08e4*/ 	.word	0x00011e30


	//   ....[189]....
        /*08e8*/ 	.word	0x00011e60


	//   ....[190]....
        /*08ec*/ 	.word	0x00011e90


	//   ....[191]....
        /*08f0*/ 	.word	0x00011ee0


	//   ....[192]....
        /*08f4*/ 	.word	0x00012060


	//   ....[193]....
        /*08f8*/ 	.word	0x00012090


	//   ....[194]....
        /*08fc*/ 	.word	0x000120c0


	//   ....[195]....
        /*0900*/ 	.word	0x000120f0


	//   ....[196]....
        /*0904*/ 	.word	0x00012120


	//   ....[197]....
        /*0908*/ 	.word	0x00012150


	//   ....[198]....
        /*090c*/ 	.word	0x00012200


	//   ....[199]....
        /*0910*/ 	.word	0x00012260


	//   ....[200]....
        /*0914*/ 	.word	0x00012270


	//   ....[201]....
        /*0918*/ 	.word	0x000122c0


	//   ....[202]....
        /*091c*/ 	.word	0x00014800


	//   ....[203]....
        /*0920*/ 	.word	0x00014840


	//   ....[204]....
        /*0924*/ 	.word	0x000148f0


	//   ....[205]....
        /*0928*/ 	.word	0x00014900


	//   ....[206]....
        /*092c*/ 	.word	0x00014970


	//   ....[207]....
        /*0930*/ 	.word	0x00014980


	//   ....[208]....
        /*0934*/ 	.word	0x00014990


	//   ....[209]....
        /*0938*/ 	.word	0x00014a10


	//   ....[210]....
        /*093c*/ 	.word	0x00014d20


	//   ....[211]....
        /*0940*/ 	.word	0x00014d40


	//   ....[212]....
        /*0944*/ 	.word	0x00014d80


	//   ....[213]....
        /*0948*/ 	.word	0x00014db0


	//   ....[214]....
        /*094c*/ 	.word	0x00014e00


	//   ....[215]....
        /*0950*/ 	.word	0x00014e30


	//   ....[216]....
        /*0954*/ 	.word	0x00014e50


	//   ....[217]....
        /*0958*/ 	.word	0x00014e90


	//   ....[218]....
        /*095c*/ 	.word	0x000155b0


	//   ....[219]....
        /*0960*/ 	.word	0x000155e0


	//   ....[220]....
        /*0964*/ 	.word	0x00015640


	//   ....[221]....
        /*0968*/ 	.word	0x00015680


	//   ....[222]....
        /*096c*/ 	.word	0x000156d0


	//   ....[223]....
        /*0970*/ 	.word	0x00015720


	//   ....[224]....
        /*0974*/ 	.word	0x00015770


	//   ....[225]....
        /*0978*/ 	.word	0x000157c0


	//   ....[226]....
        /*097c*/ 	.word	0x00015810


	//   ....[227]....
        /*0980*/ 	.word	0x00015860


	//   ....[228]....
        /*0984*/ 	.word	0x000158b0


	//   ....[229]....
        /*0988*/ 	.word	0x00015900


	//   ....[230]....
        /*098c*/ 	.word	0x00015950


	//   ....[231]....
        /*0990*/ 	.word	0x000159a0


	//   ....[232]....
        /*0994*/ 	.word	0x000159c0


	//   ....[233]....
        /*0998*/ 	.word	0x00015a00


	//   ....[234]....
        /*099c*/ 	.word	0x00016110


	//   ....[235]....
        /*09a0*/ 	.word	0x00016130


	//   ....[236]....
        /*09a4*/ 	.word	0x00016190


	//   ....[237]....
        /*09a8*/ 	.word	0x000161a0


	//   ....[238]....
        /*09ac*/ 	.word	0x000161f0


	//   ....[239]....
        /*09b0*/ 	.word	0x00016200


	//   ....[240]....
        /*09b4*/ 	.word	0x00016210


	//   ....[241]....
        /*09b8*/ 	.word	0x00016260


	//   ....[242]....
        /*09bc*/ 	.word	0x00016560


	//   ....[243]....
        /*09c0*/ 	.word	0x00016570


	//   ....[244]....
        /*09c4*/ 	.word	0x00016580


	//   ....[245]....
        /*09c8*/ 	.word	0x00016590


	//   ....[246]....
        /*09cc*/ 	.word	0x000165b0


	//   ....[247]....
        /*09d0*/ 	.word	0x00016630


	//   ....[248]....
        /*09d4*/ 	.word	0x00016640


	//   ....[249]....
        /*09d8*/ 	.word	0x00016650


	//   ....[250]....
        /*09dc*/ 	.word	0x000177d0


	//   ....[251]....
        /*09e0*/ 	.word	0x00017810


	//   ....[252]....
        /*09e4*/ 	.word	0x00017840


	//   ....[253]....
        /*09e8*/ 	.word	0x00017850


	//   ....[254]....
        /*09ec*/ 	.word	0x00017880


	//   ....[255]....
        /*09f0*/ 	.word	0x00017890


	//   ....[0]....
        /*09f4*/ 	.word	0x000178c0


	//   ....[1]....
        /*09f8*/ 	.word	0x000178f0


	//   ....[2]....
        /*09fc*/ 	.word	0x00017a60


	//   ....[3]....
        /*0a00*/ 	.word	0x00017a90


	//   ....[4]....
        /*0a04*/ 	.word	0x00017ad0


	//   ....[5]....
        /*0a08*/ 	.word	0x00017b00


	//   ....[6]....
        /*0a0c*/ 	.word	0x00017b30


	//   ....[7]....
        /*0a10*/ 	.word	0x00017b60


	//   ....[8]....
        /*0a14*/ 	.word	0x00017bf0


	//   ....[9]....
        /*0a18*/ 	.word	0x00017c40


	//   ....[10]....
        /*0a1c*/ 	.word	0x00017c50


	//   ....[11]....
        /*0a20*/ 	.word	0x00017c90


	//   ....[12]....
        /*0a24*/ 	.word	0x000186b0


	//   ....[13]....
        /*0a28*/ 	.word	0x00018db0


	//   ....[14]....
        /*0a2c*/ 	.word	0x00018e90


	//   ....[15]....
        /*0a30*/ 	.word	0x00018f80


	//   ....[16]....
        /*0a34*/ 	.word	0x00018fe0


	//   ....[17]....
        /*0a38*/ 	.word	0x000190c0


	//   ....[18]....
        /*0a3c*/ 	.word	0x00019120


	//   ....[19]....
        /*0a40*/ 	.word	0x00019200


	//   ....[20]....
        /*0a44*/ 	.word	0x00019260


	//   ....[21]....
        /*0a48*/ 	.word	0x00019330


	//   ....[22]....
        /*0a4c*/ 	.word	0x00019470


	//   ....[23]....
        /*0a50*/ 	.word	0x00019500


	//   ....[24]....
        /*0a54*/ 	.word	0x000195d0


	//   ....[25]....
        /*0a58*/ 	.word	0x00019670


	//   ....[26]....
        /*0a5c*/ 	.word	0x000196f0


	//   ....[27]....
        /*0a60*/ 	.word	0x000197a0


	//   ....[28]....
        /*0a64*/ 	.word	0x00019820


	//   ....[29]....
        /*0a68*/ 	.word	0x000198d0


	//   ....[30]....
        /*0a6c*/ 	.word	0x00019970


	//   ....[31]....
        /*0a70*/ 	.word	0x000199e0


	//   ....[32]....
        /*0a74*/ 	.word	0x00019a60


	//   ....[33]....
        /*0a78*/ 	.word	0x00019b10


	//   ....[34]....
        /*0a7c*/ 	.word	0x00019b90


	//   ....[35]....
        /*0a80*/ 	.word	0x00019c60


	//   ....[36]....
        /*0a84*/ 	.word	0x00019ce0


	//   ....[37]....
        /*0a88*/ 	.word	0x00019db0


	//   ....[38]....
        /*0a8c*/ 	.word	0x00019e30


	//   ....[39]....
        /*0a90*/ 	.word	0x00019f00


	//   ....[40]....
        /*0a94*/ 	.word	0x00019f80


	//   ....[41]....
        /*0a98*/ 	.word	0x0001a050


	//   ....[42]....
        /*0a9c*/ 	.word	0x0001a0d0


	//   ....[43]....
        /*0aa0*/ 	.word	0x0001a1a0


	//   ....[44]....
        /*0aa4*/ 	.word	0x0001a220


	//   ....[45]....
        /*0aa8*/ 	.word	0x0001a2d0


	//   ....[46]....
        /*0aac*/ 	.word	0x0001a400


	//   ....[47]....
        /*0ab0*/ 	.word	0x0001a4a0


	//   ....[48]....
        /*0ab4*/ 	.word	0x0001a500


	//   ....[49]....
        /*0ab8*/ 	.word	0x0001a5c0


	//   ....[50]....
        /*0abc*/ 	.word	0x0001a620


	//   ....[51]....
        /*0ac0*/ 	.word	0x0001a6e0


	//   ....[52]....
        /*0ac4*/ 	.word	0x0001a740


	//   ....[53]....
        /*0ac8*/ 	.word	0x0001a800


	//   ....[54]....
        /*0acc*/ 	.word	0x0001a8f0


	//   ....[55]....
        /*0ad0*/ 	.word	0x0001a980


	//   ....[56]....
        /*0ad4*/ 	.word	0x0001a9e0


	//   ....[57]....
        /*0ad8*/ 	.word	0x0001aa90


	//   ....[58]....
        /*0adc*/ 	.word	0x0001aaf0


	//   ....[59]....
        /*0ae0*/ 	.word	0x0001abb0


	//   ....[60]....
        /*0ae4*/ 	.word	0x0001ac10


	//   ....[61]....
        /*0ae8*/ 	.word	0x0001acd0


	//   ....[62]....
        /*0aec*/ 	.word	0x0001af20


	//----- nvinfo : EIATTR_REG_RECONFIG
	.align		4
.L_456:
        /*0af0*/ 	.byte	0x01, 0x54
	.zero		2


	//----- nvinfo : EIATTR_SYSCALL_OFFSETS
	.align		4
        /*0af4*/ 	.byte	0x04, 0x46
        /*0af6*/ 	.short	(.L_458 - .L_457)


	//   ....[0]....
.L_457:
        /*0af8*/ 	.word	0x000026a0


	//   ....[1]....
        /*0afc*/ 	.word	0x00013dd0


	//   ....[2]....
        /*0b00*/ 	.word	0x00013f40


	//   ....[3]....
        /*0b04*/ 	.word	0x00014090


	//   ....[4]....
        /*0b08*/ 	.word	0x000141d0


	//   ....[5]....
        /*0b0c*/ 	.word	0x000151c0


	//----- nvinfo : EIATTR_MBARRIER_INSTR_OFFSETS
	.align		4
.L_458:
        /*0b10*/ 	.byte	0x04, 0x39
        /*0b12*/ 	.short	(.L_460 - .L_459)


	//   ....[0]....
.L_459:
        /*0b14*/ 	.word	0x00000180
        /*0b18*/ 	.word	0x000000ff
        /*0b1c*/ 	.word	0x00028400
        /*0b20*/ 	.short	0x0100
        /*0b22*/ 	.byte	0x08
	.zero		1


	//   ....[1]....
        /*0b24*/ 	.word	0x00000190
        /*0b28*/ 	.word	0x000000ff
        /*0b2c*/ 	.word	0x00028420
        /*0b30*/ 	.short	0x0100
        /*0b32*/ 	.byte	0x08
	.zero		1


	//   ....[2]....
        /*0b34*/ 	.word	0x00000280
        /*0b38*/ 	.word	0x000000ff
        /*0b3c*/ 	.word	0x00028430
        /*0b40*/ 	.short	0x0100
        /*0b42*/ 	.byte	0x08
	.zero		1


	//   ....[3]....
        /*0b44*/ 	.word	0x00000290
        /*0b48*/ 	.word	0x000000ff
        /*0b4c*/ 	.word	0x00028440
        /*0b50*/ 	.short	0x0100
        /*0b52*/ 	.byte	0x08
	.zero		1


	//   ....[4]....
        /*0b54*/ 	.word	0x000002a0
        /*0b58*/ 	.word	0x000000ff
        /*0b5c*/ 	.word	0x00028438
        /*0b60*/ 	.short	0x0100
        /*0b62*/ 	.byte	0x08
	.zero		1


	//   ....[5]....
        /*0b64*/ 	.word	0x000002b0
        /*0b68*/ 	.word	0x000000ff
        /*0b6c*/ 	.word	0x00028448
        /*0b70*/ 	.short	0x0100
        /*0b72*/ 	.byte	0x08
	.zero		1


	//   ....[6]....
        /*0b74*/ 	.word	0x000003e0
        /*0b78*/ 	.word	0x000000ff
        /*0b7c*/ 	.word	0x00028450
        /*0b80*/ 	.short	0x0100
        /*0b82*/ 	.byte	0x08
	.zero		1


	//   ....[7]....
        /*0b84*/ 	.word	0x000003f0
        /*0b88*/ 	.word	0x000000ff
        /*0b8c*/ 	.word	0x00028460
        /*0b90*/ 	.short	0x0100
        /*0b92*/ 	.byte	0x08
	.zero		1


	//   ....[8]....
        /*0b94*/ 	.word	0x00000400
        /*0b98*/ 	.word	0x000000ff
        /*0b9c*/ 	.word	0x00028458
        /*0ba0*/ 	.short	0x0100
        /*0ba2*/ 	.byte	0x08
	.zero		1


	//   ....[9]....
        /*0ba4*/ 	.word	0x00000410
        /*0ba8*/ 	.word	0x000000ff
        /*0bac*/ 	.word	0x00028468
        /*0bb0*/ 	.short	0x0100
        /*0bb2*/ 	.byte	0x08
	.zero		1


	//   ....[10]....
        /*0bb4*/ 	.word	0x00000500
        /*0bb8*/ 	.word	0x000000ff
        /*0bbc*/ 	.word	0x00028470
        /*0bc0*/ 	.short	0x0100
        /*0bc2*/ 	.byte	0x06
	.zero		1


	//   ....[11]....
        /*0bc4*/ 	.word	0x00000510
        /*0bc8*/ 	.word	0x000000ff
        /*0bcc*/ 	.word	0x00028480
        /*0bd0*/ 	.short	0x0100
        /*0bd2*/ 	.byte	0x06
	.zero		1


	//   ....[12]....
        /*0bd4*/ 	.word	0x00000520
        /*0bd8*/ 	.word	0x000000ff
        /*0bdc*/ 	.word	0x00028478
        /*0be0*/ 	.short	0x0100
        /*0be2*/ 	.byte	0x06
	.zero		1


	//   ....[13]....
        /*0be4*/ 	.word	0x00000530
        /*0be8*/ 	.word	0x000000ff
        /*0bec*/ 	.word	0x00028488
        /*0bf0*/ 	.short	0x0100
        /*0bf2*/ 	.byte	0x06
	.zero		1


	//   ....[14]....
        /*0bf4*/ 	.word	0x00000660
        /*0bf8*/ 	.word	0x000000ff
        /*0bfc*/ 	.word	0x00028490
        /*0c00*/ 	.short	0x0100
        /*0c02*/ 	.byte	0x08
	.zero		1


	//   ....[15]....
        /*0c04*/ 	.word	0x00000670
        /*0c08*/ 	.word	0x000000ff
        /*0c0c*/ 	.word	0x000284a0
        /*0c10*/ 	.short	0x0100
        /*0c12*/ 	.byte	0x08
	.zero		1


	//   ....[16]....
        /*0c14*/ 	.word	0x00000680
        /*0c18*/ 	.word	0x000000ff
        /*0c1c*/ 	.word	0x00028498
        /*0c20*/ 	.short	0x0100
        /*0c22*/ 	.byte	0x08
	.zero		1


	//   ....[17]....
        /*0c24*/ 	.word	0x00000690
        /*0c28*/ 	.word	0x000000ff
        /*0c2c*/ 	.word	0x000284a8
        /*0c30*/ 	.short	0x0100
        /*0c32*/ 	.byte	0x08
	.zero		1


	//   ....[18]....
        /*0c34*/ 	.word	0x000007e0
        /*0c38*/ 	.word	0x000000ff
        /*0c3c*/ 	.word	0x000284b0
        /*0c40*/ 	.short	0x0100
        /*0c42*/ 	.byte	0x08
	.zero		1


	//   ....[19]....
        /*0c44*/ 	.word	0x000007f0
        /*0c48*/ 	.word	0x000000ff
        /*0c4c*/ 	.word	0x000284c0
        /*0c50*/ 	.short	0x0100
        /*0c52*/ 	.byte	0x08
	.zero		1


	//   ....[20]....
        /*0c54*/ 	.word	0x00000800
        /*0c58*/ 	.word	0x000000ff
        /*0c5c*/ 	.word	0x000284b8
        /*0c60*/ 	.short	0x0100
        /*0c62*/ 	.byte	0x08
	.zero		1


	//   ....[21]....
        /*0c64*/ 	.word	0x00000810
        /*0c68*/ 	.word	0x000000ff
        /*0c6c*/ 	.word	0x000284c8
        /*0c70*/ 	.short	0x0100
        /*0c72*/ 	.byte	0x08
	.zero		1


	//   ....[22]....
        /*0c74*/ 	.word	0x00002720
        /*0c78*/ 	.word	0x000000ff
        /*0c7c*/ 	.word	0x00028400
        /*0c80*/ 	.short	0x010a
        /*0c82*/ 	.byte	0x2b
	.zero		1


	//   ....[23]....
        /*0c84*/ 	.word	0x000027f0
        /*0c88*/ 	.word	0x000000ff
        /*0c8c*/ 	.word	0x00028430
        /*0c90*/ 	.short	0x010a
        /*0c92*/ 	.byte	0x2d
	.zero		1


	//   ....[24]....
        /*0c94*/ 	.word	0x00002830
        /*0c98*/ 	.word	0x000000ff
        /*0c9c*/ 	.word	0x00028430
        /*0ca0*/ 	.short	0x010a
        /*0ca2*/ 	.byte	0x2d
	.zero		1


	//   ....[25]....
        /*0ca4*/ 	.word	0x00002dd0
        /*0ca8*/ 	.word	0x000000ff
        /*0cac*/ 	.word	0x00000000
        /*0cb0*/ 	.short	0x0101
        /*0cb2*/ 	.byte	0x06
	.zero		1


	//   ....[26]....
        /*0cb4*/ 	.word	0x00004400
        /*0cb8*/ 	.word	0x000000ff
        /*0cbc*/ 	.word	0x00028450
        /*0cc0*/ 	.short	0x010a
        /*0cc2*/ 	.byte	0x2d
	.zero		1


	//   ....[27]....
        /*0cc4*/ 	.word	0x00004440
        /*0cc8*/ 	.word	0x000000ff
        /*0ccc*/ 	.word	0x00028450
        /*0cd0*/ 	.short	0x010a
        /*0cd2*/ 	.byte	0x2d
	.zero		1


	//   ....[28]....
        /*0cd4*/ 	.word	0x00004640
        /*0cd8*/ 	.word	0x000000ff
        /*0cdc*/ 	.word	0x00000000
        /*0ce0*/ 	.short	0x0101
        /*0ce2*/ 	.byte	0x2d
	.zero		1


	//   ....[29]....
        /*0ce4*/ 	.word	0x00004950
        /*0ce8*/ 	.word	0x000000ff
        /*0cec*/ 	.word	0x00028430
        /*0cf0*/ 	.short	0x010a
        /*0cf2*/ 	.byte	0x2d
	.zero		1


	//   ....[30]....
        /*0cf4*/ 	.word	0x00004990
        /*0cf8*/ 	.word	0x000000ff
        /*0cfc*/ 	.word	0x00028430
        /*0d00*/ 	.short	0x010a
        /*0d02*/ 	.byte	0x2d
	.zero		1


	//   ....[31]....
        /*0d04*/ 	.word	0x00004de0
        /*0d08*/ 	.word	0x000000ff
        /*0d0c*/ 	.word	0x00000000
        /*0d10*/ 	.short	0x0101
        /*0d12*/ 	.byte	0x06
	.zero		1


	//   ....[32]....
        /*0d14*/ 	.word	0x00006c80
        /*0d18*/ 	.word	0x000000ff
        /*0d1c*/ 	.word	0x00028450
        /*0d20*/ 	.short	0x010a
        /*0d22*/ 	.byte	0x2d
	.zero		1


	//   ....[33]....
        /*0d24*/ 	.word	0x00006cd0
        /*0d28*/ 	.word	0x000000ff
        /*0d2c*/ 	.word	0x00028450
        /*0d30*/ 	.short	0x010a
        /*0d32*/ 	.byte	0x2d
	.zero		1


	//   ....[34]....
        /*0d34*/ 	.word	0x00006e40
        /*0d38*/ 	.word	0x000000ff
        /*0d3c*/ 	.word	0x00000000
        /*0d40*/ 	.short	0x0101
        /*0d42*/ 	.byte	0x2d
	.zero		1


	//   ....[35]....
        /*0d44*/ 	.word	0x00007220
        /*0d48*/ 	.word	0x000000ff
        /*0d4c*/ 	.word	0x00028430
        /*0d50*/ 	.short	0x010a
        /*0d52*/ 	.byte	0x2b
	.zero		1


	//   ....[36]....
        /*0d54*/ 	.word	0x00007260
        /*0d58*/ 	.word	0x000000ff
        /*0d5c*/ 	.word	0x00028430
        /*0d60*/ 	.short	0x010a
        /*0d62*/ 	.byte	0x2b
	.zero		1


	//   ....[37]....
        /*0d64*/ 	.word	0x000075d0
        /*0d68*/ 	.word	0x000000ff
        /*0d6c*/ 	.word	0x00000000
        /*0d70*/ 	.short	0x0101
        /*0d72*/ 	.byte	0x06
	.zero		1


	//   ....[38]....
        /*0d74*/ 	.word	0x000087e0
        /*0d78*/ 	.word	0x000000ff
        /*0d7c*/ 	.word	0x00028450
        /*0d80*/ 	.short	0x010a
        /*0d82*/ 	.byte	0x2b
	.zero		1


	//   ....[39]....
        /*0d84*/ 	.word	0x00008830
        /*0d88*/ 	.word	0x000000ff
        /*0d8c*/ 	.word	0x00028450
        /*0d90*/ 	.short	0x010a
        /*0d92*/ 	.byte	0x2b
	.zero		1


	//   ....[40]....
        /*0d94*/ 	.word	0x00008980
        /*0d98*/ 	.word	0x000000ff
        /*0d9c*/ 	.word	0x00000000
        /*0da0*/ 	.short	0x0101
        /*0da2*/ 	.byte	0x2b
	.zero		1


	//   ....[41]....
        /*0da4*/ 	.word	0x00008b00
        /*0da8*/ 	.word	0x000000ff
        /*0dac*/ 	.word	0x00028430
        /*0db0*/ 	.short	0x010a
        /*0db2*/ 	.byte	0x2c
	.zero		1


	//   ....[42]....
        /*0db4*/ 	.word	0x00008b40
        /*0db8*/ 	.word	0x000000ff
        /*0dbc*/ 	.word	0x00028430
        /*0dc0*/ 	.short	0x010a
        /*0dc2*/ 	.byte	0x2c
	.zero		1


	//   ....[43]....
        /*0dc4*/ 	.word	0x00008f80
        /*0dc8*/ 	.word	0x000000ff
        /*0dcc*/ 	.word	0x00000000
        /*0dd0*/ 	.short	0x0101
        /*0dd2*/ 	.byte	0x06
	.zero		1


	//   ....[44]....
        /*0dd4*/ 	.word	0x0000ae20
        /*0dd8*/ 	.word	0x000000ff
        /*0ddc*/ 	.word	0x00028450
        /*0de0*/ 	.short	0x010a
        /*0de2*/ 	.byte	0x2c
	.zero		1


	//   ....[45]....
        /*0de4*/ 	.word	0x0000ae70
        /*0de8*/ 	.word	0x000000ff
        /*0dec*/ 	.word	0x00028450
        /*0df0*/ 	.short	0x010a
        /*0df2*/ 	.byte	0x2c
	.zero		1


	//   ....[46]....
        /*0df4*/ 	.word	0x0000afe0
        /*0df8*/ 	.word	0x000000ff
        /*0dfc*/ 	.word	0x00000000
        /*0e00*/ 	.short	0x0101
        /*0e02*/ 	.byte	0x2c
	.zero		1


	//   ....[47]....
        /*0e04*/ 	.word	0x0000f130
        /*0e08*/ 	.word	0x000000ff
        /*0e0c*/ 	.word	0x00000000
        /*0e10*/ 	.short	0x0101
        /*0e12*/ 	.byte	0x07
	.zero		1


	//   ....[48]....
        /*0e14*/ 	.word	0x0000f980
        /*0e18*/ 	.word	0x000000ff
        /*0e1c*/ 	.word	0x00000000
        /*0e20*/ 	.short	0x0101
        /*0e22*/ 	.byte	0x07
	.zero		1


	//   ....[49]....
        /*0e24*/ 	.word	0x00014640
        /*0e28*/ 	.word	0x00000000
        /*0e2c*/ 	.word	0x00028480
        /*0e30*/ 	.short	0x010a
        /*0e32*/ 	.byte	0x3f
	.zero		1


	//   ....[50]....
        /*0e34*/ 	.word	0x00014ac0
        /*0e38*/ 	.word	0x00000000
        /*0e3c*/ 	.word	0x00028470
        /*0e40*/ 	.short	0x0107
        /*0e42*/ 	.byte	0x3f
	.zero		1


	//   ....[51]....
        /*0e44*/ 	.word	0x00014b70
        /*0e48*/ 	.word	0x00000000
        /*0e4c*/ 	.word	0x00028470
        /*0e50*/ 	.short	0x0101
        /*0e52*/ 	.byte	0x3f
	.zero		1


	//   ....[52]....
        /*0e54*/ 	.word	0x00014ba0
        /*0e58*/ 	.word	0x00000000
        /*0e5c*/ 	.word	0x00028440
        /*0e60*/ 	.short	0x010a
        /*0e62*/ 	.byte	0x3f
	.zero		1


	//   ....[53]....
        /*0e64*/ 	.word	0x00014f50
        /*0e68*/ 	.word	0x00000000
        /*0e6c*/ 	.word	0x00028430
        /*0e70*/ 	.short	0x0107
        /*0e72*/ 	.byte	0x3f
	.zero		1


	//   ....[54]....
        /*0e74*/ 	.word	0x00015000
        /*0e78*/ 	.word	0x00000000
        /*0e7c*/ 	.word	0x00028430
        /*0e80*/ 	.short	0x0101
        /*0e82*/ 	.byte	0x3f
	.zero		1


	//   ....[55]....
        /*0e84*/ 	.word	0x00015af0
        /*0e88*/ 	.word	0x00000011
        /*0e8c*/ 	.word	0x00028400
        /*0e90*/ 	.short	0x0107
        /*0e92*/ 	.byte	0x3f
	.zero		1


	//   ....[56]....
        /*0e94*/ 	.word	0x00015bf0
        /*0e98*/ 	.word	0x00000011
        /*0e9c*/ 	.word	0x00028400
        /*0ea0*/ 	.short	0x0101
        /*0ea2*/ 	.byte	0x3f
	.zero		1


	//   ....[57]....
        /*0ea4*/ 	.word	0x00015c20
        /*0ea8*/ 	.word	0x00000011
        /*0eac*/ 	.word	0x00028420
        /*0eb0*/ 	.short	0x010a
        /*0eb2*/ 	.byte	0x3f
	.zero		1


	//   ....[58]....
        /*0eb4*/ 	.word	0x00015f70
        /*0eb8*/ 	.word	0x00000000
        /*0ebc*/ 	.word	0x00028480
        /*0ec0*/ 	.short	0x010a
        /*0ec2*/ 	.byte	0x3f
	.zero		1


	//   ....[59]....
        /*0ec4*/ 	.word	0x000162f0
        /*0ec8*/ 	.word	0x00000000
        /*0ecc*/ 	.word	0x00028470
        /*0ed0*/ 	.short	0x0107
        /*0ed2*/ 	.byte	0x3f
	.zero		1


	//   ....[60]....
        /*0ed4*/ 	.word	0x000163a0
        /*0ed8*/ 	.word	0x00000000
        /*0edc*/ 	.word	0x00028470
        /*0ee0*/ 	.short	0x0101
        /*0ee2*/ 	.byte	0x3f
	.zero		1


	//   ....[61]....
        /*0ee4*/ 	.word	0x000163d0
        /*0ee8*/ 	.word	0x00000000
        /*0eec*/ 	.word	0x00028440
        /*0ef0*/ 	.short	0x010a
        /*0ef2*/ 	.byte	0x3f
	.zero		1


	//   ....[62]....
        /*0ef4*/ 	.word	0x00016720
        /*0ef8*/ 	.word	0x00000000
        /*0efc*/ 	.word	0x00028430
        /*0f00*/ 	.short	0x0107
        /*0f02*/ 	.byte	0x3f
	.zero		1


	//   ....[63]....
        /*0f04*/ 	.word	0x000167d0
        /*0f08*/ 	.word	0x00000000
        /*0f0c*/ 	.word	0x00028430
        /*0f10*/ 	.short	0x0101
        /*0f12*/ 	.byte	0x3f
	.zero		1


	//   ....[64]....
        /*0f14*/ 	.word	0x00016860
        /*0f18*/ 	.word	0x00000000
        /*0f1c*/ 	.word	0x00028470
        /*0f20*/ 	.short	0x010a
        /*0f22*/ 	.byte	0x3f
	.zero		1


	//   ....[65]....
        /*0f24*/ 	.word	0x000168e0
        /*0f28*/ 	.word	0x00000000
        /*0f2c*/ 	.word	0x00028460
        /*0f30*/ 	.short	0x010a
        /*0f32*/ 	.byte	0x3f
	.zero		1


	//   ....[66]....
        /*0f34*/ 	.word	0x00016d90
        /*0f38*/ 	.word	0x00000000
        /*0f3c*/ 	.word	0x00028450
        /*0f40*/ 	.short	0x0101
        /*0f42*/ 	.byte	0x3f
	.zero		1


	//   ....[67]....
        /*0f44*/ 	.word	0x00016e10
        /*0f48*/ 	.word	0x00000003
        /*0f4c*/ 	.word	0x00000000
        /*0f50*/ 	.short	0x0101
        /*0f52*/ 	.byte	0x3f
	.zero		1


	//   ....[68]....
        /*0f54*/ 	.word	0x00016fd0
        /*0f58*/ 	.word	0x00000002
        /*0f5c*/ 	.word	0x00028470
        /*0f60*/ 	.short	0x010a
        /*0f62*/ 	.byte	0x3f
	.zero		1


	//   ....[69]....
        /*0f64*/ 	.word	0x00017040
        /*0f68*/ 	.word	0x00000002
        /*0f6c*/ 	.word	0x00028460
        /*0f70*/ 	.short	0x010a
        /*0f72*/ 	.byte	0x3f
	.zero		1


	//   ....[70]....
        /*0f74*/ 	.word	0x00017500
        /*0f78*/ 	.word	0x00000002
        /*0f7c*/ 	.word	0x00028450
        /*0f80*/ 	.short	0x0101
        /*0f82*/ 	.byte	0x3f
	.zero		1


	//   ....[71]....
        /*0f84*/ 	.word	0x00017580
        /*0f88*/ 	.word	0x00000003
        /*0f8c*/ 	.word	0x00000000
        /*0f90*/ 	.short	0x0101
        /*0f92*/ 	.byte	0x3f
	.zero		1


	//   ....[72]....
        /*0f94*/ 	.word	0x00018630
        /*0f98*/ 	.word	0x00000005
        /*0f9c*/ 	.word	0x00028420
        /*0fa0*/ 	.short	0x010a
        /*0fa2*/ 	.byte	0x3f
	.zero		1


	//   ....[73]....
        /*0fa4*/ 	.word	0x000187d0
        /*0fa8*/ 	.word	0x00000003
        /*0fac*/ 	.word	0x00028440
        /*0fb0*/ 	.short	0x010a
        /*0fb2*/ 	.byte	0x3f
	.zero		1


	//   ....[74]....
        /*0fb4*/ 	.word	0x00018870
        /*0fb8*/ 	.word	0x00000013
        /*0fbc*/ 	.word	0x00028440
        /*0fc0*/ 	.short	0x010a
        /*0fc2*/ 	.byte	0x3f
	.zero		1


	//   ....[75]....
        /*0fc4*/ 	.word	0x000188b0
        /*0fc8*/ 	.word	0x00000003
        /*0fcc*/ 	.word	0x00028460
        /*0fd0*/ 	.short	0x010a
        /*0fd2*/ 	.byte	0x3f
	.zero		1


	//   ....[76]....
        /*0fd4*/ 	.word	0x000188f0
        /*0fd8*/ 	.word	0x00000013
        /*0fdc*/ 	.word	0x00028460
        /*0fe0*/ 	.short	0x010a
        /*0fe2*/ 	.byte	0x3f
	.zero		1


	//   ....[77]....
        /*0fe4*/ 	.word	0x00018930
        /*0fe8*/ 	.word	0x00000003
        /*0fec*/ 	.word	0x00028480
        /*0ff0*/ 	.short	0x010a
        /*0ff2*/ 	.byte	0x3f
	.zero		1


	//   ....[78]....
        /*0ff4*/ 	.word	0x00018970
        /*0ff8*/ 	.word	0x00000013
        /*0ffc*/ 	.word	0x00028480
        /*1000*/ 	.short	0x010a
        /*1002*/ 	.byte	0x3f
	.zero		1


	//   ....[79]....
        /*1004*/ 	.word	0x000189e0
        /*1008*/ 	.word	0x00000003
        /*100c*/ 	.word	0x00028400
        /*1010*/ 	.short	0x010a
        /*1012*/ 	.byte	0x3f
	.zero		1


	//   ....[80]....
        /*1014*/ 	.word	0x00018a40
        /*1018*/ 	.word	0x00000000
        /*101c*/ 	.word	0x00028430
        /*1020*/ 	.short	0x010a
        /*1022*/ 	.byte	0x3f
	.zero		1


	//   ....[81]....
        /*1024*/ 	.word	0x00018aa0
        /*1028*/ 	.word	0x00000008
        /*102c*/ 	.word	0x00028450
        /*1030*/ 	.short	0x010a
        /*1032*/ 	.byte	0x3f
	.zero		1


	//   ....[82]....
        /*1034*/ 	.word	0x00018b00
        /*1038*/ 	.word	0x00000005
        /*103c*/ 	.word	0x00028430
        /*1040*/ 	.short	0x010a
        /*1042*/ 	.byte	0x3f
	.zero		1


	//   ....[83]....
        /*1044*/ 	.word	0x00018b60
        /*1048*/ 	.word	0x00000007
        /*104c*/ 	.word	0x00028450
        /*1050*/ 	.short	0x010a
        /*1052*/ 	.byte	0x3f
	.zero		1


	//   ....[84]....
        /*1054*/ 	.word	0x00018bc0
        /*1058*/ 	.word	0x00000005
        /*105c*/ 	.word	0x00028430
        /*1060*/ 	.short	0x010a
        /*1062*/ 	.byte	0x3f
	.zero		1


	//   ....[85]....
        /*1064*/ 	.word	0x00018c20
        /*1068*/ 	.word	0x0000000b
        /*106c*/ 	.word	0x00028450
        /*1070*/ 	.short	0x010a
        /*1072*/ 	.byte	0x3f
	.zero		1


	//   ....[86]....
        /*1074*/ 	.word	0x00018c80
        /*1078*/ 	.word	0x00000005
        /*107c*/ 	.word	0x00028430
        /*1080*/ 	.short	0x010a
        /*1082*/ 	.byte	0x3f
	.zero		1


	//   ....[87]....
        /*1084*/ 	.word	0x00018ce0
        /*1088*/ 	.word	0x00000007
        /*108c*/ 	.word	0x00028450
        /*1090*/ 	.short	0x010a
        /*1092*/ 	.byte	0x3f
	.zero		1


	//   ....[88]....
        /*1094*/ 	.word	0x00018de0
        /*1098*/ 	.word	0x00000000
        /*109c*/ 	.word	0x00028480
        /*10a0*/ 	.short	0x010a
        /*10a2*/ 	.byte	0x3f
	.zero		1


	//   ....[89]....
        /*10a4*/ 	.word	0x000193c0
        /*10a8*/ 	.word	0x00000000
        /*10ac*/ 	.word	0x00028440
        /*10b0*/ 	.short	0x010a
        /*10b2*/ 	.byte	0x3f
	.zero		1


	//   ....[90]....
        /*10b4*/ 	.word	0x0001a300
        /*10b8*/ 	.word	0x00000011
        /*10bc*/ 	.word	0x00028420
        /*10c0*/ 	.short	0x010a
        /*10c2*/ 	.byte	0x3f
	.zero		1


	//   ....[91]....
        /*10c4*/ 	.word	0x0001a350
        /*10c8*/ 	.word	0x00000000
        /*10cc*/ 	.word	0x00028480
        /*10d0*/ 	.short	0x010a
        /*10d2*/ 	.byte	0x3f
	.zero		1


	//   ....[92]....
        /*10d4*/ 	.word	0x0001a840
        /*10d8*/ 	.word	0x00000000
        /*10dc*/ 	.word	0x00028440
        /*10e0*/ 	.short	0x010a
        /*10e2*/ 	.byte	0x3f
	.zero		1


	//   ....[93]....
        /*10e4*/ 	.word	0x0001ad00
        /*10e8*/ 	.word	0x00000000
        /*10ec*/ 	.word	0x00028470
        /*10f0*/ 	.short	0x010a
        /*10f2*/ 	.byte	0x3f
	.zero		1


	//   ....[94]....
        /*10f4*/ 	.word	0x0001ad50
        /*10f8*/ 	.word	0x00000000
        /*10fc*/ 	.word	0x00028460
        /*1100*/ 	.short	0x010a
        /*1102*/ 	.byte	0x3f
	.zero		1


	//   ....[95]....
        /*1104*/ 	.word	0x0001ada0
        /*1108*/ 	.word	0x00000002
        /*110c*/ 	.word	0x00028470
        /*1110*/ 	.short	0x010a
        /*1112*/ 	.byte	0x3f
	.zero		1


	//   ....[96]....
        /*1114*/ 	.word	0x0001adf0
        /*1118*/ 	.word	0x00000002
        /*111c*/ 	.word	0x00028460
        /*1120*/ 	.short	0x010a
        /*1122*/ 	.byte	0x3f
	.zero		1


	//   ....[97]....
        /*1124*/ 	.word	0x0001ae40
        /*1128*/ 	.word	0x00000005
        /*112c*/ 	.word	0x00028420
        /*1130*/ 	.short	0x010a
        /*1132*/ 	.byte	0x3f
	.zero		1


	//   ....[98]....
        /*1134*/ 	.word	0x0001afe0
        /*1138*/ 	.word	0x00000003
        /*113c*/ 	.word	0x00028440
        /*1140*/ 	.short	0x010a
        /*1142*/ 	.byte	0x3f
	.zero		1


	//   ....[99]....
        /*1144*/ 	.word	0x0001b030
        /*1148*/ 	.word	0x00000013
        /*114c*/ 	.word	0x00028440
        /*1150*/ 	.short	0x010a
        /*1152*/ 	.byte	0x3f
	.zero		1


	//   ....[100]....
        /*1154*/ 	.word	0x0001b080
        /*1158*/ 	.word	0x00000003
        /*115c*/ 	.word	0x00028460
        /*1160*/ 	.short	0x010a
        /*1162*/ 	.byte	0x3f
	.zero		1


	//   ....[101]....
        /*1164*/ 	.word	0x0001b0d0
        /*1168*/ 	.word	0x00000013
        /*116c*/ 	.word	0x00028460
        /*1170*/ 	.short	0x010a
        /*1172*/ 	.byte	0x3f
	.zero		1


	//   ....[102]....
        /*1174*/ 	.word	0x0001b120
        /*1178*/ 	.word	0x00000003
        /*117c*/ 	.word	0x00028480
        /*1180*/ 	.short	0x010a
        /*1182*/ 	.byte	0x3f
	.zero		1


	//----- nvinfo : EIATTR_NUM_MBARRIERS
	.align		4
.L_460:
        /*1184*/ 	.byte	0x03, 0x38
        /*1186*/ 	.short	0x0016


	//----- nvinfo : EIATTR_EXIT_INSTR_OFFSETS
	.align		4
        /*1188*/ 	.byte	0x04, 0x1c
        /*118a*/ 	.short	(.L_462 - .L_461)


	//   ....[0]....
.L_461:
        /*118c*/ 	.word	0x000009e0


	//   ....[1]....
        /*1190*/ 	.word	0x00011ba0


	//   ....[2]....
        /*1194*/ 	.word	0x000189c0


	//----- nvinfo : EIATTR_MAX_THREADS
	.align		4
.L_462:
        /*1198*/ 	.byte	0x04, 0x05
        /*119a*/ 	.short	(.L_464 - .L_463)
.L_463:
        /*119c*/ 	.word	0x00000180
        /*11a0*/ 	.word	0x00000001
        /*11a4*/ 	.word	0x00000001


	//----- nvinfo : EIATTR_CRS_STACK_SIZE
	.align		4
.L_464:
        /*11a8*/ 	.byte	0x04, 0x1e
        /*11aa*/ 	.short	(.L_466 - .L_465)
.L_465:
        /*11ac*/ 	.word	0x00000000


	//----- nvinfo : EIATTR_CBANK_PARAM_SIZE
	.align		4
.L_466:
        /*11b0*/ 	.byte	0x03, 0x19
        /*11b2*/ 	.short	0x0af0


	//----- nvinfo : EIATTR_PARAM_CBANK
	.align		4
        /*11b4*/ 	.byte	0x04, 0x0a
        /*11b6*/ 	.short	(.L_468 - .L_467)
	.align		4
.L_467:
        /*11b8*/ 	.word	index@(.nv.constant0._ZN7cutlass13device_kernelIN5flash11enable_sm90INS1_16FlashAttnFwdSm90INS1_25CollectiveMainloopFwdSm90ILi2EN4cute5tupleIJNS5_1CILi1EEES8_S8_EEENS6_IJNS7_ILi128EEENS7_ILi64EEENS7_ILi256EEEEEELi256ENS_12float_e4m3_tEfNS_4arch4Sm90ELb0ELb1ELb0ELb1ELb1ELb0ELb0ELb1ELb0ELb1ELb1ELb0EEENS1_21CollectiveEpilogueFwdINS6_IJSA_SC_SB_EEES9_NS_10bfloat16_tESG_Li256ELb1ELb1ELb1ELb1EEENS1_36VarlenDynamicPersistentTileSchedulerILi128ELi64ELi256ELi128ELb1ELb1ELb1ELb1ELb0ELb1EEEEEEEEEvNT_6ParamsE)
        /*11bc*/ 	.short	0x0210
        /*11be*/ 	.short	0x0af0


	//----- nvinfo : EIATTR_SW_WAR
	.align		4
.L_468:
        /*11c0*/ 	.byte	0x04, 0x36
        /*11c2*/ 	.short	(.L_470 - .L_469)
.L_469:
        /*11c4*/ 	.word	0x00000008
.L_470:


//--------------------- .nv.info._ZN7cutlass13device_kernelIN5flash11enable_sm90INS1_16FlashAttnFwdSm90INS1_25CollectiveMainloopFwdSm90ILi2EN4cute5tupleIJNS5_1CILi1EEES8_S8_EEENS6_IJNS7_ILi128EEENS7_ILi64EEENS7_ILi256EEEEEELi256ENS_12float_e4m3_tEfNS_4arch4Sm90ELb0ELb1ELb0ELb1ELb1ELb1ELb0ELb1ELb0ELb1ELb1ELb0EEENS1_21CollectiveEpilogueFwdINS6_IJSA_SC_SB_EEES9_NS_10bfloat16_tESG_Li256ELb1ELb1ELb1ELb1EEENS1_36VarlenDynamicPersistentTileSchedulerILi128ELi64ELi256ELi128ELb1ELb1ELb1ELb1ELb0ELb1EEEEEEEEEvNT_6ParamsE --------------------------
	.section	.nv.info._ZN7cutlass13device_kernelIN5flash11enable_sm90INS1_16FlashAttnFwdSm90INS1_25CollectiveMainloopFwdSm90ILi2EN4cute5tupleIJNS5_1CILi1EEES8_S8_EEENS6_IJNS7_ILi128EEENS7_ILi64EEENS7_ILi256EEEEEELi256ENS_12float_e4m3_tEfNS_4arch4Sm90ELb0ELb1ELb0ELb1ELb1ELb1ELb0ELb1ELb0ELb1ELb1ELb0EEENS1_21CollectiveEpilogueFwdINS6_IJSA_SC_SB_EEES9_NS_10bfloat16_tESG_Li256ELb1ELb1ELb1ELb1EEENS1_36VarlenDynamicPersistentTileSchedulerILi128ELi64ELi256ELi128ELb1ELb1ELb1ELb1ELb0ELb1EEEEEEEEEvNT_6ParamsE,"",@"SHT_CUDA_INFO"
	.sectionflags	@""
	.align	4


	//----- nvinfo : EIATTR_CUDA_API_VERSION
	.align		4
        /*0000*/ 	.byte	0x04, 0x37
        /*0002*/ 	.short	(.L_472 - .L_471)
.L_471:
        /*0004*/ 	.word	0x00000082


	//----- nvinfo : EIATTR_KPARAM_INFO
	.align		4
.L_472:
        /*0008*/ 	.byte	0x04, 0x17
        /*000a*/ 	.short	(.L_474 - .L_473)
.L_473:
        /*000c*/ 	.word	0x00000000
        /*0010*/ 	.short	0x0000
        /*0012*/ 	.short	0x0070
        /*0014*/ 	.byte	0x00, 0xf0, 0x01, 0x2a


	//----- nvinfo : EIATTR_SPARSE_MMA_MASK
	.align		4
.L_474:
        /*0018*/ 	.byte	0x03, 0x50
        /*001a*/ 	.short	0x0000


	//----- nvinfo : EIATTR_MAXREG_COUNT
	.align		4
        /*001c*/ 	.byte	0x03, 0x1b
        /*001e*/ 	.short	0x00a8


	//----- nvinfo : EIATTR_NUM_BARRIERS
	.align		4
        /*0020*/ 	.byte	0x02, 0x4c
        /*0022*/ 	.byte	0x10
	.zero		1


	//----- nvinfo : EIATTR_EXTERNS
	.align		4
        /*0024*/ 	.byte	0x04, 0x0f
        /*0026*/ 	.short	(.L_476 - .L_475)


	//   ....[0]....
	.align		4
.L_475:
        /*0028*/ 	.word	index@(__assertfail)


	//----- nvinfo : EIATTR_ANNOTATIONS
	.align		4
.L_476:
        /*002c*/ 	.byte	0x04, 0x55
        /*002e*/ 	.short	(.L_478 - .L_477)


	//   ....[0]....
.L_477:
        /* <DEDUP_REMOVED lines=58> */


	//----- nvinfo : EIATTR_MERCURY_ISA_VERSION
	.align		4
.L_478:
        /*03c0*/ 	.byte	0x03, 0x5f
        /*03c2*/ 	.short	0x0101


	//----- nvinfo : EIATTR_UNUSED_LOAD_BYTE_OFFSET
	.align		4
        /*03c4*/ 	.byte	0x04, 0x44
        /*03c6*/ 	.short	(.L_480 - .L_479)


	//   ....[0]....
.L_479:
        /*03c8*/ 	.word	0x00000aa0
        /*03cc*/ 	.word	0x0000fff0


	//   ....[1]....
        /*03d0*/ 	.word	0x0001bc50
        /*03d4*/ 	.word	0x0000fff0


	//----- nvinfo : EIATTR_INT_WARP_WIDE_INSTR_OFFSETS
	.align		4
.L_480:
        /*03d8*/ 	.byte	0x04, 0x31
        /*03da*/ 	.short	(.L_482 - .L_481)


	//   ....[0]....
.L_481:
        /*03dc*/ 	.word	0x00000130


	//   ....[1]....
        /*03e0*/ 	.word	0x00000170


	//   ....[2]....
        /*03e4*/ 	.word	0x000001e0


	//   ....[3]....
        /*03e8*/ 	.word	0x00026220


	//   ....[4]....
        /*03ec*/ 	.word	0x000262b0


	//   ....[5]....
        /*03f0*/ 	.word	0x000296b0


	//   ....[6]....
        /*03f4*/ 	.word	0x00029740


	//----- nvinfo : EIATTR_COOP_GROUP_MASK_REGIDS
	.align		4
.L_482:
        /*03f8*/ 	.byte	0x04, 0x29
        /*03fa*/ 	.short	(.L_484 - .L_483)


	//   ....[0]....
.L_483:
        /*03fc*/ 	.word	0xffffffff


	//   ....[1]....
        /*0400*/ 	.word	0xffffffff


	//   ....[2]....
        /*0404*/ 	.word	0xffffffff


	//   ....[3]....
        /*0408*/ 	.word	0xffffffff


	//   ....[4]....
        /*040c*/ 	.word	0xffffffff


	//   ....[5]....
        /*0410*/ 	.word	0xffffffff


	//   ....[6]....
        /*0414*/ 	.word	0xffffffff


	//   ....[7]....
        /*0418*/ 	.word	0xffffffff


	//   ....[8]....
        /*041c*/ 	.word	0xffffffff


	//   ....[9]....
        /*0420*/ 	.word	0xffffffff


	//   ....[10]....
        /*0424*/ 	.word	0xffffffff


	//   ....[11]....
        /*0428*/ 	.word	0xffffffff


	//   ....[12]....
        /*042c*/ 	.word	0xffffffff


	//   ....[13]....
        /*0430*/ 	.word	0xffffffff


	//   ....[14]....
        /*0434*/ 	.word	0xffffffff


	//   ....[15]....
        /*0438*/ 	.word	0xffffffff


	//   ....[16]....
        /*043c*/ 	.word	0xffffffff


	//   ....[17]....
        /*0440*/ 	.word	0xffffffff


	//   ....[18]....
        /*0444*/ 	.word	0xffffffff


	//   ....[19]....
        /*0448*/ 	.word	0xffffffff


	//   ....[20]....
        /*044c*/ 	.word	0xffffffff


	//   ....[21]....
        /*0450*/ 	.word	0xffffffff


	//   ....[22]....
        /*0454*/ 	.word	0xffffffff


	//   ....[23]....
        /*0458*/ 	.word	0xffffffff


	//   ....[24]....
        /*045c*/ 	.word	0xffffffff


	//   ....[25]....
        /*0460*/ 	.word	0xffffffff


	//   ....[26]....
        /*0464*/ 	.word	0xffffffff


	//   ....[27]....
        /*0468*/ 	.word	0xffffffff


	//   ....[28]....
        /*046c*/ 	.word	0xffffffff


	//   ....[29]....
        /*0470*/ 	.word	0xffffffff


	//   ....[30]....
        /*0474*/ 	.word	0xffffffff


	//   ....[31]....
        /*0478*/ 	.word	0xffffffff


	//   ....[32]....
        /*047c*/ 	.word	0xffffffff


	//   ....[33]....
        /*0480*/ 	.word	0xffffffff


	//   ....[34]....
        /*0484*/ 	.word	0xffffffff


	//   ....[35]....
        /*0488*/ 	.word	0xffffffff


	//   ....[36]....
        /*048c*/ 	.word	0xffffffff


	//   ....[37]....
        /*0490*/ 	.word	0xffffffff


	//   ....[38]....
        /*0494*/ 	.word	0xffffffff


	//   ....[39]....
        /*0498*/ 	.word	0xffffffff


	//   ....[40]....
        /*049c*/ 	.word	0xffffffff


	//   ....[41]....
        /*04a0*/ 	.word	0xffffffff


	//   ....[42]....
        /*04a4*/ 	.word	0xffffffff


	//   ....[43]....
        /*04a8*/ 	.word	0xffffffff


	//   ....[44]....
        /*04ac*/ 	.word	0xffffffff


	//   ....[45]....
        /*04b0*/ 	.word	0xffffffff


	//   ....[46]....
        /*04b4*/ 	.word	0xffffffff


	//   ....[47]....
        /*04b8*/ 	.word	0xffffffff


	//   ....[48]....
        /*04bc*/ 	.word	0xffffffff


	//   ....[49]....
        /*04c0*/ 	.word	0xffffffff


	//   ....[50]....
        /*04c4*/ 	.word	0xffffffff


	//   ....[51]....
        /*04c8*/ 	.word	0xffffffff


	//   ....[52]....
        /*04cc*/ 	.word	0xffffffff


	//   ....[53]....
        /*04d0*/ 	.word	0xffffffff


	//   ....[54]....
        /*04d4*/ 	.word	0xffffffff


	//   ....[55]....
        /*04d8*/ 	.word	0xffffffff


	//   ....[56]....
        /*04dc*/ 	.word	0xffffffff


	//   ....[57]....
        /*04e0*/ 	.word	0xffffffff


	//   ....[58]....
        /*04e4*/ 	.word	0xffffffff


	//   ....[59]....
        /*04e8*/ 	.word	0xffffffff


	//   ....[60]....
        /*04ec*/ 	.word	0xffffffff


	//   ....[61]....
        /*04f0*/ 	.word	0xffffffff


	//   ....[62]....
        /*04f4*/ 	.word	0xffffffff


	//   ....[63]....
        /*04f8*/ 	.word	0xffffffff


	//   ....[64]....
        /*04fc*/ 	.word	0xffffffff


	//   ....[65]....
        /*0500*/ 	.word	0xffffffff


	//   ....[66]....
        /*0504*/ 	.word	0xffffffff


	//   ....[67]....
        /*0508*/ 	.word	0xffffffff


	//   ....[68]....
        /*050c*/ 	.word	0xffffffff


	//   ....[69]....
        /*0510*/ 	.word	0xffffffff


	//   ....[70]....
        /*0514*/ 	.word	0xffffffff


	//   ....[71]....
        /*0518*/ 	.word	0xffffffff


	//   ....[72]....
        /*051c*/ 	.word	0xffffffff


	//   ....[73]....
        /*0520*/ 	.word	0xffffffff


	//   ....[74]....
        /*0524*/ 	.word	0xffffffff


	//   ....[75]....
        /*0528*/ 	.word	0xffffffff


	//   ....[76]....
        /*052c*/ 	.word	0xffffffff


	//   ....[77]....
        /*0530*/ 	.word	0xffffffff


	//   ....[78]....
        /*0534*/ 	.word	0xffffffff


	//   ....[79]....
        /*0538*/ 	.word	0xffffffff


	//   ....[80]....
        /*053c*/ 	.word	0xffffffff


	//   ....[81]....
        /*0540*/ 	.word	0xffffffff


	//   ....[82]....
        /*0544*/ 	.word	0xffffffff


	//   ....[83]....
        /*0548*/ 	.word	0xffffffff


	//   ....[84]....
        /*054c*/ 	.word	0xffffffff


	//   ....[85]....
        /*0550*/ 	.word	0xffffffff


	//   ....[86]....
        /*0554*/ 	.word	0xffffffff


	//   ....[87]....
        /*0558*/ 	.word	0xffffffff


	//   ....[88]....
        /*055c*/ 	.word	0xffffffff


	//   ....[89]....
        /*0560*/ 	.word	0xffffffff


	//   ....[90]....
        /*0564*/ 	.word	0xffffffff


	//   ....[91]....
        /*0568*/ 	.word	0xffffffff


	//   ....[92]....
        /*056c*/ 	.word	0xffffffff


	//   ....[93]....
        /*0570*/ 	.word	0xffffffff


	//   ....[94]....
        /*0574*/ 	.word	0xffffffff


	//   ....[95]....
        /*0578*/ 	.word	0xffffffff


	//   ....[96]....
        /*057c*/ 	.word	0xffffffff


	//   ....[97]....
        /*0580*/ 	.word	0xffffffff


	//   ....[98]....
        /*0584*/ 	.word	0xffffffff


	//   ....[99]....
        /*0588*/ 	.word	0xffffffff


	//   ....[100]....
        /*058c*/ 	.word	0xffffffff


	//   ....[101]....
        /*0590*/ 	.word	0xffffffff


	//   ....[102]....
        /*0594*/ 	.word	0xffffffff


	//   ....[103]....
        /*0598*/ 	.word	0xffffffff


	//   ....[104]....
        /*059c*/ 	.word	0xffffffff


	//   ....[105]....
        /*05a0*/ 	.word	0xffffffff


	//   ....[106]....
        /*05a4*/ 	.word	0xffffffff


	//   ....[107]....
        /*05a8*/ 	.word	0xffffffff


	//   ....[108]....
        /*05ac*/ 	.word	0xffffffff


	//   ....[109]....
        /*05b0*/ 	.word	0xffffffff


	//   ....[110]....
        /*05b4*/ 	.word	0xffffffff


	//   ....[111]....
        /*05b8*/ 	.word	0xffffffff


	//   ....[112]....
        /*05bc*/ 	.word	0xffffffff


	//   ....[113]....
        /*05c0*/ 	.word	0xffffffff


	//   ....[114]....
        /*05c4*/ 	.word	0xffffffff


	//   ....[115]....
        /*05c8*/ 	.word	0xffffffff


	//   ....[116]....
        /*05cc*/ 	.word	0xffffffff


	//   ....[117]....
        /*05d0*/ 	.word	0xffffffff


	//   ....[118]....
        /*05d4*/ 	.word	0xffffffff


	//   ....[119]....
        /*05d8*/ 	.word	0xffffffff


	//   ....[120]....
        /*05dc*/ 	.word	0xffffffff


	//   ....[121]....
        /*05e0*/ 	.word	0xffffffff


	//   ....[122]....
        /*05e4*/ 	.word	0xffffffff


	//   ....[123]....
        /*05e8*/ 	.word	0xffffffff


	//   ....[124]....
        /*05ec*/ 	.word	0xffffffff


	//   ....[125]....
        /*05f0*/ 	.word	0xffffffff


	//   ....[126]....
        /*05f4*/ 	.word	0xffffffff


	//   ....[127]....
        /*05f8*/ 	.word	0xffffffff


	//   ....[128]....
        /*05fc*/ 	.word	0xffffffff


	//   ....[129]....
        /*0600*/ 	.word	0xffffffff


	//   ....[130]....
        /*0604*/ 	.word	0xffffffff


	//   ....[131]....
        /*0608*/ 	.word	0xffffffff


	//   ....[132]....
        /*060c*/ 	.word	0xffffffff


	//   ....[133]....
        /*0610*/ 	.word	0xffffffff


	//   ....[134]....
        /*0614*/ 	.word	0xffffffff


	//   ....[135]....
        /*0618*/ 	.word	0xffffffff


	//   ....[136]....
        /*061c*/ 	.word	0xffffffff


	//   ....[137]....
        /*0620*/ 	.word	0xffffffff


	//   ....[138]....
        /*0624*/ 	.word	0xffffffff


	//   ....[139]....
        /*0628*/ 	.word	0xffffffff


	//   ....[140]....
        /*062c*/ 	.word	0xffffffff


	//   ....[141]....
        /*0630*/ 	.word	0xffffffff


	//   ....[142]....
        /*0634*/ 	.word	0xffffffff


	//   ....[143]....
        /*0638*/ 	.word	0xffffffff


	//   ....[144]....
        /*063c*/ 	.word	0xffffffff


	//   ....[145]....
        /*0640*/ 	.word	0xffffffff


	//   ....[146]....
        /*0644*/ 	.word	0xffffffff


	//   ....[147]....
        /*0648*/ 	.word	0xffffffff


	//   ....[148]....
        /*064c*/ 	.word	0xffffffff


	//   ....[149]....
        /*0650*/ 	.word	0xffffffff


	//   ....[150]....
        /*0654*/ 	.word	0xffffffff


	//   ....[151]....
        /*0658*/ 	.word	0xffffffff


	//   ....[152]....
        /*065c*/ 	.word	0xffffffff


	//   ....[153]....
        /*0660*/ 	.word	0xffffffff


	//   ....[154]....
        /*0664*/ 	.word	0xffffffff


	//   ....[155]....
        /*0668*/ 	.word	0xffffffff


	//   ....[156]....
        /*066c*/ 	.word	0xffffffff


	//   ....[157]....
        /*0670*/ 	.word	0xffffffff


	//   ....[158]....
        /*0674*/ 	.word	0xffffffff


	//   ....[159]....
        /*0678*/ 	.word	0xffffffff


	//   ....[160]....
        /*067c*/ 	.word	0xffffffff


	//   ....[161]....
        /*0680*/ 	.word	0xffffffff


	//   ....[162]....
        /*0684*/ 	.word	0xffffffff


	//   ....[163]....
        /*0688*/ 	.word	0xffffffff


	//   ....[164]....
        /*068c*/ 	.word	0xffffffff


	//   ....[165]....
        /*0690*/ 	.word	0xffffffff


	//   ....[166]....
        /*0694*/ 	.word	0xffffffff


	//   ....[167]....
        /*0698*/ 	.word	0xffffffff


	//   ....[168]....
        /*069c*/ 	.word	0xffffffff


	//   ....[169]....
        /*06a0*/ 	.word	0xffffffff


	//   ....[170]....
        /*06a4*/ 	.word	0xffffffff


	//   ....[171]....
        /*06a8*/ 	.word	0xffffffff


	//   ....[172]....
        /*06ac*/ 	.word	0xffffffff


	//   ....[173]....
        /*06b0*/ 	.word	0xffffffff


	//   ....[174]....
        /*06b4*/ 	.word	0xffffffff


	//   ....[175]....
        /*06b8*/ 	.word	0xffffffff


	//   ....[176]....
        /*06bc*/ 	.word	0xffffffff


	//   ....[177]....
        /*06c0*/ 	.word	0xffffffff


	//   ....[178]....
        /*06c4*/ 	.word	0xffffffff


	//   ....[179]....
        /*06c8*/ 	.word	0xffffffff


	//   ....[180]....
        /*06cc*/ 	.word	0xffffffff


	//   ....[181]....
        /*06d0*/ 	.word	0xffffffff


	//   ....[182]....
        /*06d4*/ 	.word	0xffffffff


	//   ....[183]....
        /*06d8*/ 	.word	0xffffffff


	//   ....[184]....
        /*06dc*/ 	.word	0xffffffff


	//   ....[185]....
        /*06e0*/ 	.word	0xffffffff


	//   ....[186]....
        /*06e4*/ 	.word	0xffffffff


	//   ....[187]....
        /*06e8*/ 	.word	0xffffffff


	//   ....[188]....
        /*06ec*/ 	.word	0xffffffff


	//   ....[189]....
        /*06f0*/ 	.word	0xffffffff


	//   ....[190]....
        /*06f4*/ 	.word	0xffffffff


	//   ....[191]....
        /*06f8*/ 	.word	0xffffffff


	//   ....[192]....
        /*06fc*/ 	.word	0xffffffff


	//   ....[193]....
        /*0700*/ 	.word	0xffffffff


	//   ....[194]....
        /*0704*/ 	.word	0xffffffff


	//   ....[195]....
        /*0708*/ 	.word	0xffffffff


	//   ....[196]....
        /*070c*/ 	.word	0xffffffff


	//   ....[197]....
        /*0710*/ 	.word	0xffffffff


	//   ....[198]....
        /*0714*/ 	.word	0xffffffff


	//   ....[199]....
        /*0718*/ 	.word	0xffffffff


	//   ....[200]....
        /*071c*/ 	.word	0xffffffff


	//   ....[201]....
        /*0720*/ 	.word	0xffffffff


	//   ....[202]....
        /*0724*/ 	.word	0xffffffff


	//   ....[203]....
        /*0728*/ 	.word	0xffffffff


	//   ....[204]....
        /*072c*/ 	.word	0xffffffff


	//   ....[205]....
        /*0730*/ 	.word	0xffffffff


	//   ....[206]....
        /*0734*/ 	.word	0xffffffff


	//   ....[207]....
        /*0738*/ 	.word	0xffffffff


	//   ....[208]....
        /*073c*/ 	.word	0xffffffff


	//   ....[209]....
        /*0740*/ 	.word	0xffffffff


	//   ....[210]....
        /*0744*/ 	.word	0xffffffff


	//   ....[211]....
        /*0748*/ 	.word	0xffffffff


	//   ....[212]....
        /*074c*/ 	.word	0xffffffff


	//   ....[213]....
        /*0750*/ 	.word	0xffffffff


	//   ....[214]....
        /*0754*/ 	.word	0xffffffff


	//   ....[215]....
        /*0758*/ 	.word	0xffffffff


	//   ....[216]....
        /*075c*/ 	.word	0xffffffff


	//   ....[217]....
        /*0760*/ 	.word	0xffffffff


	//   ....[218]....
        /*0764*/ 	.word	0xffffffff


	//   ....[219]....
        /*0768*/ 	.word	0xffffffff


	//   ....[220]....
        /*076c*/ 	.word	0xffffffff


	//   ....[221]....
        /*0770*/ 	.word	0xffffffff


	//   ....[222]....
        /*0774*/ 	.word	0xffffffff


	//   ....[223]....
        /*0778*/ 	.word	0xffffffff


	//   ....[224]....
        /*077c*/ 	.word	0xffffffff


	//   ....[225]....
        /*0780*/ 	.word	0xffffffff


	//   ....[226]....
        /*0784*/ 	.word	0xffffffff


	//   ....[227]....
        /*0788*/ 	.word	0xffffffff


	//   ....[228]....
        /*078c*/ 	.word	0xffffffff


	//   ....[229]....
        /*0790*/ 	.word	0xffffffff


	//   ....[230]....
        /*0794*/ 	.word	0xffffffff


	//   ....[231]....
        /*0798*/ 	.word	0xffffffff


	//   ....[232]....
        /*079c*/ 	.word	0xffffffff


	//   ....[233]....
        /*07a0*/ 	.word	0xffffffff


	//   ....[234]....
        /*07a4*/ 	.word	0xffffffff


	//   ....[235]....
        /*07a8*/ 	.word	0xffffffff


	//   ....[236]....
        /*07ac*/ 	.word	0xffffffff


	//   ....[237]....
        /*07b0*/ 	.word	0xffffffff


	//   ....[238]....
        /*07b4*/ 	.word	0xffffffff


	//   ....[239]....
        /*07b8*/ 	.word	0xffffffff


	//   ....[240]....
        /*07bc*/ 	.word	0xffffffff


	//   ....[241]....
        /*07c0*/ 	.word	0xffffffff


	//   ....[242]....
        /*07c4*/ 	.word	0xffffffff


	//   ....[243]....
        /*07c8*/ 	.word	0xffffffff


	//   ....[244]....
        /*07cc*/ 	.word	0xffffffff


	//   ....[245]....
        /*07d0*/ 	.word	0xffffffff


	//   ....[246]....
        /*07d4*/ 	.word	0xffffffff


	//   ....[247]....
        /*07d8*/ 	.word	0xffffffff


	//   ....[248]....
        /*07dc*/ 	.word	0xffffffff


	//   ....[249]....
        /*07e0*/ 	.word	0xffffffff


	//   ....[250]....
        /*07e4*/ 	.word	0xffffffff


	//   ....[251]....
        /*07e8*/ 	.word	0xffffffff


	//   ....[252]....
        /*07ec*/ 	.word	0xffffffff


	//   ....[253]....
        /*07f0*/ 	.word	0xffffffff


	//   ....[254]....
        /*07f4*/ 	.word	0xffffffff


	//   ....[255]....
        /*07f8*/ 	.word	0xffffffff


	//   ....[0]....
        /*07fc*/ 	.word	0xffffffff


	//   ....[1]....
        /*0800*/ 	.word	0xffffffff


	//   ....[2]....
        /*0804*/ 	.word	0xffffffff


	//   ....[3]....
        /*0808*/ 	.word	0xffffffff


	//   ....[4]....
        /*080c*/ 	.word	0xffffffff


	//   ....[5]....
        /*0810*/ 	.word	0xffffffff


	//   ....[6]....
        /*0814*/ 	.word	0xffffffff


	//   ....[7]....
        /*0818*/ 	.word	0xffffffff


	//   ....[8]....
        /*081c*/ 	.word	0xffffffff


	//   ....[9]....
        /*0820*/ 	.word	0xffffffff


	//   ....[10]....
        /*0824*/ 	.word	0xffffffff


	//   ....[11]....
        /*0828*/ 	.word	0xffffffff


	//   ....[12]....
        /*082c*/ 	.word	0xffffffff


	//   ....[13]....
        /*0830*/ 	.word	0xffffffff


	//   ....[14]....
        /*0834*/ 	.word	0xffffffff


	//   ....[15]....
        /*0838*/ 	.word	0xffffffff


	//   ....[16]....
        /*083c*/ 	.word	0xffffffff


	//   ....[17]....
        /*0840*/ 	.word	0xffffffff


	//   ....[18]....
        /*0844*/ 	.word	0xffffffff


	//   ....[19]....
        /*0848*/ 	.word	0xffffffff


	//   ....[20]....
        /*084c*/ 	.word	0xffffffff


	//   ....[21]....
        /*0850*/ 	.word	0xffffffff


	//   ....[22]....
        /*0854*/ 	.word	0xffffffff


	//   ....[23]....
        /*0858*/ 	.word	0xffffffff


	//   ....[24]....
        /*085c*/ 	.word	0xffffffff


	//   ....[25]....
        /*0860*/ 	.word	0xffffffff


	//   ....[26]....
        /*0864*/ 	.word	0xffffffff


	//   ....[27]....
        /*0868*/ 	.word	0xffffffff


	//   ....[28]....
        /*086c*/ 	.word	0xffffffff


	//   ....[29]....
        /*0870*/ 	.word	0xffffffff


	//   ....[30]....
        /*0874*/ 	.word	0xffffffff


	//   ....[31]....
        /*0878*/ 	.word	0xffffffff


	//   ....[32]....
        /*087c*/ 	.word	0xffffffff


	//   ....[33]....
        /*0880*/ 	.word	0xffffffff


	//   ....[34]....
        /*0884*/ 	.word	0xffffffff


	//   ....[35]....
        /*0888*/ 	.word	0xffffffff


	//   ....[36]....
        /*088c*/ 	.word	0xffffffff


	//   ....[37]....
        /*0890*/ 	.word	0xffffffff


	//   ....[38]....
        /*0894*/ 	.word	0xffffffff


	//   ....[39]....
        /*0898*/ 	.word	0xffffffff


	//   ....[40]....
        /*089c*/ 	.word	0xffffffff


	//   ....[41]....
        /*08a0*/ 	.word	0xffffffff


	//   ....[42]....
        /*08a4*/ 	.word	0xffffffff


	//   ....[43]....
        /*08a8*/ 	.word	0xffffffff


	//   ....[44]....
        /*08ac*/ 	.word	0xffffffff


	//   ....[45]....
        /*08b0*/ 	.word	0xffffffff


	//   ....[46]....
        /*08b4*/ 	.word	0xffffffff


	//   ....[47]....
        /*08b8*/ 	.word	0xffffffff


	//   ....[48]....
        /*08bc*/ 	.word	0xffffffff


	//   ....[49]....
        /*08c0*/ 	.word	0xffffffff


	//   ....[50]....
        /*08c4*/ 	.word	0xffffffff


	//   ....[51]....
        /*08c8*/ 	.word	0xffffffff


	//   ....[52]....
        /*08cc*/ 	.word	0xffffffff


	//   ....[53]....
        /*08d0*/ 	.word	0xffffffff


	//   ....[54]....
        /*08d4*/ 	.word	0xffffffff


	//   ....[55]....
        /*08d8*/ 	.word	0xffffffff


	//   ....[56]....
        /*08dc*/ 	.word	0xffffffff


	//   ....[57]....
        /*08e0*/ 	.word	0xffffffff


	//   ....[58]....
        /*08e4*/ 	.word	0xffffffff


	//   ....[59]....
        /*08e8*/ 	.word	0xffffffff


	//   ....[60]....
        /*08ec*/ 	.word	0xffffffff


	//   ....[61]....
        /*08f0*/ 	.word	0xffffffff


	//   ....[62]....
        /*08f4*/ 	.word	0xffffffff


	//   ....[63]....
        /*08f8*/ 	.word	0x0500000f


	//   ....[64]....
        /*08fc*/ 	.word	0x0500000f


	//   ....[65]....
        /*0900*/ 	.word	0x0500000f


	//   ....[66]....
        /*0904*/ 	.word	0x0500000f


	//   ....[67]....
        /*0908*/ 	.word	0x0500000f


	//   ....[68]....
        /*090c*/ 	.word	0x0500000f


	//   ....[69]....
        /*0910*/ 	.word	0x0500000f


	//   ....[70]....
        /*0914*/ 	.word	0x0500000f


	//   ....[71]....
        /*0918*/ 	.word	0x0500000f


	//   ....[72]....
        /*091c*/ 	.word	0x0500000f


	//   ....[73]....
        /*0920*/ 	.word	0x0500000f


	//   ....[74]....
        /*0924*/ 	.word	0x0500000f


	//   ....[75]....
        /*0928*/ 	.word	0x0500000f


	//   ....[76]....
        /*092c*/ 	.word	0x0500000f


	//   ....[77]....
        /*0930*/ 	.word	0x0500000f


	//   ....[78]....
        /*0934*/ 	.word	0x0500000f


	//   ....[79]....
        /*0938*/ 	.word	0x0500000f


	//   ....[80]....
        /*093c*/ 	.word	0x0500000f


	//   ....[81]....
        /*0940*/ 	.word	0x0500000f


	//   ....[82]....
        /*0944*/ 	.word	0x0500000f


	//   ....[83]....
        /*0948*/ 	.word	0x0500000f


	//   ....[84]....
        /*094c*/ 	.word	0x0500000f


	//   ....[85]....
        /*0950*/ 	.word	0x0500000f


	//   ....[86]....
        /*0954*/ 	.word	0x0500000f


	//   ....[87]....
        /*0958*/ 	.word	0x0500000f


	//   ....[88]....
        /*095c*/ 	.word	0x0500000f


	//   ....[89]....
        /*0960*/ 	.word	0x0500000f


	//   ....[90]....
        /*0964*/ 	.word	0x0500000f


	//   ....[91]....
        /*0968*/ 	.word	0x0500000f


	//   ....[92]....
        /*096c*/ 	.word	0x0500000f


	//   ....[93]....
        /*0970*/ 	.word	0x0500000f


	//   ....[94]....
        /*0974*/ 	.word	0x0500000f


	//   ....[95]....
        /*0978*/ 	.word	0x0500000f


	//   ....[96]....
        /*097c*/ 	.word	0x0500000f


	//   ....[97]....
        /*0980*/ 	.word	0x0500000f


	//   ....[98]....
        /*0984*/ 	.word	0x0500000f


	//   ....[99]....
        /*0988*/ 	.word	0x0500000f


	//   ....[100]....
        /*098c*/ 	.word	0x0500000f


	//   ....[101]....
        /*0990*/ 	.word	0x0500000f


	//   ....[102]....
        /*0994*/ 	.word	0x0500000f


	//   ....[103]....
        /*0998*/ 	.word	0x0500000f


	//   ....[104]....
        /*099c*/ 	.word	0x0500000f


	//   ....[105]....
        /*09a0*/ 	.word	0x0500000f


	//   ....[106]....
        /*09a4*/ 	.word	0x0500000f


	//   ....[107]....
        /*09a8*/ 	.word	0x0500000f


	//   ....[108]....
        /*09ac*/ 	.word	0x0500000f


	//   ....[109]....
        /*09b0*/ 	.word	0x0500000f


	//   ....[110]....
        /*09b4*/ 	.word	0x0500000f


	//   ....[111]....
        /*09b8*/ 	.word	0x0500000f


	//   ....[112]....
        /*09bc*/ 	.word	0x0500000f


	//   ....[113]....
        /*09c0*/ 	.word	0x0500000f


	//   ....[114]....
        /*09c4*/ 	.word	0x0500000f


	//   ....[115]....
        /*09c8*/ 	.word	0x0500000f


	//   ....[116]....
        /*09cc*/ 	.word	0x0500000f


	//   ....[117]....
        /*09d0*/ 	.word	0x0500000f


	//   ....[118]....
        /*09d4*/ 	.word	0x0500000f


	//   ....[119]....
        /*09d8*/ 	.word	0x0500000f


	//   ....[120]....
        /*09dc*/ 	.word	0x0500000f


	//   ....[121]....
        /*09e0*/ 	.word	0x0500000f


	//   ....[122]....
        /*09e4*/ 	.word	0x0500000f


	//   ....[123]....
        /*09e8*/ 	.word	0x0500000f


	//   ....[124]....
        /*09ec*/ 	.word	0x0500000f


	//   ....[125]....
        /*09f0*/ 	.word	0x0500000f


	//   ....[126]....
        /*09f4*/ 	.word	0x0500000f


	//   ....[127]....
        /*09f8*/ 	.word	0x0500000f


	//   ....[128]....
        /*09fc*/ 	.word	0x0500000f


	//   ....[129]....
        /*0a00*/ 	.word	0x0500000f


	//   ....[130]....
        /*0a04*/ 	.word	0x0500000f


	//   ....[131]....
        /*0a08*/ 	.word	0x0500000f


	//   ....[132]....
        /*0a0c*/ 	.word	0x0500000f


	//   ....[133]....
        /*0a10*/ 	.word	0x0500000f


	//   ....[134]....
        /*0a14*/ 	.word	0x0500000f


	//   ....[135]....
        /*0a18*/ 	.word	0x0500000f


	//   ....[136]....
        /*0a1c*/ 	.word	0x0500000f


	//   ....[137]....
        /*0a20*/ 	.word	0x0500000f


	//   ....[138]....
        /*0a24*/ 	.word	0x0500000f


	//   ....[139]....
        /*0a28*/ 	.word	0x0500000f


	//   ....[140]....
        /*0a2c*/ 	.word	0x0500000f


	//   ....[141]....
        /*0a30*/ 	.word	0x0500000f


	//   ....[142]....
        /*0a34*/ 	.word	0x0500000f


	//   ....[143]....
        /*0a38*/ 	.word	0x0500000f


	//   ....[144]....
        /*0a3c*/ 	.word	0x0500000f


	//   ....[145]....
        /*0a40*/ 	.word	0x0500000f


	//   ....[146]....
        /*0a44*/ 	.word	0x0500000f


	//   ....[147]....
        /*0a48*/ 	.word	0x0500000f


	//   ....[148]....
        /*0a4c*/ 	.word	0x0500000f


	//   ....[149]....
        /*0a50*/ 	.word	0x0500000f


	//   ....[150]....
        /*0a54*/ 	.word	0x0500000f


	//   ....[151]....
        /*0a58*/ 	.word	0x0500000f


	//   ....[152]....
        /*0a5c*/ 	.word	0x0500000f


	//   ....[153]....
        /*0a60*/ 	.word	0x0500000f


	//   ....[154]....
        /*0a64*/ 	.word	0x0500000f


	//   ....[155]....
        /*0a68*/ 	.word	0x0500000f


	//   ....[156]....
        /*0a6c*/ 	.word	0x0500000f


	//   ....[157]....
        /*0a70*/ 	.word	0x0500000f


	//   ....[158]....
        /*0a74*/ 	.word	0x0500000f


	//   ....[159]....
        /*0a78*/ 	.word	0x0500000f


	//   ....[160]....
        /*0a7c*/ 	.word	0x0500000f


	//   ....[161]....
        /*0a80*/ 	.word	0x0500000f


	//   ....[162]....
        /*0a84*/ 	.word	0x0500000f


	//   ....[163]....
        /*0a88*/ 	.word	0x0500000f


	//   ....[164]....
        /*0a8c*/ 	.word	0x0500000f


	//   ....[165]....
        /*0a90*/ 	.word	0x0500000f


	//   ....[166]....
        /*0a94*/ 	.word	0x0500000f


	//   ....[167]....
        /*0a98*/ 	.word	0x0500000f


	//   ....[168]....
        /*0a9c*/ 	.word	0x0500000f


	//   ....[169]....
        /*0aa0*/ 	.word	0x0500000f


	//   ....[170]....
        /*0aa4*/ 	.word	0x0500000f


	//   ....[171]....
        /*0aa8*/ 	.word	0x0500000f


	//   ....[172]....
        /*0aac*/ 	.word	0x0500000f


	//   ....[173]....
        /*0ab0*/ 	.word	0x0500000f


	//   ....[174]....
        /*0ab4*/ 	.word	0x0500000f


	//   ....[175]....
        /*0ab8*/ 	.word	0x0500000f


	//   ....[176]....
        /*0abc*/ 	.word	0x0500000f


	//   ....[177]....
        /*0ac0*/ 	.word	0x0500000f


	//   ....[178]....
        /*0ac4*/ 	.word	0x0500000f


	//   ....[179]....
        /*0ac8*/ 	.word	0x0500000f


	//   ....[180]....
        /*0acc*/ 	.word	0x0500000f


	//   ....[181]....
        /*0ad0*/ 	.word	0x0500000f


	//   ....[182]....
        /*0ad4*/ 	.word	0x0500000f


	//   ....[183]....
        /*0ad8*/ 	.word	0x0500000f


	//   ....[184]....
        /*0adc*/ 	.word	0x0500000f


	//   ....[185]....
        /*0ae0*/ 	.word	0x0500000f


	//   ....[186]....
        /*0ae4*/ 	.word	0x0500000f


	//   ....[187]....
        /*0ae8*/ 	.word	0x0500000f


	//   ....[188]....
        /*0aec*/ 	.word	0x0500000f


	//   ....[189]....
        /*0af0*/ 	.word	0x0500000f


	//   ....[190]....
        /*0af4*/ 	.word	0x0500000f


	//   ....[191]....
        /*0af8*/ 	.word	0x0500000f


	//   ....[192]....
        /*0afc*/ 	.word	0x0500000f


	//   ....[193]....
        /*0b00*/ 	.word	0x0500000f


	//   ....[194]....
        /*0b04*/ 	.word	0x0500000f


	//   ....[195]....
        /*0b08*/ 	.word	0x0500000f


	//   ....[196]....
        /*0b0c*/ 	.word	0x0500000f


	//   ....[197]....
        /*0b10*/ 	.word	0x0500000f


	//   ....[198]....
        /*0b14*/ 	.word	0x0500000f


	//   ....[199]....
        /*0b18*/ 	.word	0x0500000f


	//   ....[200]....
        /*0b1c*/ 	.word	0x0500000f


	//   ....[201]....
        /*0b20*/ 	.word	0x0500000f


	//   ....[202]....
        /*0b24*/ 	.word	0x0500000f


	//   ....[203]....
        /*0b28*/ 	.word	0x0500000f


	//   ....[204]....
        /*0b2c*/ 	.word	0x0500000f


	//   ....[205]....
        /*0b30*/ 	.word	0x0500000f


	//   ....[206]....
        /*0b34*/ 	.word	0x0500000f


	//   ....[207]....
        /*0b38*/ 	.word	0x0500000f


	//   ....[208]....
        /*0b3c*/ 	.word	0x0500000f


	//   ....[209]....
        /*0b40*/ 	.word	0x0500000f


	//   ....[210]....
        /*0b44*/ 	.word	0x0500000f


	//   ....[211]....
        /*0b48*/ 	.word	0x0500000f


	//   ....[212]....
        /*0b4c*/ 	.word	0x0500000f


	//   ....[213]....
        /*0b50*/ 	.word	0x0500000f


	//   ....[214]....
        /*0b54*/ 	.word	0x0500000f


	//   ....[215]....
        /*0b58*/ 	.word	0x0500000f


	//   ....[216]....
        /*0b5c*/ 	.word	0x0500000f


	//   ....[217]....
        /*0b60*/ 	.word	0x0500000f


	//   ....[218]....
        /*0b64*/ 	.word	0x0500000f


	//   ....[219]....
        /*0b68*/ 	.word	0x0500000f


	//   ....[220]....
        /*0b6c*/ 	.word	0x0500000f


	//   ....[221]....
        /*0b70*/ 	.word	0x0500000f


	//   ....[222]....
        /*0b74*/ 	.word	0x0500000f


	//   ....[223]....
        /*0b78*/ 	.word	0x0500000f


	//   ....[224]....
        /*0b7c*/ 	.word	0x0500000f


	//   ....[225]....
        /*0b80*/ 	.word	0x0500000f


	//   ....[226]....
        /*0b84*/ 	.word	0x0500000f


	//   ....[227]....
        /*0b88*/ 	.word	0x0500000f


	//   ....[228]....
        /*0b8c*/ 	.word	0x0500000f


	//   ....[229]....
        /*0b90*/ 	.word	0x0500000f


	//   ....[230]....
        /*0b94*/ 	.word	0x0500000f


	//   ....[231]....
        /*0b98*/ 	.word	0x0500000f


	//   ....[232]....
        /*0b9c*/ 	.word	0x0500000f


	//   ....[233]....
        /*0ba0*/ 	.word	0x0500000f


	//   ....[234]....
        /*0ba4*/ 	.word	0x0500000f


	//   ....[235]....
        /*0ba8*/ 	.word	0x0500000f


	//   ....[236]....
        /*0bac*/ 	.word	0x0500000f


	//   ....[237]....
        /*0bb0*/ 	.word	0x0500000f


	//   ....[238]....
        /*0bb4*/ 	.word	0x0500000f


	//   ....[239]....
        /*0bb8*/ 	.word	0x0500000f


	//   ....[240]....
        /*0bbc*/ 	.word	0x0500000f


	//   ....[241]....
        /*0bc0*/ 	.word	0x0500000f


	//   ....[242]....
        /*0bc4*/ 	.word	0x0500000f


	//   ....[243]....
        /*0bc8*/ 	.word	0x0500000f


	//   ....[244]....
        /*0bcc*/ 	.word	0x0500000f


	//   ....[245]....
        /*0bd0*/ 	.word	0x0500000f


	//   ....[246]....
        /*0bd4*/ 	.word	0x0500000f


	//   ....[247]....
        /*0bd8*/ 	.word	0x0500000f


	//   ....[248]....
        /*0bdc*/ 	.word	0x0500000f


	//   ....[249]....
        /*0be0*/ 	.word	0x0500000f


	//   ....[250]....
        /*0be4*/ 	.word	0x0500000f


	//   ....[251]....
        /*0be8*/ 	.word	0x0500000f


	//   ....[252]....
        /*0bec*/ 	.word	0x0500000f


	//   ....[253]....
        /*0bf0*/ 	.word	0x0500000f


	//   ....[254]....
        /*0bf4*/ 	.word	0x0500000f


	//   ....[255]....
        /*0bf8*/ 	.word	0x0500000f


	//   ....[0]....
        /*0bfc*/ 	.word	0x0500000f


	//   ....[1]....
        /*0c00*/ 	.word	0x0500000f


	//   ....[2]....
        /*0c04*/ 	.word	0x0500000f


	//   ....[3]....
        /*0c08*/ 	.word	0x0500000f


	//   ....[4]....
        /*0c0c*/ 	.word	0x0500000f


	//   ....[5]....
        /*0c10*/ 	.word	0x0500000f


	//   ....[6]....
        /*0c14*/ 	.word	0x0500000f


	//   ....[7]....
        /*0c18*/ 	.word	0x0500000f


	//   ....[8]....
        /*0c1c*/ 	.word	0x0500000f


	//   ....[9]....
        /*0c20*/ 	.word	0x0500000f


	//   ....[10]....
        /*0c24*/ 	.word	0x0500000f


	//   ....[11]....
        /*0c28*/ 	.word	0x0500000f


	//   ....[12]....
        /*0c2c*/ 	.word	0x0500000f


	//   ....[13]....
        /*0c30*/ 	.word	0x0500000f


	//   ....[14]....
        /*0c34*/ 	.word	0x0500000f


	//   ....[15]....
        /*0c38*/ 	.word	0x0500000f


	//   ....[16]....
        /*0c3c*/ 	.word	0x0500000f


	//   ....[17]....
        /*0c40*/ 	.word	0x0500000f


	//   ....[18]....
        /*0c44*/ 	.word	0x0500000f


	//   ....[19]....
        /*0c48*/ 	.word	0x0500000f


	//   ....[20]....
        /*0c4c*/ 	.word	0x0500000f


	//   ....[21]....
        /*0c50*/ 	.word	0x0500000f


	//   ....[22]....
        /*0c54*/ 	.word	0x0500000f


	//   ....[23]....
        /*0c58*/ 	.word	0x0500000f


	//   ....[24]....
        /*0c5c*/ 	.word	0x0500000f


	//   ....[25]....
        /*0c60*/ 	.word	0x0500000f


	//   ....[26]....
        /*0c64*/ 	.word	0x0500000f


	//   ....[27]....
        /*0c68*/ 	.word	0x0500000f


	//   ....[28]....
        /*0c6c*/ 	.word	0x0500000f


	//   ....[29]....
        /*0c70*/ 	.word	0x0500000f


	//   ....[30]....
        /*0c74*/ 	.word	0x0500000f


	//   ....[31]....
        /*0c78*/ 	.word	0x0500000f


	//   ....[32]....
        /*0c7c*/ 	.word	0x0500000f


	//   ....[33]....
        /*0c80*/ 	.word	0x0500000f


	//   ....[34]....
        /*0c84*/ 	.word	0x0500000f


	//   ....[35]....
        /*0c88*/ 	.word	0x0500000f


	//   ....[36]....
        /*0c8c*/ 	.word	0x0500000f


	//   ....[37]....
        /*0c90*/ 	.word	0x0500000f


	//   ....[38]....
        /*0c94*/ 	.word	0x0500000f


	//   ....[39]....
        /*0c98*/ 	.word	0x0500000f


	//   ....[40]....
        /*0c9c*/ 	.word	0x0500000f


	//   ....[41]....
        /*0ca0*/ 	.word	0x0500000f


	//   ....[42]....
        /*0ca4*/ 	.word	0x0500000f


	//   ....[43]....
        /*0ca8*/ 	.word	0x0500000f


	//   ....[44]....
        /*0cac*/ 	.word	0x0500000f


	//   ....[45]....
        /*0cb0*/ 	.word	0x0500000f


	//   ....[46]....
        /*0cb4*/ 	.word	0x0500000f


	//   ....[47]....
        /*0cb8*/ 	.word	0x0500000f


	//   ....[48]....
        /*0cbc*/ 	.word	0x0500000f


	//   ....[49]....
        /*0cc0*/ 	.word	0x0500000f


	//   ....[50]....
        /*0cc4*/ 	.word	0x0500000f


	//   ....[51]....
        /*0cc8*/ 	.word	0x0500000f


	//   ....[52]....
        /*0ccc*/ 	.word	0x0500000f


	//   ....[53]....
        /*0cd0*/ 	.word	0x0500000f


	//   ....[54]....
        /*0cd4*/ 	.word	0x0500000f


	//   ....[55]....
        /*0cd8*/ 	.word	0x0500000f


	//   ....[56]....
        /*0cdc*/ 	.word	0x0500000f


	//   ....[57]....
        /*0ce0*/ 	.word	0x0500000f


	//   ....[58]....
        /*0ce4*/ 	.word	0x0500000f


	//   ....[59]....
        /*0ce8*/ 	.word	0x0500000f


	//   ....[60]....
        /*0cec*/ 	.word	0x0500000f


	//   ....[61]....
        /*0cf0*/ 	.word	0x0500000f


	//   ....[62]....
        /*0cf4*/ 	.word	0x0500000f


	//   ....[63]....
        /*0cf8*/ 	.word	0x0500000f


	//   ....[64]....
        /*0cfc*/ 	.word	0x0500000f


	//   ....[65]....
        /*0d00*/ 	.word	0x0500000f


	//   ....[66]....
        /*0d04*/ 	.word	0x0500000f


	//   ....[67]....
        /*0d08*/ 	.word	0x0500000f


	//   ....[68]....
        /*0d0c*/ 	.word	0x0500000f


	//----- nvinfo : EIATTR_COOP_GROUP_INSTR_OFFSETS
	.align		4
.L_484:
        /*0d10*/ 	.byte	0x04, 0x28
        /*0d12*/ 	.short	(.L_486 - .L_485)


	//   ....[0]....
.L_485:
        /*0d14*/ 	.word	0x00000070


	//   ....[1]....
        /*0d18*/ 	.word	0x00000140


	//   ....[2]....
        /*0d1c*/ 	.word	0x00000190


	//   ....[3]....
        /*0d20*/ 	.word	0x000003c0


	//   ....[4]....
        /*0d24*/ 	.word	0x00000520


	//   ....[5]....
        /*0d28*/ 	.word	0x00000640


	//   ....[6]....
        /*0d2c*/ 	.word	0x000007a0


	//   ....[7]....
        /*0d30*/ 	.word	0x00003390


	//   ....[8]....
        /*0d34*/ 	.word	0x000033a0


	//   ....[9]....
        /*0d38*/ 	.word	0x000042a0


	//   ....[10]....
        /*0d3c*/ 	.word	0x000042b0


	//   ....[11]....
        /*0d40*/ 	.word	0x000054f0


	//   ....[12]....
        /*0d44*/ 	.word	0x00005500


	//   ....[13]....
        /*0d48*/ 	.word	0x000064a0


	//   ....[14]....
        /*0d4c*/ 	.word	0x000064b0


	//   ....[15]....
        /*0d50*/ 	.word	0x00007690


	//   ....[16]....
        /*0d54*/ 	.word	0x000076a0


	//   ....[17]....
        /*0d58*/ 	.word	0x000077b0


	//   ....[18]....
        /*0d5c*/ 	.word	0x000077c0


	//   ....[19]....
        /*0d60*/ 	.word	0x00007b20


	//   ....[20]....
        /*0d64*/ 	.word	0x00007b40


	//   ....[21]....
        /*0d68*/ 	.word	0x00007c30


	//   ....[22]....
        /*0d6c*/ 	.word	0x00007c50


	//   ....[23]....
        /*0d70*/ 	.word	0x00008c50


	//   ....[24]....
        /*0d74*/ 	.word	0x00009350


	//   ....[25]....
        /*0d78*/ 	.word	0x00009360


	//   ....[26]....
        /*0d7c*/ 	.word	0x00009370


	//   ....[27]....
        /*0d80*/ 	.word	0x00009380


	//   ....[28]....
        /*0d84*/ 	.word	0x00009580


	//   ....[29]....
        /*0d88*/ 	.word	0x00009590


	//   ....[30]....
        /*0d8c*/ 	.word	0x000095a0


	//   ....[31]....
        /*0d90*/ 	.word	0x000095b0


	//   ....[32]....
        /*0d94*/ 	.word	0x00009790


	//   ....[33]....
        /*0d98*/ 	.word	0x000097a0


	//   ....[34]....
        /*0d9c*/ 	.word	0x000097b0


	//   ....[35]....
        /*0da0*/ 	.word	0x000097c0


	//   ....[36]....
        /*0da4*/ 	.word	0x000099c0


	//   ....[37]....
        /*0da8*/ 	.word	0x000099d0


	//   ....[38]....
        /*0dac*/ 	.word	0x000099e0


	//   ....[39]....
        /*0db0*/ 	.word	0x000099f0


	//   ....[40]....
        /*0db4*/ 	.word	0x0000dcc0


	//   ....[41]....
        /*0db8*/ 	.word	0x0000dce0


	//   ....[42]....
        /*0dbc*/ 	.word	0x0000dcf0


	//   ....[43]....
        /*0dc0*/ 	.word	0x0000dd00


	//   ....[44]....
        /*0dc4*/ 	.word	0x0000ddc0


	//   ....[45]....
        /*0dc8*/ 	.word	0x0000dde0


	//   ....[46]....
        /*0dcc*/ 	.word	0x0000ddf0


	//   ....[47]....
        /*0dd0*/ 	.word	0x0000de00


	//   ....[48]....
        /*0dd4*/ 	.word	0x0000dfe0


	//   ....[49]....
        /*0dd8*/ 	.word	0x0000e000


	//   ....[50]....
        /*0ddc*/ 	.word	0x0000e020


	//   ....[51]....
        /*0de0*/ 	.word	0x0000e030


	//   ....[52]....
        /*0de4*/ 	.word	0x0000e0b0


	//   ....[53]....
        /*0de8*/ 	.word	0x0000e0c0


	//   ....[54]....
        /*0dec*/ 	.word	0x0000e0d0


	//   ....[55]....
        /*0df0*/ 	.word	0x0000e0e0


	//   ....[56]....
        /*0df4*/ 	.word	0x00012cf0


	//   ....[57]....
        /*0df8*/ 	.word	0x00012f10


	//   ....[58]....
        /*0dfc*/ 	.word	0x000137f0


	//   ....[59]....
        /*0e00*/ 	.word	0x00013900


	//   ....[60]....
        /*0e04*/ 	.word	0x00013d10


	//   ....[61]....
        /*0e08*/ 	.word	0x00013da0


	//   ....[62]....
        /*0e0c*/ 	.word	0x00014ee0


	//   ....[63]....
        /*0e10*/ 	.word	0x000150b0


	//   ....[64]....
        /*0e14*/ 	.word	0x00015760


	//   ....[65]....
        /*0e18*/ 	.word	0x00015780


	//   ....[66]....
        /*0e1c*/ 	.word	0x00015e80


	//   ....[67]....
        /*0e20*/ 	.word	0x00016050


	//   ....[68]....
        /*0e24*/ 	.word	0x00017760


	//   ....[69]....
        /*0e28*/ 	.word	0x00017780


	//   ....[70]....
        /*0e2c*/ 	.word	0x00017be0


	//   ....[71]....
        /*0e30*/ 	.word	0x00017db0


	//   ....[72]....
        /*0e34*/ 	.word	0x00019180


	//   ....[73]....
        /*0e38*/ 	.word	0x000193a0


	//   ....[74]....
        /*0e3c*/ 	.word	0x00019a40


	//   ....[75]....
        /*0e40*/ 	.word	0x00019ab0


	//   ....[76]....
        /*0e44*/ 	.word	0x0001a0d0


	//   ....[77]....
        /*0e48*/ 	.word	0x0001a2a0


	//   ....[78]....
        /*0e4c*/ 	.word	0x0001b040


	//   ....[79]....
        /*0e50*/ 	.word	0x0001b080


	//   ....[80]....
        /*0e54*/ 	.word	0x0001b280


	//   ....[81]....
        /*0e58*/ 	.word	0x0001b2b0


	//   ....[82]....
        /*0e5c*/ 	.word	0x0001c4b0


	//   ....[83]....
        /*0e60*/ 	.word	0x0001c4e0


	//   ....[84]....
        /*0e64*/ 	.word	0x0001c510


	//   ....[85]....
        /*0e68*/ 	.word	0x0001c540


	//   ....[86]....
        /*0e6c*/ 	.word	0x0001c570


	//   ....[87]....
        /*0e70*/ 	.word	0x0001c5a0


	//   ....[88]....
        /*0e74*/ 	.word	0x0001c5d0


	//   ....[89]....
        /*0e78*/ 	.word	0x0001c600


	//   ....[90]....
        /*0e7c*/ 	.word	0x0001c630


	//   ....[91]....
        /*0e80*/ 	.word	0x0001c690


	//   ....[92]....
        /*0e84*/ 	.word	0x0001c6c0


	//   ....[93]....
        /*0e88*/ 	.word	0x0001c6f0


	//   ....[94]....
        /*0e8c*/ 	.word	0x0001c720


	//   ....[95]....
        /*0e90*/ 	.word	0x0001c750


	//   ....[96]....
        /*0e94*/ 	.word	0x0001c780


	//   ....[97]....
        /*0e98*/ 	.word	0x0001c7b0


	//   ....[98]....
        /*0e9c*/ 	.word	0x0001c7e0


	//   ....[99]....
        /*0ea0*/ 	.word	0x0001c810


	//   ....[100]....
        /*0ea4*/ 	.word	0x0001c840


	//   ....[101]....
        /*0ea8*/ 	.word	0x0001c870


	//   ....[102]....
        /*0eac*/ 	.word	0x0001c8a0


	//   ....[103]....
        /*0eb0*/ 	.word	0x0001c8d0


	//   ....[104]....
        /*0eb4*/ 	.word	0x0001c900


	//   ....[105]....
        /*0eb8*/ 	.word	0x0001c930


	//   ....[106]....
        /*0ebc*/ 	.word	0x0001c960


	//   ....[107]....
        /*0ec0*/ 	.word	0x0001c990


	//   ....[108]....
        /*0ec4*/ 	.word	0x0001c9c0


	//   ....[109]....
        /*0ec8*/ 	.word	0x0001c9f0


	//   ....[110]....
        /*0ecc*/ 	.word	0x0001ca20


	//   ....[111]....
        /*0ed0*/ 	.word	0x0001ca50


	//   ....[112]....
        /*0ed4*/ 	.word	0x0001ca80


	//   ....[113]....
        /*0ed8*/ 	.word	0x0001cab0


	//   ....[114]....
        /*0edc*/ 	.word	0x0001cae0


	//   ....[115]....
        /*0ee0*/ 	.word	0x0001cb40


	//   ....[116]....
        /*0ee4*/ 	.word	0x0001cb70


	//   ....[117]....
        /*0ee8*/ 	.word	0x0001cba0


	//   ....[118]....
        /*0eec*/ 	.word	0x0001cc00


	//   ....[119]....
        /*0ef0*/ 	.word	0x0001cc30


	//   ....[120]....
        /*0ef4*/ 	.word	0x0001cc60


	//   ....[121]....
        /*0ef8*/ 	.word	0x0001cc90


	//   ....[122]....
        /*0efc*/ 	.word	0x0001ccc0


	//   ....[123]....
        /*0f00*/ 	.word	0x0001ccf0


	//   ....[124]....
        /*0f04*/ 	.word	0x0001cd50


	//   ....[125]....
        /*0f08*/ 	.word	0x0001cd80


	//   ....[126]....
        /*0f0c*/ 	.word	0x0001cdb0


	//   ....[127]....
        /*0f10*/ 	.word	0x0001cde0


	//   ....[128]....
        /*0f14*/ 	.word	0x0001ce10


	//   ....[129]....
        /*0f18*/ 	.word	0x0001ce40


	//   ....[130]....
        /*0f1c*/ 	.word	0x0001ce70


	//   ....[131]....
        /*0f20*/ 	.word	0x0001cea0


	//   ....[132]....
        /*0f24*/ 	.word	0x0001ced0


	//   ....[133]....
        /*0f28*/ 	.word	0x0001cf00


	//   ....[134]....
        /*0f2c*/ 	.word	0x0001cf30


	//   ....[135]....
        /*0f30*/ 	.word	0x0001cf60


	//   ....[136]....
        /*0f34*/ 	.word	0x0001cf90


	//   ....[137]....
        /*0f38*/ 	.word	0x0001cfc0


	//   ....[138]....
        /*0f3c*/ 	.word	0x0001cff0


	//   ....[139]....
        /*0f40*/ 	.word	0x0001d020


	//   ....[140]....
        /*0f44*/ 	.word	0x0001d050


	//   ....[141]....
        /*0f48*/ 	.word	0x0001d080


	//   ....[142]....
        /*0f4c*/ 	.word	0x0001d0b0


	//   ....[143]....
        /*0f50*/ 	.word	0x0001d0e0


	//   ....[144]....
        /*0f54*/ 	.word	0x0001d110


	//   ....[145]....
        /*0f58*/ 	.word	0x0001d140


	//   ....[146]....
        /*0f5c*/ 	.word	0x0001d170


	//   ....[147]....
        /*0f60*/ 	.word	0x0001d1a0


	//   ....[148]....
        /*0f64*/ 	.word	0x0001d1d0


	//   ....[149]....
        /*0f68*/ 	.word	0x0001d200


	//   ....[150]....
        /*0f6c*/ 	.word	0x0001d230


	//   ....[151]....
        /*0f70*/ 	.word	0x0001d260


	//   ....[152]....
        /*0f74*/ 	.word	0x0001d290


	//   ....[153]....
        /*0f78*/ 	.word	0x0001d2c0


	//   ....[154]....
        /*0f7c*/ 	.word	0x0001d2f0


	//   ....[155]....
        /*0f80*/ 	.word	0x0001d320


	//   ....[156]....
        /*0f84*/ 	.word	0x0001d350


	//   ....[157]....
        /*0f88*/ 	.word	0x0001d380


	//   ....[158]....
        /*0f8c*/ 	.word	0x0001d3b0


	//   ....[159]....
        /*0f90*/ 	.word	0x0001d3e0


	//   ....[160]....
        /*0f94*/ 	.word	0x0001d410


	//   ....[161]....
        /*0f98*/ 	.word	0x0001d440


	//   ....[162]....
        /*0f9c*/ 	.word	0x0001d470


	//   ....[163]....
        /*0fa0*/ 	.word	0x0001d4a0


	//   ....[164]....
        /*0fa4*/ 	.word	0x0001d4d0


	//   ....[165]....
        /*0fa8*/ 	.word	0x0001d500


	//   ....[166]....
        /*0fac*/ 	.word	0x0001d530


	//   ....[167]....
        /*0fb0*/ 	.word	0x0001d560


	//   ....[168]....
        /*0fb4*/ 	.word	0x0001d590


	//   ....[169]....
        /*0fb8*/ 	.word	0x0001d5c0


	//   ....[170]....
        /*0fbc*/ 	.word	0x0001d5f0


	//   ....[171]....
        /*0fc0*/ 	.word	0x0001d610


	//   ....[172]....
        /*0fc4*/ 	.word	0x0001d640


	//   ....[173]....
        /*0fc8*/ 	.word	0x0001d650


	//   ....[174]....
        /*0fcc*/ 	.word	0x0001d680


	//   ....[175]....
        /*0fd0*/ 	.word	0x0001d690


	//   ....[176]....
        /*0fd4*/ 	.word	0x0001d6c0


	//   ....[177]....
        /*0fd8*/ 	.word	0x0001d6d0


	//   ....[178]....
        /*0fdc*/ 	.word	0x0001d700


	//   ....[179]....
        /*0fe0*/ 	.word	0x0001d710


	//   ....[180]....
        /*0fe4*/ 	.word	0x0001d740


	//   ....[181]....
        /*0fe8*/ 	.word	0x0001d750


	//   ....[182]....
        /*0fec*/ 	.word	0x0001d780


	//   ....[183]....
        /*0ff0*/ 	.word	0x0001d790


	//   ....[184]....
        /*0ff4*/ 	.word	0x0001d7c0


	//   ....[185]....
        /*0ff8*/ 	.word	0x0001d7d0


	//   ....[186]....
        /*0ffc*/ 	.word	0x0001d800


	//   ....[187]....
        /*1000*/ 	.word	0x0001d810


	//   ....[188]....
        /*1004*/ 	.word	0x0001d820


	//   ....[189]....
        /*1008*/ 	.word	0x0001d830


	//   ....[190]....
        /*100c*/ 	.word	0x0001d860


	//   ....[191]....
        /*1010*/ 	.word	0x0001d870


	//   ....[192]....
        /*1014*/ 	.word	0x0001d8a0


	//   ....[193]....
        /*1018*/ 	.word	0x0001d8b0


	//   ....[194]....
        /*101c*/ 	.word	0x0001d8e0


	//   ....[195]....
        /*1020*/ 	.word	0x0001d8f0


	//   ....[196]....
        /*1024*/ 	.word	0x0001d920


	//   ....[197]....
        /*1028*/ 	.word	0x0001d950


	//   ....[198]....
        /*102c*/ 	.word	0x0001d960


	//   ....[199]....
        /*1030*/ 	.word	0x0001d990


	//   ....[200]....
        /*1034*/ 	.word	0x0001d9a0


	//   ....[201]....
        /*1038*/ 	.word	0x0001d9d0


	//   ....[202]....
        /*103c*/ 	.word	0x0001da00


	//   ....[203]....
        /*1040*/ 	.word	0x0001da10


	//   ....[204]....
        /*1044*/ 	.word	0x0001da20


	//   ....[205]....
        /*1048*/ 	.word	0x0001da50


	//   ....[206]....
        /*104c*/ 	.word	0x0001dad0


	//   ....[207]....
        /*1050*/ 	.word	0x0001db30


	//   ....[208]....
        /*1054*/ 	.word	0x0001db60


	//   ....[209]....
        /*1058*/ 	.word	0x0001db90


	//   ....[210]....
        /*105c*/ 	.word	0x0001e880


	//   ....[211]....
        /*1060*/ 	.word	0x0001e8a0


	//   ....[212]....
        /*1064*/ 	.word	0x0001e8c0


	//   ....[213]....
        /*1068*/ 	.word	0x0001e8d0


	//   ....[214]....
        /*106c*/ 	.word	0x0001f2f0


	//   ....[215]....
        /*1070*/ 	.word	0x0001f300


	//   ....[216]....
        /*1074*/ 	.word	0x0001f480


	//   ....[217]....
        /*1078*/ 	.word	0x0001f490


	//   ....[218]....
        /*107c*/ 	.word	0x0001f620


	//   ....[219]....
        /*1080*/ 	.word	0x0001f630


	//   ....[220]....
        /*1084*/ 	.word	0x0001f7c0


	//   ....[221]....
        /*1088*/ 	.word	0x0001f7d0


	//   ....[222]....
        /*108c*/ 	.word	0x0001fc00


	//   ....[223]....
        /*1090*/ 	.word	0x0001fc10


	//   ....[224]....
        /*1094*/ 	.word	0x00020d90


	//   ....[225]....
        /*1098*/ 	.word	0x00020da0


	//   ....[226]....
        /*109c*/ 	.word	0x00022500


	//   ....[227]....
        /*10a0*/ 	.word	0x00022510


	//   ....[228]....
        /*10a4*/ 	.word	0x000226a0


	//   ....[229]....
        /*10a8*/ 	.word	0x000226b0


	//   ....[230]....
        /*10ac*/ 	.word	0x00022840


	//   ....[231]....
        /*10b0*/ 	.word	0x00022850


	//   ....[232]....
        /*10b4*/ 	.word	0x000229e0


	//   ....[233]....
        /*10b8*/ 	.word	0x000229f0


	//   ....[234]....
        /*10bc*/ 	.word	0x00022bd0


	//   ....[235]....
        /*10c0*/ 	.word	0x00022db0


	//   ....[236]....
        /*10c4*/ 	.word	0x00022de0


	//   ....[237]....
        /*10c8*/ 	.word	0x00022e10


	//   ....[238]....
        /*10cc*/ 	.word	0x00022e40


	//   ....[239]....
        /*10d0*/ 	.word	0x00022e70


	//   ....[240]....
        /*10d4*/ 	.word	0x00022ea0


	//   ....[241]....
        /*10d8*/ 	.word	0x00023020


	//   ....[242]....
        /*10dc*/ 	.word	0x00023050


	//   ....[243]....
        /*10e0*/ 	.word	0x00023080


	//   ....[244]....
        /*10e4*/ 	.word	0x000230b0


	//   ....[245]....
        /*10e8*/ 	.word	0x000230e0


	//   ....[246]....
        /*10ec*/ 	.word	0x00023110


	//   ....[247]....
        /*10f0*/ 	.word	0x000231a0


	//   ....[248]....
        /*10f4*/ 	.word	0x000231d0


	//   ....[249]....
        /*10f8*/ 	.word	0x000231e0


	//   ....[250]....
        /*10fc*/ 	.word	0x00023220


	//   ....[251]....
        /*1100*/ 	.word	0x00024b60


	//   ....[252]....
        /*1104*/ 	.word	0x00026e00


	//   ....[253]....
        /*1108*/ 	.word	0x00026e30


	//   ....[254]....
        /*110c*/ 	.word	0x00026eb0


	//   ....[255]....
        /*1110*/ 	.word	0x00026ef0


	//   ....[0]....
        /*1114*/ 	.word	0x00026f30


	//   ....[1]....
        /*1118*/ 	.word	0x00026f40


	//   ....[2]....
        /*111c*/ 	.word	0x00026f80


	//   ....[3]....
        /*1120*/ 	.word	0x00026f90


	//   ....[4]....
        /*1124*/ 	.word	0x00027320


	//   ....[5]....
        /*1128*/ 	.word	0x00027340


	//   ....[6]....
        /*112c*/ 	.word	0x000273d0


	//   ....[7]....
        /*1130*/ 	.word	0x000273e0


	//   ....[8]....
        /*1134*/ 	.word	0x00027460


	//   ....[9]....
        /*1138*/ 	.word	0x00027470


	//   ....[10]....
        /*113c*/ 	.word	0x00027480


	//   ....[11]....
        /*1140*/ 	.word	0x00027490


	//   ....[12]....
        /*1144*/ 	.word	0x00027c20


	//   ....[13]....
        /*1148*/ 	.word	0x00027c50


	//   ....[14]....
        /*114c*/ 	.word	0x00027c70


	//   ....[15]....
        /*1150*/ 	.word	0x00027d00


	//   ....[16]....
        /*1154*/ 	.word	0x00027d20


	//   ....[17]....
        /*1158*/ 	.word	0x00027db0


	//   ....[18]....
        /*115c*/ 	.word	0x00027dd0


	//   ....[19]....
        /*1160*/ 	.word	0x00027e60


	//   ....[20]....
        /*1164*/ 	.word	0x00027e80


	//   ....[21]....
        /*1168*/ 	.word	0x00027f10


	//   ....[22]....
        /*116c*/ 	.word	0x00027f30


	//   ....[23]....
        /*1170*/ 	.word	0x00027fc0


	//   ....[24]....
        /*1174*/ 	.word	0x00027fe0


	//   ....[25]....
        /*1178*/ 	.word	0x00028070


	//   ....[26]....
        /*117c*/ 	.word	0x00028090


	//   ....[27]....
        /*1180*/ 	.word	0x000280a0


	//   ....[28]....
        /*1184*/ 	.word	0x00028810


	//   ....[29]....
        /*1188*/ 	.word	0x00028830


	//   ....[30]....
        /*118c*/ 	.word	0x00028890


	//   ....[31]....
        /*1190*/ 	.word	0x000288a0


	//   ....[32]....
        /*1194*/ 	.word	0x000288f0


	//   ....[33]....
        /*1198*/ 	.word	0x00028900


	//   ....[34]....
        /*119c*/ 	.word	0x00028910


	//   ....[35]....
        /*11a0*/ 	.word	0x00028960


	//   ....[36]....
        /*11a4*/ 	.word	0x00028c70


	//   ....[37]....
        /*11a8*/ 	.word	0x00028c80


	//   ....[38]....
        /*11ac*/ 	.word	0x00028ce0


	//   ....[39]....
        /*11b0*/ 	.word	0x00028cf0


	//   ....[40]....
        /*11b4*/ 	.word	0x00028d40


	//   ....[41]....
        /*11b8*/ 	.word	0x00028d50


	//   ....[42]....
        /*11bc*/ 	.word	0x00028d60


	//   ....[43]....
        /*11c0*/ 	.word	0x00028db0


	//   ....[44]....
        /*11c4*/ 	.word	0x0002a070


	//   ....[45]....
        /*11c8*/ 	.word	0x0002a0a0


	//   ....[46]....
        /*11cc*/ 	.word	0x0002a100


	//   ....[47]....
        /*11d0*/ 	.word	0x0002a130


	//   ....[48]....
        /*11d4*/ 	.word	0x0002a160


	//   ....[49]....
        /*11d8*/ 	.word	0x0002a190


	//   ....[50]....
        /*11dc*/ 	.word	0x0002a1c0


	//   ....[51]....
        /*11e0*/ 	.word	0x0002a1f0


	//   ....[52]....
        /*11e4*/ 	.word	0x0002a390


	//   ....[53]....
        /*11e8*/ 	.word	0x0002a3c0


	//   ....[54]....
        /*11ec*/ 	.word	0x0002a3f0


	//   ....[55]....
        /*11f0*/ 	.word	0x0002a420


	//   ....[56]....
        /*11f4*/ 	.word	0x0002a450


	//   ....[57]....
        /*11f8*/ 	.word	0x0002a480


	//   ....[58]....
        /*11fc*/ 	.word	0x0002a540


	//   ....[59]....
        /*1200*/ 	.word	0x0002a560


	//   ....[60]....
        /*1204*/ 	.word	0x0002a580


	//   ....[61]....
        /*1208*/ 	.word	0x0002a5e0


	//   ....[62]....
        /*120c*/ 	.word	0x0002b000


	//   ....[63]....
        /*1210*/ 	.word	0x0002b3c0


	//   ....[64]....
        /*1214*/ 	.word	0x0002b450


	//   ....[65]....
        /*1218*/ 	.word	0x0002b4e0


	//   ....[66]....
        /*121c*/ 	.word	0x0002b570


	//   ....[67]....
        /*1220*/ 	.word	0x0002b650


	//   ....[68]....
        /*1224*/ 	.word	0x0002b6e0


	//   ....[69]....
        /*1228*/ 	.word	0x0002b780


	//   ....[70]....
        /*122c*/ 	.word	0x0002b810


	//   ....[71]....
        /*1230*/ 	.word	0x0002b8f0


	//   ....[72]....
        /*1234*/ 	.word	0x0002b980


	//   ....[73]....
        /*1238*/ 	.word	0x0002ba10


	//   ....[74]....
        /*123c*/ 	.word	0x0002baa0


	//   ....[75]....
        /*1240*/ 	.word	0x0002bb70


	//   ....[76]....
        /*1244*/ 	.word	0x0002bc10


	//   ....[77]....
        /*1248*/ 	.word	0x0002bca0


	//   ....[78]....
        /*124c*/ 	.word	0x0002bcf0


	//   ....[79]....
        /*1250*/ 	.word	0x0002bd40


	//   ....[80]....
        /*1254*/ 	.word	0x0002bdd0


	//   ....[81]....
        /*1258*/ 	.word	0x0002be60


	//   ....[82]....
        /*125c*/ 	.word	0x0002beb0


	//   ....[83]....
        /*1260*/ 	.word	0x0002bf00


	//   ....[84]....
        /*1264*/ 	.word	0x0002bf90


	//   ....[85]....
        /*1268*/ 	.word	0x0002c020


	//   ....[86]....
        /*126c*/ 	.word	0x0002c070


	//   ....[87]....
        /*1270*/ 	.word	0x0002c0c0


	//   ....[88]....
        /*1274*/ 	.word	0x0002c150


	//   ....[89]....
        /*1278*/ 	.word	0x0002c1e0


	//   ....[90]....
        /*127c*/ 	.word	0x0002c230


	//   ....[91]....
        /*1280*/ 	.word	0x0002c280


	//   ....[92]....
        /*1284*/ 	.word	0x0002c380


	//   ....[93]....
        /*1288*/ 	.word	0x0002c430


	//   ....[94]....
        /*128c*/ 	.word	0x0002c490


	//   ....[95]....
        /*1290*/ 	.word	0x0002c510


	//   ....[96]....
        /*1294*/ 	.word	0x0002c590


	//   ....[97]....
        /*1298*/ 	.word	0x0002c5e0


	//   ....[98]....
        /*129c*/ 	.word	0x0002c630


	//   ....[99]....
        /*12a0*/ 	.word	0x0002c680


	//   ....[100]....
        /*12a4*/ 	.word	0x0002c7e0


	//   ....[101]....
        /*12a8*/ 	.word	0x0002c880


	//   ....[102]....
        /*12ac*/ 	.word	0x0002c8e0


	//   ....[103]....
        /*12b0*/ 	.word	0x0002c950


	//   ....[104]....
        /*12b4*/ 	.word	0x0002c9f0


	//   ....[105]....
        /*12b8*/ 	.word	0x0002ca40


	//   ....[106]....
        /*12bc*/ 	.word	0x0002ca90


	//   ....[107]....
        /*12c0*/ 	.word	0x0002cae0


	//   ....[108]....
        /*12c4*/ 	.word	0x0002cf40


	//   ....[109]....
        /*12c8*/ 	.word	0x0002d060


	//   ....[110]....
        /*12cc*/ 	.word	0x0002d190


	//   ....[111]....
        /*12d0*/ 	.word	0x0002d2b0


	//   ....[112]....
        /*12d4*/ 	.word	0x0002d3d0


	//   ....[113]....
        /*12d8*/ 	.word	0x0002d4f0


	//   ....[114]....
        /*12dc*/ 	.word	0x0002d620


	//   ....[115]....
        /*12e0*/ 	.word	0x0002d740


	//   ....[116]....
        /*12e4*/ 	.word	0x0002d870


	//   ....[117]....
        /*12e8*/ 	.word	0x0002d990


	//   ....[118]....
        /*12ec*/ 	.word	0x0002da40


	//   ....[119]....
        /*12f0*/ 	.word	0x0002da90


	//   ....[120]....
        /*12f4*/ 	.word	0x0002daf0


	//   ....[121]....
        /*12f8*/ 	.word	0x0002db40


	//   ....[122]....
        /*12fc*/ 	.word	0x0002dba0


	//   ....[123]....
        /*1300*/ 	.word	0x0002dbf0


	//   ....[124]....
        /*1304*/ 	.word	0x0002dc70


	//   ....[125]....
        /*1308*/ 	.word	0x0002dce0


	//   ....[126]....
        /*130c*/ 	.word	0x0002dd40


	//   ....[127]....
        /*1310*/ 	.word	0x0002dd90


	//   ....[128]....
        /*1314*/ 	.word	0x0002de10


	//   ....[129]....
        /*1318*/ 	.word	0x0002de80


	//   ....[130]....
        /*131c*/ 	.word	0x0002dee0


	//   ....[131]....
        /*1320*/ 	.word	0x0002df30


	//   ....[132]....
        /*1324*/ 	.word	0x0002dfb0


	//   ....[133]....
        /*1328*/ 	.word	0x0002e020


	//   ....[134]....
        /*132c*/ 	.word	0x0002e080


	//   ....[135]....
        /*1330*/ 	.word	0x0002e0d0


	//   ....[136]....
        /*1334*/ 	.word	0x0002e150


	//   ....[137]....
        /*1338*/ 	.word	0x0002e1c0


	//   ....[138]....
        /*133c*/ 	.word	0x0002e220


	//   ....[139]....
        /*1340*/ 	.word	0x0002e270


	//   ....[140]....
        /*1344*/ 	.word	0x0002e2f0


	//   ....[141]....
        /*1348*/ 	.word	0x0002e360


	//   ....[142]....
        /*134c*/ 	.word	0x0002e3c0


	//   ....[143]....
        /*1350*/ 	.word	0x0002e410


	//   ....[144]....
        /*1354*/ 	.word	0x0002e490


	//   ....[145]....
        /*1358*/ 	.word	0x0002e500


	//   ....[146]....
        /*135c*/ 	.word	0x0002e560


	//   ....[147]....
        /*1360*/ 	.word	0x0002e5b0


	//   ....[148]....
        /*1364*/ 	.word	0x0002e620


	//   ....[149]....
        /*1368*/ 	.word	0x0002e680


	//   ....[150]....
        /*136c*/ 	.word	0x0002e6e0


	//   ....[151]....
        /*1370*/ 	.word	0x0002e730


	//   ....[152]....
        /*1374*/ 	.word	0x0002e7a0


	//   ....[153]....
        /*1378*/ 	.word	0x0002e7f0


	//   ....[154]....
        /*137c*/ 	.word	0x0002e850


	//   ....[155]....
        /*1380*/ 	.word	0x0002e8a0


	//   ....[156]....
        /*1384*/ 	.word	0x0002e920


	//   ....[157]....
        /*1388*/ 	.word	0x0002e990


	//   ....[158]....
        /*138c*/ 	.word	0x0002e9f0


	//   ....[159]....
        /*1390*/ 	.word	0x0002ea40


	//   ....[160]....
        /*1394*/ 	.word	0x0002eaa0


	//   ....[161]....
        /*1398*/ 	.word	0x0002eaf0


	//   ....[162]....
        /*139c*/ 	.word	0x0002eb50


	//   ....[163]....
        /*13a0*/ 	.word	0x0002eba0


	//   ....[164]....
        /*13a4*/ 	.word	0x0002ec00


	//   ....[165]....
        /*13a8*/ 	.word	0x0002ec50


	//   ....[166]....
        /*13ac*/ 	.word	0x0002ecb0


	//   ....[167]....
        /*13b0*/ 	.word	0x0002ed00


	//   ....[168]....
        /*13b4*/ 	.word	0x0002ed60


	//   ....[169]....
        /*13b8*/ 	.word	0x0002edb0


	//   ....[170]....
        /*13bc*/ 	.word	0x0002ee10


	//   ....[171]....
        /*13c0*/ 	.word	0x0002ee60


	//   ....[172]....
        /*13c4*/ 	.word	0x0002eec0


	//   ....[173]....
        /*13c8*/ 	.word	0x0002ef10


	//   ....[174]....
        /*13cc*/ 	.word	0x0002ef70


	//   ....[175]....
        /*13d0*/ 	.word	0x0002efc0


	//   ....[176]....
        /*13d4*/ 	.word	0x0002f040


	//   ....[177]....
        /*13d8*/ 	.word	0x0002f0b0


	//   ....[178]....
        /*13dc*/ 	.word	0x0002f110


	//   ....[179]....
        /*13e0*/ 	.word	0x0002f160


	//   ....[180]....
        /*13e4*/ 	.word	0x0002f1e0


	//   ....[181]....
        /*13e8*/ 	.word	0x0002f250


	//   ....[182]....
        /*13ec*/ 	.word	0x0002f2b0


	//   ....[183]....
        /*13f0*/ 	.word	0x0002f300


	//   ....[184]....
        /*13f4*/ 	.word	0x0002f380


	//   ....[185]....
        /*13f8*/ 	.word	0x0002f3f0


	//   ....[186]....
        /*13fc*/ 	.word	0x0002f450


	//   ....[187]....
        /*1400*/ 	.word	0x0002f4a0


	//   ....[188]....
        /*1404*/ 	.word	0x0002f520


	//   ....[189]....
        /*1408*/ 	.word	0x0002f590


	//   ....[190]....
        /*140c*/ 	.word	0x0002f5f0


	//   ....[191]....
        /*1410*/ 	.word	0x0002f640


	//   ....[192]....
        /*1414*/ 	.word	0x0002f6c0


	//   ....[193]....
        /*1418*/ 	.word	0x0002f710


	//   ....[194]....
        /*141c*/ 	.word	0x0002f770


	//   ....[195]....
        /*1420*/ 	.word	0x0002f7c0


	//   ....[196]....
        /*1424*/ 	.word	0x0002f820


	//   ....[197]....
        /*1428*/ 	.word	0x0002f870


	//   ....[198]....
        /*142c*/ 	.word	0x0002f8d0


	//   ....[199]....
        /*1430*/ 	.word	0x0002f920


	//   ....[200]....
        /*1434*/ 	.word	0x0002f980


	//   ....[201]....
        /*1438*/ 	.word	0x0002f9d0


	//   ....[202]....
        /*143c*/ 	.word	0x0002fa30


	//   ....[203]....
        /*1440*/ 	.word	0x0002fa80


	//   ....[204]....
        /*1444*/ 	.word	0x0002fae0


	//   ....[205]....
        /*1448*/ 	.word	0x0002fb50


	//   ....[206]....
        /*144c*/ 	.word	0x0002fbb0


	//   ....[207]....
        /*1450*/ 	.word	0x0002fc00


	//   ....[208]....
        /*1454*/ 	.word	0x0002fc80


	//   ....[209]....
        /*1458*/ 	.word	0x0002fcf0


	//   ....[210]....
        /*145c*/ 	.word	0x0002fd50


	//   ....[211]....
        /*1460*/ 	.word	0x0002fda0


	//   ....[212]....
        /*1464*/ 	.word	0x0002fe20


	//   ....[213]....
        /*1468*/ 	.word	0x0002fe90


	//   ....[214]....
        /*146c*/ 	.word	0x0002fef0


	//   ....[215]....
        /*1470*/ 	.word	0x0002ff40


	//   ....[216]....
        /*1474*/ 	.word	0x0002ffc0


	//   ....[217]....
        /*1478*/ 	.word	0x00030030


	//   ....[218]....
        /*147c*/ 	.word	0x00030090


	//   ....[219]....
        /*1480*/ 	.word	0x000300e0


	//   ....[220]....
        /*1484*/ 	.word	0x00030140


	//   ....[221]....
        /*1488*/ 	.word	0x000301b0


	//   ....[222]....
        /*148c*/ 	.word	0x00030210


	//   ....[223]....
        /*1490*/ 	.word	0x00030260


	//   ....[224]....
        /*1494*/ 	.word	0x000302e0


	//   ....[225]....
        /*1498*/ 	.word	0x00030350


	//   ....[226]....
        /*149c*/ 	.word	0x000303b0


	//   ....[227]....
        /*14a0*/ 	.word	0x00030400


	//   ....[228]....
        /*14a4*/ 	.word	0x00030480


	//   ....[229]....
        /*14a8*/ 	.word	0x000304f0


	//   ....[230]....
        /*14ac*/ 	.word	0x00030550


	//   ....[231]....
        /*14b0*/ 	.word	0x000305a0


	//   ....[232]....
        /*14b4*/ 	.word	0x00030620


	//   ....[233]....
        /*14b8*/ 	.word	0x000306d0


	//   ....[234]....
        /*14bc*/ 	.word	0x00030740


	//   ....[235]....
        /*14c0*/ 	.word	0x000307f0


	//   ....[236]....
        /*14c4*/ 	.word	0x00030b90


	//   ....[237]....
        /*14c8*/ 	.word	0x00030be0


	//   ....[238]....
        /*14cc*/ 	.word	0x00030c70


	//   ....[239]....
        /*14d0*/ 	.word	0x00030d00


	//   ....[240]....
        /*14d4*/ 	.word	0x00030d90


	//   ....[241]....
        /*14d8*/ 	.word	0x00030e20


	//   ....[242]....
        /*14dc*/ 	.word	0x00030eb0


	//   ....[243]....
        /*14e0*/ 	.word	0x00030f40


	//   ....[244]....
        /*14e4*/ 	.word	0x00030fc0


	//   ....[245]....
        /*14e8*/ 	.word	0x00031010


	//   ....[246]....
        /*14ec*/ 	.word	0x000310b0


	//   ....[247]....
        /*14f0*/ 	.word	0x00031140


	//   ....[248]....
        /*14f4*/ 	.word	0x000311d0


	//   ....[249]....
        /*14f8*/ 	.word	0x00031220


	//   ....[250]....
        /*14fc*/ 	.word	0x000312b0


	//   ....[251]....
        /*1500*/ 	.word	0x00031340


	//   ....[252]....
        /*1504*/ 	.word	0x000313d0


	//   ....[253]....
        /*1508*/ 	.word	0x00031460


	//   ....[254]....
        /*150c*/ 	.word	0x000314f0


	//   ....[255]....
        /*1510*/ 	.word	0x00031580


	//   ....[0]....
        /*1514*/ 	.word	0x00031640


	//   ....[1]....
        /*1518*/ 	.word	0x00031920


	//   ....[2]....
        /*151c*/ 	.word	0x00031a10


	//   ....[3]....
        /*1520*/ 	.word	0x00031ac0


	//   ....[4]....
        /*1524*/ 	.word	0x00031bc0


	//   ....[5]....
        /*1528*/ 	.word	0x00031c70


	//   ....[6]....
        /*152c*/ 	.word	0x00031cd0


	//   ....[7]....
        /*1530*/ 	.word	0x00031da0


	//   ....[8]....
        /*1534*/ 	.word	0x00031e40


	//   ....[9]....
        /*1538*/ 	.word	0x00031f10


	//   ....[10]....
        /*153c*/ 	.word	0x00032050


	//   ....[11]....
        /*1540*/ 	.word	0x000320e0


	//   ....[12]....
        /*1544*/ 	.word	0x000321e0


	//   ....[13]....
        /*1548*/ 	.word	0x00032280


	//   ....[14]....
        /*154c*/ 	.word	0x000322e0


	//   ....[15]....
        /*1550*/ 	.word	0x000323d0


	//   ....[16]....
        /*1554*/ 	.word	0x00032430


	//   ....[17]....
        /*1558*/ 	.word	0x000324d0


	//   ....[18]....
        /*155c*/ 	.word	0x000325d0


	//   ....[19]....
        /*1560*/ 	.word	0x00032640


	//   ....[20]....
        /*1564*/ 	.word	0x000326a0


	//   ....[21]....
        /*1568*/ 	.word	0x000327a0


	//   ....[22]....
        /*156c*/ 	.word	0x00032800


	//   ....[23]....
        /*1570*/ 	.word	0x00032910


	//   ....[24]....
        /*1574*/ 	.word	0x00032970


	//   ....[25]....
        /*1578*/ 	.word	0x00032a80


	//   ....[26]....
        /*157c*/ 	.word	0x00032ae0


	//   ....[27]....
        /*1580*/ 	.word	0x00032bf0


	//   ....[28]....
        /*1584*/ 	.word	0x00032c50


	//   ....[29]....
        /*1588*/ 	.word	0x00032d60


	//   ....[30]....
        /*158c*/ 	.word	0x00032dc0


	//   ....[31]....
        /*1590*/ 	.word	0x00032ed0


	//   ....[32]....
        /*1594*/ 	.word	0x00032f30


	//   ....[33]....
        /*1598*/ 	.word	0x00033020


	//   ....[34]....
        /*159c*/ 	.word	0x00033150


	//   ....[35]....
        /*15a0*/ 	.word	0x000331f0


	//   ....[36]....
        /*15a4*/ 	.word	0x00033250


	//   ....[37]....
        /*15a8*/ 	.word	0x00033310


	//   ....[38]....
        /*15ac*/ 	.word	0x00033370


	//   ....[39]....
        /*15b0*/ 	.word	0x00033430


	//   ....[40]....
        /*15b4*/ 	.word	0x00033490


	//   ....[41]....
        /*15b8*/ 	.word	0x00033550


	//   ....[42]....
        /*15bc*/ 	.word	0x00033640


	//   ....[43]....
        /*15c0*/ 	.word	0x000336d0


	//   ....[44]....
        /*15c4*/ 	.word	0x00033730


	//   ....[45]....
        /*15c8*/ 	.word	0x000337f0


	//   ....[46]....
        /*15cc*/ 	.word	0x00033850


	//   ....[47]....
        /*15d0*/ 	.word	0x00033910


	//   ....[48]....
        /*15d4*/ 	.word	0x00033970


	//   ....[49]....
        /*15d8*/ 	.word	0x00033a30


	//   ....[50]....
        /*15dc*/ 	.word	0x00033c10


	//   ....[51]....
        /*15e0*/ 	.word	0x00033cb0


	//   ....[52]....
        /*15e4*/ 	.word	0x00033e20


	//   ....[53]....
        /*15e8*/ 	.word	0x00033e90


	//   ....[54]....
        /*15ec*/ 	.word	0x00033f00


	//   ....[55]....
        /*15f0*/ 	.word	0x00033f70


	//   ....[56]....
        /*15f4*/ 	.word	0x00033fe0


	//   ....[57]....
        /*15f8*/ 	.word	0x00034060


	//   ....[58]....
        /*15fc*/ 	.word	0x000340e0


	//   ....[59]....
        /*1600*/ 	.word	0x00034170


	//   ....[60]....
        /*1604*/ 	.word	0x000341e0


	//   ....[61]....
        /*1608*/ 	.word	0x00034250


	//   ....[62]....
        /*160c*/ 	.word	0x000342c0


	//   ....[63]....
        /*1610*/ 	.word	0x00034340


	//   ....[64]....
        /*1614*/ 	.word	0x000343b0


	//   ....[65]....
        /*1618*/ 	.word	0x00034460


	//   ....[66]....
        /*161c*/ 	.word	0x000344b0


	//   ....[67]....
        /*1620*/ 	.word	0x00034540


	//   ....[68]....
        /*1624*/ 	.word	0x00034670


	//----- nvinfo : EIATTR_REG_RECONFIG
	.align		4
.L_486:
        /*1628*/ 	.byte	0x01, 0x54
	.zero		2


	//----- nvinfo : EIATTR_SYSCALL_OFFSETS
	.align		4
        /*162c*/ 	.byte	0x04, 0x46
        /*162e*/ 	.short	(.L_488 - .L_487)


	//   ....[0]....
.L_487:
        /*1630*/ 	.word	0x00002430


	//   ....[1]....
        /*1634*/ 	.word	0x00002580


	//   ....[2]....
        /*1638*/ 	.word	0x00008e00


	//   ....[3]....
        /*163c*/ 	.word	0x00009120


	//   ....[4]....
        /*1640*/ 	.word	0x00026410


	//   ....[5]....
        /*1644*/ 	.word	0x00026580


	//   ....[6]....
        /*1648*/ 	.word	0x000266d0


	//   ....[7]....
        /*164c*/ 	.word	0x00026810


	//   ....[8]....
        /*1650*/ 	.word	0x000278c0


	//----- nvinfo : EIATTR_MBARRIER_INSTR_OFFSETS
	.align		4
.L_488:
        /*1654*/ 	.byte	0x04, 0x39
        /*1656*/ 	.short	(.L_490 - .L_489)


	//   ....[0]....
.L_489:
        /*1658*/ 	.word	0x00000270
        /*165c*/ 	.word	0x000000ff
        /*1660*/ 	.word	0x00028400
        /*1664*/ 	.short	0x0100
        /*1666*/ 	.byte	0x08
	.zero		1


	//   ....[1]....
        /*1668*/ 	.word	0x00000280
        /*166c*/ 	.word	0x000000ff
        /*1670*/ 	.word	0x00028420
        /*1674*/ 	.short	0x0100
        /*1676*/ 	.byte	0x08
	.zero		1


	//   ....[2]....
        /*1678*/ 	.word	0x00000370
        /*167c*/ 	.word	0x000000ff
        /*1680*/ 	.word	0x00028430
        /*1684*/ 	.short	0x0100
        /*1686*/ 	.byte	0x08
	.zero		1


	//   ....[3]....
        /*1688*/ 	.word	0x00000380
        /*168c*/ 	.word	0x000000ff
        /*1690*/ 	.word	0x00028440
        /*1694*/ 	.short	0x0100
        /*1696*/ 	.byte	0x08
	.zero		1


	//   ....[4]....
        /*1698*/ 	.word	0x00000390
        /*169c*/ 	.word	0x000000ff
        /*16a0*/ 	.word	0x00028438
        /*16a4*/ 	.short	0x0100
        /*16a6*/ 	.byte	0x08
	.zero		1


	//   ....[5]....
        /*16a8*/ 	.word	0x000003a0
        /*16ac*/ 	.word	0x000000ff
        /*16b0*/ 	.word	0x00028448
        /*16b4*/ 	.short	0x0100
        /*16b6*/ 	.byte	0x08
	.zero		1


	//   ....[6]....
        /*16b8*/ 	.word	0x000004d0
        /*16bc*/ 	.word	0x000000ff
        /*16c0*/ 	.word	0x00028450
        /*16c4*/ 	.short	0x0100
        /*16c6*/ 	.byte	0x08
	.zero		1


	//   ....[7]....
        /*16c8*/ 	.word	0x000004e0
        /*16cc*/ 	.word	0x000000ff
        /*16d0*/ 	.word	0x00028460
        /*16d4*/ 	.short	0x0100
        /*16d6*/ 	.byte	0x08
	.zero		1


	//   ....[8]....
        /*16d8*/ 	.word	0x000004f0
        /*16dc*/ 	.word	0x000000ff
        /*16e0*/ 	.word	0x00028458
        /*16e4*/ 	.short	0x0100
        /*16e6*/ 	.byte	0x08
	.zero		1


	//   ....[9]....
        /*16e8*/ 	.word	0x00000500
        /*16ec*/ 	.word	0x000000ff
        /*16f0*/ 	.word	0x00028468
        /*16f4*/ 	.short	0x0100
        /*16f6*/ 	.byte	0x08
	.zero		1


	//   ....[10]....
        /*16f8*/ 	.word	0x000005f0
        /*16fc*/ 	.word	0x000000ff
        /*1700*/ 	.word	0x00028470
        /*1704*/ 	.short	0x0100
        /*1706*/ 	.byte	0x06
	.zero		1


	//   ....[11]....
        /*1708*/ 	.word	0x00000600
        /*170c*/ 	.word	0x000000ff
        /*1710*/ 	.word	0x00028480
        /*1714*/ 	.short	0x0100
        /*1716*/ 	.byte	0x06
	.zero		1


	//   ....[12]....
        /*1718*/ 	.word	0x00000610
        /*171c*/ 	.word	0x000000ff
        /*1720*/ 	.word	0x00028478
        /*1724*/ 	.short	0x0100
        /*1726*/ 	.byte	0x06
	.zero		1


	//   ....[13]....
        /*1728*/ 	.word	0x00000620
        /*172c*/ 	.word	0x000000ff
        /*1730*/ 	.word	0x00028488
        /*1734*/ 	.short	0x0100
        /*1736*/ 	.byte	0x06
	.zero		1


	//   ....[14]....
        /*1738*/ 	.word	0x00000750
        /*173c*/ 	.word	0x000000ff
        /*1740*/ 	.word	0x00028490
        /*1744*/ 	.short	0x0100
        /*1746*/ 	.byte	0x08
	.zero		1


	//   ....[15]....
        /*1748*/ 	.word	0x00000760
        /*174c*/ 	.word	0x000000ff
        /*1750*/ 	.word	0x000284a0
        /*1754*/ 	.short	0x0100
        /*1756*/ 	.byte	0x08
	.zero		1


	//   ....[16]....
        /*1758*/ 	.word	0x00000770
        /*175c*/ 	.word	0x000000ff
        /*1760*/ 	.word	0x00028498
        /*1764*/ 	.short	0x0100
        /*1766*/ 	.byte	0x08
	.zero		1


	//   ....[17]....
        /*1768*/ 	.word	0x00000780
        /*176c*/ 	.word	0x000000ff
        /*1770*/ 	.word	0x000284a8
        /*1774*/ 	.short	0x0100
        /*1776*/ 	.byte	0x08
	.zero		1


	//   ....[18]....
        /*1778*/ 	.word	0x000008c0
        /*177c*/ 	.word	0x000000ff
        /*1780*/ 	.word	0x000284b0
        /*1784*/ 	.short	0x0100
        /*1786*/ 	.byte	0x08
	.zero		1


	//   ....[19]....
        /*1788*/ 	.word	0x000008d0
        /*178c*/ 	.word	0x000000ff
        /*1790*/ 	.word	0x000284c0
        /*1794*/ 	.short	0x0100
        /*1796*/ 	.byte	0x08
	.zero		1


	//   ....[20]....
        /*1798*/ 	.word	0x000008e0
        /*179c*/ 	.word	0x000000ff
        /*17a0*/ 	.word	0x000284b8
        /*17a4*/ 	.short	0x0100
        /*17a6*/ 	.byte	0x08
	.zero		1


	//   ....[21]....
        /*17a8*/ 	.word	0x000008f0
        /*17ac*/ 	.word	0x000000ff
        /*17b0*/ 	.word	0x000284c8
        /*17b4*/ 	.short	0x0100
        /*17b6*/ 	.byte	0x08
	.zero		1


	//   ....[22]....
        /*17b8*/ 	.word	0x00003340
        /*17bc*/ 	.word	0x0000004c
        /*17c0*/ 	.word	0x00028490
        /*17c4*/ 	.short	0x010a
        /*17c6*/ 	.byte	0x3f
	.zero		1


	//   ....[23]....
        /*17c8*/ 	.word	0x00005490
        /*17cc*/ 	.word	0x0000004c
        /*17d0*/ 	.word	0x00028490
        /*17d4*/ 	.short	0x010a
        /*17d6*/ 	.byte	0x3f
	.zero		1


	//   ....[24]....
        /*17d8*/ 	.word	0x000074f0
        /*17dc*/ 	.word	0x0000004c
        /*17e0*/ 	.word	0x00028490
        /*17e4*/ 	.short	0x010a
        /*17e6*/ 	.byte	0x3f
	.zero		1


	//   ....[25]....
        /*17e8*/ 	.word	0x00007980
        /*17ec*/ 	.word	0x00000004
        /*17f0*/ 	.word	0x00000000
        /*17f4*/ 	.short	0x0101
        /*17f6*/ 	.byte	0x3f
	.zero		1


	//   ....[26]....
        /*17f8*/ 	.word	0x000079c0
        /*17fc*/ 	.word	0x0000004c
        /*1800*/ 	.word	0x000284b0
        /*1804*/ 	.short	0x010a
        /*1806*/ 	.byte	0x3f
	.zero		1


	//   ....[27]....
        /*1808*/ 	.word	0x00007de0
        /*180c*/ 	.word	0x0000004c
        /*1810*/ 	.word	0x00000000
        /*1814*/ 	.short	0x0101
        /*1816*/ 	.byte	0x3f
	.zero		1


	//   ....[28]....
        /*1818*/ 	.word	0x00008e80
        /*181c*/ 	.word	0x00000016
        /*1820*/ 	.word	0x00028400
        /*1824*/ 	.short	0x010a
        /*1826*/ 	.byte	0x3f
	.zero		1


	//   ....[29]....
        /*1828*/ 	.word	0x00008ed0
        /*182c*/ 	.word	0x00000016
        /*1830*/ 	.word	0x00028400
        /*1834*/ 	.short	0x010a
        /*1836*/ 	.byte	0x3f
	.zero		1


	//   ....[30]....
        /*1838*/ 	.word	0x00009bf0
        /*183c*/ 	.word	0x00000016
        /*1840*/ 	.word	0x00028400
        /*1844*/ 	.short	0x010a
        /*1846*/ 	.byte	0x3f
	.zero		1


	//   ....[31]....
        /*1848*/ 	.word	0x0000e320
        /*184c*/ 	.word	0x00000016
        /*1850*/ 	.word	0x00028400
        /*1854*/ 	.short	0x010a
        /*1856*/ 	.byte	0x3f
	.zero		1


	//   ....[32]....
        /*1858*/ 	.word	0x00012570
        /*185c*/ 	.word	0x00000006
        /*1860*/ 	.word	0x00028430
        /*1864*/ 	.short	0x010a
        /*1866*/ 	.byte	0x3f
	.zero		1


	//   ....[33]....
        /*1868*/ 	.word	0x000125b0
        /*186c*/ 	.word	0x00000006
        /*1870*/ 	.word	0x00028430
        /*1874*/ 	.short	0x010a
        /*1876*/ 	.byte	0x3f
	.zero		1


	//   ....[34]....
        /*1878*/ 	.word	0x00012d10
        /*187c*/ 	.word	0x00000000
        /*1880*/ 	.word	0x00000000
        /*1884*/ 	.short	0x0101
        /*1886*/ 	.byte	0x3f
	.zero		1


	//   ....[35]....
        /*1888*/ 	.word	0x00014320
        /*188c*/ 	.word	0x00000006
        /*1890*/ 	.word	0x00028450
        /*1894*/ 	.short	0x010a
        /*1896*/ 	.byte	0x3f
	.zero		1


	//   ....[36]....
        /*1898*/ 	.word	0x00014370
        /*189c*/ 	.word	0x00000006
        /*18a0*/ 	.word	0x00028450
        /*18a4*/ 	.short	0x010a
        /*18a6*/ 	.byte	0x3f
	.zero		1


	//   ....[37]....
        /*18a8*/ 	.word	0x00014580
        /*18ac*/ 	.word	0x00000006
        /*18b0*/ 	.word	0x00000000
        /*18b4*/ 	.short	0x0101
        /*18b6*/ 	.byte	0x3f
	.zero		1


	//   ....[38]....
        /*18b8*/ 	.word	0x000148b0
        /*18bc*/ 	.word	0x0000000c
        /*18c0*/ 	.word	0x00028430
        /*18c4*/ 	.short	0x010a
        /*18c6*/ 	.byte	0x3f
	.zero		1


	//   ....[39]....
        /*18c8*/ 	.word	0x00014930
        /*18cc*/ 	.word	0x0000000c
        /*18d0*/ 	.word	0x00028430
        /*18d4*/ 	.short	0x010a
        /*18d6*/ 	.byte	0x3f
	.zero		1


	//   ....[40]....
        /*18d8*/ 	.word	0x00014f00
        /*18dc*/ 	.word	0x00000008
        /*18e0*/ 	.word	0x00000000
        /*18e4*/ 	.short	0x0101
        /*18e6*/ 	.byte	0x3f
	.zero		1


	//   ....[41]....
        /*18e8*/ 	.word	0x00016af0
        /*18ec*/ 	.word	0x0000000c
        /*18f0*/ 	.word	0x00028450
        /*18f4*/ 	.short	0x010a
        /*18f6*/ 	.byte	0x3f
	.zero		1


	//   ....[42]....
        /*18f8*/ 	.word	0x00016b40
        /*18fc*/ 	.word	0x0000000c
        /*1900*/ 	.word	0x00028450
        /*1904*/ 	.short	0x010a
        /*1906*/ 	.byte	0x3f
	.zero		1


	//   ....[43]....
        /*1908*/ 	.word	0x00016d30
        /*190c*/ 	.word	0x00000004
        /*1910*/ 	.word	0x00000000
        /*1914*/ 	.short	0x0101
        /*1916*/ 	.byte	0x3f
	.zero		1


	//   ....[44]....
        /*1918*/ 	.word	0x000170f0
        /*191c*/ 	.word	0x00000006
        /*1920*/ 	.word	0x00028430
        /*1924*/ 	.short	0x010a
        /*1926*/ 	.byte	0x3f
	.zero		1


	//   ....[45]....
        /*1928*/ 	.word	0x00017170
        /*192c*/ 	.word	0x00000006
        /*1930*/ 	.word	0x00028430
        /*1934*/ 	.short	0x010a
        /*1936*/ 	.byte	0x3f
	.zero		1


	//   ....[46]....
        /*1938*/ 	.word	0x00017690
        /*193c*/ 	.word	0x0000000f
        /*1940*/ 	.word	0x00000000
        /*1944*/ 	.short	0x0101
        /*1946*/ 	.byte	0x3f
	.zero		1


	//   ....[47]....
        /*1948*/ 	.word	0x00018880
        /*194c*/ 	.word	0x00000006
        /*1950*/ 	.word	0x00028450
        /*1954*/ 	.short	0x010a
        /*1956*/ 	.byte	0x3f
	.zero		1


	//   ....[48]....
        /*1958*/ 	.word	0x000188d0
        /*195c*/ 	.word	0x00000006
        /*1960*/ 	.word	0x00028450
        /*1964*/ 	.short	0x010a
        /*1966*/ 	.byte	0x3f
	.zero		1


	//   ....[49]....
        /*1968*/ 	.word	0x00018ab0
        /*196c*/ 	.word	0x00000006
        /*1970*/ 	.word	0x00000000
        /*1974*/ 	.short	0x0101
        /*1976*/ 	.byte	0x3f
	.zero		1


	//   ....[50]....
        /*1978*/ 	.word	0x00018bd0
        /*197c*/ 	.word	0x0000000a
        /*1980*/ 	.word	0x00028430
        /*1984*/ 	.short	0x010a
        /*1986*/ 	.byte	0x3f
	.zero		1


	//   ....[51]....
        /*1988*/ 	.word	0x00018c50
        /*198c*/ 	.word	0x0000000a
        /*1990*/ 	.word	0x00028430
        /*1994*/ 	.short	0x010a
        /*1996*/ 	.byte	0x3f
	.zero		1


	//   ....[52]....
        /*1998*/ 	.word	0x000191a0
        /*199c*/ 	.word	0x00000004
        /*19a0*/ 	.word	0x00000000
        /*19a4*/ 	.short	0x0101
        /*19a6*/ 	.byte	0x3f
	.zero		1


	//   ....[53]....
        /*19a8*/ 	.word	0x0001adc0
        /*19ac*/ 	.word	0x0000000a
        /*19b0*/ 	.word	0x00028450
        /*19b4*/ 	.short	0x010a
        /*19b6*/ 	.byte	0x3f
	.zero		1


	//   ....[54]....
        /*19b8*/ 	.word	0x0001ae10
        /*19bc*/ 	.word	0x0000000a
        /*19c0*/ 	.word	0x00028450
        /*19c4*/ 	.short	0x010a
        /*19c6*/ 	.byte	0x3f
	.zero		1


	//   ....[55]....
        /*19c8*/ 	.word	0x0001b010
        /*19cc*/ 	.word	0x00000008
        /*19d0*/ 	.word	0x00000000
        /*19d4*/ 	.short	0x0101
        /*19d6*/ 	.byte	0x3f
	.zero		1


	//   ....[56]....
        /*19d8*/ 	.word	0x0001f280
        /*19dc*/ 	.word	0x00000000
        /*19e0*/ 	.word	0x00000000
        /*19e4*/ 	.short	0x0101
        /*19e6*/ 	.byte	0x3f
	.zero		1


	//   ....[57]....
        /*19e8*/ 	.word	0x0001fa60
        /*19ec*/ 	.word	0x0000000b
        /*19f0*/ 	.word	0x00000000
        /*19f4*/ 	.short	0x0101
        /*19f6*/ 	.byte	0x3f
	.zero		1


	//   ....[58]....
        /*19f8*/ 	.word	0x00024c40
        /*19fc*/ 	.word	0x00000016
        /*1a00*/ 	.word	0x00028420
        /*1a04*/ 	.short	0x010a
        /*1a06*/ 	.byte	0x3f
	.zero		1


	//   ....[59]....
        /*1a08*/ 	.word	0x00024cd0
        /*1a0c*/ 	.word	0x0000000b
        /*1a10*/ 	.word	0x000284a0
        /*1a14*/ 	.short	0x010a
        /*1a16*/ 	.byte	0x3f
	.zero		1


	//   ....[60]....
        /*1a18*/ 	.word	0x00025020
        /*1a1c*/ 	.word	0x0000000b
        /*1a20*/ 	.word	0x000284c0
        /*1a24*/ 	.short	0x010a
        /*1a26*/ 	.byte	0x3f
	.zero		1


	//   ....[61]....
        /*1a28*/ 	.word	0x00025440
        /*1a2c*/ 	.word	0x0000000a
        /*1a30*/ 	.word	0x000284a0
        /*1a34*/ 	.short	0x010a
        /*1a36*/ 	.byte	0x3f
	.zero		1


	//   ....[62]....
        /*1a38*/ 	.word	0x00025780
        /*1a3c*/ 	.word	0x0000000a
        /*1a40*/ 	.word	0x000284c0
        /*1a44*/ 	.short	0x010a
        /*1a46*/ 	.byte	0x3f
	.zero		1


	//   ....[63]....
        /*1a48*/ 	.word	0x00026c30
        /*1a4c*/ 	.word	0x00000006
        /*1a50*/ 	.word	0x00028480
        /*1a54*/ 	.short	0x010a
        /*1a56*/ 	.byte	0x3f
	.zero		1


	//   ....[64]....
        /*1a58*/ 	.word	0x000270b0
        /*1a5c*/ 	.word	0x00000006
        /*1a60*/ 	.word	0x00028470
        /*1a64*/ 	.short	0x0107
        /*1a66*/ 	.byte	0x3f
	.zero		1


	//   ....[65]....
        /*1a68*/ 	.word	0x00027160
        /*1a6c*/ 	.word	0x00000006
        /*1a70*/ 	.word	0x00028470
        /*1a74*/ 	.short	0x0101
        /*1a76*/ 	.byte	0x3f
	.zero		1


	//   ....[66]....
        /*1a78*/ 	.word	0x00027190
        /*1a7c*/ 	.word	0x00000006
        /*1a80*/ 	.word	0x00028440
        /*1a84*/ 	.short	0x010a
        /*1a86*/ 	.byte	0x3f
	.zero		1


	//   ....[67]....
        /*1a88*/ 	.word	0x000275b0
        /*1a8c*/ 	.word	0x00000006
        /*1a90*/ 	.word	0x00028430
        /*1a94*/ 	.short	0x0107
        /*1a96*/ 	.byte	0x3f
	.zero		1


	//   ....[68]....
        /*1a98*/ 	.word	0x00027670
        /*1a9c*/ 	.word	0x00000006
        /*1aa0*/ 	.word	0x00028430
        /*1aa4*/ 	.short	0x0101
        /*1aa6*/ 	.byte	0x3f
	.zero		1


	//   ....[69]....
        /*1aa8*/ 	.word	0x000281e0
        /*1aac*/ 	.word	0x00000016
        /*1ab0*/ 	.word	0x00028400
        /*1ab4*/ 	.short	0x0107
        /*1ab6*/ 	.byte	0x3f
	.zero		1


	//   ....[70]....
        /*1ab8*/ 	.word	0x000282f0
        /*1abc*/ 	.word	0x00000016
        /*1ac0*/ 	.word	0x00028400
        /*1ac4*/ 	.short	0x0101
        /*1ac6*/ 	.byte	0x3f
	.zero		1


	//   ....[71]....
        /*1ac8*/ 	.word	0x00028310
        /*1acc*/ 	.word	0x00000016
        /*1ad0*/ 	.word	0x00028420
        /*1ad4*/ 	.short	0x010a
        /*1ad6*/ 	.byte	0x3f
	.zero		1


	//   ....[72]....
        /*1ad8*/ 	.word	0x00028650
        /*1adc*/ 	.word	0x00000000
        /*1ae0*/ 	.word	0x00028480
        /*1ae4*/ 	.short	0x010a
        /*1ae6*/ 	.byte	0x3f
	.zero		1


	//   ....[73]....
        /*1ae8*/ 	.word	0x000289f0
        /*1aec*/ 	.word	0x00000000
        /*1af0*/ 	.word	0x00028470
        /*1af4*/ 	.short	0x0107
        /*1af6*/ 	.byte	0x3f
	.zero		1


	//   ....[74]....
        /*1af8*/ 	.word	0x00028aa0
        /*1afc*/ 	.word	0x00000000
        /*1b00*/ 	.word	0x00028470
        /*1b04*/ 	.short	0x0101
        /*1b06*/ 	.byte	0x3f
	.zero		1


	//   ....[75]....
        /*1b08*/ 	.word	0x00028ad0
        /*1b0c*/ 	.word	0x00000000
        /*1b10*/ 	.word	0x00028440
        /*1b14*/ 	.short	0x010a
        /*1b16*/ 	.byte	0x3f
	.zero		1


	//   ....[76]....
        /*1b18*/ 	.word	0x00028e40
        /*1b1c*/ 	.word	0x00000000
        /*1b20*/ 	.word	0x00028430
        /*1b24*/ 	.short	0x0107
        /*1b26*/ 	.byte	0x3f
	.zero		1


	//   ....[77]....
        /*1b28*/ 	.word	0x00028ef0
        /*1b2c*/ 	.word	0x00000000
        /*1b30*/ 	.word	0x00028430
        /*1b34*/ 	.short	0x0101
        /*1b36*/ 	.byte	0x3f
	.zero		1


	//   ....[78]....
        /*1b38*/ 	.word	0x00028f80
        /*1b3c*/ 	.word	0x00000003
        /*1b40*/ 	.word	0x00028470
        /*1b44*/ 	.short	0x010a
        /*1b46*/ 	.byte	0x3f
	.zero		1


	//   ....[79]....
        /*1b48*/ 	.word	0x00029000
        /*1b4c*/ 	.word	0x00000003
        /*1b50*/ 	.word	0x00028460
        /*1b54*/ 	.short	0x010a
        /*1b56*/ 	.byte	0x3f
	.zero		1


	//   ....[80]....
        /*1b58*/ 	.word	0x00029590
        /*1b5c*/ 	.word	0x00000003
        /*1b60*/ 	.word	0x00028450
        /*1b64*/ 	.short	0x0101
        /*1b66*/ 	.byte	0x3f
	.zero		1


	//   ....[81]....
        /*1b68*/ 	.word	0x00029610
        /*1b6c*/ 	.word	0x00000000
        /*1b70*/ 	.word	0x00000000
        /*1b74*/ 	.short	0x0101
        /*1b76*/ 	.byte	0x3f
	.zero		1


	//   ....[82]....
        /*1b78*/ 	.word	0x000297d0
        /*1b7c*/ 	.word	0x00000000
        /*1b80*/ 	.word	0x00028470
        /*1b84*/ 	.short	0x010a
        /*1b86*/ 	.byte	0x3f
	.zero		1


	//   ....[83]....
        /*1b88*/ 	.word	0x00029840
        /*1b8c*/ 	.word	0x00000000
        /*1b90*/ 	.word	0x00028460
        /*1b94*/ 	.short	0x010a
        /*1b96*/ 	.byte	0x3f
	.zero		1


	//   ....[84]....
        /*1b98*/ 	.word	0x00029de0
        /*1b9c*/ 	.word	0x00000000
        /*1ba0*/ 	.word	0x00028450
        /*1ba4*/ 	.short	0x0101
        /*1ba6*/ 	.byte	0x3f
	.zero		1


	//   ....[85]....
        /*1ba8*/ 	.word	0x00029e60
        /*1bac*/ 	.word	0x00000000
        /*1bb0*/ 	.word	0x00000000
        /*1bb4*/ 	.short	0x0101
        /*1bb6*/ 	.byte	0x3f
	.zero		1


	//   ....[86]....
        /*1bb8*/ 	.word	0x0002af80
        /*1bbc*/ 	.word	0x00000004
        /*1bc0*/ 	.word	0x00028420
        /*1bc4*/ 	.short	0x010a
        /*1bc6*/ 	.byte	0x3f
	.zero		1


	//   ....[87]....
        /*1bc8*/ 	.word	0x0002b110
        /*1bcc*/ 	.word	0x00000005
        /*1bd0*/ 	.word	0x00028440
        /*1bd4*/ 	.short	0x010a
        /*1bd6*/ 	.byte	0x3f
	.zero		1


	//   ....[88]....
        /*1bd8*/ 	.word	0x0002b1b0
        /*1bdc*/ 	.word	0x00000019
        /*1be0*/ 	.word	0x00028440
        /*1be4*/ 	.short	0x010a
        /*1be6*/ 	.byte	0x3f
	.zero		1


	//   ....[89]....
        /*1be8*/ 	.word	0x0002b1f0
        /*1bec*/ 	.word	0x00000005
        /*1bf0*/ 	.word	0x00028460
        /*1bf4*/ 	.short	0x010a
        /*1bf6*/ 	.byte	0x3f
	.zero		1


	//   ....[90]....
        /*1bf8*/ 	.word	0x0002b230
        /*1bfc*/ 	.word	0x00000019
        /*1c00*/ 	.word	0x00028460
        /*1c04*/ 	.short	0x010a
        /*1c06*/ 	.byte	0x3f
	.zero		1


	//   ....[91]....
        /*1c08*/ 	.word	0x0002b270
        /*1c0c*/ 	.word	0x00000005
        /*1c10*/ 	.word	0x00028480
        /*1c14*/ 	.short	0x010a
        /*1c16*/ 	.byte	0x3f
	.zero		1


	//   ....[92]....
        /*1c18*/ 	.word	0x0002b2b0
        /*1c1c*/ 	.word	0x00000019
        /*1c20*/ 	.word	0x00028480
        /*1c24*/ 	.short	0x010a
        /*1c26*/ 	.byte	0x3f
	.zero		1


	//   ....[93]....
        /*1c28*/ 	.word	0x0002b310
        /*1c2c*/ 	.word	0x0000004c
        /*1c30*/ 	.word	0x00028490
        /*1c34*/ 	.short	0x010a
        /*1c36*/ 	.byte	0x3f
	.zero		1


	//   ....[94]....
        /*1c38*/ 	.word	0x0002b5a0
        /*1c3c*/ 	.word	0x0000004c
        /*1c40*/ 	.word	0x00028490
        /*1c44*/ 	.short	0x010a
        /*1c46*/ 	.byte	0x3f
	.zero		1


	//   ....[95]....
        /*1c48*/ 	.word	0x0002b840
        /*1c4c*/ 	.word	0x0000004c
        /*1c50*/ 	.word	0x00028490
        /*1c54*/ 	.short	0x010a
        /*1c56*/ 	.byte	0x3f
	.zero		1


	//   ....[96]....
        /*1c58*/ 	.word	0x0002bad0
        /*1c5c*/ 	.word	0x0000004c
        /*1c60*/ 	.word	0x000284b0
        /*1c64*/ 	.short	0x010a
        /*1c66*/ 	.byte	0x3f
	.zero		1


	//   ....[97]....
        /*1c68*/ 	.word	0x0002c2c0
        /*1c6c*/ 	.word	0x00000016
        /*1c70*/ 	.word	0x00028400
        /*1c74*/ 	.short	0x010a
        /*1c76*/ 	.byte	0x3f
	.zero		1


	//   ....[98]....
        /*1c78*/ 	.word	0x0002cbf0
        /*1c7c*/ 	.word	0x00000016
        /*1c80*/ 	.word	0x00028400
        /*1c84*/ 	.short	0x010a
        /*1c86*/ 	.byte	0x3f
	.zero		1


	//   ....[99]....
        /*1c88*/ 	.word	0x0002cc40
        /*1c8c*/ 	.word	0x00000006
        /*1c90*/ 	.word	0x00028430
        /*1c94*/ 	.short	0x010a
        /*1c96*/ 	.byte	0x3f
	.zero		1


	//   ....[100]....
        /*1c98*/ 	.word	0x0002cc90
        /*1c9c*/ 	.word	0x00000006
        /*1ca0*/ 	.word	0x00028450
        /*1ca4*/ 	.short	0x010a
        /*1ca6*/ 	.byte	0x3f
	.zero		1


	//   ....[101]....
        /*1ca8*/ 	.word	0x0002cce0
        /*1cac*/ 	.word	0x0000000c
        /*1cb0*/ 	.word	0x00028430
        /*1cb4*/ 	.short	0x010a
        /*1cb6*/ 	.byte	0x3f
	.zero		1


	//   ....[102]....
        /*1cb8*/ 	.word	0x0002cd30
        /*1cbc*/ 	.word	0x0000000c
        /*1cc0*/ 	.word	0x00028450
        /*1cc4*/ 	.short	0x010a
        /*1cc6*/ 	.byte	0x3f
	.zero		1


	//   ....[103]....
        /*1cc8*/ 	.word	0x0002cd80
        /*1ccc*/ 	.word	0x00000006
        /*1cd0*/ 	.word	0x00028430
        /*1cd4*/ 	.short	0x010a
        /*1cd6*/ 	.byte	0x3f
	.zero		1


	//   ....[104]....
        /*1cd8*/ 	.word	0x0002cdd0
        /*1cdc*/ 	.word	0x00000006
        /*1ce0*/ 	.word	0x00028450
        /*1ce4*/ 	.short	0x010a
        /*1ce6*/ 	.byte	0x3f
	.zero		1


	//   ....[105]....
        /*1ce8*/ 	.word	0x0002ce20
        /*1cec*/ 	.word	0x0000000a
        /*1cf0*/ 	.word	0x00028430
        /*1cf4*/ 	.short	0x010a
        /*1cf6*/ 	.byte	0x3f
	.zero		1


	//   ....[106]....
        /*1cf8*/ 	.word	0x0002ce70
        /*1cfc*/ 	.word	0x0000000a
        /*1d00*/ 	.word	0x00028450
        /*1d04*/ 	.short	0x010a
        /*1d06*/ 	.byte	0x3f
	.zero		1


	//   ....[107]....
        /*1d08*/ 	.word	0x00031700
        /*1d0c*/ 	.word	0x00000016
        /*1d10*/ 	.word	0x00028420
        /*1d14*/ 	.short	0x010a
        /*1d16*/ 	.byte	0x3f
	.zero		1


	//   ....[108]....
        /*1d18*/ 	.word	0x00031750
        /*1d1c*/ 	.word	0x0000000b
        /*1d20*/ 	.word	0x000284a0
        /*1d24*/ 	.short	0x010a
        /*1d26*/ 	.byte	0x3f
	.zero		1


	//   ....[109]....
        /*1d28*/ 	.word	0x000317a0
        /*1d2c*/ 	.word	0x0000000b
        /*1d30*/ 	.word	0x000284c0
        /*1d34*/ 	.short	0x010a
        /*1d36*/ 	.byte	0x3f
	.zero		1


	//   ....[110]....
        /*1d38*/ 	.word	0x000317f0
        /*1d3c*/ 	.word	0x0000000a
        /*1d40*/ 	.word	0x000284a0
        /*1d44*/ 	.short	0x010a
        /*1d46*/ 	.byte	0x3f
	.zero		1


	//   ....[111]....
        /*1d48*/ 	.word	0x00031840
        /*1d4c*/ 	.word	0x0000000a
        /*1d50*/ 	.word	0x000284c0
        /*1d54*/ 	.short	0x010a
        /*1d56*/ 	.byte	0x3f
	.zero		1


	//   ....[112]....
        /*1d58*/ 	.word	0x00031960
        /*1d5c*/ 	.word	0x00000006
        /*1d60*/ 	.word	0x00028480
        /*1d64*/ 	.short	0x010a
        /*1d66*/ 	.byte	0x3f
	.zero		1


	//   ....[113]....
        /*1d68*/ 	.word	0x00031fa0
        /*1d6c*/ 	.word	0x00000006
        /*1d70*/ 	.word	0x00028440
        /*1d74*/ 	.short	0x010a
        /*1d76*/ 	.byte	0x3f
	.zero		1


	//   ....[114]....
        /*1d78*/ 	.word	0x00033050
        /*1d7c*/ 	.word	0x00000016
        /*1d80*/ 	.word	0x00028420
        /*1d84*/ 	.short	0x010a
        /*1d86*/ 	.byte	0x3f
	.zero		1


	//   ....[115]....
        /*1d88*/ 	.word	0x000330a0
        /*1d8c*/ 	.word	0x00000000
        /*1d90*/ 	.word	0x00028480
        /*1d94*/ 	.short	0x010a
        /*1d96*/ 	.byte	0x3f
	.zero		1


	//   ....[116]....
        /*1d98*/ 	.word	0x00033590
        /*1d9c*/ 	.word	0x00000000
        /*1da0*/ 	.word	0x00028440
        /*1da4*/ 	.short	0x010a
        /*1da6*/ 	.byte	0x3f
	.zero		1


	//   ....[117]....
        /*1da8*/ 	.word	0x00033a70
        /*1dac*/ 	.word	0x00000003
        /*1db0*/ 	.word	0x00028470
        /*1db4*/ 	.short	0x010a
        /*1db6*/ 	.byte	0x3f
	.zero		1


	//   ....[118]....
        /*1db8*/ 	.word	0x00033ac0
        /*1dbc*/ 	.word	0x00000003
        /*1dc0*/ 	.word	0x00028460
        /*1dc4*/ 	.short	0x010a
        /*1dc6*/ 	.byte	0x3f
	.zero		1


	//   ....[119]....
        /*1dc8*/ 	.word	0x00033b10
        /*1dcc*/ 	.word	0x00000000
        /*1dd0*/ 	.word	0x00028470
        /*1dd4*/ 	.short	0x010a
        /*1dd6*/ 	.byte	0x3f
	.zero		1


	//   ....[120]....
        /*1dd8*/ 	.word	0x00033b60
        /*1ddc*/ 	.word	0x00000000
        /*1de0*/ 	.word	0x00028460
        /*1de4*/ 	.short	0x010a
        /*1de6*/ 	.byte	0x3f
	.zero		1


	//   ....[121]....
        /*1de8*/ 	.word	0x00034590
        /*1dec*/ 	.word	0x00000004
        /*1df0*/ 	.word	0x00028420
        /*1df4*/ 	.short	0x010a
        /*1df6*/ 	.byte	0x3f
	.zero		1


	//   ....[122]....
        /*1df8*/ 	.word	0x00034730
        /*1dfc*/ 	.word	0x00000005
        /*1e00*/ 	.word	0x00028440
        /*1e04*/ 	.short	0x010a
        /*1e06*/ 	.byte	0x3f
	.zero		1


	//   ....[123]....
        /*1e08*/ 	.word	0x00034780
        /*1e0c*/ 	.word	0x00000019
        /*1e10*/ 	.word	0x00028440
        /*1e14*/ 	.short	0x010a
        /*1e16*/ 	.byte	0x3f
	.zero		1


	//   ....[124]....
        /*1e18*/ 	.word	0x000347d0
        /*1e1c*/ 	.word	0x00000005
        /*1e20*/ 	.word	0x00028460
        /*1e24*/ 	.short	0x010a
        /*1e26*/ 	.byte	0x3f
	.zero		1


	//   ....[125]....
        /*1e28*/ 	.word	0x00034820
        /*1e2c*/ 	.word	0x00000019
        /*1e30*/ 	.word	0x00028460
        /*1e34*/ 	.short	0x010a
        /*1e36*/ 	.byte	0x3f
	.zero		1


	//   ....[126]....
        /*1e38*/ 	.word	0x00034870
        /*1e3c*/ 	.word	0x00000005
        /*1e40*/ 	.word	0x00028480
        /*1e44*/ 	.short	0x010a
        /*1e46*/ 	.byte	0x3f
	.zero		1


	//----- nvinfo : EIATTR_NUM_MBARRIERS
	.align		4
.L_490:
        /*1e48*/ 	.byte	0x03, 0x38
        /*1e4a*/ 	.short	0x0016


	//----- nvinfo : EIATTR_EXIT_INSTR_OFFSETS
	.align		4
        /*1e4c*/ 	.byte	0x04, 0x1c
        /*1e4e*/ 	.short	(.L_492 - .L_491)


	//   ....[0]....
.L_491:
        /*1e50*/ 	.word	0x0002b300


	//----- nvinfo : EIATTR_MAX_THREADS
	.align		4
.L_492:
        /*1e54*/ 	.byte	0x04, 0x05
        /*1e56*/ 	.short	(.L_494 - .L_493)
.L_493:
        /*1e58*/ 	.word	0x00000180
        /*1e5c*/ 	.word	0x00000001
        /*1e60*/ 	.word	0x00000001


	//----- nvinfo : EIATTR_CRS_STACK_SIZE
	.align		4
.L_494:
        /*1e64*/ 	.byte	0x04, 0x1e
        /*1e66*/ 	.short	(.L_496 - .L_495)
.L_495:
        /*1e68*/ 	.word	0x00000000


	//----- nvinfo : EIATTR_CBANK_PARAM_SIZE
	.align		4
.L_496:
        /*1e6c*/ 	.byte	0x03, 0x19
        /*1e6e*/ 	.short	0x0af0


	//----- nvinfo : EIATTR_PARAM_CBANK
	.align		4
        /*1e70*/ 	.byte	0x04, 0x0a
        /*1e72*/ 	.short	(.L_498 - .L_497)
	.align		4
.L_497:
        /*1e74*/ 	.word	index@(.nv.constant0._ZN7cutlass13device_kernelIN5flash11enable_sm90INS1_16FlashAttnFwdSm90INS1_25CollectiveMainloopFwdSm90ILi2EN4cute5tupleIJNS5_1CILi1EEES8_S8_EEENS6_IJNS7_ILi128EEENS7_ILi64EEENS7_ILi256EEEEEELi256ENS_12float_e4m3_tEfNS_4arch4Sm90ELb0ELb1ELb0ELb1ELb1ELb1ELb0ELb1ELb0ELb1ELb1ELb0EEENS1_21CollectiveEpilogueFwdINS6_IJSA_SC_SB_EEES9_NS_10bfloat16_tESG_Li256ELb1ELb1ELb1ELb1EEENS1_36VarlenDynamicPersistentTileSchedulerILi128ELi64ELi256ELi128ELb1ELb1ELb1ELb1ELb0ELb1EEEEEEEEEvNT_6ParamsE)
        /*1e78*/ 	.short	0x0210
        /*1e7a*/ 	.short	0x0af0


	//----- nvinfo : EIATTR_SW_WAR
	.align		4
.L_498:
        /*1e7c*/ 	.byte	0x04, 0x36
        /*1e7e*/ 	.short	(.L_500 - .L_499)
.L_499:
        /*1e80*/ 	.word	0x00000008
.L_500:


//--------------------- .nv.info._ZN7cutlass13device_kernelIN5flash11enable_sm90INS1_16FlashAttnFwdSm90INS1_25CollectiveMainloopFwdSm90ILi2EN4cute5tupleIJNS5_1CILi1EEES8_S8_EEENS6_IJNS7_ILi128EEESA_NS7_ILi256EEEEEELi256ENS_12float_e4m3_tEfNS_4arch4Sm90ELb1ELb0ELb0ELb0ELb1ELb0ELb0ELb1ELb0ELb1ELb1ELb0EEENS1_21CollectiveEpilogueFwdINS6_IJSA_SB_SA_EEES9_NS_10bfloat16_tESF_Li256ELb0ELb1ELb1ELb1EEENS1_19SingleTileSchedulerILb0ELb1ELb1ELi128EEEEEEEEEvNT_6ParamsE --------------------------
	.section	.nv.info._ZN7cutlass13device_kernelIN5flash11enable_sm90INS1_16FlashAttnFwdSm90INS1_25CollectiveMainloopFwdSm90ILi2EN4cute5tupleIJNS5_1CILi1EEES8_S8_EEENS6_IJNS7_ILi128EEESA_NS7_ILi256EEEEEELi256ENS_12float_e4m3_tEfNS_4arch4Sm90ELb1ELb0ELb0ELb0ELb1ELb0ELb0ELb1ELb0ELb1ELb1ELb0EEENS1_21CollectiveEpilogueFwdINS6_IJSA_SB_SA_EEES9_NS_10bfloat16_tESF_Li256ELb0ELb1ELb1ELb1EEENS1_19SingleTileSchedulerILb0ELb1ELb1ELi128EEEEEEEEEvNT_6ParamsE,"",@"SHT_CUDA_INFO"
	.sectionflags	@""
	.align	4


	//----- nvinfo : EIATTR_CUDA_API_VERSION
	.align		4
        /*0000*/ 	.byte	0x04, 0x37
        /*0002*/ 	.short	(.L_502 - .L_501)
.L_501:
        /*0004*/ 	.word	0x00000082


	//----- nvinfo : EIATTR_KPARAM_INFO
	.align		4
.L_502:
        /*0008*/ 	.byte	0x04, 0x17
        /*000a*/ 	.short	(.L_504 - .L_503)
.L_503:
        /*000c*/ 	.word	0x00000000
        /*0010*/ 	.short	0x0000
        /*0012*/ 	.short	0x0070
        /*0014*/ 	.byte	0x00, 0xf0, 0x01, 0x28


	//----- nvinfo : EIATTR_SPARSE_MMA_MASK
	.align		4
.L_504:
        /*0018*/ 	.byte	0x03, 0x50
        /*001a*/ 	.short	0x0000


	//----- nvinfo : EIATTR_MAXREG_COUNT
	.align		4
        /*001c*/ 	.byte	0x03, 0x1b
        /*001e*/ 	.short	0x00a8


	//----- nvinfo : EIATTR_NUM_BARRIERS
	.align		4
        /*0020*/ 	.byte	0x02, 0x4c
        /*0022*/ 	.byte	0x10
	.zero		1


	//----- nvinfo : EIATTR_EXTERNS
	.align		4
        /*0024*/ 	.byte	0x04, 0x0f
        /*0026*/ 	.short	(.L_506 - .L_505)


	//   ....[0]....
	.align		4
.L_505:
        /*0028*/ 	.word	index@(__assertfail)


	//----- nvinfo : EIATTR_ANNOTATIONS
	.align		4
.L_506:
        /*002c*/ 	.byte	0x04, 0x55
        /*002e*/ 	.short	(.L_508 - .L_507)


	//   ....[0]....
.L_507:
        /* <DEDUP_REMOVED lines=8> */


	//----- nvinfo : EIATTR_MERCURY_ISA_VERSION
	.align		4
.L_508:
        /*00a0*/ 	.byte	0x03, 0x5f
        /*00a2*/ 	.short	0x0101


	//----- nvinfo : EIATTR_INT_WARP_WIDE_INSTR_OFFSETS
	.align		4
        /*00a4*/ 	.byte	0x04, 0x31
        /*00a6*/ 	.short	(.L_510 - .L_509)


	//   ....[0]....
.L_509:
        /*00a8*/ 	.word	0x000000c0


	//   ....[1]....
        /*00ac*/ 	.word	0x000000d0


	//   ....[2]....
        /*00b0*/ 	.word	0x00000170


	//----- nvinfo : EIATTR_COOP_GROUP_MASK_REGIDS
	.align		4
.L_510:
        /*00b4*/ 	.byte	0x04, 0x29
        /*00b6*/ 	.short	(.L_512 - .L_511)


	//   ....[0]....
.L_511:
        /*00b8*/ 	.word	0xffffffff


	//   ....[1]....
        /*00bc*/ 	.word	0xffffffff


	//   ....[2]....
        /*00c0*/ 	.word	0xffffffff


	//   ....[3]....
        /*00c4*/ 	.word	0xffffffff


	//   ....[4]....
        /*00c8*/ 	.word	0xffffffff


	//   ....[5]....
        /*00cc*/ 	.word	0xffffffff


	//   ....[6]....
        /*00d0*/ 	.word	0xffffffff


	//   ....[7]....
        /*00d4*/ 	.word	0xffffffff


	//   ....[8]....
        /*00d8*/ 	.word	0xffffffff


	//   ....[9]....
        /*00dc*/ 	.word	0xffffffff


	//   ....[10]....
        /*00e0*/ 	.word	0xffffffff


	//   ....[11]....
        /*00e4*/ 	.word	0xffffffff


	//   ....[12]....
        /*00e8*/ 	.word	0xffffffff


	//   ....[13]....
        /*00ec*/ 	.word	0xffffffff


	//   ....[14]....
        /*00f0*/ 	.word	0xffffffff


	//   ....[15]....
        /*00f4*/ 	.word	0xffffffff


	//   ....[16]....
        /*00f8*/ 	.word	0xffffffff


	//   ....[17]....
        /*00fc*/ 	.word	0xffffffff


	//   ....[18]....
        /*0100*/ 	.word	0xffffffff


	//   ....[19]....
        /*0104*/ 	.word	0xffffffff


	//   ....[20]....
        /*0108*/ 	.word	0xffffffff


	//   ....[21]....
        /*010c*/ 	.word	0xffffffff


	//   ....[22]....
        /*0110*/ 	.word	0xffffffff


	//   ....[23]....
        /*0114*/ 	.word	0xffffffff


	//   ....[24]....
        /*0118*/ 	.word	0xffffffff


	//   ....[25]....
        /*011c*/ 	.word	0xffffffff


	//   ....[26]....
        /*0120*/ 	.word	0xffffffff


	//   ....[27]....
        /*0124*/ 	.word	0xffffffff


	//   ....[28]....
        /*0128*/ 	.word	0xffffffff


	//   ....[29]....
        /*012c*/ 	.word	0xffffffff


	//   ....[30]....
        /*0130*/ 	.word	0xffffffff


	//   ....[31]....
        /*0134*/ 	.word	0xffffffff


	//   ....[32]....
        /*0138*/ 	.word	0xffffffff


	//   ....[33]....
        /*013c*/ 	.word	0xffffffff


	//   ....[34]....
        /*0140*/ 	.word	0xffffffff


	//   ....[35]....
        /*0144*/ 	.word	0xffffffff


	//   ....[36]....
        /*0148*/ 	.word	0xffffffff


	//   ....[37]....
        /*014c*/ 	.word	0xffffffff


	//   ....[38]....
        /*0150*/ 	.word	0xffffffff


	//   ....[39]....
        /*0154*/ 	.word	0xffffffff


	//   ....[40]....
        /*0158*/ 	.word	0xffffffff


	//   ....[41]....
        /*015c*/ 	.word	0xffffffff


	//   ....[42]....
        /*0160*/ 	.word	0xffffffff


	//   ....[43]....
        /*0164*/ 	.word	0xffffffff


	//   ....[44]....
        /*0168*/ 	.word	0xffffffff


	//   ....[45]....
        /*016c*/ 	.word	0xffffffff


	//   ....[46]....
        /*0170*/ 	.word	0xffffffff


	//   ....[47]....
        /*0174*/ 	.word	0xffffffff


	//   ....[48]....
        /*0178*/ 	.word	0xffffffff


	//   ....[49]....
        /*017c*/ 	.word	0xffffffff


	//   ....[50]....
        /*0180*/ 	.word	0xffffffff


	//   ....[51]....
        /*0184*/ 	.word	0xffffffff


	//   ....[52]....
        /*0188*/ 	.word	0xffffffff


	//   ....[53]....
        /*018c*/ 	.word	0xffffffff


	//   ....[54]....
        /*0190*/ 	.word	0xffffffff


	//   ....[55]....
        /*0194*/ 	.word	0xffffffff


	//   ....[56]....
        /*0198*/ 	.word	0xffffffff


	//   ....[57]....
        /*019c*/ 	.word	0xffffffff


	//   ....[58]....
        /*01a0*/ 	.word	0xffffffff


	//   ....[59]....
        /*01a4*/ 	.word	0xffffffff


	//   ....[60]....
        /*01a8*/ 	.word	0xffffffff


	//   ....[61]....
        /*01ac*/ 	.word	0xffffffff


	//   ....[62]....
        /*01b0*/ 	.word	0xffffffff


	//   ....[63]....
        /*01b4*/ 	.word	0xffffffff


	//   ....[64]....
        /*01b8*/ 	.word	0xffffffff


	//   ....[65]....
        /*01bc*/ 	.word	0xffffffff


	//   ....[66]....
        /*01c0*/ 	.word	0xffffffff


	//   ....[67]....
        /*01c4*/ 	.word	0xffffffff


	//   ....[68]....
        /*01c8*/ 	.word	0xffffffff


	//   ....[69]....
        /*01cc*/ 	.word	0xffffffff


	//   ....[70]....
        /*01d0*/ 	.word	0xffffffff


	//   ....[71]....
        /*01d4*/ 	.word	0xffffffff


	//   ....[72]....
        /*01d8*/ 	.word	0xffffffff


	//   ....[73]....
        /*01dc*/ 	.word	0xffffffff


	//   ....[74]....
        /*01e0*/ 	.word	0xffffffff


	//   ....[75]....
        /*01e4*/ 	.word	0xffffffff


	//   ....[76]....
        /*01e8*/ 	.word	0xffffffff


	//   ....[77]....
        /*01ec*/ 	.word	0xffffffff


	//   ....[78]....
        /*01f0*/ 	.word	0xffffffff


	//   ....[79]....
        /*01f4*/ 	.word	0xffffffff


	//   ....[80]....
        /*01f8*/ 	.word	0xffffffff


	//   ....[81]....
        /*01fc*/ 	.word	0xffffffff


	//   ....[82]....
        /*0200*/ 	.word	0xffffffff


	//   ....[83]....
        /*0204*/ 	.word	0xffffffff


	//   ....[84]....
        /*0208*/ 	.word	0xffffffff


	//   ....[85]....
        /*020c*/ 	.word	0xffffffff


	//   ....[86]....
        /*0210*/ 	.word	0xffffffff


	//   ....[87]....
        /*0214*/ 	.word	0xffffffff


	//   ....[88]....
        /*0218*/ 	.word	0xffffffff


	//   ....[89]....
        /*021c*/ 	.word	0xffffffff


	//   ....[90]....
        /*0220*/ 	.word	0xffffffff


	//   ....[91]....
        /*0224*/ 	.word	0xffffffff


	//   ....[92]....
        /*0228*/ 	.word	0xffffffff


	//   ....[93]....
        /*022c*/ 	.word	0xffffffff


	//   ....[94]....
        /*0230*/ 	.word	0xffffffff


	//   ....[95]....
        /*0234*/ 	.word	0xffffffff


	//   ....[96]....
        /*0238*/ 	.word	0xffffffff


	//   ....[97]....
        /*023c*/ 	.word	0xffffffff


	//   ....[98]....
        /*0240*/ 	.word	0xffffffff


	//   ....[99]....
        /*0244*/ 	.word	0xffffffff


	//   ....[100]....
        /*0248*/ 	.word	0xffffffff


	//   ....[101]....
        /*024c*/ 	.word	0xffffffff


	//   ....[102]....
        /*0250*/ 	.word	0xffffffff


	//   ....[103]....
        /*0254*/ 	.word	0xffffffff


	//   ....[104]....
        /*0258*/ 	.word	0xffffffff


	//   ....[105]....
        /*025c*/ 	.word	0xffffffff


	//   ....[106]....
        /*0260*/ 	.word	0xffffffff


	//   ....[107]....
        /*0264*/ 	.word	0xffffffff


	//   ....[108]....
        /*0268*/ 	.word	0xffffffff


	//   ....[109]....
        /*026c*/ 	.word	0xffffffff


	//   ....[110]....
        /*0270*/ 	.word	0xffffffff


	//   ....[111]....
        /*0274*/ 	.word	0xffffffff


	//   ....[112]....
        /*0278*/ 	.word	0xffffffff


	//   ....[113]....
        /*027c*/ 	.word	0xffffffff


	//   ....[114]....
        /*0280*/ 	.word	0xffffffff


	//   ....[115]....
        /*0284*/ 	.word	0xffffffff


	//   ....[116]....
        /*0288*/ 	.word	0xffffffff


	//   ....[117]....
        /*028c*/ 	.word	0xffffffff


	//   ....[118]....
        /*0290*/ 	.word	0xffffffff


	//   ....[119]....
        /*0294*/ 	.word	0xffffffff


	//   ....[120]....
        /*0298*/ 	.word	0xffffffff


	//   ....[121]....
        /*029c*/ 	.word	0xffffffff


	//   ....[122]....
        /*02a0*/ 	.word	0xffffffff


	//   ....[123]....
        /*02a4*/ 	.word	0xffffffff


	//   ....[124]....
        /*02a8*/ 	.word	0xffffffff


	//   ....[125]....
        /*02ac*/ 	.word	0xffffffff


	//   ....[126]....
        /*02b0*/ 	.word	0xffffffff


	//   ....[127]....
        /*02b4*/ 	.word	0xffffffff


	//   ....[128]....
        /*02b8*/ 	.word	0xffffffff


	//   ....[129]....
        /*02bc*/ 	.word	0xffffffff


	//   ....[130]....
        /*02c0*/ 	.word	0xffffffff


	//   ....[131]....
        /*02c4*/ 	.word	0xffffffff


	//   ....[132]....
        /*02c8*/ 	.word	0xffffffff


	//   ....[133]....
        /*02cc*/ 	.word	0xffffffff


	//   ....[134]....
        /*02d0*/ 	.word	0xffffffff


	//   ....[135]....
        /*02d4*/ 	.word	0xffffffff


	//   ....[136]....
        /*02d8*/ 	.word	0xffffffff


	//   ....[137]....
        /*02dc*/ 	.word	0xffffffff


	//   ....[138]....
        /*02e0*/ 	.word	0xffffffff


	//   ....[139]....
        /*02e4*/ 	.word	0xffffffff


	//   ....[140]....
        /*02e8*/ 	.word	0xffffffff


	//   ....[141]....
        /*02ec*/ 	.word	0xffffffff


	//   ....[142]....
        /*02f0*/ 	.word	0xffffffff


	//   ....[143]....
        /*02f4*/ 	.word	0xffffffff


	//   ....[144]....
        /*02f8*/ 	.word	0xffffffff


	//   ....[145]....
        /*02fc*/ 	.word	0xffffffff


	//   ....[146]....
        /*0300*/ 	.word	0xffffffff


	//   ....[147]....
        /*0304*/ 	.word	0xffffffff


	//   ....[148]....
        /*0308*/ 	.word	0xffffffff


	//   ....[149]....
        /*030c*/ 	.word	0xffffffff


	//   ....[150]....
        /*0310*/ 	.word	0xffffffff


	//   ....[151]....
        /*0314*/ 	.word	0xffffffff


	//   ....[152]....
        /*0318*/ 	.word	0xffffffff


	//   ....[153]....
        /*031c*/ 	.word	0xffffffff


	//   ....[154]....
        /*0320*/ 	.word	0xffffffff


	//   ....[155]....
        /*0324*/ 	.word	0xffffffff


	//   ....[156]....
        /*0328*/ 	.word	0xffffffff


	//   ....[157]....
        /*032c*/ 	.word	0xffffffff


	//   ....[158]....
        /*0330*/ 	.word	0xffffffff


	//   ....[159]....
        /*0334*/ 	.word	0xffffffff


	//   ....[160]....
        /*0338*/ 	.word	0xffffffff


	//   ....[161]....
        /*033c*/ 	.word	0xffffffff


	//   ....[162]....
        /*0340*/ 	.word	0xffffffff


	//   ....[163]....
        /*0344*/ 	.word	0xffffffff


	//   ....[164]....
        /*0348*/ 	.word	0xffffffff


	//   ....[165]....
        /*034c*/ 	.word	0xffffffff


	//   ....[166]....
        /*0350*/ 	.word	0xffffffff


	//   ....[167]....
        /*0354*/ 	.word	0xffffffff


	//   ....[168]....
        /*0358*/ 	.word	0xffffffff


	//   ....[169]....
        /*035c*/ 	.word	0xffffffff


	//   ....[170]....
        /*0360*/ 	.word	0xffffffff


	//   ....[171]....
        /*0364*/ 	.word	0xffffffff


	//   ....[172]....
        /*0368*/ 	.word	0xffffffff


	//   ....[173]....
        /*036c*/ 	.word	0xffffffff


	//   ....[174]....
        /*0370*/ 	.word	0xffffffff


	//   ....[175]....
        /*0374*/ 	.word	0xffffffff


	//   ....[176]....
        /*0378*/ 	.word	0xffffffff


	//   ....[177]....
        /*037c*/ 	.word	0xffffffff


	//   ....[178]....
        /*0380*/ 	.word	0xffffffff


	//   ....[179]....
        /*0384*/ 	.word	0xffffffff


	//   ....[180]....
        /*0388*/ 	.word	0xffffffff


	//   ....[181]....
        /*038c*/ 	.word	0xffffffff


	//   ....[182]....
        /*0390*/ 	.word	0xffffffff


	//   ....[183]....
        /*0394*/ 	.word	0xffffffff


	//   ....[184]....
        /*0398*/ 	.word	0xffffffff


	//   ....[185]....
        /*039c*/ 	.word	0xffffffff


	//   ....[186]....
        /*03a0*/ 	.word	0xffffffff


	//   ....[187]....
        /*03a4*/ 	.word	0xffffffff


	//   ....[188]....
        /*03a8*/ 	.word	0xffffffff


	//   ....[189]....
        /*03ac*/ 	.word	0xffffffff


	//   ....[190]....
        /*03b0*/ 	.word	0xffffffff


	//   ....[191]....
        /*03b4*/ 	.word	0xffffffff


	//   ....[192]....
        /*03b8*/ 	.word	0xffffffff


	//   ....[193]....
        /*03bc*/ 	.word	0xffffffff


	//   ....[194]....
        /*03c0*/ 	.word	0xffffffff


	//   ....[195]....
        /*03c4*/ 	.word	0xffffffff


	//   ....[196]....
        /*03c8*/ 	.word	0xffffffff


	//   ....[197]....
        /*03cc*/ 	.word	0xffffffff


	//   ....[198]....
        /*03d0*/ 	.word	0xffffffff


	//   ....[199]....
        /*03d4*/ 	.word	0xffffffff


	//   ....[200]....
        /*03d8*/ 	.word	0xffffffff


	//   ....[201]....
        /*03dc*/ 	.word	0xffffffff


	//   ....[202]....
        /*03e0*/ 	.word	0xffffffff


	//   ....[203]....
        /*03e4*/ 	.word	0xffffffff


	//   ....[204]....
        /*03e8*/ 	.word	0xffffffff


	//   ....[205]....
        /*03ec*/ 	.word	0xffffffff


	//   ....[206]....
        /*03f0*/ 	.word	0xffffffff


	//   ....[207]....
        /*03f4*/ 	.word	0xffffffff


	//   ....[208]....
        /*03f8*/ 	.word	0xffffffff


	//   ....[209]....
        /*03fc*/ 	.word	0xffffffff


	//   ....[210]....
        /*0400*/ 	.word	0xffffffff


	//   ....[211]....
        /*0404*/ 	.word	0xffffffff


	//   ....[212]....
        /*0408*/ 	.word	0xffffffff


	//   ....[213]....
        /*040c*/ 	.word	0xffffffff


	//   ....[214]....
        /*0410*/ 	.word	0xffffffff


	//   ....[215]....
        /*0414*/ 	.word	0xffffffff


	//   ....[216]....
        /*0418*/ 	.word	0xffffffff


	//   ....[217]....
        /*041c*/ 	.word	0xffffffff


	//   ....[218]....
        /*0420*/ 	.word	0xffffffff


	//   ....[219]....
        /*0424*/ 	.word	0xffffffff


	//   ....[220]....
        /*0428*/ 	.word	0xffffffff


	//   ....[221]....
        /*042c*/ 	.word	0xffffffff


	//   ....[222]....
        /*0430*/ 	.word	0xffffffff


	//   ....[223]....
        /*0434*/ 	.word	0xffffffff


	//   ....[224]....
        /*0438*/ 	.word	0xffffffff


	//   ....[225]....
        /*043c*/ 	.word	0xffffffff


	//   ....[226]....
        /*0440*/ 	.word	0xffffffff


	//   ....[227]....
        /*0444*/ 	.word	0xffffffff


	//   ....[228]....
        /*0448*/ 	.word	0xffffffff


	//   ....[229]....
        /*044c*/ 	.word	0xffffffff


	//   ....[230]....
        /*0450*/ 	.word	0xffffffff


	//   ....[231]....
        /*0454*/ 	.word	0xffffffff


	//   ....[232]....
        /*0458*/ 	.word	0xffffffff


	//   ....[233]....
        /*045c*/ 	.word	0xffffffff


	//   ....[234]....
        /*0460*/ 	.word	0xffffffff


	//   ....[235]....
        /*0464*/ 	.word	0xffffffff


	//   ....[236]....
        /*0468*/ 	.word	0xffffffff


	//   ....[237]....
        /*046c*/ 	.word	0xffffffff


	//   ....[238]....
        /*0470*/ 	.word	0xffffffff


	//   ....[239]....
        /*0474*/ 	.word	0xffffffff


	//   ....[240]....
        /*0478*/ 	.word	0xffffffff


	//   ....[241]....
        /*047c*/ 	.word	0xffffffff


	//   ....[242]....
        /*0480*/ 	.word	0xffffffff


	//   ....[243]....
        /*0484*/ 	.word	0xffffffff


	//   ....[244]....
        /*0488*/ 	.word	0xffffffff


	//   ....[245]....
        /*048c*/ 	.word	0x0500000f


	//   ....[246]....
        /*0490*/ 	.word	0x0500000f


	//   ....[247]....
        /*0494*/ 	.word	0x0500000f


	//   ....[248]....
        /*0498*/ 	.word	0x0500000f


	//   ....[249]....
        /*049c*/ 	.word	0x0500000f


	//   ....[250]....
        /*04a0*/ 	.word	0x0500000f


	//   ....[251]....
        /*04a4*/ 	.word	0x0500000f


	//   ....[252]....
        /*04a8*/ 	.word	0x0500000f


	//   ....[253]....
        /*04ac*/ 	.word	0x0500000f


	//   ....[254]....
        /*04b0*/ 	.word	0x0500000f


	//   ....[255]....
        /*04b4*/ 	.word	0x0500000f


	//   ....[0]....
        /*04b8*/ 	.word	0x0500000f


	//   ....[1]....
        /*04bc*/ 	.word	0x0500000f


	//   ....[2]....
        /*04c0*/ 	.word	0x0500000f


	//   ....[3]....
        /*04c4*/ 	.word	0x0500000f


	//   ....[4]....
        /*04c8*/ 	.word	0x0500000f


	//   ....[5]....
        /*04cc*/ 	.word	0x0500000f


	//   ....[6]....
        /*04d0*/ 	.word	0x0500000f


	//   ....[7]....
        /*04d4*/ 	.word	0x0500000f


	//   ....[8]....
        /*04d8*/ 	.word	0x0500000f


	//   ....[9]....
        /*04dc*/ 	.word	0x0500000f


	//   ....[10]....
        /*04e0*/ 	.word	0x0500000f


	//   ....[11]....
        /*04e4*/ 	.word	0x0500000f


	//   ....[12]....
        /*04e8*/ 	.word	0x0500000f


	//   ....[13]....
        /*04ec*/ 	.word	0x0500000f


	//   ....[14]....
        /*04f0*/ 	.word	0x0500000f


	//   ....[15]....
        /*04f4*/ 	.word	0x0500000f


	//   ....[16]....
        /*04f8*/ 	.word	0x0500000f


	//   ....[17]....
        /*04fc*/ 	.word	0x0500000f


	//   ....[18]....
        /*0500*/ 	.word	0x0500000f


	//   ....[19]....
        /*0504*/ 	.word	0x0500000f


	//   ....[20]....
        /*0508*/ 	.word	0x0500000f


	//   ....[21]....
        /*050c*/ 	.word	0x0500000f


	//   ....[22]....
        /*0510*/ 	.word	0x0500000f


	//   ....[23]....
        /*0514*/ 	.word	0x0500000f


	//   ....[24]....
        /*0518*/ 	.word	0x0500000f


	//   ....[25]....
        /*051c*/ 	.word	0x0500000f


	//   ....[26]....
        /*0520*/ 	.word	0x0500000f


	//   ....[27]....
        /*0524*/ 	.word	0x0500000f


	//   ....[28]....
        /*0528*/ 	.word	0x0500000f


	//   ....[29]....
        /*052c*/ 	.word	0x0500000f


	//   ....[30]....
        /*0530*/ 	.word	0x0500000f


	//   ....[31]....
        /*0534*/ 	.word	0x0500000f


	//   ....[32]....
        /*0538*/ 	.word	0x0500000f


	//   ....[33]....
        /*053c*/ 	.word	0x0500000f


	//   ....[34]....
        /*0540*/ 	.word	0x0500000f


	//   ....[35]....
        /*0544*/ 	.word	0x0500000f


	//   ....[36]....
        /*0548*/ 	.word	0x0500000f


	//   ....[37]....
        /*054c*/ 	.word	0x0500000f


	//   ....[38]....
        /*0550*/ 	.word	0x0500000f


	//   ....[39]....
        /*0554*/ 	.word	0x0500000f


	//   ....[40]....
        /*0558*/ 	.word	0x0500000f


	//   ....[41]....
        /*055c*/ 	.word	0x0500000f


	//   ....[42]....
        /*0560*/ 	.word	0x0500000f


	//   ....[43]....
        /*0564*/ 	.word	0x0500000f


	//   ....[44]....
        /*0568*/ 	.word	0x0500000f


	//   ....[45]....
        /*056c*/ 	.word	0x0500000f


	//   ....[46]....
        /*0570*/ 	.word	0x0500000f


	//   ....[47]....
        /*0574*/ 	.word	0x0500000f


	//   ....[48]....
        /*0578*/ 	.word	0x0500000f


	//   ....[49]....
        /*057c*/ 	.word	0x0500000f


	//   ....[50]....
        /*0580*/ 	.word	0x0500000f


	//   ....[51]....
        /*0584*/ 	.word	0x0500000f


	//   ....[52]....
        /*0588*/ 	.word	0x0500000f


	//   ....[53]....
        /*058c*/ 	.word	0x0500000f


	//   ....[54]....
        /*0590*/ 	.word	0x0500000f


	//   ....[55]....
        /*0594*/ 	.word	0x0500000f


	//   ....[56]....
        /*0598*/ 	.word	0x0500000f


	//   ....[57]....
        /*059c*/ 	.word	0x0500000f


	//   ....[58]....
        /*05a0*/ 	.word	0x0500000f


	//   ....[59]....
        /*05a4*/ 	.word	0x0500000f


	//   ....[60]....
        /*05a8*/ 	.word	0x0500000f


	//   ....[61]....
        /*05ac*/ 	.word	0x0500000f


	//   ....[62]....
        /*05b0*/ 	.word	0x0500000f


	//   ....[63]....
        /*05b4*/ 	.word	0x0500000f


	//   ....[64]....
        /*05b8*/ 	.word	0x0500000f


	//   ....[65]....
        /*05bc*/ 	.word	0x0500000f


	//   ....[66]....
        /*05c0*/ 	.word	0x0500000f


	//   ....[67]....
        /*05c4*/ 	.word	0x0500000f


	//   ....[68]....
        /*05c8*/ 	.word	0x0500000f


	//   ....[69]....
        /*05cc*/ 	.word	0x0500000f


	//----- nvinfo : EIATTR_COOP_GROUP_INSTR_OFFSETS
	.align		4
.L_512:
        /*05d0*/ 	.byte	0x04, 0x28
        /*05d2*/ 	.short	(.L_514 - .L_513)


	//   ....[0]....
.L_513:
        /*05d4*/ 	.word	0x00000080


	//   ....[1]....
        /*05d8*/ 	.word	0x00000090


	//   ....[2]....
        /*05dc*/ 	.word	0x000002d0


	//   ....[3]....
        /*05e0*/ 	.word	0x00000430


	//   ....[4]....
        /*05e4*/ 	.word	0x00000550


	//   ....[5]....
        /*05e8*/ 	.word	0x000006b0


	//   ....[6]....
        /*05ec*/ 	.word	0x00001670


	//   ....[7]....
        /*05f0*/ 	.word	0x00001fd0


	//   ....[8]....
        /*05f4*/ 	.word	0x00002640


	//   ....[9]....
        /*05f8*/ 	.word	0x00002690


	//   ....[10]....
        /*05fc*/ 	.word	0x00002720


	//   ....[11]....
        /*0600*/ 	.word	0x00003010


	//   ....[12]....
        /*0604*/ 	.word	0x00003090


	//   ....[13]....
        /*0608*/ 	.word	0x00004450


	//   ....[14]....
        /*060c*/ 	.word	0x00004470


	//   ....[15]....
        /*0610*/ 	.word	0x00004b10


	//   ....[16]....
        /*0614*/ 	.word	0x00004bd0


	//   ....[17]....
        /*0618*/ 	.word	0x00005440


	//   ....[18]....
        /*061c*/ 	.word	0x000054b0


	//   ....[19]....
        /*0620*/ 	.word	0x00007190


	//   ....[20]....
        /*0624*/ 	.word	0x000071c0


	//   ....[21]....
        /*0628*/ 	.word	0x00007790


	//   ....[22]....
        /*062c*/ 	.word	0x00007960


	//   ....[23]....
        /*0630*/ 	.word	0x00008ef0


	//   ....[24]....
        /*0634*/ 	.word	0x00008f00


	//   ....[25]....
        /*0638*/ 	.word	0x00008f60


	//   ....[26]....
        /*063c*/ 	.word	0x00008f70


	//   ....[27]....
        /*0640*/ 	.word	0x0000a4f0


	//   ....[28]....
        /*0644*/ 	.word	0x0000a520


	//   ....[29]....
        /*0648*/ 	.word	0x0000a530


	//   ....[30]....
        /*064c*/ 	.word	0x0000a550


	//   ....[31]....
        /*0650*/ 	.word	0x0000a560


	//   ....[32]....
        /*0654*/ 	.word	0x0000a570


	//   ....[33]....
        /*0658*/ 	.word	0x0000a580


	//   ....[34]....
        /*065c*/ 	.word	0x0000a590


	//   ....[35]....
        /*0660*/ 	.word	0x0000a5a0


	//   ....[36]....
        /*0664*/ 	.word	0x0000a5b0


	//   ....[37]....
        /*0668*/ 	.word	0x0000a5c0


	//   ....[38]....
        /*066c*/ 	.word	0x0000a5e0


	//   ....[39]....
        /*0670*/ 	.word	0x0000a5f0


	//   ....[40]....
        /*0674*/ 	.word	0x0000a600


	//   ....[41]....
        /*0678*/ 	.word	0x0000a610


	//   ....[42]....
        /*067c*/ 	.word	0x0000a620


	//   ....[43]....
        /*0680*/ 	.word	0x0000a630


	//   ....[44]....
        /*0684*/ 	.word	0x0000a640


	//   ....[45]....
        /*0688*/ 	.word	0x0000a650


	//   ....[46]....
        /*068c*/ 	.word	0x0000a660


	//   ....[47]....
        /*0690*/ 	.word	0x0000a680


	//   ....[48]....
        /*0694*/ 	.word	0x0000a690


	//   ....[49]....
        /*0698*/ 	.word	0x0000a6a0


	//   ....[50]....
        /*069c*/ 	.word	0x0000a6b0


	//   ....[51]....
        /*06a0*/ 	.word	0x0000a6c0


	//   ....[52]....
        /*06a4*/ 	.word	0x0000a6d0


	//   ....[53]....
        /*06a8*/ 	.word	0x0000a6e0


	//   ....[54]....
        /*06ac*/ 	.word	0x0000a6f0


	//   ....[55]....
        /*06b0*/ 	.word	0x0000a700


	//   ....[56]....
        /*06b4*/ 	.word	0x0000a710


	//   ....[57]....
        /*06b8*/ 	.word	0x0000a720


	//   ....[58]....
        /*06bc*/ 	.word	0x0000a730


	//   ....[59]....
        /*06c0*/ 	.word	0x0000a740


	//   ....[60]....
        /*06c4*/ 	.word	0x0000a750


	//   ....[61]....
        /*06c8*/ 	.word	0x0000a760


	//   ....[62]....
        /*06cc*/ 	.word	0x0000a780


	//   ....[63]....
        /*06d0*/ 	.word	0x0000a7a0


	//   ....[64]....
        /*06d4*/ 	.word	0x0000a7b0


	//   ....[65]....
        /*06d8*/ 	.word	0x0000a7c0


	//   ....[66]....
        /*06dc*/ 	.word	0x0000a7d0


	//   ....[67]....
        /*06e0*/ 	.word	0x0000a7f0


	//   ....[68]....
        /*06e4*/ 	.word	0x0000a810


	//   ....[69]....
        /*06e8*/ 	.word	0x0000a830


	//   ....[70]....
        /*06ec*/ 	.word	0x0000a840


	//   ....[71]....
        /*06f0*/ 	.word	0x0000a850


	//   ....[72]....
        /*06f4*/ 	.word	0x0000a870


	//   ....[73]....
        /*06f8*/ 	.word	0x0000a890


	//   ....[74]....
        /*06fc*/ 	.word	0x0000a8b0


	//   ....[75]....
        /*0700*/ 	.word	0x0000a8c0


	//   ....[76]....
        /*0704*/ 	.word	0x0000a8d0


	//   ....[77]....
        /*0708*/ 	.word	0x0000a8e0


	//   ....[78]....
        /*070c*/ 	.word	0x0000a900


	//   ....[79]....
        /*0710*/ 	.word	0x0000a910


	//   ....[80]....
        /*0714*/ 	.word	0x0000a920


	//   ....[81]....
        /*0718*/ 	.word	0x0000a940


	//   ....[82]....
        /*071c*/ 	.word	0x0000a970


	//   ....[83]....
        /*0720*/ 	.word	0x0000a980


	//   ....[84]....
        /*0724*/ 	.word	0x0000a9b0


	//   ....[85]....
        /*0728*/ 	.word	0x0000a9c0


	//   ....[86]....
        /*072c*/ 	.word	0x0000a9d0


	//   ....[87]....
        /*0730*/ 	.word	0x0000a9e0


	//   ....[88]....
        /*0734*/ 	.word	0x0000a9f0


	//   ....[89]....
        /*0738*/ 	.word	0x0000aa00


	//   ....[90]....
        /*073c*/ 	.word	0x0000aa10


	//   ....[91]....
        /*0740*/ 	.word	0x0000aa20


	//   ....[92]....
        /*0744*/ 	.word	0x0000aa40


	//   ....[93]....
        /*0748*/ 	.word	0x0000aa70


	//   ....[94]....
        /*074c*/ 	.word	0x0000aaa0


	//   ....[95]....
        /*0750*/ 	.word	0x0000aad0


	//   ....[96]....
        /*0754*/ 	.word	0x0000ab00


	//   ....[97]....
        /*0758*/ 	.word	0x0000ab20


	//   ....[98]....
        /*075c*/ 	.word	0x0000ab30


	//   ....[99]....
        /*0760*/ 	.word	0x0000ab50


	//   ....[100]....
        /*0764*/ 	.word	0x0000ab60


	//   ....[101]....
        /*0768*/ 	.word	0x0000ab70


	//   ....[102]....
        /*076c*/ 	.word	0x0000ab80


	//   ....[103]....
        /*0770*/ 	.word	0x0000ab90


	//   ....[104]....
        /*0774*/ 	.word	0x0000aba0


	//   ....[105]....
        /*0778*/ 	.word	0x0000abb0


	//   ....[106]....
        /*077c*/ 	.word	0x0000abc0


	//   ....[107]....
        /*0780*/ 	.word	0x0000abd0


	//   ....[108]....
        /*0784*/ 	.word	0x0000abe0


	//   ....[109]....
        /*0788*/ 	.word	0x0000abf0


	//   ....[110]....
        /*078c*/ 	.word	0x0000ac00


	//   ....[111]....
        /*0790*/ 	.word	0x0000ac10


	//   ....[112]....
        /*0794*/ 	.word	0x0000ac20


	//   ....[113]....
        /*0798*/ 	.word	0x0000ac30


	//   ....[114]....
        /*079c*/ 	.word	0x0000ac40


	//   ....[115]....
        /*07a0*/ 	.word	0x0000ac50


	//   ....[116]....
        /*07a4*/ 	.word	0x0000ac60


	//   ....[117]....
        /*07a8*/ 	.word	0x0000ac70


	//   ....[118]....
        /*07ac*/ 	.word	0x0000ac80


	//   ....[119]....
        /*07b0*/ 	.word	0x0000ac90


	//   ....[120]....
        /*07b4*/ 	.word	0x0000aca0


	//   ....[121]....
        /*07b8*/ 	.word	0x0000acb0


	//   ....[122]....
        /*07bc*/ 	.word	0x0000acc0


	//   ....[123]....
        /*07c0*/ 	.word	0x0000acd0


	//   ....[124]....
        /*07c4*/ 	.word	0x0000ace0


	//   ....[125]....
        /*07c8*/ 	.word	0x0000acf0


	//   ....[126]....
        /*07cc*/ 	.word	0x0000ad00


	//   ....[127]....
        /*07d0*/ 	.word	0x0000ad10


	//   ....[128]....
        /*07d4*/ 	.word	0x0000ad40


	//   ....[129]....
        /*07d8*/ 	.word	0x0000ad70


	//   ....[130]....
        /*07dc*/ 	.word	0x0000ada0


	//   ....[131]....
        /*07e0*/ 	.word	0x0000add0


	//   ....[132]....
        /*07e4*/ 	.word	0x0000ae00


	//   ....[133]....
        /*07e8*/ 	.word	0x0000ae30


	//   ....[134]....
        /*07ec*/ 	.word	0x0000ae60


	//   ....[135]....
        /*07f0*/ 	.word	0x0000ae80


	//   ....[136]....
        /*07f4*/ 	.word	0x0000aea0


	//   ....[137]....
        /*07f8*/ 	.word	0x0000aeb0


	//   ....[138]....
        /*07fc*/ 	.word	0x0000aee0


	//   ....[139]....
        /*0800*/ 	.word	0x0000af10


	//   ....[140]....
        /*0804*/ 	.word	0x0000af40


	//   ....[141]....
        /*0808*/ 	.word	0x0000af70


	//   ....[142]....
        /*080c*/ 	.word	0x0000afa0


	//   ....[143]....
        /*0810*/ 	.word	0x0000afd0


	//   ....[144]....
        /*0814*/ 	.word	0x0000b000


	//   ....[145]....
        /*0818*/ 	.word	0x0000b030


	//   ....[146]....
        /*081c*/ 	.word	0x0000b060


	//   ....[147]....
        /*0820*/ 	.word	0x0000b090


	//   ....[148]....
        /*0824*/ 	.word	0x0000b0c0


	//   ....[149]....
        /*0828*/ 	.word	0x0000b0f0


	//   ....[150]....
        /*082c*/ 	.word	0x0000b120


	//   ....[151]....
        /*0830*/ 	.word	0x0000b150


	//   ....[152]....
        /*0834*/ 	.word	0x0000b190


	//   ....[153]....
        /*0838*/ 	.word	0x0000b1c0


	//   ....[154]....
        /*083c*/ 	.word	0x0000b200


	//   ....[155]....
        /*0840*/ 	.word	0x0000b720


	//   ....[156]....
        /*0844*/ 	.word	0x0000b760


	//   ....[157]....
        /*0848*/ 	.word	0x0000b7a0


	//   ....[158]....
        /*084c*/ 	.word	0x0000b7e0


	//   ....[159]....
        /*0850*/ 	.word	0x0000b840


	//   ....[160]....
        /*0854*/ 	.word	0x0000b870


	//   ....[161]....
        /*0858*/ 	.word	0x0000c520


	//   ....[162]....
        /*085c*/ 	.word	0x0000c550


	//   ....[163]....
        /*0860*/ 	.word	0x0000d6a0


	//   ....[164]....
        /*0864*/ 	.word	0x0000e9c0


	//   ....[165]....
        /*0868*/ 	.word	0x0000ea00


	//   ....[166]....
        /*086c*/ 	.word	0x0000eaa0


	//   ....[167]....
        /*0870*/ 	.word	0x0000eb10


	//   ....[168]....
        /*0874*/ 	.word	0x0000eb30


	//   ....[169]....
        /*0878*/ 	.word	0x0000eb90


	//   ....[170]....
        /*087c*/ 	.word	0x0000ebb0


	//   ....[171]....
        /*0880*/ 	.word	0x0000ec10


	//   ....[172]....
        /*0884*/ 	.word	0x0000ec30


	//   ....[173]....
        /*0888*/ 	.word	0x0000ec90


	//   ....[174]....
        /*088c*/ 	.word	0x0000ecb0


	//   ....[175]....
        /*0890*/ 	.word	0x0000ed10


	//   ....[176]....
        /*0894*/ 	.word	0x0000ed30


	//   ....[177]....
        /*0898*/ 	.word	0x0000ed90


	//   ....[178]....
        /*089c*/ 	.word	0x0000edb0


	//   ....[179]....
        /*08a0*/ 	.word	0x0000edc0


	//   ....[180]....
        /*08a4*/ 	.word	0x0000f160


	//   ....[181]....
        /*08a8*/ 	.word	0x0000f190


	//   ....[182]....
        /*08ac*/ 	.word	0x0000f220


	//   ....[183]....
        /*08b0*/ 	.word	0x0000f260


	//   ....[184]....
        /*08b4*/ 	.word	0x0000f290


	//   ....[185]....
        /*08b8*/ 	.word	0x0000f2c0


	//   ....[186]....
        /*08bc*/ 	.word	0x0000f320


	//   ....[187]....
        /*08c0*/ 	.word	0x0000f350


	//   ....[188]....
        /*08c4*/ 	.word	0x0000f3b0


	//   ....[189]....
        /*08c8*/ 	.word	0x0000f3e0


	//   ....[190]....
        /*08cc*/ 	.word	0x0000f440


	//   ....[191]....
        /*08d0*/ 	.word	0x0000f460


	//   ....[192]....
        /*08d4*/ 	.word	0x0000f4a0


	//   ....[193]....
        /*08d8*/ 	.word	0x0000f4c0


	//   ....[194]....
        /*08dc*/ 	.word	0x0000f550


	//   ....[195]....
        /*08e0*/ 	.word	0x0000f580


	//   ....[196]....
        /*08e4*/ 	.word	0x0000fb30


	//   ....[197]....
        /*08e8*/ 	.word	0x0000fb60


	//   ....[198]....
        /*08ec*/ 	.word	0x0000fb90


	//   ....[199]....
        /*08f0*/ 	.word	0x0000fbf0


	//   ....[200]....
        /*08f4*/ 	.word	0x0000fc70


	//   ....[201]....
        /*08f8*/ 	.word	0x0000fc90


	//   ....[202]....
        /*08fc*/ 	.word	0x0000fd10


	//   ....[203]....
        /*0900*/ 	.word	0x0000fd30


	//   ....[204]....
        /*0904*/ 	.word	0x0000fdb0


	//   ....[205]....
        /*0908*/ 	.word	0x0000fdd0


	//   ....[206]....
        /*090c*/ 	.word	0x0000fe50


	//   ....[207]....
        /*0910*/ 	.word	0x0000fe70


	//   ....[208]....
        /*0914*/ 	.word	0x0000fef0


	//   ....[209]....
        /*0918*/ 	.word	0x0000ff10


	//   ....[210]....
        /*091c*/ 	.word	0x0000ff90


	//   ....[211]....
        /*0920*/ 	.word	0x0000ffc0


	//   ....[212]....
        /*0924*/ 	.word	0x00010690


	//   ....[213]....
        /*0928*/ 	.word	0x000106b0


	//   ....[214]....
        /*092c*/ 	.word	0x000106d0


	//   ....[215]....
        /*0930*/ 	.word	0x00010710


	//   ....[216]....
        /*0934*/ 	.word	0x00010730


	//   ....[217]....
        /*0938*/ 	.word	0x00010770


	//   ....[218]....
        /*093c*/ 	.word	0x00010790


	//   ....[219]....
        /*0940*/ 	.word	0x000107d0


	//   ....[220]....
        /*0944*/ 	.word	0x000107f0


	//   ....[221]....
        /*0948*/ 	.word	0x00010830


	//   ....[222]....
        /*094c*/ 	.word	0x00010850


	//   ....[223]....
        /*0950*/ 	.word	0x00010890


	//   ....[224]....
        /*0954*/ 	.word	0x000108b0


	//   ....[225]....
        /*0958*/ 	.word	0x000108f0


	//   ....[226]....
        /*095c*/ 	.word	0x00010910


	//   ....[227]....
        /*0960*/ 	.word	0x00010920


	//   ....[228]....
        /*0964*/ 	.word	0x00010c50


	//   ....[229]....
        /*0968*/ 	.word	0x00010c70


	//   ....[230]....
        /*096c*/ 	.word	0x00010c90


	//   ....[231]....
        /*0970*/ 	.word	0x00010ca0


	//   ....[232]....
        /*0974*/ 	.word	0x00010cb0


	//   ....[233]....
        /*0978*/ 	.word	0x00010cc0


	//   ....[234]....
        /*097c*/ 	.word	0x00010ce0


	//   ....[235]....
        /*0980*/ 	.word	0x00010d30


	//   ....[236]....
        /*0984*/ 	.word	0x00010d50


	//   ....[237]....
        /*0988*/ 	.word	0x00010d90


	//   ....[238]....
        /*098c*/ 	.word	0x00010db0


	//   ....[239]....
        /*0990*/ 	.word	0x00010df0


	//   ....[240]....
        /*0994*/ 	.word	0x00010e10


	//   ....[241]....
        /*0998*/ 	.word	0x00010e60


	//   ....[242]....
        /*099c*/ 	.word	0x00010e90


	//   ....[243]....
        /*09a0*/ 	.word	0x00010eb0


	//   ....[244]....
        /*09a4*/ 	.word	0x000125e0


	//   ....[245]....
        /*09a8*/ 	.word	0x00012bc0


	//   ....[246]....
        /*09ac*/ 	.word	0x00012ca0


	//   ....[247]....
        /*09b0*/ 	.word	0x00012d90


	//   ....[248]....
        /*09b4*/ 	.word	0x00012e40


	//   ....[249]....
        /*09b8*/ 	.word	0x00012f10


	//   ....[250]....
        /*09bc*/ 	.word	0x00012f70


	//   ....[251]....
        /*09c0*/ 	.word	0x00013040


	//   ....[252]....
        /*09c4*/ 	.word	0x000130a0


	//   ....[253]....
        /*09c8*/ 	.word	0x00013170


	//   ....[254]....
        /*09cc*/ 	.word	0x000131d0


	//   ....[255]....
        /*09d0*/ 	.word	0x000132a0


	//   ....[0]....
        /*09d4*/ 	.word	0x00013300


	//   ....[1]....
        /*09d8*/ 	.word	0x000133d0


	//   ....[2]....
        /*09dc*/ 	.word	0x00013430


	//   ....[3]....
        /*09e0*/ 	.word	0x00013500


	//   ....[4]....
        /*09e4*/ 	.word	0x00013560


	//   ....[5]....
        /*09e8*/ 	.word	0x00013620


	//   ....[6]....
        /*09ec*/ 	.word	0x000137a0


	//   ....[7]....
        /*09f0*/ 	.word	0x00013830


	//   ....[8]....
        /*09f4*/ 	.word	0x00013920


	//   ....[9]....
        /*09f8*/ 	.word	0x00013970


	//   ....[10]....
        /*09fc*/ 	.word	0x00013a70


	//   ....[11]....
        /*0a00*/ 	.word	0x00013ac0


	//   ....[12]....
        /*0a04*/ 	.word	0x00013bc0


	//   ....[13]....
        /*0a08*/ 	.word	0x00013c10


	//   ....[14]....
        /*0a0c*/ 	.word	0x00013cf0


	//   ....[15]....
        /*0a10*/ 	.word	0x00013d90


	//   ....[16]....
        /*0a14*/ 	.word	0x00013e00


	//   ....[17]....
        /*0a18*/ 	.word	0x00013ec0


	//   ....[18]....
        /*0a1c*/ 	.word	0x00013f20


	//   ....[19]....
        /*0a20*/ 	.word	0x00013ff0


	//   ....[20]....
        /*0a24*/ 	.word	0x00014060


	//   ....[21]....
        /*0a28*/ 	.word	0x00014120


	//   ....[22]....
        /*0a2c*/ 	.word	0x000141b0


	//   ....[23]....
        /*0a30*/ 	.word	0x00014220


	//   ....[24]....
        /*0a34*/ 	.word	0x000142d0


	//   ....[25]....
        /*0a38*/ 	.word	0x00014390


	//   ....[26]....
        /*0a3c*/ 	.word	0x00014400


	//   ....[27]....
        /*0a40*/ 	.word	0x000144e0


	//   ....[28]....
        /*0a44*/ 	.word	0x00014550


	//   ....[29]....
        /*0a48*/ 	.word	0x00014630


	//   ....[30]....
        /*0a4c*/ 	.word	0x000146a0


	//   ....[31]....
        /*0a50*/ 	.word	0x00014780


	//   ....[32]....
        /*0a54*/ 	.word	0x000147f0


	//   ....[33]....
        /*0a58*/ 	.word	0x000148d0


	//   ....[34]....
        /*0a5c*/ 	.word	0x00014940


	//   ....[35]....
        /*0a60*/ 	.word	0x00014a10


	//   ....[36]....
        /*0a64*/ 	.word	0x00014a80


	//   ....[37]....
        /*0a68*/ 	.word	0x00014b40


	//   ....[38]....
        /*0a6c*/ 	.word	0x00014c70


	//   ....[39]....
        /*0a70*/ 	.word	0x00014d10


	//   ....[40]....
        /*0a74*/ 	.word	0x00014d70


	//   ....[41]....
        /*0a78*/ 	.word	0x00014e20


	//   ....[42]....
        /*0a7c*/ 	.word	0x00014e80


	//   ....[43]....
        /*0a80*/ 	.word	0x00014f30


	//   ....[44]....
        /*0a84*/ 	.word	0x00014f90


	//   ....[45]....
        /*0a88*/ 	.word	0x00015040


	//   ....[46]....
        /*0a8c*/ 	.word	0x000150a0


	//   ....[47]....
        /*0a90*/ 	.word	0x00015150


	//   ....[48]....
        /*0a94*/ 	.word	0x000151b0


	//   ....[49]....
        /*0a98*/ 	.word	0x00015260


	//   ....[50]....
        /*0a9c*/ 	.word	0x000152c0


	//   ....[51]....
        /*0aa0*/ 	.word	0x00015370


	//   ....[52]....
        /*0aa4*/ 	.word	0x000153d0


	//   ....[53]....
        /*0aa8*/ 	.word	0x00015480


	//   ....[54]....
        /*0aac*/ 	.word	0x00015560


	//   ....[55]....
        /*0ab0*/ 	.word	0x00015600


	//   ....[56]....
        /*0ab4*/ 	.word	0x00015670


	//   ....[57]....
        /*0ab8*/ 	.word	0x00015720


	//   ....[58]....
        /*0abc*/ 	.word	0x00015780


	//   ....[59]....
        /*0ac0*/ 	.word	0x00015840


	//   ....[60]....
        /*0ac4*/ 	.word	0x000158a0


	//   ....[61]....
        /*0ac8*/ 	.word	0x00015950


	//   ....[62]....
        /*0acc*/ 	.word	0x000159e0


	//   ....[63]....
        /*0ad0*/ 	.word	0x00015a80


	//   ....[64]....
        /*0ad4*/ 	.word	0x00015ae0


	//   ....[65]....
        /*0ad8*/ 	.word	0x00015ba0


	//   ....[66]....
        /*0adc*/ 	.word	0x00015c00


	//   ....[67]....
        /*0ae0*/ 	.word	0x00015cb0


	//   ....[68]....
        /*0ae4*/ 	.word	0x00015d40


	//   ....[69]....
        /*0ae8*/ 	.word	0x00015de0


	//----- nvinfo : EIATTR_REG_RECONFIG
	.align		4
.L_514:
        /*0aec*/ 	.byte	0x01, 0x54
	.zero		2


	//----- nvinfo : EIATTR_SYSCALL_OFFSETS
	.align		4
        /*0af0*/ 	.byte	0x04, 0x46
        /*0af2*/ 	.short	(.L_516 - .L_515)


	//   ....[0]....
.L_515:
        /*0af4*/ 	.word	0x00001830


	//   ....[1]....
        /*0af8*/ 	.word	0x0000ded0


	//   ....[2]....
        /*0afc*/ 	.word	0x0000e010


	//   ....[3]....
        /*0b00*/ 	.word	0x0000e150


	//   ....[4]....
        /*0b04*/ 	.word	0x0000e270


	//   ....[5]....
        /*0b08*/ 	.word	0x0000f880


	//----- nvinfo : EIATTR_MBARRIER_INSTR_OFFSETS
	.align		4
.L_516:
        /*0b0c*/ 	.byte	0x04, 0x39
        /*0b0e*/ 	.short	(.L_518 - .L_517)


	//   ....[0]....
.L_517:
        /*0b10*/ 	.word	0x00000180
        /*0b14*/ 	.word	0x000000ff
        /*0b18*/ 	.word	0x00038800
        /*0b1c*/ 	.short	0x0100
        /*0b1e*/ 	.byte	0x08
	.zero		1


	//   ....[1]....
        /*0b20*/ 	.word	0x00000190
        /*0b24*/ 	.word	0x000000ff
        /*0b28*/ 	.word	0x00038820
        /*0b2c*/ 	.short	0x0100
        /*0b2e*/ 	.byte	0x08
	.zero		1


	//   ....[2]....
        /*0b30*/ 	.word	0x00000280
        /*0b34*/ 	.word	0x000000ff
        /*0b38*/ 	.word	0x00038830
        /*0b3c*/ 	.short	0x0100
        /*0b3e*/ 	.byte	0x08
	.zero		1


	//   ....[3]....
        /*0b40*/ 	.word	0x00000290
        /*0b44*/ 	.word	0x000000ff
        /*0b48*/ 	.word	0x00038840
        /*0b4c*/ 	.short	0x0100
        /*0b4e*/ 	.byte	0x08
	.zero		1


	//   ....[4]....
        /*0b50*/ 	.word	0x000002a0
        /*0b54*/ 	.word	0x000000ff
        /*0b58*/ 	.word	0x00038838
        /*0b5c*/ 	.short	0x0100
        /*0b5e*/ 	.byte	0x08
	.zero		1


	//   ....[5]....
        /*0b60*/ 	.word	0x000002b0
        /*0b64*/ 	.word	0x000000ff
        /*0b68*/ 	.word	0x00038848
        /*0b6c*/ 	.short	0x0100
        /*0b6e*/ 	.byte	0x08
	.zero		1


	//   ....[6]....
        /*0b70*/ 	.word	0x000003e0
        /*0b74*/ 	.word	0x000000ff
        /*0b78*/ 	.word	0x00038850
        /*0b7c*/ 	.short	0x0100
        /*0b7e*/ 	.byte	0x08
	.zero		1


	//   ....[7]....
        /*0b80*/ 	.word	0x000003f0
        /*0b84*/ 	.word	0x000000ff
        /*0b88*/ 	.word	0x00038860
        /*0b8c*/ 	.short	0x0100
        /*0b8e*/ 	.byte	0x08
	.zero		1


	//   ....[8]....
        /*0b90*/ 	.word	0x00000400
        /*0b94*/ 	.word	0x000000ff
        /*0b98*/ 	.word	0x00038858
        /*0b9c*/ 	.short	0x0100
        /*0b9e*/ 	.byte	0x08
	.zero		1


	//   ....[9]....
        /*0ba0*/ 	.word	0x00000410
        /*0ba4*/ 	.word	0x000000ff
        /*0ba8*/ 	.word	0x00038868
        /*0bac*/ 	.short	0x0100
        /*0bae*/ 	.byte	0x08
	.zero		1


	//   ....[10]....
        /*0bb0*/ 	.word	0x00000500
        /*0bb4*/ 	.word	0x000000ff
        /*0bb8*/ 	.word	0x00038870
        /*0bbc*/ 	.short	0x0100
        /*0bbe*/ 	.byte	0x06
	.zero		1


	//   ....[11]....
        /*0bc0*/ 	.word	0x00000510
        /*0bc4*/ 	.word	0x000000ff
        /*0bc8*/ 	.word	0x00038880
        /*0bcc*/ 	.short	0x0100
        /*0bce*/ 	.byte	0x06
	.zero		1


	//   ....[12]....
        /*0bd0*/ 	.word	0x00000520
        /*0bd4*/ 	.word	0x000000ff
        /*0bd8*/ 	.word	0x00038878
        /*0bdc*/ 	.short	0x0100
        /*0bde*/ 	.byte	0x06
	.zero		1


	//   ....[13]....
        /*0be0*/ 	.word	0x00000530
        /*0be4*/ 	.word	0x000000ff
        /*0be8*/ 	.word	0x00038888
        /*0bec*/ 	.short	0x0100
        /*0bee*/ 	.byte	0x06
	.zero		1


	//   ....[14]....
        /*0bf0*/ 	.word	0x00000660
        /*0bf4*/ 	.word	0x000000ff
        /*0bf8*/ 	.word	0x00038890
        /*0bfc*/ 	.short	0x0100
        /*0bfe*/ 	.byte	0x08
	.zero		1


	//   ....[15]....
        /*0c00*/ 	.word	0x00000670
        /*0c04*/ 	.word	0x000000ff
        /*0c08*/ 	.word	0x000388a0
        /*0c0c*/ 	.short	0x0100
        /*0c0e*/ 	.byte	0x08
	.zero		1


	//   ....[16]....
        /*0c10*/ 	.word	0x00000680
        /*0c14*/ 	.word	0x000000ff
        /*0c18*/ 	.word	0x00038898
        /*0c1c*/ 	.short	0x0100
        /*0c1e*/ 	.byte	0x08
	.zero		1


	//   ....[17]....
        /*0c20*/ 	.word	0x00000690
        /*0c24*/ 	.word	0x000000ff
        /*0c28*/ 	.word	0x000388a8
        /*0c2c*/ 	.short	0x0100
        /*0c2e*/ 	.byte	0x08
	.zero		1


	//   ....[18]....
        /*0c30*/ 	.word	0x000007d0
        /*0c34*/ 	.word	0x000000ff
        /*0c38*/ 	.word	0x000388b0
        /*0c3c*/ 	.short	0x0100
        /*0c3e*/ 	.byte	0x08
	.zero		1


	//   ....[19]....
        /*0c40*/ 	.word	0x000007e0
        /*0c44*/ 	.word	0x000000ff
        /*0c48*/ 	.word	0x000388c0
        /*0c4c*/ 	.short	0x0100
        /*0c4e*/ 	.byte	0x08
	.zero		1


	//   ....[20]....
        /*0c50*/ 	.word	0x000007f0
        /*0c54*/ 	.word	0x000000ff
        /*0c58*/ 	.word	0x000388b8
        /*0c5c*/ 	.short	0x0100
        /*0c5e*/ 	.byte	0x08
	.zero		1


	//   ....[21]....
        /*0c60*/ 	.word	0x00000800
        /*0c64*/ 	.word	0x000000ff
        /*0c68*/ 	.word	0x000388c8
        /*0c6c*/ 	.short	0x0100
        /*0c6e*/ 	.byte	0x08
	.zero		1


	//   ....[22]....
        /*0c70*/ 	.word	0x00001860
        /*0c74*/ 	.word	0x000000ff
        /*0c78*/ 	.word	0x00038800
        /*0c7c*/ 	.short	0x010a
        /*0c7e*/ 	.byte	0x29
	.zero		1


	//   ....[23]....
        /*0c80*/ 	.word	0x000018f0
        /*0c84*/ 	.word	0x000000ff
        /*0c88*/ 	.word	0x00038830
        /*0c8c*/ 	.short	0x010a
        /*0c8e*/ 	.byte	0x29
	.zero		1


	//   ....[24]....
        /*0c90*/ 	.word	0x00001930
        /*0c94*/ 	.word	0x000000ff
        /*0c98*/ 	.word	0x00038830
        /*0c9c*/ 	.short	0x010a
        /*0c9e*/ 	.byte	0x29
	.zero		1


	//   ....[25]....
        /*0ca0*/ 	.word	0x00002070
        /*0ca4*/ 	.word	0x000000ff
        /*0ca8*/ 	.word	0x00000000
        /*0cac*/ 	.short	0x0101
        /*0cae*/ 	.byte	0x06
	.zero		1


	//   ....[26]....
        /*0cb0*/ 	.word	0x00003b90
        /*0cb4*/ 	.word	0x000000ff
        /*0cb8*/ 	.word	0x00038850
        /*0cbc*/ 	.short	0x010a
        /*0cbe*/ 	.byte	0x29
	.zero		1


	//   ....[27]....
        /*0cc0*/ 	.word	0x00003bd0
        /*0cc4*/ 	.word	0x000000ff
        /*0cc8*/ 	.word	0x00038850
        /*0ccc*/ 	.short	0x010a
        /*0cce*/ 	.byte	0x29
	.zero		1


	//   ....[28]....
        /*0cd0*/ 	.word	0x00003eb0
        /*0cd4*/ 	.word	0x000000ff
        /*0cd8*/ 	.word	0x00000000
        /*0cdc*/ 	.short	0x0101
        /*0cde*/ 	.byte	0x06
	.zero		1


	//   ....[29]....
        /*0ce0*/ 	.word	0x00004060
        /*0ce4*/ 	.word	0x000000ff
        /*0ce8*/ 	.word	0x00038830
        /*0cec*/ 	.short	0x010a
        /*0cee*/ 	.byte	0x37
	.zero		1


	//   ....[30]....
        /*0cf0*/ 	.word	0x000040b0
        /*0cf4*/ 	.word	0x000000ff
        /*0cf8*/ 	.word	0x00038830
        /*0cfc*/ 	.short	0x010a
        /*0cfe*/ 	.byte	0x37
	.zero		1


	//   ....[31]....
        /*0d00*/ 	.word	0x000044c0
        /*0d04*/ 	.word	0x000000ff
        /*0d08*/ 	.word	0x00000000
        /*0d0c*/ 	.short	0x0101
        /*0d0e*/ 	.byte	0x06
	.zero		1


	//   ....[32]....
        /*0d10*/ 	.word	0x00006890
        /*0d14*/ 	.word	0x000000ff
        /*0d18*/ 	.word	0x00038850
        /*0d1c*/ 	.short	0x010a
        /*0d1e*/ 	.byte	0x37
	.zero		1


	//   ....[33]....
        /*0d20*/ 	.word	0x000068e0
        /*0d24*/ 	.word	0x000000ff
        /*0d28*/ 	.word	0x00038850
        /*0d2c*/ 	.short	0x010a
        /*0d2e*/ 	.byte	0x37
	.zero		1


	//   ....[34]....
        /*0d30*/ 	.word	0x00006b20
        /*0d34*/ 	.word	0x000000ff
        /*0d38*/ 	.word	0x00000000
        /*0d3c*/ 	.short	0x0101
        /*0d3e*/ 	.byte	0x37
	.zero		1


	//   ....[35]....
        /*0d40*/ 	.word	0x00006c40
        /*0d44*/ 	.word	0x000000ff
        /*0d48*/ 	.word	0x00038830
        /*0d4c*/ 	.short	0x010a
        /*0d4e*/ 	.byte	0x2b
	.zero		1


	//   ....[36]....
        /*0d50*/ 	.word	0x00006c80
        /*0d54*/ 	.word	0x000000ff
        /*0d58*/ 	.word	0x00038830
        /*0d5c*/ 	.short	0x010a
        /*0d5e*/ 	.byte	0x2b
	.zero		1


	//   ....[37]....
        /*0d60*/ 	.word	0x00006fc0
        /*0d64*/ 	.word	0x000000ff
        /*0d68*/ 	.word	0x00000000
        /*0d6c*/ 	.short	0x0101
        /*0d6e*/ 	.byte	0x06
	.zero		1


	//   ....[38]....
        /*0d70*/ 	.word	0x00008ac0
        /*0d74*/ 	.word	0x000000ff
        /*0d78*/ 	.word	0x00038850
        /*0d7c*/ 	.short	0x010a
        /*0d7e*/ 	.byte	0x2b
	.zero		1


	//   ....[39]....
        /*0d80*/ 	.word	0x00008b00
        /*0d84*/ 	.word	0x000000ff
        /*0d88*/ 	.word	0x00038850
        /*0d8c*/ 	.short	0x010a
        /*0d8e*/ 	.byte	0x2b
	.zero		1


	//   ....[40]....
        /*0d90*/ 	.word	0x00008d40
        /*0d94*/ 	.word	0x000000ff
        /*0d98*/ 	.word	0x00000000
        /*0d9c*/ 	.short	0x0101
        /*0d9e*/ 	.byte	0x2b
	.zero		1


	//   ....[41]....
        /*0da0*/ 	.word	0x0000b820
        /*0da4*/ 	.word	0x000000ff
        /*0da8*/ 	.word	0x00000000
        /*0dac*/ 	.short	0x0101
        /*0dae*/ 	.byte	0x04
	.zero		1


	//   ....[42]....
        /*0db0*/ 	.word	0x0000e790
        /*0db4*/ 	.word	0x000000ff
        /*0db8*/ 	.word	0x00038880
        /*0dbc*/ 	.short	0x010a
        /*0dbe*/ 	.byte	0x2c
	.zero		1


	//   ....[43]....
        /*0dc0*/ 	.word	0x0000ef00
        /*0dc4*/ 	.word	0x000000ff
        /*0dc8*/ 	.word	0x00038870
        /*0dcc*/ 	.short	0x0107
        /*0dce*/ 	.byte	0x2c
	.zero		1


	//   ....[44]....
        /*0dd0*/ 	.word	0x0000ef90
        /*0dd4*/ 	.word	0x000000ff
        /*0dd8*/ 	.word	0x00038870
        /*0ddc*/ 	.short	0x0101
        /*0dde*/ 	.byte	0x2c
	.zero		1


	//   ....[45]....
        /*0de0*/ 	.word	0x0000efc0
        /*0de4*/ 	.word	0x000000ff
        /*0de8*/ 	.word	0x00038840
        /*0dec*/ 	.short	0x010a
        /*0dee*/ 	.byte	0x2c
	.zero		1


	//   ....[46]....
        /*0df0*/ 	.word	0x0000f620
        /*0df4*/ 	.word	0x000000ff
        /*0df8*/ 	.word	0x00038830
        /*0dfc*/ 	.short	0x0107
        /*0dfe*/ 	.byte	0x2c
	.zero		1


	//   ....[47]....
        /*0e00*/ 	.word	0x0000f6b0
        /*0e04*/ 	.word	0x000000ff
        /*0e08*/ 	.word	0x00038830
        /*0e0c*/ 	.short	0x0101
        /*0e0e*/ 	.byte	0x2c
	.zero		1


	//   ....[48]....
        /*0e10*/ 	.word	0x000100a0
        /*0e14*/ 	.word	0x000000ff
        /*0e18*/ 	.word	0x00038800
        /*0e1c*/ 	.short	0x0107
        /*0e1e*/ 	.byte	0x2c
	.zero		1


	//   ....[49]....
        /*0e20*/ 	.word	0x000100f0
        /*0e24*/ 	.word	0x000000ff
        /*0e28*/ 	.word	0x00038800
        /*0e2c*/ 	.short	0x0101
        /*0e2e*/ 	.byte	0x2c
	.zero		1


	//   ....[50]....
        /*0e30*/ 	.word	0x00010120
        /*0e34*/ 	.word	0x000000ff
        /*0e38*/ 	.word	0x00038820
        /*0e3c*/ 	.short	0x010a
        /*0e3e*/ 	.byte	0x2c
	.zero		1


	//   ....[51]....
        /*0e40*/ 	.word	0x000104a0
        /*0e44*/ 	.word	0x00000004
        /*0e48*/ 	.word	0x00038880
        /*0e4c*/ 	.short	0x010a
        /*0e4e*/ 	.byte	0x3f
	.zero		1


	//   ....[52]....
        /*0e50*/ 	.word	0x000109e0
        /*0e54*/ 	.word	0x00000004
        /*0e58*/ 	.word	0x00038870
        /*0e5c*/ 	.short	0x0107
        /*0e5e*/ 	.byte	0x3f
	.zero		1


	//   ....[53]....
        /*0e60*/ 	.word	0x00010a70
        /*0e64*/ 	.word	0x00000004
        /*0e68*/ 	.word	0x00038870
        /*0e6c*/ 	.short	0x0101
        /*0e6e*/ 	.byte	0x3f
	.zero		1


	//   ....[54]....
        /*0e70*/ 	.word	0x00010aa0
        /*0e74*/ 	.word	0x00000004
        /*0e78*/ 	.word	0x00038840
        /*0e7c*/ 	.short	0x010a
        /*0e7e*/ 	.byte	0x3f
	.zero		1


	//   ....[55]....
        /*0e80*/ 	.word	0x00010fb0
        /*0e84*/ 	.word	0x00000004
        /*0e88*/ 	.word	0x00038830
        /*0e8c*/ 	.short	0x0107
        /*0e8e*/ 	.byte	0x3f
	.zero		1


	//   ....[56]....
        /*0e90*/ 	.word	0x00011050
        /*0e94*/ 	.word	0x00000004
        /*0e98*/ 	.word	0x00038830
        /*0e9c*/ 	.short	0x0101
        /*0e9e*/ 	.byte	0x3f
	.zero		1


	//   ....[57]....
        /*0ea0*/ 	.word	0x000110d0
        /*0ea4*/ 	.word	0x00000012
        /*0ea8*/ 	.word	0x00038870
        /*0eac*/ 	.short	0x010a
        /*0eae*/ 	.byte	0x3f
	.zero		1


	//   ....[58]....
        /*0eb0*/ 	.word	0x00011160
        /*0eb4*/ 	.word	0x00000012
        /*0eb8*/ 	.word	0x00038860
        /*0ebc*/ 	.short	0x010a
        /*0ebe*/ 	.byte	0x3f
	.zero		1


	//   ....[59]....
        /*0ec0*/ 	.word	0x000119f0
        /*0ec4*/ 	.word	0x00000012
        /*0ec8*/ 	.word	0x00038850
        /*0ecc*/ 	.short	0x0101
        /*0ece*/ 	.byte	0x3f
	.zero		1


	//   ....[60]....
        /*0ed0*/ 	.word	0x00011a90
        /*0ed4*/ 	.word	0x00000012
        /*0ed8*/ 	.word	0x00000000
        /*0edc*/ 	.short	0x0101
        /*0ede*/ 	.byte	0x3f
	.zero		1


	//   ....[61]....
        /*0ee0*/ 	.word	0x00011b60
        /*0ee4*/ 	.word	0x00000012
        /*0ee8*/ 	.word	0x00038870
        /*0eec*/ 	.short	0x010a
        /*0eee*/ 	.byte	0x3f
	.zero		1


	//   ....[62]....
        /*0ef0*/ 	.word	0x00011c00
        /*0ef4*/ 	.word	0x00000012
        /*0ef8*/ 	.word	0x00038860
        /*0efc*/ 	.short	0x010a
        /*0efe*/ 	.byte	0x3f
	.zero		1


	//   ....[63]....
        /*0f00*/ 	.word	0x00012470
        /*0f04*/ 	.word	0x00000012
        /*0f08*/ 	.word	0x00038850
        /*0f0c*/ 	.short	0x0101
        /*0f0e*/ 	.byte	0x3f
	.zero		1


	//   ....[64]....
        /*0f10*/ 	.word	0x00012540
        /*0f14*/ 	.word	0x00000012
        /*0f18*/ 	.word	0x00000000
        /*0f1c*/ 	.short	0x0101
        /*0f1e*/ 	.byte	0x3f
	.zero		1


	//   ....[65]....
        /*0f20*/ 	.word	0x00012590
        /*0f24*/ 	.word	0x00000005
        /*0f28*/ 	.word	0x00038820
        /*0f2c*/ 	.short	0x010a
        /*0f2e*/ 	.byte	0x3f
	.zero		1


	//   ....[66]....
        /*0f30*/ 	.word	0x000126b0
        /*0f34*/ 	.word	0x00000004
        /*0f38*/ 	.word	0x00038840
        /*0f3c*/ 	.short	0x010a
        /*0f3e*/ 	.byte	0x3f
	.zero		1


	//   ....[67]....
        /*0f40*/ 	.word	0x00012750
        /*0f44*/ 	.word	0x00000005
        /*0f48*/ 	.word	0x00038840
        /*0f4c*/ 	.short	0x010a
        /*0f4e*/ 	.byte	0x3f
	.zero		1


	//   ....[68]....
        /*0f50*/ 	.word	0x00012790
        /*0f54*/ 	.word	0x00000004
        /*0f58*/ 	.word	0x00038860
        /*0f5c*/ 	.short	0x010a
        /*0f5e*/ 	.byte	0x3f
	.zero		1


	//   ....[69]....
        /*0f60*/ 	.word	0x000127d0
        /*0f64*/ 	.word	0x00000005
        /*0f68*/ 	.word	0x00038860
        /*0f6c*/ 	.short	0x010a
        /*0f6e*/ 	.byte	0x3f
	.zero		1


	//   ....[70]....
        /*0f70*/ 	.word	0x00012810
        /*0f74*/ 	.word	0x00000004
        /*0f78*/ 	.word	0x00038880
        /*0f7c*/ 	.short	0x010a
        /*0f7e*/ 	.byte	0x3f
	.zero		1


	//   ....[71]....
        /*0f80*/ 	.word	0x00012850
        /*0f84*/ 	.word	0x00000005
        /*0f88*/ 	.word	0x00038880
        /*0f8c*/ 	.short	0x010a
        /*0f8e*/ 	.byte	0x3f
	.zero		1


	//   ....[72]....
        /*0f90*/ 	.word	0x000128c0
        /*0f94*/ 	.word	0x00000003
        /*0f98*/ 	.word	0x00038800
        /*0f9c*/ 	.short	0x010a
        /*0f9e*/ 	.byte	0x3f
	.zero		1


	//   ....[73]....
        /*0fa0*/ 	.word	0x00012920
        /*0fa4*/ 	.word	0x00000003
        /*0fa8*/ 	.word	0x00038830
        /*0fac*/ 	.short	0x010a
        /*0fae*/ 	.byte	0x3f
	.zero		1


	//   ....[74]....
        /*0fb0*/ 	.word	0x00012980
        /*0fb4*/ 	.word	0x00000009
        /*0fb8*/ 	.word	0x00038850
        /*0fbc*/ 	.short	0x010a
        /*0fbe*/ 	.byte	0x3f
	.zero		1


	//   ....[75]....
        /*0fc0*/ 	.word	0x000129f0
        /*0fc4*/ 	.word	0x00000000
        /*0fc8*/ 	.word	0x00038830
        /*0fcc*/ 	.short	0x010a
        /*0fce*/ 	.byte	0x3f
	.zero		1


	//   ....[76]....
        /*0fd0*/ 	.word	0x00012a60
        /*0fd4*/ 	.word	0x00000008
        /*0fd8*/ 	.word	0x00038850
        /*0fdc*/ 	.short	0x010a
        /*0fde*/ 	.byte	0x3f
	.zero		1


	//   ....[77]....
        /*0fe0*/ 	.word	0x00012ac0
        /*0fe4*/ 	.word	0x00000000
        /*0fe8*/ 	.word	0x00038830
        /*0fec*/ 	.short	0x010a
        /*0fee*/ 	.byte	0x3f
	.zero		1


	//   ....[78]....
        /*0ff0*/ 	.word	0x00012b20
        /*0ff4*/ 	.word	0x00000006
        /*0ff8*/ 	.word	0x00038850
        /*0ffc*/ 	.short	0x010a
        /*0ffe*/ 	.byte	0x3f
	.zero		1


	//   ....[79]....
        /*1000*/ 	.word	0x00012bf0
        /*1004*/ 	.word	0x00000017
        /*1008*/ 	.word	0x00038880
        /*100c*/ 	.short	0x010a
        /*100e*/ 	.byte	0x3f
	.zero		1


	//   ....[80]....
        /*1010*/ 	.word	0x000136f0
        /*1014*/ 	.word	0x00000017
        /*1018*/ 	.word	0x00038840
        /*101c*/ 	.short	0x010a
        /*101e*/ 	.byte	0x3f
	.zero		1


	//   ....[81]....
        /*1020*/ 	.word	0x00014b70
        /*1024*/ 	.word	0x00000017
        /*1028*/ 	.word	0x00038820
        /*102c*/ 	.short	0x010a
        /*102e*/ 	.byte	0x3f
	.zero		1


	//   ....[82]....
        /*1030*/ 	.word	0x00014bc0
        /*1034*/ 	.word	0x00000004
        /*1038*/ 	.word	0x00038880
        /*103c*/ 	.short	0x010a
        /*103e*/ 	.byte	0x3f
	.zero		1


	//   ....[83]....
        /*1040*/ 	.word	0x000154b0
        /*1044*/ 	.word	0x00000004
        /*1048*/ 	.word	0x00038840
        /*104c*/ 	.short	0x010a
        /*104e*/ 	.byte	0x3f
	.zero		1


	//   ....[84]....
        /*1050*/ 	.word	0x00015e10
        /*1054*/ 	.word	0x00000012
        /*1058*/ 	.word	0x00038870
        /*105c*/ 	.short	0x010a
        /*105e*/ 	.byte	0x3f
	.zero		1


	//   ....[85]....
        /*1060*/ 	.word	0x00015e60
        /*1064*/ 	.word	0x00000012
        /*1068*/ 	.word	0x00038860
        /*106c*/ 	.short	0x010a
        /*106e*/ 	.byte	0x3f
	.zero		1


	//   ....[86]....
        /*1070*/ 	.word	0x00015eb0
        /*1074*/ 	.word	0x00000012
        /*1078*/ 	.word	0x00038870
        /*107c*/ 	.short	0x010a
        /*107e*/ 	.byte	0x3f
	.zero		1


	//   ....[87]....
        /*1080*/ 	.word	0x00015f00
        /*1084*/ 	.word	0x00000012
        /*1088*/ 	.word	0x00038860
        /*108c*/ 	.short	0x010a
        /*108e*/ 	.byte	0x3f
	.zero		1


	//   ....[88]....
        /*1090*/ 	.word	0x00015f50
        /*1094*/ 	.word	0x00000005
        /*1098*/ 	.word	0x00038820
        /*109c*/ 	.short	0x010a
        /*109e*/ 	.byte	0x3f
	.zero		1


	//   ....[89]....
        /*10a0*/ 	.word	0x00015fa0
        /*10a4*/ 	.word	0x00000004
        /*10a8*/ 	.word	0x00038840
        /*10ac*/ 	.short	0x010a
        /*10ae*/ 	.byte	0x3f
	.zero		1


	//   ....[90]....
        /*10b0*/ 	.word	0x00015ff0
        /*10b4*/ 	.word	0x00000005
        /*10b8*/ 	.word	0x00038840
        /*10bc*/ 	.short	0x010a
        /*10be*/ 	.byte	0x3f
	.zero		1


	//   ....[91]....
        /*10c0*/ 	.word	0x00016040
        /*10c4*/ 	.word	0x00000004
        /*10c8*/ 	.word	0x00038860
        /*10cc*/ 	.short	0x010a
        /*10ce*/ 	.byte	0x3f
	.zero		1


	//   ....[92]....
        /*10d0*/ 	.word	0x00016090
        /*10d4*/ 	.word	0x00000005
        /*10d8*/ 	.word	0x00038860
        /*10dc*/ 	.short	0x010a
        /*10de*/ 	.byte	0x3f
	.zero		1


	//   ....[93]....
        /*10e0*/ 	.word	0x000160e0
        /*10e4*/ 	.word	0x00000004
        /*10e8*/ 	.word	0x00038880
        /*10ec*/ 	.short	0x010a
        /*10ee*/ 	.byte	0x3f
	.zero		1


	//----- nvinfo : EIATTR_NUM_MBARRIERS
	.align		4
.L_518:
        /*10f0*/ 	.byte	0x03, 0x38
        /*10f2*/ 	.short	0x0016


	//----- nvinfo : EIATTR_EXIT_INSTR_OFFSETS
	.align		4
        /*10f4*/ 	.byte	0x04, 0x1c
        /*10f6*/ 	.short	(.L_520 - .L_519)


	//   ....[0]....
.L_519:
        /*10f8*/ 	.word	0x000128a0


	//----- nvinfo : EIATTR_MAX_THREADS
	.align		4
.L_520:
        /*10fc*/ 	.byte	0x04, 0x05
        /*10fe*/ 	.short	(.L_522 - .L_521)
.L_521:
        /*1100*/ 	.word	0x00000180
        /*1104*/ 	.word	0x00000001
        /*1108*/ 	.word	0x00000001


	//----- nvinfo : EIATTR_CRS_STACK_SIZE
	.align		4
.L_522:
        /*110c*/ 	.byte	0x04, 0x1e
        /*110e*/ 	.short	(.L_524 - .L_523)
.L_523:
        /*1110*/ 	.word	0x00000000


	//----- nvinfo : EIATTR_CBANK_PARAM_SIZE
	.align		4
.L_524:
        /*1114*/ 	.byte	0x03, 0x19
        /*1116*/ 	.short	0x0a70


	//----- nvinfo : EIATTR_PARAM_CBANK
	.align		4
        /*1118*/ 	.byte	0x04, 0x0a
        /*111a*/ 	.short	(.L_526 - .L_525)
	.align		4
.L_525:
        /*111c*/ 	.word	index@(.nv.constant0._ZN7cutlass13device_kernelIN5flash11enable_sm90INS1_16FlashAttnFwdSm90INS1_25CollectiveMainloopFwdSm90ILi2EN4cute5tupleIJNS5_1CILi1EEES8_S8_EEENS6_IJNS7_ILi128EEESA_NS7_ILi256EEEEEELi256ENS_12float_e4m3_tEfNS_4arch4Sm90ELb1ELb0ELb0ELb0ELb1ELb0ELb0ELb1ELb0ELb1ELb1ELb0EEENS1_21CollectiveEpilogueFwdINS6_IJSA_SB_SA_EEES9_NS_10bfloat16_tESF_Li256ELb0ELb1ELb1ELb1EEENS1_19SingleTileSchedulerILb0ELb1ELb1ELi128EEEEEEEEEvNT_6ParamsE)
        /*1120*/ 	.short	0x0210
        /*1122*/ 	.short	0x0a70


	//----- nvinfo : EIATTR_SW_WAR
	.align		4
.L_526:
        /*1124*/ 	.byte	0x04, 0x36
        /*1126*/ 	.short	(.L_528 - .L_527)
.L_527:
        /*1128*/ 	.word	0x00000008
.L_528:


//--------------------- .nv.info._ZN7cutlass13device_kernelIN5flash11enable_sm90INS1_16FlashAttnFwdSm90INS1_25CollectiveMainloopFwdSm90ILi2EN4cute5tupleIJNS5_1CILi1EEES8_S8_EEENS6_IJNS7_ILi128EEESA_NS7_ILi256EEEEEELi256ENS_12float_e4m3_tEfNS_4arch4Sm90ELb1ELb0ELb0ELb1ELb1ELb0ELb0ELb1ELb0ELb1ELb1ELb0EEENS1_21CollectiveEpilogueFwdINS6_IJSA_SB_SA_EEES9_NS_10bfloat16_tESF_Li256ELb1ELb1ELb1ELb1EEENS1_36VarlenDynamicPersistentTileSchedulerILi128ELi128ELi256ELi128ELb1ELb1ELb1ELb1ELb1ELb1EEEEEEEEEvNT_6ParamsE --------------------------
	.section	.nv.info._ZN7cutlass13device_kernelIN5flash11enable_sm90INS1_16FlashAttnFwdSm90INS1_25CollectiveMainloopFwdSm90ILi2EN4cute5tupleIJNS5_1CILi1EEES8_S8_EEENS6_IJNS7_ILi128EEESA_NS7_ILi256EEEEEELi256ENS_12float_e4m3_tEfNS_4arch4Sm90ELb1ELb0ELb0ELb1ELb1ELb0ELb0ELb1ELb0ELb1ELb1ELb0EEENS1_21CollectiveEpilogueFwdINS6_IJSA_SB_SA_EEES9_NS_10bfloat16_tESF_Li256ELb1ELb1ELb1ELb1EEENS1_36VarlenDynamicPersistentTileSchedulerILi128ELi128ELi256ELi128ELb1ELb1ELb1ELb1ELb1ELb1EEEEEEEEEvNT_6ParamsE,"",@"SHT_CUDA_INFO"
	.sectionflags	@""
	.align	4


	//----- nvinfo : EIATTR_CUDA_API_VERSION
	.align		4
        /*0000*/ 	.byte	0x04, 0x37
        /*0002*/ 	.short	(.L_530 - .L_529)
.L_529:
        /*0004*/ 	.word	0x00000082


	//----- nvinfo : EIATTR_KPARAM_INFO
	.align		4
.L_530:
        /*0008*/ 	.byte	0x04, 0x17
        /*000a*/ 	.short	(.L_532 - .L_531)
.L_531:
        /*000c*/ 	.word	0x00000000
        /*0010*/ 	.short	0x0000
        /*0012*/ 	.short	0x0070
        /*0014*/ 	.byte	0x00, 0xf0, 0x01, 0x2a


	//----- nvinfo : EIATTR_SPARSE_MMA_MASK
	.align		4
.L_532:
        /*0018*/ 	.byte	0x03, 0x50
        /*001a*/ 	.short	0x0000


	//----- nvinfo : EIATTR_MAXREG_COUNT
	.align		4
        /*001c*/ 	.byte	0x03, 0x1b
        /*001e*/ 	.short	0x00a8


	//----- nvinfo : EIATTR_NUM_BARRIERS
	.align		4
        /*0020*/ 	.byte	0x02, 0x4c
        /*0022*/ 	.byte	0x10
	.zero		1


	//----- nvinfo : EIATTR_EXTERNS
	.align		4
        /*0024*/ 	.byte	0x04, 0x0f
        /*0026*/ 	.short	(.L_534 - .L_533)


	//   ....[0]....
	.align		4
.L_533:
        /*0028*/ 	.word	index@(__assertfail)


	//----- nvinfo : EIATTR_ANNOTATIONS
	.align		4
.L_534:
        /*002c*/ 	.byte	0x04, 0x55
        /*002e*/ 	.short	(.L_536 - .L_535)


	//   ....[0]....
.L_535:
        /* <DEDUP_REMOVED lines=15> */


	//----- nvinfo : EIATTR_MERCURY_ISA_VERSION
	.align		4
.L_536:
        /*0108*/ 	.byte	0x03, 0x5f
        /*010a*/ 	.short	0x0101


	//----- nvinfo : EIATTR_UNUSED_LOAD_BYTE_OFFSET
	.align		4
        /*010c*/ 	.byte	0x04, 0x44
        /*010e*/ 	.short	(.L_538 - .L_537)


	//   ....[0]....
.L_537:
        /*0110*/ 	.word	0x00000980
        /*0114*/ 	.word	0x0000fff0


	//   ....[1]....
        /*0118*/ 	.word	0x0000a2e0
        /*011c*/ 	.word	0x0000fff0


	//----- nvinfo : EIATTR_INT_WARP_WIDE_INSTR_OFFSETS
	.align		4
.L_538:
        /*0120*/ 	.byte	0x04, 0x31
        /*0122*/ 	.short	(.L_540 - .L_539)


	//   ....[0]....
.L_539:
        /*0124*/ 	.word	0x000000c0


	//   ....[1]....
        /*0128*/ 	.word	0x000000d0


	//   ....[2]....
        /*012c*/ 	.word	0x00000170


	//   ....[3]....
        /*0130*/ 	.word	0x000120a0


	//   ....[4]....
        /*0134*/ 	.word	0x00012130


	//   ....[5]....
        /*0138*/ 	.word	0x00016130


	//   ....[6]....
        /*013c*/ 	.word	0x000161c0


	//----- nvinfo : EIATTR_COOP_GROUP_MASK_REGIDS
	.align		4
.L_540:
        /*0140*/ 	.byte	0x04, 0x29
        /*0142*/ 	.short	(.L_542 - .L_541)


	//   ....[0]....
.L_541:
        /*0144*/ 	.word	0xffffffff


	//   ....[1]....
        /*0148*/ 	.word	0xffffffff


	//   ....[2]....
        /*014c*/ 	.word	0xffffffff


	//   ....[3]....
        /*0150*/ 	.word	0xffffffff


	//   ....[4]....
        /*0154*/ 	.word	0xffffffff


	//   ....[5]....
        /*0158*/ 	.word	0xffffffff


	//   ....[6]....
        /*015c*/ 	.word	0xffffffff


	//   ....[7]....
        /*0160*/ 	.word	0xffffffff


	//   ....[8]....
        /*0164*/ 	.word	0xffffffff


	//   ....[9]....
        /*0168*/ 	.word	0xffffffff


	//   ....[10]....
        /*016c*/ 	.word	0xffffffff


	//   ....[11]....
        /*0170*/ 	.word	0xffffffff


	//   ....[12]....
        /*0174*/ 	.word	0xffffffff


	//   ....[13]....
        /*0178*/ 	.word	0xffffffff


	//   ....[14]....
        /*017c*/ 	.word	0xffffffff


	//   ....[15]....
        /*0180*/ 	.word	0xffffffff


	//   ....[16]....
        /*0184*/ 	.word	0xffffffff


	//   ....[17]....
        /*0188*/ 	.word	0xffffffff


	//   ....[18]....
        /*018c*/ 	.word	0xffffffff


	//   ....[19]....
        /*0190*/ 	.word	0xffffffff


	//   ....[20]....
        /*0194*/ 	.word	0xffffffff


	//   ....[21]....
        /*0198*/ 	.word	0xffffffff


	//   ....[22]....
        /*019c*/ 	.word	0xffffffff


	//   ....[23]....
        /*01a0*/ 	.word	0xffffffff


	//   ....[24]....
        /*01a4*/ 	.word	0xffffffff


	//   ....[25]....
        /*01a8*/ 	.word	0xffffffff


	//   ....[26]....
        /*01ac*/ 	.word	0xffffffff


	//   ....[27]....
        /*01b0*/ 	.word	0xffffffff


	//   ....[28]....
        /*01b4*/ 	.word	0xffffffff


	//   ....[29]....
        /*01b8*/ 	.word	0xffffffff


	//   ....[30]....
        /*01bc*/ 	.word	0xffffffff


	//   ....[31]....
        /*01c0*/ 	.word	0xffffffff


	//   ....[32]....
        /*01c4*/ 	.word	0xffffffff


	//   ....[33]....
        /*01c8*/ 	.word	0xffffffff


	//   ....[34]....
        /*01cc*/ 	.word	0xffffffff


	//   ....[35]....
        /*01d0*/ 	.word	0xffffffff


	//   ....[36]....
        /*01d4*/ 	.word	0xffffffff


	//   ....[37]....
        /*01d8*/ 	.word	0xffffffff


	//   ....[38]....
        /*01dc*/ 	.word	0xffffffff


	//   ....[39]....
        /*01e0*/ 	.word	0xffffffff


	//   ....[40]....
        /*01e4*/ 	.word	0xffffffff


	//   ....[41]....
        /*01e8*/ 	.word	0xffffffff


	//   ....[42]....
        /*01ec*/ 	.word	0xffffffff


	//   ....[43]....
        /*01f0*/ 	.word	0xffffffff


	//   ....[44]....
        /*01f4*/ 	.word	0xffffffff


	//   ....[45]....
        /*01f8*/ 	.word	0xffffffff


	//   ....[46]....
        /*01fc*/ 	.word	0xffffffff


	//   ....[47]....
        /*0200*/ 	.word	0xffffffff


	//   ....[48]....
        /*0204*/ 	.word	0xffffffff


	//   ....[49]....
        /*0208*/ 	.word	0xffffffff


	//   ....[50]....
        /*020c*/ 	.word	0xffffffff


	//   ....[51]....
        /*0210*/ 	.word	0xffffffff


	//   ....[52]....
        /*0214*/ 	.word	0xffffffff


	//   ....[53]....
        /*0218*/ 	.word	0xffffffff


	//   ....[54]....
        /*021c*/ 	.word	0xffffffff


	//   ....[55]....
        /*0220*/ 	.word	0xffffffff


	//   ....[56]....
        /*0224*/ 	.word	0xffffffff


	//   ....[57]....
        /*0228*/ 	.word	0xffffffff


	//   ....[58]....
        /*022c*/ 	.word	0xffffffff


	//   ....[59]....
        /*0230*/ 	.word	0xffffffff


	//   ....[60]....
        /*0234*/ 	.word	0xffffffff


	//   ....[61]....
        /*0238*/ 	.word	0xffffffff


	//   ....[62]....
        /*023c*/ 	.word	0xffffffff


	//   ....[63]....
        /*0240*/ 	.word	0xffffffff


	//   ....[64]....
        /*0244*/ 	.word	0xffffffff


	//   ....[65]....
        /*0248*/ 	.word	0xffffffff


	//   ....[66]....
        /*024c*/ 	.word	0xffffffff


	//   ....[67]....
        /*0250*/ 	.word	0xffffffff


	//   ....[68]....
        /*0254*/ 	.word	0xffffffff


	//   ....[69]....
        /*0258*/ 	.word	0xffffffff


	//   ....[70]....
        /*025c*/ 	.word	0xffffffff


	//   ....[71]....
        /*0260*/ 	.word	0xffffffff


	//   ....[72]....
        /*0264*/ 	.word	0xffffffff


	//   ....[73]....
        /*0268*/ 	.word	0xffffffff


	//   ....[74]....
        /*026c*/ 	.word	0xffffffff


	//   ....[75]....
        /*0270*/ 	.word	0xffffffff


	//   ....[76]....
        /*0274*/ 	.word	0xffffffff


	//   ....[77]....
        /*0278*/ 	.word	0xffffffff


	//   ....[78]....
        /*027c*/ 	.word	0xffffffff


	//   ....[79]....
        /*0280*/ 	.word	0xffffffff


	//   ....[80]....
        /*0284*/ 	.word	0xffffffff


	//   ....[81]....
        /*0288*/ 	.word	0xffffffff


	//   ....[82]....
        /*028c*/ 	.word	0xffffffff


	//   ....[83]....
        /*0290*/ 	.word	0xffffffff


	//   ....[84]....
        /*0294*/ 	.word	0xffffffff


	//   ....[85]....
        /*0298*/ 	.word	0xffffffff


	//   ....[86]....
        /*029c*/ 	.word	0xffffffff


	//   ....[87]....
        /*02a0*/ 	.word	0xffffffff


	//   ....[88]....
        /*02a4*/ 	.word	0xffffffff


	//   ....[89]....
        /*02a8*/ 	.word	0xffffffff


	//   ....[90]....
        /*02ac*/ 	.word	0xffffffff


	//   ....[91]....
        /*02b0*/ 	.word	0xffffffff


	//   ....[92]....
        /*02b4*/ 	.word	0xffffffff


	//   ....[93]....
        /*02b8*/ 	.word	0xffffffff


	//   ....[94]....
        /*02bc*/ 	.word	0xffffffff


	//   ....[95]....
        /*02c0*/ 	.word	0xffffffff


	//   ....[96]....
        /*02c4*/ 	.word	0xffffffff


	//   ....[97]....
        /*02c8*/ 	.word	0xffffffff


	//   ....[98]....
        /*02cc*/ 	.word	0xffffffff


	//   ....[99]....
        /*02d0*/ 	.word	0xffffffff


	//   ....[100]....
        /*02d4*/ 	.word	0xffffffff


	//   ....[101]....
        /*02d8*/ 	.word	0xffffffff


	//   ....[102]....
        /*02dc*/ 	.word	0xffffffff


	//   ....[103]....
        /*02e0*/ 	.word	0xffffffff


	//   ....[104]....
        /*02e4*/ 	.word	0xffffffff


	//   ....[105]....
        /*02e8*/ 	.word	0xffffffff


	//   ....[106]....
        /*02ec*/ 	.word	0xffffffff


	//   ....[107]....
        /*02f0*/ 	.word	0xffffffff


	//   ....[108]....
        /*02f4*/ 	.word	0xffffffff


	//   ....[109]....
        /*02f8*/ 	.word	0xffffffff


	//   ....[110]....
        /*02fc*/ 	.word	0xffffffff


	//   ....[111]....
        /*0300*/ 	.word	0xffffffff


	//   ....[112]....
        /*0304*/ 	.word	0xffffffff


	//   ....[113]....
        /*0308*/ 	.word	0xffffffff


	//   ....[114]....
        /*030c*/ 	.word	0xffffffff


	//   ....[115]....
        /*0310*/ 	.word	0xffffffff


	//   ....[116]....
        /*0314*/ 	.word	0xffffffff


	//   ....[117]....
        /*0318*/ 	.word	0xffffffff


	//   ....[118]....
        /*031c*/ 	.word	0xffffffff


	//   ....[119]....
        /*0320*/ 	.word	0xffffffff


	//   ....[120]....
        /*0324*/ 	.word	0xffffffff


	//   ....[121]....
        /*0328*/ 	.word	0xffffffff


	//   ....[122]....
        /*032c*/ 	.word	0xffffffff


	//   ....[123]....
        /*0330*/ 	.word	0xffffffff


	//   ....[124]....
        /*0334*/ 	.word	0xffffffff


	//   ....[125]....
        /*0338*/ 	.word	0xffffffff


	//   ....[126]....
        /*033c*/ 	.word	0xffffffff


	//   ....[127]....
        /*0340*/ 	.word	0xffffffff


	//   ....[128]....
        /*0344*/ 	.word	0xffffffff


	//   ....[129]....
        /*0348*/ 	.word	0xffffffff


	//   ....[130]....
        /*034c*/ 	.word	0xffffffff


	//   ....[131]....
        /*0350*/ 	.word	0xffffffff


	//   ....[132]....
        /*0354*/ 	.word	0xffffffff


	//   ....[133]....
        /*0358*/ 	.word	0xffffffff


	//   ....[134]....
        /*035c*/ 	.word	0xffffffff


	//   ....[135]....
        /*0360*/ 	.word	0xffffffff


	//   ....[136]....
        /*0364*/ 	.word	0xffffffff


	//   ....[137]....
        /*0368*/ 	.word	0xffffffff


	//   ....[138]....
        /*036c*/ 	.word	0xffffffff


	//   ....[139]....
        /*0370*/ 	.word	0xffffffff


	//   ....[140]....
        /*0374*/ 	.word	0xffffffff


	//   ....[141]....
        /*0378*/ 	.word	0xffffffff


	//   ....[142]....
        /*037c*/ 	.word	0xffffffff


	//   ....[143]....
        /*0380*/ 	.word	0xffffffff


	//   ....[144]....
        /*0384*/ 	.word	0xffffffff


	//   ....[145]....
        /*0388*/ 	.word	0xffffffff


	//   ....[146]....
        /*038c*/ 	.word	0xffffffff


	//   ....[147]....
        /*0390*/ 	.word	0xffffffff


	//   ....[148]....
        /*0394*/ 	.word	0xffffffff


	//   ....[149]....
        /*0398*/ 	.word	0xffffffff


	//   ....[150]....
        /*039c*/ 	.word	0xffffffff


	//   ....[151]....
        /*03a0*/ 	.word	0xffffffff


	//   ....[152]....
        /*03a4*/ 	.word	0xffffffff


	//   ....[153]....
        /*03a8*/ 	.word	0xffffffff


	//   ....[154]....
        /*03ac*/ 	.word	0xffffffff


	//   ....[155]....
        /*03b0*/ 	.word	0xffffffff


	//   ....[156]....
        /*03b4*/ 	.word	0xffffffff


	//   ....[157]....
        /*03b8*/ 	.word	0xffffffff


	//   ....[158]....
        /*03bc*/ 	.word	0xffffffff


	//   ....[159]....
        /*03c0*/ 	.word	0xffffffff


	//   ....[160]....
        /*03c4*/ 	.word	0xffffffff


	//   ....[161]....
        /*03c8*/ 	.word	0xffffffff


	//   ....[162]....
        /*03cc*/ 	.word	0xffffffff


	//   ....[163]....
        /*03d0*/ 	.word	0xffffffff


	//   ....[164]....
        /*03d4*/ 	.word	0xffffffff


	//   ....[165]....
        /*03d8*/ 	.word	0xffffffff


	//   ....[166]....
        /*03dc*/ 	.word	0xffffffff


	//   ....[167]....
        /*03e0*/ 	.word	0xffffffff


	//   ....[168]....
        /*03e4*/ 	.word	0xffffffff


	//   ....[169]....
        /*03e8*/ 	.word	0xffffffff


	//   ....[170]....
        /*03ec*/ 	.word	0xffffffff


	//   ....[171]....
        /*03f0*/ 	.word	0xffffffff


	//   ....[172]....
        /*03f4*/ 	.word	0xffffffff


	//   ....[173]....
        /*03f8*/ 	.word	0xffffffff


	//   ....[174]....
        /*03fc*/ 	.word	0xffffffff


	//   ....[175]....
        /*0400*/ 	.word	0xffffffff


	//   ....[176]....
        /*0404*/ 	.word	0xffffffff


	//   ....[177]....
        /*0408*/ 	.word	0xffffffff


	//   ....[178]....
        /*040c*/ 	.word	0xffffffff


	//   ....[179]....
        /*0410*/ 	.word	0xffffffff


	//   ....[180]....
        /*0414*/ 	.word	0xffffffff


	//   ....[181]....
        /*0418*/ 	.word	0xffffffff


	//   ....[182]....
        /*041c*/ 	.word	0xffffffff


	//   ....[183]....
        /*0420*/ 	.word	0xffffffff


	//   ....[184]....
        /*0424*/ 	.word	0xffffffff


	//   ....[185]....
        /*0428*/ 	.word	0xffffffff


	//   ....[186]....
        /*042c*/ 	.word	0xffffffff


	//   ....[187]....
        /*0430*/ 	.word	0xffffffff


	//   ....[188]....
        /*0434*/ 	.word	0xffffffff


	//   ....[189]....
        /*0438*/ 	.word	0xffffffff


	//   ....[190]....
        /*043c*/ 	.word	0xffffffff


	//   ....[191]....
        /*0440*/ 	.word	0xffffffff


	//   ....[192]....
        /*0444*/ 	.word	0xffffffff


	//   ....[193]....
        /*0448*/ 	.word	0xffffffff


	//   ....[194]....
        /*044c*/ 	.word	0xffffffff


	//   ....[195]....
        /*0450*/ 	.word	0xffffffff


	//   ....[196]....
        /*0454*/ 	.word	0xffffffff


	//   ....[197]....
        /*0458*/ 	.word	0xffffffff


	//   ....[198]....
        /*045c*/ 	.word	0xffffffff


	//   ....[199]....
        /*0460*/ 	.word	0xffffffff


	//   ....[200]....
        /*0464*/ 	.word	0xffffffff


	//   ....[201]....
        /*0468*/ 	.word	0xffffffff


	//   ....[202]....
        /*046c*/ 	.word	0xffffffff


	//   ....[203]....
        /*0470*/ 	.word	0xffffffff


	//   ....[204]....
        /*0474*/ 	.word	0xffffffff


	//   ....[205]....
        /*0478*/ 	.word	0xffffffff


	//   ....[206]....
        /*047c*/ 	.word	0xffffffff


	//   ....[207]....
        /*0480*/ 	.word	0xffffffff


	//   ....[208]....
        /*0484*/ 	.word	0xffffffff


	//   ....[209]....
        /*0488*/ 	.word	0xffffffff


	//   ....[210]....
        /*048c*/ 	.word	0xffffffff


	//   ....[211]....
        /*0490*/ 	.word	0xffffffff


	//   ....[212]....
        /*0494*/ 	.word	0xffffffff


	//   ....[213]....
        /*0498*/ 	.word	0xffffffff


	//   ....[214]....
        /*049c*/ 	.word	0xffffffff


	//   ....[215]....
        /*04a0*/ 	.word	0xffffffff


	//   ....[216]....
        /*04a4*/ 	.word	0xffffffff


	//   ....[217]....
        /*04a8*/ 	.word	0xffffffff


	//   ....[218]....
        /*04ac*/ 	.word	0xffffffff


	//   ....[219]....
        /*04b0*/ 	.word	0xffffffff


	//   ....[220]....
        /*04b4*/ 	.word	0xffffffff


	//   ....[221]....
        /*04b8*/ 	.word	0xffffffff


	//   ....[222]....
        /*04bc*/ 	.word	0xffffffff


	//   ....[223]....
        /*04c0*/ 	.word	0xffffffff


	//   ....[224]....
        /*04c4*/ 	.word	0xffffffff


	//   ....[225]....
        /*04c8*/ 	.word	0xffffffff


	//   ....[226]....
        /*04cc*/ 	.word	0xffffffff


	//   ....[227]....
        /*04d0*/ 	.word	0xffffffff


	//   ....[228]....
        /*04d4*/ 	.word	0xffffffff


	//   ....[229]....
        /*04d8*/ 	.word	0xffffffff


	//   ....[230]....
        /*04dc*/ 	.word	0xffffffff


	//   ....[231]....
        /*04e0*/ 	.word	0xffffffff


	//   ....[232]....
        /*04e4*/ 	.word	0xffffffff


	//   ....[233]....
        /*04e8*/ 	.word	0xffffffff


	//   ....[234]....
        /*04ec*/ 	.word	0xffffffff


	//   ....[235]....
        /*04f0*/ 	.word	0xffffffff


	//   ....[236]....
        /*04f4*/ 	.word	0xffffffff


	//   ....[237]....
        /*04f8*/ 	.word	0xffffffff


	//   ....[238]....
        /*04fc*/ 	.word	0xffffffff


	//   ....[239]....
        /*0500*/ 	.word	0xffffffff


	//   ....[240]....
        /*0504*/ 	.word	0xffffffff


	//   ....[241]....
        /*0508*/ 	.word	0xffffffff


	//   ....[242]....
        /*050c*/ 	.word	0xffffffff


	//   ....[243]....
        /*0510*/ 	.word	0xffffffff


	//   ....[244]....
        /*0514*/ 	.word	0xffffffff


	//   ....[245]....
        /*0518*/ 	.word	0xffffffff


	//   ....[246]....
        /*051c*/ 	.word	0xffffffff


	//   ....[247]....
        /*0520*/ 	.word	0xffffffff


	//   ....[248]....
        /*0524*/ 	.word	0xffffffff


	//   ....[249]....
        /*0528*/ 	.word	0xffffffff


	//   ....[250]....
        /*052c*/ 	.word	0xffffffff


	//   ....[251]....
        /*0530*/ 	.word	0xffffffff


	//   ....[252]....
        /*0534*/ 	.word	0xffffffff


	//   ....[253]....
        /*0538*/ 	.word	0xffffffff


	//   ....[254]....
        /*053c*/ 	.word	0xffffffff


	//   ....[255]....
        /*0540*/ 	.word	0xffffffff


	//   ....[0]....
        /*0544*/ 	.word	0xffffffff


	//   ....[1]....
        /*0548*/ 	.word	0xffffffff


	//   ....[2]....
        /*054c*/ 	.word	0xffffffff


	//   ....[3]....
        /*0550*/ 	.word	0xffffffff


	//   ....[4]....
        /*0554*/ 	.word	0xffffffff


	//   ....[5]....
        /*0558*/ 	.word	0xffffffff


	//   ....[6]....
        /*055c*/ 	.word	0xffffffff


	//   ....[7]....
        /*0560*/ 	.word	0xffffffff


	//   ....[8]....
        /*0564*/ 	.word	0xffffffff


	//   ....[9]....
        /*0568*/ 	.word	0xffffffff


	//   ....[10]....
        /*056c*/ 	.word	0xffffffff


	//   ....[11]....
        /*0570*/ 	.word	0xffffffff


	//   ....[12]....
        /*0574*/ 	.word	0xffffffff


	//   ....[13]....
        /*0578*/ 	.word	0xffffffff


	//   ....[14]....
        /*057c*/ 	.word	0xffffffff


	//   ....[15]....
        /*0580*/ 	.word	0xffffffff


	//   ....[16]....
        /*0584*/ 	.word	0xffffffff


	//   ....[17]....
        /*0588*/ 	.word	0xffffffff


	//   ....[18]....
        /*058c*/ 	.word	0xffffffff


	//   ....[19]....
        /*0590*/ 	.word	0xffffffff


	//   ....[20]....
        /*0594*/ 	.word	0xffffffff


	//   ....[21]....
        /*0598*/ 	.word	0xffffffff


	//   ....[22]....
        /*059c*/ 	.word	0xffffffff


	//   ....[23]....
        /*05a0*/ 	.word	0xffffffff


	//   ....[24]....
        /*05a4*/ 	.word	0xffffffff


	//   ....[25]....
        /*05a8*/ 	.word	0xffffffff


	//   ....[26]....
        /*05ac*/ 	.word	0xffffffff


	//   ....[27]....
        /*05b0*/ 	.word	0xffffffff


	//   ....[28]....
        /*05b4*/ 	.word	0xffffffff


	//   ....[29]....
        /*05b8*/ 	.word	0xffffffff


	//   ....[30]....
        /*05bc*/ 	.word	0xffffffff


	//   ....[31]....
        /*05c0*/ 	.word	0xffffffff


	//   ....[32]....
        /*05c4*/ 	.word	0xffffffff


	//   ....[33]....
        /*05c8*/ 	.word	0xffffffff


	//   ....[34]....
        /*05cc*/ 	.word	0xffffffff


	//   ....[35]....
        /*05d0*/ 	.word	0xffffffff


	//   ....[36]....
        /*05d4*/ 	.word	0xffffffff


	//   ....[37]....
        /*05d8*/ 	.word	0xffffffff


	//   ....[38]....
        /*05dc*/ 	.word	0xffffffff


	//   ....[39]....
        /*05e0*/ 	.word	0x0500000f


	//   ....[40]....
        /*05e4*/ 	.word	0x0500000f


	//   ....[41]....
        /*05e8*/ 	.word	0x0500000f


	//   ....[42]....
        /*05ec*/ 	.word	0x0500000f


	//   ....[43]....
        /*05f0*/ 	.word	0x0500000f


	//   ....[44]....
        /*05f4*/ 	.word	0x0500000f


	//   ....[45]....
        /*05f8*/ 	.word	0x0500000f


	//   ....[46]....
        /*05fc*/ 	.word	0x0500000f


	//   ....[47]....
        /*0600*/ 	.word	0x0500000f


	//   ....[48]....
        /*0604*/ 	.word	0x0500000f


	//   ....[49]....
        /*0608*/ 	.word	0x0500000f


	//   ....[50]....
        /*060c*/ 	.word	0x0500000f


	//   ....[51]....
        /*0610*/ 	.word	0x0500000f


	//   ....[52]....
        /*0614*/ 	.word	0x0500000f


	//   ....[53]....
        /*0618*/ 	.word	0x0500000f


	//   ....[54]....
        /*061c*/ 	.word	0x0500000f


	//   ....[55]....
        /*0620*/ 	.word	0x0500000f


	//   ....[56]....
        /*0624*/ 	.word	0x0500000f


	//   ....[57]....
        /*0628*/ 	.word	0x0500000f


	//   ....[58]....
        /*062c*/ 	.word	0x0500000f


	//   ....[59]....
        /*0630*/ 	.word	0x0500000f


	//   ....[60]....
        /*0634*/ 	.word	0x0500000f


	//   ....[61]....
        /*0638*/ 	.word	0x0500000f


	//   ....[62]....
        /*063c*/ 	.word	0x0500000f


	//   ....[63]....
        /*0640*/ 	.word	0x0500000f


	//   ....[64]....
        /*0644*/ 	.word	0x0500000f


	//   ....[65]....
        /*0648*/ 	.word	0x0500000f


	//   ....[66]....
        /*064c*/ 	.word	0x0500000f


	//   ....[67]....
        /*0650*/ 	.word	0x0500000f


	//   ....[68]....
        /*0654*/ 	.word	0x0500000f


	//   ....[69]....
        /*0658*/ 	.word	0x0500000f


	//   ....[70]....
        /*065c*/ 	.word	0x0500000f


	//   ....[71]....
        /*0660*/ 	.word	0x0500000f


	//   ....[72]....
        /*0664*/ 	.word	0x0500000f


	//   ....[73]....
        /*0668*/ 	.word	0x0500000f


	//   ....[74]....
        /*066c*/ 	.word	0x0500000f


	//   ....[75]....
        /*0670*/ 	.word	0x0500000f


	//   ....[76]....
        /*0674*/ 	.word	0x0500000f


	//   ....[77]....
        /*0678*/ 	.word	0x0500000f


	//   ....[78]....
        /*067c*/ 	.word	0x0500000f


	//   ....[79]....
        /*0680*/ 	.word	0x0500000f


	//   ....[80]....
        /*0684*/ 	.word	0x0500000f


	//   ....[81]....
        /*0688*/ 	.word	0x0500000f


	//   ....[82]....
        /*068c*/ 	.word	0x0500000f


	//   ....[83]....
        /*0690*/ 	.word	0x0500000f


	//   ....[84]....
        /*0694*/ 	.word	0x0500000f


	//   ....[85]....
        /*0698*/ 	.word	0x0500000f


	//   ....[86]....
        /*069c*/ 	.word	0x0500000f


	//   ....[87]....
        /*06a0*/ 	.word	0x0500000f


	//   ....[88]....
        /*06a4*/ 	.word	0x0500000f


	//   ....[89]....
        /*06a8*/ 	.word	0x0500000f


	//   ....[90]....
        /*06ac*/ 	.word	0x0500000f


	//   ....[91]....
        /*06b0*/ 	.word	0x0500000f


	//   ....[92]....
        /*06b4*/ 	.word	0x0500000f


	//   ....[93]....
        /*06b8*/ 	.word	0x0500000f


	//   ....[94]....
        /*06bc*/ 	.word	0x0500000f


	//   ....[95]....
        /*06c0*/ 	.word	0x0500000f


	//   ....[96]....
        /*06c4*/ 	.word	0x0500000f


	//   ....[97]....
        /*06c8*/ 	.word	0x0500000f


	//   ....[98]....
        /*06cc*/ 	.word	0x0500000f


	//   ....[99]....
        /*06d0*/ 	.word	0x0500000f


	//   ....[100]....
        /*06d4*/ 	.word	0x0500000f


	//   ....[101]....
        /*06d8*/ 	.word	0x0500000f


	//   ....[102]....
        /*06dc*/ 	.word	0x0500000f


	//   ....[103]....
        /*06e0*/ 	.word	0x0500000f


	//   ....[104]....
        /*06e4*/ 	.word	0x0500000f


	//   ....[105]....
        /*06e8*/ 	.word	0x0500000f


	//   ....[106]....
        /*06ec*/ 	.word	0x0500000f


	//   ....[107]....
        /*06f0*/ 	.word	0x0500000f


	//   ....[108]....
        /*06f4*/ 	.word	0x0500000f


	//   ....[109]....
        /*06f8*/ 	.word	0x0500000f


	//   ....[110]....
        /*06fc*/ 	.word	0x0500000f


	//   ....[111]....
        /*0700*/ 	.word	0x0500000f


	//   ....[112]....
        /*0704*/ 	.word	0x0500000f


	//   ....[113]....
        /*0708*/ 	.word	0x0500000f


	//   ....[114]....
        /*070c*/ 	.word	0x0500000f


	//   ....[115]....
        /*0710*/ 	.word	0x0500000f


	//   ....[116]....
        /*0714*/ 	.word	0x0500000f


	//   ....[117]....
        /*0718*/ 	.word	0x0500000f


	//   ....[118]....
        /*071c*/ 	.word	0x0500000f


	//   ....[119]....
        /*0720*/ 	.word	0x0500000f


	//   ....[120]....
        /*0724*/ 	.word	0x0500000f


	//----- nvinfo : EIATTR_COOP_GROUP_INSTR_OFFSETS
	.align		4
.L_542:
        /*0728*/ 	.byte	0x04, 0x28
        /*072a*/ 	.short	(.L_544 - .L_543)


	//   ....[0]....
.L_543:
        /*072c*/ 	.word	0x00000080


	//   ....[1]....
        /*0730*/ 	.word	0x00000090


	//   ....[2]....
        /*0734*/ 	.word	0x000002d0


	//   ....[3]....
        /*0738*/ 	.word	0x00000430


	//   ....[4]....
        /*073c*/ 	.word	0x00000550


	//   ....[5]....
        /*0740*/ 	.word	0x000006b0


	//   ....[6]....
        /*0744*/ 	.word	0x000020e0


	//   ....[7]....
        /*0748*/ 	.word	0x000028c0


	//   ....[8]....
        /*074c*/ 	.word	0x000028f0


	//   ....[9]....
        /*0750*/ 	.word	0x00002f60


	//   ....[10]....
        /*0754*/ 	.word	0x00002f80


	//   ....[11]....
        /*0758*/ 	.word	0x00003910


	//   ....[12]....
        /*075c*/ 	.word	0x00003970


	//   ....[13]....
        /*0760*/ 	.word	0x00004ce0


	//   ....[14]....
        /*0764*/ 	.word	0x00004d00


	//   ....[15]....
        /*0768*/ 	.word	0x00005790


	//   ....[16]....
        /*076c*/ 	.word	0x000057b0


	//   ....[17]....
        /*0770*/ 	.word	0x000060f0


	//   ....[18]....
        /*0774*/ 	.word	0x000062c0


	//   ....[19]....
        /*0778*/ 	.word	0x00007ad0


	//   ....[20]....
        /*077c*/ 	.word	0x00007af0


	//   ....[21]....
        /*0780*/ 	.word	0x00008470


	//   ....[22]....
        /*0784*/ 	.word	0x00008570


	//   ....[23]....
        /*0788*/ 	.word	0x00009820


	//   ....[24]....
        /*078c*/ 	.word	0x00009840


	//   ....[25]....
        /*0790*/ 	.word	0x000098c0


	//   ....[26]....
        /*0794*/ 	.word	0x000098e0


	//   ....[27]....
        /*0798*/ 	.word	0x0000ae00


	//   ....[28]....
        /*079c*/ 	.word	0x0000ae30


	//   ....[29]....
        /*07a0*/ 	.word	0x0000ae60


	//   ....[30]....
        /*07a4*/ 	.word	0x0000ae90


	//   ....[31]....
        /*07a8*/ 	.word	0x0000aec0


	//   ....[32]....
        /*07ac*/ 	.word	0x0000af00


	//   ....[33]....
        /*07b0*/ 	.word	0x0000af40


	//   ....[34]....
        /*07b4*/ 	.word	0x0000af70


	//   ....[35]....
        /*07b8*/ 	.word	0x0000afa0


	//   ....[36]....
        /*07bc*/ 	.word	0x0000afd0


	//   ....[37]....
        /*07c0*/ 	.word	0x0000b010


	//   ....[38]....
        /*07c4*/ 	.word	0x0000b070


	//   ....[39]....
        /*07c8*/ 	.word	0x0000b0a0


	//   ....[40]....
        /*07cc*/ 	.word	0x0000b0d0


	//   ....[41]....
        /*07d0*/ 	.word	0x0000b100


	//   ....[42]....
        /*07d4*/ 	.word	0x0000b130


	//   ....[43]....
        /*07d8*/ 	.word	0x0000b170


	//   ....[44]....
        /*07dc*/ 	.word	0x0000b1d0


	//   ....[45]....
        /*07e0*/ 	.word	0x0000b200


	//   ....[46]....
        /*07e4*/ 	.word	0x0000b230


	//   ....[47]....
        /*07e8*/ 	.word	0x0000b260


	//   ....[48]....
        /*07ec*/ 	.word	0x0000b290


	//   ....[49]....
        /*07f0*/ 	.word	0x0000b2c0


	//   ....[50]....
        /*07f4*/ 	.word	0x0000b300


	//   ....[51]....
        /*07f8*/ 	.word	0x0000b340


	//   ....[52]....
        /*07fc*/ 	.word	0x0000b370


	//   ....[53]....
        /*0800*/ 	.word	0x0000b3a0


	//   ....[54]....
        /*0804*/ 	.word	0x0000b3d0


	//   ....[55]....
        /*0808*/ 	.word	0x0000b400


	//   ....[56]....
        /*080c*/ 	.word	0x0000b430


	//   ....[57]....
        /*0810*/ 	.word	0x0000b460


	//   ....[58]....
        /*0814*/ 	.word	0x0000b470


	//   ....[59]....
        /*0818*/ 	.word	0x0000b490


	//   ....[60]....
        /*081c*/ 	.word	0x0000b4a0


	//   ....[61]....
        /*0820*/ 	.word	0x0000b4b0


	//   ....[62]....
        /*0824*/ 	.word	0x0000b4c0


	//   ....[63]....
        /*0828*/ 	.word	0x0000b4d0


	//   ....[64]....
        /*082c*/ 	.word	0x0000b4e0


	//   ....[65]....
        /*0830*/ 	.word	0x0000b4f0


	//   ....[66]....
        /*0834*/ 	.word	0x0000b500


	//   ....[67]....
        /*0838*/ 	.word	0x0000b510


	//   ....[68]....
        /*083c*/ 	.word	0x0000b520


	//   ....[69]....
        /*0840*/ 	.word	0x0000b530


	//   ....[70]....
        /*0844*/ 	.word	0x0000b550


	//   ....[71]....
        /*0848*/ 	.word	0x0000b560


	//   ....[72]....
        /*084c*/ 	.word	0x0000b570


	//   ....[73]....
        /*0850*/ 	.word	0x0000b580


	//   ....[74]....
        /*0854*/ 	.word	0x0000b590


	//   ....[75]....
        /*0858*/ 	.word	0x0000b5a0


	//   ....[76]....
        /*085c*/ 	.word	0x0000b5b0


	//   ....[77]....
        /*0860*/ 	.word	0x0000b5c0


	//   ....[78]....
        /*0864*/ 	.word	0x0000b5d0


	//   ....[79]....
        /*0868*/ 	.word	0x0000b5e0


	//   ....[80]....
        /*086c*/ 	.word	0x0000b600


	//   ....[81]....
        /*0870*/ 	.word	0x0000b610


	//   ....[82]....
        /*0874*/ 	.word	0x0000b620


	//   ....[83]....
        /*0878*/ 	.word	0x0000b630


	//   ....[84]....
        /*087c*/ 	.word	0x0000b640


	//   ....[85]....
        /*0880*/ 	.word	0x0000b650


	//   ....[86]....
        /*0884*/ 	.word	0x0000b660


	//   ....[87]....
        /*0888*/ 	.word	0x0000b680


	//   ....[88]....
        /*088c*/ 	.word	0x0000b6a0


	//   ....[89]....
        /*0890*/ 	.word	0x0000b6b0


	//   ....[90]....
        /*0894*/ 	.word	0x0000b6d0


	//   ....[91]....
        /*0898*/ 	.word	0x0000b6e0


	//   ....[92]....
        /*089c*/ 	.word	0x0000b6f0


	//   ....[93]....
        /*08a0*/ 	.word	0x0000b700


	//   ....[94]....
        /*08a4*/ 	.word	0x0000b710


	//   ....[95]....
        /*08a8*/ 	.word	0x0000b720


	//   ....[96]....
        /*08ac*/ 	.word	0x0000b730


	//   ....[97]....
        /*08b0*/ 	.word	0x0000b740


	//   ....[98]....
        /*08b4*/ 	.word	0x0000b760


	//   ....[99]....
        /*08b8*/ 	.word	0x0000b790


	//   ....[100]....
        /*08bc*/ 	.word	0x0000b7b0


	//   ....[101]....
        /*08c0*/ 	.word	0x0000b7d0


	//   ....[102]....
        /*08c4*/ 	.word	0x0000b800


	//   ....[103]....
        /*08c8*/ 	.word	0x0000b820


	//   ....[104]....
        /*08cc*/ 	.word	0x0000b830


	//   ....[105]....
        /*08d0*/ 	.word	0x0000b850


	//   ....[106]....
        /*08d4*/ 	.word	0x0000b870


	//   ....[107]....
        /*08d8*/ 	.word	0x0000b890


	//   ....[108]....
        /*08dc*/ 	.word	0x0000b8a0


	//   ....[109]....
        /*08e0*/ 	.word	0x0000b8c0


	//   ....[110]....
        /*08e4*/ 	.word	0x0000b8f0


	//   ....[111]....
        /*08e8*/ 	.word	0x0000b920


	//   ....[112]....
        /*08ec*/ 	.word	0x0000b950


	//   ....[113]....
        /*08f0*/ 	.word	0x0000b980


	//   ....[114]....
        /*08f4*/ 	.word	0x0000b9b0


	//   ....[115]....
        /*08f8*/ 	.word	0x0000b9d0


	//   ....[116]....
        /*08fc*/ 	.word	0x0000ba00


	//   ....[117]....
        /*0900*/ 	.word	0x0000ba30


	//   ....[118]....
        /*0904*/ 	.word	0x0000ba50


	//   ....[119]....
        /*0908*/ 	.word	0x0000ba80


	//   ....[120]....
        /*090c*/ 	.word	0x0000bab0


	//   ....[121]....
        /*0910*/ 	.word	0x0000bae0


	//   ....[122]....
        /*0914*/ 	.word	0x0000bb10


	//   ....[123]....
        /*0918*/ 	.word	0x0000bb40


	//   ....[124]....
        /*091c*/ 	.word	0x0000bb70


	//   ....[125]....
        /*0920*/ 	.word	0x0000bba0


	//   ....[126]....
        /*0924*/ 	.word	0x0000bbd0


	//   ....[127]....
        /*0928*/ 	.word	0x0000bc00


	//   ....[128]....
        /*092c*/ 	.word	0x0000bc30


	//   ....[129]....
        /*0930*/ 	.word	0x0000bc60


	//   ....[130]....
        /*0934*/ 	.word	0x0000bc90


	//   ....[131]....
        /*0938*/ 	.word	0x0000bcc0


	//   ....[132]....
        /*093c*/ 	.word	0x0000bcf0


	//   ....[133]....
        /*0940*/ 	.word	0x0000bd20


	//   ....[134]....
        /*0944*/ 	.word	0x0000bd50


	//   ....[135]....
        /*0948*/ 	.word	0x0000bd80


	//   ....[136]....
        /*094c*/ 	.word	0x0000bdb0


	//   ....[137]....
        /*0950*/ 	.word	0x0000bde0


	//   ....[138]....
        /*0954*/ 	.word	0x0000be10


	//   ....[139]....
        /*0958*/ 	.word	0x0000be40


	//   ....[140]....
        /*095c*/ 	.word	0x0000be70


	//   ....[141]....
        /*0960*/ 	.word	0x0000bea0


	//   ....[142]....
        /*0964*/ 	.word	0x0000bed0


	//   ....[143]....
        /*0968*/ 	.word	0x0000bf00


	//   ....[144]....
        /*096c*/ 	.word	0x0000bf30


	//   ....[145]....
        /*0970*/ 	.word	0x0000bf60


	//   ....[146]....
        /*0974*/ 	.word	0x0000bf90


	//   ....[147]....
        /*0978*/ 	.word	0x0000bfc0


	//   ....[148]....
        /*097c*/ 	.word	0x0000bff0


	//   ....[149]....
        /*0980*/ 	.word	0x0000c020


	//   ....[150]....
        /*0984*/ 	.word	0x0000c080


	//   ....[151]....
        /*0988*/ 	.word	0x0000c0b0


	//   ....[152]....
        /*098c*/ 	.word	0x0000c0e0


	//   ....[153]....
        /*0990*/ 	.word	0x0000c110


	//   ....[154]....
        /*0994*/ 	.word	0x0000c140


	//   ....[155]....
        /*0998*/ 	.word	0x0000ccb0


	//   ....[156]....
        /*099c*/ 	.word	0x0000ccc0


	//   ....[157]....
        /*09a0*/ 	.word	0x0000ccd0


	//   ....[158]....
        /*09a4*/ 	.word	0x0000cce0


	//   ....[159]....
        /*09a8*/ 	.word	0x0000d7a0


	//   ....[160]....
        /*09ac*/ 	.word	0x0000d7c0


	//   ....[161]....
        /*09b0*/ 	.word	0x0000d960


	//   ....[162]....
        /*09b4*/ 	.word	0x0000d980


	//   ....[163]....
        /*09b8*/ 	.word	0x0000dac0


	//   ....[164]....
        /*09bc*/ 	.word	0x0000dae0


	//   ....[165]....
        /*09c0*/ 	.word	0x0000dc30


	//   ....[166]....
        /*09c4*/ 	.word	0x0000dc50


	//   ....[167]....
        /*09c8*/ 	.word	0x0000e230


	//   ....[168]....
        /*09cc*/ 	.word	0x0000e270


	//   ....[169]....
        /*09d0*/ 	.word	0x0000ec50


	//   ....[170]....
        /*09d4*/ 	.word	0x0000ec60


	//   ....[171]....
        /*09d8*/ 	.word	0x0000fe70


	//   ....[172]....
        /*09dc*/ 	.word	0x0000fea0


	//   ....[173]....
        /*09e0*/ 	.word	0x00010010


	//   ....[174]....
        /*09e4*/ 	.word	0x00010030


	//   ....[175]....
        /*09e8*/ 	.word	0x00010170


	//   ....[176]....
        /*09ec*/ 	.word	0x00010190


	//   ....[177]....
        /*09f0*/ 	.word	0x000102e0


	//   ....[178]....
        /*09f4*/ 	.word	0x00010300


	//   ....[179]....
        /*09f8*/ 	.word	0x000104d0


	//   ....[180]....
        /*09fc*/ 	.word	0x000106b0


	//   ....[181]....
        /*0a00*/ 	.word	0x000106e0


	//   ....[182]....
        /*0a04*/ 	.word	0x00010710


	//   ....[183]....
        /*0a08*/ 	.word	0x00010740


	//   ....[184]....
        /*0a0c*/ 	.word	0x00010770


	//   ....[185]....
        /*0a10*/ 	.word	0x000107c0


	//   ....[186]....
        /*0a14*/ 	.word	0x00010940


	//   ....[187]....
        /*0a18*/ 	.word	0x00010970


	//   ....[188]....
        /*0a1c*/ 	.word	0x000109a0


	//   ....[189]....
        /*0a20*/ 	.word	0x000109d0


	//   ....[190]....
        /*0a24*/ 	.word	0x00010a00


	//   ....[191]....
        /*0a28*/ 	.word	0x00010a30


	//   ....[192]....
        /*0a2c*/ 	.word	0x00010ae0


	//   ....[193]....
        /*0a30*/ 	.word	0x00010b40


	//   ....[194]....
        /*0a34*/ 	.word	0x00010b50


	//   ....[195]....
        /*0a38*/ 	.word	0x00010ba0


	//   ....[196]....
        /*0a3c*/ 	.word	0x00012c90


	//   ....[197]....
        /*0a40*/ 	.word	0x00012cd0


	//   ....[198]....
        /*0a44*/ 	.word	0x00012de0


	//   ....[199]....
        /*0a48*/ 	.word	0x00012df0


	//   ....[200]....
        /*0a4c*/ 	.word	0x00012e60


	//   ....[201]....
        /*0a50*/ 	.word	0x00012e70


	//   ....[202]....
        /*0a54*/ 	.word	0x00012ee0


	//   ....[203]....
        /*0a58*/ 	.word	0x00012ef0


	//   ....[204]....
        /*0a5c*/ 	.word	0x00012f60


	//   ....[205]....
        /*0a60*/ 	.word	0x00012f70


	//   ....[206]....
        /*0a64*/ 	.word	0x00012fe0


	//   ....[207]....
        /*0a68*/ 	.word	0x00012ff0


	//   ....[208]....
        /*0a6c*/ 	.word	0x00013060


	//   ....[209]....
        /*0a70*/ 	.word	0x00013070


	//   ....[210]....
        /*0a74*/ 	.word	0x00013080


	//   ....[211]....
        /*0a78*/ 	.word	0x00013100


	//   ....[212]....
        /*0a7c*/ 	.word	0x00013470


	//   ....[213]....
        /*0a80*/ 	.word	0x000134a0


	//   ....[214]....
        /*0a84*/ 	.word	0x000135c0


	//   ....[215]....
        /*0a88*/ 	.word	0x000135d0


	//   ....[216]....
        /*0a8c*/ 	.word	0x00013660


	//   ....[217]....
        /*0a90*/ 	.word	0x00013670


	//   ....[218]....
        /*0a94*/ 	.word	0x00013700


	//   ....[219]....
        /*0a98*/ 	.word	0x00013710


	//   ....[220]....
        /*0a9c*/ 	.word	0x00013790


	//   ....[221]....
        /*0aa0*/ 	.word	0x000137a0


	//   ....[222]....
        /*0aa4*/ 	.word	0x00013820


	//   ....[223]....
        /*0aa8*/ 	.word	0x00013830


	//   ....[224]....
        /*0aac*/ 	.word	0x000138b0


	//   ....[225]....
        /*0ab0*/ 	.word	0x000138c0


	//   ....[226]....
        /*0ab4*/ 	.word	0x000138d0


	//   ....[227]....
        /*0ab8*/ 	.word	0x000138e0


	//   ....[228]....
        /*0abc*/ 	.word	0x00014030


	//   ....[229]....
        /*0ac0*/ 	.word	0x00014060


	//   ....[230]....
        /*0ac4*/ 	.word	0x00014080


	//   ....[231]....
        /*0ac8*/ 	.word	0x00014110


	//   ....[232]....
        /*0acc*/ 	.word	0x00014130


	//   ....[233]....
        /*0ad0*/ 	.word	0x000141c0


	//   ....[234]....
        /*0ad4*/ 	.word	0x000141e0


	//   ....[235]....
        /*0ad8*/ 	.word	0x00014270


	//   ....[236]....
        /*0adc*/ 	.word	0x00014290


	//   ....[237]....
        /*0ae0*/ 	.word	0x00014320


	//   ....[238]....
        /*0ae4*/ 	.word	0x00014340


	//   ....[239]....
        /*0ae8*/ 	.word	0x000143d0


	//   ....[240]....
        /*0aec*/ 	.word	0x000143f0


	//   ....[241]....
        /*0af0*/ 	.word	0x00014480


	//   ....[242]....
        /*0af4*/ 	.word	0x000144a0


	//   ....[243]....
        /*0af8*/ 	.word	0x000144b0


	//   ....[244]....
        /*0afc*/ 	.word	0x00014c00


	//   ....[245]....
        /*0b00*/ 	.word	0x00014c20


	//   ....[246]....
        /*0b04*/ 	.word	0x00014c80


	//   ....[247]....
        /*0b08*/ 	.word	0x00014c90


	//   ....[248]....
        /*0b0c*/ 	.word	0x00014ce0


	//   ....[249]....
        /*0b10*/ 	.word	0x00014cf0


	//   ....[250]....
        /*0b14*/ 	.word	0x00014d40


	//   ....[251]....
        /*0b18*/ 	.word	0x00014d50


	//   ....[252]....
        /*0b1c*/ 	.word	0x00014da0


	//   ....[253]....
        /*0b20*/ 	.word	0x00014db0


	//   ....[254]....
        /*0b24*/ 	.word	0x00014e00


	//   ....[255]....
        /*0b28*/ 	.word	0x00014e10


	//   ....[0]....
        /*0b2c*/ 	.word	0x00014e60


	//   ....[1]....
        /*0b30*/ 	.word	0x00014e70


	//   ....[2]....
        /*0b34*/ 	.word	0x00014e80


	//   ....[3]....
        /*0b38*/ 	.word	0x00014ed0


	//   ....[4]....
        /*0b3c*/ 	.word	0x000151f0


	//   ....[5]....
        /*0b40*/ 	.word	0x00015200


	//   ....[6]....
        /*0b44*/ 	.word	0x00015260


	//   ....[7]....
        /*0b48*/ 	.word	0x00015270


	//   ....[8]....
        /*0b4c*/ 	.word	0x000152c0


	//   ....[9]....
        /*0b50*/ 	.word	0x000152d0


	//   ....[10]....
        /*0b54*/ 	.word	0x00015320


	//   ....[11]....
        /*0b58*/ 	.word	0x00015330


	//   ....[12]....
        /*0b5c*/ 	.word	0x00015380


	//   ....[13]....
        /*0b60*/ 	.word	0x00015390


	//   ....[14]....
        /*0b64*/ 	.word	0x000153e0


	//   ....[15]....
        /*0b68*/ 	.word	0x000153f0


	//   ....[16]....
        /*0b6c*/ 	.word	0x00015440


	//   ....[17]....
        /*0b70*/ 	.word	0x00015450


	//   ....[18]....
        /*0b74*/ 	.word	0x00015460


	//   ....[19]....
        /*0b78*/ 	.word	0x000154b0


	//   ....[20]....
        /*0b7c*/ 	.word	0x00016ea0


	//   ....[21]....
        /*0b80*/ 	.word	0x00016ee0


	//   ....[22]....
        /*0b84*/ 	.word	0x00016f10


	//   ....[23]....
        /*0b88*/ 	.word	0x00016f20


	//   ....[24]....
        /*0b8c*/ 	.word	0x00016f50


	//   ....[25]....
        /*0b90*/ 	.word	0x00016f60


	//   ....[26]....
        /*0b94*/ 	.word	0x00016f90


	//   ....[27]....
        /*0b98*/ 	.word	0x00016fc0


	//   ....[28]....
        /*0b9c*/ 	.word	0x00017130


	//   ....[29]....
        /*0ba0*/ 	.word	0x00017160


	//   ....[30]....
        /*0ba4*/ 	.word	0x000171a0


	//   ....[31]....
        /*0ba8*/ 	.word	0x000171d0


	//   ....[32]....
        /*0bac*/ 	.word	0x00017200


	//   ....[33]....
        /*0bb0*/ 	.word	0x00017230


	//   ....[34]....
        /*0bb4*/ 	.word	0x000172c0


	//   ....[35]....
        /*0bb8*/ 	.word	0x00017310


	//   ....[36]....
        /*0bbc*/ 	.word	0x00017320


	//   ....[37]....
        /*0bc0*/ 	.word	0x00017360


	//   ....[38]....
        /*0bc4*/ 	.word	0x00017d80


	//   ....[39]....
        /*0bc8*/ 	.word	0x000183a0


	//   ....[40]....
        /*0bcc*/ 	.word	0x00018480


	//   ....[41]....
        /*0bd0*/ 	.word	0x00018570


	//   ....[42]....
        /*0bd4*/ 	.word	0x00018630


	//   ....[43]....
        /*0bd8*/ 	.word	0x00018710


	//   ....[44]....
        /*0bdc*/ 	.word	0x00018770


	//   ....[45]....
        /*0be0*/ 	.word	0x00018850


	//   ....[46]....
        /*0be4*/ 	.word	0x000188b0


	//   ....[47]....
        /*0be8*/ 	.word	0x00018990


	//   ....[48]....
        /*0bec*/ 	.word	0x000189f0


	//   ....[49]....
        /*0bf0*/ 	.word	0x00018ad0


	//   ....[50]....
        /*0bf4*/ 	.word	0x00018b30


	//   ....[51]....
        /*0bf8*/ 	.word	0x00018c10


	//   ....[52]....
        /*0bfc*/ 	.word	0x00018c70


	//   ....[53]....
        /*0c00*/ 	.word	0x00018d50


	//   ....[54]....
        /*0c04*/ 	.word	0x00018db0


	//   ....[55]....
        /*0c08*/ 	.word	0x00018e80


	//   ....[56]....
        /*0c0c*/ 	.word	0x00019010


	//   ....[57]....
        /*0c10*/ 	.word	0x000190a0


	//   ....[58]....
        /*0c14*/ 	.word	0x000191c0


	//   ....[59]....
        /*0c18*/ 	.word	0x00019210


	//   ....[60]....
        /*0c1c*/ 	.word	0x00019330


	//   ....[61]....
        /*0c20*/ 	.word	0x00019380


	//   ....[62]....
        /*0c24*/ 	.word	0x000194a0


	//   ....[63]....
        /*0c28*/ 	.word	0x000194f0


	//   ....[64]....
        /*0c2c*/ 	.word	0x000195f0


	//   ....[65]....
        /*0c30*/ 	.word	0x00019690


	//   ....[66]....
        /*0c34*/ 	.word	0x000196f0


	//   ....[67]....
        /*0c38*/ 	.word	0x000197e0


	//   ....[68]....
        /*0c3c*/ 	.word	0x00019840


	//   ....[69]....
        /*0c40*/ 	.word	0x00019930


	//   ....[70]....
        /*0c44*/ 	.word	0x00019990


	//   ....[71]....
        /*0c48*/ 	.word	0x00019a30


	//   ....[72]....
        /*0c4c*/ 	.word	0x00019b30


	//   ....[73]....
        /*0c50*/ 	.word	0x00019ba0


	//   ....[74]....
        /*0c54*/ 	.word	0x00019c00


	//   ....[75]....
        /*0c58*/ 	.word	0x00019d10


	//   ....[76]....
        /*0c5c*/ 	.word	0x00019d70


	//   ....[77]....
        /*0c60*/ 	.word	0x00019e80


	//   ....[78]....
        /*0c64*/ 	.word	0x00019ee0


	//   ....[79]....
        /*0c68*/ 	.word	0x00019ff0


	//   ....[80]....
        /*0c6c*/ 	.word	0x0001a050


	//   ....[81]....
        /*0c70*/ 	.word	0x0001a160


	//   ....[82]....
        /*0c74*/ 	.word	0x0001a1c0


	//   ....[83]....
        /*0c78*/ 	.word	0x0001a2d0


	//   ....[84]....
        /*0c7c*/ 	.word	0x0001a330


	//   ....[85]....
        /*0c80*/ 	.word	0x0001a430


	//   ....[86]....
        /*0c84*/ 	.word	0x0001a490


	//   ....[87]....
        /*0c88*/ 	.word	0x0001a580


	//   ....[88]....
        /*0c8c*/ 	.word	0x0001a6b0


	//   ....[89]....
        /*0c90*/ 	.word	0x0001a750


	//   ....[90]....
        /*0c94*/ 	.word	0x0001a7b0


	//   ....[91]....
        /*0c98*/ 	.word	0x0001a870


	//   ....[92]....
        /*0c9c*/ 	.word	0x0001a8d0


	//   ....[93]....
        /*0ca0*/ 	.word	0x0001a990


	//   ....[94]....
        /*0ca4*/ 	.word	0x0001a9f0


	//   ....[95]....
        /*0ca8*/ 	.word	0x0001aab0


	//   ....[96]....
        /*0cac*/ 	.word	0x0001ab10


	//   ....[97]....
        /*0cb0*/ 	.word	0x0001abd0


	//   ....[98]....
        /*0cb4*/ 	.word	0x0001ac30


	//   ....[99]....
        /*0cb8*/ 	.word	0x0001acf0


	//   ....[100]....
        /*0cbc*/ 	.word	0x0001ad50


	//   ....[101]....
        /*0cc0*/ 	.word	0x0001ae10


	//   ....[102]....
        /*0cc4*/ 	.word	0x0001ae70


	//   ....[103]....
        /*0cc8*/ 	.word	0x0001af30


	//   ....[104]....
        /*0ccc*/ 	.word	0x0001b020


	//   ....[105]....
        /*0cd0*/ 	.word	0x0001b0b0


	//   ....[106]....
        /*0cd4*/ 	.word	0x0001b110


	//   ....[107]....
        /*0cd8*/ 	.word	0x0001b1d0


	//   ....[108]....
        /*0cdc*/ 	.word	0x0001b230


	//   ....[109]....
        /*0ce0*/ 	.word	0x0001b2f0


	//   ....[110]....
        /*0ce4*/ 	.word	0x0001b350


	//   ....[111]....
        /*0ce8*/ 	.word	0x0001b410


	//   ....[112]....
        /*0cec*/ 	.word	0x0001b470


	//   ....[113]....
        /*0cf0*/ 	.word	0x0001b530


	//   ....[114]....
        /*0cf4*/ 	.word	0x0001b590


	//   ....[115]....
        /*0cf8*/ 	.word	0x0001b650


	//   ....[116]....
        /*0cfc*/ 	.word	0x0001b6b0


	//   ....[117]....
        /*0d00*/ 	.word	0x0001b770


	//   ....[118]....
        /*0d04*/ 	.word	0x0001b7d0


	//   ....[119]....
        /*0d08*/ 	.word	0x0001b890


	//   ....[120]....
        /*0d0c*/ 	.word	0x0001baf0


	//----- nvinfo : EIATTR_REG_RECONFIG
	.align		4
.L_544:
        /*0d10*/ 	.byte	0x01, 0x54
	.zero		2


	//----- nvinfo : EIATTR_SYSCALL_OFFSETS
	.align		4
        /*0d14*/ 	.byte	0x04, 0x46
        /*0d16*/ 	.short	(.L_546 - .L_545)


	//   ....[0]....
.L_545:
        /*0d18*/ 	.word	0x00002260


	//   ....[1]....
        /*0d1c*/ 	.word	0x00012290


	//   ....[2]....
        /*0d20*/ 	.word	0x00012400


	//   ....[3]....
        /*0d24*/ 	.word	0x00012550


	//   ....[4]....
        /*0d28*/ 	.word	0x00012690


	//   ....[5]....
        /*0d2c*/ 	.word	0x00013cc0


	//----- nvinfo : EIATTR_MBARRIER_INSTR_OFFSETS
	.align		4
.L_546:
        /*0d30*/ 	.byte	0x04, 0x39
        /*0d32*/ 	.short	(.L_548 - .L_547)


	//   ....[0]....
.L_547:
        /*0d34*/ 	.word	0x00000180
        /*0d38*/ 	.word	0x000000ff
        /*0d3c*/ 	.word	0x00038800
        /*0d40*/ 	.short	0x0100
        /*0d42*/ 	.byte	0x08
	.zero		1


	//   ....[1]....
        /*0d44*/ 	.word	0x00000190
        /*0d48*/ 	.word	0x000000ff
        /*0d4c*/ 	.word	0x00038820
        /*0d50*/ 	.short	0x0100
        /*0d52*/ 	.byte	0x08
	.zero		1


	//   ....[2]....
        /*0d54*/ 	.word	0x00000280
        /*0d58*/ 	.word	0x000000ff
        /*0d5c*/ 	.word	0x00038830
        /*0d60*/ 	.short	0x0100
        /*0d62*/ 	.byte	0x08
	.zero		1


	//   ....[3]....
        /*0d64*/ 	.word	0x00000290
        /*0d68*/ 	.word	0x000000ff
        /*0d6c*/ 	.word	0x00038840
        /*0d70*/ 	.short	0x0100
        /*0d72*/ 	.byte	0x08
	.zero		1


	//   ....[4]....
        /*0d74*/ 	.word	0x000002a0
        /*0d78*/ 	.word	0x000000ff
        /*0d7c*/ 	.word	0x00038838
        /*0d80*/ 	.short	0x0100
        /*0d82*/ 	.byte	0x08
	.zero		1


	//   ....[5]....
        /*0d84*/ 	.word	0x000002b0
        /*0d88*/ 	.word	0x000000ff
        /*0d8c*/ 	.word	0x00038848
        /*0d90*/ 	.short	0x0100
        /*0d92*/ 	.byte	0x08
	.zero		1


	//   ....[6]....
        /*0d94*/ 	.word	0x000003e0
        /*0d98*/ 	.word	0x000000ff
        /*0d9c*/ 	.word	0x00038850
        /*0da0*/ 	.short	0x0100
        /*0da2*/ 	.byte	0x08
	.zero		1


	//   ....[7]....
        /*0da4*/ 	.word	0x000003f0
        /*0da8*/ 	.word	0x000000ff
        /*0dac*/ 	.word	0x00038860
        /*0db0*/ 	.short	0x0100
        /*0db2*/ 	.byte	0x08
	.zero		1


	//   ....[8]....
        /*0db4*/ 	.word	0x00000400
        /*0db8*/ 	.word	0x000000ff
        /*0dbc*/ 	.word	0x00038858
        /*0dc0*/ 	.short	0x0100
        /*0dc2*/ 	.byte	0x08
	.zero		1


	//   ....[9]....
        /*0dc4*/ 	.word	0x00000410
        /*0dc8*/ 	.word	0x000000ff
        /*0dcc*/ 	.word	0x00038868
        /*0dd0*/ 	.short	0x0100
        /*0dd2*/ 	.byte	0x08
	.zero		1


	//   ....[10]....
        /*0dd4*/ 	.word	0x00000500
        /*0dd8*/ 	.word	0x000000ff
        /*0ddc*/ 	.word	0x00038870
        /*0de0*/ 	.short	0x0100
        /*0de2*/ 	.byte	0x06
	.zero		1


	//   ....[11]....
        /*0de4*/ 	.word	0x00000510
        /*0de8*/ 	.word	0x000000ff
        /*0dec*/ 	.word	0x00038880
        /*0df0*/ 	.short	0x0100
        /*0df2*/ 	.byte	0x06
	.zero		1


	//   ....[12]....
        /*0df4*/ 	.word	0x00000520
        /*0df8*/ 	.word	0x000000ff
        /*0dfc*/ 	.word	0x00038878
        /*0e00*/ 	.short	0x0100
        /*0e02*/ 	.byte	0x06
	.zero		1


	//   ....[13]....
        /*0e04*/ 	.word	0x00000530
        /*0e08*/ 	.word	0x000000ff
        /*0e0c*/ 	.word	0x00038888
        /*0e10*/ 	.short	0x0100
        /*0e12*/ 	.byte	0x06
	.zero		1


	//   ....[14]....
        /*0e14*/ 	.word	0x00000660
        /*0e18*/ 	.word	0x000000ff
        /*0e1c*/ 	.word	0x00038890
        /*0e20*/ 	.short	0x0100
        /*0e22*/ 	.byte	0x08
	.zero		1


	//   ....[15]....
        /*0e24*/ 	.word	0x00000670
        /*0e28*/ 	.word	0x000000ff
        /*0e2c*/ 	.word	0x000388a0
        /*0e30*/ 	.short	0x0100
        /*0e32*/ 	.byte	0x08
	.zero		1


	//   ....[16]....
        /*0e34*/ 	.word	0x00000680
        /*0e38*/ 	.word	0x000000ff
        /*0e3c*/ 	.word	0x00038898
        /*0e40*/ 	.short	0x0100
        /*0e42*/ 	.byte	0x08
	.zero		1


	//   ....[17]....
        /*0e44*/ 	.word	0x00000690
        /*0e48*/ 	.word	0x000000ff
        /*0e4c*/ 	.word	0x000388a8
        /*0e50*/ 	.short	0x0100
        /*0e52*/ 	.byte	0x08
	.zero		1


	//   ....[18]....
        /*0e54*/ 	.word	0x000007e0
        /*0e58*/ 	.word	0x000000ff
        /*0e5c*/ 	.word	0x000388b0
        /*0e60*/ 	.short	0x0100
        /*0e62*/ 	.byte	0x08
	.zero		1


	//   ....[19]....
        /*0e64*/ 	.word	0x000007f0
        /*0e68*/ 	.word	0x000000ff
        /*0e6c*/ 	.word	0x000388c0
        /*0e70*/ 	.short	0x0100
        /*0e72*/ 	.byte	0x08
	.zero		1


	//   ....[20]....
        /*0e74*/ 	.word	0x00000800
        /*0e78*/ 	.word	0x000000ff
        /*0e7c*/ 	.word	0x000388b8
        /*0e80*/ 	.short	0x0100
        /*0e82*/ 	.byte	0x08
	.zero		1


	//   ....[21]....
        /*0e84*/ 	.word	0x00000810
        /*0e88*/ 	.word	0x000000ff
        /*0e8c*/ 	.word	0x000388c8
        /*0e90*/ 	.short	0x0100
        /*0e92*/ 	.byte	0x08
	.zero		1


	//   ....[22]....
        /*0e94*/ 	.word	0x000022e0
        /*0e98*/ 	.word	0x000000ff
        /*0e9c*/ 	.word	0x00038800
        /*0ea0*/ 	.short	0x010a
        /*0ea2*/ 	.byte	0x35
	.zero		1


	//   ....[23]....
        /*0ea4*/ 	.word	0x00002390
        /*0ea8*/ 	.word	0x000000ff
        /*0eac*/ 	.word	0x00038830
        /*0eb0*/ 	.short	0x010a
        /*0eb2*/ 	.byte	0x3a
	.zero		1


	//   ....[24]....
        /*0eb4*/ 	.word	0x000023d0
        /*0eb8*/ 	.word	0x000000ff
        /*0ebc*/ 	.word	0x00038830
        /*0ec0*/ 	.short	0x010a
        /*0ec2*/ 	.byte	0x3a
	.zero		1


	//   ....[25]....
        /*0ec4*/ 	.word	0x00002950
        /*0ec8*/ 	.word	0x000000ff
        /*0ecc*/ 	.word	0x00000000
        /*0ed0*/ 	.short	0x0101
        /*0ed2*/ 	.byte	0x06
	.zero		1


	//   ....[26]....
        /*0ed4*/ 	.word	0x00004450
        /*0ed8*/ 	.word	0x000000ff
        /*0edc*/ 	.word	0x00038850
        /*0ee0*/ 	.short	0x010a
        /*0ee2*/ 	.byte	0x3a
	.zero		1


	//   ....[27]....
        /*0ee4*/ 	.word	0x00004490
        /*0ee8*/ 	.word	0x000000ff
        /*0eec*/ 	.word	0x00038850
        /*0ef0*/ 	.short	0x010a
        /*0ef2*/ 	.byte	0x3a
	.zero		1


	//   ....[28]....
        /*0ef4*/ 	.word	0x00004720
        /*0ef8*/ 	.word	0x000000ff
        /*0efc*/ 	.word	0x00000000
        /*0f00*/ 	.short	0x0101
        /*0f02*/ 	.byte	0x3a
	.zero		1


	//   ....[29]....
        /*0f04*/ 	.word	0x000048c0
        /*0f08*/ 	.word	0x000000ff
        /*0f0c*/ 	.word	0x00038830
        /*0f10*/ 	.short	0x010a
        /*0f12*/ 	.byte	0x38
	.zero		1


	//   ....[30]....
        /*0f14*/ 	.word	0x00004900
        /*0f18*/ 	.word	0x000000ff
        /*0f1c*/ 	.word	0x00038830
        /*0f20*/ 	.short	0x010a
        /*0f22*/ 	.byte	0x38
	.zero		1


	//   ....[31]....
        /*0f24*/ 	.word	0x00004d40
        /*0f28*/ 	.word	0x000000ff
        /*0f2c*/ 	.word	0x00000000
        /*0f30*/ 	.short	0x0101
        /*0f32*/ 	.byte	0x06
	.zero		1


	//   ....[32]....
        /*0f34*/ 	.word	0x00007170
        /*0f38*/ 	.word	0x000000ff
        /*0f3c*/ 	.word	0x00038850
        /*0f40*/ 	.short	0x010a
        /*0f42*/ 	.byte	0x38
	.zero		1


	//   ....[33]....
        /*0f44*/ 	.word	0x000071b0
        /*0f48*/ 	.word	0x000000ff
        /*0f4c*/ 	.word	0x00038850
        /*0f50*/ 	.short	0x010a
        /*0f52*/ 	.byte	0x38
	.zero		1


	//   ....[34]....
        /*0f54*/ 	.word	0x00007420
        /*0f58*/ 	.word	0x000000ff
        /*0f5c*/ 	.word	0x00000000
        /*0f60*/ 	.short	0x0101
        /*0f62*/ 	.byte	0x38
	.zero		1


	//   ....[35]....
        /*0f64*/ 	.word	0x00007560
        /*0f68*/ 	.word	0x000000ff
        /*0f6c*/ 	.word	0x00038830
        /*0f70*/ 	.short	0x010a
        /*0f72*/ 	.byte	0x32
	.zero		1


	//   ....[36]....
        /*0f74*/ 	.word	0x000075a0
        /*0f78*/ 	.word	0x000000ff
        /*0f7c*/ 	.word	0x00038830
        /*0f80*/ 	.short	0x010a
        /*0f82*/ 	.byte	0x32
	.zero		1


	//   ....[37]....
        /*0f84*/ 	.word	0x00007900
        /*0f88*/ 	.word	0x000000ff
        /*0f8c*/ 	.word	0x00000000
        /*0f90*/ 	.short	0x0101
        /*0f92*/ 	.byte	0x06
	.zero		1


	//   ....[38]....
        /*0f94*/ 	.word	0x00009410
        /*0f98*/ 	.word	0x000000ff
        /*0f9c*/ 	.word	0x00038850
        /*0fa0*/ 	.short	0x010a
        /*0fa2*/ 	.byte	0x32
	.zero		1


	//   ....[39]....
        /*0fa4*/ 	.word	0x00009450
        /*0fa8*/ 	.word	0x000000ff
        /*0fac*/ 	.word	0x00038850
        /*0fb0*/ 	.short	0x010a
        /*0fb2*/ 	.byte	0x32
	.zero		1


	//   ....[40]....
        /*0fb4*/ 	.word	0x000096c0
        /*0fb8*/ 	.word	0x000000ff
        /*0fbc*/ 	.word	0x00000000
        /*0fc0*/ 	.short	0x0101
        /*0fc2*/ 	.byte	0x32
	.zero		1


	//   ....[41]....
        /*0fc4*/ 	.word	0x0000d790
        /*0fc8*/ 	.word	0x000000ff
        /*0fcc*/ 	.word	0x00000000
        /*0fd0*/ 	.short	0x0101
        /*0fd2*/ 	.byte	0x08
	.zero		1


	//   ....[42]....
        /*0fd4*/ 	.word	0x0000e040
        /*0fd8*/ 	.word	0x000000ff
        /*0fdc*/ 	.word	0x00000000
        /*0fe0*/ 	.short	0x0101
        /*0fe2*/ 	.byte	0x08
	.zero		1


	//   ....[43]....
        /*0fe4*/ 	.word	0x00012aa0
        /*0fe8*/ 	.word	0x00000006
        /*0fec*/ 	.word	0x00038880
        /*0ff0*/ 	.short	0x010a
        /*0ff2*/ 	.byte	0x3f
	.zero		1


	//   ....[44]....
        /*0ff4*/ 	.word	0x000131f0
        /*0ff8*/ 	.word	0x00000006
        /*0ffc*/ 	.word	0x00038870
        /*1000*/ 	.short	0x0107
        /*1002*/ 	.byte	0x3f
	.zero		1


	//   ....[45]....
        /*1004*/ 	.word	0x000132b0
        /*1008*/ 	.word	0x00000006
        /*100c*/ 	.word	0x00038870
        /*1010*/ 	.short	0x0101
        /*1012*/ 	.byte	0x3f
	.zero		1


	//   ....[46]....
        /*1014*/ 	.word	0x000132e0
        /*1018*/ 	.word	0x00000006
        /*101c*/ 	.word	0x00038840
        /*1020*/ 	.short	0x010a
        /*1022*/ 	.byte	0x3f
	.zero		1


	//   ....[47]....
        /*1024*/ 	.word	0x00013a10
        /*1028*/ 	.word	0x00000006
        /*102c*/ 	.word	0x00038830
        /*1030*/ 	.short	0x0107
        /*1032*/ 	.byte	0x3f
	.zero		1


	//   ....[48]....
        /*1034*/ 	.word	0x00013ad0
        /*1038*/ 	.word	0x00000006
        /*103c*/ 	.word	0x00038830
        /*1040*/ 	.short	0x0101
        /*1042*/ 	.byte	0x3f
	.zero		1


	//   ....[49]....
        /*1044*/ 	.word	0x000145f0
        /*1048*/ 	.word	0x00000012
        /*104c*/ 	.word	0x00038800
        /*1050*/ 	.short	0x0107
        /*1052*/ 	.byte	0x3f
	.zero		1


	//   ....[50]....
        /*1054*/ 	.word	0x00014700
        /*1058*/ 	.word	0x00000012
        /*105c*/ 	.word	0x00038800
        /*1060*/ 	.short	0x0101
        /*1062*/ 	.byte	0x3f
	.zero		1


	//   ....[51]....
        /*1064*/ 	.word	0x00014720
        /*1068*/ 	.word	0x00000012
        /*106c*/ 	.word	0x00038820
        /*1070*/ 	.short	0x010a
        /*1072*/ 	.byte	0x3f
	.zero		1


	//   ....[52]....
        /*1074*/ 	.word	0x00014a50
        /*1078*/ 	.word	0x00000000
        /*107c*/ 	.word	0x00038880
        /*1080*/ 	.short	0x010a
        /*1082*/ 	.byte	0x3f
	.zero		1


	//   ....[53]....
        /*1084*/ 	.word	0x00014f60
        /*1088*/ 	.word	0x00000000
        /*108c*/ 	.word	0x00038870
        /*1090*/ 	.short	0x0107
        /*1092*/ 	.byte	0x3f
	.zero		1


	//   ....[54]....
        /*1094*/ 	.word	0x00015020
        /*1098*/ 	.word	0x00000000
        /*109c*/ 	.word	0x00038870
        /*10a0*/ 	.short	0x0101
        /*10a2*/ 	.byte	0x3f
	.zero		1


	//   ....[55]....
        /*10a4*/ 	.word	0x00015050
        /*10a8*/ 	.word	0x00000000
        /*10ac*/ 	.word	0x00038840
        /*10b0*/ 	.short	0x010a
        /*10b2*/ 	.byte	0x3f
	.zero		1


	//   ....[56]....
        /*10b4*/ 	.word	0x00015540
        /*10b8*/ 	.word	0x00000000
        /*10bc*/ 	.word	0x00038830
        /*10c0*/ 	.short	0x0107
        /*10c2*/ 	.byte	0x3f
	.zero		1


	//   ....[57]....
        /*10c4*/ 	.word	0x00015600
        /*10c8*/ 	.word	0x00000000
        /*10cc*/ 	.word	0x00038830
        /*10d0*/ 	.short	0x0101
        /*10d2*/ 	.byte	0x3f
	.zero		1


	//   ....[58]....
        /*10d4*/ 	.word	0x00015690
        /*10d8*/ 	.word	0x00000000
        /*10dc*/ 	.word	0x00038870
        /*10e0*/ 	.short	0x010a
        /*10e2*/ 	.byte	0x3f
	.zero		1


	//   ....[59]....
        /*10e4*/ 	.word	0x00015720
        /*10e8*/ 	.word	0x00000000
        /*10ec*/ 	.word	0x00038860
        /*10f0*/ 	.short	0x010a
        /*10f2*/ 	.byte	0x3f
	.zero		1


	//   ....[60]....
        /*10f4*/ 	.word	0x00016010
        /*10f8*/ 	.word	0x00000000
        /*10fc*/ 	.word	0x00038850
        /*1100*/ 	.short	0x0101
        /*1102*/ 	.byte	0x3f
	.zero		1


	//   ....[61]....
        /*1104*/ 	.word	0x00016090
        /*1108*/ 	.word	0x00000003
        /*110c*/ 	.word	0x00000000
        /*1110*/ 	.short	0x0101
        /*1112*/ 	.byte	0x3f
	.zero		1


	//   ....[62]....
        /*1114*/ 	.word	0x00016250
        /*1118*/ 	.word	0x00000002
        /*111c*/ 	.word	0x00038870
        /*1120*/ 	.short	0x010a
        /*1122*/ 	.byte	0x3f
	.zero		1


	//   ....[63]....
        /*1124*/ 	.word	0x000162d0
        /*1128*/ 	.word	0x00000002
        /*112c*/ 	.word	0x00038860
        /*1130*/ 	.short	0x010a
        /*1132*/ 	.byte	0x3f
	.zero		1


	//   ....[64]....
        /*1134*/ 	.word	0x00016bd0
        /*1138*/ 	.word	0x00000002
        /*113c*/ 	.word	0x00038850
        /*1140*/ 	.short	0x0101
        /*1142*/ 	.byte	0x3f
	.zero		1


	//   ....[65]....
        /*1144*/ 	.word	0x00016c50
        /*1148*/ 	.word	0x00000003
        /*114c*/ 	.word	0x00000000
        /*1150*/ 	.short	0x0101
        /*1152*/ 	.byte	0x3f
	.zero		1


	//   ....[66]....
        /*1154*/ 	.word	0x00017d00
        /*1158*/ 	.word	0x00000007
        /*115c*/ 	.word	0x00038820
        /*1160*/ 	.short	0x010a
        /*1162*/ 	.byte	0x3f
	.zero		1


	//   ....[67]....
        /*1164*/ 	.word	0x00017e80
        /*1168*/ 	.word	0x00000005
        /*116c*/ 	.word	0x00038840
        /*1170*/ 	.short	0x010a
        /*1172*/ 	.byte	0x3f
	.zero		1


	//   ....[68]....
        /*1174*/ 	.word	0x00017f20
        /*1178*/ 	.word	0x00000003
        /*117c*/ 	.word	0x00038840
        /*1180*/ 	.short	0x010a
        /*1182*/ 	.byte	0x3f
	.zero		1


	//   ....[69]....
        /*1184*/ 	.word	0x00017f60
        /*1188*/ 	.word	0x00000005
        /*118c*/ 	.word	0x00038860
        /*1190*/ 	.short	0x010a
        /*1192*/ 	.byte	0x3f
	.zero		1


	//   ....[70]....
        /*1194*/ 	.word	0x00017fa0
        /*1198*/ 	.word	0x00000003
        /*119c*/ 	.word	0x00038860
        /*11a0*/ 	.short	0x010a
        /*11a2*/ 	.byte	0x3f
	.zero		1


	//   ....[71]....
        /*11a4*/ 	.word	0x00017fe0
        /*11a8*/ 	.word	0x00000005
        /*11ac*/ 	.word	0x00038880
        /*11b0*/ 	.short	0x010a
        /*11b2*/ 	.byte	0x3f
	.zero		1


	//   ....[72]....
        /*11b4*/ 	.word	0x00018020
        /*11b8*/ 	.word	0x00000003
        /*11bc*/ 	.word	0x00038880
        /*11c0*/ 	.short	0x010a
        /*11c2*/ 	.byte	0x3f
	.zero		1


	//   ....[73]....
        /*11c4*/ 	.word	0x00018090
        /*11c8*/ 	.word	0x00000003
        /*11cc*/ 	.word	0x00038800
        /*11d0*/ 	.short	0x010a
        /*11d2*/ 	.byte	0x3f
	.zero		1


	//   ....[74]....
        /*11d4*/ 	.word	0x000180f0
        /*11d8*/ 	.word	0x00000000
        /*11dc*/ 	.word	0x00038830
        /*11e0*/ 	.short	0x010a
        /*11e2*/ 	.byte	0x3f
	.zero		1


	//   ....[75]....
        /*11e4*/ 	.word	0x00018150
        /*11e8*/ 	.word	0x00000008
        /*11ec*/ 	.word	0x00038850
        /*11f0*/ 	.short	0x010a
        /*11f2*/ 	.byte	0x3f
	.zero		1


	//   ....[76]....
        /*11f4*/ 	.word	0x000181b0
        /*11f8*/ 	.word	0x00000003
        /*11fc*/ 	.word	0x00038830
        /*1200*/ 	.short	0x010a
        /*1202*/ 	.byte	0x3f
	.zero		1


	//   ....[77]....
        /*1204*/ 	.word	0x00018210
        /*1208*/ 	.word	0x00000007
        /*120c*/ 	.word	0x00038850
        /*1210*/ 	.short	0x010a
        /*1212*/ 	.byte	0x3f
	.zero		1


	//   ....[78]....
        /*1214*/ 	.word	0x00018270
        /*1218*/ 	.word	0x00000003
        /*121c*/ 	.word	0x00038830
        /*1220*/ 	.short	0x010a
        /*1222*/ 	.byte	0x3f
	.zero		1


	//   ....[79]....
        /*1224*/ 	.word	0x000182d0
        /*1228*/ 	.word	0x00000007
        /*122c*/ 	.word	0x00038850
        /*1230*/ 	.short	0x010a
        /*1232*/ 	.byte	0x3f
	.zero		1


	//   ....[80]....
        /*1234*/ 	.word	0x000183d0
        /*1238*/ 	.word	0x00000006
        /*123c*/ 	.word	0x00038880
        /*1240*/ 	.short	0x010a
        /*1242*/ 	.byte	0x3f
	.zero		1


	//   ....[81]....
        /*1244*/ 	.word	0x00018f60
        /*1248*/ 	.word	0x00000006
        /*124c*/ 	.word	0x00038840
        /*1250*/ 	.short	0x010a
        /*1252*/ 	.byte	0x3f
	.zero		1


	//   ....[82]....
        /*1254*/ 	.word	0x0001a5b0
        /*1258*/ 	.word	0x00000012
        /*125c*/ 	.word	0x00038820
        /*1260*/ 	.short	0x010a
        /*1262*/ 	.byte	0x3f
	.zero		1


	//   ....[83]....
        /*1264*/ 	.word	0x0001a600
        /*1268*/ 	.word	0x00000000
        /*126c*/ 	.word	0x00038880
        /*1270*/ 	.short	0x010a
        /*1272*/ 	.byte	0x3f
	.zero		1


	//   ....[84]....
        /*1274*/ 	.word	0x0001af70
        /*1278*/ 	.word	0x00000000
        /*127c*/ 	.word	0x00038840
        /*1280*/ 	.short	0x010a
        /*1282*/ 	.byte	0x3f
	.zero		1


	//   ....[85]....
        /*1284*/ 	.word	0x0001b8d0
        /*1288*/ 	.word	0x00000000
        /*128c*/ 	.word	0x00038870
        /*1290*/ 	.short	0x010a
        /*1292*/ 	.byte	0x3f
	.zero		1


	//   ....[86]....
        /*1294*/ 	.word	0x0001b920
        /*1298*/ 	.word	0x00000000
        /*129c*/ 	.word	0x00038860
        /*12a0*/ 	.short	0x010a
        /*12a2*/ 	.byte	0x3f
	.zero		1


	//   ....[87]....
        /*12a4*/ 	.word	0x0001b970
        /*12a8*/ 	.word	0x00000002
        /*12ac*/ 	.word	0x00038870
        /*12b0*/ 	.short	0x010a
        /*12b2*/ 	.byte	0x3f
	.zero		1


	//   ....[88]....
        /*12b4*/ 	.word	0x0001b9c0
        /*12b8*/ 	.word	0x00000002
        /*12bc*/ 	.word	0x00038860
        /*12c0*/ 	.short	0x010a
        /*12c2*/ 	.byte	0x3f
	.zero		1


	//   ....[89]....
        /*12c4*/ 	.word	0x0001ba10
        /*12c8*/ 	.word	0x00000007
        /*12cc*/ 	.word	0x00038820
        /*12d0*/ 	.short	0x010a
        /*12d2*/ 	.byte	0x3f
	.zero		1


	//   ....[90]....
        /*12d4*/ 	.word	0x0001bbb0
        /*12d8*/ 	.word	0x00000005
        /*12dc*/ 	.word	0x00038840
        /*12e0*/ 	.short	0x010a
        /*12e2*/ 	.byte	0x3f
	.zero		1


	//   ....[91]....
        /*12e4*/ 	.word	0x0001bc00
        /*12e8*/ 	.word	0x00000003
        /*12ec*/ 	.word	0x00038840
        /*12f0*/ 	.short	0x010a
        /*12f2*/ 	.byte	0x3f
	.zero		1


	//   ....[92]....
        /*12f4*/ 	.word	0x0001bc50
        /*12f8*/ 	.word	0x00000005
        /*12fc*/ 	.word	0x00038860
        /*1300*/ 	.short	0x010a
        /*1302*/ 	.byte	0x3f
	.zero		1


	//   ....[93]....
        /*1304*/ 	.word	0x0001bca0
        /*1308*/ 	.word	0x00000003
        /*130c*/ 	.word	0x00038860
        /*1310*/ 	.short	0x010a
        /*1312*/ 	.byte	0x3f
	.zero		1


	//   ....[94]....
        /*1314*/ 	.word	0x0001bcf0
        /*1318*/ 	.word	0x00000005
        /*131c*/ 	.word	0x00038880
        /*1320*/ 	.short	0x010a
        /*1322*/ 	.byte	0x3f
	.zero		1


	//----- nvinfo : EIATTR_NUM_MBARRIERS
	.align		4
.L_548:
        /*1324*/ 	.byte	0x03, 0x38
        /*1326*/ 	.short	0x0016


	//----- nvinfo : EIATTR_EXIT_INSTR_OFFSETS
	.align		4
        /*1328*/ 	.byte	0x04, 0x1c
        /*132a*/ 	.short	(.L_550 - .L_549)


	//   ....[0]....
.L_549:
        /*132c*/ 	.word	0x000009c0


	//   ....[1]....
        /*1330*/ 	.word	0x00010480


	//   ....[2]....
        /*1334*/ 	.word	0x00018070


	//----- nvinfo : EIATTR_MAX_THREADS
	.align		4
.L_550:
        /*1338*/ 	.byte	0x04, 0x05
        /*133a*/ 	.short	(.L_552 - .L_551)
.L_551:
        /*133c*/ 	.word	0x00000180
        /*1340*/ 	.word	0x00000001
        /*1344*/ 	.word	0x00000001


	//----- nvinfo : EIATTR_CRS_STACK_SIZE
	.align		4
.L_552:
        /*1348*/ 	.byte	0x04, 0x1e
        /*134a*/ 	.short	(.L_554 - .L_553)
.L_553:
        /*134c*/ 	.word	0x00000000


	//----- nvinfo : EIATTR_CBANK_PARAM_SIZE
	.align		4
.L_554:
        /*1350*/ 	.byte	0x03, 0x19
        /*1352*/ 	.short	0x0af0


	//----- nvinfo : EIATTR_PARAM_CBANK
	.align		4
        /*1354*/ 	.byte	0x04, 0x0a
        /*1356*/ 	.short	(.L_556 - .L_555)
	.align		4
.L_555:
        /*1358*/ 	.word	index@(.nv.constant0._ZN7cutlass13device_kernelIN5flash11enable_sm90INS1_16FlashAttnFwdSm90INS1_25CollectiveMainloopFwdSm90ILi2EN4cute5tupleIJNS5_1CILi1EEES8_S8_EEENS6_IJNS7_ILi128EEESA_NS7_ILi256EEEEEELi256ENS_12float_e4m3_tEfNS_4arch4Sm90ELb1ELb0ELb0ELb1ELb1ELb0ELb0ELb1ELb0ELb1ELb1ELb0EEENS1_21CollectiveEpilogueFwdINS6_IJSA_SB_SA_EEES9_NS_10bfloat16_tESF_Li256ELb1ELb1ELb1ELb1EEENS1_36VarlenDynamicPersistentTileSchedulerILi128ELi128ELi256ELi128ELb1ELb1ELb1ELb1ELb1ELb1EEEEEEEEEvNT_6ParamsE)
        /*135c*/ 	.short	0x0210
        /*135e*/ 	.short	0x0af0


	//----- nvinfo : EIATTR_SW_WAR
	.align		4
.L_556:
        /*1360*/ 	.byte	0x04, 0x36
        /*1362*/ 	.short	(.L_558 - .L_557)
.L_557:
        /*1364*/ 	.word	0x00000008
.L_558:


//--------------------- .nv.info._ZN7cutlass13device_kernelIN5flash11enable_sm90INS1_16FlashAttnFwdSm90INS1_25CollectiveMainloopFwdSm90ILi2EN4cute5tupleIJNS5_1CILi1EEES8_S8_EEENS6_IJNS7_ILi128EEESA_NS7_ILi256EEEEEELi256ENS_12float_e4m3_tEfNS_4arch4Sm90ELb1ELb0ELb0ELb1ELb1ELb1ELb0ELb1ELb0ELb1ELb1ELb0EEENS1_21CollectiveEpilogueFwdINS6_IJSA_SB_SA_EEES9_NS_10bfloat16_tESF_Li256ELb1ELb1ELb1ELb1EEENS1_36VarlenDynamicPersistentTileSchedulerILi128ELi128ELi256ELi128ELb1ELb1ELb1ELb1ELb1ELb1EEEEEEEEEvNT_6ParamsE --------------------------
	.section	.nv.info._ZN7cutlass13device_kernelIN5flash11enable_sm90INS1_16FlashAttnFwdSm90INS1_25CollectiveMainloopFwdSm90ILi2EN4cute5tupleIJNS5_1CILi1EEES8_S8_EEENS6_IJNS7_ILi128EEESA_NS7_ILi256EEEEEELi256ENS_12float_e4m3_tEfNS_4arch4Sm90ELb1ELb0ELb0ELb1ELb1ELb1ELb0ELb1ELb0ELb1ELb1ELb0EEENS1_21CollectiveEpilogueFwdINS6_IJSA_SB_SA_EEES9_NS_10bfloat16_tESF_Li256ELb1ELb1ELb1ELb1EEENS1_36VarlenDynamicPersistentTileSchedulerILi128ELi128ELi256ELi128ELb1ELb1ELb1ELb1ELb1ELb1EEEEEEEEEvNT_6ParamsE,"",@"SHT_CUDA_INFO"
	.sectionflags	@""
	.align	4


	//----- nvinfo : EIATTR_CUDA_API_VERSION
	.align		4
        /*0000*/ 	.byte	0x04, 0x37
        /*0002*/ 	.short	(.L_560 - .L_559)
.L_559:
        /*0004*/ 	.word	0x00000082


	//----- nvinfo : EIATTR_KPARAM_INFO
	.align		4
.L_560:
        /*0008*/ 	.byte	0x04, 0x17
        /*000a*/ 	.short	(.L_562 - .L_561)
.L_561:
        /*000c*/ 	.word	0x00000000
        /*0010*/ 	.short	0x0000
        /*0012*/ 	.short	0x0070
        /*0014*/ 	.byte	0x00, 0xf0, 0x01, 0x2a


	//----- nvinfo : EIATTR_SPARSE_MMA_MASK
	.align		4
.L_562:
        /*0018*/ 	.byte	0x03, 0x50
        /*001a*/ 	.short	0x0000


	//----- nvinfo : EIATTR_MAXREG_COUNT
	.align		4
        /*001c*/ 	.byte	0x03, 0x1b
        /*001e*/ 	.short	0x00a8


	//----- nvinfo : EIATTR_NUM_BARRIERS
	.align		4
        /*0020*/ 	.byte	0x02, 0x4c
        /*0022*/ 	.byte	0x10
	.zero		1


	//----- nvinfo : EIATTR_EXTERNS
	.align		4
        /*0024*/ 	.byte	0x04, 0x0f
        /*0026*/ 	.short	(.L_564 - .L_563)


	//   ....[0]....
	.align		4
.L_563:
        /*0028*/ 	.word	index@(__assertfail)


	//----- nvinfo : EIATTR_ANNOTATIONS
	.align		4
.L_564:
        /*002c*/ 	.byte	0x04, 0x55
        /*002e*/ 	.short	(.L_566 - .L_565)


	//   ....[0]....
.L_565:
        /* <DEDUP_REMOVED lines=217> */


	//----- nvinfo : EIATTR_MERCURY_ISA_VERSION
	.align		4
.L_566:
        /*0da8*/ 	.byte	0x03, 0x5f
        /*0daa*/ 	.short	0x0101


	//----- nvinfo : EIATTR_UNUSED_LOAD_BYTE_OFFSET
	.align		4
        /*0dac*/ 	.byte	0x04, 0x44
        /*0dae*/ 	.short	(.L_568 - .L_567)


	//   ....[0]....
.L_567:
        /*0db0*/ 	.word	0x00000aa0
        /*0db4*/ 	.word	0x0000fff0


	//   ....[1]....
        /*0db8*/ 	.word	0x0001ffe0
        /*0dbc*/ 	.word	0x0000fff0


	//----- nvinfo : EIATTR_INT_WARP_WIDE_INSTR_OFFSETS
	.align		4
.L_568:
        /*0dc0*/ 	.byte	0x04, 0x31
        /*0dc2*/ 	.short	(.L_570 - .L_569)


	//   ....[0]....
.L_569:
        /*0dc4*/ 	.word	0x00000130


	//   ....[1]....
        /*0dc8*/ 	.word	0x00000170


	//   ....[2]....
        /*0dcc*/ 	.word	0x000001e0


	//   ....[3]....
        /*0dd0*/ 	.word	0x0002a780


	//   ....[4]....
        /*0dd4*/ 	.word	0x0002a810


	//   ....[5]....
        /*0dd8*/ 	.word	0x0002e930


	//   ....[6]....
        /*0ddc*/ 	.word	0x0002e9c0


	//----- nvinfo : EIATTR_COOP_GROUP_MASK_REGIDS
	.align		4
.L_570:
        /*0de0*/ 	.byte	0x04, 0x29
        /*0de2*/ 	.short	(.L_572 - .L_571)


	//   ....[0]....
.L_571:
        /*0de4*/ 	.word	0xffffffff


	//   ....[1]....
        /*0de8*/ 	.word	0xffffffff


	//   ....[2]....
        /*0dec*/ 	.word	0xffffffff


	//   ....[3]....
        /*0df0*/ 	.word	0xffffffff


	//   ....[4]....
        /*0df4*/ 	.word	0xffffffff


	//   ....[5]....
        /*0df8*/ 	.word	0xffffffff


	//   ....[6]....
        /*0dfc*/ 	.word	0xffffffff


	//   ....[7]....
        /*0e00*/ 	.word	0xffffffff


	//   ....[8]....
        /*0e04*/ 	.word	0xffffffff


	//   ....[9]....
        /*0e08*/ 	.word	0xffffffff


	//   ....[10]....
        /*0e0c*/ 	.word	0xffffffff


	//   ....[11]....
        /*0e10*/ 	.word	0xffffffff


	//   ....[12]....
        /*0e14*/ 	.word	0xffffffff


	//   ....[13]....
        /*0e18*/ 	.word	0xffffffff


	//   ....[14]....
        /*0e1c*/ 	.word	0xffffffff


	//   ....[15]....
        /*0e20*/ 	.word	0xffffffff


	//   ....[16]....
        /*0e24*/ 	.word	0xffffffff


	//   ....[17]....
        /*0e28*/ 	.word	0xffffffff


	//   ....[18]....
        /*0e2c*/ 	.word	0xffffffff


	//   ....[19]....
        /*0e30*/ 	.word	0xffffffff


	//   ....[20]....
        /*0e34*/ 	.word	0xffffffff


	//   ....[21]....
        /*0e38*/ 	.word	0xffffffff


	//   ....[22]....
        /*0e3c*/ 	.word	0xffffffff


	//   ....[23]....
        /*0e40*/ 	.word	0xffffffff


	//   ....[24]....
        /*0e44*/ 	.word	0xffffffff


	//   ....[25]....
        /*0e48*/ 	.word	0xffffffff


	//   ....[26]....
        /*0e4c*/ 	.word	0xffffffff


	//   ....[27]....
        /*0e50*/ 	.word	0xffffffff


	//   ....[28]....
        /*0e54*/ 	.word	0xffffffff


	//   ....[29]....
        /*0e58*/ 	.word	0xffffffff


	//   ....[30]....
        /*0e5c*/ 	.word	0xffffffff


	//   ....[31]....
        /*0e60*/ 	.word	0xffffffff


	//   ....[32]....
        /*0e64*/ 	.word	0xffffffff


	//   ....[33]....
        /*0e68*/ 	.word	0xffffffff


	//   ....[34]....
        /*0e6c*/ 	.word	0xffffffff


	//   ....[35]....
        /*0e70*/ 	.word	0xffffffff


	//   ....[36]....
        /*0e74*/ 	.word	0xffffffff


	//   ....[37]....
        /*0e78*/ 	.word	0xffffffff


	//   ....[38]....
        /*0e7c*/ 	.word	0xffffffff


	//   ....[39]....
        /*0e80*/ 	.word	0xffffffff


	//   ....[40]....
        /*0e84*/ 	.word	0xffffffff


	//   ....[41]....
        /*0e88*/ 	.word	0xffffffff


	//   ....[42]....
        /*0e8c*/ 	.word	0xffffffff


	//   ....[43]....
        /*0e90*/ 	.word	0xffffffff


	//   ....[44]....
        /*0e94*/ 	.word	0xffffffff


	//   ....[45]....
        /*0e98*/ 	.word	0xffffffff


	//   ....[46]....
        /*0e9c*/ 	.word	0xffffffff


	//   ....[47]....
        /*0ea0*/ 	.word	0xffffffff


	//   ....[48]....
        /*0ea4*/ 	.word	0xffffffff


	//   ....[49]....
        /*0ea8*/ 	.word	0xffffffff


	//   ....[50]....
        /*0eac*/ 	.word	0xffffffff


	//   ....[51]....
        /*0eb0*/ 	.word	0xffffffff


	//   ....[52]....
        /*0eb4*/ 	.word	0xffffffff


	//   ....[53]....
        /*0eb8*/ 	.word	0xffffffff


	//   ....[54]....
        /*0ebc*/ 	.word	0xffffffff


	//   ....[55]....
        /*0ec0*/ 	.word	0xffffffff


	//   ....[56]....
        /*0ec4*/ 	.word	0xffffffff


	//   ....[57]....
        /*0ec8*/ 	.word	0xffffffff


	//   ....[58]....
        /*0ecc*/ 	.word	0xffffffff


	//   ....[59]....
        /*0ed0*/ 	.word	0xffffffff


	//   ....[60]....
        /*0ed4*/ 	.word	0xffffffff


	//   ....[61]....
        /*0ed8*/ 	.word	0xffffffff


	//   ....[62]....
        /*0edc*/ 	.word	0xffffffff


	//   ....[63]....
        /*0ee0*/ 	.word	0xffffffff


	//   ....[64]....
        /*0ee4*/ 	.word	0xffffffff


	//   ....[65]....
        /*0ee8*/ 	.word	0xffffffff


	//   ....[66]....
        /*0eec*/ 	.word	0xffffffff


	//   ....[67]....
        /*0ef0*/ 	.word	0xffffffff


	//   ....[68]....
        /*0ef4*/ 	.word	0xffffffff


	//   ....[69]....
        /*0ef8*/ 	.word	0xffffffff


	//   ....[70]....
        /*0efc*/ 	.word	0xffffffff


	//   ....[71]....
        /*0f00*/ 	.word	0xffffffff


	//   ....[72]....
        /*0f04*/ 	.word	0xffffffff


	//   ....[73]....
        /*0f08*/ 	.word	0xffffffff


	//   ....[74]....
        /*0f0c*/ 	.word	0xffffffff


	//   ....[75]....
        /*0f10*/ 	.word	0xffffffff


	//   ....[76]....
        /*0f14*/ 	.word	0xffffffff


	//   ....[77]....
        /*0f18*/ 	.word	0xffffffff


	//   ....[78]....
        /*0f1c*/ 	.word	0xffffffff


	//   ....[79]....
        /*0f20*/ 	.word	0xffffffff


	//   ....[80]....
        /*0f24*/ 	.word	0xffffffff


	//   ....[81]....
        /*0f28*/ 	.word	0xffffffff


	//   ....[82]....
        /*0f2c*/ 	.word	0xffffffff


	//   ....[83]....
        /*0f30*/ 	.word	0xffffffff


	//   ....[84]....
        /*0f34*/ 	.word	0xffffffff


	//   ....[85]....
        /*0f38*/ 	.word	0xffffffff


	//   ....[86]....
        /*0f3c*/ 	.word	0xffffffff


	//   ....[87]....
        /*0f40*/ 	.word	0xffffffff


	//   ....[88]....
        /*0f44*/ 	.word	0xffffffff


	//   ....[89]....
        /*0f48*/ 	.word	0xffffffff


	//   ....[90]....
        /*0f4c*/ 	.word	0xffffffff


	//   ....[91]....
        /*0f50*/ 	.word	0xffffffff


	//   ....[92]....
        /*0f54*/ 	.word	0xffffffff


	//   ....[93]....
        /*0f58*/ 	.word	0xffffffff


	//   ....[94]....
        /*0f5c*/ 	.word	0xffffffff


	//   ....[95]....
        /*0f60*/ 	.word	0xffffffff


	//   ....[96]....
        /*0f64*/ 	.word	0xffffffff


	//   ....[97]....
        /*0f68*/ 	.word	0xffffffff


	//   ....[98]....
        /*0f6c*/ 	.word	0xffffffff


	//   ....[99]....
        /*0f70*/ 	.word	0xffffffff


	//   ....[100]....
        /*0f74*/ 	.word	0xffffffff


	//   ....[101]....
        /*0f78*/ 	.word	0xffffffff


	//   ....[102]....
        /*0f7c*/ 	.word	0xffffffff


	//   ....[103]....
        /*0f80*/ 	.word	0xffffffff


	//   ....[104]....
        /*0f84*/ 	.word	0xffffffff


	//   ....[105]....
        /*0f88*/ 	.word	0xffffffff


	//   ....[106]....
        /*0f8c*/ 	.word	0xffffffff


	//   ....[107]....
        /*0f90*/ 	.word	0xffffffff


	//   ....[108]....
        /*0f94*/ 	.word	0xffffffff


	//   ....[109]....
        /*0f98*/ 	.word	0xffffffff


	//   ....[110]....
        /*0f9c*/ 	.word	0xffffffff


	//   ....[111]....
        /*0fa0*/ 	.word	0xffffffff


	//   ....[112]....
        /*0fa4*/ 	.word	0xffffffff


	//   ....[113]....
        /*0fa8*/ 	.word	0xffffffff


	//   ....[114]....
        /*0fac*/ 	.word	0xffffffff


	//   ....[115]....
        /*0fb0*/ 	.word	0xffffffff


	//   ....[116]....
        /*0fb4*/ 	.word	0xffffffff


	//   ....[117]....
        /*0fb8*/ 	.word	0xffffffff


	//   ....[118]....
        /*0fbc*/ 	.word	0xffffffff


	//   ....[119]....
        /*0fc0*/ 	.word	0xffffffff


	//   ....[120]....
        /*0fc4*/ 	.word	0xffffffff


	//   ....[121]....
        /*0fc8*/ 	.word	0xffffffff


	//   ....[122]....
        /*0fcc*/ 	.word	0xffffffff


	//   ....[123]....
        /*0fd0*/ 	.word	0xffffffff


	//   ....[124]....
        /*0fd4*/ 	.word	0xffffffff


	//   ....[125]....
        /*0fd8*/ 	.word	0xffffffff


	//   ....[126]....
        /*0fdc*/ 	.word	0xffffffff


	//   ....[127]....
        /*0fe0*/ 	.word	0xffffffff


	//   ....[128]....
        /*0fe4*/ 	.word	0xffffffff


	//   ....[129]....
        /*0fe8*/ 	.word	0xffffffff


	//   ....[130]....
        /*0fec*/ 	.word	0xffffffff


	//   ....[131]....
        /*0ff0*/ 	.word	0xffffffff


	//   ....[132]....
        /*0ff4*/ 	.word	0xffffffff


	//   ....[133]....
        /*0ff8*/ 	.word	0xffffffff


	//   ....[134]....
        /*0ffc*/ 	.word	0xffffffff


	//   ....[135]....
        /*1000*/ 	.word	0xffffffff


	//   ....[136]....
        /*1004*/ 	.word	0xffffffff


	//   ....[137]....
        /*1008*/ 	.word	0xffffffff


	//   ....[138]....
        /*100c*/ 	.word	0xffffffff


	//   ....[139]....
        /*1010*/ 	.word	0xffffffff


	//   ....[140]....
        /*1014*/ 	.word	0xffffffff


	//   ....[141]....
        /*1018*/ 	.word	0xffffffff


	//   ....[142]....
        /*101c*/ 	.word	0xffffffff


	//   ....[143]....
        /*1020*/ 	.word	0xffffffff


	//   ....[144]....
        /*1024*/ 	.word	0xffffffff


	//   ....[145]....
        /*1028*/ 	.word	0xffffffff


	//   ....[146]....
        /*102c*/ 	.word	0xffffffff


	//   ....[147]....
        /*1030*/ 	.word	0xffffffff


	//   ....[148]....
        /*1034*/ 	.word	0xffffffff


	//   ....[149]....
        /*1038*/ 	.word	0xffffffff


	//   ....[150]....
        /*103c*/ 	.word	0xffffffff


	//   ....[151]....
        /*1040*/ 	.word	0xffffffff


	//   ....[152]....
        /*1044*/ 	.word	0xffffffff


	//   ....[153]....
        /*1048*/ 	.word	0xffffffff


	//   ....[154]....
        /*104c*/ 	.word	0xffffffff


	//   ....[155]....
        /*1050*/ 	.word	0xffffffff


	//   ....[156]....
        /*1054*/ 	.word	0xffffffff


	//   ....[157]....
        /*1058*/ 	.word	0xffffffff


	//   ....[158]....
        /*105c*/ 	.word	0xffffffff


	//   ....[159]....
        /*1060*/ 	.word	0xffffffff


	//   ....[160]....
        /*1064*/ 	.word	0xffffffff


	//   ....[161]....
        /*1068*/ 	.word	0xffffffff


	//   ....[162]....
        /*106c*/ 	.word	0xffffffff


	//   ....[163]....
        /*1070*/ 	.word	0xffffffff


	//   ....[164]....
        /*1074*/ 	.word	0xffffffff


	//   ....[165]....
        /*1078*/ 	.word	0xffffffff


	//   ....[166]....
        /*107c*/ 	.word	0xffffffff


	//   ....[167]....
        /*1080*/ 	.word	0xffffffff


	//   ....[168]....
        /*1084*/ 	.word	0xffffffff


	//   ....[169]....
        /*1088*/ 	.word	0xffffffff


	//   ....[170]....
        /*108c*/ 	.word	0xffffffff


	//   ....[171]....
        /*1090*/ 	.word	0xffffffff


	//   ....[172]....
        /*1094*/ 	.word	0xffffffff


	//   ....[173]....
        /*1098*/ 	.word	0xffffffff


	//   ....[174]....
        /*109c*/ 	.word	0xffffffff


	//   ....[175]....
        /*10a0*/ 	.word	0xffffffff


	//   ....[176]....
        /*10a4*/ 	.word	0xffffffff


	//   ....[177]....
        /*10a8*/ 	.word	0xffffffff


	//   ....[178]....
        /*10ac*/ 	.word	0xffffffff


	//   ....[179]....
        /*10b0*/ 	.word	0xffffffff


	//   ....[180]....
        /*10b4*/ 	.word	0xffffffff


	//   ....[181]....
        /*10b8*/ 	.word	0xffffffff


	//   ....[182]....
        /*10bc*/ 	.word	0xffffffff


	//   ....[183]....
        /*10c0*/ 	.word	0xffffffff


	//   ....[184]....
        /*10c4*/ 	.word	0xffffffff


	//   ....[185]....
        /*10c8*/ 	.word	0xffffffff


	//   ....[186]....
        /*10cc*/ 	.word	0xffffffff


	//   ....[187]....
        /*10d0*/ 	.word	0xffffffff


	//   ....[188]....
        /*10d4*/ 	.word	0xffffffff


	//   ....[189]....
        /*10d8*/ 	.word	0xffffffff


	//   ....[190]....
        /*10dc*/ 	.word	0xffffffff


	//   ....[191]....
        /*10e0*/ 	.word	0xffffffff


	//   ....[192]....
        /*10e4*/ 	.word	0xffffffff


	//   ....[193]....
        /*10e8*/ 	.word	0xffffffff


	//   ....[194]....
        /*10ec*/ 	.word	0xffffffff


	//   ....[195]....
        /*10f0*/ 	.word	0xffffffff


	//   ....[196]....
        /*10f4*/ 	.word	0xffffffff


	//   ....[197]....
        /*10f8*/ 	.word	0xffffffff


	//   ....[198]....
        /*10fc*/ 	.word	0xffffffff


	//   ....[199]....
        /*1100*/ 	.word	0xffffffff


	//   ....[200]....
        /*1104*/ 	.word	0xffffffff


	//   ....[201]....
        /*1108*/ 	.word	0xffffffff


	//   ....[202]....
        /*110c*/ 	.word	0xffffffff


	//   ....[203]....
        /*1110*/ 	.word	0xffffffff


	//   ....[204]....
        /*1114*/ 	.word	0xffffffff


	//   ....[205]....
        /*1118*/ 	.word	0xffffffff


	//   ....[206]....
        /*111c*/ 	.word	0xffffffff


	//   ....[207]....
        /*1120*/ 	.word	0xffffffff


	//   ....[208]....
        /*1124*/ 	.word	0xffffffff


	//   ....[209]....
        /*1128*/ 	.word	0xffffffff


	//   ....[210]....
        /*112c*/ 	.word	0xffffffff


	//   ....[211]....
        /*1130*/ 	.word	0xffffffff


	//   ....[212]....
        /*1134*/ 	.word	0xffffffff


	//   ....[213]....
        /*1138*/ 	.word	0xffffffff


	//   ....[214]....
        /*113c*/ 	.word	0xffffffff


	//   ....[215]....
        /*1140*/ 	.word	0xffffffff


	//   ....[216]....
        /*1144*/ 	.word	0xffffffff


	//   ....[217]....
        /*1148*/ 	.word	0xffffffff


	//   ....[218]....
        /*114c*/ 	.word	0xffffffff


	//   ....[219]....
        /*1150*/ 	.word	0xffffffff


	//   ....[220]....
        /*1154*/ 	.word	0xffffffff


	//   ....[221]....
        /*1158*/ 	.word	0xffffffff


	//   ....[222]....
        /*115c*/ 	.word	0xffffffff


	//   ....[223]....
        /*1160*/ 	.word	0xffffffff


	//   ....[224]....
        /*1164*/ 	.word	0xffffffff


	//   ....[225]....
        /*1168*/ 	.word	0xffffffff


	//   ....[226]....
        /*116c*/ 	.word	0xffffffff


	//   ....[227]....
        /*1170*/ 	.word	0xffffffff


	//   ....[228]....
        /*1174*/ 	.word	0xffffffff


	//   ....[229]....
        /*1178*/ 	.word	0xffffffff


	//   ....[230]....
        /*117c*/ 	.word	0xffffffff


	//   ....[231]....
        /*1180*/ 	.word	0xffffffff


	//   ....[232]....
        /*1184*/ 	.word	0xffffffff


	//   ....[233]....
        /*1188*/ 	.word	0xffffffff


	//   ....[234]....
        /*118c*/ 	.word	0xffffffff


	//   ....[235]....
        /*1190*/ 	.word	0xffffffff


	//   ....[236]....
        /*1194*/ 	.word	0xffffffff


	//   ....[237]....
        /*1198*/ 	.word	0xffffffff


	//   ....[238]....
        /*119c*/ 	.word	0xffffffff


	//   ....[239]....
        /*11a0*/ 	.word	0xffffffff


	//   ....[240]....
        /*11a4*/ 	.word	0xffffffff


	//   ....[241]....
        /*11a8*/ 	.word	0xffffffff


	//   ....[242]....
        /*11ac*/ 	.word	0xffffffff


	//   ....[243]....
        /*11b0*/ 	.word	0xffffffff


	//   ....[244]....
        /*11b4*/ 	.word	0xffffffff


	//   ....[245]....
        /*11b8*/ 	.word	0xffffffff


	//   ....[246]....
        /*11bc*/ 	.word	0xffffffff


	//   ....[247]....
        /*11c0*/ 	.word	0xffffffff


	//   ....[248]....
        /*11c4*/ 	.word	0xffffffff


	//   ....[249]....
        /*11c8*/ 	.word	0xffffffff


	//   ....[250]....
        /*11cc*/ 	.word	0xffffffff


	//   ....[251]....
        /*11d0*/ 	.word	0xffffffff


	//   ....[252]....
        /*11d4*/ 	.word	0xffffffff


	//   ....[253]....
        /*11d8*/ 	.word	0xffffffff


	//   ....[254]....
        /*11dc*/ 	.word	0xffffffff


	//   ....[255]....
        /*11e0*/ 	.word	0xffffffff


	//   ....[0]....
        /*11e4*/ 	.word	0xffffffff


	//   ....[1]....
        /*11e8*/ 	.word	0xffffffff


	//   ....[2]....
        /*11ec*/ 	.word	0xffffffff


	//   ....[3]....
        /*11f0*/ 	.word	0xffffffff


	//   ....[4]....
        /*11f4*/ 	.word	0xffffffff


	//   ....[5]....
        /*11f8*/ 	.word	0xffffffff


	//   ....[6]....
        /*11fc*/ 	.word	0xffffffff


	//   ....[7]....
        /*1200*/ 	.word	0xffffffff


	//   ....[8]....
        /*1204*/ 	.word	0xffffffff


	//   ....[9]....
        /*1208*/ 	.word	0xffffffff


	//   ....[10]....
        /*120c*/ 	.word	0xffffffff


	//   ....[11]....
        /*1210*/ 	.word	0xffffffff


	//   ....[12]....
        /*1214*/ 	.word	0xffffffff


	//   ....[13]....
        /*1218*/ 	.word	0xffffffff


	//   ....[14]....
        /*121c*/ 	.word	0xffffffff


	//   ....[15]....
        /*1220*/ 	.word	0xffffffff


	//   ....[16]....
        /*1224*/ 	.word	0xffffffff


	//   ....[17]....
        /*1228*/ 	.word	0xffffffff


	//   ....[18]....
        /*122c*/ 	.word	0xffffffff


	//   ....[19]....
        /*1230*/ 	.word	0xffffffff


	//   ....[20]....
        /*1234*/ 	.word	0xffffffff


	//   ....[21]....
        /*1238*/ 	.word	0xffffffff


	//   ....[22]....
        /*123c*/ 	.word	0xffffffff


	//   ....[23]....
        /*1240*/ 	.word	0xffffffff


	//   ....[24]....
        /*1244*/ 	.word	0xffffffff


	//   ....[25]....
        /*1248*/ 	.word	0xffffffff


	//   ....[26]....
        /*124c*/ 	.word	0xffffffff


	//   ....[27]....
        /*1250*/ 	.word	0xffffffff


	//   ....[28]....
        /*1254*/ 	.word	0xffffffff


	//   ....[29]....
        /*1258*/ 	.word	0xffffffff


	//   ....[30]....
        /*125c*/ 	.word	0xffffffff


	//   ....[31]....
        /*1260*/ 	.word	0xffffffff


	//   ....[32]....
        /*1264*/ 	.word	0xffffffff


	//   ....[33]....
        /*1268*/ 	.word	0xffffffff


	//   ....[34]....
        /*126c*/ 	.word	0xffffffff


	//   ....[35]....
        /*1270*/ 	.word	0xffffffff


	//   ....[36]....
        /*1274*/ 	.word	0xffffffff


	//   ....[37]....
        /*1278*/ 	.word	0xffffffff


	//   ....[38]....
        /*127c*/ 	.word	0xffffffff


	//   ....[39]....
        /*1280*/ 	.word	0xffffffff


	//   ....[40]....
        /*1284*/ 	.word	0xffffffff


	//   ....[41]....
        /*1288*/ 	.word	0xffffffff


	//   ....[42]....
        /*128c*/ 	.word	0xffffffff


	//   ....[43]....
        /*1290*/ 	.word	0xffffffff


	//   ....[44]....
        /*1294*/ 	.word	0xffffffff


	//   ....[45]....
        /*1298*/ 	.word	0xffffffff


	//   ....[46]....
        /*129c*/ 	.word	0xffffffff


	//   ....[47]....
        /*12a0*/ 	.word	0xffffffff


	//   ....[48]....
        /*12a4*/ 	.word	0xffffffff


	//   ....[49]....
        /*12a8*/ 	.word	0xffffffff


	//   ....[50]....
        /*12ac*/ 	.word	0xffffffff


	//   ....[51]....
        /*12b0*/ 	.word	0xffffffff


	//   ....[52]....
        /*12b4*/ 	.word	0xffffffff


	//   ....[53]....
        /*12b8*/ 	.word	0xffffffff


	//   ....[54]....
        /*12bc*/ 	.word	0xffffffff


	//   ....[55]....
        /*12c0*/ 	.word	0xffffffff


	//   ....[56]....
        /*12c4*/ 	.word	0xffffffff


	//   ....[57]....
        /*12c8*/ 	.word	0xffffffff


	//   ....[58]....
        /*12cc*/ 	.word	0xffffffff


	//   ....[59]....
        /*12d0*/ 	.word	0xffffffff


	//   ....[60]....
        /*12d4*/ 	.word	0xffffffff


	//   ....[61]....
        /*12d8*/ 	.word	0xffffffff


	//   ....[62]....
        /*12dc*/ 	.word	0xffffffff


	//   ....[63]....
        /*12e0*/ 	.word	0xffffffff


	//   ....[64]....
        /*12e4*/ 	.word	0xffffffff


	//   ....[65]....
        /*12e8*/ 	.word	0xffffffff


	//   ....[66]....
        /*12ec*/ 	.word	0xffffffff


	//   ....[67]....
        /*12f0*/ 	.word	0xffffffff


	//   ....[68]....
        /*12f4*/ 	.word	0xffffffff


	//   ....[69]....
        /*12f8*/ 	.word	0xffffffff


	//   ....[70]....
        /*12fc*/ 	.word	0xffffffff


	//   ....[71]....
        /*1300*/ 	.word	0xffffffff


	//   ....[72]....
        /*1304*/ 	.word	0xffffffff


	//   ....[73]....
        /*1308*/ 	.word	0xffffffff


	//   ....[74]....
        /*130c*/ 	.word	0xffffffff


	//   ....[75]....
        /*1310*/ 	.word	0xffffffff


	//   ....[76]....
        /*1314*/ 	.word	0xffffffff


	//   ....[77]....
        /*1318*/ 	.word	0xffffffff


	//   ....[78]....
        /*131c*/ 	.word	0xffffffff


	//   ....[79]....
        /*1320*/ 	.word	0xffffffff


	//   ....[80]....
        /*1324*/ 	.word	0xffffffff


	//   ....[81]....
        /*1328*/ 	.word	0xffffffff


	//   ....[82]....
        /*132c*/ 	.word	0xffffffff


	//   ....[83]....
        /*1330*/ 	.word	0xffffffff


	//   ....[84]....
        /*1334*/ 	.word	0xffffffff


	//   ....[85]....
        /*1338*/ 	.word	0xffffffff


	//   ....[86]....
        /*133c*/ 	.word	0xffffffff


	//   ....[87]....
        /*1340*/ 	.word	0xffffffff


	//   ....[88]....
        /*1344*/ 	.word	0xffffffff


	//   ....[89]....
        /*1348*/ 	.word	0xffffffff


	//   ....[90]....
        /*134c*/ 	.word	0xffffffff


	//   ....[91]....
        /*1350*/ 	.word	0xffffffff


	//   ....[92]....
        /*1354*/ 	.word	0xffffffff


	//   ....[93]....
        /*1358*/ 	.word	0xffffffff


	//   ....[94]....
        /*135c*/ 	.word	0xffffffff


	//   ....[95]....
        /*1360*/ 	.word	0xffffffff


	//   ....[96]....
        /*1364*/ 	.word	0xffffffff


	//   ....[97]....
        /*1368*/ 	.word	0xffffffff


	//   ....[98]....
        /*136c*/ 	.word	0xffffffff


	//   ....[99]....
        /*1370*/ 	.word	0xffffffff


	//   ....[100]....
        /*1374*/ 	.word	0xffffffff


	//   ....[101]....
        /*1378*/ 	.word	0xffffffff


	//   ....[102]....
        /*137c*/ 	.word	0xffffffff


	//   ....[103]....
        /*1380*/ 	.word	0xffffffff


	//   ....[104]....
        /*1384*/ 	.word	0xffffffff


	//   ....[105]....
        /*1388*/ 	.word	0x0500000f


	//   ....[106]....
        /*138c*/ 	.word	0x0500000f


	//   ....[107]....
        /*1390*/ 	.word	0x0500000f


	//   ....[108]....
        /*1394*/ 	.word	0x0500000f


	//   ....[109]....
        /*1398*/ 	.word	0x0500000f


	//   ....[110]....
        /*139c*/ 	.word	0x0500000f


	//   ....[111]....
        /*13a0*/ 	.word	0x0500000f


	//   ....[112]....
        /*13a4*/ 	.word	0x0500000f


	//   ....[113]....
        /*13a8*/ 	.word	0x0500000f


	//   ....[114]....
        /*13ac*/ 	.word	0x0500000f


	//   ....[115]....
        /*13b0*/ 	.word	0x0500000f


	//   ....[116]....
        /*13b4*/ 	.word	0x0500000f


	//   ....[117]....
        /*13b8*/ 	.word	0x0500000f


	//   ....[118]....
        /*13bc*/ 	.word	0x0500000f


	//   ....[119]....
        /*13c0*/ 	.word	0x0500000f


	//   ....[120]....
        /*13c4*/ 	.word	0x0500000f


	//   ....[121]....
        /*13c8*/ 	.word	0x0500000f


	//   ....[122]....
        /*13cc*/ 	.word	0x0500000f


	//   ....[123]....
        /*13d0*/ 	.word	0x0500000f


	//   ....[124]....
        /*13d4*/ 	.word	0x0500000f


	//   ....[125]....
        /*13d8*/ 	.word	0x0500000f


	//   ....[126]....
        /*13dc*/ 	.word	0x0500000f


	//   ....[127]....
        /*13e0*/ 	.word	0x0500000f


	//   ....[128]....
        /*13e4*/ 	.word	0x0500000f


	//   ....[129]....
        /*13e8*/ 	.word	0x0500000f


	//   ....[130]....
        /*13ec*/ 	.word	0x0500000f


	//   ....[131]....
        /*13f0*/ 	.word	0x0500000f


	//   ....[132]....
        /*13f4*/ 	.word	0x0500000f


	//   ....[133]....
        /*13f8*/ 	.word	0x0500000f


	//   ....[134]....
        /*13fc*/ 	.word	0x0500000f


	//   ....[135]....
        /*1400*/ 	.word	0x0500000f


	//   ....[136]....
        /*1404*/ 	.word	0x0500000f


	//   ....[137]....
        /*1408*/ 	.word	0x0500000f


	//   ....[138]....
        /*140c*/ 	.word	0x0500000f


	//   ....[139]....
        /*1410*/ 	.word	0x0500000f


	//   ....[140]....
        /*1414*/ 	.word	0x0500000f


	//   ....[141]....
        /*1418*/ 	.word	0x0500000f


	//   ....[142]....
        /*141c*/ 	.word	0x0500000f


	//   ....[143]....
        /*1420*/ 	.word	0x0500000f


	//   ....[144]....
        /*1424*/ 	.word	0x0500000f


	//   ....[145]....
        /*1428*/ 	.word	0x0500000f


	//   ....[146]....
        /*142c*/ 	.word	0x0500000f


	//   ....[147]....
        /*1430*/ 	.word	0x0500000f


	//   ....[148]....
        /*1434*/ 	.word	0x0500000f


	//   ....[149]....
        /*1438*/ 	.word	0x0500000f


	//   ....[150]....
        /*143c*/ 	.word	0x0500000f


	//   ....[151]....
        /*1440*/ 	.word	0x0500000f


	//   ....[152]....
        /*1444*/ 	.word	0x0500000f


	//   ....[153]....
        /*1448*/ 	.word	0x0500000f


	//   ....[154]....
        /*144c*/ 	.word	0x0500000f


	//   ....[155]....
        /*1450*/ 	.word	0x0500000f


	//   ....[156]....
        /*1454*/ 	.word	0x0500000f


	//   ....[157]....
        /*1458*/ 	.word	0x0500000f


	//   ....[158]....
        /*145c*/ 	.word	0x0500000f


	//   ....[159]....
        /*1460*/ 	.word	0x0500000f


	//   ....[160]....
        /*1464*/ 	.word	0x0500000f


	//   ....[161]....
        /*1468*/ 	.word	0x0500000f


	//   ....[162]....
        /*146c*/ 	.word	0x0500000f


	//   ....[163]....
        /*1470*/ 	.word	0x0500000f


	//   ....[164]....
        /*1474*/ 	.word	0x0500000f


	//   ....[165]....
        /*1478*/ 	.word	0x0500000f


	//   ....[166]....
        /*147c*/ 	.word	0x0500000f


	//   ....[167]....
        /*1480*/ 	.word	0x0500000f


	//   ....[168]....
        /*1484*/ 	.word	0x0500000f


	//   ....[169]....
        /*1488*/ 	.word	0x0500000f


	//   ....[170]....
        /*148c*/ 	.word	0x0500000f


	//   ....[171]....
        /*1490*/ 	.word	0x0500000f


	//   ....[172]....
        /*1494*/ 	.word	0x0500000f


	//   ....[173]....
        /*1498*/ 	.word	0x0500000f


	//   ....[174]....
        /*149c*/ 	.word	0x0500000f


	//   ....[175]....
        /*14a0*/ 	.word	0x0500000f


	//   ....[176]....
        /*14a4*/ 	.word	0x0500000f


	//   ....[177]....
        /*14a8*/ 	.word	0x0500000f


	//   ....[178]....
        /*14ac*/ 	.word	0x0500000f


	//   ....[179]....
        /*14b0*/ 	.word	0x0500000f


	//   ....[180]....
        /*14b4*/ 	.word	0x0500000f


	//   ....[181]....
        /*14b8*/ 	.word	0x0500000f


	//   ....[182]....
        /*14bc*/ 	.word	0x0500000f


	//   ....[183]....
        /*14c0*/ 	.word	0x0500000f


	//   ....[184]....
        /*14c4*/ 	.word	0x0500000f


	//   ....[185]....
        /*14c8*/ 	.word	0x0500000f


	//   ....[186]....
        /*14cc*/ 	.word	0x0500000f


	//   ....[187]....
        /*14d0*/ 	.word	0x0500000f


	//   ....[188]....
        /*14d4*/ 	.word	0x0500000f


	//   ....[189]....
        /*14d8*/ 	.word	0x0500000f


	//   ....[190]....
        /*14dc*/ 	.word	0x0500000f


	//   ....[191]....
        /*14e0*/ 	.word	0x0500000f


	//   ....[192]....
        /*14e4*/ 	.word	0x0500000f


	//   ....[193]....
        /*14e8*/ 	.word	0x0500000f


	//   ....[194]....
        /*14ec*/ 	.word	0x0500000f


	//   ....[195]....
        /*14f0*/ 	.word	0x0500000f


	//   ....[196]....
        /*14f4*/ 	.word	0x0500000f


	//   ....[197]....
        /*14f8*/ 	.word	0x0500000f


	//   ....[198]....
        /*14fc*/ 	.word	0x0500000f


	//   ....[199]....
        /*1500*/ 	.word	0x0500000f


	//   ....[200]....
        /*1504*/ 	.word	0x0500000f


	//   ....[201]....
        /*1508*/ 	.word	0x0500000f


	//   ....[202]....
        /*150c*/ 	.word	0x0500000f


	//   ....[203]....
        /*1510*/ 	.word	0x0500000f


	//   ....[204]....
        /*1514*/ 	.word	0x0500000f


	//   ....[205]....
        /*1518*/ 	.word	0x0500000f


	//   ....[206]....
        /*151c*/ 	.word	0x0500000f


	//   ....[207]....
        /*1520*/ 	.word	0x0500000f


	//   ....[208]....
        /*1524*/ 	.word	0x0500000f


	//   ....[209]....
        /*1528*/ 	.word	0x0500000f


	//   ....[210]....
        /*152c*/ 	.word	0x0500000f


	//   ....[211]....
        /*1530*/ 	.word	0x0500000f


	//   ....[212]....
        /*1534*/ 	.word	0x0500000f


	//   ....[213]....
        /*1538*/ 	.word	0x0500000f


	//   ....[214]....
        /*153c*/ 	.word	0x0500000f


	//   ....[215]....
        /*1540*/ 	.word	0x0500000f


	//   ....[216]....
        /*1544*/ 	.word	0x0500000f


	//   ....[217]....
        /*1548*/ 	.word	0x0500000f


	//   ....[218]....
        /*154c*/ 	.word	0x0500000f


	//   ....[219]....
        /*1550*/ 	.word	0x0500000f


	//   ....[220]....
        /*1554*/ 	.word	0x0500000f


	//   ....[221]....
        /*1558*/ 	.word	0x0500000f


	//   ....[222]....
        /*155c*/ 	.word	0x0500000f


	//   ....[223]....
        /*1560*/ 	.word	0x0500000f


	//   ....[224]....
        /*1564*/ 	.word	0x0500000f


	//   ....[225]....
        /*1568*/ 	.word	0x0500000f


	//   ....[226]....
        /*156c*/ 	.word	0x0500000f


	//   ....[227]....
        /*1570*/ 	.word	0x0500000f


	//   ....[228]....
        /*1574*/ 	.word	0x0500000f


	//   ....[229]....
        /*1578*/ 	.word	0x0500000f


	//   ....[230]....
        /*157c*/ 	.word	0x0500000f


	//   ....[231]....
        /*1580*/ 	.word	0x0500000f


	//   ....[232]....
        /*1584*/ 	.word	0x0500000f


	//   ....[233]....
        /*1588*/ 	.word	0x0500000f


	//   ....[234]....
        /*158c*/ 	.word	0x0500000f


	//   ....[235]....
        /*1590*/ 	.word	0x0500000f


	//   ....[236]....
        /*1594*/ 	.word	0x0500000f


	//   ....[237]....
        /*1598*/ 	.word	0x0500000f


	//   ....[238]....
        /*159c*/ 	.word	0x0500000f


	//   ....[239]....
        /*15a0*/ 	.word	0x0500000f


	//   ....[240]....
        /*15a4*/ 	.word	0x0500000f


	//   ....[241]....
        /*15a8*/ 	.word	0x0500000f


	//   ....[242]....
        /*15ac*/ 	.word	0x0500000f


	//   ....[243]....
        /*15b0*/ 	.word	0x0500000f


	//   ....[244]....
        /*15b4*/ 	.word	0x0500000f


	//   ....[245]....
        /*15b8*/ 	.word	0x0500000f


	//   ....[246]....
        /*15bc*/ 	.word	0x0500000f


	//   ....[247]....
        /*15c0*/ 	.word	0x0500000f


	//   ....[248]....
        /*15c4*/ 	.word	0x0500000f


	//   ....[249]....
        /*15c8*/ 	.word	0x0500000f


	//   ....[250]....
        /*15cc*/ 	.word	0x0500000f


	//   ....[251]....
        /*15d0*/ 	.word	0x0500000f


	//   ....[252]....
        /*15d4*/ 	.word	0x0500000f


	//   ....[253]....
        /*15d8*/ 	.word	0x0500000f


	//   ....[254]....
        /*15dc*/ 	.word	0x0500000f


	//   ....[255]....
        /*15e0*/ 	.word	0x0500000f


	//   ....[0]....
        /*15e4*/ 	.word	0x0500000f


	//   ....[1]....
        /*15e8*/ 	.word	0x0500000f


	//   ....[2]....
        /*15ec*/ 	.word	0x0500000f


	//   ....[3]....
        /*15f0*/ 	.word	0x0500000f


	//   ....[4]....
        /*15f4*/ 	.word	0x0500000f


	//   ....[5]....
        /*15f8*/ 	.word	0x0500000f


	//   ....[6]....
        /*15fc*/ 	.word	0x0500000f


	//   ....[7]....
        /*1600*/ 	.word	0x0500000f


	//   ....[8]....
        /*1604*/ 	.word	0x0500000f


	//   ....[9]....
        /*1608*/ 	.word	0x0500000f


	//   ....[10]....
        /*160c*/ 	.word	0x0500000f


	//   ....[11]....
        /*1610*/ 	.word	0x0500000f


	//   ....[12]....
        /*1614*/ 	.word	0x0500000f


	//   ....[13]....
        /*1618*/ 	.word	0x0500000f


	//   ....[14]....
        /*161c*/ 	.word	0x0500000f


	//   ....[15]....
        /*1620*/ 	.word	0x0500000f


	//   ....[16]....
        /*1624*/ 	.word	0x0500000f


	//   ....[17]....
        /*1628*/ 	.word	0x0500000f


	//   ....[18]....
        /*162c*/ 	.word	0x0500000f


	//   ....[19]....
        /*1630*/ 	.word	0x0500000f


	//   ....[20]....
        /*1634*/ 	.word	0x0500000f


	//   ....[21]....
        /*1638*/ 	.word	0x0500000f


	//   ....[22]....
        /*163c*/ 	.word	0x0500000f


	//   ....[23]....
        /*1640*/ 	.word	0x0500000f


	//   ....[24]....
        /*1644*/ 	.word	0x0500000f


	//   ....[25]....
        /*1648*/ 	.word	0x0500000f


	//   ....[26]....
        /*164c*/ 	.word	0x0500000f


	//   ....[27]....
        /*1650*/ 	.word	0x0500000f


	//   ....[28]....
        /*1654*/ 	.word	0x0500000f


	//   ....[29]....
        /*1658*/ 	.word	0x0500000f


	//   ....[30]....
        /*165c*/ 	.word	0x0500000f


	//   ....[31]....
        /*1660*/ 	.word	0x0500000f


	//   ....[32]....
        /*1664*/ 	.word	0x0500000f


	//   ....[33]....
        /*1668*/ 	.word	0x0500000f


	//   ....[34]....
        /*166c*/ 	.word	0x0500000f


	//   ....[35]....
        /*1670*/ 	.word	0x0500000f


	//   ....[36]....
        /*1674*/ 	.word	0x0500000f


	//   ....[37]....
        /*1678*/ 	.word	0x0500000f


	//   ....[38]....
        /*167c*/ 	.word	0x0500000f


	//   ....[39]....
        /*1680*/ 	.word	0x0500000f


	//   ....[40]....
        /*1684*/ 	.word	0x0500000f


	//   ....[41]....
        /*1688*/ 	.word	0x0500000f


	//   ....[42]....
        /*168c*/ 	.word	0x0500000f


	//   ....[43]....
        /*1690*/ 	.word	0x0500000f


	//   ....[44]....
        /*1694*/ 	.word	0x0500000f


	//   ....[45]....
        /*1698*/ 	.word	0x0500000f


	//   ....[46]....
        /*169c*/ 	.word	0x0500000f


	//   ....[47]....
        /*16a0*/ 	.word	0x0500000f


	//   ....[48]....
        /*16a4*/ 	.word	0x0500000f


	//   ....[49]....
        /*16a8*/ 	.word	0x0500000f


	//   ....[50]....
        /*16ac*/ 	.word	0x0500000f


	//   ....[51]....
        /*16b0*/ 	.word	0x0500000f


	//   ....[52]....
        /*16b4*/ 	.word	0x0500000f


	//   ....[53]....
        /*16b8*/ 	.word	0x0500000f


	//   ....[54]....
        /*16bc*/ 	.word	0x0500000f


	//   ....[55]....
        /*16c0*/ 	.word	0x0500000f


	//   ....[56]....
        /*16c4*/ 	.word	0x0500000f


	//   ....[57]....
        /*16c8*/ 	.word	0x0500000f


	//   ....[58]....
        /*16cc*/ 	.word	0x0500000f


	//   ....[59]....
        /*16d0*/ 	.word	0x0500000f


	//   ....[60]....
        /*16d4*/ 	.word	0x0500000f


	//   ....[61]....
        /*16d8*/ 	.word	0x0500000f


	//   ....[62]....
        /*16dc*/ 	.word	0x0500000f


	//   ....[63]....
        /*16e0*/ 	.word	0x0500000f


	//   ....[64]....
        /*16e4*/ 	.word	0x0500000f


	//   ....[65]....
        /*16e8*/ 	.word	0x0500000f


	//   ....[66]....
        /*16ec*/ 	.word	0x0500000f


	//   ....[67]....
        /*16f0*/ 	.word	0x0500000f


	//   ....[68]....
        /*16f4*/ 	.word	0x0500000f


	//   ....[69]....
        /*16f8*/ 	.word	0x0500000f


	//   ....[70]....
        /*16fc*/ 	.word	0x0500000f


	//   ....[71]....
        /*1700*/ 	.word	0x0500000f


	//   ....[72]....
        /*1704*/ 	.word	0x0500000f


	//   ....[73]....
        /*1708*/ 	.word	0x0500000f


	//   ....[74]....
        /*170c*/ 	.word	0x0500000f


	//   ....[75]....
        /*1710*/ 	.word	0x0500000f


	//   ....[76]....
        /*1714*/ 	.word	0x0500000f


	//   ....[77]....
        /*1718*/ 	.word	0x0500000f


	//   ....[78]....
        /*171c*/ 	.word	0x0500000f


	//   ....[79]....
        /*1720*/ 	.word	0x0500000f


	//   ....[80]....
        /*1724*/ 	.word	0x0500000f


	//   ....[81]....
        /*1728*/ 	.word	0x0500000f


	//   ....[82]....
        /*172c*/ 	.word	0x0500000f


	//   ....[83]....
        /*1730*/ 	.word	0x0500000f


	//   ....[84]....
        /*1734*/ 	.word	0x0500000f


	//   ....[85]....
        /*1738*/ 	.word	0x0500000f


	//   ....[86]....
        /*173c*/ 	.word	0x0500000f


	//   ....[87]....
        /*1740*/ 	.word	0x0500000f


	//   ....[88]....
        /*1744*/ 	.word	0x0500000f


	//   ....[89]....
        /*1748*/ 	.word	0x0500000f


	//   ....[90]....
        /*174c*/ 	.word	0x0500000f


	//   ....[91]....
        /*1750*/ 	.word	0x0500000f


	//   ....[92]....
        /*1754*/ 	.word	0x0500000f


	//   ....[93]....
        /*1758*/ 	.word	0x0500000f


	//   ....[94]....
        /*175c*/ 	.word	0x0500000f


	//   ....[95]....
        /*1760*/ 	.word	0x0500000f


	//   ....[96]....
        /*1764*/ 	.word	0x0500000f


	//   ....[97]....
        /*1768*/ 	.word	0x0500000f


	//   ....[98]....
        /*176c*/ 	.word	0x0500000f


	//   ....[99]....
        /*1770*/ 	.word	0x0500000f


	//   ....[100]....
        /*1774*/ 	.word	0x0500000f


	//   ....[101]....
        /*1778*/ 	.word	0x0500000f


	//   ....[102]....
        /*177c*/ 	.word	0x0500000f


	//   ....[103]....
        /*1780*/ 	.word	0x0500000f


	//   ....[104]....
        /*1784*/ 	.word	0x0500000f


	//   ....[105]....
        /*1788*/ 	.word	0x0500000f


	//   ....[106]....
        /*178c*/ 	.word	0x0500000f


	//   ....[107]....
        /*1790*/ 	.word	0x0500000f


	//   ....[108]....
        /*1794*/ 	.word	0x0500000f


	//   ....[109]....
        /*1798*/ 	.word	0x0500000f


	//   ....[110]....
        /*179c*/ 	.word	0x0500000f


	//   ....[111]....
        /*17a0*/ 	.word	0x0500000f


	//   ....[112]....
        /*17a4*/ 	.word	0x0500000f


	//   ....[113]....
        /*17a8*/ 	.word	0x0500000f


	//   ....[114]....
        /*17ac*/ 	.word	0x0500000f


	//   ....[115]....
        /*17b0*/ 	.word	0x0500000f


	//   ....[116]....
        /*17b4*/ 	.word	0x0500000f


	//   ....[117]....
        /*17b8*/ 	.word	0x0500000f


	//   ....[118]....
        /*17bc*/ 	.word	0x0500000f


	//   ....[119]....
        /*17c0*/ 	.word	0x0500000f


	//   ....[120]....
        /*17c4*/ 	.word	0x0500000f


	//   ....[121]....
        /*17c8*/ 	.word	0x0500000f


	//   ....[122]....
        /*17cc*/ 	.word	0x0500000f


	//   ....[123]....
        /*17d0*/ 	.word	0x0500000f


	//   ....[124]....
        /*17d4*/ 	.word	0x0500000f


	//   ....[125]....
        /*17d8*/ 	.word	0x0500000f


	//   ....[126]....
        /*17dc*/ 	.word	0x0500000f


	//   ....[127]....
        /*17e0*/ 	.word	0x0500000f


	//   ....[128]....
        /*17e4*/ 	.word	0x0500000f


	//   ....[129]....
        /*17e8*/ 	.word	0x0500000f


	//   ....[130]....
        /*17ec*/ 	.word	0x0500000f


	//   ....[131]....
        /*17f0*/ 	.word	0x0500000f


	//   ....[132]....
        /*17f4*/ 	.word	0x0500000f


	//   ....[133]....
        /*17f8*/ 	.word	0x0500000f


	//   ....[134]....
        /*17fc*/ 	.word	0x0500000f


	//   ....[135]....
        /*1800*/ 	.word	0x0500000f


	//   ....[136]....
        /*1804*/ 	.word	0x0500000f


	//   ....[137]....
        /*1808*/ 	.word	0x0500000f


	//   ....[138]....
        /*180c*/ 	.word	0x0500000f


	//   ....[139]....
        /*1810*/ 	.word	0x0500000f


	//   ....[140]....
        /*1814*/ 	.word	0x0500000f


	//   ....[141]....
        /*1818*/ 	.word	0x0500000f


	//   ....[142]....
        /*181c*/ 	.word	0x0500000f


	//   ....[143]....
        /*1820*/ 	.word	0x0500000f


	//   ....[144]....
        /*1824*/ 	.word	0x0500000f


	//   ....[145]....
        /*1828*/ 	.word	0x0500000f


	//   ....[146]....
        /*182c*/ 	.word	0x0500000f


	//   ....[147]....
        /*1830*/ 	.word	0x0500000f


	//   ....[148]....
        /*1834*/ 	.word	0x0500000f


	//   ....[149]....
        /*1838*/ 	.word	0x0500000f


	//   ....[150]....
        /*183c*/ 	.word	0x0500000f


	//   ....[151]....
        /*1840*/ 	.word	0x0500000f


	//   ....[152]....
        /*1844*/ 	.word	0x0500000f


	//   ....[153]....
        /*1848*/ 	.word	0x0500000f


	//   ....[154]....
        /*184c*/ 	.word	0x0500000f


	//----- nvinfo : EIATTR_COOP_GROUP_INSTR_OFFSETS
	.align		4
.L_572:
        /*1850*/ 	.byte	0x04, 0x28
        /*1852*/ 	.short	(.L_574 - .L_573)


	//   ....[0]....
.L_573:
        /*1854*/ 	.word	0x00000070


	//   ....[1]....
        /*1858*/ 	.word	0x00000140


	//   ....[2]....
        /*185c*/ 	.word	0x00000190


	//   ....[3]....
        /*1860*/ 	.word	0x000003c0


	//   ....[4]....
        /*1864*/ 	.word	0x00000520


	//   ....[5]....
        /*1868*/ 	.word	0x00000640


	//   ....[6]....
        /*186c*/ 	.word	0x000007a0


	//   ....[7]....
        /*1870*/ 	.word	0x00003cc0


	//   ....[8]....
        /*1874*/ 	.word	0x00003cd0


	//   ....[9]....
        /*1878*/ 	.word	0x00004c40


	//   ....[10]....
        /*187c*/ 	.word	0x00004c50


	//   ....[11]....
        /*1880*/ 	.word	0x00005bb0


	//   ....[12]....
        /*1884*/ 	.word	0x00005bc0


	//   ....[13]....
        /*1888*/ 	.word	0x00006b10


	//   ....[14]....
        /*188c*/ 	.word	0x00006b20


	//   ....[15]....
        /*1890*/ 	.word	0x000080e0


	//   ....[16]....
        /*1894*/ 	.word	0x000080f0


	//   ....[17]....
        /*1898*/ 	.word	0x00009150


	//   ....[18]....
        /*189c*/ 	.word	0x00009160


	//   ....[19]....
        /*18a0*/ 	.word	0x0000a1a0


	//   ....[20]....
        /*18a4*/ 	.word	0x0000a1b0


	//   ....[21]....
        /*18a8*/ 	.word	0x0000b200


	//   ....[22]....
        /*18ac*/ 	.word	0x0000b210


	//   ....[23]....
        /*18b0*/ 	.word	0x0000c480


	//   ....[24]....
        /*18b4*/ 	.word	0x0000c490


	//   ....[25]....
        /*18b8*/ 	.word	0x0000c5a0


	//   ....[26]....
        /*18bc*/ 	.word	0x0000c5b0


	//   ....[27]....
        /*18c0*/ 	.word	0x0000c6d0


	//   ....[28]....
        /*18c4*/ 	.word	0x0000c6e0


	//   ....[29]....
        /*18c8*/ 	.word	0x0000c800


	//   ....[30]....
        /*18cc*/ 	.word	0x0000c810


	//   ....[31]....
        /*18d0*/ 	.word	0x0000cb80


	//   ....[32]....
        /*18d4*/ 	.word	0x0000cba0


	//   ....[33]....
        /*18d8*/ 	.word	0x0000cc80


	//   ....[34]....
        /*18dc*/ 	.word	0x0000cca0


	//   ....[35]....
        /*18e0*/ 	.word	0x0000cd80


	//   ....[36]....
        /*18e4*/ 	.word	0x0000cda0


	//   ....[37]....
        /*18e8*/ 	.word	0x0000ce80


	//   ....[38]....
        /*18ec*/ 	.word	0x0000cea0


	//   ....[39]....
        /*18f0*/ 	.word	0x0000db60


	//   ....[40]....
        /*18f4*/ 	.word	0x0000e270


	//   ....[41]....
        /*18f8*/ 	.word	0x0000e280


	//   ....[42]....
        /*18fc*/ 	.word	0x0000e290


	//   ....[43]....
        /*1900*/ 	.word	0x0000e2a0


	//   ....[44]....
        /*1904*/ 	.word	0x0000e4c0


	//   ....[45]....
        /*1908*/ 	.word	0x0000e4d0


	//   ....[46]....
        /*190c*/ 	.word	0x0000e4e0


	//   ....[47]....
        /*1910*/ 	.word	0x0000e4f0


	//   ....[48]....
        /*1914*/ 	.word	0x0000e6e0


	//   ....[49]....
        /*1918*/ 	.word	0x0000e6f0


	//   ....[50]....
        /*191c*/ 	.word	0x0000e700


	//   ....[51]....
        /*1920*/ 	.word	0x0000e710


	//   ....[52]....
        /*1924*/ 	.word	0x0000e920


	//   ....[53]....
        /*1928*/ 	.word	0x0000e930


	//   ....[54]....
        /*192c*/ 	.word	0x0000e940


	//   ....[55]....
        /*1930*/ 	.word	0x0000e950


	//   ....[56]....
        /*1934*/ 	.word	0x00012c90


	//   ....[57]....
        /*1938*/ 	.word	0x00012ca0


	//   ....[58]....
        /*193c*/ 	.word	0x00012cb0


	//   ....[59]....
        /*1940*/ 	.word	0x00012cc0


	//   ....[60]....
        /*1944*/ 	.word	0x00012d90


	//   ....[61]....
        /*1948*/ 	.word	0x00012db0


	//   ....[62]....
        /*194c*/ 	.word	0x00012dc0


	//   ....[63]....
        /*1950*/ 	.word	0x00012dd0


	//   ....[64]....
        /*1954*/ 	.word	0x00012fb0


	//   ....[65]....
        /*1958*/ 	.word	0x00012fd0


	//   ....[66]....
        /*195c*/ 	.word	0x00012ff0


	//   ....[67]....
        /*1960*/ 	.word	0x00013000


	//   ....[68]....
        /*1964*/ 	.word	0x00013080


	//   ....[69]....
        /*1968*/ 	.word	0x00013090


	//   ....[70]....
        /*196c*/ 	.word	0x000130a0


	//   ....[71]....
        /*1970*/ 	.word	0x000130b0


	//   ....[72]....
        /*1974*/ 	.word	0x00017e30


	//   ....[73]....
        /*1978*/ 	.word	0x00017e50


	//   ....[74]....
        /*197c*/ 	.word	0x000184b0


	//   ....[75]....
        /*1980*/ 	.word	0x00018500


	//   ....[76]....
        /*1984*/ 	.word	0x00018e50


	//   ....[77]....
        /*1988*/ 	.word	0x00018ec0


	//   ....[78]....
        /*198c*/ 	.word	0x0001a5b0


	//   ....[79]....
        /*1990*/ 	.word	0x0001a5d0


	//   ....[80]....
        /*1994*/ 	.word	0x0001af70


	//   ....[81]....
        /*1998*/ 	.word	0x0001af90


	//   ....[82]....
        /*199c*/ 	.word	0x0001b5b0


	//   ....[83]....
        /*19a0*/ 	.word	0x0001b5d0


	//   ....[84]....
        /*19a4*/ 	.word	0x0001d6d0


	//   ....[85]....
        /*19a8*/ 	.word	0x0001d6f0


	//   ....[86]....
        /*19ac*/ 	.word	0x0001e010


	//   ....[87]....
        /*19b0*/ 	.word	0x0001e1e0


	//   ....[88]....
        /*19b4*/ 	.word	0x0001f3e0


	//   ....[89]....
        /*19b8*/ 	.word	0x0001f450


	//   ....[90]....
        /*19bc*/ 	.word	0x0001f510


	//   ....[91]....
        /*19c0*/ 	.word	0x0001f530


	//   ....[92]....
        /*19c4*/ 	.word	0x000207c0


	//   ....[93]....
        /*19c8*/ 	.word	0x00020800


	//   ....[94]....
        /*19cc*/ 	.word	0x00020830


	//   ....[95]....
        /*19d0*/ 	.word	0x00020860


	//   ....[96]....
        /*19d4*/ 	.word	0x00020890


	//   ....[97]....
        /*19d8*/ 	.word	0x000208c0


	//   ....[98]....
        /*19dc*/ 	.word	0x000208f0


	//   ....[99]....
        /*19e0*/ 	.word	0x00020920


	//   ....[100]....
        /*19e4*/ 	.word	0x00020950


	//   ....[101]....
        /*19e8*/ 	.word	0x00020980


	//   ....[102]....
        /*19ec*/ 	.word	0x000209b0


	//   ....[103]....
        /*19f0*/ 	.word	0x000209e0


	//   ....[104]....
        /*19f4*/ 	.word	0x00020a10


	//   ....[105]....
        /*19f8*/ 	.word	0x00020a40


	//   ....[106]....
        /*19fc*/ 	.word	0x00020a70


	//   ....[107]....
        /*1a00*/ 	.word	0x00020aa0


	//   ....[108]....
        /*1a04*/ 	.word	0x00020ad0


	//   ....[109]....
        /*1a08*/ 	.word	0x00020b00


	//   ....[110]....
        /*1a0c*/ 	.word	0x00020b30


	//   ....[111]....
        /*1a10*/ 	.word	0x00020b60


	//   ....[112]....
        /*1a14*/ 	.word	0x00020b90


	//   ....[113]....
        /*1a18*/ 	.word	0x00020bc0


	//   ....[114]....
        /*1a1c*/ 	.word	0x00020bf0


	//   ....[115]....
        /*1a20*/ 	.word	0x00020c20


	//   ....[116]....
        /*1a24*/ 	.word	0x00020c50


	//   ....[117]....
        /*1a28*/ 	.word	0x00020c80


	//   ....[118]....
        /*1a2c*/ 	.word	0x00020cb0


	//   ....[119]....
        /*1a30*/ 	.word	0x00020ce0


	//   ....[120]....
        /*1a34*/ 	.word	0x00020d10


	//   ....[121]....
        /*1a38*/ 	.word	0x00020d40


	//   ....[122]....
        /*1a3c*/ 	.word	0x00020d70


	//   ....[123]....
        /*1a40*/ 	.word	0x00020da0


	//   ....[124]....
        /*1a44*/ 	.word	0x00020dd0


	//   ....[125]....
        /*1a48*/ 	.word	0x00020e00


	//   ....[126]....
        /*1a4c*/ 	.word	0x00020e30


	//   ....[127]....
        /*1a50*/ 	.word	0x00020e60


	//   ....[128]....
        /*1a54*/ 	.word	0x00020e90


	//   ....[129]....
        /*1a58*/ 	.word	0x00020ec0


	//   ....[130]....
        /*1a5c*/ 	.word	0x00020ef0


	//   ....[131]....
        /*1a60*/ 	.word	0x00020f20


	//   ....[132]....
        /*1a64*/ 	.word	0x00020f50


	//   ....[133]....
        /*1a68*/ 	.word	0x00020f80


	//   ....[134]....
        /*1a6c*/ 	.word	0x00020fb0


	//   ....[135]....
        /*1a70*/ 	.word	0x00020fe0


	//   ....[136]....
        /*1a74*/ 	.word	0x00021010


	//   ....[137]....
        /*1a78*/ 	.word	0x00021040


	//   ....[138]....
        /*1a7c*/ 	.word	0x00021070


	//   ....[139]....
        /*1a80*/ 	.word	0x000210a0


	//   ....[140]....
        /*1a84*/ 	.word	0x000210d0


	//   ....[141]....
        /*1a88*/ 	.word	0x00021100


	//   ....[142]....
        /*1a8c*/ 	.word	0x00021130


	//   ....[143]....
        /*1a90*/ 	.word	0x00021160


	//   ....[144]....
        /*1a94*/ 	.word	0x00021190


	//   ....[145]....
        /*1a98*/ 	.word	0x000211c0


	//   ....[146]....
        /*1a9c*/ 	.word	0x000211f0


	//   ....[147]....
        /*1aa0*/ 	.word	0x00021220


	//   ....[148]....
        /*1aa4*/ 	.word	0x00021250


	//   ....[149]....
        /*1aa8*/ 	.word	0x00021280


	//   ....[150]....
        /*1aac*/ 	.word	0x000212b0


	//   ....[151]....
        /*1ab0*/ 	.word	0x000212e0


	//   ....[152]....
        /*1ab4*/ 	.word	0x00021310


	//   ....[153]....
        /*1ab8*/ 	.word	0x00021340


	//   ....[154]....
        /*1abc*/ 	.word	0x00021370


	//   ....[155]....
        /*1ac0*/ 	.word	0x000213a0


	//   ....[156]....
        /*1ac4*/ 	.word	0x000213d0


	//   ....[157]....
        /*1ac8*/ 	.word	0x00021400


	//   ....[158]....
        /*1acc*/ 	.word	0x00021430


	//   ....[159]....
        /*1ad0*/ 	.word	0x00021460


	//   ....[160]....
        /*1ad4*/ 	.word	0x00021490


	//   ....[161]....
        /*1ad8*/ 	.word	0x000214c0


	//   ....[162]....
        /*1adc*/ 	.word	0x000214f0


	//   ....[163]....
        /*1ae0*/ 	.word	0x00021520


	//   ....[164]....
        /*1ae4*/ 	.word	0x00021550


	//   ....[165]....
        /*1ae8*/ 	.word	0x00021580


	//   ....[166]....
        /*1aec*/ 	.word	0x000215b0


	//   ....[167]....
        /*1af0*/ 	.word	0x000215e0


	//   ....[168]....
        /*1af4*/ 	.word	0x00021610


	//   ....[169]....
        /*1af8*/ 	.word	0x00021640


	//   ....[170]....
        /*1afc*/ 	.word	0x00021670


	//   ....[171]....
        /*1b00*/ 	.word	0x000216a0


	//   ....[172]....
        /*1b04*/ 	.word	0x000216d0


	//   ....[173]....
        /*1b08*/ 	.word	0x00021700


	//   ....[174]....
        /*1b0c*/ 	.word	0x00021730


	//   ....[175]....
        /*1b10*/ 	.word	0x00021760


	//   ....[176]....
        /*1b14*/ 	.word	0x00021790


	//   ....[177]....
        /*1b18*/ 	.word	0x000217c0


	//   ....[178]....
        /*1b1c*/ 	.word	0x000217f0


	//   ....[179]....
        /*1b20*/ 	.word	0x00021820


	//   ....[180]....
        /*1b24*/ 	.word	0x00021850


	//   ....[181]....
        /*1b28*/ 	.word	0x00021880


	//   ....[182]....
        /*1b2c*/ 	.word	0x000218b0


	//   ....[183]....
        /*1b30*/ 	.word	0x000218e0


	//   ....[184]....
        /*1b34*/ 	.word	0x00021910


	//   ....[185]....
        /*1b38*/ 	.word	0x00021940


	//   ....[186]....
        /*1b3c*/ 	.word	0x00021970


	//   ....[187]....
        /*1b40*/ 	.word	0x000219a0


	//   ....[188]....
        /*1b44*/ 	.word	0x000219d0


	//   ....[189]....
        /*1b48*/ 	.word	0x00021a00


	//   ....[190]....
        /*1b4c*/ 	.word	0x00021a30


	//   ....[191]....
        /*1b50*/ 	.word	0x00021a60


	//   ....[192]....
        /*1b54*/ 	.word	0x00021a90


	//   ....[193]....
        /*1b58*/ 	.word	0x00021ac0


	//   ....[194]....
        /*1b5c*/ 	.word	0x00021af0


	//   ....[195]....
        /*1b60*/ 	.word	0x00021b20


	//   ....[196]....
        /*1b64*/ 	.word	0x00021b50


	//   ....[197]....
        /*1b68*/ 	.word	0x00021b80


	//   ....[198]....
        /*1b6c*/ 	.word	0x00021bb0


	//   ....[199]....
        /*1b70*/ 	.word	0x00021be0


	//   ....[200]....
        /*1b74*/ 	.word	0x00021c10


	//   ....[201]....
        /*1b78*/ 	.word	0x00021c40


	//   ....[202]....
        /*1b7c*/ 	.word	0x00021c70


	//   ....[203]....
        /*1b80*/ 	.word	0x00021ca0


	//   ....[204]....
        /*1b84*/ 	.word	0x00021cd0


	//   ....[205]....
        /*1b88*/ 	.word	0x00021d00


	//   ....[206]....
        /*1b8c*/ 	.word	0x00021d30


	//   ....[207]....
        /*1b90*/ 	.word	0x00021d60


	//   ....[208]....
        /*1b94*/ 	.word	0x00021d90


	//   ....[209]....
        /*1b98*/ 	.word	0x00021dc0


	//   ....[210]....
        /*1b9c*/ 	.word	0x00021df0


	//   ....[211]....
        /*1ba0*/ 	.word	0x00021e00


	//   ....[212]....
        /*1ba4*/ 	.word	0x00021e30


	//   ....[213]....
        /*1ba8*/ 	.word	0x00021e40


	//   ....[214]....
        /*1bac*/ 	.word	0x00021e70


	//   ....[215]....
        /*1bb0*/ 	.word	0x00021e80


	//   ....[216]....
        /*1bb4*/ 	.word	0x00021eb0


	//   ....[217]....
        /*1bb8*/ 	.word	0x00021ec0


	//   ....[218]....
        /*1bbc*/ 	.word	0x00021ef0


	//   ....[219]....
        /*1bc0*/ 	.word	0x00021f00


	//   ....[220]....
        /*1bc4*/ 	.word	0x000229f0


	//   ....[221]....
        /*1bc8*/ 	.word	0x00022a10


	//   ....[222]....
        /*1bcc*/ 	.word	0x00022a20


	//   ....[223]....
        /*1bd0*/ 	.word	0x00022a30


	//   ....[224]....
        /*1bd4*/ 	.word	0x00023450


	//   ....[225]....
        /*1bd8*/ 	.word	0x00023460


	//   ....[226]....
        /*1bdc*/ 	.word	0x00023630


	//   ....[227]....
        /*1be0*/ 	.word	0x00023640


	//   ....[228]....
        /*1be4*/ 	.word	0x00023820


	//   ....[229]....
        /*1be8*/ 	.word	0x00023830


	//   ....[230]....
        /*1bec*/ 	.word	0x00023a10


	//   ....[231]....
        /*1bf0*/ 	.word	0x00023a20


	//   ....[232]....
        /*1bf4*/ 	.word	0x00023ea0


	//   ....[233]....
        /*1bf8*/ 	.word	0x00023eb0


	//   ....[234]....
        /*1bfc*/ 	.word	0x00024ed0


	//   ....[235]....
        /*1c00*/ 	.word	0x00024ee0


	//   ....[236]....
        /*1c04*/ 	.word	0x00026f40


	//   ....[237]....
        /*1c08*/ 	.word	0x00026f50


	//   ....[238]....
        /*1c0c*/ 	.word	0x00027130


	//   ....[239]....
        /*1c10*/ 	.word	0x00027140


	//   ....[240]....
        /*1c14*/ 	.word	0x00027320


	//   ....[241]....
        /*1c18*/ 	.word	0x00027330


	//   ....[242]....
        /*1c1c*/ 	.word	0x00027510


	//   ....[243]....
        /*1c20*/ 	.word	0x00027520


	//   ....[244]....
        /*1c24*/ 	.word	0x00027750


	//   ....[245]....
        /*1c28*/ 	.word	0x00027940


	//   ....[246]....
        /*1c2c*/ 	.word	0x00027970


	//   ....[247]....
        /*1c30*/ 	.word	0x000279a0


	//   ....[248]....
        /*1c34*/ 	.word	0x000279d0


	//   ....[249]....
        /*1c38*/ 	.word	0x00027a00


	//   ....[250]....
        /*1c3c*/ 	.word	0x00027a30


	//   ....[251]....
        /*1c40*/ 	.word	0x00027bc0


	//   ....[252]....
        /*1c44*/ 	.word	0x00027bf0


	//   ....[253]....
        /*1c48*/ 	.word	0x00027c20


	//   ....[254]....
        /*1c4c*/ 	.word	0x00027c50


	//   ....[255]....
        /*1c50*/ 	.word	0x00027c80


	//   ....[0]....
        /*1c54*/ 	.word	0x00027cb0


	//   ....[1]....
        /*1c58*/ 	.word	0x00027d40


	//   ....[2]....
        /*1c5c*/ 	.word	0x00027d70


	//   ....[3]....
        /*1c60*/ 	.word	0x00027d80


	//   ....[4]....
        /*1c64*/ 	.word	0x00027dc0


	//   ....[5]....
        /*1c68*/ 	.word	0x00029420


	//   ....[6]....
        /*1c6c*/ 	.word	0x0002b360


	//   ....[7]....
        /*1c70*/ 	.word	0x0002b390


	//   ....[8]....
        /*1c74*/ 	.word	0x0002b4b0


	//   ....[9]....
        /*1c78*/ 	.word	0x0002b4c0


	//   ....[10]....
        /*1c7c*/ 	.word	0x0002b530


	//   ....[11]....
        /*1c80*/ 	.word	0x0002b540


	//   ....[12]....
        /*1c84*/ 	.word	0x0002b5b0


	//   ....[13]....
        /*1c88*/ 	.word	0x0002b5c0


	//   ....[14]....
        /*1c8c*/ 	.word	0x0002b630


	//   ....[15]....
        /*1c90*/ 	.word	0x0002b640


	//   ....[16]....
        /*1c94*/ 	.word	0x0002b6b0


	//   ....[17]....
        /*1c98*/ 	.word	0x0002b6c0


	//   ....[18]....
        /*1c9c*/ 	.word	0x0002b730


	//   ....[19]....
        /*1ca0*/ 	.word	0x0002b740


	//   ....[20]....
        /*1ca4*/ 	.word	0x0002b750


	//   ....[21]....
        /*1ca8*/ 	.word	0x0002b760


	//   ....[22]....
        /*1cac*/ 	.word	0x0002bb50


	//   ....[23]....
        /*1cb0*/ 	.word	0x0002bb80


	//   ....[24]....
        /*1cb4*/ 	.word	0x0002bca0


	//   ....[25]....
        /*1cb8*/ 	.word	0x0002bcb0


	//   ....[26]....
        /*1cbc*/ 	.word	0x0002bd40


	//   ....[27]....
        /*1cc0*/ 	.word	0x0002bd50


	//   ....[28]....
        /*1cc4*/ 	.word	0x0002bde0


	//   ....[29]....
        /*1cc8*/ 	.word	0x0002bdf0


	//   ....[30]....
        /*1ccc*/ 	.word	0x0002be70


	//   ....[31]....
        /*1cd0*/ 	.word	0x0002be80


	//   ....[32]....
        /*1cd4*/ 	.word	0x0002bf00


	//   ....[33]....
        /*1cd8*/ 	.word	0x0002bf10


	//   ....[34]....
        /*1cdc*/ 	.word	0x0002bf90


	//   ....[35]....
        /*1ce0*/ 	.word	0x0002bfa0


	//   ....[36]....
        /*1ce4*/ 	.word	0x0002bfb0


	//   ....[37]....
        /*1ce8*/ 	.word	0x0002bfc0


	//   ....[38]....
        /*1cec*/ 	.word	0x0002c740


	//   ....[39]....
        /*1cf0*/ 	.word	0x0002c770


	//   ....[40]....
        /*1cf4*/ 	.word	0x0002c820


	//   ....[41]....
        /*1cf8*/ 	.word	0x0002c840


	//   ....[42]....
        /*1cfc*/ 	.word	0x0002c8d0


	//   ....[43]....
        /*1d00*/ 	.word	0x0002c8f0


	//   ....[44]....
        /*1d04*/ 	.word	0x0002c980


	//   ....[45]....
        /*1d08*/ 	.word	0x0002c9a0


	//   ....[46]....
        /*1d0c*/ 	.word	0x0002ca30


	//   ....[47]....
        /*1d10*/ 	.word	0x0002ca50


	//   ....[48]....
        /*1d14*/ 	.word	0x0002cae0


	//   ....[49]....
        /*1d18*/ 	.word	0x0002cb00


	//   ....[50]....
        /*1d1c*/ 	.word	0x0002cb90


	//   ....[51]....
        /*1d20*/ 	.word	0x0002cbb0


	//   ....[52]....
        /*1d24*/ 	.word	0x0002cbc0


	//   ....[53]....
        /*1d28*/ 	.word	0x0002cbd0


	//   ....[54]....
        /*1d2c*/ 	.word	0x0002d340


	//   ....[55]....
        /*1d30*/ 	.word	0x0002d360


	//   ....[56]....
        /*1d34*/ 	.word	0x0002d3c0


	//   ....[57]....
        /*1d38*/ 	.word	0x0002d3d0


	//   ....[58]....
        /*1d3c*/ 	.word	0x0002d420


	//   ....[59]....
        /*1d40*/ 	.word	0x0002d430


	//   ....[60]....
        /*1d44*/ 	.word	0x0002d480


	//   ....[61]....
        /*1d48*/ 	.word	0x0002d490


	//   ....[62]....
        /*1d4c*/ 	.word	0x0002d4e0


	//   ....[63]....
        /*1d50*/ 	.word	0x0002d4f0


	//   ....[64]....
        /*1d54*/ 	.word	0x0002d540


	//   ....[65]....
        /*1d58*/ 	.word	0x0002d550


	//   ....[66]....
        /*1d5c*/ 	.word	0x0002d5a0


	//   ....[67]....
        /*1d60*/ 	.word	0x0002d5b0


	//   ....[68]....
        /*1d64*/ 	.word	0x0002d5c0


	//   ....[69]....
        /*1d68*/ 	.word	0x0002d610


	//   ....[70]....
        /*1d6c*/ 	.word	0x0002d930


	//   ....[71]....
        /*1d70*/ 	.word	0x0002d940


	//   ....[72]....
        /*1d74*/ 	.word	0x0002d9a0


	//   ....[73]....
        /*1d78*/ 	.word	0x0002d9b0


	//   ....[74]....
        /*1d7c*/ 	.word	0x0002da00


	//   ....[75]....
        /*1d80*/ 	.word	0x0002da10


	//   ....[76]....
        /*1d84*/ 	.word	0x0002da60


	//   ....[77]....
        /*1d88*/ 	.word	0x0002da70


	//   ....[78]....
        /*1d8c*/ 	.word	0x0002dac0


	//   ....[79]....
        /*1d90*/ 	.word	0x0002dad0


	//   ....[80]....
        /*1d94*/ 	.word	0x0002db20


	//   ....[81]....
        /*1d98*/ 	.word	0x0002db30


	//   ....[82]....
        /*1d9c*/ 	.word	0x0002db80


	//   ....[83]....
        /*1da0*/ 	.word	0x0002db90


	//   ....[84]....
        /*1da4*/ 	.word	0x0002dba0


	//   ....[85]....
        /*1da8*/ 	.word	0x0002dbf0


	//   ....[86]....
        /*1dac*/ 	.word	0x0002f730


	//   ....[87]....
        /*1db0*/ 	.word	0x0002f760


	//   ....[88]....
        /*1db4*/ 	.word	0x0002f7c0


	//   ....[89]....
        /*1db8*/ 	.word	0x0002f7f0


	//   ....[90]....
        /*1dbc*/ 	.word	0x0002f820


	//   ....[91]....
        /*1dc0*/ 	.word	0x0002f850


	//   ....[92]....
        /*1dc4*/ 	.word	0x0002f880


	//   ....[93]....
        /*1dc8*/ 	.word	0x0002f8b0


	//   ....[94]....
        /*1dcc*/ 	.word	0x0002fa50


	//   ....[95]....
        /*1dd0*/ 	.word	0x0002fa80


	//   ....[96]....
        /*1dd4*/ 	.word	0x0002fab0


	//   ....[97]....
        /*1dd8*/ 	.word	0x0002fae0


	//   ....[98]....
        /*1ddc*/ 	.word	0x0002fb10


	//   ....[99]....
        /*1de0*/ 	.word	0x0002fb40


	//   ....[100]....
        /*1de4*/ 	.word	0x0002fc00


	//   ....[101]....
        /*1de8*/ 	.word	0x0002fc20


	//   ....[102]....
        /*1dec*/ 	.word	0x0002fc40


	//   ....[103]....
        /*1df0*/ 	.word	0x0002fca0


	//   ....[104]....
        /*1df4*/ 	.word	0x000306f0


	//   ....[105]....
        /*1df8*/ 	.word	0x00030a90


	//   ....[106]....
        /*1dfc*/ 	.word	0x00030b20


	//   ....[107]....
        /*1e00*/ 	.word	0x00030bc0


	//   ....[108]....
        /*1e04*/ 	.word	0x00030c50


	//   ....[109]....
        /*1e08*/ 	.word	0x00030cf0


	//   ....[110]....
        /*1e0c*/ 	.word	0x00030d80


	//   ....[111]....
        /*1e10*/ 	.word	0x00030e20


	//   ....[112]....
        /*1e14*/ 	.word	0x00030eb0


	//   ....[113]....
        /*1e18*/ 	.word	0x00030fa0


	//   ....[114]....
        /*1e1c*/ 	.word	0x00031030


	//   ....[115]....
        /*1e20*/ 	.word	0x000310d0


	//   ....[116]....
        /*1e24*/ 	.word	0x00031160


	//   ....[117]....
        /*1e28*/ 	.word	0x00031200


	//   ....[118]....
        /*1e2c*/ 	.word	0x00031290


	//   ....[119]....
        /*1e30*/ 	.word	0x00031330


	//   ....[120]....
        /*1e34*/ 	.word	0x000313c0


	//   ....[121]....
        /*1e38*/ 	.word	0x000314b0


	//   ....[122]....
        /*1e3c*/ 	.word	0x00031540


	//   ....[123]....
        /*1e40*/ 	.word	0x000315d0


	//   ....[124]....
        /*1e44*/ 	.word	0x00031660


	//   ....[125]....
        /*1e48*/ 	.word	0x000316f0


	//   ....[126]....
        /*1e4c*/ 	.word	0x00031780


	//   ....[127]....
        /*1e50*/ 	.word	0x00031810


	//   ....[128]....
        /*1e54*/ 	.word	0x000318a0


	//   ....[129]....
        /*1e58*/ 	.word	0x00031970


	//   ....[130]....
        /*1e5c*/ 	.word	0x00031a10


	//   ....[131]....
        /*1e60*/ 	.word	0x00031aa0


	//   ....[132]....
        /*1e64*/ 	.word	0x00031af0


	//   ....[133]....
        /*1e68*/ 	.word	0x00031b40


	//   ....[134]....
        /*1e6c*/ 	.word	0x00031bd0


	//   ....[135]....
        /*1e70*/ 	.word	0x00031c60


	//   ....[136]....
        /*1e74*/ 	.word	0x00031cb0


	//   ....[137]....
        /*1e78*/ 	.word	0x00031d00


	//   ....[138]....
        /*1e7c*/ 	.word	0x00031d90


	//   ....[139]....
        /*1e80*/ 	.word	0x00031e20


	//   ....[140]....
        /*1e84*/ 	.word	0x00031e70


	//   ....[141]....
        /*1e88*/ 	.word	0x00031ec0


	//   ....[142]....
        /*1e8c*/ 	.word	0x00031f50


	//   ....[143]....
        /*1e90*/ 	.word	0x00031fe0


	//   ....[144]....
        /*1e94*/ 	.word	0x00032030


	//   ....[145]....
        /*1e98*/ 	.word	0x00032080


	//   ....[146]....
        /*1e9c*/ 	.word	0x00032180


	//   ....[147]....
        /*1ea0*/ 	.word	0x00032230


	//   ....[148]....
        /*1ea4*/ 	.word	0x00032280


	//   ....[149]....
        /*1ea8*/ 	.word	0x000322d0


	//   ....[150]....
        /*1eac*/ 	.word	0x000323e0


	//   ....[151]....
        /*1eb0*/ 	.word	0x00032430


	//   ....[152]....
        /*1eb4*/ 	.word	0x00032480


	//   ....[153]....
        /*1eb8*/ 	.word	0x000324d0


	//   ....[154]....
        /*1ebc*/ 	.word	0x000325f0


	//   ....[155]....
        /*1ec0*/ 	.word	0x00032690


	//   ....[156]....
        /*1ec4*/ 	.word	0x000326f0


	//   ....[157]....
        /*1ec8*/ 	.word	0x00032760


	//   ....[158]....
        /*1ecc*/ 	.word	0x00032800


	//   ....[159]....
        /*1ed0*/ 	.word	0x00032850


	//   ....[160]....
        /*1ed4*/ 	.word	0x000328a0


	//   ....[161]....
        /*1ed8*/ 	.word	0x000328f0


	//   ....[162]....
        /*1edc*/ 	.word	0x00032cb0


	//   ....[163]....
        /*1ee0*/ 	.word	0x00032dc0


	//   ....[164]....
        /*1ee4*/ 	.word	0x00032ef0


	//   ....[165]....
        /*1ee8*/ 	.word	0x00033010


	//   ....[166]....
        /*1eec*/ 	.word	0x00033140


	//   ....[167]....
        /*1ef0*/ 	.word	0x00033250


	//   ....[168]....
        /*1ef4*/ 	.word	0x00033380


	//   ....[169]....
        /*1ef8*/ 	.word	0x000334a0


	//   ....[170]....
        /*1efc*/ 	.word	0x000335d0


	//   ....[171]....
        /*1f00*/ 	.word	0x000336e0


	//   ....[172]....
        /*1f04*/ 	.word	0x00033810


	//   ....[173]....
        /*1f08*/ 	.word	0x00033880


	//   ....[174]....
        /*1f0c*/ 	.word	0x00033900


	//   ....[175]....
        /*1f10*/ 	.word	0x00033970


	//   ....[176]....
        /*1f14*/ 	.word	0x000339d0


	//   ....[177]....
        /*1f18*/ 	.word	0x00033a20


	//   ....[178]....
        /*1f1c*/ 	.word	0x00033aa0


	//   ....[179]....
        /*1f20*/ 	.word	0x00033b10


	//   ....[180]....
        /*1f24*/ 	.word	0x00033b70


	//   ....[181]....
        /*1f28*/ 	.word	0x00033bc0


	//   ....[182]....
        /*1f2c*/ 	.word	0x00033c40


	//   ....[183]....
        /*1f30*/ 	.word	0x00033cb0


	//   ....[184]....
        /*1f34*/ 	.word	0x00033d10


	//   ....[185]....
        /*1f38*/ 	.word	0x00033d60


	//   ....[186]....
        /*1f3c*/ 	.word	0x00033de0


	//   ....[187]....
        /*1f40*/ 	.word	0x00033e50


	//   ....[188]....
        /*1f44*/ 	.word	0x00033eb0


	//   ....[189]....
        /*1f48*/ 	.word	0x00033f00


	//   ....[190]....
        /*1f4c*/ 	.word	0x00033f80


	//   ....[191]....
        /*1f50*/ 	.word	0x00033ff0


	//   ....[192]....
        /*1f54*/ 	.word	0x00034050


	//   ....[193]....
        /*1f58*/ 	.word	0x000340a0


	//   ....[194]....
        /*1f5c*/ 	.word	0x00034120


	//   ....[195]....
        /*1f60*/ 	.word	0x00034190


	//   ....[196]....
        /*1f64*/ 	.word	0x000341f0


	//   ....[197]....
        /*1f68*/ 	.word	0x00034240


	//   ....[198]....
        /*1f6c*/ 	.word	0x000342c0


	//   ....[199]....
        /*1f70*/ 	.word	0x00034330


	//   ....[200]....
        /*1f74*/ 	.word	0x00034390


	//   ....[201]....
        /*1f78*/ 	.word	0x000343e0


	//   ....[202]....
        /*1f7c*/ 	.word	0x00034460


	//   ....[203]....
        /*1f80*/ 	.word	0x000344d0


	//   ....[204]....
        /*1f84*/ 	.word	0x00034530


	//   ....[205]....
        /*1f88*/ 	.word	0x00034580


	//   ....[206]....
        /*1f8c*/ 	.word	0x00034600


	//   ....[207]....
        /*1f90*/ 	.word	0x00034670


	//   ....[208]....
        /*1f94*/ 	.word	0x000346d0


	//   ....[209]....
        /*1f98*/ 	.word	0x00034720


	//   ....[210]....
        /*1f9c*/ 	.word	0x000347a0


	//   ....[211]....
        /*1fa0*/ 	.word	0x00034810


	//   ....[212]....
        /*1fa4*/ 	.word	0x00034870


	//   ....[213]....
        /*1fa8*/ 	.word	0x000348c0


	//   ....[214]....
        /*1fac*/ 	.word	0x00034940


	//   ....[215]....
        /*1fb0*/ 	.word	0x000349b0


	//   ....[216]....
        /*1fb4*/ 	.word	0x00034a10


	//   ....[217]....
        /*1fb8*/ 	.word	0x00034a60


	//   ....[218]....
        /*1fbc*/ 	.word	0x00034ae0


	//   ....[219]....
        /*1fc0*/ 	.word	0x00034b50


	//   ....[220]....
        /*1fc4*/ 	.word	0x00034bb0


	//   ....[221]....
        /*1fc8*/ 	.word	0x00034c00


	//   ....[222]....
        /*1fcc*/ 	.word	0x00034c80


	//   ....[223]....
        /*1fd0*/ 	.word	0x00034cf0


	//   ....[224]....
        /*1fd4*/ 	.word	0x00034d50


	//   ....[225]....
        /*1fd8*/ 	.word	0x00034da0


	//   ....[226]....
        /*1fdc*/ 	.word	0x00034e20


	//   ....[227]....
        /*1fe0*/ 	.word	0x00034e90


	//   ....[228]....
        /*1fe4*/ 	.word	0x00034ef0


	//   ....[229]....
        /*1fe8*/ 	.word	0x00034f40


	//   ....[230]....
        /*1fec*/ 	.word	0x00034fc0


	//   ....[231]....
        /*1ff0*/ 	.word	0x00035030


	//   ....[232]....
        /*1ff4*/ 	.word	0x00035090


	//   ....[233]....
        /*1ff8*/ 	.word	0x000350e0


	//   ....[234]....
        /*1ffc*/ 	.word	0x00035160


	//   ....[235]....
        /*2000*/ 	.word	0x000351d0


	//   ....[236]....
        /*2004*/ 	.word	0x00035230


	//   ....[237]....
        /*2008*/ 	.word	0x00035280


	//   ....[238]....
        /*200c*/ 	.word	0x00035300


	//   ....[239]....
        /*2010*/ 	.word	0x00035370


	//   ....[240]....
        /*2014*/ 	.word	0x000353d0


	//   ....[241]....
        /*2018*/ 	.word	0x00035420


	//   ....[242]....
        /*201c*/ 	.word	0x000354a0


	//   ....[243]....
        /*2020*/ 	.word	0x00035510


	//   ....[244]....
        /*2024*/ 	.word	0x00035570


	//   ....[245]....
        /*2028*/ 	.word	0x000355c0


	//   ....[246]....
        /*202c*/ 	.word	0x00035640


	//   ....[247]....
        /*2030*/ 	.word	0x000356b0


	//   ....[248]....
        /*2034*/ 	.word	0x00035710


	//   ....[249]....
        /*2038*/ 	.word	0x00035760


	//   ....[250]....
        /*203c*/ 	.word	0x000357e0


	//   ....[251]....
        /*2040*/ 	.word	0x00035850


	//   ....[252]....
        /*2044*/ 	.word	0x000358b0


	//   ....[253]....
        /*2048*/ 	.word	0x00035900


	//   ....[254]....
        /*204c*/ 	.word	0x00035980


	//   ....[255]....
        /*2050*/ 	.word	0x000359f0


	//   ....[0]....
        /*2054*/ 	.word	0x00035a50


	//   ....[1]....
        /*2058*/ 	.word	0x00035aa0


	//   ....[2]....
        /*205c*/ 	.word	0x00035b20


	//   ....[3]....
        /*2060*/ 	.word	0x00035b90


	//   ....[4]....
        /*2064*/ 	.word	0x00035bf0


	//   ....[5]....
        /*2068*/ 	.word	0x00035c40


	//   ....[6]....
        /*206c*/ 	.word	0x00035cc0


	//   ....[7]....
        /*2070*/ 	.word	0x00035d30


	//   ....[8]....
        /*2074*/ 	.word	0x00035d90


	//   ....[9]....
        /*2078*/ 	.word	0x00035de0


	//   ....[10]....
        /*207c*/ 	.word	0x00035e60


	//   ....[11]....
        /*2080*/ 	.word	0x00035ed0


	//   ....[12]....
        /*2084*/ 	.word	0x00035f30


	//   ....[13]....
        /*2088*/ 	.word	0x00035f80


	//   ....[14]....
        /*208c*/ 	.word	0x00036000


	//   ....[15]....
        /*2090*/ 	.word	0x00036070


	//   ....[16]....
        /*2094*/ 	.word	0x000360d0


	//   ....[17]....
        /*2098*/ 	.word	0x00036120


	//   ....[18]....
        /*209c*/ 	.word	0x000361a0


	//   ....[19]....
        /*20a0*/ 	.word	0x00036210


	//   ....[20]....
        /*20a4*/ 	.word	0x00036270


	//   ....[21]....
        /*20a8*/ 	.word	0x000362c0


	//   ....[22]....
        /*20ac*/ 	.word	0x00036340


	//   ....[23]....
        /*20b0*/ 	.word	0x000363b0


	//   ....[24]....
        /*20b4*/ 	.word	0x00036410


	//   ....[25]....
        /*20b8*/ 	.word	0x00036460


	//   ....[26]....
        /*20bc*/ 	.word	0x000364e0


	//   ....[27]....
        /*20c0*/ 	.word	0x00036550


	//   ....[28]....
        /*20c4*/ 	.word	0x000365b0


	//   ....[29]....
        /*20c8*/ 	.word	0x00036600


	//   ....[30]....
        /*20cc*/ 	.word	0x00036680


	//   ....[31]....
        /*20d0*/ 	.word	0x000366f0


	//   ....[32]....
        /*20d4*/ 	.word	0x00036750


	//   ....[33]....
        /*20d8*/ 	.word	0x000367a0


	//   ....[34]....
        /*20dc*/ 	.word	0x00036840


	//   ....[35]....
        /*20e0*/ 	.word	0x00036890


	//   ....[36]....
        /*20e4*/ 	.word	0x00036920


	//   ....[37]....
        /*20e8*/ 	.word	0x000369b0


	//   ....[38]....
        /*20ec*/ 	.word	0x00036a40


	//   ....[39]....
        /*20f0*/ 	.word	0x00036ad0


	//   ....[40]....
        /*20f4*/ 	.word	0x00036b60


	//   ....[41]....
        /*20f8*/ 	.word	0x00036bf0


	//   ....[42]....
        /*20fc*/ 	.word	0x00036c70


	//   ....[43]....
        /*2100*/ 	.word	0x00036cc0


	//   ....[44]....
        /*2104*/ 	.word	0x00036d60


	//   ....[45]....
        /*2108*/ 	.word	0x00036df0


	//   ....[46]....
        /*210c*/ 	.word	0x00036e80


	//   ....[47]....
        /*2110*/ 	.word	0x00036ed0


	//   ....[48]....
        /*2114*/ 	.word	0x00036f60


	//   ....[49]....
        /*2118*/ 	.word	0x00036ff0


	//   ....[50]....
        /*211c*/ 	.word	0x00037080


	//   ....[51]....
        /*2120*/ 	.word	0x00037110


	//   ....[52]....
        /*2124*/ 	.word	0x000371a0


	//   ....[53]....
        /*2128*/ 	.word	0x00037230


	//   ....[54]....
        /*212c*/ 	.word	0x000372f0


	//   ....[55]....
        /*2130*/ 	.word	0x000375d0


	//   ....[56]....
        /*2134*/ 	.word	0x000376c0


	//   ....[57]....
        /*2138*/ 	.word	0x000377a0


	//   ....[58]....
        /*213c*/ 	.word	0x00037860


	//   ....[59]....
        /*2140*/ 	.word	0x00037950


	//   ....[60]....
        /*2144*/ 	.word	0x000379b0


	//   ....[61]....
        /*2148*/ 	.word	0x00037a90


	//   ....[62]....
        /*214c*/ 	.word	0x00037af0


	//   ....[63]....
        /*2150*/ 	.word	0x00037bd0


	//   ....[64]....
        /*2154*/ 	.word	0x00037c30


	//   ....[65]....
        /*2158*/ 	.word	0x00037d10


	//   ....[66]....
        /*215c*/ 	.word	0x00037d70


	//   ....[67]....
        /*2160*/ 	.word	0x00037e50


	//   ....[68]....
        /*2164*/ 	.word	0x00037eb0


	//   ....[69]....
        /*2168*/ 	.word	0x00037f90


	//   ....[70]....
        /*216c*/ 	.word	0x00037ff0


	//   ....[71]....
        /*2170*/ 	.word	0x000380c0


	//   ....[72]....
        /*2174*/ 	.word	0x00038250


	//   ....[73]....
        /*2178*/ 	.word	0x000382e0


	//   ....[74]....
        /*217c*/ 	.word	0x00038400


	//   ....[75]....
        /*2180*/ 	.word	0x00038450


	//   ....[76]....
        /*2184*/ 	.word	0x00038570


	//   ....[77]....
        /*2188*/ 	.word	0x000385c0


	//   ....[78]....
        /*218c*/ 	.word	0x000386e0


	//   ....[79]....
        /*2190*/ 	.word	0x00038730


	//   ....[80]....
        /*2194*/ 	.word	0x00038830


	//   ....[81]....
        /*2198*/ 	.word	0x000388d0


	//   ....[82]....
        /*219c*/ 	.word	0x00038930


	//   ....[83]....
        /*21a0*/ 	.word	0x00038a20


	//   ....[84]....
        /*21a4*/ 	.word	0x00038a80


	//   ....[85]....
        /*21a8*/ 	.word	0x00038b70


	//   ....[86]....
        /*21ac*/ 	.word	0x00038bd0


	//   ....[87]....
        /*21b0*/ 	.word	0x00038c70


	//   ....[88]....
        /*21b4*/ 	.word	0x00038d80


	//   ....[89]....
        /*21b8*/ 	.word	0x00038de0


	//   ....[90]....
        /*21bc*/ 	.word	0x00038e40


	//   ....[91]....
        /*21c0*/ 	.word	0x00038f50


	//   ....[92]....
        /*21c4*/ 	.word	0x00038fb0


	//   ....[93]....
        /*21c8*/ 	.word	0x000390c0


	//   ....[94]....
        /*21cc*/ 	.word	0x00039120


	//   ....[95]....
        /*21d0*/ 	.word	0x00039230


	//   ....[96]....
        /*21d4*/ 	.word	0x00039290


	//   ....[97]....
        /*21d8*/ 	.word	0x000393a0


	//   ....[98]....
        /*21dc*/ 	.word	0x00039400


	//   ....[99]....
        /*21e0*/ 	.word	0x00039510


	//   ....[100]....
        /*21e4*/ 	.word	0x00039570


	//   ....[101]....
        /*21e8*/ 	.word	0x00039670


	//   ....[102]....
        /*21ec*/ 	.word	0x000396d0


	//   ....[103]....
        /*21f0*/ 	.word	0x00039770


	//   ....[104]....
        /*21f4*/ 	.word	0x00039900


	//   ....[105]....
        /*21f8*/ 	.word	0x000399a0


	//   ....[106]....
        /*21fc*/ 	.word	0x00039a00


	//   ....[107]....
        /*2200*/ 	.word	0x00039ac0


	//   ....[108]....
        /*2204*/ 	.word	0x00039b20


	//   ....[109]....
        /*2208*/ 	.word	0x00039be0


	//   ....[110]....
        /*220c*/ 	.word	0x00039c40


	//   ....[111]....
        /*2210*/ 	.word	0x00039d00


	//   ....[112]....
        /*2214*/ 	.word	0x00039d60


	//   ....[113]....
        /*2218*/ 	.word	0x00039e20


	//   ....[114]....
        /*221c*/ 	.word	0x00039e80


	//   ....[115]....
        /*2220*/ 	.word	0x00039f40


	//   ....[116]....
        /*2224*/ 	.word	0x00039fa0


	//   ....[117]....
        /*2228*/ 	.word	0x0003a060


	//   ....[118]....
        /*222c*/ 	.word	0x0003a0c0


	//   ....[119]....
        /*2230*/ 	.word	0x0003a180


	//   ....[120]....
        /*2234*/ 	.word	0x0003a270


	//   ....[121]....
        /*2238*/ 	.word	0x0003a300


	//   ....[122]....
        /*223c*/ 	.word	0x0003a360


	//   ....[123]....
        /*2240*/ 	.word	0x0003a420


	//   ....[124]....
        /*2244*/ 	.word	0x0003a480


	//   ....[125]....
        /*2248*/ 	.word	0x0003a540


	//   ....[126]....
        /*224c*/ 	.word	0x0003a5a0


	//   ....[127]....
        /*2250*/ 	.word	0x0003a660


	//   ....[128]....
        /*2254*/ 	.word	0x0003a6c0


	//   ....[129]....
        /*2258*/ 	.word	0x0003a780


	//   ....[130]....
        /*225c*/ 	.word	0x0003a7e0


	//   ....[131]....
        /*2260*/ 	.word	0x0003a8a0


	//   ....[132]....
        /*2264*/ 	.word	0x0003a900


	//   ....[133]....
        /*2268*/ 	.word	0x0003a9c0


	//   ....[134]....
        /*226c*/ 	.word	0x0003aa20


	//   ....[135]....
        /*2270*/ 	.word	0x0003aae0


	//   ....[136]....
        /*2274*/ 	.word	0x0003acc0


	//   ....[137]....
        /*2278*/ 	.word	0x0003ad60


	//   ....[138]....
        /*227c*/ 	.word	0x0003aed0


	//   ....[139]....
        /*2280*/ 	.word	0x0003af40


	//   ....[140]....
        /*2284*/ 	.word	0x0003afb0


	//   ....[141]....
        /*2288*/ 	.word	0x0003b020


	//   ....[142]....
        /*228c*/ 	.word	0x0003b090


	//   ....[143]....
        /*2290*/ 	.word	0x0003b110


	//   ....[144]....
        /*2294*/ 	.word	0x0003b190


	//   ....[145]....
        /*2298*/ 	.word	0x0003b220


	//   ....[146]....
        /*229c*/ 	.word	0x0003b290


	//   ....[147]....
        /*22a0*/ 	.word	0x0003b300


	//   ....[148]....
        /*22a4*/ 	.word	0x0003b370


	//   ....[149]....
        /*22a8*/ 	.word	0x0003b3f0


	//   ....[150]....
        /*22ac*/ 	.word	0x0003b460


	//   ....[151]....
        /*22b0*/ 	.word	0x0003b510


	//   ....[152]....
        /*22b4*/ 	.word	0x0003b560


	//   ....[153]....
        /*22b8*/ 	.word	0x0003b5f0


	//   ....[154]....
        /*22bc*/ 	.word	0x0003b720


	//----- nvinfo : EIATTR_REG_RECONFIG
	.align		4
.L_574:
        /*22c0*/ 	.byte	0x01, 0x54
	.zero		2


	//----- nvinfo : EIATTR_SYSCALL_OFFSETS
	.align		4
        /*22c4*/ 	.byte	0x04, 0x46
        /*22c6*/ 	.short	(.L_576 - .L_575)


	//   ....[0]....
.L_575:
        /*22c8*/ 	.word	0x000025d0


	//   ....[1]....
        /*22cc*/ 	.word	0x00002720


	//   ....[2]....
        /*22d0*/ 	.word	0x0000dd00


	//   ....[3]....
        /*22d4*/ 	.word	0x0000e020


	//   ....[4]....
        /*22d8*/ 	.word	0x0002a970


	//   ....[5]....
        /*22dc*/ 	.word	0x0002aae0


	//   ....[6]....
        /*22e0*/ 	.word	0x0002ac30


	//   ....[7]....
        /*22e4*/ 	.word	0x0002ad70


	//   ....[8]....
        /*22e8*/ 	.word	0x0002c3f0


	//----- nvinfo : EIATTR_MBARRIER_INSTR_OFFSETS
	.align		4
.L_576:
        /*22ec*/ 	.byte	0x04, 0x39
        /*22ee*/ 	.short	(.L_578 - .L_577)


	//   ....[0]....
.L_577:
        /*22f0*/ 	.word	0x00000270
        /*22f4*/ 	.word	0x000000ff
        /*22f8*/ 	.word	0x00038800
        /*22fc*/ 	.short	0x0100
        /*22fe*/ 	.byte	0x08
	.zero		1


	//   ....[1]....
        /*2300*/ 	.word	0x00000280
        /*2304*/ 	.word	0x000000ff
        /*2308*/ 	.word	0x00038820
        /*230c*/ 	.short	0x0100
        /*230e*/ 	.byte	0x08
	.zero		1


	//   ....[2]....
        /*2310*/ 	.word	0x00000370
        /*2314*/ 	.word	0x000000ff
        /*2318*/ 	.word	0x00038830
        /*231c*/ 	.short	0x0100
        /*231e*/ 	.byte	0x08
	.zero		1


	//   ....[3]....
        /*2320*/ 	.word	0x00000380
        /*2324*/ 	.word	0x000000ff
        /*2328*/ 	.word	0x00038840
        /*232c*/ 	.short	0x0100
        /*232e*/ 	.byte	0x08
	.zero		1


	//   ....[4]....
        /*2330*/ 	.word	0x00000390
        /*2334*/ 	.word	0x000000ff
        /*2338*/ 	.word	0x00038838
        /*233c*/ 	.short	0x0100
        /*233e*/ 	.byte	0x08
	.zero		1


	//   ....[5]....
        /*2340*/ 	.word	0x000003a0
        /*2344*/ 	.word	0x000000ff
        /*2348*/ 	.word	0x00038848
        /*234c*/ 	.short	0x0100
        /*234e*/ 	.byte	0x08
	.zero		1


	//   ....[6]....
        /*2350*/ 	.word	0x000004d0
        /*2354*/ 	.word	0x000000ff
        /*2358*/ 	.word	0x00038850
        /*235c*/ 	.short	0x0100
        /*235e*/ 	.byte	0x08
	.zero		1


	//   ....[7]....
        /*2360*/ 	.word	0x000004e0
        /*2364*/ 	.word	0x000000ff
        /*2368*/ 	.word	0x00038860
        /*236c*/ 	.short	0x0100
        /*236e*/ 	.byte	0x08
	.zero		1


	//   ....[8]....
        /*2370*/ 	.word	0x000004f0
        /*2374*/ 	.word	0x000000ff
        /*2378*/ 	.word	0x00038858
        /*237c*/ 	.short	0x0100
        /*237e*/ 	.byte	0x08
	.zero		1


	//   ....[9]....
        /*2380*/ 	.word	0x00000500
        /*2384*/ 	.word	0x000000ff
        /*2388*/ 	.word	0x00038868
        /*238c*/ 	.short	0x0100
        /*238e*/ 	.byte	0x08
	.zero		1


	//   ....[10]....
        /*2390*/ 	.word	0x000005f0
        /*2394*/ 	.word	0x000000ff
        /*2398*/ 	.word	0x00038870
        /*239c*/ 	.short	0x0100
        /*239e*/ 	.byte	0x06
	.zero		1


	//   ....[11]....
        /*23a0*/ 	.word	0x00000600
        /*23a4*/ 	.word	0x000000ff
        /*23a8*/ 	.word	0x00038880
        /*23ac*/ 	.short	0x0100
        /*23ae*/ 	.byte	0x06
	.zero		1


	//   ....[12]....
        /*23b0*/ 	.word	0x00000610
        /*23b4*/ 	.word	0x000000ff
        /*23b8*/ 	.word	0x00038878
        /*23bc*/ 	.short	0x0100
        /*23be*/ 	.byte	0x06
	.zero		1


	//   ....[13]....
        /*23c0*/ 	.word	0x00000620
        /*23c4*/ 	.word	0x000000ff
        /*23c8*/ 	.word	0x00038888
        /*23cc*/ 	.short	0x0100
        /*23ce*/ 	.byte	0x06
	.zero		1


	//   ....[14]....
        /*23d0*/ 	.word	0x00000750
        /*23d4*/ 	.word	0x000000ff
        /*23d8*/ 	.word	0x00038890
        /*23dc*/ 	.short	0x0100
        /*23de*/ 	.byte	0x08
	.zero		1


	//   ....[15]....
        /*23e0*/ 	.word	0x00000760
        /*23e4*/ 	.word	0x000000ff
        /*23e8*/ 	.word	0x000388a0
        /*23ec*/ 	.short	0x0100
        /*23ee*/ 	.byte	0x08
	.zero		1


	//   ....[16]....
        /*23f0*/ 	.word	0x00000770
        /*23f4*/ 	.word	0x000000ff
        /*23f8*/ 	.word	0x00038898
        /*23fc*/ 	.short	0x0100
        /*23fe*/ 	.byte	0x08
	.zero		1


	//   ....[17]....
        /*2400*/ 	.word	0x00000780
        /*2404*/ 	.word	0x000000ff
        /*2408*/ 	.word	0x000388a8
        /*240c*/ 	.short	0x0100
        /*240e*/ 	.byte	0x08
	.zero		1


	//   ....[18]....
        /*2410*/ 	.word	0x000008c0
        /*2414*/ 	.word	0x000000ff
        /*2418*/ 	.word	0x000388b0
        /*241c*/ 	.short	0x0100
        /*241e*/ 	.byte	0x08
	.zero		1


	//   ....[19]....
        /*2420*/ 	.word	0x000008d0
        /*2424*/ 	.word	0x000000ff
        /*2428*/ 	.word	0x000388c0
        /*242c*/ 	.short	0x0100
        /*242e*/ 	.byte	0x08
	.zero		1


	//   ....[20]....
        /*2430*/ 	.word	0x000008e0
        /*2434*/ 	.word	0x000000ff
        /*2438*/ 	.word	0x000388b8
        /*243c*/ 	.short	0x0100
        /*243e*/ 	.byte	0x08
	.zero		1


	//   ....[21]....
        /*2440*/ 	.word	0x000008f0
        /*2444*/ 	.word	0x000000ff
        /*2448*/ 	.word	0x000388c8
        /*244c*/ 	.short	0x0100
        /*244e*/ 	.byte	0x08
	.zero		1


	//   ....[22]....
        /*2450*/ 	.word	0x00003c70
        /*2454*/ 	.word	0x00000058
        /*2458*/ 	.word	0x00038890
        /*245c*/ 	.short	0x010a
        /*245e*/ 	.byte	0x3f
	.zero		1


	//   ....[23]....
        /*2460*/ 	.word	0x00008080
        /*2464*/ 	.word	0x00000058
        /*2468*/ 	.word	0x00038890
        /*246c*/ 	.short	0x010a
        /*246e*/ 	.byte	0x3f
	.zero		1


	//   ....[24]....
        /*2470*/ 	.word	0x0000c2e0
        /*2474*/ 	.word	0x00000058
        /*2478*/ 	.word	0x00038890
        /*247c*/ 	.short	0x010a
        /*247e*/ 	.byte	0x3f
	.zero		1


	//   ....[25]....
        /*2480*/ 	.word	0x0000c9d0
        /*2484*/ 	.word	0x0000000b
        /*2488*/ 	.word	0x00000000
        /*248c*/ 	.short	0x0101
        /*248e*/ 	.byte	0x3f
	.zero		1


	//   ....[26]....
        /*2490*/ 	.word	0x0000ca10
        /*2494*/ 	.word	0x00000058
        /*2498*/ 	.word	0x000388b0
        /*249c*/ 	.short	0x010a
        /*249e*/ 	.byte	0x3f
	.zero		1


	//   ....[27]....
        /*24a0*/ 	.word	0x0000d020
        /*24a4*/ 	.word	0x00000058
        /*24a8*/ 	.word	0x00000000
        /*24ac*/ 	.short	0x0101
        /*24ae*/ 	.byte	0x3f
	.zero		1


	//   ....[28]....
        /*24b0*/ 	.word	0x0000dda0
        /*24b4*/ 	.word	0x000000d8
        /*24b8*/ 	.word	0x00038800
        /*24bc*/ 	.short	0x010a
        /*24be*/ 	.byte	0x3f
	.zero		1


	//   ....[29]....
        /*24c0*/ 	.word	0x0000ddf0
        /*24c4*/ 	.word	0x000000d8
        /*24c8*/ 	.word	0x00038800
        /*24cc*/ 	.short	0x010a
        /*24ce*/ 	.byte	0x3f
	.zero		1


	//   ....[30]....
        /*24d0*/ 	.word	0x0000eb70
        /*24d4*/ 	.word	0x000000d8
        /*24d8*/ 	.word	0x00038800
        /*24dc*/ 	.short	0x010a
        /*24de*/ 	.byte	0x3f
	.zero		1


	//   ....[31]....
        /*24e0*/ 	.word	0x00013310
        /*24e4*/ 	.word	0x000000d8
        /*24e8*/ 	.word	0x00038800
        /*24ec*/ 	.short	0x010a
        /*24ee*/ 	.byte	0x3f
	.zero		1


	//   ....[32]....
        /*24f0*/ 	.word	0x00017650
        /*24f4*/ 	.word	0x00000004
        /*24f8*/ 	.word	0x00038830
        /*24fc*/ 	.short	0x010a
        /*24fe*/ 	.byte	0x3f
	.zero		1


	//   ....[33]....
        /*2500*/ 	.word	0x00017690
        /*2504*/ 	.word	0x00000004
        /*2508*/ 	.word	0x00038830
        /*250c*/ 	.short	0x010a
        /*250e*/ 	.byte	0x3f
	.zero		1


	//   ....[34]....
        /*2510*/ 	.word	0x00019370
        /*2514*/ 	.word	0x00000035
        /*2518*/ 	.word	0x00000000
        /*251c*/ 	.short	0x0101
        /*251e*/ 	.byte	0x3f
	.zero		1


	//   ....[35]....
        /*2520*/ 	.word	0x000199a0
        /*2524*/ 	.word	0x00000004
        /*2528*/ 	.word	0x00038850
        /*252c*/ 	.short	0x010a
        /*252e*/ 	.byte	0x3f
	.zero		1


	//   ....[36]....
        /*2530*/ 	.word	0x000199f0
        /*2534*/ 	.word	0x00000004
        /*2538*/ 	.word	0x00038850
        /*253c*/ 	.short	0x010a
        /*253e*/ 	.byte	0x3f
	.zero		1


	//   ....[37]....
        /*2540*/ 	.word	0x00019d20
        /*2544*/ 	.word	0x00000004
        /*2548*/ 	.word	0x00000000
        /*254c*/ 	.short	0x0101
        /*254e*/ 	.byte	0x3f
	.zero		1


	//   ....[38]....
        /*2550*/ 	.word	0x00019ed0
        /*2554*/ 	.word	0x00000005
        /*2558*/ 	.word	0x00038830
        /*255c*/ 	.short	0x010a
        /*255e*/ 	.byte	0x3f
	.zero		1


	//   ....[39]....
        /*2560*/ 	.word	0x00019f50
        /*2564*/ 	.word	0x00000005
        /*2568*/ 	.word	0x00038830
        /*256c*/ 	.short	0x010a
        /*256e*/ 	.byte	0x3f
	.zero		1


	//   ....[40]....
        /*2570*/ 	.word	0x0001ba30
        /*2574*/ 	.word	0x000000a9
        /*2578*/ 	.word	0x00000000
        /*257c*/ 	.short	0x0101
        /*257e*/ 	.byte	0x3f
	.zero		1


	//   ....[41]....
        /*2580*/ 	.word	0x0001ca60
        /*2584*/ 	.word	0x00000005
        /*2588*/ 	.word	0x00038850
        /*258c*/ 	.short	0x010a
        /*258e*/ 	.byte	0x3f
	.zero		1


	//   ....[42]....
        /*2590*/ 	.word	0x0001cab0
        /*2594*/ 	.word	0x00000005
        /*2598*/ 	.word	0x00038850
        /*259c*/ 	.short	0x010a
        /*259e*/ 	.byte	0x3f
	.zero		1


	//   ....[43]....
        /*25a0*/ 	.word	0x0001cda0
        /*25a4*/ 	.word	0x00000005
        /*25a8*/ 	.word	0x00000000
        /*25ac*/ 	.short	0x0101
        /*25ae*/ 	.byte	0x3f
	.zero		1


	//   ....[44]....
        /*25b0*/ 	.word	0x0001cee0
        /*25b4*/ 	.word	0x00000005
        /*25b8*/ 	.word	0x00038830
        /*25bc*/ 	.short	0x010a
        /*25be*/ 	.byte	0x3f
	.zero		1


	//   ....[45]....
        /*25c0*/ 	.word	0x0001cf60
        /*25c4*/ 	.word	0x00000005
        /*25c8*/ 	.word	0x00038830
        /*25cc*/ 	.short	0x010a
        /*25ce*/ 	.byte	0x3f
	.zero		1


	//   ....[46]....
        /*25d0*/ 	.word	0x0001e7e0
        /*25d4*/ 	.word	0x0000009a
        /*25d8*/ 	.word	0x00000000
        /*25dc*/ 	.short	0x0101
        /*25de*/ 	.byte	0x3f
	.zero		1


	//   ....[47]....
        /*25e0*/ 	.word	0x0001f030
        /*25e4*/ 	.word	0x00000005
        /*25e8*/ 	.word	0x00038850
        /*25ec*/ 	.short	0x010a
        /*25ee*/ 	.byte	0x3f
	.zero		1


	//   ....[48]....
        /*25f0*/ 	.word	0x0001f080
        /*25f4*/ 	.word	0x00000005
        /*25f8*/ 	.word	0x00038850
        /*25fc*/ 	.short	0x010a
        /*25fe*/ 	.byte	0x3f
	.zero		1


	//   ....[49]....
        /*2600*/ 	.word	0x0001f370
        /*2604*/ 	.word	0x00000005
        /*2608*/ 	.word	0x00000000
        /*260c*/ 	.short	0x0101
        /*260e*/ 	.byte	0x3f
	.zero		1


	//   ....[50]....
        /*2610*/ 	.word	0x00023390
        /*2614*/ 	.word	0x00000008
        /*2618*/ 	.word	0x00000000
        /*261c*/ 	.short	0x0101
        /*261e*/ 	.byte	0x3f
	.zero		1


	//   ....[51]....
        /*2620*/ 	.word	0x00023e00
        /*2624*/ 	.word	0x0000000e
        /*2628*/ 	.word	0x00000000
        /*262c*/ 	.short	0x0101
        /*262e*/ 	.byte	0x3f
	.zero		1


	//   ....[52]....
        /*2630*/ 	.word	0x00029500
        /*2634*/ 	.word	0x00000010
        /*2638*/ 	.word	0x00038820
        /*263c*/ 	.short	0x010a
        /*263e*/ 	.byte	0x3f
	.zero		1


	//   ....[53]....
        /*2640*/ 	.word	0x00029590
        /*2644*/ 	.word	0x00000009
        /*2648*/ 	.word	0x000388a0
        /*264c*/ 	.short	0x010a
        /*264e*/ 	.byte	0x3f
	.zero		1


	//   ....[54]....
        /*2650*/ 	.word	0x000298e0
        /*2654*/ 	.word	0x00000009
        /*2658*/ 	.word	0x000388c0
        /*265c*/ 	.short	0x010a
        /*265e*/ 	.byte	0x3f
	.zero		1


	//   ....[55]....
        /*2660*/ 	.word	0x00029d00
        /*2664*/ 	.word	0x00000009
        /*2668*/ 	.word	0x000388a0
        /*266c*/ 	.short	0x010a
        /*266e*/ 	.byte	0x3f
	.zero		1


	//   ....[56]....
        /*2670*/ 	.word	0x0002a040
        /*2674*/ 	.word	0x00000009
        /*2678*/ 	.word	0x000388c0
        /*267c*/ 	.short	0x010a
        /*267e*/ 	.byte	0x3f
	.zero		1


	//   ....[57]....
        /*2680*/ 	.word	0x0002b170
        /*2684*/ 	.word	0x00000006
        /*2688*/ 	.word	0x00038880
        /*268c*/ 	.short	0x010a
        /*268e*/ 	.byte	0x3f
	.zero		1


	//   ....[58]....
        /*2690*/ 	.word	0x0002b8c0
        /*2694*/ 	.word	0x00000006
        /*2698*/ 	.word	0x00038870
        /*269c*/ 	.short	0x0107
        /*269e*/ 	.byte	0x3f
	.zero		1


	//   ....[59]....
        /*26a0*/ 	.word	0x0002b980
        /*26a4*/ 	.word	0x00000006
        /*26a8*/ 	.word	0x00038870
        /*26ac*/ 	.short	0x0101
        /*26ae*/ 	.byte	0x3f
	.zero		1


	//   ....[60]....
        /*26b0*/ 	.word	0x0002b9b0
        /*26b4*/ 	.word	0x00000006
        /*26b8*/ 	.word	0x00038840
        /*26bc*/ 	.short	0x010a
        /*26be*/ 	.byte	0x3f
	.zero		1


	//   ....[61]....
        /*26c0*/ 	.word	0x0002c0f0
        /*26c4*/ 	.word	0x00000006
        /*26c8*/ 	.word	0x00038830
        /*26cc*/ 	.short	0x0107
        /*26ce*/ 	.byte	0x3f
	.zero		1


	//   ....[62]....
        /*26d0*/ 	.word	0x0002c1c0
        /*26d4*/ 	.word	0x00000006
        /*26d8*/ 	.word	0x00038830
        /*26dc*/ 	.short	0x0101
        /*26de*/ 	.byte	0x3f
	.zero		1


	//   ....[63]....
        /*26e0*/ 	.word	0x0002cd10
        /*26e4*/ 	.word	0x00000010
        /*26e8*/ 	.word	0x00038800
        /*26ec*/ 	.short	0x0107
        /*26ee*/ 	.byte	0x3f
	.zero		1


	//   ....[64]....
        /*26f0*/ 	.word	0x0002ce20
        /*26f4*/ 	.word	0x00000010
        /*26f8*/ 	.word	0x00038800
        /*26fc*/ 	.short	0x0101
        /*26fe*/ 	.byte	0x3f
	.zero		1


	//   ....[65]....
        /*2700*/ 	.word	0x0002ce50
        /*2704*/ 	.word	0x00000010
        /*2708*/ 	.word	0x00038820
        /*270c*/ 	.short	0x010a
        /*270e*/ 	.byte	0x3f
	.zero		1


	//   ....[66]....
        /*2710*/ 	.word	0x0002d190
        /*2714*/ 	.word	0x00000000
        /*2718*/ 	.word	0x00038880
        /*271c*/ 	.short	0x010a
        /*271e*/ 	.byte	0x3f
	.zero		1


	//   ....[67]....
        /*2720*/ 	.word	0x0002d6a0
        /*2724*/ 	.word	0x00000000
        /*2728*/ 	.word	0x00038870
        /*272c*/ 	.short	0x0107
        /*272e*/ 	.byte	0x3f
	.zero		1


	//   ....[68]....
        /*2730*/ 	.word	0x0002d760
        /*2734*/ 	.word	0x00000000
        /*2738*/ 	.word	0x00038870
        /*273c*/ 	.short	0x0101
        /*273e*/ 	.byte	0x3f
	.zero		1


	//   ....[69]....
        /*2740*/ 	.word	0x0002d790
        /*2744*/ 	.word	0x00000000
        /*2748*/ 	.word	0x00038840
        /*274c*/ 	.short	0x010a
        /*274e*/ 	.byte	0x3f
	.zero		1


	//   ....[70]....
        /*2750*/ 	.word	0x0002dc80
        /*2754*/ 	.word	0x00000000
        /*2758*/ 	.word	0x00038830
        /*275c*/ 	.short	0x0107
        /*275e*/ 	.byte	0x3f
	.zero		1


	//   ....[71]....
        /*2760*/ 	.word	0x0002dd40
        /*2764*/ 	.word	0x00000000
        /*2768*/ 	.word	0x00038830
        /*276c*/ 	.short	0x0101
        /*276e*/ 	.byte	0x3f
	.zero		1


	//   ....[72]....
        /*2770*/ 	.word	0x0002ddd0
        /*2774*/ 	.word	0x00000002
        /*2778*/ 	.word	0x00038870
        /*277c*/ 	.short	0x010a
        /*277e*/ 	.byte	0x3f
	.zero		1


	//   ....[73]....
        /*2780*/ 	.word	0x0002de60
        /*2784*/ 	.word	0x00000002
        /*2788*/ 	.word	0x00038860
        /*278c*/ 	.short	0x010a
        /*278e*/ 	.byte	0x3f
	.zero		1


	//   ....[74]....
        /*2790*/ 	.word	0x0002e800
        /*2794*/ 	.word	0x00000002
        /*2798*/ 	.word	0x00038850
        /*279c*/ 	.short	0x0101
        /*279e*/ 	.byte	0x3f
	.zero		1


	//   ....[75]....
        /*27a0*/ 	.word	0x0002e890
        /*27a4*/ 	.word	0x00000002
        /*27a8*/ 	.word	0x00000000
        /*27ac*/ 	.short	0x0101
        /*27ae*/ 	.byte	0x3f
	.zero		1


	//   ....[76]....
        /*27b0*/ 	.word	0x0002ea50
        /*27b4*/ 	.word	0x00000000
        /*27b8*/ 	.word	0x00038870
        /*27bc*/ 	.short	0x010a
        /*27be*/ 	.byte	0x3f
	.zero		1


	//   ....[77]....
        /*27c0*/ 	.word	0x0002ead0
        /*27c4*/ 	.word	0x00000000
        /*27c8*/ 	.word	0x00038860
        /*27cc*/ 	.short	0x010a
        /*27ce*/ 	.byte	0x3f
	.zero		1


	//   ....[78]....
        /*27d0*/ 	.word	0x0002f480
        /*27d4*/ 	.word	0x00000000
        /*27d8*/ 	.word	0x00038850
        /*27dc*/ 	.short	0x0101
        /*27de*/ 	.byte	0x3f
	.zero		1


	//   ....[79]....
        /*27e0*/ 	.word	0x0002f520
        /*27e4*/ 	.word	0x00000000
        /*27e8*/ 	.word	0x00000000
        /*27ec*/ 	.short	0x0101
        /*27ee*/ 	.byte	0x3f
	.zero		1


	//   ....[80]....
        /*27f0*/ 	.word	0x00030670
        /*27f4*/ 	.word	0x00000005
        /*27f8*/ 	.word	0x00038820
        /*27fc*/ 	.short	0x010a
        /*27fe*/ 	.byte	0x3f
	.zero		1


	//   ....[81]....
        /*2800*/ 	.word	0x000307e0
        /*2804*/ 	.word	0x00000003
        /*2808*/ 	.word	0x00038840
        /*280c*/ 	.short	0x010a
        /*280e*/ 	.byte	0x3f
	.zero		1


	//   ....[82]....
        /*2810*/ 	.word	0x00030880
        /*2814*/ 	.word	0x00000005
        /*2818*/ 	.word	0x00038840
        /*281c*/ 	.short	0x010a
        /*281e*/ 	.byte	0x3f
	.zero		1


	//   ....[83]....
        /*2820*/ 	.word	0x000308c0
        /*2824*/ 	.word	0x00000003
        /*2828*/ 	.word	0x00038860
        /*282c*/ 	.short	0x010a
        /*282e*/ 	.byte	0x3f
	.zero		1


	//   ....[84]....
        /*2830*/ 	.word	0x00030900
        /*2834*/ 	.word	0x00000005
        /*2838*/ 	.word	0x00038860
        /*283c*/ 	.short	0x010a
        /*283e*/ 	.byte	0x3f
	.zero		1


	//   ....[85]....
        /*2840*/ 	.word	0x00030940
        /*2844*/ 	.word	0x00000003
        /*2848*/ 	.word	0x00038880
        /*284c*/ 	.short	0x010a
        /*284e*/ 	.byte	0x3f
	.zero		1


	//   ....[86]....
        /*2850*/ 	.word	0x00030980
        /*2854*/ 	.word	0x00000005
        /*2858*/ 	.word	0x00038880
        /*285c*/ 	.short	0x010a
        /*285e*/ 	.byte	0x3f
	.zero		1


	//   ....[87]....
        /*2860*/ 	.word	0x000309e0
        /*2864*/ 	.word	0x00000058
        /*2868*/ 	.word	0x00038890
        /*286c*/ 	.short	0x010a
        /*286e*/ 	.byte	0x3f
	.zero		1


	//   ....[88]....
        /*2870*/ 	.word	0x00030ef0
        /*2874*/ 	.word	0x00000058
        /*2878*/ 	.word	0x00038890
        /*287c*/ 	.short	0x010a
        /*287e*/ 	.byte	0x3f
	.zero		1


	//   ....[89]....
        /*2880*/ 	.word	0x00031400
        /*2884*/ 	.word	0x00000058
        /*2888*/ 	.word	0x00038890
        /*288c*/ 	.short	0x010a
        /*288e*/ 	.byte	0x3f
	.zero		1


	//   ....[90]....
        /*2890*/ 	.word	0x000318d0
        /*2894*/ 	.word	0x00000058
        /*2898*/ 	.word	0x000388b0
        /*289c*/ 	.short	0x010a
        /*289e*/ 	.byte	0x3f
	.zero		1


	//   ....[91]....
        /*28a0*/ 	.word	0x000320c0
        /*28a4*/ 	.word	0x000000d8
        /*28a8*/ 	.word	0x00038800
        /*28ac*/ 	.short	0x010a
        /*28ae*/ 	.byte	0x3f
	.zero		1


	//   ....[92]....
        /*28b0*/ 	.word	0x00032a00
        /*28b4*/ 	.word	0x000000d8
        /*28b8*/ 	.word	0x00038800
        /*28bc*/ 	.short	0x010a
        /*28be*/ 	.byte	0x3f
	.zero		1


	//   ....[93]....
        /*28c0*/ 	.word	0x00032a50
        /*28c4*/ 	.word	0x00000004
        /*28c8*/ 	.word	0x00038830
        /*28cc*/ 	.short	0x010a
        /*28ce*/ 	.byte	0x3f
	.zero		1


	//   ....[94]....
        /*28d0*/ 	.word	0x00032aa0
        /*28d4*/ 	.word	0x00000004
        /*28d8*/ 	.word	0x00038850
        /*28dc*/ 	.short	0x010a
        /*28de*/ 	.byte	0x3f
	.zero		1


	//   ....[95]....
        /*28e0*/ 	.word	0x00032af0
        /*28e4*/ 	.word	0x00000005
        /*28e8*/ 	.word	0x00038830
        /*28ec*/ 	.short	0x010a
        /*28ee*/ 	.byte	0x3f
	.zero		1


	//   ....[96]....
        /*28f0*/ 	.word	0x00032b40
        /*28f4*/ 	.word	0x00000005
        /*28f8*/ 	.word	0x00038850
        /*28fc*/ 	.short	0x010a
        /*28fe*/ 	.byte	0x3f
	.zero		1


	//   ....[97]....
        /*2900*/ 	.word	0x00032b90
        /*2904*/ 	.word	0x00000005
        /*2908*/ 	.word	0x00038830
        /*290c*/ 	.short	0x010a
        /*290e*/ 	.byte	0x3f
	.zero		1


	//   ....[98]....
        /*2910*/ 	.word	0x00032be0
        /*2914*/ 	.word	0x00000005
        /*2918*/ 	.word	0x00038850
        /*291c*/ 	.short	0x010a
        /*291e*/ 	.byte	0x3f
	.zero		1


	//   ....[99]....
        /*2920*/ 	.word	0x000373b0
        /*2924*/ 	.word	0x00000010
        /*2928*/ 	.word	0x00038820
        /*292c*/ 	.short	0x010a
        /*292e*/ 	.byte	0x3f
	.zero		1


	//   ....[100]....
        /*2930*/ 	.word	0x00037400
        /*2934*/ 	.word	0x00000009
        /*2938*/ 	.word	0x000388a0
        /*293c*/ 	.short	0x010a
        /*293e*/ 	.byte	0x3f
	.zero		1


	//   ....[101]....
        /*2940*/ 	.word	0x00037450
        /*2944*/ 	.word	0x00000009
        /*2948*/ 	.word	0x000388c0
        /*294c*/ 	.short	0x010a
        /*294e*/ 	.byte	0x3f
	.zero		1


	//   ....[102]....
        /*2950*/ 	.word	0x000374a0
        /*2954*/ 	.word	0x00000009
        /*2958*/ 	.word	0x000388a0
        /*295c*/ 	.short	0x010a
        /*295e*/ 	.byte	0x3f
	.zero		1


	//   ....[103]....
        /*2960*/ 	.word	0x000374f0
        /*2964*/ 	.word	0x00000009
        /*2968*/ 	.word	0x000388c0
        /*296c*/ 	.short	0x010a
        /*296e*/ 	.byte	0x3f
	.zero		1


	//   ....[104]....
        /*2970*/ 	.word	0x00037610
        /*2974*/ 	.word	0x00000006
        /*2978*/ 	.word	0x00038880
        /*297c*/ 	.short	0x010a
        /*297e*/ 	.byte	0x3f
	.zero		1


	//   ....[105]....
        /*2980*/ 	.word	0x000381a0
        /*2984*/ 	.word	0x00000006
        /*2988*/ 	.word	0x00038840
        /*298c*/ 	.short	0x010a
        /*298e*/ 	.byte	0x3f
	.zero		1


	//   ....[106]....
        /*2990*/ 	.word	0x00039800
        /*2994*/ 	.word	0x00000010
        /*2998*/ 	.word	0x00038820
        /*299c*/ 	.short	0x010a
        /*299e*/ 	.byte	0x3f
	.zero		1


	//   ....[107]....
        /*29a0*/ 	.word	0x00039850
        /*29a4*/ 	.word	0x00000000
        /*29a8*/ 	.word	0x00038880
        /*29ac*/ 	.short	0x010a
        /*29ae*/ 	.byte	0x3f
	.zero		1


	//   ....[108]....
        /*29b0*/ 	.word	0x0003a1c0
        /*29b4*/ 	.word	0x00000000
        /*29b8*/ 	.word	0x00038840
        /*29bc*/ 	.short	0x010a
        /*29be*/ 	.byte	0x3f
	.zero		1


	//   ....[109]....
        /*29c0*/ 	.word	0x0003ab20
        /*29c4*/ 	.word	0x00000002
        /*29c8*/ 	.word	0x00038870
        /*29cc*/ 	.short	0x010a
        /*29ce*/ 	.byte	0x3f
	.zero		1


	//   ....[110]....
        /*29d0*/ 	.word	0x0003ab70
        /*29d4*/ 	.word	0x00000002
        /*29d8*/ 	.word	0x00038860
        /*29dc*/ 	.short	0x010a
        /*29de*/ 	.byte	0x3f
	.zero		1


	//   ....[111]....
        /*29e0*/ 	.word	0x0003abc0
        /*29e4*/ 	.word	0x00000000
        /*29e8*/ 	.word	0x00038870
        /*29ec*/ 	.short	0x010a
        /*29ee*/ 	.byte	0x3f
	.zero		1


	//   ....[112]....
        /*29f0*/ 	.word	0x0003ac10
        /*29f4*/ 	.word	0x00000000
        /*29f8*/ 	.word	0x00038860
        /*29fc*/ 	.short	0x010a
        /*29fe*/ 	.byte	0x3f
	.zero		1


	//   ....[113]....
        /*2a00*/ 	.word	0x0003b640
        /*2a04*/ 	.word	0x00000005
        /*2a08*/ 	.word	0x00038820
        /*2a0c*/ 	.short	0x010a
        /*2a0e*/ 	.byte	0x3f
	.zero		1


	//   ....[114]....
        /*2a10*/ 	.word	0x0003b7e0
        /*2a14*/ 	.word	0x00000003
        /*2a18*/ 	.word	0x00038840
        /*2a1c*/ 	.short	0x010a
        /*2a1e*/ 	.byte	0x3f
	.zero		1


	//   ....[115]....
        /*2a20*/ 	.word	0x0003b830
        /*2a24*/ 	.word	0x00000005
        /*2a28*/ 	.word	0x00038840
        /*2a2c*/ 	.short	0x010a
        /*2a2e*/ 	.byte	0x3f
	.zero		1


	//   ....[116]....
        /*2a30*/ 	.word	0x0003b880
        /*2a34*/ 	.word	0x00000003
        /*2a38*/ 	.word	0x00038860
        /*2a3c*/ 	.short	0x010a
        /*2a3e*/ 	.byte	0x3f
	.zero		1


	//   ....[117]....
        /*2a40*/ 	.word	0x0003b8d0
        /*2a44*/ 	.word	0x00000005
        /*2a48*/ 	.word	0x00038860
        /*2a4c*/ 	.short	0x010a
        /*2a4e*/ 	.byte	0x3f
	.zero		1


	//   ....[118]....
        /*2a50*/ 	.word	0x0003b920
        /*2a54*/ 	.word	0x00000003
        /*2a58*/ 	.word	0x00038880
        /*2a5c*/ 	.short	0x010a
        /*2a5e*/ 	.byte	0x3f
	.zero		1


	//----- nvinfo : EIATTR_NUM_MBARRIERS
	.align		4
.L_578:
        /*2a60*/ 	.byte	0x03, 0x38
        /*2a62*/ 	.short	0x0016


	//----- nvinfo : EIATTR_EXIT_INSTR_OFFSETS
	.align		4
        /*2a64*/ 	.byte	0x04, 0x1c
        /*2a66*/ 	.short	(.L_580 - .L_579)


	//   ....[0]....
.L_579:
        /*2a68*/ 	.word	0x000309d0


	//----- nvinfo : EIATTR_MAX_THREADS
	.align		4
.L_580:
        /*2a6c*/ 	.byte	0x04, 0x05
        /*2a6e*/ 	.short	(.L_582 - .L_581)
.L_581:
        /*2a70*/ 	.word	0x00000180
        /*2a74*/ 	.word	0x00000001
        /*2a78*/ 	.word	0x00000001


	//----- nvinfo : EIATTR_CRS_STACK_SIZE
	.align		4
.L_582:
        /*2a7c*/ 	.byte	0x04, 0x1e
        /*2a7e*/ 	.short	(.L_584 - .L_583)
.L_583:
        /*2a80*/ 	.word	0x00000000


	//----- nvinfo : EIATTR_CBANK_PARAM_SIZE
	.align		4
.L_584:
        /*2a84*/ 	.byte	0x03, 0x19
        /*2a86*/ 	.short	0x0af0


	//----- nvinfo : EIATTR_PARAM_CBANK
	.align		4
        /*2a88*/ 	.byte	0x04, 0x0a
        /*2a8a*/ 	.short	(.L_586 - .L_585)
	.align		4
.L_585:
        /*2a8c*/ 	.word	index@(.nv.constant0._ZN7cutlass13device_kernelIN5flash11enable_sm90INS1_16FlashAttnFwdSm90INS1_25CollectiveMainloopFwdSm90ILi2EN4cute5tupleIJNS5_1CILi1EEES8_S8_EEENS6_IJNS7_ILi128EEESA_NS7_ILi256EEEEEELi256ENS_12float_e4m3_tEfNS_4arch4Sm90ELb1ELb0ELb0ELb1ELb1ELb1ELb0ELb1ELb0ELb1ELb1ELb0EEENS1_21CollectiveEpilogueFwdINS6_IJSA_SB_SA_EEES9_NS_10bfloat16_tESF_Li256ELb1ELb1ELb1ELb1EEENS1_36VarlenDynamicPersistentTileSchedulerILi128ELi128ELi256ELi128ELb1ELb1ELb1ELb1ELb1ELb1EEEEEEEEEvNT_6ParamsE)
        /*2a90*/ 	.short	0x0210
        /*2a92*/ 	.short	0x0af0


	//----- nvinfo : EIATTR_SW_WAR
	.align		4
.L_586:
        /*2a94*/ 	.byte	0x04, 0x36
        /*2a96*/ 	.short	(.L_588 - .L_587)
.L_587:
        /*2a98*/ 	.word	0x00000008
.L_588:


//--------------------- .nv.info._ZN7cutlass13device_kernelIN5flash11enable_sm90INS1_16FlashAttnFwdSm90INS1_25CollectiveMainloopFwdSm90ILi2EN4cute5tupleIJNS5_1CILi1EEES8_S8_EEENS6_IJNS7_ILi128EEENS7_ILi160EEENS7_ILi192EEEEEELi192ENS_12float_e4m3_tEfNS_4arch4Sm90ELb0ELb0ELb0ELb0ELb1ELb0ELb0ELb1ELb1ELb1ELb1ELb0EEENS1_21CollectiveEpilogueFwdINS6_IJSA_SC_SB_EEES9_NS_10bfloat16_tESG_Li256ELb0ELb1ELb1ELb1EEENS1_19SingleTileSchedulerILb0ELb1ELb1ELi128EEEEEEEEEvNT_6ParamsE --------------------------
	.section	.nv.info._ZN7cutlass13device_kernelIN5flash11enable_sm90INS1_16FlashAttnFwdSm90INS1_25CollectiveMainloopFwdSm90ILi2EN4cute5tupleIJNS5_1CILi1EEES8_S8_EEENS6_IJNS7_ILi128EEENS7_ILi160EEENS7_ILi192EEEEEELi192ENS_12float_e4m3_tEfNS_4arch4Sm90ELb0ELb0ELb0ELb0ELb1ELb0ELb0ELb1ELb1ELb1ELb1ELb0EEENS1_21CollectiveEpilogueFwdINS6_IJSA_SC_SB_EEES9_NS_10bfloat16_tESG_Li256ELb0ELb1ELb1ELb1EEENS1_19SingleTileSchedulerILb0ELb1ELb1ELi128EEEEEEEEEvNT_6ParamsE,"",@"SHT_CUDA_INFO"
	.sectionflags	@""
	.align	4


	//----- nvinfo : EIATTR_CUDA_API_VERSION
	.align		4
        /*0000*/ 	.byte	0x04, 0x37
        /*0002*/ 	.short	(.L_590 - .L_589)
.L_589:
        /*0004*/ 	.word	0x00000082


	//----- nvinfo : EIATTR_KPARAM_INFO
	.align		4
.L_590:
        /*0008*/ 	.byte	0x04, 0x17
        /*000a*/ 	.short	(.L_592 - .L_591)
.L_591:
        /*000c*/ 	.word	0x00000000
        /*0010*/ 	.short	0x0000
        /*0012*/ 	.short	0x0070
        /*0014*/ 	.byte	0x00, 0xf0, 0x01, 0x28


	//----- nvinfo : EIATTR_SPARSE_MMA_MASK
	.align		4
.L_592:
        /*0018*/ 	.byte	0x03, 0x50
        /*001a*/ 	.short	0x0000


	//----- nvinfo : EIATTR_MAXREG_COUNT
	.align		4
        /*001c*/ 	.byte	0x03, 0x1b
        /*001e*/ 	.short	0x00a8


	//----- nvinfo : EIATTR_NUM_BARRIERS
	.align		4
        /*0020*/ 	.byte	0x02, 0x4c
        /*0022*/ 	.byte	0x10
	.zero		1


	//----- nvinfo : EIATTR_EXTERNS
	.align		4
        /*0024*/ 	.byte	0x04, 0x0f
        /*0026*/ 	.short	(.L_594 - .L_593)


	//   ....[0]....
	.align		4
.L_593:
        /*0028*/ 	.word	index@(__assertfail)


	//----- nvinfo : EIATTR_ANNOTATIONS
	.align		4
.L_594:
        /*002c*/ 	.byte	0x04, 0x55
        /*002e*/ 	.short	(.L_596 - .L_595)


	//   ....[0]....
.L_595:
        /*0030*/ 	.word	0x00000001
        /*0034*/ 	.byte	0x50, 0xc8, 0x00, 0x00, 0x01, 0x00, 0x00, 0x00, 0xc0, 0xc8, 0x00, 0x00, 0x01, 0x00, 0x00, 0x00
        /*0044*/ 	.byte	0xc0, 0xce, 0x00, 0x00, 0x01, 0x00, 0x00, 0x00, 0x90, 0xd1, 0x00, 0x00, 0x01, 0x00, 0x00, 0x00
        /*0054*/ 	.byte	0x00, 0xe6, 0x00, 0x00, 0x01, 0x00, 0x00, 0x00, 0x20, 0xe6, 0x00, 0x00, 0x01, 0x00, 0x00, 0x00
        /*0064*/ 	.byte	0xb0, 0xf1, 0x00, 0x00, 0x01, 0x00, 0x00, 0x00, 0xf0, 0x13, 0x01, 0x00, 0x01, 0x00, 0x00, 0x00
        /*0074*/ 	.byte	0xd0, 0x2e, 0x01, 0x00


	//----- nvinfo : EIATTR_MERCURY_ISA_VERSION
	.align		4
.L_596:
        /*0078*/ 	.byte	0x03, 0x5f
        /*007a*/ 	.short	0x0101


	//----- nvinfo : EIATTR_INT_WARP_WIDE_INSTR_OFFSETS
	.align		4
        /*007c*/ 	.byte	0x04, 0x31
        /*007e*/ 	.short	(.L_598 - .L_597)


	//   ....[0]....
.L_597:
        /*0080*/ 	.word	0x000000c0


	//   ....[1]....
        /*0084*/ 	.word	0x000000d0


	//   ....[2]....
        /*0088*/ 	.word	0x00000170


	//----- nvinfo : EIATTR_COOP_GROUP_MASK_REGIDS
	.align		4
.L_598:
        /*008c*/ 	.byte	0x04, 0x29
        /*008e*/ 	.short	(.L_600 - .L_599)


	//   ....[0]....
.L_599:
        /*0090*/ 	.word	0xffffffff


	//   ....[1]....
        /*0094*/ 	.word	0xffffffff


	//   ....[2]....
        /*0098*/ 	.word	0xffffffff


	//   ....[3]....
        /*009c*/ 	.word	0xffffffff


	//   ....[4]....
        /*00a0*/ 	.word	0xffffffff


	//   ....[5]....
        /*00a4*/ 	.word	0xffffffff


	//   ....[6]....
        /*00a8*/ 	.word	0xffffffff


	//   ....[7]....
        /*00ac*/ 	.word	0xffffffff


	//   ....[8]....
        /*00b0*/ 	.word	0xffffffff


	//   ....[9]....
        /*00b4*/ 	.word	0xffffffff


	//   ....[10]....
        /*00b8*/ 	.word	0xffffffff


	//   ....[11]....
        /*00bc*/ 	.word	0xffffffff


	//   ....[12]....
        /*00c0*/ 	.word	0xffffffff


	//   ....[13]....
        /*00c4*/ 	.word	0xffffffff


	//   ....[14]....
        /*00c8*/ 	.word	0xffffffff


	//   ....[15]....
        /*00cc*/ 	.word	0xffffffff


	//   ....[16]....
        /*00d0*/ 	.word	0xffffffff


	//   ....[17]....
        /*00d4*/ 	.word	0xffffffff


	//   ....[18]....
        /*00d8*/ 	.word	0xffffffff


	//   ....[19]....
        /*00dc*/ 	.word	0xffffffff


	//   ....[20]....
        /*00e0*/ 	.word	0xffffffff


	//   ....[21]....
        /*00e4*/ 	.word	0xffffffff


	//   ....[22]....
        /*00e8*/ 	.word	0xffffffff


	//   ....[23]....
        /*00ec*/ 	.word	0xffffffff


	//   ....[24]....
        /*00f0*/ 	.word	0xffffffff


	//   ....[25]....
        /*00f4*/ 	.word	0xffffffff


	//   ....[26]....
        /*00f8*/ 	.word	0xffffffff


	//   ....[27]....
        /*00fc*/ 	.word	0xffffffff


	//   ....[28]....
        /*0100*/ 	.word	0xffffffff


	//   ....[29]....
        /*0104*/ 	.word	0xffffffff


	//   ....[30]....
        /*0108*/ 	.word	0xffffffff


	//   ....[31]....
        /*010c*/ 	.word	0xffffffff


	//   ....[32]....
        /*0110*/ 	.word	0xffffffff


	//   ....[33]....
        /*0114*/ 	.word	0xffffffff


	//   ....[34]....
        /*0118*/ 	.word	0xffffffff


	//   ....[35]....
        /*011c*/ 	.word	0xffffffff


	//   ....[36]....
        /*0120*/ 	.word	0xffffffff


	//   ....[37]....
        /*0124*/ 	.word	0xffffffff


	//   ....[38]....
        /*0128*/ 	.word	0xffffffff


	//   ....[39]....
        /*012c*/ 	.word	0xffffffff


	//   ....[40]....
        /*0130*/ 	.word	0xffffffff


	//   ....[41]....
        /*0134*/ 	.word	0xffffffff


	//   ....[42]....
        /*0138*/ 	.word	0xffffffff


	//   ....[43]....
        /*013c*/ 	.word	0xffffffff


	//   ....[44]....
        /*0140*/ 	.word	0xffffffff


	//   ....[45]....
        /*0144*/ 	.word	0xffffffff


	//   ....[46]....
        /*0148*/ 	.word	0xffffffff


	//   ....[47]....
        /*014c*/ 	.word	0xffffffff


	//   ....[48]....
        /*0150*/ 	.word	0xffffffff


	//   ....[49]....
        /*0154*/ 	.word	0xffffffff


	//   ....[50]....
        /*0158*/ 	.word	0xffffffff


	//   ....[51]....
        /*015c*/ 	.word	0xffffffff


	//   ....[52]....
        /*0160*/ 	.word	0xffffffff


	//   ....[53]....
        /*0164*/ 	.word	0xffffffff


	//   ....[54]....
        /*0168*/ 	.word	0xffffffff


	//   ....[55]....
        /*016c*/ 	.word	0xffffffff


	//   ....[56]....
        /*0170*/ 	.word	0xffffffff


	//   ....[57]....
        /*0174*/ 	.word	0xffffffff


	//   ....[58]....
        /*0178*/ 	.word	0xffffffff


	//   ....[59]....
        /*017c*/ 	.word	0xffffffff


	//   ....[60]....
        /*0180*/ 	.word	0xffffffff


	//   ....[61]....
        /*0184*/ 	.word	0xffffffff


	//   ....[62]....
        /*0188*/ 	.word	0xffffffff


	//   ....[63]....
        /*018c*/ 	.word	0xffffffff


	//   ....[64]....
        /*0190*/ 	.word	0xffffffff


	//   ....[65]....
        /*0194*/ 	.word	0xffffffff


	//   ....[66]....
        /*0198*/ 	.word	0xffffffff


	//   ....[67]....
        /*019c*/ 	.word	0xffffffff


	//   ....[68]....
        /*01a0*/ 	.word	0xffffffff


	//   ....[69]....
        /*01a4*/ 	.word	0xffffffff


	//   ....[70]....
        /*01a8*/ 	.word	0xffffffff


	//   ....[71]....
        /*01ac*/ 	.word	0xffffffff


	//   ....[72]....
        /*01b0*/ 	.word	0xffffffff


	//   ....[73]....
        /*01b4*/ 	.word	0xffffffff


	//   ....[74]....
        /*01b8*/ 	.word	0xffffffff


	//   ....[75]....
        /*01bc*/ 	.word	0xffffffff


	//   ....[76]....
        /*01c0*/ 	.word	0xffffffff


	//   ....[77]....
        /*01c4*/ 	.word	0xffffffff


	//   ....[78]....
        /*01c8*/ 	.word	0xffffffff


	//   ....[79]....
        /*01cc*/ 	.word	0xffffffff


	//   ....[80]....
        /*01d0*/ 	.word	0xffffffff


	//   ....[81]....
        /*01d4*/ 	.word	0xffffffff


	//   ....[82]....
        /*01d8*/ 	.word	0xffffffff


	//   ....[83]....
        /*01dc*/ 	.word	0xffffffff


	//   ....[84]....
        /*01e0*/ 	.word	0xffffffff


	//   ....[85]....
        /*01e4*/ 	.word	0xffffffff


	//   ....[86]....
        /*01e8*/ 	.word	0xffffffff


	//   ....[87]....
        /*01ec*/ 	.word	0xffffffff


	//   ....[88]....
        /*01f0*/ 	.word	0xffffffff


	//   ....[89]....
        /*01f4*/ 	.word	0xffffffff


	//   ....[90]....
        /*01f8*/ 	.word	0xffffffff


	//   ....[91]....
        /*01fc*/ 	.word	0xffffffff


	//   ....[92]....
        /*0200*/ 	.word	0xffffffff


	//   ....[93]....
        /*0204*/ 	.word	0xffffffff


	//   ....[94]....
        /*0208*/ 	.word	0xffffffff


	//   ....[95]....
        /*020c*/ 	.word	0xffffffff


	//   ....[96]....
        /*0210*/ 	.word	0xffffffff


	//   ....[97]....
        /*0214*/ 	.word	0xffffffff


	//   ....[98]....
        /*0218*/ 	.word	0xffffffff


	//   ....[99]....
        /*021c*/ 	.word	0xffffffff


	//   ....[100]....
        /*0220*/ 	.word	0xffffffff


	//   ....[101]....
        /*0224*/ 	.word	0xffffffff


	//   ....[102]....
        /*0228*/ 	.word	0xffffffff


	//   ....[103]....
        /*022c*/ 	.word	0xffffffff


	//   ....[104]....
        /*0230*/ 	.word	0xffffffff


	//   ....[105]....
        /*0234*/ 	.word	0xffffffff


	//   ....[106]....
        /*0238*/ 	.word	0xffffffff


	//   ....[107]....
        /*023c*/ 	.word	0xffffffff


	//   ....[108]....
        /*0240*/ 	.word	0xffffffff


	//   ....[109]....
        /*0244*/ 	.word	0xffffffff


	//   ....[110]....
        /*0248*/ 	.word	0xffffffff


	//   ....[111]....
        /*024c*/ 	.word	0xffffffff


	//   ....[112]....
        /*0250*/ 	.word	0xffffffff


	//   ....[113]....
        /*0254*/ 	.word	0xffffffff


	//   ....[114]....
        /*0258*/ 	.word	0xffffffff


	//   ....[115]....
        /*025c*/ 	.word	0xffffffff


	//   ....[116]....
        /*0260*/ 	.word	0xffffffff


	//   ....[117]....
        /*0264*/ 	.word	0xffffffff


	//   ....[118]....
        /*0268*/ 	.word	0xffffffff


	//   ....[119]....
        /*026c*/ 	.word	0xffffffff


	//   ....[120]....
        /*0270*/ 	.word	0xffffffff


	//   ....[121]....
        /*0274*/ 	.word	0xffffffff


	//   ....[122]....
        /*0278*/ 	.word	0xffffffff


	//   ....[123]....
        /*027c*/ 	.word	0xffffffff


	//   ....[124]....
        /*0280*/ 	.word	0xffffffff


	//   ....[125]....
        /*0284*/ 	.word	0xffffffff


	//   ....[126]....
        /*0288*/ 	.word	0xffffffff


	//   ....[127]....
        /*028c*/ 	.word	0xffffffff


	//   ....[128]....
        /*0290*/ 	.word	0xffffffff


	//   ....[129]....
        /*0294*/ 	.word	0xffffffff


	//   ....[130]....
        /*0298*/ 	.word	0xffffffff


	//   ....[131]....
        /*029c*/ 	.word	0xffffffff


	//   ....[132]....
        /*02a0*/ 	.word	0xffffffff


	//   ....[133]....
        /*02a4*/ 	.word	0xffffffff


	//   ....[134]....
        /*02a8*/ 	.word	0xffffffff


	//   ....[135]....
        /*02ac*/ 	.word	0xffffffff


	//   ....[136]....
        /*02b0*/ 	.word	0xffffffff


	//   ....[137]....
        /*02b4*/ 	.word	0xffffffff


	//   ....[138]....
        /*02b8*/ 	.word	0xffffffff


	//   ....[139]....
        /*02bc*/ 	.word	0xffffffff


	//   ....[140]....
        /*02c0*/ 	.word	0xffffffff


	//   ....[141]....
        /*02c4*/ 	.word	0xffffffff


	//   ....[142]....
        /*02c8*/ 	.word	0xffffffff


	//   ....[143]....
        /*02cc*/ 	.word	0xffffffff


	//   ....[144]....
        /*02d0*/ 	.word	0xffffffff


	//   ....[145]....
        /*02d4*/ 	.word	0xffffffff


	//   ....[146]....
        /*02d8*/ 	.word	0xffffffff


	//   ....[147]....
        /*02dc*/ 	.word	0xffffffff


	//   ....[148]....
        /*02e0*/ 	.word	0xffffffff


	//   ....[149]....
        /*02e4*/ 	.word	0xffffffff


	//   ....[150]....
        /*02e8*/ 	.word	0xffffffff


	//   ....[151]....
        /*02ec*/ 	.word	0xffffffff


	//   ....[152]....
        /*02f0*/ 	.word	0xffffffff


	//   ....[153]....
        /*02f4*/ 	.word	0xffffffff


	//   ....[154]....
        /*02f8*/ 	.word	0xffffffff


	//   ....[155]....
        /*02fc*/ 	.word	0xffffffff


	//   ....[156]....
        /*0300*/ 	.word	0xffffffff


	//   ....[157]....
        /*0304*/ 	.word	0xffffffff


	//   ....[158]....
        /*0308*/ 	.word	0xffffffff


	//   ....[159]....
        /*030c*/ 	.word	0xffffffff


	//   ....[160]....
        /*0310*/ 	.word	0xffffffff


	//   ....[161]....
        /*0314*/ 	.word	0xffffffff


	//   ....[162]....
        /*0318*/ 	.word	0xffffffff


	//   ....[163]....
        /*031c*/ 	.word	0xffffffff


	//   ....[164]....
        /*0320*/ 	.word	0xffffffff


	//   ....[165]....
        /*0324*/ 	.word	0xffffffff


	//   ....[166]....
        /*0328*/ 	.word	0xffffffff


	//   ....[167]....
        /*032c*/ 	.word	0xffffffff


	//   ....[168]....
        /*0330*/ 	.word	0xffffffff


	//   ....[169]....
        /*0334*/ 	.word	0xffffffff


	//   ....[170]....
        /*0338*/ 	.word	0xffffffff


	//   ....[171]....
        /*033c*/ 	.word	0xffffffff


	//   ....[172]....
        /*0340*/ 	.word	0xffffffff


	//   ....[173]....
        /*0344*/ 	.word	0x0500000f


	//   ....[174]....
        /*0348*/ 	.word	0x0500000f


	//   ....[175]....
        /*034c*/ 	.word	0x0500000f


	//   ....[176]....
        /*0350*/ 	.word	0x0500000f


	//   ....[177]....
        /*0354*/ 	.word	0x0500000f


	//   ....[178]....
        /*0358*/ 	.word	0x0500000f


	//   ....[179]....
        /*035c*/ 	.word	0x0500000f


	//   ....[180]....
        /*0360*/ 	.word	0x0500000f


	//   ....[181]....
        /*0364*/ 	.word	0x0500000f


	//   ....[182]....
        /*0368*/ 	.word	0x0500000f


	//   ....[183]....
        /*036c*/ 	.word	0x0500000f


	//   ....[184]....
        /*0370*/ 	.word	0x0500000f


	//   ....[185]....
        /*0374*/ 	.word	0x0500000f


	//   ....[186]....
        /*0378*/ 	.word	0x0500000f


	//   ....[187]....
        /*037c*/ 	.word	0x0500000f


	//   ....[188]....
        /*0380*/ 	.word	0x0500000f


	//   ....[189]....
        /*0384*/ 	.word	0x0500000f


	//   ....[190]....
        /*0388*/ 	.word	0x0500000f


	//   ....[191]....
        /*038c*/ 	.word	0x0500000f


	//   ....[192]....
        /*0390*/ 	.word	0x0500000f


	//   ....[193]....
        /*0394*/ 	.word	0x0500000f


	//   ....[194]....
        /*0398*/ 	.word	0x0500000f


	//   ....[195]....
        /*039c*/ 	.word	0x0500000f


	//   ....[196]....
        /*03a0*/ 	.word	0x0500000f


	//   ....[197]....
        /*03a4*/ 	.word	0x0500000f


	//   ....[198]....
        /*03a8*/ 	.word	0x0500000f


	//   ....[199]....
        /*03ac*/ 	.word	0x0500000f


	//   ....[200]....
        /*03b0*/ 	.word	0x0500000f


	//   ....[201]....
        /*03b4*/ 	.word	0x0500000f


	//   ....[202]....
        /*03b8*/ 	.word	0x0500000f


	//   ....[203]....
        /*03bc*/ 	.word	0x0500000f


	//   ....[204]....
        /*03c0*/ 	.word	0x0500000f


	//   ....[205]....
        /*03c4*/ 	.word	0x0500000f


	//   ....[206]....
        /*03c8*/ 	.word	0x0500000f


	//   ....[207]....
        /*03cc*/ 	.word	0x0500000f


	//   ....[208]....
        /*03d0*/ 	.word	0x0500000f


	//   ....[209]....
        /*03d4*/ 	.word	0x0500000f


	//   ....[210]....
        /*03d8*/ 	.word	0x0500000f


	//   ....[211]....
        /*03dc*/ 	.word	0x0500000f


	//   ....[212]....
        /*03e0*/ 	.word	0x0500000f


	//   ....[213]....
        /*03e4*/ 	.word	0x0500000f


	//   ....[214]....
        /*03e8*/ 	.word	0x0500000f


	//   ....[215]....
        /*03ec*/ 	.word	0x0500000f


	//   ....[216]....
        /*03f0*/ 	.word	0x0500000f


	//   ....[217]....
        /*03f4*/ 	.word	0x0500000f


	//   ....[218]....
        /*03f8*/ 	.word	0x0500000f


	//   ....[219]....
        /*03fc*/ 	.word	0x0500000f


	//   ....[220]....
        /*0400*/ 	.word	0x0500000f


	//   ....[221]....
        /*0404*/ 	.word	0x0500000f


	//----- nvinfo : EIATTR_COOP_GROUP_INSTR_OFFSETS
	.align		4
.L_600:
        /*0408*/ 	.byte	0x04, 0x28
        /*040a*/ 	.short	(.L_602 - .L_601)


	//   ....[0]....
.L_601:
        /*040c*/ 	.word	0x00000080


	//   ....[1]....
        /*0410*/ 	.word	0x00000090


	//   ....[2]....
        /*0414*/ 	.word	0x000002d0


	//   ....[3]....
        /*0418*/ 	.word	0x00000430


	//   ....[4]....
        /*041c*/ 	.word	0x00000550


	//   ....[5]....
        /*0420*/ 	.word	0x000006b0


	//   ....[6]....
        /*0424*/ 	.word	0x000014c0


	//   ....[7]....
        /*0428*/ 	.word	0x000030b0


	//   ....[8]....
        /*042c*/ 	.word	0x00003180


	//   ....[9]....
        /*0430*/ 	.word	0x000035f0


	//   ....[10]....
        /*0434*/ 	.word	0x00003770


	//   ....[11]....
        /*0438*/ 	.word	0x000063f0


	//   ....[12]....
        /*043c*/ 	.word	0x00006400


	//   ....[13]....
        /*0440*/ 	.word	0x00006470


	//   ....[14]....
        /*0444*/ 	.word	0x00006480


	//   ....[15]....
        /*0448*/ 	.word	0x000081b0


	//   ....[16]....
        /*044c*/ 	.word	0x000081c0


	//   ....[17]....
        /*0450*/ 	.word	0x000081f0


	//   ....[18]....
        /*0454*/ 	.word	0x00008200


	//   ....[19]....
        /*0458*/ 	.word	0x000094a0


	//   ....[20]....
        /*045c*/ 	.word	0x000094b0


	//   ....[21]....
        /*0460*/ 	.word	0x000094c0


	//   ....[22]....
        /*0464*/ 	.word	0x000094d0


	//   ....[23]....
        /*0468*/ 	.word	0x000094e0


	//   ....[24]....
        /*046c*/ 	.word	0x000094f0


	//   ....[25]....
        /*0470*/ 	.word	0x00009500


	//   ....[26]....
        /*0474*/ 	.word	0x00009510


	//   ....[27]....
        /*0478*/ 	.word	0x00009520


	//   ....[28]....
        /*047c*/ 	.word	0x00009530


	//   ....[29]....
        /*0480*/ 	.word	0x00009540


	//   ....[30]....
        /*0484*/ 	.word	0x00009550


	//   ....[31]....
        /*0488*/ 	.word	0x00009560


	//   ....[32]....
        /*048c*/ 	.word	0x00009570


	//   ....[33]....
        /*0490*/ 	.word	0x00009580


	//   ....[34]....
        /*0494*/ 	.word	0x000095b0


	//   ....[35]....
        /*0498*/ 	.word	0x000095c0


	//   ....[36]....
        /*049c*/ 	.word	0x000095d0


	//   ....[37]....
        /*04a0*/ 	.word	0x000095e0


	//   ....[38]....
        /*04a4*/ 	.word	0x000095f0


	//   ....[39]....
        /*04a8*/ 	.word	0x00009600


	//   ....[40]....
        /*04ac*/ 	.word	0x00009620


	//   ....[41]....
        /*04b0*/ 	.word	0x00009650


	//   ....[42]....
        /*04b4*/ 	.word	0x00009670


	//   ....[43]....
        /*04b8*/ 	.word	0x00009680


	//   ....[44]....
        /*04bc*/ 	.word	0x00009690


	//   ....[45]....
        /*04c0*/ 	.word	0x000096a0


	//   ....[46]....
        /*04c4*/ 	.word	0x000096c0


	//   ....[47]....
        /*04c8*/ 	.word	0x000096d0


	//   ....[48]....
        /*04cc*/ 	.word	0x000096e0


	//   ....[49]....
        /*04d0*/ 	.word	0x000096f0


	//   ....[50]....
        /*04d4*/ 	.word	0x00009710


	//   ....[51]....
        /*04d8*/ 	.word	0x00009720


	//   ....[52]....
        /*04dc*/ 	.word	0x00009730


	//   ....[53]....
        /*04e0*/ 	.word	0x00009740


	//   ....[54]....
        /*04e4*/ 	.word	0x00009750


	//   ....[55]....
        /*04e8*/ 	.word	0x00009760


	//   ....[56]....
        /*04ec*/ 	.word	0x00009780


	//   ....[57]....
        /*04f0*/ 	.word	0x00009790


	//   ....[58]....
        /*04f4*/ 	.word	0x000097a0


	//   ....[59]....
        /*04f8*/ 	.word	0x000097b0


	//   ....[60]....
        /*04fc*/ 	.word	0x000097c0


	//   ....[61]....
        /*0500*/ 	.word	0x000097d0


	//   ....[62]....
        /*0504*/ 	.word	0x000097e0


	//   ....[63]....
        /*0508*/ 	.word	0x000097f0


	//   ....[64]....
        /*050c*/ 	.word	0x00009800


	//   ....[65]....
        /*0510*/ 	.word	0x00009810


	//   ....[66]....
        /*0514*/ 	.word	0x00009820


	//   ....[67]....
        /*0518*/ 	.word	0x00009830


	//   ....[68]....
        /*051c*/ 	.word	0x00009840


	//   ....[69]....
        /*0520*/ 	.word	0x00009850


	//   ....[70]....
        /*0524*/ 	.word	0x00009860


	//   ....[71]....
        /*0528*/ 	.word	0x00009870


	//   ....[72]....
        /*052c*/ 	.word	0x00009880


	//   ....[73]....
        /*0530*/ 	.word	0x00009890


	//   ....[74]....
        /*0534*/ 	.word	0x000098a0


	//   ....[75]....
        /*0538*/ 	.word	0x000098b0


	//   ....[76]....
        /*053c*/ 	.word	0x000098c0


	//   ....[77]....
        /*0540*/ 	.word	0x000098d0


	//   ....[78]....
        /*0544*/ 	.word	0x000098e0


	//   ....[79]....
        /*0548*/ 	.word	0x000098f0


	//   ....[80]....
        /*054c*/ 	.word	0x00009900


	//   ....[81]....
        /*0550*/ 	.word	0x00009910


	//   ....[82]....
        /*0554*/ 	.word	0x00009930


	//   ....[83]....
        /*0558*/ 	.word	0x00009960


	//   ....[84]....
        /*055c*/ 	.word	0x00009990


	//   ....[85]....
        /*0560*/ 	.word	0x000099c0


	//   ....[86]....
        /*0564*/ 	.word	0x000099f0


	//   ....[87]....
        /*0568*/ 	.word	0x00009a20


	//   ....[88]....
        /*056c*/ 	.word	0x00009a50


	//   ....[89]....
        /*0570*/ 	.word	0x00009a80


	//   ....[90]....
        /*0574*/ 	.word	0x00009ab0


	//   ....[91]....
        /*0578*/ 	.word	0x00009ae0


	//   ....[92]....
        /*057c*/ 	.word	0x00009b20


	//   ....[93]....
        /*0580*/ 	.word	0x00009b50


	//   ....[94]....
        /*0584*/ 	.word	0x00009b70


	//   ....[95]....
        /*0588*/ 	.word	0x00009b90


	//   ....[96]....
        /*058c*/ 	.word	0x00009bb0


	//   ....[97]....
        /*0590*/ 	.word	0x00009be0


	//   ....[98]....
        /*0594*/ 	.word	0x00009c10


	//   ....[99]....
        /*0598*/ 	.word	0x00009c50


	//   ....[100]....
        /*059c*/ 	.word	0x00009c90


	//   ....[101]....
        /*05a0*/ 	.word	0x00009cc0


	//   ....[102]....
        /*05a4*/ 	.word	0x00009d00


	//   ....[103]....
        /*05a8*/ 	.word	0x00009d40


	//   ....[104]....
        /*05ac*/ 	.word	0x00009d70


	//   ....[105]....
        /*05b0*/ 	.word	0x00009da0


	//   ....[106]....
        /*05b4*/ 	.word	0x00009dc0


	//   ....[107]....
        /*05b8*/ 	.word	0x00009df0


	//   ....[108]....
        /*05bc*/ 	.word	0x00009e10


	//   ....[109]....
        /*05c0*/ 	.word	0x00009e30


	//   ....[110]....
        /*05c4*/ 	.word	0x00009e40


	//   ....[111]....
        /*05c8*/ 	.word	0x00009e50


	//   ....[112]....
        /*05cc*/ 	.word	0x00009e60


	//   ....[113]....
        /*05d0*/ 	.word	0x00009e90


	//   ....[114]....
        /*05d4*/ 	.word	0x00009eb0


	//   ....[115]....
        /*05d8*/ 	.word	0x0000a2a0


	//   ....[116]....
        /*05dc*/ 	.word	0x0000a300


	//   ....[117]....
        /*05e0*/ 	.word	0x0000a340


	//   ....[118]....
        /*05e4*/ 	.word	0x0000a380


	//   ....[119]....
        /*05e8*/ 	.word	0x0000a3c0


	//   ....[120]....
        /*05ec*/ 	.word	0x0000a3f0


	//   ....[121]....
        /*05f0*/ 	.word	0x0000ad80


	//   ....[122]....
        /*05f4*/ 	.word	0x0000adb0


	//   ....[123]....
        /*05f8*/ 	.word	0x0000bc00


	//   ....[124]....
        /*05fc*/ 	.word	0x0000d1c0


	//   ....[125]....
        /*0600*/ 	.word	0x0000d1f0


	//   ....[126]....
        /*0604*/ 	.word	0x0000d210


	//   ....[127]....
        /*0608*/ 	.word	0x0000d230


	//   ....[128]....
        /*060c*/ 	.word	0x0000d300


	//   ....[129]....
        /*0610*/ 	.word	0x0000d310


	//   ....[130]....
        /*0614*/ 	.word	0x0000d3a0


	//   ....[131]....
        /*0618*/ 	.word	0x0000d3b0


	//   ....[132]....
        /*061c*/ 	.word	0x0000d3c0


	//   ....[133]....
        /*0620*/ 	.word	0x0000d450


	//   ....[134]....
        /*0624*/ 	.word	0x0000d890


	//   ....[135]....
        /*0628*/ 	.word	0x0000d8c0


	//   ....[136]....
        /*062c*/ 	.word	0x0000d8e0


	//   ....[137]....
        /*0630*/ 	.word	0x0000d950


	//   ....[138]....
        /*0634*/ 	.word	0x0000d9a0


	//   ....[139]....
        /*0638*/ 	.word	0x0000d9d0


	//   ....[140]....
        /*063c*/ 	.word	0x0000d9f0


	//   ....[141]....
        /*0640*/ 	.word	0x0000da60


	//   ....[142]....
        /*0644*/ 	.word	0x0000da80


	//   ....[143]....
        /*0648*/ 	.word	0x0000db10


	//   ....[144]....
        /*064c*/ 	.word	0x0000e130


	//   ....[145]....
        /*0650*/ 	.word	0x0000e160


	//   ....[146]....
        /*0654*/ 	.word	0x0000e190


	//   ....[147]....
        /*0658*/ 	.word	0x0000e1e0


	//   ....[148]....
        /*065c*/ 	.word	0x0000e260


	//   ....[149]....
        /*0660*/ 	.word	0x0000e290


	//   ....[150]....
        /*0664*/ 	.word	0x0000e310


	//   ....[151]....
        /*0668*/ 	.word	0x0000e330


	//   ....[152]....
        /*066c*/ 	.word	0x0000ec00


	//   ....[153]....
        /*0670*/ 	.word	0x0000ec20


	//   ....[154]....
        /*0674*/ 	.word	0x0000ec30


	//   ....[155]....
        /*0678*/ 	.word	0x0000ec40


	//   ....[156]....
        /*067c*/ 	.word	0x0000ec50


	//   ....[157]....
        /*0680*/ 	.word	0x0000ecb0


	//   ....[158]....
        /*0684*/ 	.word	0x0000ecc0


	//   ....[159]....
        /*0688*/ 	.word	0x0000ed20


	//   ....[160]....
        /*068c*/ 	.word	0x0000ed50


	//   ....[161]....
        /*0690*/ 	.word	0x0000ed90


	//   ....[162]....
        /*0694*/ 	.word	0x0000f1c0


	//   ....[163]....
        /*0698*/ 	.word	0x0000f1d0


	//   ....[164]....
        /*069c*/ 	.word	0x0000f1e0


	//   ....[165]....
        /*06a0*/ 	.word	0x0000f200


	//   ....[166]....
        /*06a4*/ 	.word	0x0000f220


	//   ....[167]....
        /*06a8*/ 	.word	0x0000f240


	//   ....[168]....
        /*06ac*/ 	.word	0x0000f260


	//   ....[169]....
        /*06b0*/ 	.word	0x0000f270


	//   ....[170]....
        /*06b4*/ 	.word	0x0000f290


	//   ....[171]....
        /*06b8*/ 	.word	0x0000f2c0


	//   ....[172]....
        /*06bc*/ 	.word	0x00010de0


	//   ....[173]....
        /*06c0*/ 	.word	0x000112e0


	//   ....[174]....
        /*06c4*/ 	.word	0x000113c0


	//   ....[175]....
        /*06c8*/ 	.word	0x00011490


	//   ....[176]....
        /*06cc*/ 	.word	0x000115f0


	//   ....[177]....
        /*06d0*/ 	.word	0x00011680


	//   ....[178]....
        /*06d4*/ 	.word	0x000116e0


	//   ....[179]....
        /*06d8*/ 	.word	0x000117e0


	//   ....[180]....
        /*06dc*/ 	.word	0x00011840


	//   ....[181]....
        /*06e0*/ 	.word	0x00011910


	//   ....[182]....
        /*06e4*/ 	.word	0x000119d0


	//   ....[183]....
        /*06e8*/ 	.word	0x00011aa0


	//   ....[184]....
        /*06ec*/ 	.word	0x00011c10


	//   ....[185]....
        /*06f0*/ 	.word	0x00011cb0


	//   ....[186]....
        /*06f4*/ 	.word	0x00011dd0


	//   ....[187]....
        /*06f8*/ 	.word	0x00011e20


	//   ....[188]....
        /*06fc*/ 	.word	0x00011f00


	//   ....[189]....
        /*0700*/ 	.word	0x00011fb0


	//   ....[190]....
        /*0704*/ 	.word	0x00012020


	//   ....[191]....
        /*0708*/ 	.word	0x000120f0


	//   ....[192]....
        /*070c*/ 	.word	0x00012160


	//   ....[193]....
        /*0710*/ 	.word	0x00012230


	//   ....[194]....
        /*0714*/ 	.word	0x000122c0


	//   ....[195]....
        /*0718*/ 	.word	0x00012320


	//   ....[196]....
        /*071c*/ 	.word	0x000123d0


	//   ....[197]....
        /*0720*/ 	.word	0x00012490


	//   ....[198]....
        /*0724*/ 	.word	0x00012500


	//   ....[199]....
        /*0728*/ 	.word	0x000125f0


	//   ....[200]....
        /*072c*/ 	.word	0x00012660


	//   ....[201]....
        /*0730*/ 	.word	0x00012730


	//   ....[202]....
        /*0734*/ 	.word	0x00012860


	//   ....[203]....
        /*0738*/ 	.word	0x00012900


	//   ....[204]....
        /*073c*/ 	.word	0x00012960


	//   ....[205]....
        /*0740*/ 	.word	0x00012a30


	//   ....[206]....
        /*0744*/ 	.word	0x00012a90


	//   ....[207]....
        /*0748*/ 	.word	0x00012b60


	//   ....[208]....
        /*074c*/ 	.word	0x00012bc0


	//   ....[209]....
        /*0750*/ 	.word	0x00012c90


	//   ....[210]....
        /*0754*/ 	.word	0x00012cf0


	//   ....[211]....
        /*0758*/ 	.word	0x00012dc0


	//   ....[212]....
        /*075c*/ 	.word	0x00012ea0


	//   ....[213]....
        /*0760*/ 	.word	0x00012f40


	//   ....[214]....
        /*0764*/ 	.word	0x00012fa0


	//   ....[215]....
        /*0768*/ 	.word	0x00013080


	//   ....[216]....
        /*076c*/ 	.word	0x000130e0


	//   ....[217]....
        /*0770*/ 	.word	0x000131a0


	//   ....[218]....
        /*0774*/ 	.word	0x00013200


	//   ....[219]....
        /*0778*/ 	.word	0x000132c0


	//   ....[220]....
        /*077c*/ 	.word	0x00013320


	//   ....[221]....
        /*0780*/ 	.word	0x000133e0


	//----- nvinfo : EIATTR_REG_RECONFIG
	.align		4
.L_602:
        /*0784*/ 	.byte	0x01, 0x54
	.zero		2


	//----- nvinfo : EIATTR_SYSCALL_OFFSETS
	.align		4
        /*0788*/ 	.byte	0x04, 0x46
        /*078a*/ 	.short	(.L_604 - .L_603)


	//   ....[0]....
.L_603:
        /*078c*/ 	.word	0x00001680


	//   ....[1]....
        /*0790*/ 	.word	0x0000c350


	//   ....[2]....
        /*0794*/ 	.word	0x0000c490


	//   ....[3]....
        /*0798*/ 	.word	0x0000c5d0


	//   ....[4]....
        /*079c*/ 	.word	0x0000c6f0


	//   ....[5]....
        /*07a0*/ 	.word	0x0000deb0


	//----- nvinfo : EIATTR_MBARRIER_INSTR_OFFSETS
	.align		4
.L_604:
        /*07a4*/ 	.byte	0x04, 0x39
        /*07a6*/ 	.short	(.L_606 - .L_605)


	//   ....[0]....
.L_605:
        /*07a8*/ 	.word	0x00000180
        /*07ac*/ 	.word	0x000000ff
        /*07b0*/ 	.word	0x00033400
        /*07b4*/ 	.short	0x0100
        /*07b6*/ 	.byte	0x08
	.zero		1


	//   ....[1]....
        /*07b8*/ 	.word	0x00000190
        /*07bc*/ 	.word	0x000000ff
        /*07c0*/ 	.word	0x00033420
        /*07c4*/ 	.short	0x0100
        /*07c6*/ 	.byte	0x08
	.zero		1


	//   ....[2]....
        /*07c8*/ 	.word	0x00000280
        /*07cc*/ 	.word	0x000000ff
        /*07d0*/ 	.word	0x00033430
        /*07d4*/ 	.short	0x0100
        /*07d6*/ 	.byte	0x08
	.zero		1


	//   ....[3]....
        /*07d8*/ 	.word	0x00000290
        /*07dc*/ 	.word	0x000000ff
        /*07e0*/ 	.word	0x00033440
        /*07e4*/ 	.short	0x0100
        /*07e6*/ 	.byte	0x08
	.zero		1


	//   ....[4]....
        /*07e8*/ 	.word	0x000002a0
        /*07ec*/ 	.word	0x000000ff
        /*07f0*/ 	.word	0x00033438
        /*07f4*/ 	.short	0x0100
        /*07f6*/ 	.byte	0x08
	.zero		1


	//   ....[5]....
        /*07f8*/ 	.word	0x000002b0
        /*07fc*/ 	.word	0x000000ff
        /*0800*/ 	.word	0x00033448
        /*0804*/ 	.short	0x0100
        /*0806*/ 	.byte	0x08
	.zero		1


	//   ....[6]....
        /*0808*/ 	.word	0x000003e0
        /*080c*/ 	.word	0x000000ff
        /*0810*/ 	.word	0x00033450
        /*0814*/ 	.short	0x0100
        /*0816*/ 	.byte	0x08
	.zero		1


	//   ....[7]....
        /*0818*/ 	.word	0x000003f0
        /*081c*/ 	.word	0x000000ff
        /*0820*/ 	.word	0x00033460
        /*0824*/ 	.short	0x0100
        /*0826*/ 	.byte	0x08
	.zero		1


	//   ....[8]....
        /*0828*/ 	.word	0x00000400
        /*082c*/ 	.word	0x000000ff
        /*0830*/ 	.word	0x00033458
        /*0834*/ 	.short	0x0100
        /*0836*/ 	.byte	0x08
	.zero		1


	//   ....[9]....
        /*0838*/ 	.word	0x00000410
        /*083c*/ 	.word	0x000000ff
        /*0840*/ 	.word	0x00033468
        /*0844*/ 	.short	0x0100
        /*0846*/ 	.byte	0x08
	.zero		1


	//   ....[10]....
        /*0848*/ 	.word	0x00000500
        /*084c*/ 	.word	0x000000ff
        /*0850*/ 	.word	0x00033470
        /*0854*/ 	.short	0x0100
        /*0856*/ 	.byte	0x06
	.zero		1


	//   ....[11]....
        /*0858*/ 	.word	0x00000510
        /*085c*/ 	.word	0x000000ff
        /*0860*/ 	.word	0x00033480
        /*0864*/ 	.short	0x0100
        /*0866*/ 	.byte	0x06
	.zero		1


	//   ....[12]....
        /*0868*/ 	.word	0x00000520
        /*086c*/ 	.word	0x000000ff
        /*0870*/ 	.word	0x00033478
        /*0874*/ 	.short	0x0100
        /*0876*/ 	.byte	0x06
	.zero		1


	//   ....[13]....
        /*0878*/ 	.word	0x00000530
        /*087c*/ 	.word	0x000000ff
        /*0880*/ 	.word	0x00033488
        /*0884*/ 	.short	0x0100
        /*0886*/ 	.byte	0x06
	.zero		1


	//   ....[14]....
        /*0888*/ 	.word	0x00000660
        /*088c*/ 	.word	0x000000ff
        /*0890*/ 	.word	0x00033490
        /*0894*/ 	.short	0x0100
        /*0896*/ 	.byte	0x08
	.zero		1


	//   ....[15]....
        /*0898*/ 	.word	0x00000670
        /*089c*/ 	.word	0x000000ff
        /*08a0*/ 	.word	0x000334a0
        /*08a4*/ 	.short	0x0100
        /*08a6*/ 	.byte	0x08
	.zero		1


	//   ....[16]....
        /*08a8*/ 	.word	0x00000680
        /*08ac*/ 	.word	0x000000ff
        /*08b0*/ 	.word	0x00033498
        /*08b4*/ 	.short	0x0100
        /*08b6*/ 	.byte	0x08
	.zero		1


	//   ....[17]....
        /*08b8*/ 	.word	0x00000690
        /*08bc*/ 	.word	0x000000ff
        /*08c0*/ 	.word	0x000334a8
        /*08c4*/ 	.short	0x0100
        /*08c6*/ 	.byte	0x08
	.zero		1


	//   ....[18]....
        /*08c8*/ 	.word	0x000007d0
        /*08cc*/ 	.word	0x000000ff
        /*08d0*/ 	.word	0x000334b0
        /*08d4*/ 	.short	0x0100
        /*08d6*/ 	.byte	0x08
	.zero		1


	//   ....[19]....
        /*08d8*/ 	.word	0x000007e0
        /*08dc*/ 	.word	0x000000ff
        /*08e0*/ 	.word	0x000334c0
        /*08e4*/ 	.short	0x0100
        /*08e6*/ 	.byte	0x08
	.zero		1


	//   ....[20]....
        /*08e8*/ 	.word	0x000007f0
        /*08ec*/ 	.word	0x000000ff
        /*08f0*/ 	.word	0x000334b8
        /*08f4*/ 	.short	0x0100
        /*08f6*/ 	.byte	0x08
	.zero		1


	//   ....[21]....
        /*08f8*/ 	.word	0x00000800
        /*08fc*/ 	.word	0x000000ff
        /*0900*/ 	.word	0x000334c8
        /*0904*/ 	.short	0x0100
        /*0906*/ 	.byte	0x08
	.zero		1


	//   ....[22]....
        /*0908*/ 	.word	0x000016a0
        /*090c*/ 	.word	0x000000ff
        /*0910*/ 	.word	0x00033400
        /*0914*/ 	.short	0x010a
        /*0916*/ 	.byte	0x24
	.zero		1


	//   ....[23]....
        /*0918*/ 	.word	0x00001710
        /*091c*/ 	.word	0x000000ff
        /*0920*/ 	.word	0x00033430
        /*0924*/ 	.short	0x010a
        /*0926*/ 	.byte	0x24
	.zero		1


	//   ....[24]....
        /*0928*/ 	.word	0x00001770
        /*092c*/ 	.word	0x000000ff
        /*0930*/ 	.word	0x00033430
        /*0934*/ 	.short	0x010a
        /*0936*/ 	.byte	0x24
	.zero		1


	//   ....[25]....
        /*0938*/ 	.word	0x00002570
        /*093c*/ 	.word	0x000000ff
        /*0940*/ 	.word	0x00000000
        /*0944*/ 	.short	0x0101
        /*0946*/ 	.byte	0x04
	.zero		1


	//   ....[26]....
        /*0948*/ 	.word	0x00004f40
        /*094c*/ 	.word	0x000000ff
        /*0950*/ 	.word	0x00033430
        /*0954*/ 	.short	0x010a
        /*0956*/ 	.byte	0x04
	.zero		1


	//   ....[27]....
        /*0958*/ 	.word	0x00004f80
        /*095c*/ 	.word	0x000000ff
        /*0960*/ 	.word	0x00033430
        /*0964*/ 	.short	0x010a
        /*0966*/ 	.byte	0x04
	.zero		1


	//   ....[28]....
        /*0968*/ 	.word	0x00005c50
        /*096c*/ 	.word	0x000000ff
        /*0970*/ 	.word	0x00033450
        /*0974*/ 	.short	0x010a
        /*0976*/ 	.byte	0x04
	.zero		1


	//   ....[29]....
        /*0978*/ 	.word	0x00005c90
        /*097c*/ 	.word	0x000000ff
        /*0980*/ 	.word	0x00033450
        /*0984*/ 	.short	0x010a
        /*0986*/ 	.byte	0x04
	.zero		1


	//   ....[30]....
        /*0988*/ 	.word	0x00006460
        /*098c*/ 	.word	0x000000ff
        /*0990*/ 	.word	0x00000000
        /*0994*/ 	.short	0x0101
        /*0996*/ 	.byte	0x04
	.zero		1


	//   ....[31]....
        /*0998*/ 	.word	0x000075a0
        /*099c*/ 	.word	0x000000ff
        /*09a0*/ 	.word	0x00000000
        /*09a4*/ 	.short	0x0101
        /*09a6*/ 	.byte	0x04
	.zero		1


	//   ....[32]....
        /*09a8*/ 	.word	0x00007e10
        /*09ac*/ 	.word	0x000000ff
        /*09b0*/ 	.word	0x00033450
        /*09b4*/ 	.short	0x010a
        /*09b6*/ 	.byte	0x09
	.zero		1


	//   ....[33]....
        /*09b8*/ 	.word	0x00007e50
        /*09bc*/ 	.word	0x000000ff
        /*09c0*/ 	.word	0x00033450
        /*09c4*/ 	.short	0x010a
        /*09c6*/ 	.byte	0x09
	.zero		1


	//   ....[34]....
        /*09c8*/ 	.word	0x000084e0
        /*09cc*/ 	.word	0x000000ff
        /*09d0*/ 	.word	0x00000000
        /*09d4*/ 	.short	0x0101
        /*09d6*/ 	.byte	0x04
	.zero		1


	//   ....[35]....
        /*09d8*/ 	.word	0x0000a410
        /*09dc*/ 	.word	0x000000ff
        /*09e0*/ 	.word	0x00000000
        /*09e4*/ 	.short	0x0101
        /*09e6*/ 	.byte	0x04
	.zero		1


	//   ....[36]....
        /*09e8*/ 	.word	0x0000ce70
        /*09ec*/ 	.word	0x000000ff
        /*09f0*/ 	.word	0x00033480
        /*09f4*/ 	.short	0x010a
        /*09f6*/ 	.byte	0x29
	.zero		1


	//   ....[37]....
        /*09f8*/ 	.word	0x0000d5a0
        /*09fc*/ 	.word	0x000000ff
        /*0a00*/ 	.word	0x00033470
        /*0a04*/ 	.short	0x0107
        /*0a06*/ 	.byte	0x29
	.zero		1


	//   ....[38]....
        /*0a08*/ 	.word	0x0000d630
        /*0a0c*/ 	.word	0x000000ff
        /*0a10*/ 	.word	0x00033470
        /*0a14*/ 	.short	0x0101
        /*0a16*/ 	.byte	0x29
	.zero		1


	//   ....[39]....
        /*0a18*/ 	.word	0x0000d660
        /*0a1c*/ 	.word	0x000000ff
        /*0a20*/ 	.word	0x00033440
        /*0a24*/ 	.short	0x010a
        /*0a26*/ 	.byte	0x29
	.zero		1


	//   ....[40]....
        /*0a28*/ 	.word	0x0000dc50
        /*0a2c*/ 	.word	0x000000ff
        /*0a30*/ 	.word	0x00033430
        /*0a34*/ 	.short	0x0107
        /*0a36*/ 	.byte	0x29
	.zero		1


	//   ....[41]....
        /*0a38*/ 	.word	0x0000dce0
        /*0a3c*/ 	.word	0x000000ff
        /*0a40*/ 	.word	0x00033430
        /*0a44*/ 	.short	0x0101
        /*0a46*/ 	.byte	0x29
	.zero		1


	//   ....[42]....
        /*0a48*/ 	.word	0x0000e440
        /*0a4c*/ 	.word	0x000000ff
        /*0a50*/ 	.word	0x00033400
        /*0a54*/ 	.short	0x0107
        /*0a56*/ 	.byte	0x29
	.zero		1


	//   ....[43]....
        /*0a58*/ 	.word	0x0000e4a0
        /*0a5c*/ 	.word	0x000000ff
        /*0a60*/ 	.word	0x00033400
        /*0a64*/ 	.short	0x0101
        /*0a66*/ 	.byte	0x29
	.zero		1


	//   ....[44]....
        /*0a68*/ 	.word	0x0000e4b0
        /*0a6c*/ 	.word	0x000000ff
        /*0a70*/ 	.word	0x00033420
        /*0a74*/ 	.short	0x010a
        /*0a76*/ 	.byte	0x29
	.zero		1


	//   ....[45]....
        /*0a78*/ 	.word	0x0000e910
        /*0a7c*/ 	.word	0x00000004
        /*0a80*/ 	.word	0x00033480
        /*0a84*/ 	.short	0x010a
        /*0a86*/ 	.byte	0x3f
	.zero		1


	//   ....[46]....
        /*0a88*/ 	.word	0x0000ee80
        /*0a8c*/ 	.word	0x00000004
        /*0a90*/ 	.word	0x00033470
        /*0a94*/ 	.short	0x0107
        /*0a96*/ 	.byte	0x3f
	.zero		1


	//   ....[47]....
        /*0a98*/ 	.word	0x0000ef10
        /*0a9c*/ 	.word	0x00000004
        /*0aa0*/ 	.word	0x00033470
        /*0aa4*/ 	.short	0x0101
        /*0aa6*/ 	.byte	0x3f
	.zero		1


	//   ....[48]....
        /*0aa8*/ 	.word	0x0000ef40
        /*0aac*/ 	.word	0x00000004
        /*0ab0*/ 	.word	0x00033440
        /*0ab4*/ 	.short	0x010a
        /*0ab6*/ 	.byte	0x3f
	.zero		1


	//   ....[49]....
        /*0ab8*/ 	.word	0x0000f450
        /*0abc*/ 	.word	0x00000004
        /*0ac0*/ 	.word	0x00033430
        /*0ac4*/ 	.short	0x0107
        /*0ac6*/ 	.byte	0x3f
	.zero		1


	//   ....[50]....
        /*0ac8*/ 	.word	0x0000f4f0
        /*0acc*/ 	.word	0x00000004
        /*0ad0*/ 	.word	0x00033430
        /*0ad4*/ 	.short	0x0101
        /*0ad6*/ 	.byte	0x3f
	.zero		1


	//   ....[51]....
        /*0ad8*/ 	.word	0x0000f570
        /*0adc*/ 	.word	0x00000003
        /*0ae0*/ 	.word	0x00033470
        /*0ae4*/ 	.short	0x010a
        /*0ae6*/ 	.byte	0x3f
	.zero		1


	//   ....[52]....
        /*0ae8*/ 	.word	0x0000f600
        /*0aec*/ 	.word	0x00000003
        /*0af0*/ 	.word	0x00033460
        /*0af4*/ 	.short	0x010a
        /*0af6*/ 	.byte	0x3f
	.zero		1


	//   ....[53]....
        /*0af8*/ 	.word	0x00010030
        /*0afc*/ 	.word	0x00000003
        /*0b00*/ 	.word	0x00033450
        /*0b04*/ 	.short	0x0101
        /*0b06*/ 	.byte	0x3f
	.zero		1


	//   ....[54]....
        /*0b08*/ 	.word	0x000100d0
        /*0b0c*/ 	.word	0x00000003
        /*0b10*/ 	.word	0x00000000
        /*0b14*/ 	.short	0x0101
        /*0b16*/ 	.byte	0x3f
	.zero		1


	//   ....[55]....
        /*0b18*/ 	.word	0x000101a0
        /*0b1c*/ 	.word	0x00000003
        /*0b20*/ 	.word	0x00033470
        /*0b24*/ 	.short	0x010a
        /*0b26*/ 	.byte	0x3f
	.zero		1


	//   ....[56]....
        /*0b28*/ 	.word	0x00010240
        /*0b2c*/ 	.word	0x00000003
        /*0b30*/ 	.word	0x00033460
        /*0b34*/ 	.short	0x010a
        /*0b36*/ 	.byte	0x3f
	.zero		1


	//   ....[57]....
        /*0b38*/ 	.word	0x00010c70
        /*0b3c*/ 	.word	0x00000003
        /*0b40*/ 	.word	0x00033450
        /*0b44*/ 	.short	0x0101
        /*0b46*/ 	.byte	0x3f
	.zero		1


	//   ....[58]....
        /*0b48*/ 	.word	0x00010cf0
        /*0b4c*/ 	.word	0x00000003
        /*0b50*/ 	.word	0x00000000
        /*0b54*/ 	.short	0x0101
        /*0b56*/ 	.byte	0x3f
	.zero		1


	//   ....[59]....
        /*0b58*/ 	.word	0x00010d90
        /*0b5c*/ 	.word	0x00000006
        /*0b60*/ 	.word	0x00033420
        /*0b64*/ 	.short	0x010a
        /*0b66*/ 	.byte	0x3f
	.zero		1


	//   ....[60]....
        /*0b68*/ 	.word	0x00010eb0
        /*0b6c*/ 	.word	0x00000005
        /*0b70*/ 	.word	0x00033440
        /*0b74*/ 	.short	0x010a
        /*0b76*/ 	.byte	0x3f
	.zero		1


	//   ....[61]....
        /*0b78*/ 	.word	0x00010f50
        /*0b7c*/ 	.word	0x00000003
        /*0b80*/ 	.word	0x00033440
        /*0b84*/ 	.short	0x010a
        /*0b86*/ 	.byte	0x3f
	.zero		1


	//   ....[62]....
        /*0b88*/ 	.word	0x00010f90
        /*0b8c*/ 	.word	0x00000005
        /*0b90*/ 	.word	0x00033460
        /*0b94*/ 	.short	0x010a
        /*0b96*/ 	.byte	0x3f
	.zero		1


	//   ....[63]....
        /*0b98*/ 	.word	0x00010fd0
        /*0b9c*/ 	.word	0x00000003
        /*0ba0*/ 	.word	0x00033460
        /*0ba4*/ 	.short	0x010a
        /*0ba6*/ 	.byte	0x3f
	.zero		1


	//   ....[64]....
        /*0ba8*/ 	.word	0x00011010
        /*0bac*/ 	.word	0x00000005
        /*0bb0*/ 	.word	0x00033480
        /*0bb4*/ 	.short	0x010a
        /*0bb6*/ 	.byte	0x3f
	.zero		1


	//   ....[65]....
        /*0bb8*/ 	.word	0x00011050
        /*0bbc*/ 	.word	0x00000003
        /*0bc0*/ 	.word	0x00033480
        /*0bc4*/ 	.short	0x010a
        /*0bc6*/ 	.byte	0x3f
	.zero		1


	//   ....[66]....
        /*0bc8*/ 	.word	0x000110c0
        /*0bcc*/ 	.word	0x00000003
        /*0bd0*/ 	.word	0x00033400
        /*0bd4*/ 	.short	0x010a
        /*0bd6*/ 	.byte	0x3f
	.zero		1


	//   ....[67]....
        /*0bd8*/ 	.word	0x00011120
        /*0bdc*/ 	.word	0x00000003
        /*0be0*/ 	.word	0x00033430
        /*0be4*/ 	.short	0x010a
        /*0be6*/ 	.byte	0x3f
	.zero		1


	//   ....[68]....
        /*0be8*/ 	.word	0x00011180
        /*0bec*/ 	.word	0x00000007
        /*0bf0*/ 	.word	0x00033430
        /*0bf4*/ 	.short	0x010a
        /*0bf6*/ 	.byte	0x3f
	.zero		1


	//   ....[69]....
        /*0bf8*/ 	.word	0x000111e0
        /*0bfc*/ 	.word	0x00000007
        /*0c00*/ 	.word	0x00033450
        /*0c04*/ 	.short	0x010a
        /*0c06*/ 	.byte	0x3f
	.zero		1


	//   ....[70]....
        /*0c08*/ 	.word	0x00011240
        /*0c0c*/ 	.word	0x00000003
        /*0c10*/ 	.word	0x00033450
        /*0c14*/ 	.short	0x010a
        /*0c16*/ 	.byte	0x3f
	.zero		1


	//   ....[71]....
        /*0c18*/ 	.word	0x00011310
        /*0c1c*/ 	.word	0x0000001e
        /*0c20*/ 	.word	0x00033480
        /*0c24*/ 	.short	0x010a
        /*0c26*/ 	.byte	0x3f
	.zero		1


	//   ....[72]....
        /*0c28*/ 	.word	0x00011b60
        /*0c2c*/ 	.word	0x0000001e
        /*0c30*/ 	.word	0x00033440
        /*0c34*/ 	.short	0x010a
        /*0c36*/ 	.byte	0x3f
	.zero		1


	//   ....[73]....
        /*0c38*/ 	.word	0x00012760
        /*0c3c*/ 	.word	0x0000001e
        /*0c40*/ 	.word	0x00033420
        /*0c44*/ 	.short	0x010a
        /*0c46*/ 	.byte	0x3f
	.zero		1


	//   ....[74]....
        /*0c48*/ 	.word	0x000127b0
        /*0c4c*/ 	.word	0x00000004
        /*0c50*/ 	.word	0x00033480
        /*0c54*/ 	.short	0x010a
        /*0c56*/ 	.byte	0x3f
	.zero		1


	//   ....[75]....
        /*0c58*/ 	.word	0x00012df0
        /*0c5c*/ 	.word	0x00000004
        /*0c60*/ 	.word	0x00033440
        /*0c64*/ 	.short	0x010a
        /*0c66*/ 	.byte	0x3f
	.zero		1


	//   ....[76]....
        /*0c68*/ 	.word	0x00013410
        /*0c6c*/ 	.word	0x00000003
        /*0c70*/ 	.word	0x00033470
        /*0c74*/ 	.short	0x010a
        /*0c76*/ 	.byte	0x3f
	.zero		1


	//   ....[77]....
        /*0c78*/ 	.word	0x00013460
        /*0c7c*/ 	.word	0x00000003
        /*0c80*/ 	.word	0x00033460
        /*0c84*/ 	.short	0x010a
        /*0c86*/ 	.byte	0x3f
	.zero		1


	//   ....[78]....
        /*0c88*/ 	.word	0x000134b0
        /*0c8c*/ 	.word	0x00000003
        /*0c90*/ 	.word	0x00033470
        /*0c94*/ 	.short	0x010a
        /*0c96*/ 	.byte	0x3f
	.zero		1


	//   ....[79]....
        /*0c98*/ 	.word	0x00013500
        /*0c9c*/ 	.word	0x00000003
        /*0ca0*/ 	.word	0x00033460
        /*0ca4*/ 	.short	0x010a
        /*0ca6*/ 	.byte	0x3f
	.zero		1


	//   ....[80]....
        /*0ca8*/ 	.word	0x00013550
        /*0cac*/ 	.word	0x00000006
        /*0cb0*/ 	.word	0x00033420
        /*0cb4*/ 	.short	0x010a
        /*0cb6*/ 	.byte	0x3f
	.zero		1


	//   ....[81]....
        /*0cb8*/ 	.word	0x000135a0
        /*0cbc*/ 	.word	0x00000005
        /*0cc0*/ 	.word	0x00033440
        /*0cc4*/ 	.short	0x010a
        /*0cc6*/ 	.byte	0x3f
	.zero		1


	//   ....[82]....
        /*0cc8*/ 	.word	0x000135f0
        /*0ccc*/ 	.word	0x00000003
        /*0cd0*/ 	.word	0x00033440
        /*0cd4*/ 	.short	0x010a
        /*0cd6*/ 	.byte	0x3f
	.zero		1


	//   ....[83]....
        /*0cd8*/ 	.word	0x00013640
        /*0cdc*/ 	.word	0x00000005
        /*0ce0*/ 	.word	0x00033460
        /*0ce4*/ 	.short	0x010a
        /*0ce6*/ 	.byte	0x3f
	.zero		1


	//   ....[84]....
        /*0ce8*/ 	.word	0x00013690
        /*0cec*/ 	.word	0x00000003
        /*0cf0*/ 	.word	0x00033460
        /*0cf4*/ 	.short	0x010a
        /*0cf6*/ 	.byte	0x3f
	.zero		1


	//   ....[85]....
        /*0cf8*/ 	.word	0x000136e0
        /*0cfc*/ 	.word	0x00000005
        /*0d00*/ 	.word	0x00033480
        /*0d04*/ 	.short	0x010a
        /*0d06*/ 	.byte	0x3f
	.zero		1


	//----- nvinfo : EIATTR_NUM_MBARRIERS
	.align		4
.L_606:
        /*0d08*/ 	.byte	0x03, 0x38
        /*0d0a*/ 	.short	0x0016


	//----- nvinfo : EIATTR_EXIT_INSTR_OFFSETS
	.align		4
        /*0d0c*/ 	.byte	0x04, 0x1c
        /*0d0e*/ 	.short	(.L_608 - .L_607)


	//   ....[0]....
.L_607:
        /*0d10*/ 	.word	0x000110a0


	//----- nvinfo : EIATTR_MAX_THREADS
	.align		4
.L_608:
        /*0d14*/ 	.byte	0x04, 0x05
        /*0d16*/ 	.short	(.L_610 - .L_609)
.L_609:
        /*0d18*/ 	.word	0x00000180
        /*0d1c*/ 	.word	0x00000001
        /*0d20*/ 	.word	0x00000001


	//----- nvinfo : EIATTR_CRS_STACK_SIZE
	.align		4
.L_610:
        /*0d24*/ 	.byte	0x04, 0x1e
        /*0d26*/ 	.short	(.L_612 - .L_611)
.L_611:
        /*0d28*/ 	.word	0x00000000


	//----- nvinfo : EIATTR_CBANK_PARAM_SIZE
	.align		4
.L_612:
        /*0d2c*/ 	.byte	0x03, 0x19
        /*0d2e*/ 	.short	0x0a70


	//----- nvinfo : EIATTR_PARAM_CBANK
	.align		4
        /*0d30*/ 	.byte	0x04, 0x0a
        /*0d32*/ 	.short	(.L_614 - .L_613)
	.align		4
.L_613:
        /*0d34*/ 	.word	index@(.nv.constant0._ZN7cutlass13device_kernelIN5flash11enable_sm90INS1_16FlashAttnFwdSm90INS1_25CollectiveMainloopFwdSm90ILi2EN4cute5tupleIJNS5_1CILi1EEES8_S8_EEENS6_IJNS7_ILi128EEENS7_ILi160EEENS7_ILi192EEEEEELi192ENS_12float_e4m3_tEfNS_4arch4Sm90ELb0ELb0ELb0ELb0ELb1ELb0ELb0ELb1ELb1ELb1ELb1ELb0EEENS1_21CollectiveEpilogueFwdINS6_IJSA_SC_SB_EEES9_NS_10bfloat16_tESG_Li256ELb0ELb1ELb1ELb1EEENS1_19SingleTileSchedulerILb0ELb1ELb1ELi128EEEEEEEEEvNT_6ParamsE)
        /*0d38*/ 	.short	0x0210
        /*0d3a*/ 	.short	0x0a70


	//----- nvinfo : EIATTR_SW_WAR
	.align		4
.L_614:
        /*0d3c*/ 	.byte	0x04, 0x36
        /*0d3e*/ 	.short	(.L_616 - .L_615)
.L_615:
        /*0d40*/ 	.word	0x00000008
.L_616:


//--------------------- .nv.info._ZN7cutlass13device_kernelIN5flash11enable_sm90INS1_16FlashAttnFwdSm90INS1_25CollectiveMainloopFwdSm90ILi2EN4cute5tupleIJNS5_1CILi1EEES8_S8_EEENS6_IJNS7_ILi128EEENS7_ILi160EEENS7_ILi192EEEEEELi192ENS_12float_e4m3_tEfNS_4arch4Sm90ELb0ELb0ELb0ELb1ELb1ELb0ELb0ELb1ELb1ELb1ELb1ELb0EEENS1_21CollectiveEpilogueFwdINS6_IJSA_SC_SB_EEES9_NS_10bfloat16_tESG_Li256ELb1ELb1ELb1ELb1EEENS1_36VarlenDynamicPersistentTileSchedulerILi128ELi160ELi256ELi128ELb1ELb1ELb1ELb0ELb1ELb1EEEEEEEEEvNT_6ParamsE --------------------------
	.section	.nv.info._ZN7cutlass13device_kernelIN5flash11enable_sm90INS1_16FlashAttnFwdSm90INS1_25CollectiveMainloopFwdSm90ILi2EN4cute5tupleIJNS5_1CILi1EEES8_S8_EEENS6_IJNS7_ILi128EEENS7_ILi160EEENS7_ILi192EEEEEELi192ENS_12float_e4m3_tEfNS_4arch4Sm90ELb0ELb0ELb0ELb1ELb1ELb0ELb0ELb1ELb1ELb1ELb1ELb0EEENS1_21CollectiveEpilogueFwdINS6_IJSA_SC_SB_EEES9_NS_10bfloat16_tESG_Li256ELb1ELb1ELb1ELb1EEENS1_36VarlenDynamicPersistentTileSchedulerILi128ELi160ELi256ELi128ELb1ELb1ELb1ELb0ELb1ELb1EEEEEEEEEvNT_6ParamsE,"",@"SHT_CUDA_INFO"
	.sectionflags	@""
	.align	4


	//----- nvinfo : EIATTR_CUDA_API_VERSION
	.align		4
        /*0000*/ 	.byte	0x04, 0x37
        /*0002*/ 	.short	(.L_618 - .L_617)
.L_617:
        /*0004*/ 	.word	0x00000082


	//----- nvinfo : EIATTR_KPARAM_INFO
	.align		4
.L_618:
        /*0008*/ 	.byte	0x04, 0x17
        /*000a*/ 	.short	(.L_620 - .L_619)
.L_619:
        /*000c*/ 	.word	0x00000000
        /*0010*/ 	.short	0x0000
        /*0012*/ 	.short	0x0070
        /*0014*/ 	.byte	0x00, 0xf0, 0x01, 0x2a


	//----- nvinfo : EIATTR_SPARSE_MMA_MASK
	.align		4
.L_620:
        /*0018*/ 	.byte	0x03, 0x50
        /*001a*/ 	.short	0x0000


	//----- nvinfo : EIATTR_MAXREG_COUNT
	.align		4
        /*001c*/ 	.byte	0x03, 0x1b
        /*001e*/ 	.short	0x00a8


	//----- nvinfo : EIATTR_NUM_BARRIERS
	.align		4
        /*0020*/ 	.byte	0x02, 0x4c
        /*0022*/ 	.byte	0x10
	.zero		1


	//----- nvinfo : EIATTR_EXTERNS
	.align		4
        /*0024*/ 	.byte	0x04, 0x0f
        /*0026*/ 	.short	(.L_622 - .L_621)


	//   ....[0]....
	.align		4
.L_621:
        /*0028*/ 	.word	index@(__assertfail)


	//----- nvinfo : EIATTR_ANNOTATIONS
	.align		4
.L_622:
        /*002c*/ 	.byte	0x04, 0x55
        /*002e*/ 	.short	(.L_624 - .L_623)


	//   ....[0]....
.L_623:
        /* <DEDUP_REMOVED lines=28> */


	//----- nvinfo : EIATTR_MERCURY_ISA_VERSION
	.align		4
.L_624:
        /*01e0*/ 	.byte	0x03, 0x5f
        /*01e2*/ 	.short	0x0101


	//----- nvinfo : EIATTR_UNUSED_LOAD_BYTE_OFFSET
	.align		4
        /*01e4*/ 	.byte	0x04, 0x44
        /*01e6*/ 	.short	(.L_626 - .L_625)


	//   ....[0]....
.L_625:
        /*01e8*/ 	.word	0x00000980
        /*01ec*/ 	.word	0x0000fff0


	//   ....[1]....
        /*01f0*/ 	.word	0x000091d0
        /*01f4*/ 	.word	0x0000fff0


	//----- nvinfo : EIATTR_INT_WARP_WIDE_INSTR_OFFSETS
	.align		4
.L_626:
        /*01f8*/ 	.byte	0x04, 0x31
        /*01fa*/ 	.short	(.L_628 - .L_627)


	//   ....[0]....
.L_627:
        /*01fc*/ 	.word	0x000000c0


	//   ....[1]....
        /*0200*/ 	.word	0x000000d0


	//   ....[2]....
        /*0204*/ 	.word	0x00000170


	//   ....[3]....
        /*0208*/ 	.word	0x0000f980


	//   ....[4]....
        /*020c*/ 	.word	0x0000fa10


	//   ....[5]....
        /*0210*/ 	.word	0x00013d60


	//   ....[6]....
        /*0214*/ 	.word	0x00013df0


	//----- nvinfo : EIATTR_COOP_GROUP_MASK_REGIDS
	.align		4
.L_628:
        /*0218*/ 	.byte	0x04, 0x29
        /*021a*/ 	.short	(.L_630 - .L_629)


	//   ....[0]....
.L_629:
        /*021c*/ 	.word	0xffffffff


	//   ....[1]....
        /*0220*/ 	.word	0xffffffff


	//   ....[2]....
        /*0224*/ 	.word	0xffffffff


	//   ....[3]....
        /*0228*/ 	.word	0xffffffff


	//   ....[4]....
        /*022c*/ 	.word	0xffffffff


	//   ....[5]....
        /*0230*/ 	.word	0xffffffff


	//   ....[6]....
        /*0234*/ 	.word	0xffffffff


	//   ....[7]....
        /*0238*/ 	.word	0xffffffff


	//   ....[8]....
        /*023c*/ 	.word	0xffffffff


	//   ....[9]....
        /*0240*/ 	.word	0xffffffff


	//   ....[10]....
        /*0244*/ 	.word	0xffffffff


	//   ....[11]....
        /*0248*/ 	.word	0xffffffff


	//   ....[12]....
        /*024c*/ 	.word	0xffffffff


	//   ....[13]....
        /*0250*/ 	.word	0xffffffff


	//   ....[14]....
        /*0254*/ 	.word	0xffffffff


	//   ....[15]....
        /*0258*/ 	.word	0xffffffff


	//   ....[16]....
        /*025c*/ 	.word	0xffffffff


	//   ....[17]....
        /*0260*/ 	.word	0xffffffff


	//   ....[18]....
        /*0264*/ 	.word	0xffffffff


	//   ....[19]....
        /*0268*/ 	.word	0xffffffff


	//   ....[20]....
        /*026c*/ 	.word	0xffffffff


	//   ....[21]....
        /*0270*/ 	.word	0xffffffff


	//   ....[22]....
        /*0274*/ 	.word	0xffffffff


	//   ....[23]....
        /*0278*/ 	.word	0xffffffff


	//   ....[24]....
        /*027c*/ 	.word	0xffffffff


	//   ....[25]....
        /*0280*/ 	.word	0xffffffff


	//   ....[26]....
        /*0284*/ 	.word	0xffffffff


	//   ....[27]....
        /*0288*/ 	.word	0xffffffff


	//   ....[28]....
        /*028c*/ 	.word	0xffffffff


	//   ....[29]....
        /*0290*/ 	.word	0xffffffff


	//   ....[30]....
        /*0294*/ 	.word	0xffffffff


	//   ....[31]....
        /*0298*/ 	.word	0xffffffff


	//   ....[32]....
        /*029c*/ 	.word	0xffffffff


	//   ....[33]....
        /*02a0*/ 	.word	0xffffffff


	//   ....[34]....
        /*02a4*/ 	.word	0xffffffff


	//   ....[35]....
        /*02a8*/ 	.word	0xffffffff


	//   ....[36]....
        /*02ac*/ 	.word	0xffffffff


	//   ....[37]....
        /*02b0*/ 	.word	0xffffffff


	//   ....[38]....
        /*02b4*/ 	.word	0xffffffff


	//   ....[39]....
        /*02b8*/ 	.word	0xffffffff


	//   ....[40]....
        /*02bc*/ 	.word	0xffffffff


	//   ....[41]....
        /*02c0*/ 	.word	0xffffffff


	//   ....[42]....
        /*02c4*/ 	.word	0xffffffff


	//   ....[43]....
        /*02c8*/ 	.word	0xffffffff


	//   ....[44]....
        /*02cc*/ 	.word	0xffffffff


	//   ....[45]....
        /*02d0*/ 	.word	0xffffffff


	//   ....[46]....
        /*02d4*/ 	.word	0xffffffff


	//   ....[47]....
        /*02d8*/ 	.word	0xffffffff


	//   ....[48]....
        /*02dc*/ 	.word	0xffffffff


	//   ....[49]....
        /*02e0*/ 	.word	0xffffffff


	//   ....[50]....
        /*02e4*/ 	.word	0xffffffff


	//   ....[51]....
        /*02e8*/ 	.word	0xffffffff


	//   ....[52]....
        /*02ec*/ 	.word	0xffffffff


	//   ....[53]....
        /*02f0*/ 	.word	0xffffffff


	//   ....[54]....
        /*02f4*/ 	.word	0xffffffff


	//   ....[55]....
        /*02f8*/ 	.word	0xffffffff


	//   ....[56]....
        /*02fc*/ 	.word	0xffffffff


	//   ....[57]....
        /*0300*/ 	.word	0xffffffff


	//   ....[58]....
        /*0304*/ 	.word	0xffffffff


	//   ....[59]....
        /*0308*/ 	.word	0xffffffff


	//   ....[60]....
        /*030c*/ 	.word	0xffffffff


	//   ....[61]....
        /*0310*/ 	.word	0xffffffff


	//   ....[62]....
        /*0314*/ 	.word	0xffffffff


	//   ....[63]....
        /*0318*/ 	.word	0xffffffff


	//   ....[64]....
        /*031c*/ 	.word	0xffffffff


	//   ....[65]....
        /*0320*/ 	.word	0xffffffff


	//   ....[66]....
        /*0324*/ 	.word	0xffffffff


	//   ....[67]....
        /*0328*/ 	.word	0xffffffff


	//   ....[68]....
        /*032c*/ 	.word	0xffffffff


	//   ....[69]....
        /*0330*/ 	.word	0xffffffff


	//   ....[70]....
        /*0334*/ 	.word	0xffffffff


	//   ....[71]....
        /*0338*/ 	.word	0xffffffff


	//   ....[72]....
        /*033c*/ 	.word	0xffffffff


	//   ....[73]....
        /*0340*/ 	.word	0xffffffff


	//   ....[74]....
        /*0344*/ 	.word	0xffffffff


	//   ....[75]....
        /*0348*/ 	.word	0xffffffff


	//   ....[76]....
        /*034c*/ 	.word	0xffffffff


	//   ....[77]....
        /*0350*/ 	.word	0xffffffff


	//   ....[78]....
        /*0354*/ 	.word	0xffffffff


	//   ....[79]....
        /*0358*/ 	.word	0xffffffff


	//   ....[80]....
        /*035c*/ 	.word	0xffffffff


	//   ....[81]....
        /*0360*/ 	.word	0xffffffff


	//   ....[82]....
        /*0364*/ 	.word	0xffffffff


	//   ....[83]....
        /*0368*/ 	.word	0xffffffff


	//   ....[84]....
        /*036c*/ 	.word	0xffffffff


	//   ....[85]....
        /*0370*/ 	.word	0xffffffff


	//   ....[86]....
        /*0374*/ 	.word	0xffffffff


	//   ....[87]....
        /*0378*/ 	.word	0xffffffff


	//   ....[88]....
        /*037c*/ 	.word	0xffffffff


	//   ....[89]....
        /*0380*/ 	.word	0xffffffff


	//   ....[90]....
        /*0384*/ 	.word	0xffffffff


	//   ....[91]....
        /*0388*/ 	.word	0xffffffff


	//   ....[92]....
        /*038c*/ 	.word	0xffffffff


	//   ....[93]....
        /*0390*/ 	.word	0xffffffff


	//   ....[94]....
        /*0394*/ 	.word	0xffffffff


	//   ....[95]....
        /*0398*/ 	.word	0xffffffff


	//   ....[96]....
        /*039c*/ 	.word	0xffffffff


	//   ....[97]....
        /*03a0*/ 	.word	0xffffffff


	//   ....[98]....
        /*03a4*/ 	.word	0xffffffff


	//   ....[99]....
        /*03a8*/ 	.word	0xffffffff


	//   ....[100]....
        /*03ac*/ 	.word	0xffffffff


	//   ....[101]....
        /*03b0*/ 	.word	0xffffffff


	//   ....[102]....
        /*03b4*/ 	.word	0xffffffff


	//   ....[103]....
        /*03b8*/ 	.word	0xffffffff


	//   ....[104]....
        /*03bc*/ 	.word	0xffffffff


	//   ....[105]....
        /*03c0*/ 	.word	0xffffffff


	//   ....[106]....
        /*03c4*/ 	.word	0xffffffff


	//   ....[107]....
        /*03c8*/ 	.word	0xffffffff


	//   ....[108]....
        /*03cc*/ 	.word	0xffffffff


	//   ....[109]....
        /*03d0*/ 	.word	0xffffffff


	//   ....[110]....
        /*03d4*/ 	.word	0xffffffff


	//   ....[111]....
        /*03d8*/ 	.word	0xffffffff


	//   ....[112]....
        /*03dc*/ 	.word	0xffffffff


	//   ....[113]....
        /*03e0*/ 	.word	0xffffffff


	//   ....[114]....
        /*03e4*/ 	.word	0xffffffff


	//   ....[115]....
        /*03e8*/ 	.word	0xffffffff


	//   ....[116]....
        /*03ec*/ 	.word	0xffffffff


	//   ....[117]....
        /*03f0*/ 	.word	0xffffffff


	//   ....[118]....
        /*03f4*/ 	.word	0xffffffff


	//   ....[119]....
        /*03f8*/ 	.word	0xffffffff


	//   ....[120]....
        /*03fc*/ 	.word	0xffffffff


	//   ....[121]....
        /*0400*/ 	.word	0xffffffff


	//   ....[122]....
        /*0404*/ 	.word	0xffffffff


	//   ....[123]....
        /*0408*/ 	.word	0xffffffff


	//   ....[124]....
        /*040c*/ 	.word	0xffffffff


	//   ....[125]....
        /*0410*/ 	.word	0xffffffff


	//   ....[126]....
        /*0414*/ 	.word	0xffffffff


	//   ....[127]....
        /*0418*/ 	.word	0xffffffff


	//   ....[128]....
        /*041c*/ 	.word	0xffffffff


	//   ....[129]....
        /*0420*/ 	.word	0xffffffff


	//   ....[130]....
        /*0424*/ 	.word	0xffffffff


	//   ....[131]....
        /*0428*/ 	.word	0xffffffff


	//   ....[132]....
        /*042c*/ 	.word	0xffffffff


	//   ....[133]....
        /*0430*/ 	.word	0xffffffff


	//   ....[134]....
        /*0434*/ 	.word	0xffffffff


	//   ....[135]....
        /*0438*/ 	.word	0xffffffff


	//   ....[136]....
        /*043c*/ 	.word	0xffffffff


	//   ....[137]....
        /*0440*/ 	.word	0xffffffff


	//   ....[138]....
        /*0444*/ 	.word	0xffffffff


	//   ....[139]....
        /*0448*/ 	.word	0xffffffff


	//   ....[140]....
        /*044c*/ 	.word	0xffffffff


	//   ....[141]....
        /*0450*/ 	.word	0xffffffff


	//   ....[142]....
        /*0454*/ 	.word	0xffffffff


	//   ....[143]....
        /*0458*/ 	.word	0xffffffff


	//   ....[144]....
        /*045c*/ 	.word	0xffffffff


	//   ....[145]....
        /*0460*/ 	.word	0xffffffff


	//   ....[146]....
        /*0464*/ 	.word	0xffffffff


	//   ....[147]....
        /*0468*/ 	.word	0xffffffff


	//   ....[148]....
        /*046c*/ 	.word	0xffffffff


	//   ....[149]....
        /*0470*/ 	.word	0xffffffff


	//   ....[150]....
        /*0474*/ 	.word	0xffffffff


	//   ....[151]....
        /*0478*/ 	.word	0xffffffff


	//   ....[152]....
        /*047c*/ 	.word	0xffffffff


	//   ....[153]....
        /*0480*/ 	.word	0xffffffff


	//   ....[154]....
        /*0484*/ 	.word	0xffffffff


	//   ....[155]....
        /*0488*/ 	.word	0xffffffff


	//   ....[156]....
        /*048c*/ 	.word	0xffffffff


	//   ....[157]....
        /*0490*/ 	.word	0xffffffff


	//   ....[158]....
        /*0494*/ 	.word	0xffffffff


	//   ....[159]....
        /*0498*/ 	.word	0xffffffff


	//   ....[160]....
        /*049c*/ 	.word	0xffffffff


	//   ....[161]....
        /*04a0*/ 	.word	0xffffffff


	//   ....[162]....
        /*04a4*/ 	.word	0xffffffff


	//   ....[163]....
        /*04a8*/ 	.word	0xffffffff


	//   ....[164]....
        /*04ac*/ 	.word	0xffffffff


	//   ....[165]....
        /*04b0*/ 	.word	0xffffffff


	//   ....[166]....
        /*04b4*/ 	.word	0xffffffff


	//   ....[167]....
        /*04b8*/ 	.word	0xffffffff


	//   ....[168]....
        /*04bc*/ 	.word	0xffffffff


	//   ....[169]....
        /*04c0*/ 	.word	0xffffffff


	//   ....[170]....
        /*04c4*/ 	.word	0xffffffff


	//   ....[171]....
        /*04c8*/ 	.word	0xffffffff


	//   ....[172]....
        /*04cc*/ 	.word	0xffffffff


	//   ....[173]....
        /*04d0*/ 	.word	0xffffffff


	//   ....[174]....
        /*04d4*/ 	.word	0xffffffff


	//   ....[175]....
        /*04d8*/ 	.word	0xffffffff


	//   ....[176]....
        /*04dc*/ 	.word	0xffffffff


	//   ....[177]....
        /*04e0*/ 	.word	0xffffffff


	//   ....[178]....
        /*04e4*/ 	.word	0xffffffff


	//   ....[179]....
        /*04e8*/ 	.word	0xffffffff


	//   ....[180]....
        /*04ec*/ 	.word	0xffffffff


	//   ....[181]....
        /*04f0*/ 	.word	0xffffffff


	//   ....[182]....
        /*04f4*/ 	.word	0xffffffff


	//   ....[183]....
        /*04f8*/ 	.word	0xffffffff


	//   ....[184]....
        /*04fc*/ 	.word	0xffffffff


	//   ....[185]....
        /*0500*/ 	.word	0xffffffff


	//   ....[186]....
        /*0504*/ 	.word	0xffffffff


	//   ....[187]....
        /*0508*/ 	.word	0xffffffff


	//   ....[188]....
        /*050c*/ 	.word	0xffffffff


	//   ....[189]....
        /*0510*/ 	.word	0xffffffff


	//   ....[190]....
        /*0514*/ 	.word	0xffffffff


	//   ....[191]....
        /*0518*/ 	.word	0xffffffff


	//   ....[192]....
        /*051c*/ 	.word	0xffffffff


	//   ....[193]....
        /*0520*/ 	.word	0xffffffff


	//   ....[194]....
        /*0524*/ 	.word	0xffffffff


	//   ....[195]....
        /*0528*/ 	.word	0xffffffff


	//   ....[196]....
        /*052c*/ 	.word	0xffffffff


	//   ....[197]....
        /*0530*/ 	.word	0xffffffff


	//   ....[198]....
        /*0534*/ 	.word	0xffffffff


	//   ....[199]....
        /*0538*/ 	.word	0xffffffff


	//   ....[200]....
        /*053c*/ 	.word	0xffffffff


	//   ....[201]....
        /*0540*/ 	.word	0xffffffff


	//   ....[202]....
        /*0544*/ 	.word	0xffffffff


	//   ....[203]....
        /*0548*/ 	.word	0xffffffff


	//   ....[204]....
        /*054c*/ 	.word	0xffffffff


	//   ....[205]....
        /*0550*/ 	.word	0xffffffff


	//   ....[206]....
        /*0554*/ 	.word	0xffffffff


	//   ....[207]....
        /*0558*/ 	.word	0xffffffff


	//   ....[208]....
        /*055c*/ 	.word	0xffffffff


	//   ....[209]....
        /*0560*/ 	.word	0xffffffff


	//   ....[210]....
        /*0564*/ 	.word	0xffffffff


	//   ....[211]....
        /*0568*/ 	.word	0xffffffff


	//   ....[212]....
        /*056c*/ 	.word	0xffffffff


	//   ....[213]....
        /*0570*/ 	.word	0xffffffff


	//   ....[214]....
        /*0574*/ 	.word	0xffffffff


	//   ....[215]....
        /*0578*/ 	.word	0xffffffff


	//   ....[216]....
        /*057c*/ 	.word	0xffffffff


	//   ....[217]....
        /*0580*/ 	.word	0xffffffff


	//   ....[218]....
        /*0584*/ 	.word	0xffffffff


	//   ....[219]....
        /*0588*/ 	.word	0xffffffff


	//   ....[220]....
        /*058c*/ 	.word	0xffffffff


	//   ....[221]....
        /*0590*/ 	.word	0xffffffff


	//   ....[222]....
        /*0594*/ 	.word	0xffffffff


	//   ....[223]....
        /*0598*/ 	.word	0x0500000f


	//   ....[224]....
        /*059c*/ 	.word	0x0500000f


	//   ....[225]....
        /*05a0*/ 	.word	0x0500000f


	//   ....[226]....
        /*05a4*/ 	.word	0x0500000f


	//   ....[227]....
        /*05a8*/ 	.word	0x0500000f


	//   ....[228]....
        /*05ac*/ 	.word	0x0500000f


	//   ....[229]....
        /*05b0*/ 	.word	0x0500000f


	//   ....[230]....
        /*05b4*/ 	.word	0x0500000f


	//   ....[231]....
        /*05b8*/ 	.word	0x0500000f


	//   ....[232]....
        /*05bc*/ 	.word	0x0500000f


	//   ....[233]....
        /*05c0*/ 	.word	0x0500000f


	//   ....[234]....
        /*05c4*/ 	.word	0x0500000f


	//   ....[235]....
        /*05c8*/ 	.word	0x0500000f


	//   ....[236]....
        /*05cc*/ 	.word	0x0500000f


	//   ....[237]....
        /*05d0*/ 	.word	0x0500000f


	//   ....[238]....
        /*05d4*/ 	.word	0x0500000f


	//   ....[239]....
        /*05d8*/ 	.word	0x0500000f


	//   ....[240]....
        /*05dc*/ 	.word	0x0500000f


	//   ....[241]....
        /*05e0*/ 	.word	0x0500000f


	//   ....[242]....
        /*05e4*/ 	.word	0x0500000f


	//   ....[243]....
        /*05e8*/ 	.word	0x0500000f


	//   ....[244]....
        /*05ec*/ 	.word	0x0500000f


	//   ....[245]....
        /*05f0*/ 	.word	0x0500000f


	//   ....[246]....
        /*05f4*/ 	.word	0x0500000f


	//   ....[247]....
        /*05f8*/ 	.word	0x0500000f


	//   ....[248]....
        /*05fc*/ 	.word	0x0500000f


	//   ....[249]....
        /*0600*/ 	.word	0x0500000f


	//   ....[250]....
        /*0604*/ 	.word	0x0500000f


	//   ....[251]....
        /*0608*/ 	.word	0x0500000f


	//   ....[252]....
        /*060c*/ 	.word	0x0500000f


	//   ....[253]....
        /*0610*/ 	.word	0x0500000f


	//   ....[254]....
        /*0614*/ 	.word	0x0500000f


	//   ....[255]....
        /*0618*/ 	.word	0x0500000f


	//   ....[0]....
        /*061c*/ 	.word	0x0500000f


	//   ....[1]....
        /*0620*/ 	.word	0x0500000f


	//   ....[2]....
        /*0624*/ 	.word	0x0500000f


	//   ....[3]....
        /*0628*/ 	.word	0x0500000f


	//   ....[4]....
        /*062c*/ 	.word	0x0500000f


	//   ....[5]....
        /*0630*/ 	.word	0x0500000f


	//   ....[6]....
        /*0634*/ 	.word	0x0500000f


	//   ....[7]....
        /*0638*/ 	.word	0x0500000f


	//   ....[8]....
        /*063c*/ 	.word	0x0500000f


	//   ....[9]....
        /*0640*/ 	.word	0x0500000f


	//   ....[10]....
        /*0644*/ 	.word	0x0500000f


	//   ....[11]....
        /*0648*/ 	.word	0x0500000f


	//   ....[12]....
        /*064c*/ 	.word	0x0500000f


	//   ....[13]....
        /*0650*/ 	.word	0x0500000f


	//   ....[14]....
        /*0654*/ 	.word	0x0500000f


	//   ....[15]....
        /*0658*/ 	.word	0x0500000f


	//   ....[16]....
        /*065c*/ 	.word	0x0500000f


	//----- nvinfo : EIATTR_COOP_GROUP_INSTR_OFFSETS
	.align		4
.L_630:
        /*0660*/ 	.byte	0x04, 0x28
        /*0662*/ 	.short	(.L_632 - .L_631)


	//   ....[0]....
.L_631:
        /*0664*/ 	.word	0x00000080


	//   ....[1]....
        /*0668*/ 	.word	0x00000090


	//   ....[2]....
        /*066c*/ 	.word	0x000002d0


	//   ....[3]....
        /*0670*/ 	.word	0x00000430


	//   ....[4]....
        /*0674*/ 	.word	0x00000550


	//   ....[5]....
        /*0678*/ 	.word	0x000006b0


	//   ....[6]....
        /*067c*/ 	.word	0x00001c50


	//   ....[7]....
        /*0680*/ 	.word	0x00003700


	//   ....[8]....
        /*0684*/ 	.word	0x00003800


	//   ....[9]....
        /*0688*/ 	.word	0x00003ea0


	//   ....[10]....
        /*068c*/ 	.word	0x00003f00


	//   ....[11]....
        /*0690*/ 	.word	0x00006b50


	//   ....[12]....
        /*0694*/ 	.word	0x00006b60


	//   ....[13]....
        /*0698*/ 	.word	0x00006ba0


	//   ....[14]....
        /*069c*/ 	.word	0x00006bb0


	//   ....[15]....
        /*06a0*/ 	.word	0x00008860


	//   ....[16]....
        /*06a4*/ 	.word	0x00008870


	//   ....[17]....
        /*06a8*/ 	.word	0x000088a0


	//   ....[18]....
        /*06ac*/ 	.word	0x000088b0


	//   ....[19]....
        /*06b0*/ 	.word	0x00009c70


	//   ....[20]....
        /*06b4*/ 	.word	0x00009ca0


	//   ....[21]....
        /*06b8*/ 	.word	0x00009ce0


	//   ....[22]....
        /*06bc*/ 	.word	0x00009d10


	//   ....[23]....
        /*06c0*/ 	.word	0x00009d40


	//   ....[24]....
        /*06c4*/ 	.word	0x00009d70


	//   ....[25]....
        /*06c8*/ 	.word	0x00009d90


	//   ....[26]....
        /*06cc*/ 	.word	0x00009db0


	//   ....[27]....
        /*06d0*/ 	.word	0x00009dd0


	//   ....[28]....
        /*06d4*/ 	.word	0x00009de0


	//   ....[29]....
        /*06d8*/ 	.word	0x00009df0


	//   ....[30]....
        /*06dc*/ 	.word	0x00009e00


	//   ....[31]....
        /*06e0*/ 	.word	0x00009e10


	//   ....[32]....
        /*06e4*/ 	.word	0x00009e20


	//   ....[33]....
        /*06e8*/ 	.word	0x00009e40


	//   ....[34]....
        /*06ec*/ 	.word	0x00009e60


	//   ....[35]....
        /*06f0*/ 	.word	0x00009e80


	//   ....[36]....
        /*06f4*/ 	.word	0x00009ea0


	//   ....[37]....
        /*06f8*/ 	.word	0x00009ec0


	//   ....[38]....
        /*06fc*/ 	.word	0x00009ee0


	//   ....[39]....
        /*0700*/ 	.word	0x00009f00


	//   ....[40]....
        /*0704*/ 	.word	0x00009f20


	//   ....[41]....
        /*0708*/ 	.word	0x00009f40


	//   ....[42]....
        /*070c*/ 	.word	0x00009f50


	//   ....[43]....
        /*0710*/ 	.word	0x00009f60


	//   ....[44]....
        /*0714*/ 	.word	0x00009f70


	//   ....[45]....
        /*0718*/ 	.word	0x00009f80


	//   ....[46]....
        /*071c*/ 	.word	0x00009f90


	//   ....[47]....
        /*0720*/ 	.word	0x00009fa0


	//   ....[48]....
        /*0724*/ 	.word	0x00009fb0


	//   ....[49]....
        /*0728*/ 	.word	0x00009fc0


	//   ....[50]....
        /*072c*/ 	.word	0x00009fd0


	//   ....[51]....
        /*0730*/ 	.word	0x00009fe0


	//   ....[52]....
        /*0734*/ 	.word	0x00009ff0


	//   ....[53]....
        /*0738*/ 	.word	0x0000a000


	//   ....[54]....
        /*073c*/ 	.word	0x0000a010


	//   ....[55]....
        /*0740*/ 	.word	0x0000a020


	//   ....[56]....
        /*0744*/ 	.word	0x0000a030


	//   ....[57]....
        /*0748*/ 	.word	0x0000a040


	//   ....[58]....
        /*074c*/ 	.word	0x0000a050


	//   ....[59]....
        /*0750*/ 	.word	0x0000a060


	//   ....[60]....
        /*0754*/ 	.word	0x0000a070


	//   ....[61]....
        /*0758*/ 	.word	0x0000a080


	//   ....[62]....
        /*075c*/ 	.word	0x0000a090


	//   ....[63]....
        /*0760*/ 	.word	0x0000a0a0


	//   ....[64]....
        /*0764*/ 	.word	0x0000a0b0


	//   ....[65]....
        /*0768*/ 	.word	0x0000a0c0


	//   ....[66]....
        /*076c*/ 	.word	0x0000a0d0


	//   ....[67]....
        /*0770*/ 	.word	0x0000a0e0


	//   ....[68]....
        /*0774*/ 	.word	0x0000a0f0


	//   ....[69]....
        /*0778*/ 	.word	0x0000a100


	//   ....[70]....
        /*077c*/ 	.word	0x0000a110


	//   ....[71]....
        /*0780*/ 	.word	0x0000a120


	//   ....[72]....
        /*0784*/ 	.word	0x0000a130


	//   ....[73]....
        /*0788*/ 	.word	0x0000a140


	//   ....[74]....
        /*078c*/ 	.word	0x0000a150


	//   ....[75]....
        /*0790*/ 	.word	0x0000a160


	//   ....[76]....
        /*0794*/ 	.word	0x0000a170


	//   ....[77]....
        /*0798*/ 	.word	0x0000a180


	//   ....[78]....
        /*079c*/ 	.word	0x0000a190


	//   ....[79]....
        /*07a0*/ 	.word	0x0000a1a0


	//   ....[80]....
        /*07a4*/ 	.word	0x0000a1b0


	//   ....[81]....
        /*07a8*/ 	.word	0x0000a1c0


	//   ....[82]....
        /*07ac*/ 	.word	0x0000a1d0


	//   ....[83]....
        /*07b0*/ 	.word	0x0000a1e0


	//   ....[84]....
        /*07b4*/ 	.word	0x0000a1f0


	//   ....[85]....
        /*07b8*/ 	.word	0x0000a200


	//   ....[86]....
        /*07bc*/ 	.word	0x0000a210


	//   ....[87]....
        /*07c0*/ 	.word	0x0000a220


	//   ....[88]....
        /*07c4*/ 	.word	0x0000a230


	//   ....[89]....
        /*07c8*/ 	.word	0x0000a240


	//   ....[90]....
        /*07cc*/ 	.word	0x0000a250


	//   ....[91]....
        /*07d0*/ 	.word	0x0000a260


	//   ....[92]....
        /*07d4*/ 	.word	0x0000a270


	//   ....[93]....
        /*07d8*/ 	.word	0x0000a280


	//   ....[94]....
        /*07dc*/ 	.word	0x0000a290


	//   ....[95]....
        /*07e0*/ 	.word	0x0000a2a0


	//   ....[96]....
        /*07e4*/ 	.word	0x0000a2b0


	//   ....[97]....
        /*07e8*/ 	.word	0x0000a2c0


	//   ....[98]....
        /*07ec*/ 	.word	0x0000a2d0


	//   ....[99]....
        /*07f0*/ 	.word	0x0000a2e0


	//   ....[100]....
        /*07f4*/ 	.word	0x0000a2f0


	//   ....[101]....
        /*07f8*/ 	.word	0x0000a300


	//   ....[102]....
        /*07fc*/ 	.word	0x0000a310


	//   ....[103]....
        /*0800*/ 	.word	0x0000a320


	//   ....[104]....
        /*0804*/ 	.word	0x0000a330


	//   ....[105]....
        /*0808*/ 	.word	0x0000a340


	//   ....[106]....
        /*080c*/ 	.word	0x0000a350


	//   ....[107]....
        /*0810*/ 	.word	0x0000a360


	//   ....[108]....
        /*0814*/ 	.word	0x0000a370


	//   ....[109]....
        /*0818*/ 	.word	0x0000a380


	//   ....[110]....
        /*081c*/ 	.word	0x0000a390


	//   ....[111]....
        /*0820*/ 	.word	0x0000a3a0


	//   ....[112]....
        /*0824*/ 	.word	0x0000a3b0


	//   ....[113]....
        /*0828*/ 	.word	0x0000a3c0


	//   ....[114]....
        /*082c*/ 	.word	0x0000a3d0


	//   ....[115]....
        /*0830*/ 	.word	0x0000b290


	//   ....[116]....
        /*0834*/ 	.word	0x0000b2b0


	//   ....[117]....
        /*0838*/ 	.word	0x0000b2c0


	//   ....[118]....
        /*083c*/ 	.word	0x0000b2d0


	//   ....[119]....
        /*0840*/ 	.word	0x0000bbd0


	//   ....[120]....
        /*0844*/ 	.word	0x0000bbf0


	//   ....[121]....
        /*0848*/ 	.word	0x0000bd30


	//   ....[122]....
        /*084c*/ 	.word	0x0000bd50


	//   ....[123]....
        /*0850*/ 	.word	0x0000be50


	//   ....[124]....
        /*0854*/ 	.word	0x0000be70


	//   ....[125]....
        /*0858*/ 	.word	0x0000bf80


	//   ....[126]....
        /*085c*/ 	.word	0x0000bfa0


	//   ....[127]....
        /*0860*/ 	.word	0x0000c430


	//   ....[128]....
        /*0864*/ 	.word	0x0000c440


	//   ....[129]....
        /*0868*/ 	.word	0x0000cbf0


	//   ....[130]....
        /*086c*/ 	.word	0x0000cc00


	//   ....[131]....
        /*0870*/ 	.word	0x0000dcf0


	//   ....[132]....
        /*0874*/ 	.word	0x0000dd20


	//   ....[133]....
        /*0878*/ 	.word	0x0000de40


	//   ....[134]....
        /*087c*/ 	.word	0x0000de60


	//   ....[135]....
        /*0880*/ 	.word	0x0000df60


	//   ....[136]....
        /*0884*/ 	.word	0x0000df80


	//   ....[137]....
        /*0888*/ 	.word	0x0000e090


	//   ....[138]....
        /*088c*/ 	.word	0x0000e0b0


	//   ....[139]....
        /*0890*/ 	.word	0x0000e240


	//   ....[140]....
        /*0894*/ 	.word	0x0000e460


	//   ....[141]....
        /*0898*/ 	.word	0x0000e490


	//   ....[142]....
        /*089c*/ 	.word	0x0000e4c0


	//   ....[143]....
        /*08a0*/ 	.word	0x0000e4f0


	//   ....[144]....
        /*08a4*/ 	.word	0x0000e520


	//   ....[145]....
        /*08a8*/ 	.word	0x0000e560


	//   ....[146]....
        /*08ac*/ 	.word	0x0000e6e0


	//   ....[147]....
        /*08b0*/ 	.word	0x0000e710


	//   ....[148]....
        /*08b4*/ 	.word	0x0000e740


	//   ....[149]....
        /*08b8*/ 	.word	0x0000e770


	//   ....[150]....
        /*08bc*/ 	.word	0x0000e7a0


	//   ....[151]....
        /*08c0*/ 	.word	0x0000e7d0


	//   ....[152]....
        /*08c4*/ 	.word	0x0000e860


	//   ....[153]....
        /*08c8*/ 	.word	0x0000e8b0


	//   ....[154]....
        /*08cc*/ 	.word	0x0000e8c0


	//   ....[155]....
        /*08d0*/ 	.word	0x0000e960


	//   ....[156]....
        /*08d4*/ 	.word	0x000108e0


	//   ....[157]....
        /*08d8*/ 	.word	0x00010910


	//   ....[158]....
        /*08dc*/ 	.word	0x00010940


	//   ....[159]....
        /*08e0*/ 	.word	0x00010a50


	//   ....[160]....
        /*08e4*/ 	.word	0x00010a60


	//   ....[161]....
        /*08e8*/ 	.word	0x00010af0


	//   ....[162]....
        /*08ec*/ 	.word	0x00010b00


	//   ....[163]....
        /*08f0*/ 	.word	0x00010b10


	//   ....[164]....
        /*08f4*/ 	.word	0x00010ba0


	//   ....[165]....
        /*08f8*/ 	.word	0x00010c40


	//   ....[166]....
        /*08fc*/ 	.word	0x00011020


	//   ....[167]....
        /*0900*/ 	.word	0x00011060


	//   ....[168]....
        /*0904*/ 	.word	0x00011090


	//   ....[169]....
        /*0908*/ 	.word	0x000110b0


	//   ....[170]....
        /*090c*/ 	.word	0x00011180


	//   ....[171]....
        /*0910*/ 	.word	0x00011190


	//   ....[172]....
        /*0914*/ 	.word	0x00011220


	//   ....[173]....
        /*0918*/ 	.word	0x00011230


	//   ....[174]....
        /*091c*/ 	.word	0x00011240


	//   ....[175]....
        /*0920*/ 	.word	0x00011250


	//   ....[176]....
        /*0924*/ 	.word	0x00011ae0


	//   ....[177]....
        /*0928*/ 	.word	0x00011b10


	//   ....[178]....
        /*092c*/ 	.word	0x00011b70


	//   ....[179]....
        /*0930*/ 	.word	0x00011bd0


	//   ....[180]....
        /*0934*/ 	.word	0x00011c20


	//   ....[181]....
        /*0938*/ 	.word	0x00011c70


	//   ....[182]....
        /*093c*/ 	.word	0x00011c90


	//   ....[183]....
        /*0940*/ 	.word	0x00011cd0


	//   ....[184]....
        /*0944*/ 	.word	0x000126d0


	//   ....[185]....
        /*0948*/ 	.word	0x000126e0


	//   ....[186]....
        /*094c*/ 	.word	0x000126f0


	//   ....[187]....
        /*0950*/ 	.word	0x00012730


	//   ....[188]....
        /*0954*/ 	.word	0x00012770


	//   ....[189]....
        /*0958*/ 	.word	0x00012780


	//   ....[190]....
        /*095c*/ 	.word	0x000127e0


	//   ....[191]....
        /*0960*/ 	.word	0x00012810


	//   ....[192]....
        /*0964*/ 	.word	0x00012850


	//   ....[193]....
        /*0968*/ 	.word	0x000128b0


	//   ....[194]....
        /*096c*/ 	.word	0x00012cd0


	//   ....[195]....
        /*0970*/ 	.word	0x00012ce0


	//   ....[196]....
        /*0974*/ 	.word	0x00012cf0


	//   ....[197]....
        /*0978*/ 	.word	0x00012d00


	//   ....[198]....
        /*097c*/ 	.word	0x00012d10


	//   ....[199]....
        /*0980*/ 	.word	0x00012d70


	//   ....[200]....
        /*0984*/ 	.word	0x00012d80


	//   ....[201]....
        /*0988*/ 	.word	0x00012de0


	//   ....[202]....
        /*098c*/ 	.word	0x00012e10


	//   ....[203]....
        /*0990*/ 	.word	0x00012e50


	//   ....[204]....
        /*0994*/ 	.word	0x00014d30


	//   ....[205]....
        /*0998*/ 	.word	0x00014d80


	//   ....[206]....
        /*099c*/ 	.word	0x00014db0


	//   ....[207]....
        /*09a0*/ 	.word	0x00014de0


	//   ....[208]....
        /*09a4*/ 	.word	0x00014e10


	//   ....[209]....
        /*09a8*/ 	.word	0x00014e20


	//   ....[210]....
        /*09ac*/ 	.word	0x00014e50


	//   ....[211]....
        /*09b0*/ 	.word	0x00014ea0


	//   ....[212]....
        /*09b4*/ 	.word	0x00015000


	//   ....[213]....
        /*09b8*/ 	.word	0x00015030


	//   ....[214]....
        /*09bc*/ 	.word	0x00015060


	//   ....[215]....
        /*09c0*/ 	.word	0x00015090


	//   ....[216]....
        /*09c4*/ 	.word	0x000150c0


	//   ....[217]....
        /*09c8*/ 	.word	0x00015100


	//   ....[218]....
        /*09cc*/ 	.word	0x00015180


	//   ....[219]....
        /*09d0*/ 	.word	0x000151d0


	//   ....[220]....
        /*09d4*/ 	.word	0x000151e0


	//   ....[221]....
        /*09d8*/ 	.word	0x00015270


	//   ....[222]....
        /*09dc*/ 	.word	0x000158e0


	//   ....[223]....
        /*09e0*/ 	.word	0x00015e30


	//   ....[224]....
        /*09e4*/ 	.word	0x00015f10


	//   ....[225]....
        /*09e8*/ 	.word	0x00015fe0


	//   ....[226]....
        /*09ec*/ 	.word	0x00016160


	//   ....[227]....
        /*09f0*/ 	.word	0x000161f0


	//   ....[228]....
        /*09f4*/ 	.word	0x00016250


	//   ....[229]....
        /*09f8*/ 	.word	0x00016350


	//   ....[230]....
        /*09fc*/ 	.word	0x000163b0


	//   ....[231]....
        /*0a00*/ 	.word	0x00016480


	//   ....[232]....
        /*0a04*/ 	.word	0x00016540


	//   ....[233]....
        /*0a08*/ 	.word	0x00016610


	//   ....[234]....
        /*0a0c*/ 	.word	0x00016790


	//   ....[235]....
        /*0a10*/ 	.word	0x00016850


	//   ....[236]....
        /*0a14*/ 	.word	0x000169a0


	//   ....[237]....
        /*0a18*/ 	.word	0x000169f0


	//   ....[238]....
        /*0a1c*/ 	.word	0x00016af0


	//   ....[239]....
        /*0a20*/ 	.word	0x00016ba0


	//   ....[240]....
        /*0a24*/ 	.word	0x00016c00


	//   ....[241]....
        /*0a28*/ 	.word	0x00016ca0


	//   ....[242]....
        /*0a2c*/ 	.word	0x00016d60


	//   ....[243]....
        /*0a30*/ 	.word	0x00016e50


	//   ....[244]....
        /*0a34*/ 	.word	0x00016ef0


	//   ....[245]....
        /*0a38*/ 	.word	0x00016f60


	//   ....[246]....
        /*0a3c*/ 	.word	0x00016fe0


	//   ....[247]....
        /*0a40*/ 	.word	0x000170b0


	//   ....[248]....
        /*0a44*/ 	.word	0x00017130


	//   ....[249]....
        /*0a48*/ 	.word	0x00017200


	//   ....[250]....
        /*0a4c*/ 	.word	0x00017280


	//   ....[251]....
        /*0a50*/ 	.word	0x00017340


	//   ....[252]....
        /*0a54*/ 	.word	0x00017470


	//   ....[253]....
        /*0a58*/ 	.word	0x00017500


	//   ....[254]....
        /*0a5c*/ 	.word	0x00017560


	//   ....[255]....
        /*0a60*/ 	.word	0x00017640


	//   ....[0]....
        /*0a64*/ 	.word	0x000176a0


	//   ....[1]....
        /*0a68*/ 	.word	0x00017770


	//   ....[2]....
        /*0a6c*/ 	.word	0x000177d0


	//   ....[3]....
        /*0a70*/ 	.word	0x000178a0


	//   ....[4]....
        /*0a74*/ 	.word	0x00017900


	//   ....[5]....
        /*0a78*/ 	.word	0x000179d0


	//   ....[6]....
        /*0a7c*/ 	.word	0x00017ac0


	//   ....[7]....
        /*0a80*/ 	.word	0x00017b50


	//   ....[8]....
        /*0a84*/ 	.word	0x00017bb0


	//   ....[9]....
        /*0a88*/ 	.word	0x00017c80


	//   ....[10]....
        /*0a8c*/ 	.word	0x00017ce0


	//   ....[11]....
        /*0a90*/ 	.word	0x00017db0


	//   ....[12]....
        /*0a94*/ 	.word	0x00017e10


	//   ....[13]....
        /*0a98*/ 	.word	0x00017ee0


	//   ....[14]....
        /*0a9c*/ 	.word	0x00017f40


	//   ....[15]....
        /*0aa0*/ 	.word	0x00018010


	//   ....[16]....
        /*0aa4*/ 	.word	0x00018260


	//----- nvinfo : EIATTR_REG_RECONFIG
	.align		4
.L_632:
        /*0aa8*/ 	.byte	0x01, 0x54
	.zero		2


	//----- nvinfo : EIATTR_SYSCALL_OFFSETS
	.align		4
        /*0aac*/ 	.byte	0x04, 0x46
        /*0aae*/ 	.short	(.L_634 - .L_633)


	//   ....[0]....
.L_633:
        /*0ab0*/ 	.word	0x00001dd0


	//   ....[1]....
        /*0ab4*/ 	.word	0x0000fb80


	//   ....[2]....
        /*0ab8*/ 	.word	0x0000fcf0


	//   ....[3]....
        /*0abc*/ 	.word	0x0000fe40


	//   ....[4]....
        /*0ac0*/ 	.word	0x0000ff80


	//   ....[5]....
        /*0ac4*/ 	.word	0x00011730


	//----- nvinfo : EIATTR_MBARRIER_INSTR_OFFSETS
	.align		4
.L_634:
        /*0ac8*/ 	.byte	0x04, 0x39
        /*0aca*/ 	.short	(.L_636 - .L_635)


	//   ....[0]....
.L_635:
        /*0acc*/ 	.word	0x00000180
        /*0ad0*/ 	.word	0x000000ff
        /*0ad4*/ 	.word	0x00033400
        /*0ad8*/ 	.short	0x0100
        /*0ada*/ 	.byte	0x08
	.zero		1


	//   ....[1]....
        /*0adc*/ 	.word	0x00000190
        /*0ae0*/ 	.word	0x000000ff
        /*0ae4*/ 	.word	0x00033420
        /*0ae8*/ 	.short	0x0100
        /*0aea*/ 	.byte	0x08
	.zero		1


	//   ....[2]....
        /*0aec*/ 	.word	0x00000280
        /*0af0*/ 	.word	0x000000ff
        /*0af4*/ 	.word	0x00033430
        /*0af8*/ 	.short	0x0100
        /*0afa*/ 	.byte	0x08
	.zero		1


	//   ....[3]....
        /*0afc*/ 	.word	0x00000290
        /*0b00*/ 	.word	0x000000ff
        /*0b04*/ 	.word	0x00033440
        /*0b08*/ 	.short	0x0100
        /*0b0a*/ 	.byte	0x08
	.zero		1


	//   ....[4]....
        /*0b0c*/ 	.word	0x000002a0
        /*0b10*/ 	.word	0x000000ff
        /*0b14*/ 	.word	0x00033438
        /*0b18*/ 	.short	0x0100
        /*0b1a*/ 	.byte	0x08
	.zero		1


	//   ....[5]....
        /*0b1c*/ 	.word	0x000002b0
        /*0b20*/ 	.word	0x000000ff
        /*0b24*/ 	.word	0x00033448
        /*0b28*/ 	.short	0x0100
        /*0b2a*/ 	.byte	0x08
	.zero		1


	//   ....[6]....
        /*0b2c*/ 	.word	0x000003e0
        /*0b30*/ 	.word	0x000000ff
        /*0b34*/ 	.word	0x00033450
        /*0b38*/ 	.short	0x0100
        /*0b3a*/ 	.byte	0x08
	.zero		1


	//   ....[7]....
        /*0b3c*/ 	.word	0x000003f0
        /*0b40*/ 	.word	0x000000ff
        /*0b44*/ 	.word	0x00033460
        /*0b48*/ 	.short	0x0100
        /*0b4a*/ 	.byte	0x08
	.zero		1


	//   ....[8]....
        /*0b4c*/ 	.word	0x00000400
        /*0b50*/ 	.word	0x000000ff
        /*0b54*/ 	.word	0x00033458
        /*0b58*/ 	.short	0x0100
        /*0b5a*/ 	.byte	0x08
	.zero		1


	//   ....[9]....
        /*0b5c*/ 	.word	0x00000410
        /*0b60*/ 	.word	0x000000ff
        /*0b64*/ 	.word	0x00033468
        /*0b68*/ 	.short	0x0100
        /*0b6a*/ 	.byte	0x08
	.zero		1


	//   ....[10]....
        /*0b6c*/ 	.word	0x00000500
        /*0b70*/ 	.word	0x000000ff
        /*0b74*/ 	.word	0x00033470
        /*0b78*/ 	.short	0x0100
        /*0b7a*/ 	.byte	0x06
	.zero		1


	//   ....[11]....
        /*0b7c*/ 	.word	0x00000510
        /*0b80*/ 	.word	0x000000ff
        /*0b84*/ 	.word	0x00033480
        /*0b88*/ 	.short	0x0100
        /*0b8a*/ 	.byte	0x06
	.zero		1


	//   ....[12]....
        /*0b8c*/ 	.word	0x00000520
        /*0b90*/ 	.word	0x000000ff
        /*0b94*/ 	.word	0x00033478
        /*0b98*/ 	.short	0x0100
        /*0b9a*/ 	.byte	0x06
	.zero		1


	//   ....[13]....
        /*0b9c*/ 	.word	0x00000530
        /*0ba0*/ 	.word	0x000000ff
        /*0ba4*/ 	.word	0x00033488
        /*0ba8*/ 	.short	0x0100
        /*0baa*/ 	.byte	0x06
	.zero		1


	//   ....[14]....
        /*0bac*/ 	.word	0x00000660
        /*0bb0*/ 	.word	0x000000ff
        /*0bb4*/ 	.word	0x00033490
        /*0bb8*/ 	.short	0x0100
        /*0bba*/ 	.byte	0x08
	.zero		1


	//   ....[15]....
        /*0bbc*/ 	.word	0x00000670
        /*0bc0*/ 	.word	0x000000ff
        /*0bc4*/ 	.word	0x000334a0
        /*0bc8*/ 	.short	0x0100
        /*0bca*/ 	.byte	0x08
	.zero		1


	//   ....[16]....
        /*0bcc*/ 	.word	0x00000680
        /*0bd0*/ 	.word	0x000000ff
        /*0bd4*/ 	.word	0x00033498
        /*0bd8*/ 	.short	0x0100
        /*0bda*/ 	.byte	0x08
	.zero		1


	//   ....[17]....
        /*0bdc*/ 	.word	0x00000690
        /*0be0*/ 	.word	0x000000ff
        /*0be4*/ 	.word	0x000334a8
        /*0be8*/ 	.short	0x0100
        /*0bea*/ 	.byte	0x08
	.zero		1


	//   ....[18]....
        /*0bec*/ 	.word	0x000007e0
        /*0bf0*/ 	.word	0x000000ff
        /*0bf4*/ 	.word	0x000334b0
        /*0bf8*/ 	.short	0x0100
        /*0bfa*/ 	.byte	0x08
	.zero		1


	//   ....[19]....
        /*0bfc*/ 	.word	0x000007f0
        /*0c00*/ 	.word	0x000000ff
        /*0c04*/ 	.word	0x000334c0
        /*0c08*/ 	.short	0x0100
        /*0c0a*/ 	.byte	0x08
	.zero		1


	//   ....[20]....
        /*0c0c*/ 	.word	0x00000800
        /*0c10*/ 	.word	0x000000ff
        /*0c14*/ 	.word	0x000334b8
        /*0c18*/ 	.short	0x0100
        /*0c1a*/ 	.byte	0x08
	.zero		1


	//   ....[21]....
        /*0c1c*/ 	.word	0x00000810
        /*0c20*/ 	.word	0x000000ff
        /*0c24*/ 	.word	0x000334c8
        /*0c28*/ 	.short	0x0100
        /*0c2a*/ 	.byte	0x08
	.zero		1


	//   ....[22]....
        /*0c2c*/ 	.word	0x00001e50
        /*0c30*/ 	.word	0x000000ff
        /*0c34*/ 	.word	0x00033400
        /*0c38*/ 	.short	0x010a
        /*0c3a*/ 	.byte	0x32
	.zero		1


	//   ....[23]....
        /*0c3c*/ 	.word	0x00001ed0
        /*0c40*/ 	.word	0x00000004
        /*0c44*/ 	.word	0x00033430
        /*0c48*/ 	.short	0x010a
        /*0c4a*/ 	.byte	0x3f
	.zero		1


	//   ....[24]....
        /*0c4c*/ 	.word	0x00001f20
        /*0c50*/ 	.word	0x00000004
        /*0c54*/ 	.word	0x00033430
        /*0c58*/ 	.short	0x010a
        /*0c5a*/ 	.byte	0x3f
	.zero		1


	//   ....[25]....
        /*0c5c*/ 	.word	0x00002dc0
        /*0c60*/ 	.word	0x000000ff
        /*0c64*/ 	.word	0x00000000
        /*0c68*/ 	.short	0x0101
        /*0c6a*/ 	.byte	0x06
	.zero		1


	//   ....[26]....
        /*0c6c*/ 	.word	0x00005680
        /*0c70*/ 	.word	0x000000ff
        /*0c74*/ 	.word	0x00033430
        /*0c78*/ 	.short	0x010a
        /*0c7a*/ 	.byte	0x06
	.zero		1


	//   ....[27]....
        /*0c7c*/ 	.word	0x000056c0
        /*0c80*/ 	.word	0x000000ff
        /*0c84*/ 	.word	0x00033430
        /*0c88*/ 	.short	0x010a
        /*0c8a*/ 	.byte	0x06
	.zero		1


	//   ....[28]....
        /*0c8c*/ 	.word	0x00006340
        /*0c90*/ 	.word	0x000000ff
        /*0c94*/ 	.word	0x00033450
        /*0c98*/ 	.short	0x010a
        /*0c9a*/ 	.byte	0x06
	.zero		1


	//   ....[29]....
        /*0c9c*/ 	.word	0x00006380
        /*0ca0*/ 	.word	0x000000ff
        /*0ca4*/ 	.word	0x00033450
        /*0ca8*/ 	.short	0x010a
        /*0caa*/ 	.byte	0x06
	.zero		1


	//   ....[30]....
        /*0cac*/ 	.word	0x000066c0
        /*0cb0*/ 	.word	0x000000ff
        /*0cb4*/ 	.word	0x00000000
        /*0cb8*/ 	.short	0x0101
        /*0cba*/ 	.byte	0x06
	.zero		1


	//   ....[31]....
        /*0cbc*/ 	.word	0x00007cd0
        /*0cc0*/ 	.word	0x000000ff
        /*0cc4*/ 	.word	0x00000000
        /*0cc8*/ 	.short	0x0101
        /*0cca*/ 	.byte	0x06
	.zero		1


	//   ....[32]....
        /*0ccc*/ 	.word	0x00008560
        /*0cd0*/ 	.word	0x000000ff
        /*0cd4*/ 	.word	0x00033450
        /*0cd8*/ 	.short	0x010a
        /*0cda*/ 	.byte	0x05
	.zero		1


	//   ....[33]....
        /*0cdc*/ 	.word	0x000085a0
        /*0ce0*/ 	.word	0x000000ff
        /*0ce4*/ 	.word	0x00033450
        /*0ce8*/ 	.short	0x010a
        /*0cea*/ 	.byte	0x05
	.zero		1


	//   ....[34]....
        /*0cec*/ 	.word	0x00008ed0
        /*0cf0*/ 	.word	0x000000ff
        /*0cf4*/ 	.word	0x00000000
        /*0cf8*/ 	.short	0x0101
        /*0cfa*/ 	.byte	0x04
	.zero		1


	//   ....[35]....
        /*0cfc*/ 	.word	0x0000bbb0
        /*0d00*/ 	.word	0x000000ff
        /*0d04*/ 	.word	0x00000000
        /*0d08*/ 	.short	0x0101
        /*0d0a*/ 	.byte	0x08
	.zero		1


	//   ....[36]....
        /*0d0c*/ 	.word	0x0000c240
        /*0d10*/ 	.word	0x000000ff
        /*0d14*/ 	.word	0x00000000
        /*0d18*/ 	.short	0x0101
        /*0d1a*/ 	.byte	0x08
	.zero		1


	//   ....[37]....
        /*0d1c*/ 	.word	0x00010600
        /*0d20*/ 	.word	0x00000004
        /*0d24*/ 	.word	0x00033480
        /*0d28*/ 	.short	0x010a
        /*0d2a*/ 	.byte	0x3f
	.zero		1


	//   ....[38]....
        /*0d2c*/ 	.word	0x00010d10
        /*0d30*/ 	.word	0x00000004
        /*0d34*/ 	.word	0x00033470
        /*0d38*/ 	.short	0x0107
        /*0d3a*/ 	.byte	0x3f
	.zero		1


	//   ....[39]....
        /*0d3c*/ 	.word	0x00010dd0
        /*0d40*/ 	.word	0x00000004
        /*0d44*/ 	.word	0x00033470
        /*0d48*/ 	.short	0x0101
        /*0d4a*/ 	.byte	0x3f
	.zero		1


	//   ....[40]....
        /*0d4c*/ 	.word	0x00010e00
        /*0d50*/ 	.word	0x00000004
        /*0d54*/ 	.word	0x00033440
        /*0d58*/ 	.short	0x010a
        /*0d5a*/ 	.byte	0x3f
	.zero		1


	//   ....[41]....
        /*0d5c*/ 	.word	0x00011470
        /*0d60*/ 	.word	0x00000004
        /*0d64*/ 	.word	0x00033430
        /*0d68*/ 	.short	0x0107
        /*0d6a*/ 	.byte	0x3f
	.zero		1


	//   ....[42]....
        /*0d6c*/ 	.word	0x00011540
        /*0d70*/ 	.word	0x00000004
        /*0d74*/ 	.word	0x00033430
        /*0d78*/ 	.short	0x0101
        /*0d7a*/ 	.byte	0x3f
	.zero		1


	//   ....[43]....
        /*0d7c*/ 	.word	0x00011de0
        /*0d80*/ 	.word	0x00000012
        /*0d84*/ 	.word	0x00033400
        /*0d88*/ 	.short	0x0107
        /*0d8a*/ 	.byte	0x3f
	.zero		1


	//   ....[44]....
        /*0d8c*/ 	.word	0x00011ee0
        /*0d90*/ 	.word	0x00000012
        /*0d94*/ 	.word	0x00033400
        /*0d98*/ 	.short	0x0101
        /*0d9a*/ 	.byte	0x3f
	.zero		1


	//   ....[45]....
        /*0d9c*/ 	.word	0x00011f00
        /*0da0*/ 	.word	0x00000012
        /*0da4*/ 	.word	0x00033420
        /*0da8*/ 	.short	0x010a
        /*0daa*/ 	.byte	0x3f
	.zero		1


	//   ....[46]....
        /*0dac*/ 	.word	0x00012420
        /*0db0*/ 	.word	0x00000004
        /*0db4*/ 	.word	0x00033480
        /*0db8*/ 	.short	0x010a
        /*0dba*/ 	.byte	0x3f
	.zero		1


	//   ....[47]....
        /*0dbc*/ 	.word	0x00012950
        /*0dc0*/ 	.word	0x00000004
        /*0dc4*/ 	.word	0x00033470
        /*0dc8*/ 	.short	0x0107
        /*0dca*/ 	.byte	0x3f
	.zero		1


	//   ....[48]....
        /*0dcc*/ 	.word	0x00012a10
        /*0dd0*/ 	.word	0x00000004
        /*0dd4*/ 	.word	0x00033470
        /*0dd8*/ 	.short	0x0101
        /*0dda*/ 	.byte	0x3f
	.zero		1


	//   ....[49]....
        /*0ddc*/ 	.word	0x00012a40
        /*0de0*/ 	.word	0x00000004
        /*0de4*/ 	.word	0x00033440
        /*0de8*/ 	.short	0x010a
        /*0dea*/ 	.byte	0x3f
	.zero		1


	//   ....[50]....
        /*0dec*/ 	.word	0x00012f40
        /*0df0*/ 	.word	0x00000004
        /*0df4*/ 	.word	0x00033430
        /*0df8*/ 	.short	0x0107
        /*0dfa*/ 	.byte	0x3f
	.zero		1


	//   ....[51]....
        /*0dfc*/ 	.word	0x00013010
        /*0e00*/ 	.word	0x00000004
        /*0e04*/ 	.word	0x00033430
        /*0e08*/ 	.short	0x0101
        /*0e0a*/ 	.byte	0x3f
	.zero		1


	//   ....[52]....
        /*0e0c*/ 	.word	0x00013090
        /*0e10*/ 	.word	0x00000002
        /*0e14*/ 	.word	0x00033470
        /*0e18*/ 	.short	0x010a
        /*0e1a*/ 	.byte	0x3f
	.zero		1


	//   ....[53]....
        /*0e1c*/ 	.word	0x00013120
        /*0e20*/ 	.word	0x00000002
        /*0e24*/ 	.word	0x00033460
        /*0e28*/ 	.short	0x010a
        /*0e2a*/ 	.byte	0x3f
	.zero		1


	//   ....[54]....
        /*0e2c*/ 	.word	0x00013c30
        /*0e30*/ 	.word	0x00000002
        /*0e34*/ 	.word	0x00033450
        /*0e38*/ 	.short	0x0101
        /*0e3a*/ 	.byte	0x3f
	.zero		1


	//   ....[55]....
        /*0e3c*/ 	.word	0x00013cc0
        /*0e40*/ 	.word	0x00000002
        /*0e44*/ 	.word	0x00000000
        /*0e48*/ 	.short	0x0101
        /*0e4a*/ 	.byte	0x3f
	.zero		1


	//   ....[56]....
        /*0e4c*/ 	.word	0x00013e90
        /*0e50*/ 	.word	0x00000000
        /*0e54*/ 	.word	0x00033470
        /*0e58*/ 	.short	0x010a
        /*0e5a*/ 	.byte	0x3f
	.zero		1


	//   ....[57]....
        /*0e5c*/ 	.word	0x00013f10
        /*0e60*/ 	.word	0x00000000
        /*0e64*/ 	.word	0x00033460
        /*0e68*/ 	.short	0x010a
        /*0e6a*/ 	.byte	0x3f
	.zero		1


	//   ....[58]....
        /*0e6c*/ 	.word	0x00014a30
        /*0e70*/ 	.word	0x00000000
        /*0e74*/ 	.word	0x00033450
        /*0e78*/ 	.short	0x0101
        /*0e7a*/ 	.byte	0x3f
	.zero		1


	//   ....[59]....
        /*0e7c*/ 	.word	0x00014ad0
        /*0e80*/ 	.word	0x00000000
        /*0e84*/ 	.word	0x00000000
        /*0e88*/ 	.short	0x0101
        /*0e8a*/ 	.byte	0x3f
	.zero		1


	//   ....[60]....
        /*0e8c*/ 	.word	0x00015860
        /*0e90*/ 	.word	0x00000005
        /*0e94*/ 	.word	0x00033420
        /*0e98*/ 	.short	0x010a
        /*0e9a*/ 	.byte	0x3f
	.zero		1


	//   ....[61]....
        /*0e9c*/ 	.word	0x000159e0
        /*0ea0*/ 	.word	0x00000003
        /*0ea4*/ 	.word	0x00033440
        /*0ea8*/ 	.short	0x010a
        /*0eaa*/ 	.byte	0x3f
	.zero		1


	//   ....[62]....
        /*0eac*/ 	.word	0x00015a80
        /*0eb0*/ 	.word	0x00000005
        /*0eb4*/ 	.word	0x00033440
        /*0eb8*/ 	.short	0x010a
        /*0eba*/ 	.byte	0x3f
	.zero		1


	//   ....[63]....
        /*0ebc*/ 	.word	0x00015ac0
        /*0ec0*/ 	.word	0x00000003
        /*0ec4*/ 	.word	0x00033460
        /*0ec8*/ 	.short	0x010a
        /*0eca*/ 	.byte	0x3f
	.zero		1


	//   ....[64]....
        /*0ecc*/ 	.word	0x00015b00
        /*0ed0*/ 	.word	0x00000005
        /*0ed4*/ 	.word	0x00033460
        /*0ed8*/ 	.short	0x010a
        /*0eda*/ 	.byte	0x3f
	.zero		1


	//   ....[65]....
        /*0edc*/ 	.word	0x00015b40
        /*0ee0*/ 	.word	0x00000003
        /*0ee4*/ 	.word	0x00033480
        /*0ee8*/ 	.short	0x010a
        /*0eea*/ 	.byte	0x3f
	.zero		1


	//   ....[66]....
        /*0eec*/ 	.word	0x00015b80
        /*0ef0*/ 	.word	0x00000005
        /*0ef4*/ 	.word	0x00033480
        /*0ef8*/ 	.short	0x010a
        /*0efa*/ 	.byte	0x3f
	.zero		1


	//   ....[67]....
        /*0efc*/ 	.word	0x00015bf0
        /*0f00*/ 	.word	0x00000003
        /*0f04*/ 	.word	0x00033400
        /*0f08*/ 	.short	0x010a
        /*0f0a*/ 	.byte	0x3f
	.zero		1


	//   ....[68]....
        /*0f0c*/ 	.word	0x00015c40
        /*0f10*/ 	.word	0x00000004
        /*0f14*/ 	.word	0x00033430
        /*0f18*/ 	.short	0x010a
        /*0f1a*/ 	.byte	0x3f
	.zero		1


	//   ....[69]....
        /*0f1c*/ 	.word	0x00015ca0
        /*0f20*/ 	.word	0x00000003
        /*0f24*/ 	.word	0x00033430
        /*0f28*/ 	.short	0x010a
        /*0f2a*/ 	.byte	0x3f
	.zero		1


	//   ....[70]....
        /*0f2c*/ 	.word	0x00015d00
        /*0f30*/ 	.word	0x00000003
        /*0f34*/ 	.word	0x00033450
        /*0f38*/ 	.short	0x010a
        /*0f3a*/ 	.byte	0x3f
	.zero		1


	//   ....[71]....
        /*0f3c*/ 	.word	0x00015d60
        /*0f40*/ 	.word	0x00000007
        /*0f44*/ 	.word	0x00033450
        /*0f48*/ 	.short	0x010a
        /*0f4a*/ 	.byte	0x3f
	.zero		1


	//   ....[72]....
        /*0f4c*/ 	.word	0x00015e60
        /*0f50*/ 	.word	0x00000004
        /*0f54*/ 	.word	0x00033480
        /*0f58*/ 	.short	0x010a
        /*0f5a*/ 	.byte	0x3f
	.zero		1


	//   ....[73]....
        /*0f5c*/ 	.word	0x000166e0
        /*0f60*/ 	.word	0x00000004
        /*0f64*/ 	.word	0x00033440
        /*0f68*/ 	.short	0x010a
        /*0f6a*/ 	.byte	0x3f
	.zero		1


	//   ....[74]....
        /*0f6c*/ 	.word	0x00017370
        /*0f70*/ 	.word	0x00000012
        /*0f74*/ 	.word	0x00033420
        /*0f78*/ 	.short	0x010a
        /*0f7a*/ 	.byte	0x3f
	.zero		1


	//   ....[75]....
        /*0f7c*/ 	.word	0x000173c0
        /*0f80*/ 	.word	0x00000004
        /*0f84*/ 	.word	0x00033480
        /*0f88*/ 	.short	0x010a
        /*0f8a*/ 	.byte	0x3f
	.zero		1


	//   ....[76]....
        /*0f8c*/ 	.word	0x00017a10
        /*0f90*/ 	.word	0x00000004
        /*0f94*/ 	.word	0x00033440
        /*0f98*/ 	.short	0x010a
        /*0f9a*/ 	.byte	0x3f
	.zero		1


	//   ....[77]....
        /*0f9c*/ 	.word	0x00018040
        /*0fa0*/ 	.word	0x00000002
        /*0fa4*/ 	.word	0x00033470
        /*0fa8*/ 	.short	0x010a
        /*0faa*/ 	.byte	0x3f
	.zero		1


	//   ....[78]....
        /*0fac*/ 	.word	0x00018090
        /*0fb0*/ 	.word	0x00000002
        /*0fb4*/ 	.word	0x00033460
        /*0fb8*/ 	.short	0x010a
        /*0fba*/ 	.byte	0x3f
	.zero		1


	//   ....[79]....
        /*0fbc*/ 	.word	0x000180e0
        /*0fc0*/ 	.word	0x00000000
        /*0fc4*/ 	.word	0x00033470
        /*0fc8*/ 	.short	0x010a
        /*0fca*/ 	.byte	0x3f
	.zero		1


	//   ....[80]....
        /*0fcc*/ 	.word	0x00018130
        /*0fd0*/ 	.word	0x00000000
        /*0fd4*/ 	.word	0x00033460
        /*0fd8*/ 	.short	0x010a
        /*0fda*/ 	.byte	0x3f
	.zero		1


	//   ....[81]....
        /*0fdc*/ 	.word	0x00018180
        /*0fe0*/ 	.word	0x00000005
        /*0fe4*/ 	.word	0x00033420
        /*0fe8*/ 	.short	0x010a
        /*0fea*/ 	.byte	0x3f
	.zero		1


	//   ....[82]....
        /*0fec*/ 	.word	0x00018320
        /*0ff0*/ 	.word	0x00000003
        /*0ff4*/ 	.word	0x00033440
        /*0ff8*/ 	.short	0x010a
        /*0ffa*/ 	.byte	0x3f
	.zero		1


	//   ....[83]....
        /*0ffc*/ 	.word	0x00018370
        /*1000*/ 	.word	0x00000005
        /*1004*/ 	.word	0x00033440
        /*1008*/ 	.short	0x010a
        /*100a*/ 	.byte	0x3f
	.zero		1


	//   ....[84]....
        /*100c*/ 	.word	0x000183c0
        /*1010*/ 	.word	0x00000003
        /*1014*/ 	.word	0x00033460
        /*1018*/ 	.short	0x010a
        /*101a*/ 	.byte	0x3f
	.zero		1


	//   ....[85]....
        /*101c*/ 	.word	0x00018410
        /*1020*/ 	.word	0x00000005
        /*1024*/ 	.word	0x00033460
        /*1028*/ 	.short	0x010a
        /*102a*/ 	.byte	0x3f
	.zero		1


	//   ....[86]....
        /*102c*/ 	.word	0x00018460
        /*1030*/ 	.word	0x00000003
        /*1034*/ 	.word	0x00033480
        /*1038*/ 	.short	0x010a
        /*103a*/ 	.byte	0x3f
	.zero		1


	//----- nvinfo : EIATTR_NUM_MBARRIERS
	.align		4
.L_636:
        /*103c*/ 	.byte	0x03, 0x38
        /*103e*/ 	.short	0x0016


	//----- nvinfo : EIATTR_EXIT_INSTR_OFFSETS
	.align		4
        /*1040*/ 	.byte	0x04, 0x1c
        /*1042*/ 	.short	(.L_638 - .L_637)


	//   ....[0]....
.L_637:
        /*1044*/ 	.word	0x000009c0


	//   ....[1]....
        /*1048*/ 	.word	0x0000e1f0


	//   ....[2]....
        /*104c*/ 	.word	0x00015bd0


	//----- nvinfo : EIATTR_MAX_THREADS
	.align		4
.L_638:
        /*1050*/ 	.byte	0x04, 0x05
        /*1052*/ 	.short	(.L_640 - .L_639)
.L_639:
        /*1054*/ 	.word	0x00000180
        /*1058*/ 	.word	0x00000001
        /*105c*/ 	.word	0x00000001


	//----- nvinfo : EIATTR_CRS_STACK_SIZE
	.align		4
.L_640:
        /*1060*/ 	.byte	0x04, 0x1e
        /*1062*/ 	.short	(.L_642 - .L_641)
.L_641:
        /*1064*/ 	.word	0x00000000


	//----- nvinfo : EIATTR_CBANK_PARAM_SIZE
	.align		4
.L_642:
        /*1068*/ 	.byte	0x03, 0x19
        /*106a*/ 	.short	0x0af0


	//----- nvinfo : EIATTR_PARAM_CBANK
	.align		4
        /*106c*/ 	.byte	0x04, 0x0a
        /*106e*/ 	.short	(.L_644 - .L_643)
	.align		4
.L_643:
        /*1070*/ 	.word	index@(.nv.constant0._ZN7cutlass13device_kernelIN5flash11enable_sm90INS1_16FlashAttnFwdSm90INS1_25CollectiveMainloopFwdSm90ILi2EN4cute5tupleIJNS5_1CILi1EEES8_S8_EEENS6_IJNS7_ILi128EEENS7_ILi160EEENS7_ILi192EEEEEELi192ENS_12float_e4m3_tEfNS_4arch4Sm90ELb0ELb0ELb0ELb1ELb1ELb0ELb0ELb1ELb1ELb1ELb1ELb0EEENS1_21CollectiveEpilogueFwdINS6_IJSA_SC_SB_EEES9_NS_10bfloat16_tESG_Li256ELb1ELb1ELb1ELb1EEENS1_36VarlenDynamicPersistentTileSchedulerILi128ELi160ELi256ELi128ELb1ELb1ELb1ELb0ELb1ELb1EEEEEEEEEvNT_6ParamsE)
        /*1074*/ 	.short	0x0210
        /*1076*/ 	.short	0x0af0


	//----- nvinfo : EIATTR_SW_WAR
	.align		4
.L_644:
        /*1078*/ 	.byte	0x04, 0x36
        /*107a*/ 	.short	(.L_646 - .L_645)
.L_645:
        /*107c*/ 	.word	0x00000008
.L_646:


//--------------------- .nv.info._ZN7cutlass13device_kernelIN5flash11enable_sm90INS1_16FlashAttnFwdSm90INS1_25CollectiveMainloopFwdSm90ILi2EN4cute5tupleIJNS5_1CILi1EEES8_S8_EEENS6_IJNS7_ILi128EEENS7_ILi160EEENS7_ILi192EEEEEELi192ENS_12float_e4m3_tEfNS_4arch4Sm90ELb0ELb0ELb0ELb1ELb1ELb1ELb0ELb1ELb1ELb1ELb1ELb0EEENS1_21CollectiveEpilogueFwdINS6_IJSA_SC_SB_EEES9_NS_10bfloat16_tESG_Li256ELb1ELb1ELb1ELb1EEENS1_36VarlenDynamicPersistentTileSchedulerILi128ELi160ELi256ELi128ELb1ELb1ELb1ELb0ELb1ELb1EEEEEEEEEvNT_6ParamsE --------------------------
	.section	.nv.info._ZN7cutlass13device_kernelIN5flash11enable_sm90INS1_16FlashAttnFwdSm90INS1_25CollectiveMainloopFwdSm90ILi2EN4cute5tupleIJNS5_1CILi1EEES8_S8_EEENS6_IJNS7_ILi128EEENS7_ILi160EEENS7_ILi192EEEEEELi192ENS_12float_e4m3_tEfNS_4arch4Sm90ELb0ELb0ELb0ELb1ELb1ELb1ELb0ELb1ELb1ELb1ELb1ELb0EEENS1_21CollectiveEpilogueFwdINS6_IJSA_SC_SB_EEES9_NS_10bfloat16_tESG_Li256ELb1ELb1ELb1ELb1EEENS1_36VarlenDynamicPersistentTileSchedulerILi128ELi160ELi256ELi128ELb1ELb1ELb1ELb0ELb1ELb1EEEEEEEEEvNT_6ParamsE,"",@"SHT_CUDA_INFO"
	.sectionflags	@""
	.align	4


	//----- nvinfo : EIATTR_CUDA_API_VERSION
	.align		4
        /*0000*/ 	.byte	0x04, 0x37
        /*0002*/ 	.short	(.L_648 - .L_647)
.L_647:
        /*0004*/ 	.word	0x00000082


	//----- nvinfo : EIATTR_KPARAM_INFO
	.align		4
.L_648:
        /*0008*/ 	.byte	0x04, 0x17
        /*000a*/ 	.short	(.L_650 - .L_649)
.L_649:
        /*000c*/ 	.word	0x00000000
        /*0010*/ 	.short	0x0000
        /*0012*/ 	.short	0x0070
        /*0014*/ 	.byte	0x00, 0xf0, 0x01, 0x2a


	//----- nvinfo : EIATTR_SPARSE_MMA_MASK
	.align		4
.L_650:
        /*0018*/ 	.byte	0x03, 0x50
        /*001a*/ 	.short	0x0000


	//----- nvinfo : EIATTR_MAXREG_COUNT
	.align		4
        /*001c*/ 	.byte	0x03, 0x1b
        /*001e*/ 	.short	0x00a8


	//----- nvinfo : EIATTR_NUM_BARRIERS
	.align		4
        /*0020*/ 	.byte	0x02, 0x4c
        /*0022*/ 	.byte	0x10
	.zero		1


	//----- nvinfo : EIATTR_EXTERNS
	.align		4
        /*0024*/ 	.byte	0x04, 0x0f
        /*0026*/ 	.short	(.L_652 - .L_651)


	//   ....[0]....
	.align		4
.L_651:
        /*0028*/ 	.word	index@(__assertfail)


	//----- nvinfo : EIATTR_ANNOTATIONS
	.align		4
.L_652:
        /*002c*/ 	.byte	0x04, 0x55
        /*002e*/ 	.short	(.L_654 - .L_653)


	//   ....[0]....
.L_653:
        /* <DEDUP_REMOVED lines=177> */


	//----- nvinfo : EIATTR_MERCURY_ISA_VERSION
	.align		4
.L_654:
        /*0b28*/ 	.byte	0x03, 0x5f
        /*0b2a*/ 	.short	0x0101


	//----- nvinfo : EIATTR_UNUSED_LOAD_BYTE_OFFSET
	.align		4
        /*0b2c*/ 	.byte	0x04, 0x44
        /*0b2e*/ 	.short	(.L_656 - .L_655)


	//   ....[0]....
.L_655:
        /*0b30*/ 	.word	0x00000a90
        /*0b34*/ 	.word	0x0000fff0


	//   ....[1]....
        /*0b38*/ 	.word	0x00020d90
        /*0b3c*/ 	.word	0x0000fff0


	//----- nvinfo : EIATTR_INT_WARP_WIDE_INSTR_OFFSETS
	.align		4
.L_656:
        /*0b40*/ 	.byte	0x04, 0x31
        /*0b42*/ 	.short	(.L_658 - .L_657)


	//   ....[0]....
.L_657:
        /*0b44*/ 	.word	0x00000130


	//   ....[1]....
        /*0b48*/ 	.word	0x00000170


	//   ....[2]....
        /*0b4c*/ 	.word	0x000001e0


	//   ....[3]....
        /*0b50*/ 	.word	0x00029800


	//   ....[4]....
        /*0b54*/ 	.word	0x00029890


	//   ....[5]....
        /*0b58*/ 	.word	0x0002ded0


	//   ....[6]....
        /*0b5c*/ 	.word	0x0002df60


	//----- nvinfo : EIATTR_COOP_GROUP_MASK_REGIDS
	.align		4
.L_658:
        /*0b60*/ 	.byte	0x04, 0x29
        /*0b62*/ 	.short	(.L_660 - .L_659)


	//   ....[0]....
.L_659:
        /*0b64*/ 	.word	0xffffffff


	//   ....[1]....
        /*0b68*/ 	.word	0xffffffff


	//   ....[2]....
        /*0b6c*/ 	.word	0xffffffff


	//   ....[3]....
        /*0b70*/ 	.word	0xffffffff


	//   ....[4]....
        /*0b74*/ 	.word	0xffffffff


	//   ....[5]....
        /*0b78*/ 	.word	0xffffffff


	//   ....[6]....
        /*0b7c*/ 	.word	0xffffffff


	//   ....[7]....
        /*0b80*/ 	.word	0xffffffff


	//   ....[8]....
        /*0b84*/ 	.word	0xffffffff


	//   ....[9]....
        /*0b88*/ 	.word	0xffffffff


	//   ....[10]....
        /*0b8c*/ 	.word	0xffffffff


	//   ....[11]....
        /*0b90*/ 	.word	0xffffffff


	//   ....[12]....
        /*0b94*/ 	.word	0xffffffff


	//   ....[13]....
        /*0b98*/ 	.word	0xffffffff


	//   ....[14]....
        /*0b9c*/ 	.word	0xffffffff


	//   ....[15]....
        /*0ba0*/ 	.word	0xffffffff


	//   ....[16]....
        /*0ba4*/ 	.word	0xffffffff


	//   ....[17]....
        /*0ba8*/ 	.word	0xffffffff


	//   ....[18]....
        /*0bac*/ 	.word	0xffffffff


	//   ....[19]....
        /*0bb0*/ 	.word	0xffffffff


	//   ....[20]....
        /*0bb4*/ 	.word	0xffffffff


	//   ....[21]....
        /*0bb8*/ 	.word	0xffffffff


	//   ....[22]....
        /*0bbc*/ 	.word	0xffffffff


	//   ....[23]....
        /*0bc0*/ 	.word	0xffffffff


	//   ....[24]....
        /*0bc4*/ 	.word	0xffffffff


	//   ....[25]....
        /*0bc8*/ 	.word	0xffffffff


	//   ....[26]....
        /*0bcc*/ 	.word	0xffffffff


	//   ....[27]....
        /*0bd0*/ 	.word	0xffffffff


	//   ....[28]....
        /*0bd4*/ 	.word	0xffffffff


	//   ....[29]....
        /*0bd8*/ 	.word	0xffffffff


	//   ....[30]....
        /*0bdc*/ 	.word	0xffffffff


	//   ....[31]....
        /*0be0*/ 	.word	0xffffffff


	//   ....[32]....
        /*0be4*/ 	.word	0xffffffff


	//   ....[33]....
        /*0be8*/ 	.word	0xffffffff


	//   ....[34]....
        /*0bec*/ 	.word	0xffffffff


	//   ....[35]....
        /*0bf0*/ 	.word	0xffffffff


	//   ....[36]....
        /*0bf4*/ 	.word	0xffffffff


	//   ....[37]....
        /*0bf8*/ 	.word	0xffffffff


	//   ....[38]....
        /*0bfc*/ 	.word	0xffffffff


	//   ....[39]....
        /*0c00*/ 	.word	0xffffffff


	//   ....[40]....
        /*0c04*/ 	.word	0xffffffff


	//   ....[41]....
        /*0c08*/ 	.word	0xffffffff


	//   ....[42]....
        /*0c0c*/ 	.word	0xffffffff


	//   ....[43]....
        /*0c10*/ 	.word	0xffffffff


	//   ....[44]....
        /*0c14*/ 	.word	0xffffffff


	//   ....[45]....
        /*0c18*/ 	.word	0xffffffff


	//   ....[46]....
        /*0c1c*/ 	.word	0xffffffff


	//   ....[47]....
        /*0c20*/ 	.word	0xffffffff


	//   ....[48]....
        /*0c24*/ 	.word	0xffffffff


	//   ....[49]....
        /*0c28*/ 	.word	0xffffffff


	//   ....[50]....
        /*0c2c*/ 	.word	0xffffffff


	//   ....[51]....
        /*0c30*/ 	.word	0xffffffff


	//   ....[52]....
        /*0c34*/ 	.word	0xffffffff


	//   ....[53]....
        /*0c38*/ 	.word	0xffffffff


	//   ....[54]....
        /*0c3c*/ 	.word	0xffffffff


	//   ....[55]....
        /*0c40*/ 	.word	0xffffffff


	//   ....[56]....
        /*0c44*/ 	.word	0xffffffff


	//   ....[57]....
        /*0c48*/ 	.word	0xffffffff


	//   ....[58]....
        /*0c4c*/ 	.word	0xffffffff


	//   ....[59]....
        /*0c50*/ 	.word	0xffffffff


	//   ....[60]....
        /*0c54*/ 	.word	0xffffffff


	//   ....[61]....
        /*0c58*/ 	.word	0xffffffff


	//   ....[62]....
        /*0c5c*/ 	.word	0xffffffff


	//   ....[63]....
        /*0c60*/ 	.word	0xffffffff


	//   ....[64]....
        /*0c64*/ 	.word	0xffffffff


	//   ....[65]....
        /*0c68*/ 	.word	0xffffffff


	//   ....[66]....
        /*0c6c*/ 	.word	0xffffffff


	//   ....[67]....
        /*0c70*/ 	.word	0xffffffff


	//   ....[68]....
        /*0c74*/ 	.word	0xffffffff


	//   ....[69]....
        /*0c78*/ 	.word	0xffffffff


	//   ....[70]....
        /*0c7c*/ 	.word	0xffffffff


	//   ....[71]....
        /*0c80*/ 	.word	0xffffffff


	//   ....[72]....
        /*0c84*/ 	.word	0xffffffff


	//   ....[73]....
        /*0c88*/ 	.word	0xffffffff


	//   ....[74]....
        /*0c8c*/ 	.word	0xffffffff


	//   ....[75]....
        /*0c90*/ 	.word	0xffffffff


	//   ....[76]....
        /*0c94*/ 	.word	0xffffffff


	//   ....[77]....
        /*0c98*/ 	.word	0xffffffff


	//   ....[78]....
        /*0c9c*/ 	.word	0xffffffff


	//   ....[79]....
        /*0ca0*/ 	.word	0xffffffff


	//   ....[80]....
        /*0ca4*/ 	.word	0xffffffff


	//   ....[81]....
        /*0ca8*/ 	.word	0xffffffff


	//   ....[82]....
        /*0cac*/ 	.word	0xffffffff


	//   ....[83]....
        /*0cb0*/ 	.word	0xffffffff


	//   ....[84]....
        /*0cb4*/ 	.word	0xffffffff


	//   ....[85]....
        /*0cb8*/ 	.word	0xffffffff


	//   ....[86]....
        /*0cbc*/ 	.word	0xffffffff


	//   ....[87]....
        /*0cc0*/ 	.word	0xffffffff


	//   ....[88]....
        /*0cc4*/ 	.word	0xffffffff


	//   ....[89]....
        /*0cc8*/ 	.word	0xffffffff


	//   ....[90]....
        /*0ccc*/ 	.word	0xffffffff


	//   ....[91]....
        /*0cd0*/ 	.word	0xffffffff


	//   ....[92]....
        /*0cd4*/ 	.word	0xffffffff


	//   ....[93]....
        /*0cd8*/ 	.word	0xffffffff


	//   ....[94]....
        /*0cdc*/ 	.word	0xffffffff


	//   ....[95]....
        /*0ce0*/ 	.word	0xffffffff


	//   ....[96]....
        /*0ce4*/ 	.word	0xffffffff


	//   ....[97]....
        /*0ce8*/ 	.word	0xffffffff


	//   ....[98]....
        /*0cec*/ 	.word	0xffffffff


	//   ....[99]....
        /*0cf0*/ 	.word	0xffffffff


	//   ....[100]....
        /*0cf4*/ 	.word	0xffffffff


	//   ....[101]....
        /*0cf8*/ 	.word	0xffffffff


	//   ....[102]....
        /*0cfc*/ 	.word	0xffffffff


	//   ....[103]....
        /*0d00*/ 	.word	0xffffffff


	//   ....[104]....
        /*0d04*/ 	.word	0xffffffff


	//   ....[105]....
        /*0d08*/ 	.word	0xffffffff


	//   ....[106]....
        /*0d0c*/ 	.word	0xffffffff


	//   ....[107]....
        /*0d10*/ 	.word	0xffffffff


	//   ....[108]....
        /*0d14*/ 	.word	0xffffffff


	//   ....[109]....
        /*0d18*/ 	.word	0xffffffff


	//   ....[110]....
        /*0d1c*/ 	.word	0xffffffff


	//   ....[111]....
        /*0d20*/ 	.word	0xffffffff


	//   ....[112]....
        /*0d24*/ 	.word	0xffffffff


	//   ....[113]....
        /*0d28*/ 	.word	0xffffffff


	//   ....[114]....
        /*0d2c*/ 	.word	0xffffffff


	//   ....[115]....
        /*0d30*/ 	.word	0xffffffff


	//   ....[116]....
        /*0d34*/ 	.word	0xffffffff


	//   ....[117]....
        /*0d38*/ 	.word	0xffffffff


	//   ....[118]....
        /*0d3c*/ 	.word	0xffffffff


	//   ....[119]....
        /*0d40*/ 	.word	0xffffffff


	//   ....[120]....
        /*0d44*/ 	.word	0xffffffff


	//   ....[121]....
        /*0d48*/ 	.word	0xffffffff


	//   ....[122]....
        /*0d4c*/ 	.word	0xffffffff


	//   ....[123]....
        /*0d50*/ 	.word	0xffffffff


	//   ....[124]....
        /*0d54*/ 	.word	0xffffffff


	//   ....[125]....
        /*0d58*/ 	.word	0xffffffff


	//   ....[126]....
        /*0d5c*/ 	.word	0xffffffff


	//   ....[127]....
        /*0d60*/ 	.word	0xffffffff


	//   ....[128]....
        /*0d64*/ 	.word	0xffffffff


	//   ....[129]....
        /*0d68*/ 	.word	0xffffffff


	//   ....[130]....
        /*0d6c*/ 	.word	0xffffffff


	//   ....[131]....
        /*0d70*/ 	.word	0xffffffff


	//   ....[132]....
        /*0d74*/ 	.word	0xffffffff


	//   ....[133]....
        /*0d78*/ 	.word	0xffffffff


	//   ....[134]....
        /*0d7c*/ 	.word	0xffffffff


	//   ....[135]....
        /*0d80*/ 	.word	0xffffffff


	//   ....[136]....
        /*0d84*/ 	.word	0xffffffff


	//   ....[137]....
        /*0d88*/ 	.word	0xffffffff


	//   ....[138]....
        /*0d8c*/ 	.word	0xffffffff


	//   ....[139]....
        /*0d90*/ 	.word	0xffffffff


	//   ....[140]....
        /*0d94*/ 	.word	0xffffffff


	//   ....[141]....
        /*0d98*/ 	.word	0xffffffff


	//   ....[142]....
        /*0d9c*/ 	.word	0xffffffff


	//   ....[143]....
        /*0da0*/ 	.word	0xffffffff


	//   ....[144]....
        /*0da4*/ 	.word	0xffffffff


	//   ....[145]....
        /*0da8*/ 	.word	0xffffffff


	//   ....[146]....
        /*0dac*/ 	.word	0xffffffff


	//   ....[147]....
        /*0db0*/ 	.word	0xffffffff


	//   ....[148]....
        /*0db4*/ 	.word	0xffffffff


	//   ....[149]....
        /*0db8*/ 	.word	0xffffffff


	//   ....[150]....
        /*0dbc*/ 	.word	0xffffffff


	//   ....[151]....
        /*0dc0*/ 	.word	0xffffffff


	//   ....[152]....
        /*0dc4*/ 	.word	0xffffffff


	//   ....[153]....
        /*0dc8*/ 	.word	0xffffffff


	//   ....[154]....
        /*0dcc*/ 	.word	0xffffffff


	//   ....[155]....
        /*0dd0*/ 	.word	0xffffffff


	//   ....[156]....
        /*0dd4*/ 	.word	0xffffffff


	//   ....[157]....
        /*0dd8*/ 	.word	0xffffffff


	//   ....[158]....
        /*0ddc*/ 	.word	0xffffffff


	//   ....[159]....
        /*0de0*/ 	.word	0xffffffff


	//   ....[160]....
        /*0de4*/ 	.word	0xffffffff


	//   ....[161]....
        /*0de8*/ 	.word	0xffffffff


	//   ....[162]....
        /*0dec*/ 	.word	0xffffffff


	//   ....[163]....
        /*0df0*/ 	.word	0xffffffff


	//   ....[164]....
        /*0df4*/ 	.word	0xffffffff


	//   ....[165]....
        /*0df8*/ 	.word	0xffffffff


	//   ....[166]....
        /*0dfc*/ 	.word	0xffffffff


	//   ....[167]....
        /*0e00*/ 	.word	0xffffffff


	//   ....[168]....
        /*0e04*/ 	.word	0xffffffff


	//   ....[169]....
        /*0e08*/ 	.word	0xffffffff


	//   ....[170]....
        /*0e0c*/ 	.word	0xffffffff


	//   ....[171]....
        /*0e10*/ 	.word	0xffffffff


	//   ....[172]....
        /*0e14*/ 	.word	0xffffffff


	//   ....[173]....
        /*0e18*/ 	.word	0xffffffff


	//   ....[174]....
        /*0e1c*/ 	.word	0xffffffff


	//   ....[175]....
        /*0e20*/ 	.word	0xffffffff


	//   ....[176]....
        /*0e24*/ 	.word	0xffffffff


	//   ....[177]....
        /*0e28*/ 	.word	0xffffffff


	//   ....[178]....
        /*0e2c*/ 	.word	0xffffffff


	//   ....[179]....
        /*0e30*/ 	.word	0xffffffff


	//   ....[180]....
        /*0e34*/ 	.word	0xffffffff


	//   ....[181]....
        /*0e38*/ 	.word	0xffffffff


	//   ....[182]....
        /*0e3c*/ 	.word	0xffffffff


	//   ....[183]....
        /*0e40*/ 	.word	0xffffffff


	//   ....[184]....
        /*0e44*/ 	.word	0xffffffff


	//   ....[185]....
        /*0e48*/ 	.word	0xffffffff


	//   ....[186]....
        /*0e4c*/ 	.word	0xffffffff


	//   ....[187]....
        /*0e50*/ 	.word	0xffffffff


	//   ....[188]....
        /*0e54*/ 	.word	0xffffffff


	//   ....[189]....
        /*0e58*/ 	.word	0xffffffff


	//   ....[190]....
        /*0e5c*/ 	.word	0xffffffff


	//   ....[191]....
        /*0e60*/ 	.word	0xffffffff


	//   ....[192]....
        /*0e64*/ 	.word	0xffffffff


	//   ....[193]....
        /*0e68*/ 	.word	0xffffffff


	//   ....[194]....
        /*0e6c*/ 	.word	0xffffffff


	//   ....[195]....
        /*0e70*/ 	.word	0xffffffff


	//   ....[196]....
        /*0e74*/ 	.word	0xffffffff


	//   ....[197]....
        /*0e78*/ 	.word	0xffffffff


	//   ....[198]....
        /*0e7c*/ 	.word	0xffffffff


	//   ....[199]....
        /*0e80*/ 	.word	0xffffffff


	//   ....[200]....
        /*0e84*/ 	.word	0xffffffff


	//   ....[201]....
        /*0e88*/ 	.word	0xffffffff


	//   ....[202]....
        /*0e8c*/ 	.word	0xffffffff


	//   ....[203]....
        /*0e90*/ 	.word	0xffffffff


	//   ....[204]....
        /*0e94*/ 	.word	0xffffffff


	//   ....[205]....
        /*0e98*/ 	.word	0xffffffff


	//   ....[206]....
        /*0e9c*/ 	.word	0xffffffff


	//   ....[207]....
        /*0ea0*/ 	.word	0xffffffff


	//   ....[208]....
        /*0ea4*/ 	.word	0xffffffff


	//   ....[209]....
        /*0ea8*/ 	.word	0xffffffff


	//   ....[210]....
        /*0eac*/ 	.word	0xffffffff


	//   ....[211]....
        /*0eb0*/ 	.word	0xffffffff


	//   ....[212]....
        /*0eb4*/ 	.word	0xffffffff


	//   ....[213]....
        /*0eb8*/ 	.word	0xffffffff


	//   ....[214]....
        /*0ebc*/ 	.word	0xffffffff


	//   ....[215]....
        /*0ec0*/ 	.word	0xffffffff


	//   ....[216]....
        /*0ec4*/ 	.word	0xffffffff


	//   ....[217]....
        /*0ec8*/ 	.word	0xffffffff


	//   ....[218]....
        /*0ecc*/ 	.word	0xffffffff


	//   ....[219]....
        /*0ed0*/ 	.word	0xffffffff


	//   ....[220]....
        /*0ed4*/ 	.word	0xffffffff


	//   ....[221]....
        /*0ed8*/ 	.word	0xffffffff


	//   ....[222]....
        /*0edc*/ 	.word	0xffffffff


	//   ....[223]....
        /*0ee0*/ 	.word	0xffffffff


	//   ....[224]....
        /*0ee4*/ 	.word	0xffffffff


	//   ....[225]....
        /*0ee8*/ 	.word	0xffffffff


	//   ....[226]....
        /*0eec*/ 	.word	0xffffffff


	//   ....[227]....
        /*0ef0*/ 	.word	0xffffffff


	//   ....[228]....
        /*0ef4*/ 	.word	0xffffffff


	//   ....[229]....
        /*0ef8*/ 	.word	0xffffffff


	//   ....[230]....
        /*0efc*/ 	.word	0xffffffff


	//   ....[231]....
        /*0f00*/ 	.word	0xffffffff


	//   ....[232]....
        /*0f04*/ 	.word	0xffffffff


	//   ....[233]....
        /*0f08*/ 	.word	0xffffffff


	//   ....[234]....
        /*0f0c*/ 	.word	0xffffffff


	//   ....[235]....
        /*0f10*/ 	.word	0xffffffff


	//   ....[236]....
        /*0f14*/ 	.word	0xffffffff


	//   ....[237]....
        /*0f18*/ 	.word	0xffffffff


	//   ....[238]....
        /*0f1c*/ 	.word	0xffffffff


	//   ....[239]....
        /*0f20*/ 	.word	0xffffffff


	//   ....[240]....
        /*0f24*/ 	.word	0xffffffff


	//   ....[241]....
        /*0f28*/ 	.word	0xffffffff


	//   ....[242]....
        /*0f2c*/ 	.word	0xffffffff


	//   ....[243]....
        /*0f30*/ 	.word	0xffffffff


	//   ....[244]....
        /*0f34*/ 	.word	0xffffffff


	//   ....[245]....
        /*0f38*/ 	.word	0xffffffff


	//   ....[246]....
        /*0f3c*/ 	.word	0xffffffff


	//   ....[247]....
        /*0f40*/ 	.word	0xffffffff


	//   ....[248]....
        /*0f44*/ 	.word	0xffffffff


	//   ....[249]....
        /*0f48*/ 	.word	0x0500000f


	//   ....[250]....
        /*0f4c*/ 	.word	0x0500000f


	//   ....[251]....
        /*0f50*/ 	.word	0x0500000f


	//   ....[252]....
        /*0f54*/ 	.word	0x0500000f


	//   ....[253]....
        /*0f58*/ 	.word	0x0500000f


	//   ....[254]....
        /*0f5c*/ 	.word	0x0500000f


	//   ....[255]....
        /*0f60*/ 	.word	0x0500000f


	//   ....[0]....
        /*0f64*/ 	.word	0x0500000f


	//   ....[1]....
        /*0f68*/ 	.word	0x0500000f


	//   ....[2]....
        /*0f6c*/ 	.word	0x0500000f


	//   ....[3]....
        /*0f70*/ 	.word	0x0500000f


	//   ....[4]....
        /*0f74*/ 	.word	0x0500000f


	//   ....[5]....
        /*0f78*/ 	.word	0x0500000f


	//   ....[6]....
        /*0f7c*/ 	.word	0x0500000f


	//   ....[7]....
        /*0f80*/ 	.word	0x0500000f


	//   ....[8]....
        /*0f84*/ 	.word	0x0500000f


	//   ....[9]....
        /*0f88*/ 	.word	0x0500000f


	//   ....[10]....
        /*0f8c*/ 	.word	0x0500000f


	//   ....[11]....
        /*0f90*/ 	.word	0x0500000f


	//   ....[12]....
        /*0f94*/ 	.word	0x0500000f


	//   ....[13]....
        /*0f98*/ 	.word	0x0500000f


	//   ....[14]....
        /*0f9c*/ 	.word	0x0500000f


	//   ....[15]....
        /*0fa0*/ 	.word	0x0500000f


	//   ....[16]....
        /*0fa4*/ 	.word	0x0500000f


	//   ....[17]....
        /*0fa8*/ 	.word	0x0500000f


	//   ....[18]....
        /*0fac*/ 	.word	0x0500000f


	//   ....[19]....
        /*0fb0*/ 	.word	0x0500000f


	//   ....[20]....
        /*0fb4*/ 	.word	0x0500000f


	//   ....[21]....
        /*0fb8*/ 	.word	0x0500000f


	//   ....[22]....
        /*0fbc*/ 	.word	0x0500000f


	//   ....[23]....
        /*0fc0*/ 	.word	0x0500000f


	//   ....[24]....
        /*0fc4*/ 	.word	0x0500000f


	//   ....[25]....
        /*0fc8*/ 	.word	0x0500000f


	//   ....[26]....
        /*0fcc*/ 	.word	0x0500000f


	//   ....[27]....
        /*0fd0*/ 	.word	0x0500000f


	//   ....[28]....
        /*0fd4*/ 	.word	0x0500000f


	//   ....[29]....
        /*0fd8*/ 	.word	0x0500000f


	//   ....[30]....
        /*0fdc*/ 	.word	0x0500000f


	//   ....[31]....
        /*0fe0*/ 	.word	0x0500000f


	//   ....[32]....
        /*0fe4*/ 	.word	0x0500000f


	//   ....[33]....
        /*0fe8*/ 	.word	0x0500000f


	//   ....[34]....
        /*0fec*/ 	.word	0x0500000f


	//   ....[35]....
        /*0ff0*/ 	.word	0x0500000f


	//   ....[36]....
        /*0ff4*/ 	.word	0x0500000f


	//   ....[37]....
        /*0ff8*/ 	.word	0x0500000f


	//   ....[38]....
        /*0ffc*/ 	.word	0x0500000f


	//   ....[39]....
        /*1000*/ 	.word	0x0500000f


	//   ....[40]....
        /*1004*/ 	.word	0x0500000f


	//   ....[41]....
        /*1008*/ 	.word	0x0500000f


	//   ....[42]....
        /*100c*/ 	.word	0x0500000f


	//   ....[43]....
        /*1010*/ 	.word	0x0500000f


	//   ....[44]....
        /*1014*/ 	.word	0x0500000f


	//   ....[45]....
        /*1018*/ 	.word	0x0500000f


	//   ....[46]....
        /*101c*/ 	.word	0x0500000f


	//   ....[47]....
        /*1020*/ 	.word	0x0500000f


	//   ....[48]....
        /*1024*/ 	.word	0x0500000f


	//   ....[49]....
        /*1028*/ 	.word	0x0500000f


	//   ....[50]....
        /*102c*/ 	.word	0x0500000f


	//   ....[51]....
        /*1030*/ 	.word	0x0500000f


	//   ....[52]....
        /*1034*/ 	.word	0x0500000f


	//   ....[53]....
        /*1038*/ 	.word	0x0500000f


	//   ....[54]....
        /*103c*/ 	.word	0x0500000f


	//   ....[55]....
        /*1040*/ 	.word	0x0500000f


	//   ....[56]....
        /*1044*/ 	.word	0x0500000f


	//   ....[57]....
        /*1048*/ 	.word	0x0500000f


	//   ....[58]....
        /*104c*/ 	.word	0x0500000f


	//   ....[59]....
        /*1050*/ 	.word	0x0500000f


	//   ....[60]....
        /*1054*/ 	.word	0x0500000f


	//   ....[61]....
        /*1058*/ 	.word	0x0500000f


	//   ....[62]....
        /*105c*/ 	.word	0x0500000f


	//   ....[63]....
        /*1060*/ 	.word	0x0500000f


	//   ....[64]....
        /*1064*/ 	.word	0x0500000f


	//   ....[65]....
        /*1068*/ 	.word	0x0500000f


	//   ....[66]....
        /*106c*/ 	.word	0x0500000f


	//   ....[67]....
        /*1070*/ 	.word	0x0500000f


	//   ....[68]....
        /*1074*/ 	.word	0x0500000f


	//   ....[69]....
        /*1078*/ 	.word	0x0500000f


	//   ....[70]....
        /*107c*/ 	.word	0x0500000f


	//   ....[71]....
        /*1080*/ 	.word	0x0500000f


	//   ....[72]....
        /*1084*/ 	.word	0x0500000f


	//   ....[73]....
        /*1088*/ 	.word	0x0500000f


	//   ....[74]....
        /*108c*/ 	.word	0x0500000f


	//   ....[75]....
        /*1090*/ 	.word	0x0500000f


	//   ....[76]....
        /*1094*/ 	.word	0x0500000f


	//   ....[77]....
        /*1098*/ 	.word	0x0500000f


	//   ....[78]....
        /*109c*/ 	.word	0x0500000f


	//   ....[79]....
        /*10a0*/ 	.word	0x0500000f


	//   ....[80]....
        /*10a4*/ 	.word	0x0500000f


	//   ....[81]....
        /*10a8*/ 	.word	0x0500000f


	//   ....[82]....
        /*10ac*/ 	.word	0x0500000f


	//   ....[83]....
        /*10b0*/ 	.word	0x0500000f


	//   ....[84]....
        /*10b4*/ 	.word	0x0500000f


	//   ....[85]....
        /*10b8*/ 	.word	0x0500000f


	//   ....[86]....
        /*10bc*/ 	.word	0x0500000f


	//   ....[87]....
        /*10c0*/ 	.word	0x0500000f


	//   ....[88]....
        /*10c4*/ 	.word	0x0500000f


	//   ....[89]....
        /*10c8*/ 	.word	0x0500000f


	//   ....[90]....
        /*10cc*/ 	.word	0x0500000f


	//   ....[91]....
        /*10d0*/ 	.word	0x0500000f


	//   ....[92]....
        /*10d4*/ 	.word	0x0500000f


	//   ....[93]....
        /*10d8*/ 	.word	0x0500000f


	//   ....[94]....
        /*10dc*/ 	.word	0x0500000f


	//   ....[95]....
        /*10e0*/ 	.word	0x0500000f


	//   ....[96]....
        /*10e4*/ 	.word	0x0500000f


	//   ....[97]....
        /*10e8*/ 	.word	0x0500000f


	//   ....[98]....
        /*10ec*/ 	.word	0x0500000f


	//   ....[99]....
        /*10f0*/ 	.word	0x0500000f


	//   ....[100]....
        /*10f4*/ 	.word	0x0500000f


	//   ....[101]....
        /*10f8*/ 	.word	0x0500000f


	//   ....[102]....
        /*10fc*/ 	.word	0x0500000f


	//   ....[103]....
        /*1100*/ 	.word	0x0500000f


	//   ....[104]....
        /*1104*/ 	.word	0x0500000f


	//   ....[105]....
        /*1108*/ 	.word	0x0500000f


	//   ....[106]....
        /*110c*/ 	.word	0x0500000f


	//   ....[107]....
        /*1110*/ 	.word	0x0500000f


	//   ....[108]....
        /*1114*/ 	.word	0x0500000f


	//   ....[109]....
        /*1118*/ 	.word	0x0500000f


	//   ....[110]....
        /*111c*/ 	.word	0x0500000f


	//   ....[111]....
        /*1120*/ 	.word	0x0500000f


	//   ....[112]....
        /*1124*/ 	.word	0x0500000f


	//   ....[113]....
        /*1128*/ 	.word	0x0500000f


	//   ....[114]....
        /*112c*/ 	.word	0x0500000f


	//   ....[115]....
        /*1130*/ 	.word	0x0500000f


	//   ....[116]....
        /*1134*/ 	.word	0x0500000f


	//   ....[117]....
        /*1138*/ 	.word	0x0500000f


	//   ....[118]....
        /*113c*/ 	.word	0x0500000f


	//   ....[119]....
        /*1140*/ 	.word	0x0500000f


	//   ....[120]....
        /*1144*/ 	.word	0x0500000f


	//   ....[121]....
        /*1148*/ 	.word	0x0500000f


	//   ....[122]....
        /*114c*/ 	.word	0x0500000f


	//   ....[123]....
        /*1150*/ 	.word	0x0500000f


	//   ....[124]....
        /*1154*/ 	.word	0x0500000f


	//   ....[125]....
        /*1158*/ 	.word	0x0500000f


	//   ....[126]....
        /*115c*/ 	.word	0x0500000f


	//   ....[127]....
        /*1160*/ 	.word	0x0500000f


	//   ....[128]....
        /*1164*/ 	.word	0x0500000f


	//   ....[129]....
        /*1168*/ 	.word	0x0500000f


	//   ....[130]....
        /*116c*/ 	.word	0x0500000f


	//   ....[131]....
        /*1170*/ 	.word	0x0500000f


	//   ....[132]....
        /*1174*/ 	.word	0x0500000f


	//   ....[133]....
        /*1178*/ 	.word	0x0500000f


	//   ....[134]....
        /*117c*/ 	.word	0x0500000f


	//   ....[135]....
        /*1180*/ 	.word	0x0500000f


	//   ....[136]....
        /*1184*/ 	.word	0x0500000f


	//   ....[137]....
        /*1188*/ 	.word	0x0500000f


	//   ....[138]....
        /*118c*/ 	.word	0x0500000f


	//   ....[139]....
        /*1190*/ 	.word	0x0500000f


	//   ....[140]....
        /*1194*/ 	.word	0x0500000f


	//   ....[141]....
        /*1198*/ 	.word	0x0500000f


	//   ....[142]....
        /*119c*/ 	.word	0x0500000f


	//   ....[143]....
        /*11a0*/ 	.word	0x0500000f


	//   ....[144]....
        /*11a4*/ 	.word	0x0500000f


	//   ....[145]....
        /*11a8*/ 	.word	0x0500000f


	//   ....[146]....
        /*11ac*/ 	.word	0x0500000f


	//   ....[147]....
        /*11b0*/ 	.word	0x0500000f


	//   ....[148]....
        /*11b4*/ 	.word	0x0500000f


	//   ....[149]....
        /*11b8*/ 	.word	0x0500000f


	//   ....[150]....
        /*11bc*/ 	.word	0x0500000f


	//   ....[151]....
        /*11c0*/ 	.word	0x0500000f


	//   ....[152]....
        /*11c4*/ 	.word	0x0500000f


	//   ....[153]....
        /*11c8*/ 	.word	0x0500000f


	//   ....[154]....
        /*11cc*/ 	.word	0x0500000f


	//   ....[155]....
        /*11d0*/ 	.word	0x0500000f


	//   ....[156]....
        /*11d4*/ 	.word	0x0500000f


	//   ....[157]....
        /*11d8*/ 	.word	0x0500000f


	//   ....[158]....
        /*11dc*/ 	.word	0x0500000f


	//   ....[159]....
        /*11e0*/ 	.word	0x0500000f


	//   ....[160]....
        /*11e4*/ 	.word	0x0500000f


	//   ....[161]....
        /*11e8*/ 	.word	0x0500000f


	//   ....[162]....
        /*11ec*/ 	.word	0x0500000f


	//   ....[163]....
        /*11f0*/ 	.word	0x0500000f


	//   ....[164]....
        /*11f4*/ 	.word	0x0500000f


	//   ....[165]....
        /*11f8*/ 	.word	0x0500000f


	//   ....[166]....
        /*11fc*/ 	.word	0x0500000f


	//   ....[167]....
        /*1200*/ 	.word	0x0500000f


	//   ....[168]....
        /*1204*/ 	.word	0x0500000f


	//   ....[169]....
        /*1208*/ 	.word	0x0500000f


	//   ....[170]....
        /*120c*/ 	.word	0x0500000f


	//   ....[171]....
        /*1210*/ 	.word	0x0500000f


	//   ....[172]....
        /*1214*/ 	.word	0x0500000f


	//   ....[173]....
        /*1218*/ 	.word	0x0500000f


	//   ....[174]....
        /*121c*/ 	.word	0x0500000f


	//   ....[175]....
        /*1220*/ 	.word	0x0500000f


	//   ....[176]....
        /*1224*/ 	.word	0x0500000f


	//   ....[177]....
        /*1228*/ 	.word	0x0500000f


	//   ....[178]....
        /*122c*/ 	.word	0x0500000f


	//   ....[179]....
        /*1230*/ 	.word	0x0500000f


	//   ....[180]....
        /*1234*/ 	.word	0x0500000f


	//   ....[181]....
        /*1238*/ 	.word	0x0500000f


	//   ....[182]....
        /*123c*/ 	.word	0x0500000f


	//   ....[183]....
        /*1240*/ 	.word	0x0500000f


	//   ....[184]....
        /*1244*/ 	.word	0x0500000f


	//   ....[185]....
        /*1248*/ 	.word	0x0500000f


	//   ....[186]....
        /*124c*/ 	.word	0x0500000f


	//   ....[187]....
        /*1250*/ 	.word	0x0500000f


	//   ....[188]....
        /*1254*/ 	.word	0x0500000f


	//   ....[189]....
        /*1258*/ 	.word	0x0500000f


	//   ....[190]....
        /*125c*/ 	.word	0x0500000f


	//   ....[191]....
        /*1260*/ 	.word	0x0500000f


	//   ....[192]....
        /*1264*/ 	.word	0x0500000f


	//   ....[193]....
        /*1268*/ 	.word	0x0500000f


	//   ....[194]....
        /*126c*/ 	.word	0x0500000f


	//   ....[195]....
        /*1270*/ 	.word	0x0500000f


	//   ....[196]....
        /*1274*/ 	.word	0x0500000f


	//   ....[197]....
        /*1278*/ 	.word	0x0500000f


	//   ....[198]....
        /*127c*/ 	.word	0x0500000f


	//----- nvinfo : EIATTR_COOP_GROUP_INSTR_OFFSETS
	.align		4
.L_660:
        /*1280*/ 	.byte	0x04, 0x28
        /*1282*/ 	.short	(.L_662 - .L_661)


	//   ....[0]....
.L_661:
        /*1284*/ 	.word	0x00000070


	//   ....[1]....
        /*1288*/ 	.word	0x00000140


	//   ....[2]....
        /*128c*/ 	.word	0x00000190


	//   ....[3]....
        /*1290*/ 	.word	0x000003c0


	//   ....[4]....
        /*1294*/ 	.word	0x00000520


	//   ....[5]....
        /*1298*/ 	.word	0x00000640


	//   ....[6]....
        /*129c*/ 	.word	0x000007a0


	//   ....[7]....
        /*12a0*/ 	.word	0x00003ec0


	//   ....[8]....
        /*12a4*/ 	.word	0x00003ed0


	//   ....[9]....
        /*12a8*/ 	.word	0x00006d30


	//   ....[10]....
        /*12ac*/ 	.word	0x00006d40


	//   ....[11]....
        /*12b0*/ 	.word	0x0000a370


	//   ....[12]....
        /*12b4*/ 	.word	0x0000a380


	//   ....[13]....
        /*12b8*/ 	.word	0x0000d4a0


	//   ....[14]....
        /*12bc*/ 	.word	0x0000d4b0


	//   ....[15]....
        /*12c0*/ 	.word	0x000106c0


	//   ....[16]....
        /*12c4*/ 	.word	0x000106d0


	//   ....[17]....
        /*12c8*/ 	.word	0x00010950


	//   ....[18]....
        /*12cc*/ 	.word	0x00010960


	//   ....[19]....
        /*12d0*/ 	.word	0x00010e60


	//   ....[20]....
        /*12d4*/ 	.word	0x00010ea0


	//   ....[21]....
        /*12d8*/ 	.word	0x00011100


	//   ....[22]....
        /*12dc*/ 	.word	0x00011120


	//   ....[23]....
        /*12e0*/ 	.word	0x00011dc0


	//   ....[24]....
        /*12e4*/ 	.word	0x00012370


	//   ....[25]....
        /*12e8*/ 	.word	0x00012380


	//   ....[26]....
        /*12ec*/ 	.word	0x00012390


	//   ....[27]....
        /*12f0*/ 	.word	0x000123a0


	//   ....[28]....
        /*12f4*/ 	.word	0x00015960


	//   ....[29]....
        /*12f8*/ 	.word	0x00015970


	//   ....[30]....
        /*12fc*/ 	.word	0x00015980


	//   ....[31]....
        /*1300*/ 	.word	0x00015990


	//   ....[32]....
        /*1304*/ 	.word	0x0001aaa0


	//   ....[33]....
        /*1308*/ 	.word	0x0001aac0


	//   ....[34]....
        /*130c*/ 	.word	0x0001af30


	//   ....[35]....
        /*1310*/ 	.word	0x0001af50


	//   ....[36]....
        /*1314*/ 	.word	0x0001e280


	//   ....[37]....
        /*1318*/ 	.word	0x0001e2a0


	//   ....[38]....
        /*131c*/ 	.word	0x0001e570


	//   ....[39]....
        /*1320*/ 	.word	0x0001e590


	//   ....[40]....
        /*1324*/ 	.word	0x000203a0


	//   ....[41]....
        /*1328*/ 	.word	0x00020400


	//   ....[42]....
        /*132c*/ 	.word	0x00020420


	//   ....[43]....
        /*1330*/ 	.word	0x00020440


	//   ....[44]....
        /*1334*/ 	.word	0x000213f0


	//   ....[45]....
        /*1338*/ 	.word	0x00021430


	//   ....[46]....
        /*133c*/ 	.word	0x00021460


	//   ....[47]....
        /*1340*/ 	.word	0x00021490


	//   ....[48]....
        /*1344*/ 	.word	0x000214c0


	//   ....[49]....
        /*1348*/ 	.word	0x000214f0


	//   ....[50]....
        /*134c*/ 	.word	0x00021520


	//   ....[51]....
        /*1350*/ 	.word	0x00021550


	//   ....[52]....
        /*1354*/ 	.word	0x00021580


	//   ....[53]....
        /*1358*/ 	.word	0x000215b0


	//   ....[54]....
        /*135c*/ 	.word	0x000215e0


	//   ....[55]....
        /*1360*/ 	.word	0x00021610


	//   ....[56]....
        /*1364*/ 	.word	0x00021640


	//   ....[57]....
        /*1368*/ 	.word	0x00021670


	//   ....[58]....
        /*136c*/ 	.word	0x000216b0


	//   ....[59]....
        /*1370*/ 	.word	0x000216e0


	//   ....[60]....
        /*1374*/ 	.word	0x00021710


	//   ....[61]....
        /*1378*/ 	.word	0x00021740


	//   ....[62]....
        /*137c*/ 	.word	0x00021770


	//   ....[63]....
        /*1380*/ 	.word	0x000217a0


	//   ....[64]....
        /*1384*/ 	.word	0x000217d0


	//   ....[65]....
        /*1388*/ 	.word	0x00021800


	//   ....[66]....
        /*138c*/ 	.word	0x00021830


	//   ....[67]....
        /*1390*/ 	.word	0x00021860


	//   ....[68]....
        /*1394*/ 	.word	0x00021890


	//   ....[69]....
        /*1398*/ 	.word	0x000218c0


	//   ....[70]....
        /*139c*/ 	.word	0x000218f0


	//   ....[71]....
        /*13a0*/ 	.word	0x00021920


	//   ....[72]....
        /*13a4*/ 	.word	0x00021950


	//   ....[73]....
        /*13a8*/ 	.word	0x00021980


	//   ....[74]....
        /*13ac*/ 	.word	0x000219b0


	//   ....[75]....
        /*13b0*/ 	.word	0x000219e0


	//   ....[76]....
        /*13b4*/ 	.word	0x00021a10


	//   ....[77]....
        /*13b8*/ 	.word	0x00021a40


	//   ....[78]....
        /*13bc*/ 	.word	0x00021a70


	//   ....[79]....
        /*13c0*/ 	.word	0x00021aa0


	//   ....[80]....
        /*13c4*/ 	.word	0x00021ad0


	//   ....[81]....
        /*13c8*/ 	.word	0x00021b00


	//   ....[82]....
        /*13cc*/ 	.word	0x00021b30


	//   ....[83]....
        /*13d0*/ 	.word	0x00021b60


	//   ....[84]....
        /*13d4*/ 	.word	0x00021b90


	//   ....[85]....
        /*13d8*/ 	.word	0x00021bc0


	//   ....[86]....
        /*13dc*/ 	.word	0x00021bf0


	//   ....[87]....
        /*13e0*/ 	.word	0x00021c20


	//   ....[88]....
        /*13e4*/ 	.word	0x00021c50


	//   ....[89]....
        /*13e8*/ 	.word	0x00021c80


	//   ....[90]....
        /*13ec*/ 	.word	0x00021cb0


	//   ....[91]....
        /*13f0*/ 	.word	0x00021ce0


	//   ....[92]....
        /*13f4*/ 	.word	0x00021d10


	//   ....[93]....
        /*13f8*/ 	.word	0x00021d40


	//   ....[94]....
        /*13fc*/ 	.word	0x00021d70


	//   ....[95]....
        /*1400*/ 	.word	0x00021da0


	//   ....[96]....
        /*1404*/ 	.word	0x00021dd0


	//   ....[97]....
        /*1408*/ 	.word	0x00021e00


	//   ....[98]....
        /*140c*/ 	.word	0x00021e30


	//   ....[99]....
        /*1410*/ 	.word	0x00021e60


	//   ....[100]....
        /*1414*/ 	.word	0x00021e90


	//   ....[101]....
        /*1418*/ 	.word	0x00021ec0


	//   ....[102]....
        /*141c*/ 	.word	0x00021ef0


	//   ....[103]....
        /*1420*/ 	.word	0x00021f20


	//   ....[104]....
        /*1424*/ 	.word	0x00021f50


	//   ....[105]....
        /*1428*/ 	.word	0x00021f80


	//   ....[106]....
        /*142c*/ 	.word	0x00021fb0


	//   ....[107]....
        /*1430*/ 	.word	0x00021fe0


	//   ....[108]....
        /*1434*/ 	.word	0x00022010


	//   ....[109]....
        /*1438*/ 	.word	0x00022040


	//   ....[110]....
        /*143c*/ 	.word	0x00022070


	//   ....[111]....
        /*1440*/ 	.word	0x000220a0


	//   ....[112]....
        /*1444*/ 	.word	0x000220d0


	//   ....[113]....
        /*1448*/ 	.word	0x00022100


	//   ....[114]....
        /*144c*/ 	.word	0x00022130


	//   ....[115]....
        /*1450*/ 	.word	0x00022140


	//   ....[116]....
        /*1454*/ 	.word	0x00022150


	//   ....[117]....
        /*1458*/ 	.word	0x00022160


	//   ....[118]....
        /*145c*/ 	.word	0x00022170


	//   ....[119]....
        /*1460*/ 	.word	0x00022180


	//   ....[120]....
        /*1464*/ 	.word	0x00022190


	//   ....[121]....
        /*1468*/ 	.word	0x000221a0


	//   ....[122]....
        /*146c*/ 	.word	0x000221b0


	//   ....[123]....
        /*1470*/ 	.word	0x000221c0


	//   ....[124]....
        /*1474*/ 	.word	0x000221d0


	//   ....[125]....
        /*1478*/ 	.word	0x000221e0


	//   ....[126]....
        /*147c*/ 	.word	0x000221f0


	//   ....[127]....
        /*1480*/ 	.word	0x00022220


	//   ....[128]....
        /*1484*/ 	.word	0x00022250


	//   ....[129]....
        /*1488*/ 	.word	0x00022260


	//   ....[130]....
        /*148c*/ 	.word	0x00022290


	//   ....[131]....
        /*1490*/ 	.word	0x000222c0


	//   ....[132]....
        /*1494*/ 	.word	0x000222d0


	//   ....[133]....
        /*1498*/ 	.word	0x00022300


	//   ....[134]....
        /*149c*/ 	.word	0x00022330


	//   ....[135]....
        /*14a0*/ 	.word	0x00022360


	//   ....[136]....
        /*14a4*/ 	.word	0x00022390


	//   ....[137]....
        /*14a8*/ 	.word	0x000223c0


	//   ....[138]....
        /*14ac*/ 	.word	0x000223f0


	//   ....[139]....
        /*14b0*/ 	.word	0x00022420


	//   ....[140]....
        /*14b4*/ 	.word	0x00022e20


	//   ....[141]....
        /*14b8*/ 	.word	0x00022e40


	//   ....[142]....
        /*14bc*/ 	.word	0x00022e50


	//   ....[143]....
        /*14c0*/ 	.word	0x00022e60


	//   ....[144]....
        /*14c4*/ 	.word	0x00023700


	//   ....[145]....
        /*14c8*/ 	.word	0x00023710


	//   ....[146]....
        /*14cc*/ 	.word	0x000238e0


	//   ....[147]....
        /*14d0*/ 	.word	0x000238f0


	//   ....[148]....
        /*14d4*/ 	.word	0x00023a40


	//   ....[149]....
        /*14d8*/ 	.word	0x00023a50


	//   ....[150]....
        /*14dc*/ 	.word	0x00023ba0


	//   ....[151]....
        /*14e0*/ 	.word	0x00023bb0


	//   ....[152]....
        /*14e4*/ 	.word	0x00023fa0


	//   ....[153]....
        /*14e8*/ 	.word	0x00023fb0


	//   ....[154]....
        /*14ec*/ 	.word	0x00024c00


	//   ....[155]....
        /*14f0*/ 	.word	0x00024c10


	//   ....[156]....
        /*14f4*/ 	.word	0x00026390


	//   ....[157]....
        /*14f8*/ 	.word	0x000263a0


	//   ....[158]....
        /*14fc*/ 	.word	0x00026500


	//   ....[159]....
        /*1500*/ 	.word	0x00026510


	//   ....[160]....
        /*1504*/ 	.word	0x00026660


	//   ....[161]....
        /*1508*/ 	.word	0x00026670


	//   ....[162]....
        /*150c*/ 	.word	0x000267c0


	//   ....[163]....
        /*1510*/ 	.word	0x000267d0


	//   ....[164]....
        /*1514*/ 	.word	0x00026970


	//   ....[165]....
        /*1518*/ 	.word	0x00026b80


	//   ....[166]....
        /*151c*/ 	.word	0x00026bb0


	//   ....[167]....
        /*1520*/ 	.word	0x00026be0


	//   ....[168]....
        /*1524*/ 	.word	0x00026c10


	//   ....[169]....
        /*1528*/ 	.word	0x00026c40


	//   ....[170]....
        /*152c*/ 	.word	0x00026c70


	//   ....[171]....
        /*1530*/ 	.word	0x00026e00


	//   ....[172]....
        /*1534*/ 	.word	0x00026e30


	//   ....[173]....
        /*1538*/ 	.word	0x00026e60


	//   ....[174]....
        /*153c*/ 	.word	0x00026e90


	//   ....[175]....
        /*1540*/ 	.word	0x00026ec0


	//   ....[176]....
        /*1544*/ 	.word	0x00026ef0


	//   ....[177]....
        /*1548*/ 	.word	0x00026f80


	//   ....[178]....
        /*154c*/ 	.word	0x00026fb0


	//   ....[179]....
        /*1550*/ 	.word	0x00026fc0


	//   ....[180]....
        /*1554*/ 	.word	0x00027050


	//   ....[181]....
        /*1558*/ 	.word	0x00028130


	//   ....[182]....
        /*155c*/ 	.word	0x0002a7f0


	//   ....[183]....
        /*1560*/ 	.word	0x0002a800


	//   ....[184]....
        /*1564*/ 	.word	0x0002a980


	//   ....[185]....
        /*1568*/ 	.word	0x0002a990


	//   ....[186]....
        /*156c*/ 	.word	0x0002aa20


	//   ....[187]....
        /*1570*/ 	.word	0x0002aa30


	//   ....[188]....
        /*1574*/ 	.word	0x0002aa40


	//   ....[189]....
        /*1578*/ 	.word	0x0002aad0


	//   ....[190]....
        /*157c*/ 	.word	0x0002ab70


	//   ....[191]....
        /*1580*/ 	.word	0x0002ab80


	//   ....[192]....
        /*1584*/ 	.word	0x0002b020


	//   ....[193]....
        /*1588*/ 	.word	0x0002b040


	//   ....[194]....
        /*158c*/ 	.word	0x0002b070


	//   ....[195]....
        /*1590*/ 	.word	0x0002b1a0


	//   ....[196]....
        /*1594*/ 	.word	0x0002b1b0


	//   ....[197]....
        /*1598*/ 	.word	0x0002b240


	//   ....[198]....
        /*159c*/ 	.word	0x0002b250


	//   ....[199]....
        /*15a0*/ 	.word	0x0002b260


	//   ....[200]....
        /*15a4*/ 	.word	0x0002b270


	//   ....[201]....
        /*15a8*/ 	.word	0x0002b350


	//   ....[202]....
        /*15ac*/ 	.word	0x0002bb50


	//   ....[203]....
        /*15b0*/ 	.word	0x0002bb80


	//   ....[204]....
        /*15b4*/ 	.word	0x0002bba0


	//   ....[205]....
        /*15b8*/ 	.word	0x0002bc60


	//   ....[206]....
        /*15bc*/ 	.word	0x0002bc70


	//   ....[207]....
        /*15c0*/ 	.word	0x0002bd10


	//   ....[208]....
        /*15c4*/ 	.word	0x0002bd20


	//   ....[209]....
        /*15c8*/ 	.word	0x0002bd30


	//   ....[210]....
        /*15cc*/ 	.word	0x0002c7b0


	//   ....[211]....
        /*15d0*/ 	.word	0x0002c7c0


	//   ....[212]....
        /*15d4*/ 	.word	0x0002c7d0


	//   ....[213]....
        /*15d8*/ 	.word	0x0002c830


	//   ....[214]....
        /*15dc*/ 	.word	0x0002c870


	//   ....[215]....
        /*15e0*/ 	.word	0x0002c880


	//   ....[216]....
        /*15e4*/ 	.word	0x0002c8e0


	//   ....[217]....
        /*15e8*/ 	.word	0x0002c910


	//   ....[218]....
        /*15ec*/ 	.word	0x0002c950


	//   ....[219]....
        /*15f0*/ 	.word	0x0002c9b0


	//   ....[220]....
        /*15f4*/ 	.word	0x0002ce40


	//   ....[221]....
        /*15f8*/ 	.word	0x0002ce50


	//   ....[222]....
        /*15fc*/ 	.word	0x0002ce60


	//   ....[223]....
        /*1600*/ 	.word	0x0002ce70


	//   ....[224]....
        /*1604*/ 	.word	0x0002ced0


	//   ....[225]....
        /*1608*/ 	.word	0x0002cee0


	//   ....[226]....
        /*160c*/ 	.word	0x0002cf40


	//   ....[227]....
        /*1610*/ 	.word	0x0002cf70


	//   ....[228]....
        /*1614*/ 	.word	0x0002cfb0


	//   ....[229]....
        /*1618*/ 	.word	0x0002d010


	//   ....[230]....
        /*161c*/ 	.word	0x0002ee40


	//   ....[231]....
        /*1620*/ 	.word	0x0002ee70


	//   ....[232]....
        /*1624*/ 	.word	0x0002eee0


	//   ....[233]....
        /*1628*/ 	.word	0x0002ef10


	//   ....[234]....
        /*162c*/ 	.word	0x0002ef40


	//   ....[235]....
        /*1630*/ 	.word	0x0002ef70


	//   ....[236]....
        /*1634*/ 	.word	0x0002efa0


	//   ....[237]....
        /*1638*/ 	.word	0x0002efd0


	//   ....[238]....
        /*163c*/ 	.word	0x0002f170


	//   ....[239]....
        /*1640*/ 	.word	0x0002f1a0


	//   ....[240]....
        /*1644*/ 	.word	0x0002f1d0


	//   ....[241]....
        /*1648*/ 	.word	0x0002f200


	//   ....[242]....
        /*164c*/ 	.word	0x0002f230


	//   ....[243]....
        /*1650*/ 	.word	0x0002f260


	//   ....[244]....
        /*1654*/ 	.word	0x0002f320


	//   ....[245]....
        /*1658*/ 	.word	0x0002f340


	//   ....[246]....
        /*165c*/ 	.word	0x0002f350


	//   ....[247]....
        /*1660*/ 	.word	0x0002f3b0


	//   ....[248]....
        /*1664*/ 	.word	0x0002f9f0


	//   ....[249]....
        /*1668*/ 	.word	0x0002fd90


	//   ....[250]....
        /*166c*/ 	.word	0x0002fe20


	//   ....[251]....
        /*1670*/ 	.word	0x0002fec0


	//   ....[252]....
        /*1674*/ 	.word	0x0002ff50


	//   ....[253]....
        /*1678*/ 	.word	0x00030040


	//   ....[254]....
        /*167c*/ 	.word	0x000300d0


	//   ....[255]....
        /*1680*/ 	.word	0x00030170


	//   ....[0]....
        /*1684*/ 	.word	0x00030200


	//   ....[1]....
        /*1688*/ 	.word	0x000302f0


	//   ....[2]....
        /*168c*/ 	.word	0x00030380


	//   ....[3]....
        /*1690*/ 	.word	0x00030420


	//   ....[4]....
        /*1694*/ 	.word	0x000304b0


	//   ....[5]....
        /*1698*/ 	.word	0x00030590


	//   ....[6]....
        /*169c*/ 	.word	0x00030640


	//   ....[7]....
        /*16a0*/ 	.word	0x000306d0


	//   ....[8]....
        /*16a4*/ 	.word	0x00030720


	//   ....[9]....
        /*16a8*/ 	.word	0x00030770


	//   ....[10]....
        /*16ac*/ 	.word	0x00030860


	//   ....[11]....
        /*16b0*/ 	.word	0x000308f0


	//   ....[12]....
        /*16b4*/ 	.word	0x00030940


	//   ....[13]....
        /*16b8*/ 	.word	0x00030990


	//   ....[14]....
        /*16bc*/ 	.word	0x00030cd0


	//   ....[15]....
        /*16c0*/ 	.word	0x00030df0


	//   ....[16]....
        /*16c4*/ 	.word	0x00030f20


	//   ....[17]....
        /*16c8*/ 	.word	0x00031030


	//   ....[18]....
        /*16cc*/ 	.word	0x00031160


	//   ....[19]....
        /*16d0*/ 	.word	0x00031280


	//   ....[20]....
        /*16d4*/ 	.word	0x00031390


	//   ....[21]....
        /*16d8*/ 	.word	0x000313e0


	//   ....[22]....
        /*16dc*/ 	.word	0x00031460


	//   ....[23]....
        /*16e0*/ 	.word	0x000314d0


	//   ....[24]....
        /*16e4*/ 	.word	0x00031530


	//   ....[25]....
        /*16e8*/ 	.word	0x00031580


	//   ....[26]....
        /*16ec*/ 	.word	0x000315e0


	//   ....[27]....
        /*16f0*/ 	.word	0x00031650


	//   ....[28]....
        /*16f4*/ 	.word	0x000316b0


	//   ....[29]....
        /*16f8*/ 	.word	0x00031700


	//   ....[30]....
        /*16fc*/ 	.word	0x00031780


	//   ....[31]....
        /*1700*/ 	.word	0x000317f0


	//   ....[32]....
        /*1704*/ 	.word	0x00031850


	//   ....[33]....
        /*1708*/ 	.word	0x000318a0


	//   ....[34]....
        /*170c*/ 	.word	0x00031900


	//   ....[35]....
        /*1710*/ 	.word	0x00031990


	//   ....[36]....
        /*1714*/ 	.word	0x000319f0


	//   ....[37]....
        /*1718*/ 	.word	0x00031a40


	//   ....[38]....
        /*171c*/ 	.word	0x00031aa0


	//   ....[39]....
        /*1720*/ 	.word	0x00031b30


	//   ....[40]....
        /*1724*/ 	.word	0x00031b90


	//   ....[41]....
        /*1728*/ 	.word	0x00031be0


	//   ....[42]....
        /*172c*/ 	.word	0x00031c40


	//   ....[43]....
        /*1730*/ 	.word	0x00031cd0


	//   ....[44]....
        /*1734*/ 	.word	0x00031d30


	//   ....[45]....
        /*1738*/ 	.word	0x00031d80


	//   ....[46]....
        /*173c*/ 	.word	0x00031de0


	//   ....[47]....
        /*1740*/ 	.word	0x00031e70


	//   ....[48]....
        /*1744*/ 	.word	0x00031ed0


	//   ....[49]....
        /*1748*/ 	.word	0x00031f20


	//   ....[50]....
        /*174c*/ 	.word	0x00031f80


	//   ....[51]....
        /*1750*/ 	.word	0x00032010


	//   ....[52]....
        /*1754*/ 	.word	0x00032070


	//   ....[53]....
        /*1758*/ 	.word	0x000320c0


	//   ....[54]....
        /*175c*/ 	.word	0x00032120


	//   ....[55]....
        /*1760*/ 	.word	0x000321b0


	//   ....[56]....
        /*1764*/ 	.word	0x00032210


	//   ....[57]....
        /*1768*/ 	.word	0x00032260


	//   ....[58]....
        /*176c*/ 	.word	0x000322c0


	//   ....[59]....
        /*1770*/ 	.word	0x00032350


	//   ....[60]....
        /*1774*/ 	.word	0x000323b0


	//   ....[61]....
        /*1778*/ 	.word	0x00032400


	//   ....[62]....
        /*177c*/ 	.word	0x00032460


	//   ....[63]....
        /*1780*/ 	.word	0x000324f0


	//   ....[64]....
        /*1784*/ 	.word	0x00032550


	//   ....[65]....
        /*1788*/ 	.word	0x000325a0


	//   ....[66]....
        /*178c*/ 	.word	0x00032600


	//   ....[67]....
        /*1790*/ 	.word	0x00032690


	//   ....[68]....
        /*1794*/ 	.word	0x000326f0


	//   ....[69]....
        /*1798*/ 	.word	0x00032740


	//   ....[70]....
        /*179c*/ 	.word	0x000327a0


	//   ....[71]....
        /*17a0*/ 	.word	0x00032830


	//   ....[72]....
        /*17a4*/ 	.word	0x00032890


	//   ....[73]....
        /*17a8*/ 	.word	0x000328e0


	//   ....[74]....
        /*17ac*/ 	.word	0x00032940


	//   ....[75]....
        /*17b0*/ 	.word	0x000329d0


	//   ....[76]....
        /*17b4*/ 	.word	0x00032a30


	//   ....[77]....
        /*17b8*/ 	.word	0x00032a80


	//   ....[78]....
        /*17bc*/ 	.word	0x00032ae0


	//   ....[79]....
        /*17c0*/ 	.word	0x00032b70


	//   ....[80]....
        /*17c4*/ 	.word	0x00032bd0


	//   ....[81]....
        /*17c8*/ 	.word	0x00032c20


	//   ....[82]....
        /*17cc*/ 	.word	0x00032ca0


	//   ....[83]....
        /*17d0*/ 	.word	0x00032cf0


	//   ....[84]....
        /*17d4*/ 	.word	0x00032d50


	//   ....[85]....
        /*17d8*/ 	.word	0x00032da0


	//   ....[86]....
        /*17dc*/ 	.word	0x00032e00


	//   ....[87]....
        /*17e0*/ 	.word	0x00032e70


	//   ....[88]....
        /*17e4*/ 	.word	0x00032ed0


	//   ....[89]....
        /*17e8*/ 	.word	0x00032f20


	//   ....[90]....
        /*17ec*/ 	.word	0x00032fa0


	//   ....[91]....
        /*17f0*/ 	.word	0x00033010


	//   ....[92]....
        /*17f4*/ 	.word	0x00033070


	//   ....[93]....
        /*17f8*/ 	.word	0x000330c0


	//   ....[94]....
        /*17fc*/ 	.word	0x00033140


	//   ....[95]....
        /*1800*/ 	.word	0x000331b0


	//   ....[96]....
        /*1804*/ 	.word	0x00033210


	//   ....[97]....
        /*1808*/ 	.word	0x00033260


	//   ....[98]....
        /*180c*/ 	.word	0x000332e0


	//   ....[99]....
        /*1810*/ 	.word	0x00033350


	//   ....[100]....
        /*1814*/ 	.word	0x000333b0


	//   ....[101]....
        /*1818*/ 	.word	0x00033400


	//   ....[102]....
        /*181c*/ 	.word	0x00033480


	//   ....[103]....
        /*1820*/ 	.word	0x000334f0


	//   ....[104]....
        /*1824*/ 	.word	0x00033550


	//   ....[105]....
        /*1828*/ 	.word	0x000335a0


	//   ....[106]....
        /*182c*/ 	.word	0x00033670


	//   ....[107]....
        /*1830*/ 	.word	0x000336f0


	//   ....[108]....
        /*1834*/ 	.word	0x00033790


	//   ....[109]....
        /*1838*/ 	.word	0x000337e0


	//   ....[110]....
        /*183c*/ 	.word	0x00033870


	//   ....[111]....
        /*1840*/ 	.word	0x000338c0


	//   ....[112]....
        /*1844*/ 	.word	0x00033950


	//   ....[113]....
        /*1848*/ 	.word	0x000339e0


	//   ....[114]....
        /*184c*/ 	.word	0x00033a70


	//   ....[115]....
        /*1850*/ 	.word	0x00033b00


	//   ....[116]....
        /*1854*/ 	.word	0x00033b90


	//   ....[117]....
        /*1858*/ 	.word	0x00033c20


	//   ....[118]....
        /*185c*/ 	.word	0x00033ca0


	//   ....[119]....
        /*1860*/ 	.word	0x00033cf0


	//   ....[120]....
        /*1864*/ 	.word	0x00033d90


	//   ....[121]....
        /*1868*/ 	.word	0x00033e20


	//   ....[122]....
        /*186c*/ 	.word	0x00033ea0


	//   ....[123]....
        /*1870*/ 	.word	0x00033ef0


	//   ....[124]....
        /*1874*/ 	.word	0x00033f80


	//   ....[125]....
        /*1878*/ 	.word	0x00034010


	//   ....[126]....
        /*187c*/ 	.word	0x000340a0


	//   ....[127]....
        /*1880*/ 	.word	0x00034130


	//   ....[128]....
        /*1884*/ 	.word	0x000341c0


	//   ....[129]....
        /*1888*/ 	.word	0x00034250


	//   ....[130]....
        /*188c*/ 	.word	0x00034310


	//   ....[131]....
        /*1890*/ 	.word	0x000345e0


	//   ....[132]....
        /*1894*/ 	.word	0x000346e0


	//   ....[133]....
        /*1898*/ 	.word	0x00034780


	//   ....[134]....
        /*189c*/ 	.word	0x00034940


	//   ....[135]....
        /*18a0*/ 	.word	0x000349e0


	//   ....[136]....
        /*18a4*/ 	.word	0x00034af0


	//   ....[137]....
        /*18a8*/ 	.word	0x00034bb0


	//   ....[138]....
        /*18ac*/ 	.word	0x00034cc0


	//   ....[139]....
        /*18b0*/ 	.word	0x00034d80


	//   ....[140]....
        /*18b4*/ 	.word	0x00034e30


	//   ....[141]....
        /*18b8*/ 	.word	0x00034f00


	//   ....[142]....
        /*18bc*/ 	.word	0x00035070


	//   ....[143]....
        /*18c0*/ 	.word	0x00035110


	//   ....[144]....
        /*18c4*/ 	.word	0x000352d0


	//   ....[145]....
        /*18c8*/ 	.word	0x00035320


	//   ....[146]....
        /*18cc*/ 	.word	0x00035420


	//   ....[147]....
        /*18d0*/ 	.word	0x000354d0


	//   ....[148]....
        /*18d4*/ 	.word	0x00035530


	//   ....[149]....
        /*18d8*/ 	.word	0x000355d0


	//   ....[150]....
        /*18dc*/ 	.word	0x00035690


	//   ....[151]....
        /*18e0*/ 	.word	0x00035760


	//   ....[152]....
        /*18e4*/ 	.word	0x00035810


	//   ....[153]....
        /*18e8*/ 	.word	0x00035880


	//   ....[154]....
        /*18ec*/ 	.word	0x000358e0


	//   ....[155]....
        /*18f0*/ 	.word	0x00035a00


	//   ....[156]....
        /*18f4*/ 	.word	0x00035a60


	//   ....[157]....
        /*18f8*/ 	.word	0x00035b70


	//   ....[158]....
        /*18fc*/ 	.word	0x00035bd0


	//   ....[159]....
        /*1900*/ 	.word	0x00035cd0


	//   ....[160]....
        /*1904*/ 	.word	0x00035e00


	//   ....[161]....
        /*1908*/ 	.word	0x00035e90


	//   ....[162]....
        /*190c*/ 	.word	0x00035ef0


	//   ....[163]....
        /*1910*/ 	.word	0x00035fe0


	//   ....[164]....
        /*1914*/ 	.word	0x00036060


	//   ....[165]....
        /*1918*/ 	.word	0x00036130


	//   ....[166]....
        /*191c*/ 	.word	0x000361a0


	//   ....[167]....
        /*1920*/ 	.word	0x00036230


	//   ....[168]....
        /*1924*/ 	.word	0x00036300


	//   ....[169]....
        /*1928*/ 	.word	0x00036350


	//   ....[170]....
        /*192c*/ 	.word	0x000364e0


	//   ....[171]....
        /*1930*/ 	.word	0x00036570


	//   ....[172]....
        /*1934*/ 	.word	0x000365d0


	//   ....[173]....
        /*1938*/ 	.word	0x000366a0


	//   ....[174]....
        /*193c*/ 	.word	0x00036700


	//   ....[175]....
        /*1940*/ 	.word	0x000367d0


	//   ....[176]....
        /*1944*/ 	.word	0x00036830


	//   ....[177]....
        /*1948*/ 	.word	0x00036900


	//   ....[178]....
        /*194c*/ 	.word	0x00036960


	//   ....[179]....
        /*1950*/ 	.word	0x00036a30


	//   ....[180]....
        /*1954*/ 	.word	0x00036c10


	//   ....[181]....
        /*1958*/ 	.word	0x00036cb0


	//   ....[182]....
        /*195c*/ 	.word	0x00036e30


	//   ....[183]....
        /*1960*/ 	.word	0x00036ea0


	//   ....[184]....
        /*1964*/ 	.word	0x00036f10


	//   ....[185]....
        /*1968*/ 	.word	0x00036f80


	//   ....[186]....
        /*196c*/ 	.word	0x00036ff0


	//   ....[187]....
        /*1970*/ 	.word	0x00037070


	//   ....[188]....
        /*1974*/ 	.word	0x000370f0


	//   ....[189]....
        /*1978*/ 	.word	0x00037180


	//   ....[190]....
        /*197c*/ 	.word	0x000371f0


	//   ....[191]....
        /*1980*/ 	.word	0x00037260


	//   ....[192]....
        /*1984*/ 	.word	0x000372d0


	//   ....[193]....
        /*1988*/ 	.word	0x00037350


	//   ....[194]....
        /*198c*/ 	.word	0x000373c0


	//   ....[195]....
        /*1990*/ 	.word	0x00037460


	//   ....[196]....
        /*1994*/ 	.word	0x000374b0


	//   ....[197]....
        /*1998*/ 	.word	0x00037540


	//   ....[198]....
        /*199c*/ 	.word	0x00037670


	//----- nvinfo : EIATTR_REG_RECONFIG
	.align		4
.L_662:
        /*19a0*/ 	.byte	0x01, 0x54
	.zero		2


	//----- nvinfo : EIATTR_SYSCALL_OFFSETS
	.align		4
        /*19a4*/ 	.byte	0x04, 0x46
        /*19a6*/ 	.short	(.L_664 - .L_663)


	//   ....[0]....
.L_663:
        /*19a8*/ 	.word	0x00002440


	//   ....[1]....
        /*19ac*/ 	.word	0x00002590


	//   ....[2]....
        /*19b0*/ 	.word	0x00011f70


	//   ....[3]....
        /*19b4*/ 	.word	0x000122a0


	//   ....[4]....
        /*19b8*/ 	.word	0x000299f0


	//   ....[5]....
        /*19bc*/ 	.word	0x00029b80


	//   ....[6]....
        /*19c0*/ 	.word	0x00029cd0


	//   ....[7]....
        /*19c4*/ 	.word	0x00029e10


	//   ....[8]....
        /*19c8*/ 	.word	0x0002b7a0


	//----- nvinfo : EIATTR_MBARRIER_INSTR_OFFSETS
	.align		4
.L_664:
        /*19cc*/ 	.byte	0x04, 0x39
        /*19ce*/ 	.short	(.L_666 - .L_665)


	//   ....[0]....
.L_665:
        /*19d0*/ 	.word	0x00000270
        /*19d4*/ 	.word	0x000000ff
        /*19d8*/ 	.word	0x00033400
        /*19dc*/ 	.short	0x0100
        /*19de*/ 	.byte	0x08
	.zero		1


	//   ....[1]....
        /*19e0*/ 	.word	0x00000280
        /*19e4*/ 	.word	0x000000ff
        /*19e8*/ 	.word	0x00033420
        /*19ec*/ 	.short	0x0100
        /*19ee*/ 	.byte	0x08
	.zero		1


	//   ....[2]....
        /*19f0*/ 	.word	0x00000370
        /*19f4*/ 	.word	0x000000ff
        /*19f8*/ 	.word	0x00033430
        /*19fc*/ 	.short	0x0100
        /*19fe*/ 	.byte	0x08
	.zero		1


	//   ....[3]....
        /*1a00*/ 	.word	0x00000380
        /*1a04*/ 	.word	0x000000ff
        /*1a08*/ 	.word	0x00033440
        /*1a0c*/ 	.short	0x0100
        /*1a0e*/ 	.byte	0x08
	.zero		1


	//   ....[4]....
        /*1a10*/ 	.word	0x00000390
        /*1a14*/ 	.word	0x000000ff
        /*1a18*/ 	.word	0x00033438
        /*1a1c*/ 	.short	0x0100
        /*1a1e*/ 	.byte	0x08
	.zero		1


	//   ....[5]....
        /*1a20*/ 	.word	0x000003a0
        /*1a24*/ 	.word	0x000000ff
        /*1a28*/ 	.word	0x00033448
        /*1a2c*/ 	.short	0x0100
        /*1a2e*/ 	.byte	0x08
	.zero		1


	//   ....[6]....
        /*1a30*/ 	.word	0x000004d0
        /*1a34*/ 	.word	0x000000ff
        /*1a38*/ 	.word	0x00033450
        /*1a3c*/ 	.short	0x0100
        /*1a3e*/ 	.byte	0x08
	.zero		1


	//   ....[7]....
        /*1a40*/ 	.word	0x000004e0
        /*1a44*/ 	.word	0x000000ff
        /*1a48*/ 	.word	0x00033460
        /*1a4c*/ 	.short	0x0100
        /*1a4e*/ 	.byte	0x08
	.zero		1


	//   ....[8]....
        /*1a50*/ 	.word	0x000004f0
        /*1a54*/ 	.word	0x000000ff
        /*1a58*/ 	.word	0x00033458
        /*1a5c*/ 	.short	0x0100
        /*1a5e*/ 	.byte	0x08
	.zero		1


	//   ....[9]....
        /*1a60*/ 	.word	0x00000500
        /*1a64*/ 	.word	0x000000ff
        /*1a68*/ 	.word	0x00033468
        /*1a6c*/ 	.short	0x0100
        /*1a6e*/ 	.byte	0x08
	.zero		1


	//   ....[10]....
        /*1a70*/ 	.word	0x000005f0
        /*1a74*/ 	.word	0x000000ff
        /*1a78*/ 	.word	0x00033470
        /*1a7c*/ 	.short	0x0100
        /*1a7e*/ 	.byte	0x06
	.zero		1


	//   ....[11]....
        /*1a80*/ 	.word	0x00000600
        /*1a84*/ 	.word	0x000000ff
        /*1a88*/ 	.word	0x00033480
        /*1a8c*/ 	.short	0x0100
        /*1a8e*/ 	.byte	0x06
	.zero		1


	//   ....[12]....
        /*1a90*/ 	.word	0x00000610
        /*1a94*/ 	.word	0x000000ff
        /*1a98*/ 	.word	0x00033478
        /*1a9c*/ 	.short	0x0100
        /*1a9e*/ 	.byte	0x06
	.zero		1


	//   ....[13]....
        /*1aa0*/ 	.word	0x00000620
        /*1aa4*/ 	.word	0x000000ff
        /*1aa8*/ 	.word	0x00033488
        /*1aac*/ 	.short	0x0100
        /*1aae*/ 	.byte	0x06
	.zero		1


	//   ....[14]....
        /*1ab0*/ 	.word	0x00000750
        /*1ab4*/ 	.word	0x000000ff
        /*1ab8*/ 	.word	0x00033490
        /*1abc*/ 	.short	0x0100
        /*1abe*/ 	.byte	0x08
	.zero		1


	//   ....[15]....
        /*1ac0*/ 	.word	0x00000760
        /*1ac4*/ 	.word	0x000000ff
        /*1ac8*/ 	.word	0x000334a0
        /*1acc*/ 	.short	0x0100
        /*1ace*/ 	.byte	0x08
	.zero		1


	//   ....[16]....
        /*1ad0*/ 	.word	0x00000770
        /*1ad4*/ 	.word	0x000000ff
        /*1ad8*/ 	.word	0x00033498
        /*1adc*/ 	.short	0x0100
        /*1ade*/ 	.byte	0x08
	.zero		1


	//   ....[17]....
        /*1ae0*/ 	.word	0x00000780
        /*1ae4*/ 	.word	0x000000ff
        /*1ae8*/ 	.word	0x000334a8
        /*1aec*/ 	.short	0x0100
        /*1aee*/ 	.byte	0x08
	.zero		1


	//   ....[18]....
        /*1af0*/ 	.word	0x000008c0
        /*1af4*/ 	.word	0x000000ff
        /*1af8*/ 	.word	0x000334b0
        /*1afc*/ 	.short	0x0100
        /*1afe*/ 	.byte	0x08
	.zero		1


	//   ....[19]....
        /*1b00*/ 	.word	0x000008d0
        /*1b04*/ 	.word	0x000000ff
        /*1b08*/ 	.word	0x000334c0
        /*1b0c*/ 	.short	0x0100
        /*1b0e*/ 	.byte	0x08
	.zero		1


	//   ....[20]....
        /*1b10*/ 	.word	0x000008e0
        /*1b14*/ 	.word	0x000000ff
        /*1b18*/ 	.word	0x000334b8
        /*1b1c*/ 	.short	0x0100
        /*1b1e*/ 	.byte	0x08
	.zero		1


	//   ....[21]....
        /*1b20*/ 	.word	0x000008f0
        /*1b24*/ 	.word	0x000000ff
        /*1b28*/ 	.word	0x000334c8
        /*1b2c*/ 	.short	0x0100
        /*1b2e*/ 	.byte	0x08
	.zero		1


	//   ....[22]....
        /*1b30*/ 	.word	0x00003e70
        /*1b34*/ 	.word	0x0000005d
        /*1b38*/ 	.word	0x00033490
        /*1b3c*/ 	.short	0x010a
        /*1b3e*/ 	.byte	0x3f
	.zero		1


	//   ....[23]....
        /*1b40*/ 	.word	0x0000a300
        /*1b44*/ 	.word	0x0000005d
        /*1b48*/ 	.word	0x00033490
        /*1b4c*/ 	.short	0x010a
        /*1b4e*/ 	.byte	0x3f
	.zero		1


	//   ....[24]....
        /*1b50*/ 	.word	0x000104d0
        /*1b54*/ 	.word	0x0000005d
        /*1b58*/ 	.word	0x00033490
        /*1b5c*/ 	.short	0x010a
        /*1b5e*/ 	.byte	0x3f
	.zero		1


	//   ....[25]....
        /*1b60*/ 	.word	0x00010c90
        /*1b64*/ 	.word	0x0000000b
        /*1b68*/ 	.word	0x00000000
        /*1b6c*/ 	.short	0x0101
        /*1b6e*/ 	.byte	0x3f
	.zero		1


	//   ....[26]....
        /*1b70*/ 	.word	0x00010cd0
        /*1b74*/ 	.word	0x0000005d
        /*1b78*/ 	.word	0x000334b0
        /*1b7c*/ 	.short	0x010a
        /*1b7e*/ 	.byte	0x3f
	.zero		1


	//   ....[27]....
        /*1b80*/ 	.word	0x00011430
        /*1b84*/ 	.word	0x0000005d
        /*1b88*/ 	.word	0x00000000
        /*1b8c*/ 	.short	0x0101
        /*1b8e*/ 	.byte	0x3f
	.zero		1


	//   ....[28]....
        /*1b90*/ 	.word	0x00012000
        /*1b94*/ 	.word	0x00000012
        /*1b98*/ 	.word	0x00033400
        /*1b9c*/ 	.short	0x010a
        /*1b9e*/ 	.byte	0x3f
	.zero		1


	//   ....[29]....
        /*1ba0*/ 	.word	0x00012050
        /*1ba4*/ 	.word	0x00000012
        /*1ba8*/ 	.word	0x00033400
        /*1bac*/ 	.short	0x010a
        /*1bae*/ 	.byte	0x3f
	.zero		1


	//   ....[30]....
        /*1bb0*/ 	.word	0x00012980
        /*1bb4*/ 	.word	0x00000012
        /*1bb8*/ 	.word	0x00033400
        /*1bbc*/ 	.short	0x010a
        /*1bbe*/ 	.byte	0x3f
	.zero		1


	//   ....[31]....
        /*1bc0*/ 	.word	0x00015db0
        /*1bc4*/ 	.word	0x00000012
        /*1bc8*/ 	.word	0x00033400
        /*1bcc*/ 	.short	0x010a
        /*1bce*/ 	.byte	0x3f
	.zero		1


	//   ....[32]....
        /*1bd0*/ 	.word	0x00018f30
        /*1bd4*/ 	.word	0x00000000
        /*1bd8*/ 	.word	0x00033430
        /*1bdc*/ 	.short	0x010a
        /*1bde*/ 	.byte	0x3f
	.zero		1


	//   ....[33]....
        /*1be0*/ 	.word	0x00018f80
        /*1be4*/ 	.word	0x00000000
        /*1be8*/ 	.word	0x00033430
        /*1bec*/ 	.short	0x010a
        /*1bee*/ 	.byte	0x3f
	.zero		1


	//   ....[34]....
        /*1bf0*/ 	.word	0x0001b440
        /*1bf4*/ 	.word	0x00000000
        /*1bf8*/ 	.word	0x00000000
        /*1bfc*/ 	.short	0x0101
        /*1bfe*/ 	.byte	0x3f
	.zero		1


	//   ....[35]....
        /*1c00*/ 	.word	0x0001cb00
        /*1c04*/ 	.word	0x00000005
        /*1c08*/ 	.word	0x00033430
        /*1c0c*/ 	.short	0x010a
        /*1c0e*/ 	.byte	0x3f
	.zero		1


	//   ....[36]....
        /*1c10*/ 	.word	0x0001cb50
        /*1c14*/ 	.word	0x00000005
        /*1c18*/ 	.word	0x00033430
        /*1c1c*/ 	.short	0x010a
        /*1c1e*/ 	.byte	0x3f
	.zero		1


	//   ....[37]....
        /*1c20*/ 	.word	0x0001dc60
        /*1c24*/ 	.word	0x00000004
        /*1c28*/ 	.word	0x00033450
        /*1c2c*/ 	.short	0x010a
        /*1c2e*/ 	.byte	0x3f
	.zero		1


	//   ....[38]....
        /*1c30*/ 	.word	0x0001dca0
        /*1c34*/ 	.word	0x00000004
        /*1c38*/ 	.word	0x00033450
        /*1c3c*/ 	.short	0x010a
        /*1c3e*/ 	.byte	0x3f
	.zero		1


	//   ....[39]....
        /*1c40*/ 	.word	0x0001dff0
        /*1c44*/ 	.word	0x00000003
        /*1c48*/ 	.word	0x00000000
        /*1c4c*/ 	.short	0x0101
        /*1c4e*/ 	.byte	0x3f
	.zero		1


	//   ....[40]....
        /*1c50*/ 	.word	0x0001f830
        /*1c54*/ 	.word	0x00000000
        /*1c58*/ 	.word	0x00000000
        /*1c5c*/ 	.short	0x0101
        /*1c5e*/ 	.byte	0x3f
	.zero		1


	//   ....[41]....
        /*1c60*/ 	.word	0x00020030
        /*1c64*/ 	.word	0x00000003
        /*1c68*/ 	.word	0x00033450
        /*1c6c*/ 	.short	0x010a
        /*1c6e*/ 	.byte	0x3f
	.zero		1


	//   ....[42]....
        /*1c70*/ 	.word	0x000200b0
        /*1c74*/ 	.word	0x00000003
        /*1c78*/ 	.word	0x00033450
        /*1c7c*/ 	.short	0x010a
        /*1c7e*/ 	.byte	0x3f
	.zero		1


	//   ....[43]....
        /*1c80*/ 	.word	0x00020980
        /*1c84*/ 	.word	0x00000003
        /*1c88*/ 	.word	0x00000000
        /*1c8c*/ 	.short	0x0101
        /*1c8e*/ 	.byte	0x3f
	.zero		1


	//   ....[44]....
        /*1c90*/ 	.word	0x00023640
        /*1c94*/ 	.word	0x00000000
        /*1c98*/ 	.word	0x00000000
        /*1c9c*/ 	.short	0x0101
        /*1c9e*/ 	.byte	0x3f
	.zero		1


	//   ....[45]....
        /*1ca0*/ 	.word	0x00023f20
        /*1ca4*/ 	.word	0x00000024
        /*1ca8*/ 	.word	0x00000000
        /*1cac*/ 	.short	0x0101
        /*1cae*/ 	.byte	0x3f
	.zero		1


	//   ....[46]....
        /*1cb0*/ 	.word	0x00028210
        /*1cb4*/ 	.word	0x00000011
        /*1cb8*/ 	.word	0x00033420
        /*1cbc*/ 	.short	0x010a
        /*1cbe*/ 	.byte	0x3f
	.zero		1


	//   ....[47]....
        /*1cc0*/ 	.word	0x000282d0
        /*1cc4*/ 	.word	0x0000000b
        /*1cc8*/ 	.word	0x000334a0
        /*1ccc*/ 	.short	0x010a
        /*1cce*/ 	.byte	0x3f
	.zero		1


	//   ....[48]....
        /*1cd0*/ 	.word	0x00028700
        /*1cd4*/ 	.word	0x0000000b
        /*1cd8*/ 	.word	0x000334c0
        /*1cdc*/ 	.short	0x010a
        /*1cde*/ 	.byte	0x3f
	.zero		1


	//   ....[49]....
        /*1ce0*/ 	.word	0x00028c60
        /*1ce4*/ 	.word	0x0000000a
        /*1ce8*/ 	.word	0x000334a0
        /*1cec*/ 	.short	0x010a
        /*1cee*/ 	.byte	0x3f
	.zero		1


	//   ....[50]....
        /*1cf0*/ 	.word	0x00029080
        /*1cf4*/ 	.word	0x0000000a
        /*1cf8*/ 	.word	0x000334c0
        /*1cfc*/ 	.short	0x010a
        /*1cfe*/ 	.byte	0x3f
	.zero		1


	//   ....[51]....
        /*1d00*/ 	.word	0x0002a490
        /*1d04*/ 	.word	0x00000004
        /*1d08*/ 	.word	0x00033480
        /*1d0c*/ 	.short	0x010a
        /*1d0e*/ 	.byte	0x3f
	.zero		1


	//   ....[52]....
        /*1d10*/ 	.word	0x0002acb0
        /*1d14*/ 	.word	0x00000004
        /*1d18*/ 	.word	0x00033470
        /*1d1c*/ 	.short	0x0107
        /*1d1e*/ 	.byte	0x3f
	.zero		1


	//   ....[53]....
        /*1d20*/ 	.word	0x0002ad70
        /*1d24*/ 	.word	0x00000004
        /*1d28*/ 	.word	0x00033470
        /*1d2c*/ 	.short	0x0101
        /*1d2e*/ 	.byte	0x3f
	.zero		1


	//   ....[54]....
        /*1d30*/ 	.word	0x0002adc0
        /*1d34*/ 	.word	0x00000004
        /*1d38*/ 	.word	0x00033440
        /*1d3c*/ 	.short	0x010a
        /*1d3e*/ 	.byte	0x3f
	.zero		1


	//   ....[55]....
        /*1d40*/ 	.word	0x0002b4b0
        /*1d44*/ 	.word	0x00000004
        /*1d48*/ 	.word	0x00033430
        /*1d4c*/ 	.short	0x0107
        /*1d4e*/ 	.byte	0x3f
	.zero		1


	//   ....[56]....
        /*1d50*/ 	.word	0x0002b590
        /*1d54*/ 	.word	0x00000004
        /*1d58*/ 	.word	0x00033430
        /*1d5c*/ 	.short	0x0101
        /*1d5e*/ 	.byte	0x3f
	.zero		1


	//   ....[57]....
        /*1d60*/ 	.word	0x0002be90
        /*1d64*/ 	.word	0x00000011
        /*1d68*/ 	.word	0x00033400
        /*1d6c*/ 	.short	0x0107
        /*1d6e*/ 	.byte	0x3f
	.zero		1


	//   ....[58]....
        /*1d70*/ 	.word	0x0002bf90
        /*1d74*/ 	.word	0x00000011
        /*1d78*/ 	.word	0x00033400
        /*1d7c*/ 	.short	0x0101
        /*1d7e*/ 	.byte	0x3f
	.zero		1


	//   ....[59]....
        /*1d80*/ 	.word	0x0002bfc0
        /*1d84*/ 	.word	0x00000011
        /*1d88*/ 	.word	0x00033420
        /*1d8c*/ 	.short	0x010a
        /*1d8e*/ 	.byte	0x3f
	.zero		1


	//   ....[60]....
        /*1d90*/ 	.word	0x0002c4a0
        /*1d94*/ 	.word	0x00000004
        /*1d98*/ 	.word	0x00033480
        /*1d9c*/ 	.short	0x010a
        /*1d9e*/ 	.byte	0x3f
	.zero		1


	//   ....[61]....
        /*1da0*/ 	.word	0x0002ca80
        /*1da4*/ 	.word	0x00000004
        /*1da8*/ 	.word	0x00033470
        /*1dac*/ 	.short	0x0107
        /*1dae*/ 	.byte	0x3f
	.zero		1


	//   ....[62]....
        /*1db0*/ 	.word	0x0002cb40
        /*1db4*/ 	.word	0x00000004
        /*1db8*/ 	.word	0x00033470
        /*1dbc*/ 	.short	0x0101
        /*1dbe*/ 	.byte	0x3f
	.zero		1


	//   ....[63]....
        /*1dc0*/ 	.word	0x0002cb70
        /*1dc4*/ 	.word	0x00000004
        /*1dc8*/ 	.word	0x00033440
        /*1dcc*/ 	.short	0x010a
        /*1dce*/ 	.byte	0x3f
	.zero		1


	//   ....[64]....
        /*1dd0*/ 	.word	0x0002d0b0
        /*1dd4*/ 	.word	0x00000004
        /*1dd8*/ 	.word	0x00033430
        /*1ddc*/ 	.short	0x0107
        /*1dde*/ 	.byte	0x3f
	.zero		1


	//   ....[65]....
        /*1de0*/ 	.word	0x0002d180
        /*1de4*/ 	.word	0x00000004
        /*1de8*/ 	.word	0x00033430
        /*1dec*/ 	.short	0x0101
        /*1dee*/ 	.byte	0x3f
	.zero		1


	//   ....[66]....
        /*1df0*/ 	.word	0x0002d200
        /*1df4*/ 	.word	0x00000002
        /*1df8*/ 	.word	0x00033470
        /*1dfc*/ 	.short	0x010a
        /*1dfe*/ 	.byte	0x3f
	.zero		1


	//   ....[67]....
        /*1e00*/ 	.word	0x0002d290
        /*1e04*/ 	.word	0x00000002
        /*1e08*/ 	.word	0x00033460
        /*1e0c*/ 	.short	0x010a
        /*1e0e*/ 	.byte	0x3f
	.zero		1


	//   ....[68]....
        /*1e10*/ 	.word	0x0002dda0
        /*1e14*/ 	.word	0x00000002
        /*1e18*/ 	.word	0x00033450
        /*1e1c*/ 	.short	0x0101
        /*1e1e*/ 	.byte	0x3f
	.zero		1


	//   ....[69]....
        /*1e20*/ 	.word	0x0002de30
        /*1e24*/ 	.word	0x00000002
        /*1e28*/ 	.word	0x00000000
        /*1e2c*/ 	.short	0x0101
        /*1e2e*/ 	.byte	0x3f
	.zero		1


	//   ....[70]....
        /*1e30*/ 	.word	0x0002dff0
        /*1e34*/ 	.word	0x00000000
        /*1e38*/ 	.word	0x00033470
        /*1e3c*/ 	.short	0x010a
        /*1e3e*/ 	.byte	0x3f
	.zero		1


	//   ....[71]....
        /*1e40*/ 	.word	0x0002e070
        /*1e44*/ 	.word	0x00000000
        /*1e48*/ 	.word	0x00033460
        /*1e4c*/ 	.short	0x010a
        /*1e4e*/ 	.byte	0x3f
	.zero		1


	//   ....[72]....
        /*1e50*/ 	.word	0x0002eb90
        /*1e54*/ 	.word	0x00000000
        /*1e58*/ 	.word	0x00033450
        /*1e5c*/ 	.short	0x0101
        /*1e5e*/ 	.byte	0x3f
	.zero		1


	//   ....[73]....
        /*1e60*/ 	.word	0x0002ec30
        /*1e64*/ 	.word	0x00000000
        /*1e68*/ 	.word	0x00000000
        /*1e6c*/ 	.short	0x0101
        /*1e6e*/ 	.byte	0x3f
	.zero		1


	//   ....[74]....
        /*1e70*/ 	.word	0x0002f970
        /*1e74*/ 	.word	0x00000005
        /*1e78*/ 	.word	0x00033420
        /*1e7c*/ 	.short	0x010a
        /*1e7e*/ 	.byte	0x3f
	.zero		1


	//   ....[75]....
        /*1e80*/ 	.word	0x0002fae0
        /*1e84*/ 	.word	0x00000003
        /*1e88*/ 	.word	0x00033440
        /*1e8c*/ 	.short	0x010a
        /*1e8e*/ 	.byte	0x3f
	.zero		1


	//   ....[76]....
        /*1e90*/ 	.word	0x0002fb80
        /*1e94*/ 	.word	0x00000005
        /*1e98*/ 	.word	0x00033440
        /*1e9c*/ 	.short	0x010a
        /*1e9e*/ 	.byte	0x3f
	.zero		1


	//   ....[77]....
        /*1ea0*/ 	.word	0x0002fbc0
        /*1ea4*/ 	.word	0x00000003
        /*1ea8*/ 	.word	0x00033460
        /*1eac*/ 	.short	0x010a
        /*1eae*/ 	.byte	0x3f
	.zero		1


	//   ....[78]....
        /*1eb0*/ 	.word	0x0002fc00
        /*1eb4*/ 	.word	0x00000005
        /*1eb8*/ 	.word	0x00033460
        /*1ebc*/ 	.short	0x010a
        /*1ebe*/ 	.byte	0x3f
	.zero		1


	//   ....[79]....
        /*1ec0*/ 	.word	0x0002fc40
        /*1ec4*/ 	.word	0x00000003
        /*1ec8*/ 	.word	0x00033480
        /*1ecc*/ 	.short	0x010a
        /*1ece*/ 	.byte	0x3f
	.zero		1


	//   ....[80]....
        /*1ed0*/ 	.word	0x0002fc80
        /*1ed4*/ 	.word	0x00000005
        /*1ed8*/ 	.word	0x00033480
        /*1edc*/ 	.short	0x010a
        /*1ede*/ 	.byte	0x3f
	.zero		1


	//   ....[81]....
        /*1ee0*/ 	.word	0x0002fce0
        /*1ee4*/ 	.word	0x0000005d
        /*1ee8*/ 	.word	0x00033490
        /*1eec*/ 	.short	0x010a
        /*1eee*/ 	.byte	0x3f
	.zero		1


	//   ....[82]....
        /*1ef0*/ 	.word	0x0002ff90
        /*1ef4*/ 	.word	0x0000005d
        /*1ef8*/ 	.word	0x00033490
        /*1efc*/ 	.short	0x010a
        /*1efe*/ 	.byte	0x3f
	.zero		1


	//   ....[83]....
        /*1f00*/ 	.word	0x00030240
        /*1f04*/ 	.word	0x0000005d
        /*1f08*/ 	.word	0x00033490
        /*1f0c*/ 	.short	0x010a
        /*1f0e*/ 	.byte	0x3f
	.zero		1


	//   ....[84]....
        /*1f10*/ 	.word	0x000304f0
        /*1f14*/ 	.word	0x0000005d
        /*1f18*/ 	.word	0x000334b0
        /*1f1c*/ 	.short	0x010a
        /*1f1e*/ 	.byte	0x3f
	.zero		1


	//   ....[85]....
        /*1f20*/ 	.word	0x000307b0
        /*1f24*/ 	.word	0x00000012
        /*1f28*/ 	.word	0x00033400
        /*1f2c*/ 	.short	0x010a
        /*1f2e*/ 	.byte	0x3f
	.zero		1


	//   ....[86]....
        /*1f30*/ 	.word	0x000309d0
        /*1f34*/ 	.word	0x00000012
        /*1f38*/ 	.word	0x00033400
        /*1f3c*/ 	.short	0x010a
        /*1f3e*/ 	.byte	0x3f
	.zero		1


	//   ....[87]....
        /*1f40*/ 	.word	0x00030a20
        /*1f44*/ 	.word	0x00000000
        /*1f48*/ 	.word	0x00033430
        /*1f4c*/ 	.short	0x010a
        /*1f4e*/ 	.byte	0x3f
	.zero		1


	//   ....[88]....
        /*1f50*/ 	.word	0x00030a70
        /*1f54*/ 	.word	0x00000005
        /*1f58*/ 	.word	0x00033430
        /*1f5c*/ 	.short	0x010a
        /*1f5e*/ 	.byte	0x3f
	.zero		1


	//   ....[89]....
        /*1f60*/ 	.word	0x00030ac0
        /*1f64*/ 	.word	0x00000004
        /*1f68*/ 	.word	0x00033450
        /*1f6c*/ 	.short	0x010a
        /*1f6e*/ 	.byte	0x3f
	.zero		1


	//   ....[90]....
        /*1f70*/ 	.word	0x00030b10
        /*1f74*/ 	.word	0x00000003
        /*1f78*/ 	.word	0x00033450
        /*1f7c*/ 	.short	0x010a
        /*1f7e*/ 	.byte	0x3f
	.zero		1


	//   ....[91]....
        /*1f80*/ 	.word	0x000343d0
        /*1f84*/ 	.word	0x00000011
        /*1f88*/ 	.word	0x00033420
        /*1f8c*/ 	.short	0x010a
        /*1f8e*/ 	.byte	0x3f
	.zero		1


	//   ....[92]....
        /*1f90*/ 	.word	0x00034420
        /*1f94*/ 	.word	0x0000000b
        /*1f98*/ 	.word	0x000334a0
        /*1f9c*/ 	.short	0x010a
        /*1f9e*/ 	.byte	0x3f
	.zero		1


	//   ....[93]....
        /*1fa0*/ 	.word	0x00034470
        /*1fa4*/ 	.word	0x0000000b
        /*1fa8*/ 	.word	0x000334c0
        /*1fac*/ 	.short	0x010a
        /*1fae*/ 	.byte	0x3f
	.zero		1


	//   ....[94]....
        /*1fb0*/ 	.word	0x000344c0
        /*1fb4*/ 	.word	0x0000000a
        /*1fb8*/ 	.word	0x000334a0
        /*1fbc*/ 	.short	0x010a
        /*1fbe*/ 	.byte	0x3f
	.zero		1


	//   ....[95]....
        /*1fc0*/ 	.word	0x00034510
        /*1fc4*/ 	.word	0x0000000a
        /*1fc8*/ 	.word	0x000334c0
        /*1fcc*/ 	.short	0x010a
        /*1fce*/ 	.byte	0x3f
	.zero		1


	//   ....[96]....
        /*1fd0*/ 	.word	0x00034630
        /*1fd4*/ 	.word	0x00000004
        /*1fd8*/ 	.word	0x00033480
        /*1fdc*/ 	.short	0x010a
        /*1fde*/ 	.byte	0x3f
	.zero		1


	//   ....[97]....
        /*1fe0*/ 	.word	0x00034fc0
        /*1fe4*/ 	.word	0x00000004
        /*1fe8*/ 	.word	0x00033440
        /*1fec*/ 	.short	0x010a
        /*1fee*/ 	.byte	0x3f
	.zero		1


	//   ....[98]....
        /*1ff0*/ 	.word	0x00035d00
        /*1ff4*/ 	.word	0x00000011
        /*1ff8*/ 	.word	0x00033420
        /*1ffc*/ 	.short	0x010a
        /*1ffe*/ 	.byte	0x3f
	.zero		1


	//   ....[99]....
        /*2000*/ 	.word	0x00035d50
        /*2004*/ 	.word	0x00000004
        /*2008*/ 	.word	0x00033480
        /*200c*/ 	.short	0x010a
        /*200e*/ 	.byte	0x3f
	.zero		1


	//   ....[100]....
        /*2010*/ 	.word	0x00036430
        /*2014*/ 	.word	0x00000004
        /*2018*/ 	.word	0x00033440
        /*201c*/ 	.short	0x010a
        /*201e*/ 	.byte	0x3f
	.zero		1


	//   ....[101]....
        /*2020*/ 	.word	0x00036a70
        /*2024*/ 	.word	0x00000002
        /*2028*/ 	.word	0x00033470
        /*202c*/ 	.short	0x010a
        /*202e*/ 	.byte	0x3f
	.zero		1


	//   ....[102]....
        /*2030*/ 	.word	0x00036ac0
        /*2034*/ 	.word	0x00000002
        /*2038*/ 	.word	0x00033460
        /*203c*/ 	.short	0x010a
        /*203e*/ 	.byte	0x3f
	.zero		1


	//   ....[103]....
        /*2040*/ 	.word	0x00036b10
        /*2044*/ 	.word	0x00000000
        /*2048*/ 	.word	0x00033470
        /*204c*/ 	.short	0x010a
        /*204e*/ 	.byte	0x3f
	.zero		1


	//   ....[104]....
        /*2050*/ 	.word	0x00036b60
        /*2054*/ 	.word	0x00000000
        /*2058*/ 	.word	0x00033460
        /*205c*/ 	.short	0x010a
        /*205e*/ 	.byte	0x3f
	.zero		1


	//   ....[105]....
        /*2060*/ 	.word	0x00037590
        /*2064*/ 	.word	0x00000005
        /*2068*/ 	.word	0x00033420
        /*206c*/ 	.short	0x010a
        /*206e*/ 	.byte	0x3f
	.zero		1


	//   ....[106]....
        /*2070*/ 	.word	0x00037730
        /*2074*/ 	.word	0x00000003
        /*2078*/ 	.word	0x00033440
        /*207c*/ 	.short	0x010a
        /*207e*/ 	.byte	0x3f
	.zero		1


	//   ....[107]....
        /*2080*/ 	.word	0x00037780
        /*2084*/ 	.word	0x00000005
        /*2088*/ 	.word	0x00033440
        /*208c*/ 	.short	0x010a
        /*208e*/ 	.byte	0x3f
	.zero		1


	//   ....[108]....
        /*2090*/ 	.word	0x000377d0
        /*2094*/ 	.word	0x00000003
        /*2098*/ 	.word	0x00033460
        /*209c*/ 	.short	0x010a
        /*209e*/ 	.byte	0x3f
	.zero		1


	//   ....[109]....
        /*20a0*/ 	.word	0x00037820
        /*20a4*/ 	.word	0x00000005
        /*20a8*/ 	.word	0x00033460
        /*20ac*/ 	.short	0x010a
        /*20ae*/ 	.byte	0x3f
	.zero		1


	//   ....[110]....
        /*20b0*/ 	.word	0x00037870
        /*20b4*/ 	.word	0x00000003
        /*20b8*/ 	.word	0x00033480
        /*20bc*/ 	.short	0x010a
        /*20be*/ 	.byte	0x3f
	.zero		1


	//----- nvinfo : EIATTR_NUM_MBARRIERS
	.align		4
.L_666:
        /*20c0*/ 	.byte	0x03, 0x38
        /*20c2*/ 	.short	0x0016


	//----- nvinfo : EIATTR_EXIT_INSTR_OFFSETS
	.align		4
        /*20c4*/ 	.byte	0x04, 0x1c
        /*20c6*/ 	.short	(.L_668 - .L_667)


	//   ....[0]....
.L_667:
        /*20c8*/ 	.word	0x0002fcd0


	//----- nvinfo : EIATTR_MAX_THREADS
	.align		4
.L_668:
        /*20cc*/ 	.byte	0x04, 0x05
        /*20ce*/ 	.short	(.L_670 - .L_669)
.L_669:
        /*20d0*/ 	.word	0x00000180
        /*20d4*/ 	.word	0x00000001
        /*20d8*/ 	.word	0x00000001


	//----- nvinfo : EIATTR_CRS_STACK_SIZE
	.align		4
.L_670:
        /*20dc*/ 	.byte	0x04, 0x1e
        /*20de*/ 	.short	(.L_672 - .L_671)
.L_671:
        /*20e0*/ 	.word	0x00000000


	//----- nvinfo : EIATTR_CBANK_PARAM_SIZE
	.align		4
.L_672:
        /*20e4*/ 	.byte	0x03, 0x19
        /*20e6*/ 	.short	0x0af0


	//----- nvinfo : EIATTR_PARAM_CBANK
	.align		4
        /*20e8*/ 	.byte	0x04, 0x0a
        /*20ea*/ 	.short	(.L_674 - .L_673)
	.align		4
.L_673:
        /*20ec*/ 	.word	index@(.nv.constant0._ZN7cutlass13device_kernelIN5flash11enable_sm90INS1_16FlashAttnFwdSm90INS1_25CollectiveMainloopFwdSm90ILi2EN4cute5tupleIJNS5_1CILi1EEES8_S8_EEENS6_IJNS7_ILi128EEENS7_ILi160EEENS7_ILi192EEEEEELi192ENS_12float_e4m3_tEfNS_4arch4Sm90ELb0ELb0ELb0ELb1ELb1ELb1ELb0ELb1ELb1ELb1ELb1ELb0EEENS1_21CollectiveEpilogueFwdINS6_IJSA_SC_SB_EEES9_NS_10bfloat16_tESG_Li256ELb1ELb1ELb1ELb1EEENS1_36VarlenDynamicPersistentTileSchedulerILi128ELi160ELi256ELi128ELb1ELb1ELb1ELb0ELb1ELb1EEEEEEEEEvNT_6ParamsE)
        /*20f0*/ 	.short	0x0210
        /*20f2*/ 	.short	0x0af0


	//----- nvinfo : EIATTR_SW_WAR
	.align		4
.L_674:
        /*20f4*/ 	.byte	0x04, 0x36
        /*20f6*/ 	.short	(.L_676 - .L_675)
.L_675:
        /*20f8*/ 	.word	0x00000008
.L_676:


//--------------------- .nv.info._ZN7cutlass13device_kernelIN5flash11enable_sm90INS1_16FlashAttnFwdSm90INS1_25CollectiveMainloopFwdSm90ILi2EN4cute5tupleIJNS5_1CILi1EEES8_S8_EEENS6_IJNS7_ILi128EEESA_NS7_ILi192EEEEEELi192ENS_12float_e4m3_tEfNS_4arch4Sm90ELb0ELb1ELb0ELb0ELb1ELb0ELb0ELb1ELb1ELb1ELb1ELb0EEENS1_21CollectiveEpilogueFwdINS6_IJSA_SB_SA_EEES9_NS_10bfloat16_tESF_Li256ELb0ELb1ELb1ELb1EEENS1_19SingleTileSchedulerILb0ELb1ELb1ELi128EEEEEEEEEvNT_6ParamsE --------------------------
	.section	.nv.info._ZN7cutlass13device_kernelIN5flash11enable_sm90INS1_16FlashAttnFwdSm90INS1_25CollectiveMainloopFwdSm90ILi2EN4cute5tupleIJNS5_1CILi1EEES8_S8_EEENS6_IJNS7_ILi128EEESA_NS7_ILi192EEEEEELi192ENS_12float_e4m3_tEfNS_4arch4Sm90ELb0ELb1ELb0ELb0ELb1ELb0ELb0ELb1ELb1ELb1ELb1ELb0EEENS1_21CollectiveEpilogueFwdINS6_IJSA_SB_SA_EEES9_NS_10bfloat16_tESF_Li256ELb0ELb1ELb1ELb1EEENS1_19SingleTileSchedulerILb0ELb1ELb1ELi128EEEEEEEEEvNT_6ParamsE,"",@"SHT_CUDA_INFO"
	.sectionflags	@""
	.align	4


	//----- nvinfo : EIATTR_CUDA_API_VERSION
	.align		4
        /*0000*/ 	.byte	0x04, 0x37
        /*0002*/ 	.short	(.L_678 - .L_677)
.L_677:
        /*0004*/ 	.word	0x00000082


	//----- nvinfo : EIATTR_KPARAM_INFO
	.align		4
.L_678:
        /*0008*/ 	.byte	0x04, 0x17
        /*000a*/ 	.short	(.L_680 - .L_679)
.L_679:
        /*000c*/ 	.word	0x00000000
        /*0010*/ 	.short	0x0000
        /*0012*/ 	.short	0x0070
        /*0014*/ 	.byte	0x00, 0xf0, 0x01, 0x28


	//----- nvinfo : EIATTR_SPARSE_MMA_MASK
	.align		4
.L_680:
        /*0018*/ 	.byte	0x03, 0x50
        /*001a*/ 	.short	0x0000


	//----- nvinfo : EIATTR_MAXREG_COUNT
	.align		4
        /*001c*/ 	.byte	0x03, 0x1b
        /*001e*/ 	.short	0x00a8


	//----- nvinfo : EIATTR_NUM_BARRIERS
	.align		4
        /*0020*/ 	.byte	0x02, 0x4c
        /*0022*/ 	.byte	0x10
	.zero		1


	//----- nvinfo : EIATTR_EXTERNS
	.align		4
        /*0024*/ 	.byte	0x04, 0x0f
        /*0026*/ 	.short	(.L_682 - .L_681)


	//   ....[0]....
	.align		4
.L_681:
        /*0028*/ 	.word	index@(__assertfail)


	//----- nvinfo : EIATTR_ANNOTATIONS
	.align		4
.L_682:
        /*002c*/ 	.byte	0x04, 0x55
        /*002e*/ 	.short	(.L_684 - .L_683)


	//   ....[0]....
.L_683:
        /*0030*/ 	.word	0x00000001
        /*0034*/ 	.byte	0xf0, 0x2a, 0x01, 0x00, 0x01, 0x00, 0x00, 0x00, 0x00, 0x2b, 0x01, 0x00, 0x01, 0x00, 0x00, 0x00
        /*0044*/ 	.byte	0xe0, 0x3f, 0x01, 0x00, 0x01, 0x00, 0x00, 0x00, 0xf0, 0x3f, 0x01, 0x00, 0x01, 0x00, 0x00, 0x00
        /*0054*/ 	.byte	0xe0, 0x54, 0x01, 0x00, 0x01, 0x00, 0x00, 0x00, 0xf0, 0x54, 0x01, 0x00


	//----- nvinfo : EIATTR_MERCURY_ISA_VERSION
	.align		4
.L_684:
        /*0060*/ 	.byte	0x03, 0x5f
        /*0062*/ 	.short	0x0101


	//----- nvinfo : EIATTR_INT_WARP_WIDE_INSTR_OFFSETS
	.align		4
        /*0064*/ 	.byte	0x04, 0x31
        /*0066*/ 	.short	(.L_686 - .L_685)


	//   ....[0]....
.L_685:
        /*0068*/ 	.word	0x000000c0


	//   ....[1]....
        /*006c*/ 	.word	0x000000d0


	//   ....[2]....
        /*0070*/ 	.word	0x00000170


	//----- nvinfo : EIATTR_COOP_GROUP_MASK_REGIDS
	.align		4
.L_686:
        /*0074*/ 	.byte	0x04, 0x29
        /*0076*/ 	.short	(.L_688 - .L_687)


	//   ....[0]....
.L_687:
        /*0078*/ 	.word	0xffffffff


	//   ....[1]....
        /*007c*/ 	.word	0xffffffff


	//   ....[2]....
        /*0080*/ 	.word	0xffffffff


	//   ....[3]....
        /*0084*/ 	.word	0xffffffff


	//   ....[4]....
        /*0088*/ 	.word	0xffffffff


	//   ....[5]....
        /*008c*/ 	.word	0xffffffff


	//   ....[6]....
        /*0090*/ 	.word	0xffffffff


	//   ....[7]....
        /*0094*/ 	.word	0xffffffff


	//   ....[8]....
        /*0098*/ 	.word	0xffffffff


	//   ....[9]....
        /*009c*/ 	.word	0xffffffff


	//   ....[10]....
        /*00a0*/ 	.word	0xffffffff


	//   ....[11]....
        /*00a4*/ 	.word	0xffffffff


	//   ....[12]....
        /*00a8*/ 	.word	0xffffffff


	//   ....[13]....
        /*00ac*/ 	.word	0xffffffff


	//   ....[14]....
        /*00b0*/ 	.word	0xffffffff


	//   ....[15]....
        /*00b4*/ 	.word	0xffffffff


	//   ....[16]....
        /*00b8*/ 	.word	0xffffffff


	//   ....[17]....
        /*00bc*/ 	.word	0xffffffff


	//   ....[18]....
        /*00c0*/ 	.word	0xffffffff


	//   ....[19]....
        /*00c4*/ 	.word	0xffffffff


	//   ....[20]....
        /*00c8*/ 	.word	0xffffffff


	//   ....[21]....
        /*00cc*/ 	.word	0xffffffff


	//   ....[22]....
        /*00d0*/ 	.word	0xffffffff


	//   ....[23]....
        /*00d4*/ 	.word	0xffffffff


	//   ....[24]....
        /*00d8*/ 	.word	0xffffffff


	//   ....[25]....
        /*00dc*/ 	.word	0xffffffff


	//   ....[26]....
        /*00e0*/ 	.word	0xffffffff


	//   ....[27]....
        /*00e4*/ 	.word	0xffffffff


	//   ....[28]....
        /*00e8*/ 	.word	0xffffffff


	//   ....[29]....
        /*00ec*/ 	.word	0xffffffff


	//   ....[30]....
        /*00f0*/ 	.word	0xffffffff


	//   ....[31]....
        /*00f4*/ 	.word	0xffffffff


	//   ....[32]....
        /*00f8*/ 	.word	0xffffffff


	//   ....[33]....
        /*00fc*/ 	.word	0xffffffff


	//   ....[34]....
        /*0100*/ 	.word	0xffffffff


	//   ....[35]....
        /*0104*/ 	.word	0xffffffff


	//   ....[36]....
        /*0108*/ 	.word	0xffffffff


	//   ....[37]....
        /*010c*/ 	.word	0xffffffff


	//   ....[38]....
        /*0110*/ 	.word	0xffffffff


	//   ....[39]....
        /*0114*/ 	.word	0xffffffff


	//   ....[40]....
        /*0118*/ 	.word	0xffffffff


	//   ....[41]....
        /*011c*/ 	.word	0xffffffff


	//   ....[42]....
        /*0120*/ 	.word	0xffffffff


	//   ....[43]....
        /*0124*/ 	.word	0xffffffff


	//   ....[44]....
        /*0128*/ 	.word	0xffffffff


	//   ....[45]....
        /*012c*/ 	.word	0xffffffff


	//   ....[46]....
        /*0130*/ 	.word	0xffffffff


	//   ....[47]....
        /*0134*/ 	.word	0xffffffff


	//   ....[48]....
        /*0138*/ 	.word	0xffffffff


	//   ....[49]....
        /*013c*/ 	.word	0xffffffff


	//   ....[50]....
        /*0140*/ 	.word	0xffffffff


	//   ....[51]....
        /*0144*/ 	.word	0xffffffff


	//   ....[52]....
        /*0148*/ 	.word	0xffffffff


	//   ....[53]....
        /*014c*/ 	.word	0xffffffff


	//   ....[54]....
        /*0150*/ 	.word	0xffffffff


	//   ....[55]....
        /*0154*/ 	.word	0xffffffff


	//   ....[56]....
        /*0158*/ 	.word	0xffffffff


	//   ....[57]....
        /*015c*/ 	.word	0xffffffff


	//   ....[58]....
        /*0160*/ 	.word	0xffffffff


	//   ....[59]....
        /*0164*/ 	.word	0xffffffff


	//   ....[60]....
        /*0168*/ 	.word	0xffffffff


	//   ....[61]....
        /*016c*/ 	.word	0xffffffff


	//   ....[62]....
        /*0170*/ 	.word	0xffffffff


	//   ....[63]....
        /*0174*/ 	.word	0xffffffff


	//   ....[64]....
        /*0178*/ 	.word	0xffffffff


	//   ....[65]....
        /*017c*/ 	.word	0xffffffff


	//   ....[66]....
        /*0180*/ 	.word	0xffffffff


	//   ....[67]....
        /*0184*/ 	.word	0xffffffff


	//   ....[68]....
        /*0188*/ 	.word	0xffffffff


	//   ....[69]....
        /*018c*/ 	.word	0xffffffff


	//   ....[70]....
        /*0190*/ 	.word	0xffffffff


	//   ....[71]....
        /*0194*/ 	.word	0xffffffff


	//   ....[72]....
        /*0198*/ 	.word	0xffffffff


	//   ....[73]....
        /*019c*/ 	.word	0xffffffff


	//   ....[74]....
        /*01a0*/ 	.word	0xffffffff


	//   ....[75]....
        /*01a4*/ 	.word	0xffffffff


	//   ....[76]....
        /*01a8*/ 	.word	0xffffffff


	//   ....[77]....
        /*01ac*/ 	.word	0xffffffff


	//   ....[78]....
        /*01b0*/ 	.word	0xffffffff


	//   ....[79]....
        /*01b4*/ 	.word	0xffffffff


	//   ....[80]....
        /*01b8*/ 	.word	0xffffffff


	//   ....[81]....
        /*01bc*/ 	.word	0xffffffff


	//   ....[82]....
        /*01c0*/ 	.word	0xffffffff


	//   ....[83]....
        /*01c4*/ 	.word	0xffffffff


	//   ....[84]....
        /*01c8*/ 	.word	0xffffffff


	//   ....[85]....
        /*01cc*/ 	.word	0xffffffff


	//   ....[86]....
        /*01d0*/ 	.word	0xffffffff


	//   ....[87]....
        /*01d4*/ 	.word	0xffffffff


	//   ....[88]....
        /*01d8*/ 	.word	0xffffffff


	//   ....[89]....
        /*01dc*/ 	.word	0xffffffff


	//   ....[90]....
        /*01e0*/ 	.word	0xffffffff


	//   ....[91]....
        /*01e4*/ 	.word	0xffffffff


	//   ....[92]....
        /*01e8*/ 	.word	0xffffffff


	//   ....[93]....
        /*01ec*/ 	.word	0xffffffff


	//   ....[94]....
        /*01f0*/ 	.word	0xffffffff


	//   ....[95]....
        /*01f4*/ 	.word	0xffffffff


	//   ....[96]....
        /*01f8*/ 	.word	0xffffffff


	//   ....[97]....
        /*01fc*/ 	.word	0xffffffff


	//   ....[98]....
        /*0200*/ 	.word	0xffffffff


	//   ....[99]....
        /*0204*/ 	.word	0xffffffff


	//   ....[100]....
        /*0208*/ 	.word	0xffffffff


	//   ....[101]....
        /*020c*/ 	.word	0xffffffff


	//   ....[102]....
        /*0210*/ 	.word	0xffffffff


	//   ....[103]....
        /*0214*/ 	.word	0xffffffff


	//   ....[104]....
        /*0218*/ 	.word	0xffffffff


	//   ....[105]....
        /*021c*/ 	.word	0xffffffff


	//   ....[106]....
        /*0220*/ 	.word	0xffffffff


	//   ....[107]....
        /*0224*/ 	.word	0xffffffff


	//   ....[108]....
        /*0228*/ 	.word	0xffffffff


	//   ....[109]....
        /*022c*/ 	.word	0xffffffff


	//   ....[110]....
        /*0230*/ 	.word	0xffffffff


	//   ....[111]....
        /*0234*/ 	.word	0xffffffff


	//   ....[112]....
        /*0238*/ 	.word	0xffffffff


	//   ....[113]....
        /*023c*/ 	.word	0xffffffff


	//   ....[114]....
        /*0240*/ 	.word	0xffffffff


	//   ....[115]....
        /*0244*/ 	.word	0xffffffff


	//   ....[116]....
        /*0248*/ 	.word	0xffffffff


	//   ....[117]....
        /*024c*/ 	.word	0xffffffff


	//   ....[118]....
        /*0250*/ 	.word	0xffffffff


	//   ....[119]....
        /*0254*/ 	.word	0xffffffff


	//   ....[120]....
        /*0258*/ 	.word	0xffffffff


	//   ....[121]....
        /*025c*/ 	.word	0xffffffff


	//   ....[122]....
        /*0260*/ 	.word	0xffffffff


	//   ....[123]....
        /*0264*/ 	.word	0xffffffff


	//   ....[124]....
        /*0268*/ 	.word	0xffffffff


	//   ....[125]....
        /*026c*/ 	.word	0xffffffff


	//   ....[126]....
        /*0270*/ 	.word	0xffffffff


	//   ....[127]....
        /*0274*/ 	.word	0xffffffff


	//   ....[128]....
        /*0278*/ 	.word	0xffffffff


	//   ....[129]....
        /*027c*/ 	.word	0xffffffff


	//   ....[130]....
        /*0280*/ 	.word	0xffffffff


	//   ....[131]....
        /*0284*/ 	.word	0xffffffff


	//   ....[132]....
        /*0288*/ 	.word	0xffffffff


	//   ....[133]....
        /*028c*/ 	.word	0xffffffff


	//   ....[134]....
        /*0290*/ 	.word	0xffffffff


	//   ....[135]....
        /*0294*/ 	.word	0xffffffff


	//   ....[136]....
        /*0298*/ 	.word	0xffffffff


	//   ....[137]....
        /*029c*/ 	.word	0xffffffff


	//   ....[138]....
        /*02a0*/ 	.word	0xffffffff


	//   ....[139]....
        /*02a4*/ 	.word	0xffffffff


	//   ....[140]....
        /*02a8*/ 	.word	0xffffffff


	//   ....[141]....
        /*02ac*/ 	.word	0xffffffff


	//   ....[142]....
        /*02b0*/ 	.word	0xffffffff


	//   ....[143]....
        /*02b4*/ 	.word	0xffffffff


	//   ....[144]....
        /*02b8*/ 	.word	0xffffffff


	//   ....[145]....
        /*02bc*/ 	.word	0xffffffff


	//   ....[146]....
        /*02c0*/ 	.word	0xffffffff


	//   ....[147]....
        /*02c4*/ 	.word	0xffffffff


	//   ....[148]....
        /*02c8*/ 	.word	0xffffffff


	//   ....[149]....
        /*02cc*/ 	.word	0xffffffff


	//   ....[150]....
        /*02d0*/ 	.word	0xffffffff


	//   ....[151]....
        /*02d4*/ 	.word	0xffffffff


	//   ....[152]....
        /*02d8*/ 	.word	0xffffffff


	//   ....[153]....
        /*02dc*/ 	.word	0xffffffff


	//   ....[154]....
        /*02e0*/ 	.word	0xffffffff


	//   ....[155]....
        /*02e4*/ 	.word	0xffffffff


	//   ....[156]....
        /*02e8*/ 	.word	0xffffffff


	//   ....[157]....
        /*02ec*/ 	.word	0xffffffff


	//   ....[158]....
        /*02f0*/ 	.word	0xffffffff


	//   ....[159]....
        /*02f4*/ 	.word	0xffffffff


	//   ....[160]....
        /*02f8*/ 	.word	0xffffffff


	//   ....[161]....
        /*02fc*/ 	.word	0xffffffff


	//   ....[162]....
        /*0300*/ 	.word	0xffffffff


	//   ....[163]....
        /*0304*/ 	.word	0xffffffff


	//   ....[164]....
        /*0308*/ 	.word	0xffffffff


	//   ....[165]....
        /*030c*/ 	.word	0xffffffff


	//   ....[166]....
        /*0310*/ 	.word	0xffffffff


	//   ....[167]....
        /*0314*/ 	.word	0xffffffff


	//   ....[168]....
        /*0318*/ 	.word	0xffffffff


	//   ....[169]....
        /*031c*/ 	.word	0xffffffff


	//   ....[170]....
        /*0320*/ 	.word	0xffffffff


	//   ....[171]....
        /*0324*/ 	.word	0xffffffff


	//   ....[172]....
        /*0328*/ 	.word	0xffffffff


	//   ....[173]....
        /*032c*/ 	.word	0xffffffff


	//   ....[174]....
        /*0330*/ 	.word	0xffffffff


	//   ....[175]....
        /*0334*/ 	.word	0xffffffff


	//   ....[176]....
        /*0338*/ 	.word	0xffffffff


	//   ....[177]....
        /*033c*/ 	.word	0xffffffff


	//   ....[178]....
        /*0340*/ 	.word	0xffffffff


	//   ....[179]....
        /*0344*/ 	.word	0x0500000f


	//   ....[180]....
        /*0348*/ 	.word	0x0500000f


	//   ....[181]....
        /*034c*/ 	.word	0x0500000f


	//   ....[182]....
        /*0350*/ 	.word	0x0500000f


	//   ....[183]....
        /*0354*/ 	.word	0x0500000f


	//   ....[184]....
        /*0358*/ 	.word	0x0500000f


	//   ....[185]....
        /*035c*/ 	.word	0x0500000f


	//   ....[186]....
        /*0360*/ 	.word	0x0500000f


	//   ....[187]....
        /*0364*/ 	.word	0x0500000f


	//   ....[188]....
        /*0368*/ 	.word	0x0500000f


	//   ....[189]....
        /*036c*/ 	.word	0x0500000f


	//   ....[190]....
        /*0370*/ 	.word	0x0500000f


	//   ....[191]....
        /*0374*/ 	.word	0x0500000f


	//   ....[192]....
        /*0378*/ 	.word	0x0500000f


	//   ....[193]....
        /*037c*/ 	.word	0x0500000f


	//   ....[194]....
        /*0380*/ 	.word	0x0500000f


	//   ....[195]....
        /*0384*/ 	.word	0x0500000f


	//   ....[196]....
        /*0388*/ 	.word	0x0500000f


	//   ....[197]....
        /*038c*/ 	.word	0x0500000f


	//   ....[198]....
        /*0390*/ 	.word	0x0500000f


	//   ....[199]....
        /*0394*/ 	.word	0x0500000f


	//   ....[200]....
        /*0398*/ 	.word	0x0500000f


	//   ....[201]....
        /*039c*/ 	.word	0x0500000f


	//   ....[202]....
        /*03a0*/ 	.word	0x0500000f


	//   ....[203]....
        /*03a4*/ 	.word	0x0500000f


	//   ....[204]....
        /*03a8*/ 	.word	0x0500000f


	//   ....[205]....
        /*03ac*/ 	.word	0x0500000f


	//   ....[206]....
        /*03b0*/ 	.word	0x0500000f


	//   ....[207]....
        /*03b4*/ 	.word	0x0500000f


	//   ....[208]....
        /*03b8*/ 	.word	0x0500000f


	//   ....[209]....
        /*03bc*/ 	.word	0x0500000f


	//   ....[210]....
        /*03c0*/ 	.word	0x0500000f


	//   ....[211]....
        /*03c4*/ 	.word	0x0500000f


	//   ....[212]....
        /*03c8*/ 	.word	0x0500000f


	//   ....[213]....
        /*03cc*/ 	.word	0x0500000f


	//   ....[214]....
        /*03d0*/ 	.word	0x0500000f


	//   ....[215]....
        /*03d4*/ 	.word	0x0500000f


	//   ....[216]....
        /*03d8*/ 	.word	0x0500000f


	//   ....[217]....
        /*03dc*/ 	.word	0x0500000f


	//   ....[218]....
        /*03e0*/ 	.word	0x0500000f


	//   ....[219]....
        /*03e4*/ 	.word	0x0500000f


	//----- nvinfo : EIATTR_COOP_GROUP_INSTR_OFFSETS
	.align		4
.L_688:
        /*03e8*/ 	.byte	0x04, 0x28
        /*03ea*/ 	.short	(.L_690 - .L_689)


	//   ....[0]....
.L_689:
        /*03ec*/ 	.word	0x00000080


	//   ....[1]....
        /*03f0*/ 	.word	0x00000090


	//   ....[2]....
        /*03f4*/ 	.word	0x000002d0


	//   ....[3]....
        /*03f8*/ 	.word	0x00000430


	//   ....[4]....
        /*03fc*/ 	.word	0x00000550


	//   ....[5]....
        /*0400*/ 	.word	0x000006b0


	//   ....[6]....
        /*0404*/ 	.word	0x00001960


	//   ....[7]....
        /*0408*/ 	.word	0x00002220


	//   ....[8]....
        /*040c*/ 	.word	0x000024b0


	//   ....[9]....
        /*0410*/ 	.word	0x00003640


	//   ....[10]....
        /*0414*/ 	.word	0x00003750


	//   ....[11]....
        /*0418*/ 	.word	0x00004060


	//   ....[12]....
        /*041c*/ 	.word	0x000040d0


	//   ....[13]....
        /*0420*/ 	.word	0x00005ad0


	//   ....[14]....
        /*0424*/ 	.word	0x00005cf0


	//   ....[15]....
        /*0428*/ 	.word	0x000068e0


	//   ....[16]....
        /*042c*/ 	.word	0x000069e0


	//   ....[17]....
        /*0430*/ 	.word	0x00007220


	//   ....[18]....
        /*0434*/ 	.word	0x000072a0


	//   ....[19]....
        /*0438*/ 	.word	0x00009260


	//   ....[20]....
        /*043c*/ 	.word	0x00009270


	//   ....[21]....
        /*0440*/ 	.word	0x000092a0


	//   ....[22]....
        /*0444*/ 	.word	0x000092b0


	//   ....[23]....
        /*0448*/ 	.word	0x0000afa0


	//   ....[24]....
        /*044c*/ 	.word	0x0000b1c0


	//   ....[25]....
        /*0450*/ 	.word	0x0000bdb0


	//   ....[26]....
        /*0454*/ 	.word	0x0000beb0


	//   ....[27]....
        /*0458*/ 	.word	0x0000c6f0


	//   ....[28]....
        /*045c*/ 	.word	0x0000c770


	//   ....[29]....
        /*0460*/ 	.word	0x0000dd70


	//   ....[30]....
        /*0464*/ 	.word	0x0000dd80


	//   ....[31]....
        /*0468*/ 	.word	0x0000ddb0


	//   ....[32]....
        /*046c*/ 	.word	0x0000ddc0


	//   ....[33]....
        /*0470*/ 	.word	0x0000f060


	//   ....[34]....
        /*0474*/ 	.word	0x0000f070


	//   ....[35]....
        /*0478*/ 	.word	0x0000f080


	//   ....[36]....
        /*047c*/ 	.word	0x0000f090


	//   ....[37]....
        /*0480*/ 	.word	0x0000f0a0


	//   ....[38]....
        /*0484*/ 	.word	0x0000f0b0


	//   ....[39]....
        /*0488*/ 	.word	0x0000f0c0


	//   ....[40]....
        /*048c*/ 	.word	0x0000f0d0


	//   ....[41]....
        /*0490*/ 	.word	0x0000f0e0


	//   ....[42]....
        /*0494*/ 	.word	0x0000f0f0


	//   ....[43]....
        /*0498*/ 	.word	0x0000f100


	//   ....[44]....
        /*049c*/ 	.word	0x0000f110


	//   ....[45]....
        /*04a0*/ 	.word	0x0000f120


	//   ....[46]....
        /*04a4*/ 	.word	0x0000f130


	//   ....[47]....
        /*04a8*/ 	.word	0x0000f140


	//   ....[48]....
        /*04ac*/ 	.word	0x0000f150


	//   ....[49]....
        /*04b0*/ 	.word	0x0000f160


	//   ....[50]....
        /*04b4*/ 	.word	0x0000f170


	//   ....[51]....
        /*04b8*/ 	.word	0x0000f180


	//   ....[52]....
        /*04bc*/ 	.word	0x0000f190


	//   ....[53]....
        /*04c0*/ 	.word	0x0000f1a0


	//   ....[54]....
        /*04c4*/ 	.word	0x0000f1c0


	//   ....[55]....
        /*04c8*/ 	.word	0x0000f1d0


	//   ....[56]....
        /*04cc*/ 	.word	0x0000f1e0


	//   ....[57]....
        /*04d0*/ 	.word	0x0000f1f0


	//   ....[58]....
        /*04d4*/ 	.word	0x0000f200


	//   ....[59]....
        /*04d8*/ 	.word	0x0000f210


	//   ....[60]....
        /*04dc*/ 	.word	0x0000f220


	//   ....[61]....
        /*04e0*/ 	.word	0x0000f240


	//   ....[62]....
        /*04e4*/ 	.word	0x0000f250


	//   ....[63]....
        /*04e8*/ 	.word	0x0000f260


	//   ....[64]....
        /*04ec*/ 	.word	0x0000f270


	//   ....[65]....
        /*04f0*/ 	.word	0x0000f280


	//   ....[66]....
        /*04f4*/ 	.word	0x0000f290


	//   ....[67]....
        /*04f8*/ 	.word	0x0000f2b0


	//   ....[68]....
        /*04fc*/ 	.word	0x0000f2c0


	//   ....[69]....
        /*0500*/ 	.word	0x0000f2d0


	//   ....[70]....
        /*0504*/ 	.word	0x0000f2e0


	//   ....[71]....
        /*0508*/ 	.word	0x0000f2f0


	//   ....[72]....
        /*050c*/ 	.word	0x0000f300


	//   ....[73]....
        /*0510*/ 	.word	0x0000f310


	//   ....[74]....
        /*0514*/ 	.word	0x0000f320


	//   ....[75]....
        /*0518*/ 	.word	0x0000f340


	//   ....[76]....
        /*051c*/ 	.word	0x0000f360


	//   ....[77]....
        /*0520*/ 	.word	0x0000f390


	//   ....[78]....
        /*0524*/ 	.word	0x0000f3b0


	//   ....[79]....
        /*0528*/ 	.word	0x0000f3e0


	//   ....[80]....
        /*052c*/ 	.word	0x0000f3f0


	//   ....[81]....
        /*0530*/ 	.word	0x0000f400


	//   ....[82]....
        /*0534*/ 	.word	0x0000f410


	//   ....[83]....
        /*0538*/ 	.word	0x0000f420


	//   ....[84]....
        /*053c*/ 	.word	0x0000f440


	//   ....[85]....
        /*0540*/ 	.word	0x0000f450


	//   ....[86]....
        /*0544*/ 	.word	0x0000f470


	//   ....[87]....
        /*0548*/ 	.word	0x0000f490


	//   ....[88]....
        /*054c*/ 	.word	0x0000f4c0


	//   ....[89]....
        /*0550*/ 	.word	0x0000f4d0


	//   ....[90]....
        /*0554*/ 	.word	0x0000f4e0


	//   ....[91]....
        /*0558*/ 	.word	0x0000f4f0


	//   ....[92]....
        /*055c*/ 	.word	0x0000f500


	//   ....[93]....
        /*0560*/ 	.word	0x0000f510


	//   ....[94]....
        /*0564*/ 	.word	0x0000f520


	//   ....[95]....
        /*0568*/ 	.word	0x0000f530


	//   ....[96]....
        /*056c*/ 	.word	0x0000f560


	//   ....[97]....
        /*0570*/ 	.word	0x0000f5a0


	//   ....[98]....
        /*0574*/ 	.word	0x0000f5d0


	//   ....[99]....
        /*0578*/ 	.word	0x0000f600


	//   ....[100]....
        /*057c*/ 	.word	0x0000f630


	//   ....[101]....
        /*0580*/ 	.word	0x0000f660


	//   ....[102]....
        /*0584*/ 	.word	0x0000f690


	//   ....[103]....
        /*0588*/ 	.word	0x0000f6d0


	//   ....[104]....
        /*058c*/ 	.word	0x0000f700


	//   ....[105]....
        /*0590*/ 	.word	0x0000f730


	//   ....[106]....
        /*0594*/ 	.word	0x0000f770


	//   ....[107]....
        /*0598*/ 	.word	0x0000f7b0


	//   ....[108]....
        /*059c*/ 	.word	0x0000f7d0


	//   ....[109]....
        /*05a0*/ 	.word	0x0000f7e0


	//   ....[110]....
        /*05a4*/ 	.word	0x0000f7f0


	//   ....[111]....
        /*05a8*/ 	.word	0x0000f800


	//   ....[112]....
        /*05ac*/ 	.word	0x0000f810


	//   ....[113]....
        /*05b0*/ 	.word	0x0000f820


	//   ....[114]....
        /*05b4*/ 	.word	0x0000f830


	//   ....[115]....
        /*05b8*/ 	.word	0x0000f840


	//   ....[116]....
        /*05bc*/ 	.word	0x0000f850


	//   ....[117]....
        /*05c0*/ 	.word	0x0000f880


	//   ....[118]....
        /*05c4*/ 	.word	0x0000f8c0


	//   ....[119]....
        /*05c8*/ 	.word	0x0000f8d0


	//   ....[120]....
        /*05cc*/ 	.word	0x0000f8f0


	//   ....[121]....
        /*05d0*/ 	.word	0x0000f910


	//   ....[122]....
        /*05d4*/ 	.word	0x0000f940


	//   ....[123]....
        /*05d8*/ 	.word	0x0000f960


	//   ....[124]....
        /*05dc*/ 	.word	0x0000f990


	//   ....[125]....
        /*05e0*/ 	.word	0x0000f9c0


	//   ....[126]....
        /*05e4*/ 	.word	0x0000f9f0


	//   ....[127]....
        /*05e8*/ 	.word	0x0000fa10


	//   ....[128]....
        /*05ec*/ 	.word	0x0000fa20


	//   ....[129]....
        /*05f0*/ 	.word	0x0000fe70


	//   ....[130]....
        /*05f4*/ 	.word	0x0000fee0


	//   ....[131]....
        /*05f8*/ 	.word	0x0000ff10


	//   ....[132]....
        /*05fc*/ 	.word	0x0000ff50


	//   ....[133]....
        /*0600*/ 	.word	0x0000ff80


	//   ....[134]....
        /*0604*/ 	.word	0x0000ffc0


	//   ....[135]....
        /*0608*/ 	.word	0x00010940


	//   ....[136]....
        /*060c*/ 	.word	0x00010970


	//   ....[137]....
        /*0610*/ 	.word	0x000117c0


	//   ....[138]....
        /*0614*/ 	.word	0x00012f10


	//   ....[139]....
        /*0618*/ 	.word	0x00012f50


	//   ....[140]....
        /*061c*/ 	.word	0x00012fb0


	//   ....[141]....
        /*0620*/ 	.word	0x00013050


	//   ....[142]....
        /*0624*/ 	.word	0x00013070


	//   ....[143]....
        /*0628*/ 	.word	0x000130f0


	//   ....[144]....
        /*062c*/ 	.word	0x00013110


	//   ....[145]....
        /*0630*/ 	.word	0x00013120


	//   ....[146]....
        /*0634*/ 	.word	0x000134b0


	//   ....[147]....
        /*0638*/ 	.word	0x000134d0


	//   ....[148]....
        /*063c*/ 	.word	0x000134e0


	//   ....[149]....
        /*0640*/ 	.word	0x00013520


	//   ....[150]....
        /*0644*/ 	.word	0x00013590


	//   ....[151]....
        /*0648*/ 	.word	0x000135b0


	//   ....[152]....
        /*064c*/ 	.word	0x00013630


	//   ....[153]....
        /*0650*/ 	.word	0x00013670


	//   ....[154]....
        /*0654*/ 	.word	0x00013c00


	//   ....[155]....
        /*0658*/ 	.word	0x00013c30


	//   ....[156]....
        /*065c*/ 	.word	0x00013c60


	//   ....[157]....
        /*0660*/ 	.word	0x00013cb0


	//   ....[158]....
        /*0664*/ 	.word	0x00013d40


	//   ....[159]....
        /*0668*/ 	.word	0x00013d60


	//   ....[160]....
        /*066c*/ 	.word	0x00013df0


	//   ....[161]....
        /*0670*/ 	.word	0x00013e30


	//   ....[162]....
        /*0674*/ 	.word	0x000144f0


	//   ....[163]....
        /*0678*/ 	.word	0x00014510


	//   ....[164]....
        /*067c*/ 	.word	0x00014520


	//   ....[165]....
        /*0680*/ 	.word	0x00014540


	//   ....[166]....
        /*0684*/ 	.word	0x00014590


	//   ....[167]....
        /*0688*/ 	.word	0x000145a0


	//   ....[168]....
        /*068c*/ 	.word	0x00014600


	//   ....[169]....
        /*0690*/ 	.word	0x00014630


	//   ....[170]....
        /*0694*/ 	.word	0x00014960


	//   ....[171]....
        /*0698*/ 	.word	0x00014980


	//   ....[172]....
        /*069c*/ 	.word	0x000149a0


	//   ....[173]....
        /*06a0*/ 	.word	0x000149c0


	//   ....[174]....
        /*06a4*/ 	.word	0x000149e0


	//   ....[175]....
        /*06a8*/ 	.word	0x00014a30


	//   ....[176]....
        /*06ac*/ 	.word	0x00014a50


	//   ....[177]....
        /*06b0*/ 	.word	0x00014a90


	//   ....[178]....
        /*06b4*/ 	.word	0x00015c40


	//   ....[179]....
        /*06b8*/ 	.word	0x000162c0


	//   ....[180]....
        /*06bc*/ 	.word	0x000163a0


	//   ....[181]....
        /*06c0*/ 	.word	0x00016470


	//   ....[182]....
        /*06c4*/ 	.word	0x00016500


	//   ....[183]....
        /*06c8*/ 	.word	0x000165f0


	//   ....[184]....
        /*06cc*/ 	.word	0x00016650


	//   ....[185]....
        /*06d0*/ 	.word	0x00016740


	//   ....[186]....
        /*06d4*/ 	.word	0x000167a0


	//   ....[187]....
        /*06d8*/ 	.word	0x00016860


	//   ....[188]....
        /*06dc*/ 	.word	0x000169d0


	//   ....[189]....
        /*06e0*/ 	.word	0x00016a60


	//   ....[190]....
        /*06e4*/ 	.word	0x00016b30


	//   ....[191]....
        /*06e8*/ 	.word	0x00016be0


	//   ....[192]....
        /*06ec*/ 	.word	0x00016c50


	//   ....[193]....
        /*06f0*/ 	.word	0x00016d20


	//   ....[194]....
        /*06f4*/ 	.word	0x00016d90


	//   ....[195]....
        /*06f8*/ 	.word	0x00016e60


	//   ....[196]....
        /*06fc*/ 	.word	0x00016ef0


	//   ....[197]....
        /*0700*/ 	.word	0x00016f50


	//   ....[198]....
        /*0704*/ 	.word	0x00017000


	//   ....[199]....
        /*0708*/ 	.word	0x000170d0


	//   ....[200]....
        /*070c*/ 	.word	0x00017140


	//   ....[201]....
        /*0710*/ 	.word	0x00017220


	//   ....[202]....
        /*0714*/ 	.word	0x00017290


	//   ....[203]....
        /*0718*/ 	.word	0x00017360


	//   ....[204]....
        /*071c*/ 	.word	0x00017490


	//   ....[205]....
        /*0720*/ 	.word	0x00017530


	//   ....[206]....
        /*0724*/ 	.word	0x00017590


	//   ....[207]....
        /*0728*/ 	.word	0x00017650


	//   ....[208]....
        /*072c*/ 	.word	0x000176b0


	//   ....[209]....
        /*0730*/ 	.word	0x00017780


	//   ....[210]....
        /*0734*/ 	.word	0x000177e0


	//   ....[211]....
        /*0738*/ 	.word	0x000178b0


	//   ....[212]....
        /*073c*/ 	.word	0x00017990


	//   ....[213]....
        /*0740*/ 	.word	0x00017a30


	//   ....[214]....
        /*0744*/ 	.word	0x00017aa0


	//   ....[215]....
        /*0748*/ 	.word	0x00017b60


	//   ....[216]....
        /*074c*/ 	.word	0x00017bc0


	//   ....[217]....
        /*0750*/ 	.word	0x00017c80


	//   ....[218]....
        /*0754*/ 	.word	0x00017ce0


	//   ....[219]....
        /*0758*/ 	.word	0x00017db0


	//----- nvinfo : EIATTR_REG_RECONFIG
	.align		4
.L_690:
        /*075c*/ 	.byte	0x01, 0x54
	.zero		2


	//----- nvinfo : EIATTR_SYSCALL_OFFSETS
	.align		4
        /*0760*/ 	.byte	0x04, 0x46
        /*0762*/ 	.short	(.L_692 - .L_691)


	//   ....[0]....
.L_691:
        /*0764*/ 	.word	0x00001b20


	//   ....[1]....
        /*0768*/ 	.word	0x00012390


	//   ....[2]....
        /*076c*/ 	.word	0x000124d0


	//   ....[3]....
        /*0770*/ 	.word	0x00012610


	//   ....[4]....
        /*0774*/ 	.word	0x00012730


	//   ....[5]....
        /*0778*/ 	.word	0x00013960


	//----- nvinfo : EIATTR_MBARRIER_INSTR_OFFSETS
	.align		4
.L_692:
        /*077c*/ 	.byte	0x04, 0x39
        /*077e*/ 	.short	(.L_694 - .L_693)


	//   ....[0]....
.L_693:
        /*0780*/ 	.word	0x00000180
        /*0784*/ 	.word	0x000000ff
        /*0788*/ 	.word	0x0002a800
        /*078c*/ 	.short	0x0100
        /*078e*/ 	.byte	0x08
	.zero		1


	//   ....[1]....
        /*0790*/ 	.word	0x00000190
        /*0794*/ 	.word	0x000000ff
        /*0798*/ 	.word	0x0002a820
        /*079c*/ 	.short	0x0100
        /*079e*/ 	.byte	0x08
	.zero		1


	//   ....[2]....
        /*07a0*/ 	.word	0x00000280
        /*07a4*/ 	.word	0x000000ff
        /*07a8*/ 	.word	0x0002a830
        /*07ac*/ 	.short	0x0100
        /*07ae*/ 	.byte	0x08
	.zero		1


	//   ....[3]....
        /*07b0*/ 	.word	0x00000290
        /*07b4*/ 	.word	0x000000ff
        /*07b8*/ 	.word	0x0002a840
        /*07bc*/ 	.short	0x0100
        /*07be*/ 	.byte	0x08
	.zero		1


	//   ....[4]....
        /*07c0*/ 	.word	0x000002a0
        /*07c4*/ 	.word	0x000000ff
        /*07c8*/ 	.word	0x0002a838
        /*07cc*/ 	.short	0x0100
        /*07ce*/ 	.byte	0x08
	.zero		1


	//   ....[5]....
        /*07d0*/ 	.word	0x000002b0
        /*07d4*/ 	.word	0x000000ff
        /*07d8*/ 	.word	0x0002a848
        /*07dc*/ 	.short	0x0100
        /*07de*/ 	.byte	0x08
	.zero		1


	//   ....[6]....
        /*07e0*/ 	.word	0x000003e0
        /*07e4*/ 	.word	0x000000ff
        /*07e8*/ 	.word	0x0002a850
        /*07ec*/ 	.short	0x0100
        /*07ee*/ 	.byte	0x08
	.zero		1


	//   ....[7]....
        /*07f0*/ 	.word	0x000003f0
        /*07f4*/ 	.word	0x000000ff
        /*07f8*/ 	.word	0x0002a860
        /*07fc*/ 	.short	0x0100
        /*07fe*/ 	.byte	0x08
	.zero		1


	//   ....[8]....
        /*0800*/ 	.word	0x00000400
        /*0804*/ 	.word	0x000000ff
        /*0808*/ 	.word	0x0002a858
        /*080c*/ 	.short	0x0100
        /*080e*/ 	.byte	0x08
	.zero		1


	//   ....[9]....
        /*0810*/ 	.word	0x00000410
        /*0814*/ 	.word	0x000000ff
        /*0818*/ 	.word	0x0002a868
        /*081c*/ 	.short	0x0100
        /*081e*/ 	.byte	0x08
	.zero		1


	//   ....[10]....
        /*0820*/ 	.word	0x00000500
        /*0824*/ 	.word	0x000000ff
        /*0828*/ 	.word	0x0002a870
        /*082c*/ 	.short	0x0100
        /*082e*/ 	.byte	0x06
	.zero		1


	//   ....[11]....
        /*0830*/ 	.word	0x00000510
        /*0834*/ 	.word	0x000000ff
        /*0838*/ 	.word	0x0002a880
        /*083c*/ 	.short	0x0100
        /*083e*/ 	.byte	0x06
	.zero		1


	//   ....[12]....
        /*0840*/ 	.word	0x00000520
        /*0844*/ 	.word	0x000000ff
        /*0848*/ 	.word	0x0002a878
        /*084c*/ 	.short	0x0100
        /*084e*/ 	.byte	0x06
	.zero		1


	//   ....[13]....
        /*0850*/ 	.word	0x00000530
        /*0854*/ 	.word	0x000000ff
        /*0858*/ 	.word	0x0002a888
        /*085c*/ 	.short	0x0100
        /*085e*/ 	.byte	0x06
	.zero		1


	//   ....[14]....
        /*0860*/ 	.word	0x00000660
        /*0864*/ 	.word	0x000000ff
        /*0868*/ 	.word	0x0002a890
        /*086c*/ 	.short	0x0100
        /*086e*/ 	.byte	0x08
	.zero		1


	//   ....[15]....
        /*0870*/ 	.word	0x00000670
        /*0874*/ 	.word	0x000000ff
        /*0878*/ 	.word	0x0002a8a0
        /*087c*/ 	.short	0x0100
        /*087e*/ 	.byte	0x08
	.zero		1


	//   ....[16]....
        /*0880*/ 	.word	0x00000680
        /*0884*/ 	.word	0x000000ff
        /*0888*/ 	.word	0x0002a898
        /*088c*/ 	.short	0x0100
        /*088e*/ 	.byte	0x08
	.zero		1


	//   ....[17]....
        /*0890*/ 	.word	0x00000690
        /*0894*/ 	.word	0x000000ff
        /*0898*/ 	.word	0x0002a8a8
        /*089c*/ 	.short	0x0100
        /*089e*/ 	.byte	0x08
	.zero		1


	//   ....[18]....
        /*08a0*/ 	.word	0x000007d0
        /*08a4*/ 	.word	0x000000ff
        /*08a8*/ 	.word	0x0002a8b0
        /*08ac*/ 	.short	0x0100
        /*08ae*/ 	.byte	0x08
	.zero		1


	//   ....[19]....
        /*08b0*/ 	.word	0x000007e0
        /*08b4*/ 	.word	0x000000ff
        /*08b8*/ 	.word	0x0002a8c0
        /*08bc*/ 	.short	0x0100
        /*08be*/ 	.byte	0x08
	.zero		1


	//   ....[20]....
        /*08c0*/ 	.word	0x000007f0
        /*08c4*/ 	.word	0x000000ff
        /*08c8*/ 	.word	0x0002a8b8
        /*08cc*/ 	.short	0x0100
        /*08ce*/ 	.byte	0x08
	.zero		1


	//   ....[21]....
        /*08d0*/ 	.word	0x00000800
        /*08d4*/ 	.word	0x000000ff
        /*08d8*/ 	.word	0x0002a8c8
        /*08dc*/ 	.short	0x0100
        /*08de*/ 	.byte	0x08
	.zero		1


	//   ....[22]....
        /*08e0*/ 	.word	0x00001b40
        /*08e4*/ 	.word	0x000000ff
        /*08e8*/ 	.word	0x0002a800
        /*08ec*/ 	.short	0x010a
        /*08ee*/ 	.byte	0x24
	.zero		1


	//   ....[23]....
        /*08f0*/ 	.word	0x00001bb0
        /*08f4*/ 	.word	0x000000ff
        /*08f8*/ 	.word	0x0002a830
        /*08fc*/ 	.short	0x010a
        /*08fe*/ 	.byte	0x24
	.zero		1


	//   ....[24]....
        /*0900*/ 	.word	0x00001c10
        /*0904*/ 	.word	0x000000ff
        /*0908*/ 	.word	0x0002a830
        /*090c*/ 	.short	0x010a
        /*090e*/ 	.byte	0x24
	.zero		1


	//   ....[25]....
        /*0910*/ 	.word	0x00002280
        /*0914*/ 	.word	0x000000ff
        /*0918*/ 	.word	0x00000000
        /*091c*/ 	.short	0x0101
        /*091e*/ 	.byte	0x31
	.zero		1


	//   ....[26]....
        /*0920*/ 	.word	0x00005480
        /*0924*/ 	.word	0x000000ff
        /*0928*/ 	.word	0x0002a830
        /*092c*/ 	.short	0x010a
        /*092e*/ 	.byte	0x06
	.zero		1


	//   ....[27]....
        /*0930*/ 	.word	0x000054c0
        /*0934*/ 	.word	0x000000ff
        /*0938*/ 	.word	0x0002a830
        /*093c*/ 	.short	0x010a
        /*093e*/ 	.byte	0x06
	.zero		1


	//   ....[28]....
        /*0940*/ 	.word	0x00005790
        /*0944*/ 	.word	0x000000ff
        /*0948*/ 	.word	0x0002a850
        /*094c*/ 	.short	0x010a
        /*094e*/ 	.byte	0x06
	.zero		1


	//   ....[29]....
        /*0950*/ 	.word	0x000057d0
        /*0954*/ 	.word	0x000000ff
        /*0958*/ 	.word	0x0002a850
        /*095c*/ 	.short	0x010a
        /*095e*/ 	.byte	0x06
	.zero		1


	//   ....[30]....
        /*0960*/ 	.word	0x00005a90
        /*0964*/ 	.word	0x000000ff
        /*0968*/ 	.word	0x00000000
        /*096c*/ 	.short	0x0101
        /*096e*/ 	.byte	0x06
	.zero		1


	//   ....[31]....
        /*0970*/ 	.word	0x00007d80
        /*0974*/ 	.word	0x000000ff
        /*0978*/ 	.word	0x00000000
        /*097c*/ 	.short	0x0101
        /*097e*/ 	.byte	0x07
	.zero		1


	//   ....[32]....
        /*0980*/ 	.word	0x000088d0
        /*0984*/ 	.word	0x000000ff
        /*0988*/ 	.word	0x0002a830
        /*098c*/ 	.short	0x010a
        /*098e*/ 	.byte	0x06
	.zero		1


	//   ....[33]....
        /*0990*/ 	.word	0x00008910
        /*0994*/ 	.word	0x000000ff
        /*0998*/ 	.word	0x0002a830
        /*099c*/ 	.short	0x010a
        /*099e*/ 	.byte	0x06
	.zero		1


	//   ....[34]....
        /*09a0*/ 	.word	0x00008be0
        /*09a4*/ 	.word	0x000000ff
        /*09a8*/ 	.word	0x0002a850
        /*09ac*/ 	.short	0x010a
        /*09ae*/ 	.byte	0x06
	.zero		1


	//   ....[35]....
        /*09b0*/ 	.word	0x00008c20
        /*09b4*/ 	.word	0x000000ff
        /*09b8*/ 	.word	0x0002a850
        /*09bc*/ 	.short	0x010a
        /*09be*/ 	.byte	0x06
	.zero		1


	//   ....[36]....
        /*09c0*/ 	.word	0x00008f00
        /*09c4*/ 	.word	0x000000ff
        /*09c8*/ 	.word	0x00000000
        /*09cc*/ 	.short	0x0101
        /*09ce*/ 	.byte	0x06
	.zero		1


	//   ....[37]....
        /*09d0*/ 	.word	0x0000a0b0
        /*09d4*/ 	.word	0x000000ff
        /*09d8*/ 	.word	0x00000000
        /*09dc*/ 	.short	0x0101
        /*09de*/ 	.byte	0x06
	.zero		1


	//   ....[38]....
        /*09e0*/ 	.word	0x0000a9c0
        /*09e4*/ 	.word	0x000000ff
        /*09e8*/ 	.word	0x0002a830
        /*09ec*/ 	.short	0x010a
        /*09ee*/ 	.byte	0x06
	.zero		1


	//   ....[39]....
        /*09f0*/ 	.word	0x0000aa00
        /*09f4*/ 	.word	0x000000ff
        /*09f8*/ 	.word	0x0002a830
        /*09fc*/ 	.short	0x010a
        /*09fe*/ 	.byte	0x06
	.zero		1


	//   ....[40]....
        /*0a00*/ 	.word	0x0000ac90
        /*0a04*/ 	.word	0x000000ff
        /*0a08*/ 	.word	0x0002a850
        /*0a0c*/ 	.short	0x010a
        /*0a0e*/ 	.byte	0x06
	.zero		1


	//   ....[41]....
        /*0a10*/ 	.word	0x0000acd0
        /*0a14*/ 	.word	0x000000ff
        /*0a18*/ 	.word	0x0002a850
        /*0a1c*/ 	.short	0x010a
        /*0a1e*/ 	.byte	0x06
	.zero		1


	//   ....[42]....
        /*0a20*/ 	.word	0x0000af70
        /*0a24*/ 	.word	0x000000ff
        /*0a28*/ 	.word	0x00000000
        /*0a2c*/ 	.short	0x0101
        /*0a2e*/ 	.byte	0x06
	.zero		1


	//   ....[43]....
        /*0a30*/ 	.word	0x0000d250
        /*0a34*/ 	.word	0x000000ff
        /*0a38*/ 	.word	0x00000000
        /*0a3c*/ 	.short	0x0101
        /*0a3e*/ 	.byte	0x06
	.zero		1


	//   ....[44]....
        /*0a40*/ 	.word	0x0000da40
        /*0a44*/ 	.word	0x000000ff
        /*0a48*/ 	.word	0x0002a850
        /*0a4c*/ 	.short	0x010a
        /*0a4e*/ 	.byte	0x09
	.zero		1


	//   ....[45]....
        /*0a50*/ 	.word	0x0000da80
        /*0a54*/ 	.word	0x000000ff
        /*0a58*/ 	.word	0x0002a850
        /*0a5c*/ 	.short	0x010a
        /*0a5e*/ 	.byte	0x09
	.zero		1


	//   ....[46]....
        /*0a60*/ 	.word	0x0000e0a0
        /*0a64*/ 	.word	0x000000ff
        /*0a68*/ 	.word	0x00000000
        /*0a6c*/ 	.short	0x0101
        /*0a6e*/ 	.byte	0x04
	.zero		1


	//   ....[47]....
        /*0a70*/ 	.word	0x0000ffb0
        /*0a74*/ 	.word	0x000000ff
        /*0a78*/ 	.word	0x00000000
        /*0a7c*/ 	.short	0x0101
        /*0a7e*/ 	.byte	0x04
	.zero		1


	//   ....[48]....
        /*0a80*/ 	.word	0x00012ce0
        /*0a84*/ 	.word	0x000000ff
        /*0a88*/ 	.word	0x0002a880
        /*0a8c*/ 	.short	0x010a
        /*0a8e*/ 	.byte	0x30
	.zero		1


	//   ....[49]....
        /*0a90*/ 	.word	0x00013260
        /*0a94*/ 	.word	0x000000ff
        /*0a98*/ 	.word	0x0002a870
        /*0a9c*/ 	.short	0x0107
        /*0a9e*/ 	.byte	0x30
	.zero		1


	//   ....[50]....
        /*0aa0*/ 	.word	0x000132d0
        /*0aa4*/ 	.word	0x000000ff
        /*0aa8*/ 	.word	0x0002a870
        /*0aac*/ 	.short	0x0101
        /*0aae*/ 	.byte	0x30
	.zero		1


	//   ....[51]....
        /*0ab0*/ 	.word	0x00013300
        /*0ab4*/ 	.word	0x000000ff
        /*0ab8*/ 	.word	0x0002a840
        /*0abc*/ 	.short	0x010a
        /*0abe*/ 	.byte	0x30
	.zero		1


	//   ....[52]....
        /*0ac0*/ 	.word	0x00013720
        /*0ac4*/ 	.word	0x000000ff
        /*0ac8*/ 	.word	0x0002a830
        /*0acc*/ 	.short	0x0107
        /*0ace*/ 	.byte	0x30
	.zero		1


	//   ....[53]....
        /*0ad0*/ 	.word	0x00013790
        /*0ad4*/ 	.word	0x000000ff
        /*0ad8*/ 	.word	0x0002a830
        /*0adc*/ 	.short	0x0101
        /*0ade*/ 	.byte	0x30
	.zero		1


	//   ....[54]....
        /*0ae0*/ 	.word	0x00013f10
        /*0ae4*/ 	.word	0x000000ff
        /*0ae8*/ 	.word	0x0002a800
        /*0aec*/ 	.short	0x0107
        /*0aee*/ 	.byte	0x30
	.zero		1


	//   ....[55]....
        /*0af0*/ 	.word	0x00013f70
        /*0af4*/ 	.word	0x000000ff
        /*0af8*/ 	.word	0x0002a800
        /*0afc*/ 	.short	0x0101
        /*0afe*/ 	.byte	0x30
	.zero		1


	//   ....[56]....
        /*0b00*/ 	.word	0x00013fa0
        /*0b04*/ 	.word	0x000000ff
        /*0b08*/ 	.word	0x0002a820
        /*0b0c*/ 	.short	0x010a
        /*0b0e*/ 	.byte	0x30
	.zero		1


	//   ....[57]....
        /*0b10*/ 	.word	0x000142f0
        /*0b14*/ 	.word	0x00000006
        /*0b18*/ 	.word	0x0002a880
        /*0b1c*/ 	.short	0x010a
        /*0b1e*/ 	.byte	0x3f
	.zero		1


	//   ....[58]....
        /*0b20*/ 	.word	0x00014700
        /*0b24*/ 	.word	0x00000006
        /*0b28*/ 	.word	0x0002a870
        /*0b2c*/ 	.short	0x0107
        /*0b2e*/ 	.byte	0x3f
	.zero		1


	//   ....[59]....
        /*0b30*/ 	.word	0x00014770
        /*0b34*/ 	.word	0x00000006
        /*0b38*/ 	.word	0x0002a870
        /*0b3c*/ 	.short	0x0101
        /*0b3e*/ 	.byte	0x3f
	.zero		1


	//   ....[60]....
        /*0b40*/ 	.word	0x000147a0
        /*0b44*/ 	.word	0x00000006
        /*0b48*/ 	.word	0x0002a840
        /*0b4c*/ 	.short	0x010a
        /*0b4e*/ 	.byte	0x3f
	.zero		1


	//   ....[61]....
        /*0b50*/ 	.word	0x00014b80
        /*0b54*/ 	.word	0x00000006
        /*0b58*/ 	.word	0x0002a830
        /*0b5c*/ 	.short	0x0107
        /*0b5e*/ 	.byte	0x3f
	.zero		1


	//   ....[62]....
        /*0b60*/ 	.word	0x00014c00
        /*0b64*/ 	.word	0x00000006
        /*0b68*/ 	.word	0x0002a830
        /*0b6c*/ 	.short	0x0101
        /*0b6e*/ 	.byte	0x3f
	.zero		1


	//   ....[63]....
        /*0b70*/ 	.word	0x00014c80
        /*0b74*/ 	.word	0x00000002
        /*0b78*/ 	.word	0x0002a870
        /*0b7c*/ 	.short	0x010a
        /*0b7e*/ 	.byte	0x3f
	.zero		1


	//   ....[64]....
        /*0b80*/ 	.word	0x00014cf0
        /*0b84*/ 	.word	0x00000002
        /*0b88*/ 	.word	0x0002a860
        /*0b8c*/ 	.short	0x010a
        /*0b8e*/ 	.byte	0x3f
	.zero		1


	//   ....[65]....
        /*0b90*/ 	.word	0x000152c0
        /*0b94*/ 	.word	0x00000002
        /*0b98*/ 	.word	0x0002a850
        /*0b9c*/ 	.short	0x0101
        /*0b9e*/ 	.byte	0x3f
	.zero		1


	//   ....[66]....
        /*0ba0*/ 	.word	0x00015360
        /*0ba4*/ 	.word	0x00000002
        /*0ba8*/ 	.word	0x00000000
        /*0bac*/ 	.short	0x0101
        /*0bae*/ 	.byte	0x3f
	.zero		1


	//   ....[67]....
        /*0bb0*/ 	.word	0x00015430
        /*0bb4*/ 	.word	0x0000000c
        /*0bb8*/ 	.word	0x0002a870
        /*0bbc*/ 	.short	0x010a
        /*0bbe*/ 	.byte	0x3f
	.zero		1


	//   ....[68]....
        /*0bc0*/ 	.word	0x000154b0
        /*0bc4*/ 	.word	0x0000000c
        /*0bc8*/ 	.word	0x0002a860
        /*0bcc*/ 	.short	0x010a
        /*0bce*/ 	.byte	0x3f
	.zero		1


	//   ....[69]....
        /*0bd0*/ 	.word	0x00015ad0
        /*0bd4*/ 	.word	0x0000000c
        /*0bd8*/ 	.word	0x0002a850
        /*0bdc*/ 	.short	0x0101
        /*0bde*/ 	.byte	0x3f
	.zero		1


	//   ....[70]....
        /*0be0*/ 	.word	0x00015ba0
        /*0be4*/ 	.word	0x0000000c
        /*0be8*/ 	.word	0x00000000
        /*0bec*/ 	.short	0x0101
        /*0bee*/ 	.byte	0x3f
	.zero		1


	//   ....[71]....
        /*0bf0*/ 	.word	0x00015bf0
        /*0bf4*/ 	.word	0x00000007
        /*0bf8*/ 	.word	0x0002a820
        /*0bfc*/ 	.short	0x010a
        /*0bfe*/ 	.byte	0x3f
	.zero		1


	//   ....[72]....
        /*0c00*/ 	.word	0x00015d10
        /*0c04*/ 	.word	0x00000005
        /*0c08*/ 	.word	0x0002a840
        /*0c0c*/ 	.short	0x010a
        /*0c0e*/ 	.byte	0x3f
	.zero		1


	//   ....[73]....
        /*0c10*/ 	.word	0x00015db0
        /*0c14*/ 	.word	0x00000007
        /*0c18*/ 	.word	0x0002a840
        /*0c1c*/ 	.short	0x010a
        /*0c1e*/ 	.byte	0x3f
	.zero		1


	//   ....[74]....
        /*0c20*/ 	.word	0x00015df0
        /*0c24*/ 	.word	0x00000005
        /*0c28*/ 	.word	0x0002a860
        /*0c2c*/ 	.short	0x010a
        /*0c2e*/ 	.byte	0x3f
	.zero		1


	//   ....[75]....
        /*0c30*/ 	.word	0x00015e30
        /*0c34*/ 	.word	0x00000007
        /*0c38*/ 	.word	0x0002a860
        /*0c3c*/ 	.short	0x010a
        /*0c3e*/ 	.byte	0x3f
	.zero		1


	//   ....[76]....
        /*0c40*/ 	.word	0x00015e70
        /*0c44*/ 	.word	0x00000005
        /*0c48*/ 	.word	0x0002a880
        /*0c4c*/ 	.short	0x010a
        /*0c4e*/ 	.byte	0x3f
	.zero		1


	//   ....[77]....
        /*0c50*/ 	.word	0x00015eb0
        /*0c54*/ 	.word	0x00000007
        /*0c58*/ 	.word	0x0002a880
        /*0c5c*/ 	.short	0x010a
        /*0c5e*/ 	.byte	0x3f
	.zero		1


	//   ....[78]....
        /*0c60*/ 	.word	0x00015f20
        /*0c64*/ 	.word	0x00000003
        /*0c68*/ 	.word	0x0002a800
        /*0c6c*/ 	.short	0x010a
        /*0c6e*/ 	.byte	0x3f
	.zero		1


	//   ....[79]....
        /*0c70*/ 	.word	0x00015f80
        /*0c74*/ 	.word	0x00000003
        /*0c78*/ 	.word	0x0002a830
        /*0c7c*/ 	.short	0x010a
        /*0c7e*/ 	.byte	0x3f
	.zero		1


	//   ....[80]....
        /*0c80*/ 	.word	0x00015fe0
        /*0c84*/ 	.word	0x0000000d
        /*0c88*/ 	.word	0x0002a830
        /*0c8c*/ 	.short	0x010a
        /*0c8e*/ 	.byte	0x3f
	.zero		1


	//   ....[81]....
        /*0c90*/ 	.word	0x00016040
        /*0c94*/ 	.word	0x0000000d
        /*0c98*/ 	.word	0x0002a850
        /*0c9c*/ 	.short	0x010a
        /*0c9e*/ 	.byte	0x3f
	.zero		1


	//   ....[82]....
        /*0ca0*/ 	.word	0x000160a0
        /*0ca4*/ 	.word	0x0000000f
        /*0ca8*/ 	.word	0x0002a830
        /*0cac*/ 	.short	0x010a
        /*0cae*/ 	.byte	0x3f
	.zero		1


	//   ....[83]....
        /*0cb0*/ 	.word	0x00016100
        /*0cb4*/ 	.word	0x0000000f
        /*0cb8*/ 	.word	0x0002a850
        /*0cbc*/ 	.short	0x010a
        /*0cbe*/ 	.byte	0x3f
	.zero		1


	//   ....[84]....
        /*0cc0*/ 	.word	0x00016160
        /*0cc4*/ 	.word	0x0000000d
        /*0cc8*/ 	.word	0x0002a830
        /*0ccc*/ 	.short	0x010a
        /*0cce*/ 	.byte	0x3f
	.zero		1


	//   ....[85]....
        /*0cd0*/ 	.word	0x000161c0
        /*0cd4*/ 	.word	0x0000000d
        /*0cd8*/ 	.word	0x0002a850
        /*0cdc*/ 	.short	0x010a
        /*0cde*/ 	.byte	0x3f
	.zero		1


	//   ....[86]....
        /*0ce0*/ 	.word	0x00016220
        /*0ce4*/ 	.word	0x00000005
        /*0ce8*/ 	.word	0x0002a850
        /*0cec*/ 	.short	0x010a
        /*0cee*/ 	.byte	0x3f
	.zero		1


	//   ....[87]....
        /*0cf0*/ 	.word	0x000162f0
        /*0cf4*/ 	.word	0x00000022
        /*0cf8*/ 	.word	0x0002a880
        /*0cfc*/ 	.short	0x010a
        /*0cfe*/ 	.byte	0x3f
	.zero		1


	//   ....[88]....
        /*0d00*/ 	.word	0x00016920
        /*0d04*/ 	.word	0x00000022
        /*0d08*/ 	.word	0x0002a840
        /*0d0c*/ 	.short	0x010a
        /*0d0e*/ 	.byte	0x3f
	.zero		1


	//   ....[89]....
        /*0d10*/ 	.word	0x00017390
        /*0d14*/ 	.word	0x00000022
        /*0d18*/ 	.word	0x0002a820
        /*0d1c*/ 	.short	0x010a
        /*0d1e*/ 	.byte	0x3f
	.zero		1


	//   ....[90]....
        /*0d20*/ 	.word	0x000173e0
        /*0d24*/ 	.word	0x00000006
        /*0d28*/ 	.word	0x0002a880
        /*0d2c*/ 	.short	0x010a
        /*0d2e*/ 	.byte	0x3f
	.zero		1


	//   ....[91]....
        /*0d30*/ 	.word	0x000178e0
        /*0d34*/ 	.word	0x00000006
        /*0d38*/ 	.word	0x0002a840
        /*0d3c*/ 	.short	0x010a
        /*0d3e*/ 	.byte	0x3f
	.zero		1


	//   ....[92]....
        /*0d40*/ 	.word	0x00017de0
        /*0d44*/ 	.word	0x00000002
        /*0d48*/ 	.word	0x0002a870
        /*0d4c*/ 	.short	0x010a
        /*0d4e*/ 	.byte	0x3f
	.zero		1


	//   ....[93]....
        /*0d50*/ 	.word	0x00017e30
        /*0d54*/ 	.word	0x00000002
        /*0d58*/ 	.word	0x0002a860
        /*0d5c*/ 	.short	0x010a
        /*0d5e*/ 	.byte	0x3f
	.zero		1


	//   ....[94]....
        /*0d60*/ 	.word	0x00017e80
        /*0d64*/ 	.word	0x0000000c
        /*0d68*/ 	.word	0x0002a870
        /*0d6c*/ 	.short	0x010a
        /*0d6e*/ 	.byte	0x3f
	.zero		1


	//   ....[95]....
        /*0d70*/ 	.word	0x00017ed0
        /*0d74*/ 	.word	0x0000000c
        /*0d78*/ 	.word	0x0002a860
        /*0d7c*/ 	.short	0x010a
        /*0d7e*/ 	.byte	0x3f
	.zero		1


	//   ....[96]....
        /*0d80*/ 	.word	0x00017f20
        /*0d84*/ 	.word	0x00000007
        /*0d88*/ 	.word	0x0002a820
        /*0d8c*/ 	.short	0x010a
        /*0d8e*/ 	.byte	0x3f
	.zero		1


	//   ....[97]....
        /*0d90*/ 	.word	0x00017f70
        /*0d94*/ 	.word	0x00000005
        /*0d98*/ 	.word	0x0002a840
        /*0d9c*/ 	.short	0x010a
        /*0d9e*/ 	.byte	0x3f
	.zero		1


	//   ....[98]....
        /*0da0*/ 	.word	0x00017fc0
        /*0da4*/ 	.word	0x00000007
        /*0da8*/ 	.word	0x0002a840
        /*0dac*/ 	.short	0x010a
        /*0dae*/ 	.byte	0x3f
	.zero		1


	//   ....[99]....
        /*0db0*/ 	.word	0x00018010
        /*0db4*/ 	.word	0x00000005
        /*0db8*/ 	.word	0x0002a860
        /*0dbc*/ 	.short	0x010a
        /*0dbe*/ 	.byte	0x3f
	.zero		1


	//   ....[100]....
        /*0dc0*/ 	.word	0x00018060
        /*0dc4*/ 	.word	0x00000007
        /*0dc8*/ 	.word	0x0002a860
        /*0dcc*/ 	.short	0x010a
        /*0dce*/ 	.byte	0x3f
	.zero		1


	//   ....[101]....
        /*0dd0*/ 	.word	0x000180b0
        /*0dd4*/ 	.word	0x00000005
        /*0dd8*/ 	.word	0x0002a880
        /*0ddc*/ 	.short	0x010a
        /*0dde*/ 	.byte	0x3f
	.zero		1


	//----- nvinfo : EIATTR_NUM_MBARRIERS
	.align		4
.L_694:
        /*0de0*/ 	.byte	0x03, 0x38
        /*0de2*/ 	.short	0x0016


	//----- nvinfo : EIATTR_EXIT_INSTR_OFFSETS
	.align		4
        /*0de4*/ 	.byte	0x04, 0x1c
        /*0de6*/ 	.short	(.L_696 - .L_695)


	//   ....[0]....
.L_695:
        /*0de8*/ 	.word	0x00015f00


	//----- nvinfo : EIATTR_MAX_THREADS
	.align		4
.L_696:
        /*0dec*/ 	.byte	0x04, 0x05
        /*0dee*/ 	.short	(.L_698 - .L_697)
.L_697:
        /*0df0*/ 	.word	0x00000180
        /*0df4*/ 	.word	0x00000001
        /*0df8*/ 	.word	0x00000001


	//----- nvinfo : EIATTR_CRS_STACK_SIZE
	.align		4
.L_698:
        /*0dfc*/ 	.byte	0x04, 0x1e
        /*0dfe*/ 	.short	(.L_700 - .L_699)
.L_699:
        /*0e00*/ 	.word	0x00000000


	//----- nvinfo : EIATTR_CBANK_PARAM_SIZE
	.align		4
.L_700:
        /*0e04*/ 	.byte	0x03, 0x19
        /*0e06*/ 	.short	0x0a70


	//----- nvinfo : EIATTR_PARAM_CBANK
	.align		4
        /*0e08*/ 	.byte	0x04, 0x0a
        /*0e0a*/ 	.short	(.L_702 - .L_701)
	.align		4
.L_701:
        /*0e0c*/ 	.word	index@(.nv.constant0._ZN7cutlass13device_kernelIN5flash11enable_sm90INS1_16FlashAttnFwdSm90INS1_25CollectiveMainloopFwdSm90ILi2EN4cute5tupleIJNS5_1CILi1EEES8_S8_EEENS6_IJNS7_ILi128EEESA_NS7_ILi192EEEEEELi192ENS_12float_e4m3_tEfNS_4arch4Sm90ELb0ELb1ELb0ELb0ELb1ELb0ELb0ELb1ELb1ELb1ELb1ELb0EEENS1_21CollectiveEpilogueFwdINS6_IJSA_SB_SA_EEES9_NS_10bfloat16_tESF_Li256ELb0ELb1ELb1ELb1EEENS1_19SingleTileSchedulerILb0ELb1ELb1ELi128EEEEEEEEEvNT_6ParamsE)
        /*0e10*/ 	.short	0x0210
        /*0e12*/ 	.short	0x0a70


	//----- nvinfo : EIATTR_SW_WAR
	.align		4
.L_702:
        /*0e14*/ 	.byte	0x04, 0x36
        /*0e16*/ 	.short	(.L_704 - .L_703)
.L_703:
        /*0e18*/ 	.word	0x00000008
.L_704:


//--------------------- .nv.info._ZN7cutlass13device_kernelIN5flash11enable_sm90INS1_16FlashAttnFwdSm90INS1_25CollectiveMainloopFwdSm90ILi2EN4cute5tupleIJNS5_1CILi1EEES8_S8_EEENS6_IJNS7_ILi128EEESA_NS7_ILi192EEEEEELi192ENS_12float_e4m3_tEfNS_4arch4Sm90ELb0ELb1ELb0ELb1ELb1ELb0ELb0ELb1ELb1ELb1ELb1ELb0EEENS1_21CollectiveEpilogueFwdINS6_IJSA_SB_SA_EEES9_NS_10bfloat16_tESF_Li256ELb1ELb1ELb1ELb1EEENS1_36VarlenDynamicPersistentTileSchedulerILi128ELi128ELi256ELi128ELb1ELb1ELb1ELb1ELb0ELb1EEEEEEEEEvNT_6ParamsE --------------------------
	.section	.nv.info._ZN7cutlass13device_kernelIN5flash11enable_sm90INS1_16FlashAttnFwdSm90INS1_25CollectiveMainloopFwdSm90ILi2EN4cute5tupleIJNS5_1CILi1EEES8_S8_EEENS6_IJNS7_ILi128EEESA_NS7_ILi192EEEEEELi192ENS_12float_e4m3_tEfNS_4arch4Sm90ELb0ELb1ELb0ELb1ELb1ELb0ELb0ELb1ELb1ELb1ELb1ELb0EEENS1_21CollectiveEpilogueFwdINS6_IJSA_SB_SA_EEES9_NS_10bfloat16_tESF_Li256ELb1ELb1ELb1ELb1EEENS1_36VarlenDynamicPersistentTileSchedulerILi128ELi128ELi256ELi128ELb1ELb1ELb1ELb1ELb0ELb1EEEEEEEEEvNT_6ParamsE,"",@"SHT_CUDA_INFO"
	.sectionflags	@""
	.align	4


	//----- nvinfo : EIATTR_CUDA_API_VERSION
	.align		4
        /*0000*/ 	.byte	0x04, 0x37
        /*0002*/ 	.short	(.L_706 - .L_705)
.L_705:
        /*0004*/ 	.word	0x00000082


	//----- nvinfo : EIATTR_KPARAM_INFO
	.align		4
.L_706:
        /*0008*/ 	.byte	0x04, 0x17
        /*000a*/ 	.short	(.L_708 - .L_707)
.L_707:
        /*000c*/ 	.word	0x00000000
        /*0010*/ 	.short	0x0000
        /*0012*/ 	.short	0x0070
        /*0014*/ 	.byte	0x00, 0xf0, 0x01, 0x2a


	//----- nvinfo : EIATTR_SPARSE_MMA_MASK
	.align		4
.L_708:
        /*0018*/ 	.byte	0x03, 0x50
        /*001a*/ 	.short	0x0000


	//----- nvinfo : EIATTR_MAXREG_COUNT
	.align		4
        /*001c*/ 	.byte	0x03, 0x1b
        /*001e*/ 	.short	0x00a8


	//----- nvinfo : EIATTR_NUM_BARRIERS
	.align		4
        /*0020*/ 	.byte	0x02, 0x4c
        /*0022*/ 	.byte	0x10
	.zero		1


	//----- nvinfo : EIATTR_EXTERNS
	.align		4
        /*0024*/ 	.byte	0x04, 0x0f
        /*0026*/ 	.short	(.L_710 - .L_709)


	//   ....[0]....
	.align		4
.L_709:
        /*0028*/ 	.word	index@(__assertfail)


	//----- nvinfo : EIATTR_ANNOTATIONS
	.align		4
.L_710:
        /*002c*/ 	.byte	0x04, 0x55
        /*002e*/ 	.short	(.L_712 - .L_711)


	//   ....[0]....
.L_711:
        /* <DEDUP_REMOVED lines=8> */


	//----- nvinfo : EIATTR_MERCURY_ISA_VERSION
	.align		4
.L_712:
        /*00a0*/ 	.byte	0x03, 0x5f
        /*00a2*/ 	.short	0x0101


	//----- nvinfo : EIATTR_UNUSED_LOAD_BYTE_OFFSET
	.align		4
        /*00a4*/ 	.byte	0x04, 0x44
        /*00a6*/ 	.short	(.L_714 - .L_713)


	//   ....[0]....
.L_713:
        /*00a8*/ 	.word	0x00000980
        /*00ac*/ 	.word	0x0000fff0


	//   ....[1]....
        /*00b0*/ 	.word	0x0000eeb0
        /*00b4*/ 	.word	0x0000fff0


	//----- nvinfo : EIATTR_INT_WARP_WIDE_INSTR_OFFSETS
	.align		4
.L_714:
        /*00b8*/ 	.byte	0x04, 0x31
        /*00ba*/ 	.short	(.L_716 - .L_715)


	//   ....[0]....
.L_715:
        /*00bc*/ 	.word	0x000000c0


	//   ....[1]....
        /*00c0*/ 	.word	0x000000d0


	//   ....[2]....
        /*00c4*/ 	.word	0x00000170


	//   ....[3]....
        /*00c8*/ 	.word	0x00015cf0


	//   ....[4]....
        /*00cc*/ 	.word	0x00015d80


	//   ....[5]....
        /*00d0*/ 	.word	0x000192e0


	//   ....[6]....
        /*00d4*/ 	.word	0x00019370


	//----- nvinfo : EIATTR_COOP_GROUP_MASK_REGIDS
	.align		4
.L_716:
        /*00d8*/ 	.byte	0x04, 0x29
        /*00da*/ 	.short	(.L_718 - .L_717)


	//   ....[0]....
.L_717:
        /*00dc*/ 	.word	0xffffffff


	//   ....[1]....
        /*00e0*/ 	.word	0xffffffff


	//   ....[2]....
        /*00e4*/ 	.word	0xffffffff


	//   ....[3]....
        /*00e8*/ 	.word	0xffffffff


	//   ....[4]....
        /*00ec*/ 	.word	0xffffffff


	//   ....[5]....
        /*00f0*/ 	.word	0xffffffff


	//   ....[6]....
        /*00f4*/ 	.word	0xffffffff


	//   ....[7]....
        /*00f8*/ 	.word	0xffffffff


	//   ....[8]....
        /*00fc*/ 	.word	0xffffffff


	//   ....[9]....
        /*0100*/ 	.word	0xffffffff


	//   ....[10]....
        /*0104*/ 	.word	0xffffffff


	//   ....[11]....
        /*0108*/ 	.word	0xffffffff


	//   ....[12]....
        /*010c*/ 	.word	0xffffffff


	//   ....[13]....
        /*0110*/ 	.word	0xffffffff


	//   ....[14]....
        /*0114*/ 	.word	0xffffffff


	//   ....[15]....
        /*0118*/ 	.word	0xffffffff


	//   ....[16]....
        /*011c*/ 	.word	0xffffffff


	//   ....[17]....
        /*0120*/ 	.word	0xffffffff


	//   ....[18]....
        /*0124*/ 	.word	0xffffffff


	//   ....[19]....
        /*0128*/ 	.word	0xffffffff


	//   ....[20]....
        /*012c*/ 	.word	0xffffffff


	//   ....[21]....
        /*0130*/ 	.word	0xffffffff


	//   ....[22]....
        /*0134*/ 	.word	0xffffffff


	//   ....[23]....
        /*0138*/ 	.word	0xffffffff


	//   ....[24]....
        /*013c*/ 	.word	0xffffffff


	//   ....[25]....
        /*0140*/ 	.word	0xffffffff


	//   ....[26]....
        /*0144*/ 	.word	0xffffffff


	//   ....[27]....
        /*0148*/ 	.word	0xffffffff


	//   ....[28]....
        /*014c*/ 	.word	0xffffffff


	//   ....[29]....
        /*0150*/ 	.word	0xffffffff


	//   ....[30]....
        /*0154*/ 	.word	0xffffffff


	//   ....[31]....
        /*0158*/ 	.word	0xffffffff


	//   ....[32]....
        /*015c*/ 	.word	0xffffffff


	//   ....[33]....
        /*0160*/ 	.word	0xffffffff


	//   ....[34]....
        /*0164*/ 	.word	0xffffffff


	//   ....[35]....
        /*0168*/ 	.word	0xffffffff


	//   ....[36]....
        /*016c*/ 	.word	0xffffffff


	//   ....[37]....
        /*0170*/ 	.word	0xffffffff


	//   ....[38]....
        /*0174*/ 	.word	0xffffffff


	//   ....[39]....
        /*0178*/ 	.word	0xffffffff


	//   ....[40]....
        /*017c*/ 	.word	0xffffffff


	//   ....[41]....
        /*0180*/ 	.word	0xffffffff


	//   ....[42]....
        /*0184*/ 	.word	0xffffffff


	//   ....[43]....
        /*0188*/ 	.word	0xffffffff


	//   ....[44]....
        /*018c*/ 	.word	0xffffffff


	//   ....[45]....
        /*0190*/ 	.word	0xffffffff


	//   ....[46]....
        /*0194*/ 	.word	0xffffffff


	//   ....[47]....
        /*0198*/ 	.word	0xffffffff


	//   ....[48]....
        /*019c*/ 	.word	0xffffffff


	//   ....[49]....
        /*01a0*/ 	.word	0xffffffff


	//   ....[50]....
        /*01a4*/ 	.word	0xffffffff


	//   ....[51]....
        /*01a8*/ 	.word	0xffffffff


	//   ....[52]....
        /*01ac*/ 	.word	0xffffffff


	//   ....[53]....
        /*01b0*/ 	.word	0xffffffff


	//   ....[54]....
        /*01b4*/ 	.word	0xffffffff


	//   ....[55]....
        /*01b8*/ 	.word	0xffffffff


	//   ....[56]....
        /*01bc*/ 	.word	0xffffffff


	//   ....[57]....
        /*01c0*/ 	.word	0xffffffff


	//   ....[58]....
        /*01c4*/ 	.word	0xffffffff


	//   ....[59]....
        /*01c8*/ 	.word	0xffffffff


	//   ....[60]....
        /*01cc*/ 	.word	0xffffffff


	//   ....[61]....
        /*01d0*/ 	.word	0xffffffff


	//   ....[62]....
        /*01d4*/ 	.word	0xffffffff


	//   ....[63]....
        /*01d8*/ 	.word	0xffffffff


	//   ....[64]....
        /*01dc*/ 	.word	0xffffffff


	//   ....[65]....
        /*01e0*/ 	.word	0xffffffff


	//   ....[66]....
        /*01e4*/ 	.word	0xffffffff


	//   ....[67]....
        /*01e8*/ 	.word	0xffffffff


	//   ....[68]....
        /*01ec*/ 	.word	0xffffffff


	//   ....[69]....
        /*01f0*/ 	.word	0xffffffff


	//   ....[70]....
        /*01f4*/ 	.word	0xffffffff


	//   ....[71]....
        /*01f8*/ 	.word	0xffffffff


	//   ....[72]....
        /*01fc*/ 	.word	0xffffffff


	//   ....[73]....
        /*0200*/ 	.word	0xffffffff


	//   ....[74]....
        /*0204*/ 	.word	0xffffffff


	//   ....[75]....
        /*0208*/ 	.word	0xffffffff


	//   ....[76]....
        /*020c*/ 	.word	0xffffffff


	//   ....[77]....
        /*0210*/ 	.word	0xffffffff


	//   ....[78]....
        /*0214*/ 	.word	0xffffffff


	//   ....[79]....
        /*0218*/ 	.word	0xffffffff


	//   ....[80]....
        /*021c*/ 	.word	0xffffffff


	//   ....[81]....
        /*0220*/ 	.word	0xffffffff


	//   ....[82]....
        /*0224*/ 	.word	0xffffffff


	//   ....[83]....
        /*0228*/ 	.word	0xffffffff


	//   ....[84]....
        /*022c*/ 	.word	0xffffffff


	//   ....[85]....
        /*0230*/ 	.word	0xffffffff


	//   ....[86]....
        /*0234*/ 	.word	0xffffffff


	//   ....[87]....
        /*0238*/ 	.word	0xffffffff


	//   ....[88]....
        /*023c*/ 	.word	0xffffffff


	//   ....[89]....
        /*0240*/ 	.word	0xffffffff


	//   ....[90]....
        /*0244*/ 	.word	0xffffffff


	//   ....[91]....
        /*0248*/ 	.word	0xffffffff


	//   ....[92]....
        /*024c*/ 	.word	0xffffffff


	//   ....[93]....
        /*0250*/ 	.word	0xffffffff


	//   ....[94]....
        /*0254*/ 	.word	0xffffffff


	//   ....[95]....
        /*0258*/ 	.word	0xffffffff


	//   ....[96]....
        /*025c*/ 	.word	0xffffffff


	//   ....[97]....
        /*0260*/ 	.word	0xffffffff


	//   ....[98]....
        /*0264*/ 	.word	0xffffffff


	//   ....[99]....
        /*0268*/ 	.word	0xffffffff


	//   ....[100]....
        /*026c*/ 	.word	0xffffffff


	//   ....[101]....
        /*0270*/ 	.word	0xffffffff


	//   ....[102]....
        /*0274*/ 	.word	0xffffffff


	//   ....[103]....
        /*0278*/ 	.word	0xffffffff


	//   ....[104]....
        /*027c*/ 	.word	0xffffffff


	//   ....[105]....
        /*0280*/ 	.word	0xffffffff


	//   ....[106]....
        /*0284*/ 	.word	0xffffffff


	//   ....[107]....
        /*0288*/ 	.word	0xffffffff


	//   ....[108]....
        /*028c*/ 	.word	0xffffffff


	//   ....[109]....
        /*0290*/ 	.word	0xffffffff


	//   ....[110]....
        /*0294*/ 	.word	0xffffffff


	//   ....[111]....
        /*0298*/ 	.word	0xffffffff


	//   ....[112]....
        /*029c*/ 	.word	0xffffffff


	//   ....[113]....
        /*02a0*/ 	.word	0xffffffff


	//   ....[114]....
        /*02a4*/ 	.word	0xffffffff


	//   ....[115]....
        /*02a8*/ 	.word	0xffffffff


	//   ....[116]....
        /*02ac*/ 	.word	0xffffffff


	//   ....[117]....
        /*02b0*/ 	.word	0xffffffff


	//   ....[118]....
        /*02b4*/ 	.word	0xffffffff


	//   ....[119]....
        /*02b8*/ 	.word	0xffffffff


	//   ....[120]....
        /*02bc*/ 	.word	0xffffffff


	//   ....[121]....
        /*02c0*/ 	.word	0xffffffff


	//   ....[122]....
        /*02c4*/ 	.word	0xffffffff


	//   ....[123]....
        /*02c8*/ 	.word	0xffffffff


	//   ....[124]....
        /*02cc*/ 	.word	0xffffffff


	//   ....[125]....
        /*02d0*/ 	.word	0xffffffff


	//   ....[126]....
        /*02d4*/ 	.word	0xffffffff


	//   ....[127]....
        /*02d8*/ 	.word	0xffffffff


	//   ....[128]....
        /*02dc*/ 	.word	0xffffffff


	//   ....[129]....
        /*02e0*/ 	.word	0xffffffff


	//   ....[130]....
        /*02e4*/ 	.word	0xffffffff


	//   ....[131]....
        /*02e8*/ 	.word	0xffffffff


	//   ....[132]....
        /*02ec*/ 	.word	0xffffffff


	//   ....[133]....
        /*02f0*/ 	.word	0xffffffff


	//   ....[134]....
        /*02f4*/ 	.word	0xffffffff


	//   ....[135]....
        /*02f8*/ 	.word	0xffffffff


	//   ....[136]....
        /*02fc*/ 	.word	0xffffffff


	//   ....[137]....
        /*0300*/ 	.word	0xffffffff


	//   ....[138]....
        /*0304*/ 	.word	0xffffffff


	//   ....[139]....
        /*0308*/ 	.word	0xffffffff


	//   ....[140]....
        /*030c*/ 	.word	0xffffffff


	//   ....[141]....
        /*0310*/ 	.word	0xffffffff


	//   ....[142]....
        /*0314*/ 	.word	0xffffffff


	//   ....[143]....
        /*0318*/ 	.word	0xffffffff


	//   ....[144]....
        /*031c*/ 	.word	0xffffffff


	//   ....[145]....
        /*0320*/ 	.word	0xffffffff


	//   ....[146]....
        /*0324*/ 	.word	0xffffffff


	//   ....[147]....
        /*0328*/ 	.word	0xffffffff


	//   ....[148]....
        /*032c*/ 	.word	0xffffffff


	//   ....[149]....
        /*0330*/ 	.word	0xffffffff


	//   ....[150]....
        /*0334*/ 	.word	0xffffffff


	//   ....[151]....
        /*0338*/ 	.word	0xffffffff


	//   ....[152]....
        /*033c*/ 	.word	0xffffffff


	//   ....[153]....
        /*0340*/ 	.word	0xffffffff


	//   ....[154]....
        /*0344*/ 	.word	0xffffffff


	//   ....[155]....
        /*0348*/ 	.word	0xffffffff


	//   ....[156]....
        /*034c*/ 	.word	0xffffffff


	//   ....[157]....
        /*0350*/ 	.word	0xffffffff


	//   ....[158]....
        /*0354*/ 	.word	0xffffffff


	//   ....[159]....
        /*0358*/ 	.word	0xffffffff


	//   ....[160]....
        /*035c*/ 	.word	0xffffffff


	//   ....[161]....
        /*0360*/ 	.word	0xffffffff


	//   ....[162]....
        /*0364*/ 	.word	0xffffffff


	//   ....[163]....
        /*0368*/ 	.word	0xffffffff


	//   ....[164]....
        /*036c*/ 	.word	0xffffffff


	//   ....[165]....
        /*0370*/ 	.word	0xffffffff


	//   ....[166]....
        /*0374*/ 	.word	0xffffffff


	//   ....[167]....
        /*0378*/ 	.word	0xffffffff


	//   ....[168]....
        /*037c*/ 	.word	0xffffffff


	//   ....[169]....
        /*0380*/ 	.word	0xffffffff


	//   ....[170]....
        /*0384*/ 	.word	0xffffffff


	//   ....[171]....
        /*0388*/ 	.word	0xffffffff


	//   ....[172]....
        /*038c*/ 	.word	0xffffffff


	//   ....[173]....
        /*0390*/ 	.word	0xffffffff


	//   ....[174]....
        /*0394*/ 	.word	0xffffffff


	//   ....[175]....
        /*0398*/ 	.word	0xffffffff


	//   ....[176]....
        /*039c*/ 	.word	0xffffffff


	//   ....[177]....
        /*03a0*/ 	.word	0xffffffff


	//   ....[178]....
        /*03a4*/ 	.word	0xffffffff


	//   ....[179]....
        /*03a8*/ 	.word	0xffffffff


	//   ....[180]....
        /*03ac*/ 	.word	0xffffffff


	//   ....[181]....
        /*03b0*/ 	.word	0xffffffff


	//   ....[182]....
        /*03b4*/ 	.word	0xffffffff


	//   ....[183]....
        /*03b8*/ 	.word	0xffffffff


	//   ....[184]....
        /*03bc*/ 	.word	0xffffffff


	//   ....[185]....
        /*03c0*/ 	.word	0xffffffff


	//   ....[186]....
        /*03c4*/ 	.word	0xffffffff


	//   ....[187]....
        /*03c8*/ 	.word	0xffffffff


	//   ....[188]....
        /*03cc*/ 	.word	0xffffffff


	//   ....[189]....
        /*03d0*/ 	.word	0xffffffff


	//   ....[190]....
        /*03d4*/ 	.word	0xffffffff


	//   ....[191]....
        /*03d8*/ 	.word	0xffffffff


	//   ....[192]....
        /*03dc*/ 	.word	0xffffffff


	//   ....[193]....
        /*03e0*/ 	.word	0xffffffff


	//   ....[194]....
        /*03e4*/ 	.word	0xffffffff


	//   ....[195]....
        /*03e8*/ 	.word	0xffffffff


	//   ....[196]....
        /*03ec*/ 	.word	0xffffffff


	//   ....[197]....
        /*03f0*/ 	.word	0xffffffff


	//   ....[198]....
        /*03f4*/ 	.word	0xffffffff


	//   ....[199]....
        /*03f8*/ 	.word	0xffffffff


	//   ....[200]....
        /*03fc*/ 	.word	0xffffffff


	//   ....[201]....
        /*0400*/ 	.word	0xffffffff


	//   ....[202]....
        /*0404*/ 	.word	0xffffffff


	//   ....[203]....
        /*0408*/ 	.word	0xffffffff


	//   ....[204]....
        /*040c*/ 	.word	0xffffffff


	//   ....[205]....
        /*0410*/ 	.word	0xffffffff


	//   ....[206]....
        /*0414*/ 	.word	0xffffffff


	//   ....[207]....
        /*0418*/ 	.word	0xffffffff


	//   ....[208]....
        /*041c*/ 	.word	0xffffffff


	//   ....[209]....
        /*0420*/ 	.word	0xffffffff


	//   ....[210]....
        /*0424*/ 	.word	0xffffffff


	//   ....[211]....
        /*0428*/ 	.word	0xffffffff


	//   ....[212]....
        /*042c*/ 	.word	0xffffffff


	//   ....[213]....
        /*0430*/ 	.word	0xffffffff


	//   ....[214]....
        /*0434*/ 	.word	0xffffffff


	//   ....[215]....
        /*0438*/ 	.word	0xffffffff


	//   ....[216]....
        /*043c*/ 	.word	0xffffffff


	//   ....[217]....
        /*0440*/ 	.word	0xffffffff


	//   ....[218]....
        /*0444*/ 	.word	0xffffffff


	//   ....[219]....
        /*0448*/ 	.word	0xffffffff


	//   ....[220]....
        /*044c*/ 	.word	0xffffffff


	//   ....[221]....
        /*0450*/ 	.word	0xffffffff


	//   ....[222]....
        /*0454*/ 	.word	0xffffffff


	//   ....[223]....
        /*0458*/ 	.word	0xffffffff


	//   ....[224]....
        /*045c*/ 	.word	0xffffffff


	//   ....[225]....
        /*0460*/ 	.word	0xffffffff


	//   ....[226]....
        /*0464*/ 	.word	0xffffffff


	//   ....[227]....
        /*0468*/ 	.word	0xffffffff


	//   ....[228]....
        /*046c*/ 	.word	0xffffffff


	//   ....[229]....
        /*0470*/ 	.word	0x0500000f


	//   ....[230]....
        /*0474*/ 	.word	0x0500000f


	//   ....[231]....
        /*0478*/ 	.word	0x0500000f


	//   ....[232]....
        /*047c*/ 	.word	0x0500000f


	//   ....[233]....
        /*0480*/ 	.word	0x0500000f


	//   ....[234]....
        /*0484*/ 	.word	0x0500000f


	//   ....[235]....
        /*0488*/ 	.word	0x0500000f


	//   ....[236]....
        /*048c*/ 	.word	0x0500000f


	//   ....[237]....
        /*0490*/ 	.word	0x0500000f


	//   ....[238]....
        /*0494*/ 	.word	0x0500000f


	//   ....[239]....
        /*0498*/ 	.word	0x0500000f


	//   ....[240]....
        /*049c*/ 	.word	0x0500000f


	//   ....[241]....
        /*04a0*/ 	.word	0x0500000f


	//   ....[242]....
        /*04a4*/ 	.word	0x0500000f


	//   ....[243]....
        /*04a8*/ 	.word	0x0500000f


	//   ....[244]....
        /*04ac*/ 	.word	0x0500000f


	//   ....[245]....
        /*04b0*/ 	.word	0x0500000f


	//   ....[246]....
        /*04b4*/ 	.word	0x0500000f


	//   ....[247]....
        /*04b8*/ 	.word	0x0500000f


	//   ....[248]....
        /*04bc*/ 	.word	0x0500000f


	//   ....[249]....
        /*04c0*/ 	.word	0x0500000f


	//   ....[250]....
        /*04c4*/ 	.word	0x0500000f


	//   ....[251]....
        /*04c8*/ 	.word	0x0500000f


	//   ....[252]....
        /*04cc*/ 	.word	0x0500000f


	//   ....[253]....
        /*04d0*/ 	.word	0x0500000f


	//   ....[254]....
        /*04d4*/ 	.word	0x0500000f


	//   ....[255]....
        /*04d8*/ 	.word	0x0500000f


	//   ....[0]....
        /*04dc*/ 	.word	0x0500000f


	//   ....[1]....
        /*04e0*/ 	.word	0x0500000f


	//   ....[2]....
        /*04e4*/ 	.word	0x0500000f


	//   ....[3]....
        /*04e8*/ 	.word	0x0500000f


	//   ....[4]....
        /*04ec*/ 	.word	0x0500000f


	//   ....[5]....
        /*04f0*/ 	.word	0x0500000f


	//   ....[6]....
        /*04f4*/ 	.word	0x0500000f


	//   ....[7]....
        /*04f8*/ 	.word	0x0500000f


	//   ....[8]....
        /*04fc*/ 	.word	0x0500000f


	//   ....[9]....
        /*0500*/ 	.word	0x0500000f


	//   ....[10]....
        /*0504*/ 	.word	0x0500000f


	//   ....[11]....
        /*0508*/ 	.word	0x0500000f


	//   ....[12]....
        /*050c*/ 	.word	0x0500000f


	//   ....[13]....
        /*0510*/ 	.word	0x0500000f


	//   ....[14]....
        /*0514*/ 	.word	0x0500000f


	//----- nvinfo : EIATTR_COOP_GROUP_INSTR_OFFSETS
	.align		4
.L_718:
        /*0518*/ 	.byte	0x04, 0x28
        /*051a*/ 	.short	(.L_720 - .L_719)


	//   ....[0]....
.L_719:
        /*051c*/ 	.word	0x00000080


	//   ....[1]....
        /*0520*/ 	.word	0x00000090


	//   ....[2]....
        /*0524*/ 	.word	0x000002d0


	//   ....[3]....
        /*0528*/ 	.word	0x00000430


	//   ....[4]....
        /*052c*/ 	.word	0x00000550


	//   ....[5]....
        /*0530*/ 	.word	0x000006b0


	//   ....[6]....
        /*0534*/ 	.word	0x00002380


	//   ....[7]....
        /*0538*/ 	.word	0x00002ab0


	//   ....[8]....
        /*053c*/ 	.word	0x00002cf0


	//   ....[9]....
        /*0540*/ 	.word	0x00003eb0


	//   ....[10]....
        /*0544*/ 	.word	0x00003fc0


	//   ....[11]....
        /*0548*/ 	.word	0x000047e0


	//   ....[12]....
        /*054c*/ 	.word	0x00004850


	//   ....[13]....
        /*0550*/ 	.word	0x000062d0


	//   ....[14]....
        /*0554*/ 	.word	0x00006500


	//   ....[15]....
        /*0558*/ 	.word	0x00007300


	//   ....[16]....
        /*055c*/ 	.word	0x000075f0


	//   ....[17]....
        /*0560*/ 	.word	0x000077a0


	//   ....[18]....
        /*0564*/ 	.word	0x000079a0


	//   ....[19]....
        /*0568*/ 	.word	0x00009990


	//   ....[20]....
        /*056c*/ 	.word	0x00009a20


	//   ....[21]....
        /*0570*/ 	.word	0x00009a90


	//   ....[22]....
        /*0574*/ 	.word	0x00009ad0


	//   ....[23]....
        /*0578*/ 	.word	0x0000b7a0


	//   ....[24]....
        /*057c*/ 	.word	0x0000b9d0


	//   ....[25]....
        /*0580*/ 	.word	0x0000c7d0


	//   ....[26]....
        /*0584*/ 	.word	0x0000cac0


	//   ....[27]....
        /*0588*/ 	.word	0x0000cc70


	//   ....[28]....
        /*058c*/ 	.word	0x0000ce70


	//   ....[29]....
        /*0590*/ 	.word	0x0000e540


	//   ....[30]....
        /*0594*/ 	.word	0x0000e550


	//   ....[31]....
        /*0598*/ 	.word	0x0000e580


	//   ....[32]....
        /*059c*/ 	.word	0x0000e590


	//   ....[33]....
        /*05a0*/ 	.word	0x0000f630


	//   ....[34]....
        /*05a4*/ 	.word	0x0000f640


	//   ....[35]....
        /*05a8*/ 	.word	0x0000f650


	//   ....[36]....
        /*05ac*/ 	.word	0x0000f670


	//   ....[37]....
        /*05b0*/ 	.word	0x0000f690


	//   ....[38]....
        /*05b4*/ 	.word	0x0000f6c0


	//   ....[39]....
        /*05b8*/ 	.word	0x0000f780


	//   ....[40]....
        /*05bc*/ 	.word	0x0000f7b0


	//   ....[41]....
        /*05c0*/ 	.word	0x0000f8a0


	//   ....[42]....
        /*05c4*/ 	.word	0x0000f8d0


	//   ....[43]....
        /*05c8*/ 	.word	0x0000f900


	//   ....[44]....
        /*05cc*/ 	.word	0x0000f930


	//   ....[45]....
        /*05d0*/ 	.word	0x0000f960


	//   ....[46]....
        /*05d4*/ 	.word	0x0000f990


	//   ....[47]....
        /*05d8*/ 	.word	0x0000f9c0


	//   ....[48]....
        /*05dc*/ 	.word	0x0000f9f0


	//   ....[49]....
        /*05e0*/ 	.word	0x0000fa20


	//   ....[50]....
        /*05e4*/ 	.word	0x0000fa50


	//   ....[51]....
        /*05e8*/ 	.word	0x0000fa80


	//   ....[52]....
        /*05ec*/ 	.word	0x0000fab0


	//   ....[53]....
        /*05f0*/ 	.word	0x0000fae0


	//   ....[54]....
        /*05f4*/ 	.word	0x0000fb10


	//   ....[55]....
        /*05f8*/ 	.word	0x0000fb40


	//   ....[56]....
        /*05fc*/ 	.word	0x0000fb70


	//   ....[57]....
        /*0600*/ 	.word	0x0000fba0


	//   ....[58]....
        /*0604*/ 	.word	0x0000fbd0


	//   ....[59]....
        /*0608*/ 	.word	0x0000fc00


	//   ....[60]....
        /*060c*/ 	.word	0x0000fc30


	//   ....[61]....
        /*0610*/ 	.word	0x0000fc60


	//   ....[62]....
        /*0614*/ 	.word	0x0000fc80


	//   ....[63]....
        /*0618*/ 	.word	0x0000fc90


	//   ....[64]....
        /*061c*/ 	.word	0x0000fca0


	//   ....[65]....
        /*0620*/ 	.word	0x0000fcd0


	//   ....[66]....
        /*0624*/ 	.word	0x0000fd00


	//   ....[67]....
        /*0628*/ 	.word	0x0000fd10


	//   ....[68]....
        /*062c*/ 	.word	0x0000fd20


	//   ....[69]....
        /*0630*/ 	.word	0x0000fd30


	//   ....[70]....
        /*0634*/ 	.word	0x0000fd40


	//   ....[71]....
        /*0638*/ 	.word	0x0000fd70


	//   ....[72]....
        /*063c*/ 	.word	0x0000fd80


	//   ....[73]....
        /*0640*/ 	.word	0x0000fdb0


	//   ....[74]....
        /*0644*/ 	.word	0x0000fdc0


	//   ....[75]....
        /*0648*/ 	.word	0x0000fdd0


	//   ....[76]....
        /*064c*/ 	.word	0x0000fde0


	//   ....[77]....
        /*0650*/ 	.word	0x0000fdf0


	//   ....[78]....
        /*0654*/ 	.word	0x0000fe00


	//   ....[79]....
        /*0658*/ 	.word	0x0000fe30


	//   ....[80]....
        /*065c*/ 	.word	0x0000fe40


	//   ....[81]....
        /*0660*/ 	.word	0x0000fe50


	//   ....[82]....
        /*0664*/ 	.word	0x0000fe60


	//   ....[83]....
        /*0668*/ 	.word	0x0000fe70


	//   ....[84]....
        /*066c*/ 	.word	0x0000fe80


	//   ....[85]....
        /*0670*/ 	.word	0x0000fea0


	//   ....[86]....
        /*0674*/ 	.word	0x0000feb0


	//   ....[87]....
        /*0678*/ 	.word	0x0000fee0


	//   ....[88]....
        /*067c*/ 	.word	0x0000ff10


	//   ....[89]....
        /*0680*/ 	.word	0x0000ff30


	//   ....[90]....
        /*0684*/ 	.word	0x0000ff40


	//   ....[91]....
        /*0688*/ 	.word	0x0000ff70


	//   ....[92]....
        /*068c*/ 	.word	0x0000ffa0


	//   ....[93]....
        /*0690*/ 	.word	0x0000ffd0


	//   ....[94]....
        /*0694*/ 	.word	0x0000ffe0


	//   ....[95]....
        /*0698*/ 	.word	0x0000fff0


	//   ....[96]....
        /*069c*/ 	.word	0x00010010


	//   ....[97]....
        /*06a0*/ 	.word	0x00010040


	//   ....[98]....
        /*06a4*/ 	.word	0x00010050


	//   ....[99]....
        /*06a8*/ 	.word	0x00010080


	//   ....[100]....
        /*06ac*/ 	.word	0x000100b0


	//   ....[101]....
        /*06b0*/ 	.word	0x000100e0


	//   ....[102]....
        /*06b4*/ 	.word	0x00010110


	//   ....[103]....
        /*06b8*/ 	.word	0x00010140


	//   ....[104]....
        /*06bc*/ 	.word	0x00010170


	//   ....[105]....
        /*06c0*/ 	.word	0x000101a0


	//   ....[106]....
        /*06c4*/ 	.word	0x000101b0


	//   ....[107]....
        /*06c8*/ 	.word	0x000101c0


	//   ....[108]....
        /*06cc*/ 	.word	0x000101d0


	//   ....[109]....
        /*06d0*/ 	.word	0x000101e0


	//   ....[110]....
        /*06d4*/ 	.word	0x000101f0


	//   ....[111]....
        /*06d8*/ 	.word	0x00010200


	//   ....[112]....
        /*06dc*/ 	.word	0x00010210


	//   ....[113]....
        /*06e0*/ 	.word	0x00010240


	//   ....[114]....
        /*06e4*/ 	.word	0x00010270


	//   ....[115]....
        /*06e8*/ 	.word	0x000102a0


	//   ....[116]....
        /*06ec*/ 	.word	0x000102d0


	//   ....[117]....
        /*06f0*/ 	.word	0x00010300


	//   ....[118]....
        /*06f4*/ 	.word	0x00010330


	//   ....[119]....
        /*06f8*/ 	.word	0x00010360


	//   ....[120]....
        /*06fc*/ 	.word	0x00010390


	//   ....[121]....
        /*0700*/ 	.word	0x000103c0


	//   ....[122]....
        /*0704*/ 	.word	0x000103f0


	//   ....[123]....
        /*0708*/ 	.word	0x00010420


	//   ....[124]....
        /*070c*/ 	.word	0x00010450


	//   ....[125]....
        /*0710*/ 	.word	0x00010480


	//   ....[126]....
        /*0714*/ 	.word	0x000104b0


	//   ....[127]....
        /*0718*/ 	.word	0x000104e0


	//   ....[128]....
        /*071c*/ 	.word	0x00010510


	//   ....[129]....
        /*0720*/ 	.word	0x00010f50


	//   ....[130]....
        /*0724*/ 	.word	0x00010f70


	//   ....[131]....
        /*0728*/ 	.word	0x00010f80


	//   ....[132]....
        /*072c*/ 	.word	0x00010f90


	//   ....[133]....
        /*0730*/ 	.word	0x00011850


	//   ....[134]....
        /*0734*/ 	.word	0x00011880


	//   ....[135]....
        /*0738*/ 	.word	0x000119c0


	//   ....[136]....
        /*073c*/ 	.word	0x000119e0


	//   ....[137]....
        /*0740*/ 	.word	0x00011ae0


	//   ....[138]....
        /*0744*/ 	.word	0x00011b00


	//   ....[139]....
        /*0748*/ 	.word	0x00011c10


	//   ....[140]....
        /*074c*/ 	.word	0x00011c30


	//   ....[141]....
        /*0750*/ 	.word	0x00012130


	//   ....[142]....
        /*0754*/ 	.word	0x00012140


	//   ....[143]....
        /*0758*/ 	.word	0x00012780


	//   ....[144]....
        /*075c*/ 	.word	0x00012790


	//   ....[145]....
        /*0760*/ 	.word	0x000136f0


	//   ....[146]....
        /*0764*/ 	.word	0x00013720


	//   ....[147]....
        /*0768*/ 	.word	0x00013840


	//   ....[148]....
        /*076c*/ 	.word	0x00013860


	//   ....[149]....
        /*0770*/ 	.word	0x00013960


	//   ....[150]....
        /*0774*/ 	.word	0x00013980


	//   ....[151]....
        /*0778*/ 	.word	0x00013a90


	//   ....[152]....
        /*077c*/ 	.word	0x00013ab0


	//   ....[153]....
        /*0780*/ 	.word	0x00013c40


	//   ....[154]....
        /*0784*/ 	.word	0x00013e20


	//   ....[155]....
        /*0788*/ 	.word	0x00013e50


	//   ....[156]....
        /*078c*/ 	.word	0x00013e80


	//   ....[157]....
        /*0790*/ 	.word	0x00013eb0


	//   ....[158]....
        /*0794*/ 	.word	0x00013ee0


	//   ....[159]....
        /*0798*/ 	.word	0x00013f30


	//   ....[160]....
        /*079c*/ 	.word	0x000140b0


	//   ....[161]....
        /*07a0*/ 	.word	0x000140e0


	//   ....[162]....
        /*07a4*/ 	.word	0x00014110


	//   ....[163]....
        /*07a8*/ 	.word	0x00014140


	//   ....[164]....
        /*07ac*/ 	.word	0x00014170


	//   ....[165]....
        /*07b0*/ 	.word	0x000141a0


	//   ....[166]....
        /*07b4*/ 	.word	0x00014250


	//   ....[167]....
        /*07b8*/ 	.word	0x000142b0


	//   ....[168]....
        /*07bc*/ 	.word	0x000142c0


	//   ....[169]....
        /*07c0*/ 	.word	0x00014310


	//   ....[170]....
        /*07c4*/ 	.word	0x00016900


	//   ....[171]....
        /*07c8*/ 	.word	0x00016930


	//   ....[172]....
        /*07cc*/ 	.word	0x00016a50


	//   ....[173]....
        /*07d0*/ 	.word	0x00016a60


	//   ....[174]....
        /*07d4*/ 	.word	0x00016af0


	//   ....[175]....
        /*07d8*/ 	.word	0x00016b00


	//   ....[176]....
        /*07dc*/ 	.word	0x00016b10


	//   ....[177]....
        /*07e0*/ 	.word	0x00016bb0


	//   ....[178]....
        /*07e4*/ 	.word	0x00016f10


	//   ....[179]....
        /*07e8*/ 	.word	0x00016f30


	//   ....[180]....
        /*07ec*/ 	.word	0x00016fd0


	//   ....[181]....
        /*07f0*/ 	.word	0x00016fe0


	//   ....[182]....
        /*07f4*/ 	.word	0x00017070


	//   ....[183]....
        /*07f8*/ 	.word	0x00017080


	//   ....[184]....
        /*07fc*/ 	.word	0x00017090


	//   ....[185]....
        /*0800*/ 	.word	0x000170a0


	//   ....[186]....
        /*0804*/ 	.word	0x00017880


	//   ....[187]....
        /*0808*/ 	.word	0x000178b0


	//   ....[188]....
        /*080c*/ 	.word	0x00017970


	//   ....[189]....
        /*0810*/ 	.word	0x00017990


	//   ....[190]....
        /*0814*/ 	.word	0x00017a30


	//   ....[191]....
        /*0818*/ 	.word	0x00017a50


	//   ....[192]....
        /*081c*/ 	.word	0x00017a60


	//   ....[193]....
        /*0820*/ 	.word	0x00017a70


	//   ....[194]....
        /*0824*/ 	.word	0x000181f0


	//   ....[195]....
        /*0828*/ 	.word	0x00018210


	//   ....[196]....
        /*082c*/ 	.word	0x00018220


	//   ....[197]....
        /*0830*/ 	.word	0x00018280


	//   ....[198]....
        /*0834*/ 	.word	0x00018290


	//   ....[199]....
        /*0838*/ 	.word	0x000182f0


	//   ....[200]....
        /*083c*/ 	.word	0x00018320


	//   ....[201]....
        /*0840*/ 	.word	0x00018360


	//   ....[202]....
        /*0844*/ 	.word	0x000186a0


	//   ....[203]....
        /*0848*/ 	.word	0x000186b0


	//   ....[204]....
        /*084c*/ 	.word	0x000186c0


	//   ....[205]....
        /*0850*/ 	.word	0x00018720


	//   ....[206]....
        /*0854*/ 	.word	0x00018730


	//   ....[207]....
        /*0858*/ 	.word	0x00018790


	//   ....[208]....
        /*085c*/ 	.word	0x000187c0


	//   ....[209]....
        /*0860*/ 	.word	0x00018800


	//   ....[210]....
        /*0864*/ 	.word	0x00019e90


	//   ....[211]....
        /*0868*/ 	.word	0x00019eb0


	//   ....[212]....
        /*086c*/ 	.word	0x00019ee0


	//   ....[213]....
        /*0870*/ 	.word	0x00019ef0


	//   ....[214]....
        /*0874*/ 	.word	0x00019f30


	//   ....[215]....
        /*0878*/ 	.word	0x00019f70


	//   ....[216]....
        /*087c*/ 	.word	0x00019fa0


	//   ....[217]....
        /*0880*/ 	.word	0x00019fd0


	//   ....[218]....
        /*0884*/ 	.word	0x0001a130


	//   ....[219]....
        /*0888*/ 	.word	0x0001a160


	//   ....[220]....
        /*088c*/ 	.word	0x0001a1a0


	//   ....[221]....
        /*0890*/ 	.word	0x0001a1d0


	//   ....[222]....
        /*0894*/ 	.word	0x0001a200


	//   ....[223]....
        /*0898*/ 	.word	0x0001a230


	//   ....[224]....
        /*089c*/ 	.word	0x0001a2b0


	//   ....[225]....
        /*08a0*/ 	.word	0x0001a300


	//   ....[226]....
        /*08a4*/ 	.word	0x0001a310


	//   ....[227]....
        /*08a8*/ 	.word	0x0001a350


	//   ....[228]....
        /*08ac*/ 	.word	0x0001ad80


	//   ....[229]....
        /*08b0*/ 	.word	0x0001b450


	//   ....[230]....
        /*08b4*/ 	.word	0x0001b530


	//   ....[231]....
        /*08b8*/ 	.word	0x0001b5f0


	//   ....[232]....
        /*08bc*/ 	.word	0x0001b760


	//   ....[233]....
        /*08c0*/ 	.word	0x0001b7f0


	//   ....[234]....
        /*08c4*/ 	.word	0x0001b850


	//   ....[235]....
        /*08c8*/ 	.word	0x0001b950


	//   ....[236]....
        /*08cc*/ 	.word	0x0001b9b0


	//   ....[237]....
        /*08d0*/ 	.word	0x0001ba80


	//   ....[238]....
        /*08d4*/ 	.word	0x0001bc00


	//   ....[239]....
        /*08d8*/ 	.word	0x0001bc90


	//   ....[240]....
        /*08dc*/ 	.word	0x0001bd90


	//   ....[241]....
        /*08e0*/ 	.word	0x0001be40


	//   ....[242]....
        /*08e4*/ 	.word	0x0001bea0


	//   ....[243]....
        /*08e8*/ 	.word	0x0001bfa0


	//   ....[244]....
        /*08ec*/ 	.word	0x0001c000


	//   ....[245]....
        /*08f0*/ 	.word	0x0001c0a0


	//   ....[246]....
        /*08f4*/ 	.word	0x0001c1b0


	//   ....[247]....
        /*08f8*/ 	.word	0x0001c220


	//   ....[248]....
        /*08fc*/ 	.word	0x0001c280


	//   ....[249]....
        /*0900*/ 	.word	0x0001c390


	//   ....[250]....
        /*0904*/ 	.word	0x0001c3f0


	//   ....[251]....
        /*0908*/ 	.word	0x0001c510


	//   ....[252]....
        /*090c*/ 	.word	0x0001c570


	//   ....[253]....
        /*0910*/ 	.word	0x0001c610


	//   ....[254]....
        /*0914*/ 	.word	0x0001c7b0


	//   ....[255]....
        /*0918*/ 	.word	0x0001c850


	//   ....[0]....
        /*091c*/ 	.word	0x0001c8b0


	//   ....[1]....
        /*0920*/ 	.word	0x0001c980


	//   ....[2]....
        /*0924*/ 	.word	0x0001c9e0


	//   ....[3]....
        /*0928*/ 	.word	0x0001cab0


	//   ....[4]....
        /*092c*/ 	.word	0x0001cb10


	//   ....[5]....
        /*0930*/ 	.word	0x0001cbe0


	//   ....[6]....
        /*0934*/ 	.word	0x0001ccd0


	//   ....[7]....
        /*0938*/ 	.word	0x0001cd60


	//   ....[8]....
        /*093c*/ 	.word	0x0001cdc0


	//   ....[9]....
        /*0940*/ 	.word	0x0001ce90


	//   ....[10]....
        /*0944*/ 	.word	0x0001cef0


	//   ....[11]....
        /*0948*/ 	.word	0x0001cfc0


	//   ....[12]....
        /*094c*/ 	.word	0x0001d020


	//   ....[13]....
        /*0950*/ 	.word	0x0001d0f0


	//   ....[14]....
        /*0954*/ 	.word	0x0001d350


	//----- nvinfo : EIATTR_REG_RECONFIG
	.align		4
.L_720:
        /*0958*/ 	.byte	0x01, 0x54
	.zero		2


	//----- nvinfo : EIATTR_SYSCALL_OFFSETS
	.align		4
        /*095c*/ 	.byte	0x04, 0x46
        /*095e*/ 	.short	(.L_722 - .L_721)


	//   ....[0]....
.L_721:
        /*0960*/ 	.word	0x00002500


	//   ....[1]....
        /*0964*/ 	.word	0x00015ee0


	//   ....[2]....
        /*0968*/ 	.word	0x00016050


	//   ....[3]....
        /*096c*/ 	.word	0x000161a0


	//   ....[4]....
        /*0970*/ 	.word	0x000162e0


	//   ....[5]....
        /*0974*/ 	.word	0x00017460


	//----- nvinfo : EIATTR_MBARRIER_INSTR_OFFSETS
	.align		4
.L_722:
        /*0978*/ 	.byte	0x04, 0x39
        /*097a*/ 	.short	(.L_724 - .L_723)


	//   ....[0]....
.L_723:
        /*097c*/ 	.word	0x00000180
        /*0980*/ 	.word	0x000000ff
        /*0984*/ 	.word	0x0002a800
        /*0988*/ 	.short	0x0100
        /*098a*/ 	.byte	0x08
	.zero		1


	//   ....[1]....
        /*098c*/ 	.word	0x00000190
        /*0990*/ 	.word	0x000000ff
        /*0994*/ 	.word	0x0002a820
        /*0998*/ 	.short	0x0100
        /*099a*/ 	.byte	0x08
	.zero		1


	//   ....[2]....
        /*099c*/ 	.word	0x00000280
        /*09a0*/ 	.word	0x000000ff
        /*09a4*/ 	.word	0x0002a830
        /*09a8*/ 	.short	0x0100
        /*09aa*/ 	.byte	0x08
	.zero		1


	//   ....[3]....
        /*09ac*/ 	.word	0x00000290
        /*09b0*/ 	.word	0x000000ff
        /*09b4*/ 	.word	0x0002a840
        /*09b8*/ 	.short	0x0100
        /*09ba*/ 	.byte	0x08
	.zero		1


	//   ....[4]....
        /*09bc*/ 	.word	0x000002a0
        /*09c0*/ 	.word	0x000000ff
        /*09c4*/ 	.word	0x0002a838
        /*09c8*/ 	.short	0x0100
        /*09ca*/ 	.byte	0x08
	.zero		1


	//   ....[5]....
        /*09cc*/ 	.word	0x000002b0
        /*09d0*/ 	.word	0x000000ff
        /*09d4*/ 	.word	0x0002a848
        /*09d8*/ 	.short	0x0100
        /*09da*/ 	.byte	0x08
	.zero		1


	//   ....[6]....
        /*09dc*/ 	.word	0x000003e0
        /*09e0*/ 	.word	0x000000ff
        /*09e4*/ 	.word	0x0002a850
        /*09e8*/ 	.short	0x0100
        /*09ea*/ 	.byte	0x08
	.zero		1


	//   ....[7]....
        /*09ec*/ 	.word	0x000003f0
        /*09f0*/ 	.word	0x000000ff
        /*09f4*/ 	.word	0x0002a860
        /*09f8*/ 	.short	0x0100
        /*09fa*/ 	.byte	0x08
	.zero		1


	//   ....[8]....
        /*09fc*/ 	.word	0x00000400
        /*0a00*/ 	.word	0x000000ff
        /*0a04*/ 	.word	0x0002a858
        /*0a08*/ 	.short	0x0100
        /*0a0a*/ 	.byte	0x08
	.zero		1


	//   ....[9]....
        /*0a0c*/ 	.word	0x00000410
        /*0a10*/ 	.word	0x000000ff
        /*0a14*/ 	.word	0x0002a868
        /*0a18*/ 	.short	0x0100
        /*0a1a*/ 	.byte	0x08
	.zero		1


	//   ....[10]....
        /*0a1c*/ 	.word	0x00000500
        /*0a20*/ 	.word	0x000000ff
        /*0a24*/ 	.word	0x0002a870
        /*0a28*/ 	.short	0x0100
        /*0a2a*/ 	.byte	0x06
	.zero		1


	//   ....[11]....
        /*0a2c*/ 	.word	0x00000510
        /*0a30*/ 	.word	0x000000ff
        /*0a34*/ 	.word	0x0002a880
        /*0a38*/ 	.short	0x0100
        /*0a3a*/ 	.byte	0x06
	.zero		1


	//   ....[12]....
        /*0a3c*/ 	.word	0x00000520
        /*0a40*/ 	.word	0x000000ff
        /*0a44*/ 	.word	0x0002a878
        /*0a48*/ 	.short	0x0100
        /*0a4a*/ 	.byte	0x06
	.zero		1


	//   ....[13]....
        /*0a4c*/ 	.word	0x00000530
        /*0a50*/ 	.word	0x000000ff
        /*0a54*/ 	.word	0x0002a888
        /*0a58*/ 	.short	0x0100
        /*0a5a*/ 	.byte	0x06
	.zero		1


	//   ....[14]....
        /*0a5c*/ 	.word	0x00000660
        /*0a60*/ 	.word	0x000000ff
        /*0a64*/ 	.word	0x0002a890
        /*0a68*/ 	.short	0x0100
        /*0a6a*/ 	.byte	0x08
	.zero		1


	//   ....[15]....
        /*0a6c*/ 	.word	0x00000670
        /*0a70*/ 	.word	0x000000ff
        /*0a74*/ 	.word	0x0002a8a0
        /*0a78*/ 	.short	0x0100
        /*0a7a*/ 	.byte	0x08
	.zero		1


	//   ....[16]....
        /*0a7c*/ 	.word	0x00000680
        /*0a80*/ 	.word	0x000000ff
        /*0a84*/ 	.word	0x0002a898
        /*0a88*/ 	.short	0x0100
        /*0a8a*/ 	.byte	0x08
	.zero		1


	//   ....[17]....
        /*0a8c*/ 	.word	0x00000690
        /*0a90*/ 	.word	0x000000ff
        /*0a94*/ 	.word	0x0002a8a8
        /*0a98*/ 	.short	0x0100
        /*0a9a*/ 	.byte	0x08
	.zero		1


	//   ....[18]....
        /*0a9c*/ 	.word	0x000007e0
        /*0aa0*/ 	.word	0x000000ff
        /*0aa4*/ 	.word	0x0002a8b0
        /*0aa8*/ 	.short	0x0100
        /*0aaa*/ 	.byte	0x08
	.zero		1


	//   ....[19]....
        /*0aac*/ 	.word	0x000007f0
        /*0ab0*/ 	.word	0x000000ff
        /*0ab4*/ 	.word	0x0002a8c0
        /*0ab8*/ 	.short	0x0100
        /*0aba*/ 	.byte	0x08
	.zero		1


	//   ....[20]....
        /*0abc*/ 	.word	0x00000800
        /*0ac0*/ 	.word	0x000000ff
        /*0ac4*/ 	.word	0x0002a8b8
        /*0ac8*/ 	.short	0x0100
        /*0aca*/ 	.byte	0x08
	.zero		1


	//   ....[21]....
        /*0acc*/ 	.word	0x00000810
        /*0ad0*/ 	.word	0x000000ff
        /*0ad4*/ 	.word	0x0002a8c8
        /*0ad8*/ 	.short	0x0100
        /*0ada*/ 	.byte	0x08
	.zero		1


	//   ....[22]....
        /*0adc*/ 	.word	0x00002580
        /*0ae0*/ 	.word	0x000000ff
        /*0ae4*/ 	.word	0x0002a800
        /*0ae8*/ 	.short	0x010a
        /*0aea*/ 	.byte	0x24
	.zero		1


	//   ....[23]....
        /*0aec*/ 	.word	0x00002600
        /*0af0*/ 	.word	0x00000003
        /*0af4*/ 	.word	0x0002a830
        /*0af8*/ 	.short	0x010a
        /*0afa*/ 	.byte	0x3f
	.zero		1


	//   ....[24]....
        /*0afc*/ 	.word	0x00002640
        /*0b00*/ 	.word	0x00000003
        /*0b04*/ 	.word	0x0002a830
        /*0b08*/ 	.short	0x010a
        /*0b0a*/ 	.byte	0x3f
	.zero		1


	//   ....[25]....
        /*0b0c*/ 	.word	0x00002a90
        /*0b10*/ 	.word	0x000000ff
        /*0b14*/ 	.word	0x00000000
        /*0b18*/ 	.short	0x0101
        /*0b1a*/ 	.byte	0x06
	.zero		1


	//   ....[26]....
        /*0b1c*/ 	.word	0x00005c90
        /*0b20*/ 	.word	0x000000ff
        /*0b24*/ 	.word	0x0002a830
        /*0b28*/ 	.short	0x010a
        /*0b2a*/ 	.byte	0x06
	.zero		1


	//   ....[27]....
        /*0b2c*/ 	.word	0x00005cd0
        /*0b30*/ 	.word	0x000000ff
        /*0b34*/ 	.word	0x0002a830
        /*0b38*/ 	.short	0x010a
        /*0b3a*/ 	.byte	0x06
	.zero		1


	//   ....[28]....
        /*0b3c*/ 	.word	0x00005fa0
        /*0b40*/ 	.word	0x000000ff
        /*0b44*/ 	.word	0x0002a850
        /*0b48*/ 	.short	0x010a
        /*0b4a*/ 	.byte	0x06
	.zero		1


	//   ....[29]....
        /*0b4c*/ 	.word	0x00005fe0
        /*0b50*/ 	.word	0x000000ff
        /*0b54*/ 	.word	0x0002a850
        /*0b58*/ 	.short	0x010a
        /*0b5a*/ 	.byte	0x06
	.zero		1


	//   ....[30]....
        /*0b5c*/ 	.word	0x00006320
        /*0b60*/ 	.word	0x000000ff
        /*0b64*/ 	.word	0x00000000
        /*0b68*/ 	.short	0x0101
        /*0b6a*/ 	.byte	0x06
	.zero		1


	//   ....[31]....
        /*0b6c*/ 	.word	0x00008590
        /*0b70*/ 	.word	0x000000ff
        /*0b74*/ 	.word	0x00000000
        /*0b78*/ 	.short	0x0101
        /*0b7a*/ 	.byte	0x06
	.zero		1


	//   ....[32]....
        /*0b7c*/ 	.word	0x000090b0
        /*0b80*/ 	.word	0x000000ff
        /*0b84*/ 	.word	0x0002a830
        /*0b88*/ 	.short	0x010a
        /*0b8a*/ 	.byte	0x06
	.zero		1


	//   ....[33]....
        /*0b8c*/ 	.word	0x000090f0
        /*0b90*/ 	.word	0x000000ff
        /*0b94*/ 	.word	0x0002a830
        /*0b98*/ 	.short	0x010a
        /*0b9a*/ 	.byte	0x06
	.zero		1


	//   ....[34]....
        /*0b9c*/ 	.word	0x000093c0
        /*0ba0*/ 	.word	0x000000ff
        /*0ba4*/ 	.word	0x0002a850
        /*0ba8*/ 	.short	0x010a
        /*0baa*/ 	.byte	0x06
	.zero		1


	//   ....[35]....
        /*0bac*/ 	.word	0x00009400
        /*0bb0*/ 	.word	0x000000ff
        /*0bb4*/ 	.word	0x0002a850
        /*0bb8*/ 	.short	0x010a
        /*0bba*/ 	.byte	0x06
	.zero		1


	//   ....[36]....
        /*0bbc*/ 	.word	0x00009690
        /*0bc0*/ 	.word	0x000000ff
        /*0bc4*/ 	.word	0x00000000
        /*0bc8*/ 	.short	0x0101
        /*0bca*/ 	.byte	0x06
	.zero		1


	//   ....[37]....
        /*0bcc*/ 	.word	0x0000a8b0
        /*0bd0*/ 	.word	0x000000ff
        /*0bd4*/ 	.word	0x00000000
        /*0bd8*/ 	.short	0x0101
        /*0bda*/ 	.byte	0x06
	.zero		1


	//   ....[38]....
        /*0bdc*/ 	.word	0x0000b190
        /*0be0*/ 	.word	0x000000ff
        /*0be4*/ 	.word	0x0002a830
        /*0be8*/ 	.short	0x010a
        /*0bea*/ 	.byte	0x06
	.zero		1


	//   ....[39]....
        /*0bec*/ 	.word	0x0000b1d0
        /*0bf0*/ 	.word	0x000000ff
        /*0bf4*/ 	.word	0x0002a830
        /*0bf8*/ 	.short	0x010a
        /*0bfa*/ 	.byte	0x06
	.zero		1


	//   ....[40]....
        /*0bfc*/ 	.word	0x0000b470
        /*0c00*/ 	.word	0x000000ff
        /*0c04*/ 	.word	0x0002a850
        /*0c08*/ 	.short	0x010a
        /*0c0a*/ 	.byte	0x06
	.zero		1


	//   ....[41]....
        /*0c0c*/ 	.word	0x0000b4b0
        /*0c10*/ 	.word	0x000000ff
        /*0c14*/ 	.word	0x0002a850
        /*0c18*/ 	.short	0x010a
        /*0c1a*/ 	.byte	0x06
	.zero		1


	//   ....[42]....
        /*0c1c*/ 	.word	0x0000b7f0
        /*0c20*/ 	.word	0x000000ff
        /*0c24*/ 	.word	0x00000000
        /*0c28*/ 	.short	0x0101
        /*0c2a*/ 	.byte	0x06
	.zero		1


	//   ....[43]....
        /*0c2c*/ 	.word	0x0000da60
        /*0c30*/ 	.word	0x000000ff
        /*0c34*/ 	.word	0x00000000
        /*0c38*/ 	.short	0x0101
        /*0c3a*/ 	.byte	0x06
	.zero		1


	//   ....[44]....
        /*0c3c*/ 	.word	0x0000e250
        /*0c40*/ 	.word	0x000000ff
        /*0c44*/ 	.word	0x0002a850
        /*0c48*/ 	.short	0x010a
        /*0c4a*/ 	.byte	0x09
	.zero		1


	//   ....[45]....
        /*0c4c*/ 	.word	0x0000e290
        /*0c50*/ 	.word	0x000000ff
        /*0c54*/ 	.word	0x0002a850
        /*0c58*/ 	.short	0x010a
        /*0c5a*/ 	.byte	0x09
	.zero		1


	//   ....[46]....
        /*0c5c*/ 	.word	0x0000e870
        /*0c60*/ 	.word	0x000000ff
        /*0c64*/ 	.word	0x00000000
        /*0c68*/ 	.short	0x0101
        /*0c6a*/ 	.byte	0x04
	.zero		1


	//   ....[47]....
        /*0c6c*/ 	.word	0x00011840
        /*0c70*/ 	.word	0x000000ff
        /*0c74*/ 	.word	0x00000000
        /*0c78*/ 	.short	0x0101
        /*0c7a*/ 	.byte	0x07
	.zero		1


	//   ....[48]....
        /*0c7c*/ 	.word	0x00011ed0
        /*0c80*/ 	.word	0x000000ff
        /*0c84*/ 	.word	0x00000000
        /*0c88*/ 	.short	0x0101
        /*0c8a*/ 	.byte	0x07
	.zero		1


	//   ....[49]....
        /*0c8c*/ 	.word	0x00016740
        /*0c90*/ 	.word	0x00000004
        /*0c94*/ 	.word	0x0002a880
        /*0c98*/ 	.short	0x010a
        /*0c9a*/ 	.byte	0x3f
	.zero		1


	//   ....[50]....
        /*0c9c*/ 	.word	0x00016c80
        /*0ca0*/ 	.word	0x00000004
        /*0ca4*/ 	.word	0x0002a870
        /*0ca8*/ 	.short	0x0107
        /*0caa*/ 	.byte	0x3f
	.zero		1


	//   ....[51]....
        /*0cac*/ 	.word	0x00016d40
        /*0cb0*/ 	.word	0x00000004
        /*0cb4*/ 	.word	0x0002a870
        /*0cb8*/ 	.short	0x0101
        /*0cba*/ 	.byte	0x3f
	.zero		1


	//   ....[52]....
        /*0cbc*/ 	.word	0x00016d70
        /*0cc0*/ 	.word	0x00000004
        /*0cc4*/ 	.word	0x0002a840
        /*0cc8*/ 	.short	0x010a
        /*0cca*/ 	.byte	0x3f
	.zero		1


	//   ....[53]....
        /*0ccc*/ 	.word	0x000171e0
        /*0cd0*/ 	.word	0x00000004
        /*0cd4*/ 	.word	0x0002a830
        /*0cd8*/ 	.short	0x0107
        /*0cda*/ 	.byte	0x3f
	.zero		1


	//   ....[54]....
        /*0cdc*/ 	.word	0x000172a0
        /*0ce0*/ 	.word	0x00000004
        /*0ce4*/ 	.word	0x0002a830
        /*0ce8*/ 	.short	0x0101
        /*0cea*/ 	.byte	0x3f
	.zero		1


	//   ....[55]....
        /*0cec*/ 	.word	0x00017bd0
        /*0cf0*/ 	.word	0x00000011
        /*0cf4*/ 	.word	0x0002a800
        /*0cf8*/ 	.short	0x0107
        /*0cfa*/ 	.byte	0x3f
	.zero		1


	//   ....[56]....
        /*0cfc*/ 	.word	0x00017cd0
        /*0d00*/ 	.word	0x00000011
        /*0d04*/ 	.word	0x0002a800
        /*0d08*/ 	.short	0x0101
        /*0d0a*/ 	.byte	0x3f
	.zero		1


	//   ....[57]....
        /*0d0c*/ 	.word	0x00017d00
        /*0d10*/ 	.word	0x00000011
        /*0d14*/ 	.word	0x0002a820
        /*0d18*/ 	.short	0x010a
        /*0d1a*/ 	.byte	0x3f
	.zero		1


	//   ....[58]....
        /*0d1c*/ 	.word	0x00018040
        /*0d20*/ 	.word	0x00000000
        /*0d24*/ 	.word	0x0002a880
        /*0d28*/ 	.short	0x010a
        /*0d2a*/ 	.byte	0x3f
	.zero		1


	//   ....[59]....
        /*0d2c*/ 	.word	0x00018400
        /*0d30*/ 	.word	0x00000000
        /*0d34*/ 	.word	0x0002a870
        /*0d38*/ 	.short	0x0107
        /*0d3a*/ 	.byte	0x3f
	.zero		1


	//   ....[60]....
        /*0d3c*/ 	.word	0x000184c0
        /*0d40*/ 	.word	0x00000000
        /*0d44*/ 	.word	0x0002a870
        /*0d48*/ 	.short	0x0101
        /*0d4a*/ 	.byte	0x3f
	.zero		1


	//   ....[61]....
        /*0d4c*/ 	.word	0x000184f0
        /*0d50*/ 	.word	0x00000000
        /*0d54*/ 	.word	0x0002a840
        /*0d58*/ 	.short	0x010a
        /*0d5a*/ 	.byte	0x3f
	.zero		1


	//   ....[62]....
        /*0d5c*/ 	.word	0x000188a0
        /*0d60*/ 	.word	0x00000000
        /*0d64*/ 	.word	0x0002a830
        /*0d68*/ 	.short	0x0107
        /*0d6a*/ 	.byte	0x3f
	.zero		1


	//   ....[63]....
        /*0d6c*/ 	.word	0x00018960
        /*0d70*/ 	.word	0x00000000
        /*0d74*/ 	.word	0x0002a830
        /*0d78*/ 	.short	0x0101
        /*0d7a*/ 	.byte	0x3f
	.zero		1


	//   ....[64]....
        /*0d7c*/ 	.word	0x000189f0
        /*0d80*/ 	.word	0x00000000
        /*0d84*/ 	.word	0x0002a870
        /*0d88*/ 	.short	0x010a
        /*0d8a*/ 	.byte	0x3f
	.zero		1


	//   ....[65]....
        /*0d8c*/ 	.word	0x00018a80
        /*0d90*/ 	.word	0x00000000
        /*0d94*/ 	.word	0x0002a860
        /*0d98*/ 	.short	0x010a
        /*0d9a*/ 	.byte	0x3f
	.zero		1


	//   ....[66]....
        /*0d9c*/ 	.word	0x000191c0
        /*0da0*/ 	.word	0x00000000
        /*0da4*/ 	.word	0x0002a850
        /*0da8*/ 	.short	0x0101
        /*0daa*/ 	.byte	0x3f
	.zero		1


	//   ....[67]....
        /*0dac*/ 	.word	0x00019240
        /*0db0*/ 	.word	0x00000000
        /*0db4*/ 	.word	0x00000000
        /*0db8*/ 	.short	0x0101
        /*0dba*/ 	.byte	0x3f
	.zero		1


	//   ....[68]....
        /*0dbc*/ 	.word	0x00019400
        /*0dc0*/ 	.word	0x00000000
        /*0dc4*/ 	.word	0x0002a870
        /*0dc8*/ 	.short	0x010a
        /*0dca*/ 	.byte	0x3f
	.zero		1


	//   ....[69]....
        /*0dcc*/ 	.word	0x00019480
        /*0dd0*/ 	.word	0x00000000
        /*0dd4*/ 	.word	0x0002a860
        /*0dd8*/ 	.short	0x010a
        /*0dda*/ 	.byte	0x3f
	.zero		1


	//   ....[70]....
        /*0ddc*/ 	.word	0x00019bd0
        /*0de0*/ 	.word	0x00000000
        /*0de4*/ 	.word	0x0002a850
        /*0de8*/ 	.short	0x0101
        /*0dea*/ 	.byte	0x3f
	.zero		1


	//   ....[71]....
        /*0dec*/ 	.word	0x00019c50
        /*0df0*/ 	.word	0x00000000
        /*0df4*/ 	.word	0x00000000
        /*0df8*/ 	.short	0x0101
        /*0dfa*/ 	.byte	0x3f
	.zero		1


	//   ....[72]....
        /*0dfc*/ 	.word	0x0001ad00
        /*0e00*/ 	.word	0x00000007
        /*0e04*/ 	.word	0x0002a820
        /*0e08*/ 	.short	0x010a
        /*0e0a*/ 	.byte	0x3f
	.zero		1


	//   ....[73]....
        /*0e0c*/ 	.word	0x0001ae80
        /*0e10*/ 	.word	0x00000005
        /*0e14*/ 	.word	0x0002a840
        /*0e18*/ 	.short	0x010a
        /*0e1a*/ 	.byte	0x3f
	.zero		1


	//   ....[74]....
        /*0e1c*/ 	.word	0x0001af20
        /*0e20*/ 	.word	0x00000003
        /*0e24*/ 	.word	0x0002a840
        /*0e28*/ 	.short	0x010a
        /*0e2a*/ 	.byte	0x3f
	.zero		1


	//   ....[75]....
        /*0e2c*/ 	.word	0x0001af60
        /*0e30*/ 	.word	0x00000005
        /*0e34*/ 	.word	0x0002a860
        /*0e38*/ 	.short	0x010a
        /*0e3a*/ 	.byte	0x3f
	.zero		1


	//   ....[76]....
        /*0e3c*/ 	.word	0x0001afa0
        /*0e40*/ 	.word	0x00000003
        /*0e44*/ 	.word	0x0002a860
        /*0e48*/ 	.short	0x010a
        /*0e4a*/ 	.byte	0x3f
	.zero		1


	//   ....[77]....
        /*0e4c*/ 	.word	0x0001afe0
        /*0e50*/ 	.word	0x00000005
        /*0e54*/ 	.word	0x0002a880
        /*0e58*/ 	.short	0x010a
        /*0e5a*/ 	.byte	0x3f
	.zero		1


	//   ....[78]....
        /*0e5c*/ 	.word	0x0001b020
        /*0e60*/ 	.word	0x00000003
        /*0e64*/ 	.word	0x0002a880
        /*0e68*/ 	.short	0x010a
        /*0e6a*/ 	.byte	0x3f
	.zero		1


	//   ....[79]....
        /*0e6c*/ 	.word	0x0001b090
        /*0e70*/ 	.word	0x00000003
        /*0e74*/ 	.word	0x0002a800
        /*0e78*/ 	.short	0x010a
        /*0e7a*/ 	.byte	0x3f
	.zero		1


	//   ....[80]....
        /*0e7c*/ 	.word	0x0001b0e0
        /*0e80*/ 	.word	0x00000003
        /*0e84*/ 	.word	0x0002a830
        /*0e88*/ 	.short	0x010a
        /*0e8a*/ 	.byte	0x3f
	.zero		1


	//   ....[81]....
        /*0e8c*/ 	.word	0x0001b140
        /*0e90*/ 	.word	0x00000004
        /*0e94*/ 	.word	0x0002a830
        /*0e98*/ 	.short	0x010a
        /*0e9a*/ 	.byte	0x3f
	.zero		1


	//   ....[82]....
        /*0e9c*/ 	.word	0x0001b1a0
        /*0ea0*/ 	.word	0x00000004
        /*0ea4*/ 	.word	0x0002a850
        /*0ea8*/ 	.short	0x010a
        /*0eaa*/ 	.byte	0x3f
	.zero		1


	//   ....[83]....
        /*0eac*/ 	.word	0x0001b200
        /*0eb0*/ 	.word	0x00000004
        /*0eb4*/ 	.word	0x0002a830
        /*0eb8*/ 	.short	0x010a
        /*0eba*/ 	.byte	0x3f
	.zero		1


	//   ....[84]....
        /*0ebc*/ 	.word	0x0001b260
        /*0ec0*/ 	.word	0x00000004
        /*0ec4*/ 	.word	0x0002a850
        /*0ec8*/ 	.short	0x010a
        /*0eca*/ 	.byte	0x3f
	.zero		1


	//   ....[85]....
        /*0ecc*/ 	.word	0x0001b2c0
        /*0ed0*/ 	.word	0x00000004
        /*0ed4*/ 	.word	0x0002a830
        /*0ed8*/ 	.short	0x010a
        /*0eda*/ 	.byte	0x3f
	.zero		1


	//   ....[86]....
        /*0edc*/ 	.word	0x0001b320
        /*0ee0*/ 	.word	0x00000004
        /*0ee4*/ 	.word	0x0002a850
        /*0ee8*/ 	.short	0x010a
        /*0eea*/ 	.byte	0x3f
	.zero		1


	//   ....[87]....
        /*0eec*/ 	.word	0x0001b380
        /*0ef0*/ 	.word	0x00000006
        /*0ef4*/ 	.word	0x0002a850
        /*0ef8*/ 	.short	0x010a
        /*0efa*/ 	.byte	0x3f
	.zero		1


	//   ....[88]....
        /*0efc*/ 	.word	0x0001b480
        /*0f00*/ 	.word	0x00000004
        /*0f04*/ 	.word	0x0002a880
        /*0f08*/ 	.short	0x010a
        /*0f0a*/ 	.byte	0x3f
	.zero		1


	//   ....[89]....
        /*0f0c*/ 	.word	0x0001bb50
        /*0f10*/ 	.word	0x00000004
        /*0f14*/ 	.word	0x0002a840
        /*0f18*/ 	.short	0x010a
        /*0f1a*/ 	.byte	0x3f
	.zero		1


	//   ....[90]....
        /*0f1c*/ 	.word	0x0001c6b0
        /*0f20*/ 	.word	0x00000011
        /*0f24*/ 	.word	0x0002a820
        /*0f28*/ 	.short	0x010a
        /*0f2a*/ 	.byte	0x3f
	.zero		1


	//   ....[91]....
        /*0f2c*/ 	.word	0x0001c700
        /*0f30*/ 	.word	0x00000000
        /*0f34*/ 	.word	0x0002a880
        /*0f38*/ 	.short	0x010a
        /*0f3a*/ 	.byte	0x3f
	.zero		1


	//   ....[92]....
        /*0f3c*/ 	.word	0x0001cc20
        /*0f40*/ 	.word	0x00000000
        /*0f44*/ 	.word	0x0002a840
        /*0f48*/ 	.short	0x010a
        /*0f4a*/ 	.byte	0x3f
	.zero		1


	//   ....[93]....
        /*0f4c*/ 	.word	0x0001d130
        /*0f50*/ 	.word	0x00000000
        /*0f54*/ 	.word	0x0002a870
        /*0f58*/ 	.short	0x010a
        /*0f5a*/ 	.byte	0x3f
	.zero		1


	//   ....[94]....
        /*0f5c*/ 	.word	0x0001d180
        /*0f60*/ 	.word	0x00000000
        /*0f64*/ 	.word	0x0002a860
        /*0f68*/ 	.short	0x010a
        /*0f6a*/ 	.byte	0x3f
	.zero		1


	//   ....[95]....
        /*0f6c*/ 	.word	0x0001d1d0
        /*0f70*/ 	.word	0x00000000
        /*0f74*/ 	.word	0x0002a870
        /*0f78*/ 	.short	0x010a
        /*0f7a*/ 	.byte	0x3f
	.zero		1


	//   ....[96]....
        /*0f7c*/ 	.word	0x0001d220
        /*0f80*/ 	.word	0x00000000
        /*0f84*/ 	.word	0x0002a860
        /*0f88*/ 	.short	0x010a
        /*0f8a*/ 	.byte	0x3f
	.zero		1


	//   ....[97]....
        /*0f8c*/ 	.word	0x0001d270
        /*0f90*/ 	.word	0x00000007
        /*0f94*/ 	.word	0x0002a820
        /*0f98*/ 	.short	0x010a
        /*0f9a*/ 	.byte	0x3f
	.zero		1


	//   ....[98]....
        /*0f9c*/ 	.word	0x0001d410
        /*0fa0*/ 	.word	0x00000005
        /*0fa4*/ 	.word	0x0002a840
        /*0fa8*/ 	.short	0x010a
        /*0faa*/ 	.byte	0x3f
	.zero		1


	//   ....[99]....
        /*0fac*/ 	.word	0x0001d460
        /*0fb0*/ 	.word	0x00000003
        /*0fb4*/ 	.word	0x0002a840
        /*0fb8*/ 	.short	0x010a
        /*0fba*/ 	.byte	0x3f
	.zero		1


	//   ....[100]....
        /*0fbc*/ 	.word	0x0001d4b0
        /*0fc0*/ 	.word	0x00000005
        /*0fc4*/ 	.word	0x0002a860
        /*0fc8*/ 	.short	0x010a
        /*0fca*/ 	.byte	0x3f
	.zero		1


	//   ....[101]....
        /*0fcc*/ 	.word	0x0001d500
        /*0fd0*/ 	.word	0x00000003
        /*0fd4*/ 	.word	0x0002a860
        /*0fd8*/ 	.short	0x010a
        /*0fda*/ 	.byte	0x3f
	.zero		1


	//   ....[102]....
        /*0fdc*/ 	.word	0x0001d550
        /*0fe0*/ 	.word	0x00000005
        /*0fe4*/ 	.word	0x0002a880
        /*0fe8*/ 	.short	0x010a
        /*0fea*/ 	.byte	0x3f
	.zero		1


	//----- nvinfo : EIATTR_NUM_MBARRIERS
	.align		4
.L_724:
        /*0fec*/ 	.byte	0x03, 0x38
        /*0fee*/ 	.short	0x0016


	//----- nvinfo : EIATTR_EXIT_INSTR_OFFSETS
	.align		4
        /*0ff0*/ 	.byte	0x04, 0x1c
        /*0ff2*/ 	.short	(.L_726 - .L_725)


	//   ....[0]....
.L_725:
        /*0ff4*/ 	.word	0x000009c0


	//   ....[1]....
        /*0ff8*/ 	.word	0x00013bf0


	//   ....[2]....
        /*0ffc*/ 	.word	0x0001b070


	//----- nvinfo : EIATTR_MAX_THREADS
	.align		4
.L_726:
        /*1000*/ 	.byte	0x04, 0x05
        /*1002*/ 	.short	(.L_728 - .L_727)
.L_727:
        /*1004*/ 	.word	0x00000180
        /*1008*/ 	.word	0x00000001
        /*100c*/ 	.word	0x00000001


	//----- nvinfo : EIATTR_CRS_STACK_SIZE
	.align		4
.L_728:
        /*1010*/ 	.byte	0x04, 0x1e
        /*1012*/ 	.short	(.L_730 - .L_729)
.L_729:
        /*1014*/ 	.word	0x00000000


	//----- nvinfo : EIATTR_CBANK_PARAM_SIZE
	.align		4
.L_730:
        /*1018*/ 	.byte	0x03, 0x19
        /*101a*/ 	.short	0x0af0


	//----- nvinfo : EIATTR_PARAM_CBANK
	.align		4
        /*101c*/ 	.byte	0x04, 0x0a
        /*101e*/ 	.short	(.L_732 - .L_731)
	.align		4
.L_731:
        /*1020*/ 	.word	index@(.nv.constant0._ZN7cutlass13device_kernelIN5flash11enable_sm90INS1_16FlashAttnFwdSm90INS1_25CollectiveMainloopFwdSm90ILi2EN4cute5tupleIJNS5_1CILi1EEES8_S8_EEENS6_IJNS7_ILi128EEESA_NS7_ILi192EEEEEELi192ENS_12float_e4m3_tEfNS_4arch4Sm90ELb0ELb1ELb0ELb1ELb1ELb0ELb0ELb1ELb1ELb1ELb1ELb0EEENS1_21CollectiveEpilogueFwdINS6_IJSA_SB_SA_EEES9_NS_10bfloat16_tESF_Li256ELb1ELb1ELb1ELb1EEENS1_36VarlenDynamicPersistentTileSchedulerILi128ELi128ELi256ELi128ELb1ELb1ELb1ELb1ELb0ELb1EEEEEEEEEvNT_6ParamsE)
        /*1024*/ 	.short	0x0210
        /*1026*/ 	.short	0x0af0


	//----- nvinfo : EIATTR_SW_WAR
	.align		4
.L_732:
        /*1028*/ 	.byte	0x04, 0x36
        /*102a*/ 	.short	(.L_734 - .L_733)
.L_733:
        /*102c*/ 	.word	0x00000008
.L_734:


//--------------------- .nv.info._ZN7cutlass13device_kernelIN5flash11enable_sm90INS1_16FlashAttnFwdSm90INS1_25CollectiveMainloopFwdSm90ILi2EN4cute5tupleIJNS5_1CILi1EEES8_S8_EEENS6_IJNS7_ILi128EEESA_NS7_ILi192EEEEEELi192ENS_12float_e4m3_tEfNS_4arch4Sm90ELb0ELb1ELb0ELb1ELb1ELb1ELb0ELb1ELb1ELb1ELb1ELb0EEENS1_21CollectiveEpilogueFwdINS6_IJSA_SB_SA_EEES9_NS_10bfloat16_tESF_Li256ELb1ELb1ELb1ELb1EEENS1_36VarlenDynamicPersistentTileSchedulerILi128ELi128ELi256ELi128ELb1ELb1ELb1ELb1ELb0ELb1EEEEEEEEEvNT_6ParamsE --------------------------
	.section	.nv.info._ZN7cutlass13device_kernelIN5flash11enable_sm90INS1_16FlashAttnFwdSm90INS1_25CollectiveMainloopFwdSm90ILi2EN4cute5tupleIJNS5_1CILi1EEES8_S8_EEENS6_IJNS7_ILi128EEESA_NS7_ILi192EEEEEELi192ENS_12float_e4m3_tEfNS_4arch4Sm90ELb0ELb1ELb0ELb1ELb1ELb1ELb0ELb1ELb1ELb1ELb1ELb0EEENS1_21CollectiveEpilogueFwdINS6_IJSA_SB_SA_EEES9_NS_10bfloat16_tESF_Li256ELb1ELb1ELb1ELb1EEENS1_36VarlenDynamicPersistentTileSchedulerILi128ELi128ELi256ELi128ELb1ELb1ELb1ELb1ELb0ELb1EEEEEEEEEvNT_6ParamsE,"",@"SHT_CUDA_INFO"
	.sectionflags	@""
	.align	4


	//----- nvinfo : EIATTR_CUDA_API_VERSION
	.align		4
        /*0000*/ 	.byte	0x04, 0x37
        /*0002*/ 	.short	(.L_736 - .L_735)
.L_735:
        /*0004*/ 	.word	0x00000082


	//----- nvinfo : EIATTR_KPARAM_INFO
	.align		4
.L_736:
        /*0008*/ 	.byte	0x04, 0x17
        /*000a*/ 	.short	(.L_738 - .L_737)
.L_737:
        /*000c*/ 	.word	0x00000000
        /*0010*/ 	.short	0x0000
        /*0012*/ 	.short	0x0070
        /*0014*/ 	.byte	0x00, 0xf0, 0x01, 0x2a


	//----- nvinfo : EIATTR_SPARSE_MMA_MASK
	.align		4
.L_738:
        /*0018*/ 	.byte	0x03, 0x50
        /*001a*/ 	.short	0x0000


	//----- nvinfo : EIATTR_MAXREG_COUNT
	.align		4
        /*001c*/ 	.byte	0x03, 0x1b
        /*001e*/ 	.short	0x00a8


	//----- nvinfo : EIATTR_NUM_BARRIERS
	.align		4
        /*0020*/ 	.byte	0x02, 0x4c
        /*0022*/ 	.byte	0x10
	.zero		1


	//----- nvinfo : EIATTR_EXTERNS
	.align		4
        /*0024*/ 	.byte	0x04, 0x0f
        /*0026*/ 	.short	(.L_740 - .L_739)


	//   ....[0]....
	.align		4
.L_739:
        /*0028*/ 	.word	index@(__assertfail)


	//----- nvinfo : EIATTR_ANNOTATIONS
	.align		4
.L_740:
        /*002c*/ 	.byte	0x04, 0x55
        /*002e*/ 	.short	(.L_742 - .L_741)


	//   ....[0]....
.L_741:
        /* <DEDUP_REMOVED lines=38> */


	//----- nvinfo : EIATTR_MERCURY_ISA_VERSION
	.align		4
.L_742:
        /*0278*/ 	.byte	0x03, 0x5f
        /*027a*/ 	.short	0x0101


	//----- nvinfo : EIATTR_UNUSED_LOAD_BYTE_OFFSET
	.align		4
        /*027c*/ 	.byte	0x04, 0x44
        /*027e*/ 	.short	(.L_744 - .L_743)


	//   ....[0]....
.L_743:
        /*0280*/ 	.word	0x00000aa0
        /*0284*/ 	.word	0x0000fff0


	//   ....[1]....
        /*0288*/ 	.word	0x0001f090
        /*028c*/ 	.word	0x0000fff0


	//----- nvinfo : EIATTR_INT_WARP_WIDE_INSTR_OFFSETS
	.align		4
.L_744:
        /*0290*/ 	.byte	0x04, 0x31
        /*0292*/ 	.short	(.L_746 - .L_745)


	//   ....[0]....
.L_745:
        /*0294*/ 	.word	0x00000130


	//   ....[1]....
        /*0298*/ 	.word	0x00000170


	//   ....[2]....
        /*029c*/ 	.word	0x000001e0


	//   ....[3]....
        /*02a0*/ 	.word	0x00028550


	//   ....[4]....
        /*02a4*/ 	.word	0x000285e0


	//   ....[5]....
        /*02a8*/ 	.word	0x0002bb80


	//   ....[6]....
        /*02ac*/ 	.word	0x0002bc10


	//----- nvinfo : EIATTR_COOP_GROUP_MASK_REGIDS
	.align		4
.L_746:
        /*02b0*/ 	.byte	0x04, 0x29
        /*02b2*/ 	.short	(.L_748 - .L_747)


	//   ....[0]....
.L_747:
        /*02b4*/ 	.word	0xffffffff


	//   ....[1]....
        /*02b8*/ 	.word	0xffffffff


	//   ....[2]....
        /*02bc*/ 	.word	0xffffffff


	//   ....[3]....
        /*02c0*/ 	.word	0xffffffff


	//   ....[4]....
        /*02c4*/ 	.word	0xffffffff


	//   ....[5]....
        /*02c8*/ 	.word	0xffffffff


	//   ....[6]....
        /*02cc*/ 	.word	0xffffffff


	//   ....[7]....
        /*02d0*/ 	.word	0xffffffff


	//   ....[8]....
        /*02d4*/ 	.word	0xffffffff


	//   ....[9]....
        /*02d8*/ 	.word	0xffffffff


	//   ....[10]....
        /*02dc*/ 	.word	0xffffffff


	//   ....[11]....
        /*02e0*/ 	.word	0xffffffff


	//   ....[12]....
        /*02e4*/ 	.word	0xffffffff


	//   ....[13]....
        /*02e8*/ 	.word	0xffffffff


	//   ....[14]....
        /*02ec*/ 	.word	0xffffffff


	//   ....[15]....
        /*02f0*/ 	.word	0xffffffff


	//   ....[16]....
        /*02f4*/ 	.word	0xffffffff


	//   ....[17]....
        /*02f8*/ 	.word	0xffffffff


	//   ....[18]....
        /*02fc*/ 	.word	0xffffffff


	//   ....[19]....
        /*0300*/ 	.word	0xffffffff


	//   ....[20]....
        /*0304*/ 	.word	0xffffffff


	//   ....[21]....
        /*0308*/ 	.word	0xffffffff


	//   ....[22]....
        /*030c*/ 	.word	0xffffffff


	//   ....[23]....
        /*0310*/ 	.word	0xffffffff


	//   ....[24]....
        /*0314*/ 	.word	0xffffffff


	//   ....[25]....
        /*0318*/ 	.word	0xffffffff


	//   ....[26]....
        /*031c*/ 	.word	0xffffffff


	//   ....[27]....
        /*0320*/ 	.word	0xffffffff


	//   ....[28]....
        /*0324*/ 	.word	0xffffffff


	//   ....[29]....
        /*0328*/ 	.word	0xffffffff


	//   ....[30]....
        /*032c*/ 	.word	0xffffffff


	//   ....[31]....
        /*0330*/ 	.word	0xffffffff


	//   ....[32]....
        /*0334*/ 	.word	0xffffffff


	//   ....[33]....
        /*0338*/ 	.word	0xffffffff


	//   ....[34]....
        /*033c*/ 	.word	0xffffffff


	//   ....[35]....
        /*0340*/ 	.word	0xffffffff


	//   ....[36]....
        /*0344*/ 	.word	0xffffffff


	//   ....[37]....
        /*0348*/ 	.word	0xffffffff


	//   ....[38]....
        /*034c*/ 	.word	0xffffffff


	//   ....[39]....
        /*0350*/ 	.word	0xffffffff


	//   ....[40]....
        /*0354*/ 	.word	0xffffffff


	//   ....[41]....
        /*0358*/ 	.word	0xffffffff


	//   ....[42]....
        /*035c*/ 	.word	0xffffffff


	//   ....[43]....
        /*0360*/ 	.word	0xffffffff


	//   ....[44]....
        /*0364*/ 	.word	0xffffffff


	//   ....[45]....
        /*0368*/ 	.word	0xffffffff


	//   ....[46]....
        /*036c*/ 	.word	0xffffffff


	//   ....[47]....
        /*0370*/ 	.word	0xffffffff


	//   ....[48]....
        /*0374*/ 	.word	0xffffffff


	//   ....[49]....
        /*0378*/ 	.word	0xffffffff


	//   ....[50]....
        /*037c*/ 	.word	0xffffffff


	//   ....[51]....
        /*0380*/ 	.word	0xffffffff


	//   ....[52]....
        /*0384*/ 	.word	0xffffffff


	//   ....[53]....
        /*0388*/ 	.word	0xffffffff


	//   ....[54]....
        /*038c*/ 	.word	0xffffffff


	//   ....[55]....
        /*0390*/ 	.word	0xffffffff


	//   ....[56]....
        /*0394*/ 	.word	0xffffffff


	//   ....[57]....
        /*0398*/ 	.word	0xffffffff


	//   ....[58]....
        /*039c*/ 	.word	0xffffffff


	//   ....[59]....
        /*03a0*/ 	.word	0xffffffff


	//   ....[60]....
        /*03a4*/ 	.word	0xffffffff


	//   ....[61]....
        /*03a8*/ 	.word	0xffffffff


	//   ....[62]....
        /*03ac*/ 	.word	0xffffffff


	//   ....[63]....
        /*03b0*/ 	.word	0xffffffff


	//   ....[64]....
        /*03b4*/ 	.word	0xffffffff


	//   ....[65]....
        /*03b8*/ 	.word	0xffffffff


	//   ....[66]....
        /*03bc*/ 	.word	0xffffffff


	//   ....[67]....
        /*03c0*/ 	.word	0xffffffff


	//   ....[68]....
        /*03c4*/ 	.word	0xffffffff


	//   ....[69]....
        /*03c8*/ 	.word	0xffffffff


	//   ....[70]....
        /*03cc*/ 	.word	0xffffffff


	//   ....[71]....
        /*03d0*/ 	.word	0xffffffff


	//   ....[72]....
        /*03d4*/ 	.word	0xffffffff


	//   ....[73]....
        /*03d8*/ 	.word	0xffffffff


	//   ....[74]....
        /*03dc*/ 	.word	0xffffffff


	//   ....[75]....
        /*03e0*/ 	.word	0xffffffff


	//   ....[76]....
        /*03e4*/ 	.word	0xffffffff


	//   ....[77]....
        /*03e8*/ 	.word	0xffffffff


	//   ....[78]....
        /*03ec*/ 	.word	0xffffffff


	//   ....[79]....
        /*03f0*/ 	.word	0xffffffff


	//   ....[80]....
        /*03f4*/ 	.word	0xffffffff


	//   ....[81]....
        /*03f8*/ 	.word	0xffffffff


	//   ....[82]....
        /*03fc*/ 	.word	0xffffffff


	//   ....[83]....
        /*0400*/ 	.word	0xffffffff


	//   ....[84]....
        /*0404*/ 	.word	0xffffffff


	//   ....[85]....
        /*0408*/ 	.word	0xffffffff


	//   ....[86]....
        /*040c*/ 	.word	0xffffffff


	//   ....[87]....
        /*0410*/ 	.word	0xffffffff


	//   ....[88]....
        /*0414*/ 	.word	0xffffffff


	//   ....[89]....
        /*0418*/ 	.word	0xffffffff


	//   ....[90]....
        /*041c*/ 	.word	0xffffffff


	//   ....[91]....
        /*0420*/ 	.word	0xffffffff


	//   ....[92]....
        /*0424*/ 	.word	0xffffffff


	//   ....[93]....
        /*0428*/ 	.word	0xffffffff


	//   ....[94]....
        /*042c*/ 	.word	0xffffffff


	//   ....[95]....
        /*0430*/ 	.word	0xffffffff


	//   ....[96]....
        /*0434*/ 	.word	0xffffffff


	//   ....[97]....
        /*0438*/ 	.word	0xffffffff


	//   ....[98]....
        /*043c*/ 	.word	0xffffffff


	//   ....[99]....
        /*0440*/ 	.word	0xffffffff


	//   ....[100]....
        /*0444*/ 	.word	0xffffffff


	//   ....[101]....
        /*0448*/ 	.word	0xffffffff


	//   ....[102]....
        /*044c*/ 	.word	0xffffffff


	//   ....[103]....
        /*0450*/ 	.word	0xffffffff


	//   ....[104]....
        /*0454*/ 	.word	0xffffffff


	//   ....[105]....
        /*0458*/ 	.word	0xffffffff


	//   ....[106]....
        /*045c*/ 	.word	0xffffffff


	//   ....[107]....
        /*0460*/ 	.word	0xffffffff


	//   ....[108]....
        /*0464*/ 	.word	0xffffffff


	//   ....[109]....
        /*0468*/ 	.word	0xffffffff


	//   ....[110]....
        /*046c*/ 	.word	0xffffffff


	//   ....[111]....
        /*0470*/ 	.word	0xffffffff


	//   ....[112]....
        /*0474*/ 	.word	0xffffffff


	//   ....[113]....
        /*0478*/ 	.word	0xffffffff


	//   ....[114]....
        /*047c*/ 	.word	0xffffffff


	//   ....[115]....
        /*0480*/ 	.word	0xffffffff


	//   ....[116]....
        /*0484*/ 	.word	0xffffffff


	//   ....[117]....
        /*0488*/ 	.word	0xffffffff


	//   ....[118]....
        /*048c*/ 	.word	0xffffffff


	//   ....[119]....
        /*0490*/ 	.word	0xffffffff


	//   ....[120]....
        /*0494*/ 	.word	0xffffffff


	//   ....[121]....
        /*0498*/ 	.word	0xffffffff


	//   ....[122]....
        /*049c*/ 	.word	0xffffffff


	//   ....[123]....
        /*04a0*/ 	.word	0xffffffff


	//   ....[124]....
        /*04a4*/ 	.word	0xffffffff


	//   ....[125]....
        /*04a8*/ 	.word	0xffffffff


	//   ....[126]....
        /*04ac*/ 	.word	0xffffffff


	//   ....[127]....
        /*04b0*/ 	.word	0xffffffff


	//   ....[128]....
        /*04b4*/ 	.word	0xffffffff


	//   ....[129]....
        /*04b8*/ 	.word	0xffffffff


	//   ....[130]....
        /*04bc*/ 	.word	0xffffffff


	//   ....[131]....
        /*04c0*/ 	.word	0xffffffff


	//   ....[132]....
        /*04c4*/ 	.word	0xffffffff


	//   ....[133]....
        /*04c8*/ 	.word	0xffffffff


	//   ....[134]....
        /*04cc*/ 	.word	0xffffffff


	//   ....[135]....
        /*04d0*/ 	.word	0xffffffff


	//   ....[136]....
        /*04d4*/ 	.word	0xffffffff


	//   ....[137]....
        /*04d8*/ 	.word	0xffffffff


	//   ....[138]....
        /*04dc*/ 	.word	0xffffffff


	//   ....[139]....
        /*04e0*/ 	.word	0xffffffff


	//   ....[140]....
        /*04e4*/ 	.word	0xffffffff


	//   ....[141]....
        /*04e8*/ 	.word	0xffffffff


	//   ....[142]....
        /*04ec*/ 	.word	0xffffffff


	//   ....[143]....
        /*04f0*/ 	.word	0xffffffff


	//   ....[144]....
        /*04f4*/ 	.word	0xffffffff


	//   ....[145]....
        /*04f8*/ 	.word	0xffffffff


	//   ....[146]....
        /*04fc*/ 	.word	0xffffffff


	//   ....[147]....
        /*0500*/ 	.word	0xffffffff


	//   ....[148]....
        /*0504*/ 	.word	0xffffffff


	//   ....[149]....
        /*0508*/ 	.word	0xffffffff


	//   ....[150]....
        /*050c*/ 	.word	0xffffffff


	//   ....[151]....
        /*0510*/ 	.word	0xffffffff


	//   ....[152]....
        /*0514*/ 	.word	0xffffffff


	//   ....[153]....
        /*0518*/ 	.word	0xffffffff


	//   ....[154]....
        /*051c*/ 	.word	0xffffffff


	//   ....[155]....
        /*0520*/ 	.word	0xffffffff


	//   ....[156]....
        /*0524*/ 	.word	0xffffffff


	//   ....[157]....
        /*0528*/ 	.word	0xffffffff


	//   ....[158]....
        /*052c*/ 	.word	0xffffffff


	//   ....[159]....
        /*0530*/ 	.word	0xffffffff


	//   ....[160]....
        /*0534*/ 	.word	0xffffffff


	//   ....[161]....
        /*0538*/ 	.word	0xffffffff


	//   ....[162]....
        /*053c*/ 	.word	0xffffffff


	//   ....[163]....
        /*0540*/ 	.word	0xffffffff


	//   ....[164]....
        /*0544*/ 	.word	0xffffffff


	//   ....[165]....
        /*0548*/ 	.word	0xffffffff


	//   ....[166]....
        /*054c*/ 	.word	0xffffffff


	//   ....[167]....
        /*0550*/ 	.word	0xffffffff


	//   ....[168]....
        /*0554*/ 	.word	0xffffffff


	//   ....[169]....
        /*0558*/ 	.word	0xffffffff


	//   ....[170]....
        /*055c*/ 	.word	0xffffffff


	//   ....[171]....
        /*0560*/ 	.word	0xffffffff


	//   ....[172]....
        /*0564*/ 	.word	0xffffffff


	//   ....[173]....
        /*0568*/ 	.word	0xffffffff


	//   ....[174]....
        /*056c*/ 	.word	0xffffffff


	//   ....[175]....
        /*0570*/ 	.word	0xffffffff


	//   ....[176]....
        /*0574*/ 	.word	0xffffffff


	//   ....[177]....
        /*0578*/ 	.word	0xffffffff


	//   ....[178]....
        /*057c*/ 	.word	0xffffffff


	//   ....[179]....
        /*0580*/ 	.word	0xffffffff


	//   ....[180]....
        /*0584*/ 	.word	0xffffffff


	//   ....[181]....
        /*0588*/ 	.word	0xffffffff


	//   ....[182]....
        /*058c*/ 	.word	0xffffffff


	//   ....[183]....
        /*0590*/ 	.word	0xffffffff


	//   ....[184]....
        /*0594*/ 	.word	0xffffffff


	//   ....[185]....
        /*0598*/ 	.word	0xffffffff


	//   ....[186]....
        /*059c*/ 	.word	0xffffffff


	//   ....[187]....
        /*05a0*/ 	.word	0xffffffff


	//   ....[188]....
        /*05a4*/ 	.word	0xffffffff


	//   ....[189]....
        /*05a8*/ 	.word	0xffffffff


	//   ....[190]....
        /*05ac*/ 	.word	0xffffffff


	//   ....[191]....
        /*05b0*/ 	.word	0xffffffff


	//   ....[192]....
        /*05b4*/ 	.word	0xffffffff


	//   ....[193]....
        /*05b8*/ 	.word	0xffffffff


	//   ....[194]....
        /*05bc*/ 	.word	0xffffffff


	//   ....[195]....
        /*05c0*/ 	.word	0xffffffff


	//   ....[196]....
        /*05c4*/ 	.word	0xffffffff


	//   ....[197]....
        /*05c8*/ 	.word	0xffffffff


	//   ....[198]....
        /*05cc*/ 	.word	0xffffffff


	//   ....[199]....
        /*05d0*/ 	.word	0xffffffff


	//   ....[200]....
        /*05d4*/ 	.word	0xffffffff


	//   ....[201]....
        /*05d8*/ 	.word	0xffffffff


	//   ....[202]....
        /*05dc*/ 	.word	0xffffffff


	//   ....[203]....
        /*05e0*/ 	.word	0xffffffff


	//   ....[204]....
        /*05e4*/ 	.word	0xffffffff


	//   ....[205]....
        /*05e8*/ 	.word	0xffffffff


	//   ....[206]....
        /*05ec*/ 	.word	0xffffffff


	//   ....[207]....
        /*05f0*/ 	.word	0xffffffff


	//   ....[208]....
        /*05f4*/ 	.word	0xffffffff


	//   ....[209]....
        /*05f8*/ 	.word	0xffffffff


	//   ....[210]....
        /*05fc*/ 	.word	0xffffffff


	//   ....[211]....
        /*0600*/ 	.word	0xffffffff


	//   ....[212]....
        /*0604*/ 	.word	0xffffffff


	//   ....[213]....
        /*0608*/ 	.word	0xffffffff


	//   ....[214]....
        /*060c*/ 	.word	0xffffffff


	//   ....[215]....
        /*0610*/ 	.word	0xffffffff


	//   ....[216]....
        /*0614*/ 	.word	0xffffffff


	//   ....[217]....
        /*0618*/ 	.word	0xffffffff


	//   ....[218]....
        /*061c*/ 	.word	0xffffffff


	//   ....[219]....
        /*0620*/ 	.word	0xffffffff


	//   ....[220]....
        /*0624*/ 	.word	0xffffffff


	//   ....[221]....
        /*0628*/ 	.word	0xffffffff


	//   ....[222]....
        /*062c*/ 	.word	0xffffffff


	//   ....[223]....
        /*0630*/ 	.word	0xffffffff


	//   ....[224]....
        /*0634*/ 	.word	0xffffffff


	//   ....[225]....
        /*0638*/ 	.word	0xffffffff


	//   ....[226]....
        /*063c*/ 	.word	0xffffffff


	//   ....[227]....
        /*0640*/ 	.word	0xffffffff


	//   ....[228]....
        /*0644*/ 	.word	0xffffffff


	//   ....[229]....
        /*0648*/ 	.word	0xffffffff


	//   ....[230]....
        /*064c*/ 	.word	0xffffffff


	//   ....[231]....
        /*0650*/ 	.word	0xffffffff


	//   ....[232]....
        /*0654*/ 	.word	0xffffffff


	//   ....[233]....
        /*0658*/ 	.word	0xffffffff


	//   ....[234]....
        /*065c*/ 	.word	0xffffffff


	//   ....[235]....
        /*0660*/ 	.word	0xffffffff


	//   ....[236]....
        /*0664*/ 	.word	0xffffffff


	//   ....[237]....
        /*0668*/ 	.word	0xffffffff


	//   ....[238]....
        /*066c*/ 	.word	0xffffffff


	//   ....[239]....
        /*0670*/ 	.word	0xffffffff


	//   ....[240]....
        /*0674*/ 	.word	0xffffffff


	//   ....[241]....
        /*0678*/ 	.word	0xffffffff


	//   ....[242]....
        /*067c*/ 	.word	0xffffffff


	//   ....[243]....
        /*0680*/ 	.word	0xffffffff


	//   ....[244]....
        /*0684*/ 	.word	0xffffffff


	//   ....[245]....
        /*0688*/ 	.word	0xffffffff


	//   ....[246]....
        /*068c*/ 	.word	0xffffffff


	//   ....[247]....
        /*0690*/ 	.word	0x0500000f


	//   ....[248]....
        /*0694*/ 	.word	0x0500000f


	//   ....[249]....
        /*0698*/ 	.word	0x0500000f


	//   ....[250]....
        /*069c*/ 	.word	0x0500000f


	//   ....[251]....
        /*06a0*/ 	.word	0x0500000f


	//   ....[252]....
        /*06a4*/ 	.word	0x0500000f


	//   ....[253]....
        /*06a8*/ 	.word	0x0500000f


	//   ....[254]....
        /*06ac*/ 	.word	0x0500000f


	//   ....[255]....
        /*06b0*/ 	.word	0x0500000f


	//   ....[0]....
        /*06b4*/ 	.word	0x0500000f


	//   ....[1]....
        /*06b8*/ 	.word	0x0500000f


	//   ....[2]....
        /*06bc*/ 	.word	0x0500000f


	//   ....[3]....
        /*06c0*/ 	.word	0x0500000f


	//   ....[4]....
        /*06c4*/ 	.word	0x0500000f


	//   ....[5]....
        /*06c8*/ 	.word	0x0500000f


	//   ....[6]....
        /*06cc*/ 	.word	0x0500000f


	//   ....[7]....
        /*06d0*/ 	.word	0x0500000f


	//   ....[8]....
        /*06d4*/ 	.word	0x0500000f


	//   ....[9]....
        /*06d8*/ 	.word	0x0500000f


	//   ....[10]....
        /*06dc*/ 	.word	0x0500000f


	//   ....[11]....
        /*06e0*/ 	.word	0x0500000f


	//   ....[12]....
        /*06e4*/ 	.word	0x0500000f


	//   ....[13]....
        /*06e8*/ 	.word	0x0500000f


	//   ....[14]....
        /*06ec*/ 	.word	0x0500000f


	//   ....[15]....
        /*06f0*/ 	.word	0x0500000f


	//   ....[16]....
        /*06f4*/ 	.word	0x0500000f


	//   ....[17]....
        /*06f8*/ 	.word	0x0500000f


	//   ....[18]....
        /*06fc*/ 	.word	0x0500000f


	//   ....[19]....
        /*0700*/ 	.word	0x0500000f


	//   ....[20]....
        /*0704*/ 	.word	0x0500000f


	//   ....[21]....
        /*0708*/ 	.word	0x0500000f


	//   ....[22]....
        /*070c*/ 	.word	0x0500000f


	//   ....[23]....
        /*0710*/ 	.word	0x0500000f


	//   ....[24]....
        /*0714*/ 	.word	0x0500000f


	//   ....[25]....
        /*0718*/ 	.word	0x0500000f


	//   ....[26]....
        /*071c*/ 	.word	0x0500000f


	//   ....[27]....
        /*0720*/ 	.word	0x0500000f


	//   ....[28]....
        /*0724*/ 	.word	0x0500000f


	//   ....[29]....
        /*0728*/ 	.word	0x0500000f


	//   ....[30]....
        /*072c*/ 	.word	0x0500000f


	//   ....[31]....
        /*0730*/ 	.word	0x0500000f


	//   ....[32]....
        /*0734*/ 	.word	0x0500000f


	//   ....[33]....
        /*0738*/ 	.word	0x0500000f


	//   ....[34]....
        /*073c*/ 	.word	0x0500000f


	//   ....[35]....
        /*0740*/ 	.word	0x0500000f


	//   ....[36]....
        /*0744*/ 	.word	0x0500000f


	//   ....[37]....
        /*0748*/ 	.word	0x0500000f


	//   ....[38]....
        /*074c*/ 	.word	0x0500000f


	//   ....[39]....
        /*0750*/ 	.word	0x0500000f


	//   ....[40]....
        /*0754*/ 	.word	0x0500000f


	//   ....[41]....
        /*0758*/ 	.word	0x0500000f


	//   ....[42]....
        /*075c*/ 	.word	0x0500000f


	//   ....[43]....
        /*0760*/ 	.word	0x0500000f


	//   ....[44]....
        /*0764*/ 	.word	0x0500000f


	//   ....[45]....
        /*0768*/ 	.word	0x0500000f


	//   ....[46]....
        /*076c*/ 	.word	0x0500000f


	//   ....[47]....
        /*0770*/ 	.word	0x0500000f


	//   ....[48]....
        /*0774*/ 	.word	0x0500000f


	//   ....[49]....
        /*0778*/ 	.word	0x0500000f


	//   ....[50]....
        /*077c*/ 	.word	0x0500000f


	//   ....[51]....
        /*0780*/ 	.word	0x0500000f


	//   ....[52]....
        /*0784*/ 	.word	0x0500000f


	//   ....[53]....
        /*0788*/ 	.word	0x0500000f


	//   ....[54]....
        /*078c*/ 	.word	0x0500000f


	//   ....[55]....
        /*0790*/ 	.word	0x0500000f


	//   ....[56]....
        /*0794*/ 	.word	0x0500000f


	//   ....[57]....
        /*0798*/ 	.word	0x0500000f


	//   ....[58]....
        /*079c*/ 	.word	0x0500000f


	//   ....[59]....
        /*07a0*/ 	.word	0x0500000f


	//   ....[60]....
        /*07a4*/ 	.word	0x0500000f


	//   ....[61]....
        /*07a8*/ 	.word	0x0500000f


	//   ....[62]....
        /*07ac*/ 	.word	0x0500000f


	//   ....[63]....
        /*07b0*/ 	.word	0x0500000f


	//   ....[64]....
        /*07b4*/ 	.word	0x0500000f


	//   ....[65]....
        /*07b8*/ 	.word	0x0500000f


	//   ....[66]....
        /*07bc*/ 	.word	0x0500000f


	//   ....[67]....
        /*07c0*/ 	.word	0x0500000f


	//   ....[68]....
        /*07c4*/ 	.word	0x0500000f


	//   ....[69]....
        /*07c8*/ 	.word	0x0500000f


	//   ....[70]....
        /*07cc*/ 	.word	0x0500000f


	//   ....[71]....
        /*07d0*/ 	.word	0x0500000f


	//   ....[72]....
        /*07d4*/ 	.word	0x0500000f


	//   ....[73]....
        /*07d8*/ 	.word	0x0500000f


	//   ....[74]....
        /*07dc*/ 	.word	0x0500000f


	//   ....[75]....
        /*07e0*/ 	.word	0x0500000f


	//   ....[76]....
        /*07e4*/ 	.word	0x0500000f


	//   ....[77]....
        /*07e8*/ 	.word	0x0500000f


	//   ....[78]....
        /*07ec*/ 	.word	0x0500000f


	//   ....[79]....
        /*07f0*/ 	.word	0x0500000f


	//   ....[80]....
        /*07f4*/ 	.word	0x0500000f


	//   ....[81]....
        /*07f8*/ 	.word	0x0500000f


	//   ....[82]....
        /*07fc*/ 	.word	0x0500000f


	//   ....[83]....
        /*0800*/ 	.word	0x0500000f


	//   ....[84]....
        /*0804*/ 	.word	0x0500000f


	//   ....[85]....
        /*0808*/ 	.word	0x0500000f


	//   ....[86]....
        /*080c*/ 	.word	0x0500000f


	//   ....[87]....
        /*0810*/ 	.word	0x0500000f


	//   ....[88]....
        /*0814*/ 	.word	0x0500000f


	//   ....[89]....
        /*0818*/ 	.word	0x0500000f


	//   ....[90]....
        /*081c*/ 	.word	0x0500000f


	//   ....[91]....
        /*0820*/ 	.word	0x0500000f


	//   ....[92]....
        /*0824*/ 	.word	0x0500000f


	//   ....[93]....
        /*0828*/ 	.word	0x0500000f


	//   ....[94]....
        /*082c*/ 	.word	0x0500000f


	//   ....[95]....
        /*0830*/ 	.word	0x0500000f


	//   ....[96]....
        /*0834*/ 	.word	0x0500000f


	//   ....[97]....
        /*0838*/ 	.word	0x0500000f


	//   ....[98]....
        /*083c*/ 	.word	0x0500000f


	//   ....[99]....
        /*0840*/ 	.word	0x0500000f


	//   ....[100]....
        /*0844*/ 	.word	0x0500000f


	//   ....[101]....
        /*0848*/ 	.word	0x0500000f


	//   ....[102]....
        /*084c*/ 	.word	0x0500000f


	//   ....[103]....
        /*0850*/ 	.word	0x0500000f


	//   ....[104]....
        /*0854*/ 	.word	0x0500000f


	//   ....[105]....
        /*0858*/ 	.word	0x0500000f


	//   ....[106]....
        /*085c*/ 	.word	0x0500000f


	//   ....[107]....
        /*0860*/ 	.word	0x0500000f


	//   ....[108]....
        /*0864*/ 	.word	0x0500000f


	//   ....[109]....
        /*0868*/ 	.word	0x0500000f


	//   ....[110]....
        /*086c*/ 	.word	0x0500000f


	//   ....[111]....
        /*0870*/ 	.word	0x0500000f


	//   ....[112]....
        /*0874*/ 	.word	0x0500000f


	//   ....[113]....
        /*0878*/ 	.word	0x0500000f


	//   ....[114]....
        /*087c*/ 	.word	0x0500000f


	//   ....[115]....
        /*0880*/ 	.word	0x0500000f


	//   ....[116]....
        /*0884*/ 	.word	0x0500000f


	//   ....[117]....
        /*0888*/ 	.word	0x0500000f


	//   ....[118]....
        /*088c*/ 	.word	0x0500000f


	//   ....[119]....
        /*0890*/ 	.word	0x0500000f


	//   ....[120]....
        /*0894*/ 	.word	0x0500000f


	//   ....[121]....
        /*0898*/ 	.word	0x0500000f


	//   ....[122]....
        /*089c*/ 	.word	0x0500000f


	//   ....[123]....
        /*08a0*/ 	.word	0x0500000f


	//   ....[124]....
        /*08a4*/ 	.word	0x0500000f


	//   ....[125]....
        /*08a8*/ 	.word	0x0500000f


	//   ....[126]....
        /*08ac*/ 	.word	0x0500000f


	//   ....[127]....
        /*08b0*/ 	.word	0x0500000f


	//   ....[128]....
        /*08b4*/ 	.word	0x0500000f


	//   ....[129]....
        /*08b8*/ 	.word	0x0500000f


	//   ....[130]....
        /*08bc*/ 	.word	0x0500000f


	//   ....[131]....
        /*08c0*/ 	.word	0x0500000f


	//   ....[132]....
        /*08c4*/ 	.word	0x0500000f


	//   ....[133]....
        /*08c8*/ 	.word	0x0500000f


	//   ....[134]....
        /*08cc*/ 	.word	0x0500000f


	//   ....[135]....
        /*08d0*/ 	.word	0x0500000f


	//   ....[136]....
        /*08d4*/ 	.word	0x0500000f


	//   ....[137]....
        /*08d8*/ 	.word	0x0500000f


	//   ....[138]....
        /*08dc*/ 	.word	0x0500000f


	//   ....[139]....
        /*08e0*/ 	.word	0x0500000f


	//   ....[140]....
        /*08e4*/ 	.word	0x0500000f


	//   ....[141]....
        /*08e8*/ 	.word	0x0500000f


	//   ....[142]....
        /*08ec*/ 	.word	0x0500000f


	//   ....[143]....
        /*08f0*/ 	.word	0x0500000f


	//   ....[144]....
        /*08f4*/ 	.word	0x0500000f


	//   ....[145]....
        /*08f8*/ 	.word	0x0500000f


	//   ....[146]....
        /*08fc*/ 	.word	0x0500000f


	//   ....[147]....
        /*0900*/ 	.word	0x0500000f


	//   ....[148]....
        /*0904*/ 	.word	0x0500000f


	//   ....[149]....
        /*0908*/ 	.word	0x0500000f


	//   ....[150]....
        /*090c*/ 	.word	0x0500000f


	//   ....[151]....
        /*0910*/ 	.word	0x0500000f


	//   ....[152]....
        /*0914*/ 	.word	0x0500000f


	//   ....[153]....
        /*0918*/ 	.word	0x0500000f


	//   ....[154]....
        /*091c*/ 	.word	0x0500000f


	//   ....[155]....
        /*0920*/ 	.word	0x0500000f


	//   ....[156]....
        /*0924*/ 	.word	0x0500000f


	//   ....[157]....
        /*0928*/ 	.word	0x0500000f


	//   ....[158]....
        /*092c*/ 	.word	0x0500000f


	//   ....[159]....
        /*0930*/ 	.word	0x0500000f


	//   ....[160]....
        /*0934*/ 	.word	0x0500000f


	//   ....[161]....
        /*0938*/ 	.word	0x0500000f


	//   ....[162]....
        /*093c*/ 	.word	0x0500000f


	//   ....[163]....
        /*0940*/ 	.word	0x0500000f


	//   ....[164]....
        /*0944*/ 	.word	0x0500000f


	//   ....[165]....
        /*0948*/ 	.word	0x0500000f


	//   ....[166]....
        /*094c*/ 	.word	0x0500000f


	//   ....[167]....
        /*0950*/ 	.word	0x0500000f


	//   ....[168]....
        /*0954*/ 	.word	0x0500000f


	//   ....[169]....
        /*0958*/ 	.word	0x0500000f


	//   ....[170]....
        /*095c*/ 	.word	0x0500000f


	//   ....[171]....
        /*0960*/ 	.word	0x0500000f


	//   ....[172]....
        /*0964*/ 	.word	0x0500000f


	//   ....[173]....
        /*0968*/ 	.word	0x0500000f


	//   ....[174]....
        /*096c*/ 	.word	0x0500000f


	//   ....[175]....
        /*0970*/ 	.word	0x0500000f


	//   ....[176]....
        /*0974*/ 	.word	0x0500000f


	//   ....[177]....
        /*0978*/ 	.word	0x0500000f


	//   ....[178]....
        /*097c*/ 	.word	0x0500000f


	//   ....[179]....
        /*0980*/ 	.word	0x0500000f


	//   ....[180]....
        /*0984*/ 	.word	0x0500000f


	//   ....[181]....
        /*0988*/ 	.word	0x0500000f


	//   ....[182]....
        /*098c*/ 	.word	0x0500000f


	//----- nvinfo : EIATTR_COOP_GROUP_INSTR_OFFSETS
	.align		4
.L_748:
        /*0990*/ 	.byte	0x04, 0x28
        /*0992*/ 	.short	(.L_750 - .L_749)


	//   ....[0]....
.L_749:
        /*0994*/ 	.word	0x00000070


	//   ....[1]....
        /*0998*/ 	.word	0x00000140


	//   ....[2]....
        /*099c*/ 	.word	0x00000190


	//   ....[3]....
        /*09a0*/ 	.word	0x000003c0


	//   ....[4]....
        /*09a4*/ 	.word	0x00000520


	//   ....[5]....
        /*09a8*/ 	.word	0x00000640


	//   ....[6]....
        /*09ac*/ 	.word	0x000007a0


	//   ....[7]....
        /*09b0*/ 	.word	0x00003590


	//   ....[8]....
        /*09b4*/ 	.word	0x000035a0


	//   ....[9]....
        /*09b8*/ 	.word	0x000066a0


	//   ....[10]....
        /*09bc*/ 	.word	0x000066b0


	//   ....[11]....
        /*09c0*/ 	.word	0x00009840


	//   ....[12]....
        /*09c4*/ 	.word	0x00009850


	//   ....[13]....
        /*09c8*/ 	.word	0x00009cf0


	//   ....[14]....
        /*09cc*/ 	.word	0x00009d10


	//   ....[15]....
        /*09d0*/ 	.word	0x0000ade0


	//   ....[16]....
        /*09d4*/ 	.word	0x0000b4a0


	//   ....[17]....
        /*09d8*/ 	.word	0x0000b4b0


	//   ....[18]....
        /*09dc*/ 	.word	0x0000b4c0


	//   ....[19]....
        /*09e0*/ 	.word	0x0000b4d0


	//   ....[20]....
        /*09e4*/ 	.word	0x0000eb90


	//   ....[21]....
        /*09e8*/ 	.word	0x0000eba0


	//   ....[22]....
        /*09ec*/ 	.word	0x0000ebb0


	//   ....[23]....
        /*09f0*/ 	.word	0x0000ebc0


	//   ....[24]....
        /*09f4*/ 	.word	0x00012660


	//   ....[25]....
        /*09f8*/ 	.word	0x00012870


	//   ....[26]....
        /*09fc*/ 	.word	0x00013950


	//   ....[27]....
        /*0a00*/ 	.word	0x00013a50


	//   ....[28]....
        /*0a04*/ 	.word	0x000142d0


	//   ....[29]....
        /*0a08*/ 	.word	0x00014350


	//   ....[30]....
        /*0a0c*/ 	.word	0x00015ea0


	//   ....[31]....
        /*0a10*/ 	.word	0x000160a0


	//   ....[32]....
        /*0a14*/ 	.word	0x00016c80


	//   ....[33]....
        /*0a18*/ 	.word	0x00016e50


	//   ....[34]....
        /*0a1c*/ 	.word	0x00017500


	//   ....[35]....
        /*0a20*/ 	.word	0x00017630


	//   ....[36]....
        /*0a24*/ 	.word	0x000196c0


	//   ....[37]....
        /*0a28*/ 	.word	0x000196e0


	//   ....[38]....
        /*0a2c*/ 	.word	0x00019c00


	//   ....[39]....
        /*0a30*/ 	.word	0x00019c60


	//   ....[40]....
        /*0a34*/ 	.word	0x0001b830


	//   ....[41]....
        /*0a38*/ 	.word	0x0001ba50


	//   ....[42]....
        /*0a3c*/ 	.word	0x0001c600


	//   ....[43]....
        /*0a40*/ 	.word	0x0001c700


	//   ....[44]....
        /*0a44*/ 	.word	0x0001ce90


	//   ....[45]....
        /*0a48*/ 	.word	0x0001cfd0


	//   ....[46]....
        /*0a4c*/ 	.word	0x0001e6d0


	//   ....[47]....
        /*0a50*/ 	.word	0x0001e730


	//   ....[48]....
        /*0a54*/ 	.word	0x0001e750


	//   ....[49]....
        /*0a58*/ 	.word	0x0001e770


	//   ....[50]....
        /*0a5c*/ 	.word	0x0001f6f0


	//   ....[51]....
        /*0a60*/ 	.word	0x0001f730


	//   ....[52]....
        /*0a64*/ 	.word	0x0001f760


	//   ....[53]....
        /*0a68*/ 	.word	0x0001f790


	//   ....[54]....
        /*0a6c*/ 	.word	0x0001f7c0


	//   ....[55]....
        /*0a70*/ 	.word	0x0001f7f0


	//   ....[56]....
        /*0a74*/ 	.word	0x0001f820


	//   ....[57]....
        /*0a78*/ 	.word	0x0001f850


	//   ....[58]....
        /*0a7c*/ 	.word	0x0001f880


	//   ....[59]....
        /*0a80*/ 	.word	0x0001f8b0


	//   ....[60]....
        /*0a84*/ 	.word	0x0001f8e0


	//   ....[61]....
        /*0a88*/ 	.word	0x0001f910


	//   ....[62]....
        /*0a8c*/ 	.word	0x0001f940


	//   ....[63]....
        /*0a90*/ 	.word	0x0001f970


	//   ....[64]....
        /*0a94*/ 	.word	0x0001f9a0


	//   ....[65]....
        /*0a98*/ 	.word	0x0001f9d0


	//   ....[66]....
        /*0a9c*/ 	.word	0x0001fa00


	//   ....[67]....
        /*0aa0*/ 	.word	0x0001fa30


	//   ....[68]....
        /*0aa4*/ 	.word	0x0001fa60


	//   ....[69]....
        /*0aa8*/ 	.word	0x0001fa90


	//   ....[70]....
        /*0aac*/ 	.word	0x0001fac0


	//   ....[71]....
        /*0ab0*/ 	.word	0x0001faf0


	//   ....[72]....
        /*0ab4*/ 	.word	0x0001fb20


	//   ....[73]....
        /*0ab8*/ 	.word	0x0001fb50


	//   ....[74]....
        /*0abc*/ 	.word	0x0001fb80


	//   ....[75]....
        /*0ac0*/ 	.word	0x0001fbb0


	//   ....[76]....
        /*0ac4*/ 	.word	0x0001fbe0


	//   ....[77]....
        /*0ac8*/ 	.word	0x0001fc10


	//   ....[78]....
        /*0acc*/ 	.word	0x0001fc40


	//   ....[79]....
        /*0ad0*/ 	.word	0x0001fc70


	//   ....[80]....
        /*0ad4*/ 	.word	0x0001fca0


	//   ....[81]....
        /*0ad8*/ 	.word	0x0001fcd0


	//   ....[82]....
        /*0adc*/ 	.word	0x0001fd00


	//   ....[83]....
        /*0ae0*/ 	.word	0x0001fd30


	//   ....[84]....
        /*0ae4*/ 	.word	0x0001fd60


	//   ....[85]....
        /*0ae8*/ 	.word	0x0001fd90


	//   ....[86]....
        /*0aec*/ 	.word	0x0001fdc0


	//   ....[87]....
        /*0af0*/ 	.word	0x0001fdf0


	//   ....[88]....
        /*0af4*/ 	.word	0x0001fe30


	//   ....[89]....
        /*0af8*/ 	.word	0x0001fe60


	//   ....[90]....
        /*0afc*/ 	.word	0x0001fe90


	//   ....[91]....
        /*0b00*/ 	.word	0x0001fec0


	//   ....[92]....
        /*0b04*/ 	.word	0x0001fef0


	//   ....[93]....
        /*0b08*/ 	.word	0x0001ff20


	//   ....[94]....
        /*0b0c*/ 	.word	0x0001ff50


	//   ....[95]....
        /*0b10*/ 	.word	0x0001ff80


	//   ....[96]....
        /*0b14*/ 	.word	0x0001ffb0


	//   ....[97]....
        /*0b18*/ 	.word	0x0001ffe0


	//   ....[98]....
        /*0b1c*/ 	.word	0x00020010


	//   ....[99]....
        /*0b20*/ 	.word	0x00020040


	//   ....[100]....
        /*0b24*/ 	.word	0x00020070


	//   ....[101]....
        /*0b28*/ 	.word	0x000200a0


	//   ....[102]....
        /*0b2c*/ 	.word	0x000200d0


	//   ....[103]....
        /*0b30*/ 	.word	0x00020100


	//   ....[104]....
        /*0b34*/ 	.word	0x00020130


	//   ....[105]....
        /*0b38*/ 	.word	0x00020160


	//   ....[106]....
        /*0b3c*/ 	.word	0x00020190


	//   ....[107]....
        /*0b40*/ 	.word	0x000201c0


	//   ....[108]....
        /*0b44*/ 	.word	0x000201f0


	//   ....[109]....
        /*0b48*/ 	.word	0x00020220


	//   ....[110]....
        /*0b4c*/ 	.word	0x00020250


	//   ....[111]....
        /*0b50*/ 	.word	0x00020280


	//   ....[112]....
        /*0b54*/ 	.word	0x000202b0


	//   ....[113]....
        /*0b58*/ 	.word	0x000202e0


	//   ....[114]....
        /*0b5c*/ 	.word	0x00020310


	//   ....[115]....
        /*0b60*/ 	.word	0x00020340


	//   ....[116]....
        /*0b64*/ 	.word	0x00020370


	//   ....[117]....
        /*0b68*/ 	.word	0x000203a0


	//   ....[118]....
        /*0b6c*/ 	.word	0x000203b0


	//   ....[119]....
        /*0b70*/ 	.word	0x000203c0


	//   ....[120]....
        /*0b74*/ 	.word	0x000203d0


	//   ....[121]....
        /*0b78*/ 	.word	0x000203e0


	//   ....[122]....
        /*0b7c*/ 	.word	0x000203f0


	//   ....[123]....
        /*0b80*/ 	.word	0x00020400


	//   ....[124]....
        /*0b84*/ 	.word	0x00020410


	//   ....[125]....
        /*0b88*/ 	.word	0x00020420


	//   ....[126]....
        /*0b8c*/ 	.word	0x00020430


	//   ....[127]....
        /*0b90*/ 	.word	0x00020440


	//   ....[128]....
        /*0b94*/ 	.word	0x00020450


	//   ....[129]....
        /*0b98*/ 	.word	0x00020460


	//   ....[130]....
        /*0b9c*/ 	.word	0x00020490


	//   ....[131]....
        /*0ba0*/ 	.word	0x000204c0


	//   ....[132]....
        /*0ba4*/ 	.word	0x000204f0


	//   ....[133]....
        /*0ba8*/ 	.word	0x00020520


	//   ....[134]....
        /*0bac*/ 	.word	0x00020530


	//   ....[135]....
        /*0bb0*/ 	.word	0x00020560


	//   ....[136]....
        /*0bb4*/ 	.word	0x00020590


	//   ....[137]....
        /*0bb8*/ 	.word	0x000205c0


	//   ....[138]....
        /*0bbc*/ 	.word	0x000205f0


	//   ....[139]....
        /*0bc0*/ 	.word	0x00020620


	//   ....[140]....
        /*0bc4*/ 	.word	0x00020650


	//   ....[141]....
        /*0bc8*/ 	.word	0x00020680


	//   ....[142]....
        /*0bcc*/ 	.word	0x000206b0


	//   ....[143]....
        /*0bd0*/ 	.word	0x000206e0


	//   ....[144]....
        /*0bd4*/ 	.word	0x00020710


	//   ....[145]....
        /*0bd8*/ 	.word	0x00020740


	//   ....[146]....
        /*0bdc*/ 	.word	0x000210f0


	//   ....[147]....
        /*0be0*/ 	.word	0x00021110


	//   ....[148]....
        /*0be4*/ 	.word	0x00021120


	//   ....[149]....
        /*0be8*/ 	.word	0x00021130


	//   ....[150]....
        /*0bec*/ 	.word	0x00021a10


	//   ....[151]....
        /*0bf0*/ 	.word	0x00021a20


	//   ....[152]....
        /*0bf4*/ 	.word	0x00021b70


	//   ....[153]....
        /*0bf8*/ 	.word	0x00021b80


	//   ....[154]....
        /*0bfc*/ 	.word	0x00021cd0


	//   ....[155]....
        /*0c00*/ 	.word	0x00021ce0


	//   ....[156]....
        /*0c04*/ 	.word	0x00021e30


	//   ....[157]....
        /*0c08*/ 	.word	0x00021e40


	//   ....[158]....
        /*0c0c*/ 	.word	0x00022230


	//   ....[159]....
        /*0c10*/ 	.word	0x00022240


	//   ....[160]....
        /*0c14*/ 	.word	0x00022f60


	//   ....[161]....
        /*0c18*/ 	.word	0x00022f70


	//   ....[162]....
        /*0c1c*/ 	.word	0x000244b0


	//   ....[163]....
        /*0c20*/ 	.word	0x000244c0


	//   ....[164]....
        /*0c24*/ 	.word	0x00024620


	//   ....[165]....
        /*0c28*/ 	.word	0x00024630


	//   ....[166]....
        /*0c2c*/ 	.word	0x00024780


	//   ....[167]....
        /*0c30*/ 	.word	0x00024790


	//   ....[168]....
        /*0c34*/ 	.word	0x000248e0


	//   ....[169]....
        /*0c38*/ 	.word	0x000248f0


	//   ....[170]....
        /*0c3c*/ 	.word	0x00024a90


	//   ....[171]....
        /*0c40*/ 	.word	0x00024c80


	//   ....[172]....
        /*0c44*/ 	.word	0x00024cb0


	//   ....[173]....
        /*0c48*/ 	.word	0x00024ce0


	//   ....[174]....
        /*0c4c*/ 	.word	0x00024d10


	//   ....[175]....
        /*0c50*/ 	.word	0x00024d40


	//   ....[176]....
        /*0c54*/ 	.word	0x00024d70


	//   ....[177]....
        /*0c58*/ 	.word	0x00024f00


	//   ....[178]....
        /*0c5c*/ 	.word	0x00024f30


	//   ....[179]....
        /*0c60*/ 	.word	0x00024f60


	//   ....[180]....
        /*0c64*/ 	.word	0x00024f90


	//   ....[181]....
        /*0c68*/ 	.word	0x00024fc0


	//   ....[182]....
        /*0c6c*/ 	.word	0x00024ff0


	//   ....[183]....
        /*0c70*/ 	.word	0x00025080


	//   ....[184]....
        /*0c74*/ 	.word	0x000250b0


	//   ....[185]....
        /*0c78*/ 	.word	0x000250c0


	//   ....[186]....
        /*0c7c*/ 	.word	0x00025100


	//   ....[187]....
        /*0c80*/ 	.word	0x00026ab0


	//   ....[188]....
        /*0c84*/ 	.word	0x00029100


	//   ....[189]....
        /*0c88*/ 	.word	0x00029130


	//   ....[190]....
        /*0c8c*/ 	.word	0x00029260


	//   ....[191]....
        /*0c90*/ 	.word	0x00029270


	//   ....[192]....
        /*0c94*/ 	.word	0x00029300


	//   ....[193]....
        /*0c98*/ 	.word	0x00029310


	//   ....[194]....
        /*0c9c*/ 	.word	0x00029320


	//   ....[195]....
        /*0ca0*/ 	.word	0x000293c0


	//   ....[196]....
        /*0ca4*/ 	.word	0x00029740


	//   ....[197]....
        /*0ca8*/ 	.word	0x00029760


	//   ....[198]....
        /*0cac*/ 	.word	0x00029800


	//   ....[199]....
        /*0cb0*/ 	.word	0x00029810


	//   ....[200]....
        /*0cb4*/ 	.word	0x000298a0


	//   ....[201]....
        /*0cb8*/ 	.word	0x000298b0


	//   ....[202]....
        /*0cbc*/ 	.word	0x000298c0


	//   ....[203]....
        /*0cc0*/ 	.word	0x000298d0


	//   ....[204]....
        /*0cc4*/ 	.word	0x0002a0c0


	//   ....[205]....
        /*0cc8*/ 	.word	0x0002a0f0


	//   ....[206]....
        /*0ccc*/ 	.word	0x0002a1b0


	//   ....[207]....
        /*0cd0*/ 	.word	0x0002a1d0


	//   ....[208]....
        /*0cd4*/ 	.word	0x0002a270


	//   ....[209]....
        /*0cd8*/ 	.word	0x0002a290


	//   ....[210]....
        /*0cdc*/ 	.word	0x0002a2a0


	//   ....[211]....
        /*0ce0*/ 	.word	0x0002a330


	//   ....[212]....
        /*0ce4*/ 	.word	0x0002aa50


	//   ....[213]....
        /*0ce8*/ 	.word	0x0002aa60


	//   ....[214]....
        /*0cec*/ 	.word	0x0002aaa0


	//   ....[215]....
        /*0cf0*/ 	.word	0x0002aae0


	//   ....[216]....
        /*0cf4*/ 	.word	0x0002aaf0


	//   ....[217]....
        /*0cf8*/ 	.word	0x0002ab50


	//   ....[218]....
        /*0cfc*/ 	.word	0x0002ab80


	//   ....[219]....
        /*0d00*/ 	.word	0x0002abc0


	//   ....[220]....
        /*0d04*/ 	.word	0x0002af10


	//   ....[221]....
        /*0d08*/ 	.word	0x0002af20


	//   ....[222]....
        /*0d0c*/ 	.word	0x0002af30


	//   ....[223]....
        /*0d10*/ 	.word	0x0002af90


	//   ....[224]....
        /*0d14*/ 	.word	0x0002afa0


	//   ....[225]....
        /*0d18*/ 	.word	0x0002b000


	//   ....[226]....
        /*0d1c*/ 	.word	0x0002b030


	//   ....[227]....
        /*0d20*/ 	.word	0x0002b070


	//   ....[228]....
        /*0d24*/ 	.word	0x0002c730


	//   ....[229]....
        /*0d28*/ 	.word	0x0002c760


	//   ....[230]....
        /*0d2c*/ 	.word	0x0002c7c0


	//   ....[231]....
        /*0d30*/ 	.word	0x0002c7f0


	//   ....[232]....
        /*0d34*/ 	.word	0x0002c820


	//   ....[233]....
        /*0d38*/ 	.word	0x0002c850


	//   ....[234]....
        /*0d3c*/ 	.word	0x0002c880


	//   ....[235]....
        /*0d40*/ 	.word	0x0002c8b0


	//   ....[236]....
        /*0d44*/ 	.word	0x0002ca50


	//   ....[237]....
        /*0d48*/ 	.word	0x0002ca80


	//   ....[238]....
        /*0d4c*/ 	.word	0x0002cab0


	//   ....[239]....
        /*0d50*/ 	.word	0x0002cae0


	//   ....[240]....
        /*0d54*/ 	.word	0x0002cb10


	//   ....[241]....
        /*0d58*/ 	.word	0x0002cb40


	//   ....[242]....
        /*0d5c*/ 	.word	0x0002cc00


	//   ....[243]....
        /*0d60*/ 	.word	0x0002cc20


	//   ....[244]....
        /*0d64*/ 	.word	0x0002cc40


	//   ....[245]....
        /*0d68*/ 	.word	0x0002cca0


	//   ....[246]....
        /*0d6c*/ 	.word	0x0002d6e0


	//   ....[247]....
        /*0d70*/ 	.word	0x0002da80


	//   ....[248]....
        /*0d74*/ 	.word	0x0002db10


	//   ....[249]....
        /*0d78*/ 	.word	0x0002dbf0


	//   ....[250]....
        /*0d7c*/ 	.word	0x0002dc80


	//   ....[251]....
        /*0d80*/ 	.word	0x0002dd60


	//   ....[252]....
        /*0d84*/ 	.word	0x0002ddf0


	//   ....[253]....
        /*0d88*/ 	.word	0x0002dec0


	//   ....[254]....
        /*0d8c*/ 	.word	0x0002df60


	//   ....[255]....
        /*0d90*/ 	.word	0x0002dff0


	//   ....[0]....
        /*0d94*/ 	.word	0x0002e040


	//   ....[1]....
        /*0d98*/ 	.word	0x0002e090


	//   ....[2]....
        /*0d9c*/ 	.word	0x0002e170


	//   ....[3]....
        /*0da0*/ 	.word	0x0002e200


	//   ....[4]....
        /*0da4*/ 	.word	0x0002e250


	//   ....[5]....
        /*0da8*/ 	.word	0x0002e2a0


	//   ....[6]....
        /*0dac*/ 	.word	0x0002e710


	//   ....[7]....
        /*0db0*/ 	.word	0x0002e830


	//   ....[8]....
        /*0db4*/ 	.word	0x0002e960


	//   ....[9]....
        /*0db8*/ 	.word	0x0002ea80


	//   ....[10]....
        /*0dbc*/ 	.word	0x0002ebb0


	//   ....[11]....
        /*0dc0*/ 	.word	0x0002ecd0


	//   ....[12]....
        /*0dc4*/ 	.word	0x0002ee00


	//   ....[13]....
        /*0dc8*/ 	.word	0x0002ee50


	//   ....[14]....
        /*0dcc*/ 	.word	0x0002eeb0


	//   ....[15]....
        /*0dd0*/ 	.word	0x0002ef20


	//   ....[16]....
        /*0dd4*/ 	.word	0x0002ef80


	//   ....[17]....
        /*0dd8*/ 	.word	0x0002efd0


	//   ....[18]....
        /*0ddc*/ 	.word	0x0002f050


	//   ....[19]....
        /*0de0*/ 	.word	0x0002f0c0


	//   ....[20]....
        /*0de4*/ 	.word	0x0002f120


	//   ....[21]....
        /*0de8*/ 	.word	0x0002f170


	//   ....[22]....
        /*0dec*/ 	.word	0x0002f210


	//   ....[23]....
        /*0df0*/ 	.word	0x0002f280


	//   ....[24]....
        /*0df4*/ 	.word	0x0002f2e0


	//   ....[25]....
        /*0df8*/ 	.word	0x0002f330


	//   ....[26]....
        /*0dfc*/ 	.word	0x0002f3b0


	//   ....[27]....
        /*0e00*/ 	.word	0x0002f400


	//   ....[28]....
        /*0e04*/ 	.word	0x0002f460


	//   ....[29]....
        /*0e08*/ 	.word	0x0002f4b0


	//   ....[30]....
        /*0e0c*/ 	.word	0x0002f530


	//   ....[31]....
        /*0e10*/ 	.word	0x0002f5a0


	//   ....[32]....
        /*0e14*/ 	.word	0x0002f600


	//   ....[33]....
        /*0e18*/ 	.word	0x0002f650


	//   ....[34]....
        /*0e1c*/ 	.word	0x0002f6d0


	//   ....[35]....
        /*0e20*/ 	.word	0x0002f740


	//   ....[36]....
        /*0e24*/ 	.word	0x0002f7a0


	//   ....[37]....
        /*0e28*/ 	.word	0x0002f7f0


	//   ....[38]....
        /*0e2c*/ 	.word	0x0002f870


	//   ....[39]....
        /*0e30*/ 	.word	0x0002f8e0


	//   ....[40]....
        /*0e34*/ 	.word	0x0002f940


	//   ....[41]....
        /*0e38*/ 	.word	0x0002f990


	//   ....[42]....
        /*0e3c*/ 	.word	0x0002fa10


	//   ....[43]....
        /*0e40*/ 	.word	0x0002fa80


	//   ....[44]....
        /*0e44*/ 	.word	0x0002fae0


	//   ....[45]....
        /*0e48*/ 	.word	0x0002fb30


	//   ....[46]....
        /*0e4c*/ 	.word	0x0002fbb0


	//   ....[47]....
        /*0e50*/ 	.word	0x0002fc20


	//   ....[48]....
        /*0e54*/ 	.word	0x0002fc80


	//   ....[49]....
        /*0e58*/ 	.word	0x0002fcd0


	//   ....[50]....
        /*0e5c*/ 	.word	0x0002fd50


	//   ....[51]....
        /*0e60*/ 	.word	0x0002fdc0


	//   ....[52]....
        /*0e64*/ 	.word	0x0002fe20


	//   ....[53]....
        /*0e68*/ 	.word	0x0002fe70


	//   ....[54]....
        /*0e6c*/ 	.word	0x0002fef0


	//   ....[55]....
        /*0e70*/ 	.word	0x0002ff40


	//   ....[56]....
        /*0e74*/ 	.word	0x0002ffa0


	//   ....[57]....
        /*0e78*/ 	.word	0x0002fff0


	//   ....[58]....
        /*0e7c*/ 	.word	0x00030070


	//   ....[59]....
        /*0e80*/ 	.word	0x000300e0


	//   ....[60]....
        /*0e84*/ 	.word	0x00030140


	//   ....[61]....
        /*0e88*/ 	.word	0x00030190


	//   ....[62]....
        /*0e8c*/ 	.word	0x000301f0


	//   ....[63]....
        /*0e90*/ 	.word	0x00030280


	//   ....[64]....
        /*0e94*/ 	.word	0x000302e0


	//   ....[65]....
        /*0e98*/ 	.word	0x00030330


	//   ....[66]....
        /*0e9c*/ 	.word	0x00030390


	//   ....[67]....
        /*0ea0*/ 	.word	0x00030420


	//   ....[68]....
        /*0ea4*/ 	.word	0x00030480


	//   ....[69]....
        /*0ea8*/ 	.word	0x000304d0


	//   ....[70]....
        /*0eac*/ 	.word	0x00030530


	//   ....[71]....
        /*0eb0*/ 	.word	0x000305c0


	//   ....[72]....
        /*0eb4*/ 	.word	0x00030620


	//   ....[73]....
        /*0eb8*/ 	.word	0x00030670


	//   ....[74]....
        /*0ebc*/ 	.word	0x000306f0


	//   ....[75]....
        /*0ec0*/ 	.word	0x00030760


	//   ....[76]....
        /*0ec4*/ 	.word	0x000307c0


	//   ....[77]....
        /*0ec8*/ 	.word	0x00030810


	//   ....[78]....
        /*0ecc*/ 	.word	0x00030890


	//   ....[79]....
        /*0ed0*/ 	.word	0x00030900


	//   ....[80]....
        /*0ed4*/ 	.word	0x00030960


	//   ....[81]....
        /*0ed8*/ 	.word	0x000309b0


	//   ....[82]....
        /*0edc*/ 	.word	0x00030a30


	//   ....[83]....
        /*0ee0*/ 	.word	0x00030aa0


	//   ....[84]....
        /*0ee4*/ 	.word	0x00030b00


	//   ....[85]....
        /*0ee8*/ 	.word	0x00030b50


	//   ....[86]....
        /*0eec*/ 	.word	0x00030bd0


	//   ....[87]....
        /*0ef0*/ 	.word	0x00030c40


	//   ....[88]....
        /*0ef4*/ 	.word	0x00030ca0


	//   ....[89]....
        /*0ef8*/ 	.word	0x00030cf0


	//   ....[90]....
        /*0efc*/ 	.word	0x00030d70


	//   ....[91]....
        /*0f00*/ 	.word	0x00030de0


	//   ....[92]....
        /*0f04*/ 	.word	0x00030e40


	//   ....[93]....
        /*0f08*/ 	.word	0x00030e90


	//   ....[94]....
        /*0f0c*/ 	.word	0x00030f10


	//   ....[95]....
        /*0f10*/ 	.word	0x00030f60


	//   ....[96]....
        /*0f14*/ 	.word	0x00030fc0


	//   ....[97]....
        /*0f18*/ 	.word	0x00031010


	//   ....[98]....
        /*0f1c*/ 	.word	0x000310d0


	//   ....[99]....
        /*0f20*/ 	.word	0x00031140


	//   ....[100]....
        /*0f24*/ 	.word	0x000311a0


	//   ....[101]....
        /*0f28*/ 	.word	0x00031230


	//   ....[102]....
        /*0f2c*/ 	.word	0x000312c0


	//   ....[103]....
        /*0f30*/ 	.word	0x00031310


	//   ....[104]....
        /*0f34*/ 	.word	0x000313a0


	//   ....[105]....
        /*0f38*/ 	.word	0x00031430


	//   ....[106]....
        /*0f3c*/ 	.word	0x000314c0


	//   ....[107]....
        /*0f40*/ 	.word	0x00031550


	//   ....[108]....
        /*0f44*/ 	.word	0x000315e0


	//   ....[109]....
        /*0f48*/ 	.word	0x00031670


	//   ....[110]....
        /*0f4c*/ 	.word	0x000316f0


	//   ....[111]....
        /*0f50*/ 	.word	0x00031740


	//   ....[112]....
        /*0f54*/ 	.word	0x000317e0


	//   ....[113]....
        /*0f58*/ 	.word	0x00031870


	//   ....[114]....
        /*0f5c*/ 	.word	0x00031900


	//   ....[115]....
        /*0f60*/ 	.word	0x00031950


	//   ....[116]....
        /*0f64*/ 	.word	0x000319e0


	//   ....[117]....
        /*0f68*/ 	.word	0x00031a70


	//   ....[118]....
        /*0f6c*/ 	.word	0x00031b00


	//   ....[119]....
        /*0f70*/ 	.word	0x00031b90


	//   ....[120]....
        /*0f74*/ 	.word	0x00031c20


	//   ....[121]....
        /*0f78*/ 	.word	0x00031cb0


	//   ....[122]....
        /*0f7c*/ 	.word	0x00031d70


	//   ....[123]....
        /*0f80*/ 	.word	0x00032050


	//   ....[124]....
        /*0f84*/ 	.word	0x00032150


	//   ....[125]....
        /*0f88*/ 	.word	0x00032210


	//   ....[126]....
        /*0f8c*/ 	.word	0x00032390


	//   ....[127]....
        /*0f90*/ 	.word	0x00032420


	//   ....[128]....
        /*0f94*/ 	.word	0x00032480


	//   ....[129]....
        /*0f98*/ 	.word	0x00032580


	//   ....[130]....
        /*0f9c*/ 	.word	0x000325e0


	//   ....[131]....
        /*0fa0*/ 	.word	0x000326b0


	//   ....[132]....
        /*0fa4*/ 	.word	0x00032840


	//   ....[133]....
        /*0fa8*/ 	.word	0x000328d0


	//   ....[134]....
        /*0fac*/ 	.word	0x000329d0


	//   ....[135]....
        /*0fb0*/ 	.word	0x00032a80


	//   ....[136]....
        /*0fb4*/ 	.word	0x00032ae0


	//   ....[137]....
        /*0fb8*/ 	.word	0x00032be0


	//   ....[138]....
        /*0fbc*/ 	.word	0x00032c40


	//   ....[139]....
        /*0fc0*/ 	.word	0x00032ce0


	//   ....[140]....
        /*0fc4*/ 	.word	0x00032df0


	//   ....[141]....
        /*0fc8*/ 	.word	0x00032e60


	//   ....[142]....
        /*0fcc*/ 	.word	0x00032ec0


	//   ....[143]....
        /*0fd0*/ 	.word	0x00032fd0


	//   ....[144]....
        /*0fd4*/ 	.word	0x00033030


	//   ....[145]....
        /*0fd8*/ 	.word	0x00033150


	//   ....[146]....
        /*0fdc*/ 	.word	0x000331b0


	//   ....[147]....
        /*0fe0*/ 	.word	0x00033250


	//   ....[148]....
        /*0fe4*/ 	.word	0x000333f0


	//   ....[149]....
        /*0fe8*/ 	.word	0x00033480


	//   ....[150]....
        /*0fec*/ 	.word	0x000334e0


	//   ....[151]....
        /*0ff0*/ 	.word	0x000335c0


	//   ....[152]....
        /*0ff4*/ 	.word	0x00033620


	//   ....[153]....
        /*0ff8*/ 	.word	0x000336f0


	//   ....[154]....
        /*0ffc*/ 	.word	0x00033750


	//   ....[155]....
        /*1000*/ 	.word	0x00033820


	//   ....[156]....
        /*1004*/ 	.word	0x00033910


	//   ....[157]....
        /*1008*/ 	.word	0x000339a0


	//   ....[158]....
        /*100c*/ 	.word	0x00033a00


	//   ....[159]....
        /*1010*/ 	.word	0x00033ad0


	//   ....[160]....
        /*1014*/ 	.word	0x00033b30


	//   ....[161]....
        /*1018*/ 	.word	0x00033c00


	//   ....[162]....
        /*101c*/ 	.word	0x00033c60


	//   ....[163]....
        /*1020*/ 	.word	0x00033d30


	//   ....[164]....
        /*1024*/ 	.word	0x00033f10


	//   ....[165]....
        /*1028*/ 	.word	0x00033fb0


	//   ....[166]....
        /*102c*/ 	.word	0x00034130


	//   ....[167]....
        /*1030*/ 	.word	0x000341b0


	//   ....[168]....
        /*1034*/ 	.word	0x00034230


	//   ....[169]....
        /*1038*/ 	.word	0x000342b0


	//   ....[170]....
        /*103c*/ 	.word	0x00034330


	//   ....[171]....
        /*1040*/ 	.word	0x000343c0


	//   ....[172]....
        /*1044*/ 	.word	0x00034460


	//   ....[173]....
        /*1048*/ 	.word	0x00034510


	//   ....[174]....
        /*104c*/ 	.word	0x00034590


	//   ....[175]....
        /*1050*/ 	.word	0x00034610


	//   ....[176]....
        /*1054*/ 	.word	0x00034690


	//   ....[177]....
        /*1058*/ 	.word	0x00034720


	//   ....[178]....
        /*105c*/ 	.word	0x000347a0


	//   ....[179]....
        /*1060*/ 	.word	0x00034850


	//   ....[180]....
        /*1064*/ 	.word	0x000348a0


	//   ....[181]....
        /*1068*/ 	.word	0x00034940


	//   ....[182]....
        /*106c*/ 	.word	0x00034a70


	//----- nvinfo : EIATTR_REG_RECONFIG
	.align		4
.L_750:
        /*1070*/ 	.byte	0x01, 0x54
	.zero		2


	//----- nvinfo : EIATTR_SYSCALL_OFFSETS
	.align		4
        /*1074*/ 	.byte	0x04, 0x46
        /*1076*/ 	.short	(.L_752 - .L_751)


	//   ....[0]....
.L_751:
        /*1078*/ 	.word	0x00002330


	//   ....[1]....
        /*107c*/ 	.word	0x00002480


	//   ....[2]....
        /*1080*/ 	.word	0x0000af70


	//   ....[3]....
        /*1084*/ 	.word	0x0000b280


	//   ....[4]....
        /*1088*/ 	.word	0x00028740


	//   ....[5]....
        /*108c*/ 	.word	0x000288b0


	//   ....[6]....
        /*1090*/ 	.word	0x00028a00


	//   ....[7]....
        /*1094*/ 	.word	0x00028b40


	//   ....[8]....
        /*1098*/ 	.word	0x00029d30


	//----- nvinfo : EIATTR_MBARRIER_INSTR_OFFSETS
	.align		4
.L_752:
        /*109c*/ 	.byte	0x04, 0x39
        /*109e*/ 	.short	(.L_754 - .L_753)


	//   ....[0]....
.L_753:
        /*10a0*/ 	.word	0x00000270
        /*10a4*/ 	.word	0x000000ff
        /*10a8*/ 	.word	0x0002a800
        /*10ac*/ 	.short	0x0100
        /*10ae*/ 	.byte	0x08
	.zero		1


	//   ....[1]....
        /*10b0*/ 	.word	0x00000280
        /*10b4*/ 	.word	0x000000ff
        /*10b8*/ 	.word	0x0002a820
        /*10bc*/ 	.short	0x0100
        /*10be*/ 	.byte	0x08
	.zero		1


	//   ....[2]....
        /*10c0*/ 	.word	0x00000370
        /*10c4*/ 	.word	0x000000ff
        /*10c8*/ 	.word	0x0002a830
        /*10cc*/ 	.short	0x0100
        /*10ce*/ 	.byte	0x08
	.zero		1


	//   ....[3]....
        /*10d0*/ 	.word	0x00000380
        /*10d4*/ 	.word	0x000000ff
        /*10d8*/ 	.word	0x0002a840
        /*10dc*/ 	.short	0x0100
        /*10de*/ 	.byte	0x08
	.zero		1


	//   ....[4]....
        /*10e0*/ 	.word	0x00000390
        /*10e4*/ 	.word	0x000000ff
        /*10e8*/ 	.word	0x0002a838
        /*10ec*/ 	.short	0x0100
        /*10ee*/ 	.byte	0x08
	.zero		1


	//   ....[5]....
        /*10f0*/ 	.word	0x000003a0
        /*10f4*/ 	.word	0x000000ff
        /*10f8*/ 	.word	0x0002a848
        /*10fc*/ 	.short	0x0100
        /*10fe*/ 	.byte	0x08
	.zero		1


	//   ....[6]....
        /*1100*/ 	.word	0x000004d0
        /*1104*/ 	.word	0x000000ff
        /*1108*/ 	.word	0x0002a850
        /*110c*/ 	.short	0x0100
        /*110e*/ 	.byte	0x08
	.zero		1


	//   ....[7]....
        /*1110*/ 	.word	0x000004e0
        /*1114*/ 	.word	0x000000ff
        /*1118*/ 	.word	0x0002a860
        /*111c*/ 	.short	0x0100
        /*111e*/ 	.byte	0x08
	.zero		1


	//   ....[8]....
        /*1120*/ 	.word	0x000004f0
        /*1124*/ 	.word	0x000000ff
        /*1128*/ 	.word	0x0002a858
        /*112c*/ 	.short	0x0100
        /*112e*/ 	.byte	0x08
	.zero		1


	//   ....[9]....
        /*1130*/ 	.word	0x00000500
        /*1134*/ 	.word	0x000000ff
        /*1138*/ 	.word	0x0002a868
        /*113c*/ 	.short	0x0100
        /*113e*/ 	.byte	0x08
	.zero		1


	//   ....[10]....
        /*1140*/ 	.word	0x000005f0
        /*1144*/ 	.word	0x000000ff
        /*1148*/ 	.word	0x0002a870
        /*114c*/ 	.short	0x0100
        /*114e*/ 	.byte	0x06
	.zero		1


	//   ....[11]....
        /*1150*/ 	.word	0x00000600
        /*1154*/ 	.word	0x000000ff
        /*1158*/ 	.word	0x0002a880
        /*115c*/ 	.short	0x0100
        /*115e*/ 	.byte	0x06
	.zero		1


	//   ....[12]....
        /*1160*/ 	.word	0x00000610
        /*1164*/ 	.word	0x000000ff
        /*1168*/ 	.word	0x0002a878
        /*116c*/ 	.short	0x0100
        /*116e*/ 	.byte	0x06
	.zero		1


	//   ....[13]....
        /*1170*/ 	.word	0x00000620
        /*1174*/ 	.word	0x000000ff
        /*1178*/ 	.word	0x0002a888
        /*117c*/ 	.short	0x0100
        /*117e*/ 	.byte	0x06
	.zero		1


	//   ....[14]....
        /*1180*/ 	.word	0x00000750
        /*1184*/ 	.word	0x000000ff
        /*1188*/ 	.word	0x0002a890
        /*118c*/ 	.short	0x0100
        /*118e*/ 	.byte	0x08
	.zero		1


	//   ....[15]....
        /*1190*/ 	.word	0x00000760
        /*1194*/ 	.word	0x000000ff
        /*1198*/ 	.word	0x0002a8a0
        /*119c*/ 	.short	0x0100
        /*119e*/ 	.byte	0x08
	.zero		1


	//   ....[16]....
        /*11a0*/ 	.word	0x00000770
        /*11a4*/ 	.word	0x000000ff
        /*11a8*/ 	.word	0x0002a898
        /*11ac*/ 	.short	0x0100
        /*11ae*/ 	.byte	0x08
	.zero		1


	//   ....[17]....
        /*11b0*/ 	.word	0x00000780
        /*11b4*/ 	.word	0x000000ff
        /*11b8*/ 	.word	0x0002a8a8
        /*11bc*/ 	.short	0x0100
        /*11be*/ 	.byte	0x08
	.zero		1


	//   ....[18]....
        /*11c0*/ 	.word	0x000008c0
        /*11c4*/ 	.word	0x000000ff
        /*11c8*/ 	.word	0x0002a8b0
        /*11cc*/ 	.short	0x0100
        /*11ce*/ 	.byte	0x08
	.zero		1


	//   ....[19]....
        /*11d0*/ 	.word	0x000008d0
        /*11d4*/ 	.word	0x000000ff
        /*11d8*/ 	.word	0x0002a8c0
        /*11dc*/ 	.short	0x0100
        /*11de*/ 	.byte	0x08
	.zero		1


	//   ....[20]....
        /*11e0*/ 	.word	0x000008e0
        /*11e4*/ 	.word	0x000000ff
        /*11e8*/ 	.word	0x0002a8b8
        /*11ec*/ 	.short	0x0100
        /*11ee*/ 	.byte	0x08
	.zero		1


	//   ....[21]....
        /*11f0*/ 	.word	0x000008f0
        /*11f4*/ 	.word	0x000000ff
        /*11f8*/ 	.word	0x0002a8c8
        /*11fc*/ 	.short	0x0100
        /*11fe*/ 	.byte	0x08
	.zero		1


	//   ....[22]....
        /*1200*/ 	.word	0x00003540
        /*1204*/ 	.word	0x00000052
        /*1208*/ 	.word	0x0002a890
        /*120c*/ 	.short	0x010a
        /*120e*/ 	.byte	0x3f
	.zero		1


	//   ....[23]....
        /*1210*/ 	.word	0x00006650
        /*1214*/ 	.word	0x00000052
        /*1218*/ 	.word	0x0002a890
        /*121c*/ 	.short	0x010a
        /*121e*/ 	.byte	0x3f
	.zero		1


	//   ....[24]....
        /*1220*/ 	.word	0x000096b0
        /*1224*/ 	.word	0x00000052
        /*1228*/ 	.word	0x0002a890
        /*122c*/ 	.short	0x010a
        /*122e*/ 	.byte	0x3f
	.zero		1


	//   ....[25]....
        /*1230*/ 	.word	0x00009b60
        /*1234*/ 	.word	0x00000004
        /*1238*/ 	.word	0x00000000
        /*123c*/ 	.short	0x0101
        /*123e*/ 	.byte	0x3f
	.zero		1


	//   ....[26]....
        /*1240*/ 	.word	0x00009ba0
        /*1244*/ 	.word	0x00000052
        /*1248*/ 	.word	0x0002a8b0
        /*124c*/ 	.short	0x010a
        /*124e*/ 	.byte	0x3f
	.zero		1


	//   ....[27]....
        /*1250*/ 	.word	0x0000a030
        /*1254*/ 	.word	0x00000052
        /*1258*/ 	.word	0x00000000
        /*125c*/ 	.short	0x0101
        /*125e*/ 	.byte	0x3f
	.zero		1


	//   ....[28]....
        /*1260*/ 	.word	0x0000b000
        /*1264*/ 	.word	0x00000010
        /*1268*/ 	.word	0x0002a800
        /*126c*/ 	.short	0x010a
        /*126e*/ 	.byte	0x3f
	.zero		1


	//   ....[29]....
        /*1270*/ 	.word	0x0000b050
        /*1274*/ 	.word	0x00000010
        /*1278*/ 	.word	0x0002a800
        /*127c*/ 	.short	0x010a
        /*127e*/ 	.byte	0x3f
	.zero		1


	//   ....[30]....
        /*1280*/ 	.word	0x0000ba50
        /*1284*/ 	.word	0x00000010
        /*1288*/ 	.word	0x0002a800
        /*128c*/ 	.short	0x010a
        /*128e*/ 	.byte	0x3f
	.zero		1


	//   ....[31]....
        /*1290*/ 	.word	0x0000efe0
        /*1294*/ 	.word	0x00000010
        /*1298*/ 	.word	0x0002a800
        /*129c*/ 	.short	0x010a
        /*129e*/ 	.byte	0x3f
	.zero		1


	//   ....[32]....
        /*12a0*/ 	.word	0x000120e0
        /*12a4*/ 	.word	0x0000000b
        /*12a8*/ 	.word	0x0002a830
        /*12ac*/ 	.short	0x010a
        /*12ae*/ 	.byte	0x3f
	.zero		1


	//   ....[33]....
        /*12b0*/ 	.word	0x00012120
        /*12b4*/ 	.word	0x0000000b
        /*12b8*/ 	.word	0x0002a830
        /*12bc*/ 	.short	0x010a
        /*12be*/ 	.byte	0x3f
	.zero		1


	//   ....[34]....
        /*12c0*/ 	.word	0x00012680
        /*12c4*/ 	.word	0x00000000
        /*12c8*/ 	.word	0x00000000
        /*12cc*/ 	.short	0x0101
        /*12ce*/ 	.byte	0x3f
	.zero		1


	//   ....[35]....
        /*12d0*/ 	.word	0x00015740
        /*12d4*/ 	.word	0x00000009
        /*12d8*/ 	.word	0x0002a830
        /*12dc*/ 	.short	0x010a
        /*12de*/ 	.byte	0x3f
	.zero		1


	//   ....[36]....
        /*12e0*/ 	.word	0x00015790
        /*12e4*/ 	.word	0x00000009
        /*12e8*/ 	.word	0x0002a830
        /*12ec*/ 	.short	0x010a
        /*12ee*/ 	.byte	0x3f
	.zero		1


	//   ....[37]....
        /*12f0*/ 	.word	0x00015ae0
        /*12f4*/ 	.word	0x00000009
        /*12f8*/ 	.word	0x0002a850
        /*12fc*/ 	.short	0x010a
        /*12fe*/ 	.byte	0x3f
	.zero		1


	//   ....[38]....
        /*1300*/ 	.word	0x00015b20
        /*1304*/ 	.word	0x00000009
        /*1308*/ 	.word	0x0002a850
        /*130c*/ 	.short	0x010a
        /*130e*/ 	.byte	0x3f
	.zero		1


	//   ....[39]....
        /*1310*/ 	.word	0x00015ef0
        /*1314*/ 	.word	0x00000008
        /*1318*/ 	.word	0x00000000
        /*131c*/ 	.short	0x0101
        /*131e*/ 	.byte	0x3f
	.zero		1


	//   ....[40]....
        /*1320*/ 	.word	0x000182a0
        /*1324*/ 	.word	0x0000000f
        /*1328*/ 	.word	0x00000000
        /*132c*/ 	.short	0x0101
        /*132e*/ 	.byte	0x3f
	.zero		1


	//   ....[41]....
        /*1330*/ 	.word	0x00018dd0
        /*1334*/ 	.word	0x00000003
        /*1338*/ 	.word	0x0002a830
        /*133c*/ 	.short	0x010a
        /*133e*/ 	.byte	0x3f
	.zero		1


	//   ....[42]....
        /*1340*/ 	.word	0x00018e20
        /*1344*/ 	.word	0x00000003
        /*1348*/ 	.word	0x0002a830
        /*134c*/ 	.short	0x010a
        /*134e*/ 	.byte	0x3f
	.zero		1


	//   ....[43]....
        /*1350*/ 	.word	0x000191a0
        /*1354*/ 	.word	0x00000003
        /*1358*/ 	.word	0x0002a850
        /*135c*/ 	.short	0x010a
        /*135e*/ 	.byte	0x3f
	.zero		1


	//   ....[44]....
        /*1360*/ 	.word	0x000191e0
        /*1364*/ 	.word	0x00000003
        /*1368*/ 	.word	0x0002a850
        /*136c*/ 	.short	0x010a
        /*136e*/ 	.byte	0x3f
	.zero		1


	//   ....[45]....
        /*1370*/ 	.word	0x000194b0
        /*1374*/ 	.word	0x00000000
        /*1378*/ 	.word	0x00000000
        /*137c*/ 	.short	0x0101
        /*137e*/ 	.byte	0x3f
	.zero		1


	//   ....[46]....
        /*1380*/ 	.word	0x0001a860
        /*1384*/ 	.word	0x0000000c
        /*1388*/ 	.word	0x00000000
        /*138c*/ 	.short	0x0101
        /*138e*/ 	.byte	0x3f
	.zero		1


	//   ....[47]....
        /*1390*/ 	.word	0x0001b0d0
        /*1394*/ 	.word	0x00000003
        /*1398*/ 	.word	0x0002a830
        /*139c*/ 	.short	0x010a
        /*139e*/ 	.byte	0x3f
	.zero		1


	//   ....[48]....
        /*13a0*/ 	.word	0x0001b120
        /*13a4*/ 	.word	0x00000003
        /*13a8*/ 	.word	0x0002a830
        /*13ac*/ 	.short	0x010a
        /*13ae*/ 	.byte	0x3f
	.zero		1


	//   ....[49]....
        /*13b0*/ 	.word	0x0001b4a0
        /*13b4*/ 	.word	0x00000003
        /*13b8*/ 	.word	0x0002a850
        /*13bc*/ 	.short	0x010a
        /*13be*/ 	.byte	0x3f
	.zero		1


	//   ....[50]....
        /*13c0*/ 	.word	0x0001b4e0
        /*13c4*/ 	.word	0x00000003
        /*13c8*/ 	.word	0x0002a850
        /*13cc*/ 	.short	0x010a
        /*13ce*/ 	.byte	0x3f
	.zero		1


	//   ....[51]....
        /*13d0*/ 	.word	0x0001b850
        /*13d4*/ 	.word	0x00000000
        /*13d8*/ 	.word	0x00000000
        /*13dc*/ 	.short	0x0101
        /*13de*/ 	.byte	0x3f
	.zero		1


	//   ....[52]....
        /*13e0*/ 	.word	0x0001dc50
        /*13e4*/ 	.word	0x0000000c
        /*13e8*/ 	.word	0x00000000
        /*13ec*/ 	.short	0x0101
        /*13ee*/ 	.byte	0x3f
	.zero		1


	//   ....[53]....
        /*13f0*/ 	.word	0x0001e3f0
        /*13f4*/ 	.word	0x00000004
        /*13f8*/ 	.word	0x0002a850
        /*13fc*/ 	.short	0x010a
        /*13fe*/ 	.byte	0x3f
	.zero		1


	//   ....[54]....
        /*1400*/ 	.word	0x0001e470
        /*1404*/ 	.word	0x00000004
        /*1408*/ 	.word	0x0002a850
        /*140c*/ 	.short	0x010a
        /*140e*/ 	.byte	0x3f
	.zero		1


	//   ....[55]....
        /*1410*/ 	.word	0x0001eb80
        /*1414*/ 	.word	0x0000000b
        /*1418*/ 	.word	0x00000000
        /*141c*/ 	.short	0x0101
        /*141e*/ 	.byte	0x3f
	.zero		1


	//   ....[56]....
        /*1420*/ 	.word	0x000219b0
        /*1424*/ 	.word	0x00000000
        /*1428*/ 	.word	0x00000000
        /*142c*/ 	.short	0x0101
        /*142e*/ 	.byte	0x3f
	.zero		1


	//   ....[57]....
        /*1430*/ 	.word	0x000221b0
        /*1434*/ 	.word	0x00000020
        /*1438*/ 	.word	0x00000000
        /*143c*/ 	.short	0x0101
        /*143e*/ 	.byte	0x3f
	.zero		1


	//   ....[58]....
        /*1440*/ 	.word	0x00026b90
        /*1444*/ 	.word	0x00000017
        /*1448*/ 	.word	0x0002a820
        /*144c*/ 	.short	0x010a
        /*144e*/ 	.byte	0x3f
	.zero		1


	//   ....[59]....
        /*1450*/ 	.word	0x00026c20
        /*1454*/ 	.word	0x0000000b
        /*1458*/ 	.word	0x0002a8a0
        /*145c*/ 	.short	0x010a
        /*145e*/ 	.byte	0x3f
	.zero		1


	//   ....[60]....
        /*1460*/ 	.word	0x00027070
        /*1464*/ 	.word	0x0000000b
        /*1468*/ 	.word	0x0002a8c0
        /*146c*/ 	.short	0x010a
        /*146e*/ 	.byte	0x3f
	.zero		1


	//   ....[61]....
        /*1470*/ 	.word	0x00027580
        /*1474*/ 	.word	0x0000000a
        /*1478*/ 	.word	0x0002a8a0
        /*147c*/ 	.short	0x010a
        /*147e*/ 	.byte	0x3f
	.zero		1


	//   ....[62]....
        /*1480*/ 	.word	0x000279c0
        /*1484*/ 	.word	0x0000000a
        /*1488*/ 	.word	0x0002a8c0
        /*148c*/ 	.short	0x010a
        /*148e*/ 	.byte	0x3f
	.zero		1


	//   ....[63]....
        /*1490*/ 	.word	0x00028f50
        /*1494*/ 	.word	0x00000006
        /*1498*/ 	.word	0x0002a880
        /*149c*/ 	.short	0x010a
        /*149e*/ 	.byte	0x3f
	.zero		1


	//   ....[64]....
        /*14a0*/ 	.word	0x00029490
        /*14a4*/ 	.word	0x00000006
        /*14a8*/ 	.word	0x0002a870
        /*14ac*/ 	.short	0x0107
        /*14ae*/ 	.byte	0x3f
	.zero		1


	//   ....[65]....
        /*14b0*/ 	.word	0x00029550
        /*14b4*/ 	.word	0x00000006
        /*14b8*/ 	.word	0x0002a870
        /*14bc*/ 	.short	0x0101
        /*14be*/ 	.byte	0x3f
	.zero		1


	//   ....[66]....
        /*14c0*/ 	.word	0x000295a0
        /*14c4*/ 	.word	0x00000006
        /*14c8*/ 	.word	0x0002a840
        /*14cc*/ 	.short	0x010a
        /*14ce*/ 	.byte	0x3f
	.zero		1


	//   ....[67]....
        /*14d0*/ 	.word	0x00029a10
        /*14d4*/ 	.word	0x00000006
        /*14d8*/ 	.word	0x0002a830
        /*14dc*/ 	.short	0x0107
        /*14de*/ 	.byte	0x3f
	.zero		1


	//   ....[68]....
        /*14e0*/ 	.word	0x00029ae0
        /*14e4*/ 	.word	0x00000006
        /*14e8*/ 	.word	0x0002a830
        /*14ec*/ 	.short	0x0101
        /*14ee*/ 	.byte	0x3f
	.zero		1


	//   ....[69]....
        /*14f0*/ 	.word	0x0002a410
        /*14f4*/ 	.word	0x00000017
        /*14f8*/ 	.word	0x0002a800
        /*14fc*/ 	.short	0x0107
        /*14fe*/ 	.byte	0x3f
	.zero		1


	//   ....[70]....
        /*1500*/ 	.word	0x0002a510
        /*1504*/ 	.word	0x00000017
        /*1508*/ 	.word	0x0002a800
        /*150c*/ 	.short	0x0101
        /*150e*/ 	.byte	0x3f
	.zero		1


	//   ....[71]....
        /*1510*/ 	.word	0x0002a530
        /*1514*/ 	.word	0x00000017
        /*1518*/ 	.word	0x0002a820
        /*151c*/ 	.short	0x010a
        /*151e*/ 	.byte	0x3f
	.zero		1


	//   ....[72]....
        /*1520*/ 	.word	0x0002a880
        /*1524*/ 	.word	0x00000004
        /*1528*/ 	.word	0x0002a880
        /*152c*/ 	.short	0x010a
        /*152e*/ 	.byte	0x3f
	.zero		1


	//   ....[73]....
        /*1530*/ 	.word	0x0002ac60
        /*1534*/ 	.word	0x00000004
        /*1538*/ 	.word	0x0002a870
        /*153c*/ 	.short	0x0107
        /*153e*/ 	.byte	0x3f
	.zero		1


	//   ....[74]....
        /*1540*/ 	.word	0x0002ad20
        /*1544*/ 	.word	0x00000004
        /*1548*/ 	.word	0x0002a870
        /*154c*/ 	.short	0x0101
        /*154e*/ 	.byte	0x3f
	.zero		1


	//   ....[75]....
        /*1550*/ 	.word	0x0002ad50
        /*1554*/ 	.word	0x00000004
        /*1558*/ 	.word	0x0002a840
        /*155c*/ 	.short	0x010a
        /*155e*/ 	.byte	0x3f
	.zero		1


	//   ....[76]....
        /*1560*/ 	.word	0x0002b110
        /*1564*/ 	.word	0x00000004
        /*1568*/ 	.word	0x0002a830
        /*156c*/ 	.short	0x0107
        /*156e*/ 	.byte	0x3f
	.zero		1


	//   ....[77]....
        /*1570*/ 	.word	0x0002b1e0
        /*1574*/ 	.word	0x00000004
        /*1578*/ 	.word	0x0002a830
        /*157c*/ 	.short	0x0101
        /*157e*/ 	.byte	0x3f
	.zero		1


	//   ....[78]....
        /*1580*/ 	.word	0x0002b260
        /*1584*/ 	.word	0x00000002
        /*1588*/ 	.word	0x0002a870
        /*158c*/ 	.short	0x010a
        /*158e*/ 	.byte	0x3f
	.zero		1


	//   ....[79]....
        /*1590*/ 	.word	0x0002b2f0
        /*1594*/ 	.word	0x00000002
        /*1598*/ 	.word	0x0002a860
        /*159c*/ 	.short	0x010a
        /*159e*/ 	.byte	0x3f
	.zero		1


	//   ....[80]....
        /*15a0*/ 	.word	0x0002ba60
        /*15a4*/ 	.word	0x00000002
        /*15a8*/ 	.word	0x0002a850
        /*15ac*/ 	.short	0x0101
        /*15ae*/ 	.byte	0x3f
	.zero		1


	//   ....[81]....
        /*15b0*/ 	.word	0x0002bae0
        /*15b4*/ 	.word	0x00000002
        /*15b8*/ 	.word	0x00000000
        /*15bc*/ 	.short	0x0101
        /*15be*/ 	.byte	0x3f
	.zero		1


	//   ....[82]....
        /*15c0*/ 	.word	0x0002bca0
        /*15c4*/ 	.word	0x00000002
        /*15c8*/ 	.word	0x0002a870
        /*15cc*/ 	.short	0x010a
        /*15ce*/ 	.byte	0x3f
	.zero		1


	//   ....[83]....
        /*15d0*/ 	.word	0x0002bd20
        /*15d4*/ 	.word	0x00000002
        /*15d8*/ 	.word	0x0002a860
        /*15dc*/ 	.short	0x010a
        /*15de*/ 	.byte	0x3f
	.zero		1


	//   ....[84]....
        /*15e0*/ 	.word	0x0002c4a0
        /*15e4*/ 	.word	0x00000002
        /*15e8*/ 	.word	0x0002a850
        /*15ec*/ 	.short	0x0101
        /*15ee*/ 	.byte	0x3f
	.zero		1


	//   ....[85]....
        /*15f0*/ 	.word	0x0002c520
        /*15f4*/ 	.word	0x00000002
        /*15f8*/ 	.word	0x00000000
        /*15fc*/ 	.short	0x0101
        /*15fe*/ 	.byte	0x3f
	.zero		1


	//   ....[86]....
        /*1600*/ 	.word	0x0002d660
        /*1604*/ 	.word	0x00000005
        /*1608*/ 	.word	0x0002a820
        /*160c*/ 	.short	0x010a
        /*160e*/ 	.byte	0x3f
	.zero		1


	//   ....[87]....
        /*1610*/ 	.word	0x0002d7d0
        /*1614*/ 	.word	0x00000003
        /*1618*/ 	.word	0x0002a840
        /*161c*/ 	.short	0x010a
        /*161e*/ 	.byte	0x3f
	.zero		1


	//   ....[88]....
        /*1620*/ 	.word	0x0002d870
        /*1624*/ 	.word	0x00000005
        /*1628*/ 	.word	0x0002a840
        /*162c*/ 	.short	0x010a
        /*162e*/ 	.byte	0x3f
	.zero		1


	//   ....[89]....
        /*1630*/ 	.word	0x0002d8b0
        /*1634*/ 	.word	0x00000003
        /*1638*/ 	.word	0x0002a860
        /*163c*/ 	.short	0x010a
        /*163e*/ 	.byte	0x3f
	.zero		1


	//   ....[90]....
        /*1640*/ 	.word	0x0002d8f0
        /*1644*/ 	.word	0x00000005
        /*1648*/ 	.word	0x0002a860
        /*164c*/ 	.short	0x010a
        /*164e*/ 	.byte	0x3f
	.zero		1


	//   ....[91]....
        /*1650*/ 	.word	0x0002d930
        /*1654*/ 	.word	0x00000003
        /*1658*/ 	.word	0x0002a880
        /*165c*/ 	.short	0x010a
        /*165e*/ 	.byte	0x3f
	.zero		1


	//   ....[92]....
        /*1660*/ 	.word	0x0002d970
        /*1664*/ 	.word	0x00000005
        /*1668*/ 	.word	0x0002a880
        /*166c*/ 	.short	0x010a
        /*166e*/ 	.byte	0x3f
	.zero		1


	//   ....[93]....
        /*1670*/ 	.word	0x0002d9d0
        /*1674*/ 	.word	0x00000052
        /*1678*/ 	.word	0x0002a890
        /*167c*/ 	.short	0x010a
        /*167e*/ 	.byte	0x3f
	.zero		1


	//   ....[94]....
        /*1680*/ 	.word	0x0002db40
        /*1684*/ 	.word	0x00000052
        /*1688*/ 	.word	0x0002a890
        /*168c*/ 	.short	0x010a
        /*168e*/ 	.byte	0x3f
	.zero		1


	//   ....[95]....
        /*1690*/ 	.word	0x0002dcc0
        /*1694*/ 	.word	0x00000052
        /*1698*/ 	.word	0x0002a890
        /*169c*/ 	.short	0x010a
        /*169e*/ 	.byte	0x3f
	.zero		1


	//   ....[96]....
        /*16a0*/ 	.word	0x0002de20
        /*16a4*/ 	.word	0x00000052
        /*16a8*/ 	.word	0x0002a8b0
        /*16ac*/ 	.short	0x010a
        /*16ae*/ 	.byte	0x3f
	.zero		1


	//   ....[97]....
        /*16b0*/ 	.word	0x0002e0d0
        /*16b4*/ 	.word	0x00000010
        /*16b8*/ 	.word	0x0002a800
        /*16bc*/ 	.short	0x010a
        /*16be*/ 	.byte	0x3f
	.zero		1


	//   ....[98]....
        /*16c0*/ 	.word	0x0002e2e0
        /*16c4*/ 	.word	0x00000010
        /*16c8*/ 	.word	0x0002a800
        /*16cc*/ 	.short	0x010a
        /*16ce*/ 	.byte	0x3f
	.zero		1


	//   ....[99]....
        /*16d0*/ 	.word	0x0002e330
        /*16d4*/ 	.word	0x0000000b
        /*16d8*/ 	.word	0x0002a830
        /*16dc*/ 	.short	0x010a
        /*16de*/ 	.byte	0x3f
	.zero		1


	//   ....[100]....
        /*16e0*/ 	.word	0x0002e380
        /*16e4*/ 	.word	0x00000009
        /*16e8*/ 	.word	0x0002a830
        /*16ec*/ 	.short	0x010a
        /*16ee*/ 	.byte	0x3f
	.zero		1


	//   ....[101]....
        /*16f0*/ 	.word	0x0002e3d0
        /*16f4*/ 	.word	0x00000009
        /*16f8*/ 	.word	0x0002a850
        /*16fc*/ 	.short	0x010a
        /*16fe*/ 	.byte	0x3f
	.zero		1


	//   ....[102]....
        /*1700*/ 	.word	0x0002e420
        /*1704*/ 	.word	0x00000003
        /*1708*/ 	.word	0x0002a830
        /*170c*/ 	.short	0x010a
        /*170e*/ 	.byte	0x3f
	.zero		1


	//   ....[103]....
        /*1710*/ 	.word	0x0002e470
        /*1714*/ 	.word	0x00000003
        /*1718*/ 	.word	0x0002a850
        /*171c*/ 	.short	0x010a
        /*171e*/ 	.byte	0x3f
	.zero		1


	//   ....[104]....
        /*1720*/ 	.word	0x0002e4c0
        /*1724*/ 	.word	0x00000003
        /*1728*/ 	.word	0x0002a830
        /*172c*/ 	.short	0x010a
        /*172e*/ 	.byte	0x3f
	.zero		1


	//   ....[105]....
        /*1730*/ 	.word	0x0002e510
        /*1734*/ 	.word	0x00000003
        /*1738*/ 	.word	0x0002a850
        /*173c*/ 	.short	0x010a
        /*173e*/ 	.byte	0x3f
	.zero		1


	//   ....[106]....
        /*1740*/ 	.word	0x0002e560
        /*1744*/ 	.word	0x00000004
        /*1748*/ 	.word	0x0002a850
        /*174c*/ 	.short	0x010a
        /*174e*/ 	.byte	0x3f
	.zero		1


	//   ....[107]....
        /*1750*/ 	.word	0x00031e30
        /*1754*/ 	.word	0x00000017
        /*1758*/ 	.word	0x0002a820
        /*175c*/ 	.short	0x010a
        /*175e*/ 	.byte	0x3f
	.zero		1


	//   ....[108]....
        /*1760*/ 	.word	0x00031e80
        /*1764*/ 	.word	0x0000000b
        /*1768*/ 	.word	0x0002a8a0
        /*176c*/ 	.short	0x010a
        /*176e*/ 	.byte	0x3f
	.zero		1


	//   ....[109]....
        /*1770*/ 	.word	0x00031ed0
        /*1774*/ 	.word	0x0000000b
        /*1778*/ 	.word	0x0002a8c0
        /*177c*/ 	.short	0x010a
        /*177e*/ 	.byte	0x3f
	.zero		1


	//   ....[110]....
        /*1780*/ 	.word	0x00031f20
        /*1784*/ 	.word	0x0000000a
        /*1788*/ 	.word	0x0002a8a0
        /*178c*/ 	.short	0x010a
        /*178e*/ 	.byte	0x3f
	.zero		1


	//   ....[111]....
        /*1790*/ 	.word	0x00031f70
        /*1794*/ 	.word	0x0000000a
        /*1798*/ 	.word	0x0002a8c0
        /*179c*/ 	.short	0x010a
        /*179e*/ 	.byte	0x3f
	.zero		1


	//   ....[112]....
        /*17a0*/ 	.word	0x000320a0
        /*17a4*/ 	.word	0x00000006
        /*17a8*/ 	.word	0x0002a880
        /*17ac*/ 	.short	0x010a
        /*17ae*/ 	.byte	0x3f
	.zero		1


	//   ....[113]....
        /*17b0*/ 	.word	0x00032790
        /*17b4*/ 	.word	0x00000006
        /*17b8*/ 	.word	0x0002a840
        /*17bc*/ 	.short	0x010a
        /*17be*/ 	.byte	0x3f
	.zero		1


	//   ....[114]....
        /*17c0*/ 	.word	0x000332f0
        /*17c4*/ 	.word	0x00000017
        /*17c8*/ 	.word	0x0002a820
        /*17cc*/ 	.short	0x010a
        /*17ce*/ 	.byte	0x3f
	.zero		1


	//   ....[115]....
        /*17d0*/ 	.word	0x00033340
        /*17d4*/ 	.word	0x00000004
        /*17d8*/ 	.word	0x0002a880
        /*17dc*/ 	.short	0x010a
        /*17de*/ 	.byte	0x3f
	.zero		1


	//   ....[116]....
        /*17e0*/ 	.word	0x00033860
        /*17e4*/ 	.word	0x00000004
        /*17e8*/ 	.word	0x0002a840
        /*17ec*/ 	.short	0x010a
        /*17ee*/ 	.byte	0x3f
	.zero		1


	//   ....[117]....
        /*17f0*/ 	.word	0x00033d70
        /*17f4*/ 	.word	0x00000002
        /*17f8*/ 	.word	0x0002a870
        /*17fc*/ 	.short	0x010a
        /*17fe*/ 	.byte	0x3f
	.zero		1


	//   ....[118]....
        /*1800*/ 	.word	0x00033dc0
        /*1804*/ 	.word	0x00000002
        /*1808*/ 	.word	0x0002a860
        /*180c*/ 	.short	0x010a
        /*180e*/ 	.byte	0x3f
	.zero		1


	//   ....[119]....
        /*1810*/ 	.word	0x00033e10
        /*1814*/ 	.word	0x00000002
        /*1818*/ 	.word	0x0002a870
        /*181c*/ 	.short	0x010a
        /*181e*/ 	.byte	0x3f
	.zero		1


	//   ....[120]....
        /*1820*/ 	.word	0x00033e60
        /*1824*/ 	.word	0x00000002
        /*1828*/ 	.word	0x0002a860
        /*182c*/ 	.short	0x010a
        /*182e*/ 	.byte	0x3f
	.zero		1


	//   ....[121]....
        /*1830*/ 	.word	0x00034990
        /*1834*/ 	.word	0x00000005
        /*1838*/ 	.word	0x0002a820
        /*183c*/ 	.short	0x010a
        /*183e*/ 	.byte	0x3f
	.zero		1


	//   ....[122]....
        /*1840*/ 	.word	0x00034b30
        /*1844*/ 	.word	0x00000003
        /*1848*/ 	.word	0x0002a840
        /*184c*/ 	.short	0x010a
        /*184e*/ 	.byte	0x3f
	.zero		1


	//   ....[123]....
        /*1850*/ 	.word	0x00034b80
        /*1854*/ 	.word	0x00000005
        /*1858*/ 	.word	0x0002a840
        /*185c*/ 	.short	0x010a
        /*185e*/ 	.byte	0x3f
	.zero		1


	//   ....[124]....
        /*1860*/ 	.word	0x00034bd0
        /*1864*/ 	.word	0x00000003
        /*1868*/ 	.word	0x0002a860
        /*186c*/ 	.short	0x010a
        /*186e*/ 	.byte	0x3f
	.zero		1


	//   ....[125]....
        /*1870*/ 	.word	0x00034c20
        /*1874*/ 	.word	0x00000005
        /*1878*/ 	.word	0x0002a860
        /*187c*/ 	.short	0x010a
        /*187e*/ 	.byte	0x3f
	.zero		1


	//   ....[126]....
        /*1880*/ 	.word	0x00034c70
        /*1884*/ 	.word	0x00000003
        /*1888*/ 	.word	0x0002a880
        /*188c*/ 	.short	0x010a
        /*188e*/ 	.byte	0x3f
	.zero		1


	//----- nvinfo : EIATTR_NUM_MBARRIERS
	.align		4
.L_754:
        /*1890*/ 	.byte	0x03, 0x38
        /*1892*/ 	.short	0x0016


	//----- nvinfo : EIATTR_EXIT_INSTR_OFFSETS
	.align		4
        /*1894*/ 	.byte	0x04, 0x1c
        /*1896*/ 	.short	(.L_756 - .L_755)


	//   ....[0]....
.L_755:
        /*1898*/ 	.word	0x0002d9c0


	//----- nvinfo : EIATTR_MAX_THREADS
	.align		4
.L_756:
        /*189c*/ 	.byte	0x04, 0x05
        /*189e*/ 	.short	(.L_758 - .L_757)
.L_757:
        /*18a0*/ 	.word	0x00000180
        /*18a4*/ 	.word	0x00000001
        /*18a8*/ 	.word	0x00000001


	//----- nvinfo : EIATTR_CRS_STACK_SIZE
	.align		4
.L_758:
        /*18ac*/ 	.byte	0x04, 0x1e
        /*18ae*/ 	.short	(.L_760 - .L_759)
.L_759:
        /*18b0*/ 	.word	0x00000000


	//----- nvinfo : EIATTR_CBANK_PARAM_SIZE
	.align		4
.L_760:
        /*18b4*/ 	.byte	0x03, 0x19
        /*18b6*/ 	.short	0x0af0


	//----- nvinfo : EIATTR_PARAM_CBANK
	.align		4
        /*18b8*/ 	.byte	0x04, 0x0a
        /*18ba*/ 	.short	(.L_762 - .L_761)
	.align		4
.L_761:
        /*18bc*/ 	.word	index@(.nv.constant0._ZN7cutlass13device_kernelIN5flash11enable_sm90INS1_16FlashAttnFwdSm90INS1_25CollectiveMainloopFwdSm90ILi2EN4cute5tupleIJNS5_1CILi1EEES8_S8_EEENS6_IJNS7_ILi128EEESA_NS7_ILi192EEEEEELi192ENS_12float_e4m3_tEfNS_4arch4Sm90ELb0ELb1ELb0ELb1ELb1ELb1ELb0ELb1ELb1ELb1ELb1ELb0EEENS1_21CollectiveEpilogueFwdINS6_IJSA_SB_SA_EEES9_NS_10bfloat16_tESF_Li256ELb1ELb1ELb1ELb1EEENS1_36VarlenDynamicPersistentTileSchedulerILi128ELi128ELi256ELi128ELb1ELb1ELb1ELb1ELb0ELb1EEEEEEEEEvNT_6ParamsE)
        /*18c0*/ 	.short	0x0210
        /*18c2*/ 	.short	0x0af0


	//----- nvinfo : EIATTR_SW_WAR
	.align		4
.L_762:
        /*18c4*/ 	.byte	0x04, 0x36
        /*18c6*/ 	.short	(.L_764 - .L_763)
.L_763:
        /*18c8*/ 	.word	0x00000008
.L_764:


//--------------------- .nv.info._ZN7cutlass13device_kernelIN5flash11enable_sm90INS1_16FlashAttnFwdSm90INS1_25CollectiveMainloopFwdSm90ILi2EN4cute5tupleIJNS5_1CILi1EEES8_S8_EEENS6_IJNS7_ILi128EEENS7_ILi160EEENS7_ILi192EEEEEELi192ENS_12float_e4m3_tEfNS_4arch4Sm90ELb1ELb0ELb0ELb0ELb1ELb0ELb0ELb1ELb1ELb1ELb1ELb0EEENS1_21CollectiveEpilogueFwdINS6_IJSA_SC_SB_EEES9_NS_10bfloat16_tESG_Li256ELb0ELb1ELb1ELb1EEENS1_19SingleTileSchedulerILb0ELb1ELb1ELi128EEEEEEEEEvNT_6ParamsE --------------------------
	.section	.nv.info._ZN7cutlass13device_kernelIN5flash11enable_sm90INS1_16FlashAttnFwdSm90INS1_25CollectiveMainloopFwdSm90ILi2EN4cute5tupleIJNS5_1CILi1EEES8_S8_EEENS6_IJNS7_ILi128EEENS7_ILi160EEENS7_ILi192EEEEEELi192ENS_12float_e4m3_tEfNS_4arch4Sm90ELb1ELb0ELb0ELb0ELb1ELb0ELb0ELb1ELb1ELb1ELb1ELb0EEENS1_21CollectiveEpilogueFwdINS6_IJSA_SC_SB_EEES9_NS_10bfloat16_tESG_Li256ELb0ELb1ELb1ELb1EEENS1_19SingleTileSchedulerILb0ELb1ELb1ELi128EEEEEEEEEvNT_6ParamsE,"",@"SHT_CUDA_INFO"
	.sectionflags	@""
	.align	4


	//----- nvinfo : EIATTR_CUDA_API_VERSION
	.align		4
        /*0000*/ 	.byte	0x04, 0x37
        /*0002*/ 	.short	(.L_766 - .L_765)
.L_765:
        /*0004*/ 	.word	0x00000082


	//----- nvinfo : EIATTR_KPARAM_INFO
	.align		4
.L_766:
        /*0008*/ 	.byte	0x04, 0x17
        /*000a*/ 	.short	(.L_768 - .L_767)
.L_767:
        /*000c*/ 	.word	0x00000000
        /*0010*/ 	.short	0x0000
        /*0012*/ 	.short	0x0070
        /*0014*/ 	.byte	0x00, 0xf0, 0x01, 0x28


	//----- nvinfo : EIATTR_SPARSE_MMA_MASK
	.align		4
.L_768:
        /*0018*/ 	.byte	0x03, 0x50
        /*001a*/ 	.short	0x0000


	//----- nvinfo : EIATTR_MAXREG_COUNT
	.align		4
        /*001c*/ 	.byte	0x03, 0x1b
        /*001e*/ 	.short	0x00a8


	//----- nvinfo : EIATTR_NUM_BARRIERS
	.align		4
        /*0020*/ 	.byte	0x02, 0x4c
        /*0022*/ 	.byte	0x10
	.zero		1


	//----- nvinfo : EIATTR_EXTERNS
	.align		4
        /*0024*/ 	.byte	0x04, 0x0f
        /*0026*/ 	.short	(.L_770 - .L_769)


	//   ....[0]....
	.align		4
.L_769:
        /*0028*/ 	.word	index@(__assertfail)


	//----- nvinfo : EIATTR_ANNOTATIONS
	.align		4
.L_770:
        /*002c*/ 	.byte	0x04, 0x55
        /*002e*/ 	.short	(.L_772 - .L_771)


	//   ....[0]....
.L_771:
        /* <DEDUP_REMOVED lines=10> */


	//----- nvinfo : EIATTR_MERCURY_ISA_VERSION
	.align		4
.L_772:
        /*00b8*/ 	.byte	0x03, 0x5f
        /*00ba*/ 	.short	0x0101


	//----- nvinfo : EIATTR_INT_WARP_WIDE_INSTR_OFFSETS
	.align		4
        /*00bc*/ 	.byte	0x04, 0x31
        /*00be*/ 	.short	(.L_774 - .L_773)


	//   ....[0]....
.L_773:
        /*00c0*/ 	.word	0x000000c0


	//   ....[1]....
        /*00c4*/ 	.word	0x000000d0


	//   ....[2]....
        /*00c8*/ 	.word	0x00000170


	//----- nvinfo : EIATTR_COOP_GROUP_MASK_REGIDS
	.align		4
.L_774:
        /*00cc*/ 	.byte	0x04, 0x29
        /*00ce*/ 	.short	(.L_776 - .L_775)


	//   ....[0]....
.L_775:
        /*00d0*/ 	.word	0xffffffff


	//   ....[1]....
        /*00d4*/ 	.word	0xffffffff


	//   ....[2]....
        /*00d8*/ 	.word	0xffffffff


	//   ....[3]....
        /*00dc*/ 	.word	0xffffffff


	//   ....[4]....
        /*00e0*/ 	.word	0xffffffff


	//   ....[5]....
        /*00e4*/ 	.word	0xffffffff


	//   ....[6]....
        /*00e8*/ 	.word	0xffffffff


	//   ....[7]....
        /*00ec*/ 	.word	0xffffffff


	//   ....[8]....
        /*00f0*/ 	.word	0xffffffff


	//   ....[9]....
        /*00f4*/ 	.word	0xffffffff


	//   ....[10]....
        /*00f8*/ 	.word	0xffffffff


	//   ....[11]....
        /*00fc*/ 	.word	0xffffffff


	//   ....[12]....
        /*0100*/ 	.word	0xffffffff


	//   ....[13]....
        /*0104*/ 	.word	0xffffffff


	//   ....[14]....
        /*0108*/ 	.word	0xffffffff


	//   ....[15]....
        /*010c*/ 	.word	0xffffffff


	//   ....[16]....
        /*0110*/ 	.word	0xffffffff


	//   ....[17]....
        /*0114*/ 	.word	0xffffffff


	//   ....[18]....
        /*0118*/ 	.word	0xffffffff


	//   ....[19]....
        /*011c*/ 	.word	0xffffffff


	//   ....[20]....
        /*0120*/ 	.word	0xffffffff


	//   ....[21]....
        /*0124*/ 	.word	0xffffffff


	//   ....[22]....
        /*0128*/ 	.word	0xffffffff


	//   ....[23]....
        /*012c*/ 	.word	0xffffffff


	//   ....[24]....
        /*0130*/ 	.word	0xffffffff


	//   ....[25]....
        /*0134*/ 	.word	0xffffffff


	//   ....[26]....
        /*0138*/ 	.word	0xffffffff


	//   ....[27]....
        /*013c*/ 	.word	0xffffffff


	//   ....[28]....
        /*0140*/ 	.word	0xffffffff


	//   ....[29]....
        /*0144*/ 	.word	0xffffffff


	//   ....[30]....
        /*0148*/ 	.word	0xffffffff


	//   ....[31]....
        /*014c*/ 	.word	0xffffffff


	//   ....[32]....
        /*0150*/ 	.word	0xffffffff


	//   ....[33]....
        /*0154*/ 	.word	0xffffffff


	//   ....[34]....
        /*0158*/ 	.word	0xffffffff


	//   ....[35]....
        /*015c*/ 	.word	0xffffffff


	//   ....[36]....
        /*0160*/ 	.word	0xffffffff


	//   ....[37]....
        /*0164*/ 	.word	0xffffffff


	//   ....[38]....
        /*0168*/ 	.word	0xffffffff


	//   ....[39]....
        /*016c*/ 	.word	0xffffffff


	//   ....[40]....
        /*0170*/ 	.word	0xffffffff


	//   ....[41]....
        /*0174*/ 	.word	0xffffffff


	//   ....[42]....
        /*0178*/ 	.word	0xffffffff


	//   ....[43]....
        /*017c*/ 	.word	0xffffffff


	//   ....[44]....
        /*0180*/ 	.word	0xffffffff


	//   ....[45]....
        /*0184*/ 	.word	0xffffffff


	//   ....[46]....
        /*0188*/ 	.word	0xffffffff


	//   ....[47]....
        /*018c*/ 	.word	0xffffffff


	//   ....[48]....
        /*0190*/ 	.word	0xffffffff


	//   ....[49]....
        /*0194*/ 	.word	0xffffffff


	//   ....[50]....
        /*0198*/ 	.word	0xffffffff


	//   ....[51]....
        /*019c*/ 	.word	0xffffffff


	//   ....[52]....
        /*01a0*/ 	.word	0xffffffff


	//   ....[53]....
        /*01a4*/ 	.word	0xffffffff


	//   ....[54]....
        /*01a8*/ 	.word	0xffffffff


	//   ....[55]....
        /*01ac*/ 	.word	0xffffffff


	//   ....[56]....
        /*01b0*/ 	.word	0xffffffff


	//   ....[57]....
        /*01b4*/ 	.word	0xffffffff


	//   ....[58]....
        /*01b8*/ 	.word	0xffffffff


	//   ....[59]....
        /*01bc*/ 	.word	0xffffffff


	//   ....[60]....
        /*01c0*/ 	.word	0xffffffff


	//   ....[61]....
        /*01c4*/ 	.word	0xffffffff


	//   ....[62]....
        /*01c8*/ 	.word	0xffffffff


	//   ....[63]....
        /*01cc*/ 	.word	0xffffffff


	//   ....[64]....
        /*01d0*/ 	.word	0xffffffff


	//   ....[65]....
        /*01d4*/ 	.word	0xffffffff


	//   ....[66]....
        /*01d8*/ 	.word	0xffffffff


	//   ....[67]....
        /*01dc*/ 	.word	0xffffffff


	//   ....[68]....
        /*01e0*/ 	.word	0xffffffff


	//   ....[69]....
        /*01e4*/ 	.word	0xffffffff


	//   ....[70]....
        /*01e8*/ 	.word	0xffffffff


	//   ....[71]....
        /*01ec*/ 	.word	0xffffffff


	//   ....[72]....
        /*01f0*/ 	.word	0xffffffff


	//   ....[73]....
        /*01f4*/ 	.word	0xffffffff


	//   ....[74]....
        /*01f8*/ 	.word	0xffffffff


	//   ....[75]....
        /*01fc*/ 	.word	0xffffffff


	//   ....[76]....
        /*0200*/ 	.word	0xffffffff


	//   ....[77]....
        /*0204*/ 	.word	0xffffffff


	//   ....[78]....
        /*0208*/ 	.word	0xffffffff


	//   ....[79]....
        /*020c*/ 	.word	0xffffffff


	//   ....[80]....
        /*0210*/ 	.word	0xffffffff


	//   ....[81]....
        /*0214*/ 	.word	0xffffffff


	//   ....[82]....
        /*0218*/ 	.word	0xffffffff


	//   ....[83]....
        /*021c*/ 	.word	0xffffffff


	//   ....[84]....
        /*0220*/ 	.word	0xffffffff


	//   ....[85]....
        /*0224*/ 	.word	0xffffffff


	//   ....[86]....
        /*0228*/ 	.word	0xffffffff


	//   ....[87]....
        /*022c*/ 	.word	0xffffffff


	//   ....[88]....
        /*0230*/ 	.word	0xffffffff


	//   ....[89]....
        /*0234*/ 	.word	0xffffffff


	//   ....[90]....
        /*0238*/ 	.word	0xffffffff


	//   ....[91]....
        /*023c*/ 	.word	0xffffffff


	//   ....[92]....
        /*0240*/ 	.word	0xffffffff


	//   ....[93]....
        /*0244*/ 	.word	0xffffffff


	//   ....[94]....
        /*0248*/ 	.word	0xffffffff


	//   ....[95]....
        /*024c*/ 	.word	0xffffffff


	//   ....[96]....
        /*0250*/ 	.word	0xffffffff


	//   ....[97]....
        /*0254*/ 	.word	0xffffffff


	//   ....[98]....
        /*0258*/ 	.word	0xffffffff


	//   ....[99]....
        /*025c*/ 	.word	0xffffffff


	//   ....[100]....
        /*0260*/ 	.word	0xffffffff


	//   ....[101]....
        /*0264*/ 	.word	0xffffffff


	//   ....[102]....
        /*0268*/ 	.word	0xffffffff


	//   ....[103]....
        /*026c*/ 	.word	0xffffffff


	//   ....[104]....
        /*0270*/ 	.word	0xffffffff


	//   ....[105]....
        /*0274*/ 	.word	0xffffffff


	//   ....[106]....
        /*0278*/ 	.word	0xffffffff


	//   ....[107]....
        /*027c*/ 	.word	0xffffffff


	//   ....[108]....
        /*0280*/ 	.word	0xffffffff


	//   ....[109]....
        /*0284*/ 	.word	0xffffffff


	//   ....[110]....
        /*0288*/ 	.word	0xffffffff


	//   ....[111]....
        /*028c*/ 	.word	0xffffffff


	//   ....[112]....
        /*0290*/ 	.word	0xffffffff


	//   ....[113]....
        /*0294*/ 	.word	0xffffffff


	//   ....[114]....
        /*0298*/ 	.word	0xffffffff


	//   ....[115]....
        /*029c*/ 	.word	0xffffffff


	//   ....[116]....
        /*02a0*/ 	.word	0xffffffff


	//   ....[117]....
        /*02a4*/ 	.word	0xffffffff


	//   ....[118]....
        /*02a8*/ 	.word	0xffffffff


	//   ....[119]....
        /*02ac*/ 	.word	0xffffffff


	//   ....[120]....
        /*02b0*/ 	.word	0xffffffff


	//   ....[121]....
        /*02b4*/ 	.word	0xffffffff


	//   ....[122]....
        /*02b8*/ 	.word	0xffffffff


	//   ....[123]....
        /*02bc*/ 	.word	0xffffffff


	//   ....[124]....
        /*02c0*/ 	.word	0xffffffff


	//   ....[125]....
        /*02c4*/ 	.word	0xffffffff


	//   ....[126]....
        /*02c8*/ 	.word	0xffffffff


	//   ....[127]....
        /*02cc*/ 	.word	0xffffffff


	//   ....[128]....
        /*02d0*/ 	.word	0xffffffff


	//   ....[129]....
        /*02d4*/ 	.word	0xffffffff


	//   ....[130]....
        /*02d8*/ 	.word	0xffffffff


	//   ....[131]....
        /*02dc*/ 	.word	0xffffffff


	//   ....[132]....
        /*02e0*/ 	.word	0xffffffff


	//   ....[133]....
        /*02e4*/ 	.word	0xffffffff


	//   ....[134]....
        /*02e8*/ 	.word	0xffffffff


	//   ....[135]....
        /*02ec*/ 	.word	0xffffffff


	//   ....[136]....
        /*02f0*/ 	.word	0xffffffff


	//   ....[137]....
        /*02f4*/ 	.word	0xffffffff


	//   ....[138]....
        /*02f8*/ 	.word	0xffffffff


	//   ....[139]....
        /*02fc*/ 	.word	0xffffffff


	//   ....[140]....
        /*0300*/ 	.word	0xffffffff


	//   ....[141]....
        /*0304*/ 	.word	0xffffffff


	//   ....[142]....
        /*0308*/ 	.word	0xffffffff


	//   ....[143]....
        /*030c*/ 	.word	0xffffffff


	//   ....[144]....
        /*0310*/ 	.word	0xffffffff


	//   ....[145]....
        /*0314*/ 	.word	0xffffffff


	//   ....[146]....
        /*0318*/ 	.word	0xffffffff


	//   ....[147]....
        /*031c*/ 	.word	0xffffffff


	//   ....[148]....
        /*0320*/ 	.word	0xffffffff


	//   ....[149]....
        /*0324*/ 	.word	0xffffffff


	//   ....[150]....
        /*0328*/ 	.word	0xffffffff


	//   ....[151]....
        /*032c*/ 	.word	0xffffffff


	//   ....[152]....
        /*0330*/ 	.word	0xffffffff


	//   ....[153]....
        /*0334*/ 	.word	0xffffffff


	//   ....[154]....
        /*0338*/ 	.word	0xffffffff


	//   ....[155]....
        /*033c*/ 	.word	0xffffffff


	//   ....[156]....
        /*0340*/ 	.word	0xffffffff


	//   ....[157]....
        /*0344*/ 	.word	0xffffffff


	//   ....[158]....
        /*0348*/ 	.word	0xffffffff


	//   ....[159]....
        /*034c*/ 	.word	0xffffffff


	//   ....[160]....
        /*0350*/ 	.word	0xffffffff


	//   ....[161]....
        /*0354*/ 	.word	0xffffffff


	//   ....[162]....
        /*0358*/ 	.word	0xffffffff


	//   ....[163]....
        /*035c*/ 	.word	0xffffffff


	//   ....[164]....
        /*0360*/ 	.word	0xffffffff


	//   ....[165]....
        /*0364*/ 	.word	0xffffffff


	//   ....[166]....
        /*0368*/ 	.word	0xffffffff


	//   ....[167]....
        /*036c*/ 	.word	0xffffffff


	//   ....[168]....
        /*0370*/ 	.word	0xffffffff


	//   ....[169]....
        /*0374*/ 	.word	0xffffffff


	//   ....[170]....
        /*0378*/ 	.word	0xffffffff


	//   ....[171]....
        /*037c*/ 	.word	0xffffffff


	//   ....[172]....
        /*0380*/ 	.word	0xffffffff


	//   ....[173]....
        /*0384*/ 	.word	0xffffffff


	//   ....[174]....
        /*0388*/ 	.word	0xffffffff


	//   ....[175]....
        /*038c*/ 	.word	0xffffffff


	//   ....[176]....
        /*0390*/ 	.word	0xffffffff


	//   ....[177]....
        /*0394*/ 	.word	0xffffffff


	//   ....[178]....
        /*0398*/ 	.word	0xffffffff


	//   ....[179]....
        /*039c*/ 	.word	0xffffffff


	//   ....[180]....
        /*03a0*/ 	.word	0xffffffff


	//   ....[181]....
        /*03a4*/ 	.word	0x0500000f


	//   ....[182]....
        /*03a8*/ 	.word	0x0500000f


	//   ....[183]....
        /*03ac*/ 	.word	0x0500000f


	//   ....[184]....
        /*03b0*/ 	.word	0x0500000f


	//   ....[185]....
        /*03b4*/ 	.word	0x0500000f


	//   ....[186]....
        /*03b8*/ 	.word	0x0500000f


	//   ....[187]....
        /*03bc*/ 	.word	0x0500000f


	//   ....[188]....
        /*03c0*/ 	.word	0x0500000f


	//   ....[189]....
        /*03c4*/ 	.word	0x0500000f


	//   ....[190]....
        /*03c8*/ 	.word	0x0500000f


	//   ....[191]....
        /*03cc*/ 	.word	0x0500000f


	//   ....[192]....
        /*03d0*/ 	.word	0x0500000f


	//   ....[193]....
        /*03d4*/ 	.word	0x0500000f


	//   ....[194]....
        /*03d8*/ 	.word	0x0500000f


	//   ....[195]....
        /*03dc*/ 	.word	0x0500000f


	//   ....[196]....
        /*03e0*/ 	.word	0x0500000f


	//   ....[197]....
        /*03e4*/ 	.word	0x0500000f


	//   ....[198]....
        /*03e8*/ 	.word	0x0500000f


	//   ....[199]....
        /*03ec*/ 	.word	0x0500000f


	//   ....[200]....
        /*03f0*/ 	.word	0x0500000f


	//   ....[201]....
        /*03f4*/ 	.word	0x0500000f


	//   ....[202]....
        /*03f8*/ 	.word	0x0500000f


	//   ....[203]....
        /*03fc*/ 	.word	0x0500000f


	//   ....[204]....
        /*0400*/ 	.word	0x0500000f


	//   ....[205]....
        /*0404*/ 	.word	0x0500000f


	//   ....[206]....
        /*0408*/ 	.word	0x0500000f


	//   ....[207]....
        /*040c*/ 	.word	0x0500000f


	//   ....[208]....
        /*0410*/ 	.word	0x0500000f


	//   ....[209]....
        /*0414*/ 	.word	0x0500000f


	//   ....[210]....
        /*0418*/ 	.word	0x0500000f


	//   ....[211]....
        /*041c*/ 	.word	0x0500000f


	//   ....[212]....
        /*0420*/ 	.word	0x0500000f


	//   ....[213]....
        /*0424*/ 	.word	0x0500000f


	//   ....[214]....
        /*0428*/ 	.word	0x0500000f


	//   ....[215]....
        /*042c*/ 	.word	0x0500000f


	//   ....[216]....
        /*0430*/ 	.word	0x0500000f


	//   ....[217]....
        /*0434*/ 	.word	0x0500000f


	//   ....[218]....
        /*0438*/ 	.word	0x0500000f


	//   ....[219]....
        /*043c*/ 	.word	0x0500000f


	//   ....[220]....
        /*0440*/ 	.word	0x0500000f


	//   ....[221]....
        /*0444*/ 	.word	0x0500000f


	//   ....[222]....
        /*0448*/ 	.word	0x0500000f


	//   ....[223]....
        /*044c*/ 	.word	0x0500000f


	//   ....[224]....
        /*0450*/ 	.word	0x0500000f


	//   ....[225]....
        /*0454*/ 	.word	0x0500000f


	//   ....[226]....
        /*0458*/ 	.word	0x0500000f


	//   ....[227]....
        /*045c*/ 	.word	0x0500000f


	//   ....[228]....
        /*0460*/ 	.word	0x0500000f


	//   ....[229]....
        /*0464*/ 	.word	0x0500000f


	//----- nvinfo : EIATTR_COOP_GROUP_INSTR_OFFSETS
	.align		4
.L_776:
        /*0468*/ 	.byte	0x04, 0x28
        /*046a*/ 	.short	(.L_778 - .L_777)


	//   ....[0]....
.L_777:
        /*046c*/ 	.word	0x00000080


	//   ....[1]....
        /*0470*/ 	.word	0x00000090


	//   ....[2]....
        /*0474*/ 	.word	0x000002d0


	//   ....[3]....
        /*0478*/ 	.word	0x00000430


	//   ....[4]....
        /*047c*/ 	.word	0x00000550


	//   ....[5]....
        /*0480*/ 	.word	0x000006b0


	//   ....[6]....
        /*0484*/ 	.word	0x00001610


	//   ....[7]....
        /*0488*/ 	.word	0x000029f0


	//   ....[8]....
        /*048c*/ 	.word	0x00002a20


	//   ....[9]....
        /*0490*/ 	.word	0x000032e0


	//   ....[10]....
        /*0494*/ 	.word	0x000033b0


	//   ....[11]....
        /*0498*/ 	.word	0x00003f10


	//   ....[12]....
        /*049c*/ 	.word	0x00003f90


	//   ....[13]....
        /*04a0*/ 	.word	0x000063d0


	//   ....[14]....
        /*04a4*/ 	.word	0x000063f0


	//   ....[15]....
        /*04a8*/ 	.word	0x00006c10


	//   ....[16]....
        /*04ac*/ 	.word	0x00006d20


	//   ....[17]....
        /*04b0*/ 	.word	0x00007780


	//   ....[18]....
        /*04b4*/ 	.word	0x00007800


	//   ....[19]....
        /*04b8*/ 	.word	0x0000a2e0


	//   ....[20]....
        /*04bc*/ 	.word	0x0000a2f0


	//   ....[21]....
        /*04c0*/ 	.word	0x0000a320


	//   ....[22]....
        /*04c4*/ 	.word	0x0000a330


	//   ....[23]....
        /*04c8*/ 	.word	0x0000c070


	//   ....[24]....
        /*04cc*/ 	.word	0x0000c080


	//   ....[25]....
        /*04d0*/ 	.word	0x0000c0b0


	//   ....[26]....
        /*04d4*/ 	.word	0x0000c0c0


	//   ....[27]....
        /*04d8*/ 	.word	0x0000d390


	//   ....[28]....
        /*04dc*/ 	.word	0x0000d3a0


	//   ....[29]....
        /*04e0*/ 	.word	0x0000d3b0


	//   ....[30]....
        /*04e4*/ 	.word	0x0000d3c0


	//   ....[31]....
        /*04e8*/ 	.word	0x0000d3d0


	//   ....[32]....
        /*04ec*/ 	.word	0x0000d3e0


	//   ....[33]....
        /*04f0*/ 	.word	0x0000d3f0


	//   ....[34]....
        /*04f4*/ 	.word	0x0000d400


	//   ....[35]....
        /*04f8*/ 	.word	0x0000d410


	//   ....[36]....
        /*04fc*/ 	.word	0x0000d420


	//   ....[37]....
        /*0500*/ 	.word	0x0000d430


	//   ....[38]....
        /*0504*/ 	.word	0x0000d440


	//   ....[39]....
        /*0508*/ 	.word	0x0000d450


	//   ....[40]....
        /*050c*/ 	.word	0x0000d460


	//   ....[41]....
        /*0510*/ 	.word	0x0000d480


	//   ....[42]....
        /*0514*/ 	.word	0x0000d490


	//   ....[43]....
        /*0518*/ 	.word	0x0000d4a0


	//   ....[44]....
        /*051c*/ 	.word	0x0000d4b0


	//   ....[45]....
        /*0520*/ 	.word	0x0000d4c0


	//   ....[46]....
        /*0524*/ 	.word	0x0000d4d0


	//   ....[47]....
        /*0528*/ 	.word	0x0000d4e0


	//   ....[48]....
        /*052c*/ 	.word	0x0000d4f0


	//   ....[49]....
        /*0530*/ 	.word	0x0000d510


	//   ....[50]....
        /*0534*/ 	.word	0x0000d520


	//   ....[51]....
        /*0538*/ 	.word	0x0000d530


	//   ....[52]....
        /*053c*/ 	.word	0x0000d550


	//   ....[53]....
        /*0540*/ 	.word	0x0000d560


	//   ....[54]....
        /*0544*/ 	.word	0x0000d570


	//   ....[55]....
        /*0548*/ 	.word	0x0000d580


	//   ....[56]....
        /*054c*/ 	.word	0x0000d590


	//   ....[57]....
        /*0550*/ 	.word	0x0000d5a0


	//   ....[58]....
        /*0554*/ 	.word	0x0000d5b0


	//   ....[59]....
        /*0558*/ 	.word	0x0000d5c0


	//   ....[60]....
        /*055c*/ 	.word	0x0000d5e0


	//   ....[61]....
        /*0560*/ 	.word	0x0000d5f0


	//   ....[62]....
        /*0564*/ 	.word	0x0000d600


	//   ....[63]....
        /*0568*/ 	.word	0x0000d610


	//   ....[64]....
        /*056c*/ 	.word	0x0000d620


	//   ....[65]....
        /*0570*/ 	.word	0x0000d630


	//   ....[66]....
        /*0574*/ 	.word	0x0000d640


	//   ....[67]....
        /*0578*/ 	.word	0x0000d650


	//   ....[68]....
        /*057c*/ 	.word	0x0000d660


	//   ....[69]....
        /*0580*/ 	.word	0x0000d670


	//   ....[70]....
        /*0584*/ 	.word	0x0000d680


	//   ....[71]....
        /*0588*/ 	.word	0x0000d690


	//   ....[72]....
        /*058c*/ 	.word	0x0000d6a0


	//   ....[73]....
        /*0590*/ 	.word	0x0000d6b0


	//   ....[74]....
        /*0594*/ 	.word	0x0000d6c0


	//   ....[75]....
        /*0598*/ 	.word	0x0000d6d0


	//   ....[76]....
        /*059c*/ 	.word	0x0000d6e0


	//   ....[77]....
        /*05a0*/ 	.word	0x0000d6f0


	//   ....[78]....
        /*05a4*/ 	.word	0x0000d700


	//   ....[79]....
        /*05a8*/ 	.word	0x0000d710


	//   ....[80]....
        /*05ac*/ 	.word	0x0000d720


	//   ....[81]....
        /*05b0*/ 	.word	0x0000d730


	//   ....[82]....
        /*05b4*/ 	.word	0x0000d740


	//   ....[83]....
        /*05b8*/ 	.word	0x0000d750


	//   ....[84]....
        /*05bc*/ 	.word	0x0000d760


	//   ....[85]....
        /*05c0*/ 	.word	0x0000d770


	//   ....[86]....
        /*05c4*/ 	.word	0x0000d780


	//   ....[87]....
        /*05c8*/ 	.word	0x0000d7a0


	//   ....[88]....
        /*05cc*/ 	.word	0x0000d7d0


	//   ....[89]....
        /*05d0*/ 	.word	0x0000d800


	//   ....[90]....
        /*05d4*/ 	.word	0x0000d830


	//   ....[91]....
        /*05d8*/ 	.word	0x0000d860


	//   ....[92]....
        /*05dc*/ 	.word	0x0000d890


	//   ....[93]....
        /*05e0*/ 	.word	0x0000d8c0


	//   ....[94]....
        /*05e4*/ 	.word	0x0000d8f0


	//   ....[95]....
        /*05e8*/ 	.word	0x0000d900


	//   ....[96]....
        /*05ec*/ 	.word	0x0000d930


	//   ....[97]....
        /*05f0*/ 	.word	0x0000d950


	//   ....[98]....
        /*05f4*/ 	.word	0x0000d970


	//   ....[99]....
        /*05f8*/ 	.word	0x0000d9a0


	//   ....[100]....
        /*05fc*/ 	.word	0x0000d9d0


	//   ....[101]....
        /*0600*/ 	.word	0x0000da00


	//   ....[102]....
        /*0604*/ 	.word	0x0000da30


	//   ....[103]....
        /*0608*/ 	.word	0x0000da60


	//   ....[104]....
        /*060c*/ 	.word	0x0000da90


	//   ....[105]....
        /*0610*/ 	.word	0x0000dab0


	//   ....[106]....
        /*0614*/ 	.word	0x0000dac0


	//   ....[107]....
        /*0618*/ 	.word	0x0000daf0


	//   ....[108]....
        /*061c*/ 	.word	0x0000db20


	//   ....[109]....
        /*0620*/ 	.word	0x0000db50


	//   ....[110]....
        /*0624*/ 	.word	0x0000db80


	//   ....[111]....
        /*0628*/ 	.word	0x0000dbb0


	//   ....[112]....
        /*062c*/ 	.word	0x0000dbf0


	//   ....[113]....
        /*0630*/ 	.word	0x0000dc20


	//   ....[114]....
        /*0634*/ 	.word	0x0000dc50


	//   ....[115]....
        /*0638*/ 	.word	0x0000dc80


	//   ....[116]....
        /*063c*/ 	.word	0x0000dcb0


	//   ....[117]....
        /*0640*/ 	.word	0x0000dce0


	//   ....[118]....
        /*0644*/ 	.word	0x0000dd10


	//   ....[119]....
        /*0648*/ 	.word	0x0000dd20


	//   ....[120]....
        /*064c*/ 	.word	0x0000dd30


	//   ....[121]....
        /*0650*/ 	.word	0x0000dd40


	//   ....[122]....
        /*0654*/ 	.word	0x0000dd50


	//   ....[123]....
        /*0658*/ 	.word	0x0000e1a0


	//   ....[124]....
        /*065c*/ 	.word	0x0000e1f0


	//   ....[125]....
        /*0660*/ 	.word	0x0000e230


	//   ....[126]....
        /*0664*/ 	.word	0x0000e270


	//   ....[127]....
        /*0668*/ 	.word	0x0000e2b0


	//   ....[128]....
        /*066c*/ 	.word	0x0000e2e0


	//   ....[129]....
        /*0670*/ 	.word	0x0000ec70


	//   ....[130]....
        /*0674*/ 	.word	0x0000eca0


	//   ....[131]....
        /*0678*/ 	.word	0x0000fb20


	//   ....[132]....
        /*067c*/ 	.word	0x00011200


	//   ....[133]....
        /*0680*/ 	.word	0x00011230


	//   ....[134]....
        /*0684*/ 	.word	0x00011250


	//   ....[135]....
        /*0688*/ 	.word	0x00011270


	//   ....[136]....
        /*068c*/ 	.word	0x00011340


	//   ....[137]....
        /*0690*/ 	.word	0x00011350


	//   ....[138]....
        /*0694*/ 	.word	0x000113e0


	//   ....[139]....
        /*0698*/ 	.word	0x000113f0


	//   ....[140]....
        /*069c*/ 	.word	0x00011400


	//   ....[141]....
        /*06a0*/ 	.word	0x00011490


	//   ....[142]....
        /*06a4*/ 	.word	0x000118b0


	//   ....[143]....
        /*06a8*/ 	.word	0x000118e0


	//   ....[144]....
        /*06ac*/ 	.word	0x00011900


	//   ....[145]....
        /*06b0*/ 	.word	0x00011970


	//   ....[146]....
        /*06b4*/ 	.word	0x000119c0


	//   ....[147]....
        /*06b8*/ 	.word	0x000119f0


	//   ....[148]....
        /*06bc*/ 	.word	0x00011a10


	//   ....[149]....
        /*06c0*/ 	.word	0x00011a80


	//   ....[150]....
        /*06c4*/ 	.word	0x00011aa0


	//   ....[151]....
        /*06c8*/ 	.word	0x00011b30


	//   ....[152]....
        /*06cc*/ 	.word	0x00012160


	//   ....[153]....
        /*06d0*/ 	.word	0x00012190


	//   ....[154]....
        /*06d4*/ 	.word	0x000121c0


	//   ....[155]....
        /*06d8*/ 	.word	0x00012220


	//   ....[156]....
        /*06dc*/ 	.word	0x000122b0


	//   ....[157]....
        /*06e0*/ 	.word	0x000122d0


	//   ....[158]....
        /*06e4*/ 	.word	0x00012350


	//   ....[159]....
        /*06e8*/ 	.word	0x00012370


	//   ....[160]....
        /*06ec*/ 	.word	0x00012c50


	//   ....[161]....
        /*06f0*/ 	.word	0x00012c70


	//   ....[162]....
        /*06f4*/ 	.word	0x00012c80


	//   ....[163]....
        /*06f8*/ 	.word	0x00012c90


	//   ....[164]....
        /*06fc*/ 	.word	0x00012ca0


	//   ....[165]....
        /*0700*/ 	.word	0x00012d00


	//   ....[166]....
        /*0704*/ 	.word	0x00012d10


	//   ....[167]....
        /*0708*/ 	.word	0x00012d70


	//   ....[168]....
        /*070c*/ 	.word	0x00012da0


	//   ....[169]....
        /*0710*/ 	.word	0x00012de0


	//   ....[170]....
        /*0714*/ 	.word	0x000131f0


	//   ....[171]....
        /*0718*/ 	.word	0x00013200


	//   ....[172]....
        /*071c*/ 	.word	0x00013210


	//   ....[173]....
        /*0720*/ 	.word	0x00013230


	//   ....[174]....
        /*0724*/ 	.word	0x00013250


	//   ....[175]....
        /*0728*/ 	.word	0x00013270


	//   ....[176]....
        /*072c*/ 	.word	0x00013290


	//   ....[177]....
        /*0730*/ 	.word	0x000132a0


	//   ....[178]....
        /*0734*/ 	.word	0x000132c0


	//   ....[179]....
        /*0738*/ 	.word	0x000132f0


	//   ....[180]....
        /*073c*/ 	.word	0x00014d80


	//   ....[181]....
        /*0740*/ 	.word	0x00015360


	//   ....[182]....
        /*0744*/ 	.word	0x00015440


	//   ....[183]....
        /*0748*/ 	.word	0x00015510


	//   ....[184]....
        /*074c*/ 	.word	0x00015670


	//   ....[185]....
        /*0750*/ 	.word	0x00015700


	//   ....[186]....
        /*0754*/ 	.word	0x00015760


	//   ....[187]....
        /*0758*/ 	.word	0x00015860


	//   ....[188]....
        /*075c*/ 	.word	0x000158c0


	//   ....[189]....
        /*0760*/ 	.word	0x00015990


	//   ....[190]....
        /*0764*/ 	.word	0x00015a50


	//   ....[191]....
        /*0768*/ 	.word	0x00015b20


	//   ....[192]....
        /*076c*/ 	.word	0x00015c90


	//   ....[193]....
        /*0770*/ 	.word	0x00015d30


	//   ....[194]....
        /*0774*/ 	.word	0x00015e50


	//   ....[195]....
        /*0778*/ 	.word	0x00015ea0


	//   ....[196]....
        /*077c*/ 	.word	0x00015f80


	//   ....[197]....
        /*0780*/ 	.word	0x00016030


	//   ....[198]....
        /*0784*/ 	.word	0x000160a0


	//   ....[199]....
        /*0788*/ 	.word	0x00016170


	//   ....[200]....
        /*078c*/ 	.word	0x000161e0


	//   ....[201]....
        /*0790*/ 	.word	0x000162b0


	//   ....[202]....
        /*0794*/ 	.word	0x00016340


	//   ....[203]....
        /*0798*/ 	.word	0x00016390


	//   ....[204]....
        /*079c*/ 	.word	0x00016460


	//   ....[205]....
        /*07a0*/ 	.word	0x00016520


	//   ....[206]....
        /*07a4*/ 	.word	0x00016590


	//   ....[207]....
        /*07a8*/ 	.word	0x00016680


	//   ....[208]....
        /*07ac*/ 	.word	0x000166f0


	//   ....[209]....
        /*07b0*/ 	.word	0x000167c0


	//   ....[210]....
        /*07b4*/ 	.word	0x000168f0


	//   ....[211]....
        /*07b8*/ 	.word	0x00016990


	//   ....[212]....
        /*07bc*/ 	.word	0x000169f0


	//   ....[213]....
        /*07c0*/ 	.word	0x00016ac0


	//   ....[214]....
        /*07c4*/ 	.word	0x00016b20


	//   ....[215]....
        /*07c8*/ 	.word	0x00016bf0


	//   ....[216]....
        /*07cc*/ 	.word	0x00016c50


	//   ....[217]....
        /*07d0*/ 	.word	0x00016d20


	//   ....[218]....
        /*07d4*/ 	.word	0x00016d80


	//   ....[219]....
        /*07d8*/ 	.word	0x00016e50


	//   ....[220]....
        /*07dc*/ 	.word	0x00016f30


	//   ....[221]....
        /*07e0*/ 	.word	0x00016fd0


	//   ....[222]....
        /*07e4*/ 	.word	0x00017030


	//   ....[223]....
        /*07e8*/ 	.word	0x00017110


	//   ....[224]....
        /*07ec*/ 	.word	0x00017170


	//   ....[225]....
        /*07f0*/ 	.word	0x00017230


	//   ....[226]....
        /*07f4*/ 	.word	0x00017290


	//   ....[227]....
        /*07f8*/ 	.word	0x00017350


	//   ....[228]....
        /*07fc*/ 	.word	0x000173b0


	//   ....[229]....
        /*0800*/ 	.word	0x00017470


	//----- nvinfo : EIATTR_REG_RECONFIG
	.align		4
.L_778:
        /*0804*/ 	.byte	0x01, 0x54
	.zero		2


	//----- nvinfo : EIATTR_SYSCALL_OFFSETS
	.align		4
        /*0808*/ 	.byte	0x04, 0x46
        /*080a*/ 	.short	(.L_780 - .L_779)


	//   ....[0]....
.L_779:
        /*080c*/ 	.word	0x000017d0


	//   ....[1]....
        /*0810*/ 	.word	0x00010370


	//   ....[2]....
        /*0814*/ 	.word	0x000104b0


	//   ....[3]....
        /*0818*/ 	.word	0x000105f0


	//   ....[4]....
        /*081c*/ 	.word	0x00010710


	//   ....[5]....
        /*0820*/ 	.word	0x00011eb0


	//----- nvinfo : EIATTR_MBARRIER_INSTR_OFFSETS
	.align		4
.L_780:
        /*0824*/ 	.byte	0x04, 0x39
        /*0826*/ 	.short	(.L_782 - .L_781)


	//   ....[0]....
.L_781:
        /*0828*/ 	.word	0x00000180
        /*082c*/ 	.word	0x000000ff
        /*0830*/ 	.word	0x00033400
        /*0834*/ 	.short	0x0100
        /*0836*/ 	.byte	0x08
	.zero		1


	//   ....[1]....
        /*0838*/ 	.word	0x00000190
        /*083c*/ 	.word	0x000000ff
        /*0840*/ 	.word	0x00033420
        /*0844*/ 	.short	0x0100
        /*0846*/ 	.byte	0x08
	.zero		1


	//   ....[2]....
        /*0848*/ 	.word	0x00000280
        /*084c*/ 	.word	0x000000ff
        /*0850*/ 	.word	0x00033430
        /*0854*/ 	.short	0x0100
        /*0856*/ 	.byte	0x08
	.zero		1


	//   ....[3]....
        /*0858*/ 	.word	0x00000290
        /*085c*/ 	.word	0x000000ff
        /*0860*/ 	.word	0x00033440
        /*0864*/ 	.short	0x0100
        /*0866*/ 	.byte	0x08
	.zero		1


	//   ....[4]....
        /*0868*/ 	.word	0x000002a0
        /*086c*/ 	.word	0x000000ff
        /*0870*/ 	.word	0x00033438
        /*0874*/ 	.short	0x0100
        /*0876*/ 	.byte	0x08
	.zero		1


	//   ....[5]....
        /*0878*/ 	.word	0x000002b0
        /*087c*/ 	.word	0x000000ff
        /*0880*/ 	.word	0x00033448
        /*0884*/ 	.short	0x0100
        /*0886*/ 	.byte	0x08
	.zero		1


	//   ....[6]....
        /*0888*/ 	.word	0x000003e0
        /*088c*/ 	.word	0x000000ff
        /*0890*/ 	.word	0x00033450
        /*0894*/ 	.short	0x0100
        /*0896*/ 	.byte	0x08
	.zero		1


	//   ....[7]....
        /*0898*/ 	.word	0x000003f0
        /*089c*/ 	.word	0x000000ff
        /*08a0*/ 	.word	0x00033460
        /*08a4*/ 	.short	0x0100
        /*08a6*/ 	.byte	0x08
	.zero		1


	//   ....[8]....
        /*08a8*/ 	.word	0x00000400
        /*08ac*/ 	.word	0x000000ff
        /*08b0*/ 	.word	0x00033458
        /*08b4*/ 	.short	0x0100
        /*08b6*/ 	.byte	0x08
	.zero		1


	//   ....[9]....
        /*08b8*/ 	.word	0x00000410
        /*08bc*/ 	.word	0x000000ff
        /*08c0*/ 	.word	0x00033468
        /*08c4*/ 	.short	0x0100
        /*08c6*/ 	.byte	0x08
	.zero		1


	//   ....[10]....
        /*08c8*/ 	.word	0x00000500
        /*08cc*/ 	.word	0x000000ff
        /*08d0*/ 	.word	0x00033470
        /*08d4*/ 	.short	0x0100
        /*08d6*/ 	.byte	0x06
	.zero		1


	//   ....[11]....
        /*08d8*/ 	.word	0x00000510
        /*08dc*/ 	.word	0x000000ff
        /*08e0*/ 	.word	0x00033480
        /*08e4*/ 	.short	0x0100
        /*08e6*/ 	.byte	0x06
	.zero		1


	//   ....[12]....
        /*08e8*/ 	.word	0x00000520
        /*08ec*/ 	.word	0x000000ff
        /*08f0*/ 	.word	0x00033478
        /*08f4*/ 	.short	0x0100
        /*08f6*/ 	.byte	0x06
	.zero		1


	//   ....[13]....
        /*08f8*/ 	.word	0x00000530
        /*08fc*/ 	.word	0x000000ff
        /*0900*/ 	.word	0x00033488
        /*0904*/ 	.short	0x0100
        /*0906*/ 	.byte	0x06
	.zero		1


	//   ....[14]....
        /*0908*/ 	.word	0x00000660
        /*090c*/ 	.word	0x000000ff
        /*0910*/ 	.word	0x00033490
        /*0914*/ 	.short	0x0100
        /*0916*/ 	.byte	0x08
	.zero		1


	//   ....[15]....
        /*0918*/ 	.word	0x00000670
        /*091c*/ 	.word	0x000000ff
        /*0920*/ 	.word	0x000334a0
        /*0924*/ 	.short	0x0100
        /*0926*/ 	.byte	0x08
	.zero		1


	//   ....[16]....
        /*0928*/ 	.word	0x00000680
        /*092c*/ 	.word	0x000000ff
        /*0930*/ 	.word	0x00033498
        /*0934*/ 	.short	0x0100
        /*0936*/ 	.byte	0x08
	.zero		1


	//   ....[17]....
        /*0938*/ 	.word	0x00000690
        /*093c*/ 	.word	0x000000ff
        /*0940*/ 	.word	0x000334a8
        /*0944*/ 	.short	0x0100
        /*0946*/ 	.byte	0x08
	.zero		1


	//   ....[18]....
        /*0948*/ 	.word	0x000007d0
        /*094c*/ 	.word	0x000000ff
        /*0950*/ 	.word	0x000334b0
        /*0954*/ 	.short	0x0100
        /*0956*/ 	.byte	0x08
	.zero		1


	//   ....[19]....
        /*0958*/ 	.word	0x000007e0
        /*095c*/ 	.word	0x000000ff
        /*0960*/ 	.word	0x000334c0
        /*0964*/ 	.short	0x0100
        /*0966*/ 	.byte	0x08
	.zero		1


	//   ....[20]....
        /*0968*/ 	.word	0x000007f0
        /*096c*/ 	.word	0x000000ff
        /*0970*/ 	.word	0x000334b8
        /*0974*/ 	.short	0x0100
        /*0976*/ 	.byte	0x08
	.zero		1


	//   ....[21]....
        /*0978*/ 	.word	0x00000800
        /*097c*/ 	.word	0x000000ff
        /*0980*/ 	.word	0x000334c8
        /*0984*/ 	.short	0x0100
        /*0986*/ 	.byte	0x08
	.zero		1


	//   ....[22]....
        /*0988*/ 	.word	0x000017f0
        /*098c*/ 	.word	0x000000ff
        /*0990*/ 	.word	0x00033400
        /*0994*/ 	.short	0x010a
        /*0996*/ 	.byte	0x27
	.zero		1


	//   ....[23]....
        /*0998*/ 	.word	0x00001880
        /*099c*/ 	.word	0x000000ff
        /*09a0*/ 	.word	0x00033430
        /*09a4*/ 	.short	0x010a
        /*09a6*/ 	.byte	0x27
	.zero		1


	//   ....[24]....
        /*09a8*/ 	.word	0x000018e0
        /*09ac*/ 	.word	0x000000ff
        /*09b0*/ 	.word	0x00033430
        /*09b4*/ 	.short	0x010a
        /*09b6*/ 	.byte	0x27
	.zero		1


	//   ....[25]....
        /*09b8*/ 	.word	0x00002940
        /*09bc*/ 	.word	0x000000ff
        /*09c0*/ 	.word	0x00000000
        /*09c4*/ 	.short	0x0101
        /*09c6*/ 	.byte	0x06
	.zero		1


	//   ....[26]....
        /*09c8*/ 	.word	0x000053d0
        /*09cc*/ 	.word	0x000000ff
        /*09d0*/ 	.word	0x00033430
        /*09d4*/ 	.short	0x010a
        /*09d6*/ 	.byte	0x04
	.zero		1


	//   ....[27]....
        /*09d8*/ 	.word	0x00005410
        /*09dc*/ 	.word	0x000000ff
        /*09e0*/ 	.word	0x00033430
        /*09e4*/ 	.short	0x010a
        /*09e6*/ 	.byte	0x04
	.zero		1


	//   ....[28]....
        /*09e8*/ 	.word	0x00006080
        /*09ec*/ 	.word	0x000000ff
        /*09f0*/ 	.word	0x00033450
        /*09f4*/ 	.short	0x010a
        /*09f6*/ 	.byte	0x0a
	.zero		1


	//   ....[29]....
        /*09f8*/ 	.word	0x000060c0
        /*09fc*/ 	.word	0x000000ff
        /*0a00*/ 	.word	0x00033450
        /*0a04*/ 	.short	0x010a
        /*0a06*/ 	.byte	0x0a
	.zero		1


	//   ....[30]....
        /*0a08*/ 	.word	0x00006440
        /*0a0c*/ 	.word	0x000000ff
        /*0a10*/ 	.word	0x00000000
        /*0a14*/ 	.short	0x0101
        /*0a16*/ 	.byte	0x0a
	.zero		1


	//   ....[31]....
        /*0a18*/ 	.word	0x00008530
        /*0a1c*/ 	.word	0x000000ff
        /*0a20*/ 	.word	0x00000000
        /*0a24*/ 	.short	0x0101
        /*0a26*/ 	.byte	0x06
	.zero		1


	//   ....[32]....
        /*0a28*/ 	.word	0x00008eb0
        /*0a2c*/ 	.word	0x000000ff
        /*0a30*/ 	.word	0x00033430
        /*0a34*/ 	.short	0x010a
        /*0a36*/ 	.byte	0x07
	.zero		1


	//   ....[33]....
        /*0a38*/ 	.word	0x00008ef0
        /*0a3c*/ 	.word	0x000000ff
        /*0a40*/ 	.word	0x00033430
        /*0a44*/ 	.short	0x010a
        /*0a46*/ 	.byte	0x07
	.zero		1


	//   ....[34]....
        /*0a48*/ 	.word	0x00009b20
        /*0a4c*/ 	.word	0x000000ff
        /*0a50*/ 	.word	0x00033450
        /*0a54*/ 	.short	0x010a
        /*0a56*/ 	.byte	0x07
	.zero		1


	//   ....[35]....
        /*0a58*/ 	.word	0x00009b60
        /*0a5c*/ 	.word	0x000000ff
        /*0a60*/ 	.word	0x00033450
        /*0a64*/ 	.short	0x010a
        /*0a66*/ 	.byte	0x07
	.zero		1


	//   ....[36]....
        /*0a68*/ 	.word	0x00009e80
        /*0a6c*/ 	.word	0x000000ff
        /*0a70*/ 	.word	0x00000000
        /*0a74*/ 	.short	0x0101
        /*0a76*/ 	.byte	0x07
	.zero		1


	//   ....[37]....
        /*0a78*/ 	.word	0x0000b430
        /*0a7c*/ 	.word	0x000000ff
        /*0a80*/ 	.word	0x00000000
        /*0a84*/ 	.short	0x0101
        /*0a86*/ 	.byte	0x06
	.zero		1


	//   ....[38]....
        /*0a88*/ 	.word	0x0000bcb0
        /*0a8c*/ 	.word	0x000000ff
        /*0a90*/ 	.word	0x00033450
        /*0a94*/ 	.short	0x010a
        /*0a96*/ 	.byte	0x09
	.zero		1


	//   ....[39]....
        /*0a98*/ 	.word	0x0000bcf0
        /*0a9c*/ 	.word	0x000000ff
        /*0aa0*/ 	.word	0x00033450
        /*0aa4*/ 	.short	0x010a
        /*0aa6*/ 	.byte	0x09
	.zero		1


	//   ....[40]....
        /*0aa8*/ 	.word	0x0000c3a0
        /*0aac*/ 	.word	0x000000ff
        /*0ab0*/ 	.word	0x00000000
        /*0ab4*/ 	.short	0x0101
        /*0ab6*/ 	.byte	0x04
	.zero		1


	//   ....[41]....
        /*0ab8*/ 	.word	0x0000e300
        /*0abc*/ 	.word	0x000000ff
        /*0ac0*/ 	.word	0x00000000
        /*0ac4*/ 	.short	0x0101
        /*0ac6*/ 	.byte	0x04
	.zero		1


	//   ....[42]....
        /*0ac8*/ 	.word	0x00010ec0
        /*0acc*/ 	.word	0x000000ff
        /*0ad0*/ 	.word	0x00033480
        /*0ad4*/ 	.short	0x010a
        /*0ad6*/ 	.byte	0x2d
	.zero		1


	//   ....[43]....
        /*0ad8*/ 	.word	0x000115e0
        /*0adc*/ 	.word	0x000000ff
        /*0ae0*/ 	.word	0x00033470
        /*0ae4*/ 	.short	0x0107
        /*0ae6*/ 	.byte	0x2d
	.zero		1


	//   ....[44]....
        /*0ae8*/ 	.word	0x00011650
        /*0aec*/ 	.word	0x000000ff
        /*0af0*/ 	.word	0x00033470
        /*0af4*/ 	.short	0x0101
        /*0af6*/ 	.byte	0x2d
	.zero		1


	//   ....[45]....
        /*0af8*/ 	.word	0x00011680
        /*0afc*/ 	.word	0x000000ff
        /*0b00*/ 	.word	0x00033440
        /*0b04*/ 	.short	0x010a
        /*0b06*/ 	.byte	0x2d
	.zero		1


	//   ....[46]....
        /*0b08*/ 	.word	0x00011c70
        /*0b0c*/ 	.word	0x000000ff
        /*0b10*/ 	.word	0x00033430
        /*0b14*/ 	.short	0x0107
        /*0b16*/ 	.byte	0x2d
	.zero		1


	//   ....[47]....
        /*0b18*/ 	.word	0x00011ce0
        /*0b1c*/ 	.word	0x000000ff
        /*0b20*/ 	.word	0x00033430
        /*0b24*/ 	.short	0x0101
        /*0b26*/ 	.byte	0x2d
	.zero		1


	//   ....[48]....
        /*0b28*/ 	.word	0x00012480
        /*0b2c*/ 	.word	0x000000ff
        /*0b30*/ 	.word	0x00033400
        /*0b34*/ 	.short	0x0107
        /*0b36*/ 	.byte	0x2d
	.zero		1


	//   ....[49]....
        /*0b38*/ 	.word	0x000124e0
        /*0b3c*/ 	.word	0x000000ff
        /*0b40*/ 	.word	0x00033400
        /*0b44*/ 	.short	0x0101
        /*0b46*/ 	.byte	0x2d
	.zero		1


	//   ....[50]....
        /*0b48*/ 	.word	0x000124f0
        /*0b4c*/ 	.word	0x000000ff
        /*0b50*/ 	.word	0x00033420
        /*0b54*/ 	.short	0x010a
        /*0b56*/ 	.byte	0x2d
	.zero		1


	//   ....[51]....
        /*0b58*/ 	.word	0x00012960
        /*0b5c*/ 	.word	0x00000000
        /*0b60*/ 	.word	0x00033480
        /*0b64*/ 	.short	0x010a
        /*0b66*/ 	.byte	0x3f
	.zero		1


	//   ....[52]....
        /*0b68*/ 	.word	0x00012ed0
        /*0b6c*/ 	.word	0x00000000
        /*0b70*/ 	.word	0x00033470
        /*0b74*/ 	.short	0x0107
        /*0b76*/ 	.byte	0x3f
	.zero		1


	//   ....[53]....
        /*0b78*/ 	.word	0x00012f40
        /*0b7c*/ 	.word	0x00000000
        /*0b80*/ 	.word	0x00033470
        /*0b84*/ 	.short	0x0101
        /*0b86*/ 	.byte	0x3f
	.zero		1


	//   ....[54]....
        /*0b88*/ 	.word	0x00012f70
        /*0b8c*/ 	.word	0x00000000
        /*0b90*/ 	.word	0x00033440
        /*0b94*/ 	.short	0x010a
        /*0b96*/ 	.byte	0x3f
	.zero		1


	//   ....[55]....
        /*0b98*/ 	.word	0x00013480
        /*0b9c*/ 	.word	0x00000000
        /*0ba0*/ 	.word	0x00033430
        /*0ba4*/ 	.short	0x0107
        /*0ba6*/ 	.byte	0x3f
	.zero		1


	//   ....[56]....
        /*0ba8*/ 	.word	0x00013500
        /*0bac*/ 	.word	0x00000000
        /*0bb0*/ 	.word	0x00033430
        /*0bb4*/ 	.short	0x0101
        /*0bb6*/ 	.byte	0x3f
	.zero		1


	//   ....[57]....
        /*0bb8*/ 	.word	0x00013570
        /*0bbc*/ 	.word	0x00000002
        /*0bc0*/ 	.word	0x00033470
        /*0bc4*/ 	.short	0x010a
        /*0bc6*/ 	.byte	0x3f
	.zero		1


	//   ....[58]....
        /*0bc8*/ 	.word	0x000135e0
        /*0bcc*/ 	.word	0x00000002
        /*0bd0*/ 	.word	0x00033460
        /*0bd4*/ 	.short	0x010a
        /*0bd6*/ 	.byte	0x3f
	.zero		1


	//   ....[59]....
        /*0bd8*/ 	.word	0x00013ff0
        /*0bdc*/ 	.word	0x00000002
        /*0be0*/ 	.word	0x00033450
        /*0be4*/ 	.short	0x0101
        /*0be6*/ 	.byte	0x3f
	.zero		1


	//   ....[60]....
        /*0be8*/ 	.word	0x00014090
        /*0bec*/ 	.word	0x00000002
        /*0bf0*/ 	.word	0x00000000
        /*0bf4*/ 	.short	0x0101
        /*0bf6*/ 	.byte	0x3f
	.zero		1


	//   ....[61]....
        /*0bf8*/ 	.word	0x00014180
        /*0bfc*/ 	.word	0x00000002
        /*0c00*/ 	.word	0x00033470
        /*0c04*/ 	.short	0x010a
        /*0c06*/ 	.byte	0x3f
	.zero		1


	//   ....[62]....
        /*0c08*/ 	.word	0x00014200
        /*0c0c*/ 	.word	0x00000002
        /*0c10*/ 	.word	0x00033460
        /*0c14*/ 	.short	0x010a
        /*0c16*/ 	.byte	0x3f
	.zero		1


	//   ....[63]....
        /*0c18*/ 	.word	0x00014c10
        /*0c1c*/ 	.word	0x00000002
        /*0c20*/ 	.word	0x00033450
        /*0c24*/ 	.short	0x0101
        /*0c26*/ 	.byte	0x3f
	.zero		1


	//   ....[64]....
        /*0c28*/ 	.word	0x00014c90
        /*0c2c*/ 	.word	0x00000002
        /*0c30*/ 	.word	0x00000000
        /*0c34*/ 	.short	0x0101
        /*0c36*/ 	.byte	0x3f
	.zero		1


	//   ....[65]....
        /*0c38*/ 	.word	0x00014d30
        /*0c3c*/ 	.word	0x00000006
        /*0c40*/ 	.word	0x00033420
        /*0c44*/ 	.short	0x010a
        /*0c46*/ 	.byte	0x3f
	.zero		1


	//   ....[66]....
        /*0c48*/ 	.word	0x00014e70
        /*0c4c*/ 	.word	0x00000005
        /*0c50*/ 	.word	0x00033440
        /*0c54*/ 	.short	0x010a
        /*0c56*/ 	.byte	0x3f
	.zero		1


	//   ....[67]....
        /*0c58*/ 	.word	0x00014f10
        /*0c5c*/ 	.word	0x00000003
        /*0c60*/ 	.word	0x00033440
        /*0c64*/ 	.short	0x010a
        /*0c66*/ 	.byte	0x3f
	.zero		1


	//   ....[68]....
        /*0c68*/ 	.word	0x00014f50
        /*0c6c*/ 	.word	0x00000005
        /*0c70*/ 	.word	0x00033460
        /*0c74*/ 	.short	0x010a
        /*0c76*/ 	.byte	0x3f
	.zero		1


	//   ....[69]....
        /*0c78*/ 	.word	0x00014f90
        /*0c7c*/ 	.word	0x00000003
        /*0c80*/ 	.word	0x00033460
        /*0c84*/ 	.short	0x010a
        /*0c86*/ 	.byte	0x3f
	.zero		1


	//   ....[70]....
        /*0c88*/ 	.word	0x00014fd0
        /*0c8c*/ 	.word	0x00000005
        /*0c90*/ 	.word	0x00033480
        /*0c94*/ 	.short	0x010a
        /*0c96*/ 	.byte	0x3f
	.zero		1


	//   ....[71]....
        /*0c98*/ 	.word	0x00015010
        /*0c9c*/ 	.word	0x00000003
        /*0ca0*/ 	.word	0x00033480
        /*0ca4*/ 	.short	0x010a
        /*0ca6*/ 	.byte	0x3f
	.zero		1


	//   ....[72]....
        /*0ca8*/ 	.word	0x00015080
        /*0cac*/ 	.word	0x00000003
        /*0cb0*/ 	.word	0x00033400
        /*0cb4*/ 	.short	0x010a
        /*0cb6*/ 	.byte	0x3f
	.zero		1


	//   ....[73]....
        /*0cb8*/ 	.word	0x000150e0
        /*0cbc*/ 	.word	0x00000005
        /*0cc0*/ 	.word	0x00033430
        /*0cc4*/ 	.short	0x010a
        /*0cc6*/ 	.byte	0x3f
	.zero		1


	//   ....[74]....
        /*0cc8*/ 	.word	0x00015140
        /*0ccc*/ 	.word	0x0000000b
        /*0cd0*/ 	.word	0x00033430
        /*0cd4*/ 	.short	0x010a
        /*0cd6*/ 	.byte	0x3f
	.zero		1


	//   ....[75]....
        /*0cd8*/ 	.word	0x000151a0
        /*0cdc*/ 	.word	0x0000000b
        /*0ce0*/ 	.word	0x00033450
        /*0ce4*/ 	.short	0x010a
        /*0ce6*/ 	.byte	0x3f
	.zero		1


	//   ....[76]....
        /*0ce8*/ 	.word	0x00015200
        /*0cec*/ 	.word	0x0000000d
        /*0cf0*/ 	.word	0x00033430
        /*0cf4*/ 	.short	0x010a
        /*0cf6*/ 	.byte	0x3f
	.zero		1


	//   ....[77]....
        /*0cf8*/ 	.word	0x00015260
        /*0cfc*/ 	.word	0x0000000d
        /*0d00*/ 	.word	0x00033450
        /*0d04*/ 	.short	0x010a
        /*0d06*/ 	.byte	0x3f
	.zero		1


	//   ....[78]....
        /*0d08*/ 	.word	0x000152c0
        /*0d0c*/ 	.word	0x00000003
        /*0d10*/ 	.word	0x00033450
        /*0d14*/ 	.short	0x010a
        /*0d16*/ 	.byte	0x3f
	.zero		1


	//   ....[79]....
        /*0d18*/ 	.word	0x00015390
        /*0d1c*/ 	.word	0x0000001e
        /*0d20*/ 	.word	0x00033480
        /*0d24*/ 	.short	0x010a
        /*0d26*/ 	.byte	0x3f
	.zero		1


	//   ....[80]....
        /*0d28*/ 	.word	0x00015be0
        /*0d2c*/ 	.word	0x0000001e
        /*0d30*/ 	.word	0x00033440
        /*0d34*/ 	.short	0x010a
        /*0d36*/ 	.byte	0x3f
	.zero		1


	//   ....[81]....
        /*0d38*/ 	.word	0x000167f0
        /*0d3c*/ 	.word	0x0000001e
        /*0d40*/ 	.word	0x00033420
        /*0d44*/ 	.short	0x010a
        /*0d46*/ 	.byte	0x3f
	.zero		1


	//   ....[82]....
        /*0d48*/ 	.word	0x00016840
        /*0d4c*/ 	.word	0x00000000
        /*0d50*/ 	.word	0x00033480
        /*0d54*/ 	.short	0x010a
        /*0d56*/ 	.byte	0x3f
	.zero		1


	//   ....[83]....
        /*0d58*/ 	.word	0x00016e80
        /*0d5c*/ 	.word	0x00000000
        /*0d60*/ 	.word	0x00033440
        /*0d64*/ 	.short	0x010a
        /*0d66*/ 	.byte	0x3f
	.zero		1


	//   ....[84]....
        /*0d68*/ 	.word	0x000174a0
        /*0d6c*/ 	.word	0x00000002
        /*0d70*/ 	.word	0x00033470
        /*0d74*/ 	.short	0x010a
        /*0d76*/ 	.byte	0x3f
	.zero		1


	//   ....[85]....
        /*0d78*/ 	.word	0x000174f0
        /*0d7c*/ 	.word	0x00000002
        /*0d80*/ 	.word	0x00033460
        /*0d84*/ 	.short	0x010a
        /*0d86*/ 	.byte	0x3f
	.zero		1


	//   ....[86]....
        /*0d88*/ 	.word	0x00017540
        /*0d8c*/ 	.word	0x00000002
        /*0d90*/ 	.word	0x00033470
        /*0d94*/ 	.short	0x010a
        /*0d96*/ 	.byte	0x3f
	.zero		1


	//   ....[87]....
        /*0d98*/ 	.word	0x00017590
        /*0d9c*/ 	.word	0x00000002
        /*0da0*/ 	.word	0x00033460
        /*0da4*/ 	.short	0x010a
        /*0da6*/ 	.byte	0x3f
	.zero		1


	//   ....[88]....
        /*0da8*/ 	.word	0x000175e0
        /*0dac*/ 	.word	0x00000006
        /*0db0*/ 	.word	0x00033420
        /*0db4*/ 	.short	0x010a
        /*0db6*/ 	.byte	0x3f
	.zero		1


	//   ....[89]....
        /*0db8*/ 	.word	0x00017630
        /*0dbc*/ 	.word	0x00000005
        /*0dc0*/ 	.word	0x00033440
        /*0dc4*/ 	.short	0x010a
        /*0dc6*/ 	.byte	0x3f
	.zero		1


	//   ....[90]....
        /*0dc8*/ 	.word	0x00017680
        /*0dcc*/ 	.word	0x00000003
        /*0dd0*/ 	.word	0x00033440
        /*0dd4*/ 	.short	0x010a
        /*0dd6*/ 	.byte	0x3f
	.zero		1


	//   ....[91]....
        /*0dd8*/ 	.word	0x000176d0
        /*0ddc*/ 	.word	0x00000005
        /*0de0*/ 	.word	0x00033460
        /*0de4*/ 	.short	0x010a
        /*0de6*/ 	.byte	0x3f
	.zero		1


	//   ....[92]....
        /*0de8*/ 	.word	0x00017720
        /*0dec*/ 	.word	0x00000003
        /*0df0*/ 	.word	0x00033460
        /*0df4*/ 	.short	0x010a
        /*0df6*/ 	.byte	0x3f
	.zero		1


	//   ....[93]....
        /*0df8*/ 	.word	0x00017770
        /*0dfc*/ 	.word	0x00000005
        /*0e00*/ 	.word	0x00033480
        /*0e04*/ 	.short	0x010a
        /*0e06*/ 	.byte	0x3f
	.zero		1


	//----- nvinfo : EIATTR_NUM_MBARRIERS
	.align		4
.L_782:
        /*0e08*/ 	.byte	0x03, 0x38
        /*0e0a*/ 	.short	0x0016


	//----- nvinfo : EIATTR_EXIT_INSTR_OFFSETS
	.align		4
        /*0e0c*/ 	.byte	0x04, 0x1c
        /*0e0e*/ 	.short	(.L_784 - .L_783)


	//   ....[0]....
.L_783:
        /*0e10*/ 	.word	0x00015060


	//----- nvinfo : EIATTR_MAX_THREADS
	.align		4
.L_784:
        /*0e14*/ 	.byte	0x04, 0x05
        /*0e16*/ 	.short	(.L_786 - .L_785)
.L_785:
        /*0e18*/ 	.word	0x00000180
        /*0e1c*/ 	.word	0x00000001
        /*0e20*/ 	.word	0x00000001


	//----- nvinfo : EIATTR_CRS_STACK_SIZE
	.align		4
.L_786:
        /*0e24*/ 	.byte	0x04, 0x1e
        /*0e26*/ 	.short	(.L_788 - .L_787)
.L_787:
        /*0e28*/ 	.word	0x00000000


	//----- nvinfo : EIATTR_CBANK_PARAM_SIZE
	.align		4
.L_788:
        /*0e2c*/ 	.byte	0x03, 0x19
        /*0e2e*/ 	.short	0x0a70


	//----- nvinfo : EIATTR_PARAM_CBANK
	.align		4
        /*0e30*/ 	.byte	0x04, 0x0a
        /*0e32*/ 	.short	(.L_790 - .L_789)
	.align		4
.L_789:
        /*0e34*/ 	.word	index@(.nv.constant0._ZN7cutlass13device_kernelIN5flash11enable_sm90INS1_16FlashAttnFwdSm90INS1_25CollectiveMainloopFwdSm90ILi2EN4cute5tupleIJNS5_1CILi1EEES8_S8_EEENS6_IJNS7_ILi128EEENS7_ILi160EEENS7_ILi192EEEEEELi192ENS_12float_e4m3_tEfNS_4arch4Sm90ELb1ELb0ELb0ELb0ELb1ELb0ELb0ELb1ELb1ELb1ELb1ELb0EEENS1_21CollectiveEpilogueFwdINS6_IJSA_SC_SB_EEES9_NS_10bfloat16_tESG_Li256ELb0ELb1ELb1ELb1EEENS1_19SingleTileSchedulerILb0ELb1ELb1ELi128EEEEEEEEEvNT_6ParamsE)
        /*0e38*/ 	.short	0x0210
        /*0e3a*/ 	.short	0x0a70


	//----- nvinfo : EIATTR_SW_WAR
	.align		4
.L_790:
        /*0e3c*/ 	.byte	0x04, 0x36
        /*0e3e*/ 	.short	(.L_792 - .L_791)
.L_791:
        /*0e40*/ 	.word	0x00000008
.L_792:


//--------------------- .nv.info._ZN7cutlass13device_kernelIN5flash11enable_sm90INS1_16FlashAttnFwdSm90INS1_25CollectiveMainloopFwdSm90ILi2EN4cute5tupleIJNS5_1CILi1EEES8_S8_EEENS6_IJNS7_ILi128EEENS7_ILi160EEENS7_ILi192EEEEEELi192ENS_12float_e4m3_tEfNS_4arch4Sm90ELb1ELb0ELb0ELb1ELb1ELb0ELb0ELb1ELb1ELb1ELb1ELb0EEENS1_21CollectiveEpilogueFwdINS6_IJSA_SC_SB_EEES9_NS_10bfloat16_tESG_Li256ELb1ELb1ELb1ELb1EEENS1_36VarlenDynamicPersistentTileSchedulerILi128ELi160ELi256ELi128ELb1ELb1ELb1ELb1ELb1ELb1EEEEEEEEEvNT_6ParamsE --------------------------
	.section	.nv.info._ZN7cutlass13device_kernelIN5flash11enable_sm90INS1_16FlashAttnFwdSm90INS1_25CollectiveMainloopFwdSm90ILi2EN4cute5tupleIJNS5_1CILi1EEES8_S8_EEENS6_IJNS7_ILi128EEENS7_ILi160EEENS7_ILi192EEEEEELi192ENS_12float_e4m3_tEfNS_4arch4Sm90ELb1ELb0ELb0ELb1ELb1ELb0ELb0ELb1ELb1ELb1ELb1ELb0EEENS1_21CollectiveEpilogueFwdINS6_IJSA_SC_SB_EEES9_NS_10bfloat16_tESG_Li256ELb1ELb1ELb1ELb1EEENS1_36VarlenDynamicPersistentTileSchedulerILi128ELi160ELi256ELi128ELb1ELb1ELb1ELb1ELb1ELb1EEEEEEEEEvNT_6ParamsE,"",@"SHT_CUDA_INFO"
	.sectionflags	@""
	.align	4


	//----- nvinfo : EIATTR_CUDA_API_VERSION
	.align		4
        /*0000*/ 	.byte	0x04, 0x37
        /*0002*/ 	.short	(.L_794 - .L_793)
.L_793:
        /*0004*/ 	.word	0x00000082


	//----- nvinfo : EIATTR_KPARAM_INFO
	.align		4
.L_794:
        /*0008*/ 	.byte	0x04, 0x17
        /*000a*/ 	.short	(.L_796 - .L_795)
.L_795:
        /*000c*/ 	.word	0x00000000
        /*0010*/ 	.short	0x0000
        /*0012*/ 	.short	0x0070
        /*0014*/ 	.byte	0x00, 0xf0, 0x01, 0x2a


	//----- nvinfo : EIATTR_SPARSE_MMA_MASK
	.align		4
.L_796:
        /*0018*/ 	.byte	0x03, 0x50
        /*001a*/ 	.short	0x0000


	//----- nvinfo : EIATTR_MAXREG_COUNT
	.align		4
        /*001c*/ 	.byte	0x03, 0x1b
        /*001e*/ 	.short	0x00a8


	//----- nvinfo : EIATTR_NUM_BARRIERS
	.align		4
        /*0020*/ 	.byte	0x02, 0x4c
        /*0022*/ 	.byte	0x10
	.zero		1


	//----- nvinfo : EIATTR_EXTERNS
	.align		4
        /*0024*/ 	.byte	0x04, 0x0f
        /*0026*/ 	.short	(.L_798 - .L_797)


	//   ....[0]....
	.align		4
.L_797:
        /*0028*/ 	.word	index@(__assertfail)


	//----- nvinfo : EIATTR_ANNOTATIONS
	.align		4
.L_798:
        /*002c*/ 	.byte	0x04, 0x55
        /*002e*/ 	.short	(.L_800 - .L_799)


	//   ....[0]....
.L_799:
        /* <DEDUP_REMOVED lines=31> */


	//----- nvinfo : EIATTR_MERCURY_ISA_VERSION
	.align		4
.L_800:
        /*0208*/ 	.byte	0x03, 0x5f
        /*020a*/ 	.short	0x0101


	//----- nvinfo : EIATTR_UNUSED_LOAD_BYTE_OFFSET
	.align		4
        /*020c*/ 	.byte	0x04, 0x44
        /*020e*/ 	.short	(.L_802 - .L_801)


	//   ....[0]....
.L_801:
        /*0210*/ 	.word	0x000009a0
        /*0214*/ 	.word	0x0000fff0


	//   ....[1]....
        /*0218*/ 	.word	0x0000cf90
        /*021c*/ 	.word	0x0000fff0


	//----- nvinfo : EIATTR_INT_WARP_WIDE_INSTR_OFFSETS
	.align		4
.L_802:
        /*0220*/ 	.byte	0x04, 0x31
        /*0222*/ 	.short	(.L_804 - .L_803)


	//   ....[0]....
.L_803:
        /*0224*/ 	.word	0x000000c0


	//   ....[1]....
        /*0228*/ 	.word	0x000000d0


	//   ....[2]....
        /*022c*/ 	.word	0x00000170


	//   ....[3]....
        /*0230*/ 	.word	0x00013c30


	//   ....[4]....
        /*0234*/ 	.word	0x00013cc0


	//   ....[5]....
        /*0238*/ 	.word	0x00017f20


	//   ....[6]....
        /*023c*/ 	.word	0x00017fb0


	//----- nvinfo : EIATTR_COOP_GROUP_MASK_REGIDS
	.align		4
.L_804:
        /*0240*/ 	.byte	0x04, 0x29
        /*0242*/ 	.short	(.L_806 - .L_805)


	//   ....[0]....
.L_805:
        /*0244*/ 	.word	0xffffffff


	//   ....[1]....
        /*0248*/ 	.word	0xffffffff


	//   ....[2]....
        /*024c*/ 	.word	0xffffffff


	//   ....[3]....
        /*0250*/ 	.word	0xffffffff


	//   ....[4]....
        /*0254*/ 	.word	0xffffffff


	//   ....[5]....
        /*0258*/ 	.word	0xffffffff


	//   ....[6]....
        /*025c*/ 	.word	0xffffffff


	//   ....[7]....
        /*0260*/ 	.word	0xffffffff


	//   ....[8]....
        /*0264*/ 	.word	0xffffffff


	//   ....[9]....
        /*0268*/ 	.word	0xffffffff


	//   ....[10]....
        /*026c*/ 	.word	0xffffffff


	//   ....[11]....
        /*0270*/ 	.word	0xffffffff


	//   ....[12]....
        /*0274*/ 	.word	0xffffffff


	//   ....[13]....
        /*0278*/ 	.word	0xffffffff


	//   ....[14]....
        /*027c*/ 	.word	0xffffffff


	//   ....[15]....
        /*0280*/ 	.word	0xffffffff


	//   ....[16]....
        /*0284*/ 	.word	0xffffffff


	//   ....[17]....
        /*0288*/ 	.word	0xffffffff


	//   ....[18]....
        /*028c*/ 	.word	0xffffffff


	//   ....[19]....
        /*0290*/ 	.word	0xffffffff


	//   ....[20]....
        /*0294*/ 	.word	0xffffffff


	//   ....[21]....
        /*0298*/ 	.word	0xffffffff


	//   ....[22]....
        /*029c*/ 	.word	0xffffffff


	//   ....[23]....
        /*02a0*/ 	.word	0xffffffff


	//   ....[24]....
        /*02a4*/ 	.word	0xffffffff


	//   ....[25]....
        /*02a8*/ 	.word	0xffffffff


	//   ....[26]....
        /*02ac*/ 	.word	0xffffffff


	//   ....[27]....
        /*02b0*/ 	.word	0xffffffff


	//   ....[28]....
        /*02b4*/ 	.word	0xffffffff


	//   ....[29]....
        /*02b8*/ 	.word	0xffffffff


	//   ....[30]....
        /*02bc*/ 	.word	0xffffffff


	//   ....[31]....
        /*02c0*/ 	.word	0xffffffff


	//   ....[32]....
        /*02c4*/ 	.word	0xffffffff


	//   ....[33]....
        /*02c8*/ 	.word	0xffffffff


	//   ....[34]....
        /*02cc*/ 	.word	0xffffffff


	//   ....[35]....
        /*02d0*/ 	.word	0xffffffff


	//   ....[36]....
        /*02d4*/ 	.word	0xffffffff


	//   ....[37]....
        /*02d8*/ 	.word	0xffffffff


	//   ....[38]....
        /*02dc*/ 	.word	0xffffffff


	//   ....[39]....
        /*02e0*/ 	.word	0xffffffff


	//   ....[40]....
        /*02e4*/ 	.word	0xffffffff


	//   ....[41]....
        /*02e8*/ 	.word	0xffffffff


	//   ....[42]....
        /*02ec*/ 	.word	0xffffffff


	//   ....[43]....
        /*02f0*/ 	.word	0xffffffff


	//   ....[44]....
        /*02f4*/ 	.word	0xffffffff


	//   ....[45]....
        /*02f8*/ 	.word	0xffffffff


	//   ....[46]....
        /*02fc*/ 	.word	0xffffffff


	//   ....[47]....
        /*0300*/ 	.word	0xffffffff


	//   ....[48]....
        /*0304*/ 	.word	0xffffffff


	//   ....[49]....
        /*0308*/ 	.word	0xffffffff


	//   ....[50]....
        /*030c*/ 	.word	0xffffffff


	//   ....[51]....
        /*0310*/ 	.word	0xffffffff


	//   ....[52]....
        /*0314*/ 	.word	0xffffffff


	//   ....[53]....
        /*0318*/ 	.word	0xffffffff


	//   ....[54]....
        /*031c*/ 	.word	0xffffffff


	//   ....[55]....
        /*0320*/ 	.word	0xffffffff


	//   ....[56]....
        /*0324*/ 	.word	0xffffffff


	//   ....[57]....
        /*0328*/ 	.word	0xffffffff


	//   ....[58]....
        /*032c*/ 	.word	0xffffffff


	//   ....[59]....
        /*0330*/ 	.word	0xffffffff


	//   ....[60]....
        /*0334*/ 	.word	0xffffffff


	//   ....[61]....
        /*0338*/ 	.word	0xffffffff


	//   ....[62]....
        /*033c*/ 	.word	0xffffffff


	//   ....[63]....
        /*0340*/ 	.word	0xffffffff


	//   ....[64]....
        /*0344*/ 	.word	0xffffffff


	//   ....[65]....
        /*0348*/ 	.word	0xffffffff


	//   ....[66]....
        /*034c*/ 	.word	0xffffffff


	//   ....[67]....
        /*0350*/ 	.word	0xffffffff


	//   ....[68]....
        /*0354*/ 	.word	0xffffffff


	//   ....[69]....
        /*0358*/ 	.word	0xffffffff


	//   ....[70]....
        /*035c*/ 	.word	0xffffffff


	//   ....[71]....
        /*0360*/ 	.word	0xffffffff


	//   ....[72]....
        /*0364*/ 	.word	0xffffffff


	//   ....[73]....
        /*0368*/ 	.word	0xffffffff


	//   ....[74]....
        /*036c*/ 	.word	0xffffffff


	//   ....[75]....
        /*0370*/ 	.word	0xffffffff


	//   ....[76]....
        /*0374*/ 	.word	0xffffffff


	//   ....[77]....
        /*0378*/ 	.word	0xffffffff


	//   ....[78]....
        /*037c*/ 	.word	0xffffffff


	//   ....[79]....
        /*0380*/ 	.word	0xffffffff


	//   ....[80]....
        /*0384*/ 	.word	0xffffffff


	//   ....[81]....
        /*0388*/ 	.word	0xffffffff


	//   ....[82]....
        /*038c*/ 	.word	0xffffffff


	//   ....[83]....
        /*0390*/ 	.word	0xffffffff


	//   ....[84]....
        /*0394*/ 	.word	0xffffffff


	//   ....[85]....
        /*0398*/ 	.word	0xffffffff


	//   ....[86]....
        /*039c*/ 	.word	0xffffffff


	//   ....[87]....
        /*03a0*/ 	.word	0xffffffff


	//   ....[88]....
        /*03a4*/ 	.word	0xffffffff


	//   ....[89]....
        /*03a8*/ 	.word	0xffffffff


	//   ....[90]....
        /*03ac*/ 	.word	0xffffffff


	//   ....[91]....
        /*03b0*/ 	.word	0xffffffff


	//   ....[92]....
        /*03b4*/ 	.word	0xffffffff


	//   ....[93]....
        /*03b8*/ 	.word	0xffffffff


	//   ....[94]....
        /*03bc*/ 	.word	0xffffffff


	//   ....[95]....
        /*03c0*/ 	.word	0xffffffff


	//   ....[96]....
        /*03c4*/ 	.word	0xffffffff


	//   ....[97]....
        /*03c8*/ 	.word	0xffffffff


	//   ....[98]....
        /*03cc*/ 	.word	0xffffffff


	//   ....[99]....
        /*03d0*/ 	.word	0xffffffff


	//   ....[100]....
        /*03d4*/ 	.word	0xffffffff


	//   ....[101]....
        /*03d8*/ 	.word	0xffffffff


	//   ....[102]....
        /*03dc*/ 	.word	0xffffffff


	//   ....[103]....
        /*03e0*/ 	.word	0xffffffff


	//   ....[104]....
        /*03e4*/ 	.word	0xffffffff


	//   ....[105]....
        /*03e8*/ 	.word	0xffffffff


	//   ....[106]....
        /*03ec*/ 	.word	0xffffffff


	//   ....[107]....
        /*03f0*/ 	.word	0xffffffff


	//   ....[108]....
        /*03f4*/ 	.word	0xffffffff


	//   ....[109]....
        /*03f8*/ 	.word	0xffffffff


	//   ....[110]....
        /*03fc*/ 	.word	0xffffffff


	//   ....[111]....
        /*0400*/ 	.word	0xffffffff


	//   ....[112]....
        /*0404*/ 	.word	0xffffffff


	//   ....[113]....
        /*0408*/ 	.word	0xffffffff


	//   ....[114]....
        /*040c*/ 	.word	0xffffffff


	//   ....[115]....
        /*0410*/ 	.word	0xffffffff


	//   ....[116]....
        /*0414*/ 	.word	0xffffffff


	//   ....[117]....
        /*0418*/ 	.word	0xffffffff


	//   ....[118]....
        /*041c*/ 	.word	0xffffffff


	//   ....[119]....
        /*0420*/ 	.word	0xffffffff


	//   ....[120]....
        /*0424*/ 	.word	0xffffffff


	//   ....[121]....
        /*0428*/ 	.word	0xffffffff


	//   ....[122]....
        /*042c*/ 	.word	0xffffffff


	//   ....[123]....
        /*0430*/ 	.word	0xffffffff


	//   ....[124]....
        /*0434*/ 	.word	0xffffffff


	//   ....[125]....
        /*0438*/ 	.word	0xffffffff


	//   ....[126]....
        /*043c*/ 	.word	0xffffffff


	//   ....[127]....
        /*0440*/ 	.word	0xffffffff


	//   ....[128]....
        /*0444*/ 	.word	0xffffffff


	//   ....[129]....
        /*0448*/ 	.word	0xffffffff


	//   ....[130]....
        /*044c*/ 	.word	0xffffffff


	//   ....[131]....
        /*0450*/ 	.word	0xffffffff


	//   ....[132]....
        /*0454*/ 	.word	0xffffffff


	//   ....[133]....
        /*0458*/ 	.word	0xffffffff


	//   ....[134]....
        /*045c*/ 	.word	0xffffffff


	//   ....[135]....
        /*0460*/ 	.word	0xffffffff


	//   ....[136]....
        /*0464*/ 	.word	0xffffffff


	//   ....[137]....
        /*0468*/ 	.word	0xffffffff


	//   ....[138]....
        /*046c*/ 	.word	0xffffffff


	//   ....[139]....
        /*0470*/ 	.word	0xffffffff


	//   ....[140]....
        /*0474*/ 	.word	0xffffffff


	//   ....[141]....
        /*0478*/ 	.word	0xffffffff


	//   ....[142]....
        /*047c*/ 	.word	0xffffffff


	//   ....[143]....
        /*0480*/ 	.word	0xffffffff


	//   ....[144]....
        /*0484*/ 	.word	0xffffffff


	//   ....[145]....
        /*0488*/ 	.word	0xffffffff


	//   ....[146]....
        /*048c*/ 	.word	0xffffffff


	//   ....[147]....
        /*0490*/ 	.word	0xffffffff


	//   ....[148]....
        /*0494*/ 	.word	0xffffffff


	//   ....[149]....
        /*0498*/ 	.word	0xffffffff


	//   ....[150]....
        /*049c*/ 	.word	0xffffffff


	//   ....[151]....
        /*04a0*/ 	.word	0xffffffff


	//   ....[152]....
        /*04a4*/ 	.word	0xffffffff


	//   ....[153]....
        /*04a8*/ 	.word	0xffffffff


	//   ....[154]....
        /*04ac*/ 	.word	0xffffffff


	//   ....[155]....
        /*04b0*/ 	.word	0xffffffff


	//   ....[156]....
        /*04b4*/ 	.word	0xffffffff


	//   ....[157]....
        /*04b8*/ 	.word	0xffffffff


	//   ....[158]....
        /*04bc*/ 	.word	0xffffffff


	//   ....[159]....
        /*04c0*/ 	.word	0xffffffff


	//   ....[160]....
        /*04c4*/ 	.word	0xffffffff


	//   ....[161]....
        /*04c8*/ 	.word	0xffffffff


	//   ....[162]....
        /*04cc*/ 	.word	0xffffffff


	//   ....[163]....
        /*04d0*/ 	.word	0xffffffff


	//   ....[164]....
        /*04d4*/ 	.word	0xffffffff


	//   ....[165]....
        /*04d8*/ 	.word	0xffffffff


	//   ....[166]....
        /*04dc*/ 	.word	0xffffffff


	//   ....[167]....
        /*04e0*/ 	.word	0xffffffff


	//   ....[168]....
        /*04e4*/ 	.word	0xffffffff


	//   ....[169]....
        /*04e8*/ 	.word	0xffffffff


	//   ....[170]....
        /*04ec*/ 	.word	0xffffffff


	//   ....[171]....
        /*04f0*/ 	.word	0xffffffff


	//   ....[172]....
        /*04f4*/ 	.word	0xffffffff


	//   ....[173]....
        /*04f8*/ 	.word	0xffffffff


	//   ....[174]....
        /*04fc*/ 	.word	0xffffffff


	//   ....[175]....
        /*0500*/ 	.word	0xffffffff


	//   ....[176]....
        /*0504*/ 	.word	0xffffffff


	//   ....[177]....
        /*0508*/ 	.word	0xffffffff


	//   ....[178]....
        /*050c*/ 	.word	0xffffffff


	//   ....[179]....
        /*0510*/ 	.word	0xffffffff


	//   ....[180]....
        /*0514*/ 	.word	0xffffffff


	//   ....[181]....
        /*0518*/ 	.word	0xffffffff


	//   ....[182]....
        /*051c*/ 	.word	0xffffffff


	//   ....[183]....
        /*0520*/ 	.word	0xffffffff


	//   ....[184]....
        /*0524*/ 	.word	0xffffffff


	//   ....[185]....
        /*0528*/ 	.word	0xffffffff


	//   ....[186]....
        /*052c*/ 	.word	0xffffffff


	//   ....[187]....
        /*0530*/ 	.word	0xffffffff


	//   ....[188]....
        /*0534*/ 	.word	0xffffffff


	//   ....[189]....
        /*0538*/ 	.word	0xffffffff


	//   ....[190]....
        /*053c*/ 	.word	0xffffffff


	//   ....[191]....
        /*0540*/ 	.word	0xffffffff


	//   ....[192]....
        /*0544*/ 	.word	0xffffffff


	//   ....[193]....
        /*0548*/ 	.word	0xffffffff


	//   ....[194]....
        /*054c*/ 	.word	0xffffffff


	//   ....[195]....
        /*0550*/ 	.word	0xffffffff


	//   ....[196]....
        /*0554*/ 	.word	0xffffffff


	//   ....[197]....
        /*0558*/ 	.word	0xffffffff


	//   ....[198]....
        /*055c*/ 	.word	0xffffffff


	//   ....[199]....
        /*0560*/ 	.word	0xffffffff


	//   ....[200]....
        /*0564*/ 	.word	0xffffffff


	//   ....[201]....
        /*0568*/ 	.word	0xffffffff


	//   ....[202]....
        /*056c*/ 	.word	0xffffffff


	//   ....[203]....
        /*0570*/ 	.word	0xffffffff


	//   ....[204]....
        /*0574*/ 	.word	0xffffffff


	//   ....[205]....
        /*0578*/ 	.word	0xffffffff


	//   ....[206]....
        /*057c*/ 	.word	0xffffffff


	//   ....[207]....
        /*0580*/ 	.word	0xffffffff


	//   ....[208]....
        /*0584*/ 	.word	0xffffffff


	//   ....[209]....
        /*0588*/ 	.word	0xffffffff


	//   ....[210]....
        /*058c*/ 	.word	0xffffffff


	//   ....[211]....
        /*0590*/ 	.word	0xffffffff


	//   ....[212]....
        /*0594*/ 	.word	0xffffffff


	//   ....[213]....
        /*0598*/ 	.word	0xffffffff


	//   ....[214]....
        /*059c*/ 	.word	0xffffffff


	//   ....[215]....
        /*05a0*/ 	.word	0xffffffff


	//   ....[216]....
        /*05a4*/ 	.word	0xffffffff


	//   ....[217]....
        /*05a8*/ 	.word	0xffffffff


	//   ....[218]....
        /*05ac*/ 	.word	0xffffffff


	//   ....[219]....
        /*05b0*/ 	.word	0xffffffff


	//   ....[220]....
        /*05b4*/ 	.word	0xffffffff


	//   ....[221]....
        /*05b8*/ 	.word	0xffffffff


	//   ....[222]....
        /*05bc*/ 	.word	0xffffffff


	//   ....[223]....
        /*05c0*/ 	.word	0xffffffff


	//   ....[224]....
        /*05c4*/ 	.word	0xffffffff


	//   ....[225]....
        /*05c8*/ 	.word	0xffffffff


	//   ....[226]....
        /*05cc*/ 	.word	0xffffffff


	//   ....[227]....
        /*05d0*/ 	.word	0xffffffff


	//   ....[228]....
        /*05d4*/ 	.word	0xffffffff


	//   ....[229]....
        /*05d8*/ 	.word	0xffffffff


	//   ....[230]....
        /*05dc*/ 	.word	0xffffffff


	//   ....[231]....
        /*05e0*/ 	.word	0x0500000f


	//   ....[232]....
        /*05e4*/ 	.word	0x0500000f


	//   ....[233]....
        /*05e8*/ 	.word	0x0500000f


	//   ....[234]....
        /*05ec*/ 	.word	0x0500000f


	//   ....[235]....
        /*05f0*/ 	.word	0x0500000f


	//   ....[236]....
        /*05f4*/ 	.word	0x0500000f


	//   ....[237]....
        /*05f8*/ 	.word	0x0500000f


	//   ....[238]....
        /*05fc*/ 	.word	0x0500000f


	//   ....[239]....
        /*0600*/ 	.word	0x0500000f


	//   ....[240]....
        /*0604*/ 	.word	0x0500000f


	//   ....[241]....
        /*0608*/ 	.word	0x0500000f


	//   ....[242]....
        /*060c*/ 	.word	0x0500000f


	//   ....[243]....
        /*0610*/ 	.word	0x0500000f


	//   ....[244]....
        /*0614*/ 	.word	0x0500000f


	//   ....[245]....
        /*0618*/ 	.word	0x0500000f


	//   ....[246]....
        /*061c*/ 	.word	0x0500000f


	//   ....[247]....
        /*0620*/ 	.word	0x0500000f


	//   ....[248]....
        /*0624*/ 	.word	0x0500000f


	//   ....[249]....
        /*0628*/ 	.word	0x0500000f


	//   ....[250]....
        /*062c*/ 	.word	0x0500000f


	//   ....[251]....
        /*0630*/ 	.word	0x0500000f


	//   ....[252]....
        /*0634*/ 	.word	0x0500000f


	//   ....[253]....
        /*0638*/ 	.word	0x0500000f


	//   ....[254]....
        /*063c*/ 	.word	0x0500000f


	//   ....[255]....
        /*0640*/ 	.word	0x0500000f


	//   ....[0]....
        /*0644*/ 	.word	0x0500000f


	//   ....[1]....
        /*0648*/ 	.word	0x0500000f


	//   ....[2]....
        /*064c*/ 	.word	0x0500000f


	//   ....[3]....
        /*0650*/ 	.word	0x0500000f


	//   ....[4]....
        /*0654*/ 	.word	0x0500000f


	//   ....[5]....
        /*0658*/ 	.word	0x0500000f


	//   ....[6]....
        /*065c*/ 	.word	0x0500000f


	//   ....[7]....
        /*0660*/ 	.word	0x0500000f


	//   ....[8]....
        /*0664*/ 	.word	0x0500000f


	//   ....[9]....
        /*0668*/ 	.word	0x0500000f


	//   ....[10]....
        /*066c*/ 	.word	0x0500000f


	//   ....[11]....
        /*0670*/ 	.word	0x0500000f


	//   ....[12]....
        /*0674*/ 	.word	0x0500000f


	//   ....[13]....
        /*0678*/ 	.word	0x0500000f


	//   ....[14]....
        /*067c*/ 	.word	0x0500000f


	//   ....[15]....
        /*0680*/ 	.word	0x0500000f


	//   ....[16]....
        /*0684*/ 	.word	0x0500000f


	//   ....[17]....
        /*0688*/ 	.word	0x0500000f


	//   ....[18]....
        /*068c*/ 	.word	0x0500000f


	//   ....[19]....
        /*0690*/ 	.word	0x0500000f


	//   ....[20]....
        /*0694*/ 	.word	0x0500000f


	//   ....[21]....
        /*0698*/ 	.word	0x0500000f


	//   ....[22]....
        /*069c*/ 	.word	0x0500000f


	//   ....[23]....
        /*06a0*/ 	.word	0x0500000f


	//   ....[24]....
        /*06a4*/ 	.word	0x0500000f


	//----- nvinfo : EIATTR_COOP_GROUP_INSTR_OFFSETS
	.align		4
.L_806:
        /*06a8*/ 	.byte	0x04, 0x28
        /*06aa*/ 	.short	(.L_808 - .L_807)


	//   ....[0]....
.L_807:
        /*06ac*/ 	.word	0x00000080


	//   ....[1]....
        /*06b0*/ 	.word	0x00000090


	//   ....[2]....
        /*06b4*/ 	.word	0x000002d0


	//   ....[3]....
        /*06b8*/ 	.word	0x00000430


	//   ....[4]....
        /*06bc*/ 	.word	0x00000550


	//   ....[5]....
        /*06c0*/ 	.word	0x000006b0


	//   ....[6]....
        /*06c4*/ 	.word	0x00001ed0


	//   ....[7]....
        /*06c8*/ 	.word	0x000030e0


	//   ....[8]....
        /*06cc*/ 	.word	0x00003110


	//   ....[9]....
        /*06d0*/ 	.word	0x000039b0


	//   ....[10]....
        /*06d4*/ 	.word	0x000039e0


	//   ....[11]....
        /*06d8*/ 	.word	0x00004650


	//   ....[12]....
        /*06dc*/ 	.word	0x00004700


	//   ....[13]....
        /*06e0*/ 	.word	0x00006a40


	//   ....[14]....
        /*06e4*/ 	.word	0x00007260


	//   ....[15]....
        /*06e8*/ 	.word	0x00007280


	//   ....[16]....
        /*06ec*/ 	.word	0x00007290


	//   ....[17]....
        /*06f0*/ 	.word	0x00007df0


	//   ....[18]....
        /*06f4*/ 	.word	0x00007e40


	//   ....[19]....
        /*06f8*/ 	.word	0x0000a950


	//   ....[20]....
        /*06fc*/ 	.word	0x0000a960


	//   ....[21]....
        /*0700*/ 	.word	0x0000a9a0


	//   ....[22]....
        /*0704*/ 	.word	0x0000a9b0


	//   ....[23]....
        /*0708*/ 	.word	0x0000c620


	//   ....[24]....
        /*070c*/ 	.word	0x0000c630


	//   ....[25]....
        /*0710*/ 	.word	0x0000c660


	//   ....[26]....
        /*0714*/ 	.word	0x0000c670


	//   ....[27]....
        /*0718*/ 	.word	0x0000d720


	//   ....[28]....
        /*071c*/ 	.word	0x0000d730


	//   ....[29]....
        /*0720*/ 	.word	0x0000d740


	//   ....[30]....
        /*0724*/ 	.word	0x0000d760


	//   ....[31]....
        /*0728*/ 	.word	0x0000d790


	//   ....[32]....
        /*072c*/ 	.word	0x0000d810


	//   ....[33]....
        /*0730*/ 	.word	0x0000d840


	//   ....[34]....
        /*0734*/ 	.word	0x0000d880


	//   ....[35]....
        /*0738*/ 	.word	0x0000d8f0


	//   ....[36]....
        /*073c*/ 	.word	0x0000d930


	//   ....[37]....
        /*0740*/ 	.word	0x0000d960


	//   ....[38]....
        /*0744*/ 	.word	0x0000d990


	//   ....[39]....
        /*0748*/ 	.word	0x0000d9c0


	//   ....[40]....
        /*074c*/ 	.word	0x0000da10


	//   ....[41]....
        /*0750*/ 	.word	0x0000da80


	//   ....[42]....
        /*0754*/ 	.word	0x0000dac0


	//   ....[43]....
        /*0758*/ 	.word	0x0000daf0


	//   ....[44]....
        /*075c*/ 	.word	0x0000db20


	//   ....[45]....
        /*0760*/ 	.word	0x0000db50


	//   ....[46]....
        /*0764*/ 	.word	0x0000db80


	//   ....[47]....
        /*0768*/ 	.word	0x0000dbb0


	//   ....[48]....
        /*076c*/ 	.word	0x0000dbe0


	//   ....[49]....
        /*0770*/ 	.word	0x0000dc10


	//   ....[50]....
        /*0774*/ 	.word	0x0000dc40


	//   ....[51]....
        /*0778*/ 	.word	0x0000dc70


	//   ....[52]....
        /*077c*/ 	.word	0x0000dca0


	//   ....[53]....
        /*0780*/ 	.word	0x0000dcd0


	//   ....[54]....
        /*0784*/ 	.word	0x0000dd00


	//   ....[55]....
        /*0788*/ 	.word	0x0000dd30


	//   ....[56]....
        /*078c*/ 	.word	0x0000dd60


	//   ....[57]....
        /*0790*/ 	.word	0x0000dd90


	//   ....[58]....
        /*0794*/ 	.word	0x0000ddc0


	//   ....[59]....
        /*0798*/ 	.word	0x0000ddf0


	//   ....[60]....
        /*079c*/ 	.word	0x0000de10


	//   ....[61]....
        /*07a0*/ 	.word	0x0000de20


	//   ....[62]....
        /*07a4*/ 	.word	0x0000de30


	//   ....[63]....
        /*07a8*/ 	.word	0x0000de50


	//   ....[64]....
        /*07ac*/ 	.word	0x0000de60


	//   ....[65]....
        /*07b0*/ 	.word	0x0000de70


	//   ....[66]....
        /*07b4*/ 	.word	0x0000de80


	//   ....[67]....
        /*07b8*/ 	.word	0x0000de90


	//   ....[68]....
        /*07bc*/ 	.word	0x0000dea0


	//   ....[69]....
        /*07c0*/ 	.word	0x0000deb0


	//   ....[70]....
        /*07c4*/ 	.word	0x0000dec0


	//   ....[71]....
        /*07c8*/ 	.word	0x0000ded0


	//   ....[72]....
        /*07cc*/ 	.word	0x0000dee0


	//   ....[73]....
        /*07d0*/ 	.word	0x0000def0


	//   ....[74]....
        /*07d4*/ 	.word	0x0000df00


	//   ....[75]....
        /*07d8*/ 	.word	0x0000df10


	//   ....[76]....
        /*07dc*/ 	.word	0x0000df20


	//   ....[77]....
        /*07e0*/ 	.word	0x0000df30


	//   ....[78]....
        /*07e4*/ 	.word	0x0000df40


	//   ....[79]....
        /*07e8*/ 	.word	0x0000df50


	//   ....[80]....
        /*07ec*/ 	.word	0x0000df60


	//   ....[81]....
        /*07f0*/ 	.word	0x0000df70


	//   ....[82]....
        /*07f4*/ 	.word	0x0000df80


	//   ....[83]....
        /*07f8*/ 	.word	0x0000df90


	//   ....[84]....
        /*07fc*/ 	.word	0x0000dfa0


	//   ....[85]....
        /*0800*/ 	.word	0x0000dfb0


	//   ....[86]....
        /*0804*/ 	.word	0x0000dfe0


	//   ....[87]....
        /*0808*/ 	.word	0x0000e010


	//   ....[88]....
        /*080c*/ 	.word	0x0000e040


	//   ....[89]....
        /*0810*/ 	.word	0x0000e070


	//   ....[90]....
        /*0814*/ 	.word	0x0000e0a0


	//   ....[91]....
        /*0818*/ 	.word	0x0000e0b0


	//   ....[92]....
        /*081c*/ 	.word	0x0000e0c0


	//   ....[93]....
        /*0820*/ 	.word	0x0000e0f0


	//   ....[94]....
        /*0824*/ 	.word	0x0000e120


	//   ....[95]....
        /*0828*/ 	.word	0x0000e150


	//   ....[96]....
        /*082c*/ 	.word	0x0000e180


	//   ....[97]....
        /*0830*/ 	.word	0x0000e1b0


	//   ....[98]....
        /*0834*/ 	.word	0x0000e1e0


	//   ....[99]....
        /*0838*/ 	.word	0x0000e210


	//   ....[100]....
        /*083c*/ 	.word	0x0000e240


	//   ....[101]....
        /*0840*/ 	.word	0x0000e270


	//   ....[102]....
        /*0844*/ 	.word	0x0000e2a0


	//   ....[103]....
        /*0848*/ 	.word	0x0000e2d0


	//   ....[104]....
        /*084c*/ 	.word	0x0000e300


	//   ....[105]....
        /*0850*/ 	.word	0x0000e320


	//   ....[106]....
        /*0854*/ 	.word	0x0000e350


	//   ....[107]....
        /*0858*/ 	.word	0x0000e380


	//   ....[108]....
        /*085c*/ 	.word	0x0000e390


	//   ....[109]....
        /*0860*/ 	.word	0x0000e3a0


	//   ....[110]....
        /*0864*/ 	.word	0x0000e3b0


	//   ....[111]....
        /*0868*/ 	.word	0x0000e3e0


	//   ....[112]....
        /*086c*/ 	.word	0x0000e3f0


	//   ....[113]....
        /*0870*/ 	.word	0x0000e420


	//   ....[114]....
        /*0874*/ 	.word	0x0000e450


	//   ....[115]....
        /*0878*/ 	.word	0x0000e460


	//   ....[116]....
        /*087c*/ 	.word	0x0000e490


	//   ....[117]....
        /*0880*/ 	.word	0x0000e4c0


	//   ....[118]....
        /*0884*/ 	.word	0x0000e4f0


	//   ....[119]....
        /*0888*/ 	.word	0x0000e520


	//   ....[120]....
        /*088c*/ 	.word	0x0000e550


	//   ....[121]....
        /*0890*/ 	.word	0x0000e580


	//   ....[122]....
        /*0894*/ 	.word	0x0000e5b0


	//   ....[123]....
        /*0898*/ 	.word	0x0000f030


	//   ....[124]....
        /*089c*/ 	.word	0x0000f040


	//   ....[125]....
        /*08a0*/ 	.word	0x0000f050


	//   ....[126]....
        /*08a4*/ 	.word	0x0000f060


	//   ....[127]....
        /*08a8*/ 	.word	0x0000f940


	//   ....[128]....
        /*08ac*/ 	.word	0x0000f960


	//   ....[129]....
        /*08b0*/ 	.word	0x0000faa0


	//   ....[130]....
        /*08b4*/ 	.word	0x0000fac0


	//   ....[131]....
        /*08b8*/ 	.word	0x0000fbc0


	//   ....[132]....
        /*08bc*/ 	.word	0x0000fbe0


	//   ....[133]....
        /*08c0*/ 	.word	0x0000fcf0


	//   ....[134]....
        /*08c4*/ 	.word	0x0000fd10


	//   ....[135]....
        /*08c8*/ 	.word	0x00010190


	//   ....[136]....
        /*08cc*/ 	.word	0x000101a0


	//   ....[137]....
        /*08d0*/ 	.word	0x00010970


	//   ....[138]....
        /*08d4*/ 	.word	0x00010980


	//   ....[139]....
        /*08d8*/ 	.word	0x00011a60


	//   ....[140]....
        /*08dc*/ 	.word	0x00011a90


	//   ....[141]....
        /*08e0*/ 	.word	0x00011bb0


	//   ....[142]....
        /*08e4*/ 	.word	0x00011bd0


	//   ....[143]....
        /*08e8*/ 	.word	0x00011cd0


	//   ....[144]....
        /*08ec*/ 	.word	0x00011cf0


	//   ....[145]....
        /*08f0*/ 	.word	0x00011e00


	//   ....[146]....
        /*08f4*/ 	.word	0x00011e20


	//   ....[147]....
        /*08f8*/ 	.word	0x00011fb0


	//   ....[148]....
        /*08fc*/ 	.word	0x000121c0


	//   ....[149]....
        /*0900*/ 	.word	0x000121f0


	//   ....[150]....
        /*0904*/ 	.word	0x00012220


	//   ....[151]....
        /*0908*/ 	.word	0x00012250


	//   ....[152]....
        /*090c*/ 	.word	0x00012280


	//   ....[153]....
        /*0910*/ 	.word	0x000122d0


	//   ....[154]....
        /*0914*/ 	.word	0x00012450


	//   ....[155]....
        /*0918*/ 	.word	0x00012480


	//   ....[156]....
        /*091c*/ 	.word	0x000124b0


	//   ....[157]....
        /*0920*/ 	.word	0x000124e0


	//   ....[158]....
        /*0924*/ 	.word	0x00012510


	//   ....[159]....
        /*0928*/ 	.word	0x00012540


	//   ....[160]....
        /*092c*/ 	.word	0x000125d0


	//   ....[161]....
        /*0930*/ 	.word	0x00012630


	//   ....[162]....
        /*0934*/ 	.word	0x00012640


	//   ....[163]....
        /*0938*/ 	.word	0x00012690


	//   ....[164]....
        /*093c*/ 	.word	0x00014b50


	//   ....[165]....
        /*0940*/ 	.word	0x00014b80


	//   ....[166]....
        /*0944*/ 	.word	0x00014bb0


	//   ....[167]....
        /*0948*/ 	.word	0x00014cc0


	//   ....[168]....
        /*094c*/ 	.word	0x00014cd0


	//   ....[169]....
        /*0950*/ 	.word	0x00014d60


	//   ....[170]....
        /*0954*/ 	.word	0x00014d70


	//   ....[171]....
        /*0958*/ 	.word	0x00014d80


	//   ....[172]....
        /*095c*/ 	.word	0x00014e10


	//   ....[173]....
        /*0960*/ 	.word	0x00014eb0


	//   ....[174]....
        /*0964*/ 	.word	0x00015280


	//   ....[175]....
        /*0968*/ 	.word	0x000152c0


	//   ....[176]....
        /*096c*/ 	.word	0x000152f0


	//   ....[177]....
        /*0970*/ 	.word	0x00015310


	//   ....[178]....
        /*0974*/ 	.word	0x000153e0


	//   ....[179]....
        /*0978*/ 	.word	0x000153f0


	//   ....[180]....
        /*097c*/ 	.word	0x00015480


	//   ....[181]....
        /*0980*/ 	.word	0x00015490


	//   ....[182]....
        /*0984*/ 	.word	0x000154a0


	//   ....[183]....
        /*0988*/ 	.word	0x000154b0


	//   ....[184]....
        /*098c*/ 	.word	0x00015d00


	//   ....[185]....
        /*0990*/ 	.word	0x00015d30


	//   ....[186]....
        /*0994*/ 	.word	0x00015d90


	//   ....[187]....
        /*0998*/ 	.word	0x00015df0


	//   ....[188]....
        /*099c*/ 	.word	0x00015e40


	//   ....[189]....
        /*09a0*/ 	.word	0x00015e90


	//   ....[190]....
        /*09a4*/ 	.word	0x00015eb0


	//   ....[191]....
        /*09a8*/ 	.word	0x00015ef0


	//   ....[192]....
        /*09ac*/ 	.word	0x000168d0


	//   ....[193]....
        /*09b0*/ 	.word	0x000168e0


	//   ....[194]....
        /*09b4*/ 	.word	0x000168f0


	//   ....[195]....
        /*09b8*/ 	.word	0x00016930


	//   ....[196]....
        /*09bc*/ 	.word	0x00016970


	//   ....[197]....
        /*09c0*/ 	.word	0x00016980


	//   ....[198]....
        /*09c4*/ 	.word	0x000169e0


	//   ....[199]....
        /*09c8*/ 	.word	0x00016a10


	//   ....[200]....
        /*09cc*/ 	.word	0x00016a50


	//   ....[201]....
        /*09d0*/ 	.word	0x00016ab0


	//   ....[202]....
        /*09d4*/ 	.word	0x00016ec0


	//   ....[203]....
        /*09d8*/ 	.word	0x00016ed0


	//   ....[204]....
        /*09dc*/ 	.word	0x00016ee0


	//   ....[205]....
        /*09e0*/ 	.word	0x00016ef0


	//   ....[206]....
        /*09e4*/ 	.word	0x00016f00


	//   ....[207]....
        /*09e8*/ 	.word	0x00016f60


	//   ....[208]....
        /*09ec*/ 	.word	0x00016f70


	//   ....[209]....
        /*09f0*/ 	.word	0x00016fd0


	//   ....[210]....
        /*09f4*/ 	.word	0x00017000


	//   ....[211]....
        /*09f8*/ 	.word	0x00017040


	//   ....[212]....
        /*09fc*/ 	.word	0x00018ed0


	//   ....[213]....
        /*0a00*/ 	.word	0x00018f20


	//   ....[214]....
        /*0a04*/ 	.word	0x00018f50


	//   ....[215]....
        /*0a08*/ 	.word	0x00018f80


	//   ....[216]....
        /*0a0c*/ 	.word	0x00018fb0


	//   ....[217]....
        /*0a10*/ 	.word	0x00018fc0


	//   ....[218]....
        /*0a14*/ 	.word	0x00018ff0


	//   ....[219]....
        /*0a18*/ 	.word	0x00019040


	//   ....[220]....
        /*0a1c*/ 	.word	0x000191a0


	//   ....[221]....
        /*0a20*/ 	.word	0x000191d0


	//   ....[222]....
        /*0a24*/ 	.word	0x00019210


	//   ....[223]....
        /*0a28*/ 	.word	0x00019240


	//   ....[224]....
        /*0a2c*/ 	.word	0x00019270


	//   ....[225]....
        /*0a30*/ 	.word	0x000192a0


	//   ....[226]....
        /*0a34*/ 	.word	0x00019340


	//   ....[227]....
        /*0a38*/ 	.word	0x00019390


	//   ....[228]....
        /*0a3c*/ 	.word	0x000193a0


	//   ....[229]....
        /*0a40*/ 	.word	0x000193e0


	//   ....[230]....
        /*0a44*/ 	.word	0x00019ed0


	//   ....[231]....
        /*0a48*/ 	.word	0x0001a500


	//   ....[232]....
        /*0a4c*/ 	.word	0x0001a5e0


	//   ....[233]....
        /*0a50*/ 	.word	0x0001a6a0


	//   ....[234]....
        /*0a54*/ 	.word	0x0001a830


	//   ....[235]....
        /*0a58*/ 	.word	0x0001a8c0


	//   ....[236]....
        /*0a5c*/ 	.word	0x0001a920


	//   ....[237]....
        /*0a60*/ 	.word	0x0001aa20


	//   ....[238]....
        /*0a64*/ 	.word	0x0001aa80


	//   ....[239]....
        /*0a68*/ 	.word	0x0001ab50


	//   ....[240]....
        /*0a6c*/ 	.word	0x0001ac10


	//   ....[241]....
        /*0a70*/ 	.word	0x0001ace0


	//   ....[242]....
        /*0a74*/ 	.word	0x0001ae60


	//   ....[243]....
        /*0a78*/ 	.word	0x0001af20


	//   ....[244]....
        /*0a7c*/ 	.word	0x0001b070


	//   ....[245]....
        /*0a80*/ 	.word	0x0001b0c0


	//   ....[246]....
        /*0a84*/ 	.word	0x0001b1c0


	//   ....[247]....
        /*0a88*/ 	.word	0x0001b270


	//   ....[248]....
        /*0a8c*/ 	.word	0x0001b2d0


	//   ....[249]....
        /*0a90*/ 	.word	0x0001b370


	//   ....[250]....
        /*0a94*/ 	.word	0x0001b430


	//   ....[251]....
        /*0a98*/ 	.word	0x0001b500


	//   ....[252]....
        /*0a9c*/ 	.word	0x0001b5a0


	//   ....[253]....
        /*0aa0*/ 	.word	0x0001b610


	//   ....[254]....
        /*0aa4*/ 	.word	0x0001b690


	//   ....[255]....
        /*0aa8*/ 	.word	0x0001b760


	//   ....[0]....
        /*0aac*/ 	.word	0x0001b7e0


	//   ....[1]....
        /*0ab0*/ 	.word	0x0001b8b0


	//   ....[2]....
        /*0ab4*/ 	.word	0x0001b930


	//   ....[3]....
        /*0ab8*/ 	.word	0x0001b9f0


	//   ....[4]....
        /*0abc*/ 	.word	0x0001bb20


	//   ....[5]....
        /*0ac0*/ 	.word	0x0001bbb0


	//   ....[6]....
        /*0ac4*/ 	.word	0x0001bc10


	//   ....[7]....
        /*0ac8*/ 	.word	0x0001bcf0


	//   ....[8]....
        /*0acc*/ 	.word	0x0001bd50


	//   ....[9]....
        /*0ad0*/ 	.word	0x0001be20


	//   ....[10]....
        /*0ad4*/ 	.word	0x0001be80


	//   ....[11]....
        /*0ad8*/ 	.word	0x0001bf50


	//   ....[12]....
        /*0adc*/ 	.word	0x0001bfb0


	//   ....[13]....
        /*0ae0*/ 	.word	0x0001c080


	//   ....[14]....
        /*0ae4*/ 	.word	0x0001c170


	//   ....[15]....
        /*0ae8*/ 	.word	0x0001c200


	//   ....[16]....
        /*0aec*/ 	.word	0x0001c260


	//   ....[17]....
        /*0af0*/ 	.word	0x0001c330


	//   ....[18]....
        /*0af4*/ 	.word	0x0001c390


	//   ....[19]....
        /*0af8*/ 	.word	0x0001c460


	//   ....[20]....
        /*0afc*/ 	.word	0x0001c4c0


	//   ....[21]....
        /*0b00*/ 	.word	0x0001c590


	//   ....[22]....
        /*0b04*/ 	.word	0x0001c5f0


	//   ....[23]....
        /*0b08*/ 	.word	0x0001c6c0


	//   ....[24]....
        /*0b0c*/ 	.word	0x0001c910


	//----- nvinfo : EIATTR_REG_RECONFIG
	.align		4
.L_808:
        /*0b10*/ 	.byte	0x01, 0x54
	.zero		2


	//----- nvinfo : EIATTR_SYSCALL_OFFSETS
	.align		4
        /*0b14*/ 	.byte	0x04, 0x46
        /*0b16*/ 	.short	(.L_810 - .L_809)


	//   ....[0]....
.L_809:
        /*0b18*/ 	.word	0x00002050


	//   ....[1]....
        /*0b1c*/ 	.word	0x00013e30


	//   ....[2]....
        /*0b20*/ 	.word	0x00013fa0


	//   ....[3]....
        /*0b24*/ 	.word	0x000140f0


	//   ....[4]....
        /*0b28*/ 	.word	0x00014230


	//   ....[5]....
        /*0b2c*/ 	.word	0x00015960


	//----- nvinfo : EIATTR_MBARRIER_INSTR_OFFSETS
	.align		4
.L_810:
        /*0b30*/ 	.byte	0x04, 0x39
        /*0b32*/ 	.short	(.L_812 - .L_811)


	//   ....[0]....
.L_811:
        /*0b34*/ 	.word	0x00000180
        /*0b38*/ 	.word	0x000000ff
        /*0b3c*/ 	.word	0x00033400
        /*0b40*/ 	.short	0x0100
        /*0b42*/ 	.byte	0x08
	.zero		1


	//   ....[1]....
        /*0b44*/ 	.word	0x00000190
        /*0b48*/ 	.word	0x000000ff
        /*0b4c*/ 	.word	0x00033420
        /*0b50*/ 	.short	0x0100
        /*0b52*/ 	.byte	0x08
	.zero		1


	//   ....[2]....
        /*0b54*/ 	.word	0x00000280
        /*0b58*/ 	.word	0x000000ff
        /*0b5c*/ 	.word	0x00033430
        /*0b60*/ 	.short	0x0100
        /*0b62*/ 	.byte	0x08
	.zero		1


	//   ....[3]....
        /*0b64*/ 	.word	0x00000290
        /*0b68*/ 	.word	0x000000ff
        /*0b6c*/ 	.word	0x00033440
        /*0b70*/ 	.short	0x0100
        /*0b72*/ 	.byte	0x08
	.zero		1


	//   ....[4]....
        /*0b74*/ 	.word	0x000002a0
        /*0b78*/ 	.word	0x000000ff
        /*0b7c*/ 	.word	0x00033438
        /*0b80*/ 	.short	0x0100
        /*0b82*/ 	.byte	0x08
	.zero		1


	//   ....[5]....
        /*0b84*/ 	.word	0x000002b0
        /*0b88*/ 	.word	0x000000ff
        /*0b8c*/ 	.word	0x00033448
        /*0b90*/ 	.short	0x0100
        /*0b92*/ 	.byte	0x08
	.zero		1


	//   ....[6]....
        /*0b94*/ 	.word	0x000003e0
        /*0b98*/ 	.word	0x000000ff
        /*0b9c*/ 	.word	0x00033450
        /*0ba0*/ 	.short	0x0100
        /*0ba2*/ 	.byte	0x08
	.zero		1


	//   ....[7]....
        /*0ba4*/ 	.word	0x000003f0
        /*0ba8*/ 	.word	0x000000ff
        /*0bac*/ 	.word	0x00033460
        /*0bb0*/ 	.short	0x0100
        /*0bb2*/ 	.byte	0x08
	.zero		1


	//   ....[8]....
        /*0bb4*/ 	.word	0x00000400
        /*0bb8*/ 	.word	0x000000ff
        /*0bbc*/ 	.word	0x00033458
        /*0bc0*/ 	.short	0x0100
        /*0bc2*/ 	.byte	0x08
	.zero		1


	//   ....[9]....
        /*0bc4*/ 	.word	0x00000410
        /*0bc8*/ 	.word	0x000000ff
        /*0bcc*/ 	.word	0x00033468
        /*0bd0*/ 	.short	0x0100
        /*0bd2*/ 	.byte	0x08
	.zero		1


	//   ....[10]....
        /*0bd4*/ 	.word	0x00000500
        /*0bd8*/ 	.word	0x000000ff
        /*0bdc*/ 	.word	0x00033470
        /*0be0*/ 	.short	0x0100
        /*0be2*/ 	.byte	0x06
	.zero		1


	//   ....[11]....
        /*0be4*/ 	.word	0x00000510
        /*0be8*/ 	.word	0x000000ff
        /*0bec*/ 	.word	0x00033480
        /*0bf0*/ 	.short	0x0100
        /*0bf2*/ 	.byte	0x06
	.zero		1


	//   ....[12]....
        /*0bf4*/ 	.word	0x00000520
        /*0bf8*/ 	.word	0x000000ff
        /*0bfc*/ 	.word	0x00033478
        /*0c00*/ 	.short	0x0100
        /*0c02*/ 	.byte	0x06
	.zero		1


	//   ....[13]....
        /*0c04*/ 	.word	0x00000530
        /*0c08*/ 	.word	0x000000ff
        /*0c0c*/ 	.word	0x00033488
        /*0c10*/ 	.short	0x0100
        /*0c12*/ 	.byte	0x06
	.zero		1


	//   ....[14]....
        /*0c14*/ 	.word	0x00000660
        /*0c18*/ 	.word	0x000000ff
        /*0c1c*/ 	.word	0x00033490
        /*0c20*/ 	.short	0x0100
        /*0c22*/ 	.byte	0x08
	.zero		1


	//   ....[15]....
        /*0c24*/ 	.word	0x00000670
        /*0c28*/ 	.word	0x000000ff
        /*0c2c*/ 	.word	0x000334a0
        /*0c30*/ 	.short	0x0100
        /*0c32*/ 	.byte	0x08
	.zero		1


	//   ....[16]....
        /*0c34*/ 	.word	0x00000680
        /*0c38*/ 	.word	0x000000ff
        /*0c3c*/ 	.word	0x00033498
        /*0c40*/ 	.short	0x0100
        /*0c42*/ 	.byte	0x08
	.zero		1


	//   ....[17]....
        /*0c44*/ 	.word	0x00000690
        /*0c48*/ 	.word	0x000000ff
        /*0c4c*/ 	.word	0x000334a8
        /*0c50*/ 	.short	0x0100
        /*0c52*/ 	.byte	0x08
	.zero		1


	//   ....[18]....
        /*0c54*/ 	.word	0x000007e0
        /*0c58*/ 	.word	0x000000ff
        /*0c5c*/ 	.word	0x000334b0
        /*0c60*/ 	.short	0x0100
        /*0c62*/ 	.byte	0x08
	.zero		1


	//   ....[19]....
        /*0c64*/ 	.word	0x000007f0
        /*0c68*/ 	.word	0x000000ff
        /*0c6c*/ 	.word	0x000334c0
        /*0c70*/ 	.short	0x0100
        /*0c72*/ 	.byte	0x08
	.zero		1


	//   ....[20]....
        /*0c74*/ 	.word	0x00000800
        /*0c78*/ 	.word	0x000000ff
        /*0c7c*/ 	.word	0x000334b8
        /*0c80*/ 	.short	0x0100
        /*0c82*/ 	.byte	0x08
	.zero		1


	//   ....[21]....
        /*0c84*/ 	.word	0x00000810
        /*0c88*/ 	.word	0x000000ff
        /*0c8c*/ 	.word	0x000334c8
        /*0c90*/ 	.short	0x0100
        /*0c92*/ 	.byte	0x08
	.zero		1


	//   ....[22]....
        /*0c94*/ 	.word	0x000020d0
        /*0c98*/ 	.word	0x000000ff
        /*0c9c*/ 	.word	0x00033400
        /*0ca0*/ 	.short	0x010a
        /*0ca2*/ 	.byte	0x27
	.zero		1


	//   ....[23]....
        /*0ca4*/ 	.word	0x00002150
        /*0ca8*/ 	.word	0x00000003
        /*0cac*/ 	.word	0x00033430
        /*0cb0*/ 	.short	0x010a
        /*0cb2*/ 	.byte	0x3f
	.zero		1


	//   ....[24]....
        /*0cb4*/ 	.word	0x00002190
        /*0cb8*/ 	.word	0x00000003
        /*0cbc*/ 	.word	0x00033430
        /*0cc0*/ 	.short	0x010a
        /*0cc2*/ 	.byte	0x3f
	.zero		1


	//   ....[25]....
        /*0cc4*/ 	.word	0x00003270
        /*0cc8*/ 	.word	0x000000ff
        /*0ccc*/ 	.word	0x00000000
        /*0cd0*/ 	.short	0x0101
        /*0cd2*/ 	.byte	0x04
	.zero		1


	//   ....[26]....
        /*0cd4*/ 	.word	0x00005a80
        /*0cd8*/ 	.word	0x000000ff
        /*0cdc*/ 	.word	0x00033430
        /*0ce0*/ 	.short	0x010a
        /*0ce2*/ 	.byte	0x05
	.zero		1


	//   ....[27]....
        /*0ce4*/ 	.word	0x00005ac0
        /*0ce8*/ 	.word	0x000000ff
        /*0cec*/ 	.word	0x00033430
        /*0cf0*/ 	.short	0x010a
        /*0cf2*/ 	.byte	0x05
	.zero		1


	//   ....[28]....
        /*0cf4*/ 	.word	0x00006710
        /*0cf8*/ 	.word	0x000000ff
        /*0cfc*/ 	.word	0x00033450
        /*0d00*/ 	.short	0x010a
        /*0d02*/ 	.byte	0x05
	.zero		1


	//   ....[29]....
        /*0d04*/ 	.word	0x00006750
        /*0d08*/ 	.word	0x000000ff
        /*0d0c*/ 	.word	0x00033450
        /*0d10*/ 	.short	0x010a
        /*0d12*/ 	.byte	0x05
	.zero		1


	//   ....[30]....
        /*0d14*/ 	.word	0x00006ac0
        /*0d18*/ 	.word	0x000000ff
        /*0d1c*/ 	.word	0x00000000
        /*0d20*/ 	.short	0x0101
        /*0d22*/ 	.byte	0x05
	.zero		1


	//   ....[31]....
        /*0d24*/ 	.word	0x00008bc0
        /*0d28*/ 	.word	0x000000ff
        /*0d2c*/ 	.word	0x00000000
        /*0d30*/ 	.short	0x0101
        /*0d32*/ 	.byte	0x04
	.zero		1


	//   ....[32]....
        /*0d34*/ 	.word	0x00009510
        /*0d38*/ 	.word	0x000000ff
        /*0d3c*/ 	.word	0x00033430
        /*0d40*/ 	.short	0x010a
        /*0d42*/ 	.byte	0x05
	.zero		1


	//   ....[33]....
        /*0d44*/ 	.word	0x00009550
        /*0d48*/ 	.word	0x000000ff
        /*0d4c*/ 	.word	0x00033430
        /*0d50*/ 	.short	0x010a
        /*0d52*/ 	.byte	0x05
	.zero		1


	//   ....[34]....
        /*0d54*/ 	.word	0x0000a170
        /*0d58*/ 	.word	0x000000ff
        /*0d5c*/ 	.word	0x00033450
        /*0d60*/ 	.short	0x010a
        /*0d62*/ 	.byte	0x05
	.zero		1


	//   ....[35]....
        /*0d64*/ 	.word	0x0000a1b0
        /*0d68*/ 	.word	0x000000ff
        /*0d6c*/ 	.word	0x00033450
        /*0d70*/ 	.short	0x010a
        /*0d72*/ 	.byte	0x05
	.zero		1


	//   ....[36]....
        /*0d74*/ 	.word	0x0000a4c0
        /*0d78*/ 	.word	0x000000ff
        /*0d7c*/ 	.word	0x00000000
        /*0d80*/ 	.short	0x0101
        /*0d82*/ 	.byte	0x05
	.zero		1


	//   ....[37]....
        /*0d84*/ 	.word	0x0000bab0
        /*0d88*/ 	.word	0x000000ff
        /*0d8c*/ 	.word	0x00000000
        /*0d90*/ 	.short	0x0101
        /*0d92*/ 	.byte	0x04
	.zero		1


	//   ....[38]....
        /*0d94*/ 	.word	0x0000c330
        /*0d98*/ 	.word	0x000000ff
        /*0d9c*/ 	.word	0x00033450
        /*0da0*/ 	.short	0x010a
        /*0da2*/ 	.byte	0x05
	.zero		1


	//   ....[39]....
        /*0da4*/ 	.word	0x0000c370
        /*0da8*/ 	.word	0x000000ff
        /*0dac*/ 	.word	0x00033450
        /*0db0*/ 	.short	0x010a
        /*0db2*/ 	.byte	0x05
	.zero		1


	//   ....[40]....
        /*0db4*/ 	.word	0x0000ca90
        /*0db8*/ 	.word	0x000000ff
        /*0dbc*/ 	.word	0x00000000
        /*0dc0*/ 	.short	0x0101
        /*0dc2*/ 	.byte	0x04
	.zero		1


	//   ....[41]....
        /*0dc4*/ 	.word	0x0000f930
        /*0dc8*/ 	.word	0x000000ff
        /*0dcc*/ 	.word	0x00000000
        /*0dd0*/ 	.short	0x0101
        /*0dd2*/ 	.byte	0x08
	.zero		1


	//   ....[42]....
        /*0dd4*/ 	.word	0x0000ffc0
        /*0dd8*/ 	.word	0x000000ff
        /*0ddc*/ 	.word	0x00000000
        /*0de0*/ 	.short	0x0101
        /*0de2*/ 	.byte	0x08
	.zero		1


	//   ....[43]....
        /*0de4*/ 	.word	0x00014870
        /*0de8*/ 	.word	0x00000004
        /*0dec*/ 	.word	0x00033480
        /*0df0*/ 	.short	0x010a
        /*0df2*/ 	.byte	0x3f
	.zero		1


	//   ....[44]....
        /*0df4*/ 	.word	0x00014f80
        /*0df8*/ 	.word	0x00000004
        /*0dfc*/ 	.word	0x00033470
        /*0e00*/ 	.short	0x0107
        /*0e02*/ 	.byte	0x3f
	.zero		1


	//   ....[45]....
        /*0e04*/ 	.word	0x00015030
        /*0e08*/ 	.word	0x00000004
        /*0e0c*/ 	.word	0x00033470
        /*0e10*/ 	.short	0x0101
        /*0e12*/ 	.byte	0x3f
	.zero		1


	//   ....[46]....
        /*0e14*/ 	.word	0x00015060
        /*0e18*/ 	.word	0x00000004
        /*0e1c*/ 	.word	0x00033440
        /*0e20*/ 	.short	0x010a
        /*0e22*/ 	.byte	0x3f
	.zero		1


	//   ....[47]....
        /*0e24*/ 	.word	0x000156b0
        /*0e28*/ 	.word	0x00000004
        /*0e2c*/ 	.word	0x00033430
        /*0e30*/ 	.short	0x0107
        /*0e32*/ 	.byte	0x3f
	.zero		1


	//   ....[48]....
        /*0e34*/ 	.word	0x00015770
        /*0e38*/ 	.word	0x00000004
        /*0e3c*/ 	.word	0x00033430
        /*0e40*/ 	.short	0x0101
        /*0e42*/ 	.byte	0x3f
	.zero		1


	//   ....[49]....
        /*0e44*/ 	.word	0x00016000
        /*0e48*/ 	.word	0x00000012
        /*0e4c*/ 	.word	0x00033400
        /*0e50*/ 	.short	0x0107
        /*0e52*/ 	.byte	0x3f
	.zero		1


	//   ....[50]....
        /*0e54*/ 	.word	0x00016110
        /*0e58*/ 	.word	0x00000012
        /*0e5c*/ 	.word	0x00033400
        /*0e60*/ 	.short	0x0101
        /*0e62*/ 	.byte	0x3f
	.zero		1


	//   ....[51]....
        /*0e64*/ 	.word	0x00016130
        /*0e68*/ 	.word	0x00000012
        /*0e6c*/ 	.word	0x00033420
        /*0e70*/ 	.short	0x010a
        /*0e72*/ 	.byte	0x3f
	.zero		1


	//   ....[52]....
        /*0e74*/ 	.word	0x00016620
        /*0e78*/ 	.word	0x00000004
        /*0e7c*/ 	.word	0x00033480
        /*0e80*/ 	.short	0x010a
        /*0e82*/ 	.byte	0x3f
	.zero		1


	//   ....[53]....
        /*0e84*/ 	.word	0x00016b50
        /*0e88*/ 	.word	0x00000004
        /*0e8c*/ 	.word	0x00033470
        /*0e90*/ 	.short	0x0107
        /*0e92*/ 	.byte	0x3f
	.zero		1


	//   ....[54]....
        /*0e94*/ 	.word	0x00016c00
        /*0e98*/ 	.word	0x00000004
        /*0e9c*/ 	.word	0x00033470
        /*0ea0*/ 	.short	0x0101
        /*0ea2*/ 	.byte	0x3f
	.zero		1


	//   ....[55]....
        /*0ea4*/ 	.word	0x00016c30
        /*0ea8*/ 	.word	0x00000004
        /*0eac*/ 	.word	0x00033440
        /*0eb0*/ 	.short	0x010a
        /*0eb2*/ 	.byte	0x3f
	.zero		1


	//   ....[56]....
        /*0eb4*/ 	.word	0x00017130
        /*0eb8*/ 	.word	0x00000004
        /*0ebc*/ 	.word	0x00033430
        /*0ec0*/ 	.short	0x0107
        /*0ec2*/ 	.byte	0x3f
	.zero		1


	//   ....[57]....
        /*0ec4*/ 	.word	0x000171f0
        /*0ec8*/ 	.word	0x00000004
        /*0ecc*/ 	.word	0x00033430
        /*0ed0*/ 	.short	0x0101
        /*0ed2*/ 	.byte	0x3f
	.zero		1


	//   ....[58]....
        /*0ed4*/ 	.word	0x00017270
        /*0ed8*/ 	.word	0x00000002
        /*0edc*/ 	.word	0x00033470
        /*0ee0*/ 	.short	0x010a
        /*0ee2*/ 	.byte	0x3f
	.zero		1


	//   ....[59]....
        /*0ee4*/ 	.word	0x000172f0
        /*0ee8*/ 	.word	0x00000002
        /*0eec*/ 	.word	0x00033460
        /*0ef0*/ 	.short	0x010a
        /*0ef2*/ 	.byte	0x3f
	.zero		1


	//   ....[60]....
        /*0ef4*/ 	.word	0x00017df0
        /*0ef8*/ 	.word	0x00000002
        /*0efc*/ 	.word	0x00033450
        /*0f00*/ 	.short	0x0101
        /*0f02*/ 	.byte	0x3f
	.zero		1


	//   ....[61]....
        /*0f04*/ 	.word	0x00017e80
        /*0f08*/ 	.word	0x00000002
        /*0f0c*/ 	.word	0x00000000
        /*0f10*/ 	.short	0x0101
        /*0f12*/ 	.byte	0x3f
	.zero		1


	//   ....[62]....
        /*0f14*/ 	.word	0x00018050
        /*0f18*/ 	.word	0x00000000
        /*0f1c*/ 	.word	0x00033470
        /*0f20*/ 	.short	0x010a
        /*0f22*/ 	.byte	0x3f
	.zero		1


	//   ....[63]....
        /*0f24*/ 	.word	0x000180c0
        /*0f28*/ 	.word	0x00000000
        /*0f2c*/ 	.word	0x00033460
        /*0f30*/ 	.short	0x010a
        /*0f32*/ 	.byte	0x3f
	.zero		1


	//   ....[64]....
        /*0f34*/ 	.word	0x00018bd0
        /*0f38*/ 	.word	0x00000000
        /*0f3c*/ 	.word	0x00033450
        /*0f40*/ 	.short	0x0101
        /*0f42*/ 	.byte	0x3f
	.zero		1


	//   ....[65]....
        /*0f44*/ 	.word	0x00018c90
        /*0f48*/ 	.word	0x00000000
        /*0f4c*/ 	.word	0x00000000
        /*0f50*/ 	.short	0x0101
        /*0f52*/ 	.byte	0x3f
	.zero		1


	//   ....[66]....
        /*0f54*/ 	.word	0x00019e50
        /*0f58*/ 	.word	0x00000004
        /*0f5c*/ 	.word	0x00033420
        /*0f60*/ 	.short	0x010a
        /*0f62*/ 	.byte	0x3f
	.zero		1


	//   ....[67]....
        /*0f64*/ 	.word	0x00019ff0
        /*0f68*/ 	.word	0x00000005
        /*0f6c*/ 	.word	0x00033440
        /*0f70*/ 	.short	0x010a
        /*0f72*/ 	.byte	0x3f
	.zero		1


	//   ....[68]....
        /*0f74*/ 	.word	0x0001a090
        /*0f78*/ 	.word	0x0000001f
        /*0f7c*/ 	.word	0x00033440
        /*0f80*/ 	.short	0x010a
        /*0f82*/ 	.byte	0x3f
	.zero		1


	//   ....[69]....
        /*0f84*/ 	.word	0x0001a0d0
        /*0f88*/ 	.word	0x00000005
        /*0f8c*/ 	.word	0x00033460
        /*0f90*/ 	.short	0x010a
        /*0f92*/ 	.byte	0x3f
	.zero		1


	//   ....[70]....
        /*0f94*/ 	.word	0x0001a110
        /*0f98*/ 	.word	0x0000001f
        /*0f9c*/ 	.word	0x00033460
        /*0fa0*/ 	.short	0x010a
        /*0fa2*/ 	.byte	0x3f
	.zero		1


	//   ....[71]....
        /*0fa4*/ 	.word	0x0001a150
        /*0fa8*/ 	.word	0x00000005
        /*0fac*/ 	.word	0x00033480
        /*0fb0*/ 	.short	0x010a
        /*0fb2*/ 	.byte	0x3f
	.zero		1


	//   ....[72]....
        /*0fb4*/ 	.word	0x0001a190
        /*0fb8*/ 	.word	0x0000001f
        /*0fbc*/ 	.word	0x00033480
        /*0fc0*/ 	.short	0x010a
        /*0fc2*/ 	.byte	0x3f
	.zero		1


	//   ....[73]....
        /*0fc4*/ 	.word	0x0001a200
        /*0fc8*/ 	.word	0x00000003
        /*0fcc*/ 	.word	0x00033400
        /*0fd0*/ 	.short	0x010a
        /*0fd2*/ 	.byte	0x3f
	.zero		1


	//   ....[74]....
        /*0fd4*/ 	.word	0x0001a250
        /*0fd8*/ 	.word	0x00000003
        /*0fdc*/ 	.word	0x00033430
        /*0fe0*/ 	.short	0x010a
        /*0fe2*/ 	.byte	0x3f
	.zero		1


	//   ....[75]....
        /*0fe4*/ 	.word	0x0001a2b0
        /*0fe8*/ 	.word	0x00000007
        /*0fec*/ 	.word	0x00033430
        /*0ff0*/ 	.short	0x010a
        /*0ff2*/ 	.byte	0x3f
	.zero		1


	//   ....[76]....
        /*0ff4*/ 	.word	0x0001a310
        /*0ff8*/ 	.word	0x00000002
        /*0ffc*/ 	.word	0x00033450
        /*1000*/ 	.short	0x010a
        /*1002*/ 	.byte	0x3f
	.zero		1


	//   ....[77]....
        /*1004*/ 	.word	0x0001a370
        /*1008*/ 	.word	0x00000007
        /*100c*/ 	.word	0x00033430
        /*1010*/ 	.short	0x010a
        /*1012*/ 	.byte	0x3f
	.zero		1


	//   ....[78]....
        /*1014*/ 	.word	0x0001a3d0
        /*1018*/ 	.word	0x00000002
        /*101c*/ 	.word	0x00033450
        /*1020*/ 	.short	0x010a
        /*1022*/ 	.byte	0x3f
	.zero		1


	//   ....[79]....
        /*1024*/ 	.word	0x0001a430
        /*1028*/ 	.word	0x00000006
        /*102c*/ 	.word	0x00033450
        /*1030*/ 	.short	0x010a
        /*1032*/ 	.byte	0x3f
	.zero		1


	//   ....[80]....
        /*1034*/ 	.word	0x0001a530
        /*1038*/ 	.word	0x00000004
        /*103c*/ 	.word	0x00033480
        /*1040*/ 	.short	0x010a
        /*1042*/ 	.byte	0x3f
	.zero		1


	//   ....[81]....
        /*1044*/ 	.word	0x0001adb0
        /*1048*/ 	.word	0x00000004
        /*104c*/ 	.word	0x00033440
        /*1050*/ 	.short	0x010a
        /*1052*/ 	.byte	0x3f
	.zero		1


	//   ....[82]....
        /*1054*/ 	.word	0x0001ba20
        /*1058*/ 	.word	0x00000012
        /*105c*/ 	.word	0x00033420
        /*1060*/ 	.short	0x010a
        /*1062*/ 	.byte	0x3f
	.zero		1


	//   ....[83]....
        /*1064*/ 	.word	0x0001ba70
        /*1068*/ 	.word	0x00000004
        /*106c*/ 	.word	0x00033480
        /*1070*/ 	.short	0x010a
        /*1072*/ 	.byte	0x3f
	.zero		1


	//   ....[84]....
        /*1074*/ 	.word	0x0001c0c0
        /*1078*/ 	.word	0x00000004
        /*107c*/ 	.word	0x00033440
        /*1080*/ 	.short	0x010a
        /*1082*/ 	.byte	0x3f
	.zero		1


	//   ....[85]....
        /*1084*/ 	.word	0x0001c6f0
        /*1088*/ 	.word	0x00000002
        /*108c*/ 	.word	0x00033470
        /*1090*/ 	.short	0x010a
        /*1092*/ 	.byte	0x3f
	.zero		1


	//   ....[86]....
        /*1094*/ 	.word	0x0001c740
        /*1098*/ 	.word	0x00000002
        /*109c*/ 	.word	0x00033460
        /*10a0*/ 	.short	0x010a
        /*10a2*/ 	.byte	0x3f
	.zero		1


	//   ....[87]....
        /*10a4*/ 	.word	0x0001c790
        /*10a8*/ 	.word	0x00000000
        /*10ac*/ 	.word	0x00033470
        /*10b0*/ 	.short	0x010a
        /*10b2*/ 	.byte	0x3f
	.zero		1


	//   ....[88]....
        /*10b4*/ 	.word	0x0001c7e0
        /*10b8*/ 	.word	0x00000000
        /*10bc*/ 	.word	0x00033460
        /*10c0*/ 	.short	0x010a
        /*10c2*/ 	.byte	0x3f
	.zero		1


	//   ....[89]....
        /*10c4*/ 	.word	0x0001c830
        /*10c8*/ 	.word	0x00000004
        /*10cc*/ 	.word	0x00033420
        /*10d0*/ 	.short	0x010a
        /*10d2*/ 	.byte	0x3f
	.zero		1


	//   ....[90]....
        /*10d4*/ 	.word	0x0001c9d0
        /*10d8*/ 	.word	0x00000005
        /*10dc*/ 	.word	0x00033440
        /*10e0*/ 	.short	0x010a
        /*10e2*/ 	.byte	0x3f
	.zero		1


	//   ....[91]....
        /*10e4*/ 	.word	0x0001ca20
        /*10e8*/ 	.word	0x0000001f
        /*10ec*/ 	.word	0x00033440
        /*10f0*/ 	.short	0x010a
        /*10f2*/ 	.byte	0x3f
	.zero		1


	//   ....[92]....
        /*10f4*/ 	.word	0x0001ca70
        /*10f8*/ 	.word	0x00000005
        /*10fc*/ 	.word	0x00033460
        /*1100*/ 	.short	0x010a
        /*1102*/ 	.byte	0x3f
	.zero		1


	//   ....[93]....
        /*1104*/ 	.word	0x0001cac0
        /*1108*/ 	.word	0x0000001f
        /*110c*/ 	.word	0x00033460
        /*1110*/ 	.short	0x010a
        /*1112*/ 	.byte	0x3f
	.zero		1


	//   ....[94]....
        /*1114*/ 	.word	0x0001cb10
        /*1118*/ 	.word	0x00000005
        /*111c*/ 	.word	0x00033480
        /*1120*/ 	.short	0x010a
        /*1122*/ 	.byte	0x3f
	.zero		1


	//----- nvinfo : EIATTR_NUM_MBARRIERS
	.align		4
.L_812:
        /*1124*/ 	.byte	0x03, 0x38
        /*1126*/ 	.short	0x0016


	//----- nvinfo : EIATTR_EXIT_INSTR_OFFSETS
	.align		4
        /*1128*/ 	.byte	0x04, 0x1c
        /*112a*/ 	.short	(.L_814 - .L_813)


	//   ....[0]....
.L_813:
        /*112c*/ 	.word	0x000009e0


	//   ....[1]....
        /*1130*/ 	.word	0x00011f60


	//   ....[2]....
        /*1134*/ 	.word	0x0001a1e0


	//----- nvinfo : EIATTR_MAX_THREADS
	.align		4
.L_814:
        /*1138*/ 	.byte	0x04, 0x05
        /*113a*/ 	.short	(.L_816 - .L_815)
.L_815:
        /*113c*/ 	.word	0x00000180
        /*1140*/ 	.word	0x00000001
        /*1144*/ 	.word	0x00000001


	//----- nvinfo : EIATTR_CRS_STACK_SIZE
	.align		4
.L_816:
        /*1148*/ 	.byte	0x04, 0x1e
        /*114a*/ 	.short	(.L_818 - .L_817)
.L_817:
        /*114c*/ 	.word	0x00000000


	//----- nvinfo : EIATTR_CBANK_PARAM_SIZE
	.align		4
.L_818:
        /*1150*/ 	.byte	0x03, 0x19
        /*1152*/ 	.short	0x0af0


	//----- nvinfo : EIATTR_PARAM_CBANK
	.align		4
        /*1154*/ 	.byte	0x04, 0x0a
        /*1156*/ 	.short	(.L_820 - .L_819)
	.align		4
.L_819:
        /*1158*/ 	.word	index@(.nv.constant0._ZN7cutlass13device_kernelIN5flash11enable_sm90INS1_16FlashAttnFwdSm90INS1_25CollectiveMainloopFwdSm90ILi2EN4cute5tupleIJNS5_1CILi1EEES8_S8_EEENS6_IJNS7_ILi128EEENS7_ILi160EEENS7_ILi192EEEEEELi192ENS_12float_e4m3_tEfNS_4arch4Sm90ELb1ELb0ELb0ELb1ELb1ELb0ELb0ELb1ELb1ELb1ELb1ELb0EEENS1_21CollectiveEpilogueFwdINS6_IJSA_SC_SB_EEES9_NS_10bfloat16_tESG_Li256ELb1ELb1ELb1ELb1EEENS1_36VarlenDynamicPersistentTileSchedulerILi128ELi160ELi256ELi128ELb1ELb1ELb1ELb1ELb1ELb1EEEEEEEEEvNT_6ParamsE)
        /*115c*/ 	.short	0x0210
        /*115e*/ 	.short	0x0af0


	//----- nvinfo : EIATTR_SW_WAR
	.align		4
.L_820:
        /*1160*/ 	.byte	0x04, 0x36
        /*1162*/ 	.short	(.L_822 - .L_821)
.L_821:
        /*1164*/ 	.word	0x00000008
.L_822:


//--------------------- .nv.info._ZN7cutlass13device_kernelIN5flash11enable_sm90INS1_16FlashAttnFwdSm90INS1_25CollectiveMainloopFwdSm90ILi2EN4cute5tupleIJNS5_1CILi1EEES8_S8_EEENS6_IJNS7_ILi128EEENS7_ILi160EEENS7_ILi192EEEEEELi192ENS_12float_e4m3_tEfNS_4arch4Sm90ELb1ELb0ELb0ELb1ELb1ELb1ELb0ELb1ELb1ELb1ELb1ELb0EEENS1_21CollectiveEpilogueFwdINS6_IJSA_SC_SB_EEES9_NS_10bfloat16_tESG_Li256ELb1ELb1ELb1ELb1EEENS1_36VarlenDynamicPersistentTileSchedulerILi128ELi160ELi256ELi128ELb1ELb1ELb1ELb1ELb1ELb1EEEEEEEEEvNT_6ParamsE --------------------------
	.section	.nv.info._ZN7cutlass13device_kernelIN5flash11enable_sm90INS1_16FlashAttnFwdSm90INS1_25CollectiveMainloopFwdSm90ILi2EN4cute5tupleIJNS5_1CILi1EEES8_S8_EEENS6_IJNS7_ILi128EEENS7_ILi160EEENS7_ILi192EEEEEELi192ENS_12float_e4m3_tEfNS_4arch4Sm90ELb1ELb0ELb0ELb1ELb1ELb1ELb0ELb1ELb1ELb1ELb1ELb0EEENS1_21CollectiveEpilogueFwdINS6_IJSA_SC_SB_EEES9_NS_10bfloat16_tESG_Li256ELb1ELb1ELb1ELb1EEENS1_36VarlenDynamicPersistentTileSchedulerILi128ELi160ELi256ELi128ELb1ELb1ELb1ELb1ELb1ELb1EEEEEEEEEvNT_6ParamsE,"",@"SHT_CUDA_INFO"
	.sectionflags	@""
	.align	4


	//----- nvinfo : EIATTR_CUDA_API_VERSION
	.align		4
        /*0000*/ 	.byte	0x04, 0x37
        /*0002*/ 	.short	(.L_824 - .L_823)
.L_823:
        /*0004*/ 	.word	0x00000082


	//----- nvinfo : EIATTR_KPARAM_INFO
	.align		4
.L_824:
        /*0008*/ 	.byte	0x04, 0x17
        /*000a*/ 	.short	(.L_826 - .L_825)
.L_825:
        /*000c*/ 	.word	0x00000000
        /*0010*/ 	.short	0x0000
        /*0012*/ 	.short	0x0070
        /*0014*/ 	.byte	0x00, 0xf0, 0x01, 0x2a


	//----- nvinfo : EIATTR_SPARSE_MMA_MASK
	.align		4
.L_826:
        /*0018*/ 	.byte	0x03, 0x50
        /*001a*/ 	.short	0x0000


	//----- nvinfo : EIATTR_MAXREG_COUNT
	.align		4
        /*001c*/ 	.byte	0x03, 0x1b
        /*001e*/ 	.short	0x00a8


	//----- nvinfo : EIATTR_NUM_BARRIERS
	.align		4
        /*0020*/ 	.byte	0x02, 0x4c
        /*0022*/ 	.byte	0x10
	.zero		1


	//----- nvinfo : EIATTR_EXTERNS
	.align		4
        /*0024*/ 	.byte	0x04, 0x0f
        /*0026*/ 	.short	(.L_828 - .L_827)


	//   ....[0]....
	.align		4
.L_827:
        /*0028*/ 	.word	index@(__assertfail)


	//----- nvinfo : EIATTR_ANNOTATIONS
	.align		4
.L_828:
        /*002c*/ 	.byte	0x04, 0x55
        /*002e*/ 	.short	(.L_830 - .L_829)


	//   ....[0]....
.L_829:
        /* <DEDUP_REMOVED lines=182> */


	//----- nvinfo : EIATTR_MERCURY_ISA_VERSION
	.align		4
.L_830:
        /*0b78*/ 	.byte	0x03, 0x5f
        /*0b7a*/ 	.short	0x0101


	//----- nvinfo : EIATTR_UNUSED_LOAD_BYTE_OFFSET
	.align		4
        /*0b7c*/ 	.byte	0x04, 0x44
        /*0b7e*/ 	.short	(.L_832 - .L_831)


	//   ....[0]....
.L_831:
        /*0b80*/ 	.word	0x00000aa0
        /*0b84*/ 	.word	0x0000fff0


	//   ....[1]....
        /*0b88*/ 	.word	0x000253f0
        /*0b8c*/ 	.word	0x0000fff0


	//----- nvinfo : EIATTR_INT_WARP_WIDE_INSTR_OFFSETS
	.align		4
.L_832:
        /*0b90*/ 	.byte	0x04, 0x31
        /*0b92*/ 	.short	(.L_834 - .L_833)


	//   ....[0]....
.L_833:
        /*0b94*/ 	.word	0x00000130


	//   ....[1]....
        /*0b98*/ 	.word	0x00000170


	//   ....[2]....
        /*0b9c*/ 	.word	0x000001e0


	//   ....[3]....
        /*0ba0*/ 	.word	0x0002e490


	//   ....[4]....
        /*0ba4*/ 	.word	0x0002e520


	//   ....[5]....
        /*0ba8*/ 	.word	0x00032b00


	//   ....[6]....
        /*0bac*/ 	.word	0x00032b90


	//----- nvinfo : EIATTR_COOP_GROUP_MASK_REGIDS
	.align		4
.L_834:
        /*0bb0*/ 	.byte	0x04, 0x29
        /*0bb2*/ 	.short	(.L_836 - .L_835)


	//   ....[0]....
.L_835:
        /*0bb4*/ 	.word	0xffffffff


	//   ....[1]....
        /*0bb8*/ 	.word	0xffffffff


	//   ....[2]....
        /*0bbc*/ 	.word	0xffffffff


	//   ....[3]....
        /*0bc0*/ 	.word	0xffffffff


	//   ....[4]....
        /*0bc4*/ 	.word	0xffffffff


	//   ....[5]....
        /*0bc8*/ 	.word	0xffffffff


	//   ....[6]....
        /*0bcc*/ 	.word	0xffffffff


	//   ....[7]....
        /*0bd0*/ 	.word	0xffffffff


	//   ....[8]....
        /*0bd4*/ 	.word	0xffffffff


	//   ....[9]....
        /*0bd8*/ 	.word	0xffffffff


	//   ....[10]....
        /*0bdc*/ 	.word	0xffffffff


	//   ....[11]....
        /*0be0*/ 	.word	0xffffffff


	//   ....[12]....
        /*0be4*/ 	.word	0xffffffff


	//   ....[13]....
        /*0be8*/ 	.word	0xffffffff


	//   ....[14]....
        /*0bec*/ 	.word	0xffffffff


	//   ....[15]....
        /*0bf0*/ 	.word	0xffffffff


	//   ....[16]....
        /*0bf4*/ 	.word	0xffffffff


	//   ....[17]....
        /*0bf8*/ 	.word	0xffffffff


	//   ....[18]....
        /*0bfc*/ 	.word	0xffffffff


	//   ....[19]....
        /*0c00*/ 	.word	0xffffffff


	//   ....[20]....
        /*0c04*/ 	.word	0xffffffff


	//   ....[21]....
        /*0c08*/ 	.word	0xffffffff


	//   ....[22]....
        /*0c0c*/ 	.word	0xffffffff


	//   ....[23]....
        /*0c10*/ 	.word	0xffffffff


	//   ....[24]....
        /*0c14*/ 	.word	0xffffffff


	//   ....[25]....
        /*0c18*/ 	.word	0xffffffff


	//   ....[26]....
        /*0c1c*/ 	.word	0xffffffff


	//   ....[27]....
        /*0c20*/ 	.word	0xffffffff


	//   ....[28]....
        /*0c24*/ 	.word	0xffffffff


	//   ....[29]....
        /*0c28*/ 	.word	0xffffffff


	//   ....[30]....
        /*0c2c*/ 	.word	0xffffffff


	//   ....[31]....
        /*0c30*/ 	.word	0xffffffff


	//   ....[32]....
        /*0c34*/ 	.word	0xffffffff


	//   ....[33]....
        /*0c38*/ 	.word	0xffffffff


	//   ....[34]....
        /*0c3c*/ 	.word	0xffffffff


	//   ....[35]....
        /*0c40*/ 	.word	0xffffffff


	//   ....[36]....
        /*0c44*/ 	.word	0xffffffff


	//   ....[37]....
        /*0c48*/ 	.word	0xffffffff


	//   ....[38]....
        /*0c4c*/ 	.word	0xffffffff


	//   ....[39]....
        /*0c50*/ 	.word	0xffffffff


	//   ....[40]....
        /*0c54*/ 	.word	0xffffffff


	//   ....[41]....
        /*0c58*/ 	.word	0xffffffff


	//   ....[42]....
        /*0c5c*/ 	.word	0xffffffff


	//   ....[43]....
        /*0c60*/ 	.word	0xffffffff


	//   ....[44]....
        /*0c64*/ 	.word	0xffffffff


	//   ....[45]....
        /*0c68*/ 	.word	0xffffffff


	//   ....[46]....
        /*0c6c*/ 	.word	0xffffffff


	//   ....[47]....
        /*0c70*/ 	.word	0xffffffff


	//   ....[48]....
        /*0c74*/ 	.word	0xffffffff


	//   ....[49]....
        /*0c78*/ 	.word	0xffffffff


	//   ....[50]....
        /*0c7c*/ 	.word	0xffffffff


	//   ....[51]....
        /*0c80*/ 	.word	0xffffffff


	//   ....[52]....
        /*0c84*/ 	.word	0xffffffff


	//   ....[53]....
        /*0c88*/ 	.word	0xffffffff


	//   ....[54]....
        /*0c8c*/ 	.word	0xffffffff


	//   ....[55]....
        /*0c90*/ 	.word	0xffffffff


	//   ....[56]....
        /*0c94*/ 	.word	0xffffffff


	//   ....[57]....
        /*0c98*/ 	.word	0xffffffff


	//   ....[58]....
        /*0c9c*/ 	.word	0xffffffff


	//   ....[59]....
        /*0ca0*/ 	.word	0xffffffff


	//   ....[60]....
        /*0ca4*/ 	.word	0xffffffff


	//   ....[61]....
        /*0ca8*/ 	.word	0xffffffff


	//   ....[62]....
        /*0cac*/ 	.word	0xffffffff


	//   ....[63]....
        /*0cb0*/ 	.word	0xffffffff


	//   ....[64]....
        /*0cb4*/ 	.word	0xffffffff


	//   ....[65]....
        /*0cb8*/ 	.word	0xffffffff


	//   ....[66]....
        /*0cbc*/ 	.word	0xffffffff


	//   ....[67]....
        /*0cc0*/ 	.word	0xffffffff


	//   ....[68]....
        /*0cc4*/ 	.word	0xffffffff


	//   ....[69]....
        /*0cc8*/ 	.word	0xffffffff


	//   ....[70]....
        /*0ccc*/ 	.word	0xffffffff


	//   ....[71]....
        /*0cd0*/ 	.word	0xffffffff


	//   ....[72]....
        /*0cd4*/ 	.word	0xffffffff


	//   ....[73]....
        /*0cd8*/ 	.word	0xffffffff


	//   ....[74]....
        /*0cdc*/ 	.word	0xffffffff


	//   ....[75]....
        /*0ce0*/ 	.word	0xffffffff


	//   ....[76]....
        /*0ce4*/ 	.word	0xffffffff


	//   ....[77]....
        /*0ce8*/ 	.word	0xffffffff


	//   ....[78]....
        /*0cec*/ 	.word	0xffffffff


	//   ....[79]....
        /*0cf0*/ 	.word	0xffffffff


	//   ....[80]....
        /*0cf4*/ 	.word	0xffffffff


	//   ....[81]....
        /*0cf8*/ 	.word	0xffffffff


	//   ....[82]....
        /*0cfc*/ 	.word	0xffffffff


	//   ....[83]....
        /*0d00*/ 	.word	0xffffffff


	//   ....[84]....
        /*0d04*/ 	.word	0xffffffff


	//   ....[85]....
        /*0d08*/ 	.word	0xffffffff


	//   ....[86]....
        /*0d0c*/ 	.word	0xffffffff


	//   ....[87]....
        /*0d10*/ 	.word	0xffffffff


	//   ....[88]....
        /*0d14*/ 	.word	0xffffffff


	//   ....[89]....
        /*0d18*/ 	.word	0xffffffff


	//   ....[90]....
        /*0d1c*/ 	.word	0xffffffff


	//   ....[91]....
        /*0d20*/ 	.word	0xffffffff


	//   ....[92]....
        /*0d24*/ 	.word	0xffffffff


	//   ....[93]....
        /*0d28*/ 	.word	0xffffffff


	//   ....[94]....
        /*0d2c*/ 	.word	0xffffffff


	//   ....[95]....
        /*0d30*/ 	.word	0xffffffff


	//   ....[96]....
        /*0d34*/ 	.word	0xffffffff


	//   ....[97]....
        /*0d38*/ 	.word	0xffffffff


	//   ....[98]....
        /*0d3c*/ 	.word	0xffffffff


	//   ....[99]....
        /*0d40*/ 	.word	0xffffffff


	//   ....[100]....
        /*0d44*/ 	.word	0xffffffff


	//   ....[101]....
        /*0d48*/ 	.word	0xffffffff


	//   ....[102]....
        /*0d4c*/ 	.word	0xffffffff


	//   ....[103]....
        /*0d50*/ 	.word	0xffffffff


	//   ....[104]....
        /*0d54*/ 	.word	0xffffffff


	//   ....[105]....
        /*0d58*/ 	.word	0xffffffff


	//   ....[106]....
        /*0d5c*/ 	.word	0xffffffff


	//   ....[107]....
        /*0d60*/ 	.word	0xffffffff


	//   ....[108]....
        /*0d64*/ 	.word	0xffffffff


	//   ....[109]....
        /*0d68*/ 	.word	0xffffffff


	//   ....[110]....
        /*0d6c*/ 	.word	0xffffffff


	//   ....[111]....
        /*0d70*/ 	.word	0xffffffff


	//   ....[112]....
        /*0d74*/ 	.word	0xffffffff


	//   ....[113]....
        /*0d78*/ 	.word	0xffffffff


	//   ....[114]....
        /*0d7c*/ 	.word	0xffffffff


	//   ....[115]....
        /*0d80*/ 	.word	0xffffffff


	//   ....[116]....
        /*0d84*/ 	.word	0xffffffff


	//   ....[117]....
        /*0d88*/ 	.word	0xffffffff


	//   ....[118]....
        /*0d8c*/ 	.word	0xffffffff


	//   ....[119]....
        /*0d90*/ 	.word	0xffffffff


	//   ....[120]....
        /*0d94*/ 	.word	0xffffffff


	//   ....[121]....
        /*0d98*/ 	.word	0xffffffff


	//   ....[122]....
        /*0d9c*/ 	.word	0xffffffff


	//   ....[123]....
        /*0da0*/ 	.word	0xffffffff


	//   ....[124]....
        /*0da4*/ 	.word	0xffffffff


	//   ....[125]....
        /*0da8*/ 	.word	0xffffffff


	//   ....[126]....
        /*0dac*/ 	.word	0xffffffff


	//   ....[127]....
        /*0db0*/ 	.word	0xffffffff


	//   ....[128]....
        /*0db4*/ 	.word	0xffffffff


	//   ....[129]....
        /*0db8*/ 	.word	0xffffffff


	//   ....[130]....
        /*0dbc*/ 	.word	0xffffffff


	//   ....[131]....
        /*0dc0*/ 	.word	0xffffffff


	//   ....[132]....
        /*0dc4*/ 	.word	0xffffffff


	//   ....[133]....
        /*0dc8*/ 	.word	0xffffffff


	//   ....[134]....
        /*0dcc*/ 	.word	0xffffffff


	//   ....[135]....
        /*0dd0*/ 	.word	0xffffffff


	//   ....[136]....
        /*0dd4*/ 	.word	0xffffffff


	//   ....[137]....
        /*0dd8*/ 	.word	0xffffffff


	//   ....[138]....
        /*0ddc*/ 	.word	0xffffffff


	//   ....[139]....
        /*0de0*/ 	.word	0xffffffff


	//   ....[140]....
        /*0de4*/ 	.word	0xffffffff


	//   ....[141]....
        /*0de8*/ 	.word	0xffffffff


	//   ....[142]....
        /*0dec*/ 	.word	0xffffffff


	//   ....[143]....
        /*0df0*/ 	.word	0xffffffff


	//   ....[144]....
        /*0df4*/ 	.word	0xffffffff


	//   ....[145]....
        /*0df8*/ 	.word	0xffffffff


	//   ....[146]....
        /*0dfc*/ 	.word	0xffffffff


	//   ....[147]....
        /*0e00*/ 	.word	0xffffffff


	//   ....[148]....
        /*0e04*/ 	.word	0xffffffff


	//   ....[149]....
        /*0e08*/ 	.word	0xffffffff


	//   ....[150]....
        /*0e0c*/ 	.word	0xffffffff


	//   ....[151]....
        /*0e10*/ 	.word	0xffffffff


	//   ....[152]....
        /*0e14*/ 	.word	0xffffffff


	//   ....[153]....
        /*0e18*/ 	.word	0xffffffff


	//   ....[154]....
        /*0e1c*/ 	.word	0xffffffff


	//   ....[155]....
        /*0e20*/ 	.word	0xffffffff


	//   ....[156]....
        /*0e24*/ 	.word	0xffffffff


	//   ....[157]....
        /*0e28*/ 	.word	0xffffffff


	//   ....[158]....
        /*0e2c*/ 	.word	0xffffffff


	//   ....[159]....
        /*0e30*/ 	.word	0xffffffff


	//   ....[160]....
        /*0e34*/ 	.word	0xffffffff


	//   ....[161]....
        /*0e38*/ 	.word	0xffffffff


	//   ....[162]....
        /*0e3c*/ 	.word	0xffffffff


	//   ....[163]....
        /*0e40*/ 	.word	0xffffffff


	//   ....[164]....
        /*0e44*/ 	.word	0xffffffff


	//   ....[165]....
        /*0e48*/ 	.word	0xffffffff


	//   ....[166]....
        /*0e4c*/ 	.word	0xffffffff


	//   ....[167]....
        /*0e50*/ 	.word	0xffffffff


	//   ....[168]....
        /*0e54*/ 	.word	0xffffffff


	//   ....[169]....
        /*0e58*/ 	.word	0xffffffff


	//   ....[170]....
        /*0e5c*/ 	.word	0xffffffff


	//   ....[171]....
        /*0e60*/ 	.word	0xffffffff


	//   ....[172]....
        /*0e64*/ 	.word	0xffffffff


	//   ....[173]....
        /*0e68*/ 	.word	0xffffffff


	//   ....[174]....
        /*0e6c*/ 	.word	0xffffffff


	//   ....[175]....
        /*0e70*/ 	.word	0xffffffff


	//   ....[176]....
        /*0e74*/ 	.word	0xffffffff


	//   ....[177]....
        /*0e78*/ 	.word	0xffffffff


	//   ....[178]....
        /*0e7c*/ 	.word	0xffffffff


	//   ....[179]....
        /*0e80*/ 	.word	0xffffffff


	//   ....[180]....
        /*0e84*/ 	.word	0xffffffff


	//   ....[181]....
        /*0e88*/ 	.word	0xffffffff


	//   ....[182]....
        /*0e8c*/ 	.word	0xffffffff


	//   ....[183]....
        /*0e90*/ 	.word	0xffffffff


	//   ....[184]....
        /*0e94*/ 	.word	0xffffffff


	//   ....[185]....
        /*0e98*/ 	.word	0xffffffff


	//   ....[186]....
        /*0e9c*/ 	.word	0xffffffff


	//   ....[187]....
        /*0ea0*/ 	.word	0xffffffff


	//   ....[188]....
        /*0ea4*/ 	.word	0xffffffff


	//   ....[189]....
        /*0ea8*/ 	.word	0xffffffff


	//   ....[190]....
        /*0eac*/ 	.word	0xffffffff


	//   ....[191]....
        /*0eb0*/ 	.word	0xffffffff


	//   ....[192]....
        /*0eb4*/ 	.word	0xffffffff


	//   ....[193]....
        /*0eb8*/ 	.word	0xffffffff


	//   ....[194]....
        /*0ebc*/ 	.word	0xffffffff


	//   ....[195]....
        /*0ec0*/ 	.word	0xffffffff


	//   ....[196]....
        /*0ec4*/ 	.word	0xffffffff


	//   ....[197]....
        /*0ec8*/ 	.word	0xffffffff


	//   ....[198]....
        /*0ecc*/ 	.word	0xffffffff


	//   ....[199]....
        /*0ed0*/ 	.word	0xffffffff


	//   ....[200]....
        /*0ed4*/ 	.word	0xffffffff


	//   ....[201]....
        /*0ed8*/ 	.word	0xffffffff


	//   ....[202]....
        /*0edc*/ 	.word	0xffffffff


	//   ....[203]....
        /*0ee0*/ 	.word	0xffffffff


	//   ....[204]....
        /*0ee4*/ 	.word	0xffffffff


	//   ....[205]....
        /*0ee8*/ 	.word	0xffffffff


	//   ....[206]....
        /*0eec*/ 	.word	0xffffffff


	//   ....[207]....
        /*0ef0*/ 	.word	0xffffffff


	//   ....[208]....
        /*0ef4*/ 	.word	0xffffffff


	//   ....[209]....
        /*0ef8*/ 	.word	0xffffffff


	//   ....[210]....
        /*0efc*/ 	.word	0xffffffff


	//   ....[211]....
        /*0f00*/ 	.word	0xffffffff


	//   ....[212]....
        /*0f04*/ 	.word	0xffffffff


	//   ....[213]....
        /*0f08*/ 	.word	0xffffffff


	//   ....[214]....
        /*0f0c*/ 	.word	0xffffffff


	//   ....[215]....
        /*0f10*/ 	.word	0xffffffff


	//   ....[216]....
        /*0f14*/ 	.word	0xffffffff


	//   ....[217]....
        /*0f18*/ 	.word	0xffffffff


	//   ....[218]....
        /*0f1c*/ 	.word	0xffffffff


	//   ....[219]....
        /*0f20*/ 	.word	0xffffffff


	//   ....[220]....
        /*0f24*/ 	.word	0xffffffff


	//   ....[221]....
        /*0f28*/ 	.word	0xffffffff


	//   ....[222]....
        /*0f2c*/ 	.word	0xffffffff


	//   ....[223]....
        /*0f30*/ 	.word	0xffffffff


	//   ....[224]....
        /*0f34*/ 	.word	0xffffffff


	//   ....[225]....
        /*0f38*/ 	.word	0xffffffff


	//   ....[226]....
        /*0f3c*/ 	.word	0xffffffff


	//   ....[227]....
        /*0f40*/ 	.word	0xffffffff


	//   ....[228]....
        /*0f44*/ 	.word	0xffffffff


	//   ....[229]....
        /*0f48*/ 	.word	0xffffffff


	//   ....[230]....
        /*0f4c*/ 	.word	0xffffffff


	//   ....[231]....
        /*0f50*/ 	.word	0xffffffff


	//   ....[232]....
        /*0f54*/ 	.word	0xffffffff


	//   ....[233]....
        /*0f58*/ 	.word	0xffffffff


	//   ....[234]....
        /*0f5c*/ 	.word	0xffffffff


	//   ....[235]....
        /*0f60*/ 	.word	0xffffffff


	//   ....[236]....
        /*0f64*/ 	.word	0xffffffff


	//   ....[237]....
        /*0f68*/ 	.word	0xffffffff


	//   ....[238]....
        /*0f6c*/ 	.word	0xffffffff


	//   ....[239]....
        /*0f70*/ 	.word	0xffffffff


	//   ....[240]....
        /*0f74*/ 	.word	0xffffffff


	//   ....[241]....
        /*0f78*/ 	.word	0xffffffff


	//   ....[242]....
        /*0f7c*/ 	.word	0xffffffff


	//   ....[243]....
        /*0f80*/ 	.word	0xffffffff


	//   ....[244]....
        /*0f84*/ 	.word	0xffffffff


	//   ....[245]....
        /*0f88*/ 	.word	0xffffffff


	//   ....[246]....
        /*0f8c*/ 	.word	0xffffffff


	//   ....[247]....
        /*0f90*/ 	.word	0xffffffff


	//   ....[248]....
        /*0f94*/ 	.word	0xffffffff


	//   ....[249]....
        /*0f98*/ 	.word	0xffffffff


	//   ....[250]....
        /*0f9c*/ 	.word	0xffffffff


	//   ....[251]....
        /*0fa0*/ 	.word	0xffffffff


	//   ....[252]....
        /*0fa4*/ 	.word	0xffffffff


	//   ....[253]....
        /*0fa8*/ 	.word	0xffffffff


	//   ....[254]....
        /*0fac*/ 	.word	0xffffffff


	//   ....[255]....
        /*0fb0*/ 	.word	0xffffffff


	//   ....[0]....
        /*0fb4*/ 	.word	0xffffffff


	//   ....[1]....
        /*0fb8*/ 	.word	0x0500000f


	//   ....[2]....
        /*0fbc*/ 	.word	0x0500000f


	//   ....[3]....
        /*0fc0*/ 	.word	0x0500000f


	//   ....[4]....
        /*0fc4*/ 	.word	0x0500000f


	//   ....[5]....
        /*0fc8*/ 	.word	0x0500000f


	//   ....[6]....
        /*0fcc*/ 	.word	0x0500000f


	//   ....[7]....
        /*0fd0*/ 	.word	0x0500000f


	//   ....[8]....
        /*0fd4*/ 	.word	0x0500000f


	//   ....[9]....
        /*0fd8*/ 	.word	0x0500000f


	//   ....[10]....
        /*0fdc*/ 	.word	0x0500000f


	//   ....[11]....
        /*0fe0*/ 	.word	0x0500000f


	//   ....[12]....
        /*0fe4*/ 	.word	0x0500000f


	//   ....[13]....
        /*0fe8*/ 	.word	0x0500000f


	//   ....[14]....
        /*0fec*/ 	.word	0x0500000f


	//   ....[15]....
        /*0ff0*/ 	.word	0x0500000f


	//   ....[16]....
        /*0ff4*/ 	.word	0x0500000f


	//   ....[17]....
        /*0ff8*/ 	.word	0x0500000f


	//   ....[18]....
        /*0ffc*/ 	.word	0x0500000f


	//   ....[19]....
        /*1000*/ 	.word	0x0500000f


	//   ....[20]....
        /*1004*/ 	.word	0x0500000f


	//   ....[21]....
        /*1008*/ 	.word	0x0500000f


	//   ....[22]....
        /*100c*/ 	.word	0x0500000f


	//   ....[23]....
        /*1010*/ 	.word	0x0500000f


	//   ....[24]....
        /*1014*/ 	.word	0x0500000f


	//   ....[25]....
        /*1018*/ 	.word	0x0500000f


	//   ....[26]....
        /*101c*/ 	.word	0x0500000f


	//   ....[27]....
        /*1020*/ 	.word	0x0500000f


	//   ....[28]....
        /*1024*/ 	.word	0x0500000f


	//   ....[29]....
        /*1028*/ 	.word	0x0500000f


	//   ....[30]....
        /*102c*/ 	.word	0x0500000f


	//   ....[31]....
        /*1030*/ 	.word	0x0500000f


	//   ....[32]....
        /*1034*/ 	.word	0x0500000f


	//   ....[33]....
        /*1038*/ 	.word	0x0500000f


	//   ....[34]....
        /*103c*/ 	.word	0x0500000f


	//   ....[35]....
        /*1040*/ 	.word	0x0500000f


	//   ....[36]....
        /*1044*/ 	.word	0x0500000f


	//   ....[37]....
        /*1048*/ 	.word	0x0500000f


	//   ....[38]....
        /*104c*/ 	.word	0x0500000f


	//   ....[39]....
        /*1050*/ 	.word	0x0500000f


	//   ....[40]....
        /*1054*/ 	.word	0x0500000f


	//   ....[41]....
        /*1058*/ 	.word	0x0500000f


	//   ....[42]....
        /*105c*/ 	.word	0x0500000f


	//   ....[43]....
        /*1060*/ 	.word	0x0500000f


	//   ....[44]....
        /*1064*/ 	.word	0x0500000f


	//   ....[45]....
        /*1068*/ 	.word	0x0500000f


	//   ....[46]....
        /*106c*/ 	.word	0x0500000f


	//   ....[47]....
        /*1070*/ 	.word	0x0500000f


	//   ....[48]....
        /*1074*/ 	.word	0x0500000f


	//   ....[49]....
        /*1078*/ 	.word	0x0500000f


	//   ....[50]....
        /*107c*/ 	.word	0x0500000f


	//   ....[51]....
        /*1080*/ 	.word	0x0500000f


	//   ....[52]....
        /*1084*/ 	.word	0x0500000f


	//   ....[53]....
        /*1088*/ 	.word	0x0500000f


	//   ....[54]....
        /*108c*/ 	.word	0x0500000f


	//   ....[55]....
        /*1090*/ 	.word	0x0500000f


	//   ....[56]....
        /*1094*/ 	.word	0x0500000f


	//   ....[57]....
        /*1098*/ 	.word	0x0500000f


	//   ....[58]....
        /*109c*/ 	.word	0x0500000f


	//   ....[59]....
        /*10a0*/ 	.word	0x0500000f


	//   ....[60]....
        /*10a4*/ 	.word	0x0500000f


	//   ....[61]....
        /*10a8*/ 	.word	0x0500000f


	//   ....[62]....
        /*10ac*/ 	.word	0x0500000f


	//   ....[63]....
        /*10b0*/ 	.word	0x0500000f


	//   ....[64]....
        /*10b4*/ 	.word	0x0500000f


	//   ....[65]....
        /*10b8*/ 	.word	0x0500000f


	//   ....[66]....
        /*10bc*/ 	.word	0x0500000f


	//   ....[67]....
        /*10c0*/ 	.word	0x0500000f


	//   ....[68]....
        /*10c4*/ 	.word	0x0500000f


	//   ....[69]....
        /*10c8*/ 	.word	0x0500000f


	//   ....[70]....
        /*10cc*/ 	.word	0x0500000f


	//   ....[71]....
        /*10d0*/ 	.word	0x0500000f


	//   ....[72]....
        /*10d4*/ 	.word	0x0500000f


	//   ....[73]....
        /*10d8*/ 	.word	0x0500000f


	//   ....[74]....
        /*10dc*/ 	.word	0x0500000f


	//   ....[75]....
        /*10e0*/ 	.word	0x0500000f


	//   ....[76]....
        /*10e4*/ 	.word	0x0500000f


	//   ....[77]....
        /*10e8*/ 	.word	0x0500000f


	//   ....[78]....
        /*10ec*/ 	.word	0x0500000f


	//   ....[79]....
        /*10f0*/ 	.word	0x0500000f


	//   ....[80]....
        /*10f4*/ 	.word	0x0500000f


	//   ....[81]....
        /*10f8*/ 	.word	0x0500000f


	//   ....[82]....
        /*10fc*/ 	.word	0x0500000f


	//   ....[83]....
        /*1100*/ 	.word	0x0500000f


	//   ....[84]....
        /*1104*/ 	.word	0x0500000f


	//   ....[85]....
        /*1108*/ 	.word	0x0500000f


	//   ....[86]....
        /*110c*/ 	.word	0x0500000f


	//   ....[87]....
        /*1110*/ 	.word	0x0500000f


	//   ....[88]....
        /*1114*/ 	.word	0x0500000f


	//   ....[89]....
        /*1118*/ 	.word	0x0500000f


	//   ....[90]....
        /*111c*/ 	.word	0x0500000f


	//   ....[91]....
        /*1120*/ 	.word	0x0500000f


	//   ....[92]....
        /*1124*/ 	.word	0x0500000f


	//   ....[93]....
        /*1128*/ 	.word	0x0500000f


	//   ....[94]....
        /*112c*/ 	.word	0x0500000f


	//   ....[95]....
        /*1130*/ 	.word	0x0500000f


	//   ....[96]....
        /*1134*/ 	.word	0x0500000f


	//   ....[97]....
        /*1138*/ 	.word	0x0500000f


	//   ....[98]....
        /*113c*/ 	.word	0x0500000f


	//   ....[99]....
        /*1140*/ 	.word	0x0500000f


	//   ....[100]....
        /*1144*/ 	.word	0x0500000f


	//   ....[101]....
        /*1148*/ 	.word	0x0500000f


	//   ....[102]....
        /*114c*/ 	.word	0x0500000f


	//   ....[103]....
        /*1150*/ 	.word	0x0500000f


	//   ....[104]....
        /*1154*/ 	.word	0x0500000f


	//   ....[105]....
        /*1158*/ 	.word	0x0500000f


	//   ....[106]....
        /*115c*/ 	.word	0x0500000f


	//   ....[107]....
        /*1160*/ 	.word	0x0500000f


	//   ....[108]....
        /*1164*/ 	.word	0x0500000f


	//   ....[109]....
        /*1168*/ 	.word	0x0500000f


	//   ....[110]....
        /*116c*/ 	.word	0x0500000f


	//   ....[111]....
        /*1170*/ 	.word	0x0500000f


	//   ....[112]....
        /*1174*/ 	.word	0x0500000f


	//   ....[113]....
        /*1178*/ 	.word	0x0500000f


	//   ....[114]....
        /*117c*/ 	.word	0x0500000f


	//   ....[115]....
        /*1180*/ 	.word	0x0500000f


	//   ....[116]....
        /*1184*/ 	.word	0x0500000f


	//   ....[117]....
        /*1188*/ 	.word	0x0500000f


	//   ....[118]....
        /*118c*/ 	.word	0x0500000f


	//   ....[119]....
        /*1190*/ 	.word	0x0500000f


	//   ....[120]....
        /*1194*/ 	.word	0x0500000f


	//   ....[121]....
        /*1198*/ 	.word	0x0500000f


	//   ....[122]....
        /*119c*/ 	.word	0x0500000f


	//   ....[123]....
        /*11a0*/ 	.word	0x0500000f


	//   ....[124]....
        /*11a4*/ 	.word	0x0500000f


	//   ....[125]....
        /*11a8*/ 	.word	0x0500000f


	//   ....[126]....
        /*11ac*/ 	.word	0x0500000f


	//   ....[127]....
        /*11b0*/ 	.word	0x0500000f


	//   ....[128]....
        /*11b4*/ 	.word	0x0500000f


	//   ....[129]....
        /*11b8*/ 	.word	0x0500000f


	//   ....[130]....
        /*11bc*/ 	.word	0x0500000f


	//   ....[131]....
        /*11c0*/ 	.word	0x0500000f


	//   ....[132]....
        /*11c4*/ 	.word	0x0500000f


	//   ....[133]....
        /*11c8*/ 	.word	0x0500000f


	//   ....[134]....
        /*11cc*/ 	.word	0x0500000f


	//   ....[135]....
        /*11d0*/ 	.word	0x0500000f


	//   ....[136]....
        /*11d4*/ 	.word	0x0500000f


	//   ....[137]....
        /*11d8*/ 	.word	0x0500000f


	//   ....[138]....
        /*11dc*/ 	.word	0x0500000f


	//   ....[139]....
        /*11e0*/ 	.word	0x0500000f


	//   ....[140]....
        /*11e4*/ 	.word	0x0500000f


	//   ....[141]....
        /*11e8*/ 	.word	0x0500000f


	//   ....[142]....
        /*11ec*/ 	.word	0x0500000f


	//   ....[143]....
        /*11f0*/ 	.word	0x0500000f


	//   ....[144]....
        /*11f4*/ 	.word	0x0500000f


	//   ....[145]....
        /*11f8*/ 	.word	0x0500000f


	//   ....[146]....
        /*11fc*/ 	.word	0x0500000f


	//   ....[147]....
        /*1200*/ 	.word	0x0500000f


	//   ....[148]....
        /*1204*/ 	.word	0x0500000f


	//   ....[149]....
        /*1208*/ 	.word	0x0500000f


	//   ....[150]....
        /*120c*/ 	.word	0x0500000f


	//   ....[151]....
        /*1210*/ 	.word	0x0500000f


	//   ....[152]....
        /*1214*/ 	.word	0x0500000f


	//   ....[153]....
        /*1218*/ 	.word	0x0500000f


	//   ....[154]....
        /*121c*/ 	.word	0x0500000f


	//   ....[155]....
        /*1220*/ 	.word	0x0500000f


	//   ....[156]....
        /*1224*/ 	.word	0x0500000f


	//   ....[157]....
        /*1228*/ 	.word	0x0500000f


	//   ....[158]....
        /*122c*/ 	.word	0x0500000f


	//   ....[159]....
        /*1230*/ 	.word	0x0500000f


	//   ....[160]....
        /*1234*/ 	.word	0x0500000f


	//   ....[161]....
        /*1238*/ 	.word	0x0500000f


	//   ....[162]....
        /*123c*/ 	.word	0x0500000f


	//   ....[163]....
        /*1240*/ 	.word	0x0500000f


	//   ....[164]....
        /*1244*/ 	.word	0x0500000f


	//   ....[165]....
        /*1248*/ 	.word	0x0500000f


	//   ....[166]....
        /*124c*/ 	.word	0x0500000f


	//   ....[167]....
        /*1250*/ 	.word	0x0500000f


	//   ....[168]....
        /*1254*/ 	.word	0x0500000f


	//   ....[169]....
        /*1258*/ 	.word	0x0500000f


	//   ....[170]....
        /*125c*/ 	.word	0x0500000f


	//   ....[171]....
        /*1260*/ 	.word	0x0500000f


	//   ....[172]....
        /*1264*/ 	.word	0x0500000f


	//   ....[173]....
        /*1268*/ 	.word	0x0500000f


	//   ....[174]....
        /*126c*/ 	.word	0x0500000f


	//   ....[175]....
        /*1270*/ 	.word	0x0500000f


	//   ....[176]....
        /*1274*/ 	.word	0x0500000f


	//   ....[177]....
        /*1278*/ 	.word	0x0500000f


	//   ....[178]....
        /*127c*/ 	.word	0x0500000f


	//   ....[179]....
        /*1280*/ 	.word	0x0500000f


	//   ....[180]....
        /*1284*/ 	.word	0x0500000f


	//   ....[181]....
        /*1288*/ 	.word	0x0500000f


	//   ....[182]....
        /*128c*/ 	.word	0x0500000f


	//   ....[183]....
        /*1290*/ 	.word	0x0500000f


	//   ....[184]....
        /*1294*/ 	.word	0x0500000f


	//   ....[185]....
        /*1298*/ 	.word	0x0500000f


	//   ....[186]....
        /*129c*/ 	.word	0x0500000f


	//   ....[187]....
        /*12a0*/ 	.word	0x0500000f


	//   ....[188]....
        /*12a4*/ 	.word	0x0500000f


	//   ....[189]....
        /*12a8*/ 	.word	0x0500000f


	//   ....[190]....
        /*12ac*/ 	.word	0x0500000f


	//   ....[191]....
        /*12b0*/ 	.word	0x0500000f


	//   ....[192]....
        /*12b4*/ 	.word	0x0500000f


	//   ....[193]....
        /*12b8*/ 	.word	0x0500000f


	//   ....[194]....
        /*12bc*/ 	.word	0x0500000f


	//   ....[195]....
        /*12c0*/ 	.word	0x0500000f


	//   ....[196]....
        /*12c4*/ 	.word	0x0500000f


	//   ....[197]....
        /*12c8*/ 	.word	0x0500000f


	//   ....[198]....
        /*12cc*/ 	.word	0x0500000f


	//   ....[199]....
        /*12d0*/ 	.word	0x0500000f


	//   ....[200]....
        /*12d4*/ 	.word	0x0500000f


	//   ....[201]....
        /*12d8*/ 	.word	0x0500000f


	//   ....[202]....
        /*12dc*/ 	.word	0x0500000f


	//   ....[203]....
        /*12e0*/ 	.word	0x0500000f


	//   ....[204]....
        /*12e4*/ 	.word	0x0500000f


	//   ....[205]....
        /*12e8*/ 	.word	0x0500000f


	//   ....[206]....
        /*12ec*/ 	.word	0x0500000f


	//----- nvinfo : EIATTR_COOP_GROUP_INSTR_OFFSETS
	.align		4
.L_836:
        /*12f0*/ 	.byte	0x04, 0x28
        /*12f2*/ 	.short	(.L_838 - .L_837)


	//   ....[0]....
.L_837:
        /*12f4*/ 	.word	0x00000070


	//   ....[1]....
        /*12f8*/ 	.word	0x00000140


	//   ....[2]....
        /*12fc*/ 	.word	0x00000190


	//   ....[3]....
        /*1300*/ 	.word	0x000003c0


	//   ....[4]....
        /*1304*/ 	.word	0x00000520


	//   ....[5]....
        /*1308*/ 	.word	0x00000640


	//   ....[6]....
        /*130c*/ 	.word	0x000007a0


	//   ....[7]....
        /*1310*/ 	.word	0x00003f40


	//   ....[8]....
        /*1314*/ 	.word	0x00003f50


	//   ....[9]....
        /*1318*/ 	.word	0x00006dd0


	//   ....[10]....
        /*131c*/ 	.word	0x00006de0


	//   ....[11]....
        /*1320*/ 	.word	0x0000a430


	//   ....[12]....
        /*1324*/ 	.word	0x0000a440


	//   ....[13]....
        /*1328*/ 	.word	0x0000d520


	//   ....[14]....
        /*132c*/ 	.word	0x0000d530


	//   ....[15]....
        /*1330*/ 	.word	0x00010710


	//   ....[16]....
        /*1334*/ 	.word	0x00010720


	//   ....[17]....
        /*1338*/ 	.word	0x000109c0


	//   ....[18]....
        /*133c*/ 	.word	0x000109d0


	//   ....[19]....
        /*1340*/ 	.word	0x00010f50


	//   ....[20]....
        /*1344*/ 	.word	0x00010f70


	//   ....[21]....
        /*1348*/ 	.word	0x000111b0


	//   ....[22]....
        /*134c*/ 	.word	0x000111d0


	//   ....[23]....
        /*1350*/ 	.word	0x00011f20


	//   ....[24]....
        /*1354*/ 	.word	0x00012660


	//   ....[25]....
        /*1358*/ 	.word	0x00012670


	//   ....[26]....
        /*135c*/ 	.word	0x00012680


	//   ....[27]....
        /*1360*/ 	.word	0x00012690


	//   ....[28]....
        /*1364*/ 	.word	0x00015de0


	//   ....[29]....
        /*1368*/ 	.word	0x00015df0


	//   ....[30]....
        /*136c*/ 	.word	0x00015e00


	//   ....[31]....
        /*1370*/ 	.word	0x00015e10


	//   ....[32]....
        /*1374*/ 	.word	0x0001a600


	//   ....[33]....
        /*1378*/ 	.word	0x0001ade0


	//   ....[34]....
        /*137c*/ 	.word	0x0001adf0


	//   ....[35]....
        /*1380*/ 	.word	0x0001ae10


	//   ....[36]....
        /*1384*/ 	.word	0x0001b740


	//   ....[37]....
        /*1388*/ 	.word	0x0001b770


	//   ....[38]....
        /*138c*/ 	.word	0x0001e5b0


	//   ....[39]....
        /*1390*/ 	.word	0x0001e5d0


	//   ....[40]....
        /*1394*/ 	.word	0x0001f000


	//   ....[41]....
        /*1398*/ 	.word	0x0001f100


	//   ....[42]....
        /*139c*/ 	.word	0x0001f9d0


	//   ....[43]....
        /*13a0*/ 	.word	0x0001fa30


	//   ....[44]....
        /*13a4*/ 	.word	0x00022910


	//   ....[45]....
        /*13a8*/ 	.word	0x00022930


	//   ....[46]....
        /*13ac*/ 	.word	0x00022c00


	//   ....[47]....
        /*13b0*/ 	.word	0x00022c20


	//   ....[48]....
        /*13b4*/ 	.word	0x00024a10


	//   ....[49]....
        /*13b8*/ 	.word	0x00024a70


	//   ....[50]....
        /*13bc*/ 	.word	0x00024a90


	//   ....[51]....
        /*13c0*/ 	.word	0x00024ab0


	//   ....[52]....
        /*13c4*/ 	.word	0x00025a30


	//   ....[53]....
        /*13c8*/ 	.word	0x00025a80


	//   ....[54]....
        /*13cc*/ 	.word	0x00025ab0


	//   ....[55]....
        /*13d0*/ 	.word	0x00025ae0


	//   ....[56]....
        /*13d4*/ 	.word	0x00025b10


	//   ....[57]....
        /*13d8*/ 	.word	0x00025b40


	//   ....[58]....
        /*13dc*/ 	.word	0x00025b70


	//   ....[59]....
        /*13e0*/ 	.word	0x00025ba0


	//   ....[60]....
        /*13e4*/ 	.word	0x00025bd0


	//   ....[61]....
        /*13e8*/ 	.word	0x00025c00


	//   ....[62]....
        /*13ec*/ 	.word	0x00025c30


	//   ....[63]....
        /*13f0*/ 	.word	0x00025c60


	//   ....[64]....
        /*13f4*/ 	.word	0x00025c90


	//   ....[65]....
        /*13f8*/ 	.word	0x00025cc0


	//   ....[66]....
        /*13fc*/ 	.word	0x00025cf0


	//   ....[67]....
        /*1400*/ 	.word	0x00025d20


	//   ....[68]....
        /*1404*/ 	.word	0x00025d50


	//   ....[69]....
        /*1408*/ 	.word	0x00025d90


	//   ....[70]....
        /*140c*/ 	.word	0x00025dc0


	//   ....[71]....
        /*1410*/ 	.word	0x00025df0


	//   ....[72]....
        /*1414*/ 	.word	0x00025e20


	//   ....[73]....
        /*1418*/ 	.word	0x00025e50


	//   ....[74]....
        /*141c*/ 	.word	0x00025e80


	//   ....[75]....
        /*1420*/ 	.word	0x00025eb0


	//   ....[76]....
        /*1424*/ 	.word	0x00025ee0


	//   ....[77]....
        /*1428*/ 	.word	0x00025f10


	//   ....[78]....
        /*142c*/ 	.word	0x00025f40


	//   ....[79]....
        /*1430*/ 	.word	0x00025f70


	//   ....[80]....
        /*1434*/ 	.word	0x00025fa0


	//   ....[81]....
        /*1438*/ 	.word	0x00025fd0


	//   ....[82]....
        /*143c*/ 	.word	0x00026000


	//   ....[83]....
        /*1440*/ 	.word	0x00026030


	//   ....[84]....
        /*1444*/ 	.word	0x00026060


	//   ....[85]....
        /*1448*/ 	.word	0x00026090


	//   ....[86]....
        /*144c*/ 	.word	0x000260c0


	//   ....[87]....
        /*1450*/ 	.word	0x000260f0


	//   ....[88]....
        /*1454*/ 	.word	0x00026120


	//   ....[89]....
        /*1458*/ 	.word	0x00026150


	//   ....[90]....
        /*145c*/ 	.word	0x00026180


	//   ....[91]....
        /*1460*/ 	.word	0x000261b0


	//   ....[92]....
        /*1464*/ 	.word	0x000261e0


	//   ....[93]....
        /*1468*/ 	.word	0x00026210


	//   ....[94]....
        /*146c*/ 	.word	0x00026240


	//   ....[95]....
        /*1470*/ 	.word	0x00026270


	//   ....[96]....
        /*1474*/ 	.word	0x000262a0


	//   ....[97]....
        /*1478*/ 	.word	0x000262d0


	//   ....[98]....
        /*147c*/ 	.word	0x00026300


	//   ....[99]....
        /*1480*/ 	.word	0x00026330


	//   ....[100]....
        /*1484*/ 	.word	0x00026360


	//   ....[101]....
        /*1488*/ 	.word	0x00026390


	//   ....[102]....
        /*148c*/ 	.word	0x000263c0


	//   ....[103]....
        /*1490*/ 	.word	0x000263f0


	//   ....[104]....
        /*1494*/ 	.word	0x00026420


	//   ....[105]....
        /*1498*/ 	.word	0x00026450


	//   ....[106]....
        /*149c*/ 	.word	0x00026480


	//   ....[107]....
        /*14a0*/ 	.word	0x000264b0


	//   ....[108]....
        /*14a4*/ 	.word	0x000264e0


	//   ....[109]....
        /*14a8*/ 	.word	0x00026510


	//   ....[110]....
        /*14ac*/ 	.word	0x00026540


	//   ....[111]....
        /*14b0*/ 	.word	0x00026570


	//   ....[112]....
        /*14b4*/ 	.word	0x000265a0


	//   ....[113]....
        /*14b8*/ 	.word	0x000265d0


	//   ....[114]....
        /*14bc*/ 	.word	0x00026600


	//   ....[115]....
        /*14c0*/ 	.word	0x00026630


	//   ....[116]....
        /*14c4*/ 	.word	0x00026660


	//   ....[117]....
        /*14c8*/ 	.word	0x00026690


	//   ....[118]....
        /*14cc*/ 	.word	0x000266c0


	//   ....[119]....
        /*14d0*/ 	.word	0x000266f0


	//   ....[120]....
        /*14d4*/ 	.word	0x00026720


	//   ....[121]....
        /*14d8*/ 	.word	0x00026750


	//   ....[122]....
        /*14dc*/ 	.word	0x00026780


	//   ....[123]....
        /*14e0*/ 	.word	0x000267a0


	//   ....[124]....
        /*14e4*/ 	.word	0x000267b0


	//   ....[125]....
        /*14e8*/ 	.word	0x000267c0


	//   ....[126]....
        /*14ec*/ 	.word	0x000267d0


	//   ....[127]....
        /*14f0*/ 	.word	0x000267e0


	//   ....[128]....
        /*14f4*/ 	.word	0x000267f0


	//   ....[129]....
        /*14f8*/ 	.word	0x00026800


	//   ....[130]....
        /*14fc*/ 	.word	0x00026810


	//   ....[131]....
        /*1500*/ 	.word	0x00026820


	//   ....[132]....
        /*1504*/ 	.word	0x00026830


	//   ....[133]....
        /*1508*/ 	.word	0x00026840


	//   ....[134]....
        /*150c*/ 	.word	0x00026850


	//   ....[135]....
        /*1510*/ 	.word	0x00026880


	//   ....[136]....
        /*1514*/ 	.word	0x000268b0


	//   ....[137]....
        /*1518*/ 	.word	0x000268c0


	//   ....[138]....
        /*151c*/ 	.word	0x000268f0


	//   ....[139]....
        /*1520*/ 	.word	0x00026920


	//   ....[140]....
        /*1524*/ 	.word	0x00026950


	//   ....[141]....
        /*1528*/ 	.word	0x00026960


	//   ....[142]....
        /*152c*/ 	.word	0x00026990


	//   ....[143]....
        /*1530*/ 	.word	0x000269c0


	//   ....[144]....
        /*1534*/ 	.word	0x000269f0


	//   ....[145]....
        /*1538*/ 	.word	0x00026a20


	//   ....[146]....
        /*153c*/ 	.word	0x00026a50


	//   ....[147]....
        /*1540*/ 	.word	0x00026a80


	//   ....[148]....
        /*1544*/ 	.word	0x00027480


	//   ....[149]....
        /*1548*/ 	.word	0x000274a0


	//   ....[150]....
        /*154c*/ 	.word	0x000274b0


	//   ....[151]....
        /*1550*/ 	.word	0x000274c0


	//   ....[152]....
        /*1554*/ 	.word	0x00027d60


	//   ....[153]....
        /*1558*/ 	.word	0x00027d70


	//   ....[154]....
        /*155c*/ 	.word	0x00027f40


	//   ....[155]....
        /*1560*/ 	.word	0x00027f50


	//   ....[156]....
        /*1564*/ 	.word	0x000280a0


	//   ....[157]....
        /*1568*/ 	.word	0x000280b0


	//   ....[158]....
        /*156c*/ 	.word	0x00028200


	//   ....[159]....
        /*1570*/ 	.word	0x00028210


	//   ....[160]....
        /*1574*/ 	.word	0x00028600


	//   ....[161]....
        /*1578*/ 	.word	0x00028610


	//   ....[162]....
        /*157c*/ 	.word	0x000292c0


	//   ....[163]....
        /*1580*/ 	.word	0x000292d0


	//   ....[164]....
        /*1584*/ 	.word	0x0002aa90


	//   ....[165]....
        /*1588*/ 	.word	0x0002aaa0


	//   ....[166]....
        /*158c*/ 	.word	0x0002ac00


	//   ....[167]....
        /*1590*/ 	.word	0x0002ac10


	//   ....[168]....
        /*1594*/ 	.word	0x0002ad60


	//   ....[169]....
        /*1598*/ 	.word	0x0002ad70


	//   ....[170]....
        /*159c*/ 	.word	0x0002aec0


	//   ....[171]....
        /*15a0*/ 	.word	0x0002aed0


	//   ....[172]....
        /*15a4*/ 	.word	0x0002b070


	//   ....[173]....
        /*15a8*/ 	.word	0x0002b260


	//   ....[174]....
        /*15ac*/ 	.word	0x0002b290


	//   ....[175]....
        /*15b0*/ 	.word	0x0002b2c0


	//   ....[176]....
        /*15b4*/ 	.word	0x0002b2f0


	//   ....[177]....
        /*15b8*/ 	.word	0x0002b320


	//   ....[178]....
        /*15bc*/ 	.word	0x0002b350


	//   ....[179]....
        /*15c0*/ 	.word	0x0002b4e0


	//   ....[180]....
        /*15c4*/ 	.word	0x0002b510


	//   ....[181]....
        /*15c8*/ 	.word	0x0002b540


	//   ....[182]....
        /*15cc*/ 	.word	0x0002b570


	//   ....[183]....
        /*15d0*/ 	.word	0x0002b5a0


	//   ....[184]....
        /*15d4*/ 	.word	0x0002b5d0


	//   ....[185]....
        /*15d8*/ 	.word	0x0002b660


	//   ....[186]....
        /*15dc*/ 	.word	0x0002b690


	//   ....[187]....
        /*15e0*/ 	.word	0x0002b6a0


	//   ....[188]....
        /*15e4*/ 	.word	0x0002b6e0


	//   ....[189]....
        /*15e8*/ 	.word	0x0002ccf0


	//   ....[190]....
        /*15ec*/ 	.word	0x0002f470


	//   ....[191]....
        /*15f0*/ 	.word	0x0002f4a0


	//   ....[192]....
        /*15f4*/ 	.word	0x0002f600


	//   ....[193]....
        /*15f8*/ 	.word	0x0002f610


	//   ....[194]....
        /*15fc*/ 	.word	0x0002f6a0


	//   ....[195]....
        /*1600*/ 	.word	0x0002f6b0


	//   ....[196]....
        /*1604*/ 	.word	0x0002f6c0


	//   ....[197]....
        /*1608*/ 	.word	0x0002f750


	//   ....[198]....
        /*160c*/ 	.word	0x0002f7f0


	//   ....[199]....
        /*1610*/ 	.word	0x0002f800


	//   ....[200]....
        /*1614*/ 	.word	0x0002fc70


	//   ....[201]....
        /*1618*/ 	.word	0x0002fc90


	//   ....[202]....
        /*161c*/ 	.word	0x0002fcb0


	//   ....[203]....
        /*1620*/ 	.word	0x0002fde0


	//   ....[204]....
        /*1624*/ 	.word	0x0002fdf0


	//   ....[205]....
        /*1628*/ 	.word	0x0002fe80


	//   ....[206]....
        /*162c*/ 	.word	0x0002fe90


	//   ....[207]....
        /*1630*/ 	.word	0x0002fea0


	//   ....[208]....
        /*1634*/ 	.word	0x0002feb0


	//   ....[209]....
        /*1638*/ 	.word	0x0002ff90


	//   ....[210]....
        /*163c*/ 	.word	0x00030770


	//   ....[211]....
        /*1640*/ 	.word	0x000307a0


	//   ....[212]....
        /*1644*/ 	.word	0x000307d0


	//   ....[213]....
        /*1648*/ 	.word	0x00030880


	//   ....[214]....
        /*164c*/ 	.word	0x00030890


	//   ....[215]....
        /*1650*/ 	.word	0x00030930


	//   ....[216]....
        /*1654*/ 	.word	0x00030940


	//   ....[217]....
        /*1658*/ 	.word	0x00030950


	//   ....[218]....
        /*165c*/ 	.word	0x000313e0


	//   ....[219]....
        /*1660*/ 	.word	0x000313f0


	//   ....[220]....
        /*1664*/ 	.word	0x00031400


	//   ....[221]....
        /*1668*/ 	.word	0x00031460


	//   ....[222]....
        /*166c*/ 	.word	0x000314a0


	//   ....[223]....
        /*1670*/ 	.word	0x000314b0


	//   ....[224]....
        /*1674*/ 	.word	0x00031510


	//   ....[225]....
        /*1678*/ 	.word	0x00031540


	//   ....[226]....
        /*167c*/ 	.word	0x00031580


	//   ....[227]....
        /*1680*/ 	.word	0x000315e0


	//   ....[228]....
        /*1684*/ 	.word	0x00031a70


	//   ....[229]....
        /*1688*/ 	.word	0x00031a80


	//   ....[230]....
        /*168c*/ 	.word	0x00031a90


	//   ....[231]....
        /*1690*/ 	.word	0x00031aa0


	//   ....[232]....
        /*1694*/ 	.word	0x00031b00


	//   ....[233]....
        /*1698*/ 	.word	0x00031b10


	//   ....[234]....
        /*169c*/ 	.word	0x00031b70


	//   ....[235]....
        /*16a0*/ 	.word	0x00031ba0


	//   ....[236]....
        /*16a4*/ 	.word	0x00031be0


	//   ....[237]....
        /*16a8*/ 	.word	0x00031c40


	//   ....[238]....
        /*16ac*/ 	.word	0x00033ab0


	//   ....[239]....
        /*16b0*/ 	.word	0x00033ae0


	//   ....[240]....
        /*16b4*/ 	.word	0x00033b40


	//   ....[241]....
        /*16b8*/ 	.word	0x00033b70


	//   ....[242]....
        /*16bc*/ 	.word	0x00033ba0


	//   ....[243]....
        /*16c0*/ 	.word	0x00033bd0


	//   ....[244]....
        /*16c4*/ 	.word	0x00033c00


	//   ....[245]....
        /*16c8*/ 	.word	0x00033c30


	//   ....[246]....
        /*16cc*/ 	.word	0x00033dd0


	//   ....[247]....
        /*16d0*/ 	.word	0x00033e00


	//   ....[248]....
        /*16d4*/ 	.word	0x00033e30


	//   ....[249]....
        /*16d8*/ 	.word	0x00033e60


	//   ....[250]....
        /*16dc*/ 	.word	0x00033e90


	//   ....[251]....
        /*16e0*/ 	.word	0x00033ec0


	//   ....[252]....
        /*16e4*/ 	.word	0x00033f80


	//   ....[253]....
        /*16e8*/ 	.word	0x00033fa0


	//   ....[254]....
        /*16ec*/ 	.word	0x00033fc0


	//   ....[255]....
        /*16f0*/ 	.word	0x00034020


	//   ....[0]....
        /*16f4*/ 	.word	0x00034a60


	//   ....[1]....
        /*16f8*/ 	.word	0x00034e20


	//   ....[2]....
        /*16fc*/ 	.word	0x00034eb0


	//   ....[3]....
        /*1700*/ 	.word	0x00034f50


	//   ....[4]....
        /*1704*/ 	.word	0x00034fe0


	//   ....[5]....
        /*1708*/ 	.word	0x000350d0


	//   ....[6]....
        /*170c*/ 	.word	0x00035160


	//   ....[7]....
        /*1710*/ 	.word	0x00035200


	//   ....[8]....
        /*1714*/ 	.word	0x00035290


	//   ....[9]....
        /*1718*/ 	.word	0x00035380


	//   ....[10]....
        /*171c*/ 	.word	0x00035410


	//   ....[11]....
        /*1720*/ 	.word	0x000354b0


	//   ....[12]....
        /*1724*/ 	.word	0x00035540


	//   ....[13]....
        /*1728*/ 	.word	0x00035620


	//   ....[14]....
        /*172c*/ 	.word	0x000356c0


	//   ....[15]....
        /*1730*/ 	.word	0x00035750


	//   ....[16]....
        /*1734*/ 	.word	0x000357a0


	//   ....[17]....
        /*1738*/ 	.word	0x000357f0


	//   ....[18]....
        /*173c*/ 	.word	0x000358d0


	//   ....[19]....
        /*1740*/ 	.word	0x00035960


	//   ....[20]....
        /*1744*/ 	.word	0x000359b0


	//   ....[21]....
        /*1748*/ 	.word	0x00035a00


	//   ....[22]....
        /*174c*/ 	.word	0x00035de0


	//   ....[23]....
        /*1750*/ 	.word	0x00035ef0


	//   ....[24]....
        /*1754*/ 	.word	0x00036020


	//   ....[25]....
        /*1758*/ 	.word	0x00036140


	//   ....[26]....
        /*175c*/ 	.word	0x00036270


	//   ....[27]....
        /*1760*/ 	.word	0x00036390


	//   ....[28]....
        /*1764*/ 	.word	0x000364a0


	//   ....[29]....
        /*1768*/ 	.word	0x000364f0


	//   ....[30]....
        /*176c*/ 	.word	0x00036570


	//   ....[31]....
        /*1770*/ 	.word	0x000365e0


	//   ....[32]....
        /*1774*/ 	.word	0x00036640


	//   ....[33]....
        /*1778*/ 	.word	0x00036690


	//   ....[34]....
        /*177c*/ 	.word	0x00036710


	//   ....[35]....
        /*1780*/ 	.word	0x00036780


	//   ....[36]....
        /*1784*/ 	.word	0x000367e0


	//   ....[37]....
        /*1788*/ 	.word	0x00036830


	//   ....[38]....
        /*178c*/ 	.word	0x000368b0


	//   ....[39]....
        /*1790*/ 	.word	0x00036900


	//   ....[40]....
        /*1794*/ 	.word	0x00036960


	//   ....[41]....
        /*1798*/ 	.word	0x000369b0


	//   ....[42]....
        /*179c*/ 	.word	0x00036a10


	//   ....[43]....
        /*17a0*/ 	.word	0x00036aa0


	//   ....[44]....
        /*17a4*/ 	.word	0x00036b00


	//   ....[45]....
        /*17a8*/ 	.word	0x00036b50


	//   ....[46]....
        /*17ac*/ 	.word	0x00036bb0


	//   ....[47]....
        /*17b0*/ 	.word	0x00036c40


	//   ....[48]....
        /*17b4*/ 	.word	0x00036ca0


	//   ....[49]....
        /*17b8*/ 	.word	0x00036cf0


	//   ....[50]....
        /*17bc*/ 	.word	0x00036d50


	//   ....[51]....
        /*17c0*/ 	.word	0x00036de0


	//   ....[52]....
        /*17c4*/ 	.word	0x00036e40


	//   ....[53]....
        /*17c8*/ 	.word	0x00036e90


	//   ....[54]....
        /*17cc*/ 	.word	0x00036ef0


	//   ....[55]....
        /*17d0*/ 	.word	0x00036f80


	//   ....[56]....
        /*17d4*/ 	.word	0x00036fe0


	//   ....[57]....
        /*17d8*/ 	.word	0x00037030


	//   ....[58]....
        /*17dc*/ 	.word	0x00037090


	//   ....[59]....
        /*17e0*/ 	.word	0x00037120


	//   ....[60]....
        /*17e4*/ 	.word	0x00037180


	//   ....[61]....
        /*17e8*/ 	.word	0x000371d0


	//   ....[62]....
        /*17ec*/ 	.word	0x00037230


	//   ....[63]....
        /*17f0*/ 	.word	0x000372c0


	//   ....[64]....
        /*17f4*/ 	.word	0x00037320


	//   ....[65]....
        /*17f8*/ 	.word	0x00037370


	//   ....[66]....
        /*17fc*/ 	.word	0x000373d0


	//   ....[67]....
        /*1800*/ 	.word	0x00037460


	//   ....[68]....
        /*1804*/ 	.word	0x000374c0


	//   ....[69]....
        /*1808*/ 	.word	0x00037510


	//   ....[70]....
        /*180c*/ 	.word	0x00037570


	//   ....[71]....
        /*1810*/ 	.word	0x00037600


	//   ....[72]....
        /*1814*/ 	.word	0x00037660


	//   ....[73]....
        /*1818*/ 	.word	0x000376b0


	//   ....[74]....
        /*181c*/ 	.word	0x00037710


	//   ....[75]....
        /*1820*/ 	.word	0x000377a0


	//   ....[76]....
        /*1824*/ 	.word	0x00037800


	//   ....[77]....
        /*1828*/ 	.word	0x00037850


	//   ....[78]....
        /*182c*/ 	.word	0x000378b0


	//   ....[79]....
        /*1830*/ 	.word	0x00037940


	//   ....[80]....
        /*1834*/ 	.word	0x000379a0


	//   ....[81]....
        /*1838*/ 	.word	0x000379f0


	//   ....[82]....
        /*183c*/ 	.word	0x00037a50


	//   ....[83]....
        /*1840*/ 	.word	0x00037ae0


	//   ....[84]....
        /*1844*/ 	.word	0x00037b40


	//   ....[85]....
        /*1848*/ 	.word	0x00037b90


	//   ....[86]....
        /*184c*/ 	.word	0x00037bf0


	//   ....[87]....
        /*1850*/ 	.word	0x00037c80


	//   ....[88]....
        /*1854*/ 	.word	0x00037ce0


	//   ....[89]....
        /*1858*/ 	.word	0x00037d30


	//   ....[90]....
        /*185c*/ 	.word	0x00037db0


	//   ....[91]....
        /*1860*/ 	.word	0x00037e00


	//   ....[92]....
        /*1864*/ 	.word	0x00037e60


	//   ....[93]....
        /*1868*/ 	.word	0x00037eb0


	//   ....[94]....
        /*186c*/ 	.word	0x00037f30


	//   ....[95]....
        /*1870*/ 	.word	0x00037fa0


	//   ....[96]....
        /*1874*/ 	.word	0x00038000


	//   ....[97]....
        /*1878*/ 	.word	0x00038050


	//   ....[98]....
        /*187c*/ 	.word	0x000380d0


	//   ....[99]....
        /*1880*/ 	.word	0x00038120


	//   ....[100]....
        /*1884*/ 	.word	0x00038180


	//   ....[101]....
        /*1888*/ 	.word	0x000381d0


	//   ....[102]....
        /*188c*/ 	.word	0x00038250


	//   ....[103]....
        /*1890*/ 	.word	0x000382c0


	//   ....[104]....
        /*1894*/ 	.word	0x00038320


	//   ....[105]....
        /*1898*/ 	.word	0x00038370


	//   ....[106]....
        /*189c*/ 	.word	0x000383f0


	//   ....[107]....
        /*18a0*/ 	.word	0x00038460


	//   ....[108]....
        /*18a4*/ 	.word	0x000384c0


	//   ....[109]....
        /*18a8*/ 	.word	0x00038510


	//   ....[110]....
        /*18ac*/ 	.word	0x00038590


	//   ....[111]....
        /*18b0*/ 	.word	0x00038600


	//   ....[112]....
        /*18b4*/ 	.word	0x00038660


	//   ....[113]....
        /*18b8*/ 	.word	0x000386b0


	//   ....[114]....
        /*18bc*/ 	.word	0x00038780


	//   ....[115]....
        /*18c0*/ 	.word	0x00038800


	//   ....[116]....
        /*18c4*/ 	.word	0x000388a0


	//   ....[117]....
        /*18c8*/ 	.word	0x000388f0


	//   ....[118]....
        /*18cc*/ 	.word	0x00038980


	//   ....[119]....
        /*18d0*/ 	.word	0x000389d0


	//   ....[120]....
        /*18d4*/ 	.word	0x00038a60


	//   ....[121]....
        /*18d8*/ 	.word	0x00038af0


	//   ....[122]....
        /*18dc*/ 	.word	0x00038b80


	//   ....[123]....
        /*18e0*/ 	.word	0x00038c10


	//   ....[124]....
        /*18e4*/ 	.word	0x00038ca0


	//   ....[125]....
        /*18e8*/ 	.word	0x00038d30


	//   ....[126]....
        /*18ec*/ 	.word	0x00038db0


	//   ....[127]....
        /*18f0*/ 	.word	0x00038e00


	//   ....[128]....
        /*18f4*/ 	.word	0x00038ea0


	//   ....[129]....
        /*18f8*/ 	.word	0x00038f30


	//   ....[130]....
        /*18fc*/ 	.word	0x00038fb0


	//   ....[131]....
        /*1900*/ 	.word	0x00039000


	//   ....[132]....
        /*1904*/ 	.word	0x00039090


	//   ....[133]....
        /*1908*/ 	.word	0x00039120


	//   ....[134]....
        /*190c*/ 	.word	0x000391b0


	//   ....[135]....
        /*1910*/ 	.word	0x00039240


	//   ....[136]....
        /*1914*/ 	.word	0x000392d0


	//   ....[137]....
        /*1918*/ 	.word	0x00039360


	//   ....[138]....
        /*191c*/ 	.word	0x00039420


	//   ....[139]....
        /*1920*/ 	.word	0x000396f0


	//   ....[140]....
        /*1924*/ 	.word	0x000397f0


	//   ....[141]....
        /*1928*/ 	.word	0x000398b0


	//   ....[142]....
        /*192c*/ 	.word	0x00039a90


	//   ....[143]....
        /*1930*/ 	.word	0x00039b20


	//   ....[144]....
        /*1934*/ 	.word	0x00039b80


	//   ....[145]....
        /*1938*/ 	.word	0x00039c80


	//   ....[146]....
        /*193c*/ 	.word	0x00039ce0


	//   ....[147]....
        /*1940*/ 	.word	0x00039db0


	//   ....[148]....
        /*1944*/ 	.word	0x00039e70


	//   ....[149]....
        /*1948*/ 	.word	0x00039f80


	//   ....[150]....
        /*194c*/ 	.word	0x0003a0a0


	//   ....[151]....
        /*1950*/ 	.word	0x0003a140


	//   ....[152]....
        /*1954*/ 	.word	0x0003a300


	//   ....[153]....
        /*1958*/ 	.word	0x0003a350


	//   ....[154]....
        /*195c*/ 	.word	0x0003a450


	//   ....[155]....
        /*1960*/ 	.word	0x0003a500


	//   ....[156]....
        /*1964*/ 	.word	0x0003a560


	//   ....[157]....
        /*1968*/ 	.word	0x0003a600


	//   ....[158]....
        /*196c*/ 	.word	0x0003a6c0


	//   ....[159]....
        /*1970*/ 	.word	0x0003a790


	//   ....[160]....
        /*1974*/ 	.word	0x0003a840


	//   ....[161]....
        /*1978*/ 	.word	0x0003a8b0


	//   ....[162]....
        /*197c*/ 	.word	0x0003a910


	//   ....[163]....
        /*1980*/ 	.word	0x0003aa30


	//   ....[164]....
        /*1984*/ 	.word	0x0003aa90


	//   ....[165]....
        /*1988*/ 	.word	0x0003aba0


	//   ....[166]....
        /*198c*/ 	.word	0x0003ac00


	//   ....[167]....
        /*1990*/ 	.word	0x0003ad00


	//   ....[168]....
        /*1994*/ 	.word	0x0003ae30


	//   ....[169]....
        /*1998*/ 	.word	0x0003aec0


	//   ....[170]....
        /*199c*/ 	.word	0x0003af20


	//   ....[171]....
        /*19a0*/ 	.word	0x0003b010


	//   ....[172]....
        /*19a4*/ 	.word	0x0003b090


	//   ....[173]....
        /*19a8*/ 	.word	0x0003b160


	//   ....[174]....
        /*19ac*/ 	.word	0x0003b1d0


	//   ....[175]....
        /*19b0*/ 	.word	0x0003b260


	//   ....[176]....
        /*19b4*/ 	.word	0x0003b330


	//   ....[177]....
        /*19b8*/ 	.word	0x0003b380


	//   ....[178]....
        /*19bc*/ 	.word	0x0003b510


	//   ....[179]....
        /*19c0*/ 	.word	0x0003b5a0


	//   ....[180]....
        /*19c4*/ 	.word	0x0003b600


	//   ....[181]....
        /*19c8*/ 	.word	0x0003b6d0


	//   ....[182]....
        /*19cc*/ 	.word	0x0003b730


	//   ....[183]....
        /*19d0*/ 	.word	0x0003b800


	//   ....[184]....
        /*19d4*/ 	.word	0x0003b860


	//   ....[185]....
        /*19d8*/ 	.word	0x0003b930


	//   ....[186]....
        /*19dc*/ 	.word	0x0003b990


	//   ....[187]....
        /*19e0*/ 	.word	0x0003ba60


	//   ....[188]....
        /*19e4*/ 	.word	0x0003bc40


	//   ....[189]....
        /*19e8*/ 	.word	0x0003bce0


	//   ....[190]....
        /*19ec*/ 	.word	0x0003be50


	//   ....[191]....
        /*19f0*/ 	.word	0x0003bec0


	//   ....[192]....
        /*19f4*/ 	.word	0x0003bf30


	//   ....[193]....
        /*19f8*/ 	.word	0x0003bfa0


	//   ....[194]....
        /*19fc*/ 	.word	0x0003c010


	//   ....[195]....
        /*1a00*/ 	.word	0x0003c090


	//   ....[196]....
        /*1a04*/ 	.word	0x0003c110


	//   ....[197]....
        /*1a08*/ 	.word	0x0003c1a0


	//   ....[198]....
        /*1a0c*/ 	.word	0x0003c210


	//   ....[199]....
        /*1a10*/ 	.word	0x0003c280


	//   ....[200]....
        /*1a14*/ 	.word	0x0003c2f0


	//   ....[201]....
        /*1a18*/ 	.word	0x0003c370


	//   ....[202]....
        /*1a1c*/ 	.word	0x0003c3e0


	//   ....[203]....
        /*1a20*/ 	.word	0x0003c470


	//   ....[204]....
        /*1a24*/ 	.word	0x0003c4d0


	//   ....[205]....
        /*1a28*/ 	.word	0x0003c560


	//   ....[206]....
        /*1a2c*/ 	.word	0x0003c690


	//----- nvinfo : EIATTR_REG_RECONFIG
	.align		4
.L_838:
        /*1a30*/ 	.byte	0x01, 0x54
	.zero		2


	//----- nvinfo : EIATTR_SYSCALL_OFFSETS
	.align		4
        /*1a34*/ 	.byte	0x04, 0x46
        /*1a36*/ 	.short	(.L_840 - .L_839)


	//   ....[0]....
.L_839:
        /*1a38*/ 	.word	0x00002520


	//   ....[1]....
        /*1a3c*/ 	.word	0x00002670


	//   ....[2]....
        /*1a40*/ 	.word	0x000120d0


	//   ....[3]....
        /*1a44*/ 	.word	0x000123e0


	//   ....[4]....
        /*1a48*/ 	.word	0x0002e680


	//   ....[5]....
        /*1a4c*/ 	.word	0x0002e7f0


	//   ....[6]....
        /*1a50*/ 	.word	0x0002e940


	//   ....[7]....
        /*1a54*/ 	.word	0x0002ea80


	//   ....[8]....
        /*1a58*/ 	.word	0x000303e0


	//----- nvinfo : EIATTR_MBARRIER_INSTR_OFFSETS
	.align		4
.L_840:
        /*1a5c*/ 	.byte	0x04, 0x39
        /*1a5e*/ 	.short	(.L_842 - .L_841)


	//   ....[0]....
.L_841:
        /*1a60*/ 	.word	0x00000270
        /*1a64*/ 	.word	0x000000ff
        /*1a68*/ 	.word	0x00033400
        /*1a6c*/ 	.short	0x0100
        /*1a6e*/ 	.byte	0x08
	.zero		1


	//   ....[1]....
        /*1a70*/ 	.word	0x00000280
        /*1a74*/ 	.word	0x000000ff
        /*1a78*/ 	.word	0x00033420
        /*1a7c*/ 	.short	0x0100
        /*1a7e*/ 	.byte	0x08
	.zero		1


	//   ....[2]....
        /*1a80*/ 	.word	0x00000370
        /*1a84*/ 	.word	0x000000ff
        /*1a88*/ 	.word	0x00033430
        /*1a8c*/ 	.short	0x0100
        /*1a8e*/ 	.byte	0x08
	.zero		1


	//   ....[3]....
        /*1a90*/ 	.word	0x00000380
        /*1a94*/ 	.word	0x000000ff
        /*1a98*/ 	.word	0x00033440
        /*1a9c*/ 	.short	0x0100
        /*1a9e*/ 	.byte	0x08
	.zero		1


	//   ....[4]....
        /*1aa0*/ 	.word	0x00000390
        /*1aa4*/ 	.word	0x000000ff
        /*1aa8*/ 	.word	0x00033438
        /*1aac*/ 	.short	0x0100
        /*1aae*/ 	.byte	0x08
	.zero		1


	//   ....[5]....
        /*1ab0*/ 	.word	0x000003a0
        /*1ab4*/ 	.word	0x000000ff
        /*1ab8*/ 	.word	0x00033448
        /*1abc*/ 	.short	0x0100
        /*1abe*/ 	.byte	0x08
	.zero		1


	//   ....[6]....
        /*1ac0*/ 	.word	0x000004d0
        /*1ac4*/ 	.word	0x000000ff
        /*1ac8*/ 	.word	0x00033450
        /*1acc*/ 	.short	0x0100
        /*1ace*/ 	.byte	0x08
	.zero		1


	//   ....[7]....
        /*1ad0*/ 	.word	0x000004e0
        /*1ad4*/ 	.word	0x000000ff
        /*1ad8*/ 	.word	0x00033460
        /*1adc*/ 	.short	0x0100
        /*1ade*/ 	.byte	0x08
	.zero		1


	//   ....[8]....
        /*1ae0*/ 	.word	0x000004f0
        /*1ae4*/ 	.word	0x000000ff
        /*1ae8*/ 	.word	0x00033458
        /*1aec*/ 	.short	0x0100
        /*1aee*/ 	.byte	0x08
	.zero		1


	//   ....[9]....
        /*1af0*/ 	.word	0x00000500
        /*1af4*/ 	.word	0x000000ff
        /*1af8*/ 	.word	0x00033468
        /*1afc*/ 	.short	0x0100
        /*1afe*/ 	.byte	0x08
	.zero		1


	//   ....[10]....
        /*1b00*/ 	.word	0x000005f0
        /*1b04*/ 	.word	0x000000ff
        /*1b08*/ 	.word	0x00033470
        /*1b0c*/ 	.short	0x0100
        /*1b0e*/ 	.byte	0x06
	.zero		1


	//   ....[11]....
        /*1b10*/ 	.word	0x00000600
        /*1b14*/ 	.word	0x000000ff
        /*1b18*/ 	.word	0x00033480
        /*1b1c*/ 	.short	0x0100
        /*1b1e*/ 	.byte	0x06
	.zero		1


	//   ....[12]....
        /*1b20*/ 	.word	0x00000610
        /*1b24*/ 	.word	0x000000ff
        /*1b28*/ 	.word	0x00033478
        /*1b2c*/ 	.short	0x0100
        /*1b2e*/ 	.byte	0x06
	.zero		1


	//   ....[13]....
        /*1b30*/ 	.word	0x00000620
        /*1b34*/ 	.word	0x000000ff
        /*1b38*/ 	.word	0x00033488
        /*1b3c*/ 	.short	0x0100
        /*1b3e*/ 	.byte	0x06
	.zero		1


	//   ....[14]....
        /*1b40*/ 	.word	0x00000750
        /*1b44*/ 	.word	0x000000ff
        /*1b48*/ 	.word	0x00033490
        /*1b4c*/ 	.short	0x0100
        /*1b4e*/ 	.byte	0x08
	.zero		1


	//   ....[15]....
        /*1b50*/ 	.word	0x00000760
        /*1b54*/ 	.word	0x000000ff
        /*1b58*/ 	.word	0x000334a0
        /*1b5c*/ 	.short	0x0100
        /*1b5e*/ 	.byte	0x08
	.zero		1


	//   ....[16]....
        /*1b60*/ 	.word	0x00000770
        /*1b64*/ 	.word	0x000000ff
        /*1b68*/ 	.word	0x00033498
        /*1b6c*/ 	.short	0x0100
        /*1b6e*/ 	.byte	0x08
	.zero		1


	//   ....[17]....
        /*1b70*/ 	.word	0x00000780
        /*1b74*/ 	.word	0x000000ff
        /*1b78*/ 	.word	0x000334a8
        /*1b7c*/ 	.short	0x0100
        /*1b7e*/ 	.byte	0x08
	.zero		1


	//   ....[18]....
        /*1b80*/ 	.word	0x000008c0
        /*1b84*/ 	.word	0x000000ff
        /*1b88*/ 	.word	0x000334b0
        /*1b8c*/ 	.short	0x0100
        /*1b8e*/ 	.byte	0x08
	.zero		1


	//   ....[19]....
        /*1b90*/ 	.word	0x000008d0
        /*1b94*/ 	.word	0x000000ff
        /*1b98*/ 	.word	0x000334c0
        /*1b9c*/ 	.short	0x0100
        /*1b9e*/ 	.byte	0x08
	.zero		1


	//   ....[20]....
        /*1ba0*/ 	.word	0x000008e0
        /*1ba4*/ 	.word	0x000000ff
        /*1ba8*/ 	.word	0x000334b8
        /*1bac*/ 	.short	0x0100
        /*1bae*/ 	.byte	0x08
	.zero		1


	//   ....[21]....
        /*1bb0*/ 	.word	0x000008f0
        /*1bb4*/ 	.word	0x000000ff
        /*1bb8*/ 	.word	0x000334c8
        /*1bbc*/ 	.short	0x0100
        /*1bbe*/ 	.byte	0x08
	.zero		1


	//   ....[22]....
        /*1bc0*/ 	.word	0x00003ef0
        /*1bc4*/ 	.word	0x0000005d
        /*1bc8*/ 	.word	0x00033490
        /*1bcc*/ 	.short	0x010a
        /*1bce*/ 	.byte	0x3f
	.zero		1


	//   ....[23]....
        /*1bd0*/ 	.word	0x0000a3c0
        /*1bd4*/ 	.word	0x0000005d
        /*1bd8*/ 	.word	0x00033490
        /*1bdc*/ 	.short	0x010a
        /*1bde*/ 	.byte	0x3f
	.zero		1


	//   ....[24]....
        /*1be0*/ 	.word	0x00010520
        /*1be4*/ 	.word	0x0000005d
        /*1be8*/ 	.word	0x00033490
        /*1bec*/ 	.short	0x010a
        /*1bee*/ 	.byte	0x3f
	.zero		1


	//   ....[25]....
        /*1bf0*/ 	.word	0x00010d20
        /*1bf4*/ 	.word	0x0000000b
        /*1bf8*/ 	.word	0x00000000
        /*1bfc*/ 	.short	0x0101
        /*1bfe*/ 	.byte	0x3f
	.zero		1


	//   ....[26]....
        /*1c00*/ 	.word	0x00010d60
        /*1c04*/ 	.word	0x0000005d
        /*1c08*/ 	.word	0x000334b0
        /*1c0c*/ 	.short	0x010a
        /*1c0e*/ 	.byte	0x3f
	.zero		1


	//   ....[27]....
        /*1c10*/ 	.word	0x000114f0
        /*1c14*/ 	.word	0x0000005d
        /*1c18*/ 	.word	0x00000000
        /*1c1c*/ 	.short	0x0101
        /*1c1e*/ 	.byte	0x3f
	.zero		1


	//   ....[28]....
        /*1c20*/ 	.word	0x00012160
        /*1c24*/ 	.word	0x00000012
        /*1c28*/ 	.word	0x00033400
        /*1c2c*/ 	.short	0x010a
        /*1c2e*/ 	.byte	0x3f
	.zero		1


	//   ....[29]....
        /*1c30*/ 	.word	0x000121b0
        /*1c34*/ 	.word	0x00000012
        /*1c38*/ 	.word	0x00033400
        /*1c3c*/ 	.short	0x010a
        /*1c3e*/ 	.byte	0x3f
	.zero		1


	//   ....[30]....
        /*1c40*/ 	.word	0x00012c60
        /*1c44*/ 	.word	0x00000012
        /*1c48*/ 	.word	0x00033400
        /*1c4c*/ 	.short	0x010a
        /*1c4e*/ 	.byte	0x3f
	.zero		1


	//   ....[31]....
        /*1c50*/ 	.word	0x00016220
        /*1c54*/ 	.word	0x00000012
        /*1c58*/ 	.word	0x00033400
        /*1c5c*/ 	.short	0x010a
        /*1c5e*/ 	.byte	0x3f
	.zero		1


	//   ....[32]....
        /*1c60*/ 	.word	0x000193a0
        /*1c64*/ 	.word	0x00000003
        /*1c68*/ 	.word	0x00033430
        /*1c6c*/ 	.short	0x010a
        /*1c6e*/ 	.byte	0x3f
	.zero		1


	//   ....[33]....
        /*1c70*/ 	.word	0x000193e0
        /*1c74*/ 	.word	0x00000003
        /*1c78*/ 	.word	0x00033430
        /*1c7c*/ 	.short	0x010a
        /*1c7e*/ 	.byte	0x3f
	.zero		1


	//   ....[34]....
        /*1c80*/ 	.word	0x0001bcf0
        /*1c84*/ 	.word	0x00000003
        /*1c88*/ 	.word	0x00000000
        /*1c8c*/ 	.short	0x0101
        /*1c8e*/ 	.byte	0x3f
	.zero		1


	//   ....[35]....
        /*1c90*/ 	.word	0x0001d020
        /*1c94*/ 	.word	0x00000005
        /*1c98*/ 	.word	0x00033430
        /*1c9c*/ 	.short	0x010a
        /*1c9e*/ 	.byte	0x3f
	.zero		1


	//   ....[36]....
        /*1ca0*/ 	.word	0x0001d070
        /*1ca4*/ 	.word	0x00000005
        /*1ca8*/ 	.word	0x00033430
        /*1cac*/ 	.short	0x010a
        /*1cae*/ 	.byte	0x3f
	.zero		1


	//   ....[37]....
        /*1cb0*/ 	.word	0x0001e170
        /*1cb4*/ 	.word	0x00000004
        /*1cb8*/ 	.word	0x00033450
        /*1cbc*/ 	.short	0x010a
        /*1cbe*/ 	.byte	0x3f
	.zero		1


	//   ....[38]....
        /*1cc0*/ 	.word	0x0001e1b0
        /*1cc4*/ 	.word	0x00000004
        /*1cc8*/ 	.word	0x00033450
        /*1ccc*/ 	.short	0x010a
        /*1cce*/ 	.byte	0x3f
	.zero		1


	//   ....[39]....
        /*1cd0*/ 	.word	0x0001fbb0
        /*1cd4*/ 	.word	0x0000000a
        /*1cd8*/ 	.word	0x00000000
        /*1cdc*/ 	.short	0x0101
        /*1cde*/ 	.byte	0x3f
	.zero		1


	//   ....[40]....
        /*1ce0*/ 	.word	0x00020930
        /*1ce4*/ 	.word	0x00000003
        /*1ce8*/ 	.word	0x00000000
        /*1cec*/ 	.short	0x0101
        /*1cee*/ 	.byte	0x3f
	.zero		1


	//   ....[41]....
        /*1cf0*/ 	.word	0x000211e0
        /*1cf4*/ 	.word	0x00000000
        /*1cf8*/ 	.word	0x00033430
        /*1cfc*/ 	.short	0x010a
        /*1cfe*/ 	.byte	0x3f
	.zero		1


	//   ....[42]....
        /*1d00*/ 	.word	0x00021230
        /*1d04*/ 	.word	0x00000000
        /*1d08*/ 	.word	0x00033430
        /*1d0c*/ 	.short	0x010a
        /*1d0e*/ 	.byte	0x3f
	.zero		1


	//   ....[43]....
        /*1d10*/ 	.word	0x00022300
        /*1d14*/ 	.word	0x00000004
        /*1d18*/ 	.word	0x00033450
        /*1d1c*/ 	.short	0x010a
        /*1d1e*/ 	.byte	0x3f
	.zero		1


	//   ....[44]....
        /*1d20*/ 	.word	0x00022340
        /*1d24*/ 	.word	0x00000004
        /*1d28*/ 	.word	0x00033450
        /*1d2c*/ 	.short	0x010a
        /*1d2e*/ 	.byte	0x3f
	.zero		1


	//   ....[45]....
        /*1d30*/ 	.word	0x00022680
        /*1d34*/ 	.word	0x00000000
        /*1d38*/ 	.word	0x00000000
        /*1d3c*/ 	.short	0x0101
        /*1d3e*/ 	.byte	0x3f
	.zero		1


	//   ....[46]....
        /*1d40*/ 	.word	0x00023ee0
        /*1d44*/ 	.word	0x00000003
        /*1d48*/ 	.word	0x00000000
        /*1d4c*/ 	.short	0x0101
        /*1d4e*/ 	.byte	0x3f
	.zero		1


	//   ....[47]....
        /*1d50*/ 	.word	0x000246b0
        /*1d54*/ 	.word	0x00000003
        /*1d58*/ 	.word	0x00033450
        /*1d5c*/ 	.short	0x010a
        /*1d5e*/ 	.byte	0x3f
	.zero		1


	//   ....[48]....
        /*1d60*/ 	.word	0x00024730
        /*1d64*/ 	.word	0x00000003
        /*1d68*/ 	.word	0x00033450
        /*1d6c*/ 	.short	0x010a
        /*1d6e*/ 	.byte	0x3f
	.zero		1


	//   ....[49]....
        /*1d70*/ 	.word	0x00025050
        /*1d74*/ 	.word	0x00000005
        /*1d78*/ 	.word	0x00000000
        /*1d7c*/ 	.short	0x0101
        /*1d7e*/ 	.byte	0x3f
	.zero		1


	//   ....[50]....
        /*1d80*/ 	.word	0x00027ca0
        /*1d84*/ 	.word	0x00000000
        /*1d88*/ 	.word	0x00000000
        /*1d8c*/ 	.short	0x0101
        /*1d8e*/ 	.byte	0x3f
	.zero		1


	//   ....[51]....
        /*1d90*/ 	.word	0x00028580
        /*1d94*/ 	.word	0x00000024
        /*1d98*/ 	.word	0x00000000
        /*1d9c*/ 	.short	0x0101
        /*1d9e*/ 	.byte	0x3f
	.zero		1


	//   ....[52]....
        /*1da0*/ 	.word	0x0002cdd0
        /*1da4*/ 	.word	0x00000011
        /*1da8*/ 	.word	0x00033420
        /*1dac*/ 	.short	0x010a
        /*1dae*/ 	.byte	0x3f
	.zero		1


	//   ....[53]....
        /*1db0*/ 	.word	0x0002ce90
        /*1db4*/ 	.word	0x0000000c
        /*1db8*/ 	.word	0x000334a0
        /*1dbc*/ 	.short	0x010a
        /*1dbe*/ 	.byte	0x3f
	.zero		1


	//   ....[54]....
        /*1dc0*/ 	.word	0x0002d2c0
        /*1dc4*/ 	.word	0x0000000c
        /*1dc8*/ 	.word	0x000334c0
        /*1dcc*/ 	.short	0x010a
        /*1dce*/ 	.byte	0x3f
	.zero		1


	//   ....[55]....
        /*1dd0*/ 	.word	0x0002d820
        /*1dd4*/ 	.word	0x0000000b
        /*1dd8*/ 	.word	0x000334a0
        /*1ddc*/ 	.short	0x010a
        /*1dde*/ 	.byte	0x3f
	.zero		1


	//   ....[56]....
        /*1de0*/ 	.word	0x0002dc40
        /*1de4*/ 	.word	0x0000000b
        /*1de8*/ 	.word	0x000334c0
        /*1dec*/ 	.short	0x010a
        /*1dee*/ 	.byte	0x3f
	.zero		1


	//   ....[57]....
        /*1df0*/ 	.word	0x0002f110
        /*1df4*/ 	.word	0x00000004
        /*1df8*/ 	.word	0x00033480
        /*1dfc*/ 	.short	0x010a
        /*1dfe*/ 	.byte	0x3f
	.zero		1


	//   ....[58]....
        /*1e00*/ 	.word	0x0002f900
        /*1e04*/ 	.word	0x00000004
        /*1e08*/ 	.word	0x00033470
        /*1e0c*/ 	.short	0x0107
        /*1e0e*/ 	.byte	0x3f
	.zero		1


	//   ....[59]....
        /*1e10*/ 	.word	0x0002f9c0
        /*1e14*/ 	.word	0x00000004
        /*1e18*/ 	.word	0x00033470
        /*1e1c*/ 	.short	0x0101
        /*1e1e*/ 	.byte	0x3f
	.zero		1


	//   ....[60]....
        /*1e20*/ 	.word	0x0002fa10
        /*1e24*/ 	.word	0x00000004
        /*1e28*/ 	.word	0x00033440
        /*1e2c*/ 	.short	0x010a
        /*1e2e*/ 	.byte	0x3f
	.zero		1


	//   ....[61]....
        /*1e30*/ 	.word	0x000300f0
        /*1e34*/ 	.word	0x00000004
        /*1e38*/ 	.word	0x00033430
        /*1e3c*/ 	.short	0x0107
        /*1e3e*/ 	.byte	0x3f
	.zero		1


	//   ....[62]....
        /*1e40*/ 	.word	0x000301d0
        /*1e44*/ 	.word	0x00000004
        /*1e48*/ 	.word	0x00033430
        /*1e4c*/ 	.short	0x0101
        /*1e4e*/ 	.byte	0x3f
	.zero		1


	//   ....[63]....
        /*1e50*/ 	.word	0x00030ab0
        /*1e54*/ 	.word	0x00000011
        /*1e58*/ 	.word	0x00033400
        /*1e5c*/ 	.short	0x0107
        /*1e5e*/ 	.byte	0x3f
	.zero		1


	//   ....[64]....
        /*1e60*/ 	.word	0x00030bb0
        /*1e64*/ 	.word	0x00000011
        /*1e68*/ 	.word	0x00033400
        /*1e6c*/ 	.short	0x0101
        /*1e6e*/ 	.byte	0x3f
	.zero		1


	//   ....[65]....
        /*1e70*/ 	.word	0x00030be0
        /*1e74*/ 	.word	0x00000011
        /*1e78*/ 	.word	0x00033420
        /*1e7c*/ 	.short	0x010a
        /*1e7e*/ 	.byte	0x3f
	.zero		1


	//   ....[66]....
        /*1e80*/ 	.word	0x000310d0
        /*1e84*/ 	.word	0x00000004
        /*1e88*/ 	.word	0x00033480
        /*1e8c*/ 	.short	0x010a
        /*1e8e*/ 	.byte	0x3f
	.zero		1


	//   ....[67]....
        /*1e90*/ 	.word	0x000316b0
        /*1e94*/ 	.word	0x00000004
        /*1e98*/ 	.word	0x00033470
        /*1e9c*/ 	.short	0x0107
        /*1e9e*/ 	.byte	0x3f
	.zero		1


	//   ....[68]....
        /*1ea0*/ 	.word	0x00031770
        /*1ea4*/ 	.word	0x00000004
        /*1ea8*/ 	.word	0x00033470
        /*1eac*/ 	.short	0x0101
        /*1eae*/ 	.byte	0x3f
	.zero		1


	//   ....[69]....
        /*1eb0*/ 	.word	0x000317a0
        /*1eb4*/ 	.word	0x00000004
        /*1eb8*/ 	.word	0x00033440
        /*1ebc*/ 	.short	0x010a
        /*1ebe*/ 	.byte	0x3f
	.zero		1


	//   ....[70]....
        /*1ec0*/ 	.word	0x00031ce0
        /*1ec4*/ 	.word	0x00000004
        /*1ec8*/ 	.word	0x00033430
        /*1ecc*/ 	.short	0x0107
        /*1ece*/ 	.byte	0x3f
	.zero		1


	//   ....[71]....
        /*1ed0*/ 	.word	0x00031db0
        /*1ed4*/ 	.word	0x00000004
        /*1ed8*/ 	.word	0x00033430
        /*1edc*/ 	.short	0x0101
        /*1ede*/ 	.byte	0x3f
	.zero		1


	//   ....[72]....
        /*1ee0*/ 	.word	0x00031e30
        /*1ee4*/ 	.word	0x00000002
        /*1ee8*/ 	.word	0x00033470
        /*1eec*/ 	.short	0x010a
        /*1eee*/ 	.byte	0x3f
	.zero		1


	//   ....[73]....
        /*1ef0*/ 	.word	0x00031ec0
        /*1ef4*/ 	.word	0x00000002
        /*1ef8*/ 	.word	0x00033460
        /*1efc*/ 	.short	0x010a
        /*1efe*/ 	.byte	0x3f
	.zero		1


	//   ....[74]....
        /*1f00*/ 	.word	0x000329d0
        /*1f04*/ 	.word	0x00000002
        /*1f08*/ 	.word	0x00033450
        /*1f0c*/ 	.short	0x0101
        /*1f0e*/ 	.byte	0x3f
	.zero		1


	//   ....[75]....
        /*1f10*/ 	.word	0x00032a60
        /*1f14*/ 	.word	0x00000002
        /*1f18*/ 	.word	0x00000000
        /*1f1c*/ 	.short	0x0101
        /*1f1e*/ 	.byte	0x3f
	.zero		1


	//   ....[76]....
        /*1f20*/ 	.word	0x00032c30
        /*1f24*/ 	.word	0x00000000
        /*1f28*/ 	.word	0x00033470
        /*1f2c*/ 	.short	0x010a
        /*1f2e*/ 	.byte	0x3f
	.zero		1


	//   ....[77]....
        /*1f30*/ 	.word	0x00032cc0
        /*1f34*/ 	.word	0x00000000
        /*1f38*/ 	.word	0x00033460
        /*1f3c*/ 	.short	0x010a
        /*1f3e*/ 	.byte	0x3f
	.zero		1


	//   ....[78]....
        /*1f40*/ 	.word	0x000337e0
        /*1f44*/ 	.word	0x00000000
        /*1f48*/ 	.word	0x00033450
        /*1f4c*/ 	.short	0x0101
        /*1f4e*/ 	.byte	0x3f
	.zero		1


	//   ....[79]....
        /*1f50*/ 	.word	0x00033890
        /*1f54*/ 	.word	0x00000000
        /*1f58*/ 	.word	0x00000000
        /*1f5c*/ 	.short	0x0101
        /*1f5e*/ 	.byte	0x3f
	.zero		1


	//   ....[80]....
        /*1f60*/ 	.word	0x000349e0
        /*1f64*/ 	.word	0x00000005
        /*1f68*/ 	.word	0x00033420
        /*1f6c*/ 	.short	0x010a
        /*1f6e*/ 	.byte	0x3f
	.zero		1


	//   ....[81]....
        /*1f70*/ 	.word	0x00034b80
        /*1f74*/ 	.word	0x00000003
        /*1f78*/ 	.word	0x00033440
        /*1f7c*/ 	.short	0x010a
        /*1f7e*/ 	.byte	0x3f
	.zero		1


	//   ....[82]....
        /*1f80*/ 	.word	0x00034c10
        /*1f84*/ 	.word	0x00000021
        /*1f88*/ 	.word	0x00033440
        /*1f8c*/ 	.short	0x010a
        /*1f8e*/ 	.byte	0x3f
	.zero		1


	//   ....[83]....
        /*1f90*/ 	.word	0x00034c50
        /*1f94*/ 	.word	0x00000003
        /*1f98*/ 	.word	0x00033460
        /*1f9c*/ 	.short	0x010a
        /*1f9e*/ 	.byte	0x3f
	.zero		1


	//   ....[84]....
        /*1fa0*/ 	.word	0x00034c90
        /*1fa4*/ 	.word	0x00000021
        /*1fa8*/ 	.word	0x00033460
        /*1fac*/ 	.short	0x010a
        /*1fae*/ 	.byte	0x3f
	.zero		1


	//   ....[85]....
        /*1fb0*/ 	.word	0x00034cd0
        /*1fb4*/ 	.word	0x00000003
        /*1fb8*/ 	.word	0x00033480
        /*1fbc*/ 	.short	0x010a
        /*1fbe*/ 	.byte	0x3f
	.zero		1


	//   ....[86]....
        /*1fc0*/ 	.word	0x00034d10
        /*1fc4*/ 	.word	0x00000021
        /*1fc8*/ 	.word	0x00033480
        /*1fcc*/ 	.short	0x010a
        /*1fce*/ 	.byte	0x3f
	.zero		1


	//   ....[87]....
        /*1fd0*/ 	.word	0x00034d70
        /*1fd4*/ 	.word	0x0000005d
        /*1fd8*/ 	.word	0x00033490
        /*1fdc*/ 	.short	0x010a
        /*1fde*/ 	.byte	0x3f
	.zero		1


	//   ....[88]....
        /*1fe0*/ 	.word	0x00035020
        /*1fe4*/ 	.word	0x0000005d
        /*1fe8*/ 	.word	0x00033490
        /*1fec*/ 	.short	0x010a
        /*1fee*/ 	.byte	0x3f
	.zero		1


	//   ....[89]....
        /*1ff0*/ 	.word	0x000352d0
        /*1ff4*/ 	.word	0x0000005d
        /*1ff8*/ 	.word	0x00033490
        /*1ffc*/ 	.short	0x010a
        /*1ffe*/ 	.byte	0x3f
	.zero		1


	//   ....[90]....
        /*2000*/ 	.word	0x00035580
        /*2004*/ 	.word	0x0000005d
        /*2008*/ 	.word	0x000334b0
        /*200c*/ 	.short	0x010a
        /*200e*/ 	.byte	0x3f
	.zero		1


	//   ....[91]....
        /*2010*/ 	.word	0x00035830
        /*2014*/ 	.word	0x00000012
        /*2018*/ 	.word	0x00033400
        /*201c*/ 	.short	0x010a
        /*201e*/ 	.byte	0x3f
	.zero		1


	//   ....[92]....
        /*2020*/ 	.word	0x00035a40
        /*2024*/ 	.word	0x00000012
        /*2028*/ 	.word	0x00033400
        /*202c*/ 	.short	0x010a
        /*202e*/ 	.byte	0x3f
	.zero		1


	//   ....[93]....
        /*2030*/ 	.word	0x00035a90
        /*2034*/ 	.word	0x00000003
        /*2038*/ 	.word	0x00033430
        /*203c*/ 	.short	0x010a
        /*203e*/ 	.byte	0x3f
	.zero		1


	//   ....[94]....
        /*2040*/ 	.word	0x00035ae0
        /*2044*/ 	.word	0x00000005
        /*2048*/ 	.word	0x00033430
        /*204c*/ 	.short	0x010a
        /*204e*/ 	.byte	0x3f
	.zero		1


	//   ....[95]....
        /*2050*/ 	.word	0x00035b30
        /*2054*/ 	.word	0x00000004
        /*2058*/ 	.word	0x00033450
        /*205c*/ 	.short	0x010a
        /*205e*/ 	.byte	0x3f
	.zero		1


	//   ....[96]....
        /*2060*/ 	.word	0x00035b80
        /*2064*/ 	.word	0x00000000
        /*2068*/ 	.word	0x00033430
        /*206c*/ 	.short	0x010a
        /*206e*/ 	.byte	0x3f
	.zero		1


	//   ....[97]....
        /*2070*/ 	.word	0x00035bd0
        /*2074*/ 	.word	0x00000004
        /*2078*/ 	.word	0x00033450
        /*207c*/ 	.short	0x010a
        /*207e*/ 	.byte	0x3f
	.zero		1


	//   ....[98]....
        /*2080*/ 	.word	0x00035c20
        /*2084*/ 	.word	0x00000003
        /*2088*/ 	.word	0x00033450
        /*208c*/ 	.short	0x010a
        /*208e*/ 	.byte	0x3f
	.zero		1


	//   ....[99]....
        /*2090*/ 	.word	0x000394e0
        /*2094*/ 	.word	0x00000011
        /*2098*/ 	.word	0x00033420
        /*209c*/ 	.short	0x010a
        /*209e*/ 	.byte	0x3f
	.zero		1


	//   ....[100]....
        /*20a0*/ 	.word	0x00039530
        /*20a4*/ 	.word	0x0000000c
        /*20a8*/ 	.word	0x000334a0
        /*20ac*/ 	.short	0x010a
        /*20ae*/ 	.byte	0x3f
	.zero		1


	//   ....[101]....
        /*20b0*/ 	.word	0x00039580
        /*20b4*/ 	.word	0x0000000c
        /*20b8*/ 	.word	0x000334c0
        /*20bc*/ 	.short	0x010a
        /*20be*/ 	.byte	0x3f
	.zero		1


	//   ....[102]....
        /*20c0*/ 	.word	0x000395d0
        /*20c4*/ 	.word	0x0000000b
        /*20c8*/ 	.word	0x000334a0
        /*20cc*/ 	.short	0x010a
        /*20ce*/ 	.byte	0x3f
	.zero		1


	//   ....[103]....
        /*20d0*/ 	.word	0x00039620
        /*20d4*/ 	.word	0x0000000b
        /*20d8*/ 	.word	0x000334c0
        /*20dc*/ 	.short	0x010a
        /*20de*/ 	.byte	0x3f
	.zero		1


	//   ....[104]....
        /*20e0*/ 	.word	0x00039740
        /*20e4*/ 	.word	0x00000004
        /*20e8*/ 	.word	0x00033480
        /*20ec*/ 	.short	0x010a
        /*20ee*/ 	.byte	0x3f
	.zero		1


	//   ....[105]....
        /*20f0*/ 	.word	0x00039ff0
        /*20f4*/ 	.word	0x00000004
        /*20f8*/ 	.word	0x00033440
        /*20fc*/ 	.short	0x010a
        /*20fe*/ 	.byte	0x3f
	.zero		1


	//   ....[106]....
        /*2100*/ 	.word	0x0003ad30
        /*2104*/ 	.word	0x00000011
        /*2108*/ 	.word	0x00033420
        /*210c*/ 	.short	0x010a
        /*210e*/ 	.byte	0x3f
	.zero		1


	//   ....[107]....
        /*2110*/ 	.word	0x0003ad80
        /*2114*/ 	.word	0x00000004
        /*2118*/ 	.word	0x00033480
        /*211c*/ 	.short	0x010a
        /*211e*/ 	.byte	0x3f
	.zero		1


	//   ....[108]....
        /*2120*/ 	.word	0x0003b460
        /*2124*/ 	.word	0x00000004
        /*2128*/ 	.word	0x00033440
        /*212c*/ 	.short	0x010a
        /*212e*/ 	.byte	0x3f
	.zero		1


	//   ....[109]....
        /*2130*/ 	.word	0x0003baa0
        /*2134*/ 	.word	0x00000002
        /*2138*/ 	.word	0x00033470
        /*213c*/ 	.short	0x010a
        /*213e*/ 	.byte	0x3f
	.zero		1


	//   ....[110]....
        /*2140*/ 	.word	0x0003baf0
        /*2144*/ 	.word	0x00000002
        /*2148*/ 	.word	0x00033460
        /*214c*/ 	.short	0x010a
        /*214e*/ 	.byte	0x3f
	.zero		1


	//   ....[111]....
        /*2150*/ 	.word	0x0003bb40
        /*2154*/ 	.word	0x00000000
        /*2158*/ 	.word	0x00033470
        /*215c*/ 	.short	0x010a
        /*215e*/ 	.byte	0x3f
	.zero		1


	//   ....[112]....
        /*2160*/ 	.word	0x0003bb90
        /*2164*/ 	.word	0x00000000
        /*2168*/ 	.word	0x00033460
        /*216c*/ 	.short	0x010a
        /*216e*/ 	.byte	0x3f
	.zero		1


	//   ....[113]....
        /*2170*/ 	.word	0x0003c5b0
        /*2174*/ 	.word	0x00000005
        /*2178*/ 	.word	0x00033420
        /*217c*/ 	.short	0x010a
        /*217e*/ 	.byte	0x3f
	.zero		1


	//   ....[114]....
        /*2180*/ 	.word	0x0003c750
        /*2184*/ 	.word	0x00000003
        /*2188*/ 	.word	0x00033440
        /*218c*/ 	.short	0x010a
        /*218e*/ 	.byte	0x3f
	.zero		1


	//   ....[115]....
        /*2190*/ 	.word	0x0003c7a0
        /*2194*/ 	.word	0x00000021
        /*2198*/ 	.word	0x00033440
        /*219c*/ 	.short	0x010a
        /*219e*/ 	.byte	0x3f
	.zero		1


	//   ....[116]....
        /*21a0*/ 	.word	0x0003c7f0
        /*21a4*/ 	.word	0x00000003
        /*21a8*/ 	.word	0x00033460
        /*21ac*/ 	.short	0x010a
        /*21ae*/ 	.byte	0x3f
	.zero		1


	//   ....[117]....
        /*21b0*/ 	.word	0x0003c840
        /*21b4*/ 	.word	0x00000021
        /*21b8*/ 	.word	0x00033460
        /*21bc*/ 	.short	0x010a
        /*21be*/ 	.byte	0x3f
	.zero		1


	//   ....[118]....
        /*21c0*/ 	.word	0x0003c890
        /*21c4*/ 	.word	0x00000003
        /*21c8*/ 	.word	0x00033480
        /*21cc*/ 	.short	0x010a
        /*21ce*/ 	.byte	0x3f
	.zero		1


	//----- nvinfo : EIATTR_NUM_MBARRIERS
	.align		4
.L_842:
        /*21d0*/ 	.byte	0x03, 0x38
        /*21d2*/ 	.short	0x0016


	//----- nvinfo : EIATTR_EXIT_INSTR_OFFSETS
	.align		4
        /*21d4*/ 	.byte	0x04, 0x1c
        /*21d6*/ 	.short	(.L_844 - .L_843)


	//   ....[0]....
.L_843:
        /*21d8*/ 	.word	0x00034d60


	//----- nvinfo : EIATTR_MAX_THREADS
	.align		4
.L_844:
        /*21dc*/ 	.byte	0x04, 0x05
        /*21de*/ 	.short	(.L_846 - .L_845)
.L_845:
        /*21e0*/ 	.word	0x00000180
        /*21e4*/ 	.word	0x00000001
        /*21e8*/ 	.word	0x00000001


	//----- nvinfo : EIATTR_CRS_STACK_SIZE
	.align		4
.L_846:
        /*21ec*/ 	.byte	0x04, 0x1e
        /*21ee*/ 	.short	(.L_848 - .L_847)
.L_847:
        /*21f0*/ 	.word	0x00000000


	//----- nvinfo : EIATTR_CBANK_PARAM_SIZE
	.align		4
.L_848:
        /*21f4*/ 	.byte	0x03, 0x19
        /*21f6*/ 	.short	0x0af0


	//----- nvinfo : EIATTR_PARAM_CBANK
	.align		4
        /*21f8*/ 	.byte	0x04, 0x0a
        /*21fa*/ 	.short	(.L_850 - .L_849)
	.align		4
.L_849:
        /*21fc*/ 	.word	index@(.nv.constant0._ZN7cutlass13device_kernelIN5flash11enable_sm90INS1_16FlashAttnFwdSm90INS1_25CollectiveMainloopFwdSm90ILi2EN4cute5tupleIJNS5_1CILi1EEES8_S8_EEENS6_IJNS7_ILi128EEENS7_ILi160EEENS7_ILi192EEEEEELi192ENS_12float_e4m3_tEfNS_4arch4Sm90ELb1ELb0ELb0ELb1ELb1ELb1ELb0ELb1ELb1ELb1ELb1ELb0EEENS1_21CollectiveEpilogueFwdINS6_IJSA_SC_SB_EEES9_NS_10bfloat16_tESG_Li256ELb1ELb1ELb1ELb1EEENS1_36VarlenDynamicPersistentTileSchedulerILi128ELi160ELi256ELi128ELb1ELb1ELb1ELb1ELb1ELb1EEEEEEEEEvNT_6ParamsE)
        /*2200*/ 	.short	0x0210
        /*2202*/ 	.short	0x0af0


	//----- nvinfo : EIATTR_SW_WAR
	.align		4
.L_850:
        /*2204*/ 	.byte	0x04, 0x36
        /*2206*/ 	.short	(.L_852 - .L_851)
.L_851:
        /*2208*/ 	.word	0x00000008
.L_852:


//--------------------- .nv.info._ZN7cutlass13device_kernelIN5flash11enable_sm90INS1_16FlashAttnFwdSm90INS1_25CollectiveMainloopFwdSm90ILi2EN4cute5tupleIJNS5_1CILi1EEES8_S8_EEENS6_IJNS7_ILi128EEENS7_ILi160EEESA_EEELi128ENS_12float_e4m3_tEfNS_4arch4Sm90ELb0ELb0ELb0ELb0ELb1ELb0ELb0ELb1ELb1ELb1ELb1ELb0EEENS1_21CollectiveEpilogueFwdINS6_IJSA_SA_SB_EEES9_NS_10bfloat16_tESF_Li256ELb0ELb1ELb1ELb1EEENS1_19SingleTileSchedulerILb0ELb1ELb1ELi128EEEEEEEEEvNT_6ParamsE --------------------------
	.section	.nv.info._ZN7cutlass13device_kernelIN5flash11enable_sm90INS1_16FlashAttnFwdSm90INS1_25CollectiveMainloopFwdSm90ILi2EN4cute5tupleIJNS5_1CILi1EEES8_S8_EEENS6_IJNS7_ILi128EEENS7_ILi160EEESA_EEELi128ENS_12float_e4m3_tEfNS_4arch4Sm90ELb0ELb0ELb0ELb0ELb1ELb0ELb0ELb1ELb1ELb1ELb1ELb0EEENS1_21CollectiveEpilogueFwdINS6_IJSA_SA_SB_EEES9_NS_10bfloat16_tESF_Li256ELb0ELb1ELb1ELb1EEENS1_19SingleTileSchedulerILb0ELb1ELb1ELi128EEEEEEEEEvNT_6ParamsE,"",@"SHT_CUDA_INFO"
	.sectionflags	@""
	.align	4


	//----- nvinfo : EIATTR_CUDA_API_VERSION
	.align		4
        /*0000*/ 	.byte	0x04, 0x37
        /*0002*/ 	.short	(.L_854 - .L_853)
.L_853:
        /*0004*/ 	.word	0x00000082


	//----- nvinfo : EIATTR_KPARAM_INFO
	.align		4
.L_854:
        /*0008*/ 	.byte	0x04, 0x17
        /*000a*/ 	.short	(.L_856 - .L_855)
.L_855:
        /*000c*/ 	.word	0x00000000
        /*0010*/ 	.short	0x0000
        /*0012*/ 	.short	0x0070
        /*0014*/ 	.byte	0x00, 0xf0, 0x01, 0x28


	//----- nvinfo : EIATTR_SPARSE_MMA_MASK
	.align		4
.L_856:
        /*0018*/ 	.byte	0x03, 0x50
        /*001a*/ 	.short	0x0000


	//----- nvinfo : EIATTR_MAXREG_COUNT
	.align		4
        /*001c*/ 	.byte	0x03, 0x1b
        /*001e*/ 	.short	0x00a8


	//----- nvinfo : EIATTR_NUM_BARRIERS
	.align		4
        /*0020*/ 	.byte	0x02, 0x4c
        /*0022*/ 	.byte	0x10
	.zero		1


	//----- nvinfo : EIATTR_EXTERNS
	.align		4
        /*0024*/ 	.byte	0x04, 0x0f
        /*0026*/ 	.short	(.L_858 - .L_857)


	//   ....[0]....
	.align		4
.L_857:
        /*0028*/ 	.word	index@(__assertfail)


	//----- nvinfo : EIATTR_ANNOTATIONS
	.align		4
.L_858:
        /*002c*/ 	.byte	0x04, 0x55
        /*002e*/ 	.short	(.L_860 - .L_859)


	//   ....[0]....
.L_859:
        /*0030*/ 	.word	0x00000001
        /*0034*/ 	.byte	0x80, 0xb0, 0x00, 0x00, 0x01, 0x00, 0x00, 0x00, 0xa0, 0xb0, 0x00, 0x00, 0x01, 0x00, 0x00, 0x00
        /*0044*/ 	.byte	0x20, 0xcc, 0x00, 0x00, 0x01, 0x00, 0x00, 0x00, 0xe0, 0xcc, 0x00, 0x00, 0x01, 0x00, 0x00, 0x00
        /*0054*/ 	.byte	0xe0, 0xde, 0x00, 0x00, 0x01, 0x00, 0x00, 0x00, 0xf0, 0xde, 0x00, 0x00, 0x01, 0x00, 0x00, 0x00
        /*0064*/ 	.byte	0x20, 0xe6, 0x00, 0x00, 0x01, 0x00, 0x00, 0x00, 0x90, 0xe6, 0x00, 0x00


	//----- nvinfo : EIATTR_MERCURY_ISA_VERSION
	.align		4
.L_860:
        /*0070*/ 	.byte	0x03, 0x5f
        /*0072*/ 	.short	0x0101


	//----- nvinfo : EIATTR_INT_WARP_WIDE_INSTR_OFFSETS
	.align		4
        /*0074*/ 	.byte	0x04, 0x31
        /*0076*/ 	.short	(.L_862 - .L_861)


	//   ....[0]....
.L_861:
        /*0078*/ 	.word	0x000000c0


	//   ....[1]....
        /*007c*/ 	.word	0x000000d0


	//   ....[2]....
        /*0080*/ 	.word	0x00000170


	//----- nvinfo : EIATTR_COOP_GROUP_MASK_REGIDS
	.align		4
.L_862:
        /*0084*/ 	.byte	0x04, 0x29
        /*0086*/ 	.short	(.L_864 - .L_863)


	//   ....[0]....
.L_863:
        /*0088*/ 	.word	0xffffffff


	//   ....[1]....
        /*008c*/ 	.word	0xffffffff


	//   ....[2]....
        /*0090*/ 	.word	0xffffffff


	//   ....[3]....
        /*0094*/ 	.word	0xffffffff


	//   ....[4]....
        /*0098*/ 	.word	0xffffffff


	//   ....[5]....
        /*009c*/ 	.word	0xffffffff


	//   ....[6]....
        /*00a0*/ 	.word	0xffffffff


	//   ....[7]....
        /*00a4*/ 	.word	0xffffffff


	//   ....[8]....
        /*00a8*/ 	.word	0xffffffff


	//   ....[9]....
        /*00ac*/ 	.word	0xffffffff


	//   ....[10]....
        /*00b0*/ 	.word	0xffffffff


	//   ....[11]....
        /*00b4*/ 	.word	0xffffffff


	//   ....[12]....
        /*00b8*/ 	.word	0xffffffff


	//   ....[13]....
        /*00bc*/ 	.word	0xffffffff


	//   ....[14]....
        /*00c0*/ 	.word	0xffffffff


	//   ....[15]....
        /*00c4*/ 	.word	0xffffffff


	//   ....[16]....
        /*00c8*/ 	.word	0xffffffff


	//   ....[17]....
        /*00cc*/ 	.word	0xffffffff


	//   ....[18]....
        /*00d0*/ 	.word	0xffffffff


	//   ....[19]....
        /*00d4*/ 	.word	0xffffffff


	//   ....[20]....
        /*00d8*/ 	.word	0xffffffff


	//   ....[21]....
        /*00dc*/ 	.word	0xffffffff


	//   ....[22]....
        /*00e0*/ 	.word	0xffffffff


	//   ....[23]....
        /*00e4*/ 	.word	0xffffffff


	//   ....[24]....
        /*00e8*/ 	.word	0xffffffff


	//   ....[25]....
        /*00ec*/ 	.word	0xffffffff


	//   ....[26]....
        /*00f0*/ 	.word	0xffffffff


	//   ....[27]....
        /*00f4*/ 	.word	0xffffffff


	//   ....[28]....
        /*00f8*/ 	.word	0xffffffff


	//   ....[29]....
        /*00fc*/ 	.word	0xffffffff


	//   ....[30]....
        /*0100*/ 	.word	0xffffffff


	//   ....[31]....
        /*0104*/ 	.word	0xffffffff


	//   ....[32]....
        /*0108*/ 	.word	0xffffffff


	//   ....[33]....
        /*010c*/ 	.word	0xffffffff


	//   ....[34]....
        /*0110*/ 	.word	0xffffffff


	//   ....[35]....
        /*0114*/ 	.word	0xffffffff


	//   ....[36]....
        /*0118*/ 	.word	0xffffffff


	//   ....[37]....
        /*011c*/ 	.word	0xffffffff


	//   ....[38]....
        /*0120*/ 	.word	0xffffffff


	//   ....[39]....
        /*0124*/ 	.word	0xffffffff


	//   ....[40]....
        /*0128*/ 	.word	0xffffffff


	//   ....[41]....
        /*012c*/ 	.word	0xffffffff


	//   ....[42]....
        /*0130*/ 	.word	0xffffffff


	//   ....[43]....
        /*0134*/ 	.word	0xffffffff


	//   ....[44]....
        /*0138*/ 	.word	0xffffffff


	//   ....[45]....
        /*013c*/ 	.word	0xffffffff


	//   ....[46]....
        /*0140*/ 	.word	0xffffffff


	//   ....[47]....
        /*0144*/ 	.word	0xffffffff


	//   ....[48]....
        /*0148*/ 	.word	0xffffffff


	//   ....[49]....
        /*014c*/ 	.word	0xffffffff


	//   ....[50]....
        /*0150*/ 	.word	0xffffffff


	//   ....[51]....
        /*0154*/ 	.word	0xffffffff


	//   ....[52]....
        /*0158*/ 	.word	0xffffffff


	//   ....[53]....
        /*015c*/ 	.word	0xffffffff


	//   ....[54]....
        /*0160*/ 	.word	0xffffffff


	//   ....[55]....
        /*0164*/ 	.word	0xffffffff


	//   ....[56]....
        /*0168*/ 	.word	0xffffffff


	//   ....[57]....
        /*016c*/ 	.word	0xffffffff


	//   ....[58]....
        /*0170*/ 	.word	0xffffffff


	//   ....[59]....
        /*0174*/ 	.word	0xffffffff


	//   ....[60]....
        /*0178*/ 	.word	0xffffffff


	//   ....[61]....
        /*017c*/ 	.word	0xffffffff


	//   ....[62]....
        /*0180*/ 	.word	0xffffffff


	//   ....[63]....
        /*0184*/ 	.word	0xffffffff


	//   ....[64]....
        /*0188*/ 	.word	0xffffffff


	//   ....[65]....
        /*018c*/ 	.word	0xffffffff


	//   ....[66]....
        /*0190*/ 	.word	0xffffffff


	//   ....[67]....
        /*0194*/ 	.word	0xffffffff


	//   ....[68]....
        /*0198*/ 	.word	0xffffffff


	//   ....[69]....
        /*019c*/ 	.word	0xffffffff


	//   ....[70]....
        /*01a0*/ 	.word	0xffffffff


	//   ....[71]....
        /*01a4*/ 	.word	0xffffffff


	//   ....[72]....
        /*01a8*/ 	.word	0xffffffff


	//   ....[73]....
        /*01ac*/ 	.word	0xffffffff


	//   ....[74]....
        /*01b0*/ 	.word	0xffffffff


	//   ....[75]....
        /*01b4*/ 	.word	0xffffffff


	//   ....[76]....
        /*01b8*/ 	.word	0xffffffff


	//   ....[77]....
        /*01bc*/ 	.word	0xffffffff


	//   ....[78]....
        /*01c0*/ 	.word	0xffffffff


	//   ....[79]....
        /*01c4*/ 	.word	0xffffffff


	//   ....[80]....
        /*01c8*/ 	.word	0xffffffff


	//   ....[81]....
        /*01cc*/ 	.word	0xffffffff


	//   ....[82]....
        /*01d0*/ 	.word	0xffffffff


	//   ....[83]....
        /*01d4*/ 	.word	0xffffffff


	//   ....[84]....
        /*01d8*/ 	.word	0xffffffff


	//   ....[85]....
        /*01dc*/ 	.word	0xffffffff


	//   ....[86]....
        /*01e0*/ 	.word	0xffffffff


	//   ....[87]....
        /*01e4*/ 	.word	0xffffffff


	//   ....[88]....
        /*01e8*/ 	.word	0xffffffff


	//   ....[89]....
        /*01ec*/ 	.word	0xffffffff


	//   ....[90]....
        /*01f0*/ 	.word	0xffffffff


	//   ....[91]....
        /*01f4*/ 	.word	0xffffffff


	//   ....[92]....
        /*01f8*/ 	.word	0xffffffff


	//   ....[93]....
        /*01fc*/ 	.word	0xffffffff


	//   ....[94]....
        /*0200*/ 	.word	0xffffffff


	//   ....[95]....
        /*0204*/ 	.word	0xffffffff


	//   ....[96]....
        /*0208*/ 	.word	0xffffffff


	//   ....[97]....
        /*020c*/ 	.word	0xffffffff


	//   ....[98]....
        /*0210*/ 	.word	0xffffffff


	//   ....[99]....
        /*0214*/ 	.word	0xffffffff


	//   ....[100]....
        /*0218*/ 	.word	0xffffffff


	//   ....[101]....
        /*021c*/ 	.word	0xffffffff


	//   ....[102]....
        /*0220*/ 	.word	0xffffffff


	//   ....[103]....
        /*0224*/ 	.word	0xffffffff


	//   ....[104]....
        /*0228*/ 	.word	0xffffffff


	//   ....[105]....
        /*022c*/ 	.word	0xffffffff


	//   ....[106]....
        /*0230*/ 	.word	0xffffffff


	//   ....[107]....
        /*0234*/ 	.word	0xffffffff


	//   ....[108]....
        /*0238*/ 	.word	0xffffffff


	//   ....[109]....
        /*023c*/ 	.word	0xffffffff


	//   ....[110]....
        /*0240*/ 	.word	0xffffffff


	//   ....[111]....
        /*0244*/ 	.word	0xffffffff


	//   ....[112]....
        /*0248*/ 	.word	0xffffffff


	//   ....[113]....
        /*024c*/ 	.word	0xffffffff


	//   ....[114]....
        /*0250*/ 	.word	0xffffffff


	//   ....[115]....
        /*0254*/ 	.word	0xffffffff


	//   ....[116]....
        /*0258*/ 	.word	0xffffffff


	//   ....[117]....
        /*025c*/ 	.word	0xffffffff


	//   ....[118]....
        /*0260*/ 	.word	0xffffffff


	//   ....[119]....
        /*0264*/ 	.word	0xffffffff


	//   ....[120]....
        /*0268*/ 	.word	0xffffffff


	//   ....[121]....
        /*026c*/ 	.word	0xffffffff


	//   ....[122]....
        /*0270*/ 	.word	0xffffffff


	//   ....[123]....
        /*0274*/ 	.word	0xffffffff


	//   ....[124]....
        /*0278*/ 	.word	0xffffffff


	//   ....[125]....
        /*027c*/ 	.word	0xffffffff


	//   ....[126]....
        /*0280*/ 	.word	0xffffffff


	//   ....[127]....
        /*0284*/ 	.word	0xffffffff


	//   ....[128]....
        /*0288*/ 	.word	0xffffffff


	//   ....[129]....
        /*028c*/ 	.word	0xffffffff


	//   ....[130]....
        /*0290*/ 	.word	0xffffffff


	//   ....[131]....
        /*0294*/ 	.word	0xffffffff


	//   ....[132]....
        /*0298*/ 	.word	0xffffffff


	//   ....[133]....
        /*029c*/ 	.word	0xffffffff


	//   ....[134]....
        /*02a0*/ 	.word	0xffffffff


	//   ....[135]....
        /*02a4*/ 	.word	0xffffffff


	//   ....[136]....
        /*02a8*/ 	.word	0xffffffff


	//   ....[137]....
        /*02ac*/ 	.word	0xffffffff


	//   ....[138]....
        /*02b0*/ 	.word	0xffffffff


	//   ....[139]....
        /*02b4*/ 	.word	0xffffffff


	//   ....[140]....
        /*02b8*/ 	.word	0xffffffff


	//   ....[141]....
        /*02bc*/ 	.word	0xffffffff


	//   ....[142]....
        /*02c0*/ 	.word	0xffffffff


	//   ....[143]....
        /*02c4*/ 	.word	0xffffffff


	//   ....[144]....
        /*02c8*/ 	.word	0xffffffff


	//   ....[145]....
        /*02cc*/ 	.word	0xffffffff


	//   ....[146]....
        /*02d0*/ 	.word	0xffffffff


	//   ....[147]....
        /*02d4*/ 	.word	0xffffffff


	//   ....[148]....
        /*02d8*/ 	.word	0xffffffff


	//   ....[149]....
        /*02dc*/ 	.word	0xffffffff


	//   ....[150]....
        /*02e0*/ 	.word	0xffffffff


	//   ....[151]....
        /*02e4*/ 	.word	0xffffffff


	//   ....[152]....
        /*02e8*/ 	.word	0xffffffff


	//   ....[153]....
        /*02ec*/ 	.word	0xffffffff


	//   ....[154]....
        /*02f0*/ 	.word	0xffffffff


	//   ....[155]....
        /*02f4*/ 	.word	0xffffffff


	//   ....[156]....
        /*02f8*/ 	.word	0xffffffff


	//   ....[157]....
        /*02fc*/ 	.word	0xffffffff


	//   ....[158]....
        /*0300*/ 	.word	0xffffffff


	//   ....[159]....
        /*0304*/ 	.word	0xffffffff


	//   ....[160]....
        /*0308*/ 	.word	0xffffffff


	//   ....[161]....
        /*030c*/ 	.word	0xffffffff


	//   ....[162]....
        /*0310*/ 	.word	0xffffffff


	//   ....[163]....
        /*0314*/ 	.word	0xffffffff


	//   ....[164]....
        /*0318*/ 	.word	0xffffffff


	//   ....[165]....
        /*031c*/ 	.word	0xffffffff


	//   ....[166]....
        /*0320*/ 	.word	0xffffffff


	//   ....[167]....
        /*0324*/ 	.word	0xffffffff


	//   ....[168]....
        /*0328*/ 	.word	0xffffffff


	//   ....[169]....
        /*032c*/ 	.word	0xffffffff


	//   ....[170]....
        /*0330*/ 	.word	0xffffffff


	//   ....[171]....
        /*0334*/ 	.word	0xffffffff


	//   ....[172]....
        /*0338*/ 	.word	0xffffffff


	//   ....[173]....
        /*033c*/ 	.word	0xffffffff


	//   ....[174]....
        /*0340*/ 	.word	0xffffffff


	//   ....[175]....
        /*0344*/ 	.word	0xffffffff


	//   ....[176]....
        /*0348*/ 	.word	0xffffffff


	//   ....[177]....
        /*034c*/ 	.word	0xffffffff


	//   ....[178]....
        /*0350*/ 	.word	0xffffffff


	//   ....[179]....
        /*0354*/ 	.word	0xffffffff


	//   ....[180]....
        /*0358*/ 	.word	0xffffffff


	//   ....[181]....
        /*035c*/ 	.word	0xffffffff


	//   ....[182]....
        /*0360*/ 	.word	0xffffffff


	//   ....[183]....
        /*0364*/ 	.word	0xffffffff


	//   ....[184]....
        /*0368*/ 	.word	0xffffffff


	//   ....[185]....
        /*036c*/ 	.word	0xffffffff


	//   ....[186]....
        /*0370*/ 	.word	0xffffffff


	//   ....[187]....
        /*0374*/ 	.word	0xffffffff


	//   ....[188]....
        /*0378*/ 	.word	0xffffffff


	//   ....[189]....
        /*037c*/ 	.word	0x0500000f


	//   ....[190]....
        /*0380*/ 	.word	0x0500000f


	//   ....[191]....
        /*0384*/ 	.word	0x0500000f


	//   ....[192]....
        /*0388*/ 	.word	0x0500000f


	//   ....[193]....
        /*038c*/ 	.word	0x0500000f


	//   ....[194]....
        /*0390*/ 	.word	0x0500000f


	//   ....[195]....
        /*0394*/ 	.word	0x0500000f


	//   ....[196]....
        /*0398*/ 	.word	0x0500000f


	//   ....[197]....
        /*039c*/ 	.word	0x0500000f


	//   ....[198]....
        /*03a0*/ 	.word	0x0500000f


	//   ....[199]....
        /*03a4*/ 	.word	0x0500000f


	//   ....[200]....
        /*03a8*/ 	.word	0x0500000f


	//   ....[201]....
        /*03ac*/ 	.word	0x0500000f


	//   ....[202]....
        /*03b0*/ 	.word	0x0500000f


	//   ....[203]....
        /*03b4*/ 	.word	0x0500000f


	//   ....[204]....
        /*03b8*/ 	.word	0x0500000f


	//   ....[205]....
        /*03bc*/ 	.word	0x0500000f


	//   ....[206]....
        /*03c0*/ 	.word	0x0500000f


	//   ....[207]....
        /*03c4*/ 	.word	0x0500000f


	//   ....[208]....
        /*03c8*/ 	.word	0x0500000f


	//   ....[209]....
        /*03cc*/ 	.word	0x0500000f


	//   ....[210]....
        /*03d0*/ 	.word	0x0500000f


	//   ....[211]....
        /*03d4*/ 	.word	0x0500000f


	//   ....[212]....
        /*03d8*/ 	.word	0x0500000f


	//   ....[213]....
        /*03dc*/ 	.word	0x0500000f


	//   ....[214]....
        /*03e0*/ 	.word	0x0500000f


	//   ....[215]....
        /*03e4*/ 	.word	0x0500000f


	//   ....[216]....
        /*03e8*/ 	.word	0x0500000f


	//   ....[217]....
        /*03ec*/ 	.word	0x0500000f


	//   ....[218]....
        /*03f0*/ 	.word	0x0500000f


	//   ....[219]....
        /*03f4*/ 	.word	0x0500000f


	//   ....[220]....
        /*03f8*/ 	.word	0x0500000f


	//   ....[221]....
        /*03fc*/ 	.word	0x0500000f


	//   ....[222]....
        /*0400*/ 	.word	0x0500000f


	//   ....[223]....
        /*0404*/ 	.word	0x0500000f


	//   ....[224]....
        /*0408*/ 	.word	0x0500000f


	//   ....[225]....
        /*040c*/ 	.word	0x0500000f


	//   ....[226]....
        /*0410*/ 	.word	0x0500000f


	//   ....[227]....
        /*0414*/ 	.word	0x0500000f


	//   ....[228]....
        /*0418*/ 	.word	0x0500000f


	//   ....[229]....
        /*041c*/ 	.word	0x0500000f


	//   ....[230]....
        /*0420*/ 	.word	0x0500000f


	//   ....[231]....
        /*0424*/ 	.word	0x0500000f


	//   ....[232]....
        /*0428*/ 	.word	0x0500000f


	//   ....[233]....
        /*042c*/ 	.word	0x0500000f


	//   ....[234]....
        /*0430*/ 	.word	0x0500000f


	//   ....[235]....
        /*0434*/ 	.word	0x0500000f


	//   ....[236]....
        /*0438*/ 	.word	0x0500000f


	//   ....[237]....
        /*043c*/ 	.word	0x0500000f


	//   ....[238]....
        /*0440*/ 	.word	0x0500000f


	//   ....[239]....
        /*0444*/ 	.word	0x0500000f


	//   ....[240]....
        /*0448*/ 	.word	0x0500000f


	//   ....[241]....
        /*044c*/ 	.word	0x0500000f


	//   ....[242]....
        /*0450*/ 	.word	0x0500000f


	//   ....[243]....
        /*0454*/ 	.word	0x0500000f


	//   ....[244]....
        /*0458*/ 	.word	0x0500000f


	//   ....[245]....
        /*045c*/ 	.word	0x0500000f


	//   ....[246]....
        /*0460*/ 	.word	0x0500000f


	//   ....[247]....
        /*0464*/ 	.word	0x0500000f


	//   ....[248]....
        /*0468*/ 	.word	0x0500000f


	//   ....[249]....
        /*046c*/ 	.word	0x0500000f


	//   ....[250]....
        /*0470*/ 	.word	0x0500000f


	//   ....[251]....
        /*0474*/ 	.word	0x0500000f


	//   ....[252]....
        /*0478*/ 	.word	0x0500000f


	//   ....[253]....
        /*047c*/ 	.word	0x0500000f


	//   ....[254]....
        /*0480*/ 	.word	0x0500000f


	//   ....[255]....
        /*0484*/ 	.word	0x0500000f


	//   ....[0]....
        /*0488*/ 	.word	0x0500000f


	//   ....[1]....
        /*048c*/ 	.word	0x0500000f


	//   ....[2]....
        /*0490*/ 	.word	0x0500000f


	//   ....[3]....
        /*0494*/ 	.word	0x0500000f


	//   ....[4]....
        /*0498*/ 	.word	0x0500000f


	//   ....[5]....
        /*049c*/ 	.word	0x0500000f


	//   ....[6]....
        /*04a0*/ 	.word	0x0500000f


	//   ....[7]....
        /*04a4*/ 	.word	0x0500000f


	//   ....[8]....
        /*04a8*/ 	.word	0x0500000f


	//   ....[9]....
        /*04ac*/ 	.word	0x0500000f


	//   ....[10]....
        /*04b0*/ 	.word	0x0500000f


	//   ....[11]....
        /*04b4*/ 	.word	0x0500000f


	//   ....[12]....
        /*04b8*/ 	.word	0x0500000f


	//   ....[13]....
        /*04bc*/ 	.word	0x0500000f


	//   ....[14]....
        /*04c0*/ 	.word	0x0500000f


	//   ....[15]....
        /*04c4*/ 	.word	0x0500000f


	//   ....[16]....
        /*04c8*/ 	.word	0x0500000f


	//   ....[17]....
        /*04cc*/ 	.word	0x0500000f


	//   ....[18]....
        /*04d0*/ 	.word	0x0500000f


	//   ....[19]....
        /*04d4*/ 	.word	0x0500000f


	//   ....[20]....
        /*04d8*/ 	.word	0x0500000f


	//   ....[21]....
        /*04dc*/ 	.word	0x0500000f


	//   ....[22]....
        /*04e0*/ 	.word	0x0500000f


	//   ....[23]....
        /*04e4*/ 	.word	0x0500000f


	//   ....[24]....
        /*04e8*/ 	.word	0x0500000f


	//   ....[25]....
        /*04ec*/ 	.word	0x0500000f


	//   ....[26]....
        /*04f0*/ 	.word	0x0500000f


	//   ....[27]....
        /*04f4*/ 	.word	0x0500000f


	//   ....[28]....
        /*04f8*/ 	.word	0x0500000f


	//   ....[29]....
        /*04fc*/ 	.word	0x0500000f


	//----- nvinfo : EIATTR_COOP_GROUP_INSTR_OFFSETS
	.align		4
.L_864:
        /*0500*/ 	.byte	0x04, 0x28
        /*0502*/ 	.short	(.L_866 - .L_865)


	//   ....[0]....
.L_865:
        /*0504*/ 	.word	0x00000070


	//   ....[1]....
        /*0508*/ 	.word	0x000000b0


	//   ....[2]....
        /*050c*/ 	.word	0x000002d0


	//   ....[3]....
        /*0510*/ 	.word	0x00000430


	//   ....[4]....
        /*0514*/ 	.word	0x00000550


	//   ....[5]....
        /*0518*/ 	.word	0x000006b0


	//   ....[6]....
        /*051c*/ 	.word	0x000013c0


	//   ....[7]....
        /*0520*/ 	.word	0x00002af0


	//   ....[8]....
        /*0524*/ 	.word	0x00002bf0


	//   ....[9]....
        /*0528*/ 	.word	0x00003070


	//   ....[10]....
        /*052c*/ 	.word	0x00003170


	//   ....[11]....
        /*0530*/ 	.word	0x00005810


	//   ....[12]....
        /*0534*/ 	.word	0x00005820


	//   ....[13]....
        /*0538*/ 	.word	0x00005880


	//   ....[14]....
        /*053c*/ 	.word	0x000058a0


	//   ....[15]....
        /*0540*/ 	.word	0x00007380


	//   ....[16]....
        /*0544*/ 	.word	0x00007390


	//   ....[17]....
        /*0548*/ 	.word	0x00007410


	//   ....[18]....
        /*054c*/ 	.word	0x00007420


	//   ....[19]....
        /*0550*/ 	.word	0x000082d0


	//   ....[20]....
        /*0554*/ 	.word	0x000082e0


	//   ....[21]....
        /*0558*/ 	.word	0x000082f0


	//   ....[22]....
        /*055c*/ 	.word	0x00008310


	//   ....[23]....
        /*0560*/ 	.word	0x00008320


	//   ....[24]....
        /*0564*/ 	.word	0x00008330


	//   ....[25]....
        /*0568*/ 	.word	0x00008340


	//   ....[26]....
        /*056c*/ 	.word	0x00008360


	//   ....[27]....
        /*0570*/ 	.word	0x00008370


	//   ....[28]....
        /*0574*/ 	.word	0x00008380


	//   ....[29]....
        /*0578*/ 	.word	0x00008390


	//   ....[30]....
        /*057c*/ 	.word	0x000083a0


	//   ....[31]....
        /*0580*/ 	.word	0x000083b0


	//   ....[32]....
        /*0584*/ 	.word	0x000083d0


	//   ....[33]....
        /*0588*/ 	.word	0x000083e0


	//   ....[34]....
        /*058c*/ 	.word	0x000083f0


	//   ....[35]....
        /*0590*/ 	.word	0x00008400


	//   ....[36]....
        /*0594*/ 	.word	0x00008410


	//   ....[37]....
        /*0598*/ 	.word	0x00008420


	//   ....[38]....
        /*059c*/ 	.word	0x00008430


	//   ....[39]....
        /*05a0*/ 	.word	0x00008440


	//   ....[40]....
        /*05a4*/ 	.word	0x00008450


	//   ....[41]....
        /*05a8*/ 	.word	0x00008460


	//   ....[42]....
        /*05ac*/ 	.word	0x00008470


	//   ....[43]....
        /*05b0*/ 	.word	0x00008480


	//   ....[44]....
        /*05b4*/ 	.word	0x00008490


	//   ....[45]....
        /*05b8*/ 	.word	0x000084a0


	//   ....[46]....
        /*05bc*/ 	.word	0x000084c0


	//   ....[47]....
        /*05c0*/ 	.word	0x000084d0


	//   ....[48]....
        /*05c4*/ 	.word	0x000084e0


	//   ....[49]....
        /*05c8*/ 	.word	0x000084f0


	//   ....[50]....
        /*05cc*/ 	.word	0x00008500


	//   ....[51]....
        /*05d0*/ 	.word	0x00008510


	//   ....[52]....
        /*05d4*/ 	.word	0x00008520


	//   ....[53]....
        /*05d8*/ 	.word	0x00008530


	//   ....[54]....
        /*05dc*/ 	.word	0x00008540


	//   ....[55]....
        /*05e0*/ 	.word	0x00008550


	//   ....[56]....
        /*05e4*/ 	.word	0x00008570


	//   ....[57]....
        /*05e8*/ 	.word	0x00008580


	//   ....[58]....
        /*05ec*/ 	.word	0x00008590


	//   ....[59]....
        /*05f0*/ 	.word	0x000085a0


	//   ....[60]....
        /*05f4*/ 	.word	0x000085b0


	//   ....[61]....
        /*05f8*/ 	.word	0x000085c0


	//   ....[62]....
        /*05fc*/ 	.word	0x000085d0


	//   ....[63]....
        /*0600*/ 	.word	0x000085e0


	//   ....[64]....
        /*0604*/ 	.word	0x000085f0


	//   ....[65]....
        /*0608*/ 	.word	0x00008600


	//   ....[66]....
        /*060c*/ 	.word	0x00008610


	//   ....[67]....
        /*0610*/ 	.word	0x00008620


	//   ....[68]....
        /*0614*/ 	.word	0x00008630


	//   ....[69]....
        /*0618*/ 	.word	0x00008660


	//   ....[70]....
        /*061c*/ 	.word	0x00008690


	//   ....[71]....
        /*0620*/ 	.word	0x000086c0


	//   ....[72]....
        /*0624*/ 	.word	0x000086f0


	//   ....[73]....
        /*0628*/ 	.word	0x00008730


	//   ....[74]....
        /*062c*/ 	.word	0x00008760


	//   ....[75]....
        /*0630*/ 	.word	0x00008790


	//   ....[76]....
        /*0634*/ 	.word	0x000087c0


	//   ....[77]....
        /*0638*/ 	.word	0x000087f0


	//   ....[78]....
        /*063c*/ 	.word	0x00008800


	//   ....[79]....
        /*0640*/ 	.word	0x00008820


	//   ....[80]....
        /*0644*/ 	.word	0x00008830


	//   ....[81]....
        /*0648*/ 	.word	0x00008840


	//   ....[82]....
        /*064c*/ 	.word	0x00008850


	//   ....[83]....
        /*0650*/ 	.word	0x00008cc0


	//   ....[84]....
        /*0654*/ 	.word	0x00008d00


	//   ....[85]....
        /*0658*/ 	.word	0x00008d40


	//   ....[86]....
        /*065c*/ 	.word	0x00008d80


	//   ....[87]....
        /*0660*/ 	.word	0x00008db0


	//   ....[88]....
        /*0664*/ 	.word	0x00008df0


	//   ....[89]....
        /*0668*/ 	.word	0x000094a0


	//   ....[90]....
        /*066c*/ 	.word	0x000094d0


	//   ....[91]....
        /*0670*/ 	.word	0x0000a020


	//   ....[92]....
        /*0674*/ 	.word	0x0000b4f0


	//   ....[93]....
        /*0678*/ 	.word	0x0000b530


	//   ....[94]....
        /*067c*/ 	.word	0x0000b560


	//   ....[95]....
        /*0680*/ 	.word	0x0000b5d0


	//   ....[96]....
        /*0684*/ 	.word	0x0000b5e0


	//   ....[97]....
        /*0688*/ 	.word	0x0000b630


	//   ....[98]....
        /*068c*/ 	.word	0x0000b640


	//   ....[99]....
        /*0690*/ 	.word	0x0000b690


	//   ....[100]....
        /*0694*/ 	.word	0x0000b6a0


	//   ....[101]....
        /*0698*/ 	.word	0x0000b6f0


	//   ....[102]....
        /*069c*/ 	.word	0x0000b700


	//   ....[103]....
        /*06a0*/ 	.word	0x0000b750


	//   ....[104]....
        /*06a4*/ 	.word	0x0000b760


	//   ....[105]....
        /*06a8*/ 	.word	0x0000b7b0


	//   ....[106]....
        /*06ac*/ 	.word	0x0000b7c0


	//   ....[107]....
        /*06b0*/ 	.word	0x0000b7d0


	//   ....[108]....
        /*06b4*/ 	.word	0x0000b820


	//   ....[109]....
        /*06b8*/ 	.word	0x0000b870


	//   ....[110]....
        /*06bc*/ 	.word	0x0000b890


	//   ....[111]....
        /*06c0*/ 	.word	0x0000b8a0


	//   ....[112]....
        /*06c4*/ 	.word	0x0000bd30


	//   ....[113]....
        /*06c8*/ 	.word	0x0000bd60


	//   ....[114]....
        /*06cc*/ 	.word	0x0000bdf0


	//   ....[115]....
        /*06d0*/ 	.word	0x0000be20


	//   ....[116]....
        /*06d4*/ 	.word	0x0000be40


	//   ....[117]....
        /*06d8*/ 	.word	0x0000be80


	//   ....[118]....
        /*06dc*/ 	.word	0x0000beb0


	//   ....[119]....
        /*06e0*/ 	.word	0x0000bf00


	//   ....[120]....
        /*06e4*/ 	.word	0x0000bf30


	//   ....[121]....
        /*06e8*/ 	.word	0x0000bf50


	//   ....[122]....
        /*06ec*/ 	.word	0x0000bfb0


	//   ....[123]....
        /*06f0*/ 	.word	0x0000bfd0


	//   ....[124]....
        /*06f4*/ 	.word	0x0000c020


	//   ....[125]....
        /*06f8*/ 	.word	0x0000c040


	//   ....[126]....
        /*06fc*/ 	.word	0x0000c090


	//   ....[127]....
        /*0700*/ 	.word	0x0000c0b0


	//   ....[128]....
        /*0704*/ 	.word	0x0000c0d0


	//   ....[129]....
        /*0708*/ 	.word	0x0000c100


	//   ....[130]....
        /*070c*/ 	.word	0x0000c120


	//   ....[131]....
        /*0710*/ 	.word	0x0000c190


	//   ....[132]....
        /*0714*/ 	.word	0x0000c700


	//   ....[133]....
        /*0718*/ 	.word	0x0000c730


	//   ....[134]....
        /*071c*/ 	.word	0x0000c750


	//   ....[135]....
        /*0720*/ 	.word	0x0000c790


	//   ....[136]....
        /*0724*/ 	.word	0x0000c7e0


	//   ....[137]....
        /*0728*/ 	.word	0x0000c7f0


	//   ....[138]....
        /*072c*/ 	.word	0x0000c850


	//   ....[139]....
        /*0730*/ 	.word	0x0000c880


	//   ....[140]....
        /*0734*/ 	.word	0x0000c8f0


	//   ....[141]....
        /*0738*/ 	.word	0x0000c910


	//   ....[142]....
        /*073c*/ 	.word	0x0000c940


	//   ....[143]....
        /*0740*/ 	.word	0x0000c970


	//   ....[144]....
        /*0744*/ 	.word	0x0000c9b0


	//   ....[145]....
        /*0748*/ 	.word	0x0000c9e0


	//   ....[146]....
        /*074c*/ 	.word	0x0000ca10


	//   ....[147]....
        /*0750*/ 	.word	0x0000caa0


	//   ....[148]....
        /*0754*/ 	.word	0x0000d310


	//   ....[149]....
        /*0758*/ 	.word	0x0000d330


	//   ....[150]....
        /*075c*/ 	.word	0x0000d340


	//   ....[151]....
        /*0760*/ 	.word	0x0000d350


	//   ....[152]....
        /*0764*/ 	.word	0x0000d360


	//   ....[153]....
        /*0768*/ 	.word	0x0000d3b0


	//   ....[154]....
        /*076c*/ 	.word	0x0000d3d0


	//   ....[155]....
        /*0770*/ 	.word	0x0000d3f0


	//   ....[156]....
        /*0774*/ 	.word	0x0000d400


	//   ....[157]....
        /*0778*/ 	.word	0x0000d440


	//   ....[158]....
        /*077c*/ 	.word	0x0000d450


	//   ....[159]....
        /*0780*/ 	.word	0x0000d490


	//   ....[160]....
        /*0784*/ 	.word	0x0000d4a0


	//   ....[161]....
        /*0788*/ 	.word	0x0000d4e0


	//   ....[162]....
        /*078c*/ 	.word	0x0000d4f0


	//   ....[163]....
        /*0790*/ 	.word	0x0000d530


	//   ....[164]....
        /*0794*/ 	.word	0x0000d540


	//   ....[165]....
        /*0798*/ 	.word	0x0000d550


	//   ....[166]....
        /*079c*/ 	.word	0x0000d590


	//   ....[167]....
        /*07a0*/ 	.word	0x0000d5b0


	//   ....[168]....
        /*07a4*/ 	.word	0x0000d990


	//   ....[169]....
        /*07a8*/ 	.word	0x0000d9b0


	//   ....[170]....
        /*07ac*/ 	.word	0x0000d9d0


	//   ....[171]....
        /*07b0*/ 	.word	0x0000d9e0


	//   ....[172]....
        /*07b4*/ 	.word	0x0000d9f0


	//   ....[173]....
        /*07b8*/ 	.word	0x0000da00


	//   ....[174]....
        /*07bc*/ 	.word	0x0000da20


	//   ....[175]....
        /*07c0*/ 	.word	0x0000da30


	//   ....[176]....
        /*07c4*/ 	.word	0x0000da50


	//   ....[177]....
        /*07c8*/ 	.word	0x0000da80


	//   ....[178]....
        /*07cc*/ 	.word	0x0000daa0


	//   ....[179]....
        /*07d0*/ 	.word	0x0000dad0


	//   ....[180]....
        /*07d4*/ 	.word	0x0000daf0


	//   ....[181]....
        /*07d8*/ 	.word	0x0000db20


	//   ....[182]....
        /*07dc*/ 	.word	0x0000db40


	//   ....[183]....
        /*07e0*/ 	.word	0x0000db70


	//   ....[184]....
        /*07e4*/ 	.word	0x0000db90


	//   ....[185]....
        /*07e8*/ 	.word	0x0000dbb0


	//   ....[186]....
        /*07ec*/ 	.word	0x0000dbc0


	//   ....[187]....
        /*07f0*/ 	.word	0x0000dc80


	//   ....[188]....
        /*07f4*/ 	.word	0x0000ed20


	//   ....[189]....
        /*07f8*/ 	.word	0x0000f220


	//   ....[190]....
        /*07fc*/ 	.word	0x0000f300


	//   ....[191]....
        /*0800*/ 	.word	0x0000f3d0


	//   ....[192]....
        /*0804*/ 	.word	0x0000f450


	//   ....[193]....
        /*0808*/ 	.word	0x0000f510


	//   ....[194]....
        /*080c*/ 	.word	0x0000f570


	//   ....[195]....
        /*0810*/ 	.word	0x0000f630


	//   ....[196]....
        /*0814*/ 	.word	0x0000f690


	//   ....[197]....
        /*0818*/ 	.word	0x0000f750


	//   ....[198]....
        /*081c*/ 	.word	0x0000f7b0


	//   ....[199]....
        /*0820*/ 	.word	0x0000f870


	//   ....[200]....
        /*0824*/ 	.word	0x0000f8d0


	//   ....[201]....
        /*0828*/ 	.word	0x0000f990


	//   ....[202]....
        /*082c*/ 	.word	0x0000f9f0


	//   ....[203]....
        /*0830*/ 	.word	0x0000fab0


	//   ....[204]....
        /*0834*/ 	.word	0x0000fb10


	//   ....[205]....
        /*0838*/ 	.word	0x0000fbd0


	//   ....[206]....
        /*083c*/ 	.word	0x0000fc30


	//   ....[207]....
        /*0840*/ 	.word	0x0000fcf0


	//   ....[208]....
        /*0844*/ 	.word	0x0000fd50


	//   ....[209]....
        /*0848*/ 	.word	0x0000fe30


	//   ....[210]....
        /*084c*/ 	.word	0x0000ffa0


	//   ....[211]....
        /*0850*/ 	.word	0x00010070


	//   ....[212]....
        /*0854*/ 	.word	0x00010150


	//   ....[213]....
        /*0858*/ 	.word	0x000101a0


	//   ....[214]....
        /*085c*/ 	.word	0x00010270


	//   ....[215]....
        /*0860*/ 	.word	0x000102c0


	//   ....[216]....
        /*0864*/ 	.word	0x000103b0


	//   ....[217]....
        /*0868*/ 	.word	0x00010400


	//   ....[218]....
        /*086c*/ 	.word	0x000104f0


	//   ....[219]....
        /*0870*/ 	.word	0x00010540


	//   ....[220]....
        /*0874*/ 	.word	0x000105b0


	//   ....[221]....
        /*0878*/ 	.word	0x00010670


	//   ....[222]....
        /*087c*/ 	.word	0x000106e0


	//   ....[223]....
        /*0880*/ 	.word	0x00010790


	//   ....[224]....
        /*0884*/ 	.word	0x00010800


	//   ....[225]....
        /*0888*/ 	.word	0x000108b0


	//   ....[226]....
        /*088c*/ 	.word	0x00010910


	//   ....[227]....
        /*0890*/ 	.word	0x000109d0


	//   ....[228]....
        /*0894*/ 	.word	0x00010a50


	//   ....[229]....
        /*0898*/ 	.word	0x00010af0


	//   ....[230]....
        /*089c*/ 	.word	0x00010b70


	//   ....[231]....
        /*08a0*/ 	.word	0x00010bc0


	//   ....[232]....
        /*08a4*/ 	.word	0x00010c90


	//   ....[233]....
        /*08a8*/ 	.word	0x00010d50


	//   ....[234]....
        /*08ac*/ 	.word	0x00010db0


	//   ....[235]....
        /*08b0*/ 	.word	0x00010e90


	//   ....[236]....
        /*08b4*/ 	.word	0x00010f10


	//   ....[237]....
        /*08b8*/ 	.word	0x00010fd0


	//   ....[238]....
        /*08bc*/ 	.word	0x00011030


	//   ....[239]....
        /*08c0*/ 	.word	0x000110f0


	//   ....[240]....
        /*08c4*/ 	.word	0x00011150


	//   ....[241]....
        /*08c8*/ 	.word	0x00011210


	//   ....[242]....
        /*08cc*/ 	.word	0x00011270


	//   ....[243]....
        /*08d0*/ 	.word	0x00011320


	//   ....[244]....
        /*08d4*/ 	.word	0x000113c0


	//   ....[245]....
        /*08d8*/ 	.word	0x00011460


	//   ....[246]....
        /*08dc*/ 	.word	0x00011590


	//   ....[247]....
        /*08e0*/ 	.word	0x00011630


	//   ....[248]....
        /*08e4*/ 	.word	0x00011690


	//   ....[249]....
        /*08e8*/ 	.word	0x00011740


	//   ....[250]....
        /*08ec*/ 	.word	0x000117d0


	//   ....[251]....
        /*08f0*/ 	.word	0x00011860


	//   ....[252]....
        /*08f4*/ 	.word	0x000118c0


	//   ....[253]....
        /*08f8*/ 	.word	0x00011970


	//   ....[254]....
        /*08fc*/ 	.word	0x000119d0


	//   ....[255]....
        /*0900*/ 	.word	0x00011a80


	//   ....[0]....
        /*0904*/ 	.word	0x00011ae0


	//   ....[1]....
        /*0908*/ 	.word	0x00011b90


	//   ....[2]....
        /*090c*/ 	.word	0x00011bf0


	//   ....[3]....
        /*0910*/ 	.word	0x00011ca0


	//   ....[4]....
        /*0914*/ 	.word	0x00011d00


	//   ....[5]....
        /*0918*/ 	.word	0x00011db0


	//   ....[6]....
        /*091c*/ 	.word	0x00011e40


	//   ....[7]....
        /*0920*/ 	.word	0x00011ed0


	//   ....[8]....
        /*0924*/ 	.word	0x00011f30


	//   ....[9]....
        /*0928*/ 	.word	0x00011fe0


	//   ....[10]....
        /*092c*/ 	.word	0x000120c0


	//   ....[11]....
        /*0930*/ 	.word	0x00012160


	//   ....[12]....
        /*0934*/ 	.word	0x000121d0


	//   ....[13]....
        /*0938*/ 	.word	0x00012270


	//   ....[14]....
        /*093c*/ 	.word	0x000122d0


	//   ....[15]....
        /*0940*/ 	.word	0x00012370


	//   ....[16]....
        /*0944*/ 	.word	0x000123d0


	//   ....[17]....
        /*0948*/ 	.word	0x00012480


	//   ....[18]....
        /*094c*/ 	.word	0x000124e0


	//   ....[19]....
        /*0950*/ 	.word	0x00012580


	//   ....[20]....
        /*0954*/ 	.word	0x000125e0


	//   ....[21]....
        /*0958*/ 	.word	0x00012690


	//   ....[22]....
        /*095c*/ 	.word	0x00012710


	//   ....[23]....
        /*0960*/ 	.word	0x000127a0


	//   ....[24]....
        /*0964*/ 	.word	0x00012800


	//   ....[25]....
        /*0968*/ 	.word	0x000128b0


	//   ....[26]....
        /*096c*/ 	.word	0x00012940


	//   ....[27]....
        /*0970*/ 	.word	0x000129d0


	//   ....[28]....
        /*0974*/ 	.word	0x00012a30


	//   ....[29]....
        /*0978*/ 	.word	0x00012ae0


	//----- nvinfo : EIATTR_REG_RECONFIG
	.align		4
.L_866:
        /*097c*/ 	.byte	0x01, 0x54
	.zero		2


	//----- nvinfo : EIATTR_SYSCALL_OFFSETS
	.align		4
        /*0980*/ 	.byte	0x04, 0x46
        /*0982*/ 	.short	(.L_868 - .L_867)


	//   ....[0]....
.L_867:
        /*0984*/ 	.word	0x00001580


	//   ....[1]....
        /*0988*/ 	.word	0x0000a770


	//   ....[2]....
        /*098c*/ 	.word	0x0000a8b0


	//   ....[3]....
        /*0990*/ 	.word	0x0000a9f0


	//   ....[4]....
        /*0994*/ 	.word	0x0000ab10


	//   ....[5]....
        /*0998*/ 	.word	0x0000c4a0


	//----- nvinfo : EIATTR_MBARRIER_INSTR_OFFSETS
	.align		4
.L_868:
        /*099c*/ 	.byte	0x04, 0x39
        /*099e*/ 	.short	(.L_870 - .L_869)


	//   ....[0]....
.L_869:
        /*09a0*/ 	.word	0x00000180
        /*09a4*/ 	.word	0x000000ff
        /*09a8*/ 	.word	0x00022800
        /*09ac*/ 	.short	0x0100
        /*09ae*/ 	.byte	0x08
	.zero		1


	//   ....[1]....
        /*09b0*/ 	.word	0x00000190
        /*09b4*/ 	.word	0x000000ff
        /*09b8*/ 	.word	0x00022820
        /*09bc*/ 	.short	0x0100
        /*09be*/ 	.byte	0x08
	.zero		1


	//   ....[2]....
        /*09c0*/ 	.word	0x00000280
        /*09c4*/ 	.word	0x000000ff
        /*09c8*/ 	.word	0x00022830
        /*09cc*/ 	.short	0x0100
        /*09ce*/ 	.byte	0x08
	.zero		1


	//   ....[3]....
        /*09d0*/ 	.word	0x00000290
        /*09d4*/ 	.word	0x000000ff
        /*09d8*/ 	.word	0x00022840
        /*09dc*/ 	.short	0x0100
        /*09de*/ 	.byte	0x08
	.zero		1


	//   ....[4]....
        /*09e0*/ 	.word	0x000002a0
        /*09e4*/ 	.word	0x000000ff
        /*09e8*/ 	.word	0x00022838
        /*09ec*/ 	.short	0x0100
        /*09ee*/ 	.byte	0x08
	.zero		1


	//   ....[5]....
        /*09f0*/ 	.word	0x000002b0
        /*09f4*/ 	.word	0x000000ff
        /*09f8*/ 	.word	0x00022848
        /*09fc*/ 	.short	0x0100
        /*09fe*/ 	.byte	0x08
	.zero		1


	//   ....[6]....
        /*0a00*/ 	.word	0x000003e0
        /*0a04*/ 	.word	0x000000ff
        /*0a08*/ 	.word	0x00022850
        /*0a0c*/ 	.short	0x0100
        /*0a0e*/ 	.byte	0x08
	.zero		1


	//   ....[7]....
        /*0a10*/ 	.word	0x000003f0
        /*0a14*/ 	.word	0x000000ff
        /*0a18*/ 	.word	0x00022860
        /*0a1c*/ 	.short	0x0100
        /*0a1e*/ 	.byte	0x08
	.zero		1


	//   ....[8]....
        /*0a20*/ 	.word	0x00000400
        /*0a24*/ 	.word	0x000000ff
        /*0a28*/ 	.word	0x00022858
        /*0a2c*/ 	.short	0x0100
        /*0a2e*/ 	.byte	0x08
	.zero		1


	//   ....[9]....
        /*0a30*/ 	.word	0x00000410
        /*0a34*/ 	.word	0x000000ff
        /*0a38*/ 	.word	0x00022868
        /*0a3c*/ 	.short	0x0100
        /*0a3e*/ 	.byte	0x08
	.zero		1


	//   ....[10]....
        /*0a40*/ 	.word	0x00000500
        /*0a44*/ 	.word	0x000000ff
        /*0a48*/ 	.word	0x00022870
        /*0a4c*/ 	.short	0x0100
        /*0a4e*/ 	.byte	0x06
	.zero		1


	//   ....[11]....
        /*0a50*/ 	.word	0x00000510
        /*0a54*/ 	.word	0x000000ff
        /*0a58*/ 	.word	0x00022880
        /*0a5c*/ 	.short	0x0100
        /*0a5e*/ 	.byte	0x06
	.zero		1


	//   ....[12]....
        /*0a60*/ 	.word	0x00000520
        /*0a64*/ 	.word	0x000000ff
        /*0a68*/ 	.word	0x00022878
        /*0a6c*/ 	.short	0x0100
        /*0a6e*/ 	.byte	0x06
	.zero		1


	//   ....[13]....
        /*0a70*/ 	.word	0x00000530
        /*0a74*/ 	.word	0x000000ff
        /*0a78*/ 	.word	0x00022888
        /*0a7c*/ 	.short	0x0100
        /*0a7e*/ 	.byte	0x06
	.zero		1


	//   ....[14]....
        /*0a80*/ 	.word	0x00000660
        /*0a84*/ 	.word	0x000000ff
        /*0a88*/ 	.word	0x00022890
        /*0a8c*/ 	.short	0x0100
        /*0a8e*/ 	.byte	0x08
	.zero		1


	//   ....[15]....
        /*0a90*/ 	.word	0x00000670
        /*0a94*/ 	.word	0x000000ff
        /*0a98*/ 	.word	0x000228a0
        /*0a9c*/ 	.short	0x0100
        /*0a9e*/ 	.byte	0x08
	.zero		1


	//   ....[16]....
        /*0aa0*/ 	.word	0x00000680
        /*0aa4*/ 	.word	0x000000ff
        /*0aa8*/ 	.word	0x00022898
        /*0aac*/ 	.short	0x0100
        /*0aae*/ 	.byte	0x08
	.zero		1


	//   ....[17]....
        /*0ab0*/ 	.word	0x00000690
        /*0ab4*/ 	.word	0x000000ff
        /*0ab8*/ 	.word	0x000228a8
        /*0abc*/ 	.short	0x0100
        /*0abe*/ 	.byte	0x08
	.zero		1


	//   ....[18]....
        /*0ac0*/ 	.word	0x000007d0
        /*0ac4*/ 	.word	0x000000ff
        /*0ac8*/ 	.word	0x000228b0
        /*0acc*/ 	.short	0x0100
        /*0ace*/ 	.byte	0x08
	.zero		1


	//   ....[19]....
        /*0ad0*/ 	.word	0x000007e0
        /*0ad4*/ 	.word	0x000000ff
        /*0ad8*/ 	.word	0x000228c0
        /*0adc*/ 	.short	0x0100
        /*0ade*/ 	.byte	0x08
	.zero		1


	//   ....[20]....
        /*0ae0*/ 	.word	0x000007f0
        /*0ae4*/ 	.word	0x000000ff
        /*0ae8*/ 	.word	0x000228b8
        /*0aec*/ 	.short	0x0100
        /*0aee*/ 	.byte	0x08
	.zero		1


	//   ....[21]....
        /*0af0*/ 	.word	0x00000800
        /*0af4*/ 	.word	0x000000ff
        /*0af8*/ 	.word	0x000228c8
        /*0afc*/ 	.short	0x0100
        /*0afe*/ 	.byte	0x08
	.zero		1


	//   ....[22]....
        /*0b00*/ 	.word	0x000015a0
        /*0b04*/ 	.word	0x000000ff
        /*0b08*/ 	.word	0x00022800
        /*0b0c*/ 	.short	0x010a
        /*0b0e*/ 	.byte	0x29
	.zero		1


	//   ....[23]....
        /*0b10*/ 	.word	0x00001610
        /*0b14*/ 	.word	0x000000ff
        /*0b18*/ 	.word	0x00022830
        /*0b1c*/ 	.short	0x010a
        /*0b1e*/ 	.byte	0x29
	.zero		1


	//   ....[24]....
        /*0b20*/ 	.word	0x00001670
        /*0b24*/ 	.word	0x000000ff
        /*0b28*/ 	.word	0x00022830
        /*0b2c*/ 	.short	0x010a
        /*0b2e*/ 	.byte	0x29
	.zero		1


	//   ....[25]....
        /*0b30*/ 	.word	0x00002020
        /*0b34*/ 	.word	0x000000ff
        /*0b38*/ 	.word	0x00000000
        /*0b3c*/ 	.short	0x0101
        /*0b3e*/ 	.byte	0x04
	.zero		1


	//   ....[26]....
        /*0b40*/ 	.word	0x00004740
        /*0b44*/ 	.word	0x000000ff
        /*0b48*/ 	.word	0x00022830
        /*0b4c*/ 	.short	0x010a
        /*0b4e*/ 	.byte	0x04
	.zero		1


	//   ....[27]....
        /*0b50*/ 	.word	0x00004780
        /*0b54*/ 	.word	0x000000ff
        /*0b58*/ 	.word	0x00022830
        /*0b5c*/ 	.short	0x010a
        /*0b5e*/ 	.byte	0x04
	.zero		1


	//   ....[28]....
        /*0b60*/ 	.word	0x00005070
        /*0b64*/ 	.word	0x000000ff
        /*0b68*/ 	.word	0x00022850
        /*0b6c*/ 	.short	0x010a
        /*0b6e*/ 	.byte	0x04
	.zero		1


	//   ....[29]....
        /*0b70*/ 	.word	0x000050b0
        /*0b74*/ 	.word	0x000000ff
        /*0b78*/ 	.word	0x00022850
        /*0b7c*/ 	.short	0x010a
        /*0b7e*/ 	.byte	0x04
	.zero		1


	//   ....[30]....
        /*0b80*/ 	.word	0x00005890
        /*0b84*/ 	.word	0x000000ff
        /*0b88*/ 	.word	0x00000000
        /*0b8c*/ 	.short	0x0101
        /*0b8e*/ 	.byte	0x04
	.zero		1


	//   ....[31]....
        /*0b90*/ 	.word	0x000069c0
        /*0b94*/ 	.word	0x000000ff
        /*0b98*/ 	.word	0x00000000
        /*0b9c*/ 	.short	0x0101
        /*0b9e*/ 	.byte	0x04
	.zero		1


	//   ....[32]....
        /*0ba0*/ 	.word	0x00007030
        /*0ba4*/ 	.word	0x000000ff
        /*0ba8*/ 	.word	0x00022850
        /*0bac*/ 	.short	0x010a
        /*0bae*/ 	.byte	0x09
	.zero		1


	//   ....[33]....
        /*0bb0*/ 	.word	0x00007070
        /*0bb4*/ 	.word	0x000000ff
        /*0bb8*/ 	.word	0x00022850
        /*0bbc*/ 	.short	0x010a
        /*0bbe*/ 	.byte	0x09
	.zero		1


	//   ....[34]....
        /*0bc0*/ 	.word	0x00007700
        /*0bc4*/ 	.word	0x000000ff
        /*0bc8*/ 	.word	0x00000000
        /*0bcc*/ 	.short	0x0101
        /*0bce*/ 	.byte	0x04
	.zero		1


	//   ....[35]....
        /*0bd0*/ 	.word	0x00008de0
        /*0bd4*/ 	.word	0x000000ff
        /*0bd8*/ 	.word	0x00000000
        /*0bdc*/ 	.short	0x0101
        /*0bde*/ 	.byte	0x04
	.zero		1


	//   ....[36]....
        /*0be0*/ 	.word	0x0000b1a0
        /*0be4*/ 	.word	0x000000ff
        /*0be8*/ 	.word	0x00022880
        /*0bec*/ 	.short	0x010a
        /*0bee*/ 	.byte	0x2a
	.zero		1


	//   ....[37]....
        /*0bf0*/ 	.word	0x0000ba00
        /*0bf4*/ 	.word	0x000000ff
        /*0bf8*/ 	.word	0x00022870
        /*0bfc*/ 	.short	0x0107
        /*0bfe*/ 	.byte	0x2a
	.zero		1


	//   ....[38]....
        /*0c00*/ 	.word	0x0000ba90
        /*0c04*/ 	.word	0x000000ff
        /*0c08*/ 	.word	0x00022870
        /*0c0c*/ 	.short	0x0101
        /*0c0e*/ 	.byte	0x2a
	.zero		1


	//   ....[39]....
        /*0c10*/ 	.word	0x0000bac0
        /*0c14*/ 	.word	0x000000ff
        /*0c18*/ 	.word	0x00022840
        /*0c1c*/ 	.short	0x010a
        /*0c1e*/ 	.byte	0x2a
	.zero		1


	//   ....[40]....
        /*0c20*/ 	.word	0x0000c240
        /*0c24*/ 	.word	0x000000ff
        /*0c28*/ 	.word	0x00022830
        /*0c2c*/ 	.short	0x0107
        /*0c2e*/ 	.byte	0x2a
	.zero		1


	//   ....[41]....
        /*0c30*/ 	.word	0x0000c2d0
        /*0c34*/ 	.word	0x000000ff
        /*0c38*/ 	.word	0x00022830
        /*0c3c*/ 	.short	0x0101
        /*0c3e*/ 	.byte	0x2a
	.zero		1


	//   ....[42]....
        /*0c40*/ 	.word	0x0000cb60
        /*0c44*/ 	.word	0x000000ff
        /*0c48*/ 	.word	0x00022800
        /*0c4c*/ 	.short	0x0107
        /*0c4e*/ 	.byte	0x2a
	.zero		1


	//   ....[43]....
        /*0c50*/ 	.word	0x0000cba0
        /*0c54*/ 	.word	0x000000ff
        /*0c58*/ 	.word	0x00022800
        /*0c5c*/ 	.short	0x0101
        /*0c5e*/ 	.byte	0x2a
	.zero		1


	//   ....[44]....
        /*0c60*/ 	.word	0x0000cbb0
        /*0c64*/ 	.word	0x000000ff
        /*0c68*/ 	.word	0x00022820
        /*0c6c*/ 	.short	0x010a
        /*0c6e*/ 	.byte	0x2a
	.zero		1


	//   ....[45]....
        /*0c70*/ 	.word	0x0000d030
        /*0c74*/ 	.word	0x00000003
        /*0c78*/ 	.word	0x00022880
        /*0c7c*/ 	.short	0x010a
        /*0c7e*/ 	.byte	0x3f
	.zero		1


	//   ....[46]....
        /*0c80*/ 	.word	0x0000d680
        /*0c84*/ 	.word	0x00000003
        /*0c88*/ 	.word	0x00022870
        /*0c8c*/ 	.short	0x0107
        /*0c8e*/ 	.byte	0x3f
	.zero		1


	//   ....[47]....
        /*0c90*/ 	.word	0x0000d710
        /*0c94*/ 	.word	0x00000003
        /*0c98*/ 	.word	0x00022870
        /*0c9c*/ 	.short	0x0101
        /*0c9e*/ 	.byte	0x3f
	.zero		1


	//   ....[48]....
        /*0ca0*/ 	.word	0x0000d740
        /*0ca4*/ 	.word	0x00000003
        /*0ca8*/ 	.word	0x00022840
        /*0cac*/ 	.short	0x010a
        /*0cae*/ 	.byte	0x3f
	.zero		1


	//   ....[49]....
        /*0cb0*/ 	.word	0x0000dd10
        /*0cb4*/ 	.word	0x00000003
        /*0cb8*/ 	.word	0x00022830
        /*0cbc*/ 	.short	0x0107
        /*0cbe*/ 	.byte	0x3f
	.zero		1


	//   ....[50]....
        /*0cc0*/ 	.word	0x0000ddb0
        /*0cc4*/ 	.word	0x00000003
        /*0cc8*/ 	.word	0x00022830
        /*0ccc*/ 	.short	0x0101
        /*0cce*/ 	.byte	0x3f
	.zero		1


	//   ....[51]....
        /*0cd0*/ 	.word	0x0000de30
        /*0cd4*/ 	.word	0x00000006
        /*0cd8*/ 	.word	0x00022870
        /*0cdc*/ 	.short	0x010a
        /*0cde*/ 	.byte	0x3f
	.zero		1


	//   ....[52]....
        /*0ce0*/ 	.word	0x0000dec0
        /*0ce4*/ 	.word	0x00000006
        /*0ce8*/ 	.word	0x00022860
        /*0cec*/ 	.short	0x010a
        /*0cee*/ 	.byte	0x3f
	.zero		1


	//   ....[53]....
        /*0cf0*/ 	.word	0x0000e430
        /*0cf4*/ 	.word	0x00000006
        /*0cf8*/ 	.word	0x00022850
        /*0cfc*/ 	.short	0x0101
        /*0cfe*/ 	.byte	0x3f
	.zero		1


	//   ....[54]....
        /*0d00*/ 	.word	0x0000e4d0
        /*0d04*/ 	.word	0x00000006
        /*0d08*/ 	.word	0x00000000
        /*0d0c*/ 	.short	0x0101
        /*0d0e*/ 	.byte	0x3f
	.zero		1


	//   ....[55]....
        /*0d10*/ 	.word	0x0000e5a0
        /*0d14*/ 	.word	0x00000010
        /*0d18*/ 	.word	0x00022870
        /*0d1c*/ 	.short	0x010a
        /*0d1e*/ 	.byte	0x3f
	.zero		1


	//   ....[56]....
        /*0d20*/ 	.word	0x0000e650
        /*0d24*/ 	.word	0x00000010
        /*0d28*/ 	.word	0x00022860
        /*0d2c*/ 	.short	0x010a
        /*0d2e*/ 	.byte	0x3f
	.zero		1


	//   ....[57]....
        /*0d30*/ 	.word	0x0000ebb0
        /*0d34*/ 	.word	0x00000010
        /*0d38*/ 	.word	0x00022850
        /*0d3c*/ 	.short	0x0101
        /*0d3e*/ 	.byte	0x3f
	.zero		1


	//   ....[58]....
        /*0d40*/ 	.word	0x0000ec70
        /*0d44*/ 	.word	0x00000010
        /*0d48*/ 	.word	0x00000000
        /*0d4c*/ 	.short	0x0101
        /*0d4e*/ 	.byte	0x3f
	.zero		1


	//   ....[59]....
        /*0d50*/ 	.word	0x0000ecd0
        /*0d54*/ 	.word	0x00000006
        /*0d58*/ 	.word	0x00022820
        /*0d5c*/ 	.short	0x010a
        /*0d5e*/ 	.byte	0x3f
	.zero		1


	//   ....[60]....
        /*0d60*/ 	.word	0x0000edf0
        /*0d64*/ 	.word	0x00000005
        /*0d68*/ 	.word	0x00022840
        /*0d6c*/ 	.short	0x010a
        /*0d6e*/ 	.byte	0x3f
	.zero		1


	//   ....[61]....
        /*0d70*/ 	.word	0x0000ee90
        /*0d74*/ 	.word	0x00000003
        /*0d78*/ 	.word	0x00022840
        /*0d7c*/ 	.short	0x010a
        /*0d7e*/ 	.byte	0x3f
	.zero		1


	//   ....[62]....
        /*0d80*/ 	.word	0x0000eed0
        /*0d84*/ 	.word	0x00000005
        /*0d88*/ 	.word	0x00022860
        /*0d8c*/ 	.short	0x010a
        /*0d8e*/ 	.byte	0x3f
	.zero		1


	//   ....[63]....
        /*0d90*/ 	.word	0x0000ef10
        /*0d94*/ 	.word	0x00000003
        /*0d98*/ 	.word	0x00022860
        /*0d9c*/ 	.short	0x010a
        /*0d9e*/ 	.byte	0x3f
	.zero		1


	//   ....[64]....
        /*0da0*/ 	.word	0x0000ef50
        /*0da4*/ 	.word	0x00000005
        /*0da8*/ 	.word	0x00022880
        /*0dac*/ 	.short	0x010a
        /*0dae*/ 	.byte	0x3f
	.zero		1


	//   ....[65]....
        /*0db0*/ 	.word	0x0000ef90
        /*0db4*/ 	.word	0x00000003
        /*0db8*/ 	.word	0x00022880
        /*0dbc*/ 	.short	0x010a
        /*0dbe*/ 	.byte	0x3f
	.zero		1


	//   ....[66]....
        /*0dc0*/ 	.word	0x0000f000
        /*0dc4*/ 	.word	0x00000003
        /*0dc8*/ 	.word	0x00022800
        /*0dcc*/ 	.short	0x010a
        /*0dce*/ 	.byte	0x3f
	.zero		1


	//   ....[67]....
        /*0dd0*/ 	.word	0x0000f060
        /*0dd4*/ 	.word	0x00000005
        /*0dd8*/ 	.word	0x00022830
        /*0ddc*/ 	.short	0x010a
        /*0dde*/ 	.byte	0x3f
	.zero		1


	//   ....[68]....
        /*0de0*/ 	.word	0x0000f0c0
        /*0de4*/ 	.word	0x00000003
        /*0de8*/ 	.word	0x00022830
        /*0dec*/ 	.short	0x010a
        /*0dee*/ 	.byte	0x3f
	.zero		1


	//   ....[69]....
        /*0df0*/ 	.word	0x0000f120
        /*0df4*/ 	.word	0x0000000d
        /*0df8*/ 	.word	0x00022850
        /*0dfc*/ 	.short	0x010a
        /*0dfe*/ 	.byte	0x3f
	.zero		1


	//   ....[70]....
        /*0e00*/ 	.word	0x0000f180
        /*0e04*/ 	.word	0x00000005
        /*0e08*/ 	.word	0x00022850
        /*0e0c*/ 	.short	0x010a
        /*0e0e*/ 	.byte	0x3f
	.zero		1


	//   ....[71]....
        /*0e10*/ 	.word	0x0000f250
        /*0e14*/ 	.word	0x00000019
        /*0e18*/ 	.word	0x00022880
        /*0e1c*/ 	.short	0x010a
        /*0e1e*/ 	.byte	0x3f
	.zero		1


	//   ....[72]....
        /*0e20*/ 	.word	0x0000fef0
        /*0e24*/ 	.word	0x00000019
        /*0e28*/ 	.word	0x00022840
        /*0e2c*/ 	.short	0x010a
        /*0e2e*/ 	.byte	0x3f
	.zero		1


	//   ....[73]....
        /*0e30*/ 	.word	0x00011490
        /*0e34*/ 	.word	0x00000019
        /*0e38*/ 	.word	0x00022820
        /*0e3c*/ 	.short	0x010a
        /*0e3e*/ 	.byte	0x3f
	.zero		1


	//   ....[74]....
        /*0e40*/ 	.word	0x000114e0
        /*0e44*/ 	.word	0x00000003
        /*0e48*/ 	.word	0x00022880
        /*0e4c*/ 	.short	0x010a
        /*0e4e*/ 	.byte	0x3f
	.zero		1


	//   ....[75]....
        /*0e50*/ 	.word	0x00012010
        /*0e54*/ 	.word	0x00000003
        /*0e58*/ 	.word	0x00022840
        /*0e5c*/ 	.short	0x010a
        /*0e5e*/ 	.byte	0x3f
	.zero		1


	//   ....[76]....
        /*0e60*/ 	.word	0x00012b10
        /*0e64*/ 	.word	0x00000006
        /*0e68*/ 	.word	0x00022870
        /*0e6c*/ 	.short	0x010a
        /*0e6e*/ 	.byte	0x3f
	.zero		1


	//   ....[77]....
        /*0e70*/ 	.word	0x00012b60
        /*0e74*/ 	.word	0x00000006
        /*0e78*/ 	.word	0x00022860
        /*0e7c*/ 	.short	0x010a
        /*0e7e*/ 	.byte	0x3f
	.zero		1


	//   ....[78]....
        /*0e80*/ 	.word	0x00012bb0
        /*0e84*/ 	.word	0x00000010
        /*0e88*/ 	.word	0x00022870
        /*0e8c*/ 	.short	0x010a
        /*0e8e*/ 	.byte	0x3f
	.zero		1


	//   ....[79]....
        /*0e90*/ 	.word	0x00012c00
        /*0e94*/ 	.word	0x00000010
        /*0e98*/ 	.word	0x00022860
        /*0e9c*/ 	.short	0x010a
        /*0e9e*/ 	.byte	0x3f
	.zero		1


	//   ....[80]....
        /*0ea0*/ 	.word	0x00012c50
        /*0ea4*/ 	.word	0x00000006
        /*0ea8*/ 	.word	0x00022820
        /*0eac*/ 	.short	0x010a
        /*0eae*/ 	.byte	0x3f
	.zero		1


	//   ....[81]....
        /*0eb0*/ 	.word	0x00012ca0
        /*0eb4*/ 	.word	0x00000005
        /*0eb8*/ 	.word	0x00022840
        /*0ebc*/ 	.short	0x010a
        /*0ebe*/ 	.byte	0x3f
	.zero		1


	//   ....[82]....
        /*0ec0*/ 	.word	0x00012cf0
        /*0ec4*/ 	.word	0x00000003
        /*0ec8*/ 	.word	0x00022840
        /*0ecc*/ 	.short	0x010a
        /*0ece*/ 	.byte	0x3f
	.zero		1


	//   ....[83]....
        /*0ed0*/ 	.word	0x00012d40
        /*0ed4*/ 	.word	0x00000005
        /*0ed8*/ 	.word	0x00022860
        /*0edc*/ 	.short	0x010a
        /*0ede*/ 	.byte	0x3f
	.zero		1


	//   ....[84]....
        /*0ee0*/ 	.word	0x00012d90
        /*0ee4*/ 	.word	0x00000003
        /*0ee8*/ 	.word	0x00022860
        /*0eec*/ 	.short	0x010a
        /*0eee*/ 	.byte	0x3f
	.zero		1


	//   ....[85]....
        /*0ef0*/ 	.word	0x00012de0
        /*0ef4*/ 	.word	0x00000005
        /*0ef8*/ 	.word	0x00022880
        /*0efc*/ 	.short	0x010a
        /*0efe*/ 	.byte	0x3f
	.zero		1


	//----- nvinfo : EIATTR_NUM_MBARRIERS
	.align		4
.L_870:
        /*0f00*/ 	.byte	0x03, 0x38
        /*0f02*/ 	.short	0x0016


	//----- nvinfo : EIATTR_EXIT_INSTR_OFFSETS
	.align		4
        /*0f04*/ 	.byte	0x04, 0x1c
        /*0f06*/ 	.short	(.L_872 - .L_871)


	//   ....[0]....
.L_871:
        /*0f08*/ 	.word	0x0000efe0


	//----- nvinfo : EIATTR_MAX_THREADS
	.align		4
.L_872:
        /*0f0c*/ 	.byte	0x04, 0x05
        /*0f0e*/ 	.short	(.L_874 - .L_873)
.L_873:
        /*0f10*/ 	.word	0x00000180
        /*0f14*/ 	.word	0x00000001
        /*0f18*/ 	.word	0x00000001


	//----- nvinfo : EIATTR_CRS_STACK_SIZE
	.align		4
.L_874:
        /*0f1c*/ 	.byte	0x04, 0x1e
        /*0f1e*/ 	.short	(.L_876 - .L_875)
.L_875:
        /*0f20*/ 	.word	0x00000000


	//----- nvinfo : EIATTR_CBANK_PARAM_SIZE
	.align		4
.L_876:
        /*0f24*/ 	.byte	0x03, 0x19
        /*0f26*/ 	.short	0x0a70


	//----- nvinfo : EIATTR_PARAM_CBANK
	.align		4
        /*0f28*/ 	.byte	0x04, 0x0a
        /*0f2a*/ 	.short	(.L_878 - .L_877)
	.align		4
.L_877:
        /*0f2c*/ 	.word	index@(.nv.constant0._ZN7cutlass13device_kernelIN5flash11enable_sm90INS1_16FlashAttnFwdSm90INS1_25CollectiveMainloopFwdSm90ILi2EN4cute5tupleIJNS5_1CILi1EEES8_S8_EEENS6_IJNS7_ILi128EEENS7_ILi160EEESA_EEELi128ENS_12float_e4m3_tEfNS_4arch4Sm90ELb0ELb0ELb0ELb0ELb1ELb0ELb0ELb1ELb1ELb1ELb1ELb0EEENS1_21CollectiveEpilogueFwdINS6_IJSA_SA_SB_EEES9_NS_10bfloat16_tESF_Li256ELb0ELb1ELb1ELb1EEENS1_19SingleTileSchedulerILb0ELb1ELb1ELi128EEEEEEEEEvNT_6ParamsE)
        /*0f30*/ 	.short	0x0210
        /*0f32*/ 	.short	0x0a70


	//----- nvinfo : EIATTR_SW_WAR
	.align		4
.L_878:
        /*0f34*/ 	.byte	0x04, 0x36
        /*0f36*/ 	.short	(.L_880 - .L_879)
.L_879:
        /*0f38*/ 	.word	0x00000008
.L_880:


//--------------------- .nv.info._ZN7cutlass13device_kernelIN5flash11enable_sm90INS1_16FlashAttnFwdSm90INS1_25CollectiveMainloopFwdSm90ILi2EN4cute5tupleIJNS5_1CILi1EEES8_S8_EEENS6_IJNS7_ILi128EEENS7_ILi160EEESA_EEELi128ENS_12float_e4m3_tEfNS_4arch4Sm90ELb0ELb0ELb0ELb1ELb1ELb0ELb0ELb1ELb1ELb1ELb1ELb0EEENS1_21CollectiveEpilogueFwdINS6_IJSA_SA_SB_EEES9_NS_10bfloat16_tESF_Li256ELb1ELb1ELb1ELb1EEENS1_36VarlenDynamicPersistentTileSchedulerILi128ELi160ELi256ELi128ELb1ELb1ELb1ELb0ELb1ELb1EEEEEEEEEvNT_6ParamsE --------------------------
	.section	.nv.info._ZN7cutlass13device_kernelIN5flash11enable_sm90INS1_16FlashAttnFwdSm90INS1_25CollectiveMainloopFwdSm90ILi2EN4cute5tupleIJNS5_1CILi1EEES8_S8_EEENS6_IJNS7_ILi128EEENS7_ILi160EEESA_EEELi128ENS_12float_e4m3_tEfNS_4arch4Sm90ELb0ELb0ELb0ELb1ELb1ELb0ELb0ELb1ELb1ELb1ELb1ELb0EEENS1_21CollectiveEpilogueFwdINS6_IJSA_SA_SB_EEES9_NS_10bfloat16_tESF_Li256ELb1ELb1ELb1ELb1EEENS1_36VarlenDynamicPersistentTileSchedulerILi128ELi160ELi256ELi128ELb1ELb1ELb1ELb0ELb1ELb1EEEEEEEEEvNT_6ParamsE,"",@"SHT_CUDA_INFO"
	.sectionflags	@""
	.align	4


	//----- nvinfo : EIATTR_CUDA_API_VERSION
	.align		4
        /*0000*/ 	.byte	0x04, 0x37
        /*0002*/ 	.short	(.L_882 - .L_881)
.L_881:
        /*0004*/ 	.word	0x00000082


	//----- nvinfo : EIATTR_KPARAM_INFO
	.align		4
.L_882:
        /*0008*/ 	.byte	0x04, 0x17
        /*000a*/ 	.short	(.L_884 - .L_883)
.L_883:
        /*000c*/ 	.word	0x00000000
        /*0010*/ 	.short	0x0000
        /*0012*/ 	.short	0x0070
        /*0014*/ 	.byte	0x00, 0xf0, 0x01, 0x2a


	//----- nvinfo : EIATTR_SPARSE_MMA_MASK
	.align		4
.L_884:
        /*0018*/ 	.byte	0x03, 0x50
        /*001a*/ 	.short	0x0000


	//----- nvinfo : EIATTR_MAXREG_COUNT
	.align		4
        /*001c*/ 	.byte	0x03, 0x1b
        /*001e*/ 	.short	0x00a8


	//----- nvinfo : EIATTR_NUM_BARRIERS
	.align		4
        /*0020*/ 	.byte	0x02, 0x4c
        /*0022*/ 	.byte	0x10
	.zero		1


	//----- nvinfo : EIATTR_EXTERNS
	.align		4
        /*0024*/ 	.byte	0x04, 0x0f
        /*0026*/ 	.short	(.L_886 - .L_885)


	//   ....[0]....
	.align		4
.L_885:
        /*0028*/ 	.word	index@(__assertfail)


	//----- nvinfo : EIATTR_ANNOTATIONS
	.align		4
.L_886:
        /*002c*/ 	.byte	0x04, 0x55
        /*002e*/ 	.short	(.L_888 - .L_887)


	//   ....[0]....
.L_887:
        /* <DEDUP_REMOVED lines=29> */


	//----- nvinfo : EIATTR_MERCURY_ISA_VERSION
	.align		4
.L_888:
        /*01e8*/ 	.byte	0x03, 0x5f
        /*01ea*/ 	.short	0x0101


	//----- nvinfo : EIATTR_UNUSED_LOAD_BYTE_OFFSET
	.align		4
        /*01ec*/ 	.byte	0x04, 0x44
        /*01ee*/ 	.short	(.L_890 - .L_889)


	//   ....[0]....
.L_889:
        /*01f0*/ 	.word	0x00000980
        /*01f4*/ 	.word	0x0000fff0


	//   ....[1]....
        /*01f8*/ 	.word	0x00008140
        /*01fc*/ 	.word	0x0000fff0


	//----- nvinfo : EIATTR_INT_WARP_WIDE_INSTR_OFFSETS
	.align		4
.L_890:
        /*0200*/ 	.byte	0x04, 0x31
        /*0202*/ 	.short	(.L_892 - .L_891)


	//   ....[0]....
.L_891:
        /*0204*/ 	.word	0x000000c0


	//   ....[1]....
        /*0208*/ 	.word	0x000000d0


	//   ....[2]....
        /*020c*/ 	.word	0x00000170


	//   ....[3]....
        /*0210*/ 	.word	0x0000d420


	//   ....[4]....
        /*0214*/ 	.word	0x0000d4b0


	//   ....[5]....
        /*0218*/ 	.word	0x00011630


	//   ....[6]....
        /*021c*/ 	.word	0x000116c0


	//----- nvinfo : EIATTR_COOP_GROUP_MASK_REGIDS
	.align		4
.L_892:
        /*0220*/ 	.byte	0x04, 0x29
        /*0222*/ 	.short	(.L_894 - .L_893)


	//   ....[0]....
.L_893:
        /*0224*/ 	.word	0xffffffff


	//   ....[1]....
        /*0228*/ 	.word	0xffffffff


	//   ....[2]....
        /*022c*/ 	.word	0xffffffff


	//   ....[3]....
        /*0230*/ 	.word	0xffffffff


	//   ....[4]....
        /*0234*/ 	.word	0xffffffff


	//   ....[5]....
        /*0238*/ 	.word	0xffffffff


	//   ....[6]....
        /*023c*/ 	.word	0xffffffff


	//   ....[7]....
        /*0240*/ 	.word	0xffffffff


	//   ....[8]....
        /*0244*/ 	.word	0xffffffff


	//   ....[9]....
        /*0248*/ 	.word	0xffffffff


	//   ....[10]....
        /*024c*/ 	.word	0xffffffff


	//   ....[11]....
        /*0250*/ 	.word	0xffffffff


	//   ....[12]....
        /*0254*/ 	.word	0xffffffff


	//   ....[13]....
        /*0258*/ 	.word	0xffffffff


	//   ....[14]....
        /*025c*/ 	.word	0xffffffff


	//   ....[15]....
        /*0260*/ 	.word	0xffffffff


	//   ....[16]....
        /*0264*/ 	.word	0xffffffff


	//   ....[17]....
        /*0268*/ 	.word	0xffffffff


	//   ....[18]....
        /*026c*/ 	.word	0xffffffff


	//   ....[19]....
        /*0270*/ 	.word	0xffffffff


	//   ....[20]....
        /*0274*/ 	.word	0xffffffff


	//   ....[21]....
        /*0278*/ 	.word	0xffffffff


	//   ....[22]....
        /*027c*/ 	.word	0xffffffff


	//   ....[23]....
        /*0280*/ 	.word	0xffffffff


	//   ....[24]....
        /*0284*/ 	.word	0xffffffff


	//   ....[25]....
        /*0288*/ 	.word	0xffffffff


	//   ....[26]....
        /*028c*/ 	.word	0xffffffff


	//   ....[27]....
        /*0290*/ 	.word	0xffffffff


	//   ....[28]....
        /*0294*/ 	.word	0xffffffff


	//   ....[29]....
        /*0298*/ 	.word	0xffffffff


	//   ....[30]....
        /*029c*/ 	.word	0xffffffff


	//   ....[31]....
        /*02a0*/ 	.word	0xffffffff


	//   ....[32]....
        /*02a4*/ 	.word	0xffffffff


	//   ....[33]....
        /*02a8*/ 	.word	0xffffffff


	//   ....[34]....
        /*02ac*/ 	.word	0xffffffff


	//   ....[35]....
        /*02b0*/ 	.word	0xffffffff


	//   ....[36]....
        /*02b4*/ 	.word	0xffffffff


	//   ....[37]....
        /*02b8*/ 	.word	0xffffffff


	//   ....[38]....
        /*02bc*/ 	.word	0xffffffff


	//   ....[39]....
        /*02c0*/ 	.word	0xffffffff


	//   ....[40]....
        /*02c4*/ 	.word	0xffffffff


	//   ....[41]....
        /*02c8*/ 	.word	0xffffffff


	//   ....[42]....
        /*02cc*/ 	.word	0xffffffff


	//   ....[43]....
        /*02d0*/ 	.word	0xffffffff


	//   ....[44]....
        /*02d4*/ 	.word	0xffffffff


	//   ....[45]....
        /*02d8*/ 	.word	0xffffffff


	//   ....[46]....
        /*02dc*/ 	.word	0xffffffff


	//   ....[47]....
        /*02e0*/ 	.word	0xffffffff


	//   ....[48]....
        /*02e4*/ 	.word	0xffffffff


	//   ....[49]....
        /*02e8*/ 	.word	0xffffffff


	//   ....[50]....
        /*02ec*/ 	.word	0xffffffff


	//   ....[51]....
        /*02f0*/ 	.word	0xffffffff


	//   ....[52]....
        /*02f4*/ 	.word	0xffffffff


	//   ....[53]....
        /*02f8*/ 	.word	0xffffffff


	//   ....[54]....
        /*02fc*/ 	.word	0xffffffff


	//   ....[55]....
        /*0300*/ 	.word	0xffffffff


	//   ....[56]....
        /*0304*/ 	.word	0xffffffff


	//   ....[57]....
        /*0308*/ 	.word	0xffffffff


	//   ....[58]....
        /*030c*/ 	.word	0xffffffff


	//   ....[59]....
        /*0310*/ 	.word	0xffffffff


	//   ....[60]....
        /*0314*/ 	.word	0xffffffff


	//   ....[61]....
        /*0318*/ 	.word	0xffffffff


	//   ....[62]....
        /*031c*/ 	.word	0xffffffff


	//   ....[63]....
        /*0320*/ 	.word	0xffffffff


	//   ....[64]....
        /*0324*/ 	.word	0xffffffff


	//   ....[65]....
        /*0328*/ 	.word	0xffffffff


	//   ....[66]....
        /*032c*/ 	.word	0xffffffff


	//   ....[67]....
        /*0330*/ 	.word	0xffffffff


	//   ....[68]....
        /*0334*/ 	.word	0xffffffff


	//   ....[69]....
        /*0338*/ 	.word	0xffffffff


	//   ....[70]....
        /*033c*/ 	.word	0xffffffff


	//   ....[71]....
        /*0340*/ 	.word	0xffffffff


	//   ....[72]....
        /*0344*/ 	.word	0xffffffff


	//   ....[73]....
        /*0348*/ 	.word	0xffffffff


	//   ....[74]....
        /*034c*/ 	.word	0xffffffff


	//   ....[75]....
        /*0350*/ 	.word	0xffffffff


	//   ....[76]....
        /*0354*/ 	.word	0xffffffff


	//   ....[77]....
        /*0358*/ 	.word	0xffffffff


	//   ....[78]....
        /*035c*/ 	.word	0xffffffff


	//   ....[79]....
        /*0360*/ 	.word	0xffffffff


	//   ....[80]....
        /*0364*/ 	.word	0xffffffff


	//   ....[81]....
        /*0368*/ 	.word	0xffffffff


	//   ....[82]....
        /*036c*/ 	.word	0xffffffff


	//   ....[83]....
        /*0370*/ 	.word	0xffffffff


	//   ....[84]....
        /*0374*/ 	.word	0xffffffff


	//   ....[85]....
        /*0378*/ 	.word	0xffffffff


	//   ....[86]....
        /*037c*/ 	.word	0xffffffff


	//   ....[87]....
        /*0380*/ 	.word	0xffffffff


	//   ....[88]....
        /*0384*/ 	.word	0xffffffff


	//   ....[89]....
        /*0388*/ 	.word	0xffffffff


	//   ....[90]....
        /*038c*/ 	.word	0xffffffff


	//   ....[91]....
        /*0390*/ 	.word	0xffffffff


	//   ....[92]....
        /*0394*/ 	.word	0xffffffff


	//   ....[93]....
        /*0398*/ 	.word	0xffffffff


	//   ....[94]....
        /*039c*/ 	.word	0xffffffff


	//   ....[95]....
        /*03a0*/ 	.word	0xffffffff


	//   ....[96]....
        /*03a4*/ 	.word	0xffffffff


	//   ....[97]....
        /*03a8*/ 	.word	0xffffffff


	//   ....[98]....
        /*03ac*/ 	.word	0xffffffff


	//   ....[99]....
        /*03b0*/ 	.word	0xffffffff


	//   ....[100]....
        /*03b4*/ 	.word	0xffffffff


	//   ....[101]....
        /*03b8*/ 	.word	0xffffffff


	//   ....[102]....
        /*03bc*/ 	.word	0xffffffff


	//   ....[103]....
        /*03c0*/ 	.word	0xffffffff


	//   ....[104]....
        /*03c4*/ 	.word	0xffffffff


	//   ....[105]....
        /*03c8*/ 	.word	0xffffffff


	//   ....[106]....
        /*03cc*/ 	.word	0xffffffff


	//   ....[107]....
        /*03d0*/ 	.word	0xffffffff


	//   ....[108]....
        /*03d4*/ 	.word	0xffffffff


	//   ....[109]....
        /*03d8*/ 	.word	0xffffffff


	//   ....[110]....
        /*03dc*/ 	.word	0xffffffff


	//   ....[111]....
        /*03e0*/ 	.word	0xffffffff


	//   ....[112]....
        /*03e4*/ 	.word	0xffffffff


	//   ....[113]....
        /*03e8*/ 	.word	0xffffffff


	//   ....[114]....
        /*03ec*/ 	.word	0xffffffff


	//   ....[115]....
        /*03f0*/ 	.word	0xffffffff


	//   ....[116]....
        /*03f4*/ 	.word	0xffffffff


	//   ....[117]....
        /*03f8*/ 	.word	0xffffffff


	//   ....[118]....
        /*03fc*/ 	.word	0xffffffff


	//   ....[119]....
        /*0400*/ 	.word	0xffffffff


	//   ....[120]....
        /*0404*/ 	.word	0xffffffff


	//   ....[121]....
        /*0408*/ 	.word	0xffffffff


	//   ....[122]....
        /*040c*/ 	.word	0xffffffff


	//   ....[123]....
        /*0410*/ 	.word	0xffffffff


	//   ....[124]....
        /*0414*/ 	.word	0xffffffff


	//   ....[125]....
        /*0418*/ 	.word	0xffffffff


	//   ....[126]....
        /*041c*/ 	.word	0xffffffff


	//   ....[127]....
        /*0420*/ 	.word	0xffffffff


	//   ....[128]....
        /*0424*/ 	.word	0xffffffff


	//   ....[129]....
        /*0428*/ 	.word	0xffffffff


	//   ....[130]....
        /*042c*/ 	.word	0xffffffff


	//   ....[131]....
        /*0430*/ 	.word	0xffffffff


	//   ....[132]....
        /*0434*/ 	.word	0xffffffff


	//   ....[133]....
        /*0438*/ 	.word	0xffffffff


	//   ....[134]....
        /*043c*/ 	.word	0xffffffff


	//   ....[135]....
        /*0440*/ 	.word	0xffffffff


	//   ....[136]....
        /*0444*/ 	.word	0xffffffff


	//   ....[137]....
        /*0448*/ 	.word	0xffffffff


	//   ....[138]....
        /*044c*/ 	.word	0xffffffff


	//   ....[139]....
        /*0450*/ 	.word	0xffffffff


	//   ....[140]....
        /*0454*/ 	.word	0xffffffff


	//   ....[141]....
        /*0458*/ 	.word	0xffffffff


	//   ....[142]....
        /*045c*/ 	.word	0xffffffff


	//   ....[143]....
        /*0460*/ 	.word	0xffffffff


	//   ....[144]....
        /*0464*/ 	.word	0xffffffff


	//   ....[145]....
        /*0468*/ 	.word	0xffffffff


	//   ....[146]....
        /*046c*/ 	.word	0xffffffff


	//   ....[147]....
        /*0470*/ 	.word	0xffffffff


	//   ....[148]....
        /*0474*/ 	.word	0xffffffff


	//   ....[149]....
        /*0478*/ 	.word	0xffffffff


	//   ....[150]....
        /*047c*/ 	.word	0xffffffff


	//   ....[151]....
        /*0480*/ 	.word	0xffffffff


	//   ....[152]....
        /*0484*/ 	.word	0xffffffff


	//   ....[153]....
        /*0488*/ 	.word	0xffffffff


	//   ....[154]....
        /*048c*/ 	.word	0xffffffff


	//   ....[155]....
        /*0490*/ 	.word	0xffffffff


	//   ....[156]....
        /*0494*/ 	.word	0xffffffff


	//   ....[157]....
        /*0498*/ 	.word	0xffffffff


	//   ....[158]....
        /*049c*/ 	.word	0xffffffff


	//   ....[159]....
        /*04a0*/ 	.word	0xffffffff


	//   ....[160]....
        /*04a4*/ 	.word	0xffffffff


	//   ....[161]....
        /*04a8*/ 	.word	0xffffffff


	//   ....[162]....
        /*04ac*/ 	.word	0xffffffff


	//   ....[163]....
        /*04b0*/ 	.word	0xffffffff


	//   ....[164]....
        /*04b4*/ 	.word	0xffffffff


	//   ....[165]....
        /*04b8*/ 	.word	0xffffffff


	//   ....[166]....
        /*04bc*/ 	.word	0xffffffff


	//   ....[167]....
        /*04c0*/ 	.word	0xffffffff


	//   ....[168]....
        /*04c4*/ 	.word	0xffffffff


	//   ....[169]....
        /*04c8*/ 	.word	0xffffffff


	//   ....[170]....
        /*04cc*/ 	.word	0xffffffff


	//   ....[171]....
        /*04d0*/ 	.word	0xffffffff


	//   ....[172]....
        /*04d4*/ 	.word	0xffffffff


	//   ....[173]....
        /*04d8*/ 	.word	0xffffffff


	//   ....[174]....
        /*04dc*/ 	.word	0xffffffff


	//   ....[175]....
        /*04e0*/ 	.word	0xffffffff


	//   ....[176]....
        /*04e4*/ 	.word	0xffffffff


	//   ....[177]....
        /*04e8*/ 	.word	0xffffffff


	//   ....[178]....
        /*04ec*/ 	.word	0xffffffff


	//   ....[179]....
        /*04f0*/ 	.word	0xffffffff


	//   ....[180]....
        /*04f4*/ 	.word	0xffffffff


	//   ....[181]....
        /*04f8*/ 	.word	0xffffffff


	//   ....[182]....
        /*04fc*/ 	.word	0xffffffff


	//   ....[183]....
        /*0500*/ 	.word	0xffffffff


	//   ....[184]....
        /*0504*/ 	.word	0xffffffff


	//   ....[185]....
        /*0508*/ 	.word	0xffffffff


	//   ....[186]....
        /*050c*/ 	.word	0xffffffff


	//   ....[187]....
        /*0510*/ 	.word	0xffffffff


	//   ....[188]....
        /*0514*/ 	.word	0xffffffff


	//   ....[189]....
        /*0518*/ 	.word	0xffffffff


	//   ....[190]....
        /*051c*/ 	.word	0xffffffff


	//   ....[191]....
        /*0520*/ 	.word	0xffffffff


	//   ....[192]....
        /*0524*/ 	.word	0xffffffff


	//   ....[193]....
        /*0528*/ 	.word	0xffffffff


	//   ....[194]....
        /*052c*/ 	.word	0xffffffff


	//   ....[195]....
        /*0530*/ 	.word	0xffffffff


	//   ....[196]....
        /*0534*/ 	.word	0xffffffff


	//   ....[197]....
        /*0538*/ 	.word	0xffffffff


	//   ....[198]....
        /*053c*/ 	.word	0xffffffff


	//   ....[199]....
        /*0540*/ 	.word	0xffffffff


	//   ....[200]....
        /*0544*/ 	.word	0xffffffff


	//   ....[201]....
        /*0548*/ 	.word	0xffffffff


	//   ....[202]....
        /*054c*/ 	.word	0xffffffff


	//   ....[203]....
        /*0550*/ 	.word	0xffffffff


	//   ....[204]....
        /*0554*/ 	.word	0xffffffff


	//   ....[205]....
        /*0558*/ 	.word	0xffffffff


	//   ....[206]....
        /*055c*/ 	.word	0xffffffff


	//   ....[207]....
        /*0560*/ 	.word	0xffffffff


	//   ....[208]....
        /*0564*/ 	.word	0xffffffff


	//   ....[209]....
        /*0568*/ 	.word	0xffffffff


	//   ....[210]....
        /*056c*/ 	.word	0xffffffff


	//   ....[211]....
        /*0570*/ 	.word	0xffffffff


	//   ....[212]....
        /*0574*/ 	.word	0xffffffff


	//   ....[213]....
        /*0578*/ 	.word	0xffffffff


	//   ....[214]....
        /*057c*/ 	.word	0xffffffff


	//   ....[215]....
        /*0580*/ 	.word	0xffffffff


	//   ....[216]....
        /*0584*/ 	.word	0xffffffff


	//   ....[217]....
        /*0588*/ 	.word	0xffffffff


	//   ....[218]....
        /*058c*/ 	.word	0xffffffff


	//   ....[219]....
        /*0590*/ 	.word	0xffffffff


	//   ....[220]....
        /*0594*/ 	.word	0xffffffff


	//   ....[221]....
        /*0598*/ 	.word	0xffffffff


	//   ....[222]....
        /*059c*/ 	.word	0xffffffff


	//   ....[223]....
        /*05a0*/ 	.word	0xffffffff


	//   ....[224]....
        /*05a4*/ 	.word	0xffffffff


	//   ....[225]....
        /*05a8*/ 	.word	0xffffffff


	//   ....[226]....
        /*05ac*/ 	.word	0xffffffff


	//   ....[227]....
        /*05b0*/ 	.word	0xffffffff


	//   ....[228]....
        /*05b4*/ 	.word	0xffffffff


	//   ....[229]....
        /*05b8*/ 	.word	0xffffffff


	//   ....[230]....
        /*05bc*/ 	.word	0xffffffff


	//   ....[231]....
        /*05c0*/ 	.word	0xffffffff


	//   ....[232]....
        /*05c4*/ 	.word	0xffffffff


	//   ....[233]....
        /*05c8*/ 	.word	0xffffffff


	//   ....[234]....
        /*05cc*/ 	.word	0xffffffff


	//   ....[235]....
        /*05d0*/ 	.word	0xffffffff


	//   ....[236]....
        /*05d4*/ 	.word	0xffffffff


	//   ....[237]....
        /*05d8*/ 	.word	0xffffffff


	//   ....[238]....
        /*05dc*/ 	.word	0xffffffff


	//   ....[239]....
        /*05e0*/ 	.word	0x0500000f


	//   ....[240]....
        /*05e4*/ 	.word	0x0500000f


	//   ....[241]....
        /*05e8*/ 	.word	0x0500000f


	//   ....[242]....
        /*05ec*/ 	.word	0x0500000f


	//   ....[243]....
        /*05f0*/ 	.word	0x0500000f


	//   ....[244]....
        /*05f4*/ 	.word	0x0500000f


	//   ....[245]....
        /*05f8*/ 	.word	0x0500000f


	//   ....[246]....
        /*05fc*/ 	.word	0x0500000f


	//   ....[247]....
        /*0600*/ 	.word	0x0500000f


	//   ....[248]....
        /*0604*/ 	.word	0x0500000f


	//   ....[249]....
        /*0608*/ 	.word	0x0500000f


	//   ....[250]....
        /*060c*/ 	.word	0x0500000f


	//   ....[251]....
        /*0610*/ 	.word	0x0500000f


	//   ....[252]....
        /*0614*/ 	.word	0x0500000f


	//   ....[253]....
        /*0618*/ 	.word	0x0500000f


	//   ....[254]....
        /*061c*/ 	.word	0x0500000f


	//   ....[255]....
        /*0620*/ 	.word	0x0500000f


	//   ....[0]....
        /*0624*/ 	.word	0x0500000f


	//   ....[1]....
        /*0628*/ 	.word	0x0500000f


	//   ....[2]....
        /*062c*/ 	.word	0x0500000f


	//   ....[3]....
        /*0630*/ 	.word	0x0500000f


	//   ....[4]....
        /*0634*/ 	.word	0x0500000f


	//   ....[5]....
        /*0638*/ 	.word	0x0500000f


	//   ....[6]....
        /*063c*/ 	.word	0x0500000f


	//   ....[7]....
        /*0640*/ 	.word	0x0500000f


	//   ....[8]....
        /*0644*/ 	.word	0x0500000f


	//   ....[9]....
        /*0648*/ 	.word	0x0500000f


	//   ....[10]....
        /*064c*/ 	.word	0x0500000f


	//   ....[11]....
        /*0650*/ 	.word	0x0500000f


	//   ....[12]....
        /*0654*/ 	.word	0x0500000f


	//   ....[13]....
        /*0658*/ 	.word	0x0500000f


	//   ....[14]....
        /*065c*/ 	.word	0x0500000f


	//   ....[15]....
        /*0660*/ 	.word	0x0500000f


	//   ....[16]....
        /*0664*/ 	.word	0x0500000f


	//   ....[17]....
        /*0668*/ 	.word	0x0500000f


	//   ....[18]....
        /*066c*/ 	.word	0x0500000f


	//   ....[19]....
        /*0670*/ 	.word	0x0500000f


	//   ....[20]....
        /*0674*/ 	.word	0x0500000f


	//   ....[21]....
        /*0678*/ 	.word	0x0500000f


	//   ....[22]....
        /*067c*/ 	.word	0x0500000f


	//   ....[23]....
        /*0680*/ 	.word	0x0500000f


	//   ....[24]....
        /*0684*/ 	.word	0x0500000f


	//   ....[25]....
        /*0688*/ 	.word	0x0500000f


	//   ....[26]....
        /*068c*/ 	.word	0x0500000f


	//   ....[27]....
        /*0690*/ 	.word	0x0500000f


	//   ....[28]....
        /*0694*/ 	.word	0x0500000f


	//   ....[29]....
        /*0698*/ 	.word	0x0500000f


	//   ....[30]....
        /*069c*/ 	.word	0x0500000f


	//   ....[31]....
        /*06a0*/ 	.word	0x0500000f


	//   ....[32]....
        /*06a4*/ 	.word	0x0500000f


	//   ....[33]....
        /*06a8*/ 	.word	0x0500000f


	//   ....[34]....
        /*06ac*/ 	.word	0x0500000f


	//   ....[35]....
        /*06b0*/ 	.word	0x0500000f


	//   ....[36]....
        /*06b4*/ 	.word	0x0500000f


	//   ....[37]....
        /*06b8*/ 	.word	0x0500000f


	//   ....[38]....
        /*06bc*/ 	.word	0x0500000f


	//   ....[39]....
        /*06c0*/ 	.word	0x0500000f


	//   ....[40]....
        /*06c4*/ 	.word	0x0500000f


	//   ....[41]....
        /*06c8*/ 	.word	0x0500000f


	//   ....[42]....
        /*06cc*/ 	.word	0x0500000f


	//   ....[43]....
        /*06d0*/ 	.word	0x0500000f


	//   ....[44]....
        /*06d4*/ 	.word	0x0500000f


	//   ....[45]....
        /*06d8*/ 	.word	0x0500000f


	//   ....[46]....
        /*06dc*/ 	.word	0x0500000f


	//   ....[47]....
        /*06e0*/ 	.word	0x0500000f


	//   ....[48]....
        /*06e4*/ 	.word	0x0500000f


	//   ....[49]....
        /*06e8*/ 	.word	0x0500000f


	//   ....[50]....
        /*06ec*/ 	.word	0x0500000f


	//   ....[51]....
        /*06f0*/ 	.word	0x0500000f


	//   ....[52]....
        /*06f4*/ 	.word	0x0500000f


	//   ....[53]....
        /*06f8*/ 	.word	0x0500000f


	//   ....[54]....
        /*06fc*/ 	.word	0x0500000f


	//   ....[55]....
        /*0700*/ 	.word	0x0500000f


	//   ....[56]....
        /*0704*/ 	.word	0x0500000f


	//   ....[57]....
        /*0708*/ 	.word	0x0500000f


	//   ....[58]....
        /*070c*/ 	.word	0x0500000f


	//   ....[59]....
        /*0710*/ 	.word	0x0500000f


	//   ....[60]....
        /*0714*/ 	.word	0x0500000f


	//   ....[61]....
        /*0718*/ 	.word	0x0500000f


	//   ....[62]....
        /*071c*/ 	.word	0x0500000f


	//   ....[63]....
        /*0720*/ 	.word	0x0500000f


	//   ....[64]....
        /*0724*/ 	.word	0x0500000f


	//   ....[65]....
        /*0728*/ 	.word	0x0500000f


	//   ....[66]....
        /*072c*/ 	.word	0x0500000f


	//   ....[67]....
        /*0730*/ 	.word	0x0500000f


	//   ....[68]....
        /*0734*/ 	.word	0x0500000f


	//   ....[69]....
        /*0738*/ 	.word	0x0500000f


	//   ....[70]....
        /*073c*/ 	.word	0x0500000f


	//   ....[71]....
        /*0740*/ 	.word	0x0500000f


	//   ....[72]....
        /*0744*/ 	.word	0x0500000f


	//   ....[73]....
        /*0748*/ 	.word	0x0500000f


	//   ....[74]....
        /*074c*/ 	.word	0x0500000f


	//   ....[75]....
        /*0750*/ 	.word	0x0500000f


	//   ....[76]....
        /*0754*/ 	.word	0x0500000f


	//   ....[77]....
        /*0758*/ 	.word	0x0500000f


	//   ....[78]....
        /*075c*/ 	.word	0x0500000f


	//   ....[79]....
        /*0760*/ 	.word	0x0500000f


	//   ....[80]....
        /*0764*/ 	.word	0x0500000f


	//----- nvinfo : EIATTR_COOP_GROUP_INSTR_OFFSETS
	.align		4
.L_894:
        /*0768*/ 	.byte	0x04, 0x28
        /*076a*/ 	.short	(.L_896 - .L_895)


	//   ....[0]....
.L_895:
        /*076c*/ 	.word	0x00000080


	//   ....[1]....
        /*0770*/ 	.word	0x00000090


	//   ....[2]....
        /*0774*/ 	.word	0x000002d0


	//   ....[3]....
        /*0778*/ 	.word	0x00000430


	//   ....[4]....
        /*077c*/ 	.word	0x00000550


	//   ....[5]....
        /*0780*/ 	.word	0x000006b0


	//   ....[6]....
        /*0784*/ 	.word	0x00001a70


	//   ....[7]....
        /*0788*/ 	.word	0x00003070


	//   ....[8]....
        /*078c*/ 	.word	0x00003170


	//   ....[9]....
        /*0790*/ 	.word	0x000037b0


	//   ....[10]....
        /*0794*/ 	.word	0x00003820


	//   ....[11]....
        /*0798*/ 	.word	0x00005ec0


	//   ....[12]....
        /*079c*/ 	.word	0x00005ed0


	//   ....[13]....
        /*07a0*/ 	.word	0x00005f00


	//   ....[14]....
        /*07a4*/ 	.word	0x00005f10


	//   ....[15]....
        /*07a8*/ 	.word	0x00007980


	//   ....[16]....
        /*07ac*/ 	.word	0x00007990


	//   ....[17]....
        /*07b0*/ 	.word	0x00007a10


	//   ....[18]....
        /*07b4*/ 	.word	0x00007a20


	//   ....[19]....
        /*07b8*/ 	.word	0x00008990


	//   ....[20]....
        /*07bc*/ 	.word	0x000089a0


	//   ....[21]....
        /*07c0*/ 	.word	0x000089b0


	//   ....[22]....
        /*07c4*/ 	.word	0x000089c0


	//   ....[23]....
        /*07c8*/ 	.word	0x000089d0


	//   ....[24]....
        /*07cc*/ 	.word	0x000089e0


	//   ....[25]....
        /*07d0*/ 	.word	0x000089f0


	//   ....[26]....
        /*07d4*/ 	.word	0x00008a00


	//   ....[27]....
        /*07d8*/ 	.word	0x00008a10


	//   ....[28]....
        /*07dc*/ 	.word	0x00008a20


	//   ....[29]....
        /*07e0*/ 	.word	0x00008a50


	//   ....[30]....
        /*07e4*/ 	.word	0x00008a60


	//   ....[31]....
        /*07e8*/ 	.word	0x00008a70


	//   ....[32]....
        /*07ec*/ 	.word	0x00008a80


	//   ....[33]....
        /*07f0*/ 	.word	0x00008a90


	//   ....[34]....
        /*07f4*/ 	.word	0x00008aa0


	//   ....[35]....
        /*07f8*/ 	.word	0x00008ab0


	//   ....[36]....
        /*07fc*/ 	.word	0x00008ad0


	//   ....[37]....
        /*0800*/ 	.word	0x00008ae0


	//   ....[38]....
        /*0804*/ 	.word	0x00008af0


	//   ....[39]....
        /*0808*/ 	.word	0x00008b00


	//   ....[40]....
        /*080c*/ 	.word	0x00008b10


	//   ....[41]....
        /*0810*/ 	.word	0x00008b20


	//   ....[42]....
        /*0814*/ 	.word	0x00008b30


	//   ....[43]....
        /*0818*/ 	.word	0x00008b40


	//   ....[44]....
        /*081c*/ 	.word	0x00008b50


	//   ....[45]....
        /*0820*/ 	.word	0x00008b60


	//   ....[46]....
        /*0824*/ 	.word	0x00008b70


	//   ....[47]....
        /*0828*/ 	.word	0x00008b80


	//   ....[48]....
        /*082c*/ 	.word	0x00008b90


	//   ....[49]....
        /*0830*/ 	.word	0x00008ba0


	//   ....[50]....
        /*0834*/ 	.word	0x00008bb0


	//   ....[51]....
        /*0838*/ 	.word	0x00008bc0


	//   ....[52]....
        /*083c*/ 	.word	0x00008be0


	//   ....[53]....
        /*0840*/ 	.word	0x00008bf0


	//   ....[54]....
        /*0844*/ 	.word	0x00008c10


	//   ....[55]....
        /*0848*/ 	.word	0x00008c20


	//   ....[56]....
        /*084c*/ 	.word	0x00008c30


	//   ....[57]....
        /*0850*/ 	.word	0x00008c40


	//   ....[58]....
        /*0854*/ 	.word	0x00008c50


	//   ....[59]....
        /*0858*/ 	.word	0x00008c60


	//   ....[60]....
        /*085c*/ 	.word	0x00008c70


	//   ....[61]....
        /*0860*/ 	.word	0x00008c90


	//   ....[62]....
        /*0864*/ 	.word	0x00008ca0


	//   ....[63]....
        /*0868*/ 	.word	0x00008cc0


	//   ....[64]....
        /*086c*/ 	.word	0x00008ce0


	//   ....[65]....
        /*0870*/ 	.word	0x00008cf0


	//   ....[66]....
        /*0874*/ 	.word	0x00008d20


	//   ....[67]....
        /*0878*/ 	.word	0x00008d50


	//   ....[68]....
        /*087c*/ 	.word	0x00008d80


	//   ....[69]....
        /*0880*/ 	.word	0x00008db0


	//   ....[70]....
        /*0884*/ 	.word	0x00008de0


	//   ....[71]....
        /*0888*/ 	.word	0x00008e10


	//   ....[72]....
        /*088c*/ 	.word	0x00008e40


	//   ....[73]....
        /*0890*/ 	.word	0x00008e70


	//   ....[74]....
        /*0894*/ 	.word	0x00008ea0


	//   ....[75]....
        /*0898*/ 	.word	0x00008ed0


	//   ....[76]....
        /*089c*/ 	.word	0x00008f00


	//   ....[77]....
        /*08a0*/ 	.word	0x00008f30


	//   ....[78]....
        /*08a4*/ 	.word	0x00008f60


	//   ....[79]....
        /*08a8*/ 	.word	0x00008f90


	//   ....[80]....
        /*08ac*/ 	.word	0x00008fc0


	//   ....[81]....
        /*08b0*/ 	.word	0x00008ff0


	//   ....[82]....
        /*08b4*/ 	.word	0x00009020


	//   ....[83]....
        /*08b8*/ 	.word	0x000098e0


	//   ....[84]....
        /*08bc*/ 	.word	0x00009920


	//   ....[85]....
        /*08c0*/ 	.word	0x00009950


	//   ....[86]....
        /*08c4*/ 	.word	0x00009970


	//   ....[87]....
        /*08c8*/ 	.word	0x0000a070


	//   ....[88]....
        /*08cc*/ 	.word	0x0000a0a0


	//   ....[89]....
        /*08d0*/ 	.word	0x0000a160


	//   ....[90]....
        /*08d4*/ 	.word	0x0000a180


	//   ....[91]....
        /*08d8*/ 	.word	0x0000a240


	//   ....[92]....
        /*08dc*/ 	.word	0x0000a260


	//   ....[93]....
        /*08e0*/ 	.word	0x0000a330


	//   ....[94]....
        /*08e4*/ 	.word	0x0000a350


	//   ....[95]....
        /*08e8*/ 	.word	0x0000a700


	//   ....[96]....
        /*08ec*/ 	.word	0x0000a710


	//   ....[97]....
        /*08f0*/ 	.word	0x0000ab40


	//   ....[98]....
        /*08f4*/ 	.word	0x0000ab50


	//   ....[99]....
        /*08f8*/ 	.word	0x0000b850


	//   ....[100]....
        /*08fc*/ 	.word	0x0000b880


	//   ....[101]....
        /*0900*/ 	.word	0x0000b950


	//   ....[102]....
        /*0904*/ 	.word	0x0000b970


	//   ....[103]....
        /*0908*/ 	.word	0x0000ba30


	//   ....[104]....
        /*090c*/ 	.word	0x0000ba50


	//   ....[105]....
        /*0910*/ 	.word	0x0000bb20


	//   ....[106]....
        /*0914*/ 	.word	0x0000bb40


	//   ....[107]....
        /*0918*/ 	.word	0x0000bc80


	//   ....[108]....
        /*091c*/ 	.word	0x0000bea0


	//   ....[109]....
        /*0920*/ 	.word	0x0000bed0


	//   ....[110]....
        /*0924*/ 	.word	0x0000bf00


	//   ....[111]....
        /*0928*/ 	.word	0x0000bf30


	//   ....[112]....
        /*092c*/ 	.word	0x0000bf60


	//   ....[113]....
        /*0930*/ 	.word	0x0000bfa0


	//   ....[114]....
        /*0934*/ 	.word	0x0000c120


	//   ....[115]....
        /*0938*/ 	.word	0x0000c150


	//   ....[116]....
        /*093c*/ 	.word	0x0000c180


	//   ....[117]....
        /*0940*/ 	.word	0x0000c1b0


	//   ....[118]....
        /*0944*/ 	.word	0x0000c1e0


	//   ....[119]....
        /*0948*/ 	.word	0x0000c210


	//   ....[120]....
        /*094c*/ 	.word	0x0000c2a0


	//   ....[121]....
        /*0950*/ 	.word	0x0000c2f0


	//   ....[122]....
        /*0954*/ 	.word	0x0000c300


	//   ....[123]....
        /*0958*/ 	.word	0x0000c3a0


	//   ....[124]....
        /*095c*/ 	.word	0x0000e320


	//   ....[125]....
        /*0960*/ 	.word	0x0000e350


	//   ....[126]....
        /*0964*/ 	.word	0x0000e3f0


	//   ....[127]....
        /*0968*/ 	.word	0x0000e400


	//   ....[128]....
        /*096c*/ 	.word	0x0000e450


	//   ....[129]....
        /*0970*/ 	.word	0x0000e460


	//   ....[130]....
        /*0974*/ 	.word	0x0000e4b0


	//   ....[131]....
        /*0978*/ 	.word	0x0000e4c0


	//   ....[132]....
        /*097c*/ 	.word	0x0000e510


	//   ....[133]....
        /*0980*/ 	.word	0x0000e520


	//   ....[134]....
        /*0984*/ 	.word	0x0000e570


	//   ....[135]....
        /*0988*/ 	.word	0x0000e580


	//   ....[136]....
        /*098c*/ 	.word	0x0000e5d0


	//   ....[137]....
        /*0990*/ 	.word	0x0000e5e0


	//   ....[138]....
        /*0994*/ 	.word	0x0000e5f0


	//   ....[139]....
        /*0998*/ 	.word	0x0000e640


	//   ....[140]....
        /*099c*/ 	.word	0x0000e690


	//   ....[141]....
        /*09a0*/ 	.word	0x0000e6a0


	//   ....[142]....
        /*09a4*/ 	.word	0x0000e6b0


	//   ....[143]....
        /*09a8*/ 	.word	0x0000e710


	//   ....[144]....
        /*09ac*/ 	.word	0x0000eba0


	//   ....[145]....
        /*09b0*/ 	.word	0x0000ebd0


	//   ....[146]....
        /*09b4*/ 	.word	0x0000ec10


	//   ....[147]....
        /*09b8*/ 	.word	0x0000ec60


	//   ....[148]....
        /*09bc*/ 	.word	0x0000ec80


	//   ....[149]....
        /*09c0*/ 	.word	0x0000ecc0


	//   ....[150]....
        /*09c4*/ 	.word	0x0000ecf0


	//   ....[151]....
        /*09c8*/ 	.word	0x0000ed40


	//   ....[152]....
        /*09cc*/ 	.word	0x0000ed70


	//   ....[153]....
        /*09d0*/ 	.word	0x0000edd0


	//   ....[154]....
        /*09d4*/ 	.word	0x0000edf0


	//   ....[155]....
        /*09d8*/ 	.word	0x0000ee40


	//   ....[156]....
        /*09dc*/ 	.word	0x0000ee60


	//   ....[157]....
        /*09e0*/ 	.word	0x0000eeb0


	//   ....[158]....
        /*09e4*/ 	.word	0x0000eed0


	//   ....[159]....
        /*09e8*/ 	.word	0x0000eee0


	//   ....[160]....
        /*09ec*/ 	.word	0x0000ef70


	//   ....[161]....
        /*09f0*/ 	.word	0x0000ef90


	//   ....[162]....
        /*09f4*/ 	.word	0x0000efa0


	//   ....[163]....
        /*09f8*/ 	.word	0x0000eff0


	//   ....[164]....
        /*09fc*/ 	.word	0x0000f6a0


	//   ....[165]....
        /*0a00*/ 	.word	0x0000f6d0


	//   ....[166]....
        /*0a04*/ 	.word	0x0000f730


	//   ....[167]....
        /*0a08*/ 	.word	0x0000f770


	//   ....[168]....
        /*0a0c*/ 	.word	0x0000f7b0


	//   ....[169]....
        /*0a10*/ 	.word	0x0000f7f0


	//   ....[170]....
        /*0a14*/ 	.word	0x0000f830


	//   ....[171]....
        /*0a18*/ 	.word	0x0000f870


	//   ....[172]....
        /*0a1c*/ 	.word	0x0000f8b0


	//   ....[173]....
        /*0a20*/ 	.word	0x0000f8f0


	//   ....[174]....
        /*0a24*/ 	.word	0x0000f930


	//   ....[175]....
        /*0a28*/ 	.word	0x0000f970


	//   ....[176]....
        /*0a2c*/ 	.word	0x0000f9b0


	//   ....[177]....
        /*0a30*/ 	.word	0x0000f9e0


	//   ....[178]....
        /*0a34*/ 	.word	0x0000f9f0


	//   ....[179]....
        /*0a38*/ 	.word	0x0000fa30


	//   ....[180]....
        /*0a3c*/ 	.word	0x00010360


	//   ....[181]....
        /*0a40*/ 	.word	0x00010380


	//   ....[182]....
        /*0a44*/ 	.word	0x00010390


	//   ....[183]....
        /*0a48*/ 	.word	0x000103a0


	//   ....[184]....
        /*0a4c*/ 	.word	0x000103b0


	//   ....[185]....
        /*0a50*/ 	.word	0x000103c0


	//   ....[186]....
        /*0a54*/ 	.word	0x00010420


	//   ....[187]....
        /*0a58*/ 	.word	0x00010460


	//   ....[188]....
        /*0a5c*/ 	.word	0x00010480


	//   ....[189]....
        /*0a60*/ 	.word	0x00010490


	//   ....[190]....
        /*0a64*/ 	.word	0x000104d0


	//   ....[191]....
        /*0a68*/ 	.word	0x000104e0


	//   ....[192]....
        /*0a6c*/ 	.word	0x00010520


	//   ....[193]....
        /*0a70*/ 	.word	0x00010530


	//   ....[194]....
        /*0a74*/ 	.word	0x00010570


	//   ....[195]....
        /*0a78*/ 	.word	0x00010580


	//   ....[196]....
        /*0a7c*/ 	.word	0x00010590


	//   ....[197]....
        /*0a80*/ 	.word	0x000105a0


	//   ....[198]....
        /*0a84*/ 	.word	0x000105b0


	//   ....[199]....
        /*0a88*/ 	.word	0x00010650


	//   ....[200]....
        /*0a8c*/ 	.word	0x00010a00


	//   ....[201]....
        /*0a90*/ 	.word	0x00010a10


	//   ....[202]....
        /*0a94*/ 	.word	0x00010a20


	//   ....[203]....
        /*0a98*/ 	.word	0x00010a30


	//   ....[204]....
        /*0a9c*/ 	.word	0x00010a40


	//   ....[205]....
        /*0aa0*/ 	.word	0x00010a50


	//   ....[206]....
        /*0aa4*/ 	.word	0x00010a70


	//   ....[207]....
        /*0aa8*/ 	.word	0x00010ac0


	//   ....[208]....
        /*0aac*/ 	.word	0x00010b00


	//   ....[209]....
        /*0ab0*/ 	.word	0x00010b20


	//   ....[210]....
        /*0ab4*/ 	.word	0x00010b30


	//   ....[211]....
        /*0ab8*/ 	.word	0x00010b70


	//   ....[212]....
        /*0abc*/ 	.word	0x00010b80


	//   ....[213]....
        /*0ac0*/ 	.word	0x00010bc0


	//   ....[214]....
        /*0ac4*/ 	.word	0x00010bd0


	//   ....[215]....
        /*0ac8*/ 	.word	0x00010c10


	//   ....[216]....
        /*0acc*/ 	.word	0x00010c20


	//   ....[217]....
        /*0ad0*/ 	.word	0x00010c30


	//   ....[218]....
        /*0ad4*/ 	.word	0x00010c40


	//   ....[219]....
        /*0ad8*/ 	.word	0x00010c50


	//   ....[220]....
        /*0adc*/ 	.word	0x000120f0


	//   ....[221]....
        /*0ae0*/ 	.word	0x00012120


	//   ....[222]....
        /*0ae4*/ 	.word	0x00012150


	//   ....[223]....
        /*0ae8*/ 	.word	0x00012180


	//   ....[224]....
        /*0aec*/ 	.word	0x000121b0


	//   ....[225]....
        /*0af0*/ 	.word	0x000121c0


	//   ....[226]....
        /*0af4*/ 	.word	0x00012200


	//   ....[227]....
        /*0af8*/ 	.word	0x00012210


	//   ....[228]....
        /*0afc*/ 	.word	0x00012380


	//   ....[229]....
        /*0b00*/ 	.word	0x000123b0


	//   ....[230]....
        /*0b04*/ 	.word	0x000123e0


	//   ....[231]....
        /*0b08*/ 	.word	0x00012410


	//   ....[232]....
        /*0b0c*/ 	.word	0x00012440


	//   ....[233]....
        /*0b10*/ 	.word	0x00012480


	//   ....[234]....
        /*0b14*/ 	.word	0x00012500


	//   ....[235]....
        /*0b18*/ 	.word	0x00012550


	//   ....[236]....
        /*0b1c*/ 	.word	0x00012560


	//   ....[237]....
        /*0b20*/ 	.word	0x000125f0


	//   ....[238]....
        /*0b24*/ 	.word	0x00012c70


	//   ....[239]....
        /*0b28*/ 	.word	0x000131c0


	//   ....[240]....
        /*0b2c*/ 	.word	0x000132a0


	//   ....[241]....
        /*0b30*/ 	.word	0x00013390


	//   ....[242]....
        /*0b34*/ 	.word	0x000133f0


	//   ....[243]....
        /*0b38*/ 	.word	0x000134b0


	//   ....[244]....
        /*0b3c*/ 	.word	0x00013510


	//   ....[245]....
        /*0b40*/ 	.word	0x000135d0


	//   ....[246]....
        /*0b44*/ 	.word	0x00013630


	//   ....[247]....
        /*0b48*/ 	.word	0x000136f0


	//   ....[248]....
        /*0b4c*/ 	.word	0x00013750


	//   ....[249]....
        /*0b50*/ 	.word	0x00013810


	//   ....[250]....
        /*0b54*/ 	.word	0x00013870


	//   ....[251]....
        /*0b58*/ 	.word	0x00013930


	//   ....[252]....
        /*0b5c*/ 	.word	0x00013990


	//   ....[253]....
        /*0b60*/ 	.word	0x00013a50


	//   ....[254]....
        /*0b64*/ 	.word	0x00013ab0


	//   ....[255]....
        /*0b68*/ 	.word	0x00013b70


	//   ....[0]....
        /*0b6c*/ 	.word	0x00013bd0


	//   ....[1]....
        /*0b70*/ 	.word	0x00013c90


	//   ....[2]....
        /*0b74*/ 	.word	0x00013cf0


	//   ....[3]....
        /*0b78*/ 	.word	0x00013dc0


	//   ....[4]....
        /*0b7c*/ 	.word	0x00013f80


	//   ....[5]....
        /*0b80*/ 	.word	0x00014010


	//   ....[6]....
        /*0b84*/ 	.word	0x000140e0


	//   ....[7]....
        /*0b88*/ 	.word	0x00014130


	//   ....[8]....
        /*0b8c*/ 	.word	0x00014200


	//   ....[9]....
        /*0b90*/ 	.word	0x00014250


	//   ....[10]....
        /*0b94*/ 	.word	0x000142b0


	//   ....[11]....
        /*0b98*/ 	.word	0x00014380


	//   ....[12]....
        /*0b9c*/ 	.word	0x000143e0


	//   ....[13]....
        /*0ba0*/ 	.word	0x000144b0


	//   ....[14]....
        /*0ba4*/ 	.word	0x00014510


	//   ....[15]....
        /*0ba8*/ 	.word	0x000145e0


	//   ....[16]....
        /*0bac*/ 	.word	0x00014640


	//   ....[17]....
        /*0bb0*/ 	.word	0x00014700


	//   ....[18]....
        /*0bb4*/ 	.word	0x00014760


	//   ....[19]....
        /*0bb8*/ 	.word	0x00014820


	//   ....[20]....
        /*0bbc*/ 	.word	0x00014890


	//   ....[21]....
        /*0bc0*/ 	.word	0x00014940


	//   ....[22]....
        /*0bc4*/ 	.word	0x000149c0


	//   ....[23]....
        /*0bc8*/ 	.word	0x00014a60


	//   ....[24]....
        /*0bcc*/ 	.word	0x00014b00


	//   ....[25]....
        /*0bd0*/ 	.word	0x00014b70


	//   ....[26]....
        /*0bd4*/ 	.word	0x00014bf0


	//   ....[27]....
        /*0bd8*/ 	.word	0x00014ca0


	//   ....[28]....
        /*0bdc*/ 	.word	0x00014d20


	//   ....[29]....
        /*0be0*/ 	.word	0x00014dd0


	//   ....[30]....
        /*0be4*/ 	.word	0x00014e50


	//   ....[31]....
        /*0be8*/ 	.word	0x00014f00


	//   ....[32]....
        /*0bec*/ 	.word	0x00014f80


	//   ....[33]....
        /*0bf0*/ 	.word	0x00015030


	//   ....[34]....
        /*0bf4*/ 	.word	0x000150b0


	//   ....[35]....
        /*0bf8*/ 	.word	0x00015160


	//   ....[36]....
        /*0bfc*/ 	.word	0x000151e0


	//   ....[37]....
        /*0c00*/ 	.word	0x00015280


	//   ....[38]....
        /*0c04*/ 	.word	0x00015300


	//   ....[39]....
        /*0c08*/ 	.word	0x00015390


	//   ....[40]....
        /*0c0c*/ 	.word	0x000154c0


	//   ....[41]....
        /*0c10*/ 	.word	0x00015560


	//   ....[42]....
        /*0c14*/ 	.word	0x000155c0


	//   ....[43]....
        /*0c18*/ 	.word	0x00015670


	//   ....[44]....
        /*0c1c*/ 	.word	0x000156f0


	//   ....[45]....
        /*0c20*/ 	.word	0x00015780


	//   ....[46]....
        /*0c24*/ 	.word	0x00015810


	//   ....[47]....
        /*0c28*/ 	.word	0x000158a0


	//   ....[48]....
        /*0c2c*/ 	.word	0x00015900


	//   ....[49]....
        /*0c30*/ 	.word	0x000159b0


	//   ....[50]....
        /*0c34*/ 	.word	0x00015a10


	//   ....[51]....
        /*0c38*/ 	.word	0x00015ac0


	//   ....[52]....
        /*0c3c*/ 	.word	0x00015b20


	//   ....[53]....
        /*0c40*/ 	.word	0x00015bd0


	//   ....[54]....
        /*0c44*/ 	.word	0x00015c30


	//   ....[55]....
        /*0c48*/ 	.word	0x00015ce0


	//   ....[56]....
        /*0c4c*/ 	.word	0x00015d40


	//   ....[57]....
        /*0c50*/ 	.word	0x00015df0


	//   ....[58]....
        /*0c54*/ 	.word	0x00015e50


	//   ....[59]....
        /*0c58*/ 	.word	0x00015f00


	//   ....[60]....
        /*0c5c*/ 	.word	0x00015ff0


	//   ....[61]....
        /*0c60*/ 	.word	0x00016080


	//   ....[62]....
        /*0c64*/ 	.word	0x000160e0


	//   ....[63]....
        /*0c68*/ 	.word	0x00016190


	//   ....[64]....
        /*0c6c*/ 	.word	0x00016210


	//   ....[65]....
        /*0c70*/ 	.word	0x000162a0


	//   ....[66]....
        /*0c74*/ 	.word	0x00016330


	//   ....[67]....
        /*0c78*/ 	.word	0x000163c0


	//   ....[68]....
        /*0c7c*/ 	.word	0x00016420


	//   ....[69]....
        /*0c80*/ 	.word	0x000164d0


	//   ....[70]....
        /*0c84*/ 	.word	0x00016530


	//   ....[71]....
        /*0c88*/ 	.word	0x000165e0


	//   ....[72]....
        /*0c8c*/ 	.word	0x00016640


	//   ....[73]....
        /*0c90*/ 	.word	0x000166f0


	//   ....[74]....
        /*0c94*/ 	.word	0x00016750


	//   ....[75]....
        /*0c98*/ 	.word	0x00016800


	//   ....[76]....
        /*0c9c*/ 	.word	0x00016860


	//   ....[77]....
        /*0ca0*/ 	.word	0x00016910


	//   ....[78]....
        /*0ca4*/ 	.word	0x00016970


	//   ....[79]....
        /*0ca8*/ 	.word	0x00016a20


	//   ....[80]....
        /*0cac*/ 	.word	0x00016c70


	//----- nvinfo : EIATTR_REG_RECONFIG
	.align		4
.L_896:
        /*0cb0*/ 	.byte	0x01, 0x54
	.zero		2


	//----- nvinfo : EIATTR_SYSCALL_OFFSETS
	.align		4
        /*0cb4*/ 	.byte	0x04, 0x46
        /*0cb6*/ 	.short	(.L_898 - .L_897)


	//   ....[0]....
.L_897:
        /*0cb8*/ 	.word	0x00001c50


	//   ....[1]....
        /*0cbc*/ 	.word	0x0000d620


	//   ....[2]....
        /*0cc0*/ 	.word	0x0000d790


	//   ....[3]....
        /*0cc4*/ 	.word	0x0000d8f0


	//   ....[4]....
        /*0cc8*/ 	.word	0x0000da30


	//   ....[5]....
        /*0ccc*/ 	.word	0x0000f340


	//----- nvinfo : EIATTR_MBARRIER_INSTR_OFFSETS
	.align		4
.L_898:
        /*0cd0*/ 	.byte	0x04, 0x39
        /*0cd2*/ 	.short	(.L_900 - .L_899)


	//   ....[0]....
.L_899:
        /*0cd4*/ 	.word	0x00000180
        /*0cd8*/ 	.word	0x000000ff
        /*0cdc*/ 	.word	0x00022800
        /*0ce0*/ 	.short	0x0100
        /*0ce2*/ 	.byte	0x08
	.zero		1


	//   ....[1]....
        /*0ce4*/ 	.word	0x00000190
        /*0ce8*/ 	.word	0x000000ff
        /*0cec*/ 	.word	0x00022820
        /*0cf0*/ 	.short	0x0100
        /*0cf2*/ 	.byte	0x08
	.zero		1


	//   ....[2]....
        /*0cf4*/ 	.word	0x00000280
        /*0cf8*/ 	.word	0x000000ff
        /*0cfc*/ 	.word	0x00022830
        /*0d00*/ 	.short	0x0100
        /*0d02*/ 	.byte	0x08
	.zero		1


	//   ....[3]....
        /*0d04*/ 	.word	0x00000290
        /*0d08*/ 	.word	0x000000ff
        /*0d0c*/ 	.word	0x00022840
        /*0d10*/ 	.short	0x0100
        /*0d12*/ 	.byte	0x08
	.zero		1


	//   ....[4]....
        /*0d14*/ 	.word	0x000002a0
        /*0d18*/ 	.word	0x000000ff
        /*0d1c*/ 	.word	0x00022838
        /*0d20*/ 	.short	0x0100
        /*0d22*/ 	.byte	0x08
	.zero		1


	//   ....[5]....
        /*0d24*/ 	.word	0x000002b0
        /*0d28*/ 	.word	0x000000ff
        /*0d2c*/ 	.word	0x00022848
        /*0d30*/ 	.short	0x0100
        /*0d32*/ 	.byte	0x08
	.zero		1


	//   ....[6]....
        /*0d34*/ 	.word	0x000003e0
        /*0d38*/ 	.word	0x000000ff
        /*0d3c*/ 	.word	0x00022850
        /*0d40*/ 	.short	0x0100
        /*0d42*/ 	.byte	0x08
	.zero		1


	//   ....[7]....
        /*0d44*/ 	.word	0x000003f0
        /*0d48*/ 	.word	0x000000ff
        /*0d4c*/ 	.word	0x00022860
        /*0d50*/ 	.short	0x0100
        /*0d52*/ 	.byte	0x08
	.zero		1


	//   ....[8]....
        /*0d54*/ 	.word	0x00000400
        /*0d58*/ 	.word	0x000000ff
        /*0d5c*/ 	.word	0x00022858
        /*0d60*/ 	.short	0x0100
        /*0d62*/ 	.byte	0x08
	.zero		1


	//   ....[9]....
        /*0d64*/ 	.word	0x00000410
        /*0d68*/ 	.word	0x000000ff
        /*0d6c*/ 	.word	0x00022868
        /*0d70*/ 	.short	0x0100
        /*0d72*/ 	.byte	0x08
	.zero		1


	//   ....[10]....
        /*0d74*/ 	.word	0x00000500
        /*0d78*/ 	.word	0x000000ff
        /*0d7c*/ 	.word	0x00022870
        /*0d80*/ 	.short	0x0100
        /*0d82*/ 	.byte	0x06
	.zero		1


	//   ....[11]....
        /*0d84*/ 	.word	0x00000510
        /*0d88*/ 	.word	0x000000ff
        /*0d8c*/ 	.word	0x00022880
        /*0d90*/ 	.short	0x0100
        /*0d92*/ 	.byte	0x06
	.zero		1


	//   ....[12]....
        /*0d94*/ 	.word	0x00000520
        /*0d98*/ 	.word	0x000000ff
        /*0d9c*/ 	.word	0x00022878
        /*0da0*/ 	.short	0x0100
        /*0da2*/ 	.byte	0x06
	.zero		1


	//   ....[13]....
        /*0da4*/ 	.word	0x00000530
        /*0da8*/ 	.word	0x000000ff
        /*0dac*/ 	.word	0x00022888
        /*0db0*/ 	.short	0x0100
        /*0db2*/ 	.byte	0x06
	.zero		1


	//   ....[14]....
        /*0db4*/ 	.word	0x00000660
        /*0db8*/ 	.word	0x000000ff
        /*0dbc*/ 	.word	0x00022890
        /*0dc0*/ 	.short	0x0100
        /*0dc2*/ 	.byte	0x08
	.zero		1


	//   ....[15]....
        /*0dc4*/ 	.word	0x00000670
        /*0dc8*/ 	.word	0x000000ff
        /*0dcc*/ 	.word	0x000228a0
        /*0dd0*/ 	.short	0x0100
        /*0dd2*/ 	.byte	0x08
	.zero		1


	//   ....[16]....
        /*0dd4*/ 	.word	0x00000680
        /*0dd8*/ 	.word	0x000000ff
        /*0ddc*/ 	.word	0x00022898
        /*0de0*/ 	.short	0x0100
        /*0de2*/ 	.byte	0x08
	.zero		1


	//   ....[17]....
        /*0de4*/ 	.word	0x00000690
        /*0de8*/ 	.word	0x000000ff
        /*0dec*/ 	.word	0x000228a8
        /*0df0*/ 	.short	0x0100
        /*0df2*/ 	.byte	0x08
	.zero		1


	//   ....[18]....
        /*0df4*/ 	.word	0x000007e0
        /*0df8*/ 	.word	0x000000ff
        /*0dfc*/ 	.word	0x000228b0
        /*0e00*/ 	.short	0x0100
        /*0e02*/ 	.byte	0x08
	.zero		1


	//   ....[19]....
        /*0e04*/ 	.word	0x000007f0
        /*0e08*/ 	.word	0x000000ff
        /*0e0c*/ 	.word	0x000228c0
        /*0e10*/ 	.short	0x0100
        /*0e12*/ 	.byte	0x08
	.zero		1


	//   ....[20]....
        /*0e14*/ 	.word	0x00000800
        /*0e18*/ 	.word	0x000000ff
        /*0e1c*/ 	.word	0x000228b8
        /*0e20*/ 	.short	0x0100
        /*0e22*/ 	.byte	0x08
	.zero		1


	//   ....[21]....
        /*0e24*/ 	.word	0x00000810
        /*0e28*/ 	.word	0x000000ff
        /*0e2c*/ 	.word	0x000228c8
        /*0e30*/ 	.short	0x0100
        /*0e32*/ 	.byte	0x08
	.zero		1


	//   ....[22]....
        /*0e34*/ 	.word	0x00001cd0
        /*0e38*/ 	.word	0x000000ff
        /*0e3c*/ 	.word	0x00022800
        /*0e40*/ 	.short	0x010a
        /*0e42*/ 	.byte	0x37
	.zero		1


	//   ....[23]....
        /*0e44*/ 	.word	0x00001d50
        /*0e48*/ 	.word	0x00000004
        /*0e4c*/ 	.word	0x00022830
        /*0e50*/ 	.short	0x010a
        /*0e52*/ 	.byte	0x3f
	.zero		1


	//   ....[24]....
        /*0e54*/ 	.word	0x00001d90
        /*0e58*/ 	.word	0x00000004
        /*0e5c*/ 	.word	0x00022830
        /*0e60*/ 	.short	0x010a
        /*0e62*/ 	.byte	0x3f
	.zero		1


	//   ....[25]....
        /*0e64*/ 	.word	0x00002760
        /*0e68*/ 	.word	0x000000ff
        /*0e6c*/ 	.word	0x00000000
        /*0e70*/ 	.short	0x0101
        /*0e72*/ 	.byte	0x06
	.zero		1


	//   ....[26]....
        /*0e74*/ 	.word	0x00004db0
        /*0e78*/ 	.word	0x000000ff
        /*0e7c*/ 	.word	0x00022830
        /*0e80*/ 	.short	0x010a
        /*0e82*/ 	.byte	0x06
	.zero		1


	//   ....[27]....
        /*0e84*/ 	.word	0x00004df0
        /*0e88*/ 	.word	0x000000ff
        /*0e8c*/ 	.word	0x00022830
        /*0e90*/ 	.short	0x010a
        /*0e92*/ 	.byte	0x06
	.zero		1


	//   ....[28]....
        /*0e94*/ 	.word	0x000056b0
        /*0e98*/ 	.word	0x000000ff
        /*0e9c*/ 	.word	0x00022850
        /*0ea0*/ 	.short	0x010a
        /*0ea2*/ 	.byte	0x06
	.zero		1


	//   ....[29]....
        /*0ea4*/ 	.word	0x000056f0
        /*0ea8*/ 	.word	0x000000ff
        /*0eac*/ 	.word	0x00022850
        /*0eb0*/ 	.short	0x010a
        /*0eb2*/ 	.byte	0x06
	.zero		1


	//   ....[30]....
        /*0eb4*/ 	.word	0x00005a50
        /*0eb8*/ 	.word	0x000000ff
        /*0ebc*/ 	.word	0x00000000
        /*0ec0*/ 	.short	0x0101
        /*0ec2*/ 	.byte	0x06
	.zero		1


	//   ....[31]....
        /*0ec4*/ 	.word	0x00007040
        /*0ec8*/ 	.word	0x000000ff
        /*0ecc*/ 	.word	0x00000000
        /*0ed0*/ 	.short	0x0101
        /*0ed2*/ 	.byte	0x06
	.zero		1


	//   ....[32]....
        /*0ed4*/ 	.word	0x000076d0
        /*0ed8*/ 	.word	0x000000ff
        /*0edc*/ 	.word	0x00022850
        /*0ee0*/ 	.short	0x010a
        /*0ee2*/ 	.byte	0x05
	.zero		1


	//   ....[33]....
        /*0ee4*/ 	.word	0x00007710
        /*0ee8*/ 	.word	0x000000ff
        /*0eec*/ 	.word	0x00022850
        /*0ef0*/ 	.short	0x010a
        /*0ef2*/ 	.byte	0x05
	.zero		1


	//   ....[34]....
        /*0ef4*/ 	.word	0x00007d00
        /*0ef8*/ 	.word	0x000000ff
        /*0efc*/ 	.word	0x00000000
        /*0f00*/ 	.short	0x0101
        /*0f02*/ 	.byte	0x04
	.zero		1


	//   ....[35]....
        /*0f04*/ 	.word	0x0000a060
        /*0f08*/ 	.word	0x00000003
        /*0f0c*/ 	.word	0x00000000
        /*0f10*/ 	.short	0x0101
        /*0f12*/ 	.byte	0x3f
	.zero		1


	//   ....[36]....
        /*0f14*/ 	.word	0x0000a500
        /*0f18*/ 	.word	0x00000006
        /*0f1c*/ 	.word	0x00000000
        /*0f20*/ 	.short	0x0101
        /*0f22*/ 	.byte	0x3f
	.zero		1


	//   ....[37]....
        /*0f24*/ 	.word	0x0000dff0
        /*0f28*/ 	.word	0x00000000
        /*0f2c*/ 	.word	0x00022880
        /*0f30*/ 	.short	0x010a
        /*0f32*/ 	.byte	0x3f
	.zero		1


	//   ....[38]....
        /*0f34*/ 	.word	0x0000e870
        /*0f38*/ 	.word	0x00000000
        /*0f3c*/ 	.word	0x00022870
        /*0f40*/ 	.short	0x0107
        /*0f42*/ 	.byte	0x3f
	.zero		1


	//   ....[39]....
        /*0f44*/ 	.word	0x0000e930
        /*0f48*/ 	.word	0x00000000
        /*0f4c*/ 	.word	0x00022870
        /*0f50*/ 	.short	0x0101
        /*0f52*/ 	.byte	0x3f
	.zero		1


	//   ....[40]....
        /*0f54*/ 	.word	0x0000e960
        /*0f58*/ 	.word	0x00000000
        /*0f5c*/ 	.word	0x00022840
        /*0f60*/ 	.short	0x010a
        /*0f62*/ 	.byte	0x3f
	.zero		1


	//   ....[41]....
        /*0f64*/ 	.word	0x0000f090
        /*0f68*/ 	.word	0x00000000
        /*0f6c*/ 	.word	0x00022830
        /*0f70*/ 	.short	0x0107
        /*0f72*/ 	.byte	0x3f
	.zero		1


	//   ....[42]....
        /*0f74*/ 	.word	0x0000f150
        /*0f78*/ 	.word	0x00000000
        /*0f7c*/ 	.word	0x00022830
        /*0f80*/ 	.short	0x0101
        /*0f82*/ 	.byte	0x3f
	.zero		1


	//   ....[43]....
        /*0f84*/ 	.word	0x0000fae0
        /*0f88*/ 	.word	0x00000010
        /*0f8c*/ 	.word	0x00022800
        /*0f90*/ 	.short	0x0107
        /*0f92*/ 	.byte	0x3f
	.zero		1


	//   ....[44]....
        /*0f94*/ 	.word	0x0000fbd0
        /*0f98*/ 	.word	0x00000010
        /*0f9c*/ 	.word	0x00022800
        /*0fa0*/ 	.short	0x0101
        /*0fa2*/ 	.byte	0x3f
	.zero		1


	//   ....[45]....
        /*0fa4*/ 	.word	0x0000fbf0
        /*0fa8*/ 	.word	0x00000010
        /*0fac*/ 	.word	0x00022820
        /*0fb0*/ 	.short	0x010a
        /*0fb2*/ 	.byte	0x3f
	.zero		1


	//   ....[46]....
        /*0fb4*/ 	.word	0x000100f0
        /*0fb8*/ 	.word	0x00000000
        /*0fbc*/ 	.word	0x00022880
        /*0fc0*/ 	.short	0x010a
        /*0fc2*/ 	.byte	0x3f
	.zero		1


	//   ....[47]....
        /*0fc4*/ 	.word	0x000106d0
        /*0fc8*/ 	.word	0x00000000
        /*0fcc*/ 	.word	0x00022870
        /*0fd0*/ 	.short	0x0107
        /*0fd2*/ 	.byte	0x3f
	.zero		1


	//   ....[48]....
        /*0fd4*/ 	.word	0x00010790
        /*0fd8*/ 	.word	0x00000000
        /*0fdc*/ 	.word	0x00022870
        /*0fe0*/ 	.short	0x0101
        /*0fe2*/ 	.byte	0x3f
	.zero		1


	//   ....[49]....
        /*0fe4*/ 	.word	0x000107c0
        /*0fe8*/ 	.word	0x00000000
        /*0fec*/ 	.word	0x00022840
        /*0ff0*/ 	.short	0x010a
        /*0ff2*/ 	.byte	0x3f
	.zero		1


	//   ....[50]....
        /*0ff4*/ 	.word	0x00010d60
        /*0ff8*/ 	.word	0x00000000
        /*0ffc*/ 	.word	0x00022830
        /*1000*/ 	.short	0x0107
        /*1002*/ 	.byte	0x3f
	.zero		1


	//   ....[51]....
        /*1004*/ 	.word	0x00010e20
        /*1008*/ 	.word	0x00000000
        /*100c*/ 	.word	0x00022830
        /*1010*/ 	.short	0x0101
        /*1012*/ 	.byte	0x3f
	.zero		1


	//   ....[52]....
        /*1014*/ 	.word	0x00010eb0
        /*1018*/ 	.word	0x00000000
        /*101c*/ 	.word	0x00022870
        /*1020*/ 	.short	0x010a
        /*1022*/ 	.byte	0x3f
	.zero		1


	//   ....[53]....
        /*1024*/ 	.word	0x00010f40
        /*1028*/ 	.word	0x00000000
        /*102c*/ 	.word	0x00022860
        /*1030*/ 	.short	0x010a
        /*1032*/ 	.byte	0x3f
	.zero		1


	//   ....[54]....
        /*1034*/ 	.word	0x00011500
        /*1038*/ 	.word	0x00000000
        /*103c*/ 	.word	0x00022850
        /*1040*/ 	.short	0x0101
        /*1042*/ 	.byte	0x3f
	.zero		1


	//   ....[55]....
        /*1044*/ 	.word	0x00011590
        /*1048*/ 	.word	0x00000000
        /*104c*/ 	.word	0x00000000
        /*1050*/ 	.short	0x0101
        /*1052*/ 	.byte	0x3f
	.zero		1


	//   ....[56]....
        /*1054*/ 	.word	0x00011760
        /*1058*/ 	.word	0x00000002
        /*105c*/ 	.word	0x00022870
        /*1060*/ 	.short	0x010a
        /*1062*/ 	.byte	0x3f
	.zero		1


	//   ....[57]....
        /*1064*/ 	.word	0x000117e0
        /*1068*/ 	.word	0x00000002
        /*106c*/ 	.word	0x00022860
        /*1070*/ 	.short	0x010a
        /*1072*/ 	.byte	0x3f
	.zero		1


	//   ....[58]....
        /*1074*/ 	.word	0x00011db0
        /*1078*/ 	.word	0x00000002
        /*107c*/ 	.word	0x00022850
        /*1080*/ 	.short	0x0101
        /*1082*/ 	.byte	0x3f
	.zero		1


	//   ....[59]....
        /*1084*/ 	.word	0x00011e60
        /*1088*/ 	.word	0x00000002
        /*108c*/ 	.word	0x00000000
        /*1090*/ 	.short	0x0101
        /*1092*/ 	.byte	0x3f
	.zero		1


	//   ....[60]....
        /*1094*/ 	.word	0x00012bf0
        /*1098*/ 	.word	0x00000005
        /*109c*/ 	.word	0x00022820
        /*10a0*/ 	.short	0x010a
        /*10a2*/ 	.byte	0x3f
	.zero		1


	//   ....[61]....
        /*10a4*/ 	.word	0x00012d70
        /*10a8*/ 	.word	0x00000003
        /*10ac*/ 	.word	0x00022840
        /*10b0*/ 	.short	0x010a
        /*10b2*/ 	.byte	0x3f
	.zero		1


	//   ....[62]....
        /*10b4*/ 	.word	0x00012e10
        /*10b8*/ 	.word	0x0000001f
        /*10bc*/ 	.word	0x00022840
        /*10c0*/ 	.short	0x010a
        /*10c2*/ 	.byte	0x3f
	.zero		1


	//   ....[63]....
        /*10c4*/ 	.word	0x00012e50
        /*10c8*/ 	.word	0x00000003
        /*10cc*/ 	.word	0x00022860
        /*10d0*/ 	.short	0x010a
        /*10d2*/ 	.byte	0x3f
	.zero		1


	//   ....[64]....
        /*10d4*/ 	.word	0x00012e90
        /*10d8*/ 	.word	0x0000001f
        /*10dc*/ 	.word	0x00022860
        /*10e0*/ 	.short	0x010a
        /*10e2*/ 	.byte	0x3f
	.zero		1


	//   ....[65]....
        /*10e4*/ 	.word	0x00012ed0
        /*10e8*/ 	.word	0x00000003
        /*10ec*/ 	.word	0x00022880
        /*10f0*/ 	.short	0x010a
        /*10f2*/ 	.byte	0x3f
	.zero		1


	//   ....[66]....
        /*10f4*/ 	.word	0x00012f10
        /*10f8*/ 	.word	0x0000001f
        /*10fc*/ 	.word	0x00022880
        /*1100*/ 	.short	0x010a
        /*1102*/ 	.byte	0x3f
	.zero		1


	//   ....[67]....
        /*1104*/ 	.word	0x00012f80
        /*1108*/ 	.word	0x00000003
        /*110c*/ 	.word	0x00022800
        /*1110*/ 	.short	0x010a
        /*1112*/ 	.byte	0x3f
	.zero		1


	//   ....[68]....
        /*1114*/ 	.word	0x00012fd0
        /*1118*/ 	.word	0x00000004
        /*111c*/ 	.word	0x00022830
        /*1120*/ 	.short	0x010a
        /*1122*/ 	.byte	0x3f
	.zero		1


	//   ....[69]....
        /*1124*/ 	.word	0x00013030
        /*1128*/ 	.word	0x00000006
        /*112c*/ 	.word	0x00022830
        /*1130*/ 	.short	0x010a
        /*1132*/ 	.byte	0x3f
	.zero		1


	//   ....[70]....
        /*1134*/ 	.word	0x00013090
        /*1138*/ 	.word	0x00000006
        /*113c*/ 	.word	0x00022850
        /*1140*/ 	.short	0x010a
        /*1142*/ 	.byte	0x3f
	.zero		1


	//   ....[71]....
        /*1144*/ 	.word	0x000130f0
        /*1148*/ 	.word	0x00000007
        /*114c*/ 	.word	0x00022850
        /*1150*/ 	.short	0x010a
        /*1152*/ 	.byte	0x3f
	.zero		1


	//   ....[72]....
        /*1154*/ 	.word	0x000131f0
        /*1158*/ 	.word	0x00000000
        /*115c*/ 	.word	0x00022880
        /*1160*/ 	.short	0x010a
        /*1162*/ 	.byte	0x3f
	.zero		1


	//   ....[73]....
        /*1164*/ 	.word	0x00013ed0
        /*1168*/ 	.word	0x00000000
        /*116c*/ 	.word	0x00022840
        /*1170*/ 	.short	0x010a
        /*1172*/ 	.byte	0x3f
	.zero		1


	//   ....[74]....
        /*1174*/ 	.word	0x000153c0
        /*1178*/ 	.word	0x00000010
        /*117c*/ 	.word	0x00022820
        /*1180*/ 	.short	0x010a
        /*1182*/ 	.byte	0x3f
	.zero		1


	//   ....[75]....
        /*1184*/ 	.word	0x00015410
        /*1188*/ 	.word	0x00000000
        /*118c*/ 	.word	0x00022880
        /*1190*/ 	.short	0x010a
        /*1192*/ 	.byte	0x3f
	.zero		1


	//   ....[76]....
        /*1194*/ 	.word	0x00015f40
        /*1198*/ 	.word	0x00000000
        /*119c*/ 	.word	0x00022840
        /*11a0*/ 	.short	0x010a
        /*11a2*/ 	.byte	0x3f
	.zero		1


	//   ....[77]....
        /*11a4*/ 	.word	0x00016a50
        /*11a8*/ 	.word	0x00000000
        /*11ac*/ 	.word	0x00022870
        /*11b0*/ 	.short	0x010a
        /*11b2*/ 	.byte	0x3f
	.zero		1


	//   ....[78]....
        /*11b4*/ 	.word	0x00016aa0
        /*11b8*/ 	.word	0x00000000
        /*11bc*/ 	.word	0x00022860
        /*11c0*/ 	.short	0x010a
        /*11c2*/ 	.byte	0x3f
	.zero		1


	//   ....[79]....
        /*11c4*/ 	.word	0x00016af0
        /*11c8*/ 	.word	0x00000002
        /*11cc*/ 	.word	0x00022870
        /*11d0*/ 	.short	0x010a
        /*11d2*/ 	.byte	0x3f
	.zero		1


	//   ....[80]....
        /*11d4*/ 	.word	0x00016b40
        /*11d8*/ 	.word	0x00000002
        /*11dc*/ 	.word	0x00022860
        /*11e0*/ 	.short	0x010a
        /*11e2*/ 	.byte	0x3f
	.zero		1


	//   ....[81]....
        /*11e4*/ 	.word	0x00016b90
        /*11e8*/ 	.word	0x00000005
        /*11ec*/ 	.word	0x00022820
        /*11f0*/ 	.short	0x010a
        /*11f2*/ 	.byte	0x3f
	.zero		1


	//   ....[82]....
        /*11f4*/ 	.word	0x00016d30
        /*11f8*/ 	.word	0x00000003
        /*11fc*/ 	.word	0x00022840
        /*1200*/ 	.short	0x010a
        /*1202*/ 	.byte	0x3f
	.zero		1


	//   ....[83]....
        /*1204*/ 	.word	0x00016d80
        /*1208*/ 	.word	0x0000001f
        /*120c*/ 	.word	0x00022840
        /*1210*/ 	.short	0x010a
        /*1212*/ 	.byte	0x3f
	.zero		1


	//   ....[84]....
        /*1214*/ 	.word	0x00016dd0
        /*1218*/ 	.word	0x00000003
        /*121c*/ 	.word	0x00022860
        /*1220*/ 	.short	0x010a
        /*1222*/ 	.byte	0x3f
	.zero		1


	//   ....[85]....
        /*1224*/ 	.word	0x00016e20
        /*1228*/ 	.word	0x0000001f
        /*122c*/ 	.word	0x00022860
        /*1230*/ 	.short	0x010a
        /*1232*/ 	.byte	0x3f
	.zero		1


	//   ....[86]....
        /*1234*/ 	.word	0x00016e70
        /*1238*/ 	.word	0x00000003
        /*123c*/ 	.word	0x00022880
        /*1240*/ 	.short	0x010a
        /*1242*/ 	.byte	0x3f
	.zero		1


	//----- nvinfo : EIATTR_NUM_MBARRIERS
	.align		4
.L_900:
        /*1244*/ 	.byte	0x03, 0x38
        /*1246*/ 	.short	0x0016


	//----- nvinfo : EIATTR_EXIT_INSTR_OFFSETS
	.align		4
        /*1248*/ 	.byte	0x04, 0x1c
        /*124a*/ 	.short	(.L_902 - .L_901)


	//   ....[0]....
.L_901:
        /*124c*/ 	.word	0x000009c0


	//   ....[1]....
        /*1250*/ 	.word	0x0000bc30


	//   ....[2]....
        /*1254*/ 	.word	0x00012f60


	//----- nvinfo : EIATTR_MAX_THREADS
	.align		4
.L_902:
        /*1258*/ 	.byte	0x04, 0x05
        /*125a*/ 	.short	(.L_904 - .L_903)
.L_903:
        /*125c*/ 	.word	0x00000180
        /*1260*/ 	.word	0x00000001
        /*1264*/ 	.word	0x00000001


	//----- nvinfo : EIATTR_CRS_STACK_SIZE
	.align		4
.L_904:
        /*1268*/ 	.byte	0x04, 0x1e
        /*126a*/ 	.short	(.L_906 - .L_905)
.L_905:
        /*126c*/ 	.word	0x00000000


	//----- nvinfo : EIATTR_CBANK_PARAM_SIZE
	.align		4
.L_906:
        /*1270*/ 	.byte	0x03, 0x19
        /*1272*/ 	.short	0x0af0


	//----- nvinfo : EIATTR_PARAM_CBANK
	.align		4
        /*1274*/ 	.byte	0x04, 0x0a
        /*1276*/ 	.short	(.L_908 - .L_907)
	.align		4
.L_907:
        /*1278*/ 	.word	index@(.nv.constant0._ZN7cutlass13device_kernelIN5flash11enable_sm90INS1_16FlashAttnFwdSm90INS1_25CollectiveMainloopFwdSm90ILi2EN4cute5tupleIJNS5_1CILi1EEES8_S8_EEENS6_IJNS7_ILi128EEENS7_ILi160EEESA_EEELi128ENS_12float_e4m3_tEfNS_4arch4Sm90ELb0ELb0ELb0ELb1ELb1ELb0ELb0ELb1ELb1ELb1ELb1ELb0EEENS1_21CollectiveEpilogueFwdINS6_IJSA_SA_SB_EEES9_NS_10bfloat16_tESF_Li256ELb1ELb1ELb1ELb1EEENS1_36VarlenDynamicPersistentTileSchedulerILi128ELi160ELi256ELi128ELb1ELb1ELb1ELb0ELb1ELb1EEEEEEEEEvNT_6ParamsE)
        /*127c*/ 	.short	0x0210
        /*127e*/ 	.short	0x0af0


	//----- nvinfo : EIATTR_SW_WAR
	.align		4
.L_908:
        /*1280*/ 	.byte	0x04, 0x36
        /*1282*/ 	.short	(.L_910 - .L_909)
.L_909:
        /*1284*/ 	.word	0x00000008
.L_910:


//--------------------- .nv.info._ZN7cutlass13device_kernelIN5flash11enable_sm90INS1_16FlashAttnFwdSm90INS1_25CollectiveMainloopFwdSm90ILi2EN4cute5tupleIJNS5_1CILi1EEES8_S8_EEENS6_IJNS7_ILi128EEENS7_ILi160EEESA_EEELi128ENS_12float_e4m3_tEfNS_4arch4Sm90ELb0ELb0ELb0ELb1ELb1ELb1ELb0ELb1ELb1ELb1ELb1ELb0EEENS1_21CollectiveEpilogueFwdINS6_IJSA_SA_SB_EEES9_NS_10bfloat16_tESF_Li256ELb1ELb1ELb1ELb1EEENS1_36VarlenDynamicPersistentTileSchedulerILi128ELi160ELi256ELi128ELb1ELb1ELb1ELb0ELb1ELb1EEEEEEEEEvNT_6ParamsE --------------------------
	.section	.nv.info._ZN7cutlass13device_kernelIN5flash11enable_sm90INS1_16FlashAttnFwdSm90INS1_25CollectiveMainloopFwdSm90ILi2EN4cute5tupleIJNS5_1CILi1EEES8_S8_EEENS6_IJNS7_ILi128EEENS7_ILi160EEESA_EEELi128ENS_12float_e4m3_tEfNS_4arch4Sm90ELb0ELb0ELb0ELb1ELb1ELb1ELb0ELb1ELb1ELb1ELb1ELb0EEENS1_21CollectiveEpilogueFwdINS6_IJSA_SA_SB_EEES9_NS_10bfloat16_tESF_Li256ELb1ELb1ELb1ELb1EEENS1_36VarlenDynamicPersistentTileSchedulerILi128ELi160ELi256ELi128ELb1ELb1ELb1ELb0ELb1ELb1EEEEEEEEEvNT_6ParamsE,"",@"SHT_CUDA_INFO"
	.sectionflags	@""
	.align	4


	//----- nvinfo : EIATTR_CUDA_API_VERSION
	.align		4
        /*0000*/ 	.byte	0x04, 0x37
        /*0002*/ 	.short	(.L_912 - .L_911)
.L_911:
        /*0004*/ 	.word	0x00000082


	//----- nvinfo : EIATTR_KPARAM_INFO
	.align		4
.L_912:
        /*0008*/ 	.byte	0x04, 0x17
        /*000a*/ 	.short	(.L_914 - .L_913)
.L_913:
        /*000c*/ 	.word	0x00000000
        /*0010*/ 	.short	0x0000
        /*0012*/ 	.short	0x0070
        /*0014*/ 	.byte	0x00, 0xf0, 0x01, 0x2a


	//----- nvinfo : EIATTR_SPARSE_MMA_MASK
	.align		4
.L_914:
        /*0018*/ 	.byte	0x03, 0x50
        /*001a*/ 	.short	0x0000


	//----- nvinfo : EIATTR_MAXREG_COUNT
	.align		4
        /*001c*/ 	.byte	0x03, 0x1b
        /*001e*/ 	.short	0x00a8


	//----- nvinfo : EIATTR_NUM_BARRIERS
	.align		4
        /*0020*/ 	.byte	0x02, 0x4c
        /*0022*/ 	.byte	0x10
	.zero		1


	//----- nvinfo : EIATTR_EXTERNS
	.align		4
        /*0024*/ 	.byte	0x04, 0x0f
        /*0026*/ 	.short	(.L_916 - .L_915)


	//   ....[0]....
	.align		4
.L_915:
        /*0028*/ 	.word	index@(__assertfail)


	//----- nvinfo : EIATTR_ANNOTATIONS
	.align		4
.L_916:
        /*002c*/ 	.byte	0x04, 0x55
        /*002e*/ 	.short	(.L_918 - .L_917)


	//   ....[0]....
.L_917:
        /* <DEDUP_REMOVED lines=79> */


	//----- nvinfo : EIATTR_MERCURY_ISA_VERSION
	.align		4
.L_918:
        /*0508*/ 	.byte	0x03, 0x5f
        /*050a*/ 	.short	0x0101


	//----- nvinfo : EIATTR_UNUSED_LOAD_BYTE_OFFSET
	.align		4
        /*050c*/ 	.byte	0x04, 0x44
        /*050e*/ 	.short	(.L_920 - .L_919)


	//   ....[0]....
.L_919:
        /*0510*/ 	.word	0x00000a60
        /*0514*/ 	.word	0x0000fff0


	//   ....[1]....
        /*0518*/ 	.word	0x000153d0
        /*051c*/ 	.word	0x0000fff0


	//----- nvinfo : EIATTR_INT_WARP_WIDE_INSTR_OFFSETS
	.align		4
.L_920:
        /*0520*/ 	.byte	0x04, 0x31
        /*0522*/ 	.short	(.L_922 - .L_921)


	//   ....[0]....
.L_921:
        /*0524*/ 	.word	0x00000120


	//   ....[1]....
        /*0528*/ 	.word	0x000001c0


	//   ....[2]....
        /*052c*/ 	.word	0x00000230


	//   ....[3]....
        /*0530*/ 	.word	0x0001be90


	//   ....[4]....
        /*0534*/ 	.word	0x0001bf20


	//   ....[5]....
        /*0538*/ 	.word	0x000202e0


	//   ....[6]....
        /*053c*/ 	.word	0x00020370


	//----- nvinfo : EIATTR_COOP_GROUP_MASK_REGIDS
	.align		4
.L_922:
        /*0540*/ 	.byte	0x04, 0x29
        /*0542*/ 	.short	(.L_924 - .L_923)


	//   ....[0]....
.L_923:
        /*0544*/ 	.word	0xffffffff


	//   ....[1]....
        /*0548*/ 	.word	0xffffffff


	//   ....[2]....
        /*054c*/ 	.word	0xffffffff


	//   ....[3]....
        /*0550*/ 	.word	0xffffffff


	//   ....[4]....
        /*0554*/ 	.word	0xffffffff


	//   ....[5]....
        /*0558*/ 	.word	0xffffffff


	//   ....[6]....
        /*055c*/ 	.word	0xffffffff


	//   ....[7]....
        /*0560*/ 	.word	0xffffffff


	//   ....[8]....
        /*0564*/ 	.word	0xffffffff


	//   ....[9]....
        /*0568*/ 	.word	0xffffffff


	//   ....[10]....
        /*056c*/ 	.word	0xffffffff


	//   ....[11]....
        /*0570*/ 	.word	0xffffffff


	//   ....[12]....
        /*0574*/ 	.word	0xffffffff


	//   ....[13]....
        /*0578*/ 	.word	0xffffffff


	//   ....[14]....
        /*057c*/ 	.word	0xffffffff


	//   ....[15]....
        /*0580*/ 	.word	0xffffffff


	//   ....[16]....
        /*0584*/ 	.word	0xffffffff


	//   ....[17]....
        /*0588*/ 	.word	0xffffffff


	//   ....[18]....
        /*058c*/ 	.word	0xffffffff


	//   ....[19]....
        /*0590*/ 	.word	0xffffffff


	//   ....[20]....
        /*0594*/ 	.word	0xffffffff


	//   ....[21]....
        /*0598*/ 	.word	0xffffffff


	//   ....[22]....
        /*059c*/ 	.word	0xffffffff


	//   ....[23]....
        /*05a0*/ 	.word	0xffffffff


	//   ....[24]....
        /*05a4*/ 	.word	0xffffffff


	//   ....[25]....
        /*05a8*/ 	.word	0xffffffff


	//   ....[26]....
        /*05ac*/ 	.word	0xffffffff


	//   ....[27]....
        /*05b0*/ 	.word	0xffffffff


	//   ....[28]....
        /*05b4*/ 	.word	0xffffffff


	//   ....[29]....
        /*05b8*/ 	.word	0xffffffff


	//   ....[30]....
        /*05bc*/ 	.word	0xffffffff


	//   ....[31]....
        /*05c0*/ 	.word	0xffffffff


	//   ....[32]....
        /*05c4*/ 	.word	0xffffffff


	//   ....[33]....
        /*05c8*/ 	.word	0xffffffff


	//   ....[34]....
        /*05cc*/ 	.word	0xffffffff


	//   ....[35]....
        /*05d0*/ 	.word	0xffffffff


	//   ....[36]....
        /*05d4*/ 	.word	0xffffffff


	//   ....[37]....
        /*05d8*/ 	.word	0xffffffff


	//   ....[38]....
        /*05dc*/ 	.word	0xffffffff


	//   ....[39]....
        /*05e0*/ 	.word	0xffffffff


	//   ....[40]....
        /*05e4*/ 	.word	0xffffffff


	//   ....[41]....
        /*05e8*/ 	.word	0xffffffff


	//   ....[42]....
        /*05ec*/ 	.word	0xffffffff


	//   ....[43]....
        /*05f0*/ 	.word	0xffffffff


	//   ....[44]....
        /*05f4*/ 	.word	0xffffffff


	//   ....[45]....
        /*05f8*/ 	.word	0xffffffff


	//   ....[46]....
        /*05fc*/ 	.word	0xffffffff


	//   ....[47]....
        /*0600*/ 	.word	0xffffffff


	//   ....[48]....
        /*0604*/ 	.word	0xffffffff


	//   ....[49]....
        /*0608*/ 	.word	0xffffffff


	//   ....[50]....
        /*060c*/ 	.word	0xffffffff


	//   ....[51]....
        /*0610*/ 	.word	0xffffffff


	//   ....[52]....
        /*0614*/ 	.word	0xffffffff


	//   ....[53]....
        /*0618*/ 	.word	0xffffffff


	//   ....[54]....
        /*061c*/ 	.word	0xffffffff


	//   ....[55]....
        /*0620*/ 	.word	0xffffffff


	//   ....[56]....
        /*0624*/ 	.word	0xffffffff


	//   ....[57]....
        /*0628*/ 	.word	0xffffffff


	//   ....[58]....
        /*062c*/ 	.word	0xffffffff


	//   ....[59]....
        /*0630*/ 	.word	0xffffffff


	//   ....[60]....
        /*0634*/ 	.word	0xffffffff


	//   ....[61]....
        /*0638*/ 	.word	0xffffffff


	//   ....[62]....
        /*063c*/ 	.word	0xffffffff


	//   ....[63]....
        /*0640*/ 	.word	0xffffffff


	//   ....[64]....
        /*0644*/ 	.word	0xffffffff


	//   ....[65]....
        /*0648*/ 	.word	0xffffffff


	//   ....[66]....
        /*064c*/ 	.word	0xffffffff


	//   ....[67]....
        /*0650*/ 	.word	0xffffffff


	//   ....[68]....
        /*0654*/ 	.word	0xffffffff


	//   ....[69]....
        /*0658*/ 	.word	0xffffffff


	//   ....[70]....
        /*065c*/ 	.word	0xffffffff


	//   ....[71]....
        /*0660*/ 	.word	0xffffffff


	//   ....[72]....
        /*0664*/ 	.word	0xffffffff


	//   ....[73]....
        /*0668*/ 	.word	0xffffffff


	//   ....[74]....
        /*066c*/ 	.word	0xffffffff


	//   ....[75]....
        /*0670*/ 	.word	0xffffffff


	//   ....[76]....
        /*0674*/ 	.word	0xffffffff


	//   ....[77]....
        /*0678*/ 	.word	0xffffffff


	//   ....[78]....
        /*067c*/ 	.word	0xffffffff


	//   ....[79]....
        /*0680*/ 	.word	0xffffffff


	//   ....[80]....
        /*0684*/ 	.word	0xffffffff


	//   ....[81]....
        /*0688*/ 	.word	0xffffffff


	//   ....[82]....
        /*068c*/ 	.word	0xffffffff


	//   ....[83]....
        /*0690*/ 	.word	0xffffffff


	//   ....[84]....
        /*0694*/ 	.word	0xffffffff


	//   ....[85]....
        /*0698*/ 	.word	0xffffffff


	//   ....[86]....
        /*069c*/ 	.word	0xffffffff


	//   ....[87]....
        /*06a0*/ 	.word	0xffffffff


	//   ....[88]....
        /*06a4*/ 	.word	0xffffffff


	//   ....[89]....
        /*06a8*/ 	.word	0xffffffff


	//   ....[90]....
        /*06ac*/ 	.word	0xffffffff


	//   ....[91]....
        /*06b0*/ 	.word	0xffffffff


	//   ....[92]....
        /*06b4*/ 	.word	0xffffffff


	//   ....[93]....
        /*06b8*/ 	.word	0xffffffff


	//   ....[94]....
        /*06bc*/ 	.word	0xffffffff


	//   ....[95]....
        /*06c0*/ 	.word	0xffffffff


	//   ....[96]....
        /*06c4*/ 	.word	0xffffffff


	//   ....[97]....
        /*06c8*/ 	.word	0xffffffff


	//   ....[98]....
        /*06cc*/ 	.word	0xffffffff


	//   ....[99]....
        /*06d0*/ 	.word	0xffffffff


	//   ....[100]....
        /*06d4*/ 	.word	0xffffffff


	//   ....[101]....
        /*06d8*/ 	.word	0xffffffff


	//   ....[102]....
        /*06dc*/ 	.word	0xffffffff


	//   ....[103]....
        /*06e0*/ 	.word	0xffffffff


	//   ....[104]....
        /*06e4*/ 	.word	0xffffffff


	//   ....[105]....
        /*06e8*/ 	.word	0xffffffff


	//   ....[106]....
        /*06ec*/ 	.word	0xffffffff


	//   ....[107]....
        /*06f0*/ 	.word	0xffffffff


	//   ....[108]....
        /*06f4*/ 	.word	0xffffffff


	//   ....[109]....
        /*06f8*/ 	.word	0xffffffff


	//   ....[110]....
        /*06fc*/ 	.word	0xffffffff


	//   ....[111]....
        /*0700*/ 	.word	0xffffffff


	//   ....[112]....
        /*0704*/ 	.word	0xffffffff


	//   ....[113]....
        /*0708*/ 	.word	0xffffffff


	//   ....[114]....
        /*070c*/ 	.word	0xffffffff


	//   ....[115]....
        /*0710*/ 	.word	0xffffffff


	//   ....[116]....
        /*0714*/ 	.word	0xffffffff


	//   ....[117]....
        /*0718*/ 	.word	0xffffffff


	//   ....[118]....
        /*071c*/ 	.word	0xffffffff


	//   ....[119]....
        /*0720*/ 	.word	0xffffffff


	//   ....[120]....
        /*0724*/ 	.word	0xffffffff


	//   ....[121]....
        /*0728*/ 	.word	0xffffffff


	//   ....[122]....
        /*072c*/ 	.word	0xffffffff


	//   ....[123]....
        /*0730*/ 	.word	0xffffffff


	//   ....[124]....
        /*0734*/ 	.word	0xffffffff


	//   ....[125]....
        /*0738*/ 	.word	0xffffffff


	//   ....[126]....
        /*073c*/ 	.word	0xffffffff


	//   ....[127]....
        /*0740*/ 	.word	0xffffffff


	//   ....[128]....
        /*0744*/ 	.word	0xffffffff


	//   ....[129]....
        /*0748*/ 	.word	0xffffffff


	//   ....[130]....
        /*074c*/ 	.word	0xffffffff


	//   ....[131]....
        /*0750*/ 	.word	0xffffffff


	//   ....[132]....
        /*0754*/ 	.word	0xffffffff


	//   ....[133]....
        /*0758*/ 	.word	0xffffffff


	//   ....[134]....
        /*075c*/ 	.word	0xffffffff


	//   ....[135]....
        /*0760*/ 	.word	0xffffffff


	//   ....[136]....
        /*0764*/ 	.word	0xffffffff


	//   ....[137]....
        /*0768*/ 	.word	0xffffffff


	//   ....[138]....
        /*076c*/ 	.word	0xffffffff


	//   ....[139]....
        /*0770*/ 	.word	0xffffffff


	//   ....[140]....
        /*0774*/ 	.word	0xffffffff


	//   ....[141]....
        /*0778*/ 	.word	0xffffffff


	//   ....[142]....
        /*077c*/ 	.word	0xffffffff


	//   ....[143]....
        /*0780*/ 	.word	0xffffffff


	//   ....[144]....
        /*0784*/ 	.word	0xffffffff


	//   ....[145]....
        /*0788*/ 	.word	0xffffffff


	//   ....[146]....
        /*078c*/ 	.word	0xffffffff


	//   ....[147]....
        /*0790*/ 	.word	0xffffffff


	//   ....[148]....
        /*0794*/ 	.word	0xffffffff


	//   ....[149]....
        /*0798*/ 	.word	0xffffffff


	//   ....[150]....
        /*079c*/ 	.word	0xffffffff


	//   ....[151]....
        /*07a0*/ 	.word	0xffffffff


	//   ....[152]....
        /*07a4*/ 	.word	0xffffffff


	//   ....[153]....
        /*07a8*/ 	.word	0xffffffff


	//   ....[154]....
        /*07ac*/ 	.word	0xffffffff


	//   ....[155]....
        /*07b0*/ 	.word	0xffffffff


	//   ....[156]....
        /*07b4*/ 	.word	0xffffffff


	//   ....[157]....
        /*07b8*/ 	.word	0xffffffff


	//   ....[158]....
        /*07bc*/ 	.word	0xffffffff


	//   ....[159]....
        /*07c0*/ 	.word	0xffffffff


	//   ....[160]....
        /*07c4*/ 	.word	0xffffffff


	//   ....[161]....
        /*07c8*/ 	.word	0xffffffff


	//   ....[162]....
        /*07cc*/ 	.word	0xffffffff


	//   ....[163]....
        /*07d0*/ 	.word	0xffffffff


	//   ....[164]....
        /*07d4*/ 	.word	0xffffffff


	//   ....[165]....
        /*07d8*/ 	.word	0xffffffff


	//   ....[166]....
        /*07dc*/ 	.word	0xffffffff


	//   ....[167]....
        /*07e0*/ 	.word	0xffffffff


	//   ....[168]....
        /*07e4*/ 	.word	0xffffffff


	//   ....[169]....
        /*07e8*/ 	.word	0xffffffff


	//   ....[170]....
        /*07ec*/ 	.word	0xffffffff


	//   ....[171]....
        /*07f0*/ 	.word	0xffffffff


	//   ....[172]....
        /*07f4*/ 	.word	0xffffffff


	//   ....[173]....
        /*07f8*/ 	.word	0xffffffff


	//   ....[174]....
        /*07fc*/ 	.word	0xffffffff


	//   ....[175]....
        /*0800*/ 	.word	0xffffffff


	//   ....[176]....
        /*0804*/ 	.word	0xffffffff


	//   ....[177]....
        /*0808*/ 	.word	0xffffffff


	//   ....[178]....
        /*080c*/ 	.word	0xffffffff


	//   ....[179]....
        /*0810*/ 	.word	0xffffffff


	//   ....[180]....
        /*0814*/ 	.word	0xffffffff


	//   ....[181]....
        /*0818*/ 	.word	0xffffffff


	//   ....[182]....
        /*081c*/ 	.word	0xffffffff


	//   ....[183]....
        /*0820*/ 	.word	0xffffffff


	//   ....[184]....
        /*0824*/ 	.word	0xffffffff


	//   ....[185]....
        /*0828*/ 	.word	0xffffffff


	//   ....[186]....
        /*082c*/ 	.word	0xffffffff


	//   ....[187]....
        /*0830*/ 	.word	0xffffffff


	//   ....[188]....
        /*0834*/ 	.word	0xffffffff


	//   ....[189]....
        /*0838*/ 	.word	0xffffffff


	//   ....[190]....
        /*083c*/ 	.word	0xffffffff


	//   ....[191]....
        /*0840*/ 	.word	0xffffffff


	//   ....[192]....
        /*0844*/ 	.word	0xffffffff


	//   ....[193]....
        /*0848*/ 	.word	0xffffffff


	//   ....[194]....
        /*084c*/ 	.word	0xffffffff


	//   ....[195]....
        /*0850*/ 	.word	0xffffffff


	//   ....[196]....
        /*0854*/ 	.word	0xffffffff


	//   ....[197]....
        /*0858*/ 	.word	0xffffffff


	//   ....[198]....
        /*085c*/ 	.word	0xffffffff


	//   ....[199]....
        /*0860*/ 	.word	0xffffffff


	//   ....[200]....
        /*0864*/ 	.word	0xffffffff


	//   ....[201]....
        /*0868*/ 	.word	0xffffffff


	//   ....[202]....
        /*086c*/ 	.word	0xffffffff


	//   ....[203]....
        /*0870*/ 	.word	0xffffffff


	//   ....[204]....
        /*0874*/ 	.word	0xffffffff


	//   ....[205]....
        /*0878*/ 	.word	0xffffffff


	//   ....[206]....
        /*087c*/ 	.word	0xffffffff


	//   ....[207]....
        /*0880*/ 	.word	0xffffffff


	//   ....[208]....
        /*0884*/ 	.word	0xffffffff


	//   ....[209]....
        /*0888*/ 	.word	0xffffffff


	//   ....[210]....
        /*088c*/ 	.word	0xffffffff


	//   ....[211]....
        /*0890*/ 	.word	0xffffffff


	//   ....[212]....
        /*0894*/ 	.word	0xffffffff


	//   ....[213]....
        /*0898*/ 	.word	0xffffffff


	//   ....[214]....
        /*089c*/ 	.word	0xffffffff


	//   ....[215]....
        /*08a0*/ 	.word	0xffffffff


	//   ....[216]....
        /*08a4*/ 	.word	0xffffffff


	//   ....[217]....
        /*08a8*/ 	.word	0xffffffff


	//   ....[218]....
        /*08ac*/ 	.word	0xffffffff


	//   ....[219]....
        /*08b0*/ 	.word	0xffffffff


	//   ....[220]....
        /*08b4*/ 	.word	0xffffffff


	//   ....[221]....
        /*08b8*/ 	.word	0xffffffff


	//   ....[222]....
        /*08bc*/ 	.word	0xffffffff


	//   ....[223]....
        /*08c0*/ 	.word	0xffffffff


	//   ....[224]....
        /*08c4*/ 	.word	0xffffffff


	//   ....[225]....
        /*08c8*/ 	.word	0xffffffff


	//   ....[226]....
        /*08cc*/ 	.word	0xffffffff


	//   ....[227]....
        /*08d0*/ 	.word	0xffffffff


	//   ....[228]....
        /*08d4*/ 	.word	0xffffffff


	//   ....[229]....
        /*08d8*/ 	.word	0xffffffff


	//   ....[230]....
        /*08dc*/ 	.word	0xffffffff


	//   ....[231]....
        /*08e0*/ 	.word	0xffffffff


	//   ....[232]....
        /*08e4*/ 	.word	0xffffffff


	//   ....[233]....
        /*08e8*/ 	.word	0xffffffff


	//   ....[234]....
        /*08ec*/ 	.word	0xffffffff


	//   ....[235]....
        /*08f0*/ 	.word	0xffffffff


	//   ....[236]....
        /*08f4*/ 	.word	0xffffffff


	//   ....[237]....
        /*08f8*/ 	.word	0xffffffff


	//   ....[238]....
        /*08fc*/ 	.word	0xffffffff


	//   ....[239]....
        /*0900*/ 	.word	0xffffffff


	//   ....[240]....
        /*0904*/ 	.word	0xffffffff


	//   ....[241]....
        /*0908*/ 	.word	0xffffffff


	//   ....[242]....
        /*090c*/ 	.word	0xffffffff


	//   ....[243]....
        /*0910*/ 	.word	0xffffffff


	//   ....[244]....
        /*0914*/ 	.word	0xffffffff


	//   ....[245]....
        /*0918*/ 	.word	0xffffffff


	//   ....[246]....
        /*091c*/ 	.word	0xffffffff


	//   ....[247]....
        /*0920*/ 	.word	0xffffffff


	//   ....[248]....
        /*0924*/ 	.word	0xffffffff


	//   ....[249]....
        /*0928*/ 	.word	0xffffffff


	//   ....[250]....
        /*092c*/ 	.word	0xffffffff


	//   ....[251]....
        /*0930*/ 	.word	0xffffffff


	//   ....[252]....
        /*0934*/ 	.word	0xffffffff


	//   ....[253]....
        /*0938*/ 	.word	0xffffffff


	//   ....[254]....
        /*093c*/ 	.word	0xffffffff


	//   ....[255]....
        /*0940*/ 	.word	0xffffffff


	//   ....[0]....
        /*0944*/ 	.word	0xffffffff


	//   ....[1]....
        /*0948*/ 	.word	0xffffffff


	//   ....[2]....
        /*094c*/ 	.word	0xffffffff


	//   ....[3]....
        /*0950*/ 	.word	0xffffffff


	//   ....[4]....
        /*0954*/ 	.word	0xffffffff


	//   ....[5]....
        /*0958*/ 	.word	0xffffffff


	//   ....[6]....
        /*095c*/ 	.word	0xffffffff


	//   ....[7]....
        /*0960*/ 	.word	0xffffffff


	//   ....[8]....
        /*0964*/ 	.word	0xffffffff


	//   ....[9]....
        /*0968*/ 	.word	0xffffffff


	//   ....[10]....
        /*096c*/ 	.word	0xffffffff


	//   ....[11]....
        /*0970*/ 	.word	0xffffffff


	//   ....[12]....
        /*0974*/ 	.word	0xffffffff


	//   ....[13]....
        /*0978*/ 	.word	0xffffffff


	//   ....[14]....
        /*097c*/ 	.word	0xffffffff


	//   ....[15]....
        /*0980*/ 	.word	0xffffffff


	//   ....[16]....
        /*0984*/ 	.word	0xffffffff


	//   ....[17]....
        /*0988*/ 	.word	0x0500000f


	//   ....[18]....
        /*098c*/ 	.word	0x0500000f


	//   ....[19]....
        /*0990*/ 	.word	0x0500000f


	//   ....[20]....
        /*0994*/ 	.word	0x0500000f


	//   ....[21]....
        /*0998*/ 	.word	0x0500000f


	//   ....[22]....
        /*099c*/ 	.word	0x0500000f


	//   ....[23]....
        /*09a0*/ 	.word	0x0500000f


	//   ....[24]....
        /*09a4*/ 	.word	0x0500000f


	//   ....[25]....
        /*09a8*/ 	.word	0x0500000f


	//   ....[26]....
        /*09ac*/ 	.word	0x0500000f


	//   ....[27]....
        /*09b0*/ 	.word	0x0500000f


	//   ....[28]....
        /*09b4*/ 	.word	0x0500000f


	//   ....[29]....
        /*09b8*/ 	.word	0x0500000f


	//   ....[30]....
        /*09bc*/ 	.word	0x0500000f


	//   ....[31]....
        /*09c0*/ 	.word	0x0500000f


	//   ....[32]....
        /*09c4*/ 	.word	0x0500000f


	//   ....[33]....
        /*09c8*/ 	.word	0x0500000f


	//   ....[34]....
        /*09cc*/ 	.word	0x0500000f


	//   ....[35]....
        /*09d0*/ 	.word	0x0500000f


	//   ....[36]....
        /*09d4*/ 	.word	0x0500000f


	//   ....[37]....
        /*09d8*/ 	.word	0x0500000f


	//   ....[38]....
        /*09dc*/ 	.word	0x0500000f


	//   ....[39]....
        /*09e0*/ 	.word	0x0500000f


	//   ....[40]....
        /*09e4*/ 	.word	0x0500000f


	//   ....[41]....
        /*09e8*/ 	.word	0x0500000f


	//   ....[42]....
        /*09ec*/ 	.word	0x0500000f


	//   ....[43]....
        /*09f0*/ 	.word	0x0500000f


	//   ....[44]....
        /*09f4*/ 	.word	0x0500000f


	//   ....[45]....
        /*09f8*/ 	.word	0x0500000f


	//   ....[46]....
        /*09fc*/ 	.word	0x0500000f


	//   ....[47]....
        /*0a00*/ 	.word	0x0500000f


	//   ....[48]....
        /*0a04*/ 	.word	0x0500000f


	//   ....[49]....
        /*0a08*/ 	.word	0x0500000f


	//   ....[50]....
        /*0a0c*/ 	.word	0x0500000f


	//   ....[51]....
        /*0a10*/ 	.word	0x0500000f


	//   ....[52]....
        /*0a14*/ 	.word	0x0500000f


	//   ....[53]....
        /*0a18*/ 	.word	0x0500000f


	//   ....[54]....
        /*0a1c*/ 	.word	0x0500000f


	//   ....[55]....
        /*0a20*/ 	.word	0x0500000f


	//   ....[56]....
        /*0a24*/ 	.word	0x0500000f


	//   ....[57]....
        /*0a28*/ 	.word	0x0500000f


	//   ....[58]....
        /*0a2c*/ 	.word	0x0500000f


	//   ....[59]....
        /*0a30*/ 	.word	0x0500000f


	//   ....[60]....
        /*0a34*/ 	.word	0x0500000f


	//   ....[61]....
        /*0a38*/ 	.word	0x0500000f


	//   ....[62]....
        /*0a3c*/ 	.word	0x0500000f


	//   ....[63]....
        /*0a40*/ 	.word	0x0500000f


	//   ....[64]....
        /*0a44*/ 	.word	0x0500000f


	//   ....[65]....
        /*0a48*/ 	.word	0x0500000f


	//   ....[66]....
        /*0a4c*/ 	.word	0x0500000f


	//   ....[67]....
        /*0a50*/ 	.word	0x0500000f


	//   ....[68]....
        /*0a54*/ 	.word	0x0500000f


	//   ....[69]....
        /*0a58*/ 	.word	0x0500000f


	//   ....[70]....
        /*0a5c*/ 	.word	0x0500000f


	//   ....[71]....
        /*0a60*/ 	.word	0x0500000f


	//   ....[72]....
        /*0a64*/ 	.word	0x0500000f


	//   ....[73]....
        /*0a68*/ 	.word	0x0500000f


	//   ....[74]....
        /*0a6c*/ 	.word	0x0500000f


	//   ....[75]....
        /*0a70*/ 	.word	0x0500000f


	//   ....[76]....
        /*0a74*/ 	.word	0x0500000f


	//   ....[77]....
        /*0a78*/ 	.word	0x0500000f


	//   ....[78]....
        /*0a7c*/ 	.word	0x0500000f


	//   ....[79]....
        /*0a80*/ 	.word	0x0500000f


	//   ....[80]....
        /*0a84*/ 	.word	0x0500000f


	//   ....[81]....
        /*0a88*/ 	.word	0x0500000f


	//   ....[82]....
        /*0a8c*/ 	.word	0x0500000f


	//   ....[83]....
        /*0a90*/ 	.word	0x0500000f


	//   ....[84]....
        /*0a94*/ 	.word	0x0500000f


	//   ....[85]....
        /*0a98*/ 	.word	0x0500000f


	//   ....[86]....
        /*0a9c*/ 	.word	0x0500000f


	//   ....[87]....
        /*0aa0*/ 	.word	0x0500000f


	//   ....[88]....
        /*0aa4*/ 	.word	0x0500000f


	//   ....[89]....
        /*0aa8*/ 	.word	0x0500000f


	//   ....[90]....
        /*0aac*/ 	.word	0x0500000f


	//   ....[91]....
        /*0ab0*/ 	.word	0x0500000f


	//   ....[92]....
        /*0ab4*/ 	.word	0x0500000f


	//   ....[93]....
        /*0ab8*/ 	.word	0x0500000f


	//   ....[94]....
        /*0abc*/ 	.word	0x0500000f


	//   ....[95]....
        /*0ac0*/ 	.word	0x0500000f


	//   ....[96]....
        /*0ac4*/ 	.word	0x0500000f


	//   ....[97]....
        /*0ac8*/ 	.word	0x0500000f


	//   ....[98]....
        /*0acc*/ 	.word	0x0500000f


	//   ....[99]....
        /*0ad0*/ 	.word	0x0500000f


	//   ....[100]....
        /*0ad4*/ 	.word	0x0500000f


	//   ....[101]....
        /*0ad8*/ 	.word	0x0500000f


	//   ....[102]....
        /*0adc*/ 	.word	0x0500000f


	//   ....[103]....
        /*0ae0*/ 	.word	0x0500000f


	//   ....[104]....
        /*0ae4*/ 	.word	0x0500000f


	//   ....[105]....
        /*0ae8*/ 	.word	0x0500000f


	//   ....[106]....
        /*0aec*/ 	.word	0x0500000f


	//   ....[107]....
        /*0af0*/ 	.word	0x0500000f


	//   ....[108]....
        /*0af4*/ 	.word	0x0500000f


	//   ....[109]....
        /*0af8*/ 	.word	0x0500000f


	//   ....[110]....
        /*0afc*/ 	.word	0x0500000f


	//   ....[111]....
        /*0b00*/ 	.word	0x0500000f


	//   ....[112]....
        /*0b04*/ 	.word	0x0500000f


	//   ....[113]....
        /*0b08*/ 	.word	0x0500000f


	//   ....[114]....
        /*0b0c*/ 	.word	0x0500000f


	//   ....[115]....
        /*0b10*/ 	.word	0x0500000f


	//   ....[116]....
        /*0b14*/ 	.word	0x0500000f


	//   ....[117]....
        /*0b18*/ 	.word	0x0500000f


	//   ....[118]....
        /*0b1c*/ 	.word	0x0500000f


	//   ....[119]....
        /*0b20*/ 	.word	0x0500000f


	//   ....[120]....
        /*0b24*/ 	.word	0x0500000f


	//   ....[121]....
        /*0b28*/ 	.word	0x0500000f


	//   ....[122]....
        /*0b2c*/ 	.word	0x0500000f


	//   ....[123]....
        /*0b30*/ 	.word	0x0500000f


	//   ....[124]....
        /*0b34*/ 	.word	0x0500000f


	//   ....[125]....
        /*0b38*/ 	.word	0x0500000f


	//   ....[126]....
        /*0b3c*/ 	.word	0x0500000f


	//   ....[127]....
        /*0b40*/ 	.word	0x0500000f


	//   ....[128]....
        /*0b44*/ 	.word	0x0500000f


	//   ....[129]....
        /*0b48*/ 	.word	0x0500000f


	//   ....[130]....
        /*0b4c*/ 	.word	0x0500000f


	//   ....[131]....
        /*0b50*/ 	.word	0x0500000f


	//   ....[132]....
        /*0b54*/ 	.word	0x0500000f


	//   ....[133]....
        /*0b58*/ 	.word	0x0500000f


	//   ....[134]....
        /*0b5c*/ 	.word	0x0500000f


	//   ....[135]....
        /*0b60*/ 	.word	0x0500000f


	//   ....[136]....
        /*0b64*/ 	.word	0x0500000f


	//   ....[137]....
        /*0b68*/ 	.word	0x0500000f


	//   ....[138]....
        /*0b6c*/ 	.word	0x0500000f


	//   ....[139]....
        /*0b70*/ 	.word	0x0500000f


	//   ....[140]....
        /*0b74*/ 	.word	0x0500000f


	//   ....[141]....
        /*0b78*/ 	.word	0x0500000f


	//   ....[142]....
        /*0b7c*/ 	.word	0x0500000f


	//   ....[143]....
        /*0b80*/ 	.word	0x0500000f


	//   ....[144]....
        /*0b84*/ 	.word	0x0500000f


	//   ....[145]....
        /*0b88*/ 	.word	0x0500000f


	//   ....[146]....
        /*0b8c*/ 	.word	0x0500000f


	//   ....[147]....
        /*0b90*/ 	.word	0x0500000f


	//   ....[148]....
        /*0b94*/ 	.word	0x0500000f


	//   ....[149]....
        /*0b98*/ 	.word	0x0500000f


	//   ....[150]....
        /*0b9c*/ 	.word	0x0500000f


	//   ....[151]....
        /*0ba0*/ 	.word	0x0500000f


	//   ....[152]....
        /*0ba4*/ 	.word	0x0500000f


	//   ....[153]....
        /*0ba8*/ 	.word	0x0500000f


	//   ....[154]....
        /*0bac*/ 	.word	0x0500000f


	//   ....[155]....
        /*0bb0*/ 	.word	0x0500000f


	//   ....[156]....
        /*0bb4*/ 	.word	0x0500000f


	//   ....[157]....
        /*0bb8*/ 	.word	0x0500000f


	//   ....[158]....
        /*0bbc*/ 	.word	0x0500000f


	//   ....[159]....
        /*0bc0*/ 	.word	0x0500000f


	//   ....[160]....
        /*0bc4*/ 	.word	0x0500000f


	//   ....[161]....
        /*0bc8*/ 	.word	0x0500000f


	//   ....[162]....
        /*0bcc*/ 	.word	0x0500000f


	//   ....[163]....
        /*0bd0*/ 	.word	0x0500000f


	//   ....[164]....
        /*0bd4*/ 	.word	0x0500000f


	//   ....[165]....
        /*0bd8*/ 	.word	0x0500000f


	//   ....[166]....
        /*0bdc*/ 	.word	0x0500000f


	//   ....[167]....
        /*0be0*/ 	.word	0x0500000f


	//   ....[168]....
        /*0be4*/ 	.word	0x0500000f


	//   ....[169]....
        /*0be8*/ 	.word	0x0500000f


	//   ....[170]....
        /*0bec*/ 	.word	0x0500000f


	//   ....[171]....
        /*0bf0*/ 	.word	0x0500000f


	//   ....[172]....
        /*0bf4*/ 	.word	0x0500000f


	//   ....[173]....
        /*0bf8*/ 	.word	0x0500000f


	//   ....[174]....
        /*0bfc*/ 	.word	0x0500000f


	//   ....[175]....
        /*0c00*/ 	.word	0x0500000f


	//   ....[176]....
        /*0c04*/ 	.word	0x0500000f


	//   ....[177]....
        /*0c08*/ 	.word	0x0500000f


	//   ....[178]....
        /*0c0c*/ 	.word	0x0500000f


	//   ....[179]....
        /*0c10*/ 	.word	0x0500000f


	//   ....[180]....
        /*0c14*/ 	.word	0x0500000f


	//   ....[181]....
        /*0c18*/ 	.word	0x0500000f


	//   ....[182]....
        /*0c1c*/ 	.word	0x0500000f


	//   ....[183]....
        /*0c20*/ 	.word	0x0500000f


	//   ....[184]....
        /*0c24*/ 	.word	0x0500000f


	//   ....[185]....
        /*0c28*/ 	.word	0x0500000f


	//   ....[186]....
        /*0c2c*/ 	.word	0x0500000f


	//   ....[187]....
        /*0c30*/ 	.word	0x0500000f


	//   ....[188]....
        /*0c34*/ 	.word	0x0500000f


	//   ....[189]....
        /*0c38*/ 	.word	0x0500000f


	//   ....[190]....
        /*0c3c*/ 	.word	0x0500000f


	//   ....[191]....
        /*0c40*/ 	.word	0x0500000f


	//   ....[192]....
        /*0c44*/ 	.word	0x0500000f


	//   ....[193]....
        /*0c48*/ 	.word	0x0500000f


	//   ....[194]....
        /*0c4c*/ 	.word	0x0500000f


	//   ....[195]....
        /*0c50*/ 	.word	0x0500000f


	//   ....[196]....
        /*0c54*/ 	.word	0x0500000f


	//   ....[197]....
        /*0c58*/ 	.word	0x0500000f


	//   ....[198]....
        /*0c5c*/ 	.word	0x0500000f


	//   ....[199]....
        /*0c60*/ 	.word	0x0500000f


	//   ....[200]....
        /*0c64*/ 	.word	0x0500000f


	//   ....[201]....
        /*0c68*/ 	.word	0x0500000f


	//   ....[202]....
        /*0c6c*/ 	.word	0x0500000f


	//   ....[203]....
        /*0c70*/ 	.word	0x0500000f


	//   ....[204]....
        /*0c74*/ 	.word	0x0500000f


	//   ....[205]....
        /*0c78*/ 	.word	0x0500000f


	//   ....[206]....
        /*0c7c*/ 	.word	0x0500000f


	//   ....[207]....
        /*0c80*/ 	.word	0x0500000f


	//   ....[208]....
        /*0c84*/ 	.word	0x0500000f


	//   ....[209]....
        /*0c88*/ 	.word	0x0500000f


	//   ....[210]....
        /*0c8c*/ 	.word	0x0500000f


	//   ....[211]....
        /*0c90*/ 	.word	0x0500000f


	//   ....[212]....
        /*0c94*/ 	.word	0x0500000f


	//   ....[213]....
        /*0c98*/ 	.word	0x0500000f


	//   ....[214]....
        /*0c9c*/ 	.word	0x0500000f


	//   ....[215]....
        /*0ca0*/ 	.word	0x0500000f


	//   ....[216]....
        /*0ca4*/ 	.word	0x0500000f


	//   ....[217]....
        /*0ca8*/ 	.word	0x0500000f


	//   ....[218]....
        /*0cac*/ 	.word	0x0500000f


	//   ....[219]....
        /*0cb0*/ 	.word	0x0500000f


	//   ....[220]....
        /*0cb4*/ 	.word	0x0500000f


	//   ....[221]....
        /*0cb8*/ 	.word	0x0500000f


	//   ....[222]....
        /*0cbc*/ 	.word	0x0500000f


	//   ....[223]....
        /*0cc0*/ 	.word	0x0500000f


	//   ....[224]....
        /*0cc4*/ 	.word	0x0500000f


	//   ....[225]....
        /*0cc8*/ 	.word	0x0500000f


	//   ....[226]....
        /*0ccc*/ 	.word	0x0500000f


	//   ....[227]....
        /*0cd0*/ 	.word	0x0500000f


	//   ....[228]....
        /*0cd4*/ 	.word	0x0500000f


	//   ....[229]....
        /*0cd8*/ 	.word	0x0500000f


	//   ....[230]....
        /*0cdc*/ 	.word	0x0500000f


	//   ....[231]....
        /*0ce0*/ 	.word	0x0500000f


	//   ....[232]....
        /*0ce4*/ 	.word	0x0500000f


	//   ....[233]....
        /*0ce8*/ 	.word	0x0500000f


	//   ....[234]....
        /*0cec*/ 	.word	0x0500000f


	//   ....[235]....
        /*0cf0*/ 	.word	0x0500000f


	//   ....[236]....
        /*0cf4*/ 	.word	0x0500000f


	//   ....[237]....
        /*0cf8*/ 	.word	0x0500000f


	//   ....[238]....
        /*0cfc*/ 	.word	0x0500000f


	//   ....[239]....
        /*0d00*/ 	.word	0x0500000f


	//   ....[240]....
        /*0d04*/ 	.word	0x0500000f


	//   ....[241]....
        /*0d08*/ 	.word	0x0500000f


	//   ....[242]....
        /*0d0c*/ 	.word	0x0500000f


	//   ....[243]....
        /*0d10*/ 	.word	0x0500000f


	//   ....[244]....
        /*0d14*/ 	.word	0x0500000f


	//----- nvinfo : EIATTR_COOP_GROUP_INSTR_OFFSETS
	.align		4
.L_924:
        /*0d18*/ 	.byte	0x04, 0x28
        /*0d1a*/ 	.short	(.L_926 - .L_925)


	//   ....[0]....
.L_925:
        /*0d1c*/ 	.word	0x00000060


	//   ....[1]....
        /*0d20*/ 	.word	0x00000130


	//   ....[2]....
        /*0d24*/ 	.word	0x000001e0


	//   ....[3]....
        /*0d28*/ 	.word	0x000003a0


	//   ....[4]....
        /*0d2c*/ 	.word	0x00000500


	//   ....[5]....
        /*0d30*/ 	.word	0x00000620


	//   ....[6]....
        /*0d34*/ 	.word	0x00000780


	//   ....[7]....
        /*0d38*/ 	.word	0x00002fc0


	//   ....[8]....
        /*0d3c*/ 	.word	0x00002fd0


	//   ....[9]....
        /*0d40*/ 	.word	0x00003ee0


	//   ....[10]....
        /*0d44*/ 	.word	0x00003ef0


	//   ....[11]....
        /*0d48*/ 	.word	0x00004e00


	//   ....[12]....
        /*0d4c*/ 	.word	0x00004e10


	//   ....[13]....
        /*0d50*/ 	.word	0x000061b0


	//   ....[14]....
        /*0d54*/ 	.word	0x000061c0


	//   ....[15]....
        /*0d58*/ 	.word	0x00007110


	//   ....[16]....
        /*0d5c*/ 	.word	0x00007120


	//   ....[17]....
        /*0d60*/ 	.word	0x000080f0


	//   ....[18]....
        /*0d64*/ 	.word	0x00008100


	//   ....[19]....
        /*0d68*/ 	.word	0x00009280


	//   ....[20]....
        /*0d6c*/ 	.word	0x00009290


	//   ....[21]....
        /*0d70*/ 	.word	0x000093a0


	//   ....[22]....
        /*0d74*/ 	.word	0x000093b0


	//   ....[23]....
        /*0d78*/ 	.word	0x000094d0


	//   ....[24]....
        /*0d7c*/ 	.word	0x000094e0


	//   ....[25]....
        /*0d80*/ 	.word	0x00009850


	//   ....[26]....
        /*0d84*/ 	.word	0x00009870


	//   ....[27]....
        /*0d88*/ 	.word	0x00009950


	//   ....[28]....
        /*0d8c*/ 	.word	0x00009970


	//   ....[29]....
        /*0d90*/ 	.word	0x00009a50


	//   ....[30]....
        /*0d94*/ 	.word	0x00009a70


	//   ....[31]....
        /*0d98*/ 	.word	0x0000a500


	//   ....[32]....
        /*0d9c*/ 	.word	0x0000aa60


	//   ....[33]....
        /*0da0*/ 	.word	0x0000aa70


	//   ....[34]....
        /*0da4*/ 	.word	0x0000aa80


	//   ....[35]....
        /*0da8*/ 	.word	0x0000aa90


	//   ....[36]....
        /*0dac*/ 	.word	0x0000c930


	//   ....[37]....
        /*0db0*/ 	.word	0x0000c940


	//   ....[38]....
        /*0db4*/ 	.word	0x0000c950


	//   ....[39]....
        /*0db8*/ 	.word	0x0000c960


	//   ....[40]....
        /*0dbc*/ 	.word	0x0000ff70


	//   ....[41]....
        /*0dc0*/ 	.word	0x00010050


	//   ....[42]....
        /*0dc4*/ 	.word	0x00010310


	//   ....[43]....
        /*0dc8*/ 	.word	0x000104e0


	//   ....[44]....
        /*0dcc*/ 	.word	0x00012e90


	//   ....[45]....
        /*0dd0*/ 	.word	0x00012eb0


	//   ....[46]....
        /*0dd4*/ 	.word	0x000134b0


	//   ....[47]....
        /*0dd8*/ 	.word	0x00013510


	//   ....[48]....
        /*0ddc*/ 	.word	0x00014c10


	//   ....[49]....
        /*0de0*/ 	.word	0x00014c20


	//   ....[50]....
        /*0de4*/ 	.word	0x00014ca0


	//   ....[51]....
        /*0de8*/ 	.word	0x00014cb0


	//   ....[52]....
        /*0dec*/ 	.word	0x00015830


	//   ....[53]....
        /*0df0*/ 	.word	0x00015860


	//   ....[54]....
        /*0df4*/ 	.word	0x00015890


	//   ....[55]....
        /*0df8*/ 	.word	0x000158c0


	//   ....[56]....
        /*0dfc*/ 	.word	0x000158f0


	//   ....[57]....
        /*0e00*/ 	.word	0x00015920


	//   ....[58]....
        /*0e04*/ 	.word	0x00015950


	//   ....[59]....
        /*0e08*/ 	.word	0x00015980


	//   ....[60]....
        /*0e0c*/ 	.word	0x000159b0


	//   ....[61]....
        /*0e10*/ 	.word	0x000159e0


	//   ....[62]....
        /*0e14*/ 	.word	0x00015a10


	//   ....[63]....
        /*0e18*/ 	.word	0x00015a40


	//   ....[64]....
        /*0e1c*/ 	.word	0x00015a70


	//   ....[65]....
        /*0e20*/ 	.word	0x00015aa0


	//   ....[66]....
        /*0e24*/ 	.word	0x00015ad0


	//   ....[67]....
        /*0e28*/ 	.word	0x00015b00


	//   ....[68]....
        /*0e2c*/ 	.word	0x00015b30


	//   ....[69]....
        /*0e30*/ 	.word	0x00015b60


	//   ....[70]....
        /*0e34*/ 	.word	0x00015b90


	//   ....[71]....
        /*0e38*/ 	.word	0x00015bc0


	//   ....[72]....
        /*0e3c*/ 	.word	0x00015bf0


	//   ....[73]....
        /*0e40*/ 	.word	0x00015c20


	//   ....[74]....
        /*0e44*/ 	.word	0x00015c50


	//   ....[75]....
        /*0e48*/ 	.word	0x00015c80


	//   ....[76]....
        /*0e4c*/ 	.word	0x00015cb0


	//   ....[77]....
        /*0e50*/ 	.word	0x00015ce0


	//   ....[78]....
        /*0e54*/ 	.word	0x00015d10


	//   ....[79]....
        /*0e58*/ 	.word	0x00015d40


	//   ....[80]....
        /*0e5c*/ 	.word	0x00015d70


	//   ....[81]....
        /*0e60*/ 	.word	0x00015da0


	//   ....[82]....
        /*0e64*/ 	.word	0x00015dd0


	//   ....[83]....
        /*0e68*/ 	.word	0x00015e00


	//   ....[84]....
        /*0e6c*/ 	.word	0x00015e30


	//   ....[85]....
        /*0e70*/ 	.word	0x00015e50


	//   ....[86]....
        /*0e74*/ 	.word	0x00015e60


	//   ....[87]....
        /*0e78*/ 	.word	0x00015e70


	//   ....[88]....
        /*0e7c*/ 	.word	0x00015ea0


	//   ....[89]....
        /*0e80*/ 	.word	0x00015eb0


	//   ....[90]....
        /*0e84*/ 	.word	0x00015ec0


	//   ....[91]....
        /*0e88*/ 	.word	0x00015ee0


	//   ....[92]....
        /*0e8c*/ 	.word	0x00015f00


	//   ....[93]....
        /*0e90*/ 	.word	0x00015f20


	//   ....[94]....
        /*0e94*/ 	.word	0x00015f40


	//   ....[95]....
        /*0e98*/ 	.word	0x00015f50


	//   ....[96]....
        /*0e9c*/ 	.word	0x00015f80


	//   ....[97]....
        /*0ea0*/ 	.word	0x00015fb0


	//   ....[98]....
        /*0ea4*/ 	.word	0x00015fe0


	//   ....[99]....
        /*0ea8*/ 	.word	0x00016010


	//   ....[100]....
        /*0eac*/ 	.word	0x00016040


	//   ....[101]....
        /*0eb0*/ 	.word	0x00016070


	//   ....[102]....
        /*0eb4*/ 	.word	0x000160a0


	//   ....[103]....
        /*0eb8*/ 	.word	0x000160d0


	//   ....[104]....
        /*0ebc*/ 	.word	0x00016100


	//   ....[105]....
        /*0ec0*/ 	.word	0x00016130


	//   ....[106]....
        /*0ec4*/ 	.word	0x00016160


	//   ....[107]....
        /*0ec8*/ 	.word	0x00016190


	//   ....[108]....
        /*0ecc*/ 	.word	0x000161c0


	//   ....[109]....
        /*0ed0*/ 	.word	0x000161f0


	//   ....[110]....
        /*0ed4*/ 	.word	0x00016220


	//   ....[111]....
        /*0ed8*/ 	.word	0x00016250


	//   ....[112]....
        /*0edc*/ 	.word	0x00016280


	//   ....[113]....
        /*0ee0*/ 	.word	0x000162b0


	//   ....[114]....
        /*0ee4*/ 	.word	0x000162e0


	//   ....[115]....
        /*0ee8*/ 	.word	0x00016310


	//   ....[116]....
        /*0eec*/ 	.word	0x00016b60


	//   ....[117]....
        /*0ef0*/ 	.word	0x00016b80


	//   ....[118]....
        /*0ef4*/ 	.word	0x00016b90


	//   ....[119]....
        /*0ef8*/ 	.word	0x00016ba0


	//   ....[120]....
        /*0efc*/ 	.word	0x00017290


	//   ....[121]....
        /*0f00*/ 	.word	0x000172a0


	//   ....[122]....
        /*0f04*/ 	.word	0x000173d0


	//   ....[123]....
        /*0f08*/ 	.word	0x000173e0


	//   ....[124]....
        /*0f0c*/ 	.word	0x00017510


	//   ....[125]....
        /*0f10*/ 	.word	0x00017520


	//   ....[126]....
        /*0f14*/ 	.word	0x00017650


	//   ....[127]....
        /*0f18*/ 	.word	0x00017660


	//   ....[128]....
        /*0f1c*/ 	.word	0x00017a40


	//   ....[129]....
        /*0f20*/ 	.word	0x00017a50


	//   ....[130]....
        /*0f24*/ 	.word	0x00018250


	//   ....[131]....
        /*0f28*/ 	.word	0x00018260


	//   ....[132]....
        /*0f2c*/ 	.word	0x000191e0


	//   ....[133]....
        /*0f30*/ 	.word	0x000191f0


	//   ....[134]....
        /*0f34*/ 	.word	0x00019330


	//   ....[135]....
        /*0f38*/ 	.word	0x00019340


	//   ....[136]....
        /*0f3c*/ 	.word	0x00019470


	//   ....[137]....
        /*0f40*/ 	.word	0x00019480


	//   ....[138]....
        /*0f44*/ 	.word	0x000195b0


	//   ....[139]....
        /*0f48*/ 	.word	0x000195c0


	//   ....[140]....
        /*0f4c*/ 	.word	0x00019740


	//   ....[141]....
        /*0f50*/ 	.word	0x00019930


	//   ....[142]....
        /*0f54*/ 	.word	0x00019960


	//   ....[143]....
        /*0f58*/ 	.word	0x00019990


	//   ....[144]....
        /*0f5c*/ 	.word	0x000199c0


	//   ....[145]....
        /*0f60*/ 	.word	0x000199f0


	//   ....[146]....
        /*0f64*/ 	.word	0x00019a20


	//   ....[147]....
        /*0f68*/ 	.word	0x00019bb0


	//   ....[148]....
        /*0f6c*/ 	.word	0x00019be0


	//   ....[149]....
        /*0f70*/ 	.word	0x00019c10


	//   ....[150]....
        /*0f74*/ 	.word	0x00019c40


	//   ....[151]....
        /*0f78*/ 	.word	0x00019c70


	//   ....[152]....
        /*0f7c*/ 	.word	0x00019ca0


	//   ....[153]....
        /*0f80*/ 	.word	0x00019d30


	//   ....[154]....
        /*0f84*/ 	.word	0x00019d60


	//   ....[155]....
        /*0f88*/ 	.word	0x00019d70


	//   ....[156]....
        /*0f8c*/ 	.word	0x00019e00


	//   ....[157]....
        /*0f90*/ 	.word	0x0001af80


	//   ....[158]....
        /*0f94*/ 	.word	0x0001cda0


	//   ....[159]....
        /*0f98*/ 	.word	0x0001cdd0


	//   ....[160]....
        /*0f9c*/ 	.word	0x0001ce00


	//   ....[161]....
        /*0fa0*/ 	.word	0x0001ce60


	//   ....[162]....
        /*0fa4*/ 	.word	0x0001ce90


	//   ....[163]....
        /*0fa8*/ 	.word	0x0001cec0


	//   ....[164]....
        /*0fac*/ 	.word	0x0001cef0


	//   ....[165]....
        /*0fb0*/ 	.word	0x0001cf10


	//   ....[166]....
        /*0fb4*/ 	.word	0x0001cf50


	//   ....[167]....
        /*0fb8*/ 	.word	0x0001cf80


	//   ....[168]....
        /*0fbc*/ 	.word	0x0001cfb0


	//   ....[169]....
        /*0fc0*/ 	.word	0x0001cfe0


	//   ....[170]....
        /*0fc4*/ 	.word	0x0001d010


	//   ....[171]....
        /*0fc8*/ 	.word	0x0001d040


	//   ....[172]....
        /*0fcc*/ 	.word	0x0001d050


	//   ....[173]....
        /*0fd0*/ 	.word	0x0001d060


	//   ....[174]....
        /*0fd4*/ 	.word	0x0001d0d0


	//   ....[175]....
        /*0fd8*/ 	.word	0x0001d100


	//   ....[176]....
        /*0fdc*/ 	.word	0x0001d130


	//   ....[177]....
        /*0fe0*/ 	.word	0x0001d160


	//   ....[178]....
        /*0fe4*/ 	.word	0x0001d630


	//   ....[179]....
        /*0fe8*/ 	.word	0x0001d650


	//   ....[180]....
        /*0fec*/ 	.word	0x0001d720


	//   ....[181]....
        /*0ff0*/ 	.word	0x0001d750


	//   ....[182]....
        /*0ff4*/ 	.word	0x0001d790


	//   ....[183]....
        /*0ff8*/ 	.word	0x0001d7c0


	//   ....[184]....
        /*0ffc*/ 	.word	0x0001d800


	//   ....[185]....
        /*1000*/ 	.word	0x0001d830


	//   ....[186]....
        /*1004*/ 	.word	0x0001d870


	//   ....[187]....
        /*1008*/ 	.word	0x0001d8a0


	//   ....[188]....
        /*100c*/ 	.word	0x0001d8e0


	//   ....[189]....
        /*1010*/ 	.word	0x0001d900


	//   ....[190]....
        /*1014*/ 	.word	0x0001d940


	//   ....[191]....
        /*1018*/ 	.word	0x0001d960


	//   ....[192]....
        /*101c*/ 	.word	0x0001d970


	//   ....[193]....
        /*1020*/ 	.word	0x0001d9c0


	//   ....[194]....
        /*1024*/ 	.word	0x0001d9d0


	//   ....[195]....
        /*1028*/ 	.word	0x0001d9e0


	//   ....[196]....
        /*102c*/ 	.word	0x0001da20


	//   ....[197]....
        /*1030*/ 	.word	0x0001da40


	//   ....[198]....
        /*1034*/ 	.word	0x0001e160


	//   ....[199]....
        /*1038*/ 	.word	0x0001e190


	//   ....[200]....
        /*103c*/ 	.word	0x0001e1c0


	//   ....[201]....
        /*1040*/ 	.word	0x0001e200


	//   ....[202]....
        /*1044*/ 	.word	0x0001e290


	//   ....[203]....
        /*1048*/ 	.word	0x0001e2b0


	//   ....[204]....
        /*104c*/ 	.word	0x0001e330


	//   ....[205]....
        /*1050*/ 	.word	0x0001e350


	//   ....[206]....
        /*1054*/ 	.word	0x0001e3d0


	//   ....[207]....
        /*1058*/ 	.word	0x0001e3f0


	//   ....[208]....
        /*105c*/ 	.word	0x0001e470


	//   ....[209]....
        /*1060*/ 	.word	0x0001e490


	//   ....[210]....
        /*1064*/ 	.word	0x0001e510


	//   ....[211]....
        /*1068*/ 	.word	0x0001e530


	//   ....[212]....
        /*106c*/ 	.word	0x0001e540


	//   ....[213]....
        /*1070*/ 	.word	0x0001e5b0


	//   ....[214]....
        /*1074*/ 	.word	0x0001ef00


	//   ....[215]....
        /*1078*/ 	.word	0x0001ef20


	//   ....[216]....
        /*107c*/ 	.word	0x0001ef30


	//   ....[217]....
        /*1080*/ 	.word	0x0001ef40


	//   ....[218]....
        /*1084*/ 	.word	0x0001ef90


	//   ....[219]....
        /*1088*/ 	.word	0x0001efb0


	//   ....[220]....
        /*108c*/ 	.word	0x0001efd0


	//   ....[221]....
        /*1090*/ 	.word	0x0001efe0


	//   ....[222]....
        /*1094*/ 	.word	0x0001f020


	//   ....[223]....
        /*1098*/ 	.word	0x0001f030


	//   ....[224]....
        /*109c*/ 	.word	0x0001f070


	//   ....[225]....
        /*10a0*/ 	.word	0x0001f080


	//   ....[226]....
        /*10a4*/ 	.word	0x0001f0c0


	//   ....[227]....
        /*10a8*/ 	.word	0x0001f0d0


	//   ....[228]....
        /*10ac*/ 	.word	0x0001f110


	//   ....[229]....
        /*10b0*/ 	.word	0x0001f120


	//   ....[230]....
        /*10b4*/ 	.word	0x0001f130


	//   ....[231]....
        /*10b8*/ 	.word	0x0001f170


	//   ....[232]....
        /*10bc*/ 	.word	0x0001f190


	//   ....[233]....
        /*10c0*/ 	.word	0x0001f1f0


	//   ....[234]....
        /*10c4*/ 	.word	0x0001f5a0


	//   ....[235]....
        /*10c8*/ 	.word	0x0001f5b0


	//   ....[236]....
        /*10cc*/ 	.word	0x0001f5c0


	//   ....[237]....
        /*10d0*/ 	.word	0x0001f5d0


	//   ....[238]....
        /*10d4*/ 	.word	0x0001f620


	//   ....[239]....
        /*10d8*/ 	.word	0x0001f640


	//   ....[240]....
        /*10dc*/ 	.word	0x0001f660


	//   ....[241]....
        /*10e0*/ 	.word	0x0001f670


	//   ....[242]....
        /*10e4*/ 	.word	0x0001f6b0


	//   ....[243]....
        /*10e8*/ 	.word	0x0001f6c0


	//   ....[244]....
        /*10ec*/ 	.word	0x0001f700


	//   ....[245]....
        /*10f0*/ 	.word	0x0001f710


	//   ....[246]....
        /*10f4*/ 	.word	0x0001f750


	//   ....[247]....
        /*10f8*/ 	.word	0x0001f760


	//   ....[248]....
        /*10fc*/ 	.word	0x0001f7a0


	//   ....[249]....
        /*1100*/ 	.word	0x0001f7b0


	//   ....[250]....
        /*1104*/ 	.word	0x0001f7c0


	//   ....[251]....
        /*1108*/ 	.word	0x0001f800


	//   ....[252]....
        /*110c*/ 	.word	0x0001f820


	//   ....[253]....
        /*1110*/ 	.word	0x0001f880


	//   ....[254]....
        /*1114*/ 	.word	0x00020e40


	//   ....[255]....
        /*1118*/ 	.word	0x00020e70


	//   ....[0]....
        /*111c*/ 	.word	0x00020ee0


	//   ....[1]....
        /*1120*/ 	.word	0x00020f10


	//   ....[2]....
        /*1124*/ 	.word	0x00020f40


	//   ....[3]....
        /*1128*/ 	.word	0x00020f70


	//   ....[4]....
        /*112c*/ 	.word	0x00020fa0


	//   ....[5]....
        /*1130*/ 	.word	0x00020fd0


	//   ....[6]....
        /*1134*/ 	.word	0x00021170


	//   ....[7]....
        /*1138*/ 	.word	0x000211a0


	//   ....[8]....
        /*113c*/ 	.word	0x000211d0


	//   ....[9]....
        /*1140*/ 	.word	0x00021200


	//   ....[10]....
        /*1144*/ 	.word	0x00021230


	//   ....[11]....
        /*1148*/ 	.word	0x00021260


	//   ....[12]....
        /*114c*/ 	.word	0x00021320


	//   ....[13]....
        /*1150*/ 	.word	0x00021340


	//   ....[14]....
        /*1154*/ 	.word	0x00021350


	//   ....[15]....
        /*1158*/ 	.word	0x000213b0


	//   ....[16]....
        /*115c*/ 	.word	0x000219f0


	//   ....[17]....
        /*1160*/ 	.word	0x00021db0


	//   ....[18]....
        /*1164*/ 	.word	0x00021e40


	//   ....[19]....
        /*1168*/ 	.word	0x00021ed0


	//   ....[20]....
        /*116c*/ 	.word	0x00021f60


	//   ....[21]....
        /*1170*/ 	.word	0x00021ff0


	//   ....[22]....
        /*1174*/ 	.word	0x00022080


	//   ....[23]....
        /*1178*/ 	.word	0x00022160


	//   ....[24]....
        /*117c*/ 	.word	0x000221f0


	//   ....[25]....
        /*1180*/ 	.word	0x00022290


	//   ....[26]....
        /*1184*/ 	.word	0x00022320


	//   ....[27]....
        /*1188*/ 	.word	0x000223b0


	//   ....[28]....
        /*118c*/ 	.word	0x00022440


	//   ....[29]....
        /*1190*/ 	.word	0x00022520


	//   ....[30]....
        /*1194*/ 	.word	0x000225b0


	//   ....[31]....
        /*1198*/ 	.word	0x00022640


	//   ....[32]....
        /*119c*/ 	.word	0x000226d0


	//   ....[33]....
        /*11a0*/ 	.word	0x00022760


	//   ....[34]....
        /*11a4*/ 	.word	0x000227f0


	//   ....[35]....
        /*11a8*/ 	.word	0x00022920


	//   ....[36]....
        /*11ac*/ 	.word	0x000229d0


	//   ....[37]....
        /*11b0*/ 	.word	0x00022a60


	//   ....[38]....
        /*11b4*/ 	.word	0x00022ab0


	//   ....[39]....
        /*11b8*/ 	.word	0x00022b00


	//   ....[40]....
        /*11bc*/ 	.word	0x00022be0


	//   ....[41]....
        /*11c0*/ 	.word	0x00022c70


	//   ....[42]....
        /*11c4*/ 	.word	0x00022cc0


	//   ....[43]....
        /*11c8*/ 	.word	0x00022d10


	//   ....[44]....
        /*11cc*/ 	.word	0x00022f50


	//   ....[45]....
        /*11d0*/ 	.word	0x00023070


	//   ....[46]....
        /*11d4*/ 	.word	0x00023190


	//   ....[47]....
        /*11d8*/ 	.word	0x000232b0


	//   ....[48]....
        /*11dc*/ 	.word	0x000233e0


	//   ....[49]....
        /*11e0*/ 	.word	0x000234d0


	//   ....[50]....
        /*11e4*/ 	.word	0x00023530


	//   ....[51]....
        /*11e8*/ 	.word	0x00023580


	//   ....[52]....
        /*11ec*/ 	.word	0x00023600


	//   ....[53]....
        /*11f0*/ 	.word	0x00023670


	//   ....[54]....
        /*11f4*/ 	.word	0x000236d0


	//   ....[55]....
        /*11f8*/ 	.word	0x00023720


	//   ....[56]....
        /*11fc*/ 	.word	0x000237a0


	//   ....[57]....
        /*1200*/ 	.word	0x00023810


	//   ....[58]....
        /*1204*/ 	.word	0x00023870


	//   ....[59]....
        /*1208*/ 	.word	0x000238c0


	//   ....[60]....
        /*120c*/ 	.word	0x00023940


	//   ....[61]....
        /*1210*/ 	.word	0x00023990


	//   ....[62]....
        /*1214*/ 	.word	0x000239f0


	//   ....[63]....
        /*1218*/ 	.word	0x00023a40


	//   ....[64]....
        /*121c*/ 	.word	0x00023aa0


	//   ....[65]....
        /*1220*/ 	.word	0x00023b00


	//   ....[66]....
        /*1224*/ 	.word	0x00023b60


	//   ....[67]....
        /*1228*/ 	.word	0x00023bb0


	//   ....[68]....
        /*122c*/ 	.word	0x00023c10


	//   ....[69]....
        /*1230*/ 	.word	0x00023c80


	//   ....[70]....
        /*1234*/ 	.word	0x00023ce0


	//   ....[71]....
        /*1238*/ 	.word	0x00023d30


	//   ....[72]....
        /*123c*/ 	.word	0x00023d90


	//   ....[73]....
        /*1240*/ 	.word	0x00023e00


	//   ....[74]....
        /*1244*/ 	.word	0x00023e60


	//   ....[75]....
        /*1248*/ 	.word	0x00023eb0


	//   ....[76]....
        /*124c*/ 	.word	0x00023f30


	//   ....[77]....
        /*1250*/ 	.word	0x00023fb0


	//   ....[78]....
        /*1254*/ 	.word	0x00024060


	//   ....[79]....
        /*1258*/ 	.word	0x000240e0


	//   ....[80]....
        /*125c*/ 	.word	0x00024160


	//   ....[81]....
        /*1260*/ 	.word	0x000241b0


	//   ....[82]....
        /*1264*/ 	.word	0x00024220


	//   ....[83]....
        /*1268*/ 	.word	0x00024290


	//   ....[84]....
        /*126c*/ 	.word	0x000242f0


	//   ....[85]....
        /*1270*/ 	.word	0x00024340


	//   ....[86]....
        /*1274*/ 	.word	0x000243a0


	//   ....[87]....
        /*1278*/ 	.word	0x00024410


	//   ....[88]....
        /*127c*/ 	.word	0x00024470


	//   ....[89]....
        /*1280*/ 	.word	0x000244c0


	//   ....[90]....
        /*1284*/ 	.word	0x00024520


	//   ....[91]....
        /*1288*/ 	.word	0x00024570


	//   ....[92]....
        /*128c*/ 	.word	0x000245d0


	//   ....[93]....
        /*1290*/ 	.word	0x00024620


	//   ....[94]....
        /*1294*/ 	.word	0x00024680


	//   ....[95]....
        /*1298*/ 	.word	0x000246d0


	//   ....[96]....
        /*129c*/ 	.word	0x00024770


	//   ....[97]....
        /*12a0*/ 	.word	0x00024800


	//   ....[98]....
        /*12a4*/ 	.word	0x00024860


	//   ....[99]....
        /*12a8*/ 	.word	0x000248b0


	//   ....[100]....
        /*12ac*/ 	.word	0x00024950


	//   ....[101]....
        /*12b0*/ 	.word	0x000249e0


	//   ....[102]....
        /*12b4*/ 	.word	0x00024a60


	//   ....[103]....
        /*12b8*/ 	.word	0x00024ab0


	//   ....[104]....
        /*12bc*/ 	.word	0x00024b30


	//   ....[105]....
        /*12c0*/ 	.word	0x00024ba0


	//   ....[106]....
        /*12c4*/ 	.word	0x00024c00


	//   ....[107]....
        /*12c8*/ 	.word	0x00024c50


	//   ....[108]....
        /*12cc*/ 	.word	0x00024cd0


	//   ....[109]....
        /*12d0*/ 	.word	0x00024d20


	//   ....[110]....
        /*12d4*/ 	.word	0x00024db0


	//   ....[111]....
        /*12d8*/ 	.word	0x00024e40


	//   ....[112]....
        /*12dc*/ 	.word	0x00024ed0


	//   ....[113]....
        /*12e0*/ 	.word	0x00024f60


	//   ....[114]....
        /*12e4*/ 	.word	0x00024ff0


	//   ....[115]....
        /*12e8*/ 	.word	0x00025080


	//   ....[116]....
        /*12ec*/ 	.word	0x00025100


	//   ....[117]....
        /*12f0*/ 	.word	0x00025150


	//   ....[118]....
        /*12f4*/ 	.word	0x000251e0


	//   ....[119]....
        /*12f8*/ 	.word	0x00025270


	//   ....[120]....
        /*12fc*/ 	.word	0x000252f0


	//   ....[121]....
        /*1300*/ 	.word	0x00025340


	//   ....[122]....
        /*1304*/ 	.word	0x000253d0


	//   ....[123]....
        /*1308*/ 	.word	0x00025460


	//   ....[124]....
        /*130c*/ 	.word	0x000254f0


	//   ....[125]....
        /*1310*/ 	.word	0x00025580


	//   ....[126]....
        /*1314*/ 	.word	0x00025610


	//   ....[127]....
        /*1318*/ 	.word	0x000256a0


	//   ....[128]....
        /*131c*/ 	.word	0x00025760


	//   ....[129]....
        /*1320*/ 	.word	0x00025a30


	//   ....[130]....
        /*1324*/ 	.word	0x00025b30


	//   ....[131]....
        /*1328*/ 	.word	0x00025c10


	//   ....[132]....
        /*132c*/ 	.word	0x00025c70


	//   ....[133]....
        /*1330*/ 	.word	0x00025d40


	//   ....[134]....
        /*1334*/ 	.word	0x00025dd0


	//   ....[135]....
        /*1338*/ 	.word	0x00025e70


	//   ....[136]....
        /*133c*/ 	.word	0x00025f10


	//   ....[137]....
        /*1340*/ 	.word	0x00025fa0


	//   ....[138]....
        /*1344*/ 	.word	0x00026030


	//   ....[139]....
        /*1348*/ 	.word	0x000260d0


	//   ....[140]....
        /*134c*/ 	.word	0x00026160


	//   ....[141]....
        /*1350*/ 	.word	0x00026200


	//   ....[142]....
        /*1354*/ 	.word	0x00026290


	//   ....[143]....
        /*1358*/ 	.word	0x00026330


	//   ....[144]....
        /*135c*/ 	.word	0x000263c0


	//   ....[145]....
        /*1360*/ 	.word	0x00026460


	//   ....[146]....
        /*1364*/ 	.word	0x000264c0


	//   ....[147]....
        /*1368*/ 	.word	0x00026580


	//   ....[148]....
        /*136c*/ 	.word	0x000265e0


	//   ....[149]....
        /*1370*/ 	.word	0x000266b0


	//   ....[150]....
        /*1374*/ 	.word	0x00026880


	//   ....[151]....
        /*1378*/ 	.word	0x00026910


	//   ....[152]....
        /*137c*/ 	.word	0x000269f0


	//   ....[153]....
        /*1380*/ 	.word	0x00026a40


	//   ....[154]....
        /*1384*/ 	.word	0x00026b20


	//   ....[155]....
        /*1388*/ 	.word	0x00026b70


	//   ....[156]....
        /*138c*/ 	.word	0x00026c50


	//   ....[157]....
        /*1390*/ 	.word	0x00026ca0


	//   ....[158]....
        /*1394*/ 	.word	0x00026d00


	//   ....[159]....
        /*1398*/ 	.word	0x00026dd0


	//   ....[160]....
        /*139c*/ 	.word	0x00026eb0


	//   ....[161]....
        /*13a0*/ 	.word	0x00026f00


	//   ....[162]....
        /*13a4*/ 	.word	0x00026f60


	//   ....[163]....
        /*13a8*/ 	.word	0x00027020


	//   ....[164]....
        /*13ac*/ 	.word	0x00027080


	//   ....[165]....
        /*13b0*/ 	.word	0x00027140


	//   ....[166]....
        /*13b4*/ 	.word	0x000271a0


	//   ....[167]....
        /*13b8*/ 	.word	0x00027250


	//   ....[168]....
        /*13bc*/ 	.word	0x000272b0


	//   ....[169]....
        /*13c0*/ 	.word	0x00027380


	//   ....[170]....
        /*13c4*/ 	.word	0x00027430


	//   ....[171]....
        /*13c8*/ 	.word	0x00027490


	//   ....[172]....
        /*13cc*/ 	.word	0x000274f0


	//   ....[173]....
        /*13d0*/ 	.word	0x000275e0


	//   ....[174]....
        /*13d4*/ 	.word	0x00027640


	//   ....[175]....
        /*13d8*/ 	.word	0x00027740


	//   ....[176]....
        /*13dc*/ 	.word	0x000277a0


	//   ....[177]....
        /*13e0*/ 	.word	0x000278a0


	//   ....[178]....
        /*13e4*/ 	.word	0x00027900


	//   ....[179]....
        /*13e8*/ 	.word	0x00027a00


	//   ....[180]....
        /*13ec*/ 	.word	0x00027a60


	//   ....[181]....
        /*13f0*/ 	.word	0x00027b60


	//   ....[182]....
        /*13f4*/ 	.word	0x00027bc0


	//   ....[183]....
        /*13f8*/ 	.word	0x00027cb0


	//   ....[184]....
        /*13fc*/ 	.word	0x00027d10


	//   ....[185]....
        /*1400*/ 	.word	0x00027df0


	//   ....[186]....
        /*1404*/ 	.word	0x00027f30


	//   ....[187]....
        /*1408*/ 	.word	0x00027fd0


	//   ....[188]....
        /*140c*/ 	.word	0x00028030


	//   ....[189]....
        /*1410*/ 	.word	0x000280e0


	//   ....[190]....
        /*1414*/ 	.word	0x00028170


	//   ....[191]....
        /*1418*/ 	.word	0x00028200


	//   ....[192]....
        /*141c*/ 	.word	0x00028260


	//   ....[193]....
        /*1420*/ 	.word	0x00028310


	//   ....[194]....
        /*1424*/ 	.word	0x00028370


	//   ....[195]....
        /*1428*/ 	.word	0x00028420


	//   ....[196]....
        /*142c*/ 	.word	0x00028480


	//   ....[197]....
        /*1430*/ 	.word	0x00028530


	//   ....[198]....
        /*1434*/ 	.word	0x00028590


	//   ....[199]....
        /*1438*/ 	.word	0x00028640


	//   ....[200]....
        /*143c*/ 	.word	0x000286a0


	//   ....[201]....
        /*1440*/ 	.word	0x00028710


	//   ....[202]....
        /*1444*/ 	.word	0x000287e0


	//   ....[203]....
        /*1448*/ 	.word	0x00028870


	//   ....[204]....
        /*144c*/ 	.word	0x000288d0


	//   ....[205]....
        /*1450*/ 	.word	0x00028980


	//   ....[206]....
        /*1454*/ 	.word	0x00028a70


	//   ....[207]....
        /*1458*/ 	.word	0x00028b00


	//   ....[208]....
        /*145c*/ 	.word	0x00028b60


	//   ....[209]....
        /*1460*/ 	.word	0x00028c10


	//   ....[210]....
        /*1464*/ 	.word	0x00028c70


	//   ....[211]....
        /*1468*/ 	.word	0x00028d20


	//   ....[212]....
        /*146c*/ 	.word	0x00028d80


	//   ....[213]....
        /*1470*/ 	.word	0x00028e30


	//   ....[214]....
        /*1474*/ 	.word	0x00028e90


	//   ....[215]....
        /*1478*/ 	.word	0x00028f40


	//   ....[216]....
        /*147c*/ 	.word	0x00028fa0


	//   ....[217]....
        /*1480*/ 	.word	0x00029050


	//   ....[218]....
        /*1484*/ 	.word	0x000290b0


	//   ....[219]....
        /*1488*/ 	.word	0x00029160


	//   ....[220]....
        /*148c*/ 	.word	0x000291c0


	//   ....[221]....
        /*1490*/ 	.word	0x00029230


	//   ....[222]....
        /*1494*/ 	.word	0x000292d0


	//   ....[223]....
        /*1498*/ 	.word	0x00029380


	//   ....[224]....
        /*149c*/ 	.word	0x000293e0


	//   ....[225]....
        /*14a0*/ 	.word	0x00029490


	//   ....[226]....
        /*14a4*/ 	.word	0x00029670


	//   ....[227]....
        /*14a8*/ 	.word	0x00029710


	//   ....[228]....
        /*14ac*/ 	.word	0x000298a0


	//   ....[229]....
        /*14b0*/ 	.word	0x00029910


	//   ....[230]....
        /*14b4*/ 	.word	0x00029980


	//   ....[231]....
        /*14b8*/ 	.word	0x000299f0


	//   ....[232]....
        /*14bc*/ 	.word	0x00029a60


	//   ....[233]....
        /*14c0*/ 	.word	0x00029ae0


	//   ....[234]....
        /*14c4*/ 	.word	0x00029b70


	//   ....[235]....
        /*14c8*/ 	.word	0x00029c10


	//   ....[236]....
        /*14cc*/ 	.word	0x00029c80


	//   ....[237]....
        /*14d0*/ 	.word	0x00029cf0


	//   ....[238]....
        /*14d4*/ 	.word	0x00029d60


	//   ....[239]....
        /*14d8*/ 	.word	0x00029de0


	//   ....[240]....
        /*14dc*/ 	.word	0x00029e50


	//   ....[241]....
        /*14e0*/ 	.word	0x00029ef0


	//   ....[242]....
        /*14e4*/ 	.word	0x00029f40


	//   ....[243]....
        /*14e8*/ 	.word	0x00029fd0


	//   ....[244]....
        /*14ec*/ 	.word	0x0002a100


	//----- nvinfo : EIATTR_REG_RECONFIG
	.align		4
.L_926:
        /*14f0*/ 	.byte	0x01, 0x54
	.zero		2


	//----- nvinfo : EIATTR_SYSCALL_OFFSETS
	.align		4
        /*14f4*/ 	.byte	0x04, 0x46
        /*14f6*/ 	.short	(.L_928 - .L_927)


	//   ....[0]....
.L_927:
        /*14f8*/ 	.word	0x00001d80


	//   ....[1]....
        /*14fc*/ 	.word	0x00001ed0


	//   ....[2]....
        /*1500*/ 	.word	0x0000a6a0


	//   ....[3]....
        /*1504*/ 	.word	0x0000a9d0


	//   ....[4]....
        /*1508*/ 	.word	0x0001c080


	//   ....[5]....
        /*150c*/ 	.word	0x0001c1f0


	//   ....[6]....
        /*1510*/ 	.word	0x0001c340


	//   ....[7]....
        /*1514*/ 	.word	0x0001c480


	//   ....[8]....
        /*1518*/ 	.word	0x0001de20


	//----- nvinfo : EIATTR_MBARRIER_INSTR_OFFSETS
	.align		4
.L_928:
        /*151c*/ 	.byte	0x04, 0x39
        /*151e*/ 	.short	(.L_930 - .L_929)


	//   ....[0]....
.L_929:
        /*1520*/ 	.word	0x00000250
        /*1524*/ 	.word	0x000000ff
        /*1528*/ 	.word	0x00022800
        /*152c*/ 	.short	0x0100
        /*152e*/ 	.byte	0x08
	.zero		1


	//   ....[1]....
        /*1530*/ 	.word	0x00000260
        /*1534*/ 	.word	0x000000ff
        /*1538*/ 	.word	0x00022820
        /*153c*/ 	.short	0x0100
        /*153e*/ 	.byte	0x08
	.zero		1


	//   ....[2]....
        /*1540*/ 	.word	0x00000350
        /*1544*/ 	.word	0x000000ff
        /*1548*/ 	.word	0x00022830
        /*154c*/ 	.short	0x0100
        /*154e*/ 	.byte	0x08
	.zero		1


	//   ....[3]....
        /*1550*/ 	.word	0x00000360
        /*1554*/ 	.word	0x000000ff
        /*1558*/ 	.word	0x00022840
        /*155c*/ 	.short	0x0100
        /*155e*/ 	.byte	0x08
	.zero		1


	//   ....[4]....
        /*1560*/ 	.word	0x00000370
        /*1564*/ 	.word	0x000000ff
        /*1568*/ 	.word	0x00022838
        /*156c*/ 	.short	0x0100
        /*156e*/ 	.byte	0x08
	.zero		1


	//   ....[5]....
        /*1570*/ 	.word	0x00000380
        /*1574*/ 	.word	0x000000ff
        /*1578*/ 	.word	0x00022848
        /*157c*/ 	.short	0x0100
        /*157e*/ 	.byte	0x08
	.zero		1


	//   ....[6]....
        /*1580*/ 	.word	0x000004b0
        /*1584*/ 	.word	0x000000ff
        /*1588*/ 	.word	0x00022850
        /*158c*/ 	.short	0x0100
        /*158e*/ 	.byte	0x08
	.zero		1


	//   ....[7]....
        /*1590*/ 	.word	0x000004c0
        /*1594*/ 	.word	0x000000ff
        /*1598*/ 	.word	0x00022860
        /*159c*/ 	.short	0x0100
        /*159e*/ 	.byte	0x08
	.zero		1


	//   ....[8]....
        /*15a0*/ 	.word	0x000004d0
        /*15a4*/ 	.word	0x000000ff
        /*15a8*/ 	.word	0x00022858
        /*15ac*/ 	.short	0x0100
        /*15ae*/ 	.byte	0x08
	.zero		1


	//   ....[9]....
        /*15b0*/ 	.word	0x000004e0
        /*15b4*/ 	.word	0x000000ff
        /*15b8*/ 	.word	0x00022868
        /*15bc*/ 	.short	0x0100
        /*15be*/ 	.byte	0x08
	.zero		1


	//   ....[10]....
        /*15c0*/ 	.word	0x000005d0
        /*15c4*/ 	.word	0x000000ff
        /*15c8*/ 	.word	0x00022870
        /*15cc*/ 	.short	0x0100
        /*15ce*/ 	.byte	0x06
	.zero		1


	//   ....[11]....
        /*15d0*/ 	.word	0x000005e0
        /*15d4*/ 	.word	0x000000ff
        /*15d8*/ 	.word	0x00022880
        /*15dc*/ 	.short	0x0100
        /*15de*/ 	.byte	0x06
	.zero		1


	//   ....[12]....
        /*15e0*/ 	.word	0x000005f0
        /*15e4*/ 	.word	0x000000ff
        /*15e8*/ 	.word	0x00022878
        /*15ec*/ 	.short	0x0100
        /*15ee*/ 	.byte	0x06
	.zero		1


	//   ....[13]....
        /*15f0*/ 	.word	0x00000600
        /*15f4*/ 	.word	0x000000ff
        /*15f8*/ 	.word	0x00022888
        /*15fc*/ 	.short	0x0100
        /*15fe*/ 	.byte	0x06
	.zero		1


	//   ....[14]....
        /*1600*/ 	.word	0x00000730
        /*1604*/ 	.word	0x000000ff
        /*1608*/ 	.word	0x00022890
        /*160c*/ 	.short	0x0100
        /*160e*/ 	.byte	0x08
	.zero		1


	//   ....[15]....
        /*1610*/ 	.word	0x00000740
        /*1614*/ 	.word	0x000000ff
        /*1618*/ 	.word	0x000228a0
        /*161c*/ 	.short	0x0100
        /*161e*/ 	.byte	0x08
	.zero		1


	//   ....[16]....
        /*1620*/ 	.word	0x00000750
        /*1624*/ 	.word	0x000000ff
        /*1628*/ 	.word	0x00022898
        /*162c*/ 	.short	0x0100
        /*162e*/ 	.byte	0x08
	.zero		1


	//   ....[17]....
        /*1630*/ 	.word	0x00000760
        /*1634*/ 	.word	0x000000ff
        /*1638*/ 	.word	0x000228a8
        /*163c*/ 	.short	0x0100
        /*163e*/ 	.byte	0x08
	.zero		1


	//   ....[18]....
        /*1640*/ 	.word	0x000008a0
        /*1644*/ 	.word	0x000000ff
        /*1648*/ 	.word	0x000228b0
        /*164c*/ 	.short	0x0100
        /*164e*/ 	.byte	0x08
	.zero		1


	//   ....[19]....
        /*1650*/ 	.word	0x000008b0
        /*1654*/ 	.word	0x000000ff
        /*1658*/ 	.word	0x000228c0
        /*165c*/ 	.short	0x0100
        /*165e*/ 	.byte	0x08
	.zero		1


	//   ....[20]....
        /*1660*/ 	.word	0x000008c0
        /*1664*/ 	.word	0x000000ff
        /*1668*/ 	.word	0x000228b8
        /*166c*/ 	.short	0x0100
        /*166e*/ 	.byte	0x08
	.zero		1


	//   ....[21]....
        /*1670*/ 	.word	0x000008d0
        /*1674*/ 	.word	0x000000ff
        /*1678*/ 	.word	0x000228c8
        /*167c*/ 	.short	0x0100
        /*167e*/ 	.byte	0x08
	.zero		1


	//   ....[22]....
        /*1680*/ 	.word	0x00002f70
        /*1684*/ 	.word	0x00000058
        /*1688*/ 	.word	0x00022890
        /*168c*/ 	.short	0x010a
        /*168e*/ 	.byte	0x3f
	.zero		1


	//   ....[23]....
        /*1690*/ 	.word	0x00006150
        /*1694*/ 	.word	0x00000058
        /*1698*/ 	.word	0x00022890
        /*169c*/ 	.short	0x010a
        /*169e*/ 	.byte	0x3f
	.zero		1


	//   ....[24]....
        /*16a0*/ 	.word	0x000090e0
        /*16a4*/ 	.word	0x00000058
        /*16a8*/ 	.word	0x00022890
        /*16ac*/ 	.short	0x010a
        /*16ae*/ 	.byte	0x3f
	.zero		1


	//   ....[25]....
        /*16b0*/ 	.word	0x000096a0
        /*16b4*/ 	.word	0x00000004
        /*16b8*/ 	.word	0x00000000
        /*16bc*/ 	.short	0x0101
        /*16be*/ 	.byte	0x3f
	.zero		1


	//   ....[26]....
        /*16c0*/ 	.word	0x000096e0
        /*16c4*/ 	.word	0x00000058
        /*16c8*/ 	.word	0x000228b0
        /*16cc*/ 	.short	0x010a
        /*16ce*/ 	.byte	0x3f
	.zero		1


	//   ....[27]....
        /*16d0*/ 	.word	0x00009bf0
        /*16d4*/ 	.word	0x00000058
        /*16d8*/ 	.word	0x00000000
        /*16dc*/ 	.short	0x0101
        /*16de*/ 	.byte	0x3f
	.zero		1


	//   ....[28]....
        /*16e0*/ 	.word	0x0000a730
        /*16e4*/ 	.word	0x00000012
        /*16e8*/ 	.word	0x00022800
        /*16ec*/ 	.short	0x010a
        /*16ee*/ 	.byte	0x3f
	.zero		1


	//   ....[29]....
        /*16f0*/ 	.word	0x0000a780
        /*16f4*/ 	.word	0x00000012
        /*16f8*/ 	.word	0x00022800
        /*16fc*/ 	.short	0x010a
        /*16fe*/ 	.byte	0x3f
	.zero		1


	//   ....[30]....
        /*1700*/ 	.word	0x0000ad60
        /*1704*/ 	.word	0x00000012
        /*1708*/ 	.word	0x00022800
        /*170c*/ 	.short	0x010a
        /*170e*/ 	.byte	0x3f
	.zero		1


	//   ....[31]....
        /*1710*/ 	.word	0x0000cb40
        /*1714*/ 	.word	0x00000012
        /*1718*/ 	.word	0x00022800
        /*171c*/ 	.short	0x010a
        /*171e*/ 	.byte	0x3f
	.zero		1


	//   ....[32]....
        /*1720*/ 	.word	0x0000e7c0
        /*1724*/ 	.word	0x00000003
        /*1728*/ 	.word	0x00022830
        /*172c*/ 	.short	0x010a
        /*172e*/ 	.byte	0x3f
	.zero		1


	//   ....[33]....
        /*1730*/ 	.word	0x0000e850
        /*1734*/ 	.word	0x00000003
        /*1738*/ 	.word	0x00022830
        /*173c*/ 	.short	0x010a
        /*173e*/ 	.byte	0x3f
	.zero		1


	//   ....[34]....
        /*1740*/ 	.word	0x00010750
        /*1744*/ 	.word	0x00000031
        /*1748*/ 	.word	0x00000000
        /*174c*/ 	.short	0x0101
        /*174e*/ 	.byte	0x3f
	.zero		1


	//   ....[35]....
        /*1750*/ 	.word	0x00011b30
        /*1754*/ 	.word	0x0000000d
        /*1758*/ 	.word	0x00022830
        /*175c*/ 	.short	0x010a
        /*175e*/ 	.byte	0x3f
	.zero		1


	//   ....[36]....
        /*1760*/ 	.word	0x00011b80
        /*1764*/ 	.word	0x0000000d
        /*1768*/ 	.word	0x00022830
        /*176c*/ 	.short	0x010a
        /*176e*/ 	.byte	0x3f
	.zero		1


	//   ....[37]....
        /*1770*/ 	.word	0x00012880
        /*1774*/ 	.word	0x0000000d
        /*1778*/ 	.word	0x00022850
        /*177c*/ 	.short	0x010a
        /*177e*/ 	.byte	0x3f
	.zero		1


	//   ....[38]....
        /*1780*/ 	.word	0x000128c0
        /*1784*/ 	.word	0x0000000d
        /*1788*/ 	.word	0x00022850
        /*178c*/ 	.short	0x010a
        /*178e*/ 	.byte	0x3f
	.zero		1


	//   ....[39]....
        /*1790*/ 	.word	0x00012c00
        /*1794*/ 	.word	0x0000000c
        /*1798*/ 	.word	0x00000000
        /*179c*/ 	.short	0x0101
        /*179e*/ 	.byte	0x3f
	.zero		1


	//   ....[40]....
        /*17a0*/ 	.word	0x00014210
        /*17a4*/ 	.word	0x00000067
        /*17a8*/ 	.word	0x00000000
        /*17ac*/ 	.short	0x0101
        /*17ae*/ 	.byte	0x3f
	.zero		1


	//   ....[41]....
        /*17b0*/ 	.word	0x000148d0
        /*17b4*/ 	.word	0x0000000f
        /*17b8*/ 	.word	0x00022850
        /*17bc*/ 	.short	0x010a
        /*17be*/ 	.byte	0x3f
	.zero		1


	//   ....[42]....
        /*17c0*/ 	.word	0x00014950
        /*17c4*/ 	.word	0x0000000f
        /*17c8*/ 	.word	0x00022850
        /*17cc*/ 	.short	0x010a
        /*17ce*/ 	.byte	0x3f
	.zero		1


	//   ....[43]....
        /*17d0*/ 	.word	0x000150e0
        /*17d4*/ 	.word	0x00000000
        /*17d8*/ 	.word	0x00000000
        /*17dc*/ 	.short	0x0101
        /*17de*/ 	.byte	0x3f
	.zero		1


	//   ....[44]....
        /*17e0*/ 	.word	0x000171a0
        /*17e4*/ 	.word	0x00000000
        /*17e8*/ 	.word	0x00000000
        /*17ec*/ 	.short	0x0101
        /*17ee*/ 	.byte	0x3f
	.zero		1


	//   ....[45]....
        /*17f0*/ 	.word	0x00017940
        /*17f4*/ 	.word	0x00000008
        /*17f8*/ 	.word	0x00000000
        /*17fc*/ 	.short	0x0101
        /*17fe*/ 	.byte	0x3f
	.zero		1


	//   ....[46]....
        /*1800*/ 	.word	0x0001b060
        /*1804*/ 	.word	0x00000016
        /*1808*/ 	.word	0x00022820
        /*180c*/ 	.short	0x010a
        /*180e*/ 	.byte	0x3f
	.zero		1


	//   ....[47]....
        /*1810*/ 	.word	0x0001b120
        /*1814*/ 	.word	0x00000006
        /*1818*/ 	.word	0x000228a0
        /*181c*/ 	.short	0x010a
        /*181e*/ 	.byte	0x3f
	.zero		1


	//   ....[48]....
        /*1820*/ 	.word	0x0001b350
        /*1824*/ 	.word	0x00000006
        /*1828*/ 	.word	0x000228c0
        /*182c*/ 	.short	0x010a
        /*182e*/ 	.byte	0x3f
	.zero		1


	//   ....[49]....
        /*1830*/ 	.word	0x0001b6d0
        /*1834*/ 	.word	0x00000006
        /*1838*/ 	.word	0x000228a0
        /*183c*/ 	.short	0x010a
        /*183e*/ 	.byte	0x3f
	.zero		1


	//   ....[50]....
        /*1840*/ 	.word	0x0001b8f0
        /*1844*/ 	.word	0x00000006
        /*1848*/ 	.word	0x000228c0
        /*184c*/ 	.short	0x010a
        /*184e*/ 	.byte	0x3f
	.zero		1


	//   ....[51]....
        /*1850*/ 	.word	0x0001ca40
        /*1854*/ 	.word	0x00000006
        /*1858*/ 	.word	0x00022880
        /*185c*/ 	.short	0x010a
        /*185e*/ 	.byte	0x3f
	.zero		1


	//   ....[52]....
        /*1860*/ 	.word	0x0001d2e0
        /*1864*/ 	.word	0x00000006
        /*1868*/ 	.word	0x00022870
        /*186c*/ 	.short	0x0107
        /*186e*/ 	.byte	0x3f
	.zero		1


	//   ....[53]....
        /*1870*/ 	.word	0x0001d3a0
        /*1874*/ 	.word	0x00000006
        /*1878*/ 	.word	0x00022870
        /*187c*/ 	.short	0x0101
        /*187e*/ 	.byte	0x3f
	.zero		1


	//   ....[54]....
        /*1880*/ 	.word	0x0001d3f0
        /*1884*/ 	.word	0x00000006
        /*1888*/ 	.word	0x00022840
        /*188c*/ 	.short	0x010a
        /*188e*/ 	.byte	0x3f
	.zero		1


	//   ....[55]....
        /*1890*/ 	.word	0x0001db40
        /*1894*/ 	.word	0x00000006
        /*1898*/ 	.word	0x00022830
        /*189c*/ 	.short	0x0107
        /*189e*/ 	.byte	0x3f
	.zero		1


	//   ....[56]....
        /*18a0*/ 	.word	0x0001dc30
        /*18a4*/ 	.word	0x00000006
        /*18a8*/ 	.word	0x00022830
        /*18ac*/ 	.short	0x0101
        /*18ae*/ 	.byte	0x3f
	.zero		1


	//   ....[57]....
        /*18b0*/ 	.word	0x0001e650
        /*18b4*/ 	.word	0x00000016
        /*18b8*/ 	.word	0x00022800
        /*18bc*/ 	.short	0x0107
        /*18be*/ 	.byte	0x3f
	.zero		1


	//   ....[58]....
        /*18c0*/ 	.word	0x0001e740
        /*18c4*/ 	.word	0x00000016
        /*18c8*/ 	.word	0x00022800
        /*18cc*/ 	.short	0x0101
        /*18ce*/ 	.byte	0x3f
	.zero		1


	//   ....[59]....
        /*18d0*/ 	.word	0x0001e760
        /*18d4*/ 	.word	0x00000016
        /*18d8*/ 	.word	0x00022820
        /*18dc*/ 	.short	0x010a
        /*18de*/ 	.byte	0x3f
	.zero		1


	//   ....[60]....
        /*18e0*/ 	.word	0x0001ec90
        /*18e4*/ 	.word	0x00000000
        /*18e8*/ 	.word	0x00022880
        /*18ec*/ 	.short	0x010a
        /*18ee*/ 	.byte	0x3f
	.zero		1


	//   ....[61]....
        /*18f0*/ 	.word	0x0001f270
        /*18f4*/ 	.word	0x00000000
        /*18f8*/ 	.word	0x00022870
        /*18fc*/ 	.short	0x0107
        /*18fe*/ 	.byte	0x3f
	.zero		1


	//   ....[62]....
        /*1900*/ 	.word	0x0001f330
        /*1904*/ 	.word	0x00000000
        /*1908*/ 	.word	0x00022870
        /*190c*/ 	.short	0x0101
        /*190e*/ 	.byte	0x3f
	.zero		1


	//   ....[63]....
        /*1910*/ 	.word	0x0001f360
        /*1914*/ 	.word	0x00000000
        /*1918*/ 	.word	0x00022840
        /*191c*/ 	.short	0x010a
        /*191e*/ 	.byte	0x3f
	.zero		1


	//   ....[64]....
        /*1920*/ 	.word	0x0001f900
        /*1924*/ 	.word	0x00000000
        /*1928*/ 	.word	0x00022830
        /*192c*/ 	.short	0x0107
        /*192e*/ 	.byte	0x3f
	.zero		1


	//   ....[65]....
        /*1930*/ 	.word	0x0001f9d0
        /*1934*/ 	.word	0x00000000
        /*1938*/ 	.word	0x00022830
        /*193c*/ 	.short	0x0101
        /*193e*/ 	.byte	0x3f
	.zero		1


	//   ....[66]....
        /*1940*/ 	.word	0x0001fa50
        /*1944*/ 	.word	0x00000002
        /*1948*/ 	.word	0x00022870
        /*194c*/ 	.short	0x010a
        /*194e*/ 	.byte	0x3f
	.zero		1


	//   ....[67]....
        /*1950*/ 	.word	0x0001fae0
        /*1954*/ 	.word	0x00000002
        /*1958*/ 	.word	0x00022860
        /*195c*/ 	.short	0x010a
        /*195e*/ 	.byte	0x3f
	.zero		1


	//   ....[68]....
        /*1960*/ 	.word	0x000201b0
        /*1964*/ 	.word	0x00000002
        /*1968*/ 	.word	0x00022850
        /*196c*/ 	.short	0x0101
        /*196e*/ 	.byte	0x3f
	.zero		1


	//   ....[69]....
        /*1970*/ 	.word	0x00020240
        /*1974*/ 	.word	0x00000002
        /*1978*/ 	.word	0x00000000
        /*197c*/ 	.short	0x0101
        /*197e*/ 	.byte	0x3f
	.zero		1


	//   ....[70]....
        /*1980*/ 	.word	0x00020410
        /*1984*/ 	.word	0x00000000
        /*1988*/ 	.word	0x00022870
        /*198c*/ 	.short	0x010a
        /*198e*/ 	.byte	0x3f
	.zero		1


	//   ....[71]....
        /*1990*/ 	.word	0x000204a0
        /*1994*/ 	.word	0x00000000
        /*1998*/ 	.word	0x00022860
        /*199c*/ 	.short	0x010a
        /*199e*/ 	.byte	0x3f
	.zero		1


	//   ....[72]....
        /*19a0*/ 	.word	0x00020b80
        /*19a4*/ 	.word	0x00000000
        /*19a8*/ 	.word	0x00022850
        /*19ac*/ 	.short	0x0101
        /*19ae*/ 	.byte	0x3f
	.zero		1


	//   ....[73]....
        /*19b0*/ 	.word	0x00020c30
        /*19b4*/ 	.word	0x00000000
        /*19b8*/ 	.word	0x00000000
        /*19bc*/ 	.short	0x0101
        /*19be*/ 	.byte	0x3f
	.zero		1


	//   ....[74]....
        /*19c0*/ 	.word	0x00021970
        /*19c4*/ 	.word	0x00000005
        /*19c8*/ 	.word	0x00022820
        /*19cc*/ 	.short	0x010a
        /*19ce*/ 	.byte	0x3f
	.zero		1


	//   ....[75]....
        /*19d0*/ 	.word	0x00021b10
        /*19d4*/ 	.word	0x00000003
        /*19d8*/ 	.word	0x00022840
        /*19dc*/ 	.short	0x010a
        /*19de*/ 	.byte	0x3f
	.zero		1


	//   ....[76]....
        /*19e0*/ 	.word	0x00021ba0
        /*19e4*/ 	.word	0x00000005
        /*19e8*/ 	.word	0x00022840
        /*19ec*/ 	.short	0x010a
        /*19ee*/ 	.byte	0x3f
	.zero		1


	//   ....[77]....
        /*19f0*/ 	.word	0x00021be0
        /*19f4*/ 	.word	0x00000003
        /*19f8*/ 	.word	0x00022860
        /*19fc*/ 	.short	0x010a
        /*19fe*/ 	.byte	0x3f
	.zero		1


	//   ....[78]....
        /*1a00*/ 	.word	0x00021c20
        /*1a04*/ 	.word	0x00000005
        /*1a08*/ 	.word	0x00022860
        /*1a0c*/ 	.short	0x010a
        /*1a0e*/ 	.byte	0x3f
	.zero		1


	//   ....[79]....
        /*1a10*/ 	.word	0x00021c60
        /*1a14*/ 	.word	0x00000003
        /*1a18*/ 	.word	0x00022880
        /*1a1c*/ 	.short	0x010a
        /*1a1e*/ 	.byte	0x3f
	.zero		1


	//   ....[80]....
        /*1a20*/ 	.word	0x00021ca0
        /*1a24*/ 	.word	0x00000005
        /*1a28*/ 	.word	0x00022880
        /*1a2c*/ 	.short	0x010a
        /*1a2e*/ 	.byte	0x3f
	.zero		1


	//   ....[81]....
        /*1a30*/ 	.word	0x00021d00
        /*1a34*/ 	.word	0x00000058
        /*1a38*/ 	.word	0x00022890
        /*1a3c*/ 	.short	0x010a
        /*1a3e*/ 	.byte	0x3f
	.zero		1


	//   ....[82]....
        /*1a40*/ 	.word	0x000220b0
        /*1a44*/ 	.word	0x00000058
        /*1a48*/ 	.word	0x00022890
        /*1a4c*/ 	.short	0x010a
        /*1a4e*/ 	.byte	0x3f
	.zero		1


	//   ....[83]....
        /*1a50*/ 	.word	0x00022470
        /*1a54*/ 	.word	0x00000058
        /*1a58*/ 	.word	0x00022890
        /*1a5c*/ 	.short	0x010a
        /*1a5e*/ 	.byte	0x3f
	.zero		1


	//   ....[84]....
        /*1a60*/ 	.word	0x00022820
        /*1a64*/ 	.word	0x00000058
        /*1a68*/ 	.word	0x000228b0
        /*1a6c*/ 	.short	0x010a
        /*1a6e*/ 	.byte	0x3f
	.zero		1


	//   ....[85]....
        /*1a70*/ 	.word	0x00022b30
        /*1a74*/ 	.word	0x00000012
        /*1a78*/ 	.word	0x00022800
        /*1a7c*/ 	.short	0x010a
        /*1a7e*/ 	.byte	0x3f
	.zero		1


	//   ....[86]....
        /*1a80*/ 	.word	0x00022d40
        /*1a84*/ 	.word	0x00000012
        /*1a88*/ 	.word	0x00022800
        /*1a8c*/ 	.short	0x010a
        /*1a8e*/ 	.byte	0x3f
	.zero		1


	//   ....[87]....
        /*1a90*/ 	.word	0x00022d90
        /*1a94*/ 	.word	0x00000003
        /*1a98*/ 	.word	0x00022830
        /*1a9c*/ 	.short	0x010a
        /*1a9e*/ 	.byte	0x3f
	.zero		1


	//   ....[88]....
        /*1aa0*/ 	.word	0x00022de0
        /*1aa4*/ 	.word	0x0000000d
        /*1aa8*/ 	.word	0x00022830
        /*1aac*/ 	.short	0x010a
        /*1aae*/ 	.byte	0x3f
	.zero		1


	//   ....[89]....
        /*1ab0*/ 	.word	0x00022e30
        /*1ab4*/ 	.word	0x0000000d
        /*1ab8*/ 	.word	0x00022850
        /*1abc*/ 	.short	0x010a
        /*1abe*/ 	.byte	0x3f
	.zero		1


	//   ....[90]....
        /*1ac0*/ 	.word	0x00022e80
        /*1ac4*/ 	.word	0x0000000f
        /*1ac8*/ 	.word	0x00022850
        /*1acc*/ 	.short	0x010a
        /*1ace*/ 	.byte	0x3f
	.zero		1


	//   ....[91]....
        /*1ad0*/ 	.word	0x00025820
        /*1ad4*/ 	.word	0x00000016
        /*1ad8*/ 	.word	0x00022820
        /*1adc*/ 	.short	0x010a
        /*1ade*/ 	.byte	0x3f
	.zero		1


	//   ....[92]....
        /*1ae0*/ 	.word	0x00025870
        /*1ae4*/ 	.word	0x00000006
        /*1ae8*/ 	.word	0x000228a0
        /*1aec*/ 	.short	0x010a
        /*1aee*/ 	.byte	0x3f
	.zero		1


	//   ....[93]....
        /*1af0*/ 	.word	0x000258c0
        /*1af4*/ 	.word	0x00000006
        /*1af8*/ 	.word	0x000228c0
        /*1afc*/ 	.short	0x010a
        /*1afe*/ 	.byte	0x3f
	.zero		1


	//   ....[94]....
        /*1b00*/ 	.word	0x00025910
        /*1b04*/ 	.word	0x00000006
        /*1b08*/ 	.word	0x000228a0
        /*1b0c*/ 	.short	0x010a
        /*1b0e*/ 	.byte	0x3f
	.zero		1


	//   ....[95]....
        /*1b10*/ 	.word	0x00025960
        /*1b14*/ 	.word	0x00000006
        /*1b18*/ 	.word	0x000228c0
        /*1b1c*/ 	.short	0x010a
        /*1b1e*/ 	.byte	0x3f
	.zero		1


	//   ....[96]....
        /*1b20*/ 	.word	0x00025a80
        /*1b24*/ 	.word	0x00000006
        /*1b28*/ 	.word	0x00022880
        /*1b2c*/ 	.short	0x010a
        /*1b2e*/ 	.byte	0x3f
	.zero		1


	//   ....[97]....
        /*1b30*/ 	.word	0x000267d0
        /*1b34*/ 	.word	0x00000006
        /*1b38*/ 	.word	0x00022840
        /*1b3c*/ 	.short	0x010a
        /*1b3e*/ 	.byte	0x3f
	.zero		1


	//   ....[98]....
        /*1b40*/ 	.word	0x00027e30
        /*1b44*/ 	.word	0x00000016
        /*1b48*/ 	.word	0x00022820
        /*1b4c*/ 	.short	0x010a
        /*1b4e*/ 	.byte	0x3f
	.zero		1


	//   ....[99]....
        /*1b50*/ 	.word	0x00027e80
        /*1b54*/ 	.word	0x00000000
        /*1b58*/ 	.word	0x00022880
        /*1b5c*/ 	.short	0x010a
        /*1b5e*/ 	.byte	0x3f
	.zero		1


	//   ....[100]....
        /*1b60*/ 	.word	0x000289c0
        /*1b64*/ 	.word	0x00000000
        /*1b68*/ 	.word	0x00022840
        /*1b6c*/ 	.short	0x010a
        /*1b6e*/ 	.byte	0x3f
	.zero		1


	//   ....[101]....
        /*1b70*/ 	.word	0x000294d0
        /*1b74*/ 	.word	0x00000002
        /*1b78*/ 	.word	0x00022870
        /*1b7c*/ 	.short	0x010a
        /*1b7e*/ 	.byte	0x3f
	.zero		1


	//   ....[102]....
        /*1b80*/ 	.word	0x00029520
        /*1b84*/ 	.word	0x00000002
        /*1b88*/ 	.word	0x00022860
        /*1b8c*/ 	.short	0x010a
        /*1b8e*/ 	.byte	0x3f
	.zero		1


	//   ....[103]....
        /*1b90*/ 	.word	0x00029570
        /*1b94*/ 	.word	0x00000000
        /*1b98*/ 	.word	0x00022870
        /*1b9c*/ 	.short	0x010a
        /*1b9e*/ 	.byte	0x3f
	.zero		1


	//   ....[104]....
        /*1ba0*/ 	.word	0x000295c0
        /*1ba4*/ 	.word	0x00000000
        /*1ba8*/ 	.word	0x00022860
        /*1bac*/ 	.short	0x010a
        /*1bae*/ 	.byte	0x3f
	.zero		1


	//   ....[105]....
        /*1bb0*/ 	.word	0x0002a020
        /*1bb4*/ 	.word	0x00000005
        /*1bb8*/ 	.word	0x00022820
        /*1bbc*/ 	.short	0x010a
        /*1bbe*/ 	.byte	0x3f
	.zero		1


	//   ....[106]....
        /*1bc0*/ 	.word	0x0002a1c0
        /*1bc4*/ 	.word	0x00000003
        /*1bc8*/ 	.word	0x00022840
        /*1bcc*/ 	.short	0x010a
        /*1bce*/ 	.byte	0x3f
	.zero		1


	//   ....[107]....
        /*1bd0*/ 	.word	0x0002a210
        /*1bd4*/ 	.word	0x00000005
        /*1bd8*/ 	.word	0x00022840
        /*1bdc*/ 	.short	0x010a
        /*1bde*/ 	.byte	0x3f
	.zero		1


	//   ....[108]....
        /*1be0*/ 	.word	0x0002a260
        /*1be4*/ 	.word	0x00000003
        /*1be8*/ 	.word	0x00022860
        /*1bec*/ 	.short	0x010a
        /*1bee*/ 	.byte	0x3f
	.zero		1


	//   ....[109]....
        /*1bf0*/ 	.word	0x0002a2b0
        /*1bf4*/ 	.word	0x00000005
        /*1bf8*/ 	.word	0x00022860
        /*1bfc*/ 	.short	0x010a
        /*1bfe*/ 	.byte	0x3f
	.zero		1


	//   ....[110]....
        /*1c00*/ 	.word	0x0002a300
        /*1c04*/ 	.word	0x00000003
        /*1c08*/ 	.word	0x00022880
        /*1c0c*/ 	.short	0x010a
        /*1c0e*/ 	.byte	0x3f
	.zero		1


	//----- nvinfo : EIATTR_NUM_MBARRIERS
	.align		4
.L_930:
        /*1c10*/ 	.byte	0x03, 0x38
        /*1c12*/ 	.short	0x0016


	//----- nvinfo : EIATTR_EXIT_INSTR_OFFSETS
	.align		4
        /*1c14*/ 	.byte	0x04, 0x1c
        /*1c16*/ 	.short	(.L_932 - .L_931)


	//   ....[0]....
.L_931:
        /*1c18*/ 	.word	0x00021cf0


	//----- nvinfo : EIATTR_MAX_THREADS
	.align		4
.L_932:
        /*1c1c*/ 	.byte	0x04, 0x05
        /*1c1e*/ 	.short	(.L_934 - .L_933)
.L_933:
        /*1c20*/ 	.word	0x00000180
        /*1c24*/ 	.word	0x00000001
        /*1c28*/ 	.word	0x00000001


	//----- nvinfo : EIATTR_CRS_STACK_SIZE
	.align		4
.L_934:
        /*1c2c*/ 	.byte	0x04, 0x1e
        /*1c2e*/ 	.short	(.L_936 - .L_935)
.L_935:
        /*1c30*/ 	.word	0x00000000


	//----- nvinfo : EIATTR_CBANK_PARAM_SIZE
	.align		4
.L_936:
        /*1c34*/ 	.byte	0x03, 0x19
        /*1c36*/ 	.short	0x0af0


	//----- nvinfo : EIATTR_PARAM_CBANK
	.align		4
        /*1c38*/ 	.byte	0x04, 0x0a
        /*1c3a*/ 	.short	(.L_938 - .L_937)
	.align		4
.L_937:
        /*1c3c*/ 	.word	index@(.nv.constant0._ZN7cutlass13device_kernelIN5flash11enable_sm90INS1_16FlashAttnFwdSm90INS1_25CollectiveMainloopFwdSm90ILi2EN4cute5tupleIJNS5_1CILi1EEES8_S8_EEENS6_IJNS7_ILi128EEENS7_ILi160EEESA_EEELi128ENS_12float_e4m3_tEfNS_4arch4Sm90ELb0ELb0ELb0ELb1ELb1ELb1ELb0ELb1ELb1ELb1ELb1ELb0EEENS1_21CollectiveEpilogueFwdINS6_IJSA_SA_SB_EEES9_NS_10bfloat16_tESF_Li256ELb1ELb1ELb1ELb1EEENS1_36VarlenDynamicPersistentTileSchedulerILi128ELi160ELi256ELi128ELb1ELb1ELb1ELb0ELb1ELb1EEEEEEEEEvNT_6ParamsE)
        /*1c40*/ 	.short	0x0210
        /*1c42*/ 	.short	0x0af0


	//----- nvinfo : EIATTR_SW_WAR
	.align		4
.L_938:
        /*1c44*/ 	.byte	0x04, 0x36
        /*1c46*/ 	.short	(.L_940 - .L_939)
.L_939:
        /*1c48*/ 	.word	0x00000008
.L_940:


//--------------------- .nv.info._ZN7cutlass13device_kernelIN5flash11enable_sm90INS1_16FlashAttnFwdSm90INS1_25CollectiveMainloopFwdSm90ILi2EN4cute5tupleIJNS5_1CILi1EEES8_S8_EEENS6_IJNS7_ILi128EEENS7_ILi160EEESA_EEELi128ENS_12float_e4m3_tEfNS_4arch4Sm90ELb0ELb1ELb0ELb0ELb1ELb0ELb0ELb1ELb1ELb1ELb1ELb0EEENS1_21CollectiveEpilogueFwdINS6_IJSA_SA_SB_EEES9_NS_10bfloat16_tESF_Li256ELb0ELb1ELb1ELb1EEENS1_19SingleTileSchedulerILb0ELb1ELb1ELi128EEEEEEEEEvNT_6ParamsE --------------------------
	.section	.nv.info._ZN7cutlass13device_kernelIN5flash11enable_sm90INS1_16FlashAttnFwdSm90INS1_25CollectiveMainloopFwdSm90ILi2EN4cute5tupleIJNS5_1CILi1EEES8_S8_EEENS6_IJNS7_ILi128EEENS7_ILi160EEESA_EEELi128ENS_12float_e4m3_tEfNS_4arch4Sm90ELb0ELb1ELb0ELb0ELb1ELb0ELb0ELb1ELb1ELb1ELb1ELb0EEENS1_21CollectiveEpilogueFwdINS6_IJSA_SA_SB_EEES9_NS_10bfloat16_tESF_Li256ELb0ELb1ELb1ELb1EEENS1_19SingleTileSchedulerILb0ELb1ELb1ELi128EEEEEEEEEvNT_6ParamsE,"",@"SHT_CUDA_INFO"
	.sectionflags	@""
	.align	4


	//----- nvinfo : EIATTR_CUDA_API_VERSION
	.align		4
        /*0000*/ 	.byte	0x04, 0x37
        /*0002*/ 	.short	(.L_942 - .L_941)
.L_941:
        /*0004*/ 	.word	0x00000082


	//----- nvinfo : EIATTR_KPARAM_INFO
	.align		4
.L_942:
        /*0008*/ 	.byte	0x04, 0x17
        /*000a*/ 	.short	(.L_944 - .L_943)
.L_943:
        /*000c*/ 	.word	0x00000000
        /*0010*/ 	.short	0x0000
        /*0012*/ 	.short	0x0070
        /*0014*/ 	.byte	0x00, 0xf0, 0x01, 0x28


	//----- nvinfo : EIATTR_SPARSE_MMA_MASK
	.align		4
.L_944:
        /*0018*/ 	.byte	0x03, 0x50
        /*001a*/ 	.short	0x0000


	//----- nvinfo : EIATTR_MAXREG_COUNT
	.align		4
        /*001c*/ 	.byte	0x03, 0x1b
        /*001e*/ 	.short	0x00a8


	//----- nvinfo : EIATTR_NUM_BARRIERS
	.align		4
        /*0020*/ 	.byte	0x02, 0x4c
        /*0022*/ 	.byte	0x10
	.zero		1


	//----- nvinfo : EIATTR_EXTERNS
	.align		4
        /*0024*/ 	.byte	0x04, 0x0f
        /*0026*/ 	.short	(.L_946 - .L_945)


	//   ....[0]....
	.align		4
.L_945:
        /*0028*/ 	.word	index@(__assertfail)


	//----- nvinfo : EIATTR_ANNOTATIONS
	.align		4
.L_946:
        /*002c*/ 	.byte	0x04, 0x55
        /*002e*/ 	.short	(.L_948 - .L_947)


	//   ....[0]....
.L_947:
        /*0030*/ 	.word	0x00000001
        /*0034*/ 	.byte	0xf0, 0x5b, 0x01, 0x00, 0x01, 0x00, 0x00, 0x00, 0x10, 0x5c, 0x01, 0x00, 0x01, 0x00, 0x00, 0x00
        /*0044*/ 	.byte	0xb0, 0x77, 0x01, 0x00, 0x01, 0x00, 0x00, 0x00, 0x90, 0x78, 0x01, 0x00, 0x01, 0x00, 0x00, 0x00
        /*0054*/ 	.byte	0x90, 0x8a, 0x01, 0x00, 0x01, 0x00, 0x00, 0x00, 0xa0, 0x8a, 0x01, 0x00, 0x01, 0x00, 0x00, 0x00
        /*0064*/ 	.byte	0xd0, 0x91, 0x01, 0x00, 0x01, 0x00, 0x00, 0x00, 0x40, 0x92, 0x01, 0x00


	//----- nvinfo : EIATTR_MERCURY_ISA_VERSION
	.align		4
.L_948:
        /*0070*/ 	.byte	0x03, 0x5f
        /*0072*/ 	.short	0x0101


	//----- nvinfo : EIATTR_INT_WARP_WIDE_INSTR_OFFSETS
	.align		4
        /*0074*/ 	.byte	0x04, 0x31
        /*0076*/ 	.short	(.L_950 - .L_949)


	//   ....[0]....
.L_949:
        /*0078*/ 	.word	0x000000c0


	//   ....[1]....
        /*007c*/ 	.word	0x000000d0


	//   ....[2]....
        /*0080*/ 	.word	0x00000170


	//----- nvinfo : EIATTR_COOP_GROUP_MASK_REGIDS
	.align		4
.L_950:
        /*0084*/ 	.byte	0x04, 0x29
        /*0086*/ 	.short	(.L_952 - .L_951)


	//   ....[0]....
.L_951:
        /*0088*/ 	.word	0xffffffff


	//   ....[1]....
        /*008c*/ 	.word	0xffffffff


	//   ....[2]....
        /*0090*/ 	.word	0xffffffff


	//   ....[3]....
        /*0094*/ 	.word	0xffffffff


	//   ....[4]....
        /*0098*/ 	.word	0xffffffff


	//   ....[5]....
        /*009c*/ 	.word	0xffffffff


	//   ....[6]....
        /*00a0*/ 	.word	0xffffffff


	//   ....[7]....
        /*00a4*/ 	.word	0xffffffff


	//   ....[8]....
        /*00a8*/ 	.word	0xffffffff


	//   ....[9]....
        /*00ac*/ 	.word	0xffffffff


	//   ....[10]....
        /*00b0*/ 	.word	0xffffffff


	//   ....[11]....
        /*00b4*/ 	.word	0xffffffff


	//   ....[12]....
        /*00b8*/ 	.word	0xffffffff


	//   ....[13]....
        /*00bc*/ 	.word	0xffffffff


	//   ....[14]....
        /*00c0*/ 	.word	0xffffffff


	//   ....[15]....
        /*00c4*/ 	.word	0xffffffff


	//   ....[16]....
        /*00c8*/ 	.word	0xffffffff


	//   ....[17]....
        /*00cc*/ 	.word	0xffffffff


	//   ....[18]....
        /*00d0*/ 	.word	0xffffffff


	//   ....[19]....
        /*00d4*/ 	.word	0xffffffff


	//   ....[20]....
        /*00d8*/ 	.word	0xffffffff


	//   ....[21]....
        /*00dc*/ 	.word	0xffffffff


	//   ....[22]....
        /*00e0*/ 	.word	0xffffffff


	//   ....[23]....
        /*00e4*/ 	.word	0xffffffff


	//   ....[24]....
        /*00e8*/ 	.word	0xffffffff


	//   ....[25]....
        /*00ec*/ 	.word	0xffffffff


	//   ....[26]....
        /*00f0*/ 	.word	0xffffffff


	//   ....[27]....
        /*00f4*/ 	.word	0xffffffff


	//   ....[28]....
        /*00f8*/ 	.word	0xffffffff


	//   ....[29]....
        /*00fc*/ 	.word	0xffffffff


	//   ....[30]....
        /*0100*/ 	.word	0xffffffff


	//   ....[31]....
        /*0104*/ 	.word	0xffffffff


	//   ....[32]....
        /*0108*/ 	.word	0xffffffff


	//   ....[33]....
        /*010c*/ 	.word	0xffffffff


	//   ....[34]....
        /*0110*/ 	.word	0xffffffff


	//   ....[35]....
        /*0114*/ 	.word	0xffffffff


	//   ....[36]....
        /*0118*/ 	.word	0xffffffff


	//   ....[37]....
        /*011c*/ 	.word	0xffffffff


	//   ....[38]....
        /*0120*/ 	.word	0xffffffff


	//   ....[39]....
        /*0124*/ 	.word	0xffffffff


	//   ....[40]....
        /*0128*/ 	.word	0xffffffff


	//   ....[41]....
        /*012c*/ 	.word	0xffffffff


	//   ....[42]....
        /*0130*/ 	.word	0xffffffff


	//   ....[43]....
        /*0134*/ 	.word	0xffffffff


	//   ....[44]....
        /*0138*/ 	.word	0xffffffff


	//   ....[45]....
        /*013c*/ 	.word	0xffffffff


	//   ....[46]....
        /*0140*/ 	.word	0xffffffff


	//   ....[47]....
        /*0144*/ 	.word	0xffffffff


	//   ....[48]....
        /*0148*/ 	.word	0xffffffff


	//   ....[49]....
        /*014c*/ 	.word	0xffffffff


	//   ....[50]....
        /*0150*/ 	.word	0xffffffff


	//   ....[51]....
        /*0154*/ 	.word	0xffffffff


	//   ....[52]....
        /*0158*/ 	.word	0xffffffff


	//   ....[53]....
        /*015c*/ 	.word	0xffffffff


	//   ....[54]....
        /*0160*/ 	.word	0xffffffff


	//   ....[55]....
        /*0164*/ 	.word	0xffffffff


	//   ....[56]....
        /*0168*/ 	.word	0xffffffff


	//   ....[57]....
        /*016c*/ 	.word	0xffffffff


	//   ....[58]....
        /*0170*/ 	.word	0xffffffff


	//   ....[59]....
        /*0174*/ 	.word	0xffffffff


	//   ....[60]....
        /*0178*/ 	.word	0xffffffff


	//   ....[61]....
        /*017c*/ 	.word	0xffffffff


	//   ....[62]....
        /*0180*/ 	.word	0xffffffff


	//   ....[63]....
        /*0184*/ 	.word	0xffffffff


	//   ....[64]....
        /*0188*/ 	.word	0xffffffff


	//   ....[65]....
        /*018c*/ 	.word	0xffffffff


	//   ....[66]....
        /*0190*/ 	.word	0xffffffff


	//   ....[67]....
        /*0194*/ 	.word	0xffffffff


	//   ....[68]....
        /*0198*/ 	.word	0xffffffff


	//   ....[69]....
        /*019c*/ 	.word	0xffffffff


	//   ....[70]....
        /*01a0*/ 	.word	0xffffffff


	//   ....[71]....
        /*01a4*/ 	.word	0xffffffff


	//   ....[72]....
        /*01a8*/ 	.word	0xffffffff


	//   ....[73]....
        /*01ac*/ 	.word	0xffffffff


	//   ....[74]....
        /*01b0*/ 	.word	0xffffffff


	//   ....[75]....
        /*01b4*/ 	.word	0xffffffff


	//   ....[76]....
        /*01b8*/ 	.word	0xffffffff


	//   ....[77]....
        /*01bc*/ 	.word	0xffffffff


	//   ....[78]....
        /*01c0*/ 	.word	0xffffffff


	//   ....[79]....
        /*01c4*/ 	.word	0xffffffff


	//   ....[80]....
        /*01c8*/ 	.word	0xffffffff


	//   ....[81]....
        /*01cc*/ 	.word	0xffffffff


	//   ....[82]....
        /*01d0*/ 	.word	0xffffffff


	//   ....[83]....
        /*01d4*/ 	.word	0xffffffff


	//   ....[84]....
        /*01d8*/ 	.word	0xffffffff


	//   ....[85]....
        /*01dc*/ 	.word	0xffffffff


	//   ....[86]....
        /*01e0*/ 	.word	0xffffffff


	//   ....[87]....
        /*01e4*/ 	.word	0xffffffff


	//   ....[88]....
        /*01e8*/ 	.word	0xffffffff


	//   ....[89]....
        /*01ec*/ 	.word	0xffffffff


	//   ....[90]....
        /*01f0*/ 	.word	0xffffffff


	//   ....[91]....
        /*01f4*/ 	.word	0xffffffff


	//   ....[92]....
        /*01f8*/ 	.word	0xffffffff


	//   ....[93]....
        /*01fc*/ 	.word	0xffffffff


	//   ....[94]....
        /*0200*/ 	.word	0xffffffff


	//   ....[95]....
        /*0204*/ 	.word	0xffffffff


	//   ....[96]....
        /*0208*/ 	.word	0xffffffff


	//   ....[97]....
        /*020c*/ 	.word	0xffffffff


	//   ....[98]....
        /*0210*/ 	.word	0xffffffff


	//   ....[99]....
        /*0214*/ 	.word	0xffffffff


	//   ....[100]....
        /*0218*/ 	.word	0xffffffff


	//   ....[101]....
        /*021c*/ 	.word	0xffffffff


	//   ....[102]....
        /*0220*/ 	.word	0xffffffff


	//   ....[103]....
        /*0224*/ 	.word	0xffffffff


	//   ....[104]....
        /*0228*/ 	.word	0xffffffff


	//   ....[105]....
        /*022c*/ 	.word	0xffffffff


	//   ....[106]....
        /*0230*/ 	.word	0xffffffff


	//   ....[107]....
        /*0234*/ 	.word	0xffffffff


	//   ....[108]....
        /*0238*/ 	.word	0xffffffff


	//   ....[109]....
        /*023c*/ 	.word	0xffffffff


	//   ....[110]....
        /*0240*/ 	.word	0xffffffff


	//   ....[111]....
        /*0244*/ 	.word	0xffffffff


	//   ....[112]....
        /*0248*/ 	.word	0xffffffff


	//   ....[113]....
        /*024c*/ 	.word	0xffffffff


	//   ....[114]....
        /*0250*/ 	.word	0xffffffff


	//   ....[115]....
        /*0254*/ 	.word	0xffffffff


	//   ....[116]....
        /*0258*/ 	.word	0xffffffff


	//   ....[117]....
        /*025c*/ 	.word	0xffffffff


	//   ....[118]....
        /*0260*/ 	.word	0xffffffff


	//   ....[119]....
        /*0264*/ 	.word	0xffffffff


	//   ....[120]....
        /*0268*/ 	.word	0xffffffff


	//   ....[121]....
        /*026c*/ 	.word	0xffffffff


	//   ....[122]....
        /*0270*/ 	.word	0xffffffff


	//   ....[123]....
        /*0274*/ 	.word	0xffffffff


	//   ....[124]....
        /*0278*/ 	.word	0xffffffff


	//   ....[125]....
        /*027c*/ 	.word	0xffffffff


	//   ....[126]....
        /*0280*/ 	.word	0xffffffff


	//   ....[127]....
        /*0284*/ 	.word	0xffffffff


	//   ....[128]....
        /*0288*/ 	.word	0xffffffff


	//   ....[129]....
        /*028c*/ 	.word	0xffffffff


	//   ....[130]....
        /*0290*/ 	.word	0xffffffff


	//   ....[131]....
        /*0294*/ 	.word	0xffffffff


	//   ....[132]....
        /*0298*/ 	.word	0xffffffff


	//   ....[133]....
        /*029c*/ 	.word	0xffffffff


	//   ....[134]....
        /*02a0*/ 	.word	0xffffffff


	//   ....[135]....
        /*02a4*/ 	.word	0xffffffff


	//   ....[136]....
        /*02a8*/ 	.word	0xffffffff


	//   ....[137]....
        /*02ac*/ 	.word	0xffffffff


	//   ....[138]....
        /*02b0*/ 	.word	0xffffffff


	//   ....[139]....
        /*02b4*/ 	.word	0xffffffff


	//   ....[140]....
        /*02b8*/ 	.word	0xffffffff


	//   ....[141]....
        /*02bc*/ 	.word	0xffffffff


	//   ....[142]....
        /*02c0*/ 	.word	0xffffffff


	//   ....[143]....
        /*02c4*/ 	.word	0xffffffff


	//   ....[144]....
        /*02c8*/ 	.word	0xffffffff


	//   ....[145]....
        /*02cc*/ 	.word	0xffffffff


	//   ....[146]....
        /*02d0*/ 	.word	0xffffffff


	//   ....[147]....
        /*02d4*/ 	.word	0xffffffff


	//   ....[148]....
        /*02d8*/ 	.word	0xffffffff


	//   ....[149]....
        /*02dc*/ 	.word	0xffffffff


	//   ....[150]....
        /*02e0*/ 	.word	0xffffffff


	//   ....[151]....
        /*02e4*/ 	.word	0xffffffff


	//   ....[152]....
        /*02e8*/ 	.word	0xffffffff


	//   ....[153]....
        /*02ec*/ 	.word	0xffffffff


	//   ....[154]....
        /*02f0*/ 	.word	0xffffffff


	//   ....[155]....
        /*02f4*/ 	.word	0xffffffff


	//   ....[156]....
        /*02f8*/ 	.word	0xffffffff


	//   ....[157]....
        /*02fc*/ 	.word	0xffffffff


	//   ....[158]....
        /*0300*/ 	.word	0xffffffff


	//   ....[159]....
        /*0304*/ 	.word	0xffffffff


	//   ....[160]....
        /*0308*/ 	.word	0xffffffff


	//   ....[161]....
        /*030c*/ 	.word	0xffffffff


	//   ....[162]....
        /*0310*/ 	.word	0xffffffff


	//   ....[163]....
        /*0314*/ 	.word	0xffffffff


	//   ....[164]....
        /*0318*/ 	.word	0xffffffff


	//   ....[165]....
        /*031c*/ 	.word	0xffffffff


	//   ....[166]....
        /*0320*/ 	.word	0xffffffff


	//   ....[167]....
        /*0324*/ 	.word	0xffffffff


	//   ....[168]....
        /*0328*/ 	.word	0xffffffff


	//   ....[169]....
        /*032c*/ 	.word	0xffffffff


	//   ....[170]....
        /*0330*/ 	.word	0xffffffff


	//   ....[171]....
        /*0334*/ 	.word	0xffffffff


	//   ....[172]....
        /*0338*/ 	.word	0xffffffff


	//   ....[173]....
        /*033c*/ 	.word	0xffffffff


	//   ....[174]....
        /*0340*/ 	.word	0xffffffff


	//   ....[175]....
        /*0344*/ 	.word	0xffffffff


	//   ....[176]....
        /*0348*/ 	.word	0xffffffff


	//   ....[177]....
        /*034c*/ 	.word	0xffffffff


	//   ....[178]....
        /*0350*/ 	.word	0xffffffff


	//   ....[179]....
        /*0354*/ 	.word	0xffffffff


	//   ....[180]....
        /*0358*/ 	.word	0xffffffff


	//   ....[181]....
        /*035c*/ 	.word	0xffffffff


	//   ....[182]....
        /*0360*/ 	.word	0xffffffff


	//   ....[183]....
        /*0364*/ 	.word	0xffffffff


	//   ....[184]....
        /*0368*/ 	.word	0xffffffff


	//   ....[185]....
        /*036c*/ 	.word	0xffffffff


	//   ....[186]....
        /*0370*/ 	.word	0xffffffff


	//   ....[187]....
        /*0374*/ 	.word	0xffffffff


	//   ....[188]....
        /*0378*/ 	.word	0xffffffff


	//   ....[189]....
        /*037c*/ 	.word	0xffffffff


	//   ....[190]....
        /*0380*/ 	.word	0xffffffff


	//   ....[191]....
        /*0384*/ 	.word	0xffffffff


	//   ....[192]....
        /*0388*/ 	.word	0xffffffff


	//   ....[193]....
        /*038c*/ 	.word	0xffffffff


	//   ....[194]....
        /*0390*/ 	.word	0xffffffff


	//   ....[195]....
        /*0394*/ 	.word	0xffffffff


	//   ....[196]....
        /*0398*/ 	.word	0xffffffff


	//   ....[197]....
        /*039c*/ 	.word	0xffffffff


	//   ....[198]....
        /*03a0*/ 	.word	0xffffffff


	//   ....[199]....
        /*03a4*/ 	.word	0xffffffff


	//   ....[200]....
        /*03a8*/ 	.word	0xffffffff


	//   ....[201]....
        /*03ac*/ 	.word	0xffffffff


	//   ....[202]....
        /*03b0*/ 	.word	0xffffffff


	//   ....[203]....
        /*03b4*/ 	.word	0x0500000f


	//   ....[204]....
        /*03b8*/ 	.word	0x0500000f


	//   ....[205]....
        /*03bc*/ 	.word	0x0500000f


	//   ....[206]....
        /*03c0*/ 	.word	0x0500000f


	//   ....[207]....
        /*03c4*/ 	.word	0x0500000f


	//   ....[208]....
        /*03c8*/ 	.word	0x0500000f


	//   ....[209]....
        /*03cc*/ 	.word	0x0500000f


	//   ....[210]....
        /*03d0*/ 	.word	0x0500000f


	//   ....[211]....
        /*03d4*/ 	.word	0x0500000f


	//   ....[212]....
        /*03d8*/ 	.word	0x0500000f


	//   ....[213]....
        /*03dc*/ 	.word	0x0500000f


	//   ....[214]....
        /*03e0*/ 	.word	0x0500000f


	//   ....[215]....
        /*03e4*/ 	.word	0x0500000f


	//   ....[216]....
        /*03e8*/ 	.word	0x0500000f


	//   ....[217]....
        /*03ec*/ 	.word	0x0500000f


	//   ....[218]....
        /*03f0*/ 	.word	0x0500000f


	//   ....[219]....
        /*03f4*/ 	.word	0x0500000f


	//   ....[220]....
        /*03f8*/ 	.word	0x0500000f


	//   ....[221]....
        /*03fc*/ 	.word	0x0500000f


	//   ....[222]....
        /*0400*/ 	.word	0x0500000f


	//   ....[223]....
        /*0404*/ 	.word	0x0500000f


	//   ....[224]....
        /*0408*/ 	.word	0x0500000f


	//   ....[225]....
        /*040c*/ 	.word	0x0500000f


	//   ....[226]....
        /*0410*/ 	.word	0x0500000f


	//   ....[227]....
        /*0414*/ 	.word	0x0500000f


	//   ....[228]....
        /*0418*/ 	.word	0x0500000f


	//   ....[229]....
        /*041c*/ 	.word	0x0500000f


	//   ....[230]....
        /*0420*/ 	.word	0x0500000f


	//   ....[231]....
        /*0424*/ 	.word	0x0500000f


	//   ....[232]....
        /*0428*/ 	.word	0x0500000f


	//   ....[233]....
        /*042c*/ 	.word	0x0500000f


	//   ....[234]....
        /*0430*/ 	.word	0x0500000f


	//   ....[235]....
        /*0434*/ 	.word	0x0500000f


	//   ....[236]....
        /*0438*/ 	.word	0x0500000f


	//   ....[237]....
        /*043c*/ 	.word	0x0500000f


	//   ....[238]....
        /*0440*/ 	.word	0x0500000f


	//   ....[239]....
        /*0444*/ 	.word	0x0500000f


	//   ....[240]....
        /*0448*/ 	.word	0x0500000f


	//   ....[241]....
        /*044c*/ 	.word	0x0500000f


	//   ....[242]....
        /*0450*/ 	.word	0x0500000f


	//   ....[243]....
        /*0454*/ 	.word	0x0500000f


	//   ....[244]....
        /*0458*/ 	.word	0x0500000f


	//   ....[245]....
        /*045c*/ 	.word	0x0500000f


	//   ....[246]....
        /*0460*/ 	.word	0x0500000f


	//   ....[247]....
        /*0464*/ 	.word	0x0500000f


	//   ....[248]....
        /*0468*/ 	.word	0x0500000f


	//   ....[249]....
        /*046c*/ 	.word	0x0500000f


	//   ....[250]....
        /*0470*/ 	.word	0x0500000f


	//   ....[251]....
        /*0474*/ 	.word	0x0500000f


	//   ....[252]....
        /*0478*/ 	.word	0x0500000f


	//   ....[253]....
        /*047c*/ 	.word	0x0500000f


	//   ....[254]....
        /*0480*/ 	.word	0x0500000f


	//   ....[255]....
        /*0484*/ 	.word	0x0500000f


	//   ....[0]....
        /*0488*/ 	.word	0x0500000f


	//   ....[1]....
        /*048c*/ 	.word	0x0500000f


	//   ....[2]....
        /*0490*/ 	.word	0x0500000f


	//   ....[3]....
        /*0494*/ 	.word	0x0500000f


	//   ....[4]....
        /*0498*/ 	.word	0x0500000f


	//   ....[5]....
        /*049c*/ 	.word	0x0500000f


	//   ....[6]....
        /*04a0*/ 	.word	0x0500000f


	//   ....[7]....
        /*04a4*/ 	.word	0x0500000f


	//   ....[8]....
        /*04a8*/ 	.word	0x0500000f


	//   ....[9]....
        /*04ac*/ 	.word	0x0500000f


	//   ....[10]....
        /*04b0*/ 	.word	0x0500000f


	//   ....[11]....
        /*04b4*/ 	.word	0x0500000f


	//   ....[12]....
        /*04b8*/ 	.word	0x0500000f


	//   ....[13]....
        /*04bc*/ 	.word	0x0500000f


	//   ....[14]....
        /*04c0*/ 	.word	0x0500000f


	//   ....[15]....
        /*04c4*/ 	.word	0x0500000f


	//   ....[16]....
        /*04c8*/ 	.word	0x0500000f


	//   ....[17]....
        /*04cc*/ 	.word	0x0500000f


	//   ....[18]....
        /*04d0*/ 	.word	0x0500000f


	//   ....[19]....
        /*04d4*/ 	.word	0x0500000f


	//   ....[20]....
        /*04d8*/ 	.word	0x0500000f


	//   ....[21]....
        /*04dc*/ 	.word	0x0500000f


	//   ....[22]....
        /*04e0*/ 	.word	0x0500000f


	//   ....[23]....
        /*04e4*/ 	.word	0x0500000f


	//   ....[24]....
        /*04e8*/ 	.word	0x0500000f


	//   ....[25]....
        /*04ec*/ 	.word	0x0500000f


	//   ....[26]....
        /*04f0*/ 	.word	0x0500000f


	//   ....[27]....
        /*04f4*/ 	.word	0x0500000f


	//   ....[28]....
        /*04f8*/ 	.word	0x0500000f


	//   ....[29]....
        /*04fc*/ 	.word	0x0500000f


	//   ....[30]....
        /*0500*/ 	.word	0x0500000f


	//   ....[31]....
        /*0504*/ 	.word	0x0500000f


	//   ....[32]....
        /*0508*/ 	.word	0x0500000f


	//   ....[33]....
        /*050c*/ 	.word	0x0500000f


	//   ....[34]....
        /*0510*/ 	.word	0x0500000f


	//   ....[35]....
        /*0514*/ 	.word	0x0500000f


	//   ....[36]....
        /*0518*/ 	.word	0x0500000f


	//   ....[37]....
        /*051c*/ 	.word	0x0500000f


	//   ....[38]....
        /*0520*/ 	.word	0x0500000f


	//   ....[39]....
        /*0524*/ 	.word	0x0500000f


	//   ....[40]....
        /*0528*/ 	.word	0x0500000f


	//   ....[41]....
        /*052c*/ 	.word	0x0500000f


	//   ....[42]....
        /*0530*/ 	.word	0x0500000f


	//   ....[43]....
        /*0534*/ 	.word	0x0500000f


	//----- nvinfo : EIATTR_COOP_GROUP_INSTR_OFFSETS
	.align		4
.L_952:
        /*0538*/ 	.byte	0x04, 0x28
        /*053a*/ 	.short	(.L_954 - .L_953)


	//   ....[0]....
.L_953:
        /*053c*/ 	.word	0x00000080


	//   ....[1]....
        /*0540*/ 	.word	0x00000090


	//   ....[2]....
        /*0544*/ 	.word	0x000002d0


	//   ....[3]....
        /*0548*/ 	.word	0x00000430


	//   ....[4]....
        /*054c*/ 	.word	0x00000550


	//   ....[5]....
        /*0550*/ 	.word	0x000006b0


	//   ....[6]....
        /*0554*/ 	.word	0x00001820


	//   ....[7]....
        /*0558*/ 	.word	0x00002650


	//   ....[8]....
        /*055c*/ 	.word	0x000028c0


	//   ....[9]....
        /*0560*/ 	.word	0x00003d40


	//   ....[10]....
        /*0564*/ 	.word	0x00004270


	//   ....[11]....
        /*0568*/ 	.word	0x000049f0


	//   ....[12]....
        /*056c*/ 	.word	0x00004a40


	//   ....[13]....
        /*0570*/ 	.word	0x00006bf0


	//   ....[14]....
        /*0574*/ 	.word	0x00007c40


	//   ....[15]....
        /*0578*/ 	.word	0x00008460


	//   ....[16]....
        /*057c*/ 	.word	0x00008570


	//   ....[17]....
        /*0580*/ 	.word	0x000090c0


	//   ....[18]....
        /*0584*/ 	.word	0x00009110


	//   ....[19]....
        /*0588*/ 	.word	0x0000b910


	//   ....[20]....
        /*058c*/ 	.word	0x0000b920


	//   ....[21]....
        /*0590*/ 	.word	0x0000b950


	//   ....[22]....
        /*0594*/ 	.word	0x0000b960


	//   ....[23]....
        /*0598*/ 	.word	0x0000de20


	//   ....[24]....
        /*059c*/ 	.word	0x0000e020


	//   ....[25]....
        /*05a0*/ 	.word	0x0000f680


	//   ....[26]....
        /*05a4*/ 	.word	0x0000f790


	//   ....[27]....
        /*05a8*/ 	.word	0x000102e0


	//   ....[28]....
        /*05ac*/ 	.word	0x00010340


	//   ....[29]....
        /*05b0*/ 	.word	0x00011a50


	//   ....[30]....
        /*05b4*/ 	.word	0x00011a60


	//   ....[31]....
        /*05b8*/ 	.word	0x00011ae0


	//   ....[32]....
        /*05bc*/ 	.word	0x00011af0


	//   ....[33]....
        /*05c0*/ 	.word	0x00012990


	//   ....[34]....
        /*05c4*/ 	.word	0x000129a0


	//   ....[35]....
        /*05c8*/ 	.word	0x000129b0


	//   ....[36]....
        /*05cc*/ 	.word	0x000129d0


	//   ....[37]....
        /*05d0*/ 	.word	0x000129e0


	//   ....[38]....
        /*05d4*/ 	.word	0x000129f0


	//   ....[39]....
        /*05d8*/ 	.word	0x00012a00


	//   ....[40]....
        /*05dc*/ 	.word	0x00012a20


	//   ....[41]....
        /*05e0*/ 	.word	0x00012a30


	//   ....[42]....
        /*05e4*/ 	.word	0x00012a40


	//   ....[43]....
        /*05e8*/ 	.word	0x00012a50


	//   ....[44]....
        /*05ec*/ 	.word	0x00012a60


	//   ....[45]....
        /*05f0*/ 	.word	0x00012a70


	//   ....[46]....
        /*05f4*/ 	.word	0x00012a90


	//   ....[47]....
        /*05f8*/ 	.word	0x00012aa0


	//   ....[48]....
        /*05fc*/ 	.word	0x00012ab0


	//   ....[49]....
        /*0600*/ 	.word	0x00012ac0


	//   ....[50]....
        /*0604*/ 	.word	0x00012ad0


	//   ....[51]....
        /*0608*/ 	.word	0x00012ae0


	//   ....[52]....
        /*060c*/ 	.word	0x00012af0


	//   ....[53]....
        /*0610*/ 	.word	0x00012b00


	//   ....[54]....
        /*0614*/ 	.word	0x00012b10


	//   ....[55]....
        /*0618*/ 	.word	0x00012b20


	//   ....[56]....
        /*061c*/ 	.word	0x00012b30


	//   ....[57]....
        /*0620*/ 	.word	0x00012b40


	//   ....[58]....
        /*0624*/ 	.word	0x00012b50


	//   ....[59]....
        /*0628*/ 	.word	0x00012b60


	//   ....[60]....
        /*062c*/ 	.word	0x00012b70


	//   ....[61]....
        /*0630*/ 	.word	0x00012b90


	//   ....[62]....
        /*0634*/ 	.word	0x00012ba0


	//   ....[63]....
        /*0638*/ 	.word	0x00012bb0


	//   ....[64]....
        /*063c*/ 	.word	0x00012bc0


	//   ....[65]....
        /*0640*/ 	.word	0x00012bd0


	//   ....[66]....
        /*0644*/ 	.word	0x00012bf0


	//   ....[67]....
        /*0648*/ 	.word	0x00012c00


	//   ....[68]....
        /*064c*/ 	.word	0x00012c20


	//   ....[69]....
        /*0650*/ 	.word	0x00012c30


	//   ....[70]....
        /*0654*/ 	.word	0x00012c40


	//   ....[71]....
        /*0658*/ 	.word	0x00012c50


	//   ....[72]....
        /*065c*/ 	.word	0x00012c70


	//   ....[73]....
        /*0660*/ 	.word	0x00012c80


	//   ....[74]....
        /*0664*/ 	.word	0x00012c90


	//   ....[75]....
        /*0668*/ 	.word	0x00012ca0


	//   ....[76]....
        /*066c*/ 	.word	0x00012cb0


	//   ....[77]....
        /*0670*/ 	.word	0x00012cc0


	//   ....[78]....
        /*0674*/ 	.word	0x00012cd0


	//   ....[79]....
        /*0678*/ 	.word	0x00012ce0


	//   ....[80]....
        /*067c*/ 	.word	0x00012d00


	//   ....[81]....
        /*0680*/ 	.word	0x00012d30


	//   ....[82]....
        /*0684*/ 	.word	0x00012d60


	//   ....[83]....
        /*0688*/ 	.word	0x00012d90


	//   ....[84]....
        /*068c*/ 	.word	0x00012dc0


	//   ....[85]....
        /*0690*/ 	.word	0x00012df0


	//   ....[86]....
        /*0694*/ 	.word	0x00012e10


	//   ....[87]....
        /*0698*/ 	.word	0x00012e20


	//   ....[88]....
        /*069c*/ 	.word	0x00012e30


	//   ....[89]....
        /*06a0*/ 	.word	0x00012e40


	//   ....[90]....
        /*06a4*/ 	.word	0x00012e50


	//   ....[91]....
        /*06a8*/ 	.word	0x00012e80


	//   ....[92]....
        /*06ac*/ 	.word	0x00012eb0


	//   ....[93]....
        /*06b0*/ 	.word	0x00012ee0


	//   ....[94]....
        /*06b4*/ 	.word	0x00012ef0


	//   ....[95]....
        /*06b8*/ 	.word	0x00012f00


	//   ....[96]....
        /*06bc*/ 	.word	0x00012f10


	//   ....[97]....
        /*06c0*/ 	.word	0x00013380


	//   ....[98]....
        /*06c4*/ 	.word	0x000133c0


	//   ....[99]....
        /*06c8*/ 	.word	0x00013400


	//   ....[100]....
        /*06cc*/ 	.word	0x00013430


	//   ....[101]....
        /*06d0*/ 	.word	0x00013480


	//   ....[102]....
        /*06d4*/ 	.word	0x000134b0


	//   ....[103]....
        /*06d8*/ 	.word	0x00013b70


	//   ....[104]....
        /*06dc*/ 	.word	0x00013ba0


	//   ....[105]....
        /*06e0*/ 	.word	0x000146f0


	//   ....[106]....
        /*06e4*/ 	.word	0x00016060


	//   ....[107]....
        /*06e8*/ 	.word	0x000160a0


	//   ....[108]....
        /*06ec*/ 	.word	0x000160d0


	//   ....[109]....
        /*06f0*/ 	.word	0x00016100


	//   ....[110]....
        /*06f4*/ 	.word	0x00016120


	//   ....[111]....
        /*06f8*/ 	.word	0x00016160


	//   ....[112]....
        /*06fc*/ 	.word	0x00016170


	//   ....[113]....
        /*0700*/ 	.word	0x000161c0


	//   ....[114]....
        /*0704*/ 	.word	0x000161d0


	//   ....[115]....
        /*0708*/ 	.word	0x00016220


	//   ....[116]....
        /*070c*/ 	.word	0x00016230


	//   ....[117]....
        /*0710*/ 	.word	0x00016280


	//   ....[118]....
        /*0714*/ 	.word	0x00016290


	//   ....[119]....
        /*0718*/ 	.word	0x000162e0


	//   ....[120]....
        /*071c*/ 	.word	0x000162f0


	//   ....[121]....
        /*0720*/ 	.word	0x00016340


	//   ....[122]....
        /*0724*/ 	.word	0x00016350


	//   ....[123]....
        /*0728*/ 	.word	0x00016360


	//   ....[124]....
        /*072c*/ 	.word	0x00016370


	//   ....[125]....
        /*0730*/ 	.word	0x00016380


	//   ....[126]....
        /*0734*/ 	.word	0x000168a0


	//   ....[127]....
        /*0738*/ 	.word	0x000168d0


	//   ....[128]....
        /*073c*/ 	.word	0x00016960


	//   ....[129]....
        /*0740*/ 	.word	0x00016990


	//   ....[130]....
        /*0744*/ 	.word	0x000169b0


	//   ....[131]....
        /*0748*/ 	.word	0x000169f0


	//   ....[132]....
        /*074c*/ 	.word	0x00016a20


	//   ....[133]....
        /*0750*/ 	.word	0x00016a70


	//   ....[134]....
        /*0754*/ 	.word	0x00016aa0


	//   ....[135]....
        /*0758*/ 	.word	0x00016ac0


	//   ....[136]....
        /*075c*/ 	.word	0x00016b20


	//   ....[137]....
        /*0760*/ 	.word	0x00016b40


	//   ....[138]....
        /*0764*/ 	.word	0x00016b90


	//   ....[139]....
        /*0768*/ 	.word	0x00016bb0


	//   ....[140]....
        /*076c*/ 	.word	0x00016c00


	//   ....[141]....
        /*0770*/ 	.word	0x00016c20


	//   ....[142]....
        /*0774*/ 	.word	0x00016c40


	//   ....[143]....
        /*0778*/ 	.word	0x00016c70


	//   ....[144]....
        /*077c*/ 	.word	0x00016c90


	//   ....[145]....
        /*0780*/ 	.word	0x00016d10


	//   ....[146]....
        /*0784*/ 	.word	0x00017290


	//   ....[147]....
        /*0788*/ 	.word	0x000172c0


	//   ....[148]....
        /*078c*/ 	.word	0x000172f0


	//   ....[149]....
        /*0790*/ 	.word	0x00017320


	//   ....[150]....
        /*0794*/ 	.word	0x00017370


	//   ....[151]....
        /*0798*/ 	.word	0x00017380


	//   ....[152]....
        /*079c*/ 	.word	0x000173e0


	//   ....[153]....
        /*07a0*/ 	.word	0x00017410


	//   ....[154]....
        /*07a4*/ 	.word	0x00017480


	//   ....[155]....
        /*07a8*/ 	.word	0x000174a0


	//   ....[156]....
        /*07ac*/ 	.word	0x000174d0


	//   ....[157]....
        /*07b0*/ 	.word	0x00017500


	//   ....[158]....
        /*07b4*/ 	.word	0x00017540


	//   ....[159]....
        /*07b8*/ 	.word	0x00017570


	//   ....[160]....
        /*07bc*/ 	.word	0x000175a0


	//   ....[161]....
        /*07c0*/ 	.word	0x00017630


	//   ....[162]....
        /*07c4*/ 	.word	0x00017ec0


	//   ....[163]....
        /*07c8*/ 	.word	0x00017ee0


	//   ....[164]....
        /*07cc*/ 	.word	0x00017ef0


	//   ....[165]....
        /*07d0*/ 	.word	0x00017f00


	//   ....[166]....
        /*07d4*/ 	.word	0x00017f10


	//   ....[167]....
        /*07d8*/ 	.word	0x00017f60


	//   ....[168]....
        /*07dc*/ 	.word	0x00017f80


	//   ....[169]....
        /*07e0*/ 	.word	0x00017fa0


	//   ....[170]....
        /*07e4*/ 	.word	0x00017fb0


	//   ....[171]....
        /*07e8*/ 	.word	0x00017ff0


	//   ....[172]....
        /*07ec*/ 	.word	0x00018000


	//   ....[173]....
        /*07f0*/ 	.word	0x00018040


	//   ....[174]....
        /*07f4*/ 	.word	0x00018050


	//   ....[175]....
        /*07f8*/ 	.word	0x00018090


	//   ....[176]....
        /*07fc*/ 	.word	0x000180a0


	//   ....[177]....
        /*0800*/ 	.word	0x000180e0


	//   ....[178]....
        /*0804*/ 	.word	0x000180f0


	//   ....[179]....
        /*0808*/ 	.word	0x00018100


	//   ....[180]....
        /*080c*/ 	.word	0x00018140


	//   ....[181]....
        /*0810*/ 	.word	0x00018160


	//   ....[182]....
        /*0814*/ 	.word	0x00018540


	//   ....[183]....
        /*0818*/ 	.word	0x00018560


	//   ....[184]....
        /*081c*/ 	.word	0x00018580


	//   ....[185]....
        /*0820*/ 	.word	0x00018590


	//   ....[186]....
        /*0824*/ 	.word	0x000185a0


	//   ....[187]....
        /*0828*/ 	.word	0x000185b0


	//   ....[188]....
        /*082c*/ 	.word	0x000185d0


	//   ....[189]....
        /*0830*/ 	.word	0x000185e0


	//   ....[190]....
        /*0834*/ 	.word	0x00018600


	//   ....[191]....
        /*0838*/ 	.word	0x00018630


	//   ....[192]....
        /*083c*/ 	.word	0x00018650


	//   ....[193]....
        /*0840*/ 	.word	0x00018680


	//   ....[194]....
        /*0844*/ 	.word	0x000186a0


	//   ....[195]....
        /*0848*/ 	.word	0x000186d0


	//   ....[196]....
        /*084c*/ 	.word	0x000186f0


	//   ....[197]....
        /*0850*/ 	.word	0x00018720


	//   ....[198]....
        /*0854*/ 	.word	0x00018740


	//   ....[199]....
        /*0858*/ 	.word	0x00018760


	//   ....[200]....
        /*085c*/ 	.word	0x00018770


	//   ....[201]....
        /*0860*/ 	.word	0x00018830


	//   ....[202]....
        /*0864*/ 	.word	0x000198d0


	//   ....[203]....
        /*0868*/ 	.word	0x00019f50


	//   ....[204]....
        /*086c*/ 	.word	0x0001a030


	//   ....[205]....
        /*0870*/ 	.word	0x0001a120


	//   ....[206]....
        /*0874*/ 	.word	0x0001a180


	//   ....[207]....
        /*0878*/ 	.word	0x0001a230


	//   ....[208]....
        /*087c*/ 	.word	0x0001a290


	//   ....[209]....
        /*0880*/ 	.word	0x0001a350


	//   ....[210]....
        /*0884*/ 	.word	0x0001a3b0


	//   ....[211]....
        /*0888*/ 	.word	0x0001a470


	//   ....[212]....
        /*088c*/ 	.word	0x0001a4d0


	//   ....[213]....
        /*0890*/ 	.word	0x0001a590


	//   ....[214]....
        /*0894*/ 	.word	0x0001a5f0


	//   ....[215]....
        /*0898*/ 	.word	0x0001a6b0


	//   ....[216]....
        /*089c*/ 	.word	0x0001a710


	//   ....[217]....
        /*08a0*/ 	.word	0x0001a7d0


	//   ....[218]....
        /*08a4*/ 	.word	0x0001a830


	//   ....[219]....
        /*08a8*/ 	.word	0x0001a8f0


	//   ....[220]....
        /*08ac*/ 	.word	0x0001a980


	//   ....[221]....
        /*08b0*/ 	.word	0x0001aa20


	//   ....[222]....
        /*08b4*/ 	.word	0x0001aaa0


	//   ....[223]....
        /*08b8*/ 	.word	0x0001ab80


	//   ....[224]....
        /*08bc*/ 	.word	0x0001ace0


	//   ....[225]....
        /*08c0*/ 	.word	0x0001adb0


	//   ....[226]....
        /*08c4*/ 	.word	0x0001ae90


	//   ....[227]....
        /*08c8*/ 	.word	0x0001aee0


	//   ....[228]....
        /*08cc*/ 	.word	0x0001afb0


	//   ....[229]....
        /*08d0*/ 	.word	0x0001b000


	//   ....[230]....
        /*08d4*/ 	.word	0x0001b0f0


	//   ....[231]....
        /*08d8*/ 	.word	0x0001b140


	//   ....[232]....
        /*08dc*/ 	.word	0x0001b230


	//   ....[233]....
        /*08e0*/ 	.word	0x0001b280


	//   ....[234]....
        /*08e4*/ 	.word	0x0001b2f0


	//   ....[235]....
        /*08e8*/ 	.word	0x0001b3b0


	//   ....[236]....
        /*08ec*/ 	.word	0x0001b420


	//   ....[237]....
        /*08f0*/ 	.word	0x0001b4d0


	//   ....[238]....
        /*08f4*/ 	.word	0x0001b540


	//   ....[239]....
        /*08f8*/ 	.word	0x0001b5f0


	//   ....[240]....
        /*08fc*/ 	.word	0x0001b650


	//   ....[241]....
        /*0900*/ 	.word	0x0001b710


	//   ....[242]....
        /*0904*/ 	.word	0x0001b780


	//   ....[243]....
        /*0908*/ 	.word	0x0001b830


	//   ....[244]....
        /*090c*/ 	.word	0x0001b8c0


	//   ....[245]....
        /*0910*/ 	.word	0x0001b920


	//   ....[246]....
        /*0914*/ 	.word	0x0001b9d0


	//   ....[247]....
        /*0918*/ 	.word	0x0001ba90


	//   ....[248]....
        /*091c*/ 	.word	0x0001baf0


	//   ....[249]....
        /*0920*/ 	.word	0x0001bbd0


	//   ....[250]....
        /*0924*/ 	.word	0x0001bc40


	//   ....[251]....
        /*0928*/ 	.word	0x0001bd10


	//   ....[252]....
        /*092c*/ 	.word	0x0001bd70


	//   ....[253]....
        /*0930*/ 	.word	0x0001be30


	//   ....[254]....
        /*0934*/ 	.word	0x0001be90


	//   ....[255]....
        /*0938*/ 	.word	0x0001bf50


	//   ....[0]....
        /*093c*/ 	.word	0x0001bfb0


	//   ....[1]....
        /*0940*/ 	.word	0x0001c060


	//   ....[2]....
        /*0944*/ 	.word	0x0001c0f0


	//   ....[3]....
        /*0948*/ 	.word	0x0001c1a0


	//   ....[4]....
        /*094c*/ 	.word	0x0001c2d0


	//   ....[5]....
        /*0950*/ 	.word	0x0001c370


	//   ....[6]....
        /*0954*/ 	.word	0x0001c3d0


	//   ....[7]....
        /*0958*/ 	.word	0x0001c480


	//   ....[8]....
        /*095c*/ 	.word	0x0001c510


	//   ....[9]....
        /*0960*/ 	.word	0x0001c5a0


	//   ....[10]....
        /*0964*/ 	.word	0x0001c600


	//   ....[11]....
        /*0968*/ 	.word	0x0001c6b0


	//   ....[12]....
        /*096c*/ 	.word	0x0001c710


	//   ....[13]....
        /*0970*/ 	.word	0x0001c7c0


	//   ....[14]....
        /*0974*/ 	.word	0x0001c820


	//   ....[15]....
        /*0978*/ 	.word	0x0001c8d0


	//   ....[16]....
        /*097c*/ 	.word	0x0001c930


	//   ....[17]....
        /*0980*/ 	.word	0x0001c9e0


	//   ....[18]....
        /*0984*/ 	.word	0x0001ca40


	//   ....[19]....
        /*0988*/ 	.word	0x0001caf0


	//   ....[20]....
        /*098c*/ 	.word	0x0001cb80


	//   ....[21]....
        /*0990*/ 	.word	0x0001cc10


	//   ....[22]....
        /*0994*/ 	.word	0x0001cc70


	//   ....[23]....
        /*0998*/ 	.word	0x0001cd20


	//   ....[24]....
        /*099c*/ 	.word	0x0001ce00


	//   ....[25]....
        /*09a0*/ 	.word	0x0001cea0


	//   ....[26]....
        /*09a4*/ 	.word	0x0001cf10


	//   ....[27]....
        /*09a8*/ 	.word	0x0001cfb0


	//   ....[28]....
        /*09ac*/ 	.word	0x0001d010


	//   ....[29]....
        /*09b0*/ 	.word	0x0001d0b0


	//   ....[30]....
        /*09b4*/ 	.word	0x0001d110


	//   ....[31]....
        /*09b8*/ 	.word	0x0001d1c0


	//   ....[32]....
        /*09bc*/ 	.word	0x0001d220


	//   ....[33]....
        /*09c0*/ 	.word	0x0001d2c0


	//   ....[34]....
        /*09c4*/ 	.word	0x0001d320


	//   ....[35]....
        /*09c8*/ 	.word	0x0001d3d0


	//   ....[36]....
        /*09cc*/ 	.word	0x0001d450


	//   ....[37]....
        /*09d0*/ 	.word	0x0001d4e0


	//   ....[38]....
        /*09d4*/ 	.word	0x0001d540


	//   ....[39]....
        /*09d8*/ 	.word	0x0001d5f0


	//   ....[40]....
        /*09dc*/ 	.word	0x0001d680


	//   ....[41]....
        /*09e0*/ 	.word	0x0001d710


	//   ....[42]....
        /*09e4*/ 	.word	0x0001d770


	//   ....[43]....
        /*09e8*/ 	.word	0x0001d820


	//----- nvinfo : EIATTR_REG_RECONFIG
	.align		4
.L_954:
        /*09ec*/ 	.byte	0x01, 0x54
	.zero		2


	//----- nvinfo : EIATTR_SYSCALL_OFFSETS
	.align		4
        /*09f0*/ 	.byte	0x04, 0x46
        /*09f2*/ 	.short	(.L_956 - .L_955)


	//   ....[0]....
.L_955:
        /*09f4*/ 	.word	0x000019e0


	//   ....[1]....
        /*09f8*/ 	.word	0x000152e0


	//   ....[2]....
        /*09fc*/ 	.word	0x00015420


	//   ....[3]....
        /*0a00*/ 	.word	0x00015560


	//   ....[4]....
        /*0a04*/ 	.word	0x00015680


	//   ....[5]....
        /*0a08*/ 	.word	0x00017010


	//----- nvinfo : EIATTR_MBARRIER_INSTR_OFFSETS
	.align		4
.L_956:
        /*0a0c*/ 	.byte	0x04, 0x39
        /*0a0e*/ 	.short	(.L_958 - .L_957)


	//   ....[0]....
.L_957:
        /*0a10*/ 	.word	0x00000180
        /*0a14*/ 	.word	0x000000ff
        /*0a18*/ 	.word	0x00022800
        /*0a1c*/ 	.short	0x0100
        /*0a1e*/ 	.byte	0x08
	.zero		1


	//   ....[1]....
        /*0a20*/ 	.word	0x00000190
        /*0a24*/ 	.word	0x000000ff
        /*0a28*/ 	.word	0x00022820
        /*0a2c*/ 	.short	0x0100
        /*0a2e*/ 	.byte	0x08
	.zero		1


	//   ....[2]....
        /*0a30*/ 	.word	0x00000280
        /*0a34*/ 	.word	0x000000ff
        /*0a38*/ 	.word	0x00022830
        /*0a3c*/ 	.short	0x0100
        /*0a3e*/ 	.byte	0x08
	.zero		1


	//   ....[3]....
        /*0a40*/ 	.word	0x00000290
        /*0a44*/ 	.word	0x000000ff
        /*0a48*/ 	.word	0x00022840
        /*0a4c*/ 	.short	0x0100
        /*0a4e*/ 	.byte	0x08
	.zero		1


	//   ....[4]....
        /*0a50*/ 	.word	0x000002a0
        /*0a54*/ 	.word	0x000000ff
        /*0a58*/ 	.word	0x00022838
        /*0a5c*/ 	.short	0x0100
        /*0a5e*/ 	.byte	0x08
	.zero		1


	//   ....[5]....
        /*0a60*/ 	.word	0x000002b0
        /*0a64*/ 	.word	0x000000ff
        /*0a68*/ 	.word	0x00022848
        /*0a6c*/ 	.short	0x0100
        /*0a6e*/ 	.byte	0x08
	.zero		1


	//   ....[6]....
        /*0a70*/ 	.word	0x000003e0
        /*0a74*/ 	.word	0x000000ff
        /*0a78*/ 	.word	0x00022850
        /*0a7c*/ 	.short	0x0100
        /*0a7e*/ 	.byte	0x08
	.zero		1


	//   ....[7]....
        /*0a80*/ 	.word	0x000003f0
        /*0a84*/ 	.word	0x000000ff
        /*0a88*/ 	.word	0x00022860
        /*0a8c*/ 	.short	0x0100
        /*0a8e*/ 	.byte	0x08
	.zero		1


	//   ....[8]....
        /*0a90*/ 	.word	0x00000400
        /*0a94*/ 	.word	0x000000ff
        /*0a98*/ 	.word	0x00022858
        /*0a9c*/ 	.short	0x0100
        /*0a9e*/ 	.byte	0x08
	.zero		1


	//   ....[9]....
        /*0aa0*/ 	.word	0x00000410
        /*0aa4*/ 	.word	0x000000ff
        /*0aa8*/ 	.word	0x00022868
        /*0aac*/ 	.short	0x0100
        /*0aae*/ 	.byte	0x08
	.zero		1


	//   ....[10]....
        /*0ab0*/ 	.word	0x00000500
        /*0ab4*/ 	.word	0x000000ff
        /*0ab8*/ 	.word	0x00022870
        /*0abc*/ 	.short	0x0100
        /*0abe*/ 	.byte	0x06
	.zero		1


	//   ....[11]....
        /*0ac0*/ 	.word	0x00000510
        /*0ac4*/ 	.word	0x000000ff
        /*0ac8*/ 	.word	0x00022880
        /*0acc*/ 	.short	0x0100
        /*0ace*/ 	.byte	0x06
	.zero		1


	//   ....[12]....
        /*0ad0*/ 	.word	0x00000520
        /*0ad4*/ 	.word	0x000000ff
        /*0ad8*/ 	.word	0x00022878
        /*0adc*/ 	.short	0x0100
        /*0ade*/ 	.byte	0x06
	.zero		1


	//   ....[13]....
        /*0ae0*/ 	.word	0x00000530
        /*0ae4*/ 	.word	0x000000ff
        /*0ae8*/ 	.word	0x00022888
        /*0aec*/ 	.short	0x0100
        /*0aee*/ 	.byte	0x06
	.zero		1


	//   ....[14]....
        /*0af0*/ 	.word	0x00000660
        /*0af4*/ 	.word	0x000000ff
        /*0af8*/ 	.word	0x00022890
        /*0afc*/ 	.short	0x0100
        /*0afe*/ 	.byte	0x08
	.zero		1


	//   ....[15]....
        /*0b00*/ 	.word	0x00000670
        /*0b04*/ 	.word	0x000000ff
        /*0b08*/ 	.word	0x000228a0
        /*0b0c*/ 	.short	0x0100
        /*0b0e*/ 	.byte	0x08
	.zero		1


	//   ....[16]....
        /*0b10*/ 	.word	0x00000680
        /*0b14*/ 	.word	0x000000ff
        /*0b18*/ 	.word	0x00022898
        /*0b1c*/ 	.short	0x0100
        /*0b1e*/ 	.byte	0x08
	.zero		1


	//   ....[17]....
        /*0b20*/ 	.word	0x00000690
        /*0b24*/ 	.word	0x000000ff
        /*0b28*/ 	.word	0x000228a8
        /*0b2c*/ 	.short	0x0100
        /*0b2e*/ 	.byte	0x08
	.zero		1


	//   ....[18]....
        /*0b30*/ 	.word	0x000007d0
        /*0b34*/ 	.word	0x000000ff
        /*0b38*/ 	.word	0x000228b0
        /*0b3c*/ 	.short	0x0100
        /*0b3e*/ 	.byte	0x08
	.zero		1


	//   ....[19]....
        /*0b40*/ 	.word	0x000007e0
        /*0b44*/ 	.word	0x000000ff
        /*0b48*/ 	.word	0x000228c0
        /*0b4c*/ 	.short	0x0100
        /*0b4e*/ 	.byte	0x08
	.zero		1


	//   ....[20]....
        /*0b50*/ 	.word	0x000007f0
        /*0b54*/ 	.word	0x000000ff
        /*0b58*/ 	.word	0x000228b8
        /*0b5c*/ 	.short	0x0100
        /*0b5e*/ 	.byte	0x08
	.zero		1


	//   ....[21]....
        /*0b60*/ 	.word	0x00000800
        /*0b64*/ 	.word	0x000000ff
        /*0b68*/ 	.word	0x000228c8
        /*0b6c*/ 	.short	0x0100
        /*0b6e*/ 	.byte	0x08
	.zero		1


	//   ....[22]....
        /*0b70*/ 	.word	0x00001a00
        /*0b74*/ 	.word	0x000000ff
        /*0b78*/ 	.word	0x00022800
        /*0b7c*/ 	.short	0x010a
        /*0b7e*/ 	.byte	0x29
	.zero		1


	//   ....[23]....
        /*0b80*/ 	.word	0x00001a70
        /*0b84*/ 	.word	0x000000ff
        /*0b88*/ 	.word	0x00022830
        /*0b8c*/ 	.short	0x010a
        /*0b8e*/ 	.byte	0x29
	.zero		1


	//   ....[24]....
        /*0b90*/ 	.word	0x00001ad0
        /*0b94*/ 	.word	0x000000ff
        /*0b98*/ 	.word	0x00022830
        /*0b9c*/ 	.short	0x010a
        /*0b9e*/ 	.byte	0x29
	.zero		1


	//   ....[25]....
        /*0ba0*/ 	.word	0x00002680
        /*0ba4*/ 	.word	0x000000ff
        /*0ba8*/ 	.word	0x00000000
        /*0bac*/ 	.short	0x0101
        /*0bae*/ 	.byte	0x06
	.zero		1


	//   ....[26]....
        /*0bb0*/ 	.word	0x00005f80
        /*0bb4*/ 	.word	0x000000ff
        /*0bb8*/ 	.word	0x00022830
        /*0bbc*/ 	.short	0x010a
        /*0bbe*/ 	.byte	0x06
	.zero		1


	//   ....[27]....
        /*0bc0*/ 	.word	0x00005fc0
        /*0bc4*/ 	.word	0x000000ff
        /*0bc8*/ 	.word	0x00022830
        /*0bcc*/ 	.short	0x010a
        /*0bce*/ 	.byte	0x06
	.zero		1


	//   ....[28]....
        /*0bd0*/ 	.word	0x00006870
        /*0bd4*/ 	.word	0x000000ff
        /*0bd8*/ 	.word	0x00022850
        /*0bdc*/ 	.short	0x010a
        /*0bde*/ 	.byte	0x06
	.zero		1


	//   ....[29]....
        /*0be0*/ 	.word	0x000068b0
        /*0be4*/ 	.word	0x000000ff
        /*0be8*/ 	.word	0x00022850
        /*0bec*/ 	.short	0x010a
        /*0bee*/ 	.byte	0x06
	.zero		1


	//   ....[30]....
        /*0bf0*/ 	.word	0x00006bc0
        /*0bf4*/ 	.word	0x000000ff
        /*0bf8*/ 	.word	0x00000000
        /*0bfc*/ 	.short	0x0101
        /*0bfe*/ 	.byte	0x06
	.zero		1


	//   ....[31]....
        /*0c00*/ 	.word	0x00009e80
        /*0c04*/ 	.word	0x000000ff
        /*0c08*/ 	.word	0x00000000
        /*0c0c*/ 	.short	0x0101
        /*0c0e*/ 	.byte	0x06
	.zero		1


	//   ....[32]....
        /*0c10*/ 	.word	0x0000a860
        /*0c14*/ 	.word	0x000000ff
        /*0c18*/ 	.word	0x00022830
        /*0c1c*/ 	.short	0x010a
        /*0c1e*/ 	.byte	0x06
	.zero		1


	//   ....[33]....
        /*0c20*/ 	.word	0x0000a8a0
        /*0c24*/ 	.word	0x000000ff
        /*0c28*/ 	.word	0x00022830
        /*0c2c*/ 	.short	0x010a
        /*0c2e*/ 	.byte	0x06
	.zero		1


	//   ....[34]....
        /*0c30*/ 	.word	0x0000b150
        /*0c34*/ 	.word	0x000000ff
        /*0c38*/ 	.word	0x00022850
        /*0c3c*/ 	.short	0x010a
        /*0c3e*/ 	.byte	0x06
	.zero		1


	//   ....[35]....
        /*0c40*/ 	.word	0x0000b190
        /*0c44*/ 	.word	0x000000ff
        /*0c48*/ 	.word	0x00022850
        /*0c4c*/ 	.short	0x010a
        /*0c4e*/ 	.byte	0x06
	.zero		1


	//   ....[36]....
        /*0c50*/ 	.word	0x0000b4a0
        /*0c54*/ 	.word	0x000000ff
        /*0c58*/ 	.word	0x00000000
        /*0c5c*/ 	.short	0x0101
        /*0c5e*/ 	.byte	0x06
	.zero		1


	//   ....[37]....
        /*0c60*/ 	.word	0x0000ca70
        /*0c64*/ 	.word	0x000000ff
        /*0c68*/ 	.word	0x00000000
        /*0c6c*/ 	.short	0x0101
        /*0c6e*/ 	.byte	0x06
	.zero		1


	//   ....[38]....
        /*0c70*/ 	.word	0x0000d200
        /*0c74*/ 	.word	0x000000ff
        /*0c78*/ 	.word	0x00022830
        /*0c7c*/ 	.short	0x010a
        /*0c7e*/ 	.byte	0x06
	.zero		1


	//   ....[39]....
        /*0c80*/ 	.word	0x0000d240
        /*0c84*/ 	.word	0x000000ff
        /*0c88*/ 	.word	0x00022830
        /*0c8c*/ 	.short	0x010a
        /*0c8e*/ 	.byte	0x06
	.zero		1


	//   ....[40]....
        /*0c90*/ 	.word	0x0000dab0
        /*0c94*/ 	.word	0x000000ff
        /*0c98*/ 	.word	0x00022850
        /*0c9c*/ 	.short	0x010a
        /*0c9e*/ 	.byte	0x06
	.zero		1


	//   ....[41]....
        /*0ca0*/ 	.word	0x0000daf0
        /*0ca4*/ 	.word	0x000000ff
        /*0ca8*/ 	.word	0x00022850
        /*0cac*/ 	.short	0x010a
        /*0cae*/ 	.byte	0x06
	.zero		1


	//   ....[42]....
        /*0cb0*/ 	.word	0x0000ddf0
        /*0cb4*/ 	.word	0x000000ff
        /*0cb8*/ 	.word	0x00000000
        /*0cbc*/ 	.short	0x0101
        /*0cbe*/ 	.byte	0x06
	.zero		1


	//   ....[43]....
        /*0cc0*/ 	.word	0x000110a0
        /*0cc4*/ 	.word	0x000000ff
        /*0cc8*/ 	.word	0x00000000
        /*0ccc*/ 	.short	0x0101
        /*0cce*/ 	.byte	0x06
	.zero		1


	//   ....[44]....
        /*0cd0*/ 	.word	0x00011710
        /*0cd4*/ 	.word	0x000000ff
        /*0cd8*/ 	.word	0x00022850
        /*0cdc*/ 	.short	0x010a
        /*0cde*/ 	.byte	0x09
	.zero		1


	//   ....[45]....
        /*0ce0*/ 	.word	0x00011750
        /*0ce4*/ 	.word	0x000000ff
        /*0ce8*/ 	.word	0x00022850
        /*0cec*/ 	.short	0x010a
        /*0cee*/ 	.byte	0x09
	.zero		1


	//   ....[46]....
        /*0cf0*/ 	.word	0x00011dd0
        /*0cf4*/ 	.word	0x000000ff
        /*0cf8*/ 	.word	0x00000000
        /*0cfc*/ 	.short	0x0101
        /*0cfe*/ 	.byte	0x04
	.zero		1


	//   ....[47]....
        /*0d00*/ 	.word	0x00013470
        /*0d04*/ 	.word	0x000000ff
        /*0d08*/ 	.word	0x00000000
        /*0d0c*/ 	.short	0x0101
        /*0d0e*/ 	.byte	0x04
	.zero		1


	//   ....[48]....
        /*0d10*/ 	.word	0x00015d10
        /*0d14*/ 	.word	0x000000ff
        /*0d18*/ 	.word	0x00022880
        /*0d1c*/ 	.short	0x010a
        /*0d1e*/ 	.byte	0x2e
	.zero		1


	//   ....[49]....
        /*0d20*/ 	.word	0x00016570
        /*0d24*/ 	.word	0x000000ff
        /*0d28*/ 	.word	0x00022870
        /*0d2c*/ 	.short	0x0107
        /*0d2e*/ 	.byte	0x2e
	.zero		1


	//   ....[50]....
        /*0d30*/ 	.word	0x00016600
        /*0d34*/ 	.word	0x000000ff
        /*0d38*/ 	.word	0x00022870
        /*0d3c*/ 	.short	0x0101
        /*0d3e*/ 	.byte	0x2e
	.zero		1


	//   ....[51]....
        /*0d40*/ 	.word	0x00016630
        /*0d44*/ 	.word	0x000000ff
        /*0d48*/ 	.word	0x00022840
        /*0d4c*/ 	.short	0x010a
        /*0d4e*/ 	.byte	0x2e
	.zero		1


	//   ....[52]....
        /*0d50*/ 	.word	0x00016db0
        /*0d54*/ 	.word	0x000000ff
        /*0d58*/ 	.word	0x00022830
        /*0d5c*/ 	.short	0x0107
        /*0d5e*/ 	.byte	0x2e
	.zero		1


	//   ....[53]....
        /*0d60*/ 	.word	0x00016e40
        /*0d64*/ 	.word	0x000000ff
        /*0d68*/ 	.word	0x00022830
        /*0d6c*/ 	.short	0x0101
        /*0d6e*/ 	.byte	0x2e
	.zero		1


	//   ....[54]....
        /*0d70*/ 	.word	0x000176f0
        /*0d74*/ 	.word	0x000000ff
        /*0d78*/ 	.word	0x00022800
        /*0d7c*/ 	.short	0x0107
        /*0d7e*/ 	.byte	0x2e
	.zero		1


	//   ....[55]....
        /*0d80*/ 	.word	0x00017730
        /*0d84*/ 	.word	0x000000ff
        /*0d88*/ 	.word	0x00022800
        /*0d8c*/ 	.short	0x0101
        /*0d8e*/ 	.byte	0x2e
	.zero		1


	//   ....[56]....
        /*0d90*/ 	.word	0x00017740
        /*0d94*/ 	.word	0x000000ff
        /*0d98*/ 	.word	0x00022820
        /*0d9c*/ 	.short	0x010a
        /*0d9e*/ 	.byte	0x2e
	.zero		1


	//   ....[57]....
        /*0da0*/ 	.word	0x00017be0
        /*0da4*/ 	.word	0x00000003
        /*0da8*/ 	.word	0x00022880
        /*0dac*/ 	.short	0x010a
        /*0dae*/ 	.byte	0x3f
	.zero		1


	//   ....[58]....
        /*0db0*/ 	.word	0x00018230
        /*0db4*/ 	.word	0x00000003
        /*0db8*/ 	.word	0x00022870
        /*0dbc*/ 	.short	0x0107
        /*0dbe*/ 	.byte	0x3f
	.zero		1


	//   ....[59]....
        /*0dc0*/ 	.word	0x000182c0
        /*0dc4*/ 	.word	0x00000003
        /*0dc8*/ 	.word	0x00022870
        /*0dcc*/ 	.short	0x0101
        /*0dce*/ 	.byte	0x3f
	.zero		1


	//   ....[60]....
        /*0dd0*/ 	.word	0x000182f0
        /*0dd4*/ 	.word	0x00000003
        /*0dd8*/ 	.word	0x00022840
        /*0ddc*/ 	.short	0x010a
        /*0dde*/ 	.byte	0x3f
	.zero		1


	//   ....[61]....
        /*0de0*/ 	.word	0x000188c0
        /*0de4*/ 	.word	0x00000003
        /*0de8*/ 	.word	0x00022830
        /*0dec*/ 	.short	0x0107
        /*0dee*/ 	.byte	0x3f
	.zero		1


	//   ....[62]....
        /*0df0*/ 	.word	0x00018960
        /*0df4*/ 	.word	0x00000003
        /*0df8*/ 	.word	0x00022830
        /*0dfc*/ 	.short	0x0101
        /*0dfe*/ 	.byte	0x3f
	.zero		1


	//   ....[63]....
        /*0e00*/ 	.word	0x000189e0
        /*0e04*/ 	.word	0x00000006
        /*0e08*/ 	.word	0x00022870
        /*0e0c*/ 	.short	0x010a
        /*0e0e*/ 	.byte	0x3f
	.zero		1


	//   ....[64]....
        /*0e10*/ 	.word	0x00018a70
        /*0e14*/ 	.word	0x00000006
        /*0e18*/ 	.word	0x00022860
        /*0e1c*/ 	.short	0x010a
        /*0e1e*/ 	.byte	0x3f
	.zero		1


	//   ....[65]....
        /*0e20*/ 	.word	0x00018fe0
        /*0e24*/ 	.word	0x00000006
        /*0e28*/ 	.word	0x00022850
        /*0e2c*/ 	.short	0x0101
        /*0e2e*/ 	.byte	0x3f
	.zero		1


	//   ....[66]....
        /*0e30*/ 	.word	0x00019080
        /*0e34*/ 	.word	0x00000006
        /*0e38*/ 	.word	0x00000000
        /*0e3c*/ 	.short	0x0101
        /*0e3e*/ 	.byte	0x3f
	.zero		1


	//   ....[67]....
        /*0e40*/ 	.word	0x00019150
        /*0e44*/ 	.word	0x00000010
        /*0e48*/ 	.word	0x00022870
        /*0e4c*/ 	.short	0x010a
        /*0e4e*/ 	.byte	0x3f
	.zero		1


	//   ....[68]....
        /*0e50*/ 	.word	0x00019200
        /*0e54*/ 	.word	0x00000010
        /*0e58*/ 	.word	0x00022860
        /*0e5c*/ 	.short	0x010a
        /*0e5e*/ 	.byte	0x3f
	.zero		1


	//   ....[69]....
        /*0e60*/ 	.word	0x00019760
        /*0e64*/ 	.word	0x00000010
        /*0e68*/ 	.word	0x00022850
        /*0e6c*/ 	.short	0x0101
        /*0e6e*/ 	.byte	0x3f
	.zero		1


	//   ....[70]....
        /*0e70*/ 	.word	0x000197f0
        /*0e74*/ 	.word	0x00000010
        /*0e78*/ 	.word	0x00000000
        /*0e7c*/ 	.short	0x0101
        /*0e7e*/ 	.byte	0x3f
	.zero		1


	//   ....[71]....
        /*0e80*/ 	.word	0x00019880
        /*0e84*/ 	.word	0x00000005
        /*0e88*/ 	.word	0x00022820
        /*0e8c*/ 	.short	0x010a
        /*0e8e*/ 	.byte	0x3f
	.zero		1


	//   ....[72]....
        /*0e90*/ 	.word	0x000199a0
        /*0e94*/ 	.word	0x00000004
        /*0e98*/ 	.word	0x00022840
        /*0e9c*/ 	.short	0x010a
        /*0e9e*/ 	.byte	0x3f
	.zero		1


	//   ....[73]....
        /*0ea0*/ 	.word	0x00019a40
        /*0ea4*/ 	.word	0x00000005
        /*0ea8*/ 	.word	0x00022840
        /*0eac*/ 	.short	0x010a
        /*0eae*/ 	.byte	0x3f
	.zero		1


	//   ....[74]....
        /*0eb0*/ 	.word	0x00019a80
        /*0eb4*/ 	.word	0x00000004
        /*0eb8*/ 	.word	0x00022860
        /*0ebc*/ 	.short	0x010a
        /*0ebe*/ 	.byte	0x3f
	.zero		1


	//   ....[75]....
        /*0ec0*/ 	.word	0x00019ac0
        /*0ec4*/ 	.word	0x00000005
        /*0ec8*/ 	.word	0x00022860
        /*0ecc*/ 	.short	0x010a
        /*0ece*/ 	.byte	0x3f
	.zero		1


	//   ....[76]....
        /*0ed0*/ 	.word	0x00019b00
        /*0ed4*/ 	.word	0x00000004
        /*0ed8*/ 	.word	0x00022880
        /*0edc*/ 	.short	0x010a
        /*0ede*/ 	.byte	0x3f
	.zero		1


	//   ....[77]....
        /*0ee0*/ 	.word	0x00019b40
        /*0ee4*/ 	.word	0x00000005
        /*0ee8*/ 	.word	0x00022880
        /*0eec*/ 	.short	0x010a
        /*0eee*/ 	.byte	0x3f
	.zero		1


	//   ....[78]....
        /*0ef0*/ 	.word	0x00019bb0
        /*0ef4*/ 	.word	0x00000003
        /*0ef8*/ 	.word	0x00022800
        /*0efc*/ 	.short	0x010a
        /*0efe*/ 	.byte	0x3f
	.zero		1


	//   ....[79]....
        /*0f00*/ 	.word	0x00019c10
        /*0f04*/ 	.word	0x00000003
        /*0f08*/ 	.word	0x00022830
        /*0f0c*/ 	.short	0x010a
        /*0f0e*/ 	.byte	0x3f
	.zero		1


	//   ....[80]....
        /*0f10*/ 	.word	0x00019c70
        /*0f14*/ 	.word	0x0000000e
        /*0f18*/ 	.word	0x00022830
        /*0f1c*/ 	.short	0x010a
        /*0f1e*/ 	.byte	0x3f
	.zero		1


	//   ....[81]....
        /*0f20*/ 	.word	0x00019cd0
        /*0f24*/ 	.word	0x0000000e
        /*0f28*/ 	.word	0x00022850
        /*0f2c*/ 	.short	0x010a
        /*0f2e*/ 	.byte	0x3f
	.zero		1


	//   ....[82]....
        /*0f30*/ 	.word	0x00019d30
        /*0f34*/ 	.word	0x0000000e
        /*0f38*/ 	.word	0x00022830
        /*0f3c*/ 	.short	0x010a
        /*0f3e*/ 	.byte	0x3f
	.zero		1


	//   ....[83]....
        /*0f40*/ 	.word	0x00019d90
        /*0f44*/ 	.word	0x0000000e
        /*0f48*/ 	.word	0x00022850
        /*0f4c*/ 	.short	0x010a
        /*0f4e*/ 	.byte	0x3f
	.zero		1


	//   ....[84]....
        /*0f50*/ 	.word	0x00019df0
        /*0f54*/ 	.word	0x00000014
        /*0f58*/ 	.word	0x00022830
        /*0f5c*/ 	.short	0x010a
        /*0f5e*/ 	.byte	0x3f
	.zero		1


	//   ....[85]....
        /*0f60*/ 	.word	0x00019e50
        /*0f64*/ 	.word	0x00000014
        /*0f68*/ 	.word	0x00022850
        /*0f6c*/ 	.short	0x010a
        /*0f6e*/ 	.byte	0x3f
	.zero		1


	//   ....[86]....
        /*0f70*/ 	.word	0x00019eb0
        /*0f74*/ 	.word	0x00000005
        /*0f78*/ 	.word	0x00022850
        /*0f7c*/ 	.short	0x010a
        /*0f7e*/ 	.byte	0x3f
	.zero		1


	//   ....[87]....
        /*0f80*/ 	.word	0x00019f80
        /*0f84*/ 	.word	0x00000019
        /*0f88*/ 	.word	0x00022880
        /*0f8c*/ 	.short	0x010a
        /*0f8e*/ 	.byte	0x3f
	.zero		1


	//   ....[88]....
        /*0f90*/ 	.word	0x0001ac30
        /*0f94*/ 	.word	0x00000019
        /*0f98*/ 	.word	0x00022840
        /*0f9c*/ 	.short	0x010a
        /*0f9e*/ 	.byte	0x3f
	.zero		1


	//   ....[89]....
        /*0fa0*/ 	.word	0x0001c1d0
        /*0fa4*/ 	.word	0x00000019
        /*0fa8*/ 	.word	0x00022820
        /*0fac*/ 	.short	0x010a
        /*0fae*/ 	.byte	0x3f
	.zero		1


	//   ....[90]....
        /*0fb0*/ 	.word	0x0001c220
        /*0fb4*/ 	.word	0x00000003
        /*0fb8*/ 	.word	0x00022880
        /*0fbc*/ 	.short	0x010a
        /*0fbe*/ 	.byte	0x3f
	.zero		1


	//   ....[91]....
        /*0fc0*/ 	.word	0x0001cd50
        /*0fc4*/ 	.word	0x00000003
        /*0fc8*/ 	.word	0x00022840
        /*0fcc*/ 	.short	0x010a
        /*0fce*/ 	.byte	0x3f
	.zero		1


	//   ....[92]....
        /*0fd0*/ 	.word	0x0001d850
        /*0fd4*/ 	.word	0x00000006
        /*0fd8*/ 	.word	0x00022870
        /*0fdc*/ 	.short	0x010a
        /*0fde*/ 	.byte	0x3f
	.zero		1


	//   ....[93]....
        /*0fe0*/ 	.word	0x0001d8a0
        /*0fe4*/ 	.word	0x00000006
        /*0fe8*/ 	.word	0x00022860
        /*0fec*/ 	.short	0x010a
        /*0fee*/ 	.byte	0x3f
	.zero		1


	//   ....[94]....
        /*0ff0*/ 	.word	0x0001d8f0
        /*0ff4*/ 	.word	0x00000010
        /*0ff8*/ 	.word	0x00022870
        /*0ffc*/ 	.short	0x010a
        /*0ffe*/ 	.byte	0x3f
	.zero		1


	//   ....[95]....
        /*1000*/ 	.word	0x0001d940
        /*1004*/ 	.word	0x00000010
        /*1008*/ 	.word	0x00022860
        /*100c*/ 	.short	0x010a
        /*100e*/ 	.byte	0x3f
	.zero		1


	//   ....[96]....
        /*1010*/ 	.word	0x0001d990
        /*1014*/ 	.word	0x00000005
        /*1018*/ 	.word	0x00022820
        /*101c*/ 	.short	0x010a
        /*101e*/ 	.byte	0x3f
	.zero		1


	//   ....[97]....
        /*1020*/ 	.word	0x0001d9e0
        /*1024*/ 	.word	0x00000004
        /*1028*/ 	.word	0x00022840
        /*102c*/ 	.short	0x010a
        /*102e*/ 	.byte	0x3f
	.zero		1


	//   ....[98]....
        /*1030*/ 	.word	0x0001da30
        /*1034*/ 	.word	0x00000005
        /*1038*/ 	.word	0x00022840
        /*103c*/ 	.short	0x010a
        /*103e*/ 	.byte	0x3f
	.zero		1


	//   ....[99]....
        /*1040*/ 	.word	0x0001da80
        /*1044*/ 	.word	0x00000004
        /*1048*/ 	.word	0x00022860
        /*104c*/ 	.short	0x010a
        /*104e*/ 	.byte	0x3f
	.zero		1


	//   ....[100]....
        /*1050*/ 	.word	0x0001dad0
        /*1054*/ 	.word	0x00000005
        /*1058*/ 	.word	0x00022860
        /*105c*/ 	.short	0x010a
        /*105e*/ 	.byte	0x3f
	.zero		1


	//   ....[101]....
        /*1060*/ 	.word	0x0001db20
        /*1064*/ 	.word	0x00000004
        /*1068*/ 	.word	0x00022880
        /*106c*/ 	.short	0x010a
        /*106e*/ 	.byte	0x3f
	.zero		1


	//----- nvinfo : EIATTR_NUM_MBARRIERS
	.align		4
.L_958:
        /*1070*/ 	.byte	0x03, 0x38
        /*1072*/ 	.short	0x0016


	//----- nvinfo : EIATTR_EXIT_INSTR_OFFSETS
	.align		4
        /*1074*/ 	.byte	0x04, 0x1c
        /*1076*/ 	.short	(.L_960 - .L_959)


	//   ....[0]....
.L_959:
        /*1078*/ 	.word	0x00019b90


	//----- nvinfo : EIATTR_MAX_THREADS
	.align		4
.L_960:
        /*107c*/ 	.byte	0x04, 0x05
        /*107e*/ 	.short	(.L_962 - .L_961)
.L_961:
        /*1080*/ 	.word	0x00000180
        /*1084*/ 	.word	0x00000001
        /*1088*/ 	.word	0x00000001


	//----- nvinfo : EIATTR_CRS_STACK_SIZE
	.align		4
.L_962:
        /*108c*/ 	.byte	0x04, 0x1e
        /*108e*/ 	.short	(.L_964 - .L_963)
.L_963:
        /*1090*/ 	.word	0x00000000


	//----- nvinfo : EIATTR_CBANK_PARAM_SIZE
	.align		4
.L_964:
        /*1094*/ 	.byte	0x03, 0x19
        /*1096*/ 	.short	0x0a70


	//----- nvinfo : EIATTR_PARAM_CBANK
	.align		4
        /*1098*/ 	.byte	0x04, 0x0a
        /*109a*/ 	.short	(.L_966 - .L_965)
	.align		4
.L_965:
        /*109c*/ 	.word	index@(.nv.constant0._ZN7cutlass13device_kernelIN5flash11enable_sm90INS1_16FlashAttnFwdSm90INS1_25CollectiveMainloopFwdSm90ILi2EN4cute5tupleIJNS5_1CILi1EEES8_S8_EEENS6_IJNS7_ILi128EEENS7_ILi160EEESA_EEELi128ENS_12float_e4m3_tEfNS_4arch4Sm90ELb0ELb1ELb0ELb0ELb1ELb0ELb0ELb1ELb1ELb1ELb1ELb0EEENS1_21CollectiveEpilogueFwdINS6_IJSA_SA_SB_EEES9_NS_10bfloat16_tESF_Li256ELb0ELb1ELb1ELb1EEENS1_19SingleTileSchedulerILb0ELb1ELb1ELi128EEEEEEEEEvNT_6ParamsE)
        /*10a0*/ 	.short	0x0210
        /*10a2*/ 	.short	0x0a70


	//----- nvinfo : EIATTR_SW_WAR
	.align		4
.L_966:
        /*10a4*/ 	.byte	0x04, 0x36
        /*10a6*/ 	.short	(.L_968 - .L_967)
.L_967:
        /*10a8*/ 	.word	0x00000008
.L_968:


//--------------------- .nv.info._ZN7cutlass13device_kernelIN5flash11enable_sm90INS1_16FlashAttnFwdSm90INS1_25CollectiveMainloopFwdSm90ILi2EN4cute5tupleIJNS5_1CILi1EEES8_S8_EEENS6_IJNS7_ILi128EEENS7_ILi160EEESA_EEELi128ENS_12float_e4m3_tEfNS_4arch4Sm90ELb0ELb1ELb0ELb1ELb1ELb0ELb0ELb1ELb1ELb1ELb1ELb0EEENS1_21CollectiveEpilogueFwdINS6_IJSA_SA_SB_EEES9_NS_10bfloat16_tESF_Li256ELb1ELb1ELb1ELb1EEENS1_36VarlenDynamicPersistentTileSchedulerILi128ELi160ELi256ELi128ELb1ELb1ELb1ELb1ELb0ELb1EEEEEEEEEvNT_6ParamsE --------------------------
	.section	.nv.info._ZN7cutlass13device_kernelIN5flash11enable_sm90INS1_16FlashAttnFwdSm90INS1_25CollectiveMainloopFwdSm90ILi2EN4cute5tupleIJNS5_1CILi1EEES8_S8_EEENS6_IJNS7_ILi128EEENS7_ILi160EEESA_EEELi128ENS_12float_e4m3_tEfNS_4arch4Sm90ELb0ELb1ELb0ELb1ELb1ELb0ELb0ELb1ELb1ELb1ELb1ELb0EEENS1_21CollectiveEpilogueFwdINS6_IJSA_SA_SB_EEES9_NS_10bfloat16_tESF_Li256ELb1ELb1ELb1ELb1EEENS1_36VarlenDynamicPersistentTileSchedulerILi128ELi160ELi256ELi128ELb1ELb1ELb1ELb1ELb0ELb1EEEEEEEEEvNT_6ParamsE,"",@"SHT_CUDA_INFO"
	.sectionflags	@""
	.align	4


	//----- nvinfo : EIATTR_CUDA_API_VERSION
	.align		4
        /*0000*/ 	.byte	0x04, 0x37
        /*0002*/ 	.short	(.L_970 - .L_969)
.L_969:
        /*0004*/ 	.word	0x00000082


	//----- nvinfo : EIATTR_KPARAM_INFO
	.align		4
.L_970:
        /*0008*/ 	.byte	0x04, 0x17
        /*000a*/ 	.short	(.L_972 - .L_971)
.L_971:
        /*000c*/ 	.word	0x00000000
        /*0010*/ 	.short	0x0000
        /*0012*/ 	.short	0x0070
        /*0014*/ 	.byte	0x00, 0xf0, 0x01, 0x2a


	//----- nvinfo : EIATTR_SPARSE_MMA_MASK
	.align		4
.L_972:
        /*0018*/ 	.byte	0x03, 0x50
        /*001a*/ 	.short	0x0000


	//----- nvinfo : EIATTR_MAXREG_COUNT
	.align		4
        /*001c*/ 	.byte	0x03, 0x1b
        /*001e*/ 	.short	0x00a8


	//----- nvinfo : EIATTR_NUM_BARRIERS
	.align		4
        /*0020*/ 	.byte	0x02, 0x4c
        /*0022*/ 	.byte	0x10
	.zero		1


	//----- nvinfo : EIATTR_EXTERNS
	.align		4
        /*0024*/ 	.byte	0x04, 0x0f
        /*0026*/ 	.short	(.L_974 - .L_973)


	//   ....[0]....
	.align		4
.L_973:
        /*0028*/ 	.word	index@(__assertfail)


	//----- nvinfo : EIATTR_ANNOTATIONS
	.align		4
.L_974:
        /*002c*/ 	.byte	0x04, 0x55
        /*002e*/ 	.short	(.L_976 - .L_975)


	//   ....[0]....
.L_975:
        /* <DEDUP_REMOVED lines=27> */


	//----- nvinfo : EIATTR_MERCURY_ISA_VERSION
	.align		4
.L_976:
        /*01c8*/ 	.byte	0x03, 0x5f
        /*01ca*/ 	.short	0x0101


	//----- nvinfo : EIATTR_UNUSED_LOAD_BYTE_OFFSET
	.align		4
        /*01cc*/ 	.byte	0x04, 0x44
        /*01ce*/ 	.short	(.L_978 - .L_977)


	//   ....[0]....
.L_977:
        /*01d0*/ 	.word	0x00000980
        /*01d4*/ 	.word	0x0000fff0


	//   ....[1]....
        /*01d8*/ 	.word	0x000126e0
        /*01dc*/ 	.word	0x0000fff0


	//----- nvinfo : EIATTR_INT_WARP_WIDE_INSTR_OFFSETS
	.align		4
.L_978:
        /*01e0*/ 	.byte	0x04, 0x31
        /*01e2*/ 	.short	(.L_980 - .L_979)


	//   ....[0]....
.L_979:
        /*01e4*/ 	.word	0x000000c0


	//   ....[1]....
        /*01e8*/ 	.word	0x000000d0


	//   ....[2]....
        /*01ec*/ 	.word	0x00000170


	//   ....[3]....
        /*01f0*/ 	.word	0x000183d0


	//   ....[4]....
        /*01f4*/ 	.word	0x00018460


	//   ....[5]....
        /*01f8*/ 	.word	0x0001c5b0


	//   ....[6]....
        /*01fc*/ 	.word	0x0001c640


	//----- nvinfo : EIATTR_COOP_GROUP_MASK_REGIDS
	.align		4
.L_980:
        /*0200*/ 	.byte	0x04, 0x29
        /*0202*/ 	.short	(.L_982 - .L_981)


	//   ....[0]....
.L_981:
        /*0204*/ 	.word	0xffffffff


	//   ....[1]....
        /*0208*/ 	.word	0xffffffff


	//   ....[2]....
        /*020c*/ 	.word	0xffffffff


	//   ....[3]....
        /*0210*/ 	.word	0xffffffff


	//   ....[4]....
        /*0214*/ 	.word	0xffffffff


	//   ....[5]....
        /*0218*/ 	.word	0xffffffff


	//   ....[6]....
        /*021c*/ 	.word	0xffffffff


	//   ....[7]....
        /*0220*/ 	.word	0xffffffff


	//   ....[8]....
        /*0224*/ 	.word	0xffffffff


	//   ....[9]....
        /*0228*/ 	.word	0xffffffff


	//   ....[10]....
        /*022c*/ 	.word	0xffffffff


	//   ....[11]....
        /*0230*/ 	.word	0xffffffff


	//   ....[12]....
        /*0234*/ 	.word	0xffffffff


	//   ....[13]....
        /*0238*/ 	.word	0xffffffff


	//   ....[14]....
        /*023c*/ 	.word	0xffffffff


	//   ....[15]....
        /*0240*/ 	.word	0xffffffff


	//   ....[16]....
        /*0244*/ 	.word	0xffffffff


	//   ....[17]....
        /*0248*/ 	.word	0xffffffff


	//   ....[18]....
        /*024c*/ 	.word	0xffffffff


	//   ....[19]....
        /*0250*/ 	.word	0xffffffff


	//   ....[20]....
        /*0254*/ 	.word	0xffffffff


	//   ....[21]....
        /*0258*/ 	.word	0xffffffff


	//   ....[22]....
        /*025c*/ 	.word	0xffffffff


	//   ....[23]....
        /*0260*/ 	.word	0xffffffff


	//   ....[24]....
        /*0264*/ 	.word	0xffffffff


	//   ....[25]....
        /*0268*/ 	.word	0xffffffff


	//   ....[26]....
        /*026c*/ 	.word	0xffffffff


	//   ....[27]....
        /*0270*/ 	.word	0xffffffff


	//   ....[28]....
        /*0274*/ 	.word	0xffffffff


	//   ....[29]....
        /*0278*/ 	.word	0xffffffff


	//   ....[30]....
        /*027c*/ 	.word	0xffffffff


	//   ....[31]....
        /*0280*/ 	.word	0xffffffff


	//   ....[32]....
        /*0284*/ 	.word	0xffffffff


	//   ....[33]....
        /*0288*/ 	.word	0xffffffff


	//   ....[34]....
        /*028c*/ 	.word	0xffffffff


	//   ....[35]....
        /*0290*/ 	.word	0xffffffff


	//   ....[36]....
        /*0294*/ 	.word	0xffffffff


	//   ....[37]....
        /*0298*/ 	.word	0xffffffff


	//   ....[38]....
        /*029c*/ 	.word	0xffffffff


	//   ....[39]....
        /*02a0*/ 	.word	0xffffffff


	//   ....[40]....
        /*02a4*/ 	.word	0xffffffff


	//   ....[41]....
        /*02a8*/ 	.word	0xffffffff


	//   ....[42]....
        /*02ac*/ 	.word	0xffffffff


	//   ....[43]....
        /*02b0*/ 	.word	0xffffffff


	//   ....[44]....
        /*02b4*/ 	.word	0xffffffff


	//   ....[45]....
        /*02b8*/ 	.word	0xffffffff


	//   ....[46]....
        /*02bc*/ 	.word	0xffffffff


	//   ....[47]....
        /*02c0*/ 	.word	0xffffffff


	//   ....[48]....
        /*02c4*/ 	.word	0xffffffff


	//   ....[49]....
        /*02c8*/ 	.word	0xffffffff


	//   ....[50]....
        /*02cc*/ 	.word	0xffffffff


	//   ....[51]....
        /*02d0*/ 	.word	0xffffffff


	//   ....[52]....
        /*02d4*/ 	.word	0xffffffff


	//   ....[53]....
        /*02d8*/ 	.word	0xffffffff


	//   ....[54]....
        /*02dc*/ 	.word	0xffffffff


	//   ....[55]....
        /*02e0*/ 	.word	0xffffffff


	//   ....[56]....
        /*02e4*/ 	.word	0xffffffff


	//   ....[57]....
        /*02e8*/ 	.word	0xffffffff


	//   ....[58]....
        /*02ec*/ 	.word	0xffffffff


	//   ....[59]....
        /*02f0*/ 	.word	0xffffffff


	//   ....[60]....
        /*02f4*/ 	.word	0xffffffff


	//   ....[61]....
        /*02f8*/ 	.word	0xffffffff


	//   ....[62]....
        /*02fc*/ 	.word	0xffffffff


	//   ....[63]....
        /*0300*/ 	.word	0xffffffff


	//   ....[64]....
        /*0304*/ 	.word	0xffffffff


	//   ....[65]....
        /*0308*/ 	.word	0xffffffff


	//   ....[66]....
        /*030c*/ 	.word	0xffffffff


	//   ....[67]....
        /*0310*/ 	.word	0xffffffff


	//   ....[68]....
        /*0314*/ 	.word	0xffffffff


	//   ....[69]....
        /*0318*/ 	.word	0xffffffff


	//   ....[70]....
        /*031c*/ 	.word	0xffffffff


	//   ....[71]....
        /*0320*/ 	.word	0xffffffff


	//   ....[72]....
        /*0324*/ 	.word	0xffffffff


	//   ....[73]....
        /*0328*/ 	.word	0xffffffff


	//   ....[74]....
        /*032c*/ 	.word	0xffffffff


	//   ....[75]....
        /*0330*/ 	.word	0xffffffff


	//   ....[76]....
        /*0334*/ 	.word	0xffffffff


	//   ....[77]....
        /*0338*/ 	.word	0xffffffff


	//   ....[78]....
        /*033c*/ 	.word	0xffffffff


	//   ....[79]....
        /*0340*/ 	.word	0xffffffff


	//   ....[80]....
        /*0344*/ 	.word	0xffffffff


	//   ....[81]....
        /*0348*/ 	.word	0xffffffff


	//   ....[82]....
        /*034c*/ 	.word	0xffffffff


	//   ....[83]....
        /*0350*/ 	.word	0xffffffff


	//   ....[84]....
        /*0354*/ 	.word	0xffffffff


	//   ....[85]....
        /*0358*/ 	.word	0xffffffff


	//   ....[86]....
        /*035c*/ 	.word	0xffffffff


	//   ....[87]....
        /*0360*/ 	.word	0xffffffff


	//   ....[88]....
        /*0364*/ 	.word	0xffffffff


	//   ....[89]....
        /*0368*/ 	.word	0xffffffff


	//   ....[90]....
        /*036c*/ 	.word	0xffffffff


	//   ....[91]....
        /*0370*/ 	.word	0xffffffff


	//   ....[92]....
        /*0374*/ 	.word	0xffffffff


	//   ....[93]....
        /*0378*/ 	.word	0xffffffff


	//   ....[94]....
        /*037c*/ 	.word	0xffffffff


	//   ....[95]....
        /*0380*/ 	.word	0xffffffff


	//   ....[96]....
        /*0384*/ 	.word	0xffffffff


	//   ....[97]....
        /*0388*/ 	.word	0xffffffff


	//   ....[98]....
        /*038c*/ 	.word	0xffffffff


	//   ....[99]....
        /*0390*/ 	.word	0xffffffff


	//   ....[100]....
        /*0394*/ 	.word	0xffffffff


	//   ....[101]....
        /*0398*/ 	.word	0xffffffff


	//   ....[102]....
        /*039c*/ 	.word	0xffffffff


	//   ....[103]....
        /*03a0*/ 	.word	0xffffffff


	//   ....[104]....
        /*03a4*/ 	.word	0xffffffff


	//   ....[105]....
        /*03a8*/ 	.word	0xffffffff


	//   ....[106]....
        /*03ac*/ 	.word	0xffffffff


	//   ....[107]....
        /*03b0*/ 	.word	0xffffffff


	//   ....[108]....
        /*03b4*/ 	.word	0xffffffff


	//   ....[109]....
        /*03b8*/ 	.word	0xffffffff


	//   ....[110]....
        /*03bc*/ 	.word	0xffffffff


	//   ....[111]....
        /*03c0*/ 	.word	0xffffffff


	//   ....[112]....
        /*03c4*/ 	.word	0xffffffff


	//   ....[113]....
        /*03c8*/ 	.word	0xffffffff


	//   ....[114]....
        /*03cc*/ 	.word	0xffffffff


	//   ....[115]....
        /*03d0*/ 	.word	0xffffffff


	//   ....[116]....
        /*03d4*/ 	.word	0xffffffff


	//   ....[117]....
        /*03d8*/ 	.word	0xffffffff


	//   ....[118]....
        /*03dc*/ 	.word	0xffffffff


	//   ....[119]....
        /*03e0*/ 	.word	0xffffffff


	//   ....[120]....
        /*03e4*/ 	.word	0xffffffff


	//   ....[121]....
        /*03e8*/ 	.word	0xffffffff


	//   ....[122]....
        /*03ec*/ 	.word	0xffffffff


	//   ....[123]....
        /*03f0*/ 	.word	0xffffffff


	//   ....[124]....
        /*03f4*/ 	.word	0xffffffff


	//   ....[125]....
        /*03f8*/ 	.word	0xffffffff


	//   ....[126]....
        /*03fc*/ 	.word	0xffffffff


	//   ....[127]....
        /*0400*/ 	.word	0xffffffff


	//   ....[128]....
        /*0404*/ 	.word	0xffffffff


	//   ....[129]....
        /*0408*/ 	.word	0xffffffff


	//   ....[130]....
        /*040c*/ 	.word	0xffffffff


	//   ....[131]....
        /*0410*/ 	.word	0xffffffff


	//   ....[132]....
        /*0414*/ 	.word	0xffffffff


	//   ....[133]....
        /*0418*/ 	.word	0xffffffff


	//   ....[134]....
        /*041c*/ 	.word	0xffffffff


	//   ....[135]....
        /*0420*/ 	.word	0xffffffff


	//   ....[136]....
        /*0424*/ 	.word	0xffffffff


	//   ....[137]....
        /*0428*/ 	.word	0xffffffff


	//   ....[138]....
        /*042c*/ 	.word	0xffffffff


	//   ....[139]....
        /*0430*/ 	.word	0xffffffff


	//   ....[140]....
        /*0434*/ 	.word	0xffffffff


	//   ....[141]....
        /*0438*/ 	.word	0xffffffff


	//   ....[142]....
        /*043c*/ 	.word	0xffffffff


	//   ....[143]....
        /*0440*/ 	.word	0xffffffff


	//   ....[144]....
        /*0444*/ 	.word	0xffffffff


	//   ....[145]....
        /*0448*/ 	.word	0xffffffff


	//   ....[146]....
        /*044c*/ 	.word	0xffffffff


	//   ....[147]....
        /*0450*/ 	.word	0xffffffff


	//   ....[148]....
        /*0454*/ 	.word	0xffffffff


	//   ....[149]....
        /*0458*/ 	.word	0xffffffff


	//   ....[150]....
        /*045c*/ 	.word	0xffffffff


	//   ....[151]....
        /*0460*/ 	.word	0xffffffff


	//   ....[152]....
        /*0464*/ 	.word	0xffffffff


	//   ....[153]....
        /*0468*/ 	.word	0xffffffff


	//   ....[154]....
        /*046c*/ 	.word	0xffffffff


	//   ....[155]....
        /*0470*/ 	.word	0xffffffff


	//   ....[156]....
        /*0474*/ 	.word	0xffffffff


	//   ....[157]....
        /*0478*/ 	.word	0xffffffff


	//   ....[158]....
        /*047c*/ 	.word	0xffffffff


	//   ....[159]....
        /*0480*/ 	.word	0xffffffff


	//   ....[160]....
        /*0484*/ 	.word	0xffffffff


	//   ....[161]....
        /*0488*/ 	.word	0xffffffff


	//   ....[162]....
        /*048c*/ 	.word	0xffffffff


	//   ....[163]....
        /*0490*/ 	.word	0xffffffff


	//   ....[164]....
        /*0494*/ 	.word	0xffffffff


	//   ....[165]....
        /*0498*/ 	.word	0xffffffff


	//   ....[166]....
        /*049c*/ 	.word	0xffffffff


	//   ....[167]....
        /*04a0*/ 	.word	0xffffffff


	//   ....[168]....
        /*04a4*/ 	.word	0xffffffff


	//   ....[169]....
        /*04a8*/ 	.word	0xffffffff


	//   ....[170]....
        /*04ac*/ 	.word	0xffffffff


	//   ....[171]....
        /*04b0*/ 	.word	0xffffffff


	//   ....[172]....
        /*04b4*/ 	.word	0xffffffff


	//   ....[173]....
        /*04b8*/ 	.word	0xffffffff


	//   ....[174]....
        /*04bc*/ 	.word	0xffffffff


	//   ....[175]....
        /*04c0*/ 	.word	0xffffffff


	//   ....[176]....
        /*04c4*/ 	.word	0xffffffff


	//   ....[177]....
        /*04c8*/ 	.word	0xffffffff


	//   ....[178]....
        /*04cc*/ 	.word	0xffffffff


	//   ....[179]....
        /*04d0*/ 	.word	0xffffffff


	//   ....[180]....
        /*04d4*/ 	.word	0xffffffff


	//   ....[181]....
        /*04d8*/ 	.word	0xffffffff


	//   ....[182]....
        /*04dc*/ 	.word	0xffffffff


	//   ....[183]....
        /*04e0*/ 	.word	0xffffffff


	//   ....[184]....
        /*04e4*/ 	.word	0xffffffff


	//   ....[185]....
        /*04e8*/ 	.word	0xffffffff


	//   ....[186]....
        /*04ec*/ 	.word	0xffffffff


	//   ....[187]....
        /*04f0*/ 	.word	0xffffffff


	//   ....[188]....
        /*04f4*/ 	.word	0xffffffff


	//   ....[189]....
        /*04f8*/ 	.word	0xffffffff


	//   ....[190]....
        /*04fc*/ 	.word	0xffffffff


	//   ....[191]....
        /*0500*/ 	.word	0xffffffff


	//   ....[192]....
        /*0504*/ 	.word	0xffffffff


	//   ....[193]....
        /*0508*/ 	.word	0xffffffff


	//   ....[194]....
        /*050c*/ 	.word	0xffffffff


	//   ....[195]....
        /*0510*/ 	.word	0xffffffff


	//   ....[196]....
        /*0514*/ 	.word	0xffffffff


	//   ....[197]....
        /*0518*/ 	.word	0xffffffff


	//   ....[198]....
        /*051c*/ 	.word	0xffffffff


	//   ....[199]....
        /*0520*/ 	.word	0xffffffff


	//   ....[200]....
        /*0524*/ 	.word	0xffffffff


	//   ....[201]....
        /*0528*/ 	.word	0xffffffff


	//   ....[202]....
        /*052c*/ 	.word	0xffffffff


	//   ....[203]....
        /*0530*/ 	.word	0xffffffff


	//   ....[204]....
        /*0534*/ 	.word	0xffffffff


	//   ....[205]....
        /*0538*/ 	.word	0xffffffff


	//   ....[206]....
        /*053c*/ 	.word	0xffffffff


	//   ....[207]....
        /*0540*/ 	.word	0xffffffff


	//   ....[208]....
        /*0544*/ 	.word	0xffffffff


	//   ....[209]....
        /*0548*/ 	.word	0xffffffff


	//   ....[210]....
        /*054c*/ 	.word	0xffffffff


	//   ....[211]....
        /*0550*/ 	.word	0xffffffff


	//   ....[212]....
        /*0554*/ 	.word	0xffffffff


	//   ....[213]....
        /*0558*/ 	.word	0xffffffff


	//   ....[214]....
        /*055c*/ 	.word	0xffffffff


	//   ....[215]....
        /*0560*/ 	.word	0xffffffff


	//   ....[216]....
        /*0564*/ 	.word	0xffffffff


	//   ....[217]....
        /*0568*/ 	.word	0xffffffff


	//   ....[218]....
        /*056c*/ 	.word	0xffffffff


	//   ....[219]....
        /*0570*/ 	.word	0xffffffff


	//   ....[220]....
        /*0574*/ 	.word	0xffffffff


	//   ....[221]....
        /*0578*/ 	.word	0xffffffff


	//   ....[222]....
        /*057c*/ 	.word	0xffffffff


	//   ....[223]....
        /*0580*/ 	.word	0xffffffff


	//   ....[224]....
        /*0584*/ 	.word	0xffffffff


	//   ....[225]....
        /*0588*/ 	.word	0xffffffff


	//   ....[226]....
        /*058c*/ 	.word	0xffffffff


	//   ....[227]....
        /*0590*/ 	.word	0xffffffff


	//   ....[228]....
        /*0594*/ 	.word	0xffffffff


	//   ....[229]....
        /*0598*/ 	.word	0xffffffff


	//   ....[230]....
        /*059c*/ 	.word	0xffffffff


	//   ....[231]....
        /*05a0*/ 	.word	0xffffffff


	//   ....[232]....
        /*05a4*/ 	.word	0xffffffff


	//   ....[233]....
        /*05a8*/ 	.word	0xffffffff


	//   ....[234]....
        /*05ac*/ 	.word	0xffffffff


	//   ....[235]....
        /*05b0*/ 	.word	0xffffffff


	//   ....[236]....
        /*05b4*/ 	.word	0xffffffff


	//   ....[237]....
        /*05b8*/ 	.word	0xffffffff


	//   ....[238]....
        /*05bc*/ 	.word	0xffffffff


	//   ....[239]....
        /*05c0*/ 	.word	0xffffffff


	//   ....[240]....
        /*05c4*/ 	.word	0xffffffff


	//   ....[241]....
        /*05c8*/ 	.word	0xffffffff


	//   ....[242]....
        /*05cc*/ 	.word	0xffffffff


	//   ....[243]....
        /*05d0*/ 	.word	0xffffffff


	//   ....[244]....
        /*05d4*/ 	.word	0xffffffff


	//   ....[245]....
        /*05d8*/ 	.word	0xffffffff


	//   ....[246]....
        /*05dc*/ 	.word	0xffffffff


	//   ....[247]....
        /*05e0*/ 	.word	0xffffffff


	//   ....[248]....
        /*05e4*/ 	.word	0xffffffff


	//   ....[249]....
        /*05e8*/ 	.word	0xffffffff


	//   ....[250]....
        /*05ec*/ 	.word	0xffffffff


	//   ....[251]....
        /*05f0*/ 	.word	0xffffffff


	//   ....[252]....
        /*05f4*/ 	.word	0xffffffff


	//   ....[253]....
        /*05f8*/ 	.word	0x0500000f


	//   ....[254]....
        /*05fc*/ 	.word	0x0500000f


	//   ....[255]....
        /*0600*/ 	.word	0x0500000f


	//   ....[0]....
        /*0604*/ 	.word	0x0500000f


	//   ....[1]....
        /*0608*/ 	.word	0x0500000f


	//   ....[2]....
        /*060c*/ 	.word	0x0500000f


	//   ....[3]....
        /*0610*/ 	.word	0x0500000f


	//   ....[4]....
        /*0614*/ 	.word	0x0500000f


	//   ....[5]....
        /*0618*/ 	.word	0x0500000f


	//   ....[6]....
        /*061c*/ 	.word	0x0500000f


	//   ....[7]....
        /*0620*/ 	.word	0x0500000f


	//   ....[8]....
        /*0624*/ 	.word	0x0500000f


	//   ....[9]....
        /*0628*/ 	.word	0x0500000f


	//   ....[10]....
        /*062c*/ 	.word	0x0500000f


	//   ....[11]....
        /*0630*/ 	.word	0x0500000f


	//   ....[12]....
        /*0634*/ 	.word	0x0500000f


	//   ....[13]....
        /*0638*/ 	.word	0x0500000f


	//   ....[14]....
        /*063c*/ 	.word	0x0500000f


	//   ....[15]....
        /*0640*/ 	.word	0x0500000f


	//   ....[16]....
        /*0644*/ 	.word	0x0500000f


	//   ....[17]....
        /*0648*/ 	.word	0x0500000f


	//   ....[18]....
        /*064c*/ 	.word	0x0500000f


	//   ....[19]....
        /*0650*/ 	.word	0x0500000f


	//   ....[20]....
        /*0654*/ 	.word	0x0500000f


	//   ....[21]....
        /*0658*/ 	.word	0x0500000f


	//   ....[22]....
        /*065c*/ 	.word	0x0500000f


	//   ....[23]....
        /*0660*/ 	.word	0x0500000f


	//   ....[24]....
        /*0664*/ 	.word	0x0500000f


	//   ....[25]....
        /*0668*/ 	.word	0x0500000f


	//   ....[26]....
        /*066c*/ 	.word	0x0500000f


	//   ....[27]....
        /*0670*/ 	.word	0x0500000f


	//   ....[28]....
        /*0674*/ 	.word	0x0500000f


	//   ....[29]....
        /*0678*/ 	.word	0x0500000f


	//   ....[30]....
        /*067c*/ 	.word	0x0500000f


	//   ....[31]....
        /*0680*/ 	.word	0x0500000f


	//   ....[32]....
        /*0684*/ 	.word	0x0500000f


	//   ....[33]....
        /*0688*/ 	.word	0x0500000f


	//   ....[34]....
        /*068c*/ 	.word	0x0500000f


	//   ....[35]....
        /*0690*/ 	.word	0x0500000f


	//   ....[36]....
        /*0694*/ 	.word	0x0500000f


	//   ....[37]....
        /*0698*/ 	.word	0x0500000f


	//   ....[38]....
        /*069c*/ 	.word	0x0500000f


	//   ....[39]....
        /*06a0*/ 	.word	0x0500000f


	//   ....[40]....
        /*06a4*/ 	.word	0x0500000f


	//   ....[41]....
        /*06a8*/ 	.word	0x0500000f


	//   ....[42]....
        /*06ac*/ 	.word	0x0500000f


	//   ....[43]....
        /*06b0*/ 	.word	0x0500000f


	//   ....[44]....
        /*06b4*/ 	.word	0x0500000f


	//   ....[45]....
        /*06b8*/ 	.word	0x0500000f


	//   ....[46]....
        /*06bc*/ 	.word	0x0500000f


	//   ....[47]....
        /*06c0*/ 	.word	0x0500000f


	//   ....[48]....
        /*06c4*/ 	.word	0x0500000f


	//   ....[49]....
        /*06c8*/ 	.word	0x0500000f


	//   ....[50]....
        /*06cc*/ 	.word	0x0500000f


	//   ....[51]....
        /*06d0*/ 	.word	0x0500000f


	//   ....[52]....
        /*06d4*/ 	.word	0x0500000f


	//   ....[53]....
        /*06d8*/ 	.word	0x0500000f


	//   ....[54]....
        /*06dc*/ 	.word	0x0500000f


	//   ....[55]....
        /*06e0*/ 	.word	0x0500000f


	//   ....[56]....
        /*06e4*/ 	.word	0x0500000f


	//   ....[57]....
        /*06e8*/ 	.word	0x0500000f


	//   ....[58]....
        /*06ec*/ 	.word	0x0500000f


	//   ....[59]....
        /*06f0*/ 	.word	0x0500000f


	//   ....[60]....
        /*06f4*/ 	.word	0x0500000f


	//   ....[61]....
        /*06f8*/ 	.word	0x0500000f


	//   ....[62]....
        /*06fc*/ 	.word	0x0500000f


	//   ....[63]....
        /*0700*/ 	.word	0x0500000f


	//   ....[64]....
        /*0704*/ 	.word	0x0500000f


	//   ....[65]....
        /*0708*/ 	.word	0x0500000f


	//   ....[66]....
        /*070c*/ 	.word	0x0500000f


	//   ....[67]....
        /*0710*/ 	.word	0x0500000f


	//   ....[68]....
        /*0714*/ 	.word	0x0500000f


	//   ....[69]....
        /*0718*/ 	.word	0x0500000f


	//   ....[70]....
        /*071c*/ 	.word	0x0500000f


	//   ....[71]....
        /*0720*/ 	.word	0x0500000f


	//   ....[72]....
        /*0724*/ 	.word	0x0500000f


	//   ....[73]....
        /*0728*/ 	.word	0x0500000f


	//   ....[74]....
        /*072c*/ 	.word	0x0500000f


	//   ....[75]....
        /*0730*/ 	.word	0x0500000f


	//   ....[76]....
        /*0734*/ 	.word	0x0500000f


	//   ....[77]....
        /*0738*/ 	.word	0x0500000f


	//   ....[78]....
        /*073c*/ 	.word	0x0500000f


	//   ....[79]....
        /*0740*/ 	.word	0x0500000f


	//   ....[80]....
        /*0744*/ 	.word	0x0500000f


	//   ....[81]....
        /*0748*/ 	.word	0x0500000f


	//   ....[82]....
        /*074c*/ 	.word	0x0500000f


	//   ....[83]....
        /*0750*/ 	.word	0x0500000f


	//   ....[84]....
        /*0754*/ 	.word	0x0500000f


	//   ....[85]....
        /*0758*/ 	.word	0x0500000f


	//   ....[86]....
        /*075c*/ 	.word	0x0500000f


	//   ....[87]....
        /*0760*/ 	.word	0x0500000f


	//   ....[88]....
        /*0764*/ 	.word	0x0500000f


	//   ....[89]....
        /*0768*/ 	.word	0x0500000f


	//   ....[90]....
        /*076c*/ 	.word	0x0500000f


	//   ....[91]....
        /*0770*/ 	.word	0x0500000f


	//   ....[92]....
        /*0774*/ 	.word	0x0500000f


	//   ....[93]....
        /*0778*/ 	.word	0x0500000f


	//   ....[94]....
        /*077c*/ 	.word	0x0500000f


	//----- nvinfo : EIATTR_COOP_GROUP_INSTR_OFFSETS
	.align		4
.L_982:
        /*0780*/ 	.byte	0x04, 0x28
        /*0782*/ 	.short	(.L_984 - .L_983)


	//   ....[0]....
.L_983:
        /*0784*/ 	.word	0x00000080


	//   ....[1]....
        /*0788*/ 	.word	0x00000090


	//   ....[2]....
        /*078c*/ 	.word	0x000002d0


	//   ....[3]....
        /*0790*/ 	.word	0x00000430


	//   ....[4]....
        /*0794*/ 	.word	0x00000550


	//   ....[5]....
        /*0798*/ 	.word	0x000006b0


	//   ....[6]....
        /*079c*/ 	.word	0x00001f50


	//   ....[7]....
        /*07a0*/ 	.word	0x00002c70


	//   ....[8]....
        /*07a4*/ 	.word	0x00002e70


	//   ....[9]....
        /*07a8*/ 	.word	0x00004300


	//   ....[10]....
        /*07ac*/ 	.word	0x00004410


	//   ....[11]....
        /*07b0*/ 	.word	0x00004fd0


	//   ....[12]....
        /*07b4*/ 	.word	0x00005050


	//   ....[13]....
        /*07b8*/ 	.word	0x00007180


	//   ....[14]....
        /*07bc*/ 	.word	0x000081a0


	//   ....[15]....
        /*07c0*/ 	.word	0x000089a0


	//   ....[16]....
        /*07c4*/ 	.word	0x00008ab0


	//   ....[17]....
        /*07c8*/ 	.word	0x00009600


	//   ....[18]....
        /*07cc*/ 	.word	0x00009690


	//   ....[19]....
        /*07d0*/ 	.word	0x0000be30


	//   ....[20]....
        /*07d4*/ 	.word	0x0000be40


	//   ....[21]....
        /*07d8*/ 	.word	0x0000be70


	//   ....[22]....
        /*07dc*/ 	.word	0x0000be80


	//   ....[23]....
        /*07e0*/ 	.word	0x0000e370


	//   ....[24]....
        /*07e4*/ 	.word	0x0000f390


	//   ....[25]....
        /*07e8*/ 	.word	0x0000fb90


	//   ....[26]....
        /*07ec*/ 	.word	0x0000fca0


	//   ....[27]....
        /*07f0*/ 	.word	0x000107f0


	//   ....[28]....
        /*07f4*/ 	.word	0x00010880


	//   ....[29]....
        /*07f8*/ 	.word	0x00011f20


	//   ....[30]....
        /*07fc*/ 	.word	0x00011f30


	//   ....[31]....
        /*0800*/ 	.word	0x00011fb0


	//   ....[32]....
        /*0804*/ 	.word	0x00011fc0


	//   ....[33]....
        /*0808*/ 	.word	0x00012f40


	//   ....[34]....
        /*080c*/ 	.word	0x00012f50


	//   ....[35]....
        /*0810*/ 	.word	0x00012f60


	//   ....[36]....
        /*0814*/ 	.word	0x00012f70


	//   ....[37]....
        /*0818*/ 	.word	0x00012f80


	//   ....[38]....
        /*081c*/ 	.word	0x00012f90


	//   ....[39]....
        /*0820*/ 	.word	0x00012fa0


	//   ....[40]....
        /*0824*/ 	.word	0x00012fb0


	//   ....[41]....
        /*0828*/ 	.word	0x00012fc0


	//   ....[42]....
        /*082c*/ 	.word	0x00012fd0


	//   ....[43]....
        /*0830*/ 	.word	0x00012fe0


	//   ....[44]....
        /*0834*/ 	.word	0x00013010


	//   ....[45]....
        /*0838*/ 	.word	0x00013040


	//   ....[46]....
        /*083c*/ 	.word	0x00013050


	//   ....[47]....
        /*0840*/ 	.word	0x00013060


	//   ....[48]....
        /*0844*/ 	.word	0x00013070


	//   ....[49]....
        /*0848*/ 	.word	0x00013080


	//   ....[50]....
        /*084c*/ 	.word	0x00013090


	//   ....[51]....
        /*0850*/ 	.word	0x000130c0


	//   ....[52]....
        /*0854*/ 	.word	0x000130f0


	//   ....[53]....
        /*0858*/ 	.word	0x00013110


	//   ....[54]....
        /*085c*/ 	.word	0x00013120


	//   ....[55]....
        /*0860*/ 	.word	0x00013130


	//   ....[56]....
        /*0864*/ 	.word	0x00013140


	//   ....[57]....
        /*0868*/ 	.word	0x00013150


	//   ....[58]....
        /*086c*/ 	.word	0x00013160


	//   ....[59]....
        /*0870*/ 	.word	0x00013170


	//   ....[60]....
        /*0874*/ 	.word	0x000131a0


	//   ....[61]....
        /*0878*/ 	.word	0x000131d0


	//   ....[62]....
        /*087c*/ 	.word	0x000131f0


	//   ....[63]....
        /*0880*/ 	.word	0x00013200


	//   ....[64]....
        /*0884*/ 	.word	0x00013210


	//   ....[65]....
        /*0888*/ 	.word	0x00013220


	//   ....[66]....
        /*088c*/ 	.word	0x00013230


	//   ....[67]....
        /*0890*/ 	.word	0x00013250


	//   ....[68]....
        /*0894*/ 	.word	0x00013260


	//   ....[69]....
        /*0898*/ 	.word	0x00013270


	//   ....[70]....
        /*089c*/ 	.word	0x00013280


	//   ....[71]....
        /*08a0*/ 	.word	0x000132a0


	//   ....[72]....
        /*08a4*/ 	.word	0x000132d0


	//   ....[73]....
        /*08a8*/ 	.word	0x00013300


	//   ....[74]....
        /*08ac*/ 	.word	0x00013320


	//   ....[75]....
        /*08b0*/ 	.word	0x00013330


	//   ....[76]....
        /*08b4*/ 	.word	0x00013340


	//   ....[77]....
        /*08b8*/ 	.word	0x00013360


	//   ....[78]....
        /*08bc*/ 	.word	0x00013370


	//   ....[79]....
        /*08c0*/ 	.word	0x00013390


	//   ....[80]....
        /*08c4*/ 	.word	0x000133c0


	//   ....[81]....
        /*08c8*/ 	.word	0x000133f0


	//   ....[82]....
        /*08cc*/ 	.word	0x00013420


	//   ....[83]....
        /*08d0*/ 	.word	0x00013450


	//   ....[84]....
        /*08d4*/ 	.word	0x00013480


	//   ....[85]....
        /*08d8*/ 	.word	0x00013490


	//   ....[86]....
        /*08dc*/ 	.word	0x000134c0


	//   ....[87]....
        /*08e0*/ 	.word	0x000134d0


	//   ....[88]....
        /*08e4*/ 	.word	0x000134f0


	//   ....[89]....
        /*08e8*/ 	.word	0x00013500


	//   ....[90]....
        /*08ec*/ 	.word	0x00013510


	//   ....[91]....
        /*08f0*/ 	.word	0x00013530


	//   ....[92]....
        /*08f4*/ 	.word	0x00013560


	//   ....[93]....
        /*08f8*/ 	.word	0x00013590


	//   ....[94]....
        /*08fc*/ 	.word	0x000135c0


	//   ....[95]....
        /*0900*/ 	.word	0x000135f0


	//   ....[96]....
        /*0904*/ 	.word	0x00013620


	//   ....[97]....
        /*0908*/ 	.word	0x00013ea0


	//   ....[98]....
        /*090c*/ 	.word	0x00013ee0


	//   ....[99]....
        /*0910*/ 	.word	0x00013f10


	//   ....[100]....
        /*0914*/ 	.word	0x00013f40


	//   ....[101]....
        /*0918*/ 	.word	0x00014600


	//   ....[102]....
        /*091c*/ 	.word	0x00014640


	//   ....[103]....
        /*0920*/ 	.word	0x00014700


	//   ....[104]....
        /*0924*/ 	.word	0x00014720


	//   ....[105]....
        /*0928*/ 	.word	0x000147e0


	//   ....[106]....
        /*092c*/ 	.word	0x00014800


	//   ....[107]....
        /*0930*/ 	.word	0x000148d0


	//   ....[108]....
        /*0934*/ 	.word	0x000148f0


	//   ....[109]....
        /*0938*/ 	.word	0x00014d30


	//   ....[110]....
        /*093c*/ 	.word	0x00014d40


	//   ....[111]....
        /*0940*/ 	.word	0x00015170


	//   ....[112]....
        /*0944*/ 	.word	0x00015180


	//   ....[113]....
        /*0948*/ 	.word	0x00015ef0


	//   ....[114]....
        /*094c*/ 	.word	0x00015f10


	//   ....[115]....
        /*0950*/ 	.word	0x00015fd0


	//   ....[116]....
        /*0954*/ 	.word	0x00015ff0


	//   ....[117]....
        /*0958*/ 	.word	0x000160b0


	//   ....[118]....
        /*095c*/ 	.word	0x000160d0


	//   ....[119]....
        /*0960*/ 	.word	0x000161a0


	//   ....[120]....
        /*0964*/ 	.word	0x000161c0


	//   ....[121]....
        /*0968*/ 	.word	0x00016310


	//   ....[122]....
        /*096c*/ 	.word	0x00016520


	//   ....[123]....
        /*0970*/ 	.word	0x00016550


	//   ....[124]....
        /*0974*/ 	.word	0x00016580


	//   ....[125]....
        /*0978*/ 	.word	0x000165b0


	//   ....[126]....
        /*097c*/ 	.word	0x000165e0


	//   ....[127]....
        /*0980*/ 	.word	0x00016630


	//   ....[128]....
        /*0984*/ 	.word	0x000167b0


	//   ....[129]....
        /*0988*/ 	.word	0x000167e0


	//   ....[130]....
        /*098c*/ 	.word	0x00016810


	//   ....[131]....
        /*0990*/ 	.word	0x00016840


	//   ....[132]....
        /*0994*/ 	.word	0x00016870


	//   ....[133]....
        /*0998*/ 	.word	0x000168a0


	//   ....[134]....
        /*099c*/ 	.word	0x00016930


	//   ....[135]....
        /*09a0*/ 	.word	0x00016990


	//   ....[136]....
        /*09a4*/ 	.word	0x000169a0


	//   ....[137]....
        /*09a8*/ 	.word	0x000169f0


	//   ....[138]....
        /*09ac*/ 	.word	0x000192f0


	//   ....[139]....
        /*09b0*/ 	.word	0x00019320


	//   ....[140]....
        /*09b4*/ 	.word	0x000193c0


	//   ....[141]....
        /*09b8*/ 	.word	0x000193d0


	//   ....[142]....
        /*09bc*/ 	.word	0x00019420


	//   ....[143]....
        /*09c0*/ 	.word	0x00019430


	//   ....[144]....
        /*09c4*/ 	.word	0x00019480


	//   ....[145]....
        /*09c8*/ 	.word	0x00019490


	//   ....[146]....
        /*09cc*/ 	.word	0x000194e0


	//   ....[147]....
        /*09d0*/ 	.word	0x000194f0


	//   ....[148]....
        /*09d4*/ 	.word	0x00019540


	//   ....[149]....
        /*09d8*/ 	.word	0x00019550


	//   ....[150]....
        /*09dc*/ 	.word	0x000195a0


	//   ....[151]....
        /*09e0*/ 	.word	0x000195b0


	//   ....[152]....
        /*09e4*/ 	.word	0x000195c0


	//   ....[153]....
        /*09e8*/ 	.word	0x00019610


	//   ....[154]....
        /*09ec*/ 	.word	0x00019660


	//   ....[155]....
        /*09f0*/ 	.word	0x00019670


	//   ....[156]....
        /*09f4*/ 	.word	0x00019680


	//   ....[157]....
        /*09f8*/ 	.word	0x000196e0


	//   ....[158]....
        /*09fc*/ 	.word	0x00019b60


	//   ....[159]....
        /*0a00*/ 	.word	0x00019b90


	//   ....[160]....
        /*0a04*/ 	.word	0x00019be0


	//   ....[161]....
        /*0a08*/ 	.word	0x00019c10


	//   ....[162]....
        /*0a0c*/ 	.word	0x00019c50


	//   ....[163]....
        /*0a10*/ 	.word	0x00019c80


	//   ....[164]....
        /*0a14*/ 	.word	0x00019cd0


	//   ....[165]....
        /*0a18*/ 	.word	0x00019d00


	//   ....[166]....
        /*0a1c*/ 	.word	0x00019d50


	//   ....[167]....
        /*0a20*/ 	.word	0x00019d80


	//   ....[168]....
        /*0a24*/ 	.word	0x00019dd0


	//   ....[169]....
        /*0a28*/ 	.word	0x00019df0


	//   ....[170]....
        /*0a2c*/ 	.word	0x00019e40


	//   ....[171]....
        /*0a30*/ 	.word	0x00019e60


	//   ....[172]....
        /*0a34*/ 	.word	0x00019e70


	//   ....[173]....
        /*0a38*/ 	.word	0x00019eb0


	//   ....[174]....
        /*0a3c*/ 	.word	0x00019f10


	//   ....[175]....
        /*0a40*/ 	.word	0x00019f30


	//   ....[176]....
        /*0a44*/ 	.word	0x00019f40


	//   ....[177]....
        /*0a48*/ 	.word	0x00019fa0


	//   ....[178]....
        /*0a4c*/ 	.word	0x0001a690


	//   ....[179]....
        /*0a50*/ 	.word	0x0001a6c0


	//   ....[180]....
        /*0a54*/ 	.word	0x0001a6f0


	//   ....[181]....
        /*0a58*/ 	.word	0x0001a730


	//   ....[182]....
        /*0a5c*/ 	.word	0x0001a780


	//   ....[183]....
        /*0a60*/ 	.word	0x0001a7a0


	//   ....[184]....
        /*0a64*/ 	.word	0x0001a7f0


	//   ....[185]....
        /*0a68*/ 	.word	0x0001a810


	//   ....[186]....
        /*0a6c*/ 	.word	0x0001a860


	//   ....[187]....
        /*0a70*/ 	.word	0x0001a880


	//   ....[188]....
        /*0a74*/ 	.word	0x0001a8d0


	//   ....[189]....
        /*0a78*/ 	.word	0x0001a8f0


	//   ....[190]....
        /*0a7c*/ 	.word	0x0001a940


	//   ....[191]....
        /*0a80*/ 	.word	0x0001a960


	//   ....[192]....
        /*0a84*/ 	.word	0x0001a9a0


	//   ....[193]....
        /*0a88*/ 	.word	0x0001a9c0


	//   ....[194]....
        /*0a8c*/ 	.word	0x0001b2f0


	//   ....[195]....
        /*0a90*/ 	.word	0x0001b310


	//   ....[196]....
        /*0a94*/ 	.word	0x0001b320


	//   ....[197]....
        /*0a98*/ 	.word	0x0001b330


	//   ....[198]....
        /*0a9c*/ 	.word	0x0001b340


	//   ....[199]....
        /*0aa0*/ 	.word	0x0001b350


	//   ....[200]....
        /*0aa4*/ 	.word	0x0001b3b0


	//   ....[201]....
        /*0aa8*/ 	.word	0x0001b3f0


	//   ....[202]....
        /*0aac*/ 	.word	0x0001b410


	//   ....[203]....
        /*0ab0*/ 	.word	0x0001b420


	//   ....[204]....
        /*0ab4*/ 	.word	0x0001b460


	//   ....[205]....
        /*0ab8*/ 	.word	0x0001b470


	//   ....[206]....
        /*0abc*/ 	.word	0x0001b4b0


	//   ....[207]....
        /*0ac0*/ 	.word	0x0001b4c0


	//   ....[208]....
        /*0ac4*/ 	.word	0x0001b500


	//   ....[209]....
        /*0ac8*/ 	.word	0x0001b510


	//   ....[210]....
        /*0acc*/ 	.word	0x0001b520


	//   ....[211]....
        /*0ad0*/ 	.word	0x0001b530


	//   ....[212]....
        /*0ad4*/ 	.word	0x0001b540


	//   ....[213]....
        /*0ad8*/ 	.word	0x0001b5e0


	//   ....[214]....
        /*0adc*/ 	.word	0x0001b990


	//   ....[215]....
        /*0ae0*/ 	.word	0x0001b9a0


	//   ....[216]....
        /*0ae4*/ 	.word	0x0001b9b0


	//   ....[217]....
        /*0ae8*/ 	.word	0x0001b9c0


	//   ....[218]....
        /*0aec*/ 	.word	0x0001b9d0


	//   ....[219]....
        /*0af0*/ 	.word	0x0001b9e0


	//   ....[220]....
        /*0af4*/ 	.word	0x0001ba00


	//   ....[221]....
        /*0af8*/ 	.word	0x0001ba50


	//   ....[222]....
        /*0afc*/ 	.word	0x0001ba90


	//   ....[223]....
        /*0b00*/ 	.word	0x0001bab0


	//   ....[224]....
        /*0b04*/ 	.word	0x0001bad0


	//   ....[225]....
        /*0b08*/ 	.word	0x0001bb00


	//   ....[226]....
        /*0b0c*/ 	.word	0x0001bb20


	//   ....[227]....
        /*0b10*/ 	.word	0x0001bb50


	//   ....[228]....
        /*0b14*/ 	.word	0x0001bb70


	//   ....[229]....
        /*0b18*/ 	.word	0x0001bba0


	//   ....[230]....
        /*0b1c*/ 	.word	0x0001bbb0


	//   ....[231]....
        /*0b20*/ 	.word	0x0001bbc0


	//   ....[232]....
        /*0b24*/ 	.word	0x0001bbd0


	//   ....[233]....
        /*0b28*/ 	.word	0x0001bbe0


	//   ....[234]....
        /*0b2c*/ 	.word	0x0001d050


	//   ....[235]....
        /*0b30*/ 	.word	0x0001d070


	//   ....[236]....
        /*0b34*/ 	.word	0x0001d0a0


	//   ....[237]....
        /*0b38*/ 	.word	0x0001d0d0


	//   ....[238]....
        /*0b3c*/ 	.word	0x0001d100


	//   ....[239]....
        /*0b40*/ 	.word	0x0001d110


	//   ....[240]....
        /*0b44*/ 	.word	0x0001d140


	//   ....[241]....
        /*0b48*/ 	.word	0x0001d180


	//   ....[242]....
        /*0b4c*/ 	.word	0x0001d2f0


	//   ....[243]....
        /*0b50*/ 	.word	0x0001d320


	//   ....[244]....
        /*0b54*/ 	.word	0x0001d360


	//   ....[245]....
        /*0b58*/ 	.word	0x0001d390


	//   ....[246]....
        /*0b5c*/ 	.word	0x0001d3c0


	//   ....[247]....
        /*0b60*/ 	.word	0x0001d3f0


	//   ....[248]....
        /*0b64*/ 	.word	0x0001d480


	//   ....[249]....
        /*0b68*/ 	.word	0x0001d4d0


	//   ....[250]....
        /*0b6c*/ 	.word	0x0001d4e0


	//   ....[251]....
        /*0b70*/ 	.word	0x0001d520


	//   ....[252]....
        /*0b74*/ 	.word	0x0001e020


	//   ....[253]....
        /*0b78*/ 	.word	0x0001e6f0


	//   ....[254]....
        /*0b7c*/ 	.word	0x0001e7d0


	//   ....[255]....
        /*0b80*/ 	.word	0x0001e8c0


	//   ....[0]....
        /*0b84*/ 	.word	0x0001e920


	//   ....[1]....
        /*0b88*/ 	.word	0x0001e9e0


	//   ....[2]....
        /*0b8c*/ 	.word	0x0001ea40


	//   ....[3]....
        /*0b90*/ 	.word	0x0001eb00


	//   ....[4]....
        /*0b94*/ 	.word	0x0001eb60


	//   ....[5]....
        /*0b98*/ 	.word	0x0001ec20


	//   ....[6]....
        /*0b9c*/ 	.word	0x0001ec80


	//   ....[7]....
        /*0ba0*/ 	.word	0x0001ed40


	//   ....[8]....
        /*0ba4*/ 	.word	0x0001eda0


	//   ....[9]....
        /*0ba8*/ 	.word	0x0001ee60


	//   ....[10]....
        /*0bac*/ 	.word	0x0001eec0


	//   ....[11]....
        /*0bb0*/ 	.word	0x0001ef80


	//   ....[12]....
        /*0bb4*/ 	.word	0x0001efe0


	//   ....[13]....
        /*0bb8*/ 	.word	0x0001f0a0


	//   ....[14]....
        /*0bbc*/ 	.word	0x0001f100


	//   ....[15]....
        /*0bc0*/ 	.word	0x0001f1c0


	//   ....[16]....
        /*0bc4*/ 	.word	0x0001f220


	//   ....[17]....
        /*0bc8*/ 	.word	0x0001f2f0


	//   ....[18]....
        /*0bcc*/ 	.word	0x0001f4b0


	//   ....[19]....
        /*0bd0*/ 	.word	0x0001f540


	//   ....[20]....
        /*0bd4*/ 	.word	0x0001f610


	//   ....[21]....
        /*0bd8*/ 	.word	0x0001f660


	//   ....[22]....
        /*0bdc*/ 	.word	0x0001f730


	//   ....[23]....
        /*0be0*/ 	.word	0x0001f780


	//   ....[24]....
        /*0be4*/ 	.word	0x0001f800


	//   ....[25]....
        /*0be8*/ 	.word	0x0001f8b0


	//   ....[26]....
        /*0bec*/ 	.word	0x0001f930


	//   ....[27]....
        /*0bf0*/ 	.word	0x0001f9e0


	//   ....[28]....
        /*0bf4*/ 	.word	0x0001fa60


	//   ....[29]....
        /*0bf8*/ 	.word	0x0001fb10


	//   ....[30]....
        /*0bfc*/ 	.word	0x0001fb90


	//   ....[31]....
        /*0c00*/ 	.word	0x0001fc30


	//   ....[32]....
        /*0c04*/ 	.word	0x0001fcb0


	//   ....[33]....
        /*0c08*/ 	.word	0x0001fd50


	//   ....[34]....
        /*0c0c*/ 	.word	0x0001fdc0


	//   ....[35]....
        /*0c10*/ 	.word	0x0001fe70


	//   ....[36]....
        /*0c14*/ 	.word	0x0001fee0


	//   ....[37]....
        /*0c18*/ 	.word	0x0001ff90


	//   ....[38]....
        /*0c1c*/ 	.word	0x00020030


	//   ....[39]....
        /*0c20*/ 	.word	0x000200a0


	//   ....[40]....
        /*0c24*/ 	.word	0x00020120


	//   ....[41]....
        /*0c28*/ 	.word	0x000201d0


	//   ....[42]....
        /*0c2c*/ 	.word	0x00020230


	//   ....[43]....
        /*0c30*/ 	.word	0x000202f0


	//   ....[44]....
        /*0c34*/ 	.word	0x00020350


	//   ....[45]....
        /*0c38*/ 	.word	0x00020410


	//   ....[46]....
        /*0c3c*/ 	.word	0x00020470


	//   ....[47]....
        /*0c40*/ 	.word	0x00020530


	//   ....[48]....
        /*0c44*/ 	.word	0x00020590


	//   ....[49]....
        /*0c48*/ 	.word	0x00020640


	//   ....[50]....
        /*0c4c*/ 	.word	0x000206a0


	//   ....[51]....
        /*0c50*/ 	.word	0x00020760


	//   ....[52]....
        /*0c54*/ 	.word	0x000207c0


	//   ....[53]....
        /*0c58*/ 	.word	0x00020860


	//   ....[54]....
        /*0c5c*/ 	.word	0x00020990


	//   ....[55]....
        /*0c60*/ 	.word	0x00020a30


	//   ....[56]....
        /*0c64*/ 	.word	0x00020a90


	//   ....[57]....
        /*0c68*/ 	.word	0x00020b40


	//   ....[58]....
        /*0c6c*/ 	.word	0x00020bc0


	//   ....[59]....
        /*0c70*/ 	.word	0x00020c50


	//   ....[60]....
        /*0c74*/ 	.word	0x00020ce0


	//   ....[61]....
        /*0c78*/ 	.word	0x00020d70


	//   ....[62]....
        /*0c7c*/ 	.word	0x00020dd0


	//   ....[63]....
        /*0c80*/ 	.word	0x00020e80


	//   ....[64]....
        /*0c84*/ 	.word	0x00020ee0


	//   ....[65]....
        /*0c88*/ 	.word	0x00020f90


	//   ....[66]....
        /*0c8c*/ 	.word	0x00020ff0


	//   ....[67]....
        /*0c90*/ 	.word	0x000210a0


	//   ....[68]....
        /*0c94*/ 	.word	0x00021100


	//   ....[69]....
        /*0c98*/ 	.word	0x000211b0


	//   ....[70]....
        /*0c9c*/ 	.word	0x00021210


	//   ....[71]....
        /*0ca0*/ 	.word	0x000212c0


	//   ....[72]....
        /*0ca4*/ 	.word	0x00021320


	//   ....[73]....
        /*0ca8*/ 	.word	0x000213d0


	//   ....[74]....
        /*0cac*/ 	.word	0x000214c0


	//   ....[75]....
        /*0cb0*/ 	.word	0x00021550


	//   ....[76]....
        /*0cb4*/ 	.word	0x000215b0


	//   ....[77]....
        /*0cb8*/ 	.word	0x00021660


	//   ....[78]....
        /*0cbc*/ 	.word	0x000216e0


	//   ....[79]....
        /*0cc0*/ 	.word	0x00021770


	//   ....[80]....
        /*0cc4*/ 	.word	0x00021800


	//   ....[81]....
        /*0cc8*/ 	.word	0x00021890


	//   ....[82]....
        /*0ccc*/ 	.word	0x000218f0


	//   ....[83]....
        /*0cd0*/ 	.word	0x00021990


	//   ....[84]....
        /*0cd4*/ 	.word	0x000219f0


	//   ....[85]....
        /*0cd8*/ 	.word	0x00021a90


	//   ....[86]....
        /*0cdc*/ 	.word	0x00021af0


	//   ....[87]....
        /*0ce0*/ 	.word	0x00021b90


	//   ....[88]....
        /*0ce4*/ 	.word	0x00021bf0


	//   ....[89]....
        /*0ce8*/ 	.word	0x00021ca0


	//   ....[90]....
        /*0cec*/ 	.word	0x00021d00


	//   ....[91]....
        /*0cf0*/ 	.word	0x00021db0


	//   ....[92]....
        /*0cf4*/ 	.word	0x00021e10


	//   ....[93]....
        /*0cf8*/ 	.word	0x00021ec0


	//   ....[94]....
        /*0cfc*/ 	.word	0x00022110


	//----- nvinfo : EIATTR_REG_RECONFIG
	.align		4
.L_984:
        /*0d00*/ 	.byte	0x01, 0x54
	.zero		2


	//----- nvinfo : EIATTR_SYSCALL_OFFSETS
	.align		4
        /*0d04*/ 	.byte	0x04, 0x46
        /*0d06*/ 	.short	(.L_986 - .L_985)


	//   ....[0]....
.L_985:
        /*0d08*/ 	.word	0x00002130


	//   ....[1]....
        /*0d0c*/ 	.word	0x000185d0


	//   ....[2]....
        /*0d10*/ 	.word	0x00018740


	//   ....[3]....
        /*0d14*/ 	.word	0x00018890


	//   ....[4]....
        /*0d18*/ 	.word	0x000189d0


	//   ....[5]....
        /*0d1c*/ 	.word	0x0001a2c0


	//----- nvinfo : EIATTR_MBARRIER_INSTR_OFFSETS
	.align		4
.L_986:
        /*0d20*/ 	.byte	0x04, 0x39
        /*0d22*/ 	.short	(.L_988 - .L_987)


	//   ....[0]....
.L_987:
        /*0d24*/ 	.word	0x00000180
        /*0d28*/ 	.word	0x000000ff
        /*0d2c*/ 	.word	0x00022800
        /*0d30*/ 	.short	0x0100
        /*0d32*/ 	.byte	0x08
	.zero		1


	//   ....[1]....
        /*0d34*/ 	.word	0x00000190
        /*0d38*/ 	.word	0x000000ff
        /*0d3c*/ 	.word	0x00022820
        /*0d40*/ 	.short	0x0100
        /*0d42*/ 	.byte	0x08
	.zero		1


	//   ....[2]....
        /*0d44*/ 	.word	0x00000280
        /*0d48*/ 	.word	0x000000ff
        /*0d4c*/ 	.word	0x00022830
        /*0d50*/ 	.short	0x0100
        /*0d52*/ 	.byte	0x08
	.zero		1


	//   ....[3]....
        /*0d54*/ 	.word	0x00000290
        /*0d58*/ 	.word	0x000000ff
        /*0d5c*/ 	.word	0x00022840
        /*0d60*/ 	.short	0x0100
        /*0d62*/ 	.byte	0x08
	.zero		1


	//   ....[4]....
        /*0d64*/ 	.word	0x000002a0
        /*0d68*/ 	.word	0x000000ff
        /*0d6c*/ 	.word	0x00022838
        /*0d70*/ 	.short	0x0100
        /*0d72*/ 	.byte	0x08
	.zero		1


	//   ....[5]....
        /*0d74*/ 	.word	0x000002b0
        /*0d78*/ 	.word	0x000000ff
        /*0d7c*/ 	.word	0x00022848
        /*0d80*/ 	.short	0x0100
        /*0d82*/ 	.byte	0x08
	.zero		1


	//   ....[6]....
        /*0d84*/ 	.word	0x000003e0
        /*0d88*/ 	.word	0x000000ff
        /*0d8c*/ 	.word	0x00022850
        /*0d90*/ 	.short	0x0100
        /*0d92*/ 	.byte	0x08
	.zero		1


	//   ....[7]....
        /*0d94*/ 	.word	0x000003f0
        /*0d98*/ 	.word	0x000000ff
        /*0d9c*/ 	.word	0x00022860
        /*0da0*/ 	.short	0x0100
        /*0da2*/ 	.byte	0x08
	.zero		1


	//   ....[8]....
        /*0da4*/ 	.word	0x00000400
        /*0da8*/ 	.word	0x000000ff
        /*0dac*/ 	.word	0x00022858
        /*0db0*/ 	.short	0x0100
        /*0db2*/ 	.byte	0x08
	.zero		1


	//   ....[9]....
        /*0db4*/ 	.word	0x00000410
        /*0db8*/ 	.word	0x000000ff
        /*0dbc*/ 	.word	0x00022868
        /*0dc0*/ 	.short	0x0100
        /*0dc2*/ 	.byte	0x08
	.zero		1


	//   ....[10]....
        /*0dc4*/ 	.word	0x00000500
        /*0dc8*/ 	.word	0x000000ff
        /*0dcc*/ 	.word	0x00022870
        /*0dd0*/ 	.short	0x0100
        /*0dd2*/ 	.byte	0x06
	.zero		1


	//   ....[11]....
        /*0dd4*/ 	.word	0x00000510
        /*0dd8*/ 	.word	0x000000ff
        /*0ddc*/ 	.word	0x00022880
        /*0de0*/ 	.short	0x0100
        /*0de2*/ 	.byte	0x06
	.zero		1


	//   ....[12]....
        /*0de4*/ 	.word	0x00000520
        /*0de8*/ 	.word	0x000000ff
        /*0dec*/ 	.word	0x00022878
        /*0df0*/ 	.short	0x0100
        /*0df2*/ 	.byte	0x06
	.zero		1


	//   ....[13]....
        /*0df4*/ 	.word	0x00000530
        /*0df8*/ 	.word	0x000000ff
        /*0dfc*/ 	.word	0x00022888
        /*0e00*/ 	.short	0x0100
        /*0e02*/ 	.byte	0x06
	.zero		1


	//   ....[14]....
        /*0e04*/ 	.word	0x00000660
        /*0e08*/ 	.word	0x000000ff
        /*0e0c*/ 	.word	0x00022890
        /*0e10*/ 	.short	0x0100
        /*0e12*/ 	.byte	0x08
	.zero		1


	//   ....[15]....
        /*0e14*/ 	.word	0x00000670
        /*0e18*/ 	.word	0x000000ff
        /*0e1c*/ 	.word	0x000228a0
        /*0e20*/ 	.short	0x0100
        /*0e22*/ 	.byte	0x08
	.zero		1


	//   ....[16]....
        /*0e24*/ 	.word	0x00000680
        /*0e28*/ 	.word	0x000000ff
        /*0e2c*/ 	.word	0x00022898
        /*0e30*/ 	.short	0x0100
        /*0e32*/ 	.byte	0x08
	.zero		1


	//   ....[17]....
        /*0e34*/ 	.word	0x00000690
        /*0e38*/ 	.word	0x000000ff
        /*0e3c*/ 	.word	0x000228a8
        /*0e40*/ 	.short	0x0100
        /*0e42*/ 	.byte	0x08
	.zero		1


	//   ....[18]....
        /*0e44*/ 	.word	0x000007e0
        /*0e48*/ 	.word	0x000000ff
        /*0e4c*/ 	.word	0x000228b0
        /*0e50*/ 	.short	0x0100
        /*0e52*/ 	.byte	0x08
	.zero		1


	//   ....[19]....
        /*0e54*/ 	.word	0x000007f0
        /*0e58*/ 	.word	0x000000ff
        /*0e5c*/ 	.word	0x000228c0
        /*0e60*/ 	.short	0x0100
        /*0e62*/ 	.byte	0x08
	.zero		1


	//   ....[20]....
        /*0e64*/ 	.word	0x00000800
        /*0e68*/ 	.word	0x000000ff
        /*0e6c*/ 	.word	0x000228b8
        /*0e70*/ 	.short	0x0100
        /*0e72*/ 	.byte	0x08
	.zero		1


	//   ....[21]....
        /*0e74*/ 	.word	0x00000810
        /*0e78*/ 	.word	0x000000ff
        /*0e7c*/ 	.word	0x000228c8
        /*0e80*/ 	.short	0x0100
        /*0e82*/ 	.byte	0x08
	.zero		1


	//   ....[22]....
        /*0e84*/ 	.word	0x000021b0
        /*0e88*/ 	.word	0x000000ff
        /*0e8c*/ 	.word	0x00022800
        /*0e90*/ 	.short	0x010a
        /*0e92*/ 	.byte	0x2b
	.zero		1


	//   ....[23]....
        /*0e94*/ 	.word	0x00002230
        /*0e98*/ 	.word	0x00000003
        /*0e9c*/ 	.word	0x00022830
        /*0ea0*/ 	.short	0x010a
        /*0ea2*/ 	.byte	0x3f
	.zero		1


	//   ....[24]....
        /*0ea4*/ 	.word	0x00002270
        /*0ea8*/ 	.word	0x00000003
        /*0eac*/ 	.word	0x00022830
        /*0eb0*/ 	.short	0x010a
        /*0eb2*/ 	.byte	0x3f
	.zero		1


	//   ....[25]....
        /*0eb4*/ 	.word	0x00002c80
        /*0eb8*/ 	.word	0x000000ff
        /*0ebc*/ 	.word	0x00000000
        /*0ec0*/ 	.short	0x0101
        /*0ec2*/ 	.byte	0x06
	.zero		1


	//   ....[26]....
        /*0ec4*/ 	.word	0x00006500
        /*0ec8*/ 	.word	0x000000ff
        /*0ecc*/ 	.word	0x00022830
        /*0ed0*/ 	.short	0x010a
        /*0ed2*/ 	.byte	0x06
	.zero		1


	//   ....[27]....
        /*0ed4*/ 	.word	0x00006540
        /*0ed8*/ 	.word	0x000000ff
        /*0edc*/ 	.word	0x00022830
        /*0ee0*/ 	.short	0x010a
        /*0ee2*/ 	.byte	0x06
	.zero		1


	//   ....[28]....
        /*0ee4*/ 	.word	0x00006dd0
        /*0ee8*/ 	.word	0x000000ff
        /*0eec*/ 	.word	0x00022850
        /*0ef0*/ 	.short	0x010a
        /*0ef2*/ 	.byte	0x06
	.zero		1


	//   ....[29]....
        /*0ef4*/ 	.word	0x00006e10
        /*0ef8*/ 	.word	0x000000ff
        /*0efc*/ 	.word	0x00022850
        /*0f00*/ 	.short	0x010a
        /*0f02*/ 	.byte	0x06
	.zero		1


	//   ....[30]....
        /*0f04*/ 	.word	0x00007140
        /*0f08*/ 	.word	0x000000ff
        /*0f0c*/ 	.word	0x00000000
        /*0f10*/ 	.short	0x0101
        /*0f12*/ 	.byte	0x06
	.zero		1


	//   ....[31]....
        /*0f14*/ 	.word	0x0000a3d0
        /*0f18*/ 	.word	0x000000ff
        /*0f1c*/ 	.word	0x00000000
        /*0f20*/ 	.short	0x0101
        /*0f22*/ 	.byte	0x06
	.zero		1


	//   ....[32]....
        /*0f24*/ 	.word	0x0000ad70
        /*0f28*/ 	.word	0x000000ff
        /*0f2c*/ 	.word	0x00022830
        /*0f30*/ 	.short	0x010a
        /*0f32*/ 	.byte	0x06
	.zero		1


	//   ....[33]....
        /*0f34*/ 	.word	0x0000adb0
        /*0f38*/ 	.word	0x000000ff
        /*0f3c*/ 	.word	0x00022830
        /*0f40*/ 	.short	0x010a
        /*0f42*/ 	.byte	0x06
	.zero		1


	//   ....[34]....
        /*0f44*/ 	.word	0x0000b640
        /*0f48*/ 	.word	0x000000ff
        /*0f4c*/ 	.word	0x00022850
        /*0f50*/ 	.short	0x010a
        /*0f52*/ 	.byte	0x06
	.zero		1


	//   ....[35]....
        /*0f54*/ 	.word	0x0000b680
        /*0f58*/ 	.word	0x000000ff
        /*0f5c*/ 	.word	0x00022850
        /*0f60*/ 	.short	0x010a
        /*0f62*/ 	.byte	0x06
	.zero		1


	//   ....[36]....
        /*0f64*/ 	.word	0x0000b9d0
        /*0f68*/ 	.word	0x000000ff
        /*0f6c*/ 	.word	0x00000000
        /*0f70*/ 	.short	0x0101
        /*0f72*/ 	.byte	0x06
	.zero		1


	//   ....[37]....
        /*0f74*/ 	.word	0x0000cf80
        /*0f78*/ 	.word	0x000000ff
        /*0f7c*/ 	.word	0x00000000
        /*0f80*/ 	.short	0x0101
        /*0f82*/ 	.byte	0x06
	.zero		1


	//   ....[38]....
        /*0f84*/ 	.word	0x0000d6f0
        /*0f88*/ 	.word	0x000000ff
        /*0f8c*/ 	.word	0x00022830
        /*0f90*/ 	.short	0x010a
        /*0f92*/ 	.byte	0x06
	.zero		1


	//   ....[39]....
        /*0f94*/ 	.word	0x0000d730
        /*0f98*/ 	.word	0x000000ff
        /*0f9c*/ 	.word	0x00022830
        /*0fa0*/ 	.short	0x010a
        /*0fa2*/ 	.byte	0x06
	.zero		1


	//   ....[40]....
        /*0fa4*/ 	.word	0x0000dfc0
        /*0fa8*/ 	.word	0x000000ff
        /*0fac*/ 	.word	0x00022850
        /*0fb0*/ 	.short	0x010a
        /*0fb2*/ 	.byte	0x06
	.zero		1


	//   ....[41]....
        /*0fb4*/ 	.word	0x0000e000
        /*0fb8*/ 	.word	0x000000ff
        /*0fbc*/ 	.word	0x00022850
        /*0fc0*/ 	.short	0x010a
        /*0fc2*/ 	.byte	0x06
	.zero		1


	//   ....[42]....
        /*0fc4*/ 	.word	0x0000e330
        /*0fc8*/ 	.word	0x000000ff
        /*0fcc*/ 	.word	0x00000000
        /*0fd0*/ 	.short	0x0101
        /*0fd2*/ 	.byte	0x06
	.zero		1


	//   ....[43]....
        /*0fd4*/ 	.word	0x000115c0
        /*0fd8*/ 	.word	0x000000ff
        /*0fdc*/ 	.word	0x00000000
        /*0fe0*/ 	.short	0x0101
        /*0fe2*/ 	.byte	0x06
	.zero		1


	//   ....[44]....
        /*0fe4*/ 	.word	0x00011c30
        /*0fe8*/ 	.word	0x000000ff
        /*0fec*/ 	.word	0x00022850
        /*0ff0*/ 	.short	0x010a
        /*0ff2*/ 	.byte	0x09
	.zero		1


	//   ....[45]....
        /*0ff4*/ 	.word	0x00011c70
        /*0ff8*/ 	.word	0x000000ff
        /*0ffc*/ 	.word	0x00022850
        /*1000*/ 	.short	0x010a
        /*1002*/ 	.byte	0x09
	.zero		1


	//   ....[46]....
        /*1004*/ 	.word	0x000122a0
        /*1008*/ 	.word	0x000000ff
        /*100c*/ 	.word	0x00000000
        /*1010*/ 	.short	0x0101
        /*1012*/ 	.byte	0x04
	.zero		1


	//   ....[47]....
        /*1014*/ 	.word	0x00014630
        /*1018*/ 	.word	0x00000011
        /*101c*/ 	.word	0x00000000
        /*1020*/ 	.short	0x0101
        /*1022*/ 	.byte	0x3f
	.zero		1


	//   ....[48]....
        /*1024*/ 	.word	0x00014ad0
        /*1028*/ 	.word	0x00000011
        /*102c*/ 	.word	0x00000000
        /*1030*/ 	.short	0x0101
        /*1032*/ 	.byte	0x3f
	.zero		1


	//   ....[49]....
        /*1034*/ 	.word	0x00018fb0
        /*1038*/ 	.word	0x00000000
        /*103c*/ 	.word	0x00022880
        /*1040*/ 	.short	0x010a
        /*1042*/ 	.byte	0x3f
	.zero		1


	//   ....[50]....
        /*1044*/ 	.word	0x00019840
        /*1048*/ 	.word	0x00000000
        /*104c*/ 	.word	0x00022870
        /*1050*/ 	.short	0x0107
        /*1052*/ 	.byte	0x3f
	.zero		1


	//   ....[51]....
        /*1054*/ 	.word	0x00019900
        /*1058*/ 	.word	0x00000000
        /*105c*/ 	.word	0x00022870
        /*1060*/ 	.short	0x0101
        /*1062*/ 	.byte	0x3f
	.zero		1


	//   ....[52]....
        /*1064*/ 	.word	0x00019930
        /*1068*/ 	.word	0x00000000
        /*106c*/ 	.word	0x00022840
        /*1070*/ 	.short	0x010a
        /*1072*/ 	.byte	0x3f
	.zero		1


	//   ....[53]....
        /*1074*/ 	.word	0x0001a040
        /*1078*/ 	.word	0x00000000
        /*107c*/ 	.word	0x00022830
        /*1080*/ 	.short	0x0107
        /*1082*/ 	.byte	0x3f
	.zero		1


	//   ....[54]....
        /*1084*/ 	.word	0x0001a100
        /*1088*/ 	.word	0x00000000
        /*108c*/ 	.word	0x00022830
        /*1090*/ 	.short	0x0101
        /*1092*/ 	.byte	0x3f
	.zero		1


	//   ....[55]....
        /*1094*/ 	.word	0x0001aa70
        /*1098*/ 	.word	0x00000011
        /*109c*/ 	.word	0x00022800
        /*10a0*/ 	.short	0x0107
        /*10a2*/ 	.byte	0x3f
	.zero		1


	//   ....[56]....
        /*10a4*/ 	.word	0x0001ab60
        /*10a8*/ 	.word	0x00000011
        /*10ac*/ 	.word	0x00022800
        /*10b0*/ 	.short	0x0101
        /*10b2*/ 	.byte	0x3f
	.zero		1


	//   ....[57]....
        /*10b4*/ 	.word	0x0001ab80
        /*10b8*/ 	.word	0x00000011
        /*10bc*/ 	.word	0x00022820
        /*10c0*/ 	.short	0x010a
        /*10c2*/ 	.byte	0x3f
	.zero		1


	//   ....[58]....
        /*10c4*/ 	.word	0x0001b080
        /*10c8*/ 	.word	0x00000000
        /*10cc*/ 	.word	0x00022880
        /*10d0*/ 	.short	0x010a
        /*10d2*/ 	.byte	0x3f
	.zero		1


	//   ....[59]....
        /*10d4*/ 	.word	0x0001b660
        /*10d8*/ 	.word	0x00000000
        /*10dc*/ 	.word	0x00022870
        /*10e0*/ 	.short	0x0107
        /*10e2*/ 	.byte	0x3f
	.zero		1


	//   ....[60]....
        /*10e4*/ 	.word	0x0001b720
        /*10e8*/ 	.word	0x00000000
        /*10ec*/ 	.word	0x00022870
        /*10f0*/ 	.short	0x0101
        /*10f2*/ 	.byte	0x3f
	.zero		1


	//   ....[61]....
        /*10f4*/ 	.word	0x0001b750
        /*10f8*/ 	.word	0x00000000
        /*10fc*/ 	.word	0x00022840
        /*1100*/ 	.short	0x010a
        /*1102*/ 	.byte	0x3f
	.zero		1


	//   ....[62]....
        /*1104*/ 	.word	0x0001bcf0
        /*1108*/ 	.word	0x00000000
        /*110c*/ 	.word	0x00022830
        /*1110*/ 	.short	0x0107
        /*1112*/ 	.byte	0x3f
	.zero		1


	//   ....[63]....
        /*1114*/ 	.word	0x0001bdb0
        /*1118*/ 	.word	0x00000000
        /*111c*/ 	.word	0x00022830
        /*1120*/ 	.short	0x0101
        /*1122*/ 	.byte	0x3f
	.zero		1


	//   ....[64]....
        /*1124*/ 	.word	0x0001be40
        /*1128*/ 	.word	0x00000003
        /*112c*/ 	.word	0x00022870
        /*1130*/ 	.short	0x010a
        /*1132*/ 	.byte	0x3f
	.zero		1


	//   ....[65]....
        /*1134*/ 	.word	0x0001bed0
        /*1138*/ 	.word	0x00000003
        /*113c*/ 	.word	0x00022860
        /*1140*/ 	.short	0x010a
        /*1142*/ 	.byte	0x3f
	.zero		1


	//   ....[66]....
        /*1144*/ 	.word	0x0001c480
        /*1148*/ 	.word	0x00000003
        /*114c*/ 	.word	0x00022850
        /*1150*/ 	.short	0x0101
        /*1152*/ 	.byte	0x3f
	.zero		1


	//   ....[67]....
        /*1154*/ 	.word	0x0001c510
        /*1158*/ 	.word	0x00000003
        /*115c*/ 	.word	0x00000000
        /*1160*/ 	.short	0x0101
        /*1162*/ 	.byte	0x3f
	.zero		1


	//   ....[68]....
        /*1164*/ 	.word	0x0001c6e0
        /*1168*/ 	.word	0x00000002
        /*116c*/ 	.word	0x00022870
        /*1170*/ 	.short	0x010a
        /*1172*/ 	.byte	0x3f
	.zero		1


	//   ....[69]....
        /*1174*/ 	.word	0x0001c760
        /*1178*/ 	.word	0x00000002
        /*117c*/ 	.word	0x00022860
        /*1180*/ 	.short	0x010a
        /*1182*/ 	.byte	0x3f
	.zero		1


	//   ....[70]....
        /*1184*/ 	.word	0x0001cd20
        /*1188*/ 	.word	0x00000002
        /*118c*/ 	.word	0x00022850
        /*1190*/ 	.short	0x0101
        /*1192*/ 	.byte	0x3f
	.zero		1


	//   ....[71]....
        /*1194*/ 	.word	0x0001cdd0
        /*1198*/ 	.word	0x00000002
        /*119c*/ 	.word	0x00000000
        /*11a0*/ 	.short	0x0101
        /*11a2*/ 	.byte	0x3f
	.zero		1


	//   ....[72]....
        /*11a4*/ 	.word	0x0001dfa0
        /*11a8*/ 	.word	0x00000005
        /*11ac*/ 	.word	0x00022820
        /*11b0*/ 	.short	0x010a
        /*11b2*/ 	.byte	0x3f
	.zero		1


	//   ....[73]....
        /*11b4*/ 	.word	0x0001e120
        /*11b8*/ 	.word	0x00000003
        /*11bc*/ 	.word	0x00022840
        /*11c0*/ 	.short	0x010a
        /*11c2*/ 	.byte	0x3f
	.zero		1


	//   ....[74]....
        /*11c4*/ 	.word	0x0001e1c0
        /*11c8*/ 	.word	0x0000001f
        /*11cc*/ 	.word	0x00022840
        /*11d0*/ 	.short	0x010a
        /*11d2*/ 	.byte	0x3f
	.zero		1


	//   ....[75]....
        /*11d4*/ 	.word	0x0001e200
        /*11d8*/ 	.word	0x00000003
        /*11dc*/ 	.word	0x00022860
        /*11e0*/ 	.short	0x010a
        /*11e2*/ 	.byte	0x3f
	.zero		1


	//   ....[76]....
        /*11e4*/ 	.word	0x0001e240
        /*11e8*/ 	.word	0x0000001f
        /*11ec*/ 	.word	0x00022860
        /*11f0*/ 	.short	0x010a
        /*11f2*/ 	.byte	0x3f
	.zero		1


	//   ....[77]....
        /*11f4*/ 	.word	0x0001e280
        /*11f8*/ 	.word	0x00000003
        /*11fc*/ 	.word	0x00022880
        /*1200*/ 	.short	0x010a
        /*1202*/ 	.byte	0x3f
	.zero		1


	//   ....[78]....
        /*1204*/ 	.word	0x0001e2c0
        /*1208*/ 	.word	0x0000001f
        /*120c*/ 	.word	0x00022880
        /*1210*/ 	.short	0x010a
        /*1212*/ 	.byte	0x3f
	.zero		1


	//   ....[79]....
        /*1214*/ 	.word	0x0001e330
        /*1218*/ 	.word	0x00000003
        /*121c*/ 	.word	0x00022800
        /*1220*/ 	.short	0x010a
        /*1222*/ 	.byte	0x3f
	.zero		1


	//   ....[80]....
        /*1224*/ 	.word	0x0001e380
        /*1228*/ 	.word	0x00000003
        /*122c*/ 	.word	0x00022830
        /*1230*/ 	.short	0x010a
        /*1232*/ 	.byte	0x3f
	.zero		1


	//   ....[81]....
        /*1234*/ 	.word	0x0001e3e0
        /*1238*/ 	.word	0x00000006
        /*123c*/ 	.word	0x00022830
        /*1240*/ 	.short	0x010a
        /*1242*/ 	.byte	0x3f
	.zero		1


	//   ....[82]....
        /*1244*/ 	.word	0x0001e440
        /*1248*/ 	.word	0x00000006
        /*124c*/ 	.word	0x00022850
        /*1250*/ 	.short	0x010a
        /*1252*/ 	.byte	0x3f
	.zero		1


	//   ....[83]....
        /*1254*/ 	.word	0x0001e4a0
        /*1258*/ 	.word	0x00000006
        /*125c*/ 	.word	0x00022830
        /*1260*/ 	.short	0x010a
        /*1262*/ 	.byte	0x3f
	.zero		1


	//   ....[84]....
        /*1264*/ 	.word	0x0001e500
        /*1268*/ 	.word	0x00000006
        /*126c*/ 	.word	0x00022850
        /*1270*/ 	.short	0x010a
        /*1272*/ 	.byte	0x3f
	.zero		1


	//   ....[85]....
        /*1274*/ 	.word	0x0001e560
        /*1278*/ 	.word	0x00000006
        /*127c*/ 	.word	0x00022830
        /*1280*/ 	.short	0x010a
        /*1282*/ 	.byte	0x3f
	.zero		1


	//   ....[86]....
        /*1284*/ 	.word	0x0001e5c0
        /*1288*/ 	.word	0x00000006
        /*128c*/ 	.word	0x00022850
        /*1290*/ 	.short	0x010a
        /*1292*/ 	.byte	0x3f
	.zero		1


	//   ....[87]....
        /*1294*/ 	.word	0x0001e620
        /*1298*/ 	.word	0x00000007
        /*129c*/ 	.word	0x00022850
        /*12a0*/ 	.short	0x010a
        /*12a2*/ 	.byte	0x3f
	.zero		1


	//   ....[88]....
        /*12a4*/ 	.word	0x0001e720
        /*12a8*/ 	.word	0x00000000
        /*12ac*/ 	.word	0x00022880
        /*12b0*/ 	.short	0x010a
        /*12b2*/ 	.byte	0x3f
	.zero		1


	//   ....[89]....
        /*12b4*/ 	.word	0x0001f400
        /*12b8*/ 	.word	0x00000000
        /*12bc*/ 	.word	0x00022840
        /*12c0*/ 	.short	0x010a
        /*12c2*/ 	.byte	0x3f
	.zero		1


	//   ....[90]....
        /*12c4*/ 	.word	0x00020890
        /*12c8*/ 	.word	0x00000011
        /*12cc*/ 	.word	0x00022820
        /*12d0*/ 	.short	0x010a
        /*12d2*/ 	.byte	0x3f
	.zero		1


	//   ....[91]....
        /*12d4*/ 	.word	0x000208e0
        /*12d8*/ 	.word	0x00000000
        /*12dc*/ 	.word	0x00022880
        /*12e0*/ 	.short	0x010a
        /*12e2*/ 	.byte	0x3f
	.zero		1


	//   ....[92]....
        /*12e4*/ 	.word	0x00021410
        /*12e8*/ 	.word	0x00000000
        /*12ec*/ 	.word	0x00022840
        /*12f0*/ 	.short	0x010a
        /*12f2*/ 	.byte	0x3f
	.zero		1


	//   ....[93]....
        /*12f4*/ 	.word	0x00021ef0
        /*12f8*/ 	.word	0x00000003
        /*12fc*/ 	.word	0x00022870
        /*1300*/ 	.short	0x010a
        /*1302*/ 	.byte	0x3f
	.zero		1


	//   ....[94]....
        /*1304*/ 	.word	0x00021f40
        /*1308*/ 	.word	0x00000003
        /*130c*/ 	.word	0x00022860
        /*1310*/ 	.short	0x010a
        /*1312*/ 	.byte	0x3f
	.zero		1


	//   ....[95]....
        /*1314*/ 	.word	0x00021f90
        /*1318*/ 	.word	0x00000002
        /*131c*/ 	.word	0x00022870
        /*1320*/ 	.short	0x010a
        /*1322*/ 	.byte	0x3f
	.zero		1


	//   ....[96]....
        /*1324*/ 	.word	0x00021fe0
        /*1328*/ 	.word	0x00000002
        /*132c*/ 	.word	0x00022860
        /*1330*/ 	.short	0x010a
        /*1332*/ 	.byte	0x3f
	.zero		1


	//   ....[97]....
        /*1334*/ 	.word	0x00022030
        /*1338*/ 	.word	0x00000005
        /*133c*/ 	.word	0x00022820
        /*1340*/ 	.short	0x010a
        /*1342*/ 	.byte	0x3f
	.zero		1


	//   ....[98]....
        /*1344*/ 	.word	0x000221d0
        /*1348*/ 	.word	0x00000003
        /*134c*/ 	.word	0x00022840
        /*1350*/ 	.short	0x010a
        /*1352*/ 	.byte	0x3f
	.zero		1


	//   ....[99]....
        /*1354*/ 	.word	0x00022220
        /*1358*/ 	.word	0x0000001f
        /*135c*/ 	.word	0x00022840
        /*1360*/ 	.short	0x010a
        /*1362*/ 	.byte	0x3f
	.zero		1


	//   ....[100]....
        /*1364*/ 	.word	0x00022270
        /*1368*/ 	.word	0x00000003
        /*136c*/ 	.word	0x00022860
        /*1370*/ 	.short	0x010a
        /*1372*/ 	.byte	0x3f
	.zero		1


	//   ....[101]....
        /*1374*/ 	.word	0x000222c0
        /*1378*/ 	.word	0x0000001f
        /*137c*/ 	.word	0x00022860
        /*1380*/ 	.short	0x010a
        /*1382*/ 	.byte	0x3f
	.zero		1


	//   ....[102]....
        /*1384*/ 	.word	0x00022310
        /*1388*/ 	.word	0x00000003
        /*138c*/ 	.word	0x00022880
        /*1390*/ 	.short	0x010a
        /*1392*/ 	.byte	0x3f
	.zero		1


	//----- nvinfo : EIATTR_NUM_MBARRIERS
	.align		4
.L_988:
        /*1394*/ 	.byte	0x03, 0x38
        /*1396*/ 	.short	0x0016


	//----- nvinfo : EIATTR_EXIT_INSTR_OFFSETS
	.align		4
        /*1398*/ 	.byte	0x04, 0x1c
        /*139a*/ 	.short	(.L_990 - .L_989)


	//   ....[0]....
.L_989:
        /*139c*/ 	.word	0x000009c0


	//   ....[1]....
        /*13a0*/ 	.word	0x000162c0


	//   ....[2]....
        /*13a4*/ 	.word	0x0001e310


	//----- nvinfo : EIATTR_MAX_THREADS
	.align		4
.L_990:
        /*13a8*/ 	.byte	0x04, 0x05
        /*13aa*/ 	.short	(.L_992 - .L_991)
.L_991:
        /*13ac*/ 	.word	0x00000180
        /*13b0*/ 	.word	0x00000001
        /*13b4*/ 	.word	0x00000001


	//----- nvinfo : EIATTR_CRS_STACK_SIZE
	.align		4
.L_992:
        /*13b8*/ 	.byte	0x04, 0x1e
        /*13ba*/ 	.short	(.L_994 - .L_993)
.L_993:
        /*13bc*/ 	.word	0x00000000


	//----- nvinfo : EIATTR_CBANK_PARAM_SIZE
	.align		4
.L_994:
        /*13c0*/ 	.byte	0x03, 0x19
        /*13c2*/ 	.short	0x0af0


	//----- nvinfo : EIATTR_PARAM_CBANK
	.align		4
        /*13c4*/ 	.byte	0x04, 0x0a
        /*13c6*/ 	.short	(.L_996 - .L_995)
	.align		4
.L_995:
        /*13c8*/ 	.word	index@(.nv.constant0._ZN7cutlass13device_kernelIN5flash11enable_sm90INS1_16FlashAttnFwdSm90INS1_25CollectiveMainloopFwdSm90ILi2EN4cute5tupleIJNS5_1CILi1EEES8_S8_EEENS6_IJNS7_ILi128EEENS7_ILi160EEESA_EEELi128ENS_12float_e4m3_tEfNS_4arch4Sm90ELb0ELb1ELb0ELb1ELb1ELb0ELb0ELb1ELb1ELb1ELb1ELb0EEENS1_21CollectiveEpilogueFwdINS6_IJSA_SA_SB_EEES9_NS_10bfloat16_tESF_Li256ELb1ELb1ELb1ELb1EEENS1_36VarlenDynamicPersistentTileSchedulerILi128ELi160ELi256ELi128ELb1ELb1ELb1ELb1ELb0ELb1EEEEEEEEEvNT_6ParamsE)
        /*13cc*/ 	.short	0x0210
        /*13ce*/ 	.short	0x0af0


	//----- nvinfo : EIATTR_SW_WAR
	.align		4
.L_996:
        /*13d0*/ 	.byte	0x04, 0x36
        /*13d2*/ 	.short	(.L_998 - .L_997)
.L_997:
        /*13d4*/ 	.word	0x00000008
.L_998:


//--------------------- .nv.info._ZN7cutlass13device_kernelIN5flash11enable_sm90INS1_16FlashAttnFwdSm90INS1_25CollectiveMainloopFwdSm90ILi2EN4cute5tupleIJNS5_1CILi1EEES8_S8_EEENS6_IJNS7_ILi128EEENS7_ILi160EEESA_EEELi128ENS_12float_e4m3_tEfNS_4arch4Sm90ELb0ELb1ELb0ELb1ELb1ELb1ELb0ELb1ELb1ELb1ELb1ELb0EEENS1_21CollectiveEpilogueFwdINS6_IJSA_SA_SB_EEES9_NS_10bfloat16_tESF_Li256ELb1ELb1ELb1ELb1EEENS1_36VarlenDynamicPersistentTileSchedulerILi128ELi160ELi256ELi128ELb1ELb1ELb1ELb1ELb0ELb1EEEEEEEEEvNT_6ParamsE --------------------------
	.section	.nv.info._ZN7cutlass13device_kernelIN5flash11enable_sm90INS1_16FlashAttnFwdSm90INS1_25CollectiveMainloopFwdSm90ILi2EN4cute5tupleIJNS5_1CILi1EEES8_S8_EEENS6_IJNS7_ILi128EEENS7_ILi160EEESA_EEELi128ENS_12float_e4m3_tEfNS_4arch4Sm90ELb0ELb1ELb0ELb1ELb1ELb1ELb0ELb1ELb1ELb1ELb1ELb0EEENS1_21CollectiveEpilogueFwdINS6_IJSA_SA_SB_EEES9_NS_10bfloat16_tESF_Li256ELb1ELb1ELb1ELb1EEENS1_36VarlenDynamicPersistentTileSchedulerILi128ELi160ELi256ELi128ELb1ELb1ELb1ELb1ELb0ELb1EEEEEEEEEvNT_6ParamsE,"",@"SHT_CUDA_INFO"
	.sectionflags	@""
	.align	4


	//----- nvinfo : EIATTR_CUDA_API_VERSION
	.align		4
        /*0000*/ 	.byte	0x04, 0x37
        /*0002*/ 	.short	(.L_1000 - .L_999)
.L_999:
        /*0004*/ 	.word	0x00000082


	//----- nvinfo : EIATTR_KPARAM_INFO
	.align		4
.L_1000:
        /*0008*/ 	.byte	0x04, 0x17
        /*000a*/ 	.short	(.L_1002 - .L_1001)
.L_1001:
        /*000c*/ 	.word	0x00000000
        /*0010*/ 	.short	0x0000
        /*0012*/ 	.short	0x0070
        /*0014*/ 	.byte	0x00, 0xf0, 0x01, 0x2a


	//----- nvinfo : EIATTR_SPARSE_MMA_MASK
	.align		4
.L_1002:
        /*0018*/ 	.byte	0x03, 0x50
        /*001a*/ 	.short	0x0000


	//----- nvinfo : EIATTR_MAXREG_COUNT
	.align		4
        /*001c*/ 	.byte	0x03, 0x1b
        /*001e*/ 	.short	0x00a8


	//----- nvinfo : EIATTR_NUM_BARRIERS
	.align		4
        /*0020*/ 	.byte	0x02, 0x4c
        /*0022*/ 	.byte	0x10
	.zero		1


	//----- nvinfo : EIATTR_EXTERNS
	.align		4
        /*0024*/ 	.byte	0x04, 0x0f
        /*0026*/ 	.short	(.L_1004 - .L_1003)


	//   ....[0]....
	.align		4
.L_1003:
        /*0028*/ 	.word	index@(__assertfail)


	//----- nvinfo : EIATTR_ANNOTATIONS
	.align		4
.L_1004:
        /*002c*/ 	.byte	0x04, 0x55
        /*002e*/ 	.short	(.L_1006 - .L_1005)


	//   ....[0]....
.L_1005:
        /* <DEDUP_REMOVED lines=47> */


	//----- nvinfo : EIATTR_MERCURY_ISA_VERSION
	.align		4
.L_1006:
        /*0308*/ 	.byte	0x03, 0x5f
        /*030a*/ 	.short	0x0101


	//----- nvinfo : EIATTR_UNUSED_LOAD_BYTE_OFFSET
	.align		4
        /*030c*/ 	.byte	0x04, 0x44
        /*030e*/ 	.short	(.L_1008 - .L_1007)


	//   ....[0]....
.L_1007:
        /*0310*/ 	.word	0x00000a80
        /*0314*/ 	.word	0x0000fff0


	//   ....[1]....
        /*0318*/ 	.word	0x00021330
        /*031c*/ 	.word	0x0000fff0


	//----- nvinfo : EIATTR_INT_WARP_WIDE_INSTR_OFFSETS
	.align		4
.L_1008:
        /*0320*/ 	.byte	0x04, 0x31
        /*0322*/ 	.short	(.L_1010 - .L_1009)


	//   ....[0]....
.L_1009:
        /*0324*/ 	.word	0x00000120


	//   ....[1]....
        /*0328*/ 	.word	0x000001c0


	//   ....[2]....
        /*032c*/ 	.word	0x00000230


	//   ....[3]....
        /*0330*/ 	.word	0x00028690


	//   ....[4]....
        /*0334*/ 	.word	0x00028720


	//   ....[5]....
        /*0338*/ 	.word	0x0002ca10


	//   ....[6]....
        /*033c*/ 	.word	0x0002caa0


	//----- nvinfo : EIATTR_COOP_GROUP_MASK_REGIDS
	.align		4
.L_1010:
        /*0340*/ 	.byte	0x04, 0x29
        /*0342*/ 	.short	(.L_1012 - .L_1011)


	//   ....[0]....
.L_1011:
        /*0344*/ 	.word	0xffffffff


	//   ....[1]....
        /*0348*/ 	.word	0xffffffff


	//   ....[2]....
        /*034c*/ 	.word	0xffffffff


	//   ....[3]....
        /*0350*/ 	.word	0xffffffff


	//   ....[4]....
        /*0354*/ 	.word	0xffffffff


	//   ....[5]....
        /*0358*/ 	.word	0xffffffff


	//   ....[6]....
        /*035c*/ 	.word	0xffffffff


	//   ....[7]....
        /*0360*/ 	.word	0xffffffff


	//   ....[8]....
        /*0364*/ 	.word	0xffffffff


	//   ....[9]....
        /*0368*/ 	.word	0xffffffff


	//   ....[10]....
        /*036c*/ 	.word	0xffffffff


	//   ....[11]....
        /*0370*/ 	.word	0xffffffff


	//   ....[12]....
        /*0374*/ 	.word	0xffffffff


	//   ....[13]....
        /*0378*/ 	.word	0xffffffff


	//   ....[14]....
        /*037c*/ 	.word	0xffffffff


	//   ....[15]....
        /*0380*/ 	.word	0xffffffff


	//   ....[16]....
        /*0384*/ 	.word	0xffffffff


	//   ....[17]....
        /*0388*/ 	.word	0xffffffff


	//   ....[18]....
        /*038c*/ 	.word	0xffffffff


	//   ....[19]....
        /*0390*/ 	.word	0xffffffff


	//   ....[20]....
        /*0394*/ 	.word	0xffffffff


	//   ....[21]....
        /*0398*/ 	.word	0xffffffff


	//   ....[22]....
        /*039c*/ 	.word	0xffffffff


	//   ....[23]....
        /*03a0*/ 	.word	0xffffffff


	//   ....[24]....
        /*03a4*/ 	.word	0xffffffff


	//   ....[25]....
        /*03a8*/ 	.word	0xffffffff


	//   ....[26]....
        /*03ac*/ 	.word	0xffffffff


	//   ....[27]....
        /*03b0*/ 	.word	0xffffffff


	//   ....[28]....
        /*03b4*/ 	.word	0xffffffff


	//   ....[29]....
        /*03b8*/ 	.word	0xffffffff


	//   ....[30]....
        /*03bc*/ 	.word	0xffffffff


	//   ....[31]....
        /*03c0*/ 	.word	0xffffffff


	//   ....[32]....
        /*03c4*/ 	.word	0xffffffff


	//   ....[33]....
        /*03c8*/ 	.word	0xffffffff


	//   ....[34]....
        /*03cc*/ 	.word	0xffffffff


	//   ....[35]....
        /*03d0*/ 	.word	0xffffffff


	//   ....[36]....
        /*03d4*/ 	.word	0xffffffff


	//   ....[37]....
        /*03d8*/ 	.word	0xffffffff


	//   ....[38]....
        /*03dc*/ 	.word	0xffffffff


	//   ....[39]....
        /*03e0*/ 	.word	0xffffffff


	//   ....[40]....
        /*03e4*/ 	.word	0xffffffff


	//   ....[41]....
        /*03e8*/ 	.word	0xffffffff


	//   ....[42]....
        /*03ec*/ 	.word	0xffffffff


	//   ....[43]....
        /*03f0*/ 	.word	0xffffffff


	//   ....[44]....
        /*03f4*/ 	.word	0xffffffff


	//   ....[45]....
        /*03f8*/ 	.word	0xffffffff


	//   ....[46]....
        /*03fc*/ 	.word	0xffffffff


	//   ....[47]....
        /*0400*/ 	.word	0xffffffff


	//   ....[48]....
        /*0404*/ 	.word	0xffffffff


	//   ....[49]....
        /*0408*/ 	.word	0xffffffff


	//   ....[50]....
        /*040c*/ 	.word	0xffffffff


	//   ....[51]....
        /*0410*/ 	.word	0xffffffff


	//   ....[52]....
        /*0414*/ 	.word	0xffffffff


	//   ....[53]....
        /*0418*/ 	.word	0xffffffff


	//   ....[54]....
        /*041c*/ 	.word	0xffffffff


	//   ....[55]....
        /*0420*/ 	.word	0xffffffff


	//   ....[56]....
        /*0424*/ 	.word	0xffffffff


	//   ....[57]....
        /*0428*/ 	.word	0xffffffff


	//   ....[58]....
        /*042c*/ 	.word	0xffffffff


	//   ....[59]....
        /*0430*/ 	.word	0xffffffff


	//   ....[60]....
        /*0434*/ 	.word	0xffffffff


	//   ....[61]....
        /*0438*/ 	.word	0xffffffff


	//   ....[62]....
        /*043c*/ 	.word	0xffffffff


	//   ....[63]....
        /*0440*/ 	.word	0xffffffff


	//   ....[64]....
        /*0444*/ 	.word	0xffffffff


	//   ....[65]....
        /*0448*/ 	.word	0xffffffff


	//   ....[66]....
        /*044c*/ 	.word	0xffffffff


	//   ....[67]....
        /*0450*/ 	.word	0xffffffff


	//   ....[68]....
        /*0454*/ 	.word	0xffffffff


	//   ....[69]....
        /*0458*/ 	.word	0xffffffff


	//   ....[70]....
        /*045c*/ 	.word	0xffffffff


	//   ....[71]....
        /*0460*/ 	.word	0xffffffff


	//   ....[72]....
        /*0464*/ 	.word	0xffffffff


	//   ....[73]....
        /*0468*/ 	.word	0xffffffff


	//   ....[74]....
        /*046c*/ 	.word	0xffffffff


	//   ....[75]....
        /*0470*/ 	.word	0xffffffff


	//   ....[76]....
        /*0474*/ 	.word	0xffffffff


	//   ....[77]....
        /*0478*/ 	.word	0xffffffff


	//   ....[78]....
        /*047c*/ 	.word	0xffffffff


	//   ....[79]....
        /*0480*/ 	.word	0xffffffff


	//   ....[80]....
        /*0484*/ 	.word	0xffffffff


	//   ....[81]....
        /*0488*/ 	.word	0xffffffff


	//   ....[82]....
        /*048c*/ 	.word	0xffffffff


	//   ....[83]....
        /*0490*/ 	.word	0xffffffff


	//   ....[84]....
        /*0494*/ 	.word	0xffffffff


	//   ....[85]....
        /*0498*/ 	.word	0xffffffff


	//   ....[86]....
        /*049c*/ 	.word	0xffffffff


	//   ....[87]....
        /*04a0*/ 	.word	0xffffffff


	//   ....[88]....
        /*04a4*/ 	.word	0xffffffff


	//   ....[89]....
        /*04a8*/ 	.word	0xffffffff


	//   ....[90]....
        /*04ac*/ 	.word	0xffffffff


	//   ....[91]....
        /*04b0*/ 	.word	0xffffffff


	//   ....[92]....
        /*04b4*/ 	.word	0xffffffff


	//   ....[93]....
        /*04b8*/ 	.word	0xffffffff


	//   ....[94]....
        /*04bc*/ 	.word	0xffffffff


	//   ....[95]....
        /*04c0*/ 	.word	0xffffffff


	//   ....[96]....
        /*04c4*/ 	.word	0xffffffff


	//   ....[97]....
        /*04c8*/ 	.word	0xffffffff


	//   ....[98]....
        /*04cc*/ 	.word	0xffffffff


	//   ....[99]....
        /*04d0*/ 	.word	0xffffffff


	//   ....[100]....
        /*04d4*/ 	.word	0xffffffff


	//   ....[101]....
        /*04d8*/ 	.word	0xffffffff


	//   ....[102]....
        /*04dc*/ 	.word	0xffffffff


	//   ....[103]....
        /*04e0*/ 	.word	0xffffffff


	//   ....[104]....
        /*04e4*/ 	.word	0xffffffff


	//   ....[105]....
        /*04e8*/ 	.word	0xffffffff


	//   ....[106]....
        /*04ec*/ 	.word	0xffffffff


	//   ....[107]....
        /*04f0*/ 	.word	0xffffffff


	//   ....[108]....
        /*04f4*/ 	.word	0xffffffff


	//   ....[109]....
        /*04f8*/ 	.word	0xffffffff


	//   ....[110]....
        /*04fc*/ 	.word	0xffffffff


	//   ....[111]....
        /*0500*/ 	.word	0xffffffff


	//   ....[112]....
        /*0504*/ 	.word	0xffffffff


	//   ....[113]....
        /*0508*/ 	.word	0xffffffff


	//   ....[114]....
        /*050c*/ 	.word	0xffffffff


	//   ....[115]....
        /*0510*/ 	.word	0xffffffff


	//   ....[116]....
        /*0514*/ 	.word	0xffffffff


	//   ....[117]....
        /*0518*/ 	.word	0xffffffff


	//   ....[118]....
        /*051c*/ 	.word	0xffffffff


	//   ....[119]....
        /*0520*/ 	.word	0xffffffff


	//   ....[120]....
        /*0524*/ 	.word	0xffffffff


	//   ....[121]....
        /*0528*/ 	.word	0xffffffff


	//   ....[122]....
        /*052c*/ 	.word	0xffffffff


	//   ....[123]....
        /*0530*/ 	.word	0xffffffff


	//   ....[124]....
        /*0534*/ 	.word	0xffffffff


	//   ....[125]....
        /*0538*/ 	.word	0xffffffff


	//   ....[126]....
        /*053c*/ 	.word	0xffffffff


	//   ....[127]....
        /*0540*/ 	.word	0xffffffff


	//   ....[128]....
        /*0544*/ 	.word	0xffffffff


	//   ....[129]....
        /*0548*/ 	.word	0xffffffff


	//   ....[130]....
        /*054c*/ 	.word	0xffffffff


	//   ....[131]....
        /*0550*/ 	.word	0xffffffff


	//   ....[132]....
        /*0554*/ 	.word	0xffffffff


	//   ....[133]....
        /*0558*/ 	.word	0xffffffff


	//   ....[134]....
        /*055c*/ 	.word	0xffffffff


	//   ....[135]....
        /*0560*/ 	.word	0xffffffff


	//   ....[136]....
        /*0564*/ 	.word	0xffffffff


	//   ....[137]....
        /*0568*/ 	.word	0xffffffff


	//   ....[138]....
        /*056c*/ 	.word	0xffffffff


	//   ....[139]....
        /*0570*/ 	.word	0xffffffff


	//   ....[140]....
        /*0574*/ 	.word	0xffffffff


	//   ....[141]....
        /*0578*/ 	.word	0xffffffff


	//   ....[142]....
        /*057c*/ 	.word	0xffffffff


	//   ....[143]....
        /*0580*/ 	.word	0xffffffff


	//   ....[144]....
        /*0584*/ 	.word	0xffffffff


	//   ....[145]....
        /*0588*/ 	.word	0xffffffff


	//   ....[146]....
        /*058c*/ 	.word	0xffffffff


	//   ....[147]....
        /*0590*/ 	.word	0xffffffff


	//   ....[148]....
        /*0594*/ 	.word	0xffffffff


	//   ....[149]....
        /*0598*/ 	.word	0xffffffff


	//   ....[150]....
        /*059c*/ 	.word	0xffffffff


	//   ....[151]....
        /*05a0*/ 	.word	0xffffffff


	//   ....[152]....
        /*05a4*/ 	.word	0xffffffff


	//   ....[153]....
        /*05a8*/ 	.word	0xffffffff


	//   ....[154]....
        /*05ac*/ 	.word	0xffffffff


	//   ....[155]....
        /*05b0*/ 	.word	0xffffffff


	//   ....[156]....
        /*05b4*/ 	.word	0xffffffff


	//   ....[157]....
        /*05b8*/ 	.word	0xffffffff


	//   ....[158]....
        /*05bc*/ 	.word	0xffffffff


	//   ....[159]....
        /*05c0*/ 	.word	0xffffffff


	//   ....[160]....
        /*05c4*/ 	.word	0xffffffff


	//   ....[161]....
        /*05c8*/ 	.word	0xffffffff


	//   ....[162]....
        /*05cc*/ 	.word	0xffffffff


	//   ....[163]....
        /*05d0*/ 	.word	0xffffffff


	//   ....[164]....
        /*05d4*/ 	.word	0xffffffff


	//   ....[165]....
        /*05d8*/ 	.word	0xffffffff


	//   ....[166]....
        /*05dc*/ 	.word	0xffffffff


	//   ....[167]....
        /*05e0*/ 	.word	0xffffffff


	//   ....[168]....
        /*05e4*/ 	.word	0xffffffff


	//   ....[169]....
        /*05e8*/ 	.word	0xffffffff


	//   ....[170]....
        /*05ec*/ 	.word	0xffffffff


	//   ....[171]....
        /*05f0*/ 	.word	0xffffffff


	//   ....[172]....
        /*05f4*/ 	.word	0xffffffff


	//   ....[173]....
        /*05f8*/ 	.word	0xffffffff


	//   ....[174]....
        /*05fc*/ 	.word	0xffffffff


	//   ....[175]....
        /*0600*/ 	.word	0xffffffff


	//   ....[176]....
        /*0604*/ 	.word	0xffffffff


	//   ....[177]....
        /*0608*/ 	.word	0xffffffff


	//   ....[178]....
        /*060c*/ 	.word	0xffffffff


	//   ....[179]....
        /*0610*/ 	.word	0xffffffff


	//   ....[180]....
        /*0614*/ 	.word	0xffffffff


	//   ....[181]....
        /*0618*/ 	.word	0xffffffff


	//   ....[182]....
        /*061c*/ 	.word	0xffffffff


	//   ....[183]....
        /*0620*/ 	.word	0xffffffff


	//   ....[184]....
        /*0624*/ 	.word	0xffffffff


	//   ....[185]....
        /*0628*/ 	.word	0xffffffff


	//   ....[186]....
        /*062c*/ 	.word	0xffffffff


	//   ....[187]....
        /*0630*/ 	.word	0xffffffff


	//   ....[188]....
        /*0634*/ 	.word	0xffffffff


	//   ....[189]....
        /*0638*/ 	.word	0xffffffff


	//   ....[190]....
        /*063c*/ 	.word	0xffffffff


	//   ....[191]....
        /*0640*/ 	.word	0xffffffff


	//   ....[192]....
        /*0644*/ 	.word	0xffffffff


	//   ....[193]....
        /*0648*/ 	.word	0xffffffff


	//   ....[194]....
        /*064c*/ 	.word	0xffffffff


	//   ....[195]....
        /*0650*/ 	.word	0xffffffff


	//   ....[196]....
        /*0654*/ 	.word	0xffffffff


	//   ....[197]....
        /*0658*/ 	.word	0xffffffff


	//   ....[198]....
        /*065c*/ 	.word	0xffffffff


	//   ....[199]....
        /*0660*/ 	.word	0xffffffff


	//   ....[200]....
        /*0664*/ 	.word	0xffffffff


	//   ....[201]....
        /*0668*/ 	.word	0xffffffff


	//   ....[202]....
        /*066c*/ 	.word	0xffffffff


	//   ....[203]....
        /*0670*/ 	.word	0xffffffff


	//   ....[204]....
        /*0674*/ 	.word	0xffffffff


	//   ....[205]....
        /*0678*/ 	.word	0xffffffff


	//   ....[206]....
        /*067c*/ 	.word	0xffffffff


	//   ....[207]....
        /*0680*/ 	.word	0xffffffff


	//   ....[208]....
        /*0684*/ 	.word	0xffffffff


	//   ....[209]....
        /*0688*/ 	.word	0xffffffff


	//   ....[210]....
        /*068c*/ 	.word	0xffffffff


	//   ....[211]....
        /*0690*/ 	.word	0xffffffff


	//   ....[212]....
        /*0694*/ 	.word	0xffffffff


	//   ....[213]....
        /*0698*/ 	.word	0xffffffff


	//   ....[214]....
        /*069c*/ 	.word	0xffffffff


	//   ....[215]....
        /*06a0*/ 	.word	0xffffffff


	//   ....[216]....
        /*06a4*/ 	.word	0xffffffff


	//   ....[217]....
        /*06a8*/ 	.word	0xffffffff


	//   ....[218]....
        /*06ac*/ 	.word	0xffffffff


	//   ....[219]....
        /*06b0*/ 	.word	0xffffffff


	//   ....[220]....
        /*06b4*/ 	.word	0xffffffff


	//   ....[221]....
        /*06b8*/ 	.word	0xffffffff


	//   ....[222]....
        /*06bc*/ 	.word	0xffffffff


	//   ....[223]....
        /*06c0*/ 	.word	0xffffffff


	//   ....[224]....
        /*06c4*/ 	.word	0xffffffff


	//   ....[225]....
        /*06c8*/ 	.word	0xffffffff


	//   ....[226]....
        /*06cc*/ 	.word	0xffffffff


	//   ....[227]....
        /*06d0*/ 	.word	0xffffffff


	//   ....[228]....
        /*06d4*/ 	.word	0xffffffff


	//   ....[229]....
        /*06d8*/ 	.word	0xffffffff


	//   ....[230]....
        /*06dc*/ 	.word	0xffffffff


	//   ....[231]....
        /*06e0*/ 	.word	0xffffffff


	//   ....[232]....
        /*06e4*/ 	.word	0xffffffff


	//   ....[233]....
        /*06e8*/ 	.word	0xffffffff


	//   ....[234]....
        /*06ec*/ 	.word	0xffffffff


	//   ....[235]....
        /*06f0*/ 	.word	0xffffffff


	//   ....[236]....
        /*06f4*/ 	.word	0xffffffff


	//   ....[237]....
        /*06f8*/ 	.word	0xffffffff


	//   ....[238]....
        /*06fc*/ 	.word	0xffffffff


	//   ....[239]....
        /*0700*/ 	.word	0xffffffff


	//   ....[240]....
        /*0704*/ 	.word	0xffffffff


	//   ....[241]....
        /*0708*/ 	.word	0xffffffff


	//   ....[242]....
        /*070c*/ 	.word	0xffffffff


	//   ....[243]....
        /*0710*/ 	.word	0xffffffff


	//   ....[244]....
        /*0714*/ 	.word	0xffffffff


	//   ....[245]....
        /*0718*/ 	.word	0xffffffff


	//   ....[246]....
        /*071c*/ 	.word	0xffffffff


	//   ....[247]....
        /*0720*/ 	.word	0xffffffff


	//   ....[248]....
        /*0724*/ 	.word	0xffffffff


	//   ....[249]....
        /*0728*/ 	.word	0xffffffff


	//   ....[250]....
        /*072c*/ 	.word	0xffffffff


	//   ....[251]....
        /*0730*/ 	.word	0xffffffff


	//   ....[252]....
        /*0734*/ 	.word	0xffffffff


	//   ....[253]....
        /*0738*/ 	.word	0xffffffff


	//   ....[254]....
        /*073c*/ 	.word	0xffffffff


	//   ....[255]....
        /*0740*/ 	.word	0xffffffff


	//   ....[0]....
        /*0744*/ 	.word	0xffffffff


	//   ....[1]....
        /*0748*/ 	.word	0xffffffff


	//   ....[2]....
        /*074c*/ 	.word	0xffffffff


	//   ....[3]....
        /*0750*/ 	.word	0xffffffff


	//   ....[4]....
        /*0754*/ 	.word	0xffffffff


	//   ....[5]....
        /*0758*/ 	.word	0xffffffff


	//   ....[6]....
        /*075c*/ 	.word	0xffffffff


	//   ....[7]....
        /*0760*/ 	.word	0xffffffff


	//   ....[8]....
        /*0764*/ 	.word	0xffffffff


	//   ....[9]....
        /*0768*/ 	.word	0xffffffff


	//   ....[10]....
        /*076c*/ 	.word	0xffffffff


	//   ....[11]....
        /*0770*/ 	.word	0xffffffff


	//   ....[12]....
        /*0774*/ 	.word	0xffffffff


	//   ....[13]....
        /*0778*/ 	.word	0xffffffff


	//   ....[14]....
        /*077c*/ 	.word	0xffffffff


	//   ....[15]....
        /*0780*/ 	.word	0xffffffff


	//   ....[16]....
        /*0784*/ 	.word	0xffffffff


	//   ....[17]....
        /*0788*/ 	.word	0xffffffff


	//   ....[18]....
        /*078c*/ 	.word	0xffffffff


	//   ....[19]....
        /*0790*/ 	.word	0xffffffff


	//   ....[20]....
        /*0794*/ 	.word	0xffffffff


	//   ....[21]....
        /*0798*/ 	.word	0xffffffff


	//   ....[22]....
        /*079c*/ 	.word	0xffffffff


	//   ....[23]....
        /*07a0*/ 	.word	0xffffffff


	//   ....[24]....
        /*07a4*/ 	.word	0xffffffff


	//   ....[25]....
        /*07a8*/ 	.word	0xffffffff


	//   ....[26]....
        /*07ac*/ 	.word	0xffffffff


	//   ....[27]....
        /*07b0*/ 	.word	0xffffffff


	//   ....[28]....
        /*07b4*/ 	.word	0xffffffff


	//   ....[29]....
        /*07b8*/ 	.word	0xffffffff


	//   ....[30]....
        /*07bc*/ 	.word	0xffffffff


	//   ....[31]....
        /*07c0*/ 	.word	0xffffffff


	//   ....[32]....
        /*07c4*/ 	.word	0xffffffff


	//   ....[33]....
        /*07c8*/ 	.word	0xffffffff


	//   ....[34]....
        /*07cc*/ 	.word	0xffffffff


	//   ....[35]....
        /*07d0*/ 	.word	0xffffffff


	//   ....[36]....
        /*07d4*/ 	.word	0xffffffff


	//   ....[37]....
        /*07d8*/ 	.word	0xffffffff


	//   ....[38]....
        /*07dc*/ 	.word	0xffffffff


	//   ....[39]....
        /*07e0*/ 	.word	0x0500000f


	//   ....[40]....
        /*07e4*/ 	.word	0x0500000f


	//   ....[41]....
        /*07e8*/ 	.word	0x0500000f


	//   ....[42]....
        /*07ec*/ 	.word	0x0500000f


	//   ....[43]....
        /*07f0*/ 	.word	0x0500000f


	//   ....[44]....
        /*07f4*/ 	.word	0x0500000f


	//   ....[45]....
        /*07f8*/ 	.word	0x0500000f


	//   ....[46]....
        /*07fc*/ 	.word	0x0500000f


	//   ....[47]....
        /*0800*/ 	.word	0x0500000f


	//   ....[48]....
        /*0804*/ 	.word	0x0500000f


	//   ....[49]....
        /*0808*/ 	.word	0x0500000f


	//   ....[50]....
        /*080c*/ 	.word	0x0500000f


	//   ....[51]....
        /*0810*/ 	.word	0x0500000f


	//   ....[52]....
        /*0814*/ 	.word	0x0500000f


	//   ....[53]....
        /*0818*/ 	.word	0x0500000f


	//   ....[54]....
        /*081c*/ 	.word	0x0500000f


	//   ....[55]....
        /*0820*/ 	.word	0x0500000f


	//   ....[56]....
        /*0824*/ 	.word	0x0500000f


	//   ....[57]....
        /*0828*/ 	.word	0x0500000f


	//   ....[58]....
        /*082c*/ 	.word	0x0500000f


	//   ....[59]....
        /*0830*/ 	.word	0x0500000f


	//   ....[60]....
        /*0834*/ 	.word	0x0500000f


	//   ....[61]....
        /*0838*/ 	.word	0x0500000f


	//   ....[62]....
        /*083c*/ 	.word	0x0500000f


	//   ....[63]....
        /*0840*/ 	.word	0x0500000f


	//   ....[64]....
        /*0844*/ 	.word	0x0500000f


	//   ....[65]....
        /*0848*/ 	.word	0x0500000f


	//   ....[66]....
        /*084c*/ 	.word	0x0500000f


	//   ....[67]....
        /*0850*/ 	.word	0x0500000f


	//   ....[68]....
        /*0854*/ 	.word	0x0500000f


	//   ....[69]....
        /*0858*/ 	.word	0x0500000f


	//   ....[70]....
        /*085c*/ 	.word	0x0500000f


	//   ....[71]....
        /*0860*/ 	.word	0x0500000f


	//   ....[72]....
        /*0864*/ 	.word	0x0500000f


	//   ....[73]....
        /*0868*/ 	.word	0x0500000f


	//   ....[74]....
        /*086c*/ 	.word	0x0500000f


	//   ....[75]....
        /*0870*/ 	.word	0x0500000f


	//   ....[76]....
        /*0874*/ 	.word	0x0500000f


	//   ....[77]....
        /*0878*/ 	.word	0x0500000f


	//   ....[78]....
        /*087c*/ 	.word	0x0500000f


	//   ....[79]....
        /*0880*/ 	.word	0x0500000f


	//   ....[80]....
        /*0884*/ 	.word	0x0500000f


	//   ....[81]....
        /*0888*/ 	.word	0x0500000f


	//   ....[82]....
        /*088c*/ 	.word	0x0500000f


	//   ....[83]....
        /*0890*/ 	.word	0x0500000f


	//   ....[84]....
        /*0894*/ 	.word	0x0500000f


	//   ....[85]....
        /*0898*/ 	.word	0x0500000f


	//   ....[86]....
        /*089c*/ 	.word	0x0500000f


	//   ....[87]....
        /*08a0*/ 	.word	0x0500000f


	//   ....[88]....
        /*08a4*/ 	.word	0x0500000f


	//   ....[89]....
        /*08a8*/ 	.word	0x0500000f


	//   ....[90]....
        /*08ac*/ 	.word	0x0500000f


	//   ....[91]....
        /*08b0*/ 	.word	0x0500000f


	//   ....[92]....
        /*08b4*/ 	.word	0x0500000f


	//   ....[93]....
        /*08b8*/ 	.word	0x0500000f


	//   ....[94]....
        /*08bc*/ 	.word	0x0500000f


	//   ....[95]....
        /*08c0*/ 	.word	0x0500000f


	//   ....[96]....
        /*08c4*/ 	.word	0x0500000f


	//   ....[97]....
        /*08c8*/ 	.word	0x0500000f


	//   ....[98]....
        /*08cc*/ 	.word	0x0500000f


	//   ....[99]....
        /*08d0*/ 	.word	0x0500000f


	//   ....[100]....
        /*08d4*/ 	.word	0x0500000f


	//   ....[101]....
        /*08d8*/ 	.word	0x0500000f


	//   ....[102]....
        /*08dc*/ 	.word	0x0500000f


	//   ....[103]....
        /*08e0*/ 	.word	0x0500000f


	//   ....[104]....
        /*08e4*/ 	.word	0x0500000f


	//   ....[105]....
        /*08e8*/ 	.word	0x0500000f


	//   ....[106]....
        /*08ec*/ 	.word	0x0500000f


	//   ....[107]....
        /*08f0*/ 	.word	0x0500000f


	//   ....[108]....
        /*08f4*/ 	.word	0x0500000f


	//   ....[109]....
        /*08f8*/ 	.word	0x0500000f


	//   ....[110]....
        /*08fc*/ 	.word	0x0500000f


	//   ....[111]....
        /*0900*/ 	.word	0x0500000f


	//   ....[112]....
        /*0904*/ 	.word	0x0500000f


	//   ....[113]....
        /*0908*/ 	.word	0x0500000f


	//   ....[114]....
        /*090c*/ 	.word	0x0500000f


	//   ....[115]....
        /*0910*/ 	.word	0x0500000f


	//   ....[116]....
        /*0914*/ 	.word	0x0500000f


	//   ....[117]....
        /*0918*/ 	.word	0x0500000f


	//   ....[118]....
        /*091c*/ 	.word	0x0500000f


	//   ....[119]....
        /*0920*/ 	.word	0x0500000f


	//   ....[120]....
        /*0924*/ 	.word	0x0500000f


	//   ....[121]....
        /*0928*/ 	.word	0x0500000f


	//   ....[122]....
        /*092c*/ 	.word	0x0500000f


	//   ....[123]....
        /*0930*/ 	.word	0x0500000f


	//   ....[124]....
        /*0934*/ 	.word	0x0500000f


	//   ....[125]....
        /*0938*/ 	.word	0x0500000f


	//   ....[126]....
        /*093c*/ 	.word	0x0500000f


	//   ....[127]....
        /*0940*/ 	.word	0x0500000f


	//   ....[128]....
        /*0944*/ 	.word	0x0500000f


	//   ....[129]....
        /*0948*/ 	.word	0x0500000f


	//   ....[130]....
        /*094c*/ 	.word	0x0500000f


	//   ....[131]....
        /*0950*/ 	.word	0x0500000f


	//   ....[132]....
        /*0954*/ 	.word	0x0500000f


	//   ....[133]....
        /*0958*/ 	.word	0x0500000f


	//   ....[134]....
        /*095c*/ 	.word	0x0500000f


	//   ....[135]....
        /*0960*/ 	.word	0x0500000f


	//   ....[136]....
        /*0964*/ 	.word	0x0500000f


	//   ....[137]....
        /*0968*/ 	.word	0x0500000f


	//   ....[138]....
        /*096c*/ 	.word	0x0500000f


	//   ....[139]....
        /*0970*/ 	.word	0x0500000f


	//   ....[140]....
        /*0974*/ 	.word	0x0500000f


	//   ....[141]....
        /*0978*/ 	.word	0x0500000f


	//   ....[142]....
        /*097c*/ 	.word	0x0500000f


	//   ....[143]....
        /*0980*/ 	.word	0x0500000f


	//   ....[144]....
        /*0984*/ 	.word	0x0500000f


	//   ....[145]....
        /*0988*/ 	.word	0x0500000f


	//   ....[146]....
        /*098c*/ 	.word	0x0500000f


	//   ....[147]....
        /*0990*/ 	.word	0x0500000f


	//   ....[148]....
        /*0994*/ 	.word	0x0500000f


	//   ....[149]....
        /*0998*/ 	.word	0x0500000f


	//   ....[150]....
        /*099c*/ 	.word	0x0500000f


	//   ....[151]....
        /*09a0*/ 	.word	0x0500000f


	//   ....[152]....
        /*09a4*/ 	.word	0x0500000f


	//   ....[153]....
        /*09a8*/ 	.word	0x0500000f


	//   ....[154]....
        /*09ac*/ 	.word	0x0500000f


	//   ....[155]....
        /*09b0*/ 	.word	0x0500000f


	//   ....[156]....
        /*09b4*/ 	.word	0x0500000f


	//   ....[157]....
        /*09b8*/ 	.word	0x0500000f


	//   ....[158]....
        /*09bc*/ 	.word	0x0500000f


	//   ....[159]....
        /*09c0*/ 	.word	0x0500000f


	//   ....[160]....
        /*09c4*/ 	.word	0x0500000f


	//   ....[161]....
        /*09c8*/ 	.word	0x0500000f


	//   ....[162]....
        /*09cc*/ 	.word	0x0500000f


	//   ....[163]....
        /*09d0*/ 	.word	0x0500000f


	//   ....[164]....
        /*09d4*/ 	.word	0x0500000f


	//   ....[165]....
        /*09d8*/ 	.word	0x0500000f


	//   ....[166]....
        /*09dc*/ 	.word	0x0500000f


	//   ....[167]....
        /*09e0*/ 	.word	0x0500000f


	//   ....[168]....
        /*09e4*/ 	.word	0x0500000f


	//   ....[169]....
        /*09e8*/ 	.word	0x0500000f


	//   ....[170]....
        /*09ec*/ 	.word	0x0500000f


	//   ....[171]....
        /*09f0*/ 	.word	0x0500000f


	//   ....[172]....
        /*09f4*/ 	.word	0x0500000f


	//   ....[173]....
        /*09f8*/ 	.word	0x0500000f


	//   ....[174]....
        /*09fc*/ 	.word	0x0500000f


	//   ....[175]....
        /*0a00*/ 	.word	0x0500000f


	//   ....[176]....
        /*0a04*/ 	.word	0x0500000f


	//   ....[177]....
        /*0a08*/ 	.word	0x0500000f


	//   ....[178]....
        /*0a0c*/ 	.word	0x0500000f


	//   ....[179]....
        /*0a10*/ 	.word	0x0500000f


	//   ....[180]....
        /*0a14*/ 	.word	0x0500000f


	//   ....[181]....
        /*0a18*/ 	.word	0x0500000f


	//   ....[182]....
        /*0a1c*/ 	.word	0x0500000f


	//   ....[183]....
        /*0a20*/ 	.word	0x0500000f


	//   ....[184]....
        /*0a24*/ 	.word	0x0500000f


	//   ....[185]....
        /*0a28*/ 	.word	0x0500000f


	//   ....[186]....
        /*0a2c*/ 	.word	0x0500000f


	//   ....[187]....
        /*0a30*/ 	.word	0x0500000f


	//   ....[188]....
        /*0a34*/ 	.word	0x0500000f


	//   ....[189]....
        /*0a38*/ 	.word	0x0500000f


	//   ....[190]....
        /*0a3c*/ 	.word	0x0500000f


	//   ....[191]....
        /*0a40*/ 	.word	0x0500000f


	//   ....[192]....
        /*0a44*/ 	.word	0x0500000f


	//   ....[193]....
        /*0a48*/ 	.word	0x0500000f


	//   ....[194]....
        /*0a4c*/ 	.word	0x0500000f


	//   ....[195]....
        /*0a50*/ 	.word	0x0500000f


	//   ....[196]....
        /*0a54*/ 	.word	0x0500000f


	//   ....[197]....
        /*0a58*/ 	.word	0x0500000f


	//   ....[198]....
        /*0a5c*/ 	.word	0x0500000f


	//   ....[199]....
        /*0a60*/ 	.word	0x0500000f


	//   ....[200]....
        /*0a64*/ 	.word	0x0500000f


	//   ....[201]....
        /*0a68*/ 	.word	0x0500000f


	//   ....[202]....
        /*0a6c*/ 	.word	0x0500000f


	//   ....[203]....
        /*0a70*/ 	.word	0x0500000f


	//   ....[204]....
        /*0a74*/ 	.word	0x0500000f


	//   ....[205]....
        /*0a78*/ 	.word	0x0500000f


	//   ....[206]....
        /*0a7c*/ 	.word	0x0500000f


	//   ....[207]....
        /*0a80*/ 	.word	0x0500000f


	//   ....[208]....
        /*0a84*/ 	.word	0x0500000f


	//   ....[209]....
        /*0a88*/ 	.word	0x0500000f


	//   ....[210]....
        /*0a8c*/ 	.word	0x0500000f


	//   ....[211]....
        /*0a90*/ 	.word	0x0500000f


	//   ....[212]....
        /*0a94*/ 	.word	0x0500000f


	//   ....[213]....
        /*0a98*/ 	.word	0x0500000f


	//   ....[214]....
        /*0a9c*/ 	.word	0x0500000f


	//   ....[215]....
        /*0aa0*/ 	.word	0x0500000f


	//   ....[216]....
        /*0aa4*/ 	.word	0x0500000f


	//   ....[217]....
        /*0aa8*/ 	.word	0x0500000f


	//   ....[218]....
        /*0aac*/ 	.word	0x0500000f


	//   ....[219]....
        /*0ab0*/ 	.word	0x0500000f


	//   ....[220]....
        /*0ab4*/ 	.word	0x0500000f


	//   ....[221]....
        /*0ab8*/ 	.word	0x0500000f


	//   ....[222]....
        /*0abc*/ 	.word	0x0500000f


	//   ....[223]....
        /*0ac0*/ 	.word	0x0500000f


	//   ....[224]....
        /*0ac4*/ 	.word	0x0500000f


	//   ....[225]....
        /*0ac8*/ 	.word	0x0500000f


	//   ....[226]....
        /*0acc*/ 	.word	0x0500000f


	//   ....[227]....
        /*0ad0*/ 	.word	0x0500000f


	//   ....[228]....
        /*0ad4*/ 	.word	0x0500000f


	//   ....[229]....
        /*0ad8*/ 	.word	0x0500000f


	//   ....[230]....
        /*0adc*/ 	.word	0x0500000f


	//   ....[231]....
        /*0ae0*/ 	.word	0x0500000f


	//   ....[232]....
        /*0ae4*/ 	.word	0x0500000f


	//   ....[233]....
        /*0ae8*/ 	.word	0x0500000f


	//   ....[234]....
        /*0aec*/ 	.word	0x0500000f


	//   ....[235]....
        /*0af0*/ 	.word	0x0500000f


	//   ....[236]....
        /*0af4*/ 	.word	0x0500000f


	//   ....[237]....
        /*0af8*/ 	.word	0x0500000f


	//   ....[238]....
        /*0afc*/ 	.word	0x0500000f


	//   ....[239]....
        /*0b00*/ 	.word	0x0500000f


	//   ....[240]....
        /*0b04*/ 	.word	0x0500000f


	//   ....[241]....
        /*0b08*/ 	.word	0x0500000f


	//   ....[242]....
        /*0b0c*/ 	.word	0x0500000f


	//   ....[243]....
        /*0b10*/ 	.word	0x0500000f


	//   ....[244]....
        /*0b14*/ 	.word	0x0500000f


	//   ....[245]....
        /*0b18*/ 	.word	0x0500000f


	//   ....[246]....
        /*0b1c*/ 	.word	0x0500000f


	//   ....[247]....
        /*0b20*/ 	.word	0x0500000f


	//   ....[248]....
        /*0b24*/ 	.word	0x0500000f


	//   ....[249]....
        /*0b28*/ 	.word	0x0500000f


	//   ....[250]....
        /*0b2c*/ 	.word	0x0500000f


	//   ....[251]....
        /*0b30*/ 	.word	0x0500000f


	//   ....[252]....
        /*0b34*/ 	.word	0x0500000f


	//   ....[253]....
        /*0b38*/ 	.word	0x0500000f


	//   ....[254]....
        /*0b3c*/ 	.word	0x0500000f


	//   ....[255]....
        /*0b40*/ 	.word	0x0500000f


	//   ....[0]....
        /*0b44*/ 	.word	0x0500000f


	//   ....[1]....
        /*0b48*/ 	.word	0x0500000f


	//   ....[2]....
        /*0b4c*/ 	.word	0x0500000f


	//   ....[3]....
        /*0b50*/ 	.word	0x0500000f


	//   ....[4]....
        /*0b54*/ 	.word	0x0500000f


	//   ....[5]....
        /*0b58*/ 	.word	0x0500000f


	//   ....[6]....
        /*0b5c*/ 	.word	0x0500000f


	//   ....[7]....
        /*0b60*/ 	.word	0x0500000f


	//   ....[8]....
        /*0b64*/ 	.word	0x0500000f


	//   ....[9]....
        /*0b68*/ 	.word	0x0500000f


	//   ....[10]....
        /*0b6c*/ 	.word	0x0500000f


	//   ....[11]....
        /*0b70*/ 	.word	0x0500000f


	//   ....[12]....
        /*0b74*/ 	.word	0x0500000f


	//   ....[13]....
        /*0b78*/ 	.word	0x0500000f


	//   ....[14]....
        /*0b7c*/ 	.word	0x0500000f


	//   ....[15]....
        /*0b80*/ 	.word	0x0500000f


	//   ....[16]....
        /*0b84*/ 	.word	0x0500000f


	//   ....[17]....
        /*0b88*/ 	.word	0x0500000f


	//   ....[18]....
        /*0b8c*/ 	.word	0x0500000f


	//----- nvinfo : EIATTR_COOP_GROUP_INSTR_OFFSETS
	.align		4
.L_1012:
        /*0b90*/ 	.byte	0x04, 0x28
        /*0b92*/ 	.short	(.L_1014 - .L_1013)


	//   ....[0]....
.L_1013:
        /*0b94*/ 	.word	0x00000060


	//   ....[1]....
        /*0b98*/ 	.word	0x00000130


	//   ....[2]....
        /*0b9c*/ 	.word	0x000001e0


	//   ....[3]....
        /*0ba0*/ 	.word	0x000003a0


	//   ....[4]....
        /*0ba4*/ 	.word	0x00000500


	//   ....[5]....
        /*0ba8*/ 	.word	0x00000620


	//   ....[6]....
        /*0bac*/ 	.word	0x00000780


	//   ....[7]....
        /*0bb0*/ 	.word	0x000030d0


	//   ....[8]....
        /*0bb4*/ 	.word	0x000030e0


	//   ....[9]....
        /*0bb8*/ 	.word	0x00003fe0


	//   ....[10]....
        /*0bbc*/ 	.word	0x00003ff0


	//   ....[11]....
        /*0bc0*/ 	.word	0x00004f30


	//   ....[12]....
        /*0bc4*/ 	.word	0x00004f40


	//   ....[13]....
        /*0bc8*/ 	.word	0x00006310


	//   ....[14]....
        /*0bcc*/ 	.word	0x00006320


	//   ....[15]....
        /*0bd0*/ 	.word	0x00007270


	//   ....[16]....
        /*0bd4*/ 	.word	0x00007280


	//   ....[17]....
        /*0bd8*/ 	.word	0x00008250


	//   ....[18]....
        /*0bdc*/ 	.word	0x00008260


	//   ....[19]....
        /*0be0*/ 	.word	0x000093f0


	//   ....[20]....
        /*0be4*/ 	.word	0x00009400


	//   ....[21]....
        /*0be8*/ 	.word	0x00009510


	//   ....[22]....
        /*0bec*/ 	.word	0x00009520


	//   ....[23]....
        /*0bf0*/ 	.word	0x00009640


	//   ....[24]....
        /*0bf4*/ 	.word	0x00009650


	//   ....[25]....
        /*0bf8*/ 	.word	0x000099b0


	//   ....[26]....
        /*0bfc*/ 	.word	0x000099d0


	//   ....[27]....
        /*0c00*/ 	.word	0x00009ac0


	//   ....[28]....
        /*0c04*/ 	.word	0x00009ae0


	//   ....[29]....
        /*0c08*/ 	.word	0x00009bd0


	//   ....[30]....
        /*0c0c*/ 	.word	0x00009bf0


	//   ....[31]....
        /*0c10*/ 	.word	0x0000aa80


	//   ....[32]....
        /*0c14*/ 	.word	0x0000b1d0


	//   ....[33]....
        /*0c18*/ 	.word	0x0000b1e0


	//   ....[34]....
        /*0c1c*/ 	.word	0x0000b1f0


	//   ....[35]....
        /*0c20*/ 	.word	0x0000b200


	//   ....[36]....
        /*0c24*/ 	.word	0x0000b410


	//   ....[37]....
        /*0c28*/ 	.word	0x0000b420


	//   ....[38]....
        /*0c2c*/ 	.word	0x0000b430


	//   ....[39]....
        /*0c30*/ 	.word	0x0000b440


	//   ....[40]....
        /*0c34*/ 	.word	0x0000d8d0


	//   ....[41]....
        /*0c38*/ 	.word	0x0000d8f0


	//   ....[42]....
        /*0c3c*/ 	.word	0x0000d900


	//   ....[43]....
        /*0c40*/ 	.word	0x0000d910


	//   ....[44]....
        /*0c44*/ 	.word	0x0000da00


	//   ....[45]....
        /*0c48*/ 	.word	0x0000da20


	//   ....[46]....
        /*0c4c*/ 	.word	0x0000da30


	//   ....[47]....
        /*0c50*/ 	.word	0x0000da40


	//   ....[48]....
        /*0c54*/ 	.word	0x00010a90


	//   ....[49]....
        /*0c58*/ 	.word	0x00010cc0


	//   ....[50]....
        /*0c5c*/ 	.word	0x00012220


	//   ....[51]....
        /*0c60*/ 	.word	0x00012620


	//   ....[52]....
        /*0c64*/ 	.word	0x00012d40


	//   ....[53]....
        /*0c68*/ 	.word	0x00012dd0


	//   ....[54]....
        /*0c6c*/ 	.word	0x00015310


	//   ....[55]....
        /*0c70*/ 	.word	0x00015540


	//   ....[56]....
        /*0c74*/ 	.word	0x000171f0


	//   ....[57]....
        /*0c78*/ 	.word	0x00017210


	//   ....[58]....
        /*0c7c*/ 	.word	0x000177a0


	//   ....[59]....
        /*0c80*/ 	.word	0x00017820


	//   ....[60]....
        /*0c84*/ 	.word	0x0001a510


	//   ....[61]....
        /*0c88*/ 	.word	0x0001a520


	//   ....[62]....
        /*0c8c*/ 	.word	0x0001a550


	//   ....[63]....
        /*0c90*/ 	.word	0x0001a560


	//   ....[64]....
        /*0c94*/ 	.word	0x0001cef0


	//   ....[65]....
        /*0c98*/ 	.word	0x0001d130


	//   ....[66]....
        /*0c9c*/ 	.word	0x0001e8d0


	//   ....[67]....
        /*0ca0*/ 	.word	0x0001e980


	//   ....[68]....
        /*0ca4*/ 	.word	0x0001f3a0


	//   ....[69]....
        /*0ca8*/ 	.word	0x0001f410


	//   ....[70]....
        /*0cac*/ 	.word	0x00020b70


	//   ....[71]....
        /*0cb0*/ 	.word	0x00020b80


	//   ....[72]....
        /*0cb4*/ 	.word	0x00020c00


	//   ....[73]....
        /*0cb8*/ 	.word	0x00020c10


	//   ....[74]....
        /*0cbc*/ 	.word	0x00021790


	//   ....[75]....
        /*0cc0*/ 	.word	0x00021800


	//   ....[76]....
        /*0cc4*/ 	.word	0x00021830


	//   ....[77]....
        /*0cc8*/ 	.word	0x00021860


	//   ....[78]....
        /*0ccc*/ 	.word	0x00021890


	//   ....[79]....
        /*0cd0*/ 	.word	0x000218c0


	//   ....[80]....
        /*0cd4*/ 	.word	0x000218f0


	//   ....[81]....
        /*0cd8*/ 	.word	0x00021920


	//   ....[82]....
        /*0cdc*/ 	.word	0x00021950


	//   ....[83]....
        /*0ce0*/ 	.word	0x00021980


	//   ....[84]....
        /*0ce4*/ 	.word	0x000219b0


	//   ....[85]....
        /*0ce8*/ 	.word	0x000219e0


	//   ....[86]....
        /*0cec*/ 	.word	0x00021a10


	//   ....[87]....
        /*0cf0*/ 	.word	0x00021a40


	//   ....[88]....
        /*0cf4*/ 	.word	0x00021a70


	//   ....[89]....
        /*0cf8*/ 	.word	0x00021aa0


	//   ....[90]....
        /*0cfc*/ 	.word	0x00021ad0


	//   ....[91]....
        /*0d00*/ 	.word	0x00021b00


	//   ....[92]....
        /*0d04*/ 	.word	0x00021b30


	//   ....[93]....
        /*0d08*/ 	.word	0x00021b60


	//   ....[94]....
        /*0d0c*/ 	.word	0x00021b90


	//   ....[95]....
        /*0d10*/ 	.word	0x00021bc0


	//   ....[96]....
        /*0d14*/ 	.word	0x00021bf0


	//   ....[97]....
        /*0d18*/ 	.word	0x00021c20


	//   ....[98]....
        /*0d1c*/ 	.word	0x00021c50


	//   ....[99]....
        /*0d20*/ 	.word	0x00021c80


	//   ....[100]....
        /*0d24*/ 	.word	0x00021cb0


	//   ....[101]....
        /*0d28*/ 	.word	0x00021ce0


	//   ....[102]....
        /*0d2c*/ 	.word	0x00021d10


	//   ....[103]....
        /*0d30*/ 	.word	0x00021d40


	//   ....[104]....
        /*0d34*/ 	.word	0x00021d70


	//   ....[105]....
        /*0d38*/ 	.word	0x00021da0


	//   ....[106]....
        /*0d3c*/ 	.word	0x00021dd0


	//   ....[107]....
        /*0d40*/ 	.word	0x00021e00


	//   ....[108]....
        /*0d44*/ 	.word	0x00021e30


	//   ....[109]....
        /*0d48*/ 	.word	0x00021e60


	//   ....[110]....
        /*0d4c*/ 	.word	0x00021e90


	//   ....[111]....
        /*0d50*/ 	.word	0x00021ec0


	//   ....[112]....
        /*0d54*/ 	.word	0x00021ef0


	//   ....[113]....
        /*0d58*/ 	.word	0x00021f00


	//   ....[114]....
        /*0d5c*/ 	.word	0x00021f10


	//   ....[115]....
        /*0d60*/ 	.word	0x00021f20


	//   ....[116]....
        /*0d64*/ 	.word	0x00021f50


	//   ....[117]....
        /*0d68*/ 	.word	0x00021f60


	//   ....[118]....
        /*0d6c*/ 	.word	0x00021f90


	//   ....[119]....
        /*0d70*/ 	.word	0x00021fc0


	//   ....[120]....
        /*0d74*/ 	.word	0x00021ff0


	//   ....[121]....
        /*0d78*/ 	.word	0x00022020


	//   ....[122]....
        /*0d7c*/ 	.word	0x00022050


	//   ....[123]....
        /*0d80*/ 	.word	0x00022080


	//   ....[124]....
        /*0d84*/ 	.word	0x000220b0


	//   ....[125]....
        /*0d88*/ 	.word	0x000220d0


	//   ....[126]....
        /*0d8c*/ 	.word	0x000220e0


	//   ....[127]....
        /*0d90*/ 	.word	0x000220f0


	//   ....[128]....
        /*0d94*/ 	.word	0x00022100


	//   ....[129]....
        /*0d98*/ 	.word	0x00022110


	//   ....[130]....
        /*0d9c*/ 	.word	0x00022120


	//   ....[131]....
        /*0da0*/ 	.word	0x00022130


	//   ....[132]....
        /*0da4*/ 	.word	0x00022160


	//   ....[133]....
        /*0da8*/ 	.word	0x00022190


	//   ....[134]....
        /*0dac*/ 	.word	0x000221c0


	//   ....[135]....
        /*0db0*/ 	.word	0x000221f0


	//   ....[136]....
        /*0db4*/ 	.word	0x00022220


	//   ....[137]....
        /*0db8*/ 	.word	0x00022260


	//   ....[138]....
        /*0dbc*/ 	.word	0x00022ac0


	//   ....[139]....
        /*0dc0*/ 	.word	0x00022ae0


	//   ....[140]....
        /*0dc4*/ 	.word	0x00022b00


	//   ....[141]....
        /*0dc8*/ 	.word	0x00022b10


	//   ....[142]....
        /*0dcc*/ 	.word	0x000231f0


	//   ....[143]....
        /*0dd0*/ 	.word	0x00023200


	//   ....[144]....
        /*0dd4*/ 	.word	0x00023330


	//   ....[145]....
        /*0dd8*/ 	.word	0x00023340


	//   ....[146]....
        /*0ddc*/ 	.word	0x00023470


	//   ....[147]....
        /*0de0*/ 	.word	0x00023480


	//   ....[148]....
        /*0de4*/ 	.word	0x000235b0


	//   ....[149]....
        /*0de8*/ 	.word	0x000235c0


	//   ....[150]....
        /*0dec*/ 	.word	0x00023b40


	//   ....[151]....
        /*0df0*/ 	.word	0x00023b50


	//   ....[152]....
        /*0df4*/ 	.word	0x000240e0


	//   ....[153]....
        /*0df8*/ 	.word	0x000240f0


	//   ....[154]....
        /*0dfc*/ 	.word	0x00024dc0


	//   ....[155]....
        /*0e00*/ 	.word	0x00024dd0


	//   ....[156]....
        /*0e04*/ 	.word	0x00024f10


	//   ....[157]....
        /*0e08*/ 	.word	0x00024f20


	//   ....[158]....
        /*0e0c*/ 	.word	0x00025050


	//   ....[159]....
        /*0e10*/ 	.word	0x00025060


	//   ....[160]....
        /*0e14*/ 	.word	0x00025190


	//   ....[161]....
        /*0e18*/ 	.word	0x000251a0


	//   ....[162]....
        /*0e1c*/ 	.word	0x00025320


	//   ....[163]....
        /*0e20*/ 	.word	0x00025500


	//   ....[164]....
        /*0e24*/ 	.word	0x00025530


	//   ....[165]....
        /*0e28*/ 	.word	0x00025560


	//   ....[166]....
        /*0e2c*/ 	.word	0x00025590


	//   ....[167]....
        /*0e30*/ 	.word	0x000255c0


	//   ....[168]....
        /*0e34*/ 	.word	0x000255f0


	//   ....[169]....
        /*0e38*/ 	.word	0x00025770


	//   ....[170]....
        /*0e3c*/ 	.word	0x000257a0


	//   ....[171]....
        /*0e40*/ 	.word	0x000257d0


	//   ....[172]....
        /*0e44*/ 	.word	0x00025800


	//   ....[173]....
        /*0e48*/ 	.word	0x00025830


	//   ....[174]....
        /*0e4c*/ 	.word	0x00025860


	//   ....[175]....
        /*0e50*/ 	.word	0x000258f0


	//   ....[176]....
        /*0e54*/ 	.word	0x00025920


	//   ....[177]....
        /*0e58*/ 	.word	0x00025930


	//   ....[178]....
        /*0e5c*/ 	.word	0x00025970


	//   ....[179]....
        /*0e60*/ 	.word	0x000272d0


	//   ....[180]....
        /*0e64*/ 	.word	0x000295b0


	//   ....[181]....
        /*0e68*/ 	.word	0x000295e0


	//   ....[182]....
        /*0e6c*/ 	.word	0x00029610


	//   ....[183]....
        /*0e70*/ 	.word	0x00029670


	//   ....[184]....
        /*0e74*/ 	.word	0x000296a0


	//   ....[185]....
        /*0e78*/ 	.word	0x000296d0


	//   ....[186]....
        /*0e7c*/ 	.word	0x00029700


	//   ....[187]....
        /*0e80*/ 	.word	0x00029730


	//   ....[188]....
        /*0e84*/ 	.word	0x00029760


	//   ....[189]....
        /*0e88*/ 	.word	0x00029790


	//   ....[190]....
        /*0e8c*/ 	.word	0x000297c0


	//   ....[191]....
        /*0e90*/ 	.word	0x000297f0


	//   ....[192]....
        /*0e94*/ 	.word	0x00029820


	//   ....[193]....
        /*0e98*/ 	.word	0x00029850


	//   ....[194]....
        /*0e9c*/ 	.word	0x00029860


	//   ....[195]....
        /*0ea0*/ 	.word	0x00029870


	//   ....[196]....
        /*0ea4*/ 	.word	0x000298e0


	//   ....[197]....
        /*0ea8*/ 	.word	0x00029910


	//   ....[198]....
        /*0eac*/ 	.word	0x00029940


	//   ....[199]....
        /*0eb0*/ 	.word	0x00029970


	//   ....[200]....
        /*0eb4*/ 	.word	0x00029e50


	//   ....[201]....
        /*0eb8*/ 	.word	0x00029e80


	//   ....[202]....
        /*0ebc*/ 	.word	0x00029f40


	//   ....[203]....
        /*0ec0*/ 	.word	0x00029f70


	//   ....[204]....
        /*0ec4*/ 	.word	0x00029fb0


	//   ....[205]....
        /*0ec8*/ 	.word	0x00029fe0


	//   ....[206]....
        /*0ecc*/ 	.word	0x0002a020


	//   ....[207]....
        /*0ed0*/ 	.word	0x0002a050


	//   ....[208]....
        /*0ed4*/ 	.word	0x0002a090


	//   ....[209]....
        /*0ed8*/ 	.word	0x0002a0c0


	//   ....[210]....
        /*0edc*/ 	.word	0x0002a100


	//   ....[211]....
        /*0ee0*/ 	.word	0x0002a120


	//   ....[212]....
        /*0ee4*/ 	.word	0x0002a160


	//   ....[213]....
        /*0ee8*/ 	.word	0x0002a180


	//   ....[214]....
        /*0eec*/ 	.word	0x0002a190


	//   ....[215]....
        /*0ef0*/ 	.word	0x0002a1e0


	//   ....[216]....
        /*0ef4*/ 	.word	0x0002a1f0


	//   ....[217]....
        /*0ef8*/ 	.word	0x0002a200


	//   ....[218]....
        /*0efc*/ 	.word	0x0002a240


	//   ....[219]....
        /*0f00*/ 	.word	0x0002a260


	//   ....[220]....
        /*0f04*/ 	.word	0x0002a940


	//   ....[221]....
        /*0f08*/ 	.word	0x0002a970


	//   ....[222]....
        /*0f0c*/ 	.word	0x0002a9a0


	//   ....[223]....
        /*0f10*/ 	.word	0x0002a9e0


	//   ....[224]....
        /*0f14*/ 	.word	0x0002aa60


	//   ....[225]....
        /*0f18*/ 	.word	0x0002aa70


	//   ....[226]....
        /*0f1c*/ 	.word	0x0002aae0


	//   ....[227]....
        /*0f20*/ 	.word	0x0002aaf0


	//   ....[228]....
        /*0f24*/ 	.word	0x0002ab60


	//   ....[229]....
        /*0f28*/ 	.word	0x0002ab70


	//   ....[230]....
        /*0f2c*/ 	.word	0x0002abe0


	//   ....[231]....
        /*0f30*/ 	.word	0x0002abf0


	//   ....[232]....
        /*0f34*/ 	.word	0x0002ac60


	//   ....[233]....
        /*0f38*/ 	.word	0x0002ac70


	//   ....[234]....
        /*0f3c*/ 	.word	0x0002ac80


	//   ....[235]....
        /*0f40*/ 	.word	0x0002acc0


	//   ....[236]....
        /*0f44*/ 	.word	0x0002b630


	//   ....[237]....
        /*0f48*/ 	.word	0x0002b650


	//   ....[238]....
        /*0f4c*/ 	.word	0x0002b660


	//   ....[239]....
        /*0f50*/ 	.word	0x0002b670


	//   ....[240]....
        /*0f54*/ 	.word	0x0002b6c0


	//   ....[241]....
        /*0f58*/ 	.word	0x0002b6e0


	//   ....[242]....
        /*0f5c*/ 	.word	0x0002b700


	//   ....[243]....
        /*0f60*/ 	.word	0x0002b710


	//   ....[244]....
        /*0f64*/ 	.word	0x0002b750


	//   ....[245]....
        /*0f68*/ 	.word	0x0002b760


	//   ....[246]....
        /*0f6c*/ 	.word	0x0002b7a0


	//   ....[247]....
        /*0f70*/ 	.word	0x0002b7b0


	//   ....[248]....
        /*0f74*/ 	.word	0x0002b7f0


	//   ....[249]....
        /*0f78*/ 	.word	0x0002b800


	//   ....[250]....
        /*0f7c*/ 	.word	0x0002b840


	//   ....[251]....
        /*0f80*/ 	.word	0x0002b850


	//   ....[252]....
        /*0f84*/ 	.word	0x0002b860


	//   ....[253]....
        /*0f88*/ 	.word	0x0002b8a0


	//   ....[254]....
        /*0f8c*/ 	.word	0x0002b8c0


	//   ....[255]....
        /*0f90*/ 	.word	0x0002b920


	//   ....[0]....
        /*0f94*/ 	.word	0x0002bcd0


	//   ....[1]....
        /*0f98*/ 	.word	0x0002bce0


	//   ....[2]....
        /*0f9c*/ 	.word	0x0002bcf0


	//   ....[3]....
        /*0fa0*/ 	.word	0x0002bd00


	//   ....[4]....
        /*0fa4*/ 	.word	0x0002bd50


	//   ....[5]....
        /*0fa8*/ 	.word	0x0002bd70


	//   ....[6]....
        /*0fac*/ 	.word	0x0002bd90


	//   ....[7]....
        /*0fb0*/ 	.word	0x0002bda0


	//   ....[8]....
        /*0fb4*/ 	.word	0x0002bde0


	//   ....[9]....
        /*0fb8*/ 	.word	0x0002bdf0


	//   ....[10]....
        /*0fbc*/ 	.word	0x0002be30


	//   ....[11]....
        /*0fc0*/ 	.word	0x0002be40


	//   ....[12]....
        /*0fc4*/ 	.word	0x0002be80


	//   ....[13]....
        /*0fc8*/ 	.word	0x0002be90


	//   ....[14]....
        /*0fcc*/ 	.word	0x0002bed0


	//   ....[15]....
        /*0fd0*/ 	.word	0x0002bee0


	//   ....[16]....
        /*0fd4*/ 	.word	0x0002bef0


	//   ....[17]....
        /*0fd8*/ 	.word	0x0002bf30


	//   ....[18]....
        /*0fdc*/ 	.word	0x0002bf50


	//   ....[19]....
        /*0fe0*/ 	.word	0x0002bfb0


	//   ....[20]....
        /*0fe4*/ 	.word	0x0002d580


	//   ....[21]....
        /*0fe8*/ 	.word	0x0002d5b0


	//   ....[22]....
        /*0fec*/ 	.word	0x0002d610


	//   ....[23]....
        /*0ff0*/ 	.word	0x0002d640


	//   ....[24]....
        /*0ff4*/ 	.word	0x0002d670


	//   ....[25]....
        /*0ff8*/ 	.word	0x0002d6a0


	//   ....[26]....
        /*0ffc*/ 	.word	0x0002d6d0


	//   ....[27]....
        /*1000*/ 	.word	0x0002d700


	//   ....[28]....
        /*1004*/ 	.word	0x0002d8a0


	//   ....[29]....
        /*1008*/ 	.word	0x0002d8d0


	//   ....[30]....
        /*100c*/ 	.word	0x0002d900


	//   ....[31]....
        /*1010*/ 	.word	0x0002d930


	//   ....[32]....
        /*1014*/ 	.word	0x0002d960


	//   ....[33]....
        /*1018*/ 	.word	0x0002d990


	//   ....[34]....
        /*101c*/ 	.word	0x0002da50


	//   ....[35]....
        /*1020*/ 	.word	0x0002da70


	//   ....[36]....
        /*1024*/ 	.word	0x0002da90


	//   ....[37]....
        /*1028*/ 	.word	0x0002daf0


	//   ....[38]....
        /*102c*/ 	.word	0x0002e550


	//   ....[39]....
        /*1030*/ 	.word	0x0002e910


	//   ....[40]....
        /*1034*/ 	.word	0x0002e9a0


	//   ....[41]....
        /*1038*/ 	.word	0x0002ea30


	//   ....[42]....
        /*103c*/ 	.word	0x0002eac0


	//   ....[43]....
        /*1040*/ 	.word	0x0002eb50


	//   ....[44]....
        /*1044*/ 	.word	0x0002ebe0


	//   ....[45]....
        /*1048*/ 	.word	0x0002ecc0


	//   ....[46]....
        /*104c*/ 	.word	0x0002ed50


	//   ....[47]....
        /*1050*/ 	.word	0x0002edf0


	//   ....[48]....
        /*1054*/ 	.word	0x0002ee80


	//   ....[49]....
        /*1058*/ 	.word	0x0002ef10


	//   ....[50]....
        /*105c*/ 	.word	0x0002efa0


	//   ....[51]....
        /*1060*/ 	.word	0x0002f080


	//   ....[52]....
        /*1064*/ 	.word	0x0002f110


	//   ....[53]....
        /*1068*/ 	.word	0x0002f1a0


	//   ....[54]....
        /*106c*/ 	.word	0x0002f230


	//   ....[55]....
        /*1070*/ 	.word	0x0002f2c0


	//   ....[56]....
        /*1074*/ 	.word	0x0002f350


	//   ....[57]....
        /*1078*/ 	.word	0x0002f480


	//   ....[58]....
        /*107c*/ 	.word	0x0002f530


	//   ....[59]....
        /*1080*/ 	.word	0x0002f5c0


	//   ....[60]....
        /*1084*/ 	.word	0x0002f610


	//   ....[61]....
        /*1088*/ 	.word	0x0002f660


	//   ....[62]....
        /*108c*/ 	.word	0x0002f6f0


	//   ....[63]....
        /*1090*/ 	.word	0x0002f780


	//   ....[64]....
        /*1094*/ 	.word	0x0002f7d0


	//   ....[65]....
        /*1098*/ 	.word	0x0002f820


	//   ....[66]....
        /*109c*/ 	.word	0x0002f910


	//   ....[67]....
        /*10a0*/ 	.word	0x0002f9c0


	//   ....[68]....
        /*10a4*/ 	.word	0x0002fa20


	//   ....[69]....
        /*10a8*/ 	.word	0x0002faa0


	//   ....[70]....
        /*10ac*/ 	.word	0x0002fb90


	//   ....[71]....
        /*10b0*/ 	.word	0x0002fbe0


	//   ....[72]....
        /*10b4*/ 	.word	0x0002fc30


	//   ....[73]....
        /*10b8*/ 	.word	0x0002fc80


	//   ....[74]....
        /*10bc*/ 	.word	0x000300f0


	//   ....[75]....
        /*10c0*/ 	.word	0x00030210


	//   ....[76]....
        /*10c4*/ 	.word	0x00030340


	//   ....[77]....
        /*10c8*/ 	.word	0x00030460


	//   ....[78]....
        /*10cc*/ 	.word	0x00030590


	//   ....[79]....
        /*10d0*/ 	.word	0x000305f0


	//   ....[80]....
        /*10d4*/ 	.word	0x00030650


	//   ....[81]....
        /*10d8*/ 	.word	0x000306a0


	//   ....[82]....
        /*10dc*/ 	.word	0x00030720


	//   ....[83]....
        /*10e0*/ 	.word	0x00030790


	//   ....[84]....
        /*10e4*/ 	.word	0x000307f0


	//   ....[85]....
        /*10e8*/ 	.word	0x00030840


	//   ....[86]....
        /*10ec*/ 	.word	0x000308e0


	//   ....[87]....
        /*10f0*/ 	.word	0x00030940


	//   ....[88]....
        /*10f4*/ 	.word	0x000309a0


	//   ....[89]....
        /*10f8*/ 	.word	0x00030a00


	//   ....[90]....
        /*10fc*/ 	.word	0x00030a80


	//   ....[91]....
        /*1100*/ 	.word	0x00030ae0


	//   ....[92]....
        /*1104*/ 	.word	0x00030b40


	//   ....[93]....
        /*1108*/ 	.word	0x00030ba0


	//   ....[94]....
        /*110c*/ 	.word	0x00030c20


	//   ....[95]....
        /*1110*/ 	.word	0x00030c70


	//   ....[96]....
        /*1114*/ 	.word	0x00030cd0


	//   ....[97]....
        /*1118*/ 	.word	0x00030d20


	//   ....[98]....
        /*111c*/ 	.word	0x00030d80


	//   ....[99]....
        /*1120*/ 	.word	0x00030df0


	//   ....[100]....
        /*1124*/ 	.word	0x00030e50


	//   ....[101]....
        /*1128*/ 	.word	0x00030eb0


	//   ....[102]....
        /*112c*/ 	.word	0x00030f30


	//   ....[103]....
        /*1130*/ 	.word	0x00030f80


	//   ....[104]....
        /*1134*/ 	.word	0x00030fe0


	//   ....[105]....
        /*1138*/ 	.word	0x00031030


	//   ....[106]....
        /*113c*/ 	.word	0x000310b0


	//   ....[107]....
        /*1140*/ 	.word	0x00031120


	//   ....[108]....
        /*1144*/ 	.word	0x00031180


	//   ....[109]....
        /*1148*/ 	.word	0x00031200


	//   ....[110]....
        /*114c*/ 	.word	0x00031280


	//   ....[111]....
        /*1150*/ 	.word	0x000312d0


	//   ....[112]....
        /*1154*/ 	.word	0x00031350


	//   ....[113]....
        /*1158*/ 	.word	0x000313a0


	//   ....[114]....
        /*115c*/ 	.word	0x00031420


	//   ....[115]....
        /*1160*/ 	.word	0x00031470


	//   ....[116]....
        /*1164*/ 	.word	0x000314e0


	//   ....[117]....
        /*1168*/ 	.word	0x00031540


	//   ....[118]....
        /*116c*/ 	.word	0x000315c0


	//   ....[119]....
        /*1170*/ 	.word	0x00031610


	//   ....[120]....
        /*1174*/ 	.word	0x00031670


	//   ....[121]....
        /*1178*/ 	.word	0x000316c0


	//   ....[122]....
        /*117c*/ 	.word	0x00031740


	//   ....[123]....
        /*1180*/ 	.word	0x000317b0


	//   ....[124]....
        /*1184*/ 	.word	0x00031820


	//   ....[125]....
        /*1188*/ 	.word	0x00031870


	//   ....[126]....
        /*118c*/ 	.word	0x000318f0


	//   ....[127]....
        /*1190*/ 	.word	0x00031970


	//   ....[128]....
        /*1194*/ 	.word	0x000319d0


	//   ....[129]....
        /*1198*/ 	.word	0x00031a20


	//   ....[130]....
        /*119c*/ 	.word	0x00031aa0


	//   ....[131]....
        /*11a0*/ 	.word	0x00031b00


	//   ....[132]....
        /*11a4*/ 	.word	0x00031b60


	//   ....[133]....
        /*11a8*/ 	.word	0x00031bf0


	//   ....[134]....
        /*11ac*/ 	.word	0x00031c70


	//   ....[135]....
        /*11b0*/ 	.word	0x00031ce0


	//   ....[136]....
        /*11b4*/ 	.word	0x00031d40


	//   ....[137]....
        /*11b8*/ 	.word	0x00031d90


	//   ....[138]....
        /*11bc*/ 	.word	0x00031e10


	//   ....[139]....
        /*11c0*/ 	.word	0x00031e60


	//   ....[140]....
        /*11c4*/ 	.word	0x00031ef0


	//   ....[141]....
        /*11c8*/ 	.word	0x00031f80


	//   ....[142]....
        /*11cc*/ 	.word	0x00032010


	//   ....[143]....
        /*11d0*/ 	.word	0x000320a0


	//   ....[144]....
        /*11d4*/ 	.word	0x00032130


	//   ....[145]....
        /*11d8*/ 	.word	0x000321c0


	//   ....[146]....
        /*11dc*/ 	.word	0x00032240


	//   ....[147]....
        /*11e0*/ 	.word	0x00032290


	//   ....[148]....
        /*11e4*/ 	.word	0x00032320


	//   ....[149]....
        /*11e8*/ 	.word	0x000323b0


	//   ....[150]....
        /*11ec*/ 	.word	0x00032430


	//   ....[151]....
        /*11f0*/ 	.word	0x00032480


	//   ....[152]....
        /*11f4*/ 	.word	0x00032510


	//   ....[153]....
        /*11f8*/ 	.word	0x000325a0


	//   ....[154]....
        /*11fc*/ 	.word	0x00032630


	//   ....[155]....
        /*1200*/ 	.word	0x000326c0


	//   ....[156]....
        /*1204*/ 	.word	0x00032750


	//   ....[157]....
        /*1208*/ 	.word	0x000327e0


	//   ....[158]....
        /*120c*/ 	.word	0x000328a0


	//   ....[159]....
        /*1210*/ 	.word	0x00032b70


	//   ....[160]....
        /*1214*/ 	.word	0x00032c70


	//   ....[161]....
        /*1218*/ 	.word	0x00032d50


	//   ....[162]....
        /*121c*/ 	.word	0x00032db0


	//   ....[163]....
        /*1220*/ 	.word	0x00032e80


	//   ....[164]....
        /*1224*/ 	.word	0x00032f10


	//   ....[165]....
        /*1228*/ 	.word	0x00032fb0


	//   ....[166]....
        /*122c*/ 	.word	0x00033040


	//   ....[167]....
        /*1230*/ 	.word	0x000330e0


	//   ....[168]....
        /*1234*/ 	.word	0x00033170


	//   ....[169]....
        /*1238*/ 	.word	0x00033210


	//   ....[170]....
        /*123c*/ 	.word	0x000332a0


	//   ....[171]....
        /*1240*/ 	.word	0x00033340


	//   ....[172]....
        /*1244*/ 	.word	0x000333d0


	//   ....[173]....
        /*1248*/ 	.word	0x00033470


	//   ....[174]....
        /*124c*/ 	.word	0x00033500


	//   ....[175]....
        /*1250*/ 	.word	0x000335a0


	//   ....[176]....
        /*1254*/ 	.word	0x00033600


	//   ....[177]....
        /*1258*/ 	.word	0x000336c0


	//   ....[178]....
        /*125c*/ 	.word	0x00033720


	//   ....[179]....
        /*1260*/ 	.word	0x000337f0


	//   ....[180]....
        /*1264*/ 	.word	0x000339c0


	//   ....[181]....
        /*1268*/ 	.word	0x00033a50


	//   ....[182]....
        /*126c*/ 	.word	0x00033b30


	//   ....[183]....
        /*1270*/ 	.word	0x00033b80


	//   ....[184]....
        /*1274*/ 	.word	0x00033c60


	//   ....[185]....
        /*1278*/ 	.word	0x00033cb0


	//   ....[186]....
        /*127c*/ 	.word	0x00033d90


	//   ....[187]....
        /*1280*/ 	.word	0x00033de0


	//   ....[188]....
        /*1284*/ 	.word	0x00033e40


	//   ....[189]....
        /*1288*/ 	.word	0x00033f10


	//   ....[190]....
        /*128c*/ 	.word	0x00033ff0


	//   ....[191]....
        /*1290*/ 	.word	0x00034040


	//   ....[192]....
        /*1294*/ 	.word	0x000340a0


	//   ....[193]....
        /*1298*/ 	.word	0x00034160


	//   ....[194]....
        /*129c*/ 	.word	0x000341c0


	//   ....[195]....
        /*12a0*/ 	.word	0x00034280


	//   ....[196]....
        /*12a4*/ 	.word	0x000342e0


	//   ....[197]....
        /*12a8*/ 	.word	0x00034390


	//   ....[198]....
        /*12ac*/ 	.word	0x000343f0


	//   ....[199]....
        /*12b0*/ 	.word	0x000344c0


	//   ....[200]....
        /*12b4*/ 	.word	0x00034570


	//   ....[201]....
        /*12b8*/ 	.word	0x000345d0


	//   ....[202]....
        /*12bc*/ 	.word	0x00034630


	//   ....[203]....
        /*12c0*/ 	.word	0x00034700


	//   ....[204]....
        /*12c4*/ 	.word	0x00034760


	//   ....[205]....
        /*12c8*/ 	.word	0x00034860


	//   ....[206]....
        /*12cc*/ 	.word	0x000348c0


	//   ....[207]....
        /*12d0*/ 	.word	0x000349a0


	//   ....[208]....
        /*12d4*/ 	.word	0x00034a00


	//   ....[209]....
        /*12d8*/ 	.word	0x00034ae0


	//   ....[210]....
        /*12dc*/ 	.word	0x00034b40


	//   ....[211]....
        /*12e0*/ 	.word	0x00034c20


	//   ....[212]....
        /*12e4*/ 	.word	0x00034c80


	//   ....[213]....
        /*12e8*/ 	.word	0x00034d50


	//   ....[214]....
        /*12ec*/ 	.word	0x00034db0


	//   ....[215]....
        /*12f0*/ 	.word	0x00034e70


	//   ....[216]....
        /*12f4*/ 	.word	0x00034fb0


	//   ....[217]....
        /*12f8*/ 	.word	0x00035050


	//   ....[218]....
        /*12fc*/ 	.word	0x000350b0


	//   ....[219]....
        /*1300*/ 	.word	0x00035160


	//   ....[220]....
        /*1304*/ 	.word	0x000351f0


	//   ....[221]....
        /*1308*/ 	.word	0x00035280


	//   ....[222]....
        /*130c*/ 	.word	0x000352e0


	//   ....[223]....
        /*1310*/ 	.word	0x00035390


	//   ....[224]....
        /*1314*/ 	.word	0x000353f0


	//   ....[225]....
        /*1318*/ 	.word	0x000354a0


	//   ....[226]....
        /*131c*/ 	.word	0x00035500


	//   ....[227]....
        /*1320*/ 	.word	0x000355b0


	//   ....[228]....
        /*1324*/ 	.word	0x00035610


	//   ....[229]....
        /*1328*/ 	.word	0x000356c0


	//   ....[230]....
        /*132c*/ 	.word	0x00035720


	//   ....[231]....
        /*1330*/ 	.word	0x000357d0


	//   ....[232]....
        /*1334*/ 	.word	0x00035860


	//   ....[233]....
        /*1338*/ 	.word	0x000358f0


	//   ....[234]....
        /*133c*/ 	.word	0x00035950


	//   ....[235]....
        /*1340*/ 	.word	0x00035a00


	//   ....[236]....
        /*1344*/ 	.word	0x00035af0


	//   ....[237]....
        /*1348*/ 	.word	0x00035b80


	//   ....[238]....
        /*134c*/ 	.word	0x00035be0


	//   ....[239]....
        /*1350*/ 	.word	0x00035c90


	//   ....[240]....
        /*1354*/ 	.word	0x00035cf0


	//   ....[241]....
        /*1358*/ 	.word	0x00035da0


	//   ....[242]....
        /*135c*/ 	.word	0x00035e00


	//   ....[243]....
        /*1360*/ 	.word	0x00035eb0


	//   ....[244]....
        /*1364*/ 	.word	0x00035f10


	//   ....[245]....
        /*1368*/ 	.word	0x00035fc0


	//   ....[246]....
        /*136c*/ 	.word	0x00036020


	//   ....[247]....
        /*1370*/ 	.word	0x000360d0


	//   ....[248]....
        /*1374*/ 	.word	0x00036130


	//   ....[249]....
        /*1378*/ 	.word	0x000361e0


	//   ....[250]....
        /*137c*/ 	.word	0x00036240


	//   ....[251]....
        /*1380*/ 	.word	0x000362f0


	//   ....[252]....
        /*1384*/ 	.word	0x00036350


	//   ....[253]....
        /*1388*/ 	.word	0x00036400


	//   ....[254]....
        /*138c*/ 	.word	0x00036460


	//   ....[255]....
        /*1390*/ 	.word	0x00036510


	//   ....[0]....
        /*1394*/ 	.word	0x000366f0


	//   ....[1]....
        /*1398*/ 	.word	0x00036790


	//   ....[2]....
        /*139c*/ 	.word	0x00036910


	//   ....[3]....
        /*13a0*/ 	.word	0x00036980


	//   ....[4]....
        /*13a4*/ 	.word	0x000369f0


	//   ....[5]....
        /*13a8*/ 	.word	0x00036a60


	//   ....[6]....
        /*13ac*/ 	.word	0x00036ad0


	//   ....[7]....
        /*13b0*/ 	.word	0x00036b50


	//   ....[8]....
        /*13b4*/ 	.word	0x00036be0


	//   ....[9]....
        /*13b8*/ 	.word	0x00036c80


	//   ....[10]....
        /*13bc*/ 	.word	0x00036cf0


	//   ....[11]....
        /*13c0*/ 	.word	0x00036d60


	//   ....[12]....
        /*13c4*/ 	.word	0x00036dd0


	//   ....[13]....
        /*13c8*/ 	.word	0x00036e50


	//   ....[14]....
        /*13cc*/ 	.word	0x00036ec0


	//   ....[15]....
        /*13d0*/ 	.word	0x00036f70


	//   ....[16]....
        /*13d4*/ 	.word	0x00036fc0


	//   ....[17]....
        /*13d8*/ 	.word	0x00037050


	//   ....[18]....
        /*13dc*/ 	.word	0x00037180


	//----- nvinfo : EIATTR_REG_RECONFIG
	.align		4
.L_1014:
        /*13e0*/ 	.byte	0x01, 0x54
	.zero		2


	//----- nvinfo : EIATTR_SYSCALL_OFFSETS
	.align		4
        /*13e4*/ 	.byte	0x04, 0x46
        /*13e6*/ 	.short	(.L_1016 - .L_1015)


	//   ....[0]....
.L_1015:
        /*13e8*/ 	.word	0x00001e80


	//   ....[1]....
        /*13ec*/ 	.word	0x00001fd0


	//   ....[2]....
        /*13f0*/ 	.word	0x0000ac20


	//   ....[3]....
        /*13f4*/ 	.word	0x0000af30


	//   ....[4]....
        /*13f8*/ 	.word	0x00028880


	//   ....[5]....
        /*13fc*/ 	.word	0x000289f0


	//   ....[6]....
        /*1400*/ 	.word	0x00028b40


	//   ....[7]....
        /*1404*/ 	.word	0x00028c80


	//   ....[8]....
        /*1408*/ 	.word	0x0002a620


	//----- nvinfo : EIATTR_MBARRIER_INSTR_OFFSETS
	.align		4
.L_1016:
        /*140c*/ 	.byte	0x04, 0x39
        /*140e*/ 	.short	(.L_1018 - .L_1017)


	//   ....[0]....
.L_1017:
        /*1410*/ 	.word	0x00000250
        /*1414*/ 	.word	0x000000ff
        /*1418*/ 	.word	0x00022800
        /*141c*/ 	.short	0x0100
        /*141e*/ 	.byte	0x08
	.zero		1


	//   ....[1]....
        /*1420*/ 	.word	0x00000260
        /*1424*/ 	.word	0x000000ff
        /*1428*/ 	.word	0x00022820
        /*142c*/ 	.short	0x0100
        /*142e*/ 	.byte	0x08
	.zero		1


	//   ....[2]....
        /*1430*/ 	.word	0x00000350
        /*1434*/ 	.word	0x000000ff
        /*1438*/ 	.word	0x00022830
        /*143c*/ 	.short	0x0100
        /*143e*/ 	.byte	0x08
	.zero		1


	//   ....[3]....
        /*1440*/ 	.word	0x00000360
        /*1444*/ 	.word	0x000000ff
        /*1448*/ 	.word	0x00022840
        /*144c*/ 	.short	0x0100
        /*144e*/ 	.byte	0x08
	.zero		1


	//   ....[4]....
        /*1450*/ 	.word	0x00000370
        /*1454*/ 	.word	0x000000ff
        /*1458*/ 	.word	0x00022838
        /*145c*/ 	.short	0x0100
        /*145e*/ 	.byte	0x08
	.zero		1


	//   ....[5]....
        /*1460*/ 	.word	0x00000380
        /*1464*/ 	.word	0x000000ff
        /*1468*/ 	.word	0x00022848
        /*146c*/ 	.short	0x0100
        /*146e*/ 	.byte	0x08
	.zero		1


	//   ....[6]....
        /*1470*/ 	.word	0x000004b0
        /*1474*/ 	.word	0x000000ff
        /*1478*/ 	.word	0x00022850
        /*147c*/ 	.short	0x0100
        /*147e*/ 	.byte	0x08
	.zero		1


	//   ....[7]....
        /*1480*/ 	.word	0x000004c0
        /*1484*/ 	.word	0x000000ff
        /*1488*/ 	.word	0x00022860
        /*148c*/ 	.short	0x0100
        /*148e*/ 	.byte	0x08
	.zero		1


	//   ....[8]....
        /*1490*/ 	.word	0x000004d0
        /*1494*/ 	.word	0x000000ff
        /*1498*/ 	.word	0x00022858
        /*149c*/ 	.short	0x0100
        /*149e*/ 	.byte	0x08
	.zero		1


	//   ....[9]....
        /*14a0*/ 	.word	0x000004e0
        /*14a4*/ 	.word	0x000000ff
        /*14a8*/ 	.word	0x00022868
        /*14ac*/ 	.short	0x0100
        /*14ae*/ 	.byte	0x08
	.zero		1


	//   ....[10]....
        /*14b0*/ 	.word	0x000005d0
        /*14b4*/ 	.word	0x000000ff
        /*14b8*/ 	.word	0x00022870
        /*14bc*/ 	.short	0x0100
        /*14be*/ 	.byte	0x06
	.zero		1


	//   ....[11]....
        /*14c0*/ 	.word	0x000005e0
        /*14c4*/ 	.word	0x000000ff
        /*14c8*/ 	.word	0x00022880
        /*14cc*/ 	.short	0x0100
        /*14ce*/ 	.byte	0x06
	.zero		1


	//   ....[12]....
        /*14d0*/ 	.word	0x000005f0
        /*14d4*/ 	.word	0x000000ff
        /*14d8*/ 	.word	0x00022878
        /*14dc*/ 	.short	0x0100
        /*14de*/ 	.byte	0x06
	.zero		1


	//   ....[13]....
        /*14e0*/ 	.word	0x00000600
        /*14e4*/ 	.word	0x000000ff
        /*14e8*/ 	.word	0x00022888
        /*14ec*/ 	.short	0x0100
        /*14ee*/ 	.byte	0x06
	.zero		1


	//   ....[14]....
        /*14f0*/ 	.word	0x00000730
        /*14f4*/ 	.word	0x000000ff
        /*14f8*/ 	.word	0x00022890
        /*14fc*/ 	.short	0x0100
        /*14fe*/ 	.byte	0x08
	.zero		1


	//   ....[15]....
        /*1500*/ 	.word	0x00000740
        /*1504*/ 	.word	0x000000ff
        /*1508*/ 	.word	0x000228a0
        /*150c*/ 	.short	0x0100
        /*150e*/ 	.byte	0x08
	.zero		1


	//   ....[16]....
        /*1510*/ 	.word	0x00000750
        /*1514*/ 	.word	0x000000ff
        /*1518*/ 	.word	0x00022898
        /*151c*/ 	.short	0x0100
        /*151e*/ 	.byte	0x08
	.zero		1


	//   ....[17]....
        /*1520*/ 	.word	0x00000760
        /*1524*/ 	.word	0x000000ff
        /*1528*/ 	.word	0x000228a8
        /*152c*/ 	.short	0x0100
        /*152e*/ 	.byte	0x08
	.zero		1


	//   ....[18]....
        /*1530*/ 	.word	0x000008a0
        /*1534*/ 	.word	0x000000ff
        /*1538*/ 	.word	0x000228b0
        /*153c*/ 	.short	0x0100
        /*153e*/ 	.byte	0x08
	.zero		1


	//   ....[19]....
        /*1540*/ 	.word	0x000008b0
        /*1544*/ 	.word	0x000000ff
        /*1548*/ 	.word	0x000228c0
        /*154c*/ 	.short	0x0100
        /*154e*/ 	.byte	0x08
	.zero		1


	//   ....[20]....
        /*1550*/ 	.word	0x000008c0
        /*1554*/ 	.word	0x000000ff
        /*1558*/ 	.word	0x000228b8
        /*155c*/ 	.short	0x0100
        /*155e*/ 	.byte	0x08
	.zero		1


	//   ....[21]....
        /*1560*/ 	.word	0x000008d0
        /*1564*/ 	.word	0x000000ff
        /*1568*/ 	.word	0x000228c8
        /*156c*/ 	.short	0x0100
        /*156e*/ 	.byte	0x08
	.zero		1


	//   ....[22]....
        /*1570*/ 	.word	0x00003080
        /*1574*/ 	.word	0x00000056
        /*1578*/ 	.word	0x00022890
        /*157c*/ 	.short	0x010a
        /*157e*/ 	.byte	0x3f
	.zero		1


	//   ....[23]....
        /*1580*/ 	.word	0x000062b0
        /*1584*/ 	.word	0x00000056
        /*1588*/ 	.word	0x00022890
        /*158c*/ 	.short	0x010a
        /*158e*/ 	.byte	0x3f
	.zero		1


	//   ....[24]....
        /*1590*/ 	.word	0x00009250
        /*1594*/ 	.word	0x00000056
        /*1598*/ 	.word	0x00022890
        /*159c*/ 	.short	0x010a
        /*159e*/ 	.byte	0x3f
	.zero		1


	//   ....[25]....
        /*15a0*/ 	.word	0x00009810
        /*15a4*/ 	.word	0x00000004
        /*15a8*/ 	.word	0x00000000
        /*15ac*/ 	.short	0x0101
        /*15ae*/ 	.byte	0x3f
	.zero		1


	//   ....[26]....
        /*15b0*/ 	.word	0x00009850
        /*15b4*/ 	.word	0x00000056
        /*15b8*/ 	.word	0x000228b0
        /*15bc*/ 	.short	0x010a
        /*15be*/ 	.byte	0x3f
	.zero		1


	//   ....[27]....
        /*15c0*/ 	.word	0x00009d80
        /*15c4*/ 	.word	0x00000056
        /*15c8*/ 	.word	0x00000000
        /*15cc*/ 	.short	0x0101
        /*15ce*/ 	.byte	0x3f
	.zero		1


	//   ....[28]....
        /*15d0*/ 	.word	0x0000acb0
        /*15d4*/ 	.word	0x00000011
        /*15d8*/ 	.word	0x00022800
        /*15dc*/ 	.short	0x010a
        /*15de*/ 	.byte	0x3f
	.zero		1


	//   ....[29]....
        /*15e0*/ 	.word	0x0000ad00
        /*15e4*/ 	.word	0x00000011
        /*15e8*/ 	.word	0x00022800
        /*15ec*/ 	.short	0x010a
        /*15ee*/ 	.byte	0x3f
	.zero		1


	//   ....[30]....
        /*15f0*/ 	.word	0x0000b650
        /*15f4*/ 	.word	0x00000011
        /*15f8*/ 	.word	0x00022800
        /*15fc*/ 	.short	0x010a
        /*15fe*/ 	.byte	0x3f
	.zero		1


	//   ....[31]....
        /*1600*/ 	.word	0x0000dc40
        /*1604*/ 	.word	0x00000011
        /*1608*/ 	.word	0x00022800
        /*160c*/ 	.short	0x010a
        /*160e*/ 	.byte	0x3f
	.zero		1


	//   ....[32]....
        /*1610*/ 	.word	0x0000fce0
        /*1614*/ 	.word	0x0000000e
        /*1618*/ 	.word	0x00022830
        /*161c*/ 	.short	0x010a
        /*161e*/ 	.byte	0x3f
	.zero		1


	//   ....[33]....
        /*1620*/ 	.word	0x0000fd70
        /*1624*/ 	.word	0x0000000e
        /*1628*/ 	.word	0x00022830
        /*162c*/ 	.short	0x010a
        /*162e*/ 	.byte	0x3f
	.zero		1


	//   ....[34]....
        /*1630*/ 	.word	0x00010ac0
        /*1634*/ 	.word	0x00000000
        /*1638*/ 	.word	0x00000000
        /*163c*/ 	.short	0x0101
        /*163e*/ 	.byte	0x3f
	.zero		1


	//   ....[35]....
        /*1640*/ 	.word	0x00014220
        /*1644*/ 	.word	0x00000015
        /*1648*/ 	.word	0x00022830
        /*164c*/ 	.short	0x010a
        /*164e*/ 	.byte	0x3f
	.zero		1


	//   ....[36]....
        /*1650*/ 	.word	0x00014270
        /*1654*/ 	.word	0x00000015
        /*1658*/ 	.word	0x00022830
        /*165c*/ 	.short	0x010a
        /*165e*/ 	.byte	0x3f
	.zero		1


	//   ....[37]....
        /*1660*/ 	.word	0x00014ee0
        /*1664*/ 	.word	0x00000015
        /*1668*/ 	.word	0x00022850
        /*166c*/ 	.short	0x010a
        /*166e*/ 	.byte	0x3f
	.zero		1


	//   ....[38]....
        /*1670*/ 	.word	0x00014f20
        /*1674*/ 	.word	0x00000015
        /*1678*/ 	.word	0x00022850
        /*167c*/ 	.short	0x010a
        /*167e*/ 	.byte	0x3f
	.zero		1


	//   ....[39]....
        /*1680*/ 	.word	0x00015340
        /*1684*/ 	.word	0x0000000d
        /*1688*/ 	.word	0x00000000
        /*168c*/ 	.short	0x0101
        /*168e*/ 	.byte	0x3f
	.zero		1


	//   ....[40]....
        /*1690*/ 	.word	0x000185b0
        /*1694*/ 	.word	0x00000000
        /*1698*/ 	.word	0x00000000
        /*169c*/ 	.short	0x0101
        /*169e*/ 	.byte	0x3f
	.zero		1


	//   ....[41]....
        /*16a0*/ 	.word	0x00018fd0
        /*16a4*/ 	.word	0x00000000
        /*16a8*/ 	.word	0x00022830
        /*16ac*/ 	.short	0x010a
        /*16ae*/ 	.byte	0x3f
	.zero		1


	//   ....[42]....
        /*16b0*/ 	.word	0x00019020
        /*16b4*/ 	.word	0x00000000
        /*16b8*/ 	.word	0x00022830
        /*16bc*/ 	.short	0x010a
        /*16be*/ 	.byte	0x3f
	.zero		1


	//   ....[43]....
        /*16c0*/ 	.word	0x00019cc0
        /*16c4*/ 	.word	0x00000003
        /*16c8*/ 	.word	0x00022850
        /*16cc*/ 	.short	0x010a
        /*16ce*/ 	.byte	0x3f
	.zero		1


	//   ....[44]....
        /*16d0*/ 	.word	0x00019d00
        /*16d4*/ 	.word	0x00000003
        /*16d8*/ 	.word	0x00022850
        /*16dc*/ 	.short	0x010a
        /*16de*/ 	.byte	0x3f
	.zero		1


	//   ....[45]....
        /*16e0*/ 	.word	0x0001a7e0
        /*16e4*/ 	.word	0x000000a8
        /*16e8*/ 	.word	0x00000000
        /*16ec*/ 	.short	0x0101
        /*16ee*/ 	.byte	0x3f
	.zero		1


	//   ....[46]....
        /*16f0*/ 	.word	0x0001b660
        /*16f4*/ 	.word	0x0000005c
        /*16f8*/ 	.word	0x00000000
        /*16fc*/ 	.short	0x0101
        /*16fe*/ 	.byte	0x3f
	.zero		1


	//   ....[47]....
        /*1700*/ 	.word	0x0001bdd0
        /*1704*/ 	.word	0x00000000
        /*1708*/ 	.word	0x00022830
        /*170c*/ 	.short	0x010a
        /*170e*/ 	.byte	0x3f
	.zero		1


	//   ....[48]....
        /*1710*/ 	.word	0x0001be20
        /*1714*/ 	.word	0x00000000
        /*1718*/ 	.word	0x00022830
        /*171c*/ 	.short	0x010a
        /*171e*/ 	.byte	0x3f
	.zero		1


	//   ....[49]....
        /*1720*/ 	.word	0x0001cac0
        /*1724*/ 	.word	0x00000003
        /*1728*/ 	.word	0x00022850
        /*172c*/ 	.short	0x010a
        /*172e*/ 	.byte	0x3f
	.zero		1


	//   ....[50]....
        /*1730*/ 	.word	0x0001cb00
        /*1734*/ 	.word	0x00000003
        /*1738*/ 	.word	0x00022850
        /*173c*/ 	.short	0x010a
        /*173e*/ 	.byte	0x3f
	.zero		1


	//   ....[51]....
        /*1740*/ 	.word	0x0001cf20
        /*1744*/ 	.word	0x00000000
        /*1748*/ 	.word	0x00000000
        /*174c*/ 	.short	0x0101
        /*174e*/ 	.byte	0x3f
	.zero		1


	//   ....[52]....
        /*1750*/ 	.word	0x000201a0
        /*1754*/ 	.word	0x00000014
        /*1758*/ 	.word	0x00000000
        /*175c*/ 	.short	0x0101
        /*175e*/ 	.byte	0x3f
	.zero		1


	//   ....[53]....
        /*1760*/ 	.word	0x00020820
        /*1764*/ 	.word	0x0000000d
        /*1768*/ 	.word	0x00022850
        /*176c*/ 	.short	0x010a
        /*176e*/ 	.byte	0x3f
	.zero		1


	//   ....[54]....
        /*1770*/ 	.word	0x000208a0
        /*1774*/ 	.word	0x0000000d
        /*1778*/ 	.word	0x00022850
        /*177c*/ 	.short	0x010a
        /*177e*/ 	.byte	0x3f
	.zero		1


	//   ....[55]....
        /*1780*/ 	.word	0x00021040
        /*1784*/ 	.word	0x00000002
        /*1788*/ 	.word	0x00000000
        /*178c*/ 	.short	0x0101
        /*178e*/ 	.byte	0x3f
	.zero		1


	//   ....[56]....
        /*1790*/ 	.word	0x00023110
        /*1794*/ 	.word	0x00000000
        /*1798*/ 	.word	0x00000000
        /*179c*/ 	.short	0x0101
        /*179e*/ 	.byte	0x3f
	.zero		1


	//   ....[57]....
        /*17a0*/ 	.word	0x000238c0
        /*17a4*/ 	.word	0x00000008
        /*17a8*/ 	.word	0x00000000
        /*17ac*/ 	.short	0x0101
        /*17ae*/ 	.byte	0x3f
	.zero		1


	//   ....[58]....
        /*17b0*/ 	.word	0x000273b0
        /*17b4*/ 	.word	0x00000011
        /*17b8*/ 	.word	0x00022820
        /*17bc*/ 	.short	0x010a
        /*17be*/ 	.byte	0x3f
	.zero		1


	//   ....[59]....
        /*17c0*/ 	.word	0x00027480
        /*17c4*/ 	.word	0x00000005
        /*17c8*/ 	.word	0x000228a0
        /*17cc*/ 	.short	0x010a
        /*17ce*/ 	.byte	0x3f
	.zero		1


	//   ....[60]....
        /*17d0*/ 	.word	0x000276c0
        /*17d4*/ 	.word	0x00000005
        /*17d8*/ 	.word	0x000228c0
        /*17dc*/ 	.short	0x010a
        /*17de*/ 	.byte	0x3f
	.zero		1


	//   ....[61]....
        /*17e0*/ 	.word	0x00027a70
        /*17e4*/ 	.word	0x00000005
        /*17e8*/ 	.word	0x000228a0
        /*17ec*/ 	.short	0x010a
        /*17ee*/ 	.byte	0x3f
	.zero		1


	//   ....[62]....
        /*17f0*/ 	.word	0x00027ca0
        /*17f4*/ 	.word	0x00000005
        /*17f8*/ 	.word	0x000228c0
        /*17fc*/ 	.short	0x010a
        /*17fe*/ 	.byte	0x3f
	.zero		1


	//   ....[63]....
        /*1800*/ 	.word	0x00029250
        /*1804*/ 	.word	0x00000004
        /*1808*/ 	.word	0x00022880
        /*180c*/ 	.short	0x010a
        /*180e*/ 	.byte	0x3f
	.zero		1


	//   ....[64]....
        /*1810*/ 	.word	0x00029af0
        /*1814*/ 	.word	0x00000004
        /*1818*/ 	.word	0x00022870
        /*181c*/ 	.short	0x0107
        /*181e*/ 	.byte	0x3f
	.zero		1


	//   ....[65]....
        /*1820*/ 	.word	0x00029bb0
        /*1824*/ 	.word	0x00000004
        /*1828*/ 	.word	0x00022870
        /*182c*/ 	.short	0x0101
        /*182e*/ 	.byte	0x3f
	.zero		1


	//   ....[66]....
        /*1830*/ 	.word	0x00029c00
        /*1834*/ 	.word	0x00000004
        /*1838*/ 	.word	0x00022840
        /*183c*/ 	.short	0x010a
        /*183e*/ 	.byte	0x3f
	.zero		1


	//   ....[67]....
        /*1840*/ 	.word	0x0002a340
        /*1844*/ 	.word	0x00000004
        /*1848*/ 	.word	0x00022830
        /*184c*/ 	.short	0x0107
        /*184e*/ 	.byte	0x3f
	.zero		1


	//   ....[68]....
        /*1850*/ 	.word	0x0002a420
        /*1854*/ 	.word	0x00000004
        /*1858*/ 	.word	0x00022830
        /*185c*/ 	.short	0x0101
        /*185e*/ 	.byte	0x3f
	.zero		1


	//   ....[69]....
        /*1860*/ 	.word	0x0002ad70
        /*1864*/ 	.word	0x00000011
        /*1868*/ 	.word	0x00022800
        /*186c*/ 	.short	0x0107
        /*186e*/ 	.byte	0x3f
	.zero		1


	//   ....[70]....
        /*1870*/ 	.word	0x0002ae60
        /*1874*/ 	.word	0x00000011
        /*1878*/ 	.word	0x00022800
        /*187c*/ 	.short	0x0101
        /*187e*/ 	.byte	0x3f
	.zero		1


	//   ....[71]....
        /*1880*/ 	.word	0x0002ae80
        /*1884*/ 	.word	0x00000011
        /*1888*/ 	.word	0x00022820
        /*188c*/ 	.short	0x010a
        /*188e*/ 	.byte	0x3f
	.zero		1


	//   ....[72]....
        /*1890*/ 	.word	0x0002b3c0
        /*1894*/ 	.word	0x00000000
        /*1898*/ 	.word	0x00022880
        /*189c*/ 	.short	0x010a
        /*189e*/ 	.byte	0x3f
	.zero		1


	//   ....[73]....
        /*18a0*/ 	.word	0x0002b9a0
        /*18a4*/ 	.word	0x00000000
        /*18a8*/ 	.word	0x00022870
        /*18ac*/ 	.short	0x0107
        /*18ae*/ 	.byte	0x3f
	.zero		1


	//   ....[74]....
        /*18b0*/ 	.word	0x0002ba60
        /*18b4*/ 	.word	0x00000000
        /*18b8*/ 	.word	0x00022870
        /*18bc*/ 	.short	0x0101
        /*18be*/ 	.byte	0x3f
	.zero		1


	//   ....[75]....
        /*18c0*/ 	.word	0x0002ba90
        /*18c4*/ 	.word	0x00000000
        /*18c8*/ 	.word	0x00022840
        /*18cc*/ 	.short	0x010a
        /*18ce*/ 	.byte	0x3f
	.zero		1


	//   ....[76]....
        /*18d0*/ 	.word	0x0002c030
        /*18d4*/ 	.word	0x00000000
        /*18d8*/ 	.word	0x00022830
        /*18dc*/ 	.short	0x0107
        /*18de*/ 	.byte	0x3f
	.zero		1


	//   ....[77]....
        /*18e0*/ 	.word	0x0002c100
        /*18e4*/ 	.word	0x00000000
        /*18e8*/ 	.word	0x00022830
        /*18ec*/ 	.short	0x0101
        /*18ee*/ 	.byte	0x3f
	.zero		1


	//   ....[78]....
        /*18f0*/ 	.word	0x0002c180
        /*18f4*/ 	.word	0x00000002
        /*18f8*/ 	.word	0x00022870
        /*18fc*/ 	.short	0x010a
        /*18fe*/ 	.byte	0x3f
	.zero		1


	//   ....[79]....
        /*1900*/ 	.word	0x0002c210
        /*1904*/ 	.word	0x00000002
        /*1908*/ 	.word	0x00022860
        /*190c*/ 	.short	0x010a
        /*190e*/ 	.byte	0x3f
	.zero		1


	//   ....[80]....
        /*1910*/ 	.word	0x0002c8e0
        /*1914*/ 	.word	0x00000002
        /*1918*/ 	.word	0x00022850
        /*191c*/ 	.short	0x0101
        /*191e*/ 	.byte	0x3f
	.zero		1


	//   ....[81]....
        /*1920*/ 	.word	0x0002c970
        /*1924*/ 	.word	0x00000002
        /*1928*/ 	.word	0x00000000
        /*192c*/ 	.short	0x0101
        /*192e*/ 	.byte	0x3f
	.zero		1


	//   ....[82]....
        /*1930*/ 	.word	0x0002cb40
        /*1934*/ 	.word	0x00000000
        /*1938*/ 	.word	0x00022870
        /*193c*/ 	.short	0x010a
        /*193e*/ 	.byte	0x3f
	.zero		1


	//   ....[83]....
        /*1940*/ 	.word	0x0002cbd0
        /*1944*/ 	.word	0x00000000
        /*1948*/ 	.word	0x00022860
        /*194c*/ 	.short	0x010a
        /*194e*/ 	.byte	0x3f
	.zero		1


	//   ....[84]....
        /*1950*/ 	.word	0x0002d2b0
        /*1954*/ 	.word	0x00000000
        /*1958*/ 	.word	0x00022850
        /*195c*/ 	.short	0x0101
        /*195e*/ 	.byte	0x3f
	.zero		1


	//   ....[85]....
        /*1960*/ 	.word	0x0002d360
        /*1964*/ 	.word	0x00000000
        /*1968*/ 	.word	0x00000000
        /*196c*/ 	.short	0x0101
        /*196e*/ 	.byte	0x3f
	.zero		1


	//   ....[86]....
        /*1970*/ 	.word	0x0002e4d0
        /*1974*/ 	.word	0x00000005
        /*1978*/ 	.word	0x00022820
        /*197c*/ 	.short	0x010a
        /*197e*/ 	.byte	0x3f
	.zero		1


	//   ....[87]....
        /*1980*/ 	.word	0x0002e670
        /*1984*/ 	.word	0x00000003
        /*1988*/ 	.word	0x00022840
        /*198c*/ 	.short	0x010a
        /*198e*/ 	.byte	0x3f
	.zero		1


	//   ....[88]....
        /*1990*/ 	.word	0x0002e700
        /*1994*/ 	.word	0x00000023
        /*1998*/ 	.word	0x00022840
        /*199c*/ 	.short	0x010a
        /*199e*/ 	.byte	0x3f
	.zero		1


	//   ....[89]....
        /*19a0*/ 	.word	0x0002e740
        /*19a4*/ 	.word	0x00000003
        /*19a8*/ 	.word	0x00022860
        /*19ac*/ 	.short	0x010a
        /*19ae*/ 	.byte	0x3f
	.zero		1


	//   ....[90]....
        /*19b0*/ 	.word	0x0002e780
        /*19b4*/ 	.word	0x00000023
        /*19b8*/ 	.word	0x00022860
        /*19bc*/ 	.short	0x010a
        /*19be*/ 	.byte	0x3f
	.zero		1


	//   ....[91]....
        /*19c0*/ 	.word	0x0002e7c0
        /*19c4*/ 	.word	0x00000003
        /*19c8*/ 	.word	0x00022880
        /*19cc*/ 	.short	0x010a
        /*19ce*/ 	.byte	0x3f
	.zero		1


	//   ....[92]....
        /*19d0*/ 	.word	0x0002e800
        /*19d4*/ 	.word	0x00000023
        /*19d8*/ 	.word	0x00022880
        /*19dc*/ 	.short	0x010a
        /*19de*/ 	.byte	0x3f
	.zero		1


	//   ....[93]....
        /*19e0*/ 	.word	0x0002e860
        /*19e4*/ 	.word	0x00000056
        /*19e8*/ 	.word	0x00022890
        /*19ec*/ 	.short	0x010a
        /*19ee*/ 	.byte	0x3f
	.zero		1


	//   ....[94]....
        /*19f0*/ 	.word	0x0002ec10
        /*19f4*/ 	.word	0x00000056
        /*19f8*/ 	.word	0x00022890
        /*19fc*/ 	.short	0x010a
        /*19fe*/ 	.byte	0x3f
	.zero		1


	//   ....[95]....
        /*1a00*/ 	.word	0x0002efd0
        /*1a04*/ 	.word	0x00000056
        /*1a08*/ 	.word	0x00022890
        /*1a0c*/ 	.short	0x010a
        /*1a0e*/ 	.byte	0x3f
	.zero		1


	//   ....[96]....
        /*1a10*/ 	.word	0x0002f380
        /*1a14*/ 	.word	0x00000056
        /*1a18*/ 	.word	0x000228b0
        /*1a1c*/ 	.short	0x010a
        /*1a1e*/ 	.byte	0x3f
	.zero		1


	//   ....[97]....
        /*1a20*/ 	.word	0x0002f850
        /*1a24*/ 	.word	0x00000011
        /*1a28*/ 	.word	0x00022800
        /*1a2c*/ 	.short	0x010a
        /*1a2e*/ 	.byte	0x3f
	.zero		1


	//   ....[98]....
        /*1a30*/ 	.word	0x0002fd40
        /*1a34*/ 	.word	0x00000011
        /*1a38*/ 	.word	0x00022800
        /*1a3c*/ 	.short	0x010a
        /*1a3e*/ 	.byte	0x3f
	.zero		1


	//   ....[99]....
        /*1a40*/ 	.word	0x0002fd90
        /*1a44*/ 	.word	0x0000000e
        /*1a48*/ 	.word	0x00022830
        /*1a4c*/ 	.short	0x010a
        /*1a4e*/ 	.byte	0x3f
	.zero		1


	//   ....[100]....
        /*1a50*/ 	.word	0x0002fde0
        /*1a54*/ 	.word	0x00000015
        /*1a58*/ 	.word	0x00022830
        /*1a5c*/ 	.short	0x010a
        /*1a5e*/ 	.byte	0x3f
	.zero		1


	//   ....[101]....
        /*1a60*/ 	.word	0x0002fe30
        /*1a64*/ 	.word	0x00000015
        /*1a68*/ 	.word	0x00022850
        /*1a6c*/ 	.short	0x010a
        /*1a6e*/ 	.byte	0x3f
	.zero		1


	//   ....[102]....
        /*1a70*/ 	.word	0x0002fe80
        /*1a74*/ 	.word	0x00000000
        /*1a78*/ 	.word	0x00022830
        /*1a7c*/ 	.short	0x010a
        /*1a7e*/ 	.byte	0x3f
	.zero		1


	//   ....[103]....
        /*1a80*/ 	.word	0x0002fed0
        /*1a84*/ 	.word	0x00000003
        /*1a88*/ 	.word	0x00022850
        /*1a8c*/ 	.short	0x010a
        /*1a8e*/ 	.byte	0x3f
	.zero		1


	//   ....[104]....
        /*1a90*/ 	.word	0x0002ff20
        /*1a94*/ 	.word	0x00000000
        /*1a98*/ 	.word	0x00022830
        /*1a9c*/ 	.short	0x010a
        /*1a9e*/ 	.byte	0x3f
	.zero		1


	//   ....[105]....
        /*1aa0*/ 	.word	0x0002ff70
        /*1aa4*/ 	.word	0x00000003
        /*1aa8*/ 	.word	0x00022850
        /*1aac*/ 	.short	0x010a
        /*1aae*/ 	.byte	0x3f
	.zero		1


	//   ....[106]....
        /*1ab0*/ 	.word	0x0002ffc0
        /*1ab4*/ 	.word	0x0000000d
        /*1ab8*/ 	.word	0x00022850
        /*1abc*/ 	.short	0x010a
        /*1abe*/ 	.byte	0x3f
	.zero		1


	//   ....[107]....
        /*1ac0*/ 	.word	0x00032960
        /*1ac4*/ 	.word	0x00000011
        /*1ac8*/ 	.word	0x00022820
        /*1acc*/ 	.short	0x010a
        /*1ace*/ 	.byte	0x3f
	.zero		1


	//   ....[108]....
        /*1ad0*/ 	.word	0x000329b0
        /*1ad4*/ 	.word	0x00000005
        /*1ad8*/ 	.word	0x000228a0
        /*1adc*/ 	.short	0x010a
        /*1ade*/ 	.byte	0x3f
	.zero		1


	//   ....[109]....
        /*1ae0*/ 	.word	0x00032a00
        /*1ae4*/ 	.word	0x00000005
        /*1ae8*/ 	.word	0x000228c0
        /*1aec*/ 	.short	0x010a
        /*1aee*/ 	.byte	0x3f
	.zero		1


	//   ....[110]....
        /*1af0*/ 	.word	0x00032a50
        /*1af4*/ 	.word	0x00000005
        /*1af8*/ 	.word	0x000228a0
        /*1afc*/ 	.short	0x010a
        /*1afe*/ 	.byte	0x3f
	.zero		1


	//   ....[111]....
        /*1b00*/ 	.word	0x00032aa0
        /*1b04*/ 	.word	0x00000005
        /*1b08*/ 	.word	0x000228c0
        /*1b0c*/ 	.short	0x010a
        /*1b0e*/ 	.byte	0x3f
	.zero		1


	//   ....[112]....
        /*1b10*/ 	.word	0x00032bc0
        /*1b14*/ 	.word	0x00000004
        /*1b18*/ 	.word	0x00022880
        /*1b1c*/ 	.short	0x010a
        /*1b1e*/ 	.byte	0x3f
	.zero		1


	//   ....[113]....
        /*1b20*/ 	.word	0x00033910
        /*1b24*/ 	.word	0x00000004
        /*1b28*/ 	.word	0x00022840
        /*1b2c*/ 	.short	0x010a
        /*1b2e*/ 	.byte	0x3f
	.zero		1


	//   ....[114]....
        /*1b30*/ 	.word	0x00034eb0
        /*1b34*/ 	.word	0x00000011
        /*1b38*/ 	.word	0x00022820
        /*1b3c*/ 	.short	0x010a
        /*1b3e*/ 	.byte	0x3f
	.zero		1


	//   ....[115]....
        /*1b40*/ 	.word	0x00034f00
        /*1b44*/ 	.word	0x00000000
        /*1b48*/ 	.word	0x00022880
        /*1b4c*/ 	.short	0x010a
        /*1b4e*/ 	.byte	0x3f
	.zero		1


	//   ....[116]....
        /*1b50*/ 	.word	0x00035a40
        /*1b54*/ 	.word	0x00000000
        /*1b58*/ 	.word	0x00022840
        /*1b5c*/ 	.short	0x010a
        /*1b5e*/ 	.byte	0x3f
	.zero		1


	//   ....[117]....
        /*1b60*/ 	.word	0x00036550
        /*1b64*/ 	.word	0x00000002
        /*1b68*/ 	.word	0x00022870
        /*1b6c*/ 	.short	0x010a
        /*1b6e*/ 	.byte	0x3f
	.zero		1


	//   ....[118]....
        /*1b70*/ 	.word	0x000365a0
        /*1b74*/ 	.word	0x00000002
        /*1b78*/ 	.word	0x00022860
        /*1b7c*/ 	.short	0x010a
        /*1b7e*/ 	.byte	0x3f
	.zero		1


	//   ....[119]....
        /*1b80*/ 	.word	0x000365f0
        /*1b84*/ 	.word	0x00000000
        /*1b88*/ 	.word	0x00022870
        /*1b8c*/ 	.short	0x010a
        /*1b8e*/ 	.byte	0x3f
	.zero		1


	//   ....[120]....
        /*1b90*/ 	.word	0x00036640
        /*1b94*/ 	.word	0x00000000
        /*1b98*/ 	.word	0x00022860
        /*1b9c*/ 	.short	0x010a
        /*1b9e*/ 	.byte	0x3f
	.zero		1


	//   ....[121]....
        /*1ba0*/ 	.word	0x000370a0
        /*1ba4*/ 	.word	0x00000005
        /*1ba8*/ 	.word	0x00022820
        /*1bac*/ 	.short	0x010a
        /*1bae*/ 	.byte	0x3f
	.zero		1


	//   ....[122]....
        /*1bb0*/ 	.word	0x00037240
        /*1bb4*/ 	.word	0x00000003
        /*1bb8*/ 	.word	0x00022840
        /*1bbc*/ 	.short	0x010a
        /*1bbe*/ 	.byte	0x3f
	.zero		1


	//   ....[123]....
        /*1bc0*/ 	.word	0x00037290
        /*1bc4*/ 	.word	0x00000023
        /*1bc8*/ 	.word	0x00022840
        /*1bcc*/ 	.short	0x010a
        /*1bce*/ 	.byte	0x3f
	.zero		1


	//   ....[124]....
        /*1bd0*/ 	.word	0x000372e0
        /*1bd4*/ 	.word	0x00000003
        /*1bd8*/ 	.word	0x00022860
        /*1bdc*/ 	.short	0x010a
        /*1bde*/ 	.byte	0x3f
	.zero		1


	//   ....[125]....
        /*1be0*/ 	.word	0x00037330
        /*1be4*/ 	.word	0x00000023
        /*1be8*/ 	.word	0x00022860
        /*1bec*/ 	.short	0x010a
        /*1bee*/ 	.byte	0x3f
	.zero		1


	//   ....[126]....
        /*1bf0*/ 	.word	0x00037380
        /*1bf4*/ 	.word	0x00000003
        /*1bf8*/ 	.word	0x00022880
        /*1bfc*/ 	.short	0x010a
        /*1bfe*/ 	.byte	0x3f
	.zero		1


	//----- nvinfo : EIATTR_NUM_MBARRIERS
	.align		4
.L_1018:
        /*1c00*/ 	.byte	0x03, 0x38
        /*1c02*/ 	.short	0x0016


	//----- nvinfo : EIATTR_EXIT_INSTR_OFFSETS
	.align		4
        /*1c04*/ 	.byte	0x04, 0x1c
        /*1c06*/ 	.short	(.L_1020 - .L_1019)


	//   ....[0]....
.L_1019:
        /*1c08*/ 	.word	0x0002e850


	//----- nvinfo : EIATTR_MAX_THREADS
	.align		4
.L_1020:
        /*1c0c*/ 	.byte	0x04, 0x05
        /*1c0e*/ 	.short	(.L_1022 - .L_1021)
.L_1021:
        /*1c10*/ 	.word	0x00000180
        /*1c14*/ 	.word	0x00000001
        /*1c18*/ 	.word	0x00000001


	//----- nvinfo : EIATTR_CRS_STACK_SIZE
	.align		4
.L_1022:
        /*1c1c*/ 	.byte	0x04, 0x1e
        /*1c1e*/ 	.short	(.L_1024 - .L_1023)
.L_1023:
        /*1c20*/ 	.word	0x00000000


	//----- nvinfo : EIATTR_CBANK_PARAM_SIZE
	.align		4
.L_1024:
        /*1c24*/ 	.byte	0x03, 0x19
        /*1c26*/ 	.short	0x0af0


	//----- nvinfo : EIATTR_PARAM_CBANK
	.align		4
        /*1c28*/ 	.byte	0x04, 0x0a
        /*1c2a*/ 	.short	(.L_1026 - .L_1025)
	.align		4
.L_1025:
        /*1c2c*/ 	.word	index@(.nv.constant0._ZN7cutlass13device_kernelIN5flash11enable_sm90INS1_16FlashAttnFwdSm90INS1_25CollectiveMainloopFwdSm90ILi2EN4cute5tupleIJNS5_1CILi1EEES8_S8_EEENS6_IJNS7_ILi128EEENS7_ILi160EEESA_EEELi128ENS_12float_e4m3_tEfNS_4arch4Sm90ELb0ELb1ELb0ELb1ELb1ELb1ELb0ELb1ELb1ELb1ELb1ELb0EEENS1_21CollectiveEpilogueFwdINS6_IJSA_SA_SB_EEES9_NS_10bfloat16_tESF_Li256ELb1ELb1ELb1ELb1EEENS1_36VarlenDynamicPersistentTileSchedulerILi128ELi160ELi256ELi128ELb1ELb1ELb1ELb1ELb0ELb1EEEEEEEEEvNT_6ParamsE)
        /*1c30*/ 	.short	0x0210
        /*1c32*/ 	.short	0x0af0


	//----- nvinfo : EIATTR_SW_WAR
	.align		4
.L_1026:
        /*1c34*/ 	.byte	0x04, 0x36
        /*1c36*/ 	.short	(.L_1028 - .L_1027)
.L_1027:
        /*1c38*/ 	.word	0x00000008
.L_1028:


//--------------------- .nv.info._ZN7cutlass13device_kernelIN5flash11enable_sm90INS1_16FlashAttnFwdSm90INS1_25CollectiveMainloopFwdSm90ILi2EN4cute5tupleIJNS5_1CILi1EEES8_S8_EEENS6_IJNS7_ILi128EEENS7_ILi160EEESA_EEELi128ENS_12float_e4m3_tEfNS_4arch4Sm90ELb1ELb0ELb0ELb0ELb1ELb0ELb0ELb1ELb1ELb1ELb1ELb0EEENS1_21CollectiveEpilogueFwdINS6_IJSA_SA_SB_EEES9_NS_10bfloat16_tESF_Li256ELb0ELb1ELb1ELb1EEENS1_19SingleTileSchedulerILb0ELb1ELb1ELi128EEEEEEEEEvNT_6ParamsE --------------------------
	.section	.nv.info._ZN7cutlass13device_kernelIN5flash11enable_sm90INS1_16FlashAttnFwdSm90INS1_25CollectiveMainloopFwdSm90ILi2EN4cute5tupleIJNS5_1CILi1EEES8_S8_EEENS6_IJNS7_ILi128EEENS7_ILi160EEESA_EEELi128ENS_12float_e4m3_tEfNS_4arch4Sm90ELb1ELb0ELb0ELb0ELb1ELb0ELb0ELb1ELb1ELb1ELb1ELb0EEENS1_21CollectiveEpilogueFwdINS6_IJSA_SA_SB_EEES9_NS_10bfloat16_tESF_Li256ELb0ELb1ELb1ELb1EEENS1_19SingleTileSchedulerILb0ELb1ELb1ELi128EEEEEEEEEvNT_6ParamsE,"",@"SHT_CUDA_INFO"
	.sectionflags	@""
	.align	4


	//----- nvinfo : EIATTR_CUDA_API_VERSION
	.align		4
        /*0000*/ 	.byte	0x04, 0x37
        /*0002*/ 	.short	(.L_1030 - .L_1029)
.L_1029:
        /*0004*/ 	.word	0x00000082


	//----- nvinfo : EIATTR_KPARAM_INFO
	.align		4
.L_1030:
        /*0008*/ 	.byte	0x04, 0x17
        /*000a*/ 	.short	(.L_1032 - .L_1031)
.L_1031:
        /*000c*/ 	.word	0x00000000
        /*0010*/ 	.short	0x0000
        /*0012*/ 	.short	0x0070
        /*0014*/ 	.byte	0x00, 0xf0, 0x01, 0x28


	//----- nvinfo : EIATTR_SPARSE_MMA_MASK
	.align		4
.L_1032:
        /*0018*/ 	.byte	0x03, 0x50
        /*001a*/ 	.short	0x0000


	//----- nvinfo : EIATTR_MAXREG_COUNT
	.align		4
        /*001c*/ 	.byte	0x03, 0x1b
        /*001e*/ 	.short	0x00a8


	//----- nvinfo : EIATTR_NUM_BARRIERS
	.align		4
        /*0020*/ 	.byte	0x02, 0x4c
        /*0022*/ 	.byte	0x10
	.zero		1


	//----- nvinfo : EIATTR_EXTERNS
	.align		4
        /*0024*/ 	.byte	0x04, 0x0f
        /*0026*/ 	.short	(.L_1034 - .L_1033)


	//   ....[0]....
	.align		4
.L_1033:
        /*0028*/ 	.word	index@(__assertfail)


	//----- nvinfo : EIATTR_ANNOTATIONS
	.align		4
.L_1034:
        /*002c*/ 	.byte	0x04, 0x55
        /*002e*/ 	.short	(.L_1036 - .L_1035)


	//   ....[0]....
.L_1035:
        /*0030*/ 	.word	0x00000001
        /*0034*/ 	.byte	0x50, 0xe9, 0x00, 0x00, 0x01, 0x00, 0x00, 0x00, 0x70, 0xe9, 0x00, 0x00, 0x01, 0x00, 0x00, 0x00
        /*0044*/ 	.byte	0x30, 0x05, 0x01, 0x00, 0x01, 0x00, 0x00, 0x00, 0x00, 0x06, 0x01, 0x00, 0x01, 0x00, 0x00, 0x00
        /*0054*/ 	.byte	0x00, 0x18, 0x01, 0x00, 0x01, 0x00, 0x00, 0x00, 0x10, 0x18, 0x01, 0x00, 0x01, 0x00, 0x00, 0x00
        /*0064*/ 	.byte	0x40, 0x1f, 0x01, 0x00, 0x01, 0x00, 0x00, 0x00, 0xb0, 0x1f, 0x01, 0x00


	//----- nvinfo : EIATTR_MERCURY_ISA_VERSION
	.align		4
.L_1036:
        /*0070*/ 	.byte	0x03, 0x5f
        /*0072*/ 	.short	0x0101


	//----- nvinfo : EIATTR_INT_WARP_WIDE_INSTR_OFFSETS
	.align		4
        /*0074*/ 	.byte	0x04, 0x31
        /*0076*/ 	.short	(.L_1038 - .L_1037)


	//   ....[0]....
.L_1037:
        /*0078*/ 	.word	0x000000c0


	//   ....[1]....
        /*007c*/ 	.word	0x000000d0


	//   ....[2]....
        /*0080*/ 	.word	0x00000170


	//----- nvinfo : EIATTR_COOP_GROUP_MASK_REGIDS
	.align		4
.L_1038:
        /*0084*/ 	.byte	0x04, 0x29
        /*0086*/ 	.short	(.L_1040 - .L_1039)


	//   ....[0]....
.L_1039:
        /*0088*/ 	.word	0xffffffff


	//   ....[1]....
        /*008c*/ 	.word	0xffffffff


	//   ....[2]....
        /*0090*/ 	.word	0xffffffff


	//   ....[3]....
        /*0094*/ 	.word	0xffffffff


	//   ....[4]....
        /*0098*/ 	.word	0xffffffff


	//   ....[5]....
        /*009c*/ 	.word	0xffffffff


	//   ....[6]....
        /*00a0*/ 	.word	0xffffffff


	//   ....[7]....
        /*00a4*/ 	.word	0xffffffff


	//   ....[8]....
        /*00a8*/ 	.word	0xffffffff


	//   ....[9]....
        /*00ac*/ 	.word	0xffffffff


	//   ....[10]....
        /*00b0*/ 	.word	0xffffffff


	//   ....[11]....
        /*00b4*/ 	.word	0xffffffff


	//   ....[12]....
        /*00b8*/ 	.word	0xffffffff


	//   ....[13]....
        /*00bc*/ 	.word	0xffffffff


	//   ....[14]....
        /*00c0*/ 	.word	0xffffffff


	//   ....[15]....
        /*00c4*/ 	.word	0xffffffff


	//   ....[16]....
        /*00c8*/ 	.word	0xffffffff


	//   ....[17]....
        /*00cc*/ 	.word	0xffffffff


	//   ....[18]....
        /*00d0*/ 	.word	0xffffffff


	//   ....[19]....
        /*00d4*/ 	.word	0xffffffff


	//   ....[20]....
        /*00d8*/ 	.word	0xffffffff


	//   ....[21]....
        /*00dc*/ 	.word	0xffffffff


	//   ....[22]....
        /*00e0*/ 	.word	0xffffffff


	//   ....[23]....
        /*00e4*/ 	.word	0xffffffff


	//   ....[24]....
        /*00e8*/ 	.word	0xffffffff


	//   ....[25]....
        /*00ec*/ 	.word	0xffffffff


	//   ....[26]....
        /*00f0*/ 	.word	0xffffffff


	//   ....[27]....
        /*00f4*/ 	.word	0xffffffff


	//   ....[28]....
        /*00f8*/ 	.word	0xffffffff


	//   ....[29]....
        /*00fc*/ 	.word	0xffffffff


	//   ....[30]....
        /*0100*/ 	.word	0xffffffff


	//   ....[31]....
        /*0104*/ 	.word	0xffffffff


	//   ....[32]....
        /*0108*/ 	.word	0xffffffff


	//   ....[33]....
        /*010c*/ 	.word	0xffffffff


	//   ....[34]....
        /*0110*/ 	.word	0xffffffff


	//   ....[35]....
        /*0114*/ 	.word	0xffffffff


	//   ....[36]....
        /*0118*/ 	.word	0xffffffff


	//   ....[37]....
        /*011c*/ 	.word	0xffffffff


	//   ....[38]....
        /*0120*/ 	.word	0xffffffff


	//   ....[39]....
        /*0124*/ 	.word	0xffffffff


	//   ....[40]....
        /*0128*/ 	.word	0xffffffff


	//   ....[41]....
        /*012c*/ 	.word	0xffffffff


	//   ....[42]....
        /*0130*/ 	.word	0xffffffff


	//   ....[43]....
        /*0134*/ 	.word	0xffffffff


	//   ....[44]....
        /*0138*/ 	.word	0xffffffff


	//   ....[45]....
        /*013c*/ 	.word	0xffffffff


	//   ....[46]....
        /*0140*/ 	.word	0xffffffff


	//   ....[47]....
        /*0144*/ 	.word	0xffffffff


	//   ....[48]....
        /*0148*/ 	.word	0xffffffff


	//   ....[49]....
        /*014c*/ 	.word	0xffffffff


	//   ....[50]....
        /*0150*/ 	.word	0xffffffff


	//   ....[51]....
        /*0154*/ 	.word	0xffffffff


	//   ....[52]....
        /*0158*/ 	.word	0xffffffff


	//   ....[53]....
        /*015c*/ 	.word	0xffffffff


	//   ....[54]....
        /*0160*/ 	.word	0xffffffff


	//   ....[55]....
        /*0164*/ 	.word	0xffffffff


	//   ....[56]....
        /*0168*/ 	.word	0xffffffff


	//   ....[57]....
        /*016c*/ 	.word	0xffffffff


	//   ....[58]....
        /*0170*/ 	.word	0xffffffff


	//   ....[59]....
        /*0174*/ 	.word	0xffffffff


	//   ....[60]....
        /*0178*/ 	.word	0xffffffff


	//   ....[61]....
        /*017c*/ 	.word	0xffffffff


	//   ....[62]....
        /*0180*/ 	.word	0xffffffff


	//   ....[63]....
        /*0184*/ 	.word	0xffffffff


	//   ....[64]....
        /*0188*/ 	.word	0xffffffff


	//   ....[65]....
        /*018c*/ 	.word	0xffffffff


	//   ....[66]....
        /*0190*/ 	.word	0xffffffff


	//   ....[67]....
        /*0194*/ 	.word	0xffffffff


	//   ....[68]....
        /*0198*/ 	.word	0xffffffff


	//   ....[69]....
        /*019c*/ 	.word	0xffffffff


	//   ....[70]....
        /*01a0*/ 	.word	0xffffffff


	//   ....[71]....
        /*01a4*/ 	.word	0xffffffff


	//   ....[72]....
        /*01a8*/ 	.word	0xffffffff


	//   ....[73]....
        /*01ac*/ 	.word	0xffffffff


	//   ....[74]....
        /*01b0*/ 	.word	0xffffffff


	//   ....[75]....
        /*01b4*/ 	.word	0xffffffff


	//   ....[76]....
        /*01b8*/ 	.word	0xffffffff


	//   ....[77]....
        /*01bc*/ 	.word	0xffffffff


	//   ....[78]....
        /*01c0*/ 	.word	0xffffffff


	//   ....[79]....
        /*01c4*/ 	.word	0xffffffff


	//   ....[80]....
        /*01c8*/ 	.word	0xffffffff


	//   ....[81]....
        /*01cc*/ 	.word	0xffffffff


	//   ....[82]....
        /*01d0*/ 	.word	0xffffffff


	//   ....[83]....
        /*01d4*/ 	.word	0xffffffff


	//   ....[84]....
        /*01d8*/ 	.word	0xffffffff


	//   ....[85]....
        /*01dc*/ 	.word	0xffffffff


	//   ....[86]....
        /*01e0*/ 	.word	0xffffffff


	//   ....[87]....
        /*01e4*/ 	.word	0xffffffff


	//   ....[88]....
        /*01e8*/ 	.word	0xffffffff


	//   ....[89]....
        /*01ec*/ 	.word	0xffffffff


	//   ....[90]....
        /*01f0*/ 	.word	0xffffffff


	//   ....[91]....
        /*01f4*/ 	.word	0xffffffff


	//   ....[92]....
        /*01f8*/ 	.word	0xffffffff


	//   ....[93]....
        /*01fc*/ 	.word	0xffffffff


	//   ....[94]....
        /*0200*/ 	.word	0xffffffff


	//   ....[95]....
        /*0204*/ 	.word	0xffffffff


	//   ....[96]....
        /*0208*/ 	.word	0xffffffff


	//   ....[97]....
        /*020c*/ 	.word	0xffffffff


	//   ....[98]....
        /*0210*/ 	.word	0xffffffff


	//   ....[99]....
        /*0214*/ 	.word	0xffffffff


	//   ....[100]....
        /*0218*/ 	.word	0xffffffff


	//   ....[101]....
        /*021c*/ 	.word	0xffffffff


	//   ....[102]....
        /*0220*/ 	.word	0xffffffff


	//   ....[103]....
        /*0224*/ 	.word	0xffffffff


	//   ....[104]....
        /*0228*/ 	.word	0xffffffff


	//   ....[105]....
        /*022c*/ 	.word	0xffffffff


	//   ....[106]....
        /*0230*/ 	.word	0xffffffff


	//   ....[107]....
        /*0234*/ 	.word	0xffffffff


	//   ....[108]....
        /*0238*/ 	.word	0xffffffff


	//   ....[109]....
        /*023c*/ 	.word	0xffffffff


	//   ....[110]....
        /*0240*/ 	.word	0xffffffff


	//   ....[111]....
        /*0244*/ 	.word	0xffffffff


	//   ....[112]....
        /*0248*/ 	.word	0xffffffff


	//   ....[113]....
        /*024c*/ 	.word	0xffffffff


	//   ....[114]....
        /*0250*/ 	.word	0xffffffff


	//   ....[115]....
        /*0254*/ 	.word	0xffffffff


	//   ....[116]....
        /*0258*/ 	.word	0xffffffff


	//   ....[117]....
        /*025c*/ 	.word	0xffffffff


	//   ....[118]....
        /*0260*/ 	.word	0xffffffff


	//   ....[119]....
        /*0264*/ 	.word	0xffffffff


	//   ....[120]....
        /*0268*/ 	.word	0xffffffff


	//   ....[121]....
        /*026c*/ 	.word	0xffffffff


	//   ....[122]....
        /*0270*/ 	.word	0xffffffff


	//   ....[123]....
        /*0274*/ 	.word	0xffffffff


	//   ....[124]....
        /*0278*/ 	.word	0xffffffff


	//   ....[125]....
        /*027c*/ 	.word	0xffffffff


	//   ....[126]....
        /*0280*/ 	.word	0xffffffff


	//   ....[127]....
        /*0284*/ 	.word	0xffffffff


	//   ....[128]....
        /*0288*/ 	.word	0xffffffff


	//   ....[129]....
        /*028c*/ 	.word	0xffffffff


	//   ....[130]....
        /*0290*/ 	.word	0xffffffff


	//   ....[131]....
        /*0294*/ 	.word	0xffffffff


	//   ....[132]....
        /*0298*/ 	.word	0xffffffff


	//   ....[133]....
        /*029c*/ 	.word	0xffffffff


	//   ....[134]....
        /*02a0*/ 	.word	0xffffffff


	//   ....[135]....
        /*02a4*/ 	.word	0xffffffff


	//   ....[136]....
        /*02a8*/ 	.word	0xffffffff


	//   ....[137]....
        /*02ac*/ 	.word	0xffffffff


	//   ....[138]....
        /*02b0*/ 	.word	0xffffffff


	//   ....[139]....
        /*02b4*/ 	.word	0xffffffff


	//   ....[140]....
        /*02b8*/ 	.word	0xffffffff


	//   ....[141]....
        /*02bc*/ 	.word	0xffffffff


	//   ....[142]....
        /*02c0*/ 	.word	0xffffffff


	//   ....[143]....
        /*02c4*/ 	.word	0xffffffff


	//   ....[144]....
        /*02c8*/ 	.word	0xffffffff


	//   ....[145]....
        /*02cc*/ 	.word	0xffffffff


	//   ....[146]....
        /*02d0*/ 	.word	0xffffffff


	//   ....[147]....
        /*02d4*/ 	.word	0xffffffff


	//   ....[148]....
        /*02d8*/ 	.word	0xffffffff


	//   ....[149]....
        /*02dc*/ 	.word	0xffffffff


	//   ....[150]....
        /*02e0*/ 	.word	0xffffffff


	//   ....[151]....
        /*02e4*/ 	.word	0xffffffff


	//   ....[152]....
        /*02e8*/ 	.word	0xffffffff


	//   ....[153]....
        /*02ec*/ 	.word	0xffffffff


	//   ....[154]....
        /*02f0*/ 	.word	0xffffffff


	//   ....[155]....
        /*02f4*/ 	.word	0xffffffff


	//   ....[156]....
        /*02f8*/ 	.word	0xffffffff


	//   ....[157]....
        /*02fc*/ 	.word	0xffffffff


	//   ....[158]....
        /*0300*/ 	.word	0xffffffff


	//   ....[159]....
        /*0304*/ 	.word	0xffffffff


	//   ....[160]....
        /*0308*/ 	.word	0xffffffff


	//   ....[161]....
        /*030c*/ 	.word	0xffffffff


	//   ....[162]....
        /*0310*/ 	.word	0xffffffff


	//   ....[163]....
        /*0314*/ 	.word	0xffffffff


	//   ....[164]....
        /*0318*/ 	.word	0xffffffff


	//   ....[165]....
        /*031c*/ 	.word	0xffffffff


	//   ....[166]....
        /*0320*/ 	.word	0xffffffff


	//   ....[167]....
        /*0324*/ 	.word	0xffffffff


	//   ....[168]....
        /*0328*/ 	.word	0xffffffff


	//   ....[169]....
        /*032c*/ 	.word	0xffffffff


	//   ....[170]....
        /*0330*/ 	.word	0xffffffff


	//   ....[171]....
        /*0334*/ 	.word	0xffffffff


	//   ....[172]....
        /*0338*/ 	.word	0xffffffff


	//   ....[173]....
        /*033c*/ 	.word	0xffffffff


	//   ....[174]....
        /*0340*/ 	.word	0xffffffff


	//   ....[175]....
        /*0344*/ 	.word	0xffffffff


	//   ....[176]....
        /*0348*/ 	.word	0xffffffff


	//   ....[177]....
        /*034c*/ 	.word	0xffffffff


	//   ....[178]....
        /*0350*/ 	.word	0xffffffff


	//   ....[179]....
        /*0354*/ 	.word	0xffffffff


	//   ....[180]....
        /*0358*/ 	.word	0xffffffff


	//   ....[181]....
        /*035c*/ 	.word	0xffffffff


	//   ....[182]....
        /*0360*/ 	.word	0xffffffff


	//   ....[183]....
        /*0364*/ 	.word	0xffffffff


	//   ....[184]....
        /*0368*/ 	.word	0xffffffff


	//   ....[185]....
        /*036c*/ 	.word	0xffffffff


	//   ....[186]....
        /*0370*/ 	.word	0xffffffff


	//   ....[187]....
        /*0374*/ 	.word	0xffffffff


	//   ....[188]....
        /*0378*/ 	.word	0xffffffff


	//   ....[189]....
        /*037c*/ 	.word	0xffffffff


	//   ....[190]....
        /*0380*/ 	.word	0xffffffff


	//   ....[191]....
        /*0384*/ 	.word	0xffffffff


	//   ....[192]....
        /*0388*/ 	.word	0xffffffff


	//   ....[193]....
        /*038c*/ 	.word	0xffffffff


	//   ....[194]....
        /*0390*/ 	.word	0xffffffff


	//   ....[195]....
        /*0394*/ 	.word	0xffffffff


	//   ....[196]....
        /*0398*/ 	.word	0xffffffff


	//   ....[197]....
        /*039c*/ 	.word	0x0500000f


	//   ....[198]....
        /*03a0*/ 	.word	0x0500000f


	//   ....[199]....
        /*03a4*/ 	.word	0x0500000f


	//   ....[200]....
        /*03a8*/ 	.word	0x0500000f


	//   ....[201]....
        /*03ac*/ 	.word	0x0500000f


	//   ....[202]....
        /*03b0*/ 	.word	0x0500000f


	//   ....[203]....
        /*03b4*/ 	.word	0x0500000f


	//   ....[204]....
        /*03b8*/ 	.word	0x0500000f


	//   ....[205]....
        /*03bc*/ 	.word	0x0500000f


	//   ....[206]....
        /*03c0*/ 	.word	0x0500000f


	//   ....[207]....
        /*03c4*/ 	.word	0x0500000f


	//   ....[208]....
        /*03c8*/ 	.word	0x0500000f


	//   ....[209]....
        /*03cc*/ 	.word	0x0500000f


	//   ....[210]....
        /*03d0*/ 	.word	0x0500000f


	//   ....[211]....
        /*03d4*/ 	.word	0x0500000f


	//   ....[212]....
        /*03d8*/ 	.word	0x0500000f


	//   ....[213]....
        /*03dc*/ 	.word	0x0500000f


	//   ....[214]....
        /*03e0*/ 	.word	0x0500000f


	//   ....[215]....
        /*03e4*/ 	.word	0x0500000f


	//   ....[216]....
        /*03e8*/ 	.word	0x0500000f


	//   ....[217]....
        /*03ec*/ 	.word	0x0500000f


	//   ....[218]....
        /*03f0*/ 	.word	0x0500000f


	//   ....[219]....
        /*03f4*/ 	.word	0x0500000f


	//   ....[220]....
        /*03f8*/ 	.word	0x0500000f


	//   ....[221]....
        /*03fc*/ 	.word	0x0500000f


	//   ....[222]....
        /*0400*/ 	.word	0x0500000f


	//   ....[223]....
        /*0404*/ 	.word	0x0500000f


	//   ....[224]....
        /*0408*/ 	.word	0x0500000f


	//   ....[225]....
        /*040c*/ 	.word	0x0500000f


	//   ....[226]....
        /*0410*/ 	.word	0x0500000f


	//   ....[227]....
        /*0414*/ 	.word	0x0500000f


	//   ....[228]....
        /*0418*/ 	.word	0x0500000f


	//   ....[229]....
        /*041c*/ 	.word	0x0500000f


	//   ....[230]....
        /*0420*/ 	.word	0x0500000f


	//   ....[231]....
        /*0424*/ 	.word	0x0500000f


	//   ....[232]....
        /*0428*/ 	.word	0x0500000f


	//   ....[233]....
        /*042c*/ 	.word	0x0500000f


	//   ....[234]....
        /*0430*/ 	.word	0x0500000f


	//   ....[235]....
        /*0434*/ 	.word	0x0500000f


	//   ....[236]....
        /*0438*/ 	.word	0x0500000f


	//   ....[237]....
        /*043c*/ 	.word	0x0500000f


	//   ....[238]....
        /*0440*/ 	.word	0x0500000f


	//   ....[239]....
        /*0444*/ 	.word	0x0500000f


	//   ....[240]....
        /*0448*/ 	.word	0x0500000f


	//   ....[241]....
        /*044c*/ 	.word	0x0500000f


	//   ....[242]....
        /*0450*/ 	.word	0x0500000f


	//   ....[243]....
        /*0454*/ 	.word	0x0500000f


	//   ....[244]....
        /*0458*/ 	.word	0x0500000f


	//   ....[245]....
        /*045c*/ 	.word	0x0500000f


	//   ....[246]....
        /*0460*/ 	.word	0x0500000f


	//   ....[247]....
        /*0464*/ 	.word	0x0500000f


	//   ....[248]....
        /*0468*/ 	.word	0x0500000f


	//   ....[249]....
        /*046c*/ 	.word	0x0500000f


	//   ....[250]....
        /*0470*/ 	.word	0x0500000f


	//   ....[251]....
        /*0474*/ 	.word	0x0500000f


	//   ....[252]....
        /*0478*/ 	.word	0x0500000f


	//   ....[253]....
        /*047c*/ 	.word	0x0500000f


	//   ....[254]....
        /*0480*/ 	.word	0x0500000f


	//   ....[255]....
        /*0484*/ 	.word	0x0500000f


	//   ....[0]....
        /*0488*/ 	.word	0x0500000f


	//   ....[1]....
        /*048c*/ 	.word	0x0500000f


	//   ....[2]....
        /*0490*/ 	.word	0x0500000f


	//   ....[3]....
        /*0494*/ 	.word	0x0500000f


	//   ....[4]....
        /*0498*/ 	.word	0x0500000f


	//   ....[5]....
        /*049c*/ 	.word	0x0500000f


	//   ....[6]....
        /*04a0*/ 	.word	0x0500000f


	//   ....[7]....
        /*04a4*/ 	.word	0x0500000f


	//   ....[8]....
        /*04a8*/ 	.word	0x0500000f


	//   ....[9]....
        /*04ac*/ 	.word	0x0500000f


	//   ....[10]....
        /*04b0*/ 	.word	0x0500000f


	//   ....[11]....
        /*04b4*/ 	.word	0x0500000f


	//   ....[12]....
        /*04b8*/ 	.word	0x0500000f


	//   ....[13]....
        /*04bc*/ 	.word	0x0500000f


	//   ....[14]....
        /*04c0*/ 	.word	0x0500000f


	//   ....[15]....
        /*04c4*/ 	.word	0x0500000f


	//   ....[16]....
        /*04c8*/ 	.word	0x0500000f


	//   ....[17]....
        /*04cc*/ 	.word	0x0500000f


	//   ....[18]....
        /*04d0*/ 	.word	0x0500000f


	//   ....[19]....
        /*04d4*/ 	.word	0x0500000f


	//   ....[20]....
        /*04d8*/ 	.word	0x0500000f


	//   ....[21]....
        /*04dc*/ 	.word	0x0500000f


	//   ....[22]....
        /*04e0*/ 	.word	0x0500000f


	//   ....[23]....
        /*04e4*/ 	.word	0x0500000f


	//   ....[24]....
        /*04e8*/ 	.word	0x0500000f


	//   ....[25]....
        /*04ec*/ 	.word	0x0500000f


	//   ....[26]....
        /*04f0*/ 	.word	0x0500000f


	//   ....[27]....
        /*04f4*/ 	.word	0x0500000f


	//   ....[28]....
        /*04f8*/ 	.word	0x0500000f


	//   ....[29]....
        /*04fc*/ 	.word	0x0500000f


	//   ....[30]....
        /*0500*/ 	.word	0x0500000f


	//   ....[31]....
        /*0504*/ 	.word	0x0500000f


	//   ....[32]....
        /*0508*/ 	.word	0x0500000f


	//   ....[33]....
        /*050c*/ 	.word	0x0500000f


	//   ....[34]....
        /*0510*/ 	.word	0x0500000f


	//   ....[35]....
        /*0514*/ 	.word	0x0500000f


	//   ....[36]....
        /*0518*/ 	.word	0x0500000f


	//   ....[37]....
        /*051c*/ 	.word	0x0500000f


	//----- nvinfo : EIATTR_COOP_GROUP_INSTR_OFFSETS
	.align		4
.L_1040:
        /*0520*/ 	.byte	0x04, 0x28
        /*0522*/ 	.short	(.L_1042 - .L_1041)


	//   ....[0]....
.L_1041:
        /*0524*/ 	.word	0x00000080


	//   ....[1]....
        /*0528*/ 	.word	0x00000090


	//   ....[2]....
        /*052c*/ 	.word	0x000002d0


	//   ....[3]....
        /*0530*/ 	.word	0x00000430


	//   ....[4]....
        /*0534*/ 	.word	0x00000550


	//   ....[5]....
        /*0538*/ 	.word	0x000006b0


	//   ....[6]....
        /*053c*/ 	.word	0x00001480


	//   ....[7]....
        /*0540*/ 	.word	0x000022f0


	//   ....[8]....
        /*0544*/ 	.word	0x00002320


	//   ....[9]....
        /*0548*/ 	.word	0x00002bc0


	//   ....[10]....
        /*054c*/ 	.word	0x00002c90


	//   ....[11]....
        /*0550*/ 	.word	0x00003740


	//   ....[12]....
        /*0554*/ 	.word	0x000037a0


	//   ....[13]....
        /*0558*/ 	.word	0x000056e0


	//   ....[14]....
        /*055c*/ 	.word	0x00005700


	//   ....[15]....
        /*0560*/ 	.word	0x00006000


	//   ....[16]....
        /*0564*/ 	.word	0x00006170


	//   ....[17]....
        /*0568*/ 	.word	0x00006a10


	//   ....[18]....
        /*056c*/ 	.word	0x00006a80


	//   ....[19]....
        /*0570*/ 	.word	0x00009040


	//   ....[20]....
        /*0574*/ 	.word	0x00009050


	//   ....[21]....
        /*0578*/ 	.word	0x00009080


	//   ....[22]....
        /*057c*/ 	.word	0x00009090


	//   ....[23]....
        /*0580*/ 	.word	0x0000ab50


	//   ....[24]....
        /*0584*/ 	.word	0x0000ab60


	//   ....[25]....
        /*0588*/ 	.word	0x0000abe0


	//   ....[26]....
        /*058c*/ 	.word	0x0000abf0


	//   ....[27]....
        /*0590*/ 	.word	0x0000ba90


	//   ....[28]....
        /*0594*/ 	.word	0x0000baa0


	//   ....[29]....
        /*0598*/ 	.word	0x0000bab0


	//   ....[30]....
        /*059c*/ 	.word	0x0000bad0


	//   ....[31]....
        /*05a0*/ 	.word	0x0000bae0


	//   ....[32]....
        /*05a4*/ 	.word	0x0000baf0


	//   ....[33]....
        /*05a8*/ 	.word	0x0000bb00


	//   ....[34]....
        /*05ac*/ 	.word	0x0000bb20


	//   ....[35]....
        /*05b0*/ 	.word	0x0000bb30


	//   ....[36]....
        /*05b4*/ 	.word	0x0000bb40


	//   ....[37]....
        /*05b8*/ 	.word	0x0000bb50


	//   ....[38]....
        /*05bc*/ 	.word	0x0000bb60


	//   ....[39]....
        /*05c0*/ 	.word	0x0000bb70


	//   ....[40]....
        /*05c4*/ 	.word	0x0000bb90


	//   ....[41]....
        /*05c8*/ 	.word	0x0000bba0


	//   ....[42]....
        /*05cc*/ 	.word	0x0000bbb0


	//   ....[43]....
        /*05d0*/ 	.word	0x0000bbc0


	//   ....[44]....
        /*05d4*/ 	.word	0x0000bbd0


	//   ....[45]....
        /*05d8*/ 	.word	0x0000bbe0


	//   ....[46]....
        /*05dc*/ 	.word	0x0000bbf0


	//   ....[47]....
        /*05e0*/ 	.word	0x0000bc00


	//   ....[48]....
        /*05e4*/ 	.word	0x0000bc10


	//   ....[49]....
        /*05e8*/ 	.word	0x0000bc20


	//   ....[50]....
        /*05ec*/ 	.word	0x0000bc30


	//   ....[51]....
        /*05f0*/ 	.word	0x0000bc40


	//   ....[52]....
        /*05f4*/ 	.word	0x0000bc50


	//   ....[53]....
        /*05f8*/ 	.word	0x0000bc60


	//   ....[54]....
        /*05fc*/ 	.word	0x0000bc70


	//   ....[55]....
        /*0600*/ 	.word	0x0000bc90


	//   ....[56]....
        /*0604*/ 	.word	0x0000bca0


	//   ....[57]....
        /*0608*/ 	.word	0x0000bcb0


	//   ....[58]....
        /*060c*/ 	.word	0x0000bcc0


	//   ....[59]....
        /*0610*/ 	.word	0x0000bcd0


	//   ....[60]....
        /*0614*/ 	.word	0x0000bcf0


	//   ....[61]....
        /*0618*/ 	.word	0x0000bd00


	//   ....[62]....
        /*061c*/ 	.word	0x0000bd20


	//   ....[63]....
        /*0620*/ 	.word	0x0000bd30


	//   ....[64]....
        /*0624*/ 	.word	0x0000bd40


	//   ....[65]....
        /*0628*/ 	.word	0x0000bd50


	//   ....[66]....
        /*062c*/ 	.word	0x0000bd70


	//   ....[67]....
        /*0630*/ 	.word	0x0000bd80


	//   ....[68]....
        /*0634*/ 	.word	0x0000bd90


	//   ....[69]....
        /*0638*/ 	.word	0x0000bda0


	//   ....[70]....
        /*063c*/ 	.word	0x0000bdb0


	//   ....[71]....
        /*0640*/ 	.word	0x0000bdc0


	//   ....[72]....
        /*0644*/ 	.word	0x0000bdd0


	//   ....[73]....
        /*0648*/ 	.word	0x0000bde0


	//   ....[74]....
        /*064c*/ 	.word	0x0000be00


	//   ....[75]....
        /*0650*/ 	.word	0x0000be30


	//   ....[76]....
        /*0654*/ 	.word	0x0000be60


	//   ....[77]....
        /*0658*/ 	.word	0x0000be90


	//   ....[78]....
        /*065c*/ 	.word	0x0000bec0


	//   ....[79]....
        /*0660*/ 	.word	0x0000bef0


	//   ....[80]....
        /*0664*/ 	.word	0x0000bf10


	//   ....[81]....
        /*0668*/ 	.word	0x0000bf20


	//   ....[82]....
        /*066c*/ 	.word	0x0000bf30


	//   ....[83]....
        /*0670*/ 	.word	0x0000bf40


	//   ....[84]....
        /*0674*/ 	.word	0x0000bf50


	//   ....[85]....
        /*0678*/ 	.word	0x0000bf80


	//   ....[86]....
        /*067c*/ 	.word	0x0000bfb0


	//   ....[87]....
        /*0680*/ 	.word	0x0000bfe0


	//   ....[88]....
        /*0684*/ 	.word	0x0000bff0


	//   ....[89]....
        /*0688*/ 	.word	0x0000c000


	//   ....[90]....
        /*068c*/ 	.word	0x0000c010


	//   ....[91]....
        /*0690*/ 	.word	0x0000c480


	//   ....[92]....
        /*0694*/ 	.word	0x0000c4c0


	//   ....[93]....
        /*0698*/ 	.word	0x0000c500


	//   ....[94]....
        /*069c*/ 	.word	0x0000c530


	//   ....[95]....
        /*06a0*/ 	.word	0x0000c580


	//   ....[96]....
        /*06a4*/ 	.word	0x0000c5b0


	//   ....[97]....
        /*06a8*/ 	.word	0x0000cc70


	//   ....[98]....
        /*06ac*/ 	.word	0x0000cca0


	//   ....[99]....
        /*06b0*/ 	.word	0x0000d7f0


	//   ....[100]....
        /*06b4*/ 	.word	0x0000edc0


	//   ....[101]....
        /*06b8*/ 	.word	0x0000ee00


	//   ....[102]....
        /*06bc*/ 	.word	0x0000ee30


	//   ....[103]....
        /*06c0*/ 	.word	0x0000ee60


	//   ....[104]....
        /*06c4*/ 	.word	0x0000ee80


	//   ....[105]....
        /*06c8*/ 	.word	0x0000eec0


	//   ....[106]....
        /*06cc*/ 	.word	0x0000eed0


	//   ....[107]....
        /*06d0*/ 	.word	0x0000ef20


	//   ....[108]....
        /*06d4*/ 	.word	0x0000ef30


	//   ....[109]....
        /*06d8*/ 	.word	0x0000ef80


	//   ....[110]....
        /*06dc*/ 	.word	0x0000ef90


	//   ....[111]....
        /*06e0*/ 	.word	0x0000efe0


	//   ....[112]....
        /*06e4*/ 	.word	0x0000eff0


	//   ....[113]....
        /*06e8*/ 	.word	0x0000f040


	//   ....[114]....
        /*06ec*/ 	.word	0x0000f050


	//   ....[115]....
        /*06f0*/ 	.word	0x0000f0a0


	//   ....[116]....
        /*06f4*/ 	.word	0x0000f0b0


	//   ....[117]....
        /*06f8*/ 	.word	0x0000f0c0


	//   ....[118]....
        /*06fc*/ 	.word	0x0000f0d0


	//   ....[119]....
        /*0700*/ 	.word	0x0000f0e0


	//   ....[120]....
        /*0704*/ 	.word	0x0000f600


	//   ....[121]....
        /*0708*/ 	.word	0x0000f630


	//   ....[122]....
        /*070c*/ 	.word	0x0000f6c0


	//   ....[123]....
        /*0710*/ 	.word	0x0000f6f0


	//   ....[124]....
        /*0714*/ 	.word	0x0000f710


	//   ....[125]....
        /*0718*/ 	.word	0x0000f750


	//   ....[126]....
        /*071c*/ 	.word	0x0000f780


	//   ....[127]....
        /*0720*/ 	.word	0x0000f7d0


	//   ....[128]....
        /*0724*/ 	.word	0x0000f800


	//   ....[129]....
        /*0728*/ 	.word	0x0000f820


	//   ....[130]....
        /*072c*/ 	.word	0x0000f880


	//   ....[131]....
        /*0730*/ 	.word	0x0000f8a0


	//   ....[132]....
        /*0734*/ 	.word	0x0000f8f0


	//   ....[133]....
        /*0738*/ 	.word	0x0000f910


	//   ....[134]....
        /*073c*/ 	.word	0x0000f960


	//   ....[135]....
        /*0740*/ 	.word	0x0000f980


	//   ....[136]....
        /*0744*/ 	.word	0x0000f9a0


	//   ....[137]....
        /*0748*/ 	.word	0x0000f9d0


	//   ....[138]....
        /*074c*/ 	.word	0x0000f9f0


	//   ....[139]....
        /*0750*/ 	.word	0x0000fa70


	//   ....[140]....
        /*0754*/ 	.word	0x00010000


	//   ....[141]....
        /*0758*/ 	.word	0x00010030


	//   ....[142]....
        /*075c*/ 	.word	0x00010060


	//   ....[143]....
        /*0760*/ 	.word	0x00010090


	//   ....[144]....
        /*0764*/ 	.word	0x000100f0


	//   ....[145]....
        /*0768*/ 	.word	0x00010100


	//   ....[146]....
        /*076c*/ 	.word	0x00010160


	//   ....[147]....
        /*0770*/ 	.word	0x00010190


	//   ....[148]....
        /*0774*/ 	.word	0x00010200


	//   ....[149]....
        /*0778*/ 	.word	0x00010220


	//   ....[150]....
        /*077c*/ 	.word	0x00010250


	//   ....[151]....
        /*0780*/ 	.word	0x00010280


	//   ....[152]....
        /*0784*/ 	.word	0x000102c0


	//   ....[153]....
        /*0788*/ 	.word	0x000102f0


	//   ....[154]....
        /*078c*/ 	.word	0x00010320


	//   ....[155]....
        /*0790*/ 	.word	0x000103b0


	//   ....[156]....
        /*0794*/ 	.word	0x00010c30


	//   ....[157]....
        /*0798*/ 	.word	0x00010c50


	//   ....[158]....
        /*079c*/ 	.word	0x00010c60


	//   ....[159]....
        /*07a0*/ 	.word	0x00010c70


	//   ....[160]....
        /*07a4*/ 	.word	0x00010c80


	//   ....[161]....
        /*07a8*/ 	.word	0x00010cd0


	//   ....[162]....
        /*07ac*/ 	.word	0x00010cf0


	//   ....[163]....
        /*07b0*/ 	.word	0x00010d10


	//   ....[164]....
        /*07b4*/ 	.word	0x00010d20


	//   ....[165]....
        /*07b8*/ 	.word	0x00010d60


	//   ....[166]....
        /*07bc*/ 	.word	0x00010d70


	//   ....[167]....
        /*07c0*/ 	.word	0x00010db0


	//   ....[168]....
        /*07c4*/ 	.word	0x00010dc0


	//   ....[169]....
        /*07c8*/ 	.word	0x00010e00


	//   ....[170]....
        /*07cc*/ 	.word	0x00010e10


	//   ....[171]....
        /*07d0*/ 	.word	0x00010e50


	//   ....[172]....
        /*07d4*/ 	.word	0x00010e60


	//   ....[173]....
        /*07d8*/ 	.word	0x00010e70


	//   ....[174]....
        /*07dc*/ 	.word	0x00010eb0


	//   ....[175]....
        /*07e0*/ 	.word	0x00010ed0


	//   ....[176]....
        /*07e4*/ 	.word	0x000112b0


	//   ....[177]....
        /*07e8*/ 	.word	0x000112d0


	//   ....[178]....
        /*07ec*/ 	.word	0x000112f0


	//   ....[179]....
        /*07f0*/ 	.word	0x00011300


	//   ....[180]....
        /*07f4*/ 	.word	0x00011310


	//   ....[181]....
        /*07f8*/ 	.word	0x00011320


	//   ....[182]....
        /*07fc*/ 	.word	0x00011340


	//   ....[183]....
        /*0800*/ 	.word	0x00011350


	//   ....[184]....
        /*0804*/ 	.word	0x00011370


	//   ....[185]....
        /*0808*/ 	.word	0x000113a0


	//   ....[186]....
        /*080c*/ 	.word	0x000113c0


	//   ....[187]....
        /*0810*/ 	.word	0x000113f0


	//   ....[188]....
        /*0814*/ 	.word	0x00011410


	//   ....[189]....
        /*0818*/ 	.word	0x00011440


	//   ....[190]....
        /*081c*/ 	.word	0x00011460


	//   ....[191]....
        /*0820*/ 	.word	0x00011490


	//   ....[192]....
        /*0824*/ 	.word	0x000114b0


	//   ....[193]....
        /*0828*/ 	.word	0x000114d0


	//   ....[194]....
        /*082c*/ 	.word	0x000114e0


	//   ....[195]....
        /*0830*/ 	.word	0x000115a0


	//   ....[196]....
        /*0834*/ 	.word	0x00012640


	//   ....[197]....
        /*0838*/ 	.word	0x00012c00


	//   ....[198]....
        /*083c*/ 	.word	0x00012ce0


	//   ....[199]....
        /*0840*/ 	.word	0x00012dd0


	//   ....[200]....
        /*0844*/ 	.word	0x00012e30


	//   ....[201]....
        /*0848*/ 	.word	0x00012ee0


	//   ....[202]....
        /*084c*/ 	.word	0x00012f40


	//   ....[203]....
        /*0850*/ 	.word	0x00013000


	//   ....[204]....
        /*0854*/ 	.word	0x00013060


	//   ....[205]....
        /*0858*/ 	.word	0x00013120


	//   ....[206]....
        /*085c*/ 	.word	0x00013180


	//   ....[207]....
        /*0860*/ 	.word	0x00013240


	//   ....[208]....
        /*0864*/ 	.word	0x000132a0


	//   ....[209]....
        /*0868*/ 	.word	0x00013360


	//   ....[210]....
        /*086c*/ 	.word	0x000133c0


	//   ....[211]....
        /*0870*/ 	.word	0x00013480


	//   ....[212]....
        /*0874*/ 	.word	0x000134e0


	//   ....[213]....
        /*0878*/ 	.word	0x000135a0


	//   ....[214]....
        /*087c*/ 	.word	0x00013630


	//   ....[215]....
        /*0880*/ 	.word	0x000136d0


	//   ....[216]....
        /*0884*/ 	.word	0x00013750


	//   ....[217]....
        /*0888*/ 	.word	0x00013830


	//   ....[218]....
        /*088c*/ 	.word	0x00013990


	//   ....[219]....
        /*0890*/ 	.word	0x00013a60


	//   ....[220]....
        /*0894*/ 	.word	0x00013b40


	//   ....[221]....
        /*0898*/ 	.word	0x00013b90


	//   ....[222]....
        /*089c*/ 	.word	0x00013c60


	//   ....[223]....
        /*08a0*/ 	.word	0x00013cb0


	//   ....[224]....
        /*08a4*/ 	.word	0x00013da0


	//   ....[225]....
        /*08a8*/ 	.word	0x00013df0


	//   ....[226]....
        /*08ac*/ 	.word	0x00013ee0


	//   ....[227]....
        /*08b0*/ 	.word	0x00013f30


	//   ....[228]....
        /*08b4*/ 	.word	0x00013fa0


	//   ....[229]....
        /*08b8*/ 	.word	0x00014060


	//   ....[230]....
        /*08bc*/ 	.word	0x000140d0


	//   ....[231]....
        /*08c0*/ 	.word	0x00014180


	//   ....[232]....
        /*08c4*/ 	.word	0x000141f0


	//   ....[233]....
        /*08c8*/ 	.word	0x000142a0


	//   ....[234]....
        /*08cc*/ 	.word	0x00014300


	//   ....[235]....
        /*08d0*/ 	.word	0x000143c0


	//   ....[236]....
        /*08d4*/ 	.word	0x00014430


	//   ....[237]....
        /*08d8*/ 	.word	0x000144e0


	//   ....[238]....
        /*08dc*/ 	.word	0x00014570


	//   ....[239]....
        /*08e0*/ 	.word	0x000145e0


	//   ....[240]....
        /*08e4*/ 	.word	0x00014690


	//   ....[241]....
        /*08e8*/ 	.word	0x00014750


	//   ....[242]....
        /*08ec*/ 	.word	0x000147b0


	//   ....[243]....
        /*08f0*/ 	.word	0x00014890


	//   ....[244]....
        /*08f4*/ 	.word	0x00014900


	//   ....[245]....
        /*08f8*/ 	.word	0x000149d0


	//   ....[246]....
        /*08fc*/ 	.word	0x00014a30


	//   ....[247]....
        /*0900*/ 	.word	0x00014af0


	//   ....[248]....
        /*0904*/ 	.word	0x00014b50


	//   ....[249]....
        /*0908*/ 	.word	0x00014c10


	//   ....[250]....
        /*090c*/ 	.word	0x00014c70


	//   ....[251]....
        /*0910*/ 	.word	0x00014d20


	//   ....[252]....
        /*0914*/ 	.word	0x00014db0


	//   ....[253]....
        /*0918*/ 	.word	0x00014e60


	//   ....[254]....
        /*091c*/ 	.word	0x00014f90


	//   ....[255]....
        /*0920*/ 	.word	0x00015030


	//   ....[0]....
        /*0924*/ 	.word	0x00015090


	//   ....[1]....
        /*0928*/ 	.word	0x00015140


	//   ....[2]....
        /*092c*/ 	.word	0x000151d0


	//   ....[3]....
        /*0930*/ 	.word	0x00015260


	//   ....[4]....
        /*0934*/ 	.word	0x000152c0


	//   ....[5]....
        /*0938*/ 	.word	0x00015370


	//   ....[6]....
        /*093c*/ 	.word	0x000153d0


	//   ....[7]....
        /*0940*/ 	.word	0x00015480


	//   ....[8]....
        /*0944*/ 	.word	0x000154e0


	//   ....[9]....
        /*0948*/ 	.word	0x00015590


	//   ....[10]....
        /*094c*/ 	.word	0x000155f0


	//   ....[11]....
        /*0950*/ 	.word	0x000156a0


	//   ....[12]....
        /*0954*/ 	.word	0x00015700


	//   ....[13]....
        /*0958*/ 	.word	0x000157b0


	//   ....[14]....
        /*095c*/ 	.word	0x00015840


	//   ....[15]....
        /*0960*/ 	.word	0x000158d0


	//   ....[16]....
        /*0964*/ 	.word	0x00015930


	//   ....[17]....
        /*0968*/ 	.word	0x000159e0


	//   ....[18]....
        /*096c*/ 	.word	0x00015ac0


	//   ....[19]....
        /*0970*/ 	.word	0x00015b60


	//   ....[20]....
        /*0974*/ 	.word	0x00015bd0


	//   ....[21]....
        /*0978*/ 	.word	0x00015c70


	//   ....[22]....
        /*097c*/ 	.word	0x00015cd0


	//   ....[23]....
        /*0980*/ 	.word	0x00015d70


	//   ....[24]....
        /*0984*/ 	.word	0x00015dd0


	//   ....[25]....
        /*0988*/ 	.word	0x00015e80


	//   ....[26]....
        /*098c*/ 	.word	0x00015ee0


	//   ....[27]....
        /*0990*/ 	.word	0x00015f80


	//   ....[28]....
        /*0994*/ 	.word	0x00015fe0


	//   ....[29]....
        /*0998*/ 	.word	0x00016090


	//   ....[30]....
        /*099c*/ 	.word	0x00016110


	//   ....[31]....
        /*09a0*/ 	.word	0x000161a0


	//   ....[32]....
        /*09a4*/ 	.word	0x00016200


	//   ....[33]....
        /*09a8*/ 	.word	0x000162b0


	//   ....[34]....
        /*09ac*/ 	.word	0x00016340


	//   ....[35]....
        /*09b0*/ 	.word	0x000163d0


	//   ....[36]....
        /*09b4*/ 	.word	0x00016430


	//   ....[37]....
        /*09b8*/ 	.word	0x000164e0


	//----- nvinfo : EIATTR_REG_RECONFIG
	.align		4
.L_1042:
        /*09bc*/ 	.byte	0x01, 0x54
	.zero		2


	//----- nvinfo : EIATTR_SYSCALL_OFFSETS
	.align		4
        /*09c0*/ 	.byte	0x04, 0x46
        /*09c2*/ 	.short	(.L_1044 - .L_1043)


	//   ....[0]....
.L_1043:
        /*09c4*/ 	.word	0x00001640


	//   ....[1]....
        /*09c8*/ 	.word	0x0000e040


	//   ....[2]....
        /*09cc*/ 	.word	0x0000e180


	//   ....[3]....
        /*09d0*/ 	.word	0x0000e2c0


	//   ....[4]....
        /*09d4*/ 	.word	0x0000e3e0


	//   ....[5]....
        /*09d8*/ 	.word	0x0000fd70


	//----- nvinfo : EIATTR_MBARRIER_INSTR_OFFSETS
	.align		4
.L_1044:
        /*09dc*/ 	.byte	0x04, 0x39
        /*09de*/ 	.short	(.L_1046 - .L_1045)


	//   ....[0]....
.L_1045:
        /*09e0*/ 	.word	0x00000180
        /*09e4*/ 	.word	0x000000ff
        /*09e8*/ 	.word	0x00022800
        /*09ec*/ 	.short	0x0100
        /*09ee*/ 	.byte	0x08
	.zero		1


	//   ....[1]....
        /*09f0*/ 	.word	0x00000190
        /*09f4*/ 	.word	0x000000ff
        /*09f8*/ 	.word	0x00022820
        /*09fc*/ 	.short	0x0100
        /*09fe*/ 	.byte	0x08
	.zero		1


	//   ....[2]....
        /*0a00*/ 	.word	0x00000280
        /*0a04*/ 	.word	0x000000ff
        /*0a08*/ 	.word	0x00022830
        /*0a0c*/ 	.short	0x0100
        /*0a0e*/ 	.byte	0x08
	.zero		1


	//   ....[3]....
        /*0a10*/ 	.word	0x00000290
        /*0a14*/ 	.word	0x000000ff
        /*0a18*/ 	.word	0x00022840
        /*0a1c*/ 	.short	0x0100
        /*0a1e*/ 	.byte	0x08
	.zero		1


	//   ....[4]....
        /*0a20*/ 	.word	0x000002a0
        /*0a24*/ 	.word	0x000000ff
        /*0a28*/ 	.word	0x00022838
        /*0a2c*/ 	.short	0x0100
        /*0a2e*/ 	.byte	0x08
	.zero		1


	//   ....[5]....
        /*0a30*/ 	.word	0x000002b0
        /*0a34*/ 	.word	0x000000ff
        /*0a38*/ 	.word	0x00022848
        /*0a3c*/ 	.short	0x0100
        /*0a3e*/ 	.byte	0x08
	.zero		1


	//   ....[6]....
        /*0a40*/ 	.word	0x000003e0
        /*0a44*/ 	.word	0x000000ff
        /*0a48*/ 	.word	0x00022850
        /*0a4c*/ 	.short	0x0100
        /*0a4e*/ 	.byte	0x08
	.zero		1


	//   ....[7]....
        /*0a50*/ 	.word	0x000003f0
        /*0a54*/ 	.word	0x000000ff
        /*0a58*/ 	.word	0x00022860
        /*0a5c*/ 	.short	0x0100
        /*0a5e*/ 	.byte	0x08
	.zero		1


	//   ....[8]....
        /*0a60*/ 	.word	0x00000400
        /*0a64*/ 	.word	0x000000ff
        /*0a68*/ 	.word	0x00022858
        /*0a6c*/ 	.short	0x0100
        /*0a6e*/ 	.byte	0x08
	.zero		1


	//   ....[9]....
        /*0a70*/ 	.word	0x00000410
        /*0a74*/ 	.word	0x000000ff
        /*0a78*/ 	.word	0x00022868
        /*0a7c*/ 	.short	0x0100
        /*0a7e*/ 	.byte	0x08
	.zero		1


	//   ....[10]....
        /*0a80*/ 	.word	0x00000500
        /*0a84*/ 	.word	0x000000ff
        /*0a88*/ 	.word	0x00022870
        /*0a8c*/ 	.short	0x0100
        /*0a8e*/ 	.byte	0x06
	.zero		1


	//   ....[11]....
        /*0a90*/ 	.word	0x00000510
        /*0a94*/ 	.word	0x000000ff
        /*0a98*/ 	.word	0x00022880
        /*0a9c*/ 	.short	0x0100
        /*0a9e*/ 	.byte	0x06
	.zero		1


	//   ....[12]....
        /*0aa0*/ 	.word	0x00000520
        /*0aa4*/ 	.word	0x000000ff
        /*0aa8*/ 	.word	0x00022878
        /*0aac*/ 	.short	0x0100
        /*0aae*/ 	.byte	0x06
	.zero		1


	//   ....[13]....
        /*0ab0*/ 	.word	0x00000530
        /*0ab4*/ 	.word	0x000000ff
        /*0ab8*/ 	.word	0x00022888
        /*0abc*/ 	.short	0x0100
        /*0abe*/ 	.byte	0x06
	.zero		1


	//   ....[14]....
        /*0ac0*/ 	.word	0x00000660
        /*0ac4*/ 	.word	0x000000ff
        /*0ac8*/ 	.word	0x00022890
        /*0acc*/ 	.short	0x0100
        /*0ace*/ 	.byte	0x08
	.zero		1


	//   ....[15]....
        /*0ad0*/ 	.word	0x00000670
        /*0ad4*/ 	.word	0x000000ff
        /*0ad8*/ 	.word	0x000228a0
        /*0adc*/ 	.short	0x0100
        /*0ade*/ 	.byte	0x08
	.zero		1


	//   ....[16]....
        /*0ae0*/ 	.word	0x00000680
        /*0ae4*/ 	.word	0x000000ff
        /*0ae8*/ 	.word	0x00022898
        /*0aec*/ 	.short	0x0100
        /*0aee*/ 	.byte	0x08
	.zero		1


	//   ....[17]....
        /*0af0*/ 	.word	0x00000690
        /*0af4*/ 	.word	0x000000ff
        /*0af8*/ 	.word	0x000228a8
        /*0afc*/ 	.short	0x0100
        /*0afe*/ 	.byte	0x08
	.zero		1


	//   ....[18]....
        /*0b00*/ 	.word	0x000007d0
        /*0b04*/ 	.word	0x000000ff
        /*0b08*/ 	.word	0x000228b0
        /*0b0c*/ 	.short	0x0100
        /*0b0e*/ 	.byte	0x08
	.zero		1


	//   ....[19]....
        /*0b10*/ 	.word	0x000007e0
        /*0b14*/ 	.word	0x000000ff
        /*0b18*/ 	.word	0x000228c0
        /*0b1c*/ 	.short	0x0100
        /*0b1e*/ 	.byte	0x08
	.zero		1


	//   ....[20]....
        /*0b20*/ 	.word	0x000007f0
        /*0b24*/ 	.word	0x000000ff
        /*0b28*/ 	.word	0x000228b8
        /*0b2c*/ 	.short	0x0100
        /*0b2e*/ 	.byte	0x08
	.zero		1


	//   ....[21]....
        /*0b30*/ 	.word	0x00000800
        /*0b34*/ 	.word	0x000000ff
        /*0b38*/ 	.word	0x000228c8
        /*0b3c*/ 	.short	0x0100
        /*0b3e*/ 	.byte	0x08
	.zero		1


	//   ....[22]....
        /*0b40*/ 	.word	0x00001660
        /*0b44*/ 	.word	0x000000ff
        /*0b48*/ 	.word	0x00022800
        /*0b4c*/ 	.short	0x010a
        /*0b4e*/ 	.byte	0x29
	.zero		1


	//   ....[23]....
        /*0b50*/ 	.word	0x000016d0
        /*0b54*/ 	.word	0x000000ff
        /*0b58*/ 	.word	0x00022830
        /*0b5c*/ 	.short	0x010a
        /*0b5e*/ 	.byte	0x29
	.zero		1


	//   ....[24]....
        /*0b60*/ 	.word	0x00001730
        /*0b64*/ 	.word	0x000000ff
        /*0b68*/ 	.word	0x00022830
        /*0b6c*/ 	.short	0x010a
        /*0b6e*/ 	.byte	0x29
	.zero		1


	//   ....[25]....
        /*0b70*/ 	.word	0x00002210
        /*0b74*/ 	.word	0x000000ff
        /*0b78*/ 	.word	0x00000000
        /*0b7c*/ 	.short	0x0101
        /*0b7e*/ 	.byte	0x0a
	.zero		1


	//   ....[26]....
        /*0b80*/ 	.word	0x00004ac0
        /*0b84*/ 	.word	0x000000ff
        /*0b88*/ 	.word	0x00022830
        /*0b8c*/ 	.short	0x010a
        /*0b8e*/ 	.byte	0x06
	.zero		1


	//   ....[27]....
        /*0b90*/ 	.word	0x00004b00
        /*0b94*/ 	.word	0x000000ff
        /*0b98*/ 	.word	0x00022830
        /*0b9c*/ 	.short	0x010a
        /*0b9e*/ 	.byte	0x06
	.zero		1


	//   ....[28]....
        /*0ba0*/ 	.word	0x000053b0
        /*0ba4*/ 	.word	0x000000ff
        /*0ba8*/ 	.word	0x00022850
        /*0bac*/ 	.short	0x010a
        /*0bae*/ 	.byte	0x06
	.zero		1


	//   ....[29]....
        /*0bb0*/ 	.word	0x000053f0
        /*0bb4*/ 	.word	0x000000ff
        /*0bb8*/ 	.word	0x00022850
        /*0bbc*/ 	.short	0x010a
        /*0bbe*/ 	.byte	0x06
	.zero		1


	//   ....[30]....
        /*0bc0*/ 	.word	0x00005760
        /*0bc4*/ 	.word	0x000000ff
        /*0bc8*/ 	.word	0x00000000
        /*0bcc*/ 	.short	0x0101
        /*0bce*/ 	.byte	0x06
	.zero		1


	//   ....[31]....
        /*0bd0*/ 	.word	0x00007870
        /*0bd4*/ 	.word	0x000000ff
        /*0bd8*/ 	.word	0x00000000
        /*0bdc*/ 	.short	0x0101
        /*0bde*/ 	.byte	0x06
	.zero		1


	//   ....[32]....
        /*0be0*/ 	.word	0x00007fd0
        /*0be4*/ 	.word	0x000000ff
        /*0be8*/ 	.word	0x00022830
        /*0bec*/ 	.short	0x010a
        /*0bee*/ 	.byte	0x06
	.zero		1


	//   ....[33]....
        /*0bf0*/ 	.word	0x00008010
        /*0bf4*/ 	.word	0x000000ff
        /*0bf8*/ 	.word	0x00022830
        /*0bfc*/ 	.short	0x010a
        /*0bfe*/ 	.byte	0x06
	.zero		1


	//   ....[34]....
        /*0c00*/ 	.word	0x00008880
        /*0c04*/ 	.word	0x000000ff
        /*0c08*/ 	.word	0x00022850
        /*0c0c*/ 	.short	0x010a
        /*0c0e*/ 	.byte	0x06
	.zero		1


	//   ....[35]....
        /*0c10*/ 	.word	0x000088c0
        /*0c14*/ 	.word	0x000000ff
        /*0c18*/ 	.word	0x00022850
        /*0c1c*/ 	.short	0x010a
        /*0c1e*/ 	.byte	0x06
	.zero		1


	//   ....[36]....
        /*0c20*/ 	.word	0x00008be0
        /*0c24*/ 	.word	0x000000ff
        /*0c28*/ 	.word	0x00000000
        /*0c2c*/ 	.short	0x0101
        /*0c2e*/ 	.byte	0x06
	.zero		1


	//   ....[37]....
        /*0c30*/ 	.word	0x0000a1b0
        /*0c34*/ 	.word	0x000000ff
        /*0c38*/ 	.word	0x00000000
        /*0c3c*/ 	.short	0x0101
        /*0c3e*/ 	.byte	0x06
	.zero		1


	//   ....[38]....
        /*0c40*/ 	.word	0x0000a810
        /*0c44*/ 	.word	0x000000ff
        /*0c48*/ 	.word	0x00022850
        /*0c4c*/ 	.short	0x010a
        /*0c4e*/ 	.byte	0x09
	.zero		1


	//   ....[39]....
        /*0c50*/ 	.word	0x0000a850
        /*0c54*/ 	.word	0x000000ff
        /*0c58*/ 	.word	0x00022850
        /*0c5c*/ 	.short	0x010a
        /*0c5e*/ 	.byte	0x09
	.zero		1


	//   ....[40]....
        /*0c60*/ 	.word	0x0000aed0
        /*0c64*/ 	.word	0x000000ff
        /*0c68*/ 	.word	0x00000000
        /*0c6c*/ 	.short	0x0101
        /*0c6e*/ 	.byte	0x04
	.zero		1


	//   ....[41]....
        /*0c70*/ 	.word	0x0000c570
        /*0c74*/ 	.word	0x000000ff
        /*0c78*/ 	.word	0x00000000
        /*0c7c*/ 	.short	0x0101
        /*0c7e*/ 	.byte	0x04
	.zero		1


	//   ....[42]....
        /*0c80*/ 	.word	0x0000ea70
        /*0c84*/ 	.word	0x000000ff
        /*0c88*/ 	.word	0x00022880
        /*0c8c*/ 	.short	0x010a
        /*0c8e*/ 	.byte	0x2c
	.zero		1


	//   ....[43]....
        /*0c90*/ 	.word	0x0000f2d0
        /*0c94*/ 	.word	0x000000ff
        /*0c98*/ 	.word	0x00022870
        /*0c9c*/ 	.short	0x0107
        /*0c9e*/ 	.byte	0x2c
	.zero		1


	//   ....[44]....
        /*0ca0*/ 	.word	0x0000f360
        /*0ca4*/ 	.word	0x000000ff
        /*0ca8*/ 	.word	0x00022870
        /*0cac*/ 	.short	0x0101
        /*0cae*/ 	.byte	0x2c
	.zero		1


	//   ....[45]....
        /*0cb0*/ 	.word	0x0000f390
        /*0cb4*/ 	.word	0x000000ff
        /*0cb8*/ 	.word	0x00022840
        /*0cbc*/ 	.short	0x010a
        /*0cbe*/ 	.byte	0x2c
	.zero		1


	//   ....[46]....
        /*0cc0*/ 	.word	0x0000fb10
        /*0cc4*/ 	.word	0x000000ff
        /*0cc8*/ 	.word	0x00022830
        /*0ccc*/ 	.short	0x0107
        /*0cce*/ 	.byte	0x2c
	.zero		1


	//   ....[47]....
        /*0cd0*/ 	.word	0x0000fba0
        /*0cd4*/ 	.word	0x000000ff
        /*0cd8*/ 	.word	0x00022830
        /*0cdc*/ 	.short	0x0101
        /*0cde*/ 	.byte	0x2c
	.zero		1


	//   ....[48]....
        /*0ce0*/ 	.word	0x00010470
        /*0ce4*/ 	.word	0x000000ff
        /*0ce8*/ 	.word	0x00022800
        /*0cec*/ 	.short	0x0107
        /*0cee*/ 	.byte	0x2c
	.zero		1


	//   ....[49]....
        /*0cf0*/ 	.word	0x000104b0
        /*0cf4*/ 	.word	0x000000ff
        /*0cf8*/ 	.word	0x00022800
        /*0cfc*/ 	.short	0x0101
        /*0cfe*/ 	.byte	0x2c
	.zero		1


	//   ....[50]....
        /*0d00*/ 	.word	0x000104c0
        /*0d04*/ 	.word	0x000000ff
        /*0d08*/ 	.word	0x00022820
        /*0d0c*/ 	.short	0x010a
        /*0d0e*/ 	.byte	0x2c
	.zero		1


	//   ....[51]....
        /*0d10*/ 	.word	0x00010950
        /*0d14*/ 	.word	0x00000003
        /*0d18*/ 	.word	0x00022880
        /*0d1c*/ 	.short	0x010a
        /*0d1e*/ 	.byte	0x3f
	.zero		1


	//   ....[52]....
        /*0d20*/ 	.word	0x00010fa0
        /*0d24*/ 	.word	0x00000003
        /*0d28*/ 	.word	0x00022870
        /*0d2c*/ 	.short	0x0107
        /*0d2e*/ 	.byte	0x3f
	.zero		1


	//   ....[53]....
        /*0d30*/ 	.word	0x00011030
        /*0d34*/ 	.word	0x00000003
        /*0d38*/ 	.word	0x00022870
        /*0d3c*/ 	.short	0x0101
        /*0d3e*/ 	.byte	0x3f
	.zero		1


	//   ....[54]....
        /*0d40*/ 	.word	0x00011060
        /*0d44*/ 	.word	0x00000003
        /*0d48*/ 	.word	0x00022840
        /*0d4c*/ 	.short	0x010a
        /*0d4e*/ 	.byte	0x3f
	.zero		1


	//   ....[55]....
        /*0d50*/ 	.word	0x00011630
        /*0d54*/ 	.word	0x00000003
        /*0d58*/ 	.word	0x00022830
        /*0d5c*/ 	.short	0x0107
        /*0d5e*/ 	.byte	0x3f
	.zero		1


	//   ....[56]....
        /*0d60*/ 	.word	0x000116d0
        /*0d64*/ 	.word	0x00000003
        /*0d68*/ 	.word	0x00022830
        /*0d6c*/ 	.short	0x0101
        /*0d6e*/ 	.byte	0x3f
	.zero		1


	//   ....[57]....
        /*0d70*/ 	.word	0x00011750
        /*0d74*/ 	.word	0x00000006
        /*0d78*/ 	.word	0x00022870
        /*0d7c*/ 	.short	0x010a
        /*0d7e*/ 	.byte	0x3f
	.zero		1


	//   ....[58]....
        /*0d80*/ 	.word	0x000117e0
        /*0d84*/ 	.word	0x00000006
        /*0d88*/ 	.word	0x00022860
        /*0d8c*/ 	.short	0x010a
        /*0d8e*/ 	.byte	0x3f
	.zero		1


	//   ....[59]....
        /*0d90*/ 	.word	0x00011d50
        /*0d94*/ 	.word	0x00000006
        /*0d98*/ 	.word	0x00022850
        /*0d9c*/ 	.short	0x0101
        /*0d9e*/ 	.byte	0x3f
	.zero		1


	//   ....[60]....
        /*0da0*/ 	.word	0x00011df0
        /*0da4*/ 	.word	0x00000006
        /*0da8*/ 	.word	0x00000000
        /*0dac*/ 	.short	0x0101
        /*0dae*/ 	.byte	0x3f
	.zero		1


	//   ....[61]....
        /*0db0*/ 	.word	0x00011ec0
        /*0db4*/ 	.word	0x00000010
        /*0db8*/ 	.word	0x00022870
        /*0dbc*/ 	.short	0x010a
        /*0dbe*/ 	.byte	0x3f
	.zero		1


	//   ....[62]....
        /*0dc0*/ 	.word	0x00011f70
        /*0dc4*/ 	.word	0x00000010
        /*0dc8*/ 	.word	0x00022860
        /*0dcc*/ 	.short	0x010a
        /*0dce*/ 	.byte	0x3f
	.zero		1


	//   ....[63]....
        /*0dd0*/ 	.word	0x000124d0
        /*0dd4*/ 	.word	0x00000010
        /*0dd8*/ 	.word	0x00022850
        /*0ddc*/ 	.short	0x0101
        /*0dde*/ 	.byte	0x3f
	.zero		1


	//   ....[64]....
        /*0de0*/ 	.word	0x00012560
        /*0de4*/ 	.word	0x00000010
        /*0de8*/ 	.word	0x00000000
        /*0dec*/ 	.short	0x0101
        /*0dee*/ 	.byte	0x3f
	.zero		1


	//   ....[65]....
        /*0df0*/ 	.word	0x000125f0
        /*0df4*/ 	.word	0x00000005
        /*0df8*/ 	.word	0x00022820
        /*0dfc*/ 	.short	0x010a
        /*0dfe*/ 	.byte	0x3f
	.zero		1


	//   ....[66]....
        /*0e00*/ 	.word	0x00012710
        /*0e04*/ 	.word	0x00000004
        /*0e08*/ 	.word	0x00022840
        /*0e0c*/ 	.short	0x010a
        /*0e0e*/ 	.byte	0x3f
	.zero		1


	//   ....[67]....
        /*0e10*/ 	.word	0x000127b0
        /*0e14*/ 	.word	0x00000005
        /*0e18*/ 	.word	0x00022840
        /*0e1c*/ 	.short	0x010a
        /*0e1e*/ 	.byte	0x3f
	.zero		1


	//   ....[68]....
        /*0e20*/ 	.word	0x000127f0
        /*0e24*/ 	.word	0x00000004
        /*0e28*/ 	.word	0x00022860
        /*0e2c*/ 	.short	0x010a
        /*0e2e*/ 	.byte	0x3f
	.zero		1


	//   ....[69]....
        /*0e30*/ 	.word	0x00012830
        /*0e34*/ 	.word	0x00000005
        /*0e38*/ 	.word	0x00022860
        /*0e3c*/ 	.short	0x010a
        /*0e3e*/ 	.byte	0x3f
	.zero		1


	//   ....[70]....
        /*0e40*/ 	.word	0x00012870
        /*0e44*/ 	.word	0x00000004
        /*0e48*/ 	.word	0x00022880
        /*0e4c*/ 	.short	0x010a
        /*0e4e*/ 	.byte	0x3f
	.zero		1


	//   ....[71]....
        /*0e50*/ 	.word	0x000128b0
        /*0e54*/ 	.word	0x00000005
        /*0e58*/ 	.word	0x00022880
        /*0e5c*/ 	.short	0x010a
        /*0e5e*/ 	.byte	0x3f
	.zero		1


	//   ....[72]....
        /*0e60*/ 	.word	0x00012920
        /*0e64*/ 	.word	0x00000003
        /*0e68*/ 	.word	0x00022800
        /*0e6c*/ 	.short	0x010a
        /*0e6e*/ 	.byte	0x3f
	.zero		1


	//   ....[73]....
        /*0e70*/ 	.word	0x00012980
        /*0e74*/ 	.word	0x00000005
        /*0e78*/ 	.word	0x00022830
        /*0e7c*/ 	.short	0x010a
        /*0e7e*/ 	.byte	0x3f
	.zero		1


	//   ....[74]....
        /*0e80*/ 	.word	0x000129e0
        /*0e84*/ 	.word	0x00000008
        /*0e88*/ 	.word	0x00022830
        /*0e8c*/ 	.short	0x010a
        /*0e8e*/ 	.byte	0x3f
	.zero		1


	//   ....[75]....
        /*0e90*/ 	.word	0x00012a40
        /*0e94*/ 	.word	0x00000008
        /*0e98*/ 	.word	0x00022850
        /*0e9c*/ 	.short	0x010a
        /*0e9e*/ 	.byte	0x3f
	.zero		1


	//   ....[76]....
        /*0ea0*/ 	.word	0x00012aa0
        /*0ea4*/ 	.word	0x00000008
        /*0ea8*/ 	.word	0x00022830
        /*0eac*/ 	.short	0x010a
        /*0eae*/ 	.byte	0x3f
	.zero		1


	//   ....[77]....
        /*0eb0*/ 	.word	0x00012b00
        /*0eb4*/ 	.word	0x00000008
        /*0eb8*/ 	.word	0x00022850
        /*0ebc*/ 	.short	0x010a
        /*0ebe*/ 	.byte	0x3f
	.zero		1


	//   ....[78]....
        /*0ec0*/ 	.word	0x00012b60
        /*0ec4*/ 	.word	0x00000003
        /*0ec8*/ 	.word	0x00022850
        /*0ecc*/ 	.short	0x010a
        /*0ece*/ 	.byte	0x3f
	.zero		1


	//   ....[79]....
        /*0ed0*/ 	.word	0x00012c30
        /*0ed4*/ 	.word	0x00000019
        /*0ed8*/ 	.word	0x00022880
        /*0edc*/ 	.short	0x010a
        /*0ede*/ 	.byte	0x3f
	.zero		1


	//   ....[80]....
        /*0ee0*/ 	.word	0x000138e0
        /*0ee4*/ 	.word	0x00000019
        /*0ee8*/ 	.word	0x00022840
        /*0eec*/ 	.short	0x010a
        /*0eee*/ 	.byte	0x3f
	.zero		1


	//   ....[81]....
        /*0ef0*/ 	.word	0x00014e90
        /*0ef4*/ 	.word	0x00000019
        /*0ef8*/ 	.word	0x00022820
        /*0efc*/ 	.short	0x010a
        /*0efe*/ 	.byte	0x3f
	.zero		1


	//   ....[82]....
        /*0f00*/ 	.word	0x00014ee0
        /*0f04*/ 	.word	0x00000003
        /*0f08*/ 	.word	0x00022880
        /*0f0c*/ 	.short	0x010a
        /*0f0e*/ 	.byte	0x3f
	.zero		1


	//   ....[83]....
        /*0f10*/ 	.word	0x00015a10
        /*0f14*/ 	.word	0x00000003
        /*0f18*/ 	.word	0x00022840
        /*0f1c*/ 	.short	0x010a
        /*0f1e*/ 	.byte	0x3f
	.zero		1


	//   ....[84]....
        /*0f20*/ 	.word	0x00016510
        /*0f24*/ 	.word	0x00000006
        /*0f28*/ 	.word	0x00022870
        /*0f2c*/ 	.short	0x010a
        /*0f2e*/ 	.byte	0x3f
	.zero		1


	//   ....[85]....
        /*0f30*/ 	.word	0x00016560
        /*0f34*/ 	.word	0x00000006
        /*0f38*/ 	.word	0x00022860
        /*0f3c*/ 	.short	0x010a
        /*0f3e*/ 	.byte	0x3f
	.zero		1


	//   ....[86]....
        /*0f40*/ 	.word	0x000165b0
        /*0f44*/ 	.word	0x00000010
        /*0f48*/ 	.word	0x00022870
        /*0f4c*/ 	.short	0x010a
        /*0f4e*/ 	.byte	0x3f
	.zero		1


	//   ....[87]....
        /*0f50*/ 	.word	0x00016600
        /*0f54*/ 	.word	0x00000010
        /*0f58*/ 	.word	0x00022860
        /*0f5c*/ 	.short	0x010a
        /*0f5e*/ 	.byte	0x3f
	.zero		1


	//   ....[88]....
        /*0f60*/ 	.word	0x00016650
        /*0f64*/ 	.word	0x00000005
        /*0f68*/ 	.word	0x00022820
        /*0f6c*/ 	.short	0x010a
        /*0f6e*/ 	.byte	0x3f
	.zero		1


	//   ....[89]....
        /*0f70*/ 	.word	0x000166a0
        /*0f74*/ 	.word	0x00000004
        /*0f78*/ 	.word	0x00022840
        /*0f7c*/ 	.short	0x010a
        /*0f7e*/ 	.byte	0x3f
	.zero		1


	//   ....[90]....
        /*0f80*/ 	.word	0x000166f0
        /*0f84*/ 	.word	0x00000005
        /*0f88*/ 	.word	0x00022840
        /*0f8c*/ 	.short	0x010a
        /*0f8e*/ 	.byte	0x3f
	.zero		1


	//   ....[91]....
        /*0f90*/ 	.word	0x00016740
        /*0f94*/ 	.word	0x00000004
        /*0f98*/ 	.word	0x00022860
        /*0f9c*/ 	.short	0x010a
        /*0f9e*/ 	.byte	0x3f
	.zero		1


	//   ....[92]....
        /*0fa0*/ 	.word	0x00016790
        /*0fa4*/ 	.word	0x00000005
        /*0fa8*/ 	.word	0x00022860
        /*0fac*/ 	.short	0x010a
        /*0fae*/ 	.byte	0x3f
	.zero		1


	//   ....[93]....
        /*0fb0*/ 	.word	0x000167e0
        /*0fb4*/ 	.word	0x00000004
        /*0fb8*/ 	.word	0x00022880
        /*0fbc*/ 	.short	0x010a
        /*0fbe*/ 	.byte	0x3f
	.zero		1


	//----- nvinfo : EIATTR_NUM_MBARRIERS
	.align		4
.L_1046:
        /*0fc0*/ 	.byte	0x03, 0x38
        /*0fc2*/ 	.short	0x0016


	//----- nvinfo : EIATTR_EXIT_INSTR_OFFSETS
	.align		4
        /*0fc4*/ 	.byte	0x04, 0x1c
        /*0fc6*/ 	.short	(.L_1048 - .L_1047)


	//   ....[0]....
.L_1047:
        /*0fc8*/ 	.word	0x00012900


	//----- nvinfo : EIATTR_MAX_THREADS
	.align		4
.L_1048:
        /*0fcc*/ 	.byte	0x04, 0x05
        /*0fce*/ 	.short	(.L_1050 - .L_1049)
.L_1049:
        /*0fd0*/ 	.word	0x00000180
        /*0fd4*/ 	.word	0x00000001
        /*0fd8*/ 	.word	0x00000001


	//----- nvinfo : EIATTR_CRS_STACK_SIZE
	.align		4
.L_1050:
        /*0fdc*/ 	.byte	0x04, 0x1e
        /*0fde*/ 	.short	(.L_1052 - .L_1051)
.L_1051:
        /*0fe0*/ 	.word	0x00000000


	//----- nvinfo : EIATTR_CBANK_PARAM_SIZE
	.align		4
.L_1052:
        /*0fe4*/ 	.byte	0x03, 0x19
        /*0fe6*/ 	.short	0x0a70


	//----- nvinfo : EIATTR_PARAM_CBANK
	.align		4
        /*0fe8*/ 	.byte	0x04, 0x0a
        /*0fea*/ 	.short	(.L_1054 - .L_1053)
	.align		4
.L_1053:
        /*0fec*/ 	.word	index@(.nv.constant0._ZN7cutlass13device_kernelIN5flash11enable_sm90INS1_16FlashAttnFwdSm90INS1_25CollectiveMainloopFwdSm90ILi2EN4cute5tupleIJNS5_1CILi1EEES8_S8_EEENS6_IJNS7_ILi128EEENS7_ILi160EEESA_EEELi128ENS_12float_e4m3_tEfNS_4arch4Sm90ELb1ELb0ELb0ELb0ELb1ELb0ELb0ELb1ELb1ELb1ELb1ELb0EEENS1_21CollectiveEpilogueFwdINS6_IJSA_SA_SB_EEES9_NS_10bfloat16_tESF_Li256ELb0ELb1ELb1ELb1EEENS1_19SingleTileSchedulerILb0ELb1ELb1ELi128EEEEEEEEEvNT_6ParamsE)
        /*0ff0*/ 	.short	0x0210
        /*0ff2*/ 	.short	0x0a70


	//----- nvinfo : EIATTR_SW_WAR
	.align		4
.L_1054:
        /*0ff4*/ 	.byte	0x04, 0x36
        /*0ff6*/ 	.short	(.L_1056 - .L_1055)
.L_1055:
        /*0ff8*/ 	.word	0x00000008
.L_1056:


//--------------------- .nv.info._ZN7cutlass13device_kernelIN5flash11enable_sm90INS1_16FlashAttnFwdSm90INS1_25CollectiveMainloopFwdSm90ILi2EN4cute5tupleIJNS5_1CILi1EEES8_S8_EEENS6_IJNS7_ILi128EEENS7_ILi160EEESA_EEELi128ENS_12float_e4m3_tEfNS_4arch4Sm90ELb1ELb0ELb0ELb1ELb1ELb0ELb0ELb1ELb1ELb1ELb1ELb0EEENS1_21CollectiveEpilogueFwdINS6_IJSA_SA_SB_EEES9_NS_10bfloat16_tESF_Li256ELb1ELb1ELb1ELb1EEENS1_36VarlenDynamicPersistentTileSchedulerILi128ELi160ELi256ELi128ELb1ELb1ELb1ELb1ELb1ELb1EEEEEEEEEvNT_6ParamsE --------------------------
	.section	.nv.info._ZN7cutlass13device_kernelIN5flash11enable_sm90INS1_16FlashAttnFwdSm90INS1_25CollectiveMainloopFwdSm90ILi2EN4cute5tupleIJNS5_1CILi1EEES8_S8_EEENS6_IJNS7_ILi128EEENS7_ILi160EEESA_EEELi128ENS_12float_e4m3_tEfNS_4arch4Sm90ELb1ELb0ELb0ELb1ELb1ELb0ELb0ELb1ELb1ELb1ELb1ELb0EEENS1_21CollectiveEpilogueFwdINS6_IJSA_SA_SB_EEES9_NS_10bfloat16_tESF_Li256ELb1ELb1ELb1ELb1EEENS1_36VarlenDynamicPersistentTileSchedulerILi128ELi160ELi256ELi128ELb1ELb1ELb1ELb1ELb1ELb1EEEEEEEEEvNT_6ParamsE,"",@"SHT_CUDA_INFO"
	.sectionflags	@""
	.align	4


	//----- nvinfo : EIATTR_CUDA_API_VERSION
	.align		4
        /*0000*/ 	.byte	0x04, 0x37
        /*0002*/ 	.short	(.L_1058 - .L_1057)
.L_1057:
        /*0004*/ 	.word	0x00000082


	//----- nvinfo : EIATTR_KPARAM_INFO
	.align		4
.L_1058:
        /*0008*/ 	.byte	0x04, 0x17
        /*000a*/ 	.short	(.L_1060 - .L_1059)
.L_1059:
        /*000c*/ 	.word	0x00000000
        /*0010*/ 	.short	0x0000
        /*0012*/ 	.short	0x0070
        /*0014*/ 	.byte	0x00, 0xf0, 0x01, 0x2a


	//----- nvinfo : EIATTR_SPARSE_MMA_MASK
	.align		4
.L_1060:
        /*0018*/ 	.byte	0x03, 0x50
        /*001a*/ 	.short	0x0000


	//----- nvinfo : EIATTR_MAXREG_COUNT
	.align		4
        /*001c*/ 	.byte	0x03, 0x1b
        /*001e*/ 	.short	0x00a8


	//----- nvinfo : EIATTR_NUM_BARRIERS
	.align		4
        /*0020*/ 	.byte	0x02, 0x4c
        /*0022*/ 	.byte	0x10
	.zero		1


	//----- nvinfo : EIATTR_EXTERNS
	.align		4
        /*0024*/ 	.byte	0x04, 0x0f
        /*0026*/ 	.short	(.L_1062 - .L_1061)


	//   ....[0]....
	.align		4
.L_1061:
        /*0028*/ 	.word	index@(__assertfail)


	//----- nvinfo : EIATTR_ANNOTATIONS
	.align		4
.L_1062:
        /*002c*/ 	.byte	0x04, 0x55
        /*002e*/ 	.short	(.L_1064 - .L_1063)


	//   ....[0]....
.L_1063:
        /* <DEDUP_REMOVED lines=30> */


	//----- nvinfo : EIATTR_MERCURY_ISA_VERSION
	.align		4
.L_1064:
        /*0200*/ 	.byte	0x03, 0x5f
        /*0202*/ 	.short	0x0101


	//----- nvinfo : EIATTR_UNUSED_LOAD_BYTE_OFFSET
	.align		4
        /*0204*/ 	.byte	0x04, 0x44
        /*0206*/ 	.short	(.L_1066 - .L_1065)


	//   ....[0]....
.L_1065:
        /*0208*/ 	.word	0x00000980
        /*020c*/ 	.word	0x0000fff0


	//   ....[1]....
        /*0210*/ 	.word	0x0000b8d0
        /*0214*/ 	.word	0x0000fff0


	//----- nvinfo : EIATTR_INT_WARP_WIDE_INSTR_OFFSETS
	.align		4
.L_1066:
        /*0218*/ 	.byte	0x04, 0x31
        /*021a*/ 	.short	(.L_1068 - .L_1067)


	//   ....[0]....
.L_1067:
        /*021c*/ 	.word	0x000000c0


	//   ....[1]....
        /*0220*/ 	.word	0x000000d0


	//   ....[2]....
        /*0224*/ 	.word	0x00000170


	//   ....[3]....
        /*0228*/ 	.word	0x00011040


	//   ....[4]....
        /*022c*/ 	.word	0x000110d0


	//   ....[5]....
        /*0230*/ 	.word	0x000152b0


	//   ....[6]....
        /*0234*/ 	.word	0x00015340


	//----- nvinfo : EIATTR_COOP_GROUP_MASK_REGIDS
	.align		4
.L_1068:
        /*0238*/ 	.byte	0x04, 0x29
        /*023a*/ 	.short	(.L_1070 - .L_1069)


	//   ....[0]....
.L_1069:
        /*023c*/ 	.word	0xffffffff


	//   ....[1]....
        /*0240*/ 	.word	0xffffffff


	//   ....[2]....
        /*0244*/ 	.word	0xffffffff


	//   ....[3]....
        /*0248*/ 	.word	0xffffffff


	//   ....[4]....
        /*024c*/ 	.word	0xffffffff


	//   ....[5]....
        /*0250*/ 	.word	0xffffffff


	//   ....[6]....
        /*0254*/ 	.word	0xffffffff


	//   ....[7]....
        /*0258*/ 	.word	0xffffffff


	//   ....[8]....
        /*025c*/ 	.word	0xffffffff


	//   ....[9]....
        /*0260*/ 	.word	0xffffffff


	//   ....[10]....
        /*0264*/ 	.word	0xffffffff


	//   ....[11]....
        /*0268*/ 	.word	0xffffffff


	//   ....[12]....
        /*026c*/ 	.word	0xffffffff


	//   ....[13]....
        /*0270*/ 	.word	0xffffffff


	//   ....[14]....
        /*0274*/ 	.word	0xffffffff


	//   ....[15]....
        /*0278*/ 	.word	0xffffffff


	//   ....[16]....
        /*027c*/ 	.word	0xffffffff


	//   ....[17]....
        /*0280*/ 	.word	0xffffffff


	//   ....[18]....
        /*0284*/ 	.word	0xffffffff


	//   ....[19]....
        /*0288*/ 	.word	0xffffffff


	//   ....[20]....
        /*028c*/ 	.word	0xffffffff


	//   ....[21]....
        /*0290*/ 	.word	0xffffffff


	//   ....[22]....
        /*0294*/ 	.word	0xffffffff


	//   ....[23]....
        /*0298*/ 	.word	0xffffffff


	//   ....[24]....
        /*029c*/ 	.word	0xffffffff


	//   ....[25]....
        /*02a0*/ 	.word	0xffffffff


	//   ....[26]....
        /*02a4*/ 	.word	0xffffffff


	//   ....[27]....
        /*02a8*/ 	.word	0xffffffff


	//   ....[28]....
        /*02ac*/ 	.word	0xffffffff


	//   ....[29]....
        /*02b0*/ 	.word	0xffffffff


	//   ....[30]....
        /*02b4*/ 	.word	0xffffffff


	//   ....[31]....
        /*02b8*/ 	.word	0xffffffff


	//   ....[32]....
        /*02bc*/ 	.word	0xffffffff


	//   ....[33]....
        /*02c0*/ 	.word	0xffffffff


	//   ....[34]....
        /*02c4*/ 	.word	0xffffffff


	//   ....[35]....
        /*02c8*/ 	.word	0xffffffff


	//   ....[36]....
        /*02cc*/ 	.word	0xffffffff


	//   ....[37]....
        /*02d0*/ 	.word	0xffffffff


	//   ....[38]....
        /*02d4*/ 	.word	0xffffffff


	//   ....[39]....
        /*02d8*/ 	.word	0xffffffff


	//   ....[40]....
        /*02dc*/ 	.word	0xffffffff


	//   ....[41]....
        /*02e0*/ 	.word	0xffffffff


	//   ....[42]....
        /*02e4*/ 	.word	0xffffffff


	//   ....[43]....
        /*02e8*/ 	.word	0xffffffff


	//   ....[44]....
        /*02ec*/ 	.word	0xffffffff


	//   ....[45]....
        /*02f0*/ 	.word	0xffffffff


	//   ....[46]....
        /*02f4*/ 	.word	0xffffffff


	//   ....[47]....
        /*02f8*/ 	.word	0xffffffff


	//   ....[48]....
        /*02fc*/ 	.word	0xffffffff


	//   ....[49]....
        /*0300*/ 	.word	0xffffffff


	//   ....[50]....
        /*0304*/ 	.word	0xffffffff


	//   ....[51]....
        /*0308*/ 	.word	0xffffffff


	//   ....[52]....
        /*030c*/ 	.word	0xffffffff


	//   ....[53]....
        /*0310*/ 	.word	0xffffffff


	//   ....[54]....
        /*0314*/ 	.word	0xffffffff


	//   ....[55]....
        /*0318*/ 	.word	0xffffffff


	//   ....[56]....
        /*031c*/ 	.word	0xffffffff


	//   ....[57]....
        /*0320*/ 	.word	0xffffffff


	//   ....[58]....
        /*0324*/ 	.word	0xffffffff


	//   ....[59]....
        /*0328*/ 	.word	0xffffffff


	//   ....[60]....
        /*032c*/ 	.word	0xffffffff


	//   ....[61]....
        /*0330*/ 	.word	0xffffffff


	//   ....[62]....
        /*0334*/ 	.word	0xffffffff


	//   ....[63]....
        /*0338*/ 	.word	0xffffffff


	//   ....[64]....
        /*033c*/ 	.word	0xffffffff


	//   ....[65]....
        /*0340*/ 	.word	0xffffffff


	//   ....[66]....
        /*0344*/ 	.word	0xffffffff


	//   ....[67]....
        /*0348*/ 	.word	0xffffffff


	//   ....[68]....
        /*034c*/ 	.word	0xffffffff


	//   ....[69]....
        /*0350*/ 	.word	0xffffffff


	//   ....[70]....
        /*0354*/ 	.word	0xffffffff


	//   ....[71]....
        /*0358*/ 	.word	0xffffffff


	//   ....[72]....
        /*035c*/ 	.word	0xffffffff


	//   ....[73]....
        /*0360*/ 	.word	0xffffffff


	//   ....[74]....
        /*0364*/ 	.word	0xffffffff


	//   ....[75]....
        /*0368*/ 	.word	0xffffffff


	//   ....[76]....
        /*036c*/ 	.word	0xffffffff


	//   ....[77]....
        /*0370*/ 	.word	0xffffffff


	//   ....[78]....
        /*0374*/ 	.word	0xffffffff


	//   ....[79]....
        /*0378*/ 	.word	0xffffffff


	//   ....[80]....
        /*037c*/ 	.word	0xffffffff


	//   ....[81]....
        /*0380*/ 	.word	0xffffffff


	//   ....[82]....
        /*0384*/ 	.word	0xffffffff


	//   ....[83]....
        /*0388*/ 	.word	0xffffffff


	//   ....[84]....
        /*038c*/ 	.word	0xffffffff


	//   ....[85]....
        /*0390*/ 	.word	0xffffffff


	//   ....[86]....
        /*0394*/ 	.word	0xffffffff


	//   ....[87]....
        /*0398*/ 	.word	0xffffffff


	//   ....[88]....
        /*039c*/ 	.word	0xffffffff


	//   ....[89]....
        /*03a0*/ 	.word	0xffffffff


	//   ....[90]....
        /*03a4*/ 	.word	0xffffffff


	//   ....[91]....
        /*03a8*/ 	.word	0xffffffff


	//   ....[92]....
        /*03ac*/ 	.word	0xffffffff


	//   ....[93]....
        /*03b0*/ 	.word	0xffffffff


	//   ....[94]....
        /*03b4*/ 	.word	0xffffffff


	//   ....[95]....
        /*03b8*/ 	.word	0xffffffff


	//   ....[96]....
        /*03bc*/ 	.word	0xffffffff


	//   ....[97]....
        /*03c0*/ 	.word	0xffffffff


	//   ....[98]....
        /*03c4*/ 	.word	0xffffffff


	//   ....[99]....
        /*03c8*/ 	.word	0xffffffff


	//   ....[100]....
        /*03cc*/ 	.word	0xffffffff


	//   ....[101]....
        /*03d0*/ 	.word	0xffffffff


	//   ....[102]....
        /*03d4*/ 	.word	0xffffffff


	//   ....[103]....
        /*03d8*/ 	.word	0xffffffff


	//   ....[104]....
        /*03dc*/ 	.word	0xffffffff


	//   ....[105]....
        /*03e0*/ 	.word	0xffffffff


	//   ....[106]....
        /*03e4*/ 	.word	0xffffffff


	//   ....[107]....
        /*03e8*/ 	.word	0xffffffff


	//   ....[108]....
        /*03ec*/ 	.word	0xffffffff


	//   ....[109]....
        /*03f0*/ 	.word	0xffffffff


	//   ....[110]....
        /*03f4*/ 	.word	0xffffffff


	//   ....[111]....
        /*03f8*/ 	.word	0xffffffff


	//   ....[112]....
        /*03fc*/ 	.word	0xffffffff


	//   ....[113]....
        /*0400*/ 	.word	0xffffffff


	//   ....[114]....
        /*0404*/ 	.word	0xffffffff


	//   ....[115]....
        /*0408*/ 	.word	0xffffffff


	//   ....[116]....
        /*040c*/ 	.word	0xffffffff


	//   ....[117]....
        /*0410*/ 	.word	0xffffffff


	//   ....[118]....
        /*0414*/ 	.word	0xffffffff


	//   ....[119]....
        /*0418*/ 	.word	0xffffffff


	//   ....[120]....
        /*041c*/ 	.word	0xffffffff


	//   ....[121]....
        /*0420*/ 	.word	0xffffffff


	//   ....[122]....
        /*0424*/ 	.word	0xffffffff


	//   ....[123]....
        /*0428*/ 	.word	0xffffffff


	//   ....[124]....
        /*042c*/ 	.word	0xffffffff


	//   ....[125]....
        /*0430*/ 	.word	0xffffffff


	//   ....[126]....
        /*0434*/ 	.word	0xffffffff


	//   ....[127]....
        /*0438*/ 	.word	0xffffffff


	//   ....[128]....
        /*043c*/ 	.word	0xffffffff


	//   ....[129]....
        /*0440*/ 	.word	0xffffffff


	//   ....[130]....
        /*0444*/ 	.word	0xffffffff


	//   ....[131]....
        /*0448*/ 	.word	0xffffffff


	//   ....[132]....
        /*044c*/ 	.word	0xffffffff


	//   ....[133]....
        /*0450*/ 	.word	0xffffffff


	//   ....[134]....
        /*0454*/ 	.word	0xffffffff


	//   ....[135]....
        /*0458*/ 	.word	0xffffffff


	//   ....[136]....
        /*045c*/ 	.word	0xffffffff


	//   ....[137]....
        /*0460*/ 	.word	0xffffffff


	//   ....[138]....
        /*0464*/ 	.word	0xffffffff


	//   ....[139]....
        /*0468*/ 	.word	0xffffffff


	//   ....[140]....
        /*046c*/ 	.word	0xffffffff


	//   ....[141]....
        /*0470*/ 	.word	0xffffffff


	//   ....[142]....
        /*0474*/ 	.word	0xffffffff


	//   ....[143]....
        /*0478*/ 	.word	0xffffffff


	//   ....[144]....
        /*047c*/ 	.word	0xffffffff


	//   ....[145]....
        /*0480*/ 	.word	0xffffffff


	//   ....[146]....
        /*0484*/ 	.word	0xffffffff


	//   ....[147]....
        /*0488*/ 	.word	0xffffffff


	//   ....[148]....
        /*048c*/ 	.word	0xffffffff


	//   ....[149]....
        /*0490*/ 	.word	0xffffffff


	//   ....[150]....
        /*0494*/ 	.word	0xffffffff


	//   ....[151]....
        /*0498*/ 	.word	0xffffffff


	//   ....[152]....
        /*049c*/ 	.word	0xffffffff


	//   ....[153]....
        /*04a0*/ 	.word	0xffffffff


	//   ....[154]....
        /*04a4*/ 	.word	0xffffffff


	//   ....[155]....
        /*04a8*/ 	.word	0xffffffff


	//   ....[156]....
        /*04ac*/ 	.word	0xffffffff


	//   ....[157]....
        /*04b0*/ 	.word	0xffffffff


	//   ....[158]....
        /*04b4*/ 	.word	0xffffffff


	//   ....[159]....
        /*04b8*/ 	.word	0xffffffff


	//   ....[160]....
        /*04bc*/ 	.word	0xffffffff


	//   ....[161]....
        /*04c0*/ 	.word	0xffffffff


	//   ....[162]....
        /*04c4*/ 	.word	0xffffffff


	//   ....[163]....
        /*04c8*/ 	.word	0xffffffff


	//   ....[164]....
        /*04cc*/ 	.word	0xffffffff


	//   ....[165]....
        /*04d0*/ 	.word	0xffffffff


	//   ....[166]....
        /*04d4*/ 	.word	0xffffffff


	//   ....[167]....
        /*04d8*/ 	.word	0xffffffff


	//   ....[168]....
        /*04dc*/ 	.word	0xffffffff


	//   ....[169]....
        /*04e0*/ 	.word	0xffffffff


	//   ....[170]....
        /*04e4*/ 	.word	0xffffffff


	//   ....[171]....
        /*04e8*/ 	.word	0xffffffff


	//   ....[172]....
        /*04ec*/ 	.word	0xffffffff


	//   ....[173]....
        /*04f0*/ 	.word	0xffffffff


	//   ....[174]....
        /*04f4*/ 	.word	0xffffffff


	//   ....[175]....
        /*04f8*/ 	.word	0xffffffff


	//   ....[176]....
        /*04fc*/ 	.word	0xffffffff


	//   ....[177]....
        /*0500*/ 	.word	0xffffffff


	//   ....[178]....
        /*0504*/ 	.word	0xffffffff


	//   ....[179]....
        /*0508*/ 	.word	0xffffffff


	//   ....[180]....
        /*050c*/ 	.word	0xffffffff


	//   ....[181]....
        /*0510*/ 	.word	0xffffffff


	//   ....[182]....
        /*0514*/ 	.word	0xffffffff


	//   ....[183]....
        /*0518*/ 	.word	0xffffffff


	//   ....[184]....
        /*051c*/ 	.word	0xffffffff


	//   ....[185]....
        /*0520*/ 	.word	0xffffffff


	//   ....[186]....
        /*0524*/ 	.word	0xffffffff


	//   ....[187]....
        /*0528*/ 	.word	0xffffffff


	//   ....[188]....
        /*052c*/ 	.word	0xffffffff


	//   ....[189]....
        /*0530*/ 	.word	0xffffffff


	//   ....[190]....
        /*0534*/ 	.word	0xffffffff


	//   ....[191]....
        /*0538*/ 	.word	0xffffffff


	//   ....[192]....
        /*053c*/ 	.word	0xffffffff


	//   ....[193]....
        /*0540*/ 	.word	0xffffffff


	//   ....[194]....
        /*0544*/ 	.word	0xffffffff


	//   ....[195]....
        /*0548*/ 	.word	0xffffffff


	//   ....[196]....
        /*054c*/ 	.word	0xffffffff


	//   ....[197]....
        /*0550*/ 	.word	0xffffffff


	//   ....[198]....
        /*0554*/ 	.word	0xffffffff


	//   ....[199]....
        /*0558*/ 	.word	0xffffffff


	//   ....[200]....
        /*055c*/ 	.word	0xffffffff


	//   ....[201]....
        /*0560*/ 	.word	0xffffffff


	//   ....[202]....
        /*0564*/ 	.word	0xffffffff


	//   ....[203]....
        /*0568*/ 	.word	0xffffffff


	//   ....[204]....
        /*056c*/ 	.word	0xffffffff


	//   ....[205]....
        /*0570*/ 	.word	0xffffffff


	//   ....[206]....
        /*0574*/ 	.word	0xffffffff


	//   ....[207]....
        /*0578*/ 	.word	0xffffffff


	//   ....[208]....
        /*057c*/ 	.word	0xffffffff


	//   ....[209]....
        /*0580*/ 	.word	0xffffffff


	//   ....[210]....
        /*0584*/ 	.word	0xffffffff


	//   ....[211]....
        /*0588*/ 	.word	0xffffffff


	//   ....[212]....
        /*058c*/ 	.word	0xffffffff


	//   ....[213]....
        /*0590*/ 	.word	0xffffffff


	//   ....[214]....
        /*0594*/ 	.word	0xffffffff


	//   ....[215]....
        /*0598*/ 	.word	0xffffffff


	//   ....[216]....
        /*059c*/ 	.word	0xffffffff


	//   ....[217]....
        /*05a0*/ 	.word	0xffffffff


	//   ....[218]....
        /*05a4*/ 	.word	0xffffffff


	//   ....[219]....
        /*05a8*/ 	.word	0xffffffff


	//   ....[220]....
        /*05ac*/ 	.word	0xffffffff


	//   ....[221]....
        /*05b0*/ 	.word	0xffffffff


	//   ....[222]....
        /*05b4*/ 	.word	0xffffffff


	//   ....[223]....
        /*05b8*/ 	.word	0xffffffff


	//   ....[224]....
        /*05bc*/ 	.word	0xffffffff


	//   ....[225]....
        /*05c0*/ 	.word	0xffffffff


	//   ....[226]....
        /*05c4*/ 	.word	0xffffffff


	//   ....[227]....
        /*05c8*/ 	.word	0xffffffff


	//   ....[228]....
        /*05cc*/ 	.word	0xffffffff


	//   ....[229]....
        /*05d0*/ 	.word	0xffffffff


	//   ....[230]....
        /*05d4*/ 	.word	0xffffffff


	//   ....[231]....
        /*05d8*/ 	.word	0xffffffff


	//   ....[232]....
        /*05dc*/ 	.word	0xffffffff


	//   ....[233]....
        /*05e0*/ 	.word	0xffffffff


	//   ....[234]....
        /*05e4*/ 	.word	0xffffffff


	//   ....[235]....
        /*05e8*/ 	.word	0xffffffff


	//   ....[236]....
        /*05ec*/ 	.word	0xffffffff


	//   ....[237]....
        /*05f0*/ 	.word	0xffffffff


	//   ....[238]....
        /*05f4*/ 	.word	0xffffffff


	//   ....[239]....
        /*05f8*/ 	.word	0xffffffff


	//   ....[240]....
        /*05fc*/ 	.word	0xffffffff


	//   ....[241]....
        /*0600*/ 	.word	0xffffffff


	//   ....[242]....
        /*0604*/ 	.word	0xffffffff


	//   ....[243]....
        /*0608*/ 	.word	0xffffffff


	//   ....[244]....
        /*060c*/ 	.word	0xffffffff


	//   ....[245]....
        /*0610*/ 	.word	0xffffffff


	//   ....[246]....
        /*0614*/ 	.word	0xffffffff


	//   ....[247]....
        /*0618*/ 	.word	0x0500000f


	//   ....[248]....
        /*061c*/ 	.word	0x0500000f


	//   ....[249]....
        /*0620*/ 	.word	0x0500000f


	//   ....[250]....
        /*0624*/ 	.word	0x0500000f


	//   ....[251]....
        /*0628*/ 	.word	0x0500000f


	//   ....[252]....
        /*062c*/ 	.word	0x0500000f


	//   ....[253]....
        /*0630*/ 	.word	0x0500000f


	//   ....[254]....
        /*0634*/ 	.word	0x0500000f


	//   ....[255]....
        /*0638*/ 	.word	0x0500000f


	//   ....[0]....
        /*063c*/ 	.word	0x0500000f


	//   ....[1]....
        /*0640*/ 	.word	0x0500000f


	//   ....[2]....
        /*0644*/ 	.word	0x0500000f


	//   ....[3]....
        /*0648*/ 	.word	0x0500000f


	//   ....[4]....
        /*064c*/ 	.word	0x0500000f


	//   ....[5]....
        /*0650*/ 	.word	0x0500000f


	//   ....[6]....
        /*0654*/ 	.word	0x0500000f


	//   ....[7]....
        /*0658*/ 	.word	0x0500000f


	//   ....[8]....
        /*065c*/ 	.word	0x0500000f


	//   ....[9]....
        /*0660*/ 	.word	0x0500000f


	//   ....[10]....
        /*0664*/ 	.word	0x0500000f


	//   ....[11]....
        /*0668*/ 	.word	0x0500000f


	//   ....[12]....
        /*066c*/ 	.word	0x0500000f


	//   ....[13]....
        /*0670*/ 	.word	0x0500000f


	//   ....[14]....
        /*0674*/ 	.word	0x0500000f


	//   ....[15]....
        /*0678*/ 	.word	0x0500000f


	//   ....[16]....
        /*067c*/ 	.word	0x0500000f


	//   ....[17]....
        /*0680*/ 	.word	0x0500000f


	//   ....[18]....
        /*0684*/ 	.word	0x0500000f


	//   ....[19]....
        /*0688*/ 	.word	0x0500000f


	//   ....[20]....
        /*068c*/ 	.word	0x0500000f


	//   ....[21]....
        /*0690*/ 	.word	0x0500000f


	//   ....[22]....
        /*0694*/ 	.word	0x0500000f


	//   ....[23]....
        /*0698*/ 	.word	0x0500000f


	//   ....[24]....
        /*069c*/ 	.word	0x0500000f


	//   ....[25]....
        /*06a0*/ 	.word	0x0500000f


	//   ....[26]....
        /*06a4*/ 	.word	0x0500000f


	//   ....[27]....
        /*06a8*/ 	.word	0x0500000f


	//   ....[28]....
        /*06ac*/ 	.word	0x0500000f


	//   ....[29]....
        /*06b0*/ 	.word	0x0500000f


	//   ....[30]....
        /*06b4*/ 	.word	0x0500000f


	//   ....[31]....
        /*06b8*/ 	.word	0x0500000f


	//   ....[32]....
        /*06bc*/ 	.word	0x0500000f


	//   ....[33]....
        /*06c0*/ 	.word	0x0500000f


	//   ....[34]....
        /*06c4*/ 	.word	0x0500000f


	//   ....[35]....
        /*06c8*/ 	.word	0x0500000f


	//   ....[36]....
        /*06cc*/ 	.word	0x0500000f


	//   ....[37]....
        /*06d0*/ 	.word	0x0500000f


	//   ....[38]....
        /*06d4*/ 	.word	0x0500000f


	//   ....[39]....
        /*06d8*/ 	.word	0x0500000f


	//   ....[40]....
        /*06dc*/ 	.word	0x0500000f


	//   ....[41]....
        /*06e0*/ 	.word	0x0500000f


	//   ....[42]....
        /*06e4*/ 	.word	0x0500000f


	//   ....[43]....
        /*06e8*/ 	.word	0x0500000f


	//   ....[44]....
        /*06ec*/ 	.word	0x0500000f


	//   ....[45]....
        /*06f0*/ 	.word	0x0500000f


	//   ....[46]....
        /*06f4*/ 	.word	0x0500000f


	//   ....[47]....
        /*06f8*/ 	.word	0x0500000f


	//   ....[48]....
        /*06fc*/ 	.word	0x0500000f


	//   ....[49]....
        /*0700*/ 	.word	0x0500000f


	//   ....[50]....
        /*0704*/ 	.word	0x0500000f


	//   ....[51]....
        /*0708*/ 	.word	0x0500000f


	//   ....[52]....
        /*070c*/ 	.word	0x0500000f


	//   ....[53]....
        /*0710*/ 	.word	0x0500000f


	//   ....[54]....
        /*0714*/ 	.word	0x0500000f


	//   ....[55]....
        /*0718*/ 	.word	0x0500000f


	//   ....[56]....
        /*071c*/ 	.word	0x0500000f


	//   ....[57]....
        /*0720*/ 	.word	0x0500000f


	//   ....[58]....
        /*0724*/ 	.word	0x0500000f


	//   ....[59]....
        /*0728*/ 	.word	0x0500000f


	//   ....[60]....
        /*072c*/ 	.word	0x0500000f


	//   ....[61]....
        /*0730*/ 	.word	0x0500000f


	//   ....[62]....
        /*0734*/ 	.word	0x0500000f


	//   ....[63]....
        /*0738*/ 	.word	0x0500000f


	//   ....[64]....
        /*073c*/ 	.word	0x0500000f


	//   ....[65]....
        /*0740*/ 	.word	0x0500000f


	//   ....[66]....
        /*0744*/ 	.word	0x0500000f


	//   ....[67]....
        /*0748*/ 	.word	0x0500000f


	//   ....[68]....
        /*074c*/ 	.word	0x0500000f


	//   ....[69]....
        /*0750*/ 	.word	0x0500000f


	//   ....[70]....
        /*0754*/ 	.word	0x0500000f


	//   ....[71]....
        /*0758*/ 	.word	0x0500000f


	//   ....[72]....
        /*075c*/ 	.word	0x0500000f


	//   ....[73]....
        /*0760*/ 	.word	0x0500000f


	//   ....[74]....
        /*0764*/ 	.word	0x0500000f


	//   ....[75]....
        /*0768*/ 	.word	0x0500000f


	//   ....[76]....
        /*076c*/ 	.word	0x0500000f


	//   ....[77]....
        /*0770*/ 	.word	0x0500000f


	//   ....[78]....
        /*0774*/ 	.word	0x0500000f


	//   ....[79]....
        /*0778*/ 	.word	0x0500000f


	//   ....[80]....
        /*077c*/ 	.word	0x0500000f


	//   ....[81]....
        /*0780*/ 	.word	0x0500000f


	//   ....[82]....
        /*0784*/ 	.word	0x0500000f


	//   ....[83]....
        /*0788*/ 	.word	0x0500000f


	//   ....[84]....
        /*078c*/ 	.word	0x0500000f


	//   ....[85]....
        /*0790*/ 	.word	0x0500000f


	//   ....[86]....
        /*0794*/ 	.word	0x0500000f


	//   ....[87]....
        /*0798*/ 	.word	0x0500000f


	//   ....[88]....
        /*079c*/ 	.word	0x0500000f


	//----- nvinfo : EIATTR_COOP_GROUP_INSTR_OFFSETS
	.align		4
.L_1070:
        /*07a0*/ 	.byte	0x04, 0x28
        /*07a2*/ 	.short	(.L_1072 - .L_1071)


	//   ....[0]....
.L_1071:
        /*07a4*/ 	.word	0x00000080


	//   ....[1]....
        /*07a8*/ 	.word	0x00000090


	//   ....[2]....
        /*07ac*/ 	.word	0x000002d0


	//   ....[3]....
        /*07b0*/ 	.word	0x00000430


	//   ....[4]....
        /*07b4*/ 	.word	0x00000550


	//   ....[5]....
        /*07b8*/ 	.word	0x000006b0


	//   ....[6]....
        /*07bc*/ 	.word	0x00001cd0


	//   ....[7]....
        /*07c0*/ 	.word	0x000029a0


	//   ....[8]....
        /*07c4*/ 	.word	0x00002c60


	//   ....[9]....
        /*07c8*/ 	.word	0x00003270


	//   ....[10]....
        /*07cc*/ 	.word	0x00003300


	//   ....[11]....
        /*07d0*/ 	.word	0x00003e40


	//   ....[12]....
        /*07d4*/ 	.word	0x00003ec0


	//   ....[13]....
        /*07d8*/ 	.word	0x00005d60


	//   ....[14]....
        /*07dc*/ 	.word	0x00005d90


	//   ....[15]....
        /*07e0*/ 	.word	0x000065c0


	//   ....[16]....
        /*07e4*/ 	.word	0x000066c0


	//   ....[17]....
        /*07e8*/ 	.word	0x00007120


	//   ....[18]....
        /*07ec*/ 	.word	0x00007180


	//   ....[19]....
        /*07f0*/ 	.word	0x000096a0


	//   ....[20]....
        /*07f4*/ 	.word	0x000096b0


	//   ....[21]....
        /*07f8*/ 	.word	0x000096e0


	//   ....[22]....
        /*07fc*/ 	.word	0x000096f0


	//   ....[23]....
        /*0800*/ 	.word	0x0000b110


	//   ....[24]....
        /*0804*/ 	.word	0x0000b120


	//   ....[25]....
        /*0808*/ 	.word	0x0000b1a0


	//   ....[26]....
        /*080c*/ 	.word	0x0000b1b0


	//   ....[27]....
        /*0810*/ 	.word	0x0000c120


	//   ....[28]....
        /*0814*/ 	.word	0x0000c130


	//   ....[29]....
        /*0818*/ 	.word	0x0000c140


	//   ....[30]....
        /*081c*/ 	.word	0x0000c150


	//   ....[31]....
        /*0820*/ 	.word	0x0000c160


	//   ....[32]....
        /*0824*/ 	.word	0x0000c170


	//   ....[33]....
        /*0828*/ 	.word	0x0000c180


	//   ....[34]....
        /*082c*/ 	.word	0x0000c190


	//   ....[35]....
        /*0830*/ 	.word	0x0000c1a0


	//   ....[36]....
        /*0834*/ 	.word	0x0000c1b0


	//   ....[37]....
        /*0838*/ 	.word	0x0000c1e0


	//   ....[38]....
        /*083c*/ 	.word	0x0000c1f0


	//   ....[39]....
        /*0840*/ 	.word	0x0000c200


	//   ....[40]....
        /*0844*/ 	.word	0x0000c210


	//   ....[41]....
        /*0848*/ 	.word	0x0000c220


	//   ....[42]....
        /*084c*/ 	.word	0x0000c230


	//   ....[43]....
        /*0850*/ 	.word	0x0000c240


	//   ....[44]....
        /*0854*/ 	.word	0x0000c250


	//   ....[45]....
        /*0858*/ 	.word	0x0000c260


	//   ....[46]....
        /*085c*/ 	.word	0x0000c280


	//   ....[47]....
        /*0860*/ 	.word	0x0000c290


	//   ....[48]....
        /*0864*/ 	.word	0x0000c2a0


	//   ....[49]....
        /*0868*/ 	.word	0x0000c2b0


	//   ....[50]....
        /*086c*/ 	.word	0x0000c2c0


	//   ....[51]....
        /*0870*/ 	.word	0x0000c2d0


	//   ....[52]....
        /*0874*/ 	.word	0x0000c2e0


	//   ....[53]....
        /*0878*/ 	.word	0x0000c2f0


	//   ....[54]....
        /*087c*/ 	.word	0x0000c300


	//   ....[55]....
        /*0880*/ 	.word	0x0000c310


	//   ....[56]....
        /*0884*/ 	.word	0x0000c320


	//   ....[57]....
        /*0888*/ 	.word	0x0000c330


	//   ....[58]....
        /*088c*/ 	.word	0x0000c340


	//   ....[59]....
        /*0890*/ 	.word	0x0000c350


	//   ....[60]....
        /*0894*/ 	.word	0x0000c360


	//   ....[61]....
        /*0898*/ 	.word	0x0000c380


	//   ....[62]....
        /*089c*/ 	.word	0x0000c390


	//   ....[63]....
        /*08a0*/ 	.word	0x0000c3a0


	//   ....[64]....
        /*08a4*/ 	.word	0x0000c3c0


	//   ....[65]....
        /*08a8*/ 	.word	0x0000c3d0


	//   ....[66]....
        /*08ac*/ 	.word	0x0000c3f0


	//   ....[67]....
        /*08b0*/ 	.word	0x0000c400


	//   ....[68]....
        /*08b4*/ 	.word	0x0000c410


	//   ....[69]....
        /*08b8*/ 	.word	0x0000c420


	//   ....[70]....
        /*08bc*/ 	.word	0x0000c440


	//   ....[71]....
        /*08c0*/ 	.word	0x0000c450


	//   ....[72]....
        /*08c4*/ 	.word	0x0000c470


	//   ....[73]....
        /*08c8*/ 	.word	0x0000c490


	//   ....[74]....
        /*08cc*/ 	.word	0x0000c4a0


	//   ....[75]....
        /*08d0*/ 	.word	0x0000c4d0


	//   ....[76]....
        /*08d4*/ 	.word	0x0000c500


	//   ....[77]....
        /*08d8*/ 	.word	0x0000c530


	//   ....[78]....
        /*08dc*/ 	.word	0x0000c560


	//   ....[79]....
        /*08e0*/ 	.word	0x0000c590


	//   ....[80]....
        /*08e4*/ 	.word	0x0000c5c0


	//   ....[81]....
        /*08e8*/ 	.word	0x0000c5f0


	//   ....[82]....
        /*08ec*/ 	.word	0x0000c620


	//   ....[83]....
        /*08f0*/ 	.word	0x0000c650


	//   ....[84]....
        /*08f4*/ 	.word	0x0000c680


	//   ....[85]....
        /*08f8*/ 	.word	0x0000c6b0


	//   ....[86]....
        /*08fc*/ 	.word	0x0000c6e0


	//   ....[87]....
        /*0900*/ 	.word	0x0000c710


	//   ....[88]....
        /*0904*/ 	.word	0x0000c740


	//   ....[89]....
        /*0908*/ 	.word	0x0000c770


	//   ....[90]....
        /*090c*/ 	.word	0x0000c7a0


	//   ....[91]....
        /*0910*/ 	.word	0x0000d050


	//   ....[92]....
        /*0914*/ 	.word	0x0000d090


	//   ....[93]....
        /*0918*/ 	.word	0x0000d0c0


	//   ....[94]....
        /*091c*/ 	.word	0x0000d0f0


	//   ....[95]....
        /*0920*/ 	.word	0x0000d7c0


	//   ....[96]....
        /*0924*/ 	.word	0x0000d7e0


	//   ....[97]....
        /*0928*/ 	.word	0x0000d8b0


	//   ....[98]....
        /*092c*/ 	.word	0x0000d8d0


	//   ....[99]....
        /*0930*/ 	.word	0x0000d990


	//   ....[100]....
        /*0934*/ 	.word	0x0000d9b0


	//   ....[101]....
        /*0938*/ 	.word	0x0000da80


	//   ....[102]....
        /*093c*/ 	.word	0x0000daa0


	//   ....[103]....
        /*0940*/ 	.word	0x0000de60


	//   ....[104]....
        /*0944*/ 	.word	0x0000de70


	//   ....[105]....
        /*0948*/ 	.word	0x0000e2a0


	//   ....[106]....
        /*094c*/ 	.word	0x0000e2b0


	//   ....[107]....
        /*0950*/ 	.word	0x0000efa0


	//   ....[108]....
        /*0954*/ 	.word	0x0000efc0


	//   ....[109]....
        /*0958*/ 	.word	0x0000f080


	//   ....[110]....
        /*095c*/ 	.word	0x0000f0a0


	//   ....[111]....
        /*0960*/ 	.word	0x0000f160


	//   ....[112]....
        /*0964*/ 	.word	0x0000f180


	//   ....[113]....
        /*0968*/ 	.word	0x0000f250


	//   ....[114]....
        /*096c*/ 	.word	0x0000f270


	//   ....[115]....
        /*0970*/ 	.word	0x0000f3b0


	//   ....[116]....
        /*0974*/ 	.word	0x0000f5c0


	//   ....[117]....
        /*0978*/ 	.word	0x0000f5f0


	//   ....[118]....
        /*097c*/ 	.word	0x0000f620


	//   ....[119]....
        /*0980*/ 	.word	0x0000f650


	//   ....[120]....
        /*0984*/ 	.word	0x0000f680


	//   ....[121]....
        /*0988*/ 	.word	0x0000f6d0


	//   ....[122]....
        /*098c*/ 	.word	0x0000f850


	//   ....[123]....
        /*0990*/ 	.word	0x0000f880


	//   ....[124]....
        /*0994*/ 	.word	0x0000f8b0


	//   ....[125]....
        /*0998*/ 	.word	0x0000f8e0


	//   ....[126]....
        /*099c*/ 	.word	0x0000f910


	//   ....[127]....
        /*09a0*/ 	.word	0x0000f940


	//   ....[128]....
        /*09a4*/ 	.word	0x0000f9d0


	//   ....[129]....
        /*09a8*/ 	.word	0x0000fa30


	//   ....[130]....
        /*09ac*/ 	.word	0x0000fa40


	//   ....[131]....
        /*09b0*/ 	.word	0x0000fa90


	//   ....[132]....
        /*09b4*/ 	.word	0x00011f20


	//   ....[133]....
        /*09b8*/ 	.word	0x00011f50


	//   ....[134]....
        /*09bc*/ 	.word	0x00011ff0


	//   ....[135]....
        /*09c0*/ 	.word	0x00012000


	//   ....[136]....
        /*09c4*/ 	.word	0x00012050


	//   ....[137]....
        /*09c8*/ 	.word	0x00012060


	//   ....[138]....
        /*09cc*/ 	.word	0x000120b0


	//   ....[139]....
        /*09d0*/ 	.word	0x000120c0


	//   ....[140]....
        /*09d4*/ 	.word	0x00012110


	//   ....[141]....
        /*09d8*/ 	.word	0x00012120


	//   ....[142]....
        /*09dc*/ 	.word	0x00012170


	//   ....[143]....
        /*09e0*/ 	.word	0x00012180


	//   ....[144]....
        /*09e4*/ 	.word	0x000121d0


	//   ....[145]....
        /*09e8*/ 	.word	0x000121e0


	//   ....[146]....
        /*09ec*/ 	.word	0x000121f0


	//   ....[147]....
        /*09f0*/ 	.word	0x00012240


	//   ....[148]....
        /*09f4*/ 	.word	0x00012290


	//   ....[149]....
        /*09f8*/ 	.word	0x000122a0


	//   ....[150]....
        /*09fc*/ 	.word	0x000122b0


	//   ....[151]....
        /*0a00*/ 	.word	0x00012310


	//   ....[152]....
        /*0a04*/ 	.word	0x000127a0


	//   ....[153]....
        /*0a08*/ 	.word	0x000127d0


	//   ....[154]....
        /*0a0c*/ 	.word	0x000127f0


	//   ....[155]....
        /*0a10*/ 	.word	0x00012880


	//   ....[156]....
        /*0a14*/ 	.word	0x00012890


	//   ....[157]....
        /*0a18*/ 	.word	0x00012910


	//   ....[158]....
        /*0a1c*/ 	.word	0x00012920


	//   ....[159]....
        /*0a20*/ 	.word	0x000129a0


	//   ....[160]....
        /*0a24*/ 	.word	0x000129b0


	//   ....[161]....
        /*0a28*/ 	.word	0x00012a30


	//   ....[162]....
        /*0a2c*/ 	.word	0x00012a40


	//   ....[163]....
        /*0a30*/ 	.word	0x00012ab0


	//   ....[164]....
        /*0a34*/ 	.word	0x00012ac0


	//   ....[165]....
        /*0a38*/ 	.word	0x00012b30


	//   ....[166]....
        /*0a3c*/ 	.word	0x00012b40


	//   ....[167]....
        /*0a40*/ 	.word	0x00012b50


	//   ....[168]....
        /*0a44*/ 	.word	0x00012b60


	//   ....[169]....
        /*0a48*/ 	.word	0x00012c20


	//   ....[170]....
        /*0a4c*/ 	.word	0x00012c40


	//   ....[171]....
        /*0a50*/ 	.word	0x00012c50


	//   ....[172]....
        /*0a54*/ 	.word	0x00013320


	//   ....[173]....
        /*0a58*/ 	.word	0x00013350


	//   ....[174]....
        /*0a5c*/ 	.word	0x000133b0


	//   ....[175]....
        /*0a60*/ 	.word	0x000133f0


	//   ....[176]....
        /*0a64*/ 	.word	0x00013430


	//   ....[177]....
        /*0a68*/ 	.word	0x00013470


	//   ....[178]....
        /*0a6c*/ 	.word	0x000134b0


	//   ....[179]....
        /*0a70*/ 	.word	0x000134f0


	//   ....[180]....
        /*0a74*/ 	.word	0x00013530


	//   ....[181]....
        /*0a78*/ 	.word	0x00013570


	//   ....[182]....
        /*0a7c*/ 	.word	0x000135b0


	//   ....[183]....
        /*0a80*/ 	.word	0x000135f0


	//   ....[184]....
        /*0a84*/ 	.word	0x00013630


	//   ....[185]....
        /*0a88*/ 	.word	0x00013660


	//   ....[186]....
        /*0a8c*/ 	.word	0x00013670


	//   ....[187]....
        /*0a90*/ 	.word	0x000136b0


	//   ....[188]....
        /*0a94*/ 	.word	0x00013fe0


	//   ....[189]....
        /*0a98*/ 	.word	0x00014000


	//   ....[190]....
        /*0a9c*/ 	.word	0x00014010


	//   ....[191]....
        /*0aa0*/ 	.word	0x00014020


	//   ....[192]....
        /*0aa4*/ 	.word	0x00014030


	//   ....[193]....
        /*0aa8*/ 	.word	0x00014040


	//   ....[194]....
        /*0aac*/ 	.word	0x000140a0


	//   ....[195]....
        /*0ab0*/ 	.word	0x000140e0


	//   ....[196]....
        /*0ab4*/ 	.word	0x00014100


	//   ....[197]....
        /*0ab8*/ 	.word	0x00014110


	//   ....[198]....
        /*0abc*/ 	.word	0x00014150


	//   ....[199]....
        /*0ac0*/ 	.word	0x00014160


	//   ....[200]....
        /*0ac4*/ 	.word	0x000141a0


	//   ....[201]....
        /*0ac8*/ 	.word	0x000141b0


	//   ....[202]....
        /*0acc*/ 	.word	0x000141f0


	//   ....[203]....
        /*0ad0*/ 	.word	0x00014200


	//   ....[204]....
        /*0ad4*/ 	.word	0x00014210


	//   ....[205]....
        /*0ad8*/ 	.word	0x00014220


	//   ....[206]....
        /*0adc*/ 	.word	0x00014230


	//   ....[207]....
        /*0ae0*/ 	.word	0x000142d0


	//   ....[208]....
        /*0ae4*/ 	.word	0x00014680


	//   ....[209]....
        /*0ae8*/ 	.word	0x00014690


	//   ....[210]....
        /*0aec*/ 	.word	0x000146a0


	//   ....[211]....
        /*0af0*/ 	.word	0x000146b0


	//   ....[212]....
        /*0af4*/ 	.word	0x000146c0


	//   ....[213]....
        /*0af8*/ 	.word	0x000146d0


	//   ....[214]....
        /*0afc*/ 	.word	0x000146f0


	//   ....[215]....
        /*0b00*/ 	.word	0x00014740


	//   ....[216]....
        /*0b04*/ 	.word	0x00014780


	//   ....[217]....
        /*0b08*/ 	.word	0x000147a0


	//   ....[218]....
        /*0b0c*/ 	.word	0x000147b0


	//   ....[219]....
        /*0b10*/ 	.word	0x000147f0


	//   ....[220]....
        /*0b14*/ 	.word	0x00014800


	//   ....[221]....
        /*0b18*/ 	.word	0x00014840


	//   ....[222]....
        /*0b1c*/ 	.word	0x00014850


	//   ....[223]....
        /*0b20*/ 	.word	0x00014890


	//   ....[224]....
        /*0b24*/ 	.word	0x000148a0


	//   ....[225]....
        /*0b28*/ 	.word	0x000148b0


	//   ....[226]....
        /*0b2c*/ 	.word	0x000148c0


	//   ....[227]....
        /*0b30*/ 	.word	0x000148d0


	//   ....[228]....
        /*0b34*/ 	.word	0x00015d60


	//   ....[229]....
        /*0b38*/ 	.word	0x00015d80


	//   ....[230]....
        /*0b3c*/ 	.word	0x00015db0


	//   ....[231]....
        /*0b40*/ 	.word	0x00015de0


	//   ....[232]....
        /*0b44*/ 	.word	0x00015e10


	//   ....[233]....
        /*0b48*/ 	.word	0x00015e20


	//   ....[234]....
        /*0b4c*/ 	.word	0x00015e50


	//   ....[235]....
        /*0b50*/ 	.word	0x00015e90


	//   ....[236]....
        /*0b54*/ 	.word	0x00016000


	//   ....[237]....
        /*0b58*/ 	.word	0x00016030


	//   ....[238]....
        /*0b5c*/ 	.word	0x00016070


	//   ....[239]....
        /*0b60*/ 	.word	0x000160a0


	//   ....[240]....
        /*0b64*/ 	.word	0x000160d0


	//   ....[241]....
        /*0b68*/ 	.word	0x00016100


	//   ....[242]....
        /*0b6c*/ 	.word	0x00016190


	//   ....[243]....
        /*0b70*/ 	.word	0x000161e0


	//   ....[244]....
        /*0b74*/ 	.word	0x000161f0


	//   ....[245]....
        /*0b78*/ 	.word	0x00016230


	//   ....[246]....
        /*0b7c*/ 	.word	0x00016d30


	//   ....[247]....
        /*0b80*/ 	.word	0x00017340


	//   ....[248]....
        /*0b84*/ 	.word	0x00017420


	//   ....[249]....
        /*0b88*/ 	.word	0x00017510


	//   ....[250]....
        /*0b8c*/ 	.word	0x00017570


	//   ....[251]....
        /*0b90*/ 	.word	0x00017630


	//   ....[252]....
        /*0b94*/ 	.word	0x00017690


	//   ....[253]....
        /*0b98*/ 	.word	0x00017750


	//   ....[254]....
        /*0b9c*/ 	.word	0x000177b0


	//   ....[255]....
        /*0ba0*/ 	.word	0x00017870


	//   ....[0]....
        /*0ba4*/ 	.word	0x000178d0


	//   ....[1]....
        /*0ba8*/ 	.word	0x00017990


	//   ....[2]....
        /*0bac*/ 	.word	0x000179f0


	//   ....[3]....
        /*0bb0*/ 	.word	0x00017ab0


	//   ....[4]....
        /*0bb4*/ 	.word	0x00017b10


	//   ....[5]....
        /*0bb8*/ 	.word	0x00017bd0


	//   ....[6]....
        /*0bbc*/ 	.word	0x00017c30


	//   ....[7]....
        /*0bc0*/ 	.word	0x00017cf0


	//   ....[8]....
        /*0bc4*/ 	.word	0x00017d50


	//   ....[9]....
        /*0bc8*/ 	.word	0x00017e10


	//   ....[10]....
        /*0bcc*/ 	.word	0x00017e70


	//   ....[11]....
        /*0bd0*/ 	.word	0x00017f40


	//   ....[12]....
        /*0bd4*/ 	.word	0x00018100


	//   ....[13]....
        /*0bd8*/ 	.word	0x00018190


	//   ....[14]....
        /*0bdc*/ 	.word	0x00018290


	//   ....[15]....
        /*0be0*/ 	.word	0x000182e0


	//   ....[16]....
        /*0be4*/ 	.word	0x000183e0


	//   ....[17]....
        /*0be8*/ 	.word	0x00018430


	//   ....[18]....
        /*0bec*/ 	.word	0x00018490


	//   ....[19]....
        /*0bf0*/ 	.word	0x00018580


	//   ....[20]....
        /*0bf4*/ 	.word	0x000185e0


	//   ....[21]....
        /*0bf8*/ 	.word	0x000186d0


	//   ....[22]....
        /*0bfc*/ 	.word	0x00018730


	//   ....[23]....
        /*0c00*/ 	.word	0x00018820


	//   ....[24]....
        /*0c04*/ 	.word	0x00018880


	//   ....[25]....
        /*0c08*/ 	.word	0x00018960


	//   ....[26]....
        /*0c0c*/ 	.word	0x000189c0


	//   ....[27]....
        /*0c10*/ 	.word	0x00018a60


	//   ....[28]....
        /*0c14*/ 	.word	0x00018b00


	//   ....[29]....
        /*0c18*/ 	.word	0x00018bd0


	//   ....[30]....
        /*0c1c*/ 	.word	0x00018c30


	//   ....[31]....
        /*0c20*/ 	.word	0x00018cf0


	//   ....[32]....
        /*0c24*/ 	.word	0x00018d90


	//   ....[33]....
        /*0c28*/ 	.word	0x00018e00


	//   ....[34]....
        /*0c2c*/ 	.word	0x00018e80


	//   ....[35]....
        /*0c30*/ 	.word	0x00018f30


	//   ....[36]....
        /*0c34*/ 	.word	0x00018fb0


	//   ....[37]....
        /*0c38*/ 	.word	0x00019060


	//   ....[38]....
        /*0c3c*/ 	.word	0x000190e0


	//   ....[39]....
        /*0c40*/ 	.word	0x00019190


	//   ....[40]....
        /*0c44*/ 	.word	0x00019210


	//   ....[41]....
        /*0c48*/ 	.word	0x000192c0


	//   ....[42]....
        /*0c4c*/ 	.word	0x00019340


	//   ....[43]....
        /*0c50*/ 	.word	0x000193f0


	//   ....[44]....
        /*0c54*/ 	.word	0x00019470


	//   ....[45]....
        /*0c58*/ 	.word	0x00019510


	//   ....[46]....
        /*0c5c*/ 	.word	0x00019590


	//   ....[47]....
        /*0c60*/ 	.word	0x00019620


	//   ....[48]....
        /*0c64*/ 	.word	0x00019750


	//   ....[49]....
        /*0c68*/ 	.word	0x000197f0


	//   ....[50]....
        /*0c6c*/ 	.word	0x00019850


	//   ....[51]....
        /*0c70*/ 	.word	0x00019900


	//   ....[52]....
        /*0c74*/ 	.word	0x00019980


	//   ....[53]....
        /*0c78*/ 	.word	0x00019a10


	//   ....[54]....
        /*0c7c*/ 	.word	0x00019aa0


	//   ....[55]....
        /*0c80*/ 	.word	0x00019b30


	//   ....[56]....
        /*0c84*/ 	.word	0x00019b90


	//   ....[57]....
        /*0c88*/ 	.word	0x00019c40


	//   ....[58]....
        /*0c8c*/ 	.word	0x00019ca0


	//   ....[59]....
        /*0c90*/ 	.word	0x00019d50


	//   ....[60]....
        /*0c94*/ 	.word	0x00019db0


	//   ....[61]....
        /*0c98*/ 	.word	0x00019e60


	//   ....[62]....
        /*0c9c*/ 	.word	0x00019ec0


	//   ....[63]....
        /*0ca0*/ 	.word	0x00019f70


	//   ....[64]....
        /*0ca4*/ 	.word	0x00019fd0


	//   ....[65]....
        /*0ca8*/ 	.word	0x0001a080


	//   ....[66]....
        /*0cac*/ 	.word	0x0001a0e0


	//   ....[67]....
        /*0cb0*/ 	.word	0x0001a190


	//   ....[68]....
        /*0cb4*/ 	.word	0x0001a280


	//   ....[69]....
        /*0cb8*/ 	.word	0x0001a310


	//   ....[70]....
        /*0cbc*/ 	.word	0x0001a370


	//   ....[71]....
        /*0cc0*/ 	.word	0x0001a420


	//   ....[72]....
        /*0cc4*/ 	.word	0x0001a4a0


	//   ....[73]....
        /*0cc8*/ 	.word	0x0001a530


	//   ....[74]....
        /*0ccc*/ 	.word	0x0001a5c0


	//   ....[75]....
        /*0cd0*/ 	.word	0x0001a650


	//   ....[76]....
        /*0cd4*/ 	.word	0x0001a6b0


	//   ....[77]....
        /*0cd8*/ 	.word	0x0001a760


	//   ....[78]....
        /*0cdc*/ 	.word	0x0001a7c0


	//   ....[79]....
        /*0ce0*/ 	.word	0x0001a870


	//   ....[80]....
        /*0ce4*/ 	.word	0x0001a8d0


	//   ....[81]....
        /*0ce8*/ 	.word	0x0001a980


	//   ....[82]....
        /*0cec*/ 	.word	0x0001a9e0


	//   ....[83]....
        /*0cf0*/ 	.word	0x0001aa90


	//   ....[84]....
        /*0cf4*/ 	.word	0x0001aaf0


	//   ....[85]....
        /*0cf8*/ 	.word	0x0001aba0


	//   ....[86]....
        /*0cfc*/ 	.word	0x0001ac00


	//   ....[87]....
        /*0d00*/ 	.word	0x0001acb0


	//   ....[88]....
        /*0d04*/ 	.word	0x0001af00


	//----- nvinfo : EIATTR_REG_RECONFIG
	.align		4
.L_1072:
        /*0d08*/ 	.byte	0x01, 0x54
	.zero		2


	//----- nvinfo : EIATTR_SYSCALL_OFFSETS
	.align		4
        /*0d0c*/ 	.byte	0x04, 0x46
        /*0d0e*/ 	.short	(.L_1074 - .L_1073)


	//   ....[0]....
.L_1073:
        /*0d10*/ 	.word	0x00001eb0


	//   ....[1]....
        /*0d14*/ 	.word	0x00011240


	//   ....[2]....
        /*0d18*/ 	.word	0x000113b0


	//   ....[3]....
        /*0d1c*/ 	.word	0x00011510


	//   ....[4]....
        /*0d20*/ 	.word	0x00011650


	//   ....[5]....
        /*0d24*/ 	.word	0x00012fd0


	//----- nvinfo : EIATTR_MBARRIER_INSTR_OFFSETS
	.align		4
.L_1074:
        /*0d28*/ 	.byte	0x04, 0x39
        /*0d2a*/ 	.short	(.L_1076 - .L_1075)


	//   ....[0]....
.L_1075:
        /*0d2c*/ 	.word	0x00000180
        /*0d30*/ 	.word	0x000000ff
        /*0d34*/ 	.word	0x00022800
        /*0d38*/ 	.short	0x0100
        /*0d3a*/ 	.byte	0x08
	.zero		1


	//   ....[1]....
        /*0d3c*/ 	.word	0x00000190
        /*0d40*/ 	.word	0x000000ff
        /*0d44*/ 	.word	0x00022820
        /*0d48*/ 	.short	0x0100
        /*0d4a*/ 	.byte	0x08
	.zero		1


	//   ....[2]....
        /*0d4c*/ 	.word	0x00000280
        /*0d50*/ 	.word	0x000000ff
        /*0d54*/ 	.word	0x00022830
        /*0d58*/ 	.short	0x0100
        /*0d5a*/ 	.byte	0x08
	.zero		1


	//   ....[3]....
        /*0d5c*/ 	.word	0x00000290
        /*0d60*/ 	.word	0x000000ff
        /*0d64*/ 	.word	0x00022840
        /*0d68*/ 	.short	0x0100
        /*0d6a*/ 	.byte	0x08
	.zero		1


	//   ....[4]....
        /*0d6c*/ 	.word	0x000002a0
        /*0d70*/ 	.word	0x000000ff
        /*0d74*/ 	.word	0x00022838
        /*0d78*/ 	.short	0x0100
        /*0d7a*/ 	.byte	0x08
	.zero		1


	//   ....[5]....
        /*0d7c*/ 	.word	0x000002b0
        /*0d80*/ 	.word	0x000000ff
        /*0d84*/ 	.word	0x00022848
        /*0d88*/ 	.short	0x0100
        /*0d8a*/ 	.byte	0x08
	.zero		1


	//   ....[6]....
        /*0d8c*/ 	.word	0x000003e0
        /*0d90*/ 	.word	0x000000ff
        /*0d94*/ 	.word	0x00022850
        /*0d98*/ 	.short	0x0100
        /*0d9a*/ 	.byte	0x08
	.zero		1


	//   ....[7]....
        /*0d9c*/ 	.word	0x000003f0
        /*0da0*/ 	.word	0x000000ff
        /*0da4*/ 	.word	0x00022860
        /*0da8*/ 	.short	0x0100
        /*0daa*/ 	.byte	0x08
	.zero		1


	//   ....[8]....
        /*0dac*/ 	.word	0x00000400
        /*0db0*/ 	.word	0x000000ff
        /*0db4*/ 	.word	0x00022858
        /*0db8*/ 	.short	0x0100
        /*0dba*/ 	.byte	0x08
	.zero		1


	//   ....[9]....
        /*0dbc*/ 	.word	0x00000410
        /*0dc0*/ 	.word	0x000000ff
        /*0dc4*/ 	.word	0x00022868
        /*0dc8*/ 	.short	0x0100
        /*0dca*/ 	.byte	0x08
	.zero		1


	//   ....[10]....
        /*0dcc*/ 	.word	0x00000500
        /*0dd0*/ 	.word	0x000000ff
        /*0dd4*/ 	.word	0x00022870
        /*0dd8*/ 	.short	0x0100
        /*0dda*/ 	.byte	0x06
	.zero		1


	//   ....[11]....
        /*0ddc*/ 	.word	0x00000510
        /*0de0*/ 	.word	0x000000ff
        /*0de4*/ 	.word	0x00022880
        /*0de8*/ 	.short	0x0100
        /*0dea*/ 	.byte	0x06
	.zero		1


	//   ....[12]....
        /*0dec*/ 	.word	0x00000520
        /*0df0*/ 	.word	0x000000ff
        /*0df4*/ 	.word	0x00022878
        /*0df8*/ 	.short	0x0100
        /*0dfa*/ 	.byte	0x06
	.zero		1


	//   ....[13]....
        /*0dfc*/ 	.word	0x00000530
        /*0e00*/ 	.word	0x000000ff
        /*0e04*/ 	.word	0x00022888
        /*0e08*/ 	.short	0x0100
        /*0e0a*/ 	.byte	0x06
	.zero		1


	//   ....[14]....
        /*0e0c*/ 	.word	0x00000660
        /*0e10*/ 	.word	0x000000ff
        /*0e14*/ 	.word	0x00022890
        /*0e18*/ 	.short	0x0100
        /*0e1a*/ 	.byte	0x08
	.zero		1


	//   ....[15]....
        /*0e1c*/ 	.word	0x00000670
        /*0e20*/ 	.word	0x000000ff
        /*0e24*/ 	.word	0x000228a0
        /*0e28*/ 	.short	0x0100
        /*0e2a*/ 	.byte	0x08
	.zero		1


	//   ....[16]....
        /*0e2c*/ 	.word	0x00000680
        /*0e30*/ 	.word	0x000000ff
        /*0e34*/ 	.word	0x00022898
        /*0e38*/ 	.short	0x0100
        /*0e3a*/ 	.byte	0x08
	.zero		1


	//   ....[17]....
        /*0e3c*/ 	.word	0x00000690
        /*0e40*/ 	.word	0x000000ff
        /*0e44*/ 	.word	0x000228a8
        /*0e48*/ 	.short	0x0100
        /*0e4a*/ 	.byte	0x08
	.zero		1


	//   ....[18]....
        /*0e4c*/ 	.word	0x000007e0
        /*0e50*/ 	.word	0x000000ff
        /*0e54*/ 	.word	0x000228b0
        /*0e58*/ 	.short	0x0100
        /*0e5a*/ 	.byte	0x08
	.zero		1


	//   ....[19]....
        /*0e5c*/ 	.word	0x000007f0
        /*0e60*/ 	.word	0x000000ff
        /*0e64*/ 	.word	0x000228c0
        /*0e68*/ 	.short	0x0100
        /*0e6a*/ 	.byte	0x08
	.zero		1


	//   ....[20]....
        /*0e6c*/ 	.word	0x00000800
        /*0e70*/ 	.word	0x000000ff
        /*0e74*/ 	.word	0x000228b8
        /*0e78*/ 	.short	0x0100
        /*0e7a*/ 	.byte	0x08
	.zero		1


	//   ....[21]....
        /*0e7c*/ 	.word	0x00000810
        /*0e80*/ 	.word	0x000000ff
        /*0e84*/ 	.word	0x000228c8
        /*0e88*/ 	.short	0x0100
        /*0e8a*/ 	.byte	0x08
	.zero		1


	//   ....[22]....
        /*0e8c*/ 	.word	0x00001f30
        /*0e90*/ 	.word	0x000000ff
        /*0e94*/ 	.word	0x00022800
        /*0e98*/ 	.short	0x010a
        /*0e9a*/ 	.byte	0x2b
	.zero		1


	//   ....[23]....
        /*0e9c*/ 	.word	0x00001fb0
        /*0ea0*/ 	.word	0x00000000
        /*0ea4*/ 	.word	0x00022830
        /*0ea8*/ 	.short	0x010a
        /*0eaa*/ 	.byte	0x3f
	.zero		1


	//   ....[24]....
        /*0eac*/ 	.word	0x00001ff0
        /*0eb0*/ 	.word	0x00000000
        /*0eb4*/ 	.word	0x00022830
        /*0eb8*/ 	.short	0x010a
        /*0eba*/ 	.byte	0x3f
	.zero		1


	//   ....[25]....
        /*0ebc*/ 	.word	0x00002b20
        /*0ec0*/ 	.word	0x000000ff
        /*0ec4*/ 	.word	0x00000000
        /*0ec8*/ 	.short	0x0101
        /*0eca*/ 	.byte	0x06
	.zero		1


	//   ....[26]....
        /*0ecc*/ 	.word	0x00005140
        /*0ed0*/ 	.word	0x000000ff
        /*0ed4*/ 	.word	0x00022830
        /*0ed8*/ 	.short	0x010a
        /*0eda*/ 	.byte	0x06
	.zero		1


	//   ....[27]....
        /*0edc*/ 	.word	0x00005180
        /*0ee0*/ 	.word	0x000000ff
        /*0ee4*/ 	.word	0x00022830
        /*0ee8*/ 	.short	0x010a
        /*0eea*/ 	.byte	0x06
	.zero		1


	//   ....[28]....
        /*0eec*/ 	.word	0x00005a10
        /*0ef0*/ 	.word	0x000000ff
        /*0ef4*/ 	.word	0x00022850
        /*0ef8*/ 	.short	0x010a
        /*0efa*/ 	.byte	0x06
	.zero		1


	//   ....[29]....
        /*0efc*/ 	.word	0x00005a50
        /*0f00*/ 	.word	0x000000ff
        /*0f04*/ 	.word	0x00022850
        /*0f08*/ 	.short	0x010a
        /*0f0a*/ 	.byte	0x06
	.zero		1


	//   ....[30]....
        /*0f0c*/ 	.word	0x00005de0
        /*0f10*/ 	.word	0x000000ff
        /*0f14*/ 	.word	0x00000000
        /*0f18*/ 	.short	0x0101
        /*0f1a*/ 	.byte	0x06
	.zero		1


	//   ....[31]....
        /*0f1c*/ 	.word	0x00007ee0
        /*0f20*/ 	.word	0x000000ff
        /*0f24*/ 	.word	0x00000000
        /*0f28*/ 	.short	0x0101
        /*0f2a*/ 	.byte	0x06
	.zero		1


	//   ....[32]....
        /*0f2c*/ 	.word	0x00008610
        /*0f30*/ 	.word	0x000000ff
        /*0f34*/ 	.word	0x00022830
        /*0f38*/ 	.short	0x010a
        /*0f3a*/ 	.byte	0x06
	.zero		1


	//   ....[33]....
        /*0f3c*/ 	.word	0x00008650
        /*0f40*/ 	.word	0x000000ff
        /*0f44*/ 	.word	0x00022830
        /*0f48*/ 	.short	0x010a
        /*0f4a*/ 	.byte	0x06
	.zero		1


	//   ....[34]....
        /*0f4c*/ 	.word	0x00008eb0
        /*0f50*/ 	.word	0x000000ff
        /*0f54*/ 	.word	0x00022850
        /*0f58*/ 	.short	0x010a
        /*0f5a*/ 	.byte	0x06
	.zero		1


	//   ....[35]....
        /*0f5c*/ 	.word	0x00008ef0
        /*0f60*/ 	.word	0x000000ff
        /*0f64*/ 	.word	0x00022850
        /*0f68*/ 	.short	0x010a
        /*0f6a*/ 	.byte	0x06
	.zero		1


	//   ....[36]....
        /*0f6c*/ 	.word	0x00009240
        /*0f70*/ 	.word	0x000000ff
        /*0f74*/ 	.word	0x00000000
        /*0f78*/ 	.short	0x0101
        /*0f7a*/ 	.byte	0x06
	.zero		1


	//   ....[37]....
        /*0f7c*/ 	.word	0x0000a810
        /*0f80*/ 	.word	0x000000ff
        /*0f84*/ 	.word	0x00000000
        /*0f88*/ 	.short	0x0101
        /*0f8a*/ 	.byte	0x06
	.zero		1


	//   ....[38]....
        /*0f8c*/ 	.word	0x0000ae70
        /*0f90*/ 	.word	0x000000ff
        /*0f94*/ 	.word	0x00022850
        /*0f98*/ 	.short	0x010a
        /*0f9a*/ 	.byte	0x05
	.zero		1


	//   ....[39]....
        /*0f9c*/ 	.word	0x0000aeb0
        /*0fa0*/ 	.word	0x000000ff
        /*0fa4*/ 	.word	0x00022850
        /*0fa8*/ 	.short	0x010a
        /*0faa*/ 	.byte	0x05
	.zero		1


	//   ....[40]....
        /*0fac*/ 	.word	0x0000b490
        /*0fb0*/ 	.word	0x000000ff
        /*0fb4*/ 	.word	0x00000000
        /*0fb8*/ 	.short	0x0101
        /*0fba*/ 	.byte	0x04
	.zero		1


	//   ....[41]....
        /*0fbc*/ 	.word	0x0000d7b0
        /*0fc0*/ 	.word	0x00000003
        /*0fc4*/ 	.word	0x00000000
        /*0fc8*/ 	.short	0x0101
        /*0fca*/ 	.byte	0x3f
	.zero		1


	//   ....[42]....
        /*0fcc*/ 	.word	0x0000dc50
        /*0fd0*/ 	.word	0x00000002
        /*0fd4*/ 	.word	0x00000000
        /*0fd8*/ 	.short	0x0101
        /*0fda*/ 	.byte	0x3f
	.zero		1


	//   ....[43]....
        /*0fdc*/ 	.word	0x00011bf0
        /*0fe0*/ 	.word	0x00000000
        /*0fe4*/ 	.word	0x00022880
        /*0fe8*/ 	.short	0x010a
        /*0fea*/ 	.byte	0x3f
	.zero		1


	//   ....[44]....
        /*0fec*/ 	.word	0x00012470
        /*0ff0*/ 	.word	0x00000000
        /*0ff4*/ 	.word	0x00022870
        /*0ff8*/ 	.short	0x0107
        /*0ffa*/ 	.byte	0x3f
	.zero		1


	//   ....[45]....
        /*0ffc*/ 	.word	0x00012530
        /*1000*/ 	.word	0x00000000
        /*1004*/ 	.word	0x00022870
        /*1008*/ 	.short	0x0101
        /*100a*/ 	.byte	0x3f
	.zero		1


	//   ....[46]....
        /*100c*/ 	.word	0x00012560
        /*1010*/ 	.word	0x00000000
        /*1014*/ 	.word	0x00022840
        /*1018*/ 	.short	0x010a
        /*101a*/ 	.byte	0x3f
	.zero		1


	//   ....[47]....
        /*101c*/ 	.word	0x00012d20
        /*1020*/ 	.word	0x00000000
        /*1024*/ 	.word	0x00022830
        /*1028*/ 	.short	0x0107
        /*102a*/ 	.byte	0x3f
	.zero		1


	//   ....[48]....
        /*102c*/ 	.word	0x00012de0
        /*1030*/ 	.word	0x00000000
        /*1034*/ 	.word	0x00022830
        /*1038*/ 	.short	0x0101
        /*103a*/ 	.byte	0x3f
	.zero		1


	//   ....[49]....
        /*103c*/ 	.word	0x00013760
        /*1040*/ 	.word	0x00000010
        /*1044*/ 	.word	0x00022800
        /*1048*/ 	.short	0x0107
        /*104a*/ 	.byte	0x3f
	.zero		1


	//   ....[50]....
        /*104c*/ 	.word	0x00013850
        /*1050*/ 	.word	0x00000010
        /*1054*/ 	.word	0x00022800
        /*1058*/ 	.short	0x0101
        /*105a*/ 	.byte	0x3f
	.zero		1


	//   ....[51]....
        /*105c*/ 	.word	0x00013870
        /*1060*/ 	.word	0x00000010
        /*1064*/ 	.word	0x00022820
        /*1068*/ 	.short	0x010a
        /*106a*/ 	.byte	0x3f
	.zero		1


	//   ....[52]....
        /*106c*/ 	.word	0x00013d70
        /*1070*/ 	.word	0x00000000
        /*1074*/ 	.word	0x00022880
        /*1078*/ 	.short	0x010a
        /*107a*/ 	.byte	0x3f
	.zero		1


	//   ....[53]....
        /*107c*/ 	.word	0x00014350
        /*1080*/ 	.word	0x00000000
        /*1084*/ 	.word	0x00022870
        /*1088*/ 	.short	0x0107
        /*108a*/ 	.byte	0x3f
	.zero		1


	//   ....[54]....
        /*108c*/ 	.word	0x00014410
        /*1090*/ 	.word	0x00000000
        /*1094*/ 	.word	0x00022870
        /*1098*/ 	.short	0x0101
        /*109a*/ 	.byte	0x3f
	.zero		1


	//   ....[55]....
        /*109c*/ 	.word	0x00014440
        /*10a0*/ 	.word	0x00000000
        /*10a4*/ 	.word	0x00022840
        /*10a8*/ 	.short	0x010a
        /*10aa*/ 	.byte	0x3f
	.zero		1


	//   ....[56]....
        /*10ac*/ 	.word	0x000149e0
        /*10b0*/ 	.word	0x00000000
        /*10b4*/ 	.word	0x00022830
        /*10b8*/ 	.short	0x0107
        /*10ba*/ 	.byte	0x3f
	.zero		1


	//   ....[57]....
        /*10bc*/ 	.word	0x00014aa0
        /*10c0*/ 	.word	0x00000000
        /*10c4*/ 	.word	0x00022830
        /*10c8*/ 	.short	0x0101
        /*10ca*/ 	.byte	0x3f
	.zero		1


	//   ....[58]....
        /*10cc*/ 	.word	0x00014b30
        /*10d0*/ 	.word	0x00000000
        /*10d4*/ 	.word	0x00022870
        /*10d8*/ 	.short	0x010a
        /*10da*/ 	.byte	0x3f
	.zero		1


	//   ....[59]....
        /*10dc*/ 	.word	0x00014bc0
        /*10e0*/ 	.word	0x00000000
        /*10e4*/ 	.word	0x00022860
        /*10e8*/ 	.short	0x010a
        /*10ea*/ 	.byte	0x3f
	.zero		1


	//   ....[60]....
        /*10ec*/ 	.word	0x00015180
        /*10f0*/ 	.word	0x00000000
        /*10f4*/ 	.word	0x00022850
        /*10f8*/ 	.short	0x0101
        /*10fa*/ 	.byte	0x3f
	.zero		1


	//   ....[61]....
        /*10fc*/ 	.word	0x00015210
        /*1100*/ 	.word	0x00000000
        /*1104*/ 	.word	0x00000000
        /*1108*/ 	.short	0x0101
        /*110a*/ 	.byte	0x3f
	.zero		1


	//   ....[62]....
        /*110c*/ 	.word	0x000153e0
        /*1110*/ 	.word	0x00000002
        /*1114*/ 	.word	0x00022870
        /*1118*/ 	.short	0x010a
        /*111a*/ 	.byte	0x3f
	.zero		1


	//   ....[63]....
        /*111c*/ 	.word	0x00015460
        /*1120*/ 	.word	0x00000002
        /*1124*/ 	.word	0x00022860
        /*1128*/ 	.short	0x010a
        /*112a*/ 	.byte	0x3f
	.zero		1


	//   ....[64]....
        /*112c*/ 	.word	0x00015a30
        /*1130*/ 	.word	0x00000002
        /*1134*/ 	.word	0x00022850
        /*1138*/ 	.short	0x0101
        /*113a*/ 	.byte	0x3f
	.zero		1


	//   ....[65]....
        /*113c*/ 	.word	0x00015ae0
        /*1140*/ 	.word	0x00000002
        /*1144*/ 	.word	0x00000000
        /*1148*/ 	.short	0x0101
        /*114a*/ 	.byte	0x3f
	.zero		1


	//   ....[66]....
        /*114c*/ 	.word	0x00016cb0
        /*1150*/ 	.word	0x00000005
        /*1154*/ 	.word	0x00022820
        /*1158*/ 	.short	0x010a
        /*115a*/ 	.byte	0x3f
	.zero		1


	//   ....[67]....
        /*115c*/ 	.word	0x00016e30
        /*1160*/ 	.word	0x00000003
        /*1164*/ 	.word	0x00022840
        /*1168*/ 	.short	0x010a
        /*116a*/ 	.byte	0x3f
	.zero		1


	//   ....[68]....
        /*116c*/ 	.word	0x00016ed0
        /*1170*/ 	.word	0x0000001f
        /*1174*/ 	.word	0x00022840
        /*1178*/ 	.short	0x010a
        /*117a*/ 	.byte	0x3f
	.zero		1


	//   ....[69]....
        /*117c*/ 	.word	0x00016f10
        /*1180*/ 	.word	0x00000003
        /*1184*/ 	.word	0x00022860
        /*1188*/ 	.short	0x010a
        /*118a*/ 	.byte	0x3f
	.zero		1


	//   ....[70]....
        /*118c*/ 	.word	0x00016f50
        /*1190*/ 	.word	0x0000001f
        /*1194*/ 	.word	0x00022860
        /*1198*/ 	.short	0x010a
        /*119a*/ 	.byte	0x3f
	.zero		1


	//   ....[71]....
        /*119c*/ 	.word	0x00016f90
        /*11a0*/ 	.word	0x00000003
        /*11a4*/ 	.word	0x00022880
        /*11a8*/ 	.short	0x010a
        /*11aa*/ 	.byte	0x3f
	.zero		1


	//   ....[72]....
        /*11ac*/ 	.word	0x00016fd0
        /*11b0*/ 	.word	0x0000001f
        /*11b4*/ 	.word	0x00022880
        /*11b8*/ 	.short	0x010a
        /*11ba*/ 	.byte	0x3f
	.zero		1


	//   ....[73]....
        /*11bc*/ 	.word	0x00017040
        /*11c0*/ 	.word	0x00000003
        /*11c4*/ 	.word	0x00022800
        /*11c8*/ 	.short	0x010a
        /*11ca*/ 	.byte	0x3f
	.zero		1


	//   ....[74]....
        /*11cc*/ 	.word	0x00017090
        /*11d0*/ 	.word	0x00000000
        /*11d4*/ 	.word	0x00022830
        /*11d8*/ 	.short	0x010a
        /*11da*/ 	.byte	0x3f
	.zero		1


	//   ....[75]....
        /*11dc*/ 	.word	0x000170f0
        /*11e0*/ 	.word	0x00000005
        /*11e4*/ 	.word	0x00022830
        /*11e8*/ 	.short	0x010a
        /*11ea*/ 	.byte	0x3f
	.zero		1


	//   ....[76]....
        /*11ec*/ 	.word	0x00017150
        /*11f0*/ 	.word	0x00000005
        /*11f4*/ 	.word	0x00022850
        /*11f8*/ 	.short	0x010a
        /*11fa*/ 	.byte	0x3f
	.zero		1


	//   ....[77]....
        /*11fc*/ 	.word	0x000171b0
        /*1200*/ 	.word	0x00000005
        /*1204*/ 	.word	0x00022830
        /*1208*/ 	.short	0x010a
        /*120a*/ 	.byte	0x3f
	.zero		1


	//   ....[78]....
        /*120c*/ 	.word	0x00017210
        /*1210*/ 	.word	0x00000005
        /*1214*/ 	.word	0x00022850
        /*1218*/ 	.short	0x010a
        /*121a*/ 	.byte	0x3f
	.zero		1


	//   ....[79]....
        /*121c*/ 	.word	0x00017270
        /*1220*/ 	.word	0x00000006
        /*1224*/ 	.word	0x00022850
        /*1228*/ 	.short	0x010a
        /*122a*/ 	.byte	0x3f
	.zero		1


	//   ....[80]....
        /*122c*/ 	.word	0x00017370
        /*1230*/ 	.word	0x00000000
        /*1234*/ 	.word	0x00022880
        /*1238*/ 	.short	0x010a
        /*123a*/ 	.byte	0x3f
	.zero		1


	//   ....[81]....
        /*123c*/ 	.word	0x00018050
        /*1240*/ 	.word	0x00000000
        /*1244*/ 	.word	0x00022840
        /*1248*/ 	.short	0x010a
        /*124a*/ 	.byte	0x3f
	.zero		1


	//   ....[82]....
        /*124c*/ 	.word	0x00019650
        /*1250*/ 	.word	0x00000010
        /*1254*/ 	.word	0x00022820
        /*1258*/ 	.short	0x010a
        /*125a*/ 	.byte	0x3f
	.zero		1


	//   ....[83]....
        /*125c*/ 	.word	0x000196a0
        /*1260*/ 	.word	0x00000000
        /*1264*/ 	.word	0x00022880
        /*1268*/ 	.short	0x010a
        /*126a*/ 	.byte	0x3f
	.zero		1


	//   ....[84]....
        /*126c*/ 	.word	0x0001a1d0
        /*1270*/ 	.word	0x00000000
        /*1274*/ 	.word	0x00022840
        /*1278*/ 	.short	0x010a
        /*127a*/ 	.byte	0x3f
	.zero		1


	//   ....[85]....
        /*127c*/ 	.word	0x0001ace0
        /*1280*/ 	.word	0x00000000
        /*1284*/ 	.word	0x00022870
        /*1288*/ 	.short	0x010a
        /*128a*/ 	.byte	0x3f
	.zero		1


	//   ....[86]....
        /*128c*/ 	.word	0x0001ad30
        /*1290*/ 	.word	0x00000000
        /*1294*/ 	.word	0x00022860
        /*1298*/ 	.short	0x010a
        /*129a*/ 	.byte	0x3f
	.zero		1


	//   ....[87]....
        /*129c*/ 	.word	0x0001ad80
        /*12a0*/ 	.word	0x00000002
        /*12a4*/ 	.word	0x00022870
        /*12a8*/ 	.short	0x010a
        /*12aa*/ 	.byte	0x3f
	.zero		1


	//   ....[88]....
        /*12ac*/ 	.word	0x0001add0
        /*12b0*/ 	.word	0x00000002
        /*12b4*/ 	.word	0x00022860
        /*12b8*/ 	.short	0x010a
        /*12ba*/ 	.byte	0x3f
	.zero		1


	//   ....[89]....
        /*12bc*/ 	.word	0x0001ae20
        /*12c0*/ 	.word	0x00000005
        /*12c4*/ 	.word	0x00022820
        /*12c8*/ 	.short	0x010a
        /*12ca*/ 	.byte	0x3f
	.zero		1


	//   ....[90]....
        /*12cc*/ 	.word	0x0001afc0
        /*12d0*/ 	.word	0x00000003
        /*12d4*/ 	.word	0x00022840
        /*12d8*/ 	.short	0x010a
        /*12da*/ 	.byte	0x3f
	.zero		1


	//   ....[91]....
        /*12dc*/ 	.word	0x0001b010
        /*12e0*/ 	.word	0x0000001f
        /*12e4*/ 	.word	0x00022840
        /*12e8*/ 	.short	0x010a
        /*12ea*/ 	.byte	0x3f
	.zero		1


	//   ....[92]....
        /*12ec*/ 	.word	0x0001b060
        /*12f0*/ 	.word	0x00000003
        /*12f4*/ 	.word	0x00022860
        /*12f8*/ 	.short	0x010a
        /*12fa*/ 	.byte	0x3f
	.zero		1


	//   ....[93]....
        /*12fc*/ 	.word	0x0001b0b0
        /*1300*/ 	.word	0x0000001f
        /*1304*/ 	.word	0x00022860
        /*1308*/ 	.short	0x010a
        /*130a*/ 	.byte	0x3f
	.zero		1


	//   ....[94]....
        /*130c*/ 	.word	0x0001b100
        /*1310*/ 	.word	0x00000003
        /*1314*/ 	.word	0x00022880
        /*1318*/ 	.short	0x010a
        /*131a*/ 	.byte	0x3f
	.zero		1


	//----- nvinfo : EIATTR_NUM_MBARRIERS
	.align		4
.L_1076:
        /*131c*/ 	.byte	0x03, 0x38
        /*131e*/ 	.short	0x0016


	//----- nvinfo : EIATTR_EXIT_INSTR_OFFSETS
	.align		4
        /*1320*/ 	.byte	0x04, 0x1c
        /*1322*/ 	.short	(.L_1078 - .L_1077)


	//   ....[0]....
.L_1077:
        /*1324*/ 	.word	0x000009c0


	//   ....[1]....
        /*1328*/ 	.word	0x0000f360


	//   ....[2]....
        /*132c*/ 	.word	0x00017020


	//----- nvinfo : EIATTR_MAX_THREADS
	.align		4
.L_1078:
        /*1330*/ 	.byte	0x04, 0x05
        /*1332*/ 	.short	(.L_1080 - .L_1079)
.L_1079:
        /*1334*/ 	.word	0x00000180
        /*1338*/ 	.word	0x00000001
        /*133c*/ 	.word	0x00000001


	//----- nvinfo : EIATTR_CRS_STACK_SIZE
	.align		4
.L_1080:
        /*1340*/ 	.byte	0x04, 0x1e
        /*1342*/ 	.short	(.L_1082 - .L_1081)
.L_1081:
        /*1344*/ 	.word	0x00000000


	//----- nvinfo : EIATTR_CBANK_PARAM_SIZE
	.align		4
.L_1082:
        /*1348*/ 	.byte	0x03, 0x19
        /*134a*/ 	.short	0x0af0


	//----- nvinfo : EIATTR_PARAM_CBANK
	.align		4
        /*134c*/ 	.byte	0x04, 0x0a
        /*134e*/ 	.short	(.L_1084 - .L_1083)
	.align		4
.L_1083:
        /*1350*/ 	.word	index@(.nv.constant0._ZN7cutlass13device_kernelIN5flash11enable_sm90INS1_16FlashAttnFwdSm90INS1_25CollectiveMainloopFwdSm90ILi2EN4cute5tupleIJNS5_1CILi1EEES8_S8_EEENS6_IJNS7_ILi128EEENS7_ILi160EEESA_EEELi128ENS_12float_e4m3_tEfNS_4arch4Sm90ELb1ELb0ELb0ELb1ELb1ELb0ELb0ELb1ELb1ELb1ELb1ELb0EEENS1_21CollectiveEpilogueFwdINS6_IJSA_SA_SB_EEES9_NS_10bfloat16_tESF_Li256ELb1ELb1ELb1ELb1EEENS1_36VarlenDynamicPersistentTileSchedulerILi128ELi160ELi256ELi128ELb1ELb1ELb1ELb1ELb1ELb1EEEEEEEEEvNT_6ParamsE)
        /*1354*/ 	.short	0x0210
        /*1356*/ 	.short	0x0af0


	//----- nvinfo : EIATTR_SW_WAR
	.align		4
.L_1084:
        /*1358*/ 	.byte	0x04, 0x36
        /*135a*/ 	.short	(.L_1086 - .L_1085)
.L_1085:
        /*135c*/ 	.word	0x00000008
.L_1086:


//--------------------- .nv.info._ZN7cutlass13device_kernelIN5flash11enable_sm90INS1_16FlashAttnFwdSm90INS1_25CollectiveMainloopFwdSm90ILi2EN4cute5tupleIJNS5_1CILi1EEES8_S8_EEENS6_IJNS7_ILi128EEENS7_ILi160EEESA_EEELi128ENS_12float_e4m3_tEfNS_4arch4Sm90ELb1ELb0ELb0ELb1ELb1ELb1ELb0ELb1ELb1ELb1ELb1ELb0EEENS1_21CollectiveEpilogueFwdINS6_IJSA_SA_SB_EEES9_NS_10bfloat16_tESF_Li256ELb1ELb1ELb1ELb1EEENS1_36VarlenDynamicPersistentTileSchedulerILi128ELi160ELi256ELi128ELb1ELb1ELb1ELb1ELb1ELb1EEEEEEEEEvNT_6ParamsE --------------------------
	.section	.nv.info._ZN7cutlass13device_kernelIN5flash11enable_sm90INS1_16FlashAttnFwdSm90INS1_25CollectiveMainloopFwdSm90ILi2EN4cute5tupleIJNS5_1CILi1EEES8_S8_EEENS6_IJNS7_ILi128EEENS7_ILi160EEESA_EEELi128ENS_12float_e4m3_tEfNS_4arch4Sm90ELb1ELb0ELb0ELb1ELb1ELb1ELb0ELb1ELb1ELb1ELb1ELb0EEENS1_21CollectiveEpilogueFwdINS6_IJSA_SA_SB_EEES9_NS_10bfloat16_tESF_Li256ELb1ELb1ELb1ELb1EEENS1_36VarlenDynamicPersistentTileSchedulerILi128ELi160ELi256ELi128ELb1ELb1ELb1ELb1ELb1ELb1EEEEEEEEEvNT_6ParamsE,"",@"SHT_CUDA_INFO"
	.sectionflags	@""
	.align	4


	//----- nvinfo : EIATTR_CUDA_API_VERSION
	.align		4
        /*0000*/ 	.byte	0x04, 0x37
        /*0002*/ 	.short	(.L_1088 - .L_1087)
.L_1087:
        /*0004*/ 	.word	0x00000082


	//----- nvinfo : EIATTR_KPARAM_INFO
	.align		4
.L_1088:
        /*0008*/ 	.byte	0x04, 0x17
        /*000a*/ 	.short	(.L_1090 - .L_1089)
.L_1089:
        /*000c*/ 	.word	0x00000000
        /*0010*/ 	.short	0x0000
        /*0012*/ 	.short	0x0070
        /*0014*/ 	.byte	0x00, 0xf0, 0x01, 0x2a


	//----- nvinfo : EIATTR_SPARSE_MMA_MASK
	.align		4
.L_1090:
        /*0018*/ 	.byte	0x03, 0x50
        /*001a*/ 	.short	0x0000


	//----- nvinfo : EIATTR_MAXREG_COUNT
	.align		4
        /*001c*/ 	.byte	0x03, 0x1b
        /*001e*/ 	.short	0x00a8


	//----- nvinfo : EIATTR_NUM_BARRIERS
	.align		4
        /*0020*/ 	.byte	0x02, 0x4c
        /*0022*/ 	.byte	0x10
	.zero		1


	//----- nvinfo : EIATTR_EXTERNS
	.align		4
        /*0024*/ 	.byte	0x04, 0x0f
        /*0026*/ 	.short	(.L_1092 - .L_1091)


	//   ....[0]....
	.align		4
.L_1091:
        /*0028*/ 	.word	index@(__assertfail)


	//----- nvinfo : EIATTR_ANNOTATIONS
	.align		4
.L_1092:
        /*002c*/ 	.byte	0x04, 0x55
        /*002e*/ 	.short	(.L_1094 - .L_1093)


	//   ....[0]....
.L_1093:
        /* <DEDUP_REMOVED lines=60> */


	//----- nvinfo : EIATTR_MERCURY_ISA_VERSION
	.align		4
.L_1094:
        /*03d8*/ 	.byte	0x03, 0x5f
        /*03da*/ 	.short	0x0101


	//----- nvinfo : EIATTR_UNUSED_LOAD_BYTE_OFFSET
	.align		4
        /*03dc*/ 	.byte	0x04, 0x44
        /*03de*/ 	.short	(.L_1096 - .L_1095)


	//   ....[0]....
.L_1095:
        /*03e0*/ 	.word	0x00000ab0
        /*03e4*/ 	.word	0x0000fff0


	//   ....[1]....
        /*03e8*/ 	.word	0x0001a110
        /*03ec*/ 	.word	0x0000fff0


	//----- nvinfo : EIATTR_INT_WARP_WIDE_INSTR_OFFSETS
	.align		4
.L_1096:
        /*03f0*/ 	.byte	0x04, 0x31
        /*03f2*/ 	.short	(.L_1098 - .L_1097)


	//   ....[0]....
.L_1097:
        /*03f4*/ 	.word	0x00000130


	//   ....[1]....
        /*03f8*/ 	.word	0x00000170


	//   ....[2]....
        /*03fc*/ 	.word	0x000001e0


	//   ....[3]....
        /*0400*/ 	.word	0x000211e0


	//   ....[4]....
        /*0404*/ 	.word	0x00021270


	//   ....[5]....
        /*0408*/ 	.word	0x00025650


	//   ....[6]....
        /*040c*/ 	.word	0x000256e0


	//----- nvinfo : EIATTR_COOP_GROUP_MASK_REGIDS
	.align		4
.L_1098:
        /*0410*/ 	.byte	0x04, 0x29
        /*0412*/ 	.short	(.L_1100 - .L_1099)


	//   ....[0]....
.L_1099:
        /*0414*/ 	.word	0xffffffff


	//   ....[1]....
        /*0418*/ 	.word	0xffffffff


	//   ....[2]....
        /*041c*/ 	.word	0xffffffff


	//   ....[3]....
        /*0420*/ 	.word	0xffffffff


	//   ....[4]....
        /*0424*/ 	.word	0xffffffff


	//   ....[5]....
        /*0428*/ 	.word	0xffffffff


	//   ....[6]....
        /*042c*/ 	.word	0xffffffff


	//   ....[7]....
        /*0430*/ 	.word	0xffffffff


	//   ....[8]....
        /*0434*/ 	.word	0xffffffff


	//   ....[9]....
        /*0438*/ 	.word	0xffffffff


	//   ....[10]....
        /*043c*/ 	.word	0xffffffff


	//   ....[11]....
        /*0440*/ 	.word	0xffffffff


	//   ....[12]....
        /*0444*/ 	.word	0xffffffff


	//   ....[13]....
        /*0448*/ 	.word	0xffffffff


	//   ....[14]....
        /*044c*/ 	.word	0xffffffff


	//   ....[15]....
        /*0450*/ 	.word	0xffffffff


	//   ....[16]....
        /*0454*/ 	.word	0xffffffff


	//   ....[17]....
        /*0458*/ 	.word	0xffffffff


	//   ....[18]....
        /*045c*/ 	.word	0xffffffff


	//   ....[19]....
        /*0460*/ 	.word	0xffffffff


	//   ....[20]....
        /*0464*/ 	.word	0xffffffff


	//   ....[21]....
        /*0468*/ 	.word	0xffffffff


	//   ....[22]....
        /*046c*/ 	.word	0xffffffff


	//   ....[23]....
        /*0470*/ 	.word	0xffffffff


	//   ....[24]....
        /*0474*/ 	.word	0xffffffff


	//   ....[25]....
        /*0478*/ 	.word	0xffffffff


	//   ....[26]....
        /*047c*/ 	.word	0xffffffff


	//   ....[27]....
        /*0480*/ 	.word	0xffffffff


	//   ....[28]....
        /*0484*/ 	.word	0xffffffff


	//   ....[29]....
        /*0488*/ 	.word	0xffffffff


	//   ....[30]....
        /*048c*/ 	.word	0xffffffff


	//   ....[31]....
        /*0490*/ 	.word	0xffffffff


	//   ....[32]....
        /*0494*/ 	.word	0xffffffff


	//   ....[33]....
        /*0498*/ 	.word	0xffffffff


	//   ....[34]....
        /*049c*/ 	.word	0xffffffff


	//   ....[35]....
        /*04a0*/ 	.word	0xffffffff


	//   ....[36]....
        /*04a4*/ 	.word	0xffffffff


	//   ....[37]....
        /*04a8*/ 	.word	0xffffffff


	//   ....[38]....
        /*04ac*/ 	.word	0xffffffff


	//   ....[39]....
        /*04b0*/ 	.word	0xffffffff


	//   ....[40]....
        /*04b4*/ 	.word	0xffffffff


	//   ....[41]....
        /*04b8*/ 	.word	0xffffffff


	//   ....[42]....
        /*04bc*/ 	.word	0xffffffff


	//   ....[43]....
        /*04c0*/ 	.word	0xffffffff


	//   ....[44]....
        /*04c4*/ 	.word	0xffffffff


	//   ....[45]....
        /*04c8*/ 	.word	0xffffffff


	//   ....[46]....
        /*04cc*/ 	.word	0xffffffff


	//   ....[47]....
        /*04d0*/ 	.word	0xffffffff


	//   ....[48]....
        /*04d4*/ 	.word	0xffffffff


	//   ....[49]....
        /*04d8*/ 	.word	0xffffffff


	//   ....[50]....
        /*04dc*/ 	.word	0xffffffff


	//   ....[51]....
        /*04e0*/ 	.word	0xffffffff


	//   ....[52]....
        /*04e4*/ 	.word	0xffffffff


	//   ....[53]....
        /*04e8*/ 	.word	0xffffffff


	//   ....[54]....
        /*04ec*/ 	.word	0xffffffff


	//   ....[55]....
        /*04f0*/ 	.word	0xffffffff


	//   ....[56]....
        /*04f4*/ 	.word	0xffffffff


	//   ....[57]....
        /*04f8*/ 	.word	0xffffffff


	//   ....[58]....
        /*04fc*/ 	.word	0xffffffff


	//   ....[59]....
        /*0500*/ 	.word	0xffffffff


	//   ....[60]....
        /*0504*/ 	.word	0xffffffff


	//   ....[61]....
        /*0508*/ 	.word	0xffffffff


	//   ....[62]....
        /*050c*/ 	.word	0xffffffff


	//   ....[63]....
        /*0510*/ 	.word	0xffffffff


	//   ....[64]....
        /*0514*/ 	.word	0xffffffff


	//   ....[65]....
        /*0518*/ 	.word	0xffffffff


	//   ....[66]....
        /*051c*/ 	.word	0xffffffff


	//   ....[67]....
        /*0520*/ 	.word	0xffffffff


	//   ....[68]....
        /*0524*/ 	.word	0xffffffff


	//   ....[69]....
        /*0528*/ 	.word	0xffffffff


	//   ....[70]....
        /*052c*/ 	.word	0xffffffff


	//   ....[71]....
        /*0530*/ 	.word	0xffffffff


	//   ....[72]....
        /*0534*/ 	.word	0xffffffff


	//   ....[73]....
        /*0538*/ 	.word	0xffffffff


	//   ....[74]....
        /*053c*/ 	.word	0xffffffff


	//   ....[75]....
        /*0540*/ 	.word	0xffffffff


	//   ....[76]....
        /*0544*/ 	.word	0xffffffff


	//   ....[77]....
        /*0548*/ 	.word	0xffffffff


	//   ....[78]....
        /*054c*/ 	.word	0xffffffff


	//   ....[79]....
        /*0550*/ 	.word	0xffffffff


	//   ....[80]....
        /*0554*/ 	.word	0xffffffff


	//   ....[81]....
        /*0558*/ 	.word	0xffffffff


	//   ....[82]....
        /*055c*/ 	.word	0xffffffff


	//   ....[83]....
        /*0560*/ 	.word	0xffffffff


	//   ....[84]....
        /*0564*/ 	.word	0xffffffff


	//   ....[85]....
        /*0568*/ 	.word	0xffffffff


	//   ....[86]....
        /*056c*/ 	.word	0xffffffff


	//   ....[87]....
        /*0570*/ 	.word	0xffffffff


	//   ....[88]....
        /*0574*/ 	.word	0xffffffff


	//   ....[89]....
        /*0578*/ 	.word	0xffffffff


	//   ....[90]....
        /*057c*/ 	.word	0xffffffff


	//   ....[91]....
        /*0580*/ 	.word	0xffffffff


	//   ....[92]....
        /*0584*/ 	.word	0xffffffff


	//   ....[93]....
        /*0588*/ 	.word	0xffffffff


	//   ....[94]....
        /*058c*/ 	.word	0xffffffff


	//   ....[95]....
        /*0590*/ 	.word	0xffffffff


	//   ....[96]....
        /*0594*/ 	.word	0xffffffff


	//   ....[97]....
        /*0598*/ 	.word	0xffffffff


	//   ....[98]....
        /*059c*/ 	.word	0xffffffff


	//   ....[99]....
        /*05a0*/ 	.word	0xffffffff


	//   ....[100]....
        /*05a4*/ 	.word	0xffffffff


	//   ....[101]....
        /*05a8*/ 	.word	0xffffffff


	//   ....[102]....
        /*05ac*/ 	.word	0xffffffff


	//   ....[103]....
        /*05b0*/ 	.word	0xffffffff


	//   ....[104]....
        /*05b4*/ 	.word	0xffffffff


	//   ....[105]....
        /*05b8*/ 	.word	0xffffffff


	//   ....[106]....
        /*05bc*/ 	.word	0xffffffff


	//   ....[107]....
        /*05c0*/ 	.word	0xffffffff


	//   ....[108]....
        /*05c4*/ 	.word	0xffffffff


	//   ....[109]....
        /*05c8*/ 	.word	0xffffffff


	//   ....[110]....
        /*05cc*/ 	.word	0xffffffff


	//   ....[111]....
        /*05d0*/ 	.word	0xffffffff


	//   ....[112]....
        /*05d4*/ 	.word	0xffffffff


	//   ....[113]....
        /*05d8*/ 	.word	0xffffffff


	//   ....[114]....
        /*05dc*/ 	.word	0xffffffff


	//   ....[115]....
        /*05e0*/ 	.word	0xffffffff


	//   ....[116]....
        /*05e4*/ 	.word	0xffffffff


	//   ....[117]....
        /*05e8*/ 	.word	0xffffffff


	//   ....[118]....
        /*05ec*/ 	.word	0xffffffff


	//   ....[119]....
        /*05f0*/ 	.word	0xffffffff


	//   ....[120]....
        /*05f4*/ 	.word	0xffffffff


	//   ....[121]....
        /*05f8*/ 	.word	0xffffffff


	//   ....[122]....
        /*05fc*/ 	.word	0xffffffff


	//   ....[123]....
        /*0600*/ 	.word	0xffffffff


	//   ....[124]....
        /*0604*/ 	.word	0xffffffff


	//   ....[125]....
        /*0608*/ 	.word	0xffffffff


	//   ....[126]....
        /*060c*/ 	.word	0xffffffff


	//   ....[127]....
        /*0610*/ 	.word	0xffffffff


	//   ....[128]....
        /*0614*/ 	.word	0xffffffff


	//   ....[129]....
        /*0618*/ 	.word	0xffffffff


	//   ....[130]....
        /*061c*/ 	.word	0xffffffff


	//   ....[131]....
        /*0620*/ 	.word	0xffffffff


	//   ....[132]....
        /*0624*/ 	.word	0xffffffff


	//   ....[133]....
        /*0628*/ 	.word	0xffffffff


	//   ....[134]....
        /*062c*/ 	.word	0xffffffff


	//   ....[135]....
        /*0630*/ 	.word	0xffffffff


	//   ....[136]....
        /*0634*/ 	.word	0xffffffff


	//   ....[137]....
        /*0638*/ 	.word	0xffffffff


	//   ....[138]....
        /*063c*/ 	.word	0xffffffff


	//   ....[139]....
        /*0640*/ 	.word	0xffffffff


	//   ....[140]....
        /*0644*/ 	.word	0xffffffff


	//   ....[141]....
        /*0648*/ 	.word	0xffffffff


	//   ....[142]....
        /*064c*/ 	.word	0xffffffff


	//   ....[143]....
        /*0650*/ 	.word	0xffffffff


	//   ....[144]....
        /*0654*/ 	.word	0xffffffff


	//   ....[145]....
        /*0658*/ 	.word	0xffffffff


	//   ....[146]....
        /*065c*/ 	.word	0xffffffff


	//   ....[147]....
        /*0660*/ 	.word	0xffffffff


	//   ....[148]....
        /*0664*/ 	.word	0xffffffff


	//   ....[149]....
        /*0668*/ 	.word	0xffffffff


	//   ....[150]....
        /*066c*/ 	.word	0xffffffff


	//   ....[151]....
        /*0670*/ 	.word	0xffffffff


	//   ....[152]....
        /*0674*/ 	.word	0xffffffff


	//   ....[153]....
        /*0678*/ 	.word	0xffffffff


	//   ....[154]....
        /*067c*/ 	.word	0xffffffff


	//   ....[155]....
        /*0680*/ 	.word	0xffffffff


	//   ....[156]....
        /*0684*/ 	.word	0xffffffff


	//   ....[157]....
        /*0688*/ 	.word	0xffffffff


	//   ....[158]....
        /*068c*/ 	.word	0xffffffff


	//   ....[159]....
        /*0690*/ 	.word	0xffffffff


	//   ....[160]....
        /*0694*/ 	.word	0xffffffff


	//   ....[161]....
        /*0698*/ 	.word	0xffffffff


	//   ....[162]....
        /*069c*/ 	.word	0xffffffff


	//   ....[163]....
        /*06a0*/ 	.word	0xffffffff


	//   ....[164]....
        /*06a4*/ 	.word	0xffffffff


	//   ....[165]....
        /*06a8*/ 	.word	0xffffffff


	//   ....[166]....
        /*06ac*/ 	.word	0xffffffff


	//   ....[167]....
        /*06b0*/ 	.word	0xffffffff


	//   ....[168]....
        /*06b4*/ 	.word	0xffffffff


	//   ....[169]....
        /*06b8*/ 	.word	0xffffffff


	//   ....[170]....
        /*06bc*/ 	.word	0xffffffff


	//   ....[171]....
        /*06c0*/ 	.word	0xffffffff


	//   ....[172]....
        /*06c4*/ 	.word	0xffffffff


	//   ....[173]....
        /*06c8*/ 	.word	0xffffffff


	//   ....[174]....
        /*06cc*/ 	.word	0xffffffff


	//   ....[175]....
        /*06d0*/ 	.word	0xffffffff


	//   ....[176]....
        /*06d4*/ 	.word	0xffffffff


	//   ....[177]....
        /*06d8*/ 	.word	0xffffffff


	//   ....[178]....
        /*06dc*/ 	.word	0xffffffff


	//   ....[179]....
        /*06e0*/ 	.word	0xffffffff


	//   ....[180]....
        /*06e4*/ 	.word	0xffffffff


	//   ....[181]....
        /*06e8*/ 	.word	0xffffffff


	//   ....[182]....
        /*06ec*/ 	.word	0xffffffff


	//   ....[183]....
        /*06f0*/ 	.word	0xffffffff


	//   ....[184]....
        /*06f4*/ 	.word	0xffffffff


	//   ....[185]....
        /*06f8*/ 	.word	0xffffffff


	//   ....[186]....
        /*06fc*/ 	.word	0xffffffff


	//   ....[187]....
        /*0700*/ 	.word	0xffffffff


	//   ....[188]....
        /*0704*/ 	.word	0xffffffff


	//   ....[189]....
        /*0708*/ 	.word	0xffffffff


	//   ....[190]....
        /*070c*/ 	.word	0xffffffff


	//   ....[191]....
        /*0710*/ 	.word	0xffffffff


	//   ....[192]....
        /*0714*/ 	.word	0xffffffff


	//   ....[193]....
        /*0718*/ 	.word	0xffffffff


	//   ....[194]....
        /*071c*/ 	.word	0xffffffff


	//   ....[195]....
        /*0720*/ 	.word	0xffffffff


	//   ....[196]....
        /*0724*/ 	.word	0xffffffff


	//   ....[197]....
        /*0728*/ 	.word	0xffffffff


	//   ....[198]....
        /*072c*/ 	.word	0xffffffff


	//   ....[199]....
        /*0730*/ 	.word	0xffffffff


	//   ....[200]....
        /*0734*/ 	.word	0xffffffff


	//   ....[201]....
        /*0738*/ 	.word	0xffffffff


	//   ....[202]....
        /*073c*/ 	.word	0xffffffff


	//   ....[203]....
        /*0740*/ 	.word	0xffffffff


	//   ....[204]....
        /*0744*/ 	.word	0xffffffff


	//   ....[205]....
        /*0748*/ 	.word	0xffffffff


	//   ....[206]....
        /*074c*/ 	.word	0xffffffff


	//   ....[207]....
        /*0750*/ 	.word	0xffffffff


	//   ....[208]....
        /*0754*/ 	.word	0xffffffff


	//   ....[209]....
        /*0758*/ 	.word	0xffffffff


	//   ....[210]....
        /*075c*/ 	.word	0xffffffff


	//   ....[211]....
        /*0760*/ 	.word	0xffffffff


	//   ....[212]....
        /*0764*/ 	.word	0xffffffff


	//   ....[213]....
        /*0768*/ 	.word	0xffffffff


	//   ....[214]....
        /*076c*/ 	.word	0xffffffff


	//   ....[215]....
        /*0770*/ 	.word	0xffffffff


	//   ....[216]....
        /*0774*/ 	.word	0xffffffff


	//   ....[217]....
        /*0778*/ 	.word	0xffffffff


	//   ....[218]....
        /*077c*/ 	.word	0xffffffff


	//   ....[219]....
        /*0780*/ 	.word	0xffffffff


	//   ....[220]....
        /*0784*/ 	.word	0xffffffff


	//   ....[221]....
        /*0788*/ 	.word	0xffffffff


	//   ....[222]....
        /*078c*/ 	.word	0xffffffff


	//   ....[223]....
        /*0790*/ 	.word	0xffffffff


	//   ....[224]....
        /*0794*/ 	.word	0xffffffff


	//   ....[225]....
        /*0798*/ 	.word	0xffffffff


	//   ....[226]....
        /*079c*/ 	.word	0xffffffff


	//   ....[227]....
        /*07a0*/ 	.word	0xffffffff


	//   ....[228]....
        /*07a4*/ 	.word	0xffffffff


	//   ....[229]....
        /*07a8*/ 	.word	0xffffffff


	//   ....[230]....
        /*07ac*/ 	.word	0xffffffff


	//   ....[231]....
        /*07b0*/ 	.word	0xffffffff


	//   ....[232]....
        /*07b4*/ 	.word	0xffffffff


	//   ....[233]....
        /*07b8*/ 	.word	0xffffffff


	//   ....[234]....
        /*07bc*/ 	.word	0xffffffff


	//   ....[235]....
        /*07c0*/ 	.word	0xffffffff


	//   ....[236]....
        /*07c4*/ 	.word	0xffffffff


	//   ....[237]....
        /*07c8*/ 	.word	0xffffffff


	//   ....[238]....
        /*07cc*/ 	.word	0xffffffff


	//   ....[239]....
        /*07d0*/ 	.word	0xffffffff


	//   ....[240]....
        /*07d4*/ 	.word	0xffffffff


	//   ....[241]....
        /*07d8*/ 	.word	0xffffffff


	//   ....[242]....
        /*07dc*/ 	.word	0xffffffff


	//   ....[243]....
        /*07e0*/ 	.word	0xffffffff


	//   ....[244]....
        /*07e4*/ 	.word	0xffffffff


	//   ....[245]....
        /*07e8*/ 	.word	0xffffffff


	//   ....[246]....
        /*07ec*/ 	.word	0xffffffff


	//   ....[247]....
        /*07f0*/ 	.word	0xffffffff


	//   ....[248]....
        /*07f4*/ 	.word	0xffffffff


	//   ....[249]....
        /*07f8*/ 	.word	0xffffffff


	//   ....[250]....
        /*07fc*/ 	.word	0xffffffff


	//   ....[251]....
        /*0800*/ 	.word	0xffffffff


	//   ....[252]....
        /*0804*/ 	.word	0xffffffff


	//   ....[253]....
        /*0808*/ 	.word	0xffffffff


	//   ....[254]....
        /*080c*/ 	.word	0xffffffff


	//   ....[255]....
        /*0810*/ 	.word	0xffffffff


	//   ....[0]....
        /*0814*/ 	.word	0xffffffff


	//   ....[1]....
        /*0818*/ 	.word	0xffffffff


	//   ....[2]....
        /*081c*/ 	.word	0xffffffff


	//   ....[3]....
        /*0820*/ 	.word	0xffffffff


	//   ....[4]....
        /*0824*/ 	.word	0xffffffff


	//   ....[5]....
        /*0828*/ 	.word	0xffffffff


	//   ....[6]....
        /*082c*/ 	.word	0xffffffff


	//   ....[7]....
        /*0830*/ 	.word	0xffffffff


	//   ....[8]....
        /*0834*/ 	.word	0xffffffff


	//   ....[9]....
        /*0838*/ 	.word	0xffffffff


	//   ....[10]....
        /*083c*/ 	.word	0xffffffff


	//   ....[11]....
        /*0840*/ 	.word	0xffffffff


	//   ....[12]....
        /*0844*/ 	.word	0xffffffff


	//   ....[13]....
        /*0848*/ 	.word	0xffffffff


	//   ....[14]....
        /*084c*/ 	.word	0xffffffff


	//   ....[15]....
        /*0850*/ 	.word	0xffffffff


	//   ....[16]....
        /*0854*/ 	.word	0xffffffff


	//   ....[17]....
        /*0858*/ 	.word	0xffffffff


	//   ....[18]....
        /*085c*/ 	.word	0xffffffff


	//   ....[19]....
        /*0860*/ 	.word	0xffffffff


	//   ....[20]....
        /*0864*/ 	.word	0xffffffff


	//   ....[21]....
        /*0868*/ 	.word	0xffffffff


	//   ....[22]....
        /*086c*/ 	.word	0xffffffff


	//   ....[23]....
        /*0870*/ 	.word	0xffffffff


	//   ....[24]....
        /*0874*/ 	.word	0xffffffff


	//   ....[25]....
        /*0878*/ 	.word	0xffffffff


	//   ....[26]....
        /*087c*/ 	.word	0xffffffff


	//   ....[27]....
        /*0880*/ 	.word	0xffffffff


	//   ....[28]....
        /*0884*/ 	.word	0xffffffff


	//   ....[29]....
        /*0888*/ 	.word	0xffffffff


	//   ....[30]....
        /*088c*/ 	.word	0xffffffff


	//   ....[31]....
        /*0890*/ 	.word	0xffffffff


	//   ....[32]....
        /*0894*/ 	.word	0xffffffff


	//   ....[33]....
        /*0898*/ 	.word	0x0500000f


	//   ....[34]....
        /*089c*/ 	.word	0x0500000f


	//   ....[35]....
        /*08a0*/ 	.word	0x0500000f


	//   ....[36]....
        /*08a4*/ 	.word	0x0500000f


	//   ....[37]....
        /*08a8*/ 	.word	0x0500000f


	//   ....[38]....
        /*08ac*/ 	.word	0x0500000f


	//   ....[39]....
        /*08b0*/ 	.word	0x0500000f


	//   ....[40]....
        /*08b4*/ 	.word	0x0500000f


	//   ....[41]....
        /*08b8*/ 	.word	0x0500000f


	//   ....[42]....
        /*08bc*/ 	.word	0x0500000f


	//   ....[43]....
        /*08c0*/ 	.word	0x0500000f


	//   ....[44]....
        /*08c4*/ 	.word	0x0500000f


	//   ....[45]....
        /*08c8*/ 	.word	0x0500000f


	//   ....[46]....
        /*08cc*/ 	.word	0x0500000f


	//   ....[47]....
        /*08d0*/ 	.word	0x0500000f


	//   ....[48]....
        /*08d4*/ 	.word	0x0500000f


	//   ....[49]....
        /*08d8*/ 	.word	0x0500000f


	//   ....[50]....
        /*08dc*/ 	.word	0x0500000f


	//   ....[51]....
        /*08e0*/ 	.word	0x0500000f


	//   ....[52]....
        /*08e4*/ 	.word	0x0500000f


	//   ....[53]....
        /*08e8*/ 	.word	0x0500000f


	//   ....[54]....
        /*08ec*/ 	.word	0x0500000f


	//   ....[55]....
        /*08f0*/ 	.word	0x0500000f


	//   ....[56]....
        /*08f4*/ 	.word	0x0500000f


	//   ....[57]....
        /*08f8*/ 	.word	0x0500000f


	//   ....[58]....
        /*08fc*/ 	.word	0x0500000f


	//   ....[59]....
        /*0900*/ 	.word	0x0500000f


	//   ....[60]....
        /*0904*/ 	.word	0x0500000f


	//   ....[61]....
        /*0908*/ 	.word	0x0500000f


	//   ....[62]....
        /*090c*/ 	.word	0x0500000f


	//   ....[63]....
        /*0910*/ 	.word	0x0500000f


	//   ....[64]....
        /*0914*/ 	.word	0x0500000f


	//   ....[65]....
        /*0918*/ 	.word	0x0500000f


	//   ....[66]....
        /*091c*/ 	.word	0x0500000f


	//   ....[67]....
        /*0920*/ 	.word	0x0500000f


	//   ....[68]....
        /*0924*/ 	.word	0x0500000f


	//   ....[69]....
        /*0928*/ 	.word	0x0500000f


	//   ....[70]....
        /*092c*/ 	.word	0x0500000f


	//   ....[71]....
        /*0930*/ 	.word	0x0500000f


	//   ....[72]....
        /*0934*/ 	.word	0x0500000f


	//   ....[73]....
        /*0938*/ 	.word	0x0500000f


	//   ....[74]....
        /*093c*/ 	.word	0x0500000f


	//   ....[75]....
        /*0940*/ 	.word	0x0500000f


	//   ....[76]....
        /*0944*/ 	.word	0x0500000f


	//   ....[77]....
        /*0948*/ 	.word	0x0500000f


	//   ....[78]....
        /*094c*/ 	.word	0x0500000f


	//   ....[79]....
        /*0950*/ 	.word	0x0500000f


	//   ....[80]....
        /*0954*/ 	.word	0x0500000f


	//   ....[81]....
        /*0958*/ 	.word	0x0500000f


	//   ....[82]....
        /*095c*/ 	.word	0x0500000f


	//   ....[83]....
        /*0960*/ 	.word	0x0500000f


	//   ....[84]....
        /*0964*/ 	.word	0x0500000f


	//   ....[85]....
        /*0968*/ 	.word	0x0500000f


	//   ....[86]....
        /*096c*/ 	.word	0x0500000f


	//   ....[87]....
        /*0970*/ 	.word	0x0500000f


	//   ....[88]....
        /*0974*/ 	.word	0x0500000f


	//   ....[89]....
        /*0978*/ 	.word	0x0500000f


	//   ....[90]....
        /*097c*/ 	.word	0x0500000f


	//   ....[91]....
        /*0980*/ 	.word	0x0500000f


	//   ....[92]....
        /*0984*/ 	.word	0x0500000f


	//   ....[93]....
        /*0988*/ 	.word	0x0500000f


	//   ....[94]....
        /*098c*/ 	.word	0x0500000f


	//   ....[95]....
        /*0990*/ 	.word	0x0500000f


	//   ....[96]....
        /*0994*/ 	.word	0x0500000f


	//   ....[97]....
        /*0998*/ 	.word	0x0500000f


	//   ....[98]....
        /*099c*/ 	.word	0x0500000f


	//   ....[99]....
        /*09a0*/ 	.word	0x0500000f


	//   ....[100]....
        /*09a4*/ 	.word	0x0500000f


	//   ....[101]....
        /*09a8*/ 	.word	0x0500000f


	//   ....[102]....
        /*09ac*/ 	.word	0x0500000f


	//   ....[103]....
        /*09b0*/ 	.word	0x0500000f


	//   ....[104]....
        /*09b4*/ 	.word	0x0500000f


	//   ....[105]....
        /*09b8*/ 	.word	0x0500000f


	//   ....[106]....
        /*09bc*/ 	.word	0x0500000f


	//   ....[107]....
        /*09c0*/ 	.word	0x0500000f


	//   ....[108]....
        /*09c4*/ 	.word	0x0500000f


	//   ....[109]....
        /*09c8*/ 	.word	0x0500000f


	//   ....[110]....
        /*09cc*/ 	.word	0x0500000f


	//   ....[111]....
        /*09d0*/ 	.word	0x0500000f


	//   ....[112]....
        /*09d4*/ 	.word	0x0500000f


	//   ....[113]....
        /*09d8*/ 	.word	0x0500000f


	//   ....[114]....
        /*09dc*/ 	.word	0x0500000f


	//   ....[115]....
        /*09e0*/ 	.word	0x0500000f


	//   ....[116]....
        /*09e4*/ 	.word	0x0500000f


	//   ....[117]....
        /*09e8*/ 	.word	0x0500000f


	//   ....[118]....
        /*09ec*/ 	.word	0x0500000f


	//   ....[119]....
        /*09f0*/ 	.word	0x0500000f


	//   ....[120]....
        /*09f4*/ 	.word	0x0500000f


	//   ....[121]....
        /*09f8*/ 	.word	0x0500000f


	//   ....[122]....
        /*09fc*/ 	.word	0x0500000f


	//   ....[123]....
        /*0a00*/ 	.word	0x0500000f


	//   ....[124]....
        /*0a04*/ 	.word	0x0500000f


	//   ....[125]....
        /*0a08*/ 	.word	0x0500000f


	//   ....[126]....
        /*0a0c*/ 	.word	0x0500000f


	//   ....[127]....
        /*0a10*/ 	.word	0x0500000f


	//   ....[128]....
        /*0a14*/ 	.word	0x0500000f


	//   ....[129]....
        /*0a18*/ 	.word	0x0500000f


	//   ....[130]....
        /*0a1c*/ 	.word	0x0500000f


	//   ....[131]....
        /*0a20*/ 	.word	0x0500000f


	//   ....[132]....
        /*0a24*/ 	.word	0x0500000f


	//   ....[133]....
        /*0a28*/ 	.word	0x0500000f


	//   ....[134]....
        /*0a2c*/ 	.word	0x0500000f


	//   ....[135]....
        /*0a30*/ 	.word	0x0500000f


	//   ....[136]....
        /*0a34*/ 	.word	0x0500000f


	//   ....[137]....
        /*0a38*/ 	.word	0x0500000f


	//   ....[138]....
        /*0a3c*/ 	.word	0x0500000f


	//   ....[139]....
        /*0a40*/ 	.word	0x0500000f


	//   ....[140]....
        /*0a44*/ 	.word	0x0500000f


	//   ....[141]....
        /*0a48*/ 	.word	0x0500000f


	//   ....[142]....
        /*0a4c*/ 	.word	0x0500000f


	//   ....[143]....
        /*0a50*/ 	.word	0x0500000f


	//   ....[144]....
        /*0a54*/ 	.word	0x0500000f


	//   ....[145]....
        /*0a58*/ 	.word	0x0500000f


	//   ....[146]....
        /*0a5c*/ 	.word	0x0500000f


	//   ....[147]....
        /*0a60*/ 	.word	0x0500000f


	//   ....[148]....
        /*0a64*/ 	.word	0x0500000f


	//   ....[149]....
        /*0a68*/ 	.word	0x0500000f


	//   ....[150]....
        /*0a6c*/ 	.word	0x0500000f


	//   ....[151]....
        /*0a70*/ 	.word	0x0500000f


	//   ....[152]....
        /*0a74*/ 	.word	0x0500000f


	//   ....[153]....
        /*0a78*/ 	.word	0x0500000f


	//   ....[154]....
        /*0a7c*/ 	.word	0x0500000f


	//   ....[155]....
        /*0a80*/ 	.word	0x0500000f


	//   ....[156]....
        /*0a84*/ 	.word	0x0500000f


	//   ....[157]....
        /*0a88*/ 	.word	0x0500000f


	//   ....[158]....
        /*0a8c*/ 	.word	0x0500000f


	//   ....[159]....
        /*0a90*/ 	.word	0x0500000f


	//   ....[160]....
        /*0a94*/ 	.word	0x0500000f


	//   ....[161]....
        /*0a98*/ 	.word	0x0500000f


	//   ....[162]....
        /*0a9c*/ 	.word	0x0500000f


	//   ....[163]....
        /*0aa0*/ 	.word	0x0500000f


	//   ....[164]....
        /*0aa4*/ 	.word	0x0500000f


	//   ....[165]....
        /*0aa8*/ 	.word	0x0500000f


	//   ....[166]....
        /*0aac*/ 	.word	0x0500000f


	//   ....[167]....
        /*0ab0*/ 	.word	0x0500000f


	//   ....[168]....
        /*0ab4*/ 	.word	0x0500000f


	//   ....[169]....
        /*0ab8*/ 	.word	0x0500000f


	//   ....[170]....
        /*0abc*/ 	.word	0x0500000f


	//   ....[171]....
        /*0ac0*/ 	.word	0x0500000f


	//   ....[172]....
        /*0ac4*/ 	.word	0x0500000f


	//   ....[173]....
        /*0ac8*/ 	.word	0x0500000f


	//   ....[174]....
        /*0acc*/ 	.word	0x0500000f


	//   ....[175]....
        /*0ad0*/ 	.word	0x0500000f


	//   ....[176]....
        /*0ad4*/ 	.word	0x0500000f


	//   ....[177]....
        /*0ad8*/ 	.word	0x0500000f


	//   ....[178]....
        /*0adc*/ 	.word	0x0500000f


	//   ....[179]....
        /*0ae0*/ 	.word	0x0500000f


	//   ....[180]....
        /*0ae4*/ 	.word	0x0500000f


	//   ....[181]....
        /*0ae8*/ 	.word	0x0500000f


	//   ....[182]....
        /*0aec*/ 	.word	0x0500000f


	//   ....[183]....
        /*0af0*/ 	.word	0x0500000f


	//   ....[184]....
        /*0af4*/ 	.word	0x0500000f


	//   ....[185]....
        /*0af8*/ 	.word	0x0500000f


	//   ....[186]....
        /*0afc*/ 	.word	0x0500000f


	//   ....[187]....
        /*0b00*/ 	.word	0x0500000f


	//   ....[188]....
        /*0b04*/ 	.word	0x0500000f


	//   ....[189]....
        /*0b08*/ 	.word	0x0500000f


	//   ....[190]....
        /*0b0c*/ 	.word	0x0500000f


	//   ....[191]....
        /*0b10*/ 	.word	0x0500000f


	//   ....[192]....
        /*0b14*/ 	.word	0x0500000f


	//   ....[193]....
        /*0b18*/ 	.word	0x0500000f


	//   ....[194]....
        /*0b1c*/ 	.word	0x0500000f


	//   ....[195]....
        /*0b20*/ 	.word	0x0500000f


	//   ....[196]....
        /*0b24*/ 	.word	0x0500000f


	//   ....[197]....
        /*0b28*/ 	.word	0x0500000f


	//   ....[198]....
        /*0b2c*/ 	.word	0x0500000f


	//   ....[199]....
        /*0b30*/ 	.word	0x0500000f


	//   ....[200]....
        /*0b34*/ 	.word	0x0500000f


	//   ....[201]....
        /*0b38*/ 	.word	0x0500000f


	//   ....[202]....
        /*0b3c*/ 	.word	0x0500000f


	//   ....[203]....
        /*0b40*/ 	.word	0x0500000f


	//   ....[204]....
        /*0b44*/ 	.word	0x0500000f


	//   ....[205]....
        /*0b48*/ 	.word	0x0500000f


	//   ....[206]....
        /*0b4c*/ 	.word	0x0500000f


	//   ....[207]....
        /*0b50*/ 	.word	0x0500000f


	//   ....[208]....
        /*0b54*/ 	.word	0x0500000f


	//   ....[209]....
        /*0b58*/ 	.word	0x0500000f


	//   ....[210]....
        /*0b5c*/ 	.word	0x0500000f


	//   ....[211]....
        /*0b60*/ 	.word	0x0500000f


	//   ....[212]....
        /*0b64*/ 	.word	0x0500000f


	//   ....[213]....
        /*0b68*/ 	.word	0x0500000f


	//   ....[214]....
        /*0b6c*/ 	.word	0x0500000f


	//   ....[215]....
        /*0b70*/ 	.word	0x0500000f


	//   ....[216]....
        /*0b74*/ 	.word	0x0500000f


	//   ....[217]....
        /*0b78*/ 	.word	0x0500000f


	//   ....[218]....
        /*0b7c*/ 	.word	0x0500000f


	//   ....[219]....
        /*0b80*/ 	.word	0x0500000f


	//   ....[220]....
        /*0b84*/ 	.word	0x0500000f


	//   ....[221]....
        /*0b88*/ 	.word	0x0500000f


	//   ....[222]....
        /*0b8c*/ 	.word	0x0500000f


	//   ....[223]....
        /*0b90*/ 	.word	0x0500000f


	//   ....[224]....
        /*0b94*/ 	.word	0x0500000f


	//   ....[225]....
        /*0b98*/ 	.word	0x0500000f


	//   ....[226]....
        /*0b9c*/ 	.word	0x0500000f


	//   ....[227]....
        /*0ba0*/ 	.word	0x0500000f


	//   ....[228]....
        /*0ba4*/ 	.word	0x0500000f


	//   ....[229]....
        /*0ba8*/ 	.word	0x0500000f


	//   ....[230]....
        /*0bac*/ 	.word	0x0500000f


	//   ....[231]....
        /*0bb0*/ 	.word	0x0500000f


	//   ....[232]....
        /*0bb4*/ 	.word	0x0500000f


	//   ....[233]....
        /*0bb8*/ 	.word	0x0500000f


	//   ....[234]....
        /*0bbc*/ 	.word	0x0500000f


	//   ....[235]....
        /*0bc0*/ 	.word	0x0500000f


	//   ....[236]....
        /*0bc4*/ 	.word	0x0500000f


	//   ....[237]....
        /*0bc8*/ 	.word	0x0500000f


	//   ....[238]....
        /*0bcc*/ 	.word	0x0500000f


	//   ....[239]....
        /*0bd0*/ 	.word	0x0500000f


	//   ....[240]....
        /*0bd4*/ 	.word	0x0500000f


	//   ....[241]....
        /*0bd8*/ 	.word	0x0500000f


	//   ....[242]....
        /*0bdc*/ 	.word	0x0500000f


	//   ....[243]....
        /*0be0*/ 	.word	0x0500000f


	//   ....[244]....
        /*0be4*/ 	.word	0x0500000f


	//   ....[245]....
        /*0be8*/ 	.word	0x0500000f


	//   ....[246]....
        /*0bec*/ 	.word	0x0500000f


	//   ....[247]....
        /*0bf0*/ 	.word	0x0500000f


	//   ....[248]....
        /*0bf4*/ 	.word	0x0500000f


	//   ....[249]....
        /*0bf8*/ 	.word	0x0500000f


	//   ....[250]....
        /*0bfc*/ 	.word	0x0500000f


	//   ....[251]....
        /*0c00*/ 	.word	0x0500000f


	//   ....[252]....
        /*0c04*/ 	.word	0x0500000f


	//   ....[253]....
        /*0c08*/ 	.word	0x0500000f


	//   ....[254]....
        /*0c0c*/ 	.word	0x0500000f


	//   ....[255]....
        /*0c10*/ 	.word	0x0500000f


	//   ....[0]....
        /*0c14*/ 	.word	0x0500000f


	//   ....[1]....
        /*0c18*/ 	.word	0x0500000f


	//   ....[2]....
        /*0c1c*/ 	.word	0x0500000f


	//   ....[3]....
        /*0c20*/ 	.word	0x0500000f


	//   ....[4]....
        /*0c24*/ 	.word	0x0500000f


	//   ....[5]....
        /*0c28*/ 	.word	0x0500000f


	//   ....[6]....
        /*0c2c*/ 	.word	0x0500000f


	//   ....[7]....
        /*0c30*/ 	.word	0x0500000f


	//   ....[8]....
        /*0c34*/ 	.word	0x0500000f


	//   ....[9]....
        /*0c38*/ 	.word	0x0500000f


	//   ....[10]....
        /*0c3c*/ 	.word	0x0500000f


	//   ....[11]....
        /*0c40*/ 	.word	0x0500000f


	//   ....[12]....
        /*0c44*/ 	.word	0x0500000f


	//----- nvinfo : EIATTR_COOP_GROUP_INSTR_OFFSETS
	.align		4
.L_1100:
        /*0c48*/ 	.byte	0x04, 0x28
        /*0c4a*/ 	.short	(.L_1102 - .L_1101)


	//   ....[0]....
.L_1101:
        /*0c4c*/ 	.word	0x00000070


	//   ....[1]....
        /*0c50*/ 	.word	0x00000140


	//   ....[2]....
        /*0c54*/ 	.word	0x00000190


	//   ....[3]....
        /*0c58*/ 	.word	0x000003c0


	//   ....[4]....
        /*0c5c*/ 	.word	0x00000520


	//   ....[5]....
        /*0c60*/ 	.word	0x00000640


	//   ....[6]....
        /*0c64*/ 	.word	0x000007a0


	//   ....[7]....
        /*0c68*/ 	.word	0x00003010


	//   ....[8]....
        /*0c6c*/ 	.word	0x00003020


	//   ....[9]....
        /*0c70*/ 	.word	0x00003f30


	//   ....[10]....
        /*0c74*/ 	.word	0x00003f40


	//   ....[11]....
        /*0c78*/ 	.word	0x00004e50


	//   ....[12]....
        /*0c7c*/ 	.word	0x00004e60


	//   ....[13]....
        /*0c80*/ 	.word	0x00006250


	//   ....[14]....
        /*0c84*/ 	.word	0x00006260


	//   ....[15]....
        /*0c88*/ 	.word	0x000071b0


	//   ....[16]....
        /*0c8c*/ 	.word	0x000071c0


	//   ....[17]....
        /*0c90*/ 	.word	0x00008190


	//   ....[18]....
        /*0c94*/ 	.word	0x000081a0


	//   ....[19]....
        /*0c98*/ 	.word	0x00009360


	//   ....[20]....
        /*0c9c*/ 	.word	0x00009370


	//   ....[21]....
        /*0ca0*/ 	.word	0x00009480


	//   ....[22]....
        /*0ca4*/ 	.word	0x00009490


	//   ....[23]....
        /*0ca8*/ 	.word	0x000095b0


	//   ....[24]....
        /*0cac*/ 	.word	0x000095c0


	//   ....[25]....
        /*0cb0*/ 	.word	0x00009920


	//   ....[26]....
        /*0cb4*/ 	.word	0x00009940


	//   ....[27]....
        /*0cb8*/ 	.word	0x00009a30


	//   ....[28]....
        /*0cbc*/ 	.word	0x00009a50


	//   ....[29]....
        /*0cc0*/ 	.word	0x00009b40


	//   ....[30]....
        /*0cc4*/ 	.word	0x00009b60


	//   ....[31]....
        /*0cc8*/ 	.word	0x0000a620


	//   ....[32]....
        /*0ccc*/ 	.word	0x0000ada0


	//   ....[33]....
        /*0cd0*/ 	.word	0x0000adb0


	//   ....[34]....
        /*0cd4*/ 	.word	0x0000adc0


	//   ....[35]....
        /*0cd8*/ 	.word	0x0000add0


	//   ....[36]....
        /*0cdc*/ 	.word	0x0000afe0


	//   ....[37]....
        /*0ce0*/ 	.word	0x0000aff0


	//   ....[38]....
        /*0ce4*/ 	.word	0x0000b000


	//   ....[39]....
        /*0ce8*/ 	.word	0x0000b010


	//   ....[40]....
        /*0cec*/ 	.word	0x0000d4d0


	//   ....[41]....
        /*0cf0*/ 	.word	0x0000d4f0


	//   ....[42]....
        /*0cf4*/ 	.word	0x0000d500


	//   ....[43]....
        /*0cf8*/ 	.word	0x0000d510


	//   ....[44]....
        /*0cfc*/ 	.word	0x0000d600


	//   ....[45]....
        /*0d00*/ 	.word	0x0000d620


	//   ....[46]....
        /*0d04*/ 	.word	0x0000d630


	//   ....[47]....
        /*0d08*/ 	.word	0x0000d640


	//   ....[48]....
        /*0d0c*/ 	.word	0x000106d0


	//   ....[49]....
        /*0d10*/ 	.word	0x00010c70


	//   ....[50]....
        /*0d14*/ 	.word	0x00010ec0


	//   ....[51]....
        /*0d18*/ 	.word	0x00010f90


	//   ....[52]....
        /*0d1c*/ 	.word	0x00011a80


	//   ....[53]....
        /*0d20*/ 	.word	0x00011b60


	//   ....[54]....
        /*0d24*/ 	.word	0x00013f20


	//   ....[55]....
        /*0d28*/ 	.word	0x00013f40


	//   ....[56]....
        /*0d2c*/ 	.word	0x00014970


	//   ....[57]....
        /*0d30*/ 	.word	0x00014a70


	//   ....[58]....
        /*0d34*/ 	.word	0x00015320


	//   ....[59]....
        /*0d38*/ 	.word	0x00015370


	//   ....[60]....
        /*0d3c*/ 	.word	0x00017b30


	//   ....[61]....
        /*0d40*/ 	.word	0x00017b50


	//   ....[62]....
        /*0d44*/ 	.word	0x00017e20


	//   ....[63]....
        /*0d48*/ 	.word	0x00017e40


	//   ....[64]....
        /*0d4c*/ 	.word	0x000198c0


	//   ....[65]....
        /*0d50*/ 	.word	0x00019920


	//   ....[66]....
        /*0d54*/ 	.word	0x00019940


	//   ....[67]....
        /*0d58*/ 	.word	0x00019960


	//   ....[68]....
        /*0d5c*/ 	.word	0x0001a570


	//   ....[69]....
        /*0d60*/ 	.word	0x0001a5b0


	//   ....[70]....
        /*0d64*/ 	.word	0x0001a5e0


	//   ....[71]....
        /*0d68*/ 	.word	0x0001a610


	//   ....[72]....
        /*0d6c*/ 	.word	0x0001a640


	//   ....[73]....
        /*0d70*/ 	.word	0x0001a670


	//   ....[74]....
        /*0d74*/ 	.word	0x0001a6c0


	//   ....[75]....
        /*0d78*/ 	.word	0x0001a6f0


	//   ....[76]....
        /*0d7c*/ 	.word	0x0001a720


	//   ....[77]....
        /*0d80*/ 	.word	0x0001a750


	//   ....[78]....
        /*0d84*/ 	.word	0x0001a780


	//   ....[79]....
        /*0d88*/ 	.word	0x0001a7b0


	//   ....[80]....
        /*0d8c*/ 	.word	0x0001a7e0


	//   ....[81]....
        /*0d90*/ 	.word	0x0001a810


	//   ....[82]....
        /*0d94*/ 	.word	0x0001a840


	//   ....[83]....
        /*0d98*/ 	.word	0x0001a870


	//   ....[84]....
        /*0d9c*/ 	.word	0x0001a8a0


	//   ....[85]....
        /*0da0*/ 	.word	0x0001a8d0


	//   ....[86]....
        /*0da4*/ 	.word	0x0001a900


	//   ....[87]....
        /*0da8*/ 	.word	0x0001a930


	//   ....[88]....
        /*0dac*/ 	.word	0x0001a960


	//   ....[89]....
        /*0db0*/ 	.word	0x0001a990


	//   ....[90]....
        /*0db4*/ 	.word	0x0001a9c0


	//   ....[91]....
        /*0db8*/ 	.word	0x0001a9f0


	//   ....[92]....
        /*0dbc*/ 	.word	0x0001aa20


	//   ....[93]....
        /*0dc0*/ 	.word	0x0001aa50


	//   ....[94]....
        /*0dc4*/ 	.word	0x0001aa80


	//   ....[95]....
        /*0dc8*/ 	.word	0x0001aab0


	//   ....[96]....
        /*0dcc*/ 	.word	0x0001aae0


	//   ....[97]....
        /*0dd0*/ 	.word	0x0001ab10


	//   ....[98]....
        /*0dd4*/ 	.word	0x0001ab40


	//   ....[99]....
        /*0dd8*/ 	.word	0x0001ab70


	//   ....[100]....
        /*0ddc*/ 	.word	0x0001aba0


	//   ....[101]....
        /*0de0*/ 	.word	0x0001abd0


	//   ....[102]....
        /*0de4*/ 	.word	0x0001ac00


	//   ....[103]....
        /*0de8*/ 	.word	0x0001ac30


	//   ....[104]....
        /*0dec*/ 	.word	0x0001ac40


	//   ....[105]....
        /*0df0*/ 	.word	0x0001ac50


	//   ....[106]....
        /*0df4*/ 	.word	0x0001ac60


	//   ....[107]....
        /*0df8*/ 	.word	0x0001ac90


	//   ....[108]....
        /*0dfc*/ 	.word	0x0001acd0


	//   ....[109]....
        /*0e00*/ 	.word	0x0001ace0


	//   ....[110]....
        /*0e04*/ 	.word	0x0001acf0


	//   ....[111]....
        /*0e08*/ 	.word	0x0001ad00


	//   ....[112]....
        /*0e0c*/ 	.word	0x0001ad10


	//   ....[113]....
        /*0e10*/ 	.word	0x0001ad20


	//   ....[114]....
        /*0e14*/ 	.word	0x0001ad30


	//   ....[115]....
        /*0e18*/ 	.word	0x0001ad40


	//   ....[116]....
        /*0e1c*/ 	.word	0x0001ad70


	//   ....[117]....
        /*0e20*/ 	.word	0x0001ada0


	//   ....[118]....
        /*0e24*/ 	.word	0x0001add0


	//   ....[119]....
        /*0e28*/ 	.word	0x0001ade0


	//   ....[120]....
        /*0e2c*/ 	.word	0x0001ae10


	//   ....[121]....
        /*0e30*/ 	.word	0x0001ae40


	//   ....[122]....
        /*0e34*/ 	.word	0x0001ae70


	//   ....[123]....
        /*0e38*/ 	.word	0x0001aea0


	//   ....[124]....
        /*0e3c*/ 	.word	0x0001aed0


	//   ....[125]....
        /*0e40*/ 	.word	0x0001af00


	//   ....[126]....
        /*0e44*/ 	.word	0x0001af30


	//   ....[127]....
        /*0e48*/ 	.word	0x0001af60


	//   ....[128]....
        /*0e4c*/ 	.word	0x0001af90


	//   ....[129]....
        /*0e50*/ 	.word	0x0001afc0


	//   ....[130]....
        /*0e54*/ 	.word	0x0001aff0


	//   ....[131]....
        /*0e58*/ 	.word	0x0001b020


	//   ....[132]....
        /*0e5c*/ 	.word	0x0001b890


	//   ....[133]....
        /*0e60*/ 	.word	0x0001b8b0


	//   ....[134]....
        /*0e64*/ 	.word	0x0001b8d0


	//   ....[135]....
        /*0e68*/ 	.word	0x0001b8e0


	//   ....[136]....
        /*0e6c*/ 	.word	0x0001bfc0


	//   ....[137]....
        /*0e70*/ 	.word	0x0001bfd0


	//   ....[138]....
        /*0e74*/ 	.word	0x0001c100


	//   ....[139]....
        /*0e78*/ 	.word	0x0001c110


	//   ....[140]....
        /*0e7c*/ 	.word	0x0001c240


	//   ....[141]....
        /*0e80*/ 	.word	0x0001c250


	//   ....[142]....
        /*0e84*/ 	.word	0x0001c380


	//   ....[143]....
        /*0e88*/ 	.word	0x0001c390


	//   ....[144]....
        /*0e8c*/ 	.word	0x0001c7b0


	//   ....[145]....
        /*0e90*/ 	.word	0x0001c7c0


	//   ....[146]....
        /*0e94*/ 	.word	0x0001d020


	//   ....[147]....
        /*0e98*/ 	.word	0x0001d030


	//   ....[148]....
        /*0e9c*/ 	.word	0x0001df90


	//   ....[149]....
        /*0ea0*/ 	.word	0x0001dfa0


	//   ....[150]....
        /*0ea4*/ 	.word	0x0001e0e0


	//   ....[151]....
        /*0ea8*/ 	.word	0x0001e0f0


	//   ....[152]....
        /*0eac*/ 	.word	0x0001e220


	//   ....[153]....
        /*0eb0*/ 	.word	0x0001e230


	//   ....[154]....
        /*0eb4*/ 	.word	0x0001e360


	//   ....[155]....
        /*0eb8*/ 	.word	0x0001e370


	//   ....[156]....
        /*0ebc*/ 	.word	0x0001e4f0


	//   ....[157]....
        /*0ec0*/ 	.word	0x0001e6f0


	//   ....[158]....
        /*0ec4*/ 	.word	0x0001e720


	//   ....[159]....
        /*0ec8*/ 	.word	0x0001e750


	//   ....[160]....
        /*0ecc*/ 	.word	0x0001e780


	//   ....[161]....
        /*0ed0*/ 	.word	0x0001e7b0


	//   ....[162]....
        /*0ed4*/ 	.word	0x0001e7e0


	//   ....[163]....
        /*0ed8*/ 	.word	0x0001e960


	//   ....[164]....
        /*0edc*/ 	.word	0x0001e990


	//   ....[165]....
        /*0ee0*/ 	.word	0x0001e9c0


	//   ....[166]....
        /*0ee4*/ 	.word	0x0001e9f0


	//   ....[167]....
        /*0ee8*/ 	.word	0x0001ea20


	//   ....[168]....
        /*0eec*/ 	.word	0x0001ea50


	//   ....[169]....
        /*0ef0*/ 	.word	0x0001eae0


	//   ....[170]....
        /*0ef4*/ 	.word	0x0001eb10


	//   ....[171]....
        /*0ef8*/ 	.word	0x0001eb20


	//   ....[172]....
        /*0efc*/ 	.word	0x0001eb60


	//   ....[173]....
        /*0f00*/ 	.word	0x00020200


	//   ....[174]....
        /*0f04*/ 	.word	0x00022160


	//   ....[175]....
        /*0f08*/ 	.word	0x00022190


	//   ....[176]....
        /*0f0c*/ 	.word	0x000221a0


	//   ....[177]....
        /*0f10*/ 	.word	0x000221f0


	//   ....[178]....
        /*0f14*/ 	.word	0x00022220


	//   ....[179]....
        /*0f18*/ 	.word	0x00022250


	//   ....[180]....
        /*0f1c*/ 	.word	0x00022280


	//   ....[181]....
        /*0f20*/ 	.word	0x000222b0


	//   ....[182]....
        /*0f24*/ 	.word	0x000222e0


	//   ....[183]....
        /*0f28*/ 	.word	0x00022310


	//   ....[184]....
        /*0f2c*/ 	.word	0x00022340


	//   ....[185]....
        /*0f30*/ 	.word	0x00022370


	//   ....[186]....
        /*0f34*/ 	.word	0x000223a0


	//   ....[187]....
        /*0f38*/ 	.word	0x000223d0


	//   ....[188]....
        /*0f3c*/ 	.word	0x000223e0


	//   ....[189]....
        /*0f40*/ 	.word	0x000223f0


	//   ....[190]....
        /*0f44*/ 	.word	0x00022460


	//   ....[191]....
        /*0f48*/ 	.word	0x000224a0


	//   ....[192]....
        /*0f4c*/ 	.word	0x000224f0


	//   ....[193]....
        /*0f50*/ 	.word	0x00022500


	//   ....[194]....
        /*0f54*/ 	.word	0x000229f0


	//   ....[195]....
        /*0f58*/ 	.word	0x00022a10


	//   ....[196]....
        /*0f5c*/ 	.word	0x00022af0


	//   ....[197]....
        /*0f60*/ 	.word	0x00022b20


	//   ....[198]....
        /*0f64*/ 	.word	0x00022b60


	//   ....[199]....
        /*0f68*/ 	.word	0x00022b90


	//   ....[200]....
        /*0f6c*/ 	.word	0x00022bd0


	//   ....[201]....
        /*0f70*/ 	.word	0x00022c00


	//   ....[202]....
        /*0f74*/ 	.word	0x00022c40


	//   ....[203]....
        /*0f78*/ 	.word	0x00022c70


	//   ....[204]....
        /*0f7c*/ 	.word	0x00022cb0


	//   ....[205]....
        /*0f80*/ 	.word	0x00022cd0


	//   ....[206]....
        /*0f84*/ 	.word	0x00022d10


	//   ....[207]....
        /*0f88*/ 	.word	0x00022d30


	//   ....[208]....
        /*0f8c*/ 	.word	0x00022d40


	//   ....[209]....
        /*0f90*/ 	.word	0x00022d50


	//   ....[210]....
        /*0f94*/ 	.word	0x00022da0


	//   ....[211]....
        /*0f98*/ 	.word	0x00022de0


	//   ....[212]....
        /*0f9c*/ 	.word	0x00022df0


	//   ....[213]....
        /*0fa0*/ 	.word	0x00022e00


	//   ....[214]....
        /*0fa4*/ 	.word	0x000234f0


	//   ....[215]....
        /*0fa8*/ 	.word	0x00023520


	//   ....[216]....
        /*0fac*/ 	.word	0x00023550


	//   ....[217]....
        /*0fb0*/ 	.word	0x00023590


	//   ....[218]....
        /*0fb4*/ 	.word	0x00023620


	//   ....[219]....
        /*0fb8*/ 	.word	0x00023640


	//   ....[220]....
        /*0fbc*/ 	.word	0x000236c0


	//   ....[221]....
        /*0fc0*/ 	.word	0x000236e0


	//   ....[222]....
        /*0fc4*/ 	.word	0x00023760


	//   ....[223]....
        /*0fc8*/ 	.word	0x00023780


	//   ....[224]....
        /*0fcc*/ 	.word	0x00023800


	//   ....[225]....
        /*0fd0*/ 	.word	0x00023820


	//   ....[226]....
        /*0fd4*/ 	.word	0x000238a0


	//   ....[227]....
        /*0fd8*/ 	.word	0x000238c0


	//   ....[228]....
        /*0fdc*/ 	.word	0x000238d0


	//   ....[229]....
        /*0fe0*/ 	.word	0x00023940


	//   ....[230]....
        /*0fe4*/ 	.word	0x00024270


	//   ....[231]....
        /*0fe8*/ 	.word	0x00024290


	//   ....[232]....
        /*0fec*/ 	.word	0x000242a0


	//   ....[233]....
        /*0ff0*/ 	.word	0x000242b0


	//   ....[234]....
        /*0ff4*/ 	.word	0x00024300


	//   ....[235]....
        /*0ff8*/ 	.word	0x00024320


	//   ....[236]....
        /*0ffc*/ 	.word	0x00024340


	//   ....[237]....
        /*1000*/ 	.word	0x00024350


	//   ....[238]....
        /*1004*/ 	.word	0x00024390


	//   ....[239]....
        /*1008*/ 	.word	0x000243a0


	//   ....[240]....
        /*100c*/ 	.word	0x000243e0


	//   ....[241]....
        /*1010*/ 	.word	0x000243f0


	//   ....[242]....
        /*1014*/ 	.word	0x00024430


	//   ....[243]....
        /*1018*/ 	.word	0x00024440


	//   ....[244]....
        /*101c*/ 	.word	0x00024480


	//   ....[245]....
        /*1020*/ 	.word	0x00024490


	//   ....[246]....
        /*1024*/ 	.word	0x000244a0


	//   ....[247]....
        /*1028*/ 	.word	0x000244e0


	//   ....[248]....
        /*102c*/ 	.word	0x00024500


	//   ....[249]....
        /*1030*/ 	.word	0x00024560


	//   ....[250]....
        /*1034*/ 	.word	0x00024910


	//   ....[251]....
        /*1038*/ 	.word	0x00024920


	//   ....[252]....
        /*103c*/ 	.word	0x00024930


	//   ....[253]....
        /*1040*/ 	.word	0x00024940


	//   ....[254]....
        /*1044*/ 	.word	0x00024990


	//   ....[255]....
        /*1048*/ 	.word	0x000249b0


	//   ....[0]....
        /*104c*/ 	.word	0x000249d0


	//   ....[1]....
        /*1050*/ 	.word	0x000249e0


	//   ....[2]....
        /*1054*/ 	.word	0x00024a20


	//   ....[3]....
        /*1058*/ 	.word	0x00024a30


	//   ....[4]....
        /*105c*/ 	.word	0x00024a70


	//   ....[5]....
        /*1060*/ 	.word	0x00024a80


	//   ....[6]....
        /*1064*/ 	.word	0x00024ac0


	//   ....[7]....
        /*1068*/ 	.word	0x00024ad0


	//   ....[8]....
        /*106c*/ 	.word	0x00024b10


	//   ....[9]....
        /*1070*/ 	.word	0x00024b20


	//   ....[10]....
        /*1074*/ 	.word	0x00024b30


	//   ....[11]....
        /*1078*/ 	.word	0x00024b70


	//   ....[12]....
        /*107c*/ 	.word	0x00024b90


	//   ....[13]....
        /*1080*/ 	.word	0x00024bf0


	//   ....[14]....
        /*1084*/ 	.word	0x000261d0


	//   ....[15]....
        /*1088*/ 	.word	0x00026200


	//   ....[16]....
        /*108c*/ 	.word	0x00026260


	//   ....[17]....
        /*1090*/ 	.word	0x00026290


	//   ....[18]....
        /*1094*/ 	.word	0x000262c0


	//   ....[19]....
        /*1098*/ 	.word	0x000262f0


	//   ....[20]....
        /*109c*/ 	.word	0x00026320


	//   ....[21]....
        /*10a0*/ 	.word	0x00026350


	//   ....[22]....
        /*10a4*/ 	.word	0x000264f0


	//   ....[23]....
        /*10a8*/ 	.word	0x00026520


	//   ....[24]....
        /*10ac*/ 	.word	0x00026550


	//   ....[25]....
        /*10b0*/ 	.word	0x00026580


	//   ....[26]....
        /*10b4*/ 	.word	0x000265b0


	//   ....[27]....
        /*10b8*/ 	.word	0x000265e0


	//   ....[28]....
        /*10bc*/ 	.word	0x000266a0


	//   ....[29]....
        /*10c0*/ 	.word	0x000266c0


	//   ....[30]....
        /*10c4*/ 	.word	0x000266e0


	//   ....[31]....
        /*10c8*/ 	.word	0x00026740


	//   ....[32]....
        /*10cc*/ 	.word	0x00027180


	//   ....[33]....
        /*10d0*/ 	.word	0x00027560


	//   ....[34]....
        /*10d4*/ 	.word	0x000275f0


	//   ....[35]....
        /*10d8*/ 	.word	0x00027680


	//   ....[36]....
        /*10dc*/ 	.word	0x00027710


	//   ....[37]....
        /*10e0*/ 	.word	0x000277a0


	//   ....[38]....
        /*10e4*/ 	.word	0x00027830


	//   ....[39]....
        /*10e8*/ 	.word	0x00027910


	//   ....[40]....
        /*10ec*/ 	.word	0x000279a0


	//   ....[41]....
        /*10f0*/ 	.word	0x00027a40


	//   ....[42]....
        /*10f4*/ 	.word	0x00027ad0


	//   ....[43]....
        /*10f8*/ 	.word	0x00027b60


	//   ....[44]....
        /*10fc*/ 	.word	0x00027bf0


	//   ....[45]....
        /*1100*/ 	.word	0x00027cd0


	//   ....[46]....
        /*1104*/ 	.word	0x00027d60


	//   ....[47]....
        /*1108*/ 	.word	0x00027df0


	//   ....[48]....
        /*110c*/ 	.word	0x00027e80


	//   ....[49]....
        /*1110*/ 	.word	0x00027f10


	//   ....[50]....
        /*1114*/ 	.word	0x00027fa0


	//   ....[51]....
        /*1118*/ 	.word	0x000280d0


	//   ....[52]....
        /*111c*/ 	.word	0x00028180


	//   ....[53]....
        /*1120*/ 	.word	0x00028210


	//   ....[54]....
        /*1124*/ 	.word	0x00028260


	//   ....[55]....
        /*1128*/ 	.word	0x000282b0


	//   ....[56]....
        /*112c*/ 	.word	0x00028340


	//   ....[57]....
        /*1130*/ 	.word	0x000283d0


	//   ....[58]....
        /*1134*/ 	.word	0x00028420


	//   ....[59]....
        /*1138*/ 	.word	0x00028470


	//   ....[60]....
        /*113c*/ 	.word	0x00028560


	//   ....[61]....
        /*1140*/ 	.word	0x00028610


	//   ....[62]....
        /*1144*/ 	.word	0x00028670


	//   ....[63]....
        /*1148*/ 	.word	0x000286f0


	//   ....[64]....
        /*114c*/ 	.word	0x000287e0


	//   ....[65]....
        /*1150*/ 	.word	0x00028830


	//   ....[66]....
        /*1154*/ 	.word	0x00028880


	//   ....[67]....
        /*1158*/ 	.word	0x000288d0


	//   ....[68]....
        /*115c*/ 	.word	0x00028c80


	//   ....[69]....
        /*1160*/ 	.word	0x00028da0


	//   ....[70]....
        /*1164*/ 	.word	0x00028ed0


	//   ....[71]....
        /*1168*/ 	.word	0x00028ff0


	//   ....[72]....
        /*116c*/ 	.word	0x00029110


	//   ....[73]....
        /*1170*/ 	.word	0x000291c0


	//   ....[74]....
        /*1174*/ 	.word	0x00029220


	//   ....[75]....
        /*1178*/ 	.word	0x00029270


	//   ....[76]....
        /*117c*/ 	.word	0x000292d0


	//   ....[77]....
        /*1180*/ 	.word	0x00029340


	//   ....[78]....
        /*1184*/ 	.word	0x000293a0


	//   ....[79]....
        /*1188*/ 	.word	0x00029410


	//   ....[80]....
        /*118c*/ 	.word	0x00029490


	//   ....[81]....
        /*1190*/ 	.word	0x00029500


	//   ....[82]....
        /*1194*/ 	.word	0x00029560


	//   ....[83]....
        /*1198*/ 	.word	0x000295b0


	//   ....[84]....
        /*119c*/ 	.word	0x00029630


	//   ....[85]....
        /*11a0*/ 	.word	0x000296a0


	//   ....[86]....
        /*11a4*/ 	.word	0x00029700


	//   ....[87]....
        /*11a8*/ 	.word	0x00029750


	//   ....[88]....
        /*11ac*/ 	.word	0x000297d0


	//   ....[89]....
        /*11b0*/ 	.word	0x00029820


	//   ....[90]....
        /*11b4*/ 	.word	0x00029880


	//   ....[91]....
        /*11b8*/ 	.word	0x000298d0


	//   ....[92]....
        /*11bc*/ 	.word	0x00029930


	//   ....[93]....
        /*11c0*/ 	.word	0x000299a0


	//   ....[94]....
        /*11c4*/ 	.word	0x00029a00


	//   ....[95]....
        /*11c8*/ 	.word	0x00029a50


	//   ....[96]....
        /*11cc*/ 	.word	0x00029ad0


	//   ....[97]....
        /*11d0*/ 	.word	0x00029b50


	//   ....[98]....
        /*11d4*/ 	.word	0x00029bb0


	//   ....[99]....
        /*11d8*/ 	.word	0x00029c00


	//   ....[100]....
        /*11dc*/ 	.word	0x00029c60


	//   ....[101]....
        /*11e0*/ 	.word	0x00029cd0


	//   ....[102]....
        /*11e4*/ 	.word	0x00029d50


	//   ....[103]....
        /*11e8*/ 	.word	0x00029dc0


	//   ....[104]....
        /*11ec*/ 	.word	0x00029e40


	//   ....[105]....
        /*11f0*/ 	.word	0x00029e90


	//   ....[106]....
        /*11f4*/ 	.word	0x00029f10


	//   ....[107]....
        /*11f8*/ 	.word	0x00029f60


	//   ....[108]....
        /*11fc*/ 	.word	0x00029fd0


	//   ....[109]....
        /*1200*/ 	.word	0x0002a040


	//   ....[110]....
        /*1204*/ 	.word	0x0002a0a0


	//   ....[111]....
        /*1208*/ 	.word	0x0002a110


	//   ....[112]....
        /*120c*/ 	.word	0x0002a180


	//   ....[113]....
        /*1210*/ 	.word	0x0002a1e0


	//   ....[114]....
        /*1214*/ 	.word	0x0002a240


	//   ....[115]....
        /*1218*/ 	.word	0x0002a290


	//   ....[116]....
        /*121c*/ 	.word	0x0002a2f0


	//   ....[117]....
        /*1220*/ 	.word	0x0002a360


	//   ....[118]....
        /*1224*/ 	.word	0x0002a3c0


	//   ....[119]....
        /*1228*/ 	.word	0x0002a410


	//   ....[120]....
        /*122c*/ 	.word	0x0002a490


	//   ....[121]....
        /*1230*/ 	.word	0x0002a500


	//   ....[122]....
        /*1234*/ 	.word	0x0002a5a0


	//   ....[123]....
        /*1238*/ 	.word	0x0002a5f0


	//   ....[124]....
        /*123c*/ 	.word	0x0002a670


	//   ....[125]....
        /*1240*/ 	.word	0x0002a6e0


	//   ....[126]....
        /*1244*/ 	.word	0x0002a750


	//   ....[127]....
        /*1248*/ 	.word	0x0002a7a0


	//   ....[128]....
        /*124c*/ 	.word	0x0002a820


	//   ....[129]....
        /*1250*/ 	.word	0x0002a890


	//   ....[130]....
        /*1254*/ 	.word	0x0002a8f0


	//   ....[131]....
        /*1258*/ 	.word	0x0002a940


	//   ....[132]....
        /*125c*/ 	.word	0x0002a9c0


	//   ....[133]....
        /*1260*/ 	.word	0x0002aa10


	//   ....[134]....
        /*1264*/ 	.word	0x0002aaa0


	//   ....[135]....
        /*1268*/ 	.word	0x0002ab30


	//   ....[136]....
        /*126c*/ 	.word	0x0002abc0


	//   ....[137]....
        /*1270*/ 	.word	0x0002ac50


	//   ....[138]....
        /*1274*/ 	.word	0x0002ace0


	//   ....[139]....
        /*1278*/ 	.word	0x0002ad70


	//   ....[140]....
        /*127c*/ 	.word	0x0002adf0


	//   ....[141]....
        /*1280*/ 	.word	0x0002ae40


	//   ....[142]....
        /*1284*/ 	.word	0x0002aee0


	//   ....[143]....
        /*1288*/ 	.word	0x0002af70


	//   ....[144]....
        /*128c*/ 	.word	0x0002aff0


	//   ....[145]....
        /*1290*/ 	.word	0x0002b040


	//   ....[146]....
        /*1294*/ 	.word	0x0002b0d0


	//   ....[147]....
        /*1298*/ 	.word	0x0002b160


	//   ....[148]....
        /*129c*/ 	.word	0x0002b1f0


	//   ....[149]....
        /*12a0*/ 	.word	0x0002b280


	//   ....[150]....
        /*12a4*/ 	.word	0x0002b310


	//   ....[151]....
        /*12a8*/ 	.word	0x0002b3a0


	//   ....[152]....
        /*12ac*/ 	.word	0x0002b460


	//   ....[153]....
        /*12b0*/ 	.word	0x0002b730


	//   ....[154]....
        /*12b4*/ 	.word	0x0002b830


	//   ....[155]....
        /*12b8*/ 	.word	0x0002b8c0


	//   ....[156]....
        /*12bc*/ 	.word	0x0002b920


	//   ....[157]....
        /*12c0*/ 	.word	0x0002ba00


	//   ....[158]....
        /*12c4*/ 	.word	0x0002ba80


	//   ....[159]....
        /*12c8*/ 	.word	0x0002bae0


	//   ....[160]....
        /*12cc*/ 	.word	0x0002bbb0


	//   ....[161]....
        /*12d0*/ 	.word	0x0002bc10


	//   ....[162]....
        /*12d4*/ 	.word	0x0002bce0


	//   ....[163]....
        /*12d8*/ 	.word	0x0002bd40


	//   ....[164]....
        /*12dc*/ 	.word	0x0002be10


	//   ....[165]....
        /*12e0*/ 	.word	0x0002be70


	//   ....[166]....
        /*12e4*/ 	.word	0x0002bf40


	//   ....[167]....
        /*12e8*/ 	.word	0x0002bfa0


	//   ....[168]....
        /*12ec*/ 	.word	0x0002c070


	//   ....[169]....
        /*12f0*/ 	.word	0x0002c0c0


	//   ....[170]....
        /*12f4*/ 	.word	0x0002c130


	//   ....[171]....
        /*12f8*/ 	.word	0x0002c1e0


	//   ....[172]....
        /*12fc*/ 	.word	0x0002c340


	//   ....[173]....
        /*1300*/ 	.word	0x0002c420


	//   ....[174]....
        /*1304*/ 	.word	0x0002c570


	//   ....[175]....
        /*1308*/ 	.word	0x0002c600


	//   ....[176]....
        /*130c*/ 	.word	0x0002c6e0


	//   ....[177]....
        /*1310*/ 	.word	0x0002c730


	//   ....[178]....
        /*1314*/ 	.word	0x0002c810


	//   ....[179]....
        /*1318*/ 	.word	0x0002c860


	//   ....[180]....
        /*131c*/ 	.word	0x0002c940


	//   ....[181]....
        /*1320*/ 	.word	0x0002c990


	//   ....[182]....
        /*1324*/ 	.word	0x0002c9f0


	//   ....[183]....
        /*1328*/ 	.word	0x0002cac0


	//   ....[184]....
        /*132c*/ 	.word	0x0002cba0


	//   ....[185]....
        /*1330*/ 	.word	0x0002cbf0


	//   ....[186]....
        /*1334*/ 	.word	0x0002cc50


	//   ....[187]....
        /*1338*/ 	.word	0x0002cd10


	//   ....[188]....
        /*133c*/ 	.word	0x0002cd70


	//   ....[189]....
        /*1340*/ 	.word	0x0002ce30


	//   ....[190]....
        /*1344*/ 	.word	0x0002ce90


	//   ....[191]....
        /*1348*/ 	.word	0x0002cf40


	//   ....[192]....
        /*134c*/ 	.word	0x0002cfa0


	//   ....[193]....
        /*1350*/ 	.word	0x0002d050


	//   ....[194]....
        /*1354*/ 	.word	0x0002d100


	//   ....[195]....
        /*1358*/ 	.word	0x0002d160


	//   ....[196]....
        /*135c*/ 	.word	0x0002d1c0


	//   ....[197]....
        /*1360*/ 	.word	0x0002d2b0


	//   ....[198]....
        /*1364*/ 	.word	0x0002d310


	//   ....[199]....
        /*1368*/ 	.word	0x0002d410


	//   ....[200]....
        /*136c*/ 	.word	0x0002d470


	//   ....[201]....
        /*1370*/ 	.word	0x0002d570


	//   ....[202]....
        /*1374*/ 	.word	0x0002d5d0


	//   ....[203]....
        /*1378*/ 	.word	0x0002d6d0


	//   ....[204]....
        /*137c*/ 	.word	0x0002d730


	//   ....[205]....
        /*1380*/ 	.word	0x0002d830


	//   ....[206]....
        /*1384*/ 	.word	0x0002d890


	//   ....[207]....
        /*1388*/ 	.word	0x0002d980


	//   ....[208]....
        /*138c*/ 	.word	0x0002d9e0


	//   ....[209]....
        /*1390*/ 	.word	0x0002dac0


	//   ....[210]....
        /*1394*/ 	.word	0x0002dc00


	//   ....[211]....
        /*1398*/ 	.word	0x0002dca0


	//   ....[212]....
        /*139c*/ 	.word	0x0002dd00


	//   ....[213]....
        /*13a0*/ 	.word	0x0002ddb0


	//   ....[214]....
        /*13a4*/ 	.word	0x0002de40


	//   ....[215]....
        /*13a8*/ 	.word	0x0002ded0


	//   ....[216]....
        /*13ac*/ 	.word	0x0002df30


	//   ....[217]....
        /*13b0*/ 	.word	0x0002dfe0


	//   ....[218]....
        /*13b4*/ 	.word	0x0002e040


	//   ....[219]....
        /*13b8*/ 	.word	0x0002e0f0


	//   ....[220]....
        /*13bc*/ 	.word	0x0002e150


	//   ....[221]....
        /*13c0*/ 	.word	0x0002e200


	//   ....[222]....
        /*13c4*/ 	.word	0x0002e260


	//   ....[223]....
        /*13c8*/ 	.word	0x0002e310


	//   ....[224]....
        /*13cc*/ 	.word	0x0002e370


	//   ....[225]....
        /*13d0*/ 	.word	0x0002e420


	//   ....[226]....
        /*13d4*/ 	.word	0x0002e4b0


	//   ....[227]....
        /*13d8*/ 	.word	0x0002e540


	//   ....[228]....
        /*13dc*/ 	.word	0x0002e5a0


	//   ....[229]....
        /*13e0*/ 	.word	0x0002e650


	//   ....[230]....
        /*13e4*/ 	.word	0x0002e740


	//   ....[231]....
        /*13e8*/ 	.word	0x0002e7d0


	//   ....[232]....
        /*13ec*/ 	.word	0x0002e830


	//   ....[233]....
        /*13f0*/ 	.word	0x0002e8e0


	//   ....[234]....
        /*13f4*/ 	.word	0x0002e940


	//   ....[235]....
        /*13f8*/ 	.word	0x0002e9f0


	//   ....[236]....
        /*13fc*/ 	.word	0x0002ea50


	//   ....[237]....
        /*1400*/ 	.word	0x0002eb00


	//   ....[238]....
        /*1404*/ 	.word	0x0002eb60


	//   ....[239]....
        /*1408*/ 	.word	0x0002ec10


	//   ....[240]....
        /*140c*/ 	.word	0x0002ec70


	//   ....[241]....
        /*1410*/ 	.word	0x0002ed20


	//   ....[242]....
        /*1414*/ 	.word	0x0002ed80


	//   ....[243]....
        /*1418*/ 	.word	0x0002ee30


	//   ....[244]....
        /*141c*/ 	.word	0x0002ee90


	//   ....[245]....
        /*1420*/ 	.word	0x0002ef40


	//   ....[246]....
        /*1424*/ 	.word	0x0002efa0


	//   ....[247]....
        /*1428*/ 	.word	0x0002f050


	//   ....[248]....
        /*142c*/ 	.word	0x0002f0b0


	//   ....[249]....
        /*1430*/ 	.word	0x0002f160


	//   ....[250]....
        /*1434*/ 	.word	0x0002f340


	//   ....[251]....
        /*1438*/ 	.word	0x0002f3e0


	//   ....[252]....
        /*143c*/ 	.word	0x0002f550


	//   ....[253]....
        /*1440*/ 	.word	0x0002f5c0


	//   ....[254]....
        /*1444*/ 	.word	0x0002f630


	//   ....[255]....
        /*1448*/ 	.word	0x0002f6a0


	//   ....[0]....
        /*144c*/ 	.word	0x0002f710


	//   ....[1]....
        /*1450*/ 	.word	0x0002f790


	//   ....[2]....
        /*1454*/ 	.word	0x0002f810


	//   ....[3]....
        /*1458*/ 	.word	0x0002f8a0


	//   ....[4]....
        /*145c*/ 	.word	0x0002f910


	//   ....[5]....
        /*1460*/ 	.word	0x0002f980


	//   ....[6]....
        /*1464*/ 	.word	0x0002f9f0


	//   ....[7]....
        /*1468*/ 	.word	0x0002fa70


	//   ....[8]....
        /*146c*/ 	.word	0x0002fae0


	//   ....[9]....
        /*1470*/ 	.word	0x0002fb90


	//   ....[10]....
        /*1474*/ 	.word	0x0002fbe0


	//   ....[11]....
        /*1478*/ 	.word	0x0002fc70


	//   ....[12]....
        /*147c*/ 	.word	0x0002fda0


	//----- nvinfo : EIATTR_REG_RECONFIG
	.align		4
.L_1102:
        /*1480*/ 	.byte	0x01, 0x54
	.zero		2


	//----- nvinfo : EIATTR_SYSCALL_OFFSETS
	.align		4
        /*1484*/ 	.byte	0x04, 0x46
        /*1486*/ 	.short	(.L_1104 - .L_1103)


	//   ....[0]....
.L_1103:
        /*1488*/ 	.word	0x00001da0


	//   ....[1]....
        /*148c*/ 	.word	0x00001ef0


	//   ....[2]....
        /*1490*/ 	.word	0x0000a7c0


	//   ....[3]....
        /*1494*/ 	.word	0x0000ab00


	//   ....[4]....
        /*1498*/ 	.word	0x000213d0


	//   ....[5]....
        /*149c*/ 	.word	0x00021560


	//   ....[6]....
        /*14a0*/ 	.word	0x000216b0


	//   ....[7]....
        /*14a4*/ 	.word	0x000217f0


	//   ....[8]....
        /*14a8*/ 	.word	0x000231c0


	//----- nvinfo : EIATTR_MBARRIER_INSTR_OFFSETS
	.align		4
.L_1104:
        /*14ac*/ 	.byte	0x04, 0x39
        /*14ae*/ 	.short	(.L_1106 - .L_1105)


	//   ....[0]....
.L_1105:
        /*14b0*/ 	.word	0x00000270
        /*14b4*/ 	.word	0x000000ff
        /*14b8*/ 	.word	0x00022800
        /*14bc*/ 	.short	0x0100
        /*14be*/ 	.byte	0x08
	.zero		1


	//   ....[1]....
        /*14c0*/ 	.word	0x00000280
        /*14c4*/ 	.word	0x000000ff
        /*14c8*/ 	.word	0x00022820
        /*14cc*/ 	.short	0x0100
        /*14ce*/ 	.byte	0x08
	.zero		1


	//   ....[2]....
        /*14d0*/ 	.word	0x00000370
        /*14d4*/ 	.word	0x000000ff
        /*14d8*/ 	.word	0x00022830
        /*14dc*/ 	.short	0x0100
        /*14de*/ 	.byte	0x08
	.zero		1


	//   ....[3]....
        /*14e0*/ 	.word	0x00000380
        /*14e4*/ 	.word	0x000000ff
        /*14e8*/ 	.word	0x00022840
        /*14ec*/ 	.short	0x0100
        /*14ee*/ 	.byte	0x08
	.zero		1


	//   ....[4]....
        /*14f0*/ 	.word	0x00000390
        /*14f4*/ 	.word	0x000000ff
        /*14f8*/ 	.word	0x00022838
        /*14fc*/ 	.short	0x0100
        /*14fe*/ 	.byte	0x08
	.zero		1


	//   ....[5]....
        /*1500*/ 	.word	0x000003a0
        /*1504*/ 	.word	0x000000ff
        /*1508*/ 	.word	0x00022848
        /*150c*/ 	.short	0x0100
        /*150e*/ 	.byte	0x08
	.zero		1


	//   ....[6]....
        /*1510*/ 	.word	0x000004d0
        /*1514*/ 	.word	0x000000ff
        /*1518*/ 	.word	0x00022850
        /*151c*/ 	.short	0x0100
        /*151e*/ 	.byte	0x08
	.zero		1


	//   ....[7]....
        /*1520*/ 	.word	0x000004e0
        /*1524*/ 	.word	0x000000ff
        /*1528*/ 	.word	0x00022860
        /*152c*/ 	.short	0x0100
        /*152e*/ 	.byte	0x08
	.zero		1


	//   ....[8]....
        /*1530*/ 	.word	0x000004f0
        /*1534*/ 	.word	0x000000ff
        /*1538*/ 	.word	0x00022858
        /*153c*/ 	.short	0x0100
        /*153e*/ 	.byte	0x08
	.zero		1


	//   ....[9]....
        /*1540*/ 	.word	0x00000500
        /*1544*/ 	.word	0x000000ff
        /*1548*/ 	.word	0x00022868
        /*154c*/ 	.short	0x0100
        /*154e*/ 	.byte	0x08
	.zero		1


	//   ....[10]....
        /*1550*/ 	.word	0x000005f0
        /*1554*/ 	.word	0x000000ff
        /*1558*/ 	.word	0x00022870
        /*155c*/ 	.short	0x0100
        /*155e*/ 	.byte	0x06
	.zero		1


	//   ....[11]....
        /*1560*/ 	.word	0x00000600
        /*1564*/ 	.word	0x000000ff
        /*1568*/ 	.word	0x00022880
        /*156c*/ 	.short	0x0100
        /*156e*/ 	.byte	0x06
	.zero		1


	//   ....[12]....
        /*1570*/ 	.word	0x00000610
        /*1574*/ 	.word	0x000000ff
        /*1578*/ 	.word	0x00022878
        /*157c*/ 	.short	0x0100
        /*157e*/ 	.byte	0x06
	.zero		1


	//   ....[13]....
        /*1580*/ 	.word	0x00000620
        /*1584*/ 	.word	0x000000ff
        /*1588*/ 	.word	0x00022888
        /*158c*/ 	.short	0x0100
        /*158e*/ 	.byte	0x06
	.zero		1


	//   ....[14]....
        /*1590*/ 	.word	0x00000750
        /*1594*/ 	.word	0x000000ff
        /*1598*/ 	.word	0x00022890
        /*159c*/ 	.short	0x0100
        /*159e*/ 	.byte	0x08
	.zero		1


	//   ....[15]....
        /*15a0*/ 	.word	0x00000760
        /*15a4*/ 	.word	0x000000ff
        /*15a8*/ 	.word	0x000228a0
        /*15ac*/ 	.short	0x0100
        /*15ae*/ 	.byte	0x08
	.zero		1


	//   ....[16]....
        /*15b0*/ 	.word	0x00000770
        /*15b4*/ 	.word	0x000000ff
        /*15b8*/ 	.word	0x00022898
        /*15bc*/ 	.short	0x0100
        /*15be*/ 	.byte	0x08
	.zero		1


	//   ....[17]....
        /*15c0*/ 	.word	0x00000780
        /*15c4*/ 	.word	0x000000ff
        /*15c8*/ 	.word	0x000228a8
        /*15cc*/ 	.short	0x0100
        /*15ce*/ 	.byte	0x08
	.zero		1


	//   ....[18]....
        /*15d0*/ 	.word	0x000008c0
        /*15d4*/ 	.word	0x000000ff
        /*15d8*/ 	.word	0x000228b0
        /*15dc*/ 	.short	0x0100
        /*15de*/ 	.byte	0x08
	.zero		1


	//   ....[19]....
        /*15e0*/ 	.word	0x000008d0
        /*15e4*/ 	.word	0x000000ff
        /*15e8*/ 	.word	0x000228c0
        /*15ec*/ 	.short	0x0100
        /*15ee*/ 	.byte	0x08
	.zero		1


	//   ....[20]....
        /*15f0*/ 	.word	0x000008e0
        /*15f4*/ 	.word	0x000000ff
        /*15f8*/ 	.word	0x000228b8
        /*15fc*/ 	.short	0x0100
        /*15fe*/ 	.byte	0x08
	.zero		1


	//   ....[21]....
        /*1600*/ 	.word	0x000008f0
        /*1604*/ 	.word	0x000000ff
        /*1608*/ 	.word	0x000228c8
        /*160c*/ 	.short	0x0100
        /*160e*/ 	.byte	0x08
	.zero		1


	//   ....[22]....
        /*1610*/ 	.word	0x00002fc0
        /*1614*/ 	.word	0x00000056
        /*1618*/ 	.word	0x00022890
        /*161c*/ 	.short	0x010a
        /*161e*/ 	.byte	0x3f
	.zero		1


	//   ....[23]....
        /*1620*/ 	.word	0x000061f0
        /*1624*/ 	.word	0x00000056
        /*1628*/ 	.word	0x00022890
        /*162c*/ 	.short	0x010a
        /*162e*/ 	.byte	0x3f
	.zero		1


	//   ....[24]....
        /*1630*/ 	.word	0x000091c0
        /*1634*/ 	.word	0x00000056
        /*1638*/ 	.word	0x00022890
        /*163c*/ 	.short	0x010a
        /*163e*/ 	.byte	0x3f
	.zero		1


	//   ....[25]....
        /*1640*/ 	.word	0x00009780
        /*1644*/ 	.word	0x00000004
        /*1648*/ 	.word	0x00000000
        /*164c*/ 	.short	0x0101
        /*164e*/ 	.byte	0x3f
	.zero		1


	//   ....[26]....
        /*1650*/ 	.word	0x000097c0
        /*1654*/ 	.word	0x00000056
        /*1658*/ 	.word	0x000228b0
        /*165c*/ 	.short	0x010a
        /*165e*/ 	.byte	0x3f
	.zero		1


	//   ....[27]....
        /*1660*/ 	.word	0x00009cf0
        /*1664*/ 	.word	0x00000056
        /*1668*/ 	.word	0x00000000
        /*166c*/ 	.short	0x0101
        /*166e*/ 	.byte	0x3f
	.zero		1


	//   ....[28]....
        /*1670*/ 	.word	0x0000a880
        /*1674*/ 	.word	0x00000012
        /*1678*/ 	.word	0x00022800
        /*167c*/ 	.short	0x010a
        /*167e*/ 	.byte	0x3f
	.zero		1


	//   ....[29]....
        /*1680*/ 	.word	0x0000a8d0
        /*1684*/ 	.word	0x00000012
        /*1688*/ 	.word	0x00022800
        /*168c*/ 	.short	0x010a
        /*168e*/ 	.byte	0x3f
	.zero		1


	//   ....[30]....
        /*1690*/ 	.word	0x0000b310
        /*1694*/ 	.word	0x00000012
        /*1698*/ 	.word	0x00022800
        /*169c*/ 	.short	0x010a
        /*169e*/ 	.byte	0x3f
	.zero		1


	//   ....[31]....
        /*16a0*/ 	.word	0x0000d8c0
        /*16a4*/ 	.word	0x00000012
        /*16a8*/ 	.word	0x00022800
        /*16ac*/ 	.short	0x010a
        /*16ae*/ 	.byte	0x3f
	.zero		1


	//   ....[32]....
        /*16b0*/ 	.word	0x0000f940
        /*16b4*/ 	.word	0x00000000
        /*16b8*/ 	.word	0x00022830
        /*16bc*/ 	.short	0x010a
        /*16be*/ 	.byte	0x3f
	.zero		1


	//   ....[33]....
        /*16c0*/ 	.word	0x0000f9d0
        /*16c4*/ 	.word	0x00000000
        /*16c8*/ 	.word	0x00022830
        /*16cc*/ 	.short	0x010a
        /*16ce*/ 	.byte	0x3f
	.zero		1


	//   ....[34]....
        /*16d0*/ 	.word	0x00011d20
        /*16d4*/ 	.word	0x00000045
        /*16d8*/ 	.word	0x00000000
        /*16dc*/ 	.short	0x0101
        /*16de*/ 	.byte	0x3f
	.zero		1


	//   ....[35]....
        /*16e0*/ 	.word	0x00012e50
        /*16e4*/ 	.word	0x00000003
        /*16e8*/ 	.word	0x00022830
        /*16ec*/ 	.short	0x010a
        /*16ee*/ 	.byte	0x3f
	.zero		1


	//   ....[36]....
        /*16f0*/ 	.word	0x00012ea0
        /*16f4*/ 	.word	0x00000003
        /*16f8*/ 	.word	0x00022830
        /*16fc*/ 	.short	0x010a
        /*16fe*/ 	.byte	0x3f
	.zero		1


	//   ....[37]....
        /*1700*/ 	.word	0x00013b40
        /*1704*/ 	.word	0x0000000e
        /*1708*/ 	.word	0x00022850
        /*170c*/ 	.short	0x010a
        /*170e*/ 	.byte	0x3f
	.zero		1


	//   ....[38]....
        /*1710*/ 	.word	0x00013b80
        /*1714*/ 	.word	0x0000000e
        /*1718*/ 	.word	0x00022850
        /*171c*/ 	.short	0x010a
        /*171e*/ 	.byte	0x3f
	.zero		1


	//   ....[39]....
        /*1720*/ 	.word	0x00015750
        /*1724*/ 	.word	0x00000067
        /*1728*/ 	.word	0x00000000
        /*172c*/ 	.short	0x0101
        /*172e*/ 	.byte	0x3f
	.zero		1


	//   ....[40]....
        /*1730*/ 	.word	0x00016140
        /*1734*/ 	.word	0x00000067
        /*1738*/ 	.word	0x00000000
        /*173c*/ 	.short	0x0101
        /*173e*/ 	.byte	0x3f
	.zero		1


	//   ....[41]....
        /*1740*/ 	.word	0x00016840
        /*1744*/ 	.word	0x00000003
        /*1748*/ 	.word	0x00022830
        /*174c*/ 	.short	0x010a
        /*174e*/ 	.byte	0x3f
	.zero		1


	//   ....[42]....
        /*1750*/ 	.word	0x00016890
        /*1754*/ 	.word	0x00000003
        /*1758*/ 	.word	0x00022830
        /*175c*/ 	.short	0x010a
        /*175e*/ 	.byte	0x3f
	.zero		1


	//   ....[43]....
        /*1760*/ 	.word	0x00017500
        /*1764*/ 	.word	0x0000000e
        /*1768*/ 	.word	0x00022850
        /*176c*/ 	.short	0x010a
        /*176e*/ 	.byte	0x3f
	.zero		1


	//   ....[44]....
        /*1770*/ 	.word	0x00017540
        /*1774*/ 	.word	0x0000000e
        /*1778*/ 	.word	0x00022850
        /*177c*/ 	.short	0x010a
        /*177e*/ 	.byte	0x3f
	.zero		1


	//   ....[45]....
        /*1780*/ 	.word	0x000178a0
        /*1784*/ 	.word	0x00000003
        /*1788*/ 	.word	0x00000000
        /*178c*/ 	.short	0x0101
        /*178e*/ 	.byte	0x3f
	.zero		1


	//   ....[46]....
        /*1790*/ 	.word	0x00018f40
        /*1794*/ 	.word	0x00000067
        /*1798*/ 	.word	0x00000000
        /*179c*/ 	.short	0x0101
        /*179e*/ 	.byte	0x3f
	.zero		1


	//   ....[47]....
        /*17a0*/ 	.word	0x00019580
        /*17a4*/ 	.word	0x0000000f
        /*17a8*/ 	.word	0x00022850
        /*17ac*/ 	.short	0x010a
        /*17ae*/ 	.byte	0x3f
	.zero		1


	//   ....[48]....
        /*17b0*/ 	.word	0x00019600
        /*17b4*/ 	.word	0x0000000f
        /*17b8*/ 	.word	0x00022850
        /*17bc*/ 	.short	0x010a
        /*17be*/ 	.byte	0x3f
	.zero		1


	//   ....[49]....
        /*17c0*/ 	.word	0x0001a010
        /*17c4*/ 	.word	0x00000002
        /*17c8*/ 	.word	0x00000000
        /*17cc*/ 	.short	0x0101
        /*17ce*/ 	.byte	0x3f
	.zero		1


	//   ....[50]....
        /*17d0*/ 	.word	0x0001bee0
        /*17d4*/ 	.word	0x00000000
        /*17d8*/ 	.word	0x00000000
        /*17dc*/ 	.short	0x0101
        /*17de*/ 	.byte	0x3f
	.zero		1


	//   ....[51]....
        /*17e0*/ 	.word	0x0001c690
        /*17e4*/ 	.word	0x0000000c
        /*17e8*/ 	.word	0x00000000
        /*17ec*/ 	.short	0x0101
        /*17ee*/ 	.byte	0x3f
	.zero		1


	//   ....[52]....
        /*17f0*/ 	.word	0x000202e0
        /*17f4*/ 	.word	0x00000016
        /*17f8*/ 	.word	0x00022820
        /*17fc*/ 	.short	0x010a
        /*17fe*/ 	.byte	0x3f
	.zero		1


	//   ....[53]....
        /*1800*/ 	.word	0x000203a0
        /*1804*/ 	.word	0x00000006
        /*1808*/ 	.word	0x000228a0
        /*180c*/ 	.short	0x010a
        /*180e*/ 	.byte	0x3f
	.zero		1


	//   ....[54]....
        /*1810*/ 	.word	0x000205d0
        /*1814*/ 	.word	0x00000006
        /*1818*/ 	.word	0x000228c0
        /*181c*/ 	.short	0x010a
        /*181e*/ 	.byte	0x3f
	.zero		1


	//   ....[55]....
        /*1820*/ 	.word	0x00020950
        /*1824*/ 	.word	0x00000006
        /*1828*/ 	.word	0x000228a0
        /*182c*/ 	.short	0x010a
        /*182e*/ 	.byte	0x3f
	.zero		1


	//   ....[56]....
        /*1830*/ 	.word	0x00020b70
        /*1834*/ 	.word	0x00000006
        /*1838*/ 	.word	0x000228c0
        /*183c*/ 	.short	0x010a
        /*183e*/ 	.byte	0x3f
	.zero		1


	//   ....[57]....
        /*1840*/ 	.word	0x00021db0
        /*1844*/ 	.word	0x00000006
        /*1848*/ 	.word	0x00022880
        /*184c*/ 	.short	0x010a
        /*184e*/ 	.byte	0x3f
	.zero		1


	//   ....[58]....
        /*1850*/ 	.word	0x00022690
        /*1854*/ 	.word	0x00000006
        /*1858*/ 	.word	0x00022870
        /*185c*/ 	.short	0x0107
        /*185e*/ 	.byte	0x3f
	.zero		1


	//   ....[59]....
        /*1860*/ 	.word	0x00022750
        /*1864*/ 	.word	0x00000006
        /*1868*/ 	.word	0x00022870
        /*186c*/ 	.short	0x0101
        /*186e*/ 	.byte	0x3f
	.zero		1


	//   ....[60]....
        /*1870*/ 	.word	0x000227a0
        /*1874*/ 	.word	0x00000006
        /*1878*/ 	.word	0x00022840
        /*187c*/ 	.short	0x010a
        /*187e*/ 	.byte	0x3f
	.zero		1


	//   ....[61]....
        /*1880*/ 	.word	0x00022ee0
        /*1884*/ 	.word	0x00000006
        /*1888*/ 	.word	0x00022830
        /*188c*/ 	.short	0x0107
        /*188e*/ 	.byte	0x3f
	.zero		1


	//   ....[62]....
        /*1890*/ 	.word	0x00022fd0
        /*1894*/ 	.word	0x00000006
        /*1898*/ 	.word	0x00022830
        /*189c*/ 	.short	0x0101
        /*189e*/ 	.byte	0x3f
	.zero		1


	//   ....[63]....
        /*18a0*/ 	.word	0x000239e0
        /*18a4*/ 	.word	0x00000016
        /*18a8*/ 	.word	0x00022800
        /*18ac*/ 	.short	0x0107
        /*18ae*/ 	.byte	0x3f
	.zero		1


	//   ....[64]....
        /*18b0*/ 	.word	0x00023ae0
        /*18b4*/ 	.word	0x00000016
        /*18b8*/ 	.word	0x00022800
        /*18bc*/ 	.short	0x0101
        /*18be*/ 	.byte	0x3f
	.zero		1


	//   ....[65]....
        /*18c0*/ 	.word	0x00023b10
        /*18c4*/ 	.word	0x00000016
        /*18c8*/ 	.word	0x00022820
        /*18cc*/ 	.short	0x010a
        /*18ce*/ 	.byte	0x3f
	.zero		1


	//   ....[66]....
        /*18d0*/ 	.word	0x00024000
        /*18d4*/ 	.word	0x00000000
        /*18d8*/ 	.word	0x00022880
        /*18dc*/ 	.short	0x010a
        /*18de*/ 	.byte	0x3f
	.zero		1


	//   ....[67]....
        /*18e0*/ 	.word	0x000245e0
        /*18e4*/ 	.word	0x00000000
        /*18e8*/ 	.word	0x00022870
        /*18ec*/ 	.short	0x0107
        /*18ee*/ 	.byte	0x3f
	.zero		1


	//   ....[68]....
        /*18f0*/ 	.word	0x000246a0
        /*18f4*/ 	.word	0x00000000
        /*18f8*/ 	.word	0x00022870
        /*18fc*/ 	.short	0x0101
        /*18fe*/ 	.byte	0x3f
	.zero		1


	//   ....[69]....
        /*1900*/ 	.word	0x000246d0
        /*1904*/ 	.word	0x00000000
        /*1908*/ 	.word	0x00022840
        /*190c*/ 	.short	0x010a
        /*190e*/ 	.byte	0x3f
	.zero		1


	//   ....[70]....
        /*1910*/ 	.word	0x00024c70
        /*1914*/ 	.word	0x00000000
        /*1918*/ 	.word	0x00022830
        /*191c*/ 	.short	0x0107
        /*191e*/ 	.byte	0x3f
	.zero		1


	//   ....[71]....
        /*1920*/ 	.word	0x00024d30
        /*1924*/ 	.word	0x00000000
        /*1928*/ 	.word	0x00022830
        /*192c*/ 	.short	0x0101
        /*192e*/ 	.byte	0x3f
	.zero		1


	//   ....[72]....
        /*1930*/ 	.word	0x00024dc0
        /*1934*/ 	.word	0x00000002
        /*1938*/ 	.word	0x00022870
        /*193c*/ 	.short	0x010a
        /*193e*/ 	.byte	0x3f
	.zero		1


	//   ....[73]....
        /*1940*/ 	.word	0x00024e50
        /*1944*/ 	.word	0x00000002
        /*1948*/ 	.word	0x00022860
        /*194c*/ 	.short	0x010a
        /*194e*/ 	.byte	0x3f
	.zero		1


	//   ....[74]....
        /*1950*/ 	.word	0x00025520
        /*1954*/ 	.word	0x00000002
        /*1958*/ 	.word	0x00022850
        /*195c*/ 	.short	0x0101
        /*195e*/ 	.byte	0x3f
	.zero		1


	//   ....[75]....
        /*1960*/ 	.word	0x000255b0
        /*1964*/ 	.word	0x00000002
        /*1968*/ 	.word	0x00000000
        /*196c*/ 	.short	0x0101
        /*196e*/ 	.byte	0x3f
	.zero		1


	//   ....[76]....
        /*1970*/ 	.word	0x00025780
        /*1974*/ 	.word	0x00000000
        /*1978*/ 	.word	0x00022870
        /*197c*/ 	.short	0x010a
        /*197e*/ 	.byte	0x3f
	.zero		1


	//   ....[77]....
        /*1980*/ 	.word	0x00025810
        /*1984*/ 	.word	0x00000000
        /*1988*/ 	.word	0x00022860
        /*198c*/ 	.short	0x010a
        /*198e*/ 	.byte	0x3f
	.zero		1


	//   ....[78]....
        /*1990*/ 	.word	0x00025ef0
        /*1994*/ 	.word	0x00000000
        /*1998*/ 	.word	0x00022850
        /*199c*/ 	.short	0x0101
        /*199e*/ 	.byte	0x3f
	.zero		1


	//   ....[79]....
        /*19a0*/ 	.word	0x00025fa0
        /*19a4*/ 	.word	0x00000000
        /*19a8*/ 	.word	0x00000000
        /*19ac*/ 	.short	0x0101
        /*19ae*/ 	.byte	0x3f
	.zero		1


	//   ....[80]....
        /*19b0*/ 	.word	0x00027100
        /*19b4*/ 	.word	0x00000005
        /*19b8*/ 	.word	0x00022820
        /*19bc*/ 	.short	0x010a
        /*19be*/ 	.byte	0x3f
	.zero		1


	//   ....[81]....
        /*19c0*/ 	.word	0x000272c0
        /*19c4*/ 	.word	0x00000003
        /*19c8*/ 	.word	0x00022840
        /*19cc*/ 	.short	0x010a
        /*19ce*/ 	.byte	0x3f
	.zero		1


	//   ....[82]....
        /*19d0*/ 	.word	0x00027350
        /*19d4*/ 	.word	0x00000021
        /*19d8*/ 	.word	0x00022840
        /*19dc*/ 	.short	0x010a
        /*19de*/ 	.byte	0x3f
	.zero		1


	//   ....[83]....
        /*19e0*/ 	.word	0x00027390
        /*19e4*/ 	.word	0x00000003
        /*19e8*/ 	.word	0x00022860
        /*19ec*/ 	.short	0x010a
        /*19ee*/ 	.byte	0x3f
	.zero		1


	//   ....[84]....
        /*19f0*/ 	.word	0x000273d0
        /*19f4*/ 	.word	0x00000021
        /*19f8*/ 	.word	0x00022860
        /*19fc*/ 	.short	0x010a
        /*19fe*/ 	.byte	0x3f
	.zero		1


	//   ....[85]....
        /*1a00*/ 	.word	0x00027410
        /*1a04*/ 	.word	0x00000003
        /*1a08*/ 	.word	0x00022880
        /*1a0c*/ 	.short	0x010a
        /*1a0e*/ 	.byte	0x3f
	.zero		1


	//   ....[86]....
        /*1a10*/ 	.word	0x00027450
        /*1a14*/ 	.word	0x00000021
        /*1a18*/ 	.word	0x00022880
        /*1a1c*/ 	.short	0x010a
        /*1a1e*/ 	.byte	0x3f
	.zero		1


	//   ....[87]....
        /*1a20*/ 	.word	0x000274b0
        /*1a24*/ 	.word	0x00000056
        /*1a28*/ 	.word	0x00022890
        /*1a2c*/ 	.short	0x010a
        /*1a2e*/ 	.byte	0x3f
	.zero		1


	//   ....[88]....
        /*1a30*/ 	.word	0x00027860
        /*1a34*/ 	.word	0x00000056
        /*1a38*/ 	.word	0x00022890
        /*1a3c*/ 	.short	0x010a
        /*1a3e*/ 	.byte	0x3f
	.zero		1


	//   ....[89]....
        /*1a40*/ 	.word	0x00027c20
        /*1a44*/ 	.word	0x00000056
        /*1a48*/ 	.word	0x00022890
        /*1a4c*/ 	.short	0x010a
        /*1a4e*/ 	.byte	0x3f
	.zero		1


	//   ....[90]....
        /*1a50*/ 	.word	0x00027fd0
        /*1a54*/ 	.word	0x00000056
        /*1a58*/ 	.word	0x000228b0
        /*1a5c*/ 	.short	0x010a
        /*1a5e*/ 	.byte	0x3f
	.zero		1


	//   ....[91]....
        /*1a60*/ 	.word	0x000284a0
        /*1a64*/ 	.word	0x00000012
        /*1a68*/ 	.word	0x00022800
        /*1a6c*/ 	.short	0x010a
        /*1a6e*/ 	.byte	0x3f
	.zero		1


	//   ....[92]....
        /*1a70*/ 	.word	0x00028990
        /*1a74*/ 	.word	0x00000012
        /*1a78*/ 	.word	0x00022800
        /*1a7c*/ 	.short	0x010a
        /*1a7e*/ 	.byte	0x3f
	.zero		1


	//   ....[93]....
        /*1a80*/ 	.word	0x000289e0
        /*1a84*/ 	.word	0x00000000
        /*1a88*/ 	.word	0x00022830
        /*1a8c*/ 	.short	0x010a
        /*1a8e*/ 	.byte	0x3f
	.zero		1


	//   ....[94]....
        /*1a90*/ 	.word	0x00028a30
        /*1a94*/ 	.word	0x00000003
        /*1a98*/ 	.word	0x00022830
        /*1a9c*/ 	.short	0x010a
        /*1a9e*/ 	.byte	0x3f
	.zero		1


	//   ....[95]....
        /*1aa0*/ 	.word	0x00028a80
        /*1aa4*/ 	.word	0x0000000e
        /*1aa8*/ 	.word	0x00022850
        /*1aac*/ 	.short	0x010a
        /*1aae*/ 	.byte	0x3f
	.zero		1


	//   ....[96]....
        /*1ab0*/ 	.word	0x00028ad0
        /*1ab4*/ 	.word	0x00000003
        /*1ab8*/ 	.word	0x00022830
        /*1abc*/ 	.short	0x010a
        /*1abe*/ 	.byte	0x3f
	.zero		1


	//   ....[97]....
        /*1ac0*/ 	.word	0x00028b20
        /*1ac4*/ 	.word	0x0000000e
        /*1ac8*/ 	.word	0x00022850
        /*1acc*/ 	.short	0x010a
        /*1ace*/ 	.byte	0x3f
	.zero		1


	//   ....[98]....
        /*1ad0*/ 	.word	0x00028b70
        /*1ad4*/ 	.word	0x0000000f
        /*1ad8*/ 	.word	0x00022850
        /*1adc*/ 	.short	0x010a
        /*1ade*/ 	.byte	0x3f
	.zero		1


	//   ....[99]....
        /*1ae0*/ 	.word	0x0002b520
        /*1ae4*/ 	.word	0x00000016
        /*1ae8*/ 	.word	0x00022820
        /*1aec*/ 	.short	0x010a
        /*1aee*/ 	.byte	0x3f
	.zero		1


	//   ....[100]....
        /*1af0*/ 	.word	0x0002b570
        /*1af4*/ 	.word	0x00000006
        /*1af8*/ 	.word	0x000228a0
        /*1afc*/ 	.short	0x010a
        /*1afe*/ 	.byte	0x3f
	.zero		1


	//   ....[101]....
        /*1b00*/ 	.word	0x0002b5c0
        /*1b04*/ 	.word	0x00000006
        /*1b08*/ 	.word	0x000228c0
        /*1b0c*/ 	.short	0x010a
        /*1b0e*/ 	.byte	0x3f
	.zero		1


	//   ....[102]....
        /*1b10*/ 	.word	0x0002b610
        /*1b14*/ 	.word	0x00000006
        /*1b18*/ 	.word	0x000228a0
        /*1b1c*/ 	.short	0x010a
        /*1b1e*/ 	.byte	0x3f
	.zero		1


	//   ....[103]....
        /*1b20*/ 	.word	0x0002b660
        /*1b24*/ 	.word	0x00000006
        /*1b28*/ 	.word	0x000228c0
        /*1b2c*/ 	.short	0x010a
        /*1b2e*/ 	.byte	0x3f
	.zero		1


	//   ....[104]....
        /*1b30*/ 	.word	0x0002b780
        /*1b34*/ 	.word	0x00000006
        /*1b38*/ 	.word	0x00022880
        /*1b3c*/ 	.short	0x010a
        /*1b3e*/ 	.byte	0x3f
	.zero		1


	//   ....[105]....
        /*1b40*/ 	.word	0x0002c4c0
        /*1b44*/ 	.word	0x00000006
        /*1b48*/ 	.word	0x00022840
        /*1b4c*/ 	.short	0x010a
        /*1b4e*/ 	.byte	0x3f
	.zero		1


	//   ....[106]....
        /*1b50*/ 	.word	0x0002db00
        /*1b54*/ 	.word	0x00000016
        /*1b58*/ 	.word	0x00022820
        /*1b5c*/ 	.short	0x010a
        /*1b5e*/ 	.byte	0x3f
	.zero		1


	//   ....[107]....
        /*1b60*/ 	.word	0x0002db50
        /*1b64*/ 	.word	0x00000000
        /*1b68*/ 	.word	0x00022880
        /*1b6c*/ 	.short	0x010a
        /*1b6e*/ 	.byte	0x3f
	.zero		1


	//   ....[108]....
        /*1b70*/ 	.word	0x0002e690
        /*1b74*/ 	.word	0x00000000
        /*1b78*/ 	.word	0x00022840
        /*1b7c*/ 	.short	0x010a
        /*1b7e*/ 	.byte	0x3f
	.zero		1


	//   ....[109]....
        /*1b80*/ 	.word	0x0002f1a0
        /*1b84*/ 	.word	0x00000002
        /*1b88*/ 	.word	0x00022870
        /*1b8c*/ 	.short	0x010a
        /*1b8e*/ 	.byte	0x3f
	.zero		1


	//   ....[110]....
        /*1b90*/ 	.word	0x0002f1f0
        /*1b94*/ 	.word	0x00000002
        /*1b98*/ 	.word	0x00022860
        /*1b9c*/ 	.short	0x010a
        /*1b9e*/ 	.byte	0x3f
	.zero		1


	//   ....[111]....
        /*1ba0*/ 	.word	0x0002f240
        /*1ba4*/ 	.word	0x00000000
        /*1ba8*/ 	.word	0x00022870
        /*1bac*/ 	.short	0x010a
        /*1bae*/ 	.byte	0x3f
	.zero		1


	//   ....[112]....
        /*1bb0*/ 	.word	0x0002f290
        /*1bb4*/ 	.word	0x00000000
        /*1bb8*/ 	.word	0x00022860
        /*1bbc*/ 	.short	0x010a
        /*1bbe*/ 	.byte	0x3f
	.zero		1


	//   ....[113]....
        /*1bc0*/ 	.word	0x0002fcc0
        /*1bc4*/ 	.word	0x00000005
        /*1bc8*/ 	.word	0x00022820
        /*1bcc*/ 	.short	0x010a
        /*1bce*/ 	.byte	0x3f
	.zero		1


	//   ....[114]....
        /*1bd0*/ 	.word	0x0002fe60
        /*1bd4*/ 	.word	0x00000003
        /*1bd8*/ 	.word	0x00022840
        /*1bdc*/ 	.short	0x010a
        /*1bde*/ 	.byte	0x3f
	.zero		1


	//   ....[115]....
        /*1be0*/ 	.word	0x0002feb0
        /*1be4*/ 	.word	0x00000021
        /*1be8*/ 	.word	0x00022840
        /*1bec*/ 	.short	0x010a
        /*1bee*/ 	.byte	0x3f
	.zero		1


	//   ....[116]....
        /*1bf0*/ 	.word	0x0002ff00
        /*1bf4*/ 	.word	0x00000003
        /*1bf8*/ 	.word	0x00022860
        /*1bfc*/ 	.short	0x010a
        /*1bfe*/ 	.byte	0x3f
	.zero		1


	//   ....[117]....
        /*1c00*/ 	.word	0x0002ff50
        /*1c04*/ 	.word	0x00000021
        /*1c08*/ 	.word	0x00022860
        /*1c0c*/ 	.short	0x010a
        /*1c0e*/ 	.byte	0x3f
	.zero		1


	//   ....[118]....
        /*1c10*/ 	.word	0x0002ffa0
        /*1c14*/ 	.word	0x00000003
        /*1c18*/ 	.word	0x00022880
        /*1c1c*/ 	.short	0x010a
        /*1c1e*/ 	.byte	0x3f
	.zero		1


	//----- nvinfo : EIATTR_NUM_MBARRIERS
	.align		4
.L_1106:
        /*1c20*/ 	.byte	0x03, 0x38
        /*1c22*/ 	.short	0x0016


	//----- nvinfo : EIATTR_EXIT_INSTR_OFFSETS
	.align		4
        /*1c24*/ 	.byte	0x04, 0x1c
        /*1c26*/ 	.short	(.L_1108 - .L_1107)


	//   ....[0]....
.L_1107:
        /*1c28*/ 	.word	0x000274a0


	//----- nvinfo : EIATTR_MAX_THREADS
	.align		4
.L_1108:
        /*1c2c*/ 	.byte	0x04, 0x05
        /*1c2e*/ 	.short	(.L_1110 - .L_1109)
.L_1109:
        /*1c30*/ 	.word	0x00000180
        /*1c34*/ 	.word	0x00000001
        /*1c38*/ 	.word	0x00000001


	//----- nvinfo : EIATTR_CRS_STACK_SIZE
	.align		4
.L_1110:
        /*1c3c*/ 	.byte	0x04, 0x1e
        /*1c3e*/ 	.short	(.L_1112 - .L_1111)
.L_1111:
        /*1c40*/ 	.word	0x00000000


	//----- nvinfo : EIATTR_CBANK_PARAM_SIZE
	.align		4
.L_1112:
        /*1c44*/ 	.byte	0x03, 0x19
        /*1c46*/ 	.short	0x0af0


	//----- nvinfo : EIATTR_PARAM_CBANK
	.align		4
        /*1c48*/ 	.byte	0x04, 0x0a
        /*1c4a*/ 	.short	(.L_1114 - .L_1113)
	.align		4
.L_1113:
        /*1c4c*/ 	.word	index@(.nv.constant0._ZN7cutlass13device_kernelIN5flash11enable_sm90INS1_16FlashAttnFwdSm90INS1_25CollectiveMainloopFwdSm90ILi2EN4cute5tupleIJNS5_1CILi1EEES8_S8_EEENS6_IJNS7_ILi128EEENS7_ILi160EEESA_EEELi128ENS_12float_e4m3_tEfNS_4arch4Sm90ELb1ELb0ELb0ELb1ELb1ELb1ELb0ELb1ELb1ELb1ELb1ELb0EEENS1_21CollectiveEpilogueFwdINS6_IJSA_SA_SB_EEES9_NS_10bfloat16_tESF_Li256ELb1ELb1ELb1ELb1EEENS1_36VarlenDynamicPersistentTileSchedulerILi128ELi160ELi256ELi128ELb1ELb1ELb1ELb1ELb1ELb1EEEEEEEEEvNT_6ParamsE)
        /*1c50*/ 	.short	0x0210
        /*1c52*/ 	.short	0x0af0


	//----- nvinfo : EIATTR_SW_WAR
	.align		4
.L_1114:
        /*1c54*/ 	.byte	0x04, 0x36
        /*1c56*/ 	.short	(.L_1116 - .L_1115)
.L_1115:
        /*1c58*/ 	.word	0x00000008
.L_1116:


//--------------------- .nv.info._ZN7cutlass13device_kernelIN5flash11enable_sm90INS1_16FlashAttnFwdSm90INS1_25CollectiveMainloopFwdSm90ILi2EN4cute5tupleIJNS5_1CILi1EEES8_S8_EEENS6_IJNS7_ILi192EEENS7_ILi128EEENS7_ILi96EEEEEELi96ENS_12float_e4m3_tEfNS_4arch4Sm90ELb0ELb0ELb0ELb0ELb1ELb0ELb0ELb1ELb1ELb1ELb1ELb0EEENS1_21CollectiveEpilogueFwdINS6_IJSA_SC_SB_EEES9_NS_10bfloat16_tESG_Li384ELb0ELb1ELb1ELb1EEENS1_19SingleTileSchedulerILb0ELb1ELb1ELi192EEEEEEEEEvNT_6ParamsE --------------------------
	.section	.nv.info._ZN7cutlass13device_kernelIN5flash11enable_sm90INS1_16FlashAttnFwdSm90INS1_25CollectiveMainloopFwdSm90ILi2EN4cute5tupleIJNS5_1CILi1EEES8_S8_EEENS6_IJNS7_ILi192EEENS7_ILi128EEENS7_ILi96EEEEEELi96ENS_12float_e4m3_tEfNS_4arch4Sm90ELb0ELb0ELb0ELb0ELb1ELb0ELb0ELb1ELb1ELb1ELb1ELb0EEENS1_21CollectiveEpilogueFwdINS6_IJSA_SC_SB_EEES9_NS_10bfloat16_tESG_Li384ELb0ELb1ELb1ELb1EEENS1_19SingleTileSchedulerILb0ELb1ELb1ELi192EEEEEEEEEvNT_6ParamsE,"",@"SHT_CUDA_INFO"
	.sectionflags	@""
	.align	4


	//----- nvinfo : EIATTR_CUDA_API_VERSION
	.align		4
        /*0000*/ 	.byte	0x04, 0x37
        /*0002*/ 	.short	(.L_1118 - .L_1117)
.L_1117:
        /*0004*/ 	.word	0x00000082


	//----- nvinfo : EIATTR_KPARAM_INFO
	.align		4
.L_1118:
        /*0008*/ 	.byte	0x04, 0x17
        /*000a*/ 	.short	(.L_1120 - .L_1119)
.L_1119:
        /*000c*/ 	.word	0x00000000
        /*0010*/ 	.short	0x0000
        /*0012*/ 	.short	0x0070
        /*0014*/ 	.byte	0x00, 0xf0, 0x01, 0x28


	//----- nvinfo : EIATTR_SPARSE_MMA_MASK
	.align		4
.L_1120:
        /*0018*/ 	.byte	0x03, 0x50
        /*001a*/ 	.short	0x0000


	//----- nvinfo : EIATTR_MAXREG_COUNT
	.align		4
        /*001c*/ 	.byte	0x03, 0x1b
        /*001e*/ 	.short	0x0080


	//----- nvinfo : EIATTR_NUM_BARRIERS
	.align		4
        /*0020*/ 	.byte	0x02, 0x4c
        /*0022*/ 	.byte	0x09
	.zero		1


	//----- nvinfo : EIATTR_EXTERNS
	.align		4
        /*0024*/ 	.byte	0x04, 0x0f
        /*0026*/ 	.short	(.L_1122 - .L_1121)


	//   ....[0]....
	.align		4
.L_1121:
        /*0028*/ 	.word	index@(__assertfail)


	//----- nvinfo : EIATTR_ANNOTATIONS
	.align		4
.L_1122:
        /*002c*/ 	.byte	0x04, 0x55
        /*002e*/ 	.short	(.L_1124 - .L_1123)


	//   ....[0]....
.L_1123:
        /*0030*/ 	.word	0x00000001
        /*0034*/ 	.byte	0x10, 0x89, 0x00, 0x00, 0x01, 0x00, 0x00, 0x00, 0xb0, 0x8b, 0x00, 0x00, 0x01, 0x00, 0x00, 0x00
        /*0044*/ 	.byte	0x30, 0x8d, 0x00, 0x00, 0x01, 0x00, 0x00, 0x00, 0x10, 0x8f, 0x00, 0x00, 0x01, 0x00, 0x00, 0x00
        /*0054*/ 	.byte	0xb0, 0x9e, 0x00, 0x00, 0x01, 0x00, 0x00, 0x00, 0xa0, 0x9f, 0x00, 0x00, 0x01, 0x00, 0x00, 0x00
        /*0064*/ 	.byte	0xc0, 0x9f, 0x00, 0x00, 0x01, 0x00, 0x00, 0x00, 0x50, 0xa8, 0x00, 0x00, 0x01, 0x00, 0x00, 0x00
        /*0074*/ 	.byte	0x70, 0xab, 0x00, 0x00, 0x01, 0x00, 0x00, 0x00, 0x80, 0xb1, 0x00, 0x00, 0x01, 0x00, 0x00, 0x00
        /*0084*/ 	.byte	0xd0, 0xbc, 0x00, 0x00, 0x01, 0x00, 0x00, 0x00, 0x80, 0xc9, 0x00, 0x00


	//----- nvinfo : EIATTR_MERCURY_ISA_VERSION
	.align		4
.L_1124:
        /*0090*/ 	.byte	0x03, 0x5f
        /*0092*/ 	.short	0x0101


	//----- nvinfo : EIATTR_INT_WARP_WIDE_INSTR_OFFSETS
	.align		4
        /*0094*/ 	.byte	0x04, 0x31
        /*0096*/ 	.short	(.L_1126 - .L_1125)


	//   ....[0]....
.L_1125:
        /*0098*/ 	.word	0x000000c0


	//   ....[1]....
        /*009c*/ 	.word	0x000000d0


	//   ....[2]....
        /*00a0*/ 	.word	0x00000170


	//----- nvinfo : EIATTR_COOP_GROUP_MASK_REGIDS
	.align		4
.L_1126:
        /*00a4*/ 	.byte	0x04, 0x29
        /*00a6*/ 	.short	(.L_1128 - .L_1127)


	//   ....[0]....
.L_1127:
        /*00a8*/ 	.word	0xffffffff


	//   ....[1]....
        /*00ac*/ 	.word	0xffffffff


	//   ....[2]....
        /*00b0*/ 	.word	0xffffffff


	//   ....[3]....
        /*00b4*/ 	.word	0xffffffff


	//   ....[4]....
        /*00b8*/ 	.word	0xffffffff


	//   ....[5]....
        /*00bc*/ 	.word	0xffffffff


	//   ....[6]....
        /*00c0*/ 	.word	0xffffffff


	//   ....[7]....
        /*00c4*/ 	.word	0xffffffff


	//   ....[8]....
        /*00c8*/ 	.word	0xffffffff


	//   ....[9]....
        /*00cc*/ 	.word	0xffffffff


	//   ....[10]....
        /*00d0*/ 	.word	0xffffffff


	//   ....[11]....
        /*00d4*/ 	.word	0xffffffff


	//   ....[12]....
        /*00d8*/ 	.word	0xffffffff


	//   ....[13]....
        /*00dc*/ 	.word	0xffffffff


	//   ....[14]....
        /*00e0*/ 	.word	0xffffffff


	//   ....[15]....
        /*00e4*/ 	.word	0xffffffff


	//   ....[16]....
        /*00e8*/ 	.word	0xffffffff


	//   ....[17]....
        /*00ec*/ 	.word	0xffffffff


	//   ....[18]....
        /*00f0*/ 	.word	0xffffffff


	//   ....[19]....
        /*00f4*/ 	.word	0xffffffff


	//   ....[20]....
        /*00f8*/ 	.word	0xffffffff


	//   ....[21]....
        /*00fc*/ 	.word	0xffffffff


	//   ....[22]....
        /*0100*/ 	.word	0xffffffff


	//   ....[23]....
        /*0104*/ 	.word	0xffffffff


	//   ....[24]....
        /*0108*/ 	.word	0xffffffff


	//   ....[25]....
        /*010c*/ 	.word	0xffffffff


	//   ....[26]....
        /*0110*/ 	.word	0xffffffff


	//   ....[27]....
        /*0114*/ 	.word	0xffffffff


	//   ....[28]....
        /*0118*/ 	.word	0xffffffff


	//   ....[29]....
        /*011c*/ 	.word	0xffffffff


	//   ....[30]....
        /*0120*/ 	.word	0xffffffff


	//   ....[31]....
        /*0124*/ 	.word	0xffffffff


	//   ....[32]....
        /*0128*/ 	.word	0xffffffff


	//   ....[33]....
        /*012c*/ 	.word	0xffffffff


	//   ....[34]....
        /*0130*/ 	.word	0xffffffff


	//   ....[35]....
        /*0134*/ 	.word	0xffffffff


	//   ....[36]....
        /*0138*/ 	.word	0xffffffff


	//   ....[37]....
        /*013c*/ 	.word	0xffffffff


	//   ....[38]....
        /*0140*/ 	.word	0xffffffff


	//   ....[39]....
        /*0144*/ 	.word	0xffffffff


	//   ....[40]....
        /*0148*/ 	.word	0xffffffff


	//   ....[41]....
        /*014c*/ 	.word	0xffffffff


	//   ....[42]....
        /*0150*/ 	.word	0xffffffff


	//   ....[43]....
        /*0154*/ 	.word	0xffffffff


	//   ....[44]....
        /*0158*/ 	.word	0xffffffff


	//   ....[45]....
        /*015c*/ 	.word	0xffffffff


	//   ....[46]....
        /*0160*/ 	.word	0xffffffff


	//   ....[47]....
        /*0164*/ 	.word	0xffffffff


	//   ....[48]....
        /*0168*/ 	.word	0xffffffff


	//   ....[49]....
        /*016c*/ 	.word	0xffffffff


	//   ....[50]....
        /*0170*/ 	.word	0xffffffff


	//   ....[51]....
        /*0174*/ 	.word	0xffffffff


	//   ....[52]....
        /*0178*/ 	.word	0xffffffff


	//   ....[53]....
        /*017c*/ 	.word	0xffffffff


	//   ....[54]....
        /*0180*/ 	.word	0xffffffff


	//   ....[55]....
        /*0184*/ 	.word	0xffffffff


	//   ....[56]....
        /*0188*/ 	.word	0xffffffff


	//   ....[57]....
        /*018c*/ 	.word	0xffffffff


	//   ....[58]....
        /*0190*/ 	.word	0xffffffff


	//   ....[59]....
        /*0194*/ 	.word	0xffffffff


	//   ....[60]....
        /*0198*/ 	.word	0xffffffff


	//   ....[61]....
        /*019c*/ 	.word	0xffffffff


	//   ....[62]....
        /*01a0*/ 	.word	0xffffffff


	//   ....[63]....
        /*01a4*/ 	.word	0xffffffff


	//   ....[64]....
        /*01a8*/ 	.word	0xffffffff


	//   ....[65]....
        /*01ac*/ 	.word	0xffffffff


	//   ....[66]....
        /*01b0*/ 	.word	0xffffffff


	//   ....[67]....
        /*01b4*/ 	.word	0xffffffff


	//   ....[68]....
        /*01b8*/ 	.word	0xffffffff


	//   ....[69]....
        /*01bc*/ 	.word	0xffffffff


	//   ....[70]....
        /*01c0*/ 	.word	0xffffffff


	//   ....[71]....
        /*01c4*/ 	.word	0xffffffff


	//   ....[72]....
        /*01c8*/ 	.word	0xffffffff


	//   ....[73]....
        /*01cc*/ 	.word	0xffffffff


	//   ....[74]....
        /*01d0*/ 	.word	0xffffffff


	//   ....[75]....
        /*01d4*/ 	.word	0xffffffff


	//   ....[76]....
        /*01d8*/ 	.word	0xffffffff


	//   ....[77]....
        /*01dc*/ 	.word	0xffffffff


	//   ....[78]....
        /*01e0*/ 	.word	0xffffffff


	//   ....[79]....
        /*01e4*/ 	.word	0xffffffff


	//   ....[80]....
        /*01e8*/ 	.word	0xffffffff


	//   ....[81]....
        /*01ec*/ 	.word	0xffffffff


	//   ....[82]....
        /*01f0*/ 	.word	0xffffffff


	//   ....[83]....
        /*01f4*/ 	.word	0xffffffff


	//   ....[84]....
        /*01f8*/ 	.word	0xffffffff


	//   ....[85]....
        /*01fc*/ 	.word	0xffffffff


	//   ....[86]....
        /*0200*/ 	.word	0xffffffff


	//   ....[87]....
        /*0204*/ 	.word	0xffffffff


	//   ....[88]....
        /*0208*/ 	.word	0xffffffff


	//   ....[89]....
        /*020c*/ 	.word	0xffffffff


	//   ....[90]....
        /*0210*/ 	.word	0xffffffff


	//   ....[91]....
        /*0214*/ 	.word	0xffffffff


	//   ....[92]....
        /*0218*/ 	.word	0xffffffff


	//   ....[93]....
        /*021c*/ 	.word	0xffffffff


	//   ....[94]....
        /*0220*/ 	.word	0xffffffff


	//   ....[95]....
        /*0224*/ 	.word	0xffffffff


	//   ....[96]....
        /*0228*/ 	.word	0xffffffff


	//   ....[97]....
        /*022c*/ 	.word	0xffffffff


	//   ....[98]....
        /*0230*/ 	.word	0xffffffff


	//   ....[99]....
        /*0234*/ 	.word	0x0500000f


	//   ....[100]....
        /*0238*/ 	.word	0x0500000f


	//   ....[101]....
        /*023c*/ 	.word	0x0500000f


	//   ....[102]....
        /*0240*/ 	.word	0x0500000f


	//   ....[103]....
        /*0244*/ 	.word	0x0500000f


	//   ....[104]....
        /*0248*/ 	.word	0x0500000f


	//   ....[105]....
        /*024c*/ 	.word	0x0500000f


	//   ....[106]....
        /*0250*/ 	.word	0x0500000f


	//   ....[107]....
        /*0254*/ 	.word	0x0500000f


	//   ....[108]....
        /*0258*/ 	.word	0x0500000f


	//   ....[109]....
        /*025c*/ 	.word	0x0500000f


	//   ....[110]....
        /*0260*/ 	.word	0x0500000f


	//   ....[111]....
        /*0264*/ 	.word	0x0500000f


	//   ....[112]....
        /*0268*/ 	.word	0x0500000f


	//   ....[113]....
        /*026c*/ 	.word	0x0500000f


	//   ....[114]....
        /*0270*/ 	.word	0x0500000f


	//   ....[115]....
        /*0274*/ 	.word	0x0500000f


	//   ....[116]....
        /*0278*/ 	.word	0x0500000f


	//   ....[117]....
        /*027c*/ 	.word	0x0500000f


	//   ....[118]....
        /*0280*/ 	.word	0x0500000f


	//   ....[119]....
        /*0284*/ 	.word	0x0500000f


	//   ....[120]....
        /*0288*/ 	.word	0x0500000f


	//   ....[121]....
        /*028c*/ 	.word	0x0500000f


	//----- nvinfo : EIATTR_COOP_GROUP_INSTR_OFFSETS
	.align		4
.L_1128:
        /*0290*/ 	.byte	0x04, 0x28
        /*0292*/ 	.short	(.L_1130 - .L_1129)


	//   ....[0]....
.L_1129:
        /*0294*/ 	.word	0x00000070


	//   ....[1]....
        /*0298*/ 	.word	0x000000b0


	//   ....[2]....
        /*029c*/ 	.word	0x000002d0


	//   ....[3]....
        /*02a0*/ 	.word	0x00000430


	//   ....[4]....
        /*02a4*/ 	.word	0x00000550


	//   ....[5]....
        /*02a8*/ 	.word	0x000006b0


	//   ....[6]....
        /*02ac*/ 	.word	0x000012d0


	//   ....[7]....
        /*02b0*/ 	.word	0x00002340


	//   ....[8]....
        /*02b4*/ 	.word	0x00002440


	//   ....[9]....
        /*02b8*/ 	.word	0x000029e0


	//   ....[10]....
        /*02bc*/ 	.word	0x00002a30


	//   ....[11]....
        /*02c0*/ 	.word	0x00004010


	//   ....[12]....
        /*02c4*/ 	.word	0x00004020


	//   ....[13]....
        /*02c8*/ 	.word	0x00004050


	//   ....[14]....
        /*02cc*/ 	.word	0x00004060


	//   ....[15]....
        /*02d0*/ 	.word	0x00005640


	//   ....[16]....
        /*02d4*/ 	.word	0x00005660


	//   ....[17]....
        /*02d8*/ 	.word	0x000056e0


	//   ....[18]....
        /*02dc*/ 	.word	0x000056f0


	//   ....[19]....
        /*02e0*/ 	.word	0x000063c0


	//   ....[20]....
        /*02e4*/ 	.word	0x000063d0


	//   ....[21]....
        /*02e8*/ 	.word	0x000063e0


	//   ....[22]....
        /*02ec*/ 	.word	0x000063f0


	//   ....[23]....
        /*02f0*/ 	.word	0x00006400


	//   ....[24]....
        /*02f4*/ 	.word	0x00006420


	//   ....[25]....
        /*02f8*/ 	.word	0x00006430


	//   ....[26]....
        /*02fc*/ 	.word	0x00006440


	//   ....[27]....
        /*0300*/ 	.word	0x00006460


	//   ....[28]....
        /*0304*/ 	.word	0x00006470


	//   ....[29]....
        /*0308*/ 	.word	0x00006480


	//   ....[30]....
        /*030c*/ 	.word	0x00006490


	//   ....[31]....
        /*0310*/ 	.word	0x000064b0


	//   ....[32]....
        /*0314*/ 	.word	0x000064d0


	//   ....[33]....
        /*0318*/ 	.word	0x000064f0


	//   ....[34]....
        /*031c*/ 	.word	0x00006500


	//   ....[35]....
        /*0320*/ 	.word	0x00006520


	//   ....[36]....
        /*0324*/ 	.word	0x00006540


	//   ....[37]....
        /*0328*/ 	.word	0x00006550


	//   ....[38]....
        /*032c*/ 	.word	0x00006570


	//   ....[39]....
        /*0330*/ 	.word	0x00006590


	//   ....[40]....
        /*0334*/ 	.word	0x000065a0


	//   ....[41]....
        /*0338*/ 	.word	0x000065b0


	//   ....[42]....
        /*033c*/ 	.word	0x000065c0


	//   ....[43]....
        /*0340*/ 	.word	0x000065f0


	//   ....[44]....
        /*0344*/ 	.word	0x00006600


	//   ....[45]....
        /*0348*/ 	.word	0x00006610


	//   ....[46]....
        /*034c*/ 	.word	0x00006620


	//   ....[47]....
        /*0350*/ 	.word	0x00006640


	//   ....[48]....
        /*0354*/ 	.word	0x00006650


	//   ....[49]....
        /*0358*/ 	.word	0x00006660


	//   ....[50]....
        /*035c*/ 	.word	0x00006670


	//   ....[51]....
        /*0360*/ 	.word	0x00006680


	//   ....[52]....
        /*0364*/ 	.word	0x00006690


	//   ....[53]....
        /*0368*/ 	.word	0x000066a0


	//   ....[54]....
        /*036c*/ 	.word	0x000066b0


	//   ....[55]....
        /*0370*/ 	.word	0x000066c0


	//   ....[56]....
        /*0374*/ 	.word	0x000066d0


	//   ....[57]....
        /*0378*/ 	.word	0x000066e0


	//   ....[58]....
        /*037c*/ 	.word	0x000066f0


	//   ....[59]....
        /*0380*/ 	.word	0x00006710


	//   ....[60]....
        /*0384*/ 	.word	0x00006730


	//   ....[61]....
        /*0388*/ 	.word	0x00006750


	//   ....[62]....
        /*038c*/ 	.word	0x00006760


	//   ....[63]....
        /*0390*/ 	.word	0x00006770


	//   ....[64]....
        /*0394*/ 	.word	0x00006780


	//   ....[65]....
        /*0398*/ 	.word	0x00006790


	//   ....[66]....
        /*039c*/ 	.word	0x000067a0


	//   ....[67]....
        /*03a0*/ 	.word	0x00006b80


	//   ....[68]....
        /*03a4*/ 	.word	0x00006be0


	//   ....[69]....
        /*03a8*/ 	.word	0x00006c10


	//   ....[70]....
        /*03ac*/ 	.word	0x00006c50


	//   ....[71]....
        /*03b0*/ 	.word	0x00006c90


	//   ....[72]....
        /*03b4*/ 	.word	0x00006cd0


	//   ....[73]....
        /*03b8*/ 	.word	0x000071f0


	//   ....[74]....
        /*03bc*/ 	.word	0x00007220


	//   ....[75]....
        /*03c0*/ 	.word	0x00007bf0


	//   ....[76]....
        /*03c4*/ 	.word	0x00008f30


	//   ....[77]....
        /*03c8*/ 	.word	0x00008f40


	//   ....[78]....
        /*03cc*/ 	.word	0x00008f50


	//   ....[79]....
        /*03d0*/ 	.word	0x00009030


	//   ....[80]....
        /*03d4*/ 	.word	0x000093a0


	//   ....[81]....
        /*03d8*/ 	.word	0x000093b0


	//   ....[82]....
        /*03dc*/ 	.word	0x000093c0


	//   ....[83]....
        /*03e0*/ 	.word	0x00009400


	//   ....[84]....
        /*03e4*/ 	.word	0x00009b70


	//   ....[85]....
        /*03e8*/ 	.word	0x00009ba0


	//   ....[86]....
        /*03ec*/ 	.word	0x00009bc0


	//   ....[87]....
        /*03f0*/ 	.word	0x00009be0


	//   ....[88]....
        /*03f4*/ 	.word	0x00009bf0


	//   ....[89]....
        /*03f8*/ 	.word	0x00009cc0


	//   ....[90]....
        /*03fc*/ 	.word	0x0000a430


	//   ....[91]....
        /*0400*/ 	.word	0x0000a440


	//   ....[92]....
        /*0404*/ 	.word	0x0000a450


	//   ....[93]....
        /*0408*/ 	.word	0x0000a4d0


	//   ....[94]....
        /*040c*/ 	.word	0x0000a860


	//   ....[95]....
        /*0410*/ 	.word	0x0000a870


	//   ....[96]....
        /*0414*/ 	.word	0x0000a880


	//   ....[97]....
        /*0418*/ 	.word	0x0000a8a0


	//   ....[98]....
        /*041c*/ 	.word	0x0000b6c0


	//   ....[99]....
        /*0420*/ 	.word	0x0000bbc0


	//   ....[100]....
        /*0424*/ 	.word	0x0000bca0


	//   ....[101]....
        /*0428*/ 	.word	0x0000bd50


	//   ....[102]....
        /*042c*/ 	.word	0x0000bdd0


	//   ....[103]....
        /*0430*/ 	.word	0x0000be50


	//   ....[104]....
        /*0434*/ 	.word	0x0000bff0


	//   ....[105]....
        /*0438*/ 	.word	0x0000c080


	//   ....[106]....
        /*043c*/ 	.word	0x0000c100


	//   ....[107]....
        /*0440*/ 	.word	0x0000c1b0


	//   ....[108]....
        /*0444*/ 	.word	0x0000c240


	//   ....[109]....
        /*0448*/ 	.word	0x0000c290


	//   ....[110]....
        /*044c*/ 	.word	0x0000c320


	//   ....[111]....
        /*0450*/ 	.word	0x0000c400


	//   ....[112]....
        /*0454*/ 	.word	0x0000c490


	//   ....[113]....
        /*0458*/ 	.word	0x0000c560


	//   ....[114]....
        /*045c*/ 	.word	0x0000c690


	//   ....[115]....
        /*0460*/ 	.word	0x0000c720


	//   ....[116]....
        /*0464*/ 	.word	0x0000c780


	//   ....[117]....
        /*0468*/ 	.word	0x0000c860


	//   ....[118]....
        /*046c*/ 	.word	0x0000c950


	//   ....[119]....
        /*0470*/ 	.word	0x0000c9f0


	//   ....[120]....
        /*0474*/ 	.word	0x0000ca50


	//   ....[121]....
        /*0478*/ 	.word	0x0000cab0


	//----- nvinfo : EIATTR_REG_RECONFIG
	.align		4
.L_1130:
        /*047c*/ 	.byte	0x01, 0x54
	.zero		2


	//----- nvinfo : EIATTR_SYSCALL_OFFSETS
	.align		4
        /*0480*/ 	.byte	0x04, 0x46
        /*0482*/ 	.short	(.L_1132 - .L_1131)


	//   ....[0]....
.L_1131:
        /*0484*/ 	.word	0x00001490


	//   ....[1]....
        /*0488*/ 	.word	0x00008330


	//   ....[2]....
        /*048c*/ 	.word	0x00008470


	//   ....[3]....
        /*0490*/ 	.word	0x000085b0


	//   ....[4]....
        /*0494*/ 	.word	0x000086d0


	//   ....[5]....
        /*0498*/ 	.word	0x00009710


	//----- nvinfo : EIATTR_MBARRIER_INSTR_OFFSETS
	.align		4
.L_1132:
        /*049c*/ 	.byte	0x04, 0x39
        /*049e*/ 	.short	(.L_1134 - .L_1133)


	//   ....[0]....
.L_1133:
        /*04a0*/ 	.word	0x00000180
        /*04a4*/ 	.word	0x000000ff
        /*04a8*/ 	.word	0x00017000
        /*04ac*/ 	.short	0x0100
        /*04ae*/ 	.byte	0x08
	.zero		1


	//   ....[1]....
        /*04b0*/ 	.word	0x00000190
        /*04b4*/ 	.word	0x000000ff
        /*04b8*/ 	.word	0x00017020
        /*04bc*/ 	.short	0x0100
        /*04be*/ 	.byte	0x08
	.zero		1


	//   ....[2]....
        /*04c0*/ 	.word	0x00000280
        /*04c4*/ 	.word	0x000000ff
        /*04c8*/ 	.word	0x00017030
        /*04cc*/ 	.short	0x0100
        /*04ce*/ 	.byte	0x08
	.zero		1


	//   ....[3]....
        /*04d0*/ 	.word	0x00000290
        /*04d4*/ 	.word	0x000000ff
        /*04d8*/ 	.word	0x00017040
        /*04dc*/ 	.short	0x0100
        /*04de*/ 	.byte	0x08
	.zero		1


	//   ....[4]....
        /*04e0*/ 	.word	0x000002a0
        /*04e4*/ 	.word	0x000000ff
        /*04e8*/ 	.word	0x00017038
        /*04ec*/ 	.short	0x0100
        /*04ee*/ 	.byte	0x08
	.zero		1


	//   ....[5]....
        /*04f0*/ 	.word	0x000002b0
        /*04f4*/ 	.word	0x000000ff
        /*04f8*/ 	.word	0x00017048
        /*04fc*/ 	.short	0x0100
        /*04fe*/ 	.byte	0x08
	.zero		1


	//   ....[6]....
        /*0500*/ 	.word	0x000003e0
        /*0504*/ 	.word	0x000000ff
        /*0508*/ 	.word	0x00017050
        /*050c*/ 	.short	0x0100
        /*050e*/ 	.byte	0x08
	.zero		1


	//   ....[7]....
        /*0510*/ 	.word	0x000003f0
        /*0514*/ 	.word	0x000000ff
        /*0518*/ 	.word	0x00017060
        /*051c*/ 	.short	0x0100
        /*051e*/ 	.byte	0x08
	.zero		1


	//   ....[8]....
        /*0520*/ 	.word	0x00000400
        /*0524*/ 	.word	0x000000ff
        /*0528*/ 	.word	0x00017058
        /*052c*/ 	.short	0x0100
        /*052e*/ 	.byte	0x08
	.zero		1


	//   ....[9]....
        /*0530*/ 	.word	0x00000410
        /*0534*/ 	.word	0x000000ff
        /*0538*/ 	.word	0x00017068
        /*053c*/ 	.short	0x0100
        /*053e*/ 	.byte	0x08
	.zero		1


	//   ....[10]....
        /*0540*/ 	.word	0x00000500
        /*0544*/ 	.word	0x000000ff
        /*0548*/ 	.word	0x00017070
        /*054c*/ 	.short	0x0100
        /*054e*/ 	.byte	0x06
	.zero		1


	//   ....[11]....
        /*0550*/ 	.word	0x00000510
        /*0554*/ 	.word	0x000000ff
        /*0558*/ 	.word	0x00017080
        /*055c*/ 	.short	0x0100
        /*055e*/ 	.byte	0x06
	.zero		1


	//   ....[12]....
        /*0560*/ 	.word	0x00000520
        /*0564*/ 	.word	0x000000ff
        /*0568*/ 	.word	0x00017078
        /*056c*/ 	.short	0x0100
        /*056e*/ 	.byte	0x06
	.zero		1


	//   ....[13]....
        /*0570*/ 	.word	0x00000530
        /*0574*/ 	.word	0x000000ff
        /*0578*/ 	.word	0x00017088
        /*057c*/ 	.short	0x0100
        /*057e*/ 	.byte	0x06
	.zero		1


	//   ....[14]....
        /*0580*/ 	.word	0x00000660
        /*0584*/ 	.word	0x000000ff
        /*0588*/ 	.word	0x00017090
        /*058c*/ 	.short	0x0100
        /*058e*/ 	.byte	0x08
	.zero		1


	//   ....[15]....
        /*0590*/ 	.word	0x00000670
        /*0594*/ 	.word	0x000000ff
        /*0598*/ 	.word	0x000170a0
        /*059c*/ 	.short	0x0100
        /*059e*/ 	.byte	0x08
	.zero		1


	//   ....[16]....
        /*05a0*/ 	.word	0x00000680
        /*05a4*/ 	.word	0x000000ff
        /*05a8*/ 	.word	0x00017098
        /*05ac*/ 	.short	0x0100
        /*05ae*/ 	.byte	0x08
	.zero		1


	//   ....[17]....
        /*05b0*/ 	.word	0x00000690
        /*05b4*/ 	.word	0x000000ff
        /*05b8*/ 	.word	0x000170a8
        /*05bc*/ 	.short	0x0100
        /*05be*/ 	.byte	0x08
	.zero		1


	//   ....[18]....
        /*05c0*/ 	.word	0x000007d0
        /*05c4*/ 	.word	0x000000ff
        /*05c8*/ 	.word	0x000170b0
        /*05cc*/ 	.short	0x0100
        /*05ce*/ 	.byte	0x08
	.zero		1


	//   ....[19]....
        /*05d0*/ 	.word	0x000007e0
        /*05d4*/ 	.word	0x000000ff
        /*05d8*/ 	.word	0x000170c0
        /*05dc*/ 	.short	0x0100
        /*05de*/ 	.byte	0x08
	.zero		1


	//   ....[20]....
        /*05e0*/ 	.word	0x000007f0
        /*05e4*/ 	.word	0x000000ff
        /*05e8*/ 	.word	0x000170b8
        /*05ec*/ 	.short	0x0100
        /*05ee*/ 	.byte	0x08
	.zero		1


	//   ....[21]....
        /*05f0*/ 	.word	0x00000800
        /*05f4*/ 	.word	0x000000ff
        /*05f8*/ 	.word	0x000170c8
        /*05fc*/ 	.short	0x0100
        /*05fe*/ 	.byte	0x08
	.zero		1


	//   ....[22]....
        /*0600*/ 	.word	0x000014b0
        /*0604*/ 	.word	0x000000ff
        /*0608*/ 	.word	0x00017000
        /*060c*/ 	.short	0x010a
        /*060e*/ 	.byte	0x28
	.zero		1


	//   ....[23]....
        /*0610*/ 	.word	0x00001520
        /*0614*/ 	.word	0x000000ff
        /*0618*/ 	.word	0x00017030
        /*061c*/ 	.short	0x010a
        /*061e*/ 	.byte	0x28
	.zero		1


	//   ....[24]....
        /*0620*/ 	.word	0x00001580
        /*0624*/ 	.word	0x000000ff
        /*0628*/ 	.word	0x00017030
        /*062c*/ 	.short	0x010a
        /*062e*/ 	.byte	0x28
	.zero		1


	//   ....[25]....
        /*0630*/ 	.word	0x00001890
        /*0634*/ 	.word	0x000000ff
        /*0638*/ 	.word	0x00000000
        /*063c*/ 	.short	0x0101
        /*063e*/ 	.byte	0x04
	.zero		1


	//   ....[26]....
        /*0640*/ 	.word	0x000037e0
        /*0644*/ 	.word	0x000000ff
        /*0648*/ 	.word	0x00017030
        /*064c*/ 	.short	0x010a
        /*064e*/ 	.byte	0x15
	.zero		1


	//   ....[27]....
        /*0650*/ 	.word	0x00003820
        /*0654*/ 	.word	0x000000ff
        /*0658*/ 	.word	0x00017030
        /*065c*/ 	.short	0x010a
        /*065e*/ 	.byte	0x15
	.zero		1


	//   ....[28]....
        /*0660*/ 	.word	0x000039b0
        /*0664*/ 	.word	0x000000ff
        /*0668*/ 	.word	0x00017050
        /*066c*/ 	.short	0x010a
        /*066e*/ 	.byte	0x0e
	.zero		1


	//   ....[29]....
        /*0670*/ 	.word	0x000039f0
        /*0674*/ 	.word	0x000000ff
        /*0678*/ 	.word	0x00017050
        /*067c*/ 	.short	0x010a
        /*067e*/ 	.byte	0x0e
	.zero		1


	//   ....[30]....
        /*0680*/ 	.word	0x00003c90
        /*0684*/ 	.word	0x000000ff
        /*0688*/ 	.word	0x00000000
        /*068c*/ 	.short	0x0101
        /*068e*/ 	.byte	0x05
	.zero		1


	//   ....[31]....
        /*0690*/ 	.word	0x00004e40
        /*0694*/ 	.word	0x000000ff
        /*0698*/ 	.word	0x00000000
        /*069c*/ 	.short	0x0101
        /*069e*/ 	.byte	0x05
	.zero		1


	//   ....[32]....
        /*06a0*/ 	.word	0x00005360
        /*06a4*/ 	.word	0x000000ff
        /*06a8*/ 	.word	0x00017050
        /*06ac*/ 	.short	0x010a
        /*06ae*/ 	.byte	0x10
	.zero		1


	//   ....[33]....
        /*06b0*/ 	.word	0x000053a0
        /*06b4*/ 	.word	0x000000ff
        /*06b8*/ 	.word	0x00017050
        /*06bc*/ 	.short	0x010a
        /*06be*/ 	.byte	0x10
	.zero		1


	//   ....[34]....
        /*06c0*/ 	.word	0x000059d0
        /*06c4*/ 	.word	0x000000ff
        /*06c8*/ 	.word	0x00000000
        /*06cc*/ 	.short	0x0101
        /*06ce*/ 	.byte	0x04
	.zero		1


	//   ....[35]....
        /*06d0*/ 	.word	0x00006cb0
        /*06d4*/ 	.word	0x000000ff
        /*06d8*/ 	.word	0x00000000
        /*06dc*/ 	.short	0x0101
        /*06de*/ 	.byte	0x04
	.zero		1


	//   ....[36]....
        /*06e0*/ 	.word	0x00008cf0
        /*06e4*/ 	.word	0x000000ff
        /*06e8*/ 	.word	0x00017080
        /*06ec*/ 	.short	0x010a
        /*06ee*/ 	.byte	0x2c
	.zero		1


	//   ....[37]....
        /*06f0*/ 	.word	0x000090f0
        /*06f4*/ 	.word	0x000000ff
        /*06f8*/ 	.word	0x00017070
        /*06fc*/ 	.short	0x0107
        /*06fe*/ 	.byte	0x2c
	.zero		1


	//   ....[38]....
        /*0700*/ 	.word	0x00009180
        /*0704*/ 	.word	0x000000ff
        /*0708*/ 	.word	0x00017070
        /*070c*/ 	.short	0x0101
        /*070e*/ 	.byte	0x2c
	.zero		1


	//   ....[39]....
        /*0710*/ 	.word	0x000091b0
        /*0714*/ 	.word	0x000000ff
        /*0718*/ 	.word	0x00017040
        /*071c*/ 	.short	0x010a
        /*071e*/ 	.byte	0x2c
	.zero		1


	//   ....[40]....
        /*0720*/ 	.word	0x000094c0
        /*0724*/ 	.word	0x000000ff
        /*0728*/ 	.word	0x00017030
        /*072c*/ 	.short	0x0107
        /*072e*/ 	.byte	0x2c
	.zero		1


	//   ....[41]....
        /*0730*/ 	.word	0x00009550
        /*0734*/ 	.word	0x000000ff
        /*0738*/ 	.word	0x00017030
        /*073c*/ 	.short	0x0101
        /*073e*/ 	.byte	0x2c
	.zero		1


	//   ....[42]....
        /*0740*/ 	.word	0x00009dd0
        /*0744*/ 	.word	0x000000ff
        /*0748*/ 	.word	0x00017000
        /*074c*/ 	.short	0x0107
        /*074e*/ 	.byte	0x2c
	.zero		1


	//   ....[43]....
        /*0750*/ 	.word	0x00009e30
        /*0754*/ 	.word	0x000000ff
        /*0758*/ 	.word	0x00017000
        /*075c*/ 	.short	0x0101
        /*075e*/ 	.byte	0x2c
	.zero		1


	//   ....[44]....
        /*0760*/ 	.word	0x00009e40
        /*0764*/ 	.word	0x000000ff
        /*0768*/ 	.word	0x00017020
        /*076c*/ 	.short	0x010a
        /*076e*/ 	.byte	0x2c
	.zero		1


	//   ....[45]....
        /*0770*/ 	.word	0x0000a1e0
        /*0774*/ 	.word	0x00000006
        /*0778*/ 	.word	0x00017080
        /*077c*/ 	.short	0x010a
        /*077e*/ 	.byte	0x3f
	.zero		1


	//   ....[46]....
        /*0780*/ 	.word	0x0000a5a0
        /*0784*/ 	.word	0x00000006
        /*0788*/ 	.word	0x00017070
        /*078c*/ 	.short	0x0107
        /*078e*/ 	.byte	0x3f
	.zero		1


	//   ....[47]....
        /*0790*/ 	.word	0x0000a630
        /*0794*/ 	.word	0x00000006
        /*0798*/ 	.word	0x00017070
        /*079c*/ 	.short	0x0101
        /*079e*/ 	.byte	0x3f
	.zero		1


	//   ....[48]....
        /*07a0*/ 	.word	0x0000a660
        /*07a4*/ 	.word	0x00000006
        /*07a8*/ 	.word	0x00017040
        /*07ac*/ 	.short	0x010a
        /*07ae*/ 	.byte	0x3f
	.zero		1


	//   ....[49]....
        /*07b0*/ 	.word	0x0000a9a0
        /*07b4*/ 	.word	0x00000006
        /*07b8*/ 	.word	0x00017030
        /*07bc*/ 	.short	0x0107
        /*07be*/ 	.byte	0x3f
	.zero		1


	//   ....[50]....
        /*07c0*/ 	.word	0x0000aa40
        /*07c4*/ 	.word	0x00000006
        /*07c8*/ 	.word	0x00017030
        /*07cc*/ 	.short	0x0101
        /*07ce*/ 	.byte	0x3f
	.zero		1


	//   ....[51]....
        /*07d0*/ 	.word	0x0000aac0
        /*07d4*/ 	.word	0x00000002
        /*07d8*/ 	.word	0x00017070
        /*07dc*/ 	.short	0x010a
        /*07de*/ 	.byte	0x3f
	.zero		1


	//   ....[52]....
        /*07e0*/ 	.word	0x0000ab50
        /*07e4*/ 	.word	0x00000002
        /*07e8*/ 	.word	0x00017060
        /*07ec*/ 	.short	0x010a
        /*07ee*/ 	.byte	0x3f
	.zero		1


	//   ....[53]....
        /*07f0*/ 	.word	0x0000af40
        /*07f4*/ 	.word	0x00000002
        /*07f8*/ 	.word	0x00017050
        /*07fc*/ 	.short	0x0101
        /*07fe*/ 	.byte	0x3f
	.zero		1


	//   ....[54]....
        /*0800*/ 	.word	0x0000afe0
        /*0804*/ 	.word	0x00000002
        /*0808*/ 	.word	0x00000000
        /*080c*/ 	.short	0x0101
        /*080e*/ 	.byte	0x3f
	.zero		1


	//   ....[55]....
        /*0810*/ 	.word	0x0000b0b0
        /*0814*/ 	.word	0x00000003
        /*0818*/ 	.word	0x00017070
        /*081c*/ 	.short	0x010a
        /*081e*/ 	.byte	0x3f
	.zero		1


	//   ....[56]....
        /*0820*/ 	.word	0x0000b150
        /*0824*/ 	.word	0x00000003
        /*0828*/ 	.word	0x00017060
        /*082c*/ 	.short	0x010a
        /*082e*/ 	.byte	0x3f
	.zero		1


	//   ....[57]....
        /*0830*/ 	.word	0x0000b550
        /*0834*/ 	.word	0x00000003
        /*0838*/ 	.word	0x00017050
        /*083c*/ 	.short	0x0101
        /*083e*/ 	.byte	0x3f
	.zero		1


	//   ....[58]....
        /*0840*/ 	.word	0x0000b600
        /*0844*/ 	.word	0x00000003
        /*0848*/ 	.word	0x00000000
        /*084c*/ 	.short	0x0101
        /*084e*/ 	.byte	0x3f
	.zero		1


	//   ....[59]....
        /*0850*/ 	.word	0x0000b670
        /*0854*/ 	.word	0x00000007
        /*0858*/ 	.word	0x00017020
        /*085c*/ 	.short	0x010a
        /*085e*/ 	.byte	0x3f
	.zero		1


	//   ....[60]....
        /*0860*/ 	.word	0x0000b790
        /*0864*/ 	.word	0x00000005
        /*0868*/ 	.word	0x00017040
        /*086c*/ 	.short	0x010a
        /*086e*/ 	.byte	0x3f
	.zero		1


	//   ....[61]....
        /*0870*/ 	.word	0x0000b830
        /*0874*/ 	.word	0x00000007
        /*0878*/ 	.word	0x00017040
        /*087c*/ 	.short	0x010a
        /*087e*/ 	.byte	0x3f
	.zero		1


	//   ....[62]....
        /*0880*/ 	.word	0x0000b870
        /*0884*/ 	.word	0x00000005
        /*0888*/ 	.word	0x00017060
        /*088c*/ 	.short	0x010a
        /*088e*/ 	.byte	0x3f
	.zero		1


	//   ....[63]....
        /*0890*/ 	.word	0x0000b8b0
        /*0894*/ 	.word	0x00000007
        /*0898*/ 	.word	0x00017060
        /*089c*/ 	.short	0x010a
        /*089e*/ 	.byte	0x3f
	.zero		1


	//   ....[64]....
        /*08a0*/ 	.word	0x0000b8f0
        /*08a4*/ 	.word	0x00000005
        /*08a8*/ 	.word	0x00017080
        /*08ac*/ 	.short	0x010a
        /*08ae*/ 	.byte	0x3f
	.zero		1


	//   ....[65]....
        /*08b0*/ 	.word	0x0000b930
        /*08b4*/ 	.word	0x00000007
        /*08b8*/ 	.word	0x00017080
        /*08bc*/ 	.short	0x010a
        /*08be*/ 	.byte	0x3f
	.zero		1


	//   ....[66]....
        /*08c0*/ 	.word	0x0000b9a0
        /*08c4*/ 	.word	0x00000003
        /*08c8*/ 	.word	0x00017000
        /*08cc*/ 	.short	0x010a
        /*08ce*/ 	.byte	0x3f
	.zero		1


	//   ....[67]....
        /*08d0*/ 	.word	0x0000ba00
        /*08d4*/ 	.word	0x00000003
        /*08d8*/ 	.word	0x00017030
        /*08dc*/ 	.short	0x010a
        /*08de*/ 	.byte	0x3f
	.zero		1


	//   ....[68]....
        /*08e0*/ 	.word	0x0000ba60
        /*08e4*/ 	.word	0x00000005
        /*08e8*/ 	.word	0x00017030
        /*08ec*/ 	.short	0x010a
        /*08ee*/ 	.byte	0x3f
	.zero		1


	//   ....[69]....
        /*08f0*/ 	.word	0x0000bac0
        /*08f4*/ 	.word	0x00000005
        /*08f8*/ 	.word	0x00017050
        /*08fc*/ 	.short	0x010a
        /*08fe*/ 	.byte	0x3f
	.zero		1


	//   ....[70]....
        /*0900*/ 	.word	0x0000bb20
        /*0904*/ 	.word	0x00000003
        /*0908*/ 	.word	0x00017050
        /*090c*/ 	.short	0x010a
        /*090e*/ 	.byte	0x3f
	.zero		1


	//   ....[71]....
        /*0910*/ 	.word	0x0000bbf0
        /*0914*/ 	.word	0x0000001a
        /*0918*/ 	.word	0x00017080
        /*091c*/ 	.short	0x010a
        /*091e*/ 	.byte	0x3f
	.zero		1


	//   ....[72]....
        /*0920*/ 	.word	0x0000bf40
        /*0924*/ 	.word	0x0000001a
        /*0928*/ 	.word	0x00017040
        /*092c*/ 	.short	0x010a
        /*092e*/ 	.byte	0x3f
	.zero		1


	//   ....[73]....
        /*0930*/ 	.word	0x0000c590
        /*0934*/ 	.word	0x0000001a
        /*0938*/ 	.word	0x00017020
        /*093c*/ 	.short	0x010a
        /*093e*/ 	.byte	0x3f
	.zero		1


	//   ....[74]....
        /*0940*/ 	.word	0x0000c5e0
        /*0944*/ 	.word	0x00000006
        /*0948*/ 	.word	0x00017080
        /*094c*/ 	.short	0x010a
        /*094e*/ 	.byte	0x3f
	.zero		1


	//   ....[75]....
        /*0950*/ 	.word	0x0000c8a0
        /*0954*/ 	.word	0x00000006
        /*0958*/ 	.word	0x00017040
        /*095c*/ 	.short	0x010a
        /*095e*/ 	.byte	0x3f
	.zero		1


	//   ....[76]....
        /*0960*/ 	.word	0x0000cb60
        /*0964*/ 	.word	0x00000002
        /*0968*/ 	.word	0x00017070
        /*096c*/ 	.short	0x010a
        /*096e*/ 	.byte	0x3f
	.zero		1


	//   ....[77]....
        /*0970*/ 	.word	0x0000cbb0
        /*0974*/ 	.word	0x00000002
        /*0978*/ 	.word	0x00017060
        /*097c*/ 	.short	0x010a
        /*097e*/ 	.byte	0x3f
	.zero		1


	//   ....[78]....
        /*0980*/ 	.word	0x0000cc00
        /*0984*/ 	.word	0x00000003
        /*0988*/ 	.word	0x00017070
        /*098c*/ 	.short	0x010a
        /*098e*/ 	.byte	0x3f
	.zero		1


	//   ....[79]....
        /*0990*/ 	.word	0x0000cc50
        /*0994*/ 	.word	0x00000003
        /*0998*/ 	.word	0x00017060
        /*099c*/ 	.short	0x010a
        /*099e*/ 	.byte	0x3f
	.zero		1


	//   ....[80]....
        /*09a0*/ 	.word	0x0000cca0
        /*09a4*/ 	.word	0x00000007
        /*09a8*/ 	.word	0x00017020
        /*09ac*/ 	.short	0x010a
        /*09ae*/ 	.byte	0x3f
	.zero		1


	//   ....[81]....
        /*09b0*/ 	.word	0x0000ccf0
        /*09b4*/ 	.word	0x00000005
        /*09b8*/ 	.word	0x00017040
        /*09bc*/ 	.short	0x010a
        /*09be*/ 	.byte	0x3f
	.zero		1


	//   ....[82]....
        /*09c0*/ 	.word	0x0000cd40
        /*09c4*/ 	.word	0x00000007
        /*09c8*/ 	.word	0x00017040
        /*09cc*/ 	.short	0x010a
        /*09ce*/ 	.byte	0x3f
	.zero		1


	//   ....[83]....
        /*09d0*/ 	.word	0x0000cd90
        /*09d4*/ 	.word	0x00000005
        /*09d8*/ 	.word	0x00017060
        /*09dc*/ 	.short	0x010a
        /*09de*/ 	.byte	0x3f
	.zero		1


	//   ....[84]....
        /*09e0*/ 	.word	0x0000cde0
        /*09e4*/ 	.word	0x00000007
        /*09e8*/ 	.word	0x00017060
        /*09ec*/ 	.short	0x010a
        /*09ee*/ 	.byte	0x3f
	.zero		1


	//   ....[85]....
        /*09f0*/ 	.word	0x0000ce30
        /*09f4*/ 	.word	0x00000005
        /*09f8*/ 	.word	0x00017080
        /*09fc*/ 	.short	0x010a
        /*09fe*/ 	.byte	0x3f
	.zero		1


	//----- nvinfo : EIATTR_NUM_MBARRIERS
	.align		4
.L_1134:
        /*0a00*/ 	.byte	0x03, 0x38
        /*0a02*/ 	.short	0x0016


	//----- nvinfo : EIATTR_EXIT_INSTR_OFFSETS
	.align		4
        /*0a04*/ 	.byte	0x04, 0x1c
        /*0a06*/ 	.short	(.L_1136 - .L_1135)


	//   ....[0]....
.L_1135:
        /*0a08*/ 	.word	0x0000b980


	//----- nvinfo : EIATTR_MAX_THREADS
	.align		4
.L_1136:
        /*0a0c*/ 	.byte	0x04, 0x05
        /*0a0e*/ 	.short	(.L_1138 - .L_1137)
.L_1137:
        /*0a10*/ 	.word	0x00000200
        /*0a14*/ 	.word	0x00000001
        /*0a18*/ 	.word	0x00000001


	//----- nvinfo : EIATTR_CRS_STACK_SIZE
	.align		4
.L_1138:
        /*0a1c*/ 	.byte	0x04, 0x1e
        /*0a1e*/ 	.short	(.L_1140 - .L_1139)
.L_1139:
        /*0a20*/ 	.word	0x00000000


	//----- nvinfo : EIATTR_CBANK_PARAM_SIZE
	.align		4
.L_1140:
        /*0a24*/ 	.byte	0x03, 0x19
        /*0a26*/ 	.short	0x0a70


	//----- nvinfo : EIATTR_PARAM_CBANK
	.align		4
        /*0a28*/ 	.byte	0x04, 0x0a
        /*0a2a*/ 	.short	(.L_1142 - .L_1141)
	.align		4
.L_1141:
        /*0a2c*/ 	.word	index@(.nv.constant0._ZN7cutlass13device_kernelIN5flash11enable_sm90INS1_16FlashAttnFwdSm90INS1_25CollectiveMainloopFwdSm90ILi2EN4cute5tupleIJNS5_1CILi1EEES8_S8_EEENS6_IJNS7_ILi192EEENS7_ILi128EEENS7_ILi96EEEEEELi96ENS_12float_e4m3_tEfNS_4arch4Sm90ELb0ELb0ELb0ELb0ELb1ELb0ELb0ELb1ELb1ELb1ELb1ELb0EEENS1_21CollectiveEpilogueFwdINS6_IJSA_SC_SB_EEES9_NS_10bfloat16_tESG_Li384ELb0ELb1ELb1ELb1EEENS1_19SingleTileSchedulerILb0ELb1ELb1ELi192EEEEEEEEEvNT_6ParamsE)
        /*0a30*/ 	.short	0x0210
        /*0a32*/ 	.short	0x0a70


	//----- nvinfo : EIATTR_SW_WAR
	.align		4
.L_1142:
        /*0a34*/ 	.byte	0x04, 0x36
        /*0a36*/ 	.short	(.L_1144 - .L_1143)
.L_1143:
        /*0a38*/ 	.word	0x00000008
.L_1144:


//--------------------- .nv.info._ZN7cutlass13device_kernelIN5flash11enable_sm90INS1_16FlashAttnFwdSm90INS1_25CollectiveMainloopFwdSm90ILi2EN4cute5tupleIJNS5_1CILi1EEES8_S8_EEENS6_IJNS7_ILi192EEENS7_ILi128EEENS7_ILi96EEEEEELi96ENS_12float_e4m3_tEfNS_4arch4Sm90ELb0ELb0ELb0ELb1ELb1ELb0ELb0ELb1ELb1ELb1ELb1ELb0EEENS1_21CollectiveEpilogueFwdINS6_IJSA_SC_SB_EEES9_NS_10bfloat16_tESG_Li384ELb1ELb1ELb1ELb1EEENS1_36VarlenDynamicPersistentTileSchedulerILi192ELi128ELi384ELi128ELb1ELb1ELb1ELb0ELb1ELb1EEEEEEEEEvNT_6ParamsE --------------------------
	.section	.nv.info._ZN7cutlass13device_kernelIN5flash11enable_sm90INS1_16FlashAttnFwdSm90INS1_25CollectiveMainloopFwdSm90ILi2EN4cute5tupleIJNS5_1CILi1EEES8_S8_EEENS6_IJNS7_ILi192EEENS7_ILi128EEENS7_ILi96EEEEEELi96ENS_12float_e4m3_tEfNS_4arch4Sm90ELb0ELb0ELb0ELb1ELb1ELb0ELb0ELb1ELb1ELb1ELb1ELb0EEENS1_21CollectiveEpilogueFwdINS6_IJSA_SC_SB_EEES9_NS_10bfloat16_tESG_Li384ELb1ELb1ELb1ELb1EEENS1_36VarlenDynamicPersistentTileSchedulerILi192ELi128ELi384ELi128ELb1ELb1ELb1ELb0ELb1ELb1EEEEEEEEEvNT_6ParamsE,"",@"SHT_CUDA_INFO"
	.sectionflags	@""
	.align	4


	//----- nvinfo : EIATTR_CUDA_API_VERSION
	.align		4
        /*0000*/ 	.byte	0x04, 0x37
        /*0002*/ 	.short	(.L_1146 - .L_1145)
.L_1145:
        /*0004*/ 	.word	0x00000082


	//----- nvinfo : EIATTR_KPARAM_INFO
	.align		4
.L_1146:
        /*0008*/ 	.byte	0x04, 0x17
        /*000a*/ 	.short	(.L_1148 - .L_1147)
.L_1147:
        /*000c*/ 	.word	0x00000000
        /*0010*/ 	.short	0x0000
        /*0012*/ 	.short	0x0070
        /*0014*/ 	.byte	0x00, 0xf0, 0x01, 0x2a


	//----- nvinfo : EIATTR_SPARSE_MMA_MASK
	.align		4
.L_1148:
        /*0018*/ 	.byte	0x03, 0x50
        /*001a*/ 	.short	0x0000


	//----- nvinfo : EIATTR_MAXREG_COUNT
	.align		4
        /*001c*/ 	.byte	0x03, 0x1b
        /*001e*/ 	.short	0x0080


	//----- nvinfo : EIATTR_NUM_BARRIERS
	.align		4
        /*0020*/ 	.byte	0x02, 0x4c
        /*0022*/ 	.byte	0x09
	.zero		1


	//----- nvinfo : EIATTR_EXTERNS
	.align		4
        /*0024*/ 	.byte	0x04, 0x0f
        /*0026*/ 	.short	(.L_1150 - .L_1149)


	//   ....[0]....
	.align		4
.L_1149:
        /*0028*/ 	.word	index@(__assertfail)


	//----- nvinfo : EIATTR_ANNOTATIONS
	.align		4
.L_1150:
        /*002c*/ 	.byte	0x04, 0x55
        /*002e*/ 	.short	(.L_1152 - .L_1151)


	//   ....[0]....
.L_1151:
        /* <DEDUP_REMOVED lines=35> */


	//----- nvinfo : EIATTR_MERCURY_ISA_VERSION
	.align		4
.L_1152:
        /*0248*/ 	.byte	0x03, 0x5f
        /*024a*/ 	.short	0x0101


	//----- nvinfo : EIATTR_UNUSED_LOAD_BYTE_OFFSET
	.align		4
        /*024c*/ 	.byte	0x04, 0x44
        /*024e*/ 	.short	(.L_1154 - .L_1153)


	//   ....[0]....
.L_1153:
        /*0250*/ 	.word	0x00000940
        /*0254*/ 	.word	0x0000fff0


	//   ....[1]....
        /*0258*/ 	.word	0x00006370
        /*025c*/ 	.word	0x0000fff0


	//----- nvinfo : EIATTR_INT_WARP_WIDE_INSTR_OFFSETS
	.align		4
.L_1154:
        /*0260*/ 	.byte	0x04, 0x31
        /*0262*/ 	.short	(.L_1156 - .L_1155)


	//   ....[0]....
.L_1155:
        /*0264*/ 	.word	0x000000c0


	//   ....[1]....
        /*0268*/ 	.word	0x000000d0


	//   ....[2]....
        /*026c*/ 	.word	0x00000170


	//   ....[3]....
        /*0270*/ 	.word	0x0000af00


	//   ....[4]....
        /*0274*/ 	.word	0x0000af90


	//   ....[5]....
        /*0278*/ 	.word	0x0000de00


	//   ....[6]....
        /*027c*/ 	.word	0x0000de90


	//----- nvinfo : EIATTR_COOP_GROUP_MASK_REGIDS
	.align		4
.L_1156:
        /*0280*/ 	.byte	0x04, 0x29
        /*0282*/ 	.short	(.L_1158 - .L_1157)


	//   ....[0]....
.L_1157:
        /*0284*/ 	.word	0xffffffff


	//   ....[1]....
        /*0288*/ 	.word	0xffffffff


	//   ....[2]....
        /*028c*/ 	.word	0xffffffff


	//   ....[3]....
        /*0290*/ 	.word	0xffffffff


	//   ....[4]....
        /*0294*/ 	.word	0xffffffff


	//   ....[5]....
        /*0298*/ 	.word	0xffffffff


	//   ....[6]....
        /*029c*/ 	.word	0xffffffff


	//   ....[7]....
        /*02a0*/ 	.word	0xffffffff


	//   ....[8]....
        /*02a4*/ 	.word	0xffffffff


	//   ....[9]....
        /*02a8*/ 	.word	0xffffffff


	//   ....[10]....
        /*02ac*/ 	.word	0xffffffff


	//   ....[11]....
        /*02b0*/ 	.word	0xffffffff


	//   ....[12]....
        /*02b4*/ 	.word	0xffffffff


	//   ....[13]....
        /*02b8*/ 	.word	0xffffffff


	//   ....[14]....
        /*02bc*/ 	.word	0xffffffff


	//   ....[15]....
        /*02c0*/ 	.word	0xffffffff


	//   ....[16]....
        /*02c4*/ 	.word	0xffffffff


	//   ....[17]....
        /*02c8*/ 	.word	0xffffffff


	//   ....[18]....
        /*02cc*/ 	.word	0xffffffff


	//   ....[19]....
        /*02d0*/ 	.word	0xffffffff


	//   ....[20]....
        /*02d4*/ 	.word	0xffffffff


	//   ....[21]....
        /*02d8*/ 	.word	0xffffffff


	//   ....[22]....
        /*02dc*/ 	.word	0xffffffff


	//   ....[23]....
        /*02e0*/ 	.word	0xffffffff


	//   ....[24]....
        /*02e4*/ 	.word	0xffffffff


	//   ....[25]....
        /*02e8*/ 	.word	0xffffffff


	//   ....[26]....
        /*02ec*/ 	.word	0xffffffff


	//   ....[27]....
        /*02f0*/ 	.word	0xffffffff


	//   ....[28]....
        /*02f4*/ 	.word	0xffffffff


	//   ....[29]....
        /*02f8*/ 	.word	0xffffffff


	//   ....[30]....
        /*02fc*/ 	.word	0xffffffff


	//   ....[31]....
        /*0300*/ 	.word	0xffffffff


	//   ....[32]....
        /*0304*/ 	.word	0xffffffff


	//   ....[33]....
        /*0308*/ 	.word	0xffffffff


	//   ....[34]....
        /*030c*/ 	.word	0xffffffff


	//   ....[35]....
        /*0310*/ 	.word	0xffffffff


	//   ....[36]....
        /*0314*/ 	.word	0xffffffff


	//   ....[37]....
        /*0318*/ 	.word	0xffffffff


	//   ....[38]....
        /*031c*/ 	.word	0xffffffff


	//   ....[39]....
        /*0320*/ 	.word	0xffffffff


	//   ....[40]....
        /*0324*/ 	.word	0xffffffff


	//   ....[41]....
        /*0328*/ 	.word	0xffffffff


	//   ....[42]....
        /*032c*/ 	.word	0xffffffff


	//   ....[43]....
        /*0330*/ 	.word	0xffffffff


	//   ....[44]....
        /*0334*/ 	.word	0xffffffff


	//   ....[45]....
        /*0338*/ 	.word	0xffffffff


	//   ....[46]....
        /*033c*/ 	.word	0xffffffff


	//   ....[47]....
        /*0340*/ 	.word	0xffffffff


	//   ....[48]....
        /*0344*/ 	.word	0xffffffff


	//   ....[49]....
        /*0348*/ 	.word	0xffffffff


	//   ....[50]....
        /*034c*/ 	.word	0xffffffff


	//   ....[51]....
        /*0350*/ 	.word	0xffffffff


	//   ....[52]....
        /*0354*/ 	.word	0xffffffff


	//   ....[53]....
        /*0358*/ 	.word	0xffffffff


	//   ....[54]....
        /*035c*/ 	.word	0xffffffff


	//   ....[55]....
        /*0360*/ 	.word	0xffffffff


	//   ....[56]....
        /*0364*/ 	.word	0xffffffff


	//   ....[57]....
        /*0368*/ 	.word	0xffffffff


	//   ....[58]....
        /*036c*/ 	.word	0xffffffff


	//   ....[59]....
        /*0370*/ 	.word	0xffffffff


	//   ....[60]....
        /*0374*/ 	.word	0xffffffff


	//   ....[61]....
        /*0378*/ 	.word	0xffffffff


	//   ....[62]....
        /*037c*/ 	.word	0xffffffff


	//   ....[63]....
        /*0380*/ 	.word	0xffffffff


	//   ....[64]....
        /*0384*/ 	.word	0xffffffff


	//   ....[65]....
        /*0388*/ 	.word	0xffffffff


	//   ....[66]....
        /*038c*/ 	.word	0xffffffff


	//   ....[67]....
        /*0390*/ 	.word	0xffffffff


	//   ....[68]....
        /*0394*/ 	.word	0xffffffff


	//   ....[69]....
        /*0398*/ 	.word	0xffffffff


	//   ....[70]....
        /*039c*/ 	.word	0xffffffff


	//   ....[71]....
        /*03a0*/ 	.word	0xffffffff


	//   ....[72]....
        /*03a4*/ 	.word	0xffffffff


	//   ....[73]....
        /*03a8*/ 	.word	0xffffffff


	//   ....[74]....
        /*03ac*/ 	.word	0xffffffff


	//   ....[75]....
        /*03b0*/ 	.word	0xffffffff


	//   ....[76]....
        /*03b4*/ 	.word	0xffffffff


	//   ....[77]....
        /*03b8*/ 	.word	0xffffffff


	//   ....[78]....
        /*03bc*/ 	.word	0xffffffff


	//   ....[79]....
        /*03c0*/ 	.word	0xffffffff


	//   ....[80]....
        /*03c4*/ 	.word	0xffffffff


	//   ....[81]....
        /*03c8*/ 	.word	0xffffffff


	//   ....[82]....
        /*03cc*/ 	.word	0xffffffff


	//   ....[83]....
        /*03d0*/ 	.word	0xffffffff


	//   ....[84]....
        /*03d4*/ 	.word	0xffffffff


	//   ....[85]....
        /*03d8*/ 	.word	0xffffffff


	//   ....[86]....
        /*03dc*/ 	.word	0xffffffff


	//   ....[87]....
        /*03e0*/ 	.word	0xffffffff


	//   ....[88]....
        /*03e4*/ 	.word	0xffffffff


	//   ....[89]....
        /*03e8*/ 	.word	0xffffffff


	//   ....[90]....
        /*03ec*/ 	.word	0xffffffff


	//   ....[91]....
        /*03f0*/ 	.word	0xffffffff


	//   ....[92]....
        /*03f4*/ 	.word	0xffffffff


	//   ....[93]....
        /*03f8*/ 	.word	0xffffffff


	//   ....[94]....
        /*03fc*/ 	.word	0xffffffff


	//   ....[95]....
        /*0400*/ 	.word	0xffffffff


	//   ....[96]....
        /*0404*/ 	.word	0xffffffff


	//   ....[97]....
        /*0408*/ 	.word	0xffffffff


	//   ....[98]....
        /*040c*/ 	.word	0xffffffff


	//   ....[99]....
        /*0410*/ 	.word	0xffffffff


	//   ....[100]....
        /*0414*/ 	.word	0xffffffff


	//   ....[101]....
        /*0418*/ 	.word	0xffffffff


	//   ....[102]....
        /*041c*/ 	.word	0xffffffff


	//   ....[103]....
        /*0420*/ 	.word	0xffffffff


	//   ....[104]....
        /*0424*/ 	.word	0xffffffff


	//   ....[105]....
        /*0428*/ 	.word	0xffffffff


	//   ....[106]....
        /*042c*/ 	.word	0xffffffff


	//   ....[107]....
        /*0430*/ 	.word	0xffffffff


	//   ....[108]....
        /*0434*/ 	.word	0xffffffff


	//   ....[109]....
        /*0438*/ 	.word	0xffffffff


	//   ....[110]....
        /*043c*/ 	.word	0xffffffff


	//   ....[111]....
        /*0440*/ 	.word	0xffffffff


	//   ....[112]....
        /*0444*/ 	.word	0xffffffff


	//   ....[113]....
        /*0448*/ 	.word	0xffffffff


	//   ....[114]....
        /*044c*/ 	.word	0xffffffff


	//   ....[115]....
        /*0450*/ 	.word	0xffffffff


	//   ....[116]....
        /*0454*/ 	.word	0xffffffff


	//   ....[117]....
        /*0458*/ 	.word	0xffffffff


	//   ....[118]....
        /*045c*/ 	.word	0xffffffff


	//   ....[119]....
        /*0460*/ 	.word	0xffffffff


	//   ....[120]....
        /*0464*/ 	.word	0xffffffff


	//   ....[121]....
        /*0468*/ 	.word	0xffffffff


	//   ....[122]....
        /*046c*/ 	.word	0xffffffff


	//   ....[123]....
        /*0470*/ 	.word	0xffffffff


	//   ....[124]....
        /*0474*/ 	.word	0xffffffff


	//   ....[125]....
        /*0478*/ 	.word	0xffffffff


	//   ....[126]....
        /*047c*/ 	.word	0xffffffff


	//   ....[127]....
        /*0480*/ 	.word	0xffffffff


	//   ....[128]....
        /*0484*/ 	.word	0xffffffff


	//   ....[129]....
        /*0488*/ 	.word	0xffffffff


	//   ....[130]....
        /*048c*/ 	.word	0xffffffff


	//   ....[131]....
        /*0490*/ 	.word	0xffffffff


	//   ....[132]....
        /*0494*/ 	.word	0xffffffff


	//   ....[133]....
        /*0498*/ 	.word	0xffffffff


	//   ....[134]....
        /*049c*/ 	.word	0xffffffff


	//   ....[135]....
        /*04a0*/ 	.word	0xffffffff


	//   ....[136]....
        /*04a4*/ 	.word	0xffffffff


	//   ....[137]....
        /*04a8*/ 	.word	0xffffffff


	//   ....[138]....
        /*04ac*/ 	.word	0xffffffff


	//   ....[139]....
        /*04b0*/ 	.word	0xffffffff


	//   ....[140]....
        /*04b4*/ 	.word	0xffffffff


	//   ....[141]....
        /*04b8*/ 	.word	0x0500000f


	//   ....[142]....
        /*04bc*/ 	.word	0x0500000f


	//   ....[143]....
        /*04c0*/ 	.word	0x0500000f


	//   ....[144]....
        /*04c4*/ 	.word	0x0500000f


	//   ....[145]....
        /*04c8*/ 	.word	0x0500000f


	//   ....[146]....
        /*04cc*/ 	.word	0x0500000f


	//   ....[147]....
        /*04d0*/ 	.word	0x0500000f


	//   ....[148]....
        /*04d4*/ 	.word	0x0500000f


	//   ....[149]....
        /*04d8*/ 	.word	0x0500000f


	//   ....[150]....
        /*04dc*/ 	.word	0x0500000f


	//   ....[151]....
        /*04e0*/ 	.word	0x0500000f


	//   ....[152]....
        /*04e4*/ 	.word	0x0500000f


	//   ....[153]....
        /*04e8*/ 	.word	0x0500000f


	//   ....[154]....
        /*04ec*/ 	.word	0x0500000f


	//   ....[155]....
        /*04f0*/ 	.word	0x0500000f


	//   ....[156]....
        /*04f4*/ 	.word	0x0500000f


	//   ....[157]....
        /*04f8*/ 	.word	0x0500000f


	//   ....[158]....
        /*04fc*/ 	.word	0x0500000f


	//   ....[159]....
        /*0500*/ 	.word	0x0500000f


	//   ....[160]....
        /*0504*/ 	.word	0x0500000f


	//   ....[161]....
        /*0508*/ 	.word	0x0500000f


	//   ....[162]....
        /*050c*/ 	.word	0x0500000f


	//   ....[163]....
        /*0510*/ 	.word	0x0500000f


	//   ....[164]....
        /*0514*/ 	.word	0x0500000f


	//----- nvinfo : EIATTR_COOP_GROUP_INSTR_OFFSETS
	.align		4
.L_1158:
        /*0518*/ 	.byte	0x04, 0x28
        /*051a*/ 	.short	(.L_1160 - .L_1159)


	//   ....[0]....
.L_1159:
        /*051c*/ 	.word	0x00000070


	//   ....[1]....
        /*0520*/ 	.word	0x000000b0


	//   ....[2]....
        /*0524*/ 	.word	0x000002d0


	//   ....[3]....
        /*0528*/ 	.word	0x00000430


	//   ....[4]....
        /*052c*/ 	.word	0x00000550


	//   ....[5]....
        /*0530*/ 	.word	0x000006b0


	//   ....[6]....
        /*0534*/ 	.word	0x00001a20


	//   ....[7]....
        /*0538*/ 	.word	0x00002a20


	//   ....[8]....
        /*053c*/ 	.word	0x00002b20


	//   ....[9]....
        /*0540*/ 	.word	0x00003040


	//   ....[10]....
        /*0544*/ 	.word	0x000030b0


	//   ....[11]....
        /*0548*/ 	.word	0x000044f0


	//   ....[12]....
        /*054c*/ 	.word	0x00004510


	//   ....[13]....
        /*0550*/ 	.word	0x00004750


	//   ....[14]....
        /*0554*/ 	.word	0x00004780


	//   ....[15]....
        /*0558*/ 	.word	0x00005ca0


	//   ....[16]....
        /*055c*/ 	.word	0x00005cc0


	//   ....[17]....
        /*0560*/ 	.word	0x00005d40


	//   ....[18]....
        /*0564*/ 	.word	0x00005d50


	//   ....[19]....
        /*0568*/ 	.word	0x000069b0


	//   ....[20]....
        /*056c*/ 	.word	0x000069e0


	//   ....[21]....
        /*0570*/ 	.word	0x00006a00


	//   ....[22]....
        /*0574*/ 	.word	0x00006a20


	//   ....[23]....
        /*0578*/ 	.word	0x00006a40


	//   ....[24]....
        /*057c*/ 	.word	0x00006a60


	//   ....[25]....
        /*0580*/ 	.word	0x00006a80


	//   ....[26]....
        /*0584*/ 	.word	0x00006a90


	//   ....[27]....
        /*0588*/ 	.word	0x00006aa0


	//   ....[28]....
        /*058c*/ 	.word	0x00006ab0


	//   ....[29]....
        /*0590*/ 	.word	0x00006ac0


	//   ....[30]....
        /*0594*/ 	.word	0x00006ad0


	//   ....[31]....
        /*0598*/ 	.word	0x00006ae0


	//   ....[32]....
        /*059c*/ 	.word	0x00006af0


	//   ....[33]....
        /*05a0*/ 	.word	0x00006b00


	//   ....[34]....
        /*05a4*/ 	.word	0x00006b10


	//   ....[35]....
        /*05a8*/ 	.word	0x00006b20


	//   ....[36]....
        /*05ac*/ 	.word	0x00006b30


	//   ....[37]....
        /*05b0*/ 	.word	0x00006b40


	//   ....[38]....
        /*05b4*/ 	.word	0x00006b50


	//   ....[39]....
        /*05b8*/ 	.word	0x00006b60


	//   ....[40]....
        /*05bc*/ 	.word	0x00006b70


	//   ....[41]....
        /*05c0*/ 	.word	0x00006b80


	//   ....[42]....
        /*05c4*/ 	.word	0x00006b90


	//   ....[43]....
        /*05c8*/ 	.word	0x00006ba0


	//   ....[44]....
        /*05cc*/ 	.word	0x00006bb0


	//   ....[45]....
        /*05d0*/ 	.word	0x00006bc0


	//   ....[46]....
        /*05d4*/ 	.word	0x00006bd0


	//   ....[47]....
        /*05d8*/ 	.word	0x00006be0


	//   ....[48]....
        /*05dc*/ 	.word	0x00006bf0


	//   ....[49]....
        /*05e0*/ 	.word	0x00006c00


	//   ....[50]....
        /*05e4*/ 	.word	0x00006c10


	//   ....[51]....
        /*05e8*/ 	.word	0x00006c20


	//   ....[52]....
        /*05ec*/ 	.word	0x00006c30


	//   ....[53]....
        /*05f0*/ 	.word	0x00006c40


	//   ....[54]....
        /*05f4*/ 	.word	0x00006c50


	//   ....[55]....
        /*05f8*/ 	.word	0x00006c60


	//   ....[56]....
        /*05fc*/ 	.word	0x00006c70


	//   ....[57]....
        /*0600*/ 	.word	0x00006c80


	//   ....[58]....
        /*0604*/ 	.word	0x00006c90


	//   ....[59]....
        /*0608*/ 	.word	0x00006ca0


	//   ....[60]....
        /*060c*/ 	.word	0x00006cb0


	//   ....[61]....
        /*0610*/ 	.word	0x00006cc0


	//   ....[62]....
        /*0614*/ 	.word	0x00006cd0


	//   ....[63]....
        /*0618*/ 	.word	0x00006ce0


	//   ....[64]....
        /*061c*/ 	.word	0x00006cf0


	//   ....[65]....
        /*0620*/ 	.word	0x00006d00


	//   ....[66]....
        /*0624*/ 	.word	0x00006d10


	//   ....[67]....
        /*0628*/ 	.word	0x000076f0


	//   ....[68]....
        /*062c*/ 	.word	0x00007700


	//   ....[69]....
        /*0630*/ 	.word	0x00007710


	//   ....[70]....
        /*0634*/ 	.word	0x00007760


	//   ....[71]....
        /*0638*/ 	.word	0x00007e60


	//   ....[72]....
        /*063c*/ 	.word	0x00007e90


	//   ....[73]....
        /*0640*/ 	.word	0x00007fb0


	//   ....[74]....
        /*0644*/ 	.word	0x00007fd0


	//   ....[75]....
        /*0648*/ 	.word	0x00008480


	//   ....[76]....
        /*064c*/ 	.word	0x00008490


	//   ....[77]....
        /*0650*/ 	.word	0x000087c0


	//   ....[78]....
        /*0654*/ 	.word	0x000087d0


	//   ....[79]....
        /*0658*/ 	.word	0x00009460


	//   ....[80]....
        /*065c*/ 	.word	0x00009470


	//   ....[81]....
        /*0660*/ 	.word	0x00009570


	//   ....[82]....
        /*0664*/ 	.word	0x00009590


	//   ....[83]....
        /*0668*/ 	.word	0x00009700


	//   ....[84]....
        /*066c*/ 	.word	0x00009910


	//   ....[85]....
        /*0670*/ 	.word	0x00009940


	//   ....[86]....
        /*0674*/ 	.word	0x00009970


	//   ....[87]....
        /*0678*/ 	.word	0x000099a0


	//   ....[88]....
        /*067c*/ 	.word	0x000099d0


	//   ....[89]....
        /*0680*/ 	.word	0x00009a20


	//   ....[90]....
        /*0684*/ 	.word	0x00009b90


	//   ....[91]....
        /*0688*/ 	.word	0x00009bc0


	//   ....[92]....
        /*068c*/ 	.word	0x00009bf0


	//   ....[93]....
        /*0690*/ 	.word	0x00009c20


	//   ....[94]....
        /*0694*/ 	.word	0x00009c50


	//   ....[95]....
        /*0698*/ 	.word	0x00009c90


	//   ....[96]....
        /*069c*/ 	.word	0x00009d10


	//   ....[97]....
        /*06a0*/ 	.word	0x00009d60


	//   ....[98]....
        /*06a4*/ 	.word	0x00009d70


	//   ....[99]....
        /*06a8*/ 	.word	0x00009e20


	//   ....[100]....
        /*06ac*/ 	.word	0x0000bb10


	//   ....[101]....
        /*06b0*/ 	.word	0x0000bb40


	//   ....[102]....
        /*06b4*/ 	.word	0x0000bb60


	//   ....[103]....
        /*06b8*/ 	.word	0x0000bc40


	//   ....[104]....
        /*06bc*/ 	.word	0x0000bfd0


	//   ....[105]....
        /*06c0*/ 	.word	0x0000bfe0


	//   ....[106]....
        /*06c4*/ 	.word	0x0000bff0


	//   ....[107]....
        /*06c8*/ 	.word	0x0000c000


	//   ....[108]....
        /*06cc*/ 	.word	0x0000c8b0


	//   ....[109]....
        /*06d0*/ 	.word	0x0000c8e0


	//   ....[110]....
        /*06d4*/ 	.word	0x0000c900


	//   ....[111]....
        /*06d8*/ 	.word	0x0000c910


	//   ....[112]....
        /*06dc*/ 	.word	0x0000ca10


	//   ....[113]....
        /*06e0*/ 	.word	0x0000ca20


	//   ....[114]....
        /*06e4*/ 	.word	0x0000d180


	//   ....[115]....
        /*06e8*/ 	.word	0x0000d1a0


	//   ....[116]....
        /*06ec*/ 	.word	0x0000d1b0


	//   ....[117]....
        /*06f0*/ 	.word	0x0000d210


	//   ....[118]....
        /*06f4*/ 	.word	0x0000d560


	//   ....[119]....
        /*06f8*/ 	.word	0x0000d570


	//   ....[120]....
        /*06fc*/ 	.word	0x0000d580


	//   ....[121]....
        /*0700*/ 	.word	0x0000d5e0


	//   ....[122]....
        /*0704*/ 	.word	0x0000e770


	//   ....[123]....
        /*0708*/ 	.word	0x0000e7a0


	//   ....[124]....
        /*070c*/ 	.word	0x0000e7d0


	//   ....[125]....
        /*0710*/ 	.word	0x0000e7e0


	//   ....[126]....
        /*0714*/ 	.word	0x0000e820


	//   ....[127]....
        /*0718*/ 	.word	0x0000e860


	//   ....[128]....
        /*071c*/ 	.word	0x0000e870


	//   ....[129]....
        /*0720*/ 	.word	0x0000e8a0


	//   ....[130]....
        /*0724*/ 	.word	0x0000ea00


	//   ....[131]....
        /*0728*/ 	.word	0x0000ea30


	//   ....[132]....
        /*072c*/ 	.word	0x0000ea60


	//   ....[133]....
        /*0730*/ 	.word	0x0000ea90


	//   ....[134]....
        /*0734*/ 	.word	0x0000eac0


	//   ....[135]....
        /*0738*/ 	.word	0x0000eb00


	//   ....[136]....
        /*073c*/ 	.word	0x0000eb80


	//   ....[137]....
        /*0740*/ 	.word	0x0000ebc0


	//   ....[138]....
        /*0744*/ 	.word	0x0000ebd0


	//   ....[139]....
        /*0748*/ 	.word	0x0000ec10


	//   ....[140]....
        /*074c*/ 	.word	0x0000f2c0


	//   ....[141]....
        /*0750*/ 	.word	0x0000f810


	//   ....[142]....
        /*0754*/ 	.word	0x0000f8f0


	//   ....[143]....
        /*0758*/ 	.word	0x0000f980


	//   ....[144]....
        /*075c*/ 	.word	0x0000fb10


	//   ....[145]....
        /*0760*/ 	.word	0x0000fbb0


	//   ....[146]....
        /*0764*/ 	.word	0x0000fca0


	//   ....[147]....
        /*0768*/ 	.word	0x0000fd30


	//   ....[148]....
        /*076c*/ 	.word	0x0000fd90


	//   ....[149]....
        /*0770*/ 	.word	0x0000fe30


	//   ....[150]....
        /*0774*/ 	.word	0x0000ff40


	//   ....[151]....
        /*0778*/ 	.word	0x0000ffa0


	//   ....[152]....
        /*077c*/ 	.word	0x00010000


	//   ....[153]....
        /*0780*/ 	.word	0x000100a0


	//   ....[154]....
        /*0784*/ 	.word	0x00010170


	//   ....[155]....
        /*0788*/ 	.word	0x00010250


	//   ....[156]....
        /*078c*/ 	.word	0x00010390


	//   ....[157]....
        /*0790*/ 	.word	0x00010430


	//   ....[158]....
        /*0794*/ 	.word	0x00010490


	//   ....[159]....
        /*0798*/ 	.word	0x00010560


	//   ....[160]....
        /*079c*/ 	.word	0x00010650


	//   ....[161]....
        /*07a0*/ 	.word	0x000106e0


	//   ....[162]....
        /*07a4*/ 	.word	0x00010740


	//   ....[163]....
        /*07a8*/ 	.word	0x00010810


	//   ....[164]....
        /*07ac*/ 	.word	0x00010a70


	//----- nvinfo : EIATTR_REG_RECONFIG
	.align		4
.L_1160:
        /*07b0*/ 	.byte	0x01, 0x54
	.zero		2


	//----- nvinfo : EIATTR_SYSCALL_OFFSETS
	.align		4
        /*07b4*/ 	.byte	0x04, 0x46
        /*07b6*/ 	.short	(.L_1162 - .L_1161)


	//   ....[0]....
.L_1161:
        /*07b8*/ 	.word	0x00001bd0


	//   ....[1]....
        /*07bc*/ 	.word	0x0000b100


	//   ....[2]....
        /*07c0*/ 	.word	0x0000b270


	//   ....[3]....
        /*07c4*/ 	.word	0x0000b3c0


	//   ....[4]....
        /*07c8*/ 	.word	0x0000b500


	//   ....[5]....
        /*07cc*/ 	.word	0x0000c3d0


	//----- nvinfo : EIATTR_MBARRIER_INSTR_OFFSETS
	.align		4
.L_1162:
        /*07d0*/ 	.byte	0x04, 0x39
        /*07d2*/ 	.short	(.L_1164 - .L_1163)


	//   ....[0]....
.L_1163:
        /*07d4*/ 	.word	0x00000180
        /*07d8*/ 	.word	0x000000ff
        /*07dc*/ 	.word	0x00019c00
        /*07e0*/ 	.short	0x0100
        /*07e2*/ 	.byte	0x08
	.zero		1


	//   ....[1]....
        /*07e4*/ 	.word	0x00000190
        /*07e8*/ 	.word	0x000000ff
        /*07ec*/ 	.word	0x00019c20
        /*07f0*/ 	.short	0x0100
        /*07f2*/ 	.byte	0x08
	.zero		1


	//   ....[2]....
        /*07f4*/ 	.word	0x00000280
        /*07f8*/ 	.word	0x000000ff
        /*07fc*/ 	.word	0x00019c30
        /*0800*/ 	.short	0x0100
        /*0802*/ 	.byte	0x08
	.zero		1


	//   ....[3]....
        /*0804*/ 	.word	0x00000290
        /*0808*/ 	.word	0x000000ff
        /*080c*/ 	.word	0x00019c40
        /*0810*/ 	.short	0x0100
        /*0812*/ 	.byte	0x08
	.zero		1


	//   ....[4]....
        /*0814*/ 	.word	0x000002a0
        /*0818*/ 	.word	0x000000ff
        /*081c*/ 	.word	0x00019c38
        /*0820*/ 	.short	0x0100
        /*0822*/ 	.byte	0x08
	.zero		1


	//   ....[5]....
        /*0824*/ 	.word	0x000002b0
        /*0828*/ 	.word	0x000000ff
        /*082c*/ 	.word	0x00019c48
        /*0830*/ 	.short	0x0100
        /*0832*/ 	.byte	0x08
	.zero		1


	//   ....[6]....
        /*0834*/ 	.word	0x000003e0
        /*0838*/ 	.word	0x000000ff
        /*083c*/ 	.word	0x00019c50
        /*0840*/ 	.short	0x0100
        /*0842*/ 	.byte	0x08
	.zero		1


	//   ....[7]....
        /*0844*/ 	.word	0x000003f0
        /*0848*/ 	.word	0x000000ff
        /*084c*/ 	.word	0x00019c60
        /*0850*/ 	.short	0x0100
        /*0852*/ 	.byte	0x08
	.zero		1


	//   ....[8]....
        /*0854*/ 	.word	0x00000400
        /*0858*/ 	.word	0x000000ff
        /*085c*/ 	.word	0x00019c58
        /*0860*/ 	.short	0x0100
        /*0862*/ 	.byte	0x08
	.zero		1


	//   ....[9]....
        /*0864*/ 	.word	0x00000410
        /*0868*/ 	.word	0x000000ff
        /*086c*/ 	.word	0x00019c68
        /*0870*/ 	.short	0x0100
        /*0872*/ 	.byte	0x08
	.zero		1


	//   ....[10]....
        /*0874*/ 	.word	0x00000500
        /*0878*/ 	.word	0x000000ff
        /*087c*/ 	.word	0x00019c70
        /*0880*/ 	.short	0x0100
        /*0882*/ 	.byte	0x06
	.zero		1


	//   ....[11]....
        /*0884*/ 	.word	0x00000510
        /*0888*/ 	.word	0x000000ff
        /*088c*/ 	.word	0x00019c80
        /*0890*/ 	.short	0x0100
        /*0892*/ 	.byte	0x06
	.zero		1


	//   ....[12]....
        /*0894*/ 	.word	0x00000520
        /*0898*/ 	.word	0x000000ff
        /*089c*/ 	.word	0x00019c78
        /*08a0*/ 	.short	0x0100
        /*08a2*/ 	.byte	0x06
	.zero		1


	//   ....[13]....
        /*08a4*/ 	.word	0x00000530
        /*08a8*/ 	.word	0x000000ff
        /*08ac*/ 	.word	0x00019c88
        /*08b0*/ 	.short	0x0100
        /*08b2*/ 	.byte	0x06
	.zero		1


	//   ....[14]....
        /*08b4*/ 	.word	0x00000660
        /*08b8*/ 	.word	0x000000ff
        /*08bc*/ 	.word	0x00019c90
        /*08c0*/ 	.short	0x0100
        /*08c2*/ 	.byte	0x08
	.zero		1


	//   ....[15]....
        /*08c4*/ 	.word	0x00000670
        /*08c8*/ 	.word	0x000000ff
        /*08cc*/ 	.word	0x00019ca0
        /*08d0*/ 	.short	0x0100
        /*08d2*/ 	.byte	0x08
	.zero		1


	//   ....[16]....
        /*08d4*/ 	.word	0x00000680
        /*08d8*/ 	.word	0x000000ff
        /*08dc*/ 	.word	0x00019c98
        /*08e0*/ 	.short	0x0100
        /*08e2*/ 	.byte	0x08
	.zero		1


	//   ....[17]....
        /*08e4*/ 	.word	0x00000690
        /*08e8*/ 	.word	0x000000ff
        /*08ec*/ 	.word	0x00019ca8
        /*08f0*/ 	.short	0x0100
        /*08f2*/ 	.byte	0x08
	.zero		1


	//   ....[18]....
        /*08f4*/ 	.word	0x000007e0
        /*08f8*/ 	.word	0x000000ff
        /*08fc*/ 	.word	0x00019cb0
        /*0900*/ 	.short	0x0100
        /*0902*/ 	.byte	0x08
	.zero		1


	//   ....[19]....
        /*0904*/ 	.word	0x000007f0
        /*0908*/ 	.word	0x000000ff
        /*090c*/ 	.word	0x00019cc0
        /*0910*/ 	.short	0x0100
        /*0912*/ 	.byte	0x08
	.zero		1


	//   ....[20]....
        /*0914*/ 	.word	0x00000800
        /*0918*/ 	.word	0x000000ff
        /*091c*/ 	.word	0x00019cb8
        /*0920*/ 	.short	0x0100
        /*0922*/ 	.byte	0x08
	.zero		1


	//   ....[21]....
        /*0924*/ 	.word	0x00000810
        /*0928*/ 	.word	0x000000ff
        /*092c*/ 	.word	0x00019cc8
        /*0930*/ 	.short	0x0100
        /*0932*/ 	.byte	0x08
	.zero		1


	//   ....[22]....
        /*0934*/ 	.word	0x00001c50
        /*0938*/ 	.word	0x000000ff
        /*093c*/ 	.word	0x00019c00
        /*0940*/ 	.short	0x010a
        /*0942*/ 	.byte	0x36
	.zero		1


	//   ....[23]....
        /*0944*/ 	.word	0x00001cd0
        /*0948*/ 	.word	0x00000004
        /*094c*/ 	.word	0x00019c30
        /*0950*/ 	.short	0x010a
        /*0952*/ 	.byte	0x3f
	.zero		1


	//   ....[24]....
        /*0954*/ 	.word	0x00001d20
        /*0958*/ 	.word	0x00000004
        /*095c*/ 	.word	0x00019c30
        /*0960*/ 	.short	0x010a
        /*0962*/ 	.byte	0x3f
	.zero		1


	//   ....[25]....
        /*0964*/ 	.word	0x00002050
        /*0968*/ 	.word	0x000000ff
        /*096c*/ 	.word	0x00000000
        /*0970*/ 	.short	0x0101
        /*0972*/ 	.byte	0x06
	.zero		1


	//   ....[26]....
        /*0974*/ 	.word	0x00003ef0
        /*0978*/ 	.word	0x000000ff
        /*097c*/ 	.word	0x00019c30
        /*0980*/ 	.short	0x010a
        /*0982*/ 	.byte	0x13
	.zero		1


	//   ....[27]....
        /*0984*/ 	.word	0x00003f30
        /*0988*/ 	.word	0x000000ff
        /*098c*/ 	.word	0x00019c30
        /*0990*/ 	.short	0x010a
        /*0992*/ 	.byte	0x13
	.zero		1


	//   ....[28]....
        /*0994*/ 	.word	0x00004090
        /*0998*/ 	.word	0x000000ff
        /*099c*/ 	.word	0x00019c50
        /*09a0*/ 	.short	0x010a
        /*09a2*/ 	.byte	0x0b
	.zero		1


	//   ....[29]....
        /*09a4*/ 	.word	0x000040d0
        /*09a8*/ 	.word	0x000000ff
        /*09ac*/ 	.word	0x00019c50
        /*09b0*/ 	.short	0x010a
        /*09b2*/ 	.byte	0x0b
	.zero		1


	//   ....[30]....
        /*09b4*/ 	.word	0x00004330
        /*09b8*/ 	.word	0x000000ff
        /*09bc*/ 	.word	0x00000000
        /*09c0*/ 	.short	0x0101
        /*09c2*/ 	.byte	0x13
	.zero		1


	//   ....[31]....
        /*09c4*/ 	.word	0x00005510
        /*09c8*/ 	.word	0x000000ff
        /*09cc*/ 	.word	0x00000000
        /*09d0*/ 	.short	0x0101
        /*09d2*/ 	.byte	0x06
	.zero		1


	//   ....[32]....
        /*09d4*/ 	.word	0x00005a50
        /*09d8*/ 	.word	0x000000ff
        /*09dc*/ 	.word	0x00019c50
        /*09e0*/ 	.short	0x010a
        /*09e2*/ 	.byte	0x05
	.zero		1


	//   ....[33]....
        /*09e4*/ 	.word	0x00005a90
        /*09e8*/ 	.word	0x000000ff
        /*09ec*/ 	.word	0x00019c50
        /*09f0*/ 	.short	0x010a
        /*09f2*/ 	.byte	0x05
	.zero		1


	//   ....[34]....
        /*09f4*/ 	.word	0x00006030
        /*09f8*/ 	.word	0x000000ff
        /*09fc*/ 	.word	0x00000000
        /*0a00*/ 	.short	0x0101
        /*0a02*/ 	.byte	0x04
	.zero		1


	//   ....[35]....
        /*0a04*/ 	.word	0x00007e80
        /*0a08*/ 	.word	0x00000000
        /*0a0c*/ 	.word	0x00000000
        /*0a10*/ 	.short	0x0101
        /*0a12*/ 	.byte	0x3f
	.zero		1


	//   ....[36]....
        /*0a14*/ 	.word	0x00008470
        /*0a18*/ 	.word	0x00000006
        /*0a1c*/ 	.word	0x00000000
        /*0a20*/ 	.short	0x0101
        /*0a22*/ 	.byte	0x3f
	.zero		1


	//   ....[37]....
        /*0a24*/ 	.word	0x0000b970
        /*0a28*/ 	.word	0x00000004
        /*0a2c*/ 	.word	0x00019c80
        /*0a30*/ 	.short	0x010a
        /*0a32*/ 	.byte	0x3f
	.zero		1


	//   ....[38]....
        /*0a34*/ 	.word	0x0000bd10
        /*0a38*/ 	.word	0x00000004
        /*0a3c*/ 	.word	0x00019c70
        /*0a40*/ 	.short	0x0107
        /*0a42*/ 	.byte	0x3f
	.zero		1


	//   ....[39]....
        /*0a44*/ 	.word	0x0000bdd0
        /*0a48*/ 	.word	0x00000004
        /*0a4c*/ 	.word	0x00019c70
        /*0a50*/ 	.short	0x0101
        /*0a52*/ 	.byte	0x3f
	.zero		1


	//   ....[40]....
        /*0a54*/ 	.word	0x0000be00
        /*0a58*/ 	.word	0x00000004
        /*0a5c*/ 	.word	0x00019c40
        /*0a60*/ 	.short	0x010a
        /*0a62*/ 	.byte	0x3f
	.zero		1


	//   ....[41]....
        /*0a64*/ 	.word	0x0000c120
        /*0a68*/ 	.word	0x00000004
        /*0a6c*/ 	.word	0x00019c30
        /*0a70*/ 	.short	0x0107
        /*0a72*/ 	.byte	0x3f
	.zero		1


	//   ....[42]....
        /*0a74*/ 	.word	0x0000c1e0
        /*0a78*/ 	.word	0x00000004
        /*0a7c*/ 	.word	0x00019c30
        /*0a80*/ 	.short	0x0101
        /*0a82*/ 	.byte	0x3f
	.zero		1


	//   ....[43]....
        /*0a84*/ 	.word	0x0000cb00
        /*0a88*/ 	.word	0x00000010
        /*0a8c*/ 	.word	0x00019c00
        /*0a90*/ 	.short	0x0107
        /*0a92*/ 	.byte	0x3f
	.zero		1


	//   ....[44]....
        /*0a94*/ 	.word	0x0000cc00
        /*0a98*/ 	.word	0x00000010
        /*0a9c*/ 	.word	0x00019c00
        /*0aa0*/ 	.short	0x0101
        /*0aa2*/ 	.byte	0x3f
	.zero		1


	//   ....[45]....
        /*0aa4*/ 	.word	0x0000cc20
        /*0aa8*/ 	.word	0x00000010
        /*0aac*/ 	.word	0x00019c20
        /*0ab0*/ 	.short	0x010a
        /*0ab2*/ 	.byte	0x3f
	.zero		1


	//   ....[46]....
        /*0ab4*/ 	.word	0x0000cfb0
        /*0ab8*/ 	.word	0x00000005
        /*0abc*/ 	.word	0x00019c80
        /*0ac0*/ 	.short	0x010a
        /*0ac2*/ 	.byte	0x3f
	.zero		1


	//   ....[47]....
        /*0ac4*/ 	.word	0x0000d2b0
        /*0ac8*/ 	.word	0x00000005
        /*0acc*/ 	.word	0x00019c70
        /*0ad0*/ 	.short	0x0107
        /*0ad2*/ 	.byte	0x3f
	.zero		1


	//   ....[48]....
        /*0ad4*/ 	.word	0x0000d370
        /*0ad8*/ 	.word	0x00000005
        /*0adc*/ 	.word	0x00019c70
        /*0ae0*/ 	.short	0x0101
        /*0ae2*/ 	.byte	0x3f
	.zero		1


	//   ....[49]....
        /*0ae4*/ 	.word	0x0000d3a0
        /*0ae8*/ 	.word	0x00000005
        /*0aec*/ 	.word	0x00019c40
        /*0af0*/ 	.short	0x010a
        /*0af2*/ 	.byte	0x3f
	.zero		1


	//   ....[50]....
        /*0af4*/ 	.word	0x0000d680
        /*0af8*/ 	.word	0x00000005
        /*0afc*/ 	.word	0x00019c30
        /*0b00*/ 	.short	0x0107
        /*0b02*/ 	.byte	0x3f
	.zero		1


	//   ....[51]....
        /*0b04*/ 	.word	0x0000d750
        /*0b08*/ 	.word	0x00000005
        /*0b0c*/ 	.word	0x00019c30
        /*0b10*/ 	.short	0x0101
        /*0b12*/ 	.byte	0x3f
	.zero		1


	//   ....[52]....
        /*0b14*/ 	.word	0x0000d7d0
        /*0b18*/ 	.word	0x00000002
        /*0b1c*/ 	.word	0x00019c70
        /*0b20*/ 	.short	0x010a
        /*0b22*/ 	.byte	0x3f
	.zero		1


	//   ....[53]....
        /*0b24*/ 	.word	0x0000d860
        /*0b28*/ 	.word	0x00000002
        /*0b2c*/ 	.word	0x00019c60
        /*0b30*/ 	.short	0x010a
        /*0b32*/ 	.byte	0x3f
	.zero		1


	//   ....[54]....
        /*0b34*/ 	.word	0x0000dcd0
        /*0b38*/ 	.word	0x00000002
        /*0b3c*/ 	.word	0x00019c50
        /*0b40*/ 	.short	0x0101
        /*0b42*/ 	.byte	0x3f
	.zero		1


	//   ....[55]....
        /*0b44*/ 	.word	0x0000dd60
        /*0b48*/ 	.word	0x00000002
        /*0b4c*/ 	.word	0x00000000
        /*0b50*/ 	.short	0x0101
        /*0b52*/ 	.byte	0x3f
	.zero		1


	//   ....[56]....
        /*0b54*/ 	.word	0x0000df30
        /*0b58*/ 	.word	0x00000000
        /*0b5c*/ 	.word	0x00019c70
        /*0b60*/ 	.short	0x010a
        /*0b62*/ 	.byte	0x3f
	.zero		1


	//   ....[57]....
        /*0b64*/ 	.word	0x0000dfb0
        /*0b68*/ 	.word	0x00000000
        /*0b6c*/ 	.word	0x00019c60
        /*0b70*/ 	.short	0x010a
        /*0b72*/ 	.byte	0x3f
	.zero		1


	//   ....[58]....
        /*0b74*/ 	.word	0x0000e430
        /*0b78*/ 	.word	0x00000000
        /*0b7c*/ 	.word	0x00019c50
        /*0b80*/ 	.short	0x0101
        /*0b82*/ 	.byte	0x3f
	.zero		1


	//   ....[59]....
        /*0b84*/ 	.word	0x0000e4f0
        /*0b88*/ 	.word	0x00000000
        /*0b8c*/ 	.word	0x00000000
        /*0b90*/ 	.short	0x0101
        /*0b92*/ 	.byte	0x3f
	.zero		1


	//   ....[60]....
        /*0b94*/ 	.word	0x0000f240
        /*0b98*/ 	.word	0x00000004
        /*0b9c*/ 	.word	0x00019c20
        /*0ba0*/ 	.short	0x010a
        /*0ba2*/ 	.byte	0x3f
	.zero		1


	//   ....[61]....
        /*0ba4*/ 	.word	0x0000f3c0
        /*0ba8*/ 	.word	0x00000005
        /*0bac*/ 	.word	0x00019c40
        /*0bb0*/ 	.short	0x010a
        /*0bb2*/ 	.byte	0x3f
	.zero		1


	//   ....[62]....
        /*0bb4*/ 	.word	0x0000f460
        /*0bb8*/ 	.word	0x00000013
        /*0bbc*/ 	.word	0x00019c40
        /*0bc0*/ 	.short	0x010a
        /*0bc2*/ 	.byte	0x3f
	.zero		1


	//   ....[63]....
        /*0bc4*/ 	.word	0x0000f4a0
        /*0bc8*/ 	.word	0x00000005
        /*0bcc*/ 	.word	0x00019c60
        /*0bd0*/ 	.short	0x010a
        /*0bd2*/ 	.byte	0x3f
	.zero		1


	//   ....[64]....
        /*0bd4*/ 	.word	0x0000f4e0
        /*0bd8*/ 	.word	0x00000013
        /*0bdc*/ 	.word	0x00019c60
        /*0be0*/ 	.short	0x010a
        /*0be2*/ 	.byte	0x3f
	.zero		1


	//   ....[65]....
        /*0be4*/ 	.word	0x0000f520
        /*0be8*/ 	.word	0x00000005
        /*0bec*/ 	.word	0x00019c80
        /*0bf0*/ 	.short	0x010a
        /*0bf2*/ 	.byte	0x3f
	.zero		1


	//   ....[66]....
        /*0bf4*/ 	.word	0x0000f560
        /*0bf8*/ 	.word	0x00000013
        /*0bfc*/ 	.word	0x00019c80
        /*0c00*/ 	.short	0x010a
        /*0c02*/ 	.byte	0x3f
	.zero		1


	//   ....[67]....
        /*0c04*/ 	.word	0x0000f5d0
        /*0c08*/ 	.word	0x00000003
        /*0c0c*/ 	.word	0x00019c00
        /*0c10*/ 	.short	0x010a
        /*0c12*/ 	.byte	0x3f
	.zero		1


	//   ....[68]....
        /*0c14*/ 	.word	0x0000f620
        /*0c18*/ 	.word	0x00000004
        /*0c1c*/ 	.word	0x00019c30
        /*0c20*/ 	.short	0x010a
        /*0c22*/ 	.byte	0x3f
	.zero		1


	//   ....[69]....
        /*0c24*/ 	.word	0x0000f680
        /*0c28*/ 	.word	0x00000003
        /*0c2c*/ 	.word	0x00019c30
        /*0c30*/ 	.short	0x010a
        /*0c32*/ 	.byte	0x3f
	.zero		1


	//   ....[70]....
        /*0c34*/ 	.word	0x0000f6e0
        /*0c38*/ 	.word	0x00000003
        /*0c3c*/ 	.word	0x00019c50
        /*0c40*/ 	.short	0x010a
        /*0c42*/ 	.byte	0x3f
	.zero		1


	//   ....[71]....
        /*0c44*/ 	.word	0x0000f740
        /*0c48*/ 	.word	0x00000007
        /*0c4c*/ 	.word	0x00019c50
        /*0c50*/ 	.short	0x010a
        /*0c52*/ 	.byte	0x3f
	.zero		1


	//   ....[72]....
        /*0c54*/ 	.word	0x0000f840
        /*0c58*/ 	.word	0x00000004
        /*0c5c*/ 	.word	0x00019c80
        /*0c60*/ 	.short	0x010a
        /*0c62*/ 	.byte	0x3f
	.zero		1


	//   ....[73]....
        /*0c64*/ 	.word	0x0000fbf0
        /*0c68*/ 	.word	0x00000004
        /*0c6c*/ 	.word	0x00019c40
        /*0c70*/ 	.short	0x010a
        /*0c72*/ 	.byte	0x3f
	.zero		1


	//   ....[74]....
        /*0c74*/ 	.word	0x00010290
        /*0c78*/ 	.word	0x00000010
        /*0c7c*/ 	.word	0x00019c20
        /*0c80*/ 	.short	0x010a
        /*0c82*/ 	.byte	0x3f
	.zero		1


	//   ....[75]....
        /*0c84*/ 	.word	0x000102e0
        /*0c88*/ 	.word	0x00000005
        /*0c8c*/ 	.word	0x00019c80
        /*0c90*/ 	.short	0x010a
        /*0c92*/ 	.byte	0x3f
	.zero		1


	//   ....[76]....
        /*0c94*/ 	.word	0x000105a0
        /*0c98*/ 	.word	0x00000005
        /*0c9c*/ 	.word	0x00019c40
        /*0ca0*/ 	.short	0x010a
        /*0ca2*/ 	.byte	0x3f
	.zero		1


	//   ....[77]....
        /*0ca4*/ 	.word	0x00010850
        /*0ca8*/ 	.word	0x00000002
        /*0cac*/ 	.word	0x00019c70
        /*0cb0*/ 	.short	0x010a
        /*0cb2*/ 	.byte	0x3f
	.zero		1


	//   ....[78]....
        /*0cb4*/ 	.word	0x000108a0
        /*0cb8*/ 	.word	0x00000002
        /*0cbc*/ 	.word	0x00019c60
        /*0cc0*/ 	.short	0x010a
        /*0cc2*/ 	.byte	0x3f
	.zero		1


	//   ....[79]....
        /*0cc4*/ 	.word	0x000108f0
        /*0cc8*/ 	.word	0x00000000
        /*0ccc*/ 	.word	0x00019c70
        /*0cd0*/ 	.short	0x010a
        /*0cd2*/ 	.byte	0x3f
	.zero		1


	//   ....[80]....
        /*0cd4*/ 	.word	0x00010940
        /*0cd8*/ 	.word	0x00000000
        /*0cdc*/ 	.word	0x00019c60
        /*0ce0*/ 	.short	0x010a
        /*0ce2*/ 	.byte	0x3f
	.zero		1


	//   ....[81]....
        /*0ce4*/ 	.word	0x00010990
        /*0ce8*/ 	.word	0x00000004
        /*0cec*/ 	.word	0x00019c20
        /*0cf0*/ 	.short	0x010a
        /*0cf2*/ 	.byte	0x3f
	.zero		1


	//   ....[82]....
        /*0cf4*/ 	.word	0x00010b30
        /*0cf8*/ 	.word	0x00000005
        /*0cfc*/ 	.word	0x00019c40
        /*0d00*/ 	.short	0x010a
        /*0d02*/ 	.byte	0x3f
	.zero		1


	//   ....[83]....
        /*0d04*/ 	.word	0x00010b80
        /*0d08*/ 	.word	0x00000013
        /*0d0c*/ 	.word	0x00019c40
        /*0d10*/ 	.short	0x010a
        /*0d12*/ 	.byte	0x3f
	.zero		1


	//   ....[84]....
        /*0d14*/ 	.word	0x00010bd0
        /*0d18*/ 	.word	0x00000005
        /*0d1c*/ 	.word	0x00019c60
        /*0d20*/ 	.short	0x010a
        /*0d22*/ 	.byte	0x3f
	.zero		1


	//   ....[85]....
        /*0d24*/ 	.word	0x00010c20
        /*0d28*/ 	.word	0x00000013
        /*0d2c*/ 	.word	0x00019c60
        /*0d30*/ 	.short	0x010a
        /*0d32*/ 	.byte	0x3f
	.zero		1


	//   ....[86]....
        /*0d34*/ 	.word	0x00010c70
        /*0d38*/ 	.word	0x00000005
        /*0d3c*/ 	.word	0x00019c80
        /*0d40*/ 	.short	0x010a
        /*0d42*/ 	.byte	0x3f
	.zero		1


	//----- nvinfo : EIATTR_NUM_MBARRIERS
	.align		4
.L_1164:
        /*0d44*/ 	.byte	0x03, 0x38
        /*0d46*/ 	.short	0x0016


	//----- nvinfo : EIATTR_EXIT_INSTR_OFFSETS
	.align		4
        /*0d48*/ 	.byte	0x04, 0x1c
        /*0d4a*/ 	.short	(.L_1166 - .L_1165)


	//   ....[0]....
.L_1165:
        /*0d4c*/ 	.word	0x00000980


	//   ....[1]....
        /*0d50*/ 	.word	0x000096b0


	//   ....[2]....
        /*0d54*/ 	.word	0x0000f5b0


	//----- nvinfo : EIATTR_MAX_THREADS
	.align		4
.L_1166:
        /*0d58*/ 	.byte	0x04, 0x05
        /*0d5a*/ 	.short	(.L_1168 - .L_1167)
.L_1167:
        /*0d5c*/ 	.word	0x00000200
        /*0d60*/ 	.word	0x00000001
        /*0d64*/ 	.word	0x00000001


	//----- nvinfo : EIATTR_CRS_STACK_SIZE
	.align		4
.L_1168:
        /*0d68*/ 	.byte	0x04, 0x1e
        /*0d6a*/ 	.short	(.L_1170 - .L_1169)
.L_1169:
        /*0d6c*/ 	.word	0x00000000


	//----- nvinfo : EIATTR_CBANK_PARAM_SIZE
	.align		4
.L_1170:
        /*0d70*/ 	.byte	0x03, 0x19
        /*0d72*/ 	.short	0x0af0


	//----- nvinfo : EIATTR_PARAM_CBANK
	.align		4
        /*0d74*/ 	.byte	0x04, 0x0a
        /*0d76*/ 	.short	(.L_1172 - .L_1171)
	.align		4
.L_1171:
        /*0d78*/ 	.word	index@(.nv.constant0._ZN7cutlass13device_kernelIN5flash11enable_sm90INS1_16FlashAttnFwdSm90INS1_25CollectiveMainloopFwdSm90ILi2EN4cute5tupleIJNS5_1CILi1EEES8_S8_EEENS6_IJNS7_ILi192EEENS7_ILi128EEENS7_ILi96EEEEEELi96ENS_12float_e4m3_tEfNS_4arch4Sm90ELb0ELb0ELb0ELb1ELb1ELb0ELb0ELb1ELb1ELb1ELb1ELb0EEENS1_21CollectiveEpilogueFwdINS6_IJSA_SC_SB_EEES9_NS_10bfloat16_tESG_Li384ELb1ELb1ELb1ELb1EEENS1_36VarlenDynamicPersistentTileSchedulerILi192ELi128ELi384ELi128ELb1ELb1ELb1ELb0ELb1ELb1EEEEEEEEEvNT_6ParamsE)
        /*0d7c*/ 	.short	0x0210
        /*0d7e*/ 	.short	0x0af0


	//----- nvinfo : EIATTR_SW_WAR
	.align		4
.L_1172:
        /*0d80*/ 	.byte	0x04, 0x36
        /*0d82*/ 	.short	(.L_1174 - .L_1173)
.L_1173:
        /*0d84*/ 	.word	0x00000008
.L_1174:


//--------------------- .nv.info._ZN7cutlass13device_kernelIN5flash11enable_sm90INS1_16FlashAttnFwdSm90INS1_25CollectiveMainloopFwdSm90ILi2EN4cute5tupleIJNS5_1CILi1EEES8_S8_EEENS6_IJNS7_ILi192EEENS7_ILi128EEENS7_ILi96EEEEEELi96ENS_12float_e4m3_tEfNS_4arch4Sm90ELb0ELb0ELb0ELb1ELb1ELb1ELb0ELb1ELb1ELb1ELb1ELb0EEENS1_21CollectiveEpilogueFwdINS6_IJSA_SC_SB_EEES9_NS_10bfloat16_tESG_Li384ELb1ELb1ELb1ELb1EEENS1_36VarlenDynamicPersistentTileSchedulerILi192ELi128ELi384ELi128ELb1ELb1ELb1ELb0ELb1ELb1EEEEEEEEEvNT_6ParamsE --------------------------
	.section	.nv.info._ZN7cutlass13device_kernelIN5flash11enable_sm90INS1_16FlashAttnFwdSm90INS1_25CollectiveMainloopFwdSm90ILi2EN4cute5tupleIJNS5_1CILi1EEES8_S8_EEENS6_IJNS7_ILi192EEENS7_ILi128EEENS7_ILi96EEEEEELi96ENS_12float_e4m3_tEfNS_4arch4Sm90ELb0ELb0ELb0ELb1ELb1ELb1ELb0ELb1ELb1ELb1ELb1ELb0EEENS1_21CollectiveEpilogueFwdINS6_IJSA_SC_SB_EEES9_NS_10bfloat16_tESG_Li384ELb1ELb1ELb1ELb1EEENS1_36VarlenDynamicPersistentTileSchedulerILi192ELi128ELi384ELi128ELb1ELb1ELb1ELb0ELb1ELb1EEEEEEEEEvNT_6ParamsE,"",@"SHT_CUDA_INFO"
	.sectionflags	@""
	.align	4


	//----- nvinfo : EIATTR_CUDA_API_VERSION
	.align		4
        /*0000*/ 	.byte	0x04, 0x37
        /*0002*/ 	.short	(.L_1176 - .L_1175)
.L_1175:
        /*0004*/ 	.word	0x00000082


	//----- nvinfo : EIATTR_KPARAM_INFO
	.align		4
.L_1176:
        /*0008*/ 	.byte	0x04, 0x17
        /*000a*/ 	.short	(.L_1178 - .L_1177)
.L_1177:
        /*000c*/ 	.word	0x00000000
        /*0010*/ 	.short	0x0000
        /*0012*/ 	.short	0x0070
        /*0014*/ 	.byte	0x00, 0xf0, 0x01, 0x2a


	//----- nvinfo : EIATTR_SPARSE_MMA_MASK
	.align		4
.L_1178:
        /*0018*/ 	.byte	0x03, 0x50
        /*001a*/ 	.short	0x0000


	//----- nvinfo : EIATTR_MAXREG_COUNT
	.align		4
        /*001c*/ 	.byte	0x03, 0x1b
        /*001e*/ 	.short	0x0080


	//----- nvinfo : EIATTR_NUM_BARRIERS
	.align		4
        /*0020*/ 	.byte	0x02, 0x4c
        /*0022*/ 	.byte	0x10
	.zero		1


	//----- nvinfo : EIATTR_EXTERNS
	.align		4
        /*0024*/ 	.byte	0x04, 0x0f
        /*0026*/ 	.short	(.L_1180 - .L_1179)


	//   ....[0]....
	.align		4
.L_1179:
        /*0028*/ 	.word	index@(__assertfail)


	//----- nvinfo : EIATTR_ANNOTATIONS
	.align		4
.L_1180:
        /*002c*/ 	.byte	0x04, 0x55
        /*002e*/ 	.short	(.L_1182 - .L_1181)


	//   ....[0]....
.L_1181:
        /* <DEDUP_REMOVED lines=110> */


	//----- nvinfo : EIATTR_MERCURY_ISA_VERSION
	.align		4
.L_1182:
        /*0700*/ 	.byte	0x03, 0x5f
        /*0702*/ 	.short	0x0101


	//----- nvinfo : EIATTR_UNUSED_LOAD_BYTE_OFFSET
	.align		4
        /*0704*/ 	.byte	0x04, 0x44
        /*0706*/ 	.short	(.L_1184 - .L_1183)


	//   ....[0]....
.L_1183:
        /*0708*/ 	.word	0x00000a50
        /*070c*/ 	.word	0x0000fff0


	//   ....[1]....
        /*0710*/ 	.word	0x00010560
        /*0714*/ 	.word	0x0000fff0


	//----- nvinfo : EIATTR_INT_WARP_WIDE_INSTR_OFFSETS
	.align		4
.L_1184:
        /*0718*/ 	.byte	0x04, 0x31
        /*071a*/ 	.short	(.L_1186 - .L_1185)


	//   ....[0]....
.L_1185:
        /*071c*/ 	.word	0x00000130


	//   ....[1]....
        /*0720*/ 	.word	0x00000170


	//   ....[2]....
        /*0724*/ 	.word	0x000001e0


	//   ....[3]....
        /*0728*/ 	.word	0x00016850


	//   ....[4]....
        /*072c*/ 	.word	0x000168e0


	//   ....[5]....
        /*0730*/ 	.word	0x00019a70


	//   ....[6]....
        /*0734*/ 	.word	0x00019b00


	//----- nvinfo : EIATTR_COOP_GROUP_MASK_REGIDS
	.align		4
.L_1186:
        /*0738*/ 	.byte	0x04, 0x29
        /*073a*/ 	.short	(.L_1188 - .L_1187)


	//   ....[0]....
.L_1187:
        /*073c*/ 	.word	0xffffffff


	//   ....[1]....
        /*0740*/ 	.word	0xffffffff


	//   ....[2]....
        /*0744*/ 	.word	0xffffffff


	//   ....[3]....
        /*0748*/ 	.word	0xffffffff


	//   ....[4]....
        /*074c*/ 	.word	0xffffffff


	//   ....[5]....
        /*0750*/ 	.word	0xffffffff


	//   ....[6]....
        /*0754*/ 	.word	0xffffffff


	//   ....[7]....
        /*0758*/ 	.word	0xffffffff


	//   ....[8]....
        /*075c*/ 	.word	0xffffffff


	//   ....[9]....
        /*0760*/ 	.word	0xffffffff


	//   ....[10]....
        /*0764*/ 	.word	0xffffffff


	//   ....[11]....
        /*0768*/ 	.word	0xffffffff


	//   ....[12]....
        /*076c*/ 	.word	0xffffffff


	//   ....[13]....
        /*0770*/ 	.word	0xffffffff


	//   ....[14]....
        /*0774*/ 	.word	0xffffffff


	//   ....[15]....
        /*0778*/ 	.word	0xffffffff


	//   ....[16]....
        /*077c*/ 	.word	0xffffffff


	//   ....[17]....
        /*0780*/ 	.word	0xffffffff


	//   ....[18]....
        /*0784*/ 	.word	0xffffffff


	//   ....[19]....
        /*0788*/ 	.word	0xffffffff


	//   ....[20]....
        /*078c*/ 	.word	0xffffffff


	//   ....[21]....
        /*0790*/ 	.word	0xffffffff


	//   ....[22]....
        /*0794*/ 	.word	0xffffffff


	//   ....[23]....
        /*0798*/ 	.word	0xffffffff


	//   ....[24]....
        /*079c*/ 	.word	0xffffffff


	//   ....[25]....
        /*07a0*/ 	.word	0xffffffff


	//   ....[26]....
        /*07a4*/ 	.word	0xffffffff


	//   ....[27]....
        /*07a8*/ 	.word	0xffffffff


	//   ....[28]....
        /*07ac*/ 	.word	0xffffffff


	//   ....[29]....
        /*07b0*/ 	.word	0xffffffff


	//   ....[30]....
        /*07b4*/ 	.word	0xffffffff


	//   ....[31]....
        /*07b8*/ 	.word	0xffffffff


	//   ....[32]....
        /*07bc*/ 	.word	0xffffffff


	//   ....[33]....
        /*07c0*/ 	.word	0xffffffff


	//   ....[34]....
        /*07c4*/ 	.word	0xffffffff


	//   ....[35]....
        /*07c8*/ 	.word	0xffffffff


	//   ....[36]....
        /*07cc*/ 	.word	0xffffffff


	//   ....[37]....
        /*07d0*/ 	.word	0xffffffff


	//   ....[38]....
        /*07d4*/ 	.word	0xffffffff


	//   ....[39]....
        /*07d8*/ 	.word	0xffffffff


	//   ....[40]....
        /*07dc*/ 	.word	0xffffffff


	//   ....[41]....
        /*07e0*/ 	.word	0xffffffff


	//   ....[42]....
        /*07e4*/ 	.word	0xffffffff


	//   ....[43]....
        /*07e8*/ 	.word	0xffffffff


	//   ....[44]....
        /*07ec*/ 	.word	0xffffffff


	//   ....[45]....
        /*07f0*/ 	.word	0xffffffff


	//   ....[46]....
        /*07f4*/ 	.word	0xffffffff


	//   ....[47]....
        /*07f8*/ 	.word	0xffffffff


	//   ....[48]....
        /*07fc*/ 	.word	0xffffffff


	//   ....[49]....
        /*0800*/ 	.word	0xffffffff


	//   ....[50]....
        /*0804*/ 	.word	0xffffffff


	//   ....[51]....
        /*0808*/ 	.word	0xffffffff


	//   ....[52]....
        /*080c*/ 	.word	0xffffffff


	//   ....[53]....
        /*0810*/ 	.word	0xffffffff


	//   ....[54]....
        /*0814*/ 	.word	0xffffffff


	//   ....[55]....
        /*0818*/ 	.word	0xffffffff


	//   ....[56]....
        /*081c*/ 	.word	0xffffffff


	//   ....[57]....
        /*0820*/ 	.word	0xffffffff


	//   ....[58]....
        /*0824*/ 	.word	0xffffffff


	//   ....[59]....
        /*0828*/ 	.word	0xffffffff


	//   ....[60]....
        /*082c*/ 	.word	0xffffffff


	//   ....[61]....
        /*0830*/ 	.word	0xffffffff


	//   ....[62]....
        /*0834*/ 	.word	0xffffffff


	//   ....[63]....
        /*0838*/ 	.word	0xffffffff


	//   ....[64]....
        /*083c*/ 	.word	0xffffffff


	//   ....[65]....
        /*0840*/ 	.word	0xffffffff


	//   ....[66]....
        /*0844*/ 	.word	0xffffffff


	//   ....[67]....
        /*0848*/ 	.word	0xffffffff


	//   ....[68]....
        /*084c*/ 	.word	0xffffffff


	//   ....[69]....
        /*0850*/ 	.word	0xffffffff


	//   ....[70]....
        /*0854*/ 	.word	0xffffffff


	//   ....[71]....
        /*0858*/ 	.word	0xffffffff


	//   ....[72]....
        /*085c*/ 	.word	0xffffffff


	//   ....[73]....
        /*0860*/ 	.word	0xffffffff


	//   ....[74]....
        /*0864*/ 	.word	0xffffffff


	//   ....[75]....
        /*0868*/ 	.word	0xffffffff


	//   ....[76]....
        /*086c*/ 	.word	0xffffffff


	//   ....[77]....
        /*0870*/ 	.word	0xffffffff


	//   ....[78]....
        /*0874*/ 	.word	0xffffffff


	//   ....[79]....
        /*0878*/ 	.word	0xffffffff


	//   ....[80]....
        /*087c*/ 	.word	0xffffffff


	//   ....[81]....
        /*0880*/ 	.word	0xffffffff


	//   ....[82]....
        /*0884*/ 	.word	0xffffffff


	//   ....[83]....
        /*0888*/ 	.word	0xffffffff


	//   ....[84]....
        /*088c*/ 	.word	0xffffffff


	//   ....[85]....
        /*0890*/ 	.word	0xffffffff


	//   ....[86]....
        /*0894*/ 	.word	0xffffffff


	//   ....[87]....
        /*0898*/ 	.word	0xffffffff


	//   ....[88]....
        /*089c*/ 	.word	0xffffffff


	//   ....[89]....
        /*08a0*/ 	.word	0xffffffff


	//   ....[90]....
        /*08a4*/ 	.word	0xffffffff


	//   ....[91]....
        /*08a8*/ 	.word	0xffffffff


	//   ....[92]....
        /*08ac*/ 	.word	0xffffffff


	//   ....[93]....
        /*08b0*/ 	.word	0xffffffff


	//   ....[94]....
        /*08b4*/ 	.word	0xffffffff


	//   ....[95]....
        /*08b8*/ 	.word	0xffffffff


	//   ....[96]....
        /*08bc*/ 	.word	0xffffffff


	//   ....[97]....
        /*08c0*/ 	.word	0xffffffff


	//   ....[98]....
        /*08c4*/ 	.word	0xffffffff


	//   ....[99]....
        /*08c8*/ 	.word	0xffffffff


	//   ....[100]....
        /*08cc*/ 	.word	0xffffffff


	//   ....[101]....
        /*08d0*/ 	.word	0xffffffff


	//   ....[102]....
        /*08d4*/ 	.word	0xffffffff


	//   ....[103]....
        /*08d8*/ 	.word	0xffffffff


	//   ....[104]....
        /*08dc*/ 	.word	0xffffffff


	//   ....[105]....
        /*08e0*/ 	.word	0xffffffff


	//   ....[106]....
        /*08e4*/ 	.word	0xffffffff


	//   ....[107]....
        /*08e8*/ 	.word	0xffffffff


	//   ....[108]....
        /*08ec*/ 	.word	0xffffffff


	//   ....[109]....
        /*08f0*/ 	.word	0xffffffff


	//   ....[110]....
        /*08f4*/ 	.word	0xffffffff


	//   ....[111]....
        /*08f8*/ 	.word	0xffffffff


	//   ....[112]....
        /*08fc*/ 	.word	0xffffffff


	//   ....[113]....
        /*0900*/ 	.word	0xffffffff


	//   ....[114]....
        /*0904*/ 	.word	0xffffffff


	//   ....[115]....
        /*0908*/ 	.word	0xffffffff


	//   ....[116]....
        /*090c*/ 	.word	0xffffffff


	//   ....[117]....
        /*0910*/ 	.word	0xffffffff


	//   ....[118]....
        /*0914*/ 	.word	0xffffffff


	//   ....[119]....
        /*0918*/ 	.word	0xffffffff


	//   ....[120]....
        /*091c*/ 	.word	0xffffffff


	//   ....[121]....
        /*0920*/ 	.word	0xffffffff


	//   ....[122]....
        /*0924*/ 	.word	0xffffffff


	//   ....[123]....
        /*0928*/ 	.word	0xffffffff


	//   ....[124]....
        /*092c*/ 	.word	0xffffffff


	//   ....[125]....
        /*0930*/ 	.word	0xffffffff


	//   ....[126]....
        /*0934*/ 	.word	0xffffffff


	//   ....[127]....
        /*0938*/ 	.word	0xffffffff


	//   ....[128]....
        /*093c*/ 	.word	0xffffffff


	//   ....[129]....
        /*0940*/ 	.word	0xffffffff


	//   ....[130]....
        /*0944*/ 	.word	0xffffffff


	//   ....[131]....
        /*0948*/ 	.word	0xffffffff


	//   ....[132]....
        /*094c*/ 	.word	0xffffffff


	//   ....[133]....
        /*0950*/ 	.word	0xffffffff


	//   ....[134]....
        /*0954*/ 	.word	0xffffffff


	//   ....[135]....
        /*0958*/ 	.word	0xffffffff


	//   ....[136]....
        /*095c*/ 	.word	0xffffffff


	//   ....[137]....
        /*0960*/ 	.word	0xffffffff


	//   ....[138]....
        /*0964*/ 	.word	0xffffffff


	//   ....[139]....
        /*0968*/ 	.word	0xffffffff


	//   ....[140]....
        /*096c*/ 	.word	0xffffffff


	//   ....[141]....
        /*0970*/ 	.word	0xffffffff


	//   ....[142]....
        /*0974*/ 	.word	0xffffffff


	//   ....[143]....
        /*0978*/ 	.word	0xffffffff


	//   ....[144]....
        /*097c*/ 	.word	0xffffffff


	//   ....[145]....
        /*0980*/ 	.word	0xffffffff


	//   ....[146]....
        /*0984*/ 	.word	0xffffffff


	//   ....[147]....
        /*0988*/ 	.word	0xffffffff


	//   ....[148]....
        /*098c*/ 	.word	0xffffffff


	//   ....[149]....
        /*0990*/ 	.word	0xffffffff


	//   ....[150]....
        /*0994*/ 	.word	0xffffffff


	//   ....[151]....
        /*0998*/ 	.word	0xffffffff


	//   ....[152]....
        /*099c*/ 	.word	0xffffffff


	//   ....[153]....
        /*09a0*/ 	.word	0xffffffff


	//   ....[154]....
        /*09a4*/ 	.word	0xffffffff


	//   ....[155]....
        /*09a8*/ 	.word	0xffffffff


	//   ....[156]....
        /*09ac*/ 	.word	0xffffffff


	//   ....[157]....
        /*09b0*/ 	.word	0xffffffff


	//   ....[158]....
        /*09b4*/ 	.word	0xffffffff


	//   ....[159]....
        /*09b8*/ 	.word	0x0500000f


	//   ....[160]....
        /*09bc*/ 	.word	0x0500000f


	//   ....[161]....
        /*09c0*/ 	.word	0x0500000f


	//   ....[162]....
        /*09c4*/ 	.word	0x0500000f


	//   ....[163]....
        /*09c8*/ 	.word	0x0500000f


	//   ....[164]....
        /*09cc*/ 	.word	0x0500000f


	//   ....[165]....
        /*09d0*/ 	.word	0x0500000f


	//   ....[166]....
        /*09d4*/ 	.word	0x0500000f


	//   ....[167]....
        /*09d8*/ 	.word	0x0500000f


	//   ....[168]....
        /*09dc*/ 	.word	0x0500000f


	//   ....[169]....
        /*09e0*/ 	.word	0x0500000f


	//   ....[170]....
        /*09e4*/ 	.word	0x0500000f


	//   ....[171]....
        /*09e8*/ 	.word	0x0500000f


	//   ....[172]....
        /*09ec*/ 	.word	0x0500000f


	//   ....[173]....
        /*09f0*/ 	.word	0x0500000f


	//   ....[174]....
        /*09f4*/ 	.word	0x0500000f


	//   ....[175]....
        /*09f8*/ 	.word	0x0500000f


	//   ....[176]....
        /*09fc*/ 	.word	0x0500000f


	//   ....[177]....
        /*0a00*/ 	.word	0x0500000f


	//   ....[178]....
        /*0a04*/ 	.word	0x0500000f


	//   ....[179]....
        /*0a08*/ 	.word	0x0500000f


	//   ....[180]....
        /*0a0c*/ 	.word	0x0500000f


	//   ....[181]....
        /*0a10*/ 	.word	0x0500000f


	//   ....[182]....
        /*0a14*/ 	.word	0x0500000f


	//   ....[183]....
        /*0a18*/ 	.word	0x0500000f


	//   ....[184]....
        /*0a1c*/ 	.word	0x0500000f


	//   ....[185]....
        /*0a20*/ 	.word	0x0500000f


	//   ....[186]....
        /*0a24*/ 	.word	0x0500000f


	//   ....[187]....
        /*0a28*/ 	.word	0x0500000f


	//   ....[188]....
        /*0a2c*/ 	.word	0x0500000f


	//   ....[189]....
        /*0a30*/ 	.word	0x0500000f


	//   ....[190]....
        /*0a34*/ 	.word	0x0500000f


	//   ....[191]....
        /*0a38*/ 	.word	0x0500000f


	//   ....[192]....
        /*0a3c*/ 	.word	0x0500000f


	//   ....[193]....
        /*0a40*/ 	.word	0x0500000f


	//   ....[194]....
        /*0a44*/ 	.word	0x0500000f


	//   ....[195]....
        /*0a48*/ 	.word	0x0500000f


	//   ....[196]....
        /*0a4c*/ 	.word	0x0500000f


	//   ....[197]....
        /*0a50*/ 	.word	0x0500000f


	//   ....[198]....
        /*0a54*/ 	.word	0x0500000f


	//   ....[199]....
        /*0a58*/ 	.word	0x0500000f


	//   ....[200]....
        /*0a5c*/ 	.word	0x0500000f


	//   ....[201]....
        /*0a60*/ 	.word	0x0500000f


	//   ....[202]....
        /*0a64*/ 	.word	0x0500000f


	//   ....[203]....
        /*0a68*/ 	.word	0x0500000f


	//   ....[204]....
        /*0a6c*/ 	.word	0x0500000f


	//   ....[205]....
        /*0a70*/ 	.word	0x0500000f


	//   ....[206]....
        /*0a74*/ 	.word	0x0500000f


	//   ....[207]....
        /*0a78*/ 	.word	0x0500000f


	//   ....[208]....
        /*0a7c*/ 	.word	0x0500000f


	//   ....[209]....
        /*0a80*/ 	.word	0x0500000f


	//   ....[210]....
        /*0a84*/ 	.word	0x0500000f


	//   ....[211]....
        /*0a88*/ 	.word	0x0500000f


	//   ....[212]....
        /*0a8c*/ 	.word	0x0500000f


	//   ....[213]....
        /*0a90*/ 	.word	0x0500000f


	//   ....[214]....
        /*0a94*/ 	.word	0x0500000f


	//   ....[215]....
        /*0a98*/ 	.word	0x0500000f


	//----- nvinfo : EIATTR_COOP_GROUP_INSTR_OFFSETS
	.align		4
.L_1188:
        /*0a9c*/ 	.byte	0x04, 0x28
        /*0a9e*/ 	.short	(.L_1190 - .L_1189)


	//   ....[0]....
.L_1189:
        /*0aa0*/ 	.word	0x00000070


	//   ....[1]....
        /*0aa4*/ 	.word	0x00000140


	//   ....[2]....
        /*0aa8*/ 	.word	0x00000190


	//   ....[3]....
        /*0aac*/ 	.word	0x000003c0


	//   ....[4]....
        /*0ab0*/ 	.word	0x00000520


	//   ....[5]....
        /*0ab4*/ 	.word	0x00000640


	//   ....[6]....
        /*0ab8*/ 	.word	0x000007a0


	//   ....[7]....
        /*0abc*/ 	.word	0x00002c80


	//   ....[8]....
        /*0ac0*/ 	.word	0x00002c90


	//   ....[9]....
        /*0ac4*/ 	.word	0x00004640


	//   ....[10]....
        /*0ac8*/ 	.word	0x00004650


	//   ....[11]....
        /*0acc*/ 	.word	0x00006830


	//   ....[12]....
        /*0ad0*/ 	.word	0x00006840


	//   ....[13]....
        /*0ad4*/ 	.word	0x00006c00


	//   ....[14]....
        /*0ad8*/ 	.word	0x00006c10


	//   ....[15]....
        /*0adc*/ 	.word	0x000075e0


	//   ....[16]....
        /*0ae0*/ 	.word	0x00007b40


	//   ....[17]....
        /*0ae4*/ 	.word	0x00007b50


	//   ....[18]....
        /*0ae8*/ 	.word	0x00007b60


	//   ....[19]....
        /*0aec*/ 	.word	0x00007b70


	//   ....[20]....
        /*0af0*/ 	.word	0x00009680


	//   ....[21]....
        /*0af4*/ 	.word	0x00009690


	//   ....[22]....
        /*0af8*/ 	.word	0x000096a0


	//   ....[23]....
        /*0afc*/ 	.word	0x000096b0


	//   ....[24]....
        /*0b00*/ 	.word	0x0000c5e0


	//   ....[25]....
        /*0b04*/ 	.word	0x0000c620


	//   ....[26]....
        /*0b08*/ 	.word	0x0000ca60


	//   ....[27]....
        /*0b0c*/ 	.word	0x0000ca80


	//   ....[28]....
        /*0b10*/ 	.word	0x0000e520


	//   ....[29]....
        /*0b14*/ 	.word	0x0000e540


	//   ....[30]....
        /*0b18*/ 	.word	0x0000ea60


	//   ....[31]....
        /*0b1c*/ 	.word	0x0000eac0


	//   ....[32]....
        /*0b20*/ 	.word	0x0000fdd0


	//   ....[33]....
        /*0b24*/ 	.word	0x0000fde0


	//   ....[34]....
        /*0b28*/ 	.word	0x0000ff30


	//   ....[35]....
        /*0b2c*/ 	.word	0x0000ff40


	//   ....[36]....
        /*0b30*/ 	.word	0x00010be0


	//   ....[37]....
        /*0b34*/ 	.word	0x00010c90


	//   ....[38]....
        /*0b38*/ 	.word	0x00010cc0


	//   ....[39]....
        /*0b3c*/ 	.word	0x00010ce0


	//   ....[40]....
        /*0b40*/ 	.word	0x00010d00


	//   ....[41]....
        /*0b44*/ 	.word	0x00010d20


	//   ....[42]....
        /*0b48*/ 	.word	0x00010d30


	//   ....[43]....
        /*0b4c*/ 	.word	0x00010d40


	//   ....[44]....
        /*0b50*/ 	.word	0x00010d50


	//   ....[45]....
        /*0b54*/ 	.word	0x00010d60


	//   ....[46]....
        /*0b58*/ 	.word	0x00010d70


	//   ....[47]....
        /*0b5c*/ 	.word	0x00010d80


	//   ....[48]....
        /*0b60*/ 	.word	0x00010d90


	//   ....[49]....
        /*0b64*/ 	.word	0x00010da0


	//   ....[50]....
        /*0b68*/ 	.word	0x00010db0


	//   ....[51]....
        /*0b6c*/ 	.word	0x00010dc0


	//   ....[52]....
        /*0b70*/ 	.word	0x00010dd0


	//   ....[53]....
        /*0b74*/ 	.word	0x00010de0


	//   ....[54]....
        /*0b78*/ 	.word	0x00010df0


	//   ....[55]....
        /*0b7c*/ 	.word	0x00010e00


	//   ....[56]....
        /*0b80*/ 	.word	0x00010e10


	//   ....[57]....
        /*0b84*/ 	.word	0x00010e20


	//   ....[58]....
        /*0b88*/ 	.word	0x00010e30


	//   ....[59]....
        /*0b8c*/ 	.word	0x00010e40


	//   ....[60]....
        /*0b90*/ 	.word	0x00010e50


	//   ....[61]....
        /*0b94*/ 	.word	0x00010e60


	//   ....[62]....
        /*0b98*/ 	.word	0x00010e70


	//   ....[63]....
        /*0b9c*/ 	.word	0x00010e80


	//   ....[64]....
        /*0ba0*/ 	.word	0x00010e90


	//   ....[65]....
        /*0ba4*/ 	.word	0x00010ea0


	//   ....[66]....
        /*0ba8*/ 	.word	0x00010eb0


	//   ....[67]....
        /*0bac*/ 	.word	0x00010ec0


	//   ....[68]....
        /*0bb0*/ 	.word	0x00010ed0


	//   ....[69]....
        /*0bb4*/ 	.word	0x00010ee0


	//   ....[70]....
        /*0bb8*/ 	.word	0x00010ef0


	//   ....[71]....
        /*0bbc*/ 	.word	0x00010f00


	//   ....[72]....
        /*0bc0*/ 	.word	0x00010f10


	//   ....[73]....
        /*0bc4*/ 	.word	0x00010f20


	//   ....[74]....
        /*0bc8*/ 	.word	0x00010f30


	//   ....[75]....
        /*0bcc*/ 	.word	0x00010f40


	//   ....[76]....
        /*0bd0*/ 	.word	0x00010f50


	//   ....[77]....
        /*0bd4*/ 	.word	0x00010f60


	//   ....[78]....
        /*0bd8*/ 	.word	0x00010f70


	//   ....[79]....
        /*0bdc*/ 	.word	0x00010f80


	//   ....[80]....
        /*0be0*/ 	.word	0x00010f90


	//   ....[81]....
        /*0be4*/ 	.word	0x00010fa0


	//   ....[82]....
        /*0be8*/ 	.word	0x00010fb0


	//   ....[83]....
        /*0bec*/ 	.word	0x00010fc0


	//   ....[84]....
        /*0bf0*/ 	.word	0x00011900


	//   ....[85]....
        /*0bf4*/ 	.word	0x00011910


	//   ....[86]....
        /*0bf8*/ 	.word	0x00011920


	//   ....[87]....
        /*0bfc*/ 	.word	0x00011960


	//   ....[88]....
        /*0c00*/ 	.word	0x00012050


	//   ....[89]....
        /*0c04*/ 	.word	0x00012070


	//   ....[90]....
        /*0c08*/ 	.word	0x00012170


	//   ....[91]....
        /*0c0c*/ 	.word	0x00012190


	//   ....[92]....
        /*0c10*/ 	.word	0x00012630


	//   ....[93]....
        /*0c14*/ 	.word	0x00012660


	//   ....[94]....
        /*0c18*/ 	.word	0x00012a10


	//   ....[95]....
        /*0c1c*/ 	.word	0x00012a20


	//   ....[96]....
        /*0c20*/ 	.word	0x00013660


	//   ....[97]....
        /*0c24*/ 	.word	0x00013670


	//   ....[98]....
        /*0c28*/ 	.word	0x00013770


	//   ....[99]....
        /*0c2c*/ 	.word	0x00013790


	//   ....[100]....
        /*0c30*/ 	.word	0x00013900


	//   ....[101]....
        /*0c34*/ 	.word	0x00013b10


	//   ....[102]....
        /*0c38*/ 	.word	0x00013b40


	//   ....[103]....
        /*0c3c*/ 	.word	0x00013b70


	//   ....[104]....
        /*0c40*/ 	.word	0x00013ba0


	//   ....[105]....
        /*0c44*/ 	.word	0x00013bd0


	//   ....[106]....
        /*0c48*/ 	.word	0x00013c00


	//   ....[107]....
        /*0c4c*/ 	.word	0x00013d90


	//   ....[108]....
        /*0c50*/ 	.word	0x00013dc0


	//   ....[109]....
        /*0c54*/ 	.word	0x00013df0


	//   ....[110]....
        /*0c58*/ 	.word	0x00013e20


	//   ....[111]....
        /*0c5c*/ 	.word	0x00013e50


	//   ....[112]....
        /*0c60*/ 	.word	0x00013e80


	//   ....[113]....
        /*0c64*/ 	.word	0x00013f10


	//   ....[114]....
        /*0c68*/ 	.word	0x00013f40


	//   ....[115]....
        /*0c6c*/ 	.word	0x00013f50


	//   ....[116]....
        /*0c70*/ 	.word	0x00013ff0


	//   ....[117]....
        /*0c74*/ 	.word	0x00015160


	//   ....[118]....
        /*0c78*/ 	.word	0x000174f0


	//   ....[119]....
        /*0c7c*/ 	.word	0x00017500


	//   ....[120]....
        /*0c80*/ 	.word	0x00017510


	//   ....[121]....
        /*0c84*/ 	.word	0x00017630


	//   ....[122]....
        /*0c88*/ 	.word	0x00017a50


	//   ....[123]....
        /*0c8c*/ 	.word	0x00017a60


	//   ....[124]....
        /*0c90*/ 	.word	0x00017a70


	//   ....[125]....
        /*0c94*/ 	.word	0x00017a80


	//   ....[126]....
        /*0c98*/ 	.word	0x00018410


	//   ....[127]....
        /*0c9c*/ 	.word	0x00018440


	//   ....[128]....
        /*0ca0*/ 	.word	0x00018460


	//   ....[129]....
        /*0ca4*/ 	.word	0x00018470


	//   ....[130]....
        /*0ca8*/ 	.word	0x00018570


	//   ....[131]....
        /*0cac*/ 	.word	0x00018580


	//   ....[132]....
        /*0cb0*/ 	.word	0x00018d50


	//   ....[133]....
        /*0cb4*/ 	.word	0x00018d70


	//   ....[134]....
        /*0cb8*/ 	.word	0x00018d90


	//   ....[135]....
        /*0cbc*/ 	.word	0x00018df0


	//   ....[136]....
        /*0cc0*/ 	.word	0x000191c0


	//   ....[137]....
        /*0cc4*/ 	.word	0x000191d0


	//   ....[138]....
        /*0cc8*/ 	.word	0x000191e0


	//   ....[139]....
        /*0ccc*/ 	.word	0x00019240


	//   ....[140]....
        /*0cd0*/ 	.word	0x0001a350


	//   ....[141]....
        /*0cd4*/ 	.word	0x0001a380


	//   ....[142]....
        /*0cd8*/ 	.word	0x0001a3e0


	//   ....[143]....
        /*0cdc*/ 	.word	0x0001a410


	//   ....[144]....
        /*0ce0*/ 	.word	0x0001a440


	//   ....[145]....
        /*0ce4*/ 	.word	0x0001a470


	//   ....[146]....
        /*0ce8*/ 	.word	0x0001a4a0


	//   ....[147]....
        /*0cec*/ 	.word	0x0001a4d0


	//   ....[148]....
        /*0cf0*/ 	.word	0x0001a670


	//   ....[149]....
        /*0cf4*/ 	.word	0x0001a6a0


	//   ....[150]....
        /*0cf8*/ 	.word	0x0001a6d0


	//   ....[151]....
        /*0cfc*/ 	.word	0x0001a700


	//   ....[152]....
        /*0d00*/ 	.word	0x0001a730


	//   ....[153]....
        /*0d04*/ 	.word	0x0001a760


	//   ....[154]....
        /*0d08*/ 	.word	0x0001a820


	//   ....[155]....
        /*0d0c*/ 	.word	0x0001a840


	//   ....[156]....
        /*0d10*/ 	.word	0x0001a850


	//   ....[157]....
        /*0d14*/ 	.word	0x0001a8b0


	//   ....[158]....
        /*0d18*/ 	.word	0x0001af00


	//   ....[159]....
        /*0d1c*/ 	.word	0x0001b2a0


	//   ....[160]....
        /*0d20*/ 	.word	0x0001b330


	//   ....[161]....
        /*0d24*/ 	.word	0x0001b410


	//   ....[162]....
        /*0d28*/ 	.word	0x0001b4a0


	//   ....[163]....
        /*0d2c*/ 	.word	0x0001b580


	//   ....[164]....
        /*0d30*/ 	.word	0x0001b610


	//   ....[165]....
        /*0d34*/ 	.word	0x0001b6f0


	//   ....[166]....
        /*0d38*/ 	.word	0x0001b780


	//   ....[167]....
        /*0d3c*/ 	.word	0x0001b7d0


	//   ....[168]....
        /*0d40*/ 	.word	0x0001b820


	//   ....[169]....
        /*0d44*/ 	.word	0x0001b910


	//   ....[170]....
        /*0d48*/ 	.word	0x0001b9a0


	//   ....[171]....
        /*0d4c*/ 	.word	0x0001b9f0


	//   ....[172]....
        /*0d50*/ 	.word	0x0001ba40


	//   ....[173]....
        /*0d54*/ 	.word	0x0001bca0


	//   ....[174]....
        /*0d58*/ 	.word	0x0001bf80


	//   ....[175]....
        /*0d5c*/ 	.word	0x0001c080


	//   ....[176]....
        /*0d60*/ 	.word	0x0001c120


	//   ....[177]....
        /*0d64*/ 	.word	0x0001c2d0


	//   ....[178]....
        /*0d68*/ 	.word	0x0001c370


	//   ....[179]....
        /*0d6c*/ 	.word	0x0001c470


	//   ....[180]....
        /*0d70*/ 	.word	0x0001c500


	//   ....[181]....
        /*0d74*/ 	.word	0x0001c560


	//   ....[182]....
        /*0d78*/ 	.word	0x0001c600


	//   ....[183]....
        /*0d7c*/ 	.word	0x0001c710


	//   ....[184]....
        /*0d80*/ 	.word	0x0001c770


	//   ....[185]....
        /*0d84*/ 	.word	0x0001c7d0


	//   ....[186]....
        /*0d88*/ 	.word	0x0001c870


	//   ....[187]....
        /*0d8c*/ 	.word	0x0001c940


	//   ....[188]....
        /*0d90*/ 	.word	0x0001ca20


	//   ....[189]....
        /*0d94*/ 	.word	0x0001cb60


	//   ....[190]....
        /*0d98*/ 	.word	0x0001cc10


	//   ....[191]....
        /*0d9c*/ 	.word	0x0001ccc0


	//   ....[192]....
        /*0da0*/ 	.word	0x0001cd70


	//   ....[193]....
        /*0da4*/ 	.word	0x0001ce60


	//   ....[194]....
        /*0da8*/ 	.word	0x0001cef0


	//   ....[195]....
        /*0dac*/ 	.word	0x0001cf50


	//   ....[196]....
        /*0db0*/ 	.word	0x0001d020


	//   ....[197]....
        /*0db4*/ 	.word	0x0001d200


	//   ....[198]....
        /*0db8*/ 	.word	0x0001d2a0


	//   ....[199]....
        /*0dbc*/ 	.word	0x0001d420


	//   ....[200]....
        /*0dc0*/ 	.word	0x0001d4a0


	//   ....[201]....
        /*0dc4*/ 	.word	0x0001d520


	//   ....[202]....
        /*0dc8*/ 	.word	0x0001d5a0


	//   ....[203]....
        /*0dcc*/ 	.word	0x0001d620


	//   ....[204]....
        /*0dd0*/ 	.word	0x0001d6b0


	//   ....[205]....
        /*0dd4*/ 	.word	0x0001d750


	//   ....[206]....
        /*0dd8*/ 	.word	0x0001d800


	//   ....[207]....
        /*0ddc*/ 	.word	0x0001d880


	//   ....[208]....
        /*0de0*/ 	.word	0x0001d900


	//   ....[209]....
        /*0de4*/ 	.word	0x0001d980


	//   ....[210]....
        /*0de8*/ 	.word	0x0001da10


	//   ....[211]....
        /*0dec*/ 	.word	0x0001da90


	//   ....[212]....
        /*0df0*/ 	.word	0x0001db30


	//   ....[213]....
        /*0df4*/ 	.word	0x0001db80


	//   ....[214]....
        /*0df8*/ 	.word	0x0001dc10


	//   ....[215]....
        /*0dfc*/ 	.word	0x0001dd40


	//----- nvinfo : EIATTR_REG_RECONFIG
	.align		4
.L_1190:
        /*0e00*/ 	.byte	0x01, 0x54
	.zero		2


	//----- nvinfo : EIATTR_SYSCALL_OFFSETS
	.align		4
        /*0e04*/ 	.byte	0x04, 0x46
        /*0e06*/ 	.short	(.L_1192 - .L_1191)


	//   ....[0]....
.L_1191:
        /*0e08*/ 	.word	0x00001da0


	//   ....[1]....
        /*0e0c*/ 	.word	0x00001ef0


	//   ....[2]....
        /*0e10*/ 	.word	0x00007750


	//   ....[3]....
        /*0e14*/ 	.word	0x00007a90


	//   ....[4]....
        /*0e18*/ 	.word	0x00016a40


	//   ....[5]....
        /*0e1c*/ 	.word	0x00016bd0


	//   ....[6]....
        /*0e20*/ 	.word	0x00016d20


	//   ....[7]....
        /*0e24*/ 	.word	0x00016e70


	//   ....[8]....
        /*0e28*/ 	.word	0x00017ef0


	//----- nvinfo : EIATTR_MBARRIER_INSTR_OFFSETS
	.align		4
.L_1192:
        /*0e2c*/ 	.byte	0x04, 0x39
        /*0e2e*/ 	.short	(.L_1194 - .L_1193)


	//   ....[0]....
.L_1193:
        /*0e30*/ 	.word	0x00000270
        /*0e34*/ 	.word	0x000000ff
        /*0e38*/ 	.word	0x00019c00
        /*0e3c*/ 	.short	0x0100
        /*0e3e*/ 	.byte	0x08
	.zero		1


	//   ....[1]....
        /*0e40*/ 	.word	0x00000280
        /*0e44*/ 	.word	0x000000ff
        /*0e48*/ 	.word	0x00019c20
        /*0e4c*/ 	.short	0x0100
        /*0e4e*/ 	.byte	0x08
	.zero		1


	//   ....[2]....
        /*0e50*/ 	.word	0x00000370
        /*0e54*/ 	.word	0x000000ff
        /*0e58*/ 	.word	0x00019c30
        /*0e5c*/ 	.short	0x0100
        /*0e5e*/ 	.byte	0x08
	.zero		1


	//   ....[3]....
        /*0e60*/ 	.word	0x00000380
        /*0e64*/ 	.word	0x000000ff
        /*0e68*/ 	.word	0x00019c40
        /*0e6c*/ 	.short	0x0100
        /*0e6e*/ 	.byte	0x08
	.zero		1


	//   ....[4]....
        /*0e70*/ 	.word	0x00000390
        /*0e74*/ 	.word	0x000000ff
        /*0e78*/ 	.word	0x00019c38
        /*0e7c*/ 	.short	0x0100
        /*0e7e*/ 	.byte	0x08
	.zero		1


	//   ....[5]....
        /*0e80*/ 	.word	0x000003a0
        /*0e84*/ 	.word	0x000000ff
        /*0e88*/ 	.word	0x00019c48
        /*0e8c*/ 	.short	0x0100
        /*0e8e*/ 	.byte	0x08
	.zero		1


	//   ....[6]....
        /*0e90*/ 	.word	0x000004d0
        /*0e94*/ 	.word	0x000000ff
        /*0e98*/ 	.word	0x00019c50
        /*0e9c*/ 	.short	0x0100
        /*0e9e*/ 	.byte	0x08
	.zero		1


	//   ....[7]....
        /*0ea0*/ 	.word	0x000004e0
        /*0ea4*/ 	.word	0x000000ff
        /*0ea8*/ 	.word	0x00019c60
        /*0eac*/ 	.short	0x0100
        /*0eae*/ 	.byte	0x08
	.zero		1


	//   ....[8]....
        /*0eb0*/ 	.word	0x000004f0
        /*0eb4*/ 	.word	0x000000ff
        /*0eb8*/ 	.word	0x00019c58
        /*0ebc*/ 	.short	0x0100
        /*0ebe*/ 	.byte	0x08
	.zero		1


	//   ....[9]....
        /*0ec0*/ 	.word	0x00000500
        /*0ec4*/ 	.word	0x000000ff
        /*0ec8*/ 	.word	0x00019c68
        /*0ecc*/ 	.short	0x0100
        /*0ece*/ 	.byte	0x08
	.zero		1


	//   ....[10]....
        /*0ed0*/ 	.word	0x000005f0
        /*0ed4*/ 	.word	0x000000ff
        /*0ed8*/ 	.word	0x00019c70
        /*0edc*/ 	.short	0x0100
        /*0ede*/ 	.byte	0x06
	.zero		1


	//   ....[11]....
        /*0ee0*/ 	.word	0x00000600
        /*0ee4*/ 	.word	0x000000ff
        /*0ee8*/ 	.word	0x00019c80
        /*0eec*/ 	.short	0x0100
        /*0eee*/ 	.byte	0x06
	.zero		1


	//   ....[12]....
        /*0ef0*/ 	.word	0x00000610
        /*0ef4*/ 	.word	0x000000ff
        /*0ef8*/ 	.word	0x00019c78
        /*0efc*/ 	.short	0x0100
        /*0efe*/ 	.byte	0x06
	.zero		1


	//   ....[13]....
        /*0f00*/ 	.word	0x00000620
        /*0f04*/ 	.word	0x000000ff
        /*0f08*/ 	.word	0x00019c88
        /*0f0c*/ 	.short	0x0100
        /*0f0e*/ 	.byte	0x06
	.zero		1


	//   ....[14]....
        /*0f10*/ 	.word	0x00000750
        /*0f14*/ 	.word	0x000000ff
        /*0f18*/ 	.word	0x00019c90
        /*0f1c*/ 	.short	0x0100
        /*0f1e*/ 	.byte	0x08
	.zero		1


	//   ....[15]....
        /*0f20*/ 	.word	0x00000760
        /*0f24*/ 	.word	0x000000ff
        /*0f28*/ 	.word	0x00019ca0
        /*0f2c*/ 	.short	0x0100
        /*0f2e*/ 	.byte	0x08
	.zero		1


	//   ....[16]....
        /*0f30*/ 	.word	0x00000770
        /*0f34*/ 	.word	0x000000ff
        /*0f38*/ 	.word	0x00019c98
        /*0f3c*/ 	.short	0x0100
        /*0f3e*/ 	.byte	0x08
	.zero		1


	//   ....[17]....
        /*0f40*/ 	.word	0x00000780
        /*0f44*/ 	.word	0x000000ff
        /*0f48*/ 	.word	0x00019ca8
        /*0f4c*/ 	.short	0x0100
        /*0f4e*/ 	.byte	0x08
	.zero		1


	//   ....[18]....
        /*0f50*/ 	.word	0x000008c0
        /*0f54*/ 	.word	0x000000ff
        /*0f58*/ 	.word	0x00019cb0
        /*0f5c*/ 	.short	0x0100
        /*0f5e*/ 	.byte	0x08
	.zero		1


	//   ....[19]....
        /*0f60*/ 	.word	0x000008d0
        /*0f64*/ 	.word	0x000000ff
        /*0f68*/ 	.word	0x00019cc0
        /*0f6c*/ 	.short	0x0100
        /*0f6e*/ 	.byte	0x08
	.zero		1


	//   ....[20]....
        /*0f70*/ 	.word	0x000008e0
        /*0f74*/ 	.word	0x000000ff
        /*0f78*/ 	.word	0x00019cb8
        /*0f7c*/ 	.short	0x0100
        /*0f7e*/ 	.byte	0x08
	.zero		1


	//   ....[21]....
        /*0f80*/ 	.word	0x000008f0
        /*0f84*/ 	.word	0x000000ff
        /*0f88*/ 	.word	0x00019cc8
        /*0f8c*/ 	.short	0x0100
        /*0f8e*/ 	.byte	0x08
	.zero		1


	//   ....[22]....
        /*0f90*/ 	.word	0x00002c30
        /*0f94*/ 	.word	0x00000046
        /*0f98*/ 	.word	0x00019c90
        /*0f9c*/ 	.short	0x010a
        /*0f9e*/ 	.byte	0x3f
	.zero		1


	//   ....[23]....
        /*0fa0*/ 	.word	0x000045f0
        /*0fa4*/ 	.word	0x00000046
        /*0fa8*/ 	.word	0x00019c90
        /*0fac*/ 	.short	0x010a
        /*0fae*/ 	.byte	0x3f
	.zero		1


	//   ....[24]....
        /*0fb0*/ 	.word	0x000066a0
        /*0fb4*/ 	.word	0x00000046
        /*0fb8*/ 	.word	0x00019c90
        /*0fbc*/ 	.short	0x010a
        /*0fbe*/ 	.byte	0x3f
	.zero		1


	//   ....[25]....
        /*0fc0*/ 	.word	0x00006a60
        /*0fc4*/ 	.word	0x00000004
        /*0fc8*/ 	.word	0x00000000
        /*0fcc*/ 	.short	0x0101
        /*0fce*/ 	.byte	0x3f
	.zero		1


	//   ....[26]....
        /*0fd0*/ 	.word	0x00006aa0
        /*0fd4*/ 	.word	0x00000046
        /*0fd8*/ 	.word	0x00019cb0
        /*0fdc*/ 	.short	0x010a
        /*0fde*/ 	.byte	0x3f
	.zero		1


	//   ....[27]....
        /*0fe0*/ 	.word	0x00006e10
        /*0fe4*/ 	.word	0x00000046
        /*0fe8*/ 	.word	0x00000000
        /*0fec*/ 	.short	0x0101
        /*0fee*/ 	.byte	0x3f
	.zero		1


	//   ....[28]....
        /*0ff0*/ 	.word	0x000077f0
        /*0ff4*/ 	.word	0x00000012
        /*0ff8*/ 	.word	0x00019c00
        /*0ffc*/ 	.short	0x010a
        /*0ffe*/ 	.byte	0x3f
	.zero		1


	//   ....[29]....
        /*1000*/ 	.word	0x00007840
        /*1004*/ 	.word	0x00000012
        /*1008*/ 	.word	0x00019c00
        /*100c*/ 	.short	0x010a
        /*100e*/ 	.byte	0x3f
	.zero		1


	//   ....[30]....
        /*1010*/ 	.word	0x00007ea0
        /*1014*/ 	.word	0x00000012
        /*1018*/ 	.word	0x00019c00
        /*101c*/ 	.short	0x010a
        /*101e*/ 	.byte	0x3f
	.zero		1


	//   ....[31]....
        /*1020*/ 	.word	0x000099a0
        /*1024*/ 	.word	0x00000012
        /*1028*/ 	.word	0x00019c00
        /*102c*/ 	.short	0x010a
        /*102e*/ 	.byte	0x3f
	.zero		1


	//   ....[32]....
        /*1030*/ 	.word	0x0000bb30
        /*1034*/ 	.word	0x00000003
        /*1038*/ 	.word	0x00019c30
        /*103c*/ 	.short	0x010a
        /*103e*/ 	.byte	0x3f
	.zero		1


	//   ....[33]....
        /*1040*/ 	.word	0x0000bbd0
        /*1044*/ 	.word	0x00000003
        /*1048*/ 	.word	0x00019c30
        /*104c*/ 	.short	0x010a
        /*104e*/ 	.byte	0x3f
	.zero		1


	//   ....[34]....
        /*1050*/ 	.word	0x0000d240
        /*1054*/ 	.word	0x00000037
        /*1058*/ 	.word	0x00000000
        /*105c*/ 	.short	0x0101
        /*105e*/ 	.byte	0x3f
	.zero		1


	//   ....[35]....
        /*1060*/ 	.word	0x0000ddc0
        /*1064*/ 	.word	0x00000000
        /*1068*/ 	.word	0x00019c30
        /*106c*/ 	.short	0x010a
        /*106e*/ 	.byte	0x3f
	.zero		1


	//   ....[36]....
        /*1070*/ 	.word	0x0000de30
        /*1074*/ 	.word	0x00000000
        /*1078*/ 	.word	0x00019c30
        /*107c*/ 	.short	0x010a
        /*107e*/ 	.byte	0x3f
	.zero		1


	//   ....[37]....
        /*1080*/ 	.word	0x0000e040
        /*1084*/ 	.word	0x00000007
        /*1088*/ 	.word	0x00019c50
        /*108c*/ 	.short	0x010a
        /*108e*/ 	.byte	0x3f
	.zero		1


	//   ....[38]....
        /*1090*/ 	.word	0x0000e090
        /*1094*/ 	.word	0x00000007
        /*1098*/ 	.word	0x00019c50
        /*109c*/ 	.short	0x010a
        /*109e*/ 	.byte	0x3f
	.zero		1


	//   ....[39]....
        /*10a0*/ 	.word	0x0000e310
        /*10a4*/ 	.word	0x00000000
        /*10a8*/ 	.word	0x00000000
        /*10ac*/ 	.short	0x0101
        /*10ae*/ 	.byte	0x3f
	.zero		1


	//   ....[40]....
        /*10b0*/ 	.word	0x0000f470
        /*10b4*/ 	.word	0x00000007
        /*10b8*/ 	.word	0x00000000
        /*10bc*/ 	.short	0x0101
        /*10be*/ 	.byte	0x3f
	.zero		1


	//   ....[41]....
        /*10c0*/ 	.word	0x0000fb60
        /*10c4*/ 	.word	0x00000004
        /*10c8*/ 	.word	0x00019c50
        /*10cc*/ 	.short	0x010a
        /*10ce*/ 	.byte	0x3f
	.zero		1


	//   ....[42]....
        /*10d0*/ 	.word	0x0000fbb0
        /*10d4*/ 	.word	0x00000004
        /*10d8*/ 	.word	0x00019c50
        /*10dc*/ 	.short	0x010a
        /*10de*/ 	.byte	0x3f
	.zero		1


	//   ....[43]....
        /*10e0*/ 	.word	0x00010180
        /*10e4*/ 	.word	0x00000004
        /*10e8*/ 	.word	0x00000000
        /*10ec*/ 	.short	0x0101
        /*10ee*/ 	.byte	0x3f
	.zero		1


	//   ....[44]....
        /*10f0*/ 	.word	0x00012060
        /*10f4*/ 	.word	0x00000000
        /*10f8*/ 	.word	0x00000000
        /*10fc*/ 	.short	0x0101
        /*10fe*/ 	.byte	0x3f
	.zero		1


	//   ....[45]....
        /*1100*/ 	.word	0x00012650
        /*1104*/ 	.word	0x00000004
        /*1108*/ 	.word	0x00000000
        /*110c*/ 	.short	0x0101
        /*110e*/ 	.byte	0x3f
	.zero		1


	//   ....[46]....
        /*1110*/ 	.word	0x00015240
        /*1114*/ 	.word	0x00000011
        /*1118*/ 	.word	0x00019c20
        /*111c*/ 	.short	0x010a
        /*111e*/ 	.byte	0x3f
	.zero		1


	//   ....[47]....
        /*1120*/ 	.word	0x00015300
        /*1124*/ 	.word	0x00000008
        /*1128*/ 	.word	0x00019ca0
        /*112c*/ 	.short	0x010a
        /*112e*/ 	.byte	0x3f
	.zero		1


	//   ....[48]....
        /*1130*/ 	.word	0x00015730
        /*1134*/ 	.word	0x00000008
        /*1138*/ 	.word	0x00019cc0
        /*113c*/ 	.short	0x010a
        /*113e*/ 	.byte	0x3f
	.zero		1


	//   ....[49]....
        /*1140*/ 	.word	0x00015c90
        /*1144*/ 	.word	0x00000009
        /*1148*/ 	.word	0x00019ca0
        /*114c*/ 	.short	0x010a
        /*114e*/ 	.byte	0x3f
	.zero		1


	//   ....[50]....
        /*1150*/ 	.word	0x000160b0
        /*1154*/ 	.word	0x00000009
        /*1158*/ 	.word	0x00019cc0
        /*115c*/ 	.short	0x010a
        /*115e*/ 	.byte	0x3f
	.zero		1


	//   ....[51]....
        /*1160*/ 	.word	0x00017320
        /*1164*/ 	.word	0x00000004
        /*1168*/ 	.word	0x00019c80
        /*116c*/ 	.short	0x010a
        /*116e*/ 	.byte	0x3f
	.zero		1


	//   ....[52]....
        /*1170*/ 	.word	0x00017730
        /*1174*/ 	.word	0x00000004
        /*1178*/ 	.word	0x00019c70
        /*117c*/ 	.short	0x0107
        /*117e*/ 	.byte	0x3f
	.zero		1


	//   ....[53]....
        /*1180*/ 	.word	0x000177f0
        /*1184*/ 	.word	0x00000004
        /*1188*/ 	.word	0x00019c70
        /*118c*/ 	.short	0x0101
        /*118e*/ 	.byte	0x3f
	.zero		1


	//   ....[54]....
        /*1190*/ 	.word	0x00017840
        /*1194*/ 	.word	0x00000004
        /*1198*/ 	.word	0x00019c40
        /*119c*/ 	.short	0x010a
        /*119e*/ 	.byte	0x3f
	.zero		1


	//   ....[55]....
        /*11a0*/ 	.word	0x00017bd0
        /*11a4*/ 	.word	0x00000004
        /*11a8*/ 	.word	0x00019c30
        /*11ac*/ 	.short	0x0107
        /*11ae*/ 	.byte	0x3f
	.zero		1


	//   ....[56]....
        /*11b0*/ 	.word	0x00017ca0
        /*11b4*/ 	.word	0x00000004
        /*11b8*/ 	.word	0x00019c30
        /*11bc*/ 	.short	0x0101
        /*11be*/ 	.byte	0x3f
	.zero		1


	//   ....[57]....
        /*11c0*/ 	.word	0x00018660
        /*11c4*/ 	.word	0x00000011
        /*11c8*/ 	.word	0x00019c00
        /*11cc*/ 	.short	0x0107
        /*11ce*/ 	.byte	0x3f
	.zero		1


	//   ....[58]....
        /*11d0*/ 	.word	0x00018760
        /*11d4*/ 	.word	0x00000011
        /*11d8*/ 	.word	0x00019c00
        /*11dc*/ 	.short	0x0101
        /*11de*/ 	.byte	0x3f
	.zero		1


	//   ....[59]....
        /*11e0*/ 	.word	0x00018780
        /*11e4*/ 	.word	0x00000011
        /*11e8*/ 	.word	0x00019c20
        /*11ec*/ 	.short	0x010a
        /*11ee*/ 	.byte	0x3f
	.zero		1


	//   ....[60]....
        /*11f0*/ 	.word	0x00018b10
        /*11f4*/ 	.word	0x00000000
        /*11f8*/ 	.word	0x00019c80
        /*11fc*/ 	.short	0x010a
        /*11fe*/ 	.byte	0x3f
	.zero		1


	//   ....[61]....
        /*1200*/ 	.word	0x00018ec0
        /*1204*/ 	.word	0x00000000
        /*1208*/ 	.word	0x00019c70
        /*120c*/ 	.short	0x0107
        /*120e*/ 	.byte	0x3f
	.zero		1


	//   ....[62]....
        /*1210*/ 	.word	0x00018f80
        /*1214*/ 	.word	0x00000000
        /*1218*/ 	.word	0x00019c70
        /*121c*/ 	.short	0x0101
        /*121e*/ 	.byte	0x3f
	.zero		1


	//   ....[63]....
        /*1220*/ 	.word	0x00018fb0
        /*1224*/ 	.word	0x00000000
        /*1228*/ 	.word	0x00019c40
        /*122c*/ 	.short	0x010a
        /*122e*/ 	.byte	0x3f
	.zero		1


	//   ....[64]....
        /*1230*/ 	.word	0x000192e0
        /*1234*/ 	.word	0x00000000
        /*1238*/ 	.word	0x00019c30
        /*123c*/ 	.short	0x0107
        /*123e*/ 	.byte	0x3f
	.zero		1


	//   ....[65]....
        /*1240*/ 	.word	0x000193a0
        /*1244*/ 	.word	0x00000000
        /*1248*/ 	.word	0x00019c30
        /*124c*/ 	.short	0x0101
        /*124e*/ 	.byte	0x3f
	.zero		1


	//   ....[66]....
        /*1250*/ 	.word	0x00019430
        /*1254*/ 	.word	0x00000002
        /*1258*/ 	.word	0x00019c70
        /*125c*/ 	.short	0x010a
        /*125e*/ 	.byte	0x3f
	.zero		1


	//   ....[67]....
        /*1260*/ 	.word	0x000194c0
        /*1264*/ 	.word	0x00000002
        /*1268*/ 	.word	0x00019c60
        /*126c*/ 	.short	0x010a
        /*126e*/ 	.byte	0x3f
	.zero		1


	//   ....[68]....
        /*1270*/ 	.word	0x00019940
        /*1274*/ 	.word	0x00000002
        /*1278*/ 	.word	0x00019c50
        /*127c*/ 	.short	0x0101
        /*127e*/ 	.byte	0x3f
	.zero		1


	//   ....[69]....
        /*1280*/ 	.word	0x000199d0
        /*1284*/ 	.word	0x00000002
        /*1288*/ 	.word	0x00000000
        /*128c*/ 	.short	0x0101
        /*128e*/ 	.byte	0x3f
	.zero		1


	//   ....[70]....
        /*1290*/ 	.word	0x00019b90
        /*1294*/ 	.word	0x00000000
        /*1298*/ 	.word	0x00019c70
        /*129c*/ 	.short	0x010a
        /*129e*/ 	.byte	0x3f
	.zero		1


	//   ....[71]....
        /*12a0*/ 	.word	0x00019c10
        /*12a4*/ 	.word	0x00000000
        /*12a8*/ 	.word	0x00019c60
        /*12ac*/ 	.short	0x010a
        /*12ae*/ 	.byte	0x3f
	.zero		1


	//   ....[72]....
        /*12b0*/ 	.word	0x0001a0a0
        /*12b4*/ 	.word	0x00000000
        /*12b8*/ 	.word	0x00019c50
        /*12bc*/ 	.short	0x0101
        /*12be*/ 	.byte	0x3f
	.zero		1


	//   ....[73]....
        /*12c0*/ 	.word	0x0001a140
        /*12c4*/ 	.word	0x00000000
        /*12c8*/ 	.word	0x00000000
        /*12cc*/ 	.short	0x0101
        /*12ce*/ 	.byte	0x3f
	.zero		1


	//   ....[74]....
        /*12d0*/ 	.word	0x0001ae80
        /*12d4*/ 	.word	0x00000005
        /*12d8*/ 	.word	0x00019c20
        /*12dc*/ 	.short	0x010a
        /*12de*/ 	.byte	0x3f
	.zero		1


	//   ....[75]....
        /*12e0*/ 	.word	0x0001aff0
        /*12e4*/ 	.word	0x00000003
        /*12e8*/ 	.word	0x00019c40
        /*12ec*/ 	.short	0x010a
        /*12ee*/ 	.byte	0x3f
	.zero		1


	//   ....[76]....
        /*12f0*/ 	.word	0x0001b090
        /*12f4*/ 	.word	0x00000013
        /*12f8*/ 	.word	0x00019c40
        /*12fc*/ 	.short	0x010a
        /*12fe*/ 	.byte	0x3f
	.zero		1


	//   ....[77]....
        /*1300*/ 	.word	0x0001b0d0
        /*1304*/ 	.word	0x00000003
        /*1308*/ 	.word	0x00019c60
        /*130c*/ 	.short	0x010a
        /*130e*/ 	.byte	0x3f
	.zero		1


	//   ....[78]....
        /*1310*/ 	.word	0x0001b110
        /*1314*/ 	.word	0x00000013
        /*1318*/ 	.word	0x00019c60
        /*131c*/ 	.short	0x010a
        /*131e*/ 	.byte	0x3f
	.zero		1


	//   ....[79]....
        /*1320*/ 	.word	0x0001b150
        /*1324*/ 	.word	0x00000003
        /*1328*/ 	.word	0x00019c80
        /*132c*/ 	.short	0x010a
        /*132e*/ 	.byte	0x3f
	.zero		1


	//   ....[80]....
        /*1330*/ 	.word	0x0001b190
        /*1334*/ 	.word	0x00000013
        /*1338*/ 	.word	0x00019c80
        /*133c*/ 	.short	0x010a
        /*133e*/ 	.byte	0x3f
	.zero		1


	//   ....[81]....
        /*1340*/ 	.word	0x0001b1f0
        /*1344*/ 	.word	0x00000046
        /*1348*/ 	.word	0x00019c90
        /*134c*/ 	.short	0x010a
        /*134e*/ 	.byte	0x3f
	.zero		1


	//   ....[82]....
        /*1350*/ 	.word	0x0001b360
        /*1354*/ 	.word	0x00000046
        /*1358*/ 	.word	0x00019c90
        /*135c*/ 	.short	0x010a
        /*135e*/ 	.byte	0x3f
	.zero		1


	//   ....[83]....
        /*1360*/ 	.word	0x0001b4e0
        /*1364*/ 	.word	0x00000046
        /*1368*/ 	.word	0x00019c90
        /*136c*/ 	.short	0x010a
        /*136e*/ 	.byte	0x3f
	.zero		1


	//   ....[84]....
        /*1370*/ 	.word	0x0001b640
        /*1374*/ 	.word	0x00000046
        /*1378*/ 	.word	0x00019cb0
        /*137c*/ 	.short	0x010a
        /*137e*/ 	.byte	0x3f
	.zero		1


	//   ....[85]....
        /*1380*/ 	.word	0x0001b860
        /*1384*/ 	.word	0x00000012
        /*1388*/ 	.word	0x00019c00
        /*138c*/ 	.short	0x010a
        /*138e*/ 	.byte	0x3f
	.zero		1


	//   ....[86]....
        /*1390*/ 	.word	0x0001ba80
        /*1394*/ 	.word	0x00000012
        /*1398*/ 	.word	0x00019c00
        /*139c*/ 	.short	0x010a
        /*139e*/ 	.byte	0x3f
	.zero		1


	//   ....[87]....
        /*13a0*/ 	.word	0x0001bad0
        /*13a4*/ 	.word	0x00000003
        /*13a8*/ 	.word	0x00019c30
        /*13ac*/ 	.short	0x010a
        /*13ae*/ 	.byte	0x3f
	.zero		1


	//   ....[88]....
        /*13b0*/ 	.word	0x0001bb20
        /*13b4*/ 	.word	0x00000000
        /*13b8*/ 	.word	0x00019c30
        /*13bc*/ 	.short	0x010a
        /*13be*/ 	.byte	0x3f
	.zero		1


	//   ....[89]....
        /*13c0*/ 	.word	0x0001bb70
        /*13c4*/ 	.word	0x00000007
        /*13c8*/ 	.word	0x00019c50
        /*13cc*/ 	.short	0x010a
        /*13ce*/ 	.byte	0x3f
	.zero		1


	//   ....[90]....
        /*13d0*/ 	.word	0x0001bbc0
        /*13d4*/ 	.word	0x00000004
        /*13d8*/ 	.word	0x00019c50
        /*13dc*/ 	.short	0x010a
        /*13de*/ 	.byte	0x3f
	.zero		1


	//   ....[91]....
        /*13e0*/ 	.word	0x0001bd60
        /*13e4*/ 	.word	0x00000011
        /*13e8*/ 	.word	0x00019c20
        /*13ec*/ 	.short	0x010a
        /*13ee*/ 	.byte	0x3f
	.zero		1


	//   ....[92]....
        /*13f0*/ 	.word	0x0001bdb0
        /*13f4*/ 	.word	0x00000008
        /*13f8*/ 	.word	0x00019ca0
        /*13fc*/ 	.short	0x010a
        /*13fe*/ 	.byte	0x3f
	.zero		1


	//   ....[93]....
        /*1400*/ 	.word	0x0001be00
        /*1404*/ 	.word	0x00000008
        /*1408*/ 	.word	0x00019cc0
        /*140c*/ 	.short	0x010a
        /*140e*/ 	.byte	0x3f
	.zero		1


	//   ....[94]....
        /*1410*/ 	.word	0x0001be50
        /*1414*/ 	.word	0x00000009
        /*1418*/ 	.word	0x00019ca0
        /*141c*/ 	.short	0x010a
        /*141e*/ 	.byte	0x3f
	.zero		1


	//   ....[95]....
        /*1420*/ 	.word	0x0001bea0
        /*1424*/ 	.word	0x00000009
        /*1428*/ 	.word	0x00019cc0
        /*142c*/ 	.short	0x010a
        /*142e*/ 	.byte	0x3f
	.zero		1


	//   ....[96]....
        /*1430*/ 	.word	0x0001bfd0
        /*1434*/ 	.word	0x00000004
        /*1438*/ 	.word	0x00019c80
        /*143c*/ 	.short	0x010a
        /*143e*/ 	.byte	0x3f
	.zero		1


	//   ....[97]....
        /*1440*/ 	.word	0x0001c3c0
        /*1444*/ 	.word	0x00000004
        /*1448*/ 	.word	0x00019c40
        /*144c*/ 	.short	0x010a
        /*144e*/ 	.byte	0x3f
	.zero		1


	//   ....[98]....
        /*1450*/ 	.word	0x0001ca60
        /*1454*/ 	.word	0x00000011
        /*1458*/ 	.word	0x00019c20
        /*145c*/ 	.short	0x010a
        /*145e*/ 	.byte	0x3f
	.zero		1


	//   ....[99]....
        /*1460*/ 	.word	0x0001cab0
        /*1464*/ 	.word	0x00000000
        /*1468*/ 	.word	0x00019c80
        /*146c*/ 	.short	0x010a
        /*146e*/ 	.byte	0x3f
	.zero		1


	//   ....[100]....
        /*1470*/ 	.word	0x0001cdb0
        /*1474*/ 	.word	0x00000000
        /*1478*/ 	.word	0x00019c40
        /*147c*/ 	.short	0x010a
        /*147e*/ 	.byte	0x3f
	.zero		1


	//   ....[101]....
        /*1480*/ 	.word	0x0001d060
        /*1484*/ 	.word	0x00000002
        /*1488*/ 	.word	0x00019c70
        /*148c*/ 	.short	0x010a
        /*148e*/ 	.byte	0x3f
	.zero		1


	//   ....[102]....
        /*1490*/ 	.word	0x0001d0b0
        /*1494*/ 	.word	0x00000002
        /*1498*/ 	.word	0x00019c60
        /*149c*/ 	.short	0x010a
        /*149e*/ 	.byte	0x3f
	.zero		1


	//   ....[103]....
        /*14a0*/ 	.word	0x0001d100
        /*14a4*/ 	.word	0x00000000
        /*14a8*/ 	.word	0x00019c70
        /*14ac*/ 	.short	0x010a
        /*14ae*/ 	.byte	0x3f
	.zero		1


	//   ....[104]....
        /*14b0*/ 	.word	0x0001d150
        /*14b4*/ 	.word	0x00000000
        /*14b8*/ 	.word	0x00019c60
        /*14bc*/ 	.short	0x010a
        /*14be*/ 	.byte	0x3f
	.zero		1


	//   ....[105]....
        /*14c0*/ 	.word	0x0001dc60
        /*14c4*/ 	.word	0x00000005
        /*14c8*/ 	.word	0x00019c20
        /*14cc*/ 	.short	0x010a
        /*14ce*/ 	.byte	0x3f
	.zero		1


	//   ....[106]....
        /*14d0*/ 	.word	0x0001de00
        /*14d4*/ 	.word	0x00000003
        /*14d8*/ 	.word	0x00019c40
        /*14dc*/ 	.short	0x010a
        /*14de*/ 	.byte	0x3f
	.zero		1


	//   ....[107]....
        /*14e0*/ 	.word	0x0001de50
        /*14e4*/ 	.word	0x00000013
        /*14e8*/ 	.word	0x00019c40
        /*14ec*/ 	.short	0x010a
        /*14ee*/ 	.byte	0x3f
	.zero		1


	//   ....[108]....
        /*14f0*/ 	.word	0x0001dea0
        /*14f4*/ 	.word	0x00000003
        /*14f8*/ 	.word	0x00019c60
        /*14fc*/ 	.short	0x010a
        /*14fe*/ 	.byte	0x3f
	.zero		1


	//   ....[109]....
        /*1500*/ 	.word	0x0001def0
        /*1504*/ 	.word	0x00000013
        /*1508*/ 	.word	0x00019c60
        /*150c*/ 	.short	0x010a
        /*150e*/ 	.byte	0x3f
	.zero		1


	//   ....[110]....
        /*1510*/ 	.word	0x0001df40
        /*1514*/ 	.word	0x00000003
        /*1518*/ 	.word	0x00019c80
        /*151c*/ 	.short	0x010a
        /*151e*/ 	.byte	0x3f
	.zero		1


	//----- nvinfo : EIATTR_NUM_MBARRIERS
	.align		4
.L_1194:
        /*1520*/ 	.byte	0x03, 0x38
        /*1522*/ 	.short	0x0016


	//----- nvinfo : EIATTR_EXIT_INSTR_OFFSETS
	.align		4
        /*1524*/ 	.byte	0x04, 0x1c
        /*1526*/ 	.short	(.L_1196 - .L_1195)


	//   ....[0]....
.L_1195:
        /*1528*/ 	.word	0x0001b1e0


	//----- nvinfo : EIATTR_MAX_THREADS
	.align		4
.L_1196:
        /*152c*/ 	.byte	0x04, 0x05
        /*152e*/ 	.short	(.L_1198 - .L_1197)
.L_1197:
        /*1530*/ 	.word	0x00000200
        /*1534*/ 	.word	0x00000001
        /*1538*/ 	.word	0x00000001


	//----- nvinfo : EIATTR_CRS_STACK_SIZE
	.align		4
.L_1198:
        /*153c*/ 	.byte	0x04, 0x1e
        /*153e*/ 	.short	(.L_1200 - .L_1199)
.L_1199:
        /*1540*/ 	.word	0x00000000


	//----- nvinfo : EIATTR_CBANK_PARAM_SIZE
	.align		4
.L_1200:
        /*1544*/ 	.byte	0x03, 0x19
        /*1546*/ 	.short	0x0af0


	//----- nvinfo : EIATTR_PARAM_CBANK
	.align		4
        /*1548*/ 	.byte	0x04, 0x0a
        /*154a*/ 	.short	(.L_1202 - .L_1201)
	.align		4
.L_1201:
        /*154c*/ 	.word	index@(.nv.constant0._ZN7cutlass13device_kernelIN5flash11enable_sm90INS1_16FlashAttnFwdSm90INS1_25CollectiveMainloopFwdSm90ILi2EN4cute5tupleIJNS5_1CILi1EEES8_S8_EEENS6_IJNS7_ILi192EEENS7_ILi128EEENS7_ILi96EEEEEELi96ENS_12float_e4m3_tEfNS_4arch4Sm90ELb0ELb0ELb0ELb1ELb1ELb1ELb0ELb1ELb1ELb1ELb1ELb0EEENS1_21CollectiveEpilogueFwdINS6_IJSA_SC_SB_EEES9_NS_10bfloat16_tESG_Li384ELb1ELb1ELb1ELb1EEENS1_36VarlenDynamicPersistentTileSchedulerILi192ELi128ELi384ELi128ELb1ELb1ELb1ELb0ELb1ELb1EEEEEEEEEvNT_6ParamsE)
        /*1550*/ 	.short	0x0210
        /*1552*/ 	.short	0x0af0


	//----- nvinfo : EIATTR_SW_WAR
	.align		4
.L_1202:
        /*1554*/ 	.byte	0x04, 0x36
        /*1556*/ 	.short	(.L_1204 - .L_1203)
.L_1203:
        /*1558*/ 	.word	0x00000008
.L_1204:


//--------------------- .nv.info._ZN7cutlass13device_kernelIN5flash11enable_sm90INS1_16FlashAttnFwdSm90INS1_25CollectiveMainloopFwdSm90ILi2EN4cute5tupleIJNS5_1CILi1EEES8_S8_EEENS6_IJNS7_ILi192EEENS7_ILi128EEENS7_ILi96EEEEEELi96ENS_12float_e4m3_tEfNS_4arch4Sm90ELb0ELb1ELb0ELb0ELb1ELb0ELb0ELb1ELb1ELb1ELb1ELb0EEENS1_21CollectiveEpilogueFwdINS6_IJSA_SC_SB_EEES9_NS_10bfloat16_tESG_Li384ELb0ELb1ELb1ELb1EEENS1_19SingleTileSchedulerILb0ELb1ELb1ELi192EEEEEEEEEvNT_6ParamsE --------------------------
	.section	.nv.info._ZN7cutlass13device_kernelIN5flash11enable_sm90INS1_16FlashAttnFwdSm90INS1_25CollectiveMainloopFwdSm90ILi2EN4cute5tupleIJNS5_1CILi1EEES8_S8_EEENS6_IJNS7_ILi192EEENS7_ILi128EEENS7_ILi96EEEEEELi96ENS_12float_e4m3_tEfNS_4arch4Sm90ELb0ELb1ELb0ELb0ELb1ELb0ELb0ELb1ELb1ELb1ELb1ELb0EEENS1_21CollectiveEpilogueFwdINS6_IJSA_SC_SB_EEES9_NS_10bfloat16_tESG_Li384ELb0ELb1ELb1ELb1EEENS1_19SingleTileSchedulerILb0ELb1ELb1ELi192EEEEEEEEEvNT_6ParamsE,"",@"SHT_CUDA_INFO"
	.sectionflags	@""
	.align	4


	//----- nvinfo : EIATTR_CUDA_API_VERSION
	.align		4
        /*0000*/ 	.byte	0x04, 0x37
        /*0002*/ 	.short	(.L_1206 - .L_1205)
.L_1205:
        /*0004*/ 	.word	0x00000082


	//----- nvinfo : EIATTR_KPARAM_INFO
	.align		4
.L_1206:
        /*0008*/ 	.byte	0x04, 0x17
        /*000a*/ 	.short	(.L_1208 - .L_1207)
.L_1207:
        /*000c*/ 	.word	0x00000000
        /*0010*/ 	.short	0x0000
        /*0012*/ 	.short	0x0070
        /*0014*/ 	.byte	0x00, 0xf0, 0x01, 0x28


	//----- nvinfo : EIATTR_SPARSE_MMA_MASK
	.align		4
.L_1208:
        /*0018*/ 	.byte	0x03, 0x50
        /*001a*/ 	.short	0x0000


	//----- nvinfo : EIATTR_MAXREG_COUNT
	.align		4
        /*001c*/ 	.byte	0x03, 0x1b
        /*001e*/ 	.short	0x0080


	//----- nvinfo : EIATTR_NUM_BARRIERS
	.align		4
        /*0020*/ 	.byte	0x02, 0x4c
        /*0022*/ 	.byte	0x09
	.zero		1


	//----- nvinfo : EIATTR_EXTERNS
	.align		4
        /*0024*/ 	.byte	0x04, 0x0f
        /*0026*/ 	.short	(.L_1210 - .L_1209)


	//   ....[0]....
	.align		4
.L_1209:
        /*0028*/ 	.word	index@(__assertfail)


	//----- nvinfo : EIATTR_ANNOTATIONS
	.align		4
.L_1210:
        /*002c*/ 	.byte	0x04, 0x55
        /*002e*/ 	.short	(.L_1212 - .L_1211)


	//   ....[0]....
.L_1211:
        /*0030*/ 	.word	0x00000001
        /*0034*/ 	.byte	0x10, 0x02, 0x01, 0x00, 0x01, 0x00, 0x00, 0x00, 0x10, 0x06, 0x01, 0x00, 0x01, 0x00, 0x00, 0x00
        /*0044*/ 	.byte	0xf0, 0x07, 0x01, 0x00, 0x01, 0x00, 0x00, 0x00, 0xf0, 0x18, 0x01, 0x00, 0x01, 0x00, 0x00, 0x00
        /*0054*/ 	.byte	0x80, 0x21, 0x01, 0x00, 0x01, 0x00, 0x00, 0x00, 0x00, 0x38, 0x01, 0x00, 0x01, 0x00, 0x00, 0x00
        /*0064*/ 	.byte	0xd0, 0x44, 0x01, 0x00


	//----- nvinfo : EIATTR_MERCURY_ISA_VERSION
	.align		4
.L_1212:
        /*0068*/ 	.byte	0x03, 0x5f
        /*006a*/ 	.short	0x0101


	//----- nvinfo : EIATTR_INT_WARP_WIDE_INSTR_OFFSETS
	.align		4
        /*006c*/ 	.byte	0x04, 0x31
        /*006e*/ 	.short	(.L_1214 - .L_1213)


	//   ....[0]....
.L_1213:
        /*0070*/ 	.word	0x000000c0


	//   ....[1]....
        /*0074*/ 	.word	0x000000d0


	//   ....[2]....
        /*0078*/ 	.word	0x00000170


	//----- nvinfo : EIATTR_COOP_GROUP_MASK_REGIDS
	.align		4
.L_1214:
        /*007c*/ 	.byte	0x04, 0x29
        /*007e*/ 	.short	(.L_1216 - .L_1215)


	//   ....[0]....
.L_1215:
        /*0080*/ 	.word	0xffffffff


	//   ....[1]....
        /*0084*/ 	.word	0xffffffff


	//   ....[2]....
        /*0088*/ 	.word	0xffffffff


	//   ....[3]....
        /*008c*/ 	.word	0xffffffff


	//   ....[4]....
        /*0090*/ 	.word	0xffffffff


	//   ....[5]....
        /*0094*/ 	.word	0xffffffff


	//   ....[6]....
        /*0098*/ 	.word	0xffffffff


	//   ....[7]....
        /*009c*/ 	.word	0xffffffff


	//   ....[8]....
        /*00a0*/ 	.word	0xffffffff


	//   ....[9]....
        /*00a4*/ 	.word	0xffffffff


	//   ....[10]....
        /*00a8*/ 	.word	0xffffffff


	//   ....[11]....
        /*00ac*/ 	.word	0xffffffff


	//   ....[12]....
        /*00b0*/ 	.word	0xffffffff


	//   ....[13]....
        /*00b4*/ 	.word	0xffffffff


	//   ....[14]....
        /*00b8*/ 	.word	0xffffffff


	//   ....[15]....
        /*00bc*/ 	.word	0xffffffff


	//   ....[16]....
        /*00c0*/ 	.word	0xffffffff


	//   ....[17]....
        /*00c4*/ 	.word	0xffffffff


	//   ....[18]....
        /*00c8*/ 	.word	0xffffffff


	//   ....[19]....
        /*00cc*/ 	.word	0xffffffff


	//   ....[20]....
        /*00d0*/ 	.word	0xffffffff


	//   ....[21]....
        /*00d4*/ 	.word	0xffffffff


	//   ....[22]....
        /*00d8*/ 	.word	0xffffffff


	//   ....[23]....
        /*00dc*/ 	.word	0xffffffff


	//   ....[24]....
        /*00e0*/ 	.word	0xffffffff


	//   ....[25]....
        /*00e4*/ 	.word	0xffffffff


	//   ....[26]....
        /*00e8*/ 	.word	0xffffffff


	//   ....[27]....
        /*00ec*/ 	.word	0xffffffff


	//   ....[28]....
        /*00f0*/ 	.word	0xffffffff


	//   ....[29]....
        /*00f4*/ 	.word	0xffffffff


	//   ....[30]....
        /*00f8*/ 	.word	0xffffffff


	//   ....[31]....
        /*00fc*/ 	.word	0xffffffff


	//   ....[32]....
        /*0100*/ 	.word	0xffffffff


	//   ....[33]....
        /*0104*/ 	.word	0xffffffff


	//   ....[34]....
        /*0108*/ 	.word	0xffffffff


	//   ....[35]....
        /*010c*/ 	.word	0xffffffff


	//   ....[36]....
        /*0110*/ 	.word	0xffffffff


	//   ....[37]....
        /*0114*/ 	.word	0xffffffff


	//   ....[38]....
        /*0118*/ 	.word	0xffffffff


	//   ....[39]....
        /*011c*/ 	.word	0xffffffff


	//   ....[40]....
        /*0120*/ 	.word	0xffffffff


	//   ....[41]....
        /*0124*/ 	.word	0xffffffff


	//   ....[42]....
        /*0128*/ 	.word	0xffffffff


	//   ....[43]....
        /*012c*/ 	.word	0xffffffff


	//   ....[44]....
        /*0130*/ 	.word	0xffffffff


	//   ....[45]....
        /*0134*/ 	.word	0xffffffff


	//   ....[46]....
        /*0138*/ 	.word	0xffffffff


	//   ....[47]....
        /*013c*/ 	.word	0xffffffff


	//   ....[48]....
        /*0140*/ 	.word	0xffffffff


	//   ....[49]....
        /*0144*/ 	.word	0xffffffff


	//   ....[50]....
        /*0148*/ 	.word	0xffffffff


	//   ....[51]....
        /*014c*/ 	.word	0xffffffff


	//   ....[52]....
        /*0150*/ 	.word	0xffffffff


	//   ....[53]....
        /*0154*/ 	.word	0xffffffff


	//   ....[54]....
        /*0158*/ 	.word	0xffffffff


	//   ....[55]....
        /*015c*/ 	.word	0xffffffff


	//   ....[56]....
        /*0160*/ 	.word	0xffffffff


	//   ....[57]....
        /*0164*/ 	.word	0xffffffff


	//   ....[58]....
        /*0168*/ 	.word	0xffffffff


	//   ....[59]....
        /*016c*/ 	.word	0xffffffff


	//   ....[60]....
        /*0170*/ 	.word	0xffffffff


	//   ....[61]....
        /*0174*/ 	.word	0xffffffff


	//   ....[62]....
        /*0178*/ 	.word	0xffffffff


	//   ....[63]....
        /*017c*/ 	.word	0xffffffff


	//   ....[64]....
        /*0180*/ 	.word	0xffffffff


	//   ....[65]....
        /*0184*/ 	.word	0xffffffff


	//   ....[66]....
        /*0188*/ 	.word	0xffffffff


	//   ....[67]....
        /*018c*/ 	.word	0xffffffff


	//   ....[68]....
        /*0190*/ 	.word	0xffffffff


	//   ....[69]....
        /*0194*/ 	.word	0xffffffff


	//   ....[70]....
        /*0198*/ 	.word	0xffffffff


	//   ....[71]....
        /*019c*/ 	.word	0xffffffff


	//   ....[72]....
        /*01a0*/ 	.word	0xffffffff


	//   ....[73]....
        /*01a4*/ 	.word	0xffffffff


	//   ....[74]....
        /*01a8*/ 	.word	0xffffffff


	//   ....[75]....
        /*01ac*/ 	.word	0xffffffff


	//   ....[76]....
        /*01b0*/ 	.word	0xffffffff


	//   ....[77]....
        /*01b4*/ 	.word	0xffffffff


	//   ....[78]....
        /*01b8*/ 	.word	0xffffffff


	//   ....[79]....
        /*01bc*/ 	.word	0xffffffff


	//   ....[80]....
        /*01c0*/ 	.word	0xffffffff


	//   ....[81]....
        /*01c4*/ 	.word	0xffffffff


	//   ....[82]....
        /*01c8*/ 	.word	0xffffffff


	//   ....[83]....
        /*01cc*/ 	.word	0xffffffff


	//   ....[84]....
        /*01d0*/ 	.word	0xffffffff


	//   ....[85]....
        /*01d4*/ 	.word	0xffffffff


	//   ....[86]....
        /*01d8*/ 	.word	0xffffffff


	//   ....[87]....
        /*01dc*/ 	.word	0xffffffff


	//   ....[88]....
        /*01e0*/ 	.word	0xffffffff


	//   ....[89]....
        /*01e4*/ 	.word	0xffffffff


	//   ....[90]....
        /*01e8*/ 	.word	0xffffffff


	//   ....[91]....
        /*01ec*/ 	.word	0xffffffff


	//   ....[92]....
        /*01f0*/ 	.word	0xffffffff


	//   ....[93]....
        /*01f4*/ 	.word	0xffffffff


	//   ....[94]....
        /*01f8*/ 	.word	0xffffffff


	//   ....[95]....
        /*01fc*/ 	.word	0xffffffff


	//   ....[96]....
        /*0200*/ 	.word	0xffffffff


	//   ....[97]....
        /*0204*/ 	.word	0xffffffff


	//   ....[98]....
        /*0208*/ 	.word	0xffffffff


	//   ....[99]....
        /*020c*/ 	.word	0xffffffff


	//   ....[100]....
        /*0210*/ 	.word	0xffffffff


	//   ....[101]....
        /*0214*/ 	.word	0xffffffff


	//   ....[102]....
        /*0218*/ 	.word	0xffffffff


	//   ....[103]....
        /*021c*/ 	.word	0xffffffff


	//   ....[104]....
        /*0220*/ 	.word	0xffffffff


	//   ....[105]....
        /*0224*/ 	.word	0xffffffff


	//   ....[106]....
        /*0228*/ 	.word	0xffffffff


	//   ....[107]....
        /*022c*/ 	.word	0xffffffff


	//   ....[108]....
        /*0230*/ 	.word	0xffffffff


	//   ....[109]....
        /*0234*/ 	.word	0xffffffff


	//   ....[110]....
        /*0238*/ 	.word	0xffffffff


	//   ....[111]....
        /*023c*/ 	.word	0xffffffff


	//   ....[112]....
        /*0240*/ 	.word	0xffffffff


	//   ....[113]....
        /*0244*/ 	.word	0x0500000f


	//   ....[114]....
        /*0248*/ 	.word	0x0500000f


	//   ....[115]....
        /*024c*/ 	.word	0x0500000f


	//   ....[116]....
        /*0250*/ 	.word	0x0500000f


	//   ....[117]....
        /*0254*/ 	.word	0x0500000f


	//   ....[118]....
        /*0258*/ 	.word	0x0500000f


	//   ....[119]....
        /*025c*/ 	.word	0x0500000f


	//   ....[120]....
        /*0260*/ 	.word	0x0500000f


	//   ....[121]....
        /*0264*/ 	.word	0x0500000f


	//   ....[122]....
        /*0268*/ 	.word	0x0500000f


	//   ....[123]....
        /*026c*/ 	.word	0x0500000f


	//   ....[124]....
        /*0270*/ 	.word	0x0500000f


	//   ....[125]....
        /*0274*/ 	.word	0x0500000f


	//   ....[126]....
        /*0278*/ 	.word	0x0500000f


	//   ....[127]....
        /*027c*/ 	.word	0x0500000f


	//   ....[128]....
        /*0280*/ 	.word	0x0500000f


	//   ....[129]....
        /*0284*/ 	.word	0x0500000f


	//   ....[130]....
        /*0288*/ 	.word	0x0500000f


	//   ....[131]....
        /*028c*/ 	.word	0x0500000f


	//   ....[132]....
        /*0290*/ 	.word	0x0500000f


	//   ....[133]....
        /*0294*/ 	.word	0x0500000f


	//   ....[134]....
        /*0298*/ 	.word	0x0500000f


	//   ....[135]....
        /*029c*/ 	.word	0x0500000f


	//----- nvinfo : EIATTR_COOP_GROUP_INSTR_OFFSETS
	.align		4
.L_1216:
        /*02a0*/ 	.byte	0x04, 0x28
        /*02a2*/ 	.short	(.L_1218 - .L_1217)


	//   ....[0]....
.L_1217:
        /*02a4*/ 	.word	0x00000070


	//   ....[1]....
        /*02a8*/ 	.word	0x000000b0


	//   ....[2]....
        /*02ac*/ 	.word	0x000002d0


	//   ....[3]....
        /*02b0*/ 	.word	0x00000430


	//   ....[4]....
        /*02b4*/ 	.word	0x00000550


	//   ....[5]....
        /*02b8*/ 	.word	0x000006b0


	//   ....[6]....
        /*02bc*/ 	.word	0x000017a0


	//   ....[7]....
        /*02c0*/ 	.word	0x00001f10


	//   ....[8]....
        /*02c4*/ 	.word	0x00002ce0


	//   ....[9]....
        /*02c8*/ 	.word	0x000034d0


	//   ....[10]....
        /*02cc*/ 	.word	0x000035e0


	//   ....[11]....
        /*02d0*/ 	.word	0x00003e60


	//   ....[12]....
        /*02d4*/ 	.word	0x00003ee0


	//   ....[13]....
        /*02d8*/ 	.word	0x000054a0


	//   ....[14]....
        /*02dc*/ 	.word	0x000056d0


	//   ....[15]....
        /*02e0*/ 	.word	0x000062c0


	//   ....[16]....
        /*02e4*/ 	.word	0x000063c0


	//   ....[17]....
        /*02e8*/ 	.word	0x00006c10


	//   ....[18]....
        /*02ec*/ 	.word	0x00006c90


	//   ....[19]....
        /*02f0*/ 	.word	0x000087a0


	//   ....[20]....
        /*02f4*/ 	.word	0x000087b0


	//   ....[21]....
        /*02f8*/ 	.word	0x000087e0


	//   ....[22]....
        /*02fc*/ 	.word	0x000087f0


	//   ....[23]....
        /*0300*/ 	.word	0x0000a060


	//   ....[24]....
        /*0304*/ 	.word	0x0000a280


	//   ....[25]....
        /*0308*/ 	.word	0x0000ae70


	//   ....[26]....
        /*030c*/ 	.word	0x0000af70


	//   ....[27]....
        /*0310*/ 	.word	0x0000b7c0


	//   ....[28]....
        /*0314*/ 	.word	0x0000b840


	//   ....[29]....
        /*0318*/ 	.word	0x0000cab0


	//   ....[30]....
        /*031c*/ 	.word	0x0000cad0


	//   ....[31]....
        /*0320*/ 	.word	0x0000cb50


	//   ....[32]....
        /*0324*/ 	.word	0x0000cb60


	//   ....[33]....
        /*0328*/ 	.word	0x0000d830


	//   ....[34]....
        /*032c*/ 	.word	0x0000d840


	//   ....[35]....
        /*0330*/ 	.word	0x0000d850


	//   ....[36]....
        /*0334*/ 	.word	0x0000d860


	//   ....[37]....
        /*0338*/ 	.word	0x0000d870


	//   ....[38]....
        /*033c*/ 	.word	0x0000d890


	//   ....[39]....
        /*0340*/ 	.word	0x0000d8a0


	//   ....[40]....
        /*0344*/ 	.word	0x0000d8b0


	//   ....[41]....
        /*0348*/ 	.word	0x0000d8d0


	//   ....[42]....
        /*034c*/ 	.word	0x0000d8e0


	//   ....[43]....
        /*0350*/ 	.word	0x0000d8f0


	//   ....[44]....
        /*0354*/ 	.word	0x0000d900


	//   ....[45]....
        /*0358*/ 	.word	0x0000d920


	//   ....[46]....
        /*035c*/ 	.word	0x0000d940


	//   ....[47]....
        /*0360*/ 	.word	0x0000d950


	//   ....[48]....
        /*0364*/ 	.word	0x0000d960


	//   ....[49]....
        /*0368*/ 	.word	0x0000d980


	//   ....[50]....
        /*036c*/ 	.word	0x0000d9a0


	//   ....[51]....
        /*0370*/ 	.word	0x0000d9b0


	//   ....[52]....
        /*0374*/ 	.word	0x0000d9d0


	//   ....[53]....
        /*0378*/ 	.word	0x0000d9f0


	//   ....[54]....
        /*037c*/ 	.word	0x0000da00


	//   ....[55]....
        /*0380*/ 	.word	0x0000da10


	//   ....[56]....
        /*0384*/ 	.word	0x0000da20


	//   ....[57]....
        /*0388*/ 	.word	0x0000da30


	//   ....[58]....
        /*038c*/ 	.word	0x0000da50


	//   ....[59]....
        /*0390*/ 	.word	0x0000da60


	//   ....[60]....
        /*0394*/ 	.word	0x0000da70


	//   ....[61]....
        /*0398*/ 	.word	0x0000da80


	//   ....[62]....
        /*039c*/ 	.word	0x0000da90


	//   ....[63]....
        /*03a0*/ 	.word	0x0000daa0


	//   ....[64]....
        /*03a4*/ 	.word	0x0000dab0


	//   ....[65]....
        /*03a8*/ 	.word	0x0000dac0


	//   ....[66]....
        /*03ac*/ 	.word	0x0000dae0


	//   ....[67]....
        /*03b0*/ 	.word	0x0000db10


	//   ....[68]....
        /*03b4*/ 	.word	0x0000db40


	//   ....[69]....
        /*03b8*/ 	.word	0x0000db70


	//   ....[70]....
        /*03bc*/ 	.word	0x0000dbb0


	//   ....[71]....
        /*03c0*/ 	.word	0x0000dbf0


	//   ....[72]....
        /*03c4*/ 	.word	0x0000dc20


	//   ....[73]....
        /*03c8*/ 	.word	0x0000dc30


	//   ....[74]....
        /*03cc*/ 	.word	0x0000dc40


	//   ....[75]....
        /*03d0*/ 	.word	0x0000dc50


	//   ....[76]....
        /*03d4*/ 	.word	0x0000dc60


	//   ....[77]....
        /*03d8*/ 	.word	0x0000dc70


	//   ....[78]....
        /*03dc*/ 	.word	0x0000dc80


	//   ....[79]....
        /*03e0*/ 	.word	0x0000dc90


	//   ....[80]....
        /*03e4*/ 	.word	0x0000dca0


	//   ....[81]....
        /*03e8*/ 	.word	0x0000dff0


	//   ....[82]....
        /*03ec*/ 	.word	0x0000e050


	//   ....[83]....
        /*03f0*/ 	.word	0x0000e080


	//   ....[84]....
        /*03f4*/ 	.word	0x0000e0c0


	//   ....[85]....
        /*03f8*/ 	.word	0x0000e100


	//   ....[86]....
        /*03fc*/ 	.word	0x0000e140


	//   ....[87]....
        /*0400*/ 	.word	0x0000e660


	//   ....[88]....
        /*0404*/ 	.word	0x0000e690


	//   ....[89]....
        /*0408*/ 	.word	0x0000f060


	//   ....[90]....
        /*040c*/ 	.word	0x00010810


	//   ....[91]....
        /*0410*/ 	.word	0x00010820


	//   ....[92]....
        /*0414*/ 	.word	0x00010830


	//   ....[93]....
        /*0418*/ 	.word	0x00010910


	//   ....[94]....
        /*041c*/ 	.word	0x00010c80


	//   ....[95]....
        /*0420*/ 	.word	0x00010c90


	//   ....[96]....
        /*0424*/ 	.word	0x00010ca0


	//   ....[97]....
        /*0428*/ 	.word	0x00010ce0


	//   ....[98]....
        /*042c*/ 	.word	0x00011470


	//   ....[99]....
        /*0430*/ 	.word	0x000114a0


	//   ....[100]....
        /*0434*/ 	.word	0x000114d0


	//   ....[101]....
        /*0438*/ 	.word	0x000114f0


	//   ....[102]....
        /*043c*/ 	.word	0x00011500


	//   ....[103]....
        /*0440*/ 	.word	0x000115c0


	//   ....[104]....
        /*0444*/ 	.word	0x00011d60


	//   ....[105]....
        /*0448*/ 	.word	0x00011d70


	//   ....[106]....
        /*044c*/ 	.word	0x00011d80


	//   ....[107]....
        /*0450*/ 	.word	0x00011e00


	//   ....[108]....
        /*0454*/ 	.word	0x00012190


	//   ....[109]....
        /*0458*/ 	.word	0x000121a0


	//   ....[110]....
        /*045c*/ 	.word	0x000121b0


	//   ....[111]....
        /*0460*/ 	.word	0x000121d0


	//   ....[112]....
        /*0464*/ 	.word	0x00013060


	//   ....[113]....
        /*0468*/ 	.word	0x000136e0


	//   ....[114]....
        /*046c*/ 	.word	0x000137d0


	//   ....[115]....
        /*0470*/ 	.word	0x00013880


	//   ....[116]....
        /*0474*/ 	.word	0x00013900


	//   ....[117]....
        /*0478*/ 	.word	0x00013980


	//   ....[118]....
        /*047c*/ 	.word	0x00013b30


	//   ....[119]....
        /*0480*/ 	.word	0x00013bc0


	//   ....[120]....
        /*0484*/ 	.word	0x00013c40


	//   ....[121]....
        /*0488*/ 	.word	0x00013cf0


	//   ....[122]....
        /*048c*/ 	.word	0x00013d80


	//   ....[123]....
        /*0490*/ 	.word	0x00013dd0


	//   ....[124]....
        /*0494*/ 	.word	0x00013e60


	//   ....[125]....
        /*0498*/ 	.word	0x00013f60


	//   ....[126]....
        /*049c*/ 	.word	0x00013fd0


	//   ....[127]....
        /*04a0*/ 	.word	0x000140a0


	//   ....[128]....
        /*04a4*/ 	.word	0x000141e0


	//   ....[129]....
        /*04a8*/ 	.word	0x00014270


	//   ....[130]....
        /*04ac*/ 	.word	0x000142d0


	//   ....[131]....
        /*04b0*/ 	.word	0x000143b0


	//   ....[132]....
        /*04b4*/ 	.word	0x000144a0


	//   ....[133]....
        /*04b8*/ 	.word	0x00014540


	//   ....[134]....
        /*04bc*/ 	.word	0x000145a0


	//   ....[135]....
        /*04c0*/ 	.word	0x00014600


	//----- nvinfo : EIATTR_REG_RECONFIG
	.align		4
.L_1218:
        /*04c4*/ 	.byte	0x01, 0x54
	.zero		2


	//----- nvinfo : EIATTR_SYSCALL_OFFSETS
	.align		4
        /*04c8*/ 	.byte	0x04, 0x46
        /*04ca*/ 	.short	(.L_1220 - .L_1219)


	//   ....[0]....
.L_1219:
        /*04cc*/ 	.word	0x00001960


	//   ....[1]....
        /*04d0*/ 	.word	0x0000fc30


	//   ....[2]....
        /*04d4*/ 	.word	0x0000fd70


	//   ....[3]....
        /*04d8*/ 	.word	0x0000feb0


	//   ....[4]....
        /*04dc*/ 	.word	0x0000ffd0


	//   ....[5]....
        /*04e0*/ 	.word	0x00010ff0


	//----- nvinfo : EIATTR_MBARRIER_INSTR_OFFSETS
	.align		4
.L_1220:
        /*04e4*/ 	.byte	0x04, 0x39
        /*04e6*/ 	.short	(.L_1222 - .L_1221)


	//   ....[0]....
.L_1221:
        /*04e8*/ 	.word	0x00000180
        /*04ec*/ 	.word	0x000000ff
        /*04f0*/ 	.word	0x00017000
        /*04f4*/ 	.short	0x0100
        /*04f6*/ 	.byte	0x08
	.zero		1


	//   ....[1]....
        /*04f8*/ 	.word	0x00000190
        /*04fc*/ 	.word	0x000000ff
        /*0500*/ 	.word	0x00017020
        /*0504*/ 	.short	0x0100
        /*0506*/ 	.byte	0x08
	.zero		1


	//   ....[2]....
        /*0508*/ 	.word	0x00000280
        /*050c*/ 	.word	0x000000ff
        /*0510*/ 	.word	0x00017030
        /*0514*/ 	.short	0x0100
        /*0516*/ 	.byte	0x08
	.zero		1


	//   ....[3]....
        /*0518*/ 	.word	0x00000290
        /*051c*/ 	.word	0x000000ff
        /*0520*/ 	.word	0x00017040
        /*0524*/ 	.short	0x0100
        /*0526*/ 	.byte	0x08
	.zero		1


	//   ....[4]....
        /*0528*/ 	.word	0x000002a0
        /*052c*/ 	.word	0x000000ff
        /*0530*/ 	.word	0x00017038
        /*0534*/ 	.short	0x0100
        /*0536*/ 	.byte	0x08
	.zero		1


	//   ....[5]....
        /*0538*/ 	.word	0x000002b0
        /*053c*/ 	.word	0x000000ff
        /*0540*/ 	.word	0x00017048
        /*0544*/ 	.short	0x0100
        /*0546*/ 	.byte	0x08
	.zero		1


	//   ....[6]....
        /*0548*/ 	.word	0x000003e0
        /*054c*/ 	.word	0x000000ff
        /*0550*/ 	.word	0x00017050
        /*0554*/ 	.short	0x0100
        /*0556*/ 	.byte	0x08
	.zero		1


	//   ....[7]....
        /*0558*/ 	.word	0x000003f0
        /*055c*/ 	.word	0x000000ff
        /*0560*/ 	.word	0x00017060
        /*0564*/ 	.short	0x0100
        /*0566*/ 	.byte	0x08
	.zero		1


	//   ....[8]....
        /*0568*/ 	.word	0x00000400
        /*056c*/ 	.word	0x000000ff
        /*0570*/ 	.word	0x00017058
        /*0574*/ 	.short	0x0100
        /*0576*/ 	.byte	0x08
	.zero		1


	//   ....[9]....
        /*0578*/ 	.word	0x00000410
        /*057c*/ 	.word	0x000000ff
        /*0580*/ 	.word	0x00017068
        /*0584*/ 	.short	0x0100
        /*0586*/ 	.byte	0x08
	.zero		1


	//   ....[10]....
        /*0588*/ 	.word	0x00000500
        /*058c*/ 	.word	0x000000ff
        /*0590*/ 	.word	0x00017070
        /*0594*/ 	.short	0x0100
        /*0596*/ 	.byte	0x06
	.zero		1


	//   ....[11]....
        /*0598*/ 	.word	0x00000510
        /*059c*/ 	.word	0x000000ff
        /*05a0*/ 	.word	0x00017080
        /*05a4*/ 	.short	0x0100
        /*05a6*/ 	.byte	0x06
	.zero		1


	//   ....[12]....
        /*05a8*/ 	.word	0x00000520
        /*05ac*/ 	.word	0x000000ff
        /*05b0*/ 	.word	0x00017078
        /*05b4*/ 	.short	0x0100
        /*05b6*/ 	.byte	0x06
	.zero		1


	//   ....[13]....
        /*05b8*/ 	.word	0x00000530
        /*05bc*/ 	.word	0x000000ff
        /*05c0*/ 	.word	0x00017088
        /*05c4*/ 	.short	0x0100
        /*05c6*/ 	.byte	0x06
	.zero		1


	//   ....[14]....
        /*05c8*/ 	.word	0x00000660
        /*05cc*/ 	.word	0x000000ff
        /*05d0*/ 	.word	0x00017090
        /*05d4*/ 	.short	0x0100
        /*05d6*/ 	.byte	0x08
	.zero		1


	//   ....[15]....
        /*05d8*/ 	.word	0x00000670
        /*05dc*/ 	.word	0x000000ff
        /*05e0*/ 	.word	0x000170a0
        /*05e4*/ 	.short	0x0100
        /*05e6*/ 	.byte	0x08
	.zero		1


	//   ....[16]....
        /*05e8*/ 	.word	0x00000680
        /*05ec*/ 	.word	0x000000ff
        /*05f0*/ 	.word	0x00017098
        /*05f4*/ 	.short	0x0100
        /*05f6*/ 	.byte	0x08
	.zero		1


	//   ....[17]....
        /*05f8*/ 	.word	0x00000690
        /*05fc*/ 	.word	0x000000ff
        /*0600*/ 	.word	0x000170a8
        /*0604*/ 	.short	0x0100
        /*0606*/ 	.byte	0x08
	.zero		1


	//   ....[18]....
        /*0608*/ 	.word	0x000007d0
        /*060c*/ 	.word	0x000000ff
        /*0610*/ 	.word	0x000170b0
        /*0614*/ 	.short	0x0100
        /*0616*/ 	.byte	0x08
	.zero		1


	//   ....[19]....
        /*0618*/ 	.word	0x000007e0
        /*061c*/ 	.word	0x000000ff
        /*0620*/ 	.word	0x000170c0
        /*0624*/ 	.short	0x0100
        /*0626*/ 	.byte	0x08
	.zero		1


	//   ....[20]....
        /*0628*/ 	.word	0x000007f0
        /*062c*/ 	.word	0x000000ff
        /*0630*/ 	.word	0x000170b8
        /*0634*/ 	.short	0x0100
        /*0636*/ 	.byte	0x08
	.zero		1


	//   ....[21]....
        /*0638*/ 	.word	0x00000800
        /*063c*/ 	.word	0x000000ff
        /*0640*/ 	.word	0x000170c8
        /*0644*/ 	.short	0x0100
        /*0646*/ 	.byte	0x08
	.zero		1


	//   ....[22]....
        /*0648*/ 	.word	0x00001980
        /*064c*/ 	.word	0x000000ff
        /*0650*/ 	.word	0x00017000
        /*0654*/ 	.short	0x010a
        /*0656*/ 	.byte	0x2d
	.zero		1


	//   ....[23]....
        /*0658*/ 	.word	0x000019f0
        /*065c*/ 	.word	0x000000ff
        /*0660*/ 	.word	0x00017030
        /*0664*/ 	.short	0x010a
        /*0666*/ 	.byte	0x2d
	.zero		1


	//   ....[24]....
        /*0668*/ 	.word	0x00001a50
        /*066c*/ 	.word	0x000000ff
        /*0670*/ 	.word	0x00017030
        /*0674*/ 	.short	0x010a
        /*0676*/ 	.byte	0x2d
	.zero		1


	//   ....[25]....
        /*0678*/ 	.word	0x00001f30
        /*067c*/ 	.word	0x000000ff
        /*0680*/ 	.word	0x00000000
        /*0684*/ 	.short	0x0101
        /*0686*/ 	.byte	0x04
	.zero		1


	//   ....[26]....
        /*0688*/ 	.word	0x00004ff0
        /*068c*/ 	.word	0x000000ff
        /*0690*/ 	.word	0x00017030
        /*0694*/ 	.short	0x010a
        /*0696*/ 	.byte	0x1b
	.zero		1


	//   ....[27]....
        /*0698*/ 	.word	0x00005030
        /*069c*/ 	.word	0x000000ff
        /*06a0*/ 	.word	0x00017030
        /*06a4*/ 	.short	0x010a
        /*06a6*/ 	.byte	0x1b
	.zero		1


	//   ....[28]....
        /*06a8*/ 	.word	0x000051b0
        /*06ac*/ 	.word	0x000000ff
        /*06b0*/ 	.word	0x00017050
        /*06b4*/ 	.short	0x010a
        /*06b6*/ 	.byte	0x0f
	.zero		1


	//   ....[29]....
        /*06b8*/ 	.word	0x000051f0
        /*06bc*/ 	.word	0x000000ff
        /*06c0*/ 	.word	0x00017050
        /*06c4*/ 	.short	0x010a
        /*06c6*/ 	.byte	0x0f
	.zero		1


	//   ....[30]....
        /*06c8*/ 	.word	0x000054d0
        /*06cc*/ 	.word	0x000000ff
        /*06d0*/ 	.word	0x00000000
        /*06d4*/ 	.short	0x0101
        /*06d6*/ 	.byte	0x0a
	.zero		1


	//   ....[31]....
        /*06d8*/ 	.word	0x00007720
        /*06dc*/ 	.word	0x000000ff
        /*06e0*/ 	.word	0x00000000
        /*06e4*/ 	.short	0x0101
        /*06e6*/ 	.byte	0x0a
	.zero		1


	//   ....[32]....
        /*06e8*/ 	.word	0x00007f80
        /*06ec*/ 	.word	0x000000ff
        /*06f0*/ 	.word	0x00017030
        /*06f4*/ 	.short	0x010a
        /*06f6*/ 	.byte	0x0a
	.zero		1


	//   ....[33]....
        /*06f8*/ 	.word	0x00007fc0
        /*06fc*/ 	.word	0x000000ff
        /*0700*/ 	.word	0x00017030
        /*0704*/ 	.short	0x010a
        /*0706*/ 	.byte	0x0a
	.zero		1


	//   ....[34]....
        /*0708*/ 	.word	0x00008140
        /*070c*/ 	.word	0x000000ff
        /*0710*/ 	.word	0x00017050
        /*0714*/ 	.short	0x010a
        /*0716*/ 	.byte	0x0f
	.zero		1


	//   ....[35]....
        /*0718*/ 	.word	0x00008180
        /*071c*/ 	.word	0x000000ff
        /*0720*/ 	.word	0x00017050
        /*0724*/ 	.short	0x010a
        /*0726*/ 	.byte	0x0f
	.zero		1


	//   ....[36]....
        /*0728*/ 	.word	0x00008440
        /*072c*/ 	.word	0x000000ff
        /*0730*/ 	.word	0x00000000
        /*0734*/ 	.short	0x0101
        /*0736*/ 	.byte	0x0a
	.zero		1


	//   ....[37]....
        /*0738*/ 	.word	0x000095b0
        /*073c*/ 	.word	0x000000ff
        /*0740*/ 	.word	0x00000000
        /*0744*/ 	.short	0x0101
        /*0746*/ 	.byte	0x0a
	.zero		1


	//   ....[38]....
        /*0748*/ 	.word	0x00009bb0
        /*074c*/ 	.word	0x000000ff
        /*0750*/ 	.word	0x00017030
        /*0754*/ 	.short	0x010a
        /*0756*/ 	.byte	0x15
	.zero		1


	//   ....[39]....
        /*0758*/ 	.word	0x00009bf0
        /*075c*/ 	.word	0x000000ff
        /*0760*/ 	.word	0x00017030
        /*0764*/ 	.short	0x010a
        /*0766*/ 	.byte	0x15
	.zero		1


	//   ....[40]....
        /*0768*/ 	.word	0x00009d70
        /*076c*/ 	.word	0x000000ff
        /*0770*/ 	.word	0x00017050
        /*0774*/ 	.short	0x010a
        /*0776*/ 	.byte	0x0f
	.zero		1


	//   ....[41]....
        /*0778*/ 	.word	0x00009db0
        /*077c*/ 	.word	0x000000ff
        /*0780*/ 	.word	0x00017050
        /*0784*/ 	.short	0x010a
        /*0786*/ 	.byte	0x0f
	.zero		1


	//   ....[42]....
        /*0788*/ 	.word	0x0000a000
        /*078c*/ 	.word	0x000000ff
        /*0790*/ 	.word	0x00000000
        /*0794*/ 	.short	0x0101
        /*0796*/ 	.byte	0x15
	.zero		1


	//   ....[43]....
        /*0798*/ 	.word	0x0000c2d0
        /*079c*/ 	.word	0x000000ff
        /*07a0*/ 	.word	0x00000000
        /*07a4*/ 	.short	0x0101
        /*07a6*/ 	.byte	0x0a
	.zero		1


	//   ....[44]....
        /*07a8*/ 	.word	0x0000c7f0
        /*07ac*/ 	.word	0x000000ff
        /*07b0*/ 	.word	0x00017050
        /*07b4*/ 	.short	0x010a
        /*07b6*/ 	.byte	0x12
	.zero		1


	//   ....[45]....
        /*07b8*/ 	.word	0x0000c830
        /*07bc*/ 	.word	0x000000ff
        /*07c0*/ 	.word	0x00017050
        /*07c4*/ 	.short	0x010a
        /*07c6*/ 	.byte	0x12
	.zero		1


	//   ....[46]....
        /*07c8*/ 	.word	0x0000ce40
        /*07cc*/ 	.word	0x000000ff
        /*07d0*/ 	.word	0x00000000
        /*07d4*/ 	.short	0x0101
        /*07d6*/ 	.byte	0x04
	.zero		1


	//   ....[47]....
        /*07d8*/ 	.word	0x0000e120
        /*07dc*/ 	.word	0x000000ff
        /*07e0*/ 	.word	0x00000000
        /*07e4*/ 	.short	0x0101
        /*07e6*/ 	.byte	0x04
	.zero		1


	//   ....[48]....
        /*07e8*/ 	.word	0x000105d0
        /*07ec*/ 	.word	0x000000ff
        /*07f0*/ 	.word	0x00017080
        /*07f4*/ 	.short	0x010a
        /*07f6*/ 	.byte	0x30
	.zero		1


	//   ....[49]....
        /*07f8*/ 	.word	0x000109d0
        /*07fc*/ 	.word	0x000000ff
        /*0800*/ 	.word	0x00017070
        /*0804*/ 	.short	0x0107
        /*0806*/ 	.byte	0x30
	.zero		1


	//   ....[50]....
        /*0808*/ 	.word	0x00010a60
        /*080c*/ 	.word	0x000000ff
        /*0810*/ 	.word	0x00017070
        /*0814*/ 	.short	0x0101
        /*0816*/ 	.byte	0x30
	.zero		1


	//   ....[51]....
        /*0818*/ 	.word	0x00010a90
        /*081c*/ 	.word	0x000000ff
        /*0820*/ 	.word	0x00017040
        /*0824*/ 	.short	0x010a
        /*0826*/ 	.byte	0x30
	.zero		1


	//   ....[52]....
        /*0828*/ 	.word	0x00010da0
        /*082c*/ 	.word	0x000000ff
        /*0830*/ 	.word	0x00017030
        /*0834*/ 	.short	0x0107
        /*0836*/ 	.byte	0x30
	.zero		1


	//   ....[53]....
        /*0838*/ 	.word	0x00010e30
        /*083c*/ 	.word	0x000000ff
        /*0840*/ 	.word	0x00017030
        /*0844*/ 	.short	0x0101
        /*0846*/ 	.byte	0x30
	.zero		1


	//   ....[54]....
        /*0848*/ 	.word	0x000116d0
        /*084c*/ 	.word	0x000000ff
        /*0850*/ 	.word	0x00017000
        /*0854*/ 	.short	0x0107
        /*0856*/ 	.byte	0x30
	.zero		1


	//   ....[55]....
        /*0858*/ 	.word	0x00011730
        /*085c*/ 	.word	0x000000ff
        /*0860*/ 	.word	0x00017000
        /*0864*/ 	.short	0x0101
        /*0866*/ 	.byte	0x30
	.zero		1


	//   ....[56]....
        /*0868*/ 	.word	0x00011760
        /*086c*/ 	.word	0x000000ff
        /*0870*/ 	.word	0x00017020
        /*0874*/ 	.short	0x010a
        /*0876*/ 	.byte	0x30
	.zero		1


	//   ....[57]....
        /*0878*/ 	.word	0x00011b10
        /*087c*/ 	.word	0x00000005
        /*0880*/ 	.word	0x00017080
        /*0884*/ 	.short	0x010a
        /*0886*/ 	.byte	0x3f
	.zero		1


	//   ....[58]....
        /*0888*/ 	.word	0x00011ed0
        /*088c*/ 	.word	0x00000005
        /*0890*/ 	.word	0x00017070
        /*0894*/ 	.short	0x0107
        /*0896*/ 	.byte	0x3f
	.zero		1


	//   ....[59]....
        /*0898*/ 	.word	0x00011f60
        /*089c*/ 	.word	0x00000005
        /*08a0*/ 	.word	0x00017070
        /*08a4*/ 	.short	0x0101
        /*08a6*/ 	.byte	0x3f
	.zero		1


	//   ....[60]....
        /*08a8*/ 	.word	0x00011f90
        /*08ac*/ 	.word	0x00000005
        /*08b0*/ 	.word	0x00017040
        /*08b4*/ 	.short	0x010a
        /*08b6*/ 	.byte	0x3f
	.zero		1


	//   ....[61]....
        /*08b8*/ 	.word	0x000122d0
        /*08bc*/ 	.word	0x00000005
        /*08c0*/ 	.word	0x00017030
        /*08c4*/ 	.short	0x0107
        /*08c6*/ 	.byte	0x3f
	.zero		1


	//   ....[62]....
        /*08c8*/ 	.word	0x00012370
        /*08cc*/ 	.word	0x00000005
        /*08d0*/ 	.word	0x00017030
        /*08d4*/ 	.short	0x0101
        /*08d6*/ 	.byte	0x3f
	.zero		1


	//   ....[63]....
        /*08d8*/ 	.word	0x000123f0
        /*08dc*/ 	.word	0x00000003
        /*08e0*/ 	.word	0x00017070
        /*08e4*/ 	.short	0x010a
        /*08e6*/ 	.byte	0x3f
	.zero		1


	//   ....[64]....
        /*08e8*/ 	.word	0x00012480
        /*08ec*/ 	.word	0x00000003
        /*08f0*/ 	.word	0x00017060
        /*08f4*/ 	.short	0x010a
        /*08f6*/ 	.byte	0x3f
	.zero		1


	//   ....[65]....
        /*08f8*/ 	.word	0x000128b0
        /*08fc*/ 	.word	0x00000003
        /*0900*/ 	.word	0x00017050
        /*0904*/ 	.short	0x0101
        /*0906*/ 	.byte	0x3f
	.zero		1


	//   ....[66]....
        /*0908*/ 	.word	0x00012950
        /*090c*/ 	.word	0x00000003
        /*0910*/ 	.word	0x00000000
        /*0914*/ 	.short	0x0101
        /*0916*/ 	.byte	0x3f
	.zero		1


	//   ....[67]....
        /*0918*/ 	.word	0x00012a20
        /*091c*/ 	.word	0x00000003
        /*0920*/ 	.word	0x00017070
        /*0924*/ 	.short	0x010a
        /*0926*/ 	.byte	0x3f
	.zero		1


	//   ....[68]....
        /*0928*/ 	.word	0x00012ac0
        /*092c*/ 	.word	0x00000003
        /*0930*/ 	.word	0x00017060
        /*0934*/ 	.short	0x010a
        /*0936*/ 	.byte	0x3f
	.zero		1


	//   ....[69]....
        /*0938*/ 	.word	0x00012ef0
        /*093c*/ 	.word	0x00000003
        /*0940*/ 	.word	0x00017050
        /*0944*/ 	.short	0x0101
        /*0946*/ 	.byte	0x3f
	.zero		1


	//   ....[70]....
        /*0948*/ 	.word	0x00012fa0
        /*094c*/ 	.word	0x00000003
        /*0950*/ 	.word	0x00000000
        /*0954*/ 	.short	0x0101
        /*0956*/ 	.byte	0x3f
	.zero		1


	//   ....[71]....
        /*0958*/ 	.word	0x00013010
        /*095c*/ 	.word	0x00000007
        /*0960*/ 	.word	0x00017020
        /*0964*/ 	.short	0x010a
        /*0966*/ 	.byte	0x3f
	.zero		1


	//   ....[72]....
        /*0968*/ 	.word	0x00013130
        /*096c*/ 	.word	0x00000005
        /*0970*/ 	.word	0x00017040
        /*0974*/ 	.short	0x010a
        /*0976*/ 	.byte	0x3f
	.zero		1


	//   ....[73]....
        /*0978*/ 	.word	0x000131d0
        /*097c*/ 	.word	0x00000007
        /*0980*/ 	.word	0x00017040
        /*0984*/ 	.short	0x010a
        /*0986*/ 	.byte	0x3f
	.zero		1


	//   ....[74]....
        /*0988*/ 	.word	0x00013210
        /*098c*/ 	.word	0x00000005
        /*0990*/ 	.word	0x00017060
        /*0994*/ 	.short	0x010a
        /*0996*/ 	.byte	0x3f
	.zero		1


	//   ....[75]....
        /*0998*/ 	.word	0x00013250
        /*099c*/ 	.word	0x00000007
        /*09a0*/ 	.word	0x00017060
        /*09a4*/ 	.short	0x010a
        /*09a6*/ 	.byte	0x3f
	.zero		1


	//   ....[76]....
        /*09a8*/ 	.word	0x00013290
        /*09ac*/ 	.word	0x00000005
        /*09b0*/ 	.word	0x00017080
        /*09b4*/ 	.short	0x010a
        /*09b6*/ 	.byte	0x3f
	.zero		1


	//   ....[77]....
        /*09b8*/ 	.word	0x000132d0
        /*09bc*/ 	.word	0x00000007
        /*09c0*/ 	.word	0x00017080
        /*09c4*/ 	.short	0x010a
        /*09c6*/ 	.byte	0x3f
	.zero		1


	//   ....[78]....
        /*09c8*/ 	.word	0x00013340
        /*09cc*/ 	.word	0x00000003
        /*09d0*/ 	.word	0x00017000
        /*09d4*/ 	.short	0x010a
        /*09d6*/ 	.byte	0x3f
	.zero		1


	//   ....[79]....
        /*09d8*/ 	.word	0x000133a0
        /*09dc*/ 	.word	0x00000003
        /*09e0*/ 	.word	0x00017030
        /*09e4*/ 	.short	0x010a
        /*09e6*/ 	.byte	0x3f
	.zero		1


	//   ....[80]....
        /*09e8*/ 	.word	0x00013400
        /*09ec*/ 	.word	0x0000000d
        /*09f0*/ 	.word	0x00017030
        /*09f4*/ 	.short	0x010a
        /*09f6*/ 	.byte	0x3f
	.zero		1


	//   ....[81]....
        /*09f8*/ 	.word	0x00013460
        /*09fc*/ 	.word	0x0000000d
        /*0a00*/ 	.word	0x00017050
        /*0a04*/ 	.short	0x010a
        /*0a06*/ 	.byte	0x3f
	.zero		1


	//   ....[82]....
        /*0a08*/ 	.word	0x000134c0
        /*0a0c*/ 	.word	0x0000000f
        /*0a10*/ 	.word	0x00017030
        /*0a14*/ 	.short	0x010a
        /*0a16*/ 	.byte	0x3f
	.zero		1


	//   ....[83]....
        /*0a18*/ 	.word	0x00013520
        /*0a1c*/ 	.word	0x0000000f
        /*0a20*/ 	.word	0x00017050
        /*0a24*/ 	.short	0x010a
        /*0a26*/ 	.byte	0x3f
	.zero		1


	//   ....[84]....
        /*0a28*/ 	.word	0x00013580
        /*0a2c*/ 	.word	0x0000000d
        /*0a30*/ 	.word	0x00017030
        /*0a34*/ 	.short	0x010a
        /*0a36*/ 	.byte	0x3f
	.zero		1


	//   ....[85]....
        /*0a38*/ 	.word	0x000135e0
        /*0a3c*/ 	.word	0x0000000d
        /*0a40*/ 	.word	0x00017050
        /*0a44*/ 	.short	0x010a
        /*0a46*/ 	.byte	0x3f
	.zero		1


	//   ....[86]....
        /*0a48*/ 	.word	0x00013640
        /*0a4c*/ 	.word	0x00000005
        /*0a50*/ 	.word	0x00017050
        /*0a54*/ 	.short	0x010a
        /*0a56*/ 	.byte	0x3f
	.zero		1


	//   ....[87]....
        /*0a58*/ 	.word	0x00013720
        /*0a5c*/ 	.word	0x00000002
        /*0a60*/ 	.word	0x00017080
        /*0a64*/ 	.short	0x010a
        /*0a66*/ 	.byte	0x3f
	.zero		1


	//   ....[88]....
        /*0a68*/ 	.word	0x00013a80
        /*0a6c*/ 	.word	0x00000002
        /*0a70*/ 	.word	0x00017040
        /*0a74*/ 	.short	0x010a
        /*0a76*/ 	.byte	0x3f
	.zero		1


	//   ....[89]....
        /*0a78*/ 	.word	0x000140e0
        /*0a7c*/ 	.word	0x00000002
        /*0a80*/ 	.word	0x00017020
        /*0a84*/ 	.short	0x010a
        /*0a86*/ 	.byte	0x3f
	.zero		1


	//   ....[90]....
        /*0a88*/ 	.word	0x00014130
        /*0a8c*/ 	.word	0x00000005
        /*0a90*/ 	.word	0x00017080
        /*0a94*/ 	.short	0x010a
        /*0a96*/ 	.byte	0x3f
	.zero		1


	//   ....[91]....
        /*0a98*/ 	.word	0x000143f0
        /*0a9c*/ 	.word	0x00000005
        /*0aa0*/ 	.word	0x00017040
        /*0aa4*/ 	.short	0x010a
        /*0aa6*/ 	.byte	0x3f
	.zero		1


	//   ....[92]....
        /*0aa8*/ 	.word	0x000146b0
        /*0aac*/ 	.word	0x00000003
        /*0ab0*/ 	.word	0x00017070
        /*0ab4*/ 	.short	0x010a
        /*0ab6*/ 	.byte	0x3f
	.zero		1


	//   ....[93]....
        /*0ab8*/ 	.word	0x00014700
        /*0abc*/ 	.word	0x00000003
        /*0ac0*/ 	.word	0x00017060
        /*0ac4*/ 	.short	0x010a
        /*0ac6*/ 	.byte	0x3f
	.zero		1


	//   ....[94]....
        /*0ac8*/ 	.word	0x00014750
        /*0acc*/ 	.word	0x00000003
        /*0ad0*/ 	.word	0x00017070
        /*0ad4*/ 	.short	0x010a
        /*0ad6*/ 	.byte	0x3f
	.zero		1


	//   ....[95]....
        /*0ad8*/ 	.word	0x000147a0
        /*0adc*/ 	.word	0x00000003
        /*0ae0*/ 	.word	0x00017060
        /*0ae4*/ 	.short	0x010a
        /*0ae6*/ 	.byte	0x3f
	.zero		1


	//   ....[96]....
        /*0ae8*/ 	.word	0x000147f0
        /*0aec*/ 	.word	0x00000007
        /*0af0*/ 	.word	0x00017020
        /*0af4*/ 	.short	0x010a
        /*0af6*/ 	.byte	0x3f
	.zero		1


	//   ....[97]....
        /*0af8*/ 	.word	0x00014840
        /*0afc*/ 	.word	0x00000005
        /*0b00*/ 	.word	0x00017040
        /*0b04*/ 	.short	0x010a
        /*0b06*/ 	.byte	0x3f
	.zero		1


	//   ....[98]....
        /*0b08*/ 	.word	0x00014890
        /*0b0c*/ 	.word	0x00000007
        /*0b10*/ 	.word	0x00017040
        /*0b14*/ 	.short	0x010a
        /*0b16*/ 	.byte	0x3f
	.zero		1


	//   ....[99]....
        /*0b18*/ 	.word	0x000148e0
        /*0b1c*/ 	.word	0x00000005
        /*0b20*/ 	.word	0x00017060
        /*0b24*/ 	.short	0x010a
        /*0b26*/ 	.byte	0x3f
	.zero		1


	//   ....[100]....
        /*0b28*/ 	.word	0x00014930
        /*0b2c*/ 	.word	0x00000007
        /*0b30*/ 	.word	0x00017060
        /*0b34*/ 	.short	0x010a
        /*0b36*/ 	.byte	0x3f
	.zero		1


	//   ....[101]....
        /*0b38*/ 	.word	0x00014980
        /*0b3c*/ 	.word	0x00000005
        /*0b40*/ 	.word	0x00017080
        /*0b44*/ 	.short	0x010a
        /*0b46*/ 	.byte	0x3f
	.zero		1


	//----- nvinfo : EIATTR_NUM_MBARRIERS
	.align		4
.L_1222:
        /*0b48*/ 	.byte	0x03, 0x38
        /*0b4a*/ 	.short	0x0016


	//----- nvinfo : EIATTR_EXIT_INSTR_OFFSETS
	.align		4
        /*0b4c*/ 	.byte	0x04, 0x1c
        /*0b4e*/ 	.short	(.L_1224 - .L_1223)


	//   ....[0]....
.L_1223:
        /*0b50*/ 	.word	0x00013320


	//----- nvinfo : EIATTR_MAX_THREADS
	.align		4
.L_1224:
        /*0b54*/ 	.byte	0x04, 0x05
        /*0b56*/ 	.short	(.L_1226 - .L_1225)
.L_1225:
        /*0b58*/ 	.word	0x00000200
        /*0b5c*/ 	.word	0x00000001
        /*0b60*/ 	.word	0x00000001


	//----- nvinfo : EIATTR_CRS_STACK_SIZE
	.align		4
.L_1226:
        /*0b64*/ 	.byte	0x04, 0x1e
        /*0b66*/ 	.short	(.L_1228 - .L_1227)
.L_1227:
        /*0b68*/ 	.word	0x00000000


	//----- nvinfo : EIATTR_CBANK_PARAM_SIZE
	.align		4
.L_1228:
        /*0b6c*/ 	.byte	0x03, 0x19
        /*0b6e*/ 	.short	0x0a70


	//----- nvinfo : EIATTR_PARAM_CBANK
	.align		4
        /*0b70*/ 	.byte	0x04, 0x0a
        /*0b72*/ 	.short	(.L_1230 - .L_1229)
	.align		4
.L_1229:
        /*0b74*/ 	.word	index@(.nv.constant0._ZN7cutlass13device_kernelIN5flash11enable_sm90INS1_16FlashAttnFwdSm90INS1_25CollectiveMainloopFwdSm90ILi2EN4cute5tupleIJNS5_1CILi1EEES8_S8_EEENS6_IJNS7_ILi192EEENS7_ILi128EEENS7_ILi96EEEEEELi96ENS_12float_e4m3_tEfNS_4arch4Sm90ELb0ELb1ELb0ELb0ELb1ELb0ELb0ELb1ELb1ELb1ELb1ELb0EEENS1_21CollectiveEpilogueFwdINS6_IJSA_SC_SB_EEES9_NS_10bfloat16_tESG_Li384ELb0ELb1ELb1ELb1EEENS1_19SingleTileSchedulerILb0ELb1ELb1ELi192EEEEEEEEEvNT_6ParamsE)
        /*0b78*/ 	.short	0x0210
        /*0b7a*/ 	.short	0x0a70


	//----- nvinfo : EIATTR_SW_WAR
	.align		4
.L_1230:
        /*0b7c*/ 	.byte	0x04, 0x36
        /*0b7e*/ 	.short	(.L_1232 - .L_1231)
.L_1231:
        /*0b80*/ 	.word	0x00000008
.L_1232:


//--------------------- .nv.info._ZN7cutlass13device_kernelIN5flash11enable_sm90INS1_16FlashAttnFwdSm90INS1_25CollectiveMainloopFwdSm90ILi2EN4cute5tupleIJNS5_1CILi1EEES8_S8_EEENS6_IJNS7_ILi192EEENS7_ILi128EEENS7_ILi96EEEEEELi96ENS_12float_e4m3_tEfNS_4arch4Sm90ELb0ELb1ELb0ELb1ELb1ELb0ELb0ELb1ELb1ELb1ELb1ELb0EEENS1_21CollectiveEpilogueFwdINS6_IJSA_SC_SB_EEES9_NS_10bfloat16_tESG_Li384ELb1ELb1ELb1ELb1EEENS1_36VarlenDynamicPersistentTileSchedulerILi192ELi128ELi384ELi128ELb1ELb1ELb1ELb1ELb0ELb1EEEEEEEEEvNT_6ParamsE --------------------------
	.section	.nv.info._ZN7cutlass13device_kernelIN5flash11enable_sm90INS1_16FlashAttnFwdSm90INS1_25CollectiveMainloopFwdSm90ILi2EN4cute5tupleIJNS5_1CILi1EEES8_S8_EEENS6_IJNS7_ILi192EEENS7_ILi128EEENS7_ILi96EEEEEELi96ENS_12float_e4m3_tEfNS_4arch4Sm90ELb0ELb1ELb0ELb1ELb1ELb0ELb0ELb1ELb1ELb1ELb1ELb0EEENS1_21CollectiveEpilogueFwdINS6_IJSA_SC_SB_EEES9_NS_10bfloat16_tESG_Li384ELb1ELb1ELb1ELb1EEENS1_36VarlenDynamicPersistentTileSchedulerILi192ELi128ELi384ELi128ELb1ELb1ELb1ELb1ELb0ELb1EEEEEEEEEvNT_6ParamsE,"",@"SHT_CUDA_INFO"
	.sectionflags	@""
	.align	4


	//----- nvinfo : EIATTR_CUDA_API_VERSION
	.align		4
        /*0000*/ 	.byte	0x04, 0x37
        /*0002*/ 	.short	(.L_1234 - .L_1233)
.L_1233:
        /*0004*/ 	.word	0x00000082


	//----- nvinfo : EIATTR_KPARAM_INFO
	.align		4
.L_1234:
        /*0008*/ 	.byte	0x04, 0x17
        /*000a*/ 	.short	(.L_1236 - .L_1235)
.L_1235:
        /*000c*/ 	.word	0x00000000
        /*0010*/ 	.short	0x0000
        /*0012*/ 	.short	0x0070
        /*0014*/ 	.byte	0x00, 0xf0, 0x01, 0x2a


	//----- nvinfo : EIATTR_SPARSE_MMA_MASK
	.align		4
.L_1236:
        /*0018*/ 	.byte	0x03, 0x50
        /*001a*/ 	.short	0x0000


	//----- nvinfo : EIATTR_MAXREG_COUNT
	.align		4
        /*001c*/ 	.byte	0x03, 0x1b
        /*001e*/ 	.short	0x0080


	//----- nvinfo : EIATTR_NUM_BARRIERS
	.align		4
        /*0020*/ 	.byte	0x02, 0x4c
        /*0022*/ 	.byte	0x09
	.zero		1


	//----- nvinfo : EIATTR_EXTERNS
	.align		4
        /*0024*/ 	.byte	0x04, 0x0f
        /*0026*/ 	.short	(.L_1238 - .L_1237)


	//   ....[0]....
	.align		4
.L_1237:
        /*0028*/ 	.word	index@(__assertfail)


	//----- nvinfo : EIATTR_ANNOTATIONS
	.align		4
.L_1238:
        /*002c*/ 	.byte	0x04, 0x55
        /*002e*/ 	.short	(.L_1240 - .L_1239)


	//   ....[0]....
.L_1239:
        /* <DEDUP_REMOVED lines=28> */


	//----- nvinfo : EIATTR_MERCURY_ISA_VERSION
	.align		4
.L_1240:
        /*01e0*/ 	.byte	0x03, 0x5f
        /*01e2*/ 	.short	0x0101


	//----- nvinfo : EIATTR_UNUSED_LOAD_BYTE_OFFSET
	.align		4
        /*01e4*/ 	.byte	0x04, 0x44
        /*01e6*/ 	.short	(.L_1242 - .L_1241)


	//   ....[0]....
.L_1241:
        /*01e8*/ 	.word	0x00000940
        /*01ec*/ 	.word	0x0000fff0


	//   ....[1]....
        /*01f0*/ 	.word	0x0000dc00
        /*01f4*/ 	.word	0x0000fff0


	//----- nvinfo : EIATTR_INT_WARP_WIDE_INSTR_OFFSETS
	.align		4
.L_1242:
        /*01f8*/ 	.byte	0x04, 0x31
        /*01fa*/ 	.short	(.L_1244 - .L_1243)


	//   ....[0]....
.L_1243:
        /*01fc*/ 	.word	0x000000c0


	//   ....[1]....
        /*0200*/ 	.word	0x000000d0


	//   ....[2]....
        /*0204*/ 	.word	0x00000170


	//   ....[3]....
        /*0208*/ 	.word	0x00013150


	//   ....[4]....
        /*020c*/ 	.word	0x000131e0


	//   ....[5]....
        /*0210*/ 	.word	0x000160d0


	//   ....[6]....
        /*0214*/ 	.word	0x00016160


	//----- nvinfo : EIATTR_COOP_GROUP_MASK_REGIDS
	.align		4
.L_1244:
        /*0218*/ 	.byte	0x04, 0x29
        /*021a*/ 	.short	(.L_1246 - .L_1245)


	//   ....[0]....
.L_1245:
        /*021c*/ 	.word	0xffffffff


	//   ....[1]....
        /*0220*/ 	.word	0xffffffff


	//   ....[2]....
        /*0224*/ 	.word	0xffffffff


	//   ....[3]....
        /*0228*/ 	.word	0xffffffff


	//   ....[4]....
        /*022c*/ 	.word	0xffffffff


	//   ....[5]....
        /*0230*/ 	.word	0xffffffff


	//   ....[6]....
        /*0234*/ 	.word	0xffffffff


	//   ....[7]....
        /*0238*/ 	.word	0xffffffff


	//   ....[8]....
        /*023c*/ 	.word	0xffffffff


	//   ....[9]....
        /*0240*/ 	.word	0xffffffff


	//   ....[10]....
        /*0244*/ 	.word	0xffffffff


	//   ....[11]....
        /*0248*/ 	.word	0xffffffff


	//   ....[12]....
        /*024c*/ 	.word	0xffffffff


	//   ....[13]....
        /*0250*/ 	.word	0xffffffff


	//   ....[14]....
        /*0254*/ 	.word	0xffffffff


	//   ....[15]....
        /*0258*/ 	.word	0xffffffff


	//   ....[16]....
        /*025c*/ 	.word	0xffffffff


	//   ....[17]....
        /*0260*/ 	.word	0xffffffff


	//   ....[18]....
        /*0264*/ 	.word	0xffffffff


	//   ....[19]....
        /*0268*/ 	.word	0xffffffff


	//   ....[20]....
        /*026c*/ 	.word	0xffffffff


	//   ....[21]....
        /*0270*/ 	.word	0xffffffff


	//   ....[22]....
        /*0274*/ 	.word	0xffffffff


	//   ....[23]....
        /*0278*/ 	.word	0xffffffff


	//   ....[24]....
        /*027c*/ 	.word	0xffffffff


	//   ....[25]....
        /*0280*/ 	.word	0xffffffff


	//   ....[26]....
        /*0284*/ 	.word	0xffffffff


	//   ....[27]....
        /*0288*/ 	.word	0xffffffff


	//   ....[28]....
        /*028c*/ 	.word	0xffffffff


	//   ....[29]....
        /*0290*/ 	.word	0xffffffff


	//   ....[30]....
        /*0294*/ 	.word	0xffffffff


	//   ....[31]....
        /*0298*/ 	.word	0xffffffff


	//   ....[32]....
        /*029c*/ 	.word	0xffffffff


	//   ....[33]....
        /*02a0*/ 	.word	0xffffffff


	//   ....[34]....
        /*02a4*/ 	.word	0xffffffff


	//   ....[35]....
        /*02a8*/ 	.word	0xffffffff


	//   ....[36]....
        /*02ac*/ 	.word	0xffffffff


	//   ....[37]....
        /*02b0*/ 	.word	0xffffffff


	//   ....[38]....
        /*02b4*/ 	.word	0xffffffff


	//   ....[39]....
        /*02b8*/ 	.word	0xffffffff


	//   ....[40]....
        /*02bc*/ 	.word	0xffffffff


	//   ....[41]....
        /*02c0*/ 	.word	0xffffffff


	//   ....[42]....
        /*02c4*/ 	.word	0xffffffff


	//   ....[43]....
        /*02c8*/ 	.word	0xffffffff


	//   ....[44]....
        /*02cc*/ 	.word	0xffffffff


	//   ....[45]....
        /*02d0*/ 	.word	0xffffffff


	//   ....[46]....
        /*02d4*/ 	.word	0xffffffff


	//   ....[47]....
        /*02d8*/ 	.word	0xffffffff


	//   ....[48]....
        /*02dc*/ 	.word	0xffffffff


	//   ....[49]....
        /*02e0*/ 	.word	0xffffffff


	//   ....[50]....
        /*02e4*/ 	.word	0xffffffff


	//   ....[51]....
        /*02e8*/ 	.word	0xffffffff


	//   ....[52]....
        /*02ec*/ 	.word	0xffffffff


	//   ....[53]....
        /*02f0*/ 	.word	0xffffffff


	//   ....[54]....
        /*02f4*/ 	.word	0xffffffff


	//   ....[55]....
        /*02f8*/ 	.word	0xffffffff


	//   ....[56]....
        /*02fc*/ 	.word	0xffffffff


	//   ....[57]....
        /*0300*/ 	.word	0xffffffff


	//   ....[58]....
        /*0304*/ 	.word	0xffffffff


	//   ....[59]....
        /*0308*/ 	.word	0xffffffff


	//   ....[60]....
        /*030c*/ 	.word	0xffffffff


	//   ....[61]....
        /*0310*/ 	.word	0xffffffff


	//   ....[62]....
        /*0314*/ 	.word	0xffffffff


	//   ....[63]....
        /*0318*/ 	.word	0xffffffff


	//   ....[64]....
        /*031c*/ 	.word	0xffffffff


	//   ....[65]....
        /*0320*/ 	.word	0xffffffff


	//   ....[66]....
        /*0324*/ 	.word	0xffffffff


	//   ....[67]....
        /*0328*/ 	.word	0xffffffff


	//   ....[68]....
        /*032c*/ 	.word	0xffffffff


	//   ....[69]....
        /*0330*/ 	.word	0xffffffff


	//   ....[70]....
        /*0334*/ 	.word	0xffffffff


	//   ....[71]....
        /*0338*/ 	.word	0xffffffff


	//   ....[72]....
        /*033c*/ 	.word	0xffffffff


	//   ....[73]....
        /*0340*/ 	.word	0xffffffff


	//   ....[74]....
        /*0344*/ 	.word	0xffffffff


	//   ....[75]....
        /*0348*/ 	.word	0xffffffff


	//   ....[76]....
        /*034c*/ 	.word	0xffffffff


	//   ....[77]....
        /*0350*/ 	.word	0xffffffff


	//   ....[78]....
        /*0354*/ 	.word	0xffffffff


	//   ....[79]....
        /*0358*/ 	.word	0xffffffff


	//   ....[80]....
        /*035c*/ 	.word	0xffffffff


	//   ....[81]....
        /*0360*/ 	.word	0xffffffff


	//   ....[82]....
        /*0364*/ 	.word	0xffffffff


	//   ....[83]....
        /*0368*/ 	.word	0xffffffff


	//   ....[84]....
        /*036c*/ 	.word	0xffffffff


	//   ....[85]....
        /*0370*/ 	.word	0xffffffff


	//   ....[86]....
        /*0374*/ 	.word	0xffffffff


	//   ....[87]....
        /*0378*/ 	.word	0xffffffff


	//   ....[88]....
        /*037c*/ 	.word	0xffffffff


	//   ....[89]....
        /*0380*/ 	.word	0xffffffff


	//   ....[90]....
        /*0384*/ 	.word	0xffffffff


	//   ....[91]....
        /*0388*/ 	.word	0xffffffff


	//   ....[92]....
        /*038c*/ 	.word	0xffffffff


	//   ....[93]....
        /*0390*/ 	.word	0xffffffff


	//   ....[94]....
        /*0394*/ 	.word	0xffffffff


	//   ....[95]....
        /*0398*/ 	.word	0xffffffff


	//   ....[96]....
        /*039c*/ 	.word	0xffffffff


	//   ....[97]....
        /*03a0*/ 	.word	0xffffffff


	//   ....[98]....
        /*03a4*/ 	.word	0xffffffff


	//   ....[99]....
        /*03a8*/ 	.word	0xffffffff


	//   ....[100]....
        /*03ac*/ 	.word	0xffffffff


	//   ....[101]....
        /*03b0*/ 	.word	0xffffffff


	//   ....[102]....
        /*03b4*/ 	.word	0xffffffff


	//   ....[103]....
        /*03b8*/ 	.word	0xffffffff


	//   ....[104]....
        /*03bc*/ 	.word	0xffffffff


	//   ....[105]....
        /*03c0*/ 	.word	0xffffffff


	//   ....[106]....
        /*03c4*/ 	.word	0xffffffff


	//   ....[107]....
        /*03c8*/ 	.word	0xffffffff


	//   ....[108]....
        /*03cc*/ 	.word	0xffffffff


	//   ....[109]....
        /*03d0*/ 	.word	0xffffffff


	//   ....[110]....
        /*03d4*/ 	.word	0xffffffff


	//   ....[111]....
        /*03d8*/ 	.word	0xffffffff


	//   ....[112]....
        /*03dc*/ 	.word	0xffffffff


	//   ....[113]....
        /*03e0*/ 	.word	0xffffffff


	//   ....[114]....
        /*03e4*/ 	.word	0xffffffff


	//   ....[115]....
        /*03e8*/ 	.word	0xffffffff


	//   ....[116]....
        /*03ec*/ 	.word	0xffffffff


	//   ....[117]....
        /*03f0*/ 	.word	0xffffffff


	//   ....[118]....
        /*03f4*/ 	.word	0xffffffff


	//   ....[119]....
        /*03f8*/ 	.word	0xffffffff


	//   ....[120]....
        /*03fc*/ 	.word	0xffffffff


	//   ....[121]....
        /*0400*/ 	.word	0xffffffff


	//   ....[122]....
        /*0404*/ 	.word	0xffffffff


	//   ....[123]....
        /*0408*/ 	.word	0xffffffff


	//   ....[124]....
        /*040c*/ 	.word	0xffffffff


	//   ....[125]....
        /*0410*/ 	.word	0xffffffff


	//   ....[126]....
        /*0414*/ 	.word	0xffffffff


	//   ....[127]....
        /*0418*/ 	.word	0xffffffff


	//   ....[128]....
        /*041c*/ 	.word	0xffffffff


	//   ....[129]....
        /*0420*/ 	.word	0xffffffff


	//   ....[130]....
        /*0424*/ 	.word	0xffffffff


	//   ....[131]....
        /*0428*/ 	.word	0xffffffff


	//   ....[132]....
        /*042c*/ 	.word	0xffffffff


	//   ....[133]....
        /*0430*/ 	.word	0xffffffff


	//   ....[134]....
        /*0434*/ 	.word	0xffffffff


	//   ....[135]....
        /*0438*/ 	.word	0xffffffff


	//   ....[136]....
        /*043c*/ 	.word	0xffffffff


	//   ....[137]....
        /*0440*/ 	.word	0xffffffff


	//   ....[138]....
        /*0444*/ 	.word	0xffffffff


	//   ....[139]....
        /*0448*/ 	.word	0xffffffff


	//   ....[140]....
        /*044c*/ 	.word	0xffffffff


	//   ....[141]....
        /*0450*/ 	.word	0xffffffff


	//   ....[142]....
        /*0454*/ 	.word	0xffffffff


	//   ....[143]....
        /*0458*/ 	.word	0xffffffff


	//   ....[144]....
        /*045c*/ 	.word	0xffffffff


	//   ....[145]....
        /*0460*/ 	.word	0xffffffff


	//   ....[146]....
        /*0464*/ 	.word	0xffffffff


	//   ....[147]....
        /*0468*/ 	.word	0xffffffff


	//   ....[148]....
        /*046c*/ 	.word	0xffffffff


	//   ....[149]....
        /*0470*/ 	.word	0xffffffff


	//   ....[150]....
        /*0474*/ 	.word	0xffffffff


	//   ....[151]....
        /*0478*/ 	.word	0xffffffff


	//   ....[152]....
        /*047c*/ 	.word	0xffffffff


	//   ....[153]....
        /*0480*/ 	.word	0xffffffff


	//   ....[154]....
        /*0484*/ 	.word	0xffffffff


	//   ....[155]....
        /*0488*/ 	.word	0x0500000f


	//   ....[156]....
        /*048c*/ 	.word	0x0500000f


	//   ....[157]....
        /*0490*/ 	.word	0x0500000f


	//   ....[158]....
        /*0494*/ 	.word	0x0500000f


	//   ....[159]....
        /*0498*/ 	.word	0x0500000f


	//   ....[160]....
        /*049c*/ 	.word	0x0500000f


	//   ....[161]....
        /*04a0*/ 	.word	0x0500000f


	//   ....[162]....
        /*04a4*/ 	.word	0x0500000f


	//   ....[163]....
        /*04a8*/ 	.word	0x0500000f


	//   ....[164]....
        /*04ac*/ 	.word	0x0500000f


	//   ....[165]....
        /*04b0*/ 	.word	0x0500000f


	//   ....[166]....
        /*04b4*/ 	.word	0x0500000f


	//   ....[167]....
        /*04b8*/ 	.word	0x0500000f


	//   ....[168]....
        /*04bc*/ 	.word	0x0500000f


	//   ....[169]....
        /*04c0*/ 	.word	0x0500000f


	//   ....[170]....
        /*04c4*/ 	.word	0x0500000f


	//   ....[171]....
        /*04c8*/ 	.word	0x0500000f


	//   ....[172]....
        /*04cc*/ 	.word	0x0500000f


	//   ....[173]....
        /*04d0*/ 	.word	0x0500000f


	//   ....[174]....
        /*04d4*/ 	.word	0x0500000f


	//   ....[175]....
        /*04d8*/ 	.word	0x0500000f


	//   ....[176]....
        /*04dc*/ 	.word	0x0500000f


	//   ....[177]....
        /*04e0*/ 	.word	0x0500000f


	//   ....[178]....
        /*04e4*/ 	.word	0x0500000f


	//----- nvinfo : EIATTR_COOP_GROUP_INSTR_OFFSETS
	.align		4
.L_1246:
        /*04e8*/ 	.byte	0x04, 0x28
        /*04ea*/ 	.short	(.L_1248 - .L_1247)


	//   ....[0]....
.L_1247:
        /*04ec*/ 	.word	0x00000070


	//   ....[1]....
        /*04f0*/ 	.word	0x000000b0


	//   ....[2]....
        /*04f4*/ 	.word	0x000002d0


	//   ....[3]....
        /*04f8*/ 	.word	0x00000430


	//   ....[4]....
        /*04fc*/ 	.word	0x00000550


	//   ....[5]....
        /*0500*/ 	.word	0x000006b0


	//   ....[6]....
        /*0504*/ 	.word	0x00002060


	//   ....[7]....
        /*0508*/ 	.word	0x00002670


	//   ....[8]....
        /*050c*/ 	.word	0x000028b0


	//   ....[9]....
        /*0510*/ 	.word	0x00003c20


	//   ....[10]....
        /*0514*/ 	.word	0x00003d30


	//   ....[11]....
        /*0518*/ 	.word	0x000045d0


	//   ....[12]....
        /*051c*/ 	.word	0x00004660


	//   ....[13]....
        /*0520*/ 	.word	0x00005ba0


	//   ....[14]....
        /*0524*/ 	.word	0x00005d90


	//   ....[15]....
        /*0528*/ 	.word	0x00006ce0


	//   ....[16]....
        /*052c*/ 	.word	0x00006dd0


	//   ....[17]....
        /*0530*/ 	.word	0x00007570


	//   ....[18]....
        /*0534*/ 	.word	0x000075d0


	//   ....[19]....
        /*0538*/ 	.word	0x00008e40


	//   ....[20]....
        /*053c*/ 	.word	0x00008e60


	//   ....[21]....
        /*0540*/ 	.word	0x000090b0


	//   ....[22]....
        /*0544*/ 	.word	0x000090d0


	//   ....[23]....
        /*0548*/ 	.word	0x0000a8e0


	//   ....[24]....
        /*054c*/ 	.word	0x0000ab00


	//   ....[25]....
        /*0550*/ 	.word	0x0000ba50


	//   ....[26]....
        /*0554*/ 	.word	0x0000bb40


	//   ....[27]....
        /*0558*/ 	.word	0x0000c2e0


	//   ....[28]....
        /*055c*/ 	.word	0x0000c340


	//   ....[29]....
        /*0560*/ 	.word	0x0000d540


	//   ....[30]....
        /*0564*/ 	.word	0x0000d560


	//   ....[31]....
        /*0568*/ 	.word	0x0000d5d0


	//   ....[32]....
        /*056c*/ 	.word	0x0000d5e0


	//   ....[33]....
        /*0570*/ 	.word	0x0000e070


	//   ....[34]....
        /*0574*/ 	.word	0x0000e080


	//   ....[35]....
        /*0578*/ 	.word	0x0000e090


	//   ....[36]....
        /*057c*/ 	.word	0x0000e0b0


	//   ....[37]....
        /*0580*/ 	.word	0x0000e0d0


	//   ....[38]....
        /*0584*/ 	.word	0x0000e140


	//   ....[39]....
        /*0588*/ 	.word	0x0000e180


	//   ....[40]....
        /*058c*/ 	.word	0x0000e1c0


	//   ....[41]....
        /*0590*/ 	.word	0x0000e1f0


	//   ....[42]....
        /*0594*/ 	.word	0x0000e220


	//   ....[43]....
        /*0598*/ 	.word	0x0000e250


	//   ....[44]....
        /*059c*/ 	.word	0x0000e280


	//   ....[45]....
        /*05a0*/ 	.word	0x0000e2b0


	//   ....[46]....
        /*05a4*/ 	.word	0x0000e2f0


	//   ....[47]....
        /*05a8*/ 	.word	0x0000e330


	//   ....[48]....
        /*05ac*/ 	.word	0x0000e360


	//   ....[49]....
        /*05b0*/ 	.word	0x0000e390


	//   ....[50]....
        /*05b4*/ 	.word	0x0000e3c0


	//   ....[51]....
        /*05b8*/ 	.word	0x0000e3d0


	//   ....[52]....
        /*05bc*/ 	.word	0x0000e3e0


	//   ....[53]....
        /*05c0*/ 	.word	0x0000e400


	//   ....[54]....
        /*05c4*/ 	.word	0x0000e410


	//   ....[55]....
        /*05c8*/ 	.word	0x0000e420


	//   ....[56]....
        /*05cc*/ 	.word	0x0000e430


	//   ....[57]....
        /*05d0*/ 	.word	0x0000e440


	//   ....[58]....
        /*05d4*/ 	.word	0x0000e460


	//   ....[59]....
        /*05d8*/ 	.word	0x0000e470


	//   ....[60]....
        /*05dc*/ 	.word	0x0000e4a0


	//   ....[61]....
        /*05e0*/ 	.word	0x0000e4c0


	//   ....[62]....
        /*05e4*/ 	.word	0x0000e4d0


	//   ....[63]....
        /*05e8*/ 	.word	0x0000e500


	//   ....[64]....
        /*05ec*/ 	.word	0x0000e510


	//   ....[65]....
        /*05f0*/ 	.word	0x0000e520


	//   ....[66]....
        /*05f4*/ 	.word	0x0000e530


	//   ....[67]....
        /*05f8*/ 	.word	0x0000e540


	//   ....[68]....
        /*05fc*/ 	.word	0x0000e560


	//   ....[69]....
        /*0600*/ 	.word	0x0000e580


	//   ....[70]....
        /*0604*/ 	.word	0x0000e590


	//   ....[71]....
        /*0608*/ 	.word	0x0000e5b0


	//   ....[72]....
        /*060c*/ 	.word	0x0000e5e0


	//   ....[73]....
        /*0610*/ 	.word	0x0000e610


	//   ....[74]....
        /*0614*/ 	.word	0x0000e640


	//   ....[75]....
        /*0618*/ 	.word	0x0000e670


	//   ....[76]....
        /*061c*/ 	.word	0x0000e6a0


	//   ....[77]....
        /*0620*/ 	.word	0x0000e6d0


	//   ....[78]....
        /*0624*/ 	.word	0x0000e700


	//   ....[79]....
        /*0628*/ 	.word	0x0000e730


	//   ....[80]....
        /*062c*/ 	.word	0x0000e760


	//   ....[81]....
        /*0630*/ 	.word	0x0000ef70


	//   ....[82]....
        /*0634*/ 	.word	0x0000ef80


	//   ....[83]....
        /*0638*/ 	.word	0x0000ef90


	//   ....[84]....
        /*063c*/ 	.word	0x0000efe0


	//   ....[85]....
        /*0640*/ 	.word	0x0000f6c0


	//   ....[86]....
        /*0644*/ 	.word	0x0000f6f0


	//   ....[87]....
        /*0648*/ 	.word	0x0000f810


	//   ....[88]....
        /*064c*/ 	.word	0x0000f830


	//   ....[89]....
        /*0650*/ 	.word	0x0000fd50


	//   ....[90]....
        /*0654*/ 	.word	0x0000fd80


	//   ....[91]....
        /*0658*/ 	.word	0x000100c0


	//   ....[92]....
        /*065c*/ 	.word	0x000100d0


	//   ....[93]....
        /*0660*/ 	.word	0x00010d50


	//   ....[94]....
        /*0664*/ 	.word	0x00010d60


	//   ....[95]....
        /*0668*/ 	.word	0x00010e60


	//   ....[96]....
        /*066c*/ 	.word	0x00010e80


	//   ....[97]....
        /*0670*/ 	.word	0x00011000


	//   ....[98]....
        /*0674*/ 	.word	0x00011210


	//   ....[99]....
        /*0678*/ 	.word	0x00011240


	//   ....[100]....
        /*067c*/ 	.word	0x00011270


	//   ....[101]....
        /*0680*/ 	.word	0x000112a0


	//   ....[102]....
        /*0684*/ 	.word	0x000112d0


	//   ....[103]....
        /*0688*/ 	.word	0x00011320


	//   ....[104]....
        /*068c*/ 	.word	0x000114a0


	//   ....[105]....
        /*0690*/ 	.word	0x000114d0


	//   ....[106]....
        /*0694*/ 	.word	0x00011500


	//   ....[107]....
        /*0698*/ 	.word	0x00011530


	//   ....[108]....
        /*069c*/ 	.word	0x00011560


	//   ....[109]....
        /*06a0*/ 	.word	0x00011590


	//   ....[110]....
        /*06a4*/ 	.word	0x00011620


	//   ....[111]....
        /*06a8*/ 	.word	0x00011680


	//   ....[112]....
        /*06ac*/ 	.word	0x00011690


	//   ....[113]....
        /*06b0*/ 	.word	0x000116e0


	//   ....[114]....
        /*06b4*/ 	.word	0x00013d90


	//   ....[115]....
        /*06b8*/ 	.word	0x00013dd0


	//   ....[116]....
        /*06bc*/ 	.word	0x00013df0


	//   ....[117]....
        /*06c0*/ 	.word	0x00013ec0


	//   ....[118]....
        /*06c4*/ 	.word	0x00014240


	//   ....[119]....
        /*06c8*/ 	.word	0x00014250


	//   ....[120]....
        /*06cc*/ 	.word	0x00014260


	//   ....[121]....
        /*06d0*/ 	.word	0x00014270


	//   ....[122]....
        /*06d4*/ 	.word	0x00014bb0


	//   ....[123]....
        /*06d8*/ 	.word	0x00014be0


	//   ....[124]....
        /*06dc*/ 	.word	0x00014c00


	//   ....[125]....
        /*06e0*/ 	.word	0x00014c10


	//   ....[126]....
        /*06e4*/ 	.word	0x00014c20


	//   ....[127]....
        /*06e8*/ 	.word	0x00014d20


	//   ....[128]....
        /*06ec*/ 	.word	0x00015450


	//   ....[129]....
        /*06f0*/ 	.word	0x00015470


	//   ....[130]....
        /*06f4*/ 	.word	0x00015480


	//   ....[131]....
        /*06f8*/ 	.word	0x000154e0


	//   ....[132]....
        /*06fc*/ 	.word	0x00015830


	//   ....[133]....
        /*0700*/ 	.word	0x00015840


	//   ....[134]....
        /*0704*/ 	.word	0x00015850


	//   ....[135]....
        /*0708*/ 	.word	0x000158b0


	//   ....[136]....
        /*070c*/ 	.word	0x00016a40


	//   ....[137]....
        /*0710*/ 	.word	0x00016a70


	//   ....[138]....
        /*0714*/ 	.word	0x00016aa0


	//   ....[139]....
        /*0718*/ 	.word	0x00016ae0


	//   ....[140]....
        /*071c*/ 	.word	0x00016af0


	//   ....[141]....
        /*0720*/ 	.word	0x00016b20


	//   ....[142]....
        /*0724*/ 	.word	0x00016b30


	//   ....[143]....
        /*0728*/ 	.word	0x00016b70


	//   ....[144]....
        /*072c*/ 	.word	0x00016cd0


	//   ....[145]....
        /*0730*/ 	.word	0x00016d10


	//   ....[146]....
        /*0734*/ 	.word	0x00016d40


	//   ....[147]....
        /*0738*/ 	.word	0x00016d70


	//   ....[148]....
        /*073c*/ 	.word	0x00016da0


	//   ....[149]....
        /*0740*/ 	.word	0x00016dd0


	//   ....[150]....
        /*0744*/ 	.word	0x00016e50


	//   ....[151]....
        /*0748*/ 	.word	0x00016e90


	//   ....[152]....
        /*074c*/ 	.word	0x00016ea0


	//   ....[153]....
        /*0750*/ 	.word	0x00016ee0


	//   ....[154]....
        /*0754*/ 	.word	0x000179f0


	//   ....[155]....
        /*0758*/ 	.word	0x000180c0


	//   ....[156]....
        /*075c*/ 	.word	0x000181a0


	//   ....[157]....
        /*0760*/ 	.word	0x00018240


	//   ....[158]....
        /*0764*/ 	.word	0x000183c0


	//   ....[159]....
        /*0768*/ 	.word	0x00018460


	//   ....[160]....
        /*076c*/ 	.word	0x00018550


	//   ....[161]....
        /*0770*/ 	.word	0x000185e0


	//   ....[162]....
        /*0774*/ 	.word	0x00018640


	//   ....[163]....
        /*0778*/ 	.word	0x000186e0


	//   ....[164]....
        /*077c*/ 	.word	0x000187f0


	//   ....[165]....
        /*0780*/ 	.word	0x00018850


	//   ....[166]....
        /*0784*/ 	.word	0x000188b0


	//   ....[167]....
        /*0788*/ 	.word	0x00018950


	//   ....[168]....
        /*078c*/ 	.word	0x00018a10


	//   ....[169]....
        /*0790*/ 	.word	0x00018a90


	//   ....[170]....
        /*0794*/ 	.word	0x00018c40


	//   ....[171]....
        /*0798*/ 	.word	0x00018ce0


	//   ....[172]....
        /*079c*/ 	.word	0x00018d40


	//   ....[173]....
        /*07a0*/ 	.word	0x00018e10


	//   ....[174]....
        /*07a4*/ 	.word	0x00018f00


	//   ....[175]....
        /*07a8*/ 	.word	0x00018f90


	//   ....[176]....
        /*07ac*/ 	.word	0x00018ff0


	//   ....[177]....
        /*07b0*/ 	.word	0x000190c0


	//   ....[178]....
        /*07b4*/ 	.word	0x00019320


	//----- nvinfo : EIATTR_REG_RECONFIG
	.align		4
.L_1248:
        /*07b8*/ 	.byte	0x01, 0x54
	.zero		2


	//----- nvinfo : EIATTR_SYSCALL_OFFSETS
	.align		4
        /*07bc*/ 	.byte	0x04, 0x46
        /*07be*/ 	.short	(.L_1250 - .L_1249)


	//   ....[0]....
.L_1249:
        /*07c0*/ 	.word	0x00002210


	//   ....[1]....
        /*07c4*/ 	.word	0x00013350


	//   ....[2]....
        /*07c8*/ 	.word	0x000134c0


	//   ....[3]....
        /*07cc*/ 	.word	0x00013610


	//   ....[4]....
        /*07d0*/ 	.word	0x00013750


	//   ....[5]....
        /*07d4*/ 	.word	0x00014630


	//----- nvinfo : EIATTR_MBARRIER_INSTR_OFFSETS
	.align		4
.L_1250:
        /*07d8*/ 	.byte	0x04, 0x39
        /*07da*/ 	.short	(.L_1252 - .L_1251)


	//   ....[0]....
.L_1251:
        /*07dc*/ 	.word	0x00000180
        /*07e0*/ 	.word	0x000000ff
        /*07e4*/ 	.word	0x00019c00
        /*07e8*/ 	.short	0x0100
        /*07ea*/ 	.byte	0x08
	.zero		1


	//   ....[1]....
        /*07ec*/ 	.word	0x00000190
        /*07f0*/ 	.word	0x000000ff
        /*07f4*/ 	.word	0x00019c20
        /*07f8*/ 	.short	0x0100
        /*07fa*/ 	.byte	0x08
	.zero		1


	//   ....[2]....
        /*07fc*/ 	.word	0x00000280
        /*0800*/ 	.word	0x000000ff
        /*0804*/ 	.word	0x00019c30
        /*0808*/ 	.short	0x0100
        /*080a*/ 	.byte	0x08
	.zero		1


	//   ....[3]....
        /*080c*/ 	.word	0x00000290
        /*0810*/ 	.word	0x000000ff
        /*0814*/ 	.word	0x00019c40
        /*0818*/ 	.short	0x0100
        /*081a*/ 	.byte	0x08
	.zero		1


	//   ....[4]....
        /*081c*/ 	.word	0x000002a0
        /*0820*/ 	.word	0x000000ff
        /*0824*/ 	.word	0x00019c38
        /*0828*/ 	.short	0x0100
        /*082a*/ 	.byte	0x08
	.zero		1


	//   ....[5]....
        /*082c*/ 	.word	0x000002b0
        /*0830*/ 	.word	0x000000ff
        /*0834*/ 	.word	0x00019c48
        /*0838*/ 	.short	0x0100
        /*083a*/ 	.byte	0x08
	.zero		1


	//   ....[6]....
        /*083c*/ 	.word	0x000003e0
        /*0840*/ 	.word	0x000000ff
        /*0844*/ 	.word	0x00019c50
        /*0848*/ 	.short	0x0100
        /*084a*/ 	.byte	0x08
	.zero		1


	//   ....[7]....
        /*084c*/ 	.word	0x000003f0
        /*0850*/ 	.word	0x000000ff
        /*0854*/ 	.word	0x00019c60
        /*0858*/ 	.short	0x0100
        /*085a*/ 	.byte	0x08
	.zero		1


	//   ....[8]....
        /*085c*/ 	.word	0x00000400
        /*0860*/ 	.word	0x000000ff
        /*0864*/ 	.word	0x00019c58
        /*0868*/ 	.short	0x0100
        /*086a*/ 	.byte	0x08
	.zero		1


	//   ....[9]....
        /*086c*/ 	.word	0x00000410
        /*0870*/ 	.word	0x000000ff
        /*0874*/ 	.word	0x00019c68
        /*0878*/ 	.short	0x0100
        /*087a*/ 	.byte	0x08
	.zero		1


	//   ....[10]....
        /*087c*/ 	.word	0x00000500
        /*0880*/ 	.word	0x000000ff
        /*0884*/ 	.word	0x00019c70
        /*0888*/ 	.short	0x0100
        /*088a*/ 	.byte	0x06
	.zero		1


	//   ....[11]....
        /*088c*/ 	.word	0x00000510
        /*0890*/ 	.word	0x000000ff
        /*0894*/ 	.word	0x00019c80
        /*0898*/ 	.short	0x0100
        /*089a*/ 	.byte	0x06
	.zero		1


	//   ....[12]....
        /*089c*/ 	.word	0x00000520
        /*08a0*/ 	.word	0x000000ff
        /*08a4*/ 	.word	0x00019c78
        /*08a8*/ 	.short	0x0100
        /*08aa*/ 	.byte	0x06
	.zero		1


	//   ....[13]....
        /*08ac*/ 	.word	0x00000530
        /*08b0*/ 	.word	0x000000ff
        /*08b4*/ 	.word	0x00019c88
        /*08b8*/ 	.short	0x0100
        /*08ba*/ 	.byte	0x06
	.zero		1


	//   ....[14]....
        /*08bc*/ 	.word	0x00000660
        /*08c0*/ 	.word	0x000000ff
        /*08c4*/ 	.word	0x00019c90
        /*08c8*/ 	.short	0x0100
        /*08ca*/ 	.byte	0x08
	.zero		1


	//   ....[15]....
        /*08cc*/ 	.word	0x00000670
        /*08d0*/ 	.word	0x000000ff
        /*08d4*/ 	.word	0x00019ca0
        /*08d8*/ 	.short	0x0100
        /*08da*/ 	.byte	0x08
	.zero		1


	//   ....[16]....
        /*08dc*/ 	.word	0x00000680
        /*08e0*/ 	.word	0x000000ff
        /*08e4*/ 	.word	0x00019c98
        /*08e8*/ 	.short	0x0100
        /*08ea*/ 	.byte	0x08
	.zero		1


	//   ....[17]....
        /*08ec*/ 	.word	0x00000690
        /*08f0*/ 	.word	0x000000ff
        /*08f4*/ 	.word	0x00019ca8
        /*08f8*/ 	.short	0x0100
        /*08fa*/ 	.byte	0x08
	.zero		1


	//   ....[18]....
        /*08fc*/ 	.word	0x000007e0
        /*0900*/ 	.word	0x000000ff
        /*0904*/ 	.word	0x00019cb0
        /*0908*/ 	.short	0x0100
        /*090a*/ 	.byte	0x08
	.zero		1


	//   ....[19]....
        /*090c*/ 	.word	0x000007f0
        /*0910*/ 	.word	0x000000ff
        /*0914*/ 	.word	0x00019cc0
        /*0918*/ 	.short	0x0100
        /*091a*/ 	.byte	0x08
	.zero		1


	//   ....[20]....
        /*091c*/ 	.word	0x00000800
        /*0920*/ 	.word	0x000000ff
        /*0924*/ 	.word	0x00019cb8
        /*0928*/ 	.short	0x0100
        /*092a*/ 	.byte	0x08
	.zero		1


	//   ....[21]....
        /*092c*/ 	.word	0x00000810
        /*0930*/ 	.word	0x000000ff
        /*0934*/ 	.word	0x00019cc8
        /*0938*/ 	.short	0x0100
        /*093a*/ 	.byte	0x08
	.zero		1


	//   ....[22]....
        /*093c*/ 	.word	0x00002290
        /*0940*/ 	.word	0x000000ff
        /*0944*/ 	.word	0x00019c00
        /*0948*/ 	.short	0x010a
        /*094a*/ 	.byte	0x2e
	.zero		1


	//   ....[23]....
        /*094c*/ 	.word	0x00002310
        /*0950*/ 	.word	0x00000003
        /*0954*/ 	.word	0x00019c30
        /*0958*/ 	.short	0x010a
        /*095a*/ 	.byte	0x3f
	.zero		1


	//   ....[24]....
        /*095c*/ 	.word	0x00002350
        /*0960*/ 	.word	0x00000003
        /*0964*/ 	.word	0x00019c30
        /*0968*/ 	.short	0x010a
        /*096a*/ 	.byte	0x3f
	.zero		1


	//   ....[25]....
        /*096c*/ 	.word	0x00002680
        /*0970*/ 	.word	0x000000ff
        /*0974*/ 	.word	0x00000000
        /*0978*/ 	.short	0x0101
        /*097a*/ 	.byte	0x06
	.zero		1


	//   ....[26]....
        /*097c*/ 	.word	0x000056e0
        /*0980*/ 	.word	0x000000ff
        /*0984*/ 	.word	0x00019c30
        /*0988*/ 	.short	0x010a
        /*098a*/ 	.byte	0x13
	.zero		1


	//   ....[27]....
        /*098c*/ 	.word	0x00005720
        /*0990*/ 	.word	0x000000ff
        /*0994*/ 	.word	0x00019c30
        /*0998*/ 	.short	0x010a
        /*099a*/ 	.byte	0x13
	.zero		1


	//   ....[28]....
        /*099c*/ 	.word	0x00005880
        /*09a0*/ 	.word	0x000000ff
        /*09a4*/ 	.word	0x00019c50
        /*09a8*/ 	.short	0x010a
        /*09aa*/ 	.byte	0x0b
	.zero		1


	//   ....[29]....
        /*09ac*/ 	.word	0x000058c0
        /*09b0*/ 	.word	0x000000ff
        /*09b4*/ 	.word	0x00019c50
        /*09b8*/ 	.short	0x010a
        /*09ba*/ 	.byte	0x0b
	.zero		1


	//   ....[30]....
        /*09bc*/ 	.word	0x00005b30
        /*09c0*/ 	.word	0x000000ff
        /*09c4*/ 	.word	0x00000000
        /*09c8*/ 	.short	0x0101
        /*09ca*/ 	.byte	0x13
	.zero		1


	//   ....[31]....
        /*09cc*/ 	.word	0x00008020
        /*09d0*/ 	.word	0x000000ff
        /*09d4*/ 	.word	0x00000000
        /*09d8*/ 	.short	0x0101
        /*09da*/ 	.byte	0x06
	.zero		1


	//   ....[32]....
        /*09dc*/ 	.word	0x00008840
        /*09e0*/ 	.word	0x000000ff
        /*09e4*/ 	.word	0x00019c30
        /*09e8*/ 	.short	0x010a
        /*09ea*/ 	.byte	0x06
	.zero		1


	//   ....[33]....
        /*09ec*/ 	.word	0x00008880
        /*09f0*/ 	.word	0x000000ff
        /*09f4*/ 	.word	0x00019c30
        /*09f8*/ 	.short	0x010a
        /*09fa*/ 	.byte	0x06
	.zero		1


	//   ....[34]....
        /*09fc*/ 	.word	0x000089e0
        /*0a00*/ 	.word	0x000000ff
        /*0a04*/ 	.word	0x00019c50
        /*0a08*/ 	.short	0x010a
        /*0a0a*/ 	.byte	0x0b
	.zero		1


	//   ....[35]....
        /*0a0c*/ 	.word	0x00008a20
        /*0a10*/ 	.word	0x000000ff
        /*0a14*/ 	.word	0x00019c50
        /*0a18*/ 	.short	0x010a
        /*0a1a*/ 	.byte	0x0b
	.zero		1


	//   ....[36]....
        /*0a1c*/ 	.word	0x00008c80
        /*0a20*/ 	.word	0x000000ff
        /*0a24*/ 	.word	0x00000000
        /*0a28*/ 	.short	0x0101
        /*0a2a*/ 	.byte	0x06
	.zero		1


	//   ....[37]....
        /*0a2c*/ 	.word	0x00009e50
        /*0a30*/ 	.word	0x000000ff
        /*0a34*/ 	.word	0x00000000
        /*0a38*/ 	.short	0x0101
        /*0a3a*/ 	.byte	0x06
	.zero		1


	//   ....[38]....
        /*0a3c*/ 	.word	0x0000a440
        /*0a40*/ 	.word	0x000000ff
        /*0a44*/ 	.word	0x00019c30
        /*0a48*/ 	.short	0x010a
        /*0a4a*/ 	.byte	0x06
	.zero		1


	//   ....[39]....
        /*0a4c*/ 	.word	0x0000a480
        /*0a50*/ 	.word	0x000000ff
        /*0a54*/ 	.word	0x00019c30
        /*0a58*/ 	.short	0x010a
        /*0a5a*/ 	.byte	0x06
	.zero		1


	//   ....[40]....
        /*0a5c*/ 	.word	0x0000a5e0
        /*0a60*/ 	.word	0x000000ff
        /*0a64*/ 	.word	0x00019c50
        /*0a68*/ 	.short	0x010a
        /*0a6a*/ 	.byte	0x0b
	.zero		1


	//   ....[41]....
        /*0a6c*/ 	.word	0x0000a620
        /*0a70*/ 	.word	0x000000ff
        /*0a74*/ 	.word	0x00019c50
        /*0a78*/ 	.short	0x010a
        /*0a7a*/ 	.byte	0x0b
	.zero		1


	//   ....[42]....
        /*0a7c*/ 	.word	0x0000a920
        /*0a80*/ 	.word	0x000000ff
        /*0a84*/ 	.word	0x00000000
        /*0a88*/ 	.short	0x0101
        /*0a8a*/ 	.byte	0x06
	.zero		1


	//   ....[43]....
        /*0a8c*/ 	.word	0x0000cd90
        /*0a90*/ 	.word	0x000000ff
        /*0a94*/ 	.word	0x00000000
        /*0a98*/ 	.short	0x0101
        /*0a9a*/ 	.byte	0x06
	.zero		1


	//   ....[44]....
        /*0a9c*/ 	.word	0x0000d2b0
        /*0aa0*/ 	.word	0x000000ff
        /*0aa4*/ 	.word	0x00019c50
        /*0aa8*/ 	.short	0x010a
        /*0aaa*/ 	.byte	0x0e
	.zero		1


	//   ....[45]....
        /*0aac*/ 	.word	0x0000d2f0
        /*0ab0*/ 	.word	0x000000ff
        /*0ab4*/ 	.word	0x00019c50
        /*0ab8*/ 	.short	0x010a
        /*0aba*/ 	.byte	0x0e
	.zero		1


	//   ....[46]....
        /*0abc*/ 	.word	0x0000d8c0
        /*0ac0*/ 	.word	0x000000ff
        /*0ac4*/ 	.word	0x00000000
        /*0ac8*/ 	.short	0x0101
        /*0aca*/ 	.byte	0x04
	.zero		1


	//   ....[47]....
        /*0acc*/ 	.word	0x0000f6e0
        /*0ad0*/ 	.word	0x00000000
        /*0ad4*/ 	.word	0x00000000
        /*0ad8*/ 	.short	0x0101
        /*0ada*/ 	.byte	0x3f
	.zero		1


	//   ....[48]....
        /*0adc*/ 	.word	0x0000fd70
        /*0ae0*/ 	.word	0x00000004
        /*0ae4*/ 	.word	0x00000000
        /*0ae8*/ 	.short	0x0101
        /*0aea*/ 	.byte	0x3f
	.zero		1


	//   ....[49]....
        /*0aec*/ 	.word	0x00013bc0
        /*0af0*/ 	.word	0x00000005
        /*0af4*/ 	.word	0x00019c80
        /*0af8*/ 	.short	0x010a
        /*0afa*/ 	.byte	0x3f
	.zero		1


	//   ....[50]....
        /*0afc*/ 	.word	0x00013f90
        /*0b00*/ 	.word	0x00000005
        /*0b04*/ 	.word	0x00019c70
        /*0b08*/ 	.short	0x0107
        /*0b0a*/ 	.byte	0x3f
	.zero		1


	//   ....[51]....
        /*0b0c*/ 	.word	0x00014050
        /*0b10*/ 	.word	0x00000005
        /*0b14*/ 	.word	0x00019c70
        /*0b18*/ 	.short	0x0101
        /*0b1a*/ 	.byte	0x3f
	.zero		1


	//   ....[52]....
        /*0b1c*/ 	.word	0x00014080
        /*0b20*/ 	.word	0x00000005
        /*0b24*/ 	.word	0x00019c40
        /*0b28*/ 	.short	0x010a
        /*0b2a*/ 	.byte	0x3f
	.zero		1


	//   ....[53]....
        /*0b2c*/ 	.word	0x000143b0
        /*0b30*/ 	.word	0x00000005
        /*0b34*/ 	.word	0x00019c30
        /*0b38*/ 	.short	0x0107
        /*0b3a*/ 	.byte	0x3f
	.zero		1


	//   ....[54]....
        /*0b3c*/ 	.word	0x00014470
        /*0b40*/ 	.word	0x00000005
        /*0b44*/ 	.word	0x00019c30
        /*0b48*/ 	.short	0x0101
        /*0b4a*/ 	.byte	0x3f
	.zero		1


	//   ....[55]....
        /*0b4c*/ 	.word	0x00014e00
        /*0b50*/ 	.word	0x00000011
        /*0b54*/ 	.word	0x00019c00
        /*0b58*/ 	.short	0x0107
        /*0b5a*/ 	.byte	0x3f
	.zero		1


	//   ....[56]....
        /*0b5c*/ 	.word	0x00014f00
        /*0b60*/ 	.word	0x00000011
        /*0b64*/ 	.word	0x00019c00
        /*0b68*/ 	.short	0x0101
        /*0b6a*/ 	.byte	0x3f
	.zero		1


	//   ....[57]....
        /*0b6c*/ 	.word	0x00014f20
        /*0b70*/ 	.word	0x00000011
        /*0b74*/ 	.word	0x00019c20
        /*0b78*/ 	.short	0x010a
        /*0b7a*/ 	.byte	0x3f
	.zero		1


	//   ....[58]....
        /*0b7c*/ 	.word	0x00015280
        /*0b80*/ 	.word	0x00000004
        /*0b84*/ 	.word	0x00019c80
        /*0b88*/ 	.short	0x010a
        /*0b8a*/ 	.byte	0x3f
	.zero		1


	//   ....[59]....
        /*0b8c*/ 	.word	0x00015580
        /*0b90*/ 	.word	0x00000004
        /*0b94*/ 	.word	0x00019c70
        /*0b98*/ 	.short	0x0107
        /*0b9a*/ 	.byte	0x3f
	.zero		1


	//   ....[60]....
        /*0b9c*/ 	.word	0x00015640
        /*0ba0*/ 	.word	0x00000004
        /*0ba4*/ 	.word	0x00019c70
        /*0ba8*/ 	.short	0x0101
        /*0baa*/ 	.byte	0x3f
	.zero		1


	//   ....[61]....
        /*0bac*/ 	.word	0x00015670
        /*0bb0*/ 	.word	0x00000004
        /*0bb4*/ 	.word	0x00019c40
        /*0bb8*/ 	.short	0x010a
        /*0bba*/ 	.byte	0x3f
	.zero		1


	//   ....[62]....
        /*0bbc*/ 	.word	0x00015950
        /*0bc0*/ 	.word	0x00000004
        /*0bc4*/ 	.word	0x00019c30
        /*0bc8*/ 	.short	0x0107
        /*0bca*/ 	.byte	0x3f
	.zero		1


	//   ....[63]....
        /*0bcc*/ 	.word	0x00015a20
        /*0bd0*/ 	.word	0x00000004
        /*0bd4*/ 	.word	0x00019c30
        /*0bd8*/ 	.short	0x0101
        /*0bda*/ 	.byte	0x3f
	.zero		1


	//   ....[64]....
        /*0bdc*/ 	.word	0x00015aa0
        /*0be0*/ 	.word	0x00000002
        /*0be4*/ 	.word	0x00019c70
        /*0be8*/ 	.short	0x010a
        /*0bea*/ 	.byte	0x3f
	.zero		1


	//   ....[65]....
        /*0bec*/ 	.word	0x00015b30
        /*0bf0*/ 	.word	0x00000002
        /*0bf4*/ 	.word	0x00019c60
        /*0bf8*/ 	.short	0x010a
        /*0bfa*/ 	.byte	0x3f
	.zero		1


	//   ....[66]....
        /*0bfc*/ 	.word	0x00015fa0
        /*0c00*/ 	.word	0x00000002
        /*0c04*/ 	.word	0x00019c50
        /*0c08*/ 	.short	0x0101
        /*0c0a*/ 	.byte	0x3f
	.zero		1


	//   ....[67]....
        /*0c0c*/ 	.word	0x00016030
        /*0c10*/ 	.word	0x00000002
        /*0c14*/ 	.word	0x00000000
        /*0c18*/ 	.short	0x0101
        /*0c1a*/ 	.byte	0x3f
	.zero		1


	//   ....[68]....
        /*0c1c*/ 	.word	0x00016200
        /*0c20*/ 	.word	0x00000000
        /*0c24*/ 	.word	0x00019c70
        /*0c28*/ 	.short	0x010a
        /*0c2a*/ 	.byte	0x3f
	.zero		1


	//   ....[69]....
        /*0c2c*/ 	.word	0x00016280
        /*0c30*/ 	.word	0x00000000
        /*0c34*/ 	.word	0x00019c60
        /*0c38*/ 	.short	0x010a
        /*0c3a*/ 	.byte	0x3f
	.zero		1


	//   ....[70]....
        /*0c3c*/ 	.word	0x00016700
        /*0c40*/ 	.word	0x00000000
        /*0c44*/ 	.word	0x00019c50
        /*0c48*/ 	.short	0x0101
        /*0c4a*/ 	.byte	0x3f
	.zero		1


	//   ....[71]....
        /*0c4c*/ 	.word	0x000167a0
        /*0c50*/ 	.word	0x00000000
        /*0c54*/ 	.word	0x00000000
        /*0c58*/ 	.short	0x0101
        /*0c5a*/ 	.byte	0x3f
	.zero		1


	//   ....[72]....
        /*0c5c*/ 	.word	0x00017970
        /*0c60*/ 	.word	0x00000005
        /*0c64*/ 	.word	0x00019c20
        /*0c68*/ 	.short	0x010a
        /*0c6a*/ 	.byte	0x3f
	.zero		1


	//   ....[73]....
        /*0c6c*/ 	.word	0x00017af0
        /*0c70*/ 	.word	0x00000003
        /*0c74*/ 	.word	0x00019c40
        /*0c78*/ 	.short	0x010a
        /*0c7a*/ 	.byte	0x3f
	.zero		1


	//   ....[74]....
        /*0c7c*/ 	.word	0x00017b90
        /*0c80*/ 	.word	0x00000005
        /*0c84*/ 	.word	0x00019c40
        /*0c88*/ 	.short	0x010a
        /*0c8a*/ 	.byte	0x3f
	.zero		1


	//   ....[75]....
        /*0c8c*/ 	.word	0x00017bd0
        /*0c90*/ 	.word	0x00000003
        /*0c94*/ 	.word	0x00019c60
        /*0c98*/ 	.short	0x010a
        /*0c9a*/ 	.byte	0x3f
	.zero		1


	//   ....[76]....
        /*0c9c*/ 	.word	0x00017c10
        /*0ca0*/ 	.word	0x00000005
        /*0ca4*/ 	.word	0x00019c60
        /*0ca8*/ 	.short	0x010a
        /*0caa*/ 	.byte	0x3f
	.zero		1


	//   ....[77]....
        /*0cac*/ 	.word	0x00017c50
        /*0cb0*/ 	.word	0x00000003
        /*0cb4*/ 	.word	0x00019c80
        /*0cb8*/ 	.short	0x010a
        /*0cba*/ 	.byte	0x3f
	.zero		1


	//   ....[78]....
        /*0cbc*/ 	.word	0x00017c90
        /*0cc0*/ 	.word	0x00000005
        /*0cc4*/ 	.word	0x00019c80
        /*0cc8*/ 	.short	0x010a
        /*0cca*/ 	.byte	0x3f
	.zero		1


	//   ....[79]....
        /*0ccc*/ 	.word	0x00017d00
        /*0cd0*/ 	.word	0x00000003
        /*0cd4*/ 	.word	0x00019c00
        /*0cd8*/ 	.short	0x010a
        /*0cda*/ 	.byte	0x3f
	.zero		1


	//   ....[80]....
        /*0cdc*/ 	.word	0x00017d50
        /*0ce0*/ 	.word	0x00000003
        /*0ce4*/ 	.word	0x00019c30
        /*0ce8*/ 	.short	0x010a
        /*0cea*/ 	.byte	0x3f
	.zero		1


	//   ....[81]....
        /*0cec*/ 	.word	0x00017db0
        /*0cf0*/ 	.word	0x00000005
        /*0cf4*/ 	.word	0x00019c30
        /*0cf8*/ 	.short	0x010a
        /*0cfa*/ 	.byte	0x3f
	.zero		1


	//   ....[82]....
        /*0cfc*/ 	.word	0x00017e10
        /*0d00*/ 	.word	0x00000004
        /*0d04*/ 	.word	0x00019c50
        /*0d08*/ 	.short	0x010a
        /*0d0a*/ 	.byte	0x3f
	.zero		1


	//   ....[83]....
        /*0d0c*/ 	.word	0x00017e70
        /*0d10*/ 	.word	0x00000007
        /*0d14*/ 	.word	0x00019c30
        /*0d18*/ 	.short	0x010a
        /*0d1a*/ 	.byte	0x3f
	.zero		1


	//   ....[84]....
        /*0d1c*/ 	.word	0x00017ed0
        /*0d20*/ 	.word	0x00000004
        /*0d24*/ 	.word	0x00019c50
        /*0d28*/ 	.short	0x010a
        /*0d2a*/ 	.byte	0x3f
	.zero		1


	//   ....[85]....
        /*0d2c*/ 	.word	0x00017f30
        /*0d30*/ 	.word	0x00000005
        /*0d34*/ 	.word	0x00019c30
        /*0d38*/ 	.short	0x010a
        /*0d3a*/ 	.byte	0x3f
	.zero		1


	//   ....[86]....
        /*0d3c*/ 	.word	0x00017f90
        /*0d40*/ 	.word	0x00000004
        /*0d44*/ 	.word	0x00019c50
        /*0d48*/ 	.short	0x010a
        /*0d4a*/ 	.byte	0x3f
	.zero		1


	//   ....[87]....
        /*0d4c*/ 	.word	0x00017ff0
        /*0d50*/ 	.word	0x00000006
        /*0d54*/ 	.word	0x00019c50
        /*0d58*/ 	.short	0x010a
        /*0d5a*/ 	.byte	0x3f
	.zero		1


	//   ....[88]....
        /*0d5c*/ 	.word	0x000180f0
        /*0d60*/ 	.word	0x00000005
        /*0d64*/ 	.word	0x00019c80
        /*0d68*/ 	.short	0x010a
        /*0d6a*/ 	.byte	0x3f
	.zero		1


	//   ....[89]....
        /*0d6c*/ 	.word	0x000184a0
        /*0d70*/ 	.word	0x00000005
        /*0d74*/ 	.word	0x00019c40
        /*0d78*/ 	.short	0x010a
        /*0d7a*/ 	.byte	0x3f
	.zero		1


	//   ....[90]....
        /*0d7c*/ 	.word	0x00018b40
        /*0d80*/ 	.word	0x00000011
        /*0d84*/ 	.word	0x00019c20
        /*0d88*/ 	.short	0x010a
        /*0d8a*/ 	.byte	0x3f
	.zero		1


	//   ....[91]....
        /*0d8c*/ 	.word	0x00018b90
        /*0d90*/ 	.word	0x00000004
        /*0d94*/ 	.word	0x00019c80
        /*0d98*/ 	.short	0x010a
        /*0d9a*/ 	.byte	0x3f
	.zero		1


	//   ....[92]....
        /*0d9c*/ 	.word	0x00018e50
        /*0da0*/ 	.word	0x00000004
        /*0da4*/ 	.word	0x00019c40
        /*0da8*/ 	.short	0x010a
        /*0daa*/ 	.byte	0x3f
	.zero		1


	//   ....[93]....
        /*0dac*/ 	.word	0x00019100
        /*0db0*/ 	.word	0x00000002
        /*0db4*/ 	.word	0x00019c70
        /*0db8*/ 	.short	0x010a
        /*0dba*/ 	.byte	0x3f
	.zero		1


	//   ....[94]....
        /*0dbc*/ 	.word	0x00019150
        /*0dc0*/ 	.word	0x00000002
        /*0dc4*/ 	.word	0x00019c60
        /*0dc8*/ 	.short	0x010a
        /*0dca*/ 	.byte	0x3f
	.zero		1


	//   ....[95]....
        /*0dcc*/ 	.word	0x000191a0
        /*0dd0*/ 	.word	0x00000000
        /*0dd4*/ 	.word	0x00019c70
        /*0dd8*/ 	.short	0x010a
        /*0dda*/ 	.byte	0x3f
	.zero		1


	//   ....[96]....
        /*0ddc*/ 	.word	0x000191f0
        /*0de0*/ 	.word	0x00000000
        /*0de4*/ 	.word	0x00019c60
        /*0de8*/ 	.short	0x010a
        /*0dea*/ 	.byte	0x3f
	.zero		1


	//   ....[97]....
        /*0dec*/ 	.word	0x00019240
        /*0df0*/ 	.word	0x00000005
        /*0df4*/ 	.word	0x00019c20
        /*0df8*/ 	.short	0x010a
        /*0dfa*/ 	.byte	0x3f
	.zero		1


	//   ....[98]....
        /*0dfc*/ 	.word	0x000193e0
        /*0e00*/ 	.word	0x00000003
        /*0e04*/ 	.word	0x00019c40
        /*0e08*/ 	.short	0x010a
        /*0e0a*/ 	.byte	0x3f
	.zero		1


	//   ....[99]....
        /*0e0c*/ 	.word	0x00019430
        /*0e10*/ 	.word	0x00000005
        /*0e14*/ 	.word	0x00019c40
        /*0e18*/ 	.short	0x010a
        /*0e1a*/ 	.byte	0x3f
	.zero		1


	//   ....[100]....
        /*0e1c*/ 	.word	0x00019480
        /*0e20*/ 	.word	0x00000003
        /*0e24*/ 	.word	0x00019c60
        /*0e28*/ 	.short	0x010a
        /*0e2a*/ 	.byte	0x3f
	.zero		1


	//   ....[101]....
        /*0e2c*/ 	.word	0x000194d0
        /*0e30*/ 	.word	0x00000005
        /*0e34*/ 	.word	0x00019c60
        /*0e38*/ 	.short	0x010a
        /*0e3a*/ 	.byte	0x3f
	.zero		1


	//   ....[102]....
        /*0e3c*/ 	.word	0x00019520
        /*0e40*/ 	.word	0x00000003
        /*0e44*/ 	.word	0x00019c80
        /*0e48*/ 	.short	0x010a
        /*0e4a*/ 	.byte	0x3f
	.zero		1


	//----- nvinfo : EIATTR_NUM_MBARRIERS
	.align		4
.L_1252:
        /*0e4c*/ 	.byte	0x03, 0x38
        /*0e4e*/ 	.short	0x0016


	//----- nvinfo : EIATTR_EXIT_INSTR_OFFSETS
	.align		4
        /*0e50*/ 	.byte	0x04, 0x1c
        /*0e52*/ 	.short	(.L_1254 - .L_1253)


	//   ....[0]....
.L_1253:
        /*0e54*/ 	.word	0x00000980


	//   ....[1]....
        /*0e58*/ 	.word	0x00010fb0


	//   ....[2]....
        /*0e5c*/ 	.word	0x00017ce0


	//----- nvinfo : EIATTR_MAX_THREADS
	.align		4
.L_1254:
        /*0e60*/ 	.byte	0x04, 0x05
        /*0e62*/ 	.short	(.L_1256 - .L_1255)
.L_1255:
        /*0e64*/ 	.word	0x00000200
        /*0e68*/ 	.word	0x00000001
        /*0e6c*/ 	.word	0x00000001


	//----- nvinfo : EIATTR_CRS_STACK_SIZE
	.align		4
.L_1256:
        /*0e70*/ 	.byte	0x04, 0x1e
        /*0e72*/ 	.short	(.L_1258 - .L_1257)
.L_1257:
        /*0e74*/ 	.word	0x00000000


	//----- nvinfo : EIATTR_CBANK_PARAM_SIZE
	.align		4
.L_1258:
        /*0e78*/ 	.byte	0x03, 0x19
        /*0e7a*/ 	.short	0x0af0


	//----- nvinfo : EIATTR_PARAM_CBANK
	.align		4
        /*0e7c*/ 	.byte	0x04, 0x0a
        /*0e7e*/ 	.short	(.L_1260 - .L_1259)
	.align		4
.L_1259:
        /*0e80*/ 	.word	index@(.nv.constant0._ZN7cutlass13device_kernelIN5flash11enable_sm90INS1_16FlashAttnFwdSm90INS1_25CollectiveMainloopFwdSm90ILi2EN4cute5tupleIJNS5_1CILi1EEES8_S8_EEENS6_IJNS7_ILi192EEENS7_ILi128EEENS7_ILi96EEEEEELi96ENS_12float_e4m3_tEfNS_4arch4Sm90ELb0ELb1ELb0ELb1ELb1ELb0ELb0ELb1ELb1ELb1ELb1ELb0EEENS1_21CollectiveEpilogueFwdINS6_IJSA_SC_SB_EEES9_NS_10bfloat16_tESG_Li384ELb1ELb1ELb1ELb1EEENS1_36VarlenDynamicPersistentTileSchedulerILi192ELi128ELi384ELi128ELb1ELb1ELb1ELb1ELb0ELb1EEEEEEEEEvNT_6ParamsE)
        /*0e84*/ 	.short	0x0210
        /*0e86*/ 	.short	0x0af0


	//----- nvinfo : EIATTR_SW_WAR
	.align		4
.L_1260:
        /*0e88*/ 	.byte	0x04, 0x36
        /*0e8a*/ 	.short	(.L_1262 - .L_1261)
.L_1261:
        /*0e8c*/ 	.word	0x00000008
.L_1262:


//--------------------- .nv.info._ZN7cutlass13device_kernelIN5flash11enable_sm90INS1_16FlashAttnFwdSm90INS1_25CollectiveMainloopFwdSm90ILi2EN4cute5tupleIJNS5_1CILi1EEES8_S8_EEENS6_IJNS7_ILi192EEENS7_ILi128EEENS7_ILi96EEEEEELi96ENS_12float_e4m3_tEfNS_4arch4Sm90ELb0ELb1ELb0ELb1ELb1ELb1ELb0ELb1ELb1ELb1ELb1ELb0EEENS1_21CollectiveEpilogueFwdINS6_IJSA_SC_SB_EEES9_NS_10bfloat16_tESG_Li384ELb1ELb1ELb1ELb1EEENS1_36VarlenDynamicPersistentTileSchedulerILi192ELi128ELi384ELi128ELb1ELb1ELb1ELb1ELb0ELb1EEEEEEEEEvNT_6ParamsE --------------------------
	.section	.nv.info._ZN7cutlass13device_kernelIN5flash11enable_sm90INS1_16FlashAttnFwdSm90INS1_25CollectiveMainloopFwdSm90ILi2EN4cute5tupleIJNS5_1CILi1EEES8_S8_EEENS6_IJNS7_ILi192EEENS7_ILi128EEENS7_ILi96EEEEEELi96ENS_12float_e4m3_tEfNS_4arch4Sm90ELb0ELb1ELb0ELb1ELb1ELb1ELb0ELb1ELb1ELb1ELb1ELb0EEENS1_21CollectiveEpilogueFwdINS6_IJSA_SC_SB_EEES9_NS_10bfloat16_tESG_Li384ELb1ELb1ELb1ELb1EEENS1_36VarlenDynamicPersistentTileSchedulerILi192ELi128ELi384ELi128ELb1ELb1ELb1ELb1ELb0ELb1EEEEEEEEEvNT_6ParamsE,"",@"SHT_CUDA_INFO"
	.sectionflags	@""
	.align	4


	//----- nvinfo : EIATTR_CUDA_API_VERSION
	.align		4
        /*0000*/ 	.byte	0x04, 0x37
        /*0002*/ 	.short	(.L_1264 - .L_1263)
.L_1263:
        /*0004*/ 	.word	0x00000082


	//----- nvinfo : EIATTR_KPARAM_INFO
	.align		4
.L_1264:
        /*0008*/ 	.byte	0x04, 0x17
        /*000a*/ 	.short	(.L_1266 - .L_1265)
.L_1265:
        /*000c*/ 	.word	0x00000000
        /*0010*/ 	.short	0x0000
        /*0012*/ 	.short	0x0070
        /*0014*/ 	.byte	0x00, 0xf0, 0x01, 0x2a


	//----- nvinfo : EIATTR_SPARSE_MMA_MASK
	.align		4
.L_1266:
        /*0018*/ 	.byte	0x03, 0x50
        /*001a*/ 	.short	0x0000


	//----- nvinfo : EIATTR_MAXREG_COUNT
	.align		4
        /*001c*/ 	.byte	0x03, 0x1b
        /*001e*/ 	.short	0x0080


	//----- nvinfo : EIATTR_NUM_BARRIERS
	.align		4
        /*0020*/ 	.byte	0x02, 0x4c
        /*0022*/ 	.byte	0x10
	.zero		1


	//----- nvinfo : EIATTR_EXTERNS
	.align		4
        /*0024*/ 	.byte	0x04, 0x0f
        /*0026*/ 	.short	(.L_1268 - .L_1267)


	//   ....[0]....
	.align		4
.L_1267:
        /*0028*/ 	.word	index@(__assertfail)


	//----- nvinfo : EIATTR_ANNOTATIONS
	.align		4
.L_1268:
        /*002c*/ 	.byte	0x04, 0x55
        /*002e*/ 	.short	(.L_1270 - .L_1269)


	//   ....[0]....
.L_1269:
        /* <DEDUP_REMOVED lines=108> */


	//----- nvinfo : EIATTR_MERCURY_ISA_VERSION
	.align		4
.L_1270:
        /*06d8*/ 	.byte	0x03, 0x5f
        /*06da*/ 	.short	0x0101


	//----- nvinfo : EIATTR_UNUSED_LOAD_BYTE_OFFSET
	.align		4
        /*06dc*/ 	.byte	0x04, 0x44
        /*06de*/ 	.short	(.L_1272 - .L_1271)


	//   ....[0]....
.L_1271:
        /*06e0*/ 	.word	0x00000a50
        /*06e4*/ 	.word	0x0000fff0


	//   ....[1]....
        /*06e8*/ 	.word	0x00018900
        /*06ec*/ 	.word	0x0000fff0


	//----- nvinfo : EIATTR_INT_WARP_WIDE_INSTR_OFFSETS
	.align		4
.L_1272:
        /*06f0*/ 	.byte	0x04, 0x31
        /*06f2*/ 	.short	(.L_1274 - .L_1273)


	//   ....[0]....
.L_1273:
        /*06f4*/ 	.word	0x00000130


	//   ....[1]....
        /*06f8*/ 	.word	0x00000170


	//   ....[2]....
        /*06fc*/ 	.word	0x000001e0


	//   ....[3]....
        /*0700*/ 	.word	0x0001f7e0


	//   ....[4]....
        /*0704*/ 	.word	0x0001f870


	//   ....[5]....
        /*0708*/ 	.word	0x00022990


	//   ....[6]....
        /*070c*/ 	.word	0x00022a20


	//----- nvinfo : EIATTR_COOP_GROUP_MASK_REGIDS
	.align		4
.L_1274:
        /*0710*/ 	.byte	0x04, 0x29
        /*0712*/ 	.short	(.L_1276 - .L_1275)


	//   ....[0]....
.L_1275:
        /*0714*/ 	.word	0xffffffff


	//   ....[1]....
        /*0718*/ 	.word	0xffffffff


	//   ....[2]....
        /*071c*/ 	.word	0xffffffff


	//   ....[3]....
        /*0720*/ 	.word	0xffffffff


	//   ....[4]....
        /*0724*/ 	.word	0xffffffff


	//   ....[5]....
        /*0728*/ 	.word	0xffffffff


	//   ....[6]....
        /*072c*/ 	.word	0xffffffff


	//   ....[7]....
        /*0730*/ 	.word	0xffffffff


	//   ....[8]....
        /*0734*/ 	.word	0xffffffff


	//   ....[9]....
        /*0738*/ 	.word	0xffffffff


	//   ....[10]....
        /*073c*/ 	.word	0xffffffff


	//   ....[11]....
        /*0740*/ 	.word	0xffffffff


	//   ....[12]....
        /*0744*/ 	.word	0xffffffff


	//   ....[13]....
        /*0748*/ 	.word	0xffffffff


	//   ....[14]....
        /*074c*/ 	.word	0xffffffff


	//   ....[15]....
        /*0750*/ 	.word	0xffffffff


	//   ....[16]....
        /*0754*/ 	.word	0xffffffff


	//   ....[17]....
        /*0758*/ 	.word	0xffffffff


	//   ....[18]....
        /*075c*/ 	.word	0xffffffff


	//   ....[19]....
        /*0760*/ 	.word	0xffffffff


	//   ....[20]....
        /*0764*/ 	.word	0xffffffff


	//   ....[21]....
        /*0768*/ 	.word	0xffffffff


	//   ....[22]....
        /*076c*/ 	.word	0xffffffff


	//   ....[23]....
        /*0770*/ 	.word	0xffffffff


	//   ....[24]....
        /*0774*/ 	.word	0xffffffff


	//   ....[25]....
        /*0778*/ 	.word	0xffffffff


	//   ....[26]....
        /*077c*/ 	.word	0xffffffff


	//   ....[27]....
        /*0780*/ 	.word	0xffffffff


	//   ....[28]....
        /*0784*/ 	.word	0xffffffff


	//   ....[29]....
        /*0788*/ 	.word	0xffffffff


	//   ....[30]....
        /*078c*/ 	.word	0xffffffff


	//   ....[31]....
        /*0790*/ 	.word	0xffffffff


	//   ....[32]....
        /*0794*/ 	.word	0xffffffff


	//   ....[33]....
        /*0798*/ 	.word	0xffffffff


	//   ....[34]....
        /*079c*/ 	.word	0xffffffff


	//   ....[35]....
        /*07a0*/ 	.word	0xffffffff


	//   ....[36]....
        /*07a4*/ 	.word	0xffffffff


	//   ....[37]....
        /*07a8*/ 	.word	0xffffffff


	//   ....[38]....
        /*07ac*/ 	.word	0xffffffff


	//   ....[39]....
        /*07b0*/ 	.word	0xffffffff


	//   ....[40]....
        /*07b4*/ 	.word	0xffffffff


	//   ....[41]....
        /*07b8*/ 	.word	0xffffffff


	//   ....[42]....
        /*07bc*/ 	.word	0xffffffff


	//   ....[43]....
        /*07c0*/ 	.word	0xffffffff


	//   ....[44]....
        /*07c4*/ 	.word	0xffffffff


	//   ....[45]....
        /*07c8*/ 	.word	0xffffffff


	//   ....[46]....
        /*07cc*/ 	.word	0xffffffff


	//   ....[47]....
        /*07d0*/ 	.word	0xffffffff


	//   ....[48]....
        /*07d4*/ 	.word	0xffffffff


	//   ....[49]....
        /*07d8*/ 	.word	0xffffffff


	//   ....[50]....
        /*07dc*/ 	.word	0xffffffff


	//   ....[51]....
        /*07e0*/ 	.word	0xffffffff


	//   ....[52]....
        /*07e4*/ 	.word	0xffffffff


	//   ....[53]....
        /*07e8*/ 	.word	0xffffffff


	//   ....[54]....
        /*07ec*/ 	.word	0xffffffff


	//   ....[55]....
        /*07f0*/ 	.word	0xffffffff


	//   ....[56]....
        /*07f4*/ 	.word	0xffffffff


	//   ....[57]....
        /*07f8*/ 	.word	0xffffffff


	//   ....[58]....
        /*07fc*/ 	.word	0xffffffff


	//   ....[59]....
        /*0800*/ 	.word	0xffffffff


	//   ....[60]....
        /*0804*/ 	.word	0xffffffff


	//   ....[61]....
        /*0808*/ 	.word	0xffffffff


	//   ....[62]....
        /*080c*/ 	.word	0xffffffff


	//   ....[63]....
        /*0810*/ 	.word	0xffffffff


	//   ....[64]....
        /*0814*/ 	.word	0xffffffff


	//   ....[65]....
        /*0818*/ 	.word	0xffffffff


	//   ....[66]....
        /*081c*/ 	.word	0xffffffff


	//   ....[67]....
        /*0820*/ 	.word	0xffffffff


	//   ....[68]....
        /*0824*/ 	.word	0xffffffff


	//   ....[69]....
        /*0828*/ 	.word	0xffffffff


	//   ....[70]....
        /*082c*/ 	.word	0xffffffff


	//   ....[71]....
        /*0830*/ 	.word	0xffffffff


	//   ....[72]....
        /*0834*/ 	.word	0xffffffff


	//   ....[73]....
        /*0838*/ 	.word	0xffffffff


	//   ....[74]....
        /*083c*/ 	.word	0xffffffff


	//   ....[75]....
        /*0840*/ 	.word	0xffffffff


	//   ....[76]....
        /*0844*/ 	.word	0xffffffff


	//   ....[77]....
        /*0848*/ 	.word	0xffffffff


	//   ....[78]....
        /*084c*/ 	.word	0xffffffff


	//   ....[79]....
        /*0850*/ 	.word	0xffffffff


	//   ....[80]....
        /*0854*/ 	.word	0xffffffff


	//   ....[81]....
        /*0858*/ 	.word	0xffffffff


	//   ....[82]....
        /*085c*/ 	.word	0xffffffff


	//   ....[83]....
        /*0860*/ 	.word	0xffffffff


	//   ....[84]....
        /*0864*/ 	.word	0xffffffff


	//   ....[85]....
        /*0868*/ 	.word	0xffffffff


	//   ....[86]....
        /*086c*/ 	.word	0xffffffff


	//   ....[87]....
        /*0870*/ 	.word	0xffffffff


	//   ....[88]....
        /*0874*/ 	.word	0xffffffff


	//   ....[89]....
        /*0878*/ 	.word	0xffffffff


	//   ....[90]....
        /*087c*/ 	.word	0xffffffff


	//   ....[91]....
        /*0880*/ 	.word	0xffffffff


	//   ....[92]....
        /*0884*/ 	.word	0xffffffff


	//   ....[93]....
        /*0888*/ 	.word	0xffffffff


	//   ....[94]....
        /*088c*/ 	.word	0xffffffff


	//   ....[95]....
        /*0890*/ 	.word	0xffffffff


	//   ....[96]....
        /*0894*/ 	.word	0xffffffff


	//   ....[97]....
        /*0898*/ 	.word	0xffffffff


	//   ....[98]....
        /*089c*/ 	.word	0xffffffff


	//   ....[99]....
        /*08a0*/ 	.word	0xffffffff


	//   ....[100]....
        /*08a4*/ 	.word	0xffffffff


	//   ....[101]....
        /*08a8*/ 	.word	0xffffffff


	//   ....[102]....
        /*08ac*/ 	.word	0xffffffff


	//   ....[103]....
        /*08b0*/ 	.word	0xffffffff


	//   ....[104]....
        /*08b4*/ 	.word	0xffffffff


	//   ....[105]....
        /*08b8*/ 	.word	0xffffffff


	//   ....[106]....
        /*08bc*/ 	.word	0xffffffff


	//   ....[107]....
        /*08c0*/ 	.word	0xffffffff


	//   ....[108]....
        /*08c4*/ 	.word	0xffffffff


	//   ....[109]....
        /*08c8*/ 	.word	0xffffffff


	//   ....[110]....
        /*08cc*/ 	.word	0xffffffff


	//   ....[111]....
        /*08d0*/ 	.word	0xffffffff


	//   ....[112]....
        /*08d4*/ 	.word	0xffffffff


	//   ....[113]....
        /*08d8*/ 	.word	0xffffffff


	//   ....[114]....
        /*08dc*/ 	.word	0xffffffff


	//   ....[115]....
        /*08e0*/ 	.word	0xffffffff


	//   ....[116]....
        /*08e4*/ 	.word	0xffffffff


	//   ....[117]....
        /*08e8*/ 	.word	0xffffffff


	//   ....[118]....
        /*08ec*/ 	.word	0xffffffff


	//   ....[119]....
        /*08f0*/ 	.word	0xffffffff


	//   ....[120]....
        /*08f4*/ 	.word	0xffffffff


	//   ....[121]....
        /*08f8*/ 	.word	0xffffffff


	//   ....[122]....
        /*08fc*/ 	.word	0xffffffff


	//   ....[123]....
        /*0900*/ 	.word	0xffffffff


	//   ....[124]....
        /*0904*/ 	.word	0xffffffff


	//   ....[125]....
        /*0908*/ 	.word	0xffffffff


	//   ....[126]....
        /*090c*/ 	.word	0xffffffff


	//   ....[127]....
        /*0910*/ 	.word	0xffffffff


	//   ....[128]....
        /*0914*/ 	.word	0xffffffff


	//   ....[129]....
        /*0918*/ 	.word	0xffffffff


	//   ....[130]....
        /*091c*/ 	.word	0xffffffff


	//   ....[131]....
        /*0920*/ 	.word	0xffffffff


	//   ....[132]....
        /*0924*/ 	.word	0xffffffff


	//   ....[133]....
        /*0928*/ 	.word	0xffffffff


	//   ....[134]....
        /*092c*/ 	.word	0xffffffff


	//   ....[135]....
        /*0930*/ 	.word	0xffffffff


	//   ....[136]....
        /*0934*/ 	.word	0xffffffff


	//   ....[137]....
        /*0938*/ 	.word	0xffffffff


	//   ....[138]....
        /*093c*/ 	.word	0xffffffff


	//   ....[139]....
        /*0940*/ 	.word	0xffffffff


	//   ....[140]....
        /*0944*/ 	.word	0xffffffff


	//   ....[141]....
        /*0948*/ 	.word	0xffffffff


	//   ....[142]....
        /*094c*/ 	.word	0xffffffff


	//   ....[143]....
        /*0950*/ 	.word	0xffffffff


	//   ....[144]....
        /*0954*/ 	.word	0xffffffff


	//   ....[145]....
        /*0958*/ 	.word	0xffffffff


	//   ....[146]....
        /*095c*/ 	.word	0xffffffff


	//   ....[147]....
        /*0960*/ 	.word	0xffffffff


	//   ....[148]....
        /*0964*/ 	.word	0xffffffff


	//   ....[149]....
        /*0968*/ 	.word	0xffffffff


	//   ....[150]....
        /*096c*/ 	.word	0xffffffff


	//   ....[151]....
        /*0970*/ 	.word	0xffffffff


	//   ....[152]....
        /*0974*/ 	.word	0xffffffff


	//   ....[153]....
        /*0978*/ 	.word	0xffffffff


	//   ....[154]....
        /*097c*/ 	.word	0xffffffff


	//   ....[155]....
        /*0980*/ 	.word	0xffffffff


	//   ....[156]....
        /*0984*/ 	.word	0xffffffff


	//   ....[157]....
        /*0988*/ 	.word	0xffffffff


	//   ....[158]....
        /*098c*/ 	.word	0xffffffff


	//   ....[159]....
        /*0990*/ 	.word	0xffffffff


	//   ....[160]....
        /*0994*/ 	.word	0xffffffff


	//   ....[161]....
        /*0998*/ 	.word	0xffffffff


	//   ....[162]....
        /*099c*/ 	.word	0xffffffff


	//   ....[163]....
        /*09a0*/ 	.word	0xffffffff


	//   ....[164]....
        /*09a4*/ 	.word	0xffffffff


	//   ....[165]....
        /*09a8*/ 	.word	0xffffffff


	//   ....[166]....
        /*09ac*/ 	.word	0xffffffff


	//   ....[167]....
        /*09b0*/ 	.word	0xffffffff


	//   ....[168]....
        /*09b4*/ 	.word	0xffffffff


	//   ....[169]....
        /*09b8*/ 	.word	0xffffffff


	//   ....[170]....
        /*09bc*/ 	.word	0xffffffff


	//   ....[171]....
        /*09c0*/ 	.word	0xffffffff


	//   ....[172]....
        /*09c4*/ 	.word	0xffffffff


	//   ....[173]....
        /*09c8*/ 	.word	0x0500000f


	//   ....[174]....
        /*09cc*/ 	.word	0x0500000f


	//   ....[175]....
        /*09d0*/ 	.word	0x0500000f


	//   ....[176]....
        /*09d4*/ 	.word	0x0500000f


	//   ....[177]....
        /*09d8*/ 	.word	0x0500000f


	//   ....[178]....
        /*09dc*/ 	.word	0x0500000f


	//   ....[179]....
        /*09e0*/ 	.word	0x0500000f


	//   ....[180]....
        /*09e4*/ 	.word	0x0500000f


	//   ....[181]....
        /*09e8*/ 	.word	0x0500000f


	//   ....[182]....
        /*09ec*/ 	.word	0x0500000f


	//   ....[183]....
        /*09f0*/ 	.word	0x0500000f


	//   ....[184]....
        /*09f4*/ 	.word	0x0500000f


	//   ....[185]....
        /*09f8*/ 	.word	0x0500000f


	//   ....[186]....
        /*09fc*/ 	.word	0x0500000f


	//   ....[187]....
        /*0a00*/ 	.word	0x0500000f


	//   ....[188]....
        /*0a04*/ 	.word	0x0500000f


	//   ....[189]....
        /*0a08*/ 	.word	0x0500000f


	//   ....[190]....
        /*0a0c*/ 	.word	0x0500000f


	//   ....[191]....
        /*0a10*/ 	.word	0x0500000f


	//   ....[192]....
        /*0a14*/ 	.word	0x0500000f


	//   ....[193]....
        /*0a18*/ 	.word	0x0500000f


	//   ....[194]....
        /*0a1c*/ 	.word	0x0500000f


	//   ....[195]....
        /*0a20*/ 	.word	0x0500000f


	//   ....[196]....
        /*0a24*/ 	.word	0x0500000f


	//   ....[197]....
        /*0a28*/ 	.word	0x0500000f


	//   ....[198]....
        /*0a2c*/ 	.word	0x0500000f


	//   ....[199]....
        /*0a30*/ 	.word	0x0500000f


	//   ....[200]....
        /*0a34*/ 	.word	0x0500000f


	//   ....[201]....
        /*0a38*/ 	.word	0x0500000f


	//   ....[202]....
        /*0a3c*/ 	.word	0x0500000f


	//   ....[203]....
        /*0a40*/ 	.word	0x0500000f


	//   ....[204]....
        /*0a44*/ 	.word	0x0500000f


	//   ....[205]....
        /*0a48*/ 	.word	0x0500000f


	//   ....[206]....
        /*0a4c*/ 	.word	0x0500000f


	//   ....[207]....
        /*0a50*/ 	.word	0x0500000f


	//   ....[208]....
        /*0a54*/ 	.word	0x0500000f


	//   ....[209]....
        /*0a58*/ 	.word	0x0500000f


	//   ....[210]....
        /*0a5c*/ 	.word	0x0500000f


	//   ....[211]....
        /*0a60*/ 	.word	0x0500000f


	//   ....[212]....
        /*0a64*/ 	.word	0x0500000f


	//   ....[213]....
        /*0a68*/ 	.word	0x0500000f


	//   ....[214]....
        /*0a6c*/ 	.word	0x0500000f


	//   ....[215]....
        /*0a70*/ 	.word	0x0500000f


	//   ....[216]....
        /*0a74*/ 	.word	0x0500000f


	//   ....[217]....
        /*0a78*/ 	.word	0x0500000f


	//   ....[218]....
        /*0a7c*/ 	.word	0x0500000f


	//   ....[219]....
        /*0a80*/ 	.word	0x0500000f


	//   ....[220]....
        /*0a84*/ 	.word	0x0500000f


	//   ....[221]....
        /*0a88*/ 	.word	0x0500000f


	//   ....[222]....
        /*0a8c*/ 	.word	0x0500000f


	//   ....[223]....
        /*0a90*/ 	.word	0x0500000f


	//   ....[224]....
        /*0a94*/ 	.word	0x0500000f


	//   ....[225]....
        /*0a98*/ 	.word	0x0500000f


	//   ....[226]....
        /*0a9c*/ 	.word	0x0500000f


	//   ....[227]....
        /*0aa0*/ 	.word	0x0500000f


	//   ....[228]....
        /*0aa4*/ 	.word	0x0500000f


	//   ....[229]....
        /*0aa8*/ 	.word	0x0500000f


	//----- nvinfo : EIATTR_COOP_GROUP_INSTR_OFFSETS
	.align		4
.L_1276:
        /*0aac*/ 	.byte	0x04, 0x28
        /*0aae*/ 	.short	(.L_1278 - .L_1277)


	//   ....[0]....
.L_1277:
        /*0ab0*/ 	.word	0x00000070


	//   ....[1]....
        /*0ab4*/ 	.word	0x00000140


	//   ....[2]....
        /*0ab8*/ 	.word	0x00000190


	//   ....[3]....
        /*0abc*/ 	.word	0x000003c0


	//   ....[4]....
        /*0ac0*/ 	.word	0x00000520


	//   ....[5]....
        /*0ac4*/ 	.word	0x00000640


	//   ....[6]....
        /*0ac8*/ 	.word	0x000007a0


	//   ....[7]....
        /*0acc*/ 	.word	0x00002ff0


	//   ....[8]....
        /*0ad0*/ 	.word	0x00003000


	//   ....[9]....
        /*0ad4*/ 	.word	0x000049f0


	//   ....[10]....
        /*0ad8*/ 	.word	0x00004a00


	//   ....[11]....
        /*0adc*/ 	.word	0x00006c10


	//   ....[12]....
        /*0ae0*/ 	.word	0x00006c20


	//   ....[13]....
        /*0ae4*/ 	.word	0x00007010


	//   ....[14]....
        /*0ae8*/ 	.word	0x00007030


	//   ....[15]....
        /*0aec*/ 	.word	0x00007ea0


	//   ....[16]....
        /*0af0*/ 	.word	0x000085d0


	//   ....[17]....
        /*0af4*/ 	.word	0x000085e0


	//   ....[18]....
        /*0af8*/ 	.word	0x000085f0


	//   ....[19]....
        /*0afc*/ 	.word	0x00008600


	//   ....[20]....
        /*0b00*/ 	.word	0x0000a2d0


	//   ....[21]....
        /*0b04*/ 	.word	0x0000a2e0


	//   ....[22]....
        /*0b08*/ 	.word	0x0000a2f0


	//   ....[23]....
        /*0b0c*/ 	.word	0x0000a300


	//   ....[24]....
        /*0b10*/ 	.word	0x0000cc30


	//   ....[25]....
        /*0b14*/ 	.word	0x0000ce70


	//   ....[26]....
        /*0b18*/ 	.word	0x0000e0a0


	//   ....[27]....
        /*0b1c*/ 	.word	0x0000e1b0


	//   ....[28]....
        /*0b20*/ 	.word	0x0000e940


	//   ....[29]....
        /*0b24*/ 	.word	0x0000ea40


	//   ....[30]....
        /*0b28*/ 	.word	0x00010280


	//   ....[31]....
        /*0b2c*/ 	.word	0x000104d0


	//   ....[32]....
        /*0b30*/ 	.word	0x00011510


	//   ....[33]....
        /*0b34*/ 	.word	0x00011610


	//   ....[34]....
        /*0b38*/ 	.word	0x00011a80


	//   ....[35]....
        /*0b3c*/ 	.word	0x00011be0


	//   ....[36]....
        /*0b40*/ 	.word	0x00013850


	//   ....[37]....
        /*0b44*/ 	.word	0x00013870


	//   ....[38]....
        /*0b48*/ 	.word	0x00013dd0


	//   ....[39]....
        /*0b4c*/ 	.word	0x00013e30


	//   ....[40]....
        /*0b50*/ 	.word	0x00015590


	//   ....[41]....
        /*0b54*/ 	.word	0x000157a0


	//   ....[42]....
        /*0b58*/ 	.word	0x000164c0


	//   ....[43]....
        /*0b5c*/ 	.word	0x000166e0


	//   ....[44]....
        /*0b60*/ 	.word	0x00016e50


	//   ....[45]....
        /*0b64*/ 	.word	0x00016ea0


	//   ....[46]....
        /*0b68*/ 	.word	0x00018190


	//   ....[47]....
        /*0b6c*/ 	.word	0x00018250


	//   ....[48]....
        /*0b70*/ 	.word	0x00018290


	//   ....[49]....
        /*0b74*/ 	.word	0x00018390


	//   ....[50]....
        /*0b78*/ 	.word	0x00018fa0


	//   ....[51]....
        /*0b7c*/ 	.word	0x00018fe0


	//   ....[52]....
        /*0b80*/ 	.word	0x00019010


	//   ....[53]....
        /*0b84*/ 	.word	0x00019030


	//   ....[54]....
        /*0b88*/ 	.word	0x00019050


	//   ....[55]....
        /*0b8c*/ 	.word	0x00019060


	//   ....[56]....
        /*0b90*/ 	.word	0x00019070


	//   ....[57]....
        /*0b94*/ 	.word	0x00019080


	//   ....[58]....
        /*0b98*/ 	.word	0x00019090


	//   ....[59]....
        /*0b9c*/ 	.word	0x000190a0


	//   ....[60]....
        /*0ba0*/ 	.word	0x000190b0


	//   ....[61]....
        /*0ba4*/ 	.word	0x000190c0


	//   ....[62]....
        /*0ba8*/ 	.word	0x000190d0


	//   ....[63]....
        /*0bac*/ 	.word	0x000190e0


	//   ....[64]....
        /*0bb0*/ 	.word	0x000190f0


	//   ....[65]....
        /*0bb4*/ 	.word	0x00019100


	//   ....[66]....
        /*0bb8*/ 	.word	0x00019110


	//   ....[67]....
        /*0bbc*/ 	.word	0x00019120


	//   ....[68]....
        /*0bc0*/ 	.word	0x00019130


	//   ....[69]....
        /*0bc4*/ 	.word	0x00019140


	//   ....[70]....
        /*0bc8*/ 	.word	0x00019150


	//   ....[71]....
        /*0bcc*/ 	.word	0x00019160


	//   ....[72]....
        /*0bd0*/ 	.word	0x00019170


	//   ....[73]....
        /*0bd4*/ 	.word	0x00019180


	//   ....[74]....
        /*0bd8*/ 	.word	0x00019190


	//   ....[75]....
        /*0bdc*/ 	.word	0x000191a0


	//   ....[76]....
        /*0be0*/ 	.word	0x000191b0


	//   ....[77]....
        /*0be4*/ 	.word	0x000191c0


	//   ....[78]....
        /*0be8*/ 	.word	0x000191d0


	//   ....[79]....
        /*0bec*/ 	.word	0x000191e0


	//   ....[80]....
        /*0bf0*/ 	.word	0x000191f0


	//   ....[81]....
        /*0bf4*/ 	.word	0x00019200


	//   ....[82]....
        /*0bf8*/ 	.word	0x00019210


	//   ....[83]....
        /*0bfc*/ 	.word	0x00019220


	//   ....[84]....
        /*0c00*/ 	.word	0x00019230


	//   ....[85]....
        /*0c04*/ 	.word	0x00019240


	//   ....[86]....
        /*0c08*/ 	.word	0x00019250


	//   ....[87]....
        /*0c0c*/ 	.word	0x00019260


	//   ....[88]....
        /*0c10*/ 	.word	0x00019270


	//   ....[89]....
        /*0c14*/ 	.word	0x00019280


	//   ....[90]....
        /*0c18*/ 	.word	0x00019290


	//   ....[91]....
        /*0c1c*/ 	.word	0x000192a0


	//   ....[92]....
        /*0c20*/ 	.word	0x000192b0


	//   ....[93]....
        /*0c24*/ 	.word	0x000192c0


	//   ....[94]....
        /*0c28*/ 	.word	0x000192d0


	//   ....[95]....
        /*0c2c*/ 	.word	0x000192e0


	//   ....[96]....
        /*0c30*/ 	.word	0x000192f0


	//   ....[97]....
        /*0c34*/ 	.word	0x00019300


	//   ....[98]....
        /*0c38*/ 	.word	0x00019c40


	//   ....[99]....
        /*0c3c*/ 	.word	0x00019c50


	//   ....[100]....
        /*0c40*/ 	.word	0x00019c60


	//   ....[101]....
        /*0c44*/ 	.word	0x00019ca0


	//   ....[102]....
        /*0c48*/ 	.word	0x0001a390


	//   ....[103]....
        /*0c4c*/ 	.word	0x0001a3b0


	//   ....[104]....
        /*0c50*/ 	.word	0x0001a4b0


	//   ....[105]....
        /*0c54*/ 	.word	0x0001a4d0


	//   ....[106]....
        /*0c58*/ 	.word	0x0001a910


	//   ....[107]....
        /*0c5c*/ 	.word	0x0001a950


	//   ....[108]....
        /*0c60*/ 	.word	0x0001adc0


	//   ....[109]....
        /*0c64*/ 	.word	0x0001add0


	//   ....[110]....
        /*0c68*/ 	.word	0x0001b9f0


	//   ....[111]....
        /*0c6c*/ 	.word	0x0001ba00


	//   ....[112]....
        /*0c70*/ 	.word	0x0001bb00


	//   ....[113]....
        /*0c74*/ 	.word	0x0001bb20


	//   ....[114]....
        /*0c78*/ 	.word	0x0001bca0


	//   ....[115]....
        /*0c7c*/ 	.word	0x0001be90


	//   ....[116]....
        /*0c80*/ 	.word	0x0001bec0


	//   ....[117]....
        /*0c84*/ 	.word	0x0001bef0


	//   ....[118]....
        /*0c88*/ 	.word	0x0001bf20


	//   ....[119]....
        /*0c8c*/ 	.word	0x0001bf50


	//   ....[120]....
        /*0c90*/ 	.word	0x0001bf80


	//   ....[121]....
        /*0c94*/ 	.word	0x0001c110


	//   ....[122]....
        /*0c98*/ 	.word	0x0001c140


	//   ....[123]....
        /*0c9c*/ 	.word	0x0001c170


	//   ....[124]....
        /*0ca0*/ 	.word	0x0001c1a0


	//   ....[125]....
        /*0ca4*/ 	.word	0x0001c1d0


	//   ....[126]....
        /*0ca8*/ 	.word	0x0001c200


	//   ....[127]....
        /*0cac*/ 	.word	0x0001c290


	//   ....[128]....
        /*0cb0*/ 	.word	0x0001c2c0


	//   ....[129]....
        /*0cb4*/ 	.word	0x0001c2d0


	//   ....[130]....
        /*0cb8*/ 	.word	0x0001c310


	//   ....[131]....
        /*0cbc*/ 	.word	0x0001dcc0


	//   ....[132]....
        /*0cc0*/ 	.word	0x00020410


	//   ....[133]....
        /*0cc4*/ 	.word	0x00020420


	//   ....[134]....
        /*0cc8*/ 	.word	0x00020430


	//   ....[135]....
        /*0ccc*/ 	.word	0x00020550


	//   ....[136]....
        /*0cd0*/ 	.word	0x00020960


	//   ....[137]....
        /*0cd4*/ 	.word	0x00020970


	//   ....[138]....
        /*0cd8*/ 	.word	0x00020980


	//   ....[139]....
        /*0cdc*/ 	.word	0x00020990


	//   ....[140]....
        /*0ce0*/ 	.word	0x00021320


	//   ....[141]....
        /*0ce4*/ 	.word	0x00021350


	//   ....[142]....
        /*0ce8*/ 	.word	0x00021370


	//   ....[143]....
        /*0cec*/ 	.word	0x00021380


	//   ....[144]....
        /*0cf0*/ 	.word	0x00021480


	//   ....[145]....
        /*0cf4*/ 	.word	0x00021490


	//   ....[146]....
        /*0cf8*/ 	.word	0x00021c70


	//   ....[147]....
        /*0cfc*/ 	.word	0x00021c90


	//   ....[148]....
        /*0d00*/ 	.word	0x00021cb0


	//   ....[149]....
        /*0d04*/ 	.word	0x00021d10


	//   ....[150]....
        /*0d08*/ 	.word	0x000220e0


	//   ....[151]....
        /*0d0c*/ 	.word	0x000220f0


	//   ....[152]....
        /*0d10*/ 	.word	0x00022100


	//   ....[153]....
        /*0d14*/ 	.word	0x00022160


	//   ....[154]....
        /*0d18*/ 	.word	0x000232a0


	//   ....[155]....
        /*0d1c*/ 	.word	0x000232d0


	//   ....[156]....
        /*0d20*/ 	.word	0x00023340


	//   ....[157]....
        /*0d24*/ 	.word	0x00023370


	//   ....[158]....
        /*0d28*/ 	.word	0x000233a0


	//   ....[159]....
        /*0d2c*/ 	.word	0x000233d0


	//   ....[160]....
        /*0d30*/ 	.word	0x00023400


	//   ....[161]....
        /*0d34*/ 	.word	0x00023430


	//   ....[162]....
        /*0d38*/ 	.word	0x000235d0


	//   ....[163]....
        /*0d3c*/ 	.word	0x00023600


	//   ....[164]....
        /*0d40*/ 	.word	0x00023630


	//   ....[165]....
        /*0d44*/ 	.word	0x00023660


	//   ....[166]....
        /*0d48*/ 	.word	0x00023690


	//   ....[167]....
        /*0d4c*/ 	.word	0x000236c0


	//   ....[168]....
        /*0d50*/ 	.word	0x00023780


	//   ....[169]....
        /*0d54*/ 	.word	0x000237a0


	//   ....[170]....
        /*0d58*/ 	.word	0x000237c0


	//   ....[171]....
        /*0d5c*/ 	.word	0x00023820


	//   ....[172]....
        /*0d60*/ 	.word	0x00024290


	//   ....[173]....
        /*0d64*/ 	.word	0x00024650


	//   ....[174]....
        /*0d68*/ 	.word	0x000246e0


	//   ....[175]....
        /*0d6c*/ 	.word	0x000247c0


	//   ....[176]....
        /*0d70*/ 	.word	0x00024850


	//   ....[177]....
        /*0d74*/ 	.word	0x00024930


	//   ....[178]....
        /*0d78*/ 	.word	0x000249c0


	//   ....[179]....
        /*0d7c*/ 	.word	0x00024a90


	//   ....[180]....
        /*0d80*/ 	.word	0x00024b20


	//   ....[181]....
        /*0d84*/ 	.word	0x00024b70


	//   ....[182]....
        /*0d88*/ 	.word	0x00024bc0


	//   ....[183]....
        /*0d8c*/ 	.word	0x00024ca0


	//   ....[184]....
        /*0d90*/ 	.word	0x00024d30


	//   ....[185]....
        /*0d94*/ 	.word	0x00024d80


	//   ....[186]....
        /*0d98*/ 	.word	0x00024dd0


	//   ....[187]....
        /*0d9c*/ 	.word	0x00025170


	//   ....[188]....
        /*0da0*/ 	.word	0x00025450


	//   ....[189]....
        /*0da4*/ 	.word	0x00025540


	//   ....[190]....
        /*0da8*/ 	.word	0x000255e0


	//   ....[191]....
        /*0dac*/ 	.word	0x00025790


	//   ....[192]....
        /*0db0*/ 	.word	0x00025830


	//   ....[193]....
        /*0db4*/ 	.word	0x00025920


	//   ....[194]....
        /*0db8*/ 	.word	0x000259b0


	//   ....[195]....
        /*0dbc*/ 	.word	0x00025a10


	//   ....[196]....
        /*0dc0*/ 	.word	0x00025ab0


	//   ....[197]....
        /*0dc4*/ 	.word	0x00025bc0


	//   ....[198]....
        /*0dc8*/ 	.word	0x00025c20


	//   ....[199]....
        /*0dcc*/ 	.word	0x00025c80


	//   ....[200]....
        /*0dd0*/ 	.word	0x00025d20


	//   ....[201]....
        /*0dd4*/ 	.word	0x00025df0


	//   ....[202]....
        /*0dd8*/ 	.word	0x00025ed0


	//   ....[203]....
        /*0ddc*/ 	.word	0x00026010


	//   ....[204]....
        /*0de0*/ 	.word	0x000260c0


	//   ....[205]....
        /*0de4*/ 	.word	0x00026170


	//   ....[206]....
        /*0de8*/ 	.word	0x00026220


	//   ....[207]....
        /*0dec*/ 	.word	0x00026310


	//   ....[208]....
        /*0df0*/ 	.word	0x000263a0


	//   ....[209]....
        /*0df4*/ 	.word	0x00026400


	//   ....[210]....
        /*0df8*/ 	.word	0x000264d0


	//   ....[211]....
        /*0dfc*/ 	.word	0x000266b0


	//   ....[212]....
        /*0e00*/ 	.word	0x00026750


	//   ....[213]....
        /*0e04*/ 	.word	0x000268e0


	//   ....[214]....
        /*0e08*/ 	.word	0x00026960


	//   ....[215]....
        /*0e0c*/ 	.word	0x000269e0


	//   ....[216]....
        /*0e10*/ 	.word	0x00026a60


	//   ....[217]....
        /*0e14*/ 	.word	0x00026ae0


	//   ....[218]....
        /*0e18*/ 	.word	0x00026b70


	//   ....[219]....
        /*0e1c*/ 	.word	0x00026c10


	//   ....[220]....
        /*0e20*/ 	.word	0x00026cc0


	//   ....[221]....
        /*0e24*/ 	.word	0x00026d40


	//   ....[222]....
        /*0e28*/ 	.word	0x00026dc0


	//   ....[223]....
        /*0e2c*/ 	.word	0x00026e40


	//   ....[224]....
        /*0e30*/ 	.word	0x00026ed0


	//   ....[225]....
        /*0e34*/ 	.word	0x00026f50


	//   ....[226]....
        /*0e38*/ 	.word	0x00027000


	//   ....[227]....
        /*0e3c*/ 	.word	0x00027050


	//   ....[228]....
        /*0e40*/ 	.word	0x000270f0


	//   ....[229]....
        /*0e44*/ 	.word	0x00027220


	//----- nvinfo : EIATTR_REG_RECONFIG
	.align		4
.L_1278:
        /*0e48*/ 	.byte	0x01, 0x54
	.zero		2


	//----- nvinfo : EIATTR_SYSCALL_OFFSETS
	.align		4
        /*0e4c*/ 	.byte	0x04, 0x46
        /*0e4e*/ 	.short	(.L_1280 - .L_1279)


	//   ....[0]....
.L_1279:
        /*0e50*/ 	.word	0x000020a0


	//   ....[1]....
        /*0e54*/ 	.word	0x000021f0


	//   ....[2]....
        /*0e58*/ 	.word	0x00008010


	//   ....[3]....
        /*0e5c*/ 	.word	0x00008330


	//   ....[4]....
        /*0e60*/ 	.word	0x0001f9d0


	//   ....[5]....
        /*0e64*/ 	.word	0x0001fb40


	//   ....[6]....
        /*0e68*/ 	.word	0x0001fc90


	//   ....[7]....
        /*0e6c*/ 	.word	0x0001fdd0


	//   ....[8]....
        /*0e70*/ 	.word	0x00020e00


	//----- nvinfo : EIATTR_MBARRIER_INSTR_OFFSETS
	.align		4
.L_1280:
        /*0e74*/ 	.byte	0x04, 0x39
        /*0e76*/ 	.short	(.L_1282 - .L_1281)


	//   ....[0]....
.L_1281:
        /*0e78*/ 	.word	0x00000270
        /*0e7c*/ 	.word	0x000000ff
        /*0e80*/ 	.word	0x00019c00
        /*0e84*/ 	.short	0x0100
        /*0e86*/ 	.byte	0x08
	.zero		1


	//   ....[1]....
        /*0e88*/ 	.word	0x00000280
        /*0e8c*/ 	.word	0x000000ff
        /*0e90*/ 	.word	0x00019c20
        /*0e94*/ 	.short	0x0100
        /*0e96*/ 	.byte	0x08
	.zero		1


	//   ....[2]....
        /*0e98*/ 	.word	0x00000370
        /*0e9c*/ 	.word	0x000000ff
        /*0ea0*/ 	.word	0x00019c30
        /*0ea4*/ 	.short	0x0100
        /*0ea6*/ 	.byte	0x08
	.zero		1


	//   ....[3]....
        /*0ea8*/ 	.word	0x00000380
        /*0eac*/ 	.word	0x000000ff
        /*0eb0*/ 	.word	0x00019c40
        /*0eb4*/ 	.short	0x0100
        /*0eb6*/ 	.byte	0x08
	.zero		1


	//   ....[4]....
        /*0eb8*/ 	.word	0x00000390
        /*0ebc*/ 	.word	0x000000ff
        /*0ec0*/ 	.word	0x00019c38
        /*0ec4*/ 	.short	0x0100
        /*0ec6*/ 	.byte	0x08
	.zero		1


	//   ....[5]....
        /*0ec8*/ 	.word	0x000003a0
        /*0ecc*/ 	.word	0x000000ff
        /*0ed0*/ 	.word	0x00019c48
        /*0ed4*/ 	.short	0x0100
        /*0ed6*/ 	.byte	0x08
	.zero		1


	//   ....[6]....
        /*0ed8*/ 	.word	0x000004d0
        /*0edc*/ 	.word	0x000000ff
        /*0ee0*/ 	.word	0x00019c50
        /*0ee4*/ 	.short	0x0100
        /*0ee6*/ 	.byte	0x08
	.zero		1


	//   ....[7]....
        /*0ee8*/ 	.word	0x000004e0
        /*0eec*/ 	.word	0x000000ff
        /*0ef0*/ 	.word	0x00019c60
        /*0ef4*/ 	.short	0x0100
        /*0ef6*/ 	.byte	0x08
	.zero		1


	//   ....[8]....
        /*0ef8*/ 	.word	0x000004f0
        /*0efc*/ 	.word	0x000000ff
        /*0f00*/ 	.word	0x00019c58
        /*0f04*/ 	.short	0x0100
        /*0f06*/ 	.byte	0x08
	.zero		1


	//   ....[9]....
        /*0f08*/ 	.word	0x00000500
        /*0f0c*/ 	.word	0x000000ff
        /*0f10*/ 	.word	0x00019c68
        /*0f14*/ 	.short	0x0100
        /*0f16*/ 	.byte	0x08
	.zero		1


	//   ....[10]....
        /*0f18*/ 	.word	0x000005f0
        /*0f1c*/ 	.word	0x000000ff
        /*0f20*/ 	.word	0x00019c70
        /*0f24*/ 	.short	0x0100
        /*0f26*/ 	.byte	0x06
	.zero		1


	//   ....[11]....
        /*0f28*/ 	.word	0x00000600
        /*0f2c*/ 	.word	0x000000ff
        /*0f30*/ 	.word	0x00019c80
        /*0f34*/ 	.short	0x0100
        /*0f36*/ 	.byte	0x06
	.zero		1


	//   ....[12]....
        /*0f38*/ 	.word	0x00000610
        /*0f3c*/ 	.word	0x000000ff
        /*0f40*/ 	.word	0x00019c78
        /*0f44*/ 	.short	0x0100
        /*0f46*/ 	.byte	0x06
	.zero		1


	//   ....[13]....
        /*0f48*/ 	.word	0x00000620
        /*0f4c*/ 	.word	0x000000ff
        /*0f50*/ 	.word	0x00019c88
        /*0f54*/ 	.short	0x0100
        /*0f56*/ 	.byte	0x06
	.zero		1


	//   ....[14]....
        /*0f58*/ 	.word	0x00000750
        /*0f5c*/ 	.word	0x000000ff
        /*0f60*/ 	.word	0x00019c90
        /*0f64*/ 	.short	0x0100
        /*0f66*/ 	.byte	0x08
	.zero		1


	//   ....[15]....
        /*0f68*/ 	.word	0x00000760
        /*0f6c*/ 	.word	0x000000ff
        /*0f70*/ 	.word	0x00019ca0
        /*0f74*/ 	.short	0x0100
        /*0f76*/ 	.byte	0x08
	.zero		1


	//   ....[16]....
        /*0f78*/ 	.word	0x00000770
        /*0f7c*/ 	.word	0x000000ff
        /*0f80*/ 	.word	0x00019c98
        /*0f84*/ 	.short	0x0100
        /*0f86*/ 	.byte	0x08
	.zero		1


	//   ....[17]....
        /*0f88*/ 	.word	0x00000780
        /*0f8c*/ 	.word	0x000000ff
        /*0f90*/ 	.word	0x00019ca8
        /*0f94*/ 	.short	0x0100
        /*0f96*/ 	.byte	0x08
	.zero		1


	//   ....[18]....
        /*0f98*/ 	.word	0x000008c0
        /*0f9c*/ 	.word	0x000000ff
        /*0fa0*/ 	.word	0x00019cb0
        /*0fa4*/ 	.short	0x0100
        /*0fa6*/ 	.byte	0x08
	.zero		1


	//   ....[19]....
        /*0fa8*/ 	.word	0x000008d0
        /*0fac*/ 	.word	0x000000ff
        /*0fb0*/ 	.word	0x00019cc0
        /*0fb4*/ 	.short	0x0100
        /*0fb6*/ 	.byte	0x08
	.zero		1


	//   ....[20]....
        /*0fb8*/ 	.word	0x000008e0
        /*0fbc*/ 	.word	0x000000ff
        /*0fc0*/ 	.word	0x00019cb8
        /*0fc4*/ 	.short	0x0100
        /*0fc6*/ 	.byte	0x08
	.zero		1


	//   ....[21]....
        /*0fc8*/ 	.word	0x000008f0
        /*0fcc*/ 	.word	0x000000ff
        /*0fd0*/ 	.word	0x00019cc8
        /*0fd4*/ 	.short	0x0100
        /*0fd6*/ 	.byte	0x08
	.zero		1


	//   ....[22]....
        /*0fd8*/ 	.word	0x00002fa0
        /*0fdc*/ 	.word	0x00000044
        /*0fe0*/ 	.word	0x00019c90
        /*0fe4*/ 	.short	0x010a
        /*0fe6*/ 	.byte	0x3f
	.zero		1


	//   ....[23]....
        /*0fe8*/ 	.word	0x000049a0
        /*0fec*/ 	.word	0x00000044
        /*0ff0*/ 	.word	0x00019c90
        /*0ff4*/ 	.short	0x010a
        /*0ff6*/ 	.byte	0x3f
	.zero		1


	//   ....[24]....
        /*0ff8*/ 	.word	0x00006a40
        /*0ffc*/ 	.word	0x00000044
        /*1000*/ 	.word	0x00019c90
        /*1004*/ 	.short	0x010a
        /*1006*/ 	.byte	0x3f
	.zero		1


	//   ....[25]....
        /*1008*/ 	.word	0x00006e60
        /*100c*/ 	.word	0x00000004
        /*1010*/ 	.word	0x00000000
        /*1014*/ 	.short	0x0101
        /*1016*/ 	.byte	0x3f
	.zero		1


	//   ....[26]....
        /*1018*/ 	.word	0x00006ea0
        /*101c*/ 	.word	0x00000044
        /*1020*/ 	.word	0x00019cb0
        /*1024*/ 	.short	0x010a
        /*1026*/ 	.byte	0x3f
	.zero		1


	//   ....[27]....
        /*1028*/ 	.word	0x00007280
        /*102c*/ 	.word	0x00000044
        /*1030*/ 	.word	0x00000000
        /*1034*/ 	.short	0x0101
        /*1036*/ 	.byte	0x3f
	.zero		1


	//   ....[28]....
        /*1038*/ 	.word	0x000080b0
        /*103c*/ 	.word	0x00000010
        /*1040*/ 	.word	0x00019c00
        /*1044*/ 	.short	0x010a
        /*1046*/ 	.byte	0x3f
	.zero		1


	//   ....[29]....
        /*1048*/ 	.word	0x00008100
        /*104c*/ 	.word	0x00000010
        /*1050*/ 	.word	0x00019c00
        /*1054*/ 	.short	0x010a
        /*1056*/ 	.byte	0x3f
	.zero		1


	//   ....[30]....
        /*1058*/ 	.word	0x00008940
        /*105c*/ 	.word	0x00000010
        /*1060*/ 	.word	0x00019c00
        /*1064*/ 	.short	0x010a
        /*1066*/ 	.byte	0x3f
	.zero		1


	//   ....[31]....
        /*1068*/ 	.word	0x0000a600
        /*106c*/ 	.word	0x00000010
        /*1070*/ 	.word	0x00019c00
        /*1074*/ 	.short	0x010a
        /*1076*/ 	.byte	0x3f
	.zero		1


	//   ....[32]....
        /*1078*/ 	.word	0x0000c7d0
        /*107c*/ 	.word	0x0000000e
        /*1080*/ 	.word	0x00019c30
        /*1084*/ 	.short	0x010a
        /*1086*/ 	.byte	0x3f
	.zero		1


	//   ....[33]....
        /*1088*/ 	.word	0x0000c880
        /*108c*/ 	.word	0x0000000e
        /*1090*/ 	.word	0x00019c30
        /*1094*/ 	.short	0x010a
        /*1096*/ 	.byte	0x3f
	.zero		1


	//   ....[34]....
        /*1098*/ 	.word	0x0000cc60
        /*109c*/ 	.word	0x00000000
        /*10a0*/ 	.word	0x00000000
        /*10a4*/ 	.short	0x0101
        /*10a6*/ 	.byte	0x3f
	.zero		1


	//   ....[35]....
        /*10a8*/ 	.word	0x0000fc90
        /*10ac*/ 	.word	0x00000007
        /*10b0*/ 	.word	0x00019c30
        /*10b4*/ 	.short	0x010a
        /*10b6*/ 	.byte	0x3f
	.zero		1


	//   ....[36]....
        /*10b8*/ 	.word	0x0000fd10
        /*10bc*/ 	.word	0x00000007
        /*10c0*/ 	.word	0x00019c30
        /*10c4*/ 	.short	0x010a
        /*10c6*/ 	.byte	0x3f
	.zero		1


	//   ....[37]....
        /*10c8*/ 	.word	0x0000ff10
        /*10cc*/ 	.word	0x00000098
        /*10d0*/ 	.word	0x00019c50
        /*10d4*/ 	.short	0x010a
        /*10d6*/ 	.byte	0x3f
	.zero		1


	//   ....[38]....
        /*10d8*/ 	.word	0x0000ff60
        /*10dc*/ 	.word	0x00000098
        /*10e0*/ 	.word	0x00019c50
        /*10e4*/ 	.short	0x010a
        /*10e6*/ 	.byte	0x3f
	.zero		1


	//   ....[39]....
        /*10e8*/ 	.word	0x000102c0
        /*10ec*/ 	.word	0x00000007
        /*10f0*/ 	.word	0x00000000
        /*10f4*/ 	.short	0x0101
        /*10f6*/ 	.byte	0x3f
	.zero		1


	//   ....[40]....
        /*10f8*/ 	.word	0x00012740
        /*10fc*/ 	.word	0x00000098
        /*1100*/ 	.word	0x00000000
        /*1104*/ 	.short	0x0101
        /*1106*/ 	.byte	0x3f
	.zero		1


	//   ....[41]....
        /*1108*/ 	.word	0x000130e0
        /*110c*/ 	.word	0x00000003
        /*1110*/ 	.word	0x00019c30
        /*1114*/ 	.short	0x010a
        /*1116*/ 	.byte	0x3f
	.zero		1


	//   ....[42]....
        /*1118*/ 	.word	0x00013160
        /*111c*/ 	.word	0x00000003
        /*1120*/ 	.word	0x00019c30
        /*1124*/ 	.short	0x010a
        /*1126*/ 	.byte	0x3f
	.zero		1


	//   ....[43]....
        /*1128*/ 	.word	0x00013360
        /*112c*/ 	.word	0x00000015
        /*1130*/ 	.word	0x00019c50
        /*1134*/ 	.short	0x010a
        /*1136*/ 	.byte	0x3f
	.zero		1


	//   ....[44]....
        /*1138*/ 	.word	0x000133b0
        /*113c*/ 	.word	0x00000015
        /*1140*/ 	.word	0x00019c50
        /*1144*/ 	.short	0x010a
        /*1146*/ 	.byte	0x3f
	.zero		1


	//   ....[45]....
        /*1148*/ 	.word	0x00013640
        /*114c*/ 	.word	0x00000000
        /*1150*/ 	.word	0x00000000
        /*1154*/ 	.short	0x0101
        /*1156*/ 	.byte	0x3f
	.zero		1


	//   ....[46]....
        /*1158*/ 	.word	0x000148c0
        /*115c*/ 	.word	0x00000015
        /*1160*/ 	.word	0x00000000
        /*1164*/ 	.short	0x0101
        /*1166*/ 	.byte	0x3f
	.zero		1


	//   ....[47]....
        /*1168*/ 	.word	0x00014f60
        /*116c*/ 	.word	0x00000003
        /*1170*/ 	.word	0x00019c30
        /*1174*/ 	.short	0x010a
        /*1176*/ 	.byte	0x3f
	.zero		1


	//   ....[48]....
        /*1178*/ 	.word	0x00014fe0
        /*117c*/ 	.word	0x00000003
        /*1180*/ 	.word	0x00019c30
        /*1184*/ 	.short	0x010a
        /*1186*/ 	.byte	0x3f
	.zero		1


	//   ....[49]....
        /*1188*/ 	.word	0x000151e0
        /*118c*/ 	.word	0x00000015
        /*1190*/ 	.word	0x00019c50
        /*1194*/ 	.short	0x010a
        /*1196*/ 	.byte	0x3f
	.zero		1


	//   ....[50]....
        /*1198*/ 	.word	0x00015230
        /*119c*/ 	.word	0x00000015
        /*11a0*/ 	.word	0x00019c50
        /*11a4*/ 	.short	0x010a
        /*11a6*/ 	.byte	0x3f
	.zero		1


	//   ....[51]....
        /*11a8*/ 	.word	0x000155a0
        /*11ac*/ 	.word	0x00000000
        /*11b0*/ 	.word	0x00000000
        /*11b4*/ 	.short	0x0101
        /*11b6*/ 	.byte	0x3f
	.zero		1


	//   ....[52]....
        /*11b8*/ 	.word	0x00017960
        /*11bc*/ 	.word	0x00000015
        /*11c0*/ 	.word	0x00000000
        /*11c4*/ 	.short	0x0101
        /*11c6*/ 	.byte	0x3f
	.zero		1


	//   ....[53]....
        /*11c8*/ 	.word	0x00017f20
        /*11cc*/ 	.word	0x00000004
        /*11d0*/ 	.word	0x00019c50
        /*11d4*/ 	.short	0x010a
        /*11d6*/ 	.byte	0x3f
	.zero		1


	//   ....[54]....
        /*11d8*/ 	.word	0x00017f70
        /*11dc*/ 	.word	0x00000004
        /*11e0*/ 	.word	0x00019c50
        /*11e4*/ 	.short	0x010a
        /*11e6*/ 	.byte	0x3f
	.zero		1


	//   ....[55]....
        /*11e8*/ 	.word	0x00018840
        /*11ec*/ 	.word	0x00000004
        /*11f0*/ 	.word	0x00000000
        /*11f4*/ 	.short	0x0101
        /*11f6*/ 	.byte	0x3f
	.zero		1


	//   ....[56]....
        /*11f8*/ 	.word	0x0001a3a0
        /*11fc*/ 	.word	0x00000000
        /*1200*/ 	.word	0x00000000
        /*1204*/ 	.short	0x0101
        /*1206*/ 	.byte	0x3f
	.zero		1


	//   ....[57]....
        /*1208*/ 	.word	0x0001a7d0
        /*120c*/ 	.word	0x00000004
        /*1210*/ 	.word	0x00000000
        /*1214*/ 	.short	0x0101
        /*1216*/ 	.byte	0x3f
	.zero		1


	//   ....[58]....
        /*1218*/ 	.word	0x0001dda0
        /*121c*/ 	.word	0x00000012
        /*1220*/ 	.word	0x00019c20
        /*1224*/ 	.short	0x010a
        /*1226*/ 	.byte	0x3f
	.zero		1


	//   ....[59]....
        /*1228*/ 	.word	0x0001de60
        /*122c*/ 	.word	0x00000009
        /*1230*/ 	.word	0x00019ca0
        /*1234*/ 	.short	0x010a
        /*1236*/ 	.byte	0x3f
	.zero		1


	//   ....[60]....
        /*1238*/ 	.word	0x0001e290
        /*123c*/ 	.word	0x00000009
        /*1240*/ 	.word	0x00019cc0
        /*1244*/ 	.short	0x010a
        /*1246*/ 	.byte	0x3f
	.zero		1


	//   ....[61]....
        /*1248*/ 	.word	0x0001e7f0
        /*124c*/ 	.word	0x00000009
        /*1250*/ 	.word	0x00019ca0
        /*1254*/ 	.short	0x010a
        /*1256*/ 	.byte	0x3f
	.zero		1


	//   ....[62]....
        /*1258*/ 	.word	0x0001ec10
        /*125c*/ 	.word	0x00000009
        /*1260*/ 	.word	0x00019cc0
        /*1264*/ 	.short	0x010a
        /*1266*/ 	.byte	0x3f
	.zero		1


	//   ....[63]....
        /*1268*/ 	.word	0x00020260
        /*126c*/ 	.word	0x00000004
        /*1270*/ 	.word	0x00019c80
        /*1274*/ 	.short	0x010a
        /*1276*/ 	.byte	0x3f
	.zero		1


	//   ....[64]....
        /*1278*/ 	.word	0x00020650
        /*127c*/ 	.word	0x00000004
        /*1280*/ 	.word	0x00019c70
        /*1284*/ 	.short	0x0107
        /*1286*/ 	.byte	0x3f
	.zero		1


	//   ....[65]....
        /*1288*/ 	.word	0x00020710
        /*128c*/ 	.word	0x00000004
        /*1290*/ 	.word	0x00019c70
        /*1294*/ 	.short	0x0101
        /*1296*/ 	.byte	0x3f
	.zero		1


	//   ....[66]....
        /*1298*/ 	.word	0x00020740
        /*129c*/ 	.word	0x00000004
        /*12a0*/ 	.word	0x00019c40
        /*12a4*/ 	.short	0x010a
        /*12a6*/ 	.byte	0x3f
	.zero		1


	//   ....[67]....
        /*12a8*/ 	.word	0x00020ae0
        /*12ac*/ 	.word	0x00000004
        /*12b0*/ 	.word	0x00019c30
        /*12b4*/ 	.short	0x0107
        /*12b6*/ 	.byte	0x3f
	.zero		1


	//   ....[68]....
        /*12b8*/ 	.word	0x00020bb0
        /*12bc*/ 	.word	0x00000004
        /*12c0*/ 	.word	0x00019c30
        /*12c4*/ 	.short	0x0101
        /*12c6*/ 	.byte	0x3f
	.zero		1


	//   ....[69]....
        /*12c8*/ 	.word	0x00021570
        /*12cc*/ 	.word	0x00000012
        /*12d0*/ 	.word	0x00019c00
        /*12d4*/ 	.short	0x0107
        /*12d6*/ 	.byte	0x3f
	.zero		1


	//   ....[70]....
        /*12d8*/ 	.word	0x00021670
        /*12dc*/ 	.word	0x00000012
        /*12e0*/ 	.word	0x00019c00
        /*12e4*/ 	.short	0x0101
        /*12e6*/ 	.byte	0x3f
	.zero		1


	//   ....[71]....
        /*12e8*/ 	.word	0x00021690
        /*12ec*/ 	.word	0x00000012
        /*12f0*/ 	.word	0x00019c20
        /*12f4*/ 	.short	0x010a
        /*12f6*/ 	.byte	0x3f
	.zero		1


	//   ....[72]....
        /*12f8*/ 	.word	0x00021a30
        /*12fc*/ 	.word	0x00000000
        /*1300*/ 	.word	0x00019c80
        /*1304*/ 	.short	0x010a
        /*1306*/ 	.byte	0x3f
	.zero		1


	//   ....[73]....
        /*1308*/ 	.word	0x00021de0
        /*130c*/ 	.word	0x00000000
        /*1310*/ 	.word	0x00019c70
        /*1314*/ 	.short	0x0107
        /*1316*/ 	.byte	0x3f
	.zero		1


	//   ....[74]....
        /*1318*/ 	.word	0x00021ea0
        /*131c*/ 	.word	0x00000000
        /*1320*/ 	.word	0x00019c70
        /*1324*/ 	.short	0x0101
        /*1326*/ 	.byte	0x3f
	.zero		1


	//   ....[75]....
        /*1328*/ 	.word	0x00021ed0
        /*132c*/ 	.word	0x00000000
        /*1330*/ 	.word	0x00019c40
        /*1334*/ 	.short	0x010a
        /*1336*/ 	.byte	0x3f
	.zero		1


	//   ....[76]....
        /*1338*/ 	.word	0x00022200
        /*133c*/ 	.word	0x00000000
        /*1340*/ 	.word	0x00019c30
        /*1344*/ 	.short	0x0107
        /*1346*/ 	.byte	0x3f
	.zero		1


	//   ....[77]....
        /*1348*/ 	.word	0x000222c0
        /*134c*/ 	.word	0x00000000
        /*1350*/ 	.word	0x00019c30
        /*1354*/ 	.short	0x0101
        /*1356*/ 	.byte	0x3f
	.zero		1


	//   ....[78]....
        /*1358*/ 	.word	0x00022350
        /*135c*/ 	.word	0x00000002
        /*1360*/ 	.word	0x00019c70
        /*1364*/ 	.short	0x010a
        /*1366*/ 	.byte	0x3f
	.zero		1


	//   ....[79]....
        /*1368*/ 	.word	0x000223e0
        /*136c*/ 	.word	0x00000002
        /*1370*/ 	.word	0x00019c60
        /*1374*/ 	.short	0x010a
        /*1376*/ 	.byte	0x3f
	.zero		1


	//   ....[80]....
        /*1378*/ 	.word	0x00022860
        /*137c*/ 	.word	0x00000002
        /*1380*/ 	.word	0x00019c50
        /*1384*/ 	.short	0x0101
        /*1386*/ 	.byte	0x3f
	.zero		1


	//   ....[81]....
        /*1388*/ 	.word	0x000228f0
        /*138c*/ 	.word	0x00000002
        /*1390*/ 	.word	0x00000000
        /*1394*/ 	.short	0x0101
        /*1396*/ 	.byte	0x3f
	.zero		1


	//   ....[82]....
        /*1398*/ 	.word	0x00022ac0
        /*139c*/ 	.word	0x00000000
        /*13a0*/ 	.word	0x00019c70
        /*13a4*/ 	.short	0x010a
        /*13a6*/ 	.byte	0x3f
	.zero		1


	//   ....[83]....
        /*13a8*/ 	.word	0x00022b50
        /*13ac*/ 	.word	0x00000000
        /*13b0*/ 	.word	0x00019c60
        /*13b4*/ 	.short	0x010a
        /*13b6*/ 	.byte	0x3f
	.zero		1


	//   ....[84]....
        /*13b8*/ 	.word	0x00022fe0
        /*13bc*/ 	.word	0x00000000
        /*13c0*/ 	.word	0x00019c50
        /*13c4*/ 	.short	0x0101
        /*13c6*/ 	.byte	0x3f
	.zero		1


	//   ....[85]....
        /*13c8*/ 	.word	0x00023090
        /*13cc*/ 	.word	0x00000000
        /*13d0*/ 	.word	0x00000000
        /*13d4*/ 	.short	0x0101
        /*13d6*/ 	.byte	0x3f
	.zero		1


	//   ....[86]....
        /*13d8*/ 	.word	0x00024210
        /*13dc*/ 	.word	0x00000005
        /*13e0*/ 	.word	0x00019c20
        /*13e4*/ 	.short	0x010a
        /*13e6*/ 	.byte	0x3f
	.zero		1


	//   ....[87]....
        /*13e8*/ 	.word	0x000243b0
        /*13ec*/ 	.word	0x00000003
        /*13f0*/ 	.word	0x00019c40
        /*13f4*/ 	.short	0x010a
        /*13f6*/ 	.byte	0x3f
	.zero		1


	//   ....[88]....
        /*13f8*/ 	.word	0x00024440
        /*13fc*/ 	.word	0x00000005
        /*1400*/ 	.word	0x00019c40
        /*1404*/ 	.short	0x010a
        /*1406*/ 	.byte	0x3f
	.zero		1


	//   ....[89]....
        /*1408*/ 	.word	0x00024480
        /*140c*/ 	.word	0x00000003
        /*1410*/ 	.word	0x00019c60
        /*1414*/ 	.short	0x010a
        /*1416*/ 	.byte	0x3f
	.zero		1


	//   ....[90]....
        /*1418*/ 	.word	0x000244c0
        /*141c*/ 	.word	0x00000005
        /*1420*/ 	.word	0x00019c60
        /*1424*/ 	.short	0x010a
        /*1426*/ 	.byte	0x3f
	.zero		1


	//   ....[91]....
        /*1428*/ 	.word	0x00024500
        /*142c*/ 	.word	0x00000003
        /*1430*/ 	.word	0x00019c80
        /*1434*/ 	.short	0x010a
        /*1436*/ 	.byte	0x3f
	.zero		1


	//   ....[92]....
        /*1438*/ 	.word	0x00024540
        /*143c*/ 	.word	0x00000005
        /*1440*/ 	.word	0x00019c80
        /*1444*/ 	.short	0x010a
        /*1446*/ 	.byte	0x3f
	.zero		1


	//   ....[93]....
        /*1448*/ 	.word	0x000245a0
        /*144c*/ 	.word	0x00000044
        /*1450*/ 	.word	0x00019c90
        /*1454*/ 	.short	0x010a
        /*1456*/ 	.byte	0x3f
	.zero		1


	//   ....[94]....
        /*1458*/ 	.word	0x00024710
        /*145c*/ 	.word	0x00000044
        /*1460*/ 	.word	0x00019c90
        /*1464*/ 	.short	0x010a
        /*1466*/ 	.byte	0x3f
	.zero		1


	//   ....[95]....
        /*1468*/ 	.word	0x00024890
        /*146c*/ 	.word	0x00000044
        /*1470*/ 	.word	0x00019c90
        /*1474*/ 	.short	0x010a
        /*1476*/ 	.byte	0x3f
	.zero		1


	//   ....[96]....
        /*1478*/ 	.word	0x000249f0
        /*147c*/ 	.word	0x00000044
        /*1480*/ 	.word	0x00019cb0
        /*1484*/ 	.short	0x010a
        /*1486*/ 	.byte	0x3f
	.zero		1


	//   ....[97]....
        /*1488*/ 	.word	0x00024c00
        /*148c*/ 	.word	0x00000010
        /*1490*/ 	.word	0x00019c00
        /*1494*/ 	.short	0x010a
        /*1496*/ 	.byte	0x3f
	.zero		1


	//   ....[98]....
        /*1498*/ 	.word	0x00024e10
        /*149c*/ 	.word	0x00000010
        /*14a0*/ 	.word	0x00019c00
        /*14a4*/ 	.short	0x010a
        /*14a6*/ 	.byte	0x3f
	.zero		1


	//   ....[99]....
        /*14a8*/ 	.word	0x00024e60
        /*14ac*/ 	.word	0x0000000e
        /*14b0*/ 	.word	0x00019c30
        /*14b4*/ 	.short	0x010a
        /*14b6*/ 	.byte	0x3f
	.zero		1


	//   ....[100]....
        /*14b8*/ 	.word	0x00024eb0
        /*14bc*/ 	.word	0x00000007
        /*14c0*/ 	.word	0x00019c30
        /*14c4*/ 	.short	0x010a
        /*14c6*/ 	.byte	0x3f
	.zero		1


	//   ....[101]....
        /*14c8*/ 	.word	0x00024f00
        /*14cc*/ 	.word	0x00000098
        /*14d0*/ 	.word	0x00019c50
        /*14d4*/ 	.short	0x010a
        /*14d6*/ 	.byte	0x3f
	.zero		1


	//   ....[102]....
        /*14d8*/ 	.word	0x00024f50
        /*14dc*/ 	.word	0x00000003
        /*14e0*/ 	.word	0x00019c30
        /*14e4*/ 	.short	0x010a
        /*14e6*/ 	.byte	0x3f
	.zero		1


	//   ....[103]....
        /*14e8*/ 	.word	0x00024fa0
        /*14ec*/ 	.word	0x00000015
        /*14f0*/ 	.word	0x00019c50
        /*14f4*/ 	.short	0x010a
        /*14f6*/ 	.byte	0x3f
	.zero		1


	//   ....[104]....
        /*14f8*/ 	.word	0x00024ff0
        /*14fc*/ 	.word	0x00000003
        /*1500*/ 	.word	0x00019c30
        /*1504*/ 	.short	0x010a
        /*1506*/ 	.byte	0x3f
	.zero		1


	//   ....[105]....
        /*1508*/ 	.word	0x00025040
        /*150c*/ 	.word	0x00000015
        /*1510*/ 	.word	0x00019c50
        /*1514*/ 	.short	0x010a
        /*1516*/ 	.byte	0x3f
	.zero		1


	//   ....[106]....
        /*1518*/ 	.word	0x00025090
        /*151c*/ 	.word	0x00000004
        /*1520*/ 	.word	0x00019c50
        /*1524*/ 	.short	0x010a
        /*1526*/ 	.byte	0x3f
	.zero		1


	//   ....[107]....
        /*1528*/ 	.word	0x00025230
        /*152c*/ 	.word	0x00000012
        /*1530*/ 	.word	0x00019c20
        /*1534*/ 	.short	0x010a
        /*1536*/ 	.byte	0x3f
	.zero		1


	//   ....[108]....
        /*1538*/ 	.word	0x00025280
        /*153c*/ 	.word	0x00000009
        /*1540*/ 	.word	0x00019ca0
        /*1544*/ 	.short	0x010a
        /*1546*/ 	.byte	0x3f
	.zero		1


	//   ....[109]....
        /*1548*/ 	.word	0x000252d0
        /*154c*/ 	.word	0x00000009
        /*1550*/ 	.word	0x00019cc0
        /*1554*/ 	.short	0x010a
        /*1556*/ 	.byte	0x3f
	.zero		1


	//   ....[110]....
        /*1558*/ 	.word	0x00025320
        /*155c*/ 	.word	0x00000009
        /*1560*/ 	.word	0x00019ca0
        /*1564*/ 	.short	0x010a
        /*1566*/ 	.byte	0x3f
	.zero		1


	//   ....[111]....
        /*1568*/ 	.word	0x00025370
        /*156c*/ 	.word	0x00000009
        /*1570*/ 	.word	0x00019cc0
        /*1574*/ 	.short	0x010a
        /*1576*/ 	.byte	0x3f
	.zero		1


	//   ....[112]....
        /*1578*/ 	.word	0x00025490
        /*157c*/ 	.word	0x00000004
        /*1580*/ 	.word	0x00019c80
        /*1584*/ 	.short	0x010a
        /*1586*/ 	.byte	0x3f
	.zero		1


	//   ....[113]....
        /*1588*/ 	.word	0x00025870
        /*158c*/ 	.word	0x00000004
        /*1590*/ 	.word	0x00019c40
        /*1594*/ 	.short	0x010a
        /*1596*/ 	.byte	0x3f
	.zero		1


	//   ....[114]....
        /*1598*/ 	.word	0x00025f10
        /*159c*/ 	.word	0x00000012
        /*15a0*/ 	.word	0x00019c20
        /*15a4*/ 	.short	0x010a
        /*15a6*/ 	.byte	0x3f
	.zero		1


	//   ....[115]....
        /*15a8*/ 	.word	0x00025f60
        /*15ac*/ 	.word	0x00000000
        /*15b0*/ 	.word	0x00019c80
        /*15b4*/ 	.short	0x010a
        /*15b6*/ 	.byte	0x3f
	.zero		1


	//   ....[116]....
        /*15b8*/ 	.word	0x00026260
        /*15bc*/ 	.word	0x00000000
        /*15c0*/ 	.word	0x00019c40
        /*15c4*/ 	.short	0x010a
        /*15c6*/ 	.byte	0x3f
	.zero		1


	//   ....[117]....
        /*15c8*/ 	.word	0x00026510
        /*15cc*/ 	.word	0x00000002
        /*15d0*/ 	.word	0x00019c70
        /*15d4*/ 	.short	0x010a
        /*15d6*/ 	.byte	0x3f
	.zero		1


	//   ....[118]....
        /*15d8*/ 	.word	0x00026560
        /*15dc*/ 	.word	0x00000002
        /*15e0*/ 	.word	0x00019c60
        /*15e4*/ 	.short	0x010a
        /*15e6*/ 	.byte	0x3f
	.zero		1


	//   ....[119]....
        /*15e8*/ 	.word	0x000265b0
        /*15ec*/ 	.word	0x00000000
        /*15f0*/ 	.word	0x00019c70
        /*15f4*/ 	.short	0x010a
        /*15f6*/ 	.byte	0x3f
	.zero		1


	//   ....[120]....
        /*15f8*/ 	.word	0x00026600
        /*15fc*/ 	.word	0x00000000
        /*1600*/ 	.word	0x00019c60
        /*1604*/ 	.short	0x010a
        /*1606*/ 	.byte	0x3f
	.zero		1


	//   ....[121]....
        /*1608*/ 	.word	0x00027140
        /*160c*/ 	.word	0x00000005
        /*1610*/ 	.word	0x00019c20
        /*1614*/ 	.short	0x010a
        /*1616*/ 	.byte	0x3f
	.zero		1


	//   ....[122]....
        /*1618*/ 	.word	0x000272e0
        /*161c*/ 	.word	0x00000003
        /*1620*/ 	.word	0x00019c40
        /*1624*/ 	.short	0x010a
        /*1626*/ 	.byte	0x3f
	.zero		1


	//   ....[123]....
        /*1628*/ 	.word	0x00027330
        /*162c*/ 	.word	0x00000005
        /*1630*/ 	.word	0x00019c40
        /*1634*/ 	.short	0x010a
        /*1636*/ 	.byte	0x3f
	.zero		1


	//   ....[124]....
        /*1638*/ 	.word	0x00027380
        /*163c*/ 	.word	0x00000003
        /*1640*/ 	.word	0x00019c60
        /*1644*/ 	.short	0x010a
        /*1646*/ 	.byte	0x3f
	.zero		1


	//   ....[125]....
        /*1648*/ 	.word	0x000273d0
        /*164c*/ 	.word	0x00000005
        /*1650*/ 	.word	0x00019c60
        /*1654*/ 	.short	0x010a
        /*1656*/ 	.byte	0x3f
	.zero		1


	//   ....[126]....
        /*1658*/ 	.word	0x00027420
        /*165c*/ 	.word	0x00000003
        /*1660*/ 	.word	0x00019c80
        /*1664*/ 	.short	0x010a
        /*1666*/ 	.byte	0x3f
	.zero		1


	//----- nvinfo : EIATTR_NUM_MBARRIERS
	.align		4
.L_1282:
        /*1668*/ 	.byte	0x03, 0x38
        /*166a*/ 	.short	0x0016


	//----- nvinfo : EIATTR_EXIT_INSTR_OFFSETS
	.align		4
        /*166c*/ 	.byte	0x04, 0x1c
        /*166e*/ 	.short	(.L_1284 - .L_1283)


	//   ....[0]....
.L_1283:
        /*1670*/ 	.word	0x00024590


	//----- nvinfo : EIATTR_MAX_THREADS
	.align		4
.L_1284:
        /*1674*/ 	.byte	0x04, 0x05
        /*1676*/ 	.short	(.L_1286 - .L_1285)
.L_1285:
        /*1678*/ 	.word	0x00000200
        /*167c*/ 	.word	0x00000001
        /*1680*/ 	.word	0x00000001


	//----- nvinfo : EIATTR_CRS_STACK_SIZE
	.align		4
.L_1286:
        /*1684*/ 	.byte	0x04, 0x1e
        /*1686*/ 	.short	(.L_1288 - .L_1287)
.L_1287:
        /*1688*/ 	.word	0x00000000


	//----- nvinfo : EIATTR_CBANK_PARAM_SIZE
	.align		4
.L_1288:
        /*168c*/ 	.byte	0x03, 0x19
        /*168e*/ 	.short	0x0af0


	//----- nvinfo : EIATTR_PARAM_CBANK
	.align		4
        /*1690*/ 	.byte	0x04, 0x0a
        /*1692*/ 	.short	(.L_1290 - .L_1289)
	.align		4
.L_1289:
        /*1694*/ 	.word	index@(.nv.constant0._ZN7cutlass13device_kernelIN5flash11enable_sm90INS1_16FlashAttnFwdSm90INS1_25CollectiveMainloopFwdSm90ILi2EN4cute5tupleIJNS5_1CILi1EEES8_S8_EEENS6_IJNS7_ILi192EEENS7_ILi128EEENS7_ILi96EEEEEELi96ENS_12float_e4m3_tEfNS_4arch4Sm90ELb0ELb1ELb0ELb1ELb1ELb1ELb0ELb1ELb1ELb1ELb1ELb0EEENS1_21CollectiveEpilogueFwdINS6_IJSA_SC_SB_EEES9_NS_10bfloat16_tESG_Li384ELb1ELb1ELb1ELb1EEENS1_36VarlenDynamicPersistentTileSchedulerILi192ELi128ELi384ELi128ELb1ELb1ELb1ELb1ELb0ELb1EEEEEEEEEvNT_6ParamsE)
        /*1698*/ 	.short	0x0210
        /*169a*/ 	.short	0x0af0


	//----- nvinfo : EIATTR_SW_WAR
	.align		4
.L_1290:
        /*169c*/ 	.byte	0x04, 0x36
        /*169e*/ 	.short	(.L_1292 - .L_1291)
.L_1291:
        /*16a0*/ 	.word	0x00000008
.L_1292:


//--------------------- .nv.info._ZN7cutlass13device_kernelIN5flash11enable_sm90INS1_16FlashAttnFwdSm90INS1_25CollectiveMainloopFwdSm90ILi2EN4cute5tupleIJNS5_1CILi1EEES8_S8_EEENS6_IJNS7_ILi192EEENS7_ILi128EEENS7_ILi96EEEEEELi96ENS_12float_e4m3_tEfNS_4arch4Sm90ELb1ELb0ELb0ELb0ELb1ELb0ELb0ELb1ELb1ELb1ELb1ELb0EEENS1_21CollectiveEpilogueFwdINS6_IJSA_SC_SB_EEES9_NS_10bfloat16_tESG_Li384ELb0ELb1ELb1ELb1EEENS1_19SingleTileSchedulerILb0ELb1ELb1ELi192EEEEEEEEEvNT_6ParamsE --------------------------
	.section	.nv.info._ZN7cutlass13device_kernelIN5flash11enable_sm90INS1_16FlashAttnFwdSm90INS1_25CollectiveMainloopFwdSm90ILi2EN4cute5tupleIJNS5_1CILi1EEES8_S8_EEENS6_IJNS7_ILi192EEENS7_ILi128EEENS7_ILi96EEEEEELi96ENS_12float_e4m3_tEfNS_4arch4Sm90ELb1ELb0ELb0ELb0ELb1ELb0ELb0ELb1ELb1ELb1ELb1ELb0EEENS1_21CollectiveEpilogueFwdINS6_IJSA_SC_SB_EEES9_NS_10bfloat16_tESG_Li384ELb0ELb1ELb1ELb1EEENS1_19SingleTileSchedulerILb0ELb1ELb1ELi192EEEEEEEEEvNT_6ParamsE,"",@"SHT_CUDA_INFO"
	.sectionflags	@""
	.align	4


	//----- nvinfo : EIATTR_CUDA_API_VERSION
	.align		4
        /*0000*/ 	.byte	0x04, 0x37
        /*0002*/ 	.short	(.L_1294 - .L_1293)
.L_1293:
        /*0004*/ 	.word	0x00000082


	//----- nvinfo : EIATTR_KPARAM_INFO
	.align		4
.L_1294:
        /*0008*/ 	.byte	0x04, 0x17
        /*000a*/ 	.short	(.L_1296 - .L_1295)
.L_1295:
        /*000c*/ 	.word	0x00000000
        /*0010*/ 	.short	0x0000
        /*0012*/ 	.short	0x0070
        /*0014*/ 	.byte	0x00, 0xf0, 0x01, 0x28


	//----- nvinfo : EIATTR_SPARSE_MMA_MASK
	.align		4
.L_1296:
        /*0018*/ 	.byte	0x03, 0x50
        /*001a*/ 	.short	0x0000


	//----- nvinfo : EIATTR_MAXREG_COUNT
	.align		4
        /*001c*/ 	.byte	0x03, 0x1b
        /*001e*/ 	.short	0x0080


	//----- nvinfo : EIATTR_NUM_BARRIERS
	.align		4
        /*0020*/ 	.byte	0x02, 0x4c
        /*0022*/ 	.byte	0x09
	.zero		1


	//----- nvinfo : EIATTR_EXTERNS
	.align		4
        /*0024*/ 	.byte	0x04, 0x0f
        /*0026*/ 	.short	(.L_1298 - .L_1297)


	//   ....[0]....
	.align		4
.L_1297:
        /*0028*/ 	.word	index@(__assertfail)


	//----- nvinfo : EIATTR_ANNOTATIONS
	.align		4
.L_1298:
        /*002c*/ 	.byte	0x04, 0x55
        /*002e*/ 	.short	(.L_1300 - .L_1299)


	//   ....[0]....
.L_1299:
        /*0030*/ 	.word	0x00000001
        /*0034*/ 	.byte	0xa0, 0xb3, 0x00, 0x00, 0x01, 0x00, 0x00, 0x00, 0xa0, 0xb7, 0x00, 0x00, 0x01, 0x00, 0x00, 0x00
        /*0044*/ 	.byte	0xb0, 0xb9, 0x00, 0x00, 0x01, 0x00, 0x00, 0x00, 0x30, 0xcb, 0x00, 0x00, 0x01, 0x00, 0x00, 0x00
        /*0054*/ 	.byte	0xc0, 0xd3, 0x00, 0x00, 0x01, 0x00, 0x00, 0x00, 0x70, 0xe9, 0x00, 0x00, 0x01, 0x00, 0x00, 0x00
        /*0064*/ 	.byte	0x30, 0xf6, 0x00, 0x00


	//----- nvinfo : EIATTR_MERCURY_ISA_VERSION
	.align		4
.L_1300:
        /*0068*/ 	.byte	0x03, 0x5f
        /*006a*/ 	.short	0x0101


	//----- nvinfo : EIATTR_INT_WARP_WIDE_INSTR_OFFSETS
	.align		4
        /*006c*/ 	.byte	0x04, 0x31
        /*006e*/ 	.short	(.L_1302 - .L_1301)


	//   ....[0]....
.L_1301:
        /*0070*/ 	.word	0x000000c0


	//   ....[1]....
        /*0074*/ 	.word	0x000000d0


	//   ....[2]....
        /*0078*/ 	.word	0x00000170


	//----- nvinfo : EIATTR_COOP_GROUP_MASK_REGIDS
	.align		4
.L_1302:
        /*007c*/ 	.byte	0x04, 0x29
        /*007e*/ 	.short	(.L_1304 - .L_1303)


	//   ....[0]....
.L_1303:
        /*0080*/ 	.word	0xffffffff


	//   ....[1]....
        /*0084*/ 	.word	0xffffffff


	//   ....[2]....
        /*0088*/ 	.word	0xffffffff


	//   ....[3]....
        /*008c*/ 	.word	0xffffffff


	//   ....[4]....
        /*0090*/ 	.word	0xffffffff


	//   ....[5]....
        /*0094*/ 	.word	0xffffffff


	//   ....[6]....
        /*0098*/ 	.word	0xffffffff


	//   ....[7]....
        /*009c*/ 	.word	0xffffffff


	//   ....[8]....
        /*00a0*/ 	.word	0xffffffff


	//   ....[9]....
        /*00a4*/ 	.word	0xffffffff


	//   ....[10]....
        /*00a8*/ 	.word	0xffffffff


	//   ....[11]....
        /*00ac*/ 	.word	0xffffffff


	//   ....[12]....
        /*00b0*/ 	.word	0xffffffff


	//   ....[13]....
        /*00b4*/ 	.word	0xffffffff


	//   ....[14]....
        /*00b8*/ 	.word	0xffffffff


	//   ....[15]....
        /*00bc*/ 	.word	0xffffffff


	//   ....[16]....
        /*00c0*/ 	.word	0xffffffff


	//   ....[17]....
        /*00c4*/ 	.word	0xffffffff


	//   ....[18]....
        /*00c8*/ 	.word	0xffffffff


	//   ....[19]....
        /*00cc*/ 	.word	0xffffffff


	//   ....[20]....
        /*00d0*/ 	.word	0xffffffff


	//   ....[21]....
        /*00d4*/ 	.word	0xffffffff


	//   ....[22]....
        /*00d8*/ 	.word	0xffffffff


	//   ....[23]....
        /*00dc*/ 	.word	0xffffffff


	//   ....[24]....
        /*00e0*/ 	.word	0xffffffff


	//   ....[25]....
        /*00e4*/ 	.word	0xffffffff


	//   ....[26]....
        /*00e8*/ 	.word	0xffffffff


	//   ....[27]....
        /*00ec*/ 	.word	0xffffffff


	//   ....[28]....
        /*00f0*/ 	.word	0xffffffff


	//   ....[29]....
        /*00f4*/ 	.word	0xffffffff


	//   ....[30]....
        /*00f8*/ 	.word	0xffffffff


	//   ....[31]....
        /*00fc*/ 	.word	0xffffffff


	//   ....[32]....
        /*0100*/ 	.word	0xffffffff


	//   ....[33]....
        /*0104*/ 	.word	0xffffffff


	//   ....[34]....
        /*0108*/ 	.word	0xffffffff


	//   ....[35]....
        /*010c*/ 	.word	0xffffffff


	//   ....[36]....
        /*0110*/ 	.word	0xffffffff


	//   ....[37]....
        /*0114*/ 	.word	0xffffffff


	//   ....[38]....
        /*0118*/ 	.word	0xffffffff


	//   ....[39]....
        /*011c*/ 	.word	0xffffffff


	//   ....[40]....
        /*0120*/ 	.word	0xffffffff


	//   ....[41]....
        /*0124*/ 	.word	0xffffffff


	//   ....[42]....
        /*0128*/ 	.word	0xffffffff


	//   ....[43]....
        /*012c*/ 	.word	0xffffffff


	//   ....[44]....
        /*0130*/ 	.word	0xffffffff


	//   ....[45]....
        /*0134*/ 	.word	0xffffffff


	//   ....[46]....
        /*0138*/ 	.word	0xffffffff


	//   ....[47]....
        /*013c*/ 	.word	0xffffffff


	//   ....[48]....
        /*0140*/ 	.word	0xffffffff


	//   ....[49]....
        /*0144*/ 	.word	0xffffffff


	//   ....[50]....
        /*0148*/ 	.word	0xffffffff


	//   ....[51]....
        /*014c*/ 	.word	0xffffffff


	//   ....[52]....
        /*0150*/ 	.word	0xffffffff


	//   ....[53]....
        /*0154*/ 	.word	0xffffffff


	//   ....[54]....
        /*0158*/ 	.word	0xffffffff


	//   ....[55]....
        /*015c*/ 	.word	0xffffffff


	//   ....[56]....
        /*0160*/ 	.word	0xffffffff


	//   ....[57]....
        /*0164*/ 	.word	0xffffffff


	//   ....[58]....
        /*0168*/ 	.word	0xffffffff


	//   ....[59]....
        /*016c*/ 	.word	0xffffffff


	//   ....[60]....
        /*0170*/ 	.word	0xffffffff


	//   ....[61]....
        /*0174*/ 	.word	0xffffffff


	//   ....[62]....
        /*0178*/ 	.word	0xffffffff


	//   ....[63]....
        /*017c*/ 	.word	0xffffffff


	//   ....[64]....
        /*0180*/ 	.word	0xffffffff


	//   ....[65]....
        /*0184*/ 	.word	0xffffffff


	//   ....[66]....
        /*0188*/ 	.word	0xffffffff


	//   ....[67]....
        /*018c*/ 	.word	0xffffffff


	//   ....[68]....
        /*0190*/ 	.word	0xffffffff


	//   ....[69]....
        /*0194*/ 	.word	0xffffffff


	//   ....[70]....
        /*0198*/ 	.word	0xffffffff


	//   ....[71]....
        /*019c*/ 	.word	0xffffffff


	//   ....[72]....
        /*01a0*/ 	.word	0xffffffff


	//   ....[73]....
        /*01a4*/ 	.word	0xffffffff


	//   ....[74]....
        /*01a8*/ 	.word	0xffffffff


	//   ....[75]....
        /*01ac*/ 	.word	0xffffffff


	//   ....[76]....
        /*01b0*/ 	.word	0xffffffff


	//   ....[77]....
        /*01b4*/ 	.word	0xffffffff


	//   ....[78]....
        /*01b8*/ 	.word	0xffffffff


	//   ....[79]....
        /*01bc*/ 	.word	0xffffffff


	//   ....[80]....
        /*01c0*/ 	.word	0xffffffff


	//   ....[81]....
        /*01c4*/ 	.word	0xffffffff


	//   ....[82]....
        /*01c8*/ 	.word	0xffffffff


	//   ....[83]....
        /*01cc*/ 	.word	0xffffffff


	//   ....[84]....
        /*01d0*/ 	.word	0xffffffff


	//   ....[85]....
        /*01d4*/ 	.word	0xffffffff


	//   ....[86]....
        /*01d8*/ 	.word	0xffffffff


	//   ....[87]....
        /*01dc*/ 	.word	0xffffffff


	//   ....[88]....
        /*01e0*/ 	.word	0xffffffff


	//   ....[89]....
        /*01e4*/ 	.word	0xffffffff


	//   ....[90]....
        /*01e8*/ 	.word	0xffffffff


	//   ....[91]....
        /*01ec*/ 	.word	0xffffffff


	//   ....[92]....
        /*01f0*/ 	.word	0xffffffff


	//   ....[93]....
        /*01f4*/ 	.word	0xffffffff


	//   ....[94]....
        /*01f8*/ 	.word	0xffffffff


	//   ....[95]....
        /*01fc*/ 	.word	0xffffffff


	//   ....[96]....
        /*0200*/ 	.word	0xffffffff


	//   ....[97]....
        /*0204*/ 	.word	0xffffffff


	//   ....[98]....
        /*0208*/ 	.word	0xffffffff


	//   ....[99]....
        /*020c*/ 	.word	0xffffffff


	//   ....[100]....
        /*0210*/ 	.word	0xffffffff


	//   ....[101]....
        /*0214*/ 	.word	0xffffffff


	//   ....[102]....
        /*0218*/ 	.word	0xffffffff


	//   ....[103]....
        /*021c*/ 	.word	0xffffffff


	//   ....[104]....
        /*0220*/ 	.word	0xffffffff


	//   ....[105]....
        /*0224*/ 	.word	0xffffffff


	//   ....[106]....
        /*0228*/ 	.word	0xffffffff


	//   ....[107]....
        /*022c*/ 	.word	0x0500000f


	//   ....[108]....
        /*0230*/ 	.word	0x0500000f


	//   ....[109]....
        /*0234*/ 	.word	0x0500000f


	//   ....[110]....
        /*0238*/ 	.word	0x0500000f


	//   ....[111]....
        /*023c*/ 	.word	0x0500000f


	//   ....[112]....
        /*0240*/ 	.word	0x0500000f


	//   ....[113]....
        /*0244*/ 	.word	0x0500000f


	//   ....[114]....
        /*0248*/ 	.word	0x0500000f


	//   ....[115]....
        /*024c*/ 	.word	0x0500000f


	//   ....[116]....
        /*0250*/ 	.word	0x0500000f


	//   ....[117]....
        /*0254*/ 	.word	0x0500000f


	//   ....[118]....
        /*0258*/ 	.word	0x0500000f


	//   ....[119]....
        /*025c*/ 	.word	0x0500000f


	//   ....[120]....
        /*0260*/ 	.word	0x0500000f


	//   ....[121]....
        /*0264*/ 	.word	0x0500000f


	//   ....[122]....
        /*0268*/ 	.word	0x0500000f


	//   ....[123]....
        /*026c*/ 	.word	0x0500000f


	//   ....[124]....
        /*0270*/ 	.word	0x0500000f


	//   ....[125]....
        /*0274*/ 	.word	0x0500000f


	//   ....[126]....
        /*0278*/ 	.word	0x0500000f


	//   ....[127]....
        /*027c*/ 	.word	0x0500000f


	//   ....[128]....
        /*0280*/ 	.word	0x0500000f


	//   ....[129]....
        /*0284*/ 	.word	0x0500000f


	//----- nvinfo : EIATTR_COOP_GROUP_INSTR_OFFSETS
	.align		4
.L_1304:
        /*0288*/ 	.byte	0x04, 0x28
        /*028a*/ 	.short	(.L_1306 - .L_1305)


	//   ....[0]....
.L_1305:
        /*028c*/ 	.word	0x00000070


	//   ....[1]....
        /*0290*/ 	.word	0x000000b0


	//   ....[2]....
        /*0294*/ 	.word	0x000002d0


	//   ....[3]....
        /*0298*/ 	.word	0x00000430


	//   ....[4]....
        /*029c*/ 	.word	0x00000550


	//   ....[5]....
        /*02a0*/ 	.word	0x000006b0


	//   ....[6]....
        /*02a4*/ 	.word	0x00001420


	//   ....[7]....
        /*02a8*/ 	.word	0x00001c60


	//   ....[8]....
        /*02ac*/ 	.word	0x00002480


	//   ....[9]....
        /*02b0*/ 	.word	0x000024a0


	//   ....[10]....
        /*02b4*/ 	.word	0x000024b0


	//   ....[11]....
        /*02b8*/ 	.word	0x00002e90


	//   ....[12]....
        /*02bc*/ 	.word	0x00002f70


	//   ....[13]....
        /*02c0*/ 	.word	0x000040a0


	//   ....[14]....
        /*02c4*/ 	.word	0x000040c0


	//   ....[15]....
        /*02c8*/ 	.word	0x00004770


	//   ....[16]....
        /*02cc*/ 	.word	0x00004870


	//   ....[17]....
        /*02d0*/ 	.word	0x000050b0


	//   ....[18]....
        /*02d4*/ 	.word	0x00005100


	//   ....[19]....
        /*02d8*/ 	.word	0x000069b0


	//   ....[20]....
        /*02dc*/ 	.word	0x000069c0


	//   ....[21]....
        /*02e0*/ 	.word	0x000069f0


	//   ....[22]....
        /*02e4*/ 	.word	0x00006a00


	//   ....[23]....
        /*02e8*/ 	.word	0x00007fd0


	//   ....[24]....
        /*02ec*/ 	.word	0x00007ff0


	//   ....[25]....
        /*02f0*/ 	.word	0x00008070


	//   ....[26]....
        /*02f4*/ 	.word	0x00008080


	//   ....[27]....
        /*02f8*/ 	.word	0x00008d50


	//   ....[28]....
        /*02fc*/ 	.word	0x00008d60


	//   ....[29]....
        /*0300*/ 	.word	0x00008d70


	//   ....[30]....
        /*0304*/ 	.word	0x00008d80


	//   ....[31]....
        /*0308*/ 	.word	0x00008d90


	//   ....[32]....
        /*030c*/ 	.word	0x00008db0


	//   ....[33]....
        /*0310*/ 	.word	0x00008dc0


	//   ....[34]....
        /*0314*/ 	.word	0x00008dd0


	//   ....[35]....
        /*0318*/ 	.word	0x00008df0


	//   ....[36]....
        /*031c*/ 	.word	0x00008e00


	//   ....[37]....
        /*0320*/ 	.word	0x00008e10


	//   ....[38]....
        /*0324*/ 	.word	0x00008e20


	//   ....[39]....
        /*0328*/ 	.word	0x00008e40


	//   ....[40]....
        /*032c*/ 	.word	0x00008e60


	//   ....[41]....
        /*0330*/ 	.word	0x00008e70


	//   ....[42]....
        /*0334*/ 	.word	0x00008e80


	//   ....[43]....
        /*0338*/ 	.word	0x00008ea0


	//   ....[44]....
        /*033c*/ 	.word	0x00008ec0


	//   ....[45]....
        /*0340*/ 	.word	0x00008ed0


	//   ....[46]....
        /*0344*/ 	.word	0x00008ef0


	//   ....[47]....
        /*0348*/ 	.word	0x00008f10


	//   ....[48]....
        /*034c*/ 	.word	0x00008f20


	//   ....[49]....
        /*0350*/ 	.word	0x00008f30


	//   ....[50]....
        /*0354*/ 	.word	0x00008f40


	//   ....[51]....
        /*0358*/ 	.word	0x00008f50


	//   ....[52]....
        /*035c*/ 	.word	0x00008f70


	//   ....[53]....
        /*0360*/ 	.word	0x00008f80


	//   ....[54]....
        /*0364*/ 	.word	0x00008f90


	//   ....[55]....
        /*0368*/ 	.word	0x00008fa0


	//   ....[56]....
        /*036c*/ 	.word	0x00008fb0


	//   ....[57]....
        /*0370*/ 	.word	0x00008fc0


	//   ....[58]....
        /*0374*/ 	.word	0x00008fd0


	//   ....[59]....
        /*0378*/ 	.word	0x00008fe0


	//   ....[60]....
        /*037c*/ 	.word	0x00009000


	//   ....[61]....
        /*0380*/ 	.word	0x00009030


	//   ....[62]....
        /*0384*/ 	.word	0x00009060


	//   ....[63]....
        /*0388*/ 	.word	0x00009090


	//   ....[64]....
        /*038c*/ 	.word	0x000090d0


	//   ....[65]....
        /*0390*/ 	.word	0x00009110


	//   ....[66]....
        /*0394*/ 	.word	0x00009140


	//   ....[67]....
        /*0398*/ 	.word	0x00009150


	//   ....[68]....
        /*039c*/ 	.word	0x00009160


	//   ....[69]....
        /*03a0*/ 	.word	0x00009170


	//   ....[70]....
        /*03a4*/ 	.word	0x00009180


	//   ....[71]....
        /*03a8*/ 	.word	0x00009190


	//   ....[72]....
        /*03ac*/ 	.word	0x000091a0


	//   ....[73]....
        /*03b0*/ 	.word	0x000091b0


	//   ....[74]....
        /*03b4*/ 	.word	0x000091c0


	//   ....[75]....
        /*03b8*/ 	.word	0x00009510


	//   ....[76]....
        /*03bc*/ 	.word	0x00009570


	//   ....[77]....
        /*03c0*/ 	.word	0x000095a0


	//   ....[78]....
        /*03c4*/ 	.word	0x000095e0


	//   ....[79]....
        /*03c8*/ 	.word	0x00009620


	//   ....[80]....
        /*03cc*/ 	.word	0x00009660


	//   ....[81]....
        /*03d0*/ 	.word	0x00009b80


	//   ....[82]....
        /*03d4*/ 	.word	0x00009bb0


	//   ....[83]....
        /*03d8*/ 	.word	0x0000a580


	//   ....[84]....
        /*03dc*/ 	.word	0x0000b9d0


	//   ....[85]....
        /*03e0*/ 	.word	0x0000b9e0


	//   ....[86]....
        /*03e4*/ 	.word	0x0000b9f0


	//   ....[87]....
        /*03e8*/ 	.word	0x0000bad0


	//   ....[88]....
        /*03ec*/ 	.word	0x0000be40


	//   ....[89]....
        /*03f0*/ 	.word	0x0000be50


	//   ....[90]....
        /*03f4*/ 	.word	0x0000be60


	//   ....[91]....
        /*03f8*/ 	.word	0x0000bea0


	//   ....[92]....
        /*03fc*/ 	.word	0x0000c680


	//   ....[93]....
        /*0400*/ 	.word	0x0000c6b0


	//   ....[94]....
        /*0404*/ 	.word	0x0000c6e0


	//   ....[95]....
        /*0408*/ 	.word	0x0000c700


	//   ....[96]....
        /*040c*/ 	.word	0x0000c710


	//   ....[97]....
        /*0410*/ 	.word	0x0000c7e0


	//   ....[98]....
        /*0414*/ 	.word	0x0000cfa0


	//   ....[99]....
        /*0418*/ 	.word	0x0000cfb0


	//   ....[100]....
        /*041c*/ 	.word	0x0000cfc0


	//   ....[101]....
        /*0420*/ 	.word	0x0000d040


	//   ....[102]....
        /*0424*/ 	.word	0x0000d3d0


	//   ....[103]....
        /*0428*/ 	.word	0x0000d3e0


	//   ....[104]....
        /*042c*/ 	.word	0x0000d3f0


	//   ....[105]....
        /*0430*/ 	.word	0x0000d410


	//   ....[106]....
        /*0434*/ 	.word	0x0000e2a0


	//   ....[107]....
        /*0438*/ 	.word	0x0000e860


	//   ....[108]....
        /*043c*/ 	.word	0x0000e940


	//   ....[109]....
        /*0440*/ 	.word	0x0000e9f0


	//   ....[110]....
        /*0444*/ 	.word	0x0000ea70


	//   ....[111]....
        /*0448*/ 	.word	0x0000eaf0


	//   ....[112]....
        /*044c*/ 	.word	0x0000ec90


	//   ....[113]....
        /*0450*/ 	.word	0x0000ed20


	//   ....[114]....
        /*0454*/ 	.word	0x0000eda0


	//   ....[115]....
        /*0458*/ 	.word	0x0000ee50


	//   ....[116]....
        /*045c*/ 	.word	0x0000eee0


	//   ....[117]....
        /*0460*/ 	.word	0x0000ef40


	//   ....[118]....
        /*0464*/ 	.word	0x0000efd0


	//   ....[119]....
        /*0468*/ 	.word	0x0000f0b0


	//   ....[120]....
        /*046c*/ 	.word	0x0000f140


	//   ....[121]....
        /*0470*/ 	.word	0x0000f210


	//   ....[122]....
        /*0474*/ 	.word	0x0000f340


	//   ....[123]....
        /*0478*/ 	.word	0x0000f3d0


	//   ....[124]....
        /*047c*/ 	.word	0x0000f430


	//   ....[125]....
        /*0480*/ 	.word	0x0000f510


	//   ....[126]....
        /*0484*/ 	.word	0x0000f600


	//   ....[127]....
        /*0488*/ 	.word	0x0000f6a0


	//   ....[128]....
        /*048c*/ 	.word	0x0000f700


	//   ....[129]....
        /*0490*/ 	.word	0x0000f760


	//----- nvinfo : EIATTR_REG_RECONFIG
	.align		4
.L_1306:
        /*0494*/ 	.byte	0x01, 0x54
	.zero		2


	//----- nvinfo : EIATTR_SYSCALL_OFFSETS
	.align		4
        /*0498*/ 	.byte	0x04, 0x46
        /*049a*/ 	.short	(.L_1308 - .L_1307)


	//   ....[0]....
.L_1307:
        /*049c*/ 	.word	0x000015e0


	//   ....[1]....
        /*04a0*/ 	.word	0x0000adc0


	//   ....[2]....
        /*04a4*/ 	.word	0x0000af00


	//   ....[3]....
        /*04a8*/ 	.word	0x0000b040


	//   ....[4]....
        /*04ac*/ 	.word	0x0000b160


	//   ....[5]....
        /*04b0*/ 	.word	0x0000c1b0


	//----- nvinfo : EIATTR_MBARRIER_INSTR_OFFSETS
	.align		4
.L_1308:
        /*04b4*/ 	.byte	0x04, 0x39
        /*04b6*/ 	.short	(.L_1310 - .L_1309)


	//   ....[0]....
.L_1309:
        /*04b8*/ 	.word	0x00000180
        /*04bc*/ 	.word	0x000000ff
        /*04c0*/ 	.word	0x00017000
        /*04c4*/ 	.short	0x0100
        /*04c6*/ 	.byte	0x08
	.zero		1


	//   ....[1]....
        /*04c8*/ 	.word	0x00000190
        /*04cc*/ 	.word	0x000000ff
        /*04d0*/ 	.word	0x00017020
        /*04d4*/ 	.short	0x0100
        /*04d6*/ 	.byte	0x08
	.zero		1


	//   ....[2]....
        /*04d8*/ 	.word	0x00000280
        /*04dc*/ 	.word	0x000000ff
        /*04e0*/ 	.word	0x00017030
        /*04e4*/ 	.short	0x0100
        /*04e6*/ 	.byte	0x08
	.zero		1


	//   ....[3]....
        /*04e8*/ 	.word	0x00000290
        /*04ec*/ 	.word	0x000000ff
        /*04f0*/ 	.word	0x00017040
        /*04f4*/ 	.short	0x0100
        /*04f6*/ 	.byte	0x08
	.zero		1


	//   ....[4]....
        /*04f8*/ 	.word	0x000002a0
        /*04fc*/ 	.word	0x000000ff
        /*0500*/ 	.word	0x00017038
        /*0504*/ 	.short	0x0100
        /*0506*/ 	.byte	0x08
	.zero		1


	//   ....[5]....
        /*0508*/ 	.word	0x000002b0
        /*050c*/ 	.word	0x000000ff
        /*0510*/ 	.word	0x00017048
        /*0514*/ 	.short	0x0100
        /*0516*/ 	.byte	0x08
	.zero		1


	//   ....[6]....
        /*0518*/ 	.word	0x000003e0
        /*051c*/ 	.word	0x000000ff
        /*0520*/ 	.word	0x00017050
        /*0524*/ 	.short	0x0100
        /*0526*/ 	.byte	0x08
	.zero		1


	//   ....[7]....
        /*0528*/ 	.word	0x000003f0
        /*052c*/ 	.word	0x000000ff
        /*0530*/ 	.word	0x00017060
        /*0534*/ 	.short	0x0100
        /*0536*/ 	.byte	0x08
	.zero		1


	//   ....[8]....
        /*0538*/ 	.word	0x00000400
        /*053c*/ 	.word	0x000000ff
        /*0540*/ 	.word	0x00017058
        /*0544*/ 	.short	0x0100
        /*0546*/ 	.byte	0x08
	.zero		1


	//   ....[9]....
        /*0548*/ 	.word	0x00000410
        /*054c*/ 	.word	0x000000ff
        /*0550*/ 	.word	0x00017068
        /*0554*/ 	.short	0x0100
        /*0556*/ 	.byte	0x08
	.zero		1


	//   ....[10]....
        /*0558*/ 	.word	0x00000500
        /*055c*/ 	.word	0x000000ff
        /*0560*/ 	.word	0x00017070
        /*0564*/ 	.short	0x0100
        /*0566*/ 	.byte	0x06
	.zero		1


	//   ....[11]....
        /*0568*/ 	.word	0x00000510
        /*056c*/ 	.word	0x000000ff
        /*0570*/ 	.word	0x00017080
        /*0574*/ 	.short	0x0100
        /*0576*/ 	.byte	0x06
	.zero		1


	//   ....[12]....
        /*0578*/ 	.word	0x00000520
        /*057c*/ 	.word	0x000000ff
        /*0580*/ 	.word	0x00017078
        /*0584*/ 	.short	0x0100
        /*0586*/ 	.byte	0x06
	.zero		1


	//   ....[13]....
        /*0588*/ 	.word	0x00000530
        /*058c*/ 	.word	0x000000ff
        /*0590*/ 	.word	0x00017088
        /*0594*/ 	.short	0x0100
        /*0596*/ 	.byte	0x06
	.zero		1


	//   ....[14]....
        /*0598*/ 	.word	0x00000660
        /*059c*/ 	.word	0x000000ff
        /*05a0*/ 	.word	0x00017090
        /*05a4*/ 	.short	0x0100
        /*05a6*/ 	.byte	0x08
	.zero		1


	//   ....[15]....
        /*05a8*/ 	.word	0x00000670
        /*05ac*/ 	.word	0x000000ff
        /*05b0*/ 	.word	0x000170a0
        /*05b4*/ 	.short	0x0100
        /*05b6*/ 	.byte	0x08
	.zero		1


	//   ....[16]....
        /*05b8*/ 	.word	0x00000680
        /*05bc*/ 	.word	0x000000ff
        /*05c0*/ 	.word	0x00017098
        /*05c4*/ 	.short	0x0100
        /*05c6*/ 	.byte	0x08
	.zero		1


	//   ....[17]....
        /*05c8*/ 	.word	0x00000690
        /*05cc*/ 	.word	0x000000ff
        /*05d0*/ 	.word	0x000170a8
        /*05d4*/ 	.short	0x0100
        /*05d6*/ 	.byte	0x08
	.zero		1


	//   ....[18]....
        /*05d8*/ 	.word	0x000007d0
        /*05dc*/ 	.word	0x000000ff
        /*05e0*/ 	.word	0x000170b0
        /*05e4*/ 	.short	0x0100
        /*05e6*/ 	.byte	0x08
	.zero		1


	//   ....[19]....
        /*05e8*/ 	.word	0x000007e0
        /*05ec*/ 	.word	0x000000ff
        /*05f0*/ 	.word	0x000170c0
        /*05f4*/ 	.short	0x0100
        /*05f6*/ 	.byte	0x08
	.zero		1


	//   ....[20]....
        /*05f8*/ 	.word	0x000007f0
        /*05fc*/ 	.word	0x000000ff
        /*0600*/ 	.word	0x000170b8
        /*0604*/ 	.short	0x0100
        /*0606*/ 	.byte	0x08
	.zero		1


	//   ....[21]....
        /*0608*/ 	.word	0x00000800
        /*060c*/ 	.word	0x000000ff
        /*0610*/ 	.word	0x000170c8
        /*0614*/ 	.short	0x0100
        /*0616*/ 	.byte	0x08
	.zero		1


	//   ....[22]....
        /*0618*/ 	.word	0x00001600
        /*061c*/ 	.word	0x000000ff
        /*0620*/ 	.word	0x00017000
        /*0624*/ 	.short	0x010a
        /*0626*/ 	.byte	0x2a
	.zero		1


	//   ....[23]....
        /*0628*/ 	.word	0x00001670
        /*062c*/ 	.word	0x000000ff
        /*0630*/ 	.word	0x00017030
        /*0634*/ 	.short	0x010a
        /*0636*/ 	.byte	0x2a
	.zero		1


	//   ....[24]....
        /*0638*/ 	.word	0x000016d0
        /*063c*/ 	.word	0x000000ff
        /*0640*/ 	.word	0x00017030
        /*0644*/ 	.short	0x010a
        /*0646*/ 	.byte	0x2a
	.zero		1


	//   ....[25]....
        /*0648*/ 	.word	0x00001b50
        /*064c*/ 	.word	0x000000ff
        /*0650*/ 	.word	0x00000000
        /*0654*/ 	.short	0x0101
        /*0656*/ 	.byte	0x06
	.zero		1


	//   ....[26]....
        /*0658*/ 	.word	0x00003c20
        /*065c*/ 	.word	0x000000ff
        /*0660*/ 	.word	0x00017030
        /*0664*/ 	.short	0x010a
        /*0666*/ 	.byte	0x19
	.zero		1


	//   ....[27]....
        /*0668*/ 	.word	0x00003c60
        /*066c*/ 	.word	0x000000ff
        /*0670*/ 	.word	0x00017030
        /*0674*/ 	.short	0x010a
        /*0676*/ 	.byte	0x19
	.zero		1


	//   ....[28]....
        /*0678*/ 	.word	0x00003de0
        /*067c*/ 	.word	0x000000ff
        /*0680*/ 	.word	0x00017050
        /*0684*/ 	.short	0x010a
        /*0686*/ 	.byte	0x0b
	.zero		1


	//   ....[29]....
        /*0688*/ 	.word	0x00003e20
        /*068c*/ 	.word	0x000000ff
        /*0690*/ 	.word	0x00017050
        /*0694*/ 	.short	0x010a
        /*0696*/ 	.byte	0x0b
	.zero		1


	//   ....[30]....
        /*0698*/ 	.word	0x00004110
        /*069c*/ 	.word	0x000000ff
        /*06a0*/ 	.word	0x00000000
        /*06a4*/ 	.short	0x0101
        /*06a6*/ 	.byte	0x06
	.zero		1


	//   ....[31]....
        /*06a8*/ 	.word	0x00005be0
        /*06ac*/ 	.word	0x000000ff
        /*06b0*/ 	.word	0x00000000
        /*06b4*/ 	.short	0x0101
        /*06b6*/ 	.byte	0x07
	.zero		1


	//   ....[32]....
        /*06b8*/ 	.word	0x000061a0
        /*06bc*/ 	.word	0x000000ff
        /*06c0*/ 	.word	0x00017030
        /*06c4*/ 	.short	0x010a
        /*06c6*/ 	.byte	0x16
	.zero		1


	//   ....[33]....
        /*06c8*/ 	.word	0x000061e0
        /*06cc*/ 	.word	0x000000ff
        /*06d0*/ 	.word	0x00017030
        /*06d4*/ 	.short	0x010a
        /*06d6*/ 	.byte	0x16
	.zero		1


	//   ....[34]....
        /*06d8*/ 	.word	0x00006360
        /*06dc*/ 	.word	0x000000ff
        /*06e0*/ 	.word	0x00017050
        /*06e4*/ 	.short	0x010a
        /*06e6*/ 	.byte	0x0e
	.zero		1


	//   ....[35]....
        /*06e8*/ 	.word	0x000063a0
        /*06ec*/ 	.word	0x000000ff
        /*06f0*/ 	.word	0x00017050
        /*06f4*/ 	.short	0x010a
        /*06f6*/ 	.byte	0x0e
	.zero		1


	//   ....[36]....
        /*06f8*/ 	.word	0x00006630
        /*06fc*/ 	.word	0x000000ff
        /*0700*/ 	.word	0x00000000
        /*0704*/ 	.short	0x0101
        /*0706*/ 	.byte	0x06
	.zero		1


	//   ....[37]....
        /*0708*/ 	.word	0x000077e0
        /*070c*/ 	.word	0x000000ff
        /*0710*/ 	.word	0x00000000
        /*0714*/ 	.short	0x0101
        /*0716*/ 	.byte	0x07
	.zero		1


	//   ....[38]....
        /*0718*/ 	.word	0x00007cf0
        /*071c*/ 	.word	0x000000ff
        /*0720*/ 	.word	0x00017050
        /*0724*/ 	.short	0x010a
        /*0726*/ 	.byte	0x10
	.zero		1


	//   ....[39]....
        /*0728*/ 	.word	0x00007d30
        /*072c*/ 	.word	0x000000ff
        /*0730*/ 	.word	0x00017050
        /*0734*/ 	.short	0x010a
        /*0736*/ 	.byte	0x10
	.zero		1


	//   ....[40]....
        /*0738*/ 	.word	0x00008360
        /*073c*/ 	.word	0x000000ff
        /*0740*/ 	.word	0x00000000
        /*0744*/ 	.short	0x0101
        /*0746*/ 	.byte	0x04
	.zero		1


	//   ....[41]....
        /*0748*/ 	.word	0x00009640
        /*074c*/ 	.word	0x000000ff
        /*0750*/ 	.word	0x00000000
        /*0754*/ 	.short	0x0101
        /*0756*/ 	.byte	0x04
	.zero		1


	//   ....[42]....
        /*0758*/ 	.word	0x0000b760
        /*075c*/ 	.word	0x000000ff
        /*0760*/ 	.word	0x00017080
        /*0764*/ 	.short	0x010a
        /*0766*/ 	.byte	0x2e
	.zero		1


	//   ....[43]....
        /*0768*/ 	.word	0x0000bb90
        /*076c*/ 	.word	0x000000ff
        /*0770*/ 	.word	0x00017070
        /*0774*/ 	.short	0x0107
        /*0776*/ 	.byte	0x2e
	.zero		1


	//   ....[44]....
        /*0778*/ 	.word	0x0000bc20
        /*077c*/ 	.word	0x000000ff
        /*0780*/ 	.word	0x00017070
        /*0784*/ 	.short	0x0101
        /*0786*/ 	.byte	0x2e
	.zero		1


	//   ....[45]....
        /*0788*/ 	.word	0x0000bc50
        /*078c*/ 	.word	0x000000ff
        /*0790*/ 	.word	0x00017040
        /*0794*/ 	.short	0x010a
        /*0796*/ 	.byte	0x2e
	.zero		1


	//   ....[46]....
        /*0798*/ 	.word	0x0000bf60
        /*079c*/ 	.word	0x000000ff
        /*07a0*/ 	.word	0x00017030
        /*07a4*/ 	.short	0x0107
        /*07a6*/ 	.byte	0x2e
	.zero		1


	//   ....[47]....
        /*07a8*/ 	.word	0x0000bff0
        /*07ac*/ 	.word	0x000000ff
        /*07b0*/ 	.word	0x00017030
        /*07b4*/ 	.short	0x0101
        /*07b6*/ 	.byte	0x2e
	.zero		1


	//   ....[48]....
        /*07b8*/ 	.word	0x0000c8f0
        /*07bc*/ 	.word	0x000000ff
        /*07c0*/ 	.word	0x00017000
        /*07c4*/ 	.short	0x0107
        /*07c6*/ 	.byte	0x2e
	.zero		1


	//   ....[49]....
        /*07c8*/ 	.word	0x0000c950
        /*07cc*/ 	.word	0x000000ff
        /*07d0*/ 	.word	0x00017000
        /*07d4*/ 	.short	0x0101
        /*07d6*/ 	.byte	0x2e
	.zero		1


	//   ....[50]....
        /*07d8*/ 	.word	0x0000c980
        /*07dc*/ 	.word	0x000000ff
        /*07e0*/ 	.word	0x00017020
        /*07e4*/ 	.short	0x010a
        /*07e6*/ 	.byte	0x2e
	.zero		1


	//   ....[51]....
        /*07e8*/ 	.word	0x0000cd50
        /*07ec*/ 	.word	0x00000006
        /*07f0*/ 	.word	0x00017080
        /*07f4*/ 	.short	0x010a
        /*07f6*/ 	.byte	0x3f
	.zero		1


	//   ....[52]....
        /*07f8*/ 	.word	0x0000d110
        /*07fc*/ 	.word	0x00000006
        /*0800*/ 	.word	0x00017070
        /*0804*/ 	.short	0x0107
        /*0806*/ 	.byte	0x3f
	.zero		1


	//   ....[53]....
        /*0808*/ 	.word	0x0000d1a0
        /*080c*/ 	.word	0x00000006
        /*0810*/ 	.word	0x00017070
        /*0814*/ 	.short	0x0101
        /*0816*/ 	.byte	0x3f
	.zero		1


	//   ....[54]....
        /*0818*/ 	.word	0x0000d1d0
        /*081c*/ 	.word	0x00000006
        /*0820*/ 	.word	0x00017040
        /*0824*/ 	.short	0x010a
        /*0826*/ 	.byte	0x3f
	.zero		1


	//   ....[55]....
        /*0828*/ 	.word	0x0000d510
        /*082c*/ 	.word	0x00000006
        /*0830*/ 	.word	0x00017030
        /*0834*/ 	.short	0x0107
        /*0836*/ 	.byte	0x3f
	.zero		1


	//   ....[56]....
        /*0838*/ 	.word	0x0000d5b0
        /*083c*/ 	.word	0x00000006
        /*0840*/ 	.word	0x00017030
        /*0844*/ 	.short	0x0101
        /*0846*/ 	.byte	0x3f
	.zero		1


	//   ....[57]....
        /*0848*/ 	.word	0x0000d630
        /*084c*/ 	.word	0x00000002
        /*0850*/ 	.word	0x00017070
        /*0854*/ 	.short	0x010a
        /*0856*/ 	.byte	0x3f
	.zero		1


	//   ....[58]....
        /*0858*/ 	.word	0x0000d6c0
        /*085c*/ 	.word	0x00000002
        /*0860*/ 	.word	0x00017060
        /*0864*/ 	.short	0x010a
        /*0866*/ 	.byte	0x3f
	.zero		1


	//   ....[59]....
        /*0868*/ 	.word	0x0000daf0
        /*086c*/ 	.word	0x00000002
        /*0870*/ 	.word	0x00017050
        /*0874*/ 	.short	0x0101
        /*0876*/ 	.byte	0x3f
	.zero		1


	//   ....[60]....
        /*0878*/ 	.word	0x0000db90
        /*087c*/ 	.word	0x00000002
        /*0880*/ 	.word	0x00000000
        /*0884*/ 	.short	0x0101
        /*0886*/ 	.byte	0x3f
	.zero		1


	//   ....[61]....
        /*0888*/ 	.word	0x0000dc60
        /*088c*/ 	.word	0x00000003
        /*0890*/ 	.word	0x00017070
        /*0894*/ 	.short	0x010a
        /*0896*/ 	.byte	0x3f
	.zero		1


	//   ....[62]....
        /*0898*/ 	.word	0x0000dd00
        /*089c*/ 	.word	0x00000003
        /*08a0*/ 	.word	0x00017060
        /*08a4*/ 	.short	0x010a
        /*08a6*/ 	.byte	0x3f
	.zero		1


	//   ....[63]....
        /*08a8*/ 	.word	0x0000e130
        /*08ac*/ 	.word	0x00000003
        /*08b0*/ 	.word	0x00017050
        /*08b4*/ 	.short	0x0101
        /*08b6*/ 	.byte	0x3f
	.zero		1


	//   ....[64]....
        /*08b8*/ 	.word	0x0000e1e0
        /*08bc*/ 	.word	0x00000003
        /*08c0*/ 	.word	0x00000000
        /*08c4*/ 	.short	0x0101
        /*08c6*/ 	.byte	0x3f
	.zero		1


	//   ....[65]....
        /*08c8*/ 	.word	0x0000e250
        /*08cc*/ 	.word	0x00000007
        /*08d0*/ 	.word	0x00017020
        /*08d4*/ 	.short	0x010a
        /*08d6*/ 	.byte	0x3f
	.zero		1


	//   ....[66]....
        /*08d8*/ 	.word	0x0000e370
        /*08dc*/ 	.word	0x00000005
        /*08e0*/ 	.word	0x00017040
        /*08e4*/ 	.short	0x010a
        /*08e6*/ 	.byte	0x3f
	.zero		1


	//   ....[67]....
        /*08e8*/ 	.word	0x0000e410
        /*08ec*/ 	.word	0x00000007
        /*08f0*/ 	.word	0x00017040
        /*08f4*/ 	.short	0x010a
        /*08f6*/ 	.byte	0x3f
	.zero		1


	//   ....[68]....
        /*08f8*/ 	.word	0x0000e450
        /*08fc*/ 	.word	0x00000005
        /*0900*/ 	.word	0x00017060
        /*0904*/ 	.short	0x010a
        /*0906*/ 	.byte	0x3f
	.zero		1


	//   ....[69]....
        /*0908*/ 	.word	0x0000e490
        /*090c*/ 	.word	0x00000007
        /*0910*/ 	.word	0x00017060
        /*0914*/ 	.short	0x010a
        /*0916*/ 	.byte	0x3f
	.zero		1


	//   ....[70]....
        /*0918*/ 	.word	0x0000e4d0
        /*091c*/ 	.word	0x00000005
        /*0920*/ 	.word	0x00017080
        /*0924*/ 	.short	0x010a
        /*0926*/ 	.byte	0x3f
	.zero		1


	//   ....[71]....
        /*0928*/ 	.word	0x0000e510
        /*092c*/ 	.word	0x00000007
        /*0930*/ 	.word	0x00017080
        /*0934*/ 	.short	0x010a
        /*0936*/ 	.byte	0x3f
	.zero		1


	//   ....[72]....
        /*0938*/ 	.word	0x0000e580
        /*093c*/ 	.word	0x00000003
        /*0940*/ 	.word	0x00017000
        /*0944*/ 	.short	0x010a
        /*0946*/ 	.byte	0x3f
	.zero		1


	//   ....[73]....
        /*0948*/ 	.word	0x0000e5e0
        /*094c*/ 	.word	0x00000003
        /*0950*/ 	.word	0x00017030
        /*0954*/ 	.short	0x010a
        /*0956*/ 	.byte	0x3f
	.zero		1


	//   ....[74]....
        /*0958*/ 	.word	0x0000e640
        /*095c*/ 	.word	0x0000000b
        /*0960*/ 	.word	0x00017030
        /*0964*/ 	.short	0x010a
        /*0966*/ 	.byte	0x3f
	.zero		1


	//   ....[75]....
        /*0968*/ 	.word	0x0000e6a0
        /*096c*/ 	.word	0x0000000b
        /*0970*/ 	.word	0x00017050
        /*0974*/ 	.short	0x010a
        /*0976*/ 	.byte	0x3f
	.zero		1


	//   ....[76]....
        /*0978*/ 	.word	0x0000e700
        /*097c*/ 	.word	0x0000000b
        /*0980*/ 	.word	0x00017030
        /*0984*/ 	.short	0x010a
        /*0986*/ 	.byte	0x3f
	.zero		1


	//   ....[77]....
        /*0988*/ 	.word	0x0000e760
        /*098c*/ 	.word	0x0000000b
        /*0990*/ 	.word	0x00017050
        /*0994*/ 	.short	0x010a
        /*0996*/ 	.byte	0x3f
	.zero		1


	//   ....[78]....
        /*0998*/ 	.word	0x0000e7c0
        /*099c*/ 	.word	0x00000005
        /*09a0*/ 	.word	0x00017050
        /*09a4*/ 	.short	0x010a
        /*09a6*/ 	.byte	0x3f
	.zero		1


	//   ....[79]....
        /*09a8*/ 	.word	0x0000e890
        /*09ac*/ 	.word	0x0000001b
        /*09b0*/ 	.word	0x00017080
        /*09b4*/ 	.short	0x010a
        /*09b6*/ 	.byte	0x3f
	.zero		1


	//   ....[80]....
        /*09b8*/ 	.word	0x0000ebe0
        /*09bc*/ 	.word	0x0000001b
        /*09c0*/ 	.word	0x00017040
        /*09c4*/ 	.short	0x010a
        /*09c6*/ 	.byte	0x3f
	.zero		1


	//   ....[81]....
        /*09c8*/ 	.word	0x0000f240
        /*09cc*/ 	.word	0x0000001b
        /*09d0*/ 	.word	0x00017020
        /*09d4*/ 	.short	0x010a
        /*09d6*/ 	.byte	0x3f
	.zero		1


	//   ....[82]....
        /*09d8*/ 	.word	0x0000f290
        /*09dc*/ 	.word	0x00000006
        /*09e0*/ 	.word	0x00017080
        /*09e4*/ 	.short	0x010a
        /*09e6*/ 	.byte	0x3f
	.zero		1


	//   ....[83]....
        /*09e8*/ 	.word	0x0000f550
        /*09ec*/ 	.word	0x00000006
        /*09f0*/ 	.word	0x00017040
        /*09f4*/ 	.short	0x010a
        /*09f6*/ 	.byte	0x3f
	.zero		1


	//   ....[84]....
        /*09f8*/ 	.word	0x0000f810
        /*09fc*/ 	.word	0x00000002
        /*0a00*/ 	.word	0x00017070
        /*0a04*/ 	.short	0x010a
        /*0a06*/ 	.byte	0x3f
	.zero		1


	//   ....[85]....
        /*0a08*/ 	.word	0x0000f860
        /*0a0c*/ 	.word	0x00000002
        /*0a10*/ 	.word	0x00017060
        /*0a14*/ 	.short	0x010a
        /*0a16*/ 	.byte	0x3f
	.zero		1


	//   ....[86]....
        /*0a18*/ 	.word	0x0000f8b0
        /*0a1c*/ 	.word	0x00000003
        /*0a20*/ 	.word	0x00017070
        /*0a24*/ 	.short	0x010a
        /*0a26*/ 	.byte	0x3f
	.zero		1


	//   ....[87]....
        /*0a28*/ 	.word	0x0000f900
        /*0a2c*/ 	.word	0x00000003
        /*0a30*/ 	.word	0x00017060
        /*0a34*/ 	.short	0x010a
        /*0a36*/ 	.byte	0x3f
	.zero		1


	//   ....[88]....
        /*0a38*/ 	.word	0x0000f950
        /*0a3c*/ 	.word	0x00000007
        /*0a40*/ 	.word	0x00017020
        /*0a44*/ 	.short	0x010a
        /*0a46*/ 	.byte	0x3f
	.zero		1


	//   ....[89]....
        /*0a48*/ 	.word	0x0000f9a0
        /*0a4c*/ 	.word	0x00000005
        /*0a50*/ 	.word	0x00017040
        /*0a54*/ 	.short	0x010a
        /*0a56*/ 	.byte	0x3f
	.zero		1


	//   ....[90]....
        /*0a58*/ 	.word	0x0000f9f0
        /*0a5c*/ 	.word	0x00000007
        /*0a60*/ 	.word	0x00017040
        /*0a64*/ 	.short	0x010a
        /*0a66*/ 	.byte	0x3f
	.zero		1


	//   ....[91]....
        /*0a68*/ 	.word	0x0000fa40
        /*0a6c*/ 	.word	0x00000005
        /*0a70*/ 	.word	0x00017060
        /*0a74*/ 	.short	0x010a
        /*0a76*/ 	.byte	0x3f
	.zero		1


	//   ....[92]....
        /*0a78*/ 	.word	0x0000fa90
        /*0a7c*/ 	.word	0x00000007
        /*0a80*/ 	.word	0x00017060
        /*0a84*/ 	.short	0x010a
        /*0a86*/ 	.byte	0x3f
	.zero		1


	//   ....[93]....
        /*0a88*/ 	.word	0x0000fae0
        /*0a8c*/ 	.word	0x00000005
        /*0a90*/ 	.word	0x00017080
        /*0a94*/ 	.short	0x010a
        /*0a96*/ 	.byte	0x3f
	.zero		1


	//----- nvinfo : EIATTR_NUM_MBARRIERS
	.align		4
.L_1310:
        /*0a98*/ 	.byte	0x03, 0x38
        /*0a9a*/ 	.short	0x0016


	//----- nvinfo : EIATTR_EXIT_INSTR_OFFSETS
	.align		4
        /*0a9c*/ 	.byte	0x04, 0x1c
        /*0a9e*/ 	.short	(.L_1312 - .L_1311)


	//   ....[0]....
.L_1311:
        /*0aa0*/ 	.word	0x0000e560


	//----- nvinfo : EIATTR_MAX_THREADS
	.align		4
.L_1312:
        /*0aa4*/ 	.byte	0x04, 0x05
        /*0aa6*/ 	.short	(.L_1314 - .L_1313)
.L_1313:
        /*0aa8*/ 	.word	0x00000200
        /*0aac*/ 	.word	0x00000001
        /*0ab0*/ 	.word	0x00000001


	//----- nvinfo : EIATTR_CRS_STACK_SIZE
	.align		4
.L_1314:
        /*0ab4*/ 	.byte	0x04, 0x1e
        /*0ab6*/ 	.short	(.L_1316 - .L_1315)
.L_1315:
        /*0ab8*/ 	.word	0x00000000


	//----- nvinfo : EIATTR_CBANK_PARAM_SIZE
	.align		4
.L_1316:
        /*0abc*/ 	.byte	0x03, 0x19
        /*0abe*/ 	.short	0x0a70


	//----- nvinfo : EIATTR_PARAM_CBANK
	.align		4
        /*0ac0*/ 	.byte	0x04, 0x0a
        /*0ac2*/ 	.short	(.L_1318 - .L_1317)
	.align		4
.L_1317:
        /*0ac4*/ 	.word	index@(.nv.constant0._ZN7cutlass13device_kernelIN5flash11enable_sm90INS1_16FlashAttnFwdSm90INS1_25CollectiveMainloopFwdSm90ILi2EN4cute5tupleIJNS5_1CILi1EEES8_S8_EEENS6_IJNS7_ILi192EEENS7_ILi128EEENS7_ILi96EEEEEELi96ENS_12float_e4m3_tEfNS_4arch4Sm90ELb1ELb0ELb0ELb0ELb1ELb0ELb0ELb1ELb1ELb1ELb1ELb0EEENS1_21CollectiveEpilogueFwdINS6_IJSA_SC_SB_EEES9_NS_10bfloat16_tESG_Li384ELb0ELb1ELb1ELb1EEENS1_19SingleTileSchedulerILb0ELb1ELb1ELi192EEEEEEEEEvNT_6ParamsE)
        /*0ac8*/ 	.short	0x0210
        /*0aca*/ 	.short	0x0a70


	//----- nvinfo : EIATTR_SW_WAR
	.align		4
.L_1318:
        /*0acc*/ 	.byte	0x04, 0x36
        /*0ace*/ 	.short	(.L_1320 - .L_1319)
.L_1319:
        /*0ad0*/ 	.word	0x00000008
.L_1320:


//--------------------- .nv.info._ZN7cutlass13device_kernelIN5flash11enable_sm90INS1_16FlashAttnFwdSm90INS1_25CollectiveMainloopFwdSm90ILi2EN4cute5tupleIJNS5_1CILi1EEES8_S8_EEENS6_IJNS7_ILi192EEENS7_ILi128EEENS7_ILi96EEEEEELi96ENS_12float_e4m3_tEfNS_4arch4Sm90ELb1ELb0ELb0ELb1ELb1ELb0ELb0ELb1ELb1ELb1ELb1ELb0EEENS1_21CollectiveEpilogueFwdINS6_IJSA_SC_SB_EEES9_NS_10bfloat16_tESG_Li384ELb1ELb1ELb1ELb1EEENS1_36VarlenDynamicPersistentTileSchedulerILi192ELi128ELi384ELi128ELb1ELb1ELb1ELb1ELb1ELb1EEEEEEEEEvNT_6ParamsE --------------------------
	.section	.nv.info._ZN7cutlass13device_kernelIN5flash11enable_sm90INS1_16FlashAttnFwdSm90INS1_25CollectiveMainloopFwdSm90ILi2EN4cute5tupleIJNS5_1CILi1EEES8_S8_EEENS6_IJNS7_ILi192EEENS7_ILi128EEENS7_ILi96EEEEEELi96ENS_12float_e4m3_tEfNS_4arch4Sm90ELb1ELb0ELb0ELb1ELb1ELb0ELb0ELb1ELb1ELb1ELb1ELb0EEENS1_21CollectiveEpilogueFwdINS6_IJSA_SC_SB_EEES9_NS_10bfloat16_tESG_Li384ELb1ELb1ELb1ELb1EEENS1_36VarlenDynamicPersistentTileSchedulerILi192ELi128ELi384ELi128ELb1ELb1ELb1ELb1ELb1ELb1EEEEEEEEEvNT_6ParamsE,"",@"SHT_CUDA_INFO"
	.sectionflags	@""
	.align	4


	//----- nvinfo : EIATTR_CUDA_API_VERSION
	.align		4
        /*0000*/ 	.byte	0x04, 0x37
        /*0002*/ 	.short	(.L_1322 - .L_1321)
.L_1321:
        /*0004*/ 	.word	0x00000082


	//----- nvinfo : EIATTR_KPARAM_INFO
	.align		4
.L_1322:
        /*0008*/ 	.byte	0x04, 0x17
        /*000a*/ 	.short	(.L_1324 - .L_1323)
.L_1323:
        /*000c*/ 	.word	0x00000000
        /*0010*/ 	.short	0x0000
        /*0012*/ 	.short	0x0070
        /*0014*/ 	.byte	0x00, 0xf0, 0x01, 0x2a


	//----- nvinfo : EIATTR_SPARSE_MMA_MASK
	.align		4
.L_1324:
        /*0018*/ 	.byte	0x03, 0x50
        /*001a*/ 	.short	0x0000


	//----- nvinfo : EIATTR_MAXREG_COUNT
	.align		4
        /*001c*/ 	.byte	0x03, 0x1b
        /*001e*/ 	.short	0x0080


	//----- nvinfo : EIATTR_NUM_BARRIERS
	.align		4
        /*0020*/ 	.byte	0x02, 0x4c
        /*0022*/ 	.byte	0x09
	.zero		1


	//----- nvinfo : EIATTR_EXTERNS
	.align		4
        /*0024*/ 	.byte	0x04, 0x0f
        /*0026*/ 	.short	(.L_1326 - .L_1325)


	//   ....[0]....
	.align		4
.L_1325:
        /*0028*/ 	.word	index@(__assertfail)


	//----- nvinfo : EIATTR_ANNOTATIONS
	.align		4
.L_1326:
        /*002c*/ 	.byte	0x04, 0x55
        /*002e*/ 	.short	(.L_1328 - .L_1327)


	//   ....[0]....
.L_1327:
        /* <DEDUP_REMOVED lines=33> */


	//----- nvinfo : EIATTR_MERCURY_ISA_VERSION
	.align		4
.L_1328:
        /*0230*/ 	.byte	0x03, 0x5f
        /*0232*/ 	.short	0x0101


	//----- nvinfo : EIATTR_UNUSED_LOAD_BYTE_OFFSET
	.align		4
        /*0234*/ 	.byte	0x04, 0x44
        /*0236*/ 	.short	(.L_1330 - .L_1329)


	//   ....[0]....
.L_1329:
        /*0238*/ 	.word	0x00000940
        /*023c*/ 	.word	0x0000fff0


	//   ....[1]....
        /*0240*/ 	.word	0x00008c90
        /*0244*/ 	.word	0x0000fff0


	//----- nvinfo : EIATTR_INT_WARP_WIDE_INSTR_OFFSETS
	.align		4
.L_1330:
        /*0248*/ 	.byte	0x04, 0x31
        /*024a*/ 	.short	(.L_1332 - .L_1331)


	//   ....[0]....
.L_1331:
        /*024c*/ 	.word	0x000000c0


	//   ....[1]....
        /*0250*/ 	.word	0x000000d0


	//   ....[2]....
        /*0254*/ 	.word	0x00000170


	//   ....[3]....
        /*0258*/ 	.word	0x0000dd50


	//   ....[4]....
        /*025c*/ 	.word	0x0000dde0


	//   ....[5]....
        /*0260*/ 	.word	0x00010c70


	//   ....[6]....
        /*0264*/ 	.word	0x00010d00


	//----- nvinfo : EIATTR_COOP_GROUP_MASK_REGIDS
	.align		4
.L_1332:
        /*0268*/ 	.byte	0x04, 0x29
        /*026a*/ 	.short	(.L_1334 - .L_1333)


	//   ....[0]....
.L_1333:
        /*026c*/ 	.word	0xffffffff


	//   ....[1]....
        /*0270*/ 	.word	0xffffffff


	//   ....[2]....
        /*0274*/ 	.word	0xffffffff


	//   ....[3]....
        /*0278*/ 	.word	0xffffffff


	//   ....[4]....
        /*027c*/ 	.word	0xffffffff


	//   ....[5]....
        /*0280*/ 	.word	0xffffffff


	//   ....[6]....
        /*0284*/ 	.word	0xffffffff


	//   ....[7]....
        /*0288*/ 	.word	0xffffffff


	//   ....[8]....
        /*028c*/ 	.word	0xffffffff


	//   ....[9]....
        /*0290*/ 	.word	0xffffffff


	//   ....[10]....
        /*0294*/ 	.word	0xffffffff


	//   ....[11]....
        /*0298*/ 	.word	0xffffffff


	//   ....[12]....
        /*029c*/ 	.word	0xffffffff


	//   ....[13]....
        /*02a0*/ 	.word	0xffffffff


	//   ....[14]....
        /*02a4*/ 	.word	0xffffffff


	//   ....[15]....
        /*02a8*/ 	.word	0xffffffff


	//   ....[16]....
        /*02ac*/ 	.word	0xffffffff


	//   ....[17]....
        /*02b0*/ 	.word	0xffffffff


	//   ....[18]....
        /*02b4*/ 	.word	0xffffffff


	//   ....[19]....
        /*02b8*/ 	.word	0xffffffff


	//   ....[20]....
        /*02bc*/ 	.word	0xffffffff


	//   ....[21]....
        /*02c0*/ 	.word	0xffffffff


	//   ....[22]....
        /*02c4*/ 	.word	0xffffffff


	//   ....[23]....
        /*02c8*/ 	.word	0xffffffff


	//   ....[24]....
        /*02cc*/ 	.word	0xffffffff


	//   ....[25]....
        /*02d0*/ 	.word	0xffffffff


	//   ....[26]....
        /*02d4*/ 	.word	0xffffffff


	//   ....[27]....
        /*02d8*/ 	.word	0xffffffff


	//   ....[28]....
        /*02dc*/ 	.word	0xffffffff


	//   ....[29]....
        /*02e0*/ 	.word	0xffffffff


	//   ....[30]....
        /*02e4*/ 	.word	0xffffffff


	//   ....[31]....
        /*02e8*/ 	.word	0xffffffff


	//   ....[32]....
        /*02ec*/ 	.word	0xffffffff


	//   ....[33]....
        /*02f0*/ 	.word	0xffffffff


	//   ....[34]....
        /*02f4*/ 	.word	0xffffffff


	//   ....[35]....
        /*02f8*/ 	.word	0xffffffff


	//   ....[36]....
        /*02fc*/ 	.word	0xffffffff


	//   ....[37]....
        /*0300*/ 	.word	0xffffffff


	//   ....[38]....
        /*0304*/ 	.word	0xffffffff


	//   ....[39]....
        /*0308*/ 	.word	0xffffffff


	//   ....[40]....
        /*030c*/ 	.word	0xffffffff


	//   ....[41]....
        /*0310*/ 	.word	0xffffffff


	//   ....[42]....
        /*0314*/ 	.word	0xffffffff


	//   ....[43]....
        /*0318*/ 	.word	0xffffffff


	//   ....[44]....
        /*031c*/ 	.word	0xffffffff


	//   ....[45]....
        /*0320*/ 	.word	0xffffffff


	//   ....[46]....
        /*0324*/ 	.word	0xffffffff


	//   ....[47]....
        /*0328*/ 	.word	0xffffffff


	//   ....[48]....
        /*032c*/ 	.word	0xffffffff


	//   ....[49]....
        /*0330*/ 	.word	0xffffffff


	//   ....[50]....
        /*0334*/ 	.word	0xffffffff


	//   ....[51]....
        /*0338*/ 	.word	0xffffffff


	//   ....[52]....
        /*033c*/ 	.word	0xffffffff


	//   ....[53]....
        /*0340*/ 	.word	0xffffffff


	//   ....[54]....
        /*0344*/ 	.word	0xffffffff


	//   ....[55]....
        /*0348*/ 	.word	0xffffffff


	//   ....[56]....
        /*034c*/ 	.word	0xffffffff


	//   ....[57]....
        /*0350*/ 	.word	0xffffffff


	//   ....[58]....
        /*0354*/ 	.word	0xffffffff


	//   ....[59]....
        /*0358*/ 	.word	0xffffffff


	//   ....[60]....
        /*035c*/ 	.word	0xffffffff


	//   ....[61]....
        /*0360*/ 	.word	0xffffffff


	//   ....[62]....
        /*0364*/ 	.word	0xffffffff


	//   ....[63]....
        /*0368*/ 	.word	0xffffffff


	//   ....[64]....
        /*036c*/ 	.word	0xffffffff


	//   ....[65]....
        /*0370*/ 	.word	0xffffffff


	//   ....[66]....
        /*0374*/ 	.word	0xffffffff


	//   ....[67]....
        /*0378*/ 	.word	0xffffffff


	//   ....[68]....
        /*037c*/ 	.word	0xffffffff


	//   ....[69]....
        /*0380*/ 	.word	0xffffffff


	//   ....[70]....
        /*0384*/ 	.word	0xffffffff


	//   ....[71]....
        /*0388*/ 	.word	0xffffffff


	//   ....[72]....
        /*038c*/ 	.word	0xffffffff


	//   ....[73]....
        /*0390*/ 	.word	0xffffffff


	//   ....[74]....
        /*0394*/ 	.word	0xffffffff


	//   ....[75]....
        /*0398*/ 	.word	0xffffffff


	//   ....[76]....
        /*039c*/ 	.word	0xffffffff


	//   ....[77]....
        /*03a0*/ 	.word	0xffffffff


	//   ....[78]....
        /*03a4*/ 	.word	0xffffffff


	//   ....[79]....
        /*03a8*/ 	.word	0xffffffff


	//   ....[80]....
        /*03ac*/ 	.word	0xffffffff


	//   ....[81]....
        /*03b0*/ 	.word	0xffffffff


	//   ....[82]....
        /*03b4*/ 	.word	0xffffffff


	//   ....[83]....
        /*03b8*/ 	.word	0xffffffff


	//   ....[84]....
        /*03bc*/ 	.word	0xffffffff


	//   ....[85]....
        /*03c0*/ 	.word	0xffffffff


	//   ....[86]....
        /*03c4*/ 	.word	0xffffffff


	//   ....[87]....
        /*03c8*/ 	.word	0xffffffff


	//   ....[88]....
        /*03cc*/ 	.word	0xffffffff


	//   ....[89]....
        /*03d0*/ 	.word	0xffffffff


	//   ....[90]....
        /*03d4*/ 	.word	0xffffffff


	//   ....[91]....
        /*03d8*/ 	.word	0xffffffff


	//   ....[92]....
        /*03dc*/ 	.word	0xffffffff


	//   ....[93]....
        /*03e0*/ 	.word	0xffffffff


	//   ....[94]....
        /*03e4*/ 	.word	0xffffffff


	//   ....[95]....
        /*03e8*/ 	.word	0xffffffff


	//   ....[96]....
        /*03ec*/ 	.word	0xffffffff


	//   ....[97]....
        /*03f0*/ 	.word	0xffffffff


	//   ....[98]....
        /*03f4*/ 	.word	0xffffffff


	//   ....[99]....
        /*03f8*/ 	.word	0xffffffff


	//   ....[100]....
        /*03fc*/ 	.word	0xffffffff


	//   ....[101]....
        /*0400*/ 	.word	0xffffffff


	//   ....[102]....
        /*0404*/ 	.word	0xffffffff


	//   ....[103]....
        /*0408*/ 	.word	0xffffffff


	//   ....[104]....
        /*040c*/ 	.word	0xffffffff


	//   ....[105]....
        /*0410*/ 	.word	0xffffffff


	//   ....[106]....
        /*0414*/ 	.word	0xffffffff


	//   ....[107]....
        /*0418*/ 	.word	0xffffffff


	//   ....[108]....
        /*041c*/ 	.word	0xffffffff


	//   ....[109]....
        /*0420*/ 	.word	0xffffffff


	//   ....[110]....
        /*0424*/ 	.word	0xffffffff


	//   ....[111]....
        /*0428*/ 	.word	0xffffffff


	//   ....[112]....
        /*042c*/ 	.word	0xffffffff


	//   ....[113]....
        /*0430*/ 	.word	0xffffffff


	//   ....[114]....
        /*0434*/ 	.word	0xffffffff


	//   ....[115]....
        /*0438*/ 	.word	0xffffffff


	//   ....[116]....
        /*043c*/ 	.word	0xffffffff


	//   ....[117]....
        /*0440*/ 	.word	0xffffffff


	//   ....[118]....
        /*0444*/ 	.word	0xffffffff


	//   ....[119]....
        /*0448*/ 	.word	0xffffffff


	//   ....[120]....
        /*044c*/ 	.word	0xffffffff


	//   ....[121]....
        /*0450*/ 	.word	0xffffffff


	//   ....[122]....
        /*0454*/ 	.word	0xffffffff


	//   ....[123]....
        /*0458*/ 	.word	0xffffffff


	//   ....[124]....
        /*045c*/ 	.word	0xffffffff


	//   ....[125]....
        /*0460*/ 	.word	0xffffffff


	//   ....[126]....
        /*0464*/ 	.word	0xffffffff


	//   ....[127]....
        /*0468*/ 	.word	0xffffffff


	//   ....[128]....
        /*046c*/ 	.word	0xffffffff


	//   ....[129]....
        /*0470*/ 	.word	0xffffffff


	//   ....[130]....
        /*0474*/ 	.word	0xffffffff


	//   ....[131]....
        /*0478*/ 	.word	0xffffffff


	//   ....[132]....
        /*047c*/ 	.word	0xffffffff


	//   ....[133]....
        /*0480*/ 	.word	0xffffffff


	//   ....[134]....
        /*0484*/ 	.word	0xffffffff


	//   ....[135]....
        /*0488*/ 	.word	0xffffffff


	//   ....[136]....
        /*048c*/ 	.word	0xffffffff


	//   ....[137]....
        /*0490*/ 	.word	0xffffffff


	//   ....[138]....
        /*0494*/ 	.word	0xffffffff


	//   ....[139]....
        /*0498*/ 	.word	0xffffffff


	//   ....[140]....
        /*049c*/ 	.word	0xffffffff


	//   ....[141]....
        /*04a0*/ 	.word	0xffffffff


	//   ....[142]....
        /*04a4*/ 	.word	0xffffffff


	//   ....[143]....
        /*04a8*/ 	.word	0xffffffff


	//   ....[144]....
        /*04ac*/ 	.word	0xffffffff


	//   ....[145]....
        /*04b0*/ 	.word	0xffffffff


	//   ....[146]....
        /*04b4*/ 	.word	0xffffffff


	//   ....[147]....
        /*04b8*/ 	.word	0xffffffff


	//   ....[148]....
        /*04bc*/ 	.word	0xffffffff


	//   ....[149]....
        /*04c0*/ 	.word	0x0500000f


	//   ....[150]....
        /*04c4*/ 	.word	0x0500000f


	//   ....[151]....
        /*04c8*/ 	.word	0x0500000f


	//   ....[152]....
        /*04cc*/ 	.word	0x0500000f


	//   ....[153]....
        /*04d0*/ 	.word	0x0500000f


	//   ....[154]....
        /*04d4*/ 	.word	0x0500000f


	//   ....[155]....
        /*04d8*/ 	.word	0x0500000f


	//   ....[156]....
        /*04dc*/ 	.word	0x0500000f


	//   ....[157]....
        /*04e0*/ 	.word	0x0500000f


	//   ....[158]....
        /*04e4*/ 	.word	0x0500000f


	//   ....[159]....
        /*04e8*/ 	.word	0x0500000f


	//   ....[160]....
        /*04ec*/ 	.word	0x0500000f


	//   ....[161]....
        /*04f0*/ 	.word	0x0500000f


	//   ....[162]....
        /*04f4*/ 	.word	0x0500000f


	//   ....[163]....
        /*04f8*/ 	.word	0x0500000f


	//   ....[164]....
        /*04fc*/ 	.word	0x0500000f


	//   ....[165]....
        /*0500*/ 	.word	0x0500000f


	//   ....[166]....
        /*0504*/ 	.word	0x0500000f


	//   ....[167]....
        /*0508*/ 	.word	0x0500000f


	//   ....[168]....
        /*050c*/ 	.word	0x0500000f


	//   ....[169]....
        /*0510*/ 	.word	0x0500000f


	//   ....[170]....
        /*0514*/ 	.word	0x0500000f


	//   ....[171]....
        /*0518*/ 	.word	0x0500000f


	//   ....[172]....
        /*051c*/ 	.word	0x0500000f


	//----- nvinfo : EIATTR_COOP_GROUP_INSTR_OFFSETS
	.align		4
.L_1334:
        /*0520*/ 	.byte	0x04, 0x28
        /*0522*/ 	.short	(.L_1336 - .L_1335)


	//   ....[0]....
.L_1335:
        /*0524*/ 	.word	0x00000070


	//   ....[1]....
        /*0528*/ 	.word	0x000000b0


	//   ....[2]....
        /*052c*/ 	.word	0x000002d0


	//   ....[3]....
        /*0530*/ 	.word	0x00000430


	//   ....[4]....
        /*0534*/ 	.word	0x00000550


	//   ....[5]....
        /*0538*/ 	.word	0x000006b0


	//   ....[6]....
        /*053c*/ 	.word	0x00001c80


	//   ....[7]....
        /*0540*/ 	.word	0x00002320


	//   ....[8]....
        /*0544*/ 	.word	0x00002370


	//   ....[9]....
        /*0548*/ 	.word	0x00002b30


	//   ....[10]....
        /*054c*/ 	.word	0x00002c00


	//   ....[11]....
        /*0550*/ 	.word	0x00003490


	//   ....[12]....
        /*0554*/ 	.word	0x00003550


	//   ....[13]....
        /*0558*/ 	.word	0x00004720


	//   ....[14]....
        /*055c*/ 	.word	0x00004760


	//   ....[15]....
        /*0560*/ 	.word	0x00004f30


	//   ....[16]....
        /*0564*/ 	.word	0x00005030


	//   ....[17]....
        /*0568*/ 	.word	0x000057b0


	//   ....[18]....
        /*056c*/ 	.word	0x00005810


	//   ....[19]....
        /*0570*/ 	.word	0x00006e50


	//   ....[20]....
        /*0574*/ 	.word	0x00006e80


	//   ....[21]....
        /*0578*/ 	.word	0x000070b0


	//   ....[22]....
        /*057c*/ 	.word	0x000070e0


	//   ....[23]....
        /*0580*/ 	.word	0x000085d0


	//   ....[24]....
        /*0584*/ 	.word	0x000085e0


	//   ....[25]....
        /*0588*/ 	.word	0x00008660


	//   ....[26]....
        /*058c*/ 	.word	0x00008670


	//   ....[27]....
        /*0590*/ 	.word	0x000090f0


	//   ....[28]....
        /*0594*/ 	.word	0x00009100


	//   ....[29]....
        /*0598*/ 	.word	0x00009110


	//   ....[30]....
        /*059c*/ 	.word	0x00009130


	//   ....[31]....
        /*05a0*/ 	.word	0x00009150


	//   ....[32]....
        /*05a4*/ 	.word	0x000091c0


	//   ....[33]....
        /*05a8*/ 	.word	0x00009200


	//   ....[34]....
        /*05ac*/ 	.word	0x00009240


	//   ....[35]....
        /*05b0*/ 	.word	0x00009270


	//   ....[36]....
        /*05b4*/ 	.word	0x000092a0


	//   ....[37]....
        /*05b8*/ 	.word	0x000092d0


	//   ....[38]....
        /*05bc*/ 	.word	0x00009300


	//   ....[39]....
        /*05c0*/ 	.word	0x00009330


	//   ....[40]....
        /*05c4*/ 	.word	0x00009370


	//   ....[41]....
        /*05c8*/ 	.word	0x000093a0


	//   ....[42]....
        /*05cc*/ 	.word	0x000093d0


	//   ....[43]....
        /*05d0*/ 	.word	0x00009400


	//   ....[44]....
        /*05d4*/ 	.word	0x00009430


	//   ....[45]....
        /*05d8*/ 	.word	0x00009450


	//   ....[46]....
        /*05dc*/ 	.word	0x00009460


	//   ....[47]....
        /*05e0*/ 	.word	0x00009470


	//   ....[48]....
        /*05e4*/ 	.word	0x00009480


	//   ....[49]....
        /*05e8*/ 	.word	0x00009490


	//   ....[50]....
        /*05ec*/ 	.word	0x000094a0


	//   ....[51]....
        /*05f0*/ 	.word	0x000094b0


	//   ....[52]....
        /*05f4*/ 	.word	0x000094d0


	//   ....[53]....
        /*05f8*/ 	.word	0x000094e0


	//   ....[54]....
        /*05fc*/ 	.word	0x00009510


	//   ....[55]....
        /*0600*/ 	.word	0x00009520


	//   ....[56]....
        /*0604*/ 	.word	0x00009530


	//   ....[57]....
        /*0608*/ 	.word	0x00009560


	//   ....[58]....
        /*060c*/ 	.word	0x00009580


	//   ....[59]....
        /*0610*/ 	.word	0x00009590


	//   ....[60]....
        /*0614*/ 	.word	0x000095a0


	//   ....[61]....
        /*0618*/ 	.word	0x000095b0


	//   ....[62]....
        /*061c*/ 	.word	0x000095c0


	//   ....[63]....
        /*0620*/ 	.word	0x000095e0


	//   ....[64]....
        /*0624*/ 	.word	0x00009600


	//   ....[65]....
        /*0628*/ 	.word	0x00009610


	//   ....[66]....
        /*062c*/ 	.word	0x00009630


	//   ....[67]....
        /*0630*/ 	.word	0x00009660


	//   ....[68]....
        /*0634*/ 	.word	0x00009690


	//   ....[69]....
        /*0638*/ 	.word	0x000096c0


	//   ....[70]....
        /*063c*/ 	.word	0x000096f0


	//   ....[71]....
        /*0640*/ 	.word	0x00009720


	//   ....[72]....
        /*0644*/ 	.word	0x00009750


	//   ....[73]....
        /*0648*/ 	.word	0x00009780


	//   ....[74]....
        /*064c*/ 	.word	0x000097b0


	//   ....[75]....
        /*0650*/ 	.word	0x00009fe0


	//   ....[76]....
        /*0654*/ 	.word	0x00009ff0


	//   ....[77]....
        /*0658*/ 	.word	0x0000a000


	//   ....[78]....
        /*065c*/ 	.word	0x0000a040


	//   ....[79]....
        /*0660*/ 	.word	0x0000a730


	//   ....[80]....
        /*0664*/ 	.word	0x0000a760


	//   ....[81]....
        /*0668*/ 	.word	0x0000a880


	//   ....[82]....
        /*066c*/ 	.word	0x0000a8a0


	//   ....[83]....
        /*0670*/ 	.word	0x0000add0


	//   ....[84]....
        /*0674*/ 	.word	0x0000ade0


	//   ....[85]....
        /*0678*/ 	.word	0x0000b110


	//   ....[86]....
        /*067c*/ 	.word	0x0000b120


	//   ....[87]....
        /*0680*/ 	.word	0x0000bd80


	//   ....[88]....
        /*0684*/ 	.word	0x0000bd90


	//   ....[89]....
        /*0688*/ 	.word	0x0000be90


	//   ....[90]....
        /*068c*/ 	.word	0x0000beb0


	//   ....[91]....
        /*0690*/ 	.word	0x0000c020


	//   ....[92]....
        /*0694*/ 	.word	0x0000c230


	//   ....[93]....
        /*0698*/ 	.word	0x0000c260


	//   ....[94]....
        /*069c*/ 	.word	0x0000c290


	//   ....[95]....
        /*06a0*/ 	.word	0x0000c2c0


	//   ....[96]....
        /*06a4*/ 	.word	0x0000c2f0


	//   ....[97]....
        /*06a8*/ 	.word	0x0000c340


	//   ....[98]....
        /*06ac*/ 	.word	0x0000c4c0


	//   ....[99]....
        /*06b0*/ 	.word	0x0000c4f0


	//   ....[100]....
        /*06b4*/ 	.word	0x0000c520


	//   ....[101]....
        /*06b8*/ 	.word	0x0000c550


	//   ....[102]....
        /*06bc*/ 	.word	0x0000c580


	//   ....[103]....
        /*06c0*/ 	.word	0x0000c5b0


	//   ....[104]....
        /*06c4*/ 	.word	0x0000c640


	//   ....[105]....
        /*06c8*/ 	.word	0x0000c6a0


	//   ....[106]....
        /*06cc*/ 	.word	0x0000c6b0


	//   ....[107]....
        /*06d0*/ 	.word	0x0000c700


	//   ....[108]....
        /*06d4*/ 	.word	0x0000e970


	//   ....[109]....
        /*06d8*/ 	.word	0x0000e9a0


	//   ....[110]....
        /*06dc*/ 	.word	0x0000e9c0


	//   ....[111]....
        /*06e0*/ 	.word	0x0000eaa0


	//   ....[112]....
        /*06e4*/ 	.word	0x0000ee30


	//   ....[113]....
        /*06e8*/ 	.word	0x0000ee40


	//   ....[114]....
        /*06ec*/ 	.word	0x0000ee50


	//   ....[115]....
        /*06f0*/ 	.word	0x0000ee60


	//   ....[116]....
        /*06f4*/ 	.word	0x0000f710


	//   ....[117]....
        /*06f8*/ 	.word	0x0000f740


	//   ....[118]....
        /*06fc*/ 	.word	0x0000f760


	//   ....[119]....
        /*0700*/ 	.word	0x0000f770


	//   ....[120]....
        /*0704*/ 	.word	0x0000f870


	//   ....[121]....
        /*0708*/ 	.word	0x0000f880


	//   ....[122]....
        /*070c*/ 	.word	0x0000fff0


	//   ....[123]....
        /*0710*/ 	.word	0x00010010


	//   ....[124]....
        /*0714*/ 	.word	0x00010020


	//   ....[125]....
        /*0718*/ 	.word	0x00010080


	//   ....[126]....
        /*071c*/ 	.word	0x000103d0


	//   ....[127]....
        /*0720*/ 	.word	0x000103e0


	//   ....[128]....
        /*0724*/ 	.word	0x000103f0


	//   ....[129]....
        /*0728*/ 	.word	0x00010450


	//   ....[130]....
        /*072c*/ 	.word	0x000115e0


	//   ....[131]....
        /*0730*/ 	.word	0x00011610


	//   ....[132]....
        /*0734*/ 	.word	0x00011640


	//   ....[133]....
        /*0738*/ 	.word	0x00011680


	//   ....[134]....
        /*073c*/ 	.word	0x00011690


	//   ....[135]....
        /*0740*/ 	.word	0x000116c0


	//   ....[136]....
        /*0744*/ 	.word	0x000116d0


	//   ....[137]....
        /*0748*/ 	.word	0x00011710


	//   ....[138]....
        /*074c*/ 	.word	0x00011870


	//   ....[139]....
        /*0750*/ 	.word	0x000118b0


	//   ....[140]....
        /*0754*/ 	.word	0x000118e0


	//   ....[141]....
        /*0758*/ 	.word	0x00011910


	//   ....[142]....
        /*075c*/ 	.word	0x00011940


	//   ....[143]....
        /*0760*/ 	.word	0x00011970


	//   ....[144]....
        /*0764*/ 	.word	0x000119f0


	//   ....[145]....
        /*0768*/ 	.word	0x00011a30


	//   ....[146]....
        /*076c*/ 	.word	0x00011a40


	//   ....[147]....
        /*0770*/ 	.word	0x00011a80


	//   ....[148]....
        /*0774*/ 	.word	0x00012590


	//   ....[149]....
        /*0778*/ 	.word	0x00012ba0


	//   ....[150]....
        /*077c*/ 	.word	0x00012c80


	//   ....[151]....
        /*0780*/ 	.word	0x00012d10


	//   ....[152]....
        /*0784*/ 	.word	0x00012ea0


	//   ....[153]....
        /*0788*/ 	.word	0x00012f40


	//   ....[154]....
        /*078c*/ 	.word	0x00013030


	//   ....[155]....
        /*0790*/ 	.word	0x000130c0


	//   ....[156]....
        /*0794*/ 	.word	0x00013120


	//   ....[157]....
        /*0798*/ 	.word	0x000131c0


	//   ....[158]....
        /*079c*/ 	.word	0x000132d0


	//   ....[159]....
        /*07a0*/ 	.word	0x00013330


	//   ....[160]....
        /*07a4*/ 	.word	0x00013390


	//   ....[161]....
        /*07a8*/ 	.word	0x00013430


	//   ....[162]....
        /*07ac*/ 	.word	0x00013500


	//   ....[163]....
        /*07b0*/ 	.word	0x000135e0


	//   ....[164]....
        /*07b4*/ 	.word	0x00013720


	//   ....[165]....
        /*07b8*/ 	.word	0x000137c0


	//   ....[166]....
        /*07bc*/ 	.word	0x00013820


	//   ....[167]....
        /*07c0*/ 	.word	0x000138f0


	//   ....[168]....
        /*07c4*/ 	.word	0x000139e0


	//   ....[169]....
        /*07c8*/ 	.word	0x00013a70


	//   ....[170]....
        /*07cc*/ 	.word	0x00013ad0


	//   ....[171]....
        /*07d0*/ 	.word	0x00013ba0


	//   ....[172]....
        /*07d4*/ 	.word	0x00013e00


	//----- nvinfo : EIATTR_REG_RECONFIG
	.align		4
.L_1336:
        /*07d8*/ 	.byte	0x01, 0x54
	.zero		2


	//----- nvinfo : EIATTR_SYSCALL_OFFSETS
	.align		4
        /*07dc*/ 	.byte	0x04, 0x46
        /*07de*/ 	.short	(.L_1338 - .L_1337)


	//   ....[0]....
.L_1337:
        /*07e0*/ 	.word	0x00001e30


	//   ....[1]....
        /*07e4*/ 	.word	0x0000df50


	//   ....[2]....
        /*07e8*/ 	.word	0x0000e0c0


	//   ....[3]....
        /*07ec*/ 	.word	0x0000e210


	//   ....[4]....
        /*07f0*/ 	.word	0x0000e350


	//   ....[5]....
        /*07f4*/ 	.word	0x0000f230


	//----- nvinfo : EIATTR_MBARRIER_INSTR_OFFSETS
	.align		4
.L_1338:
        /*07f8*/ 	.byte	0x04, 0x39
        /*07fa*/ 	.short	(.L_1340 - .L_1339)


	//   ....[0]....
.L_1339:
        /*07fc*/ 	.word	0x00000180
        /*0800*/ 	.word	0x000000ff
        /*0804*/ 	.word	0x00019c00
        /*0808*/ 	.short	0x0100
        /*080a*/ 	.byte	0x08
	.zero		1


	//   ....[1]....
        /*080c*/ 	.word	0x00000190
        /*0810*/ 	.word	0x000000ff
        /*0814*/ 	.word	0x00019c20
        /*0818*/ 	.short	0x0100
        /*081a*/ 	.byte	0x08
	.zero		1


	//   ....[2]....
        /*081c*/ 	.word	0x00000280
        /*0820*/ 	.word	0x000000ff
        /*0824*/ 	.word	0x00019c30
        /*0828*/ 	.short	0x0100
        /*082a*/ 	.byte	0x08
	.zero		1


	//   ....[3]....
        /*082c*/ 	.word	0x00000290
        /*0830*/ 	.word	0x000000ff
        /*0834*/ 	.word	0x00019c40
        /*0838*/ 	.short	0x0100
        /*083a*/ 	.byte	0x08
	.zero		1


	//   ....[4]....
        /*083c*/ 	.word	0x000002a0
        /*0840*/ 	.word	0x000000ff
        /*0844*/ 	.word	0x00019c38
        /*0848*/ 	.short	0x0100
        /*084a*/ 	.byte	0x08
	.zero		1


	//   ....[5]....
        /*084c*/ 	.word	0x000002b0
        /*0850*/ 	.word	0x000000ff
        /*0854*/ 	.word	0x00019c48
        /*0858*/ 	.short	0x0100
        /*085a*/ 	.byte	0x08
	.zero		1


	//   ....[6]....
        /*085c*/ 	.word	0x000003e0
        /*0860*/ 	.word	0x000000ff
        /*0864*/ 	.word	0x00019c50
        /*0868*/ 	.short	0x0100
        /*086a*/ 	.byte	0x08
	.zero		1


	//   ....[7]....
        /*086c*/ 	.word	0x000003f0
        /*0870*/ 	.word	0x000000ff
        /*0874*/ 	.word	0x00019c60
        /*0878*/ 	.short	0x0100
        /*087a*/ 	.byte	0x08
	.zero		1


	//   ....[8]....
        /*087c*/ 	.word	0x00000400
        /*0880*/ 	.word	0x000000ff
        /*0884*/ 	.word	0x00019c58
        /*0888*/ 	.short	0x0100
        /*088a*/ 	.byte	0x08
	.zero		1


	//   ....[9]....
        /*088c*/ 	.word	0x00000410
        /*0890*/ 	.word	0x000000ff
        /*0894*/ 	.word	0x00019c68
        /*0898*/ 	.short	0x0100
        /*089a*/ 	.byte	0x08
	.zero		1


	//   ....[10]....
        /*089c*/ 	.word	0x00000500
        /*08a0*/ 	.word	0x000000ff
        /*08a4*/ 	.word	0x00019c70
        /*08a8*/ 	.short	0x0100
        /*08aa*/ 	.byte	0x06
	.zero		1


	//   ....[11]....
        /*08ac*/ 	.word	0x00000510
        /*08b0*/ 	.word	0x000000ff
        /*08b4*/ 	.word	0x00019c80
        /*08b8*/ 	.short	0x0100
        /*08ba*/ 	.byte	0x06
	.zero		1


	//   ....[12]....
        /*08bc*/ 	.word	0x00000520
        /*08c0*/ 	.word	0x000000ff
        /*08c4*/ 	.word	0x00019c78
        /*08c8*/ 	.short	0x0100
        /*08ca*/ 	.byte	0x06
	.zero		1


	//   ....[13]....
        /*08cc*/ 	.word	0x00000530
        /*08d0*/ 	.word	0x000000ff
        /*08d4*/ 	.word	0x00019c88
        /*08d8*/ 	.short	0x0100
        /*08da*/ 	.byte	0x06
	.zero		1


	//   ....[14]....
        /*08dc*/ 	.word	0x00000660
        /*08e0*/ 	.word	0x000000ff
        /*08e4*/ 	.word	0x00019c90
        /*08e8*/ 	.short	0x0100
        /*08ea*/ 	.byte	0x08
	.zero		1


	//   ....[15]....
        /*08ec*/ 	.word	0x00000670
        /*08f0*/ 	.word	0x000000ff
        /*08f4*/ 	.word	0x00019ca0
        /*08f8*/ 	.short	0x0100
        /*08fa*/ 	.byte	0x08
	.zero		1


	//   ....[16]....
        /*08fc*/ 	.word	0x00000680
        /*0900*/ 	.word	0x000000ff
        /*0904*/ 	.word	0x00019c98
        /*0908*/ 	.short	0x0100
        /*090a*/ 	.byte	0x08
	.zero		1


	//   ....[17]....
        /*090c*/ 	.word	0x00000690
        /*0910*/ 	.word	0x000000ff
        /*0914*/ 	.word	0x00019ca8
        /*0918*/ 	.short	0x0100
        /*091a*/ 	.byte	0x08
	.zero		1


	//   ....[18]....
        /*091c*/ 	.word	0x000007e0
        /*0920*/ 	.word	0x000000ff
        /*0924*/ 	.word	0x00019cb0
        /*0928*/ 	.short	0x0100
        /*092a*/ 	.byte	0x08
	.zero		1


	//   ....[19]....
        /*092c*/ 	.word	0x000007f0
        /*0930*/ 	.word	0x000000ff
        /*0934*/ 	.word	0x00019cc0
        /*0938*/ 	.short	0x0100
        /*093a*/ 	.byte	0x08
	.zero		1


	//   ....[20]....
        /*093c*/ 	.word	0x00000800
        /*0940*/ 	.word	0x000000ff
        /*0944*/ 	.word	0x00019cb8
        /*0948*/ 	.short	0x0100
        /*094a*/ 	.byte	0x08
	.zero		1


	//   ....[21]....
        /*094c*/ 	.word	0x00000810
        /*0950*/ 	.word	0x000000ff
        /*0954*/ 	.word	0x00019cc8
        /*0958*/ 	.short	0x0100
        /*095a*/ 	.byte	0x08
	.zero		1


	//   ....[22]....
        /*095c*/ 	.word	0x00001eb0
        /*0960*/ 	.word	0x000000ff
        /*0964*/ 	.word	0x00019c00
        /*0968*/ 	.short	0x010a
        /*096a*/ 	.byte	0x2e
	.zero		1


	//   ....[23]....
        /*096c*/ 	.word	0x00001f30
        /*0970*/ 	.word	0x00000002
        /*0974*/ 	.word	0x00019c30
        /*0978*/ 	.short	0x010a
        /*097a*/ 	.byte	0x3f
	.zero		1


	//   ....[24]....
        /*097c*/ 	.word	0x00001f70
        /*0980*/ 	.word	0x00000002
        /*0984*/ 	.word	0x00019c30
        /*0988*/ 	.short	0x010a
        /*098a*/ 	.byte	0x3f
	.zero		1


	//   ....[25]....
        /*098c*/ 	.word	0x00002580
        /*0990*/ 	.word	0x000000ff
        /*0994*/ 	.word	0x00000000
        /*0998*/ 	.short	0x0101
        /*099a*/ 	.byte	0x06
	.zero		1


	//   ....[26]....
        /*099c*/ 	.word	0x00004260
        /*09a0*/ 	.word	0x000000ff
        /*09a4*/ 	.word	0x00019c30
        /*09a8*/ 	.short	0x010a
        /*09aa*/ 	.byte	0x12
	.zero		1


	//   ....[27]....
        /*09ac*/ 	.word	0x000042a0
        /*09b0*/ 	.word	0x000000ff
        /*09b4*/ 	.word	0x00019c30
        /*09b8*/ 	.short	0x010a
        /*09ba*/ 	.byte	0x12
	.zero		1


	//   ....[28]....
        /*09bc*/ 	.word	0x00004400
        /*09c0*/ 	.word	0x000000ff
        /*09c4*/ 	.word	0x00019c50
        /*09c8*/ 	.short	0x010a
        /*09ca*/ 	.byte	0x0b
	.zero		1


	//   ....[29]....
        /*09cc*/ 	.word	0x00004440
        /*09d0*/ 	.word	0x000000ff
        /*09d4*/ 	.word	0x00019c50
        /*09d8*/ 	.short	0x010a
        /*09da*/ 	.byte	0x0b
	.zero		1


	//   ....[30]....
        /*09dc*/ 	.word	0x000046c0
        /*09e0*/ 	.word	0x000000ff
        /*09e4*/ 	.word	0x00000000
        /*09e8*/ 	.short	0x0101
        /*09ea*/ 	.byte	0x12
	.zero		1


	//   ....[31]....
        /*09ec*/ 	.word	0x00006280
        /*09f0*/ 	.word	0x000000ff
        /*09f4*/ 	.word	0x00000000
        /*09f8*/ 	.short	0x0101
        /*09fa*/ 	.byte	0x06
	.zero		1


	//   ....[32]....
        /*09fc*/ 	.word	0x00006840
        /*0a00*/ 	.word	0x000000ff
        /*0a04*/ 	.word	0x00019c30
        /*0a08*/ 	.short	0x010a
        /*0a0a*/ 	.byte	0x06
	.zero		1


	//   ....[33]....
        /*0a0c*/ 	.word	0x00006880
        /*0a10*/ 	.word	0x000000ff
        /*0a14*/ 	.word	0x00019c30
        /*0a18*/ 	.short	0x010a
        /*0a1a*/ 	.byte	0x06
	.zero		1


	//   ....[34]....
        /*0a1c*/ 	.word	0x000069e0
        /*0a20*/ 	.word	0x000000ff
        /*0a24*/ 	.word	0x00019c50
        /*0a28*/ 	.short	0x010a
        /*0a2a*/ 	.byte	0x0b
	.zero		1


	//   ....[35]....
        /*0a2c*/ 	.word	0x00006a20
        /*0a30*/ 	.word	0x000000ff
        /*0a34*/ 	.word	0x00019c50
        /*0a38*/ 	.short	0x010a
        /*0a3a*/ 	.byte	0x0b
	.zero		1


	//   ....[36]....
        /*0a3c*/ 	.word	0x00006c80
        /*0a40*/ 	.word	0x000000ff
        /*0a44*/ 	.word	0x00000000
        /*0a48*/ 	.short	0x0101
        /*0a4a*/ 	.byte	0x06
	.zero		1


	//   ....[37]....
        /*0a4c*/ 	.word	0x00007e70
        /*0a50*/ 	.word	0x000000ff
        /*0a54*/ 	.word	0x00000000
        /*0a58*/ 	.short	0x0101
        /*0a5a*/ 	.byte	0x06
	.zero		1


	//   ....[38]....
        /*0a5c*/ 	.word	0x00008380
        /*0a60*/ 	.word	0x000000ff
        /*0a64*/ 	.word	0x00019c50
        /*0a68*/ 	.short	0x010a
        /*0a6a*/ 	.byte	0x05
	.zero		1


	//   ....[39]....
        /*0a6c*/ 	.word	0x000083c0
        /*0a70*/ 	.word	0x000000ff
        /*0a74*/ 	.word	0x00019c50
        /*0a78*/ 	.short	0x010a
        /*0a7a*/ 	.byte	0x05
	.zero		1


	//   ....[40]....
        /*0a7c*/ 	.word	0x00008950
        /*0a80*/ 	.word	0x000000ff
        /*0a84*/ 	.word	0x00000000
        /*0a88*/ 	.short	0x0101
        /*0a8a*/ 	.byte	0x04
	.zero		1


	//   ....[41]....
        /*0a8c*/ 	.word	0x0000a750
        /*0a90*/ 	.word	0x00000000
        /*0a94*/ 	.word	0x00000000
        /*0a98*/ 	.short	0x0101
        /*0a9a*/ 	.byte	0x3f
	.zero		1


	//   ....[42]....
        /*0a9c*/ 	.word	0x0000adc0
        /*0aa0*/ 	.word	0x00000004
        /*0aa4*/ 	.word	0x00000000
        /*0aa8*/ 	.short	0x0101
        /*0aaa*/ 	.byte	0x3f
	.zero		1


	//   ....[43]....
        /*0aac*/ 	.word	0x0000e7d0
        /*0ab0*/ 	.word	0x00000004
        /*0ab4*/ 	.word	0x00019c80
        /*0ab8*/ 	.short	0x010a
        /*0aba*/ 	.byte	0x3f
	.zero		1


	//   ....[44]....
        /*0abc*/ 	.word	0x0000eb70
        /*0ac0*/ 	.word	0x00000004
        /*0ac4*/ 	.word	0x00019c70
        /*0ac8*/ 	.short	0x0107
        /*0aca*/ 	.byte	0x3f
	.zero		1


	//   ....[45]....
        /*0acc*/ 	.word	0x0000ec30
        /*0ad0*/ 	.word	0x00000004
        /*0ad4*/ 	.word	0x00019c70
        /*0ad8*/ 	.short	0x0101
        /*0ada*/ 	.byte	0x3f
	.zero		1


	//   ....[46]....
        /*0adc*/ 	.word	0x0000ec60
        /*0ae0*/ 	.word	0x00000004
        /*0ae4*/ 	.word	0x00019c40
        /*0ae8*/ 	.short	0x010a
        /*0aea*/ 	.byte	0x3f
	.zero		1


	//   ....[47]....
        /*0aec*/ 	.word	0x0000ef80
        /*0af0*/ 	.word	0x00000004
        /*0af4*/ 	.word	0x00019c30
        /*0af8*/ 	.short	0x0107
        /*0afa*/ 	.byte	0x3f
	.zero		1


	//   ....[48]....
        /*0afc*/ 	.word	0x0000f040
        /*0b00*/ 	.word	0x00000004
        /*0b04*/ 	.word	0x00019c30
        /*0b08*/ 	.short	0x0101
        /*0b0a*/ 	.byte	0x3f
	.zero		1


	//   ....[49]....
        /*0b0c*/ 	.word	0x0000f960
        /*0b10*/ 	.word	0x00000010
        /*0b14*/ 	.word	0x00019c00
        /*0b18*/ 	.short	0x0107
        /*0b1a*/ 	.byte	0x3f
	.zero		1


	//   ....[50]....
        /*0b1c*/ 	.word	0x0000fa60
        /*0b20*/ 	.word	0x00000010
        /*0b24*/ 	.word	0x00019c00
        /*0b28*/ 	.short	0x0101
        /*0b2a*/ 	.byte	0x3f
	.zero		1


	//   ....[51]....
        /*0b2c*/ 	.word	0x0000fa80
        /*0b30*/ 	.word	0x00000010
        /*0b34*/ 	.word	0x00019c20
        /*0b38*/ 	.short	0x010a
        /*0b3a*/ 	.byte	0x3f
	.zero		1


	//   ....[52]....
        /*0b3c*/ 	.word	0x0000fe20
        /*0b40*/ 	.word	0x00000004
        /*0b44*/ 	.word	0x00019c80
        /*0b48*/ 	.short	0x010a
        /*0b4a*/ 	.byte	0x3f
	.zero		1


	//   ....[53]....
        /*0b4c*/ 	.word	0x00010120
        /*0b50*/ 	.word	0x00000004
        /*0b54*/ 	.word	0x00019c70
        /*0b58*/ 	.short	0x0107
        /*0b5a*/ 	.byte	0x3f
	.zero		1


	//   ....[54]....
        /*0b5c*/ 	.word	0x000101e0
        /*0b60*/ 	.word	0x00000004
        /*0b64*/ 	.word	0x00019c70
        /*0b68*/ 	.short	0x0101
        /*0b6a*/ 	.byte	0x3f
	.zero		1


	//   ....[55]....
        /*0b6c*/ 	.word	0x00010210
        /*0b70*/ 	.word	0x00000004
        /*0b74*/ 	.word	0x00019c40
        /*0b78*/ 	.short	0x010a
        /*0b7a*/ 	.byte	0x3f
	.zero		1


	//   ....[56]....
        /*0b7c*/ 	.word	0x000104f0
        /*0b80*/ 	.word	0x00000004
        /*0b84*/ 	.word	0x00019c30
        /*0b88*/ 	.short	0x0107
        /*0b8a*/ 	.byte	0x3f
	.zero		1


	//   ....[57]....
        /*0b8c*/ 	.word	0x000105c0
        /*0b90*/ 	.word	0x00000004
        /*0b94*/ 	.word	0x00019c30
        /*0b98*/ 	.short	0x0101
        /*0b9a*/ 	.byte	0x3f
	.zero		1


	//   ....[58]....
        /*0b9c*/ 	.word	0x00010640
        /*0ba0*/ 	.word	0x00000002
        /*0ba4*/ 	.word	0x00019c70
        /*0ba8*/ 	.short	0x010a
        /*0baa*/ 	.byte	0x3f
	.zero		1


	//   ....[59]....
        /*0bac*/ 	.word	0x000106d0
        /*0bb0*/ 	.word	0x00000002
        /*0bb4*/ 	.word	0x00019c60
        /*0bb8*/ 	.short	0x010a
        /*0bba*/ 	.byte	0x3f
	.zero		1


	//   ....[60]....
        /*0bbc*/ 	.word	0x00010b40
        /*0bc0*/ 	.word	0x00000002
        /*0bc4*/ 	.word	0x00019c50
        /*0bc8*/ 	.short	0x0101
        /*0bca*/ 	.byte	0x3f
	.zero		1


	//   ....[61]....
        /*0bcc*/ 	.word	0x00010bd0
        /*0bd0*/ 	.word	0x00000002
        /*0bd4*/ 	.word	0x00000000
        /*0bd8*/ 	.short	0x0101
        /*0bda*/ 	.byte	0x3f
	.zero		1


	//   ....[62]....
        /*0bdc*/ 	.word	0x00010da0
        /*0be0*/ 	.word	0x00000000
        /*0be4*/ 	.word	0x00019c70
        /*0be8*/ 	.short	0x010a
        /*0bea*/ 	.byte	0x3f
	.zero		1


	//   ....[63]....
        /*0bec*/ 	.word	0x00010e20
        /*0bf0*/ 	.word	0x00000000
        /*0bf4*/ 	.word	0x00019c60
        /*0bf8*/ 	.short	0x010a
        /*0bfa*/ 	.byte	0x3f
	.zero		1


	//   ....[64]....
        /*0bfc*/ 	.word	0x000112a0
        /*0c00*/ 	.word	0x00000000
        /*0c04*/ 	.word	0x00019c50
        /*0c08*/ 	.short	0x0101
        /*0c0a*/ 	.byte	0x3f
	.zero		1


	//   ....[65]....
        /*0c0c*/ 	.word	0x00011340
        /*0c10*/ 	.word	0x00000000
        /*0c14*/ 	.word	0x00000000
        /*0c18*/ 	.short	0x0101
        /*0c1a*/ 	.byte	0x3f
	.zero		1


	//   ....[66]....
        /*0c1c*/ 	.word	0x00012510
        /*0c20*/ 	.word	0x00000005
        /*0c24*/ 	.word	0x00019c20
        /*0c28*/ 	.short	0x010a
        /*0c2a*/ 	.byte	0x3f
	.zero		1


	//   ....[67]....
        /*0c2c*/ 	.word	0x00012690
        /*0c30*/ 	.word	0x00000003
        /*0c34*/ 	.word	0x00019c40
        /*0c38*/ 	.short	0x010a
        /*0c3a*/ 	.byte	0x3f
	.zero		1


	//   ....[68]....
        /*0c3c*/ 	.word	0x00012730
        /*0c40*/ 	.word	0x00000005
        /*0c44*/ 	.word	0x00019c40
        /*0c48*/ 	.short	0x010a
        /*0c4a*/ 	.byte	0x3f
	.zero		1


	//   ....[69]....
        /*0c4c*/ 	.word	0x00012770
        /*0c50*/ 	.word	0x00000003
        /*0c54*/ 	.word	0x00019c60
        /*0c58*/ 	.short	0x010a
        /*0c5a*/ 	.byte	0x3f
	.zero		1


	//   ....[70]....
        /*0c5c*/ 	.word	0x000127b0
        /*0c60*/ 	.word	0x00000005
        /*0c64*/ 	.word	0x00019c60
        /*0c68*/ 	.short	0x010a
        /*0c6a*/ 	.byte	0x3f
	.zero		1


	//   ....[71]....
        /*0c6c*/ 	.word	0x000127f0
        /*0c70*/ 	.word	0x00000003
        /*0c74*/ 	.word	0x00019c80
        /*0c78*/ 	.short	0x010a
        /*0c7a*/ 	.byte	0x3f
	.zero		1


	//   ....[72]....
        /*0c7c*/ 	.word	0x00012830
        /*0c80*/ 	.word	0x00000005
        /*0c84*/ 	.word	0x00019c80
        /*0c88*/ 	.short	0x010a
        /*0c8a*/ 	.byte	0x3f
	.zero		1


	//   ....[73]....
        /*0c8c*/ 	.word	0x000128a0
        /*0c90*/ 	.word	0x00000003
        /*0c94*/ 	.word	0x00019c00
        /*0c98*/ 	.short	0x010a
        /*0c9a*/ 	.byte	0x3f
	.zero		1


	//   ....[74]....
        /*0c9c*/ 	.word	0x000128f0
        /*0ca0*/ 	.word	0x00000002
        /*0ca4*/ 	.word	0x00019c30
        /*0ca8*/ 	.short	0x010a
        /*0caa*/ 	.byte	0x3f
	.zero		1


	//   ....[75]....
        /*0cac*/ 	.word	0x00012950
        /*0cb0*/ 	.word	0x00000007
        /*0cb4*/ 	.word	0x00019c30
        /*0cb8*/ 	.short	0x010a
        /*0cba*/ 	.byte	0x3f
	.zero		1


	//   ....[76]....
        /*0cbc*/ 	.word	0x000129b0
        /*0cc0*/ 	.word	0x00000004
        /*0cc4*/ 	.word	0x00019c50
        /*0cc8*/ 	.short	0x010a
        /*0cca*/ 	.byte	0x3f
	.zero		1


	//   ....[77]....
        /*0ccc*/ 	.word	0x00012a10
        /*0cd0*/ 	.word	0x00000007
        /*0cd4*/ 	.word	0x00019c30
        /*0cd8*/ 	.short	0x010a
        /*0cda*/ 	.byte	0x3f
	.zero		1


	//   ....[78]....
        /*0cdc*/ 	.word	0x00012a70
        /*0ce0*/ 	.word	0x00000004
        /*0ce4*/ 	.word	0x00019c50
        /*0ce8*/ 	.short	0x010a
        /*0cea*/ 	.byte	0x3f
	.zero		1


	//   ....[79]....
        /*0cec*/ 	.word	0x00012ad0
        /*0cf0*/ 	.word	0x00000006
        /*0cf4*/ 	.word	0x00019c50
        /*0cf8*/ 	.short	0x010a
        /*0cfa*/ 	.byte	0x3f
	.zero		1


	//   ....[80]....
        /*0cfc*/ 	.word	0x00012bd0
        /*0d00*/ 	.word	0x00000004
        /*0d04*/ 	.word	0x00019c80
        /*0d08*/ 	.short	0x010a
        /*0d0a*/ 	.byte	0x3f
	.zero		1


	//   ....[81]....
        /*0d0c*/ 	.word	0x00012f80
        /*0d10*/ 	.word	0x00000004
        /*0d14*/ 	.word	0x00019c40
        /*0d18*/ 	.short	0x010a
        /*0d1a*/ 	.byte	0x3f
	.zero		1


	//   ....[82]....
        /*0d1c*/ 	.word	0x00013620
        /*0d20*/ 	.word	0x00000010
        /*0d24*/ 	.word	0x00019c20
        /*0d28*/ 	.short	0x010a
        /*0d2a*/ 	.byte	0x3f
	.zero		1


	//   ....[83]....
        /*0d2c*/ 	.word	0x00013670
        /*0d30*/ 	.word	0x00000004
        /*0d34*/ 	.word	0x00019c80
        /*0d38*/ 	.short	0x010a
        /*0d3a*/ 	.byte	0x3f
	.zero		1


	//   ....[84]....
        /*0d3c*/ 	.word	0x00013930
        /*0d40*/ 	.word	0x00000004
        /*0d44*/ 	.word	0x00019c40
        /*0d48*/ 	.short	0x010a
        /*0d4a*/ 	.byte	0x3f
	.zero		1


	//   ....[85]....
        /*0d4c*/ 	.word	0x00013be0
        /*0d50*/ 	.word	0x00000002
        /*0d54*/ 	.word	0x00019c70
        /*0d58*/ 	.short	0x010a
        /*0d5a*/ 	.byte	0x3f
	.zero		1


	//   ....[86]....
        /*0d5c*/ 	.word	0x00013c30
        /*0d60*/ 	.word	0x00000002
        /*0d64*/ 	.word	0x00019c60
        /*0d68*/ 	.short	0x010a
        /*0d6a*/ 	.byte	0x3f
	.zero		1


	//   ....[87]....
        /*0d6c*/ 	.word	0x00013c80
        /*0d70*/ 	.word	0x00000000
        /*0d74*/ 	.word	0x00019c70
        /*0d78*/ 	.short	0x010a
        /*0d7a*/ 	.byte	0x3f
	.zero		1


	//   ....[88]....
        /*0d7c*/ 	.word	0x00013cd0
        /*0d80*/ 	.word	0x00000000
        /*0d84*/ 	.word	0x00019c60
        /*0d88*/ 	.short	0x010a
        /*0d8a*/ 	.byte	0x3f
	.zero		1


	//   ....[89]....
        /*0d8c*/ 	.word	0x00013d20
        /*0d90*/ 	.word	0x00000005
        /*0d94*/ 	.word	0x00019c20
        /*0d98*/ 	.short	0x010a
        /*0d9a*/ 	.byte	0x3f
	.zero		1


	//   ....[90]....
        /*0d9c*/ 	.word	0x00013ec0
        /*0da0*/ 	.word	0x00000003
        /*0da4*/ 	.word	0x00019c40
        /*0da8*/ 	.short	0x010a
        /*0daa*/ 	.byte	0x3f
	.zero		1


	//   ....[91]....
        /*0dac*/ 	.word	0x00013f10
        /*0db0*/ 	.word	0x00000005
        /*0db4*/ 	.word	0x00019c40
        /*0db8*/ 	.short	0x010a
        /*0dba*/ 	.byte	0x3f
	.zero		1


	//   ....[92]....
        /*0dbc*/ 	.word	0x00013f60
        /*0dc0*/ 	.word	0x00000003
        /*0dc4*/ 	.word	0x00019c60
        /*0dc8*/ 	.short	0x010a
        /*0dca*/ 	.byte	0x3f
	.zero		1


	//   ....[93]....
        /*0dcc*/ 	.word	0x00013fb0
        /*0dd0*/ 	.word	0x00000005
        /*0dd4*/ 	.word	0x00019c60
        /*0dd8*/ 	.short	0x010a
        /*0dda*/ 	.byte	0x3f
	.zero		1


	//   ....[94]....
        /*0ddc*/ 	.word	0x00014000
        /*0de0*/ 	.word	0x00000003
        /*0de4*/ 	.word	0x00019c80
        /*0de8*/ 	.short	0x010a
        /*0dea*/ 	.byte	0x3f
	.zero		1


	//----- nvinfo : EIATTR_NUM_MBARRIERS
	.align		4
.L_1340:
        /*0dec*/ 	.byte	0x03, 0x38
        /*0dee*/ 	.short	0x0016


	//----- nvinfo : EIATTR_EXIT_INSTR_OFFSETS
	.align		4
        /*0df0*/ 	.byte	0x04, 0x1c
        /*0df2*/ 	.short	(.L_1342 - .L_1341)


	//   ....[0]....
.L_1341:
        /*0df4*/ 	.word	0x00000980


	//   ....[1]....
        /*0df8*/ 	.word	0x0000bfd0


	//   ....[2]....
        /*0dfc*/ 	.word	0x00012880


	//----- nvinfo : EIATTR_MAX_THREADS
	.align		4
.L_1342:
        /*0e00*/ 	.byte	0x04, 0x05
        /*0e02*/ 	.short	(.L_1344 - .L_1343)
.L_1343:
        /*0e04*/ 	.word	0x00000200
        /*0e08*/ 	.word	0x00000001
        /*0e0c*/ 	.word	0x00000001


	//----- nvinfo : EIATTR_CRS_STACK_SIZE
	.align		4
.L_1344:
        /*0e10*/ 	.byte	0x04, 0x1e
        /*0e12*/ 	.short	(.L_1346 - .L_1345)
.L_1345:
        /*0e14*/ 	.word	0x00000000


	//----- nvinfo : EIATTR_CBANK_PARAM_SIZE
	.align		4
.L_1346:
        /*0e18*/ 	.byte	0x03, 0x19
        /*0e1a*/ 	.short	0x0af0


	//----- nvinfo : EIATTR_PARAM_CBANK
	.align		4
        /*0e1c*/ 	.byte	0x04, 0x0a
        /*0e1e*/ 	.short	(.L_1348 - .L_1347)
	.align		4
.L_1347:
        /*0e20*/ 	.word	index@(.nv.constant0._ZN7cutlass13device_kernelIN5flash11enable_sm90INS1_16FlashAttnFwdSm90INS1_25CollectiveMainloopFwdSm90ILi2EN4cute5tupleIJNS5_1CILi1EEES8_S8_EEENS6_IJNS7_ILi192EEENS7_ILi128EEENS7_ILi96EEEEEELi96ENS_12float_e4m3_tEfNS_4arch4Sm90ELb1ELb0ELb0ELb1ELb1ELb0ELb0ELb1ELb1ELb1ELb1ELb0EEENS1_21CollectiveEpilogueFwdINS6_IJSA_SC_SB_EEES9_NS_10bfloat16_tESG_Li384ELb1ELb1ELb1ELb1EEENS1_36VarlenDynamicPersistentTileSchedulerILi192ELi128ELi384ELi128ELb1ELb1ELb1ELb1ELb1ELb1EEEEEEEEEvNT_6ParamsE)
        /*0e24*/ 	.short	0x0210
        /*0e26*/ 	.short	0x0af0


	//----- nvinfo : EIATTR_SW_WAR
	.align		4
.L_1348:
        /*0e28*/ 	.byte	0x04, 0x36
        /*0e2a*/ 	.short	(.L_1350 - .L_1349)
.L_1349:
        /*0e2c*/ 	.word	0x00000008
.L_1350:


//--------------------- .nv.info._ZN7cutlass13device_kernelIN5flash11enable_sm90INS1_16FlashAttnFwdSm90INS1_25CollectiveMainloopFwdSm90ILi2EN4cute5tupleIJNS5_1CILi1EEES8_S8_EEENS6_IJNS7_ILi192EEENS7_ILi128EEENS7_ILi96EEEEEELi96ENS_12float_e4m3_tEfNS_4arch4Sm90ELb1ELb0ELb0ELb1ELb1ELb1ELb0ELb1ELb1ELb1ELb1ELb0EEENS1_21CollectiveEpilogueFwdINS6_IJSA_SC_SB_EEES9_NS_10bfloat16_tESG_Li384ELb1ELb1ELb1ELb1EEENS1_36VarlenDynamicPersistentTileSchedulerILi192ELi128ELi384ELi128ELb1ELb1ELb1ELb1ELb1ELb1EEEEEEEEEvNT_6ParamsE --------------------------
	.section	.nv.info._ZN7cutlass13device_kernelIN5flash11enable_sm90INS1_16FlashAttnFwdSm90INS1_25CollectiveMainloopFwdSm90ILi2EN4cute5tupleIJNS5_1CILi1EEES8_S8_EEENS6_IJNS7_ILi192EEENS7_ILi128EEENS7_ILi96EEEEEELi96ENS_12float_e4m3_tEfNS_4arch4Sm90ELb1ELb0ELb0ELb1ELb1ELb1ELb0ELb1ELb1ELb1ELb1ELb0EEENS1_21CollectiveEpilogueFwdINS6_IJSA_SC_SB_EEES9_NS_10bfloat16_tESG_Li384ELb1ELb1ELb1ELb1EEENS1_36VarlenDynamicPersistentTileSchedulerILi192ELi128ELi384ELi128ELb1ELb1ELb1ELb1ELb1ELb1EEEEEEEEEvNT_6ParamsE,"",@"SHT_CUDA_INFO"
	.sectionflags	@""
	.align	4


	//----- nvinfo : EIATTR_CUDA_API_VERSION
	.align		4
        /*0000*/ 	.byte	0x04, 0x37
        /*0002*/ 	.short	(.L_1352 - .L_1351)
.L_1351:
        /*0004*/ 	.word	0x00000082


	//----- nvinfo : EIATTR_KPARAM_INFO
	.align		4
.L_1352:
        /*0008*/ 	.byte	0x04, 0x17
        /*000a*/ 	.short	(.L_1354 - .L_1353)
.L_1353:
        /*000c*/ 	.word	0x00000000
        /*0010*/ 	.short	0x0000
        /*0012*/ 	.short	0x0070
        /*0014*/ 	.byte	0x00, 0xf0, 0x01, 0x2a


	//----- nvinfo : EIATTR_SPARSE_MMA_MASK
	.align		4
.L_1354:
        /*0018*/ 	.byte	0x03, 0x50
        /*001a*/ 	.short	0x0000


	//----- nvinfo : EIATTR_MAXREG_COUNT
	.align		4
        /*001c*/ 	.byte	0x03, 0x1b
        /*001e*/ 	.short	0x0080


	//----- nvinfo : EIATTR_NUM_BARRIERS
	.align		4
        /*0020*/ 	.byte	0x02, 0x4c
        /*0022*/ 	.byte	0x10
	.zero		1


	//----- nvinfo : EIATTR_EXTERNS
	.align		4
        /*0024*/ 	.byte	0x04, 0x0f
        /*0026*/ 	.short	(.L_1356 - .L_1355)


	//   ....[0]....
	.align		4
.L_1355:
        /*0028*/ 	.word	index@(__assertfail)


	//----- nvinfo : EIATTR_ANNOTATIONS
	.align		4
.L_1356:
        /*002c*/ 	.byte	0x04, 0x55
        /*002e*/ 	.short	(.L_1358 - .L_1357)


	//   ....[0]....
.L_1357:
        /* <DEDUP_REMOVED lines=130> */


	//----- nvinfo : EIATTR_MERCURY_ISA_VERSION
	.align		4
.L_1358:
        /*0838*/ 	.byte	0x03, 0x5f
        /*083a*/ 	.short	0x0101


	//----- nvinfo : EIATTR_UNUSED_LOAD_BYTE_OFFSET
	.align		4
        /*083c*/ 	.byte	0x04, 0x44
        /*083e*/ 	.short	(.L_1360 - .L_1359)


	//   ....[0]....
.L_1359:
        /*0840*/ 	.word	0x00000a40
        /*0844*/ 	.word	0x0000fff0


	//   ....[1]....
        /*0848*/ 	.word	0x000133c0
        /*084c*/ 	.word	0x0000fff0


	//----- nvinfo : EIATTR_INT_WARP_WIDE_INSTR_OFFSETS
	.align		4
.L_1360:
        /*0850*/ 	.byte	0x04, 0x31
        /*0852*/ 	.short	(.L_1362 - .L_1361)


	//   ....[0]....
.L_1361:
        /*0854*/ 	.word	0x00000120


	//   ....[1]....
        /*0858*/ 	.word	0x000001c0


	//   ....[2]....
        /*085c*/ 	.word	0x00000230


	//   ....[3]....
        /*0860*/ 	.word	0x00019cb0


	//   ....[4]....
        /*0864*/ 	.word	0x00019d10


	//   ....[5]....
        /*0868*/ 	.word	0x0001cea0


	//   ....[6]....
        /*086c*/ 	.word	0x0001cf00


	//----- nvinfo : EIATTR_COOP_GROUP_MASK_REGIDS
	.align		4
.L_1362:
        /*0870*/ 	.byte	0x04, 0x29
        /*0872*/ 	.short	(.L_1364 - .L_1363)


	//   ....[0]....
.L_1363:
        /*0874*/ 	.word	0xffffffff


	//   ....[1]....
        /*0878*/ 	.word	0xffffffff


	//   ....[2]....
        /*087c*/ 	.word	0xffffffff


	//   ....[3]....
        /*0880*/ 	.word	0xffffffff


	//   ....[4]....
        /*0884*/ 	.word	0xffffffff


	//   ....[5]....
        /*0888*/ 	.word	0xffffffff


	//   ....[6]....
        /*088c*/ 	.word	0xffffffff


	//   ....[7]....
        /*0890*/ 	.word	0xffffffff


	//   ....[8]....
        /*0894*/ 	.word	0xffffffff


	//   ....[9]....
        /*0898*/ 	.word	0xffffffff


	//   ....[10]....
        /*089c*/ 	.word	0xffffffff


	//   ....[11]....
        /*08a0*/ 	.word	0xffffffff


	//   ....[12]....
        /*08a4*/ 	.word	0xffffffff


	//   ....[13]....
        /*08a8*/ 	.word	0xffffffff


	//   ....[14]....
        /*08ac*/ 	.word	0xffffffff


	//   ....[15]....
        /*08b0*/ 	.word	0xffffffff


	//   ....[16]....
        /*08b4*/ 	.word	0xffffffff


	//   ....[17]....
        /*08b8*/ 	.word	0xffffffff


	//   ....[18]....
        /*08bc*/ 	.word	0xffffffff


	//   ....[19]....
        /*08c0*/ 	.word	0xffffffff


	//   ....[20]....
        /*08c4*/ 	.word	0xffffffff


	//   ....[21]....
        /*08c8*/ 	.word	0xffffffff


	//   ....[22]....
        /*08cc*/ 	.word	0xffffffff


	//   ....[23]....
        /*08d0*/ 	.word	0xffffffff


	//   ....[24]....
        /*08d4*/ 	.word	0xffffffff


	//   ....[25]....
        /*08d8*/ 	.word	0xffffffff


	//   ....[26]....
        /*08dc*/ 	.word	0xffffffff


	//   ....[27]....
        /*08e0*/ 	.word	0xffffffff


	//   ....[28]....
        /*08e4*/ 	.word	0xffffffff


	//   ....[29]....
        /*08e8*/ 	.word	0xffffffff


	//   ....[30]....
        /*08ec*/ 	.word	0xffffffff


	//   ....[31]....
        /*08f0*/ 	.word	0xffffffff


	//   ....[32]....
        /*08f4*/ 	.word	0xffffffff


	//   ....[33]....
        /*08f8*/ 	.word	0xffffffff


	//   ....[34]....
        /*08fc*/ 	.word	0xffffffff


	//   ....[35]....
        /*0900*/ 	.word	0xffffffff


	//   ....[36]....
        /*0904*/ 	.word	0xffffffff


	//   ....[37]....
        /*0908*/ 	.word	0xffffffff


	//   ....[38]....
        /*090c*/ 	.word	0xffffffff


	//   ....[39]....
        /*0910*/ 	.word	0xffffffff


	//   ....[40]....
        /*0914*/ 	.word	0xffffffff


	//   ....[41]....
        /*0918*/ 	.word	0xffffffff


	//   ....[42]....
        /*091c*/ 	.word	0xffffffff


	//   ....[43]....
        /*0920*/ 	.word	0xffffffff


	//   ....[44]....
        /*0924*/ 	.word	0xffffffff


	//   ....[45]....
        /*0928*/ 	.word	0xffffffff


	//   ....[46]....
        /*092c*/ 	.word	0xffffffff


	//   ....[47]....
        /*0930*/ 	.word	0xffffffff


	//   ....[48]....
        /*0934*/ 	.word	0xffffffff


	//   ....[49]....
        /*0938*/ 	.word	0xffffffff


	//   ....[50]....
        /*093c*/ 	.word	0xffffffff


	//   ....[51]....
        /*0940*/ 	.word	0xffffffff


	//   ....[52]....
        /*0944*/ 	.word	0xffffffff


	//   ....[53]....
        /*0948*/ 	.word	0xffffffff


	//   ....[54]....
        /*094c*/ 	.word	0xffffffff


	//   ....[55]....
        /*0950*/ 	.word	0xffffffff


	//   ....[56]....
        /*0954*/ 	.word	0xffffffff


	//   ....[57]....
        /*0958*/ 	.word	0xffffffff


	//   ....[58]....
        /*095c*/ 	.word	0xffffffff


	//   ....[59]....
        /*0960*/ 	.word	0xffffffff


	//   ....[60]....
        /*0964*/ 	.word	0xffffffff


	//   ....[61]....
        /*0968*/ 	.word	0xffffffff


	//   ....[62]....
        /*096c*/ 	.word	0xffffffff


	//   ....[63]....
        /*0970*/ 	.word	0xffffffff


	//   ....[64]....
        /*0974*/ 	.word	0xffffffff


	//   ....[65]....
        /*0978*/ 	.word	0xffffffff


	//   ....[66]....
        /*097c*/ 	.word	0xffffffff


	//   ....[67]....
        /*0980*/ 	.word	0xffffffff


	//   ....[68]....
        /*0984*/ 	.word	0xffffffff


	//   ....[69]....
        /*0988*/ 	.word	0xffffffff


	//   ....[70]....
        /*098c*/ 	.word	0xffffffff


	//   ....[71]....
        /*0990*/ 	.word	0xffffffff


	//   ....[72]....
        /*0994*/ 	.word	0xffffffff


	//   ....[73]....
        /*0998*/ 	.word	0xffffffff


	//   ....[74]....
        /*099c*/ 	.word	0xffffffff


	//   ....[75]....
        /*09a0*/ 	.word	0xffffffff


	//   ....[76]....
        /*09a4*/ 	.word	0xffffffff


	//   ....[77]....
        /*09a8*/ 	.word	0xffffffff


	//   ....[78]....
        /*09ac*/ 	.word	0xffffffff


	//   ....[79]....
        /*09b0*/ 	.word	0xffffffff


	//   ....[80]....
        /*09b4*/ 	.word	0xffffffff


	//   ....[81]....
        /*09b8*/ 	.word	0xffffffff


	//   ....[82]....
        /*09bc*/ 	.word	0xffffffff


	//   ....[83]....
        /*09c0*/ 	.word	0xffffffff


	//   ....[84]....
        /*09c4*/ 	.word	0xffffffff


	//   ....[85]....
        /*09c8*/ 	.word	0xffffffff


	//   ....[86]....
        /*09cc*/ 	.word	0xffffffff


	//   ....[87]....
        /*09d0*/ 	.word	0xffffffff


	//   ....[88]....
        /*09d4*/ 	.word	0xffffffff


	//   ....[89]....
        /*09d8*/ 	.word	0xffffffff


	//   ....[90]....
        /*09dc*/ 	.word	0xffffffff


	//   ....[91]....
        /*09e0*/ 	.word	0xffffffff


	//   ....[92]....
        /*09e4*/ 	.word	0xffffffff


	//   ....[93]....
        /*09e8*/ 	.word	0xffffffff


	//   ....[94]....
        /*09ec*/ 	.word	0xffffffff


	//   ....[95]....
        /*09f0*/ 	.word	0xffffffff


	//   ....[96]....
        /*09f4*/ 	.word	0xffffffff


	//   ....[97]....
        /*09f8*/ 	.word	0xffffffff


	//   ....[98]....
        /*09fc*/ 	.word	0xffffffff


	//   ....[99]....
        /*0a00*/ 	.word	0xffffffff


	//   ....[100]....
        /*0a04*/ 	.word	0xffffffff


	//   ....[101]....
        /*0a08*/ 	.word	0xffffffff


	//   ....[102]....
        /*0a0c*/ 	.word	0xffffffff


	//   ....[103]....
        /*0a10*/ 	.word	0xffffffff


	//   ....[104]....
        /*0a14*/ 	.word	0xffffffff


	//   ....[105]....
        /*0a18*/ 	.word	0xffffffff


	//   ....[106]....
        /*0a1c*/ 	.word	0xffffffff


	//   ....[107]....
        /*0a20*/ 	.word	0xffffffff


	//   ....[108]....
        /*0a24*/ 	.word	0xffffffff


	//   ....[109]....
        /*0a28*/ 	.word	0xffffffff


	//   ....[110]....
        /*0a2c*/ 	.word	0xffffffff


	//   ....[111]....
        /*0a30*/ 	.word	0xffffffff


	//   ....[112]....
        /*0a34*/ 	.word	0xffffffff


	//   ....[113]....
        /*0a38*/ 	.word	0xffffffff


	//   ....[114]....
        /*0a3c*/ 	.word	0xffffffff


	//   ....[115]....
        /*0a40*/ 	.word	0xffffffff


	//   ....[116]....
        /*0a44*/ 	.word	0xffffffff


	//   ....[117]....
        /*0a48*/ 	.word	0xffffffff


	//   ....[118]....
        /*0a4c*/ 	.word	0xffffffff


	//   ....[119]....
        /*0a50*/ 	.word	0xffffffff


	//   ....[120]....
        /*0a54*/ 	.word	0xffffffff


	//   ....[121]....
        /*0a58*/ 	.word	0xffffffff


	//   ....[122]....
        /*0a5c*/ 	.word	0xffffffff


	//   ....[123]....
        /*0a60*/ 	.word	0xffffffff


	//   ....[124]....
        /*0a64*/ 	.word	0xffffffff


	//   ....[125]....
        /*0a68*/ 	.word	0xffffffff


	//   ....[126]....
        /*0a6c*/ 	.word	0xffffffff


	//   ....[127]....
        /*0a70*/ 	.word	0xffffffff


	//   ....[128]....
        /*0a74*/ 	.word	0xffffffff


	//   ....[129]....
        /*0a78*/ 	.word	0xffffffff


	//   ....[130]....
        /*0a7c*/ 	.word	0xffffffff


	//   ....[131]....
        /*0a80*/ 	.word	0xffffffff


	//   ....[132]....
        /*0a84*/ 	.word	0xffffffff


	//   ....[133]....
        /*0a88*/ 	.word	0xffffffff


	//   ....[134]....
        /*0a8c*/ 	.word	0xffffffff


	//   ....[135]....
        /*0a90*/ 	.word	0xffffffff


	//   ....[136]....
        /*0a94*/ 	.word	0xffffffff


	//   ....[137]....
        /*0a98*/ 	.word	0xffffffff


	//   ....[138]....
        /*0a9c*/ 	.word	0xffffffff


	//   ....[139]....
        /*0aa0*/ 	.word	0xffffffff


	//   ....[140]....
        /*0aa4*/ 	.word	0xffffffff


	//   ....[141]....
        /*0aa8*/ 	.word	0xffffffff


	//   ....[142]....
        /*0aac*/ 	.word	0xffffffff


	//   ....[143]....
        /*0ab0*/ 	.word	0xffffffff


	//   ....[144]....
        /*0ab4*/ 	.word	0xffffffff


	//   ....[145]....
        /*0ab8*/ 	.word	0xffffffff


	//   ....[146]....
        /*0abc*/ 	.word	0xffffffff


	//   ....[147]....
        /*0ac0*/ 	.word	0xffffffff


	//   ....[148]....
        /*0ac4*/ 	.word	0xffffffff


	//   ....[149]....
        /*0ac8*/ 	.word	0xffffffff


	//   ....[150]....
        /*0acc*/ 	.word	0xffffffff


	//   ....[151]....
        /*0ad0*/ 	.word	0xffffffff


	//   ....[152]....
        /*0ad4*/ 	.word	0xffffffff


	//   ....[153]....
        /*0ad8*/ 	.word	0xffffffff


	//   ....[154]....
        /*0adc*/ 	.word	0xffffffff


	//   ....[155]....
        /*0ae0*/ 	.word	0xffffffff


	//   ....[156]....
        /*0ae4*/ 	.word	0xffffffff


	//   ....[157]....
        /*0ae8*/ 	.word	0xffffffff


	//   ....[158]....
        /*0aec*/ 	.word	0xffffffff


	//   ....[159]....
        /*0af0*/ 	.word	0xffffffff


	//   ....[160]....
        /*0af4*/ 	.word	0xffffffff


	//   ....[161]....
        /*0af8*/ 	.word	0xffffffff


	//   ....[162]....
        /*0afc*/ 	.word	0xffffffff


	//   ....[163]....
        /*0b00*/ 	.word	0xffffffff


	//   ....[164]....
        /*0b04*/ 	.word	0xffffffff


	//   ....[165]....
        /*0b08*/ 	.word	0xffffffff


	//   ....[166]....
        /*0b0c*/ 	.word	0xffffffff


	//   ....[167]....
        /*0b10*/ 	.word	0x0500000f


	//   ....[168]....
        /*0b14*/ 	.word	0x0500000f


	//   ....[169]....
        /*0b18*/ 	.word	0x0500000f


	//   ....[170]....
        /*0b1c*/ 	.word	0x0500000f


	//   ....[171]....
        /*0b20*/ 	.word	0x0500000f


	//   ....[172]....
        /*0b24*/ 	.word	0x0500000f


	//   ....[173]....
        /*0b28*/ 	.word	0x0500000f


	//   ....[174]....
        /*0b2c*/ 	.word	0x0500000f


	//   ....[175]....
        /*0b30*/ 	.word	0x0500000f


	//   ....[176]....
        /*0b34*/ 	.word	0x0500000f


	//   ....[177]....
        /*0b38*/ 	.word	0x0500000f


	//   ....[178]....
        /*0b3c*/ 	.word	0x0500000f


	//   ....[179]....
        /*0b40*/ 	.word	0x0500000f


	//   ....[180]....
        /*0b44*/ 	.word	0x0500000f


	//   ....[181]....
        /*0b48*/ 	.word	0x0500000f


	//   ....[182]....
        /*0b4c*/ 	.word	0x0500000f


	//   ....[183]....
        /*0b50*/ 	.word	0x0500000f


	//   ....[184]....
        /*0b54*/ 	.word	0x0500000f


	//   ....[185]....
        /*0b58*/ 	.word	0x0500000f


	//   ....[186]....
        /*0b5c*/ 	.word	0x0500000f


	//   ....[187]....
        /*0b60*/ 	.word	0x0500000f


	//   ....[188]....
        /*0b64*/ 	.word	0x0500000f


	//   ....[189]....
        /*0b68*/ 	.word	0x0500000f


	//   ....[190]....
        /*0b6c*/ 	.word	0x0500000f


	//   ....[191]....
        /*0b70*/ 	.word	0x0500000f


	//   ....[192]....
        /*0b74*/ 	.word	0x0500000f


	//   ....[193]....
        /*0b78*/ 	.word	0x0500000f


	//   ....[194]....
        /*0b7c*/ 	.word	0x0500000f


	//   ....[195]....
        /*0b80*/ 	.word	0x0500000f


	//   ....[196]....
        /*0b84*/ 	.word	0x0500000f


	//   ....[197]....
        /*0b88*/ 	.word	0x0500000f


	//   ....[198]....
        /*0b8c*/ 	.word	0x0500000f


	//   ....[199]....
        /*0b90*/ 	.word	0x0500000f


	//   ....[200]....
        /*0b94*/ 	.word	0x0500000f


	//   ....[201]....
        /*0b98*/ 	.word	0x0500000f


	//   ....[202]....
        /*0b9c*/ 	.word	0x0500000f


	//   ....[203]....
        /*0ba0*/ 	.word	0x0500000f


	//   ....[204]....
        /*0ba4*/ 	.word	0x0500000f


	//   ....[205]....
        /*0ba8*/ 	.word	0x0500000f


	//   ....[206]....
        /*0bac*/ 	.word	0x0500000f


	//   ....[207]....
        /*0bb0*/ 	.word	0x0500000f


	//   ....[208]....
        /*0bb4*/ 	.word	0x0500000f


	//   ....[209]....
        /*0bb8*/ 	.word	0x0500000f


	//   ....[210]....
        /*0bbc*/ 	.word	0x0500000f


	//   ....[211]....
        /*0bc0*/ 	.word	0x0500000f


	//   ....[212]....
        /*0bc4*/ 	.word	0x0500000f


	//   ....[213]....
        /*0bc8*/ 	.word	0x0500000f


	//   ....[214]....
        /*0bcc*/ 	.word	0x0500000f


	//   ....[215]....
        /*0bd0*/ 	.word	0x0500000f


	//   ....[216]....
        /*0bd4*/ 	.word	0x0500000f


	//   ....[217]....
        /*0bd8*/ 	.word	0x0500000f


	//   ....[218]....
        /*0bdc*/ 	.word	0x0500000f


	//   ....[219]....
        /*0be0*/ 	.word	0x0500000f


	//   ....[220]....
        /*0be4*/ 	.word	0x0500000f


	//   ....[221]....
        /*0be8*/ 	.word	0x0500000f


	//   ....[222]....
        /*0bec*/ 	.word	0x0500000f


	//   ....[223]....
        /*0bf0*/ 	.word	0x0500000f


	//----- nvinfo : EIATTR_COOP_GROUP_INSTR_OFFSETS
	.align		4
.L_1364:
        /*0bf4*/ 	.byte	0x04, 0x28
        /*0bf6*/ 	.short	(.L_1366 - .L_1365)


	//   ....[0]....
.L_1365:
        /*0bf8*/ 	.word	0x00000060


	//   ....[1]....
        /*0bfc*/ 	.word	0x00000130


	//   ....[2]....
        /*0c00*/ 	.word	0x000001e0


	//   ....[3]....
        /*0c04*/ 	.word	0x000003a0


	//   ....[4]....
        /*0c08*/ 	.word	0x00000500


	//   ....[5]....
        /*0c0c*/ 	.word	0x00000620


	//   ....[6]....
        /*0c10*/ 	.word	0x00000780


	//   ....[7]....
        /*0c14*/ 	.word	0x00002ce0


	//   ....[8]....
        /*0c18*/ 	.word	0x00002cf0


	//   ....[9]....
        /*0c1c*/ 	.word	0x00004680


	//   ....[10]....
        /*0c20*/ 	.word	0x00004690


	//   ....[11]....
        /*0c24*/ 	.word	0x00006810


	//   ....[12]....
        /*0c28*/ 	.word	0x00006820


	//   ....[13]....
        /*0c2c*/ 	.word	0x00006be0


	//   ....[14]....
        /*0c30*/ 	.word	0x00006c00


	//   ....[15]....
        /*0c34*/ 	.word	0x00007690


	//   ....[16]....
        /*0c38*/ 	.word	0x00007d80


	//   ....[17]....
        /*0c3c*/ 	.word	0x00007d90


	//   ....[18]....
        /*0c40*/ 	.word	0x00007da0


	//   ....[19]....
        /*0c44*/ 	.word	0x00007db0


	//   ....[20]....
        /*0c48*/ 	.word	0x00009a80


	//   ....[21]....
        /*0c4c*/ 	.word	0x00009a90


	//   ....[22]....
        /*0c50*/ 	.word	0x00009aa0


	//   ....[23]....
        /*0c54*/ 	.word	0x00009ab0


	//   ....[24]....
        /*0c58*/ 	.word	0x0000c310


	//   ....[25]....
        /*0c5c*/ 	.word	0x0000c970


	//   ....[26]....
        /*0c60*/ 	.word	0x0000c980


	//   ....[27]....
        /*0c64*/ 	.word	0x0000c9a0


	//   ....[28]....
        /*0c68*/ 	.word	0x0000d100


	//   ....[29]....
        /*0c6c*/ 	.word	0x0000d120


	//   ....[30]....
        /*0c70*/ 	.word	0x0000e9d0


	//   ....[31]....
        /*0c74*/ 	.word	0x0000ef80


	//   ....[32]....
        /*0c78*/ 	.word	0x0000f050


	//   ....[33]....
        /*0c7c*/ 	.word	0x0000f0c0


	//   ....[34]....
        /*0c80*/ 	.word	0x0000f730


	//   ....[35]....
        /*0c84*/ 	.word	0x0000f750


	//   ....[36]....
        /*0c88*/ 	.word	0x000113b0


	//   ....[37]....
        /*0c8c*/ 	.word	0x000113d0


	//   ....[38]....
        /*0c90*/ 	.word	0x000118f0


	//   ....[39]....
        /*0c94*/ 	.word	0x00011950


	//   ....[40]....
        /*0c98*/ 	.word	0x00012c50


	//   ....[41]....
        /*0c9c*/ 	.word	0x00012c60


	//   ....[42]....
        /*0ca0*/ 	.word	0x00012d90


	//   ....[43]....
        /*0ca4*/ 	.word	0x00012da0


	//   ....[44]....
        /*0ca8*/ 	.word	0x00013a60


	//   ....[45]....
        /*0cac*/ 	.word	0x00013ad0


	//   ....[46]....
        /*0cb0*/ 	.word	0x00013b00


	//   ....[47]....
        /*0cb4*/ 	.word	0x00013b20


	//   ....[48]....
        /*0cb8*/ 	.word	0x00013b40


	//   ....[49]....
        /*0cbc*/ 	.word	0x00013b60


	//   ....[50]....
        /*0cc0*/ 	.word	0x00013b70


	//   ....[51]....
        /*0cc4*/ 	.word	0x00013b80


	//   ....[52]....
        /*0cc8*/ 	.word	0x00013b90


	//   ....[53]....
        /*0ccc*/ 	.word	0x00013ba0


	//   ....[54]....
        /*0cd0*/ 	.word	0x00013bb0


	//   ....[55]....
        /*0cd4*/ 	.word	0x00013bc0


	//   ....[56]....
        /*0cd8*/ 	.word	0x00013bd0


	//   ....[57]....
        /*0cdc*/ 	.word	0x00013be0


	//   ....[58]....
        /*0ce0*/ 	.word	0x00013bf0


	//   ....[59]....
        /*0ce4*/ 	.word	0x00013c00


	//   ....[60]....
        /*0ce8*/ 	.word	0x00013c10


	//   ....[61]....
        /*0cec*/ 	.word	0x00013c20


	//   ....[62]....
        /*0cf0*/ 	.word	0x00013c30


	//   ....[63]....
        /*0cf4*/ 	.word	0x00013c40


	//   ....[64]....
        /*0cf8*/ 	.word	0x00013c50


	//   ....[65]....
        /*0cfc*/ 	.word	0x00013c60


	//   ....[66]....
        /*0d00*/ 	.word	0x00013c70


	//   ....[67]....
        /*0d04*/ 	.word	0x00013c80


	//   ....[68]....
        /*0d08*/ 	.word	0x00013c90


	//   ....[69]....
        /*0d0c*/ 	.word	0x00013ca0


	//   ....[70]....
        /*0d10*/ 	.word	0x00013cb0


	//   ....[71]....
        /*0d14*/ 	.word	0x00013cc0


	//   ....[72]....
        /*0d18*/ 	.word	0x00013cd0


	//   ....[73]....
        /*0d1c*/ 	.word	0x00013ce0


	//   ....[74]....
        /*0d20*/ 	.word	0x00013cf0


	//   ....[75]....
        /*0d24*/ 	.word	0x00013d00


	//   ....[76]....
        /*0d28*/ 	.word	0x00013d10


	//   ....[77]....
        /*0d2c*/ 	.word	0x00013d20


	//   ....[78]....
        /*0d30*/ 	.word	0x00013d30


	//   ....[79]....
        /*0d34*/ 	.word	0x00013d40


	//   ....[80]....
        /*0d38*/ 	.word	0x00013d50


	//   ....[81]....
        /*0d3c*/ 	.word	0x00013d60


	//   ....[82]....
        /*0d40*/ 	.word	0x00013d70


	//   ....[83]....
        /*0d44*/ 	.word	0x00013d80


	//   ....[84]....
        /*0d48*/ 	.word	0x00013d90


	//   ....[85]....
        /*0d4c*/ 	.word	0x00013da0


	//   ....[86]....
        /*0d50*/ 	.word	0x00013db0


	//   ....[87]....
        /*0d54*/ 	.word	0x00013dc0


	//   ....[88]....
        /*0d58*/ 	.word	0x00013dd0


	//   ....[89]....
        /*0d5c*/ 	.word	0x00013de0


	//   ....[90]....
        /*0d60*/ 	.word	0x00013df0


	//   ....[91]....
        /*0d64*/ 	.word	0x00013e00


	//   ....[92]....
        /*0d68*/ 	.word	0x00014740


	//   ....[93]....
        /*0d6c*/ 	.word	0x00014750


	//   ....[94]....
        /*0d70*/ 	.word	0x00014760


	//   ....[95]....
        /*0d74*/ 	.word	0x000147a0


	//   ....[96]....
        /*0d78*/ 	.word	0x00014ea0


	//   ....[97]....
        /*0d7c*/ 	.word	0x00014eb0


	//   ....[98]....
        /*0d80*/ 	.word	0x00014fc0


	//   ....[99]....
        /*0d84*/ 	.word	0x00014fe0


	//   ....[100]....
        /*0d88*/ 	.word	0x00015460


	//   ....[101]....
        /*0d8c*/ 	.word	0x00015470


	//   ....[102]....
        /*0d90*/ 	.word	0x00015860


	//   ....[103]....
        /*0d94*/ 	.word	0x00015870


	//   ....[104]....
        /*0d98*/ 	.word	0x000164a0


	//   ....[105]....
        /*0d9c*/ 	.word	0x000164b0


	//   ....[106]....
        /*0da0*/ 	.word	0x000165b0


	//   ....[107]....
        /*0da4*/ 	.word	0x000165d0


	//   ....[108]....
        /*0da8*/ 	.word	0x00016740


	//   ....[109]....
        /*0dac*/ 	.word	0x00016930


	//   ....[110]....
        /*0db0*/ 	.word	0x00016960


	//   ....[111]....
        /*0db4*/ 	.word	0x00016990


	//   ....[112]....
        /*0db8*/ 	.word	0x000169c0


	//   ....[113]....
        /*0dbc*/ 	.word	0x000169f0


	//   ....[114]....
        /*0dc0*/ 	.word	0x00016a20


	//   ....[115]....
        /*0dc4*/ 	.word	0x00016bb0


	//   ....[116]....
        /*0dc8*/ 	.word	0x00016be0


	//   ....[117]....
        /*0dcc*/ 	.word	0x00016c10


	//   ....[118]....
        /*0dd0*/ 	.word	0x00016c40


	//   ....[119]....
        /*0dd4*/ 	.word	0x00016c70


	//   ....[120]....
        /*0dd8*/ 	.word	0x00016ca0


	//   ....[121]....
        /*0ddc*/ 	.word	0x00016d30


	//   ....[122]....
        /*0de0*/ 	.word	0x00016d60


	//   ....[123]....
        /*0de4*/ 	.word	0x00016d70


	//   ....[124]....
        /*0de8*/ 	.word	0x00016db0


	//   ....[125]....
        /*0dec*/ 	.word	0x000184d0


	//   ....[126]....
        /*0df0*/ 	.word	0x0001a910


	//   ....[127]....
        /*0df4*/ 	.word	0x0001a920


	//   ....[128]....
        /*0df8*/ 	.word	0x0001a930


	//   ....[129]....
        /*0dfc*/ 	.word	0x0001aa50


	//   ....[130]....
        /*0e00*/ 	.word	0x0001ae70


	//   ....[131]....
        /*0e04*/ 	.word	0x0001ae80


	//   ....[132]....
        /*0e08*/ 	.word	0x0001ae90


	//   ....[133]....
        /*0e0c*/ 	.word	0x0001aea0


	//   ....[134]....
        /*0e10*/ 	.word	0x0001b830


	//   ....[135]....
        /*0e14*/ 	.word	0x0001b860


	//   ....[136]....
        /*0e18*/ 	.word	0x0001b880


	//   ....[137]....
        /*0e1c*/ 	.word	0x0001b890


	//   ....[138]....
        /*0e20*/ 	.word	0x0001b990


	//   ....[139]....
        /*0e24*/ 	.word	0x0001b9a0


	//   ....[140]....
        /*0e28*/ 	.word	0x0001c180


	//   ....[141]....
        /*0e2c*/ 	.word	0x0001c1a0


	//   ....[142]....
        /*0e30*/ 	.word	0x0001c1c0


	//   ....[143]....
        /*0e34*/ 	.word	0x0001c220


	//   ....[144]....
        /*0e38*/ 	.word	0x0001c5f0


	//   ....[145]....
        /*0e3c*/ 	.word	0x0001c600


	//   ....[146]....
        /*0e40*/ 	.word	0x0001c610


	//   ....[147]....
        /*0e44*/ 	.word	0x0001c670


	//   ....[148]....
        /*0e48*/ 	.word	0x0001d7b0


	//   ....[149]....
        /*0e4c*/ 	.word	0x0001d7e0


	//   ....[150]....
        /*0e50*/ 	.word	0x0001d850


	//   ....[151]....
        /*0e54*/ 	.word	0x0001d880


	//   ....[152]....
        /*0e58*/ 	.word	0x0001d8b0


	//   ....[153]....
        /*0e5c*/ 	.word	0x0001d8e0


	//   ....[154]....
        /*0e60*/ 	.word	0x0001d910


	//   ....[155]....
        /*0e64*/ 	.word	0x0001d940


	//   ....[156]....
        /*0e68*/ 	.word	0x0001dae0


	//   ....[157]....
        /*0e6c*/ 	.word	0x0001db10


	//   ....[158]....
        /*0e70*/ 	.word	0x0001db40


	//   ....[159]....
        /*0e74*/ 	.word	0x0001db70


	//   ....[160]....
        /*0e78*/ 	.word	0x0001dba0


	//   ....[161]....
        /*0e7c*/ 	.word	0x0001dbd0


	//   ....[162]....
        /*0e80*/ 	.word	0x0001dc90


	//   ....[163]....
        /*0e84*/ 	.word	0x0001dcb0


	//   ....[164]....
        /*0e88*/ 	.word	0x0001dcd0


	//   ....[165]....
        /*0e8c*/ 	.word	0x0001dd30


	//   ....[166]....
        /*0e90*/ 	.word	0x0001e7a0


	//   ....[167]....
        /*0e94*/ 	.word	0x0001eb60


	//   ....[168]....
        /*0e98*/ 	.word	0x0001ebf0


	//   ....[169]....
        /*0e9c*/ 	.word	0x0001ecd0


	//   ....[170]....
        /*0ea0*/ 	.word	0x0001ed60


	//   ....[171]....
        /*0ea4*/ 	.word	0x0001ee40


	//   ....[172]....
        /*0ea8*/ 	.word	0x0001eed0


	//   ....[173]....
        /*0eac*/ 	.word	0x0001efa0


	//   ....[174]....
        /*0eb0*/ 	.word	0x0001f030


	//   ....[175]....
        /*0eb4*/ 	.word	0x0001f080


	//   ....[176]....
        /*0eb8*/ 	.word	0x0001f0d0


	//   ....[177]....
        /*0ebc*/ 	.word	0x0001f1b0


	//   ....[178]....
        /*0ec0*/ 	.word	0x0001f240


	//   ....[179]....
        /*0ec4*/ 	.word	0x0001f290


	//   ....[180]....
        /*0ec8*/ 	.word	0x0001f2e0


	//   ....[181]....
        /*0ecc*/ 	.word	0x0001f5e0


	//   ....[182]....
        /*0ed0*/ 	.word	0x0001f8c0


	//   ....[183]....
        /*0ed4*/ 	.word	0x0001f9c0


	//   ....[184]....
        /*0ed8*/ 	.word	0x0001fa60


	//   ....[185]....
        /*0edc*/ 	.word	0x0001fc10


	//   ....[186]....
        /*0ee0*/ 	.word	0x0001fcb0


	//   ....[187]....
        /*0ee4*/ 	.word	0x0001fdb0


	//   ....[188]....
        /*0ee8*/ 	.word	0x0001fe40


	//   ....[189]....
        /*0eec*/ 	.word	0x0001fea0


	//   ....[190]....
        /*0ef0*/ 	.word	0x0001ff40


	//   ....[191]....
        /*0ef4*/ 	.word	0x00020050


	//   ....[192]....
        /*0ef8*/ 	.word	0x000200b0


	//   ....[193]....
        /*0efc*/ 	.word	0x00020110


	//   ....[194]....
        /*0f00*/ 	.word	0x000201b0


	//   ....[195]....
        /*0f04*/ 	.word	0x00020280


	//   ....[196]....
        /*0f08*/ 	.word	0x00020360


	//   ....[197]....
        /*0f0c*/ 	.word	0x000204a0


	//   ....[198]....
        /*0f10*/ 	.word	0x00020550


	//   ....[199]....
        /*0f14*/ 	.word	0x00020600


	//   ....[200]....
        /*0f18*/ 	.word	0x000206b0


	//   ....[201]....
        /*0f1c*/ 	.word	0x000207a0


	//   ....[202]....
        /*0f20*/ 	.word	0x00020830


	//   ....[203]....
        /*0f24*/ 	.word	0x00020890


	//   ....[204]....
        /*0f28*/ 	.word	0x00020960


	//   ....[205]....
        /*0f2c*/ 	.word	0x00020b40


	//   ....[206]....
        /*0f30*/ 	.word	0x00020be0


	//   ....[207]....
        /*0f34*/ 	.word	0x00020d70


	//   ....[208]....
        /*0f38*/ 	.word	0x00020df0


	//   ....[209]....
        /*0f3c*/ 	.word	0x00020e70


	//   ....[210]....
        /*0f40*/ 	.word	0x00020ef0


	//   ....[211]....
        /*0f44*/ 	.word	0x00020f70


	//   ....[212]....
        /*0f48*/ 	.word	0x00021000


	//   ....[213]....
        /*0f4c*/ 	.word	0x000210a0


	//   ....[214]....
        /*0f50*/ 	.word	0x00021150


	//   ....[215]....
        /*0f54*/ 	.word	0x000211d0


	//   ....[216]....
        /*0f58*/ 	.word	0x00021250


	//   ....[217]....
        /*0f5c*/ 	.word	0x000212d0


	//   ....[218]....
        /*0f60*/ 	.word	0x00021360


	//   ....[219]....
        /*0f64*/ 	.word	0x000213e0


	//   ....[220]....
        /*0f68*/ 	.word	0x00021490


	//   ....[221]....
        /*0f6c*/ 	.word	0x000214e0


	//   ....[222]....
        /*0f70*/ 	.word	0x00021580


	//   ....[223]....
        /*0f74*/ 	.word	0x000216b0


	//----- nvinfo : EIATTR_REG_RECONFIG
	.align		4
.L_1366:
        /*0f78*/ 	.byte	0x01, 0x54
	.zero		2


	//----- nvinfo : EIATTR_SYSCALL_OFFSETS
	.align		4
        /*0f7c*/ 	.byte	0x04, 0x46
        /*0f7e*/ 	.short	(.L_1368 - .L_1367)


	//   ....[0]....
.L_1367:
        /*0f80*/ 	.word	0x00001e20


	//   ....[1]....
        /*0f84*/ 	.word	0x00001f70


	//   ....[2]....
        /*0f88*/ 	.word	0x00007800


	//   ....[3]....
        /*0f8c*/ 	.word	0x00007b20


	//   ....[4]....
        /*0f90*/ 	.word	0x00019ea0


	//   ....[5]....
        /*0f94*/ 	.word	0x0001a010


	//   ....[6]....
        /*0f98*/ 	.word	0x0001a160


	//   ....[7]....
        /*0f9c*/ 	.word	0x0001a2a0


	//   ....[8]....
        /*0fa0*/ 	.word	0x0001b310


	//----- nvinfo : EIATTR_MBARRIER_INSTR_OFFSETS
	.align		4
.L_1368:
        /*0fa4*/ 	.byte	0x04, 0x39
        /*0fa6*/ 	.short	(.L_1370 - .L_1369)


	//   ....[0]....
.L_1369:
        /*0fa8*/ 	.word	0x00000250
        /*0fac*/ 	.word	0x000000ff
        /*0fb0*/ 	.word	0x00019c00
        /*0fb4*/ 	.short	0x0100
        /*0fb6*/ 	.byte	0x08
	.zero		1


	//   ....[1]....
        /*0fb8*/ 	.word	0x00000260
        /*0fbc*/ 	.word	0x000000ff
        /*0fc0*/ 	.word	0x00019c20
        /*0fc4*/ 	.short	0x0100
        /*0fc6*/ 	.byte	0x08
	.zero		1


	//   ....[2]....
        /*0fc8*/ 	.word	0x00000350
        /*0fcc*/ 	.word	0x000000ff
        /*0fd0*/ 	.word	0x00019c30
        /*0fd4*/ 	.short	0x0100
        /*0fd6*/ 	.byte	0x08
	.zero		1


	//   ....[3]....
        /*0fd8*/ 	.word	0x00000360
        /*0fdc*/ 	.word	0x000000ff
        /*0fe0*/ 	.word	0x00019c40
        /*0fe4*/ 	.short	0x0100
        /*0fe6*/ 	.byte	0x08
	.zero		1


	//   ....[4]....
        /*0fe8*/ 	.word	0x00000370
        /*0fec*/ 	.word	0x000000ff
        /*0ff0*/ 	.word	0x00019c38
        /*0ff4*/ 	.short	0x0100
        /*0ff6*/ 	.byte	0x08
	.zero		1


	//   ....[5]....
        /*0ff8*/ 	.word	0x00000380
        /*0ffc*/ 	.word	0x000000ff
        /*1000*/ 	.word	0x00019c48
        /*1004*/ 	.short	0x0100
        /*1006*/ 	.byte	0x08
	.zero		1


	//   ....[6]....
        /*1008*/ 	.word	0x000004b0
        /*100c*/ 	.word	0x000000ff
        /*1010*/ 	.word	0x00019c50
        /*1014*/ 	.short	0x0100
        /*1016*/ 	.byte	0x08
	.zero		1


	//   ....[7]....
        /*1018*/ 	.word	0x000004c0
        /*101c*/ 	.word	0x000000ff
        /*1020*/ 	.word	0x00019c60
        /*1024*/ 	.short	0x0100
        /*1026*/ 	.byte	0x08
	.zero		1


	//   ....[8]....
        /*1028*/ 	.word	0x000004d0
        /*102c*/ 	.word	0x000000ff
        /*1030*/ 	.word	0x00019c58
        /*1034*/ 	.short	0x0100
        /*1036*/ 	.byte	0x08
	.zero		1


	//   ....[9]....
        /*1038*/ 	.word	0x000004e0
        /*103c*/ 	.word	0x000000ff
        /*1040*/ 	.word	0x00019c68
        /*1044*/ 	.short	0x0100
        /*1046*/ 	.byte	0x08
	.zero		1


	//   ....[10]....
        /*1048*/ 	.word	0x000005d0
        /*104c*/ 	.word	0x000000ff
        /*1050*/ 	.word	0x00019c70
        /*1054*/ 	.short	0x0100
        /*1056*/ 	.byte	0x06
	.zero		1


	//   ....[11]....
        /*1058*/ 	.word	0x000005e0
        /*105c*/ 	.word	0x000000ff
        /*1060*/ 	.word	0x00019c80
        /*1064*/ 	.short	0x0100
        /*1066*/ 	.byte	0x06
	.zero		1


	//   ....[12]....
        /*1068*/ 	.word	0x000005f0
        /*106c*/ 	.word	0x000000ff
        /*1070*/ 	.word	0x00019c78
        /*1074*/ 	.short	0x0100
        /*1076*/ 	.byte	0x06
	.zero		1


	//   ....[13]....
        /*1078*/ 	.word	0x00000600
        /*107c*/ 	.word	0x000000ff
        /*1080*/ 	.word	0x00019c88
        /*1084*/ 	.short	0x0100
        /*1086*/ 	.byte	0x06
	.zero		1


	//   ....[14]....
        /*1088*/ 	.word	0x00000730
        /*108c*/ 	.word	0x000000ff
        /*1090*/ 	.word	0x00019c90
        /*1094*/ 	.short	0x0100
        /*1096*/ 	.byte	0x08
	.zero		1


	//   ....[15]....
        /*1098*/ 	.word	0x00000740
        /*109c*/ 	.word	0x000000ff
        /*10a0*/ 	.word	0x00019ca0
        /*10a4*/ 	.short	0x0100
        /*10a6*/ 	.byte	0x08
	.zero		1


	//   ....[16]....
        /*10a8*/ 	.word	0x00000750
        /*10ac*/ 	.word	0x000000ff
        /*10b0*/ 	.word	0x00019c98
        /*10b4*/ 	.short	0x0100
        /*10b6*/ 	.byte	0x08
	.zero		1


	//   ....[17]....
        /*10b8*/ 	.word	0x00000760
        /*10bc*/ 	.word	0x000000ff
        /*10c0*/ 	.word	0x00019ca8
        /*10c4*/ 	.short	0x0100
        /*10c6*/ 	.byte	0x08
	.zero		1


	//   ....[18]....
        /*10c8*/ 	.word	0x000008a0
        /*10cc*/ 	.word	0x000000ff
        /*10d0*/ 	.word	0x00019cb0
        /*10d4*/ 	.short	0x0100
        /*10d6*/ 	.byte	0x08
	.zero		1


	//   ....[19]....
        /*10d8*/ 	.word	0x000008b0
        /*10dc*/ 	.word	0x000000ff
        /*10e0*/ 	.word	0x00019cc0
        /*10e4*/ 	.short	0x0100
        /*10e6*/ 	.byte	0x08
	.zero		1


	//   ....[20]....
        /*10e8*/ 	.word	0x000008c0
        /*10ec*/ 	.word	0x000000ff
        /*10f0*/ 	.word	0x00019cb8
        /*10f4*/ 	.short	0x0100
        /*10f6*/ 	.byte	0x08
	.zero		1


	//   ....[21]....
        /*10f8*/ 	.word	0x000008d0
        /*10fc*/ 	.word	0x000000ff
        /*1100*/ 	.word	0x00019cc8
        /*1104*/ 	.short	0x0100
        /*1106*/ 	.byte	0x08
	.zero		1


	//   ....[22]....
        /*1108*/ 	.word	0x00002c90
        /*110c*/ 	.word	0x00000046
        /*1110*/ 	.word	0x00019c90
        /*1114*/ 	.short	0x010a
        /*1116*/ 	.byte	0x3f
	.zero		1


	//   ....[23]....
        /*1118*/ 	.word	0x00004630
        /*111c*/ 	.word	0x00000046
        /*1120*/ 	.word	0x00019c90
        /*1124*/ 	.short	0x010a
        /*1126*/ 	.byte	0x3f
	.zero		1


	//   ....[24]....
        /*1128*/ 	.word	0x00006680
        /*112c*/ 	.word	0x00000046
        /*1130*/ 	.word	0x00019c90
        /*1134*/ 	.short	0x010a
        /*1136*/ 	.byte	0x3f
	.zero		1


	//   ....[25]....
        /*1138*/ 	.word	0x00006a50
        /*113c*/ 	.word	0x00000004
        /*1140*/ 	.word	0x00000000
        /*1144*/ 	.short	0x0101
        /*1146*/ 	.byte	0x3f
	.zero		1


	//   ....[26]....
        /*1148*/ 	.word	0x00006a90
        /*114c*/ 	.word	0x00000046
        /*1150*/ 	.word	0x00019cb0
        /*1154*/ 	.short	0x010a
        /*1156*/ 	.byte	0x3f
	.zero		1


	//   ....[27]....
        /*1158*/ 	.word	0x00006e10
        /*115c*/ 	.word	0x00000046
        /*1160*/ 	.word	0x00000000
        /*1164*/ 	.short	0x0101
        /*1166*/ 	.byte	0x3f
	.zero		1


	//   ....[28]....
        /*1168*/ 	.word	0x000078a0
        /*116c*/ 	.word	0x00000012
        /*1170*/ 	.word	0x00019c00
        /*1174*/ 	.short	0x010a
        /*1176*/ 	.byte	0x3f
	.zero		1


	//   ....[29]....
        /*1178*/ 	.word	0x000078f0
        /*117c*/ 	.word	0x00000012
        /*1180*/ 	.word	0x00019c00
        /*1184*/ 	.short	0x010a
        /*1186*/ 	.byte	0x3f
	.zero		1


	//   ....[30]....
        /*1188*/ 	.word	0x000080f0
        /*118c*/ 	.word	0x00000012
        /*1190*/ 	.word	0x00019c00
        /*1194*/ 	.short	0x010a
        /*1196*/ 	.byte	0x3f
	.zero		1


	//   ....[31]....
        /*1198*/ 	.word	0x00009db0
        /*119c*/ 	.word	0x00000012
        /*11a0*/ 	.word	0x00019c00
        /*11a4*/ 	.short	0x010a
        /*11a6*/ 	.byte	0x3f
	.zero		1


	//   ....[32]....
        /*11a8*/ 	.word	0x0000bf30
        /*11ac*/ 	.word	0x00000003
        /*11b0*/ 	.word	0x00019c30
        /*11b4*/ 	.short	0x010a
        /*11b6*/ 	.byte	0x3f
	.zero		1


	//   ....[33]....
        /*11b8*/ 	.word	0x0000bfe0
        /*11bc*/ 	.word	0x00000003
        /*11c0*/ 	.word	0x00019c30
        /*11c4*/ 	.short	0x010a
        /*11c6*/ 	.byte	0x3f
	.zero		1


	//   ....[34]....
        /*11c8*/ 	.word	0x0000d780
        /*11cc*/ 	.word	0x00000003
        /*11d0*/ 	.word	0x00000000
        /*11d4*/ 	.short	0x0101
        /*11d6*/ 	.byte	0x3f
	.zero		1


	//   ....[35]....
        /*11d8*/ 	.word	0x0000e380
        /*11dc*/ 	.word	0x00000000
        /*11e0*/ 	.word	0x00019c30
        /*11e4*/ 	.short	0x010a
        /*11e6*/ 	.byte	0x3f
	.zero		1


	//   ....[36]....
        /*11e8*/ 	.word	0x0000e400
        /*11ec*/ 	.word	0x00000000
        /*11f0*/ 	.word	0x00019c30
        /*11f4*/ 	.short	0x010a
        /*11f6*/ 	.byte	0x3f
	.zero		1


	//   ....[37]....
        /*11f8*/ 	.word	0x0000e610
        /*11fc*/ 	.word	0x0000000e
        /*1200*/ 	.word	0x00019c50
        /*1204*/ 	.short	0x010a
        /*1206*/ 	.byte	0x3f
	.zero		1


	//   ....[38]....
        /*1208*/ 	.word	0x0000e660
        /*120c*/ 	.word	0x0000000e
        /*1210*/ 	.word	0x00019c50
        /*1214*/ 	.short	0x010a
        /*1216*/ 	.byte	0x3f
	.zero		1


	//   ....[39]....
        /*1218*/ 	.word	0x0000e990
        /*121c*/ 	.word	0x00000000
        /*1220*/ 	.word	0x00000000
        /*1224*/ 	.short	0x0101
        /*1226*/ 	.byte	0x3f
	.zero		1


	//   ....[40]....
        /*1228*/ 	.word	0x00010590
        /*122c*/ 	.word	0x0000000e
        /*1230*/ 	.word	0x00000000
        /*1234*/ 	.short	0x0101
        /*1236*/ 	.byte	0x3f
	.zero		1


	//   ....[41]....
        /*1238*/ 	.word	0x00010c30
        /*123c*/ 	.word	0x00000005
        /*1240*/ 	.word	0x00019c30
        /*1244*/ 	.short	0x010a
        /*1246*/ 	.byte	0x3f
	.zero		1


	//   ....[42]....
        /*1248*/ 	.word	0x00010cb0
        /*124c*/ 	.word	0x00000005
        /*1250*/ 	.word	0x00019c30
        /*1254*/ 	.short	0x010a
        /*1256*/ 	.byte	0x3f
	.zero		1


	//   ....[43]....
        /*1258*/ 	.word	0x00010ec0
        /*125c*/ 	.word	0x0000000c
        /*1260*/ 	.word	0x00019c50
        /*1264*/ 	.short	0x010a
        /*1266*/ 	.byte	0x3f
	.zero		1


	//   ....[44]....
        /*1268*/ 	.word	0x00010f10
        /*126c*/ 	.word	0x0000000c
        /*1270*/ 	.word	0x00019c50
        /*1274*/ 	.short	0x010a
        /*1276*/ 	.byte	0x3f
	.zero		1


	//   ....[45]....
        /*1278*/ 	.word	0x000111a0
        /*127c*/ 	.word	0x00000000
        /*1280*/ 	.word	0x00000000
        /*1284*/ 	.short	0x0101
        /*1286*/ 	.byte	0x3f
	.zero		1


	//   ....[46]....
        /*1288*/ 	.word	0x00012420
        /*128c*/ 	.word	0x0000000c
        /*1290*/ 	.word	0x00000000
        /*1294*/ 	.short	0x0101
        /*1296*/ 	.byte	0x3f
	.zero		1


	//   ....[47]....
        /*1298*/ 	.word	0x000129e0
        /*129c*/ 	.word	0x0000000c
        /*12a0*/ 	.word	0x00019c50
        /*12a4*/ 	.short	0x010a
        /*12a6*/ 	.byte	0x3f
	.zero		1


	//   ....[48]....
        /*12a8*/ 	.word	0x00012a30
        /*12ac*/ 	.word	0x0000000c
        /*12b0*/ 	.word	0x00019c50
        /*12b4*/ 	.short	0x010a
        /*12b6*/ 	.byte	0x3f
	.zero		1


	//   ....[49]....
        /*12b8*/ 	.word	0x00013300
        /*12bc*/ 	.word	0x0000000c
        /*12c0*/ 	.word	0x00000000
        /*12c4*/ 	.short	0x0101
        /*12c6*/ 	.byte	0x3f
	.zero		1


	//   ....[50]....
        /*12c8*/ 	.word	0x00014ec0
        /*12cc*/ 	.word	0x00000000
        /*12d0*/ 	.word	0x00000000
        /*12d4*/ 	.short	0x0101
        /*12d6*/ 	.byte	0x3f
	.zero		1


	//   ....[51]....
        /*12d8*/ 	.word	0x00015450
        /*12dc*/ 	.word	0x00000002
        /*12e0*/ 	.word	0x00000000
        /*12e4*/ 	.short	0x0101
        /*12e6*/ 	.byte	0x3f
	.zero		1


	//   ....[52]....
        /*12e8*/ 	.word	0x000185b0
        /*12ec*/ 	.word	0x00000011
        /*12f0*/ 	.word	0x00019c20
        /*12f4*/ 	.short	0x010a
        /*12f6*/ 	.byte	0x3f
	.zero		1


	//   ....[53]....
        /*12f8*/ 	.word	0x00018670
        /*12fc*/ 	.word	0x00000008
        /*1300*/ 	.word	0x00019ca0
        /*1304*/ 	.short	0x010a
        /*1306*/ 	.byte	0x3f
	.zero		1


	//   ....[54]....
        /*1308*/ 	.word	0x00018aa0
        /*130c*/ 	.word	0x00000008
        /*1310*/ 	.word	0x00019cc0
        /*1314*/ 	.short	0x010a
        /*1316*/ 	.byte	0x3f
	.zero		1


	//   ....[55]....
        /*1318*/ 	.word	0x00019010
        /*131c*/ 	.word	0x00000009
        /*1320*/ 	.word	0x00019ca0
        /*1324*/ 	.short	0x010a
        /*1326*/ 	.byte	0x3f
	.zero		1


	//   ....[56]....
        /*1328*/ 	.word	0x00019430
        /*132c*/ 	.word	0x00000009
        /*1330*/ 	.word	0x00019cc0
        /*1334*/ 	.short	0x010a
        /*1336*/ 	.byte	0x3f
	.zero		1


	//   ....[57]....
        /*1338*/ 	.word	0x0001a750
        /*133c*/ 	.word	0x00000004
        /*1340*/ 	.word	0x00019c80
        /*1344*/ 	.short	0x010a
        /*1346*/ 	.byte	0x3f
	.zero		1


	//   ....[58]....
        /*1348*/ 	.word	0x0001ab50
        /*134c*/ 	.word	0x00000004
        /*1350*/ 	.word	0x00019c70
        /*1354*/ 	.short	0x0107
        /*1356*/ 	.byte	0x3f
	.zero		1


	//   ....[59]....
        /*1358*/ 	.word	0x0001ac10
        /*135c*/ 	.word	0x00000004
        /*1360*/ 	.word	0x00019c70
        /*1364*/ 	.short	0x0101
        /*1366*/ 	.byte	0x3f
	.zero		1


	//   ....[60]....
        /*1368*/ 	.word	0x0001ac60
        /*136c*/ 	.word	0x00000004
        /*1370*/ 	.word	0x00019c40
        /*1374*/ 	.short	0x010a
        /*1376*/ 	.byte	0x3f
	.zero		1


	//   ....[61]....
        /*1378*/ 	.word	0x0001aff0
        /*137c*/ 	.word	0x00000004
        /*1380*/ 	.word	0x00019c30
        /*1384*/ 	.short	0x0107
        /*1386*/ 	.byte	0x3f
	.zero		1


	//   ....[62]....
        /*1388*/ 	.word	0x0001b0c0
        /*138c*/ 	.word	0x00000004
        /*1390*/ 	.word	0x00019c30
        /*1394*/ 	.short	0x0101
        /*1396*/ 	.byte	0x3f
	.zero		1


	//   ....[63]....
        /*1398*/ 	.word	0x0001ba80
        /*139c*/ 	.word	0x00000011
        /*13a0*/ 	.word	0x00019c00
        /*13a4*/ 	.short	0x0107
        /*13a6*/ 	.byte	0x3f
	.zero		1


	//   ....[64]....
        /*13a8*/ 	.word	0x0001bb80
        /*13ac*/ 	.word	0x00000011
        /*13b0*/ 	.word	0x00019c00
        /*13b4*/ 	.short	0x0101
        /*13b6*/ 	.byte	0x3f
	.zero		1


	//   ....[65]....
        /*13b8*/ 	.word	0x0001bba0
        /*13bc*/ 	.word	0x00000011
        /*13c0*/ 	.word	0x00019c20
        /*13c4*/ 	.short	0x010a
        /*13c6*/ 	.byte	0x3f
	.zero		1


	//   ....[66]....
        /*13c8*/ 	.word	0x0001bf40
        /*13cc*/ 	.word	0x00000000
        /*13d0*/ 	.word	0x00019c80
        /*13d4*/ 	.short	0x010a
        /*13d6*/ 	.byte	0x3f
	.zero		1


	//   ....[67]....
        /*13d8*/ 	.word	0x0001c2f0
        /*13dc*/ 	.word	0x00000000
        /*13e0*/ 	.word	0x00019c70
        /*13e4*/ 	.short	0x0107
        /*13e6*/ 	.byte	0x3f
	.zero		1


	//   ....[68]....
        /*13e8*/ 	.word	0x0001c3b0
        /*13ec*/ 	.word	0x00000000
        /*13f0*/ 	.word	0x00019c70
        /*13f4*/ 	.short	0x0101
        /*13f6*/ 	.byte	0x3f
	.zero		1


	//   ....[69]....
        /*13f8*/ 	.word	0x0001c3e0
        /*13fc*/ 	.word	0x00000000
        /*1400*/ 	.word	0x00019c40
        /*1404*/ 	.short	0x010a
        /*1406*/ 	.byte	0x3f
	.zero		1


	//   ....[70]....
        /*1408*/ 	.word	0x0001c710
        /*140c*/ 	.word	0x00000000
        /*1410*/ 	.word	0x00019c30
        /*1414*/ 	.short	0x0107
        /*1416*/ 	.byte	0x3f
	.zero		1


	//   ....[71]....
        /*1418*/ 	.word	0x0001c7e0
        /*141c*/ 	.word	0x00000000
        /*1420*/ 	.word	0x00019c30
        /*1424*/ 	.short	0x0101
        /*1426*/ 	.byte	0x3f
	.zero		1


	//   ....[72]....
        /*1428*/ 	.word	0x0001c860
        /*142c*/ 	.word	0x00000002
        /*1430*/ 	.word	0x00019c70
        /*1434*/ 	.short	0x010a
        /*1436*/ 	.byte	0x3f
	.zero		1


	//   ....[73]....
        /*1438*/ 	.word	0x0001c8f0
        /*143c*/ 	.word	0x00000002
        /*1440*/ 	.word	0x00019c60
        /*1444*/ 	.short	0x010a
        /*1446*/ 	.byte	0x3f
	.zero		1


	//   ....[74]....
        /*1448*/ 	.word	0x0001cd70
        /*144c*/ 	.word	0x00000002
        /*1450*/ 	.word	0x00019c50
        /*1454*/ 	.short	0x0101
        /*1456*/ 	.byte	0x3f
	.zero		1


	//   ....[75]....
        /*1458*/ 	.word	0x0001ce00
        /*145c*/ 	.word	0x00000002
        /*1460*/ 	.word	0x00000000
        /*1464*/ 	.short	0x0101
        /*1466*/ 	.byte	0x3f
	.zero		1


	//   ....[76]....
        /*1468*/ 	.word	0x0001cfd0
        /*146c*/ 	.word	0x00000000
        /*1470*/ 	.word	0x00019c70
        /*1474*/ 	.short	0x010a
        /*1476*/ 	.byte	0x3f
	.zero		1


	//   ....[77]....
        /*1478*/ 	.word	0x0001d060
        /*147c*/ 	.word	0x00000000
        /*1480*/ 	.word	0x00019c60
        /*1484*/ 	.short	0x010a
        /*1486*/ 	.byte	0x3f
	.zero		1


	//   ....[78]....
        /*1488*/ 	.word	0x0001d4f0
        /*148c*/ 	.word	0x00000000
        /*1490*/ 	.word	0x00019c50
        /*1494*/ 	.short	0x0101
        /*1496*/ 	.byte	0x3f
	.zero		1


	//   ....[79]....
        /*1498*/ 	.word	0x0001d5a0
        /*149c*/ 	.word	0x00000000
        /*14a0*/ 	.word	0x00000000
        /*14a4*/ 	.short	0x0101
        /*14a6*/ 	.byte	0x3f
	.zero		1


	//   ....[80]....
        /*14a8*/ 	.word	0x0001e720
        /*14ac*/ 	.word	0x00000005
        /*14b0*/ 	.word	0x00019c20
        /*14b4*/ 	.short	0x010a
        /*14b6*/ 	.byte	0x3f
	.zero		1


	//   ....[81]....
        /*14b8*/ 	.word	0x0001e8c0
        /*14bc*/ 	.word	0x00000003
        /*14c0*/ 	.word	0x00019c40
        /*14c4*/ 	.short	0x010a
        /*14c6*/ 	.byte	0x3f
	.zero		1


	//   ....[82]....
        /*14c8*/ 	.word	0x0001e950
        /*14cc*/ 	.word	0x00000013
        /*14d0*/ 	.word	0x00019c40
        /*14d4*/ 	.short	0x010a
        /*14d6*/ 	.byte	0x3f
	.zero		1


	//   ....[83]....
        /*14d8*/ 	.word	0x0001e990
        /*14dc*/ 	.word	0x00000003
        /*14e0*/ 	.word	0x00019c60
        /*14e4*/ 	.short	0x010a
        /*14e6*/ 	.byte	0x3f
	.zero		1


	//   ....[84]....
        /*14e8*/ 	.word	0x0001e9d0
        /*14ec*/ 	.word	0x00000013
        /*14f0*/ 	.word	0x00019c60
        /*14f4*/ 	.short	0x010a
        /*14f6*/ 	.byte	0x3f
	.zero		1


	//   ....[85]....
        /*14f8*/ 	.word	0x0001ea10
        /*14fc*/ 	.word	0x00000003
        /*1500*/ 	.word	0x00019c80
        /*1504*/ 	.short	0x010a
        /*1506*/ 	.byte	0x3f
	.zero		1


	//   ....[86]....
        /*1508*/ 	.word	0x0001ea50
        /*150c*/ 	.word	0x00000013
        /*1510*/ 	.word	0x00019c80
        /*1514*/ 	.short	0x010a
        /*1516*/ 	.byte	0x3f
	.zero		1


	//   ....[87]....
        /*1518*/ 	.word	0x0001eab0
        /*151c*/ 	.word	0x00000046
        /*1520*/ 	.word	0x00019c90
        /*1524*/ 	.short	0x010a
        /*1526*/ 	.byte	0x3f
	.zero		1


	//   ....[88]....
        /*1528*/ 	.word	0x0001ec20
        /*152c*/ 	.word	0x00000046
        /*1530*/ 	.word	0x00019c90
        /*1534*/ 	.short	0x010a
        /*1536*/ 	.byte	0x3f
	.zero		1


	//   ....[89]....
        /*1538*/ 	.word	0x0001eda0
        /*153c*/ 	.word	0x00000046
        /*1540*/ 	.word	0x00019c90
        /*1544*/ 	.short	0x010a
        /*1546*/ 	.byte	0x3f
	.zero		1


	//   ....[90]....
        /*1548*/ 	.word	0x0001ef00
        /*154c*/ 	.word	0x00000046
        /*1550*/ 	.word	0x00019cb0
        /*1554*/ 	.short	0x010a
        /*1556*/ 	.byte	0x3f
	.zero		1


	//   ....[91]....
        /*1558*/ 	.word	0x0001f110
        /*155c*/ 	.word	0x00000012
        /*1560*/ 	.word	0x00019c00
        /*1564*/ 	.short	0x010a
        /*1566*/ 	.byte	0x3f
	.zero		1


	//   ....[92]....
        /*1568*/ 	.word	0x0001f320
        /*156c*/ 	.word	0x00000012
        /*1570*/ 	.word	0x00019c00
        /*1574*/ 	.short	0x010a
        /*1576*/ 	.byte	0x3f
	.zero		1


	//   ....[93]....
        /*1578*/ 	.word	0x0001f370
        /*157c*/ 	.word	0x00000003
        /*1580*/ 	.word	0x00019c30
        /*1584*/ 	.short	0x010a
        /*1586*/ 	.byte	0x3f
	.zero		1


	//   ....[94]....
        /*1588*/ 	.word	0x0001f3c0
        /*158c*/ 	.word	0x00000000
        /*1590*/ 	.word	0x00019c30
        /*1594*/ 	.short	0x010a
        /*1596*/ 	.byte	0x3f
	.zero		1


	//   ....[95]....
        /*1598*/ 	.word	0x0001f410
        /*159c*/ 	.word	0x0000000e
        /*15a0*/ 	.word	0x00019c50
        /*15a4*/ 	.short	0x010a
        /*15a6*/ 	.byte	0x3f
	.zero		1


	//   ....[96]....
        /*15a8*/ 	.word	0x0001f460
        /*15ac*/ 	.word	0x00000005
        /*15b0*/ 	.word	0x00019c30
        /*15b4*/ 	.short	0x010a
        /*15b6*/ 	.byte	0x3f
	.zero		1


	//   ....[97]....
        /*15b8*/ 	.word	0x0001f4b0
        /*15bc*/ 	.word	0x0000000c
        /*15c0*/ 	.word	0x00019c50
        /*15c4*/ 	.short	0x010a
        /*15c6*/ 	.byte	0x3f
	.zero		1


	//   ....[98]....
        /*15c8*/ 	.word	0x0001f500
        /*15cc*/ 	.word	0x0000000c
        /*15d0*/ 	.word	0x00019c50
        /*15d4*/ 	.short	0x010a
        /*15d6*/ 	.byte	0x3f
	.zero		1


	//   ....[99]....
        /*15d8*/ 	.word	0x0001f6a0
        /*15dc*/ 	.word	0x00000011
        /*15e0*/ 	.word	0x00019c20
        /*15e4*/ 	.short	0x010a
        /*15e6*/ 	.byte	0x3f
	.zero		1


	//   ....[100]....
        /*15e8*/ 	.word	0x0001f6f0
        /*15ec*/ 	.word	0x00000008
        /*15f0*/ 	.word	0x00019ca0
        /*15f4*/ 	.short	0x010a
        /*15f6*/ 	.byte	0x3f
	.zero		1


	//   ....[101]....
        /*15f8*/ 	.word	0x0001f740
        /*15fc*/ 	.word	0x00000008
        /*1600*/ 	.word	0x00019cc0
        /*1604*/ 	.short	0x010a
        /*1606*/ 	.byte	0x3f
	.zero		1


	//   ....[102]....
        /*1608*/ 	.word	0x0001f790
        /*160c*/ 	.word	0x00000009
        /*1610*/ 	.word	0x00019ca0
        /*1614*/ 	.short	0x010a
        /*1616*/ 	.byte	0x3f
	.zero		1


	//   ....[103]....
        /*1618*/ 	.word	0x0001f7e0
        /*161c*/ 	.word	0x00000009
        /*1620*/ 	.word	0x00019cc0
        /*1624*/ 	.short	0x010a
        /*1626*/ 	.byte	0x3f
	.zero		1


	//   ....[104]....
        /*1628*/ 	.word	0x0001f910
        /*162c*/ 	.word	0x00000004
        /*1630*/ 	.word	0x00019c80
        /*1634*/ 	.short	0x010a
        /*1636*/ 	.byte	0x3f
	.zero		1


	//   ....[105]....
        /*1638*/ 	.word	0x0001fd00
        /*163c*/ 	.word	0x00000004
        /*1640*/ 	.word	0x00019c40
        /*1644*/ 	.short	0x010a
        /*1646*/ 	.byte	0x3f
	.zero		1


	//   ....[106]....
        /*1648*/ 	.word	0x000203a0
        /*164c*/ 	.word	0x00000011
        /*1650*/ 	.word	0x00019c20
        /*1654*/ 	.short	0x010a
        /*1656*/ 	.byte	0x3f
	.zero		1


	//   ....[107]....
        /*1658*/ 	.word	0x000203f0
        /*165c*/ 	.word	0x00000000
        /*1660*/ 	.word	0x00019c80
        /*1664*/ 	.short	0x010a
        /*1666*/ 	.byte	0x3f
	.zero		1


	//   ....[108]....
        /*1668*/ 	.word	0x000206f0
        /*166c*/ 	.word	0x00000000
        /*1670*/ 	.word	0x00019c40
        /*1674*/ 	.short	0x010a
        /*1676*/ 	.byte	0x3f
	.zero		1


	//   ....[109]....
        /*1678*/ 	.word	0x000209a0
        /*167c*/ 	.word	0x00000002
        /*1680*/ 	.word	0x00019c70
        /*1684*/ 	.short	0x010a
        /*1686*/ 	.byte	0x3f
	.zero		1


	//   ....[110]....
        /*1688*/ 	.word	0x000209f0
        /*168c*/ 	.word	0x00000002
        /*1690*/ 	.word	0x00019c60
        /*1694*/ 	.short	0x010a
        /*1696*/ 	.byte	0x3f
	.zero		1


	//   ....[111]....
        /*1698*/ 	.word	0x00020a40
        /*169c*/ 	.word	0x00000000
        /*16a0*/ 	.word	0x00019c70
        /*16a4*/ 	.short	0x010a
        /*16a6*/ 	.byte	0x3f
	.zero		1


	//   ....[112]....
        /*16a8*/ 	.word	0x00020a90
        /*16ac*/ 	.word	0x00000000
        /*16b0*/ 	.word	0x00019c60
        /*16b4*/ 	.short	0x010a
        /*16b6*/ 	.byte	0x3f
	.zero		1


	//   ....[113]....
        /*16b8*/ 	.word	0x000215d0
        /*16bc*/ 	.word	0x00000005
        /*16c0*/ 	.word	0x00019c20
        /*16c4*/ 	.short	0x010a
        /*16c6*/ 	.byte	0x3f
	.zero		1


	//   ....[114]....
        /*16c8*/ 	.word	0x00021770
        /*16cc*/ 	.word	0x00000003
        /*16d0*/ 	.word	0x00019c40
        /*16d4*/ 	.short	0x010a
        /*16d6*/ 	.byte	0x3f
	.zero		1


	//   ....[115]....
        /*16d8*/ 	.word	0x000217c0
        /*16dc*/ 	.word	0x00000013
        /*16e0*/ 	.word	0x00019c40
        /*16e4*/ 	.short	0x010a
        /*16e6*/ 	.byte	0x3f
	.zero		1


	//   ....[116]....
        /*16e8*/ 	.word	0x00021810
        /*16ec*/ 	.word	0x00000003
        /*16f0*/ 	.word	0x00019c60
        /*16f4*/ 	.short	0x010a
        /*16f6*/ 	.byte	0x3f
	.zero		1


	//   ....[117]....
        /*16f8*/ 	.word	0x00021860
        /*16fc*/ 	.word	0x00000013
        /*1700*/ 	.word	0x00019c60
        /*1704*/ 	.short	0x010a
        /*1706*/ 	.byte	0x3f
	.zero		1


	//   ....[118]....
        /*1708*/ 	.word	0x000218b0
        /*170c*/ 	.word	0x00000003
        /*1710*/ 	.word	0x00019c80
        /*1714*/ 	.short	0x010a
        /*1716*/ 	.byte	0x3f
	.zero		1


	//----- nvinfo : EIATTR_NUM_MBARRIERS
	.align		4
.L_1370:
        /*1718*/ 	.byte	0x03, 0x38
        /*171a*/ 	.short	0x0016


	//----- nvinfo : EIATTR_EXIT_INSTR_OFFSETS
	.align		4
        /*171c*/ 	.byte	0x04, 0x1c
        /*171e*/ 	.short	(.L_1372 - .L_1371)


	//   ....[0]....
.L_1371:
        /*1720*/ 	.word	0x0001eaa0


	//----- nvinfo : EIATTR_MAX_THREADS
	.align		4
.L_1372:
        /*1724*/ 	.byte	0x04, 0x05
        /*1726*/ 	.short	(.L_1374 - .L_1373)
.L_1373:
        /*1728*/ 	.word	0x00000200
        /*172c*/ 	.word	0x00000001
        /*1730*/ 	.word	0x00000001


	//----- nvinfo : EIATTR_CRS_STACK_SIZE
	.align		4
.L_1374:
        /*1734*/ 	.byte	0x04, 0x1e
        /*1736*/ 	.short	(.L_1376 - .L_1375)
.L_1375:
        /*1738*/ 	.word	0x00000000


	//----- nvinfo : EIATTR_CBANK_PARAM_SIZE
	.align		4
.L_1376:
        /*173c*/ 	.byte	0x03, 0x19
        /*173e*/ 	.short	0x0af0


	//----- nvinfo : EIATTR_PARAM_CBANK
	.align		4
        /*1740*/ 	.byte	0x04, 0x0a
        /*1742*/ 	.short	(.L_1378 - .L_1377)
	.align		4
.L_1377:
        /*1744*/ 	.word	index@(.nv.constant0._ZN7cutlass13device_kernelIN5flash11enable_sm90INS1_16FlashAttnFwdSm90INS1_25CollectiveMainloopFwdSm90ILi2EN4cute5tupleIJNS5_1CILi1EEES8_S8_EEENS6_IJNS7_ILi192EEENS7_ILi128EEENS7_ILi96EEEEEELi96ENS_12float_e4m3_tEfNS_4arch4Sm90ELb1ELb0ELb0ELb1ELb1ELb1ELb0ELb1ELb1ELb1ELb1ELb0EEENS1_21CollectiveEpilogueFwdINS6_IJSA_SC_SB_EEES9_NS_10bfloat16_tESG_Li384ELb1ELb1ELb1ELb1EEENS1_36VarlenDynamicPersistentTileSchedulerILi192ELi128ELi384ELi128ELb1ELb1ELb1ELb1ELb1ELb1EEEEEEEEEvNT_6ParamsE)
        /*1748*/ 	.short	0x0210
        /*174a*/ 	.short	0x0af0


	//----- nvinfo : EIATTR_SW_WAR
	.align		4
.L_1378:
        /*174c*/ 	.byte	0x04, 0x36
        /*174e*/ 	.short	(.L_1380 - .L_1379)
.L_1379:
        /*1750*/ 	.word	0x00000008
.L_1380:


//--------------------- .nv.info._ZN7cutlass13device_kernelIN5flash11enable_sm90INS1_16FlashAttnFwdSm90INS1_25CollectiveMainloopFwdSm90ILi2EN4cute5tupleIJNS5_1CILi1EEES8_S8_EEENS6_IJNS7_ILi192EEENS7_ILi160EEENS7_ILi64EEEEEELi64ENS_12float_e4m3_tEfNS_4arch4Sm90ELb0ELb0ELb0ELb0ELb1ELb0ELb0ELb1ELb1ELb1ELb1ELb0EEENS1_21CollectiveEpilogueFwdINS6_IJSA_SC_SB_EEES9_NS_10bfloat16_tESG_Li384ELb0ELb1ELb1ELb1EEENS1_19SingleTileSchedulerILb0ELb1ELb1ELi192EEEEEEEEEvNT_6ParamsE --------------------------
	.section	.nv.info._ZN7cutlass13device_kernelIN5flash11enable_sm90INS1_16FlashAttnFwdSm90INS1_25CollectiveMainloopFwdSm90ILi2EN4cute5tupleIJNS5_1CILi1EEES8_S8_EEENS6_IJNS7_ILi192EEENS7_ILi160EEENS7_ILi64EEEEEELi64ENS_12float_e4m3_tEfNS_4arch4Sm90ELb0ELb0ELb0ELb0ELb1ELb0ELb0ELb1ELb1ELb1ELb1ELb0EEENS1_21CollectiveEpilogueFwdINS6_IJSA_SC_SB_EEES9_NS_10bfloat16_tESG_Li384ELb0ELb1ELb1ELb1EEENS1_19SingleTileSchedulerILb0ELb1ELb1ELi192EEEEEEEEEvNT_6ParamsE,"",@"SHT_CUDA_INFO"
	.sectionflags	@""
	.align	4


	//----- nvinfo : EIATTR_CUDA_API_VERSION
	.align		4
        /*0000*/ 	.byte	0x04, 0x37
        /*0002*/ 	.short	(.L_1382 - .L_1381)
.L_1381:
        /*0004*/ 	.word	0x00000082


	//----- nvinfo : EIATTR_KPARAM_INFO
	.align		4
.L_1382:
        /*0008*/ 	.byte	0x04, 0x17
        /*000a*/ 	.short	(.L_1384 - .L_1383)
.L_1383:
        /*000c*/ 	.word	0x00000000
        /*0010*/ 	.short	0x0000
        /*0012*/ 	.short	0x0070
        /*0014*/ 	.byte	0x00, 0xf0, 0x01, 0x28


	//----- nvinfo : EIATTR_SPARSE_MMA_MASK
	.align		4
.L_1384:
        /*0018*/ 	.byte	0x03, 0x50
        /*001a*/ 	.short	0x0000


	//----- nvinfo : EIATTR_MAXREG_COUNT
	.align		4
        /*001c*/ 	.byte	0x03, 0x1b
        /*001e*/ 	.short	0x0080


	//----- nvinfo : EIATTR_NUM_BARRIERS
	.align		4
        /*0020*/ 	.byte	0x02, 0x4c
        /*0022*/ 	.byte	0x09
	.zero		1


	//----- nvinfo : EIATTR_EXTERNS
	.align		4
        /*0024*/ 	.byte	0x04, 0x0f
        /*0026*/ 	.short	(.L_1386 - .L_1385)


	//   ....[0]....
	.align		4
.L_1385:
        /*0028*/ 	.word	index@(__assertfail)


	//----- nvinfo : EIATTR_ANNOTATIONS
	.align		4
.L_1386:
        /*002c*/ 	.byte	0x04, 0x55
        /*002e*/ 	.short	(.L_1388 - .L_1387)


	//   ....[0]....
.L_1387:
        /* <DEDUP_REMOVED lines=17> */


	//----- nvinfo : EIATTR_MERCURY_ISA_VERSION
	.align		4
.L_1388:
        /*0128*/ 	.byte	0x03, 0x5f
        /*012a*/ 	.short	0x0101


	//----- nvinfo : EIATTR_INT_WARP_WIDE_INSTR_OFFSETS
	.align		4
        /*012c*/ 	.byte	0x04, 0x31
        /*012e*/ 	.short	(.L_1390 - .L_1389)


	//   ....[0]....
.L_1389:
        /*0130*/ 	.word	0x000000c0


	//   ....[1]....
        /*0134*/ 	.word	0x000000d0


	//   ....[2]....
        /*0138*/ 	.word	0x00000170


	//----- nvinfo : EIATTR_COOP_GROUP_MASK_REGIDS
	.align		4
.L_1390:
        /*013c*/ 	.byte	0x04, 0x29
        /*013e*/ 	.short	(.L_1392 - .L_1391)


	//   ....[0]....
.L_1391:
        /*0140*/ 	.word	0xffffffff


	//   ....[1]....
        /*0144*/ 	.word	0xffffffff


	//   ....[2]....
        /*0148*/ 	.word	0xffffffff


	//   ....[3]....
        /*014c*/ 	.word	0xffffffff


	//   ....[4]....
        /*0150*/ 	.word	0xffffffff


	//   ....[5]....
        /*0154*/ 	.word	0xffffffff


	//   ....[6]....
        /*0158*/ 	.word	0xffffffff


	//   ....[7]....
        /*015c*/ 	.word	0xffffffff


	//   ....[8]....
        /*0160*/ 	.word	0xffffffff


	//   ....[9]....
        /*0164*/ 	.word	0xffffffff


	//   ....[10]....
        /*0168*/ 	.word	0xffffffff


	//   ....[11]....
        /*016c*/ 	.word	0xffffffff


	//   ....[12]....
        /*0170*/ 	.word	0xffffffff


	//   ....[13]....
        /*0174*/ 	.word	0xffffffff


	//   ....[14]....
        /*0178*/ 	.word	0xffffffff


	//   ....[15]....
        /*017c*/ 	.word	0xffffffff


	//   ....[16]....
        /*0180*/ 	.word	0xffffffff


	//   ....[17]....
        /*0184*/ 	.word	0xffffffff


	//   ....[18]....
        /*0188*/ 	.word	0xffffffff


	//   ....[19]....
        /*018c*/ 	.word	0xffffffff


	//   ....[20]....
        /*0190*/ 	.word	0xffffffff


	//   ....[21]....
        /*0194*/ 	.word	0xffffffff


	//   ....[22]....
        /*0198*/ 	.word	0xffffffff


	//   ....[23]....
        /*019c*/ 	.word	0xffffffff


	//   ....[24]....
        /*01a0*/ 	.word	0xffffffff


	//   ....[25]....
        /*01a4*/ 	.word	0xffffffff


	//   ....[26]....
        /*01a8*/ 	.word	0xffffffff


	//   ....[27]....
        /*01ac*/ 	.word	0xffffffff


	//   ....[28]....
        /*01b0*/ 	.word	0xffffffff


	//   ....[29]....
        /*01b4*/ 	.word	0xffffffff


	//   ....[30]....
        /*01b8*/ 	.word	0xffffffff


	//   ....[31]....
        /*01bc*/ 	.word	0xffffffff


	//   ....[32]....
        /*01c0*/ 	.word	0xffffffff


	//   ....[33]....
        /*01c4*/ 	.word	0xffffffff


	//   ....[34]....
        /*01c8*/ 	.word	0xffffffff


	//   ....[35]....
        /*01cc*/ 	.word	0xffffffff


	//   ....[36]....
        /*01d0*/ 	.word	0xffffffff


	//   ....[37]....
        /*01d4*/ 	.word	0xffffffff


	//   ....[38]....
        /*01d8*/ 	.word	0xffffffff


	//   ....[39]....
        /*01dc*/ 	.word	0xffffffff


	//   ....[40]....
        /*01e0*/ 	.word	0xffffffff


	//   ....[41]....
        /*01e4*/ 	.word	0xffffffff


	//   ....[42]....
        /*01e8*/ 	.word	0xffffffff


	//   ....[43]....
        /*01ec*/ 	.word	0xffffffff


	//   ....[44]....
        /*01f0*/ 	.word	0xffffffff


	//   ....[45]....
        /*01f4*/ 	.word	0xffffffff


	//   ....[46]....
        /*01f8*/ 	.word	0xffffffff


	//   ....[47]....
        /*01fc*/ 	.word	0xffffffff


	//   ....[48]....
        /*0200*/ 	.word	0xffffffff


	//   ....[49]....
        /*0204*/ 	.word	0xffffffff


	//   ....[50]....
        /*0208*/ 	.word	0xffffffff


	//   ....[51]....
        /*020c*/ 	.word	0xffffffff


	//   ....[52]....
        /*0210*/ 	.word	0xffffffff


	//   ....[53]....
        /*0214*/ 	.word	0xffffffff


	//   ....[54]....
        /*0218*/ 	.word	0xffffffff


	//   ....[55]....
        /*021c*/ 	.word	0xffffffff


	//   ....[56]....
        /*0220*/ 	.word	0xffffffff


	//   ....[57]....
        /*0224*/ 	.word	0xffffffff


	//   ....[58]....
        /*0228*/ 	.word	0xffffffff


	//   ....[59]....
        /*022c*/ 	.word	0xffffffff


	//   ....[60]....
        /*0230*/ 	.word	0xffffffff


	//   ....[61]....
        /*0234*/ 	.word	0xffffffff


	//   ....[62]....
        /*0238*/ 	.word	0xffffffff


	//   ....[63]....
        /*023c*/ 	.word	0xffffffff


	//   ....[64]....
        /*0240*/ 	.word	0xffffffff


	//   ....[65]....
        /*0244*/ 	.word	0xffffffff


	//   ....[66]....
        /*0248*/ 	.word	0xffffffff


	//   ....[67]....
        /*024c*/ 	.word	0xffffffff


	//   ....[68]....
        /*0250*/ 	.word	0xffffffff


	//   ....[69]....
        /*0254*/ 	.word	0xffffffff


	//   ....[70]....
        /*0258*/ 	.word	0xffffffff


	//   ....[71]....
        /*025c*/ 	.word	0xffffffff


	//   ....[72]....
        /*0260*/ 	.word	0xffffffff


	//   ....[73]....
        /*0264*/ 	.word	0xffffffff


	//   ....[74]....
        /*0268*/ 	.word	0xffffffff


	//   ....[75]....
        /*026c*/ 	.word	0xffffffff


	//   ....[76]....
        /*0270*/ 	.word	0xffffffff


	//   ....[77]....
        /*0274*/ 	.word	0xffffffff


	//   ....[78]....
        /*0278*/ 	.word	0xffffffff


	//   ....[79]....
        /*027c*/ 	.word	0xffffffff


	//   ....[80]....
        /*0280*/ 	.word	0xffffffff


	//   ....[81]....
        /*0284*/ 	.word	0xffffffff


	//   ....[82]....
        /*0288*/ 	.word	0xffffffff


	//   ....[83]....
        /*028c*/ 	.word	0xffffffff


	//   ....[84]....
        /*0290*/ 	.word	0xffffffff


	//   ....[85]....
        /*0294*/ 	.word	0xffffffff


	//   ....[86]....
        /*0298*/ 	.word	0xffffffff


	//   ....[87]....
        /*029c*/ 	.word	0xffffffff


	//   ....[88]....
        /*02a0*/ 	.word	0xffffffff


	//   ....[89]....
        /*02a4*/ 	.word	0xffffffff


	//   ....[90]....
        /*02a8*/ 	.word	0xffffffff


	//   ....[91]....
        /*02ac*/ 	.word	0xffffffff


	//   ....[92]....
        /*02b0*/ 	.word	0xffffffff


	//   ....[93]....
        /*02b4*/ 	.word	0xffffffff


	//   ....[94]....
        /*02b8*/ 	.word	0xffffffff


	//   ....[95]....
        /*02bc*/ 	.word	0xffffffff


	//   ....[96]....
        /*02c0*/ 	.word	0xffffffff


	//   ....[97]....
        /*02c4*/ 	.word	0xffffffff


	//   ....[98]....
        /*02c8*/ 	.word	0xffffffff


	//   ....[99]....
        /*02cc*/ 	.word	0xffffffff


	//   ....[100]....
        /*02d0*/ 	.word	0xffffffff


	//   ....[101]....
        /*02d4*/ 	.word	0xffffffff


	//   ....[102]....
        /*02d8*/ 	.word	0xffffffff


	//   ....[103]....
        /*02dc*/ 	.word	0xffffffff


	//   ....[104]....
        /*02e0*/ 	.word	0xffffffff


	//   ....[105]....
        /*02e4*/ 	.word	0xffffffff


	//   ....[106]....
        /*02e8*/ 	.word	0xffffffff


	//   ....[107]....
        /*02ec*/ 	.word	0xffffffff


	//   ....[108]....
        /*02f0*/ 	.word	0xffffffff


	//   ....[109]....
        /*02f4*/ 	.word	0xffffffff


	//   ....[110]....
        /*02f8*/ 	.word	0xffffffff


	//   ....[111]....
        /*02fc*/ 	.word	0xffffffff


	//   ....[112]....
        /*0300*/ 	.word	0xffffffff


	//   ....[113]....
        /*0304*/ 	.word	0x0500000f


	//   ....[114]....
        /*0308*/ 	.word	0x0500000f


	//   ....[115]....
        /*030c*/ 	.word	0x0500000f


	//   ....[116]....
        /*0310*/ 	.word	0x0500000f


	//   ....[117]....
        /*0314*/ 	.word	0x0500000f


	//   ....[118]....
        /*0318*/ 	.word	0x0500000f


	//   ....[119]....
        /*031c*/ 	.word	0x0500000f


	//   ....[120]....
        /*0320*/ 	.word	0x0500000f


	//   ....[121]....
        /*0324*/ 	.word	0x0500000f


	//   ....[122]....
        /*0328*/ 	.word	0x0500000f


	//   ....[123]....
        /*032c*/ 	.word	0x0500000f


	//   ....[124]....
        /*0330*/ 	.word	0x0500000f


	//   ....[125]....
        /*0334*/ 	.word	0x0500000f


	//   ....[126]....
        /*0338*/ 	.word	0x0500000f


	//   ....[127]....
        /*033c*/ 	.word	0x0500000f


	//   ....[128]....
        /*0340*/ 	.word	0x0500000f


	//   ....[129]....
        /*0344*/ 	.word	0x0500000f


	//   ....[130]....
        /*0348*/ 	.word	0x0500000f


	//   ....[131]....
        /*034c*/ 	.word	0x0500000f


	//   ....[132]....
        /*0350*/ 	.word	0x0500000f


	//   ....[133]....
        /*0354*/ 	.word	0x0500000f


	//   ....[134]....
        /*0358*/ 	.word	0x0500000f


	//   ....[135]....
        /*035c*/ 	.word	0x0500000f


	//   ....[136]....
        /*0360*/ 	.word	0x0500000f


	//   ....[137]....
        /*0364*/ 	.word	0x0500000f


	//   ....[138]....
        /*0368*/ 	.word	0x0500000f


	//   ....[139]....
        /*036c*/ 	.word	0x0500000f


	//   ....[140]....
        /*0370*/ 	.word	0x0500000f


	//   ....[141]....
        /*0374*/ 	.word	0x0500000f


	//   ....[142]....
        /*0378*/ 	.word	0x0500000f


	//   ....[143]....
        /*037c*/ 	.word	0x0500000f


	//   ....[144]....
        /*0380*/ 	.word	0x0500000f


	//   ....[145]....
        /*0384*/ 	.word	0x0500000f


	//   ....[146]....
        /*0388*/ 	.word	0x0500000f


	//   ....[147]....
        /*038c*/ 	.word	0x0500000f


	//   ....[148]....
        /*0390*/ 	.word	0x0500000f


	//   ....[149]....
        /*0394*/ 	.word	0x0500000f


	//   ....[150]....
        /*0398*/ 	.word	0x0500000f


	//   ....[151]....
        /*039c*/ 	.word	0x0500000f


	//   ....[152]....
        /*03a0*/ 	.word	0x0500000f


	//   ....[153]....
        /*03a4*/ 	.word	0x0500000f


	//   ....[154]....
        /*03a8*/ 	.word	0x0500000f


	//   ....[155]....
        /*03ac*/ 	.word	0x0500000f


	//   ....[156]....
        /*03b0*/ 	.word	0x0500000f


	//   ....[157]....
        /*03b4*/ 	.word	0x0500000f


	//   ....[158]....
        /*03b8*/ 	.word	0x0500000f


	//   ....[159]....
        /*03bc*/ 	.word	0x0500000f


	//   ....[160]....
        /*03c0*/ 	.word	0x0500000f


	//   ....[161]....
        /*03c4*/ 	.word	0x0500000f


	//   ....[162]....
        /*03c8*/ 	.word	0x0500000f


	//   ....[163]....
        /*03cc*/ 	.word	0x0500000f


	//   ....[164]....
        /*03d0*/ 	.word	0x0500000f


	//   ....[165]....
        /*03d4*/ 	.word	0x0500000f


	//----- nvinfo : EIATTR_COOP_GROUP_INSTR_OFFSETS
	.align		4
.L_1392:
        /*03d8*/ 	.byte	0x04, 0x28
        /*03da*/ 	.short	(.L_1394 - .L_1393)


	//   ....[0]....
.L_1393:
        /*03dc*/ 	.word	0x00000070


	//   ....[1]....
        /*03e0*/ 	.word	0x000000b0


	//   ....[2]....
        /*03e4*/ 	.word	0x000002d0


	//   ....[3]....
        /*03e8*/ 	.word	0x00000430


	//   ....[4]....
        /*03ec*/ 	.word	0x00000550


	//   ....[5]....
        /*03f0*/ 	.word	0x000006b0


	//   ....[6]....
        /*03f4*/ 	.word	0x00001250


	//   ....[7]....
        /*03f8*/ 	.word	0x00002580


	//   ....[8]....
        /*03fc*/ 	.word	0x00002680


	//   ....[9]....
        /*0400*/ 	.word	0x00002b40


	//   ....[10]....
        /*0404*/ 	.word	0x00002c00


	//   ....[11]....
        /*0408*/ 	.word	0x00004ad0


	//   ....[12]....
        /*040c*/ 	.word	0x00004ae0


	//   ....[13]....
        /*0410*/ 	.word	0x00004b10


	//   ....[14]....
        /*0414*/ 	.word	0x00004b20


	//   ....[15]....
        /*0418*/ 	.word	0x000063c0


	//   ....[16]....
        /*041c*/ 	.word	0x000063d0


	//   ....[17]....
        /*0420*/ 	.word	0x00006450


	//   ....[18]....
        /*0424*/ 	.word	0x00006460


	//   ....[19]....
        /*0428*/ 	.word	0x00006f70


	//   ....[20]....
        /*042c*/ 	.word	0x00006f80


	//   ....[21]....
        /*0430*/ 	.word	0x00006f90


	//   ....[22]....
        /*0434*/ 	.word	0x00006fa0


	//   ....[23]....
        /*0438*/ 	.word	0x00006fb0


	//   ....[24]....
        /*043c*/ 	.word	0x00006fd0


	//   ....[25]....
        /*0440*/ 	.word	0x00006fe0


	//   ....[26]....
        /*0444*/ 	.word	0x00007000


	//   ....[27]....
        /*0448*/ 	.word	0x00007030


	//   ....[28]....
        /*044c*/ 	.word	0x00007050


	//   ....[29]....
        /*0450*/ 	.word	0x00007060


	//   ....[30]....
        /*0454*/ 	.word	0x000070a0


	//   ....[31]....
        /*0458*/ 	.word	0x000070c0


	//   ....[32]....
        /*045c*/ 	.word	0x00007100


	//   ....[33]....
        /*0460*/ 	.word	0x00007120


	//   ....[34]....
        /*0464*/ 	.word	0x00007150


	//   ....[35]....
        /*0468*/ 	.word	0x00007160


	//   ....[36]....
        /*046c*/ 	.word	0x000071a0


	//   ....[37]....
        /*0470*/ 	.word	0x000071c0


	//   ....[38]....
        /*0474*/ 	.word	0x000071e0


	//   ....[39]....
        /*0478*/ 	.word	0x00007200


	//   ....[40]....
        /*047c*/ 	.word	0x00007210


	//   ....[41]....
        /*0480*/ 	.word	0x00007220


	//   ....[42]....
        /*0484*/ 	.word	0x00007230


	//   ....[43]....
        /*0488*/ 	.word	0x00007240


	//   ....[44]....
        /*048c*/ 	.word	0x00007250


	//   ....[45]....
        /*0490*/ 	.word	0x00007260


	//   ....[46]....
        /*0494*/ 	.word	0x00007270


	//   ....[47]....
        /*0498*/ 	.word	0x00007280


	//   ....[48]....
        /*049c*/ 	.word	0x00007290


	//   ....[49]....
        /*04a0*/ 	.word	0x000072b0


	//   ....[50]....
        /*04a4*/ 	.word	0x000072c0


	//   ....[51]....
        /*04a8*/ 	.word	0x00007560


	//   ....[52]....
        /*04ac*/ 	.word	0x000075a0


	//   ....[53]....
        /*04b0*/ 	.word	0x000075d0


	//   ....[54]....
        /*04b4*/ 	.word	0x00007610


	//   ....[55]....
        /*04b8*/ 	.word	0x00007640


	//   ....[56]....
        /*04bc*/ 	.word	0x00007670


	//   ....[57]....
        /*04c0*/ 	.word	0x00007a40


	//   ....[58]....
        /*04c4*/ 	.word	0x00007a70


	//   ....[59]....
        /*04c8*/ 	.word	0x00008260


	//   ....[60]....
        /*04cc*/ 	.word	0x000097e0


	//   ....[61]....
        /*04d0*/ 	.word	0x000097f0


	//   ....[62]....
        /*04d4*/ 	.word	0x00009800


	//   ....[63]....
        /*04d8*/ 	.word	0x000098a0


	//   ....[64]....
        /*04dc*/ 	.word	0x000098b0


	//   ....[65]....
        /*04e0*/ 	.word	0x00009900


	//   ....[66]....
        /*04e4*/ 	.word	0x00009910


	//   ....[67]....
        /*04e8*/ 	.word	0x00009920


	//   ....[68]....
        /*04ec*/ 	.word	0x00009970


	//   ....[69]....
        /*04f0*/ 	.word	0x000099d0


	//   ....[70]....
        /*04f4*/ 	.word	0x00009e40


	//   ....[71]....
        /*04f8*/ 	.word	0x00009e50


	//   ....[72]....
        /*04fc*/ 	.word	0x00009e60


	//   ....[73]....
        /*0500*/ 	.word	0x00009e80


	//   ....[74]....
        /*0504*/ 	.word	0x00009ec0


	//   ....[75]....
        /*0508*/ 	.word	0x00009ee0


	//   ....[76]....
        /*050c*/ 	.word	0x00009ef0


	//   ....[77]....
        /*0510*/ 	.word	0x00009f30


	//   ....[78]....
        /*0514*/ 	.word	0x00009f50


	//   ....[79]....
        /*0518*/ 	.word	0x00009f60


	//   ....[80]....
        /*051c*/ 	.word	0x0000a6b0


	//   ....[81]....
        /*0520*/ 	.word	0x0000a6e0


	//   ....[82]....
        /*0524*/ 	.word	0x0000a710


	//   ....[83]....
        /*0528*/ 	.word	0x0000a730


	//   ....[84]....
        /*052c*/ 	.word	0x0000a740


	//   ....[85]....
        /*0530*/ 	.word	0x0000a750


	//   ....[86]....
        /*0534*/ 	.word	0x0000a770


	//   ....[87]....
        /*0538*/ 	.word	0x0000a7a0


	//   ....[88]....
        /*053c*/ 	.word	0x0000a7c0


	//   ....[89]....
        /*0540*/ 	.word	0x0000a8d0


	//   ....[90]....
        /*0544*/ 	.word	0x0000a900


	//   ....[91]....
        /*0548*/ 	.word	0x0000a920


	//   ....[92]....
        /*054c*/ 	.word	0x0000b260


	//   ....[93]....
        /*0550*/ 	.word	0x0000b270


	//   ....[94]....
        /*0554*/ 	.word	0x0000b280


	//   ....[95]....
        /*0558*/ 	.word	0x0000b2f0


	//   ....[96]....
        /*055c*/ 	.word	0x0000b300


	//   ....[97]....
        /*0560*/ 	.word	0x0000b340


	//   ....[98]....
        /*0564*/ 	.word	0x0000b350


	//   ....[99]....
        /*0568*/ 	.word	0x0000b360


	//   ....[100]....
        /*056c*/ 	.word	0x0000b3a0


	//   ....[101]....
        /*0570*/ 	.word	0x0000b3e0


	//   ....[102]....
        /*0574*/ 	.word	0x0000b800


	//   ....[103]....
        /*0578*/ 	.word	0x0000b810


	//   ....[104]....
        /*057c*/ 	.word	0x0000b820


	//   ....[105]....
        /*0580*/ 	.word	0x0000b840


	//   ....[106]....
        /*0584*/ 	.word	0x0000b890


	//   ....[107]....
        /*0588*/ 	.word	0x0000b8a0


	//   ....[108]....
        /*058c*/ 	.word	0x0000b8e0


	//   ....[109]....
        /*0590*/ 	.word	0x0000b8f0


	//   ....[110]....
        /*0594*/ 	.word	0x0000b900


	//   ....[111]....
        /*0598*/ 	.word	0x0000b910


	//   ....[112]....
        /*059c*/ 	.word	0x0000c750


	//   ....[113]....
        /*05a0*/ 	.word	0x0000cc50


	//   ....[114]....
        /*05a4*/ 	.word	0x0000cd50


	//   ....[115]....
        /*05a8*/ 	.word	0x0000ce30


	//   ....[116]....
        /*05ac*/ 	.word	0x0000cf00


	//   ....[117]....
        /*05b0*/ 	.word	0x0000cfc0


	//   ....[118]....
        /*05b4*/ 	.word	0x0000d080


	//   ....[119]....
        /*05b8*/ 	.word	0x0000d120


	//   ....[120]....
        /*05bc*/ 	.word	0x0000d1e0


	//   ....[121]....
        /*05c0*/ 	.word	0x0000d290


	//   ....[122]....
        /*05c4*/ 	.word	0x0000d300


	//   ....[123]....
        /*05c8*/ 	.word	0x0000d3e0


	//   ....[124]....
        /*05cc*/ 	.word	0x0000d500


	//   ....[125]....
        /*05d0*/ 	.word	0x0000d590


	//   ....[126]....
        /*05d4*/ 	.word	0x0000d5f0


	//   ....[127]....
        /*05d8*/ 	.word	0x0000d6a0


	//   ....[128]....
        /*05dc*/ 	.word	0x0000d700


	//   ....[129]....
        /*05e0*/ 	.word	0x0000d7b0


	//   ....[130]....
        /*05e4*/ 	.word	0x0000d810


	//   ....[131]....
        /*05e8*/ 	.word	0x0000d8e0


	//   ....[132]....
        /*05ec*/ 	.word	0x0000d940


	//   ....[133]....
        /*05f0*/ 	.word	0x0000da10


	//   ....[134]....
        /*05f4*/ 	.word	0x0000daa0


	//   ....[135]....
        /*05f8*/ 	.word	0x0000daf0


	//   ....[136]....
        /*05fc*/ 	.word	0x0000db90


	//   ....[137]....
        /*0600*/ 	.word	0x0000dc40


	//   ....[138]....
        /*0604*/ 	.word	0x0000dd10


	//   ....[139]....
        /*0608*/ 	.word	0x0000ddd0


	//   ....[140]....
        /*060c*/ 	.word	0x0000de50


	//   ....[141]....
        /*0610*/ 	.word	0x0000df00


	//   ....[142]....
        /*0614*/ 	.word	0x0000df60


	//   ....[143]....
        /*0618*/ 	.word	0x0000e020


	//   ....[144]....
        /*061c*/ 	.word	0x0000e0a0


	//   ....[145]....
        /*0620*/ 	.word	0x0000e160


	//   ....[146]....
        /*0624*/ 	.word	0x0000e290


	//   ....[147]....
        /*0628*/ 	.word	0x0000e330


	//   ....[148]....
        /*062c*/ 	.word	0x0000e3f0


	//   ....[149]....
        /*0630*/ 	.word	0x0000e490


	//   ....[150]....
        /*0634*/ 	.word	0x0000e550


	//   ....[151]....
        /*0638*/ 	.word	0x0000e5e0


	//   ....[152]....
        /*063c*/ 	.word	0x0000e6a0


	//   ....[153]....
        /*0640*/ 	.word	0x0000e740


	//   ....[154]....
        /*0644*/ 	.word	0x0000e7b0


	//   ....[155]....
        /*0648*/ 	.word	0x0000e870


	//   ....[156]....
        /*064c*/ 	.word	0x0000e960


	//   ....[157]....
        /*0650*/ 	.word	0x0000ea00


	//   ....[158]....
        /*0654*/ 	.word	0x0000ea60


	//   ....[159]....
        /*0658*/ 	.word	0x0000eb20


	//   ....[160]....
        /*065c*/ 	.word	0x0000eb80


	//   ....[161]....
        /*0660*/ 	.word	0x0000ec30


	//   ....[162]....
        /*0664*/ 	.word	0x0000ec90


	//   ....[163]....
        /*0668*/ 	.word	0x0000ed40


	//   ....[164]....
        /*066c*/ 	.word	0x0000eda0


	//   ....[165]....
        /*0670*/ 	.word	0x0000ee50


	//----- nvinfo : EIATTR_REG_RECONFIG
	.align		4
.L_1394:
        /*0674*/ 	.byte	0x01, 0x54
	.zero		2


	//----- nvinfo : EIATTR_SYSCALL_OFFSETS
	.align		4
        /*0678*/ 	.byte	0x04, 0x46
        /*067a*/ 	.short	(.L_1396 - .L_1395)


	//   ....[0]....
.L_1395:
        /*067c*/ 	.word	0x00001420


	//   ....[1]....
        /*0680*/ 	.word	0x000089b0


	//   ....[2]....
        /*0684*/ 	.word	0x00008af0


	//   ....[3]....
        /*0688*/ 	.word	0x00008c30


	//   ....[4]....
        /*068c*/ 	.word	0x00008d50


	//   ....[5]....
        /*0690*/ 	.word	0x0000a320


	//----- nvinfo : EIATTR_MBARRIER_INSTR_OFFSETS
	.align		4
.L_1396:
        /*0694*/ 	.byte	0x04, 0x39
        /*0696*/ 	.short	(.L_1398 - .L_1397)


	//   ....[0]....
.L_1397:
        /*0698*/ 	.word	0x00000180
        /*069c*/ 	.word	0x000000ff
        /*06a0*/ 	.word	0x00012400
        /*06a4*/ 	.short	0x0100
        /*06a6*/ 	.byte	0x08
	.zero		1


	//   ....[1]....
        /*06a8*/ 	.word	0x00000190
        /*06ac*/ 	.word	0x000000ff
        /*06b0*/ 	.word	0x00012420
        /*06b4*/ 	.short	0x0100
        /*06b6*/ 	.byte	0x08
	.zero		1


	//   ....[2]....
        /*06b8*/ 	.word	0x00000280
        /*06bc*/ 	.word	0x000000ff
        /*06c0*/ 	.word	0x00012430
        /*06c4*/ 	.short	0x0100
        /*06c6*/ 	.byte	0x08
	.zero		1


	//   ....[3]....
        /*06c8*/ 	.word	0x00000290
        /*06cc*/ 	.word	0x000000ff
        /*06d0*/ 	.word	0x00012440
        /*06d4*/ 	.short	0x0100
        /*06d6*/ 	.byte	0x08
	.zero		1


	//   ....[4]....
        /*06d8*/ 	.word	0x000002a0
        /*06dc*/ 	.word	0x000000ff
        /*06e0*/ 	.word	0x00012438
        /*06e4*/ 	.short	0x0100
        /*06e6*/ 	.byte	0x08
	.zero		1


	//   ....[5]....
        /*06e8*/ 	.word	0x000002b0
        /*06ec*/ 	.word	0x000000ff
        /*06f0*/ 	.word	0x00012448
        /*06f4*/ 	.short	0x0100
        /*06f6*/ 	.byte	0x08
	.zero		1


	//   ....[6]....
        /*06f8*/ 	.word	0x000003e0
        /*06fc*/ 	.word	0x000000ff
        /*0700*/ 	.word	0x00012450
        /*0704*/ 	.short	0x0100
        /*0706*/ 	.byte	0x08
	.zero		1


	//   ....[7]....
        /*0708*/ 	.word	0x000003f0
        /*070c*/ 	.word	0x000000ff
        /*0710*/ 	.word	0x00012460
        /*0714*/ 	.short	0x0100
        /*0716*/ 	.byte	0x08
	.zero		1


	//   ....[8]....
        /*0718*/ 	.word	0x00000400
        /*071c*/ 	.word	0x000000ff
        /*0720*/ 	.word	0x00012458
        /*0724*/ 	.short	0x0100
        /*0726*/ 	.byte	0x08
	.zero		1


	//   ....[9]....
        /*0728*/ 	.word	0x00000410
        /*072c*/ 	.word	0x000000ff
        /*0730*/ 	.word	0x00012468
        /*0734*/ 	.short	0x0100
        /*0736*/ 	.byte	0x08
	.zero		1


	//   ....[10]....
        /*0738*/ 	.word	0x00000500
        /*073c*/ 	.word	0x000000ff
        /*0740*/ 	.word	0x00012470
        /*0744*/ 	.short	0x0100
        /*0746*/ 	.byte	0x06
	.zero		1


	//   ....[11]....
        /*0748*/ 	.word	0x00000510
        /*074c*/ 	.word	0x000000ff
        /*0750*/ 	.word	0x00012480
        /*0754*/ 	.short	0x0100
        /*0756*/ 	.byte	0x06
	.zero		1


	//   ....[12]....
        /*0758*/ 	.word	0x00000520
        /*075c*/ 	.word	0x000000ff
        /*0760*/ 	.word	0x00012478
        /*0764*/ 	.short	0x0100
        /*0766*/ 	.byte	0x06
	.zero		1


	//   ....[13]....
        /*0768*/ 	.word	0x00000530
        /*076c*/ 	.word	0x000000ff
        /*0770*/ 	.word	0x00012488
        /*0774*/ 	.short	0x0100
        /*0776*/ 	.byte	0x06
	.zero		1


	//   ....[14]....
        /*0778*/ 	.word	0x00000660
        /*077c*/ 	.word	0x000000ff
        /*0780*/ 	.word	0x00012490
        /*0784*/ 	.short	0x0100
        /*0786*/ 	.byte	0x08
	.zero		1


	//   ....[15]....
        /*0788*/ 	.word	0x00000670
        /*078c*/ 	.word	0x000000ff
        /*0790*/ 	.word	0x000124a0
        /*0794*/ 	.short	0x0100
        /*0796*/ 	.byte	0x08
	.zero		1


	//   ....[16]....
        /*0798*/ 	.word	0x00000680
        /*079c*/ 	.word	0x000000ff
        /*07a0*/ 	.word	0x00012498
        /*07a4*/ 	.short	0x0100
        /*07a6*/ 	.byte	0x08
	.zero		1


	//   ....[17]....
        /*07a8*/ 	.word	0x00000690
        /*07ac*/ 	.word	0x000000ff
        /*07b0*/ 	.word	0x000124a8
        /*07b4*/ 	.short	0x0100
        /*07b6*/ 	.byte	0x08
	.zero		1


	//   ....[18]....
        /*07b8*/ 	.word	0x000007d0
        /*07bc*/ 	.word	0x000000ff
        /*07c0*/ 	.word	0x000124b0
        /*07c4*/ 	.short	0x0100
        /*07c6*/ 	.byte	0x08
	.zero		1


	//   ....[19]....
        /*07c8*/ 	.word	0x000007e0
        /*07cc*/ 	.word	0x000000ff
        /*07d0*/ 	.word	0x000124c0
        /*07d4*/ 	.short	0x0100
        /*07d6*/ 	.byte	0x08
	.zero		1


	//   ....[20]....
        /*07d8*/ 	.word	0x000007f0
        /*07dc*/ 	.word	0x000000ff
        /*07e0*/ 	.word	0x000124b8
        /*07e4*/ 	.short	0x0100
        /*07e6*/ 	.byte	0x08
	.zero		1


	//   ....[21]....
        /*07e8*/ 	.word	0x00000800
        /*07ec*/ 	.word	0x000000ff
        /*07f0*/ 	.word	0x000124c8
        /*07f4*/ 	.short	0x0100
        /*07f6*/ 	.byte	0x08
	.zero		1


	//   ....[22]....
        /*07f8*/ 	.word	0x00001440
        /*07fc*/ 	.word	0x000000ff
        /*0800*/ 	.word	0x00012400
        /*0804*/ 	.short	0x010a
        /*0806*/ 	.byte	0x30
	.zero		1


	//   ....[23]....
        /*0808*/ 	.word	0x000014b0
        /*080c*/ 	.word	0x000000ff
        /*0810*/ 	.word	0x00012430
        /*0814*/ 	.short	0x010a
        /*0816*/ 	.byte	0x30
	.zero		1


	//   ....[24]....
        /*0818*/ 	.word	0x00001500
        /*081c*/ 	.word	0x000000ff
        /*0820*/ 	.word	0x00012430
        /*0824*/ 	.short	0x010a
        /*0826*/ 	.byte	0x30
	.zero		1


	//   ....[25]....
        /*0828*/ 	.word	0x00001ac0
        /*082c*/ 	.word	0x000000ff
        /*0830*/ 	.word	0x00000000
        /*0834*/ 	.short	0x0101
        /*0836*/ 	.byte	0x05
	.zero		1


	//   ....[26]....
        /*0838*/ 	.word	0x00003ea0
        /*083c*/ 	.word	0x000000ff
        /*0840*/ 	.word	0x00012430
        /*0844*/ 	.short	0x010a
        /*0846*/ 	.byte	0x07
	.zero		1


	//   ....[27]....
        /*0848*/ 	.word	0x00003ee0
        /*084c*/ 	.word	0x000000ff
        /*0850*/ 	.word	0x00012430
        /*0854*/ 	.short	0x010a
        /*0856*/ 	.byte	0x07
	.zero		1


	//   ....[28]....
        /*0858*/ 	.word	0x00004330
        /*085c*/ 	.word	0x000000ff
        /*0860*/ 	.word	0x00012450
        /*0864*/ 	.short	0x010a
        /*0866*/ 	.byte	0x0d
	.zero		1


	//   ....[29]....
        /*0868*/ 	.word	0x00004370
        /*086c*/ 	.word	0x000000ff
        /*0870*/ 	.word	0x00012450
        /*0874*/ 	.short	0x010a
        /*0876*/ 	.byte	0x0d
	.zero		1


	//   ....[30]....
        /*0878*/ 	.word	0x00004650
        /*087c*/ 	.word	0x000000ff
        /*0880*/ 	.word	0x00000000
        /*0884*/ 	.short	0x0101
        /*0886*/ 	.byte	0x07
	.zero		1


	//   ....[31]....
        /*0888*/ 	.word	0x00005c00
        /*088c*/ 	.word	0x000000ff
        /*0890*/ 	.word	0x00000000
        /*0894*/ 	.short	0x0101
        /*0896*/ 	.byte	0x07
	.zero		1


	//   ....[32]....
        /*0898*/ 	.word	0x00006090
        /*089c*/ 	.word	0x000000ff
        /*08a0*/ 	.word	0x00012450
        /*08a4*/ 	.short	0x010a
        /*08a6*/ 	.byte	0x10
	.zero		1


	//   ....[33]....
        /*08a8*/ 	.word	0x000060d0
        /*08ac*/ 	.word	0x000000ff
        /*08b0*/ 	.word	0x00012450
        /*08b4*/ 	.short	0x010a
        /*08b6*/ 	.byte	0x10
	.zero		1


	//   ....[34]....
        /*08b8*/ 	.word	0x00006740
        /*08bc*/ 	.word	0x000000ff
        /*08c0*/ 	.word	0x00000000
        /*08c4*/ 	.short	0x0101
        /*08c6*/ 	.byte	0x04
	.zero		1


	//   ....[35]....
        /*08c8*/ 	.word	0x00007660
        /*08cc*/ 	.word	0x000000ff
        /*08d0*/ 	.word	0x00000000
        /*08d4*/ 	.short	0x0101
        /*08d6*/ 	.byte	0x04
	.zero		1


	//   ....[36]....
        /*08d8*/ 	.word	0x00009410
        /*08dc*/ 	.word	0x000000ff
        /*08e0*/ 	.word	0x00012480
        /*08e4*/ 	.short	0x010a
        /*08e6*/ 	.byte	0x2b
	.zero		1


	//   ....[37]....
        /*08e8*/ 	.word	0x00009a90
        /*08ec*/ 	.word	0x000000ff
        /*08f0*/ 	.word	0x00012470
        /*08f4*/ 	.short	0x0107
        /*08f6*/ 	.byte	0x2b
	.zero		1


	//   ....[38]....
        /*08f8*/ 	.word	0x00009b20
        /*08fc*/ 	.word	0x000000ff
        /*0900*/ 	.word	0x00012470
        /*0904*/ 	.short	0x0101
        /*0906*/ 	.byte	0x2b
	.zero		1


	//   ....[39]....
        /*0908*/ 	.word	0x00009b70
        /*090c*/ 	.word	0x000000ff
        /*0910*/ 	.word	0x00012440
        /*0914*/ 	.short	0x010a
        /*0916*/ 	.byte	0x2b
	.zero		1


	//   ....[40]....
        /*0918*/ 	.word	0x0000a0b0
        /*091c*/ 	.word	0x000000ff
        /*0920*/ 	.word	0x00012430
        /*0924*/ 	.short	0x0107
        /*0926*/ 	.byte	0x2b
	.zero		1


	//   ....[41]....
        /*0928*/ 	.word	0x0000a140
        /*092c*/ 	.word	0x000000ff
        /*0930*/ 	.word	0x00012430
        /*0934*/ 	.short	0x0101
        /*0936*/ 	.byte	0x2b
	.zero		1


	//   ....[42]....
        /*0938*/ 	.word	0x0000aa30
        /*093c*/ 	.word	0x000000ff
        /*0940*/ 	.word	0x00012400
        /*0944*/ 	.short	0x0107
        /*0946*/ 	.byte	0x2b
	.zero		1


	//   ....[43]....
        /*0948*/ 	.word	0x0000aa70
        /*094c*/ 	.word	0x000000ff
        /*0950*/ 	.word	0x00012400
        /*0954*/ 	.short	0x0101
        /*0956*/ 	.byte	0x2b
	.zero		1


	//   ....[44]....
        /*0958*/ 	.word	0x0000aa80
        /*095c*/ 	.word	0x000000ff
        /*0960*/ 	.word	0x00012420
        /*0964*/ 	.short	0x010a
        /*0966*/ 	.byte	0x2b
	.zero		1


	//   ....[45]....
        /*0968*/ 	.word	0x0000af20
        /*096c*/ 	.word	0x00000005
        /*0970*/ 	.word	0x00012480
        /*0974*/ 	.short	0x010a
        /*0976*/ 	.byte	0x3f
	.zero		1


	//   ....[46]....
        /*0978*/ 	.word	0x0000b490
        /*097c*/ 	.word	0x00000005
        /*0980*/ 	.word	0x00012470
        /*0984*/ 	.short	0x0107
        /*0986*/ 	.byte	0x3f
	.zero		1


	//   ....[47]....
        /*0988*/ 	.word	0x0000b520
        /*098c*/ 	.word	0x00000005
        /*0990*/ 	.word	0x00012470
        /*0994*/ 	.short	0x0101
        /*0996*/ 	.byte	0x3f
	.zero		1


	//   ....[48]....
        /*0998*/ 	.word	0x0000b550
        /*099c*/ 	.word	0x00000005
        /*09a0*/ 	.word	0x00012440
        /*09a4*/ 	.short	0x010a
        /*09a6*/ 	.byte	0x3f
	.zero		1


	//   ....[49]....
        /*09a8*/ 	.word	0x0000b9f0
        /*09ac*/ 	.word	0x00000005
        /*09b0*/ 	.word	0x00012430
        /*09b4*/ 	.short	0x0107
        /*09b6*/ 	.byte	0x3f
	.zero		1


	//   ....[50]....
        /*09b8*/ 	.word	0x0000ba90
        /*09bc*/ 	.word	0x00000005
        /*09c0*/ 	.word	0x00012430
        /*09c4*/ 	.short	0x0101
        /*09c6*/ 	.byte	0x3f
	.zero		1


	//   ....[51]....
        /*09c8*/ 	.word	0x0000bb10
        /*09cc*/ 	.word	0x00000003
        /*09d0*/ 	.word	0x00012470
        /*09d4*/ 	.short	0x010a
        /*09d6*/ 	.byte	0x3f
	.zero		1


	//   ....[52]....
        /*09d8*/ 	.word	0x0000bba0
        /*09dc*/ 	.word	0x00000003
        /*09e0*/ 	.word	0x00012460
        /*09e4*/ 	.short	0x010a
        /*09e6*/ 	.byte	0x3f
	.zero		1


	//   ....[53]....
        /*09e8*/ 	.word	0x0000bf90
        /*09ec*/ 	.word	0x00000003
        /*09f0*/ 	.word	0x00012450
        /*09f4*/ 	.short	0x0101
        /*09f6*/ 	.byte	0x3f
	.zero		1


	//   ....[54]....
        /*09f8*/ 	.word	0x0000c030
        /*09fc*/ 	.word	0x00000003
        /*0a00*/ 	.word	0x00000000
        /*0a04*/ 	.short	0x0101
        /*0a06*/ 	.byte	0x3f
	.zero		1


	//   ....[55]....
        /*0a08*/ 	.word	0x0000c130
        /*0a0c*/ 	.word	0x00000002
        /*0a10*/ 	.word	0x00012470
        /*0a14*/ 	.short	0x010a
        /*0a16*/ 	.byte	0x3f
	.zero		1


	//   ....[56]....
        /*0a18*/ 	.word	0x0000c1e0
        /*0a1c*/ 	.word	0x00000002
        /*0a20*/ 	.word	0x00012460
        /*0a24*/ 	.short	0x010a
        /*0a26*/ 	.byte	0x3f
	.zero		1


	//   ....[57]....
        /*0a28*/ 	.word	0x0000c5d0
        /*0a2c*/ 	.word	0x00000002
        /*0a30*/ 	.word	0x00012450
        /*0a34*/ 	.short	0x0101
        /*0a36*/ 	.byte	0x3f
	.zero		1


	//   ....[58]....
        /*0a38*/ 	.word	0x0000c660
        /*0a3c*/ 	.word	0x00000002
        /*0a40*/ 	.word	0x00000000
        /*0a44*/ 	.short	0x0101
        /*0a46*/ 	.byte	0x3f
	.zero		1


	//   ....[59]....
        /*0a48*/ 	.word	0x0000c700
        /*0a4c*/ 	.word	0x00000006
        /*0a50*/ 	.word	0x00012420
        /*0a54*/ 	.short	0x010a
        /*0a56*/ 	.byte	0x3f
	.zero		1


	//   ....[60]....
        /*0a58*/ 	.word	0x0000c820
        /*0a5c*/ 	.word	0x00000005
        /*0a60*/ 	.word	0x00012440
        /*0a64*/ 	.short	0x010a
        /*0a66*/ 	.byte	0x3f
	.zero		1


	//   ....[61]....
        /*0a68*/ 	.word	0x0000c8c0
        /*0a6c*/ 	.word	0x00000003
        /*0a70*/ 	.word	0x00012440
        /*0a74*/ 	.short	0x010a
        /*0a76*/ 	.byte	0x3f
	.zero		1


	//   ....[62]....
        /*0a78*/ 	.word	0x0000c900
        /*0a7c*/ 	.word	0x00000005
        /*0a80*/ 	.word	0x00012460
        /*0a84*/ 	.short	0x010a
        /*0a86*/ 	.byte	0x3f
	.zero		1


	//   ....[63]....
        /*0a88*/ 	.word	0x0000c940
        /*0a8c*/ 	.word	0x00000003
        /*0a90*/ 	.word	0x00012460
        /*0a94*/ 	.short	0x010a
        /*0a96*/ 	.byte	0x3f
	.zero		1


	//   ....[64]....
        /*0a98*/ 	.word	0x0000c980
        /*0a9c*/ 	.word	0x00000005
        /*0aa0*/ 	.word	0x00012480
        /*0aa4*/ 	.short	0x010a
        /*0aa6*/ 	.byte	0x3f
	.zero		1


	//   ....[65]....
        /*0aa8*/ 	.word	0x0000c9c0
        /*0aac*/ 	.word	0x00000003
        /*0ab0*/ 	.word	0x00012480
        /*0ab4*/ 	.short	0x010a
        /*0ab6*/ 	.byte	0x3f
	.zero		1


	//   ....[66]....
        /*0ab8*/ 	.word	0x0000ca30
        /*0abc*/ 	.word	0x00000003
        /*0ac0*/ 	.word	0x00012400
        /*0ac4*/ 	.short	0x010a
        /*0ac6*/ 	.byte	0x3f
	.zero		1


	//   ....[67]....
        /*0ac8*/ 	.word	0x0000ca90
        /*0acc*/ 	.word	0x00000003
        /*0ad0*/ 	.word	0x00012430
        /*0ad4*/ 	.short	0x010a
        /*0ad6*/ 	.byte	0x3f
	.zero		1


	//   ....[68]....
        /*0ad8*/ 	.word	0x0000caf0
        /*0adc*/ 	.word	0x00000009
        /*0ae0*/ 	.word	0x00012430
        /*0ae4*/ 	.short	0x010a
        /*0ae6*/ 	.byte	0x3f
	.zero		1


	//   ....[69]....
        /*0ae8*/ 	.word	0x0000cb50
        /*0aec*/ 	.word	0x00000009
        /*0af0*/ 	.word	0x00012450
        /*0af4*/ 	.short	0x010a
        /*0af6*/ 	.byte	0x3f
	.zero		1


	//   ....[70]....
        /*0af8*/ 	.word	0x0000cbb0
        /*0afc*/ 	.word	0x00000006
        /*0b00*/ 	.word	0x00012450
        /*0b04*/ 	.short	0x010a
        /*0b06*/ 	.byte	0x3f
	.zero		1


	//   ....[71]....
        /*0b08*/ 	.word	0x0000cca0
        /*0b0c*/ 	.word	0x0000001c
        /*0b10*/ 	.word	0x00012480
        /*0b14*/ 	.short	0x010a
        /*0b16*/ 	.byte	0x3f
	.zero		1


	//   ....[72]....
        /*0b18*/ 	.word	0x0000d450
        /*0b1c*/ 	.word	0x0000001c
        /*0b20*/ 	.word	0x00012440
        /*0b24*/ 	.short	0x010a
        /*0b26*/ 	.byte	0x3f
	.zero		1


	//   ....[73]....
        /*0b28*/ 	.word	0x0000e190
        /*0b2c*/ 	.word	0x0000001c
        /*0b30*/ 	.word	0x00012420
        /*0b34*/ 	.short	0x010a
        /*0b36*/ 	.byte	0x3f
	.zero		1


	//   ....[74]....
        /*0b38*/ 	.word	0x0000e1e0
        /*0b3c*/ 	.word	0x00000005
        /*0b40*/ 	.word	0x00012480
        /*0b44*/ 	.short	0x010a
        /*0b46*/ 	.byte	0x3f
	.zero		1


	//   ....[75]....
        /*0b48*/ 	.word	0x0000e8b0
        /*0b4c*/ 	.word	0x00000005
        /*0b50*/ 	.word	0x00012440
        /*0b54*/ 	.short	0x010a
        /*0b56*/ 	.byte	0x3f
	.zero		1


	//   ....[76]....
        /*0b58*/ 	.word	0x0000ee80
        /*0b5c*/ 	.word	0x00000003
        /*0b60*/ 	.word	0x00012470
        /*0b64*/ 	.short	0x010a
        /*0b66*/ 	.byte	0x3f
	.zero		1


	//   ....[77]....
        /*0b68*/ 	.word	0x0000eed0
        /*0b6c*/ 	.word	0x00000003
        /*0b70*/ 	.word	0x00012460
        /*0b74*/ 	.short	0x010a
        /*0b76*/ 	.byte	0x3f
	.zero		1


	//   ....[78]....
        /*0b78*/ 	.word	0x0000ef20
        /*0b7c*/ 	.word	0x00000002
        /*0b80*/ 	.word	0x00012470
        /*0b84*/ 	.short	0x010a
        /*0b86*/ 	.byte	0x3f
	.zero		1


	//   ....[79]....
        /*0b88*/ 	.word	0x0000ef70
        /*0b8c*/ 	.word	0x00000002
        /*0b90*/ 	.word	0x00012460
        /*0b94*/ 	.short	0x010a
        /*0b96*/ 	.byte	0x3f
	.zero		1


	//   ....[80]....
        /*0b98*/ 	.word	0x0000efc0
        /*0b9c*/ 	.word	0x00000006
        /*0ba0*/ 	.word	0x00012420
        /*0ba4*/ 	.short	0x010a
        /*0ba6*/ 	.byte	0x3f
	.zero		1


	//   ....[81]....
        /*0ba8*/ 	.word	0x0000f010
        /*0bac*/ 	.word	0x00000005
        /*0bb0*/ 	.word	0x00012440
        /*0bb4*/ 	.short	0x010a
        /*0bb6*/ 	.byte	0x3f
	.zero		1


	//   ....[82]....
        /*0bb8*/ 	.word	0x0000f060
        /*0bbc*/ 	.word	0x00000003
        /*0bc0*/ 	.word	0x00012440
        /*0bc4*/ 	.short	0x010a
        /*0bc6*/ 	.byte	0x3f
	.zero		1


	//   ....[83]....
        /*0bc8*/ 	.word	0x0000f0b0
        /*0bcc*/ 	.word	0x00000005
        /*0bd0*/ 	.word	0x00012460
        /*0bd4*/ 	.short	0x010a
        /*0bd6*/ 	.byte	0x3f
	.zero		1


	//   ....[84]....
        /*0bd8*/ 	.word	0x0000f100
        /*0bdc*/ 	.word	0x00000003
        /*0be0*/ 	.word	0x00012460
        /*0be4*/ 	.short	0x010a
        /*0be6*/ 	.byte	0x3f
	.zero		1


	//   ....[85]....
        /*0be8*/ 	.word	0x0000f150
        /*0bec*/ 	.word	0x00000005
        /*0bf0*/ 	.word	0x00012480
        /*0bf4*/ 	.short	0x010a
        /*0bf6*/ 	.byte	0x3f
	.zero		1


	//----- nvinfo : EIATTR_NUM_MBARRIERS
	.align		4
.L_1398:
        /*0bf8*/ 	.byte	0x03, 0x38
        /*0bfa*/ 	.short	0x0016


	//----- nvinfo : EIATTR_EXIT_INSTR_OFFSETS
	.align		4
        /*0bfc*/ 	.byte	0x04, 0x1c
        /*0bfe*/ 	.short	(.L_1400 - .L_1399)


	//   ....[0]....
.L_1399:
        /*0c00*/ 	.word	0x0000ca10


	//----- nvinfo : EIATTR_MAX_THREADS
	.align		4
.L_1400:
        /*0c04*/ 	.byte	0x04, 0x05
        /*0c06*/ 	.short	(.L_1402 - .L_1401)
.L_1401:
        /*0c08*/ 	.word	0x00000200
        /*0c0c*/ 	.word	0x00000001
        /*0c10*/ 	.word	0x00000001


	//----- nvinfo : EIATTR_CRS_STACK_SIZE
	.align		4
.L_1402:
        /*0c14*/ 	.byte	0x04, 0x1e
        /*0c16*/ 	.short	(.L_1404 - .L_1403)
.L_1403:
        /*0c18*/ 	.word	0x00000000


	//----- nvinfo : EIATTR_CBANK_PARAM_SIZE
	.align		4
.L_1404:
        /*0c1c*/ 	.byte	0x03, 0x19
        /*0c1e*/ 	.short	0x0a70


	//----- nvinfo : EIATTR_PARAM_CBANK
	.align		4
        /*0c20*/ 	.byte	0x04, 0x0a
        /*0c22*/ 	.short	(.L_1406 - .L_1405)
	.align		4
.L_1405:
        /*0c24*/ 	.word	index@(.nv.constant0._ZN7cutlass13device_kernelIN5flash11enable_sm90INS1_16FlashAttnFwdSm90INS1_25CollectiveMainloopFwdSm90ILi2EN4cute5tupleIJNS5_1CILi1EEES8_S8_EEENS6_IJNS7_ILi192EEENS7_ILi160EEENS7_ILi64EEEEEELi64ENS_12float_e4m3_tEfNS_4arch4Sm90ELb0ELb0ELb0ELb0ELb1ELb0ELb0ELb1ELb1ELb1ELb1ELb0EEENS1_21CollectiveEpilogueFwdINS6_IJSA_SC_SB_EEES9_NS_10bfloat16_tESG_Li384ELb0ELb1ELb1ELb1EEENS1_19SingleTileSchedulerILb0ELb1ELb1ELi192EEEEEEEEEvNT_6ParamsE)
        /*0c28*/ 	.short	0x0210
        /*0c2a*/ 	.short	0x0a70


	//----- nvinfo : EIATTR_SW_WAR
	.align		4
.L_1406:
        /*0c2c*/ 	.byte	0x04, 0x36
        /*0c2e*/ 	.short	(.L_1408 - .L_1407)
.L_1407:
        /*0c30*/ 	.word	0x00000008
.L_1408:


//--------------------- .nv.info._ZN7cutlass13device_kernelIN5flash11enable_sm90INS1_16FlashAttnFwdSm90INS1_25CollectiveMainloopFwdSm90ILi2EN4cute5tupleIJNS5_1CILi1EEES8_S8_EEENS6_IJNS7_ILi192EEENS7_ILi160EEENS7_ILi64EEEEEELi64ENS_12float_e4m3_tEfNS_4arch4Sm90ELb0ELb0ELb0ELb1ELb1ELb0ELb0ELb1ELb1ELb1ELb1ELb0EEENS1_21CollectiveEpilogueFwdINS6_IJSA_SC_SB_EEES9_NS_10bfloat16_tESG_Li384ELb1ELb1ELb1ELb1EEENS1_36VarlenDynamicPersistentTileSchedulerILi192ELi160ELi384ELi128ELb1ELb1ELb1ELb0ELb1ELb1EEEEEEEEEvNT_6ParamsE --------------------------
	.section	.nv.info._ZN7cutlass13device_kernelIN5flash11enable_sm90INS1_16FlashAttnFwdSm90INS1_25CollectiveMainloopFwdSm90ILi2EN4cute5tupleIJNS5_1CILi1EEES8_S8_EEENS6_IJNS7_ILi192EEENS7_ILi160EEENS7_ILi64EEEEEELi64ENS_12float_e4m3_tEfNS_4arch4Sm90ELb0ELb0ELb0ELb1ELb1ELb0ELb0ELb1ELb1ELb1ELb1ELb0EEENS1_21CollectiveEpilogueFwdINS6_IJSA_SC_SB_EEES9_NS_10bfloat16_tESG_Li384ELb1ELb1ELb1ELb1EEENS1_36VarlenDynamicPersistentTileSchedulerILi192ELi160ELi384ELi128ELb1ELb1ELb1ELb0ELb1ELb1EEEEEEEEEvNT_6ParamsE,"",@"SHT_CUDA_INFO"
	.sectionflags	@""
	.align	4


	//----- nvinfo : EIATTR_CUDA_API_VERSION
	.align		4
        /*0000*/ 	.byte	0x04, 0x37
        /*0002*/ 	.short	(.L_1410 - .L_1409)
.L_1409:
        /*0004*/ 	.word	0x00000082


	//----- nvinfo : EIATTR_KPARAM_INFO
	.align		4
.L_1410:
        /*0008*/ 	.byte	0x04, 0x17
        /*000a*/ 	.short	(.L_1412 - .L_1411)
.L_1411:
        /*000c*/ 	.word	0x00000000
        /*0010*/ 	.short	0x0000
        /*0012*/ 	.short	0x0070
        /*0014*/ 	.byte	0x00, 0xf0, 0x01, 0x2a


	//----- nvinfo : EIATTR_SPARSE_MMA_MASK
	.align		4
.L_1412:
        /*0018*/ 	.byte	0x03, 0x50
        /*001a*/ 	.short	0x0000


	//----- nvinfo : EIATTR_MAXREG_COUNT
	.align		4
        /*001c*/ 	.byte	0x03, 0x1b
        /*001e*/ 	.short	0x0080


	//----- nvinfo : EIATTR_NUM_BARRIERS
	.align		4
        /*0020*/ 	.byte	0x02, 0x4c
        /*0022*/ 	.byte	0x09
	.zero		1


	//----- nvinfo : EIATTR_EXTERNS
	.align		4
        /*0024*/ 	.byte	0x04, 0x0f
        /*0026*/ 	.short	(.L_1414 - .L_1413)


	//   ....[0]....
	.align		4
.L_1413:
        /*0028*/ 	.word	index@(__assertfail)


	//----- nvinfo : EIATTR_ANNOTATIONS
	.align		4
.L_1414:
        /*002c*/ 	.byte	0x04, 0x55
        /*002e*/ 	.short	(.L_1416 - .L_1415)


	//   ....[0]....
.L_1415:
        /* <DEDUP_REMOVED lines=55> */


	//----- nvinfo : EIATTR_MERCURY_ISA_VERSION
	.align		4
.L_1416:
        /*0390*/ 	.byte	0x03, 0x5f
        /*0392*/ 	.short	0x0101


	//----- nvinfo : EIATTR_UNUSED_LOAD_BYTE_OFFSET
	.align		4
        /*0394*/ 	.byte	0x04, 0x44
        /*0396*/ 	.short	(.L_1418 - .L_1417)


	//   ....[0]....
.L_1417:
        /*0398*/ 	.word	0x00000940
        /*039c*/ 	.word	0x0000fff0


	//   ....[1]....
        /*03a0*/ 	.word	0x00006f70
        /*03a4*/ 	.word	0x0000fff0


	//----- nvinfo : EIATTR_INT_WARP_WIDE_INSTR_OFFSETS
	.align		4
.L_1418:
        /*03a8*/ 	.byte	0x04, 0x31
        /*03aa*/ 	.short	(.L_1420 - .L_1419)


	//   ....[0]....
.L_1419:
        /*03ac*/ 	.word	0x000000c0


	//   ....[1]....
        /*03b0*/ 	.word	0x000000d0


	//   ....[2]....
        /*03b4*/ 	.word	0x00000170


	//   ....[3]....
        /*03b8*/ 	.word	0x0000b1f0


	//   ....[4]....
        /*03bc*/ 	.word	0x0000b280


	//   ....[5]....
        /*03c0*/ 	.word	0x0000ee10


	//   ....[6]....
        /*03c4*/ 	.word	0x0000eea0


	//----- nvinfo : EIATTR_COOP_GROUP_MASK_REGIDS
	.align		4
.L_1420:
        /*03c8*/ 	.byte	0x04, 0x29
        /*03ca*/ 	.short	(.L_1422 - .L_1421)


	//   ....[0]....
.L_1421:
        /*03cc*/ 	.word	0xffffffff


	//   ....[1]....
        /*03d0*/ 	.word	0xffffffff


	//   ....[2]....
        /*03d4*/ 	.word	0xffffffff


	//   ....[3]....
        /*03d8*/ 	.word	0xffffffff


	//   ....[4]....
        /*03dc*/ 	.word	0xffffffff


	//   ....[5]....
        /*03e0*/ 	.word	0xffffffff


	//   ....[6]....
        /*03e4*/ 	.word	0xffffffff


	//   ....[7]....
        /*03e8*/ 	.word	0xffffffff


	//   ....[8]....
        /*03ec*/ 	.word	0xffffffff


	//   ....[9]....
        /*03f0*/ 	.word	0xffffffff


	//   ....[10]....
        /*03f4*/ 	.word	0xffffffff


	//   ....[11]....
        /*03f8*/ 	.word	0xffffffff


	//   ....[12]....
        /*03fc*/ 	.word	0xffffffff


	//   ....[13]....
        /*0400*/ 	.word	0xffffffff


	//   ....[14]....
        /*0404*/ 	.word	0xffffffff


	//   ....[15]....
        /*0408*/ 	.word	0xffffffff


	//   ....[16]....
        /*040c*/ 	.word	0xffffffff


	//   ....[17]....
        /*0410*/ 	.word	0xffffffff


	//   ....[18]....
        /*0414*/ 	.word	0xffffffff


	//   ....[19]....
        /*0418*/ 	.word	0xffffffff


	//   ....[20]....
        /*041c*/ 	.word	0xffffffff


	//   ....[21]....
        /*0420*/ 	.word	0xffffffff


	//   ....[22]....
        /*0424*/ 	.word	0xffffffff


	//   ....[23]....
        /*0428*/ 	.word	0xffffffff


	//   ....[24]....
        /*042c*/ 	.word	0xffffffff


	//   ....[25]....
        /*0430*/ 	.word	0xffffffff


	//   ....[26]....
        /*0434*/ 	.word	0xffffffff


	//   ....[27]....
        /*0438*/ 	.word	0xffffffff


	//   ....[28]....
        /*043c*/ 	.word	0xffffffff


	//   ....[29]....
        /*0440*/ 	.word	0xffffffff


	//   ....[30]....
        /*0444*/ 	.word	0xffffffff


	//   ....[31]....
        /*0448*/ 	.word	0xffffffff


	//   ....[32]....
        /*044c*/ 	.word	0xffffffff


	//   ....[33]....
        /*0450*/ 	.word	0xffffffff


	//   ....[34]....
        /*0454*/ 	.word	0xffffffff


	//   ....[35]....
        /*0458*/ 	.word	0xffffffff


	//   ....[36]....
        /*045c*/ 	.word	0xffffffff


	//   ....[37]....
        /*0460*/ 	.word	0xffffffff


	//   ....[38]....
        /*0464*/ 	.word	0xffffffff


	//   ....[39]....
        /*0468*/ 	.word	0xffffffff


	//   ....[40]....
        /*046c*/ 	.word	0xffffffff


	//   ....[41]....
        /*0470*/ 	.word	0xffffffff


	//   ....[42]....
        /*0474*/ 	.word	0xffffffff


	//   ....[43]....
        /*0478*/ 	.word	0xffffffff


	//   ....[44]....
        /*047c*/ 	.word	0xffffffff


	//   ....[45]....
        /*0480*/ 	.word	0xffffffff


	//   ....[46]....
        /*0484*/ 	.word	0xffffffff


	//   ....[47]....
        /*0488*/ 	.word	0xffffffff


	//   ....[48]....
        /*048c*/ 	.word	0xffffffff


	//   ....[49]....
        /*0490*/ 	.word	0xffffffff


	//   ....[50]....
        /*0494*/ 	.word	0xffffffff


	//   ....[51]....
        /*0498*/ 	.word	0xffffffff


	//   ....[52]....
        /*049c*/ 	.word	0xffffffff


	//   ....[53]....
        /*04a0*/ 	.word	0xffffffff


	//   ....[54]....
        /*04a4*/ 	.word	0xffffffff


	//   ....[55]....
        /*04a8*/ 	.word	0xffffffff


	//   ....[56]....
        /*04ac*/ 	.word	0xffffffff


	//   ....[57]....
        /*04b0*/ 	.word	0xffffffff


	//   ....[58]....
        /*04b4*/ 	.word	0xffffffff


	//   ....[59]....
        /*04b8*/ 	.word	0xffffffff


	//   ....[60]....
        /*04bc*/ 	.word	0xffffffff


	//   ....[61]....
        /*04c0*/ 	.word	0xffffffff


	//   ....[62]....
        /*04c4*/ 	.word	0xffffffff


	//   ....[63]....
        /*04c8*/ 	.word	0xffffffff


	//   ....[64]....
        /*04cc*/ 	.word	0xffffffff


	//   ....[65]....
        /*04d0*/ 	.word	0xffffffff


	//   ....[66]....
        /*04d4*/ 	.word	0xffffffff


	//   ....[67]....
        /*04d8*/ 	.word	0xffffffff


	//   ....[68]....
        /*04dc*/ 	.word	0xffffffff


	//   ....[69]....
        /*04e0*/ 	.word	0xffffffff


	//   ....[70]....
        /*04e4*/ 	.word	0xffffffff


	//   ....[71]....
        /*04e8*/ 	.word	0xffffffff


	//   ....[72]....
        /*04ec*/ 	.word	0xffffffff


	//   ....[73]....
        /*04f0*/ 	.word	0xffffffff


	//   ....[74]....
        /*04f4*/ 	.word	0xffffffff


	//   ....[75]....
        /*04f8*/ 	.word	0xffffffff


	//   ....[76]....
        /*04fc*/ 	.word	0xffffffff


	//   ....[77]....
        /*0500*/ 	.word	0xffffffff


	//   ....[78]....
        /*0504*/ 	.word	0xffffffff


	//   ....[79]....
        /*0508*/ 	.word	0xffffffff


	//   ....[80]....
        /*050c*/ 	.word	0xffffffff


	//   ....[81]....
        /*0510*/ 	.word	0xffffffff


	//   ....[82]....
        /*0514*/ 	.word	0xffffffff


	//   ....[83]....
        /*0518*/ 	.word	0xffffffff


	//   ....[84]....
        /*051c*/ 	.word	0xffffffff


	//   ....[85]....
        /*0520*/ 	.word	0xffffffff


	//   ....[86]....
        /*0524*/ 	.word	0xffffffff


	//   ....[87]....
        /*0528*/ 	.word	0xffffffff


	//   ....[88]....
        /*052c*/ 	.word	0xffffffff


	//   ....[89]....
        /*0530*/ 	.word	0xffffffff


	//   ....[90]....
        /*0534*/ 	.word	0xffffffff


	//   ....[91]....
        /*0538*/ 	.word	0xffffffff


	//   ....[92]....
        /*053c*/ 	.word	0xffffffff


	//   ....[93]....
        /*0540*/ 	.word	0xffffffff


	//   ....[94]....
        /*0544*/ 	.word	0xffffffff


	//   ....[95]....
        /*0548*/ 	.word	0xffffffff


	//   ....[96]....
        /*054c*/ 	.word	0xffffffff


	//   ....[97]....
        /*0550*/ 	.word	0xffffffff


	//   ....[98]....
        /*0554*/ 	.word	0xffffffff


	//   ....[99]....
        /*0558*/ 	.word	0xffffffff


	//   ....[100]....
        /*055c*/ 	.word	0xffffffff


	//   ....[101]....
        /*0560*/ 	.word	0xffffffff


	//   ....[102]....
        /*0564*/ 	.word	0xffffffff


	//   ....[103]....
        /*0568*/ 	.word	0xffffffff


	//   ....[104]....
        /*056c*/ 	.word	0xffffffff


	//   ....[105]....
        /*0570*/ 	.word	0xffffffff


	//   ....[106]....
        /*0574*/ 	.word	0xffffffff


	//   ....[107]....
        /*0578*/ 	.word	0xffffffff


	//   ....[108]....
        /*057c*/ 	.word	0xffffffff


	//   ....[109]....
        /*0580*/ 	.word	0xffffffff


	//   ....[110]....
        /*0584*/ 	.word	0xffffffff


	//   ....[111]....
        /*0588*/ 	.word	0xffffffff


	//   ....[112]....
        /*058c*/ 	.word	0xffffffff


	//   ....[113]....
        /*0590*/ 	.word	0xffffffff


	//   ....[114]....
        /*0594*/ 	.word	0xffffffff


	//   ....[115]....
        /*0598*/ 	.word	0xffffffff


	//   ....[116]....
        /*059c*/ 	.word	0xffffffff


	//   ....[117]....
        /*05a0*/ 	.word	0xffffffff


	//   ....[118]....
        /*05a4*/ 	.word	0xffffffff


	//   ....[119]....
        /*05a8*/ 	.word	0xffffffff


	//   ....[120]....
        /*05ac*/ 	.word	0xffffffff


	//   ....[121]....
        /*05b0*/ 	.word	0xffffffff


	//   ....[122]....
        /*05b4*/ 	.word	0xffffffff


	//   ....[123]....
        /*05b8*/ 	.word	0xffffffff


	//   ....[124]....
        /*05bc*/ 	.word	0xffffffff


	//   ....[125]....
        /*05c0*/ 	.word	0xffffffff


	//   ....[126]....
        /*05c4*/ 	.word	0xffffffff


	//   ....[127]....
        /*05c8*/ 	.word	0xffffffff


	//   ....[128]....
        /*05cc*/ 	.word	0xffffffff


	//   ....[129]....
        /*05d0*/ 	.word	0xffffffff


	//   ....[130]....
        /*05d4*/ 	.word	0xffffffff


	//   ....[131]....
        /*05d8*/ 	.word	0xffffffff


	//   ....[132]....
        /*05dc*/ 	.word	0xffffffff


	//   ....[133]....
        /*05e0*/ 	.word	0xffffffff


	//   ....[134]....
        /*05e4*/ 	.word	0xffffffff


	//   ....[135]....
        /*05e8*/ 	.word	0xffffffff


	//   ....[136]....
        /*05ec*/ 	.word	0xffffffff


	//   ....[137]....
        /*05f0*/ 	.word	0xffffffff


	//   ....[138]....
        /*05f4*/ 	.word	0xffffffff


	//   ....[139]....
        /*05f8*/ 	.word	0xffffffff


	//   ....[140]....
        /*05fc*/ 	.word	0xffffffff


	//   ....[141]....
        /*0600*/ 	.word	0xffffffff


	//   ....[142]....
        /*0604*/ 	.word	0xffffffff


	//   ....[143]....
        /*0608*/ 	.word	0xffffffff


	//   ....[144]....
        /*060c*/ 	.word	0xffffffff


	//   ....[145]....
        /*0610*/ 	.word	0xffffffff


	//   ....[146]....
        /*0614*/ 	.word	0xffffffff


	//   ....[147]....
        /*0618*/ 	.word	0xffffffff


	//   ....[148]....
        /*061c*/ 	.word	0xffffffff


	//   ....[149]....
        /*0620*/ 	.word	0xffffffff


	//   ....[150]....
        /*0624*/ 	.word	0xffffffff


	//   ....[151]....
        /*0628*/ 	.word	0xffffffff


	//   ....[152]....
        /*062c*/ 	.word	0xffffffff


	//   ....[153]....
        /*0630*/ 	.word	0xffffffff


	//   ....[154]....
        /*0634*/ 	.word	0xffffffff


	//   ....[155]....
        /*0638*/ 	.word	0xffffffff


	//   ....[156]....
        /*063c*/ 	.word	0xffffffff


	//   ....[157]....
        /*0640*/ 	.word	0xffffffff


	//   ....[158]....
        /*0644*/ 	.word	0xffffffff


	//   ....[159]....
        /*0648*/ 	.word	0xffffffff


	//   ....[160]....
        /*064c*/ 	.word	0xffffffff


	//   ....[161]....
        /*0650*/ 	.word	0xffffffff


	//   ....[162]....
        /*0654*/ 	.word	0xffffffff


	//   ....[163]....
        /*0658*/ 	.word	0x0500000f


	//   ....[164]....
        /*065c*/ 	.word	0x0500000f


	//   ....[165]....
        /*0660*/ 	.word	0x0500000f


	//   ....[166]....
        /*0664*/ 	.word	0x0500000f


	//   ....[167]....
        /*0668*/ 	.word	0x0500000f


	//   ....[168]....
        /*066c*/ 	.word	0x0500000f


	//   ....[169]....
        /*0670*/ 	.word	0x0500000f


	//   ....[170]....
        /*0674*/ 	.word	0x0500000f


	//   ....[171]....
        /*0678*/ 	.word	0x0500000f


	//   ....[172]....
        /*067c*/ 	.word	0x0500000f


	//   ....[173]....
        /*0680*/ 	.word	0x0500000f


	//   ....[174]....
        /*0684*/ 	.word	0x0500000f


	//   ....[175]....
        /*0688*/ 	.word	0x0500000f


	//   ....[176]....
        /*068c*/ 	.word	0x0500000f


	//   ....[177]....
        /*0690*/ 	.word	0x0500000f


	//   ....[178]....
        /*0694*/ 	.word	0x0500000f


	//   ....[179]....
        /*0698*/ 	.word	0x0500000f


	//   ....[180]....
        /*069c*/ 	.word	0x0500000f


	//   ....[181]....
        /*06a0*/ 	.word	0x0500000f


	//   ....[182]....
        /*06a4*/ 	.word	0x0500000f


	//   ....[183]....
        /*06a8*/ 	.word	0x0500000f


	//   ....[184]....
        /*06ac*/ 	.word	0x0500000f


	//   ....[185]....
        /*06b0*/ 	.word	0x0500000f


	//   ....[186]....
        /*06b4*/ 	.word	0x0500000f


	//   ....[187]....
        /*06b8*/ 	.word	0x0500000f


	//   ....[188]....
        /*06bc*/ 	.word	0x0500000f


	//   ....[189]....
        /*06c0*/ 	.word	0x0500000f


	//   ....[190]....
        /*06c4*/ 	.word	0x0500000f


	//   ....[191]....
        /*06c8*/ 	.word	0x0500000f


	//   ....[192]....
        /*06cc*/ 	.word	0x0500000f


	//   ....[193]....
        /*06d0*/ 	.word	0x0500000f


	//   ....[194]....
        /*06d4*/ 	.word	0x0500000f


	//   ....[195]....
        /*06d8*/ 	.word	0x0500000f


	//   ....[196]....
        /*06dc*/ 	.word	0x0500000f


	//   ....[197]....
        /*06e0*/ 	.word	0x0500000f


	//   ....[198]....
        /*06e4*/ 	.word	0x0500000f


	//   ....[199]....
        /*06e8*/ 	.word	0x0500000f


	//   ....[200]....
        /*06ec*/ 	.word	0x0500000f


	//   ....[201]....
        /*06f0*/ 	.word	0x0500000f


	//   ....[202]....
        /*06f4*/ 	.word	0x0500000f


	//   ....[203]....
        /*06f8*/ 	.word	0x0500000f


	//   ....[204]....
        /*06fc*/ 	.word	0x0500000f


	//   ....[205]....
        /*0700*/ 	.word	0x0500000f


	//   ....[206]....
        /*0704*/ 	.word	0x0500000f


	//   ....[207]....
        /*0708*/ 	.word	0x0500000f


	//   ....[208]....
        /*070c*/ 	.word	0x0500000f


	//   ....[209]....
        /*0710*/ 	.word	0x0500000f


	//   ....[210]....
        /*0714*/ 	.word	0x0500000f


	//   ....[211]....
        /*0718*/ 	.word	0x0500000f


	//   ....[212]....
        /*071c*/ 	.word	0x0500000f


	//   ....[213]....
        /*0720*/ 	.word	0x0500000f


	//   ....[214]....
        /*0724*/ 	.word	0x0500000f


	//   ....[215]....
        /*0728*/ 	.word	0x0500000f


	//   ....[216]....
        /*072c*/ 	.word	0x0500000f


	//----- nvinfo : EIATTR_COOP_GROUP_INSTR_OFFSETS
	.align		4
.L_1422:
        /*0730*/ 	.byte	0x04, 0x28
        /*0732*/ 	.short	(.L_1424 - .L_1423)


	//   ....[0]....
.L_1423:
        /*0734*/ 	.word	0x00000070


	//   ....[1]....
        /*0738*/ 	.word	0x000000b0


	//   ....[2]....
        /*073c*/ 	.word	0x000002d0


	//   ....[3]....
        /*0740*/ 	.word	0x00000430


	//   ....[4]....
        /*0744*/ 	.word	0x00000550


	//   ....[5]....
        /*0748*/ 	.word	0x000006b0


	//   ....[6]....
        /*074c*/ 	.word	0x000018c0


	//   ....[7]....
        /*0750*/ 	.word	0x00002ab0


	//   ....[8]....
        /*0754*/ 	.word	0x00002bb0


	//   ....[9]....
        /*0758*/ 	.word	0x00003210


	//   ....[10]....
        /*075c*/ 	.word	0x000032a0


	//   ....[11]....
        /*0760*/ 	.word	0x00005100


	//   ....[12]....
        /*0764*/ 	.word	0x00005110


	//   ....[13]....
        /*0768*/ 	.word	0x00005140


	//   ....[14]....
        /*076c*/ 	.word	0x00005160


	//   ....[15]....
        /*0770*/ 	.word	0x000069a0


	//   ....[16]....
        /*0774*/ 	.word	0x000069b0


	//   ....[17]....
        /*0778*/ 	.word	0x00006a30


	//   ....[18]....
        /*077c*/ 	.word	0x00006a50


	//   ....[19]....
        /*0780*/ 	.word	0x00007430


	//   ....[20]....
        /*0784*/ 	.word	0x00007460


	//   ....[21]....
        /*0788*/ 	.word	0x00007480


	//   ....[22]....
        /*078c*/ 	.word	0x00007490


	//   ....[23]....
        /*0790*/ 	.word	0x000074a0


	//   ....[24]....
        /*0794*/ 	.word	0x000074b0


	//   ....[25]....
        /*0798*/ 	.word	0x000074c0


	//   ....[26]....
        /*079c*/ 	.word	0x000074d0


	//   ....[27]....
        /*07a0*/ 	.word	0x000074e0


	//   ....[28]....
        /*07a4*/ 	.word	0x000074f0


	//   ....[29]....
        /*07a8*/ 	.word	0x00007500


	//   ....[30]....
        /*07ac*/ 	.word	0x00007510


	//   ....[31]....
        /*07b0*/ 	.word	0x00007520


	//   ....[32]....
        /*07b4*/ 	.word	0x00007530


	//   ....[33]....
        /*07b8*/ 	.word	0x00007540


	//   ....[34]....
        /*07bc*/ 	.word	0x00007550


	//   ....[35]....
        /*07c0*/ 	.word	0x00007560


	//   ....[36]....
        /*07c4*/ 	.word	0x00007570


	//   ....[37]....
        /*07c8*/ 	.word	0x00007580


	//   ....[38]....
        /*07cc*/ 	.word	0x00007590


	//   ....[39]....
        /*07d0*/ 	.word	0x000075a0


	//   ....[40]....
        /*07d4*/ 	.word	0x000075b0


	//   ....[41]....
        /*07d8*/ 	.word	0x000075c0


	//   ....[42]....
        /*07dc*/ 	.word	0x000075d0


	//   ....[43]....
        /*07e0*/ 	.word	0x000075e0


	//   ....[44]....
        /*07e4*/ 	.word	0x000075f0


	//   ....[45]....
        /*07e8*/ 	.word	0x00007600


	//   ....[46]....
        /*07ec*/ 	.word	0x00007610


	//   ....[47]....
        /*07f0*/ 	.word	0x00007620


	//   ....[48]....
        /*07f4*/ 	.word	0x00007630


	//   ....[49]....
        /*07f8*/ 	.word	0x00007640


	//   ....[50]....
        /*07fc*/ 	.word	0x00007650


	//   ....[51]....
        /*0800*/ 	.word	0x00007e90


	//   ....[52]....
        /*0804*/ 	.word	0x00007ea0


	//   ....[53]....
        /*0808*/ 	.word	0x00007eb0


	//   ....[54]....
        /*080c*/ 	.word	0x00007f00


	//   ....[55]....
        /*0810*/ 	.word	0x00008540


	//   ....[56]....
        /*0814*/ 	.word	0x00008580


	//   ....[57]....
        /*0818*/ 	.word	0x000085a0


	//   ....[58]....
        /*081c*/ 	.word	0x000085d0


	//   ....[59]....
        /*0820*/ 	.word	0x000085f0


	//   ....[60]....
        /*0824*/ 	.word	0x00008600


	//   ....[61]....
        /*0828*/ 	.word	0x00008620


	//   ....[62]....
        /*082c*/ 	.word	0x00008640


	//   ....[63]....
        /*0830*/ 	.word	0x00008a80


	//   ....[64]....
        /*0834*/ 	.word	0x00008a90


	//   ....[65]....
        /*0838*/ 	.word	0x00008cc0


	//   ....[66]....
        /*083c*/ 	.word	0x00008cd0


	//   ....[67]....
        /*0840*/ 	.word	0x000097f0


	//   ....[68]....
        /*0844*/ 	.word	0x00009820


	//   ....[69]....
        /*0848*/ 	.word	0x00009850


	//   ....[70]....
        /*084c*/ 	.word	0x00009890


	//   ....[71]....
        /*0850*/ 	.word	0x000098c0


	//   ....[72]....
        /*0854*/ 	.word	0x000098d0


	//   ....[73]....
        /*0858*/ 	.word	0x000098e0


	//   ....[74]....
        /*085c*/ 	.word	0x00009900


	//   ....[75]....
        /*0860*/ 	.word	0x00009a50


	//   ....[76]....
        /*0864*/ 	.word	0x00009c80


	//   ....[77]....
        /*0868*/ 	.word	0x00009cb0


	//   ....[78]....
        /*086c*/ 	.word	0x00009ce0


	//   ....[79]....
        /*0870*/ 	.word	0x00009d10


	//   ....[80]....
        /*0874*/ 	.word	0x00009d40


	//   ....[81]....
        /*0878*/ 	.word	0x00009d90


	//   ....[82]....
        /*087c*/ 	.word	0x00009f00


	//   ....[83]....
        /*0880*/ 	.word	0x00009f30


	//   ....[84]....
        /*0884*/ 	.word	0x00009f60


	//   ....[85]....
        /*0888*/ 	.word	0x00009f90


	//   ....[86]....
        /*088c*/ 	.word	0x00009fc0


	//   ....[87]....
        /*0890*/ 	.word	0x0000a000


	//   ....[88]....
        /*0894*/ 	.word	0x0000a080


	//   ....[89]....
        /*0898*/ 	.word	0x0000a0d0


	//   ....[90]....
        /*089c*/ 	.word	0x0000a0e0


	//   ....[91]....
        /*08a0*/ 	.word	0x0000a190


	//   ....[92]....
        /*08a4*/ 	.word	0x0000c1f0


	//   ....[93]....
        /*08a8*/ 	.word	0x0000c200


	//   ....[94]....
        /*08ac*/ 	.word	0x0000c270


	//   ....[95]....
        /*08b0*/ 	.word	0x0000c290


	//   ....[96]....
        /*08b4*/ 	.word	0x0000c2d0


	//   ....[97]....
        /*08b8*/ 	.word	0x0000c2f0


	//   ....[98]....
        /*08bc*/ 	.word	0x0000c300


	//   ....[99]....
        /*08c0*/ 	.word	0x0000c310


	//   ....[100]....
        /*08c4*/ 	.word	0x0000c3a0


	//   ....[101]....
        /*08c8*/ 	.word	0x0000c3c0


	//   ....[102]....
        /*08cc*/ 	.word	0x0000c810


	//   ....[103]....
        /*08d0*/ 	.word	0x0000c820


	//   ....[104]....
        /*08d4*/ 	.word	0x0000c840


	//   ....[105]....
        /*08d8*/ 	.word	0x0000c8d0


	//   ....[106]....
        /*08dc*/ 	.word	0x0000c8e0


	//   ....[107]....
        /*08e0*/ 	.word	0x0000c950


	//   ....[108]....
        /*08e4*/ 	.word	0x0000c960


	//   ....[109]....
        /*08e8*/ 	.word	0x0000c970


	//   ....[110]....
        /*08ec*/ 	.word	0x0000c980


	//   ....[111]....
        /*08f0*/ 	.word	0x0000ca40


	//   ....[112]....
        /*08f4*/ 	.word	0x0000d2b0


	//   ....[113]....
        /*08f8*/ 	.word	0x0000d2e0


	//   ....[114]....
        /*08fc*/ 	.word	0x0000d370


	//   ....[115]....
        /*0900*/ 	.word	0x0000d380


	//   ....[116]....
        /*0904*/ 	.word	0x0000d3f0


	//   ....[117]....
        /*0908*/ 	.word	0x0000d400


	//   ....[118]....
        /*090c*/ 	.word	0x0000d410


	//   ....[119]....
        /*0910*/ 	.word	0x0000d420


	//   ....[120]....
        /*0914*/ 	.word	0x0000d500


	//   ....[121]....
        /*0918*/ 	.word	0x0000d510


	//   ....[122]....
        /*091c*/ 	.word	0x0000d520


	//   ....[123]....
        /*0920*/ 	.word	0x0000d530


	//   ....[124]....
        /*0924*/ 	.word	0x0000df70


	//   ....[125]....
        /*0928*/ 	.word	0x0000df80


	//   ....[126]....
        /*092c*/ 	.word	0x0000dff0


	//   ....[127]....
        /*0930*/ 	.word	0x0000e000


	//   ....[128]....
        /*0934*/ 	.word	0x0000e040


	//   ....[129]....
        /*0938*/ 	.word	0x0000e050


	//   ....[130]....
        /*093c*/ 	.word	0x0000e090


	//   ....[131]....
        /*0940*/ 	.word	0x0000e0a0


	//   ....[132]....
        /*0944*/ 	.word	0x0000e0e0


	//   ....[133]....
        /*0948*/ 	.word	0x0000e0f0


	//   ....[134]....
        /*094c*/ 	.word	0x0000e500


	//   ....[135]....
        /*0950*/ 	.word	0x0000e510


	//   ....[136]....
        /*0954*/ 	.word	0x0000e520


	//   ....[137]....
        /*0958*/ 	.word	0x0000e560


	//   ....[138]....
        /*095c*/ 	.word	0x0000e570


	//   ....[139]....
        /*0960*/ 	.word	0x0000e5b0


	//   ....[140]....
        /*0964*/ 	.word	0x0000e5c0


	//   ....[141]....
        /*0968*/ 	.word	0x0000e5d0


	//   ....[142]....
        /*096c*/ 	.word	0x0000e610


	//   ....[143]....
        /*0970*/ 	.word	0x0000e650


	//   ....[144]....
        /*0974*/ 	.word	0x0000f7c0


	//   ....[145]....
        /*0978*/ 	.word	0x0000f7f0


	//   ....[146]....
        /*097c*/ 	.word	0x0000f820


	//   ....[147]....
        /*0980*/ 	.word	0x0000f830


	//   ....[148]....
        /*0984*/ 	.word	0x0000f860


	//   ....[149]....
        /*0988*/ 	.word	0x0000f870


	//   ....[150]....
        /*098c*/ 	.word	0x0000f8a0


	//   ....[151]....
        /*0990*/ 	.word	0x0000f8f0


	//   ....[152]....
        /*0994*/ 	.word	0x0000fa50


	//   ....[153]....
        /*0998*/ 	.word	0x0000fa80


	//   ....[154]....
        /*099c*/ 	.word	0x0000fab0


	//   ....[155]....
        /*09a0*/ 	.word	0x0000fae0


	//   ....[156]....
        /*09a4*/ 	.word	0x0000fb10


	//   ....[157]....
        /*09a8*/ 	.word	0x0000fb50


	//   ....[158]....
        /*09ac*/ 	.word	0x0000fbe0


	//   ....[159]....
        /*09b0*/ 	.word	0x0000fc30


	//   ....[160]....
        /*09b4*/ 	.word	0x0000fc40


	//   ....[161]....
        /*09b8*/ 	.word	0x0000fcd0


	//   ....[162]....
        /*09bc*/ 	.word	0x00010340


	//   ....[163]....
        /*09c0*/ 	.word	0x000108b0


	//   ....[164]....
        /*09c4*/ 	.word	0x000109a0


	//   ....[165]....
        /*09c8*/ 	.word	0x00010a30


	//   ....[166]....
        /*09cc*/ 	.word	0x00010af0


	//   ....[167]....
        /*09d0*/ 	.word	0x00010bb0


	//   ....[168]....
        /*09d4*/ 	.word	0x00010c60


	//   ....[169]....
        /*09d8*/ 	.word	0x00010d00


	//   ....[170]....
        /*09dc*/ 	.word	0x00010da0


	//   ....[171]....
        /*09e0*/ 	.word	0x00010e50


	//   ....[172]....
        /*09e4*/ 	.word	0x00010ed0


	//   ....[173]....
        /*09e8*/ 	.word	0x00010fa0


	//   ....[174]....
        /*09ec*/ 	.word	0x000110d0


	//   ....[175]....
        /*09f0*/ 	.word	0x00011180


	//   ....[176]....
        /*09f4*/ 	.word	0x00011200


	//   ....[177]....
        /*09f8*/ 	.word	0x000112f0


	//   ....[178]....
        /*09fc*/ 	.word	0x00011350


	//   ....[179]....
        /*0a00*/ 	.word	0x00011430


	//   ....[180]....
        /*0a04*/ 	.word	0x00011490


	//   ....[181]....
        /*0a08*/ 	.word	0x00011570


	//   ....[182]....
        /*0a0c*/ 	.word	0x000115d0


	//   ....[183]....
        /*0a10*/ 	.word	0x000116a0


	//   ....[184]....
        /*0a14*/ 	.word	0x00011750


	//   ....[185]....
        /*0a18*/ 	.word	0x000117c0


	//   ....[186]....
        /*0a1c*/ 	.word	0x00011820


	//   ....[187]....
        /*0a20*/ 	.word	0x000118f0


	//   ....[188]....
        /*0a24*/ 	.word	0x00011950


	//   ....[189]....
        /*0a28*/ 	.word	0x00011a30


	//   ....[190]....
        /*0a2c*/ 	.word	0x00011a90


	//   ....[191]....
        /*0a30*/ 	.word	0x00011b70


	//   ....[192]....
        /*0a34*/ 	.word	0x00011bd0


	//   ....[193]....
        /*0a38*/ 	.word	0x00011cc0


	//   ....[194]....
        /*0a3c*/ 	.word	0x00011d20


	//   ....[195]....
        /*0a40*/ 	.word	0x00011de0


	//   ....[196]....
        /*0a44*/ 	.word	0x00011f20


	//   ....[197]....
        /*0a48*/ 	.word	0x00011fd0


	//   ....[198]....
        /*0a4c*/ 	.word	0x00012080


	//   ....[199]....
        /*0a50*/ 	.word	0x00012120


	//   ....[200]....
        /*0a54*/ 	.word	0x000121d0


	//   ....[201]....
        /*0a58*/ 	.word	0x00012270


	//   ....[202]....
        /*0a5c*/ 	.word	0x00012320


	//   ....[203]....
        /*0a60*/ 	.word	0x000123c0


	//   ....[204]....
        /*0a64*/ 	.word	0x00012430


	//   ....[205]....
        /*0a68*/ 	.word	0x000124f0


	//   ....[206]....
        /*0a6c*/ 	.word	0x000125e0


	//   ....[207]....
        /*0a70*/ 	.word	0x00012670


	//   ....[208]....
        /*0a74*/ 	.word	0x000126d0


	//   ....[209]....
        /*0a78*/ 	.word	0x00012780


	//   ....[210]....
        /*0a7c*/ 	.word	0x000127e0


	//   ....[211]....
        /*0a80*/ 	.word	0x00012890


	//   ....[212]....
        /*0a84*/ 	.word	0x000128f0


	//   ....[213]....
        /*0a88*/ 	.word	0x000129a0


	//   ....[214]....
        /*0a8c*/ 	.word	0x00012a00


	//   ....[215]....
        /*0a90*/ 	.word	0x00012ab0


	//   ....[216]....
        /*0a94*/ 	.word	0x00012d10


	//----- nvinfo : EIATTR_REG_RECONFIG
	.align		4
.L_1424:
        /*0a98*/ 	.byte	0x01, 0x54
	.zero		2


	//----- nvinfo : EIATTR_SYSCALL_OFFSETS
	.align		4
        /*0a9c*/ 	.byte	0x04, 0x46
        /*0a9e*/ 	.short	(.L_1426 - .L_1425)


	//   ....[0]....
.L_1425:
        /*0aa0*/ 	.word	0x00001a90


	//   ....[1]....
        /*0aa4*/ 	.word	0x0000b3f0


	//   ....[2]....
        /*0aa8*/ 	.word	0x0000b580


	//   ....[3]....
        /*0aac*/ 	.word	0x0000b6d0


	//   ....[4]....
        /*0ab0*/ 	.word	0x0000b810


	//   ....[5]....
        /*0ab4*/ 	.word	0x0000ce10


	//----- nvinfo : EIATTR_MBARRIER_INSTR_OFFSETS
	.align		4
.L_1426:
        /*0ab8*/ 	.byte	0x04, 0x39
        /*0aba*/ 	.short	(.L_1428 - .L_1427)


	//   ....[0]....
.L_1427:
        /*0abc*/ 	.word	0x00000180
        /*0ac0*/ 	.word	0x000000ff
        /*0ac4*/ 	.word	0x00013200
        /*0ac8*/ 	.short	0x0100
        /*0aca*/ 	.byte	0x08
	.zero		1


	//   ....[1]....
        /*0acc*/ 	.word	0x00000190
        /*0ad0*/ 	.word	0x000000ff
        /*0ad4*/ 	.word	0x00013220
        /*0ad8*/ 	.short	0x0100
        /*0ada*/ 	.byte	0x08
	.zero		1


	//   ....[2]....
        /*0adc*/ 	.word	0x00000280
        /*0ae0*/ 	.word	0x000000ff
        /*0ae4*/ 	.word	0x00013230
        /*0ae8*/ 	.short	0x0100
        /*0aea*/ 	.byte	0x08
	.zero		1


	//   ....[3]....
        /*0aec*/ 	.word	0x00000290
        /*0af0*/ 	.word	0x000000ff
        /*0af4*/ 	.word	0x00013240
        /*0af8*/ 	.short	0x0100
        /*0afa*/ 	.byte	0x08
	.zero		1


	//   ....[4]....
        /*0afc*/ 	.word	0x000002a0
        /*0b00*/ 	.word	0x000000ff
        /*0b04*/ 	.word	0x00013238
        /*0b08*/ 	.short	0x0100
        /*0b0a*/ 	.byte	0x08
	.zero		1


	//   ....[5]....
        /*0b0c*/ 	.word	0x000002b0
        /*0b10*/ 	.word	0x000000ff
        /*0b14*/ 	.word	0x00013248
        /*0b18*/ 	.short	0x0100
        /*0b1a*/ 	.byte	0x08
	.zero		1


	//   ....[6]....
        /*0b1c*/ 	.word	0x000003e0
        /*0b20*/ 	.word	0x000000ff
        /*0b24*/ 	.word	0x00013250
        /*0b28*/ 	.short	0x0100
        /*0b2a*/ 	.byte	0x08
	.zero		1


	//   ....[7]....
        /*0b2c*/ 	.word	0x000003f0
        /*0b30*/ 	.word	0x000000ff
        /*0b34*/ 	.word	0x00013260
        /*0b38*/ 	.short	0x0100
        /*0b3a*/ 	.byte	0x08
	.zero		1


	//   ....[8]....
        /*0b3c*/ 	.word	0x00000400
        /*0b40*/ 	.word	0x000000ff
        /*0b44*/ 	.word	0x00013258
        /*0b48*/ 	.short	0x0100
        /*0b4a*/ 	.byte	0x08
	.zero		1


	//   ....[9]....
        /*0b4c*/ 	.word	0x00000410
        /*0b50*/ 	.word	0x000000ff
        /*0b54*/ 	.word	0x00013268
        /*0b58*/ 	.short	0x0100
        /*0b5a*/ 	.byte	0x08
	.zero		1


	//   ....[10]....
        /*0b5c*/ 	.word	0x00000500
        /*0b60*/ 	.word	0x000000ff
        /*0b64*/ 	.word	0x00013270
        /*0b68*/ 	.short	0x0100
        /*0b6a*/ 	.byte	0x06
	.zero		1


	//   ....[11]....
        /*0b6c*/ 	.word	0x00000510
        /*0b70*/ 	.word	0x000000ff
        /*0b74*/ 	.word	0x00013280
        /*0b78*/ 	.short	0x0100
        /*0b7a*/ 	.byte	0x06
	.zero		1


	//   ....[12]....
        /*0b7c*/ 	.word	0x00000520
        /*0b80*/ 	.word	0x000000ff
        /*0b84*/ 	.word	0x00013278
        /*0b88*/ 	.short	0x0100
        /*0b8a*/ 	.byte	0x06
	.zero		1


	//   ....[13]....
        /*0b8c*/ 	.word	0x00000530
        /*0b90*/ 	.word	0x000000ff
        /*0b94*/ 	.word	0x00013288
        /*0b98*/ 	.short	0x0100
        /*0b9a*/ 	.byte	0x06
	.zero		1


	//   ....[14]....
        /*0b9c*/ 	.word	0x00000660
        /*0ba0*/ 	.word	0x000000ff
        /*0ba4*/ 	.word	0x00013290
        /*0ba8*/ 	.short	0x0100
        /*0baa*/ 	.byte	0x08
	.zero		1


	//   ....[15]....
        /*0bac*/ 	.word	0x00000670
        /*0bb0*/ 	.word	0x000000ff
        /*0bb4*/ 	.word	0x000132a0
        /*0bb8*/ 	.short	0x0100
        /*0bba*/ 	.byte	0x08
	.zero		1


	//   ....[16]....
        /*0bbc*/ 	.word	0x00000680
        /*0bc0*/ 	.word	0x000000ff
        /*0bc4*/ 	.word	0x00013298
        /*0bc8*/ 	.short	0x0100
        /*0bca*/ 	.byte	0x08
	.zero		1


	//   ....[17]....
        /*0bcc*/ 	.word	0x00000690
        /*0bd0*/ 	.word	0x000000ff
        /*0bd4*/ 	.word	0x000132a8
        /*0bd8*/ 	.short	0x0100
        /*0bda*/ 	.byte	0x08
	.zero		1


	//   ....[18]....
        /*0bdc*/ 	.word	0x000007e0
        /*0be0*/ 	.word	0x000000ff
        /*0be4*/ 	.word	0x000132b0
        /*0be8*/ 	.short	0x0100
        /*0bea*/ 	.byte	0x08
	.zero		1


	//   ....[19]....
        /*0bec*/ 	.word	0x000007f0
        /*0bf0*/ 	.word	0x000000ff
        /*0bf4*/ 	.word	0x000132c0
        /*0bf8*/ 	.short	0x0100
        /*0bfa*/ 	.byte	0x08
	.zero		1


	//   ....[20]....
        /*0bfc*/ 	.word	0x00000800
        /*0c00*/ 	.word	0x000000ff
        /*0c04*/ 	.word	0x000132b8
        /*0c08*/ 	.short	0x0100
        /*0c0a*/ 	.byte	0x08
	.zero		1


	//   ....[21]....
        /*0c0c*/ 	.word	0x00000810
        /*0c10*/ 	.word	0x000000ff
        /*0c14*/ 	.word	0x000132c8
        /*0c18*/ 	.short	0x0100
        /*0c1a*/ 	.byte	0x08
	.zero		1


	//   ....[22]....
        /*0c1c*/ 	.word	0x00001b10
        /*0c20*/ 	.word	0x00000019
        /*0c24*/ 	.word	0x00013200
        /*0c28*/ 	.short	0x010a
        /*0c2a*/ 	.byte	0x3f
	.zero		1


	//   ....[23]....
        /*0c2c*/ 	.word	0x00001b90
        /*0c30*/ 	.word	0x00000005
        /*0c34*/ 	.word	0x00013230
        /*0c38*/ 	.short	0x010a
        /*0c3a*/ 	.byte	0x3f
	.zero		1


	//   ....[24]....
        /*0c3c*/ 	.word	0x00001c10
        /*0c40*/ 	.word	0x00000005
        /*0c44*/ 	.word	0x00013230
        /*0c48*/ 	.short	0x010a
        /*0c4a*/ 	.byte	0x3f
	.zero		1


	//   ....[25]....
        /*0c4c*/ 	.word	0x00002100
        /*0c50*/ 	.word	0x00000018
        /*0c54*/ 	.word	0x00000000
        /*0c58*/ 	.short	0x0101
        /*0c5a*/ 	.byte	0x3f
	.zero		1


	//   ....[26]....
        /*0c5c*/ 	.word	0x000044e0
        /*0c60*/ 	.word	0x000000ff
        /*0c64*/ 	.word	0x00013230
        /*0c68*/ 	.short	0x010a
        /*0c6a*/ 	.byte	0x11
	.zero		1


	//   ....[27]....
        /*0c6c*/ 	.word	0x00004520
        /*0c70*/ 	.word	0x000000ff
        /*0c74*/ 	.word	0x00013230
        /*0c78*/ 	.short	0x010a
        /*0c7a*/ 	.byte	0x11
	.zero		1


	//   ....[28]....
        /*0c7c*/ 	.word	0x00004970
        /*0c80*/ 	.word	0x000000ff
        /*0c84*/ 	.word	0x00013250
        /*0c88*/ 	.short	0x010a
        /*0c8a*/ 	.byte	0x09
	.zero		1


	//   ....[29]....
        /*0c8c*/ 	.word	0x000049b0
        /*0c90*/ 	.word	0x000000ff
        /*0c94*/ 	.word	0x00013250
        /*0c98*/ 	.short	0x010a
        /*0c9a*/ 	.byte	0x09
	.zero		1


	//   ....[30]....
        /*0c9c*/ 	.word	0x00004c70
        /*0ca0*/ 	.word	0x000000ff
        /*0ca4*/ 	.word	0x00000000
        /*0ca8*/ 	.short	0x0101
        /*0caa*/ 	.byte	0x11
	.zero		1


	//   ....[31]....
        /*0cac*/ 	.word	0x00006240
        /*0cb0*/ 	.word	0x000000ff
        /*0cb4*/ 	.word	0x00000000
        /*0cb8*/ 	.short	0x0101
        /*0cba*/ 	.byte	0x06
	.zero		1


	//   ....[32]....
        /*0cbc*/ 	.word	0x00006700
        /*0cc0*/ 	.word	0x000000ff
        /*0cc4*/ 	.word	0x00013250
        /*0cc8*/ 	.short	0x010a
        /*0cca*/ 	.byte	0x05
	.zero		1


	//   ....[33]....
        /*0ccc*/ 	.word	0x00006740
        /*0cd0*/ 	.word	0x000000ff
        /*0cd4*/ 	.word	0x00013250
        /*0cd8*/ 	.short	0x010a
        /*0cda*/ 	.byte	0x05
	.zero		1


	//   ....[34]....
        /*0cdc*/ 	.word	0x00006d30
        /*0ce0*/ 	.word	0x000000ff
        /*0ce4*/ 	.word	0x00000000
        /*0ce8*/ 	.short	0x0101
        /*0cea*/ 	.byte	0x04
	.zero		1


	//   ....[35]....
        /*0cec*/ 	.word	0x00008420
        /*0cf0*/ 	.word	0x00000000
        /*0cf4*/ 	.word	0x00000000
        /*0cf8*/ 	.short	0x0101
        /*0cfa*/ 	.byte	0x3f
	.zero		1


	//   ....[36]....
        /*0cfc*/ 	.word	0x00008a70
        /*0d00*/ 	.word	0x00000006
        /*0d04*/ 	.word	0x00000000
        /*0d08*/ 	.short	0x0101
        /*0d0a*/ 	.byte	0x3f
	.zero		1


	//   ....[37]....
        /*0d0c*/ 	.word	0x0000be50
        /*0d10*/ 	.word	0x00000006
        /*0d14*/ 	.word	0x00013280
        /*0d18*/ 	.short	0x010a
        /*0d1a*/ 	.byte	0x3f
	.zero		1


	//   ....[38]....
        /*0d1c*/ 	.word	0x0000c4e0
        /*0d20*/ 	.word	0x00000006
        /*0d24*/ 	.word	0x00013270
        /*0d28*/ 	.short	0x0107
        /*0d2a*/ 	.byte	0x3f
	.zero		1


	//   ....[39]....
        /*0d2c*/ 	.word	0x0000c5a0
        /*0d30*/ 	.word	0x00000006
        /*0d34*/ 	.word	0x00013270
        /*0d38*/ 	.short	0x0101
        /*0d3a*/ 	.byte	0x3f
	.zero		1


	//   ....[40]....
        /*0d3c*/ 	.word	0x0000c5f0
        /*0d40*/ 	.word	0x00000006
        /*0d44*/ 	.word	0x00013240
        /*0d48*/ 	.short	0x010a
        /*0d4a*/ 	.byte	0x3f
	.zero		1


	//   ....[41]....
        /*0d4c*/ 	.word	0x0000cb50
        /*0d50*/ 	.word	0x00000006
        /*0d54*/ 	.word	0x00013230
        /*0d58*/ 	.short	0x0107
        /*0d5a*/ 	.byte	0x3f
	.zero		1


	//   ....[42]....
        /*0d5c*/ 	.word	0x0000cc20
        /*0d60*/ 	.word	0x00000006
        /*0d64*/ 	.word	0x00013230
        /*0d68*/ 	.short	0x0101
        /*0d6a*/ 	.byte	0x3f
	.zero		1


	//   ....[43]....
        /*0d6c*/ 	.word	0x0000d610
        /*0d70*/ 	.word	0x00000010
        /*0d74*/ 	.word	0x00013200
        /*0d78*/ 	.short	0x0107
        /*0d7a*/ 	.byte	0x3f
	.zero		1


	//   ....[44]....
        /*0d7c*/ 	.word	0x0000d700
        /*0d80*/ 	.word	0x00000010
        /*0d84*/ 	.word	0x00013200
        /*0d88*/ 	.short	0x0101
        /*0d8a*/ 	.byte	0x3f
	.zero		1


	//   ....[45]....
        /*0d8c*/ 	.word	0x0000d720
        /*0d90*/ 	.word	0x00000010
        /*0d94*/ 	.word	0x00013220
        /*0d98*/ 	.short	0x010a
        /*0d9a*/ 	.byte	0x3f
	.zero		1


	//   ....[46]....
        /*0d9c*/ 	.word	0x0000dca0
        /*0da0*/ 	.word	0x00000000
        /*0da4*/ 	.word	0x00013280
        /*0da8*/ 	.short	0x010a
        /*0daa*/ 	.byte	0x3f
	.zero		1


	//   ....[47]....
        /*0dac*/ 	.word	0x0000e1a0
        /*0db0*/ 	.word	0x00000000
        /*0db4*/ 	.word	0x00013270
        /*0db8*/ 	.short	0x0107
        /*0dba*/ 	.byte	0x3f
	.zero		1


	//   ....[48]....
        /*0dbc*/ 	.word	0x0000e260
        /*0dc0*/ 	.word	0x00000000
        /*0dc4*/ 	.word	0x00013270
        /*0dc8*/ 	.short	0x0101
        /*0dca*/ 	.byte	0x3f
	.zero		1


	//   ....[49]....
        /*0dcc*/ 	.word	0x0000e290
        /*0dd0*/ 	.word	0x00000000
        /*0dd4*/ 	.word	0x00013240
        /*0dd8*/ 	.short	0x010a
        /*0dda*/ 	.byte	0x3f
	.zero		1


	//   ....[50]....
        /*0ddc*/ 	.word	0x0000e6d0
        /*0de0*/ 	.word	0x00000000
        /*0de4*/ 	.word	0x00013230
        /*0de8*/ 	.short	0x0107
        /*0dea*/ 	.byte	0x3f
	.zero		1


	//   ....[51]....
        /*0dec*/ 	.word	0x0000e790
        /*0df0*/ 	.word	0x00000000
        /*0df4*/ 	.word	0x00013230
        /*0df8*/ 	.short	0x0101
        /*0dfa*/ 	.byte	0x3f
	.zero		1


	//   ....[52]....
        /*0dfc*/ 	.word	0x0000e820
        /*0e00*/ 	.word	0x00000002
        /*0e04*/ 	.word	0x00013270
        /*0e08*/ 	.short	0x010a
        /*0e0a*/ 	.byte	0x3f
	.zero		1


	//   ....[53]....
        /*0e0c*/ 	.word	0x0000e8b0
        /*0e10*/ 	.word	0x00000002
        /*0e14*/ 	.word	0x00013260
        /*0e18*/ 	.short	0x010a
        /*0e1a*/ 	.byte	0x3f
	.zero		1


	//   ....[54]....
        /*0e1c*/ 	.word	0x0000ece0
        /*0e20*/ 	.word	0x00000002
        /*0e24*/ 	.word	0x00013250
        /*0e28*/ 	.short	0x0101
        /*0e2a*/ 	.byte	0x3f
	.zero		1


	//   ....[55]....
        /*0e2c*/ 	.word	0x0000ed70
        /*0e30*/ 	.word	0x00000002
        /*0e34*/ 	.word	0x00000000
        /*0e38*/ 	.short	0x0101
        /*0e3a*/ 	.byte	0x3f
	.zero		1


	//   ....[56]....
        /*0e3c*/ 	.word	0x0000ef60
        /*0e40*/ 	.word	0x00000000
        /*0e44*/ 	.word	0x00013270
        /*0e48*/ 	.short	0x010a
        /*0e4a*/ 	.byte	0x3f
	.zero		1


	//   ....[57]....
        /*0e4c*/ 	.word	0x0000eff0
        /*0e50*/ 	.word	0x00000000
        /*0e54*/ 	.word	0x00013260
        /*0e58*/ 	.short	0x010a
        /*0e5a*/ 	.byte	0x3f
	.zero		1


	//   ....[58]....
        /*0e5c*/ 	.word	0x0000f440
        /*0e60*/ 	.word	0x00000000
        /*0e64*/ 	.word	0x00013250
        /*0e68*/ 	.short	0x0101
        /*0e6a*/ 	.byte	0x3f
	.zero		1


	//   ....[59]....
        /*0e6c*/ 	.word	0x0000f4c0
        /*0e70*/ 	.word	0x00000000
        /*0e74*/ 	.word	0x00000000
        /*0e78*/ 	.short	0x0101
        /*0e7a*/ 	.byte	0x3f
	.zero		1


	//   ....[60]....
        /*0e7c*/ 	.word	0x000102c0
        /*0e80*/ 	.word	0x00000005
        /*0e84*/ 	.word	0x00013220
        /*0e88*/ 	.short	0x010a
        /*0e8a*/ 	.byte	0x3f
	.zero		1


	//   ....[61]....
        /*0e8c*/ 	.word	0x00010460
        /*0e90*/ 	.word	0x00000004
        /*0e94*/ 	.word	0x00013240
        /*0e98*/ 	.short	0x010a
        /*0e9a*/ 	.byte	0x3f
	.zero		1


	//   ....[62]....
        /*0e9c*/ 	.word	0x00010510
        /*0ea0*/ 	.word	0x00000005
        /*0ea4*/ 	.word	0x00013240
        /*0ea8*/ 	.short	0x010a
        /*0eaa*/ 	.byte	0x3f
	.zero		1


	//   ....[63]....
        /*0eac*/ 	.word	0x00010550
        /*0eb0*/ 	.word	0x00000004
        /*0eb4*/ 	.word	0x00013260
        /*0eb8*/ 	.short	0x010a
        /*0eba*/ 	.byte	0x3f
	.zero		1


	//   ....[64]....
        /*0ebc*/ 	.word	0x00010590
        /*0ec0*/ 	.word	0x00000005
        /*0ec4*/ 	.word	0x00013260
        /*0ec8*/ 	.short	0x010a
        /*0eca*/ 	.byte	0x3f
	.zero		1


	//   ....[65]....
        /*0ecc*/ 	.word	0x000105d0
        /*0ed0*/ 	.word	0x00000004
        /*0ed4*/ 	.word	0x00013280
        /*0ed8*/ 	.short	0x010a
        /*0eda*/ 	.byte	0x3f
	.zero		1


	//   ....[66]....
        /*0edc*/ 	.word	0x00010610
        /*0ee0*/ 	.word	0x00000005
        /*0ee4*/ 	.word	0x00013280
        /*0ee8*/ 	.short	0x010a
        /*0eea*/ 	.byte	0x3f
	.zero		1


	//   ....[67]....
        /*0eec*/ 	.word	0x00010670
        /*0ef0*/ 	.word	0x00000019
        /*0ef4*/ 	.word	0x00013200
        /*0ef8*/ 	.short	0x010a
        /*0efa*/ 	.byte	0x3f
	.zero		1


	//   ....[68]....
        /*0efc*/ 	.word	0x000106c0
        /*0f00*/ 	.word	0x00000005
        /*0f04*/ 	.word	0x00013230
        /*0f08*/ 	.short	0x010a
        /*0f0a*/ 	.byte	0x3f
	.zero		1


	//   ....[69]....
        /*0f0c*/ 	.word	0x00010720
        /*0f10*/ 	.word	0x00000004
        /*0f14*/ 	.word	0x00013230
        /*0f18*/ 	.short	0x010a
        /*0f1a*/ 	.byte	0x3f
	.zero		1


	//   ....[70]....
        /*0f1c*/ 	.word	0x00010780
        /*0f20*/ 	.word	0x00000004
        /*0f24*/ 	.word	0x00013250
        /*0f28*/ 	.short	0x010a
        /*0f2a*/ 	.byte	0x3f
	.zero		1


	//   ....[71]....
        /*0f2c*/ 	.word	0x000107e0
        /*0f30*/ 	.word	0x00000007
        /*0f34*/ 	.word	0x00013250
        /*0f38*/ 	.short	0x010a
        /*0f3a*/ 	.byte	0x3f
	.zero		1


	//   ....[72]....
        /*0f3c*/ 	.word	0x000108f0
        /*0f40*/ 	.word	0x00000006
        /*0f44*/ 	.word	0x00013280
        /*0f48*/ 	.short	0x010a
        /*0f4a*/ 	.byte	0x3f
	.zero		1


	//   ....[73]....
        /*0f4c*/ 	.word	0x00011020
        /*0f50*/ 	.word	0x00000006
        /*0f54*/ 	.word	0x00013240
        /*0f58*/ 	.short	0x010a
        /*0f5a*/ 	.byte	0x3f
	.zero		1


	//   ....[74]....
        /*0f5c*/ 	.word	0x00011e20
        /*0f60*/ 	.word	0x00000010
        /*0f64*/ 	.word	0x00013220
        /*0f68*/ 	.short	0x010a
        /*0f6a*/ 	.byte	0x3f
	.zero		1


	//   ....[75]....
        /*0f6c*/ 	.word	0x00011e70
        /*0f70*/ 	.word	0x00000000
        /*0f74*/ 	.word	0x00013280
        /*0f78*/ 	.short	0x010a
        /*0f7a*/ 	.byte	0x3f
	.zero		1


	//   ....[76]....
        /*0f7c*/ 	.word	0x00012530
        /*0f80*/ 	.word	0x00000000
        /*0f84*/ 	.word	0x00013240
        /*0f88*/ 	.short	0x010a
        /*0f8a*/ 	.byte	0x3f
	.zero		1


	//   ....[77]....
        /*0f8c*/ 	.word	0x00012af0
        /*0f90*/ 	.word	0x00000002
        /*0f94*/ 	.word	0x00013270
        /*0f98*/ 	.short	0x010a
        /*0f9a*/ 	.byte	0x3f
	.zero		1


	//   ....[78]....
        /*0f9c*/ 	.word	0x00012b40
        /*0fa0*/ 	.word	0x00000002
        /*0fa4*/ 	.word	0x00013260
        /*0fa8*/ 	.short	0x010a
        /*0faa*/ 	.byte	0x3f
	.zero		1


	//   ....[79]....
        /*0fac*/ 	.word	0x00012b90
        /*0fb0*/ 	.word	0x00000000
        /*0fb4*/ 	.word	0x00013270
        /*0fb8*/ 	.short	0x010a
        /*0fba*/ 	.byte	0x3f
	.zero		1


	//   ....[80]....
        /*0fbc*/ 	.word	0x00012be0
        /*0fc0*/ 	.word	0x00000000
        /*0fc4*/ 	.word	0x00013260
        /*0fc8*/ 	.short	0x010a
        /*0fca*/ 	.byte	0x3f
	.zero		1


	//   ....[81]....
        /*0fcc*/ 	.word	0x00012c30
        /*0fd0*/ 	.word	0x00000005
        /*0fd4*/ 	.word	0x00013220
        /*0fd8*/ 	.short	0x010a
        /*0fda*/ 	.byte	0x3f
	.zero		1


	//   ....[82]....
        /*0fdc*/ 	.word	0x00012dd0
        /*0fe0*/ 	.word	0x00000004
        /*0fe4*/ 	.word	0x00013240
        /*0fe8*/ 	.short	0x010a
        /*0fea*/ 	.byte	0x3f
	.zero		1


	//   ....[83]....
        /*0fec*/ 	.word	0x00012e20
        /*0ff0*/ 	.word	0x00000005
        /*0ff4*/ 	.word	0x00013240
        /*0ff8*/ 	.short	0x010a
        /*0ffa*/ 	.byte	0x3f
	.zero		1


	//   ....[84]....
        /*0ffc*/ 	.word	0x00012e70
        /*1000*/ 	.word	0x00000004
        /*1004*/ 	.word	0x00013260
        /*1008*/ 	.short	0x010a
        /*100a*/ 	.byte	0x3f
	.zero		1


	//   ....[85]....
        /*100c*/ 	.word	0x00012ec0
        /*1010*/ 	.word	0x00000005
        /*1014*/ 	.word	0x00013260
        /*1018*/ 	.short	0x010a
        /*101a*/ 	.byte	0x3f
	.zero		1


	//   ....[86]....
        /*101c*/ 	.word	0x00012f10
        /*1020*/ 	.word	0x00000004
        /*1024*/ 	.word	0x00013280
        /*1028*/ 	.short	0x010a
        /*102a*/ 	.byte	0x3f
	.zero		1


	//----- nvinfo : EIATTR_NUM_MBARRIERS
	.align		4
.L_1428:
        /*102c*/ 	.byte	0x03, 0x38
        /*102e*/ 	.short	0x0016


	//----- nvinfo : EIATTR_EXIT_INSTR_OFFSETS
	.align		4
        /*1030*/ 	.byte	0x04, 0x1c
        /*1032*/ 	.short	(.L_1430 - .L_1429)


	//   ....[0]....
.L_1429:
        /*1034*/ 	.word	0x00000980


	//   ....[1]....
        /*1038*/ 	.word	0x00009a00


	//   ....[2]....
        /*103c*/ 	.word	0x00010660


	//----- nvinfo : EIATTR_MAX_THREADS
	.align		4
.L_1430:
        /*1040*/ 	.byte	0x04, 0x05
        /*1042*/ 	.short	(.L_1432 - .L_1431)
.L_1431:
        /*1044*/ 	.word	0x00000200
        /*1048*/ 	.word	0x00000001
        /*104c*/ 	.word	0x00000001


	//----- nvinfo : EIATTR_CRS_STACK_SIZE
	.align		4
.L_1432:
        /*1050*/ 	.byte	0x04, 0x1e
        /*1052*/ 	.short	(.L_1434 - .L_1433)
.L_1433:
        /*1054*/ 	.word	0x00000000


	//----- nvinfo : EIATTR_CBANK_PARAM_SIZE
	.align		4
.L_1434:
        /*1058*/ 	.byte	0x03, 0x19
        /*105a*/ 	.short	0x0af0


	//----- nvinfo : EIATTR_PARAM_CBANK
	.align		4
        /*105c*/ 	.byte	0x04, 0x0a
        /*105e*/ 	.short	(.L_1436 - .L_1435)
	.align		4
.L_1435:
        /*1060*/ 	.word	index@(.nv.constant0._ZN7cutlass13device_kernelIN5flash11enable_sm90INS1_16FlashAttnFwdSm90INS1_25CollectiveMainloopFwdSm90ILi2EN4cute5tupleIJNS5_1CILi1EEES8_S8_EEENS6_IJNS7_ILi192EEENS7_ILi160EEENS7_ILi64EEEEEELi64ENS_12float_e4m3_tEfNS_4arch4Sm90ELb0ELb0ELb0ELb1ELb1ELb0ELb0ELb1ELb1ELb1ELb1ELb0EEENS1_21CollectiveEpilogueFwdINS6_IJSA_SC_SB_EEES9_NS_10bfloat16_tESG_Li384ELb1ELb1ELb1ELb1EEENS1_36VarlenDynamicPersistentTileSchedulerILi192ELi160ELi384ELi128ELb1ELb1ELb1ELb0ELb1ELb1EEEEEEEEEvNT_6ParamsE)
        /*1064*/ 	.short	0x0210
        /*1066*/ 	.short	0x0af0


	//----- nvinfo : EIATTR_SW_WAR
	.align		4
.L_1436:
        /*1068*/ 	.byte	0x04, 0x36
        /*106a*/ 	.short	(.L_1438 - .L_1437)
.L_1437:
        /*106c*/ 	.word	0x00000008
.L_1438:


//--------------------- .nv.info._ZN7cutlass13device_kernelIN5flash11enable_sm90INS1_16FlashAttnFwdSm90INS1_25CollectiveMainloopFwdSm90ILi2EN4cute5tupleIJNS5_1CILi1EEES8_S8_EEENS6_IJNS7_ILi192EEENS7_ILi160EEENS7_ILi64EEEEEELi64ENS_12float_e4m3_tEfNS_4arch4Sm90ELb0ELb0ELb0ELb1ELb1ELb1ELb0ELb1ELb1ELb1ELb1ELb0EEENS1_21CollectiveEpilogueFwdINS6_IJSA_SC_SB_EEES9_NS_10bfloat16_tESG_Li384ELb1ELb1ELb1ELb1EEENS1_36VarlenDynamicPersistentTileSchedulerILi192ELi160ELi384ELi128ELb1ELb1ELb1ELb0ELb1ELb1EEEEEEEEEvNT_6ParamsE --------------------------
	.section	.nv.info._ZN7cutlass13device_kernelIN5flash11enable_sm90INS1_16FlashAttnFwdSm90INS1_25CollectiveMainloopFwdSm90ILi2EN4cute5tupleIJNS5_1CILi1EEES8_S8_EEENS6_IJNS7_ILi192EEENS7_ILi160EEENS7_ILi64EEEEEELi64ENS_12float_e4m3_tEfNS_4arch4Sm90ELb0ELb0ELb0ELb1ELb1ELb1ELb0ELb1ELb1ELb1ELb1ELb0EEENS1_21CollectiveEpilogueFwdINS6_IJSA_SC_SB_EEES9_NS_10bfloat16_tESG_Li384ELb1ELb1ELb1ELb1EEENS1_36VarlenDynamicPersistentTileSchedulerILi192ELi160ELi384ELi128ELb1ELb1ELb1ELb0ELb1ELb1EEEEEEEEEvNT_6ParamsE,"",@"SHT_CUDA_INFO"
	.sectionflags	@""
	.align	4


	//----- nvinfo : EIATTR_CUDA_API_VERSION
	.align		4
        /*0000*/ 	.byte	0x04, 0x37
        /*0002*/ 	.short	(.L_1440 - .L_1439)
.L_1439:
        /*0004*/ 	.word	0x00000082


	//----- nvinfo : EIATTR_KPARAM_INFO
	.align		4
.L_1440:
        /*0008*/ 	.byte	0x04, 0x17
        /*000a*/ 	.short	(.L_1442 - .L_1441)
.L_1441:
        /*000c*/ 	.word	0x00000000
        /*0010*/ 	.short	0x0000
        /*0012*/ 	.short	0x0070
        /*0014*/ 	.byte	0x00, 0xf0, 0x01, 0x2a


	//----- nvinfo : EIATTR_SPARSE_MMA_MASK
	.align		4
.L_1442:
        /*0018*/ 	.byte	0x03, 0x50
        /*001a*/ 	.short	0x0000


	//----- nvinfo : EIATTR_MAXREG_COUNT
	.align		4
        /*001c*/ 	.byte	0x03, 0x1b
        /*001e*/ 	.short	0x0080


	//----- nvinfo : EIATTR_NUM_BARRIERS
	.align		4
        /*0020*/ 	.byte	0x02, 0x4c
        /*0022*/ 	.byte	0x10
	.zero		1


	//----- nvinfo : EIATTR_EXTERNS
	.align		4
        /*0024*/ 	.byte	0x04, 0x0f
        /*0026*/ 	.short	(.L_1444 - .L_1443)


	//   ....[0]....
	.align		4
.L_1443:
        /*0028*/ 	.word	index@(__assertfail)


	//----- nvinfo : EIATTR_ANNOTATIONS
	.align		4
.L_1444:
        /*002c*/ 	.byte	0x04, 0x55
        /*002e*/ 	.short	(.L_1446 - .L_1445)


	//   ....[0]....
.L_1445:
        /* <DEDUP_REMOVED lines=138> */


	//----- nvinfo : EIATTR_MERCURY_ISA_VERSION
	.align		4
.L_1446:
        /*08c0*/ 	.byte	0x03, 0x5f
        /*08c2*/ 	.short	0x0101


	//----- nvinfo : EIATTR_UNUSED_LOAD_BYTE_OFFSET
	.align		4
        /*08c4*/ 	.byte	0x04, 0x44
        /*08c6*/ 	.short	(.L_1448 - .L_1447)


	//   ....[0]....
.L_1447:
        /*08c8*/ 	.word	0x00000a40
        /*08cc*/ 	.word	0x0000fff0


	//   ....[1]....
        /*08d0*/ 	.word	0x0000e0c0
        /*08d4*/ 	.word	0x0000fff0


	//----- nvinfo : EIATTR_INT_WARP_WIDE_INSTR_OFFSETS
	.align		4
.L_1448:
        /*08d8*/ 	.byte	0x04, 0x31
        /*08da*/ 	.short	(.L_1450 - .L_1449)


	//   ....[0]....
.L_1449:
        /*08dc*/ 	.word	0x00000120


	//   ....[1]....
        /*08e0*/ 	.word	0x000001c0


	//   ....[2]....
        /*08e4*/ 	.word	0x00000230


	//   ....[3]....
        /*08e8*/ 	.word	0x000131e0


	//   ....[4]....
        /*08ec*/ 	.word	0x00013270


	//   ....[5]....
        /*08f0*/ 	.word	0x00016e80


	//   ....[6]....
        /*08f4*/ 	.word	0x00016f10


	//----- nvinfo : EIATTR_COOP_GROUP_MASK_REGIDS
	.align		4
.L_1450:
        /*08f8*/ 	.byte	0x04, 0x29
        /*08fa*/ 	.short	(.L_1452 - .L_1451)


	//   ....[0]....
.L_1451:
        /*08fc*/ 	.word	0xffffffff


	//   ....[1]....
        /*0900*/ 	.word	0xffffffff


	//   ....[2]....
        /*0904*/ 	.word	0xffffffff


	//   ....[3]....
        /*0908*/ 	.word	0xffffffff


	//   ....[4]....
        /*090c*/ 	.word	0xffffffff


	//   ....[5]....
        /*0910*/ 	.word	0xffffffff


	//   ....[6]....
        /*0914*/ 	.word	0xffffffff


	//   ....[7]....
        /*0918*/ 	.word	0xffffffff


	//   ....[8]....
        /*091c*/ 	.word	0xffffffff


	//   ....[9]....
        /*0920*/ 	.word	0xffffffff


	//   ....[10]....
        /*0924*/ 	.word	0xffffffff


	//   ....[11]....
        /*0928*/ 	.word	0xffffffff


	//   ....[12]....
        /*092c*/ 	.word	0xffffffff


	//   ....[13]....
        /*0930*/ 	.word	0xffffffff


	//   ....[14]....
        /*0934*/ 	.word	0xffffffff


	//   ....[15]....
        /*0938*/ 	.word	0xffffffff


	//   ....[16]....
        /*093c*/ 	.word	0xffffffff


	//   ....[17]....
        /*0940*/ 	.word	0xffffffff


	//   ....[18]....
        /*0944*/ 	.word	0xffffffff


	//   ....[19]....
        /*0948*/ 	.word	0xffffffff


	//   ....[20]....
        /*094c*/ 	.word	0xffffffff


	//   ....[21]....
        /*0950*/ 	.word	0xffffffff


	//   ....[22]....
        /*0954*/ 	.word	0xffffffff


	//   ....[23]....
        /*0958*/ 	.word	0xffffffff


	//   ....[24]....
        /*095c*/ 	.word	0xffffffff


	//   ....[25]....
        /*0960*/ 	.word	0xffffffff


	//   ....[26]....
        /*0964*/ 	.word	0xffffffff


	//   ....[27]....
        /*0968*/ 	.word	0xffffffff


	//   ....[28]....
        /*096c*/ 	.word	0xffffffff


	//   ....[29]....
        /*0970*/ 	.word	0xffffffff


	//   ....[30]....
        /*0974*/ 	.word	0xffffffff


	//   ....[31]....
        /*0978*/ 	.word	0xffffffff


	//   ....[32]....
        /*097c*/ 	.word	0xffffffff


	//   ....[33]....
        /*0980*/ 	.word	0xffffffff


	//   ....[34]....
        /*0984*/ 	.word	0xffffffff


	//   ....[35]....
        /*0988*/ 	.word	0xffffffff


	//   ....[36]....
        /*098c*/ 	.word	0xffffffff


	//   ....[37]....
        /*0990*/ 	.word	0xffffffff


	//   ....[38]....
        /*0994*/ 	.word	0xffffffff


	//   ....[39]....
        /*0998*/ 	.word	0xffffffff


	//   ....[40]....
        /*099c*/ 	.word	0xffffffff


	//   ....[41]....
        /*09a0*/ 	.word	0xffffffff


	//   ....[42]....
        /*09a4*/ 	.word	0xffffffff


	//   ....[43]....
        /*09a8*/ 	.word	0xffffffff


	//   ....[44]....
        /*09ac*/ 	.word	0xffffffff


	//   ....[45]....
        /*09b0*/ 	.word	0xffffffff


	//   ....[46]....
        /*09b4*/ 	.word	0xffffffff


	//   ....[47]....
        /*09b8*/ 	.word	0xffffffff


	//   ....[48]....
        /*09bc*/ 	.word	0xffffffff


	//   ....[49]....
        /*09c0*/ 	.word	0xffffffff


	//   ....[50]....
        /*09c4*/ 	.word	0xffffffff


	//   ....[51]....
        /*09c8*/ 	.word	0xffffffff


	//   ....[52]....
        /*09cc*/ 	.word	0xffffffff


	//   ....[53]....
        /*09d0*/ 	.word	0xffffffff


	//   ....[54]....
        /*09d4*/ 	.word	0xffffffff


	//   ....[55]....
        /*09d8*/ 	.word	0xffffffff


	//   ....[56]....
        /*09dc*/ 	.word	0xffffffff


	//   ....[57]....
        /*09e0*/ 	.word	0xffffffff


	//   ....[58]....
        /*09e4*/ 	.word	0xffffffff


	//   ....[59]....
        /*09e8*/ 	.word	0xffffffff


	//   ....[60]....
        /*09ec*/ 	.word	0xffffffff


	//   ....[61]....
        /*09f0*/ 	.word	0xffffffff


	//   ....[62]....
        /*09f4*/ 	.word	0xffffffff


	//   ....[63]....
        /*09f8*/ 	.word	0xffffffff


	//   ....[64]....
        /*09fc*/ 	.word	0xffffffff


	//   ....[65]....
        /*0a00*/ 	.word	0xffffffff


	//   ....[66]....
        /*0a04*/ 	.word	0xffffffff


	//   ....[67]....
        /*0a08*/ 	.word	0xffffffff


	//   ....[68]....
        /*0a0c*/ 	.word	0xffffffff


	//   ....[69]....
        /*0a10*/ 	.word	0xffffffff


	//   ....[70]....
        /*0a14*/ 	.word	0xffffffff


	//   ....[71]....
        /*0a18*/ 	.word	0xffffffff


	//   ....[72]....
        /*0a1c*/ 	.word	0xffffffff


	//   ....[73]....
        /*0a20*/ 	.word	0xffffffff


	//   ....[74]....
        /*0a24*/ 	.word	0xffffffff


	//   ....[75]....
        /*0a28*/ 	.word	0xffffffff


	//   ....[76]....
        /*0a2c*/ 	.word	0xffffffff


	//   ....[77]....
        /*0a30*/ 	.word	0xffffffff


	//   ....[78]....
        /*0a34*/ 	.word	0xffffffff


	//   ....[79]....
        /*0a38*/ 	.word	0xffffffff


	//   ....[80]....
        /*0a3c*/ 	.word	0xffffffff


	//   ....[81]....
        /*0a40*/ 	.word	0xffffffff


	//   ....[82]....
        /*0a44*/ 	.word	0xffffffff


	//   ....[83]....
        /*0a48*/ 	.word	0xffffffff


	//   ....[84]....
        /*0a4c*/ 	.word	0xffffffff


	//   ....[85]....
        /*0a50*/ 	.word	0xffffffff


	//   ....[86]....
        /*0a54*/ 	.word	0xffffffff


	//   ....[87]....
        /*0a58*/ 	.word	0xffffffff


	//   ....[88]....
        /*0a5c*/ 	.word	0xffffffff


	//   ....[89]....
        /*0a60*/ 	.word	0xffffffff


	//   ....[90]....
        /*0a64*/ 	.word	0xffffffff


	//   ....[91]....
        /*0a68*/ 	.word	0xffffffff


	//   ....[92]....
        /*0a6c*/ 	.word	0xffffffff


	//   ....[93]....
        /*0a70*/ 	.word	0xffffffff


	//   ....[94]....
        /*0a74*/ 	.word	0xffffffff


	//   ....[95]....
        /*0a78*/ 	.word	0xffffffff


	//   ....[96]....
        /*0a7c*/ 	.word	0xffffffff


	//   ....[97]....
        /*0a80*/ 	.word	0xffffffff


	//   ....[98]....
        /*0a84*/ 	.word	0xffffffff


	//   ....[99]....
        /*0a88*/ 	.word	0xffffffff


	//   ....[100]....
        /*0a8c*/ 	.word	0xffffffff


	//   ....[101]....
        /*0a90*/ 	.word	0xffffffff


	//   ....[102]....
        /*0a94*/ 	.word	0xffffffff


	//   ....[103]....
        /*0a98*/ 	.word	0xffffffff


	//   ....[104]....
        /*0a9c*/ 	.word	0xffffffff


	//   ....[105]....
        /*0aa0*/ 	.word	0xffffffff


	//   ....[106]....
        /*0aa4*/ 	.word	0xffffffff


	//   ....[107]....
        /*0aa8*/ 	.word	0xffffffff


	//   ....[108]....
        /*0aac*/ 	.word	0xffffffff


	//   ....[109]....
        /*0ab0*/ 	.word	0xffffffff


	//   ....[110]....
        /*0ab4*/ 	.word	0xffffffff


	//   ....[111]....
        /*0ab8*/ 	.word	0xffffffff


	//   ....[112]....
        /*0abc*/ 	.word	0xffffffff


	//   ....[113]....
        /*0ac0*/ 	.word	0xffffffff


	//   ....[114]....
        /*0ac4*/ 	.word	0xffffffff


	//   ....[115]....
        /*0ac8*/ 	.word	0xffffffff


	//   ....[116]....
        /*0acc*/ 	.word	0xffffffff


	//   ....[117]....
        /*0ad0*/ 	.word	0xffffffff


	//   ....[118]....
        /*0ad4*/ 	.word	0xffffffff


	//   ....[119]....
        /*0ad8*/ 	.word	0xffffffff


	//   ....[120]....
        /*0adc*/ 	.word	0xffffffff


	//   ....[121]....
        /*0ae0*/ 	.word	0xffffffff


	//   ....[122]....
        /*0ae4*/ 	.word	0xffffffff


	//   ....[123]....
        /*0ae8*/ 	.word	0xffffffff


	//   ....[124]....
        /*0aec*/ 	.word	0xffffffff


	//   ....[125]....
        /*0af0*/ 	.word	0xffffffff


	//   ....[126]....
        /*0af4*/ 	.word	0xffffffff


	//   ....[127]....
        /*0af8*/ 	.word	0xffffffff


	//   ....[128]....
        /*0afc*/ 	.word	0xffffffff


	//   ....[129]....
        /*0b00*/ 	.word	0xffffffff


	//   ....[130]....
        /*0b04*/ 	.word	0xffffffff


	//   ....[131]....
        /*0b08*/ 	.word	0xffffffff


	//   ....[132]....
        /*0b0c*/ 	.word	0xffffffff


	//   ....[133]....
        /*0b10*/ 	.word	0xffffffff


	//   ....[134]....
        /*0b14*/ 	.word	0xffffffff


	//   ....[135]....
        /*0b18*/ 	.word	0xffffffff


	//   ....[136]....
        /*0b1c*/ 	.word	0xffffffff


	//   ....[137]....
        /*0b20*/ 	.word	0xffffffff


	//   ....[138]....
        /*0b24*/ 	.word	0xffffffff


	//   ....[139]....
        /*0b28*/ 	.word	0xffffffff


	//   ....[140]....
        /*0b2c*/ 	.word	0xffffffff


	//   ....[141]....
        /*0b30*/ 	.word	0xffffffff


	//   ....[142]....
        /*0b34*/ 	.word	0xffffffff


	//   ....[143]....
        /*0b38*/ 	.word	0xffffffff


	//   ....[144]....
        /*0b3c*/ 	.word	0xffffffff


	//   ....[145]....
        /*0b40*/ 	.word	0xffffffff


	//   ....[146]....
        /*0b44*/ 	.word	0xffffffff


	//   ....[147]....
        /*0b48*/ 	.word	0xffffffff


	//   ....[148]....
        /*0b4c*/ 	.word	0xffffffff


	//   ....[149]....
        /*0b50*/ 	.word	0xffffffff


	//   ....[150]....
        /*0b54*/ 	.word	0xffffffff


	//   ....[151]....
        /*0b58*/ 	.word	0xffffffff


	//   ....[152]....
        /*0b5c*/ 	.word	0xffffffff


	//   ....[153]....
        /*0b60*/ 	.word	0xffffffff


	//   ....[154]....
        /*0b64*/ 	.word	0xffffffff


	//   ....[155]....
        /*0b68*/ 	.word	0xffffffff


	//   ....[156]....
        /*0b6c*/ 	.word	0xffffffff


	//   ....[157]....
        /*0b70*/ 	.word	0xffffffff


	//   ....[158]....
        /*0b74*/ 	.word	0xffffffff


	//   ....[159]....
        /*0b78*/ 	.word	0xffffffff


	//   ....[160]....
        /*0b7c*/ 	.word	0xffffffff


	//   ....[161]....
        /*0b80*/ 	.word	0xffffffff


	//   ....[162]....
        /*0b84*/ 	.word	0xffffffff


	//   ....[163]....
        /*0b88*/ 	.word	0xffffffff


	//   ....[164]....
        /*0b8c*/ 	.word	0xffffffff


	//   ....[165]....
        /*0b90*/ 	.word	0xffffffff


	//   ....[166]....
        /*0b94*/ 	.word	0xffffffff


	//   ....[167]....
        /*0b98*/ 	.word	0xffffffff


	//   ....[168]....
        /*0b9c*/ 	.word	0xffffffff


	//   ....[169]....
        /*0ba0*/ 	.word	0xffffffff


	//   ....[170]....
        /*0ba4*/ 	.word	0xffffffff


	//   ....[171]....
        /*0ba8*/ 	.word	0xffffffff


	//   ....[172]....
        /*0bac*/ 	.word	0xffffffff


	//   ....[173]....
        /*0bb0*/ 	.word	0xffffffff


	//   ....[174]....
        /*0bb4*/ 	.word	0xffffffff


	//   ....[175]....
        /*0bb8*/ 	.word	0xffffffff


	//   ....[176]....
        /*0bbc*/ 	.word	0xffffffff


	//   ....[177]....
        /*0bc0*/ 	.word	0xffffffff


	//   ....[178]....
        /*0bc4*/ 	.word	0xffffffff


	//   ....[179]....
        /*0bc8*/ 	.word	0xffffffff


	//   ....[180]....
        /*0bcc*/ 	.word	0xffffffff


	//   ....[181]....
        /*0bd0*/ 	.word	0x0500000f


	//   ....[182]....
        /*0bd4*/ 	.word	0x0500000f


	//   ....[183]....
        /*0bd8*/ 	.word	0x0500000f


	//   ....[184]....
        /*0bdc*/ 	.word	0x0500000f


	//   ....[185]....
        /*0be0*/ 	.word	0x0500000f


	//   ....[186]....
        /*0be4*/ 	.word	0x0500000f


	//   ....[187]....
        /*0be8*/ 	.word	0x0500000f


	//   ....[188]....
        /*0bec*/ 	.word	0x0500000f


	//   ....[189]....
        /*0bf0*/ 	.word	0x0500000f


	//   ....[190]....
        /*0bf4*/ 	.word	0x0500000f


	//   ....[191]....
        /*0bf8*/ 	.word	0x0500000f


	//   ....[192]....
        /*0bfc*/ 	.word	0x0500000f


	//   ....[193]....
        /*0c00*/ 	.word	0x0500000f


	//   ....[194]....
        /*0c04*/ 	.word	0x0500000f


	//   ....[195]....
        /*0c08*/ 	.word	0x0500000f


	//   ....[196]....
        /*0c0c*/ 	.word	0x0500000f


	//   ....[197]....
        /*0c10*/ 	.word	0x0500000f


	//   ....[198]....
        /*0c14*/ 	.word	0x0500000f


	//   ....[199]....
        /*0c18*/ 	.word	0x0500000f


	//   ....[200]....
        /*0c1c*/ 	.word	0x0500000f


	//   ....[201]....
        /*0c20*/ 	.word	0x0500000f


	//   ....[202]....
        /*0c24*/ 	.word	0x0500000f


	//   ....[203]....
        /*0c28*/ 	.word	0x0500000f


	//   ....[204]....
        /*0c2c*/ 	.word	0x0500000f


	//   ....[205]....
        /*0c30*/ 	.word	0x0500000f


	//   ....[206]....
        /*0c34*/ 	.word	0x0500000f


	//   ....[207]....
        /*0c38*/ 	.word	0x0500000f


	//   ....[208]....
        /*0c3c*/ 	.word	0x0500000f


	//   ....[209]....
        /*0c40*/ 	.word	0x0500000f


	//   ....[210]....
        /*0c44*/ 	.word	0x0500000f


	//   ....[211]....
        /*0c48*/ 	.word	0x0500000f


	//   ....[212]....
        /*0c4c*/ 	.word	0x0500000f


	//   ....[213]....
        /*0c50*/ 	.word	0x0500000f


	//   ....[214]....
        /*0c54*/ 	.word	0x0500000f


	//   ....[215]....
        /*0c58*/ 	.word	0x0500000f


	//   ....[216]....
        /*0c5c*/ 	.word	0x0500000f


	//   ....[217]....
        /*0c60*/ 	.word	0x0500000f


	//   ....[218]....
        /*0c64*/ 	.word	0x0500000f


	//   ....[219]....
        /*0c68*/ 	.word	0x0500000f


	//   ....[220]....
        /*0c6c*/ 	.word	0x0500000f


	//   ....[221]....
        /*0c70*/ 	.word	0x0500000f


	//   ....[222]....
        /*0c74*/ 	.word	0x0500000f


	//   ....[223]....
        /*0c78*/ 	.word	0x0500000f


	//   ....[224]....
        /*0c7c*/ 	.word	0x0500000f


	//   ....[225]....
        /*0c80*/ 	.word	0x0500000f


	//   ....[226]....
        /*0c84*/ 	.word	0x0500000f


	//   ....[227]....
        /*0c88*/ 	.word	0x0500000f


	//   ....[228]....
        /*0c8c*/ 	.word	0x0500000f


	//   ....[229]....
        /*0c90*/ 	.word	0x0500000f


	//   ....[230]....
        /*0c94*/ 	.word	0x0500000f


	//   ....[231]....
        /*0c98*/ 	.word	0x0500000f


	//   ....[232]....
        /*0c9c*/ 	.word	0x0500000f


	//   ....[233]....
        /*0ca0*/ 	.word	0x0500000f


	//   ....[234]....
        /*0ca4*/ 	.word	0x0500000f


	//   ....[235]....
        /*0ca8*/ 	.word	0x0500000f


	//   ....[236]....
        /*0cac*/ 	.word	0x0500000f


	//   ....[237]....
        /*0cb0*/ 	.word	0x0500000f


	//   ....[238]....
        /*0cb4*/ 	.word	0x0500000f


	//   ....[239]....
        /*0cb8*/ 	.word	0x0500000f


	//   ....[240]....
        /*0cbc*/ 	.word	0x0500000f


	//   ....[241]....
        /*0cc0*/ 	.word	0x0500000f


	//   ....[242]....
        /*0cc4*/ 	.word	0x0500000f


	//   ....[243]....
        /*0cc8*/ 	.word	0x0500000f


	//   ....[244]....
        /*0ccc*/ 	.word	0x0500000f


	//   ....[245]....
        /*0cd0*/ 	.word	0x0500000f


	//   ....[246]....
        /*0cd4*/ 	.word	0x0500000f


	//   ....[247]....
        /*0cd8*/ 	.word	0x0500000f


	//   ....[248]....
        /*0cdc*/ 	.word	0x0500000f


	//   ....[249]....
        /*0ce0*/ 	.word	0x0500000f


	//   ....[250]....
        /*0ce4*/ 	.word	0x0500000f


	//   ....[251]....
        /*0ce8*/ 	.word	0x0500000f


	//   ....[252]....
        /*0cec*/ 	.word	0x0500000f


	//   ....[253]....
        /*0cf0*/ 	.word	0x0500000f


	//   ....[254]....
        /*0cf4*/ 	.word	0x0500000f


	//   ....[255]....
        /*0cf8*/ 	.word	0x0500000f


	//   ....[0]....
        /*0cfc*/ 	.word	0x0500000f


	//   ....[1]....
        /*0d00*/ 	.word	0x0500000f


	//   ....[2]....
        /*0d04*/ 	.word	0x0500000f


	//   ....[3]....
        /*0d08*/ 	.word	0x0500000f


	//   ....[4]....
        /*0d0c*/ 	.word	0x0500000f


	//   ....[5]....
        /*0d10*/ 	.word	0x0500000f


	//   ....[6]....
        /*0d14*/ 	.word	0x0500000f


	//   ....[7]....
        /*0d18*/ 	.word	0x0500000f


	//   ....[8]....
        /*0d1c*/ 	.word	0x0500000f


	//   ....[9]....
        /*0d20*/ 	.word	0x0500000f


	//   ....[10]....
        /*0d24*/ 	.word	0x0500000f


	//   ....[11]....
        /*0d28*/ 	.word	0x0500000f


	//----- nvinfo : EIATTR_COOP_GROUP_INSTR_OFFSETS
	.align		4
.L_1452:
        /*0d2c*/ 	.byte	0x04, 0x28
        /*0d2e*/ 	.short	(.L_1454 - .L_1453)


	//   ....[0]....
.L_1453:
        /*0d30*/ 	.word	0x00000060


	//   ....[1]....
        /*0d34*/ 	.word	0x00000130


	//   ....[2]....
        /*0d38*/ 	.word	0x000001e0


	//   ....[3]....
        /*0d3c*/ 	.word	0x000003a0


	//   ....[4]....
        /*0d40*/ 	.word	0x00000500


	//   ....[5]....
        /*0d44*/ 	.word	0x00000620


	//   ....[6]....
        /*0d48*/ 	.word	0x00000780


	//   ....[7]....
        /*0d4c*/ 	.word	0x00002a00


	//   ....[8]....
        /*0d50*/ 	.word	0x00002a10


	//   ....[9]....
        /*0d54*/ 	.word	0x00003c40


	//   ....[10]....
        /*0d58*/ 	.word	0x00003c50


	//   ....[11]....
        /*0d5c*/ 	.word	0x00004e20


	//   ....[12]....
        /*0d60*/ 	.word	0x00004e30


	//   ....[13]....
        /*0d64*/ 	.word	0x000051b0


	//   ....[14]....
        /*0d68*/ 	.word	0x000051d0


	//   ....[15]....
        /*0d6c*/ 	.word	0x00005ae0


	//   ....[16]....
        /*0d70*/ 	.word	0x00006060


	//   ....[17]....
        /*0d74*/ 	.word	0x00006070


	//   ....[18]....
        /*0d78*/ 	.word	0x00006080


	//   ....[19]....
        /*0d7c*/ 	.word	0x00006090


	//   ....[20]....
        /*0d80*/ 	.word	0x00007390


	//   ....[21]....
        /*0d84*/ 	.word	0x000073a0


	//   ....[22]....
        /*0d88*/ 	.word	0x000073b0


	//   ....[23]....
        /*0d8c*/ 	.word	0x000073c0


	//   ....[24]....
        /*0d90*/ 	.word	0x00009770


	//   ....[25]....
        /*0d94*/ 	.word	0x00009790


	//   ....[26]....
        /*0d98*/ 	.word	0x00009c10


	//   ....[27]....
        /*0d9c*/ 	.word	0x00009c30


	//   ....[28]....
        /*0da0*/ 	.word	0x0000be10


	//   ....[29]....
        /*0da4*/ 	.word	0x0000be30


	//   ....[30]....
        /*0da8*/ 	.word	0x0000c460


	//   ....[31]....
        /*0dac*/ 	.word	0x0000c4b0


	//   ....[32]....
        /*0db0*/ 	.word	0x0000da20


	//   ....[33]....
        /*0db4*/ 	.word	0x0000da30


	//   ....[34]....
        /*0db8*/ 	.word	0x0000dac0


	//   ....[35]....
        /*0dbc*/ 	.word	0x0000dae0


	//   ....[36]....
        /*0dc0*/ 	.word	0x0000e600


	//   ....[37]....
        /*0dc4*/ 	.word	0x0000e620


	//   ....[38]....
        /*0dc8*/ 	.word	0x0000e640


	//   ....[39]....
        /*0dcc*/ 	.word	0x0000e660


	//   ....[40]....
        /*0dd0*/ 	.word	0x0000e670


	//   ....[41]....
        /*0dd4*/ 	.word	0x0000e680


	//   ....[42]....
        /*0dd8*/ 	.word	0x0000e690


	//   ....[43]....
        /*0ddc*/ 	.word	0x0000e6a0


	//   ....[44]....
        /*0de0*/ 	.word	0x0000e6b0


	//   ....[45]....
        /*0de4*/ 	.word	0x0000e6c0


	//   ....[46]....
        /*0de8*/ 	.word	0x0000e6d0


	//   ....[47]....
        /*0dec*/ 	.word	0x0000e6e0


	//   ....[48]....
        /*0df0*/ 	.word	0x0000e6f0


	//   ....[49]....
        /*0df4*/ 	.word	0x0000e700


	//   ....[50]....
        /*0df8*/ 	.word	0x0000e710


	//   ....[51]....
        /*0dfc*/ 	.word	0x0000e720


	//   ....[52]....
        /*0e00*/ 	.word	0x0000e730


	//   ....[53]....
        /*0e04*/ 	.word	0x0000e740


	//   ....[54]....
        /*0e08*/ 	.word	0x0000e750


	//   ....[55]....
        /*0e0c*/ 	.word	0x0000e760


	//   ....[56]....
        /*0e10*/ 	.word	0x0000e770


	//   ....[57]....
        /*0e14*/ 	.word	0x0000e780


	//   ....[58]....
        /*0e18*/ 	.word	0x0000e790


	//   ....[59]....
        /*0e1c*/ 	.word	0x0000e7a0


	//   ....[60]....
        /*0e20*/ 	.word	0x0000e7b0


	//   ....[61]....
        /*0e24*/ 	.word	0x0000e7c0


	//   ....[62]....
        /*0e28*/ 	.word	0x0000e7d0


	//   ....[63]....
        /*0e2c*/ 	.word	0x0000e7e0


	//   ....[64]....
        /*0e30*/ 	.word	0x0000e7f0


	//   ....[65]....
        /*0e34*/ 	.word	0x0000e800


	//   ....[66]....
        /*0e38*/ 	.word	0x0000e810


	//   ....[67]....
        /*0e3c*/ 	.word	0x0000e820


	//   ....[68]....
        /*0e40*/ 	.word	0x0000efc0


	//   ....[69]....
        /*0e44*/ 	.word	0x0000efd0


	//   ....[70]....
        /*0e48*/ 	.word	0x0000efe0


	//   ....[71]....
        /*0e4c*/ 	.word	0x0000f020


	//   ....[72]....
        /*0e50*/ 	.word	0x0000f580


	//   ....[73]....
        /*0e54*/ 	.word	0x0000f5c0


	//   ....[74]....
        /*0e58*/ 	.word	0x0000f5e0


	//   ....[75]....
        /*0e5c*/ 	.word	0x0000f620


	//   ....[76]....
        /*0e60*/ 	.word	0x0000f640


	//   ....[77]....
        /*0e64*/ 	.word	0x0000f660


	//   ....[78]....
        /*0e68*/ 	.word	0x0000f690


	//   ....[79]....
        /*0e6c*/ 	.word	0x0000f6c0


	//   ....[80]....
        /*0e70*/ 	.word	0x0000fb20


	//   ....[81]....
        /*0e74*/ 	.word	0x0000fb30


	//   ....[82]....
        /*0e78*/ 	.word	0x0000fd90


	//   ....[83]....
        /*0e7c*/ 	.word	0x0000fda0


	//   ....[84]....
        /*0e80*/ 	.word	0x00010820


	//   ....[85]....
        /*0e84*/ 	.word	0x00010850


	//   ....[86]....
        /*0e88*/ 	.word	0x00010890


	//   ....[87]....
        /*0e8c*/ 	.word	0x000108c0


	//   ....[88]....
        /*0e90*/ 	.word	0x000108e0


	//   ....[89]....
        /*0e94*/ 	.word	0x000108f0


	//   ....[90]....
        /*0e98*/ 	.word	0x00010900


	//   ....[91]....
        /*0e9c*/ 	.word	0x00010920


	//   ....[92]....
        /*0ea0*/ 	.word	0x00010a70


	//   ....[93]....
        /*0ea4*/ 	.word	0x00010c70


	//   ....[94]....
        /*0ea8*/ 	.word	0x00010ca0


	//   ....[95]....
        /*0eac*/ 	.word	0x00010cd0


	//   ....[96]....
        /*0eb0*/ 	.word	0x00010d00


	//   ....[97]....
        /*0eb4*/ 	.word	0x00010d30


	//   ....[98]....
        /*0eb8*/ 	.word	0x00010d60


	//   ....[99]....
        /*0ebc*/ 	.word	0x00010ee0


	//   ....[100]....
        /*0ec0*/ 	.word	0x00010f10


	//   ....[101]....
        /*0ec4*/ 	.word	0x00010f40


	//   ....[102]....
        /*0ec8*/ 	.word	0x00010f70


	//   ....[103]....
        /*0ecc*/ 	.word	0x00010fa0


	//   ....[104]....
        /*0ed0*/ 	.word	0x00010fd0


	//   ....[105]....
        /*0ed4*/ 	.word	0x00011060


	//   ....[106]....
        /*0ed8*/ 	.word	0x00011090


	//   ....[107]....
        /*0edc*/ 	.word	0x000110a0


	//   ....[108]....
        /*0ee0*/ 	.word	0x00011140


	//   ....[109]....
        /*0ee4*/ 	.word	0x00012230


	//   ....[110]....
        /*0ee8*/ 	.word	0x000141f0


	//   ....[111]....
        /*0eec*/ 	.word	0x00014200


	//   ....[112]....
        /*0ef0*/ 	.word	0x00014250


	//   ....[113]....
        /*0ef4*/ 	.word	0x00014270


	//   ....[114]....
        /*0ef8*/ 	.word	0x000142d0


	//   ....[115]....
        /*0efc*/ 	.word	0x000142f0


	//   ....[116]....
        /*0f00*/ 	.word	0x00014300


	//   ....[117]....
        /*0f04*/ 	.word	0x00014310


	//   ....[118]....
        /*0f08*/ 	.word	0x000143a0


	//   ....[119]....
        /*0f0c*/ 	.word	0x000143c0


	//   ....[120]....
        /*0f10*/ 	.word	0x00014850


	//   ....[121]....
        /*0f14*/ 	.word	0x00014870


	//   ....[122]....
        /*0f18*/ 	.word	0x000148d0


	//   ....[123]....
        /*0f1c*/ 	.word	0x000148f0


	//   ....[124]....
        /*0f20*/ 	.word	0x00014930


	//   ....[125]....
        /*0f24*/ 	.word	0x00014950


	//   ....[126]....
        /*0f28*/ 	.word	0x00014960


	//   ....[127]....
        /*0f2c*/ 	.word	0x00014970


	//   ....[128]....
        /*0f30*/ 	.word	0x00014a00


	//   ....[129]....
        /*0f34*/ 	.word	0x00014a20


	//   ....[130]....
        /*0f38*/ 	.word	0x000152c0


	//   ....[131]....
        /*0f3c*/ 	.word	0x000152f0


	//   ....[132]....
        /*0f40*/ 	.word	0x00015360


	//   ....[133]....
        /*0f44*/ 	.word	0x00015380


	//   ....[134]....
        /*0f48*/ 	.word	0x00015400


	//   ....[135]....
        /*0f4c*/ 	.word	0x00015420


	//   ....[136]....
        /*0f50*/ 	.word	0x00015430


	//   ....[137]....
        /*0f54*/ 	.word	0x000154a0


	//   ....[138]....
        /*0f58*/ 	.word	0x000154f0


	//   ....[139]....
        /*0f5c*/ 	.word	0x00015500


	//   ....[140]....
        /*0f60*/ 	.word	0x00015530


	//   ....[141]....
        /*0f64*/ 	.word	0x00015550


	//   ....[142]....
        /*0f68*/ 	.word	0x00015fd0


	//   ....[143]....
        /*0f6c*/ 	.word	0x00015fe0


	//   ....[144]....
        /*0f70*/ 	.word	0x00016000


	//   ....[145]....
        /*0f74*/ 	.word	0x00016050


	//   ....[146]....
        /*0f78*/ 	.word	0x00016060


	//   ....[147]....
        /*0f7c*/ 	.word	0x000160a0


	//   ....[148]....
        /*0f80*/ 	.word	0x000160b0


	//   ....[149]....
        /*0f84*/ 	.word	0x000160c0


	//   ....[150]....
        /*0f88*/ 	.word	0x00016100


	//   ....[151]....
        /*0f8c*/ 	.word	0x00016140


	//   ....[152]....
        /*0f90*/ 	.word	0x00016570


	//   ....[153]....
        /*0f94*/ 	.word	0x00016580


	//   ....[154]....
        /*0f98*/ 	.word	0x00016590


	//   ....[155]....
        /*0f9c*/ 	.word	0x000165d0


	//   ....[156]....
        /*0fa0*/ 	.word	0x000165e0


	//   ....[157]....
        /*0fa4*/ 	.word	0x00016620


	//   ....[158]....
        /*0fa8*/ 	.word	0x00016630


	//   ....[159]....
        /*0fac*/ 	.word	0x00016640


	//   ....[160]....
        /*0fb0*/ 	.word	0x00016680


	//   ....[161]....
        /*0fb4*/ 	.word	0x000166c0


	//   ....[162]....
        /*0fb8*/ 	.word	0x00017780


	//   ....[163]....
        /*0fbc*/ 	.word	0x000177b0


	//   ....[164]....
        /*0fc0*/ 	.word	0x00017820


	//   ....[165]....
        /*0fc4*/ 	.word	0x00017850


	//   ....[166]....
        /*0fc8*/ 	.word	0x00017880


	//   ....[167]....
        /*0fcc*/ 	.word	0x000178b0


	//   ....[168]....
        /*0fd0*/ 	.word	0x000178e0


	//   ....[169]....
        /*0fd4*/ 	.word	0x00017910


	//   ....[170]....
        /*0fd8*/ 	.word	0x00017ab0


	//   ....[171]....
        /*0fdc*/ 	.word	0x00017ae0


	//   ....[172]....
        /*0fe0*/ 	.word	0x00017b10


	//   ....[173]....
        /*0fe4*/ 	.word	0x00017b40


	//   ....[174]....
        /*0fe8*/ 	.word	0x00017b70


	//   ....[175]....
        /*0fec*/ 	.word	0x00017ba0


	//   ....[176]....
        /*0ff0*/ 	.word	0x00017c60


	//   ....[177]....
        /*0ff4*/ 	.word	0x00017c80


	//   ....[178]....
        /*0ff8*/ 	.word	0x00017c90


	//   ....[179]....
        /*0ffc*/ 	.word	0x00017cf0


	//   ....[180]....
        /*1000*/ 	.word	0x00018340


	//   ....[181]....
        /*1004*/ 	.word	0x00018700


	//   ....[182]....
        /*1008*/ 	.word	0x00018790


	//   ....[183]....
        /*100c*/ 	.word	0x00018860


	//   ....[184]....
        /*1010*/ 	.word	0x000188f0


	//   ....[185]....
        /*1014*/ 	.word	0x000189d0


	//   ....[186]....
        /*1018*/ 	.word	0x00018a60


	//   ....[187]....
        /*101c*/ 	.word	0x00018b40


	//   ....[188]....
        /*1020*/ 	.word	0x00018bd0


	//   ....[189]....
        /*1024*/ 	.word	0x00018c20


	//   ....[190]....
        /*1028*/ 	.word	0x00018c70


	//   ....[191]....
        /*102c*/ 	.word	0x00018d50


	//   ....[192]....
        /*1030*/ 	.word	0x00018de0


	//   ....[193]....
        /*1034*/ 	.word	0x00018e30


	//   ....[194]....
        /*1038*/ 	.word	0x00018e80


	//   ....[195]....
        /*103c*/ 	.word	0x000190d0


	//   ....[196]....
        /*1040*/ 	.word	0x000193b0


	//   ....[197]....
        /*1044*/ 	.word	0x000194b0


	//   ....[198]....
        /*1048*/ 	.word	0x00019540


	//   ....[199]....
        /*104c*/ 	.word	0x000195a0


	//   ....[200]....
        /*1050*/ 	.word	0x00019680


	//   ....[201]....
        /*1054*/ 	.word	0x00019700


	//   ....[202]....
        /*1058*/ 	.word	0x000197d0


	//   ....[203]....
        /*105c*/ 	.word	0x00019850


	//   ....[204]....
        /*1060*/ 	.word	0x00019940


	//   ....[205]....
        /*1064*/ 	.word	0x000199c0


	//   ....[206]....
        /*1068*/ 	.word	0x00019a20


	//   ....[207]....
        /*106c*/ 	.word	0x00019be0


	//   ....[208]....
        /*1070*/ 	.word	0x00019c90


	//   ....[209]....
        /*1074*/ 	.word	0x00019cf0


	//   ....[210]....
        /*1078*/ 	.word	0x00019de0


	//   ....[211]....
        /*107c*/ 	.word	0x00019e40


	//   ....[212]....
        /*1080*/ 	.word	0x00019f00


	//   ....[213]....
        /*1084*/ 	.word	0x00019f60


	//   ....[214]....
        /*1088*/ 	.word	0x0001a020


	//   ....[215]....
        /*108c*/ 	.word	0x0001a080


	//   ....[216]....
        /*1090*/ 	.word	0x0001a150


	//   ....[217]....
        /*1094*/ 	.word	0x0001a200


	//   ....[218]....
        /*1098*/ 	.word	0x0001a270


	//   ....[219]....
        /*109c*/ 	.word	0x0001a2d0


	//   ....[220]....
        /*10a0*/ 	.word	0x0001a390


	//   ....[221]....
        /*10a4*/ 	.word	0x0001a3f0


	//   ....[222]....
        /*10a8*/ 	.word	0x0001a4f0


	//   ....[223]....
        /*10ac*/ 	.word	0x0001a550


	//   ....[224]....
        /*10b0*/ 	.word	0x0001a600


	//   ....[225]....
        /*10b4*/ 	.word	0x0001a6b0


	//   ....[226]....
        /*10b8*/ 	.word	0x0001a760


	//   ....[227]....
        /*10bc*/ 	.word	0x0001a7e0


	//   ....[228]....
        /*10c0*/ 	.word	0x0001a8b0


	//   ....[229]....
        /*10c4*/ 	.word	0x0001aa00


	//   ....[230]....
        /*10c8*/ 	.word	0x0001aab0


	//   ....[231]....
        /*10cc*/ 	.word	0x0001ab60


	//   ....[232]....
        /*10d0*/ 	.word	0x0001ac00


	//   ....[233]....
        /*10d4*/ 	.word	0x0001acb0


	//   ....[234]....
        /*10d8*/ 	.word	0x0001ad50


	//   ....[235]....
        /*10dc*/ 	.word	0x0001ae00


	//   ....[236]....
        /*10e0*/ 	.word	0x0001aea0


	//   ....[237]....
        /*10e4*/ 	.word	0x0001af10


	//   ....[238]....
        /*10e8*/ 	.word	0x0001afd0


	//   ....[239]....
        /*10ec*/ 	.word	0x0001b0d0


	//   ....[240]....
        /*10f0*/ 	.word	0x0001b160


	//   ....[241]....
        /*10f4*/ 	.word	0x0001b1c0


	//   ....[242]....
        /*10f8*/ 	.word	0x0001b270


	//   ....[243]....
        /*10fc*/ 	.word	0x0001b2d0


	//   ....[244]....
        /*1100*/ 	.word	0x0001b380


	//   ....[245]....
        /*1104*/ 	.word	0x0001b3e0


	//   ....[246]....
        /*1108*/ 	.word	0x0001b490


	//   ....[247]....
        /*110c*/ 	.word	0x0001b4f0


	//   ....[248]....
        /*1110*/ 	.word	0x0001b5a0


	//   ....[249]....
        /*1114*/ 	.word	0x0001b780


	//   ....[250]....
        /*1118*/ 	.word	0x0001b820


	//   ....[251]....
        /*111c*/ 	.word	0x0001b9b0


	//   ....[252]....
        /*1120*/ 	.word	0x0001ba30


	//   ....[253]....
        /*1124*/ 	.word	0x0001bab0


	//   ....[254]....
        /*1128*/ 	.word	0x0001bb30


	//   ....[255]....
        /*112c*/ 	.word	0x0001bbb0


	//   ....[0]....
        /*1130*/ 	.word	0x0001bc40


	//   ....[1]....
        /*1134*/ 	.word	0x0001bce0


	//   ....[2]....
        /*1138*/ 	.word	0x0001bd90


	//   ....[3]....
        /*113c*/ 	.word	0x0001be10


	//   ....[4]....
        /*1140*/ 	.word	0x0001be90


	//   ....[5]....
        /*1144*/ 	.word	0x0001bf10


	//   ....[6]....
        /*1148*/ 	.word	0x0001bfa0


	//   ....[7]....
        /*114c*/ 	.word	0x0001c020


	//   ....[8]....
        /*1150*/ 	.word	0x0001c0c0


	//   ....[9]....
        /*1154*/ 	.word	0x0001c110


	//   ....[10]....
        /*1158*/ 	.word	0x0001c1a0


	//   ....[11]....
        /*115c*/ 	.word	0x0001c2d0


	//----- nvinfo : EIATTR_REG_RECONFIG
	.align		4
.L_1454:
        /*1160*/ 	.byte	0x01, 0x54
	.zero		2


	//----- nvinfo : EIATTR_SYSCALL_OFFSETS
	.align		4
        /*1164*/ 	.byte	0x04, 0x46
        /*1166*/ 	.short	(.L_1456 - .L_1455)


	//   ....[0]....
.L_1455:
        /*1168*/ 	.word	0x00001c90


	//   ....[1]....
        /*116c*/ 	.word	0x00001de0


	//   ....[2]....
        /*1170*/ 	.word	0x00005c50


	//   ....[3]....
        /*1174*/ 	.word	0x00005f90


	//   ....[4]....
        /*1178*/ 	.word	0x000133d0


	//   ....[5]....
        /*117c*/ 	.word	0x00013560


	//   ....[6]....
        /*1180*/ 	.word	0x000136b0


	//   ....[7]....
        /*1184*/ 	.word	0x00013800


	//   ....[8]....
        /*1188*/ 	.word	0x00014e40


	//----- nvinfo : EIATTR_MBARRIER_INSTR_OFFSETS
	.align		4
.L_1456:
        /*118c*/ 	.byte	0x04, 0x39
        /*118e*/ 	.short	(.L_1458 - .L_1457)


	//   ....[0]....
.L_1457:
        /*1190*/ 	.word	0x00000250
        /*1194*/ 	.word	0x000000ff
        /*1198*/ 	.word	0x00013200
        /*119c*/ 	.short	0x0100
        /*119e*/ 	.byte	0x08
	.zero		1


	//   ....[1]....
        /*11a0*/ 	.word	0x00000260
        /*11a4*/ 	.word	0x000000ff
        /*11a8*/ 	.word	0x00013220
        /*11ac*/ 	.short	0x0100
        /*11ae*/ 	.byte	0x08
	.zero		1


	//   ....[2]....
        /*11b0*/ 	.word	0x00000350
        /*11b4*/ 	.word	0x000000ff
        /*11b8*/ 	.word	0x00013230
        /*11bc*/ 	.short	0x0100
        /*11be*/ 	.byte	0x08
	.zero		1


	//   ....[3]....
        /*11c0*/ 	.word	0x00000360
        /*11c4*/ 	.word	0x000000ff
        /*11c8*/ 	.word	0x00013240
        /*11cc*/ 	.short	0x0100
        /*11ce*/ 	.byte	0x08
	.zero		1


	//   ....[4]....
        /*11d0*/ 	.word	0x00000370
        /*11d4*/ 	.word	0x000000ff
        /*11d8*/ 	.word	0x00013238
        /*11dc*/ 	.short	0x0100
        /*11de*/ 	.byte	0x08
	.zero		1


	//   ....[5]....
        /*11e0*/ 	.word	0x00000380
        /*11e4*/ 	.word	0x000000ff
        /*11e8*/ 	.word	0x00013248
        /*11ec*/ 	.short	0x0100
        /*11ee*/ 	.byte	0x08
	.zero		1


	//   ....[6]....
        /*11f0*/ 	.word	0x000004b0
        /*11f4*/ 	.word	0x000000ff
        /*11f8*/ 	.word	0x00013250
        /*11fc*/ 	.short	0x0100
        /*11fe*/ 	.byte	0x08
	.zero		1


	//   ....[7]....
        /*1200*/ 	.word	0x000004c0
        /*1204*/ 	.word	0x000000ff
        /*1208*/ 	.word	0x00013260
        /*120c*/ 	.short	0x0100
        /*120e*/ 	.byte	0x08
	.zero		1


	//   ....[8]....
        /*1210*/ 	.word	0x000004d0
        /*1214*/ 	.word	0x000000ff
        /*1218*/ 	.word	0x00013258
        /*121c*/ 	.short	0x0100
        /*121e*/ 	.byte	0x08
	.zero		1


	//   ....[9]....
        /*1220*/ 	.word	0x000004e0
        /*1224*/ 	.word	0x000000ff
        /*1228*/ 	.word	0x00013268
        /*122c*/ 	.short	0x0100
        /*122e*/ 	.byte	0x08
	.zero		1


	//   ....[10]....
        /*1230*/ 	.word	0x000005d0
        /*1234*/ 	.word	0x000000ff
        /*1238*/ 	.word	0x00013270
        /*123c*/ 	.short	0x0100
        /*123e*/ 	.byte	0x06
	.zero		1


	//   ....[11]....
        /*1240*/ 	.word	0x000005e0
        /*1244*/ 	.word	0x000000ff
        /*1248*/ 	.word	0x00013280
        /*124c*/ 	.short	0x0100
        /*124e*/ 	.byte	0x06
	.zero		1


	//   ....[12]....
        /*1250*/ 	.word	0x000005f0
        /*1254*/ 	.word	0x000000ff
        /*1258*/ 	.word	0x00013278
        /*125c*/ 	.short	0x0100
        /*125e*/ 	.byte	0x06
	.zero		1


	//   ....[13]....
        /*1260*/ 	.word	0x00000600
        /*1264*/ 	.word	0x000000ff
        /*1268*/ 	.word	0x00013288
        /*126c*/ 	.short	0x0100
        /*126e*/ 	.byte	0x06
	.zero		1


	//   ....[14]....
        /*1270*/ 	.word	0x00000730
        /*1274*/ 	.word	0x000000ff
        /*1278*/ 	.word	0x00013290
        /*127c*/ 	.short	0x0100
        /*127e*/ 	.byte	0x08
	.zero		1


	//   ....[15]....
        /*1280*/ 	.word	0x00000740
        /*1284*/ 	.word	0x000000ff
        /*1288*/ 	.word	0x000132a0
        /*128c*/ 	.short	0x0100
        /*128e*/ 	.byte	0x08
	.zero		1


	//   ....[16]....
        /*1290*/ 	.word	0x00000750
        /*1294*/ 	.word	0x000000ff
        /*1298*/ 	.word	0x00013298
        /*129c*/ 	.short	0x0100
        /*129e*/ 	.byte	0x08
	.zero		1


	//   ....[17]....
        /*12a0*/ 	.word	0x00000760
        /*12a4*/ 	.word	0x000000ff
        /*12a8*/ 	.word	0x000132a8
        /*12ac*/ 	.short	0x0100
        /*12ae*/ 	.byte	0x08
	.zero		1


	//   ....[18]....
        /*12b0*/ 	.word	0x000008a0
        /*12b4*/ 	.word	0x000000ff
        /*12b8*/ 	.word	0x000132b0
        /*12bc*/ 	.short	0x0100
        /*12be*/ 	.byte	0x08
	.zero		1


	//   ....[19]....
        /*12c0*/ 	.word	0x000008b0
        /*12c4*/ 	.word	0x000000ff
        /*12c8*/ 	.word	0x000132c0
        /*12cc*/ 	.short	0x0100
        /*12ce*/ 	.byte	0x08
	.zero		1


	//   ....[20]....
        /*12d0*/ 	.word	0x000008c0
        /*12d4*/ 	.word	0x000000ff
        /*12d8*/ 	.word	0x000132b8
        /*12dc*/ 	.short	0x0100
        /*12de*/ 	.byte	0x08
	.zero		1


	//   ....[21]....
        /*12e0*/ 	.word	0x000008d0
        /*12e4*/ 	.word	0x000000ff
        /*12e8*/ 	.word	0x000132c8
        /*12ec*/ 	.short	0x0100
        /*12ee*/ 	.byte	0x08
	.zero		1


	//   ....[22]....
        /*12f0*/ 	.word	0x000029b0
        /*12f4*/ 	.word	0x00000043
        /*12f8*/ 	.word	0x00013290
        /*12fc*/ 	.short	0x010a
        /*12fe*/ 	.byte	0x3f
	.zero		1


	//   ....[23]....
        /*1300*/ 	.word	0x00003bf0
        /*1304*/ 	.word	0x00000043
        /*1308*/ 	.word	0x00013290
        /*130c*/ 	.short	0x010a
        /*130e*/ 	.byte	0x3f
	.zero		1


	//   ....[24]....
        /*1310*/ 	.word	0x00004c50
        /*1314*/ 	.word	0x00000043
        /*1318*/ 	.word	0x00013290
        /*131c*/ 	.short	0x010a
        /*131e*/ 	.byte	0x3f
	.zero		1


	//   ....[25]....
        /*1320*/ 	.word	0x00004ff0
        /*1324*/ 	.word	0x00000004
        /*1328*/ 	.word	0x00000000
        /*132c*/ 	.short	0x0101
        /*132e*/ 	.byte	0x3f
	.zero		1


	//   ....[26]....
        /*1330*/ 	.word	0x00005030
        /*1334*/ 	.word	0x00000043
        /*1338*/ 	.word	0x000132b0
        /*133c*/ 	.short	0x010a
        /*133e*/ 	.byte	0x3f
	.zero		1


	//   ....[27]....
        /*1340*/ 	.word	0x00005380
        /*1344*/ 	.word	0x00000043
        /*1348*/ 	.word	0x00000000
        /*134c*/ 	.short	0x0101
        /*134e*/ 	.byte	0x3f
	.zero		1


	//   ....[28]....
        /*1350*/ 	.word	0x00005cf0
        /*1354*/ 	.word	0x00000012
        /*1358*/ 	.word	0x00013200
        /*135c*/ 	.short	0x010a
        /*135e*/ 	.byte	0x3f
	.zero		1


	//   ....[29]....
        /*1360*/ 	.word	0x00005d40
        /*1364*/ 	.word	0x00000012
        /*1368*/ 	.word	0x00013200
        /*136c*/ 	.short	0x010a
        /*136e*/ 	.byte	0x3f
	.zero		1


	//   ....[30]....
        /*1370*/ 	.word	0x000062f0
        /*1374*/ 	.word	0x00000012
        /*1378*/ 	.word	0x00013200
        /*137c*/ 	.short	0x010a
        /*137e*/ 	.byte	0x3f
	.zero		1


	//   ....[31]....
        /*1380*/ 	.word	0x00007580
        /*1384*/ 	.word	0x00000012
        /*1388*/ 	.word	0x00013200
        /*138c*/ 	.short	0x010a
        /*138e*/ 	.byte	0x3f
	.zero		1


	//   ....[32]....
        /*1390*/ 	.word	0x00008710
        /*1394*/ 	.word	0x00000003
        /*1398*/ 	.word	0x00013230
        /*139c*/ 	.short	0x010a
        /*139e*/ 	.byte	0x3f
	.zero		1


	//   ....[33]....
        /*13a0*/ 	.word	0x000087a0
        /*13a4*/ 	.word	0x00000003
        /*13a8*/ 	.word	0x00013230
        /*13ac*/ 	.short	0x010a
        /*13ae*/ 	.byte	0x3f
	.zero		1


	//   ....[34]....
        /*13b0*/ 	.word	0x0000a5a0
        /*13b4*/ 	.word	0x00000043
        /*13b8*/ 	.word	0x00000000
        /*13bc*/ 	.short	0x0101
        /*13be*/ 	.byte	0x3f
	.zero		1


	//   ....[35]....
        /*13c0*/ 	.word	0x0000b200
        /*13c4*/ 	.word	0x00000000
        /*13c8*/ 	.word	0x00013230
        /*13cc*/ 	.short	0x010a
        /*13ce*/ 	.byte	0x3f
	.zero		1


	//   ....[36]....
        /*13d0*/ 	.word	0x0000b280
        /*13d4*/ 	.word	0x00000000
        /*13d8*/ 	.word	0x00013230
        /*13dc*/ 	.short	0x010a
        /*13de*/ 	.byte	0x3f
	.zero		1


	//   ....[37]....
        /*13e0*/ 	.word	0x0000b840
        /*13e4*/ 	.word	0x0000000e
        /*13e8*/ 	.word	0x00013250
        /*13ec*/ 	.short	0x010a
        /*13ee*/ 	.byte	0x3f
	.zero		1


	//   ....[38]....
        /*13f0*/ 	.word	0x0000b890
        /*13f4*/ 	.word	0x0000000e
        /*13f8*/ 	.word	0x00013250
        /*13fc*/ 	.short	0x010a
        /*13fe*/ 	.byte	0x3f
	.zero		1


	//   ....[39]....
        /*1400*/ 	.word	0x0000bb80
        /*1404*/ 	.word	0x00000000
        /*1408*/ 	.word	0x00000000
        /*140c*/ 	.short	0x0101
        /*140e*/ 	.byte	0x3f
	.zero		1


	//   ....[40]....
        /*1410*/ 	.word	0x0000d280
        /*1414*/ 	.word	0x0000000e
        /*1418*/ 	.word	0x00000000
        /*141c*/ 	.short	0x0101
        /*141e*/ 	.byte	0x3f
	.zero		1


	//   ....[41]....
        /*1420*/ 	.word	0x0000d6c0
        /*1424*/ 	.word	0x00000003
        /*1428*/ 	.word	0x00013250
        /*142c*/ 	.short	0x010a
        /*142e*/ 	.byte	0x3f
	.zero		1


	//   ....[42]....
        /*1430*/ 	.word	0x0000d710
        /*1434*/ 	.word	0x00000003
        /*1438*/ 	.word	0x00013250
        /*143c*/ 	.short	0x010a
        /*143e*/ 	.byte	0x3f
	.zero		1


	//   ....[43]....
        /*1440*/ 	.word	0x0000df40
        /*1444*/ 	.word	0x00000003
        /*1448*/ 	.word	0x00000000
        /*144c*/ 	.short	0x0101
        /*144e*/ 	.byte	0x3f
	.zero		1


	//   ....[44]....
        /*1450*/ 	.word	0x0000f650
        /*1454*/ 	.word	0x00000015
        /*1458*/ 	.word	0x00000000
        /*145c*/ 	.short	0x0101
        /*145e*/ 	.byte	0x3f
	.zero		1


	//   ....[45]....
        /*1460*/ 	.word	0x0000fb10
        /*1464*/ 	.word	0x00000004
        /*1468*/ 	.word	0x00000000
        /*146c*/ 	.short	0x0101
        /*146e*/ 	.byte	0x3f
	.zero		1


	//   ....[46]....
        /*1470*/ 	.word	0x00012310
        /*1474*/ 	.word	0x00000011
        /*1478*/ 	.word	0x00013220
        /*147c*/ 	.short	0x010a
        /*147e*/ 	.byte	0x3f
	.zero		1


	//   ....[47]....
        /*1480*/ 	.word	0x000123e0
        /*1484*/ 	.word	0x00000006
        /*1488*/ 	.word	0x000132a0
        /*148c*/ 	.short	0x010a
        /*148e*/ 	.byte	0x3f
	.zero		1


	//   ....[48]....
        /*1490*/ 	.word	0x00012620
        /*1494*/ 	.word	0x00000006
        /*1498*/ 	.word	0x000132c0
        /*149c*/ 	.short	0x010a
        /*149e*/ 	.byte	0x3f
	.zero		1


	//   ....[49]....
        /*14a0*/ 	.word	0x000129d0
        /*14a4*/ 	.word	0x00000006
        /*14a8*/ 	.word	0x000132a0
        /*14ac*/ 	.short	0x010a
        /*14ae*/ 	.byte	0x3f
	.zero		1


	//   ....[50]....
        /*14b0*/ 	.word	0x00012c00
        /*14b4*/ 	.word	0x00000006
        /*14b8*/ 	.word	0x000132c0
        /*14bc*/ 	.short	0x010a
        /*14be*/ 	.byte	0x3f
	.zero		1


	//   ....[51]....
        /*14c0*/ 	.word	0x00013e40
        /*14c4*/ 	.word	0x00000004
        /*14c8*/ 	.word	0x00013280
        /*14cc*/ 	.short	0x010a
        /*14ce*/ 	.byte	0x3f
	.zero		1


	//   ....[52]....
        /*14d0*/ 	.word	0x000144e0
        /*14d4*/ 	.word	0x00000004
        /*14d8*/ 	.word	0x00013270
        /*14dc*/ 	.short	0x0107
        /*14de*/ 	.byte	0x3f
	.zero		1


	//   ....[53]....
        /*14e0*/ 	.word	0x000145a0
        /*14e4*/ 	.word	0x00000004
        /*14e8*/ 	.word	0x00013270
        /*14ec*/ 	.short	0x0101
        /*14ee*/ 	.byte	0x3f
	.zero		1


	//   ....[54]....
        /*14f0*/ 	.word	0x000145f0
        /*14f4*/ 	.word	0x00000004
        /*14f8*/ 	.word	0x00013240
        /*14fc*/ 	.short	0x010a
        /*14fe*/ 	.byte	0x3f
	.zero		1


	//   ....[55]....
        /*1500*/ 	.word	0x00014b30
        /*1504*/ 	.word	0x00000004
        /*1508*/ 	.word	0x00013230
        /*150c*/ 	.short	0x0107
        /*150e*/ 	.byte	0x3f
	.zero		1


	//   ....[56]....
        /*1510*/ 	.word	0x00014c10
        /*1514*/ 	.word	0x00000004
        /*1518*/ 	.word	0x00013230
        /*151c*/ 	.short	0x0101
        /*151e*/ 	.byte	0x3f
	.zero		1


	//   ....[57]....
        /*1520*/ 	.word	0x00015640
        /*1524*/ 	.word	0x00000011
        /*1528*/ 	.word	0x00013200
        /*152c*/ 	.short	0x0107
        /*152e*/ 	.byte	0x3f
	.zero		1


	//   ....[58]....
        /*1530*/ 	.word	0x00015730
        /*1534*/ 	.word	0x00000011
        /*1538*/ 	.word	0x00013200
        /*153c*/ 	.short	0x0101
        /*153e*/ 	.byte	0x3f
	.zero		1


	//   ....[59]....
        /*1540*/ 	.word	0x00015750
        /*1544*/ 	.word	0x00000011
        /*1548*/ 	.word	0x00013220
        /*154c*/ 	.short	0x010a
        /*154e*/ 	.byte	0x3f
	.zero		1


	//   ....[60]....
        /*1550*/ 	.word	0x00015ce0
        /*1554*/ 	.word	0x00000006
        /*1558*/ 	.word	0x00013280
        /*155c*/ 	.short	0x010a
        /*155e*/ 	.byte	0x3f
	.zero		1


	//   ....[61]....
        /*1560*/ 	.word	0x000161f0
        /*1564*/ 	.word	0x00000006
        /*1568*/ 	.word	0x00013270
        /*156c*/ 	.short	0x0107
        /*156e*/ 	.byte	0x3f
	.zero		1


	//   ....[62]....
        /*1570*/ 	.word	0x000162b0
        /*1574*/ 	.word	0x00000006
        /*1578*/ 	.word	0x00013270
        /*157c*/ 	.short	0x0101
        /*157e*/ 	.byte	0x3f
	.zero		1


	//   ....[63]....
        /*1580*/ 	.word	0x00016300
        /*1584*/ 	.word	0x00000006
        /*1588*/ 	.word	0x00013240
        /*158c*/ 	.short	0x010a
        /*158e*/ 	.byte	0x3f
	.zero		1


	//   ....[64]....
        /*1590*/ 	.word	0x00016740
        /*1594*/ 	.word	0x00000006
        /*1598*/ 	.word	0x00013230
        /*159c*/ 	.short	0x0107
        /*159e*/ 	.byte	0x3f
	.zero		1


	//   ....[65]....
        /*15a0*/ 	.word	0x00016810
        /*15a4*/ 	.word	0x00000006
        /*15a8*/ 	.word	0x00013230
        /*15ac*/ 	.short	0x0101
        /*15ae*/ 	.byte	0x3f
	.zero		1


	//   ....[66]....
        /*15b0*/ 	.word	0x00016890
        /*15b4*/ 	.word	0x00000002
        /*15b8*/ 	.word	0x00013270
        /*15bc*/ 	.short	0x010a
        /*15be*/ 	.byte	0x3f
	.zero		1


	//   ....[67]....
        /*15c0*/ 	.word	0x00016920
        /*15c4*/ 	.word	0x00000002
        /*15c8*/ 	.word	0x00013260
        /*15cc*/ 	.short	0x010a
        /*15ce*/ 	.byte	0x3f
	.zero		1


	//   ....[68]....
        /*15d0*/ 	.word	0x00016d50
        /*15d4*/ 	.word	0x00000002
        /*15d8*/ 	.word	0x00013250
        /*15dc*/ 	.short	0x0101
        /*15de*/ 	.byte	0x3f
	.zero		1


	//   ....[69]....
        /*15e0*/ 	.word	0x00016de0
        /*15e4*/ 	.word	0x00000002
        /*15e8*/ 	.word	0x00000000
        /*15ec*/ 	.short	0x0101
        /*15ee*/ 	.byte	0x3f
	.zero		1


	//   ....[70]....
        /*15f0*/ 	.word	0x00016fc0
        /*15f4*/ 	.word	0x00000000
        /*15f8*/ 	.word	0x00013270
        /*15fc*/ 	.short	0x010a
        /*15fe*/ 	.byte	0x3f
	.zero		1


	//   ....[71]....
        /*1600*/ 	.word	0x00017050
        /*1604*/ 	.word	0x00000000
        /*1608*/ 	.word	0x00013260
        /*160c*/ 	.short	0x010a
        /*160e*/ 	.byte	0x3f
	.zero		1


	//   ....[72]....
        /*1610*/ 	.word	0x000174a0
        /*1614*/ 	.word	0x00000000
        /*1618*/ 	.word	0x00013250
        /*161c*/ 	.short	0x0101
        /*161e*/ 	.byte	0x3f
	.zero		1


	//   ....[73]....
        /*1620*/ 	.word	0x00017520
        /*1624*/ 	.word	0x00000000
        /*1628*/ 	.word	0x00000000
        /*162c*/ 	.short	0x0101
        /*162e*/ 	.byte	0x3f
	.zero		1


	//   ....[74]....
        /*1630*/ 	.word	0x000182c0
        /*1634*/ 	.word	0x00000005
        /*1638*/ 	.word	0x00013220
        /*163c*/ 	.short	0x010a
        /*163e*/ 	.byte	0x3f
	.zero		1


	//   ....[75]....
        /*1640*/ 	.word	0x00018450
        /*1644*/ 	.word	0x00000004
        /*1648*/ 	.word	0x00013240
        /*164c*/ 	.short	0x010a
        /*164e*/ 	.byte	0x3f
	.zero		1


	//   ....[76]....
        /*1650*/ 	.word	0x00018500
        /*1654*/ 	.word	0x00000005
        /*1658*/ 	.word	0x00013240
        /*165c*/ 	.short	0x010a
        /*165e*/ 	.byte	0x3f
	.zero		1


	//   ....[77]....
        /*1660*/ 	.word	0x00018540
        /*1664*/ 	.word	0x00000004
        /*1668*/ 	.word	0x00013260
        /*166c*/ 	.short	0x010a
        /*166e*/ 	.byte	0x3f
	.zero		1


	//   ....[78]....
        /*1670*/ 	.word	0x00018580
        /*1674*/ 	.word	0x00000005
        /*1678*/ 	.word	0x00013260
        /*167c*/ 	.short	0x010a
        /*167e*/ 	.byte	0x3f
	.zero		1


	//   ....[79]....
        /*1680*/ 	.word	0x000185c0
        /*1684*/ 	.word	0x00000004
        /*1688*/ 	.word	0x00013280
        /*168c*/ 	.short	0x010a
        /*168e*/ 	.byte	0x3f
	.zero		1


	//   ....[80]....
        /*1690*/ 	.word	0x00018600
        /*1694*/ 	.word	0x00000005
        /*1698*/ 	.word	0x00013280
        /*169c*/ 	.short	0x010a
        /*169e*/ 	.byte	0x3f
	.zero		1


	//   ....[81]....
        /*16a0*/ 	.word	0x00018660
        /*16a4*/ 	.word	0x00000043
        /*16a8*/ 	.word	0x00013290
        /*16ac*/ 	.short	0x010a
        /*16ae*/ 	.byte	0x3f
	.zero		1


	//   ....[82]....
        /*16b0*/ 	.word	0x000187c0
        /*16b4*/ 	.word	0x00000043
        /*16b8*/ 	.word	0x00013290
        /*16bc*/ 	.short	0x010a
        /*16be*/ 	.byte	0x3f
	.zero		1


	//   ....[83]....
        /*16c0*/ 	.word	0x00018930
        /*16c4*/ 	.word	0x00000043
        /*16c8*/ 	.word	0x00013290
        /*16cc*/ 	.short	0x010a
        /*16ce*/ 	.byte	0x3f
	.zero		1


	//   ....[84]....
        /*16d0*/ 	.word	0x00018a90
        /*16d4*/ 	.word	0x00000043
        /*16d8*/ 	.word	0x000132b0
        /*16dc*/ 	.short	0x010a
        /*16de*/ 	.byte	0x3f
	.zero		1


	//   ....[85]....
        /*16e0*/ 	.word	0x00018ca0
        /*16e4*/ 	.word	0x00000012
        /*16e8*/ 	.word	0x00013200
        /*16ec*/ 	.short	0x010a
        /*16ee*/ 	.byte	0x3f
	.zero		1


	//   ....[86]....
        /*16f0*/ 	.word	0x00018eb0
        /*16f4*/ 	.word	0x00000012
        /*16f8*/ 	.word	0x00013200
        /*16fc*/ 	.short	0x010a
        /*16fe*/ 	.byte	0x3f
	.zero		1


	//   ....[87]....
        /*1700*/ 	.word	0x00018f00
        /*1704*/ 	.word	0x00000003
        /*1708*/ 	.word	0x00013230
        /*170c*/ 	.short	0x010a
        /*170e*/ 	.byte	0x3f
	.zero		1


	//   ....[88]....
        /*1710*/ 	.word	0x00018f50
        /*1714*/ 	.word	0x00000000
        /*1718*/ 	.word	0x00013230
        /*171c*/ 	.short	0x010a
        /*171e*/ 	.byte	0x3f
	.zero		1


	//   ....[89]....
        /*1720*/ 	.word	0x00018fa0
        /*1724*/ 	.word	0x0000000e
        /*1728*/ 	.word	0x00013250
        /*172c*/ 	.short	0x010a
        /*172e*/ 	.byte	0x3f
	.zero		1


	//   ....[90]....
        /*1730*/ 	.word	0x00018ff0
        /*1734*/ 	.word	0x00000003
        /*1738*/ 	.word	0x00013250
        /*173c*/ 	.short	0x010a
        /*173e*/ 	.byte	0x3f
	.zero		1


	//   ....[91]....
        /*1740*/ 	.word	0x00019190
        /*1744*/ 	.word	0x00000011
        /*1748*/ 	.word	0x00013220
        /*174c*/ 	.short	0x010a
        /*174e*/ 	.byte	0x3f
	.zero		1


	//   ....[92]....
        /*1750*/ 	.word	0x000191e0
        /*1754*/ 	.word	0x00000006
        /*1758*/ 	.word	0x000132a0
        /*175c*/ 	.short	0x010a
        /*175e*/ 	.byte	0x3f
	.zero		1


	//   ....[93]....
        /*1760*/ 	.word	0x00019230
        /*1764*/ 	.word	0x00000006
        /*1768*/ 	.word	0x000132c0
        /*176c*/ 	.short	0x010a
        /*176e*/ 	.byte	0x3f
	.zero		1


	//   ....[94]....
        /*1770*/ 	.word	0x00019280
        /*1774*/ 	.word	0x00000006
        /*1778*/ 	.word	0x000132a0
        /*177c*/ 	.short	0x010a
        /*177e*/ 	.byte	0x3f
	.zero		1


	//   ....[95]....
        /*1780*/ 	.word	0x000192d0
        /*1784*/ 	.word	0x00000006
        /*1788*/ 	.word	0x000132c0
        /*178c*/ 	.short	0x010a
        /*178e*/ 	.byte	0x3f
	.zero		1


	//   ....[96]....
        /*1790*/ 	.word	0x00019400
        /*1794*/ 	.word	0x00000004
        /*1798*/ 	.word	0x00013280
        /*179c*/ 	.short	0x010a
        /*179e*/ 	.byte	0x3f
	.zero		1


	//   ....[97]....
        /*17a0*/ 	.word	0x00019b30
        /*17a4*/ 	.word	0x00000004
        /*17a8*/ 	.word	0x00013240
        /*17ac*/ 	.short	0x010a
        /*17ae*/ 	.byte	0x3f
	.zero		1


	//   ....[98]....
        /*17b0*/ 	.word	0x0001a8f0
        /*17b4*/ 	.word	0x00000011
        /*17b8*/ 	.word	0x00013220
        /*17bc*/ 	.short	0x010a
        /*17be*/ 	.byte	0x3f
	.zero		1


	//   ....[99]....
        /*17c0*/ 	.word	0x0001a950
        /*17c4*/ 	.word	0x00000006
        /*17c8*/ 	.word	0x00013280
        /*17cc*/ 	.short	0x010a
        /*17ce*/ 	.byte	0x3f
	.zero		1


	//   ....[100]....
        /*17d0*/ 	.word	0x0001b020
        /*17d4*/ 	.word	0x00000006
        /*17d8*/ 	.word	0x00013240
        /*17dc*/ 	.short	0x010a
        /*17de*/ 	.byte	0x3f
	.zero		1


	//   ....[101]....
        /*17e0*/ 	.word	0x0001b5e0
        /*17e4*/ 	.word	0x00000002
        /*17e8*/ 	.word	0x00013270
        /*17ec*/ 	.short	0x010a
        /*17ee*/ 	.byte	0x3f
	.zero		1


	//   ....[102]....
        /*17f0*/ 	.word	0x0001b630
        /*17f4*/ 	.word	0x00000002
        /*17f8*/ 	.word	0x00013260
        /*17fc*/ 	.short	0x010a
        /*17fe*/ 	.byte	0x3f
	.zero		1


	//   ....[103]....
        /*1800*/ 	.word	0x0001b680
        /*1804*/ 	.word	0x00000000
        /*1808*/ 	.word	0x00013270
        /*180c*/ 	.short	0x010a
        /*180e*/ 	.byte	0x3f
	.zero		1


	//   ....[104]....
        /*1810*/ 	.word	0x0001b6d0
        /*1814*/ 	.word	0x00000000
        /*1818*/ 	.word	0x00013260
        /*181c*/ 	.short	0x010a
        /*181e*/ 	.byte	0x3f
	.zero		1


	//   ....[105]....
        /*1820*/ 	.word	0x0001c1f0
        /*1824*/ 	.word	0x00000005
        /*1828*/ 	.word	0x00013220
        /*182c*/ 	.short	0x010a
        /*182e*/ 	.byte	0x3f
	.zero		1


	//   ....[106]....
        /*1830*/ 	.word	0x0001c390
        /*1834*/ 	.word	0x00000004
        /*1838*/ 	.word	0x00013240
        /*183c*/ 	.short	0x010a
        /*183e*/ 	.byte	0x3f
	.zero		1


	//   ....[107]....
        /*1840*/ 	.word	0x0001c3e0
        /*1844*/ 	.word	0x00000005
        /*1848*/ 	.word	0x00013240
        /*184c*/ 	.short	0x010a
        /*184e*/ 	.byte	0x3f
	.zero		1


	//   ....[108]....
        /*1850*/ 	.word	0x0001c430
        /*1854*/ 	.word	0x00000004
        /*1858*/ 	.word	0x00013260
        /*185c*/ 	.short	0x010a
        /*185e*/ 	.byte	0x3f
	.zero		1


	//   ....[109]....
        /*1860*/ 	.word	0x0001c480
        /*1864*/ 	.word	0x00000005
        /*1868*/ 	.word	0x00013260
        /*186c*/ 	.short	0x010a
        /*186e*/ 	.byte	0x3f
	.zero		1


	//   ....[110]....
        /*1870*/ 	.word	0x0001c4d0
        /*1874*/ 	.word	0x00000004
        /*1878*/ 	.word	0x00013280
        /*187c*/ 	.short	0x010a
        /*187e*/ 	.byte	0x3f
	.zero		1


	//----- nvinfo : EIATTR_NUM_MBARRIERS
	.align		4
.L_1458:
        /*1880*/ 	.byte	0x03, 0x38
        /*1882*/ 	.short	0x0016


	//----- nvinfo : EIATTR_EXIT_INSTR_OFFSETS
	.align		4
        /*1884*/ 	.byte	0x04, 0x1c
        /*1886*/ 	.short	(.L_1460 - .L_1459)


	//   ....[0]....
.L_1459:
        /*1888*/ 	.word	0x00018650


	//----- nvinfo : EIATTR_MAX_THREADS
	.align		4
.L_1460:
        /*188c*/ 	.byte	0x04, 0x05
        /*188e*/ 	.short	(.L_1462 - .L_1461)
.L_1461:
        /*1890*/ 	.word	0x00000200
        /*1894*/ 	.word	0x00000001
        /*1898*/ 	.word	0x00000001


	//----- nvinfo : EIATTR_CRS_STACK_SIZE
	.align		4
.L_1462:
        /*189c*/ 	.byte	0x04, 0x1e
        /*189e*/ 	.short	(.L_1464 - .L_1463)
.L_1463:
        /*18a0*/ 	.word	0x00000000


	//----- nvinfo : EIATTR_CBANK_PARAM_SIZE
	.align		4
.L_1464:
        /*18a4*/ 	.byte	0x03, 0x19
        /*18a6*/ 	.short	0x0af0


	//----- nvinfo : EIATTR_PARAM_CBANK
	.align		4
        /*18a8*/ 	.byte	0x04, 0x0a
        /*18aa*/ 	.short	(.L_1466 - .L_1465)
	.align		4
.L_1465:
        /*18ac*/ 	.word	index@(.nv.constant0._ZN7cutlass13device_kernelIN5flash11enable_sm90INS1_16FlashAttnFwdSm90INS1_25CollectiveMainloopFwdSm90ILi2EN4cute5tupleIJNS5_1CILi1EEES8_S8_EEENS6_IJNS7_ILi192EEENS7_ILi160EEENS7_ILi64EEEEEELi64ENS_12float_e4m3_tEfNS_4arch4Sm90ELb0ELb0ELb0ELb1ELb1ELb1ELb0ELb1ELb1ELb1ELb1ELb0EEENS1_21CollectiveEpilogueFwdINS6_IJSA_SC_SB_EEES9_NS_10bfloat16_tESG_Li384ELb1ELb1ELb1ELb1EEENS1_36VarlenDynamicPersistentTileSchedulerILi192ELi160ELi384ELi128ELb1ELb1ELb1ELb0ELb1ELb1EEEEEEEEEvNT_6ParamsE)
        /*18b0*/ 	.short	0x0210
        /*18b2*/ 	.short	0x0af0


	//----- nvinfo : EIATTR_SW_WAR
	.align		4
.L_1466:
        /*18b4*/ 	.byte	0x04, 0x36
        /*18b6*/ 	.short	(.L_1468 - .L_1467)
.L_1467:
        /*18b8*/ 	.word	0x00000008
.L_1468:


//--------------------- .nv.info._ZN7cutlass13device_kernelIN5flash11enable_sm90INS1_16FlashAttnFwdSm90INS1_25CollectiveMainloopFwdSm90ILi2EN4cute5tupleIJNS5_1CILi1EEES8_S8_EEENS6_IJNS7_ILi192EEENS7_ILi160EEENS7_ILi64EEEEEELi64ENS_12float_e4m3_tEfNS_4arch4Sm90ELb0ELb1ELb0ELb0ELb1ELb0ELb0ELb1ELb1ELb1ELb1ELb0EEENS1_21CollectiveEpilogueFwdINS6_IJSA_SC_SB_EEES9_NS_10bfloat16_tESG_Li384ELb0ELb1ELb1ELb1EEENS1_19SingleTileSchedulerILb0ELb1ELb1ELi192EEEEEEEEEvNT_6ParamsE --------------------------
	.section	.nv.info._ZN7cutlass13device_kernelIN5flash11enable_sm90INS1_16FlashAttnFwdSm90INS1_25CollectiveMainloopFwdSm90ILi2EN4cute5tupleIJNS5_1CILi1EEES8_S8_EEENS6_IJNS7_ILi192EEENS7_ILi160EEENS7_ILi64EEEEEELi64ENS_12float_e4m3_tEfNS_4arch4Sm90ELb0ELb1ELb0ELb0ELb1ELb0ELb0ELb1ELb1ELb1ELb1ELb0EEENS1_21CollectiveEpilogueFwdINS6_IJSA_SC_SB_EEES9_NS_10bfloat16_tESG_Li384ELb0ELb1ELb1ELb1EEENS1_19SingleTileSchedulerILb0ELb1ELb1ELi192EEEEEEEEEvNT_6ParamsE,"",@"SHT_CUDA_INFO"
	.sectionflags	@""
	.align	4


	//----- nvinfo : EIATTR_CUDA_API_VERSION
	.align		4
        /*0000*/ 	.byte	0x04, 0x37
        /*0002*/ 	.short	(.L_1470 - .L_1469)
.L_1469:
        /*0004*/ 	.word	0x00000082


	//----- nvinfo : EIATTR_KPARAM_INFO
	.align		4
.L_1470:
        /*0008*/ 	.byte	0x04, 0x17
        /*000a*/ 	.short	(.L_1472 - .L_1471)
.L_1471:
        /*000c*/ 	.word	0x00000000
        /*0010*/ 	.short	0x0000
        /*0012*/ 	.short	0x0070
        /*0014*/ 	.byte	0x00, 0xf0, 0x01, 0x28


	//----- nvinfo : EIATTR_SPARSE_MMA_MASK
	.align		4
.L_1472:
        /*0018*/ 	.byte	0x03, 0x50
        /*001a*/ 	.short	0x0000


	//----- nvinfo : EIATTR_MAXREG_COUNT
	.align		4
        /*001c*/ 	.byte	0x03, 0x1b
        /*001e*/ 	.short	0x0080


	//----- nvinfo : EIATTR_NUM_BARRIERS
	.align		4
        /*0020*/ 	.byte	0x02, 0x4c
        /*0022*/ 	.byte	0x09
	.zero		1


	//----- nvinfo : EIATTR_EXTERNS
	.align		4
        /*0024*/ 	.byte	0x04, 0x0f
        /*0026*/ 	.short	(.L_1474 - .L_1473)


	//   ....[0]....
	.align		4
.L_1473:
        /*0028*/ 	.word	index@(__assertfail)


	//----- nvinfo : EIATTR_ANNOTATIONS
	.align		4
.L_1474:
        /*002c*/ 	.byte	0x04, 0x55
        /*002e*/ 	.short	(.L_1476 - .L_1475)


	//   ....[0]....
.L_1475:
        /* <DEDUP_REMOVED lines=18> */


	//----- nvinfo : EIATTR_MERCURY_ISA_VERSION
	.align		4
.L_1476:
        /*0138*/ 	.byte	0x03, 0x5f
        /*013a*/ 	.short	0x0101


	//----- nvinfo : EIATTR_INT_WARP_WIDE_INSTR_OFFSETS
	.align		4
        /*013c*/ 	.byte	0x04, 0x31
        /*013e*/ 	.short	(.L_1478 - .L_1477)


	//   ....[0]....
.L_1477:
        /*0140*/ 	.word	0x000000c0


	//   ....[1]....
        /*0144*/ 	.word	0x000000d0


	//   ....[2]....
        /*0148*/ 	.word	0x00000170


	//----- nvinfo : EIATTR_COOP_GROUP_MASK_REGIDS
	.align		4
.L_1478:
        /*014c*/ 	.byte	0x04, 0x29
        /*014e*/ 	.short	(.L_1480 - .L_1479)


	//   ....[0]....
.L_1479:
        /*0150*/ 	.word	0xffffffff


	//   ....[1]....
        /*0154*/ 	.word	0xffffffff


	//   ....[2]....
        /*0158*/ 	.word	0xffffffff


	//   ....[3]....
        /*015c*/ 	.word	0xffffffff


	//   ....[4]....
        /*0160*/ 	.word	0xffffffff


	//   ....[5]....
        /*0164*/ 	.word	0xffffffff


	//   ....[6]....
        /*0168*/ 	.word	0xffffffff


	//   ....[7]....
        /*016c*/ 	.word	0xffffffff


	//   ....[8]....
        /*0170*/ 	.word	0xffffffff


	//   ....[9]....
        /*0174*/ 	.word	0xffffffff


	//   ....[10]....
        /*0178*/ 	.word	0xffffffff


	//   ....[11]....
        /*017c*/ 	.word	0xffffffff


	//   ....[12]....
        /*0180*/ 	.word	0xffffffff


	//   ....[13]....
        /*0184*/ 	.word	0xffffffff


	//   ....[14]....
        /*0188*/ 	.word	0xffffffff


	//   ....[15]....
        /*018c*/ 	.word	0xffffffff


	//   ....[16]....
        /*0190*/ 	.word	0xffffffff


	//   ....[17]....
        /*0194*/ 	.word	0xffffffff


	//   ....[18]....
        /*0198*/ 	.word	0xffffffff


	//   ....[19]....
        /*019c*/ 	.word	0xffffffff


	//   ....[20]....
        /*01a0*/ 	.word	0xffffffff


	//   ....[21]....
        /*01a4*/ 	.word	0xffffffff


	//   ....[22]....
        /*01a8*/ 	.word	0xffffffff


	//   ....[23]....
        /*01ac*/ 	.word	0xffffffff


	//   ....[24]....
        /*01b0*/ 	.word	0xffffffff


	//   ....[25]....
        /*01b4*/ 	.word	0xffffffff


	//   ....[26]....
        /*01b8*/ 	.word	0xffffffff


	//   ....[27]....
        /*01bc*/ 	.word	0xffffffff


	//   ....[28]....
        /*01c0*/ 	.word	0xffffffff


	//   ....[29]....
        /*01c4*/ 	.word	0xffffffff


	//   ....[30]....
        /*01c8*/ 	.word	0xffffffff


	//   ....[31]....
        /*01cc*/ 	.word	0xffffffff


	//   ....[32]....
        /*01d0*/ 	.word	0xffffffff


	//   ....[33]....
        /*01d4*/ 	.word	0xffffffff


	//   ....[34]....
        /*01d8*/ 	.word	0xffffffff


	//   ....[35]....
        /*01dc*/ 	.word	0xffffffff


	//   ....[36]....
        /*01e0*/ 	.word	0xffffffff


	//   ....[37]....
        /*01e4*/ 	.word	0xffffffff


	//   ....[38]....
        /*01e8*/ 	.word	0xffffffff


	//   ....[39]....
        /*01ec*/ 	.word	0xffffffff


	//   ....[40]....
        /*01f0*/ 	.word	0xffffffff


	//   ....[41]....
        /*01f4*/ 	.word	0xffffffff


	//   ....[42]....
        /*01f8*/ 	.word	0xffffffff


	//   ....[43]....
        /*01fc*/ 	.word	0xffffffff


	//   ....[44]....
        /*0200*/ 	.word	0xffffffff


	//   ....[45]....
        /*0204*/ 	.word	0xffffffff


	//   ....[46]....
        /*0208*/ 	.word	0xffffffff


	//   ....[47]....
        /*020c*/ 	.word	0xffffffff


	//   ....[48]....
        /*0210*/ 	.word	0xffffffff


	//   ....[49]....
        /*0214*/ 	.word	0xffffffff


	//   ....[50]....
        /*0218*/ 	.word	0xffffffff


	//   ....[51]....
        /*021c*/ 	.word	0xffffffff


	//   ....[52]....
        /*0220*/ 	.word	0xffffffff


	//   ....[53]....
        /*0224*/ 	.word	0xffffffff


	//   ....[54]....
        /*0228*/ 	.word	0xffffffff


	//   ....[55]....
        /*022c*/ 	.word	0xffffffff


	//   ....[56]....
        /*0230*/ 	.word	0xffffffff


	//   ....[57]....
        /*0234*/ 	.word	0xffffffff


	//   ....[58]....
        /*0238*/ 	.word	0xffffffff


	//   ....[59]....
        /*023c*/ 	.word	0xffffffff


	//   ....[60]....
        /*0240*/ 	.word	0xffffffff


	//   ....[61]....
        /*0244*/ 	.word	0xffffffff


	//   ....[62]....
        /*0248*/ 	.word	0xffffffff


	//   ....[63]....
        /*024c*/ 	.word	0xffffffff


	//   ....[64]....
        /*0250*/ 	.word	0xffffffff


	//   ....[65]....
        /*0254*/ 	.word	0xffffffff


	//   ....[66]....
        /*0258*/ 	.word	0xffffffff


	//   ....[67]....
        /*025c*/ 	.word	0xffffffff


	//   ....[68]....
        /*0260*/ 	.word	0xffffffff


	//   ....[69]....
        /*0264*/ 	.word	0xffffffff


	//   ....[70]....
        /*0268*/ 	.word	0xffffffff


	//   ....[71]....
        /*026c*/ 	.word	0xffffffff


	//   ....[72]....
        /*0270*/ 	.word	0xffffffff


	//   ....[73]....
        /*0274*/ 	.word	0xffffffff


	//   ....[74]....
        /*0278*/ 	.word	0xffffffff


	//   ....[75]....
        /*027c*/ 	.word	0xffffffff


	//   ....[76]....
        /*0280*/ 	.word	0xffffffff


	//   ....[77]....
        /*0284*/ 	.word	0xffffffff


	//   ....[78]....
        /*0288*/ 	.word	0xffffffff


	//   ....[79]....
        /*028c*/ 	.word	0xffffffff


	//   ....[80]....
        /*0290*/ 	.word	0xffffffff


	//   ....[81]....
        /*0294*/ 	.word	0xffffffff


	//   ....[82]....
        /*0298*/ 	.word	0xffffffff


	//   ....[83]....
        /*029c*/ 	.word	0xffffffff


	//   ....[84]....
        /*02a0*/ 	.word	0xffffffff


	//   ....[85]....
        /*02a4*/ 	.word	0xffffffff


	//   ....[86]....
        /*02a8*/ 	.word	0xffffffff


	//   ....[87]....
        /*02ac*/ 	.word	0xffffffff


	//   ....[88]....
        /*02b0*/ 	.word	0xffffffff


	//   ....[89]....
        /*02b4*/ 	.word	0xffffffff


	//   ....[90]....
        /*02b8*/ 	.word	0xffffffff


	//   ....[91]....
        /*02bc*/ 	.word	0xffffffff


	//   ....[92]....
        /*02c0*/ 	.word	0xffffffff


	//   ....[93]....
        /*02c4*/ 	.word	0xffffffff


	//   ....[94]....
        /*02c8*/ 	.word	0xffffffff


	//   ....[95]....
        /*02cc*/ 	.word	0xffffffff


	//   ....[96]....
        /*02d0*/ 	.word	0xffffffff


	//   ....[97]....
        /*02d4*/ 	.word	0xffffffff


	//   ....[98]....
        /*02d8*/ 	.word	0xffffffff


	//   ....[99]....
        /*02dc*/ 	.word	0xffffffff


	//   ....[100]....
        /*02e0*/ 	.word	0xffffffff


	//   ....[101]....
        /*02e4*/ 	.word	0xffffffff


	//   ....[102]....
        /*02e8*/ 	.word	0xffffffff


	//   ....[103]....
        /*02ec*/ 	.word	0xffffffff


	//   ....[104]....
        /*02f0*/ 	.word	0xffffffff


	//   ....[105]....
        /*02f4*/ 	.word	0xffffffff


	//   ....[106]....
        /*02f8*/ 	.word	0xffffffff


	//   ....[107]....
        /*02fc*/ 	.word	0xffffffff


	//   ....[108]....
        /*0300*/ 	.word	0xffffffff


	//   ....[109]....
        /*0304*/ 	.word	0xffffffff


	//   ....[110]....
        /*0308*/ 	.word	0xffffffff


	//   ....[111]....
        /*030c*/ 	.word	0xffffffff


	//   ....[112]....
        /*0310*/ 	.word	0xffffffff


	//   ....[113]....
        /*0314*/ 	.word	0xffffffff


	//   ....[114]....
        /*0318*/ 	.word	0xffffffff


	//   ....[115]....
        /*031c*/ 	.word	0xffffffff


	//   ....[116]....
        /*0320*/ 	.word	0xffffffff


	//   ....[117]....
        /*0324*/ 	.word	0xffffffff


	//   ....[118]....
        /*0328*/ 	.word	0xffffffff


	//   ....[119]....
        /*032c*/ 	.word	0xffffffff


	//   ....[120]....
        /*0330*/ 	.word	0xffffffff


	//   ....[121]....
        /*0334*/ 	.word	0xffffffff


	//   ....[122]....
        /*0338*/ 	.word	0xffffffff


	//   ....[123]....
        /*033c*/ 	.word	0xffffffff


	//   ....[124]....
        /*0340*/ 	.word	0xffffffff


	//   ....[125]....
        /*0344*/ 	.word	0xffffffff


	//   ....[126]....
        /*0348*/ 	.word	0xffffffff


	//   ....[127]....
        /*034c*/ 	.word	0x0500000f


	//   ....[128]....
        /*0350*/ 	.word	0x0500000f


	//   ....[129]....
        /*0354*/ 	.word	0x0500000f


	//   ....[130]....
        /*0358*/ 	.word	0x0500000f


	//   ....[131]....
        /*035c*/ 	.word	0x0500000f


	//   ....[132]....
        /*0360*/ 	.word	0x0500000f


	//   ....[133]....
        /*0364*/ 	.word	0x0500000f


	//   ....[134]....
        /*0368*/ 	.word	0x0500000f


	//   ....[135]....
        /*036c*/ 	.word	0x0500000f


	//   ....[136]....
        /*0370*/ 	.word	0x0500000f


	//   ....[137]....
        /*0374*/ 	.word	0x0500000f


	//   ....[138]....
        /*0378*/ 	.word	0x0500000f


	//   ....[139]....
        /*037c*/ 	.word	0x0500000f


	//   ....[140]....
        /*0380*/ 	.word	0x0500000f


	//   ....[141]....
        /*0384*/ 	.word	0x0500000f


	//   ....[142]....
        /*0388*/ 	.word	0x0500000f


	//   ....[143]....
        /*038c*/ 	.word	0x0500000f


	//   ....[144]....
        /*0390*/ 	.word	0x0500000f


	//   ....[145]....
        /*0394*/ 	.word	0x0500000f


	//   ....[146]....
        /*0398*/ 	.word	0x0500000f


	//   ....[147]....
        /*039c*/ 	.word	0x0500000f


	//   ....[148]....
        /*03a0*/ 	.word	0x0500000f


	//   ....[149]....
        /*03a4*/ 	.word	0x0500000f


	//   ....[150]....
        /*03a8*/ 	.word	0x0500000f


	//   ....[151]....
        /*03ac*/ 	.word	0x0500000f


	//   ....[152]....
        /*03b0*/ 	.word	0x0500000f


	//   ....[153]....
        /*03b4*/ 	.word	0x0500000f


	//   ....[154]....
        /*03b8*/ 	.word	0x0500000f


	//   ....[155]....
        /*03bc*/ 	.word	0x0500000f


	//   ....[156]....
        /*03c0*/ 	.word	0x0500000f


	//   ....[157]....
        /*03c4*/ 	.word	0x0500000f


	//   ....[158]....
        /*03c8*/ 	.word	0x0500000f


	//   ....[159]....
        /*03cc*/ 	.word	0x0500000f


	//   ....[160]....
        /*03d0*/ 	.word	0x0500000f


	//   ....[161]....
        /*03d4*/ 	.word	0x0500000f


	//   ....[162]....
        /*03d8*/ 	.word	0x0500000f


	//   ....[163]....
        /*03dc*/ 	.word	0x0500000f


	//   ....[164]....
        /*03e0*/ 	.word	0x0500000f


	//   ....[165]....
        /*03e4*/ 	.word	0x0500000f


	//   ....[166]....
        /*03e8*/ 	.word	0x0500000f


	//   ....[167]....
        /*03ec*/ 	.word	0x0500000f


	//   ....[168]....
        /*03f0*/ 	.word	0x0500000f


	//   ....[169]....
        /*03f4*/ 	.word	0x0500000f


	//   ....[170]....
        /*03f8*/ 	.word	0x0500000f


	//   ....[171]....
        /*03fc*/ 	.word	0x0500000f


	//   ....[172]....
        /*0400*/ 	.word	0x0500000f


	//   ....[173]....
        /*0404*/ 	.word	0x0500000f


	//   ....[174]....
        /*0408*/ 	.word	0x0500000f


	//   ....[175]....
        /*040c*/ 	.word	0x0500000f


	//   ....[176]....
        /*0410*/ 	.word	0x0500000f


	//   ....[177]....
        /*0414*/ 	.word	0x0500000f


	//   ....[178]....
        /*0418*/ 	.word	0x0500000f


	//   ....[179]....
        /*041c*/ 	.word	0x0500000f


	//----- nvinfo : EIATTR_COOP_GROUP_INSTR_OFFSETS
	.align		4
.L_1480:
        /*0420*/ 	.byte	0x04, 0x28
        /*0422*/ 	.short	(.L_1482 - .L_1481)


	//   ....[0]....
.L_1481:
        /*0424*/ 	.word	0x00000070


	//   ....[1]....
        /*0428*/ 	.word	0x000000b0


	//   ....[2]....
        /*042c*/ 	.word	0x000002d0


	//   ....[3]....
        /*0430*/ 	.word	0x00000430


	//   ....[4]....
        /*0434*/ 	.word	0x00000550


	//   ....[5]....
        /*0438*/ 	.word	0x000006b0


	//   ....[6]....
        /*043c*/ 	.word	0x00001700


	//   ....[7]....
        /*0440*/ 	.word	0x000020e0


	//   ....[8]....
        /*0444*/ 	.word	0x00002330


	//   ....[9]....
        /*0448*/ 	.word	0x000039e0


	//   ....[10]....
        /*044c*/ 	.word	0x00003af0


	//   ....[11]....
        /*0450*/ 	.word	0x000046e0


	//   ....[12]....
        /*0454*/ 	.word	0x00004760


	//   ....[13]....
        /*0458*/ 	.word	0x000061f0


	//   ....[14]....
        /*045c*/ 	.word	0x000063f0


	//   ....[15]....
        /*0460*/ 	.word	0x00007a40


	//   ....[16]....
        /*0464*/ 	.word	0x00007b50


	//   ....[17]....
        /*0468*/ 	.word	0x000086e0


	//   ....[18]....
        /*046c*/ 	.word	0x00008740


	//   ....[19]....
        /*0470*/ 	.word	0x0000a840


	//   ....[20]....
        /*0474*/ 	.word	0x0000a850


	//   ....[21]....
        /*0478*/ 	.word	0x0000a880


	//   ....[22]....
        /*047c*/ 	.word	0x0000a890


	//   ....[23]....
        /*0480*/ 	.word	0x0000c700


	//   ....[24]....
        /*0484*/ 	.word	0x0000d6d0


	//   ....[25]....
        /*0488*/ 	.word	0x0000df00


	//   ....[26]....
        /*048c*/ 	.word	0x0000e010


	//   ....[27]....
        /*0490*/ 	.word	0x0000eba0


	//   ....[28]....
        /*0494*/ 	.word	0x0000ec00


	//   ....[29]....
        /*0498*/ 	.word	0x00010090


	//   ....[30]....
        /*049c*/ 	.word	0x000100a0


	//   ....[31]....
        /*04a0*/ 	.word	0x00010120


	//   ....[32]....
        /*04a4*/ 	.word	0x00010130


	//   ....[33]....
        /*04a8*/ 	.word	0x00010c50


	//   ....[34]....
        /*04ac*/ 	.word	0x00010c60


	//   ....[35]....
        /*04b0*/ 	.word	0x00010c70


	//   ....[36]....
        /*04b4*/ 	.word	0x00010c80


	//   ....[37]....
        /*04b8*/ 	.word	0x00010c90


	//   ....[38]....
        /*04bc*/ 	.word	0x00010ca0


	//   ....[39]....
        /*04c0*/ 	.word	0x00010cc0


	//   ....[40]....
        /*04c4*/ 	.word	0x00010cd0


	//   ....[41]....
        /*04c8*/ 	.word	0x00010d00


	//   ....[42]....
        /*04cc*/ 	.word	0x00010d10


	//   ....[43]....
        /*04d0*/ 	.word	0x00010d30


	//   ....[44]....
        /*04d4*/ 	.word	0x00010d60


	//   ....[45]....
        /*04d8*/ 	.word	0x00010d70


	//   ....[46]....
        /*04dc*/ 	.word	0x00010d80


	//   ....[47]....
        /*04e0*/ 	.word	0x00010da0


	//   ....[48]....
        /*04e4*/ 	.word	0x00010dc0


	//   ....[49]....
        /*04e8*/ 	.word	0x00010de0


	//   ....[50]....
        /*04ec*/ 	.word	0x00010df0


	//   ....[51]....
        /*04f0*/ 	.word	0x00010e00


	//   ....[52]....
        /*04f4*/ 	.word	0x00010e10


	//   ....[53]....
        /*04f8*/ 	.word	0x00010e40


	//   ....[54]....
        /*04fc*/ 	.word	0x00010ea0


	//   ....[55]....
        /*0500*/ 	.word	0x00010ed0


	//   ....[56]....
        /*0504*/ 	.word	0x00010ef0


	//   ....[57]....
        /*0508*/ 	.word	0x00010f20


	//   ....[58]....
        /*050c*/ 	.word	0x00010f30


	//   ....[59]....
        /*0510*/ 	.word	0x00010f40


	//   ....[60]....
        /*0514*/ 	.word	0x00010f50


	//   ....[61]....
        /*0518*/ 	.word	0x00010f60


	//   ....[62]....
        /*051c*/ 	.word	0x00010f70


	//   ....[63]....
        /*0520*/ 	.word	0x00010f90


	//   ....[64]....
        /*0524*/ 	.word	0x00010fa0


	//   ....[65]....
        /*0528*/ 	.word	0x00011240


	//   ....[66]....
        /*052c*/ 	.word	0x00011280


	//   ....[67]....
        /*0530*/ 	.word	0x000112b0


	//   ....[68]....
        /*0534*/ 	.word	0x000112f0


	//   ....[69]....
        /*0538*/ 	.word	0x00011320


	//   ....[70]....
        /*053c*/ 	.word	0x00011350


	//   ....[71]....
        /*0540*/ 	.word	0x00011710


	//   ....[72]....
        /*0544*/ 	.word	0x00011740


	//   ....[73]....
        /*0548*/ 	.word	0x00011f30


	//   ....[74]....
        /*054c*/ 	.word	0x00013950


	//   ....[75]....
        /*0550*/ 	.word	0x00013960


	//   ....[76]....
        /*0554*/ 	.word	0x00013970


	//   ....[77]....
        /*0558*/ 	.word	0x00013a10


	//   ....[78]....
        /*055c*/ 	.word	0x00013a20


	//   ....[79]....
        /*0560*/ 	.word	0x00013a70


	//   ....[80]....
        /*0564*/ 	.word	0x00013a80


	//   ....[81]....
        /*0568*/ 	.word	0x00013a90


	//   ....[82]....
        /*056c*/ 	.word	0x00013ae0


	//   ....[83]....
        /*0570*/ 	.word	0x00013b40


	//   ....[84]....
        /*0574*/ 	.word	0x00013fa0


	//   ....[85]....
        /*0578*/ 	.word	0x00013fb0


	//   ....[86]....
        /*057c*/ 	.word	0x00013fc0


	//   ....[87]....
        /*0580*/ 	.word	0x00014000


	//   ....[88]....
        /*0584*/ 	.word	0x00014020


	//   ....[89]....
        /*0588*/ 	.word	0x00014060


	//   ....[90]....
        /*058c*/ 	.word	0x00014080


	//   ....[91]....
        /*0590*/ 	.word	0x00014090


	//   ....[92]....
        /*0594*/ 	.word	0x000140a0


	//   ....[93]....
        /*0598*/ 	.word	0x000140c0


	//   ....[94]....
        /*059c*/ 	.word	0x00014840


	//   ....[95]....
        /*05a0*/ 	.word	0x00014870


	//   ....[96]....
        /*05a4*/ 	.word	0x000148a0


	//   ....[97]....
        /*05a8*/ 	.word	0x000148c0


	//   ....[98]....
        /*05ac*/ 	.word	0x000148d0


	//   ....[99]....
        /*05b0*/ 	.word	0x000148e0


	//   ....[100]....
        /*05b4*/ 	.word	0x00014900


	//   ....[101]....
        /*05b8*/ 	.word	0x00014930


	//   ....[102]....
        /*05bc*/ 	.word	0x00014950


	//   ....[103]....
        /*05c0*/ 	.word	0x00014a60


	//   ....[104]....
        /*05c4*/ 	.word	0x00014a90


	//   ....[105]....
        /*05c8*/ 	.word	0x00014ab0


	//   ....[106]....
        /*05cc*/ 	.word	0x00015410


	//   ....[107]....
        /*05d0*/ 	.word	0x00015420


	//   ....[108]....
        /*05d4*/ 	.word	0x00015430


	//   ....[109]....
        /*05d8*/ 	.word	0x000154a0


	//   ....[110]....
        /*05dc*/ 	.word	0x000154b0


	//   ....[111]....
        /*05e0*/ 	.word	0x000154f0


	//   ....[112]....
        /*05e4*/ 	.word	0x00015500


	//   ....[113]....
        /*05e8*/ 	.word	0x00015510


	//   ....[114]....
        /*05ec*/ 	.word	0x00015550


	//   ....[115]....
        /*05f0*/ 	.word	0x00015590


	//   ....[116]....
        /*05f4*/ 	.word	0x000159b0


	//   ....[117]....
        /*05f8*/ 	.word	0x000159c0


	//   ....[118]....
        /*05fc*/ 	.word	0x000159d0


	//   ....[119]....
        /*0600*/ 	.word	0x000159f0


	//   ....[120]....
        /*0604*/ 	.word	0x00015a40


	//   ....[121]....
        /*0608*/ 	.word	0x00015a50


	//   ....[122]....
        /*060c*/ 	.word	0x00015a90


	//   ....[123]....
        /*0610*/ 	.word	0x00015aa0


	//   ....[124]....
        /*0614*/ 	.word	0x00015ab0


	//   ....[125]....
        /*0618*/ 	.word	0x00015ac0


	//   ....[126]....
        /*061c*/ 	.word	0x00016900


	//   ....[127]....
        /*0620*/ 	.word	0x00016f80


	//   ....[128]....
        /*0624*/ 	.word	0x00017080


	//   ....[129]....
        /*0628*/ 	.word	0x00017140


	//   ....[130]....
        /*062c*/ 	.word	0x00017200


	//   ....[131]....
        /*0630*/ 	.word	0x000172c0


	//   ....[132]....
        /*0634*/ 	.word	0x00017380


	//   ....[133]....
        /*0638*/ 	.word	0x00017420


	//   ....[134]....
        /*063c*/ 	.word	0x000174e0


	//   ....[135]....
        /*0640*/ 	.word	0x00017590


	//   ....[136]....
        /*0644*/ 	.word	0x000176b0


	//   ....[137]....
        /*0648*/ 	.word	0x00017730


	//   ....[138]....
        /*064c*/ 	.word	0x00017840


	//   ....[139]....
        /*0650*/ 	.word	0x000178d0


	//   ....[140]....
        /*0654*/ 	.word	0x00017950


	//   ....[141]....
        /*0658*/ 	.word	0x000179e0


	//   ....[142]....
        /*065c*/ 	.word	0x00017a60


	//   ....[143]....
        /*0660*/ 	.word	0x00017af0


	//   ....[144]....
        /*0664*/ 	.word	0x00017b50


	//   ....[145]....
        /*0668*/ 	.word	0x00017c20


	//   ....[146]....
        /*066c*/ 	.word	0x00017c80


	//   ....[147]....
        /*0670*/ 	.word	0x00017d50


	//   ....[148]....
        /*0674*/ 	.word	0x00017de0


	//   ....[149]....
        /*0678*/ 	.word	0x00017e40


	//   ....[150]....
        /*067c*/ 	.word	0x00017ed0


	//   ....[151]....
        /*0680*/ 	.word	0x00017f90


	//   ....[152]....
        /*0684*/ 	.word	0x00018060


	//   ....[153]....
        /*0688*/ 	.word	0x00018110


	//   ....[154]....
        /*068c*/ 	.word	0x00018190


	//   ....[155]....
        /*0690*/ 	.word	0x00018240


	//   ....[156]....
        /*0694*/ 	.word	0x000182a0


	//   ....[157]....
        /*0698*/ 	.word	0x00018380


	//   ....[158]....
        /*069c*/ 	.word	0x000183e0


	//   ....[159]....
        /*06a0*/ 	.word	0x000184a0


	//   ....[160]....
        /*06a4*/ 	.word	0x000185d0


	//   ....[161]....
        /*06a8*/ 	.word	0x00018670


	//   ....[162]....
        /*06ac*/ 	.word	0x00018730


	//   ....[163]....
        /*06b0*/ 	.word	0x000187d0


	//   ....[164]....
        /*06b4*/ 	.word	0x00018890


	//   ....[165]....
        /*06b8*/ 	.word	0x00018920


	//   ....[166]....
        /*06bc*/ 	.word	0x000189e0


	//   ....[167]....
        /*06c0*/ 	.word	0x00018a80


	//   ....[168]....
        /*06c4*/ 	.word	0x00018af0


	//   ....[169]....
        /*06c8*/ 	.word	0x00018bb0


	//   ....[170]....
        /*06cc*/ 	.word	0x00018ca0


	//   ....[171]....
        /*06d0*/ 	.word	0x00018d40


	//   ....[172]....
        /*06d4*/ 	.word	0x00018da0


	//   ....[173]....
        /*06d8*/ 	.word	0x00018e60


	//   ....[174]....
        /*06dc*/ 	.word	0x00018ec0


	//   ....[175]....
        /*06e0*/ 	.word	0x00018f70


	//   ....[176]....
        /*06e4*/ 	.word	0x00018fd0


	//   ....[177]....
        /*06e8*/ 	.word	0x00019080


	//   ....[178]....
        /*06ec*/ 	.word	0x000190e0


	//   ....[179]....
        /*06f0*/ 	.word	0x00019190


	//----- nvinfo : EIATTR_REG_RECONFIG
	.align		4
.L_1482:
        /*06f4*/ 	.byte	0x01, 0x54
	.zero		2


	//----- nvinfo : EIATTR_SYSCALL_OFFSETS
	.align		4
        /*06f8*/ 	.byte	0x04, 0x46
        /*06fa*/ 	.short	(.L_1484 - .L_1483)


	//   ....[0]....
.L_1483:
        /*06fc*/ 	.word	0x000018e0


	//   ....[1]....
        /*0700*/ 	.word	0x00012b20


	//   ....[2]....
        /*0704*/ 	.word	0x00012c60


	//   ....[3]....
        /*0708*/ 	.word	0x00012da0


	//   ....[4]....
        /*070c*/ 	.word	0x00012ec0


	//   ....[5]....
        /*0710*/ 	.word	0x00014470


	//----- nvinfo : EIATTR_MBARRIER_INSTR_OFFSETS
	.align		4
.L_1484:
        /*0714*/ 	.byte	0x04, 0x39
        /*0716*/ 	.short	(.L_1486 - .L_1485)


	//   ....[0]....
.L_1485:
        /*0718*/ 	.word	0x00000180
        /*071c*/ 	.word	0x000000ff
        /*0720*/ 	.word	0x00012400
        /*0724*/ 	.short	0x0100
        /*0726*/ 	.byte	0x08
	.zero		1


	//   ....[1]....
        /*0728*/ 	.word	0x00000190
        /*072c*/ 	.word	0x000000ff
        /*0730*/ 	.word	0x00012420
        /*0734*/ 	.short	0x0100
        /*0736*/ 	.byte	0x08
	.zero		1


	//   ....[2]....
        /*0738*/ 	.word	0x00000280
        /*073c*/ 	.word	0x000000ff
        /*0740*/ 	.word	0x00012430
        /*0744*/ 	.short	0x0100
        /*0746*/ 	.byte	0x08
	.zero		1


	//   ....[3]....
        /*0748*/ 	.word	0x00000290
        /*074c*/ 	.word	0x000000ff
        /*0750*/ 	.word	0x00012440
        /*0754*/ 	.short	0x0100
        /*0756*/ 	.byte	0x08
	.zero		1


	//   ....[4]....
        /*0758*/ 	.word	0x000002a0
        /*075c*/ 	.word	0x000000ff
        /*0760*/ 	.word	0x00012438
        /*0764*/ 	.short	0x0100
        /*0766*/ 	.byte	0x08
	.zero		1


	//   ....[5]....
        /*0768*/ 	.word	0x000002b0
        /*076c*/ 	.word	0x000000ff
        /*0770*/ 	.word	0x00012448
        /*0774*/ 	.short	0x0100
        /*0776*/ 	.byte	0x08
	.zero		1


	//   ....[6]....
        /*0778*/ 	.word	0x000003e0
        /*077c*/ 	.word	0x000000ff
        /*0780*/ 	.word	0x00012450
        /*0784*/ 	.short	0x0100
        /*0786*/ 	.byte	0x08
	.zero		1


	//   ....[7]....
        /*0788*/ 	.word	0x000003f0
        /*078c*/ 	.word	0x000000ff
        /*0790*/ 	.word	0x00012460
        /*0794*/ 	.short	0x0100
        /*0796*/ 	.byte	0x08
	.zero		1


	//   ....[8]....
        /*0798*/ 	.word	0x00000400
        /*079c*/ 	.word	0x000000ff
        /*07a0*/ 	.word	0x00012458
        /*07a4*/ 	.short	0x0100
        /*07a6*/ 	.byte	0x08
	.zero		1


	//   ....[9]....
        /*07a8*/ 	.word	0x00000410
        /*07ac*/ 	.word	0x000000ff
        /*07b0*/ 	.word	0x00012468
        /*07b4*/ 	.short	0x0100
        /*07b6*/ 	.byte	0x08
	.zero		1


	//   ....[10]....
        /*07b8*/ 	.word	0x00000500
        /*07bc*/ 	.word	0x000000ff
        /*07c0*/ 	.word	0x00012470
        /*07c4*/ 	.short	0x0100
        /*07c6*/ 	.byte	0x06
	.zero		1


	//   ....[11]....
        /*07c8*/ 	.word	0x00000510
        /*07cc*/ 	.word	0x000000ff
        /*07d0*/ 	.word	0x00012480
        /*07d4*/ 	.short	0x0100
        /*07d6*/ 	.byte	0x06
	.zero		1


	//   ....[12]....
        /*07d8*/ 	.word	0x00000520
        /*07dc*/ 	.word	0x000000ff
        /*07e0*/ 	.word	0x00012478
        /*07e4*/ 	.short	0x0100
        /*07e6*/ 	.byte	0x06
	.zero		1


	//   ....[13]....
        /*07e8*/ 	.word	0x00000530
        /*07ec*/ 	.word	0x000000ff
        /*07f0*/ 	.word	0x00012488
        /*07f4*/ 	.short	0x0100
        /*07f6*/ 	.byte	0x06
	.zero		1


	//   ....[14]....
        /*07f8*/ 	.word	0x00000660
        /*07fc*/ 	.word	0x000000ff
        /*0800*/ 	.word	0x00012490
        /*0804*/ 	.short	0x0100
        /*0806*/ 	.byte	0x08
	.zero		1


	//   ....[15]....
        /*0808*/ 	.word	0x00000670
        /*080c*/ 	.word	0x000000ff
        /*0810*/ 	.word	0x000124a0
        /*0814*/ 	.short	0x0100
        /*0816*/ 	.byte	0x08
	.zero		1


	//   ....[16]....
        /*0818*/ 	.word	0x00000680
        /*081c*/ 	.word	0x000000ff
        /*0820*/ 	.word	0x00012498
        /*0824*/ 	.short	0x0100
        /*0826*/ 	.byte	0x08
	.zero		1


	//   ....[17]....
        /*0828*/ 	.word	0x00000690
        /*082c*/ 	.word	0x000000ff
        /*0830*/ 	.word	0x000124a8
        /*0834*/ 	.short	0x0100
        /*0836*/ 	.byte	0x08
	.zero		1


	//   ....[18]....
        /*0838*/ 	.word	0x000007d0
        /*083c*/ 	.word	0x000000ff
        /*0840*/ 	.word	0x000124b0
        /*0844*/ 	.short	0x0100
        /*0846*/ 	.byte	0x08
	.zero		1


	//   ....[19]....
        /*0848*/ 	.word	0x000007e0
        /*084c*/ 	.word	0x000000ff
        /*0850*/ 	.word	0x000124c0
        /*0854*/ 	.short	0x0100
        /*0856*/ 	.byte	0x08
	.zero		1


	//   ....[20]....
        /*0858*/ 	.word	0x000007f0
        /*085c*/ 	.word	0x000000ff
        /*0860*/ 	.word	0x000124b8
        /*0864*/ 	.short	0x0100
        /*0866*/ 	.byte	0x08
	.zero		1


	//   ....[21]....
        /*0868*/ 	.word	0x00000800
        /*086c*/ 	.word	0x000000ff
        /*0870*/ 	.word	0x000124c8
        /*0874*/ 	.short	0x0100
        /*0876*/ 	.byte	0x08
	.zero		1


	//   ....[22]....
        /*0878*/ 	.word	0x00001900
        /*087c*/ 	.word	0x000000ff
        /*0880*/ 	.word	0x00012400
        /*0884*/ 	.short	0x010a
        /*0886*/ 	.byte	0x2f
	.zero		1


	//   ....[23]....
        /*0888*/ 	.word	0x00001970
        /*088c*/ 	.word	0x000000ff
        /*0890*/ 	.word	0x00012430
        /*0894*/ 	.short	0x010a
        /*0896*/ 	.byte	0x2f
	.zero		1


	//   ....[24]....
        /*0898*/ 	.word	0x000019b0
        /*089c*/ 	.word	0x000000ff
        /*08a0*/ 	.word	0x00012430
        /*08a4*/ 	.short	0x010a
        /*08a6*/ 	.byte	0x2f
	.zero		1


	//   ....[25]....
        /*08a8*/ 	.word	0x00002140
        /*08ac*/ 	.word	0x000000ff
        /*08b0*/ 	.word	0x00000000
        /*08b4*/ 	.short	0x0101
        /*08b6*/ 	.byte	0x04
	.zero		1


	//   ....[26]....
        /*08b8*/ 	.word	0x00005a00
        /*08bc*/ 	.word	0x000000ff
        /*08c0*/ 	.word	0x00012430
        /*08c4*/ 	.short	0x010a
        /*08c6*/ 	.byte	0x15
	.zero		1


	//   ....[27]....
        /*08c8*/ 	.word	0x00005a40
        /*08cc*/ 	.word	0x000000ff
        /*08d0*/ 	.word	0x00012430
        /*08d4*/ 	.short	0x010a
        /*08d6*/ 	.byte	0x15
	.zero		1


	//   ....[28]....
        /*08d8*/ 	.word	0x00005e90
        /*08dc*/ 	.word	0x000000ff
        /*08e0*/ 	.word	0x00012450
        /*08e4*/ 	.short	0x010a
        /*08e6*/ 	.byte	0x0d
	.zero		1


	//   ....[29]....
        /*08e8*/ 	.word	0x00005ed0
        /*08ec*/ 	.word	0x000000ff
        /*08f0*/ 	.word	0x00012450
        /*08f4*/ 	.short	0x010a
        /*08f6*/ 	.byte	0x0d
	.zero		1


	//   ....[30]....
        /*08f8*/ 	.word	0x00006190
        /*08fc*/ 	.word	0x000000ff
        /*0900*/ 	.word	0x00000000
        /*0904*/ 	.short	0x0101
        /*0906*/ 	.byte	0x15
	.zero		1


	//   ....[31]....
        /*0908*/ 	.word	0x00009430
        /*090c*/ 	.word	0x000000ff
        /*0910*/ 	.word	0x00000000
        /*0914*/ 	.short	0x0101
        /*0916*/ 	.byte	0x0a
	.zero		1


	//   ....[32]....
        /*0918*/ 	.word	0x00009c20
        /*091c*/ 	.word	0x000000ff
        /*0920*/ 	.word	0x00012430
        /*0924*/ 	.short	0x010a
        /*0926*/ 	.byte	0x0a
	.zero		1


	//   ....[33]....
        /*0928*/ 	.word	0x00009c60
        /*092c*/ 	.word	0x000000ff
        /*0930*/ 	.word	0x00012430
        /*0934*/ 	.short	0x010a
        /*0936*/ 	.byte	0x0a
	.zero		1


	//   ....[34]....
        /*0938*/ 	.word	0x0000a0a0
        /*093c*/ 	.word	0x000000ff
        /*0940*/ 	.word	0x00012450
        /*0944*/ 	.short	0x010a
        /*0946*/ 	.byte	0x0d
	.zero		1


	//   ....[35]....
        /*0948*/ 	.word	0x0000a0e0
        /*094c*/ 	.word	0x000000ff
        /*0950*/ 	.word	0x00012450
        /*0954*/ 	.short	0x010a
        /*0956*/ 	.byte	0x0d
	.zero		1


	//   ....[36]....
        /*0958*/ 	.word	0x0000a3d0
        /*095c*/ 	.word	0x000000ff
        /*0960*/ 	.word	0x00000000
        /*0964*/ 	.short	0x0101
        /*0966*/ 	.byte	0x0a
	.zero		1


	//   ....[37]....
        /*0968*/ 	.word	0x0000b960
        /*096c*/ 	.word	0x000000ff
        /*0970*/ 	.word	0x00000000
        /*0974*/ 	.short	0x0101
        /*0976*/ 	.byte	0x0a
	.zero		1


	//   ....[38]....
        /*0978*/ 	.word	0x0000bee0
        /*097c*/ 	.word	0x000000ff
        /*0980*/ 	.word	0x00012430
        /*0984*/ 	.short	0x010a
        /*0986*/ 	.byte	0x19
	.zero		1


	//   ....[39]....
        /*0988*/ 	.word	0x0000bf20
        /*098c*/ 	.word	0x000000ff
        /*0990*/ 	.word	0x00012430
        /*0994*/ 	.short	0x010a
        /*0996*/ 	.byte	0x19
	.zero		1


	//   ....[40]....
        /*0998*/ 	.word	0x0000c360
        /*099c*/ 	.word	0x000000ff
        /*09a0*/ 	.word	0x00012450
        /*09a4*/ 	.short	0x010a
        /*09a6*/ 	.byte	0x0d
	.zero		1


	//   ....[41]....
        /*09a8*/ 	.word	0x0000c3a0
        /*09ac*/ 	.word	0x000000ff
        /*09b0*/ 	.word	0x00012450
        /*09b4*/ 	.short	0x010a
        /*09b6*/ 	.byte	0x0d
	.zero		1


	//   ....[42]....
        /*09b8*/ 	.word	0x0000c680
        /*09bc*/ 	.word	0x000000ff
        /*09c0*/ 	.word	0x00000000
        /*09c4*/ 	.short	0x0101
        /*09c6*/ 	.byte	0x19
	.zero		1


	//   ....[43]....
        /*09c8*/ 	.word	0x0000f8f0
        /*09cc*/ 	.word	0x000000ff
        /*09d0*/ 	.word	0x00000000
        /*09d4*/ 	.short	0x0101
        /*09d6*/ 	.byte	0x0a
	.zero		1


	//   ....[44]....
        /*09d8*/ 	.word	0x0000fd90
        /*09dc*/ 	.word	0x000000ff
        /*09e0*/ 	.word	0x00012450
        /*09e4*/ 	.short	0x010a
        /*09e6*/ 	.byte	0x10
	.zero		1


	//   ....[45]....
        /*09e8*/ 	.word	0x0000fdd0
        /*09ec*/ 	.word	0x000000ff
        /*09f0*/ 	.word	0x00012450
        /*09f4*/ 	.short	0x010a
        /*09f6*/ 	.byte	0x10
	.zero		1


	//   ....[46]....
        /*09f8*/ 	.word	0x00010410
        /*09fc*/ 	.word	0x000000ff
        /*0a00*/ 	.word	0x00000000
        /*0a04*/ 	.short	0x0101
        /*0a06*/ 	.byte	0x05
	.zero		1


	//   ....[47]....
        /*0a08*/ 	.word	0x00011340
        /*0a0c*/ 	.word	0x000000ff
        /*0a10*/ 	.word	0x00000000
        /*0a14*/ 	.short	0x0101
        /*0a16*/ 	.byte	0x04
	.zero		1


	//   ....[48]....
        /*0a18*/ 	.word	0x00013560
        /*0a1c*/ 	.word	0x000000ff
        /*0a20*/ 	.word	0x00012480
        /*0a24*/ 	.short	0x010a
        /*0a26*/ 	.byte	0x2e
	.zero		1


	//   ....[49]....
        /*0a28*/ 	.word	0x00013c00
        /*0a2c*/ 	.word	0x000000ff
        /*0a30*/ 	.word	0x00012470
        /*0a34*/ 	.short	0x0107
        /*0a36*/ 	.byte	0x2e
	.zero		1


	//   ....[50]....
        /*0a38*/ 	.word	0x00013c90
        /*0a3c*/ 	.word	0x000000ff
        /*0a40*/ 	.word	0x00012470
        /*0a44*/ 	.short	0x0101
        /*0a46*/ 	.byte	0x2e
	.zero		1


	//   ....[51]....
        /*0a48*/ 	.word	0x00013ce0
        /*0a4c*/ 	.word	0x000000ff
        /*0a50*/ 	.word	0x00012440
        /*0a54*/ 	.short	0x010a
        /*0a56*/ 	.byte	0x2e
	.zero		1


	//   ....[52]....
        /*0a58*/ 	.word	0x00014210
        /*0a5c*/ 	.word	0x000000ff
        /*0a60*/ 	.word	0x00012430
        /*0a64*/ 	.short	0x0107
        /*0a66*/ 	.byte	0x2e
	.zero		1


	//   ....[53]....
        /*0a68*/ 	.word	0x000142a0
        /*0a6c*/ 	.word	0x000000ff
        /*0a70*/ 	.word	0x00012430
        /*0a74*/ 	.short	0x0101
        /*0a76*/ 	.byte	0x2e
	.zero		1


	//   ....[54]....
        /*0a78*/ 	.word	0x00014bc0
        /*0a7c*/ 	.word	0x000000ff
        /*0a80*/ 	.word	0x00012400
        /*0a84*/ 	.short	0x0107
        /*0a86*/ 	.byte	0x2e
	.zero		1


	//   ....[55]....
        /*0a88*/ 	.word	0x00014c00
        /*0a8c*/ 	.word	0x000000ff
        /*0a90*/ 	.word	0x00012400
        /*0a94*/ 	.short	0x0101
        /*0a96*/ 	.byte	0x2e
	.zero		1


	//   ....[56]....
        /*0a98*/ 	.word	0x00014c10
        /*0a9c*/ 	.word	0x000000ff
        /*0aa0*/ 	.word	0x00012420
        /*0aa4*/ 	.short	0x010a
        /*0aa6*/ 	.byte	0x2e
	.zero		1


	//   ....[57]....
        /*0aa8*/ 	.word	0x000150d0
        /*0aac*/ 	.word	0x00000005
        /*0ab0*/ 	.word	0x00012480
        /*0ab4*/ 	.short	0x010a
        /*0ab6*/ 	.byte	0x3f
	.zero		1


	//   ....[58]....
        /*0ab8*/ 	.word	0x00015640
        /*0abc*/ 	.word	0x00000005
        /*0ac0*/ 	.word	0x00012470
        /*0ac4*/ 	.short	0x0107
        /*0ac6*/ 	.byte	0x3f
	.zero		1


	//   ....[59]....
        /*0ac8*/ 	.word	0x000156d0
        /*0acc*/ 	.word	0x00000005
        /*0ad0*/ 	.word	0x00012470
        /*0ad4*/ 	.short	0x0101
        /*0ad6*/ 	.byte	0x3f
	.zero		1


	//   ....[60]....
        /*0ad8*/ 	.word	0x00015700
        /*0adc*/ 	.word	0x00000005
        /*0ae0*/ 	.word	0x00012440
        /*0ae4*/ 	.short	0x010a
        /*0ae6*/ 	.byte	0x3f
	.zero		1


	//   ....[61]....
        /*0ae8*/ 	.word	0x00015ba0
        /*0aec*/ 	.word	0x00000005
        /*0af0*/ 	.word	0x00012430
        /*0af4*/ 	.short	0x0107
        /*0af6*/ 	.byte	0x3f
	.zero		1


	//   ....[62]....
        /*0af8*/ 	.word	0x00015c40
        /*0afc*/ 	.word	0x00000005
        /*0b00*/ 	.word	0x00012430
        /*0b04*/ 	.short	0x0101
        /*0b06*/ 	.byte	0x3f
	.zero		1


	//   ....[63]....
        /*0b08*/ 	.word	0x00015cc0
        /*0b0c*/ 	.word	0x00000003
        /*0b10*/ 	.word	0x00012470
        /*0b14*/ 	.short	0x010a
        /*0b16*/ 	.byte	0x3f
	.zero		1


	//   ....[64]....
        /*0b18*/ 	.word	0x00015d50
        /*0b1c*/ 	.word	0x00000003
        /*0b20*/ 	.word	0x00012460
        /*0b24*/ 	.short	0x010a
        /*0b26*/ 	.byte	0x3f
	.zero		1


	//   ....[65]....
        /*0b28*/ 	.word	0x00016140
        /*0b2c*/ 	.word	0x00000003
        /*0b30*/ 	.word	0x00012450
        /*0b34*/ 	.short	0x0101
        /*0b36*/ 	.byte	0x3f
	.zero		1


	//   ....[66]....
        /*0b38*/ 	.word	0x000161e0
        /*0b3c*/ 	.word	0x00000003
        /*0b40*/ 	.word	0x00000000
        /*0b44*/ 	.short	0x0101
        /*0b46*/ 	.byte	0x3f
	.zero		1


	//   ....[67]....
        /*0b48*/ 	.word	0x000162e0
        /*0b4c*/ 	.word	0x00000002
        /*0b50*/ 	.word	0x00012470
        /*0b54*/ 	.short	0x010a
        /*0b56*/ 	.byte	0x3f
	.zero		1


	//   ....[68]....
        /*0b58*/ 	.word	0x00016390
        /*0b5c*/ 	.word	0x00000002
        /*0b60*/ 	.word	0x00012460
        /*0b64*/ 	.short	0x010a
        /*0b66*/ 	.byte	0x3f
	.zero		1


	//   ....[69]....
        /*0b68*/ 	.word	0x00016780
        /*0b6c*/ 	.word	0x00000002
        /*0b70*/ 	.word	0x00012450
        /*0b74*/ 	.short	0x0101
        /*0b76*/ 	.byte	0x3f
	.zero		1


	//   ....[70]....
        /*0b78*/ 	.word	0x00016810
        /*0b7c*/ 	.word	0x00000002
        /*0b80*/ 	.word	0x00000000
        /*0b84*/ 	.short	0x0101
        /*0b86*/ 	.byte	0x3f
	.zero		1


	//   ....[71]....
        /*0b88*/ 	.word	0x000168b0
        /*0b8c*/ 	.word	0x00000006
        /*0b90*/ 	.word	0x00012420
        /*0b94*/ 	.short	0x010a
        /*0b96*/ 	.byte	0x3f
	.zero		1


	//   ....[72]....
        /*0b98*/ 	.word	0x000169d0
        /*0b9c*/ 	.word	0x00000005
        /*0ba0*/ 	.word	0x00012440
        /*0ba4*/ 	.short	0x010a
        /*0ba6*/ 	.byte	0x3f
	.zero		1


	//   ....[73]....
        /*0ba8*/ 	.word	0x00016a70
        /*0bac*/ 	.word	0x00000003
        /*0bb0*/ 	.word	0x00012440
        /*0bb4*/ 	.short	0x010a
        /*0bb6*/ 	.byte	0x3f
	.zero		1


	//   ....[74]....
        /*0bb8*/ 	.word	0x00016ab0
        /*0bbc*/ 	.word	0x00000005
        /*0bc0*/ 	.word	0x00012460
        /*0bc4*/ 	.short	0x010a
        /*0bc6*/ 	.byte	0x3f
	.zero		1


	//   ....[75]....
        /*0bc8*/ 	.word	0x00016af0
        /*0bcc*/ 	.word	0x00000003
        /*0bd0*/ 	.word	0x00012460
        /*0bd4*/ 	.short	0x010a
        /*0bd6*/ 	.byte	0x3f
	.zero		1


	//   ....[76]....
        /*0bd8*/ 	.word	0x00016b30
        /*0bdc*/ 	.word	0x00000005
        /*0be0*/ 	.word	0x00012480
        /*0be4*/ 	.short	0x010a
        /*0be6*/ 	.byte	0x3f
	.zero		1


	//   ....[77]....
        /*0be8*/ 	.word	0x00016b70
        /*0bec*/ 	.word	0x00000003
        /*0bf0*/ 	.word	0x00012480
        /*0bf4*/ 	.short	0x010a
        /*0bf6*/ 	.byte	0x3f
	.zero		1


	//   ....[78]....
        /*0bf8*/ 	.word	0x00016be0
        /*0bfc*/ 	.word	0x00000003
        /*0c00*/ 	.word	0x00012400
        /*0c04*/ 	.short	0x010a
        /*0c06*/ 	.byte	0x3f
	.zero		1


	//   ....[79]....
        /*0c08*/ 	.word	0x00016c40
        /*0c0c*/ 	.word	0x00000003
        /*0c10*/ 	.word	0x00012430
        /*0c14*/ 	.short	0x010a
        /*0c16*/ 	.byte	0x3f
	.zero		1


	//   ....[80]....
        /*0c18*/ 	.word	0x00016ca0
        /*0c1c*/ 	.word	0x0000000c
        /*0c20*/ 	.word	0x00012430
        /*0c24*/ 	.short	0x010a
        /*0c26*/ 	.byte	0x3f
	.zero		1


	//   ....[81]....
        /*0c28*/ 	.word	0x00016d00
        /*0c2c*/ 	.word	0x0000000c
        /*0c30*/ 	.word	0x00012450
        /*0c34*/ 	.short	0x010a
        /*0c36*/ 	.byte	0x3f
	.zero		1


	//   ....[82]....
        /*0c38*/ 	.word	0x00016d60
        /*0c3c*/ 	.word	0x0000000c
        /*0c40*/ 	.word	0x00012430
        /*0c44*/ 	.short	0x010a
        /*0c46*/ 	.byte	0x3f
	.zero		1


	//   ....[83]....
        /*0c48*/ 	.word	0x00016dc0
        /*0c4c*/ 	.word	0x0000000c
        /*0c50*/ 	.word	0x00012450
        /*0c54*/ 	.short	0x010a
        /*0c56*/ 	.byte	0x3f
	.zero		1


	//   ....[84]....
        /*0c58*/ 	.word	0x00016e20
        /*0c5c*/ 	.word	0x0000000c
        /*0c60*/ 	.word	0x00012430
        /*0c64*/ 	.short	0x010a
        /*0c66*/ 	.byte	0x3f
	.zero		1


	//   ....[85]....
        /*0c68*/ 	.word	0x00016e80
        /*0c6c*/ 	.word	0x0000000c
        /*0c70*/ 	.word	0x00012450
        /*0c74*/ 	.short	0x010a
        /*0c76*/ 	.byte	0x3f
	.zero		1


	//   ....[86]....
        /*0c78*/ 	.word	0x00016ee0
        /*0c7c*/ 	.word	0x00000007
        /*0c80*/ 	.word	0x00012450
        /*0c84*/ 	.short	0x010a
        /*0c86*/ 	.byte	0x3f
	.zero		1


	//   ....[87]....
        /*0c88*/ 	.word	0x00016fd0
        /*0c8c*/ 	.word	0x0000001b
        /*0c90*/ 	.word	0x00012480
        /*0c94*/ 	.short	0x010a
        /*0c96*/ 	.byte	0x3f
	.zero		1


	//   ....[88]....
        /*0c98*/ 	.word	0x00017790
        /*0c9c*/ 	.word	0x0000001b
        /*0ca0*/ 	.word	0x00012440
        /*0ca4*/ 	.short	0x010a
        /*0ca6*/ 	.byte	0x3f
	.zero		1


	//   ....[89]....
        /*0ca8*/ 	.word	0x000184d0
        /*0cac*/ 	.word	0x0000001b
        /*0cb0*/ 	.word	0x00012420
        /*0cb4*/ 	.short	0x010a
        /*0cb6*/ 	.byte	0x3f
	.zero		1


	//   ....[90]....
        /*0cb8*/ 	.word	0x00018520
        /*0cbc*/ 	.word	0x00000005
        /*0cc0*/ 	.word	0x00012480
        /*0cc4*/ 	.short	0x010a
        /*0cc6*/ 	.byte	0x3f
	.zero		1


	//   ....[91]....
        /*0cc8*/ 	.word	0x00018bf0
        /*0ccc*/ 	.word	0x00000005
        /*0cd0*/ 	.word	0x00012440
        /*0cd4*/ 	.short	0x010a
        /*0cd6*/ 	.byte	0x3f
	.zero		1


	//   ....[92]....
        /*0cd8*/ 	.word	0x000191c0
        /*0cdc*/ 	.word	0x00000003
        /*0ce0*/ 	.word	0x00012470
        /*0ce4*/ 	.short	0x010a
        /*0ce6*/ 	.byte	0x3f
	.zero		1


	//   ....[93]....
        /*0ce8*/ 	.word	0x00019210
        /*0cec*/ 	.word	0x00000003
        /*0cf0*/ 	.word	0x00012460
        /*0cf4*/ 	.short	0x010a
        /*0cf6*/ 	.byte	0x3f
	.zero		1


	//   ....[94]....
        /*0cf8*/ 	.word	0x00019260
        /*0cfc*/ 	.word	0x00000002
        /*0d00*/ 	.word	0x00012470
        /*0d04*/ 	.short	0x010a
        /*0d06*/ 	.byte	0x3f
	.zero		1


	//   ....[95]....
        /*0d08*/ 	.word	0x000192b0
        /*0d0c*/ 	.word	0x00000002
        /*0d10*/ 	.word	0x00012460
        /*0d14*/ 	.short	0x010a
        /*0d16*/ 	.byte	0x3f
	.zero		1


	//   ....[96]....
        /*0d18*/ 	.word	0x00019300
        /*0d1c*/ 	.word	0x00000006
        /*0d20*/ 	.word	0x00012420
        /*0d24*/ 	.short	0x010a
        /*0d26*/ 	.byte	0x3f
	.zero		1


	//   ....[97]....
        /*0d28*/ 	.word	0x00019350
        /*0d2c*/ 	.word	0x00000005
        /*0d30*/ 	.word	0x00012440
        /*0d34*/ 	.short	0x010a
        /*0d36*/ 	.byte	0x3f
	.zero		1


	//   ....[98]....
        /*0d38*/ 	.word	0x000193a0
        /*0d3c*/ 	.word	0x00000003
        /*0d40*/ 	.word	0x00012440
        /*0d44*/ 	.short	0x010a
        /*0d46*/ 	.byte	0x3f
	.zero		1


	//   ....[99]....
        /*0d48*/ 	.word	0x000193f0
        /*0d4c*/ 	.word	0x00000005
        /*0d50*/ 	.word	0x00012460
        /*0d54*/ 	.short	0x010a
        /*0d56*/ 	.byte	0x3f
	.zero		1


	//   ....[100]....
        /*0d58*/ 	.word	0x00019440
        /*0d5c*/ 	.word	0x00000003
        /*0d60*/ 	.word	0x00012460
        /*0d64*/ 	.short	0x010a
        /*0d66*/ 	.byte	0x3f
	.zero		1


	//   ....[101]....
        /*0d68*/ 	.word	0x00019490
        /*0d6c*/ 	.word	0x00000005
        /*0d70*/ 	.word	0x00012480
        /*0d74*/ 	.short	0x010a
        /*0d76*/ 	.byte	0x3f
	.zero		1


	//----- nvinfo : EIATTR_NUM_MBARRIERS
	.align		4
.L_1486:
        /*0d78*/ 	.byte	0x03, 0x38
        /*0d7a*/ 	.short	0x0016


	//----- nvinfo : EIATTR_EXIT_INSTR_OFFSETS
	.align		4
        /*0d7c*/ 	.byte	0x04, 0x1c
        /*0d7e*/ 	.short	(.L_1488 - .L_1487)


	//   ....[0]....
.L_1487:
        /*0d80*/ 	.word	0x00016bc0


	//----- nvinfo : EIATTR_MAX_THREADS
	.align		4
.L_1488:
        /*0d84*/ 	.byte	0x04, 0x05
        /*0d86*/ 	.short	(.L_1490 - .L_1489)
.L_1489:
        /*0d88*/ 	.word	0x00000200
        /*0d8c*/ 	.word	0x00000001
        /*0d90*/ 	.word	0x00000001


	//----- nvinfo : EIATTR_CRS_STACK_SIZE
	.align		4
.L_1490:
        /*0d94*/ 	.byte	0x04, 0x1e
        /*0d96*/ 	.short	(.L_1492 - .L_1491)
.L_1491:
        /*0d98*/ 	.word	0x00000000


	//----- nvinfo : EIATTR_CBANK_PARAM_SIZE
	.align		4
.L_1492:
        /*0d9c*/ 	.byte	0x03, 0x19
        /*0d9e*/ 	.short	0x0a70


	//----- nvinfo : EIATTR_PARAM_CBANK
	.align		4
        /*0da0*/ 	.byte	0x04, 0x0a
        /*0da2*/ 	.short	(.L_1494 - .L_1493)
	.align		4
.L_1493:
        /*0da4*/ 	.word	index@(.nv.constant0._ZN7cutlass13device_kernelIN5flash11enable_sm90INS1_16FlashAttnFwdSm90INS1_25CollectiveMainloopFwdSm90ILi2EN4cute5tupleIJNS5_1CILi1EEES8_S8_EEENS6_IJNS7_ILi192EEENS7_ILi160EEENS7_ILi64EEEEEELi64ENS_12float_e4m3_tEfNS_4arch4Sm90ELb0ELb1ELb0ELb0ELb1ELb0ELb0ELb1ELb1ELb1ELb1ELb0EEENS1_21CollectiveEpilogueFwdINS6_IJSA_SC_SB_EEES9_NS_10bfloat16_tESG_Li384ELb0ELb1ELb1ELb1EEENS1_19SingleTileSchedulerILb0ELb1ELb1ELi192EEEEEEEEEvNT_6ParamsE)
        /*0da8*/ 	.short	0x0210
        /*0daa*/ 	.short	0x0a70


	//----- nvinfo : EIATTR_SW_WAR
	.align		4
.L_1494:
        /*0dac*/ 	.byte	0x04, 0x36
        /*0dae*/ 	.short	(.L_1496 - .L_1495)
.L_1495:
        /*0db0*/ 	.word	0x00000008
.L_1496:


//--------------------- .nv.info._ZN7cutlass13device_kernelIN5flash11enable_sm90INS1_16FlashAttnFwdSm90INS1_25CollectiveMainloopFwdSm90ILi2EN4cute5tupleIJNS5_1CILi1EEES8_S8_EEENS6_IJNS7_ILi192EEENS7_ILi160EEENS7_ILi64EEEEEELi64ENS_12float_e4m3_tEfNS_4arch4Sm90ELb0ELb1ELb0ELb1ELb1ELb0ELb0ELb1ELb1ELb1ELb1ELb0EEENS1_21CollectiveEpilogueFwdINS6_IJSA_SC_SB_EEES9_NS_10bfloat16_tESG_Li384ELb1ELb1ELb1ELb1EEENS1_36VarlenDynamicPersistentTileSchedulerILi192ELi160ELi384ELi128ELb1ELb1ELb1ELb1ELb0ELb1EEEEEEEEEvNT_6ParamsE --------------------------
	.section	.nv.info._ZN7cutlass13device_kernelIN5flash11enable_sm90INS1_16FlashAttnFwdSm90INS1_25CollectiveMainloopFwdSm90ILi2EN4cute5tupleIJNS5_1CILi1EEES8_S8_EEENS6_IJNS7_ILi192EEENS7_ILi160EEENS7_ILi64EEEEEELi64ENS_12float_e4m3_tEfNS_4arch4Sm90ELb0ELb1ELb0ELb1ELb1ELb0ELb0ELb1ELb1ELb1ELb1ELb0EEENS1_21CollectiveEpilogueFwdINS6_IJSA_SC_SB_EEES9_NS_10bfloat16_tESG_Li384ELb1ELb1ELb1ELb1EEENS1_36VarlenDynamicPersistentTileSchedulerILi192ELi160ELi384ELi128ELb1ELb1ELb1ELb1ELb0ELb1EEEEEEEEEvNT_6ParamsE,"",@"SHT_CUDA_INFO"
	.sectionflags	@""
	.align	4


	//----- nvinfo : EIATTR_CUDA_API_VERSION
	.align		4
        /*0000*/ 	.byte	0x04, 0x37
        /*0002*/ 	.short	(.L_1498 - .L_1497)
.L_1497:
        /*0004*/ 	.word	0x00000082


	//----- nvinfo : EIATTR_KPARAM_INFO
	.align		4
.L_1498:
        /*0008*/ 	.byte	0x04, 0x17
        /*000a*/ 	.short	(.L_1500 - .L_1499)
.L_1499:
        /*000c*/ 	.word	0x00000000
        /*0010*/ 	.short	0x0000
        /*0012*/ 	.short	0x0070
        /*0014*/ 	.byte	0x00, 0xf0, 0x01, 0x2a


	//----- nvinfo : EIATTR_SPARSE_MMA_MASK
	.align		4
.L_1500:
        /*0018*/ 	.byte	0x03, 0x50
        /*001a*/ 	.short	0x0000


	//----- nvinfo : EIATTR_MAXREG_COUNT
	.align		4
        /*001c*/ 	.byte	0x03, 0x1b
        /*001e*/ 	.short	0x0080


	//----- nvinfo : EIATTR_NUM_BARRIERS
	.align		4
        /*0020*/ 	.byte	0x02, 0x4c
        /*0022*/ 	.byte	0x09
	.zero		1


	//----- nvinfo : EIATTR_EXTERNS
	.align		4
        /*0024*/ 	.byte	0x04, 0x0f
        /*0026*/ 	.short	(.L_1502 - .L_1501)


	//   ....[0]....
	.align		4
.L_1501:
        /*0028*/ 	.word	index@(__assertfail)


	//----- nvinfo : EIATTR_ANNOTATIONS
	.align		4
.L_1502:
        /*002c*/ 	.byte	0x04, 0x55
        /*002e*/ 	.short	(.L_1504 - .L_1503)


	//   ....[0]....
.L_1503:
        /* <DEDUP_REMOVED lines=45> */


	//----- nvinfo : EIATTR_MERCURY_ISA_VERSION
	.align		4
.L_1504:
        /*02f0*/ 	.byte	0x03, 0x5f
        /*02f2*/ 	.short	0x0101


	//----- nvinfo : EIATTR_UNUSED_LOAD_BYTE_OFFSET
	.align		4
        /*02f4*/ 	.byte	0x04, 0x44
        /*02f6*/ 	.short	(.L_1506 - .L_1505)


	//   ....[0]....
.L_1505:
        /*02f8*/ 	.word	0x00000940
        /*02fc*/ 	.word	0x0000fff0


	//   ....[1]....
        /*0300*/ 	.word	0x000109e0
        /*0304*/ 	.word	0x0000fff0


	//----- nvinfo : EIATTR_INT_WARP_WIDE_INSTR_OFFSETS
	.align		4
.L_1506:
        /*0308*/ 	.byte	0x04, 0x31
        /*030a*/ 	.short	(.L_1508 - .L_1507)


	//   ....[0]....
.L_1507:
        /*030c*/ 	.word	0x000000c0


	//   ....[1]....
        /*0310*/ 	.word	0x000000d0


	//   ....[2]....
        /*0314*/ 	.word	0x00000170


	//   ....[3]....
        /*0318*/ 	.word	0x00015520


	//   ....[4]....
        /*031c*/ 	.word	0x000155b0


	//   ....[5]....
        /*0320*/ 	.word	0x00019150


	//   ....[6]....
        /*0324*/ 	.word	0x000191e0


	//----- nvinfo : EIATTR_COOP_GROUP_MASK_REGIDS
	.align		4
.L_1508:
        /*0328*/ 	.byte	0x04, 0x29
        /*032a*/ 	.short	(.L_1510 - .L_1509)


	//   ....[0]....
.L_1509:
        /*032c*/ 	.word	0xffffffff


	//   ....[1]....
        /*0330*/ 	.word	0xffffffff


	//   ....[2]....
        /*0334*/ 	.word	0xffffffff


	//   ....[3]....
        /*0338*/ 	.word	0xffffffff


	//   ....[4]....
        /*033c*/ 	.word	0xffffffff


	//   ....[5]....
        /*0340*/ 	.word	0xffffffff


	//   ....[6]....
        /*0344*/ 	.word	0xffffffff


	//   ....[7]....
        /*0348*/ 	.word	0xffffffff


	//   ....[8]....
        /*034c*/ 	.word	0xffffffff


	//   ....[9]....
        /*0350*/ 	.word	0xffffffff


	//   ....[10]....
        /*0354*/ 	.word	0xffffffff


	//   ....[11]....
        /*0358*/ 	.word	0xffffffff


	//   ....[12]....
        /*035c*/ 	.word	0xffffffff


	//   ....[13]....
        /*0360*/ 	.word	0xffffffff


	//   ....[14]....
        /*0364*/ 	.word	0xffffffff


	//   ....[15]....
        /*0368*/ 	.word	0xffffffff


	//   ....[16]....
        /*036c*/ 	.word	0xffffffff


	//   ....[17]....
        /*0370*/ 	.word	0xffffffff


	//   ....[18]....
        /*0374*/ 	.word	0xffffffff


	//   ....[19]....
        /*0378*/ 	.word	0xffffffff


	//   ....[20]....
        /*037c*/ 	.word	0xffffffff


	//   ....[21]....
        /*0380*/ 	.word	0xffffffff


	//   ....[22]....
        /*0384*/ 	.word	0xffffffff


	//   ....[23]....
        /*0388*/ 	.word	0xffffffff


	//   ....[24]....
        /*038c*/ 	.word	0xffffffff


	//   ....[25]....
        /*0390*/ 	.word	0xffffffff


	//   ....[26]....
        /*0394*/ 	.word	0xffffffff


	//   ....[27]....
        /*0398*/ 	.word	0xffffffff


	//   ....[28]....
        /*039c*/ 	.word	0xffffffff


	//   ....[29]....
        /*03a0*/ 	.word	0xffffffff


	//   ....[30]....
        /*03a4*/ 	.word	0xffffffff


	//   ....[31]....
        /*03a8*/ 	.word	0xffffffff


	//   ....[32]....
        /*03ac*/ 	.word	0xffffffff


	//   ....[33]....
        /*03b0*/ 	.word	0xffffffff


	//   ....[34]....
        /*03b4*/ 	.word	0xffffffff


	//   ....[35]....
        /*03b8*/ 	.word	0xffffffff


	//   ....[36]....
        /*03bc*/ 	.word	0xffffffff


	//   ....[37]....
        /*03c0*/ 	.word	0xffffffff


	//   ....[38]....
        /*03c4*/ 	.word	0xffffffff


	//   ....[39]....
        /*03c8*/ 	.word	0xffffffff


	//   ....[40]....
        /*03cc*/ 	.word	0xffffffff


	//   ....[41]....
        /*03d0*/ 	.word	0xffffffff


	//   ....[42]....
        /*03d4*/ 	.word	0xffffffff


	//   ....[43]....
        /*03d8*/ 	.word	0xffffffff


	//   ....[44]....
        /*03dc*/ 	.word	0xffffffff


	//   ....[45]....
        /*03e0*/ 	.word	0xffffffff


	//   ....[46]....
        /*03e4*/ 	.word	0xffffffff


	//   ....[47]....
        /*03e8*/ 	.word	0xffffffff


	//   ....[48]....
        /*03ec*/ 	.word	0xffffffff


	//   ....[49]....
        /*03f0*/ 	.word	0xffffffff


	//   ....[50]....
        /*03f4*/ 	.word	0xffffffff


	//   ....[51]....
        /*03f8*/ 	.word	0xffffffff


	//   ....[52]....
        /*03fc*/ 	.word	0xffffffff


	//   ....[53]....
        /*0400*/ 	.word	0xffffffff


	//   ....[54]....
        /*0404*/ 	.word	0xffffffff


	//   ....[55]....
        /*0408*/ 	.word	0xffffffff


	//   ....[56]....
        /*040c*/ 	.word	0xffffffff


	//   ....[57]....
        /*0410*/ 	.word	0xffffffff


	//   ....[58]....
        /*0414*/ 	.word	0xffffffff


	//   ....[59]....
        /*0418*/ 	.word	0xffffffff


	//   ....[60]....
        /*041c*/ 	.word	0xffffffff


	//   ....[61]....
        /*0420*/ 	.word	0xffffffff


	//   ....[62]....
        /*0424*/ 	.word	0xffffffff


	//   ....[63]....
        /*0428*/ 	.word	0xffffffff


	//   ....[64]....
        /*042c*/ 	.word	0xffffffff


	//   ....[65]....
        /*0430*/ 	.word	0xffffffff


	//   ....[66]....
        /*0434*/ 	.word	0xffffffff


	//   ....[67]....
        /*0438*/ 	.word	0xffffffff


	//   ....[68]....
        /*043c*/ 	.word	0xffffffff


	//   ....[69]....
        /*0440*/ 	.word	0xffffffff


	//   ....[70]....
        /*0444*/ 	.word	0xffffffff


	//   ....[71]....
        /*0448*/ 	.word	0xffffffff


	//   ....[72]....
        /*044c*/ 	.word	0xffffffff


	//   ....[73]....
        /*0450*/ 	.word	0xffffffff


	//   ....[74]....
        /*0454*/ 	.word	0xffffffff


	//   ....[75]....
        /*0458*/ 	.word	0xffffffff


	//   ....[76]....
        /*045c*/ 	.word	0xffffffff


	//   ....[77]....
        /*0460*/ 	.word	0xffffffff


	//   ....[78]....
        /*0464*/ 	.word	0xffffffff


	//   ....[79]....
        /*0468*/ 	.word	0xffffffff


	//   ....[80]....
        /*046c*/ 	.word	0xffffffff


	//   ....[81]....
        /*0470*/ 	.word	0xffffffff


	//   ....[82]....
        /*0474*/ 	.word	0xffffffff


	//   ....[83]....
        /*0478*/ 	.word	0xffffffff


	//   ....[84]....
        /*047c*/ 	.word	0xffffffff


	//   ....[85]....
        /*0480*/ 	.word	0xffffffff


	//   ....[86]....
        /*0484*/ 	.word	0xffffffff


	//   ....[87]....
        /*0488*/ 	.word	0xffffffff


	//   ....[88]....
        /*048c*/ 	.word	0xffffffff


	//   ....[89]....
        /*0490*/ 	.word	0xffffffff


	//   ....[90]....
        /*0494*/ 	.word	0xffffffff


	//   ....[91]....
        /*0498*/ 	.word	0xffffffff


	//   ....[92]....
        /*049c*/ 	.word	0xffffffff


	//   ....[93]....
        /*04a0*/ 	.word	0xffffffff


	//   ....[94]....
        /*04a4*/ 	.word	0xffffffff


	//   ....[95]....
        /*04a8*/ 	.word	0xffffffff


	//   ....[96]....
        /*04ac*/ 	.word	0xffffffff


	//   ....[97]....
        /*04b0*/ 	.word	0xffffffff


	//   ....[98]....
        /*04b4*/ 	.word	0xffffffff


	//   ....[99]....
        /*04b8*/ 	.word	0xffffffff


	//   ....[100]....
        /*04bc*/ 	.word	0xffffffff


	//   ....[101]....
        /*04c0*/ 	.word	0xffffffff


	//   ....[102]....
        /*04c4*/ 	.word	0xffffffff


	//   ....[103]....
        /*04c8*/ 	.word	0xffffffff


	//   ....[104]....
        /*04cc*/ 	.word	0xffffffff


	//   ....[105]....
        /*04d0*/ 	.word	0xffffffff


	//   ....[106]....
        /*04d4*/ 	.word	0xffffffff


	//   ....[107]....
        /*04d8*/ 	.word	0xffffffff


	//   ....[108]....
        /*04dc*/ 	.word	0xffffffff


	//   ....[109]....
        /*04e0*/ 	.word	0xffffffff


	//   ....[110]....
        /*04e4*/ 	.word	0xffffffff


	//   ....[111]....
        /*04e8*/ 	.word	0xffffffff


	//   ....[112]....
        /*04ec*/ 	.word	0xffffffff


	//   ....[113]....
        /*04f0*/ 	.word	0xffffffff


	//   ....[114]....
        /*04f4*/ 	.word	0xffffffff


	//   ....[115]....
        /*04f8*/ 	.word	0xffffffff


	//   ....[116]....
        /*04fc*/ 	.word	0xffffffff


	//   ....[117]....
        /*0500*/ 	.word	0xffffffff


	//   ....[118]....
        /*0504*/ 	.word	0xffffffff


	//   ....[119]....
        /*0508*/ 	.word	0xffffffff


	//   ....[120]....
        /*050c*/ 	.word	0xffffffff


	//   ....[121]....
        /*0510*/ 	.word	0xffffffff


	//   ....[122]....
        /*0514*/ 	.word	0xffffffff


	//   ....[123]....
        /*0518*/ 	.word	0xffffffff


	//   ....[124]....
        /*051c*/ 	.word	0xffffffff


	//   ....[125]....
        /*0520*/ 	.word	0xffffffff


	//   ....[126]....
        /*0524*/ 	.word	0xffffffff


	//   ....[127]....
        /*0528*/ 	.word	0xffffffff


	//   ....[128]....
        /*052c*/ 	.word	0xffffffff


	//   ....[129]....
        /*0530*/ 	.word	0xffffffff


	//   ....[130]....
        /*0534*/ 	.word	0xffffffff


	//   ....[131]....
        /*0538*/ 	.word	0xffffffff


	//   ....[132]....
        /*053c*/ 	.word	0xffffffff


	//   ....[133]....
        /*0540*/ 	.word	0xffffffff


	//   ....[134]....
        /*0544*/ 	.word	0xffffffff


	//   ....[135]....
        /*0548*/ 	.word	0xffffffff


	//   ....[136]....
        /*054c*/ 	.word	0xffffffff


	//   ....[137]....
        /*0550*/ 	.word	0xffffffff


	//   ....[138]....
        /*0554*/ 	.word	0xffffffff


	//   ....[139]....
        /*0558*/ 	.word	0xffffffff


	//   ....[140]....
        /*055c*/ 	.word	0xffffffff


	//   ....[141]....
        /*0560*/ 	.word	0xffffffff


	//   ....[142]....
        /*0564*/ 	.word	0xffffffff


	//   ....[143]....
        /*0568*/ 	.word	0xffffffff


	//   ....[144]....
        /*056c*/ 	.word	0xffffffff


	//   ....[145]....
        /*0570*/ 	.word	0xffffffff


	//   ....[146]....
        /*0574*/ 	.word	0xffffffff


	//   ....[147]....
        /*0578*/ 	.word	0xffffffff


	//   ....[148]....
        /*057c*/ 	.word	0xffffffff


	//   ....[149]....
        /*0580*/ 	.word	0xffffffff


	//   ....[150]....
        /*0584*/ 	.word	0xffffffff


	//   ....[151]....
        /*0588*/ 	.word	0xffffffff


	//   ....[152]....
        /*058c*/ 	.word	0xffffffff


	//   ....[153]....
        /*0590*/ 	.word	0xffffffff


	//   ....[154]....
        /*0594*/ 	.word	0xffffffff


	//   ....[155]....
        /*0598*/ 	.word	0xffffffff


	//   ....[156]....
        /*059c*/ 	.word	0xffffffff


	//   ....[157]....
        /*05a0*/ 	.word	0xffffffff


	//   ....[158]....
        /*05a4*/ 	.word	0xffffffff


	//   ....[159]....
        /*05a8*/ 	.word	0xffffffff


	//   ....[160]....
        /*05ac*/ 	.word	0xffffffff


	//   ....[161]....
        /*05b0*/ 	.word	0xffffffff


	//   ....[162]....
        /*05b4*/ 	.word	0xffffffff


	//   ....[163]....
        /*05b8*/ 	.word	0xffffffff


	//   ....[164]....
        /*05bc*/ 	.word	0xffffffff


	//   ....[165]....
        /*05c0*/ 	.word	0xffffffff


	//   ....[166]....
        /*05c4*/ 	.word	0xffffffff


	//   ....[167]....
        /*05c8*/ 	.word	0xffffffff


	//   ....[168]....
        /*05cc*/ 	.word	0xffffffff


	//   ....[169]....
        /*05d0*/ 	.word	0xffffffff


	//   ....[170]....
        /*05d4*/ 	.word	0xffffffff


	//   ....[171]....
        /*05d8*/ 	.word	0xffffffff


	//   ....[172]....
        /*05dc*/ 	.word	0xffffffff


	//   ....[173]....
        /*05e0*/ 	.word	0xffffffff


	//   ....[174]....
        /*05e4*/ 	.word	0xffffffff


	//   ....[175]....
        /*05e8*/ 	.word	0xffffffff


	//   ....[176]....
        /*05ec*/ 	.word	0xffffffff


	//   ....[177]....
        /*05f0*/ 	.word	0x0500000f


	//   ....[178]....
        /*05f4*/ 	.word	0x0500000f


	//   ....[179]....
        /*05f8*/ 	.word	0x0500000f


	//   ....[180]....
        /*05fc*/ 	.word	0x0500000f


	//   ....[181]....
        /*0600*/ 	.word	0x0500000f


	//   ....[182]....
        /*0604*/ 	.word	0x0500000f


	//   ....[183]....
        /*0608*/ 	.word	0x0500000f


	//   ....[184]....
        /*060c*/ 	.word	0x0500000f


	//   ....[185]....
        /*0610*/ 	.word	0x0500000f


	//   ....[186]....
        /*0614*/ 	.word	0x0500000f


	//   ....[187]....
        /*0618*/ 	.word	0x0500000f


	//   ....[188]....
        /*061c*/ 	.word	0x0500000f


	//   ....[189]....
        /*0620*/ 	.word	0x0500000f


	//   ....[190]....
        /*0624*/ 	.word	0x0500000f


	//   ....[191]....
        /*0628*/ 	.word	0x0500000f


	//   ....[192]....
        /*062c*/ 	.word	0x0500000f


	//   ....[193]....
        /*0630*/ 	.word	0x0500000f


	//   ....[194]....
        /*0634*/ 	.word	0x0500000f


	//   ....[195]....
        /*0638*/ 	.word	0x0500000f


	//   ....[196]....
        /*063c*/ 	.word	0x0500000f


	//   ....[197]....
        /*0640*/ 	.word	0x0500000f


	//   ....[198]....
        /*0644*/ 	.word	0x0500000f


	//   ....[199]....
        /*0648*/ 	.word	0x0500000f


	//   ....[200]....
        /*064c*/ 	.word	0x0500000f


	//   ....[201]....
        /*0650*/ 	.word	0x0500000f


	//   ....[202]....
        /*0654*/ 	.word	0x0500000f


	//   ....[203]....
        /*0658*/ 	.word	0x0500000f


	//   ....[204]....
        /*065c*/ 	.word	0x0500000f


	//   ....[205]....
        /*0660*/ 	.word	0x0500000f


	//   ....[206]....
        /*0664*/ 	.word	0x0500000f


	//   ....[207]....
        /*0668*/ 	.word	0x0500000f


	//   ....[208]....
        /*066c*/ 	.word	0x0500000f


	//   ....[209]....
        /*0670*/ 	.word	0x0500000f


	//   ....[210]....
        /*0674*/ 	.word	0x0500000f


	//   ....[211]....
        /*0678*/ 	.word	0x0500000f


	//   ....[212]....
        /*067c*/ 	.word	0x0500000f


	//   ....[213]....
        /*0680*/ 	.word	0x0500000f


	//   ....[214]....
        /*0684*/ 	.word	0x0500000f


	//   ....[215]....
        /*0688*/ 	.word	0x0500000f


	//   ....[216]....
        /*068c*/ 	.word	0x0500000f


	//   ....[217]....
        /*0690*/ 	.word	0x0500000f


	//   ....[218]....
        /*0694*/ 	.word	0x0500000f


	//   ....[219]....
        /*0698*/ 	.word	0x0500000f


	//   ....[220]....
        /*069c*/ 	.word	0x0500000f


	//   ....[221]....
        /*06a0*/ 	.word	0x0500000f


	//   ....[222]....
        /*06a4*/ 	.word	0x0500000f


	//   ....[223]....
        /*06a8*/ 	.word	0x0500000f


	//   ....[224]....
        /*06ac*/ 	.word	0x0500000f


	//   ....[225]....
        /*06b0*/ 	.word	0x0500000f


	//   ....[226]....
        /*06b4*/ 	.word	0x0500000f


	//   ....[227]....
        /*06b8*/ 	.word	0x0500000f


	//   ....[228]....
        /*06bc*/ 	.word	0x0500000f


	//   ....[229]....
        /*06c0*/ 	.word	0x0500000f


	//   ....[230]....
        /*06c4*/ 	.word	0x0500000f


	//----- nvinfo : EIATTR_COOP_GROUP_INSTR_OFFSETS
	.align		4
.L_1510:
        /*06c8*/ 	.byte	0x04, 0x28
        /*06ca*/ 	.short	(.L_1512 - .L_1511)


	//   ....[0]....
.L_1511:
        /*06cc*/ 	.word	0x00000070


	//   ....[1]....
        /*06d0*/ 	.word	0x000000b0


	//   ....[2]....
        /*06d4*/ 	.word	0x000002d0


	//   ....[3]....
        /*06d8*/ 	.word	0x00000430


	//   ....[4]....
        /*06dc*/ 	.word	0x00000550


	//   ....[5]....
        /*06e0*/ 	.word	0x000006b0


	//   ....[6]....
        /*06e4*/ 	.word	0x00001c50


	//   ....[7]....
        /*06e8*/ 	.word	0x00002590


	//   ....[8]....
        /*06ec*/ 	.word	0x00002790


	//   ....[9]....
        /*06f0*/ 	.word	0x00003e50


	//   ....[10]....
        /*06f4*/ 	.word	0x00003f60


	//   ....[11]....
        /*06f8*/ 	.word	0x00004b60


	//   ....[12]....
        /*06fc*/ 	.word	0x00004bc0


	//   ....[13]....
        /*0700*/ 	.word	0x00006620


	//   ....[14]....
        /*0704*/ 	.word	0x00007640


	//   ....[15]....
        /*0708*/ 	.word	0x00007e40


	//   ....[16]....
        /*070c*/ 	.word	0x00007f50


	//   ....[17]....
        /*0710*/ 	.word	0x00008a90


	//   ....[18]....
        /*0714*/ 	.word	0x00008af0


	//   ....[19]....
        /*0718*/ 	.word	0x0000ac10


	//   ....[20]....
        /*071c*/ 	.word	0x0000ac20


	//   ....[21]....
        /*0720*/ 	.word	0x0000ac50


	//   ....[22]....
        /*0724*/ 	.word	0x0000ac60


	//   ....[23]....
        /*0728*/ 	.word	0x0000ca80


	//   ....[24]....
        /*072c*/ 	.word	0x0000daa0


	//   ....[25]....
        /*0730*/ 	.word	0x0000e2a0


	//   ....[26]....
        /*0734*/ 	.word	0x0000e3b0


	//   ....[27]....
        /*0738*/ 	.word	0x0000eef0


	//   ....[28]....
        /*073c*/ 	.word	0x0000ef50


	//   ....[29]....
        /*0740*/ 	.word	0x00010410


	//   ....[30]....
        /*0744*/ 	.word	0x00010420


	//   ....[31]....
        /*0748*/ 	.word	0x000104a0


	//   ....[32]....
        /*074c*/ 	.word	0x000104b0


	//   ....[33]....
        /*0750*/ 	.word	0x00010eb0


	//   ....[34]....
        /*0754*/ 	.word	0x00010ee0


	//   ....[35]....
        /*0758*/ 	.word	0x00010f10


	//   ....[36]....
        /*075c*/ 	.word	0x00010f40


	//   ....[37]....
        /*0760*/ 	.word	0x00010f70


	//   ....[38]....
        /*0764*/ 	.word	0x00010f90


	//   ....[39]....
        /*0768*/ 	.word	0x00010fa0


	//   ....[40]....
        /*076c*/ 	.word	0x00010fb0


	//   ....[41]....
        /*0770*/ 	.word	0x00010fc0


	//   ....[42]....
        /*0774*/ 	.word	0x00010fd0


	//   ....[43]....
        /*0778*/ 	.word	0x00010ff0


	//   ....[44]....
        /*077c*/ 	.word	0x00011000


	//   ....[45]....
        /*0780*/ 	.word	0x00011010


	//   ....[46]....
        /*0784*/ 	.word	0x00011020


	//   ....[47]....
        /*0788*/ 	.word	0x00011030


	//   ....[48]....
        /*078c*/ 	.word	0x00011040


	//   ....[49]....
        /*0790*/ 	.word	0x00011050


	//   ....[50]....
        /*0794*/ 	.word	0x00011060


	//   ....[51]....
        /*0798*/ 	.word	0x00011070


	//   ....[52]....
        /*079c*/ 	.word	0x00011080


	//   ....[53]....
        /*07a0*/ 	.word	0x00011090


	//   ....[54]....
        /*07a4*/ 	.word	0x000110b0


	//   ....[55]....
        /*07a8*/ 	.word	0x000110e0


	//   ....[56]....
        /*07ac*/ 	.word	0x00011100


	//   ....[57]....
        /*07b0*/ 	.word	0x00011130


	//   ....[58]....
        /*07b4*/ 	.word	0x00011170


	//   ....[59]....
        /*07b8*/ 	.word	0x000111a0


	//   ....[60]....
        /*07bc*/ 	.word	0x000111d0


	//   ....[61]....
        /*07c0*/ 	.word	0x00011200


	//   ....[62]....
        /*07c4*/ 	.word	0x00011230


	//   ....[63]....
        /*07c8*/ 	.word	0x00011270


	//   ....[64]....
        /*07cc*/ 	.word	0x000112a0


	//   ....[65]....
        /*07d0*/ 	.word	0x00011960


	//   ....[66]....
        /*07d4*/ 	.word	0x000119a0


	//   ....[67]....
        /*07d8*/ 	.word	0x000119d0


	//   ....[68]....
        /*07dc*/ 	.word	0x00011a00


	//   ....[69]....
        /*07e0*/ 	.word	0x00011f10


	//   ....[70]....
        /*07e4*/ 	.word	0x00011f50


	//   ....[71]....
        /*07e8*/ 	.word	0x00011f80


	//   ....[72]....
        /*07ec*/ 	.word	0x00011fc0


	//   ....[73]....
        /*07f0*/ 	.word	0x00011fe0


	//   ....[74]....
        /*07f4*/ 	.word	0x00012000


	//   ....[75]....
        /*07f8*/ 	.word	0x00012020


	//   ....[76]....
        /*07fc*/ 	.word	0x00012040


	//   ....[77]....
        /*0800*/ 	.word	0x000124c0


	//   ....[78]....
        /*0804*/ 	.word	0x000124e0


	//   ....[79]....
        /*0808*/ 	.word	0x00012710


	//   ....[80]....
        /*080c*/ 	.word	0x00012720


	//   ....[81]....
        /*0810*/ 	.word	0x00013250


	//   ....[82]....
        /*0814*/ 	.word	0x00013280


	//   ....[83]....
        /*0818*/ 	.word	0x000132c0


	//   ....[84]....
        /*081c*/ 	.word	0x000132f0


	//   ....[85]....
        /*0820*/ 	.word	0x00013310


	//   ....[86]....
        /*0824*/ 	.word	0x00013320


	//   ....[87]....
        /*0828*/ 	.word	0x00013330


	//   ....[88]....
        /*082c*/ 	.word	0x00013350


	//   ....[89]....
        /*0830*/ 	.word	0x000134b0


	//   ....[90]....
        /*0834*/ 	.word	0x000136b0


	//   ....[91]....
        /*0838*/ 	.word	0x000136e0


	//   ....[92]....
        /*083c*/ 	.word	0x00013710


	//   ....[93]....
        /*0840*/ 	.word	0x00013740


	//   ....[94]....
        /*0844*/ 	.word	0x00013770


	//   ....[95]....
        /*0848*/ 	.word	0x000137c0


	//   ....[96]....
        /*084c*/ 	.word	0x00013930


	//   ....[97]....
        /*0850*/ 	.word	0x00013960


	//   ....[98]....
        /*0854*/ 	.word	0x00013990


	//   ....[99]....
        /*0858*/ 	.word	0x000139c0


	//   ....[100]....
        /*085c*/ 	.word	0x000139f0


	//   ....[101]....
        /*0860*/ 	.word	0x00013a20


	//   ....[102]....
        /*0864*/ 	.word	0x00013ab0


	//   ....[103]....
        /*0868*/ 	.word	0x00013b10


	//   ....[104]....
        /*086c*/ 	.word	0x00013b20


	//   ....[105]....
        /*0870*/ 	.word	0x00013b70


	//   ....[106]....
        /*0874*/ 	.word	0x000164b0


	//   ....[107]....
        /*0878*/ 	.word	0x000164e0


	//   ....[108]....
        /*087c*/ 	.word	0x00016560


	//   ....[109]....
        /*0880*/ 	.word	0x00016580


	//   ....[110]....
        /*0884*/ 	.word	0x000165c0


	//   ....[111]....
        /*0888*/ 	.word	0x000165d0


	//   ....[112]....
        /*088c*/ 	.word	0x000165f0


	//   ....[113]....
        /*0890*/ 	.word	0x00016600


	//   ....[114]....
        /*0894*/ 	.word	0x00016640


	//   ....[115]....
        /*0898*/ 	.word	0x000166b0


	//   ....[116]....
        /*089c*/ 	.word	0x00016ac0


	//   ....[117]....
        /*08a0*/ 	.word	0x00016ad0


	//   ....[118]....
        /*08a4*/ 	.word	0x00016af0


	//   ....[119]....
        /*08a8*/ 	.word	0x00016b80


	//   ....[120]....
        /*08ac*/ 	.word	0x00016b90


	//   ....[121]....
        /*08b0*/ 	.word	0x00016c00


	//   ....[122]....
        /*08b4*/ 	.word	0x00016c10


	//   ....[123]....
        /*08b8*/ 	.word	0x00016c20


	//   ....[124]....
        /*08bc*/ 	.word	0x00016c30


	//   ....[125]....
        /*08c0*/ 	.word	0x00016cd0


	//   ....[126]....
        /*08c4*/ 	.word	0x000175a0


	//   ....[127]....
        /*08c8*/ 	.word	0x000175d0


	//   ....[128]....
        /*08cc*/ 	.word	0x000175f0


	//   ....[129]....
        /*08d0*/ 	.word	0x00017670


	//   ....[130]....
        /*08d4*/ 	.word	0x00017690


	//   ....[131]....
        /*08d8*/ 	.word	0x00017710


	//   ....[132]....
        /*08dc*/ 	.word	0x00017730


	//   ....[133]....
        /*08e0*/ 	.word	0x00017740


	//   ....[134]....
        /*08e4*/ 	.word	0x00017750


	//   ....[135]....
        /*08e8*/ 	.word	0x00017850


	//   ....[136]....
        /*08ec*/ 	.word	0x00017860


	//   ....[137]....
        /*08f0*/ 	.word	0x00017870


	//   ....[138]....
        /*08f4*/ 	.word	0x000182a0


	//   ....[139]....
        /*08f8*/ 	.word	0x000182b0


	//   ....[140]....
        /*08fc*/ 	.word	0x00018320


	//   ....[141]....
        /*0900*/ 	.word	0x00018330


	//   ....[142]....
        /*0904*/ 	.word	0x00018370


	//   ....[143]....
        /*0908*/ 	.word	0x00018380


	//   ....[144]....
        /*090c*/ 	.word	0x000183c0


	//   ....[145]....
        /*0910*/ 	.word	0x000183d0


	//   ....[146]....
        /*0914*/ 	.word	0x00018410


	//   ....[147]....
        /*0918*/ 	.word	0x00018420


	//   ....[148]....
        /*091c*/ 	.word	0x00018840


	//   ....[149]....
        /*0920*/ 	.word	0x00018850


	//   ....[150]....
        /*0924*/ 	.word	0x00018860


	//   ....[151]....
        /*0928*/ 	.word	0x000188a0


	//   ....[152]....
        /*092c*/ 	.word	0x000188b0


	//   ....[153]....
        /*0930*/ 	.word	0x000188f0


	//   ....[154]....
        /*0934*/ 	.word	0x00018900


	//   ....[155]....
        /*0938*/ 	.word	0x00018910


	//   ....[156]....
        /*093c*/ 	.word	0x00018950


	//   ....[157]....
        /*0940*/ 	.word	0x00018990


	//   ....[158]....
        /*0944*/ 	.word	0x00019ae0


	//   ....[159]....
        /*0948*/ 	.word	0x00019b00


	//   ....[160]....
        /*094c*/ 	.word	0x00019b30


	//   ....[161]....
        /*0950*/ 	.word	0x00019b60


	//   ....[162]....
        /*0954*/ 	.word	0x00019ba0


	//   ....[163]....
        /*0958*/ 	.word	0x00019bb0


	//   ....[164]....
        /*095c*/ 	.word	0x00019be0


	//   ....[165]....
        /*0960*/ 	.word	0x00019c10


	//   ....[166]....
        /*0964*/ 	.word	0x00019d80


	//   ....[167]....
        /*0968*/ 	.word	0x00019db0


	//   ....[168]....
        /*096c*/ 	.word	0x00019de0


	//   ....[169]....
        /*0970*/ 	.word	0x00019e20


	//   ....[170]....
        /*0974*/ 	.word	0x00019e50


	//   ....[171]....
        /*0978*/ 	.word	0x00019e80


	//   ....[172]....
        /*097c*/ 	.word	0x00019f20


	//   ....[173]....
        /*0980*/ 	.word	0x00019f70


	//   ....[174]....
        /*0984*/ 	.word	0x00019f80


	//   ....[175]....
        /*0988*/ 	.word	0x00019fc0


	//   ....[176]....
        /*098c*/ 	.word	0x0001aac0


	//   ....[177]....
        /*0990*/ 	.word	0x0001b1c0


	//   ....[178]....
        /*0994*/ 	.word	0x0001b2b0


	//   ....[179]....
        /*0998*/ 	.word	0x0001b380


	//   ....[180]....
        /*099c*/ 	.word	0x0001b420


	//   ....[181]....
        /*09a0*/ 	.word	0x0001b4d0


	//   ....[182]....
        /*09a4*/ 	.word	0x0001b580


	//   ....[183]....
        /*09a8*/ 	.word	0x0001b620


	//   ....[184]....
        /*09ac*/ 	.word	0x0001b6c0


	//   ....[185]....
        /*09b0*/ 	.word	0x0001b770


	//   ....[186]....
        /*09b4*/ 	.word	0x0001b7f0


	//   ....[187]....
        /*09b8*/ 	.word	0x0001b8c0


	//   ....[188]....
        /*09bc*/ 	.word	0x0001b9c0


	//   ....[189]....
        /*09c0*/ 	.word	0x0001ba70


	//   ....[190]....
        /*09c4*/ 	.word	0x0001baf0


	//   ....[191]....
        /*09c8*/ 	.word	0x0001bbe0


	//   ....[192]....
        /*09cc*/ 	.word	0x0001bc40


	//   ....[193]....
        /*09d0*/ 	.word	0x0001bd20


	//   ....[194]....
        /*09d4*/ 	.word	0x0001bd80


	//   ....[195]....
        /*09d8*/ 	.word	0x0001be20


	//   ....[196]....
        /*09dc*/ 	.word	0x0001bec0


	//   ....[197]....
        /*09e0*/ 	.word	0x0001bf70


	//   ....[198]....
        /*09e4*/ 	.word	0x0001c020


	//   ....[199]....
        /*09e8*/ 	.word	0x0001c090


	//   ....[200]....
        /*09ec*/ 	.word	0x0001c0f0


	//   ....[201]....
        /*09f0*/ 	.word	0x0001c1e0


	//   ....[202]....
        /*09f4*/ 	.word	0x0001c240


	//   ....[203]....
        /*09f8*/ 	.word	0x0001c340


	//   ....[204]....
        /*09fc*/ 	.word	0x0001c3a0


	//   ....[205]....
        /*0a00*/ 	.word	0x0001c440


	//   ....[206]....
        /*0a04*/ 	.word	0x0001c500


	//   ....[207]....
        /*0a08*/ 	.word	0x0001c5d0


	//   ....[208]....
        /*0a0c*/ 	.word	0x0001c650


	//   ....[209]....
        /*0a10*/ 	.word	0x0001c710


	//   ....[210]....
        /*0a14*/ 	.word	0x0001c850


	//   ....[211]....
        /*0a18*/ 	.word	0x0001c900


	//   ....[212]....
        /*0a1c*/ 	.word	0x0001c9b0


	//   ....[213]....
        /*0a20*/ 	.word	0x0001ca50


	//   ....[214]....
        /*0a24*/ 	.word	0x0001cb00


	//   ....[215]....
        /*0a28*/ 	.word	0x0001cba0


	//   ....[216]....
        /*0a2c*/ 	.word	0x0001cc50


	//   ....[217]....
        /*0a30*/ 	.word	0x0001ccf0


	//   ....[218]....
        /*0a34*/ 	.word	0x0001cd60


	//   ....[219]....
        /*0a38*/ 	.word	0x0001ce20


	//   ....[220]....
        /*0a3c*/ 	.word	0x0001cf20


	//   ....[221]....
        /*0a40*/ 	.word	0x0001cfb0


	//   ....[222]....
        /*0a44*/ 	.word	0x0001d010


	//   ....[223]....
        /*0a48*/ 	.word	0x0001d0c0


	//   ....[224]....
        /*0a4c*/ 	.word	0x0001d120


	//   ....[225]....
        /*0a50*/ 	.word	0x0001d1d0


	//   ....[226]....
        /*0a54*/ 	.word	0x0001d230


	//   ....[227]....
        /*0a58*/ 	.word	0x0001d2e0


	//   ....[228]....
        /*0a5c*/ 	.word	0x0001d340


	//   ....[229]....
        /*0a60*/ 	.word	0x0001d3f0


	//   ....[230]....
        /*0a64*/ 	.word	0x0001d650


	//----- nvinfo : EIATTR_REG_RECONFIG
	.align		4
.L_1512:
        /*0a68*/ 	.byte	0x01, 0x54
	.zero		2


	//----- nvinfo : EIATTR_SYSCALL_OFFSETS
	.align		4
        /*0a6c*/ 	.byte	0x04, 0x46
        /*0a6e*/ 	.short	(.L_1514 - .L_1513)


	//   ....[0]....
.L_1513:
        /*0a70*/ 	.word	0x00001e30


	//   ....[1]....
        /*0a74*/ 	.word	0x00015720


	//   ....[2]....
        /*0a78*/ 	.word	0x00015890


	//   ....[3]....
        /*0a7c*/ 	.word	0x000159e0


	//   ....[4]....
        /*0a80*/ 	.word	0x00015b20


	//   ....[5]....
        /*0a84*/ 	.word	0x00017060


	//----- nvinfo : EIATTR_MBARRIER_INSTR_OFFSETS
	.align		4
.L_1514:
        /*0a88*/ 	.byte	0x04, 0x39
        /*0a8a*/ 	.short	(.L_1516 - .L_1515)


	//   ....[0]....
.L_1515:
        /*0a8c*/ 	.word	0x00000180
        /*0a90*/ 	.word	0x000000ff
        /*0a94*/ 	.word	0x00013200
        /*0a98*/ 	.short	0x0100
        /*0a9a*/ 	.byte	0x08
	.zero		1


	//   ....[1]....
        /*0a9c*/ 	.word	0x00000190
        /*0aa0*/ 	.word	0x000000ff
        /*0aa4*/ 	.word	0x00013220
        /*0aa8*/ 	.short	0x0100
        /*0aaa*/ 	.byte	0x08
	.zero		1


	//   ....[2]....
        /*0aac*/ 	.word	0x00000280
        /*0ab0*/ 	.word	0x000000ff
        /*0ab4*/ 	.word	0x00013230
        /*0ab8*/ 	.short	0x0100
        /*0aba*/ 	.byte	0x08
	.zero		1


	//   ....[3]....
        /*0abc*/ 	.word	0x00000290
        /*0ac0*/ 	.word	0x000000ff
        /*0ac4*/ 	.word	0x00013240
        /*0ac8*/ 	.short	0x0100
        /*0aca*/ 	.byte	0x08
	.zero		1


	//   ....[4]....
        /*0acc*/ 	.word	0x000002a0
        /*0ad0*/ 	.word	0x000000ff
        /*0ad4*/ 	.word	0x00013238
        /*0ad8*/ 	.short	0x0100
        /*0ada*/ 	.byte	0x08
	.zero		1


	//   ....[5]....
        /*0adc*/ 	.word	0x000002b0
        /*0ae0*/ 	.word	0x000000ff
        /*0ae4*/ 	.word	0x00013248
        /*0ae8*/ 	.short	0x0100
        /*0aea*/ 	.byte	0x08
	.zero		1


	//   ....[6]....
        /*0aec*/ 	.word	0x000003e0
        /*0af0*/ 	.word	0x000000ff
        /*0af4*/ 	.word	0x00013250
        /*0af8*/ 	.short	0x0100
        /*0afa*/ 	.byte	0x08
	.zero		1


	//   ....[7]....
        /*0afc*/ 	.word	0x000003f0
        /*0b00*/ 	.word	0x000000ff
        /*0b04*/ 	.word	0x00013260
        /*0b08*/ 	.short	0x0100
        /*0b0a*/ 	.byte	0x08
	.zero		1


	//   ....[8]....
        /*0b0c*/ 	.word	0x00000400
        /*0b10*/ 	.word	0x000000ff
        /*0b14*/ 	.word	0x00013258
        /*0b18*/ 	.short	0x0100
        /*0b1a*/ 	.byte	0x08
	.zero		1


	//   ....[9]....
        /*0b1c*/ 	.word	0x00000410
        /*0b20*/ 	.word	0x000000ff
        /*0b24*/ 	.word	0x00013268
        /*0b28*/ 	.short	0x0100
        /*0b2a*/ 	.byte	0x08
	.zero		1


	//   ....[10]....
        /*0b2c*/ 	.word	0x00000500
        /*0b30*/ 	.word	0x000000ff
        /*0b34*/ 	.word	0x00013270
        /*0b38*/ 	.short	0x0100
        /*0b3a*/ 	.byte	0x06
	.zero		1


	//   ....[11]....
        /*0b3c*/ 	.word	0x00000510
        /*0b40*/ 	.word	0x000000ff
        /*0b44*/ 	.word	0x00013280
        /*0b48*/ 	.short	0x0100
        /*0b4a*/ 	.byte	0x06
	.zero		1


	//   ....[12]....
        /*0b4c*/ 	.word	0x00000520
        /*0b50*/ 	.word	0x000000ff
        /*0b54*/ 	.word	0x00013278
        /*0b58*/ 	.short	0x0100
        /*0b5a*/ 	.byte	0x06
	.zero		1


	//   ....[13]....
        /*0b5c*/ 	.word	0x00000530
        /*0b60*/ 	.word	0x000000ff
        /*0b64*/ 	.word	0x00013288
        /*0b68*/ 	.short	0x0100
        /*0b6a*/ 	.byte	0x06
	.zero		1


	//   ....[14]....
        /*0b6c*/ 	.word	0x00000660
        /*0b70*/ 	.word	0x000000ff
        /*0b74*/ 	.word	0x00013290
        /*0b78*/ 	.short	0x0100
        /*0b7a*/ 	.byte	0x08
	.zero		1


	//   ....[15]....
        /*0b7c*/ 	.word	0x00000670
        /*0b80*/ 	.word	0x000000ff
        /*0b84*/ 	.word	0x000132a0
        /*0b88*/ 	.short	0x0100
        /*0b8a*/ 	.byte	0x08
	.zero		1


	//   ....[16]....
        /*0b8c*/ 	.word	0x00000680
        /*0b90*/ 	.word	0x000000ff
        /*0b94*/ 	.word	0x00013298
        /*0b98*/ 	.short	0x0100
        /*0b9a*/ 	.byte	0x08
	.zero		1


	//   ....[17]....
        /*0b9c*/ 	.word	0x00000690
        /*0ba0*/ 	.word	0x000000ff
        /*0ba4*/ 	.word	0x000132a8
        /*0ba8*/ 	.short	0x0100
        /*0baa*/ 	.byte	0x08
	.zero		1


	//   ....[18]....
        /*0bac*/ 	.word	0x000007e0
        /*0bb0*/ 	.word	0x000000ff
        /*0bb4*/ 	.word	0x000132b0
        /*0bb8*/ 	.short	0x0100
        /*0bba*/ 	.byte	0x08
	.zero		1


	//   ....[19]....
        /*0bbc*/ 	.word	0x000007f0
        /*0bc0*/ 	.word	0x000000ff
        /*0bc4*/ 	.word	0x000132c0
        /*0bc8*/ 	.short	0x0100
        /*0bca*/ 	.byte	0x08
	.zero		1


	//   ....[20]....
        /*0bcc*/ 	.word	0x00000800
        /*0bd0*/ 	.word	0x000000ff
        /*0bd4*/ 	.word	0x000132b8
        /*0bd8*/ 	.short	0x0100
        /*0bda*/ 	.byte	0x08
	.zero		1


	//   ....[21]....
        /*0bdc*/ 	.word	0x00000810
        /*0be0*/ 	.word	0x000000ff
        /*0be4*/ 	.word	0x000132c8
        /*0be8*/ 	.short	0x0100
        /*0bea*/ 	.byte	0x08
	.zero		1


	//   ....[22]....
        /*0bec*/ 	.word	0x00001eb0
        /*0bf0*/ 	.word	0x000000ff
        /*0bf4*/ 	.word	0x00013200
        /*0bf8*/ 	.short	0x010a
        /*0bfa*/ 	.byte	0x2d
	.zero		1


	//   ....[23]....
        /*0bfc*/ 	.word	0x00001f30
        /*0c00*/ 	.word	0x00000003
        /*0c04*/ 	.word	0x00013230
        /*0c08*/ 	.short	0x010a
        /*0c0a*/ 	.byte	0x3f
	.zero		1


	//   ....[24]....
        /*0c0c*/ 	.word	0x00001f70
        /*0c10*/ 	.word	0x00000003
        /*0c14*/ 	.word	0x00013230
        /*0c18*/ 	.short	0x010a
        /*0c1a*/ 	.byte	0x3f
	.zero		1


	//   ....[25]....
        /*0c1c*/ 	.word	0x000025a0
        /*0c20*/ 	.word	0x000000ff
        /*0c24*/ 	.word	0x00000000
        /*0c28*/ 	.short	0x0101
        /*0c2a*/ 	.byte	0x06
	.zero		1


	//   ....[26]....
        /*0c2c*/ 	.word	0x00005e30
        /*0c30*/ 	.word	0x000000ff
        /*0c34*/ 	.word	0x00013230
        /*0c38*/ 	.short	0x010a
        /*0c3a*/ 	.byte	0x17
	.zero		1


	//   ....[27]....
        /*0c3c*/ 	.word	0x00005e70
        /*0c40*/ 	.word	0x000000ff
        /*0c44*/ 	.word	0x00013230
        /*0c48*/ 	.short	0x010a
        /*0c4a*/ 	.byte	0x17
	.zero		1


	//   ....[28]....
        /*0c4c*/ 	.word	0x000062c0
        /*0c50*/ 	.word	0x000000ff
        /*0c54*/ 	.word	0x00013250
        /*0c58*/ 	.short	0x010a
        /*0c5a*/ 	.byte	0x0b
	.zero		1


	//   ....[29]....
        /*0c5c*/ 	.word	0x00006300
        /*0c60*/ 	.word	0x000000ff
        /*0c64*/ 	.word	0x00013250
        /*0c68*/ 	.short	0x010a
        /*0c6a*/ 	.byte	0x0b
	.zero		1


	//   ....[30]....
        /*0c6c*/ 	.word	0x000065b0
        /*0c70*/ 	.word	0x000000ff
        /*0c74*/ 	.word	0x00000000
        /*0c78*/ 	.short	0x0101
        /*0c7a*/ 	.byte	0x17
	.zero		1


	//   ....[31]....
        /*0c7c*/ 	.word	0x00009830
        /*0c80*/ 	.word	0x000000ff
        /*0c84*/ 	.word	0x00000000
        /*0c88*/ 	.short	0x0101
        /*0c8a*/ 	.byte	0x06
	.zero		1


	//   ....[32]....
        /*0c8c*/ 	.word	0x00009fe0
        /*0c90*/ 	.word	0x000000ff
        /*0c94*/ 	.word	0x00013230
        /*0c98*/ 	.short	0x010a
        /*0c9a*/ 	.byte	0x14
	.zero		1


	//   ....[33]....
        /*0c9c*/ 	.word	0x0000a020
        /*0ca0*/ 	.word	0x000000ff
        /*0ca4*/ 	.word	0x00013230
        /*0ca8*/ 	.short	0x010a
        /*0caa*/ 	.byte	0x14
	.zero		1


	//   ....[34]....
        /*0cac*/ 	.word	0x0000a470
        /*0cb0*/ 	.word	0x000000ff
        /*0cb4*/ 	.word	0x00013250
        /*0cb8*/ 	.short	0x010a
        /*0cba*/ 	.byte	0x0b
	.zero		1


	//   ....[35]....
        /*0cbc*/ 	.word	0x0000a4b0
        /*0cc0*/ 	.word	0x000000ff
        /*0cc4*/ 	.word	0x00013250
        /*0cc8*/ 	.short	0x010a
        /*0cca*/ 	.byte	0x0b
	.zero		1


	//   ....[36]....
        /*0ccc*/ 	.word	0x0000a790
        /*0cd0*/ 	.word	0x000000ff
        /*0cd4*/ 	.word	0x00000000
        /*0cd8*/ 	.short	0x0101
        /*0cda*/ 	.byte	0x14
	.zero		1


	//   ....[37]....
        /*0cdc*/ 	.word	0x0000bd20
        /*0ce0*/ 	.word	0x000000ff
        /*0ce4*/ 	.word	0x00000000
        /*0ce8*/ 	.short	0x0101
        /*0cea*/ 	.byte	0x06
	.zero		1


	//   ....[38]....
        /*0cec*/ 	.word	0x0000c290
        /*0cf0*/ 	.word	0x000000ff
        /*0cf4*/ 	.word	0x00013230
        /*0cf8*/ 	.short	0x010a
        /*0cfa*/ 	.byte	0x17
	.zero		1


	//   ....[39]....
        /*0cfc*/ 	.word	0x0000c2d0
        /*0d00*/ 	.word	0x000000ff
        /*0d04*/ 	.word	0x00013230
        /*0d08*/ 	.short	0x010a
        /*0d0a*/ 	.byte	0x17
	.zero		1


	//   ....[40]....
        /*0d0c*/ 	.word	0x0000c720
        /*0d10*/ 	.word	0x000000ff
        /*0d14*/ 	.word	0x00013250
        /*0d18*/ 	.short	0x010a
        /*0d1a*/ 	.byte	0x0b
	.zero		1


	//   ....[41]....
        /*0d1c*/ 	.word	0x0000c760
        /*0d20*/ 	.word	0x000000ff
        /*0d24*/ 	.word	0x00013250
        /*0d28*/ 	.short	0x010a
        /*0d2a*/ 	.byte	0x0b
	.zero		1


	//   ....[42]....
        /*0d2c*/ 	.word	0x0000ca10
        /*0d30*/ 	.word	0x000000ff
        /*0d34*/ 	.word	0x00000000
        /*0d38*/ 	.short	0x0101
        /*0d3a*/ 	.byte	0x17
	.zero		1


	//   ....[43]....
        /*0d3c*/ 	.word	0x0000fc90
        /*0d40*/ 	.word	0x000000ff
        /*0d44*/ 	.word	0x00000000
        /*0d48*/ 	.short	0x0101
        /*0d4a*/ 	.byte	0x06
	.zero		1


	//   ....[44]....
        /*0d4c*/ 	.word	0x00010130
        /*0d50*/ 	.word	0x000000ff
        /*0d54*/ 	.word	0x00013250
        /*0d58*/ 	.short	0x010a
        /*0d5a*/ 	.byte	0x0e
	.zero		1


	//   ....[45]....
        /*0d5c*/ 	.word	0x00010170
        /*0d60*/ 	.word	0x000000ff
        /*0d64*/ 	.word	0x00013250
        /*0d68*/ 	.short	0x010a
        /*0d6a*/ 	.byte	0x0e
	.zero		1


	//   ....[46]....
        /*0d6c*/ 	.word	0x00010790
        /*0d70*/ 	.word	0x000000ff
        /*0d74*/ 	.word	0x00000000
        /*0d78*/ 	.short	0x0101
        /*0d7a*/ 	.byte	0x04
	.zero		1


	//   ....[47]....
        /*0d7c*/ 	.word	0x00011fa0
        /*0d80*/ 	.word	0x00000012
        /*0d84*/ 	.word	0x00000000
        /*0d88*/ 	.short	0x0101
        /*0d8a*/ 	.byte	0x3f
	.zero		1


	//   ....[48]....
        /*0d8c*/ 	.word	0x00012220
        /*0d90*/ 	.word	0x00000012
        /*0d94*/ 	.word	0x00000000
        /*0d98*/ 	.short	0x0101
        /*0d9a*/ 	.byte	0x3f
	.zero		1


	//   ....[49]....
        /*0d9c*/ 	.word	0x00016110
        /*0da0*/ 	.word	0x00000004
        /*0da4*/ 	.word	0x00013280
        /*0da8*/ 	.short	0x010a
        /*0daa*/ 	.byte	0x3f
	.zero		1


	//   ....[50]....
        /*0dac*/ 	.word	0x00016770
        /*0db0*/ 	.word	0x00000004
        /*0db4*/ 	.word	0x00013270
        /*0db8*/ 	.short	0x0107
        /*0dba*/ 	.byte	0x3f
	.zero		1


	//   ....[51]....
        /*0dbc*/ 	.word	0x00016830
        /*0dc0*/ 	.word	0x00000004
        /*0dc4*/ 	.word	0x00013270
        /*0dc8*/ 	.short	0x0101
        /*0dca*/ 	.byte	0x3f
	.zero		1


	//   ....[52]....
        /*0dcc*/ 	.word	0x00016880
        /*0dd0*/ 	.word	0x00000004
        /*0dd4*/ 	.word	0x00013240
        /*0dd8*/ 	.short	0x010a
        /*0dda*/ 	.byte	0x3f
	.zero		1


	//   ....[53]....
        /*0ddc*/ 	.word	0x00016dd0
        /*0de0*/ 	.word	0x00000004
        /*0de4*/ 	.word	0x00013230
        /*0de8*/ 	.short	0x0107
        /*0dea*/ 	.byte	0x3f
	.zero		1


	//   ....[54]....
        /*0dec*/ 	.word	0x00016ea0
        /*0df0*/ 	.word	0x00000004
        /*0df4*/ 	.word	0x00013230
        /*0df8*/ 	.short	0x0101
        /*0dfa*/ 	.byte	0x3f
	.zero		1


	//   ....[55]....
        /*0dfc*/ 	.word	0x00017950
        /*0e00*/ 	.word	0x00000011
        /*0e04*/ 	.word	0x00013200
        /*0e08*/ 	.short	0x0107
        /*0e0a*/ 	.byte	0x3f
	.zero		1


	//   ....[56]....
        /*0e0c*/ 	.word	0x00017a40
        /*0e10*/ 	.word	0x00000011
        /*0e14*/ 	.word	0x00013200
        /*0e18*/ 	.short	0x0101
        /*0e1a*/ 	.byte	0x3f
	.zero		1


	//   ....[57]....
        /*0e1c*/ 	.word	0x00017a60
        /*0e20*/ 	.word	0x00000011
        /*0e24*/ 	.word	0x00013220
        /*0e28*/ 	.short	0x010a
        /*0e2a*/ 	.byte	0x3f
	.zero		1


	//   ....[58]....
        /*0e2c*/ 	.word	0x00017fc0
        /*0e30*/ 	.word	0x00000000
        /*0e34*/ 	.word	0x00013280
        /*0e38*/ 	.short	0x010a
        /*0e3a*/ 	.byte	0x3f
	.zero		1


	//   ....[59]....
        /*0e3c*/ 	.word	0x000184d0
        /*0e40*/ 	.word	0x00000000
        /*0e44*/ 	.word	0x00013270
        /*0e48*/ 	.short	0x0107
        /*0e4a*/ 	.byte	0x3f
	.zero		1


	//   ....[60]....
        /*0e4c*/ 	.word	0x00018590
        /*0e50*/ 	.word	0x00000000
        /*0e54*/ 	.word	0x00013270
        /*0e58*/ 	.short	0x0101
        /*0e5a*/ 	.byte	0x3f
	.zero		1


	//   ....[61]....
        /*0e5c*/ 	.word	0x000185e0
        /*0e60*/ 	.word	0x00000000
        /*0e64*/ 	.word	0x00013240
        /*0e68*/ 	.short	0x010a
        /*0e6a*/ 	.byte	0x3f
	.zero		1


	//   ....[62]....
        /*0e6c*/ 	.word	0x00018a10
        /*0e70*/ 	.word	0x00000000
        /*0e74*/ 	.word	0x00013230
        /*0e78*/ 	.short	0x0107
        /*0e7a*/ 	.byte	0x3f
	.zero		1


	//   ....[63]....
        /*0e7c*/ 	.word	0x00018ad0
        /*0e80*/ 	.word	0x00000000
        /*0e84*/ 	.word	0x00013230
        /*0e88*/ 	.short	0x0101
        /*0e8a*/ 	.byte	0x3f
	.zero		1


	//   ....[64]....
        /*0e8c*/ 	.word	0x00018b60
        /*0e90*/ 	.word	0x00000002
        /*0e94*/ 	.word	0x00013270
        /*0e98*/ 	.short	0x010a
        /*0e9a*/ 	.byte	0x3f
	.zero		1


	//   ....[65]....
        /*0e9c*/ 	.word	0x00018bf0
        /*0ea0*/ 	.word	0x00000002
        /*0ea4*/ 	.word	0x00013260
        /*0ea8*/ 	.short	0x010a
        /*0eaa*/ 	.byte	0x3f
	.zero		1


	//   ....[66]....
        /*0eac*/ 	.word	0x00019020
        /*0eb0*/ 	.word	0x00000002
        /*0eb4*/ 	.word	0x00013250
        /*0eb8*/ 	.short	0x0101
        /*0eba*/ 	.byte	0x3f
	.zero		1


	//   ....[67]....
        /*0ebc*/ 	.word	0x000190b0
        /*0ec0*/ 	.word	0x00000002
        /*0ec4*/ 	.word	0x00000000
        /*0ec8*/ 	.short	0x0101
        /*0eca*/ 	.byte	0x3f
	.zero		1


	//   ....[68]....
        /*0ecc*/ 	.word	0x000192a0
        /*0ed0*/ 	.word	0x00000000
        /*0ed4*/ 	.word	0x00013270
        /*0ed8*/ 	.short	0x010a
        /*0eda*/ 	.byte	0x3f
	.zero		1


	//   ....[69]....
        /*0edc*/ 	.word	0x00019330
        /*0ee0*/ 	.word	0x00000000
        /*0ee4*/ 	.word	0x00013260
        /*0ee8*/ 	.short	0x010a
        /*0eea*/ 	.byte	0x3f
	.zero		1


	//   ....[70]....
        /*0eec*/ 	.word	0x00019780
        /*0ef0*/ 	.word	0x00000000
        /*0ef4*/ 	.word	0x00013250
        /*0ef8*/ 	.short	0x0101
        /*0efa*/ 	.byte	0x3f
	.zero		1


	//   ....[71]....
        /*0efc*/ 	.word	0x00019800
        /*0f00*/ 	.word	0x00000000
        /*0f04*/ 	.word	0x00000000
        /*0f08*/ 	.short	0x0101
        /*0f0a*/ 	.byte	0x3f
	.zero		1


	//   ....[72]....
        /*0f0c*/ 	.word	0x0001aa40
        /*0f10*/ 	.word	0x00000005
        /*0f14*/ 	.word	0x00013220
        /*0f18*/ 	.short	0x010a
        /*0f1a*/ 	.byte	0x3f
	.zero		1


	//   ....[73]....
        /*0f1c*/ 	.word	0x0001abe0
        /*0f20*/ 	.word	0x00000004
        /*0f24*/ 	.word	0x00013240
        /*0f28*/ 	.short	0x010a
        /*0f2a*/ 	.byte	0x3f
	.zero		1


	//   ....[74]....
        /*0f2c*/ 	.word	0x0001ac90
        /*0f30*/ 	.word	0x00000005
        /*0f34*/ 	.word	0x00013240
        /*0f38*/ 	.short	0x010a
        /*0f3a*/ 	.byte	0x3f
	.zero		1


	//   ....[75]....
        /*0f3c*/ 	.word	0x0001acd0
        /*0f40*/ 	.word	0x00000004
        /*0f44*/ 	.word	0x00013260
        /*0f48*/ 	.short	0x010a
        /*0f4a*/ 	.byte	0x3f
	.zero		1


	//   ....[76]....
        /*0f4c*/ 	.word	0x0001ad10
        /*0f50*/ 	.word	0x00000005
        /*0f54*/ 	.word	0x00013260
        /*0f58*/ 	.short	0x010a
        /*0f5a*/ 	.byte	0x3f
	.zero		1


	//   ....[77]....
        /*0f5c*/ 	.word	0x0001ad50
        /*0f60*/ 	.word	0x00000004
        /*0f64*/ 	.word	0x00013280
        /*0f68*/ 	.short	0x010a
        /*0f6a*/ 	.byte	0x3f
	.zero		1


	//   ....[78]....
        /*0f6c*/ 	.word	0x0001ad90
        /*0f70*/ 	.word	0x00000005
        /*0f74*/ 	.word	0x00013280
        /*0f78*/ 	.short	0x010a
        /*0f7a*/ 	.byte	0x3f
	.zero		1


	//   ....[79]....
        /*0f7c*/ 	.word	0x0001ae00
        /*0f80*/ 	.word	0x00000003
        /*0f84*/ 	.word	0x00013200
        /*0f88*/ 	.short	0x010a
        /*0f8a*/ 	.byte	0x3f
	.zero		1


	//   ....[80]....
        /*0f8c*/ 	.word	0x0001ae50
        /*0f90*/ 	.word	0x00000003
        /*0f94*/ 	.word	0x00013230
        /*0f98*/ 	.short	0x010a
        /*0f9a*/ 	.byte	0x3f
	.zero		1


	//   ....[81]....
        /*0f9c*/ 	.word	0x0001aeb0
        /*0fa0*/ 	.word	0x00000009
        /*0fa4*/ 	.word	0x00013230
        /*0fa8*/ 	.short	0x010a
        /*0faa*/ 	.byte	0x3f
	.zero		1


	//   ....[82]....
        /*0fac*/ 	.word	0x0001af10
        /*0fb0*/ 	.word	0x00000009
        /*0fb4*/ 	.word	0x00013250
        /*0fb8*/ 	.short	0x010a
        /*0fba*/ 	.byte	0x3f
	.zero		1


	//   ....[83]....
        /*0fbc*/ 	.word	0x0001af70
        /*0fc0*/ 	.word	0x00000009
        /*0fc4*/ 	.word	0x00013230
        /*0fc8*/ 	.short	0x010a
        /*0fca*/ 	.byte	0x3f
	.zero		1


	//   ....[84]....
        /*0fcc*/ 	.word	0x0001afd0
        /*0fd0*/ 	.word	0x00000009
        /*0fd4*/ 	.word	0x00013250
        /*0fd8*/ 	.short	0x010a
        /*0fda*/ 	.byte	0x3f
	.zero		1


	//   ....[85]....
        /*0fdc*/ 	.word	0x0001b030
        /*0fe0*/ 	.word	0x00000009
        /*0fe4*/ 	.word	0x00013230
        /*0fe8*/ 	.short	0x010a
        /*0fea*/ 	.byte	0x3f
	.zero		1


	//   ....[86]....
        /*0fec*/ 	.word	0x0001b090
        /*0ff0*/ 	.word	0x00000009
        /*0ff4*/ 	.word	0x00013250
        /*0ff8*/ 	.short	0x010a
        /*0ffa*/ 	.byte	0x3f
	.zero		1


	//   ....[87]....
        /*0ffc*/ 	.word	0x0001b0f0
        /*1000*/ 	.word	0x00000006
        /*1004*/ 	.word	0x00013250
        /*1008*/ 	.short	0x010a
        /*100a*/ 	.byte	0x3f
	.zero		1


	//   ....[88]....
        /*100c*/ 	.word	0x0001b200
        /*1010*/ 	.word	0x00000004
        /*1014*/ 	.word	0x00013280
        /*1018*/ 	.short	0x010a
        /*101a*/ 	.byte	0x3f
	.zero		1


	//   ....[89]....
        /*101c*/ 	.word	0x0001b910
        /*1020*/ 	.word	0x00000004
        /*1024*/ 	.word	0x00013240
        /*1028*/ 	.short	0x010a
        /*102a*/ 	.byte	0x3f
	.zero		1


	//   ....[90]....
        /*102c*/ 	.word	0x0001c740
        /*1030*/ 	.word	0x00000011
        /*1034*/ 	.word	0x00013220
        /*1038*/ 	.short	0x010a
        /*103a*/ 	.byte	0x3f
	.zero		1


	//   ....[91]....
        /*103c*/ 	.word	0x0001c7a0
        /*1040*/ 	.word	0x00000000
        /*1044*/ 	.word	0x00013280
        /*1048*/ 	.short	0x010a
        /*104a*/ 	.byte	0x3f
	.zero		1


	//   ....[92]....
        /*104c*/ 	.word	0x0001ce70
        /*1050*/ 	.word	0x00000000
        /*1054*/ 	.word	0x00013240
        /*1058*/ 	.short	0x010a
        /*105a*/ 	.byte	0x3f
	.zero		1


	//   ....[93]....
        /*105c*/ 	.word	0x0001d430
        /*1060*/ 	.word	0x00000002
        /*1064*/ 	.word	0x00013270
        /*1068*/ 	.short	0x010a
        /*106a*/ 	.byte	0x3f
	.zero		1


	//   ....[94]....
        /*106c*/ 	.word	0x0001d480
        /*1070*/ 	.word	0x00000002
        /*1074*/ 	.word	0x00013260
        /*1078*/ 	.short	0x010a
        /*107a*/ 	.byte	0x3f
	.zero		1


	//   ....[95]....
        /*107c*/ 	.word	0x0001d4d0
        /*1080*/ 	.word	0x00000000
        /*1084*/ 	.word	0x00013270
        /*1088*/ 	.short	0x010a
        /*108a*/ 	.byte	0x3f
	.zero		1


	//   ....[96]....
        /*108c*/ 	.word	0x0001d520
        /*1090*/ 	.word	0x00000000
        /*1094*/ 	.word	0x00013260
        /*1098*/ 	.short	0x010a
        /*109a*/ 	.byte	0x3f
	.zero		1


	//   ....[97]....
        /*109c*/ 	.word	0x0001d570
        /*10a0*/ 	.word	0x00000005
        /*10a4*/ 	.word	0x00013220
        /*10a8*/ 	.short	0x010a
        /*10aa*/ 	.byte	0x3f
	.zero		1


	//   ....[98]....
        /*10ac*/ 	.word	0x0001d710
        /*10b0*/ 	.word	0x00000004
        /*10b4*/ 	.word	0x00013240
        /*10b8*/ 	.short	0x010a
        /*10ba*/ 	.byte	0x3f
	.zero		1


	//   ....[99]....
        /*10bc*/ 	.word	0x0001d760
        /*10c0*/ 	.word	0x00000005
        /*10c4*/ 	.word	0x00013240
        /*10c8*/ 	.short	0x010a
        /*10ca*/ 	.byte	0x3f
	.zero		1


	//   ....[100]....
        /*10cc*/ 	.word	0x0001d7b0
        /*10d0*/ 	.word	0x00000004
        /*10d4*/ 	.word	0x00013260
        /*10d8*/ 	.short	0x010a
        /*10da*/ 	.byte	0x3f
	.zero		1


	//   ....[101]....
        /*10dc*/ 	.word	0x0001d800
        /*10e0*/ 	.word	0x00000005
        /*10e4*/ 	.word	0x00013260
        /*10e8*/ 	.short	0x010a
        /*10ea*/ 	.byte	0x3f
	.zero		1


	//   ....[102]....
        /*10ec*/ 	.word	0x0001d850
        /*10f0*/ 	.word	0x00000004
        /*10f4*/ 	.word	0x00013280
        /*10f8*/ 	.short	0x010a
        /*10fa*/ 	.byte	0x3f
	.zero		1


	//----- nvinfo : EIATTR_NUM_MBARRIERS
	.align		4
.L_1516:
        /*10fc*/ 	.byte	0x03, 0x38
        /*10fe*/ 	.short	0x0016


	//----- nvinfo : EIATTR_EXIT_INSTR_OFFSETS
	.align		4
        /*1100*/ 	.byte	0x04, 0x1c
        /*1102*/ 	.short	(.L_1518 - .L_1517)


	//   ....[0]....
.L_1517:
        /*1104*/ 	.word	0x00000980


	//   ....[1]....
        /*1108*/ 	.word	0x00013460


	//   ....[2]....
        /*110c*/ 	.word	0x0001ade0


	//----- nvinfo : EIATTR_MAX_THREADS
	.align		4
.L_1518:
        /*1110*/ 	.byte	0x04, 0x05
        /*1112*/ 	.short	(.L_1520 - .L_1519)
.L_1519:
        /*1114*/ 	.word	0x00000200
        /*1118*/ 	.word	0x00000001
        /*111c*/ 	.word	0x00000001


	//----- nvinfo : EIATTR_CRS_STACK_SIZE
	.align		4
.L_1520:
        /*1120*/ 	.byte	0x04, 0x1e
        /*1122*/ 	.short	(.L_1522 - .L_1521)
.L_1521:
        /*1124*/ 	.word	0x00000000


	//----- nvinfo : EIATTR_CBANK_PARAM_SIZE
	.align		4
.L_1522:
        /*1128*/ 	.byte	0x03, 0x19
        /*112a*/ 	.short	0x0af0


	//----- nvinfo : EIATTR_PARAM_CBANK
	.align		4
        /*112c*/ 	.byte	0x04, 0x0a
        /*112e*/ 	.short	(.L_1524 - .L_1523)
	.align		4
.L_1523:
        /*1130*/ 	.word	index@(.nv.constant0._ZN7cutlass13device_kernelIN5flash11enable_sm90INS1_16FlashAttnFwdSm90INS1_25CollectiveMainloopFwdSm90ILi2EN4cute5tupleIJNS5_1CILi1EEES8_S8_EEENS6_IJNS7_ILi192EEENS7_ILi160EEENS7_ILi64EEEEEELi64ENS_12float_e4m3_tEfNS_4arch4Sm90ELb0ELb1ELb0ELb1ELb1ELb0ELb0ELb1ELb1ELb1ELb1ELb0EEENS1_21CollectiveEpilogueFwdINS6_IJSA_SC_SB_EEES9_NS_10bfloat16_tESG_Li384ELb1ELb1ELb1ELb1EEENS1_36VarlenDynamicPersistentTileSchedulerILi192ELi160ELi384ELi128ELb1ELb1ELb1ELb1ELb0ELb1EEEEEEEEEvNT_6ParamsE)
        /*1134*/ 	.short	0x0210
        /*1136*/ 	.short	0x0af0


	//----- nvinfo : EIATTR_SW_WAR
	.align		4
.L_1524:
        /*1138*/ 	.byte	0x04, 0x36
        /*113a*/ 	.short	(.L_1526 - .L_1525)
.L_1525:
        /*113c*/ 	.word	0x00000008
.L_1526:


//--------------------- .nv.info._ZN7cutlass13device_kernelIN5flash11enable_sm90INS1_16FlashAttnFwdSm90INS1_25CollectiveMainloopFwdSm90ILi2EN4cute5tupleIJNS5_1CILi1EEES8_S8_EEENS6_IJNS7_ILi192EEENS7_ILi160EEENS7_ILi64EEEEEELi64ENS_12float_e4m3_tEfNS_4arch4Sm90ELb0ELb1ELb0ELb1ELb1ELb1ELb0ELb1ELb1ELb1ELb1ELb0EEENS1_21CollectiveEpilogueFwdINS6_IJSA_SC_SB_EEES9_NS_10bfloat16_tESG_Li384ELb1ELb1ELb1ELb1EEENS1_36VarlenDynamicPersistentTileSchedulerILi192ELi160ELi384ELi128ELb1ELb1ELb1ELb1ELb0ELb1EEEEEEEEEvNT_6ParamsE --------------------------
	.section	.nv.info._ZN7cutlass13device_kernelIN5flash11enable_sm90INS1_16FlashAttnFwdSm90INS1_25CollectiveMainloopFwdSm90ILi2EN4cute5tupleIJNS5_1CILi1EEES8_S8_EEENS6_IJNS7_ILi192EEENS7_ILi160EEENS7_ILi64EEEEEELi64ENS_12float_e4m3_tEfNS_4arch4Sm90ELb0ELb1ELb0ELb1ELb1ELb1ELb0ELb1ELb1ELb1ELb1ELb0EEENS1_21CollectiveEpilogueFwdINS6_IJSA_SC_SB_EEES9_NS_10bfloat16_tESG_Li384ELb1ELb1ELb1ELb1EEENS1_36VarlenDynamicPersistentTileSchedulerILi192ELi160ELi384ELi128ELb1ELb1ELb1ELb1ELb0ELb1EEEEEEEEEvNT_6ParamsE,"",@"SHT_CUDA_INFO"
	.sectionflags	@""
	.align	4


	//----- nvinfo : EIATTR_CUDA_API_VERSION
	.align		4
        /*0000*/ 	.byte	0x04, 0x37
        /*0002*/ 	.short	(.L_1528 - .L_1527)
.L_1527:
        /*0004*/ 	.word	0x00000082


	//----- nvinfo : EIATTR_KPARAM_INFO
	.align		4
.L_1528:
        /*0008*/ 	.byte	0x04, 0x17
        /*000a*/ 	.short	(.L_1530 - .L_1529)
.L_1529:
        /*000c*/ 	.word	0x00000000
        /*0010*/ 	.short	0x0000
        /*0012*/ 	.short	0x0070
        /*0014*/ 	.byte	0x00, 0xf0, 0x01, 0x2a


	//----- nvinfo : EIATTR_SPARSE_MMA_MASK
	.align		4
.L_1530:
        /*0018*/ 	.byte	0x03, 0x50
        /*001a*/ 	.short	0x0000


	//----- nvinfo : EIATTR_MAXREG_COUNT
	.align		4
        /*001c*/ 	.byte	0x03, 0x1b
        /*001e*/ 	.short	0x0080


	//----- nvinfo : EIATTR_NUM_BARRIERS
	.align		4
        /*0020*/ 	.byte	0x02, 0x4c
        /*0022*/ 	.byte	0x10
	.zero		1


	//----- nvinfo : EIATTR_EXTERNS
	.align		4
        /*0024*/ 	.byte	0x04, 0x0f
        /*0026*/ 	.short	(.L_1532 - .L_1531)


	//   ....[0]....
	.align		4
.L_1531:
        /*0028*/ 	.word	index@(__assertfail)


	//----- nvinfo : EIATTR_ANNOTATIONS
	.align		4
.L_1532:
        /*002c*/ 	.byte	0x04, 0x55
        /*002e*/ 	.short	(.L_1534 - .L_1533)


	//   ....[0]....
.L_1533:
        /* <DEDUP_REMOVED lines=126> */


	//----- nvinfo : EIATTR_MERCURY_ISA_VERSION
	.align		4
.L_1534:
        /*07f8*/ 	.byte	0x03, 0x5f
        /*07fa*/ 	.short	0x0101


	//----- nvinfo : EIATTR_UNUSED_LOAD_BYTE_OFFSET
	.align		4
        /*07fc*/ 	.byte	0x04, 0x44
        /*07fe*/ 	.short	(.L_1536 - .L_1535)


	//   ....[0]....
.L_1535:
        /*0800*/ 	.word	0x00000a40
        /*0804*/ 	.word	0x0000fff0


	//   ....[1]....
        /*0808*/ 	.word	0x00018a00
        /*080c*/ 	.word	0x0000fff0


	//----- nvinfo : EIATTR_INT_WARP_WIDE_INSTR_OFFSETS
	.align		4
.L_1536:
        /*0810*/ 	.byte	0x04, 0x31
        /*0812*/ 	.short	(.L_1538 - .L_1537)


	//   ....[0]....
.L_1537:
        /*0814*/ 	.word	0x00000120


	//   ....[1]....
        /*0818*/ 	.word	0x00000160


	//   ....[2]....
        /*081c*/ 	.word	0x00000220


	//   ....[3]....
        /*0820*/ 	.word	0x0001e820


	//   ....[4]....
        /*0824*/ 	.word	0x0001e8b0


	//   ....[5]....
        /*0828*/ 	.word	0x00022440


	//   ....[6]....
        /*082c*/ 	.word	0x000224d0


	//----- nvinfo : EIATTR_COOP_GROUP_MASK_REGIDS
	.align		4
.L_1538:
        /*0830*/ 	.byte	0x04, 0x29
        /*0832*/ 	.short	(.L_1540 - .L_1539)


	//   ....[0]....
.L_1539:
        /*0834*/ 	.word	0xffffffff


	//   ....[1]....
        /*0838*/ 	.word	0xffffffff


	//   ....[2]....
        /*083c*/ 	.word	0xffffffff


	//   ....[3]....
        /*0840*/ 	.word	0xffffffff


	//   ....[4]....
        /*0844*/ 	.word	0xffffffff


	//   ....[5]....
        /*0848*/ 	.word	0xffffffff


	//   ....[6]....
        /*084c*/ 	.word	0xffffffff


	//   ....[7]....
        /*0850*/ 	.word	0xffffffff


	//   ....[8]....
        /*0854*/ 	.word	0xffffffff


	//   ....[9]....
        /*0858*/ 	.word	0xffffffff


	//   ....[10]....
        /*085c*/ 	.word	0xffffffff


	//   ....[11]....
        /*0860*/ 	.word	0xffffffff


	//   ....[12]....
        /*0864*/ 	.word	0xffffffff


	//   ....[13]....
        /*0868*/ 	.word	0xffffffff


	//   ....[14]....
        /*086c*/ 	.word	0xffffffff


	//   ....[15]....
        /*0870*/ 	.word	0xffffffff


	//   ....[16]....
        /*0874*/ 	.word	0xffffffff


	//   ....[17]....
        /*0878*/ 	.word	0xffffffff


	//   ....[18]....
        /*087c*/ 	.word	0xffffffff


	//   ....[19]....
        /*0880*/ 	.word	0xffffffff


	//   ....[20]....
        /*0884*/ 	.word	0xffffffff


	//   ....[21]....
        /*0888*/ 	.word	0xffffffff


	//   ....[22]....
        /*088c*/ 	.word	0xffffffff


	//   ....[23]....
        /*0890*/ 	.word	0xffffffff


	//   ....[24]....
        /*0894*/ 	.word	0xffffffff


	//   ....[25]....
        /*0898*/ 	.word	0xffffffff


	//   ....[26]....
        /*089c*/ 	.word	0xffffffff


	//   ....[27]....
        /*08a0*/ 	.word	0xffffffff


	//   ....[28]....
        /*08a4*/ 	.word	0xffffffff


	//   ....[29]....
        /*08a8*/ 	.word	0xffffffff


	//   ....[30]....
        /*08ac*/ 	.word	0xffffffff


	//   ....[31]....
        /*08b0*/ 	.word	0xffffffff


	//   ....[32]....
        /*08b4*/ 	.word	0xffffffff


	//   ....[33]....
        /*08b8*/ 	.word	0xffffffff


	//   ....[34]....
        /*08bc*/ 	.word	0xffffffff


	//   ....[35]....
        /*08c0*/ 	.word	0xffffffff


	//   ....[36]....
        /*08c4*/ 	.word	0xffffffff


	//   ....[37]....
        /*08c8*/ 	.word	0xffffffff


	//   ....[38]....
        /*08cc*/ 	.word	0xffffffff


	//   ....[39]....
        /*08d0*/ 	.word	0xffffffff


	//   ....[40]....
        /*08d4*/ 	.word	0xffffffff


	//   ....[41]....
        /*08d8*/ 	.word	0xffffffff


	//   ....[42]....
        /*08dc*/ 	.word	0xffffffff


	//   ....[43]....
        /*08e0*/ 	.word	0xffffffff


	//   ....[44]....
        /*08e4*/ 	.word	0xffffffff


	//   ....[45]....
        /*08e8*/ 	.word	0xffffffff


	//   ....[46]....
        /*08ec*/ 	.word	0xffffffff


	//   ....[47]....
        /*08f0*/ 	.word	0xffffffff


	//   ....[48]....
        /*08f4*/ 	.word	0xffffffff


	//   ....[49]....
        /*08f8*/ 	.word	0xffffffff


	//   ....[50]....
        /*08fc*/ 	.word	0xffffffff


	//   ....[51]....
        /*0900*/ 	.word	0xffffffff


	//   ....[52]....
        /*0904*/ 	.word	0xffffffff


	//   ....[53]....
        /*0908*/ 	.word	0xffffffff


	//   ....[54]....
        /*090c*/ 	.word	0xffffffff


	//   ....[55]....
        /*0910*/ 	.word	0xffffffff


	//   ....[56]....
        /*0914*/ 	.word	0xffffffff


	//   ....[57]....
        /*0918*/ 	.word	0xffffffff


	//   ....[58]....
        /*091c*/ 	.word	0xffffffff


	//   ....[59]....
        /*0920*/ 	.word	0xffffffff


	//   ....[60]....
        /*0924*/ 	.word	0xffffffff


	//   ....[61]....
        /*0928*/ 	.word	0xffffffff


	//   ....[62]....
        /*092c*/ 	.word	0xffffffff


	//   ....[63]....
        /*0930*/ 	.word	0xffffffff


	//   ....[64]....
        /*0934*/ 	.word	0xffffffff


	//   ....[65]....
        /*0938*/ 	.word	0xffffffff


	//   ....[66]....
        /*093c*/ 	.word	0xffffffff


	//   ....[67]....
        /*0940*/ 	.word	0xffffffff


	//   ....[68]....
        /*0944*/ 	.word	0xffffffff


	//   ....[69]....
        /*0948*/ 	.word	0xffffffff


	//   ....[70]....
        /*094c*/ 	.word	0xffffffff


	//   ....[71]....
        /*0950*/ 	.word	0xffffffff


	//   ....[72]....
        /*0954*/ 	.word	0xffffffff


	//   ....[73]....
        /*0958*/ 	.word	0xffffffff


	//   ....[74]....
        /*095c*/ 	.word	0xffffffff


	//   ....[75]....
        /*0960*/ 	.word	0xffffffff


	//   ....[76]....
        /*0964*/ 	.word	0xffffffff


	//   ....[77]....
        /*0968*/ 	.word	0xffffffff


	//   ....[78]....
        /*096c*/ 	.word	0xffffffff


	//   ....[79]....
        /*0970*/ 	.word	0xffffffff


	//   ....[80]....
        /*0974*/ 	.word	0xffffffff


	//   ....[81]....
        /*0978*/ 	.word	0xffffffff


	//   ....[82]....
        /*097c*/ 	.word	0xffffffff


	//   ....[83]....
        /*0980*/ 	.word	0xffffffff


	//   ....[84]....
        /*0984*/ 	.word	0xffffffff


	//   ....[85]....
        /*0988*/ 	.word	0xffffffff


	//   ....[86]....
        /*098c*/ 	.word	0xffffffff


	//   ....[87]....
        /*0990*/ 	.word	0xffffffff


	//   ....[88]....
        /*0994*/ 	.word	0xffffffff


	//   ....[89]....
        /*0998*/ 	.word	0xffffffff


	//   ....[90]....
        /*099c*/ 	.word	0xffffffff


	//   ....[91]....
        /*09a0*/ 	.word	0xffffffff


	//   ....[92]....
        /*09a4*/ 	.word	0xffffffff


	//   ....[93]....
        /*09a8*/ 	.word	0xffffffff


	//   ....[94]....
        /*09ac*/ 	.word	0xffffffff


	//   ....[95]....
        /*09b0*/ 	.word	0xffffffff


	//   ....[96]....
        /*09b4*/ 	.word	0xffffffff


	//   ....[97]....
        /*09b8*/ 	.word	0xffffffff


	//   ....[98]....
        /*09bc*/ 	.word	0xffffffff


	//   ....[99]....
        /*09c0*/ 	.word	0xffffffff


	//   ....[100]....
        /*09c4*/ 	.word	0xffffffff


	//   ....[101]....
        /*09c8*/ 	.word	0xffffffff


	//   ....[102]....
        /*09cc*/ 	.word	0xffffffff


	//   ....[103]....
        /*09d0*/ 	.word	0xffffffff


	//   ....[104]....
        /*09d4*/ 	.word	0xffffffff


	//   ....[105]....
        /*09d8*/ 	.word	0xffffffff


	//   ....[106]....
        /*09dc*/ 	.word	0xffffffff


	//   ....[107]....
        /*09e0*/ 	.word	0xffffffff


	//   ....[108]....
        /*09e4*/ 	.word	0xffffffff


	//   ....[109]....
        /*09e8*/ 	.word	0xffffffff


	//   ....[110]....
        /*09ec*/ 	.word	0xffffffff


	//   ....[111]....
        /*09f0*/ 	.word	0xffffffff


	//   ....[112]....
        /*09f4*/ 	.word	0xffffffff


	//   ....[113]....
        /*09f8*/ 	.word	0xffffffff


	//   ....[114]....
        /*09fc*/ 	.word	0xffffffff


	//   ....[115]....
        /*0a00*/ 	.word	0xffffffff


	//   ....[116]....
        /*0a04*/ 	.word	0xffffffff


	//   ....[117]....
        /*0a08*/ 	.word	0xffffffff


	//   ....[118]....
        /*0a0c*/ 	.word	0xffffffff


	//   ....[119]....
        /*0a10*/ 	.word	0xffffffff


	//   ....[120]....
        /*0a14*/ 	.word	0xffffffff


	//   ....[121]....
        /*0a18*/ 	.word	0xffffffff


	//   ....[122]....
        /*0a1c*/ 	.word	0xffffffff


	//   ....[123]....
        /*0a20*/ 	.word	0xffffffff


	//   ....[124]....
        /*0a24*/ 	.word	0xffffffff


	//   ....[125]....
        /*0a28*/ 	.word	0xffffffff


	//   ....[126]....
        /*0a2c*/ 	.word	0xffffffff


	//   ....[127]....
        /*0a30*/ 	.word	0xffffffff


	//   ....[128]....
        /*0a34*/ 	.word	0xffffffff


	//   ....[129]....
        /*0a38*/ 	.word	0xffffffff


	//   ....[130]....
        /*0a3c*/ 	.word	0xffffffff


	//   ....[131]....
        /*0a40*/ 	.word	0xffffffff


	//   ....[132]....
        /*0a44*/ 	.word	0xffffffff


	//   ....[133]....
        /*0a48*/ 	.word	0xffffffff


	//   ....[134]....
        /*0a4c*/ 	.word	0xffffffff


	//   ....[135]....
        /*0a50*/ 	.word	0xffffffff


	//   ....[136]....
        /*0a54*/ 	.word	0xffffffff


	//   ....[137]....
        /*0a58*/ 	.word	0xffffffff


	//   ....[138]....
        /*0a5c*/ 	.word	0xffffffff


	//   ....[139]....
        /*0a60*/ 	.word	0xffffffff


	//   ....[140]....
        /*0a64*/ 	.word	0xffffffff


	//   ....[141]....
        /*0a68*/ 	.word	0xffffffff


	//   ....[142]....
        /*0a6c*/ 	.word	0xffffffff


	//   ....[143]....
        /*0a70*/ 	.word	0xffffffff


	//   ....[144]....
        /*0a74*/ 	.word	0xffffffff


	//   ....[145]....
        /*0a78*/ 	.word	0xffffffff


	//   ....[146]....
        /*0a7c*/ 	.word	0xffffffff


	//   ....[147]....
        /*0a80*/ 	.word	0xffffffff


	//   ....[148]....
        /*0a84*/ 	.word	0xffffffff


	//   ....[149]....
        /*0a88*/ 	.word	0xffffffff


	//   ....[150]....
        /*0a8c*/ 	.word	0xffffffff


	//   ....[151]....
        /*0a90*/ 	.word	0xffffffff


	//   ....[152]....
        /*0a94*/ 	.word	0xffffffff


	//   ....[153]....
        /*0a98*/ 	.word	0xffffffff


	//   ....[154]....
        /*0a9c*/ 	.word	0xffffffff


	//   ....[155]....
        /*0aa0*/ 	.word	0xffffffff


	//   ....[156]....
        /*0aa4*/ 	.word	0xffffffff


	//   ....[157]....
        /*0aa8*/ 	.word	0xffffffff


	//   ....[158]....
        /*0aac*/ 	.word	0xffffffff


	//   ....[159]....
        /*0ab0*/ 	.word	0xffffffff


	//   ....[160]....
        /*0ab4*/ 	.word	0xffffffff


	//   ....[161]....
        /*0ab8*/ 	.word	0xffffffff


	//   ....[162]....
        /*0abc*/ 	.word	0xffffffff


	//   ....[163]....
        /*0ac0*/ 	.word	0xffffffff


	//   ....[164]....
        /*0ac4*/ 	.word	0xffffffff


	//   ....[165]....
        /*0ac8*/ 	.word	0xffffffff


	//   ....[166]....
        /*0acc*/ 	.word	0xffffffff


	//   ....[167]....
        /*0ad0*/ 	.word	0xffffffff


	//   ....[168]....
        /*0ad4*/ 	.word	0xffffffff


	//   ....[169]....
        /*0ad8*/ 	.word	0xffffffff


	//   ....[170]....
        /*0adc*/ 	.word	0xffffffff


	//   ....[171]....
        /*0ae0*/ 	.word	0xffffffff


	//   ....[172]....
        /*0ae4*/ 	.word	0xffffffff


	//   ....[173]....
        /*0ae8*/ 	.word	0xffffffff


	//   ....[174]....
        /*0aec*/ 	.word	0xffffffff


	//   ....[175]....
        /*0af0*/ 	.word	0xffffffff


	//   ....[176]....
        /*0af4*/ 	.word	0xffffffff


	//   ....[177]....
        /*0af8*/ 	.word	0xffffffff


	//   ....[178]....
        /*0afc*/ 	.word	0xffffffff


	//   ....[179]....
        /*0b00*/ 	.word	0xffffffff


	//   ....[180]....
        /*0b04*/ 	.word	0xffffffff


	//   ....[181]....
        /*0b08*/ 	.word	0xffffffff


	//   ....[182]....
        /*0b0c*/ 	.word	0xffffffff


	//   ....[183]....
        /*0b10*/ 	.word	0xffffffff


	//   ....[184]....
        /*0b14*/ 	.word	0xffffffff


	//   ....[185]....
        /*0b18*/ 	.word	0xffffffff


	//   ....[186]....
        /*0b1c*/ 	.word	0xffffffff


	//   ....[187]....
        /*0b20*/ 	.word	0xffffffff


	//   ....[188]....
        /*0b24*/ 	.word	0xffffffff


	//   ....[189]....
        /*0b28*/ 	.word	0xffffffff


	//   ....[190]....
        /*0b2c*/ 	.word	0xffffffff


	//   ....[191]....
        /*0b30*/ 	.word	0xffffffff


	//   ....[192]....
        /*0b34*/ 	.word	0xffffffff


	//   ....[193]....
        /*0b38*/ 	.word	0xffffffff


	//   ....[194]....
        /*0b3c*/ 	.word	0xffffffff


	//   ....[195]....
        /*0b40*/ 	.word	0x0500000f


	//   ....[196]....
        /*0b44*/ 	.word	0x0500000f


	//   ....[197]....
        /*0b48*/ 	.word	0x0500000f


	//   ....[198]....
        /*0b4c*/ 	.word	0x0500000f


	//   ....[199]....
        /*0b50*/ 	.word	0x0500000f


	//   ....[200]....
        /*0b54*/ 	.word	0x0500000f


	//   ....[201]....
        /*0b58*/ 	.word	0x0500000f


	//   ....[202]....
        /*0b5c*/ 	.word	0x0500000f


	//   ....[203]....
        /*0b60*/ 	.word	0x0500000f


	//   ....[204]....
        /*0b64*/ 	.word	0x0500000f


	//   ....[205]....
        /*0b68*/ 	.word	0x0500000f


	//   ....[206]....
        /*0b6c*/ 	.word	0x0500000f


	//   ....[207]....
        /*0b70*/ 	.word	0x0500000f


	//   ....[208]....
        /*0b74*/ 	.word	0x0500000f


	//   ....[209]....
        /*0b78*/ 	.word	0x0500000f


	//   ....[210]....
        /*0b7c*/ 	.word	0x0500000f


	//   ....[211]....
        /*0b80*/ 	.word	0x0500000f


	//   ....[212]....
        /*0b84*/ 	.word	0x0500000f


	//   ....[213]....
        /*0b88*/ 	.word	0x0500000f


	//   ....[214]....
        /*0b8c*/ 	.word	0x0500000f


	//   ....[215]....
        /*0b90*/ 	.word	0x0500000f


	//   ....[216]....
        /*0b94*/ 	.word	0x0500000f


	//   ....[217]....
        /*0b98*/ 	.word	0x0500000f


	//   ....[218]....
        /*0b9c*/ 	.word	0x0500000f


	//   ....[219]....
        /*0ba0*/ 	.word	0x0500000f


	//   ....[220]....
        /*0ba4*/ 	.word	0x0500000f


	//   ....[221]....
        /*0ba8*/ 	.word	0x0500000f


	//   ....[222]....
        /*0bac*/ 	.word	0x0500000f


	//   ....[223]....
        /*0bb0*/ 	.word	0x0500000f


	//   ....[224]....
        /*0bb4*/ 	.word	0x0500000f


	//   ....[225]....
        /*0bb8*/ 	.word	0x0500000f


	//   ....[226]....
        /*0bbc*/ 	.word	0x0500000f


	//   ....[227]....
        /*0bc0*/ 	.word	0x0500000f


	//   ....[228]....
        /*0bc4*/ 	.word	0x0500000f


	//   ....[229]....
        /*0bc8*/ 	.word	0x0500000f


	//   ....[230]....
        /*0bcc*/ 	.word	0x0500000f


	//   ....[231]....
        /*0bd0*/ 	.word	0x0500000f


	//   ....[232]....
        /*0bd4*/ 	.word	0x0500000f


	//   ....[233]....
        /*0bd8*/ 	.word	0x0500000f


	//   ....[234]....
        /*0bdc*/ 	.word	0x0500000f


	//   ....[235]....
        /*0be0*/ 	.word	0x0500000f


	//   ....[236]....
        /*0be4*/ 	.word	0x0500000f


	//   ....[237]....
        /*0be8*/ 	.word	0x0500000f


	//   ....[238]....
        /*0bec*/ 	.word	0x0500000f


	//   ....[239]....
        /*0bf0*/ 	.word	0x0500000f


	//   ....[240]....
        /*0bf4*/ 	.word	0x0500000f


	//   ....[241]....
        /*0bf8*/ 	.word	0x0500000f


	//   ....[242]....
        /*0bfc*/ 	.word	0x0500000f


	//   ....[243]....
        /*0c00*/ 	.word	0x0500000f


	//   ....[244]....
        /*0c04*/ 	.word	0x0500000f


	//   ....[245]....
        /*0c08*/ 	.word	0x0500000f


	//   ....[246]....
        /*0c0c*/ 	.word	0x0500000f


	//   ....[247]....
        /*0c10*/ 	.word	0x0500000f


	//   ....[248]....
        /*0c14*/ 	.word	0x0500000f


	//   ....[249]....
        /*0c18*/ 	.word	0x0500000f


	//   ....[250]....
        /*0c1c*/ 	.word	0x0500000f


	//   ....[251]....
        /*0c20*/ 	.word	0x0500000f


	//   ....[252]....
        /*0c24*/ 	.word	0x0500000f


	//   ....[253]....
        /*0c28*/ 	.word	0x0500000f


	//   ....[254]....
        /*0c2c*/ 	.word	0x0500000f


	//   ....[255]....
        /*0c30*/ 	.word	0x0500000f


	//   ....[0]....
        /*0c34*/ 	.word	0x0500000f


	//   ....[1]....
        /*0c38*/ 	.word	0x0500000f


	//   ....[2]....
        /*0c3c*/ 	.word	0x0500000f


	//   ....[3]....
        /*0c40*/ 	.word	0x0500000f


	//   ....[4]....
        /*0c44*/ 	.word	0x0500000f


	//   ....[5]....
        /*0c48*/ 	.word	0x0500000f


	//   ....[6]....
        /*0c4c*/ 	.word	0x0500000f


	//   ....[7]....
        /*0c50*/ 	.word	0x0500000f


	//   ....[8]....
        /*0c54*/ 	.word	0x0500000f


	//   ....[9]....
        /*0c58*/ 	.word	0x0500000f


	//   ....[10]....
        /*0c5c*/ 	.word	0x0500000f


	//   ....[11]....
        /*0c60*/ 	.word	0x0500000f


	//   ....[12]....
        /*0c64*/ 	.word	0x0500000f


	//   ....[13]....
        /*0c68*/ 	.word	0x0500000f


	//   ....[14]....
        /*0c6c*/ 	.word	0x0500000f


	//   ....[15]....
        /*0c70*/ 	.word	0x0500000f


	//   ....[16]....
        /*0c74*/ 	.word	0x0500000f


	//   ....[17]....
        /*0c78*/ 	.word	0x0500000f


	//   ....[18]....
        /*0c7c*/ 	.word	0x0500000f


	//   ....[19]....
        /*0c80*/ 	.word	0x0500000f


	//   ....[20]....
        /*0c84*/ 	.word	0x0500000f


	//   ....[21]....
        /*0c88*/ 	.word	0x0500000f


	//   ....[22]....
        /*0c8c*/ 	.word	0x0500000f


	//   ....[23]....
        /*0c90*/ 	.word	0x0500000f


	//   ....[24]....
        /*0c94*/ 	.word	0x0500000f


	//   ....[25]....
        /*0c98*/ 	.word	0x0500000f


	//----- nvinfo : EIATTR_COOP_GROUP_INSTR_OFFSETS
	.align		4
.L_1540:
        /*0c9c*/ 	.byte	0x04, 0x28
        /*0c9e*/ 	.short	(.L_1542 - .L_1541)


	//   ....[0]....
.L_1541:
        /*0ca0*/ 	.word	0x00000060


	//   ....[1]....
        /*0ca4*/ 	.word	0x00000130


	//   ....[2]....
        /*0ca8*/ 	.word	0x00000230


	//   ....[3]....
        /*0cac*/ 	.word	0x000003a0


	//   ....[4]....
        /*0cb0*/ 	.word	0x00000500


	//   ....[5]....
        /*0cb4*/ 	.word	0x00000620


	//   ....[6]....
        /*0cb8*/ 	.word	0x00000780


	//   ....[7]....
        /*0cbc*/ 	.word	0x00002c30


	//   ....[8]....
        /*0cc0*/ 	.word	0x00002c40


	//   ....[9]....
        /*0cc4*/ 	.word	0x00003e50


	//   ....[10]....
        /*0cc8*/ 	.word	0x00003e60


	//   ....[11]....
        /*0ccc*/ 	.word	0x00005030


	//   ....[12]....
        /*0cd0*/ 	.word	0x00005040


	//   ....[13]....
        /*0cd4*/ 	.word	0x000053e0


	//   ....[14]....
        /*0cd8*/ 	.word	0x00005400


	//   ....[15]....
        /*0cdc*/ 	.word	0x000061b0


	//   ....[16]....
        /*0ce0*/ 	.word	0x00006980


	//   ....[17]....
        /*0ce4*/ 	.word	0x00006990


	//   ....[18]....
        /*0ce8*/ 	.word	0x000069a0


	//   ....[19]....
        /*0cec*/ 	.word	0x000069b0


	//   ....[20]....
        /*0cf0*/ 	.word	0x00007e30


	//   ....[21]....
        /*0cf4*/ 	.word	0x00007e40


	//   ....[22]....
        /*0cf8*/ 	.word	0x00007e50


	//   ....[23]....
        /*0cfc*/ 	.word	0x00007e60


	//   ....[24]....
        /*0d00*/ 	.word	0x000099c0


	//   ....[25]....
        /*0d04*/ 	.word	0x00009c20


	//   ....[26]....
        /*0d08*/ 	.word	0x0000b3b0


	//   ....[27]....
        /*0d0c*/ 	.word	0x0000b4b0


	//   ....[28]....
        /*0d10*/ 	.word	0x0000beb0


	//   ....[29]....
        /*0d14*/ 	.word	0x0000bf50


	//   ....[30]....
        /*0d18*/ 	.word	0x0000dc80


	//   ....[31]....
        /*0d1c*/ 	.word	0x0000dec0


	//   ....[32]....
        /*0d20*/ 	.word	0x0000f930


	//   ....[33]....
        /*0d24*/ 	.word	0x0000fb00


	//   ....[34]....
        /*0d28*/ 	.word	0x00010150


	//   ....[35]....
        /*0d2c*/ 	.word	0x00010280


	//   ....[36]....
        /*0d30*/ 	.word	0x000124b0


	//   ....[37]....
        /*0d34*/ 	.word	0x000124d0


	//   ....[38]....
        /*0d38*/ 	.word	0x00012b30


	//   ....[39]....
        /*0d3c*/ 	.word	0x00012b90


	//   ....[40]....
        /*0d40*/ 	.word	0x00014830


	//   ....[41]....
        /*0d44*/ 	.word	0x00015860


	//   ....[42]....
        /*0d48*/ 	.word	0x000163b0


	//   ....[43]....
        /*0d4c*/ 	.word	0x000164c0


	//   ....[44]....
        /*0d50*/ 	.word	0x00016d80


	//   ....[45]....
        /*0d54*/ 	.word	0x00016e40


	//   ....[46]....
        /*0d58*/ 	.word	0x00018320


	//   ....[47]....
        /*0d5c*/ 	.word	0x00018340


	//   ....[48]....
        /*0d60*/ 	.word	0x00018450


	//   ....[49]....
        /*0d64*/ 	.word	0x00018510


	//   ....[50]....
        /*0d68*/ 	.word	0x00019050


	//   ....[51]....
        /*0d6c*/ 	.word	0x00019060


	//   ....[52]....
        /*0d70*/ 	.word	0x00019070


	//   ....[53]....
        /*0d74*/ 	.word	0x00019080


	//   ....[54]....
        /*0d78*/ 	.word	0x00019090


	//   ....[55]....
        /*0d7c*/ 	.word	0x000190a0


	//   ....[56]....
        /*0d80*/ 	.word	0x000190b0


	//   ....[57]....
        /*0d84*/ 	.word	0x000190c0


	//   ....[58]....
        /*0d88*/ 	.word	0x000190d0


	//   ....[59]....
        /*0d8c*/ 	.word	0x000190e0


	//   ....[60]....
        /*0d90*/ 	.word	0x000190f0


	//   ....[61]....
        /*0d94*/ 	.word	0x00019100


	//   ....[62]....
        /*0d98*/ 	.word	0x00019110


	//   ....[63]....
        /*0d9c*/ 	.word	0x00019120


	//   ....[64]....
        /*0da0*/ 	.word	0x00019130


	//   ....[65]....
        /*0da4*/ 	.word	0x00019140


	//   ....[66]....
        /*0da8*/ 	.word	0x00019150


	//   ....[67]....
        /*0dac*/ 	.word	0x00019160


	//   ....[68]....
        /*0db0*/ 	.word	0x00019170


	//   ....[69]....
        /*0db4*/ 	.word	0x00019180


	//   ....[70]....
        /*0db8*/ 	.word	0x00019190


	//   ....[71]....
        /*0dbc*/ 	.word	0x000191a0


	//   ....[72]....
        /*0dc0*/ 	.word	0x000191b0


	//   ....[73]....
        /*0dc4*/ 	.word	0x000191c0


	//   ....[74]....
        /*0dc8*/ 	.word	0x000191d0


	//   ....[75]....
        /*0dcc*/ 	.word	0x000191e0


	//   ....[76]....
        /*0dd0*/ 	.word	0x000191f0


	//   ....[77]....
        /*0dd4*/ 	.word	0x00019200


	//   ....[78]....
        /*0dd8*/ 	.word	0x00019210


	//   ....[79]....
        /*0ddc*/ 	.word	0x00019220


	//   ....[80]....
        /*0de0*/ 	.word	0x00019230


	//   ....[81]....
        /*0de4*/ 	.word	0x00019240


	//   ....[82]....
        /*0de8*/ 	.word	0x00019ae0


	//   ....[83]....
        /*0dec*/ 	.word	0x00019b20


	//   ....[84]....
        /*0df0*/ 	.word	0x00019b40


	//   ....[85]....
        /*0df4*/ 	.word	0x00019b60


	//   ....[86]....
        /*0df8*/ 	.word	0x0001a020


	//   ....[87]....
        /*0dfc*/ 	.word	0x0001a060


	//   ....[88]....
        /*0e00*/ 	.word	0x0001a080


	//   ....[89]....
        /*0e04*/ 	.word	0x0001a0c0


	//   ....[90]....
        /*0e08*/ 	.word	0x0001a0e0


	//   ....[91]....
        /*0e0c*/ 	.word	0x0001a100


	//   ....[92]....
        /*0e10*/ 	.word	0x0001a130


	//   ....[93]....
        /*0e14*/ 	.word	0x0001a190


	//   ....[94]....
        /*0e18*/ 	.word	0x0001a500


	//   ....[95]....
        /*0e1c*/ 	.word	0x0001a510


	//   ....[96]....
        /*0e20*/ 	.word	0x0001a830


	//   ....[97]....
        /*0e24*/ 	.word	0x0001a840


	//   ....[98]....
        /*0e28*/ 	.word	0x0001b260


	//   ....[99]....
        /*0e2c*/ 	.word	0x0001b290


	//   ....[100]....
        /*0e30*/ 	.word	0x0001b2d0


	//   ....[101]....
        /*0e34*/ 	.word	0x0001b300


	//   ....[102]....
        /*0e38*/ 	.word	0x0001b320


	//   ....[103]....
        /*0e3c*/ 	.word	0x0001b330


	//   ....[104]....
        /*0e40*/ 	.word	0x0001b340


	//   ....[105]....
        /*0e44*/ 	.word	0x0001b360


	//   ....[106]....
        /*0e48*/ 	.word	0x0001b4c0


	//   ....[107]....
        /*0e4c*/ 	.word	0x0001b6b0


	//   ....[108]....
        /*0e50*/ 	.word	0x0001b6e0


	//   ....[109]....
        /*0e54*/ 	.word	0x0001b710


	//   ....[110]....
        /*0e58*/ 	.word	0x0001b740


	//   ....[111]....
        /*0e5c*/ 	.word	0x0001b770


	//   ....[112]....
        /*0e60*/ 	.word	0x0001b7a0


	//   ....[113]....
        /*0e64*/ 	.word	0x0001b930


	//   ....[114]....
        /*0e68*/ 	.word	0x0001b960


	//   ....[115]....
        /*0e6c*/ 	.word	0x0001b990


	//   ....[116]....
        /*0e70*/ 	.word	0x0001b9c0


	//   ....[117]....
        /*0e74*/ 	.word	0x0001b9f0


	//   ....[118]....
        /*0e78*/ 	.word	0x0001ba20


	//   ....[119]....
        /*0e7c*/ 	.word	0x0001bab0


	//   ....[120]....
        /*0e80*/ 	.word	0x0001bae0


	//   ....[121]....
        /*0e84*/ 	.word	0x0001baf0


	//   ....[122]....
        /*0e88*/ 	.word	0x0001bb30


	//   ....[123]....
        /*0e8c*/ 	.word	0x0001d450


	//   ....[124]....
        /*0e90*/ 	.word	0x0001f7d0


	//   ....[125]....
        /*0e94*/ 	.word	0x0001f800


	//   ....[126]....
        /*0e98*/ 	.word	0x0001f860


	//   ....[127]....
        /*0e9c*/ 	.word	0x0001f890


	//   ....[128]....
        /*0ea0*/ 	.word	0x0001f8e0


	//   ....[129]....
        /*0ea4*/ 	.word	0x0001f8f0


	//   ....[130]....
        /*0ea8*/ 	.word	0x0001f910


	//   ....[131]....
        /*0eac*/ 	.word	0x0001f920


	//   ....[132]....
        /*0eb0*/ 	.word	0x0001f980


	//   ....[133]....
        /*0eb4*/ 	.word	0x0001f9d0


	//   ....[134]....
        /*0eb8*/ 	.word	0x0001fe00


	//   ....[135]....
        /*0ebc*/ 	.word	0x0001fe20


	//   ....[136]....
        /*0ec0*/ 	.word	0x0001fe80


	//   ....[137]....
        /*0ec4*/ 	.word	0x0001fea0


	//   ....[138]....
        /*0ec8*/ 	.word	0x0001fee0


	//   ....[139]....
        /*0ecc*/ 	.word	0x0001ff00


	//   ....[140]....
        /*0ed0*/ 	.word	0x0001ff10


	//   ....[141]....
        /*0ed4*/ 	.word	0x0001ff20


	//   ....[142]....
        /*0ed8*/ 	.word	0x0001ffb0


	//   ....[143]....
        /*0edc*/ 	.word	0x0001ffd0


	//   ....[144]....
        /*0ee0*/ 	.word	0x00020860


	//   ....[145]....
        /*0ee4*/ 	.word	0x00020890


	//   ....[146]....
        /*0ee8*/ 	.word	0x00020900


	//   ....[147]....
        /*0eec*/ 	.word	0x00020920


	//   ....[148]....
        /*0ef0*/ 	.word	0x000209a0


	//   ....[149]....
        /*0ef4*/ 	.word	0x000209c0


	//   ....[150]....
        /*0ef8*/ 	.word	0x000209d0


	//   ....[151]....
        /*0efc*/ 	.word	0x00020a40


	//   ....[152]....
        /*0f00*/ 	.word	0x00020a90


	//   ....[153]....
        /*0f04*/ 	.word	0x00020aa0


	//   ....[154]....
        /*0f08*/ 	.word	0x00020ad0


	//   ....[155]....
        /*0f0c*/ 	.word	0x00020af0


	//   ....[156]....
        /*0f10*/ 	.word	0x00021580


	//   ....[157]....
        /*0f14*/ 	.word	0x00021590


	//   ....[158]....
        /*0f18*/ 	.word	0x000215b0


	//   ....[159]....
        /*0f1c*/ 	.word	0x00021600


	//   ....[160]....
        /*0f20*/ 	.word	0x00021610


	//   ....[161]....
        /*0f24*/ 	.word	0x00021650


	//   ....[162]....
        /*0f28*/ 	.word	0x00021660


	//   ....[163]....
        /*0f2c*/ 	.word	0x00021670


	//   ....[164]....
        /*0f30*/ 	.word	0x000216b0


	//   ....[165]....
        /*0f34*/ 	.word	0x000216f0


	//   ....[166]....
        /*0f38*/ 	.word	0x00021b30


	//   ....[167]....
        /*0f3c*/ 	.word	0x00021b40


	//   ....[168]....
        /*0f40*/ 	.word	0x00021b50


	//   ....[169]....
        /*0f44*/ 	.word	0x00021b90


	//   ....[170]....
        /*0f48*/ 	.word	0x00021ba0


	//   ....[171]....
        /*0f4c*/ 	.word	0x00021be0


	//   ....[172]....
        /*0f50*/ 	.word	0x00021bf0


	//   ....[173]....
        /*0f54*/ 	.word	0x00021c00


	//   ....[174]....
        /*0f58*/ 	.word	0x00021c40


	//   ....[175]....
        /*0f5c*/ 	.word	0x00021c80


	//   ....[176]....
        /*0f60*/ 	.word	0x00022d40


	//   ....[177]....
        /*0f64*/ 	.word	0x00022d70


	//   ....[178]....
        /*0f68*/ 	.word	0x00022dd0


	//   ....[179]....
        /*0f6c*/ 	.word	0x00022e00


	//   ....[180]....
        /*0f70*/ 	.word	0x00022e30


	//   ....[181]....
        /*0f74*/ 	.word	0x00022e60


	//   ....[182]....
        /*0f78*/ 	.word	0x00022e90


	//   ....[183]....
        /*0f7c*/ 	.word	0x00022ec0


	//   ....[184]....
        /*0f80*/ 	.word	0x00023060


	//   ....[185]....
        /*0f84*/ 	.word	0x00023090


	//   ....[186]....
        /*0f88*/ 	.word	0x000230c0


	//   ....[187]....
        /*0f8c*/ 	.word	0x000230f0


	//   ....[188]....
        /*0f90*/ 	.word	0x00023120


	//   ....[189]....
        /*0f94*/ 	.word	0x00023150


	//   ....[190]....
        /*0f98*/ 	.word	0x00023210


	//   ....[191]....
        /*0f9c*/ 	.word	0x00023230


	//   ....[192]....
        /*0fa0*/ 	.word	0x00023250


	//   ....[193]....
        /*0fa4*/ 	.word	0x000232b0


	//   ....[194]....
        /*0fa8*/ 	.word	0x00023d10


	//   ....[195]....
        /*0fac*/ 	.word	0x000240d0


	//   ....[196]....
        /*0fb0*/ 	.word	0x00024160


	//   ....[197]....
        /*0fb4*/ 	.word	0x00024230


	//   ....[198]....
        /*0fb8*/ 	.word	0x000242c0


	//   ....[199]....
        /*0fbc*/ 	.word	0x00024390


	//   ....[200]....
        /*0fc0*/ 	.word	0x00024420


	//   ....[201]....
        /*0fc4*/ 	.word	0x000244f0


	//   ....[202]....
        /*0fc8*/ 	.word	0x00024580


	//   ....[203]....
        /*0fcc*/ 	.word	0x000245d0


	//   ....[204]....
        /*0fd0*/ 	.word	0x00024620


	//   ....[205]....
        /*0fd4*/ 	.word	0x000246f0


	//   ....[206]....
        /*0fd8*/ 	.word	0x00024780


	//   ....[207]....
        /*0fdc*/ 	.word	0x000247d0


	//   ....[208]....
        /*0fe0*/ 	.word	0x00024820


	//   ....[209]....
        /*0fe4*/ 	.word	0x00024bb0


	//   ....[210]....
        /*0fe8*/ 	.word	0x00024e80


	//   ....[211]....
        /*0fec*/ 	.word	0x00024f80


	//   ....[212]....
        /*0ff0*/ 	.word	0x00025050


	//   ....[213]....
        /*0ff4*/ 	.word	0x000250c0


	//   ....[214]....
        /*0ff8*/ 	.word	0x000251a0


	//   ....[215]....
        /*0ffc*/ 	.word	0x00025220


	//   ....[216]....
        /*1000*/ 	.word	0x000252f0


	//   ....[217]....
        /*1004*/ 	.word	0x00025370


	//   ....[218]....
        /*1008*/ 	.word	0x00025440


	//   ....[219]....
        /*100c*/ 	.word	0x000254c0


	//   ....[220]....
        /*1010*/ 	.word	0x00025590


	//   ....[221]....
        /*1014*/ 	.word	0x00025690


	//   ....[222]....
        /*1018*/ 	.word	0x00025740


	//   ....[223]....
        /*101c*/ 	.word	0x000257b0


	//   ....[224]....
        /*1020*/ 	.word	0x00025890


	//   ....[225]....
        /*1024*/ 	.word	0x000258f0


	//   ....[226]....
        /*1028*/ 	.word	0x000259b0


	//   ....[227]....
        /*102c*/ 	.word	0x00025a10


	//   ....[228]....
        /*1030*/ 	.word	0x00025ad0


	//   ....[229]....
        /*1034*/ 	.word	0x00025b30


	//   ....[230]....
        /*1038*/ 	.word	0x00025c00


	//   ....[231]....
        /*103c*/ 	.word	0x00025cb0


	//   ....[232]....
        /*1040*/ 	.word	0x00025d20


	//   ....[233]....
        /*1044*/ 	.word	0x00025d80


	//   ....[234]....
        /*1048*/ 	.word	0x00025e40


	//   ....[235]....
        /*104c*/ 	.word	0x00025ea0


	//   ....[236]....
        /*1050*/ 	.word	0x00025fa0


	//   ....[237]....
        /*1054*/ 	.word	0x00026000


	//   ....[238]....
        /*1058*/ 	.word	0x000260b0


	//   ....[239]....
        /*105c*/ 	.word	0x00026160


	//   ....[240]....
        /*1060*/ 	.word	0x00026210


	//   ....[241]....
        /*1064*/ 	.word	0x00026290


	//   ....[242]....
        /*1068*/ 	.word	0x00026360


	//   ....[243]....
        /*106c*/ 	.word	0x000264b0


	//   ....[244]....
        /*1070*/ 	.word	0x00026560


	//   ....[245]....
        /*1074*/ 	.word	0x00026610


	//   ....[246]....
        /*1078*/ 	.word	0x000266b0


	//   ....[247]....
        /*107c*/ 	.word	0x00026760


	//   ....[248]....
        /*1080*/ 	.word	0x00026800


	//   ....[249]....
        /*1084*/ 	.word	0x000268b0


	//   ....[250]....
        /*1088*/ 	.word	0x00026950


	//   ....[251]....
        /*108c*/ 	.word	0x000269c0


	//   ....[252]....
        /*1090*/ 	.word	0x00026a80


	//   ....[253]....
        /*1094*/ 	.word	0x00026b80


	//   ....[254]....
        /*1098*/ 	.word	0x00026c10


	//   ....[255]....
        /*109c*/ 	.word	0x00026c70


	//   ....[0]....
        /*10a0*/ 	.word	0x00026d20


	//   ....[1]....
        /*10a4*/ 	.word	0x00026d80


	//   ....[2]....
        /*10a8*/ 	.word	0x00026e30


	//   ....[3]....
        /*10ac*/ 	.word	0x00026e90


	//   ....[4]....
        /*10b0*/ 	.word	0x00026f40


	//   ....[5]....
        /*10b4*/ 	.word	0x00026fa0


	//   ....[6]....
        /*10b8*/ 	.word	0x00027050


	//   ....[7]....
        /*10bc*/ 	.word	0x00027230


	//   ....[8]....
        /*10c0*/ 	.word	0x000272d0


	//   ....[9]....
        /*10c4*/ 	.word	0x00027450


	//   ....[10]....
        /*10c8*/ 	.word	0x000274d0


	//   ....[11]....
        /*10cc*/ 	.word	0x00027550


	//   ....[12]....
        /*10d0*/ 	.word	0x000275d0


	//   ....[13]....
        /*10d4*/ 	.word	0x00027650


	//   ....[14]....
        /*10d8*/ 	.word	0x000276e0


	//   ....[15]....
        /*10dc*/ 	.word	0x00027780


	//   ....[16]....
        /*10e0*/ 	.word	0x00027830


	//   ....[17]....
        /*10e4*/ 	.word	0x000278b0


	//   ....[18]....
        /*10e8*/ 	.word	0x00027930


	//   ....[19]....
        /*10ec*/ 	.word	0x000279b0


	//   ....[20]....
        /*10f0*/ 	.word	0x00027a40


	//   ....[21]....
        /*10f4*/ 	.word	0x00027ac0


	//   ....[22]....
        /*10f8*/ 	.word	0x00027b70


	//   ....[23]....
        /*10fc*/ 	.word	0x00027bc0


	//   ....[24]....
        /*1100*/ 	.word	0x00027c60


	//   ....[25]....
        /*1104*/ 	.word	0x00027d90


	//----- nvinfo : EIATTR_REG_RECONFIG
	.align		4
.L_1542:
        /*1108*/ 	.byte	0x01, 0x54
	.zero		2


	//----- nvinfo : EIATTR_SYSCALL_OFFSETS
	.align		4
        /*110c*/ 	.byte	0x04, 0x46
        /*110e*/ 	.short	(.L_1544 - .L_1543)


	//   ....[0]....
.L_1543:
        /*1110*/ 	.word	0x00001df0


	//   ....[1]....
        /*1114*/ 	.word	0x00001f40


	//   ....[2]....
        /*1118*/ 	.word	0x00006320


	//   ....[3]....
        /*111c*/ 	.word	0x00006640


	//   ....[4]....
        /*1120*/ 	.word	0x0001ea10


	//   ....[5]....
        /*1124*/ 	.word	0x0001eb80


	//   ....[6]....
        /*1128*/ 	.word	0x0001ecd0


	//   ....[7]....
        /*112c*/ 	.word	0x0001ee10


	//   ....[8]....
        /*1130*/ 	.word	0x000203e0


	//----- nvinfo : EIATTR_MBARRIER_INSTR_OFFSETS
	.align		4
.L_1544:
        /*1134*/ 	.byte	0x04, 0x39
        /*1136*/ 	.short	(.L_1546 - .L_1545)


	//   ....[0]....
.L_1545:
        /*1138*/ 	.word	0x00000250
        /*113c*/ 	.word	0x000000ff
        /*1140*/ 	.word	0x00013200
        /*1144*/ 	.short	0x0100
        /*1146*/ 	.byte	0x08
	.zero		1


	//   ....[1]....
        /*1148*/ 	.word	0x00000260
        /*114c*/ 	.word	0x000000ff
        /*1150*/ 	.word	0x00013220
        /*1154*/ 	.short	0x0100
        /*1156*/ 	.byte	0x08
	.zero		1


	//   ....[2]....
        /*1158*/ 	.word	0x00000350
        /*115c*/ 	.word	0x000000ff
        /*1160*/ 	.word	0x00013230
        /*1164*/ 	.short	0x0100
        /*1166*/ 	.byte	0x08
	.zero		1


	//   ....[3]....
        /*1168*/ 	.word	0x00000360
        /*116c*/ 	.word	0x000000ff
        /*1170*/ 	.word	0x00013240
        /*1174*/ 	.short	0x0100
        /*1176*/ 	.byte	0x08
	.zero		1


	//   ....[4]....
        /*1178*/ 	.word	0x00000370
        /*117c*/ 	.word	0x000000ff
        /*1180*/ 	.word	0x00013238
        /*1184*/ 	.short	0x0100
        /*1186*/ 	.byte	0x08
	.zero		1


	//   ....[5]....
        /*1188*/ 	.word	0x00000380
        /*118c*/ 	.word	0x000000ff
        /*1190*/ 	.word	0x00013248
        /*1194*/ 	.short	0x0100
        /*1196*/ 	.byte	0x08
	.zero		1


	//   ....[6]....
        /*1198*/ 	.word	0x000004b0
        /*119c*/ 	.word	0x000000ff
        /*11a0*/ 	.word	0x00013250
        /*11a4*/ 	.short	0x0100
        /*11a6*/ 	.byte	0x08
	.zero		1


	//   ....[7]....
        /*11a8*/ 	.word	0x000004c0
        /*11ac*/ 	.word	0x000000ff
        /*11b0*/ 	.word	0x00013260
        /*11b4*/ 	.short	0x0100
        /*11b6*/ 	.byte	0x08
	.zero		1


	//   ....[8]....
        /*11b8*/ 	.word	0x000004d0
        /*11bc*/ 	.word	0x000000ff
        /*11c0*/ 	.word	0x00013258
        /*11c4*/ 	.short	0x0100
        /*11c6*/ 	.byte	0x08
	.zero		1


	//   ....[9]....
        /*11c8*/ 	.word	0x000004e0
        /*11cc*/ 	.word	0x000000ff
        /*11d0*/ 	.word	0x00013268
        /*11d4*/ 	.short	0x0100
        /*11d6*/ 	.byte	0x08
	.zero		1


	//   ....[10]....
        /*11d8*/ 	.word	0x000005d0
        /*11dc*/ 	.word	0x000000ff
        /*11e0*/ 	.word	0x00013270
        /*11e4*/ 	.short	0x0100
        /*11e6*/ 	.byte	0x06
	.zero		1


	//   ....[11]....
        /*11e8*/ 	.word	0x000005e0
        /*11ec*/ 	.word	0x000000ff
        /*11f0*/ 	.word	0x00013280
        /*11f4*/ 	.short	0x0100
        /*11f6*/ 	.byte	0x06
	.zero		1


	//   ....[12]....
        /*11f8*/ 	.word	0x000005f0
        /*11fc*/ 	.word	0x000000ff
        /*1200*/ 	.word	0x00013278
        /*1204*/ 	.short	0x0100
        /*1206*/ 	.byte	0x06
	.zero		1


	//   ....[13]....
        /*1208*/ 	.word	0x00000600
        /*120c*/ 	.word	0x000000ff
        /*1210*/ 	.word	0x00013288
        /*1214*/ 	.short	0x0100
        /*1216*/ 	.byte	0x06
	.zero		1


	//   ....[14]....
        /*1218*/ 	.word	0x00000730
        /*121c*/ 	.word	0x000000ff
        /*1220*/ 	.word	0x00013290
        /*1224*/ 	.short	0x0100
        /*1226*/ 	.byte	0x08
	.zero		1


	//   ....[15]....
        /*1228*/ 	.word	0x00000740
        /*122c*/ 	.word	0x000000ff
        /*1230*/ 	.word	0x000132a0
        /*1234*/ 	.short	0x0100
        /*1236*/ 	.byte	0x08
	.zero		1


	//   ....[16]....
        /*1238*/ 	.word	0x00000750
        /*123c*/ 	.word	0x000000ff
        /*1240*/ 	.word	0x00013298
        /*1244*/ 	.short	0x0100
        /*1246*/ 	.byte	0x08
	.zero		1


	//   ....[17]....
        /*1248*/ 	.word	0x00000760
        /*124c*/ 	.word	0x000000ff
        /*1250*/ 	.word	0x000132a8
        /*1254*/ 	.short	0x0100
        /*1256*/ 	.byte	0x08
	.zero		1


	//   ....[18]....
        /*1258*/ 	.word	0x000008a0
        /*125c*/ 	.word	0x000000ff
        /*1260*/ 	.word	0x000132b0
        /*1264*/ 	.short	0x0100
        /*1266*/ 	.byte	0x08
	.zero		1


	//   ....[19]....
        /*1268*/ 	.word	0x000008b0
        /*126c*/ 	.word	0x000000ff
        /*1270*/ 	.word	0x000132c0
        /*1274*/ 	.short	0x0100
        /*1276*/ 	.byte	0x08
	.zero		1


	//   ....[20]....
        /*1278*/ 	.word	0x000008c0
        /*127c*/ 	.word	0x000000ff
        /*1280*/ 	.word	0x000132b8
        /*1284*/ 	.short	0x0100
        /*1286*/ 	.byte	0x08
	.zero		1


	//   ....[21]....
        /*1288*/ 	.word	0x000008d0
        /*128c*/ 	.word	0x000000ff
        /*1290*/ 	.word	0x000132c8
        /*1294*/ 	.short	0x0100
        /*1296*/ 	.byte	0x08
	.zero		1


	//   ....[22]....
        /*1298*/ 	.word	0x00002be0
        /*129c*/ 	.word	0x00000032
        /*12a0*/ 	.word	0x00013290
        /*12a4*/ 	.short	0x010a
        /*12a6*/ 	.byte	0x3f
	.zero		1


	//   ....[23]....
        /*12a8*/ 	.word	0x00003e00
        /*12ac*/ 	.word	0x00000032
        /*12b0*/ 	.word	0x00013290
        /*12b4*/ 	.short	0x010a
        /*12b6*/ 	.byte	0x3f
	.zero		1


	//   ....[24]....
        /*12b8*/ 	.word	0x00004e40
        /*12bc*/ 	.word	0x00000032
        /*12c0*/ 	.word	0x00013290
        /*12c4*/ 	.short	0x010a
        /*12c6*/ 	.byte	0x3f
	.zero		1


	//   ....[25]....
        /*12c8*/ 	.word	0x00005210
        /*12cc*/ 	.word	0x00000000
        /*12d0*/ 	.word	0x00000000
        /*12d4*/ 	.short	0x0101
        /*12d6*/ 	.byte	0x3f
	.zero		1


	//   ....[26]....
        /*12d8*/ 	.word	0x00005250
        /*12dc*/ 	.word	0x00000032
        /*12e0*/ 	.word	0x000132b0
        /*12e4*/ 	.short	0x010a
        /*12e6*/ 	.byte	0x3f
	.zero		1


	//   ....[27]....
        /*12e8*/ 	.word	0x00005600
        /*12ec*/ 	.word	0x00000032
        /*12f0*/ 	.word	0x00000000
        /*12f4*/ 	.short	0x0101
        /*12f6*/ 	.byte	0x3f
	.zero		1


	//   ....[28]....
        /*12f8*/ 	.word	0x000063c0
        /*12fc*/ 	.word	0x00000016
        /*1300*/ 	.word	0x00013200
        /*1304*/ 	.short	0x010a
        /*1306*/ 	.byte	0x3f
	.zero		1


	//   ....[29]....
        /*1308*/ 	.word	0x00006410
        /*130c*/ 	.word	0x00000016
        /*1310*/ 	.word	0x00013200
        /*1314*/ 	.short	0x010a
        /*1316*/ 	.byte	0x3f
	.zero		1


	//   ....[30]....
        /*1318*/ 	.word	0x00006c10
        /*131c*/ 	.word	0x00000016
        /*1320*/ 	.word	0x00013200
        /*1324*/ 	.short	0x010a
        /*1326*/ 	.byte	0x3f
	.zero		1


	//   ....[31]....
        /*1328*/ 	.word	0x00008020
        /*132c*/ 	.word	0x00000016
        /*1330*/ 	.word	0x00013200
        /*1334*/ 	.short	0x010a
        /*1336*/ 	.byte	0x3f
	.zero		1


	//   ....[32]....
        /*1338*/ 	.word	0x000091c0
        /*133c*/ 	.word	0x0000000c
        /*1340*/ 	.word	0x00013230
        /*1344*/ 	.short	0x010a
        /*1346*/ 	.byte	0x3f
	.zero		1


	//   ....[33]....
        /*1348*/ 	.word	0x00009260
        /*134c*/ 	.word	0x0000000c
        /*1350*/ 	.word	0x00013230
        /*1354*/ 	.short	0x010a
        /*1356*/ 	.byte	0x3f
	.zero		1


	//   ....[34]....
        /*1358*/ 	.word	0x00009a00
        /*135c*/ 	.word	0x00000000
        /*1360*/ 	.word	0x00000000
        /*1364*/ 	.short	0x0101
        /*1366*/ 	.byte	0x3f
	.zero		1


	//   ....[35]....
        /*1368*/ 	.word	0x0000d230
        /*136c*/ 	.word	0x00000009
        /*1370*/ 	.word	0x00013230
        /*1374*/ 	.short	0x010a
        /*1376*/ 	.byte	0x3f
	.zero		1


	//   ....[36]....
        /*1378*/ 	.word	0x0000d2c0
        /*137c*/ 	.word	0x00000009
        /*1380*/ 	.word	0x00013230
        /*1384*/ 	.short	0x010a
        /*1386*/ 	.byte	0x3f
	.zero		1


	//   ....[37]....
        /*1388*/ 	.word	0x0000d880
        /*138c*/ 	.word	0x00000014
        /*1390*/ 	.word	0x00013250
        /*1394*/ 	.short	0x010a
        /*1396*/ 	.byte	0x3f
	.zero		1


	//   ....[38]....
        /*1398*/ 	.word	0x0000d8d0
        /*139c*/ 	.word	0x00000014
        /*13a0*/ 	.word	0x00013250
        /*13a4*/ 	.short	0x010a
        /*13a6*/ 	.byte	0x3f
	.zero		1


	//   ....[39]....
        /*13a8*/ 	.word	0x0000dcb0
        /*13ac*/ 	.word	0x00000009
        /*13b0*/ 	.word	0x00000000
        /*13b4*/ 	.short	0x0101
        /*13b6*/ 	.byte	0x3f
	.zero		1


	//   ....[40]....
        /*13b8*/ 	.word	0x00010f80
        /*13bc*/ 	.word	0x00000014
        /*13c0*/ 	.word	0x00000000
        /*13c4*/ 	.short	0x0101
        /*13c6*/ 	.byte	0x3f
	.zero		1


	//   ....[41]....
        /*13c8*/ 	.word	0x00011880
        /*13cc*/ 	.word	0x00000000
        /*13d0*/ 	.word	0x00013230
        /*13d4*/ 	.short	0x010a
        /*13d6*/ 	.byte	0x3f
	.zero		1


	//   ....[42]....
        /*13d8*/ 	.word	0x00011910
        /*13dc*/ 	.word	0x00000000
        /*13e0*/ 	.word	0x00013230
        /*13e4*/ 	.short	0x010a
        /*13e6*/ 	.byte	0x3f
	.zero		1


	//   ....[43]....
        /*13e8*/ 	.word	0x00011ed0
        /*13ec*/ 	.word	0x0000000d
        /*13f0*/ 	.word	0x00013250
        /*13f4*/ 	.short	0x010a
        /*13f6*/ 	.byte	0x3f
	.zero		1


	//   ....[44]....
        /*13f8*/ 	.word	0x00011f20
        /*13fc*/ 	.word	0x0000000d
        /*1400*/ 	.word	0x00013250
        /*1404*/ 	.short	0x010a
        /*1406*/ 	.byte	0x3f
	.zero		1


	//   ....[45]....
        /*1408*/ 	.word	0x00012220
        /*140c*/ 	.word	0x00000000
        /*1410*/ 	.word	0x00000000
        /*1414*/ 	.short	0x0101
        /*1416*/ 	.byte	0x3f
	.zero		1


	//   ....[46]....
        /*1418*/ 	.word	0x00013810
        /*141c*/ 	.word	0x0000000d
        /*1420*/ 	.word	0x00000000
        /*1424*/ 	.short	0x0101
        /*1426*/ 	.byte	0x3f
	.zero		1


	//   ....[47]....
        /*1428*/ 	.word	0x00013dc0
        /*142c*/ 	.word	0x00000000
        /*1430*/ 	.word	0x00013230
        /*1434*/ 	.short	0x010a
        /*1436*/ 	.byte	0x3f
	.zero		1


	//   ....[48]....
        /*1438*/ 	.word	0x00013e50
        /*143c*/ 	.word	0x00000000
        /*1440*/ 	.word	0x00013230
        /*1444*/ 	.short	0x010a
        /*1446*/ 	.byte	0x3f
	.zero		1


	//   ....[49]....
        /*1448*/ 	.word	0x00014410
        /*144c*/ 	.word	0x0000000f
        /*1450*/ 	.word	0x00013250
        /*1454*/ 	.short	0x010a
        /*1456*/ 	.byte	0x3f
	.zero		1


	//   ....[50]....
        /*1458*/ 	.word	0x00014460
        /*145c*/ 	.word	0x0000000f
        /*1460*/ 	.word	0x00013250
        /*1464*/ 	.short	0x010a
        /*1466*/ 	.byte	0x3f
	.zero		1


	//   ....[51]....
        /*1468*/ 	.word	0x00014840
        /*146c*/ 	.word	0x00000000
        /*1470*/ 	.word	0x00000000
        /*1474*/ 	.short	0x0101
        /*1476*/ 	.byte	0x3f
	.zero		1


	//   ....[52]....
        /*1478*/ 	.word	0x00017b30
        /*147c*/ 	.word	0x0000000f
        /*1480*/ 	.word	0x00000000
        /*1484*/ 	.short	0x0101
        /*1486*/ 	.byte	0x3f
	.zero		1


	//   ....[53]....
        /*1488*/ 	.word	0x00018050
        /*148c*/ 	.word	0x0000000d
        /*1490*/ 	.word	0x00013250
        /*1494*/ 	.short	0x010a
        /*1496*/ 	.byte	0x3f
	.zero		1


	//   ....[54]....
        /*1498*/ 	.word	0x000180a0
        /*149c*/ 	.word	0x0000000d
        /*14a0*/ 	.word	0x00013250
        /*14a4*/ 	.short	0x010a
        /*14a6*/ 	.byte	0x3f
	.zero		1


	//   ....[55]....
        /*14a8*/ 	.word	0x000186e0
        /*14ac*/ 	.word	0x00000000
        /*14b0*/ 	.word	0x00000000
        /*14b4*/ 	.short	0x0101
        /*14b6*/ 	.byte	0x3f
	.zero		1


	//   ....[56]....
        /*14b8*/ 	.word	0x0001a0f0
        /*14bc*/ 	.word	0x00000015
        /*14c0*/ 	.word	0x00000000
        /*14c4*/ 	.short	0x0101
        /*14c6*/ 	.byte	0x3f
	.zero		1


	//   ....[57]....
        /*14c8*/ 	.word	0x0001a4f0
        /*14cc*/ 	.word	0x00000004
        /*14d0*/ 	.word	0x00000000
        /*14d4*/ 	.short	0x0101
        /*14d6*/ 	.byte	0x3f
	.zero		1


	//   ....[58]....
        /*14d8*/ 	.word	0x0001d530
        /*14dc*/ 	.word	0x00000012
        /*14e0*/ 	.word	0x00013220
        /*14e4*/ 	.short	0x010a
        /*14e6*/ 	.byte	0x3f
	.zero		1


	//   ....[59]....
        /*14e8*/ 	.word	0x0001d600
        /*14ec*/ 	.word	0x00000006
        /*14f0*/ 	.word	0x000132a0
        /*14f4*/ 	.short	0x010a
        /*14f6*/ 	.byte	0x3f
	.zero		1


	//   ....[60]....
        /*14f8*/ 	.word	0x0001d840
        /*14fc*/ 	.word	0x00000006
        /*1500*/ 	.word	0x000132c0
        /*1504*/ 	.short	0x010a
        /*1506*/ 	.byte	0x3f
	.zero		1


	//   ....[61]....
        /*1508*/ 	.word	0x0001dbf0
        /*150c*/ 	.word	0x00000006
        /*1510*/ 	.word	0x000132a0
        /*1514*/ 	.short	0x010a
        /*1516*/ 	.byte	0x3f
	.zero		1


	//   ....[62]....
        /*1518*/ 	.word	0x0001de20
        /*151c*/ 	.word	0x00000006
        /*1520*/ 	.word	0x000132c0
        /*1524*/ 	.short	0x010a
        /*1526*/ 	.byte	0x3f
	.zero		1


	//   ....[63]....
        /*1528*/ 	.word	0x0001f410
        /*152c*/ 	.word	0x00000004
        /*1530*/ 	.word	0x00013280
        /*1534*/ 	.short	0x010a
        /*1536*/ 	.byte	0x3f
	.zero		1


	//   ....[64]....
        /*1538*/ 	.word	0x0001fa90
        /*153c*/ 	.word	0x00000004
        /*1540*/ 	.word	0x00013270
        /*1544*/ 	.short	0x0107
        /*1546*/ 	.byte	0x3f
	.zero		1


	//   ....[65]....
        /*1548*/ 	.word	0x0001fb50
        /*154c*/ 	.word	0x00000004
        /*1550*/ 	.word	0x00013270
        /*1554*/ 	.short	0x0101
        /*1556*/ 	.byte	0x3f
	.zero		1


	//   ....[66]....
        /*1558*/ 	.word	0x0001fba0
        /*155c*/ 	.word	0x00000004
        /*1560*/ 	.word	0x00013240
        /*1564*/ 	.short	0x010a
        /*1566*/ 	.byte	0x3f
	.zero		1


	//   ....[67]....
        /*1568*/ 	.word	0x000200d0
        /*156c*/ 	.word	0x00000004
        /*1570*/ 	.word	0x00013230
        /*1574*/ 	.short	0x0107
        /*1576*/ 	.byte	0x3f
	.zero		1


	//   ....[68]....
        /*1578*/ 	.word	0x000201b0
        /*157c*/ 	.word	0x00000004
        /*1580*/ 	.word	0x00013230
        /*1584*/ 	.short	0x0101
        /*1586*/ 	.byte	0x3f
	.zero		1


	//   ....[69]....
        /*1588*/ 	.word	0x00020be0
        /*158c*/ 	.word	0x00000012
        /*1590*/ 	.word	0x00013200
        /*1594*/ 	.short	0x0107
        /*1596*/ 	.byte	0x3f
	.zero		1


	//   ....[70]....
        /*1598*/ 	.word	0x00020cd0
        /*159c*/ 	.word	0x00000012
        /*15a0*/ 	.word	0x00013200
        /*15a4*/ 	.short	0x0101
        /*15a6*/ 	.byte	0x3f
	.zero		1


	//   ....[71]....
        /*15a8*/ 	.word	0x00020cf0
        /*15ac*/ 	.word	0x00000012
        /*15b0*/ 	.word	0x00013220
        /*15b4*/ 	.short	0x010a
        /*15b6*/ 	.byte	0x3f
	.zero		1


	//   ....[72]....
        /*15b8*/ 	.word	0x00021280
        /*15bc*/ 	.word	0x00000006
        /*15c0*/ 	.word	0x00013280
        /*15c4*/ 	.short	0x010a
        /*15c6*/ 	.byte	0x3f
	.zero		1


	//   ....[73]....
        /*15c8*/ 	.word	0x000217a0
        /*15cc*/ 	.word	0x00000006
        /*15d0*/ 	.word	0x00013270
        /*15d4*/ 	.short	0x0107
        /*15d6*/ 	.byte	0x3f
	.zero		1


	//   ....[74]....
        /*15d8*/ 	.word	0x00021860
        /*15dc*/ 	.word	0x00000006
        /*15e0*/ 	.word	0x00013270
        /*15e4*/ 	.short	0x0101
        /*15e6*/ 	.byte	0x3f
	.zero		1


	//   ....[75]....
        /*15e8*/ 	.word	0x000218b0
        /*15ec*/ 	.word	0x00000006
        /*15f0*/ 	.word	0x00013240
        /*15f4*/ 	.short	0x010a
        /*15f6*/ 	.byte	0x3f
	.zero		1


	//   ....[76]....
        /*15f8*/ 	.word	0x00021d00
        /*15fc*/ 	.word	0x00000006
        /*1600*/ 	.word	0x00013230
        /*1604*/ 	.short	0x0107
        /*1606*/ 	.byte	0x3f
	.zero		1


	//   ....[77]....
        /*1608*/ 	.word	0x00021dd0
        /*160c*/ 	.word	0x00000006
        /*1610*/ 	.word	0x00013230
        /*1614*/ 	.short	0x0101
        /*1616*/ 	.byte	0x3f
	.zero		1


	//   ....[78]....
        /*1618*/ 	.word	0x00021e50
        /*161c*/ 	.word	0x00000002
        /*1620*/ 	.word	0x00013270
        /*1624*/ 	.short	0x010a
        /*1626*/ 	.byte	0x3f
	.zero		1


	//   ....[79]....
        /*1628*/ 	.word	0x00021ee0
        /*162c*/ 	.word	0x00000002
        /*1630*/ 	.word	0x00013260
        /*1634*/ 	.short	0x010a
        /*1636*/ 	.byte	0x3f
	.zero		1


	//   ....[80]....
        /*1638*/ 	.word	0x00022310
        /*163c*/ 	.word	0x00000002
        /*1640*/ 	.word	0x00013250
        /*1644*/ 	.short	0x0101
        /*1646*/ 	.byte	0x3f
	.zero		1


	//   ....[81]....
        /*1648*/ 	.word	0x000223a0
        /*164c*/ 	.word	0x00000002
        /*1650*/ 	.word	0x00000000
        /*1654*/ 	.short	0x0101
        /*1656*/ 	.byte	0x3f
	.zero		1


	//   ....[82]....
        /*1658*/ 	.word	0x00022580
        /*165c*/ 	.word	0x00000000
        /*1660*/ 	.word	0x00013270
        /*1664*/ 	.short	0x010a
        /*1666*/ 	.byte	0x3f
	.zero		1


	//   ....[83]....
        /*1668*/ 	.word	0x00022610
        /*166c*/ 	.word	0x00000000
        /*1670*/ 	.word	0x00013260
        /*1674*/ 	.short	0x010a
        /*1676*/ 	.byte	0x3f
	.zero		1


	//   ....[84]....
        /*1678*/ 	.word	0x00022a60
        /*167c*/ 	.word	0x00000000
        /*1680*/ 	.word	0x00013250
        /*1684*/ 	.short	0x0101
        /*1686*/ 	.byte	0x3f
	.zero		1


	//   ....[85]....
        /*1688*/ 	.word	0x00022ae0
        /*168c*/ 	.word	0x00000000
        /*1690*/ 	.word	0x00000000
        /*1694*/ 	.short	0x0101
        /*1696*/ 	.byte	0x3f
	.zero		1


	//   ....[86]....
        /*1698*/ 	.word	0x00023c90
        /*169c*/ 	.word	0x00000005
        /*16a0*/ 	.word	0x00013220
        /*16a4*/ 	.short	0x010a
        /*16a6*/ 	.byte	0x3f
	.zero		1


	//   ....[87]....
        /*16a8*/ 	.word	0x00023e20
        /*16ac*/ 	.word	0x00000004
        /*16b0*/ 	.word	0x00013240
        /*16b4*/ 	.short	0x010a
        /*16b6*/ 	.byte	0x3f
	.zero		1


	//   ....[88]....
        /*16b8*/ 	.word	0x00023ed0
        /*16bc*/ 	.word	0x00000005
        /*16c0*/ 	.word	0x00013240
        /*16c4*/ 	.short	0x010a
        /*16c6*/ 	.byte	0x3f
	.zero		1


	//   ....[89]....
        /*16c8*/ 	.word	0x00023f10
        /*16cc*/ 	.word	0x00000004
        /*16d0*/ 	.word	0x00013260
        /*16d4*/ 	.short	0x010a
        /*16d6*/ 	.byte	0x3f
	.zero		1


	//   ....[90]....
        /*16d8*/ 	.word	0x00023f50
        /*16dc*/ 	.word	0x00000005
        /*16e0*/ 	.word	0x00013260
        /*16e4*/ 	.short	0x010a
        /*16e6*/ 	.byte	0x3f
	.zero		1


	//   ....[91]....
        /*16e8*/ 	.word	0x00023f90
        /*16ec*/ 	.word	0x00000004
        /*16f0*/ 	.word	0x00013280
        /*16f4*/ 	.short	0x010a
        /*16f6*/ 	.byte	0x3f
	.zero		1


	//   ....[92]....
        /*16f8*/ 	.word	0x00023fd0
        /*16fc*/ 	.word	0x00000005
        /*1700*/ 	.word	0x00013280
        /*1704*/ 	.short	0x010a
        /*1706*/ 	.byte	0x3f
	.zero		1


	//   ....[93]....
        /*1708*/ 	.word	0x00024030
        /*170c*/ 	.word	0x00000032
        /*1710*/ 	.word	0x00013290
        /*1714*/ 	.short	0x010a
        /*1716*/ 	.byte	0x3f
	.zero		1


	//   ....[94]....
        /*1718*/ 	.word	0x00024190
        /*171c*/ 	.word	0x00000032
        /*1720*/ 	.word	0x00013290
        /*1724*/ 	.short	0x010a
        /*1726*/ 	.byte	0x3f
	.zero		1


	//   ....[95]....
        /*1728*/ 	.word	0x000242f0
        /*172c*/ 	.word	0x00000032
        /*1730*/ 	.word	0x00013290
        /*1734*/ 	.short	0x010a
        /*1736*/ 	.byte	0x3f
	.zero		1


	//   ....[96]....
        /*1738*/ 	.word	0x00024450
        /*173c*/ 	.word	0x00000032
        /*1740*/ 	.word	0x000132b0
        /*1744*/ 	.short	0x010a
        /*1746*/ 	.byte	0x3f
	.zero		1


	//   ....[97]....
        /*1748*/ 	.word	0x00024650
        /*174c*/ 	.word	0x00000016
        /*1750*/ 	.word	0x00013200
        /*1754*/ 	.short	0x010a
        /*1756*/ 	.byte	0x3f
	.zero		1


	//   ....[98]....
        /*1758*/ 	.word	0x00024850
        /*175c*/ 	.word	0x00000016
        /*1760*/ 	.word	0x00013200
        /*1764*/ 	.short	0x010a
        /*1766*/ 	.byte	0x3f
	.zero		1


	//   ....[99]....
        /*1768*/ 	.word	0x000248a0
        /*176c*/ 	.word	0x0000000c
        /*1770*/ 	.word	0x00013230
        /*1774*/ 	.short	0x010a
        /*1776*/ 	.byte	0x3f
	.zero		1


	//   ....[100]....
        /*1778*/ 	.word	0x000248f0
        /*177c*/ 	.word	0x00000009
        /*1780*/ 	.word	0x00013230
        /*1784*/ 	.short	0x010a
        /*1786*/ 	.byte	0x3f
	.zero		1


	//   ....[101]....
        /*1788*/ 	.word	0x00024940
        /*178c*/ 	.word	0x00000014
        /*1790*/ 	.word	0x00013250
        /*1794*/ 	.short	0x010a
        /*1796*/ 	.byte	0x3f
	.zero		1


	//   ....[102]....
        /*1798*/ 	.word	0x00024990
        /*179c*/ 	.word	0x00000000
        /*17a0*/ 	.word	0x00013230
        /*17a4*/ 	.short	0x010a
        /*17a6*/ 	.byte	0x3f
	.zero		1


	//   ....[103]....
        /*17a8*/ 	.word	0x000249e0
        /*17ac*/ 	.word	0x0000000d
        /*17b0*/ 	.word	0x00013250
        /*17b4*/ 	.short	0x010a
        /*17b6*/ 	.byte	0x3f
	.zero		1


	//   ....[104]....
        /*17b8*/ 	.word	0x00024a30
        /*17bc*/ 	.word	0x00000000
        /*17c0*/ 	.word	0x00013230
        /*17c4*/ 	.short	0x010a
        /*17c6*/ 	.byte	0x3f
	.zero		1


	//   ....[105]....
        /*17c8*/ 	.word	0x00024a80
        /*17cc*/ 	.word	0x0000000f
        /*17d0*/ 	.word	0x00013250
        /*17d4*/ 	.short	0x010a
        /*17d6*/ 	.byte	0x3f
	.zero		1


	//   ....[106]....
        /*17d8*/ 	.word	0x00024ad0
        /*17dc*/ 	.word	0x0000000d
        /*17e0*/ 	.word	0x00013250
        /*17e4*/ 	.short	0x010a
        /*17e6*/ 	.byte	0x3f
	.zero		1


	//   ....[107]....
        /*17e8*/ 	.word	0x00024c70
        /*17ec*/ 	.word	0x00000012
        /*17f0*/ 	.word	0x00013220
        /*17f4*/ 	.short	0x010a
        /*17f6*/ 	.byte	0x3f
	.zero		1


	//   ....[108]....
        /*17f8*/ 	.word	0x00024cc0
        /*17fc*/ 	.word	0x00000006
        /*1800*/ 	.word	0x000132a0
        /*1804*/ 	.short	0x010a
        /*1806*/ 	.byte	0x3f
	.zero		1


	//   ....[109]....
        /*1808*/ 	.word	0x00024d10
        /*180c*/ 	.word	0x00000006
        /*1810*/ 	.word	0x000132c0
        /*1814*/ 	.short	0x010a
        /*1816*/ 	.byte	0x3f
	.zero		1


	//   ....[110]....
        /*1818*/ 	.word	0x00024d60
        /*181c*/ 	.word	0x00000006
        /*1820*/ 	.word	0x000132a0
        /*1824*/ 	.short	0x010a
        /*1826*/ 	.byte	0x3f
	.zero		1


	//   ....[111]....
        /*1828*/ 	.word	0x00024db0
        /*182c*/ 	.word	0x00000006
        /*1830*/ 	.word	0x000132c0
        /*1834*/ 	.short	0x010a
        /*1836*/ 	.byte	0x3f
	.zero		1


	//   ....[112]....
        /*1838*/ 	.word	0x00024ed0
        /*183c*/ 	.word	0x00000004
        /*1840*/ 	.word	0x00013280
        /*1844*/ 	.short	0x010a
        /*1846*/ 	.byte	0x3f
	.zero		1


	//   ....[113]....
        /*1848*/ 	.word	0x000255e0
        /*184c*/ 	.word	0x00000004
        /*1850*/ 	.word	0x00013240
        /*1854*/ 	.short	0x010a
        /*1856*/ 	.byte	0x3f
	.zero		1


	//   ....[114]....
        /*1858*/ 	.word	0x000263a0
        /*185c*/ 	.word	0x00000012
        /*1860*/ 	.word	0x00013220
        /*1864*/ 	.short	0x010a
        /*1866*/ 	.byte	0x3f
	.zero		1


	//   ....[115]....
        /*1868*/ 	.word	0x00026400
        /*186c*/ 	.word	0x00000006
        /*1870*/ 	.word	0x00013280
        /*1874*/ 	.short	0x010a
        /*1876*/ 	.byte	0x3f
	.zero		1


	//   ....[116]....
        /*1878*/ 	.word	0x00026ad0
        /*187c*/ 	.word	0x00000006
        /*1880*/ 	.word	0x00013240
        /*1884*/ 	.short	0x010a
        /*1886*/ 	.byte	0x3f
	.zero		1


	//   ....[117]....
        /*1888*/ 	.word	0x00027090
        /*188c*/ 	.word	0x00000002
        /*1890*/ 	.word	0x00013270
        /*1894*/ 	.short	0x010a
        /*1896*/ 	.byte	0x3f
	.zero		1


	//   ....[118]....
        /*1898*/ 	.word	0x000270e0
        /*189c*/ 	.word	0x00000002
        /*18a0*/ 	.word	0x00013260
        /*18a4*/ 	.short	0x010a
        /*18a6*/ 	.byte	0x3f
	.zero		1


	//   ....[119]....
        /*18a8*/ 	.word	0x00027130
        /*18ac*/ 	.word	0x00000000
        /*18b0*/ 	.word	0x00013270
        /*18b4*/ 	.short	0x010a
        /*18b6*/ 	.byte	0x3f
	.zero		1


	//   ....[120]....
        /*18b8*/ 	.word	0x00027180
        /*18bc*/ 	.word	0x00000000
        /*18c0*/ 	.word	0x00013260
        /*18c4*/ 	.short	0x010a
        /*18c6*/ 	.byte	0x3f
	.zero		1


	//   ....[121]....
        /*18c8*/ 	.word	0x00027cb0
        /*18cc*/ 	.word	0x00000005
        /*18d0*/ 	.word	0x00013220
        /*18d4*/ 	.short	0x010a
        /*18d6*/ 	.byte	0x3f
	.zero		1


	//   ....[122]....
        /*18d8*/ 	.word	0x00027e50
        /*18dc*/ 	.word	0x00000004
        /*18e0*/ 	.word	0x00013240
        /*18e4*/ 	.short	0x010a
        /*18e6*/ 	.byte	0x3f
	.zero		1


	//   ....[123]....
        /*18e8*/ 	.word	0x00027ea0
        /*18ec*/ 	.word	0x00000005
        /*18f0*/ 	.word	0x00013240
        /*18f4*/ 	.short	0x010a
        /*18f6*/ 	.byte	0x3f
	.zero		1


	//   ....[124]....
        /*18f8*/ 	.word	0x00027ef0
        /*18fc*/ 	.word	0x00000004
        /*1900*/ 	.word	0x00013260
        /*1904*/ 	.short	0x010a
        /*1906*/ 	.byte	0x3f
	.zero		1


	//   ....[125]....
        /*1908*/ 	.word	0x00027f40
        /*190c*/ 	.word	0x00000005
        /*1910*/ 	.word	0x00013260
        /*1914*/ 	.short	0x010a
        /*1916*/ 	.byte	0x3f
	.zero		1


	//   ....[126]....
        /*1918*/ 	.word	0x00027f90
        /*191c*/ 	.word	0x00000004
        /*1920*/ 	.word	0x00013280
        /*1924*/ 	.short	0x010a
        /*1926*/ 	.byte	0x3f
	.zero		1


	//----- nvinfo : EIATTR_NUM_MBARRIERS
	.align		4
.L_1546:
        /*1928*/ 	.byte	0x03, 0x38
        /*192a*/ 	.short	0x0016


	//----- nvinfo : EIATTR_EXIT_INSTR_OFFSETS
	.align		4
        /*192c*/ 	.byte	0x04, 0x1c
        /*192e*/ 	.short	(.L_1548 - .L_1547)


	//   ....[0]....
.L_1547:
        /*1930*/ 	.word	0x00024020


	//----- nvinfo : EIATTR_MAX_THREADS
	.align		4
.L_1548:
        /*1934*/ 	.byte	0x04, 0x05
        /*1936*/ 	.short	(.L_1550 - .L_1549)
.L_1549:
        /*1938*/ 	.word	0x00000200
        /*193c*/ 	.word	0x00000001
        /*1940*/ 	.word	0x00000001


	//----- nvinfo : EIATTR_CRS_STACK_SIZE
	.align		4
.L_1550:
        /*1944*/ 	.byte	0x04, 0x1e
        /*1946*/ 	.short	(.L_1552 - .L_1551)
.L_1551:
        /*1948*/ 	.word	0x00000000


	//----- nvinfo : EIATTR_CBANK_PARAM_SIZE
	.align		4
.L_1552:
        /*194c*/ 	.byte	0x03, 0x19
        /*194e*/ 	.short	0x0af0


	//----- nvinfo : EIATTR_PARAM_CBANK
	.align		4
        /*1950*/ 	.byte	0x04, 0x0a
        /*1952*/ 	.short	(.L_1554 - .L_1553)
	.align		4
.L_1553:
        /*1954*/ 	.word	index@(.nv.constant0._ZN7cutlass13device_kernelIN5flash11enable_sm90INS1_16FlashAttnFwdSm90INS1_25CollectiveMainloopFwdSm90ILi2EN4cute5tupleIJNS5_1CILi1EEES8_S8_EEENS6_IJNS7_ILi192EEENS7_ILi160EEENS7_ILi64EEEEEELi64ENS_12float_e4m3_tEfNS_4arch4Sm90ELb0ELb1ELb0ELb1ELb1ELb1ELb0ELb1ELb1ELb1ELb1ELb0EEENS1_21CollectiveEpilogueFwdINS6_IJSA_SC_SB_EEES9_NS_10bfloat16_tESG_Li384ELb1ELb1ELb1ELb1EEENS1_36VarlenDynamicPersistentTileSchedulerILi192ELi160ELi384ELi128ELb1ELb1ELb1ELb1ELb0ELb1EEEEEEEEEvNT_6ParamsE)
        /*1958*/ 	.short	0x0210
        /*195a*/ 	.short	0x0af0


	//----- nvinfo : EIATTR_SW_WAR
	.align		4
.L_1554:
        /*195c*/ 	.byte	0x04, 0x36
        /*195e*/ 	.short	(.L_1556 - .L_1555)
.L_1555:
        /*1960*/ 	.word	0x00000008
.L_1556:


//--------------------- .nv.info._ZN7cutlass13device_kernelIN5flash11enable_sm90INS1_16FlashAttnFwdSm90INS1_25CollectiveMainloopFwdSm90ILi2EN4cute5tupleIJNS5_1CILi1EEES8_S8_EEENS6_IJNS7_ILi192EEENS7_ILi160EEENS7_ILi64EEEEEELi64ENS_12float_e4m3_tEfNS_4arch4Sm90ELb1ELb0ELb0ELb0ELb1ELb0ELb0ELb1ELb1ELb1ELb1ELb0EEENS1_21CollectiveEpilogueFwdINS6_IJSA_SC_SB_EEES9_NS_10bfloat16_tESG_Li384ELb0ELb1ELb1ELb1EEENS1_19SingleTileSchedulerILb0ELb1ELb1ELi192EEEEEEEEEvNT_6ParamsE --------------------------
	.section	.nv.info._ZN7cutlass13device_kernelIN5flash11enable_sm90INS1_16FlashAttnFwdSm90INS1_25CollectiveMainloopFwdSm90ILi2EN4cute5tupleIJNS5_1CILi1EEES8_S8_EEENS6_IJNS7_ILi192EEENS7_ILi160EEENS7_ILi64EEEEEELi64ENS_12float_e4m3_tEfNS_4arch4Sm90ELb1ELb0ELb0ELb0ELb1ELb0ELb0ELb1ELb1ELb1ELb1ELb0EEENS1_21CollectiveEpilogueFwdINS6_IJSA_SC_SB_EEES9_NS_10bfloat16_tESG_Li384ELb0ELb1ELb1ELb1EEENS1_19SingleTileSchedulerILb0ELb1ELb1ELi192EEEEEEEEEvNT_6ParamsE,"",@"SHT_CUDA_INFO"
	.sectionflags	@""
	.align	4


	//----- nvinfo : EIATTR_CUDA_API_VERSION
	.align		4
        /*0000*/ 	.byte	0x04, 0x37
        /*0002*/ 	.short	(.L_1558 - .L_1557)
.L_1557:
        /*0004*/ 	.word	0x00000082


	//----- nvinfo : EIATTR_KPARAM_INFO
	.align		4
.L_1558:
        /*0008*/ 	.byte	0x04, 0x17
        /*000a*/ 	.short	(.L_1560 - .L_1559)
.L_1559:
        /*000c*/ 	.word	0x00000000
        /*0010*/ 	.short	0x0000
        /*0012*/ 	.short	0x0070
        /*0014*/ 	.byte	0x00, 0xf0, 0x01, 0x28


	//----- nvinfo : EIATTR_SPARSE_MMA_MASK
	.align		4
.L_1560:
        /*0018*/ 	.byte	0x03, 0x50
        /*001a*/ 	.short	0x0000


	//----- nvinfo : EIATTR_MAXREG_COUNT
	.align		4
        /*001c*/ 	.byte	0x03, 0x1b
        /*001e*/ 	.short	0x0080


	//----- nvinfo : EIATTR_NUM_BARRIERS
	.align		4
        /*0020*/ 	.byte	0x02, 0x4c
        /*0022*/ 	.byte	0x09
	.zero		1


	//----- nvinfo : EIATTR_EXTERNS
	.align		4
        /*0024*/ 	.byte	0x04, 0x0f
        /*0026*/ 	.short	(.L_1562 - .L_1561)


	//   ....[0]....
	.align		4
.L_1561:
        /*0028*/ 	.word	index@(__assertfail)


	//----- nvinfo : EIATTR_ANNOTATIONS
	.align		4
.L_1562:
        /*002c*/ 	.byte	0x04, 0x55
        /*002e*/ 	.short	(.L_1564 - .L_1563)


	//   ....[0]....
.L_1563:
        /* <DEDUP_REMOVED lines=18> */


	//----- nvinfo : EIATTR_MERCURY_ISA_VERSION
	.align		4
.L_1564:
        /*0138*/ 	.byte	0x03, 0x5f
        /*013a*/ 	.short	0x0101


	//----- nvinfo : EIATTR_INT_WARP_WIDE_INSTR_OFFSETS
	.align		4
        /*013c*/ 	.byte	0x04, 0x31
        /*013e*/ 	.short	(.L_1566 - .L_1565)


	//   ....[0]....
.L_1565:
        /*0140*/ 	.word	0x000000c0


	//   ....[1]....
        /*0144*/ 	.word	0x000000d0


	//   ....[2]....
        /*0148*/ 	.word	0x00000170


	//----- nvinfo : EIATTR_COOP_GROUP_MASK_REGIDS
	.align		4
.L_1566:
        /*014c*/ 	.byte	0x04, 0x29
        /*014e*/ 	.short	(.L_1568 - .L_1567)


	//   ....[0]....
.L_1567:
        /*0150*/ 	.word	0xffffffff


	//   ....[1]....
        /*0154*/ 	.word	0xffffffff


	//   ....[2]....
        /*0158*/ 	.word	0xffffffff


	//   ....[3]....
        /*015c*/ 	.word	0xffffffff


	//   ....[4]....
        /*0160*/ 	.word	0xffffffff


	//   ....[5]....
        /*0164*/ 	.word	0xffffffff


	//   ....[6]....
        /*0168*/ 	.word	0xffffffff


	//   ....[7]....
        /*016c*/ 	.word	0xffffffff


	//   ....[8]....
        /*0170*/ 	.word	0xffffffff


	//   ....[9]....
        /*0174*/ 	.word	0xffffffff


	//   ....[10]....
        /*0178*/ 	.word	0xffffffff


	//   ....[11]....
        /*017c*/ 	.word	0xffffffff


	//   ....[12]....
        /*0180*/ 	.word	0xffffffff


	//   ....[13]....
        /*0184*/ 	.word	0xffffffff


	//   ....[14]....
        /*0188*/ 	.word	0xffffffff


	//   ....[15]....
        /*018c*/ 	.word	0xffffffff


	//   ....[16]....
        /*0190*/ 	.word	0xffffffff


	//   ....[17]....
        /*0194*/ 	.word	0xffffffff


	//   ....[18]....
        /*0198*/ 	.word	0xffffffff


	//   ....[19]....
        /*019c*/ 	.word	0xffffffff


	//   ....[20]....
        /*01a0*/ 	.word	0xffffffff


	//   ....[21]....
        /*01a4*/ 	.word	0xffffffff


	//   ....[22]....
        /*01a8*/ 	.word	0xffffffff


	//   ....[23]....
        /*01ac*/ 	.word	0xffffffff


	//   ....[24]....
        /*01b0*/ 	.word	0xffffffff


	//   ....[25]....
        /*01b4*/ 	.word	0xffffffff


	//   ....[26]....
        /*01b8*/ 	.word	0xffffffff


	//   ....[27]....
        /*01bc*/ 	.word	0xffffffff


	//   ....[28]....
        /*01c0*/ 	.word	0xffffffff


	//   ....[29]....
        /*01c4*/ 	.word	0xffffffff


	//   ....[30]....
        /*01c8*/ 	.word	0xffffffff


	//   ....[31]....
        /*01cc*/ 	.word	0xffffffff


	//   ....[32]....
        /*01d0*/ 	.word	0xffffffff


	//   ....[33]....
        /*01d4*/ 	.word	0xffffffff


	//   ....[34]....
        /*01d8*/ 	.word	0xffffffff


	//   ....[35]....
        /*01dc*/ 	.word	0xffffffff


	//   ....[36]....
        /*01e0*/ 	.word	0xffffffff


	//   ....[37]....
        /*01e4*/ 	.word	0xffffffff


	//   ....[38]....
        /*01e8*/ 	.word	0xffffffff


	//   ....[39]....
        /*01ec*/ 	.word	0xffffffff


	//   ....[40]....
        /*01f0*/ 	.word	0xffffffff


	//   ....[41]....
        /*01f4*/ 	.word	0xffffffff


	//   ....[42]....
        /*01f8*/ 	.word	0xffffffff


	//   ....[43]....
        /*01fc*/ 	.word	0xffffffff


	//   ....[44]....
        /*0200*/ 	.word	0xffffffff


	//   ....[45]....
        /*0204*/ 	.word	0xffffffff


	//   ....[46]....
        /*0208*/ 	.word	0xffffffff


	//   ....[47]....
        /*020c*/ 	.word	0xffffffff


	//   ....[48]....
        /*0210*/ 	.word	0xffffffff


	//   ....[49]....
        /*0214*/ 	.word	0xffffffff


	//   ....[50]....
        /*0218*/ 	.word	0xffffffff


	//   ....[51]....
        /*021c*/ 	.word	0xffffffff


	//   ....[52]....
        /*0220*/ 	.word	0xffffffff


	//   ....[53]....
        /*0224*/ 	.word	0xffffffff


	//   ....[54]....
        /*0228*/ 	.word	0xffffffff


	//   ....[55]....
        /*022c*/ 	.word	0xffffffff


	//   ....[56]....
        /*0230*/ 	.word	0xffffffff


	//   ....[57]....
        /*0234*/ 	.word	0xffffffff


	//   ....[58]....
        /*0238*/ 	.word	0xffffffff


	//   ....[59]....
        /*023c*/ 	.word	0xffffffff


	//   ....[60]....
        /*0240*/ 	.word	0xffffffff


	//   ....[61]....
        /*0244*/ 	.word	0xffffffff


	//   ....[62]....
        /*0248*/ 	.word	0xffffffff


	//   ....[63]....
        /*024c*/ 	.word	0xffffffff


	//   ....[64]....
        /*0250*/ 	.word	0xffffffff


	//   ....[65]....
        /*0254*/ 	.word	0xffffffff


	//   ....[66]....
        /*0258*/ 	.word	0xffffffff


	//   ....[67]....
        /*025c*/ 	.word	0xffffffff


	//   ....[68]....
        /*0260*/ 	.word	0xffffffff


	//   ....[69]....
        /*0264*/ 	.word	0xffffffff


	//   ....[70]....
        /*0268*/ 	.word	0xffffffff


	//   ....[71]....
        /*026c*/ 	.word	0xffffffff


	//   ....[72]....
        /*0270*/ 	.word	0xffffffff


	//   ....[73]....
        /*0274*/ 	.word	0xffffffff


	//   ....[74]....
        /*0278*/ 	.word	0xffffffff


	//   ....[75]....
        /*027c*/ 	.word	0xffffffff


	//   ....[76]....
        /*0280*/ 	.word	0xffffffff


	//   ....[77]....
        /*0284*/ 	.word	0xffffffff


	//   ....[78]....
        /*0288*/ 	.word	0xffffffff


	//   ....[79]....
        /*028c*/ 	.word	0xffffffff


	//   ....[80]....
        /*0290*/ 	.word	0xffffffff


	//   ....[81]....
        /*0294*/ 	.word	0xffffffff


	//   ....[82]....
        /*0298*/ 	.word	0xffffffff


	//   ....[83]....
        /*029c*/ 	.word	0xffffffff


	//   ....[84]....
        /*02a0*/ 	.word	0xffffffff


	//   ....[85]....
        /*02a4*/ 	.word	0xffffffff


	//   ....[86]....
        /*02a8*/ 	.word	0xffffffff


	//   ....[87]....
        /*02ac*/ 	.word	0xffffffff


	//   ....[88]....
        /*02b0*/ 	.word	0xffffffff


	//   ....[89]....
        /*02b4*/ 	.word	0xffffffff


	//   ....[90]....
        /*02b8*/ 	.word	0xffffffff


	//   ....[91]....
        /*02bc*/ 	.word	0xffffffff


	//   ....[92]....
        /*02c0*/ 	.word	0xffffffff


	//   ....[93]....
        /*02c4*/ 	.word	0xffffffff


	//   ....[94]....
        /*02c8*/ 	.word	0xffffffff


	//   ....[95]....
        /*02cc*/ 	.word	0xffffffff


	//   ....[96]....
        /*02d0*/ 	.word	0xffffffff


	//   ....[97]....
        /*02d4*/ 	.word	0xffffffff


	//   ....[98]....
        /*02d8*/ 	.word	0xffffffff


	//   ....[99]....
        /*02dc*/ 	.word	0xffffffff


	//   ....[100]....
        /*02e0*/ 	.word	0xffffffff


	//   ....[101]....
        /*02e4*/ 	.word	0xffffffff


	//   ....[102]....
        /*02e8*/ 	.word	0xffffffff


	//   ....[103]....
        /*02ec*/ 	.word	0xffffffff


	//   ....[104]....
        /*02f0*/ 	.word	0xffffffff


	//   ....[105]....
        /*02f4*/ 	.word	0xffffffff


	//   ....[106]....
        /*02f8*/ 	.word	0xffffffff


	//   ....[107]....
        /*02fc*/ 	.word	0xffffffff


	//   ....[108]....
        /*0300*/ 	.word	0xffffffff


	//   ....[109]....
        /*0304*/ 	.word	0xffffffff


	//   ....[110]....
        /*0308*/ 	.word	0xffffffff


	//   ....[111]....
        /*030c*/ 	.word	0xffffffff


	//   ....[112]....
        /*0310*/ 	.word	0xffffffff


	//   ....[113]....
        /*0314*/ 	.word	0xffffffff


	//   ....[114]....
        /*0318*/ 	.word	0xffffffff


	//   ....[115]....
        /*031c*/ 	.word	0xffffffff


	//   ....[116]....
        /*0320*/ 	.word	0xffffffff


	//   ....[117]....
        /*0324*/ 	.word	0xffffffff


	//   ....[118]....
        /*0328*/ 	.word	0xffffffff


	//   ....[119]....
        /*032c*/ 	.word	0xffffffff


	//   ....[120]....
        /*0330*/ 	.word	0xffffffff


	//   ....[121]....
        /*0334*/ 	.word	0x0500000f


	//   ....[122]....
        /*0338*/ 	.word	0x0500000f


	//   ....[123]....
        /*033c*/ 	.word	0x0500000f


	//   ....[124]....
        /*0340*/ 	.word	0x0500000f


	//   ....[125]....
        /*0344*/ 	.word	0x0500000f


	//   ....[126]....
        /*0348*/ 	.word	0x0500000f


	//   ....[127]....
        /*034c*/ 	.word	0x0500000f


	//   ....[128]....
        /*0350*/ 	.word	0x0500000f


	//   ....[129]....
        /*0354*/ 	.word	0x0500000f


	//   ....[130]....
        /*0358*/ 	.word	0x0500000f


	//   ....[131]....
        /*035c*/ 	.word	0x0500000f


	//   ....[132]....
        /*0360*/ 	.word	0x0500000f


	//   ....[133]....
        /*0364*/ 	.word	0x0500000f


	//   ....[134]....
        /*0368*/ 	.word	0x0500000f


	//   ....[135]....
        /*036c*/ 	.word	0x0500000f


	//   ....[136]....
        /*0370*/ 	.word	0x0500000f


	//   ....[137]....
        /*0374*/ 	.word	0x0500000f


	//   ....[138]....
        /*0378*/ 	.word	0x0500000f


	//   ....[139]....
        /*037c*/ 	.word	0x0500000f


	//   ....[140]....
        /*0380*/ 	.word	0x0500000f


	//   ....[141]....
        /*0384*/ 	.word	0x0500000f


	//   ....[142]....
        /*0388*/ 	.word	0x0500000f


	//   ....[143]....
        /*038c*/ 	.word	0x0500000f


	//   ....[144]....
        /*0390*/ 	.word	0x0500000f


	//   ....[145]....
        /*0394*/ 	.word	0x0500000f


	//   ....[146]....
        /*0398*/ 	.word	0x0500000f


	//   ....[147]....
        /*039c*/ 	.word	0x0500000f


	//   ....[148]....
        /*03a0*/ 	.word	0x0500000f


	//   ....[149]....
        /*03a4*/ 	.word	0x0500000f


	//   ....[150]....
        /*03a8*/ 	.word	0x0500000f


	//   ....[151]....
        /*03ac*/ 	.word	0x0500000f


	//   ....[152]....
        /*03b0*/ 	.word	0x0500000f


	//   ....[153]....
        /*03b4*/ 	.word	0x0500000f


	//   ....[154]....
        /*03b8*/ 	.word	0x0500000f


	//   ....[155]....
        /*03bc*/ 	.word	0x0500000f


	//   ....[156]....
        /*03c0*/ 	.word	0x0500000f


	//   ....[157]....
        /*03c4*/ 	.word	0x0500000f


	//   ....[158]....
        /*03c8*/ 	.word	0x0500000f


	//   ....[159]....
        /*03cc*/ 	.word	0x0500000f


	//   ....[160]....
        /*03d0*/ 	.word	0x0500000f


	//   ....[161]....
        /*03d4*/ 	.word	0x0500000f


	//   ....[162]....
        /*03d8*/ 	.word	0x0500000f


	//   ....[163]....
        /*03dc*/ 	.word	0x0500000f


	//   ....[164]....
        /*03e0*/ 	.word	0x0500000f


	//   ....[165]....
        /*03e4*/ 	.word	0x0500000f


	//   ....[166]....
        /*03e8*/ 	.word	0x0500000f


	//   ....[167]....
        /*03ec*/ 	.word	0x0500000f


	//   ....[168]....
        /*03f0*/ 	.word	0x0500000f


	//   ....[169]....
        /*03f4*/ 	.word	0x0500000f


	//   ....[170]....
        /*03f8*/ 	.word	0x0500000f


	//   ....[171]....
        /*03fc*/ 	.word	0x0500000f


	//   ....[172]....
        /*0400*/ 	.word	0x0500000f


	//   ....[173]....
        /*0404*/ 	.word	0x0500000f


	//----- nvinfo : EIATTR_COOP_GROUP_INSTR_OFFSETS
	.align		4
.L_1568:
        /*0408*/ 	.byte	0x04, 0x28
        /*040a*/ 	.short	(.L_1570 - .L_1569)


	//   ....[0]....
.L_1569:
        /*040c*/ 	.word	0x00000070


	//   ....[1]....
        /*0410*/ 	.word	0x000000b0


	//   ....[2]....
        /*0414*/ 	.word	0x000002d0


	//   ....[3]....
        /*0418*/ 	.word	0x00000430


	//   ....[4]....
        /*041c*/ 	.word	0x00000550


	//   ....[5]....
        /*0420*/ 	.word	0x000006b0


	//   ....[6]....
        /*0424*/ 	.word	0x00001360


	//   ....[7]....
        /*0428*/ 	.word	0x00001db0


	//   ....[8]....
        /*042c*/ 	.word	0x00002630


	//   ....[9]....
        /*0430*/ 	.word	0x00002660


	//   ....[10]....
        /*0434*/ 	.word	0x000026d0


	//   ....[11]....
        /*0438*/ 	.word	0x00003240


	//   ....[12]....
        /*043c*/ 	.word	0x00003310


	//   ....[13]....
        /*0440*/ 	.word	0x00004b40


	//   ....[14]....
        /*0444*/ 	.word	0x00004b60


	//   ....[15]....
        /*0448*/ 	.word	0x00005350


	//   ....[16]....
        /*044c*/ 	.word	0x00005460


	//   ....[17]....
        /*0450*/ 	.word	0x00005ee0


	//   ....[18]....
        /*0454*/ 	.word	0x00005f50


	//   ....[19]....
        /*0458*/ 	.word	0x00007dc0


	//   ....[20]....
        /*045c*/ 	.word	0x00007dd0


	//   ....[21]....
        /*0460*/ 	.word	0x00007e00


	//   ....[22]....
        /*0464*/ 	.word	0x00007e10


	//   ....[23]....
        /*0468*/ 	.word	0x000096a0


	//   ....[24]....
        /*046c*/ 	.word	0x000096b0


	//   ....[25]....
        /*0470*/ 	.word	0x00009730


	//   ....[26]....
        /*0474*/ 	.word	0x00009740


	//   ....[27]....
        /*0478*/ 	.word	0x0000a280


	//   ....[28]....
        /*047c*/ 	.word	0x0000a290


	//   ....[29]....
        /*0480*/ 	.word	0x0000a2a0


	//   ....[30]....
        /*0484*/ 	.word	0x0000a2b0


	//   ....[31]....
        /*0488*/ 	.word	0x0000a2c0


	//   ....[32]....
        /*048c*/ 	.word	0x0000a2d0


	//   ....[33]....
        /*0490*/ 	.word	0x0000a2f0


	//   ....[34]....
        /*0494*/ 	.word	0x0000a300


	//   ....[35]....
        /*0498*/ 	.word	0x0000a330


	//   ....[36]....
        /*049c*/ 	.word	0x0000a340


	//   ....[37]....
        /*04a0*/ 	.word	0x0000a350


	//   ....[38]....
        /*04a4*/ 	.word	0x0000a380


	//   ....[39]....
        /*04a8*/ 	.word	0x0000a3a0


	//   ....[40]....
        /*04ac*/ 	.word	0x0000a3b0


	//   ....[41]....
        /*04b0*/ 	.word	0x0000a3d0


	//   ....[42]....
        /*04b4*/ 	.word	0x0000a3e0


	//   ....[43]....
        /*04b8*/ 	.word	0x0000a3f0


	//   ....[44]....
        /*04bc*/ 	.word	0x0000a400


	//   ....[45]....
        /*04c0*/ 	.word	0x0000a410


	//   ....[46]....
        /*04c4*/ 	.word	0x0000a420


	//   ....[47]....
        /*04c8*/ 	.word	0x0000a450


	//   ....[48]....
        /*04cc*/ 	.word	0x0000a4b0


	//   ....[49]....
        /*04d0*/ 	.word	0x0000a4e0


	//   ....[50]....
        /*04d4*/ 	.word	0x0000a500


	//   ....[51]....
        /*04d8*/ 	.word	0x0000a530


	//   ....[52]....
        /*04dc*/ 	.word	0x0000a540


	//   ....[53]....
        /*04e0*/ 	.word	0x0000a550


	//   ....[54]....
        /*04e4*/ 	.word	0x0000a560


	//   ....[55]....
        /*04e8*/ 	.word	0x0000a570


	//   ....[56]....
        /*04ec*/ 	.word	0x0000a580


	//   ....[57]....
        /*04f0*/ 	.word	0x0000a5a0


	//   ....[58]....
        /*04f4*/ 	.word	0x0000a5b0


	//   ....[59]....
        /*04f8*/ 	.word	0x0000a850


	//   ....[60]....
        /*04fc*/ 	.word	0x0000a890


	//   ....[61]....
        /*0500*/ 	.word	0x0000a8c0


	//   ....[62]....
        /*0504*/ 	.word	0x0000a900


	//   ....[63]....
        /*0508*/ 	.word	0x0000a930


	//   ....[64]....
        /*050c*/ 	.word	0x0000a960


	//   ....[65]....
        /*0510*/ 	.word	0x0000ad20


	//   ....[66]....
        /*0514*/ 	.word	0x0000ad50


	//   ....[67]....
        /*0518*/ 	.word	0x0000b540


	//   ....[68]....
        /*051c*/ 	.word	0x0000cbd0


	//   ....[69]....
        /*0520*/ 	.word	0x0000cbe0


	//   ....[70]....
        /*0524*/ 	.word	0x0000cbf0


	//   ....[71]....
        /*0528*/ 	.word	0x0000cc90


	//   ....[72]....
        /*052c*/ 	.word	0x0000cca0


	//   ....[73]....
        /*0530*/ 	.word	0x0000ccf0


	//   ....[74]....
        /*0534*/ 	.word	0x0000cd00


	//   ....[75]....
        /*0538*/ 	.word	0x0000cd10


	//   ....[76]....
        /*053c*/ 	.word	0x0000cd60


	//   ....[77]....
        /*0540*/ 	.word	0x0000cdc0


	//   ....[78]....
        /*0544*/ 	.word	0x0000d220


	//   ....[79]....
        /*0548*/ 	.word	0x0000d230


	//   ....[80]....
        /*054c*/ 	.word	0x0000d240


	//   ....[81]....
        /*0550*/ 	.word	0x0000d280


	//   ....[82]....
        /*0554*/ 	.word	0x0000d2a0


	//   ....[83]....
        /*0558*/ 	.word	0x0000d2e0


	//   ....[84]....
        /*055c*/ 	.word	0x0000d300


	//   ....[85]....
        /*0560*/ 	.word	0x0000d310


	//   ....[86]....
        /*0564*/ 	.word	0x0000d320


	//   ....[87]....
        /*0568*/ 	.word	0x0000d340


	//   ....[88]....
        /*056c*/ 	.word	0x0000dad0


	//   ....[89]....
        /*0570*/ 	.word	0x0000db00


	//   ....[90]....
        /*0574*/ 	.word	0x0000db30


	//   ....[91]....
        /*0578*/ 	.word	0x0000db60


	//   ....[92]....
        /*057c*/ 	.word	0x0000db70


	//   ....[93]....
        /*0580*/ 	.word	0x0000db80


	//   ....[94]....
        /*0584*/ 	.word	0x0000dba0


	//   ....[95]....
        /*0588*/ 	.word	0x0000dbd0


	//   ....[96]....
        /*058c*/ 	.word	0x0000dbf0


	//   ....[97]....
        /*0590*/ 	.word	0x0000dd00


	//   ....[98]....
        /*0594*/ 	.word	0x0000dd30


	//   ....[99]....
        /*0598*/ 	.word	0x0000dd50


	//   ....[100]....
        /*059c*/ 	.word	0x0000e6a0


	//   ....[101]....
        /*05a0*/ 	.word	0x0000e6b0


	//   ....[102]....
        /*05a4*/ 	.word	0x0000e6c0


	//   ....[103]....
        /*05a8*/ 	.word	0x0000e730


	//   ....[104]....
        /*05ac*/ 	.word	0x0000e740


	//   ....[105]....
        /*05b0*/ 	.word	0x0000e780


	//   ....[106]....
        /*05b4*/ 	.word	0x0000e790


	//   ....[107]....
        /*05b8*/ 	.word	0x0000e7a0


	//   ....[108]....
        /*05bc*/ 	.word	0x0000e7e0


	//   ....[109]....
        /*05c0*/ 	.word	0x0000e820


	//   ....[110]....
        /*05c4*/ 	.word	0x0000ec40


	//   ....[111]....
        /*05c8*/ 	.word	0x0000ec50


	//   ....[112]....
        /*05cc*/ 	.word	0x0000ec60


	//   ....[113]....
        /*05d0*/ 	.word	0x0000ec80


	//   ....[114]....
        /*05d4*/ 	.word	0x0000ecd0


	//   ....[115]....
        /*05d8*/ 	.word	0x0000ece0


	//   ....[116]....
        /*05dc*/ 	.word	0x0000ed20


	//   ....[117]....
        /*05e0*/ 	.word	0x0000ed30


	//   ....[118]....
        /*05e4*/ 	.word	0x0000ed40


	//   ....[119]....
        /*05e8*/ 	.word	0x0000ed50


	//   ....[120]....
        /*05ec*/ 	.word	0x0000fb90


	//   ....[121]....
        /*05f0*/ 	.word	0x00010150


	//   ....[122]....
        /*05f4*/ 	.word	0x00010250


	//   ....[123]....
        /*05f8*/ 	.word	0x00010310


	//   ....[124]....
        /*05fc*/ 	.word	0x000103d0


	//   ....[125]....
        /*0600*/ 	.word	0x00010490


	//   ....[126]....
        /*0604*/ 	.word	0x00010550


	//   ....[127]....
        /*0608*/ 	.word	0x000105f0


	//   ....[128]....
        /*060c*/ 	.word	0x000106b0


	//   ....[129]....
        /*0610*/ 	.word	0x00010760


	//   ....[130]....
        /*0614*/ 	.word	0x00010880


	//   ....[131]....
        /*0618*/ 	.word	0x00010900


	//   ....[132]....
        /*061c*/ 	.word	0x00010a10


	//   ....[133]....
        /*0620*/ 	.word	0x00010aa0


	//   ....[134]....
        /*0624*/ 	.word	0x00010b20


	//   ....[135]....
        /*0628*/ 	.word	0x00010bb0


	//   ....[136]....
        /*062c*/ 	.word	0x00010c30


	//   ....[137]....
        /*0630*/ 	.word	0x00010cc0


	//   ....[138]....
        /*0634*/ 	.word	0x00010d20


	//   ....[139]....
        /*0638*/ 	.word	0x00010df0


	//   ....[140]....
        /*063c*/ 	.word	0x00010e50


	//   ....[141]....
        /*0640*/ 	.word	0x00010f20


	//   ....[142]....
        /*0644*/ 	.word	0x00010fb0


	//   ....[143]....
        /*0648*/ 	.word	0x00011020


	//   ....[144]....
        /*064c*/ 	.word	0x000110b0


	//   ....[145]....
        /*0650*/ 	.word	0x00011160


	//   ....[146]....
        /*0654*/ 	.word	0x00011230


	//   ....[147]....
        /*0658*/ 	.word	0x000112f0


	//   ....[148]....
        /*065c*/ 	.word	0x00011370


	//   ....[149]....
        /*0660*/ 	.word	0x00011420


	//   ....[150]....
        /*0664*/ 	.word	0x00011480


	//   ....[151]....
        /*0668*/ 	.word	0x00011540


	//   ....[152]....
        /*066c*/ 	.word	0x000115c0


	//   ....[153]....
        /*0670*/ 	.word	0x00011680


	//   ....[154]....
        /*0674*/ 	.word	0x000117b0


	//   ....[155]....
        /*0678*/ 	.word	0x00011850


	//   ....[156]....
        /*067c*/ 	.word	0x00011910


	//   ....[157]....
        /*0680*/ 	.word	0x000119b0


	//   ....[158]....
        /*0684*/ 	.word	0x00011a70


	//   ....[159]....
        /*0688*/ 	.word	0x00011b00


	//   ....[160]....
        /*068c*/ 	.word	0x00011bc0


	//   ....[161]....
        /*0690*/ 	.word	0x00011c60


	//   ....[162]....
        /*0694*/ 	.word	0x00011cd0


	//   ....[163]....
        /*0698*/ 	.word	0x00011d90


	//   ....[164]....
        /*069c*/ 	.word	0x00011e80


	//   ....[165]....
        /*06a0*/ 	.word	0x00011f20


	//   ....[166]....
        /*06a4*/ 	.word	0x00011f80


	//   ....[167]....
        /*06a8*/ 	.word	0x00012040


	//   ....[168]....
        /*06ac*/ 	.word	0x000120a0


	//   ....[169]....
        /*06b0*/ 	.word	0x00012150


	//   ....[170]....
        /*06b4*/ 	.word	0x000121b0


	//   ....[171]....
        /*06b8*/ 	.word	0x00012260


	//   ....[172]....
        /*06bc*/ 	.word	0x000122c0


	//   ....[173]....
        /*06c0*/ 	.word	0x00012370


	//----- nvinfo : EIATTR_REG_RECONFIG
	.align		4
.L_1570:
        /*06c4*/ 	.byte	0x01, 0x54
	.zero		2


	//----- nvinfo : EIATTR_SYSCALL_OFFSETS
	.align		4
        /*06c8*/ 	.byte	0x04, 0x46
        /*06ca*/ 	.short	(.L_1572 - .L_1571)


	//   ....[0]....
.L_1571:
        /*06cc*/ 	.word	0x00001530


	//   ....[1]....
        /*06d0*/ 	.word	0x0000bda0


	//   ....[2]....
        /*06d4*/ 	.word	0x0000bee0


	//   ....[3]....
        /*06d8*/ 	.word	0x0000c020


	//   ....[4]....
        /*06dc*/ 	.word	0x0000c140


	//   ....[5]....
        /*06e0*/ 	.word	0x0000d6f0


	//----- nvinfo : EIATTR_MBARRIER_INSTR_OFFSETS
	.align		4
.L_1572:
        /*06e4*/ 	.byte	0x04, 0x39
        /*06e6*/ 	.short	(.L_1574 - .L_1573)


	//   ....[0]....
.L_1573:
        /*06e8*/ 	.word	0x00000180
        /*06ec*/ 	.word	0x000000ff
        /*06f0*/ 	.word	0x00012400
        /*06f4*/ 	.short	0x0100
        /*06f6*/ 	.byte	0x08
	.zero		1


	//   ....[1]....
        /*06f8*/ 	.word	0x00000190
        /*06fc*/ 	.word	0x000000ff
        /*0700*/ 	.word	0x00012420
        /*0704*/ 	.short	0x0100
        /*0706*/ 	.byte	0x08
	.zero		1


	//   ....[2]....
        /*0708*/ 	.word	0x00000280
        /*070c*/ 	.word	0x000000ff
        /*0710*/ 	.word	0x00012430
        /*0714*/ 	.short	0x0100
        /*0716*/ 	.byte	0x08
	.zero		1


	//   ....[3]....
        /*0718*/ 	.word	0x00000290
        /*071c*/ 	.word	0x000000ff
        /*0720*/ 	.word	0x00012440
        /*0724*/ 	.short	0x0100
        /*0726*/ 	.byte	0x08
	.zero		1


	//   ....[4]....
        /*0728*/ 	.word	0x000002a0
        /*072c*/ 	.word	0x000000ff
        /*0730*/ 	.word	0x00012438
        /*0734*/ 	.short	0x0100
        /*0736*/ 	.byte	0x08
	.zero		1


	//   ....[5]....
        /*0738*/ 	.word	0x000002b0
        /*073c*/ 	.word	0x000000ff
        /*0740*/ 	.word	0x00012448
        /*0744*/ 	.short	0x0100
        /*0746*/ 	.byte	0x08
	.zero		1


	//   ....[6]....
        /*0748*/ 	.word	0x000003e0
        /*074c*/ 	.word	0x000000ff
        /*0750*/ 	.word	0x00012450
        /*0754*/ 	.short	0x0100
        /*0756*/ 	.byte	0x08
	.zero		1


	//   ....[7]....
        /*0758*/ 	.word	0x000003f0
        /*075c*/ 	.word	0x000000ff
        /*0760*/ 	.word	0x00012460
        /*0764*/ 	.short	0x0100
        /*0766*/ 	.byte	0x08
	.zero		1


	//   ....[8]....
        /*0768*/ 	.word	0x00000400
        /*076c*/ 	.word	0x000000ff
        /*0770*/ 	.word	0x00012458
        /*0774*/ 	.short	0x0100
        /*0776*/ 	.byte	0x08
	.zero		1


	//   ....[9]....
        /*0778*/ 	.word	0x00000410
        /*077c*/ 	.word	0x000000ff
        /*0780*/ 	.word	0x00012468
        /*0784*/ 	.short	0x0100
        /*0786*/ 	.byte	0x08
	.zero		1


	//   ....[10]....
        /*0788*/ 	.word	0x00000500
        /*078c*/ 	.word	0x000000ff
        /*0790*/ 	.word	0x00012470
        /*0794*/ 	.short	0x0100
        /*0796*/ 	.byte	0x06
	.zero		1


	//   ....[11]....
        /*0798*/ 	.word	0x00000510
        /*079c*/ 	.word	0x000000ff
        /*07a0*/ 	.word	0x00012480
        /*07a4*/ 	.short	0x0100
        /*07a6*/ 	.byte	0x06
	.zero		1


	//   ....[12]....
        /*07a8*/ 	.word	0x00000520
        /*07ac*/ 	.word	0x000000ff
        /*07b0*/ 	.word	0x00012478
        /*07b4*/ 	.short	0x0100
        /*07b6*/ 	.byte	0x06
	.zero		1


	//   ....[13]....
        /*07b8*/ 	.word	0x00000530
        /*07bc*/ 	.word	0x000000ff
        /*07c0*/ 	.word	0x00012488
        /*07c4*/ 	.short	0x0100
        /*07c6*/ 	.byte	0x06
	.zero		1


	//   ....[14]....
        /*07c8*/ 	.word	0x00000660
        /*07cc*/ 	.word	0x000000ff
        /*07d0*/ 	.word	0x00012490
        /*07d4*/ 	.short	0x0100
        /*07d6*/ 	.byte	0x08
	.zero		1


	//   ....[15]....
        /*07d8*/ 	.word	0x00000670
        /*07dc*/ 	.word	0x000000ff
        /*07e0*/ 	.word	0x000124a0
        /*07e4*/ 	.short	0x0100
        /*07e6*/ 	.byte	0x08
	.zero		1


	//   ....[16]....
        /*07e8*/ 	.word	0x00000680
        /*07ec*/ 	.word	0x000000ff
        /*07f0*/ 	.word	0x00012498
        /*07f4*/ 	.short	0x0100
        /*07f6*/ 	.byte	0x08
	.zero		1


	//   ....[17]....
        /*07f8*/ 	.word	0x00000690
        /*07fc*/ 	.word	0x000000ff
        /*0800*/ 	.word	0x000124a8
        /*0804*/ 	.short	0x0100
        /*0806*/ 	.byte	0x08
	.zero		1


	//   ....[18]....
        /*0808*/ 	.word	0x000007d0
        /*080c*/ 	.word	0x000000ff
        /*0810*/ 	.word	0x000124b0
        /*0814*/ 	.short	0x0100
        /*0816*/ 	.byte	0x08
	.zero		1


	//   ....[19]....
        /*0818*/ 	.word	0x000007e0
        /*081c*/ 	.word	0x000000ff
        /*0820*/ 	.word	0x000124c0
        /*0824*/ 	.short	0x0100
        /*0826*/ 	.byte	0x08
	.zero		1


	//   ....[20]....
        /*0828*/ 	.word	0x000007f0
        /*082c*/ 	.word	0x000000ff
        /*0830*/ 	.word	0x000124b8
        /*0834*/ 	.short	0x0100
        /*0836*/ 	.byte	0x08
	.zero		1


	//   ....[21]....
        /*0838*/ 	.word	0x00000800
        /*083c*/ 	.word	0x000000ff
        /*0840*/ 	.word	0x000124c8
        /*0844*/ 	.short	0x0100
        /*0846*/ 	.byte	0x08
	.zero		1


	//   ....[22]....
        /*0848*/ 	.word	0x00001550
        /*084c*/ 	.word	0x000000ff
        /*0850*/ 	.word	0x00012400
        /*0854*/ 	.short	0x010a
        /*0856*/ 	.byte	0x2f
	.zero		1


	//   ....[23]....
        /*0858*/ 	.word	0x000015c0
        /*085c*/ 	.word	0x000000ff
        /*0860*/ 	.word	0x00012430
        /*0864*/ 	.short	0x010a
        /*0866*/ 	.byte	0x2f
	.zero		1


	//   ....[24]....
        /*0868*/ 	.word	0x00001600
        /*086c*/ 	.word	0x000000ff
        /*0870*/ 	.word	0x00012430
        /*0874*/ 	.short	0x010a
        /*0876*/ 	.byte	0x2f
	.zero		1


	//   ....[25]....
        /*0878*/ 	.word	0x00001d00
        /*087c*/ 	.word	0x000000ff
        /*0880*/ 	.word	0x00000000
        /*0884*/ 	.short	0x0101
        /*0886*/ 	.byte	0x08
	.zero		1


	//   ....[26]....
        /*0888*/ 	.word	0x00004370
        /*088c*/ 	.word	0x000000ff
        /*0890*/ 	.word	0x00012430
        /*0894*/ 	.short	0x010a
        /*0896*/ 	.byte	0x12
	.zero		1


	//   ....[27]....
        /*0898*/ 	.word	0x000043b0
        /*089c*/ 	.word	0x000000ff
        /*08a0*/ 	.word	0x00012430
        /*08a4*/ 	.short	0x010a
        /*08a6*/ 	.byte	0x12
	.zero		1


	//   ....[28]....
        /*08a8*/ 	.word	0x00004800
        /*08ac*/ 	.word	0x000000ff
        /*08b0*/ 	.word	0x00012450
        /*08b4*/ 	.short	0x010a
        /*08b6*/ 	.byte	0x09
	.zero		1


	//   ....[29]....
        /*08b8*/ 	.word	0x00004840
        /*08bc*/ 	.word	0x000000ff
        /*08c0*/ 	.word	0x00012450
        /*08c4*/ 	.short	0x010a
        /*08c6*/ 	.byte	0x09
	.zero		1


	//   ....[30]....
        /*08c8*/ 	.word	0x00004ae0
        /*08cc*/ 	.word	0x000000ff
        /*08d0*/ 	.word	0x00000000
        /*08d4*/ 	.short	0x0101
        /*08d6*/ 	.byte	0x12
	.zero		1


	//   ....[31]....
        /*08d8*/ 	.word	0x00006c50
        /*08dc*/ 	.word	0x000000ff
        /*08e0*/ 	.word	0x00000000
        /*08e4*/ 	.short	0x0101
        /*08e6*/ 	.byte	0x06
	.zero		1


	//   ....[32]....
        /*08e8*/ 	.word	0x000071a0
        /*08ec*/ 	.word	0x000000ff
        /*08f0*/ 	.word	0x00012430
        /*08f4*/ 	.short	0x010a
        /*08f6*/ 	.byte	0x11
	.zero		1


	//   ....[33]....
        /*08f8*/ 	.word	0x000071e0
        /*08fc*/ 	.word	0x000000ff
        /*0900*/ 	.word	0x00012430
        /*0904*/ 	.short	0x010a
        /*0906*/ 	.byte	0x11
	.zero		1


	//   ....[34]....
        /*0908*/ 	.word	0x00007620
        /*090c*/ 	.word	0x000000ff
        /*0910*/ 	.word	0x00012450
        /*0914*/ 	.short	0x010a
        /*0916*/ 	.byte	0x09
	.zero		1


	//   ....[35]....
        /*0918*/ 	.word	0x00007660
        /*091c*/ 	.word	0x000000ff
        /*0920*/ 	.word	0x00012450
        /*0924*/ 	.short	0x010a
        /*0926*/ 	.byte	0x09
	.zero		1


	//   ....[36]....
        /*0928*/ 	.word	0x00007940
        /*092c*/ 	.word	0x000000ff
        /*0930*/ 	.word	0x00000000
        /*0934*/ 	.short	0x0101
        /*0936*/ 	.byte	0x11
	.zero		1


	//   ....[37]....
        /*0938*/ 	.word	0x00008ef0
        /*093c*/ 	.word	0x000000ff
        /*0940*/ 	.word	0x00000000
        /*0944*/ 	.short	0x0101
        /*0946*/ 	.byte	0x06
	.zero		1


	//   ....[38]....
        /*0948*/ 	.word	0x00009380
        /*094c*/ 	.word	0x000000ff
        /*0950*/ 	.word	0x00012450
        /*0954*/ 	.short	0x010a
        /*0956*/ 	.byte	0x10
	.zero		1


	//   ....[39]....
        /*0958*/ 	.word	0x000093c0
        /*095c*/ 	.word	0x000000ff
        /*0960*/ 	.word	0x00012450
        /*0964*/ 	.short	0x010a
        /*0966*/ 	.byte	0x10
	.zero		1


	//   ....[40]....
        /*0968*/ 	.word	0x00009a20
        /*096c*/ 	.word	0x000000ff
        /*0970*/ 	.word	0x00000000
        /*0974*/ 	.short	0x0101
        /*0976*/ 	.byte	0x04
	.zero		1


	//   ....[41]....
        /*0978*/ 	.word	0x0000a950
        /*097c*/ 	.word	0x000000ff
        /*0980*/ 	.word	0x00000000
        /*0984*/ 	.short	0x0101
        /*0986*/ 	.byte	0x04
	.zero		1


	//   ....[42]....
        /*0988*/ 	.word	0x0000c7e0
        /*098c*/ 	.word	0x000000ff
        /*0990*/ 	.word	0x00012480
        /*0994*/ 	.short	0x010a
        /*0996*/ 	.byte	0x2b
	.zero		1


	//   ....[43]....
        /*0998*/ 	.word	0x0000ce80
        /*099c*/ 	.word	0x000000ff
        /*09a0*/ 	.word	0x00012470
        /*09a4*/ 	.short	0x0107
        /*09a6*/ 	.byte	0x2b
	.zero		1


	//   ....[44]....
        /*09a8*/ 	.word	0x0000cf10
        /*09ac*/ 	.word	0x000000ff
        /*09b0*/ 	.word	0x00012470
        /*09b4*/ 	.short	0x0101
        /*09b6*/ 	.byte	0x2b
	.zero		1


	//   ....[45]....
        /*09b8*/ 	.word	0x0000cf60
        /*09bc*/ 	.word	0x000000ff
        /*09c0*/ 	.word	0x00012440
        /*09c4*/ 	.short	0x010a
        /*09c6*/ 	.byte	0x2b
	.zero		1


	//   ....[46]....
        /*09c8*/ 	.word	0x0000d490
        /*09cc*/ 	.word	0x000000ff
        /*09d0*/ 	.word	0x00012430
        /*09d4*/ 	.short	0x0107
        /*09d6*/ 	.byte	0x2b
	.zero		1


	//   ....[47]....
        /*09d8*/ 	.word	0x0000d520
        /*09dc*/ 	.word	0x000000ff
        /*09e0*/ 	.word	0x00012430
        /*09e4*/ 	.short	0x0101
        /*09e6*/ 	.byte	0x2b
	.zero		1


	//   ....[48]....
        /*09e8*/ 	.word	0x0000de60
        /*09ec*/ 	.word	0x000000ff
        /*09f0*/ 	.word	0x00012400
        /*09f4*/ 	.short	0x0107
        /*09f6*/ 	.byte	0x2b
	.zero		1


	//   ....[49]....
        /*09f8*/ 	.word	0x0000dea0
        /*09fc*/ 	.word	0x000000ff
        /*0a00*/ 	.word	0x00012400
        /*0a04*/ 	.short	0x0101
        /*0a06*/ 	.byte	0x2b
	.zero		1


	//   ....[50]....
        /*0a08*/ 	.word	0x0000deb0
        /*0a0c*/ 	.word	0x000000ff
        /*0a10*/ 	.word	0x00012420
        /*0a14*/ 	.short	0x010a
        /*0a16*/ 	.byte	0x2b
	.zero		1


	//   ....[51]....
        /*0a18*/ 	.word	0x0000e360
        /*0a1c*/ 	.word	0x00000005
        /*0a20*/ 	.word	0x00012480
        /*0a24*/ 	.short	0x010a
        /*0a26*/ 	.byte	0x3f
	.zero		1


	//   ....[52]....
        /*0a28*/ 	.word	0x0000e8d0
        /*0a2c*/ 	.word	0x00000005
        /*0a30*/ 	.word	0x00012470
        /*0a34*/ 	.short	0x0107
        /*0a36*/ 	.byte	0x3f
	.zero		1


	//   ....[53]....
        /*0a38*/ 	.word	0x0000e960
        /*0a3c*/ 	.word	0x00000005
        /*0a40*/ 	.word	0x00012470
        /*0a44*/ 	.short	0x0101
        /*0a46*/ 	.byte	0x3f
	.zero		1


	//   ....[54]....
        /*0a48*/ 	.word	0x0000e990
        /*0a4c*/ 	.word	0x00000005
        /*0a50*/ 	.word	0x00012440
        /*0a54*/ 	.short	0x010a
        /*0a56*/ 	.byte	0x3f
	.zero		1


	//   ....[55]....
        /*0a58*/ 	.word	0x0000ee30
        /*0a5c*/ 	.word	0x00000005
        /*0a60*/ 	.word	0x00012430
        /*0a64*/ 	.short	0x0107
        /*0a66*/ 	.byte	0x3f
	.zero		1


	//   ....[56]....
        /*0a68*/ 	.word	0x0000eed0
        /*0a6c*/ 	.word	0x00000005
        /*0a70*/ 	.word	0x00012430
        /*0a74*/ 	.short	0x0101
        /*0a76*/ 	.byte	0x3f
	.zero		1


	//   ....[57]....
        /*0a78*/ 	.word	0x0000ef50
        /*0a7c*/ 	.word	0x00000003
        /*0a80*/ 	.word	0x00012470
        /*0a84*/ 	.short	0x010a
        /*0a86*/ 	.byte	0x3f
	.zero		1


	//   ....[58]....
        /*0a88*/ 	.word	0x0000efe0
        /*0a8c*/ 	.word	0x00000003
        /*0a90*/ 	.word	0x00012460
        /*0a94*/ 	.short	0x010a
        /*0a96*/ 	.byte	0x3f
	.zero		1


	//   ....[59]....
        /*0a98*/ 	.word	0x0000f3d0
        /*0a9c*/ 	.word	0x00000003
        /*0aa0*/ 	.word	0x00012450
        /*0aa4*/ 	.short	0x0101
        /*0aa6*/ 	.byte	0x3f
	.zero		1


	//   ....[60]....
        /*0aa8*/ 	.word	0x0000f470
        /*0aac*/ 	.word	0x00000003
        /*0ab0*/ 	.word	0x00000000
        /*0ab4*/ 	.short	0x0101
        /*0ab6*/ 	.byte	0x3f
	.zero		1


	//   ....[61]....
        /*0ab8*/ 	.word	0x0000f570
        /*0abc*/ 	.word	0x00000002
        /*0ac0*/ 	.word	0x00012470
        /*0ac4*/ 	.short	0x010a
        /*0ac6*/ 	.byte	0x3f
	.zero		1


	//   ....[62]....
        /*0ac8*/ 	.word	0x0000f620
        /*0acc*/ 	.word	0x00000002
        /*0ad0*/ 	.word	0x00012460
        /*0ad4*/ 	.short	0x010a
        /*0ad6*/ 	.byte	0x3f
	.zero		1


	//   ....[63]....
        /*0ad8*/ 	.word	0x0000fa10
        /*0adc*/ 	.word	0x00000002
        /*0ae0*/ 	.word	0x00012450
        /*0ae4*/ 	.short	0x0101
        /*0ae6*/ 	.byte	0x3f
	.zero		1


	//   ....[64]....
        /*0ae8*/ 	.word	0x0000faa0
        /*0aec*/ 	.word	0x00000002
        /*0af0*/ 	.word	0x00000000
        /*0af4*/ 	.short	0x0101
        /*0af6*/ 	.byte	0x3f
	.zero		1


	//   ....[65]....
        /*0af8*/ 	.word	0x0000fb40
        /*0afc*/ 	.word	0x00000006
        /*0b00*/ 	.word	0x00012420
        /*0b04*/ 	.short	0x010a
        /*0b06*/ 	.byte	0x3f
	.zero		1


	//   ....[66]....
        /*0b08*/ 	.word	0x0000fc60
        /*0b0c*/ 	.word	0x00000005
        /*0b10*/ 	.word	0x00012440
        /*0b14*/ 	.short	0x010a
        /*0b16*/ 	.byte	0x3f
	.zero		1


	//   ....[67]....
        /*0b18*/ 	.word	0x0000fd00
        /*0b1c*/ 	.word	0x00000003
        /*0b20*/ 	.word	0x00012440
        /*0b24*/ 	.short	0x010a
        /*0b26*/ 	.byte	0x3f
	.zero		1


	//   ....[68]....
        /*0b28*/ 	.word	0x0000fd40
        /*0b2c*/ 	.word	0x00000005
        /*0b30*/ 	.word	0x00012460
        /*0b34*/ 	.short	0x010a
        /*0b36*/ 	.byte	0x3f
	.zero		1


	//   ....[69]....
        /*0b38*/ 	.word	0x0000fd80
        /*0b3c*/ 	.word	0x00000003
        /*0b40*/ 	.word	0x00012460
        /*0b44*/ 	.short	0x010a
        /*0b46*/ 	.byte	0x3f
	.zero		1


	//   ....[70]....
        /*0b48*/ 	.word	0x0000fdc0
        /*0b4c*/ 	.word	0x00000005
        /*0b50*/ 	.word	0x00012480
        /*0b54*/ 	.short	0x010a
        /*0b56*/ 	.byte	0x3f
	.zero		1


	//   ....[71]....
        /*0b58*/ 	.word	0x0000fe00
        /*0b5c*/ 	.word	0x00000003
        /*0b60*/ 	.word	0x00012480
        /*0b64*/ 	.short	0x010a
        /*0b66*/ 	.byte	0x3f
	.zero		1


	//   ....[72]....
        /*0b68*/ 	.word	0x0000fe70
        /*0b6c*/ 	.word	0x00000003
        /*0b70*/ 	.word	0x00012400
        /*0b74*/ 	.short	0x010a
        /*0b76*/ 	.byte	0x3f
	.zero		1


	//   ....[73]....
        /*0b78*/ 	.word	0x0000fed0
        /*0b7c*/ 	.word	0x00000003
        /*0b80*/ 	.word	0x00012430
        /*0b84*/ 	.short	0x010a
        /*0b86*/ 	.byte	0x3f
	.zero		1


	//   ....[74]....
        /*0b88*/ 	.word	0x0000ff30
        /*0b8c*/ 	.word	0x00000009
        /*0b90*/ 	.word	0x00012430
        /*0b94*/ 	.short	0x010a
        /*0b96*/ 	.byte	0x3f
	.zero		1


	//   ....[75]....
        /*0b98*/ 	.word	0x0000ff90
        /*0b9c*/ 	.word	0x00000009
        /*0ba0*/ 	.word	0x00012450
        /*0ba4*/ 	.short	0x010a
        /*0ba6*/ 	.byte	0x3f
	.zero		1


	//   ....[76]....
        /*0ba8*/ 	.word	0x0000fff0
        /*0bac*/ 	.word	0x00000009
        /*0bb0*/ 	.word	0x00012430
        /*0bb4*/ 	.short	0x010a
        /*0bb6*/ 	.byte	0x3f
	.zero		1


	//   ....[77]....
        /*0bb8*/ 	.word	0x00010050
        /*0bbc*/ 	.word	0x00000009
        /*0bc0*/ 	.word	0x00012450
        /*0bc4*/ 	.short	0x010a
        /*0bc6*/ 	.byte	0x3f
	.zero		1


	//   ....[78]....
        /*0bc8*/ 	.word	0x000100b0
        /*0bcc*/ 	.word	0x00000006
        /*0bd0*/ 	.word	0x00012450
        /*0bd4*/ 	.short	0x010a
        /*0bd6*/ 	.byte	0x3f
	.zero		1


	//   ....[79]....
        /*0bd8*/ 	.word	0x000101a0
        /*0bdc*/ 	.word	0x0000001b
        /*0be0*/ 	.word	0x00012480
        /*0be4*/ 	.short	0x010a
        /*0be6*/ 	.byte	0x3f
	.zero		1


	//   ....[80]....
        /*0be8*/ 	.word	0x00010960
        /*0bec*/ 	.word	0x0000001b
        /*0bf0*/ 	.word	0x00012440
        /*0bf4*/ 	.short	0x010a
        /*0bf6*/ 	.byte	0x3f
	.zero		1


	//   ....[81]....
        /*0bf8*/ 	.word	0x000116b0
        /*0bfc*/ 	.word	0x0000001b
        /*0c00*/ 	.word	0x00012420
        /*0c04*/ 	.short	0x010a
        /*0c06*/ 	.byte	0x3f
	.zero		1


	//   ....[82]....
        /*0c08*/ 	.word	0x00011700
        /*0c0c*/ 	.word	0x00000005
        /*0c10*/ 	.word	0x00012480
        /*0c14*/ 	.short	0x010a
        /*0c16*/ 	.byte	0x3f
	.zero		1


	//   ....[83]....
        /*0c18*/ 	.word	0x00011dd0
        /*0c1c*/ 	.word	0x00000005
        /*0c20*/ 	.word	0x00012440
        /*0c24*/ 	.short	0x010a
        /*0c26*/ 	.byte	0x3f
	.zero		1


	//   ....[84]....
        /*0c28*/ 	.word	0x000123a0
        /*0c2c*/ 	.word	0x00000003
        /*0c30*/ 	.word	0x00012470
        /*0c34*/ 	.short	0x010a
        /*0c36*/ 	.byte	0x3f
	.zero		1


	//   ....[85]....
        /*0c38*/ 	.word	0x000123f0
        /*0c3c*/ 	.word	0x00000003
        /*0c40*/ 	.word	0x00012460
        /*0c44*/ 	.short	0x010a
        /*0c46*/ 	.byte	0x3f
	.zero		1


	//   ....[86]....
        /*0c48*/ 	.word	0x00012440
        /*0c4c*/ 	.word	0x00000002
        /*0c50*/ 	.word	0x00012470
        /*0c54*/ 	.short	0x010a
        /*0c56*/ 	.byte	0x3f
	.zero		1


	//   ....[87]....
        /*0c58*/ 	.word	0x00012490
        /*0c5c*/ 	.word	0x00000002
        /*0c60*/ 	.word	0x00012460
        /*0c64*/ 	.short	0x010a
        /*0c66*/ 	.byte	0x3f
	.zero		1


	//   ....[88]....
        /*0c68*/ 	.word	0x000124e0
        /*0c6c*/ 	.word	0x00000006
        /*0c70*/ 	.word	0x00012420
        /*0c74*/ 	.short	0x010a
        /*0c76*/ 	.byte	0x3f
	.zero		1


	//   ....[89]....
        /*0c78*/ 	.word	0x00012530
        /*0c7c*/ 	.word	0x00000005
        /*0c80*/ 	.word	0x00012440
        /*0c84*/ 	.short	0x010a
        /*0c86*/ 	.byte	0x3f
	.zero		1


	//   ....[90]....
        /*0c88*/ 	.word	0x00012580
        /*0c8c*/ 	.word	0x00000003
        /*0c90*/ 	.word	0x00012440
        /*0c94*/ 	.short	0x010a
        /*0c96*/ 	.byte	0x3f
	.zero		1


	//   ....[91]....
        /*0c98*/ 	.word	0x000125d0
        /*0c9c*/ 	.word	0x00000005
        /*0ca0*/ 	.word	0x00012460
        /*0ca4*/ 	.short	0x010a
        /*0ca6*/ 	.byte	0x3f
	.zero		1


	//   ....[92]....
        /*0ca8*/ 	.word	0x00012620
        /*0cac*/ 	.word	0x00000003
        /*0cb0*/ 	.word	0x00012460
        /*0cb4*/ 	.short	0x010a
        /*0cb6*/ 	.byte	0x3f
	.zero		1


	//   ....[93]....
        /*0cb8*/ 	.word	0x00012670
        /*0cbc*/ 	.word	0x00000005
        /*0cc0*/ 	.word	0x00012480
        /*0cc4*/ 	.short	0x010a
        /*0cc6*/ 	.byte	0x3f
	.zero		1


	//----- nvinfo : EIATTR_NUM_MBARRIERS
	.align		4
.L_1574:
        /*0cc8*/ 	.byte	0x03, 0x38
        /*0cca*/ 	.short	0x0016


	//----- nvinfo : EIATTR_EXIT_INSTR_OFFSETS
	.align		4
        /*0ccc*/ 	.byte	0x04, 0x1c
        /*0cce*/ 	.short	(.L_1576 - .L_1575)


	//   ....[0]....
.L_1575:
        /*0cd0*/ 	.word	0x0000fe50


	//----- nvinfo : EIATTR_MAX_THREADS
	.align		4
.L_1576:
        /*0cd4*/ 	.byte	0x04, 0x05
        /*0cd6*/ 	.short	(.L_1578 - .L_1577)
.L_1577:
        /*0cd8*/ 	.word	0x00000200
        /*0cdc*/ 	.word	0x00000001
        /*0ce0*/ 	.word	0x00000001


	//----- nvinfo : EIATTR_CRS_STACK_SIZE
	.align		4
.L_1578:
        /*0ce4*/ 	.byte	0x04, 0x1e
        /*0ce6*/ 	.short	(.L_1580 - .L_1579)
.L_1579:
        /*0ce8*/ 	.word	0x00000000


	//----- nvinfo : EIATTR_CBANK_PARAM_SIZE
	.align		4
.L_1580:
        /*0cec*/ 	.byte	0x03, 0x19
        /*0cee*/ 	.short	0x0a70


	//----- nvinfo : EIATTR_PARAM_CBANK
	.align		4
        /*0cf0*/ 	.byte	0x04, 0x0a
        /*0cf2*/ 	.short	(.L_1582 - .L_1581)
	.align		4
.L_1581:
        /*0cf4*/ 	.word	index@(.nv.constant0._ZN7cutlass13device_kernelIN5flash11enable_sm90INS1_16FlashAttnFwdSm90INS1_25CollectiveMainloopFwdSm90ILi2EN4cute5tupleIJNS5_1CILi1EEES8_S8_EEENS6_IJNS7_ILi192EEENS7_ILi160EEENS7_ILi64EEEEEELi64ENS_12float_e4m3_tEfNS_4arch4Sm90ELb1ELb0ELb0ELb0ELb1ELb0ELb0ELb1ELb1ELb1ELb1ELb0EEENS1_21CollectiveEpilogueFwdINS6_IJSA_SC_SB_EEES9_NS_10bfloat16_tESG_Li384ELb0ELb1ELb1ELb1EEENS1_19SingleTileSchedulerILb0ELb1ELb1ELi192EEEEEEEEEvNT_6ParamsE)
        /*0cf8*/ 	.short	0x0210
        /*0cfa*/ 	.short	0x0a70


	//----- nvinfo : EIATTR_SW_WAR
	.align		4
.L_1582:
        /*0cfc*/ 	.byte	0x04, 0x36
        /*0cfe*/ 	.short	(.L_1584 - .L_1583)
.L_1583:
        /*0d00*/ 	.word	0x00000008
.L_1584:


//--------------------- .nv.info._ZN7cutlass13device_kernelIN5flash11enable_sm90INS1_16FlashAttnFwdSm90INS1_25CollectiveMainloopFwdSm90ILi2EN4cute5tupleIJNS5_1CILi1EEES8_S8_EEENS6_IJNS7_ILi192EEENS7_ILi160EEENS7_ILi64EEEEEELi64ENS_12float_e4m3_tEfNS_4arch4Sm90ELb1ELb0ELb0ELb1ELb1ELb0ELb0ELb1ELb1ELb1ELb1ELb0EEENS1_21CollectiveEpilogueFwdINS6_IJSA_SC_SB_EEES9_NS_10bfloat16_tESG_Li384ELb1ELb1ELb1ELb1EEENS1_36VarlenDynamicPersistentTileSchedulerILi192ELi160ELi384ELi128ELb1ELb1ELb1ELb1ELb1ELb1EEEEEEEEEvNT_6ParamsE --------------------------
	.section	.nv.info._ZN7cutlass13device_kernelIN5flash11enable_sm90INS1_16FlashAttnFwdSm90INS1_25CollectiveMainloopFwdSm90ILi2EN4cute5tupleIJNS5_1CILi1EEES8_S8_EEENS6_IJNS7_ILi192EEENS7_ILi160EEENS7_ILi64EEEEEELi64ENS_12float_e4m3_tEfNS_4arch4Sm90ELb1ELb0ELb0ELb1ELb1ELb0ELb0ELb1ELb1ELb1ELb1ELb0EEENS1_21CollectiveEpilogueFwdINS6_IJSA_SC_SB_EEES9_NS_10bfloat16_tESG_Li384ELb1ELb1ELb1ELb1EEENS1_36VarlenDynamicPersistentTileSchedulerILi192ELi160ELi384ELi128ELb1ELb1ELb1ELb1ELb1ELb1EEEEEEEEEvNT_6ParamsE,"",@"SHT_CUDA_INFO"
	.sectionflags	@""
	.align	4


	//----- nvinfo : EIATTR_CUDA_API_VERSION
	.align		4
        /*0000*/ 	.byte	0x04, 0x37
        /*0002*/ 	.short	(.L_1586 - .L_1585)
.L_1585:
        /*0004*/ 	.word	0x00000082


	//----- nvinfo : EIATTR_KPARAM_INFO
	.align		4
.L_1586:
        /*0008*/ 	.byte	0x04, 0x17
        /*000a*/ 	.short	(.L_1588 - .L_1587)
.L_1587:
        /*000c*/ 	.word	0x00000000
        /*0010*/ 	.short	0x0000
        /*0012*/ 	.short	0x0070
        /*0014*/ 	.byte	0x00, 0xf0, 0x01, 0x2a


	//----- nvinfo : EIATTR_SPARSE_MMA_MASK
	.align		4
.L_1588:
        /*0018*/ 	.byte	0x03, 0x50
        /*001a*/ 	.short	0x0000


	//----- nvinfo : EIATTR_MAXREG_COUNT
	.align		4
        /*001c*/ 	.byte	0x03, 0x1b
        /*001e*/ 	.short	0x0080


	//----- nvinfo : EIATTR_NUM_BARRIERS
	.align		4
        /*0020*/ 	.byte	0x02, 0x4c
        /*0022*/ 	.byte	0x09
	.zero		1


	//----- nvinfo : EIATTR_EXTERNS
	.align		4
        /*0024*/ 	.byte	0x04, 0x0f
        /*0026*/ 	.short	(.L_1590 - .L_1589)


	//   ....[0]....
	.align		4
.L_1589:
        /*0028*/ 	.word	index@(__assertfail)


	//----- nvinfo : EIATTR_ANNOTATIONS
	.align		4
.L_1590:
        /*002c*/ 	.byte	0x04, 0x55
        /*002e*/ 	.short	(.L_1592 - .L_1591)


	//   ....[0]....
.L_1591:
        /* <DEDUP_REMOVED lines=56> */


	//----- nvinfo : EIATTR_MERCURY_ISA_VERSION
	.align		4
.L_1592:
        /*0398*/ 	.byte	0x03, 0x5f
        /*039a*/ 	.short	0x0101


	//----- nvinfo : EIATTR_UNUSED_LOAD_BYTE_OFFSET
	.align		4
        /*039c*/ 	.byte	0x04, 0x44
        /*039e*/ 	.short	(.L_1594 - .L_1593)


	//   ....[0]....
.L_1593:
        /*03a0*/ 	.word	0x00000940
        /*03a4*/ 	.word	0x0000fff0


	//   ....[1]....
        /*03a8*/ 	.word	0x0000a1b0
        /*03ac*/ 	.word	0x0000fff0


	//----- nvinfo : EIATTR_INT_WARP_WIDE_INSTR_OFFSETS
	.align		4
.L_1594:
        /*03b0*/ 	.byte	0x04, 0x31
        /*03b2*/ 	.short	(.L_1596 - .L_1595)


	//   ....[0]....
.L_1595:
        /*03b4*/ 	.word	0x000000c0


	//   ....[1]....
        /*03b8*/ 	.word	0x000000d0


	//   ....[2]....
        /*03bc*/ 	.word	0x00000170


	//   ....[3]....
        /*03c0*/ 	.word	0x0000e8f0


	//   ....[4]....
        /*03c4*/ 	.word	0x0000e980


	//   ....[5]....
        /*03c8*/ 	.word	0x00012560


	//   ....[6]....
        /*03cc*/ 	.word	0x000125f0


	//----- nvinfo : EIATTR_COOP_GROUP_MASK_REGIDS
	.align		4
.L_1596:
        /*03d0*/ 	.byte	0x04, 0x29
        /*03d2*/ 	.short	(.L_1598 - .L_1597)


	//   ....[0]....
.L_1597:
        /*03d4*/ 	.word	0xffffffff


	//   ....[1]....
        /*03d8*/ 	.word	0xffffffff


	//   ....[2]....
        /*03dc*/ 	.word	0xffffffff


	//   ....[3]....
        /*03e0*/ 	.word	0xffffffff


	//   ....[4]....
        /*03e4*/ 	.word	0xffffffff


	//   ....[5]....
        /*03e8*/ 	.word	0xffffffff


	//   ....[6]....
        /*03ec*/ 	.word	0xffffffff


	//   ....[7]....
        /*03f0*/ 	.word	0xffffffff


	//   ....[8]....
        /*03f4*/ 	.word	0xffffffff


	//   ....[9]....
        /*03f8*/ 	.word	0xffffffff


	//   ....[10]....
        /*03fc*/ 	.word	0xffffffff


	//   ....[11]....
        /*0400*/ 	.word	0xffffffff


	//   ....[12]....
        /*0404*/ 	.word	0xffffffff


	//   ....[13]....
        /*0408*/ 	.word	0xffffffff


	//   ....[14]....
        /*040c*/ 	.word	0xffffffff


	//   ....[15]....
        /*0410*/ 	.word	0xffffffff


	//   ....[16]....
        /*0414*/ 	.word	0xffffffff


	//   ....[17]....
        /*0418*/ 	.word	0xffffffff


	//   ....[18]....
        /*041c*/ 	.word	0xffffffff


	//   ....[19]....
        /*0420*/ 	.word	0xffffffff


	//   ....[20]....
        /*0424*/ 	.word	0xffffffff


	//   ....[21]....
        /*0428*/ 	.word	0xffffffff


	//   ....[22]....
        /*042c*/ 	.word	0xffffffff


	//   ....[23]....
        /*0430*/ 	.word	0xffffffff


	//   ....[24]....
        /*0434*/ 	.word	0xffffffff


	//   ....[25]....
        /*0438*/ 	.word	0xffffffff


	//   ....[26]....
        /*043c*/ 	.word	0xffffffff


	//   ....[27]....
        /*0440*/ 	.word	0xffffffff


	//   ....[28]....
        /*0444*/ 	.word	0xffffffff


	//   ....[29]....
        /*0448*/ 	.word	0xffffffff


	//   ....[30]....
        /*044c*/ 	.word	0xffffffff


	//   ....[31]....
        /*0450*/ 	.word	0xffffffff


	//   ....[32]....
        /*0454*/ 	.word	0xffffffff


	//   ....[33]....
        /*0458*/ 	.word	0xffffffff


	//   ....[34]....
        /*045c*/ 	.word	0xffffffff


	//   ....[35]....
        /*0460*/ 	.word	0xffffffff


	//   ....[36]....
        /*0464*/ 	.word	0xffffffff


	//   ....[37]....
        /*0468*/ 	.word	0xffffffff


	//   ....[38]....
        /*046c*/ 	.word	0xffffffff


	//   ....[39]....
        /*0470*/ 	.word	0xffffffff


	//   ....[40]....
        /*0474*/ 	.word	0xffffffff


	//   ....[41]....
        /*0478*/ 	.word	0xffffffff


	//   ....[42]....
        /*047c*/ 	.word	0xffffffff


	//   ....[43]....
        /*0480*/ 	.word	0xffffffff


	//   ....[44]....
        /*0484*/ 	.word	0xffffffff


	//   ....[45]....
        /*0488*/ 	.word	0xffffffff


	//   ....[46]....
        /*048c*/ 	.word	0xffffffff


	//   ....[47]....
        /*0490*/ 	.word	0xffffffff


	//   ....[48]....
        /*0494*/ 	.word	0xffffffff


	//   ....[49]....
        /*0498*/ 	.word	0xffffffff


	//   ....[50]....
        /*049c*/ 	.word	0xffffffff


	//   ....[51]....
        /*04a0*/ 	.word	0xffffffff


	//   ....[52]....
        /*04a4*/ 	.word	0xffffffff


	//   ....[53]....
        /*04a8*/ 	.word	0xffffffff


	//   ....[54]....
        /*04ac*/ 	.word	0xffffffff


	//   ....[55]....
        /*04b0*/ 	.word	0xffffffff


	//   ....[56]....
        /*04b4*/ 	.word	0xffffffff


	//   ....[57]....
        /*04b8*/ 	.word	0xffffffff


	//   ....[58]....
        /*04bc*/ 	.word	0xffffffff


	//   ....[59]....
        /*04c0*/ 	.word	0xffffffff


	//   ....[60]....
        /*04c4*/ 	.word	0xffffffff


	//   ....[61]....
        /*04c8*/ 	.word	0xffffffff


	//   ....[62]....
        /*04cc*/ 	.word	0xffffffff


	//   ....[63]....
        /*04d0*/ 	.word	0xffffffff


	//   ....[64]....
        /*04d4*/ 	.word	0xffffffff


	//   ....[65]....
        /*04d8*/ 	.word	0xffffffff


	//   ....[66]....
        /*04dc*/ 	.word	0xffffffff


	//   ....[67]....
        /*04e0*/ 	.word	0xffffffff


	//   ....[68]....
        /*04e4*/ 	.word	0xffffffff


	//   ....[69]....
        /*04e8*/ 	.word	0xffffffff


	//   ....[70]....
        /*04ec*/ 	.word	0xffffffff


	//   ....[71]....
        /*04f0*/ 	.word	0xffffffff


	//   ....[72]....
        /*04f4*/ 	.word	0xffffffff


	//   ....[73]....
        /*04f8*/ 	.word	0xffffffff


	//   ....[74]....
        /*04fc*/ 	.word	0xffffffff


	//   ....[75]....
        /*0500*/ 	.word	0xffffffff


	//   ....[76]....
        /*0504*/ 	.word	0xffffffff


	//   ....[77]....
        /*0508*/ 	.word	0xffffffff


	//   ....[78]....
        /*050c*/ 	.word	0xffffffff


	//   ....[79]....
        /*0510*/ 	.word	0xffffffff


	//   ....[80]....
        /*0514*/ 	.word	0xffffffff


	//   ....[81]....
        /*0518*/ 	.word	0xffffffff


	//   ....[82]....
        /*051c*/ 	.word	0xffffffff


	//   ....[83]....
        /*0520*/ 	.word	0xffffffff


	//   ....[84]....
        /*0524*/ 	.word	0xffffffff


	//   ....[85]....
        /*0528*/ 	.word	0xffffffff


	//   ....[86]....
        /*052c*/ 	.word	0xffffffff


	//   ....[87]....
        /*0530*/ 	.word	0xffffffff


	//   ....[88]....
        /*0534*/ 	.word	0xffffffff


	//   ....[89]....
        /*0538*/ 	.word	0xffffffff


	//   ....[90]....
        /*053c*/ 	.word	0xffffffff


	//   ....[91]....
        /*0540*/ 	.word	0xffffffff


	//   ....[92]....
        /*0544*/ 	.word	0xffffffff


	//   ....[93]....
        /*0548*/ 	.word	0xffffffff


	//   ....[94]....
        /*054c*/ 	.word	0xffffffff


	//   ....[95]....
        /*0550*/ 	.word	0xffffffff


	//   ....[96]....
        /*0554*/ 	.word	0xffffffff


	//   ....[97]....
        /*0558*/ 	.word	0xffffffff


	//   ....[98]....
        /*055c*/ 	.word	0xffffffff


	//   ....[99]....
        /*0560*/ 	.word	0xffffffff


	//   ....[100]....
        /*0564*/ 	.word	0xffffffff


	//   ....[101]....
        /*0568*/ 	.word	0xffffffff


	//   ....[102]....
        /*056c*/ 	.word	0xffffffff


	//   ....[103]....
        /*0570*/ 	.word	0xffffffff


	//   ....[104]....
        /*0574*/ 	.word	0xffffffff


	//   ....[105]....
        /*0578*/ 	.word	0xffffffff


	//   ....[106]....
        /*057c*/ 	.word	0xffffffff


	//   ....[107]....
        /*0580*/ 	.word	0xffffffff


	//   ....[108]....
        /*0584*/ 	.word	0xffffffff


	//   ....[109]....
        /*0588*/ 	.word	0xffffffff


	//   ....[110]....
        /*058c*/ 	.word	0xffffffff


	//   ....[111]....
        /*0590*/ 	.word	0xffffffff


	//   ....[112]....
        /*0594*/ 	.word	0xffffffff


	//   ....[113]....
        /*0598*/ 	.word	0xffffffff


	//   ....[114]....
        /*059c*/ 	.word	0xffffffff


	//   ....[115]....
        /*05a0*/ 	.word	0xffffffff


	//   ....[116]....
        /*05a4*/ 	.word	0xffffffff


	//   ....[117]....
        /*05a8*/ 	.word	0xffffffff


	//   ....[118]....
        /*05ac*/ 	.word	0xffffffff


	//   ....[119]....
        /*05b0*/ 	.word	0xffffffff


	//   ....[120]....
        /*05b4*/ 	.word	0xffffffff


	//   ....[121]....
        /*05b8*/ 	.word	0xffffffff


	//   ....[122]....
        /*05bc*/ 	.word	0xffffffff


	//   ....[123]....
        /*05c0*/ 	.word	0xffffffff


	//   ....[124]....
        /*05c4*/ 	.word	0xffffffff


	//   ....[125]....
        /*05c8*/ 	.word	0xffffffff


	//   ....[126]....
        /*05cc*/ 	.word	0xffffffff


	//   ....[127]....
        /*05d0*/ 	.word	0xffffffff


	//   ....[128]....
        /*05d4*/ 	.word	0xffffffff


	//   ....[129]....
        /*05d8*/ 	.word	0xffffffff


	//   ....[130]....
        /*05dc*/ 	.word	0xffffffff


	//   ....[131]....
        /*05e0*/ 	.word	0xffffffff


	//   ....[132]....
        /*05e4*/ 	.word	0xffffffff


	//   ....[133]....
        /*05e8*/ 	.word	0xffffffff


	//   ....[134]....
        /*05ec*/ 	.word	0xffffffff


	//   ....[135]....
        /*05f0*/ 	.word	0xffffffff


	//   ....[136]....
        /*05f4*/ 	.word	0xffffffff


	//   ....[137]....
        /*05f8*/ 	.word	0xffffffff


	//   ....[138]....
        /*05fc*/ 	.word	0xffffffff


	//   ....[139]....
        /*0600*/ 	.word	0xffffffff


	//   ....[140]....
        /*0604*/ 	.word	0xffffffff


	//   ....[141]....
        /*0608*/ 	.word	0xffffffff


	//   ....[142]....
        /*060c*/ 	.word	0xffffffff


	//   ....[143]....
        /*0610*/ 	.word	0xffffffff


	//   ....[144]....
        /*0614*/ 	.word	0xffffffff


	//   ....[145]....
        /*0618*/ 	.word	0xffffffff


	//   ....[146]....
        /*061c*/ 	.word	0xffffffff


	//   ....[147]....
        /*0620*/ 	.word	0xffffffff


	//   ....[148]....
        /*0624*/ 	.word	0xffffffff


	//   ....[149]....
        /*0628*/ 	.word	0xffffffff


	//   ....[150]....
        /*062c*/ 	.word	0xffffffff


	//   ....[151]....
        /*0630*/ 	.word	0xffffffff


	//   ....[152]....
        /*0634*/ 	.word	0xffffffff


	//   ....[153]....
        /*0638*/ 	.word	0xffffffff


	//   ....[154]....
        /*063c*/ 	.word	0xffffffff


	//   ....[155]....
        /*0640*/ 	.word	0xffffffff


	//   ....[156]....
        /*0644*/ 	.word	0xffffffff


	//   ....[157]....
        /*0648*/ 	.word	0xffffffff


	//   ....[158]....
        /*064c*/ 	.word	0xffffffff


	//   ....[159]....
        /*0650*/ 	.word	0xffffffff


	//   ....[160]....
        /*0654*/ 	.word	0xffffffff


	//   ....[161]....
        /*0658*/ 	.word	0xffffffff


	//   ....[162]....
        /*065c*/ 	.word	0xffffffff


	//   ....[163]....
        /*0660*/ 	.word	0xffffffff


	//   ....[164]....
        /*0664*/ 	.word	0xffffffff


	//   ....[165]....
        /*0668*/ 	.word	0xffffffff


	//   ....[166]....
        /*066c*/ 	.word	0xffffffff


	//   ....[167]....
        /*0670*/ 	.word	0xffffffff


	//   ....[168]....
        /*0674*/ 	.word	0xffffffff


	//   ....[169]....
        /*0678*/ 	.word	0xffffffff


	//   ....[170]....
        /*067c*/ 	.word	0xffffffff


	//   ....[171]....
        /*0680*/ 	.word	0x0500000f


	//   ....[172]....
        /*0684*/ 	.word	0x0500000f


	//   ....[173]....
        /*0688*/ 	.word	0x0500000f


	//   ....[174]....
        /*068c*/ 	.word	0x0500000f


	//   ....[175]....
        /*0690*/ 	.word	0x0500000f


	//   ....[176]....
        /*0694*/ 	.word	0x0500000f


	//   ....[177]....
        /*0698*/ 	.word	0x0500000f


	//   ....[178]....
        /*069c*/ 	.word	0x0500000f


	//   ....[179]....
        /*06a0*/ 	.word	0x0500000f


	//   ....[180]....
        /*06a4*/ 	.word	0x0500000f


	//   ....[181]....
        /*06a8*/ 	.word	0x0500000f


	//   ....[182]....
        /*06ac*/ 	.word	0x0500000f


	//   ....[183]....
        /*06b0*/ 	.word	0x0500000f


	//   ....[184]....
        /*06b4*/ 	.word	0x0500000f


	//   ....[185]....
        /*06b8*/ 	.word	0x0500000f


	//   ....[186]....
        /*06bc*/ 	.word	0x0500000f


	//   ....[187]....
        /*06c0*/ 	.word	0x0500000f


	//   ....[188]....
        /*06c4*/ 	.word	0x0500000f


	//   ....[189]....
        /*06c8*/ 	.word	0x0500000f


	//   ....[190]....
        /*06cc*/ 	.word	0x0500000f


	//   ....[191]....
        /*06d0*/ 	.word	0x0500000f


	//   ....[192]....
        /*06d4*/ 	.word	0x0500000f


	//   ....[193]....
        /*06d8*/ 	.word	0x0500000f


	//   ....[194]....
        /*06dc*/ 	.word	0x0500000f


	//   ....[195]....
        /*06e0*/ 	.word	0x0500000f


	//   ....[196]....
        /*06e4*/ 	.word	0x0500000f


	//   ....[197]....
        /*06e8*/ 	.word	0x0500000f


	//   ....[198]....
        /*06ec*/ 	.word	0x0500000f


	//   ....[199]....
        /*06f0*/ 	.word	0x0500000f


	//   ....[200]....
        /*06f4*/ 	.word	0x0500000f


	//   ....[201]....
        /*06f8*/ 	.word	0x0500000f


	//   ....[202]....
        /*06fc*/ 	.word	0x0500000f


	//   ....[203]....
        /*0700*/ 	.word	0x0500000f


	//   ....[204]....
        /*0704*/ 	.word	0x0500000f


	//   ....[205]....
        /*0708*/ 	.word	0x0500000f


	//   ....[206]....
        /*070c*/ 	.word	0x0500000f


	//   ....[207]....
        /*0710*/ 	.word	0x0500000f


	//   ....[208]....
        /*0714*/ 	.word	0x0500000f


	//   ....[209]....
        /*0718*/ 	.word	0x0500000f


	//   ....[210]....
        /*071c*/ 	.word	0x0500000f


	//   ....[211]....
        /*0720*/ 	.word	0x0500000f


	//   ....[212]....
        /*0724*/ 	.word	0x0500000f


	//   ....[213]....
        /*0728*/ 	.word	0x0500000f


	//   ....[214]....
        /*072c*/ 	.word	0x0500000f


	//   ....[215]....
        /*0730*/ 	.word	0x0500000f


	//   ....[216]....
        /*0734*/ 	.word	0x0500000f


	//   ....[217]....
        /*0738*/ 	.word	0x0500000f


	//   ....[218]....
        /*073c*/ 	.word	0x0500000f


	//   ....[219]....
        /*0740*/ 	.word	0x0500000f


	//   ....[220]....
        /*0744*/ 	.word	0x0500000f


	//   ....[221]....
        /*0748*/ 	.word	0x0500000f


	//   ....[222]....
        /*074c*/ 	.word	0x0500000f


	//   ....[223]....
        /*0750*/ 	.word	0x0500000f


	//   ....[224]....
        /*0754*/ 	.word	0x0500000f


	//----- nvinfo : EIATTR_COOP_GROUP_INSTR_OFFSETS
	.align		4
.L_1598:
        /*0758*/ 	.byte	0x04, 0x28
        /*075a*/ 	.short	(.L_1600 - .L_1599)


	//   ....[0]....
.L_1599:
        /*075c*/ 	.word	0x00000070


	//   ....[1]....
        /*0760*/ 	.word	0x000000b0


	//   ....[2]....
        /*0764*/ 	.word	0x000002d0


	//   ....[3]....
        /*0768*/ 	.word	0x00000430


	//   ....[4]....
        /*076c*/ 	.word	0x00000550


	//   ....[5]....
        /*0770*/ 	.word	0x000006b0


	//   ....[6]....
        /*0774*/ 	.word	0x00001b00


	//   ....[7]....
        /*0778*/ 	.word	0x000023b0


	//   ....[8]....
        /*077c*/ 	.word	0x000023e0


	//   ....[9]....
        /*0780*/ 	.word	0x00002c90


	//   ....[10]....
        /*0784*/ 	.word	0x00002d60


	//   ....[11]....
        /*0788*/ 	.word	0x00003870


	//   ....[12]....
        /*078c*/ 	.word	0x00003920


	//   ....[13]....
        /*0790*/ 	.word	0x000050f0


	//   ....[14]....
        /*0794*/ 	.word	0x000058d0


	//   ....[15]....
        /*0798*/ 	.word	0x000058f0


	//   ....[16]....
        /*079c*/ 	.word	0x00005900


	//   ....[17]....
        /*07a0*/ 	.word	0x00006480


	//   ....[18]....
        /*07a4*/ 	.word	0x000064e0


	//   ....[19]....
        /*07a8*/ 	.word	0x00008380


	//   ....[20]....
        /*07ac*/ 	.word	0x00008390


	//   ....[21]....
        /*07b0*/ 	.word	0x000083c0


	//   ....[22]....
        /*07b4*/ 	.word	0x000083e0


	//   ....[23]....
        /*07b8*/ 	.word	0x00009bf0


	//   ....[24]....
        /*07bc*/ 	.word	0x00009c00


	//   ....[25]....
        /*07c0*/ 	.word	0x00009c80


	//   ....[26]....
        /*07c4*/ 	.word	0x00009c90


	//   ....[27]....
        /*07c8*/ 	.word	0x0000a690


	//   ....[28]....
        /*07cc*/ 	.word	0x0000a6a0


	//   ....[29]....
        /*07d0*/ 	.word	0x0000a6b0


	//   ....[30]....
        /*07d4*/ 	.word	0x0000a6c0


	//   ....[31]....
        /*07d8*/ 	.word	0x0000a6d0


	//   ....[32]....
        /*07dc*/ 	.word	0x0000a6e0


	//   ....[33]....
        /*07e0*/ 	.word	0x0000a6f0


	//   ....[34]....
        /*07e4*/ 	.word	0x0000a700


	//   ....[35]....
        /*07e8*/ 	.word	0x0000a710


	//   ....[36]....
        /*07ec*/ 	.word	0x0000a730


	//   ....[37]....
        /*07f0*/ 	.word	0x0000a750


	//   ....[38]....
        /*07f4*/ 	.word	0x0000a760


	//   ....[39]....
        /*07f8*/ 	.word	0x0000a790


	//   ....[40]....
        /*07fc*/ 	.word	0x0000a7a0


	//   ....[41]....
        /*0800*/ 	.word	0x0000a7b0


	//   ....[42]....
        /*0804*/ 	.word	0x0000a7c0


	//   ....[43]....
        /*0808*/ 	.word	0x0000a7d0


	//   ....[44]....
        /*080c*/ 	.word	0x0000a800


	//   ....[45]....
        /*0810*/ 	.word	0x0000a820


	//   ....[46]....
        /*0814*/ 	.word	0x0000a850


	//   ....[47]....
        /*0818*/ 	.word	0x0000a870


	//   ....[48]....
        /*081c*/ 	.word	0x0000a890


	//   ....[49]....
        /*0820*/ 	.word	0x0000a8a0


	//   ....[50]....
        /*0824*/ 	.word	0x0000a8b0


	//   ....[51]....
        /*0828*/ 	.word	0x0000a8d0


	//   ....[52]....
        /*082c*/ 	.word	0x0000a900


	//   ....[53]....
        /*0830*/ 	.word	0x0000a920


	//   ....[54]....
        /*0834*/ 	.word	0x0000a950


	//   ....[55]....
        /*0838*/ 	.word	0x0000a980


	//   ....[56]....
        /*083c*/ 	.word	0x0000a9b0


	//   ....[57]....
        /*0840*/ 	.word	0x0000a9e0


	//   ....[58]....
        /*0844*/ 	.word	0x0000aa10


	//   ....[59]....
        /*0848*/ 	.word	0x0000b0a0


	//   ....[60]....
        /*084c*/ 	.word	0x0000b0b0


	//   ....[61]....
        /*0850*/ 	.word	0x0000b0c0


	//   ....[62]....
        /*0854*/ 	.word	0x0000b110


	//   ....[63]....
        /*0858*/ 	.word	0x0000b720


	//   ....[64]....
        /*085c*/ 	.word	0x0000b760


	//   ....[65]....
        /*0860*/ 	.word	0x0000b780


	//   ....[66]....
        /*0864*/ 	.word	0x0000b7c0


	//   ....[67]....
        /*0868*/ 	.word	0x0000b7e0


	//   ....[68]....
        /*086c*/ 	.word	0x0000b7f0


	//   ....[69]....
        /*0870*/ 	.word	0x0000b810


	//   ....[70]....
        /*0874*/ 	.word	0x0000b830


	//   ....[71]....
        /*0878*/ 	.word	0x0000bcb0


	//   ....[72]....
        /*087c*/ 	.word	0x0000bcc0


	//   ....[73]....
        /*0880*/ 	.word	0x0000bef0


	//   ....[74]....
        /*0884*/ 	.word	0x0000bf00


	//   ....[75]....
        /*0888*/ 	.word	0x0000ca10


	//   ....[76]....
        /*088c*/ 	.word	0x0000ca40


	//   ....[77]....
        /*0890*/ 	.word	0x0000ca80


	//   ....[78]....
        /*0894*/ 	.word	0x0000cab0


	//   ....[79]....
        /*0898*/ 	.word	0x0000cac0


	//   ....[80]....
        /*089c*/ 	.word	0x0000cad0


	//   ....[81]....
        /*08a0*/ 	.word	0x0000cae0


	//   ....[82]....
        /*08a4*/ 	.word	0x0000cb00


	//   ....[83]....
        /*08a8*/ 	.word	0x0000cc50


	//   ....[84]....
        /*08ac*/ 	.word	0x0000ce70


	//   ....[85]....
        /*08b0*/ 	.word	0x0000cea0


	//   ....[86]....
        /*08b4*/ 	.word	0x0000ced0


	//   ....[87]....
        /*08b8*/ 	.word	0x0000cf00


	//   ....[88]....
        /*08bc*/ 	.word	0x0000cf30


	//   ....[89]....
        /*08c0*/ 	.word	0x0000cf80


	//   ....[90]....
        /*08c4*/ 	.word	0x0000d0f0


	//   ....[91]....
        /*08c8*/ 	.word	0x0000d120


	//   ....[92]....
        /*08cc*/ 	.word	0x0000d150


	//   ....[93]....
        /*08d0*/ 	.word	0x0000d180


	//   ....[94]....
        /*08d4*/ 	.word	0x0000d1b0


	//   ....[95]....
        /*08d8*/ 	.word	0x0000d1e0


	//   ....[96]....
        /*08dc*/ 	.word	0x0000d270


	//   ....[97]....
        /*08e0*/ 	.word	0x0000d2d0


	//   ....[98]....
        /*08e4*/ 	.word	0x0000d2e0


	//   ....[99]....
        /*08e8*/ 	.word	0x0000d330


	//   ....[100]....
        /*08ec*/ 	.word	0x0000f8d0


	//   ....[101]....
        /*08f0*/ 	.word	0x0000f8e0


	//   ....[102]....
        /*08f4*/ 	.word	0x0000f950


	//   ....[103]....
        /*08f8*/ 	.word	0x0000f970


	//   ....[104]....
        /*08fc*/ 	.word	0x0000f9b0


	//   ....[105]....
        /*0900*/ 	.word	0x0000f9d0


	//   ....[106]....
        /*0904*/ 	.word	0x0000f9e0


	//   ....[107]....
        /*0908*/ 	.word	0x0000f9f0


	//   ....[108]....
        /*090c*/ 	.word	0x0000fa80


	//   ....[109]....
        /*0910*/ 	.word	0x0000faa0


	//   ....[110]....
        /*0914*/ 	.word	0x0000ff00


	//   ....[111]....
        /*0918*/ 	.word	0x0000ff10


	//   ....[112]....
        /*091c*/ 	.word	0x0000ff30


	//   ....[113]....
        /*0920*/ 	.word	0x0000ffc0


	//   ....[114]....
        /*0924*/ 	.word	0x0000ffd0


	//   ....[115]....
        /*0928*/ 	.word	0x00010040


	//   ....[116]....
        /*092c*/ 	.word	0x00010050


	//   ....[117]....
        /*0930*/ 	.word	0x00010060


	//   ....[118]....
        /*0934*/ 	.word	0x00010070


	//   ....[119]....
        /*0938*/ 	.word	0x00010130


	//   ....[120]....
        /*093c*/ 	.word	0x000109a0


	//   ....[121]....
        /*0940*/ 	.word	0x000109d0


	//   ....[122]....
        /*0944*/ 	.word	0x00010a70


	//   ....[123]....
        /*0948*/ 	.word	0x00010a90


	//   ....[124]....
        /*094c*/ 	.word	0x00010b10


	//   ....[125]....
        /*0950*/ 	.word	0x00010b30


	//   ....[126]....
        /*0954*/ 	.word	0x00010b40


	//   ....[127]....
        /*0958*/ 	.word	0x00010b50


	//   ....[128]....
        /*095c*/ 	.word	0x00010c50


	//   ....[129]....
        /*0960*/ 	.word	0x00010c60


	//   ....[130]....
        /*0964*/ 	.word	0x00010c70


	//   ....[131]....
        /*0968*/ 	.word	0x00010c80


	//   ....[132]....
        /*096c*/ 	.word	0x000116c0


	//   ....[133]....
        /*0970*/ 	.word	0x000116d0


	//   ....[134]....
        /*0974*/ 	.word	0x00011740


	//   ....[135]....
        /*0978*/ 	.word	0x00011750


	//   ....[136]....
        /*097c*/ 	.word	0x00011790


	//   ....[137]....
        /*0980*/ 	.word	0x000117a0


	//   ....[138]....
        /*0984*/ 	.word	0x000117e0


	//   ....[139]....
        /*0988*/ 	.word	0x000117f0


	//   ....[140]....
        /*098c*/ 	.word	0x00011830


	//   ....[141]....
        /*0990*/ 	.word	0x00011840


	//   ....[142]....
        /*0994*/ 	.word	0x00011c50


	//   ....[143]....
        /*0998*/ 	.word	0x00011c60


	//   ....[144]....
        /*099c*/ 	.word	0x00011c70


	//   ....[145]....
        /*09a0*/ 	.word	0x00011cb0


	//   ....[146]....
        /*09a4*/ 	.word	0x00011cc0


	//   ....[147]....
        /*09a8*/ 	.word	0x00011d00


	//   ....[148]....
        /*09ac*/ 	.word	0x00011d10


	//   ....[149]....
        /*09b0*/ 	.word	0x00011d20


	//   ....[150]....
        /*09b4*/ 	.word	0x00011d60


	//   ....[151]....
        /*09b8*/ 	.word	0x00011da0


	//   ....[152]....
        /*09bc*/ 	.word	0x00012f00


	//   ....[153]....
        /*09c0*/ 	.word	0x00012f20


	//   ....[154]....
        /*09c4*/ 	.word	0x00012f50


	//   ....[155]....
        /*09c8*/ 	.word	0x00012f80


	//   ....[156]....
        /*09cc*/ 	.word	0x00012fc0


	//   ....[157]....
        /*09d0*/ 	.word	0x00012fd0


	//   ....[158]....
        /*09d4*/ 	.word	0x00013000


	//   ....[159]....
        /*09d8*/ 	.word	0x00013030


	//   ....[160]....
        /*09dc*/ 	.word	0x000131a0


	//   ....[161]....
        /*09e0*/ 	.word	0x000131d0


	//   ....[162]....
        /*09e4*/ 	.word	0x00013200


	//   ....[163]....
        /*09e8*/ 	.word	0x00013240


	//   ....[164]....
        /*09ec*/ 	.word	0x00013270


	//   ....[165]....
        /*09f0*/ 	.word	0x000132a0


	//   ....[166]....
        /*09f4*/ 	.word	0x00013340


	//   ....[167]....
        /*09f8*/ 	.word	0x00013390


	//   ....[168]....
        /*09fc*/ 	.word	0x000133a0


	//   ....[169]....
        /*0a00*/ 	.word	0x000133e0


	//   ....[170]....
        /*0a04*/ 	.word	0x00013ee0


	//   ....[171]....
        /*0a08*/ 	.word	0x00014520


	//   ....[172]....
        /*0a0c*/ 	.word	0x00014610


	//   ....[173]....
        /*0a10*/ 	.word	0x000146a0


	//   ....[174]....
        /*0a14*/ 	.word	0x00014770


	//   ....[175]....
        /*0a18*/ 	.word	0x00014820


	//   ....[176]....
        /*0a1c*/ 	.word	0x000148d0


	//   ....[177]....
        /*0a20*/ 	.word	0x00014970


	//   ....[178]....
        /*0a24*/ 	.word	0x00014a10


	//   ....[179]....
        /*0a28*/ 	.word	0x00014ac0


	//   ....[180]....
        /*0a2c*/ 	.word	0x00014b40


	//   ....[181]....
        /*0a30*/ 	.word	0x00014c10


	//   ....[182]....
        /*0a34*/ 	.word	0x00014d40


	//   ....[183]....
        /*0a38*/ 	.word	0x00014df0


	//   ....[184]....
        /*0a3c*/ 	.word	0x00014e70


	//   ....[185]....
        /*0a40*/ 	.word	0x00014f60


	//   ....[186]....
        /*0a44*/ 	.word	0x00014fc0


	//   ....[187]....
        /*0a48*/ 	.word	0x000150a0


	//   ....[188]....
        /*0a4c*/ 	.word	0x00015100


	//   ....[189]....
        /*0a50*/ 	.word	0x000151a0


	//   ....[190]....
        /*0a54*/ 	.word	0x00015240


	//   ....[191]....
        /*0a58*/ 	.word	0x00015310


	//   ....[192]....
        /*0a5c*/ 	.word	0x000153c0


	//   ....[193]....
        /*0a60*/ 	.word	0x00015430


	//   ....[194]....
        /*0a64*/ 	.word	0x00015490


	//   ....[195]....
        /*0a68*/ 	.word	0x00015580


	//   ....[196]....
        /*0a6c*/ 	.word	0x000155e0


	//   ....[197]....
        /*0a70*/ 	.word	0x000156e0


	//   ....[198]....
        /*0a74*/ 	.word	0x00015740


	//   ....[199]....
        /*0a78*/ 	.word	0x000157e0


	//   ....[200]....
        /*0a7c*/ 	.word	0x000158a0


	//   ....[201]....
        /*0a80*/ 	.word	0x00015930


	//   ....[202]....
        /*0a84*/ 	.word	0x000159f0


	//   ....[203]....
        /*0a88*/ 	.word	0x00015ab0


	//   ....[204]....
        /*0a8c*/ 	.word	0x00015bf0


	//   ....[205]....
        /*0a90*/ 	.word	0x00015ca0


	//   ....[206]....
        /*0a94*/ 	.word	0x00015d50


	//   ....[207]....
        /*0a98*/ 	.word	0x00015df0


	//   ....[208]....
        /*0a9c*/ 	.word	0x00015ea0


	//   ....[209]....
        /*0aa0*/ 	.word	0x00015f40


	//   ....[210]....
        /*0aa4*/ 	.word	0x00015ff0


	//   ....[211]....
        /*0aa8*/ 	.word	0x00016090


	//   ....[212]....
        /*0aac*/ 	.word	0x00016100


	//   ....[213]....
        /*0ab0*/ 	.word	0x000161c0


	//   ....[214]....
        /*0ab4*/ 	.word	0x000162b0


	//   ....[215]....
        /*0ab8*/ 	.word	0x00016340


	//   ....[216]....
        /*0abc*/ 	.word	0x000163a0


	//   ....[217]....
        /*0ac0*/ 	.word	0x00016450


	//   ....[218]....
        /*0ac4*/ 	.word	0x000164b0


	//   ....[219]....
        /*0ac8*/ 	.word	0x00016560


	//   ....[220]....
        /*0acc*/ 	.word	0x000165c0


	//   ....[221]....
        /*0ad0*/ 	.word	0x00016670


	//   ....[222]....
        /*0ad4*/ 	.word	0x000166d0


	//   ....[223]....
        /*0ad8*/ 	.word	0x00016780


	//   ....[224]....
        /*0adc*/ 	.word	0x000169e0


	//----- nvinfo : EIATTR_REG_RECONFIG
	.align		4
.L_1600:
        /*0ae0*/ 	.byte	0x01, 0x54
	.zero		2


	//----- nvinfo : EIATTR_SYSCALL_OFFSETS
	.align		4
        /*0ae4*/ 	.byte	0x04, 0x46
        /*0ae6*/ 	.short	(.L_1602 - .L_1601)


	//   ....[0]....
.L_1601:
        /*0ae8*/ 	.word	0x00001cb0


	//   ....[1]....
        /*0aec*/ 	.word	0x0000eaf0


	//   ....[2]....
        /*0af0*/ 	.word	0x0000ec80


	//   ....[3]....
        /*0af4*/ 	.word	0x0000edd0


	//   ....[4]....
        /*0af8*/ 	.word	0x0000ef10


	//   ....[5]....
        /*0afc*/ 	.word	0x00010500


	//----- nvinfo : EIATTR_MBARRIER_INSTR_OFFSETS
	.align		4
.L_1602:
        /*0b00*/ 	.byte	0x04, 0x39
        /*0b02*/ 	.short	(.L_1604 - .L_1603)


	//   ....[0]....
.L_1603:
        /*0b04*/ 	.word	0x00000180
        /*0b08*/ 	.word	0x000000ff
        /*0b0c*/ 	.word	0x00013200
        /*0b10*/ 	.short	0x0100
        /*0b12*/ 	.byte	0x08
	.zero		1


	//   ....[1]....
        /*0b14*/ 	.word	0x00000190
        /*0b18*/ 	.word	0x000000ff
        /*0b1c*/ 	.word	0x00013220
        /*0b20*/ 	.short	0x0100
        /*0b22*/ 	.byte	0x08
	.zero		1


	//   ....[2]....
        /*0b24*/ 	.word	0x00000280
        /*0b28*/ 	.word	0x000000ff
        /*0b2c*/ 	.word	0x00013230
        /*0b30*/ 	.short	0x0100
        /*0b32*/ 	.byte	0x08
	.zero		1


	//   ....[3]....
        /*0b34*/ 	.word	0x00000290
        /*0b38*/ 	.word	0x000000ff
        /*0b3c*/ 	.word	0x00013240
        /*0b40*/ 	.short	0x0100
        /*0b42*/ 	.byte	0x08
	.zero		1


	//   ....[4]....
        /*0b44*/ 	.word	0x000002a0
        /*0b48*/ 	.word	0x000000ff
        /*0b4c*/ 	.word	0x00013238
        /*0b50*/ 	.short	0x0100
        /*0b52*/ 	.byte	0x08
	.zero		1


	//   ....[5]....
        /*0b54*/ 	.word	0x000002b0
        /*0b58*/ 	.word	0x000000ff
        /*0b5c*/ 	.word	0x00013248
        /*0b60*/ 	.short	0x0100
        /*0b62*/ 	.byte	0x08
	.zero		1


	//   ....[6]....
        /*0b64*/ 	.word	0x000003e0
        /*0b68*/ 	.word	0x000000ff
        /*0b6c*/ 	.word	0x00013250
        /*0b70*/ 	.short	0x0100
        /*0b72*/ 	.byte	0x08
	.zero		1


	//   ....[7]....
        /*0b74*/ 	.word	0x000003f0
        /*0b78*/ 	.word	0x000000ff
        /*0b7c*/ 	.word	0x00013260
        /*0b80*/ 	.short	0x0100
        /*0b82*/ 	.byte	0x08
	.zero		1


	//   ....[8]....
        /*0b84*/ 	.word	0x00000400
        /*0b88*/ 	.word	0x000000ff
        /*0b8c*/ 	.word	0x00013258
        /*0b90*/ 	.short	0x0100
        /*0b92*/ 	.byte	0x08
	.zero		1


	//   ....[9]....
        /*0b94*/ 	.word	0x00000410
        /*0b98*/ 	.word	0x000000ff
        /*0b9c*/ 	.word	0x00013268
        /*0ba0*/ 	.short	0x0100
        /*0ba2*/ 	.byte	0x08
	.zero		1


	//   ....[10]....
        /*0ba4*/ 	.word	0x00000500
        /*0ba8*/ 	.word	0x000000ff
        /*0bac*/ 	.word	0x00013270
        /*0bb0*/ 	.short	0x0100
        /*0bb2*/ 	.byte	0x06
	.zero		1


	//   ....[11]....
        /*0bb4*/ 	.word	0x00000510
        /*0bb8*/ 	.word	0x000000ff
        /*0bbc*/ 	.word	0x00013280
        /*0bc0*/ 	.short	0x0100
        /*0bc2*/ 	.byte	0x06
	.zero		1


	//   ....[12]....
        /*0bc4*/ 	.word	0x00000520
        /*0bc8*/ 	.word	0x000000ff
        /*0bcc*/ 	.word	0x00013278
        /*0bd0*/ 	.short	0x0100
        /*0bd2*/ 	.byte	0x06
	.zero		1


	//   ....[13]....
        /*0bd4*/ 	.word	0x00000530
        /*0bd8*/ 	.word	0x000000ff
        /*0bdc*/ 	.word	0x00013288
        /*0be0*/ 	.short	0x0100
        /*0be2*/ 	.byte	0x06
	.zero		1


	//   ....[14]....
        /*0be4*/ 	.word	0x00000660
        /*0be8*/ 	.word	0x000000ff
        /*0bec*/ 	.word	0x00013290
        /*0bf0*/ 	.short	0x0100
        /*0bf2*/ 	.byte	0x08
	.zero		1


	//   ....[15]....
        /*0bf4*/ 	.word	0x00000670
        /*0bf8*/ 	.word	0x000000ff
        /*0bfc*/ 	.word	0x000132a0
        /*0c00*/ 	.short	0x0100
        /*0c02*/ 	.byte	0x08
	.zero		1


	//   ....[16]....
        /*0c04*/ 	.word	0x00000680
        /*0c08*/ 	.word	0x000000ff
        /*0c0c*/ 	.word	0x00013298
        /*0c10*/ 	.short	0x0100
        /*0c12*/ 	.byte	0x08
	.zero		1


	//   ....[17]....
        /*0c14*/ 	.word	0x00000690
        /*0c18*/ 	.word	0x000000ff
        /*0c1c*/ 	.word	0x000132a8
        /*0c20*/ 	.short	0x0100
        /*0c22*/ 	.byte	0x08
	.zero		1


	//   ....[18]....
        /*0c24*/ 	.word	0x000007e0
        /*0c28*/ 	.word	0x000000ff
        /*0c2c*/ 	.word	0x000132b0
        /*0c30*/ 	.short	0x0100
        /*0c32*/ 	.byte	0x08
	.zero		1


	//   ....[19]....
        /*0c34*/ 	.word	0x000007f0
        /*0c38*/ 	.word	0x000000ff
        /*0c3c*/ 	.word	0x000132c0
        /*0c40*/ 	.short	0x0100
        /*0c42*/ 	.byte	0x08
	.zero		1


	//   ....[20]....
        /*0c44*/ 	.word	0x00000800
        /*0c48*/ 	.word	0x000000ff
        /*0c4c*/ 	.word	0x000132b8
        /*0c50*/ 	.short	0x0100
        /*0c52*/ 	.byte	0x08
	.zero		1


	//   ....[21]....
        /*0c54*/ 	.word	0x00000810
        /*0c58*/ 	.word	0x000000ff
        /*0c5c*/ 	.word	0x000132c8
        /*0c60*/ 	.short	0x0100
        /*0c62*/ 	.byte	0x08
	.zero		1


	//   ....[22]....
        /*0c64*/ 	.word	0x00001d30
        /*0c68*/ 	.word	0x000000ff
        /*0c6c*/ 	.word	0x00013200
        /*0c70*/ 	.short	0x010a
        /*0c72*/ 	.byte	0x2d
	.zero		1


	//   ....[23]....
        /*0c74*/ 	.word	0x00001db0
        /*0c78*/ 	.word	0x00000003
        /*0c7c*/ 	.word	0x00013230
        /*0c80*/ 	.short	0x010a
        /*0c82*/ 	.byte	0x3f
	.zero		1


	//   ....[24]....
        /*0c84*/ 	.word	0x00001df0
        /*0c88*/ 	.word	0x00000003
        /*0c8c*/ 	.word	0x00013230
        /*0c90*/ 	.short	0x010a
        /*0c92*/ 	.byte	0x3f
	.zero		1


	//   ....[25]....
        /*0c94*/ 	.word	0x00002540
        /*0c98*/ 	.word	0x000000ff
        /*0c9c*/ 	.word	0x00000000
        /*0ca0*/ 	.short	0x0101
        /*0ca2*/ 	.byte	0x06
	.zero		1


	//   ....[26]....
        /*0ca4*/ 	.word	0x00004940
        /*0ca8*/ 	.word	0x000000ff
        /*0cac*/ 	.word	0x00013230
        /*0cb0*/ 	.short	0x010a
        /*0cb2*/ 	.byte	0x14
	.zero		1


	//   ....[27]....
        /*0cb4*/ 	.word	0x00004980
        /*0cb8*/ 	.word	0x000000ff
        /*0cbc*/ 	.word	0x00013230
        /*0cc0*/ 	.short	0x010a
        /*0cc2*/ 	.byte	0x14
	.zero		1


	//   ....[28]....
        /*0cc4*/ 	.word	0x00004dd0
        /*0cc8*/ 	.word	0x000000ff
        /*0ccc*/ 	.word	0x00013250
        /*0cd0*/ 	.short	0x010a
        /*0cd2*/ 	.byte	0x0b
	.zero		1


	//   ....[29]....
        /*0cd4*/ 	.word	0x00004e10
        /*0cd8*/ 	.word	0x000000ff
        /*0cdc*/ 	.word	0x00013250
        /*0ce0*/ 	.short	0x010a
        /*0ce2*/ 	.byte	0x0b
	.zero		1


	//   ....[30]....
        /*0ce4*/ 	.word	0x000050a0
        /*0ce8*/ 	.word	0x000000ff
        /*0cec*/ 	.word	0x00000000
        /*0cf0*/ 	.short	0x0101
        /*0cf2*/ 	.byte	0x14
	.zero		1


	//   ....[31]....
        /*0cf4*/ 	.word	0x00007210
        /*0cf8*/ 	.word	0x000000ff
        /*0cfc*/ 	.word	0x00000000
        /*0d00*/ 	.short	0x0101
        /*0d02*/ 	.byte	0x06
	.zero		1


	//   ....[32]....
        /*0d04*/ 	.word	0x00007750
        /*0d08*/ 	.word	0x000000ff
        /*0d0c*/ 	.word	0x00013230
        /*0d10*/ 	.short	0x010a
        /*0d12*/ 	.byte	0x06
	.zero		1


	//   ....[33]....
        /*0d14*/ 	.word	0x00007790
        /*0d18*/ 	.word	0x000000ff
        /*0d1c*/ 	.word	0x00013230
        /*0d20*/ 	.short	0x010a
        /*0d22*/ 	.byte	0x06
	.zero		1


	//   ....[34]....
        /*0d24*/ 	.word	0x00007be0
        /*0d28*/ 	.word	0x000000ff
        /*0d2c*/ 	.word	0x00013250
        /*0d30*/ 	.short	0x010a
        /*0d32*/ 	.byte	0x0b
	.zero		1


	//   ....[35]....
        /*0d34*/ 	.word	0x00007c20
        /*0d38*/ 	.word	0x000000ff
        /*0d3c*/ 	.word	0x00013250
        /*0d40*/ 	.short	0x010a
        /*0d42*/ 	.byte	0x0b
	.zero		1


	//   ....[36]....
        /*0d44*/ 	.word	0x00007f10
        /*0d48*/ 	.word	0x000000ff
        /*0d4c*/ 	.word	0x00000000
        /*0d50*/ 	.short	0x0101
        /*0d52*/ 	.byte	0x06
	.zero		1


	//   ....[37]....
        /*0d54*/ 	.word	0x000094c0
        /*0d58*/ 	.word	0x000000ff
        /*0d5c*/ 	.word	0x00000000
        /*0d60*/ 	.short	0x0101
        /*0d62*/ 	.byte	0x06
	.zero		1


	//   ....[38]....
        /*0d64*/ 	.word	0x00009950
        /*0d68*/ 	.word	0x000000ff
        /*0d6c*/ 	.word	0x00013250
        /*0d70*/ 	.short	0x010a
        /*0d72*/ 	.byte	0x05
	.zero		1


	//   ....[39]....
        /*0d74*/ 	.word	0x00009990
        /*0d78*/ 	.word	0x000000ff
        /*0d7c*/ 	.word	0x00013250
        /*0d80*/ 	.short	0x010a
        /*0d82*/ 	.byte	0x05
	.zero		1


	//   ....[40]....
        /*0d84*/ 	.word	0x00009f70
        /*0d88*/ 	.word	0x000000ff
        /*0d8c*/ 	.word	0x00000000
        /*0d90*/ 	.short	0x0101
        /*0d92*/ 	.byte	0x04
	.zero		1


	//   ....[41]....
        /*0d94*/ 	.word	0x0000b5f0
        /*0d98*/ 	.word	0x00000000
        /*0d9c*/ 	.word	0x00000000
        /*0da0*/ 	.short	0x0101
        /*0da2*/ 	.byte	0x3f
	.zero		1


	//   ....[42]....
        /*0da4*/ 	.word	0x0000bca0
        /*0da8*/ 	.word	0x00000006
        /*0dac*/ 	.word	0x00000000
        /*0db0*/ 	.short	0x0101
        /*0db2*/ 	.byte	0x3f
	.zero		1


	//   ....[43]....
        /*0db4*/ 	.word	0x0000f520
        /*0db8*/ 	.word	0x00000006
        /*0dbc*/ 	.word	0x00013280
        /*0dc0*/ 	.short	0x010a
        /*0dc2*/ 	.byte	0x3f
	.zero		1


	//   ....[44]....
        /*0dc4*/ 	.word	0x0000fbc0
        /*0dc8*/ 	.word	0x00000006
        /*0dcc*/ 	.word	0x00013270
        /*0dd0*/ 	.short	0x0107
        /*0dd2*/ 	.byte	0x3f
	.zero		1


	//   ....[45]....
        /*0dd4*/ 	.word	0x0000fc80
        /*0dd8*/ 	.word	0x00000006
        /*0ddc*/ 	.word	0x00013270
        /*0de0*/ 	.short	0x0101
        /*0de2*/ 	.byte	0x3f
	.zero		1


	//   ....[46]....
        /*0de4*/ 	.word	0x0000fcd0
        /*0de8*/ 	.word	0x00000006
        /*0dec*/ 	.word	0x00013240
        /*0df0*/ 	.short	0x010a
        /*0df2*/ 	.byte	0x3f
	.zero		1


	//   ....[47]....
        /*0df4*/ 	.word	0x00010240
        /*0df8*/ 	.word	0x00000006
        /*0dfc*/ 	.word	0x00013230
        /*0e00*/ 	.short	0x0107
        /*0e02*/ 	.byte	0x3f
	.zero		1


	//   ....[48]....
        /*0e04*/ 	.word	0x00010310
        /*0e08*/ 	.word	0x00000006
        /*0e0c*/ 	.word	0x00013230
        /*0e10*/ 	.short	0x0101
        /*0e12*/ 	.byte	0x3f
	.zero		1


	//   ....[49]....
        /*0e14*/ 	.word	0x00010d60
        /*0e18*/ 	.word	0x00000010
        /*0e1c*/ 	.word	0x00013200
        /*0e20*/ 	.short	0x0107
        /*0e22*/ 	.byte	0x3f
	.zero		1


	//   ....[50]....
        /*0e24*/ 	.word	0x00010e50
        /*0e28*/ 	.word	0x00000010
        /*0e2c*/ 	.word	0x00013200
        /*0e30*/ 	.short	0x0101
        /*0e32*/ 	.byte	0x3f
	.zero		1


	//   ....[51]....
        /*0e34*/ 	.word	0x00010e70
        /*0e38*/ 	.word	0x00000010
        /*0e3c*/ 	.word	0x00013220
        /*0e40*/ 	.short	0x010a
        /*0e42*/ 	.byte	0x3f
	.zero		1


	//   ....[52]....
        /*0e44*/ 	.word	0x000113f0
        /*0e48*/ 	.word	0x00000000
        /*0e4c*/ 	.word	0x00013280
        /*0e50*/ 	.short	0x010a
        /*0e52*/ 	.byte	0x3f
	.zero		1


	//   ....[53]....
        /*0e54*/ 	.word	0x000118f0
        /*0e58*/ 	.word	0x00000000
        /*0e5c*/ 	.word	0x00013270
        /*0e60*/ 	.short	0x0107
        /*0e62*/ 	.byte	0x3f
	.zero		1


	//   ....[54]....
        /*0e64*/ 	.word	0x000119b0
        /*0e68*/ 	.word	0x00000000
        /*0e6c*/ 	.word	0x00013270
        /*0e70*/ 	.short	0x0101
        /*0e72*/ 	.byte	0x3f
	.zero		1


	//   ....[55]....
        /*0e74*/ 	.word	0x000119e0
        /*0e78*/ 	.word	0x00000000
        /*0e7c*/ 	.word	0x00013240
        /*0e80*/ 	.short	0x010a
        /*0e82*/ 	.byte	0x3f
	.zero		1


	//   ....[56]....
        /*0e84*/ 	.word	0x00011e20
        /*0e88*/ 	.word	0x00000000
        /*0e8c*/ 	.word	0x00013230
        /*0e90*/ 	.short	0x0107
        /*0e92*/ 	.byte	0x3f
	.zero		1


	//   ....[57]....
        /*0e94*/ 	.word	0x00011ee0
        /*0e98*/ 	.word	0x00000000
        /*0e9c*/ 	.word	0x00013230
        /*0ea0*/ 	.short	0x0101
        /*0ea2*/ 	.byte	0x3f
	.zero		1


	//   ....[58]....
        /*0ea4*/ 	.word	0x00011f70
        /*0ea8*/ 	.word	0x00000002
        /*0eac*/ 	.word	0x00013270
        /*0eb0*/ 	.short	0x010a
        /*0eb2*/ 	.byte	0x3f
	.zero		1


	//   ....[59]....
        /*0eb4*/ 	.word	0x00012000
        /*0eb8*/ 	.word	0x00000002
        /*0ebc*/ 	.word	0x00013260
        /*0ec0*/ 	.short	0x010a
        /*0ec2*/ 	.byte	0x3f
	.zero		1


	//   ....[60]....
        /*0ec4*/ 	.word	0x00012430
        /*0ec8*/ 	.word	0x00000002
        /*0ecc*/ 	.word	0x00013250
        /*0ed0*/ 	.short	0x0101
        /*0ed2*/ 	.byte	0x3f
	.zero		1


	//   ....[61]....
        /*0ed4*/ 	.word	0x000124c0
        /*0ed8*/ 	.word	0x00000002
        /*0edc*/ 	.word	0x00000000
        /*0ee0*/ 	.short	0x0101
        /*0ee2*/ 	.byte	0x3f
	.zero		1


	//   ....[62]....
        /*0ee4*/ 	.word	0x000126b0
        /*0ee8*/ 	.word	0x00000000
        /*0eec*/ 	.word	0x00013270
        /*0ef0*/ 	.short	0x010a
        /*0ef2*/ 	.byte	0x3f
	.zero		1


	//   ....[63]....
        /*0ef4*/ 	.word	0x00012740
        /*0ef8*/ 	.word	0x00000000
        /*0efc*/ 	.word	0x00013260
        /*0f00*/ 	.short	0x010a
        /*0f02*/ 	.byte	0x3f
	.zero		1


	//   ....[64]....
        /*0f04*/ 	.word	0x00012b90
        /*0f08*/ 	.word	0x00000000
        /*0f0c*/ 	.word	0x00013250
        /*0f10*/ 	.short	0x0101
        /*0f12*/ 	.byte	0x3f
	.zero		1


	//   ....[65]....
        /*0f14*/ 	.word	0x00012c10
        /*0f18*/ 	.word	0x00000000
        /*0f1c*/ 	.word	0x00000000
        /*0f20*/ 	.short	0x0101
        /*0f22*/ 	.byte	0x3f
	.zero		1


	//   ....[66]....
        /*0f24*/ 	.word	0x00013e60
        /*0f28*/ 	.word	0x00000005
        /*0f2c*/ 	.word	0x00013220
        /*0f30*/ 	.short	0x010a
        /*0f32*/ 	.byte	0x3f
	.zero		1


	//   ....[67]....
        /*0f34*/ 	.word	0x00014000
        /*0f38*/ 	.word	0x00000004
        /*0f3c*/ 	.word	0x00013240
        /*0f40*/ 	.short	0x010a
        /*0f42*/ 	.byte	0x3f
	.zero		1


	//   ....[68]....
        /*0f44*/ 	.word	0x000140b0
        /*0f48*/ 	.word	0x00000005
        /*0f4c*/ 	.word	0x00013240
        /*0f50*/ 	.short	0x010a
        /*0f52*/ 	.byte	0x3f
	.zero		1


	//   ....[69]....
        /*0f54*/ 	.word	0x000140f0
        /*0f58*/ 	.word	0x00000004
        /*0f5c*/ 	.word	0x00013260
        /*0f60*/ 	.short	0x010a
        /*0f62*/ 	.byte	0x3f
	.zero		1


	//   ....[70]....
        /*0f64*/ 	.word	0x00014130
        /*0f68*/ 	.word	0x00000005
        /*0f6c*/ 	.word	0x00013260
        /*0f70*/ 	.short	0x010a
        /*0f72*/ 	.byte	0x3f
	.zero		1


	//   ....[71]....
        /*0f74*/ 	.word	0x00014170
        /*0f78*/ 	.word	0x00000004
        /*0f7c*/ 	.word	0x00013280
        /*0f80*/ 	.short	0x010a
        /*0f82*/ 	.byte	0x3f
	.zero		1


	//   ....[72]....
        /*0f84*/ 	.word	0x000141b0
        /*0f88*/ 	.word	0x00000005
        /*0f8c*/ 	.word	0x00013280
        /*0f90*/ 	.short	0x010a
        /*0f92*/ 	.byte	0x3f
	.zero		1


	//   ....[73]....
        /*0f94*/ 	.word	0x00014220
        /*0f98*/ 	.word	0x00000003
        /*0f9c*/ 	.word	0x00013200
        /*0fa0*/ 	.short	0x010a
        /*0fa2*/ 	.byte	0x3f
	.zero		1


	//   ....[74]....
        /*0fa4*/ 	.word	0x00014270
        /*0fa8*/ 	.word	0x00000003
        /*0fac*/ 	.word	0x00013230
        /*0fb0*/ 	.short	0x010a
        /*0fb2*/ 	.byte	0x3f
	.zero		1


	//   ....[75]....
        /*0fb4*/ 	.word	0x000142d0
        /*0fb8*/ 	.word	0x00000009
        /*0fbc*/ 	.word	0x00013230
        /*0fc0*/ 	.short	0x010a
        /*0fc2*/ 	.byte	0x3f
	.zero		1


	//   ....[76]....
        /*0fc4*/ 	.word	0x00014330
        /*0fc8*/ 	.word	0x00000002
        /*0fcc*/ 	.word	0x00013250
        /*0fd0*/ 	.short	0x010a
        /*0fd2*/ 	.byte	0x3f
	.zero		1


	//   ....[77]....
        /*0fd4*/ 	.word	0x00014390
        /*0fd8*/ 	.word	0x00000009
        /*0fdc*/ 	.word	0x00013230
        /*0fe0*/ 	.short	0x010a
        /*0fe2*/ 	.byte	0x3f
	.zero		1


	//   ....[78]....
        /*0fe4*/ 	.word	0x000143f0
        /*0fe8*/ 	.word	0x00000002
        /*0fec*/ 	.word	0x00013250
        /*0ff0*/ 	.short	0x010a
        /*0ff2*/ 	.byte	0x3f
	.zero		1


	//   ....[79]....
        /*0ff4*/ 	.word	0x00014450
        /*0ff8*/ 	.word	0x00000006
        /*0ffc*/ 	.word	0x00013250
        /*1000*/ 	.short	0x010a
        /*1002*/ 	.byte	0x3f
	.zero		1


	//   ....[80]....
        /*1004*/ 	.word	0x00014560
        /*1008*/ 	.word	0x00000006
        /*100c*/ 	.word	0x00013280
        /*1010*/ 	.short	0x010a
        /*1012*/ 	.byte	0x3f
	.zero		1


	//   ....[81]....
        /*1014*/ 	.word	0x00014c90
        /*1018*/ 	.word	0x00000006
        /*101c*/ 	.word	0x00013240
        /*1020*/ 	.short	0x010a
        /*1022*/ 	.byte	0x3f
	.zero		1


	//   ....[82]....
        /*1024*/ 	.word	0x00015af0
        /*1028*/ 	.word	0x00000010
        /*102c*/ 	.word	0x00013220
        /*1030*/ 	.short	0x010a
        /*1032*/ 	.byte	0x3f
	.zero		1


	//   ....[83]....
        /*1034*/ 	.word	0x00015b40
        /*1038*/ 	.word	0x00000000
        /*103c*/ 	.word	0x00013280
        /*1040*/ 	.short	0x010a
        /*1042*/ 	.byte	0x3f
	.zero		1


	//   ....[84]....
        /*1044*/ 	.word	0x00016200
        /*1048*/ 	.word	0x00000000
        /*104c*/ 	.word	0x00013240
        /*1050*/ 	.short	0x010a
        /*1052*/ 	.byte	0x3f
	.zero		1


	//   ....[85]....
        /*1054*/ 	.word	0x000167c0
        /*1058*/ 	.word	0x00000002
        /*105c*/ 	.word	0x00013270
        /*1060*/ 	.short	0x010a
        /*1062*/ 	.byte	0x3f
	.zero		1


	//   ....[86]....
        /*1064*/ 	.word	0x00016810
        /*1068*/ 	.word	0x00000002
        /*106c*/ 	.word	0x00013260
        /*1070*/ 	.short	0x010a
        /*1072*/ 	.byte	0x3f
	.zero		1


	//   ....[87]....
        /*1074*/ 	.word	0x00016860
        /*1078*/ 	.word	0x00000000
        /*107c*/ 	.word	0x00013270
        /*1080*/ 	.short	0x010a
        /*1082*/ 	.byte	0x3f
	.zero		1


	//   ....[88]....
        /*1084*/ 	.word	0x000168b0
        /*1088*/ 	.word	0x00000000
        /*108c*/ 	.word	0x00013260
        /*1090*/ 	.short	0x010a
        /*1092*/ 	.byte	0x3f
	.zero		1


	//   ....[89]....
        /*1094*/ 	.word	0x00016900
        /*1098*/ 	.word	0x00000005
        /*109c*/ 	.word	0x00013220
        /*10a0*/ 	.short	0x010a
        /*10a2*/ 	.byte	0x3f
	.zero		1


	//   ....[90]....
        /*10a4*/ 	.word	0x00016aa0
        /*10a8*/ 	.word	0x00000004
        /*10ac*/ 	.word	0x00013240
        /*10b0*/ 	.short	0x010a
        /*10b2*/ 	.byte	0x3f
	.zero		1


	//   ....[91]....
        /*10b4*/ 	.word	0x00016af0
        /*10b8*/ 	.word	0x00000005
        /*10bc*/ 	.word	0x00013240
        /*10c0*/ 	.short	0x010a
        /*10c2*/ 	.byte	0x3f
	.zero		1


	//   ....[92]....
        /*10c4*/ 	.word	0x00016b40
        /*10c8*/ 	.word	0x00000004
        /*10cc*/ 	.word	0x00013260
        /*10d0*/ 	.short	0x010a
        /*10d2*/ 	.byte	0x3f
	.zero		1


	//   ....[93]....
        /*10d4*/ 	.word	0x00016b90
        /*10d8*/ 	.word	0x00000005
        /*10dc*/ 	.word	0x00013260
        /*10e0*/ 	.short	0x010a
        /*10e2*/ 	.byte	0x3f
	.zero		1


	//   ....[94]....
        /*10e4*/ 	.word	0x00016be0
        /*10e8*/ 	.word	0x00000004
        /*10ec*/ 	.word	0x00013280
        /*10f0*/ 	.short	0x010a
        /*10f2*/ 	.byte	0x3f
	.zero		1


	//----- nvinfo : EIATTR_NUM_MBARRIERS
	.align		4
.L_1604:
        /*10f4*/ 	.byte	0x03, 0x38
        /*10f6*/ 	.short	0x0016


	//----- nvinfo : EIATTR_EXIT_INSTR_OFFSETS
	.align		4
        /*10f8*/ 	.byte	0x04, 0x1c
        /*10fa*/ 	.short	(.L_1606 - .L_1605)


	//   ....[0]....
.L_1605:
        /*10fc*/ 	.word	0x00000980


	//   ....[1]....
        /*1100*/ 	.word	0x0000cc00


	//   ....[2]....
        /*1104*/ 	.word	0x00014200


	//----- nvinfo : EIATTR_MAX_THREADS
	.align		4
.L_1606:
        /*1108*/ 	.byte	0x04, 0x05
        /*110a*/ 	.short	(.L_1608 - .L_1607)
.L_1607:
        /*110c*/ 	.word	0x00000200
        /*1110*/ 	.word	0x00000001
        /*1114*/ 	.word	0x00000001


	//----- nvinfo : EIATTR_CRS_STACK_SIZE
	.align		4
.L_1608:
        /*1118*/ 	.byte	0x04, 0x1e
        /*111a*/ 	.short	(.L_1610 - .L_1609)
.L_1609:
        /*111c*/ 	.word	0x00000000


	//----- nvinfo : EIATTR_CBANK_PARAM_SIZE
	.align		4
.L_1610:
        /*1120*/ 	.byte	0x03, 0x19
        /*1122*/ 	.short	0x0af0


	//----- nvinfo : EIATTR_PARAM_CBANK
	.align		4
        /*1124*/ 	.byte	0x04, 0x0a
        /*1126*/ 	.short	(.L_1612 - .L_1611)
	.align		4
.L_1611:
        /*1128*/ 	.word	index@(.nv.constant0._ZN7cutlass13device_kernelIN5flash11enable_sm90INS1_16FlashAttnFwdSm90INS1_25CollectiveMainloopFwdSm90ILi2EN4cute5tupleIJNS5_1CILi1EEES8_S8_EEENS6_IJNS7_ILi192EEENS7_ILi160EEENS7_ILi64EEEEEELi64ENS_12float_e4m3_tEfNS_4arch4Sm90ELb1ELb0ELb0ELb1ELb1ELb0ELb0ELb1ELb1ELb1ELb1ELb0EEENS1_21CollectiveEpilogueFwdINS6_IJSA_SC_SB_EEES9_NS_10bfloat16_tESG_Li384ELb1ELb1ELb1ELb1EEENS1_36VarlenDynamicPersistentTileSchedulerILi192ELi160ELi384ELi128ELb1ELb1ELb1ELb1ELb1ELb1EEEEEEEEEvNT_6ParamsE)
        /*112c*/ 	.short	0x0210
        /*112e*/ 	.short	0x0af0


	//----- nvinfo : EIATTR_SW_WAR
	.align		4
.L_1612:
        /*1130*/ 	.byte	0x04, 0x36
        /*1132*/ 	.short	(.L_1614 - .L_1613)
.L_1613:
        /*1134*/ 	.word	0x00000008
.L_1614:


//--------------------- .nv.info._ZN7cutlass13device_kernelIN5flash11enable_sm90INS1_16FlashAttnFwdSm90INS1_25CollectiveMainloopFwdSm90ILi2EN4cute5tupleIJNS5_1CILi1EEES8_S8_EEENS6_IJNS7_ILi192EEENS7_ILi160EEENS7_ILi64EEEEEELi64ENS_12float_e4m3_tEfNS_4arch4Sm90ELb1ELb0ELb0ELb1ELb1ELb1ELb0ELb1ELb1ELb1ELb1ELb0EEENS1_21CollectiveEpilogueFwdINS6_IJSA_SC_SB_EEES9_NS_10bfloat16_tESG_Li384ELb1ELb1ELb1ELb1EEENS1_36VarlenDynamicPersistentTileSchedulerILi192ELi160ELi384ELi128ELb1ELb1ELb1ELb1ELb1ELb1EEEEEEEEEvNT_6ParamsE --------------------------
	.section	.nv.info._ZN7cutlass13device_kernelIN5flash11enable_sm90INS1_16FlashAttnFwdSm90INS1_25CollectiveMainloopFwdSm90ILi2EN4cute5tupleIJNS5_1CILi1EEES8_S8_EEENS6_IJNS7_ILi192EEENS7_ILi160EEENS7_ILi64EEEEEELi64ENS_12float_e4m3_tEfNS_4arch4Sm90ELb1ELb0ELb0ELb1ELb1ELb1ELb0ELb1ELb1ELb1ELb1ELb0EEENS1_21CollectiveEpilogueFwdINS6_IJSA_SC_SB_EEES9_NS_10bfloat16_tESG_Li384ELb1ELb1ELb1ELb1EEENS1_36VarlenDynamicPersistentTileSchedulerILi192ELi160ELi384ELi128ELb1ELb1ELb1ELb1ELb1ELb1EEEEEEEEEvNT_6ParamsE,"",@"SHT_CUDA_INFO"
	.sectionflags	@""
	.align	4


	//----- nvinfo : EIATTR_CUDA_API_VERSION
	.align		4
        /*0000*/ 	.byte	0x04, 0x37
        /*0002*/ 	.short	(.L_1616 - .L_1615)
.L_1615:
        /*0004*/ 	.word	0x00000082


	//----- nvinfo : EIATTR_KPARAM_INFO
	.align		4
.L_1616:
        /*0008*/ 	.byte	0x04, 0x17
        /*000a*/ 	.short	(.L_1618 - .L_1617)
.L_1617:
        /*000c*/ 	.word	0x00000000
        /*0010*/ 	.short	0x0000
        /*0012*/ 	.short	0x0070
        /*0014*/ 	.byte	0x00, 0xf0, 0x01, 0x2a


	//----- nvinfo : EIATTR_SPARSE_MMA_MASK
	.align		4
.L_1618:
        /*0018*/ 	.byte	0x03, 0x50
        /*001a*/ 	.short	0x0000


	//----- nvinfo : EIATTR_MAXREG_COUNT
	.align		4
        /*001c*/ 	.byte	0x03, 0x1b
        /*001e*/ 	.short	0x0080


	//----- nvinfo : EIATTR_NUM_BARRIERS
	.align		4
        /*0020*/ 	.byte	0x02, 0x4c
        /*0022*/ 	.byte	0x10
	.zero		1


	//----- nvinfo : EIATTR_EXTERNS
	.align		4
        /*0024*/ 	.byte	0x04, 0x0f
        /*0026*/ 	.short	(.L_1620 - .L_1619)


	//   ....[0]....
	.align		4
.L_1619:
        /*0028*/ 	.word	index@(__assertfail)


	//----- nvinfo : EIATTR_ANNOTATIONS
	.align		4
.L_1620:
        /*002c*/ 	.byte	0x04, 0x55
        /*002e*/ 	.short	(.L_1622 - .L_1621)


	//   ....[0]....
.L_1621:
        /* <DEDUP_REMOVED lines=139> */


	//----- nvinfo : EIATTR_MERCURY_ISA_VERSION
	.align		4
.L_1622:
        /*08c8*/ 	.byte	0x03, 0x5f
        /*08ca*/ 	.short	0x0101


	//----- nvinfo : EIATTR_UNUSED_LOAD_BYTE_OFFSET
	.align		4
        /*08cc*/ 	.byte	0x04, 0x44
        /*08ce*/ 	.short	(.L_1624 - .L_1623)


	//   ....[0]....
.L_1623:
        /*08d0*/ 	.word	0x00000a40
        /*08d4*/ 	.word	0x0000fff0


	//   ....[1]....
        /*08d8*/ 	.word	0x00011950
        /*08dc*/ 	.word	0x0000fff0


	//----- nvinfo : EIATTR_INT_WARP_WIDE_INSTR_OFFSETS
	.align		4
.L_1624:
        /*08e0*/ 	.byte	0x04, 0x31
        /*08e2*/ 	.short	(.L_1626 - .L_1625)


	//   ....[0]....
.L_1625:
        /*08e4*/ 	.word	0x00000120


	//   ....[1]....
        /*08e8*/ 	.word	0x000001c0


	//   ....[2]....
        /*08ec*/ 	.word	0x00000230


	//   ....[3]....
        /*08f0*/ 	.word	0x00017040


	//   ....[4]....
        /*08f4*/ 	.word	0x000170d0


	//   ....[5]....
        /*08f8*/ 	.word	0x0001acb0


	//   ....[6]....
        /*08fc*/ 	.word	0x0001ad40


	//----- nvinfo : EIATTR_COOP_GROUP_MASK_REGIDS
	.align		4
.L_1626:
        /*0900*/ 	.byte	0x04, 0x29
        /*0902*/ 	.short	(.L_1628 - .L_1627)


	//   ....[0]....
.L_1627:
        /*0904*/ 	.word	0xffffffff


	//   ....[1]....
        /*0908*/ 	.word	0xffffffff


	//   ....[2]....
        /*090c*/ 	.word	0xffffffff


	//   ....[3]....
        /*0910*/ 	.word	0xffffffff


	//   ....[4]....
        /*0914*/ 	.word	0xffffffff


	//   ....[5]....
        /*0918*/ 	.word	0xffffffff


	//   ....[6]....
        /*091c*/ 	.word	0xffffffff


	//   ....[7]....
        /*0920*/ 	.word	0xffffffff


	//   ....[8]....
        /*0924*/ 	.word	0xffffffff


	//   ....[9]....
        /*0928*/ 	.word	0xffffffff


	//   ....[10]....
        /*092c*/ 	.word	0xffffffff


	//   ....[11]....
        /*0930*/ 	.word	0xffffffff


	//   ....[12]....
        /*0934*/ 	.word	0xffffffff


	//   ....[13]....
        /*0938*/ 	.word	0xffffffff


	//   ....[14]....
        /*093c*/ 	.word	0xffffffff


	//   ....[15]....
        /*0940*/ 	.word	0xffffffff


	//   ....[16]....
        /*0944*/ 	.word	0xffffffff


	//   ....[17]....
        /*0948*/ 	.word	0xffffffff


	//   ....[18]....
        /*094c*/ 	.word	0xffffffff


	//   ....[19]....
        /*0950*/ 	.word	0xffffffff


	//   ....[20]....
        /*0954*/ 	.word	0xffffffff


	//   ....[21]....
        /*0958*/ 	.word	0xffffffff


	//   ....[22]....
        /*095c*/ 	.word	0xffffffff


	//   ....[23]....
        /*0960*/ 	.word	0xffffffff


	//   ....[24]....
        /*0964*/ 	.word	0xffffffff


	//   ....[25]....
        /*0968*/ 	.word	0xffffffff


	//   ....[26]....
        /*096c*/ 	.word	0xffffffff


	//   ....[27]....
        /*0970*/ 	.word	0xffffffff


	//   ....[28]....
        /*0974*/ 	.word	0xffffffff


	//   ....[29]....
        /*0978*/ 	.word	0xffffffff


	//   ....[30]....
        /*097c*/ 	.word	0xffffffff


	//   ....[31]....
        /*0980*/ 	.word	0xffffffff


	//   ....[32]....
        /*0984*/ 	.word	0xffffffff


	//   ....[33]....
        /*0988*/ 	.word	0xffffffff


	//   ....[34]....
        /*098c*/ 	.word	0xffffffff


	//   ....[35]....
        /*0990*/ 	.word	0xffffffff


	//   ....[36]....
        /*0994*/ 	.word	0xffffffff


	//   ....[37]....
        /*0998*/ 	.word	0xffffffff


	//   ....[38]....
        /*099c*/ 	.word	0xffffffff


	//   ....[39]....
        /*09a0*/ 	.word	0xffffffff


	//   ....[40]....
        /*09a4*/ 	.word	0xffffffff


	//   ....[41]....
        /*09a8*/ 	.word	0xffffffff


	//   ....[42]....
        /*09ac*/ 	.word	0xffffffff


	//   ....[43]....
        /*09b0*/ 	.word	0xffffffff


	//   ....[44]....
        /*09b4*/ 	.word	0xffffffff


	//   ....[45]....
        /*09b8*/ 	.word	0xffffffff


	//   ....[46]....
        /*09bc*/ 	.word	0xffffffff


	//   ....[47]....
        /*09c0*/ 	.word	0xffffffff


	//   ....[48]....
        /*09c4*/ 	.word	0xffffffff


	//   ....[49]....
        /*09c8*/ 	.word	0xffffffff


	//   ....[50]....
        /*09cc*/ 	.word	0xffffffff


	//   ....[51]....
        /*09d0*/ 	.word	0xffffffff


	//   ....[52]....
        /*09d4*/ 	.word	0xffffffff


	//   ....[53]....
        /*09d8*/ 	.word	0xffffffff


	//   ....[54]....
        /*09dc*/ 	.word	0xffffffff


	//   ....[55]....
        /*09e0*/ 	.word	0xffffffff


	//   ....[56]....
        /*09e4*/ 	.word	0xffffffff


	//   ....[57]....
        /*09e8*/ 	.word	0xffffffff


	//   ....[58]....
        /*09ec*/ 	.word	0xffffffff


	//   ....[59]....
        /*09f0*/ 	.word	0xffffffff


	//   ....[60]....
        /*09f4*/ 	.word	0xffffffff


	//   ....[61]....
        /*09f8*/ 	.word	0xffffffff


	//   ....[62]....
        /*09fc*/ 	.word	0xffffffff


	//   ....[63]....
        /*0a00*/ 	.word	0xffffffff


	//   ....[64]....
        /*0a04*/ 	.word	0xffffffff


	//   ....[65]....
        /*0a08*/ 	.word	0xffffffff


	//   ....[66]....
        /*0a0c*/ 	.word	0xffffffff


	//   ....[67]....
        /*0a10*/ 	.word	0xffffffff


	//   ....[68]....
        /*0a14*/ 	.word	0xffffffff


	//   ....[69]....
        /*0a18*/ 	.word	0xffffffff


	//   ....[70]....
        /*0a1c*/ 	.word	0xffffffff


	//   ....[71]....
        /*0a20*/ 	.word	0xffffffff


	//   ....[72]....
        /*0a24*/ 	.word	0xffffffff


	//   ....[73]....
        /*0a28*/ 	.word	0xffffffff


	//   ....[74]....
        /*0a2c*/ 	.word	0xffffffff


	//   ....[75]....
        /*0a30*/ 	.word	0xffffffff


	//   ....[76]....
        /*0a34*/ 	.word	0xffffffff


	//   ....[77]....
        /*0a38*/ 	.word	0xffffffff


	//   ....[78]....
        /*0a3c*/ 	.word	0xffffffff


	//   ....[79]....
        /*0a40*/ 	.word	0xffffffff


	//   ....[80]....
        /*0a44*/ 	.word	0xffffffff


	//   ....[81]....
        /*0a48*/ 	.word	0xffffffff


	//   ....[82]....
        /*0a4c*/ 	.word	0xffffffff


	//   ....[83]....
        /*0a50*/ 	.word	0xffffffff


	//   ....[84]....
        /*0a54*/ 	.word	0xffffffff


	//   ....[85]....
        /*0a58*/ 	.word	0xffffffff


	//   ....[86]....
        /*0a5c*/ 	.word	0xffffffff


	//   ....[87]....
        /*0a60*/ 	.word	0xffffffff


	//   ....[88]....
        /*0a64*/ 	.word	0xffffffff


	//   ....[89]....
        /*0a68*/ 	.word	0xffffffff


	//   ....[90]....
        /*0a6c*/ 	.word	0xffffffff


	//   ....[91]....
        /*0a70*/ 	.word	0xffffffff


	//   ....[92]....
        /*0a74*/ 	.word	0xffffffff


	//   ....[93]....
        /*0a78*/ 	.word	0xffffffff


	//   ....[94]....
        /*0a7c*/ 	.word	0xffffffff


	//   ....[95]....
        /*0a80*/ 	.word	0xffffffff


	//   ....[96]....
        /*0a84*/ 	.word	0xffffffff


	//   ....[97]....
        /*0a88*/ 	.word	0xffffffff


	//   ....[98]....
        /*0a8c*/ 	.word	0xffffffff


	//   ....[99]....
        /*0a90*/ 	.word	0xffffffff


	//   ....[100]....
        /*0a94*/ 	.word	0xffffffff


	//   ....[101]....
        /*0a98*/ 	.word	0xffffffff


	//   ....[102]....
        /*0a9c*/ 	.word	0xffffffff


	//   ....[103]....
        /*0aa0*/ 	.word	0xffffffff


	//   ....[104]....
        /*0aa4*/ 	.word	0xffffffff


	//   ....[105]....
        /*0aa8*/ 	.word	0xffffffff


	//   ....[106]....
        /*0aac*/ 	.word	0xffffffff


	//   ....[107]....
        /*0ab0*/ 	.word	0xffffffff


	//   ....[108]....
        /*0ab4*/ 	.word	0xffffffff


	//   ....[109]....
        /*0ab8*/ 	.word	0xffffffff


	//   ....[110]....
        /*0abc*/ 	.word	0xffffffff


	//   ....[111]....
        /*0ac0*/ 	.word	0xffffffff


	//   ....[112]....
        /*0ac4*/ 	.word	0xffffffff


	//   ....[113]....
        /*0ac8*/ 	.word	0xffffffff


	//   ....[114]....
        /*0acc*/ 	.word	0xffffffff


	//   ....[115]....
        /*0ad0*/ 	.word	0xffffffff


	//   ....[116]....
        /*0ad4*/ 	.word	0xffffffff


	//   ....[117]....
        /*0ad8*/ 	.word	0xffffffff


	//   ....[118]....
        /*0adc*/ 	.word	0xffffffff


	//   ....[119]....
        /*0ae0*/ 	.word	0xffffffff


	//   ....[120]....
        /*0ae4*/ 	.word	0xffffffff


	//   ....[121]....
        /*0ae8*/ 	.word	0xffffffff


	//   ....[122]....
        /*0aec*/ 	.word	0xffffffff


	//   ....[123]....
        /*0af0*/ 	.word	0xffffffff


	//   ....[124]....
        /*0af4*/ 	.word	0xffffffff


	//   ....[125]....
        /*0af8*/ 	.word	0xffffffff


	//   ....[126]....
        /*0afc*/ 	.word	0xffffffff


	//   ....[127]....
        /*0b00*/ 	.word	0xffffffff


	//   ....[128]....
        /*0b04*/ 	.word	0xffffffff


	//   ....[129]....
        /*0b08*/ 	.word	0xffffffff


	//   ....[130]....
        /*0b0c*/ 	.word	0xffffffff


	//   ....[131]....
        /*0b10*/ 	.word	0xffffffff


	//   ....[132]....
        /*0b14*/ 	.word	0xffffffff


	//   ....[133]....
        /*0b18*/ 	.word	0xffffffff


	//   ....[134]....
        /*0b1c*/ 	.word	0xffffffff


	//   ....[135]....
        /*0b20*/ 	.word	0xffffffff


	//   ....[136]....
        /*0b24*/ 	.word	0xffffffff


	//   ....[137]....
        /*0b28*/ 	.word	0xffffffff


	//   ....[138]....
        /*0b2c*/ 	.word	0xffffffff


	//   ....[139]....
        /*0b30*/ 	.word	0xffffffff


	//   ....[140]....
        /*0b34*/ 	.word	0xffffffff


	//   ....[141]....
        /*0b38*/ 	.word	0xffffffff


	//   ....[142]....
        /*0b3c*/ 	.word	0xffffffff


	//   ....[143]....
        /*0b40*/ 	.word	0xffffffff


	//   ....[144]....
        /*0b44*/ 	.word	0xffffffff


	//   ....[145]....
        /*0b48*/ 	.word	0xffffffff


	//   ....[146]....
        /*0b4c*/ 	.word	0xffffffff


	//   ....[147]....
        /*0b50*/ 	.word	0xffffffff


	//   ....[148]....
        /*0b54*/ 	.word	0xffffffff


	//   ....[149]....
        /*0b58*/ 	.word	0xffffffff


	//   ....[150]....
        /*0b5c*/ 	.word	0xffffffff


	//   ....[151]....
        /*0b60*/ 	.word	0xffffffff


	//   ....[152]....
        /*0b64*/ 	.word	0xffffffff


	//   ....[153]....
        /*0b68*/ 	.word	0xffffffff


	//   ....[154]....
        /*0b6c*/ 	.word	0xffffffff


	//   ....[155]....
        /*0b70*/ 	.word	0xffffffff


	//   ....[156]....
        /*0b74*/ 	.word	0xffffffff


	//   ....[157]....
        /*0b78*/ 	.word	0xffffffff


	//   ....[158]....
        /*0b7c*/ 	.word	0xffffffff


	//   ....[159]....
        /*0b80*/ 	.word	0xffffffff


	//   ....[160]....
        /*0b84*/ 	.word	0xffffffff


	//   ....[161]....
        /*0b88*/ 	.word	0xffffffff


	//   ....[162]....
        /*0b8c*/ 	.word	0xffffffff


	//   ....[163]....
        /*0b90*/ 	.word	0xffffffff


	//   ....[164]....
        /*0b94*/ 	.word	0xffffffff


	//   ....[165]....
        /*0b98*/ 	.word	0xffffffff


	//   ....[166]....
        /*0b9c*/ 	.word	0xffffffff


	//   ....[167]....
        /*0ba0*/ 	.word	0xffffffff


	//   ....[168]....
        /*0ba4*/ 	.word	0xffffffff


	//   ....[169]....
        /*0ba8*/ 	.word	0xffffffff


	//   ....[170]....
        /*0bac*/ 	.word	0xffffffff


	//   ....[171]....
        /*0bb0*/ 	.word	0xffffffff


	//   ....[172]....
        /*0bb4*/ 	.word	0xffffffff


	//   ....[173]....
        /*0bb8*/ 	.word	0xffffffff


	//   ....[174]....
        /*0bbc*/ 	.word	0xffffffff


	//   ....[175]....
        /*0bc0*/ 	.word	0xffffffff


	//   ....[176]....
        /*0bc4*/ 	.word	0xffffffff


	//   ....[177]....
        /*0bc8*/ 	.word	0xffffffff


	//   ....[178]....
        /*0bcc*/ 	.word	0xffffffff


	//   ....[179]....
        /*0bd0*/ 	.word	0xffffffff


	//   ....[180]....
        /*0bd4*/ 	.word	0xffffffff


	//   ....[181]....
        /*0bd8*/ 	.word	0xffffffff


	//   ....[182]....
        /*0bdc*/ 	.word	0xffffffff


	//   ....[183]....
        /*0be0*/ 	.word	0xffffffff


	//   ....[184]....
        /*0be4*/ 	.word	0xffffffff


	//   ....[185]....
        /*0be8*/ 	.word	0xffffffff


	//   ....[186]....
        /*0bec*/ 	.word	0xffffffff


	//   ....[187]....
        /*0bf0*/ 	.word	0xffffffff


	//   ....[188]....
        /*0bf4*/ 	.word	0xffffffff


	//   ....[189]....
        /*0bf8*/ 	.word	0x0500000f


	//   ....[190]....
        /*0bfc*/ 	.word	0x0500000f


	//   ....[191]....
        /*0c00*/ 	.word	0x0500000f


	//   ....[192]....
        /*0c04*/ 	.word	0x0500000f


	//   ....[193]....
        /*0c08*/ 	.word	0x0500000f


	//   ....[194]....
        /*0c0c*/ 	.word	0x0500000f


	//   ....[195]....
        /*0c10*/ 	.word	0x0500000f


	//   ....[196]....
        /*0c14*/ 	.word	0x0500000f


	//   ....[197]....
        /*0c18*/ 	.word	0x0500000f


	//   ....[198]....
        /*0c1c*/ 	.word	0x0500000f


	//   ....[199]....
        /*0c20*/ 	.word	0x0500000f


	//   ....[200]....
        /*0c24*/ 	.word	0x0500000f


	//   ....[201]....
        /*0c28*/ 	.word	0x0500000f


	//   ....[202]....
        /*0c2c*/ 	.word	0x0500000f


	//   ....[203]....
        /*0c30*/ 	.word	0x0500000f


	//   ....[204]....
        /*0c34*/ 	.word	0x0500000f


	//   ....[205]....
        /*0c38*/ 	.word	0x0500000f


	//   ....[206]....
        /*0c3c*/ 	.word	0x0500000f


	//   ....[207]....
        /*0c40*/ 	.word	0x0500000f


	//   ....[208]....
        /*0c44*/ 	.word	0x0500000f


	//   ....[209]....
        /*0c48*/ 	.word	0x0500000f


	//   ....[210]....
        /*0c4c*/ 	.word	0x0500000f


	//   ....[211]....
        /*0c50*/ 	.word	0x0500000f


	//   ....[212]....
        /*0c54*/ 	.word	0x0500000f


	//   ....[213]....
        /*0c58*/ 	.word	0x0500000f


	//   ....[214]....
        /*0c5c*/ 	.word	0x0500000f


	//   ....[215]....
        /*0c60*/ 	.word	0x0500000f


	//   ....[216]....
        /*0c64*/ 	.word	0x0500000f


	//   ....[217]....
        /*0c68*/ 	.word	0x0500000f


	//   ....[218]....
        /*0c6c*/ 	.word	0x0500000f


	//   ....[219]....
        /*0c70*/ 	.word	0x0500000f


	//   ....[220]....
        /*0c74*/ 	.word	0x0500000f


	//   ....[221]....
        /*0c78*/ 	.word	0x0500000f


	//   ....[222]....
        /*0c7c*/ 	.word	0x0500000f


	//   ....[223]....
        /*0c80*/ 	.word	0x0500000f


	//   ....[224]....
        /*0c84*/ 	.word	0x0500000f


	//   ....[225]....
        /*0c88*/ 	.word	0x0500000f


	//   ....[226]....
        /*0c8c*/ 	.word	0x0500000f


	//   ....[227]....
        /*0c90*/ 	.word	0x0500000f


	//   ....[228]....
        /*0c94*/ 	.word	0x0500000f


	//   ....[229]....
        /*0c98*/ 	.word	0x0500000f


	//   ....[230]....
        /*0c9c*/ 	.word	0x0500000f


	//   ....[231]....
        /*0ca0*/ 	.word	0x0500000f


	//   ....[232]....
        /*0ca4*/ 	.word	0x0500000f


	//   ....[233]....
        /*0ca8*/ 	.word	0x0500000f


	//   ....[234]....
        /*0cac*/ 	.word	0x0500000f


	//   ....[235]....
        /*0cb0*/ 	.word	0x0500000f


	//   ....[236]....
        /*0cb4*/ 	.word	0x0500000f


	//   ....[237]....
        /*0cb8*/ 	.word	0x0500000f


	//   ....[238]....
        /*0cbc*/ 	.word	0x0500000f


	//   ....[239]....
        /*0cc0*/ 	.word	0x0500000f


	//   ....[240]....
        /*0cc4*/ 	.word	0x0500000f


	//   ....[241]....
        /*0cc8*/ 	.word	0x0500000f


	//   ....[242]....
        /*0ccc*/ 	.word	0x0500000f


	//   ....[243]....
        /*0cd0*/ 	.word	0x0500000f


	//   ....[244]....
        /*0cd4*/ 	.word	0x0500000f


	//   ....[245]....
        /*0cd8*/ 	.word	0x0500000f


	//   ....[246]....
        /*0cdc*/ 	.word	0x0500000f


	//   ....[247]....
        /*0ce0*/ 	.word	0x0500000f


	//   ....[248]....
        /*0ce4*/ 	.word	0x0500000f


	//   ....[249]....
        /*0ce8*/ 	.word	0x0500000f


	//   ....[250]....
        /*0cec*/ 	.word	0x0500000f


	//   ....[251]....
        /*0cf0*/ 	.word	0x0500000f


	//   ....[252]....
        /*0cf4*/ 	.word	0x0500000f


	//   ....[253]....
        /*0cf8*/ 	.word	0x0500000f


	//   ....[254]....
        /*0cfc*/ 	.word	0x0500000f


	//   ....[255]....
        /*0d00*/ 	.word	0x0500000f


	//   ....[0]....
        /*0d04*/ 	.word	0x0500000f


	//   ....[1]....
        /*0d08*/ 	.word	0x0500000f


	//   ....[2]....
        /*0d0c*/ 	.word	0x0500000f


	//   ....[3]....
        /*0d10*/ 	.word	0x0500000f


	//   ....[4]....
        /*0d14*/ 	.word	0x0500000f


	//   ....[5]....
        /*0d18*/ 	.word	0x0500000f


	//   ....[6]....
        /*0d1c*/ 	.word	0x0500000f


	//   ....[7]....
        /*0d20*/ 	.word	0x0500000f


	//   ....[8]....
        /*0d24*/ 	.word	0x0500000f


	//   ....[9]....
        /*0d28*/ 	.word	0x0500000f


	//   ....[10]....
        /*0d2c*/ 	.word	0x0500000f


	//   ....[11]....
        /*0d30*/ 	.word	0x0500000f


	//   ....[12]....
        /*0d34*/ 	.word	0x0500000f


	//   ....[13]....
        /*0d38*/ 	.word	0x0500000f


	//   ....[14]....
        /*0d3c*/ 	.word	0x0500000f


	//   ....[15]....
        /*0d40*/ 	.word	0x0500000f


	//   ....[16]....
        /*0d44*/ 	.word	0x0500000f


	//   ....[17]....
        /*0d48*/ 	.word	0x0500000f


	//   ....[18]....
        /*0d4c*/ 	.word	0x0500000f


	//   ....[19]....
        /*0d50*/ 	.word	0x0500000f


	//----- nvinfo : EIATTR_COOP_GROUP_INSTR_OFFSETS
	.align		4
.L_1628:
        /*0d54*/ 	.byte	0x04, 0x28
        /*0d56*/ 	.short	(.L_1630 - .L_1629)


	//   ....[0]....
.L_1629:
        /*0d58*/ 	.word	0x00000060


	//   ....[1]....
        /*0d5c*/ 	.word	0x00000130


	//   ....[2]....
        /*0d60*/ 	.word	0x000001e0


	//   ....[3]....
        /*0d64*/ 	.word	0x000003a0


	//   ....[4]....
        /*0d68*/ 	.word	0x00000500


	//   ....[5]....
        /*0d6c*/ 	.word	0x00000620


	//   ....[6]....
        /*0d70*/ 	.word	0x00000780


	//   ....[7]....
        /*0d74*/ 	.word	0x00002ac0


	//   ....[8]....
        /*0d78*/ 	.word	0x00002ad0


	//   ....[9]....
        /*0d7c*/ 	.word	0x00003cf0


	//   ....[10]....
        /*0d80*/ 	.word	0x00003d00


	//   ....[11]....
        /*0d84*/ 	.word	0x00004ed0


	//   ....[12]....
        /*0d88*/ 	.word	0x00004ee0


	//   ....[13]....
        /*0d8c*/ 	.word	0x00005260


	//   ....[14]....
        /*0d90*/ 	.word	0x00005290


	//   ....[15]....
        /*0d94*/ 	.word	0x00005c80


	//   ....[16]....
        /*0d98*/ 	.word	0x00006390


	//   ....[17]....
        /*0d9c*/ 	.word	0x000063a0


	//   ....[18]....
        /*0da0*/ 	.word	0x000063b0


	//   ....[19]....
        /*0da4*/ 	.word	0x000063c0


	//   ....[20]....
        /*0da8*/ 	.word	0x00007880


	//   ....[21]....
        /*0dac*/ 	.word	0x00007890


	//   ....[22]....
        /*0db0*/ 	.word	0x000078a0


	//   ....[23]....
        /*0db4*/ 	.word	0x000078b0


	//   ....[24]....
        /*0db8*/ 	.word	0x00009360


	//   ....[25]....
        /*0dbc*/ 	.word	0x00009b40


	//   ....[26]....
        /*0dc0*/ 	.word	0x00009b50


	//   ....[27]....
        /*0dc4*/ 	.word	0x00009b70


	//   ....[28]....
        /*0dc8*/ 	.word	0x0000a4f0


	//   ....[29]....
        /*0dcc*/ 	.word	0x0000a510


	//   ....[30]....
        /*0dd0*/ 	.word	0x0000c3c0


	//   ....[31]....
        /*0dd4*/ 	.word	0x0000c9c0


	//   ....[32]....
        /*0dd8*/ 	.word	0x0000cd60


	//   ....[33]....
        /*0ddc*/ 	.word	0x0000ce20


	//   ....[34]....
        /*0de0*/ 	.word	0x0000d440


	//   ....[35]....
        /*0de4*/ 	.word	0x0000d460


	//   ....[36]....
        /*0de8*/ 	.word	0x0000f740


	//   ....[37]....
        /*0dec*/ 	.word	0x0000f760


	//   ....[38]....
        /*0df0*/ 	.word	0x0000fdc0


	//   ....[39]....
        /*0df4*/ 	.word	0x0000fe20


	//   ....[40]....
        /*0df8*/ 	.word	0x00011200


	//   ....[41]....
        /*0dfc*/ 	.word	0x00011270


	//   ....[42]....
        /*0e00*/ 	.word	0x000112f0


	//   ....[43]....
        /*0e04*/ 	.word	0x00011420


	//   ....[44]....
        /*0e08*/ 	.word	0x00011e70


	//   ....[45]....
        /*0e0c*/ 	.word	0x00011ea0


	//   ....[46]....
        /*0e10*/ 	.word	0x00011ed0


	//   ....[47]....
        /*0e14*/ 	.word	0x00011ef0


	//   ....[48]....
        /*0e18*/ 	.word	0x00011f00


	//   ....[49]....
        /*0e1c*/ 	.word	0x00011f10


	//   ....[50]....
        /*0e20*/ 	.word	0x00011f20


	//   ....[51]....
        /*0e24*/ 	.word	0x00011f30


	//   ....[52]....
        /*0e28*/ 	.word	0x00011f40


	//   ....[53]....
        /*0e2c*/ 	.word	0x00011f50


	//   ....[54]....
        /*0e30*/ 	.word	0x00011f60


	//   ....[55]....
        /*0e34*/ 	.word	0x00011f70


	//   ....[56]....
        /*0e38*/ 	.word	0x00011f80


	//   ....[57]....
        /*0e3c*/ 	.word	0x00011f90


	//   ....[58]....
        /*0e40*/ 	.word	0x00011fa0


	//   ....[59]....
        /*0e44*/ 	.word	0x00011fb0


	//   ....[60]....
        /*0e48*/ 	.word	0x00011fc0


	//   ....[61]....
        /*0e4c*/ 	.word	0x00011fd0


	//   ....[62]....
        /*0e50*/ 	.word	0x00011fe0


	//   ....[63]....
        /*0e54*/ 	.word	0x00011ff0


	//   ....[64]....
        /*0e58*/ 	.word	0x00012000


	//   ....[65]....
        /*0e5c*/ 	.word	0x00012010


	//   ....[66]....
        /*0e60*/ 	.word	0x00012020


	//   ....[67]....
        /*0e64*/ 	.word	0x00012030


	//   ....[68]....
        /*0e68*/ 	.word	0x00012040


	//   ....[69]....
        /*0e6c*/ 	.word	0x00012050


	//   ....[70]....
        /*0e70*/ 	.word	0x00012060


	//   ....[71]....
        /*0e74*/ 	.word	0x00012070


	//   ....[72]....
        /*0e78*/ 	.word	0x00012080


	//   ....[73]....
        /*0e7c*/ 	.word	0x00012090


	//   ....[74]....
        /*0e80*/ 	.word	0x000120a0


	//   ....[75]....
        /*0e84*/ 	.word	0x000120b0


	//   ....[76]....
        /*0e88*/ 	.word	0x00012850


	//   ....[77]....
        /*0e8c*/ 	.word	0x00012860


	//   ....[78]....
        /*0e90*/ 	.word	0x00012870


	//   ....[79]....
        /*0e94*/ 	.word	0x000128b0


	//   ....[80]....
        /*0e98*/ 	.word	0x00012e10


	//   ....[81]....
        /*0e9c*/ 	.word	0x00012e50


	//   ....[82]....
        /*0ea0*/ 	.word	0x00012e70


	//   ....[83]....
        /*0ea4*/ 	.word	0x00012eb0


	//   ....[84]....
        /*0ea8*/ 	.word	0x00012ed0


	//   ....[85]....
        /*0eac*/ 	.word	0x00012ef0


	//   ....[86]....
        /*0eb0*/ 	.word	0x00012f20


	//   ....[87]....
        /*0eb4*/ 	.word	0x00012f50


	//   ....[88]....
        /*0eb8*/ 	.word	0x00013370


	//   ....[89]....
        /*0ebc*/ 	.word	0x00013380


	//   ....[90]....
        /*0ec0*/ 	.word	0x00013620


	//   ....[91]....
        /*0ec4*/ 	.word	0x00013630


	//   ....[92]....
        /*0ec8*/ 	.word	0x000140a0


	//   ....[93]....
        /*0ecc*/ 	.word	0x000140d0


	//   ....[94]....
        /*0ed0*/ 	.word	0x00014110


	//   ....[95]....
        /*0ed4*/ 	.word	0x00014140


	//   ....[96]....
        /*0ed8*/ 	.word	0x00014160


	//   ....[97]....
        /*0edc*/ 	.word	0x00014170


	//   ....[98]....
        /*0ee0*/ 	.word	0x00014180


	//   ....[99]....
        /*0ee4*/ 	.word	0x000141a0


	//   ....[100]....
        /*0ee8*/ 	.word	0x000142f0


	//   ....[101]....
        /*0eec*/ 	.word	0x000144e0


	//   ....[102]....
        /*0ef0*/ 	.word	0x00014510


	//   ....[103]....
        /*0ef4*/ 	.word	0x00014540


	//   ....[104]....
        /*0ef8*/ 	.word	0x00014570


	//   ....[105]....
        /*0efc*/ 	.word	0x000145a0


	//   ....[106]....
        /*0f00*/ 	.word	0x000145d0


	//   ....[107]....
        /*0f04*/ 	.word	0x00014760


	//   ....[108]....
        /*0f08*/ 	.word	0x00014790


	//   ....[109]....
        /*0f0c*/ 	.word	0x000147c0


	//   ....[110]....
        /*0f10*/ 	.word	0x000147f0


	//   ....[111]....
        /*0f14*/ 	.word	0x00014820


	//   ....[112]....
        /*0f18*/ 	.word	0x00014850


	//   ....[113]....
        /*0f1c*/ 	.word	0x000148e0


	//   ....[114]....
        /*0f20*/ 	.word	0x00014910


	//   ....[115]....
        /*0f24*/ 	.word	0x00014920


	//   ....[116]....
        /*0f28*/ 	.word	0x00014960


	//   ....[117]....
        /*0f2c*/ 	.word	0x00015fb0


	//   ....[118]....
        /*0f30*/ 	.word	0x00018020


	//   ....[119]....
        /*0f34*/ 	.word	0x00018030


	//   ....[120]....
        /*0f38*/ 	.word	0x00018040


	//   ....[121]....
        /*0f3c*/ 	.word	0x00018090


	//   ....[122]....
        /*0f40*/ 	.word	0x00018100


	//   ....[123]....
        /*0f44*/ 	.word	0x00018120


	//   ....[124]....
        /*0f48*/ 	.word	0x00018130


	//   ....[125]....
        /*0f4c*/ 	.word	0x00018140


	//   ....[126]....
        /*0f50*/ 	.word	0x000181c0


	//   ....[127]....
        /*0f54*/ 	.word	0x00018240


	//   ....[128]....
        /*0f58*/ 	.word	0x00018670


	//   ....[129]....
        /*0f5c*/ 	.word	0x00018690


	//   ....[130]....
        /*0f60*/ 	.word	0x000186f0


	//   ....[131]....
        /*0f64*/ 	.word	0x00018710


	//   ....[132]....
        /*0f68*/ 	.word	0x00018750


	//   ....[133]....
        /*0f6c*/ 	.word	0x00018770


	//   ....[134]....
        /*0f70*/ 	.word	0x00018780


	//   ....[135]....
        /*0f74*/ 	.word	0x00018790


	//   ....[136]....
        /*0f78*/ 	.word	0x00018820


	//   ....[137]....
        /*0f7c*/ 	.word	0x00018840


	//   ....[138]....
        /*0f80*/ 	.word	0x000190d0


	//   ....[139]....
        /*0f84*/ 	.word	0x00019100


	//   ....[140]....
        /*0f88*/ 	.word	0x00019170


	//   ....[141]....
        /*0f8c*/ 	.word	0x00019190


	//   ....[142]....
        /*0f90*/ 	.word	0x00019210


	//   ....[143]....
        /*0f94*/ 	.word	0x00019230


	//   ....[144]....
        /*0f98*/ 	.word	0x00019240


	//   ....[145]....
        /*0f9c*/ 	.word	0x000192b0


	//   ....[146]....
        /*0fa0*/ 	.word	0x00019300


	//   ....[147]....
        /*0fa4*/ 	.word	0x00019310


	//   ....[148]....
        /*0fa8*/ 	.word	0x00019340


	//   ....[149]....
        /*0fac*/ 	.word	0x00019360


	//   ....[150]....
        /*0fb0*/ 	.word	0x00019df0


	//   ....[151]....
        /*0fb4*/ 	.word	0x00019e00


	//   ....[152]....
        /*0fb8*/ 	.word	0x00019e20


	//   ....[153]....
        /*0fbc*/ 	.word	0x00019e70


	//   ....[154]....
        /*0fc0*/ 	.word	0x00019e80


	//   ....[155]....
        /*0fc4*/ 	.word	0x00019ec0


	//   ....[156]....
        /*0fc8*/ 	.word	0x00019ed0


	//   ....[157]....
        /*0fcc*/ 	.word	0x00019ee0


	//   ....[158]....
        /*0fd0*/ 	.word	0x00019f20


	//   ....[159]....
        /*0fd4*/ 	.word	0x00019f60


	//   ....[160]....
        /*0fd8*/ 	.word	0x0001a3a0


	//   ....[161]....
        /*0fdc*/ 	.word	0x0001a3b0


	//   ....[162]....
        /*0fe0*/ 	.word	0x0001a3c0


	//   ....[163]....
        /*0fe4*/ 	.word	0x0001a400


	//   ....[164]....
        /*0fe8*/ 	.word	0x0001a410


	//   ....[165]....
        /*0fec*/ 	.word	0x0001a450


	//   ....[166]....
        /*0ff0*/ 	.word	0x0001a460


	//   ....[167]....
        /*0ff4*/ 	.word	0x0001a470


	//   ....[168]....
        /*0ff8*/ 	.word	0x0001a4b0


	//   ....[169]....
        /*0ffc*/ 	.word	0x0001a4f0


	//   ....[170]....
        /*1000*/ 	.word	0x0001b5b0


	//   ....[171]....
        /*1004*/ 	.word	0x0001b5e0


	//   ....[172]....
        /*1008*/ 	.word	0x0001b640


	//   ....[173]....
        /*100c*/ 	.word	0x0001b670


	//   ....[174]....
        /*1010*/ 	.word	0x0001b6a0


	//   ....[175]....
        /*1014*/ 	.word	0x0001b6d0


	//   ....[176]....
        /*1018*/ 	.word	0x0001b700


	//   ....[177]....
        /*101c*/ 	.word	0x0001b730


	//   ....[178]....
        /*1020*/ 	.word	0x0001b8d0


	//   ....[179]....
        /*1024*/ 	.word	0x0001b900


	//   ....[180]....
        /*1028*/ 	.word	0x0001b930


	//   ....[181]....
        /*102c*/ 	.word	0x0001b960


	//   ....[182]....
        /*1030*/ 	.word	0x0001b990


	//   ....[183]....
        /*1034*/ 	.word	0x0001b9c0


	//   ....[184]....
        /*1038*/ 	.word	0x0001ba80


	//   ....[185]....
        /*103c*/ 	.word	0x0001baa0


	//   ....[186]....
        /*1040*/ 	.word	0x0001bac0


	//   ....[187]....
        /*1044*/ 	.word	0x0001bb20


	//   ....[188]....
        /*1048*/ 	.word	0x0001c580


	//   ....[189]....
        /*104c*/ 	.word	0x0001c940


	//   ....[190]....
        /*1050*/ 	.word	0x0001c9d0


	//   ....[191]....
        /*1054*/ 	.word	0x0001caa0


	//   ....[192]....
        /*1058*/ 	.word	0x0001cb30


	//   ....[193]....
        /*105c*/ 	.word	0x0001cc10


	//   ....[194]....
        /*1060*/ 	.word	0x0001cca0


	//   ....[195]....
        /*1064*/ 	.word	0x0001cd70


	//   ....[196]....
        /*1068*/ 	.word	0x0001ce00


	//   ....[197]....
        /*106c*/ 	.word	0x0001ce50


	//   ....[198]....
        /*1070*/ 	.word	0x0001cea0


	//   ....[199]....
        /*1074*/ 	.word	0x0001cf70


	//   ....[200]....
        /*1078*/ 	.word	0x0001d000


	//   ....[201]....
        /*107c*/ 	.word	0x0001d050


	//   ....[202]....
        /*1080*/ 	.word	0x0001d0a0


	//   ....[203]....
        /*1084*/ 	.word	0x0001d390


	//   ....[204]....
        /*1088*/ 	.word	0x0001d670


	//   ....[205]....
        /*108c*/ 	.word	0x0001d770


	//   ....[206]....
        /*1090*/ 	.word	0x0001d800


	//   ....[207]....
        /*1094*/ 	.word	0x0001d860


	//   ....[208]....
        /*1098*/ 	.word	0x0001d940


	//   ....[209]....
        /*109c*/ 	.word	0x0001da40


	//   ....[210]....
        /*10a0*/ 	.word	0x0001da90


	//   ....[211]....
        /*10a4*/ 	.word	0x0001db70


	//   ....[212]....
        /*10a8*/ 	.word	0x0001dbc0


	//   ....[213]....
        /*10ac*/ 	.word	0x0001dc20


	//   ....[214]....
        /*10b0*/ 	.word	0x0001dd40


	//   ....[215]....
        /*10b4*/ 	.word	0x0001de40


	//   ....[216]....
        /*10b8*/ 	.word	0x0001def0


	//   ....[217]....
        /*10bc*/ 	.word	0x0001df50


	//   ....[218]....
        /*10c0*/ 	.word	0x0001e040


	//   ....[219]....
        /*10c4*/ 	.word	0x0001e0a0


	//   ....[220]....
        /*10c8*/ 	.word	0x0001e160


	//   ....[221]....
        /*10cc*/ 	.word	0x0001e1c0


	//   ....[222]....
        /*10d0*/ 	.word	0x0001e280


	//   ....[223]....
        /*10d4*/ 	.word	0x0001e2e0


	//   ....[224]....
        /*10d8*/ 	.word	0x0001e3b0


	//   ....[225]....
        /*10dc*/ 	.word	0x0001e460


	//   ....[226]....
        /*10e0*/ 	.word	0x0001e4d0


	//   ....[227]....
        /*10e4*/ 	.word	0x0001e530


	//   ....[228]....
        /*10e8*/ 	.word	0x0001e5f0


	//   ....[229]....
        /*10ec*/ 	.word	0x0001e650


	//   ....[230]....
        /*10f0*/ 	.word	0x0001e750


	//   ....[231]....
        /*10f4*/ 	.word	0x0001e7b0


	//   ....[232]....
        /*10f8*/ 	.word	0x0001e860


	//   ....[233]....
        /*10fc*/ 	.word	0x0001e910


	//   ....[234]....
        /*1100*/ 	.word	0x0001e9c0


	//   ....[235]....
        /*1104*/ 	.word	0x0001ea40


	//   ....[236]....
        /*1108*/ 	.word	0x0001eb10


	//   ....[237]....
        /*110c*/ 	.word	0x0001ec60


	//   ....[238]....
        /*1110*/ 	.word	0x0001ed10


	//   ....[239]....
        /*1114*/ 	.word	0x0001edc0


	//   ....[240]....
        /*1118*/ 	.word	0x0001ee60


	//   ....[241]....
        /*111c*/ 	.word	0x0001ef10


	//   ....[242]....
        /*1120*/ 	.word	0x0001efb0


	//   ....[243]....
        /*1124*/ 	.word	0x0001f060


	//   ....[244]....
        /*1128*/ 	.word	0x0001f100


	//   ....[245]....
        /*112c*/ 	.word	0x0001f170


	//   ....[246]....
        /*1130*/ 	.word	0x0001f230


	//   ....[247]....
        /*1134*/ 	.word	0x0001f330


	//   ....[248]....
        /*1138*/ 	.word	0x0001f3c0


	//   ....[249]....
        /*113c*/ 	.word	0x0001f420


	//   ....[250]....
        /*1140*/ 	.word	0x0001f4d0


	//   ....[251]....
        /*1144*/ 	.word	0x0001f530


	//   ....[252]....
        /*1148*/ 	.word	0x0001f5e0


	//   ....[253]....
        /*114c*/ 	.word	0x0001f640


	//   ....[254]....
        /*1150*/ 	.word	0x0001f6f0


	//   ....[255]....
        /*1154*/ 	.word	0x0001f750


	//   ....[0]....
        /*1158*/ 	.word	0x0001f800


	//   ....[1]....
        /*115c*/ 	.word	0x0001f9e0


	//   ....[2]....
        /*1160*/ 	.word	0x0001fa80


	//   ....[3]....
        /*1164*/ 	.word	0x0001fc00


	//   ....[4]....
        /*1168*/ 	.word	0x0001fc80


	//   ....[5]....
        /*116c*/ 	.word	0x0001fd00


	//   ....[6]....
        /*1170*/ 	.word	0x0001fd80


	//   ....[7]....
        /*1174*/ 	.word	0x0001fe00


	//   ....[8]....
        /*1178*/ 	.word	0x0001fe90


	//   ....[9]....
        /*117c*/ 	.word	0x0001ff30


	//   ....[10]....
        /*1180*/ 	.word	0x0001ffe0


	//   ....[11]....
        /*1184*/ 	.word	0x00020060


	//   ....[12]....
        /*1188*/ 	.word	0x000200e0


	//   ....[13]....
        /*118c*/ 	.word	0x00020160


	//   ....[14]....
        /*1190*/ 	.word	0x000201f0


	//   ....[15]....
        /*1194*/ 	.word	0x00020270


	//   ....[16]....
        /*1198*/ 	.word	0x00020320


	//   ....[17]....
        /*119c*/ 	.word	0x00020370


	//   ....[18]....
        /*11a0*/ 	.word	0x00020410


	//   ....[19]....
        /*11a4*/ 	.word	0x00020540


	//----- nvinfo : EIATTR_REG_RECONFIG
	.align		4
.L_1630:
        /*11a8*/ 	.byte	0x01, 0x54
	.zero		2


	//----- nvinfo : EIATTR_SYSCALL_OFFSETS
	.align		4
        /*11ac*/ 	.byte	0x04, 0x46
        /*11ae*/ 	.short	(.L_1632 - .L_1631)


	//   ....[0]....
.L_1631:
        /*11b0*/ 	.word	0x00001d00


	//   ....[1]....
        /*11b4*/ 	.word	0x00001e50


	//   ....[2]....
        /*11b8*/ 	.word	0x00005df0


	//   ....[3]....
        /*11bc*/ 	.word	0x00006110


	//   ....[4]....
        /*11c0*/ 	.word	0x00017230


	//   ....[5]....
        /*11c4*/ 	.word	0x000173a0


	//   ....[6]....
        /*11c8*/ 	.word	0x000174f0


	//   ....[7]....
        /*11cc*/ 	.word	0x00017630


	//   ....[8]....
        /*11d0*/ 	.word	0x00018c50


	//----- nvinfo : EIATTR_MBARRIER_INSTR_OFFSETS
	.align		4
.L_1632:
        /*11d4*/ 	.byte	0x04, 0x39
        /*11d6*/ 	.short	(.L_1634 - .L_1633)


	//   ....[0]....
.L_1633:
        /*11d8*/ 	.word	0x00000250
        /*11dc*/ 	.word	0x000000ff
        /*11e0*/ 	.word	0x00013200
        /*11e4*/ 	.short	0x0100
        /*11e6*/ 	.byte	0x08
	.zero		1


	//   ....[1]....
        /*11e8*/ 	.word	0x00000260
        /*11ec*/ 	.word	0x000000ff
        /*11f0*/ 	.word	0x00013220
        /*11f4*/ 	.short	0x0100
        /*11f6*/ 	.byte	0x08
	.zero		1


	//   ....[2]....
        /*11f8*/ 	.word	0x00000350
        /*11fc*/ 	.word	0x000000ff
        /*1200*/ 	.word	0x00013230
        /*1204*/ 	.short	0x0100
        /*1206*/ 	.byte	0x08
	.zero		1


	//   ....[3]....
        /*1208*/ 	.word	0x00000360
        /*120c*/ 	.word	0x000000ff
        /*1210*/ 	.word	0x00013240
        /*1214*/ 	.short	0x0100
        /*1216*/ 	.byte	0x08
	.zero		1


	//   ....[4]....
        /*1218*/ 	.word	0x00000370
        /*121c*/ 	.word	0x000000ff
        /*1220*/ 	.word	0x00013238
        /*1224*/ 	.short	0x0100
        /*1226*/ 	.byte	0x08
	.zero		1


	//   ....[5]....
        /*1228*/ 	.word	0x00000380
        /*122c*/ 	.word	0x000000ff
        /*1230*/ 	.word	0x00013248
        /*1234*/ 	.short	0x0100
        /*1236*/ 	.byte	0x08
	.zero		1


	//   ....[6]....
        /*1238*/ 	.word	0x000004b0
        /*123c*/ 	.word	0x000000ff
        /*1240*/ 	.word	0x00013250
        /*1244*/ 	.short	0x0100
        /*1246*/ 	.byte	0x08
	.zero		1


	//   ....[7]....
        /*1248*/ 	.word	0x000004c0
        /*124c*/ 	.word	0x000000ff
        /*1250*/ 	.word	0x00013260
        /*1254*/ 	.short	0x0100
        /*1256*/ 	.byte	0x08
	.zero		1


	//   ....[8]....
        /*1258*/ 	.word	0x000004d0
        /*125c*/ 	.word	0x000000ff
        /*1260*/ 	.word	0x00013258
        /*1264*/ 	.short	0x0100
        /*1266*/ 	.byte	0x08
	.zero		1


	//   ....[9]....
        /*1268*/ 	.word	0x000004e0
        /*126c*/ 	.word	0x000000ff
        /*1270*/ 	.word	0x00013268
        /*1274*/ 	.short	0x0100
        /*1276*/ 	.byte	0x08
	.zero		1


	//   ....[10]....
        /*1278*/ 	.word	0x000005d0
        /*127c*/ 	.word	0x000000ff
        /*1280*/ 	.word	0x00013270
        /*1284*/ 	.short	0x0100
        /*1286*/ 	.byte	0x06
	.zero		1


	//   ....[11]....
        /*1288*/ 	.word	0x000005e0
        /*128c*/ 	.word	0x000000ff
        /*1290*/ 	.word	0x00013280
        /*1294*/ 	.short	0x0100
        /*1296*/ 	.byte	0x06
	.zero		1


	//   ....[12]....
        /*1298*/ 	.word	0x000005f0
        /*129c*/ 	.word	0x000000ff
        /*12a0*/ 	.word	0x00013278
        /*12a4*/ 	.short	0x0100
        /*12a6*/ 	.byte	0x06
	.zero		1


	//   ....[13]....
        /*12a8*/ 	.word	0x00000600
        /*12ac*/ 	.word	0x000000ff
        /*12b0*/ 	.word	0x00013288
        /*12b4*/ 	.short	0x0100
        /*12b6*/ 	.byte	0x06
	.zero		1


	//   ....[14]....
        /*12b8*/ 	.word	0x00000730
        /*12bc*/ 	.word	0x000000ff
        /*12c0*/ 	.word	0x00013290
        /*12c4*/ 	.short	0x0100
        /*12c6*/ 	.byte	0x08
	.zero		1


	//   ....[15]....
        /*12c8*/ 	.word	0x00000740
        /*12cc*/ 	.word	0x000000ff
        /*12d0*/ 	.word	0x000132a0
        /*12d4*/ 	.short	0x0100
        /*12d6*/ 	.byte	0x08
	.zero		1


	//   ....[16]....
        /*12d8*/ 	.word	0x00000750
        /*12dc*/ 	.word	0x000000ff
        /*12e0*/ 	.word	0x00013298
        /*12e4*/ 	.short	0x0100
        /*12e6*/ 	.byte	0x08
	.zero		1


	//   ....[17]....
        /*12e8*/ 	.word	0x00000760
        /*12ec*/ 	.word	0x000000ff
        /*12f0*/ 	.word	0x000132a8
        /*12f4*/ 	.short	0x0100
        /*12f6*/ 	.byte	0x08
	.zero		1


	//   ....[18]....
        /*12f8*/ 	.word	0x000008a0
        /*12fc*/ 	.word	0x000000ff
        /*1300*/ 	.word	0x000132b0
        /*1304*/ 	.short	0x0100
        /*1306*/ 	.byte	0x08
	.zero		1


	//   ....[19]....
        /*1308*/ 	.word	0x000008b0
        /*130c*/ 	.word	0x000000ff
        /*1310*/ 	.word	0x000132c0
        /*1314*/ 	.short	0x0100
        /*1316*/ 	.byte	0x08
	.zero		1


	//   ....[20]....
        /*1318*/ 	.word	0x000008c0
        /*131c*/ 	.word	0x000000ff
        /*1320*/ 	.word	0x000132b8
        /*1324*/ 	.short	0x0100
        /*1326*/ 	.byte	0x08
	.zero		1


	//   ....[21]....
        /*1328*/ 	.word	0x000008d0
        /*132c*/ 	.word	0x000000ff
        /*1330*/ 	.word	0x000132c8
        /*1334*/ 	.short	0x0100
        /*1336*/ 	.byte	0x08
	.zero		1


	//   ....[22]....
        /*1338*/ 	.word	0x00002a70
        /*133c*/ 	.word	0x00000042
        /*1340*/ 	.word	0x00013290
        /*1344*/ 	.short	0x010a
        /*1346*/ 	.byte	0x3f
	.zero		1


	//   ....[23]....
        /*1348*/ 	.word	0x00003ca0
        /*134c*/ 	.word	0x00000042
        /*1350*/ 	.word	0x00013290
        /*1354*/ 	.short	0x010a
        /*1356*/ 	.byte	0x3f
	.zero		1


	//   ....[24]....
        /*1358*/ 	.word	0x00004d00
        /*135c*/ 	.word	0x00000042
        /*1360*/ 	.word	0x00013290
        /*1364*/ 	.short	0x010a
        /*1366*/ 	.byte	0x3f
	.zero		1


	//   ....[25]....
        /*1368*/ 	.word	0x000050b0
        /*136c*/ 	.word	0x00000004
        /*1370*/ 	.word	0x00000000
        /*1374*/ 	.short	0x0101
        /*1376*/ 	.byte	0x3f
	.zero		1


	//   ....[26]....
        /*1378*/ 	.word	0x000050f0
        /*137c*/ 	.word	0x00000042
        /*1380*/ 	.word	0x000132b0
        /*1384*/ 	.short	0x010a
        /*1386*/ 	.byte	0x3f
	.zero		1


	//   ....[27]....
        /*1388*/ 	.word	0x00005480
        /*138c*/ 	.word	0x00000042
        /*1390*/ 	.word	0x00000000
        /*1394*/ 	.short	0x0101
        /*1396*/ 	.byte	0x3f
	.zero		1


	//   ....[28]....
        /*1398*/ 	.word	0x00005e90
        /*139c*/ 	.word	0x00000012
        /*13a0*/ 	.word	0x00013200
        /*13a4*/ 	.short	0x010a
        /*13a6*/ 	.byte	0x3f
	.zero		1


	//   ....[29]....
        /*13a8*/ 	.word	0x00005ee0
        /*13ac*/ 	.word	0x00000012
        /*13b0*/ 	.word	0x00013200
        /*13b4*/ 	.short	0x010a
        /*13b6*/ 	.byte	0x3f
	.zero		1


	//   ....[30]....
        /*13b8*/ 	.word	0x00006630
        /*13bc*/ 	.word	0x00000012
        /*13c0*/ 	.word	0x00013200
        /*13c4*/ 	.short	0x010a
        /*13c6*/ 	.byte	0x3f
	.zero		1


	//   ....[31]....
        /*13c8*/ 	.word	0x00007a70
        /*13cc*/ 	.word	0x00000012
        /*13d0*/ 	.word	0x00013200
        /*13d4*/ 	.short	0x010a
        /*13d6*/ 	.byte	0x3f
	.zero		1


	//   ....[32]....
        /*13d8*/ 	.word	0x00008be0
        /*13dc*/ 	.word	0x0000000c
        /*13e0*/ 	.word	0x00013230
        /*13e4*/ 	.short	0x010a
        /*13e6*/ 	.byte	0x3f
	.zero		1


	//   ....[33]....
        /*13e8*/ 	.word	0x00008c80
        /*13ec*/ 	.word	0x0000000c
        /*13f0*/ 	.word	0x00013230
        /*13f4*/ 	.short	0x010a
        /*13f6*/ 	.byte	0x3f
	.zero		1


	//   ....[34]....
        /*13f8*/ 	.word	0x0000a930
        /*13fc*/ 	.word	0x00000051
        /*1400*/ 	.word	0x00000000
        /*1404*/ 	.short	0x0101
        /*1406*/ 	.byte	0x3f
	.zero		1


	//   ....[35]....
        /*1408*/ 	.word	0x0000b960
        /*140c*/ 	.word	0x00000000
        /*1410*/ 	.word	0x00013230
        /*1414*/ 	.short	0x010a
        /*1416*/ 	.byte	0x3f
	.zero		1


	//   ....[36]....
        /*1418*/ 	.word	0x0000b9f0
        /*141c*/ 	.word	0x00000000
        /*1420*/ 	.word	0x00013230
        /*1424*/ 	.short	0x010a
        /*1426*/ 	.byte	0x3f
	.zero		1


	//   ....[37]....
        /*1428*/ 	.word	0x0000bfb0
        /*142c*/ 	.word	0x0000000f
        /*1430*/ 	.word	0x00013250
        /*1434*/ 	.short	0x010a
        /*1436*/ 	.byte	0x3f
	.zero		1


	//   ....[38]....
        /*1438*/ 	.word	0x0000c000
        /*143c*/ 	.word	0x0000000f
        /*1440*/ 	.word	0x00013250
        /*1444*/ 	.short	0x010a
        /*1446*/ 	.byte	0x3f
	.zero		1


	//   ....[39]....
        /*1448*/ 	.word	0x0000c380
        /*144c*/ 	.word	0x00000000
        /*1450*/ 	.word	0x00000000
        /*1454*/ 	.short	0x0101
        /*1456*/ 	.byte	0x3f
	.zero		1


	//   ....[40]....
        /*1458*/ 	.word	0x0000e4f0
        /*145c*/ 	.word	0x0000000f
        /*1460*/ 	.word	0x00000000
        /*1464*/ 	.short	0x0101
        /*1466*/ 	.byte	0x3f
	.zero		1


	//   ....[41]....
        /*1468*/ 	.word	0x0000eb10
        /*146c*/ 	.word	0x00000003
        /*1470*/ 	.word	0x00013230
        /*1474*/ 	.short	0x010a
        /*1476*/ 	.byte	0x3f
	.zero		1


	//   ....[42]....
        /*1478*/ 	.word	0x0000eba0
        /*147c*/ 	.word	0x00000003
        /*1480*/ 	.word	0x00013230
        /*1484*/ 	.short	0x010a
        /*1486*/ 	.byte	0x3f
	.zero		1


	//   ....[43]....
        /*1488*/ 	.word	0x0000f160
        /*148c*/ 	.word	0x0000000f
        /*1490*/ 	.word	0x00013250
        /*1494*/ 	.short	0x010a
        /*1496*/ 	.byte	0x3f
	.zero		1


	//   ....[44]....
        /*1498*/ 	.word	0x0000f1b0
        /*149c*/ 	.word	0x0000000f
        /*14a0*/ 	.word	0x00013250
        /*14a4*/ 	.short	0x010a
        /*14a6*/ 	.byte	0x3f
	.zero		1


	//   ....[45]....
        /*14a8*/ 	.word	0x0000f4b0
        /*14ac*/ 	.word	0x00000000
        /*14b0*/ 	.word	0x00000000
        /*14b4*/ 	.short	0x0101
        /*14b6*/ 	.byte	0x3f
	.zero		1


	//   ....[46]....
        /*14b8*/ 	.word	0x00010a50
        /*14bc*/ 	.word	0x0000000f
        /*14c0*/ 	.word	0x00000000
        /*14c4*/ 	.short	0x0101
        /*14c6*/ 	.byte	0x3f
	.zero		1


	//   ....[47]....
        /*14c8*/ 	.word	0x00010f90
        /*14cc*/ 	.word	0x0000000a
        /*14d0*/ 	.word	0x00013250
        /*14d4*/ 	.short	0x010a
        /*14d6*/ 	.byte	0x3f
	.zero		1


	//   ....[48]....
        /*14d8*/ 	.word	0x00010fe0
        /*14dc*/ 	.word	0x0000000a
        /*14e0*/ 	.word	0x00013250
        /*14e4*/ 	.short	0x010a
        /*14e6*/ 	.byte	0x3f
	.zero		1


	//   ....[49]....
        /*14e8*/ 	.word	0x00011820
        /*14ec*/ 	.word	0x0000000a
        /*14f0*/ 	.word	0x00000000
        /*14f4*/ 	.short	0x0101
        /*14f6*/ 	.byte	0x3f
	.zero		1


	//   ....[50]....
        /*14f8*/ 	.word	0x00012ee0
        /*14fc*/ 	.word	0x00000015
        /*1500*/ 	.word	0x00000000
        /*1504*/ 	.short	0x0101
        /*1506*/ 	.byte	0x3f
	.zero		1


	//   ....[51]....
        /*1508*/ 	.word	0x00013360
        /*150c*/ 	.word	0x00000004
        /*1510*/ 	.word	0x00000000
        /*1514*/ 	.short	0x0101
        /*1516*/ 	.byte	0x3f
	.zero		1


	//   ....[52]....
        /*1518*/ 	.word	0x00016090
        /*151c*/ 	.word	0x00000011
        /*1520*/ 	.word	0x00013220
        /*1524*/ 	.short	0x010a
        /*1526*/ 	.byte	0x3f
	.zero		1


	//   ....[53]....
        /*1528*/ 	.word	0x00016160
        /*152c*/ 	.word	0x00000006
        /*1530*/ 	.word	0x000132a0
        /*1534*/ 	.short	0x010a
        /*1536*/ 	.byte	0x3f
	.zero		1


	//   ....[54]....
        /*1538*/ 	.word	0x000163a0
        /*153c*/ 	.word	0x00000006
        /*1540*/ 	.word	0x000132c0
        /*1544*/ 	.short	0x010a
        /*1546*/ 	.byte	0x3f
	.zero		1


	//   ....[55]....
        /*1548*/ 	.word	0x00016750
        /*154c*/ 	.word	0x00000006
        /*1550*/ 	.word	0x000132a0
        /*1554*/ 	.short	0x010a
        /*1556*/ 	.byte	0x3f
	.zero		1


	//   ....[56]....
        /*1558*/ 	.word	0x00016980
        /*155c*/ 	.word	0x00000006
        /*1560*/ 	.word	0x000132c0
        /*1564*/ 	.short	0x010a
        /*1566*/ 	.byte	0x3f
	.zero		1


	//   ....[57]....
        /*1568*/ 	.word	0x00017c60
        /*156c*/ 	.word	0x00000004
        /*1570*/ 	.word	0x00013280
        /*1574*/ 	.short	0x010a
        /*1576*/ 	.byte	0x3f
	.zero		1


	//   ....[58]....
        /*1578*/ 	.word	0x00018300
        /*157c*/ 	.word	0x00000004
        /*1580*/ 	.word	0x00013270
        /*1584*/ 	.short	0x0107
        /*1586*/ 	.byte	0x3f
	.zero		1


	//   ....[59]....
        /*1588*/ 	.word	0x000183c0
        /*158c*/ 	.word	0x00000004
        /*1590*/ 	.word	0x00013270
        /*1594*/ 	.short	0x0101
        /*1596*/ 	.byte	0x3f
	.zero		1


	//   ....[60]....
        /*1598*/ 	.word	0x00018410
        /*159c*/ 	.word	0x00000004
        /*15a0*/ 	.word	0x00013240
        /*15a4*/ 	.short	0x010a
        /*15a6*/ 	.byte	0x3f
	.zero		1


	//   ....[61]....
        /*15a8*/ 	.word	0x00018940
        /*15ac*/ 	.word	0x00000004
        /*15b0*/ 	.word	0x00013230
        /*15b4*/ 	.short	0x0107
        /*15b6*/ 	.byte	0x3f
	.zero		1


	//   ....[62]....
        /*15b8*/ 	.word	0x00018a20
        /*15bc*/ 	.word	0x00000004
        /*15c0*/ 	.word	0x00013230
        /*15c4*/ 	.short	0x0101
        /*15c6*/ 	.byte	0x3f
	.zero		1


	//   ....[63]....
        /*15c8*/ 	.word	0x00019450
        /*15cc*/ 	.word	0x00000011
        /*15d0*/ 	.word	0x00013200
        /*15d4*/ 	.short	0x0107
        /*15d6*/ 	.byte	0x3f
	.zero		1


	//   ....[64]....
        /*15d8*/ 	.word	0x00019540
        /*15dc*/ 	.word	0x00000011
        /*15e0*/ 	.word	0x00013200
        /*15e4*/ 	.short	0x0101
        /*15e6*/ 	.byte	0x3f
	.zero		1


	//   ....[65]....
        /*15e8*/ 	.word	0x00019560
        /*15ec*/ 	.word	0x00000011
        /*15f0*/ 	.word	0x00013220
        /*15f4*/ 	.short	0x010a
        /*15f6*/ 	.byte	0x3f
	.zero		1


	//   ....[66]....
        /*15f8*/ 	.word	0x00019af0
        /*15fc*/ 	.word	0x00000006
        /*1600*/ 	.word	0x00013280
        /*1604*/ 	.short	0x010a
        /*1606*/ 	.byte	0x3f
	.zero		1


	//   ....[67]....
        /*1608*/ 	.word	0x0001a010
        /*160c*/ 	.word	0x00000006
        /*1610*/ 	.word	0x00013270
        /*1614*/ 	.short	0x0107
        /*1616*/ 	.byte	0x3f
	.zero		1


	//   ....[68]....
        /*1618*/ 	.word	0x0001a0d0
        /*161c*/ 	.word	0x00000006
        /*1620*/ 	.word	0x00013270
        /*1624*/ 	.short	0x0101
        /*1626*/ 	.byte	0x3f
	.zero		1


	//   ....[69]....
        /*1628*/ 	.word	0x0001a120
        /*162c*/ 	.word	0x00000006
        /*1630*/ 	.word	0x00013240
        /*1634*/ 	.short	0x010a
        /*1636*/ 	.byte	0x3f
	.zero		1


	//   ....[70]....
        /*1638*/ 	.word	0x0001a570
        /*163c*/ 	.word	0x00000006
        /*1640*/ 	.word	0x00013230
        /*1644*/ 	.short	0x0107
        /*1646*/ 	.byte	0x3f
	.zero		1


	//   ....[71]....
        /*1648*/ 	.word	0x0001a640
        /*164c*/ 	.word	0x00000006
        /*1650*/ 	.word	0x00013230
        /*1654*/ 	.short	0x0101
        /*1656*/ 	.byte	0x3f
	.zero		1


	//   ....[72]....
        /*1658*/ 	.word	0x0001a6c0
        /*165c*/ 	.word	0x00000002
        /*1660*/ 	.word	0x00013270
        /*1664*/ 	.short	0x010a
        /*1666*/ 	.byte	0x3f
	.zero		1


	//   ....[73]....
        /*1668*/ 	.word	0x0001a750
        /*166c*/ 	.word	0x00000002
        /*1670*/ 	.word	0x00013260
        /*1674*/ 	.short	0x010a
        /*1676*/ 	.byte	0x3f
	.zero		1


	//   ....[74]....
        /*1678*/ 	.word	0x0001ab80
        /*167c*/ 	.word	0x00000002
        /*1680*/ 	.word	0x00013250
        /*1684*/ 	.short	0x0101
        /*1686*/ 	.byte	0x3f
	.zero		1


	//   ....[75]....
        /*1688*/ 	.word	0x0001ac10
        /*168c*/ 	.word	0x00000002
        /*1690*/ 	.word	0x00000000
        /*1694*/ 	.short	0x0101
        /*1696*/ 	.byte	0x3f
	.zero		1


	//   ....[76]....
        /*1698*/ 	.word	0x0001adf0
        /*169c*/ 	.word	0x00000000
        /*16a0*/ 	.word	0x00013270
        /*16a4*/ 	.short	0x010a
        /*16a6*/ 	.byte	0x3f
	.zero		1


	//   ....[77]....
        /*16a8*/ 	.word	0x0001ae80
        /*16ac*/ 	.word	0x00000000
        /*16b0*/ 	.word	0x00013260
        /*16b4*/ 	.short	0x010a
        /*16b6*/ 	.byte	0x3f
	.zero		1


	//   ....[78]....
        /*16b8*/ 	.word	0x0001b2d0
        /*16bc*/ 	.word	0x00000000
        /*16c0*/ 	.word	0x00013250
        /*16c4*/ 	.short	0x0101
        /*16c6*/ 	.byte	0x3f
	.zero		1


	//   ....[79]....
        /*16c8*/ 	.word	0x0001b350
        /*16cc*/ 	.word	0x00000000
        /*16d0*/ 	.word	0x00000000
        /*16d4*/ 	.short	0x0101
        /*16d6*/ 	.byte	0x3f
	.zero		1


	//   ....[80]....
        /*16d8*/ 	.word	0x0001c500
        /*16dc*/ 	.word	0x00000005
        /*16e0*/ 	.word	0x00013220
        /*16e4*/ 	.short	0x010a
        /*16e6*/ 	.byte	0x3f
	.zero		1


	//   ....[81]....
        /*16e8*/ 	.word	0x0001c690
        /*16ec*/ 	.word	0x00000004
        /*16f0*/ 	.word	0x00013240
        /*16f4*/ 	.short	0x010a
        /*16f6*/ 	.byte	0x3f
	.zero		1


	//   ....[82]....
        /*16f8*/ 	.word	0x0001c740
        /*16fc*/ 	.word	0x00000005
        /*1700*/ 	.word	0x00013240
        /*1704*/ 	.short	0x010a
        /*1706*/ 	.byte	0x3f
	.zero		1


	//   ....[83]....
        /*1708*/ 	.word	0x0001c780
        /*170c*/ 	.word	0x00000004
        /*1710*/ 	.word	0x00013260
        /*1714*/ 	.short	0x010a
        /*1716*/ 	.byte	0x3f
	.zero		1


	//   ....[84]....
        /*1718*/ 	.word	0x0001c7c0
        /*171c*/ 	.word	0x00000005
        /*1720*/ 	.word	0x00013260
        /*1724*/ 	.short	0x010a
        /*1726*/ 	.byte	0x3f
	.zero		1


	//   ....[85]....
        /*1728*/ 	.word	0x0001c800
        /*172c*/ 	.word	0x00000004
        /*1730*/ 	.word	0x00013280
        /*1734*/ 	.short	0x010a
        /*1736*/ 	.byte	0x3f
	.zero		1


	//   ....[86]....
        /*1738*/ 	.word	0x0001c840
        /*173c*/ 	.word	0x00000005
        /*1740*/ 	.word	0x00013280
        /*1744*/ 	.short	0x010a
        /*1746*/ 	.byte	0x3f
	.zero		1


	//   ....[87]....
        /*1748*/ 	.word	0x0001c8a0
        /*174c*/ 	.word	0x00000042
        /*1750*/ 	.word	0x00013290
        /*1754*/ 	.short	0x010a
        /*1756*/ 	.byte	0x3f
	.zero		1


	//   ....[88]....
        /*1758*/ 	.word	0x0001ca00
        /*175c*/ 	.word	0x00000042
        /*1760*/ 	.word	0x00013290
        /*1764*/ 	.short	0x010a
        /*1766*/ 	.byte	0x3f
	.zero		1


	//   ....[89]....
        /*1768*/ 	.word	0x0001cb70
        /*176c*/ 	.word	0x00000042
        /*1770*/ 	.word	0x00013290
        /*1774*/ 	.short	0x010a
        /*1776*/ 	.byte	0x3f
	.zero		1


	//   ....[90]....
        /*1778*/ 	.word	0x0001ccd0
        /*177c*/ 	.word	0x00000042
        /*1780*/ 	.word	0x000132b0
        /*1784*/ 	.short	0x010a
        /*1786*/ 	.byte	0x3f
	.zero		1


	//   ....[91]....
        /*1788*/ 	.word	0x0001ced0
        /*178c*/ 	.word	0x00000012
        /*1790*/ 	.word	0x00013200
        /*1794*/ 	.short	0x010a
        /*1796*/ 	.byte	0x3f
	.zero		1


	//   ....[92]....
        /*1798*/ 	.word	0x0001d0d0
        /*179c*/ 	.word	0x00000012
        /*17a0*/ 	.word	0x00013200
        /*17a4*/ 	.short	0x010a
        /*17a6*/ 	.byte	0x3f
	.zero		1


	//   ....[93]....
        /*17a8*/ 	.word	0x0001d120
        /*17ac*/ 	.word	0x0000000c
        /*17b0*/ 	.word	0x00013230
        /*17b4*/ 	.short	0x010a
        /*17b6*/ 	.byte	0x3f
	.zero		1


	//   ....[94]....
        /*17b8*/ 	.word	0x0001d170
        /*17bc*/ 	.word	0x00000000
        /*17c0*/ 	.word	0x00013230
        /*17c4*/ 	.short	0x010a
        /*17c6*/ 	.byte	0x3f
	.zero		1


	//   ....[95]....
        /*17c8*/ 	.word	0x0001d1c0
        /*17cc*/ 	.word	0x0000000f
        /*17d0*/ 	.word	0x00013250
        /*17d4*/ 	.short	0x010a
        /*17d6*/ 	.byte	0x3f
	.zero		1


	//   ....[96]....
        /*17d8*/ 	.word	0x0001d210
        /*17dc*/ 	.word	0x00000003
        /*17e0*/ 	.word	0x00013230
        /*17e4*/ 	.short	0x010a
        /*17e6*/ 	.byte	0x3f
	.zero		1


	//   ....[97]....
        /*17e8*/ 	.word	0x0001d260
        /*17ec*/ 	.word	0x0000000f
        /*17f0*/ 	.word	0x00013250
        /*17f4*/ 	.short	0x010a
        /*17f6*/ 	.byte	0x3f
	.zero		1


	//   ....[98]....
        /*17f8*/ 	.word	0x0001d2b0
        /*17fc*/ 	.word	0x0000000a
        /*1800*/ 	.word	0x00013250
        /*1804*/ 	.short	0x010a
        /*1806*/ 	.byte	0x3f
	.zero		1


	//   ....[99]....
        /*1808*/ 	.word	0x0001d450
        /*180c*/ 	.word	0x00000011
        /*1810*/ 	.word	0x00013220
        /*1814*/ 	.short	0x010a
        /*1816*/ 	.byte	0x3f
	.zero		1


	//   ....[100]....
        /*1818*/ 	.word	0x0001d4a0
        /*181c*/ 	.word	0x00000006
        /*1820*/ 	.word	0x000132a0
        /*1824*/ 	.short	0x010a
        /*1826*/ 	.byte	0x3f
	.zero		1


	//   ....[101]....
        /*1828*/ 	.word	0x0001d4f0
        /*182c*/ 	.word	0x00000006
        /*1830*/ 	.word	0x000132c0
        /*1834*/ 	.short	0x010a
        /*1836*/ 	.byte	0x3f
	.zero		1


	//   ....[102]....
        /*1838*/ 	.word	0x0001d540
        /*183c*/ 	.word	0x00000006
        /*1840*/ 	.word	0x000132a0
        /*1844*/ 	.short	0x010a
        /*1846*/ 	.byte	0x3f
	.zero		1


	//   ....[103]....
        /*1848*/ 	.word	0x0001d590
        /*184c*/ 	.word	0x00000006
        /*1850*/ 	.word	0x000132c0
        /*1854*/ 	.short	0x010a
        /*1856*/ 	.byte	0x3f
	.zero		1


	//   ....[104]....
        /*1858*/ 	.word	0x0001d6c0
        /*185c*/ 	.word	0x00000004
        /*1860*/ 	.word	0x00013280
        /*1864*/ 	.short	0x010a
        /*1866*/ 	.byte	0x3f
	.zero		1


	//   ....[105]....
        /*1868*/ 	.word	0x0001dd90
        /*186c*/ 	.word	0x00000004
        /*1870*/ 	.word	0x00013240
        /*1874*/ 	.short	0x010a
        /*1876*/ 	.byte	0x3f
	.zero		1


	//   ....[106]....
        /*1878*/ 	.word	0x0001eb50
        /*187c*/ 	.word	0x00000011
        /*1880*/ 	.word	0x00013220
        /*1884*/ 	.short	0x010a
        /*1886*/ 	.byte	0x3f
	.zero		1


	//   ....[107]....
        /*1888*/ 	.word	0x0001ebb0
        /*188c*/ 	.word	0x00000006
        /*1890*/ 	.word	0x00013280
        /*1894*/ 	.short	0x010a
        /*1896*/ 	.byte	0x3f
	.zero		1


	//   ....[108]....
        /*1898*/ 	.word	0x0001f280
        /*189c*/ 	.word	0x00000006
        /*18a0*/ 	.word	0x00013240
        /*18a4*/ 	.short	0x010a
        /*18a6*/ 	.byte	0x3f
	.zero		1


	//   ....[109]....
        /*18a8*/ 	.word	0x0001f840
        /*18ac*/ 	.word	0x00000002
        /*18b0*/ 	.word	0x00013270
        /*18b4*/ 	.short	0x010a
        /*18b6*/ 	.byte	0x3f
	.zero		1


	//   ....[110]....
        /*18b8*/ 	.word	0x0001f890
        /*18bc*/ 	.word	0x00000002
        /*18c0*/ 	.word	0x00013260
        /*18c4*/ 	.short	0x010a
        /*18c6*/ 	.byte	0x3f
	.zero		1


	//   ....[111]....
        /*18c8*/ 	.word	0x0001f8e0
        /*18cc*/ 	.word	0x00000000
        /*18d0*/ 	.word	0x00013270
        /*18d4*/ 	.short	0x010a
        /*18d6*/ 	.byte	0x3f
	.zero		1


	//   ....[112]....
        /*18d8*/ 	.word	0x0001f930
        /*18dc*/ 	.word	0x00000000
        /*18e0*/ 	.word	0x00013260
        /*18e4*/ 	.short	0x010a
        /*18e6*/ 	.byte	0x3f
	.zero		1


	//   ....[113]....
        /*18e8*/ 	.word	0x00020460
        /*18ec*/ 	.word	0x00000005
        /*18f0*/ 	.word	0x00013220
        /*18f4*/ 	.short	0x010a
        /*18f6*/ 	.byte	0x3f
	.zero		1


	//   ....[114]....
        /*18f8*/ 	.word	0x00020600
        /*18fc*/ 	.word	0x00000004
        /*1900*/ 	.word	0x00013240
        /*1904*/ 	.short	0x010a
        /*1906*/ 	.byte	0x3f
	.zero		1


	//   ....[115]....
        /*1908*/ 	.word	0x00020650
        /*190c*/ 	.word	0x00000005
        /*1910*/ 	.word	0x00013240
        /*1914*/ 	.short	0x010a
        /*1916*/ 	.byte	0x3f
	.zero		1


	//   ....[116]....
        /*1918*/ 	.word	0x000206a0
        /*191c*/ 	.word	0x00000004
        /*1920*/ 	.word	0x00013260
        /*1924*/ 	.short	0x010a
        /*1926*/ 	.byte	0x3f
	.zero		1


	//   ....[117]....
        /*1928*/ 	.word	0x000206f0
        /*192c*/ 	.word	0x00000005
        /*1930*/ 	.word	0x00013260
        /*1934*/ 	.short	0x010a
        /*1936*/ 	.byte	0x3f
	.zero		1


	//   ....[118]....
        /*1938*/ 	.word	0x00020740
        /*193c*/ 	.word	0x00000004
        /*1940*/ 	.word	0x00013280
        /*1944*/ 	.short	0x010a
        /*1946*/ 	.byte	0x3f
	.zero		1


	//----- nvinfo : EIATTR_NUM_MBARRIERS
	.align		4
.L_1634:
        /*1948*/ 	.byte	0x03, 0x38
        /*194a*/ 	.short	0x0016


	//----- nvinfo : EIATTR_EXIT_INSTR_OFFSETS
	.align		4
        /*194c*/ 	.byte	0x04, 0x1c
        /*194e*/ 	.short	(.L_1636 - .L_1635)


	//   ....[0]....
.L_1635:
        /*1950*/ 	.word	0x0001c890


	//----- nvinfo : EIATTR_MAX_THREADS
	.align		4
.L_1636:
        /*1954*/ 	.byte	0x04, 0x05
        /*1956*/ 	.short	(.L_1638 - .L_1637)
.L_1637:
        /*1958*/ 	.word	0x00000200
        /*195c*/ 	.word	0x00000001
        /*1960*/ 	.word	0x00000001


	//----- nvinfo : EIATTR_CRS_STACK_SIZE
	.align		4
.L_1638:
        /*1964*/ 	.byte	0x04, 0x1e
        /*1966*/ 	.short	(.L_1640 - .L_1639)
.L_1639:
        /*1968*/ 	.word	0x00000000


	//----- nvinfo : EIATTR_CBANK_PARAM_SIZE
	.align		4
.L_1640:
        /*196c*/ 	.byte	0x03, 0x19
        /*196e*/ 	.short	0x0af0


	//----- nvinfo : EIATTR_PARAM_CBANK
	.align		4
        /*1970*/ 	.byte	0x04, 0x0a
        /*1972*/ 	.short	(.L_1642 - .L_1641)
	.align		4
.L_1641:
        /*1974*/ 	.word	index@(.nv.constant0._ZN7cutlass13device_kernelIN5flash11enable_sm90INS1_16FlashAttnFwdSm90INS1_25CollectiveMainloopFwdSm90ILi2EN4cute5tupleIJNS5_1CILi1EEES8_S8_EEENS6_IJNS7_ILi192EEENS7_ILi160EEENS7_ILi64EEEEEELi64ENS_12float_e4m3_tEfNS_4arch4Sm90ELb1ELb0ELb0ELb1ELb1ELb1ELb0ELb1ELb1ELb1ELb1ELb0EEENS1_21CollectiveEpilogueFwdINS6_IJSA_SC_SB_EEES9_NS_10bfloat16_tESG_Li384ELb1ELb1ELb1ELb1EEENS1_36VarlenDynamicPersistentTileSchedulerILi192ELi160ELi384ELi128ELb1ELb1ELb1ELb1ELb1ELb1EEEEEEEEEvNT_6ParamsE)
        /*1978*/ 	.short	0x0210
        /*197a*/ 	.short	0x0af0


	//----- nvinfo : EIATTR_SW_WAR
	.align		4
.L_1642:
        /*197c*/ 	.byte	0x04, 0x36
        /*197e*/ 	.short	(.L_1644 - .L_1643)
.L_1643:
        /*1980*/ 	.word	0x00000008
.L_1644:


//--------------------- .nv.callgraph             --------------------------
	.section	.nv.callgraph,"",@"SHT_CUDA_CALLGRAPH"
	.align	4
	.sectionentsize	8
	.align		4
        /*0000*/ 	.word	0x00000000
	.align		4
        /*0004*/ 	.word	0xffffffff
	.align		4
        /*0008*/ 	.word	index@(_ZN7cutlass13device_kernelIN5flash11enable_sm90INS1_16FlashAttnFwdSm90INS1_25CollectiveMainloopFwdSm90ILi2EN4cute5tupleIJNS5_1CILi1EEES8_S8_EEENS6_IJNS7_ILi128EEESA_NS7_ILi256EEEEEELi256ENS_12float_e4m3_tEfNS_4arch4Sm90ELb0ELb0ELb0ELb0ELb1ELb0ELb0ELb1ELb0ELb1ELb1ELb0EEENS1_21CollectiveEpilogueFwdINS6_IJSA_SB_SA_EEES9_NS_10bfloat16_tESF_Li256ELb0ELb1ELb1ELb1EEENS1_19SingleTileSchedulerILb0ELb1ELb1ELi128EEEEEEEEEvNT_6ParamsE)
	.align		4
        /*000c*/ 	.word	index@(__assertfail)
	.align		4
        /*0010*/ 	.word	index@(_ZN7cutlass13device_kernelIN5flash11enable_sm90INS1_16FlashAttnFwdSm90INS1_25CollectiveMainloopFwdSm90ILi2EN4cute5tupleIJNS5_1CILi1EEES8_S8_EEENS6_IJNS7_ILi128EEESA_NS7_ILi256EEEEEELi256ENS_12float_e4m3_tEfNS_4arch4Sm90ELb0ELb0ELb0ELb1ELb1ELb0ELb0ELb1ELb0ELb1ELb1ELb0EEENS1_21CollectiveEpilogueFwdINS6_IJSA_SB_SA_EEES9_NS_10bfloat16_tESF_Li256ELb1ELb1ELb1ELb1EEENS1_36VarlenDynamicPersistentTileSchedulerILi128ELi128ELi256ELi128ELb1ELb1ELb1ELb0ELb1ELb1EEEEEEEEEvNT_6ParamsE)
	.align		4
        /*0014*/ 	.word	index@(__assertfail)
	.align		4
        /*0018*/ 	.word	index@(_ZN7cutlass13device_kernelIN5flash11enable_sm90INS1_16FlashAttnFwdSm90INS1_25CollectiveMainloopFwdSm90ILi2EN4cute5tupleIJNS5_1CILi1EEES8_S8_EEENS6_IJNS7_ILi128EEESA_NS7_ILi256EEEEEELi256ENS_12float_e4m3_tEfNS_4arch4Sm90ELb0ELb0ELb0ELb1ELb1ELb1ELb0ELb1ELb0ELb1ELb1ELb0EEENS1_21CollectiveEpilogueFwdINS6_IJSA_SB_SA_EEES9_NS_10bfloat16_tESF_Li256ELb1ELb1ELb1ELb1EEENS1_36VarlenDynamicPersistentTileSchedulerILi128ELi128ELi256ELi128ELb1ELb1ELb1ELb0ELb1ELb1EEEEEEEEEvNT_6ParamsE)
	.align		4
        /*001c*/ 	.word	index@(__assertfail)
	.align		4
        /*0020*/ 	.word	index@(_ZN7cutlass13device_kernelIN5flash11enable_sm90INS1_16FlashAttnFwdSm90INS1_25CollectiveMainloopFwdSm90ILi2EN4cute5tupleIJNS5_1CILi1EEES8_S8_EEENS6_IJNS7_ILi128EEENS7_ILi64EEENS7_ILi256EEEEEELi256ENS_12float_e4m3_tEfNS_4arch4Sm90ELb0ELb1ELb0ELb0ELb1ELb0ELb0ELb1ELb0ELb1ELb1ELb0EEENS1_21CollectiveEpilogueFwdINS6_IJSA_SC_SB_EEES9_NS_10bfloat16_tESG_Li256ELb0ELb1ELb1ELb1EEENS1_19SingleTileSchedulerILb0ELb1ELb1ELi128EEEEEEEEEvNT_6ParamsE)
	.align		4
        /*0024*/ 	.word	index@(__assertfail)
	.align		4
        /*0028*/ 	.word	index@(_ZN7cutlass13device_kernelIN5flash11enable_sm90INS1_16FlashAttnFwdSm90INS1_25CollectiveMainloopFwdSm90ILi2EN4cute5tupleIJNS5_1CILi1EEES8_S8_EEENS6_IJNS7_ILi128EEENS7_ILi64EEENS7_ILi256EEEEEELi256ENS_12float_e4m3_tEfNS_4arch4Sm90ELb0ELb1ELb0ELb1ELb1ELb0ELb0ELb1ELb0ELb1ELb1ELb0EEENS1_21CollectiveEpilogueFwdINS6_IJSA_SC_SB_EEES9_NS_10bfloat16_tESG_Li256ELb1ELb1ELb1ELb1EEENS1_36VarlenDynamicPersistentTileSchedulerILi128ELi64ELi256ELi128ELb1ELb1ELb1ELb1ELb0ELb1EEEEEEEEEvNT_6ParamsE)
	.align		4
        /*002c*/ 	.word	index@(__assertfail)
	.align		4
        /*0030*/ 	.word	index@(_ZN7cutlass13device_kernelIN5flash11enable_sm90INS1_16FlashAttnFwdSm90INS1_25CollectiveMainloopFwdSm90ILi2EN4cute5tupleIJNS5_1CILi1EEES8_S8_EEENS6_IJNS7_ILi128EEENS7_ILi64EEENS7_ILi256EEEEEELi256ENS_12float_e4m3_tEfNS_4arch4Sm90ELb0ELb1ELb0ELb1ELb1ELb1ELb0ELb1ELb0ELb1ELb1ELb0EEENS1_21CollectiveEpilogueFwdINS6_IJSA_SC_SB_EEES9_NS_10bfloat16_tESG_Li256ELb1ELb1ELb1ELb1EEENS1_36VarlenDynamicPersistentTileSchedulerILi128ELi64ELi256ELi128ELb1ELb1ELb1ELb1ELb0ELb1EEEEEEEEEvNT_6ParamsE)
	.align		4
        /*0034*/ 	.word	index@(__assertfail)
	.align		4
        /*0038*/ 	.word	index@(_ZN7cutlass13device_kernelIN5flash11enable_sm90INS1_16FlashAttnFwdSm90INS1_25CollectiveMainloopFwdSm90ILi2EN4cute5tupleIJNS5_1CILi1EEES8_S8_EEENS6_IJNS7_ILi128EEESA_NS7_ILi256EEEEEELi256ENS_12float_e4m3_tEfNS_4arch4Sm90ELb1ELb0ELb0ELb0ELb1ELb0ELb0ELb1ELb0ELb1ELb1ELb0EEENS1_21CollectiveEpilogueFwdINS6_IJSA_SB_SA_EEES9_NS_10bfloat16_tESF_Li256ELb0ELb1ELb1ELb1EEENS1_19SingleTileSchedulerILb0ELb1ELb1ELi128EEEEEEEEEvNT_6ParamsE)
	.align		4
        /*003c*/ 	.word	index@(__assertfail)
	.align		4
        /*0040*/ 	.word	index@(_ZN7cutlass13device_kernelIN5flash11enable_sm90INS1_16FlashAttnFwdSm90INS1_25CollectiveMainloopFwdSm90ILi2EN4cute5tupleIJNS5_1CILi1EEES8_S8_EEENS6_IJNS7_ILi128EEESA_NS7_ILi256EEEEEELi256ENS_12float_e4m3_tEfNS_4arch4Sm90ELb1ELb0ELb0ELb1ELb1ELb0ELb0ELb1ELb0ELb1ELb1ELb0EEENS1_21CollectiveEpilogueFwdINS6_IJSA_SB_SA_EEES9_NS_10bfloat16_tESF_Li256ELb1ELb1ELb1ELb1EEENS1_36VarlenDynamicPersistentTileSchedulerILi128ELi128ELi256ELi128ELb1ELb1ELb1ELb1ELb1ELb1EEEEEEEEEvNT_6ParamsE)
	.align		4
        /*0044*/ 	.word	index@(__assertfail)
	.align		4
        /*0048*/ 	.word	index@(_ZN7cutlass13device_kernelIN5flash11enable_sm90INS1_16FlashAttnFwdSm90INS1_25CollectiveMainloopFwdSm90ILi2EN4cute5tupleIJNS5_1CILi1EEES8_S8_EEENS6_IJNS7_ILi128EEESA_NS7_ILi256EEEEEELi256ENS_12float_e4m3_tEfNS_4arch4Sm90ELb1ELb0ELb0ELb1ELb1ELb1ELb0ELb1ELb0ELb1ELb1ELb0EEENS1_21CollectiveEpilogueFwdINS6_IJSA_SB_SA_EEES9_NS_10bfloat16_tESF_Li256ELb1ELb1ELb1ELb1EEENS1_36VarlenDynamicPersistentTileSchedulerILi128ELi128ELi256ELi128ELb1ELb1ELb1ELb1ELb1ELb1EEEEEEEEEvNT_6ParamsE)
	.align		4
        /*004c*/ 	.word	index@(__assertfail)
	.align		4
        /*0050*/ 	.word	index@(_ZN7cutlass13device_kernelIN5flash11enable_sm90INS1_16FlashAttnFwdSm90INS1_25CollectiveMainloopFwdSm90ILi2EN4cute5tupleIJNS5_1CILi1EEES8_S8_EEENS6_IJNS7_ILi128EEENS7_ILi160EEENS7_ILi192EEEEEELi192ENS_12float_e4m3_tEfNS_4arch4Sm90ELb0ELb0ELb0ELb0ELb1ELb0ELb0ELb1ELb1ELb1ELb1ELb0EEENS1_21CollectiveEpilogueFwdINS6_IJSA_SC_SB_EEES9_NS_10bfloat16_tESG_Li256ELb0ELb1ELb1ELb1EEENS1_19SingleTileSchedulerILb0ELb1ELb1ELi128EEEEEEEEEvNT_6ParamsE)
	.align		4
        /*0054*/ 	.word	index@(__assertfail)
	.align		4
        /*0058*/ 	.word	index@(_ZN7cutlass13device_kernelIN5flash11enable_sm90INS1_16FlashAttnFwdSm90INS1_25CollectiveMainloopFwdSm90ILi2EN4cute5tupleIJNS5_1CILi1EEES8_S8_EEENS6_IJNS7_ILi128EEENS7_ILi160EEENS7_ILi192EEEEEELi192ENS_12float_e4m3_tEfNS_4arch4Sm90ELb0ELb0ELb0ELb1ELb1ELb0ELb0ELb1ELb1ELb1ELb1ELb0EEENS1_21CollectiveEpilogueFwdINS6_IJSA_SC_SB_EEES9_NS_10bfloat16_tESG_Li256ELb1ELb1ELb1ELb1EEENS1_36VarlenDynamicPersistentTileSchedulerILi128ELi160ELi256ELi128ELb1ELb1ELb1ELb0ELb1ELb1EEEEEEEEEvNT_6ParamsE)
	.align		4
        /*005c*/ 	.word	index@(__assertfail)
	.align		4
        /*0060*/ 	.word	index@(_ZN7cutlass13device_kernelIN5flash11enable_sm90INS1_16FlashAttnFwdSm90INS1_25CollectiveMainloopFwdSm90ILi2EN4cute5tupleIJNS5_1CILi1EEES8_S8_EEENS6_IJNS7_ILi128EEENS7_ILi160EEENS7_ILi192EEEEEELi192ENS_12float_e4m3_tEfNS_4arch4Sm90ELb0ELb0ELb0ELb1ELb1ELb1ELb0ELb1ELb1ELb1ELb1ELb0EEENS1_21CollectiveEpilogueFwdINS6_IJSA_SC_SB_EEES9_NS_10bfloat16_tESG_Li256ELb1ELb1ELb1ELb1EEENS1_36VarlenDynamicPersistentTileSchedulerILi128ELi160ELi256ELi128ELb1ELb1ELb1ELb0ELb1ELb1EEEEEEEEEvNT_6ParamsE)
	.align		4
        /*0064*/ 	.word	index@(__assertfail)
	.align		4
        /*0068*/ 	.word	index@(_ZN7cutlass13device_kernelIN5flash11enable_sm90INS1_16FlashAttnFwdSm90INS1_25CollectiveMainloopFwdSm90ILi2EN4cute5tupleIJNS5_1CILi1EEES8_S8_EEENS6_IJNS7_ILi128EEESA_NS7_ILi192EEEEEELi192ENS_12float_e4m3_tEfNS_4arch4Sm90ELb0ELb1ELb0ELb0ELb1ELb0ELb0ELb1ELb1ELb1ELb1ELb0EEENS1_21CollectiveEpilogueFwdINS6_IJSA_SB_SA_EEES9_NS_10bfloat16_tESF_Li256ELb0ELb1ELb1ELb1EEENS1_19SingleTileSchedulerILb0ELb1ELb1ELi128EEEEEEEEEvNT_6ParamsE)
	.align		4
        /*006c*/ 	.word	index@(__assertfail)
	.align		4
        /*0070*/ 	.word	index@(_ZN7cutlass13device_kernelIN5flash11enable_sm90INS1_16FlashAttnFwdSm90INS1_25CollectiveMainloopFwdSm90ILi2EN4cute5tupleIJNS5_1CILi1EEES8_S8_EEENS6_IJNS7_ILi128EEESA_NS7_ILi192EEEEEELi192ENS_12float_e4m3_tEfNS_4arch4Sm90ELb0ELb1ELb0ELb1ELb1ELb0ELb0ELb1ELb1ELb1ELb1ELb0EEENS1_21CollectiveEpilogueFwdINS6_IJSA_SB_SA_EEES9_NS_10bfloat16_tESF_Li256ELb1ELb1ELb1ELb1EEENS1_36VarlenDynamicPersistentTileSchedulerILi128ELi128ELi256ELi128ELb1ELb1ELb1ELb1ELb0ELb1EEEEEEEEEvNT_6ParamsE)
	.align		4
        /*0074*/ 	.word	index@(__assertfail)
	.align		4
        /*0078*/ 	.word	index@(_ZN7cutlass13device_kernelIN5flash11enable_sm90INS1_16FlashAttnFwdSm90INS1_25CollectiveMainloopFwdSm90ILi2EN4cute5tupleIJNS5_1CILi1EEES8_S8_EEENS6_IJNS7_ILi128EEESA_NS7_ILi192EEEEEELi192ENS_12float_e4m3_tEfNS_4arch4Sm90ELb0ELb1ELb0ELb1ELb1ELb1ELb0ELb1ELb1ELb1ELb1ELb0EEENS1_21CollectiveEpilogueFwdINS6_IJSA_SB_SA_EEES9_NS_10bfloat16_tESF_Li256ELb1ELb1ELb1ELb1EEENS1_36VarlenDynamicPersistentTileSchedulerILi128ELi128ELi256ELi128ELb1ELb1ELb1ELb1ELb0ELb1EEEEEEEEEvNT_6ParamsE)
	.align		4
        /*007c*/ 	.word	index@(__assertfail)
	.align		4
        /*0080*/ 	.word	index@(_ZN7cutlass13device_kernelIN5flash11enable_sm90INS1_16FlashAttnFwdSm90INS1_25CollectiveMainloopFwdSm90ILi2EN4cute5tupleIJNS5_1CILi1EEES8_S8_EEENS6_IJNS7_ILi128EEENS7_ILi160EEENS7_ILi192EEEEEELi192ENS_12float_e4m3_tEfNS_4arch4Sm90ELb1ELb0ELb0ELb0ELb1ELb0ELb0ELb1ELb1ELb1ELb1ELb0EEENS1_21CollectiveEpilogueFwdINS6_IJSA_SC_SB_EEES9_NS_10bfloat16_tESG_Li256ELb0ELb1ELb1ELb1EEENS1_19SingleTileSchedulerILb0ELb1ELb1ELi128EEEEEEEEEvNT_6ParamsE)
	.align		4
        /*0084*/ 	.word	index@(__assertfail)
	.align		4
        /*0088*/ 	.word	index@(_ZN7cutlass13device_kernelIN5flash11enable_sm90INS1_16FlashAttnFwdSm90INS1_25CollectiveMainloopFwdSm90ILi2EN4cute5tupleIJNS5_1CILi1EEES8_S8_EEENS6_IJNS7_ILi128EEENS7_ILi160EEENS7_ILi192EEEEEELi192ENS_12float_e4m3_tEfNS_4arch4Sm90ELb1ELb0ELb0ELb1ELb1ELb0ELb0ELb1ELb1ELb1ELb1ELb0EEENS1_21CollectiveEpilogueFwdINS6_IJSA_SC_SB_EEES9_NS_10bfloat16_tESG_Li256ELb1ELb1ELb1ELb1EEENS1_36VarlenDynamicPersistentTileSchedulerILi128ELi160ELi256ELi128ELb1ELb1ELb1ELb1ELb1ELb1EEEEEEEEEvNT_6ParamsE)
	.align		4
        /*008c*/ 	.word	index@(__assertfail)
	.align		4
        /*0090*/ 	.word	index@(_ZN7cutlass13device_kernelIN5flash11enable_sm90INS1_16FlashAttnFwdSm90INS1_25CollectiveMainloopFwdSm90ILi2EN4cute5tupleIJNS5_1CILi1EEES8_S8_EEENS6_IJNS7_ILi128EEENS7_ILi160EEENS7_ILi192EEEEEELi192ENS_12float_e4m3_tEfNS_4arch4Sm90ELb1ELb0ELb0ELb1ELb1ELb1ELb0ELb1ELb1ELb1ELb1ELb0EEENS1_21CollectiveEpilogueFwdINS6_IJSA_SC_SB_EEES9_NS_10bfloat16_tESG_Li256ELb1ELb1ELb1ELb1EEENS1_36VarlenDynamicPersistentTileSchedulerILi128ELi160ELi256ELi128ELb1ELb1ELb1ELb1ELb1ELb1EEEEEEEEEvNT_6ParamsE)
	.align		4
        /*0094*/ 	.word	index@(__assertfail)
	.align		4
        /*0098*/ 	.word	index@(_ZN7cutlass13device_kernelIN5flash11enable_sm90INS1_16FlashAttnFwdSm90INS1_25CollectiveMainloopFwdSm90ILi2EN4cute5tupleIJNS5_1CILi1EEES8_S8_EEENS6_IJNS7_ILi128EEENS7_ILi160EEESA_EEELi128ENS_12float_e4m3_tEfNS_4arch4Sm90ELb0ELb0ELb0ELb0ELb1ELb0ELb0ELb1ELb1ELb1ELb1ELb0EEENS1_21CollectiveEpilogueFwdINS6_IJSA_SA_SB_EEES9_NS_10bfloat16_tESF_Li256ELb0ELb1ELb1ELb1EEENS1_19SingleTileSchedulerILb0ELb1ELb1ELi128EEEEEEEEEvNT_6ParamsE)
	.align		4
        /*009c*/ 	.word	index@(__assertfail)
	.align		4
        /*00a0*/ 	.word	index@(_ZN7cutlass13device_kernelIN5flash11enable_sm90INS1_16FlashAttnFwdSm90INS1_25CollectiveMainloopFwdSm90ILi2EN4cute5tupleIJNS5_1CILi1EEES8_S8_EEENS6_IJNS7_ILi128EEENS7_ILi160EEESA_EEELi128ENS_12float_e4m3_tEfNS_4arch4Sm90ELb0ELb0ELb0ELb1ELb1ELb0ELb0ELb1ELb1ELb1ELb1ELb0EEENS1_21CollectiveEpilogueFwdINS6_IJSA_SA_SB_EEES9_NS_10bfloat16_tESF_Li256ELb1ELb1ELb1ELb1EEENS1_36VarlenDynamicPersistentTileSchedulerILi128ELi160ELi256ELi128ELb1ELb1ELb1ELb0ELb1ELb1EEEEEEEEEvNT_6ParamsE)
	.align		4
        /*00a4*/ 	.word	index@(__assertfail)
	.align		4
        /*00a8*/ 	.word	index@(_ZN7cutlass13device_kernelIN5flash11enable_sm90INS1_16FlashAttnFwdSm90INS1_25CollectiveMainloopFwdSm90ILi2EN4cute5tupleIJNS5_1CILi1EEES8_S8_EEENS6_IJNS7_ILi128EEENS7_ILi160EEESA_EEELi128ENS_12float_e4m3_tEfNS_4arch4Sm90ELb0ELb0ELb0ELb1ELb1ELb1ELb0ELb1ELb1ELb1ELb1ELb0EEENS1_21CollectiveEpilogueFwdINS6_IJSA_SA_SB_EEES9_NS_10bfloat16_tESF_Li256ELb1ELb1ELb1ELb1EEENS1_36VarlenDynamicPersistentTileSchedulerILi128ELi160ELi256ELi128ELb1ELb1ELb1ELb0ELb1ELb1EEEEEEEEEvNT_6ParamsE)
	.align		4
        /*00ac*/ 	.word	index@(__assertfail)
	.align		4
        /*00b0*/ 	.word	index@(_ZN7cutlass13device_kernelIN5flash11enable_sm90INS1_16FlashAttnFwdSm90INS1_25CollectiveMainloopFwdSm90ILi2EN4cute5tupleIJNS5_1CILi1EEES8_S8_EEENS6_IJNS7_ILi128EEENS7_ILi160EEESA_EEELi128ENS_12float_e4m3_tEfNS_4arch4Sm90ELb0ELb1ELb0ELb0ELb1ELb0ELb0ELb1ELb1ELb1ELb1ELb0EEENS1_21CollectiveEpilogueFwdINS6_IJSA_SA_SB_EEES9_NS_10bfloat16_tESF_Li256ELb0ELb1ELb1ELb1EEENS1_19SingleTileSchedulerILb0ELb1ELb1ELi128EEEEEEEEEvNT_6ParamsE)
	.align		4
        /*00b4*/ 	.word	index@(__assertfail)
	.align		4
        /*00b8*/ 	.word	index@(_ZN7cutlass13device_kernelIN5flash11enable_sm90INS1_16FlashAttnFwdSm90INS1_25CollectiveMainloopFwdSm90ILi2EN4cute5tupleIJNS5_1CILi1EEES8_S8_EEENS6_IJNS7_ILi128EEENS7_ILi160EEESA_EEELi128ENS_12float_e4m3_tEfNS_4arch4Sm90ELb0ELb1ELb0ELb1ELb1ELb0ELb0ELb1ELb1ELb1ELb1ELb0EEENS1_21CollectiveEpilogueFwdINS6_IJSA_SA_SB_EEES9_NS_10bfloat16_tESF_Li256ELb1ELb1ELb1ELb1EEENS1_36VarlenDynamicPersistentTileSchedulerILi128ELi160ELi256ELi128ELb1ELb1ELb1ELb1ELb0ELb1EEEEEEEEEvNT_6ParamsE)
	.align		4
        /*00bc*/ 	.word	index@(__assertfail)
	.align		4
        /*00c0*/ 	.word	index@(_ZN7cutlass13device_kernelIN5flash11enable_sm90INS1_16FlashAttnFwdSm90INS1_25CollectiveMainloopFwdSm90ILi2EN4cute5tupleIJNS5_1CILi1EEES8_S8_EEENS6_IJNS7_ILi128EEENS7_ILi160EEESA_EEELi128ENS_12float_e4m3_tEfNS_4arch4Sm90ELb0ELb1ELb0ELb1ELb1ELb1ELb0ELb1ELb1ELb1ELb1ELb0EEENS1_21CollectiveEpilogueFwdINS6_IJSA_SA_SB_EEES9_NS_10bfloat16_tESF_Li256ELb1ELb1ELb1ELb1EEENS1_36VarlenDynamicPersistentTileSchedulerILi128ELi160ELi256ELi128ELb1ELb1ELb1ELb1ELb0ELb1EEEEEEEEEvNT_6ParamsE)
	.align		4
        /*00c4*/ 	.word	index@(__assertfail)
	.align		4
        /*00c8*/ 	.word	index@(_ZN7cutlass13device_kernelIN5flash11enable_sm90INS1_16FlashAttnFwdSm90INS1_25CollectiveMainloopFwdSm90ILi2EN4cute5tupleIJNS5_1CILi1EEES8_S8_EEENS6_IJNS7_ILi128EEENS7_ILi160EEESA_EEELi128ENS_12float_e4m3_tEfNS_4arch4Sm90ELb1ELb0ELb0ELb0ELb1ELb0ELb0ELb1ELb1ELb1ELb1ELb0EEENS1_21CollectiveEpilogueFwdINS6_IJSA_SA_SB_EEES9_NS_10bfloat16_tESF_Li256ELb0ELb1ELb1ELb1EEENS1_19SingleTileSchedulerILb0ELb1ELb1ELi128EEEEEEEEEvNT_6ParamsE)
	.align		4
        /*00cc*/ 	.word	index@(__assertfail)
	.align		4
        /*00d0*/ 	.word	index@(_ZN7cutlass13device_kernelIN5flash11enable_sm90INS1_16FlashAttnFwdSm90INS1_25CollectiveMainloopFwdSm90ILi2EN4cute5tupleIJNS5_1CILi1EEES8_S8_EEENS6_IJNS7_ILi128EEENS7_ILi160EEESA_EEELi128ENS_12float_e4m3_tEfNS_4arch4Sm90ELb1ELb0ELb0ELb1ELb1ELb0ELb0ELb1ELb1ELb1ELb1ELb0EEENS1_21CollectiveEpilogueFwdINS6_IJSA_SA_SB_EEES9_NS_10bfloat16_tESF_Li256ELb1ELb1ELb1ELb1EEENS1_36VarlenDynamicPersistentTileSchedulerILi128ELi160ELi256ELi128ELb1ELb1ELb1ELb1ELb1ELb1EEEEEEEEEvNT_6ParamsE)
	.align		4
        /*00d4*/ 	.word	index@(__assertfail)
	.align		4
        /*00d8*/ 	.word	index@(_ZN7cutlass13device_kernelIN5flash11enable_sm90INS1_16FlashAttnFwdSm90INS1_25CollectiveMainloopFwdSm90ILi2EN4cute5tupleIJNS5_1CILi1EEES8_S8_EEENS6_IJNS7_ILi128EEENS7_ILi160EEESA_EEELi128ENS_12float_e4m3_tEfNS_4arch4Sm90ELb1ELb0ELb0ELb1ELb1ELb1ELb0ELb1ELb1ELb1ELb1ELb0EEENS1_21CollectiveEpilogueFwdINS6_IJSA_SA_SB_EEES9_NS_10bfloat16_tESF_Li256ELb1ELb1ELb1ELb1EEENS1_36VarlenDynamicPersistentTileSchedulerILi128ELi160ELi256ELi128ELb1ELb1ELb1ELb1ELb1ELb1EEEEEEEEEvNT_6ParamsE)
	.align		4
        /*00dc*/ 	.word	index@(__assertfail)
	.align		4
        /*00e0*/ 	.word	index@(_ZN7cutlass13device_kernelIN5flash11enable_sm90INS1_16FlashAttnFwdSm90INS1_25CollectiveMainloopFwdSm90ILi2EN4cute5tupleIJNS5_1CILi1EEES8_S8_EEENS6_IJNS7_ILi192EEENS7_ILi128EEENS7_ILi96EEEEEELi96ENS_12float_e4m3_tEfNS_4arch4Sm90ELb0ELb0ELb0ELb0ELb1ELb0ELb0ELb1ELb1ELb1ELb1ELb0EEENS1_21CollectiveEpilogueFwdINS6_IJSA_SC_SB_EEES9_NS_10bfloat16_tESG_Li384ELb0ELb1ELb1ELb1EEENS1_19SingleTileSchedulerILb0ELb1ELb1ELi192EEEEEEEEEvNT_6ParamsE)
	.align		4
        /*00e4*/ 	.word	index@(__assertfail)
	.align		4
        /*00e8*/ 	.word	index@(_ZN7cutlass13device_kernelIN5flash11enable_sm90INS1_16FlashAttnFwdSm90INS1_25CollectiveMainloopFwdSm90ILi2EN4cute5tupleIJNS5_1CILi1EEES8_S8_EEENS6_IJNS7_ILi192EEENS7_ILi128EEENS7_ILi96EEEEEELi96ENS_12float_e4m3_tEfNS_4arch4Sm90ELb0ELb0ELb0ELb1ELb1ELb0ELb0ELb1ELb1ELb1ELb1ELb0EEENS1_21CollectiveEpilogueFwdINS6_IJSA_SC_SB_EEES9_NS_10bfloat16_tESG_Li384ELb1ELb1ELb1ELb1EEENS1_36VarlenDynamicPersistentTileSchedulerILi192ELi128ELi384ELi128ELb1ELb1ELb1ELb0ELb1ELb1EEEEEEEEEvNT_6ParamsE)
	.align		4
        /*00ec*/ 	.word	index@(__assertfail)
	.align		4
        /*00f0*/ 	.word	index@(_ZN7cutlass13device_kernelIN5flash11enable_sm90INS1_16FlashAttnFwdSm90INS1_25CollectiveMainloopFwdSm90ILi2EN4cute5tupleIJNS5_1CILi1EEES8_S8_EEENS6_IJNS7_ILi192EEENS7_ILi128EEENS7_ILi96EEEEEELi96ENS_12float_e4m3_tEfNS_4arch4Sm90ELb0ELb0ELb0ELb1ELb1ELb1ELb0ELb1ELb1ELb1ELb1ELb0EEENS1_21CollectiveEpilogueFwdINS6_IJSA_SC_SB_EEES9_NS_10bfloat16_tESG_Li384ELb1ELb1ELb1ELb1EEENS1_36VarlenDynamicPersistentTileSchedulerILi192ELi128ELi384ELi128ELb1ELb1ELb1ELb0ELb1ELb1EEEEEEEEEvNT_6ParamsE)
	.align		4
        /*00f4*/ 	.word	index@(__assertfail)
	.align		4
        /*00f8*/ 	.word	index@(_ZN7cutlass13device_kernelIN5flash11enable_sm90INS1_16FlashAttnFwdSm90INS1_25CollectiveMainloopFwdSm90ILi2EN4cute5tupleIJNS5_1CILi1EEES8_S8_EEENS6_IJNS7_ILi192EEENS7_ILi128EEENS7_ILi96EEEEEELi96ENS_12float_e4m3_tEfNS_4arch4Sm90ELb0ELb1ELb0ELb0ELb1ELb0ELb0ELb1ELb1ELb1ELb1ELb0EEENS1_21CollectiveEpilogueFwdINS6_IJSA_SC_SB_EEES9_NS_10bfloat16_tESG_Li384ELb0ELb1ELb1ELb1EEENS1_19SingleTileSchedulerILb0ELb1ELb1ELi192EEEEEEEEEvNT_6ParamsE)
	.align		4
        /*00fc*/ 	.word	index@(__assertfail)
	.align		4
        /*0100*/ 	.word	index@(_ZN7cutlass13device_kernelIN5flash11enable_sm90INS1_16FlashAttnFwdSm90INS1_25CollectiveMainloopFwdSm90ILi2EN4cute5tupleIJNS5_1CILi1EEES8_S8_EEENS6_IJNS7_ILi192EEENS7_ILi128EEENS7_ILi96EEEEEELi96ENS_12float_e4m3_tEfNS_4arch4Sm90ELb0ELb1ELb0ELb1ELb1ELb0ELb0ELb1ELb1ELb1ELb1ELb0EEENS1_21CollectiveEpilogueFwdINS6_IJSA_SC_SB_EEES9_NS_10bfloat16_tESG_Li384ELb1ELb1ELb1ELb1EEENS1_36VarlenDynamicPersistentTileSchedulerILi192ELi128ELi384ELi128ELb1ELb1ELb1ELb1ELb0ELb1EEEEEEEEEvNT_6ParamsE)
	.align		4
        /*0104*/ 	.word	index@(__assertfail)
	.align		4
        /*0108*/ 	.word	index@(_ZN7cutlass13device_kernelIN5flash11enable_sm90INS1_16FlashAttnFwdSm90INS1_25CollectiveMainloopFwdSm90ILi2EN4cute5tupleIJNS5_1CILi1EEES8_S8_EEENS6_IJNS7_ILi192EEENS7_ILi128EEENS7_ILi96EEEEEELi96ENS_12float_e4m3_tEfNS_4arch4Sm90ELb0ELb1ELb0ELb1ELb1ELb1ELb0ELb1ELb1ELb1ELb1ELb0EEENS1_21CollectiveEpilogueFwdINS6_IJSA_SC_SB_EEES9_NS_10bfloat16_tESG_Li384ELb1ELb1ELb1ELb1EEENS1_36VarlenDynamicPersistentTileSchedulerILi192ELi128ELi384ELi128ELb1ELb1ELb1ELb1ELb0ELb1EEEEEEEEEvNT_6ParamsE)
	.align		4
        /*010c*/ 	.word	index@(__assertfail)
	.align		4
        /*0110*/ 	.word	index@(_ZN7cutlass13device_kernelIN5flash11enable_sm90INS1_16FlashAttnFwdSm90INS1_25CollectiveMainloopFwdSm90ILi2EN4cute5tupleIJNS5_1CILi1EEES8_S8_EEENS6_IJNS7_ILi192EEENS7_ILi128EEENS7_ILi96EEEEEELi96ENS_12float_e4m3_tEfNS_4arch4Sm90ELb1ELb0ELb0ELb0ELb1ELb0ELb0ELb1ELb1ELb1ELb1ELb0EEENS1_21CollectiveEpilogueFwdINS6_IJSA_SC_SB_EEES9_NS_10bfloat16_tESG_Li384ELb0ELb1ELb1ELb1EEENS1_19SingleTileSchedulerILb0ELb1ELb1ELi192EEEEEEEEEvNT_6ParamsE)
	.align		4
        /*0114*/ 	.word	index@(__assertfail)
	.align		4
        /*0118*/ 	.word	index@(_ZN7cutlass13device_kernelIN5flash11enable_sm90INS1_16FlashAttnFwdSm90INS1_25CollectiveMainloopFwdSm90ILi2EN4cute5tupleIJNS5_1CILi1EEES8_S8_EEENS6_IJNS7_ILi192EEENS7_ILi128EEENS7_ILi96EEEEEELi96ENS_12float_e4m3_tEfNS_4arch4Sm90ELb1ELb0ELb0ELb1ELb1ELb0ELb0ELb1ELb1ELb1ELb1ELb0EEENS1_21CollectiveEpilogueFwdINS6_IJSA_SC_SB_EEES9_NS_10bfloat16_tESG_Li384ELb1ELb1ELb1ELb1EEENS1_36VarlenDynamicPersistentTileSchedulerILi192ELi128ELi384ELi128ELb1ELb1ELb1ELb1ELb1ELb1EEEEEEEEEvNT_6ParamsE)
	.align		4
        /*011c*/ 	.word	index@(__assertfail)
	.align		4
        /*0120*/ 	.word	index@(_ZN7cutlass13device_kernelIN5flash11enable_sm90INS1_16FlashAttnFwdSm90INS1_25CollectiveMainloopFwdSm90ILi2EN4cute5tupleIJNS5_1CILi1EEES8_S8_EEENS6_IJNS7_ILi192EEENS7_ILi128EEENS7_ILi96EEEEEELi96ENS_12float_e4m3_tEfNS_4arch4Sm90ELb1ELb0ELb0ELb1ELb1ELb1ELb0ELb1ELb1ELb1ELb1ELb0EEENS1_21CollectiveEpilogueFwdINS6_IJSA_SC_SB_EEES9_NS_10bfloat16_tESG_Li384ELb1ELb1ELb1ELb1EEENS1_36VarlenDynamicPersistentTileSchedulerILi192ELi128ELi384ELi128ELb1ELb1ELb1ELb1ELb1ELb1EEEEEEEEEvNT_6ParamsE)
	.align		4
        /*0124*/ 	.word	index@(__assertfail)
	.align		4
        /*0128*/ 	.word	index@(_ZN7cutlass13device_kernelIN5flash11enable_sm90INS1_16FlashAttnFwdSm90INS1_25CollectiveMainloopFwdSm90ILi2EN4cute5tupleIJNS5_1CILi1EEES8_S8_EEENS6_IJNS7_ILi192EEENS7_ILi160EEENS7_ILi64EEEEEELi64ENS_12float_e4m3_tEfNS_4arch4Sm90ELb0ELb0ELb0ELb0ELb1ELb0ELb0ELb1ELb1ELb1ELb1ELb0EEENS1_21CollectiveEpilogueFwdINS6_IJSA_SC_SB_EEES9_NS_10bfloat16_tESG_Li384ELb0ELb1ELb1ELb1EEENS1_19SingleTileSchedulerILb0ELb1ELb1ELi192EEEEEEEEEvNT_6ParamsE)
	.align		4
        /*012c*/ 	.word	index@(__assertfail)
	.align		4
        /*0130*/ 	.word	index@(_ZN7cutlass13device_kernelIN5flash11enable_sm90INS1_16FlashAttnFwdSm90INS1_25CollectiveMainloopFwdSm90ILi2EN4cute5tupleIJNS5_1CILi1EEES8_S8_EEENS6_IJNS7_ILi192EEENS7_ILi160EEENS7_ILi64EEEEEELi64ENS_12float_e4m3_tEfNS_4arch4Sm90ELb0ELb0ELb0ELb1ELb1ELb0ELb0ELb1ELb1ELb1ELb1ELb0EEENS1_21CollectiveEpilogueFwdINS6_IJSA_SC_SB_EEES9_NS_10bfloat16_tESG_Li384ELb1ELb1ELb1ELb1EEENS1_36VarlenDynamicPersistentTileSchedulerILi192ELi160ELi384ELi128ELb1ELb1ELb1ELb0ELb1ELb1EEEEEEEEEvNT_6ParamsE)
	.align		4
        /*0134*/ 	.word	index@(__assertfail)
	.align		4
        /*0138*/ 	.word	index@(_ZN7cutlass13device_kernelIN5flash11enable_sm90INS1_16FlashAttnFwdSm90INS1_25CollectiveMainloopFwdSm90ILi2EN4cute5tupleIJNS5_1CILi1EEES8_S8_EEENS6_IJNS7_ILi192EEENS7_ILi160EEENS7_ILi64EEEEEELi64ENS_12float_e4m3_tEfNS_4arch4Sm90ELb0ELb0ELb0ELb1ELb1ELb1ELb0ELb1ELb1ELb1ELb1ELb0EEENS1_21CollectiveEpilogueFwdINS6_IJSA_SC_SB_EEES9_NS_10bfloat16_tESG_Li384ELb1ELb1ELb1ELb1EEENS1_36VarlenDynamicPersistentTileSchedulerILi192ELi160ELi384ELi128ELb1ELb1ELb1ELb0ELb1ELb1EEEEEEEEEvNT_6ParamsE)
	.align		4
        /*013c*/ 	.word	index@(__assertfail)
	.align		4
        /*0140*/ 	.word	index@(_ZN7cutlass13device_kernelIN5flash11enable_sm90INS1_16FlashAttnFwdSm90INS1_25CollectiveMainloopFwdSm90ILi2EN4cute5tupleIJNS5_1CILi1EEES8_S8_EEENS6_IJNS7_ILi192EEENS7_ILi160EEENS7_ILi64EEEEEELi64ENS_12float_e4m3_tEfNS_4arch4Sm90ELb0ELb1ELb0ELb0ELb1ELb0ELb0ELb1ELb1ELb1ELb1ELb0EEENS1_21CollectiveEpilogueFwdINS6_IJSA_SC_SB_EEES9_NS_10bfloat16_tESG_Li384ELb0ELb1ELb1ELb1EEENS1_19SingleTileSchedulerILb0ELb1ELb1ELi192EEEEEEEEEvNT_6ParamsE)
	.align		4
        /*0144*/ 	.word	index@(__assertfail)
	.align		4
        /*0148*/ 	.word	index@(_ZN7cutlass13device_kernelIN5flash11enable_sm90INS1_16FlashAttnFwdSm90INS1_25CollectiveMainloopFwdSm90ILi2EN4cute5tupleIJNS5_1CILi1EEES8_S8_EEENS6_IJNS7_ILi192EEENS7_ILi160EEENS7_ILi64EEEEEELi64ENS_12float_e4m3_tEfNS_4arch4Sm90ELb0ELb1ELb0ELb1ELb1ELb0ELb0ELb1ELb1ELb1ELb1ELb0EEENS1_21CollectiveEpilogueFwdINS6_IJSA_SC_SB_EEES9_NS_10bfloat16_tESG_Li384ELb1ELb1ELb1ELb1EEENS1_36VarlenDynamicPersistentTileSchedulerILi192ELi160ELi384ELi128ELb1ELb1ELb1ELb1ELb0ELb1EEEEEEEEEvNT_6ParamsE)
	.align		4
        /*014c*/ 	.word	index@(__assertfail)
	.align		4
        /*0150*/ 	.word	index@(_ZN7cutlass13device_kernelIN5flash11enable_sm90INS1_16FlashAttnFwdSm90INS1_25CollectiveMainloopFwdSm90ILi2EN4cute5tupleIJNS5_1CILi1EEES8_S8_EEENS6_IJNS7_ILi192EEENS7_ILi160EEENS7_ILi64EEEEEELi64ENS_12float_e4m3_tEfNS_4arch4Sm90ELb0ELb1ELb0ELb1ELb1ELb1ELb0ELb1ELb1ELb1ELb1ELb0EEENS1_21CollectiveEpilogueFwdINS6_IJSA_SC_SB_EEES9_NS_10bfloat16_tESG_Li384ELb1ELb1ELb1ELb1EEENS1_36VarlenDynamicPersistentTileSchedulerILi192ELi160ELi384ELi128ELb1ELb1ELb1ELb1ELb0ELb1EEEEEEEEEvNT_6ParamsE)
	.align		4
        /*0154*/ 	.word	index@(__assertfail)
	.align		4
        /*0158*/ 	.word	index@(_ZN7cutlass13device_kernelIN5flash11enable_sm90INS1_16FlashAttnFwdSm90INS1_25CollectiveMainloopFwdSm90ILi2EN4cute5tupleIJNS5_1CILi1EEES8_S8_EEENS6_IJNS7_ILi192EEENS7_ILi160EEENS7_ILi64EEEEEELi64ENS_12float_e4m3_tEfNS_4arch4Sm90ELb1ELb0ELb0ELb0ELb1ELb0ELb0ELb1ELb1ELb1ELb1ELb0EEENS1_21CollectiveEpilogueFwdINS6_IJSA_SC_SB_EEES9_NS_10bfloat16_tESG_Li384ELb0ELb1ELb1ELb1EEENS1_19SingleTileSchedulerILb0ELb1ELb1ELi192EEEEEEEEEvNT_6ParamsE)
	.align		4
        /*015c*/ 	.word	index@(__assertfail)
	.align		4
        /*0160*/ 	.word	index@(_ZN7cutlass13device_kernelIN5flash11enable_sm90INS1_16FlashAttnFwdSm90INS1_25CollectiveMainloopFwdSm90ILi2EN4cute5tupleIJNS5_1CILi1EEES8_S8_EEENS6_IJNS7_ILi192EEENS7_ILi160EEENS7_ILi64EEEEEELi64ENS_12float_e4m3_tEfNS_4arch4Sm90ELb1ELb0ELb0ELb1ELb1ELb0ELb0ELb1ELb1ELb1ELb1ELb0EEENS1_21CollectiveEpilogueFwdINS6_IJSA_SC_SB_EEES9_NS_10bfloat16_tESG_Li384ELb1ELb1ELb1ELb1EEENS1_36VarlenDynamicPersistentTileSchedulerILi192ELi160ELi384ELi128ELb1ELb1ELb1ELb1ELb1ELb1EEEEEEEEEvNT_6ParamsE)
	.align		4
        /*0164*/ 	.word	index@(__assertfail)
	.align		4
        /*0168*/ 	.word	index@(_ZN7cutlass13device_kernelIN5flash11enable_sm90INS1_16FlashAttnFwdSm90INS1_25CollectiveMainloopFwdSm90ILi2EN4cute5tupleIJNS5_1CILi1EEES8_S8_EEENS6_IJNS7_ILi192EEENS7_ILi160EEENS7_ILi64EEEEEELi64ENS_12float_e4m3_tEfNS_4arch4Sm90ELb1ELb0ELb0ELb1ELb1ELb1ELb0ELb1ELb1ELb1ELb1ELb0EEENS1_21CollectiveEpilogueFwdINS6_IJSA_SC_SB_EEES9_NS_10bfloat16_tESG_Li384ELb1ELb1ELb1ELb1EEENS1_36VarlenDynamicPersistentTileSchedulerILi192ELi160ELi384ELi128ELb1ELb1ELb1ELb1ELb1ELb1EEEEEEEEEvNT_6ParamsE)
	.align		4
        /*016c*/ 	.word	index@(__assertfail)
	.align		4
        /*0170*/ 	.word	0x00000000
	.align		4
        /*0174*/ 	.word	0xfffffffe
	.align		4
        /*0178*/ 	.word	0x00000000
	.align		4
        /*017c*/ 	.word	0xfffffffd
	.align		4
        /*0180*/ 	.word	0x00000000
	.align		4
        /*0184*/ 	.word	0xfffffffc


//--------------------- .nv.constant4             --------------------------
	.section	.nv.constant4,"a",@progbits
	.align	8
	.align		8
.nv.constant4:
        /*0000*/ 	.dword	__assertfail
	.align		8
        /*0008*/ 	.dword	__unnamed_1
	.align		8
        /*0010*/ 	.dword	__unnamed_2
	.align		8
        /*0018*/ 	.dword	__unnamed_3
	.align		8
        /*0020*/ 	.dword	__unnamed_4
	.align		8
        /*0028*/ 	.dword	__unnamed_5
	.align		8
        /*0030*/ 	.dword	__unnamed_6
	.align		8
        /*0038*/ 	.dword	_ZZN5flash28permute_output_fp8_VcolmajorIN4cute6TensorINS1_11ArrayEngineIfLm32EEENS1_6LayoutINS1_5tupleIJNS6_IJNS1_1CILi2EEES8_NS7_ILi8EEEEEENS7_ILi1EEESB_EEENS6_IJNS6_IJSB_S8_NS7_ILi4EEEEEENS7_ILi0EEESF_EEEEEEEEEvRT_E9upper_map
	.align		8
        /*0040*/ 	.dword	__unnamed_7
	.align		8
        /*0048*/ 	.dword	__unnamed_8
	.align		8
        /*0050*/ 	.dword	__unnamed_9
	.align		8
        /*0058*/ 	.dword	__unnamed_10
	.align		8
        /*0060*/ 	.dword	__unnamed_11
	.align		8
        /*0068*/ 	.dword	__unnamed_12
	.align		8
        /*0070*/ 	.dword	_ZZN5flash28permute_output_fp8_VcolmajorIN4cute6TensorINS1_11ArrayEngineIfLm48EEENS1_6LayoutINS1_5tupleIJNS6_IJNS1_1CILi2EEES8_NS7_ILi12EEEEEENS7_ILi1EEESB_EEENS6_IJNS6_IJSB_S8_NS7_ILi4EEEEEENS7_ILi0EEESF_EEEEEEEEEvRT_E9upper_map
	.align		8
        /*0078*/ 	.dword	__unnamed_13
	.align		8
        /*0080*/ 	.dword	__unnamed_14
	.align		8
        /*0088*/ 	.dword	__unnamed_15
	.align		8
        /*0090*/ 	.dword	__unnamed_16
	.align		8
        /*0098*/ 	.dword	__unnamed_17
	.align		8
        /*00a0*/ 	.dword	__unnamed_18
	.align		8
        /*00a8*/ 	.dword	_ZZN5flash28permute_output_fp8_VcolmajorIN4cute6TensorINS1_11ArrayEngineIfLm64EEENS1_6LayoutINS1_5tupleIJNS6_IJNS1_1CILi2EEES8_NS7_ILi16EEEEEENS7_ILi1EEESB_EEENS6_IJNS6_IJSB_S8_NS7_ILi4EEEEEENS7_ILi0EEESF_EEEEEEEEEvRT_E9upper_map
	.align		8
        /*00b0*/ 	.dword	__unnamed_19
	.align		8
        /*00b8*/ 	.dword	__unnamed_20
	.align		8
        /*00c0*/ 	.dword	__unnamed_21
	.align		8
        /*00c8*/ 	.dword	__unnamed_22
	.align		8
        /*00d0*/ 	.dword	__unnamed_23
	.align		8
        /*00d8*/ 	.dword	_ZZN5flash28permute_output_fp8_VcolmajorIN4cute6TensorINS1_11ArrayEngineIfLm96EEENS1_6LayoutINS1_5tupleIJNS6_IJNS1_1CILi2EEES8_NS7_ILi24EEEEEENS7_ILi1EEESB_EEENS6_IJNS6_IJSB_S8_NS7_ILi4EEEEEENS7_ILi0EEESF_EEEEEEEEEvRT_E9upper_map
	.align		8
        /*00e0*/ 	.dword	__unnamed_24
	.align		8
        /*00e8*/ 	.dword	__unnamed_25
	.align		8
        /*00f0*/ 	.dword	__unnamed_26
	.align		8
        /*00f8*/ 	.dword	__unnamed_27
	.align		8
        /*0100*/ 	.dword	__unnamed_28
	.align		8
        /*0108*/ 	.dword	__unnamed_29
	.align		8
        /*0110*/ 	.dword	__unnamed_30
	.align		8
        /*0118*/ 	.dword	__unnamed_31
	.align		8
        /*0120*/ 	.dword	__unnamed_32
	.align		8
        /*0128*/ 	.dword	_ZZN5flash28permute_output_fp8_VcolmajorIN4cute6TensorINS1_11ArrayEngineIfLm128EEENS1_6LayoutINS1_5tupleIJNS6_IJNS1_1CILi2EEES8_NS7_ILi32EEEEEENS7_ILi1EEESB_EEENS6_IJNS6_IJSB_S8_NS7_ILi4EEEEEENS7_ILi0EEESF_EEEEEEEEEvRT_E9upper_map
	.align		8
        /*0130*/ 	.dword	__unnamed_33
	.align		8
        /*0138*/ 	.dword	__unnamed_34
	.align		8
        /*0140*/ 	.dword	__unnamed_35
	.align		8
        /*0148*/ 	.dword	__unnamed_36
	.align		8
        /*0150*/ 	.dword	__unnamed_37
	.align		8
        /*0158*/ 	.dword	_ZN78_INTERNAL_1f62f79f_42_flash_fwd_hdimall_e4m3_paged_split_sm90_cu_60c5005d_36864cuda3std3__45__cpo5beginE
	.align		8
        /*0160*/ 	.dword	_ZN78_INTERNAL_1f62f79f_42_flash_fwd_hdimall_e4m3_paged_split_sm90_cu_60c5005d_36864cuda3std3__45__cpo3endE
	.align		8
        /*0168*/ 	.dword	_ZN78_INTERNAL_1f62f79f_42_flash_fwd_hdimall_e4m3_paged_split_sm90_cu_60c5005d_36864cuda3std3__45__cpo6cbeginE
	.align		8
        /*0170*/ 	.dword	_ZN78_INTERNAL_1f62f79f_42_flash_fwd_hdimall_e4m3_paged_split_sm90_cu_60c5005d_36864cuda3std3__45__cpo4cendE
	.align		8
        /*0178*/ 	.dword	_ZN78_INTERNAL_1f62f79f_42_flash_fwd_hdimall_e4m3_paged_split_sm90_cu_60c5005d_36864cuda3std3__480_GLOBAL__N__1f62f79f_42_flash_fwd_hdimall_e4m3_paged_split_sm90_cu_60c5005d_36866ignoreE
	.align		8
        /*0180*/ 	.dword	_ZN78_INTERNAL_1f62f79f_42_flash_fwd_hdimall_e4m3_paged_split_sm90_cu_60c5005d_36864cuda3std3__419piecewise_constructE
	.align		8
        /*0188*/ 	.dword	_ZN78_INTERNAL_1f62f79f_42_flash_fwd_hdimall_e4m3_paged_split_sm90_cu_60c5005d_36864cuda3std3__48in_placeE
	.align		8
        /*0190*/ 	.dword	_ZN78_INTERNAL_1f62f79f_42_flash_fwd_hdimall_e4m3_paged_split_sm90_cu_60c5005d_36864cuda3std6ranges3__45__cpo4swapE
	.align		8
        /*0198*/ 	.dword	_ZN78_INTERNAL_1f62f79f_42_flash_fwd_hdimall_e4m3_paged_split_sm90_cu_60c5005d_36864cuda3std6ranges3__45__cpo9iter_moveE
	.align		8
        /*01a0*/ 	.dword	_ZN78_INTERNAL_1f62f79f_42_flash_fwd_hdimall_e4m3_paged_split_sm90_cu_60c5005d_36864cute7productE
	.align		8
        /*01a8*/ 	.dword	_ZN78_INTERNAL_1f62f79f_42_flash_fwd_hdimall_e4m3_paged_split_sm90_cu_60c5005d_36864cute1_E
	.align		8
        /*01b0*/ 	.dword	$str$23
	.align		8
        /*01b8*/ 	.dword	$str$24


//--------------------- .text._ZN7cutlass13device_kernelIN5flash11enable_sm90INS1_16FlashAttnFwdSm90INS1_25CollectiveMainloopFwdSm90ILi2EN4cute5tupleIJNS5_1CILi1EEES8_S8_EEENS6_IJNS7_ILi128EEESA_NS7_ILi256EEEEEELi256ENS_12float_e4m3_tEfNS_4arch4Sm90ELb0ELb0ELb0ELb0ELb1ELb0ELb0ELb1ELb0ELb1ELb1ELb0EEENS1_21CollectiveEpilogueFwdINS6_IJSA_SB_SA_EEES9_NS_10bfloat16_tESF_Li256ELb0ELb1ELb1ELb1EEENS1_19SingleTileSchedulerILb0ELb1ELb1ELi128EEEEEEEEEvNT_6ParamsE --------------------------
	.section	.text._ZN7cutlass13device_kernelIN5flash11enable_sm90INS1_16FlashAttnFwdSm90INS1_25CollectiveMainloopFwdSm90ILi2EN4cute5tupleIJNS5_1CILi1EEES8_S8_EEENS6_IJNS7_ILi128EEESA_NS7_ILi256EEEEEELi256ENS_12float_e4m3_tEfNS_4arch4Sm90ELb0ELb0ELb0ELb0ELb1ELb0ELb0ELb1ELb0ELb1ELb1ELb0EEENS1_21CollectiveEpilogueFwdINS6_IJSA_SB_SA_EEES9_NS_10bfloat16_tESF_Li256ELb0ELb1ELb1ELb1EEENS1_19SingleTileSchedulerILb0ELb1ELb1ELi128EEEEEEEEEvNT_6ParamsE,"ax",@progbits
	.align	128
.text._ZN7cutlass13device_kernelIN5flash11enable_sm90INS1_16FlashAttnFwdSm90INS1_25CollectiveMainloopFwdSm90ILi2EN4cute5tupleIJNS5_1CILi1EEES8_S8_EEENS6_IJNS7_ILi128EEESA_NS7_ILi256EEEEEELi256ENS_12float_e4m3_tEfNS_4arch4Sm90ELb0ELb0ELb0ELb0ELb1ELb0ELb0ELb1ELb0ELb1ELb1ELb0EEENS1_21CollectiveEpilogueFwdINS6_IJSA_SB_SA_EEES9_NS_10bfloat16_tESF_Li256ELb0ELb1ELb1ELb1EEENS1_19SingleTileSchedulerILb0ELb1ELb1ELi128EEEEEEEEEvNT_6ParamsE:
        .type           _ZN7cutlass13device_kernelIN5flash11enable_sm90INS1_16FlashAttnFwdSm90INS1_25CollectiveMainloopFwdSm90ILi2EN4cute5tupleIJNS5_1CILi1EEES8_S8_EEENS6_IJNS7_ILi128EEESA_NS7_ILi256EEEEEELi256ENS_12float_e4m3_tEfNS_4arch4Sm90ELb0ELb0ELb0ELb0ELb1ELb0ELb0ELb1ELb0ELb1ELb1ELb0EEENS1_21CollectiveEpilogueFwdINS6_IJSA_SB_SA_EEES9_NS_10bfloat16_tESF_Li256ELb0ELb1ELb1ELb1EEENS1_19SingleTileSchedulerILb0ELb1ELb1ELi128EEEEEEEEEvNT_6ParamsE,@function
        .size           _ZN7cutlass13device_kernelIN5flash11enable_sm90INS1_16FlashAttnFwdSm90INS1_25CollectiveMainloopFwdSm90ILi2EN4cute5tupleIJNS5_1CILi1EEES8_S8_EEENS6_IJNS7_ILi128EEESA_NS7_ILi256EEEEEELi256ENS_12float_e4m3_tEfNS_4arch4Sm90ELb0ELb0ELb0ELb0ELb1ELb0ELb0ELb1ELb0ELb1ELb1ELb0EEENS1_21CollectiveEpilogueFwdINS6_IJSA_SB_SA_EEES9_NS_10bfloat16_tESF_Li256ELb0ELb1ELb1ELb1EEENS1_19SingleTileSchedulerILb0ELb1ELb1ELi128EEEEEEEEEvNT_6ParamsE,(.L_x_16266 - _ZN7cutlass13device_kernelIN5flash11enable_sm90INS1_16FlashAttnFwdSm90INS1_25CollectiveMainloopFwdSm90ILi2EN4cute5tupleIJNS5_1CILi1EEES8_S8_EEENS6_IJNS7_ILi128EEESA_NS7_ILi256EEEEEELi256ENS_12float_e4m3_tEfNS_4arch4Sm90ELb0ELb0ELb0ELb0ELb1ELb0ELb0ELb1ELb0ELb1ELb1ELb0EEENS1_21CollectiveEpilogueFwdINS6_IJSA_SB_SA_EEES9_NS_10bfloat16_tESF_Li256ELb0ELb1ELb1ELb1EEENS1_19SingleTileSchedulerILb0ELb1ELb1ELi128EEEEEEEEEvNT_6ParamsE)
        .other          _ZN7cutlass13device_kernelIN5flash11enable_sm90INS1_16FlashAttnFwdSm90INS1_25CollectiveMainloopFwdSm90ILi2EN4cute5tupleIJNS5_1CILi1EEES8_S8_EEENS6_IJNS7_ILi128EEESA_NS7_ILi256EEEEEELi256ENS_12float_e4m3_tEfNS_4arch4Sm90ELb0ELb0ELb0ELb0ELb1ELb0ELb0ELb1ELb0ELb1ELb1ELb0EEENS1_21CollectiveEpilogueFwdINS6_IJSA_SB_SA_EEES9_NS_10bfloat16_tESF_Li256ELb0ELb1ELb1ELb1EEENS1_19SingleTileSchedulerILb0ELb1ELb1ELi128EEEEEEEEEvNT_6ParamsE,@"STO_CUDA_ENTRY STV_DEFAULT"
_ZN7cutlass13device_kernelIN5flash11enable_sm90INS1_16FlashAttnFwdSm90INS1_25CollectiveMainloopFwdSm90ILi2EN4cute5tupleIJNS5_1CILi1EEES8_S8_EEENS6_IJNS7_ILi128EEESA_NS7_ILi256EEEEEELi256ENS_12float_e4m3_tEfNS_4arch4Sm90ELb0ELb0ELb0ELb0ELb1ELb0ELb0ELb1ELb0ELb1ELb1ELb0EEENS1_21CollectiveEpilogueFwdINS6_IJSA_SB_SA_EEES9_NS_10bfloat16_tESF_Li256ELb0ELb1ELb1ELb1EEENS1_19SingleTileSchedulerILb0ELb1ELb1ELi128EEEEEEEEEvNT_6ParamsE:
[----:B------:R-:W0:Y:S02]  /*0000*/  LDC R1, c[0x0][0x28] ;  /* 0x00000a00ff017b82 */ /* 0x000e240000000800 */
[----:B0-----:R-:W-:Y:S01]  /*0010*/  VIADD R1, R1, 0xffffffe8 ;  /* 0xffffffe801017836 */ /* 0x001fe20000000000 */
[----:B------:R-:W0:Y:S01]  /*0020*/  S2R R17, SR_TID.X ;  /* 0x0000000000117919 */ /* 0x000e220000002100 */
[----:B------:R-:W-:Y:S01]  /*0030*/  ELECT P0, URZ, PT ;  /* 0x00000000003f782f */ /* 0x000fe20003800000 */
[----:B------:R-:W-:Y:S01]  /*0040*/  UMOV UR4, 0x80 ;  /* 0x0000008000047882 */ /* 0x000fe20000000000 */
[----:B------:R-:W-:Y:S01]  /*0050*/  UMOV UR7, 0x100 ;  /* 0x0000010000077882 */ /* 0x000fe20000000000 */
[--C-:B0-----:R-:W-:Y:S02]  /*0060*/  SHF.R.U32.HI R0, RZ, 0x5, R17.reuse ;  /* 0x00000005ff007819 */ /* 0x101fe40000011611 */
[----:B------:R-:W-:-:S03]  /*0070*/  SHF.R.U32.HI R16, RZ, 0x7, R17 ;  /* 0x00000007ff107819 */ /* 0x000fc60000011611 */
[----:B------:R-:W0:Y:S04]  /*0080*/  SHFL.IDX PT, R2, R0, RZ, 0x1f ;  /* 0x00001fff00027589 */ /* 0x000e2800000e0000 */
[----:B------:R1:W2:Y:S01]  /*0090*/  SHFL.IDX PT, R3, R16, RZ, 0x1f ;  /* 0x00001fff10037589 */ /* 0x0002a200000e0000 */
[C---:B0-----:R-:W-:Y:S02]  /*00a0*/  ISETP.NE.OR P0, PT, R2.reuse, RZ, !P0 ;  /* 0x000000ff0200720c */ /* 0x041fe40004705670 */
[----:B------:R-:W-:-:S11]  /*00b0*/  ISETP.NE.AND P1, PT, R2, RZ, PT ;  /* 0x000000ff0200720c */ /* 0x000fd60003f25270 */
[----:B------:R-:W-:Y:S01]  /*00c0*/  VOTEU.ALL UP0, P0 ;  /* 0x00000000003f7886 */ /* 0x000fe20000000000 */
[----:B------:R-:W-:-:S04]  /*00d0*/  VOTEU.ALL UP1, P0 ;  /* 0x00000000003f7886 */ /* 0x000fc80000020000 */
[----:B------:R-:W0:Y:S01]  /*00e0*/  @!UP0 S2UR UR8, SR_CgaCtaId ;  /* 0x00000000000889c3 */ /* 0x000e220000008800 */
[----:B------:R-:W-:Y:S01]  /*00f0*/  @!UP0 UMOV UR6, 0x400 ;  /* 0x0000040000068882 */ /* 0x000fe20000000000 */
[----:B------:R-:W-:-:S04]  /*0100*/  @!UP0 UIADD3 UR4, -UR4, 0x100000, URZ ;  /* 0x0010000004048890 */ /* 0x000fc8000fffe13f */
[----:B------:R-:W-:Y:S02]  /*0110*/  @!UP0 USHF.L.U32 UR5, UR4, 0xb, URZ ;  /* 0x0000000b04058899 */ /* 0x000fe4000800063f */
[----:B------:R-:W-:Y:S02]  /*0120*/  @!UP0 USHF.L.U32 UR4, UR4, 0x1, URZ ;  /* 0x0000000104048899 */ /* 0x000fe4000800063f */
[----:B0-----:R-:W-:Y:S02]  /*0130*/  @!UP0 ULEA UR8, UR8, UR6, 0x18 ;  /* 0x0000000608088291 */ /* 0x001fe4000f8ec03f */
[----:B------:R-:W-:-:S04]  /*0140*/  @!UP0 UIADD3 UR6, -UR7, 0x100000, URZ ;  /* 0x0010000007068890 */ /* 0x000fc8000fffe13f */
[----:B------:R-:W-:Y:S02]  /*0150*/  @!UP0 USHF.L.U32 UR7, UR6, 0xb, URZ ;  /* 0x0000000b06078899 */ /* 0x000fe4000800063f */
[----:B------:R-:W-:Y:S01]  /*0160*/  @!UP0 USHF.L.U32 UR6, UR6, 0x1, URZ ;  /* 0x0000000106068899 */ /* 0x000fe2000800063f */
[----:B------:R-:W-:-:S05]  /*0170*/  VOTEU.ALL UP0, P0 ;  /* 0x00000000003f7886 */ /* 0x000fca0000000000 */
[----:B------:R1:W0:Y:S06]  /*0180*/  @!UP0 SYNCS.EXCH.64 URZ, [UR8+0x38800], UR4 ;  /* 0x03880004083f85b2 */ /* 0x00022c0008000100 */
[----:B------:R1:W3:Y:S02]  /*0190*/  @!UP1 SYNCS.EXCH.64 URZ, [UR8+0x38820], UR6 ;  /* 0x03882006083f95b2 */ /* 0x0002e40008000100 */
[----:B-12---:R-:W-:Y:S05]  /*01a0*/  @P1 BRA `(.L_x_0) ;  /* 0x0000000000481947 */ /* 0x006fea0003800000 */
[----:B------:R-:W1:Y:S01]  /*01b0*/  S2UR UR5, SR_CgaCtaId ;  /* 0x00000000000579c3 */ /* 0x000e620000008800 */
[----:B------:R-:W-:Y:S01]  /*01c0*/  UMOV UR4, 0x400 ;  /* 0x0000040000047882 */ /* 0x000fe20000000000 */
[----:B------:R-:W-:Y:S01]  /*01d0*/  UMOV UR6, 0x80 ;  /* 0x0000008000067882 */ /* 0x000fe20000000000 */
[----:B------:R-:W-:Y:S01]  /*01e0*/  UMOV UR7, 0x100 ;  /* 0x0000010000077882 */ /* 0x000fe20000000000 */
[----:B------:R-:W-:Y:S01]  /*01f0*/  ELECT P0, URZ, PT ;  /* 0x00000000003f782f */ /* 0x000fe20003800000 */
[----:B-1----:R-:W-:Y:S02]  /*0200*/  ULEA UR8, UR5, UR4, 0x18 ;  /* 0x0000000405087291 */ /* 0x002fe4000f8ec03f */
[----:B------:R-:W-:-:S04]  /*0210*/  UIADD3 UR4, -UR6, 0x100000, URZ ;  /* 0x0010000006047890 */ /* 0x000fc8000fffe13f */
[----:B------:R-:W-:Y:S02]  /*0220*/  USHF.L.U32 UR5, UR4, 0xb, URZ ;  /* 0x0000000b04057899 */ /* 0x000fe4000800063f */
[----:B------:R-:W-:Y:S02]  /*0230*/  USHF.L.U32 UR4, UR4, 0x1, URZ ;  /* 0x0000000104047899 */ /* 0x000fe4000800063f */
[----:B------:R-:W-:-:S04]  /*0240*/  UIADD3 UR6, -UR7, 0x100000, URZ ;  /* 0x0010000007067890 */ /* 0x000fc8000fffe13f */
[----:B------:R-:W-:Y:S02]  /*0250*/  USHF.L.U32 UR7, UR6, 0xb, URZ ;  /* 0x0000000b06077899 */ /* 0x000fe4000800063f */
[----:B------:R-:W-:Y:S01]  /*0260*/  USHF.L.U32 UR6, UR6, 0x1, URZ ;  /* 0x0000000106067899 */ /* 0x000fe2000800063f */
[----:B------:R-:W1:Y:S03]  /*0270*/  FENCE.VIEW.ASYNC.S ;  /* 0x00000000000073c6 */ /* 0x000e660000000000 */
[----:B-1----:R1:W2:Y:S08]  /*0280*/  SYNCS.EXCH.64 URZ, [UR8+0x38830], UR4 ;  /* 0x03883004083f75b2 */ /* 0x0022b00008000100 */
[----:B------:R1:W4:Y:S01]  /*0290*/  SYNCS.EXCH.64 URZ, [UR8+0x38840], UR6 ;  /* 0x03884006083f75b2 */ /* 0x0003220008000100 */
[----:B------:R1:W0:Y:S01]  /*02a0*/  SYNCS.EXCH.64 URZ, [UR8+0x38838], UR4 ;  /* 0x03883804083f75b2 */ /* 0x0002220008000100 */
[----:B------:R1:W0:Y:S01]  /*02b0*/  SYNCS.EXCH.64 URZ, [UR8+0x38848], UR6 ;  /* 0x03884806083f75b2 */ /* 0x0002220008000100 */
[----:B------:R-:W-:Y:S01]  /*02c0*/  NOP ;  /* 0x0000000000007918 */ /* 0x000fe20000000000 */
.L_x_0:
[----:B------:R-:W5:Y:S01]  /*02d0*/  SHFL.IDX PT, R2, R0, RZ, 0x1f ;  /* 0x00001fff00027589 */ /* 0x000f6200000e0000 */
[----:B------:R-:W-:Y:S01]  /*02e0*/  NOP ;  /* 0x0000000000007918 */ /* 0x000fe20000000000 */
[----:B-----5:R-:W-:-:S13]  /*02f0*/  ISETP.NE.AND P0, PT, R2, RZ, PT ;  /* 0x000000ff0200720c */ /* 0x020fda0003f05270 */
[----:B------:R-:W-:Y:S05]  /*0300*/  @P0 BRA `(.L_x_1) ;  /* 0x0000000000480947 */ /* 0x000fea0003800000 */
[----:B-1----:R-:W1:Y:S01]  /*0310*/  S2UR UR5, SR_CgaCtaId ;  /* 0x00000000000579c3 */ /* 0x002e620000008800 */
        /* <DEDUP_REMOVED lines=12> */
[----:B-1----:R1:W0:Y:S08]  /*03e0*/  SYNCS.EXCH.64 URZ, [UR8+0x38850], UR4 ;  /* 0x03885004083f75b2 */ /* 0x0022300008000100 */
[----:B------:R1:W0:Y:S01]  /*03f0*/  SYNCS.EXCH.64 URZ, [UR8+0x38860], UR6 ;  /* 0x03886006083f75b2 */ /* 0x0002220008000100 */
[----:B------:R1:W0:Y:S01]  /*0400*/  SYNCS.EXCH.64 URZ, [UR8+0x38858], UR4 ;  /* 0x03885804083f75b2 */ /* 0x0002220008000100 */
[----:B------:R1:W0:Y:S01]  /*0410*/  SYNCS.EXCH.64 URZ, [UR8+0x38868], UR6 ;  /* 0x03886806083f75b2 */ /* 0x0002220008000100 */
[----:B------:R-:W-:Y:S01]  /*0420*/  NOP ;  /* 0x0000000000007918 */ /* 0x000fe20000000000 */
.L_x_1:
[----:B------:R-:W5:Y:S01]  /*0430*/  SHFL.IDX PT, R2, R0, RZ, 0x1f ;  /* 0x00001fff00027589 */ /* 0x000f6200000e0000 */
[----:B------:R-:W-:Y:S01]  /*0440*/  NOP ;  /* 0x0000000000007918 */ /* 0x000fe20000000000 */
[----:B-----5:R-:W-:-:S13]  /*0450*/  ISETP.NE.AND P0, PT, R2, RZ, PT ;  /* 0x000000ff0200720c */ /* 0x020fda0003f05270 */
[----:B------:R-:W-:Y:S05]  /*0460*/  @P0 BRA `(.L_x_2) ;  /* 0x0000000000380947 */ /* 0x000fea0003800000 */
[----:B-1----:R-:W1:Y:S01]  /*0470*/  S2UR UR5, SR_CgaCtaId ;  /* 0x00000000000579c3 */ /* 0x002e620000008800 */
[----:B------:R-:W-:Y:S01]  /*0480*/  UMOV UR4, 0x400 ;  /* 0x0000040000047882 */ /* 0x000fe20000000000 */
[----:B------:R-:W-:Y:S01]  /*0490*/  UMOV UR7, 0x80 ;  /* 0x0000008000077882 */ /* 0x000fe20000000000 */
[----:B------:R-:W-:Y:S01]  /*04a0*/  ELECT P0, URZ, PT ;  /* 0x00000000003f782f */ /* 0x000fe20003800000 */
[----:B-1----:R-:W-:Y:S02]  /*04b0*/  ULEA UR6, UR5, UR4, 0x18 ;  /* 0x0000000405067291 */ /* 0x002fe4000f8ec03f */
[----:B------:R-:W-:-:S04]  /*04c0*/  UIADD3 UR4, -UR7, 0x100000, URZ ;  /* 0x0010000007047890 */ /* 0x000fc8000fffe13f */
[----:B------:R-:W-:Y:S02]  /*04d0*/  USHF.L.U32 UR5, UR4, 0xb, URZ ;  /* 0x0000000b04057899 */ /* 0x000fe4000800063f */
[----:B------:R-:W-:Y:S01]  /*04e0*/  USHF.L.U32 UR4, UR4, 0x1, URZ ;  /* 0x0000000104047899 */ /* 0x000fe2000800063f */
[----:B------:R-:W1:Y:S11]  /*04f0*/  FENCE.VIEW.ASYNC.S ;  /* 0x00000000000073c6 */ /* 0x000e760000000000 */
[----:B-1----:R1:W0:Y:S01]  /*0500*/  SYNCS.EXCH.64 URZ, [UR6+0x38870], UR4 ;  /* 0x03887004063f75b2 */ /* 0x0022220008000100 */
[----:B------:R1:W0:Y:S01]  /*0510*/  SYNCS.EXCH.64 URZ, [UR6+0x38880], UR4 ;  /* 0x03888004063f75b2 */ /* 0x0002220008000100 */
[----:B------:R1:W0:Y:S01]  /*0520*/  SYNCS.EXCH.64 URZ, [UR6+0x38878], UR4 ;  /* 0x03887804063f75b2 */ /* 0x0002220008000100 */
[----:B------:R1:W0:Y:S01]  /*0530*/  SYNCS.EXCH.64 URZ, [UR6+0x38888], UR4 ;  /* 0x03888804063f75b2 */ /* 0x0002220008000100 */
[----:B------:R-:W-:Y:S01]  /*0540*/  NOP ;  /* 0x0000000000007918 */ /* 0x000fe20000000000 */
.L_x_2:
        /* <DEDUP_REMOVED lines=22> */
.L_x_3:
[----:B------:R-:W5:Y:S01]  /*06b0*/  SHFL.IDX PT, R2, R0, RZ, 0x1f ;  /* 0x00001fff00027589 */ /* 0x000f6200000e0000 */
[----:B------:R-:W-:Y:S01]  /*06c0*/  R2UR UR9, R3 ;  /* 0x00000000030972ca */ /* 0x000fe200000e0000 */
        /* <DEDUP_REMOVED lines=21> */
.L_x_4:
[----:B------:R-:W-:Y:S01]  /*0820*/  UISETP.NE.AND UP0, UPT, UR9, URZ, UPT ;  /* 0x0000003f0900728c */ /* 0x000fe2000bf05270 */
[----:B------:R-:W-:Y:S01]  /*0830*/  NOP ;  /* 0x0000000000007918 */ /* 0x000fe20000000000 */
[----:B------:R-:W-:Y:S01]  /*0840*/  UMOV UR36, 0x1 ;  /* 0x0000000100247882 */ /* 0x000fe20000000000 */
[----:B------:R-:W-:Y:S01]  /*0850*/  ULDC.64 UR46, c[0x0][0x208] ;  /* 0x00008200002e7ab9 */ /* 0x000fe20000000a00 */
[----:B------:R-:W-:Y:S01]  /*0860*/  USEL UR36, UR36, 0x2, !UP0 ;  /* 0x0000000224247887 */ /* 0x000fe2000c000000 */
[----:B------:R-:W-:Y:S01]  /*0870*/  BSSY B6, `(.L_x_5) ;  /* 0x0000eda000067945 */ /* 0x000fe20003800000 */
[----:B0-234-:R-:W-:Y:S01]  /*0880*/  BAR.SYNC.DEFER_BLOCKING 0x0 ;  /* 0x0000000000007b1d */ /* 0x01dfe20000010000 */
[----:B------:R-:W-:-:S13]  /*0890*/  PLOP3.LUT P0, PT, PT, PT, UP0, 0x80, 0x0 ;  /* 0x000000000000781c */ /* 0x000fda0003f0f008 */
[----:B------:R-:W-:Y:S05]  /*08a0*/  @!P0 BRA `(.L_x_6) ;  /* 0x0000009c000c8947 */ /* 0x000fea0003800000 */
.L_x_7:
[----:B------:R-:W-:-:S08]  /*08b0*/  NOP ;  /* 0x0000000000007918 */ /* 0x000fd00000000000 */
[----:B------:R-:W0:Y:S02]  /*08c0*/  USETMAXREG.TRY_ALLOC.CTAPOOL UP0, 0xe8 ;  /* 0x000000e8000079c8 */ /* 0x000e240008000600 */
[----:B0-----:R-:W-:-:S13]  /*08d0*/  PLOP3.LUT P0, PT, PT, PT, UP0, 0x80, 0x0 ;  /* 0x000000000000781c */ /* 0x001fda0003f0f008 */
[----:B------:R-:W-:Y:S05]  /*08e0*/  @!P0 BRA `(.L_x_7) ;  /* 0xfffffffc00f08947 */ /* 0x000fea000383ffff */
[----:B-1----:R-:W0:Y:S01]  /*08f0*/  S2UR UR6, SR_CTAID.Y ;  /* 0x00000000000679c3 */ /* 0x002e220000002600 */
[----:B------:R-:W-:-:S07]  /*0900*/  ULDC UR8, c[0x0][0xc50] ;  /* 0x0003140000087ab9 */ /* 0x000fce0000000800 */
[----:B------:R-:W-:Y:S08]  /*0910*/  BAR.ARV 0x8, 0x180 ;  /* 0x0206000000007b1d */ /* 0x000ff00000002000 */
[----:B------:R-:W1:Y:S01]  /*0920*/  S2UR UR37, SR_CTAID.Z ;  /* 0x00000000002579c3 */ /* 0x000e620000002700 */
[----:B------:R-:W-:Y:S01]  /*0930*/  ISETP.NE.AND P0, PT, R16, 0x1, PT ;  /* 0x000000011000780c */ /* 0x000fe20003f05270 */
[----:B------:R-:W-:-:S11]  /*0940*/  UISETP.NE.AND UP0, UPT, UR8, 0x1, UPT ;  /* 0x000000010800788c */ /* 0x000fd6000bf05270 */
[----:B------:R-:W-:Y:S01]  /*0950*/  @UP0 ULDC UR4, c[0x0][0xc54] ;  /* 0x0003150000040ab9 */ /* 0x000fe20000000800 */
[----:B------:R-:W-:Y:S06]  /*0960*/  @!P0 BAR.ARV 0x9, 0x100 ;  /* 0x0244000000008b1d */ /* 0x000fec0000002000 */
[----:B0-----:R-:W-:Y:S01]  /*0970*/  UIMAD.WIDE.U32 UR4, UR6, UR4, URZ ;  /* 0x00000004060472a5 */ /* 0x001fe2000f8e003f */
[----:B------:R-:W-:Y:S01]  /*0980*/  @UP0 ULDC UR7, c[0x0][0xc58] ;  /* 0x0003160000070ab9 */ /* 0x000fe20000000800 */
[----:B------:R-:W-:Y:S01]  /*0990*/  UMOV UR42, UR6 ;  /* 0x00000006002a7c82 */ /* 0x000fe20008000000 */
[----:B-1----:R-:W-:Y:S01]  /*09a0*/  ISETP.LE.AND P0, PT, RZ, UR37, PT ;  /* 0x00000025ff007c0c */ /* 0x002fe2000bf03270 */
[----:B------:R-:W-:-:S04]  /*09b0*/  @UP0 USHF.R.U32.HI UR42, URZ, UR7, UR5 ;  /* 0x000000073f2a0299 */ /* 0x000fc80008011605 */
[----:B------:R-:W-:-:S04]  /*09c0*/  UIADD3 UR4, -UR42, URZ, URZ ;  /* 0x0000003f2a047290 */ /* 0x000fc8000fffe13f */
[----:B------:R-:W-:-:S04]  /*09d0*/  UIMAD UR8, UR8, UR4, UR6 ;  /* 0x00000004080872a4 */ /* 0x000fc8000f8e0206 */
[----:B------:R-:W-:Y:S08]  /*09e0*/  @!P0 BRA `(.L_x_8) ;  /* 0x000000ec00088947 */ /* 0x000ff00003800000 */
[----:B------:R-:W-:Y:S01]  /*09f0*/  ULDC.64 UR4, c[0x0][0x990] ;  /* 0x0002640000047ab9 */ /* 0x000fe20000000a00 */
[----:B------:R-:W-:Y:S01]  /*0a00*/  ULDC.64 UR6, c[0x0][0x998] ;  /* 0x0002660000067ab9 */ /* 0x000fe20000000a00 */
[----:B------:R-:W-:Y:S01]  /*0a10*/  UISETP.NE.U32.AND UP0, UPT, UR4, URZ, UPT ;  /* 0x0000003f0400728c */ /* 0x000fe2000bf05070 */
[----:B------:R-:W-:Y:S01]  /*0a20*/  IMAD.MOV.U32 R0, RZ, RZ, 0x3f800000 ;  /* 0x3f800000ff007424 */ /* 0x000fe200078e00ff */
[----:B------:R-:W-:Y:S01]  /*0a30*/  UISETP.NE.U32.AND UP1, UPT, UR6, URZ, UPT ;  /* 0x0000003f0600728c */ /* 0x000fe2000bf25070 */
[----:B------:R-:W-:Y:S01]  /*0a40*/  IMAD.MOV.U32 R5, RZ, RZ, 0x3f800000 ;  /* 0x3f800000ff057424 */ /* 0x000fe200078e00ff */
[----:B------:R-:W-:Y:S02]  /*0a50*/  UISETP.NE.AND.EX UP0, UPT, UR5, URZ, UPT, UP0 ;  /* 0x0000003f0500728c */ /* 0x000fe4000bf05300 */
[----:B------:R-:W-:Y:S02]  /*0a60*/  UISETP.NE.AND.EX UP1, UPT, UR7, URZ, UPT, UP1 ;  /* 0x0000003f0700728c */ /* 0x000fe4000bf25310 */
[----:B------:R-:W-:-:S02]  /*0a70*/  USHF.R.S32.HI UR38, URZ, 0x1f, UR37 ;  /* 0x0000001f3f267899 */ /* 0x000fc40008011425 */
[----:B------:R-:W-:Y:S01]  /*0a80*/  PLOP3.LUT P0, PT, PT, PT, UP0, 0x80, 0x0 ;  /* 0x000000000000781c */ /* 0x000fe20003f0f008 */
[----:B------:R-:W-:Y:S01]  /*0a90*/  ULDC UR45, c[0x0][0x424] ;  /* 0x00010900002d7ab9 */ /* 0x000fe20000000800 */
[----:B------:R-:W-:-:S03]  /*0aa0*/  PLOP3.LUT P1, PT, PT, PT, UP1, 0x80, 0x0 ;  /* 0x000000000000781c */ /* 0x000fc60003f2f018 */
[----:B------:R-:W-:Y:S02]  /*0ab0*/  @UP0 ULDC.64 UR12, c[0x0][0x9a8] ;  /* 0x00026a00000c0ab9 */ /* 0x000fe40000000a00 */
[----:B------:R-:W-:Y:S01]  /*0ac0*/  @UP1 ULDC.64 UR16, c[0x0][0x9b8] ;  /* 0x00026e0000101ab9 */ /* 0x000fe20000000a00 */
[----:B------:R-:W-:Y:S02]  /*0ad0*/  @UP0 UIMAD UR9, UR38, UR12, URZ ;  /* 0x0000000c260902a4 */ /* 0x000fe4000f8e023f */
[----:B------:R-:W-:Y:S02]  /*0ae0*/  @UP1 UIMAD UR15, UR38, UR16, URZ ;  /* 0x00000010260f12a4 */ /* 0x000fe4000f8e023f */
[----:B------:R-:W-:Y:S02]  /*0af0*/  @UP0 UIMAD UR14, UR37, UR13, UR9 ;  /* 0x0000000d250e02a4 */ /* 0x000fe4000f8e0209 */
[----:B------:R-:W-:Y:S02]  /*0b00*/  @UP0 UIMAD.WIDE.U32 UR10, UR37, UR12, URZ ;  /* 0x0000000c250a02a5 */ /* 0x000fe4000f8e003f */
[----:B------:R-:W-:-:S02]  /*0b10*/  @UP0 USHF.R.S32.HI UR9, URZ, 0x1f, UR42 ;  /* 0x0000001f3f090899 */ /* 0x000fc4000801142a */
[----:B------:R-:W-:Y:S02]  /*0b20*/  @UP1 UIMAD.WIDE.U32 UR12, UR37, UR16, URZ ;  /* 0x00000010250c12a5 */ /* 0x000fe4000f8e003f */
[----:B------:R-:W-:Y:S02]  /*0b30*/  @UP1 UIMAD UR15, UR37, UR17, UR15 ;  /* 0x00000011250f12a4 */ /* 0x000fe4000f8e020f */
[----:B------:R-:W-:Y:S01]  /*0b40*/  @UP1 USHF.R.S32.HI UR20, URZ, 0x1f, UR42 ;  /* 0x0000001f3f141899 */ /* 0x000fe2000801142a */
[----:B------:R-:W-:Y:S01]  /*0b50*/  @UP0 ULDC.64 UR16, c[0x0][0x9b0] ;  /* 0x00026c0000100ab9 */ /* 0x000fe20000000a00 */
[----:B------:R-:W-:Y:S01]  /*0b60*/  @UP1 ULDC.64 UR18, c[0x0][0x9c0] ;  /* 0x0002700000121ab9 */ /* 0x000fe20000000a00 */
[----:B------:R-:W-:Y:S02]  /*0b70*/  @UP0 UIMAD UR9, UR9, UR16, URZ ;  /* 0x00000010090902a4 */ /* 0x000fe4000f8e023f */
[----:B------:R-:W-:Y:S02]  /*0b80*/  @UP0 UIADD3 UR11, UR11, UR14, URZ ;  /* 0x0000000e0b0b0290 */ /* 0x000fe4000fffe03f */
[----:B------:R-:W-:-:S02]  /*0b90*/  @UP1 UIMAD UR14, UR20, UR18, URZ ;  /* 0x00000012140e12a4 */ /* 0x000fc4000f8e023f */
[----:B------:R-:W-:Y:S02]  /*0ba0*/  @UP1 UIADD3 UR13, UR13, UR15, URZ ;  /* 0x0000000f0d0d1290 */ /* 0x000fe4000fffe03f */
[----:B------:R-:W-:Y:S02]  /*0bb0*/  @UP0 UIMAD UR9, UR42, UR17, UR9 ;  /* 0x000000112a0902a4 */ /* 0x000fe4000f8e0209 */
[----:B------:R-:W-:Y:S02]  /*0bc0*/  @UP0 UIMAD.WIDE.U32 UR10, UR42, UR16, UR10 ;  /* 0x000000102a0a02a5 */ /* 0x000fe4000f8e000a */
[----:B------:R-:W-:Y:S02]  /*0bd0*/  @UP1 UIMAD UR14, UR42, UR19, UR14 ;  /* 0x000000132a0e12a4 */ /* 0x000fe4000f8e020e */
[----:B------:R-:W-:Y:S02]  /*0be0*/  @UP1 UIMAD.WIDE.U32 UR12, UR42, UR18, UR12 ;  /* 0x000000122a0c12a5 */ /* 0x000fe4000f8e000c */
[----:B------:R-:W-:-:S02]  /*0bf0*/  @UP0 UIADD3 UR11, UR11, UR9, URZ ;  /* 0x000000090b0b0290 */ /* 0x000fc4000fffe03f */
[----:B------:R-:W-:Y:S02]  /*0c00*/  @UP1 UIADD3 UR9, UR13, UR14, URZ ;  /* 0x0000000e0d091290 */ /* 0x000fe4000fffe03f */
[----:B------:R-:W-:Y:S02]  /*0c10*/  @UP1 ULEA UR6, UP3, UR12, UR6, 0x2 ;  /* 0x000000060c061291 */ /* 0x000fe4000f86103f */
[----:B------:R-:W-:Y:S02]  /*0c20*/  @UP0 ULEA UR4, UP2, UR10, UR4, 0x2 ;  /* 0x000000040a040291 */ /* 0x000fe4000f84103f */
[----:B------:R-:W-:Y:S02]  /*0c30*/  @UP1 ULEA.HI.X UR7, UR12, UR7, UR9, 0x2, UP3 ;  /* 0x000000070c071291 */ /* 0x000fe400098f1409 */
[----:B------:R-:W-:Y:S01]  /*0c40*/  IMAD.U32 R6, RZ, RZ, UR6 ;  /* 0x00000006ff067e24 */ /* 0x000fe2000f8e00ff */
[----:B------:R-:W-:Y:S01]  /*0c50*/  @UP0 ULEA.HI.X UR5, UR10, UR5, UR11, 0x2, UP2 ;  /* 0x000000050a050291 */ /* 0x000fe200090f140b */
[----:B------:R-:W-:-:S02]  /*0c60*/  IMAD.U32 R2, RZ, RZ, UR4 ;  /* 0x00000004ff027e24 */ /* 0x000fc4000f8e00ff */
[----:B------:R-:W-:-:S03]  /*0c70*/  IMAD.U32 R7, RZ, RZ, UR7 ;  /* 0x00000007ff077e24 */ /* 0x000fc6000f8e00ff */
[----:B------:R-:W-:Y:S01]  /*0c80*/  IMAD.U32 R3, RZ, RZ, UR5 ;  /* 0x00000005ff037e24 */ /* 0x000fe2000f8e00ff */
[----:B------:R-:W-:Y:S01]  /*0c90*/  ULDC.64 UR4, c[0x0][0x418] ;  /* 0x0001060000047ab9 */ /* 0x000fe20000000a00 */
[----:B------:R0:W5:Y:S01]  /*0ca0*/  @P1 LDG.E R0, desc[UR46][R6.64] ;  /* 0x0000002e06001981 */ /* 0x000162000c1e1900 */
[----:B------:R-:W-:-:S03]  /*0cb0*/  UISETP.NE.U32.AND UP0, UPT, UR4, URZ, UPT ;  /* 0x0000003f0400728c */ /* 0x000fc6000bf05070 */
[----:B------:R-:W-:Y:S01]  /*0cc0*/  ULDC UR4, c[0x0][0x2f0] ;  /* 0x0000bc0000047ab9 */ /* 0x000fe20000000800 */
[----:B------:R-:W-:Y:S01]  /*0cd0*/  UISETP.NE.AND.EX UP0, UPT, UR5, URZ, UPT, UP0 ;  /* 0x0000003f0500728c */ /* 0x000fe2000bf05300 */
[----:B------:R0:W5:Y:S03]  /*0ce0*/  @P0 LDG.E R5, desc[UR46][R2.64] ;  /* 0x0000002e02050981 */ /* 0x000166000c1e1900 */
[----:B------:R-:W-:-:S04]  /*0cf0*/  USEL UR45, UR45, 0x1, UP0 ;  /* 0x000000012d2d7887 */ /* 0x000fc80008000000 */
[----:B------:R-:W-:-:S04]  /*0d00*/  UIMAD UR45, UR45, UR4, URZ ;  /* 0x000000042d2d72a4 */ /* 0x000fc8000f8e023f */
[----:B------:R-:W-:Y:S02]  /*0d10*/  UISETP.GE.AND UP0, UPT, UR45, 0x1, UPT ;  /* 0x000000012d00788c */ /* 0x000fe4000bf06270 */
[----:B------:R-:W-:-:S04]  /*0d20*/  UIADD3 UR4, UR45, 0x7f, URZ ;  /* 0x0000007f2d047890 */ /* 0x000fc8000fffe03f */
[----:B------:R-:W-:Y:S01]  /*0d30*/  PLOP3.LUT P0, PT, PT, PT, UP0, 0x80, 0x0 ;  /* 0x000000000000781c */ /* 0x000fe20003f0f008 */
[----:B------:R-:W-:-:S04]  /*0d40*/  USHF.R.S32.HI UR5, URZ, 0x1f, UR4 ;  /* 0x0000001f3f057899 */ /* 0x000fc80008011404 */
[----:B------:R-:W-:Y:S02]  /*0d50*/  ULEA.HI UR5, UR5, UR4, URZ, 0x7 ;  /* 0x0000000405057291 */ /* 0x000fe4000f8f383f */
[----:B------:R-:W-:Y:S01]  /*0d60*/  ULOP3.LUT UR39, UR8, 0xffff, URZ, 0xc0, !UPT ;  /* 0x0000ffff08277892 */ /* 0x000fe2000f8ec03f */
[----:B------:R-:W-:Y:S01]  /*0d70*/  UMOV UR4, URZ ;  /* 0x0000003f00047c82 */ /* 0x000fe20008000000 */
[----:B------:R-:W-:-:S04]  /*0d80*/  USHF.R.S32.HI UR6, URZ, 0x7, UR5 ;  /* 0x000000073f067899 */ /* 0x000fc80008011405 */
[----:B0-----:R-:W-:Y:S08]  /*0d90*/  @!P0 BRA `(.L_x_9) ;  /* 0x0000000000908947 */ /* 0x001ff00003800000 */
[----:B------:R-:W-:Y:S01]  /*0da0*/  USHF.R.U32.HI UR8, URZ, 0x10, UR8 ;  /* 0x000000103f087899 */ /* 0x000fe20008011608 */
[----:B------:R-:W-:-:S03]  /*0db0*/  UMOV UR4, URZ ;  /* 0x0000003f00047c82 */ /* 0x000fc60008000000 */
[----:B------:R-:W-:-:S11]  /*0dc0*/  UISETP.NE.AND UP0, UPT, UR8, URZ, UPT ;  /* 0x0000003f0800728c */ /* 0x000fd6000bf05270 */
[----:B------:R-:W-:Y:S02]  /*0dd0*/  @!UP0 ULDC UR8, c[0x0][0x9f0] ;  /* 0x00027c0000088ab9 */ /* 0x000fe40000000800 */
[----:B------:R-:W-:Y:S01]  /*0de0*/  IMAD.U32 R4, RZ, RZ, UR8 ;  /* 0x00000008ff047e24 */ /* 0x000fe2000f8e00ff */
[----:B------:R-:W-:-:S04]  /*0df0*/  UIADD3 UR7, UR6, -0x1, UR8 ;  /* 0xffffffff06077890 */ /* 0x000fc8000fffe008 */
[-C--:B------:R-:W-:Y:S02]  /*0e00*/  IABS R2, R4.reuse ;  /* 0x0000000400027213 */ /* 0x080fe40000000000 */
[----:B------:R-:W-:Y:S01]  /*0e10*/  IMAD.U32 R6, RZ, RZ, UR7 ;  /* 0x00000007ff067e24 */ /* 0x000fe2000f8e00ff */
[----:B------:R-:W-:Y:S01]  /*0e20*/  IABS R7, R4 ;  /* 0x0000000400077213 */ /* 0x000fe20000000000 */
[----:B------:R-:W-:Y:S01]  /*0e30*/  ULOP3.LUT UR7, UR7, UR8, URZ, 0x3c, !UPT ;  /* 0x0000000807077292 */ /* 0x000fe2000f8e3c3f */
[----:B------:R-:W-:Y:S02]  /*0e40*/  R2UR UR11, R2 ;  /* 0x00000000020b72ca */ /* 0x000fe400000e0000 */
[----:B------:R-:W-:-:S05]  /*0e50*/  IABS R6, R6 ;  /* 0x0000000600067213 */ /* 0x000fca0000000000 */
[----:B------:R-:W-:-:S05]  /*0e60*/  IMAD.MOV.U32 R4, RZ, RZ, R6 ;  /* 0x000000ffff047224 */ /* 0x000fca00078e0006 */
[----:B------:R-:W-:Y:S01]  /*0e70*/  R2UR UR10, R4 ;  /* 0x00000000040a72ca */ /* 0x000fe200000e0000 */
[----:B------:R-:W0:Y:S08]  /*0e80*/  I2F.RP R2, UR11 ;  /* 0x0000000b00027d06 */ /* 0x000e300008209400 */
[----:B0-----:R-:W0:Y:S02]  /*0e90*/  MUFU.RCP R2, R2 ;  /* 0x0000000200027308 */ /* 0x001e240000001000 */
[----:B0-----:R-:W-:-:S02]  /*0ea0*/  VIADD R3, R2, 0xffffffe ;  /* 0x0ffffffe02037836 */ /* 0x001fc40000000000 */
[----:B------:R-:W-:-:S04]  /*0eb0*/  IMAD.MOV R2, RZ, RZ, -R7 ;  /* 0x000000ffff027224 */ /* 0x000fc800078e0a07 */
[----:B------:R-:W0:Y:S02]  /*0ec0*/  F2I.FTZ.U32.TRUNC.NTZ R3, R3 ;  /* 0x0000000300037305 */ /* 0x000e24000021f000 */
[----:B0-----:R-:W-:-:S13]  /*0ed0*/  R2UR UR5, R3 ;  /* 0x00000000030572ca */ /* 0x001fda00000e0000 */
[----:B------:R-:W-:-:S04]  /*0ee0*/  UIADD3 UR9, URZ, -UR5, URZ ;  /* 0x800000053f097290 */ /* 0x000fc8000fffe03f */
[----:B------:R-:W-:-:S04]  /*0ef0*/  UIMAD UR9, UR9, UR11, URZ ;  /* 0x0000000b090972a4 */ /* 0x000fc8000f8e023f */
[----:B------:R-:W-:-:S03]  /*0f00*/  UIMAD.WIDE.U32 UR4, UR5, UR9, UR4 ;  /* 0x00000009050472a5 */ /* 0x000fc6000f8e0004 */
[----:B------:R-:W-:Y:S01]  /*0f10*/  R2UR UR9, R2 ;  /* 0x00000000020972ca */ /* 0x000fe200000e0000 */
[----:B------:R-:W-:-:S12]  /*0f20*/  UIMAD.WIDE.U32 UR4, UR5, UR10, URZ ;  /* 0x0000000a050472a5 */ /* 0x000fd8000f8e003f */
[----:B------:R-:W-:-:S04]  /*0f30*/  UIMAD UR4, UR5, UR9, UR10 ;  /* 0x00000009050472a4 */ /* 0x000fc8000f8e020a */
[----:B------:R-:W-:-:S11]  /*0f40*/  UISETP.GT.U32.AND UP1, UPT, UR11, UR4, UPT ;  /* 0x000000040b00728c */ /* 0x000fd6000bf24070 */
[----:B------:R-:W-:Y:S02]  /*0f50*/  @!UP1 UIADD3 UR4, UR4, -UR11, URZ ;  /* 0x8000000b04049290 */ /* 0x000fe4000fffe03f */
[----:B------:R-:W-:Y:S02]  /*0f60*/  @!UP1 UIADD3 UR5, UR5, 0x1, URZ ;  /* 0x0000000105059890 */ /* 0x000fe4000fffe03f */
[----:B------:R-:W-:Y:S02]  /*0f70*/  UISETP.GE.U32.AND UP0, UPT, UR4, UR11, UPT ;  /* 0x0000000b0400728c */ /* 0x000fe4000bf06070 */
[----:B------:R-:W-:-:S09]  /*0f80*/  UISETP.GE.AND UP1, UPT, UR7, URZ, UPT ;  /* 0x0000003f0700728c */ /* 0x000fd2000bf26270 */
[----:B------:R-:W-:Y:S02]  /*0f90*/  @UP0 UIADD3 UR5, UR5, 0x1, URZ ;  /* 0x0000000105050890 */ /* 0x000fe4000fffe03f */
[----:B------:R-:W-:-:S05]  /*0fa0*/  UISETP.NE.AND UP0, UPT, UR8, URZ, UPT ;  /* 0x0000003f0800728c */ /* 0x000fca000bf05270 */
[----:B------:R-:W-:Y:S02]  /*0fb0*/  UMOV UR4, UR5 ;  /* 0x0000000500047c82 */ /* 0x000fe40008000000 */
[----:B------:R-:W-:-:S04]  /*0fc0*/  @!UP1 UIADD3 UR4, -UR4, URZ, URZ ;  /* 0x0000003f04049290 */ /* 0x000fc8000fffe13f */
[----:B------:R-:W-:-:S12]  /*0fd0*/  @!UP0 ULOP3.LUT UR4, URZ, UR8, URZ, 0x33, !UPT ;  /* 0x000000083f048292 */ /* 0x000fd8000f8e333f */
.L_x_9:
[----:B------:R-:W-:Y:S01]  /*0fe0*/  UIMAD UR39, UR39, UR4, URZ ;  /* 0x00000004272772a4 */ /* 0x000fe2000f8e023f */
[----:B------:R-:W-:Y:S02]  /*0ff0*/  IMAD.U32 R2, RZ, RZ, UR6 ;  /* 0x00000006ff027e24 */ /* 0x000fe4000f8e00ff */
[----:B-----5:R-:W-:Y:S01]  /*1000*/  FMUL.FTZ R0, R5, R0 ;  /* 0x0000000005007220 */ /* 0x020fe20000410000 */
[----:B------:R-:W-:Y:S01]  /*1010*/  IMAD.U32 R3, RZ, RZ, UR4 ;  /* 0x00000004ff037e24 */ /* 0x000fe2000f8e00ff */
[----:B------:R-:W-:Y:S01]  /*1020*/  ULDC UR4, c[0x0][0x988] ;  /* 0x0002620000047ab9 */ /* 0x000fe20000000800 */
[----:B------:R-:W-:Y:S02]  /*1030*/  VIADD R17, R17, 0xffffff80 ;  /* 0xffffff8011117836 */ /* 0x000fe40000000000 */
[----:B------:R-:W-:Y:S01]  /*1040*/  FMUL.FTZ R0, R0, UR4 ;  /* 0x0000000400007c20 */ /* 0x000fe20008410000 */
[----:B------:R-:W-:Y:S02]  /*1050*/  PLOP3.LUT P0, PT, PT, PT, PT, 0x80, 0x0 ;  /* 0x000000000000781c */ /* 0x000fe40003f0f070 */
[----:B------:R-:W-:-:S02]  /*1060*/  CS2R R28, SRZ ;  /* 0x00000000001c7805 */ /* 0x000fc4000001ff00 */
[----:B------:R-:W-:Y:S02]  /*1070*/  VIADDMNMX R2, R3, UR39, R2, PT ;  /* 0x0000002703027c46 */ /* 0x000fe4000b800102 */
[----:B------:R-:W-:Y:S02]  /*1080*/  CS2R R24, SRZ ;  /* 0x0000000000187805 */ /* 0x000fe4000001ff00 */
[----:B------:R-:W-:Y:S01]  /*1090*/  R2UR UR40, R0 ;  /* 0x00000000002872ca */ /* 0x000fe200000e0000 */
[----:B------:R-:W-:Y:S01]  /*10a0*/  IMAD.MOV.U32 R0, RZ, RZ, RZ ;  /* 0x000000ffff007224 */ /* 0x000fe200078e00ff */
[----:B------:R-:W-:Y:S01]  /*10b0*/  R2UR UR44, R2 ;  /* 0x00000000022c72ca */ /* 0x000fe200000e0000 */
[----:B------:R-:W-:Y:S01]  /*10c0*/  IMAD.MOV.U32 R2, RZ, RZ, RZ ;  /* 0x000000ffff027224 */ /* 0x000fe200078e00ff */
[----:B------:R-:W-:Y:S01]  /*10d0*/  CS2R R26, SRZ ;  /* 0x00000000001a7805 */ /* 0x000fe2000001ff00 */
[----:B------:R-:W-:Y:S01]  /*10e0*/  IMAD.MOV.U32 R6, RZ, RZ, RZ ;  /* 0x000000ffff067224 */ /* 0x000fe200078e00ff */
[----:B------:R-:W-:Y:S01]  /*10f0*/  CS2R R36, SRZ ;  /* 0x0000000000247805 */ /* 0x000fe2000001ff00 */
[----:B------:R-:W-:Y:S01]  /*1100*/  IMAD.MOV.U32 R31, RZ, RZ, RZ ;  /* 0x000000ffff1f7224 */ /* 0x000fe200078e00ff */
[----:B------:R-:W-:Y:S01]  /*1110*/  CS2R R32, SRZ ;  /* 0x0000000000207805 */ /* 0x000fe2000001ff00 */
[----:B------:R-:W-:Y:S01]  /*1120*/  IMAD.MOV.U32 R10, RZ, RZ, RZ ;  /* 0x000000ffff0a7224 */ /* 0x000fe200078e00ff */
[----:B------:R-:W-:Y:S01]  /*1130*/  CS2R R34, SRZ ;  /* 0x0000000000227805 */ /* 0x000fe2000001ff00 */
[----:B------:R-:W-:Y:S01]  /*1140*/  IMAD.MOV.U32 R39, RZ, RZ, RZ ;  /* 0x000000ffff277224 */ /* 0x000fe200078e00ff */
[----:B------:R-:W-:-:S02]  /*1150*/  CS2R R44, SRZ ;  /* 0x00000000002c7805 */ /* 0x000fc4000001ff00 */
[----:B------:R-:W-:Y:S02]  /*1160*/  CS2R R40, SRZ ;  /* 0x0000000000287805 */ /* 0x000fe4000001ff00 */
[----:B------:R-:W-:Y:S01]  /*1170*/  CS2R R46, SRZ ;  /* 0x00000000002e7805 */ /* 0x000fe2000001ff00 */
[----:B------:R-:W-:Y:S01]  /*1180*/  UISETP.GT.AND UP0, UPT, UR44, UR39, UPT ;  /* 0x000000272c00728c */ /* 0x000fe2000bf04270 */
[----:B------:R-:W-:Y:S02]  /*1190*/  CS2R R42, SRZ ;  /* 0x00000000002a7805 */ /* 0x000fe4000001ff00 */
[----:B------:R-:W-:Y:S02]  /*11a0*/  CS2R R52, SRZ ;  /* 0x0000000000347805 */ /* 0x000fe4000001ff00 */
[----:B------:R-:W-:Y:S02]  /*11b0*/  CS2R R48, SRZ ;  /* 0x0000000000307805 */ /* 0x000fe4000001ff00 */
[----:B------:R-:W-:-:S02]  /*11c0*/  CS2R R54, SRZ ;  /* 0x0000000000367805 */ /* 0x000fc4000001ff00 */
[----:B------:R-:W-:Y:S02]  /*11d0*/  CS2R R50, SRZ ;  /* 0x0000000000327805 */ /* 0x000fe4000001ff00 */
[----:B------:R-:W-:Y:S02]  /*11e0*/  PLOP3.LUT P1, PT, PT, PT, UP0, 0x80, 0x0 ;  /* 0x000000000000781c */ /* 0x000fe40003f2f008 */
[----:B------:R-:W-:Y:S02]  /*11f0*/  CS2R R60, SRZ ;  /* 0x00000000003c7805 */ /* 0x000fe4000001ff00 */
[----:B------:R-:W-:Y:S02]  /*1200*/  CS2R R56, SRZ ;  /* 0x0000000000387805 */ /* 0x000fe4000001ff00 */
[----:B------:R-:W-:Y:S02]  /*1210*/  CS2R R62, SRZ ;  /* 0x00000000003e7805 */ /* 0x000fe4000001ff00 */
[----:B------:R-:W-:-:S02]  /*1220*/  CS2R R58, SRZ ;  /* 0x00000000003a7805 */ /* 0x000fc4000001ff00 */
[----:B------:R-:W-:Y:S02]  /*1230*/  CS2R R68, SRZ ;  /* 0x0000000000447805 */ /* 0x000fe4000001ff00 */
[----:B------:R-:W-:Y:S02]  /*1240*/  CS2R R64, SRZ ;  /* 0x0000000000407805 */ /* 0x000fe4000001ff00 */
        /* <DEDUP_REMOVED lines=40> */
[----:B------:R-:W-:Y:S01]  /*14d0*/  CS2R R150, SRZ ;  /* 0x0000000000967805 */ /* 0x000fe2000001ff00 */
[----:B------:R-:W-:Y:S02]  /*14e0*/  IMAD.MOV.U32 R8, RZ, RZ, RZ ;  /* 0x000000ffff087224 */ /* 0x000fe400078e00ff */
[----:B------:R-:W-:Y:S01]  /*14f0*/  IMAD.MOV.U32 R147, RZ, RZ, RZ ;  /* 0x000000ffff937224 */ /* 0x000fe200078e00ff */
[----:B------:R-:W-:Y:S06]  /*1500*/  @!P1 BRA `(.L_x_10) ;  /* 0x00000050009c9947 */ /* 0x000fec0003800000 */
[----:B------:R-:W-:Y:S01]  /*1510*/  SHF.R.S32.HI R0, RZ, 0x1f, R17 ;  /* 0x0000001fff007819 */ /* 0x000fe20000011411 */
[----:B------:R-:W0:Y:S01]  /*1520*/  S2UR UR43, SR_CgaCtaId ;  /* 0x00000000002b79c3 */ /* 0x000e220000008800 */
[----:B------:R-:W-:Y:S02]  /*1530*/  UMOV UR41, 0x400 ;  /* 0x0000040000297882 */ /* 0x000fe40000000000 */
[----:B------:R-:W-:-:S04]  /*1540*/  LEA.HI R18, R0, R17, RZ, 0x7 ;  /* 0x0000001100127211 */ /* 0x000fc800078f38ff */
[----:B------:R-:W-:-:S06]  /*1550*/  SHF.R.S32.HI R0, RZ, 0x7, R18 ;  /* 0x00000007ff007819 */ /* 0x000fcc0000011412 */
[----:B------:R-:W1:Y:S01]  /*1560*/  SHFL.IDX PT, R0, R0, RZ, 0x1f ;  /* 0x00001fff00007589 */ /* 0x000e6200000e0000 */
[----:B0-----:R-:W-:-:S04]  /*1570*/  ULEA UR41, UR43, UR41, 0x18 ;  /* 0x000000292b297291 */ /* 0x001fc8000f8ec03f */
[----:B------:R-:W-:-:S04]  /*1580*/  UIADD3 UR6, UR41, 0x20400, URZ ;  /* 0x0002040029067890 */ /* 0x000fc8000fffe03f */
[----:B------:R-:W-:Y:S01]  /*1590*/  ULOP3.LUT UP0, URZ, UR6, 0x3ff, URZ, 0xc0, !UPT ;  /* 0x000003ff063f7892 */ /* 0x000fe2000f80c03f */
[----:B-1----:R-:W-:-:S05]  /*15a0*/  R2UR UR4, R0 ;  /* 0x00000000000472ca */ /* 0x002fca00000e0000 */
[----:B------:R-:W-:-:S08]  /*15b0*/  PLOP3.LUT P0, PT, PT, PT, UP0, 0x80, 0x0 ;  /* 0x000000000000781c */ /* 0x000fd00003f0f008 */
[----:B------:R-:W-:-:S04]  /*15c0*/  ULEA.HI UR5, UR4, UR4, URZ, 0x1 ;  /* 0x0000000404057291 */ /* 0x000fc8000f8f083f */
[----:B------:R-:W-:-:S04]  /*15d0*/  ULOP3.LUT UR5, UR5, 0x1e, URZ, 0xc0, !UPT ;  /* 0x0000001e05057892 */ /* 0x000fc8000f8ec03f */
[----:B------:R-:W-:-:S04]  /*15e0*/  UIADD3 UR5, UR4, -UR5, URZ ;  /* 0x8000000504057290 */ /* 0x000fc8000fffe03f */
[----:B------:R-:W-:-:S04]  /*15f0*/  ULEA UR5, UR5, UR6, 0xd ;  /* 0x0000000605057291 */ /* 0x000fc8000f8e683f */
[----:B------:R-:W-:-:S04]  /*1600*/  USHF.R.U32.HI UR5, URZ, 0x4, UR5 ;  /* 0x000000043f057899 */ /* 0x000fc80008011605 */
[----:B------:R-:W-:Y:S01]  /*1610*/  ULOP3.LUT UR48, UR5, 0x3fff, URZ, 0xc0, !UPT ;  /* 0x00003fff05307892 */ /* 0x000fe2000f8ec03f */
[----:B------:R-:W-:Y:S11]  /*1620*/  @!P0 BRA `(.L_x_11) ;  /* 0x0000000000408947 */ /* 0x000ff60003800000 */
[----:B------:R-:W-:Y:S01]  /*1630*/  MOV R0, 0x0 ;  /* 0x0000000000007802 */ /* 0x000fe20000000f00 */
[----:B------:R-:W-:Y:S01]  /*1640*/  ULDC.64 UR4, c[0x4][0x1b0] ;  /* 0x01006c0000047ab9 */ /* 0x000fe20000000a00 */
[----:B------:R-:W-:Y:S01]  /*1650*/  ULDC.64 UR6, c[0x4][0x98] ;  /* 0x0100260000067ab9 */ /* 0x000fe20000000a00 */
[----:B------:R-:W-:Y:S01]  /*1660*/  IMAD.U32 R4, RZ, RZ, UR4 ;  /* 0x00000004ff047e24 */ /* 0x000fe2000f8e00ff */
[----:B------:R0:W1:Y:S01]  /*1670*/  LDC.64 R2, c[0x4][R0] ;  /* 0x0100000000027b82 */ /* 0x0000620000000a00 */
[----:B------:R-:W-:Y:S01]  /*1680*/  IMAD.U32 R5, RZ, RZ, UR5 ;  /* 0x00000005ff057e24 */ /* 0x000fe2000f8e00ff */
[----:B------:R-:W-:Y:S01]  /*1690*/  ULDC.64 UR4, c[0x4][0x1b8] ;  /* 0x01006e0000047ab9 */ /* 0x000fe20000000a00 */
[----:B------:R-:W-:Y:S02]  /*16a0*/  IMAD.U32 R10, RZ, RZ, UR6 ;  /* 0x00000006ff0a7e24 */ /* 0x000fe4000f8e00ff */
[----:B------:R-:W-:Y:S02]  /*16b0*/  IMAD.U32 R6, RZ, RZ, UR4 ;  /* 0x00000004ff067e24 */ /* 0x000fe4000f8e00ff */
[----:B------:R-:W-:-:S02]  /*16c0*/  IMAD.U32 R7, RZ, RZ, UR5 ;  /* 0x00000005ff077e24 */ /* 0x000fc4000f8e00ff */
[----:B------:R-:W-:Y:S02]  /*16d0*/  IMAD.U32 R11, RZ, RZ, UR7 ;  /* 0x00000007ff0b7e24 */ /* 0x000fe4000f8e00ff */
[----:B------:R-:W-:Y:S02]  /*16e0*/  IMAD.MOV.U32 R8, RZ, RZ, 0x70 ;  /* 0x00000070ff087424 */ /* 0x000fe400078e00ff */
[----:B------:R-:W-:Y:S02]  /*16f0*/  IMAD.MOV.U32 R12, RZ, RZ, 0x1 ;  /* 0x00000001ff0c7424 */ /* 0x000fe400078e00ff */
[----:B0-----:R-:W-:-:S07]  /*1700*/  IMAD.MOV.U32 R13, RZ, RZ, RZ ;  /* 0x000000ffff0d7224 */ /* 0x001fce00078e00ff */
[----:B------:R-:W-:-:S07]  /*1710*/  LEPC R20, `(.L_x_11) ;  /* 0x000000001014794e */ /* 0x000fce0000000000 */
[----:B-1----:R-:W-:Y:S05]  /*1720*/  CALL.ABS.NOINC R2 ;  /* 0x0000000002007343 */ /* 0x002fea0003c00000 */
.L_x_11:
[----:B------:R-:W-:Y:S01]  /*1730*/  SHF.L.U32 R6, RZ, 0x1f, RZ ;  /* 0x0000001fff067819 */ /* 0x000fe200000006ff */
[----:B------:R-:W-:-:S03]  /*1740*/  VIADD R2, R16, 0x8 ;  /* 0x0000000810027836 */ /* 0x000fc60000000000 */
[----:B------:R-:W0:Y:S02]  /*1750*/  SYNCS.PHASECHK.TRANS64.TRYWAIT P0, [UR41+0x38800], R6 ;  /* 0x03880006ff0075a7 */ /* 0x000e240008000169 */
[----:B0-----:R-:W-:Y:S05]  /*1760*/  @!P0 BRA `(.L_x_12) ;  /* 0x000000dc00b08947 */ /* 0x001fea0003800000 */
.L_x_96:
[----:B------:R-:W-:Y:S05]  /*1770*/  WARPSYNC.ALL ;  /* 0x0000000000007948 */ /* 0x000fea0003800000 */
[----:B------:R-:W-:Y:S01]  /*1780*/  ULOP3.LUT UR4, UR36, 0x1, URZ, 0xfc, !UPT ;  /* 0x0000000124047892 */ /* 0x000fe2000f8efc3f */
[----:B------:R1:W-:Y:S03]  /*1790*/  BAR.SYNC.DEFER_BLOCKING R2, 0x100 ;  /* 0x000400020000751d */ /* 0x0003e60000010000 */
[----:B------:R-:W-:-:S06]  /*17a0*/  UISETP.NE.AND UP0, UPT, UR4, 0x3, UPT ;  /* 0x000000030400788c */ /* 0x000fcc000bf05270 */
[----:B------:R-:W-:-:S13]  /*17b0*/  PLOP3.LUT P0, PT, PT, PT, UP0, 0x80, 0x0 ;  /* 0x000000000000781c */ /* 0x000fda0003f0f008 */
[----:B-1----:R-:W-:Y:S05]  /*17c0*/  @!P0 BRA `(.L_x_13) ;  /* 0x0000000000048947 */ /* 0x002fea0003800000 */
[----:B------:R-:W-:Y:S01]  /*17d0*/  BPT.TRAP 0x1 ;  /* 0x000000040000795c */ /* 0x000fe20000300000 */
.L_x_13:
[----:B------:R1:W2:Y:S01]  /*17e0*/  SYNCS.PHASECHK.TRANS64.TRYWAIT P1, [UR41+0x38830], R6 ;  /* 0x03883006ff0075a7 */ /* 0x0002a20008020169 */
[----:B------:R-:W-:Y:S05]  /*17f0*/  @!P0 BRA `(.L_x_14) ;  /* 0x0000000000048947 */ /* 0x000fea0003800000 */
[----:B------:R-:W-:Y:S01]  /*1800*/  BPT.TRAP 0x1 ;  /* 0x000000040000795c */ /* 0x000fe20000300000 */
.L_x_14:
[----:B--2---:R-:W-:Y:S05]  /*1810*/  @P1 BRA `(.L_x_15) ;  /* 0x0000000000081947 */ /* 0x004fea0003800000 */
[----:B------:R-:W2:Y:S02]  /*1820*/  SYNCS.PHASECHK.TRANS64.TRYWAIT P1, [UR41+0x38830], R6 ;  /* 0x03883006ff0075a7 */ /* 0x000ea40008020169 */
[----:B--2---:R-:W-:Y:S05]  /*1830*/  @!P1 BRA `(.L_x_16) ;  /* 0x000000dc00949947 */ /* 0x004fea0003800000 */
.L_x_15:
[----:B------:R-:W-:Y:S01]  /*1840*/  UIADD3 UR4, UR41, 0x28400, URZ ;  /* 0x0002840029047890 */ /* 0x000fe2000fffe03f */
[----:B------:R-:W-:Y:S01]  /*1850*/  WARPGROUP.ARRIVE ;  /* 0x00000000000079c5 */ /* 0x000fe20000000000 */
[----:B------:R-:W-:Y:S01]  /*1860*/  ULOP3.LUT UR28, UR48, 0x10000, URZ, 0xfc, !UPT ;  /* 0x00010000301c7892 */ /* 0x000fe2000f8efc3f */
[----:B------:R-:W-:Y:S01]  /*1870*/  IADD3 R0, -R16, 0xb, RZ ;  /* 0x0000000b10007810 */ /* 0x000fe20007ffe1ff */
[----:B------:R-:W-:Y:S01]  /*1880*/  USHF.R.U32.HI UR4, URZ, 0x4, UR4 ;  /* 0x000000043f047899 */ /* 0x000fe20008011604 */
[----:B------:R-:W-:Y:S01]  /*1890*/  UMOV UR29, 0x40000040 ;  /* 0x40000040001d7882 */ /* 0x000fe20000000000 */
[----:B------:R-:W-:Y:S02]  /*18a0*/  UMOV UR7, 0x40000040 ;  /* 0x4000004000077882 */ /* 0x000fe40000000000 */
[----:B------:R-:W-:Y:S01]  /*18b0*/  ULOP3.LUT UR4, UR4, 0x3fff, URZ, 0xc0, !UPT ;  /* 0x00003fff04047892 */ /* 0x000fe2000f8ec03f */
[----:B------:R-:W-:Y:S01]  /*18c0*/  UMOV UR5, UR29 ;  /* 0x0000001d00057c82 */ /* 0x000fe20008000000 */
[----:B------:R-:W-:-:S02]  /*18d0*/  UIADD3 UR24, UR28, 0x2, URZ ;  /* 0x000000021c187890 */ /* 0x000fc4000fffe03f */
[----:B------:R-:W-:Y:S01]  /*18e0*/  ULOP3.LUT UR48, UR4, 0x10000, URZ, 0xfc, !UPT ;  /* 0x0001000004307892 */ /* 0x000fe2000f8efc3f */
[----:B------:R-:W-:Y:S02]  /*18f0*/  UMOV UR25, 0x40000040 ;  /* 0x4000004000197882 */ /* 0x000fe40000000000 */
[----:B------:R-:W-:Y:S01]  /*1900*/  UMOV UR4, UR28 ;  /* 0x0000001c00047c82 */ /* 0x000fe20008000000 */
[----:B------:R-:W-:Y:S01]  /*1910*/  UIADD3 UR26, UR48, 0x2, URZ ;  /* 0x00000002301a7890 */ /* 0x000fe2000fffe03f */
[----:B------:R-:W-:Y:S02]  /*1920*/  UMOV UR27, 0x40000040 ;  /* 0x40000040001b7882 */ /* 0x000fe40000000000 */
[----:B------:R-:W-:Y:S01]  /*1930*/  UMOV UR6, UR48 ;  /* 0x0000003000067c82 */ /* 0x000fe20008000000 */
[----:B------:R-:W-:Y:S01]  /*1940*/  UIADD3 UR20, UR28, 0x4, URZ ;  /* 0x000000041c147890 */ /* 0x000fe2000fffe03f */
[----:B------:R-:W-:Y:S01]  /*1950*/  QGMMA.64x128x32.F32.E4M3.E4M3 R24, gdesc[UR4], RZ, !UPT, gsb0 ;  /* 0x01e00000041879f3 */ /* 0x000fe2000c0008ff */
[----:B------:R-:W-:Y:S01]  /*1960*/  UIADD3 UR22, UR48, 0x4, URZ ;  /* 0x0000000430167890 */ /* 0x000fe2000fffe03f */
[----:B------:R-:W-:Y:S01]  /*1970*/  UMOV UR21, 0x40000040 ;  /* 0x4000004000157882 */ /* 0x000fe20000000000 */
[----:B------:R-:W-:Y:S01]  /*1980*/  UMOV UR23, 0x40000040 ;  /* 0x4000004000177882 */ /* 0x000fe20000000000 */
[----:B------:R-:W-:-:S02]  /*1990*/  UIADD3 UR16, UR28, 0x6, URZ ;  /* 0x000000061c107890 */ /* 0x000fc4000fffe03f */
[----:B------:R-:W-:Y:S01]  /*19a0*/  UIADD3 UR18, UR48, 0x6, URZ ;  /* 0x0000000630127890 */ /* 0x000fe2000fffe03f */
[----:B------:R-:W-:Y:S01]  /*19b0*/  UMOV UR17, 0x40000040 ;  /* 0x4000004000117882 */ /* 0x000fe20000000000 */
[----:B------:R-:W-:Y:S01]  /*19c0*/  UMOV UR19, 0x40000040 ;  /* 0x4000004000137882 */ /* 0x000fe20000000000 */
[----:B------:R-:W-:Y:S02]  /*19d0*/  UIADD3 UR12, UR28, 0x400, URZ ;  /* 0x000004001c0c7890 */ /* 0x000fe4000fffe03f */
[----:B------:R-:W-:Y:S01]  /*19e0*/  UIADD3 UR14, UR48, 0x400, URZ ;  /* 0x00000400300e7890 */ /* 0x000fe2000fffe03f */
[----:B------:R-:W-:Y:S01]  /*19f0*/  UMOV UR13, 0x40000040 ;  /* 0x40000040000d7882 */ /* 0x000fe20000000000 */
[----:B------:R-:W-:Y:S01]  /*1a00*/  UMOV UR15, 0x40000040 ;  /* 0x40000040000f7882 */ /* 0x000fe20000000000 */
[----:B------:R-:W-:Y:S02]  /*1a10*/  UIADD3 UR8, UR28, 0x402, URZ ;  /* 0x000004021c087890 */ /* 0x000fe4000fffe03f */
        /* <DEDUP_REMOVED lines=11> */
[----:B------:R-:W-:Y:S02]  /*1ad0*/  WARPGROUP.DEPBAR.LE gsb0, 0x0 ;  /* 0x00008000000079c5 */ /* 0x000fe40000010000 */
[----:B------:R-:W-:-:S06]  /*1ae0*/  WARPGROUP.ARRIVE ;  /* 0x00000000000079c5 */ /* 0x000fcc0000000000 */
[----:B------:R-:W-:Y:S03]  /*1af0*/  QGMMA.64x128x32.F32.E4M3.E4M3 R24, gdesc[UR24], R24, gsb0 ;  /* 0x01e00000181879f3 */ /* 0x000fe60008000818 */
[----:B------:R-:W-:Y:S02]  /*1b00*/  WARPGROUP.DEPBAR.LE gsb0, 0x0 ;  /* 0x00008000000079c5 */ /* 0x000fe40000010000 */
[----:B------:R-:W-:-:S07]  /*1b10*/  WARPGROUP.ARRIVE ;  /* 0x00000000000079c5 */ /* 0x000fce0000000000 */
        /* <DEDUP_REMOVED lines=17> */
[----:B------:R2:W-:Y:S06]  /*1c30*/  BAR.ARV R0, 0x100 ;  /* 0x000400000000751d */ /* 0x0005ec0000002000 */
[----:B------:R-:W-:Y:S05]  /*1c40*/  @!P0 BRA `(.L_x_17) ;  /* 0x0000000000048947 */ /* 0x000fea0003800000 */
[----:B------:R-:W-:Y:S01]  /*1c50*/  BPT.TRAP 0x1 ;  /* 0x000000040000795c */ /* 0x000fe20000300000 */
.L_x_17:
[----:B------:R-:W-:Y:S01]  /*1c60*/  LOP3.LUT R18, R18, 0xffffff80, RZ, 0xc0, !PT ;  /* 0xffffff8012127812 */ /* 0x000fe200078ec0ff */
[----:B------:R-:W-:Y:S01]  /*1c70*/  UIMAD UR45, UR44, -0x80, UR45 ;  /* 0xffffff802c2d78a4 */ /* 0x000fe2000f8e022d */
[----:B------:R-:W-:Y:S01]  /*1c80*/  P2R R14, PR, RZ, 0x1 ;  /* 0x00000001ff0e7803 */ /* 0x000fe20000000000 */
[----:B------:R-:W-:Y:S02]  /*1c90*/  UIADD3 UR6, UR41, 0x38840, URZ ;  /* 0x0003884029067890 */ /* 0x000fe4000fffe03f */
[----:B------:R-:W-:Y:S01]  /*1ca0*/  IMAD.IADD R18, R17, 0x1, -R18 ;  /* 0x0000000111127824 */ /* 0x000fe200078e0a12 */
[----:B------:R-:W-:Y:S02]  /*1cb0*/  UIADD3 UR45, UR45, 0x80, URZ ;  /* 0x000000802d2d7890 */ /* 0x000fe4000fffe03f */
[----:B------:R-:W-:Y:S02]  /*1cc0*/  UPRMT UR6, UR43, 0x654, UR6 ;  /* 0x000006542b067896 */ /* 0x000fe40008000006 */
[----:B0-----:R-:W-:-:S02]  /*1cd0*/  SHF.R.S32.HI R3, RZ, 0x1f, R18 ;  /* 0x0000001fff037819 */ /* 0x001fc40000011412 */
[----:B------:R-:W-:Y:S02]  /*1ce0*/  IMAD.U32 R4, RZ, RZ, UR45 ;  /* 0x0000002dff047e24 */ /* 0x000fe4000f8e00ff */
[----:B------:R-:W-:-:S03]  /*1cf0*/  LEA.HI R3, R3, R18, RZ, 0x2 ;  /* 0x0000001203037211 */ /* 0x000fc600078f10ff */
[----:B------:R-:W-:Y:S01]  /*1d00*/  SYNCS.ARRIVE.TRANS64.RED.A1T0 RZ, [UR6], RZ ;  /* 0x000000ffffff79a7 */ /* 0x000fe20008100406 */
[----:B------:R-:W-:-:S05]  /*1d10*/  LOP3.LUT R3, R3, 0x7ffffffc, RZ, 0xc0, !PT ;  /* 0x7ffffffc03037812 */ /* 0x000fca00078ec0ff */
[----:B------:R-:W-:-:S04]  /*1d20*/  IMAD.IADD R3, R18, 0x1, -R3 ;  /* 0x0000000112037824 */ /* 0x000fc800078e0a03 */
[----:B------:R-:W-:-:S05]  /*1d30*/  IMAD R4, R3, -0x2, R4 ;  /* 0xfffffffe03047824 */ /* 0x000fca00078e0204 */
[C---:B------:R-:W-:Y:S02]  /*1d40*/  ISETP.GT.AND P4, PT, R4.reuse, RZ, PT ;  /* 0x000000ff0400720c */ /* 0x040fe40003f84270 */
[C---:B------:R-:W-:Y:S02]  /*1d50*/  ISETP.GT.AND P3, PT, R4.reuse, 0x1, PT ;  /* 0x000000010400780c */ /* 0x040fe40003f64270 */
[----:B------:R-:W-:Y:S02]  /*1d60*/  ISETP.GT.AND P1, PT, R4, 0x8, PT ;  /* 0x000000080400780c */ /* 0x000fe40003f24270 */
[----:B------:R-:W-:Y:S02]  /*1d70*/  FSEL R24, R24, -INF , P4 ;  /* 0xff80000018187808 */ /* 0x000fe40002000000 */
[----:B------:R-:W-:Y:S02]  /*1d80*/  FSEL R25, R25, -INF , P3 ;  /* 0xff80000019197808 */ /* 0x000fe40001800000 */
[----:B------:R-:W-:-:S02]  /*1d90*/  ISETP.GT.AND P2, PT, R4, 0x9, PT ;  /* 0x000000090400780c */ /* 0x000fc40003f44270 */
[----:B------:R-:W-:Y:S02]  /*1da0*/  FSEL R28, R28, -INF , P1 ;  /* 0xff8000001c1c7808 */ /* 0x000fe40000800000 */
[----:B------:R-:W-:Y:S02]  /*1db0*/  FMNMX.FTZ R3, R24, R25, !PT ;  /* 0x0000001918037209 */ /* 0x000fe40007810000 */
[----:B------:R-:W-:Y:S02]  /*1dc0*/  ISETP.GT.AND P6, PT, R4, 0x10, PT ;  /* 0x000000100400780c */ /* 0x000fe40003fc4270 */
[----:B------:R-:W-:Y:S02]  /*1dd0*/  FSEL R29, R29, -INF , P2 ;  /* 0xff8000001d1d7808 */ /* 0x000fe40001000000 */
[----:B------:R-:W-:Y:S02]  /*1de0*/  FMNMX.FTZ R8, R28, R3, !PT ;  /* 0x000000031c087209 */ /* 0x000fe40007810000 */
[----:B------:R-:W-:-:S02]  /*1df0*/  ISETP.GT.AND P5, PT, R4, 0x11, PT ;  /* 0x000000110400780c */ /* 0x000fc40003fa4270 */
[----:B------:R-:W-:Y:S02]  /*1e00*/  FSEL R32, R32, -INF , P6 ;  /* 0xff80000020207808 */ /* 0x000fe40003000000 */
[----:B------:R-:W-:Y:S02]  /*1e10*/  FMNMX.FTZ R3, R29, R8, !PT ;  /* 0x000000081d037209 */ /* 0x000fe40007810000 */
[----:B------:R-:W-:Y:S02]  /*1e20*/  FSEL R26, R26, -INF , P4 ;  /* 0xff8000001a1a7808 */ /* 0x000fe40002000000 */
[----:B------:R-:W-:Y:S02]  /*1e30*/  ISETP.GT.AND P4, PT, R4, 0x18, PT ;  /* 0x000000180400780c */ /* 0x000fe40003f84270 */
[----:B------:R-:W-:Y:S02]  /*1e40*/  FSEL R33, R33, -INF , P5 ;  /* 0xff80000021217808 */ /* 0x000fe40002800000 */
[----:B------:R-:W-:-:S02]  /*1e50*/  FMNMX.FTZ R8, R32, R3, !PT ;  /* 0x0000000320087209 */ /* 0x000fc40007810000 */
[----:B------:R-:W-:Y:S02]  /*1e60*/  FSEL R27, R27, -INF , P3 ;  /* 0xff8000001b1b7808 */ /* 0x000fe40001800000 */
[----:B------:R-:W-:Y:S02]  /*1e70*/  ISETP.GT.AND P3, PT, R4, 0x19, PT ;  /* 0x000000190400780c */ /* 0x000fe40003f64270 */
[----:B------:R-:W-:Y:S02]  /*1e80*/  FSEL R36, R36, -INF , P4 ;  /* 0xff80000024247808 */ /* 0x000fe40002000000 */
[----:B------:R-:W-:Y:S02]  /*1e90*/  FMNMX.FTZ R3, R33, R8, !PT ;  /* 0x0000000821037209 */ /* 0x000fe40007810000 */
[----:B------:R-:W-:Y:S02]  /*1ea0*/  FSEL R30, R30, -INF , P1 ;  /* 0xff8000001e1e7808 */ /* 0x000fe40000800000 */
        /* <DEDUP_REMOVED lines=59> */
[----:B------:R-:W-:Y:S02]  /*2260*/  ISETP.GT.AND P0, PT, R4, 0x59, PT ;  /* 0x000000590400780c */ /* 0x000fe40003f04270 */
[----:B------:R-:W-:-:S02]  /*2270*/  FSEL R68, R68, -INF , P6 ;  /* 0xff80000044447808 */ /* 0x000fc40003000000 */
[----:B------:R-:W-:Y:S02]  /*2280*/  FMNMX.FTZ R3, R65, R8, !PT ;  /* 0x0000000841037209 */ /* 0x000fe40007810000 */
[----:B------:R-:W-:Y:S02]  /*2290*/  FSEL R59, R59, -INF , P5 ;  /* 0xff8000003b3b7808 */ /* 0x000fe40002800000 */
        /* <DEDUP_REMOVED lines=15> */
[----:B------:R-:W-:-:S02]  /*2390*/  FSEL R77, R77, -INF , P2 ;  /* 0xff8000004d4d7808 */ /* 0x000fc40001000000 */
[----:B------:R-:W-:Y:S02]  /*23a0*/  FMNMX.FTZ R8, R76, R3, !PT ;  /* 0x000000034c087209 */ /* 0x000fe40007810000 */
[----:B------:R-:W-:Y:S02]  /*23b0*/  ISETP.GT.AND P3, PT, R4, 0x70, PT ;  /* 0x000000700400780c */ /* 0x000fe40003f64270 */
[----:B------:R-:W-:Y:S02]  /*23c0*/  FSEL R62, R62, -INF , P4 ;  /* 0xff8000003e3e7808 */ /* 0x000fe40002000000 */
[----:B------:R-:W-:Y:S02]  /*23d0*/  FSEL R80, R80, -INF , P3 ;  /* 0xff80000050507808 */ /* 0x000fe40001800000 */
[----:B------:R-:W-:Y:S02]  /*23e0*/  FMNMX.FTZ R3, R77, R8, !PT ;  /* 0x000000084d037209 */ /* 0x000fe40007810000 */
[----:B------:R-:W-:-:S02]  /*23f0*/  ISETP.GT.AND P4, PT, R4, 0x71, PT ;  /* 0x000000710400780c */ /* 0x000fc40003f84270 */
[----:B------:R-:W-:Y:S02]  /*2400*/  FMNMX.FTZ R8, R80, R3, !PT ;  /* 0x0000000350087209 */ /* 0x000fe40007810000 */
[----:B------:R-:W-:Y:S02]  /*2410*/  FSEL R81, R81, -INF , P4 ;  /* 0xff80000051517808 */ /* 0x000fe40002000000 */
[----:B------:R-:W-:Y:S02]  /*2420*/  ISETP.GT.AND P5, PT, R4, 0x78, PT ;  /* 0x000000780400780c */ /* 0x000fe40003fa4270 */
[----:B------:R-:W-:Y:S02]  /*2430*/  FMNMX.FTZ R3, R81, R8, !PT ;  /* 0x0000000851037209 */ /* 0x000fe40007810000 */
[----:B------:R-:W-:Y:S02]  /*2440*/  FSEL R84, R84, -INF , P5 ;  /* 0xff80000054547808 */ /* 0x000fe40002800000 */
[----:B------:R-:W-:-:S02]  /*2450*/  ISETP.GT.AND P6, PT, R4, 0x79, PT ;  /* 0x000000790400780c */ /* 0x000fc40003fc4270 */
[----:B------:R-:W-:Y:S02]  /*2460*/  FMNMX.FTZ R8, R84, R3, !PT ;  /* 0x0000000354087209 */ /* 0x000fe40007810000 */
[----:B------:R-:W-:Y:S02]  /*2470*/  FSEL R85, R85, -INF , P6 ;  /* 0xff80000055557808 */ /* 0x000fe40003000000 */
[----:B------:R-:W-:Y:S02]  /*2480*/  P2R R9, PR, RZ, 0x8 ;  /* 0x00000008ff097803 */ /* 0x000fe40000000000 */
[----:B------:R-:W-:Y:S02]  /*2490*/  FMNMX.FTZ R8, R85, R8, !PT ;  /* 0x0000000855087209 */ /* 0x000fe40007810000 */
[----:B------:R-:W-:Y:S02]  /*24a0*/  P2R R11, PR, RZ, 0x4 ;  /* 0x00000004ff0b7803 */ /* 0x000fe40000000000 */
[----:B------:R-:W-:Y:S01]  /*24b0*/  ISETP.GT.AND P2, PT, R4, 0x58, PT ;  /* 0x000000580400780c */ /* 0x000fe20003f44270 */
[----:B------:R-:W0:Y:S01]  /*24c0*/  SHFL.BFLY PT, R3, R8, 0x2, 0x1f ;  /* 0x0c401f0008037f89 */ /* 0x000e2200000e0000 */
[----:B------:R-:W-:-:S02]  /*24d0*/  P2R R13, PR, RZ, 0x1 ;  /* 0x00000001ff0d7803 */ /* 0x000fc40000000000 */
[----:B------:R-:W-:Y:S02]  /*24e0*/  FSEL R70, R70, -INF , P2 ;  /* 0xff80000046467808 */ /* 0x000fe40001000000 */
[----:B------:R-:W-:Y:S02]  /*24f0*/  ISETP.NE.AND P2, PT, R11, RZ, PT ;  /* 0x000000ff0b00720c */ /* 0x000fe40003f45270 */
[----:B------:R-:W-:Y:S02]  /*2500*/  ISETP.GT.AND P0, PT, R4, 0x60, PT ;  /* 0x000000600400780c */ /* 0x000fe40003f04270 */
[----:B------:R-:W-:Y:S02]  /*2510*/  P2R R12, PR, RZ, 0x2 ;  /* 0x00000002ff0c7803 */ /* 0x000fe40000000000 */
[----:B------:R-:W-:Y:S02]  /*2520*/  FSEL R74, R74, -INF , P0 ;  /* 0xff8000004a4a7808 */ /* 0x000fe40000000000 */
[----:B------:R-:W-:-:S02]  /*2530*/  ISETP.NE.AND P0, PT, R13, RZ, PT ;  /* 0x000000ff0d00720c */ /* 0x000fc40003f05270 */
[----:B------:R-:W-:Y:S02]  /*2540*/  ISETP.GT.AND P1, PT, R4, 0x59, PT ;  /* 0x000000590400780c */ /* 0x000fe40003f24270 */
[----:B------:R-:W-:Y:S02]  /*2550*/  FSEL R75, R75, -INF , P0 ;  /* 0xff8000004b4b7808 */ /* 0x000fe40000000000 */
[----:B------:R-:W-:Y:S02]  /*2560*/  FSEL R71, R71, -INF , P1 ;  /* 0xff80000047477808 */ /* 0x000fe40000800000 */
[----:B------:R-:W-:Y:S02]  /*2570*/  ISETP.NE.AND P1, PT, R12, RZ, PT ;  /* 0x000000ff0c00720c */ /* 0x000fe40003f25270 */
[----:B------:R-:W-:Y:S02]  /*2580*/  ISETP.NE.AND P0, PT, R14, RZ, PT ;  /* 0x000000ff0e00720c */ /* 0x000fe40003f05270 */
[----:B0-----:R-:W-:-:S02]  /*2590*/  FMNMX.FTZ R5, R8, R3, !PT ;  /* 0x0000000308057209 */ /* 0x001fc40007810000 */
[----:B------:R-:W-:Y:S02]  /*25a0*/  FSEL R78, R78, -INF , P1 ;  /* 0xff8000004e4e7808 */ /* 0x000fe40000800000 */
[----:B------:R-:W-:Y:S01]  /*25b0*/  FSEL R79, R79, -INF , P2 ;  /* 0xff8000004f4f7808 */ /* 0x000fe20001000000 */
[----:B------:R-:W0:Y:S01]  /*25c0*/  SHFL.BFLY PT, R10, R5, 0x1, 0x1f ;  /* 0x0c201f00050a7f89 */ /* 0x000e2200000e0000 */
[----:B------:R-:W-:Y:S02]  /*25d0*/  FSEL R83, R83, -INF , P4 ;  /* 0xff80000053537808 */ /* 0x000fe40002000000 */
[----:B------:R-:W-:Y:S02]  /*25e0*/  FSEL R86, R86, -INF , P5 ;  /* 0xff80000056567808 */ /* 0x000fe40002800000 */
[----:B------:R-:W-:Y:S02]  /*25f0*/  FSEL R87, R87, -INF , P6 ;  /* 0xff80000057577808 */ /* 0x000fe40003000000 */
[----:B0-----:R-:W-:Y:S01]  /*2600*/  FMNMX.FTZ R3, R5, R10, !PT ;  /* 0x0000000a05037209 */ /* 0x001fe20007810000 */
[----:B------:R-:W-:Y:S01]  /*2610*/  IMAD.U32 R10, RZ, RZ, UR40 ;  /* 0x00000028ff0a7e24 */ /* 0x000fe2000f8e00ff */
[----:B------:R-:W-:-:S02]  /*2620*/  FMNMX.FTZ R5, R26, R27, !PT ;  /* 0x0000001b1a057209 */ /* 0x000fc40007810000 */
[C---:B------:R-:W-:Y:S01]  /*2630*/  FSETP.NEU.FTZ.AND P3, PT, R3.reuse, -INF , PT ;  /* 0xff8000000300780b */ /* 0x040fe20003f7d000 */
[----:B------:R-:W-:Y:S01]  /*2640*/  FFMA.FTZ R7, R3, R10, -8 ;  /* 0xc100000003077423 */ /* 0x000fe2000001000a */
[----:B------:R-:W-:-:S04]  /*2650*/  FMNMX.FTZ R8, R30, R5, !PT ;  /* 0x000000051e087209 */ /* 0x000fc80007810000 */
[----:B------:R-:W-:Y:S02]  /*2660*/  FSEL R20, R7, RZ, P3 ;  /* 0x000000ff07147208 */ /* 0x000fe40001800000 */
[----:B------:R-:W-:Y:S02]  /*2670*/  ISETP.NE.AND P3, PT, R9, RZ, PT ;  /* 0x000000ff0900720c */ /* 0x000fe40003f65270 */
[----:B------:R-:W-:Y:S01]  /*2680*/  FMNMX.FTZ R9, R31, R8, !PT ;  /* 0x000000081f097209 */ /* 0x000fe20007810000 */
[--C-:B------:R-:W-:Y:S01]  /*2690*/  FFMA.FTZ R7, R25, UR40, -R20.reuse ;  /* 0x0000002819077c23 */ /* 0x100fe20008010814 */
[----:B------:R-:W-:Y:S01]  /*26a0*/  FSEL R82, R82, -INF , P3 ;  /* 0xff80000052527808 */ /* 0x000fe20001800000 */
[--C-:B------:R-:W-:Y:S01]  /*26b0*/  FFMA.FTZ R152, R24, UR40, -R20.reuse ;  /* 0x0000002818987c23 */ /* 0x100fe20008010814 */
[----:B------:R-:W-:Y:S01]  /*26c0*/  FMNMX.FTZ R8, R34, R9, !PT ;  /* 0x0000000922087209 */ /* 0x000fe20007810000 */
[--C-:B------:R-:W-:Y:S01]  /*26d0*/  FFMA.FTZ R4, R28, UR40, -R20.reuse ;  /* 0x000000281c047c23 */ /* 0x100fe20008010814 */
[--C-:B------:R-:W-:Y:S01]  /*26e0*/  FFMA.FTZ R29, R29, UR40, -R20.reuse ;  /* 0x000000281d1d7c23 */ /* 0x100fe20008010814 */
[----:B------:R-:W-:Y:S01]  /*26f0*/  MUFU.EX2 R7, R7 ;  /* 0x0000000700077308 */ /* 0x000fe20000000800 */
[----:B------:R-:W-:Y:S01]  /*2700*/  FMNMX.FTZ R9, R35, R8, !PT ;  /* 0x0000000823097209 */ /* 0x000fe20007810000 */
[--C-:B------:R-:W-:Y:S01]  /*2710*/  FFMA.FTZ R154, R32, UR40, -R20.reuse ;  /* 0x00000028209a7c23 */ /* 0x100fe20008010814 */
[--C-:B------:R-:W-:Y:S01]  /*2720*/  FFMA.FTZ R33, R33, UR40, -R20.reuse ;  /* 0x0000002821217c23 */ /* 0x100fe20008010814 */
[--C-:B------:R-:W-:Y:S01]  /*2730*/  FFMA.FTZ R37, R37, UR40, -R20.reuse ;  /* 0x0000002825257c23 */ /* 0x100fe20008010814 */
[----:B------:R-:W-:Y:S01]  /*2740*/  FMNMX.FTZ R8, R38, R9, !PT ;  /* 0x0000000926087209 */ /* 0x000fe20007810000 */
[--C-:B------:R-:W-:Y:S01]  /*2750*/  FFMA.FTZ R156, R40, UR40, -R20.reuse ;  /* 0x00000028289c7c23 */ /* 0x100fe20008010814 */
[--C-:B------:R-:W-:Y:S01]  /*2760*/  FFMA.FTZ R41, R41, UR40, -R20.reuse ;  /* 0x0000002829297c23 */ /* 0x100fe20008010814 */
[----:B------:R-:W0:Y:S01]  /*2770*/  MUFU.EX2 R152, R152 ;  /* 0x0000009800987308 */ /* 0x000e220000000800 */
[----:B------:R-:W-:Y:S01]  /*2780*/  FMNMX.FTZ R11, R39, R8, !PT ;  /* 0x00000008270b7209 */ /* 0x000fe20007810000 */
[--C-:B------:R-:W-:Y:S01]  /*2790*/  FFMA.FTZ R8, R36, UR40, -R20.reuse ;  /* 0x0000002824087c23 */ /* 0x100fe20008010814 */
[--C-:B------:R-:W-:Y:S01]  /*27a0*/  FFMA.FTZ R17, R45, UR40, -R20.reuse ;  /* 0x000000282d117c23 */ /* 0x100fe20008010814 */
[--C-:B------:R-:W-:Y:S01]  /*27b0*/  FFMA.FTZ R158, R48, UR40, -R20.reuse ;  /* 0x00000028309e7c23 */ /* 0x100fe20008010814 */
[----:B------:R-:W-:Y:S01]  /*27c0*/  FMNMX.FTZ R10, R42, R11, !PT ;  /* 0x0000000b2a0a7209 */ /* 0x000fe20007810000 */
[--C-:B------:R-:W-:Y:S01]  /*27d0*/  FFMA.FTZ R49, R49, UR40, -R20.reuse ;  /* 0x0000002831317c23 */ /* 0x100fe20008010814 */
[--C-:B------:R-:W-:Y:S01]  /*27e0*/  FFMA.FTZ R53, R53, UR40, -R20.reuse ;  /* 0x0000002835357c23 */ /* 0x100fe20008010814 */
[----:B------:R-:W3:Y:S01]  /*27f0*/  MUFU.EX2 R4, R4 ;  /* 0x0000000400047308 */ /* 0x000ee20000000800 */
[----:B------:R-:W-:Y:S01]  /*2800*/  FMNMX.FTZ R11, R43, R10, !PT ;  /* 0x0000000a2b0b7209 */ /* 0x000fe20007810000 */
[--C-:B------:R-:W-:Y:S01]  /*2810*/  FFMA.FTZ R168, R56, UR40, -R20.reuse ;  /* 0x0000002838a87c23 */ /* 0x100fe20008010814 */
[--C-:B------:R-:W-:Y:S01]  /*2820*/  FFMA.FTZ R57, R57, UR40, -R20.reuse ;  /* 0x0000002839397c23 */ /* 0x100fe20008010814 */
[--C-:B------:R-:W-:Y:S01]  /*2830*/  FFMA.FTZ R60, R60, UR40, -R20.reuse ;  /* 0x000000283c3c7c23 */ /* 0x100fe20008010814 */
[----:B------:R-:W-:Y:S01]  /*2840*/  FMNMX.FTZ R10, R46, R11, !PT ;  /* 0x0000000b2e0a7209 */ /* 0x000fe20007810000 */
[--C-:B------:R-:W-:Y:S01]  /*2850*/  FFMA.FTZ R61, R61, UR40, -R20.reuse ;  /* 0x000000283d3d7c23 */ /* 0x100fe20008010814 */
[--C-:B------:R-:W-:Y:S01]  /*2860*/  FFMA.FTZ R170, R64, UR40, -R20.reuse ;  /* 0x0000002840aa7c23 */ /* 0x100fe20008010814 */
[----:B------:R0:W4:Y:S01]  /*2870*/  MUFU.EX2 R5, R29 ;  /* 0x0000001d00057308 */ /* 0x0001220000000800 */
[----:B------:R-:W-:Y:S01]  /*2880*/  FMNMX.FTZ R13, R47, R10, !PT ;  /* 0x0000000a2f0d7209 */ /* 0x000fe20007810000 */
[--C-:B------:R-:W-:Y:S01]  /*2890*/  FFMA.FTZ R21, R65, UR40, -R20.reuse ;  /* 0x0000002841157c23 */ /* 0x100fe20008010814 */
[--C-:B------:R-:W-:Y:S01]  /*28a0*/  FFMA.FTZ R68, R68, UR40, -R20.reuse ;  /* 0x0000002844447c23 */ /* 0x100fe20008010814 */
[--C-:B------:R-:W-:Y:S01]  /*28b0*/  FFMA.FTZ R69, R69, UR40, -R20.reuse ;  /* 0x0000002845457c23 */ /* 0x100fe20008010814 */
[----:B------:R-:W-:Y:S01]  /*28c0*/  FMNMX.FTZ R10, R50, R13, !PT ;  /* 0x0000000d320a7209 */ /* 0x000fe20007810000 */
[--C-:B------:R-:W-:Y:S01]  /*28d0*/  FFMA.FTZ R172, R72, UR40, -R20.reuse ;  /* 0x0000002848ac7c23 */ /* 0x100fe20008010814 */
[--C-:B------:R-:W-:Y:S01]  /*28e0*/  FFMA.FTZ R76, R76, UR40, -R20.reuse ;  /* 0x000000284c4c7c23 */ /* 0x100fe20008010814 */
[----:B------:R-:W5:Y:S01]  /*28f0*/  MUFU.EX2 R154, R154 ;  /* 0x0000009a009a7308 */ /* 0x000f620000000800 */
[----:B------:R-:W-:Y:S01]  /*2900*/  FMNMX.FTZ R13, R51, R10, !PT ;  /* 0x0000000a330d7209 */ /* 0x000fe20007810000 */
[--C-:B------:R-:W-:Y:S01]  /*2910*/  FFMA.FTZ R77, R77, UR40, -R20.reuse ;  /* 0x000000284d4d7c23 */ /* 0x100fe20008010814 */
[--C-:B------:R-:W-:Y:S01]  /*2920*/  FFMA.FTZ R174, R80, UR40, -R20.reuse ;  /* 0x0000002850ae7c23 */ /* 0x100fe20008010814 */
[--C-:B------:R-:W-:Y:S01]  /*2930*/  FFMA.FTZ R81, R81, UR40, -R20.reuse ;  /* 0x0000002851517c23 */ /* 0x100fe20008010814 */
[----:B------:R-:W-:Y:S01]  /*2940*/  FMNMX.FTZ R10, R54, R13, !PT ;  /* 0x0000000d360a7209 */ /* 0x000fe20007810000 */
[--C-:B------:R-:W-:Y:S01]  /*2950*/  FFMA.FTZ R84, R84, UR40, -R20.reuse ;  /* 0x0000002854547c23 */ /* 0x100fe20008010814 */
[----:B0-----:R-:W-:Y:S01]  /*2960*/  FADD.FTZ R29, R152, R7 ;  /* 0x00000007981d7221 */ /* 0x001fe20000010000 */
[----:B------:R-:W0:Y:S01]  /*2970*/  MUFU.EX2 R9, R33 ;  /* 0x0000002100097308 */ /* 0x000e220000000800 */
[----:B------:R-:W-:Y:S01]  /*2980*/  FMNMX.FTZ R15, R55, R10, !PT ;  /* 0x0000000a370f7209 */ /* 0x000fe20007810000 */
[----:B------:R-:W-:-:S03]  /*2990*/  FFMA.FTZ R10, R44, UR40, -R20 ;  /* 0x000000282c0a7c23 */ /* 0x000fc60008010814 */
[----:B------:R-:W-:-:S03]  /*29a0*/  FMNMX.FTZ R12, R58, R15, !PT ;  /* 0x0000000f3a0c7209 */ /* 0x000fc60007810000 */
[----:B------:R-:W1:Y:S01]  /*29b0*/  MUFU.EX2 R8, R8 ;  /* 0x0000000800087308 */ /* 0x000e620000000800 */
[----:B------:R-:W-:-:S04]  /*29c0*/  FMNMX.FTZ R15, R59, R12, !PT ;  /* 0x0000000c3b0f7209 */ /* 0x000fc80007810000 */
[----:B------:R-:W-:-:S03]  /*29d0*/  FMNMX.FTZ R12, R62, R15, !PT ;  /* 0x0000000f3e0c7209 */ /* 0x000fc60007810000 */
[----:B------:R-:W2:Y:S01]  /*29e0*/  MUFU.EX2 R11, R37 ;  /* 0x00000025000b7308 */ /* 0x000ea20000000800 */
[----:B------:R-:W-:-:S04]  /*29f0*/  FMNMX.FTZ R15, R63, R12, !PT ;  /* 0x0000000c3f0f7209 */ /* 0x000fc80007810000 */
[----:B------:R-:W-:-:S03]  /*2a00*/  FMNMX.FTZ R12, R66, R15, !PT ;  /* 0x0000000f420c7209 */ /* 0x000fc60007810000 */
[----:B------:R-:W2:Y:S01]  /*2a10*/  MUFU.EX2 R156, R156 ;  /* 0x0000009c009c7308 */ /* 0x000ea20000000800 */
[----:B------:R-:W-:-:S04]  /*2a20*/  FMNMX.FTZ R15, R67, R12, !PT ;  /* 0x0000000c430f7209 */ /* 0x000fc80007810000 */
[----:B------:R-:W-:-:S03]  /*2a30*/  FMNMX.FTZ R12, R70, R15, !PT ;  /* 0x0000000f460c7209 */ /* 0x000fc60007810000 */
[----:B------:R-:W2:Y:S01]  /*2a40*/  MUFU.EX2 R13, R41 ;  /* 0x00000029000d7308 */ /* 0x000ea20000000800 */
[----:B------:R-:W-:Y:S01]  /*2a50*/  FMNMX.FTZ R19, R71, R12, !PT ;  /* 0x0000000c47137209 */ /* 0x000fe20007810000 */
[----:B------:R-:W-:-:S03]  /*2a60*/  FFMA.FTZ R12, R52, UR40, -R20 ;  /* 0x00000028340c7c23 */ /* 0x000fc60008010814 */
[----:B------:R-:W-:-:S03]  /*2a70*/  FMNMX.FTZ R14, R74, R19, !PT ;  /* 0x000000134a0e7209 */ /* 0x000fc60007810000 */
[----:B------:R-:W-:Y:S01]  /*2a80*/  MUFU.EX2 R10, R10 ;  /* 0x0000000a000a7308 */ /* 0x000fe20000000800 */
[----:B------:R-:W-:-:S04]  /*2a90*/  FMNMX.FTZ R19, R75, R14, !PT ;  /* 0x0000000e4b137209 */ /* 0x000fc80007810000 */
        /* <DEDUP_REMOVED lines=8> */
[----:B------:R-:W-:-:S05]  /*2b20*/  FMNMX.FTZ R14, R87, R14, !PT ;  /* 0x0000000e570e7209 */ /* 0x000fca0007810000 */
[----:B------:R-:W3:Y:S02]  /*2b30*/  SHFL.BFLY PT, R23, R14, 0x2, 0x1f ;  /* 0x0c401f000e177f89 */ /* 0x000ee400000e0000 */
[----:B------:R-:W-:Y:S08]  /*2b40*/  MUFU.EX2 R12, R12 ;  /* 0x0000000c000c7308 */ /* 0x000ff00000000800 */
[----:B------:R-:W-:Y:S08]  /*2b50*/  MUFU.EX2 R53, R53 ;  /* 0x0000003500357308 */ /* 0x000ff00000000800 */
[----:B------:R-:W-:Y:S01]  /*2b60*/  MUFU.EX2 R168, R168 ;  /* 0x000000a800a87308 */ /* 0x000fe20000000800 */
[----:B---3--:R-:W-:Y:S01]  /*2b70*/  FMNMX.FTZ R18, R14, R23, !PT ;  /* 0x000000170e127209 */ /* 0x008fe20007810000 */
[--C-:B------:R-:W-:Y:S01]  /*2b80*/  FFMA.FTZ R23, R73, UR40, -R20.reuse ;  /* 0x0000002849177c23 */ /* 0x100fe20008010814 */
[----:B------:R-:W-:-:S05]  /*2b90*/  FFMA.FTZ R20, R85, UR40, -R20 ;  /* 0x0000002855147c23 */ /* 0x000fca0008010814 */
[----:B------:R-:W-:Y:S01]  /*2ba0*/  MUFU.EX2 R19, R57 ;  /* 0x0000003900137308 */ /* 0x000fe20000000800 */
[----:B------:R-:W3:Y:S07]  /*2bb0*/  SHFL.BFLY PT, R25, R18, 0x1, 0x1f ;  /* 0x0c201f0012197f89 */ /* 0x000eee00000e0000 */
[----:B------:R-:W-:Y:S08]  /*2bc0*/  MUFU.EX2 R60, R60 ;  /* 0x0000003c003c7308 */ /* 0x000ff00000000800 */
[----:B------:R-:W-:Y:S08]  /*2bd0*/  MUFU.EX2 R61, R61 ;  /* 0x0000003d003d7308 */ /* 0x000ff00000000800 */
[----:B------:R-:W-:Y:S01]  /*2be0*/  MUFU.EX2 R170, R170 ;  /* 0x000000aa00aa7308 */ /* 0x000fe20000000800 */
[----:B---3--:R-:W-:Y:S01]  /*2bf0*/  FMNMX.FTZ R164, R18, R25, !PT ;  /* 0x0000001912a47209 */ /* 0x008fe20007810000 */
[----:B------:R-:W-:-:S02]  /*2c00*/  IMAD.U32 R25, RZ, RZ, UR40 ;  /* 0x00000028ff197e24 */ /* 0x000fc4000f8e00ff */
[----:B------:R-:W-:Y:S01]  /*2c10*/  FADD.FTZ R18, R4, R29 ;  /* 0x0000001d04127221 */ /* 0x000fe20000010000 */
[C---:B------:R-:W-:Y:S01]  /*2c20*/  FSETP.NEU.FTZ.AND P1, PT, R164.reuse, -INF , PT ;  /* 0xff800000a400780b */ /* 0x040fe20003f3d000 */
[----:B------:R-:W-:Y:S02]  /*2c30*/  FFMA.FTZ R14, R164, R25, -8 ;  /* 0xc1000000a40e7423 */ /* 0x000fe40000010019 */
[----:B----4-:R-:W-:Y:S01]  /*2c40*/  FADD.FTZ R29, R5, R18 ;  /* 0x00000012051d7221 */ /* 0x010fe20000010000 */
[----:B------:R-:W-:Y:S02]  /*2c50*/  MUFU.EX2 R25, R20 ;  /* 0x0000001400197308 */ /* 0x000fe40000000800 */
[----:B------:R-:W-:Y:S01]  /*2c60*/  FSEL R14, R14, RZ, P1 ;  /* 0x000000ff0e0e7208 */ /* 0x000fe20000800000 */
[----:B-----5:R-:W-:-:S04]  /*2c70*/  FADD.FTZ R18, R154, R29 ;  /* 0x0000001d9a127221 */ /* 0x020fc80000010000 */
[--C-:B------:R-:W-:Y:S01]  /*2c80*/  FFMA.FTZ R26, R26, UR40, -R14.reuse ;  /* 0x000000281a1a7c23 */ /* 0x100fe2000801080e */
[--C-:B------:R-:W-:Y:S01]  /*2c90*/  FFMA.FTZ R27, R27, UR40, -R14.reuse ;  /* 0x000000281b1b7c23 */ /* 0x100fe2000801080e */
[--C-:B------:R-:W-:Y:S01]  /*2ca0*/  FFMA.FTZ R30, R30, UR40, -R14.reuse ;  /* 0x000000281e1e7c23 */ /* 0x100fe2000801080e */
[--C-:B------:R-:W-:Y:S01]  /*2cb0*/  FFMA.FTZ R31, R31, UR40, -R14.reuse ;  /* 0x000000281f1f7c23 */ /* 0x100fe2000801080e */
[--C-:B------:R-:W-:Y:S01]  /*2cc0*/  FFMA.FTZ R34, R34, UR40, -R14.reuse ;  /* 0x0000002822227c23 */ /* 0x100fe2000801080e */
[--C-:B------:R-:W-:Y:S01]  /*2cd0*/  FFMA.FTZ R35, R35, UR40, -R14.reuse ;  /* 0x0000002823237c23 */ /* 0x100fe2000801080e */
[----:B------:R-:W-:Y:S01]  /*2ce0*/  MUFU.EX2 R26, R26 ;  /* 0x0000001a001a7308 */ /* 0x000fe20000000800 */
[--C-:B------:R-:W-:Y:S01]  /*2cf0*/  FFMA.FTZ R38, R38, UR40, -R14.reuse ;  /* 0x0000002826267c23 */ /* 0x100fe2000801080e */
[--C-:B------:R-:W-:Y:S01]  /*2d00*/  FFMA.FTZ R39, R39, UR40, -R14.reuse ;  /* 0x0000002827277c23 */ /* 0x100fe2000801080e */
[--C-:B------:R-:W-:Y:S01]  /*2d10*/  FFMA.FTZ R42, R42, UR40, -R14.reuse ;  /* 0x000000282a2a7c23 */ /* 0x100fe2000801080e */
[--C-:B------:R-:W-:Y:S01]  /*2d20*/  FFMA.FTZ R43, R43, UR40, -R14.reuse ;  /* 0x000000282b2b7c23 */ /* 0x100fe2000801080e */
[----:B------:R-:W-:Y:S01]  /*2d30*/  FFMA.FTZ R46, R46, UR40, -R14 ;  /* 0x000000282e2e7c23 */ /* 0x000fe2000801080e */
[----:B0-----:R-:W-:Y:S01]  /*2d40*/  FADD.FTZ R29, R9, R18 ;  /* 0x00000012091d7221 */ /* 0x001fe20000010000 */
[--C-:B------:R-:W-:Y:S01]  /*2d50*/  FFMA.FTZ R47, R47, UR40, -R14.reuse ;  /* 0x000000282f2f7c23 */ /* 0x100fe2000801080e */
[----:B------:R-:W0:Y:S01]  /*2d60*/  MUFU.EX2 R27, R27 ;  /* 0x0000001b001b7308 */ /* 0x000e220000000800 */
[--C-:B------:R-:W-:Y:S01]  /*2d70*/  FFMA.FTZ R50, R50, UR40, -R14.reuse ;  /* 0x0000002832327c23 */ /* 0x100fe2000801080e */
[----:B-1----:R-:W-:Y:S01]  /*2d80*/  FADD.FTZ R18, R8, R29 ;  /* 0x0000001d08127221 */ /* 0x002fe20000010000 */
[--C-:B------:R-:W-:Y:S01]  /*2d90*/  FFMA.FTZ R51, R51, UR40, -R14.reuse ;  /* 0x0000002833337c23 */ /* 0x100fe2000801080e */
[--C-:B------:R-:W-:Y:S01]  /*2da0*/  FFMA.FTZ R54, R54, UR40, -R14.reuse ;  /* 0x0000002836367c23 */ /* 0x100fe2000801080e */
[----:B------:R-:W-:Y:S01]  /*2db0*/  FFMA.FTZ R55, R55, UR40, -R14 ;  /* 0x0000002837377c23 */ /* 0x000fe2000801080e */
[----:B--2---:R-:W-:Y:S01]  /*2dc0*/  FADD.FTZ R29, R11, R18 ;  /* 0x000000120b1d7221 */ /* 0x004fe20000010000 */
[--C-:B------:R-:W-:Y:S01]  /*2dd0*/  FFMA.FTZ R58, R58, UR40, -R14.reuse ;  /* 0x000000283a3a7c23 */ /* 0x100fe2000801080e */
[----:B------:R-:W1:Y:S01]  /*2de0*/  MUFU.EX2 R30, R30 ;  /* 0x0000001e001e7308 */ /* 0x000e620000000800 */
[--C-:B------:R-:W-:Y:S01]  /*2df0*/  FFMA.FTZ R59, R59, UR40, -R14.reuse ;  /* 0x000000283b3b7c23 */ /* 0x100fe2000801080e */
[----:B------:R-:W-:Y:S01]  /*2e00*/  FADD.FTZ R18, R156, R29 ;  /* 0x0000001d9c127221 */ /* 0x000fe20000010000 */
[--C-:B------:R-:W-:Y:S01]  /*2e10*/  FFMA.FTZ R62, R62, UR40, -R14.reuse ;  /* 0x000000283e3e7c23 */ /* 0x100fe2000801080e */
[--C-:B------:R-:W-:Y:S01]  /*2e20*/  FFMA.FTZ R63, R63, UR40, -R14.reuse ;  /* 0x000000283f3f7c23 */ /* 0x100fe2000801080e */
[----:B------:R-:W-:Y:S01]  /*2e30*/  FFMA.FTZ R66, R66, UR40, -R14 ;  /* 0x0000002842427c23 */ /* 0x000fe2000801080e */
[----:B------:R-:W-:Y:S01]  /*2e40*/  FADD.FTZ R29, R13, R18 ;  /* 0x000000120d1d7221 */ /* 0x000fe20000010000 */
[--C-:B------:R-:W-:Y:S01]  /*2e50*/  FFMA.FTZ R67, R67, UR40, -R14.reuse ;  /* 0x0000002843437c23 */ /* 0x100fe2000801080e */
[----:B------:R-:W2:Y:S01]  /*2e60*/  MUFU.EX2 R31, R31 ;  /* 0x0000001f001f7308 */ /* 0x000ea20000000800 */
[----:B0-----:R-:W-:Y:S01]  /*2e70*/  FADD.FTZ R33, R26, R27 ;  /* 0x0000001b1a217221 */ /* 0x001fe20000010000 */
[----:B------:R-:W-:Y:S01]  /*2e80*/  FADD.FTZ R18, R10, R29 ;  /* 0x0000001d0a127221 */ /* 0x000fe20000010000 */
[--C-:B------:R-:W-:Y:S01]  /*2e90*/  FFMA.FTZ R70, R70, UR40, -R14.reuse ;  /* 0x0000002846467c23 */ /* 0x100fe2000801080e */
[--C-:B------:R-:W-:Y:S01]  /*2ea0*/  FFMA.FTZ R71, R71, UR40, -R14.reuse ;  /* 0x0000002847477c23 */ /* 0x100fe2000801080e */
[----:B------:R-:W-:Y:S01]  /*2eb0*/  FFMA.FTZ R74, R74, UR40, -R14 ;  /* 0x000000284a4a7c23 */ /* 0x000fe2000801080e */
[----:B------:R-:W-:Y:S01]  /*2ec0*/  FADD.FTZ R29, R17, R18 ;  /* 0x00000012111d7221 */ /* 0x000fe20000010000 */
[--C-:B------:R-:W-:Y:S01]  /*2ed0*/  FFMA.FTZ R75, R75, UR40, -R14.reuse ;  /* 0x000000284b4b7c23 */ /* 0x100fe2000801080e */
[----:B------:R-:W0:Y:S01]  /*2ee0*/  MUFU.EX2 R34, R34 ;  /* 0x0000002200227308 */ /* 0x000e220000000800 */
[----:B-1----:R-:W-:Y:S01]  /*2ef0*/  FADD.FTZ R20, R30, R33 ;  /* 0x000000211e147221 */ /* 0x002fe20000010000 */
[----:B------:R-:W-:Y:S01]  /*2f00*/  FADD.FTZ R18, R158, R29 ;  /* 0x0000001d9e127221 */ /* 0x000fe20000010000 */
[--C-:B------:R-:W-:Y:S01]  /*2f10*/  FFMA.FTZ R78, R78, UR40, -R14.reuse ;  /* 0x000000284e4e7c23 */ /* 0x100fe2000801080e */
[--C-:B------:R-:W-:Y:S01]  /*2f20*/  FFMA.FTZ R79, R79, UR40, -R14.reuse ;  /* 0x000000284f4f7c23 */ /* 0x100fe2000801080e */
[----:B------:R-:W-:Y:S01]  /*2f30*/  FFMA.FTZ R82, R82, UR40, -R14 ;  /* 0x0000002852527c23 */ /* 0x000fe2000801080e */
[----:B------:R-:W-:Y:S01]  /*2f40*/  FADD.FTZ R29, R15, R18 ;  /* 0x000000120f1d7221 */ /* 0x000fe20000010000 */
[----:B------:R-:W-:Y:S01]  /*2f50*/  FFMA.FTZ R83, R83, UR40, -R14 ;  /* 0x0000002853537c23 */ /* 0x000fe2000801080e */
[----:B------:R-:W1:Y:S01]  /*2f60*/  MUFU.EX2 R35, R35 ;  /* 0x0000002300237308 */ /* 0x000e620000000800 */
[----:B--2---:R-:W-:Y:S01]  /*2f70*/  FADD.FTZ R33, R31, R20 ;  /* 0x000000141f217221 */ /* 0x004fe20000010000 */
[----:B------:R-:W-:Y:S01]  /*2f80*/  FADD.FTZ R18, R12, R29 ;  /* 0x0000001d0c127221 */ /* 0x000fe20000010000 */
[--C-:B------:R-:W-:Y:S01]  /*2f90*/  FFMA.FTZ R86, R86, UR40, -R14.reuse ;  /* 0x0000002856567c23 */ /* 0x100fe2000801080e */
[----:B------:R-:W-:Y:S01]  /*2fa0*/  FFMA.FTZ R14, R87, UR40, -R14 ;  /* 0x00000028570e7c23 */ /* 0x000fe2000801080e */
[----:B------:R-:W-:Y:S01]  /*2fb0*/  F2FP.SATFINITE.E4M3.F32.PACK_AB_MERGE_C R10, R17, R10, RZ ;  /* 0x0000000a110a723e */ /* 0x000fe200048070ff */
[C---:B------:R-:W-:Y:S01]  /*2fc0*/  FADD.FTZ R29, R53.reuse, R18 ;  /* 0x00000012351d7221 */ /* 0x040fe20000010000 */
[----:B------:R-:W-:Y:S01]  /*2fd0*/  F2FP.SATFINITE.E4M3.F32.PACK_AB_MERGE_C R12, R53, R12, RZ ;  /* 0x0000000c350c723e */ /* 0x000fe200048070ff */
[----:B------:R-:W2:Y:S01]  /*2fe0*/  MUFU.EX2 R38, R38 ;  /* 0x0000002600267308 */ /* 0x000ea20000000800 */
[----:B0-----:R-:W-:Y:S01]  /*2ff0*/  FADD.FTZ R20, R34, R33 ;  /* 0x0000002122147221 */ /* 0x001fe20000010000 */
[----:B------:R-:W-:Y:S01]  /*3000*/  FADD.FTZ R18, R168, R29 ;  /* 0x0000001da8127221 */ /* 0x000fe20000010000 */
[----:B------:R-:W-:-:S02]  /*3010*/  F2FP.SATFINITE.E4M3.F32.PACK_AB_MERGE_C R30, R31, R30, RZ ;  /* 0x0000001e1f1e723e */ /* 0x000fc400048070ff */
[----:B------:R-:W-:Y:S01]  /*3020*/  F2FP.SATFINITE.E4M3.F32.PACK_AB_MERGE_C R156, R13, R156, R10 ;  /* 0x0000009c0d9c723e */ /* 0x000fe2000480700a */
[----:B------:R-:W-:Y:S01]  /*3030*/  FADD.FTZ R29, R19, R18 ;  /* 0x00000012131d7221 */ /* 0x000fe20000010000 */
[----:B------:R-:W-:Y:S01]  /*3040*/  F2FP.SATFINITE.E4M3.F32.PACK_AB_MERGE_C R158, R15, R158, R12 ;  /* 0x0000009e0f9e723e */ /* 0x000fe2000480700c */
[----:B------:R-:W0:Y:S01]  /*3050*/  MUFU.EX2 R39, R39 ;  /* 0x0000002700277308 */ /* 0x000e220000000800 */
[----:B-1----:R-:W-:Y:S01]  /*3060*/  FADD.FTZ R33, R35, R20 ;  /* 0x0000001423217221 */ /* 0x002fe20000010000 */
[----:B------:R-:W-:Y:S01]  /*3070*/  FADD.FTZ R18, R60, R29 ;  /* 0x0000001d3c127221 */ /* 0x000fe20000010000 */
[----:B------:R-:W-:Y:S02]  /*3080*/  F2FP.SATFINITE.E4M3.F32.PACK_AB_MERGE_C R60, R61, R60, RZ ;  /* 0x0000003c3d3c723e */ /* 0x000fe400048070ff */
[----:B------:R-:W-:Y:S01]  /*3090*/  F2FP.SATFINITE.E4M3.F32.PACK_AB_MERGE_C R153, R27, R26, R30 ;  /* 0x0000001a1b99723e */ /* 0x000fe2000480701e */
[----:B------:R-:W-:Y:S01]  /*30a0*/  FADD.FTZ R29, R61, R18 ;  /* 0x000000123d1d7221 */ /* 0x000fe20000010000 */
[----:B------:R-:W-:Y:S01]  /*30b0*/  F2FP.SATFINITE.E4M3.F32.PACK_AB_MERGE_C R168, R19, R168, R60 ;  /* 0x000000a813a8723e */ /* 0x000fe2000480703c */
[----:B------:R-:W1:Y:S01]  /*30c0*/  MUFU.EX2 R42, R42 ;  /* 0x0000002a002a7308 */ /* 0x000e620000000800 */
[----:B--2---:R-:W-:Y:S01]  /*30d0*/  FADD.FTZ R20, R38, R33 ;  /* 0x0000002126147221 */ /* 0x004fe20000010000 */
[----:B------:R-:W-:-:S06]  /*30e0*/  FADD.FTZ R18, R170, R29 ;  /* 0x0000001daa127221 */ /* 0x000fcc0000010000 */
[----:B------:R-:W2:Y:S01]  /*30f0*/  MUFU.EX2 R43, R43 ;  /* 0x0000002b002b7308 */ /* 0x000ea20000000800 */
[C---:B0-----:R-:W-:Y:S01]  /*3100*/  FADD.FTZ R33, R39.reuse, R20 ;  /* 0x0000001427217221 */ /* 0x041fe20000010000 */
[----:B------:R-:W-:-:S04]  /*3110*/  F2FP.SATFINITE.E4M3.F32.PACK_AB_MERGE_C R38, R39, R38, RZ ;  /* 0x000000262726723e */ /* 0x000fc800048070ff */
[----:B------:R-:W-:Y:S02]  /*3120*/  F2FP.SATFINITE.E4M3.F32.PACK_AB_MERGE_C R155, R35, R34, R38 ;  /* 0x00000022239b723e */ /* 0x000fe40004807026 */
[----:B------:R-:W0:Y:S01]  /*3130*/  MUFU.EX2 R46, R46 ;  /* 0x0000002e002e7308 */ /* 0x000e220000000800 */
[----:B-1----:R-:W-:-:S07]  /*3140*/  FADD.FTZ R20, R42, R33 ;  /* 0x000000212a147221 */ /* 0x002fce0000010000 */
[----:B------:R-:W1:Y:S01]  /*3150*/  MUFU.EX2 R47, R47 ;  /* 0x0000002f002f7308 */ /* 0x000e620000000800 */
[----:B--2---:R-:W-:-:S07]  /*3160*/  FADD.FTZ R33, R43, R20 ;  /* 0x000000142b217221 */ /* 0x004fce0000010000 */
[----:B------:R-:W2:Y:S01]  /*3170*/  MUFU.EX2 R50, R50 ;  /* 0x0000003200327308 */ /* 0x000ea20000000800 */
[----:B0-----:R-:W-:-:S07]  /*3180*/  FADD.FTZ R20, R46, R33 ;  /* 0x000000212e147221 */ /* 0x001fce0000010000 */
[----:B------:R-:W0:Y:S01]  /*3190*/  MUFU.EX2 R51, R51 ;  /* 0x0000003300337308 */ /* 0x000e220000000800 */
[C---:B-1----:R-:W-:Y:S01]  /*31a0*/  FADD.FTZ R33, R47.reuse, R20 ;  /* 0x000000142f217221 */ /* 0x042fe20000010000 */
[----:B------:R-:W-:-:S04]  /*31b0*/  F2FP.SATFINITE.E4M3.F32.PACK_AB_MERGE_C R46, R47, R46, RZ ;  /* 0x0000002e2f2e723e */ /* 0x000fc800048070ff */
[----:B------:R-:W-:Y:S02]  /*31c0*/  F2FP.SATFINITE.E4M3.F32.PACK_AB_MERGE_C R157, R43, R42, R46 ;  /* 0x0000002a2b9d723e */ /* 0x000fe4000480702e */
[----:B------:R-:W1:Y:S01]  /*31d0*/  MUFU.EX2 R54, R54 ;  /* 0x0000003600367308 */ /* 0x000e620000000800 */
[----:B--2---:R-:W-:-:S07]  /*31e0*/  FADD.FTZ R20, R50, R33 ;  /* 0x0000002132147221 */ /* 0x004fce0000010000 */
[----:B------:R-:W2:Y:S01]  /*31f0*/  MUFU.EX2 R55, R55 ;  /* 0x0000003700377308 */ /* 0x000ea20000000800 */
[----:B0-----:R-:W-:-:S07]  /*3200*/  FADD.FTZ R33, R51, R20 ;  /* 0x0000001433217221 */ /* 0x001fce0000010000 */
[----:B------:R-:W0:Y:S01]  /*3210*/  MUFU.EX2 R58, R58 ;  /* 0x0000003a003a7308 */ /* 0x000e220000000800 */
[----:B-1----:R-:W-:-:S07]  /*3220*/  FADD.FTZ R20, R54, R33 ;  /* 0x0000002136147221 */ /* 0x002fce0000010000 */
[----:B------:R-:W1:Y:S01]  /*3230*/  MUFU.EX2 R59, R59 ;  /* 0x0000003b003b7308 */ /* 0x000e620000000800 */
[C---:B--2---:R-:W-:Y:S01]  /*3240*/  FADD.FTZ R33, R55.reuse, R20 ;  /* 0x0000001437217221 */ /* 0x044fe20000010000 */
[----:B------:R-:W-:-:S04]  /*3250*/  F2FP.SATFINITE.E4M3.F32.PACK_AB_MERGE_C R54, R55, R54, RZ ;  /* 0x000000363736723e */ /* 0x000fc800048070ff */
[----:B------:R-:W-:Y:S02]  /*3260*/  F2FP.SATFINITE.E4M3.F32.PACK_AB_MERGE_C R159, R51, R50, R54 ;  /* 0x00000032339f723e */ /* 0x000fe40004807036 */
[----:B------:R-:W2:Y:S01]  /*3270*/  MUFU.EX2 R62, R62 ;  /* 0x0000003e003e7308 */ /* 0x000ea20000000800 */
[----:B0-----:R-:W-:-:S07]  /*3280*/  FADD.FTZ R20, R58, R33 ;  /* 0x000000213a147221 */ /* 0x001fce0000010000 */
[----:B------:R-:W0:Y:S01]  /*3290*/  MUFU.EX2 R63, R63 ;  /* 0x0000003f003f7308 */ /* 0x000e220000000800 */
[----:B-1----:R-:W-:-:S07]  /*32a0*/  FADD.FTZ R33, R59, R20 ;  /* 0x000000143b217221 */ /* 0x002fce0000010000 */
[----:B------:R-:W1:Y:S01]  /*32b0*/  MUFU.EX2 R66, R66 ;  /* 0x0000004200427308 */ /* 0x000e620000000800 */
[----:B--2---:R-:W-:-:S07]  /*32c0*/  FADD.FTZ R20, R62, R33 ;  /* 0x000000213e147221 */ /* 0x004fce0000010000 */
[----:B------:R-:W2:Y:S01]  /*32d0*/  MUFU.EX2 R21, R21 ;  /* 0x0000001500157308 */ /* 0x000ea20000000800 */
[----:B0-----:R-:W-:Y:S01]  /*32e0*/  FADD.FTZ R33, R63, R20 ;  /* 0x000000143f217221 */ /* 0x001fe20000010000 */
[----:B------:R-:W-:Y:S02]  /*32f0*/  F2FP.SATFINITE.E4M3.F32.PACK_AB_MERGE_C R20, R5, R4, RZ ;  /* 0x000000040514723e */ /* 0x000fe400048070ff */
[----:B------:R-:W-:Y:S02]  /*3300*/  F2FP.SATFINITE.E4M3.F32.PACK_AB_MERGE_C R62, R63, R62, RZ ;  /* 0x0000003e3f3e723e */ /* 0x000fe400048070ff */
[----:B------:R-:W-:Y:S02]  /*3310*/  F2FP.SATFINITE.E4M3.F32.PACK_AB_MERGE_C R152, R7, R152, R20 ;  /* 0x000000980798723e */ /* 0x000fe40004807014 */
[----:B------:R-:W0:Y:S01]  /*3320*/  MUFU.EX2 R67, R67 ;  /* 0x0000004300437308 */ /* 0x000e220000000800 */
[----:B-1----:R-:W-:Y:S01]  /*3330*/  FADD.FTZ R4, R66, R33 ;  /* 0x0000002142047221 */ /* 0x002fe20000010000 */
[----:B------:R-:W-:-:S06]  /*3340*/  F2FP.SATFINITE.E4M3.F32.PACK_AB_MERGE_C R169, R59, R58, R62 ;  /* 0x0000003a3ba9723e */ /* 0x000fcc000480703e */
[----:B------:R-:W1:Y:S01]  /*3350*/  MUFU.EX2 R70, R70 ;  /* 0x0000004600467308 */ /* 0x000e620000000800 */
[----:B--2---:R-:W-:Y:S01]  /*3360*/  FADD.FTZ R5, R21, R18 ;  /* 0x0000001215057221 */ /* 0x004fe20000010000 */
        /* <DEDUP_REMOVED lines=9> */
[C---:B0-----:R-:W-:Y:S01]  /*3400*/  FADD.FTZ R11, R71.reuse, R8 ;  /* 0x00000008470b7221 */ /* 0x041fe20000010000 */
[----:B------:R-:W-:-:S04]  /*3410*/  F2FP.SATFINITE.E4M3.F32.PACK_AB_MERGE_C R70, R71, R70, RZ ;  /* 0x000000464746723e */ /* 0x000fc800048070ff */
[----:B------:R-:W-:Y:S02]  /*3420*/  F2FP.SATFINITE.E4M3.F32.PACK_AB_MERGE_C R171, R67, R66, R70 ;  /* 0x0000004243ab723e */ /* 0x000fe40004807046 */
        /* <DEDUP_REMOVED lines=11> */
[----:B--2---:R-:W-:-:S07]  /*34e0*/  FADD.FTZ R5, R23, R4 ;  /* 0x0000000417057221 */ /* 0x004fce0000010000 */
[----:B------:R-:W2:Y:S01]  /*34f0*/  MUFU.EX2 R77, R77 ;  /* 0x0000004d004d7308 */ /* 0x000ea20000000800 */
[----:B0-----:R-:W-:-:S07]  /*3500*/  FADD.FTZ R8, R78, R11 ;  /* 0x0000000b4e087221 */ /* 0x001fce0000010000 */
[----:B------:R-:W0:Y:S01]  /*3510*/  MUFU.EX2 R79, R79 ;  /* 0x0000004f004f7308 */ /* 0x000e220000000800 */
[----:B-1----:R-:W-:-:S07]  /*3520*/  FADD.FTZ R4, R76, R5 ;  /* 0x000000054c047221 */ /* 0x002fce0000010000 */
[----:B------:R-:W1:Y:S01]  /*3530*/  MUFU.EX2 R174, R174 ;  /* 0x000000ae00ae7308 */ /* 0x000e620000000800 */
[C---:B--2---:R-:W-:Y:S01]  /*3540*/  F2FP.SATFINITE.E4M3.F32.PACK_AB_MERGE_C R76, R77.reuse, R76, RZ ;  /* 0x0000004c4d4c723e */ /* 0x044fe200048070ff */
[----:B------:R-:W-:-:S03]  /*3550*/  FADD.FTZ R77, R77, R4 ;  /* 0x000000044d4d7221 */ /* 0x000fc60000010000 */
[----:B------:R-:W-:-:S03]  /*3560*/  F2FP.SATFINITE.E4M3.F32.PACK_AB_MERGE_C R172, R23, R172, R76 ;  /* 0x000000ac17ac723e */ /* 0x000fc6000480704c */
        /* <DEDUP_REMOVED lines=13> */
[----:B--2---:R-:W-:Y:S01]  /*3640*/  FADD.FTZ R4, R84, R5 ;  /* 0x0000000554047221 */ /* 0x004fe20000010000 */
[----:B------:R-:W-:-:S03]  /*3650*/  F2FP.SATFINITE.E4M3.F32.PACK_AB_MERGE_C R84, R25, R84, RZ ;  /* 0x000000541954723e */ /* 0x000fc600048070ff */
[----:B------:R-:W-:Y:S01]  /*3660*/  FADD.FTZ R5, R25, R4 ;  /* 0x0000000419057221 */ /* 0x000fe20000010000 */
[----:B------:R-:W-:Y:S01]  /*3670*/  F2FP.SATFINITE.E4M3.F32.PACK_AB_MERGE_C R174, R81, R174, R84 ;  /* 0x000000ae51ae723e */ /* 0x000fe20004807054 */
[----:B0-----:R-:W-:Y:S01]  /*3680*/  FADD.FTZ R8, R86, R17 ;  /* 0x0000001156087221 */ /* 0x001fe20000010000 */
[----:B-1----:R-:W-:-:S03]  /*3690*/  F2FP.SATFINITE.E4M3.F32.PACK_AB_MERGE_C R86, R11, R86, RZ ;  /* 0x000000560b56723e */ /* 0x002fc600048070ff */
[----:B------:R-:W-:Y:S01]  /*36a0*/  FADD.FTZ R4, R11, R8 ;  /* 0x000000080b047221 */ /* 0x000fe20000010000 */
[----:B------:R-:W-:Y:S01]  /*36b0*/  F2FP.SATFINITE.E4M3.F32.PACK_AB_MERGE_C R175, R83, R82, R86 ;  /* 0x0000005253af723e */ /* 0x000fe20004807056 */
[----:B------:R-:W-:Y:S06]  /*36c0*/  @!P0 BRA `(.L_x_18) ;  /* 0x0000000000048947 */ /* 0x000fec0003800000 */
[----:B------:R-:W-:Y:S01]  /*36d0*/  BPT.TRAP 0x1 ;  /* 0x000000040000795c */ /* 0x000fe20000300000 */
.L_x_18:
[----:B------:R0:W1:Y:S01]  /*36e0*/  SYNCS.PHASECHK.TRANS64.TRYWAIT P1, [UR41+0x38850], R6 ;  /* 0x03885006ff0075a7 */ /* 0x0000620008020169 */
[----:B------:R-:W-:Y:S05]  /*36f0*/  @!P0 BRA `(.L_x_19) ;  /* 0x0000000000048947 */ /* 0x000fea0003800000 */
[----:B------:R-:W-:Y:S01]  /*3700*/  BPT.TRAP 0x1 ;  /* 0x000000040000795c */ /* 0x000fe20000300000 */
.L_x_19:
[----:B-1----:R-:W-:Y:S05]  /*3710*/  @P1 BRA `(.L_x_20) ;  /* 0x0000000000081947 */ /* 0x002fea0003800000 */
[----:B------:R-:W1:Y:S02]  /*3720*/  SYNCS.PHASECHK.TRANS64.TRYWAIT P1, [UR41+0x38850], R6 ;  /* 0x03885006ff0075a7 */ /* 0x000e640008020169 */
[----:B-1----:R-:W-:Y:S05]  /*3730*/  @!P1 BRA `(.L_x_21) ;  /* 0x000000bc00ec9947 */ /* 0x002fea0003800000 */
.L_x_20:
[----:B------:R2:W-:Y:S01]  /*3740*/  BAR.SYNC.DEFER_BLOCKING R2, 0x100 ;  /* 0x000400020000751d */ /* 0x0005e20000010000 */
[----:B------:R-:W-:-:S04]  /*3750*/  UIADD3 UR6, UR41, 0x400, URZ ;  /* 0x0000040029067890 */ /* 0x000fc8000fffe03f */
[----:B------:R-:W-:Y:S01]  /*3760*/  USHF.R.U32.HI UR6, URZ, 0x4, UR6 ;  /* 0x000000043f067899 */ /* 0x000fe20008011606 */
[----:B------:R-:W-:Y:S01]  /*3770*/  UMOV UR51, 0x40000040 ;  /* 0x4000004000337882 */ /* 0x000fe20000000000 */
[----:B------:R-:W-:Y:S02]  /*3780*/  UMOV UR7, 0x40000040 ;  /* 0x4000004000077882 */ /* 0x000fe40000000000 */
[----:B------:R-:W-:-:S04]  /*3790*/  ULOP3.LUT UR6, UR6, 0x3fff, URZ, 0xc0, !UPT ;  /* 0x00003fff06067892 */ /* 0x000fc8000f8ec03f */
[----:B------:R-:W-:-:S04]  /*37a0*/  ULOP3.LUT UR50, UR6, 0x10000, URZ, 0xfc, !UPT ;  /* 0x0001000006327892 */ /* 0x000fc8000f8efc3f */
[----:B------:R-:W-:Y:S01]  /*37b0*/  UIADD3 UR6, UR50, 0x2, URZ ;  /* 0x0000000232067890 */ /* 0x000fe2000fffe03f */
[----:B------:R-:W-:-:S06]  /*37c0*/  WARPGROUP.ARRIVE ;  /* 0x00000000000079c5 */ /* 0x000fcc0000000000 */
[----:B------:R-:W-:Y:S03]  /*37d0*/  QGMMA.64x256x32.F32.E4M3.E4M3 R24, R152, gdesc[UR48], RZ, !UPT, gsb0 ;  /* 0x03e0003098187df3 */ /* 0x000fe6000c0008ff */
[----:B------:R-:W3:Y:S01]  /*37e0*/  S2UR UR51, SR_CgaCtaId ;  /* 0x00000000003379c3 */ /* 0x000ee20000008800 */
[----:B------:R-:W-:Y:S02]  /*37f0*/  WARPGROUP.DEPBAR.LE gsb0, 0x0 ;  /* 0x00008000000079c5 */ /* 0x000fe40000010000 */
[----:B------:R-:W-:-:S15]  /*3800*/  WARPGROUP.ARRIVE ;  /* 0x00000000000079c5 */ /* 0x000fde0000000000 */
[----:B------:R-:W-:-:S07]  /*3810*/  NOP ;  /* 0x0000000000007918 */ /* 0x000fce0000000000 */
[----:B------:R-:W-:Y:S01]  /*3820*/  QGMMA.64x256x32.F32.E4M3.E4M3 R24, R156, gdesc[UR4], R24, gsb0 ;  /* 0x03e000049c187df3 */ /* 0x000fe20008000818 */
[----:B------:R-:W-:Y:S01]  /*3830*/  UIADD3 UR6, UR50, 0x4, URZ ;  /* 0x0000000432067890 */ /* 0x000fe2000fffe03f */
[----:B------:R-:W-:Y:S01]  /*3840*/  UMOV UR7, 0x40000040 ;  /* 0x4000004000077882 */ /* 0x000fe20000000000 */
[----:B------:R-:W-:Y:S02]  /*3850*/  WARPGROUP.DEPBAR.LE gsb0, 0x0 ;  /* 0x00008000000079c5 */ /* 0x000fe40000010000 */
[----:B------:R-:W-:-:S15]  /*3860*/  WARPGROUP.ARRIVE ;  /* 0x00000000000079c5 */ /* 0x000fde0000000000 */
[----:B------:R-:W-:-:S08]  /*3870*/  NOP ;  /* 0x0000000000007918 */ /* 0x000fd00000000000 */
[----:B------:R-:W-:Y:S01]  /*3880*/  QGMMA.64x256x32.F32.E4M3.E4M3 R24, R168, gdesc[UR4], R24, gsb0 ;  /* 0x03e00004a8187df3 */ /* 0x000fe20008000818 */
[----:B------:R-:W-:Y:S01]  /*3890*/  UIADD3 UR6, UR50, 0x6, URZ ;  /* 0x0000000632067890 */ /* 0x000fe2000fffe03f */
[----:B------:R-:W-:Y:S01]  /*38a0*/  UMOV UR7, 0x40000040 ;  /* 0x4000004000077882 */ /* 0x000fe20000000000 */
[----:B------:R-:W-:Y:S02]  /*38b0*/  WARPGROUP.DEPBAR.LE gsb0, 0x0 ;  /* 0x00008000000079c5 */ /* 0x000fe40000010000 */
[----:B------:R-:W-:-:S15]  /*38c0*/  WARPGROUP.ARRIVE ;  /* 0x00000000000079c5 */ /* 0x000fde0000000000 */
[----:B------:R-:W-:-:S08]  /*38d0*/  NOP ;  /* 0x0000000000007918 */ /* 0x000fd00000000000 */
[----:B------:R-:W-:Y:S03]  /*38e0*/  QGMMA.64x256x32.F32.E4M3.E4M3 R24, R172, gdesc[UR4], R24, gsb0 ;  /* 0x03e00004ac187df3 */ /* 0x000fe60008000818 */
[----:B------:R-:W-:Y:S02]  /*38f0*/  WARPGROUP.DEPBAR.LE gsb0, 0x0 ;  /* 0x00008000000079c5 */ /* 0x000fe40000010000 */
[----:B--23--:R-:W-:Y:S05]  /*3900*/  @!P0 BRA `(.L_x_22) ;  /* 0x0000000000048947 */ /* 0x00cfea0003800000 */
[----:B------:R-:W-:Y:S01]  /*3910*/  BPT.TRAP 0x1 ;  /* 0x000000040000795c */ /* 0x000fe20000300000 */
.L_x_22:
[----:B------:R-:W-:Y:S02]  /*3920*/  UIADD3 UR44, UR44, -0x2, URZ ;  /* 0xfffffffe2c2c7890 */ /* 0x000fe4000fffe03f */
[----:B------:R-:W-:Y:S02]  /*3930*/  UIADD3 UR6, UR41, 0x38860, URZ ;  /* 0x0003886029067890 */ /* 0x000fe4000fffe03f */
[----:B------:R-:W-:Y:S02]  /*3940*/  UISETP.GE.AND UP0, UPT, UR44, UR39, UPT ;  /* 0x000000272c00728c */ /* 0x000fe4000bf06270 */
[----:B------:R-:W-:-:S04]  /*3950*/  UPRMT UR6, UR51, 0x654, UR6 ;  /* 0x0000065433067896 */ /* 0x000fc80008000006 */
[----:B------:R-:W-:-:S05]  /*3960*/  PLOP3.LUT P1, PT, PT, PT, UP0, 0x80, 0x0 ;  /* 0x000000000000781c */ /* 0x000fca0003f2f008 */
[----:B------:R-:W-:Y:S08]  /*3970*/  SYNCS.ARRIVE.TRANS64.RED.A1T0 RZ, [UR6], RZ ;  /* 0x000000ffffff79a7 */ /* 0x000ff00008100406 */
[----:B------:R-:W-:Y:S05]  /*3980*/  @!P1 BRA `(.L_x_23) ;  /* 0x00000020009c9947 */ /* 0x000fea0003800000 */
[----:B-1----:R-:W-:Y:S01]  /*3990*/  IMAD.MOV.U32 R7, RZ, RZ, R164 ;  /* 0x000000ffff077224 */ /* 0x002fe200078e00a4 */
[----:B------:R-:W-:Y:S01]  /*39a0*/  UMOV UR43, URZ ;  /* 0x0000003f002b7c82 */ /* 0x000fe20008000000 */
[----:B0-----:R-:W-:Y:S01]  /*39b0*/  IMAD.MOV.U32 R6, RZ, RZ, R3 ;  /* 0x000000ffff067224 */ /* 0x001fe200078e0003 */
[----:B------:R-:W-:-:S06]  /*39c0*/  UMOV UR6, URZ ;  /* 0x0000003f00067c82 */ /* 0x000fcc0008000000 */
.L_x_34:
[----:B------:R-:W-:Y:S01]  /*39d0*/  UIADD3 UR6, UR6, 0x1, URZ ;  /* 0x0000000106067890 */ /* 0x000fe2000fffe03f */
[----:B0-----:R-:W-:Y:S01]  /*39e0*/  IMAD.U32 R0, RZ, RZ, UR44 ;  /* 0x0000002cff007e24 */ /* 0x001fe2000f8e00ff */
[----:B------:R-:W-:Y:S02]  /*39f0*/  UIADD3 UR44, UR44, -0x1, URZ ;  /* 0xffffffff2c2c7890 */ /* 0x000fe4000fffe03f */
[----:B------:R-:W-:Y:S02]  /*3a00*/  UISETP.NE.AND UP0, UPT, UR6, 0x2, UPT ;  /* 0x000000020600788c */ /* 0x000fe4000bf05270 */
[----:B------:R-:W-:Y:S02]  /*3a10*/  ISETP.GT.AND P1, PT, R0, UR39, PT ;  /* 0x0000002700007c0c */ /* 0x000fe4000bf24270 */
[----:B------:R-:W-:Y:S02]  /*3a20*/  USEL UR7, URZ, 0x1, UP0 ;  /* 0x000000013f077887 */ /* 0x000fe40008000000 */
[----:B------:R-:W-:-:S02]  /*3a30*/  USEL UR45, UR6, URZ, UP0 ;  /* 0x0000003f062d7287 */ /* 0x000fc40008000000 */
[----:B------:R-:W-:Y:S01]  /*3a40*/  ULOP3.LUT UR43, UR43, UR7, URZ, 0x3c, !UPT ;  /* 0x000000072b2b7292 */ /* 0x000fe2000f8e3c3f */
[----:B------:R-:W-:Y:S11]  /*3a50*/  @!P0 BRA `(.L_x_24) ;  /* 0x0000000000048947 */ /* 0x000ff60003800000 */
[----:B------:R-:W-:Y:S01]  /*3a60*/  BPT.TRAP 0x1 ;  /* 0x000000040000795c */ /* 0x000fe20000300000 */
.L_x_24:
[----:B------:R-:W-:Y:S01]  /*3a70*/  IMAD.U32 R0, RZ, RZ, UR43 ;  /* 0x0000002bff007e24 */ /* 0x000fe2000f8e00ff */
[----:B------:R-:W-:-:S04]  /*3a80*/  ULEA UR49, UR45, UR41, 0x3 ;  /* 0x000000292d317291 */ /* 0x000fc8000f8e183f */
[----:B------:R-:W-:-:S04]  /*3a90*/  SHF.L.U32 R0, R0, 0x1f, RZ ;  /* 0x0000001f00007819 */ /* 0x000fc800000006ff */
[----:B------:R-:W-:-:S13]  /*3aa0*/  R2UR UR52, R0 ;  /* 0x00000000003472ca */ /* 0x000fda00000e0000 */
[----:B------:R-:W-:-:S04]  /*3ab0*/  IMAD.U32 R0, RZ, RZ, UR52 ;  /* 0x00000034ff007e24 */ /* 0x000fc8000f8e00ff */
[----:B------:R0:W1:Y:S01]  /*3ac0*/  SYNCS.PHASECHK.TRANS64.TRYWAIT P2, [UR49+0x38830], R0 ;  /* 0x03883000ff0075a7 */ /* 0x0000620008040171 */
[----:B------:R-:W-:Y:S05]  /*3ad0*/  @!P0 BRA `(.L_x_25) ;  /* 0x0000000000048947 */ /* 0x000fea0003800000 */
[----:B------:R-:W-:Y:S01]  /*3ae0*/  BPT.TRAP 0x1 ;  /* 0x000000040000795c */ /* 0x000fe20000300000 */
.L_x_25:
[----:B-1----:R-:W-:Y:S05]  /*3af0*/  @P2 BRA `(.L_x_26) ;  /* 0x00000000000c2947 */ /* 0x002fea0003800000 */
[----:B0-----:R-:W-:-:S04]  /*3b00*/  IMAD.U32 R0, RZ, RZ, UR52 ;  /* 0x00000034ff007e24 */ /* 0x001fc8000f8e00ff */
[----:B------:R-:W0:Y:S02]  /*3b10*/  SYNCS.PHASECHK.TRANS64.TRYWAIT P2, [UR49+0x38830], R0 ;  /* 0x03883000ff0075a7 */ /* 0x000e240008040171 */
[----:B0-----:R-:W-:Y:S05]  /*3b20*/  @!P2 BRA `(.L_x_27) ;  /* 0x000000bc0008a947 */ /* 0x001fea0003800000 */
.L_x_26:
[----:B------:R-:W-:Y:S01]  /*3b30*/  ULEA UR30, UR45, UR48, 0xb ;  /* 0x000000302d1e7291 */ /* 0x000fe2000f8e583f */
[----:B------:R-:W-:Y:S01]  /*3b40*/  WARPGROUP.ARRIVE ;  /* 0x00000000000079c5 */ /* 0x000fe20000000000 */
[----:B------:R-:W-:Y:S01]  /*3b50*/  UMOV UR31, 0x40000040 ;  /* 0x40000040001f7882 */ /* 0x000fe20000000000 */
[----:B------:R-:W-:Y:S01]  /*3b60*/  UMOV UR27, 0x40000040 ;  /* 0x40000040001b7882 */ /* 0x000fe20000000000 */
[----:B------:R-:W-:Y:S01]  /*3b70*/  UIADD3 UR26, UR30, 0x2, URZ ;  /* 0x000000021e1a7890 */ /* 0x000fe2000fffe03f */
[----:B0-----:R-:W-:Y:S01]  /*3b80*/  IADD3 R0, -R16, 0xb, RZ ;  /* 0x0000000b10007810 */ /* 0x001fe20007ffe1ff */
[----:B------:R-:W-:Y:S01]  /*3b90*/  UIADD3 UR22, UR30, 0x4, URZ ;  /* 0x000000041e167890 */ /* 0x000fe2000fffe03f */
[----:B------:R-:W-:Y:S02]  /*3ba0*/  UMOV UR23, 0x40000040 ;  /* 0x4000004000177882 */ /* 0x000fe40000000000 */
[----:B------:R-:W-:Y:S01]  /*3bb0*/  QGMMA.64x128x32.F32.E4M3.E4M3 R152, gdesc[UR28], RZ, !UPT, gsb0 ;  /* 0x01e000001c9879f3 */ /* 0x000fe2000c0008ff */
[----:B------:R-:W-:Y:S01]  /*3bc0*/  UIADD3 UR18, UR30, 0x6, URZ ;  /* 0x000000061e127890 */ /* 0x000fe2000fffe03f */
[----:B------:R-:W-:Y:S01]  /*3bd0*/  UMOV UR19, 0x40000040 ;  /* 0x4000004000137882 */ /* 0x000fe20000000000 */
        /* <DEDUP_REMOVED lines=8> */
[----:B------:R-:W-:-:S02]  /*3c60*/  WARPGROUP.DEPBAR.LE gsb0, 0x0 ;  /* 0x00008000000079c5 */ /* 0x000fc40000010000 */
        /* <DEDUP_REMOVED lines=24> */
.L_x_28:
[----:B------:R-:W-:Y:S01]  /*3df0*/  FMNMX.FTZ R8, R152, R6, !PT ;  /* 0x0000000698087209 */ /* 0x000fe20007810000 */
[----:B------:R-:W-:Y:S01]  /*3e00*/  IMAD.U32 R12, RZ, RZ, UR40 ;  /* 0x00000028ff0c7e24 */ /* 0x000fe2000f8e00ff */
[----:B------:R-:W-:Y:S02]  /*3e10*/  UIADD3 UR6, UR49, 0x38840, URZ ;  /* 0x0003884031067890 */ /* 0x000fe4000fffe03f */
[----:B------:R-:W-:Y:S02]  /*3e20*/  FMNMX.FTZ R3, R153, R8, !PT ;  /* 0x0000000899037209 */ /* 0x000fe40007810000 */
[----:B------:R-:W-:Y:S02]  /*3e30*/  UPRMT UR6, UR51, 0x654, UR6 ;  /* 0x0000065433067896 */ /* 0x000fe40008000006 */
[----:B------:R-:W-:-:S04]  /*3e40*/  FMNMX.FTZ R8, R156, R3, !PT ;  /* 0x000000039c087209 */ /* 0x000fc80007810000 */
[----:B------:R-:W-:-:S03]  /*3e50*/  FMNMX.FTZ R3, R157, R8, !PT ;  /* 0x000000089d037209 */ /* 0x000fc60007810000 */
[----:B------:R-:W-:Y:S01]  /*3e60*/  SYNCS.ARRIVE.TRANS64.RED.A1T0 RZ, [UR6], RZ ;  /* 0x000000ffffff79a7 */ /* 0x000fe20008100406 */
[----:B------:R-:W-:-:S04]  /*3e70*/  FMNMX.FTZ R8, R160, R3, !PT ;  /* 0x00000003a0087209 */ /* 0x000fc80007810000 */
        /* <DEDUP_REMOVED lines=26> */
[----:B------:R-:W-:-:S05]  /*4020*/  FMNMX.FTZ R10, R213, R8, !PT ;  /* 0x00000008d50a7209 */ /* 0x000fca0007810000 */
[----:B------:R-:W1:Y:S02]  /*4030*/  SHFL.BFLY PT, R3, R10, 0x2, 0x1f ;  /* 0x0c401f000a037f89 */ /* 0x000e6400000e0000 */
[----:B-1----:R-:W-:-:S05]  /*4040*/  FMNMX.FTZ R11, R10, R3, !PT ;  /* 0x000000030a0b7209 */ /* 0x002fca0007810000 */
[----:B------:R-:W1:Y:S02]  /*4050*/  SHFL.BFLY PT, R8, R11, 0x1, 0x1f ;  /* 0x0c201f000b087f89 */ /* 0x000e6400000e0000 */
[----:B-1----:R-:W-:-:S05]  /*4060*/  FMNMX.FTZ R3, R11, R8, !PT ;  /* 0x000000080b037209 */ /* 0x002fca0007810000 */
[----:B------:R-:W-:-:S04]  /*4070*/  FADD.FTZ R6, -R3, R6 ;  /* 0x0000000603067221 */ /* 0x000fc80000010100 */
[----:B------:R-:W-:Y:S01]  /*4080*/  FMUL.FTZ R8, R6, UR40 ;  /* 0x0000002806087c20 */ /* 0x000fe20008410000 */
[----:B------:R-:W-:-:S01]  /*4090*/  FFMA.FTZ R6, R3, R12, -8 ;  /* 0xc100000003067423 */ /* 0x000fc2000001000c */
[----:B------:R-:W-:-:S03]  /*40a0*/  FMNMX.FTZ R12, R154, R7, !PT ;  /* 0x000000079a0c7209 */ /* 0x000fc60007810000 */
[--C-:B------:R-:W-:Y:S01]  /*40b0*/  FFMA.FTZ R11, R160, UR40, -R6.reuse ;  /* 0x00000028a00b7c23 */ /* 0x100fe20008010806 */
[----:B------:R-:W-:Y:S01]  /*40c0*/  FMNMX.FTZ R15, R155, R12, !PT ;  /* 0x0000000c9b0f7209 */ /* 0x000fe20007810000 */
[--C-:B------:R-:W-:Y:S01]  /*40d0*/  FFMA.FTZ R164, R164, UR40, -R6.reuse ;  /* 0x00000028a4a47c23 */ /* 0x100fe20008010806 */
[----:B------:R-:W-:-:S01]  /*40e0*/  FFMA.FTZ R19, R165, UR40, -R6 ;  /* 0x00000028a5137c23 */ /* 0x000fc20008010806 */
        /* <DEDUP_REMOVED lines=12> */
[----:B------:R1:W-:Y:S01]  /*41b0*/  MUFU.EX2 R12, R161 ;  /* 0x000000a1000c7308 */ /* 0x0003e20000000800 */
[----:B------:R-:W-:Y:S01]  /*41c0*/  FMNMX.FTZ R15, R163, R14, !PT ;  /* 0x0000000ea30f7209 */ /* 0x000fe20007810000 */
[--C-:B------:R-:W-:Y:S01]  /*41d0*/  FFMA.FTZ R22, R172, UR40, -R6.reuse ;  /* 0x00000028ac167c23 */ /* 0x100fe20008010806 */
[----:B------:R-:W-:-:S01]  /*41e0*/  FFMA.FTZ R153, R173, UR40, -R6 ;  /* 0x00000028ad997c23 */ /* 0x000fc20008010806 */
[--C-:B------:R-:W-:Y:S01]  /*41f0*/  FFMA.FTZ R157, R180, UR40, -R6.reuse ;  /* 0x00000028b49d7c23 */ /* 0x100fe20008010806 */
[----:B------:R-:W-:Y:S01]  /*4200*/  FMNMX.FTZ R18, R166, R15, !PT ;  /* 0x0000000fa6127209 */ /* 0x000fe20007810000 */
[--C-:B------:R-:W-:Y:S01]  /*4210*/  FFMA.FTZ R180, R189, UR40, -R6.reuse ;  /* 0x00000028bdb47c23 */ /* 0x100fe20008010806 */
[----:B------:R-:W-:-:S01]  /*4220*/  FFMA.FTZ R173, R196, UR40, -R6 ;  /* 0x00000028c4ad7c23 */ /* 0x000fc20008010806 */
[----:B------:R-:W-:Y:S01]  /*4230*/  MUFU.EX2 R14, R164 ;  /* 0x000000a4000e7308 */ /* 0x000fe20000000800 */
[----:B------:R-:W-:Y:S01]  /*4240*/  FMNMX.FTZ R15, R167, R18, !PT ;  /* 0x00000012a70f7209 */ /* 0x000fe20007810000 */
[--C-:B-1----:R-:W-:Y:S01]  /*4250*/  FFMA.FTZ R161, R200, UR40, -R6.reuse ;  /* 0x00000028c8a17c23 */ /* 0x102fe20008010806 */
[----:B------:R-:W-:-:S01]  /*4260*/  FFMA.FTZ R172, R201, UR40, -R6 ;  /* 0x00000028c9ac7c23 */ /* 0x000fc20008010806 */
[----:B------:R-:W-:Y:S01]  /*4270*/  FFMA.FTZ R212, R212, UR40, -R6 ;  /* 0x00000028d4d47c23 */ /* 0x000fe20008010806 */
[----:B------:R-:W-:-:S03]  /*4280*/  FMNMX.FTZ R18, R170, R15, !PT ;  /* 0x0000000faa127209 */ /* 0x000fc60007810000 */
[----:B------:R-:W1:Y:S01]  /*4290*/  MUFU.EX2 R8, R8 ;  /* 0x0000000800087308 */ /* 0x000e620000000800 */
[----:B------:R-:W-:-:S04]  /*42a0*/  FMNMX.FTZ R15, R171, R18, !PT ;  /* 0x00000012ab0f7209 */ /* 0x000fc80007810000 */
[----:B------:R-:W-:Y:S01]  /*42b0*/  FMNMX.FTZ R18, R174, R15, !PT ;  /* 0x0000000fae127209 */ /* 0x000fe20007810000 */
[----:B------:R-:W-:-:S01]  /*42c0*/  FFMA.FTZ R15, R169, UR40, -R6 ;  /* 0x00000028a90f7c23 */ /* 0x000fc20008010806 */
[--C-:B------:R-:W-:Y:S01]  /*42d0*/  FFMA.FTZ R169, R188, UR40, -R6.reuse ;  /* 0x00000028bca97c23 */ /* 0x100fe20008010806 */
[----:B------:R-:W-:-:S01]  /*42e0*/  FFMA.FTZ R188, R205, UR40, -R6 ;  /* 0x00000028cdbc7c23 */ /* 0x000fc20008010806 */
[----:B------:R-:W-:Y:S01]  /*42f0*/  FMNMX.FTZ R17, R175, R18, !PT ;  /* 0x00000012af117209 */ /* 0x000fe20007810000 */
[----:B------:R-:W2:Y:S03]  /*4300*/  MUFU.EX2 R9, R9 ;  /* 0x0000000900097308 */ /* 0x000ea60000000800 */
[----:B------:R-:W-:-:S04]  /*4310*/  FMNMX.FTZ R18, R178, R17, !PT ;  /* 0x00000011b2127209 */ /* 0x000fc80007810000 */
[----:B------:R-:W-:Y:S01]  /*4320*/  FMNMX.FTZ R17, R179, R18, !PT ;  /* 0x00000012b3117209 */ /* 0x000fe20007810000 */
[----:B------:R-:W3:Y:S01]  /*4330*/  MUFU.EX2 R152, R152 ;  /* 0x0000009800987308 */ /* 0x000ee20000000800 */
[-C--:B-1----:R-:W-:Y:S01]  /*4340*/  FMUL.FTZ R24, R24, R8.reuse ;  /* 0x0000000818187220 */ /* 0x082fe20000410000 */
[-C--:B------:R-:W-:Y:S01]  /*4350*/  FMUL.FTZ R25, R25, R8.reuse ;  /* 0x0000000819197220 */ /* 0x080fe20000410000 */
[----:B------:R-:W-:Y:S01]  /*4360*/  FMNMX.FTZ R18, R182, R17, !PT ;  /* 0x00000011b6127209 */ /* 0x000fe20007810000 */
[-C--:B------:R-:W-:Y:S01]  /*4370*/  FMUL.FTZ R28, R28, R8.reuse ;  /* 0x000000081c1c7220 */ /* 0x080fe20000410000 */
[-C--:B------:R-:W-:Y:S01]  /*4380*/  FMUL.FTZ R29, R29, R8.reuse ;  /* 0x000000081d1d7220 */ /* 0x080fe20000410000 */
[----:B------:R-:W-:Y:S01]  /*4390*/  FMUL.FTZ R32, R32, R8 ;  /* 0x0000000820207220 */ /* 0x000fe20000410000 */
[----:B------:R-:W-:Y:S01]  /*43a0*/  FMNMX.FTZ R17, R183, R18, !PT ;  /* 0x00000012b7117209 */ /* 0x000fe20007810000 */
[----:B------:R-:W1:Y:S01]  /*43b0*/  MUFU.EX2 R10, R10 ;  /* 0x0000000a000a7308 */ /* 0x000e620000000800 */
[----:B--2---:R-:W-:-:S01]  /*43c0*/  FFMA.FTZ R5, R8, R5, R9 ;  /* 0x0000000508057223 */ /* 0x004fc20000010009 */
[----:B------:R-:W-:Y:S01]  /*43d0*/  FMUL.FTZ R33, R33, R8 ;  /* 0x0000000821217220 */ /* 0x000fe20000410000 */
[----:B------:R-:W-:Y:S01]  /*43e0*/  FMNMX.FTZ R18, R186, R17, !PT ;  /* 0x00000011ba127209 */ /* 0x000fe20007810000 */
[--C-:B------:R-:W-:Y:S01]  /*43f0*/  FFMA.FTZ R17, R176, UR40, -R6.reuse ;  /* 0x00000028b0117c23 */ /* 0x100fe20008010806 */
[----:B------:R-:W-:-:S01]  /*4400*/  FFMA.FTZ R176, R209, UR40, -R6 ;  /* 0x00000028d1b07c23 */ /* 0x000fc20008010806 */
[----:B------:R-:W-:Y:S01]  /*4410*/  FMUL.FTZ R36, R36, R8 ;  /* 0x0000000824247220 */ /* 0x000fe20000410000 */
[----:B------:R-:W-:Y:S01]  /*4420*/  FMNMX.FTZ R21, R187, R18, !PT ;  /* 0x00000012bb157209 */ /* 0x000fe20007810000 */
[----:B------:R-:W2:Y:S01]  /*4430*/  MUFU.EX2 R13, R13 ;  /* 0x0000000d000d7308 */ /* 0x000ea20000000800 */
[-C--:B------:R-:W-:Y:S01]  /*4440*/  FMUL.FTZ R37, R37, R8.reuse ;  /* 0x0000000825257220 */ /* 0x080fe20000410000 */
[-C--:B------:R-:W-:Y:S01]  /*4450*/  FMUL.FTZ R40, R40, R8.reuse ;  /* 0x0000000828287220 */ /* 0x080fe20000410000 */
[----:B------:R-:W-:Y:S01]  /*4460*/  FMNMX.FTZ R18, R190, R21, !PT ;  /* 0x00000015be127209 */ /* 0x000fe20007810000 */
[-C--:B------:R-:W-:Y:S01]  /*4470*/  FMUL.FTZ R41, R41, R8.reuse ;  /* 0x0000000829297220 */ /* 0x080fe20000410000 */
[-C--:B------:R-:W-:Y:S01]  /*4480*/  FMUL.FTZ R44, R44, R8.reuse ;  /* 0x000000082c2c7220 */ /* 0x080fe20000410000 */
[----:B------:R-:W-:Y:S01]  /*4490*/  FMUL.FTZ R45, R45, R8 ;  /* 0x000000082d2d7220 */ /* 0x000fe20000410000 */
[----:B------:R-:W-:Y:S01]  /*44a0*/  FMNMX.FTZ R21, R191, R18, !PT ;  /* 0x00000012bf157209 */ /* 0x000fe20007810000 */
[----:B------:R-:W4:Y:S01]  /*44b0*/  MUFU.EX2 R11, R11 ;  /* 0x0000000b000b7308 */ /* 0x000f220000000800 */
[-C--:B------:R-:W-:Y:S01]  /*44c0*/  FMUL.FTZ R48, R48, R8.reuse ;  /* 0x0000000830307220 */ /* 0x080fe20000410000 */
[-C--:B------:R-:W-:Y:S01]  /*44d0*/  FMUL.FTZ R49, R49, R8.reuse ;  /* 0x0000000831317220 */ /* 0x080fe20000410000 */
[----:B------:R-:W-:Y:S01]  /*44e0*/  FMNMX.FTZ R20, R194, R21, !PT ;  /* 0x00000015c2147209 */ /* 0x000fe20007810000 */
[-C--:B------:R-:W-:Y:S01]  /*44f0*/  FMUL.FTZ R52, R52, R8.reuse ;  /* 0x0000000834347220 */ /* 0x080fe20000410000 */
[-C--:B------:R-:W-:Y:S01]  /*4500*/  FMUL.FTZ R53, R53, R8.reuse ;  /* 0x0000000835357220 */ /* 0x080fe20000410000 */
[----:B------:R-:W-:Y:S01]  /*4510*/  FMUL.FTZ R56, R56, R8 ;  /* 0x0000000838387220 */ /* 0x000fe20000410000 */
[----:B------:R-:W-:Y:S01]  /*4520*/  FMNMX.FTZ R21, R195, R20, !PT ;  /* 0x00000014c3157209 */ /* 0x000fe20007810000 */
[----:B------:R5:W-:Y:S01]  /*4530*/  MUFU.EX2 R18, R177 ;  /* 0x000000b100127308 */ /* 0x000be20000000800 */
[-C--:B------:R-:W-:Y:S01]  /*4540*/  FMUL.FTZ R57, R57, R8.reuse ;  /* 0x0000000839397220 */ /* 0x080fe20000410000 */
[-C--:B------:R-:W-:Y:S01]  /*4550*/  FMUL.FTZ R60, R60, R8.reuse ;  /* 0x000000083c3c7220 */ /* 0x080fe20000410000 */
[----:B------:R-:W-:Y:S01]  /*4560*/  FMNMX.FTZ R20, R198, R21, !PT ;  /* 0x00000015c6147209 */ /* 0x000fe20007810000 */
[-C--:B------:R-:W-:Y:S01]  /*4570*/  FMUL.FTZ R61, R61, R8.reuse ;  /* 0x000000083d3d7220 */ /* 0x080fe20000410000 */
[-C--:B------:R-:W-:Y:S01]  /*4580*/  FMUL.FTZ R64, R64, R8.reuse ;  /* 0x0000000840407220 */ /* 0x080fe20000410000 */
[----:B------:R-:W-:Y:S01]  /*4590*/  FMUL.FTZ R65, R65, R8 ;  /* 0x0000000841417220 */ /* 0x000fe20000410000 */
[----:B------:R-:W-:Y:S01]  /*45a0*/  FMNMX.FTZ R21, R199, R20, !PT ;  /* 0x00000014c7157209 */ /* 0x000fe20007810000 */
[----:B------:R-:W-:Y:S01]  /*45b0*/  MUFU.EX2 R19, R19 ;  /* 0x0000001300137308 */ /* 0x000fe20000000800 */
[----:B-----5:R-:W-:-:S01]  /*45c0*/  FFMA.FTZ R177, R204, UR40, -R6 ;  /* 0x00000028ccb17c23 */ /* 0x020fc20008010806 */
[-C--:B------:R-:W-:Y:S01]  /*45d0*/  FMUL.FTZ R68, R68, R8.reuse ;  /* 0x0000000844447220 */ /* 0x080fe20000410000 */
[----:B------:R-:W-:Y:S01]  /*45e0*/  FMNMX.FTZ R20, R202, R21, !PT ;  /* 0x00000015ca147209 */ /* 0x000fe20007810000 */
[-C--:B------:R-:W-:Y:S01]  /*45f0*/  FMUL.FTZ R69, R69, R8.reuse ;  /* 0x0000000845457220 */ /* 0x080fe20000410000 */
[-C--:B------:R-:W-:Y:S01]  /*4600*/  FMUL.FTZ R72, R72, R8.reuse ;  /* 0x0000000848487220 */ /* 0x080fe20000410000 */
[----:B------:R-:W-:Y:S01]  /*4610*/  FMUL.FTZ R73, R73, R8 ;  /* 0x0000000849497220 */ /* 0x000fe20000410000 */
[----:B------:R-:W-:Y:S01]  /*4620*/  FMNMX.FTZ R21, R203, R20, !PT ;  /* 0x00000014cb157209 */ /* 0x000fe20007810000 */
[----:B------:R-:W-:Y:S01]  /*4630*/  MUFU.EX2 R156, R156 ;  /* 0x0000009c009c7308 */ /* 0x000fe20000000800 */
[-C--:B------:R-:W-:Y:S01]  /*4640*/  FMUL.FTZ R76, R76, R8.reuse ;  /* 0x000000084c4c7220 */ /* 0x080fe20000410000 */
[----:B------:R-:W-:Y:S01]  /*4650*/  FMUL.FTZ R77, R77, R8 ;  /* 0x000000084d4d7220 */ /* 0x000fe20000410000 */
[----:B------:R-:W-:Y:S01]  /*4660*/  FMNMX.FTZ R160, R206, R21, !PT ;  /* 0x00000015cea07209 */ /* 0x000fe20007810000 */
[----:B------:R-:W-:Y:S01]  /*4670*/  FFMA.FTZ R21, R185, UR40, -R6 ;  /* 0x00000028b9157c23 */ /* 0x000fe20008010806 */
[----:B------:R-:W-:-:S02]  /*4680*/  IMAD.U32 R185, RZ, RZ, UR40 ;  /* 0x00000028ffb97e24 */ /* 0x000fc4000f8e00ff */
        /* <DEDUP_REMOVED lines=12> */
[----:B------:R-:W-:Y:S01]  /*4750*/  FMUL.FTZ R92, R92, R8 ;  /* 0x000000085c5c7220 */ /* 0x000fe20000410000 */
[----:B------:R-:W-:Y:S01]  /*4760*/  FMNMX.FTZ R160, R214, R23, !PT ;  /* 0x00000017d6a07209 */ /* 0x000fe20007810000 */
[--C-:B------:R-:W-:Y:S01]  /*4770*/  FFMA.FTZ R23, R192, UR40, -R6.reuse ;  /* 0x00000028c0177c23 */ /* 0x100fe20008010806 */
[----:B------:R-:W-:-:S01]  /*4780*/  FFMA.FTZ R192, R213, UR40, -R6 ;  /* 0x00000028d5c07c23 */ /* 0x000fc20008010806 */
[----:B------:R-:W-:Y:S01]  /*4790*/  FMUL.FTZ R93, R93, R8 ;  /* 0x000000085d5d7220 */ /* 0x000fe20000410000 */
[----:B------:R-:W-:Y:S01]  /*47a0*/  FMNMX.FTZ R164, R215, R160, !PT ;  /* 0x000000a0d7a47209 */ /* 0x000fe20007810000 */
[--C-:B------:R-:W-:Y:S01]  /*47b0*/  FFMA.FTZ R160, R193, UR40, -R6.reuse ;  /* 0x00000028c1a07c23 */ /* 0x100fe20008010806 */
[----:B------:R-:W-:Y:S01]  /*47c0*/  MUFU.EX2 R22, R22 ;  /* 0x0000001600167308 */ /* 0x000fe20000000800 */
[-C--:B------:R-:W-:Y:S01]  /*47d0*/  FMUL.FTZ R96, R96, R8.reuse ;  /* 0x0000000860607220 */ /* 0x080fe20000410000 */
[-C--:B------:R-:W-:Y:S01]  /*47e0*/  FMUL.FTZ R97, R97, R8.reuse ;  /* 0x0000000861617220 */ /* 0x080fe20000410000 */
[----:B------:R-:W5:Y:S01]  /*47f0*/  SHFL.BFLY PT, R165, R164, 0x2, 0x1f ;  /* 0x0c401f00a4a57f89 */ /* 0x000f6200000e0000 */
[-C--:B------:R-:W-:Y:S01]  /*4800*/  FMUL.FTZ R100, R100, R8.reuse ;  /* 0x0000000864647220 */ /* 0x080fe20000410000 */
[-C--:B------:R-:W-:Y:S01]  /*4810*/  FMUL.FTZ R101, R101, R8.reuse ;  /* 0x0000000865657220 */ /* 0x080fe20000410000 */
[-C--:B------:R-:W-:Y:S01]  /*4820*/  FMUL.FTZ R104, R104, R8.reuse ;  /* 0x0000000868687220 */ /* 0x080fe20000410000 */
[-C--:B------:R-:W-:Y:S01]  /*4830*/  FMUL.FTZ R105, R105, R8.reuse ;  /* 0x0000000869697220 */ /* 0x080fe20000410000 */
[----:B------:R-:W-:Y:S01]  /*4840*/  MUFU.EX2 R153, R153 ;  /* 0x0000009900997308 */ /* 0x000fe20000000800 */
[-C--:B------:R-:W-:Y:S01]  /*4850*/  FMUL.FTZ R108, R108, R8.reuse ;  /* 0x000000086c6c7220 */ /* 0x080fe20000410000 */
[-C--:B------:R-:W-:Y:S01]  /*4860*/  FMUL.FTZ R109, R109, R8.reuse ;  /* 0x000000086d6d7220 */ /* 0x080fe20000410000 */
[-C--:B------:R-:W-:Y:S01]  /*4870*/  FMUL.FTZ R112, R112, R8.reuse ;  /* 0x0000000870707220 */ /* 0x080fe20000410000 */
        /* <DEDUP_REMOVED lines=15> */
[----:B-----5:R-:W-:Y:S01]  /*4970*/  FMNMX.FTZ R181, R164, R165, !PT ;  /* 0x000000a5a4b57209 */ /* 0x020fe20007810000 */
[----:B------:R-:W-:Y:S01]  /*4980*/  FFMA.FTZ R165, R208, UR40, -R6 ;  /* 0x00000028d0a57c23 */ /* 0x000fe20008010806 */
[-C--:B------:R-:W-:Y:S01]  /*4990*/  FMUL.FTZ R140, R140, R8.reuse ;  /* 0x000000088c8c7220 */ /* 0x080fe20000410000 */
[-C--:B------:R-:W-:Y:S01]  /*49a0*/  FMUL.FTZ R141, R141, R8.reuse ;  /* 0x000000088d8d7220 */ /* 0x080fe20000410000 */
[-C--:B------:R-:W-:Y:S01]  /*49b0*/  FMUL.FTZ R144, R144, R8.reuse ;  /* 0x0000000890907220 */ /* 0x080fe20000410000 */
[----:B------:R-:W5:Y:S01]  /*49c0*/  SHFL.BFLY PT, R164, R181, 0x1, 0x1f ;  /* 0x0c201f00b5a47f89 */ /* 0x000f6200000e0000 */
[----:B------:R-:W-:Y:S01]  /*49d0*/  MUFU.EX2 R168, R168 ;  /* 0x000000a800a87308 */ /* 0x000fe20000000800 */
[-C--:B------:R-:W-:Y:S01]  /*49e0*/  FMUL.FTZ R145, R145, R8.reuse ;  /* 0x0000000891917220 */ /* 0x080fe20000410000 */
[-C--:B------:R-:W-:Y:S01]  /*49f0*/  FMUL.FTZ R148, R148, R8.reuse ;  /* 0x0000000894947220 */ /* 0x080fe20000410000 */
[----:B------:R-:W-:-:S05]  /*4a00*/  FMUL.FTZ R149, R149, R8 ;  /* 0x0000000895957220 */ /* 0x000fca0000410000 */
[----:B------:R-:W-:Y:S08]  /*4a10*/  MUFU.EX2 R21, R21 ;  /* 0x0000001500157308 */ /* 0x000ff00000000800 */
[----:B------:R-:W-:Y:S01]  /*4a20*/  MUFU.EX2 R169, R169 ;  /* 0x000000a900a97308 */ /* 0x000fe20000000800 */
[----:B-----5:R-:W-:-:S07]  /*4a30*/  FMNMX.FTZ R164, R181, R164, !PT ;  /* 0x000000a4b5a47209 */ /* 0x020fce0007810000 */
[----:B------:R-:W-:Y:S01]  /*4a40*/  MUFU.EX2 R180, R180 ;  /* 0x000000b400b47308 */ /* 0x000fe20000000800 */
[----:B------:R-:W-:-:S04]  /*4a50*/  FADD.FTZ R6, -R164, R7 ;  /* 0x00000007a4067221 */ /* 0x000fc80000010100 */
[----:B------:R-:W-:Y:S01]  /*4a60*/  FMUL.FTZ R7, R6, UR40 ;  /* 0x0000002806077c20 */ /* 0x000fe20008410000 */
[----:B------:R-:W-:-:S02]  /*4a70*/  FFMA.FTZ R6, R164, R185, -8 ;  /* 0xc1000000a4067423 */ /* 0x000fc400000100b9 */
[----:B------:R-:W-:Y:S02]  /*4a80*/  MUFU.EX2 R23, R23 ;  /* 0x0000001700177308 */ /* 0x000fe40000000800 */
[----:B------:R-:W-:-:S01]  /*4a90*/  FFMA.FTZ R154, R154, UR40, -R6 ;  /* 0x000000289a9a7c23 */ /* 0x000fc20008010806 */
[--C-:B------:R-:W-:Y:S01]  /*4aa0*/  FFMA.FTZ R155, R155, UR40, -R6.reuse ;  /* 0x000000289b9b7c23 */ /* 0x100fe20008010806 */
[----:B------:R-:W-:-:S01]  /*4ab0*/  FFMA.FTZ R185, R158, UR40, -R6 ;  /* 0x000000289eb97c23 */ /* 0x000fc20008010806 */
[--C-:B------:R-:W-:Y:S01]  /*4ac0*/  FFMA.FTZ R196, R159, UR40, -R6.reuse ;  /* 0x000000289fc47c23 */ /* 0x100fe20008010806 */
[----:B------:R-:W-:-:S02]  /*4ad0*/  FFMA.FTZ R158, R162, UR40, -R6 ;  /* 0x00000028a29e7c23 */ /* 0x000fc40008010806 */
[----:B------:R-:W-:Y:S01]  /*4ae0*/  MUFU.EX2 R7, R7 ;  /* 0x0000000700077308 */ /* 0x000fe20000000800 */
[----:B------:R-:W-:-:S01]  /*4af0*/  FFMA.FTZ R159, R163, UR40, -R6 ;  /* 0x00000028a39f7c23 */ /* 0x000fc20008010806 */
[--C-:B------:R-:W-:Y:S01]  /*4b00*/  FFMA.FTZ R189, R166, UR40, -R6.reuse ;  /* 0x00000028a6bd7c23 */ /* 0x100fe20008010806 */
[----:B------:R-:W-:-:S01]  /*4b10*/  FFMA.FTZ R166, R178, UR40, -R6 ;  /* 0x00000028b2a67c23 */ /* 0x000fc20008010806 */
[--C-:B------:R-:W-:Y:S01]  /*4b20*/  FFMA.FTZ R178, R182, UR40, -R6.reuse ;  /* 0x00000028b6b27c23 */ /* 0x100fe20008010806 */
[----:B------:R-:W-:-:S01]  /*4b30*/  FFMA.FTZ R200, R167, UR40, -R6 ;  /* 0x00000028a7c87c23 */ /* 0x000fc20008010806 */
[----:B------:R-:W-:Y:S01]  /*4b40*/  FFMA.FTZ R167, R179, UR40, -R6 ;  /* 0x00000028b3a77c23 */ /* 0x000fe20008010806 */
[----:B---3--:R-:W-:-:S01]  /*4b50*/  FADD.FTZ R179, R152, R5 ;  /* 0x0000000598b37221 */ /* 0x008fc20000010000 */
[----:B------:R-:W3:Y:S01]  /*4b60*/  MUFU.EX2 R154, R154 ;  /* 0x0000009a009a7308 */ /* 0x000ee20000000800 */
[----:B------:R-:W-:-:S01]  /*4b70*/  FFMA.FTZ R162, R170, UR40, -R6 ;  /* 0x00000028aaa27c23 */ /* 0x000fc20008010806 */
[--C-:B------:R-:W-:Y:S01]  /*4b80*/  FFMA.FTZ R170, R174, UR40, -R6.reuse ;  /* 0x00000028aeaa7c23 */ /* 0x100fe20008010806 */
[----:B------:R-:W-:-:S01]  /*4b90*/  FFMA.FTZ R174, R186, UR40, -R6 ;  /* 0x00000028baae7c23 */ /* 0x000fc20008010806 */
[----:B-1----:R-:W-:Y:S01]  /*4ba0*/  FADD.FTZ R186, R10, R179 ;  /* 0x000000b30aba7221 */ /* 0x002fe20000010000 */
[----:B------:R-:W-:-:S01]  /*4bb0*/  FFMA.FTZ R163, R171, UR40, -R6 ;  /* 0x00000028aba37c23 */ /* 0x000fc20008010806 */
[--C-:B------:R-:W-:Y:S01]  /*4bc0*/  FFMA.FTZ R171, R175, UR40, -R6.reuse ;  /* 0x00000028afab7c23 */ /* 0x100fe20008010806 */
[----:B------:R-:W-:-:S01]  /*4bd0*/  FFMA.FTZ R175, R187, UR40, -R6 ;  /* 0x00000028bbaf7c23 */ /* 0x000fc20008010806 */
[----:B------:R-:W1:Y:S01]  /*4be0*/  MUFU.EX2 R155, R155 ;  /* 0x0000009b009b7308 */ /* 0x000e620000000800 */
[----:B--2---:R-:W-:-:S01]  /*4bf0*/  FADD.FTZ R186, R13, R186 ;  /* 0x000000ba0dba7221 */ /* 0x004fc20000010000 */
[--C-:B------:R-:W-:Y:S01]  /*4c00*/  FFMA.FTZ R5, R191, UR40, -R6.reuse ;  /* 0x00000028bf057c23 */ /* 0x100fe20008010806 */
[----:B------:R-:W-:-:S01]  /*4c10*/  FFMA.FTZ R190, R190, UR40, -R6 ;  /* 0x00000028bebe7c23 */ /* 0x000fc20008010806 */
[----:B------:R-:W-:Y:S01]  /*4c20*/  FFMA.FTZ R183, R183, UR40, -R6 ;  /* 0x00000028b7b77c23 */ /* 0x000fe20008010806 */
[----:B----4-:R-:W-:-:S01]  /*4c30*/  FADD.FTZ R191, R11, R186 ;  /* 0x000000ba0bbf7221 */ /* 0x010fc20000010000 */
[----:B------:R-:W-:Y:S01]  /*4c40*/  F2FP.SATFINITE.E4M3.F32.PACK_AB_MERGE_C R10, R13, R10, RZ ;  /* 0x0000000a0d0a723e */ /* 0x000fe200048070ff */
[----:B------:R-:W-:-:S01]  /*4c50*/  FFMA.FTZ R211, R211, UR40, -R6 ;  /* 0x00000028d3d37c23 */ /* 0x000fc20008010806 */
[----:B------:R-:W2:Y:S01]  /*4c60*/  MUFU.EX2 R185, R185 ;  /* 0x000000b900b97308 */ /* 0x000ea20000000800 */
[----:B---3--:R-:W-:-:S01]  /*4c70*/  FFMA.FTZ R182, R7, R4, R154 ;  /* 0x0000000407b67223 */ /* 0x008fc2000001009a */
[----:B------:R-:W-:Y:S01]  /*4c80*/  FADD.FTZ R191, R12, R191 ;  /* 0x000000bf0cbf7221 */ /* 0x000fe20000010000 */
[----:B------:R-:W-:-:S01]  /*4c90*/  FFMA.FTZ R214, R214, UR40, -R6 ;  /* 0x00000028d6d67c23 */ /* 0x000fc20008010806 */
[----:B------:R-:W-:Y:S01]  /*4ca0*/  FFMA.FTZ R215, R215, UR40, -R6 ;  /* 0x00000028d7d77c23 */ /* 0x000fe20008010806 */
[-C--:B------:R-:W-:Y:S01]  /*4cb0*/  FMUL.FTZ R26, R26, R7.reuse ;  /* 0x000000071a1a7220 */ /* 0x080fe20000410000 */
[-C--:B------:R-:W-:Y:S01]  /*4cc0*/  FMUL.FTZ R27, R27, R7.reuse ;  /* 0x000000071b1b7220 */ /* 0x080fe20000410000 */
[----:B------:R-:W-:Y:S01]  /*4cd0*/  FMUL.FTZ R30, R30, R7 ;  /* 0x000000071e1e7220 */ /* 0x000fe20000410000 */
[----:B------:R-:W3:Y:S01]  /*4ce0*/  MUFU.EX2 R196, R196 ;  /* 0x000000c400c47308 */ /* 0x000ee20000000800 */
[----:B-1----:R-:W-:-:S01]  /*4cf0*/  FADD.FTZ R182, R155, R182 ;  /* 0x000000b69bb67221 */ /* 0x002fc20000010000 */
[-C--:B------:R-:W-:Y:S01]  /*4d00*/  FMUL.FTZ R31, R31, R7.reuse ;  /* 0x000000071f1f7220 */ /* 0x080fe20000410000 */
[-C--:B------:R-:W-:Y:S01]  /*4d10*/  FMUL.FTZ R34, R34, R7.reuse ;  /* 0x0000000722227220 */ /* 0x080fe20000410000 */
[-C--:B------:R-:W-:Y:S01]  /*4d20*/  FMUL.FTZ R35, R35, R7.reuse ;  /* 0x0000000723237220 */ /* 0x080fe20000410000 */
[-C--:B------:R-:W-:Y:S01]  /*4d30*/  FMUL.FTZ R38, R38, R7.reuse ;  /* 0x0000000726267220 */ /* 0x080fe20000410000 */
[-C--:B------:R-:W-:Y:S01]  /*4d40*/  FMUL.FTZ R39, R39, R7.reuse ;  /* 0x0000000727277220 */ /* 0x080fe20000410000 */
[----:B------:R-:W-:Y:S01]  /*4d50*/  FMUL.FTZ R42, R42, R7 ;  /* 0x000000072a2a7220 */ /* 0x000fe20000410000 */
[----:B------:R-:W1:Y:S01]  /*4d60*/  MUFU.EX2 R158, R158 ;  /* 0x0000009e009e7308 */ /* 0x000e620000000800 */
[----:B--2---:R-:W-:-:S01]  /*4d70*/  FADD.FTZ R179, R185, R182 ;  /* 0x000000b6b9b37221 */ /* 0x004fc20000010000 */
[-C--:B------:R-:W-:Y:S01]  /*4d80*/  FMUL.FTZ R43, R43, R7.reuse ;  /* 0x000000072b2b7220 */ /* 0x080fe20000410000 */
[-C--:B------:R-:W-:Y:S01]  /*4d90*/  FMUL.FTZ R46, R46, R7.reuse ;  /* 0x000000072e2e7220 */ /* 0x080fe20000410000 */
[-C--:B------:R-:W-:Y:S01]  /*4da0*/  FMUL.FTZ R47, R47, R7.reuse ;  /* 0x000000072f2f7220 */ /* 0x080fe20000410000 */
[-C--:B------:R-:W-:Y:S01]  /*4db0*/  FMUL.FTZ R50, R50, R7.reuse ;  /* 0x0000000732327220 */ /* 0x080fe20000410000 */
[-C--:B------:R-:W-:Y:S01]  /*4dc0*/  FMUL.FTZ R51, R51, R7.reuse ;  /* 0x0000000733337220 */ /* 0x080fe20000410000 */
[----:B------:R-:W-:Y:S01]  /*4dd0*/  FMUL.FTZ R54, R54, R7 ;  /* 0x0000000736367220 */ /* 0x000fe20000410000 */
[----:B------:R-:W2:Y:S01]  /*4de0*/  MUFU.EX2 R159, R159 ;  /* 0x0000009f009f7308 */ /* 0x000ea20000000800 */
[----:B---3--:R-:W-:-:S01]  /*4df0*/  FADD.FTZ R187, R196, R179 ;  /* 0x000000b3c4bb7221 */ /* 0x008fc20000010000 */
[----:B------:R-:W-:Y:S01]  /*4e00*/  FFMA.FTZ R179, R194, UR40, -R6 ;  /* 0x00000028c2b37c23 */ /* 0x000fe20008010806 */
[----:B------:R-:W-:Y:S01]  /*4e10*/  F2FP.SATFINITE.E4M3.F32.PACK_AB_MERGE_C R185, R196, R185, RZ ;  /* 0x000000b9c4b9723e */ /* 0x000fe200048070ff */
[-C--:B------:R-:W-:Y:S01]  /*4e20*/  FMUL.FTZ R55, R55, R7.reuse ;  /* 0x0000000737377220 */ /* 0x080fe20000410000 */
        /* <DEDUP_REMOVED lines=13> */
[----:B------:R-:W-:Y:S01]  /*4f00*/  FFMA.FTZ R182, R195, UR40, -R6 ;  /* 0x00000028c3b67c23 */ /* 0x000fe20008010806 */
[-C--:B------:R-:W-:Y:S01]  /*4f10*/  FMUL.FTZ R75, R75, R7.reuse ;  /* 0x000000074b4b7220 */ /* 0x080fe20000410000 */
[-C--:B------:R-:W-:Y:S01]  /*4f20*/  FMUL.FTZ R78, R78, R7.reuse ;  /* 0x000000074e4e7220 */ /* 0x080fe20000410000 */
[-C--:B------:R-:W-:Y:S01]  /*4f30*/  FMUL.FTZ R79, R79, R7.reuse ;  /* 0x000000074f4f7220 */ /* 0x080fe20000410000 */
[-C--:B------:R-:W-:Y:S01]  /*4f40*/  FMUL.FTZ R82, R82, R7.reuse ;  /* 0x0000000752527220 */ /* 0x080fe20000410000 */
[----:B------:R-:W-:Y:S01]  /*4f50*/  FMUL.FTZ R83, R83, R7 ;  /* 0x0000000753537220 */ /* 0x000fe20000410000 */
[----:B------:R-:W2:Y:S01]  /*4f60*/  MUFU.EX2 R162, R162 ;  /* 0x000000a200a27308 */ /* 0x000ea20000000800 */
[----:B---3--:R-:W-:-:S01]  /*4f70*/  FADD.FTZ R187, R189, R186 ;  /* 0x000000babdbb7221 */ /* 0x008fc20000010000 */
[-C--:B------:R-:W-:Y:S01]  /*4f80*/  FMUL.FTZ R86, R86, R7.reuse ;  /* 0x0000000756567220 */ /* 0x080fe20000410000 */
[-C--:B------:R-:W-:Y:S01]  /*4f90*/  FMUL.FTZ R87, R87, R7.reuse ;  /* 0x0000000757577220 */ /* 0x080fe20000410000 */
[-C--:B------:R-:W-:Y:S01]  /*4fa0*/  FMUL.FTZ R90, R90, R7.reuse ;  /* 0x000000075a5a7220 */ /* 0x080fe20000410000 */
[-C--:B------:R-:W-:Y:S01]  /*4fb0*/  FMUL.FTZ R91, R91, R7.reuse ;  /* 0x000000075b5b7220 */ /* 0x080fe20000410000 */
[-C--:B------:R-:W-:Y:S01]  /*4fc0*/  FMUL.FTZ R94, R94, R7.reuse ;  /* 0x000000075e5e7220 */ /* 0x080fe20000410000 */
[----:B------:R-:W-:Y:S01]  /*4fd0*/  FMUL.FTZ R95, R95, R7 ;  /* 0x000000075f5f7220 */ /* 0x000fe20000410000 */
[----:B------:R-:W3:Y:S01]  /*4fe0*/  MUFU.EX2 R163, R163 ;  /* 0x000000a300a37308 */ /* 0x000ee20000000800 */
[----:B-1----:R-:W-:-:S01]  /*4ff0*/  FADD.FTZ R187, R200, R187 ;  /* 0x000000bbc8bb7221 */ /* 0x002fc20000010000 */
[----:B------:R-:W-:Y:S01]  /*5000*/  F2FP.SATFINITE.E4M3.F32.PACK_AB_MERGE_C R189, R200, R189, RZ ;  /* 0x000000bdc8bd723e */ /* 0x000fe200048070ff */
[-C--:B------:R-:W-:Y:S01]  /*5010*/  FMUL.FTZ R98, R98, R7.reuse ;  /* 0x0000000762627220 */ /* 0x080fe20000410000 */
[-C--:B------:R-:W-:Y:S01]  /*5020*/  FMUL.FTZ R99, R99, R7.reuse ;  /* 0x0000000763637220 */ /* 0x080fe20000410000 */
[-C--:B------:R-:W-:Y:S01]  /*5030*/  FMUL.FTZ R102, R102, R7.reuse ;  /* 0x0000000766667220 */ /* 0x080fe20000410000 */
[-C--:B------:R-:W-:Y:S01]  /*5040*/  FMUL.FTZ R103, R103, R7.reuse ;  /* 0x0000000767677220 */ /* 0x080fe20000410000 */
[----:B------:R-:W-:Y:S01]  /*5050*/  FMUL.FTZ R106, R106, R7 ;  /* 0x000000076a6a7220 */ /* 0x000fe20000410000 */
[----:B------:R1:W-:Y:S01]  /*5060*/  MUFU.EX2 R4, R190 ;  /* 0x000000be00047308 */ /* 0x0003e20000000800 */
        /* <DEDUP_REMOVED lines=8> */
[----:B-1----:R-:W-:-:S01]  /*50f0*/  FADD.FTZ R190, R14, R191 ;  /* 0x000000bf0ebe7221 */ /* 0x002fc20000010000 */
[----:B---3--:R-:W-:Y:S01]  /*5100*/  FADD.FTZ R193, R163, R194 ;  /* 0x000000c2a3c17221 */ /* 0x008fe20000010000 */
[----:B------:R-:W-:Y:S01]  /*5110*/  F2FP.SATFINITE.E4M3.F32.PACK_AB_MERGE_C R14, R19, R14, RZ ;  /* 0x0000000e130e723e */ /* 0x000fe200048070ff */
[----:B------:R-:W-:Y:S01]  /*5120*/  FMUL.FTZ R119, R119, R7 ;  /* 0x0000000777777220 */ /* 0x000fe20000410000 */
[----:B------:R-:W-:-:S01]  /*5130*/  FADD.FTZ R191, R19, R190 ;  /* 0x000000be13bf7221 */ /* 0x000fc20000010000 */
[----:B------:R-:W-:Y:S01]  /*5140*/  FFMA.FTZ R190, R198, UR40, -R6 ;  /* 0x00000028c6be7c23 */ /* 0x000fe20008010806 */
[----:B------:R-:W-:Y:S01]  /*5150*/  FMUL.FTZ R122, R122, R7 ;  /* 0x000000077a7a7220 */ /* 0x000fe20000410000 */
[----:B------:R-:W1:Y:S01]  /*5160*/  MUFU.EX2 R171, R171 ;  /* 0x000000ab00ab7308 */ /* 0x000e620000000800 */
[----:B------:R-:W-:-:S01]  /*5170*/  FADD.FTZ R186, R156, R191 ;  /* 0x000000bf9cba7221 */ /* 0x000fc20000010000 */
[----:B------:R-:W-:Y:S01]  /*5180*/  FFMA.FTZ R191, R199, UR40, -R6 ;  /* 0x00000028c7bf7c23 */ /* 0x000fe20008010806 */
[-C--:B------:R-:W-:Y:S01]  /*5190*/  FMUL.FTZ R123, R123, R7.reuse ;  /* 0x000000077b7b7220 */ /* 0x080fe20000410000 */
[----:B------:R-:W-:Y:S01]  /*51a0*/  FMUL.FTZ R126, R126, R7 ;  /* 0x000000077e7e7220 */ /* 0x000fe20000410000 */
[----:B------:R-:W-:-:S01]  /*51b0*/  FADD.FTZ R187, R15, R186 ;  /* 0x000000ba0fbb7221 */ /* 0x000fc20000010000 */
[-C--:B------:R-:W-:Y:S01]  /*51c0*/  FMUL.FTZ R127, R127, R7.reuse ;  /* 0x000000077f7f7220 */ /* 0x080fe20000410000 */
[----:B------:R-:W-:Y:S01]  /*51d0*/  FMUL.FTZ R130, R130, R7 ;  /* 0x0000000782827220 */ /* 0x000fe20000410000 */
[----:B------:R-:W3:Y:S01]  /*51e0*/  MUFU.EX2 R166, R166 ;  /* 0x000000a600a67308 */ /* 0x000ee20000000800 */
[----:B------:R-:W-:-:S01]  /*51f0*/  FADD.FTZ R186, R22, R187 ;  /* 0x000000bb16ba7221 */ /* 0x000fc20000010000 */
[----:B--2---:R-:W-:Y:S01]  /*5200*/  FADD.FTZ R194, R170, R193 ;  /* 0x000000c1aac27221 */ /* 0x004fe20000010000 */
[-C--:B------:R-:W-:Y:S01]  /*5210*/  FMUL.FTZ R131, R131, R7.reuse ;  /* 0x0000000783837220 */ /* 0x080fe20000410000 */
[----:B------:R-:W-:Y:S01]  /*5220*/  FMUL.FTZ R134, R134, R7 ;  /* 0x0000000786867220 */ /* 0x000fe20000410000 */
[----:B------:R-:W-:-:S01]  /*5230*/  FADD.FTZ R198, R153, R186 ;  /* 0x000000ba99c67221 */ /* 0x000fc20000010000 */
[----:B------:R-:W-:Y:S01]  /*5240*/  FFMA.FTZ R186, R202, UR40, -R6 ;  /* 0x00000028caba7c23 */ /* 0x000fe20008010806 */
[----:B------:R-:W-:Y:S01]  /*5250*/  FMUL.FTZ R135, R135, R7 ;  /* 0x0000000787877220 */ /* 0x000fe20000410000 */
[----:B------:R-:W2:Y:S01]  /*5260*/  MUFU.EX2 R167, R167 ;  /* 0x000000a700a77308 */ /* 0x000ea20000000800 */
[----:B-1----:R-:W-:-:S01]  /*5270*/  FADD.FTZ R187, R171, R194 ;  /* 0x000000c2abbb7221 */ /* 0x002fc20000010000 */
[----:B------:R-:W-:Y:S01]  /*5280*/  FADD.FTZ R193, R17, R198 ;  /* 0x000000c611c17221 */ /* 0x000fe20000010000 */
[----:B------:R-:W-:Y:S01]  /*5290*/  F2FP.SATFINITE.E4M3.F32.PACK_AB_MERGE_C R170, R171, R170, RZ ;  /* 0x000000aaabaa723e */ /* 0x000fe200048070ff */
[----:B------:R-:W-:Y:S01]  /*52a0*/  FMUL.FTZ R138, R138, R7 ;  /* 0x000000078a8a7220 */ /* 0x000fe20000410000 */
[----:B------:R-:W-:Y:S01]  /*52b0*/  F2FP.SATFINITE.E4M3.F32.PACK_AB_MERGE_C R171, R168, R157, RZ ;  /* 0x0000009da8ab723e */ /* 0x000fe200048070ff */
[----:B------:R-:W-:Y:S01]  /*52c0*/  FADD.FTZ R198, R18, R193 ;  /* 0x000000c112c67221 */ /* 0x000fe20000010000 */
[----:B------:R-:W-:Y:S01]  /*52d0*/  FMUL.FTZ R139, R139, R7 ;  /* 0x000000078b8b7220 */ /* 0x000fe20000410000 */
[----:B------:R-:W1:Y:S01]  /*52e0*/  MUFU.EX2 R178, R178 ;  /* 0x000000b200b27308 */ /* 0x000e620000000800 */
[----:B---3--:R-:W-:-:S01]  /*52f0*/  FADD.FTZ R194, R166, R187 ;  /* 0x000000bba6c27221 */ /* 0x008fc20000010000 */
[----:B------:R-:W-:Y:S01]  /*5300*/  FADD.FTZ R195, R157, R198 ;  /* 0x000000c69dc37221 */ /* 0x000fe20000010000 */
[----:B------:R-:W-:-:S01]  /*5310*/  FFMA.FTZ R187, R203, UR40, -R6 ;  /* 0x00000028cbbb7c23 */ /* 0x000fc20008010806 */
[----:B------:R-:W-:Y:S01]  /*5320*/  F2FP.SATFINITE.E4M3.F32.PACK_AB_MERGE_C R157, R163, R162, R170 ;  /* 0x000000a2a39d723e */ /* 0x000fe200048070aa */
[-C--:B------:R-:W-:Y:S01]  /*5330*/  FMUL.FTZ R142, R142, R7.reuse ;  /* 0x000000078e8e7220 */ /* 0x080fe20000410000 */
[----:B------:R-:W-:Y:S01]  /*5340*/  FADD.FTZ R195, R168, R195 ;  /* 0x000000c3a8c37221 */ /* 0x000fe20000010000 */
[----:B------:R-:W-:Y:S01]  /*5350*/  FMUL.FTZ R143, R143, R7 ;  /* 0x000000078f8f7220 */ /* 0x000fe20000410000 */
[----:B------:R-:W3:Y:S01]  /*5360*/  MUFU.EX2 R183, R183 ;  /* 0x000000b700b77308 */ /* 0x000ee20000000800 */
[----:B--2---:R-:W-:-:S01]  /*5370*/  FADD.FTZ R193, R167, R194 ;  /* 0x000000c2a7c17221 */ /* 0x004fc20000010000 */
[----:B------:R-:W-:Y:S01]  /*5380*/  FADD.FTZ R198, R20, R195 ;  /* 0x000000c314c67221 */ /* 0x000fe20000010000 */
[----:B------:R-:W-:-:S01]  /*5390*/  FFMA.FTZ R195, R207, UR40, -R6 ;  /* 0x00000028cfc37c23 */ /* 0x000fc20008010806 */
[-C--:B------:R-:W-:Y:S01]  /*53a0*/  FMUL.FTZ R146, R146, R7.reuse ;  /* 0x0000000792927220 */ /* 0x080fe20000410000 */
[-C--:B------:R-:W-:Y:S01]  /*53b0*/  FMUL.FTZ R147, R147, R7.reuse ;  /* 0x0000000793937220 */ /* 0x080fe20000410000 */
[----:B------:R-:W-:Y:S01]  /*53c0*/  FADD.FTZ R198, R21, R198 ;  /* 0x000000c615c67221 */ /* 0x000fe20000010000 */
[----:B------:R-:W-:Y:S01]  /*53d0*/  FMUL.FTZ R150, R150, R7 ;  /* 0x0000000796967220 */ /* 0x000fe20000410000 */
[----:B------:R-:W2:Y:S01]  /*53e0*/  MUFU.EX2 R174, R174 ;  /* 0x000000ae00ae7308 */ /* 0x000ea20000000800 */
[----:B-1----:R-:W-:-:S01]  /*53f0*/  FADD.FTZ R194, R178, R193 ;  /* 0x000000c1b2c27221 */ /* 0x002fc20000010000 */
[----:B------:R-:W-:Y:S01]  /*5400*/  FADD.FTZ R197, R169, R198 ;  /* 0x000000c6a9c57221 */ /* 0x000fe20000010000 */
[----:B------:R-:W-:Y:S01]  /*5410*/  F2FP.SATFINITE.E4M3.F32.PACK_AB_MERGE_C R169, R180, R169, RZ ;  /* 0x000000a9b4a9723e */ /* 0x000fe200048070ff */
[----:B------:R-:W-:Y:S01]  /*5420*/  FMUL.FTZ R151, R151, R7 ;  /* 0x0000000797977220 */ /* 0x000fe20000410000 */
[----:B------:R-:W-:-:S03]  /*5430*/  F2FP.SATFINITE.E4M3.F32.PACK_AB_MERGE_C R152, R152, R9, R10 ;  /* 0x000000099898723e */ /* 0x000fc6000480700a */
[----:B------:R-:W1:Y:S01]  /*5440*/  MUFU.EX2 R175, R175 ;  /* 0x000000af00af7308 */ /* 0x000e620000000800 */
[----:B---3--:R-:W-:-:S01]  /*5450*/  FADD.FTZ R193, R183, R194 ;  /* 0x000000c2b7c17221 */ /* 0x008fc20000010000 */
[----:B------:R-:W-:Y:S01]  /*5460*/  FFMA.FTZ R194, R206, UR40, -R6 ;  /* 0x00000028cec27c23 */ /* 0x000fe20008010806 */
[----:B------:R-:W-:-:S05]  /*5470*/  F2FP.SATFINITE.E4M3.F32.PACK_AB_MERGE_C R178, R183, R178, RZ ;  /* 0x000000b2b7b2723e */ /* 0x000fca00048070ff */
[----:B------:R-:W3:Y:S01]  /*5480*/  MUFU.EX2 R5, R5 ;  /* 0x0000000500057308 */ /* 0x000ee20000000800 */
[----:B--2---:R-:W-:-:S07]  /*5490*/  FADD.FTZ R202, R174, R193 ;  /* 0x000000c1aeca7221 */ /* 0x004fce0000010000 */
[----:B------:R-:W2:Y:S01]  /*54a0*/  MUFU.EX2 R179, R179 ;  /* 0x000000b300b37308 */ /* 0x000ea20000000800 */
[----:B-1----:R-:W-:-:S01]  /*54b0*/  FADD.FTZ R193, R175, R202 ;  /* 0x000000caafc17221 */ /* 0x002fc20000010000 */
[----:B------:R-:W-:-:S03]  /*54c0*/  FADD.FTZ R202, R180, R197 ;  /* 0x000000c5b4ca7221 */ /* 0x000fc60000010000 */
[----:B------:R-:W-:Y:S01]  /*54d0*/  FADD.FTZ R198, R4, R193 ;  /* 0x000000c104c67221 */ /* 0x000fe20000010000 */
[----:B------:R-:W-:-:S01]  /*54e0*/  FADD.FTZ R197, R23, R202 ;  /* 0x000000ca17c57221 */ /* 0x000fc20000010000 */
[----:B------:R-:W-:Y:S01]  /*54f0*/  FFMA.FTZ R193, R210, UR40, -R6 ;  /* 0x00000028d2c17c23 */ /* 0x000fe20008010806 */
[----:B------:R-:W1:Y:S01]  /*5500*/  MUFU.EX2 R160, R160 ;  /* 0x000000a000a07308 */ /* 0x000e620000000800 */
[----:B---3--:R-:W-:-:S07]  /*5510*/  FADD.FTZ R198, R5, R198 ;  /* 0x000000c605c67221 */ /* 0x008fce0000010000 */
[----:B------:R-:W3:Y:S01]  /*5520*/  MUFU.EX2 R182, R182 ;  /* 0x000000b600b67308 */ /* 0x000ee20000000800 */
[----:B--2---:R-:W-:-:S07]  /*5530*/  FADD.FTZ R199, R179, R198 ;  /* 0x000000c6b3c77221 */ /* 0x004fce0000010000 */
[----:B------:R-:W2:Y:S01]  /*5540*/  MUFU.EX2 R173, R173 ;  /* 0x000000ad00ad7308 */ /* 0x000ea20000000800 */
[----:B-1----:R-:W-:-:S01]  /*5550*/  FADD.FTZ R198, R160, R197 ;  /* 0x000000c5a0c67221 */ /* 0x002fc20000010000 */
[----:B------:R-:W-:Y:S02]  /*5560*/  F2FP.SATFINITE.E4M3.F32.PACK_AB_MERGE_C R197, R153, R22, RZ ;  /* 0x0000001699c5723e */ /* 0x000fe400048070ff */
[----:B------:R-:W-:Y:S02]  /*5570*/  F2FP.SATFINITE.E4M3.F32.PACK_AB_MERGE_C R153, R155, R154, R185 ;  /* 0x0000009a9b99723e */ /* 0x000fe400048070b9 */
[----:B------:R-:W-:Y:S02]  /*5580*/  F2FP.SATFINITE.E4M3.F32.PACK_AB_MERGE_C R155, R159, R158, R189 ;  /* 0x0000009e9f9b723e */ /* 0x000fe400048070bd */
[----:B------:R-:W1:Y:S01]  /*5590*/  MUFU.EX2 R190, R190 ;  /* 0x000000be00be7308 */ /* 0x000e620000000800 */
[----:B---3--:R-:W-:-:S01]  /*55a0*/  FADD.FTZ R199, R182, R199 ;  /* 0x000000c7b6c77221 */ /* 0x008fc20000010000 */
[----:B------:R-:W-:-:S02]  /*55b0*/  F2FP.SATFINITE.E4M3.F32.PACK_AB_MERGE_C R158, R18, R17, R171 ;  /* 0x00000011129e723e */ /* 0x000fc400048070ab */
[----:B------:R-:W-:Y:S02]  /*55c0*/  F2FP.SATFINITE.E4M3.F32.PACK_AB_MERGE_C R154, R12, R11, R14 ;  /* 0x0000000b0c9a723e */ /* 0x000fe4000480700e */
[----:B------:R-:W-:Y:S02]  /*55d0*/  F2FP.SATFINITE.E4M3.F32.PACK_AB_MERGE_C R156, R15, R156, R197 ;  /* 0x0000009c0f9c723e */ /* 0x000fe400048070c5 */
[----:B------:R-:W3:Y:S01]  /*55e0*/  MUFU.EX2 R184, R184 ;  /* 0x000000b800b87308 */ /* 0x000ee20000000800 */
[----:B--2---:R-:W-:-:S01]  /*55f0*/  FADD.FTZ R13, R173, R198 ;  /* 0x000000c6ad0d7221 */ /* 0x004fc20000010000 */
[----:B------:R-:W-:-:S06]  /*5600*/  F2FP.SATFINITE.E4M3.F32.PACK_AB_MERGE_C R159, R167, R166, R178 ;  /* 0x000000a6a79f723e */ /* 0x000fcc00048070b2 */
[----:B------:R-:W2:Y:S01]  /*5610*/  MUFU.EX2 R191, R191 ;  /* 0x000000bf00bf7308 */ /* 0x000ea20000000800 */
[----:B-1----:R-:W-:-:S07]  /*5620*/  FADD.FTZ R196, R190, R199 ;  /* 0x000000c7bec47221 */ /* 0x002fce0000010000 */
[----:B------:R-:W1:Y:S01]  /*5630*/  MUFU.EX2 R161, R161 ;  /* 0x000000a100a17308 */ /* 0x000e620000000800 */
[----:B---3--:R-:W-:-:S01]  /*5640*/  FADD.FTZ R198, R184, R13 ;  /* 0x0000000db8c67221 */ /* 0x008fc20000010000 */
[----:B------:R-:W-:-:S04]  /*5650*/  F2FP.SATFINITE.E4M3.F32.PACK_AB_MERGE_C R173, R184, R173, RZ ;  /* 0x000000adb8ad723e */ /* 0x000fc800048070ff */
[----:B------:R-:W-:Y:S02]  /*5660*/  F2FP.SATFINITE.E4M3.F32.PACK_AB_MERGE_C R170, R160, R23, R173 ;  /* 0x00000017a0aa723e */ /* 0x000fe400048070ad */
[----:B------:R-:W3:Y:S01]  /*5670*/  MUFU.EX2 R186, R186 ;  /* 0x000000ba00ba7308 */ /* 0x000ee20000000800 */
[----:B--2---:R-:W-:-:S01]  /*5680*/  FADD.FTZ R13, R191, R196 ;  /* 0x000000c4bf0d7221 */ /* 0x004fc20000010000 */
[----:B------:R-:W-:-:S04]  /*5690*/  F2FP.SATFINITE.E4M3.F32.PACK_AB_MERGE_C R190, R191, R190, RZ ;  /* 0x000000bebfbe723e */ /* 0x000fc800048070ff */
[----:B------:R-:W-:Y:S02]  /*56a0*/  F2FP.SATFINITE.E4M3.F32.PACK_AB_MERGE_C R171, R182, R179, R190 ;  /* 0x000000b3b6ab723e */ /* 0x000fe400048070be */
[----:B------:R-:W2:Y:S01]  /*56b0*/  MUFU.EX2 R172, R172 ;  /* 0x000000ac00ac7308 */ /* 0x000ea20000000800 */
[----:B-1----:R-:W-:-:S07]  /*56c0*/  FADD.FTZ R19, R161, R198 ;  /* 0x000000c6a1137221 */ /* 0x002fce0000010000 */
[----:B------:R-:W1:Y:S01]  /*56d0*/  MUFU.EX2 R187, R187 ;  /* 0x000000bb00bb7308 */ /* 0x000e620000000800 */
[----:B---3--:R-:W-:-:S07]  /*56e0*/  FADD.FTZ R22, R186, R13 ;  /* 0x0000000dba167221 */ /* 0x008fce0000010000 */
[----:B------:R-:W3:Y:S01]  /*56f0*/  MUFU.EX2 R177, R177 ;  /* 0x000000b100b17308 */ /* 0x000ee20000000800 */
[----:B--2---:R-:W-:-:S07]  /*5700*/  FADD.FTZ R196, R172, R19 ;  /* 0x00000013acc47221 */ /* 0x004fce0000010000 */
[----:B------:R-:W2:Y:S01]  /*5710*/  MUFU.EX2 R194, R194 ;  /* 0x000000c200c27308 */ /* 0x000ea20000000800 */
[----:B-1----:R-:W-:-:S07]  /*5720*/  FADD.FTZ R13, R187, R22 ;  /* 0x00000016bb0d7221 */ /* 0x002fce0000010000 */
[----:B------:R-:W1:Y:S01]  /*5730*/  MUFU.EX2 R188, R188 ;  /* 0x000000bc00bc7308 */ /* 0x000e620000000800 */
[----:B---3--:R-:W-:-:S07]  /*5740*/  FADD.FTZ R19, R177, R196 ;  /* 0x000000c4b1137221 */ /* 0x008fce0000010000 */
[----:B------:R-:W3:Y:S01]  /*5750*/  MUFU.EX2 R195, R195 ;  /* 0x000000c300c37308 */ /* 0x000ee20000000800 */
[----:B--2---:R-:W-:-:S07]  /*5760*/  FADD.FTZ R22, R194, R13 ;  /* 0x0000000dc2167221 */ /* 0x004fce0000010000 */
[----:B------:R-:W2:Y:S01]  /*5770*/  MUFU.EX2 R165, R165 ;  /* 0x000000a500a57308 */ /* 0x000ea20000000800 */
[----:B-1----:R-:W-:-:S01]  /*5780*/  FADD.FTZ R168, R188, R19 ;  /* 0x00000013bca87221 */ /* 0x002fc20000010000 */
[----:B------:R-:W-:Y:S02]  /*5790*/  F2FP.SATFINITE.E4M3.F32.PACK_AB_MERGE_C R19, R5, R4, RZ ;  /* 0x000000040513723e */ /* 0x000fe400048070ff */
[----:B------:R-:W-:-:S04]  /*57a0*/  F2FP.SATFINITE.E4M3.F32.PACK_AB_MERGE_C R177, R188, R177, RZ ;  /* 0x000000b1bcb1723e */ /* 0x000fc800048070ff */
[----:B------:R-:W1:Y:S01]  /*57b0*/  MUFU.EX2 R193, R193 ;  /* 0x000000c100c17308 */ /* 0x000e620000000800 */
[----:B---3--:R-:W-:-:S01]  /*57c0*/  FADD.FTZ R22, R195, R22 ;  /* 0x00000016c3167221 */ /* 0x008fc20000010000 */
[----:B------:R-:W-:Y:S02]  /*57d0*/  F2FP.SATFINITE.E4M3.F32.PACK_AB_MERGE_C R194, R195, R194, RZ ;  /* 0x000000c2c3c2723e */ /* 0x000fe400048070ff */
[----:B------:R-:W-:Y:S02]  /*57e0*/  F2FP.SATFINITE.E4M3.F32.PACK_AB_MERGE_C R172, R172, R161, R177 ;  /* 0x000000a1acac723e */ /* 0x000fe400048070b1 */
[----:B------:R-:W-:Y:S02]  /*57f0*/  F2FP.SATFINITE.E4M3.F32.PACK_AB_MERGE_C R173, R187, R186, R194 ;  /* 0x000000babbad723e */ /* 0x000fe400048070c2 */
[----:B------:R-:W3:Y:S01]  /*5800*/  MUFU.EX2 R176, R176 ;  /* 0x000000b000b07308 */ /* 0x000ee20000000800 */
[----:B--2---:R-:W-:-:S01]  /*5810*/  FADD.FTZ R5, R165, R168 ;  /* 0x000000a8a5057221 */ /* 0x004fc20000010000 */
[----:B------:R-:W-:-:S02]  /*5820*/  F2FP.SATFINITE.E4M3.F32.PACK_AB_MERGE_C R168, R21, R20, R169 ;  /* 0x0000001415a8723e */ /* 0x000fc400048070a9 */
[----:B------:R-:W-:-:S04]  /*5830*/  F2FP.SATFINITE.E4M3.F32.PACK_AB_MERGE_C R169, R175, R174, R19 ;  /* 0x000000aeafa9723e */ /* 0x000fc80004807013 */
        /* <DEDUP_REMOVED lines=9> */
[----:B---3--:R-:W-:-:S01]  /*58d0*/  FADD.FTZ R4, R214, R13 ;  /* 0x0000000dd6047221 */ /* 0x008fc20000010000 */
[C---:B--2---:R-:W-:Y:S01]  /*58e0*/  F2FP.SATFINITE.E4M3.F32.PACK_AB_MERGE_C R181, R192.reuse, R181, RZ ;  /* 0x000000b5c0b5723e */ /* 0x044fe200048070ff */
[----:B------:R-:W-:-:S03]  /*58f0*/  FADD.FTZ R5, R192, R5 ;  /* 0x00000005c0057221 */ /* 0x000fc60000010000 */
[----:B------:R-:W-:Y:S02]  /*5900*/  F2FP.SATFINITE.E4M3.F32.PACK_AB_MERGE_C R174, R176, R165, R181 ;  /* 0x000000a5b0ae723e */ /* 0x000fe400048070b5 */
[C---:B-1----:R-:W-:Y:S01]  /*5910*/  F2FP.SATFINITE.E4M3.F32.PACK_AB_MERGE_C R214, R215.reuse, R214, RZ ;  /* 0x000000d6d7d6723e */ /* 0x042fe200048070ff */
[----:B------:R-:W-:-:S03]  /*5920*/  FADD.FTZ R4, R215, R4 ;  /* 0x00000004d7047221 */ /* 0x000fc60000010000 */
[----:B------:R-:W-:Y:S01]  /*5930*/  F2FP.SATFINITE.E4M3.F32.PACK_AB_MERGE_C R175, R6, R193, R214 ;  /* 0x000000c106af723e */ /* 0x000fe200048070d6 */
[----:B------:R-:W-:Y:S06]  /*5940*/  @!P0 BRA `(.L_x_29) ;  /* 0x0000000000048947 */ /* 0x000fec0003800000 */
[----:B------:R-:W-:Y:S01]  /*5950*/  BPT.TRAP 0x1 ;  /* 0x000000040000795c */ /* 0x000fe20000300000 */
.L_x_29:
[----:B------:R-:W-:-:S04]  /*5960*/  IMAD.U32 R6, RZ, RZ, UR52 ;  /* 0x00000034ff067e24 */ /* 0x000fc8000f8e00ff */
[----:B------:R1:W2:Y:S01]  /*5970*/  SYNCS.PHASECHK.TRANS64.TRYWAIT P2, [UR49+0x38850], R6 ;  /* 0x03885006ff0075a7 */ /* 0x0002a20008040171 */
[----:B------:R-:W-:Y:S05]  /*5980*/  @!P0 BRA `(.L_x_30) ;  /* 0x0000000000048947 */ /* 0x000fea0003800000 */
[----:B------:R-:W-:Y:S01]  /*5990*/  BPT.TRAP 0x1 ;  /* 0x000000040000795c */ /* 0x000fe20000300000 */
.L_x_30:
[----:B--2---:R-:W-:Y:S05]  /*59a0*/  @P2 BRA `(.L_x_31) ;  /* 0x00000000000c2947 */ /* 0x004fea0003800000 */
[----:B-1----:R-:W-:-:S04]  /*59b0*/  IMAD.U32 R6, RZ, RZ, UR52 ;  /* 0x00000034ff067e24 */ /* 0x002fc8000f8e00ff */
[----:B------:R-:W1:Y:S02]  /*59c0*/  SYNCS.PHASECHK.TRANS64.TRYWAIT P2, [UR49+0x38850], R6 ;  /* 0x03885006ff0075a7 */ /* 0x000e640008040171 */
[----:B-1----:R-:W-:Y:S05]  /*59d0*/  @!P2 BRA `(.L_x_32) ;  /* 0x0000009c0078a947 */ /* 0x002fea0003800000 */
.L_x_31:
[----:B------:R2:W-:Y:S01]  /*59e0*/  BAR.SYNC.DEFER_BLOCKING R2, 0x100 ;  /* 0x000400020000751d */ /* 0x0005e20000010000 */
[----:B------:R-:W-:-:S05]  /*59f0*/  ULEA UR10, UR45, UR50, 0xb ;  /* 0x000000322d0a7291 */ /* 0x000fca000f8e583f */
[----:B------:R-:W-:Y:S02]  /*5a00*/  UMOV UR7, 0x40000040 ;  /* 0x4000004000077882 */ /* 0x000fe40000000000 */
[----:B------:R-:W-:Y:S01]  /*5a10*/  UMOV UR6, UR10 ;  /* 0x0000000a00067c82 */ /* 0x000fe20008000000 */
[----:B------:R-:W-:-:S06]  /*5a20*/  WARPGROUP.ARRIVE ;  /* 0x00000000000079c5 */ /* 0x000fcc0000000000 */
        /* <DEDUP_REMOVED lines=20> */
[----:B--2---:R-:W-:Y:S05]  /*5b70*/  @!P0 BRA `(.L_x_33) ;  /* 0x0000000000048947 */ /* 0x004fea0003800000 */
[----:B------:R-:W-:Y:S01]  /*5b80*/  BPT.TRAP 0x1 ;  /* 0x000000040000795c */ /* 0x000fe20000300000 */
.L_x_33:
[----:B------:R-:W-:Y:S01]  /*5b90*/  UIADD3 UR49, UR49, 0x38860, URZ ;  /* 0x0003886031317890 */ /* 0x000fe2000fffe03f */
[----:B-1----:R-:W-:Y:S01]  /*5ba0*/  IMAD.MOV.U32 R7, RZ, RZ, R164 ;  /* 0x000000ffff077224 */ /* 0x002fe200078e00a4 */
[----:B------:R-:W-:Y:S01]  /*5bb0*/  UMOV UR6, UR45 ;  /* 0x0000002d00067c82 */ /* 0x000fe20008000000 */
[----:B------:R-:W-:Y:S01]  /*5bc0*/  IMAD.MOV.U32 R6, RZ, RZ, R3 ;  /* 0x000000ffff067224 */ /* 0x000fe200078e0003 */
[----:B------:R-:W-:-:S09]  /*5bd0*/  UPRMT UR49, UR51, 0x654, UR49 ;  /* 0x0000065433317896 */ /* 0x000fd20008000031 */
[----:B------:R-:W-:Y:S01]  /*5be0*/  SYNCS.ARRIVE.TRANS64.RED.A1T0 RZ, [UR49], RZ ;  /* 0x000000ffffff79a7 */ /* 0x000fe20008100431 */
[----:B------:R-:W-:Y:S05]  /*5bf0*/  @P1 BRA `(.L_x_34) ;  /* 0xffffffdc00741947 */ /* 0x000fea000383ffff */
.L_x_23:
[----:B------:R-:W-:Y:S01]  /*5c00*/  ULDC.64 UR8, c[0x0][0x9a0] ;  /* 0x0002680000087ab9 */ /* 0x000fe20000000a00 */
[----:B------:R-:W-:Y:S01]  /*5c10*/  IMAD.MOV.U32 R8, RZ, RZ, 0x3f800000 ;  /* 0x3f800000ff087424 */ /* 0x000fe200078e00ff */
[----:B------:R-:W-:Y:S01]  /*5c20*/  UISETP.NE.U32.AND UP0, UPT, UR8, URZ, UPT ;  /* 0x0000003f0800728c */ /* 0x000fe2000bf05070 */
[----:B------:R2:W-:Y:S06]  /*5c30*/  BAR.ARV R0, 0x100 ;  /* 0x000400000000751d */ /* 0x0005ec0000002000 */
[----:B------:R-:W-:Y:S02]  /*5c40*/  UISETP.NE.AND.EX UP0, UPT, UR9, URZ, UPT, UP0 ;  /* 0x0000003f0900728c */ /* 0x000fe4000bf05300 */
[----:B------:R-:W-:Y:S06]  /*5c50*/  BAR.ARV 0x8, 0x180 ;  /* 0x0206000000007b1d */ /* 0x000fec0000002000 */
[----:B------:R-:W-:-:S03]  /*5c60*/  PLOP3.LUT P0, PT, PT, PT, UP0, 0x80, 0x0 ;  /* 0x000000000000781c */ /* 0x000fc60003f0f008 */
[----:B------:R-:W-:Y:S01]  /*5c70*/  @UP0 ULDC.64 UR10, c[0x0][0x9c8] ;  /* 0x00027200000a0ab9 */ /* 0x000fe20000000a00 */
[----:B------:R-:W-:Y:S02]  /*5c80*/  @UP0 USHF.R.S32.HI UR7, URZ, 0x1f, UR42 ;  /* 0x0000001f3f070899 */ /* 0x000fe4000801142a */
[----:B------:R-:W-:Y:S02]  /*5c90*/  @UP0 UIMAD UR6, UR38, UR10, URZ ;  /* 0x0000000a260602a4 */ /* 0x000fe4000f8e023f */
[----:B------:R-:W-:Y:S02]  /*5ca0*/  @UP0 UIMAD.WIDE.U32 UR4, UR37, UR10, URZ ;  /* 0x0000000a250402a5 */ /* 0x000fe4000f8e003f */
[----:B------:R-:W-:-:S03]  /*5cb0*/  @UP0 UIMAD UR6, UR37, UR11, UR6 ;  /* 0x0000000b250602a4 */ /* 0x000fc6000f8e0206 */
[----:B------:R-:W-:Y:S01]  /*5cc0*/  @UP0 ULDC.64 UR10, c[0x0][0x9d0] ;  /* 0x00027400000a0ab9 */ /* 0x000fe20000000a00 */
[----:B------:R-:W-:Y:S02]  /*5cd0*/  @UP0 UIADD3 UR5, UR5, UR6, URZ ;  /* 0x0000000605050290 */ /* 0x000fe4000fffe03f */
[----:B------:R-:W-:Y:S02]  /*5ce0*/  @UP0 UIMAD UR6, UR7, UR10, URZ ;  /* 0x0000000a070602a4 */ /* 0x000fe4000f8e023f */
[----:B------:R-:W-:Y:S02]  /*5cf0*/  @UP0 UIMAD.WIDE.U32 UR4, UR42, UR10, UR4 ;  /* 0x0000000a2a0402a5 */ /* 0x000fe4000f8e0004 */
[----:B------:R-:W-:-:S04]  /*5d00*/  @UP0 UIMAD UR6, UR42, UR11, UR6 ;  /* 0x0000000b2a0602a4 */ /* 0x000fc8000f8e0206 */
[----:B------:R-:W-:Y:S02]  /*5d10*/  @UP0 UIADD3 UR5, UR5, UR6, URZ ;  /* 0x0000000605050290 */ /* 0x000fe4000fffe03f */
[----:B------:R-:W-:-:S04]  /*5d20*/  @UP0 ULEA UR6, UP1, UR4, UR8, 0x2 ;  /* 0x0000000804060291 */ /* 0x000fc8000f82103f */
[----:B------:R-:W-:Y:S02]  /*5d30*/  @UP0 ULEA.HI.X UR7, UR4, UR9, UR5, 0x2, UP1 ;  /* 0x0000000904070291 */ /* 0x000fe400088f1405 */
[----:B01----:R-:W-:-:S04]  /*5d40*/  IMAD.U32 R6, RZ, RZ, UR6 ;  /* 0x00000006ff067e24 */ /* 0x003fc8000f8e00ff */
[----:B------:R-:W-:-:S05]  /*5d50*/  IMAD.U32 R7, RZ, RZ, UR7 ;  /* 0x00000007ff077e24 */ /* 0x000fca000f8e00ff */
[----:B------:R0:W3:Y:S01]  /*5d60*/  @P0 LDG.E R8, desc[UR46][R6.64] ;  /* 0x0000002e06080981 */ /* 0x0000e2000c1e1900 */
[----:B--2---:R-:W-:-:S03]  /*5d70*/  IMAD.MOV.U32 R0, RZ, RZ, -0x800000 ;  /* 0xff800000ff007424 */ /* 0x004fc600078e00ff */
[----:B------:R-:W1:Y:S04]  /*5d80*/  SHFL.BFLY PT, R2, R5, 0x2, 0x1f ;  /* 0x0c401f0005027f89 */ /* 0x000e6800000e0000 */
[----:B------:R-:W2:Y:S01]  /*5d90*/  SHFL.BFLY PT, R9, R4, 0x2, 0x1f ;  /* 0x0c401f0004097f89 */ /* 0x000ea200000e0000 */
[----:B0-----:R-:W-:Y:S02]  /*5da0*/  IMAD.U32 R7, RZ, RZ, UR40 ;  /* 0x00000028ff077e24 */ /* 0x001fe4000f8e00ff */
[----:B-1----:R-:W-:Y:S01]  /*5db0*/  FADD.FTZ R2, R2, R5 ;  /* 0x0000000502027221 */ /* 0x002fe20000010000 */
[----:B------:R-:W-:Y:S02]  /*5dc0*/  IMAD.MOV.U32 R5, RZ, RZ, RZ ;  /* 0x000000ffff057224 */ /* 0x000fe400078e00ff */
[----:B--2---:R-:W-:Y:S01]  /*5dd0*/  FADD.FTZ R10, R9, R4 ;  /* 0x00000004090a7221 */ /* 0x004fe20000010000 */
[----:B------:R-:W-:Y:S01]  /*5de0*/  IMAD.U32 R4, RZ, RZ, UR40 ;  /* 0x00000028ff047e24 */ /* 0x000fe2000f8e00ff */
[----:B------:R-:W0:Y:S04]  /*5df0*/  SHFL.BFLY PT, R9, R2, 0x1, 0x1f ;  /* 0x0c201f0002097f89 */ /* 0x000e2800000e0000 */
[----:B------:R-:W1:Y:S01]  /*5e00*/  SHFL.BFLY PT, R11, R10, 0x1, 0x1f ;  /* 0x0c201f000a0b7f89 */ /* 0x000e6200000e0000 */
[----:B0-----:R-:W-:Y:S01]  /*5e10*/  FADD.FTZ R12, R2, R9 ;  /* 0x00000009020c7221 */ /* 0x001fe20000010000 */
[----:B------:R-:W-:-:S02]  /*5e20*/  IMAD.MOV.U32 R9, RZ, RZ, RZ ;  /* 0x000000ffff097224 */ /* 0x000fc400078e00ff */
[----:B------:R-:W-:Y:S02]  /*5e30*/  IMAD.MOV.U32 R2, RZ, RZ, -0x800000 ;  /* 0xff800000ff027424 */ /* 0x000fe400078e00ff */
[----:B-1----:R-:W-:Y:S01]  /*5e40*/  FADD.FTZ R13, R10, R11 ;  /* 0x0000000b0a0d7221 */ /* 0x002fe20000010000 */
[C---:B------:R-:W-:Y:S01]  /*5e50*/  FSETP.NE.FTZ.AND P0, PT, R12.reuse, RZ, PT ;  /* 0x000000ff0c00720b */ /* 0x040fe20003f15000 */
[----:B------:R-:W-:Y:S02]  /*5e60*/  FMUL.FTZ R11, R12, 0.00390625 ;  /* 0x3b8000000c0b7820 */ /* 0x000fe40000410000 */
[----:B------:R-:W-:-:S03]  /*5e70*/  FMUL.FTZ R14, R13, 0.00390625 ;  /* 0x3b8000000d0e7820 */ /* 0x000fc60000410000 */
[----:B------:R-:W-:Y:S02]  /*5e80*/  FSETP.NE.FTZ.AND P1, PT, R11, RZ, PT ;  /* 0x000000ff0b00720b */ /* 0x000fe40003f35000 */
[----:B------:R-:W-:-:S05]  /*5e90*/  FSETP.NE.FTZ.AND P2, PT, R14, RZ, PT ;  /* 0x000000ff0e00720b */ /* 0x000fca0003f55000 */
[----:B------:R0:W-:Y:S01]  /*5ea0*/  @P0 MUFU.RCP R5, R12 ;  /* 0x0000000c00050308 */ /* 0x0001e20000001000 */
[----:B------:R-:W-:-:S05]  /*5eb0*/  FSETP.NE.FTZ.AND P0, PT, R13, RZ, PT ;  /* 0x000000ff0d00720b */ /* 0x000fca0003f15000 */
[----:B------:R-:W-:Y:S02]  /*5ec0*/  @P1 FMUL.FTZ R4, R4, 0.69314718246459960938 ;  /* 0x3f31721804041820 */ /* 0x000fe40000410000 */
[----:B------:R-:W1:Y:S01]  /*5ed0*/  @P1 MUFU.LG2 R6, R11 ;  /* 0x0000000b00061308 */ /* 0x000e620000000c00 */
[----:B0-----:R-:W-:-:S07]  /*5ee0*/  @P2 FMUL.FTZ R12, R7, 0.69314718246459960938 ;  /* 0x3f317218070c2820 */ /* 0x001fce0000410000 */
[----:B------:R-:W0:Y:S08]  /*5ef0*/  @P2 MUFU.LG2 R10, R14 ;  /* 0x0000000e000a2308 */ /* 0x000e300000000c00 */
[----:B------:R-:W2:Y:S01]  /*5f00*/  @P0 MUFU.RCP R9, R13 ;  /* 0x0000000d00090308 */ /* 0x000ea20000001000 */
[----:B-1----:R-:W-:Y:S01]  /*5f10*/  @P1 FMUL.FTZ R7, R6, 0.69314718246459960938 ;  /* 0x3f31721806071820 */ /* 0x002fe20000410000 */
[----:B------:R-:W-:-:S03]  /*5f20*/  PLOP3.LUT P0, PT, PT, PT, PT, 0x8, 0x0 ;  /* 0x000000000000781c */ /* 0x000fc60003f0e170 */
[----:B------:R-:W-:Y:S01]  /*5f30*/  @P1 FFMA.FTZ R2, R4, R3, R7 ;  /* 0x0000000304021223 */ /* 0x000fe20000010007 */
[----:B0-----:R-:W-:-:S04]  /*5f40*/  @P2 FMUL.FTZ R11, R10, 0.69314718246459960938 ;  /* 0x3f3172180a0b2820 */ /* 0x001fc80000410000 */
[----:B------:R-:W-:Y:S01]  /*5f50*/  @P2 FFMA.FTZ R0, R12, R164, R11 ;  /* 0x000000a40c002223 */ /* 0x000fe2000001000b */
[-C--:B---3--:R-:W-:Y:S01]  /*5f60*/  FMUL.FTZ R5, R5, R8.reuse ;  /* 0x0000000805057220 */ /* 0x088fe20000410000 */
[----:B--2---:R-:W-:-:S03]  /*5f70*/  FMUL.FTZ R3, R9, R8 ;  /* 0x0000000809037220 */ /* 0x004fc60000410000 */
[-C--:B------:R-:W-:Y:S01]  /*5f80*/  FMUL.FTZ R24, R24, R5.reuse ;  /* 0x0000000518187220 */ /* 0x080fe20000410000 */
        /* <DEDUP_REMOVED lines=62> */
[----:B------:R-:W-:Y:S01]  /*6370*/  FMUL.FTZ R145, R145, R5 ;  /* 0x0000000591917220 */ /* 0x000fe20000410000 */
        /* <DEDUP_REMOVED lines=63> */
[----:B------:R-:W-:-:S07]  /*6770*/  FMUL.FTZ R147, R147, R3 ;  /* 0x0000000393937220 */ /* 0x000fce0000410000 */
.L_x_10:
[----:B------:R-:W-:Y:S05]  /*6780*/  @P0 BRA `(.L_x_35) ;  /* 0x00000038006c0947 */ /* 0x000fea0003800000 */
[----:B------:R-:W0:Y:S01]  /*6790*/  S2R R7, SR_TID.X ;  /* 0x0000000000077919 */ /* 0x000e220000002100 */
[----:B------:R-:W-:Y:S01]  /*67a0*/  ULDC.64 UR4, c[0x4][0x128] ;  /* 0x01004a0000047ab9 */ /* 0x000fe20000000a00 */
[----:B------:R-:W-:Y:S01]  /*67b0*/  ULDC.64 UR8, c[0x0][0xbd0] ;  /* 0x0002f40000087ab9 */ /* 0x000fe20000000a00 */
[----:B------:R-:W-:Y:S01]  /*67c0*/  USHF.R.S32.HI UR7, URZ, 0x1f, UR42 ;  /* 0x0000001f3f077899 */ /* 0x000fe2000801142a */
[----:B------:R-:W-:Y:S01]  /*67d0*/  ULDC.64 UR10, c[0x0][0xb38] ;  /* 0x0002ce00000a7ab9 */ /* 0x000fe20000000a00 */
[----:B0-----:R-:W-:-:S05]  /*67e0*/  IMAD.SHL.U32 R3, R7, 0x4, RZ ;  /* 0x0000000407037824 */ /* 0x001fca00078e00ff */
[----:B------:R-:W-:Y:S01]  /*67f0*/  LOP3.LUT R3, R3, 0xc, RZ, 0xc0, !PT ;  /* 0x0000000c03037812 */ /* 0x000fe200078ec0ff */
[----:B------:R-:W-:Y:S03]  /*6800*/  BAR.SYNC.DEFER_BLOCKING 0x1, 0x100 ;  /* 0x0044000000007b1d */ /* 0x000fe60000010000 */
[----:B------:R-:W-:-:S05]  /*6810*/  IADD3 R4, P0, R3, UR4, RZ ;  /* 0x0000000403047c10 */ /* 0x000fca000ff1e0ff */
[----:B------:R-:W-:-:S05]  /*6820*/  IMAD.X R5, RZ, RZ, UR5, P0 ;  /* 0x00000005ff057e24 */ /* 0x000fca00080e06ff */
[----:B------:R0:W2:Y:S01]  /*6830*/  LDG.E.CONSTANT R3, desc[UR46][R4.64] ;  /* 0x0000002e04037981 */ /* 0x0000a2000c1e9900 */
[----:B------:R-:W-:Y:S01]  /*6840*/  LOP3.LUT P0, R9, R7, 0x3, RZ, 0xc0, !PT ;  /* 0x0000000307097812 */ /* 0x000fe2000780c0ff */
[----:B------:R-:W-:Y:S01]  /*6850*/  UIMAD.WIDE.U32 UR4, UR42, UR8, URZ ;  /* 0x000000082a0472a5 */ /* 0x000fe2000f8e003f */
[----:B------:R-:W-:Y:S01]  /*6860*/  BSSY B0, `(.L_x_36) ;  /* 0x00002b3000007945 */ /* 0x000fe20003800000 */
[----:B------:R-:W-:Y:S01]  /*6870*/  UIMAD UR6, UR7, UR8, URZ ;  /* 0x00000008070672a4 */ /* 0x000fe2000f8e023f */
[----:B------:R-:W-:Y:S01]  /*6880*/  ISETP.EQ.OR P0, PT, R9, 0x3, !P0 ;  /* 0x000000030900780c */ /* 0x000fe20004702670 */
[----:B------:R-:W-:Y:S02]  /*6890*/  UIMAD UR8, UR7, UR10, URZ ;  /* 0x0000000a070872a4 */ /* 0x000fe4000f8e023f */
[----:B------:R-:W-:Y:S01]  /*68a0*/  UIMAD UR9, UR42, UR9, UR6 ;  /* 0x000000092a0972a4 */ /* 0x000fe2000f8e0206 */
[----:B------:R-:W-:Y:S01]  /*68b0*/  SEL R206, R10, R39, P0 ;  /* 0x000000270ace7207 */ /* 0x000fe20000000000 */
[----:B------:R-:W-:Y:S01]  /*68c0*/  UIMAD.WIDE.U32 UR6, UR42, UR10, URZ ;  /* 0x0000000a2a0672a5 */ /* 0x000fe2000f8e003f */
[----:B------:R-:W-:Y:S01]  /*68d0*/  SEL R15, R39, R10, P0 ;  /* 0x0000000a270f7207 */ /* 0x000fe20000000000 */
[----:B------:R-:W-:Y:S01]  /*68e0*/  VIADD R10, R7, 0xffffff80 ;  /* 0xffffff80070a7836 */ /* 0x000fe20000000000 */
[----:B------:R-:W-:Y:S01]  /*68f0*/  SEL R30, R44, R45, P0 ;  /* 0x0000002d2c1e7207 */ /* 0x000fe20000000000 */
[----:B------:R-:W-:Y:S01]  /*6900*/  UIADD3 UR9, UR5, UR9, URZ ;  /* 0x0000000905097290 */ /* 0x000fe2000fffe03f */
[----:B------:R-:W-:Y:S01]  /*6910*/  SEL R44, R45, R44, P0 ;  /* 0x0000002c2d2c7207 */ /* 0x000fe20000000000 */
[----:B------:R-:W-:Y:S01]  /*6920*/  UIMAD UR8, UR42, UR11, UR8 ;  /* 0x0000000b2a0872a4 */ /* 0x000fe2000f8e0208 */
[----:B0-----:R-:W-:-:S02]  /*6930*/  SHF.R.S32.HI R5, RZ, 0x1f, R10 ;  /* 0x0000001fff057819 */ /* 0x001fc4000001140a */
[----:B------:R-:W-:Y:S01]  /*6940*/  SEL R204, R34, R35, P0 ;  /* 0x0000002322cc7207 */ /* 0x000fe20000000000 */
[----:B------:R-:W-:Y:S01]  /*6950*/  UIADD3 UR8, UR7, UR8, URZ ;  /* 0x0000000807087290 */ /* 0x000fe2000fffe03f */
[----:B------:R-:W-:Y:S02]  /*6960*/  LEA.HI R4, R5, R10, RZ, 0x7 ;  /* 0x0000000a05047211 */ /* 0x000fe400078f38ff */
[----:B------:R-:W-:Y:S02]  /*6970*/  SEL R34, R35, R34, P0 ;  /* 0x0000002223227207 */ /* 0x000fe40000000000 */
[----:B------:R-:W-:Y:S02]  /*6980*/  LOP3.LUT R7, R4, 0xffffff80, RZ, 0xc0, !PT ;  /* 0xffffff8004077812 */ /* 0x000fe400078ec0ff */
[----:B------:R-:W-:Y:S02]  /*6990*/  SEL R220, R86, R87, P0 ;  /* 0x0000005756dc7207 */ /* 0x000fe40000000000 */
[----:B------:R-:W-:Y:S01]  /*69a0*/  SEL R35, R87, R86, P0 ;  /* 0x0000005657237207 */ /* 0x000fe20000000000 */
[----:B------:R-:W-:Y:S01]  /*69b0*/  IMAD.IADD R45, R10, 0x1, -R7 ;  /* 0x000000010a2d7824 */ /* 0x000fe200078e0a07 */
[----:B------:R-:W-:-:S02]  /*69c0*/  SEL R208, R42, R43, P0 ;  /* 0x0000002b2ad07207 */ /* 0x000fc40000000000 */
[----:B------:R-:W-:Y:S02]  /*69d0*/  SEL R17, R43, R42, P0 ;  /* 0x0000002a2b117207 */ /* 0x000fe40000000000 */
[----:B------:R-:W-:Y:S02]  /*69e0*/  SHF.R.S32.HI R86, RZ, 0x1f, R45 ;  /* 0x0000001fff567819 */ /* 0x000fe4000001142d */
[----:B------:R-:W-:Y:S02]  /*69f0*/  SEL R42, R46, R47, P0 ;  /* 0x0000002f2e2a7207 */ /* 0x000fe40000000000 */
[----:B------:R-:W-:Y:S02]  /*6a00*/  SEL R19, R47, R46, P0 ;  /* 0x0000002e2f137207 */ /* 0x000fe40000000000 */
[----:B------:R-:W-:Y:S02]  /*6a10*/  LEA.HI R5, R5, R10, RZ, 0x2 ;  /* 0x0000000a05057211 */ /* 0x000fe400078f10ff */
[----:B------:R-:W-:-:S02]  /*6a20*/  LEA.HI R47, R86, R45, RZ, 0x2 ;  /* 0x0000002d562f7211 */ /* 0x000fc400078f10ff */
[----:B------:R-:W-:Y:S02]  /*6a30*/  SEL R202, R6, R31, P0 ;  /* 0x0000001f06ca7207 */ /* 0x000fe40000000000 */
[----:B------:R-:W-:Y:S02]  /*6a40*/  SEL R31, R31, R6, P0 ;  /* 0x000000061f1f7207 */ /* 0x000fe40000000000 */
[----:B------:R-:W-:Y:S02]  /*6a50*/  LOP3.LUT R7, R5, 0xfffffffc, RZ, 0xc0, !PT ;  /* 0xfffffffc05077812 */ /* 0x000fe400078ec0ff */
[----:B------:R-:W-:Y:S02]  /*6a60*/  SHF.R.S32.HI R9, RZ, 0x7, R4 ;  /* 0x00000007ff097819 */ /* 0x000fe40000011404 */
[----:B------:R-:W-:Y:S01]  /*6a70*/  SHF.R.S32.HI R5, RZ, 0x2, R47 ;  /* 0x00000002ff057819 */ /* 0x000fe2000001142f */
[----:B------:R-:W-:Y:S01]  /*6a80*/  IMAD.IADD R11, R10, 0x1, -R7 ;  /* 0x000000010a0b7824 */ /* 0x000fe200078e0a07 */
[----:B------:R-:W-:Y:S01]  /*6a90*/  SHF.R.S32.HI R6, RZ, 0x1f, R47 ;  /* 0x0000001fff067819 */ /* 0x000fe2000001142f */
[----:B------:R-:W-:Y:S01]  /*6aa0*/  IMAD.U32 R7, RZ, RZ, UR7 ;  /* 0x00000007ff077e24 */ /* 0x000fe2000f8e00ff */
[----:B------:R-:W-:Y:S01]  /*6ab0*/  SEL R20, R36, R37, P0 ;  /* 0x0000002524147207 */ /* 0x000fe20000000000 */
[----:B------:R-:W-:Y:S01]  /*6ac0*/  IMAD.U32 R7, RZ, RZ, UR8 ;  /* 0x00000008ff077e24 */ /* 0x000fe2000f8e00ff */
[----:B------:R-:W-:-:S02]  /*6ad0*/  SEL R36, R37, R36, P0 ;  /* 0x0000002425247207 */ /* 0x000fc40000000000 */
[----:B------:R-:W0:Y:S01]  /*6ae0*/  S2R R37, SR_CTAID.X ;  /* 0x0000000000257919 */ /* 0x000e220000002500 */
[----:B------:R-:W-:Y:S02]  /*6af0*/  LEA.HI R4, R4, R9, RZ, 0x1 ;  /* 0x0000000904047211 */ /* 0x000fe400078f08ff */
[----:B------:R-:W-:Y:S02]  /*6b00*/  LEA.HI R6, R6, R5, RZ, 0x3 ;  /* 0x0000000506067211 */ /* 0x000fe400078f18ff */
[----:B------:R-:W-:Y:S02]  /*6b10*/  LOP3.LUT R4, R4, 0x3fffffe, RZ, 0xc0, !PT ;  /* 0x03fffffe04047812 */ /* 0x000fe400078ec0ff */
[----:B------:R-:W-:Y:S02]  /*6b20*/  LOP3.LUT R6, R6, 0xfffffff8, RZ, 0xc0, !PT ;  /* 0xfffffff806067812 */ /* 0x000fe400078ec0ff */
[----:B------:R-:W-:Y:S01]  /*6b30*/  SEL R14, R24, R25, P0 ;  /* 0x00000019180e7207 */ /* 0x000fe20000000000 */
[----:B------:R-:W-:Y:S01]  /*6b40*/  IMAD.IADD R9, R9, 0x1, -R4 ;  /* 0x0000000109097824 */ /* 0x000fe200078e0a04 */
[----:B------:R-:W-:Y:S01]  /*6b50*/  LEA.HI R4, R86, R45, RZ, 0x5 ;  /* 0x0000002d56047211 */ /* 0x000fe200078f28ff */
[----:B------:R-:W-:Y:S01]  /*6b60*/  IMAD.IADD R5, R5, 0x1, -R6 ;  /* 0x0000000105057824 */ /* 0x000fe200078e0a06 */
[----:B------:R-:W-:-:S02]  /*6b70*/  LEA.HI R6, R11, R11, RZ, 0x1 ;  /* 0x0000000b0b067211 */ /* 0x000fc400078f08ff */
[----:B------:R-:W-:Y:S02]  /*6b80*/  SEL R24, R25, R24, P0 ;  /* 0x0000001819187207 */ /* 0x000fe40000000000 */
[----:B------:R-:W-:Y:S02]  /*6b90*/  SEL R168, R88, R89, P0 ;  /* 0x0000005958a87207 */ /* 0x000fe40000000000 */
[----:B------:R-:W-:Y:S02]  /*6ba0*/  SEL R200, R26, R27, P0 ;  /* 0x0000001b1ac87207 */ /* 0x000fe40000000000 */
[----:B------:R-:W-:Y:S02]  /*6bb0*/  SEL R46, R50, R51, P0 ;  /* 0x00000033322e7207 */ /* 0x000fe40000000000 */
[----:B------:R-:W-:Y:S02]  /*6bc0*/  SEL R21, R51, R50, P0 ;  /* 0x0000003233157207 */ /* 0x000fe40000000000 */
[----:B------:R-:W-:-:S02]  /*6bd0*/  SEL R88, R89, R88, P0 ;  /* 0x0000005859587207 */ /* 0x000fc40000000000 */
        /* <DEDUP_REMOVED lines=9> */
[----:B------:R-:W-:Y:S02]  /*6c70*/  SHF.R.S32.HI R4, RZ, 0x5, R4 ;  /* 0x00000005ff047819 */ /* 0x000fe40000011404 */
[----:B------:R-:W-:Y:S01]  /*6c80*/  LOP3.LUT R86, R6, 0x1ffffffe, RZ, 0xc0, !PT ;  /* 0x1ffffffe06567812 */ /* 0x000fe200078ec0ff */
[----:B------:R-:W-:Y:S01]  /*6c90*/  IMAD.U32 R6, RZ, RZ, UR6 ;  /* 0x00000006ff067e24 */ /* 0x000fe2000f8e00ff */
[----:B------:R-:W-:Y:S01]  /*6ca0*/  SEL R176, R104, R105, P0 ;  /* 0x0000006968b07207 */ /* 0x000fe20000000000 */
[----:B------:R-:W-:Y:S01]  /*6cb0*/  IMAD R10, R4, 0x10, R5 ;  /* 0x00000010040a7824 */ /* 0x000fe200078e0205 */
[----:B------:R-:W-:Y:S01]  /*6cc0*/  SEL R66, R102, R103, P0 ;  /* 0x0000006766427207 */ /* 0x000fe20000000000 */
[----:B------:R-:W-:Y:S01]  /*6cd0*/  IMAD.IADD R11, R11, 0x1, -R86 ;  /* 0x000000010b0b7824 */ /* 0x000fe200078e0a56 */
[----:B------:R-:W-:Y:S01]  /*6ce0*/  SEL R125, R103, R102, P0 ;  /* 0x00000066677d7207 */ /* 0x000fe20000000000 */
[----:B------:R-:W-:Y:S01]  /*6cf0*/  IMAD R10, R9, 0x40, R10 ;  /* 0x00000040090a7824 */ /* 0x000fe200078e020a */
[----:B------:R-:W-:Y:S01]  /*6d00*/  SEL R104, R105, R104, P0 ;  /* 0x0000006869687207 */ /* 0x000fe20000000000 */
[----:B------:R-:W-:Y:S01]  /*6d10*/  IMAD.U32 R4, RZ, RZ, UR4 ;  /* 0x00000004ff047e24 */ /* 0x000fe2000f8e00ff */
[----:B------:R-:W-:Y:S01]  /*6d20*/  SEL R180, R112, R113, P0 ;  /* 0x0000007170b47207 */ /* 0x000fe20000000000 */
[--C-:B------:R-:W-:Y:S01]  /*6d30*/  IMAD R11, R11, 0x8, R10.reuse ;  /* 0x000000080b0b7824 */ /* 0x100fe200078e020a */
[----:B------:R-:W-:Y:S01]  /*6d40*/  SEL R102, R106, R107, P0 ;  /* 0x0000006b6a667207 */ /* 0x000fe20000000000 */
[----:B0-----:R-:W-:Y:S01]  /*6d50*/  IMAD R10, R37, 0x80, R10 ;  /* 0x00000080250a7824 */ /* 0x001fe200078e020a */
[----:B------:R-:W-:Y:S01]  /*6d60*/  SEL R112, R113, R112, P0 ;  /* 0x0000007071707207 */ /* 0x000fe20000000000 */
[----:B------:R-:W-:Y:S01]  /*6d70*/  IMAD R11, R37, 0x80, R11 ;  /* 0x00000080250b7824 */ /* 0x000fe200078e020b */
[----:B------:R-:W-:Y:S01]  /*6d80*/  SEL R182, R116, R117, P0 ;  /* 0x0000007574b67207 */ /* 0x000fe20000000000 */
[----:B------:R-:W0:Y:S01]  /*6d90*/  S2UR UR4, SR_CTAID.Y ;  /* 0x00000000000479c3 */ /* 0x000e220000002600 */
[----:B------:R-:W-:Y:S01]  /*6da0*/  SEL R222, R94, R95, P0 ;  /* 0x0000005f5ede7207 */ /* 0x000fe20000000000 */
[----:B------:R-:W-:Y:S01]  /*6db0*/  IMAD.U32 R5, RZ, RZ, UR5 ;  /* 0x00000005ff057e24 */ /* 0x000fe2000f8e00ff */
[----:B------:R-:W-:Y:S01]  /*6dc0*/  SEL R172, R96, R97, P0 ;  /* 0x0000006160ac7207 */ /* 0x000fe20000000000 */
[----:B------:R-:W-:Y:S01]  /*6dd0*/  IMAD.U32 R5, RZ, RZ, UR9 ;  /* 0x00000009ff057e24 */ /* 0x000fe2000f8e00ff */
[----:B------:R-:W-:Y:S01]  /*6de0*/  SEL R116, R117, R116, P0 ;  /* 0x0000007475747207 */ /* 0x000fe20000000000 */
[----:B------:R-:W-:Y:S01]  /*6df0*/  ULDC.64 UR6, c[0x0][0xb48] ;  /* 0x0002d20000067ab9 */ /* 0x000fe20000000a00 */
[----:B------:R-:W-:Y:S01]  /*6e00*/  SEL R94, R95, R94, P0 ;  /* 0x0000005e5f5e7207 */ /* 0x000fe20000000000 */
[----:B------:R-:W-:Y:S01]  /*6e10*/  ULDC.64 UR8, c[0x0][0xb28] ;  /* 0x0002ca0000087ab9 */ /* 0x000fe20000000a00 */
[----:B------:R-:W-:-:S02]  /*6e20*/  SEL R96, R97, R96, P0 ;  /* 0x0000006061607207 */ /* 0x000fc40000000000 */
[----:B------:R-:W-:Y:S02]  /*6e30*/  SEL R192, R136, R137, P0 ;  /* 0x0000008988c07207 */ /* 0x000fe40000000000 */
[----:B------:R-:W-:Y:S02]  /*6e40*/  SEL R146, R52, R53, P0 ;  /* 0x0000003534927207 */ /* 0x000fe40000000000 */
[----:B------:R-:W-:Y:S02]  /*6e50*/  SEL R136, R137, R136, P0 ;  /* 0x0000008889887207 */ /* 0x000fe40000000000 */
[----:B------:R-:W-:Y:S02]  /*6e60*/  SEL R214, R70, R71, P0 ;  /* 0x0000004746d67207 */ /* 0x000fe40000000000 */
[----:B------:R-:W-:Y:S02]  /*6e70*/  SEL R224, R98, R99, P0 ;  /* 0x0000006362e07207 */ /* 0x000fe40000000000 */
[----:B------:R-:W-:-:S02]  /*6e80*/  LOP3.LUT R86, R47, 0x7ffffffc, RZ, 0xc0, !PT ;  /* 0x7ffffffc2f567812 */ /* 0x000fc400078ec0ff */
[----:B------:R-:W-:Y:S02]  /*6e90*/  SEL R52, R53, R52, P0 ;  /* 0x0000003435347207 */ /* 0x000fe40000000000 */
[----:B------:R-:W-:Y:S01]  /*6ea0*/  SEL R70, R71, R70, P0 ;  /* 0x0000004647467207 */ /* 0x000fe20000000000 */
[----:B------:R-:W-:Y:S01]  /*6eb0*/  IMAD.IADD R9, R45, 0x1, -R86 ;  /* 0x000000012d097824 */ /* 0x000fe200078e0a56 */
[----:B------:R-:W-:Y:S02]  /*6ec0*/  SEL R98, R99, R98, P0 ;  /* 0x0000006263627207 */ /* 0x000fe40000000000 */
[----:B------:R-:W-:Y:S01]  /*6ed0*/  SEL R16, R28, R29, P0 ;  /* 0x0000001d1c107207 */ /* 0x000fe20000000000 */
[----:B------:R-:W-:Y:S01]  /*6ee0*/  IMAD.SHL.U32 R9, R9, 0x2, RZ ;  /* 0x0000000209097824 */ /* 0x000fe200078e00ff */
        /* <DEDUP_REMOVED lines=67> */
[----:B------:R-:W-:-:S02]  /*7320*/  LOP3.LUT P1, RZ, R45, 0x3, RZ, 0xc0, !PT ;  /* 0x000000032dff7812 */ /* 0x000fc4000782c0ff */
[----:B------:R-:W-:Y:S02]  /*7330*/  SEL R122, R123, R122, P0 ;  /* 0x0000007a7b7a7207 */ /* 0x000fe40000000000 */
[----:B------:R-:W-:Y:S02]  /*7340*/  SEL R92, R93, R92, P0 ;  /* 0x0000005c5d5c7207 */ /* 0x000fe40000000000 */
[----:B------:R-:W-:Y:S02]  /*7350*/  SEL R140, R141, R140, P0 ;  /* 0x0000008c8d8c7207 */ /* 0x000fe40000000000 */
[----:B------:R-:W-:Y:S02]  /*7360*/  SEL R142, R143, R142, P0 ;  /* 0x0000008e8f8e7207 */ /* 0x000fe40000000000 */
[----:B--2---:R-:W-:Y:S01]  /*7370*/  LOP3.LUT R89, R3, 0x2, RZ, 0x3c, !PT ;  /* 0x0000000203597812 */ /* 0x004fe200078e3cff */
[----:B------:R-:W-:Y:S01]  /*7380*/  SHFL.IDX PT, R14, R14, R3, 0x1c1f ;  /* 0x001c1f030e0e7589 */ /* 0x000fe200000e0000 */
[----:B------:R-:W-:-:S02]  /*7390*/  SEL R128, R129, R128, P0 ;  /* 0x0000008081807207 */ /* 0x000fc40000000000 */
[----:B------:R-:W-:Y:S01]  /*73a0*/  SEL R130, R131, R130, P0 ;  /* 0x0000008283827207 */ /* 0x000fe20000000000 */
[----:B------:R-:W1:Y:S01]  /*73b0*/  SHFL.IDX PT, R95, R24, R89, 0x1c1f ;  /* 0x001c1f59185f7589 */ /* 0x000e6200000e0000 */
[----:B------:R-:W-:-:S03]  /*73c0*/  SEL R126, R127, R126, P0 ;  /* 0x0000007e7f7e7207 */ /* 0x000fc60000000000 */
[----:B------:R-:W-:Y:S04]  /*73d0*/  SHFL.IDX PT, R97, R174, R3, 0x1c1f ;  /* 0x001c1f03ae617589 */ /* 0x000fe800000e0000 */
[----:B------:R-:W-:Y:S04]  /*73e0*/  SHFL.IDX PT, R100, R100, R89, 0x1c1f ;  /* 0x001c1f5964647589 */ /* 0x000fe800000e0000 */
[----:B------:R-:W-:Y:S04]  /*73f0*/  SHFL.IDX PT, R47, R102, R3, 0x1c1f ;  /* 0x001c1f03662f7589 */ /* 0x000fe800000e0000 */
[----:B------:R1:W-:Y:S04]  /*7400*/  SHFL.IDX PT, R71, R30, R3, 0x1c1f ;  /* 0x001c1f031e477589 */ /* 0x0003e800000e0000 */
[----:B------:R-:W-:Y:S04]  /*7410*/  SHFL.IDX PT, R99, R176, R3, 0x1c1f ;  /* 0x001c1f03b0637589 */ /* 0x000fe800000e0000 */
[----:B------:R-:W-:Y:S01]  /*7420*/  SHFL.IDX PT, R102, R44, R89, 0x1c1f ;  /* 0x001c1f592c667589 */ /* 0x000fe200000e0000 */
[----:B-1----:R-:W-:-:S03]  /*7430*/  SEL R30, R14, R95, P0 ;  /* 0x0000005f0e1e7207 */ /* 0x002fc60000000000 */
[----:B------:R-:W-:Y:S04]  /*7440*/  SHFL.IDX PT, R104, R104, R89, 0x1c1f ;  /* 0x001c1f5968687589 */ /* 0x000fe800000e0000 */
        /* <DEDUP_REMOVED lines=65> */
[----:B------:R1:W-:Y:S04]  /*7860*/  SHFL.IDX PT, R139, R8, R89, 0x1c1f ;  /* 0x001c1f59088b7589 */ /* 0x0003e800000e0000 */
[----:B------:R-:W-:Y:S04]  /*7870*/  SHFL.IDX PT, R155, R80, R89, 0x1c1f ;  /* 0x001c1f59509b7589 */ /* 0x000fe800000e0000 */
[----:B------:R-:W-:Y:S01]  /*7880*/  SHFL.IDX PT, R108, R108, R89, 0x1c1f ;  /* 0x001c1f596c6c7589 */ /* 0x000fe200000e0000 */
[----:B-1----:R-:W1:Y:S03]  /*7890*/  LDC R8, c[0x0][0xbe8] ;  /* 0x0002fa00ff087b82 */ /* 0x002e660000000800 */
[----:B------:R-:W-:Y:S04]  /*78a0*/  SHFL.IDX PT, R3, R150, R89, 0x1c1f ;  /* 0x001c1f5996037589 */ /* 0x000fe800000e0000 */
[----:B------:R-:W-:Y:S04]  /*78b0*/  SHFL.IDX PT, R149, R76, R89, 0x1c1f ;  /* 0x001c1f594c957589 */ /* 0x000fe800000e0000 */
[----:B------:R-:W-:Y:S04]  /*78c0*/  SHFL.IDX PT, R80, R26, R89, 0x1c1f ;  /* 0x001c1f591a507589 */ /* 0x000fe800000e0000 */
[----:B------:R-:W2:Y:S04]  /*78d0*/  SHFL.IDX PT, R79, R32, R89, 0x1c1f ;  /* 0x001c1f59204f7589 */ /* 0x000ea800000e0000 */
[----:B------:R-:W-:Y:S04]  /*78e0*/  SHFL.IDX PT, R186, R40, R89, 0x1c1f ;  /* 0x001c1f5928ba7589 */ /* 0x000fe800000e0000 */
[----:B------:R-:W3:Y:S01]  /*78f0*/  SHFL.IDX PT, R83, R60, R89, 0x1c1f ;  /* 0x001c1f593c537589 */ /* 0x000ee200000e0000 */
[----:B-1----:R-:W-:-:S03]  /*7900*/  ISETP.NE.AND P2, PT, R8, 0x1, PT ;  /* 0x000000010800780c */ /* 0x002fc60003f45270 */
[----:B------:R-:W-:Y:S04]  /*7910*/  SHFL.IDX PT, R120, R120, R89, 0x1c1f ;  /* 0x001c1f5978787589 */ /* 0x000fe800000e0000 */
[----:B------:R-:W-:Y:S04]  /*7920*/  SHFL.IDX PT, R76, R34, R89, 0x1c1f ;  /* 0x001c1f59224c7589 */ /* 0x000fe800000e0000 */
[----:B------:R-:W-:Y:S04]  /*7930*/  SHFL.IDX PT, R151, R72, R89, 0x1c1f ;  /* 0x001c1f5948977589 */ /* 0x000fe800000e0000 */
[----:B------:R-:W-:Y:S01]  /*7940*/  SHFL.IDX PT, R178, R144, R89, 0x1c1f ;  /* 0x001c1f5990b27589 */ /* 0x000fe200000e0000 */
[----:B--2---:R-:W-:-:S02]  /*7950*/  SEL R26, R18, R79, P0 ;  /* 0x0000004f121a7207 */ /* 0x004fc40000000000 */
[----:B------:R-:W-:Y:S01]  /*7960*/  SEL R24, R79, R18, P0 ;  /* 0x000000124f187207 */ /* 0x000fe20000000000 */
[----:B------:R-:W-:Y:S01]  /*7970*/  SHFL.IDX PT, R123, R31, R89, 0x1c1f ;  /* 0x001c1f591f7b7589 */ /* 0x000fe200000e0000 */
[----:B------:R-:W-:-:S03]  /*7980*/  SEL R79, R149, R162, P0 ;  /* 0x000000a2954f7207 */ /* 0x000fc60000000000 */
[----:B------:R3:W-:Y:S04]  /*7990*/  SHFL.IDX PT, R72, R15, R89, 0x1c1f ;  /* 0x001c1f590f487589 */ /* 0x0007e800000e0000 */
[----:B------:R-:W1:Y:S04]  /*79a0*/  SHFL.IDX PT, R188, R48, R89, 0x1c1f ;  /* 0x001c1f5930bc7589 */ /* 0x000e6800000e0000 */
[----:B------:R2:W4:Y:S01]  /*79b0*/  SHFL.IDX PT, R174, R17, R89, 0x1c1f ;  /* 0x001c1f5911ae7589 */ /* 0x00052200000e0000 */
[----:B---3--:R-:W-:-:S03]  /*79c0*/  SEL R15, R154, R83, P0 ;  /* 0x000000539a0f7207 */ /* 0x008fc60000000000 */
[----:B------:R3:W5:Y:S04]  /*79d0*/  SHFL.IDX PT, R48, R19, R89, 0x1c1f ;  /* 0x001c1f5913307589 */ /* 0x00076800000e0000 */
[----:B------:R0:W5:Y:S01]  /*79e0*/  SHFL.IDX PT, R134, R21, R89, 0x1c1f ;  /* 0x001c1f5915867589 */ /* 0x00016200000e0000 */
[----:B--2---:R-:W-:-:S03]  /*79f0*/  SEL R17, R137, R146, P0 ;  /* 0x0000009289117207 */ /* 0x004fc60000000000 */
[----:B------:R2:W-:Y:S01]  /*7a00*/  SHFL.IDX PT, R93, R28, R89, 0x1c1f ;  /* 0x001c1f591c5d7589 */ /* 0x0005e200000e0000 */
[----:B---3--:R-:W-:-:S03]  /*7a10*/  SEL R19, R146, R137, P0 ;  /* 0x0000008992137207 */ /* 0x008fc60000000000 */
[----:B------:R-:W3:Y:S01]  /*7a20*/  SHFL.IDX PT, R135, R25, R89, 0x1c1f ;  /* 0x001c1f5919877589 */ /* 0x000ee200000e0000 */
[----:B0-----:R-:W-:-:S03]  /*7a30*/  SEL R21, R102, R71, P0 ;  /* 0x0000004766157207 */ /* 0x001fc60000000000 */
[----:B------:R0:W3:Y:S01]  /*7a40*/  SHFL.IDX PT, R144, R23, R89, 0x1c1f ;  /* 0x001c1f5917907589 */ /* 0x0000e200000e0000 */
[----:B-1----:R-:W-:Y:S02]  /*7a50*/  SEL R18, R69, R188, P0 ;  /* 0x000000bc45127207 */ /* 0x002fe40000000000 */
[----:B--2---:R-:W-:Y:S01]  /*7a60*/  SEL R28, R95, R14, P0 ;  /* 0x0000000e5f1c7207 */ /* 0x004fe20000000000 */
[----:B------:R1:W-:Y:S01]  /*7a70*/  SHFL.IDX PT, R44, R98, R89, 0x1c1f ;  /* 0x001c1f59622c7589 */ /* 0x0003e200000e0000 */
[----:B------:R-:W-:Y:S02]  /*7a80*/  SEL R95, R97, R100, P0 ;  /* 0x00000064615f7207 */ /* 0x000fe40000000000 */
[----:B------:R-:W-:Y:S01]  /*7a90*/  SEL R97, R100, R97, P0 ;  /* 0x0000006164617207 */ /* 0x000fe20000000000 */
[----:B------:R-:W2:Y:S01]  /*7aa0*/  SHFL.IDX PT, R145, R56, R89, 0x1c1f ;  /* 0x001c1f5938917589 */ /* 0x000ea200000e0000 */
[----:B------:R-:W-:Y:S02]  /*7ab0*/  SEL R100, R104, R99, P0 ;  /* 0x0000006368647207 */ /* 0x000fe40000000000 */
[----:B0-----:R-:W-:Y:S01]  /*7ac0*/  SEL R23, R71, R102, P0 ;  /* 0x0000006647177207 */ /* 0x001fe20000000000 */
[----:B------:R-:W-:Y:S01]  /*7ad0*/  SHFL.IDX PT, R176, R140, R89, 0x1c1f ;  /* 0x001c1f598cb07589 */ /* 0x000fe200000e0000 */
[----:B------:R-:W-:-:S02]  /*7ae0*/  SEL R102, R103, R112, P0 ;  /* 0x0000007067667207 */ /* 0x000fc40000000000 */
[----:B-1----:R-:W-:Y:S01]  /*7af0*/  SEL R98, R99, R104, P0 ;  /* 0x0000006863627207 */ /* 0x002fe20000000000 */
[----:B------:R-:W0:Y:S01]  /*7b00*/  SHFL.IDX PT, R140, R29, R89, 0x1c1f ;  /* 0x001c1f591d8c7589 */ /* 0x000e2200000e0000 */
[----:B------:R-:W-:Y:S02]  /*7b10*/  SEL R104, R112, R103, P0 ;  /* 0x0000006770687207 */ /* 0x000fe40000000000 */
[----:B------:R-:W-:Y:S01]  /*7b20*/  SEL R103, R105, R116, P0 ;  /* 0x0000007469677207 */ /* 0x000fe20000000000 */
[----:B------:R1:W-:Y:S01]  /*7b30*/  SHFL.IDX PT, R52, R114, R89, 0x1c1f ;  /* 0x001c1f5972347589 */ /* 0x0003e200000e0000 */
[----:B------:R-:W-:Y:S02]  /*7b40*/  SEL R105, R116, R105, P0 ;  /* 0x0000006974697207 */ /* 0x000fe40000000000 */
[----:B------:R-:W-:Y:S01]  /*7b50*/  SEL R116, R136, R115, P0 ;  /* 0x0000007388747207 */ /* 0x000fe20000000000 */
[----:B------:R4:W0:Y:S01]  /*7b60*/  SHFL.IDX PT, R143, R27, R89, 0x1c1f ;  /* 0x001c1f591b8f7589 */ /* 0x00082200000e0000 */
[----:B------:R-:W-:-:S02]  /*7b70*/  SEL R25, R119, R20, P0 ;  /* 0x0000001477197207 */ /* 0x000fc40000000000 */
[----:B------:R-:W-:Y:S01]  /*7b80*/  SEL R99, R101, R108, P0 ;  /* 0x0000006c65637207 */ /* 0x000fe20000000000 */
[----:B------:R5:W-:Y:S01]  /*7b90*/  SHFL.IDX PT, R129, R33, R89, 0x1c1f ;  /* 0x001c1f5921817589 */ /* 0x000be200000e0000 */
[----:B------:R-:W-:Y:S02]  /*7ba0*/  SEL R101, R108, R101, P0 ;  /* 0x000000656c657207 */ /* 0x000fe40000000000 */
[----:B-1----:R-:W-:Y:S01]  /*7bb0*/  SEL R114, R115, R136, P0 ;  /* 0x0000008873727207 */ /* 0x002fe20000000000 */
[----:B------:R1:W-:Y:S01]  /*7bc0*/  SHFL.IDX PT, R131, R122, R89, 0x1c1f ;  /* 0x001c1f597a837589 */ /* 0x0003e200000e0000 */
[----:B------:R-:W3:Y:S01]  /*7bd0*/  LDC.64 R136, c[0x0][0xbd8] ;  /* 0x0002f600ff887b82 */ /* 0x000ee20000000a00 */
[----:B----4-:R-:W-:Y:S02]  /*7be0*/  SEL R27, R20, R119, P0 ;  /* 0x00000077141b7207 */ /* 0x010fe40000000000 */
[----:B------:R-:W-:Y:S01]  /*7bf0*/  SEL R119, R90, R121, P0 ;  /* 0x000000795a777207 */ /* 0x000fe20000000000 */
[----:B------:R4:W-:Y:S01]  /*7c00*/  SHFL.IDX PT, R60, R35, R89, 0x1c1f ;  /* 0x001c1f59233c7589 */ /* 0x0009e200000e0000 */
[----:B-----5:R-:W-:-:S02]  /*7c10*/  SEL R33, R22, R3, P0 ;  /* 0x0000000316217207 */ /* 0x020fc40000000000 */
[----:B------:R-:W-:Y:S01]  /*7c20*/  SEL R121, R121, R90, P0 ;  /* 0x0000005a79797207 */ /* 0x000fe20000000000 */
[----:B------:R5:W-:Y:S01]  /*7c30*/  SHFL.IDX PT, R32, R106, R89, 0x1c1f ;  /* 0x001c1f596a207589 */ /* 0x000be200000e0000 */
[----:B------:R-:W-:Y:S02]  /*7c40*/  SEL R3, R3, R22, P0 ;  /* 0x0000001603037207 */ /* 0x000fe40000000000 */
[----:B------:R-:W-:Y:S01]  /*7c50*/  SEL R90, R87, R80, P0 ;  /* 0x00000050575a7207 */ /* 0x000fe20000000000 */
[----:B------:R2:W-:Y:S01]  /*7c60*/  SHFL.IDX PT, R40, R118, R89, 0x1c1f ;  /* 0x001c1f5976287589 */ /* 0x0005e200000e0000 */
[----:B-1----:R-:W-:Y:S02]  /*7c70*/  SEL R122, R80, R87, P0 ;  /* 0x00000057507a7207 */ /* 0x002fe40000000000 */
[----:B------:R-:W-:Y:S01]  /*7c80*/  SEL R22, R75, R186, P0 ;  /* 0x000000ba4b167207 */ /* 0x000fe20000000000 */
[----:B------:R-:W1:Y:S01]  /*7c90*/  SHFL.IDX PT, R141, R78, R89, 0x1c1f ;  /* 0x001c1f594e8d7589 */ /* 0x000e6200000e0000 */
[----:B------:R-:W-:-:S02]  /*7ca0*/  SEL R20, R186, R75, P0 ;  /* 0x0000004bba147207 */ /* 0x000fc40000000000 */
[----:B----4-:R-:W-:Y:S01]  /*7cb0*/  SEL R35, R83, R154, P0 ;  /* 0x0000009a53237207 */ /* 0x010fe20000000000 */
[----:B------:R-:W-:Y:S01]  /*7cc0*/  SHFL.IDX PT, R147, R64, R89, 0x1c1f ;  /* 0x001c1f5940937589 */ /* 0x000fe200000e0000 */
[----:B-----5:R-:W-:Y:S01]  /*7cd0*/  SEL R106, R107, R120, P0 ;  /* 0x000000786b6a7207 */ /* 0x020fe20000000000 */
[----:B------:R-:W4:Y:S01]  /*7ce0*/  LDC R154, c[0x0][0xc50] ;  /* 0x00031400ff9a7b82 */ /* 0x000f220000000800 */
[----:B------:R-:W-:Y:S01]  /*7cf0*/  SEL R108, R120, R107, P0 ;  /* 0x0000006b786c7207 */ /* 0x000fe20000000000 */
[----:B------:R-:W-:Y:S01]  /*7d00*/  SHFL.IDX PT, R184, R128, R89, 0x1c1f ;  /* 0x001c1f5980b87589 */ /* 0x000fe200000e0000 */
[----:B------:R-:W-:Y:S02]  /*7d10*/  SEL R80, R81, R76, P0 ;  /* 0x0000004c51507207 */ /* 0x000fe40000000000 */
[----:B------:R-:W-:Y:S01]  /*7d20*/  SEL R75, R162, R149, P0 ;  /* 0x00000095a24b7207 */ /* 0x000fe20000000000 */
[----:B------:R-:W5:Y:S01]  /*7d30*/  SHFL.IDX PT, R128, R74, R89, 0x1c1f ;  /* 0x001c1f594a807589 */ /* 0x000f6200000e0000 */
[----:B--2---:R-:W-:Y:S01]  /*7d40*/  SEL R118, R91, R178, P0 ;  /* 0x000000b25b767207 */ /* 0x004fe20000000000 */
[----:B------:R-:W2:Y:S01]  /*7d50*/  LDC.64 R148, c[0x0][0xb40] ;  /* 0x0002d000ff947b82 */ /* 0x000ea20000000a00 */
[----:B------:R-:W-:Y:S01]  /*7d60*/  SEL R120, R178, R91, P0 ;  /* 0x0000005bb2787207 */ /* 0x000fe20000000000 */
[----:B------:R0:W-:Y:S01]  /*7d70*/  SHFL.IDX PT, R64, R130, R89, 0x1c1f ;  /* 0x001c1f5982407589 */ /* 0x0001e200000e0000 */
[----:B------:R-:W-:-:S02]  /*7d80*/  SEL R76, R76, R81, P0 ;  /* 0x000000514c4c7207 */ /* 0x000fc40000000000 */
[----:B------:R-:W-:Y:S01]  /*7d90*/  SEL R91, R86, R123, P0 ;  /* 0x0000007b565b7207 */ /* 0x000fe20000000000 */
[----:B------:R3:W-:Y:S01]  /*7da0*/  SHFL.IDX PT, R56, R126, R89, 0x1c1f ;  /* 0x001c1f597e387589 */ /* 0x0007e200000e0000 */
[----:B------:R-:W-:Y:S02]  /*7db0*/  SEL R81, R77, R72, P0 ;  /* 0x000000484d517207 */ /* 0x000fe40000000000 */
[----:B------:R-:W-:Y:S01]  /*7dc0*/  SEL R123, R123, R86, P0 ;  /* 0x000000567b7b7207 */ /* 0x000fe20000000000 */
[----:B------:R-:W-:Y:S01]  /*7dd0*/  SHFL.IDX PT, R182, R124, R89, 0x1c1f ;  /* 0x001c1f597cb67589 */ /* 0x000fe200000e0000 */
[----:B------:R-:W-:Y:S01]  /*7de0*/  SEL R77, R72, R77, P0 ;  /* 0x0000004d484d7207 */ /* 0x000fe20000000000 */
[----:B0-----:R-:W0:Y:S01]  /*7df0*/  @P2 LDC R130, c[0x0][0xbec] ;  /* 0x0002fb00ff822b82 */ /* 0x001e220000000800 */
[----:B------:R-:W-:Y:S01]  /*7e00*/  SEL R72, R73, R174, P0 ;  /* 0x000000ae49487207 */ /* 0x000fe20000000000 */
[----:B------:R-:W-:Y:S01]  /*7e10*/  SHFL.IDX PT, R124, R82, R89, 0x1c1f ;  /* 0x001c1f59527c7589 */ /* 0x000fe200000e0000 */
[----:B------:R-:W-:Y:S01]  /*7e20*/  SEL R86, R174, R73, P0 ;  /* 0x00000049ae567207 */ /* 0x000fe20000000000 */
[----:B---3--:R-:W-:Y:S01]  /*7e30*/  IMAD R126, R136, UR38, RZ ;  /* 0x00000026887e7c24 */ /* 0x008fe2000f8e02ff */
[----:B------:R-:W-:Y:S01]  /*7e40*/  SEL R73, R67, R48, P0 ;  /* 0x0000003043497207 */ /* 0x000fe20000000000 */
[----:B------:R-:W-:Y:S01]  /*7e50*/  SHFL.IDX PT, R180, R132, R89, 0x1c1f ;  /* 0x001c1f5984b47589 */ /* 0x000fe200000e0000 */
[----:B------:R-:W-:Y:S01]  /*7e60*/  SEL R87, R48, R67, P0 ;  /* 0x0000004330577207 */ /* 0x000fe20000000000 */
[----:B------:R-:W-:Y:S01]  /*7e70*/  IMAD R137, R137, UR37, R126 ;  /* 0x0000002589897c24 */ /* 0x000fe2000f8e027e */
[----:B------:R-:W-:Y:S01]  /*7e80*/  SEL R48, R49, R134, P0 ;  /* 0x0000008631307207 */ /* 0x000fe20000000000 */
[----:B------:R-:W-:Y:S01]  /*7e90*/  IMAD R67, RZ, RZ, -UR42 ;  /* 0x8000002aff437e24 */ /* 0x000fe2000f8e02ff */
[----:B------:R-:W-:Y:S01]  /*7ea0*/  SEL R134, R134, R49, P0 ;  /* 0x0000003186867207 */ /* 0x000fe20000000000 */
[----:B--2---:R-:W-:Y:S01]  /*7eb0*/  IMAD.WIDE.U32 R6, R148, UR37, R6 ;  /* 0x0000002594067c25 */ /* 0x004fe2000f8e0006 */
[----:B------:R-:W-:Y:S01]  /*7ec0*/  SEL R49, R50, R135, P0 ;  /* 0x0000008732317207 */ /* 0x000fe20000000000 */
[----:B------:R2:W3:Y:S01]  /*7ed0*/  SHFL.IDX PT, R85, R68, R89, 0x1c1f ;  /* 0x001c1f5944557589 */ /* 0x0004e200000e0000 */
[----:B------:R-:W-:Y:S01]  /*7ee0*/  SEL R135, R135, R50, P0 ;  /* 0x0000003287877207 */ /* 0x000fe20000000000 */
[----:B----4-:R-:W-:Y:S01]  /*7ef0*/  IMAD R154, R154, R67, UR4 ;  /* 0x000000049a9a7e24 */ /* 0x010fe2000f8e0243 */
[----:B------:R-:W-:Y:S01]  /*7f00*/  SEL R50, R51, R144, P0 ;  /* 0x0000009033327207 */ /* 0x000fe20000000000 */
[----:B------:R-:W-:Y:S01]  /*7f10*/  ULDC.64 UR4, c[0x0][0xbe0] ;  /* 0x0002f80000047ab9 */ /* 0x000fe20000000a00 */
[----:B------:R-:W-:Y:S01]  /*7f20*/  SEL R14, R152, R145, P0 ;  /* 0x00000091980e7207 */ /* 0x000fe20000000000 */
[----:B------:R4:W3:Y:S01]  /*7f30*/  SHFL.IDX PT, R132, R70, R89, 0x1c1f ;  /* 0x001c1f5946847589 */ /* 0x0008e200000e0000 */
[----:B------:R-:W-:-:S02]  /*7f40*/  SEL R34, R145, R152, P0 ;  /* 0x0000009891227207 */ /* 0x000fc40000000000 */
[----:B------:R-:W-:Y:S01]  /*7f50*/  SEL R144, R144, R51, P0 ;  /* 0x0000003390907207 */ /* 0x000fe20000000000 */
[----:B------:R-:W2:Y:S01]  /*7f60*/  @P2 LDC R152, c[0x0][0xbf0] ;  /* 0x0002fc00ff982b82 */ /* 0x000ea20000000800 */
[----:B------:R-:W-:Y:S01]  /*7f70*/  SEL R51, R53, R140, P0 ;  /* 0x0000008c35337207 */ /* 0x000fe20000000000 */
[----:B------:R-:W3:Y:S01]  /*7f80*/  SHFL.IDX PT, R36, R94, R89, 0x1c1f ;  /* 0x001c1f595e247589 */ /* 0x000ee200000e0000 */
[----:B------:R-:W-:Y:S01]  /*7f90*/  SEL R145, R140, R53, P0 ;  /* 0x000000358c917207 */ /* 0x000fe20000000000 */
[----:B------:R-:W-:Y:S01]  /*7fa0*/  IMAD.MOV.U32 R53, RZ, RZ, R11 ;  /* 0x000000ffff357224 */ /* 0x000fe200078e000b */
[----:B------:R-:W-:Y:S01]  /*7fb0*/  SEL R146, R54, R143, P0 ;  /* 0x0000008f36927207 */ /* 0x000fe20000000000 */
[----:B------:R-:W3:Y:S01]  /*7fc0*/  SHFL.IDX PT, R125, R125, R89, 0x1c1f ;  /* 0x001c1f597d7d7589 */ /* 0x000ee200000e0000 */
[----:B------:R-:W-:Y:S01]  /*7fd0*/  SEL R54, R143, R54, P0 ;  /* 0x000000368f367207 */ /* 0x000fe20000000000 */
[----:B------:R-:W4:Y:S01]  /*7fe0*/  @P2 LDC R140, c[0x0][0xbec] ;  /* 0x0002fb00ff8c2b82 */ /* 0x000f220000000800 */
[----:B------:R-:W-:Y:S01]  /*7ff0*/  SEL R74, R160, R151, P0 ;  /* 0x00000097a04a7207 */ /* 0x000fe20000000000 */
[----:B------:R-:W3:Y:S01]  /*8000*/  SHFL.IDX PT, R153, R84, R89, 0x1c1f ;  /* 0x001c1f5954997589 */ /* 0x000ee200000e0000 */
[----:B------:R-:W-:Y:S01]  /*8010*/  SEL R78, R151, R160, P0 ;  /* 0x000000a0974e7207 */ /* 0x000fe20000000000 */
[----:B------:R-:W-:Y:S01]  /*8020*/  IMAD.WIDE.U32 R150, R136, UR37, R4 ;  /* 0x0000002588967c25 */ /* 0x000fe2000f8e0004 */
[----:B-1----:R-:W-:Y:S01]  /*8030*/  SEL R5, R58, R141, P0 ;  /* 0x0000008d3a057207 */ /* 0x002fe20000000000 */
[----:B------:R-:W-:Y:S01]  /*8040*/  SHFL.IDX PT, R157, R92, R89, 0x1c1f ;  /* 0x001c1f595c9d7589 */ /* 0x000fe200000e0000 */
[----:B------:R-:W-:Y:S01]  /*8050*/  SHF.R.S32.HI R67, RZ, 0x1f, R154 ;  /* 0x0000001fff437819 */ /* 0x000fe2000001149a */
[----:B------:R-:W1:Y:S01]  /*8060*/  @P2 LDC R143, c[0x0][0xbf0] ;  /* 0x0002fc00ff8f2b82 */ /* 0x000e620000000800 */
[----:B------:R-:W-:Y:S01]  /*8070*/  IMAD.IADD R151, R151, 0x1, R137 ;  /* 0x0000000197977824 */ /* 0x000fe200078e0289 */
[----:B------:R-:W-:Y:S01]  /*8080*/  SEL R137, R141, R58, P0 ;  /* 0x0000003a8d897207 */ /* 0x000fe20000000000 */
[----:B------:R-:W-:Y:S01]  /*8090*/  IMAD R58, R148, UR38, RZ ;  /* 0x00000026943a7c24 */ /* 0x000fe2000f8e02ff */
[----:B-----5:R-:W-:Y:S01]  /*80a0*/  SEL R4, R57, R128, P0 ;  /* 0x0000008039047207 */ /* 0x020fe20000000000 */
[----:B------:R-:W-:Y:S01]  /*80b0*/  IMAD.MOV.U32 R148, RZ, RZ, R6 ;  /* 0x000000ffff947224 */ /* 0x000fe200078e0006 */
[----:B------:R-:W-:Y:S01]  /*80c0*/  SEL R136, R128, R57, P0 ;  /* 0x0000003980887207 */ /* 0x000fe20000000000 */
[----:B------:R-:W-:Y:S01]  /*80d0*/  IMAD R149, R149, UR37, R58 ;  /* 0x0000002595957c24 */ /* 0x000fe2000f8e023a */
[----:B------:R-:W-:Y:S01]  /*80e0*/  SHFL.IDX PT, R159, R88, R89, 0x1c1f ;  /* 0x001c1f59589f7589 */ /* 0x000fe200000e0000 */
[----:B0-----:R-:W-:Y:S01]  /*80f0*/  @P2 IMAD.HI.U32 R57, R11, R130, RZ ;  /* 0x000000820b392227 */ /* 0x001fe200078e00ff */
[----:B------:R-:W-:-:S02]  /*8100*/  SEL R31, R16, R93, P0 ;  /* 0x0000005d101f7207 */ /* 0x000fc40000000000 */
[----:B------:R-:W-:Y:S01]  /*8110*/  SHFL.IDX PT, R161, R96, R89, 0x1c1f ;  /* 0x001c1f5960a17589 */ /* 0x000fe200000e0000 */
[----:B------:R-:W-:Y:S01]  /*8120*/  IMAD.IADD R149, R7, 0x1, R149 ;  /* 0x0000000107957824 */ /* 0x000fe200078e0295 */
[----:B--2---:R-:W-:Y:S01]  /*8130*/  @P2 SHF.R.U32.HI R53, RZ, R152, R57 ;  /* 0x00000098ff352219 */ /* 0x004fe20000011639 */
[----:B------:R-:W-:Y:S01]  /*8140*/  IMAD R7, R67, UR4, RZ ;  /* 0x0000000443077c24 */ /* 0x000fe2000f8e02ff */
[----:B------:R0:W-:Y:S01]  /*8150*/  SHFL.IDX PT, R127, R110, R89, 0x1c1f ;  /* 0x001c1f596e7f7589 */ /* 0x0001e200000e0000 */
[----:B----4-:R-:W-:Y:S01]  /*8160*/  @P2 IMAD.HI.U32 R140, R11, R140, RZ ;  /* 0x0000008c0b8c2227 */ /* 0x010fe200078e00ff */
[----:B------:R-:W-:Y:S02]  /*8170*/  SEL R29, R93, R16, P0 ;  /* 0x000000105d1d7207 */ /* 0x000fe40000000000 */
[----:B------:R-:W-:Y:S01]  /*8180*/  SHFL.IDX PT, R133, R133, R89, 0x1c1f ;  /* 0x001c1f5985857589 */ /* 0x000fe200000e0000 */
[----:B------:R-:W-:Y:S01]  /*8190*/  IMAD R58, R154, UR5, R7 ;  /* 0x000000059a3a7c24 */ /* 0x000fe2000f8e0207 */
[----:B------:R-:W-:Y:S01]  /*81a0*/  SEL R16, R188, R69, P0 ;  /* 0x00000045bc107207 */ /* 0x000fe20000000000 */
[----:B------:R-:W-:Y:S01]  /*81b0*/  IMAD.WIDE.U32 R6, R154, UR4, R150 ;  /* 0x000000049a067c25 */ /* 0x000fe2000f8e0096 */
[----:B------:R-:W-:Y:S01]  /*81c0*/  ULDC.64 UR4, c[0x0][0xb30] ;  /* 0x0002cc0000047ab9 */ /* 0x000fe20000000a00 */
[----:B------:R-:W-:Y:S01]  /*81d0*/  SHFL.IDX PT, R142, R142, R89, 0x1c1f ;  /* 0x001c1f598e8e7589 */ /* 0x000fe200000e0000 */
[----:B------:R-:W-:Y:S01]  /*81e0*/  SEL R68, R156, R147, P0 ;  /* 0x000000939c447207 */ /* 0x000fe20000000000 */
[----:B------:R-:W-:Y:S01]  /*81f0*/  IMAD.MOV.U32 R57, RZ, RZ, R11 ;  /* 0x000000ffff397224 */ /* 0x000fe200078e000b */
[----:B-1----:R-:W-:Y:S01]  /*8200*/  @P2 SHF.R.U32.HI R57, RZ, R143, R140 ;  /* 0x0000008fff392219 */ /* 0x002fe2000001168c */
[----:B------:R-:W-:Y:S01]  /*8210*/  IMAD R67, R67, UR6, RZ ;  /* 0x0000000643437c24 */ /* 0x000fe2000f8e02ff */
[----:B------:R-:W-:Y:S01]  /*8220*/  IADD3 R140, P2, R53, R6, RZ ;  /* 0x00000006358c7210 */ /* 0x000fe20007f5e0ff */
[C---:B------:R-:W-:Y:S01]  /*8230*/  IMAD.WIDE.U32 R148, R154.reuse, UR6, R148 ;  /* 0x000000069a947c25 */ /* 0x040fe2000f8e0094 */
[----:B------:R-:W-:Y:S01]  /*8240*/  SHF.R.S32.HI R6, RZ, 0x1f, R57 ;  /* 0x0000001fff067819 */ /* 0x000fe20000011439 */
[----:B------:R-:W-:Y:S01]  /*8250*/  SHFL.IDX PT, R138, R138, R89, 0x1c1f ;  /* 0x001c1f598a8a7589 */ /* 0x000fe200000e0000 */
[----:B------:R-:W-:Y:S01]  /*8260*/  SEL R70, R147, R156, P0 ;  /* 0x0000009c93467207 */ /* 0x000fe20000000000 */
[----:B------:R-:W-:Y:S01]  /*8270*/  IMAD R141, R154, UR7, R67 ;  /* 0x000000079a8d7c24 */ /* 0x000fe2000f8e0243 */
[--C-:B------:R-:W-:Y:S01]  /*8280*/  SHF.R.S32.HI R67, RZ, 0x1f, R53.reuse ;  /* 0x0000001fff437819 */ /* 0x100fe20000011435 */
[----:B------:R-:W-:Y:S01]  /*8290*/  IMAD.MOV R53, RZ, RZ, -R53 ;  /* 0x000000ffff357224 */ /* 0x000fe200078e0a35 */
[----:B------:R-:W-:Y:S01]  /*82a0*/  ULDC.64 UR6, c[0x0][0xbc8] ;  /* 0x0002f20000067ab9 */ /* 0x000fe20000000a00 */
[----:B------:R-:W-:Y:S01]  /*82b0*/  IMAD R6, R6, UR4, RZ ;  /* 0x0000000406067c24 */ /* 0x000fe2000f8e02ff */
[----:B0-----:R-:W-:Y:S01]  /*82c0*/  SEL R110, R111, R184, P0 ;  /* 0x000000b86f6e7207 */ /* 0x001fe20000000000 */
[----:B------:R-:W-:Y:S01]  /*82d0*/  IMAD.MOV R126, RZ, RZ, -R57 ;  /* 0x000000ffff7e7224 */ /* 0x000fe200078e0a39 */
[----:B------:R-:W-:Y:S01]  /*82e0*/  SEL R112, R184, R111, P0 ;  /* 0x0000006fb8707207 */ /* 0x000fe20000000000 */
[----:B------:R-:W-:Y:S01]  /*82f0*/  IMAD.IADD R149, R149, 0x1, R141 ;  /* 0x0000000195957824 */ /* 0x000fe200078e028d */
[----:B------:R-:W-:Y:S01]  /*8300*/  IADD3.X R141, R67, R7, R58, P2, !PT ;  /* 0x00000007438d7210 */ /* 0x000fe200017fe43a */
[--C-:B------:R-:W-:Y:S01]  /*8310*/  IMAD R53, R8, R53, R11.reuse ;  /* 0x0000003508357224 */ /* 0x100fe200078e020b */
[----:B---3--:R-:W-:Y:S01]  /*8320*/  SEL R69, R158, R85, P0 ;  /* 0x000000559e457207 */ /* 0x008fe20000000000 */
[----:B------:R-:W-:Y:S01]  /*8330*/  IMAD R67, R57, UR5, R6 ;  /* 0x0000000539437c24 */ /* 0x000fe2000f8e0206 */
[----:B------:R-:W0:Y:S01]  /*8340*/  S2UR UR5, SR_CgaCtaId ;  /* 0x00000000000579c3 */ /* 0x000e220000008800 */
[----:B------:R-:W-:Y:S01]  /*8350*/  IMAD R11, R8, R126, R11 ;  /* 0x0000007e080b7224 */ /* 0x000fe200078e020b */
[----:B------:R-:W-:Y:S01]  /*8360*/  SEL R71, R85, R158, P0 ;  /* 0x0000009e55477207 */ /* 0x000fe20000000000 */
[----:B------:R-:W-:Y:S01]  /*8370*/  IMAD.WIDE.U32 R6, R57, UR4, R148 ;  /* 0x0000000439067c25 */ /* 0x000fe2000f8e0094 */
[----:B------:R-:W-:Y:S01]  /*8380*/  SHF.R.S32.HI R57, RZ, 0x1f, R53 ;  /* 0x0000001fff397819 */ /* 0x000fe20000011435 */
[----:B------:R-:W-:Y:S01]  /*8390*/  UMOV UR4, 0x400 ;  /* 0x0000040000047882 */ /* 0x000fe20000000000 */
[----:B------:R-:W-:Y:S01]  /*83a0*/  SHF.R.S32.HI R58, RZ, 0x1f, R11 ;  /* 0x0000001fff3a7819 */ /* 0x000fe2000001140b */
[----:B------:R-:W-:Y:S01]  /*83b0*/  IMAD.IADD R7, R7, 0x1, R67 ;  /* 0x0000000107077824 */ /* 0x000fe200078e0243 */
[----:B------:R-:W-:Y:S01]  /*83c0*/  SEL R107, R109, R182, P0 ;  /* 0x000000b66d6b7207 */ /* 0x000fe20000000000 */
[----:B------:R-:W-:Y:S01]  /*83d0*/  IMAD R126, R57, UR6, RZ ;  /* 0x00000006397e7c24 */ /* 0x000fe2000f8e02ff */
[----:B------:R-:W-:Y:S01]  /*83e0*/  SEL R111, R113, R180, P0 ;  /* 0x000000b4716f7207 */ /* 0x000fe20000000000 */
[----:B------:R-:W-:Y:S01]  /*83f0*/  IMAD R58, R58, UR8, RZ ;  /* 0x000000083a3a7c24 */ /* 0x000fe2000f8e02ff */
[----:B------:R-:W-:Y:S01]  /*8400*/  SEL R115, R117, R176, P0 ;  /* 0x000000b075737207 */ /* 0x000fe20000000000 */
[----:B------:R-:W-:Y:S01]  /*8410*/  IMAD R57, R53, UR7, R126 ;  /* 0x0000000735397c24 */ /* 0x000fe2000f8e027e */
[----:B------:R-:W-:Y:S01]  /*8420*/  SEL R147, R55, R132, P0 ;  /* 0x0000008437937207 */ /* 0x000fe20000000000 */
[----:B------:R-:W-:Y:S01]  /*8430*/  IMAD.WIDE.U32 R140, R53, UR6, R140 ;  /* 0x00000006358c7c25 */ /* 0x000fe2000f8e008c */
[----:B------:R-:W-:Y:S01]  /*8440*/  ULDC.64 UR6, c[0x0][0xba8] ;  /* 0x0002ea0000067ab9 */ /* 0x000fe20000000a00 */
[----:B------:R-:W-:-:S02]  /*8450*/  SEL R82, R164, R155, P0 ;  /* 0x0000009ba4527207 */ /* 0x000fc40000000000 */
[----:B------:R-:W-:Y:S01]  /*8460*/  IMAD.WIDE.U32 R148, R11, UR8, R6 ;  /* 0x000000080b947c25 */ /* 0x000fe2000f8e0006 */
[----:B------:R-:W-:Y:S01]  /*8470*/  LEA R67, P2, R140, UR6, 0x2 ;  /* 0x000000068c437c11 */ /* 0x000fe2000f8410ff */
[----:B------:R-:W-:Y:S01]  /*8480*/  ULDC UR6, c[0x0][0xa88] ;  /* 0x0002a20000067ab9 */ /* 0x000fe20000000800 */
[----:B------:R-:W-:Y:S01]  /*8490*/  SEL R6, R59, R124, P0 ;  /* 0x0000007c3b067207 */ /* 0x000fe20000000000 */
[----:B------:R-:W-:Y:S01]  /*84a0*/  IMAD R53, R11, UR9, R58 ;  /* 0x000000090b357c24 */ /* 0x000fe2000f8e023a */
[----:B------:R-:W-:Y:S01]  /*84b0*/  ULDC.64 UR8, c[0x0][0xb00] ;  /* 0x0002c00000087ab9 */ /* 0x000fe20000000a00 */
[----:B------:R-:W-:Y:S01]  /*84c0*/  IMAD.IADD R7, R141, 0x1, R57 ;  /* 0x000000018d077824 */ /* 0x000fe200078e0239 */
[----:B------:R-:W-:Y:S01]  /*84d0*/  SEL R58, R124, R59, P0 ;  /* 0x0000003b7c3a7207 */ /* 0x000fe20000000000 */
[----:B------:R-:W-:Y:S01]  /*84e0*/  IMAD.IADD R57, R149, 0x1, R53 ;  /* 0x0000000195397824 */ /* 0x000fe200078e0235 */
[----:B------:R-:W-:Y:S01]  /*84f0*/  LEA R53, P3, R148, UR8, 0x2 ;  /* 0x0000000894357c11 */ /* 0x000fe2000f8610ff */
[----:B------:R-:W-:Y:S01]  /*8500*/  SHFL.IDX PT, R150, R67, 0x1, 0x1c1f ;  /* 0x003c1f0043967f89 */ /* 0x000fe200000e0000 */
[----:B------:R-:W-:Y:S01]  /*8510*/  LEA.HI.X R124, R140, UR7, R7, 0x2, P2 ;  /* 0x000000078c7c7c11 */ /* 0x000fe200090f1407 */
[----:B0-----:R-:W-:Y:S01]  /*8520*/  ULEA UR4, UR5, UR4, 0x18 ;  /* 0x0000000405047291 */ /* 0x001fe2000f8ec03f */
[----:B------:R-:W-:Y:S01]  /*8530*/  LEA.HI.X R57, R148, UR9, R57, 0x2, P3 ;  /* 0x0000000994397c11 */ /* 0x000fe200098f1439 */
[----:B------:R-:W-:Y:S01]  /*8540*/  IMAD R11, R8, UR6, RZ ;  /* 0x00000006080b7c24 */ /* 0x000fe2000f8e02ff */
[----:B------:R-:W-:Y:S01]  /*8550*/  SHFL.IDX PT, R148, R67, RZ, 0x1c1f ;  /* 0x001c1fff43947589 */ /* 0x000fe200000e0000 */
[C---:B------:R-:W-:Y:S01]  /*8560*/  VIADD R8, R10.reuse, 0x8 ;  /* 0x000000080a087836 */ /* 0x040fe20000000000 */
[----:B------:R-:W-:Y:S01]  /*8570*/  UIADD3 UR4, UR4, 0x38820, URZ ;  /* 0x0003882004047890 */ /* 0x000fe2000fffe03f */
[----:B------:R-:W-:Y:S01]  /*8580*/  SEL R7, R61, R60, P0 ;  /* 0x0000003c3d077207 */ /* 0x000fe20000000000 */
[----:B------:R-:W0:Y:S01]  /*8590*/  SHFL.IDX PT, R149, R124, RZ, 0x1c1f ;  /* 0x001c1fff7c957589 */ /* 0x000e2200000e0000 */
[-C--:B------:R-:W-:Y:S01]  /*85a0*/  ISETP.GE.OR P2, PT, R10, R11.reuse, P1 ;  /* 0x0000000b0a00720c */ /* 0x080fe20000f46670 */
[----:B------:R-:W-:Y:S01]  /*85b0*/  UPRMT UR4, URZ, 0x654, UR4 ;  /* 0x000006543f047896 */ /* 0x000fe20008000004 */
[-C--:B------:R-:W-:Y:S01]  /*85c0*/  ISETP.GE.OR P1, PT, R8, R11.reuse, P1 ;  /* 0x0000000b0800720c */ /* 0x080fe20000f26670 */
[----:B------:R-:W1:Y:S01]  /*85d0*/  SHFL.IDX PT, R151, R124, 0x1, 0x1c1f ;  /* 0x003c1f007c977f89 */ /* 0x000e6200000e0000 */
[----:B------:R-:W-:-:S02]  /*85e0*/  ISETP.GE.AND P3, PT, R10, R11, PT ;  /* 0x0000000b0a00720c */ /* 0x000fc40003f66270 */
[----:B------:R-:W-:Y:S01]  /*85f0*/  SEL R59, R60, R61, P0 ;  /* 0x0000003d3c3b7207 */ /* 0x000fe20000000000 */
[----:B------:R2:W3:Y:S01]  /*8600*/  SHFL.IDX PT, R140, R53, RZ, 0x1c1f ;  /* 0x001c1fff358c7589 */ /* 0x0004e200000e0000 */
[----:B------:R-:W-:Y:S02]  /*8610*/  SEL R60, R62, R129, P0 ;  /* 0x000000813e3c7207 */ /* 0x000fe40000000000 */
[----:B------:R-:W-:Y:S01]  /*8620*/  SYNCS.ARRIVE.TRANS64.RED.A1T0 RZ, [UR4], RZ ;  /* 0x000000ffffff79a7 */ /* 0x000fe20008100404 */
[----:B------:R2:W4:Y:S01]  /*8630*/  SHFL.IDX PT, R141, R57, RZ, 0x1c1f ;  /* 0x001c1fff398d7589 */ /* 0x00052200000e0000 */
[----:B------:R-:W-:Y:S02]  /*8640*/  SEL R62, R129, R62, P0 ;  /* 0x0000003e813e7207 */ /* 0x000fe40000000000 */
[----:B------:R-:W-:Y:S02]  /*8650*/  SEL R61, R63, R36, P0 ;  /* 0x000000243f3d7207 */ /* 0x000fe40000000000 */
[----:B------:R-:W-:-:S02]  /*8660*/  SEL R129, R66, R125, P0 ;  /* 0x0000007d42817207 */ /* 0x000fc40000000000 */
[----:B------:R-:W-:Y:S02]  /*8670*/  SEL R84, R155, R164, P0 ;  /* 0x000000a49b547207 */ /* 0x000fe40000000000 */
[----:B------:R-:W-:Y:S02]  /*8680*/  SEL R83, R166, R153, P0 ;  /* 0x00000099a6537207 */ /* 0x000fe40000000000 */
[----:B------:R-:W-:Y:S01]  /*8690*/  SEL R85, R153, R166, P0 ;  /* 0x000000a699557207 */ /* 0x000fe20000000000 */
[----:B0-----:R2:W-:Y:S01]  /*86a0*/  @!P2 ST.E desc[UR46][R148.64], R2 ;  /* 0x000000029400a985 */ /* 0x0015e2000c10192e */
[----:B------:R-:W-:Y:S02]  /*86b0*/  SEL R88, R168, R159, P0 ;  /* 0x0000009fa8587207 */ /* 0x000fe40000000000 */
[----:B------:R-:W-:Y:S01]  /*86c0*/  SEL R92, R159, R168, P0 ;  /* 0x000000a89f5c7207 */ /* 0x000fe20000000000 */
[----:B-1----:R2:W-:Y:S01]  /*86d0*/  @!P1 ST.E desc[UR46][R150.64], R0 ;  /* 0x0000000096009985 */ /* 0x0025e2000c10192e */
        /* <DEDUP_REMOVED lines=11> */
[----:B------:R-:W-:Y:S01]  /*8790*/  SEL R125, R125, R66, P0 ;  /* 0x000000427d7d7207 */ /* 0x000fe20000000000 */
[----:B--234-:R-:W-:Y:S06]  /*87a0*/  @P3 BRA `(.L_x_37) ;  /* 0x0000000800f83947 */ /* 0x01cfec0003800000 */
[----:B------:R-:W-:Y:S01]  /*87b0*/  ULDC UR4, c[0x0][0xac8] ;  /* 0x0002b20000047ab9 */ /* 0x000fe20000000800 */
[C---:B------:R-:W-:Y:S01]  /*87c0*/  VIADD R0, R9.reuse, 0x8 ;  /* 0x0000000809007836 */ /* 0x040fe20000000000 */
[C---:B------:R-:W-:Y:S01]  /*87d0*/  ISETP.GE.AND P1, PT, R9.reuse, UR4, PT ;  /* 0x0000000409007c0c */ /* 0x040fe2000bf26270 */
[C---:B------:R-:W-:Y:S02]  /*87e0*/  VIADD R10, R9.reuse, 0x10 ;  /* 0x00000010090a7836 */ /* 0x040fe40000000000 */
[C---:B------:R-:W-:Y:S01]  /*87f0*/  VIADD R36, R9.reuse, 0x18 ;  /* 0x0000001809247836 */ /* 0x040fe20000000000 */
[----:B------:R-:W-:Y:S01]  /*8800*/  ISETP.GE.AND P4, PT, R0, UR4, PT ;  /* 0x0000000400007c0c */ /* 0x000fe2000bf86270 */
[C---:B------:R-:W-:Y:S01]  /*8810*/  VIADD R44, R9.reuse, 0x20 ;  /* 0x00000020092c7836 */ /* 0x040fe20000000000 */
[----:B------:R-:W-:Y:S01]  /*8820*/  ISETP.GE.AND P5, PT, R10, UR4, PT ;  /* 0x000000040a007c0c */ /* 0x000fe2000bfa6270 */
[C---:B------:R-:W-:Y:S01]  /*8830*/  VIADD R126, R9.reuse, 0x28 ;  /* 0x00000028097e7836 */ /* 0x040fe20000000000 */
[----:B------:R-:W-:Y:S01]  /*8840*/  ISETP.GE.AND P6, PT, R36, UR4, PT ;  /* 0x0000000424007c0c */ /* 0x000fe2000bfc6270 */
[----:B------:R-:W-:-:S03]  /*8850*/  VIADD R130, R9, 0x30 ;  /* 0x0000003009827836 */ /* 0x000fc60000000000 */
[----:B------:R-:W-:Y:S01]  /*8860*/  ISETP.GE.AND P2, PT, R126, UR4, PT ;  /* 0x000000047e007c0c */ /* 0x000fe2000bf46270 */
[----:B------:R-:W-:Y:S01]  /*8870*/  @!P1 IMAD.WIDE R66, R9, 0x4, R140 ;  /* 0x0000000409429825 */ /* 0x000fe200078e028c */
[----:B------:R-:W-:-:S03]  /*8880*/  ISETP.GE.AND P3, PT, R130, UR4, PT ;  /* 0x0000000482007c0c */ /* 0x000fc6000bf66270 */
[----:B------:R-:W-:Y:S01]  /*8890*/  @!P4 LEA.HI R0, R0, R0, RZ, 0x1 ;  /* 0x000000000000c211 */ /* 0x000fe200078f08ff */
[----:B------:R0:W-:Y:S01]  /*88a0*/  @!P1 ST.E.64 desc[UR46][R66.64], R30 ;  /* 0x0000001e42009985 */ /* 0x0001e2000c101b2e */
[----:B------:R-:W-:Y:S02]  /*88b0*/  ISETP.GE.AND P1, PT, R44, UR4, PT ;  /* 0x000000042c007c0c */ /* 0x000fe4000bf26270 */
[----:B------:R-:W-:Y:S02]  /*88c0*/  @!P5 LEA.HI R10, R10, R10, RZ, 0x1 ;  /* 0x0000000a0a0ad211 */ /* 0x000fe400078f08ff */
[----:B------:R-:W-:Y:S02]  /*88d0*/  @!P6 LEA.HI R36, R36, R36, RZ, 0x1 ;  /* 0x000000242424e211 */ /* 0x000fe400078f08ff */
[----:B------:R-:W-:Y:S01]  /*88e0*/  @!P4 LOP3.LUT R65, R0, 0xfffffffe, RZ, 0xc0, !PT ;  /* 0xfffffffe0041c812 */ /* 0x000fe200078ec0ff */
[C---:B------:R-:W-:Y:S01]  /*88f0*/  VIADD R0, R9.reuse, 0x38 ;  /* 0x0000003809007836 */ /* 0x040fe20000000000 */
[----:B------:R-:W-:Y:S01]  /*8900*/  @!P5 LOP3.LUT R143, R10, 0xfffffffe, RZ, 0xc0, !PT ;  /* 0xfffffffe0a8fd812 */ /* 0x000fe200078ec0ff */
[C---:B------:R-:W-:Y:S01]  /*8910*/  VIADD R10, R9.reuse, 0x40 ;  /* 0x00000040090a7836 */ /* 0x040fe20000000000 */
[----:B------:R-:W-:Y:S01]  /*8920*/  @!P6 LOP3.LUT R149, R36, 0xfffffffe, RZ, 0xc0, !PT ;  /* 0xfffffffe2495e812 */ /* 0x000fe200078ec0ff */
[----:B------:R-:W-:Y:S01]  /*8930*/  VIADD R36, R9, 0x48 ;  /* 0x0000004809247836 */ /* 0x000fe20000000000 */
[----:B------:R-:W-:Y:S01]  /*8940*/  @!P2 LEA.HI R126, R126, R126, RZ, 0x1 ;  /* 0x0000007e7e7ea211 */ /* 0x000fe200078f08ff */
[----:B0-----:R-:W-:Y:S01]  /*8950*/  @!P4 IMAD.WIDE R30, R65, 0x4, R140 ;  /* 0x00000004411ec825 */ /* 0x001fe200078e028c */
[----:B------:R-:W-:-:S02]  /*8960*/  @!P1 LEA.HI R44, R44, R44, RZ, 0x1 ;  /* 0x0000002c2c2c9211 */ /* 0x000fc400078f08ff */
[----:B------:R-:W-:Y:S01]  /*8970*/  @!P3 LEA.HI R130, R130, R130, RZ, 0x1 ;  /* 0x000000828282b211 */ /* 0x000fe200078f08ff */
[--C-:B------:R-:W-:Y:S01]  /*8980*/  @!P5 IMAD.WIDE R66, R143, 0x4, R140.reuse ;  /* 0x000000048f42d825 */ /* 0x100fe200078e028c */
[----:B------:R0:W-:Y:S01]  /*8990*/  @!P4 ST.E.64 desc[UR46][R30.64], R28 ;  /* 0x0000001c1e00c985 */ /* 0x0001e2000c101b2e */
[----:B------:R-:W-:Y:S02]  /*89a0*/  @!P1 LOP3.LUT R65, R44, 0xfffffffe, RZ, 0xc0, !PT ;  /* 0xfffffffe2c419812 */ /* 0x000fe400078ec0ff */
[----:B------:R-:W-:Y:S01]  /*89b0*/  @!P6 IMAD.WIDE R148, R149, 0x4, R140 ;  /* 0x000000049594e825 */ /* 0x000fe200078e028c */
[----:B------:R1:W-:Y:S01]  /*89c0*/  @!P5 ST.E.64 desc[UR46][R66.64], R26 ;  /* 0x0000001a4200d985 */ /* 0x0003e2000c101b2e */
[----:B------:R-:W-:Y:S02]  /*89d0*/  ISETP.GE.AND P4, PT, R0, UR4, PT ;  /* 0x0000000400007c0c */ /* 0x000fe4000bf86270 */
[----:B------:R-:W-:Y:S01]  /*89e0*/  ISETP.GE.AND P5, PT, R10, UR4, PT ;  /* 0x000000040a007c0c */ /* 0x000fe2000bfa6270 */
[----:B------:R2:W-:Y:S01]  /*89f0*/  @!P6 ST.E.64 desc[UR46][R148.64], R24 ;  /* 0x000000189400e985 */ /* 0x0005e2000c101b2e */
[----:B------:R-:W-:Y:S01]  /*8a00*/  ISETP.GE.AND P6, PT, R36, UR4, PT ;  /* 0x0000000424007c0c */ /* 0x000fe2000bfc6270 */
[C---:B------:R-:W-:Y:S01]  /*8a10*/  VIADD R44, R9.reuse, 0x58 ;  /* 0x00000058092c7836 */ /* 0x040fe20000000000 */
[----:B0-----:R-:W-:Y:S01]  /*8a20*/  @!P2 LOP3.LUT R29, R126, 0xfffffffe, RZ, 0xc0, !PT ;  /* 0xfffffffe7e1da812 */ /* 0x001fe200078ec0ff */
[----:B------:R-:W-:Y:S01]  /*8a30*/  VIADD R30, R9, 0x50 ;  /* 0x00000050091e7836 */ /* 0x000fe20000000000 */
[----:B------:R-:W-:-:S05]  /*8a40*/  @!P3 LOP3.LUT R31, R130, 0xfffffffe, RZ, 0xc0, !PT ;  /* 0xfffffffe821fb812 */ /* 0x000fca00078ec0ff */
[----:B------:R-:W-:Y:S01]  /*8a50*/  @!P4 LEA.HI R0, R0, R0, RZ, 0x1 ;  /* 0x000000000000c211 */ /* 0x000fe200078f08ff */
[--C-:B-1----:R-:W-:Y:S01]  /*8a60*/  @!P2 IMAD.WIDE R26, R29, 0x4, R140.reuse ;  /* 0x000000041d1aa825 */ /* 0x102fe200078e028c */
[----:B------:R-:W-:Y:S02]  /*8a70*/  @!P5 LEA.HI R10, R10, R10, RZ, 0x1 ;  /* 0x0000000a0a0ad211 */ /* 0x000fe400078f08ff */
[----:B------:R-:W-:Y:S01]  /*8a80*/  @!P6 LEA.HI R36, R36, R36, RZ, 0x1 ;  /* 0x000000242424e211 */ /* 0x000fe200078f08ff */
[----:B--2---:R-:W-:-:S04]  /*8a90*/  @!P1 IMAD.WIDE R24, R65, 0x4, R140 ;  /* 0x0000000441189825 */ /* 0x004fc800078e028c */
[----:B------:R-:W-:Y:S01]  /*8aa0*/  @!P3 IMAD.WIDE R28, R31, 0x4, R140 ;  /* 0x000000041f1cb825 */ /* 0x000fe200078e028c */
[----:B------:R0:W-:Y:S01]  /*8ab0*/  @!P1 ST.E.64 desc[UR46][R24.64], R22 ;  /* 0x0000001618009985 */ /* 0x0001e2000c101b2e */
[----:B------:R-:W-:Y:S02]  /*8ac0*/  @!P4 LOP3.LUT R31, R0, 0xfffffffe, RZ, 0xc0, !PT ;  /* 0xfffffffe001fc812 */ /* 0x000fe400078ec0ff */
[C---:B------:R-:W-:Y:S01]  /*8ad0*/  VIADD R65, R9.reuse, 0x60 ;  /* 0x0000006009417836 */ /* 0x040fe20000000000 */
[----:B------:R1:W-:Y:S01]  /*8ae0*/  @!P2 ST.E.64 desc[UR46][R26.64], R20 ;  /* 0x000000141a00a985 */ /* 0x0003e2000c101b2e */
[----:B------:R-:W-:Y:S01]  /*8af0*/  ISETP.GE.AND P1, PT, R44, UR4, PT ;  /* 0x000000042c007c0c */ /* 0x000fe2000bf26270 */
[----:B------:R-:W-:Y:S02]  /*8b00*/  VIADD R0, R9, 0x68 ;  /* 0x0000006809007836 */ /* 0x000fe40000000000 */
[----:B------:R2:W-:Y:S01]  /*8b10*/  @!P3 ST.E.64 desc[UR46][R28.64], R18 ;  /* 0x000000121c00b985 */ /* 0x0005e2000c101b2e */
[----:B------:R-:W-:-:S02]  /*8b20*/  ISETP.GE.AND P3, PT, R30, UR4, PT ;  /* 0x000000041e007c0c */ /* 0x000fc4000bf66270 */
[----:B------:R-:W-:Y:S02]  /*8b30*/  ISETP.GE.AND P2, PT, R65, UR4, PT ;  /* 0x0000000441007c0c */ /* 0x000fe4000bf46270 */
[----:B0-----:R-:W-:Y:S01]  /*8b40*/  @!P5 LOP3.LUT R23, R10, 0xfffffffe, RZ, 0xc0, !PT ;  /* 0xfffffffe0a17d812 */ /* 0x001fe200078ec0ff */
[C---:B------:R-:W-:Y:S01]  /*8b50*/  VIADD R10, R9.reuse, 0x70 ;  /* 0x00000070090a7836 */ /* 0x040fe20000000000 */
[----:B------:R-:W-:Y:S01]  /*8b60*/  @!P6 LOP3.LUT R25, R36, 0xfffffffe, RZ, 0xc0, !PT ;  /* 0xfffffffe2419e812 */ /* 0x000fe200078ec0ff */
[----:B------:R-:W-:Y:S02]  /*8b70*/  VIADD R24, R9, 0x78 ;  /* 0x0000007809187836 */ /* 0x000fe40000000000 */
[----:B------:R-:W-:Y:S01]  /*8b80*/  @!P1 LEA.HI R44, R44, R44, RZ, 0x1 ;  /* 0x0000002c2c2c9211 */ /* 0x000fe200078f08ff */
[----:B-1----:R-:W-:-:S03]  /*8b90*/  @!P5 IMAD.WIDE R20, R23, 0x4, R140 ;  /* 0x000000041714d825 */ /* 0x002fc600078e028c */
[----:B------:R-:W-:Y:S01]  /*8ba0*/  @!P3 LEA.HI R30, R30, R30, RZ, 0x1 ;  /* 0x0000001e1e1eb211 */ /* 0x000fe200078f08ff */
[----:B--2---:R-:W-:Y:S01]  /*8bb0*/  @!P4 IMAD.WIDE R18, R31, 0x4, R140 ;  /* 0x000000041f12c825 */ /* 0x004fe200078e028c */
[----:B------:R-:W-:-:S03]  /*8bc0*/  @!P2 LEA.HI R65, R65, R65, RZ, 0x1 ;  /* 0x000000414141a211 */ /* 0x000fc600078f08ff */
[----:B------:R-:W-:Y:S01]  /*8bd0*/  @!P6 IMAD.WIDE R22, R25, 0x4, R140 ;  /* 0x000000041916e825 */ /* 0x000fe200078e028c */
[----:B------:R-:W-:Y:S01]  /*8be0*/  @!P3 LOP3.LUT R25, R30, 0xfffffffe, RZ, 0xc0, !PT ;  /* 0xfffffffe1e19b812 */ /* 0x000fe200078ec0ff */
[----:B------:R0:W-:Y:S01]  /*8bf0*/  @!P4 ST.E.64 desc[UR46][R18.64], R16 ;  /* 0x000000101200c985 */ /* 0x0001e2000c101b2e */
[----:B------:R-:W-:-:S03]  /*8c00*/  ISETP.GE.AND P4, PT, R0, UR4, PT ;  /* 0x0000000400007c0c */ /* 0x000fc6000bf86270 */
[----:B------:R1:W-:Y:S01]  /*8c10*/  @!P5 ST.E.64 desc[UR46][R20.64], R14 ;  /* 0x0000000e1400d985 */ /* 0x0003e2000c101b2e */
[----:B------:R-:W-:-:S03]  /*8c20*/  ISETP.GE.AND P5, PT, R10, UR4, PT ;  /* 0x000000040a007c0c */ /* 0x000fc6000bfa6270 */
[----:B------:R2:W-:Y:S01]  /*8c30*/  @!P6 ST.E.64 desc[UR46][R22.64], R34 ;  /* 0x000000221600e985 */ /* 0x0005e2000c101b2e */
[----:B0-----:R-:W-:Y:S02]  /*8c40*/  @!P1 LOP3.LUT R17, R44, 0xfffffffe, RZ, 0xc0, !PT ;  /* 0xfffffffe2c119812 */ /* 0x001fe400078ec0ff */
[----:B------:R-:W-:Y:S01]  /*8c50*/  @!P2 LOP3.LUT R19, R65, 0xfffffffe, RZ, 0xc0, !PT ;  /* 0xfffffffe4113a812 */ /* 0x000fe200078ec0ff */
[----:B-1----:R-:W-:Y:S02]  /*8c60*/  @!P3 IMAD.WIDE R14, R25, 0x4, R140 ;  /* 0x00000004190eb825 */ /* 0x002fe400078e028c */
[----:B------:R-:W-:-:S04]  /*8c70*/  @!P4 LEA.HI R0, R0, R0, RZ, 0x1 ;  /* 0x000000000000c211 */ /* 0x000fc800078f08ff */
[----:B------:R-:W-:Y:S01]  /*8c80*/  @!P5 LEA.HI R10, R10, R10, RZ, 0x1 ;  /* 0x0000000a0a0ad211 */ /* 0x000fe200078f08ff */
[--C-:B------:R-:W-:Y:S01]  /*8c90*/  @!P1 IMAD.WIDE R16, R17, 0x4, R140.reuse ;  /* 0x0000000411109825 */ /* 0x100fe200078e028c */
[----:B------:R0:W-:Y:S01]  /*8ca0*/  @!P3 ST.E.64 desc[UR46][R14.64], R68 ;  /* 0x000000440e00b985 */ /* 0x0001e2000c101b2e */
[----:B------:R-:W-:Y:S02]  /*8cb0*/  ISETP.GE.AND P3, PT, R24, UR4, PT ;  /* 0x0000000418007c0c */ /* 0x000fe4000bf66270 */
[----:B------:R-:W-:Y:S01]  /*8cc0*/  VIADD R20, R9, 0x80 ;  /* 0x0000008009147836 */ /* 0x000fe20000000000 */
[----:B------:R1:W-:Y:S01]  /*8cd0*/  @!P1 ST.E.64 desc[UR46][R16.64], R70 ;  /* 0x0000004610009985 */ /* 0x0003e2000c101b2e */
[----:B------:R-:W-:Y:S01]  /*8ce0*/  @!P2 IMAD.WIDE R18, R19, 0x4, R140 ;  /* 0x000000041312a825 */ /* 0x000fe200078e028c */
[----:B------:R-:W-:Y:S02]  /*8cf0*/  @!P4 LOP3.LUT R21, R0, 0xfffffffe, RZ, 0xc0, !PT ;  /* 0xfffffffe0015c812 */ /* 0x000fe400078ec0ff */
[----:B------:R-:W-:Y:S01]  /*8d00*/  ISETP.GE.AND P6, PT, R20, UR4, PT ;  /* 0x0000000414007c0c */ /* 0x000fe2000bfc6270 */
[C---:B--2---:R-:W-:Y:S01]  /*8d10*/  VIADD R22, R9.reuse, 0x88 ;  /* 0x0000008809167836 */ /* 0x044fe20000000000 */
[----:B------:R2:W-:Y:S01]  /*8d20*/  @!P2 ST.E.64 desc[UR46][R18.64], R74 ;  /* 0x0000004a1200a985 */ /* 0x0005e2000c101b2e */
[----:B------:R-:W-:-:S03]  /*8d30*/  VIADD R0, R9, 0x90 ;  /* 0x0000009009007836 */ /* 0x000fc60000000000 */
[----:B------:R-:W-:Y:S01]  /*8d40*/  @!P3 LEA.HI R24, R24, R24, RZ, 0x1 ;  /* 0x000000181818b211 */ /* 0x000fe200078f08ff */
[--C-:B0-----:R-:W-:Y:S01]  /*8d50*/  @!P4 IMAD.WIDE R14, R21, 0x4, R140.reuse ;  /* 0x00000004150ec825 */ /* 0x101fe200078e028c */
[----:B------:R-:W-:Y:S02]  /*8d60*/  ISETP.GE.AND P1, PT, R22, UR4, PT ;  /* 0x0000000416007c0c */ /* 0x000fe4000bf26270 */
[----:B-1----:R-:W-:Y:S01]  /*8d70*/  @!P5 LOP3.LUT R17, R10, 0xfffffffe, RZ, 0xc0, !PT ;  /* 0xfffffffe0a11d812 */ /* 0x002fe200078ec0ff */
[----:B------:R-:W-:Y:S01]  /*8d80*/  VIADD R10, R9, 0x98 ;  /* 0x00000098090a7836 */ /* 0x000fe20000000000 */
[----:B------:R-:W-:Y:S01]  /*8d90*/  ISETP.GE.AND P2, PT, R0, UR4, PT ;  /* 0x0000000400007c0c */ /* 0x000fe2000bf46270 */
[----:B------:R0:W-:Y:S01]  /*8da0*/  @!P4 ST.E.64 desc[UR46][R14.64], R78 ;  /* 0x0000004e0e00c985 */ /* 0x0001e2000c101b2e */
[----:B------:R-:W-:Y:S01]  /*8db0*/  @!P6 LEA.HI R20, R20, R20, RZ, 0x1 ;  /* 0x000000141414e211 */ /* 0x000fe200078f08ff */
[----:B------:R-:W-:Y:S01]  /*8dc0*/  @!P5 IMAD.WIDE R16, R17, 0x4, R140 ;  /* 0x000000041110d825 */ /* 0x000fe200078e028c */
[----:B--2---:R-:W-:-:S02]  /*8dd0*/  @!P3 LOP3.LUT R19, R24, 0xfffffffe, RZ, 0xc0, !PT ;  /* 0xfffffffe1813b812 */ /* 0x004fc400078ec0ff */
[----:B------:R-:W-:Y:S01]  /*8de0*/  @!P6 LOP3.LUT R21, R20, 0xfffffffe, RZ, 0xc0, !PT ;  /* 0xfffffffe1415e812 */ /* 0x000fe200078ec0ff */
[----:B------:R-:W-:Y:S01]  /*8df0*/  VIADD R24, R9, 0xa0 ;  /* 0x000000a009187836 */ /* 0x000fe20000000000 */
[----:B------:R-:W-:Y:S01]  /*8e00*/  @!P5 ST.E.64 desc[UR46][R16.64], R82 ;  /* 0x000000521000d985 */ /* 0x000fe2000c101b2e */
[--C-:B------:R-:W-:Y:S01]  /*8e10*/  @!P3 IMAD.WIDE R18, R19, 0x4, R140.reuse ;  /* 0x000000041312b825 */ /* 0x100fe200078e028c */
[----:B------:R-:W-:Y:S02]  /*8e20*/  @!P1 LEA.HI R22, R22, R22, RZ, 0x1 ;  /* 0x0000001616169211 */ /* 0x000fe400078f08ff */
[----:B------:R-:W-:Y:S01]  /*8e30*/  ISETP.GE.AND P4, PT, R24, UR4, PT ;  /* 0x0000000418007c0c */ /* 0x000fe2000bf86270 */
[----:B------:R-:W-:Y:S01]  /*8e40*/  @!P6 IMAD.WIDE R20, R21, 0x4, R140 ;  /* 0x000000041514e825 */ /* 0x000fe200078e028c */
[----:B------:R1:W-:Y:S01]  /*8e50*/  @!P3 ST.E.64 desc[UR46][R18.64], R84 ;  /* 0x000000541200b985 */ /* 0x0003e2000c101b2e */
[----:B------:R-:W-:Y:S02]  /*8e60*/  ISETP.GE.AND P3, PT, R10, UR4, PT ;  /* 0x000000040a007c0c */ /* 0x000fe4000bf66270 */
[----:B0-----:R-:W-:Y:S01]  /*8e70*/  @!P1 LOP3.LUT R15, R22, 0xfffffffe, RZ, 0xc0, !PT ;  /* 0xfffffffe160f9812 */ /* 0x001fe200078ec0ff */
[----:B------:R0:W-:Y:S01]  /*8e80*/  @!P6 ST.E.64 desc[UR46][R20.64], R88 ;  /* 0x000000581400e985 */ /* 0x0001e2000c101b2e */
[----:B------:R-:W-:Y:S01]  /*8e90*/  @!P2 LEA.HI R0, R0, R0, RZ, 0x1 ;  /* 0x000000000000a211 */ /* 0x000fe200078f08ff */
[----:B------:R-:W-:-:S02]  /*8ea0*/  VIADD R22, R9, 0xb8 ;  /* 0x000000b809167836 */ /* 0x000fc40000000000 */
[--C-:B------:R-:W-:Y:S01]  /*8eb0*/  @!P1 IMAD.WIDE R14, R15, 0x4, R140.reuse ;  /* 0x000000040f0e9825 */ /* 0x100fe200078e028c */
[----:B------:R-:W-:Y:S02]  /*8ec0*/  @!P2 LOP3.LUT R23, R0, 0xfffffffe, RZ, 0xc0, !PT ;  /* 0xfffffffe0017a812 */ /* 0x000fe400078ec0ff */
[----:B------:R-:W-:Y:S01]  /*8ed0*/  ISETP.GE.AND P5, PT, R22, UR4, PT ;  /* 0x0000000416007c0c */ /* 0x000fe2000bfa6270 */
[C---:B------:R-:W-:Y:S01]  /*8ee0*/  VIADD R0, R9.reuse, 0xa8 ;  /* 0x000000a809007836 */ /* 0x040fe20000000000 */
[----:B------:R2:W-:Y:S01]  /*8ef0*/  @!P1 ST.E.64 desc[UR46][R14.64], R92 ;  /* 0x0000005c0e009985 */ /* 0x0005e2000c101b2e */
[----:B------:R-:W-:Y:S01]  /*8f00*/  @!P3 LEA.HI R10, R10, R10, RZ, 0x1 ;  /* 0x0000000a0a0ab211 */ /* 0x000fe200078f08ff */
[----:B-1----:R-:W-:Y:S01]  /*8f10*/  VIADD R18, R9, 0xb0 ;  /* 0x000000b009127836 */ /* 0x002fe20000000000 */
[----:B------:R-:W-:Y:S01]  /*8f20*/  @!P4 LEA.HI R24, R24, R24, RZ, 0x1 ;  /* 0x000000181818c211 */ /* 0x000fe200078f08ff */
[----:B------:R-:W-:Y:S01]  /*8f30*/  @!P2 IMAD.WIDE R16, R23, 0x4, R140 ;  /* 0x000000041710a825 */ /* 0x000fe200078e028c */
[----:B------:R-:W-:-:S02]  /*8f40*/  ISETP.GE.AND P1, PT, R0, UR4, PT ;  /* 0x0000000400007c0c */ /* 0x000fc4000bf26270 */
[----:B------:R-:W-:Y:S01]  /*8f50*/  @!P3 LOP3.LUT R19, R10, 0xfffffffe, RZ, 0xc0, !PT ;  /* 0xfffffffe0a13b812 */ /* 0x000fe200078ec0ff */
[C---:B0-----:R-:W-:Y:S01]  /*8f60*/  VIADD R20, R9.reuse, 0xc0 ;  /* 0x000000c009147836 */ /* 0x041fe20000000000 */
[----:B------:R-:W-:Y:S01]  /*8f70*/  ISETP.GE.AND P6, PT, R18, UR4, PT ;  /* 0x0000000412007c0c */ /* 0x000fe2000bfc6270 */
[----:B------:R-:W-:Y:S01]  /*8f80*/  VIADD R10, R9, 0xc8 ;  /* 0x000000c8090a7836 */ /* 0x000fe20000000000 */
[----:B------:R0:W-:Y:S01]  /*8f90*/  @!P2 ST.E.64 desc[UR46][R16.64], R94 ;  /* 0x0000005e1000a985 */ /* 0x0001e2000c101b2e */
[----:B------:R-:W-:Y:S01]  /*8fa0*/  @!P5 LEA.HI R22, R22, R22, RZ, 0x1 ;  /* 0x000000161616d211 */ /* 0x000fe200078f08ff */
[----:B--2---:R-:W-:Y:S01]  /*8fb0*/  @!P3 IMAD.WIDE R14, R19, 0x4, R140 ;  /* 0x00000004130eb825 */ /* 0x004fe200078e028c */
[----:B------:R-:W-:Y:S02]  /*8fc0*/  ISETP.GE.AND P2, PT, R20, UR4, PT ;  /* 0x0000000414007c0c */ /* 0x000fe4000bf46270 */
[----:B------:R-:W-:Y:S01]  /*8fd0*/  @!P5 LOP3.LUT R23, R22, 0xfffffffe, RZ, 0xc0, !PT ;  /* 0xfffffffe1617d812 */ /* 0x000fe200078ec0ff */
[----:B------:R-:W-:Y:S01]  /*8fe0*/  VIADD R22, R9, 0xe0 ;  /* 0x000000e009167836 */ /* 0x000fe20000000000 */
[----:B------:R1:W-:Y:S01]  /*8ff0*/  @!P3 ST.E.64 desc[UR46][R14.64], R96 ;  /* 0x000000600e00b985 */ /* 0x0003e2000c101b2e */
[----:B------:R-:W-:-:S02]  /*9000*/  ISETP.GE.AND P3, PT, R10, UR4, PT ;  /* 0x000000040a007c0c */ /* 0x000fc4000bf66270 */
[----:B------:R-:W-:Y:S02]  /*9010*/  @!P1 LEA.HI R0, R0, R0, RZ, 0x1 ;  /* 0x0000000000009211 */ /* 0x000fe400078f08ff */
[----:B0-----:R-:W-:Y:S02]  /*9020*/  @!P4 LOP3.LUT R17, R24, 0xfffffffe, RZ, 0xc0, !PT ;  /* 0xfffffffe1811c812 */ /* 0x001fe400078ec0ff */
[----:B------:R-:W-:Y:S02]  /*9030*/  @!P1 LOP3.LUT R19, R0, 0xfffffffe, RZ, 0xc0, !PT ;  /* 0xfffffffe00139812 */ /* 0x000fe400078ec0ff */
[----:B------:R-:W-:Y:S01]  /*9040*/  @!P6 LEA.HI R0, R18, R18, RZ, 0x1 ;  /* 0x000000121200e211 */ /* 0x000fe200078f08ff */
[--C-:B------:R-:W-:Y:S01]  /*9050*/  @!P4 IMAD.WIDE R16, R17, 0x4, R140.reuse ;  /* 0x000000041110c825 */ /* 0x100fe200078e028c */
[----:B------:R-:W-:Y:S02]  /*9060*/  @!P2 LEA.HI R20, R20, R20, RZ, 0x1 ;  /* 0x000000141414a211 */ /* 0x000fe400078f08ff */
[----:B------:R-:W-:Y:S01]  /*9070*/  @!P6 LOP3.LUT R21, R0, 0xfffffffe, RZ, 0xc0, !PT ;  /* 0xfffffffe0015e812 */ /* 0x000fe200078ec0ff */
[--C-:B------:R-:W-:Y:S01]  /*9080*/  @!P1 IMAD.WIDE R18, R19, 0x4, R140.reuse ;  /* 0x0000000413129825 */ /* 0x100fe200078e028c */
[----:B------:R-:W-:Y:S01]  /*9090*/  @!P3 LEA.HI R10, R10, R10, RZ, 0x1 ;  /* 0x0000000a0a0ab211 */ /* 0x000fe200078f08ff */
[----:B------:R0:W-:Y:S01]  /*90a0*/  @!P4 ST.E.64 desc[UR46][R16.64], R98 ;  /* 0x000000621000c985 */ /* 0x0001e2000c101b2e */
[----:B------:R-:W-:Y:S01]  /*90b0*/  @!P2 LOP3.LUT R25, R20, 0xfffffffe, RZ, 0xc0, !PT ;  /* 0xfffffffe1419a812 */ /* 0x000fe200078ec0ff */
[----:B-1----:R-:W-:-:S02]  /*90c0*/  @!P6 IMAD.WIDE R14, R21, 0x4, R140 ;  /* 0x00000004150ee825 */ /* 0x002fc400078e028c */
[----:B------:R1:W-:Y:S02]  /*90d0*/  @!P1 ST.E.64 desc[UR46][R18.64], R100 ;  /* 0x0000006412009985 */ /* 0x0003e4000c101b2e */
[--C-:B------:R-:W-:Y:S01]  /*90e0*/  @!P5 IMAD.WIDE R20, R23, 0x4, R140.reuse ;  /* 0x000000041714d825 */ /* 0x100fe200078e028c */
[----:B------:R-:W-:Y:S01]  /*90f0*/  @!P3 LOP3.LUT R23, R10, 0xfffffffe, RZ, 0xc0, !PT ;  /* 0xfffffffe0a17b812 */ /* 0x000fe200078ec0ff */
[----:B------:R2:W-:Y:S02]  /*9100*/  @!P6 ST.E.64 desc[UR46][R14.64], R102 ;  /* 0x000000660e00e985 */ /* 0x0005e4000c101b2e */
[C---:B------:R-:W-:Y:S02]  /*9110*/  VIADD R0, R9.reuse, 0xd0 ;  /* 0x000000d009007836 */ /* 0x040fe40000000000 */
[----:B------:R-:W-:Y:S01]  /*9120*/  VIADD R10, R9, 0xd8 ;  /* 0x000000d8090a7836 */ /* 0x000fe20000000000 */
[----:B------:R-:W-:Y:S01]  /*9130*/  @!P5 ST.E.64 desc[UR46][R20.64], R104 ;  /* 0x000000681400d985 */ /* 0x000fe2000c101b2e */
[----:B0-----:R-:W-:Y:S01]  /*9140*/  @!P2 IMAD.WIDE R16, R25, 0x4, R140 ;  /* 0x000000041910a825 */ /* 0x001fe200078e028c */
[----:B------:R-:W-:-:S03]  /*9150*/  ISETP.GE.AND P1, PT, R0, UR4, PT ;  /* 0x0000000400007c0c */ /* 0x000fc6000bf26270 */
[----:B-1----:R-:W-:Y:S01]  /*9160*/  @!P3 IMAD.WIDE R18, R23, 0x4, R140 ;  /* 0x000000041712b825 */ /* 0x002fe200078e028c */
[----:B------:R0:W-:Y:S01]  /*9170*/  @!P2 ST.E.64 desc[UR46][R16.64], R106 ;  /* 0x0000006a1000a985 */ /* 0x0001e2000c101b2e */
[----:B------:R-:W-:Y:S02]  /*9180*/  ISETP.GE.AND P2, PT, R10, UR4, PT ;  /* 0x000000040a007c0c */ /* 0x000fe4000bf46270 */
[C---:B------:R-:W-:Y:S01]  /*9190*/  VIADD R23, R9.reuse, 0xe8 ;  /* 0x000000e809177836 */ /* 0x040fe20000000000 */
[----:B------:R1:W-:Y:S01]  /*91a0*/  @!P3 ST.E.64 desc[UR46][R18.64], R108 ;  /* 0x0000006c1200b985 */ /* 0x0003e2000c101b2e */
[C---:B--2---:R-:W-:Y:S01]  /*91b0*/  VIADD R15, R9.reuse, 0xf8 ;  /* 0x000000f8090f7836 */ /* 0x044fe20000000000 */
[----:B------:R-:W-:Y:S01]  /*91c0*/  ISETP.GE.AND P3, PT, R22, UR4, PT ;  /* 0x0000000416007c0c */ /* 0x000fe2000bf66270 */
[----:B------:R-:W-:Y:S01]  /*91d0*/  VIADD R14, R9, 0xf0 ;  /* 0x000000f0090e7836 */ /* 0x000fe20000000000 */
[----:B------:R-:W-:Y:S02]  /*91e0*/  ISETP.GE.AND P4, PT, R23, UR4, PT ;  /* 0x0000000417007c0c */ /* 0x000fe4000bf86270 */
[----:B------:R-:W-:-:S02]  /*91f0*/  ISETP.GE.AND P6, PT, R15, UR4, PT ;  /* 0x000000040f007c0c */ /* 0x000fc4000bfc6270 */
[----:B------:R-:W-:Y:S02]  /*9200*/  ISETP.GE.AND P5, PT, R14, UR4, PT ;  /* 0x000000040e007c0c */ /* 0x000fe4000bfa6270 */
[----:B------:R-:W-:Y:S02]  /*9210*/  @!P1 LEA.HI R0, R0, R0, RZ, 0x1 ;  /* 0x0000000000009211 */ /* 0x000fe400078f08ff */
[----:B------:R-:W-:-:S03]  /*9220*/  @!P2 LEA.HI R10, R10, R10, RZ, 0x1 ;  /* 0x0000000a0a0aa211 */ /* 0x000fc600078f08ff */
[----:B------:R-:W-:Y:S02]  /*9230*/  @!P3 LEA.HI R22, R22, R22, RZ, 0x1 ;  /* 0x000000161616b211 */ /* 0x000fe400078f08ff */
[----:B------:R-:W-:Y:S02]  /*9240*/  @!P4 LEA.HI R23, R23, R23, RZ, 0x1 ;  /* 0x000000171717c211 */ /* 0x000fe400078f08ff */
[----:B0-----:R-:W-:Y:S02]  /*9250*/  @!P6 LEA.HI R16, R15, R15, RZ, 0x1 ;  /* 0x0000000f0f10e211 */ /* 0x001fe400078f08ff */
[----:B------:R-:W-:Y:S02]  /*9260*/  @!P5 LEA.HI R14, R14, R14, RZ, 0x1 ;  /* 0x0000000e0e0ed211 */ /* 0x000fe400078f08ff */
[----:B------:R-:W-:Y:S02]  /*9270*/  @!P1 LOP3.LUT R15, R0, 0xfffffffe, RZ, 0xc0, !PT ;  /* 0xfffffffe000f9812 */ /* 0x000fe400078ec0ff */
[----:B------:R-:W-:-:S02]  /*9280*/  @!P2 LOP3.LUT R17, R10, 0xfffffffe, RZ, 0xc0, !PT ;  /* 0xfffffffe0a11a812 */ /* 0x000fc400078ec0ff */
[----:B-1----:R-:W-:Y:S02]  /*9290*/  @!P3 LOP3.LUT R19, R22, 0xfffffffe, RZ, 0xc0, !PT ;  /* 0xfffffffe1613b812 */ /* 0x002fe400078ec0ff */
[----:B------:R-:W-:Y:S02]  /*92a0*/  @!P4 LOP3.LUT R21, R23, 0xfffffffe, RZ, 0xc0, !PT ;  /* 0xfffffffe1715c812 */ /* 0x000fe400078ec0ff */
[----:B------:R-:W-:Y:S01]  /*92b0*/  @!P5 LOP3.LUT R23, R14, 0xfffffffe, RZ, 0xc0, !PT ;  /* 0xfffffffe0e17d812 */ /* 0x000fe200078ec0ff */
[----:B------:R-:W-:Y:S01]  /*92c0*/  @!P1 IMAD.WIDE R14, R15, 0x4, R140 ;  /* 0x000000040f0e9825 */ /* 0x000fe200078e028c */
[----:B------:R-:W-:-:S03]  /*92d0*/  @!P6 LOP3.LUT R25, R16, 0xfffffffe, RZ, 0xc0, !PT ;  /* 0xfffffffe1019e812 */ /* 0x000fc600078ec0ff */
[--C-:B------:R-:W-:Y:S01]  /*92e0*/  @!P2 IMAD.WIDE R16, R17, 0x4, R140.reuse ;  /* 0x000000041110a825 */ /* 0x100fe200078e028c */
[----:B------:R0:W-:Y:S03]  /*92f0*/  @!P1 ST.E.64 desc[UR46][R14.64], R110 ;  /* 0x0000006e0e009985 */ /* 0x0001e6000c101b2e */
[--C-:B------:R-:W-:Y:S01]  /*9300*/  @!P3 IMAD.WIDE R18, R19, 0x4, R140.reuse ;  /* 0x000000041312b825 */ /* 0x100fe200078e028c */
[----:B------:R0:W-:Y:S03]  /*9310*/  @!P2 ST.E.64 desc[UR46][R16.64], R112 ;  /* 0x000000701000a985 */ /* 0x0001e6000c101b2e */
[--C-:B------:R-:W-:Y:S01]  /*9320*/  @!P4 IMAD.WIDE R20, R21, 0x4, R140.reuse ;  /* 0x000000041514c825 */ /* 0x100fe200078e028c */
[----:B------:R0:W-:Y:S03]  /*9330*/  @!P3 ST.E.64 desc[UR46][R18.64], R114 ;  /* 0x000000721200b985 */ /* 0x0001e6000c101b2e */
[--C-:B------:R-:W-:Y:S01]  /*9340*/  @!P5 IMAD.WIDE R22, R23, 0x4, R140.reuse ;  /* 0x000000041716d825 */ /* 0x100fe200078e028c */
[----:B------:R0:W-:Y:S03]  /*9350*/  @!P4 ST.E.64 desc[UR46][R20.64], R116 ;  /* 0x000000741400c985 */ /* 0x0001e6000c101b2e */
[----:B------:R-:W-:Y:S01]  /*9360*/  @!P6 IMAD.WIDE R140, R25, 0x4, R140 ;  /* 0x00000004198ce825 */ /* 0x000fe200078e028c */
[----:B------:R0:W-:Y:S04]  /*9370*/  @!P5 ST.E.64 desc[UR46][R22.64], R118 ;  /* 0x000000761600d985 */ /* 0x0001e8000c101b2e */
[----:B------:R0:W-:Y:S02]  /*9380*/  @!P6 ST.E.64 desc[UR46][R140.64], R120 ;  /* 0x000000788c00e985 */ /* 0x0001e4000c101b2e */
.L_x_37:
[----:B------:R-:W-:Y:S05]  /*9390*/  BSYNC B0 ;  /* 0x0000000000007941 */ /* 0x000fea0003800000 */
.L_x_36:
[----:B------:R-:W-:Y:S01]  /*93a0*/  ISETP.GE.AND P1, PT, R8, R11, PT ;  /* 0x0000000b0800720c */ /* 0x000fe20003f26270 */
[----:B0-----:R0:W1:Y:S01]  /*93b0*/  SHFL.IDX PT, R15, R57, 0x1, 0x1c1f ;  /* 0x003c1f00390f7f89 */ /* 0x00106200000e0000 */
[----:B------:R-:W-:Y:S02]  /*93c0*/  SEL R16, R47, R32, P0 ;  /* 0x000000202f107207 */ /* 0x000fe40000000000 */
[----:B------:R-:W-:Y:S01]  /*93d0*/  SEL R18, R32, R47, P0 ;  /* 0x0000002f20127207 */ /* 0x000fe20000000000 */
[----:B------:R0:W2:Y:S01]  /*93e0*/  SHFL.IDX PT, R14, R53, 0x1, 0x1c1f ;  /* 0x003c1f00350e7f89 */ /* 0x0000a200000e0000 */
        /* <DEDUP_REMOVED lines=20> */
[----:B012---:R-:W-:Y:S06]  /*9530*/  @P1 BRA `(.L_x_8) ;  /* 0x0000006000341947 */ /* 0x007fec0003800000 */
[C---:B------:R-:W-:Y:S01]  /*9540*/  VIADD R0, R9.reuse, 0x8 ;  /* 0x0000000809007836 */ /* 0x040fe20000000000 */
[----:B------:R-:W-:Y:S01]  /*9550*/  ULDC UR4, c[0x0][0xac8] ;  /* 0x0002b20000047ab9 */ /* 0x000fe20000000800 */
[C---:B------:R-:W-:Y:S01]  /*9560*/  VIADD R8, R9.reuse, 0x10 ;  /* 0x0000001009087836 */ /* 0x040fe20000000000 */
[C---:B------:R-:W-:Y:S01]  /*9570*/  ISETP.GE.AND P3, PT, R9.reuse, UR4, PT ;  /* 0x0000000409007c0c */ /* 0x040fe2000bf66270 */
[C---:B------:R-:W-:Y:S01]  /*9580*/  VIADD R36, R9.reuse, 0x18 ;  /* 0x0000001809247836 */ /* 0x040fe20000000000 */
[----:B------:R-:W-:Y:S01]  /*9590*/  ISETP.GE.AND P4, PT, R0, UR4, PT ;  /* 0x0000000400007c0c */ /* 0x000fe2000bf86270 */
[C---:B------:R-:W-:Y:S01]  /*95a0*/  VIADD R37, R9.reuse, 0x20 ;  /* 0x0000002009257836 */ /* 0x040fe20000000000 */
[----:B------:R-:W-:Y:S01]  /*95b0*/  ISETP.GE.AND P5, PT, R8, UR4, PT ;  /* 0x0000000408007c0c */ /* 0x000fe2000bfa6270 */
[C---:B------:R-:W-:Y:S01]  /*95c0*/  VIADD R38, R9.reuse, 0x28 ;  /* 0x0000002809267836 */ /* 0x040fe20000000000 */
[----:B------:R-:W-:Y:S01]  /*95d0*/  ISETP.GE.AND P0, PT, R36, UR4, PT ;  /* 0x0000000424007c0c */ /* 0x000fe2000bf06270 */
[----:B------:R-:W-:Y:S01]  /*95e0*/  VIADD R40, R9, 0x38 ;  /* 0x0000003809287836 */ /* 0x000fe20000000000 */
[----:B------:R-:W-:Y:S01]  /*95f0*/  ISETP.GE.AND P1, PT, R37, UR4, PT ;  /* 0x0000000425007c0c */ /* 0x000fe2000bf26270 */
[----:B------:R-:W-:Y:S01]  /*9600*/  VIADD R41, R9, 0x40 ;  /* 0x0000004009297836 */ /* 0x000fe20000000000 */
[----:B------:R-:W-:-:S03]  /*9610*/  ISETP.GE.AND P2, PT, R38, UR4, PT ;  /* 0x0000000426007c0c */ /* 0x000fc6000bf46270 */
[C-C-:B------:R-:W-:Y:S02]  /*9620*/  @!P3 IMAD.WIDE R12, R9.reuse, 0x4, R14.reuse ;  /* 0x00000004090cb825 */ /* 0x140fe400078e020e */
[----:B------:R-:W-:Y:S02]  /*9630*/  @!P4 LEA.HI R0, R0, R0, RZ, 0x1 ;  /* 0x000000000000c211 */ /* 0x000fe400078f08ff */
[----:B------:R-:W-:Y:S01]  /*9640*/  @!P5 LEA.HI R8, R8, R8, RZ, 0x1 ;  /* 0x000000080808d211 */ /* 0x000fe200078f08ff */
[----:B------:R0:W-:Y:S01]  /*9650*/  @!P3 ST.E.64 desc[UR46][R12.64], R90 ;  /* 0x0000005a0c00b985 */ /* 0x0001e2000c101b2e */
[----:B------:R-:W-:Y:S02]  /*9660*/  @!P4 LOP3.LUT R31, R0, 0xfffffffe, RZ, 0xc0, !PT ;  /* 0xfffffffe001fc812 */ /* 0x000fe400078ec0ff */
[----:B------:R-:W-:Y:S01]  /*9670*/  @!P5 LOP3.LUT R35, R8, 0xfffffffe, RZ, 0xc0, !PT ;  /* 0xfffffffe0823d812 */ /* 0x000fe200078ec0ff */
[----:B------:R-:W-:Y:S01]  /*9680*/  VIADD R8, R9, 0x30 ;  /* 0x0000003009087836 */ /* 0x000fe20000000000 */
[----:B------:R-:W-:Y:S01]  /*9690*/  @!P0 LEA.HI R36, R36, R36, RZ, 0x1 ;  /* 0x0000002424248211 */ /* 0x000fe200078f08ff */
[----:B------:R-:W-:Y:S01]  /*96a0*/  @!P4 IMAD.WIDE R30, R31, 0x4, R14 ;  /* 0x000000041f1ec825 */ /* 0x000fe200078e020e */
[----:B------:R-:W-:-:S02]  /*96b0*/  @!P1 LEA.HI R0, R37, R37, RZ, 0x1 ;  /* 0x0000002525009211 */ /* 0x000fc400078f08ff */
[----:B------:R-:W-:Y:S01]  /*96c0*/  @!P0 LOP3.LUT R37, R36, 0xfffffffe, RZ, 0xc0, !PT ;  /* 0xfffffffe24258812 */ /* 0x000fe200078ec0ff */
[--C-:B------:R-:W-:Y:S01]  /*96d0*/  @!P5 IMAD.WIDE R34, R35, 0x4, R14.reuse ;  /* 0x000000042322d825 */ /* 0x100fe200078e020e */
[----:B------:R-:W-:Y:S01]  /*96e0*/  ISETP.GE.AND P3, PT, R8, UR4, PT ;  /* 0x0000000408007c0c */ /* 0x000fe2000bf66270 */
[----:B------:R1:W-:Y:S01]  /*96f0*/  @!P4 ST.E.64 desc[UR46][R30.64], R122 ;  /* 0x0000007a1e00c985 */ /* 0x0003e2000c101b2e */
[----:B------:R-:W-:Y:S01]  /*9700*/  @!P1 LOP3.LUT R39, R0, 0xfffffffe, RZ, 0xc0, !PT ;  /* 0xfffffffe00279812 */ /* 0x000fe200078ec0ff */
[----:B0-----:R-:W-:Y:S01]  /*9710*/  @!P0 IMAD.WIDE R12, R37, 0x4, R14 ;  /* 0x00000004250c8825 */ /* 0x001fe200078e020e */
[----:B------:R-:W-:Y:S01]  /*9720*/  ISETP.GE.AND P4, PT, R40, UR4, PT ;  /* 0x0000000428007c0c */ /* 0x000fe2000bf86270 */
[----:B------:R0:W-:Y:S01]  /*9730*/  @!P5 ST.E.64 desc[UR46][R34.64], R80 ;  /* 0x000000502200d985 */ /* 0x0001e2000c101b2e */
[----:B------:R-:W-:Y:S01]  /*9740*/  ISETP.GE.AND P5, PT, R41, UR4, PT ;  /* 0x0000000429007c0c */ /* 0x000fe2000bfa6270 */
[C---:B------:R-:W-:Y:S01]  /*9750*/  VIADD R0, R9.reuse, 0x48 ;  /* 0x0000004809007836 */ /* 0x040fe20000000000 */
[----:B------:R-:W-:Y:S01]  /*9760*/  @!P2 LEA.HI R38, R38, R38, RZ, 0x1 ;  /* 0x000000262626a211 */ /* 0x000fe200078f08ff */
[----:B------:R-:W-:Y:S01]  /*9770*/  VIADD R36, R9, 0x50 ;  /* 0x0000005009247836 */ /* 0x000fe20000000000 */
[----:B------:R2:W-:Y:S02]  /*9780*/  @!P0 ST.E.64 desc[UR46][R12.64], R76 ;  /* 0x0000004c0c008985 */ /* 0x0005e4000c101b2e */
[----:B------:R-:W-:-:S02]  /*9790*/  ISETP.GE.AND P0, PT, R0, UR4, PT ;  /* 0x0000000400007c0c */ /* 0x000fc4000bf06270 */
[----:B------:R-:W-:Y:S01]  /*97a0*/  @!P3 LEA.HI R8, R8, R8, RZ, 0x1 ;  /* 0x000000080808b211 */ /* 0x000fe200078f08ff */
[--C-:B-1----:R-:W-:Y:S02]  /*97b0*/  @!P1 IMAD.WIDE R30, R39, 0x4, R14.reuse ;  /* 0x00000004271e9825 */ /* 0x102fe400078e020e */
[----:B------:R-:W-:Y:S02]  /*97c0*/  @!P4 LEA.HI R40, R40, R40, RZ, 0x1 ;  /* 0x000000282828c211 */ /* 0x000fe400078f08ff */
[----:B0-----:R-:W-:Y:S01]  /*97d0*/  @!P2 LOP3.LUT R35, R38, 0xfffffffe, RZ, 0xc0, !PT ;  /* 0xfffffffe2623a812 */ /* 0x001fe200078ec0ff */
[----:B------:R0:W-:Y:S01]  /*97e0*/  @!P1 ST.E.64 desc[UR46][R30.64], R72 ;  /* 0x000000481e009985 */ /* 0x0001e2000c101b2e */
[----:B------:R-:W-:Y:S01]  /*97f0*/  ISETP.GE.AND P1, PT, R36, UR4, PT ;  /* 0x0000000424007c0c */ /* 0x000fe2000bf26270 */
[----:B------:R-:W-:Y:S01]  /*9800*/  VIADD R38, R9, 0x58 ;  /* 0x0000005809267836 */ /* 0x000fe20000000000 */
[----:B------:R-:W-:Y:S01]  /*9810*/  @!P5 LEA.HI R41, R41, R41, RZ, 0x1 ;  /* 0x000000292929d211 */ /* 0x000fe200078f08ff */
[----:B------:R-:W-:Y:S01]  /*9820*/  @!P2 IMAD.WIDE R34, R35, 0x4, R14 ;  /* 0x000000042322a825 */ /* 0x000fe200078e020e */
[----:B------:R-:W-:-:S02]  /*9830*/  @!P3 LOP3.LUT R37, R8, 0xfffffffe, RZ, 0xc0, !PT ;  /* 0xfffffffe0825b812 */ /* 0x000fc400078ec0ff */
[----:B------:R-:W-:Y:S01]  /*9840*/  @!P4 LOP3.LUT R39, R40, 0xfffffffe, RZ, 0xc0, !PT ;  /* 0xfffffffe2827c812 */ /* 0x000fe200078ec0ff */
[----:B------:R-:W-:Y:S01]  /*9850*/  VIADD R8, R9, 0x60 ;  /* 0x0000006009087836 */ /* 0x000fe20000000000 */
[----:B------:R1:W-:Y:S01]  /*9860*/  @!P2 ST.E.64 desc[UR46][R34.64], R86 ;  /* 0x000000562200a985 */ /* 0x0003e2000c101b2e */
[----:B------:R-:W-:Y:S01]  /*9870*/  ISETP.GE.AND P2, PT, R38, UR4, PT ;  /* 0x0000000426007c0c */ /* 0x000fe2000bf46270 */
[--C-:B--2---:R-:W-:Y:S01]  /*9880*/  @!P3 IMAD.WIDE R12, R37, 0x4, R14.reuse ;  /* 0x00000004250cb825 */ /* 0x104fe200078e020e */
[----:B------:R-:W-:Y:S02]  /*9890*/  @!P0 LEA.HI R0, R0, R0, RZ, 0x1 ;  /* 0x0000000000008211 */ /* 0x000fe400078f08ff */
[----:B------:R-:W-:Y:S01]  /*98a0*/  @!P1 LEA.HI R36, R36, R36, RZ, 0x1 ;  /* 0x0000002424249211 */ /* 0x000fe200078f08ff */
[----:B0-----:R-:W-:Y:S01]  /*98b0*/  @!P4 IMAD.WIDE R30, R39, 0x4, R14 ;  /* 0x00000004271ec825 */ /* 0x001fe200078e020e */
[----:B------:R0:W-:Y:S01]  /*98c0*/  @!P3 ST.E.64 desc[UR46][R12.64], R48 ;  /* 0x000000300c00b985 */ /* 0x0001e2000c101b2e */
[----:B------:R-:W-:-:S02]  /*98d0*/  @!P0 LOP3.LUT R37, R0, 0xfffffffe, RZ, 0xc0, !PT ;  /* 0xfffffffe00258812 */ /* 0x000fc400078ec0ff */
[C---:B------:R-:W-:Y:S01]  /*98e0*/  VIADD R40, R9.reuse, 0x68 ;  /* 0x0000006809287836 */ /* 0x040fe20000000000 */
[----:B------:R-:W-:Y:S01]  /*98f0*/  ISETP.GE.AND P3, PT, R8, UR4, PT ;  /* 0x0000000408007c0c */ /* 0x000fe2000bf66270 */
[----:B------:R2:W-:Y:S01]  /*9900*/  @!P4 ST.E.64 desc[UR46][R30.64], R134 ;  /* 0x000000861e00c985 */ /* 0x0005e2000c101b2e */
[----:B------:R-:W-:Y:S01]  /*9910*/  @!P1 LOP3.LUT R39, R36, 0xfffffffe, RZ, 0xc0, !PT ;  /* 0xfffffffe24279812 */ /* 0x000fe200078ec0ff */
[----:B------:R-:W-:Y:S01]  /*9920*/  VIADD R0, R9, 0x78 ;  /* 0x0000007809007836 */ /* 0x000fe20000000000 */
[----:B-1----:R-:W-:Y:S01]  /*9930*/  @!P5 LOP3.LUT R35, R41, 0xfffffffe, RZ, 0xc0, !PT ;  /* 0xfffffffe2923d812 */ /* 0x002fe200078ec0ff */
[C---:B------:R-:W-:Y:S01]  /*9940*/  VIADD R41, R9.reuse, 0x70 ;  /* 0x0000007009297836 */ /* 0x040fe20000000000 */
[----:B------:R-:W-:Y:S01]  /*9950*/  @!P2 LEA.HI R38, R38, R38, RZ, 0x1 ;  /* 0x000000262626a211 */ /* 0x000fe200078f08ff */
[----:B------:R-:W-:Y:S01]  /*9960*/  VIADD R36, R9, 0x80 ;  /* 0x0000008009247836 */ /* 0x000fe20000000000 */
[----:B------:R-:W-:Y:S01]  /*9970*/  ISETP.GE.AND P6, PT, R0, UR4, PT ;  /* 0x0000000400007c0c */ /* 0x000fe2000bfc6270 */
[----:B------:R-:W-:Y:S01]  /*9980*/  @!P5 IMAD.WIDE R34, R35, 0x4, R14 ;  /* 0x000000042322d825 */ /* 0x000fe200078e020e */
[----:B------:R-:W-:-:S03]  /*9990*/  ISETP.GE.AND P4, PT, R41, UR4, PT ;  /* 0x0000000429007c0c */ /* 0x000fc6000bf86270 */
[--C-:B0-----:R-:W-:Y:S01]  /*99a0*/  @!P0 IMAD.WIDE R12, R37, 0x4, R14.reuse ;  /* 0x00000004250c8825 */ /* 0x101fe200078e020e */
[----:B------:R0:W-:Y:S01]  /*99b0*/  @!P5 ST.E.64 desc[UR46][R34.64], R50 ;  /* 0x000000322200d985 */ /* 0x0001e2000c101b2e */
[----:B------:R-:W-:Y:S02]  /*99c0*/  ISETP.GE.AND P5, PT, R40, UR4, PT ;  /* 0x0000000428007c0c */ /* 0x000fe4000bfa6270 */
[----:B--2---:R-:W-:Y:S01]  /*99d0*/  @!P1 IMAD.WIDE R30, R39, 0x4, R14 ;  /* 0x00000004271e9825 */ /* 0x004fe200078e020e */
[----:B------:R1:W-:Y:S01]  /*99e0*/  @!P0 ST.E.64 desc[UR46][R12.64], R144 ;  /* 0x000000900c008985 */ /* 0x0003e2000c101b2e */
[----:B------:R-:W-:Y:S02]  /*99f0*/  @!P3 LEA.HI R8, R8, R8, RZ, 0x1 ;  /* 0x000000080808b211 */ /* 0x000fe400078f08ff */
[----:B------:R-:W-:Y:S01]  /*9a00*/  @!P6 LEA.HI R0, R0, R0, RZ, 0x1 ;  /* 0x000000000000e211 */ /* 0x000fe200078f08ff */
[----:B------:R2:W-:Y:S01]  /*9a10*/  @!P1 ST.E.64 desc[UR46][R30.64], R146 ;  /* 0x000000921e009985 */ /* 0x0005e2000c101b2e */
[----:B------:R-:W-:-:S02]  /*9a20*/  ISETP.GE.AND P1, PT, R36, UR4, PT ;  /* 0x0000000424007c0c */ /* 0x000fc4000bf26270 */
[----:B------:R-:W-:Y:S01]  /*9a30*/  @!P3 LOP3.LUT R37, R8, 0xfffffffe, RZ, 0xc0, !PT ;  /* 0xfffffffe0825b812 */ /* 0x000fe200078ec0ff */
[----:B------:R-:W-:Y:S01]  /*9a40*/  VIADD R8, R9, 0x90 ;  /* 0x0000009009087836 */ /* 0x000fe20000000000 */
[----:B------:R-:W-:Y:S02]  /*9a50*/  @!P4 LEA.HI R41, R41, R41, RZ, 0x1 ;  /* 0x000000292929c211 */ /* 0x000fe400078f08ff */
[----:B0-----:R-:W-:Y:S01]  /*9a60*/  @!P2 LOP3.LUT R35, R38, 0xfffffffe, RZ, 0xc0, !PT ;  /* 0xfffffffe2623a812 */ /* 0x001fe200078ec0ff */
[----:B------:R-:W-:Y:S01]  /*9a70*/  VIADD R38, R9, 0x88 ;  /* 0x0000008809267836 */ /* 0x000fe20000000000 */
[----:B------:R-:W-:Y:S01]  /*9a80*/  @!P5 LEA.HI R40, R40, R40, RZ, 0x1 ;  /* 0x000000282828d211 */ /* 0x000fe200078f08ff */
[--C-:B-1----:R-:W-:Y:S01]  /*9a90*/  @!P3 IMAD.WIDE R12, R37, 0x4, R14.reuse ;  /* 0x00000004250cb825 */ /* 0x102fe200078e020e */
[----:B------:R-:W-:Y:S02]  /*9aa0*/  @!P6 LOP3.LUT R37, R0, 0xfffffffe, RZ, 0xc0, !PT ;  /* 0xfffffffe0025e812 */ /* 0x000fe400078ec0ff */
[----:B------:R-:W-:Y:S01]  /*9ab0*/  ISETP.GE.AND P0, PT, R38, UR4, PT ;  /* 0x0000000426007c0c */ /* 0x000fe2000bf06270 */
[----:B------:R-:W-:Y:S01]  /*9ac0*/  @!P2 IMAD.WIDE R34, R35, 0x4, R14 ;  /* 0x000000042322a825 */ /* 0x000fe200078e020e */
[----:B------:R-:W-:-:S02]  /*9ad0*/  @!P5 LOP3.LUT R39, R40, 0xfffffffe, RZ, 0xc0, !PT ;  /* 0xfffffffe2827d812 */ /* 0x000fc400078ec0ff */
[----:B------:R-:W-:Y:S01]  /*9ae0*/  @!P1 LEA.HI R36, R36, R36, RZ, 0x1 ;  /* 0x0000002424249211 */ /* 0x000fe200078f08ff */
[----:B------:R-:W-:Y:S01]  /*9af0*/  VIADD R0, R9, 0x98 ;  /* 0x0000009809007836 */ /* 0x000fe20000000000 */
[----:B------:R0:W-:Y:S01]  /*9b00*/  @!P2 ST.E.64 desc[UR46][R34.64], R54 ;  /* 0x000000362200a985 */ /* 0x0001e2000c101b2e */
[----:B--2---:R-:W-:Y:S01]  /*9b10*/  @!P5 IMAD.WIDE R30, R39, 0x4, R14 ;  /* 0x00000004271ed825 */ /* 0x004fe200078e020e */
[----:B------:R-:W-:Y:S02]  /*9b20*/  ISETP.GE.AND P2, PT, R8, UR4, PT ;  /* 0x0000000408007c0c */ /* 0x000fe4000bf46270 */
[----:B------:R1:W-:Y:S01]  /*9b30*/  @!P3 ST.E.64 desc[UR46][R12.64], R4 ;  /* 0x000000040c00b985 */ /* 0x0003e2000c101b2e */
[----:B------:R-:W-:Y:S01]  /*9b40*/  VIADD R39, R9, 0xa0 ;  /* 0x000000a009277836 */ /* 0x000fe20000000000 */
[----:B------:R-:W-:Y:S02]  /*9b50*/  ISETP.GE.AND P3, PT, R0, UR4, PT ;  /* 0x0000000400007c0c */ /* 0x000fe4000bf66270 */
[----:B------:R-:W-:Y:S01]  /*9b60*/  @!P0 LEA.HI R38, R38, R38, RZ, 0x1 ;  /* 0x0000002626268211 */ /* 0x000fe200078f08ff */
[----:B------:R2:W-:Y:S01]  /*9b70*/  @!P5 ST.E.64 desc[UR46][R30.64], R136 ;  /* 0x000000881e00d985 */ /* 0x0005e2000c101b2e */
[----:B0-----:R-:W-:-:S05]  /*9b80*/  @!P4 LOP3.LUT R35, R41, 0xfffffffe, RZ, 0xc0, !PT ;  /* 0xfffffffe2923c812 */ /* 0x001fca00078ec0ff */
[----:B------:R-:W-:Y:S02]  /*9b90*/  @!P2 LEA.HI R8, R8, R8, RZ, 0x1 ;  /* 0x000000080808a211 */ /* 0x000fe400078f08ff */
[----:B-1----:R-:W-:Y:S01]  /*9ba0*/  @!P1 LOP3.LUT R13, R36, 0xfffffffe, RZ, 0xc0, !PT ;  /* 0xfffffffe240d9812 */ /* 0x002fe200078ec0ff */
[--C-:B------:R-:W-:Y:S01]  /*9bb0*/  @!P4 IMAD.WIDE R34, R35, 0x4, R14.reuse ;  /* 0x000000042322c825 */ /* 0x100fe200078e020e */
[----:B------:R-:W-:Y:S02]  /*9bc0*/  @!P3 LEA.HI R0, R0, R0, RZ, 0x1 ;  /* 0x000000000000b211 */ /* 0x000fe400078f08ff */
[----:B--2---:R-:W-:Y:S02]  /*9bd0*/  @!P0 LOP3.LUT R31, R38, 0xfffffffe, RZ, 0xc0, !PT ;  /* 0xfffffffe261f8812 */ /* 0x004fe400078ec0ff */
[----:B------:R0:W-:Y:S01]  /*9be0*/  @!P4 ST.E.64 desc[UR46][R34.64], R6 ;  /* 0x000000062200c985 */ /* 0x0001e2000c101b2e */
[----:B------:R-:W-:Y:S01]  /*9bf0*/  @!P6 IMAD.WIDE R4, R37, 0x4, R14 ;  /* 0x000000042504e825 */ /* 0x000fe200078e020e */
[----:B------:R-:W-:-:S03]  /*9c00*/  ISETP.GE.AND P4, PT, R39, UR4, PT ;  /* 0x0000000427007c0c */ /* 0x000fc6000bf86270 */
[----:B------:R-:W-:Y:S01]  /*9c10*/  VIADD R30, R9, 0xa8 ;  /* 0x000000a8091e7836 */ /* 0x000fe20000000000 */
[----:B------:R1:W-:Y:S04]  /*9c20*/  @!P6 ST.E.64 desc[UR46][R4.64], R58 ;  /* 0x0000003a0400e985 */ /* 0x0003e8000c101b2e */
[----:B------:R-:W-:Y:S01]  /*9c30*/  ISETP.GE.AND P5, PT, R30, UR4, PT ;  /* 0x000000041e007c0c */ /* 0x000fe2000bfa6270 */
[----:B0-----:R-:W-:-:S04]  /*9c40*/  @!P1 IMAD.WIDE R6, R13, 0x4, R14 ;  /* 0x000000040d069825 */ /* 0x001fc800078e020e */
[----:B------:R-:W-:Y:S01]  /*9c50*/  @!P4 LEA.HI R39, R39, R39, RZ, 0x1 ;  /* 0x000000272727c211 */ /* 0x000fe200078f08ff */
[----:B------:R-:W-:Y:S01]  /*9c60*/  VIADD R34, R9, 0xb0 ;  /* 0x000000b009227836 */ /* 0x000fe20000000000 */
[----:B------:R0:W-:Y:S01]  /*9c70*/  @!P1 ST.E.64 desc[UR46][R6.64], R60 ;  /* 0x0000003c06009985 */ /* 0x0001e2000c101b2e */
[--C-:B------:R-:W-:Y:S01]  /*9c80*/  @!P0 IMAD.WIDE R12, R31, 0x4, R14.reuse ;  /* 0x000000041f0c8825 */ /* 0x100fe200078e020e */
[----:B-1----:R-:W-:Y:S02]  /*9c90*/  @!P2 LOP3.LUT R5, R8, 0xfffffffe, RZ, 0xc0, !PT ;  /* 0xfffffffe0805a812 */ /* 0x002fe400078ec0ff */
[----:B------:R-:W-:Y:S01]  /*9ca0*/  ISETP.GE.AND P1, PT, R34, UR4, PT ;  /* 0x0000000422007c0c */ /* 0x000fe2000bf26270 */
[----:B------:R-:W-:Y:S01]  /*9cb0*/  VIADD R35, R9, 0xb8 ;  /* 0x000000b809237836 */ /* 0x000fe20000000000 */
[----:B------:R1:W-:Y:S01]  /*9cc0*/  @!P0 ST.E.64 desc[UR46][R12.64], R62 ;  /* 0x0000003e0c008985 */ /* 0x0003e2000c101b2e */
[----:B------:R-:W-:Y:S01]  /*9cd0*/  @!P5 LEA.HI R30, R30, R30, RZ, 0x1 ;  /* 0x0000001e1e1ed211 */ /* 0x000fe200078f08ff */
[----:B------:R-:W-:-:S02]  /*9ce0*/  @!P2 IMAD.WIDE R4, R5, 0x4, R14 ;  /* 0x000000040504a825 */ /* 0x000fc400078e020e */
[----:B------:R-:W-:Y:S02]  /*9cf0*/  ISETP.GE.AND P0, PT, R35, UR4, PT ;  /* 0x0000000423007c0c */ /* 0x000fe4000bf06270 */
[----:B------:R-:W-:Y:S01]  /*9d00*/  @!P5 LOP3.LUT R31, R30, 0xfffffffe, RZ, 0xc0, !PT ;  /* 0xfffffffe1e1fd812 */ /* 0x000fe200078ec0ff */
[----:B------:R-:W-:Y:S01]  /*9d10*/  VIADD R8, R9, 0xc0 ;  /* 0x000000c009087836 */ /* 0x000fe20000000000 */
[----:B0-----:R-:W-:Y:S01]  /*9d20*/  @!P3 LOP3.LUT R7, R0, 0xfffffffe, RZ, 0xc0, !PT ;  /* 0xfffffffe0007b812 */ /* 0x001fe200078ec0ff */
[----:B------:R0:W-:Y:S02]  /*9d30*/  @!P2 ST.E.64 desc[UR46][R4.64], R128 ;  /* 0x000000800400a985 */ /* 0x0001e4000c101b2e */
[----:B------:R-:W-:Y:S01]  /*9d40*/  @!P1 LEA.HI R34, R34, R34, RZ, 0x1 ;  /* 0x0000002222229211 */ /* 0x000fe200078f08ff */
[--C-:B------:R-:W-:Y:S01]  /*9d50*/  @!P5 IMAD.WIDE R30, R31, 0x4, R14.reuse ;  /* 0x000000041f1ed825 */ /* 0x100fe200078e020e */
[----:B------:R-:W-:Y:S02]  /*9d60*/  ISETP.GE.AND P2, PT, R8, UR4, PT ;  /* 0x0000000408007c0c */ /* 0x000fe4000bf46270 */
[----:B-1----:R-:W-:Y:S01]  /*9d70*/  @!P4 LOP3.LUT R13, R39, 0xfffffffe, RZ, 0xc0, !PT ;  /* 0xfffffffe270dc812 */ /* 0x002fe200078ec0ff */
[----:B------:R-:W-:Y:S01]  /*9d80*/  @!P3 IMAD.WIDE R6, R7, 0x4, R14 ;  /* 0x000000040706b825 */ /* 0x000fe200078e020e */
[----:B------:R-:W-:-:S02]  /*9d90*/  @!P0 LEA.HI R0, R35, R35, RZ, 0x1 ;  /* 0x0000002323008211 */ /* 0x000fc400078f08ff */
[----:B------:R-:W-:Y:S01]  /*9da0*/  @!P1 LOP3.LUT R35, R34, 0xfffffffe, RZ, 0xc0, !PT ;  /* 0xfffffffe22239812 */ /* 0x000fe200078ec0ff */
[--C-:B------:R-:W-:Y:S01]  /*9db0*/  @!P4 IMAD.WIDE R12, R13, 0x4, R14.reuse ;  /* 0x000000040d0cc825 */ /* 0x100fe200078e020e */
[----:B------:R-:W-:Y:S01]  /*9dc0*/  @!P0 LOP3.LUT R37, R0, 0xfffffffe, RZ, 0xc0, !PT ;  /* 0xfffffffe00258812 */ /* 0x000fe200078ec0ff */
[----:B------:R1:W-:Y:S02]  /*9dd0*/  @!P3 ST.E.64 desc[UR46][R6.64], R124 ;  /* 0x0000007c0600b985 */ /* 0x0003e4000c101b2e */
[----:B0-----:R-:W-:Y:S02]  /*9de0*/  @!P1 IMAD.WIDE R4, R35, 0x4, R14 ;  /* 0x0000000423049825 */ /* 0x001fe400078e020e */
[----:B------:R0:W-:Y:S01]  /*9df0*/  @!P4 ST.E.64 desc[UR46][R12.64], R16 ;  /* 0x000000100c00c985 */ /* 0x0001e2000c101b2e */
[----:B------:R-:W-:Y:S01]  /*9e00*/  @!P2 LEA.HI R8, R8, R8, RZ, 0x1 ;  /* 0x000000080808a211 */ /* 0x000fe200078f08ff */
[C---:B------:R-:W-:Y:S02]  /*9e10*/  VIADD R0, R9.reuse, 0xd0 ;  /* 0x000000d009007836 */ /* 0x040fe40000000000 */
[----:B------:R2:W-:Y:S01]  /*9e20*/  @!P5 ST.E.64 desc[UR46][R30.64], R18 ;  /* 0x000000121e00d985 */ /* 0x0005e2000c101b2e */
[----:B------:R-:W-:-:S03]  /*9e30*/  VIADD R34, R9, 0xc8 ;  /* 0x000000c809227836 */ /* 0x000fc60000000000 */
[----:B------:R3:W-:Y:S01]  /*9e40*/  @!P1 ST.E.64 desc[UR46][R4.64], R20 ;  /* 0x0000001404009985 */ /* 0x0007e2000c101b2e */
[----:B------:R-:W-:Y:S01]  /*9e50*/  ISETP.GE.AND P1, PT, R0, UR4, PT ;  /* 0x0000000400007c0c */ /* 0x000fe2000bf26270 */
[----:B-1----:R-:W-:Y:S01]  /*9e60*/  @!P0 IMAD.WIDE R6, R37, 0x4, R14 ;  /* 0x0000000425068825 */ /* 0x002fe200078e020e */
[----:B------:R-:W-:-:S03]  /*9e70*/  ISETP.GE.AND P3, PT, R34, UR4, PT ;  /* 0x0000000422007c0c */ /* 0x000fc6000bf66270 */
[C---:B0-----:R-:W-:Y:S01]  /*9e80*/  VIADD R12, R9.reuse, 0xd8 ;  /* 0x000000d8090c7836 */ /* 0x041fe20000000000 */
[----:B------:R0:W-:Y:S01]  /*9e90*/  @!P0 ST.E.64 desc[UR46][R6.64], R24 ;  /* 0x0000001806008985 */ /* 0x0001e2000c101b2e */
[C---:B------:R-:W-:Y:S01]  /*9ea0*/  VIADD R16, R9.reuse, 0xe0 ;  /* 0x000000e009107836 */ /* 0x040fe20000000000 */
[----:B------:R-:W-:Y:S01]  /*9eb0*/  @!P2 LOP3.LUT R13, R8, 0xfffffffe, RZ, 0xc0, !PT ;  /* 0xfffffffe080da812 */ /* 0x000fe200078ec0ff */
[C---:B--2---:R-:W-:Y:S01]  /*9ec0*/  VIADD R18, R9.reuse, 0xe8 ;  /* 0x000000e809127836 */ /* 0x044fe20000000000 */
[----:B------:R-:W-:Y:S01]  /*9ed0*/  ISETP.GE.AND P0, PT, R12, UR4, PT ;  /* 0x000000040c007c0c */ /* 0x000fe2000bf06270 */
[----:B------:R-:W-:Y:S01]  /*9ee0*/  VIADD R19, R9, 0xf0 ;  /* 0x000000f009137836 */ /* 0x000fe20000000000 */
[----:B------:R-:W-:Y:S01]  /*9ef0*/  ISETP.GE.AND P4, PT, R16, UR4, PT ;  /* 0x0000000410007c0c */ /* 0x000fe2000bf86270 */
[----:B---3--:R-:W-:Y:S01]  /*9f00*/  @!P2 IMAD.WIDE R4, R13, 0x4, R14 ;  /* 0x000000040d04a825 */ /* 0x008fe200078e020e */
[----:B------:R-:W-:Y:S02]  /*9f10*/  ISETP.GE.AND P5, PT, R18, UR4, PT ;  /* 0x0000000412007c0c */ /* 0x000fe4000bfa6270 */
[----:B------:R-:W-:Y:S01]  /*9f20*/  ISETP.GE.AND P6, PT, R19, UR4, PT ;  /* 0x0000000413007c0c */ /* 0x000fe2000bfc6270 */
[----:B------:R-:W-:Y:S01]  /*9f30*/  VIADD R9, R9, 0xf8 ;  /* 0x000000f809097836 */ /* 0x000fe20000000000 */
[----:B------:R-:W-:Y:S01]  /*9f40*/  @!P1 LEA.HI R0, R0, R0, RZ, 0x1 ;  /* 0x0000000000009211 */ /* 0x000fe200078f08ff */
[----:B------:R1:W-:Y:S01]  /*9f50*/  @!P2 ST.E.64 desc[UR46][R4.64], R22 ;  /* 0x000000160400a985 */ /* 0x0003e2000c101b2e */
[----:B------:R-:W-:-:S02]  /*9f60*/  @!P3 LEA.HI R34, R34, R34, RZ, 0x1 ;  /* 0x000000222222b211 */ /* 0x000fc400078f08ff */
[----:B------:R-:W-:Y:S02]  /*9f70*/  @!P1 LOP3.LUT R13, R0, 0xfffffffe, RZ, 0xc0, !PT ;  /* 0xfffffffe000d9812 */ /* 0x000fe400078ec0ff */
[----:B------:R-:W-:Y:S02]  /*9f80*/  @!P0 LEA.HI R0, R12, R12, RZ, 0x1 ;  /* 0x0000000c0c008211 */ /* 0x000fe400078f08ff */
[----:B0-----:R-:W-:Y:S01]  /*9f90*/  @!P3 LOP3.LUT R7, R34, 0xfffffffe, RZ, 0xc0, !PT ;  /* 0xfffffffe2207b812 */ /* 0x001fe200078ec0ff */
[--C-:B------:R-:W-:Y:S01]  /*9fa0*/  @!P1 IMAD.WIDE R12, R13, 0x4, R14.reuse ;  /* 0x000000040d0c9825 */ /* 0x100fe200078e020e */
[----:B------:R-:W-:Y:S02]  /*9fb0*/  @!P4 LEA.HI R16, R16, R16, RZ, 0x1 ;  /* 0x000000101010c211 */ /* 0x000fe400078f08ff */
[----:B------:R-:W-:Y:S01]  /*9fc0*/  @!P0 LOP3.LUT R17, R0, 0xfffffffe, RZ, 0xc0, !PT ;  /* 0xfffffffe00118812 */ /* 0x000fe200078ec0ff */
[----:B------:R-:W-:Y:S01]  /*9fd0*/  @!P3 IMAD.WIDE R6, R7, 0x4, R14 ;  /* 0x000000040706b825 */ /* 0x000fe200078e020e */
[----:B------:R-:W-:-:S02]  /*9fe0*/  @!P5 LEA.HI R18, R18, R18, RZ, 0x1 ;  /* 0x000000121212d211 */ /* 0x000fc400078f08ff */
[----:B------:R-:W-:Y:S02]  /*9ff0*/  @!P6 LEA.HI R0, R19, R19, RZ, 0x1 ;  /* 0x000000131300e211 */ /* 0x000fe400078f08ff */
[----:B------:R-:W-:Y:S01]  /*a000*/  @!P4 LOP3.LUT R19, R16, 0xfffffffe, RZ, 0xc0, !PT ;  /* 0xfffffffe1013c812 */ /* 0x000fe200078ec0ff */
[--C-:B------:R-:W-:Y:S01]  /*a010*/  @!P0 IMAD.WIDE R16, R17, 0x4, R14.reuse ;  /* 0x0000000411108825 */ /* 0x100fe200078e020e */
[----:B------:R-:W-:Y:S01]  /*a020*/  @!P5 LOP3.LUT R21, R18, 0xfffffffe, RZ, 0xc0, !PT ;  /* 0xfffffffe1215d812 */ /* 0x000fe200078ec0ff */
[----:B------:R0:W-:Y:S01]  /*a030*/  @!P3 ST.E.64 desc[UR46][R6.64], R42 ;  /* 0x0000002a0600b985 */ /* 0x0001e2000c101b2e */
[----:B-1----:R-:W-:Y:S01]  /*a040*/  @!P6 LOP3.LUT R23, R0, 0xfffffffe, RZ, 0xc0, !PT ;  /* 0xfffffffe0017e812 */ /* 0x002fe200078ec0ff */
[--C-:B------:R-:W-:Y:S02]  /*a050*/  @!P4 IMAD.WIDE R4, R19, 0x4, R14.reuse ;  /* 0x000000041304c825 */ /* 0x100fe400078e020e */
[----:B------:R1:W-:Y:S02]  /*a060*/  @!P1 ST.E.64 desc[UR46][R12.64], R26 ;  /* 0x0000001a0c009985 */ /* 0x0003e4000c101b2e */
[----:B------:R-:W-:-:S02]  /*a070*/  @!P6 IMAD.WIDE R18, R23, 0x4, R14 ;  /* 0x000000041712e825 */ /* 0x000fc400078e020e */
[----:B------:R1:W-:Y:S01]  /*a080*/  @!P0 ST.E.64 desc[UR46][R16.64], R64 ;  /* 0x0000004010008985 */ /* 0x0003e2000c101b2e */
[----:B------:R-:W-:-:S03]  /*a090*/  ISETP.GE.AND P0, PT, R9, UR4, PT ;  /* 0x0000000409007c0c */ /* 0x000fc6000bf06270 */
[----:B------:R1:W-:Y:S01]  /*a0a0*/  @!P4 ST.E.64 desc[UR46][R4.64], R10 ;  /* 0x0000000a0400c985 */ /* 0x0003e2000c101b2e */
[----:B0-----:R-:W-:-:S05]  /*a0b0*/  @!P5 IMAD.WIDE R6, R21, 0x4, R14 ;  /* 0x000000041506d825 */ /* 0x001fca00078e020e */
[----:B------:R1:W-:Y:S04]  /*a0c0*/  @!P5 ST.E.64 desc[UR46][R6.64], R28 ;  /* 0x0000001c0600d985 */ /* 0x0003e8000c101b2e */
[----:B------:R1:W-:Y:S01]  /*a0d0*/  @!P6 ST.E.64 desc[UR46][R18.64], R32 ;  /* 0x000000201200e985 */ /* 0x0003e2000c101b2e */
[----:B------:R-:W-:Y:S05]  /*a0e0*/  @P0 BRA `(.L_x_8) ;  /* 0x0000005400480947 */ /* 0x000fea0003800000 */
[----:B------:R-:W-:-:S04]  /*a0f0*/  LEA.HI R9, R9, R9, RZ, 0x1 ;  /* 0x0000000909097211 */ /* 0x000fc800078f08ff */
[----:B------:R-:W-:-:S05]  /*a100*/  LOP3.LUT R9, R9, 0xfffffffe, RZ, 0xc0, !PT ;  /* 0xfffffffe09097812 */ /* 0x000fca00078ec0ff */
[----:B------:R-:W-:-:S05]  /*a110*/  IMAD.WIDE R14, R9, 0x4, R14 ;  /* 0x00000004090e7825 */ /* 0x000fca00078e020e */
[----:B------:R0:W-:Y:S01]  /*a120*/  ST.E.64 desc[UR46][R14.64], R2 ;  /* 0x000000020e007985 */ /* 0x0001e2000c101b2e */
[----:B------:R-:W-:Y:S05]  /*a130*/  BRA `(.L_x_8) ;  /* 0x0000005400347947 */ /* 0x000fea0003800000 */
.L_x_35:
[----:B------:R-:W0:Y:S02]  /*a140*/  S2R R0, SR_TID.X ;  /* 0x0000000000007919 */ /* 0x000e240000002100 */
[----:B0-----:R-:W-:-:S05]  /*a150*/  VIADD R2, R0, 0xffffff80 ;  /* 0xffffff8000027836 */ /* 0x001fca0000000000 */
[----:B------:R-:W-:-:S13]  /*a160*/  ISETP.GT.AND P0, PT, R2, 0x7f, PT ;  /* 0x0000007f0200780c */ /* 0x000fda0003f04270 */
[----:B------:R-:W-:Y:S05]  /*a170*/  @P0 BRA `(.L_x_8) ;  /* 0x0000005400240947 */ /* 0x000fea0003800000 */
[----:B------:R-:W0:Y:S01]  /*a180*/  S2R R3, SR_CTAID.X ;  /* 0x0000000000037919 */ /* 0x000e220000002500 */
[----:B------:R-:W1:Y:S01]  /*a190*/  LDC R6, c[0x0][0xbe8] ;  /* 0x0002fa00ff067b82 */ /* 0x000e620000000800 */
[----:B------:R-:W-:Y:S01]  /*a1a0*/  ULDC UR4, c[0x0][0xa88] ;  /* 0x0002a20000047ab9 */ /* 0x000fe20000000800 */
[----:B0-----:R-:W-:Y:S02]  /*a1b0*/  IMAD R0, R3, 0x80, R0 ;  /* 0x0000008003007824 */ /* 0x001fe400078e0200 */
[----:B-1----:R-:W-:Y:S02]  /*a1c0*/  IMAD R3, R6, UR4, RZ ;  /* 0x0000000406037c24 */ /* 0x002fe4000f8e02ff */
[----:B------:R-:W-:-:S05]  /*a1d0*/  VIADD R0, R0, 0xffffff80 ;  /* 0xffffff8000007836 */ /* 0x000fca0000000000 */
[----:B------:R-:W-:-:S13]  /*a1e0*/  ISETP.GE.AND P0, PT, R0, R3, PT ;  /* 0x000000030000720c */ /* 0x000fda0003f06270 */
[----:B------:R-:W-:Y:S05]  /*a1f0*/  @P0 BRA `(.L_x_8) ;  /* 0x0000005400040947 */ /* 0x000fea0003800000 */
[----:B------:R-:W-:Y:S01]  /*a200*/  ISETP.NE.AND P0, PT, R6, 0x1, PT ;  /* 0x000000010600780c */ /* 0x000fe20003f05270 */
[----:B------:R-:W0:Y:S01]  /*a210*/  LDC.64 R10, c[0x0][0xbd8] ;  /* 0x0002f600ff0a7b82 */ /* 0x000e220000000a00 */
[----:B------:R-:W-:Y:S01]  /*a220*/  USHF.R.S32.HI UR6, URZ, 0x1f, UR42 ;  /* 0x0000001f3f067899 */ /* 0x000fe2000801142a */
[----:B------:R-:W-:Y:S01]  /*a230*/  IMAD.MOV.U32 R5, RZ, RZ, R0 ;  /* 0x000000ffff057224 */ /* 0x000fe200078e0000 */
[----:B------:R-:W-:Y:S02]  /*a240*/  ULDC.64 UR8, c[0x0][0xbd0] ;  /* 0x0002f40000087ab9 */ /* 0x000fe40000000a00 */
[----:B------:R-:W-:Y:S02]  /*a250*/  UIMAD UR6, UR6, UR8, URZ ;  /* 0x00000008060672a4 */ /* 0x000fe4000f8e023f */
[----:B------:R-:W-:Y:S01]  /*a260*/  UIMAD.WIDE.U32 UR4, UR42, UR8, URZ ;  /* 0x000000082a0472a5 */ /* 0x000fe2000f8e003f */
[----:B------:R-:W1:Y:S01]  /*a270*/  S2UR UR7, SR_CTAID.Y ;  /* 0x00000000000779c3 */ /* 0x000e620000002600 */
[----:B------:R-:W-:-:S04]  /*a280*/  UIMAD UR6, UR42, UR9, UR6 ;  /* 0x000000092a0672a4 */ /* 0x000fc8000f8e0206 */
[----:B------:R-:W-:Y:S02]  /*a290*/  UIADD3 UR6, UR5, UR6, URZ ;  /* 0x0000000605067290 */ /* 0x000fe4000fffe03f */
[----:B------:R-:W-:Y:S01]  /*a2a0*/  IMAD.U32 R3, RZ, RZ, UR5 ;  /* 0x00000005ff037e24 */ /* 0x000fe2000f8e00ff */
[----:B------:R-:W2:Y:S01]  /*a2b0*/  @P0 LDC R7, c[0x0][0xbec] ;  /* 0x0002fb00ff070b82 */ /* 0x000ea20000000800 */
[----:B------:R-:W-:Y:S01]  /*a2c0*/  IMAD.U32 R2, RZ, RZ, UR4 ;  /* 0x00000004ff027e24 */ /* 0x000fe2000f8e00ff */
[----:B------:R-:W-:Y:S01]  /*a2d0*/  ULDC.64 UR4, c[0x0][0xbe0] ;  /* 0x0002f80000047ab9 */ /* 0x000fe20000000a00 */
[----:B------:R-:W-:-:S05]  /*a2e0*/  IMAD.U32 R3, RZ, RZ, UR6 ;  /* 0x00000006ff037e24 */ /* 0x000fca000f8e00ff */
[----:B------:R-:W3:Y:S01]  /*a2f0*/  @P0 LDC R9, c[0x0][0xbf0] ;  /* 0x0002fc00ff090b82 */ /* 0x000ee20000000800 */
[C---:B0-----:R-:W-:Y:S02]  /*a300*/  IMAD R12, R10.reuse, UR38, RZ ;  /* 0x000000260a0c7c24 */ /* 0x041fe4000f8e02ff */
[----:B------:R-:W-:-:S04]  /*a310*/  IMAD.WIDE.U32 R2, R10, UR37, R2 ;  /* 0x000000250a027c25 */ /* 0x000fc8000f8e0002 */
[----:B------:R-:W-:Y:S01]  /*a320*/  IMAD R11, R11, UR37, R12 ;  /* 0x000000250b0b7c24 */ /* 0x000fe2000f8e020c */
[----:B------:R-:W1:Y:S03]  /*a330*/  LDC R8, c[0x0][0xc50] ;  /* 0x00031400ff087b82 */ /* 0x000e660000000800 */
[----:B------:R-:W-:Y:S02]  /*a340*/  IMAD.IADD R3, R11, 0x1, R3 ;  /* 0x000000010b037824 */ /* 0x000fe400078e0203 */
[----:B--2---:R-:W-:-:S04]  /*a350*/  @P0 IMAD.HI.U32 R4, R0, R7, RZ ;  /* 0x0000000700040227 */ /* 0x004fc800078e00ff */
[----:B------:R-:W-:Y:S01]  /*a360*/  IMAD R7, RZ, RZ, -UR42 ;  /* 0x8000002aff077e24 */ /* 0x000fe2000f8e02ff */
[----:B---3--:R-:W-:-:S03]  /*a370*/  @P0 SHF.R.U32.HI R5, RZ, R9, R4 ;  /* 0x00000009ff050219 */ /* 0x008fc60000011604 */
[----:B-1----:R-:W-:Y:S02]  /*a380*/  IMAD R9, R8, R7, UR7 ;  /* 0x0000000708097e24 */ /* 0x002fe4000f8e0207 */
[----:B------:R-:W-:Y:S02]  /*a390*/  IMAD.MOV R7, RZ, RZ, -R5 ;  /* 0x000000ffff077224 */ /* 0x000fe400078e0a05 */
[----:B------:R-:W-:Y:S01]  /*a3a0*/  IMAD.WIDE.U32 R2, R9, UR4, R2 ;  /* 0x0000000409027c25 */ /* 0x000fe2000f8e0002 */
[----:B------:R-:W-:-:S03]  /*a3b0*/  SHF.R.S32.HI R4, RZ, 0x1f, R9 ;  /* 0x0000001fff047819 */ /* 0x000fc60000011409 */
[----:B------:R-:W-:Y:S01]  /*a3c0*/  IMAD R7, R6, R7, R0 ;  /* 0x0000000706077224 */ /* 0x000fe200078e0200 */
[----:B------:R-:W-:Y:S01]  /*a3d0*/  IADD3 R2, P0, R5, R2, RZ ;  /* 0x0000000205027210 */ /* 0x000fe20007f1e0ff */
[----:B------:R-:W-:-:S03]  /*a3e0*/  IMAD R4, R4, UR4, RZ ;  /* 0x0000000404047c24 */ /* 0x000fc6000f8e02ff */
[----:B------:R-:W-:Y:S01]  /*a3f0*/  SHF.R.S32.HI R0, RZ, 0x1f, R7 ;  /* 0x0000001fff007819 */ /* 0x000fe20000011407 */
[----:B------:R-:W-:Y:S01]  /*a400*/  IMAD R4, R9, UR5, R4 ;  /* 0x0000000509047c24 */ /* 0x000fe2000f8e0204 */
[----:B------:R-:W-:Y:S01]  /*a410*/  SHF.R.S32.HI R9, RZ, 0x1f, R5 ;  /* 0x0000001fff097819 */ /* 0x000fe20000011405 */
[----:B------:R-:W-:Y:S02]  /*a420*/  ULDC.64 UR4, c[0x0][0xbc8] ;  /* 0x0002f20000047ab9 */ /* 0x000fe40000000a00 */
[----:B------:R-:W-:Y:S01]  /*a430*/  IMAD R0, R0, UR4, RZ ;  /* 0x0000000400007c24 */ /* 0x000fe2000f8e02ff */
[----:B------:R-:W-:-:S03]  /*a440*/  IADD3.X R3, R9, R3, R4, P0, !PT ;  /* 0x0000000309037210 */ /* 0x000fc600007fe404 */
[C---:B------:R-:W-:Y:S02]  /*a450*/  IMAD R5, R7.reuse, UR5, R0 ;  /* 0x0000000507057c24 */ /* 0x040fe4000f8e0200 */
[----:B------:R-:W-:Y:S01]  /*a460*/  IMAD.WIDE.U32 R2, R7, UR4, R2 ;  /* 0x0000000407027c25 */ /* 0x000fe2000f8e0002 */
[----:B------:R-:W-:-:S03]  /*a470*/  ULDC.64 UR4, c[0x0][0xba8] ;  /* 0x0002ea0000047ab9 */ /* 0x000fc60000000a00 */
[----:B------:R-:W-:Y:S01]  /*a480*/  IMAD.IADD R3, R3, 0x1, R5 ;  /* 0x0000000103037824 */ /* 0x000fe200078e0205 */
[----:B------:R-:W-:-:S04]  /*a490*/  LEA R4, P0, R2, UR4, 0x2 ;  /* 0x0000000402047c11 */ /* 0x000fc8000f8010ff */
[----:B------:R-:W-:Y:S01]  /*a4a0*/  LEA.HI.X R5, R2, UR5, R3, 0x2, P0 ;  /* 0x0000000502057c11 */ /* 0x000fe200080f1403 */
[----:B------:R-:W-:-:S05]  /*a4b0*/  IMAD.MOV.U32 R3, RZ, RZ, -0x800000 ;  /* 0xff800000ff037424 */ /* 0x000fca00078e00ff */
[----:B------:R0:W-:Y:S01]  /*a4c0*/  STG.E desc[UR46][R4.64], R3 ;  /* 0x0000000304007986 */ /* 0x0001e2000c10192e */
[----:B------:R-:W-:Y:S05]  /*a4d0*/  BRA `(.L_x_8) ;  /* 0x00000050004c7947 */ /* 0x000fea0003800000 */
.L_x_6:
[----:B------:R-:W-:-:S08]  /*a4e0*/  NOP ;  /* 0x0000000000007918 */ /* 0x000fd00000000000 */
[----:B------:R-:W0:-:S00]  /*a4f0*/  USETMAXREG.DEALLOC.CTAPOOL 0x28 ;  /* 0x00000028000079c8 */ /* 0x000e0000080e0500 */
[----:B0-----:R-:W-:Y:S01]  /*a500*/  LOP3.LUT R19, R0, 0x3, RZ, 0xc0, !PT ;  /* 0x0000000300137812 */ /* 0x001fe200078ec0ff */
[----:B------:R-:W0:Y:S05]  /*a510*/  S2R R24, SR_CTAID.Z ;  /* 0x0000000000187919 */ /* 0x000e2a0000002700 */
[----:B-1----:R-:W1:Y:S01]  /*a520*/  S2UR UR6, SR_CTAID.Y ;  /* 0x00000000000679c3 */ /* 0x002e620000002600 */
[----:B------:R-:W2:Y:S02]  /*a530*/  SHFL.IDX PT, R0, R19, RZ, 0x1f ;  /* 0x00001fff13007589 */ /* 0x000ea400000e0000 */
[----:B--2---:R-:W-:-:S13]  /*a540*/  ISETP.NE.AND P0, PT, R0, RZ, PT ;  /* 0x000000ff0000720c */ /* 0x004fda0003f05270 */
[----:B01----:R-:W-:Y:S05]  /*a550*/  @!P0 BRA `(.L_x_38) ;  /* 0x0000000000288947 */ /* 0x003fea0003800000 */
[----:B------:R-:W-:Y:S01]  /*a560*/  ULDC UR7, c[0x0][0xc50] ;  /* 0x0003140000077ab9 */ /* 0x000fe20000000800 */
[----:B------:R-:W-:Y:S01]  /*a570*/  UMOV UR40, UR6 ;  /* 0x0000000600287c82 */ /* 0x000fe20008000000 */
[----:B------:R-:W-:-:S06]  /*a580*/  UISETP.NE.AND UP0, UPT, UR7, 0x1, UPT ;  /* 0x000000010700788c */ /* 0x000fcc000bf05270 */
[----:B------:R-:W-:-:S13]  /*a590*/  PLOP3.LUT P0, PT, PT, PT, UP0, 0x80, 0x0 ;  /* 0x000000000000781c */ /* 0x000fda0003f0f008 */
[----:B------:R-:W-:Y:S05]  /*a5a0*/  @!P0 BRA `(.L_x_39) ;  /* 0x0000000000308947 */ /* 0x000fea0003800000 */
[----:B------:R-:W-:Y:S01]  /*a5b0*/  ULDC UR4, c[0x0][0xc54] ;  /* 0x0003150000047ab9 */ /* 0x000fe20000000800 */
[----:B------:R-:W-:Y:S01]  /*a5c0*/  ULDC UR40, c[0x0][0xc58] ;  /* 0x0003160000287ab9 */ /* 0x000fe20000000800 */
[----:B------:R-:W-:-:S04]  /*a5d0*/  UIMAD.WIDE.U32 UR4, UR6, UR4, URZ ;  /* 0x00000004060472a5 */ /* 0x000fc8000f8e003f */
[----:B------:R-:W-:Y:S01]  /*a5e0*/  USHF.R.U32.HI UR40, URZ, UR40, UR5 ;  /* 0x000000283f287299 */ /* 0x000fe20008011605 */
[----:B------:R-:W-:Y:S11]  /*a5f0*/  BRA `(.L_x_39) ;  /* 0x00000000001c7947 */ /* 0x000ff60003800000 */
.L_x_38:
[----:B------:R-:W-:Y:S01]  /*a600*/  ULDC UR7, c[0x0][0xc50] ;  /* 0x0003140000077ab9 */ /* 0x000fe20000000800 */
[----:B------:R-:W-:Y:S01]  /*a610*/  UMOV UR40, UR6 ;  /* 0x0000000600287c82 */ /* 0x000fe20008000000 */
[----:B------:R-:W-:-:S11]  /*a620*/  UISETP.NE.AND UP0, UPT, UR7, 0x1, UPT ;  /* 0x000000010700788c */ /* 0x000fd6000bf05270 */
[----:B------:R-:W-:Y:S01]  /*a630*/  @UP0 ULDC UR4, c[0x0][0xc54] ;  /* 0x0003150000040ab9 */ /* 0x000fe20000000800 */
[----:B------:R-:W-:Y:S01]  /*a640*/  @UP0 ULDC UR8, c[0x0][0xc58] ;  /* 0x0003160000080ab9 */ /* 0x000fe20000000800 */
[----:B------:R-:W-:-:S04]  /*a650*/  UIMAD.WIDE.U32 UR4, UR6, UR4, URZ ;  /* 0x00000004060472a5 */ /* 0x000fc8000f8e003f */
[----:B------:R-:W-:-:S12]  /*a660*/  @UP0 USHF.R.U32.HI UR40, URZ, UR8, UR5 ;  /* 0x000000083f280299 */ /* 0x000fd80008011605 */
.L_x_39:
[----:B------:R-:W-:Y:S01]  /*a670*/  ISETP.GE.AND P0, PT, R24, RZ, PT ;  /* 0x000000ff1800720c */ /* 0x000fe20003f06270 */
[----:B------:R-:W-:Y:S01]  /*a680*/  UIADD3 UR4, -UR40, URZ, URZ ;  /* 0x0000003f28047290 */ /* 0x000fe2000fffe13f */
[----:B------:R-:W-:Y:S02]  /*a690*/  IMAD.MOV.U32 R33, RZ, RZ, 0x1 ;  /* 0x00000001ff217424 */ /* 0x000fe400078e00ff */
[----:B------:R-:W-:Y:S01]  /*a6a0*/  IMAD.MOV.U32 R0, RZ, RZ, RZ ;  /* 0x000000ffff007224 */ /* 0x000fe200078e00ff */
[----:B------:R-:W-:Y:S01]  /*a6b0*/  UIMAD UR4, UR7, UR4, UR6 ;  /* 0x00000004070472a4 */ /* 0x000fe2000f8e0206 */
[----:B------:R-:W-:-:S07]  /*a6c0*/  IMAD.MOV.U32 R2, RZ, RZ, 0x1 ;  /* 0x00000001ff027424 */ /* 0x000fce00078e00ff */
[----:B------:R-:W-:Y:S05]  /*a6d0*/  @!P0 BRA `(.L_x_40) ;  /* 0x0000004800fc8947 */ /* 0x000fea0003800000 */
[----:B------:R-:W0:Y:S01]  /*a6e0*/  LDC.64 R2, c[0x0][0xa28] ;  /* 0x00028a00ff027b82 */ /* 0x000e220000000a00 */
[----:B------:R-:W-:Y:S01]  /*a6f0*/  ULDC.64 UR6, c[0x0][0x418] ;  /* 0x0001060000067ab9 */ /* 0x000fe20000000a00 */
[----:B------:R-:W-:Y:S01]  /*a700*/  ULDC UR5, c[0x0][0x424] ;  /* 0x0001090000057ab9 */ /* 0x000fe20000000800 */
[----:B------:R-:W-:Y:S01]  /*a710*/  ULDC UR38, c[0x0][0x2f0] ;  /* 0x0000bc0000267ab9 */ /* 0x000fe20000000800 */
[----:B------:R-:W-:Y:S01]  /*a720*/  IMAD.MOV.U32 R18, RZ, RZ, RZ ;  /* 0x000000ffff127224 */ /* 0x000fe200078e00ff */
[----:B0-----:R-:W-:-:S04]  /*a730*/  ISETP.NE.U32.AND P0, PT, R2, RZ, PT ;  /* 0x000000ff0200720c */ /* 0x001fc80003f05070 */
[----:B------:R-:W-:Y:S01]  /*a740*/  ISETP.NE.AND.EX P0, PT, R3, RZ, PT, P0 ;  /* 0x000000ff0300720c */ /* 0x000fe20003f05300 */
[----:B------:R-:W-:-:S12]  /*a750*/  UISETP.NE.U32.AND UP0, UPT, UR6, URZ, UPT ;  /* 0x0000003f0600728c */ /* 0x000fd8000bf05070 */
[----:B------:R-:W0:Y:S01]  /*a760*/  @P0 LDC.64 R2, c[0x0][0xa28] ;  /* 0x00028a00ff020b82 */ /* 0x000e220000000a00 */
[----:B------:R-:W-:-:S04]  /*a770*/  UISETP.NE.AND.EX UP0, UPT, UR7, URZ, UPT, UP0 ;  /* 0x0000003f0700728c */ /* 0x000fc8000bf05300 */
[----:B------:R-:W-:-:S04]  /*a780*/  USEL UR5, UR5, 0x1, UP0 ;  /* 0x0000000105057887 */ /* 0x000fc80008000000 */
[----:B------:R-:W-:Y:S01]  /*a790*/  UIMAD UR38, UR5, UR38, URZ ;  /* 0x00000026052672a4 */ /* 0x000fe2000f8e023f */
[----:B------:R-:W1:Y:S03]  /*a7a0*/  S2R R26, SR_CTAID.X ;  /* 0x00000000001a7919 */ /* 0x000e660000002500 */
[----:B------:R-:W-:Y:S02]  /*a7b0*/  UISETP.GE.AND UP0, UPT, UR38, 0x1, UPT ;  /* 0x000000012600788c */ /* 0x000fe4000bf06270 */
[----:B------:R-:W-:Y:S01]  /*a7c0*/  UIADD3 UR5, UR38, 0x7f, URZ ;  /* 0x0000007f26057890 */ /* 0x000fe2000fffe03f */
[----:B0-----:R-:W-:-:S05]  /*a7d0*/  @P0 IMAD.WIDE R2, R24, 0x4, R2 ;  /* 0x0000000418020825 */ /* 0x001fca00078e0202 */
[----:B------:R0:W5:Y:S01]  /*a7e0*/  @P0 LDG.E R18, desc[UR46][R2.64] ;  /* 0x0000002e02120981 */ /* 0x000162000c1e1900 */
[----:B------:R-:W-:Y:S01]  /*a7f0*/  PLOP3.LUT P0, PT, PT, PT, UP0, 0x80, 0x0 ;  /* 0x000000000000781c */ /* 0x000fe20003f0f008 */
[----:B------:R-:W-:Y:S02]  /*a800*/  USHF.R.S32.HI UR6, URZ, 0x1f, UR5 ;  /* 0x0000001f3f067899 */ /* 0x000fe40008011405 */
[----:B------:R-:W-:Y:S02]  /*a810*/  ULOP3.LUT UR44, UR4, 0xffff, URZ, 0xc0, !UPT ;  /* 0x0000ffff042c7892 */ /* 0x000fe4000f8ec03f */
[----:B------:R-:W-:Y:S01]  /*a820*/  ULEA.HI UR6, UR6, UR5, URZ, 0x7 ;  /* 0x0000000506067291 */ /* 0x000fe2000f8f383f */
[----:B------:R-:W-:-:S03]  /*a830*/  UMOV UR37, URZ ;  /* 0x0000003f00257c82 */ /* 0x000fc60008000000 */
[----:B------:R-:W-:-:S04]  /*a840*/  USHF.R.S32.HI UR41, URZ, 0x7, UR6 ;  /* 0x000000073f297899 */ /* 0x000fc80008011406 */
[----:B01----:R-:W-:Y:S08]  /*a850*/  @!P0 BRA `(.L_x_41) ;  /* 0x0000000000848947 */ /* 0x003ff00003800000 */
[----:B------:R-:W-:-:S03]  /*a860*/  USHF.R.U32.HI UR6, URZ, 0x10, UR4 ;  /* 0x000000103f067899 */ /* 0x000fc60008011604 */
[----:B------:R-:W-:Y:S01]  /*a870*/  UMOV UR4, URZ ;  /* 0x0000003f00047c82 */ /* 0x000fe20008000000 */
[----:B------:R-:W-:-:S11]  /*a880*/  UISETP.NE.AND UP0, UPT, UR6, URZ, UPT ;  /* 0x0000003f0600728c */ /* 0x000fd6000bf05270 */
[----:B------:R-:W-:Y:S02]  /*a890*/  @!UP0 ULDC UR6, c[0x0][0x9f0] ;  /* 0x00027c0000068ab9 */ /* 0x000fe40000000800 */
[----:B------:R-:W-:Y:S01]  /*a8a0*/  IABS R0, UR6 ;  /* 0x0000000600007c13 */ /* 0x000fe20008000000 */
[----:B------:R-:W-:Y:S02]  /*a8b0*/  UIADD3 UR7, UR41, -0x1, UR6 ;  /* 0xffffffff29077890 */ /* 0x000fe4000fffe006 */
[----:B------:R-:W-:Y:S02]  /*a8c0*/  IABS R4, UR6 ;  /* 0x0000000600047c13 */ /* 0x000fe40008000000 */
[----:B------:R-:W-:Y:S02]  /*a8d0*/  R2UR UR10, R0 ;  /* 0x00000000000a72ca */ /* 0x000fe400000e0000 */
[----:B------:R-:W-:Y:S01]  /*a8e0*/  IABS R3, UR7 ;  /* 0x0000000700037c13 */ /* 0x000fe20008000000 */
[----:B------:R-:W-:-:S03]  /*a8f0*/  ULOP3.LUT UR7, UR7, UR6, URZ, 0x3c, !UPT ;  /* 0x0000000607077292 */ /* 0x000fc6000f8e3c3f */
[----:B------:R-:W-:-:S07]  /*a900*/  R2UR UR9, R3 ;  /* 0x00000000030972ca */ /* 0x000fce00000e0000 */
        /* <DEDUP_REMOVED lines=18> */
[----:B------:R-:W-:Y:S02]  /*aa30*/  UISETP.NE.AND UP0, UPT, UR6, URZ, UPT ;  /* 0x0000003f0600728c */ /* 0x000fe4000bf05270 */
[----:B------:R-:W-:-:S09]  /*aa40*/  @!UP1 UIADD3 UR5, -UR5, URZ, URZ ;  /* 0x0000003f05059290 */ /* 0x000fd2000fffe13f */
[----:B------:R-:W-:-:S07]  /*aa50*/  @!UP0 ULOP3.LUT UR5, URZ, UR6, URZ, 0x33, !UPT ;  /* 0x000000063f058292 */ /* 0x000fce000f8e333f */
[----:B------:R-:W-:-:S05]  /*aa60*/  UMOV UR37, UR5 ;  /* 0x0000000500257c82 */ /* 0x000fca0008000000 */
.L_x_41:
[----:B------:R-:W-:Y:S02]  /*aa70*/  UIMAD UR45, UR44, UR37, URZ ;  /* 0x000000252c2d72a4 */ /* 0x000fe4000f8e023f */
[----:B------:R-:W-:Y:S02]  /*aa80*/  IMAD.U32 R3, RZ, RZ, UR37 ;  /* 0x00000025ff037e24 */ /* 0x000fe4000f8e00ff */
[----:B------:R-:W-:Y:S02]  /*aa90*/  IMAD.MOV.U32 R2, RZ, RZ, 0x1 ;  /* 0x00000001ff027424 */ /* 0x000fe400078e00ff */
[----:B------:R-:W-:-:S05]  /*aaa0*/  IMAD.U32 R0, RZ, RZ, UR45 ;  /* 0x0000002dff007e24 */ /* 0x000fca000f8e00ff */
[----:B------:R-:W-:-:S04]  /*aab0*/  VIADDMNMX R0, R0, R3, UR41, PT ;  /* 0x0000002900007e46 */ /* 0x000fc8000b800103 */
[----:B------:R-:W-:Y:S01]  /*aac0*/  R2UR UR48, R0 ;  /* 0x00000000003072ca */ /* 0x000fe200000e0000 */
[----:B------:R-:W-:-:S12]  /*aad0*/  IMAD.MOV.U32 R0, RZ, RZ, RZ ;  /* 0x000000ffff007224 */ /* 0x000fd800078e00ff */
[----:B------:R-:W-:-:S06]  /*aae0*/  UISETP.GT.AND UP0, UPT, UR48, UR45, UPT ;  /* 0x0000002d3000728c */ /* 0x000fcc000bf04270 */
[----:B------:R-:W-:-:S13]  /*aaf0*/  PLOP3.LUT P0, PT, PT, PT, UP0, 0x80, 0x0 ;  /* 0x000000000000781c */ /* 0x000fda0003f0f008 */
[----:B------:R-:W-:Y:S05]  /*ab00*/  @!P0 BRA `(.L_x_40) ;  /* 0x0000004400f08947 */ /* 0x000fea0003800000 */
[----:B------:R-:W0:Y:S01]  /*ab10*/  S2UR UR4, SR_CgaCtaId ;  /* 0x00000000000479c3 */ /* 0x000e220000008800 */
[----:B------:R-:W-:-:S04]  /*ab20*/  MOV R0, 0x400 ;  /* 0x0000040000007802 */ /* 0x000fc80000000f00 */
[----:B------:R-:W-:-:S13]  /*ab30*/  R2UR UR42, R0 ;  /* 0x00000000002a72ca */ /* 0x000fda00000e0000 */
[----:B0-----:R-:W-:-:S04]  /*ab40*/  ULEA UR42, UR4, UR42, 0x18 ;  /* 0x0000002a042a7291 */ /* 0x001fc8000f8ec03f */
[----:B------:R-:W-:-:S04]  /*ab50*/  UIADD3 UR4, UR42, 0x28400, URZ ;  /* 0x000284002a047890 */ /* 0x000fc8000fffe03f */
[----:B------:R-:W-:-:S06]  /*ab60*/  ULOP3.LUT UP0, URZ, UR4, 0x3ff, URZ, 0xc0, !UPT ;  /* 0x000003ff043f7892 */ /* 0x000fcc000f80c03f */
[----:B------:R-:W-:-:S13]  /*ab70*/  PLOP3.LUT P0, PT, PT, PT, UP0, 0x80, 0x0 ;  /* 0x000000000000781c */ /* 0x000fda0003f0f008 */
[----:B------:R-:W-:Y:S05]  /*ab80*/  @!P0 BRA `(.L_x_42) ;  /* 0x0000000000408947 */ /* 0x000fea0003800000 */
[----:B------:R-:W-:Y:S01]  /*ab90*/  MOV R2, 0x0 ;  /* 0x0000000000027802 */ /* 0x000fe20000000f00 */
[----:B------:R-:W-:Y:S01]  /*aba0*/  ULDC.64 UR4, c[0x4][0x1b0] ;  /* 0x01006c0000047ab9 */ /* 0x000fe20000000a00 */
[----:B------:R-:W-:Y:S01]  /*abb0*/  ULDC.64 UR6, c[0x4][0x1b8] ;  /* 0x01006e0000067ab9 */ /* 0x000fe20000000a00 */
[----:B------:R-:W-:Y:S02]  /*abc0*/  IMAD.U32 R4, RZ, RZ, UR4 ;  /* 0x00000004ff047e24 */ /* 0x000fe4000f8e00ff */
[----:B------:R-:W-:Y:S01]  /*abd0*/  IMAD.U32 R5, RZ, RZ, UR5 ;  /* 0x00000005ff057e24 */ /* 0x000fe2000f8e00ff */
[----:B------:R-:W0:Y:S01]  /*abe0*/  LDC.64 R2, c[0x4][R2] ;  /* 0x0100000002027b82 */ /* 0x000e220000000a00 */
[----:B------:R-:W-:Y:S01]  /*abf0*/  ULDC.64 UR4, c[0x4][0x100] ;  /* 0x0100400000047ab9 */ /* 0x000fe20000000a00 */
[----:B------:R-:W-:Y:S02]  /*ac00*/  IMAD.U32 R6, RZ, RZ, UR6 ;  /* 0x00000006ff067e24 */ /* 0x000fe4000f8e00ff */
[----:B------:R-:W-:-:S02]  /*ac10*/  IMAD.U32 R7, RZ, RZ, UR7 ;  /* 0x00000007ff077e24 */ /* 0x000fc4000f8e00ff */
[----:B------:R-:W-:Y:S02]  /*ac20*/  IMAD.U32 R10, RZ, RZ, UR4 ;  /* 0x00000004ff0a7e24 */ /* 0x000fe4000f8e00ff */
[----:B------:R-:W-:Y:S02]  /*ac30*/  IMAD.U32 R11, RZ, RZ, UR5 ;  /* 0x00000005ff0b7e24 */ /* 0x000fe4000f8e00ff */
[----:B------:R-:W-:Y:S02]  /*ac40*/  IMAD.MOV.U32 R8, RZ, RZ, 0x70 ;  /* 0x00000070ff087424 */ /* 0x000fe400078e00ff */
[----:B------:R-:W-:Y:S02]  /*ac50*/  IMAD.MOV.U32 R12, RZ, RZ, 0x1 ;  /* 0x00000001ff0c7424 */ /* 0x000fe400078e00ff */
[----:B------:R-:W-:-:S07]  /*ac60*/  IMAD.MOV.U32 R13, RZ, RZ, RZ ;  /* 0x000000ffff0d7224 */ /* 0x000fce00078e00ff */
[----:B------:R-:W-:-:S07]  /*ac70*/  LEPC R20, `(.L_x_42) ;  /* 0x000000001014794e */ /* 0x000fce0000000000 */
[----:B0----5:R-:W-:Y:S05]  /*ac80*/  CALL.ABS.NOINC R2 ;  /* 0x0000000002007343 */ /* 0x021fea0003c00000 */
.L_x_42:
[----:B------:R-:W-:-:S06]  /*ac90*/  UIADD3 UR4, UR42, 0x10400, URZ ;  /* 0x000104002a047890 */ /* 0x000fcc000fffe03f */
[----:B------:R-:W-:-:S05]  /*aca0*/  IMAD.U32 R16, RZ, RZ, UR4 ;  /* 0x00000004ff107e24 */ /* 0x000fca000f8e00ff */
[----:B------:R-:W-:-:S13]  /*acb0*/  LOP3.LUT P0, RZ, R16, 0x3ff, RZ, 0xc0, !PT ;  /* 0x000003ff10ff7812 */ /* 0x000fda000780c0ff */
        /* <DEDUP_REMOVED lines=17> */
.L_x_43:
[----:B------:R-:W-:-:S04]  /*add0*/  IMAD.U32 R22, RZ, RZ, UR42 ;  /* 0x0000002aff167e24 */ /* 0x000fc8000f8e00ff */
[----:B------:R-:W-:-:S05]  /*ade0*/  VIADD R30, R22, 0x400 ;  /* 0x00000400161e7836 */ /* 0x000fca0000000000 */
        /* <DEDUP_REMOVED lines=18> */
.L_x_44:
        /* <DEDUP_REMOVED lines=18> */
.L_x_45:
[----:B------:R-:W0:Y:S01]  /*b030*/  LDC.64 R2, c[0x0][0x9f8] ;  /* 0x00027e00ff027b82 */ /* 0x000e220000000a00 */
[----:B------:R-:W-:-:S07]  /*b040*/  IMAD.MOV.U32 R36, RZ, RZ, R24 ;  /* 0x000000ffff247224 */ /* 0x000fce00078e0018 */
[----:B------:R-:W1:Y:S01]  /*b050*/  LDC R12, c[0x0][0x430] ;  /* 0x00010c00ff0c7b82 */ /* 0x000e620000000800 */
[C---:B------:R-:W-:Y:S01]  /*b060*/  IMAD.SHL.U32 R32, R17.reuse, 0x10, RZ ;  /* 0x0000001011207824 */ /* 0x040fe200078e00ff */
[----:B------:R-:W-:Y:S01]  /*b070*/  LOP3.LUT R10, R17, 0x7f, RZ, 0xc0, !PT ;  /* 0x0000007f110a7812 */ /* 0x000fe200078ec0ff */
[----:B------:R-:W-:Y:S01]  /*b080*/  IMAD.U32 R6, RZ, RZ, UR48 ;  /* 0x00000030ff067e24 */ /* 0x000fe2000f8e00ff */
[----:B------:R-:W-:-:S04]  /*b090*/  LOP3.LUT R29, R29, 0xfffffff7, RZ, 0xc0, !PT ;  /* 0xfffffff71d1d7812 */ /* 0x000fc800078ec0ff */
[----:B------:R-:W2:Y:S01]  /*b0a0*/  LDC R20, c[0x0][0x2f4] ;  /* 0x0000bd00ff147b82 */ /* 0x000ea20000000800 */
[----:B0-----:R-:W-:-:S04]  /*b0b0*/  ISETP.NE.U32.AND P0, PT, R2, RZ, PT ;  /* 0x000000ff0200720c */ /* 0x001fc80003f05070 */
[----:B------:R-:W-:-:S13]  /*b0c0*/  ISETP.NE.AND.EX P0, PT, R3, RZ, PT, P0 ;  /* 0x000000ff0300720c */ /* 0x000fda0003f05300 */
[----:B------:R-:W0:Y:S02]  /*b0d0*/  @P0 LDC.64 R2, c[0x0][0x9f8] ;  /* 0x00027e00ff020b82 */ /* 0x000e240000000a00 */
[----:B0-----:R-:W-:-:S05]  /*b0e0*/  @P0 IMAD.WIDE R2, R24, 0x4, R2 ;  /* 0x0000000418020825 */ /* 0x001fca00078e0202 */
[----:B------:R0:W3:Y:S01]  /*b0f0*/  @P0 LDG.E R36, desc[UR46][R2.64] ;  /* 0x0000002e02240981 */ /* 0x0000e2000c1e1900 */
[----:B-1----:R-:W-:Y:S02]  /*b100*/  ISETP.NE.AND P1, PT, R12, 0x1, PT ;  /* 0x000000010c00780c */ /* 0x002fe40003f25270 */
[----:B------:R-:W-:Y:S02]  /*b110*/  LOP3.LUT R32, R32, 0x70, RZ, 0xc0, !PT ;  /* 0x0000007020207812 */ /* 0x000fe400078ec0ff */
[----:B------:R-:W-:Y:S02]  /*b120*/  LEA R6, R6, 0xffffff80, 0x7 ;  /* 0xffffff8006067811 */ /* 0x000fe400078e38ff */
[----:B------:R-:W-:-:S04]  /*b130*/  SHF.R.U32.HI R23, RZ, 0x3, R10 ;  /* 0x00000003ff177819 */ /* 0x000fc8000001160a */
[----:B------:R-:W-:-:S03]  /*b140*/  IADD3 R5, R32, R23, R6 ;  /* 0x0000001720057210 */ /* 0x000fc60007ffe006 */
[----:B------:R-:W1:Y:S01]  /*b150*/  @P1 LDC R0, c[0x0][0x434] ;  /* 0x00010d00ff001b82 */ /* 0x000e620000000800 */
[C---:B------:R-:W-:Y:S01]  /*b160*/  ISETP.GE.AND P0, PT, R5.reuse, UR38, PT ;  /* 0x0000002605007c0c */ /* 0x040fe2000bf06270 */
[----:B-----5:R-:W-:Y:S01]  /*b170*/  IMAD.IADD R11, R5, 0x1, R18 ;  /* 0x00000001050b7824 */ /* 0x020fe200078e0212 */
[----:B------:R-:W-:-:S03]  /*b180*/  @P1 LOP3.LUT R29, R29, 0x8, RZ, 0xfc, !PT ;  /* 0x000000081d1d1812 */ /* 0x000fc600078efcff */
[----:B------:R-:W-:Y:S02]  /*b190*/  IMAD.MOV.U32 R7, RZ, RZ, R11 ;  /* 0x000000ffff077224 */ /* 0x000fe400078e000b */
[----:B0-----:R-:W0:Y:S08]  /*b1a0*/  @P1 LDC R3, c[0x0][0x438] ;  /* 0x00010e00ff031b82 */ /* 0x001e300000000800 */
[----:B------:R-:W4:Y:S08]  /*b1b0*/  @!P0 LDC.64 R8, c[0x0][0x428] ;  /* 0x00010a00ff088b82 */ /* 0x000f300000000a00 */
[----:B------:R-:W2:Y:S01]  /*b1c0*/  @!P0 LDC.64 R4, c[0x0][0x418] ;  /* 0x00010600ff048b82 */ /* 0x000ea20000000a00 */
[----:B-1----:R-:W-:-:S05]  /*b1d0*/  @P1 IMAD.HI.U32 R0, R11, R0, RZ ;  /* 0x000000000b001227 */ /* 0x002fca00078e00ff */
[----:B0-----:R-:W-:-:S04]  /*b1e0*/  @P1 SHF.R.U32.HI R7, RZ, R3, R0 ;  /* 0x00000003ff071219 */ /* 0x001fc80000011600 */
[--C-:B------:R-:W-:Y:S01]  /*b1f0*/  @!P0 SHF.R.S32.HI R3, RZ, 0x1f, R7.reuse ;  /* 0x0000001fff038819 */ /* 0x100fe20000011407 */
[----:B------:R-:W-:Y:S02]  /*b200*/  @!P0 IMAD.MOV.U32 R2, RZ, RZ, R7 ;  /* 0x000000ffff028224 */ /* 0x000fe400078e0007 */
[----:B------:R-:W-:Y:S01]  /*b210*/  IMAD.SHL.U32 R16, R17, 0x80, RZ ;  /* 0x0000008011107824 */ /* 0x000fe200078e00ff */
[----:B------:R-:W-:Y:S01]  /*b220*/  UMOV UR4, 0xffffffff ;  /* 0xffffffff00047882 */ /* 0x000fe20000000000 */
[----:B---3--:R-:W-:Y:S01]  /*b230*/  SHF.R.S32.HI R13, RZ, 0x1f, R36 ;  /* 0x0000001fff0d7819 */ /* 0x008fe20000011424 */
[----:B----4-:R-:W-:-:S04]  /*b240*/  @!P0 IMAD.WIDE.U32 R2, R36, R8, R2 ;  /* 0x0000000824028225 */ /* 0x010fc800078e0002 */
[----:B------:R-:W-:Y:S01]  /*b250*/  @!P0 IMAD R0, R13, R8, RZ ;  /* 0x000000080d008224 */ /* 0x000fe200078e02ff */
[----:B--2---:R-:W-:Y:S01]  /*b260*/  @!P0 LEA R4, P1, R2, R4, 0x2 ;  /* 0x0000000402048211 */ /* 0x004fe200078210ff */
[----:B------:R-:W-:Y:S02]  /*b270*/  STL [R1], R13 ;  /* 0x0000000d01007387 */ /* 0x000fe40000100800 */
[----:B------:R-:W-:-:S04]  /*b280*/  @!P0 IMAD R9, R36, R9, R0 ;  /* 0x0000000924098224 */ /* 0x000fc800078e0200 */
[----:B------:R-:W-:-:S05]  /*b290*/  @!P0 IMAD.IADD R0, R3, 0x1, R9 ;  /* 0x0000000103008824 */ /* 0x000fca00078e0209 */
[----:B------:R-:W-:Y:S01]  /*b2a0*/  @!P0 LEA.HI.X R5, R2, R5, R0, 0x2, P1 ;  /* 0x0000000502058211 */ /* 0x000fe200008f1400 */
[----:B------:R-:W-:Y:S01]  /*b2b0*/  IMAD.MOV.U32 R0, RZ, RZ, RZ ;  /* 0x000000ffff007224 */ /* 0x000fe200078e00ff */
[----:B------:R-:W-:Y:S01]  /*b2c0*/  R2P PR, R17, 0x6 ;  /* 0x0000000611007804 */ /* 0x000fe20000000000 */
[----:B------:R-:W-:Y:S02]  /*b2d0*/  IMAD.MOV R2, RZ, RZ, -R7 ;  /* 0x000000ffff027224 */ /* 0x000fe400078e0a07 */
[----:B------:R-:W-:Y:S01]  /*b2e0*/  IMAD.MOV.U32 R7, RZ, RZ, 0x40 ;  /* 0x00000040ff077424 */ /* 0x000fe200078e00ff */
[----:B------:R-:W-:Y:S01]  /*b2f0*/  SHF.R.U32.HI R3, RZ, 0x5, R10 ;  /* 0x00000005ff037819 */ /* 0x000fe2000001160a */
[----:B------:R0:W5:Y:S01]  /*b300*/  @!P0 LDG.E R0, desc[UR46][R4.64] ;  /* 0x0000002e04008981 */ /* 0x000162000c1e1900 */
[----:B------:R-:W-:-:S05]  /*b310*/  LOP3.LUT R8, R16, 0x400, RZ, 0xc0, !PT ;  /* 0x0000040010087812 */ /* 0x000fca00078ec0ff */
[----:B------:R-:W-:Y:S02]  /*b320*/  IMAD R8, R3, 0x800, R8 ;  /* 0x0000080003087824 */ /* 0x000fe400078e0208 */
[----:B0-----:R-:W-:Y:S01]  /*b330*/  IMAD R4, R12, R2, R11 ;  /* 0x000000020c047224 */ /* 0x001fe200078e020b */
[----:B------:R-:W-:Y:S01]  /*b340*/  SEL R5, R7, 0xffffffc0, !P2 ;  /* 0xffffffc007057807 */ /* 0x000fe20005000000 */
[----:B------:R-:W-:Y:S01]  /*b350*/  IMAD.MOV.U32 R7, RZ, RZ, 0x20 ;  /* 0x00000020ff077424 */ /* 0x000fe200078e00ff */
[----:B------:R-:W-:-:S03]  /*b360*/  LOP3.LUT R2, R16, 0x380, RZ, 0xc0, !PT ;  /* 0x0000038010027812 */ /* 0x000fc600078ec0ff */
[----:B------:R0:W-:Y:S02]  /*b370*/  STL [R1+0x4], R5 ;  /* 0x0000040501007387 */ /* 0x0001e40000100800 */
[----:B------:R-:W-:-:S05]  /*b380*/  IMAD R3, R3, 0x10, R2 ;  /* 0x0000001003037824 */ /* 0x000fca00078e0202 */
[----:B------:R-:W-:Y:S02]  /*b390*/  LOP3.LUT R3, R3, R32, RZ, 0x3c, !PT ;  /* 0x0000002003037212 */ /* 0x000fe400078e3cff */
[----:B0-----:R-:W-:Y:S02]  /*b3a0*/  LOP3.LUT R5, R2, 0x10, R17, 0xf8, !PT ;  /* 0x0000001002057812 */ /* 0x001fe400078ef811 */
[----:B------:R-:W-:-:S05]  /*b3b0*/  SEL R2, R7, 0xffffffe0, !P1 ;  /* 0xffffffe007027807 */ /* 0x000fca0004800000 */
[----:B------:R0:W-:Y:S01]  /*b3c0*/  STL [R1+0x10], R2 ;  /* 0x0000100201007387 */ /* 0x0001e20000100800 */
[----:B------:R-:W-:Y:S05]  /*b3d0*/  BRA.DIV UR4, `(.L_x_46) ;  /* 0x0000004604147947 */ /* 0x000fea000b800000 */
.L_x_98:
[----:B------:R-:W-:Y:S01]  /*b3e0*/  ULOP3.LUT UR4, UR36, 0x2, URZ, 0xfc, !UPT ;  /* 0x0000000224047892 */ /* 0x000fe2000f8efc3f */
[CC--:B------:R-:W-:Y:S01]  /*b3f0*/  ISETP.GE.AND P2, PT, R32.reuse, R20.reuse, PT ;  /* 0x000000142000720c */ /* 0x0c0fe20003f46270 */
[----:B------:R-:W-:Y:S01]  /*b400*/  IMAD.U32 R35, RZ, RZ, UR40 ;  /* 0x00000028ff237e24 */ /* 0x000fe2000f8e00ff */
[----:B------:R-:W-:Y:S02]  /*b410*/  LOP3.LUT R29, R29, 0xfffffffb, RZ, 0xc0, !PT ;  /* 0xfffffffb1d1d7812 */ /* 0x000fe400078ec0ff */
[----:B------:R-:W-:Y:S01]  /*b420*/  LOP3.LUT R19, R32, 0x80, RZ, 0xfc, !PT ;  /* 0x0000008020137812 */ /* 0x000fe200078efcff */
[----:B0-----:R-:W-:Y:S01]  /*b430*/  IMAD.U32 R2, RZ, RZ, UR4 ;  /* 0x00000004ff027e24 */ /* 0x001fe2000f8e00ff */
[----:B------:R-:W-:Y:S02]  /*b440*/  LOP3.LUT R29, R29, 0xfffffffd, RZ, 0xc0, !PT ;  /* 0xfffffffd1d1d7812 */ /* 0x000fe400078ec0ff */
[----:B------:R-:W-:Y:S02]  /*b450*/  ISETP.GE.AND P1, PT, R19, R20, PT ;  /* 0x000000141300720c */ /* 0x000fe40003f26270 */
[----:B------:R-:W-:-:S02]  /*b460*/  ISETP.NE.AND P0, PT, R2, 0x3, PT ;  /* 0x000000030200780c */ /* 0x000fc40003f05270 */
[----:B------:R-:W-:Y:S02]  /*b470*/  LOP3.LUT R5, R5, R32, RZ, 0x3c, !PT ;  /* 0x0000002005057212 */ /* 0x000fe400078e3cff */
[----:B------:R-:W-:Y:S02]  /*b480*/  @P2 LOP3.LUT R29, R29, 0x2, RZ, 0xfc, !PT ;  /* 0x000000021d1d2812 */ /* 0x000fe400078efcff */
[----:B------:R-:W-:Y:S01]  /*b490*/  LOP3.LUT R16, R3, 0xc00, R16, 0xf8, !PT ;  /* 0x00000c0003107812 */ /* 0x000fe200078ef810 */
[----:B------:R-:W-:Y:S01]  /*b4a0*/  IMAD.IADD R31, R8, 0x1, R5 ;  /* 0x00000001081f7824 */ /* 0x000fe200078e0205 */
[----:B------:R-:W-:Y:S02]  /*b4b0*/  SHF.R.U32.HI R17, RZ, 0x3, R17 ;  /* 0x00000003ff117819 */ /* 0x000fe40000011611 */
[----:B------:R-:W-:-:S03]  /*b4c0*/  SHF.R.S32.HI R35, RZ, 0x1f, R35 ;  /* 0x0000001fff237819 */ /* 0x000fc60000011423 */
[----:B------:R-:W-:-:S04]  /*b4d0*/  @P0 LOP3.LUT R29, R29, 0x4, RZ, 0xfc, !PT ;  /* 0x000000041d1d0812 */ /* 0x000fc800078efcff */
[----:B------:R-:W-:-:S04]  /*b4e0*/  LOP3.LUT R29, R29, 0xfffffffe, RZ, 0xc0, !PT ;  /* 0xfffffffe1d1d7812 */ /* 0x000fc800078ec0ff */
[----:B------:R-:W-:Y:S01]  /*b4f0*/  @P1 LOP3.LUT R29, R29, 0x1, RZ, 0xfc, !PT ;  /* 0x000000011d1d1812 */ /* 0x000fe200078efcff */
[----:B------:R-:W-:Y:S06]  /*b500*/  @!P0 BRA `(.L_x_47) ;  /* 0x0000000000048947 */ /* 0x000fec0003800000 */
[----:B------:R-:W-:Y:S01]  /*b510*/  BPT.TRAP 0x1 ;  /* 0x000000040000795c */ /* 0x000fe20000300000 */
.L_x_47:
[----:B------:R-:W-:Y:S01]  /*b520*/  IMAD.MOV.U32 R20, RZ, RZ, 0x1 ;  /* 0x00000001ff147424 */ /* 0x000fe200078e00ff */
[----:B------:R-:W-:-:S04]  /*b530*/  SHF.R.S32.HI R8, RZ, 0x1f, R4 ;  /* 0x0000001fff087819 */ /* 0x000fc80000011404 */
[----:B------:R-:W-:-:S04]  /*b540*/  SHF.L.U32 R20, R20, 0x1f, RZ ;  /* 0x0000001f14147819 */ /* 0x000fc800000006ff */
[----:B------:R-:W0:Y:S02]  /*b550*/  SYNCS.PHASECHK.TRANS64.TRYWAIT P0, [UR42+0x38880], R20 ;  /* 0x03888014ff0075a7 */ /* 0x000e24000800016a */
[----:B0-----:R-:W-:Y:S05]  /*b560*/  @!P0 BRA `(.L_x_48) ;  /* 0x0000004000d08947 */ /* 0x001fea0003800000 */
.L_x_99:
[----:B------:R-:W-:Y:S01]  /*b570*/  ULDC.64 UR4, c[0x0][0x328] ;  /* 0x0000ca0000047ab9 */ /* 0x000fe20000000a00 */
[----:B-----5:R-:W-:Y:S01]  /*b580*/  SHF.R.S32.HI R9, RZ, 0x1f, R0 ;  /* 0x0000001fff097819 */ /* 0x020fe20000011400 */
[----:B------:R-:W-:Y:S01]  /*b590*/  IMAD R3, R8, UR4, RZ ;  /* 0x0000000408037c24 */ /* 0x000fe2000f8e02ff */
[----:B------:R-:W-:Y:S01]  /*b5a0*/  R2UR UR6, R35 ;  /* 0x00000000230672ca */ /* 0x000fe200000e0000 */
[----:B------:R-:W-:Y:S01]  /*b5b0*/  IMAD.SHL.U32 R37, R10, 0x10, RZ ;  /* 0x000000100a257824 */ /* 0x000fe200078e00ff */
[----:B------:R-:W-:Y:S01]  /*b5c0*/  IADD3 R6, -R23, UR38, -R6 ;  /* 0x0000002617067c10 */ /* 0x000fe2000fffe906 */
[C---:B------:R-:W-:Y:S01]  /*b5d0*/  IMAD R5, R4.reuse, UR5, R3 ;  /* 0x0000000504057c24 */ /* 0x040fe2000f8e0203 */
[----:B------:R-:W-:Y:S01]  /*b5e0*/  LOP3.LUT R29, R29, 0xffffff7f, RZ, 0xc0, !PT ;  /* 0xffffff7f1d1d7812 */ /* 0x000fe200078ec0ff */
[----:B------:R-:W-:Y:S01]  /*b5f0*/  IMAD.WIDE.U32 R2, R4, UR4, RZ ;  /* 0x0000000404027c25 */ /* 0x000fe2000f8e00ff */
[----:B------:R-:W-:-:S03]  /*b600*/  ULDC.64 UR4, c[0x0][0x338] ;  /* 0x0000ce0000047ab9 */ /* 0x000fc60000000a00 */
[----:B------:R-:W-:Y:S02]  /*b610*/  IMAD.IADD R3, R3, 0x1, R5 ;  /* 0x0000000103037824 */ /* 0x000fe400078e0205 */
[----:B------:R-:W-:Y:S02]  /*b620*/  IMAD R5, R9, UR4, RZ ;  /* 0x0000000409057c24 */ /* 0x000fe4000f8e02ff */
[----:B------:R-:W-:-:S04]  /*b630*/  IMAD.WIDE.U32 R2, R0, UR4, R2 ;  /* 0x0000000400027c25 */ /* 0x000fc8000f8e0002 */
[----:B------:R-:W-:Y:S01]  /*b640*/  IMAD R5, R0, UR5, R5 ;  /* 0x0000000500057c24 */ /* 0x000fe2000f8e0205 */
[----:B------:R-:W-:-:S03]  /*b650*/  ULDC.64 UR4, c[0x0][0x330] ;  /* 0x0000cc0000047ab9 */ /* 0x000fc60000000a00 */
[----:B------:R-:W-:Y:S02]  /*b660*/  IMAD.IADD R3, R3, 0x1, R5 ;  /* 0x0000000103037824 */ /* 0x000fe400078e0205 */
[----:B------:R-:W-:Y:S01]  /*b670*/  IMAD.U32 R5, RZ, RZ, UR4 ;  /* 0x00000004ff057e24 */ /* 0x000fe2000f8e00ff */
[----:B------:R-:W-:-:S03]  /*b680*/  UIMAD UR4, UR6, UR4, URZ ;  /* 0x00000004060472a4 */ /* 0x000fc6000f8e023f */
[----:B------:R-:W-:Y:S01]  /*b690*/  IMAD.WIDE.U32 R2, R5, UR40, R2 ;  /* 0x0000002805027c25 */ /* 0x000fe2000f8e0002 */
[----:B------:R-:W-:Y:S01]  /*b6a0*/  ULDC.64 UR6, c[0x0][0x318] ;  /* 0x0000c60000067ab9 */ /* 0x000fe20000000a00 */
[----:B------:R-:W-:Y:S02]  /*b6b0*/  UIMAD UR4, UR40, UR5, UR4 ;  /* 0x00000005280472a4 */ /* 0x000fe4000f8e0204 */
[----:B------:R-:W-:Y:S01]  /*b6c0*/  IMAD.U32 R7, RZ, RZ, UR7 ;  /* 0x00000007ff077e24 */ /* 0x000fe2000f8e00ff */
[----:B------:R-:W-:Y:S01]  /*b6d0*/  IADD3 R5, P0, R2, UR6, RZ ;  /* 0x0000000602057c10 */ /* 0x000fe2000ff1e0ff */
[----:B------:R-:W-:-:S03]  /*b6e0*/  IMAD.SHL.U32 R2, R17, 0x10, RZ ;  /* 0x0000001011027824 */ /* 0x000fc600078e00ff */
[----:B------:R-:W-:Y:S01]  /*b6f0*/  IADD3.X R7, R7, UR4, R3, P0, !PT ;  /* 0x0000000407077c10 */ /* 0x000fe200087fe403 */
[----:B------:R-:W-:Y:S01]  /*b700*/  IMAD.SHL.U32 R3, R17, 0x80, RZ ;  /* 0x0000008011037824 */ /* 0x000fe200078e00ff */
[----:B------:R-:W-:Y:S01]  /*b710*/  ISETP.GE.AND P0, PT, R6, 0x1, PT ;  /* 0x000000010600780c */ /* 0x000fe20003f06270 */
[----:B------:R-:W-:-:S03]  /*b720*/  UMOV UR4, 0xffffffff ;  /* 0xffffffff00047882 */ /* 0x000fc60000000000 */
[----:B------:R-:W-:-:S04]  /*b730*/  LOP3.LUT R3, R32, 0x380, R3, 0xf8, !PT ;  /* 0x0000038020037812 */ /* 0x000fc800078ef803 */
[----:B------:R-:W-:-:S04]  /*b740*/  LOP3.LUT R2, R3, 0x70, R2, 0x78, !PT ;  /* 0x0000007003027812 */ /* 0x000fc800078e7802 */
[----:B------:R-:W-:Y:S02]  /*b750*/  LOP3.LUT R37, R2, 0x400, R37, 0xf8, !PT ;  /* 0x0000040002257812 */ /* 0x000fe400078ef825 */
[----:B------:R-:W-:Y:S01]  /*b760*/  @P0 LOP3.LUT R29, R29, 0x80, RZ, 0xfc, !PT ;  /* 0x000000801d1d0812 */ /* 0x000fe200078efcff */
[----:B------:R-:W-:Y:S06]  /*b770*/  BRA.DIV UR4, `(.L_x_49) ;  /* 0x0000004204607947 */ /* 0x000fec000b800000 */
[----:B------:R-:W1:Y:S01]  /*b780*/  SHFL.IDX PT, R14, R5, RZ, 0x181f ;  /* 0x00181fff050e7589 */ /* 0x000e6200000e0000 */
[----:B------:R-:W2:Y:S01]  /*b790*/  LDC R10, c[0x0][0x2f4] ;  /* 0x0000bd00ff0a7b82 */ /* 0x000ea20000000800 */
[----:B------:R-:W-:Y:S01]  /*b7a0*/  VIADD R17, R37, UR42 ;  /* 0x0000002a25117c36 */ /* 0x000fe20008000000 */
[C---:B------:R-:W-:Y:S01]  /*b7b0*/  ISETP.GE.AND P3, PT, R6.reuse, 0x11, PT ;  /* 0x000000110600780c */ /* 0x040fe20003f66270 */
[----:B------:R-:W3:Y:S01]  /*b7c0*/  SHFL.IDX PT, R3, R7, RZ, 0x181f ;  /* 0x00181fff07037589 */ /* 0x000ee200000e0000 */
[----:B------:R-:W-:Y:S02]  /*b7d0*/  LOP3.LUT R29, R29, 0xffffffdf, RZ, 0xc0, !PT ;  /* 0xffffffdf1d1d7812 */ /* 0x000fe400078ec0ff */
[C---:B------:R-:W-:Y:S02]  /*b7e0*/  ISETP.GE.AND P6, PT, R6.reuse, 0x71, PT ;  /* 0x000000710600780c */ /* 0x040fe40003fc6270 */
[C---:B------:R-:W-:Y:S02]  /*b7f0*/  ISETP.GE.AND P5, PT, R6.reuse, 0x31, PT ;  /* 0x000000310600780c */ /* 0x040fe40003fa6270 */
[----:B------:R-:W-:-:S05]  /*b800*/  ISETP.GE.AND P4, PT, R6, 0x41, PT ;  /* 0x000000410600780c */ /* 0x000fca0003f86270 */
[----:B------:R-:W-:Y:S02]  /*b810*/  @P3 LOP3.LUT R29, R29, 0x20, RZ, 0xfc, !PT ;  /* 0x000000201d1d3812 */ /* 0x000fe400078efcff */
[----:B------:R-:W-:Y:S02]  /*b820*/  ISETP.GE.AND P3, PT, R6, 0x51, PT ;  /* 0x000000510600780c */ /* 0x000fe40003f66270 */
[----:B------:R-:W-:Y:S02]  /*b830*/  LOP3.LUT R29, R29, 0xffffffef, RZ, 0xc0, !PT ;  /* 0xffffffef1d1d7812 */ /* 0x000fe400078ec0ff */
[C---:B-1----:R-:W-:Y:S02]  /*b840*/  IADD3 R2, P0, R32.reuse, R14, RZ ;  /* 0x0000000e20027210 */ /* 0x042fe40007f1e0ff */
[----:B--2---:R-:W-:Y:S01]  /*b850*/  ISETP.GE.AND P1, PT, R32, R10, PT ;  /* 0x0000000a2000720c */ /* 0x004fe20003f26270 */
[----:B------:R-:W1:Y:S02]  /*b860*/  SHFL.IDX PT, R14, R5, 0x1, 0x181f ;  /* 0x00381f00050e7f89 */ /* 0x000e6400000e0000 */
[----:B---3--:R-:W-:Y:S01]  /*b870*/  IMAD.X R3, RZ, RZ, R3, P0 ;  /* 0x000000ffff037224 */ /* 0x008fe200000e0603 */
[----:B------:R-:W-:-:S13]  /*b880*/  ISETP.LT.OR P0, PT, R6, 0x1, P1 ;  /* 0x000000010600780c */ /* 0x000fda0000f01670 */
[----:B------:R-:W-:Y:S01]  /*b890*/  LDGSTS.E.BYPASS.LTC128B.128 [R17+0x10400], desc[UR46][R2.64], !P0 ;  /* 0x1040000002117fae */ /* 0x000fe2000c101d6e */
[----:B------:R-:W-:-:S04]  /*b8a0*/  ISETP.GE.AND P0, PT, R19, R10, PT ;  /* 0x0000000a1300720c */ /* 0x000fc80003f06270 */
[----:B------:R-:W-:-:S13]  /*b8b0*/  ISETP.LT.OR P2, PT, R6, 0x1, P0 ;  /* 0x000000010600780c */ /* 0x000fda0000741670 */
[----:B------:R2:W-:Y:S04]  /*b8c0*/  LDGSTS.E.BYPASS.LTC128B.128 [R17+0x14400], desc[UR46][R2.64+0x80], !P2 ;  /* 0x1440008002117fae */ /* 0x0005e8000d101d6e */
[----:B--2---:R-:W2:Y:S01]  /*b8d0*/  SHFL.IDX PT, R3, R7, 0x1, 0x181f ;  /* 0x00381f0007037f89 */ /* 0x004ea200000e0000 */
[----:B-1----:R-:W-:-:S03]  /*b8e0*/  IADD3 R2, P2, R32, R14, RZ ;  /* 0x0000000e20027210 */ /* 0x002fc60007f5e0ff */
[----:B------:R-:W1:Y:S02]  /*b8f0*/  SHFL.IDX PT, R14, R5, 0x2, 0x181f ;  /* 0x00581f00050e7f89 */ /* 0x000e6400000e0000 */
[----:B--2---:R-:W-:Y:S01]  /*b900*/  IMAD.X R3, RZ, RZ, R3, P2 ;  /* 0x000000ffff037224 */ /* 0x004fe200010e0603 */
[----:B------:R-:W-:-:S13]  /*b910*/  ISETP.LT.OR P2, PT, R6, 0x11, P1 ;  /* 0x000000110600780c */ /* 0x000fda0000f41670 */
[----:B------:R-:W-:Y:S01]  /*b920*/  LDGSTS.E.BYPASS.LTC128B.128 [R17+0x10c00], desc[UR46][R2.64], !P2 ;  /* 0x10c0000002117fae */ /* 0x000fe2000d101d6e */
        /* <DEDUP_REMOVED lines=36> */
[----:B------:R-:W1:Y:S04]  /*bb70*/  SHFL.IDX PT, R7, R7, 0x7, 0x181f ;  /* 0x00f81f0007077f89 */ /* 0x000e6800000e0000 */
[----:B------:R3:W4:Y:S01]  /*bb80*/  SHFL.IDX PT, R14, R5, 0x7, 0x181f ;  /* 0x00f81f00050e7f89 */ /* 0x00072200000e0000 */
[----:B--2---:R-:W-:Y:S01]  /*bb90*/  IMAD.X R3, RZ, RZ, R3, P2 ;  /* 0x000000ffff037224 */ /* 0x004fe200010e0603 */
[----:B------:R-:W-:-:S13]  /*bba0*/  ISETP.LT.OR P2, PT, R6, 0x61, P1 ;  /* 0x000000610600780c */ /* 0x000fda0000f41670 */
[----:B------:R3:W-:Y:S01]  /*bbb0*/  LDGSTS.E.BYPASS.LTC128B.128 [R17+0x13400], desc[UR46][R2.64], !P2 ;  /* 0x1340000002117fae */ /* 0x0007e2000d101d6e */
[----:B------:R-:W-:-:S13]  /*bbc0*/  ISETP.LT.OR P2, PT, R6, 0x61, P0 ;  /* 0x000000610600780c */ /* 0x000fda0000741670 */
[----:B------:R3:W-:Y:S01]  /*bbd0*/  LDGSTS.E.BYPASS.LTC128B.128 [R17+0x17400], desc[UR46][R2.64+0x80], !P2 ;  /* 0x1740008002117fae */ /* 0x0007e2000d101d6e */
[----:B------:R-:W-:-:S13]  /*bbe0*/  ISETP.GE.AND P2, PT, R6, 0x21, PT ;  /* 0x000000210600780c */ /* 0x000fda0003f46270 */
[----:B------:R-:W-:Y:S02]  /*bbf0*/  @P2 LOP3.LUT R29, R29, 0x10, RZ, 0xfc, !PT ;  /* 0x000000101d1d2812 */ /* 0x000fe400078efcff */
[----:B------:R-:W-:Y:S02]  /*bc00*/  ISETP.GE.AND P2, PT, R6, 0x61, PT ;  /* 0x000000610600780c */ /* 0x000fe40003f46270 */
[----:B------:R-:W-:-:S04]  /*bc10*/  LOP3.LUT R29, R29, 0xffffffbf, RZ, 0xc0, !PT ;  /* 0xffffffbf1d1d7812 */ /* 0x000fc800078ec0ff */
[----:B-1-34-:R-:W-:-:S07]  /*bc20*/  @P6 LOP3.LUT R29, R29, 0x40, RZ, 0xfc, !PT ;  /* 0x000000401d1d6812 */ /* 0x01afce00078efcff */
.L_x_117:
[C---:B------:R-:W-:Y:S02]  /*bc30*/  ISETP.LT.OR P1, PT, R6.reuse, 0x71, P1 ;  /* 0x000000710600780c */ /* 0x040fe40000f21670 */
[----:B------:R-:W-:Y:S02]  /*bc40*/  ISETP.LT.OR P0, PT, R6, 0x71, P0 ;  /* 0x000000710600780c */ /* 0x000fe40000701670 */
[----:B------:R-:W-:-:S05]  /*bc50*/  IADD3 R2, P6, R32, R14, RZ ;  /* 0x0000000e20027210 */ /* 0x000fca0007fde0ff */
[----:B------:R-:W-:-:S05]  /*bc60*/  IMAD.X R3, RZ, RZ, R7, P6 ;  /* 0x000000ffff037224 */ /* 0x000fca00030e0607 */
[----:B------:R-:W-:Y:S01]  /*bc70*/  @!PT LDS RZ, [RZ] ;  /* 0x00000000fffff984 */ /* 0x000fe20000000800 */
[----:B------:R-:W-:Y:S01]  /*bc80*/  @!PT LDS RZ, [RZ] ;  /* 0x00000000fffff984 */ /* 0x000fe20000000800 */
[----:B------:R-:W-:Y:S01]  /*bc90*/  @!PT LDS RZ, [RZ] ;  /* 0x00000000fffff984 */ /* 0x000fe20000000800 */
[----:B------:R1:W-:Y:S04]  /*bca0*/  LDGSTS.E.BYPASS.LTC128B.128 [R17+0x13c00], desc[UR46][R2.64], !P1 ;  /* 0x13c0000002117fae */ /* 0x0003e8000c901d6e */
[----:B------:R1:W-:Y:S01]  /*bcb0*/  LDGSTS.E.BYPASS.LTC128B.128 [R17+0x17c00], desc[UR46][R2.64+0x80], !P0 ;  /* 0x17c0008002117fae */ /* 0x0003e2000c101d6e */
[----:B------:R-:W-:Y:S01]  /*bcc0*/  NOP ;  /* 0x0000000000007918 */ /* 0x000fe20000000000 */
[----:B------:R-:W-:Y:S02]  /*bcd0*/  SYNCS.ARRIVE.TRANS64.RED.A0T1 RZ, [UR42+0x38870], RZ ;  /* 0x038870ffffff79a7 */ /* 0x000fe4000820042a */
[----:B------:R-:W-:Y:S01]  /*bce0*/  ARRIVES.LDGSTSBAR.64.TRANSCNT [UR42+0x38870] ;  /* 0x03887000ff0079b0 */ /* 0x000fe20008000aaa */
[----:B------:R-:W-:Y:S01]  /*bcf0*/  NOP ;  /* 0x0000000000007918 */ /* 0x000fe20000000000 */
[----:B------:R-:W-:-:S06]  /*bd00*/  ULOP3.LUT UR4, UR36, 0x2, URZ, 0xfc, !UPT ;  /* 0x0000000224047892 */ /* 0x000fcc000f8efc3f */
[----:B------:R-:W-:-:S05]  /*bd10*/  IMAD.U32 R10, RZ, RZ, UR4 ;  /* 0x00000004ff0a7e24 */ /* 0x000fca000f8e00ff */
[----:B------:R-:W-:-:S13]  /*bd20*/  ISETP.NE.AND P6, PT, R10, 0x3, PT ;  /* 0x000000030a00780c */ /* 0x000fda0003fc5270 */
[----:B-1----:R-:W-:Y:S05]  /*bd30*/  @!P6 BRA `(.L_x_50) ;  /* 0x000000000004e947 */ /* 0x002fea0003800000 */
[----:B------:R-:W-:Y:S01]  /*bd40*/  BPT.TRAP 0x1 ;  /* 0x000000040000795c */ /* 0x000fe20000300000 */
.L_x_50:
[----:B------:R-:W-:Y:S01]  /*bd50*/  SYNCS.ARRIVE.TRANS64.A1T0 RZ, [UR42+0x38870], RZ ;  /* 0x038870ffffff79a7 */ /* 0x000fe2000810002a */
[----:B------:R-:W-:Y:S05]  /*bd60*/  @!P6 BRA `(.L_x_51) ;  /* 0x000000000004e947 */ /* 0x000fea0003800000 */
[----:B------:R-:W-:Y:S01]  /*bd70*/  BPT.TRAP 0x1 ;  /* 0x000000040000795c */ /* 0x000fe20000300000 */
.L_x_51:
[----:B------:R-:W1:Y:S02]  /*bd80*/  SYNCS.PHASECHK.TRANS64.TRYWAIT P0, [UR42+0x38840], R20 ;  /* 0x03884014ff0075a7 */ /* 0x000e64000800016a */
[----:B-1----:R-:W-:Y:S05]  /*bd90*/  @!P0 BRA `(.L_x_52) ;  /* 0x0000004400848947 */ /* 0x002fea0003800000 */
.L_x_118:
[----:B------:R-:W-:Y:S01]  /*bda0*/  ULDC.64 UR4, c[0x0][0x300] ;  /* 0x0000c00000047ab9 */ /* 0x000fe20000000a00 */
[----:B------:R-:W-:Y:S01]  /*bdb0*/  R2UR UR6, R35 ;  /* 0x00000000230672ca */ /* 0x000fe200000e0000 */
[----:B------:R-:W-:Y:S01]  /*bdc0*/  IMAD R3, R8, UR4, RZ ;  /* 0x0000000408037c24 */ /* 0x000fe2000f8e02ff */
[----:B------:R-:W2:Y:S03]  /*bdd0*/  LDC R10, c[0x0][0x2f4] ;  /* 0x0000bd00ff0a7b82 */ /* 0x000ea60000000800 */
[C---:B------:R-:W-:Y:S02]  /*bde0*/  IMAD R5, R4.reuse, UR5, R3 ;  /* 0x0000000504057c24 */ /* 0x040fe4000f8e0203 */
[----:B------:R-:W-:Y:S01]  /*bdf0*/  IMAD.WIDE.U32 R2, R4, UR4, RZ ;  /* 0x0000000404027c25 */ /* 0x000fe2000f8e00ff */
[----:B------:R-:W-:-:S03]  /*be00*/  ULDC.64 UR4, c[0x0][0x310] ;  /* 0x0000c40000047ab9 */ /* 0x000fc60000000a00 */
[----:B------:R-:W-:Y:S02]  /*be10*/  IMAD.IADD R3, R3, 0x1, R5 ;  /* 0x0000000103037824 */ /* 0x000fe400078e0205 */
[----:B------:R-:W-:Y:S02]  /*be20*/  IMAD R9, R9, UR4, RZ ;  /* 0x0000000409097c24 */ /* 0x000fe4000f8e02ff */
[----:B------:R-:W-:-:S04]  /*be30*/  IMAD.WIDE.U32 R2, R0, UR4, R2 ;  /* 0x0000000400027c25 */ /* 0x000fc8000f8e0002 */
[----:B------:R-:W-:Y:S01]  /*be40*/  IMAD R9, R0, UR5, R9 ;  /* 0x0000000500097c24 */ /* 0x000fe2000f8e0209 */
[----:B------:R-:W-:Y:S02]  /*be50*/  ULDC.64 UR4, c[0x0][0x308] ;  /* 0x0000c20000047ab9 */ /* 0x000fe40000000a00 */
[----:B------:R-:W-:Y:S01]  /*be60*/  IMAD.U32 R5, RZ, RZ, UR4 ;  /* 0x00000004ff057e24 */ /* 0x000fe2000f8e00ff */
[----:B------:R-:W-:Y:S01]  /*be70*/  UIMAD UR4, UR6, UR4, URZ ;  /* 0x00000004060472a4 */ /* 0x000fe2000f8e023f */
[----:B------:R-:W-:Y:S02]  /*be80*/  IMAD.IADD R3, R3, 0x1, R9 ;  /* 0x0000000103037824 */ /* 0x000fe400078e0209 */
[----:B------:R-:W-:Y:S01]  /*be90*/  ULDC.64 UR6, c[0x0][0x2e8] ;  /* 0x0000ba0000067ab9 */ /* 0x000fe20000000a00 */
[----:B------:R-:W-:Y:S02]  /*bea0*/  UIMAD UR4, UR40, UR5, UR4 ;  /* 0x00000005280472a4 */ /* 0x000fe4000f8e0204 */
[----:B------:R-:W-:Y:S01]  /*beb0*/  IMAD.WIDE.U32 R2, R5, UR40, R2 ;  /* 0x0000002805027c25 */ /* 0x000fe2000f8e0002 */
[----:B--2---:R-:W-:-:S03]  /*bec0*/  ISETP.GE.AND P1, PT, R19, R10, PT ;  /* 0x0000000a1300720c */ /* 0x004fc60003f26270 */
[----:B------:R-:W-:Y:S01]  /*bed0*/  IMAD.U32 R5, RZ, RZ, UR7 ;  /* 0x00000007ff057e24 */ /* 0x000fe2000f8e00ff */
[----:B------:R-:W-:-:S04]  /*bee0*/  IADD3 R0, P0, R2, UR6, RZ ;  /* 0x0000000602007c10 */ /* 0x000fc8000ff1e0ff */
[----:B------:R-:W-:Y:S01]  /*bef0*/  IADD3.X R4, R5, UR4, R3, P0, !PT ;  /* 0x0000000405047c10 */ /* 0x000fe200087fe403 */
[----:B------:R-:W-:-:S03]  /*bf00*/  UMOV UR4, 0xffffffff ;  /* 0xffffffff00047882 */ /* 0x000fc60000000000 */
[----:B------:R-:W-:Y:S05]  /*bf10*/  BRA.DIV UR4, `(.L_x_53) ;  /* 0x0000004604387947 */ /* 0x000fea000b800000 */
[----:B------:R-:W2:Y:S01]  /*bf20*/  SHFL.IDX PT, R14, R0, RZ, 0x181f ;  /* 0x00181fff000e7589 */ /* 0x000ea200000e0000 */
[----:B------:R-:W-:Y:S02]  /*bf30*/  P2R R5, PR, RZ, 0x10 ;  /* 0x00000010ff057803 */ /* 0x000fe40000000000 */
[C---:B------:R-:W-:Y:S01]  /*bf40*/  LOP3.LUT P4, RZ, R29.reuse, 0x80, RZ, 0xc0, !PT ;  /* 0x000000801dff7812 */ /* 0x040fe2000788c0ff */
[----:B------:R-:W3:Y:S01]  /*bf50*/  SHFL.IDX PT, R2, R4, RZ, 0x181f ;  /* 0x00181fff04027589 */ /* 0x000ee200000e0000 */
[----:B------:R-:W-:Y:S02]  /*bf60*/  ISETP.GE.AND P6, PT, R32, R10, PT ;  /* 0x0000000a2000720c */ /* 0x000fe40003fc6270 */
[----:B------:R-:W-:Y:S02]  /*bf70*/  P2R R7, PR, RZ, 0x8 ;  /* 0x00000008ff077803 */ /* 0x000fe40000000000 */
[----:B------:R-:W-:Y:S02]  /*bf80*/  LOP3.LUT P3, RZ, R29, 0x20, RZ, 0xc0, !PT ;  /* 0x000000201dff7812 */ /* 0x000fe4000786c0ff */
[----:B------:R-:W-:-:S02]  /*bf90*/  P2R R6, PR, RZ, 0x4 ;  /* 0x00000004ff067803 */ /* 0x000fc40000000000 */
[----:B------:R-:W-:-:S03]  /*bfa0*/  LOP3.LUT P2, RZ, R29, 0x10, RZ, 0xc0, !PT ;  /* 0x000000101dff7812 */ /* 0x000fc6000784c0ff */
[----:B--2---:R-:W-:-:S05]  /*bfb0*/  @P4 IADD3 R14, P0, R32, R14, RZ ;  /* 0x0000000e200e4210 */ /* 0x004fca0007f1e0ff */
[----:B---3--:R-:W-:Y:S02]  /*bfc0*/  @P4 IMAD.X R3, RZ, RZ, R2, P0 ;  /* 0x000000ffff034224 */ /* 0x008fe400000e0602 */
[----:B------:R-:W-:Y:S02]  /*bfd0*/  @P4 IMAD.MOV.U32 R2, RZ, RZ, R14 ;  /* 0x000000ffff024224 */ /* 0x000fe400078e000e */
[----:B------:R-:W2:Y:S04]  /*bfe0*/  SHFL.IDX PT, R14, R0, 0x1, 0x181f ;  /* 0x00381f00000e7f89 */ /* 0x000ea800000e0000 */
[----:B------:R-:W-:Y:S04]  /*bff0*/  @P4 LDGSTS.E.BYPASS.LTC128B.128 [R17+0x28400], desc[UR46][R2.64], !P6 ;  /* 0x2840000002114fae */ /* 0x000fe8000f101d6e */
[----:B------:R3:W-:Y:S01]  /*c000*/  @P4 LDGSTS.E.BYPASS.LTC128B.128 [R17+0x2c400], desc[UR46][R2.64+0x80], !P1 ;  /* 0x2c40008002114fae */ /* 0x0007e2000c901d6e */
[----:B------:R-:W-:-:S03]  /*c010*/  ISETP.NE.AND P4, PT, R5, RZ, PT ;  /* 0x000000ff0500720c */ /* 0x000fc60003f85270 */
[----:B------:R-:W4:Y:S01]  /*c020*/  SHFL.IDX PT, R5, R4, 0x1, 0x181f ;  /* 0x00381f0004057f89 */ /* 0x000f2200000e0000 */
[----:B--2---:R-:W-:-:S05]  /*c030*/  @P3 IADD3 R14, P0, R32, R14, RZ ;  /* 0x0000000e200e3210 */ /* 0x004fca0007f1e0ff */
[----:B---3--:R-:W-:Y:S02]  /*c040*/  @P3 IMAD.MOV.U32 R2, RZ, RZ, R14 ;  /* 0x000000ffff023224 */ /* 0x008fe400078e000e */
[----:B------:R-:W2:Y:S01]  /*c050*/  SHFL.IDX PT, R14, R0, 0x2, 0x181f ;  /* 0x00581f00000e7f89 */ /* 0x000ea200000e0000 */
[----:B----4-:R-:W-:-:S04]  /*c060*/  @P3 IMAD.X R5, RZ, RZ, R5, P0 ;  /* 0x000000ffff053224 */ /* 0x010fc800000e0605 */
[----:B------:R-:W-:Y:S02]  /*c070*/  @P3 IMAD.MOV.U32 R3, RZ, RZ, R5 ;  /* 0x000000ffff033224 */ /* 0x000fe400078e0005 */
[----:B------:R-:W3:Y:S04]  /*c080*/  SHFL.IDX PT, R5, R4, 0x2, 0x181f ;  /* 0x00581f0004057f89 */ /* 0x000ee800000e0000 */
[----:B------:R-:W-:Y:S04]  /*c090*/  @P3 LDGSTS.E.BYPASS.LTC128B.128 [R17+0x28c00], desc[UR46][R2.64], !P6 ;  /* 0x28c0000002113fae */ /* 0x000fe8000f101d6e */
[----:B------:R4:W-:Y:S01]  /*c0a0*/  @P3 LDGSTS.E.BYPASS.LTC128B.128 [R17+0x2cc00], desc[UR46][R2.64+0x80], !P1 ;  /* 0x2cc0008002113fae */ /* 0x0009e2000c901d6e */
[----:B------:R-:W-:-:S02]  /*c0b0*/  ISETP.NE.AND P3, PT, R7, RZ, PT ;  /* 0x000000ff0700720c */ /* 0x000fc40003f65270 */
[----:B--2---:R-:W-:-:S05]  /*c0c0*/  @P2 IADD3 R14, P0, R32, R14, RZ ;  /* 0x0000000e200e2210 */ /* 0x004fca0007f1e0ff */
[----:B----4-:R-:W-:Y:S02]  /*c0d0*/  @P2 IMAD.MOV.U32 R2, RZ, RZ, R14 ;  /* 0x000000ffff022224 */ /* 0x010fe400078e000e */
[----:B------:R-:W2:Y:S01]  /*c0e0*/  SHFL.IDX PT, R14, R0, 0x3, 0x181f ;  /* 0x00781f00000e7f89 */ /* 0x000ea200000e0000 */
[----:B---3--:R-:W-:-:S04]  /*c0f0*/  @P2 IMAD.X R5, RZ, RZ, R5, P0 ;  /* 0x000000ffff052224 */ /* 0x008fc800000e0605 */
        /* <DEDUP_REMOVED lines=13> */
[----:B--2---:R-:W-:-:S05]  /*c1d0*/  @P4 IADD3 R14, P0, R32, R14, RZ ;  /* 0x0000000e200e4210 */ /* 0x004fca0007f1e0ff */
[----:B----4-:R-:W-:Y:S02]  /*c1e0*/  @P4 IMAD.MOV.U32 R2, RZ, RZ, R14 ;  /* 0x000000ffff024224 */ /* 0x010fe400078e000e */
[----:B---3--:R-:W-:Y:S01]  /*c1f0*/  @P4 IMAD.X R5, RZ, RZ, R5, P0 ;  /* 0x000000ffff054224 */ /* 0x008fe200000e0605 */
[----:B------:R-:W2:Y:S03]  /*c200*/  SHFL.IDX PT, R14, R0, 0x5, 0x181f ;  /* 0x00b81f00000e7f89 */ /* 0x000ea600000e0000 */
[----:B------:R-:W-:Y:S02]  /*c210*/  @P4 IMAD.MOV.U32 R3, RZ, RZ, R5 ;  /* 0x000000ffff034224 */ /* 0x000fe400078e0005 */
[----:B------:R-:W3:Y:S04]  /*c220*/  SHFL.IDX PT, R5, R4, 0x5, 0x181f ;  /* 0x00b81f0004057f89 */ /* 0x000ee800000e0000 */
[----:B------:R-:W-:Y:S04]  /*c230*/  @P4 LDGSTS.E.BYPASS.LTC128B.128 [R17+0x2a400], desc[UR46][R2.64], !P6 ;  /* 0x2a40000002114fae */ /* 0x000fe8000f101d6e */
[----:B------:R4:W-:Y:S01]  /*c240*/  @P4 LDGSTS.E.BYPASS.LTC128B.128 [R17+0x2e400], desc[UR46][R2.64+0x80], !P1 ;  /* 0x2e40008002114fae */ /* 0x0009e2000c901d6e */
[----:B--2---:R-:W-:-:S03]  /*c250*/  @P3 IADD3 R6, P0, R32, R14, RZ ;  /* 0x0000000e20063210 */ /* 0x004fc60007f1e0ff */
[----:B------:R-:W2:Y:S02]  /*c260*/  SHFL.IDX PT, R14, R0, 0x6, 0x181f ;  /* 0x00d81f00000e7f89 */ /* 0x000ea400000e0000 */
[----:B---3--:R-:W-:Y:S02]  /*c270*/  @P3 IMAD.X R7, RZ, RZ, R5, P0 ;  /* 0x000000ffff073224 */ /* 0x008fe400000e0605 */
[----:B------:R-:W3:Y:S01]  /*c280*/  SHFL.IDX PT, R5, R4, 0x6, 0x181f ;  /* 0x00d81f0004057f89 */ /* 0x000ee200000e0000 */
[----:B----4-:R-:W-:Y:S02]  /*c290*/  @P3 IMAD.MOV.U32 R2, RZ, RZ, R6 ;  /* 0x000000ffff023224 */ /* 0x010fe400078e0006 */
[----:B------:R-:W-:-:S05]  /*c2a0*/  @P3 IMAD.MOV.U32 R3, RZ, RZ, R7 ;  /* 0x000000ffff033224 */ /* 0x000fca00078e0007 */
[----:B------:R-:W-:Y:S04]  /*c2b0*/  @P3 LDGSTS.E.BYPASS.LTC128B.128 [R17+0x2ac00], desc[UR46][R2.64], !P6 ;  /* 0x2ac0000002113fae */ /* 0x000fe8000f101d6e */
[----:B------:R4:W-:Y:S01]  /*c2c0*/  @P3 LDGSTS.E.BYPASS.LTC128B.128 [R17+0x2ec00], desc[UR46][R2.64+0x80], !P1 ;  /* 0x2ec0008002113fae */ /* 0x0009e2000c901d6e */
[----:B--2---:R-:W-:-:S05]  /*c2d0*/  @P2 IADD3 R14, P0, R32, R14, RZ ;  /* 0x0000000e200e2210 */ /* 0x004fca0007f1e0ff */
[----:B---3--:R-:W-:Y:S02]  /*c2e0*/  @P2 IMAD.X R5, RZ, RZ, R5, P0 ;  /* 0x000000ffff052224 */ /* 0x008fe400000e0605 */
[----:B----4-:R-:W-:Y:S02]  /*c2f0*/  @P2 IMAD.MOV.U32 R2, RZ, RZ, R14 ;  /* 0x000000ffff022224 */ /* 0x010fe400078e000e */
[----:B------:R-:W-:Y:S01]  /*c300*/  @P2 IMAD.MOV.U32 R3, RZ, RZ, R5 ;  /* 0x000000ffff032224 */ /* 0x000fe200078e0005 */
[----:B------:R2:W3:Y:S04]  /*c310*/  SHFL.IDX PT, R14, R0, 0x7, 0x181f ;  /* 0x00f81f00000e7f89 */ /* 0x0004e800000e0000 */
[----:B------:R2:W-:Y:S04]  /*c320*/  @P2 LDGSTS.E.BYPASS.LTC128B.128 [R17+0x2b400], desc[UR46][R2.64], !P6 ;  /* 0x2b40000002112fae */ /* 0x0005e8000f101d6e */
[----:B------:R2:W-:Y:S04]  /*c330*/  @P2 LDGSTS.E.BYPASS.LTC128B.128 [R17+0x2f400], desc[UR46][R2.64+0x80], !P1 ;  /* 0x2f40008002112fae */ /* 0x0005e8000c901d6e */
[----:B------:R2:W4:Y:S02]  /*c340*/  SHFL.IDX PT, R5, R4, 0x7, 0x181f ;  /* 0x00f81f0004057f89 */ /* 0x00052400000e0000 */
.L_x_136:
[----:B------:R-:W-:Y:S02]  /*c350*/  LOP3.LUT P2, RZ, R29, 0x40, RZ, 0xc0, !PT ;  /* 0x000000401dff7812 */ /* 0x000fe4000784c0ff */
[----:B------:R-:W-:-:S11]  /*c360*/  ISETP.GE.AND P3, PT, R32, R10, PT ;  /* 0x0000000a2000720c */ /* 0x000fd60003f66270 */
[----:B--23--:R-:W-:-:S05]  /*c370*/  @P2 IADD3 R2, P0, R32, R14, RZ ;  /* 0x0000000e20022210 */ /* 0x00cfca0007f1e0ff */
[----:B----4-:R-:W-:-:S05]  /*c380*/  @P2 IMAD.X R3, RZ, RZ, R5, P0 ;  /* 0x000000ffff032224 */ /* 0x010fca00000e0605 */
[----:B------:R-:W-:Y:S01]  /*c390*/  @!PT LDS RZ, [RZ] ;  /* 0x00000000fffff984 */ /* 0x000fe20000000800 */
[----:B------:R-:W-:Y:S01]  /*c3a0*/  @!PT LDS RZ, [RZ] ;  /* 0x00000000fffff984 */ /* 0x000fe20000000800 */
[----:B------:R-:W-:Y:S01]  /*c3b0*/  @!PT LDS RZ, [RZ] ;  /* 0x00000000fffff984 */ /* 0x000fe20000000800 */
[----:B------:R2:W-:Y:S04]  /*c3c0*/  @P2 LDGSTS.E.BYPASS.LTC128B.128 [R17+0x2bc00], desc[UR46][R2.64], !P3 ;  /* 0x2bc0000002112fae */ /* 0x0005e8000d901d6e */
[----:B------:R2:W-:Y:S01]  /*c3d0*/  @P2 LDGSTS.E.BYPASS.LTC128B.128 [R17+0x2fc00], desc[UR46][R2.64+0x80], !P1 ;  /* 0x2fc0008002112fae */ /* 0x0005e2000c901d6e */
[----:B------:R-:W-:Y:S01]  /*c3e0*/  NOP ;  /* 0x0000000000007918 */ /* 0x000fe20000000000 */
[----:B------:R-:W-:Y:S02]  /*c3f0*/  SYNCS.ARRIVE.TRANS64.RED.A0T1 RZ, [UR42+0x38830], RZ ;  /* 0x038830ffffff79a7 */ /* 0x000fe4000820042a */
[----:B------:R-:W-:Y:S01]  /*c400*/  ARRIVES.LDGSTSBAR.64.TRANSCNT [UR42+0x38830] ;  /* 0x03883000ff0079b0 */ /* 0x000fe20008000aaa */
[----:B------:R-:W-:Y:S01]  /*c410*/  NOP ;  /* 0x0000000000007918 */ /* 0x000fe20000000000 */
[----:B------:R-:W-:-:S06]  /*c420*/  ULOP3.LUT UR4, UR36, 0x2, URZ, 0xfc, !UPT ;  /* 0x0000000224047892 */ /* 0x000fcc000f8efc3f */
[----:B------:R-:W-:-:S05]  /*c430*/  IMAD.U32 R4, RZ, RZ, UR4 ;  /* 0x00000004ff047e24 */ /* 0x000fca000f8e00ff */
[----:B------:R-:W-:-:S13]  /*c440*/  ISETP.NE.AND P1, PT, R4, 0x3, PT ;  /* 0x000000030400780c */ /* 0x000fda0003f25270 */
[----:B--2---:R-:W-:Y:S05]  /*c450*/  @!P1 BRA `(.L_x_54) ;  /* 0x0000000000049947 */ /* 0x004fea0003800000 */
[----:B------:R-:W-:Y:S01]  /*c460*/  BPT.TRAP 0x1 ;  /* 0x000000040000795c */ /* 0x000fe20000300000 */
.L_x_54:
[----:B------:R-:W-:Y:S01]  /*c470*/  SYNCS.ARRIVE.TRANS64.A1T0 RZ, [UR42+0x38830], RZ ;  /* 0x038830ffffff79a7 */ /* 0x000fe2000810002a */
[----:B------:R-:W-:Y:S05]  /*c480*/  WARPSYNC.ALL ;  /* 0x0000000000007948 */ /* 0x000fea0003800000 */
[----:B------:R-:W-:Y:S01]  /*c490*/  UIADD3 UR5, UR42, 0x20400, URZ ;  /* 0x000204002a057890 */ /* 0x000fe2000fffe03f */
[----:B------:R-:W-:Y:S01]  /*c4a0*/  R2UR UR4, R35 ;  /* 0x00000000230472ca */ /* 0x000fe200000e0000 */
[----:B------:R-:W-:Y:S01]  /*c4b0*/  ULDC.64 UR6, c[0x0][0x2d8] ;  /* 0x0000b60000067ab9 */ /* 0x000fe20000000a00 */
[----:B------:R-:W-:Y:S01]  /*c4c0*/  SHF.R.S32.HI R25, RZ, 0x1f, R24 ;  /* 0x0000001fff197819 */ /* 0x000fe20000011418 */
[----:B------:R-:W-:Y:S02]  /*c4d0*/  ULOP3.LUT UP0, URZ, UR5, 0x3ff, URZ, 0xc0, !UPT ;  /* 0x000003ff053f7892 */ /* 0x000fe4000f80c03f */
[----:B------:R-:W-:Y:S01]  /*c4e0*/  UIMAD.WIDE.U32 UR38, UR40, UR6, URZ ;  /* 0x00000006282672a5 */ /* 0x000fe2000f8e003f */
[----:B------:R-:W-:Y:S03]  /*c4f0*/  BAR.SYNC.DEFER_BLOCKING 0x8, 0x180 ;  /* 0x0206000000007b1d */ /* 0x000fe60000010000 */
[----:B------:R-:W-:-:S04]  /*c500*/  PLOP3.LUT P0, PT, PT, PT, UP0, 0x80, 0x0 ;  /* 0x000000000000781c */ /* 0x000fc80003f0f008 */
[----:B------:R-:W-:-:S04]  /*c510*/  UIMAD UR4, UR4, UR6, URZ ;  /* 0x00000006040472a4 */ /* 0x000fc8000f8e023f */
[----:B------:R-:W-:-:S04]  /*c520*/  UIMAD UR4, UR40, UR7, UR4 ;  /* 0x00000007280472a4 */ /* 0x000fc8000f8e0204 */
[----:B------:R-:W-:Y:S01]  /*c530*/  UIADD3 UR43, UR39, UR4, URZ ;  /* 0x00000004272b7290 */ /* 0x000fe2000fffe03f */
[----:B------:R-:W-:Y:S11]  /*c540*/  @!P0 BRA `(.L_x_55) ;  /* 0x0000000000408947 */ /* 0x000ff60003800000 */
[----:B------:R-:W-:Y:S01]  /*c550*/  MOV R2, 0x0 ;  /* 0x0000000000027802 */ /* 0x000fe20000000f00 */
[----:B------:R-:W-:Y:S01]  /*c560*/  ULDC.64 UR6, c[0x4][0x1b0] ;  /* 0x01006c0000067ab9 */ /* 0x000fe20000000a00 */
[----:B------:R-:W-:Y:S01]  /*c570*/  ULDC.64 UR8, c[0x4][0x1b8] ;  /* 0x01006e0000087ab9 */ /* 0x000fe20000000a00 */
[----:B------:R-:W-:Y:S01]  /*c580*/  ULDC.64 UR4, c[0x4][0x120] ;  /* 0x0100480000047ab9 */ /* 0x000fe20000000a00 */
[----:B------:R-:W-:Y:S02]  /*c590*/  IMAD.U32 R4, RZ, RZ, UR6 ;  /* 0x00000006ff047e24 */ /* 0x000fe4000f8e00ff */
[----:B------:R-:W2:Y:S01]  /*c5a0*/  LDC.64 R2, c[0x4][R2] ;  /* 0x0100000002027b82 */ /* 0x000ea20000000a00 */
[----:B------:R-:W-:Y:S02]  /*c5b0*/  IMAD.U32 R5, RZ, RZ, UR7 ;  /* 0x00000007ff057e24 */ /* 0x000fe4000f8e00ff */
[----:B------:R-:W-:Y:S02]  /*c5c0*/  IMAD.U32 R6, RZ, RZ, UR8 ;  /* 0x00000008ff067e24 */ /* 0x000fe4000f8e00ff */
[----:B------:R-:W-:-:S02]  /*c5d0*/  IMAD.U32 R7, RZ, RZ, UR9 ;  /* 0x00000009ff077e24 */ /* 0x000fc4000f8e00ff */
[----:B------:R-:W-:Y:S02]  /*c5e0*/  IMAD.U32 R10, RZ, RZ, UR4 ;  /* 0x00000004ff0a7e24 */ /* 0x000fe4000f8e00ff */
[----:B------:R-:W-:Y:S02]  /*c5f0*/  IMAD.U32 R11, RZ, RZ, UR5 ;  /* 0x00000005ff0b7e24 */ /* 0x000fe4000f8e00ff */
[----:B------:R-:W-:Y:S02]  /*c600*/  IMAD.MOV.U32 R8, RZ, RZ, 0x70 ;  /* 0x00000070ff087424 */ /* 0x000fe400078e00ff */
[----:B------:R-:W-:Y:S02]  /*c610*/  IMAD.MOV.U32 R12, RZ, RZ, 0x1 ;  /* 0x00000001ff0c7424 */ /* 0x000fe400078e00ff */
[----:B------:R-:W-:-:S07]  /*c620*/  IMAD.MOV.U32 R13, RZ, RZ, RZ ;  /* 0x000000ffff0d7224 */ /* 0x000fce00078e00ff */
[----:B01----:R-:W-:-:S07]  /*c630*/  LEPC R20, `(.L_x_55) ;  /* 0x000000001014794e */ /* 0x003fce0000000000 */
[----:B--2---:R-:W-:Y:S05]  /*c640*/  CALL.ABS.NOINC R2 ;  /* 0x0000000002007343 */ /* 0x004fea0003c00000 */
.L_x_55:
[----:B------:R-:W2:Y:S01]  /*c650*/  LDC R6, c[0x0][0x448] ;  /* 0x00011200ff067b82 */ /* 0x000ea20000000800 */
[----:B------:R-:W-:Y:S01]  /*c660*/  IMAD.IADD R7, R32, 0x1, R23 ;  /* 0x0000000120077824 */ /* 0x000fe200078e0217 */
[----:B------:R-:W-:Y:S01]  /*c670*/  ULDC.64 UR4, c[0x0][0x2e0] ;  /* 0x0000b80000047ab9 */ /* 0x000fe20000000a00 */
[----:B------:R-:W-:Y:S01]  /*c680*/  IMAD.U32 R4, RZ, RZ, UR38 ;  /* 0x00000026ff047e24 */ /* 0x000fe2000f8e00ff */
[----:B------:R-:W-:Y:S01]  /*c690*/  ULDC.64 UR6, c[0x0][0x2c8] ;  /* 0x0000b20000067ab9 */ /* 0x000fe20000000a00 */
[----:B------:R-:W-:Y:S02]  /*c6a0*/  IMAD R7, R26, 0x80, R7 ;  /* 0x000000801a077824 */ /* 0x000fe400078e0207 */
[----:B------:R-:W-:Y:S02]  /*c6b0*/  IMAD.U32 R5, RZ, RZ, UR39 ;  /* 0x00000027ff057e24 */ /* 0x000fe4000f8e00ff */
[----:B------:R-:W-:Y:S02]  /*c6c0*/  IMAD.MOV.U32 R5, RZ, RZ, R7 ;  /* 0x000000ffff057224 */ /* 0x000fe400078e0007 */
[----:B------:R-:W-:-:S02]  /*c6d0*/  IMAD R25, R25, UR4, RZ ;  /* 0x0000000419197c24 */ /* 0x000fc4000f8e02ff */
[----:B------:R-:W-:Y:S02]  /*c6e0*/  IMAD.U32 R3, RZ, RZ, UR43 ;  /* 0x0000002bff037e24 */ /* 0x000fe4000f8e00ff */
[----:B------:R-:W-:Y:S02]  /*c6f0*/  IMAD.MOV.U32 R2, RZ, RZ, R4 ;  /* 0x000000ffff027224 */ /* 0x000fe400078e0004 */
[C---:B------:R-:W-:Y:S02]  /*c700*/  IMAD R25, R24.reuse, UR5, R25 ;  /* 0x0000000518197c24 */ /* 0x040fe4000f8e0219 */
[----:B------:R-:W-:Y:S01]  /*c710*/  IMAD.WIDE.U32 R2, R24, UR4, R2 ;  /* 0x0000000418027c25 */ /* 0x000fe2000f8e0002 */
[----:B------:R-:W-:-:S03]  /*c720*/  ULDC.64 UR4, c[0x0][0x2d0] ;  /* 0x0000b40000047ab9 */ /* 0x000fc60000000a00 */
[----:B------:R-:W-:Y:S01]  /*c730*/  IMAD.IADD R3, R3, 0x1, R25 ;  /* 0x0000000103037824 */ /* 0x000fe200078e0219 */
[----:B--2---:R-:W-:-:S13]  /*c740*/  ISETP.NE.AND P0, PT, R6, 0x1, PT ;  /* 0x000000010600780c */ /* 0x004fda0003f05270 */
[----:B------:R-:W2:Y:S08]  /*c750*/  @P0 LDC R8, c[0x0][0x44c] ;  /* 0x00011300ff080b82 */ /* 0x000eb00000000800 */
[----:B------:R-:W3:Y:S01]  /*c760*/  @P0 LDC R0, c[0x0][0x450] ;  /* 0x00011400ff000b82 */ /* 0x000ee20000000800 */
[----:B--2---:R-:W-:-:S05]  /*c770*/  @P0 IMAD.HI.U32 R9, R7, R8, RZ ;  /* 0x0000000807090227 */ /* 0x004fca00078e00ff */
[----:B---3--:R-:W-:-:S04]  /*c780*/  @P0 SHF.R.U32.HI R5, RZ, R0, R9 ;  /* 0x00000000ff050219 */ /* 0x008fc80000011609 */
[----:B------:R-:W-:Y:S01]  /*c790*/  SHF.R.S32.HI R0, RZ, 0x1f, R5 ;  /* 0x0000001fff007819 */ /* 0x000fe20000011405 */
[----:B------:R-:W-:-:S04]  /*c7a0*/  IMAD.WIDE.U32 R2, R5, UR4, R2 ;  /* 0x0000000405027c25 */ /* 0x000fc8000f8e0002 */
[----:B------:R-:W-:Y:S01]  /*c7b0*/  IMAD R0, R0, UR4, RZ ;  /* 0x0000000400007c24 */ /* 0x000fe2000f8e02ff */
[----:B------:R-:W-:Y:S02]  /*c7c0*/  ULDC UR4, c[0x0][0x2b8] ;  /* 0x0000ae0000047ab9 */ /* 0x000fe40000000800 */
[----:B------:R-:W-:Y:S01]  /*c7d0*/  ISETP.GE.AND P0, PT, R19, UR4, PT ;  /* 0x0000000413007c0c */ /* 0x000fe2000bf06270 */
[----:B------:R-:W-:Y:S01]  /*c7e0*/  IMAD R9, R5, UR5, R0 ;  /* 0x0000000505097c24 */ /* 0x000fe2000f8e0200 */
[----:B------:R-:W-:Y:S01]  /*c7f0*/  ISETP.GE.AND P1, PT, R32, UR4, PT ;  /* 0x0000000420007c0c */ /* 0x000fe2000bf26270 */
[----:B------:R-:W-:Y:S01]  /*c800*/  IMAD.MOV R0, RZ, RZ, -R5 ;  /* 0x000000ffff007224 */ /* 0x000fe200078e0a05 */
[----:B------:R-:W-:Y:S01]  /*c810*/  UMOV UR4, 0xffffffff ;  /* 0xffffffff00047882 */ /* 0x000fe20000000000 */
[----:B------:R-:W-:Y:S02]  /*c820*/  IMAD.IADD R3, R3, 0x1, R9 ;  /* 0x0000000103037824 */ /* 0x000fe400078e0209 */
[----:B------:R-:W-:-:S04]  /*c830*/  IMAD R7, R6, R0, R7 ;  /* 0x0000000006077224 */ /* 0x000fc800078e0207 */
[----:B------:R-:W-:Y:S01]  /*c840*/  IMAD.WIDE.U32 R2, R7, UR6, R2 ;  /* 0x0000000607027c25 */ /* 0x000fe2000f8e0002 */
[----:B------:R-:W-:-:S05]  /*c850*/  SHF.R.S32.HI R0, RZ, 0x1f, R7 ;  /* 0x0000001fff007819 */ /* 0x000fca0000011407 */
[----:B------:R-:W-:-:S04]  /*c860*/  IMAD R0, R0, UR6, RZ ;  /* 0x0000000600007c24 */ /* 0x000fc8000f8e02ff */
[----:B------:R-:W-:Y:S01]  /*c870*/  IMAD R7, R7, UR7, R0 ;  /* 0x0000000707077c24 */ /* 0x000fe2000f8e0200 */
[----:B------:R-:W-:Y:S02]  /*c880*/  ULDC.64 UR6, c[0x0][0x280] ;  /* 0x0000a00000067ab9 */ /* 0x000fe40000000a00 */
[----:B------:R-:W-:-:S04]  /*c890*/  IADD3 R0, P2, R2, UR6, RZ ;  /* 0x0000000602007c10 */ /* 0x000fc8000ff5e0ff */
[----:B------:R-:W-:Y:S01]  /*c8a0*/  IADD3.X R4, R3, UR7, R7, P2, !PT ;  /* 0x0000000703047c10 */ /* 0x000fe200097fe407 */
[----:B------:R-:W-:Y:S08]  /*c8b0*/  BRA.DIV UR4, `(.L_x_56) ;  /* 0x0000004604547947 */ /* 0x000ff0000b800000 */
[----:B------:R-:W2:Y:S01]  /*c8c0*/  SHFL.IDX PT, R14, R0, RZ, 0x181f ;  /* 0x00181fff000e7589 */ /* 0x000ea200000e0000 */
[----:B------:R-:W-:Y:S02]  /*c8d0*/  ULDC UR4, c[0x0][0x288] ;  /* 0x0000a20000047ab9 */ /* 0x000fe40000000800 */
[----:B------:R-:W-:Y:S01]  /*c8e0*/  IMAD R5, R6, UR4, RZ ;  /* 0x0000000406057c24 */ /* 0x000fe2000f8e02ff */
[----:B------:R-:W3:Y:S01]  /*c8f0*/  SHFL.IDX PT, R2, R4, RZ, 0x181f ;  /* 0x00181fff04027589 */ /* 0x000ee200000e0000 */
[----:B------:R-:W-:-:S03]  /*c900*/  IMAD R6, R26, 0x80, R23 ;  /* 0x000000801a067824 */ /* 0x000fc600078e0217 */
[----:B------:R-:W-:Y:S01]  /*c910*/  SHFL.IDX PT, R7, R4, 0x1, 0x181f ;  /* 0x00381f0004077f89 */ /* 0x000fe200000e0000 */
[C---:B------:R-:W-:Y:S01]  /*c920*/  VIADD R8, R6.reuse, 0x10 ;  /* 0x0000001006087836 */ /* 0x040fe20000000000 */
[----:B------:R-:W-:-:S13]  /*c930*/  ISETP.GE.AND P2, PT, R6, R5, PT ;  /* 0x000000050600720c */ /* 0x000fda0003f46270 */
[----:B--2---:R-:W-:-:S05]  /*c940*/  @!P2 IADD3 R14, P3, R32, R14, RZ ;  /* 0x0000000e200ea210 */ /* 0x004fca0007f7e0ff */
[----:B---3--:R-:W-:Y:S02]  /*c950*/  @!P2 IMAD.X R3, RZ, RZ, R2, P3 ;  /* 0x000000ffff03a224 */ /* 0x008fe400018e0602 */
[----:B------:R-:W-:Y:S02]  /*c960*/  @!P2 IMAD.MOV.U32 R2, RZ, RZ, R14 ;  /* 0x000000ffff02a224 */ /* 0x000fe400078e000e */
[----:B------:R-:W2:Y:S04]  /*c970*/  SHFL.IDX PT, R14, R0, 0x1, 0x181f ;  /* 0x00381f00000e7f89 */ /* 0x000ea800000e0000 */
[----:B------:R-:W-:Y:S04]  /*c980*/  @!P2 LDGSTS.E.BYPASS.LTC128B.128 [R17+0x20400], desc[UR46][R2.64], !P1 ;  /* 0x204000000211afae */ /* 0x000fe8000c901d6e */
[----:B------:R3:W-:Y:S01]  /*c990*/  @!P2 LDGSTS.E.BYPASS.LTC128B.128 [R17+0x24400], desc[UR46][R2.64+0x80], !P0 ;  /* 0x244000800211afae */ /* 0x0007e2000c101d6e */
[----:B------:R-:W-:Y:S01]  /*c9a0*/  ISETP.GE.AND P2, PT, R8, R5, PT ;  /* 0x000000050800720c */ /* 0x000fe20003f46270 */
[----:B------:R-:W-:-:S12]  /*c9b0*/  VIADD R8, R6, 0x20 ;  /* 0x0000002006087836 */ /* 0x000fd80000000000 */
[----:B--2---:R-:W-:-:S05]  /*c9c0*/  @!P2 IADD3 R14, P3, R32, R14, RZ ;  /* 0x0000000e200ea210 */ /* 0x004fca0007f7e0ff */
[----:B------:R-:W-:Y:S02]  /*c9d0*/  @!P2 IMAD.X R7, RZ, RZ, R7, P3 ;  /* 0x000000ffff07a224 */ /* 0x000fe400018e0607 */
[----:B---3--:R-:W-:Y:S02]  /*c9e0*/  @!P2 IMAD.MOV.U32 R2, RZ, RZ, R14 ;  /* 0x000000ffff02a224 */ /* 0x008fe400078e000e */
[----:B------:R-:W2:Y:S01]  /*c9f0*/  SHFL.IDX PT, R14, R0, 0x2, 0x181f ;  /* 0x00581f00000e7f89 */ /* 0x000ea200000e0000 */
[----:B------:R-:W-:-:S03]  /*ca00*/  @!P2 IMAD.MOV.U32 R3, RZ, RZ, R7 ;  /* 0x000000ffff03a224 */ /* 0x000fc600078e0007 */
[----:B------:R-:W3:Y:S04]  /*ca10*/  SHFL.IDX PT, R7, R4, 0x2, 0x181f ;  /* 0x00581f0004077f89 */ /* 0x000ee800000e0000 */
[----:B------:R-:W-:Y:S04]  /*ca20*/  @!P2 LDGSTS.E.BYPASS.LTC128B.128 [R17+0x20c00], desc[UR46][R2.64], !P1 ;  /* 0x20c000000211afae */ /* 0x000fe8000c901d6e */
[----:B------:R4:W-:Y:S01]  /*ca30*/  @!P2 LDGSTS.E.BYPASS.LTC128B.128 [R17+0x24c00], desc[UR46][R2.64+0x80], !P0 ;  /* 0x24c000800211afae */ /* 0x0009e2000c101d6e */
[----:B------:R-:W-:Y:S01]  /*ca40*/  ISETP.GE.AND P2, PT, R8, R5, PT ;  /* 0x000000050800720c */ /* 0x000fe20003f46270 */
[----:B------:R-:W-:-:S12]  /*ca50*/  VIADD R8, R6, 0x30 ;  /* 0x0000003006087836 */ /* 0x000fd80000000000 */
[----:B--2---:R-:W-:-:S05]  /*ca60*/  @!P2 IADD3 R14, P3, R32, R14, RZ ;  /* 0x0000000e200ea210 */ /* 0x004fca0007f7e0ff */
[----:B---3--:R-:W-:Y:S02]  /*ca70*/  @!P2 IMAD.X R7, RZ, RZ, R7, P3 ;  /* 0x000000ffff07a224 */ /* 0x008fe400018e0607 */
[----:B----4-:R-:W-:Y:S02]  /*ca80*/  @!P2 IMAD.MOV.U32 R2, RZ, RZ, R14 ;  /* 0x000000ffff02a224 */ /* 0x010fe400078e000e */
        /* <DEDUP_REMOVED lines=35> */
[----:B------:R-:W-:-:S13]  /*ccc0*/  ISETP.GE.AND P2, PT, R8, R5, PT ;  /* 0x000000050800720c */ /* 0x000fda0003f46270 */
[----:B--2---:R-:W-:-:S05]  /*ccd0*/  @!P2 IADD3 R14, P3, R32, R14, RZ ;  /* 0x0000000e200ea210 */ /* 0x004fca0007f7e0ff */
[----:B---3--:R-:W-:Y:S02]  /*cce0*/  @!P2 IMAD.X R7, RZ, RZ, R7, P3 ;  /* 0x000000ffff07a224 */ /* 0x008fe400018e0607 */
[----:B----4-:R-:W-:Y:S02]  /*ccf0*/  @!P2 IMAD.MOV.U32 R2, RZ, RZ, R14 ;  /* 0x000000ffff02a224 */ /* 0x010fe400078e000e */
[----:B------:R-:W-:Y:S01]  /*cd00*/  @!P2 IMAD.MOV.U32 R3, RZ, RZ, R7 ;  /* 0x000000ffff03a224 */ /* 0x000fe200078e0007 */
[----:B------:R2:W3:Y:S04]  /*cd10*/  SHFL.IDX PT, R14, R0, 0x7, 0x181f ;  /* 0x00f81f00000e7f89 */ /* 0x0004e800000e0000 */
[----:B------:R2:W-:Y:S04]  /*cd20*/  @!P2 LDGSTS.E.BYPASS.LTC128B.128 [R17+0x23400], desc[UR46][R2.64], !P1 ;  /* 0x234000000211afae */ /* 0x0005e8000c901d6e */
[----:B------:R2:W-:Y:S04]  /*cd30*/  @!P2 LDGSTS.E.BYPASS.LTC128B.128 [R17+0x27400], desc[UR46][R2.64+0x80], !P0 ;  /* 0x274000800211afae */ /* 0x0005e8000c101d6e */
[----:B------:R2:W4:Y:S02]  /*cd40*/  SHFL.IDX PT, R7, R4, 0x7, 0x181f ;  /* 0x00f81f0004077f89 */ /* 0x00052400000e0000 */
.L_x_153:
[----:B------:R-:W-:Y:S01]  /*cd50*/  VIADD R6, R6, 0x70 ;  /* 0x0000007006067836 */ /* 0x000fe20000000000 */
[----:B------:R-:W-:Y:S04]  /*cd60*/  BSSY B0, `(.L_x_57) ;  /* 0x000000c000007945 */ /* 0x000fe80003800000 */
[----:B------:R-:W-:Y:S01]  /*cd70*/  ISETP.GE.AND P2, PT, R6, R5, PT ;  /* 0x000000050600720c */ /* 0x000fe20003f46270 */
[----:B------:R-:W-:-:S05]  /*cd80*/  IMAD.MOV.U32 R5, RZ, RZ, 0x1 ;  /* 0x00000001ff057424 */ /* 0x000fca00078e00ff */
[----:B------:R-:W-:-:S07]  /*cd90*/  SHF.L.U32 R5, R5, 0x1f, RZ ;  /* 0x0000001f05057819 */ /* 0x000fce00000006ff */
[----:B------:R-:W-:Y:S05]  /*cda0*/  @P2 BRA `(.L_x_58) ;  /* 0x00000000001c2947 */ /* 0x000fea0003800000 */
[----:B--23--:R-:W-:-:S05]  /*cdb0*/  IADD3 R2, P2, R32, R14, RZ ;  /* 0x0000000e20027210 */ /* 0x00cfca0007f5e0ff */
[----:B----4-:R-:W-:-:S05]  /*cdc0*/  IMAD.X R3, RZ, RZ, R7, P2 ;  /* 0x000000ffff037224 */ /* 0x010fca00010e0607 */
[----:B------:R-:W-:Y:S01]  /*cdd0*/  @!PT LDS RZ, [RZ] ;  /* 0x00000000fffff984 */ /* 0x000fe20000000800 */
[----:B------:R-:W-:Y:S01]  /*cde0*/  @!PT LDS RZ, [RZ] ;  /* 0x00000000fffff984 */ /* 0x000fe20000000800 */
[----:B------:R-:W-:Y:S01]  /*cdf0*/  @!PT LDS RZ, [RZ] ;  /* 0x00000000fffff984 */ /* 0x000fe20000000800 */
[----:B------:R2:W-:Y:S04]  /*ce00*/  LDGSTS.E.BYPASS.LTC128B.128 [R17+0x23c00], desc[UR46][R2.64], !P1 ;  /* 0x23c0000002117fae */ /* 0x0005e8000c901d6e */
[----:B------:R2:W-:Y:S02]  /*ce10*/  LDGSTS.E.BYPASS.LTC128B.128 [R17+0x27c00], desc[UR46][R2.64+0x80], !P0 ;  /* 0x27c0008002117fae */ /* 0x0005e4000c101d6e */
.L_x_58:
[----:B------:R-:W-:Y:S05]  /*ce20*/  BSYNC B0 ;  /* 0x0000000000007941 */ /* 0x000fea0003800000 */
.L_x_57:
[----:B------:R-:W-:Y:S01]  /*ce30*/  NOP ;  /* 0x0000000000007918 */ /* 0x000fe20000000000 */
[----:B------:R-:W-:Y:S01]  /*ce40*/  SYNCS.ARRIVE.TRANS64.RED.A0T1 RZ, [UR42+0x38800], RZ ;  /* 0x038800ffffff79a7 */ /* 0x000fe2000820042a */
[----:B------:R-:W-:Y:S01]  /*ce50*/  ARRIVES.LDGSTSBAR.64.TRANSCNT [UR42+0x38800] ;  /* 0x03880000ff0079b0 */ /* 0x000fe20008000aaa */
[----:B------:R-:W-:Y:S01]  /*ce60*/  NOP ;  /* 0x0000000000007918 */ /* 0x000fe20000000000 */
[----:B------:R-:W-:Y:S01]  /*ce70*/  SYNCS.ARRIVE.TRANS64.A1T0 RZ, [UR42+0x38800], RZ ;  /* 0x038800ffffff79a7 */ /* 0x000fe2000810002a */
[----:B------:R-:W5:Y:S02]  /*ce80*/  SYNCS.PHASECHK.TRANS64.TRYWAIT P0, [UR42+0x38820], R5 ;  /* 0x03882005ff0075a7 */ /* 0x000f64000800016a */
[----:B-----5:R-:W-:Y:S05]  /*ce90*/  @!P0 BRA `(.L_x_59) ;  /* 0x0000004800608947 */ /* 0x020fea0003800000 */
.L_x_154:
[----:B------:R-:W-:Y:S01]  /*cea0*/  UIADD3 UR4, UR48, -0x2, URZ ;  /* 0xfffffffe30047890 */ /* 0x000fe2000fffe03f */
[----:B------:R-:W-:-:S03]  /*ceb0*/  IMAD.MOV.U32 R33, RZ, RZ, 0x1 ;  /* 0x00000001ff217424 */ /* 0x000fc600078e00ff */
[----:B------:R-:W-:-:S06]  /*cec0*/  UISETP.GE.AND UP0, UPT, UR4, UR45, UPT ;  /* 0x0000002d0400728c */ /* 0x000fcc000bf06270 */
[----:B------:R-:W-:-:S13]  /*ced0*/  PLOP3.LUT P0, PT, PT, PT, UP0, 0x80, 0x0 ;  /* 0x000000000000781c */ /* 0x000fda0003f0f008 */
[----:B------:R-:W-:Y:S05]  /*cee0*/  @!P0 BRA `(.L_x_60) ;  /* 0x0000001800548947 */ /* 0x000fea0003800000 */
[----:B--2---:R-:W2:Y:S04]  /*cef0*/  LDL R4, [R1+0x4] ;  /* 0x0000040001047983 */ /* 0x004ea80000100800 */
[----:B------:R-:W5:Y:S01]  /*cf00*/  LDL R6, [R1+0x10] ;  /* 0x0000100001067983 */ /* 0x000f620000100800 */
[----:B------:R-:W-:-:S04]  /*cf10*/  UIADD3 UR4, UR44, 0x1, URZ ;  /* 0x000000012c047890 */ /* 0x000fc8000fffe03f */
[----:B------:R-:W-:Y:S01]  /*cf20*/  UIMAD UR4, UR4, UR37, URZ ;  /* 0x00000025040472a4 */ /* 0x000fe2000f8e023f */
[----:B------:R-:W-:-:S05]  /*cf30*/  LOP3.LUT R3, RZ, UR41, RZ, 0x33, !PT ;  /* 0x00000029ff037c12 */ /* 0x000fca000f8e33ff */
[----:B------:R-:W-:-:S04]  /*cf40*/  LOP3.LUT R0, RZ, UR4, RZ, 0x33, !PT ;  /* 0x00000004ff007c12 */ /* 0x000fc8000f8e33ff */
[----:B------:R-:W-:Y:S02]  /*cf50*/  VIMNMX R0, R0, R3, !PT ;  /* 0x0000000300007248 */ /* 0x000fe40007fe0100 */
[----:B------:R-:W-:Y:S01]  /*cf60*/  IADD3 R18, R32, R18, R23 ;  /* 0x0000001220127210 */ /* 0x000fe20007ffe017 */
[----:B------:R-:W-:-:S04]  /*cf70*/  IMAD.MOV.U32 R19, RZ, RZ, 0x1 ;  /* 0x00000001ff137424 */ /* 0x000fc800078e00ff */
[----:B------:R-:W-:Y:S01]  /*cf80*/  VIADD R5, R18, 0xfffffe80 ;  /* 0xfffffe8012057836 */ /* 0x000fe20000000000 */
[C---:B------:R-:W-:Y:S01]  /*cf90*/  IADD3 R34, -R0.reuse, -0x2, RZ ;  /* 0xfffffffe00227810 */ /* 0x040fe20007ffe1ff */
[----:B------:R-:W-:Y:S02]  /*cfa0*/  IMAD.MOV.U32 R10, RZ, RZ, RZ ;  /* 0x000000ffff0a7224 */ /* 0x000fe400078e00ff */
[----:B------:R-:W-:Y:S02]  /*cfb0*/  IMAD R28, R0, -0x80, R5 ;  /* 0xffffff80001c7824 */ /* 0x000fe400078e0205 */
[C---:B--2---:R-:W-:Y:S02]  /*cfc0*/  IMAD.IADD R3, R4.reuse, 0x1, R16 ;  /* 0x0000000104037824 */ /* 0x044fe400078e0210 */
[----:B-----5:R-:W-:-:S03]  /*cfd0*/  IMAD.IADD R2, R4, 0x1, R6 ;  /* 0x0000000104027824 */ /* 0x020fc600078e0206 */
[----:B------:R2:W-:Y:S04]  /*cfe0*/  STL [R1+0xc], R3 ;  /* 0x00000c0301007387 */ /* 0x0005e80000100800 */
[----:B------:R2:W-:Y:S02]  /*cff0*/  STL [R1+0x8], R2 ;  /* 0x0000080201007387 */ /* 0x0005e40000100800 */
.L_x_75:
[----:B------:R-:W5:Y:S01]  /*d000*/  LDL R4, [R1] ;  /* 0x0000000001047983 */ /* 0x000f620000100800 */
[----:B0-----:R-:W0:Y:S01]  /*d010*/  LDC R0, c[0x0][0x430] ;  /* 0x00010c00ff007b82 */ /* 0x001e220000000800 */
[----:B----4-:R-:W-:Y:S01]  /*d020*/  IMAD.MOV.U32 R7, RZ, RZ, R28 ;  /* 0x000000ffff077224 */ /* 0x010fe200078e001c */
[----:B------:R-:W-:Y:S01]  /*d030*/  ULDC.64 UR4, c[0x0][0x428] ;  /* 0x00010a0000047ab9 */ /* 0x000fe20000000a00 */
[----:B0-----:R-:W-:-:S13]  /*d040*/  ISETP.NE.AND P0, PT, R0, 0x1, PT ;  /* 0x000000010000780c */ /* 0x001fda0003f05270 */
[----:B--2---:R-:W0:Y:S08]  /*d050*/  @P0 LDC R3, c[0x0][0x434] ;  /* 0x00010d00ff030b82 */ /* 0x004e300000000800 */
[----:B------:R-:W2:Y:S01]  /*d060*/  @P0 LDC R5, c[0x0][0x438] ;  /* 0x00010e00ff050b82 */ /* 0x000ea20000000800 */
[----:B0-----:R-:W-:-:S05]  /*d070*/  @P0 IMAD.HI.U32 R0, R28, R3, RZ ;  /* 0x000000031c000227 */ /* 0x001fca00078e00ff */
[----:B--2---:R-:W-:-:S04]  /*d080*/  @P0 SHF.R.U32.HI R7, RZ, R5, R0 ;  /* 0x00000005ff070219 */ /* 0x004fc80000011600 */
[--C-:B------:R-:W-:Y:S01]  /*d090*/  SHF.R.S32.HI R3, RZ, 0x1f, R7.reuse ;  /* 0x0000001fff037819 */ /* 0x100fe20000011407 */
[----:B------:R-:W-:-:S04]  /*d0a0*/  IMAD.MOV.U32 R2, RZ, RZ, R7 ;  /* 0x000000ffff027224 */ /* 0x000fc800078e0007 */
[----:B------:R-:W-:-:S04]  /*d0b0*/  IMAD.WIDE.U32 R2, R36, UR4, R2 ;  /* 0x0000000424027c25 */ /* 0x000fc8000f8e0002 */
[----:B-----5:R-:W-:-:S04]  /*d0c0*/  IMAD R5, R4, UR4, RZ ;  /* 0x0000000404057c24 */ /* 0x020fc8000f8e02ff */
[----:B------:R-:W-:Y:S01]  /*d0d0*/  IMAD R5, R36, UR5, R5 ;  /* 0x0000000524057c24 */ /* 0x000fe2000f8e0205 */
[----:B------:R-:W-:Y:S02]  /*d0e0*/  ULDC.64 UR4, c[0x0][0x418] ;  /* 0x0001060000047ab9 */ /* 0x000fe40000000a00 */
[----:B------:R-:W-:Y:S01]  /*d0f0*/  LEA R4, P0, R2, UR4, 0x2 ;  /* 0x0000000402047c11 */ /* 0x000fe2000f8010ff */
[----:B------:R-:W-:-:S05]  /*d100*/  IMAD.IADD R3, R5, 0x1, R3 ;  /* 0x0000000105037824 */ /* 0x000fca00078e0203 */
[----:B------:R-:W-:-:S06]  /*d110*/  LEA.HI.X R5, R2, UR5, R3, 0x2, P0 ;  /* 0x0000000502057c11 */ /* 0x000fcc00080f1403 */
[----:B------:R-:W1:Y:S01]  /*d120*/  LDG.E R5, desc[UR46][R4.64] ;  /* 0x0000002e04057981 */ /* 0x000e62000c1e1900 */
[----:B------:R-:W-:-:S06]  /*d130*/  ULOP3.LUT UR6, UR36, 0x2, URZ, 0xfc, !UPT ;  /* 0x0000000224067892 */ /* 0x000fcc000f8efc3f */
[----:B------:R-:W-:Y:S02]  /*d140*/  IMAD.U32 R6, RZ, RZ, UR6 ;  /* 0x00000006ff067e24 */ /* 0x000fe4000f8e00ff */
[----:B------:R-:W-:-:S03]  /*d150*/  VIADD R0, R10, 0x1 ;  /* 0x000000010a007836 */ /* 0x000fc60000000000 */
[----:B------:R-:W-:Y:S02]  /*d160*/  ISETP.NE.AND P2, PT, R6, 0x3, PT ;  /* 0x000000030600780c */ /* 0x000fe40003f45270 */
[----:B------:R-:W-:Y:S01]  /*d170*/  ISETP.NE.AND P1, PT, R0, 0x2, PT ;  /* 0x000000020000780c */ /* 0x000fe20003f25270 */
[----:B------:R-:W-:-:S03]  /*d180*/  VIADD R34, R34, 0xffffffff ;  /* 0xffffffff22227836 */ /* 0x000fc60000000000 */
[----:B------:R-:W-:Y:S02]  /*d190*/  SEL R2, RZ, 0x1, P1 ;  /* 0x00000001ff027807 */ /* 0x000fe40000800000 */
[----:B------:R-:W-:Y:S02]  /*d1a0*/  ISETP.GT.AND P0, PT, R34, UR45, PT ;  /* 0x0000002d22007c0c */ /* 0x000fe4000bf04270 */
[----:B------:R-:W-:Y:S02]  /*d1b0*/  SEL R0, R0, RZ, P1 ;  /* 0x000000ff00007207 */ /* 0x000fe40000800000 */
[----:B------:R-:W-:Y:S02]  /*d1c0*/  LOP3.LUT R33, R19, R2, RZ, 0x3c, !PT ;  /* 0x0000000213217212 */ /* 0x000fe400078e3cff */
[----:B-1----:R-:W-:Y:S01]  /*d1d0*/  SHF.R.S32.HI R20, RZ, 0x1f, R5 ;  /* 0x0000001fff147819 */ /* 0x002fe20000011405 */
[----:B------:R-:W-:Y:S06]  /*d1e0*/  @!P2 BRA `(.L_x_61) ;  /* 0x000000000004a947 */ /* 0x000fec0003800000 */
[----:B------:R-:W-:Y:S01]  /*d1f0*/  BPT.TRAP 0x1 ;  /* 0x000000040000795c */ /* 0x000fe20000300000 */
.L_x_61:
[----:B------:R-:W-:Y:S02]  /*d200*/  LEA R4, R0, UR42, 0x3 ;  /* 0x0000002a00047c11 */ /* 0x000fe4000f8e18ff */
[----:B------:R-:W-:-:S04]  /*d210*/  SHF.L.U32 R21, R33, 0x1f, RZ ;  /* 0x0000001f21157819 */ /* 0x000fc800000006ff */
[----:B------:R-:W0:Y:S02]  /*d220*/  SYNCS.PHASECHK.TRANS64.TRYWAIT P1, [R4+URZ+0x38880], R21 ;  /* 0x03888015040075a7 */ /* 0x000e24000802017f */
[----:B0-----:R-:W-:Y:S05]  /*d230*/  @!P1 BRA `(.L_x_62) ;  /* 0x00000044008c9947 */ /* 0x001fea0003800000 */
.L_x_155:
[----:B------:R-:W-:Y:S01]  /*d240*/  ULDC UR4, c[0x0][0x430] ;  /* 0x00010c0000047ab9 */ /* 0x000fe20000000800 */
[----:B------:R-:W-:Y:S01]  /*d250*/  R2UR UR6, R35 ;  /* 0x00000000230672ca */ /* 0x000fe200000e0000 */
[----:B------:R-:W-:Y:S01]  /*d260*/  UIADD3 UR4, -UR4, URZ, URZ ;  /* 0x0000003f04047290 */ /* 0x000fe2000fffe13f */
[----:B------:R-:W1:Y:S01]  /*d270*/  LDC R11, c[0x0][0x2f4] ;  /* 0x0000bd00ff0b7b82 */ /* 0x000e620000000800 */
[----:B------:R-:W-:-:S04]  /*d280*/  LOP3.LUT P2, RZ, R29, 0x1, RZ, 0xc0, !PT ;  /* 0x000000011dff7812 */ /* 0x000fc8000784c0ff */
[----:B------:R-:W-:Y:S01]  /*d290*/  IMAD R6, R7, UR4, R28 ;  /* 0x0000000407067c24 */ /* 0x000fe2000f8e021c */
[----:B------:R-:W-:-:S04]  /*d2a0*/  ULDC.64 UR4, c[0x0][0x328] ;  /* 0x0000ca0000047ab9 */ /* 0x000fc80000000a00 */
[----:B------:R-:W-:-:S05]  /*d2b0*/  SHF.R.S32.HI R18, RZ, 0x1f, R6 ;  /* 0x0000001fff127819 */ /* 0x000fca0000011406 */
[----:B------:R-:W-:-:S04]  /*d2c0*/  IMAD R3, R18, UR4, RZ ;  /* 0x0000000412037c24 */ /* 0x000fc8000f8e02ff */
[C---:B------:R-:W-:Y:S02]  /*d2d0*/  IMAD R7, R6.reuse, UR5, R3 ;  /* 0x0000000506077c24 */ /* 0x040fe4000f8e0203 */
[----:B------:R-:W-:Y:S01]  /*d2e0*/  IMAD.WIDE.U32 R2, R6, UR4, RZ ;  /* 0x0000000406027c25 */ /* 0x000fe2000f8e00ff */
[----:B------:R-:W-:Y:S01]  /*d2f0*/  ULDC.64 UR4, c[0x0][0x338] ;  /* 0x0000ce0000047ab9 */ /* 0x000fe20000000a00 */
[----:B-1----:R-:W-:Y:S02]  /*d300*/  ISETP.GE.AND P3, PT, R32, R11, PT ;  /* 0x0000000b2000720c */ /* 0x002fe40003f66270 */
        /* <DEDUP_REMOVED lines=12> */
[----:B------:R-:W-:-:S04]  /*d3d0*/  IADD3 R9, P1, R2, UR6, RZ ;  /* 0x0000000602097c10 */ /* 0x000fc8000ff3e0ff */
[----:B------:R-:W-:Y:S01]  /*d3e0*/  IADD3.X R8, R7, UR4, R3, P1, !PT ;  /* 0x0000000407087c10 */ /* 0x000fe20008ffe403 */
[----:B------:R-:W-:-:S03]  /*d3f0*/  UMOV UR4, 0xffffffff ;  /* 0xffffffff00047882 */ /* 0x000fc60000000000 */
[----:B------:R-:W-:Y:S05]  /*d400*/  BRA.DIV UR4, `(.L_x_63) ;  /* 0x00000046042c7947 */ /* 0x000fea000b800000 */
[----:B---3--:R-:W1:Y:S01]  /*d410*/  SHFL.IDX PT, R14, R9, RZ, 0x181f ;  /* 0x00181fff090e7589 */ /* 0x008e6200000e0000 */
[----:B------:R-:W-:-:S03]  /*d420*/  IMAD R7, R0, 0x8000, R17 ;  /* 0x0000800000077824 */ /* 0x000fc600078e0211 */
[----:B------:R-:W2:Y:S01]  /*d430*/  SHFL.IDX PT, R3, R8, RZ, 0x181f ;  /* 0x00181fff08037589 */ /* 0x000ea200000e0000 */
[----:B-1----:R-:W-:-:S03]  /*d440*/  IADD3 R2, P1, R32, R14, RZ ;  /* 0x0000000e20027210 */ /* 0x002fc60007f3e0ff */
[----:B------:R-:W1:Y:S02]  /*d450*/  SHFL.IDX PT, R14, R9, 0x1, 0x181f ;  /* 0x00381f00090e7f89 */ /* 0x000e6400000e0000 */
[----:B--2---:R-:W-:-:S05]  /*d460*/  IMAD.X R3, RZ, RZ, R3, P1 ;  /* 0x000000ffff037224 */ /* 0x004fca00008e0603 */
[----:B------:R-:W-:Y:S04]  /*d470*/  LDGSTS.E.BYPASS.LTC128B.128 [R7+0x10400], desc[UR46][R2.64], !P3 ;  /* 0x1040000002077fae */ /* 0x000fe8000d901d6e */
[----:B------:R2:W-:Y:S04]  /*d480*/  LDGSTS.E.BYPASS.LTC128B.128 [R7+0x14400], desc[UR46][R2.64+0x80], !P2 ;  /* 0x1440008002077fae */ /* 0x0005e8000d101d6e */
[----:B--2---:R-:W2:Y:S01]  /*d490*/  SHFL.IDX PT, R3, R8, 0x1, 0x181f ;  /* 0x00381f0008037f89 */ /* 0x004ea200000e0000 */
        /* <DEDUP_REMOVED lines=31> */
[----:B------:R1:W3:Y:S04]  /*d690*/  SHFL.IDX PT, R14, R9, 0x7, 0x181f ;  /* 0x00f81f00090e7f89 */ /* 0x0002e800000e0000 */
[----:B------:R-:W4:Y:S01]  /*d6a0*/  SHFL.IDX PT, R8, R8, 0x7, 0x181f ;  /* 0x00f81f0008087f89 */ /* 0x000f2200000e0000 */
[----:B--2---:R-:W-:-:S05]  /*d6b0*/  IMAD.X R3, RZ, RZ, R3, P1 ;  /* 0x000000ffff037224 */ /* 0x004fca00008e0603 */
[----:B------:R1:W-:Y:S04]  /*d6c0*/  LDGSTS.E.BYPASS.LTC128B.128 [R7+0x13400], desc[UR46][R2.64], !P3 ;  /* 0x1340000002077fae */ /* 0x0003e8000d901d6e */
[----:B---34-:R1:W-:Y:S02]  /*d6d0*/  LDGSTS.E.BYPASS.LTC128B.128 [R7+0x17400], desc[UR46][R2.64+0x80], !P2 ;  /* 0x1740008002077fae */ /* 0x0183e4000d101d6e */
.L_x_173:
[----:B-1----:R-:W-:Y:S02]  /*d6e0*/  IADD3 R2, P1, R32, R14, RZ ;  /* 0x0000000e20027210 */ /* 0x002fe40007f3e0ff */
[----:B------:R-:W-:-:S03]  /*d6f0*/  R2UR UR4, R4 ;  /* 0x00000000040472ca */ /* 0x000fc600000e0000 */
        /* <DEDUP_REMOVED lines=15> */
.L_x_64:
[----:B------:R1:W-:Y:S01]  /*d7f0*/  SYNCS.ARRIVE.TRANS64.A1T0 RZ, [R4+URZ+0x38870], RZ ;  /* 0x038870ff04ff79a7 */ /* 0x0003e2000810003f */
[----:B------:R-:W-:Y:S05]  /*d800*/  @!P2 BRA `(.L_x_65) ;  /* 0x000000000004a947 */ /* 0x000fea0003800000 */
[----:B------:R-:W-:Y:S01]  /*d810*/  BPT.TRAP 0x1 ;  /* 0x000000040000795c */ /* 0x000fe20000300000 */
.L_x_65:
[----:B------:R-:W2:Y:S02]  /*d820*/  SYNCS.PHASECHK.TRANS64.TRYWAIT P1, [R4+URZ+0x38840], R21 ;  /* 0x03884015040075a7 */ /* 0x000ea4000802017f */
[----:B--2---:R-:W-:Y:S05]  /*d830*/  @!P1 BRA `(.L_x_66) ;  /* 0x0000004800489947 */ /* 0x004fea0003800000 */
.L_x_174:
[----:B------:R-:W-:Y:S01]  /*d840*/  ULDC.64 UR4, c[0x0][0x300] ;  /* 0x0000c00000047ab9 */ /* 0x000fe20000000a00 */
[----:B------:R-:W-:Y:S01]  /*d850*/  R2UR UR6, R35 ;  /* 0x00000000230672ca */ /* 0x000fe200000e0000 */
[----:B------:R-:W-:Y:S01]  /*d860*/  IMAD R3, R18, UR4, RZ ;  /* 0x0000000412037c24 */ /* 0x000fe2000f8e02ff */
[----:B------:R-:W3:Y:S01]  /*d870*/  LDC R8, c[0x0][0x2f4] ;  /* 0x0000bd00ff087b82 */ /* 0x000ee20000000800 */
[----:B------:R-:W-:Y:S02]  /*d880*/  LOP3.LUT P2, RZ, R29, 0x1, RZ, 0xc0, !PT ;  /* 0x000000011dff7812 */ /* 0x000fe4000784c0ff */
        /* <DEDUP_REMOVED lines=14> */
[----:B---3--:R-:W-:-:S03]  /*d970*/  ISETP.GE.AND P3, PT, R32, R8, PT ;  /* 0x000000082000720c */ /* 0x008fc60003f66270 */
[----:B------:R-:W-:Y:S01]  /*d980*/  IMAD.U32 R5, RZ, RZ, UR7 ;  /* 0x00000007ff057e24 */ /* 0x000fe2000f8e00ff */
[----:B------:R-:W-:-:S04]  /*d990*/  IADD3 R7, P1, R2, UR6, RZ ;  /* 0x0000000602077c10 */ /* 0x000fc8000ff3e0ff */
[----:B------:R-:W-:Y:S01]  /*d9a0*/  IADD3.X R6, R5, UR4, R3, P1, !PT ;  /* 0x0000000405067c10 */ /* 0x000fe20008ffe403 */
[----:B------:R-:W-:-:S03]  /*d9b0*/  UMOV UR4, 0xffffffff ;  /* 0xffffffff00047882 */ /* 0x000fc60000000000 */
[----:B------:R-:W-:Y:S05]  /*d9c0*/  BRA.DIV UR4, `(.L_x_67) ;  /* 0x0000004604f87947 */ /* 0x000fea000b800000 */
[----:B------:R-:W3:Y:S01]  /*d9d0*/  SHFL.IDX PT, R14, R7, RZ, 0x181f ;  /* 0x00181fff070e7589 */ /* 0x000ee200000e0000 */
[----:B------:R-:W-:-:S03]  /*d9e0*/  IMAD R5, R0, 0x8000, R37 ;  /* 0x0000800000057824 */ /* 0x000fc600078e0225 */
[----:B------:R-:W4:Y:S01]  /*d9f0*/  SHFL.IDX PT, R3, R6, RZ, 0x181f ;  /* 0x00181fff06037589 */ /* 0x000f2200000e0000 */
[----:B------:R-:W-:-:S03]  /*da00*/  VIADD R5, R5, UR42 ;  /* 0x0000002a05057c36 */ /* 0x000fc60008000000 */
[----:B0-2---:R-:W0:Y:S04]  /*da10*/  SHFL.IDX PT, R21, R7, 0x1, 0x181f ;  /* 0x00381f0007157f89 */ /* 0x005e2800000e0000 */
[----:B------:R-:W2:Y:S04]  /*da20*/  SHFL.IDX PT, R8, R6, 0x1, 0x181f ;  /* 0x00381f0006087f89 */ /* 0x000ea800000e0000 */
[----:B------:R-:W-:Y:S04]  /*da30*/  SHFL.IDX PT, R9, R6, 0x2, 0x181f ;  /* 0x00581f0006097f89 */ /* 0x000fe800000e0000 */
[----:B------:R-:W-:Y:S01]  /*da40*/  SHFL.IDX PT, R11, R7, 0x3, 0x181f ;  /* 0x00781f00070b7f89 */ /* 0x000fe200000e0000 */
[----:B---3--:R-:W-:-:S03]  /*da50*/  IADD3 R2, P1, R32, R14, RZ ;  /* 0x0000000e20027210 */ /* 0x008fc60007f3e0ff */
[----:B------:R-:W3:Y:S02]  /*da60*/  SHFL.IDX PT, R14, R7, 0x2, 0x181f ;  /* 0x00581f00070e7f89 */ /* 0x000ee400000e0000 */
[----:B----4-:R-:W-:-:S05]  /*da70*/  IMAD.X R3, RZ, RZ, R3, P1 ;  /* 0x000000ffff037224 */ /* 0x010fca00008e0603 */
[----:B------:R-:W-:Y:S04]  /*da80*/  LDGSTS.E.BYPASS.LTC128B.128 [R5+0x28400], desc[UR46][R2.64], !P3 ;  /* 0x2840000002057fae */ /* 0x000fe8000d901d6e */
[----:B------:R0:W-:Y:S02]  /*da90*/  LDGSTS.E.BYPASS.LTC128B.128 [R5+0x2c400], desc[UR46][R2.64+0x80], !P2 ;  /* 0x2c40008002057fae */ /* 0x0001e4000d101d6e */
[----:B0-----:R-:W-:Y:S02]  /*daa0*/  IADD3 R2, P1, R32, R21, RZ ;  /* 0x0000001520027210 */ /* 0x001fe40007f3e0ff */
[----:B------:R-:W-:Y:S03]  /*dab0*/  SHFL.IDX PT, R21, R7, 0x4, 0x181f ;  /* 0x00981f0007157f89 */ /* 0x000fe600000e0000 */
[----:B--2---:R-:W-:-:S02]  /*dac0*/  IMAD.X R3, RZ, RZ, R8, P1 ;  /* 0x000000ffff037224 */ /* 0x004fc400008e0608 */
[----:B------:R-:W0:Y:S04]  /*dad0*/  SHFL.IDX PT, R8, R6, 0x3, 0x181f ;  /* 0x00781f0006087f89 */ /* 0x000e2800000e0000 */
[----:B------:R-:W-:Y:S04]  /*dae0*/  LDGSTS.E.BYPASS.LTC128B.128 [R5+0x28c00], desc[UR46][R2.64], !P3 ;  /* 0x28c0000002057fae */ /* 0x000fe8000d901d6e */
[----:B------:R3:W-:Y:S02]  /*daf0*/  LDGSTS.E.BYPASS.LTC128B.128 [R5+0x2cc00], desc[UR46][R2.64+0x80], !P2 ;  /* 0x2cc0008002057fae */ /* 0x0007e4000d101d6e */
[----:B---3--:R-:W-:-:S02]  /*db00*/  IADD3 R2, P1, R32, R14, RZ ;  /* 0x0000000e20027210 */ /* 0x008fc40007f3e0ff */
[----:B------:R-:W-:Y:S03]  /*db10*/  SHFL.IDX PT, R14, R7, 0x5, 0x181f ;  /* 0x00b81f00070e7f89 */ /* 0x000fe600000e0000 */
[----:B------:R-:W-:Y:S02]  /*db20*/  IMAD.X R3, RZ, RZ, R9, P1 ;  /* 0x000000ffff037224 */ /* 0x000fe400008e0609 */
[----:B------:R-:W-:Y:S04]  /*db30*/  SHFL.IDX PT, R9, R6, 0x5, 0x181f ;  /* 0x00b81f0006097f89 */ /* 0x000fe800000e0000 */
[----:B------:R-:W-:Y:S04]  /*db40*/  LDGSTS.E.BYPASS.LTC128B.128 [R5+0x29400], desc[UR46][R2.64], !P3 ;  /* 0x2940000002057fae */ /* 0x000fe8000d901d6e */
[----:B------:R2:W-:Y:S02]  /*db50*/  LDGSTS.E.BYPASS.LTC128B.128 [R5+0x2d400], desc[UR46][R2.64+0x80], !P2 ;  /* 0x2d40008002057fae */ /* 0x0005e4000d101d6e */
[----:B--2---:R-:W-:-:S02]  /*db60*/  IADD3 R2, P1, R32, R11, RZ ;  /* 0x0000000b20027210 */ /* 0x004fc40007f3e0ff */
[----:B------:R-:W-:Y:S03]  /*db70*/  SHFL.IDX PT, R11, R7, 0x6, 0x181f ;  /* 0x00d81f00070b7f89 */ /* 0x000fe600000e0000 */
[----:B0-----:R-:W-:Y:S02]  /*db80*/  IMAD.X R3, RZ, RZ, R8, P1 ;  /* 0x000000ffff037224 */ /* 0x001fe400008e0608 */
[----:B------:R-:W0:Y:S04]  /*db90*/  SHFL.IDX PT, R8, R6, 0x4, 0x181f ;  /* 0x00981f0006087f89 */ /* 0x000e2800000e0000 */
[----:B------:R-:W-:Y:S04]  /*dba0*/  LDGSTS.E.BYPASS.LTC128B.128 [R5+0x29c00], desc[UR46][R2.64], !P3 ;  /* 0x29c0000002057fae */ /* 0x000fe8000d901d6e */
[----:B------:R2:W-:Y:S02]  /*dbb0*/  LDGSTS.E.BYPASS.LTC128B.128 [R5+0x2dc00], desc[UR46][R2.64+0x80], !P2 ;  /* 0x2dc0008002057fae */ /* 0x0005e4000d101d6e */
[----:B--2---:R-:W-:-:S05]  /*dbc0*/  IADD3 R2, P1, R32, R21, RZ ;  /* 0x0000001520027210 */ /* 0x004fca0007f3e0ff */
[----:B0-----:R-:W-:Y:S02]  /*dbd0*/  IMAD.X R3, RZ, RZ, R8, P1 ;  /* 0x000000ffff037224 */ /* 0x001fe400008e0608 */
[----:B------:R-:W0:Y:S04]  /*dbe0*/  SHFL.IDX PT, R8, R6, 0x6, 0x181f ;  /* 0x00d81f0006087f89 */ /* 0x000e2800000e0000 */
[----:B------:R-:W-:Y:S04]  /*dbf0*/  LDGSTS.E.BYPASS.LTC128B.128 [R5+0x2a400], desc[UR46][R2.64], !P3 ;  /* 0x2a40000002057fae */ /* 0x000fe8000d901d6e */
[----:B------:R2:W-:Y:S04]  /*dc00*/  LDGSTS.E.BYPASS.LTC128B.128 [R5+0x2e400], desc[UR46][R2.64+0x80], !P2 ;  /* 0x2e40008002057fae */ /* 0x0005e8000d101d6e */
[----:B------:R-:W3:Y:S01]  /*dc10*/  SHFL.IDX PT, R6, R6, 0x7, 0x181f ;  /* 0x00f81f0006067f89 */ /* 0x000ee200000e0000 */
[----:B--2---:R-:W-:-:S03]  /*dc20*/  IADD3 R2, P1, R32, R14, RZ ;  /* 0x0000000e20027210 */ /* 0x004fc60007f3e0ff */
[----:B------:R2:W4:Y:S02]  /*dc30*/  SHFL.IDX PT, R14, R7, 0x7, 0x181f ;  /* 0x00f81f00070e7f89 */ /* 0x00052400000e0000 */
[----:B------:R-:W-:-:S05]  /*dc40*/  IMAD.X R3, RZ, RZ, R9, P1 ;  /* 0x000000ffff037224 */ /* 0x000fca00008e0609 */
[----:B------:R-:W-:Y:S04]  /*dc50*/  LDGSTS.E.BYPASS.LTC128B.128 [R5+0x2ac00], desc[UR46][R2.64], !P3 ;  /* 0x2ac0000002057fae */ /* 0x000fe8000d901d6e */
[----:B------:R5:W-:Y:S02]  /*dc60*/  LDGSTS.E.BYPASS.LTC128B.128 [R5+0x2ec00], desc[UR46][R2.64+0x80], !P2 ;  /* 0x2ec0008002057fae */ /* 0x000be4000d101d6e */
[----:B-----5:R-:W-:-:S05]  /*dc70*/  IADD3 R2, P1, R32, R11, RZ ;  /* 0x0000000b20027210 */ /* 0x020fca0007f3e0ff */
[----:B0-----:R-:W-:-:S05]  /*dc80*/  IMAD.X R3, RZ, RZ, R8, P1 ;  /* 0x000000ffff037224 */ /* 0x001fca00008e0608 */
[----:B------:R2:W-:Y:S04]  /*dc90*/  LDGSTS.E.BYPASS.LTC128B.128 [R5+0x2b400], desc[UR46][R2.64], !P3 ;  /* 0x2b40000002057fae */ /* 0x0005e8000d901d6e */
[----:B---34-:R2:W-:Y:S02]  /*dca0*/  LDGSTS.E.BYPASS.LTC128B.128 [R5+0x2f400], desc[UR46][R2.64+0x80], !P2 ;  /* 0x2f40008002057fae */ /* 0x0185e4000d101d6e */
.L_x_192:
[----:B--2---:R-:W-:Y:S02]  /*dcb0*/  IADD3 R2, P1, R32, R14, RZ ;  /* 0x0000000e20027210 */ /* 0x004fe40007f3e0ff */
        /* <DEDUP_REMOVED lines=14> */
[----:B0-----:R-:W-:Y:S05]  /*dda0*/  @!P2 BRA `(.L_x_68) ;  /* 0x000000000004a947 */ /* 0x001fea0003800000 */
[----:B------:R-:W-:Y:S01]  /*ddb0*/  BPT.TRAP 0x1 ;  /* 0x000000040000795c */ /* 0x000fe20000300000 */
.L_x_68:
[----:B------:R-:W-:Y:S01]  /*ddc0*/  IMAD.U32 R2, RZ, RZ, UR36 ;  /* 0x00000024ff027e24 */ /* 0x000fe2000f8e00ff */
[----:B------:R0:W-:Y:S04]  /*ddd0*/  SYNCS.ARRIVE.TRANS64.A1T0 RZ, [R4+URZ+0x38830], RZ ;  /* 0x038830ff04ff79a7 */ /* 0x0001e8000810003f */
[----:B------:R-:W-:-:S04]  /*dde0*/  LOP3.LUT R2, R2, 0x1, RZ, 0xfc, !PT ;  /* 0x0000000102027812 */ /* 0x000fc800078efcff */
[----:B------:R-:W-:-:S13]  /*ddf0*/  ISETP.NE.AND P1, PT, R2, 0x3, PT ;  /* 0x000000030200780c */ /* 0x000fda0003f25270 */
[----:B0-----:R-:W-:Y:S05]  /*de00*/  @!P1 BRA `(.L_x_69) ;  /* 0x0000000000049947 */ /* 0x001fea0003800000 */
[----:B------:R-:W-:Y:S01]  /*de10*/  BPT.TRAP 0x1 ;  /* 0x000000040000795c */ /* 0x000fe20000300000 */
.L_x_69:
[----:B------:R-:W-:Y:S02]  /*de20*/  LOP3.LUT R3, R19, 0x1, RZ, 0x3c, !PT ;  /* 0x0000000113037812 */ /* 0x000fe400078e3cff */
[----:B------:R-:W-:Y:S02]  /*de30*/  LEA R18, R10, UR42, 0x3 ;  /* 0x0000002a0a127c11 */ /* 0x000fe4000f8e18ff */
[----:B------:R-:W-:-:S04]  /*de40*/  SHF.L.U32 R3, R3, 0x1f, RZ ;  /* 0x0000001f03037819 */ /* 0x000fc800000006ff */
[----:B------:R-:W0:Y:S02]  /*de50*/  SYNCS.PHASECHK.TRANS64.TRYWAIT P2, [R18+URZ+0x38870], R3 ;  /* 0x03887003120075a7 */ /* 0x000e24000804017f */
[----:B0-----:R-:W-:Y:S05]  /*de60*/  @!P2 BRA `(.L_x_70) ;  /* 0x0000004c0014a947 */ /* 0x001fea0003800000 */
.L_x_193:
[----:B------:R-:W-:-:S06]  /*de70*/  ULOP3.LUT UR4, UR36, 0x2, URZ, 0xfc, !UPT ;  /* 0x0000000224047892 */ /* 0x000fcc000f8efc3f */
[----:B------:R-:W-:-:S05]  /*de80*/  IMAD.U32 R2, RZ, RZ, UR4 ;  /* 0x00000004ff027e24 */ /* 0x000fca000f8e00ff */
[----:B------:R-:W-:-:S13]  /*de90*/  ISETP.NE.AND P2, PT, R2, 0x3, PT ;  /* 0x000000030200780c */ /* 0x000fda0003f45270 */
[----:B------:R-:W-:Y:S05]  /*dea0*/  @!P2 BRA `(.L_x_71) ;  /* 0x000000000004a947 */ /* 0x000fea0003800000 */
[----:B------:R-:W-:Y:S01]  /*deb0*/  BPT.TRAP 0x1 ;  /* 0x000000040000795c */ /* 0x000fe20000300000 */
.L_x_71:
[----:B------:R-:W-:Y:S01]  /*dec0*/  SHF.L.U32 R5, R19, 0x1f, RZ ;  /* 0x0000001f13057819 */ /* 0x000fe200000006ff */
[----:B0-----:R-:W-:-:S03]  /*ded0*/  IMAD.SHL.U32 R3, R10, 0x8000, RZ ;  /* 0x000080000a037824 */ /* 0x001fc600078e00ff */
[----:B------:R-:W0:Y:S02]  /*dee0*/  SYNCS.PHASECHK.TRANS64.TRYWAIT P2, [R18+URZ+0x38860], R5 ;  /* 0x03886005120075a7 */ /* 0x000e24000804017f */
[----:B0-----:R-:W-:Y:S05]  /*def0*/  @!P2 BRA `(.L_x_72) ;  /* 0x0000004c0004a947 */ /* 0x001fea0003800000 */
.L_x_194:
[----:B------:R-:W2:Y:S01]  /*df00*/  LDL R2, [R1+0xc] ;  /* 0x00000c0001027983 */ /* 0x000ea20000100800 */
[----:B-1----:R-:W-:Y:S01]  /*df10*/  LOP3.LUT R4, R3, R16, RZ, 0xfc, !PT ;  /* 0x0000001003047212 */ /* 0x002fe200078efcff */
[----:B------:R-:W-:Y:S05]  /*df20*/  WARPSYNC.ALL ;  /* 0x0000000000007948 */ /* 0x000fea0003800000 */
[----:B0-----:R-:W0:Y:S01]  /*df30*/  LDSM.16.MT88.4 R4, [R4+UR42+0x10400] ;  /* 0x0104002a0404783b */ /* 0x001e220008004200 */
[----:B------:R-:W-:Y:S02]  /*df40*/  IADD3 R19, R30, R3, R31 ;  /* 0x000000031e137210 */ /* 0x000fe40007ffe01f */
[----:B0-----:R-:W-:-:S02]  /*df50*/  PRMT R12, R4, 0x6420, R5 ;  /* 0x00006420040c7816 */ /* 0x001fc40000000005 */
[----:B------:R-:W-:Y:S02]  /*df60*/  PRMT R13, R4, 0x7531, R5 ;  /* 0x00007531040d7816 */ /* 0x000fe40000000005 */
[C-C-:B------:R-:W-:Y:S02]  /*df70*/  PRMT R14, R6.reuse, 0x6420, R7.reuse ;  /* 0x00006420060e7816 */ /* 0x140fe40000000007 */
[----:B------:R-:W-:Y:S02]  /*df80*/  PRMT R15, R6, 0x7531, R7 ;  /* 0x00007531060f7816 */ /* 0x000fe40000000007 */
[----:B--2---:R-:W-:-:S05]  /*df90*/  IADD3 R2, R2, UR42, R3 ;  /* 0x0000002a02027c10 */ /* 0x004fca000fffe003 */
[----:B------:R-:W0:Y:S04]  /*dfa0*/  LDSM.16.MT88.4 R8, [R2+0x10400] ;  /* 0x010400000208783b */ /* 0x000e280000004200 */
[----:B------:R-:W-:Y:S01]  /*dfb0*/  STSM.16.M88.4 [R19], R12 ;  /* 0x0000000c13007844 */ /* 0x000fe20000000200 */
[C-C-:B0-----:R-:W-:Y:S02]  /*dfc0*/  PRMT R20, R8.reuse, 0x6420, R9.reuse ;  /* 0x0000642008147816 */ /* 0x141fe40000000009 */
[----:B------:R-:W-:Y:S02]  /*dfd0*/  PRMT R21, R8, 0x7531, R9 ;  /* 0x0000753108157816 */ /* 0x000fe40000000009 */
[C-C-:B------:R-:W-:Y:S02]  /*dfe0*/  PRMT R22, R10.reuse, 0x6420, R11.reuse ;  /* 0x000064200a167816 */ /* 0x140fe4000000000b */
[----:B------:R-:W-:-:S05]  /*dff0*/  PRMT R23, R10, 0x7531, R11 ;  /* 0x000075310a177816 */ /* 0x000fca000000000b */
[----:B------:R0:W-:Y:S01]  /*e000*/  STSM.16.M88.4 [R19+0x2000], R20 ;  /* 0x0020001413007844 */ /* 0x0001e20000000200 */
[----:B------:R-:W-:-:S03]  /*e010*/  VIADD R5, R3, 0x4000 ;  /* 0x0000400003057836 */ /* 0x000fc60000000000 */
[----:B------:R-:W1:Y:S04]  /*e020*/  LDSM.16.MT88.4 R8, [R2+0x14400] ;  /* 0x014400000208783b */ /* 0x000e680000004200 */
[----:B0-----:R-:W2:Y:S01]  /*e030*/  LDL R23, [R1+0x10] ;  /* 0x0000100001177983 */ /* 0x001ea20000100800 */
[----:B------:R-:W-:-:S06]  /*e040*/  LOP3.LUT R5, R5, R16, RZ, 0xfc, !PT ;  /* 0x0000001005057212 */ /* 0x000fcc00078efcff */
[----:B------:R-:W0:Y:S01]  /*e050*/  LDSM.16.MT88.4 R4, [R5+UR42+0x10400] ;  /* 0x0104002a0504783b */ /* 0x000e220008004200 */
[C-C-:B-1----:R-:W-:Y:S02]  /*e060*/  PRMT R24, R8.reuse, 0x6420, R9.reuse ;  /* 0x0000642008187816 */ /* 0x142fe40000000009 */
[----:B------:R-:W-:Y:S02]  /*e070*/  PRMT R25, R8, 0x7531, R9 ;  /* 0x0000753108197816 */ /* 0x000fe40000000009 */
[C-C-:B------:R-:W-:Y:S02]  /*e080*/  PRMT R26, R10.reuse, 0x6420, R11.reuse ;  /* 0x000064200a1a7816 */ /* 0x140fe4000000000b */
[----:B------:R-:W-:Y:S02]  /*e090*/  PRMT R27, R10, 0x7531, R11 ;  /* 0x000075310a1b7816 */ /* 0x000fe4000000000b */
[C-C-:B0-----:R-:W-:Y:S02]  /*e0a0*/  PRMT R12, R4.reuse, 0x6420, R5.reuse ;  /* 0x00006420040c7816 */ /* 0x141fe40000000005 */
[----:B------:R-:W-:Y:S01]  /*e0b0*/  PRMT R13, R4, 0x7531, R5 ;  /* 0x00007531040d7816 */ /* 0x000fe20000000005 */
[----:B------:R-:W-:Y:S01]  /*e0c0*/  VIADD R5, R3, 0x1000 ;  /* 0x0000100003057836 */ /* 0x000fe20000000000 */
[----:B------:R-:W-:-:S02]  /*e0d0*/  PRMT R14, R6, 0x6420, R7 ;  /* 0x00006420060e7816 */ /* 0x000fc40000000007 */
[----:B------:R-:W-:Y:S02]  /*e0e0*/  PRMT R15, R6, 0x7531, R7 ;  /* 0x00007531060f7816 */ /* 0x000fe40000000007 */
[----:B------:R-:W-:-:S03]  /*e0f0*/  LOP3.LUT R5, R5, R16, RZ, 0xfc, !PT ;  /* 0x0000001005057212 */ /* 0x000fc600078efcff */
[----:B------:R-:W-:Y:S04]  /*e100*/  STSM.16.M88.4 [R19+0x4000], R12 ;  /* 0x0040000c13007844 */ /* 0x000fe80000000200 */
[----:B------:R-:W-:Y:S04]  /*e110*/  STSM.16.M88.4 [R19+0x6000], R24 ;  /* 0x0060001813007844 */ /* 0x000fe80000000200 */
[----:B------:R-:W0:Y:S04]  /*e120*/  LDSM.16.MT88.4 R4, [R5+UR42+0x10400] ;  /* 0x0104002a0504783b */ /* 0x000e280008004200 */
[----:B------:R-:W1:Y:S01]  /*e130*/  LDSM.16.MT88.4 R8, [R2+0x11400] ;  /* 0x011400000208783b */ /* 0x000e620000004200 */
[----:B0-----:R-:W-:-:S02]  /*e140*/  PRMT R14, R6, 0x6420, R7 ;  /* 0x00006420060e7816 */ /* 0x001fc40000000007 */
[----:B------:R-:W-:Y:S02]  /*e150*/  PRMT R15, R6, 0x7531, R7 ;  /* 0x00007531060f7816 */ /* 0x000fe40000000007 */
[C-C-:B------:R-:W-:Y:S02]  /*e160*/  PRMT R12, R4.reuse, 0x6420, R5.reuse ;  /* 0x00006420040c7816 */ /* 0x140fe40000000005 */
[----:B------:R-:W-:Y:S02]  /*e170*/  PRMT R13, R4, 0x7531, R5 ;  /* 0x00007531040d7816 */ /* 0x000fe40000000005 */
[C-C-:B-1----:R-:W-:Y:S02]  /*e180*/  PRMT R20, R8.reuse, 0x6420, R9.reuse ;  /* 0x0000642008147816 */ /* 0x142fe40000000009 */
[----:B------:R-:W-:Y:S02]  /*e190*/  PRMT R21, R8, 0x7531, R9 ;  /* 0x0000753108157816 */ /* 0x000fe40000000009 */
[----:B------:R-:W-:-:S02]  /*e1a0*/  PRMT R22, R10, 0x6420, R11 ;  /* 0x000064200a167816 */ /* 0x000fc4000000000b */
[----:B--2---:R-:W-:Y:S02]  /*e1b0*/  IADD3 R7, R31, R3, R23 ;  /* 0x000000031f077210 */ /* 0x004fe40007ffe017 */
[----:B------:R-:W-:-:S03]  /*e1c0*/  PRMT R23, R10, 0x7531, R11 ;  /* 0x000075310a177816 */ /* 0x000fc6000000000b */
[----:B------:R-:W-:-:S05]  /*e1d0*/  IMAD.IADD R19, R30, 0x1, R7 ;  /* 0x000000011e137824 */ /* 0x000fca00078e0207 */
[----:B------:R-:W-:Y:S04]  /*e1e0*/  STSM.16.M88.4 [R19], R12 ;  /* 0x0000000c13007844 */ /* 0x000fe80000000200 */
        /* <DEDUP_REMOVED lines=35> */
[----:B------:R-:W-:Y:S01]  /*e420*/  LOP3.LUT R5, R5, R16, RZ, 0xfc, !PT ;  /* 0x0000001005057212 */ /* 0x000fe200078efcff */
[----:B------:R-:W-:-:S05]  /*e430*/  ULOP3.LUT UR4, UR36, 0x2, URZ, 0xfc, !UPT ;  /* 0x0000000224047892 */ /* 0x000fca000f8efc3f */
        /* <DEDUP_REMOVED lines=19> */
[----:B-1----:R-:W-:Y:S02]  /*e570*/  PRMT R4, R8, 0x6420, R9 ;  /* 0x0000642008047816 */ /* 0x002fe40000000009 */
[C-C-:B------:R-:W-:Y:S02]  /*e580*/  PRMT R6, R10.reuse, 0x6420, R11.reuse ;  /* 0x000064200a067816 */ /* 0x140fe4000000000b */
[----:B------:R-:W-:-:S02]  /*e590*/  PRMT R7, R10, 0x7531, R11 ;  /* 0x000075310a077816 */ /* 0x000fc4000000000b */
[----:B--2---:R-:W-:Y:S01]  /*e5a0*/  IADD3 R5, R31, R23, R3 ;  /* 0x000000171f057210 */ /* 0x004fe20007ffe003 */
[----:B------:R-:W-:Y:S02]  /*e5b0*/  VIADD R3, R3, 0x7000 ;  /* 0x0000700003037836 */ /* 0x000fe40000000000 */
[----:B------:R-:W-:Y:S02]  /*e5c0*/  IMAD.U32 R23, RZ, RZ, UR4 ;  /* 0x00000004ff177e24 */ /* 0x000fe4000f8e00ff */
[----:B------:R-:W-:Y:S01]  /*e5d0*/  IMAD.IADD R19, R30, 0x1, R5 ;  /* 0x000000011e137824 */ /* 0x000fe200078e0205 */
[----:B------:R-:W-:Y:S02]  /*e5e0*/  PRMT R5, R8, 0x7531, R9 ;  /* 0x0000753108057816 */ /* 0x000fe40000000009 */
[----:B------:R-:W-:Y:S02]  /*e5f0*/  LOP3.LUT R3, R3, R16, RZ, 0xfc, !PT ;  /* 0x0000001003037212 */ /* 0x000fe400078efcff */
[----:B------:R-:W-:Y:S01]  /*e600*/  STSM.16.M88.4 [R19], R12 ;  /* 0x0000000c13007844 */ /* 0x000fe20000000200 */
[----:B------:R-:W-:-:S03]  /*e610*/  ISETP.NE.AND P2, PT, R23, 0x3, PT ;  /* 0x000000031700780c */ /* 0x000fc60003f45270 */
[----:B------:R-:W-:Y:S04]  /*e620*/  STSM.16.M88.4 [R19+0x2000], R4 ;  /* 0x0020000413007844 */ /* 0x000fe80000000200 */
[----:B------:R-:W0:Y:S04]  /*e630*/  LDSM.16.MT88.4 R4, [R3+UR42+0x10400] ;  /* 0x0104002a0304783b */ /* 0x000e280008004200 */
[----:B------:R-:W1:Y:S01]  /*e640*/  LDSM.16.MT88.4 R8, [R2+0x17400] ;  /* 0x017400000208783b */ /* 0x000e620000004200 */
[C-C-:B0-----:R-:W-:Y:S02]  /*e650*/  PRMT R12, R4.reuse, 0x6420, R5.reuse ;  /* 0x00006420040c7816 */ /* 0x141fe40000000005 */
[----:B------:R-:W-:-:S02]  /*e660*/  PRMT R13, R4, 0x7531, R5 ;  /* 0x00007531040d7816 */ /* 0x000fc40000000005 */
[C-C-:B------:R-:W-:Y:S02]  /*e670*/  PRMT R14, R6.reuse, 0x6420, R7.reuse ;  /* 0x00006420060e7816 */ /* 0x140fe40000000007 */
[----:B------:R-:W-:Y:S02]  /*e680*/  PRMT R15, R6, 0x7531, R7 ;  /* 0x00007531060f7816 */ /* 0x000fe40000000007 */
[C-C-:B-1----:R-:W-:Y:S02]  /*e690*/  PRMT R4, R8.reuse, 0x6420, R9.reuse ;  /* 0x0000642008047816 */ /* 0x142fe40000000009 */
[----:B------:R-:W-:Y:S01]  /*e6a0*/  PRMT R5, R8, 0x7531, R9 ;  /* 0x0000753108057816 */ /* 0x000fe20000000009 */
[----:B------:R0:W-:Y:S01]  /*e6b0*/  STSM.16.M88.4 [R19+0x4000], R12 ;  /* 0x0040000c13007844 */ /* 0x0001e20000000200 */
[C-C-:B------:R-:W-:Y:S02]  /*e6c0*/  PRMT R6, R10.reuse, 0x6420, R11.reuse ;  /* 0x000064200a067816 */ /* 0x140fe4000000000b */
[----:B------:R-:W-:-:S05]  /*e6d0*/  PRMT R7, R10, 0x7531, R11 ;  /* 0x000075310a077816 */ /* 0x000fca000000000b */
[----:B------:R0:W-:Y:S01]  /*e6e0*/  STSM.16.M88.4 [R19+0x6000], R4 ;  /* 0x0060000413007844 */ /* 0x0001e20000000200 */
[----:B------:R-:W-:Y:S01]  /*e6f0*/  @!PT LDS RZ, [RZ] ;  /* 0x00000000fffff984 */ /* 0x000fe20000000800 */
[----:B------:R-:W-:Y:S01]  /*e700*/  @!PT LDS RZ, [RZ] ;  /* 0x00000000fffff984 */ /* 0x000fe20000000800 */
[----:B------:R-:W-:Y:S01]  /*e710*/  @!PT LDS RZ, [RZ] ;  /* 0x00000000fffff984 */ /* 0x000fe20000000800 */
[----:B------:R-:W-:Y:S01]  /*e720*/  @!PT LDS RZ, [RZ] ;  /* 0x00000000fffff984 */ /* 0x000fe20000000800 */
[----:B------:R1:W-:Y:S06]  /*e730*/  MEMBAR.ALL.CTA ;  /* 0x0000000000007992 */ /* 0x0003ec0000008000 */
[----:B-1----:R-:W1:Y:S01]  /*e740*/  FENCE.VIEW.ASYNC.S ;  /* 0x00000000000073c6 */ /* 0x002e620000000000 */
[----:B------:R-:W-:Y:S05]  /*e750*/  @!P2 BRA `(.L_x_73) ;  /* 0x000000000004a947 */ /* 0x000fea0003800000 */
[----:B------:R-:W-:Y:S01]  /*e760*/  BPT.TRAP 0x1 ;  /* 0x000000040000795c */ /* 0x000fe20000300000 */
.L_x_73:
[----:B-1----:R1:W-:Y:S01]  /*e770*/  SYNCS.ARRIVE.TRANS64.A1T0 RZ, [R18+URZ+0x38850], RZ ;  /* 0x038850ff12ff79a7 */ /* 0x0023e2000810003f */
[----:B------:R-:W-:Y:S06]  /*e780*/  BAR.SYNC.DEFER_BLOCKING 0x2, 0x80 ;  /* 0x0082000000007b1d */ /* 0x000fec0000010000 */
[----:B------:R-:W-:Y:S05]  /*e790*/  @!P1 BRA `(.L_x_74) ;  /* 0x0000000000049947 */ /* 0x000fea0003800000 */
[----:B------:R-:W-:Y:S01]  /*e7a0*/  BPT.TRAP 0x1 ;  /* 0x000000040000795c */ /* 0x000fe20000300000 */
.L_x_74:
[----:B------:R-:W2:Y:S01]  /*e7b0*/  S2R R2, SR_CgaCtaId ;  /* 0x0000000000027919 */ /* 0x000ea20000008800 */
[----:B-1----:R-:W-:Y:S02]  /*e7c0*/  VIADD R18, R18, 0x38880 ;  /* 0x0003888012127836 */ /* 0x002fe40000000000 */
[----:B------:R-:W-:Y:S02]  /*e7d0*/  VIADD R28, R28, 0xffffff80 ;  /* 0xffffff801c1c7836 */ /* 0x000fe40000000000 */
[----:B0-----:R-:W-:Y:S02]  /*e7e0*/  IMAD.MOV.U32 R19, RZ, RZ, R33 ;  /* 0x000000ffff137224 */ /* 0x001fe400078e0021 */
[----:B------:R-:W-:Y:S01]  /*e7f0*/  IMAD.MOV.U32 R10, RZ, RZ, R0 ;  /* 0x000000ffff0a7224 */ /* 0x000fe200078e0000 */
[----:B--2---:R-:W-:-:S04]  /*e800*/  PRMT R18, R2, 0x654, R18 ;  /* 0x0000065402127816 */ /* 0x004fc80000000012 */
[----:B------:R0:W-:Y:S01]  /*e810*/  SYNCS.ARRIVE.TRANS64.RED.A1T0 RZ, [R18+URZ], RZ ;  /* 0x000000ff12ff79a7 */ /* 0x0001e2000810043f */
[----:B------:R-:W-:Y:S05]  /*e820*/  @P0 BRA `(.L_x_75) ;  /* 0xffffffe400f40947 */ /* 0x000fea000383ffff */
[----:B------:R-:W-:Y:S05]  /*e830*/  BRA `(.L_x_76) ;  /* 0x0000000000047947 */ /* 0x000fea0003800000 */
.L_x_60:
[----:B--2---:R-:W-:-:S07]  /*e840*/  IMAD.MOV.U32 R0, RZ, RZ, RZ ;  /* 0x000000ffff007224 */ /* 0x004fce00078e00ff */
.L_x_76:
[----:B------:R-:W-:-:S06]  /*e850*/  ULOP3.LUT UR4, UR36, 0x1, URZ, 0xfc, !UPT ;  /* 0x0000000124047892 */ /* 0x000fcc000f8efc3f */
[----:B------:R-:W-:-:S05]  /*e860*/  IMAD.U32 R2, RZ, RZ, UR4 ;  /* 0x00000004ff027e24 */ /* 0x000fca000f8e00ff */
[----:B------:R-:W-:-:S13]  /*e870*/  ISETP.NE.AND P1, PT, R2, 0x3, PT ;  /* 0x000000030200780c */ /* 0x000fda0003f25270 */
[----:B------:R-:W-:Y:S05]  /*e880*/  @!P1 BRA `(.L_x_77) ;  /* 0x0000000000049947 */ /* 0x000fea0003800000 */
[----:B------:R-:W-:Y:S01]  /*e890*/  BPT.TRAP 0x1 ;  /* 0x000000040000795c */ /* 0x000fe20000300000 */
.L_x_77:
[----:B------:R-:W-:Y:S01]  /*e8a0*/  LOP3.LUT R3, R33, 0x1, RZ, 0x3c, !PT ;  /* 0x0000000121037812 */ /* 0x000fe200078e3cff */
[----:B------:R-:W-:Y:S01]  /*e8b0*/  BSSY B0, `(.L_x_78) ;  /* 0x0000005000007945 */ /* 0x000fe20003800000 */
[----:B0-----:R-:W-:Y:S02]  /*e8c0*/  LEA R18, R0, UR42, 0x3 ;  /* 0x0000002a00127c11 */ /* 0x001fe4000f8e18ff */
[----:B------:R-:W-:-:S04]  /*e8d0*/  SHF.L.U32 R3, R3, 0x1f, RZ ;  /* 0x0000001f03037819 */ /* 0x000fc800000006ff */
[----:B------:R-:W0:Y:S02]  /*e8e0*/  SYNCS.PHASECHK.TRANS64.TRYWAIT P0, [R18+URZ+0x38870], R3 ;  /* 0x03887003120075a7 */ /* 0x000e24000800017f */
[----:B0-----:R-:W-:Y:S05]  /*e8f0*/  @!P0 BRA `(.L_x_79) ;  /* 0x0000004000988947 */ /* 0x001fea0003800000 */
.L_x_195:
[----:B------:R-:W-:Y:S05]  /*e900*/  BSYNC B0 ;  /* 0x0000000000007941 */ /* 0x000fea0003800000 */
.L_x_78:
[----:B------:R-:W-:-:S06]  /*e910*/  ULOP3.LUT UR4, UR36, 0x2, URZ, 0xfc, !UPT ;  /* 0x0000000224047892 */ /* 0x000fcc000f8efc3f */
[----:B------:R-:W-:-:S05]  /*e920*/  IMAD.U32 R2, RZ, RZ, UR4 ;  /* 0x00000004ff027e24 */ /* 0x000fca000f8e00ff */
[----:B------:R-:W-:-:S13]  /*e930*/  ISETP.NE.AND P0, PT, R2, 0x3, PT ;  /* 0x000000030200780c */ /* 0x000fda0003f05270 */
[----:B------:R-:W-:Y:S05]  /*e940*/  @!P0 BRA `(.L_x_80) ;  /* 0x0000000000048947 */ /* 0x000fea0003800000 */
[----:B------:R-:W-:Y:S01]  /*e950*/  BPT.TRAP 0x1 ;  /* 0x000000040000795c */ /* 0x000fe20000300000 */
.L_x_80:
[----:B0-----:R-:W-:Y:S01]  /*e960*/  SHF.L.U32 R3, R33, 0x1f, RZ ;  /* 0x0000001f21037819 */ /* 0x001fe200000006ff */
[----:B------:R-:W-:-:S03]  /*e970*/  IMAD.SHL.U32 R2, R0, 0x8000, RZ ;  /* 0x0000800000027824 */ /* 0x000fc600078e00ff */
[----:B------:R-:W0:Y:S02]  /*e980*/  SYNCS.PHASECHK.TRANS64.TRYWAIT P0, [R18+URZ+0x38860], R3 ;  /* 0x03886003120075a7 */ /* 0x000e24000800017f */
[----:B------:R-:W-:Y:S01]  /*e990*/  LOP3.LUT R5, R2, R16, RZ, 0xfc, !PT ;  /* 0x0000001002057212 */ /* 0x000fe200078efcff */
[----:B0-----:R-:W-:Y:S06]  /*e9a0*/  @!P0 BRA `(.L_x_81) ;  /* 0x0000004000808947 */ /* 0x001fec0003800000 */
.L_x_196:
[----:B------:R-:W2:Y:S04]  /*e9b0*/  LDL.LU R23, [R1+0x10] ;  /* 0x0000100001177983 */ /* 0x000ea80000300800 */
[----:B-1----:R-:W0:Y:S01]  /*e9c0*/  LDL.LU R22, [R1+0x4] ;  /* 0x0000040001167983 */ /* 0x002e220000300800 */
[----:B------:R-:W-:Y:S05]  /*e9d0*/  WARPSYNC.ALL ;  /* 0x0000000000007948 */ /* 0x000fea0003800000 */
[----:B----4-:R-:W1:Y:S01]  /*e9e0*/  LDSM.16.MT88.4 R4, [R5+UR42+0x10400] ;  /* 0x0104002a0504783b */ /* 0x010e620008004200 */
[----:B------:R-:W-:Y:S01]  /*e9f0*/  VIADD R19, R2, 0x4000 ;  /* 0x0000400002137836 */ /* 0x000fe20000000000 */
[----:B------:R-:W-:Y:S01]  /*ea00*/  IADD3 R17, R30, R2, R31 ;  /* 0x000000021e117210 */ /* 0x000fe20007ffe01f */
[----:B------:R-:W-:Y:S01]  /*ea10*/  VIADD R21, R2, 0x1000 ;  /* 0x0000100002157836 */ /* 0x000fe20000000000 */
[----:B------:R-:W-:-:S02]  /*ea20*/  ULOP3.LUT UR4, UR36, 0x2, URZ, 0xfc, !UPT ;  /* 0x0000000224047892 */ /* 0x000fc4000f8efc3f */
[-C--:B------:R-:W-:Y:S02]  /*ea30*/  LOP3.LUT R19, R19, R16.reuse, RZ, 0xfc, !PT ;  /* 0x0000001013137212 */ /* 0x080fe400078efcff */
[----:B------:R-:W-:Y:S02]  /*ea40*/  LOP3.LUT R21, R21, R16, RZ, 0xfc, !PT ;  /* 0x0000001015157212 */ /* 0x000fe400078efcff */
[C-C-:B-1----:R-:W-:Y:S02]  /*ea50*/  PRMT R12, R4.reuse, 0x6420, R5.reuse ;  /* 0x00006420040c7816 */ /* 0x142fe40000000005 */
[----:B------:R-:W-:Y:S02]  /*ea60*/  PRMT R13, R4, 0x7531, R5 ;  /* 0x00007531040d7816 */ /* 0x000fe40000000005 */
[C-C-:B---3--:R-:W-:Y:S02]  /*ea70*/  PRMT R14, R6.reuse, 0x6420, R7.reuse ;  /* 0x00006420060e7816 */ /* 0x148fe40000000007 */
[----:B------:R-:W-:-:S02]  /*ea80*/  PRMT R15, R6, 0x7531, R7 ;  /* 0x00007531060f7816 */ /* 0x000fc40000000007 */
[----:B0-----:R-:W-:-:S05]  /*ea90*/  IADD3 R3, R2, R16, R22 ;  /* 0x0000001002037210 */ /* 0x001fca0007ffe016 */
[----:B------:R-:W0:Y:S04]  /*eaa0*/  LDSM.16.MT88.4 R8, [R3+UR42+0x10400] ;  /* 0x0104002a0308783b */ /* 0x000e280008004200 */
[----:B------:R-:W-:Y:S01]  /*eab0*/  STSM.16.M88.4 [R17], R12 ;  /* 0x0000000c11007844 */ /* 0x000fe20000000200 */
[C-C-:B0-----:R-:W-:Y:S02]  /*eac0*/  PRMT R4, R8.reuse, 0x6420, R9.reuse ;  /* 0x0000642008047816 */ /* 0x141fe40000000009 */
[----:B------:R-:W-:Y:S02]  /*ead0*/  PRMT R5, R8, 0x7531, R9 ;  /* 0x0000753108057816 */ /* 0x000fe40000000009 */
[C-C-:B------:R-:W-:Y:S02]  /*eae0*/  PRMT R6, R10.reuse, 0x6420, R11.reuse ;  /* 0x000064200a067816 */ /* 0x140fe4000000000b */
[----:B------:R-:W-:-:S05]  /*eaf0*/  PRMT R7, R10, 0x7531, R11 ;  /* 0x000075310a077816 */ /* 0x000fca000000000b */
[----:B------:R-:W-:Y:S04]  /*eb00*/  STSM.16.M88.4 [R17+0x2000], R4 ;  /* 0x0020000411007844 */ /* 0x000fe80000000200 */
[----:B------:R2:W0:Y:S04]  /*eb10*/  LDSM.16.MT88.4 R4, [R19+UR42+0x10400] ;  /* 0x0104002a1304783b */ /* 0x0004280008004200 */
[----:B------:R-:W1:Y:S01]  /*eb20*/  LDSM.16.MT88.4 R8, [R3+UR42+0x14400] ;  /* 0x0144002a0308783b */ /* 0x000e620008004200 */
[----:B--2---:R-:W-:Y:S02]  /*eb30*/  IADD3 R19, R31, R2, R23 ;  /* 0x000000021f137210 */ /* 0x004fe40007ffe017 */
[----:B0-----:R-:W-:-:S02]  /*eb40*/  PRMT R12, R4, 0x6420, R5 ;  /* 0x00006420040c7816 */ /* 0x001fc40000000005 */
[----:B------:R-:W-:Y:S02]  /*eb50*/  PRMT R13, R4, 0x7531, R5 ;  /* 0x00007531040d7816 */ /* 0x000fe40000000005 */
[C-C-:B------:R-:W-:Y:S02]  /*eb60*/  PRMT R14, R6.reuse, 0x6420, R7.reuse ;  /* 0x00006420060e7816 */ /* 0x140fe40000000007 */
[----:B------:R-:W-:Y:S02]  /*eb70*/  PRMT R15, R6, 0x7531, R7 ;  /* 0x00007531060f7816 */ /* 0x000fe40000000007 */
[C-C-:B-1----:R-:W-:Y:S02]  /*eb80*/  PRMT R4, R8.reuse, 0x6420, R9.reuse ;  /* 0x0000642008047816 */ /* 0x142fe40000000009 */
[----:B------:R-:W-:Y:S01]  /*eb90*/  PRMT R5, R8, 0x7531, R9 ;  /* 0x0000753108057816 */ /* 0x000fe20000000009 */
[----:B------:R-:W-:Y:S01]  /*eba0*/  STSM.16.M88.4 [R17+0x4000], R12 ;  /* 0x0040000c11007844 */ /* 0x000fe20000000200 */
[----:B------:R-:W-:-:S02]  /*ebb0*/  PRMT R6, R10, 0x6420, R11 ;  /* 0x000064200a067816 */ /* 0x000fc4000000000b */
[----:B------:R-:W-:-:S05]  /*ebc0*/  PRMT R7, R10, 0x7531, R11 ;  /* 0x000075310a077816 */ /* 0x000fca000000000b */
[----:B------:R-:W-:Y:S04]  /*ebd0*/  STSM.16.M88.4 [R17+0x6000], R4 ;  /* 0x0060000411007844 */ /* 0x000fe80000000200 */
[----:B------:R0:W1:Y:S04]  /*ebe0*/  LDSM.16.MT88.4 R4, [R21+UR42+0x10400] ;  /* 0x0104002a1504783b */ /* 0x0000680008004200 */
[----:B------:R-:W2:Y:S01]  /*ebf0*/  LDSM.16.MT88.4 R8, [R3+UR42+0x11400] ;  /* 0x0114002a0308783b */ /* 0x000ea20008004200 */
[----:B0-----:R-:W-:Y:S02]  /*ec00*/  VIADD R21, R2, 0x3000 ;  /* 0x0000300002157836 */ /* 0x001fe40000000000 */
[----:B------:R-:W-:-:S03]  /*ec10*/  IMAD.IADD R17, R30, 0x1, R19 ;  /* 0x000000011e117824 */ /* 0x000fc600078e0213 */
[----:B------:R-:W-:Y:S01]  /*ec20*/  LOP3.LUT R21, R21, R16, RZ, 0xfc, !PT ;  /* 0x0000001015157212 */ /* 0x000fe200078efcff */
[----:B------:R-:W-:-:S05]  /*ec30*/  VIADD R19, R2, 0x5000 ;  /* 0x0000500002137836 */ /* 0x000fca0000000000 */
[----:B------:R-:W-:Y:S01]  /*ec40*/  LOP3.LUT R20, R19, R16, RZ, 0xfc, !PT ;  /* 0x0000001013147212 */ /* 0x000fe200078efcff */
[----:B------:R-:W-:Y:S01]  /*ec50*/  VIADD R19, R2, 0x2000 ;  /* 0x0000200002137836 */ /* 0x000fe20000000000 */
[C-C-:B-1----:R-:W-:Y:S02]  /*ec60*/  PRMT R12, R4.reuse, 0x6420, R5.reuse ;  /* 0x00006420040c7816 */ /* 0x142fe40000000005 */
[----:B------:R-:W-:Y:S02]  /*ec70*/  PRMT R13, R4, 0x7531, R5 ;  /* 0x00007531040d7816 */ /* 0x000fe40000000005 */
[C-C-:B------:R-:W-:Y:S02]  /*ec80*/  PRMT R14, R6.reuse, 0x6420, R7.reuse ;  /* 0x00006420060e7816 */ /* 0x140fe40000000007 */
[----:B------:R-:W-:Y:S02]  /*ec90*/  PRMT R15, R6, 0x7531, R7 ;  /* 0x00007531060f7816 */ /* 0x000fe40000000007 */
[----:B--2---:R-:W-:-:S02]  /*eca0*/  PRMT R4, R8, 0x6420, R9 ;  /* 0x0000642008047816 */ /* 0x004fc40000000009 */
[----:B------:R-:W-:Y:S01]  /*ecb0*/  PRMT R5, R8, 0x7531, R9 ;  /* 0x0000753108057816 */ /* 0x000fe20000000009 */
[----:B------:R-:W-:Y:S01]  /*ecc0*/  STSM.16.M88.4 [R17], R12 ;  /* 0x0000000c11007844 */ /* 0x000fe20000000200 */
[C-C-:B------:R-:W-:Y:S02]  /*ecd0*/  PRMT R6, R10.reuse, 0x6420, R11.reuse ;  /* 0x000064200a067816 */ /* 0x140fe4000000000b */
[----:B------:R-:W-:-:S05]  /*ece0*/  PRMT R7, R10, 0x7531, R11 ;  /* 0x000075310a077816 */ /* 0x000fca000000000b */
[----:B------:R-:W-:Y:S04]  /*ecf0*/  STSM.16.M88.4 [R17+0x2000], R4 ;  /* 0x0020000411007844 */ /* 0x000fe80000000200 */
[----:B------:R0:W1:Y:S04]  /*ed00*/  LDSM.16.MT88.4 R4, [R20+UR42+0x10400] ;  /* 0x0104002a1404783b */ /* 0x0000680008004200 */
[----:B------:R-:W2:Y:S01]  /*ed10*/  LDSM.16.MT88.4 R8, [R3+UR42+0x15400] ;  /* 0x0154002a0308783b */ /* 0x000ea20008004200 */
[----:B0-----:R-:W-:Y:S02]  /*ed20*/  LOP3.LUT R20, R19, R16, RZ, 0xfc, !PT ;  /* 0x0000001013147212 */ /* 0x001fe400078efcff */
[----:B------:R-:W-:-:S02]  /*ed30*/  IADD3 R19, R31, R2, R22 ;  /* 0x000000021f137210 */ /* 0x000fc40007ffe016 */
[C-C-:B-1----:R-:W-:Y:S02]  /*ed40*/  PRMT R12, R4.reuse, 0x6420, R5.reuse ;  /* 0x00006420040c7816 */ /* 0x142fe40000000005 */
[----:B------:R-:W-:Y:S02]  /*ed50*/  PRMT R13, R4, 0x7531, R5 ;  /* 0x00007531040d7816 */ /* 0x000fe40000000005 */
[C-C-:B------:R-:W-:Y:S02]  /*ed60*/  PRMT R14, R6.reuse, 0x6420, R7.reuse ;  /* 0x00006420060e7816 */ /* 0x140fe40000000007 */
[----:B------:R-:W-:Y:S02]  /*ed70*/  PRMT R15, R6, 0x7531, R7 ;  /* 0x00007531060f7816 */ /* 0x000fe40000000007 */
[C-C-:B--2---:R-:W-:Y:S02]  /*ed80*/  PRMT R4, R8.reuse, 0x6420, R9.reuse ;  /* 0x0000642008047816 */ /* 0x144fe40000000009 */
[----:B------:R-:W-:Y:S01]  /*ed90*/  PRMT R5, R8, 0x7531, R9 ;  /* 0x0000753108057816 */ /* 0x000fe20000000009 */
[----:B------:R-:W-:Y:S01]  /*eda0*/  STSM.16.M88.4 [R17+0x4000], R12 ;  /* 0x0040000c11007844 */ /* 0x000fe20000000200 */
[----:B------:R-:W-:-:S02]  /*edb0*/  PRMT R6, R10, 0x6420, R11 ;  /* 0x000064200a067816 */ /* 0x000fc4000000000b */
[----:B------:R-:W-:-:S05]  /*edc0*/  PRMT R7, R10, 0x7531, R11 ;  /* 0x000075310a077816 */ /* 0x000fca000000000b */
[----:B------:R0:W-:Y:S04]  /*edd0*/  STSM.16.M88.4 [R17+0x6000], R4 ;  /* 0x0060000411007844 */ /* 0x0001e80000000200 */
[----:B------:R-:W1:Y:S04]  /*ede0*/  LDSM.16.MT88.4 R4, [R20+UR42+0x10400] ;  /* 0x0104002a1404783b */ /* 0x000e680008004200 */
[----:B------:R-:W2:Y:S01]  /*edf0*/  LDSM.16.MT88.4 R8, [R3+UR42+0x12400] ;  /* 0x0124002a0308783b */ /* 0x000ea20008004200 */
[----:B0-----:R-:W-:Y:S02]  /*ee00*/  IMAD.IADD R17, R30, 0x1, R19 ;  /* 0x000000011e117824 */ /* 0x001fe400078e0213 */
[----:B------:R-:W-:-:S05]  /*ee10*/  VIADD R19, R2, 0x6000 ;  /* 0x0000600002137836 */ /* 0x000fca0000000000 */
[----:B------:R-:W-:Y:S02]  /*ee20*/  LOP3.LUT R19, R19, R16, RZ, 0xfc, !PT ;  /* 0x0000001013137212 */ /* 0x000fe400078efcff */
        /* <DEDUP_REMOVED lines=12> */
[----:B0-----:R-:W-:Y:S01]  /*eef0*/  IADD3 R19, R2, R22, R23 ;  /* 0x0000001602137210 */ /* 0x001fe20007ffe017 */
[----:B------:R-:W-:-:S03]  /*ef00*/  IMAD.U32 R22, RZ, RZ, UR4 ;  /* 0x00000004ff167e24 */ /* 0x000fc6000f8e00ff */
[----:B------:R-:W-:Y:S01]  /*ef10*/  IADD3 R30, R30, R19, R31 ;  /* 0x000000131e1e7210 */ /* 0x000fe20007ffe01f */
[----:B------:R-:W-:Y:S01]  /*ef20*/  VIADD R19, R2, 0x7000 ;  /* 0x0000700002137836 */ /* 0x000fe20000000000 */
[----:B------:R-:W-:-:S04]  /*ef30*/  ISETP.NE.AND P0, PT, R22, 0x3, PT ;  /* 0x000000031600780c */ /* 0x000fc80003f05270 */
[----:B------:R-:W-:Y:S02]  /*ef40*/  LOP3.LUT R19, R19, R16, RZ, 0xfc, !PT ;  /* 0x0000001013137212 */ /* 0x000fe400078efcff */
[C-C-:B-1----:R-:W-:Y:S02]  /*ef50*/  PRMT R12, R4.reuse, 0x6420, R5.reuse ;  /* 0x00006420040c7816 */ /* 0x142fe40000000005 */
[----:B------:R-:W-:Y:S02]  /*ef60*/  PRMT R13, R4, 0x7531, R5 ;  /* 0x00007531040d7816 */ /* 0x000fe40000000005 */
[C-C-:B------:R-:W-:Y:S02]  /*ef70*/  PRMT R14, R6.reuse, 0x6420, R7.reuse ;  /* 0x00006420060e7816 */ /* 0x140fe40000000007 */
[----:B------:R-:W-:Y:S02]  /*ef80*/  PRMT R15, R6, 0x7531, R7 ;  /* 0x00007531060f7816 */ /* 0x000fe40000000007 */
[----:B--2---:R-:W-:-:S02]  /*ef90*/  PRMT R4, R8, 0x6420, R9 ;  /* 0x0000642008047816 */ /* 0x004fc40000000009 */
[----:B------:R-:W-:Y:S01]  /*efa0*/  PRMT R5, R8, 0x7531, R9 ;  /* 0x0000753108057816 */ /* 0x000fe20000000009 */
[----:B------:R-:W-:Y:S01]  /*efb0*/  STSM.16.M88.4 [R17+0x4000], R12 ;  /* 0x0040000c11007844 */ /* 0x000fe20000000200 */
[C-C-:B------:R-:W-:Y:S02]  /*efc0*/  PRMT R6, R10.reuse, 0x6420, R11.reuse ;  /* 0x000064200a067816 */ /* 0x140fe4000000000b */
[----:B------:R-:W-:-:S05]  /*efd0*/  PRMT R7, R10, 0x7531, R11 ;  /* 0x000075310a077816 */ /* 0x000fca000000000b */
[----:B------:R-:W-:Y:S04]  /*efe0*/  STSM.16.M88.4 [R17+0x6000], R4 ;  /* 0x0060000411007844 */ /* 0x000fe80000000200 */
[----:B------:R-:W0:Y:S04]  /*eff0*/  LDSM.16.MT88.4 R4, [R21+UR42+0x10400] ;  /* 0x0104002a1504783b */ /* 0x000e280008004200 */
[----:B------:R-:W1:Y:S01]  /*f000*/  LDSM.16.MT88.4 R8, [R3+UR42+0x13400] ;  /* 0x0134002a0308783b */ /* 0x000e620008004200 */
[C-C-:B0-----:R-:W-:Y:S02]  /*f010*/  PRMT R12, R4.reuse, 0x6420, R5.reuse ;  /* 0x00006420040c7816 */ /* 0x141fe40000000005 */
[----:B------:R-:W-:-:S02]  /*f020*/  PRMT R13, R4, 0x7531, R5 ;  /* 0x00007531040d7816 */ /* 0x000fc40000000005 */
[C-C-:B------:R-:W-:Y:S02]  /*f030*/  PRMT R14, R6.reuse, 0x6420, R7.reuse ;  /* 0x00006420060e7816 */ /* 0x140fe40000000007 */
[----:B------:R-:W-:Y:S02]  /*f040*/  PRMT R15, R6, 0x7531, R7 ;  /* 0x00007531060f7816 */ /* 0x000fe40000000007 */
[C-C-:B-1----:R-:W-:Y:S02]  /*f050*/  PRMT R4, R8.reuse, 0x6420, R9.reuse ;  /* 0x0000642008047816 */ /* 0x142fe40000000009 */
[----:B------:R-:W-:Y:S01]  /*f060*/  PRMT R5, R8, 0x7531, R9 ;  /* 0x0000753108057816 */ /* 0x000fe20000000009 */
[----:B------:R-:W-:Y:S01]  /*f070*/  STSM.16.M88.4 [R30], R12 ;  /* 0x0000000c1e007844 */ /* 0x000fe20000000200 */
        /* <DEDUP_REMOVED lines=23> */
.L_x_82:
[----:B-1----:R1:W-:Y:S01]  /*f1f0*/  SYNCS.ARRIVE.TRANS64.A1T0 RZ, [R18+URZ+0x38850], RZ ;  /* 0x038850ff12ff79a7 */ /* 0x0023e2000810003f */
[----:B------:R-:W-:Y:S06]  /*f200*/  BAR.SYNC.DEFER_BLOCKING 0x2, 0x80 ;  /* 0x0082000000007b1d */ /* 0x000fec0000010000 */
[----:B------:R-:W-:Y:S05]  /*f210*/  @!P1 BRA `(.L_x_83) ;  /* 0x0000000000049947 */ /* 0x000fea0003800000 */
[----:B------:R-:W-:Y:S01]  /*f220*/  BPT.TRAP 0x1 ;  /* 0x000000040000795c */ /* 0x000fe20000300000 */
.L_x_83:
[----:B------:R-:W2:Y:S01]  /*f230*/  S2R R2, SR_CgaCtaId ;  /* 0x0000000000027919 */ /* 0x000ea20000008800 */
[----:B-1----:R-:W-:Y:S02]  /*f240*/  VIADD R18, R18, 0x38880 ;  /* 0x0003888012127836 */ /* 0x002fe40000000000 */
[----:B------:R-:W-:-:S05]  /*f250*/  VIADD R0, R0, 0x1 ;  /* 0x0000000100007836 */ /* 0x000fca0000000000 */
[----:B------:R-:W-:-:S04]  /*f260*/  ISETP.NE.AND P0, PT, R0, 0x2, PT ;  /* 0x000000020000780c */ /* 0x000fc80003f05270 */
[----:B0-----:R-:W-:Y:S02]  /*f270*/  SEL R4, RZ, 0x1, P0 ;  /* 0x00000001ff047807 */ /* 0x001fe40000000000 */
[----:B------:R-:W-:Y:S02]  /*f280*/  SEL R0, R0, RZ, P0 ;  /* 0x000000ff00007207 */ /* 0x000fe40000000000 */
[----:B------:R-:W-:Y:S02]  /*f290*/  LOP3.LUT R33, R33, R4, RZ, 0x3c, !PT ;  /* 0x0000000421217212 */ /* 0x000fe400078e3cff */
[----:B--2---:R-:W-:Y:S01]  /*f2a0*/  PRMT R18, R2, 0x654, R18 ;  /* 0x0000065402127816 */ /* 0x004fe20000000012 */
[----:B------:R-:W-:-:S03]  /*f2b0*/  IMAD.MOV.U32 R2, RZ, RZ, RZ ;  /* 0x000000ffff027224 */ /* 0x000fc600078e00ff */
[----:B------:R0:W-:Y:S04]  /*f2c0*/  SYNCS.ARRIVE.TRANS64.RED.A1T0 RZ, [R18+URZ], RZ ;  /* 0x000000ff12ff79a7 */ /* 0x0001e8000810043f */
.L_x_40:
[----:B------:R-:W1:Y:S01]  /*f2d0*/  S2R R4, SR_CgaCtaId ;  /* 0x0000000000047919 */ /* 0x000e620000008800 */
[----:B------:R-:W-:Y:S02]  /*f2e0*/  MOV R3, 0x400 ;  /* 0x0000040000037802 */ /* 0x000fe40000000f00 */
[----:B------:R-:W-:Y:S02]  /*f2f0*/  SHF.L.U32 R2, R2, 0x1f, RZ ;  /* 0x0000001f02027819 */ /* 0x000fe400000006ff */
[----:B-1----:R-:W-:-:S04]  /*f300*/  LEA R5, R4, R3, 0x18 ;  /* 0x0000000304057211 */ /* 0x002fc800078ec0ff */
[----:B------:R-:W1:Y:S02]  /*f310*/  SYNCS.PHASECHK.TRANS64.TRYWAIT P0, [R5+URZ+0x38820], R2 ;  /* 0x03882002050075a7 */ /* 0x000e64000800017f */
[----:B-1----:R-:W-:Y:S05]  /*f320*/  @!P0 BRA `(.L_x_84) ;  /* 0x0000003800348947 */ /* 0x002fea0003800000 */
.L_x_197:
[----:B------:R-:W2:Y:S02]  /*f330*/  S2R R3, SR_TID.X ;  /* 0x0000000000037919 */ /* 0x000ea40000002100 */
[----:B--2---:R-:W-:-:S04]  /*f340*/  SHF.R.U32.HI R3, RZ, 0x5, R3 ;  /* 0x00000005ff037819 */ /* 0x004fc80000011603 */
[----:B------:R-:W-:-:S05]  /*f350*/  LOP3.LUT R3, R3, 0x3, RZ, 0xc0, !PT ;  /* 0x0000000303037812 */ /* 0x000fca00078ec0ff */
[----:B-1----:R-:W1:Y:S02]  /*f360*/  SHFL.IDX PT, R2, R3, RZ, 0x1f ;  /* 0x00001fff03027589 */ /* 0x002e6400000e0000 */
[----:B-1----:R-:W-:-:S13]  /*f370*/  ISETP.NE.AND P0, PT, R2, RZ, PT ;  /* 0x000000ff0200720c */ /* 0x002fda0003f05270 */
[----:B------:R-:W-:Y:S05]  /*f380*/  @P0 BRA `(.L_x_8) ;  /* 0x0000000000a00947 */ /* 0x000fea0003800000 */
[----:B------:R-:W-:-:S13]  /*f390*/  ELECT P0, URZ, PT ;  /* 0x00000000003f782f */ /* 0x000fda0003800000 */
[----:B------:R-:W-:Y:S05]  /*f3a0*/  @!P0 BRA `(.L_x_8) ;  /* 0x0000000000988947 */ /* 0x000fea0003800000 */
[----:B------:R-:W-:-:S06]  /*f3b0*/  ULOP3.LUT UR4, UR36, 0x2, URZ, 0xfc, !UPT ;  /* 0x0000000224047892 */ /* 0x000fcc000f8efc3f */
[----:B------:R-:W-:-:S05]  /*f3c0*/  IMAD.U32 R2, RZ, RZ, UR4 ;  /* 0x00000004ff027e24 */ /* 0x000fca000f8e00ff */
[----:B------:R-:W-:-:S13]  /*f3d0*/  ISETP.NE.AND P0, PT, R2, 0x3, PT ;  /* 0x000000030200780c */ /* 0x000fda0003f05270 */
[----:B------:R-:W-:Y:S05]  /*f3e0*/  @!P0 BRA `(.L_x_85) ;  /* 0x0000000000048947 */ /* 0x000fea0003800000 */
[----:B------:R-:W-:Y:S01]  /*f3f0*/  BPT.TRAP 0x1 ;  /* 0x000000040000795c */ /* 0x000fe20000300000 */
.L_x_85:
[C---:B------:R-:W-:Y:S01]  /*f400*/  IMAD R4, R0.reuse, 0x8, R5 ;  /* 0x0000000800047824 */ /* 0x040fe200078e0205 */
[----:B------:R-:W-:Y:S01]  /*f410*/  SHF.L.U32 R3, R33, 0x1f, RZ ;  /* 0x0000001f21037819 */ /* 0x000fe200000006ff */
[----:B------:R-:W-:-:S03]  /*f420*/  VIADD R0, R0, 0x1 ;  /* 0x0000000100007836 */ /* 0x000fc60000000000 */
[----:B------:R-:W1:Y:S02]  /*f430*/  SYNCS.PHASECHK.TRANS64.TRYWAIT P1, [R4+URZ+0x38840], R3 ;  /* 0x03884003040075a7 */ /* 0x000e64000802017f */
[----:B------:R-:W-:-:S04]  /*f440*/  ISETP.NE.AND P2, PT, R0, 0x2, PT ;  /* 0x000000020000780c */ /* 0x000fc80003f45270 */
[----:B------:R-:W-:Y:S01]  /*f450*/  SEL R2, RZ, 0x1, P2 ;  /* 0x00000001ff027807 */ /* 0x000fe20001000000 */
[----:B-1----:R-:W-:Y:S08]  /*f460*/  @!P1 BRA `(.L_x_86) ;  /* 0x0000003400f89947 */ /* 0x002ff00003800000 */
.L_x_198:
[----:B------:R-:W-:Y:S02]  /*f470*/  SEL R0, R0, RZ, P2 ;  /* 0x000000ff00007207 */ /* 0x000fe40001000000 */
[----:B------:R-:W-:Y:S01]  /*f480*/  LOP3.LUT R2, R33, R2, RZ, 0x3c, !PT ;  /* 0x0000000221027212 */ /* 0x000fe200078e3cff */
[----:B------:R-:W-:Y:S06]  /*f490*/  @!P0 BRA `(.L_x_87) ;  /* 0x0000000000048947 */ /* 0x000fec0003800000 */
[----:B------:R-:W-:Y:S01]  /*f4a0*/  BPT.TRAP 0x1 ;  /* 0x000000040000795c */ /* 0x000fe20000300000 */
.L_x_87:
[----:B------:R-:W-:Y:S01]  /*f4b0*/  IMAD R5, R0, 0x8, R5 ;  /* 0x0000000800057824 */ /* 0x000fe200078e0205 */
[----:B------:R-:W-:-:S04]  /*f4c0*/  SHF.L.U32 R0, R2, 0x1f, RZ ;  /* 0x0000001f02007819 */ /* 0x000fc800000006ff */
[----:B------:R-:W2:Y:S02]  /*f4d0*/  SYNCS.PHASECHK.TRANS64.TRYWAIT P1, [R5+URZ+0x38840], R0 ;  /* 0x03884000050075a7 */ /* 0x000ea4000802017f */
[----:B--2---:R-:W-:Y:S05]  /*f4e0*/  @!P1 BRA `(.L_x_88) ;  /* 0x0000003400ec9947 */ /* 0x004fea0003800000 */
.L_x_199:
[----:B------:R-:W-:Y:S05]  /*f4f0*/  @!P0 BRA `(.L_x_89) ;  /* 0x0000000000048947 */ /* 0x000fea0003800000 */
[----:B------:R-:W-:Y:S01]  /*f500*/  BPT.TRAP 0x1 ;  /* 0x000000040000795c */ /* 0x000fe20000300000 */
.L_x_89:
[----:B------:R-:W3:Y:S02]  /*f510*/  SYNCS.PHASECHK.TRANS64.TRYWAIT P1, [R4+URZ+0x38860], R3 ;  /* 0x03886003040075a7 */ /* 0x000ee4000802017f */
[----:B---3--:R-:W-:Y:S05]  /*f520*/  @!P1 BRA `(.L_x_90) ;  /* 0x0000003400f09947 */ /* 0x008fea0003800000 */
.L_x_200:
[----:B------:R-:W-:Y:S05]  /*f530*/  @!P0 BRA `(.L_x_91) ;  /* 0x0000000000048947 */ /* 0x000fea0003800000 */
[----:B------:R-:W-:Y:S01]  /*f540*/  BPT.TRAP 0x1 ;  /* 0x000000040000795c */ /* 0x000fe20000300000 */
.L_x_91:
[----:B------:R-:W4:Y:S02]  /*f550*/  SYNCS.PHASECHK.TRANS64.TRYWAIT P1, [R5+URZ+0x38860], R0 ;  /* 0x03886000050075a7 */ /* 0x000f24000802017f */
[----:B----4-:R-:W-:Y:S05]  /*f560*/  @!P1 BRA `(.L_x_92) ;  /* 0x0000003400f49947 */ /* 0x010fea0003800000 */
.L_x_201:
[----:B------:R-:W-:Y:S05]  /*f570*/  @!P0 BRA `(.L_x_93) ;  /* 0x0000000000048947 */ /* 0x000fea0003800000 */
[----:B------:R-:W-:Y:S01]  /*f580*/  BPT.TRAP 0x1 ;  /* 0x000000040000795c */ /* 0x000fe20000300000 */
.L_x_93:
[----:B------:R-:W0:Y:S02]  /*f590*/  SYNCS.PHASECHK.TRANS64.TRYWAIT P1, [R4+URZ+0x38880], R3 ;  /* 0x03888003040075a7 */ /* 0x000e24000802017f */
[----:B0-----:R-:W-:Y:S05]  /*f5a0*/  @!P1 BRA `(.L_x_94) ;  /* 0x0000003400f89947 */ /* 0x001fea0003800000 */
.L_x_202:
[----:B------:R-:W-:Y:S05]  /*f5b0*/  @!P0 BRA `(.L_x_95) ;  /* 0x0000000000048947 */ /* 0x000fea0003800000 */
[----:B------:R-:W-:Y:S01]  /*f5c0*/  BPT.TRAP 0x1 ;  /* 0x000000040000795c */ /* 0x000fe20000300000 */
.L_x_95:
[----:B------:R0:W0:Y:S02]  /*f5d0*/  SYNCS.PHASECHK.TRANS64.TRYWAIT P0, [R5+URZ+0x38880], R0 ;  /* 0x03888000050075a7 */ /* 0x000024000800017f */
[----:B0-----:R-:W-:Y:S05]  /*f5e0*/  @!P0 NANOSLEEP.SYNCS 0x989680 ;  /* 0x009896800000895d */ /* 0x001fea0003900000 */
[----:B------:R-:W0:Y:S02]  /*f5f0*/  @!P0 SYNCS.PHASECHK.TRANS64 P0, [R5+URZ+0x38880], R0 ;  /* 0x03888000050085a7 */ /* 0x000e24000800007f */
[----:B0-----:R-:W-:Y:S05]  /*f600*/  @!P0 BRA `(.L_x_95) ;  /* 0xfffffffc00f08947 */ /* 0x001fea000383ffff */
.L_x_8:
[----:B------:R-:W-:Y:S05]  /*f610*/  BSYNC B6 ;  /* 0x0000000000067941 */ /* 0x000fea0003800000 */
.L_x_5:
[----:B------:R-:W-:Y:S05]  /*f620*/  EXIT ;  /* 0x000000000000794d */ /* 0x000fea0003800000 */
.L_x_12:
[----:B0-----:R-:W-:-:S04]  /*f630*/  IMAD.U32 R3, RZ, RZ, UR41 ;  /* 0x00000029ff037e24 */ /* 0x001fc8000f8e00ff */
[----:B------:R0:W1:Y:S03]  /*f640*/  SYNCS.PHASECHK.TRANS64.TRYWAIT P0, [R3+URZ+0x38800], R6 ;  /* 0x03880006030075a7 */ /* 0x000066000800017f */
[----:B-1----:R-:W-:Y:S05]  /*f650*/  @!P0 NANOSLEEP.SYNCS 0x989680 ;  /* 0x009896800000895d */ /* 0x002fea0003900000 */
[----:B------:R-:W1:Y:S02]  /*f660*/  @!P0 SYNCS.PHASECHK.TRANS64 P0, [R3+URZ+0x38800], R6 ;  /* 0x03880006030085a7 */ /* 0x000e64000800007f */
[----:B-1----:R-:W-:Y:S05]  /*f670*/  @!P0 BRA `(.L_x_12) ;  /* 0xfffffffc00ec8947 */ /* 0x002fea000383ffff */
[----:B------:R-:W-:Y:S05]  /*f680*/  BRA `(.L_x_96) ;  /* 0xffffff2000387947 */ /* 0x000fea000383ffff */
.L_x_16:
[----:B0-----:R-:W-:-:S04]  /*f690*/  IMAD.U32 R3, RZ, RZ, UR41 ;  /* 0x00000029ff037e24 */ /* 0x001fc8000f8e00ff */
[----:B------:R0:W2:Y:S03]  /*f6a0*/  SYNCS.PHASECHK.TRANS64.TRYWAIT P1, [R3+URZ+0x38830], R6 ;  /* 0x03883006030075a7 */ /* 0x0000a6000802017f */
[----:B--2---:R-:W-:Y:S05]  /*f6b0*/  @!P1 NANOSLEEP.SYNCS 0x989680 ;  /* 0x009896800000995d */ /* 0x004fea0003900000 */
[----:B------:R-:W2:Y:S02]  /*f6c0*/  @!P1 SYNCS.PHASECHK.TRANS64 P1, [R3+URZ+0x38830], R6 ;  /* 0x03883006030095a7 */ /* 0x000ea4000802007f */
[----:B--2---:R-:W-:Y:S05]  /*f6d0*/  @!P1 BRA `(.L_x_16) ;  /* 0xfffffffc00ec9947 */ /* 0x004fea000383ffff */
[----:B------:R-:W-:Y:S05]  /*f6e0*/  BRA `(.L_x_15) ;  /* 0xffffff2000547947 */ /* 0x000fea000383ffff */
.L_x_21:
[----:B-1----:R-:W-:-:S04]  /*f6f0*/  IMAD.U32 R7, RZ, RZ, UR41 ;  /* 0x00000029ff077e24 */ /* 0x002fc8000f8e00ff */
[----:B------:R1:W2:Y:S03]  /*f700*/  SYNCS.PHASECHK.TRANS64.TRYWAIT P1, [R7+URZ+0x38850], R6 ;  /* 0x03885006070075a7 */ /* 0x0002a6000802017f */
[----:B--2---:R-:W-:Y:S05]  /*f710*/  @!P1 NANOSLEEP.SYNCS 0x989680 ;  /* 0x009896800000995d */ /* 0x004fea0003900000 */
[----:B------:R-:W2:Y:S02]  /*f720*/  @!P1 SYNCS.PHASECHK.TRANS64 P1, [R7+URZ+0x38850], R6 ;  /* 0x03885006070095a7 */ /* 0x000ea4000802007f */
[----:B--2---:R-:W-:Y:S05]  /*f730*/  @!P1 BRA `(.L_x_21) ;  /* 0xfffffffc00ec9947 */ /* 0x004fea000383ffff */
[----:B------:R-:W-:Y:S05]  /*f740*/  BRA `(.L_x_20) ;  /* 0xffffff3c00fc7947 */ /* 0x000fea000383ffff */
.L_x_27:
[----:B0-----:R-:W-:Y:S02]  /*f750*/  IMAD.U32 R0, RZ, RZ, UR49 ;  /* 0x00000031ff007e24 */ /* 0x001fe4000f8e00ff */
[----:B------:R-:W-:-:S04]  /*f760*/  IMAD.U32 R3, RZ, RZ, UR52 ;  /* 0x00000034ff037e24 */ /* 0x000fc8000f8e00ff */
[----:B------:R0:W1:Y:S03]  /*f770*/  SYNCS.PHASECHK.TRANS64.TRYWAIT P2, [R0+URZ+0x38830], R3 ;  /* 0x03883003000075a7 */ /* 0x000066000804017f */
[----:B-1----:R-:W-:Y:S05]  /*f780*/  @!P2 NANOSLEEP.SYNCS 0x989680 ;  /* 0x009896800000a95d */ /* 0x002fea0003900000 */
[----:B------:R-:W1:Y:S02]  /*f790*/  @!P2 SYNCS.PHASECHK.TRANS64 P2, [R0+URZ+0x38830], R3 ;  /* 0x038830030000a5a7 */ /* 0x000e64000804007f */
[----:B-1----:R-:W-:Y:S05]  /*f7a0*/  @!P2 BRA `(.L_x_27) ;  /* 0xfffffffc00e8a947 */ /* 0x002fea000383ffff */
[----:B------:R-:W-:Y:S05]  /*f7b0*/  BRA `(.L_x_26) ;  /* 0xffffff4000dc7947 */ /* 0x000fea000383ffff */
.L_x_32:
[----:B-1----:R-:W-:Y:S02]  /*f7c0*/  IMAD.U32 R6, RZ, RZ, UR49 ;  /* 0x00000031ff067e24 */ /* 0x002fe4000f8e00ff */
[----:B------:R-:W-:-:S04]  /*f7d0*/  IMAD.U32 R7, RZ, RZ, UR52 ;  /* 0x00000034ff077e24 */ /* 0x000fc8000f8e00ff */
[----:B------:R1:W2:Y:S03]  /*f7e0*/  SYNCS.PHASECHK.TRANS64.TRYWAIT P2, [R6+URZ+0x38850], R7 ;  /* 0x03885007060075a7 */ /* 0x0002a6000804017f */
[----:B--2---:R-:W-:Y:S05]  /*f7f0*/  @!P2 NANOSLEEP.SYNCS 0x989680 ;  /* 0x009896800000a95d */ /* 0x004fea0003900000 */
[----:B------:R-:W2:Y:S02]  /*f800*/  @!P2 SYNCS.PHASECHK.TRANS64 P2, [R6+URZ+0x38850], R7 ;  /* 0x038850070600a5a7 */ /* 0x000ea4000804007f */
[----:B--2---:R-:W-:Y:S05]  /*f810*/  @!P2 BRA `(.L_x_32) ;  /* 0xfffffffc00e8a947 */ /* 0x004fea000383ffff */
[----:B------:R-:W-:Y:S05]  /*f820*/  BRA `(.L_x_31) ;  /* 0xffffff60006c7947 */ /* 0x000fea000383ffff */
.L_x_46:
[----:B------:R-:W-:Y:S02]  /*f830*/  IMAD.MOV.U32 R13, RZ, RZ, R19 ;  /* 0x000000ffff0d7224 */ /* 0x000fe400078e0013 */
[----:B------:R-:W-:Y:S02]  /*f840*/  IMAD.MOV.U32 R12, RZ, RZ, RZ ;  /* 0x000000ffff0c7224 */ /* 0x000fe400078e00ff */
[----:B------:R-:W-:Y:S02]  /*f850*/  IMAD.MOV.U32 R11, RZ, RZ, 0x1f ;  /* 0x0000001fff0b7424 */ /* 0x000fe400078e00ff */
[----:B------:R-:W-:-:S07]  /*f860*/  IMAD.MOV.U32 R15, RZ, RZ, -0x1 ;  /* 0xffffffffff0f7424 */ /* 0x000fce00078e00ff */
[----:B0----5:R-:W-:Y:S05]  /*f870*/  WARPSYNC.COLLECTIVE R15, `(.L_x_97) ;  /* 0x000000000f087348 */ /* 0x021fea0003c00000 */
[----:B------:R1:W2:Y:S02]  /*f880*/  SHFL.IDX P6, R14, R13, R12, R11 ;  /* 0x0000000c0d0e7389 */ /* 0x0002a400000c000b */
[----:B012--5:R-:W-:Y:S01]  /*f890*/  ENDCOLLECTIVE ;  /* 0x000000000000791b */ /* 0x027fe20003800000 */
.L_x_97:
[----:B------:R-:W-:Y:S05]  /*f8a0*/  BRA `(.L_x_98) ;  /* 0xffffffb800cc7947 */ /* 0x000fea000383ffff */
.L_x_48:
[----:B0-----:R0:W1:Y:S02]  /*f8b0*/  SYNCS.PHASECHK.TRANS64.TRYWAIT P0, [R22+URZ+0x38880], R20 ;  /* 0x03888014160075a7 */ /* 0x001064000800017f */
[----:B-1----:R-:W-:Y:S05]  /*f8c0*/  @!P0 NANOSLEEP.SYNCS 0x989680 ;  /* 0x009896800000895d */ /* 0x002fea0003900000 */
[----:B------:R-:W1:Y:S02]  /*f8d0*/  @!P0 SYNCS.PHASECHK.TRANS64 P0, [R22+URZ+0x38880], R20 ;  /* 0x03888014160085a7 */ /* 0x000e64000800007f */
[----:B-1----:R-:W-:Y:S05]  /*f8e0*/  @!P0 BRA `(.L_x_48) ;  /* 0xfffffffc00f08947 */ /* 0x002fea000383ffff */
[----:B------:R-:W-:Y:S05]  /*f8f0*/  BRA `(.L_x_99) ;  /* 0xffffffbc001c7947 */ /* 0x000fea000383ffff */
.L_x_49:
[----:B------:R-:W-:Y:S01]  /*f900*/  BSSY B0, `(.L_x_100) ;  /* 0x0000008000007945 */ /* 0x000fe20003800000 */
[----:B------:R-:W-:Y:S02]  /*f910*/  IMAD.MOV.U32 R13, RZ, RZ, R7 ;  /* 0x000000ffff0d7224 */ /* 0x000fe400078e0007 */
[----:B------:R-:W-:Y:S02]  /*f920*/  IMAD.MOV.U32 R12, RZ, RZ, RZ ;  /* 0x000000ffff0c7224 */ /* 0x000fe400078e00ff */
[----:B------:R-:W-:Y:S02]  /*f930*/  IMAD.MOV.U32 R11, RZ, RZ, 0x181f ;  /* 0x0000181fff0b7424 */ /* 0x000fe400078e00ff */
[----:B------:R-:W-:-:S07]  /*f940*/  IMAD.MOV.U32 R15, RZ, RZ, -0x1 ;  /* 0xffffffffff0f7424 */ /* 0x000fce00078e00ff */
[----:B0-----:R-:W-:Y:S05]  /*f950*/  WARPSYNC.COLLECTIVE R15, `(.L_x_101) ;  /* 0x000000000f087348 */ /* 0x001fea0003c00000 */
[----:B------:R1:W2:Y:S02]  /*f960*/  SHFL.IDX P6, R14, R13, R12, R11 ;  /* 0x0000000c0d0e7389 */ /* 0x0002a400000c000b */
[----:B012---:R-:W-:Y:S01]  /*f970*/  ENDCOLLECTIVE ;  /* 0x000000000000791b */ /* 0x007fe20003800000 */
.L_x_101:
[----:B------:R-:W-:Y:S05]  /*f980*/  BSYNC B0 ;  /* 0x0000000000007941 */ /* 0x000fea0003800000 */
.L_x_100:
[----:B------:R-:W0:Y:S01]  /*f990*/  LDC R21, c[0x0][0x2f4] ;  /* 0x0000bd00ff157b82 */ /* 0x000e220000000800 */
[----:B------:R-:W-:Y:S01]  /*f9a0*/  IMAD.MOV.U32 R13, RZ, RZ, R5 ;  /* 0x000000ffff0d7224 */ /* 0x000fe200078e0005 */
[C---:B------:R-:W-:Y:S01]  /*f9b0*/  ISETP.GE.AND P3, PT, R6.reuse, 0x11, PT ;  /* 0x000000110600780c */ /* 0x040fe20003f66270 */
[----:B------:R-:W-:Y:S01]  /*f9c0*/  IMAD.MOV.U32 R12, RZ, RZ, RZ ;  /* 0x000000ffff0c7224 */ /* 0x000fe200078e00ff */
[----:B------:R-:W-:Y:S01]  /*f9d0*/  LOP3.LUT R29, R29, 0xffffffdf, RZ, 0xc0, !PT ;  /* 0xffffffdf1d1d7812 */ /* 0x000fe200078ec0ff */
[----:B------:R-:W-:Y:S01]  /*f9e0*/  IMAD.MOV.U32 R11, RZ, RZ, 0x181f ;  /* 0x0000181fff0b7424 */ /* 0x000fe200078e00ff */
[C---:B------:R-:W-:Y:S01]  /*f9f0*/  ISETP.GE.AND P5, PT, R6.reuse, 0x31, PT ;  /* 0x000000310600780c */ /* 0x040fe20003fa6270 */
[----:B------:R-:W-:Y:S01]  /*fa00*/  IMAD.MOV.U32 R15, RZ, RZ, -0x1 ;  /* 0xffffffffff0f7424 */ /* 0x000fe200078e00ff */
[----:B------:R-:W-:Y:S01]  /*fa10*/  ISETP.GE.AND P4, PT, R6, 0x41, PT ;  /* 0x000000410600780c */ /* 0x000fe20003f86270 */
[----:B------:R-:W-:Y:S02]  /*fa20*/  IMAD.MOV.U32 R3, RZ, RZ, R14 ;  /* 0x000000ffff037224 */ /* 0x000fe400078e000e */
[----:B------:R-:W-:-:S10]  /*fa30*/  VIADD R17, R37, UR42 ;  /* 0x0000002a25117c36 */ /* 0x000fd40008000000 */
[----:B0-----:R-:W-:Y:S05]  /*fa40*/  WARPSYNC.COLLECTIVE R15, `(.L_x_102) ;  /* 0x000000000f087348 */ /* 0x001fea0003c00000 */
[----:B------:R1:W2:Y:S02]  /*fa50*/  SHFL.IDX P6, R14, R13, R12, R11 ;  /* 0x0000000c0d0e7389 */ /* 0x0002a400000c000b */
[----:B012---:R-:W-:Y:S01]  /*fa60*/  ENDCOLLECTIVE ;  /* 0x000000000000791b */ /* 0x007fe20003800000 */
.L_x_102:
[----:B------:R-:W-:Y:S02]  /*fa70*/  @P3 LOP3.LUT R29, R29, 0x20, RZ, 0xfc, !PT ;  /* 0x000000201d1d3812 */ /* 0x000fe400078efcff */
[----:B------:R-:W-:Y:S02]  /*fa80*/  ISETP.GE.AND P3, PT, R6, 0x51, PT ;  /* 0x000000510600780c */ /* 0x000fe40003f66270 */
[----:B------:R-:W-:Y:S02]  /*fa90*/  LOP3.LUT R29, R29, 0xffffffef, RZ, 0xc0, !PT ;  /* 0xffffffef1d1d7812 */ /* 0x000fe400078ec0ff */
[----:B------:R-:W-:Y:S01]  /*faa0*/  ISETP.GE.AND P1, PT, R32, R21, PT ;  /* 0x000000152000720c */ /* 0x000fe20003f26270 */
[----:B------:R-:W-:Y:S02]  /*fab0*/  IMAD.MOV.U32 R13, RZ, RZ, R7 ;  /* 0x000000ffff0d7224 */ /* 0x000fe400078e0007 */
[----:B------:R-:W-:Y:S01]  /*fac0*/  IMAD.MOV.U32 R12, RZ, RZ, 0x1 ;  /* 0x00000001ff0c7424 */ /* 0x000fe200078e00ff */
[----:B------:R-:W-:-:S02]  /*fad0*/  ISETP.LT.OR P2, PT, R6, 0x1, P1 ;  /* 0x000000010600780c */ /* 0x000fc40000f41670 */
[----:B------:R-:W-:-:S13]  /*fae0*/  IADD3 R2, P0, R32, R14, RZ ;  /* 0x0000000e20027210 */ /* 0x000fda0007f1e0ff */
[----:B------:R-:W-:Y:S05]  /*faf0*/  WARPSYNC.COLLECTIVE R15, `(.L_x_103) ;  /* 0x000000000f087348 */ /* 0x000fea0003c00000 */
[----:B------:R0:W1:Y:S02]  /*fb00*/  SHFL.IDX P6, R14, R13, R12, R11 ;  /* 0x0000000c0d0e7389 */ /* 0x00006400000c000b */
[----:B01----:R-:W-:Y:S01]  /*fb10*/  ENDCOLLECTIVE ;  /* 0x000000000000791b */ /* 0x003fe20003800000 */
.L_x_103:
[----:B------:R-:W-:Y:S01]  /*fb20*/  IMAD.X R3, RZ, RZ, R3, P0 ;  /* 0x000000ffff037224 */ /* 0x000fe200000e0603 */
[----:B------:R-:W-:-:S04]  /*fb30*/  ISETP.GE.AND P0, PT, R19, R21, PT ;  /* 0x000000151300720c */ /* 0x000fc80003f06270 */
[----:B------:R-:W-:Y:S01]  /*fb40*/  @!PT LDS RZ, [RZ] ;  /* 0x00000000fffff984 */ /* 0x000fe20000000800 */
[----:B------:R-:W-:Y:S01]  /*fb50*/  @!PT LDS RZ, [RZ] ;  /* 0x00000000fffff984 */ /* 0x000fe20000000800 */
[----:B------:R-:W-:Y:S01]  /*fb60*/  @!PT LDS RZ, [RZ] ;  /* 0x00000000fffff984 */ /* 0x000fe20000000800 */
[----:B------:R-:W-:Y:S01]  /*fb70*/  LDGSTS.E.BYPASS.LTC128B.128 [R17+0x10400], desc[UR46][R2.64], !P2 ;  /* 0x1040000002117fae */ /* 0x000fe2000d101d6e */
[----:B------:R-:W-:Y:S01]  /*fb80*/  ISETP.LT.OR P2, PT, R6, 0x1, P0 ;  /* 0x000000010600780c */ /* 0x000fe20000741670 */
[----:B------:R-:W-:-:S12]  /*fb90*/  IMAD.MOV.U32 R13, RZ, RZ, R5 ;  /* 0x000000ffff0d7224 */ /* 0x000fd800078e0005 */
[----:B------:R0:W-:Y:S02]  /*fba0*/  LDGSTS.E.BYPASS.LTC128B.128 [R17+0x14400], desc[UR46][R2.64+0x80], !P2 ;  /* 0x1440008002117fae */ /* 0x0001e4000d101d6e */
[----:B0-----:R-:W-:-:S07]  /*fbb0*/  IMAD.MOV.U32 R3, RZ, RZ, R14 ;  /* 0x000000ffff037224 */ /* 0x001fce00078e000e */
[----:B------:R-:W-:Y:S05]  /*fbc0*/  WARPSYNC.COLLECTIVE R15, `(.L_x_104) ;  /* 0x000000000f087348 */ /* 0x000fea0003c00000 */
[----:B------:R0:W1:Y:S02]  /*fbd0*/  SHFL.IDX P6, R14, R13, R12, R11 ;  /* 0x0000000c0d0e7389 */ /* 0x00006400000c000b */
[----:B01----:R-:W-:Y:S01]  /*fbe0*/  ENDCOLLECTIVE ;  /* 0x000000000000791b */ /* 0x003fe20003800000 */
.L_x_104:
[----:B------:R-:W-:Y:S02]  /*fbf0*/  IMAD.MOV.U32 R13, RZ, RZ, R7 ;  /* 0x000000ffff0d7224 */ /* 0x000fe400078e0007 */
[----:B------:R-:W-:Y:S01]  /*fc00*/  IMAD.MOV.U32 R12, RZ, RZ, 0x2 ;  /* 0x00000002ff0c7424 */ /* 0x000fe200078e00ff */
[----:B------:R-:W-:-:S13]  /*fc10*/  IADD3 R2, P2, R32, R14, RZ ;  /* 0x0000000e20027210 */ /* 0x000fda0007f5e0ff */
[----:B------:R-:W-:Y:S05]  /*fc20*/  WARPSYNC.COLLECTIVE R15, `(.L_x_105) ;  /* 0x000000000f087348 */ /* 0x000fea0003c00000 */
[----:B------:R0:W1:Y:S02]  /*fc30*/  SHFL.IDX P6, R14, R13, R12, R11 ;  /* 0x0000000c0d0e7389 */ /* 0x00006400000c000b */
[----:B01----:R-:W-:Y:S01]  /*fc40*/  ENDCOLLECTIVE ;  /* 0x000000000000791b */ /* 0x003fe20003800000 */
.L_x_105:
[----:B------:R-:W-:Y:S01]  /*fc50*/  IMAD.X R3, RZ, RZ, R3, P2 ;  /* 0x000000ffff037224 */ /* 0x000fe200010e0603 */
[----:B------:R-:W-:Y:S01]  /*fc60*/  ISETP.LT.OR P2, PT, R6, 0x11, P1 ;  /* 0x000000110600780c */ /* 0x000fe20000f41670 */
[----:B------:R-:W-:-:S12]  /*fc70*/  IMAD.MOV.U32 R13, RZ, RZ, R5 ;  /* 0x000000ffff0d7224 */ /* 0x000fd800078e0005 */
[----:B------:R-:W-:Y:S01]  /*fc80*/  @!PT LDS RZ, [RZ] ;  /* 0x00000000fffff984 */ /* 0x000fe20000000800 */
[----:B------:R-:W-:Y:S01]  /*fc90*/  @!PT LDS RZ, [RZ] ;  /* 0x00000000fffff984 */ /* 0x000fe20000000800 */
[----:B------:R-:W-:Y:S01]  /*fca0*/  @!PT LDS RZ, [RZ] ;  /* 0x00000000fffff984 */ /* 0x000fe20000000800 */
[----:B------:R-:W-:Y:S01]  /*fcb0*/  LDGSTS.E.BYPASS.LTC128B.128 [R17+0x10c00], desc[UR46][R2.64], !P2 ;  /* 0x10c0000002117fae */ /* 0x000fe2000d101d6e */
[----:B------:R-:W-:-:S13]  /*fcc0*/  ISETP.LT.OR P2, PT, R6, 0x11, P0 ;  /* 0x000000110600780c */ /* 0x000fda0000741670 */
[----:B------:R0:W-:Y:S02]  /*fcd0*/  LDGSTS.E.BYPASS.LTC128B.128 [R17+0x14c00], desc[UR46][R2.64+0x80], !P2 ;  /* 0x14c0008002117fae */ /* 0x0001e4000d101d6e */
[----:B0-----:R-:W-:-:S07]  /*fce0*/  IMAD.MOV.U32 R3, RZ, RZ, R14 ;  /* 0x000000ffff037224 */ /* 0x001fce00078e000e */
[----:B------:R-:W-:Y:S05]  /*fcf0*/  WARPSYNC.COLLECTIVE R15, `(.L_x_106) ;  /* 0x000000000f087348 */ /* 0x000fea0003c00000 */
[----:B------:R0:W1:Y:S02]  /*fd00*/  SHFL.IDX P6, R14, R13, R12, R11 ;  /* 0x0000000c0d0e7389 */ /* 0x00006400000c000b */
[----:B01----:R-:W-:Y:S01]  /*fd10*/  ENDCOLLECTIVE ;  /* 0x000000000000791b */ /* 0x003fe20003800000 */
.L_x_106:
[----:B------:R-:W-:Y:S02]  /*fd20*/  IMAD.MOV.U32 R13, RZ, RZ, R7 ;  /* 0x000000ffff0d7224 */ /* 0x000fe400078e0007 */
[----:B------:R-:W-:Y:S01]  /*fd30*/  IMAD.MOV.U32 R12, RZ, RZ, 0x3 ;  /* 0x00000003ff0c7424 */ /* 0x000fe200078e00ff */
[----:B------:R-:W-:-:S13]  /*fd40*/  IADD3 R2, P2, R32, R14, RZ ;  /* 0x0000000e20027210 */ /* 0x000fda0007f5e0ff */
[----:B------:R-:W-:Y:S05]  /*fd50*/  WARPSYNC.COLLECTIVE R15, `(.L_x_107) ;  /* 0x000000000f087348 */ /* 0x000fea0003c00000 */
[----:B------:R0:W1:Y:S02]  /*fd60*/  SHFL.IDX P6, R14, R13, R12, R11 ;  /* 0x0000000c0d0e7389 */ /* 0x00006400000c000b */
[----:B01----:R-:W-:Y:S01]  /*fd70*/  ENDCOLLECTIVE ;  /* 0x000000000000791b */ /* 0x003fe20003800000 */
.L_x_107:
        /* <DEDUP_REMOVED lines=13> */
.L_x_108:
[----:B------:R-:W-:Y:S02]  /*fe50*/  IMAD.MOV.U32 R13, RZ, RZ, R7 ;  /* 0x000000ffff0d7224 */ /* 0x000fe400078e0007 */
[----:B------:R-:W-:Y:S01]  /*fe60*/  IMAD.MOV.U32 R12, RZ, RZ, 0x4 ;  /* 0x00000004ff0c7424 */ /* 0x000fe200078e00ff */
[----:B------:R-:W-:-:S13]  /*fe70*/  IADD3 R2, P2, R32, R14, RZ ;  /* 0x0000000e20027210 */ /* 0x000fda0007f5e0ff */
[----:B------:R-:W-:Y:S05]  /*fe80*/  WARPSYNC.COLLECTIVE R15, `(.L_x_109) ;  /* 0x000000000f087348 */ /* 0x000fea0003c00000 */
[----:B------:R0:W1:Y:S02]  /*fe90*/  SHFL.IDX P6, R14, R13, R12, R11 ;  /* 0x0000000c0d0e7389 */ /* 0x00006400000c000b */
[----:B01----:R-:W-:Y:S01]  /*fea0*/  ENDCOLLECTIVE ;  /* 0x000000000000791b */ /* 0x003fe20003800000 */
.L_x_109:
        /* <DEDUP_REMOVED lines=13> */
.L_x_110:
[----:B------:R-:W-:Y:S02]  /*ff80*/  IMAD.MOV.U32 R13, RZ, RZ, R7 ;  /* 0x000000ffff0d7224 */ /* 0x000fe400078e0007 */
[----:B------:R-:W-:Y:S01]  /*ff90*/  IMAD.MOV.U32 R12, RZ, RZ, 0x5 ;  /* 0x00000005ff0c7424 */ /* 0x000fe200078e00ff */
[----:B------:R-:W-:-:S13]  /*ffa0*/  IADD3 R2, P2, R32, R14, RZ ;  /* 0x0000000e20027210 */ /* 0x000fda0007f5e0ff */
[----:B------:R-:W-:Y:S05]  /*ffb0*/  WARPSYNC.COLLECTIVE R15, `(.L_x_111) ;  /* 0x000000000f087348 */ /* 0x000fea0003c00000 */
[----:B------:R0:W1:Y:S02]  /*ffc0*/  SHFL.IDX P6, R14, R13, R12, R11 ;  /* 0x0000000c0d0e7389 */ /* 0x00006400000c000b */
[----:B01----:R-:W-:Y:S01]  /*ffd0*/  ENDCOLLECTIVE ;  /* 0x000000000000791b */ /* 0x003fe20003800000 */
.L_x_111:
        /* <DEDUP_REMOVED lines=13> */
.L_x_112:
[----:B------:R-:W-:Y:S02]  /*100b0*/  IMAD.MOV.U32 R13, RZ, RZ, R7 ;  /* 0x000000ffff0d7224 */ /* 0x000fe400078e0007 */
[----:B------:R-:W-:Y:S01]  /*100c0*/  IMAD.MOV.U32 R12, RZ, RZ, 0x6 ;  /* 0x00000006ff0c7424 */ /* 0x000fe200078e00ff */
[----:B------:R-:W-:-:S13]  /*100d0*/  IADD3 R2, P2, R32, R14, RZ ;  /* 0x0000000e20027210 */ /* 0x000fda0007f5e0ff */
[----:B------:R-:W-:Y:S05]  /*100e0*/  WARPSYNC.COLLECTIVE R15, `(.L_x_113) ;  /* 0x000000000f087348 */ /* 0x000fea0003c00000 */
[----:B------:R0:W1:Y:S02]  /*100f0*/  SHFL.IDX P6, R14, R13, R12, R11 ;  /* 0x0000000c0d0e7389 */ /* 0x00006400000c000b */
[----:B01----:R-:W-:Y:S01]  /*10100*/  ENDCOLLECTIVE ;  /* 0x000000000000791b */ /* 0x003fe20003800000 */
.L_x_113:
        /* <DEDUP_REMOVED lines=13> */
.L_x_114:
[----:B------:R-:W-:Y:S02]  /*101e0*/  IMAD.MOV.U32 R13, RZ, RZ, R7 ;  /* 0x000000ffff0d7224 */ /* 0x000fe400078e0007 */
[----:B------:R-:W-:Y:S01]  /*101f0*/  IMAD.MOV.U32 R12, RZ, RZ, 0x7 ;  /* 0x00000007ff0c7424 */ /* 0x000fe200078e00ff */
[----:B------:R-:W-:-:S13]  /*10200*/  IADD3 R2, P2, R32, R14, RZ ;  /* 0x0000000e20027210 */ /* 0x000fda0007f5e0ff */
[----:B------:R-:W-:Y:S05]  /*10210*/  WARPSYNC.COLLECTIVE R15, `(.L_x_115) ;  /* 0x000000000f087348 */ /* 0x000fea0003c00000 */
[----:B------:R0:W1:Y:S02]  /*10220*/  SHFL.IDX P6, R14, R13, R12, R11 ;  /* 0x0000000c0d0e7389 */ /* 0x00006400000c000b */
[----:B01----:R-:W-:Y:S01]  /*10230*/  ENDCOLLECTIVE ;  /* 0x000000000000791b */ /* 0x003fe20003800000 */
.L_x_115:
[----:B------:R-:W-:Y:S01]  /*10240*/  IMAD.X R3, RZ, RZ, R3, P2 ;  /* 0x000000ffff037224 */ /* 0x000fe200010e0603 */
[----:B------:R-:W-:Y:S01]  /*10250*/  ISETP.LT.OR P2, PT, R6, 0x61, P1 ;  /* 0x000000610600780c */ /* 0x000fe20000f41670 */
[----:B------:R-:W-:-:S12]  /*10260*/  IMAD.MOV.U32 R13, RZ, RZ, R5 ;  /* 0x000000ffff0d7224 */ /* 0x000fd800078e0005 */
[----:B------:R-:W-:Y:S01]  /*10270*/  @!PT LDS RZ, [RZ] ;  /* 0x00000000fffff984 */ /* 0x000fe20000000800 */
[----:B------:R-:W-:Y:S01]  /*10280*/  @!PT LDS RZ, [RZ] ;  /* 0x00000000fffff984 */ /* 0x000fe20000000800 */
[----:B------:R-:W-:Y:S01]  /*10290*/  @!PT LDS RZ, [RZ] ;  /* 0x00000000fffff984 */ /* 0x000fe20000000800 */
[----:B------:R0:W-:Y:S01]  /*102a0*/  LDGSTS.E.BYPASS.LTC128B.128 [R17+0x13400], desc[UR46][R2.64], !P2 ;  /* 0x1340000002117fae */ /* 0x0001e2000d101d6e */
[----:B------:R-:W-:Y:S01]  /*102b0*/  ISETP.LT.OR P2, PT, R6, 0x61, P0 ;  /* 0x000000610600780c */ /* 0x000fe20000741670 */
[----:B------:R-:W-:-:S12]  /*102c0*/  IMAD.MOV.U32 R7, RZ, RZ, R14 ;  /* 0x000000ffff077224 */ /* 0x000fd800078e000e */
[----:B0-----:R-:W-:Y:S05]  /*102d0*/  WARPSYNC.COLLECTIVE R15, `(.L_x_116) ;  /* 0x000000000f087348 */ /* 0x001fea0003c00000 */
[----:B------:R1:W2:Y:S02]  /*102e0*/  SHFL.IDX P6, R14, R13, R12, R11 ;  /* 0x0000000c0d0e7389 */ /* 0x0002a400000c000b */
[----:B012---:R-:W-:Y:S01]  /*102f0*/  ENDCOLLECTIVE ;  /* 0x000000000000791b */ /* 0x007fe20003800000 */
.L_x_116:
[----:B------:R-:W-:Y:S01]  /*10300*/  @!PT LDS RZ, [RZ] ;  /* 0x00000000fffff984 */ /* 0x000fe20000000800 */
[----:B------:R-:W-:Y:S01]  /*10310*/  @!PT LDS RZ, [RZ] ;  /* 0x00000000fffff984 */ /* 0x000fe20000000800 */
[----:B------:R-:W-:Y:S01]  /*10320*/  @!PT LDS RZ, [RZ] ;  /* 0x00000000fffff984 */ /* 0x000fe20000000800 */
[----:B------:R0:W-:Y:S01]  /*10330*/  LDGSTS.E.BYPASS.LTC128B.128 [R17+0x17400], desc[UR46][R2.64+0x80], !P2 ;  /* 0x1740008002117fae */ /* 0x0001e2000d101d6e */
[----:B------:R-:W-:-:S13]  /*10340*/  ISETP.GE.AND P2, PT, R6, 0x21, PT ;  /* 0x000000210600780c */ /* 0x000fda0003f46270 */
[----:B------:R-:W-:Y:S02]  /*10350*/  @P2 LOP3.LUT R29, R29, 0x10, RZ, 0xfc, !PT ;  /* 0x000000101d1d2812 */ /* 0x000fe400078efcff */
[C---:B------:R-:W-:Y:S02]  /*10360*/  ISETP.GE.AND P2, PT, R6.reuse, 0x61, PT ;  /* 0x000000610600780c */ /* 0x040fe40003f46270 */
[----:B------:R-:W-:Y:S02]  /*10370*/  LOP3.LUT R29, R29, 0xffffffbf, RZ, 0xc0, !PT ;  /* 0xffffffbf1d1d7812 */ /* 0x000fe400078ec0ff */
[----:B------:R-:W-:-:S13]  /*10380*/  ISETP.GE.AND P6, PT, R6, 0x71, PT ;  /* 0x000000710600780c */ /* 0x000fda0003fc6270 */
[----:B------:R-:W-:Y:S01]  /*10390*/  @P6 LOP3.LUT R29, R29, 0x40, RZ, 0xfc, !PT ;  /* 0x000000401d1d6812 */ /* 0x000fe200078efcff */
[----:B0-----:R-:W-:Y:S06]  /*103a0*/  BRA `(.L_x_117) ;  /* 0xffffffb800207947 */ /* 0x001fec000383ffff */
.L_x_52:
[----:B-1----:R1:W2:Y:S02]  /*103b0*/  SYNCS.PHASECHK.TRANS64.TRYWAIT P0, [R22+URZ+0x38840], R20 ;  /* 0x03884014160075a7 */ /* 0x0022a4000800017f */
[----:B--2---:R-:W-:Y:S05]  /*103c0*/  @!P0 NANOSLEEP.SYNCS 0x989680 ;  /* 0x009896800000895d */ /* 0x004fea0003900000 */
[----:B------:R-:W2:Y:S02]  /*103d0*/  @!P0 SYNCS.PHASECHK.TRANS64 P0, [R22+URZ+0x38840], R20 ;  /* 0x03884014160085a7 */ /* 0x000ea4000800007f */
[----:B--2---:R-:W-:Y:S05]  /*103e0*/  @!P0 BRA `(.L_x_52) ;  /* 0xfffffffc00f08947 */ /* 0x004fea000383ffff */
[----:B------:R-:W-:Y:S05]  /*103f0*/  BRA `(.L_x_118) ;  /* 0xffffffb800687947 */ /* 0x000fea000383ffff */
.L_x_53:
[----:B------:R-:W-:Y:S01]  /*10400*/  BSSY B0, `(.L_x_119) ;  /* 0x0000008000007945 */ /* 0x000fe20003800000 */
[----:B------:R-:W-:Y:S02]  /*10410*/  IMAD.MOV.U32 R13, RZ, RZ, R4 ;  /* 0x000000ffff0d7224 */ /* 0x000fe400078e0004 */
[----:B------:R-:W-:Y:S02]  /*10420*/  IMAD.MOV.U32 R12, RZ, RZ, RZ ;  /* 0x000000ffff0c7224 */ /* 0x000fe400078e00ff */
[----:B------:R-:W-:Y:S02]  /*10430*/  IMAD.MOV.U32 R11, RZ, RZ, 0x181f ;  /* 0x0000181fff0b7424 */ /* 0x000fe400078e00ff */
[----:B------:R-:W-:-:S07]  /*10440*/  IMAD.MOV.U32 R15, RZ, RZ, -0x1 ;  /* 0xffffffffff0f7424 */ /* 0x000fce00078e00ff */
[----:B01----:R-:W-:Y:S05]  /*10450*/  WARPSYNC.COLLECTIVE R15, `(.L_x_120) ;  /* 0x000000000f087348 */ /* 0x003fea0003c00000 */
[----:B------:R2:W3:Y:S02]  /*10460*/  SHFL.IDX P6, R14, R13, R12, R11 ;  /* 0x0000000c0d0e7389 */ /* 0x0004e400000c000b */
[----:B0123--:R-:W-:Y:S01]  /*10470*/  ENDCOLLECTIVE ;  /* 0x000000000000791b */ /* 0x00ffe20003800000 */
.L_x_120:
[----:B------:R-:W-:Y:S05]  /*10480*/  BSYNC B0 ;  /* 0x0000000000007941 */ /* 0x000fea0003800000 */
.L_x_119:
[----:B------:R-:W-:Y:S02]  /*10490*/  IMAD.MOV.U32 R13, RZ, RZ, R0 ;  /* 0x000000ffff0d7224 */ /* 0x000fe400078e0000 */
[----:B------:R-:W-:Y:S02]  /*104a0*/  IMAD.MOV.U32 R12, RZ, RZ, RZ ;  /* 0x000000ffff0c7224 */ /* 0x000fe400078e00ff */
[----:B------:R-:W-:Y:S02]  /*104b0*/  IMAD.MOV.U32 R11, RZ, RZ, 0x181f ;  /* 0x0000181fff0b7424 */ /* 0x000fe400078e00ff */
[----:B------:R-:W-:Y:S02]  /*104c0*/  IMAD.MOV.U32 R15, RZ, RZ, -0x1 ;  /* 0xffffffffff0f7424 */ /* 0x000fe400078e00ff */
[----:B------:R-:W-:-:S07]  /*104d0*/  IMAD.MOV.U32 R2, RZ, RZ, R14 ;  /* 0x000000ffff027224 */ /* 0x000fce00078e000e */
[----:B------:R-:W-:Y:S05]  /*104e0*/  WARPSYNC.COLLECTIVE R15, `(.L_x_121) ;  /* 0x000000000f087348 */ /* 0x000fea0003c00000 */
[----:B------:R0:W1:Y:S02]  /*104f0*/  SHFL.IDX P6, R14, R13, R12, R11 ;  /* 0x0000000c0d0e7389 */ /* 0x00006400000c000b */
[----:B01----:R-:W-:Y:S01]  /*10500*/  ENDCOLLECTIVE ;  /* 0x000000000000791b */ /* 0x003fe20003800000 */
.L_x_121:
[----:B------:R-:W-:Y:S02]  /*10510*/  IMAD.MOV.U32 R13, RZ, RZ, R4 ;  /* 0x000000ffff0d7224 */ /* 0x000fe400078e0004 */
[----:B------:R-:W-:Y:S01]  /*10520*/  IMAD.MOV.U32 R12, RZ, RZ, 0x1 ;  /* 0x00000001ff0c7424 */ /* 0x000fe200078e00ff */
[----:B------:R-:W-:-:S13]  /*10530*/  LOP3.LUT P6, RZ, R29, 0x80, RZ, 0xc0, !PT ;  /* 0x000000801dff7812 */ /* 0x000fda00078cc0ff */
[----:B------:R-:W-:-:S05]  /*10540*/  @P6 IADD3 R14, P0, R32, R14, RZ ;  /* 0x0000000e200e6210 */ /* 0x000fca0007f1e0ff */
[----:B------:R-:W-:Y:S01]  /*10550*/  @P6 IMAD.X R3, RZ, RZ, R2, P0 ;  /* 0x000000ffff036224 */ /* 0x000fe200000e0602 */
[----:B------:R-:W-:Y:S01]  /*10560*/  ISETP.GE.AND P0, PT, R32, R10, PT ;  /* 0x0000000a2000720c */ /* 0x000fe20003f06270 */
[----:B------:R-:W-:-:S12]  /*10570*/  @P6 IMAD.MOV.U32 R2, RZ, RZ, R14 ;  /* 0x000000ffff026224 */ /* 0x000fd800078e000e */
[----:B------:R-:W-:Y:S01]  /*10580*/  @!PT LDS RZ, [RZ] ;  /* 0x00000000fffff984 */ /* 0x000fe20000000800 */
[----:B------:R-:W-:Y:S01]  /*10590*/  @!PT LDS RZ, [RZ] ;  /* 0x00000000fffff984 */ /* 0x000fe20000000800 */
[----:B------:R-:W-:Y:S01]  /*105a0*/  @!PT LDS RZ, [RZ] ;  /* 0x00000000fffff984 */ /* 0x000fe20000000800 */
[----:B------:R0:W-:Y:S04]  /*105b0*/  @P6 LDGSTS.E.BYPASS.LTC128B.128 [R17+0x28400], desc[UR46][R2.64], !P0 ;  /* 0x2840000002116fae */ /* 0x0001e8000c101d6e */
[----:B------:R0:W-:Y:S02]  /*105c0*/  @P6 LDGSTS.E.BYPASS.LTC128B.128 [R17+0x2c400], desc[UR46][R2.64+0x80], !P1 ;  /* 0x2c40008002116fae */ /* 0x0001e4000c901d6e */
[----:B0-----:R-:W-:Y:S05]  /*105d0*/  WARPSYNC.COLLECTIVE R15, `(.L_x_122) ;  /* 0x000000000f087348 */ /* 0x001fea0003c00000 */
[----:B------:R1:W2:Y:S02]  /*105e0*/  SHFL.IDX P6, R14, R13, R12, R11 ;  /* 0x0000000c0d0e7389 */ /* 0x0002a400000c000b */
[----:B012---:R-:W-:Y:S01]  /*105f0*/  ENDCOLLECTIVE ;  /* 0x000000000000791b */ /* 0x007fe20003800000 */
.L_x_122:
[----:B------:R-:W-:Y:S02]  /*10600*/  IMAD.MOV.U32 R13, RZ, RZ, R0 ;  /* 0x000000ffff0d7224 */ /* 0x000fe400078e0000 */
[----:B------:R-:W-:-:S07]  /*10610*/  IMAD.MOV.U32 R5, RZ, RZ, R14 ;  /* 0x000000ffff057224 */ /* 0x000fce00078e000e */
[----:B------:R-:W-:Y:S05]  /*10620*/  WARPSYNC.COLLECTIVE R15, `(.L_x_123) ;  /* 0x000000000f087348 */ /* 0x000fea0003c00000 */
[----:B------:R0:W1:Y:S02]  /*10630*/  SHFL.IDX P6, R14, R13, R12, R11 ;  /* 0x0000000c0d0e7389 */ /* 0x00006400000c000b */
[----:B01----:R-:W-:Y:S01]  /*10640*/  ENDCOLLECTIVE ;  /* 0x000000000000791b */ /* 0x003fe20003800000 */
.L_x_123:
[----:B------:R-:W-:Y:S02]  /*10650*/  IMAD.MOV.U32 R13, RZ, RZ, R4 ;  /* 0x000000ffff0d7224 */ /* 0x000fe400078e0004 */
[----:B------:R-:W-:Y:S01]  /*10660*/  IMAD.MOV.U32 R12, RZ, RZ, 0x2 ;  /* 0x00000002ff0c7424 */ /* 0x000fe200078e00ff */
[----:B------:R-:W-:-:S13]  /*10670*/  LOP3.LUT P6, RZ, R29, 0x20, RZ, 0xc0, !PT ;  /* 0x000000201dff7812 */ /* 0x000fda00078cc0ff */
[----:B------:R-:W-:-:S05]  /*10680*/  @P6 IADD3 R14, P0, R32, R14, RZ ;  /* 0x0000000e200e6210 */ /* 0x000fca0007f1e0ff */
[----:B------:R-:W-:Y:S01]  /*10690*/  @P6 IMAD.X R5, RZ, RZ, R5, P0 ;  /* 0x000000ffff056224 */ /* 0x000fe200000e0605 */
[----:B------:R-:W-:Y:S01]  /*106a0*/  ISETP.GE.AND P0, PT, R32, R10, PT ;  /* 0x0000000a2000720c */ /* 0x000fe20003f06270 */
[----:B------:R-:W-:Y:S02]  /*106b0*/  @P6 IMAD.MOV.U32 R2, RZ, RZ, R14 ;  /* 0x000000ffff026224 */ /* 0x000fe400078e000e */
[----:B------:R-:W-:-:S10]  /*106c0*/  @P6 IMAD.MOV.U32 R3, RZ, RZ, R5 ;  /* 0x000000ffff036224 */ /* 0x000fd400078e0005 */
        /* <DEDUP_REMOVED lines=8> */
.L_x_124:
[----:B------:R-:W-:Y:S02]  /*10750*/  IMAD.MOV.U32 R13, RZ, RZ, R0 ;  /* 0x000000ffff0d7224 */ /* 0x000fe400078e0000 */
[----:B------:R-:W-:-:S07]  /*10760*/  IMAD.MOV.U32 R5, RZ, RZ, R14 ;  /* 0x000000ffff057224 */ /* 0x000fce00078e000e */
[----:B------:R-:W-:Y:S05]  /*10770*/  WARPSYNC.COLLECTIVE R15, `(.L_x_125) ;  /* 0x000000000f087348 */ /* 0x000fea0003c00000 */
[----:B------:R0:W1:Y:S02]  /*10780*/  SHFL.IDX P6, R14, R13, R12, R11 ;  /* 0x0000000c0d0e7389 */ /* 0x00006400000c000b */
[----:B01----:R-:W-:Y:S01]  /*10790*/  ENDCOLLECTIVE ;  /* 0x000000000000791b */ /* 0x003fe20003800000 */
.L_x_125:
        /* <DEDUP_REMOVED lines=16> */
.L_x_126:
[----:B------:R-:W-:Y:S02]  /*108a0*/  IMAD.MOV.U32 R13, RZ, RZ, R0 ;  /* 0x000000ffff0d7224 */ /* 0x000fe400078e0000 */
[----:B------:R-:W-:-:S07]  /*108b0*/  IMAD.MOV.U32 R5, RZ, RZ, R14 ;  /* 0x000000ffff057224 */ /* 0x000fce00078e000e */
[----:B------:R-:W-:Y:S05]  /*108c0*/  WARPSYNC.COLLECTIVE R15, `(.L_x_127) ;  /* 0x000000000f087348 */ /* 0x000fea0003c00000 */
[----:B------:R0:W1:Y:S02]  /*108d0*/  SHFL.IDX P6, R14, R13, R12, R11 ;  /* 0x0000000c0d0e7389 */ /* 0x00006400000c000b */
[----:B01----:R-:W-:Y:S01]  /*108e0*/  ENDCOLLECTIVE ;  /* 0x000000000000791b */ /* 0x003fe20003800000 */
.L_x_127:
[----:B------:R-:W-:Y:S02]  /*108f0*/  IMAD.MOV.U32 R13, RZ, RZ, R4 ;  /* 0x000000ffff0d7224 */ /* 0x000fe400078e0004 */
[----:B------:R-:W-:Y:S01]  /*10900*/  IMAD.MOV.U32 R12, RZ, RZ, 0x4 ;  /* 0x00000004ff0c7424 */ /* 0x000fe200078e00ff */
[C---:B------:R-:W-:Y:S02]  /*10910*/  @P5 IADD3 R14, P0, R32.reuse, R14, RZ ;  /* 0x0000000e200e5210 */ /* 0x040fe40007f1e0ff */
[----:B------:R-:W-:-:S03]  /*10920*/  ISETP.GE.AND P6, PT, R32, R10, PT ;  /* 0x0000000a2000720c */ /* 0x000fc60003fc6270 */
[----:B------:R-:W-:Y:S02]  /*10930*/  @P5 IMAD.X R5, RZ, RZ, R5, P0 ;  /* 0x000000ffff055224 */ /* 0x000fe400000e0605 */
[----:B------:R-:W-:Y:S02]  /*10940*/  @P5 IMAD.MOV.U32 R2, RZ, RZ, R14 ;  /* 0x000000ffff025224 */ /* 0x000fe400078e000e */
[----:B------:R-:W-:-:S06]  /*10950*/  @P5 IMAD.MOV.U32 R3, RZ, RZ, R5 ;  /* 0x000000ffff035224 */ /* 0x000fcc00078e0005 */
[----:B------:R-:W-:Y:S01]  /*10960*/  @!PT LDS RZ, [RZ] ;  /* 0x00000000fffff984 */ /* 0x000fe20000000800 */
[----:B------:R-:W-:Y:S01]  /*10970*/  @!PT LDS RZ, [RZ] ;  /* 0x00000000fffff984 */ /* 0x000fe20000000800 */
[----:B------:R-:W-:Y:S01]  /*10980*/  @!PT LDS RZ, [RZ] ;  /* 0x00000000fffff984 */ /* 0x000fe20000000800 */
[----:B------:R0:W-:Y:S02]  /*10990*/  @P5 LDGSTS.E.BYPASS.LTC128B.128 [R17+0x29c00], desc[UR46][R2.64], !P6 ;  /* 0x29c0000002115fae */ /* 0x0001e4000f101d6e */
[----:B0-----:R-:W-:Y:S05]  /*109a0*/  WARPSYNC.COLLECTIVE R15, `(.L_x_128) ;  /* 0x000000000f087348 */ /* 0x001fea0003c00000 */
[----:B------:R1:W2:Y:S02]  /*109b0*/  SHFL.IDX P6, R14, R13, R12, R11 ;  /* 0x0000000c0d0e7389 */ /* 0x0002a400000c000b */
[----:B012---:R-:W-:Y:S01]  /*109c0*/  ENDCOLLECTIVE ;  /* 0x000000000000791b */ /* 0x007fe20003800000 */
.L_x_128:
[----:B------:R-:W-:Y:S01]  /*109d0*/  @!PT LDS RZ, [RZ] ;  /* 0x00000000fffff984 */ /* 0x000fe20000000800 */
[----:B------:R-:W-:Y:S01]  /*109e0*/  @!PT LDS RZ, [RZ] ;  /* 0x00000000fffff984 */ /* 0x000fe20000000800 */
[----:B------:R-:W-:Y:S01]  /*109f0*/  @!PT LDS RZ, [RZ] ;  /* 0x00000000fffff984 */ /* 0x000fe20000000800 */
[----:B------:R0:W-:Y:S01]  /*10a00*/  @P5 LDGSTS.E.BYPASS.LTC128B.128 [R17+0x2dc00], desc[UR46][R2.64+0x80], !P1 ;  /* 0x2dc0008002115fae */ /* 0x0001e2000c901d6e */
[----:B------:R-:W-:Y:S01]  /*10a10*/  ISETP.GE.AND P5, PT, R32, R10, PT ;  /* 0x0000000a2000720c */ /* 0x000fe20003fa6270 */
[----:B------:R-:W-:Y:S02]  /*10a20*/  IMAD.MOV.U32 R13, RZ, RZ, R0 ;  /* 0x000000ffff0d7224 */ /* 0x000fe400078e0000 */
[----:B------:R-:W-:-:S10]  /*10a30*/  IMAD.MOV.U32 R5, RZ, RZ, R14 ;  /* 0x000000ffff057224 */ /* 0x000fd400078e000e */
[----:B0-----:R-:W-:Y:S05]  /*10a40*/  WARPSYNC.COLLECTIVE R15, `(.L_x_129) ;  /* 0x000000000f087348 */ /* 0x001fea0003c00000 */
[----:B------:R1:W2:Y:S02]  /*10a50*/  SHFL.IDX P6, R14, R13, R12, R11 ;  /* 0x0000000c0d0e7389 */ /* 0x0002a400000c000b */
[----:B012---:R-:W-:Y:S01]  /*10a60*/  ENDCOLLECTIVE ;  /* 0x000000000000791b */ /* 0x007fe20003800000 */
.L_x_129:
[----:B------:R-:W-:Y:S02]  /*10a70*/  IMAD.MOV.U32 R13, RZ, RZ, R4 ;  /* 0x000000ffff0d7224 */ /* 0x000fe400078e0004 */
[----:B------:R-:W-:Y:S01]  /*10a80*/  IMAD.MOV.U32 R12, RZ, RZ, 0x5 ;  /* 0x00000005ff0c7424 */ /* 0x000fe200078e00ff */
[----:B------:R-:W-:-:S05]  /*10a90*/  @P4 IADD3 R14, P0, R32, R14, RZ ;  /* 0x0000000e200e4210 */ /* 0x000fca0007f1e0ff */
[----:B------:R-:W-:-:S08]  /*10aa0*/  @P4 IMAD.MOV.U32 R2, RZ, RZ, R14 ;  /* 0x000000ffff024224 */ /* 0x000fd000078e000e */
[----:B------:R-:W-:Y:S05]  /*10ab0*/  WARPSYNC.COLLECTIVE R15, `(.L_x_130) ;  /* 0x000000000f087348 */ /* 0x000fea0003c00000 */
[----:B------:R0:W1:Y:S02]  /*10ac0*/  SHFL.IDX P6, R14, R13, R12, R11 ;  /* 0x0000000c0d0e7389 */ /* 0x00006400000c000b */
[----:B01----:R-:W-:Y:S01]  /*10ad0*/  ENDCOLLECTIVE ;  /* 0x000000000000791b */ /* 0x003fe20003800000 */
.L_x_130:
[----:B------:R-:W-:-:S04]  /*10ae0*/  @P4 IMAD.X R5, RZ, RZ, R5, P0 ;  /* 0x000000ffff054224 */ /* 0x000fc800000e0605 */
[----:B------:R-:W-:-:S05]  /*10af0*/  @P4 IMAD.MOV.U32 R3, RZ, RZ, R5 ;  /* 0x000000ffff034224 */ /* 0x000fca00078e0005 */
[----:B------:R-:W-:Y:S01]  /*10b00*/  @!PT LDS RZ, [RZ] ;  /* 0x00000000fffff984 */ /* 0x000fe20000000800 */
[----:B------:R-:W-:Y:S01]  /*10b10*/  @!PT LDS RZ, [RZ] ;  /* 0x00000000fffff984 */ /* 0x000fe20000000800 */
[----:B------:R-:W-:Y:S01]  /*10b20*/  @!PT LDS RZ, [RZ] ;  /* 0x00000000fffff984 */ /* 0x000fe20000000800 */
[----:B------:R0:W-:Y:S01]  /*10b30*/  @P4 LDGSTS.E.BYPASS.LTC128B.128 [R17+0x2a400], desc[UR46][R2.64], !P5 ;  /* 0x2a40000002114fae */ /* 0x0001e2000e901d6e */
[----:B------:R-:W-:-:S03]  /*10b40*/  IMAD.MOV.U32 R13, RZ, RZ, R0 ;  /* 0x000000ffff0d7224 */ /* 0x000fc600078e0000 */
[----:B------:R0:W-:Y:S01]  /*10b50*/  @P4 LDGSTS.E.BYPASS.LTC128B.128 [R17+0x2e400], desc[UR46][R2.64+0x80], !P1 ;  /* 0x2e40008002114fae */ /* 0x0001e2000c901d6e */
[----:B------:R-:W-:-:S07]  /*10b60*/  IMAD.MOV.U32 R5, RZ, RZ, R14 ;  /* 0x000000ffff057224 */ /* 0x000fce00078e000e */
[----:B0-----:R-:W-:Y:S05]  /*10b70*/  WARPSYNC.COLLECTIVE R15, `(.L_x_131) ;  /* 0x000000000f087348 */ /* 0x001fea0003c00000 */
[----:B------:R1:W2:Y:S02]  /*10b80*/  SHFL.IDX P6, R14, R13, R12, R11 ;  /* 0x0000000c0d0e7389 */ /* 0x0002a400000c000b */
[----:B012---:R-:W-:Y:S01]  /*10b90*/  ENDCOLLECTIVE ;  /* 0x000000000000791b */ /* 0x007fe20003800000 */
.L_x_131:
[----:B------:R-:W-:Y:S02]  /*10ba0*/  IMAD.MOV.U32 R13, RZ, RZ, R4 ;  /* 0x000000ffff0d7224 */ /* 0x000fe400078e0004 */
[----:B------:R-:W-:Y:S01]  /*10bb0*/  IMAD.MOV.U32 R12, RZ, RZ, 0x6 ;  /* 0x00000006ff0c7424 */ /* 0x000fe200078e00ff */
[----:B------:R-:W-:-:S13]  /*10bc0*/  @P3 IADD3 R6, P0, R32, R14, RZ ;  /* 0x0000000e20063210 */ /* 0x000fda0007f1e0ff */
[----:B------:R-:W-:Y:S05]  /*10bd0*/  WARPSYNC.COLLECTIVE R15, `(.L_x_132) ;  /* 0x000000000f087348 */ /* 0x000fea0003c00000 */
[----:B------:R0:W1:Y:S02]  /*10be0*/  SHFL.IDX P6, R14, R13, R12, R11 ;  /* 0x0000000c0d0e7389 */ /* 0x00006400000c000b */
[----:B01----:R-:W-:Y:S01]  /*10bf0*/  ENDCOLLECTIVE ;  /* 0x000000000000791b */ /* 0x003fe20003800000 */
.L_x_132:
[----:B------:R-:W-:Y:S02]  /*10c00*/  @P3 IMAD.X R7, RZ, RZ, R5, P0 ;  /* 0x000000ffff073224 */ /* 0x000fe400000e0605 */
[----:B------:R-:W-:Y:S02]  /*10c10*/  @P3 IMAD.MOV.U32 R2, RZ, RZ, R6 ;  /* 0x000000ffff023224 */ /* 0x000fe400078e0006 */
        /* <DEDUP_REMOVED lines=11> */
.L_x_133:
[----:B------:R-:W-:Y:S02]  /*10cd0*/  IMAD.MOV.U32 R13, RZ, RZ, R4 ;  /* 0x000000ffff0d7224 */ /* 0x000fe400078e0004 */
[----:B------:R-:W-:Y:S01]  /*10ce0*/  IMAD.MOV.U32 R12, RZ, RZ, 0x7 ;  /* 0x00000007ff0c7424 */ /* 0x000fe200078e00ff */
[----:B------:R-:W-:-:S05]  /*10cf0*/  @P2 IADD3 R14, P0, R32, R14, RZ ;  /* 0x0000000e200e2210 */ /* 0x000fca0007f1e0ff */
[----:B------:R-:W-:-:S08]  /*10d00*/  @P2 IMAD.MOV.U32 R2, RZ, RZ, R14 ;  /* 0x000000ffff022224 */ /* 0x000fd000078e000e */
[----:B------:R-:W-:Y:S05]  /*10d10*/  WARPSYNC.COLLECTIVE R15, `(.L_x_134) ;  /* 0x000000000f087348 */ /* 0x000fea0003c00000 */
[----:B------:R0:W1:Y:S02]  /*10d20*/  SHFL.IDX P6, R14, R13, R12, R11 ;  /* 0x0000000c0d0e7389 */ /* 0x00006400000c000b */
[----:B01----:R-:W-:Y:S01]  /*10d30*/  ENDCOLLECTIVE ;  /* 0x000000000000791b */ /* 0x003fe20003800000 */
.L_x_134:
        /* <DEDUP_REMOVED lines=12> */
.L_x_135:
[----:B------:R-:W-:Y:S05]  /*10e00*/  BRA `(.L_x_136) ;  /* 0xffffffb400507947 */ /* 0x000fea000383ffff */
.L_x_56:
[----:B------:R-:W-:Y:S02]  /*10e10*/  IMAD.MOV.U32 R13, RZ, RZ, R4 ;  /* 0x000000ffff0d7224 */ /* 0x000fe400078e0004 */
[----:B------:R-:W-:Y:S02]  /*10e20*/  IMAD.MOV.U32 R12, RZ, RZ, RZ ;  /* 0x000000ffff0c7224 */ /* 0x000fe400078e00ff */
[----:B------:R-:W-:Y:S02]  /*10e30*/  IMAD.MOV.U32 R11, RZ, RZ, 0x181f ;  /* 0x0000181fff0b7424 */ /* 0x000fe400078e00ff */
[----:B------:R-:W-:-:S07]  /*10e40*/  IMAD.MOV.U32 R15, RZ, RZ, -0x1 ;  /* 0xffffffffff0f7424 */ /* 0x000fce00078e00ff */
[----:B01----:R-:W-:Y:S05]  /*10e50*/  WARPSYNC.COLLECTIVE R15, `(.L_x_137) ;  /* 0x000000000f087348 */ /* 0x003fea0003c00000 */
[----:B------:R2:W3:Y:S02]  /*10e60*/  SHFL.IDX P6, R14, R13, R12, R11 ;  /* 0x0000000c0d0e7389 */ /* 0x0004e400000c000b */
[----:B0123--:R-:W-:Y:S01]  /*10e70*/  ENDCOLLECTIVE ;  /* 0x000000000000791b */ /* 0x00ffe20003800000 */
.L_x_137:
[----:B------:R-:W-:Y:S02]  /*10e80*/  IMAD.MOV.U32 R13, RZ, RZ, R0 ;  /* 0x000000ffff0d7224 */ /* 0x000fe400078e0000 */
[----:B------:R-:W-:-:S07]  /*10e90*/  IMAD.MOV.U32 R2, RZ, RZ, R14 ;  /* 0x000000ffff027224 */ /* 0x000fce00078e000e */
[----:B------:R-:W-:Y:S05]  /*10ea0*/  WARPSYNC.COLLECTIVE R15, `(.L_x_138) ;  /* 0x000000000f087348 */ /* 0x000fea0003c00000 */
[----:B------:R0:W1:Y:S02]  /*10eb0*/  SHFL.IDX P6, R14, R13, R12, R11 ;  /* 0x0000000c0d0e7389 */ /* 0x00006400000c000b */
[----:B01----:R-:W-:Y:S01]  /*10ec0*/  ENDCOLLECTIVE ;  /* 0x000000000000791b */ /* 0x003fe20003800000 */
.L_x_138:
[----:B------:R-:W-:Y:S02]  /*10ed0*/  ULDC UR4, c[0x0][0x288] ;  /* 0x0000a20000047ab9 */ /* 0x000fe40000000800 */
[----:B------:R-:W-:Y:S02]  /*10ee0*/  IMAD R5, R6, UR4, RZ ;  /* 0x0000000406057c24 */ /* 0x000fe4000f8e02ff */
[----:B------:R-:W-:-:S04]  /*10ef0*/  IMAD R6, R26, 0x80, R23 ;  /* 0x000000801a067824 */ /* 0x000fc800078e0217 */
[C---:B------:R-:W-:Y:S01]  /*10f00*/  VIADD R8, R6.reuse, 0x10 ;  /* 0x0000001006087836 */ /* 0x040fe20000000000 */
[----:B------:R-:W-:Y:S01]  /*10f10*/  ISETP.GE.AND P2, PT, R6, R5, PT ;  /* 0x000000050600720c */ /* 0x000fe20003f46270 */
[----:B------:R-:W-:Y:S02]  /*10f20*/  IMAD.MOV.U32 R13, RZ, RZ, R4 ;  /* 0x000000ffff0d7224 */ /* 0x000fe400078e0004 */
[----:B------:R-:W-:-:S10]  /*10f30*/  IMAD.MOV.U32 R12, RZ, RZ, 0x1 ;  /* 0x00000001ff0c7424 */ /* 0x000fd400078e00ff */
[----:B------:R-:W-:-:S05]  /*10f40*/  @!P2 IADD3 R14, P3, R32, R14, RZ ;  /* 0x0000000e200ea210 */ /* 0x000fca0007f7e0ff */
[----:B------:R-:W-:Y:S02]  /*10f50*/  @!P2 IMAD.X R3, RZ, RZ, R2, P3 ;  /* 0x000000ffff03a224 */ /* 0x000fe400018e0602 */
[----:B------:R-:W-:-:S07]  /*10f60*/  @!P2 IMAD.MOV.U32 R2, RZ, RZ, R14 ;  /* 0x000000ffff02a224 */ /* 0x000fce00078e000e */
[----:B------:R-:W-:Y:S05]  /*10f70*/  WARPSYNC.COLLECTIVE R15, `(.L_x_139) ;  /* 0x000000000f087348 */ /* 0x000fea0003c00000 */
[----:B------:R0:W1:Y:S02]  /*10f80*/  SHFL.IDX P6, R14, R13, R12, R11 ;  /* 0x0000000c0d0e7389 */ /* 0x00006400000c000b */
[----:B01----:R-:W-:Y:S01]  /*10f90*/  ENDCOLLECTIVE ;  /* 0x000000000000791b */ /* 0x003fe20003800000 */
.L_x_139:
[----:B------:R-:W-:Y:S01]  /*10fa0*/  @!PT LDS RZ, [RZ] ;  /* 0x00000000fffff984 */ /* 0x000fe20000000800 */
[----:B------:R-:W-:Y:S01]  /*10fb0*/  @!PT LDS RZ, [RZ] ;  /* 0x00000000fffff984 */ /* 0x000fe20000000800 */
[----:B------:R-:W-:Y:S01]  /*10fc0*/  @!PT LDS RZ, [RZ] ;  /* 0x00000000fffff984 */ /* 0x000fe20000000800 */
[----:B------:R0:W-:Y:S04]  /*10fd0*/  @!P2 LDGSTS.E.BYPASS.LTC128B.128 [R17+0x20400], desc[UR46][R2.64], !P1 ;  /* 0x204000000211afae */ /* 0x0001e8000c901d6e */
[----:B------:R0:W-:Y:S01]  /*10fe0*/  @!P2 LDGSTS.E.BYPASS.LTC128B.128 [R17+0x24400], desc[UR46][R2.64+0x80], !P0 ;  /* 0x244000800211afae */ /* 0x0001e2000c101d6e */
[----:B------:R-:W-:Y:S01]  /*10ff0*/  ISETP.GE.AND P2, PT, R8, R5, PT ;  /* 0x000000050800720c */ /* 0x000fe20003f46270 */
[----:B------:R-:W-:Y:S02]  /*11000*/  VIADD R8, R6, 0x20 ;  /* 0x0000002006087836 */ /* 0x000fe40000000000 */
[----:B------:R-:W-:Y:S02]  /*11010*/  IMAD.MOV.U32 R13, RZ, RZ, R0 ;  /* 0x000000ffff0d7224 */ /* 0x000fe400078e0000 */
[----:B------:R-:W-:-:S08]  /*11020*/  IMAD.MOV.U32 R7, RZ, RZ, R14 ;  /* 0x000000ffff077224 */ /* 0x000fd000078e000e */
[----:B0-----:R-:W-:Y:S05]  /*11030*/  WARPSYNC.COLLECTIVE R15, `(.L_x_140) ;  /* 0x000000000f087348 */ /* 0x001fea0003c00000 */
[----:B------:R1:W2:Y:S02]  /*11040*/  SHFL.IDX P6, R14, R13, R12, R11 ;  /* 0x0000000c0d0e7389 */ /* 0x0002a400000c000b */
[----:B012---:R-:W-:Y:S01]  /*11050*/  ENDCOLLECTIVE ;  /* 0x000000000000791b */ /* 0x007fe20003800000 */
.L_x_140:
[----:B------:R-:W-:Y:S02]  /*11060*/  IMAD.MOV.U32 R13, RZ, RZ, R4 ;  /* 0x000000ffff0d7224 */ /* 0x000fe400078e0004 */
[----:B------:R-:W-:Y:S01]  /*11070*/  IMAD.MOV.U32 R12, RZ, RZ, 0x2 ;  /* 0x00000002ff0c7424 */ /* 0x000fe200078e00ff */
[----:B------:R-:W-:-:S05]  /*11080*/  @!P2 IADD3 R14, P3, R32, R14, RZ ;  /* 0x0000000e200ea210 */ /* 0x000fca0007f7e0ff */
[----:B------:R-:W-:-:S08]  /*11090*/  @!P2 IMAD.MOV.U32 R2, RZ, RZ, R14 ;  /* 0x000000ffff02a224 */ /* 0x000fd000078e000e */
[----:B------:R-:W-:Y:S05]  /*110a0*/  WARPSYNC.COLLECTIVE R15, `(.L_x_141) ;  /* 0x000000000f087348 */ /* 0x000fea0003c00000 */
[----:B------:R0:W1:Y:S02]  /*110b0*/  SHFL.IDX P6, R14, R13, R12, R11 ;  /* 0x0000000c0d0e7389 */ /* 0x00006400000c000b */
[----:B01----:R-:W-:Y:S01]  /*110c0*/  ENDCOLLECTIVE ;  /* 0x000000000000791b */ /* 0x003fe20003800000 */
.L_x_141:
[----:B------:R-:W-:-:S04]  /*110d0*/  @!P2 IMAD.X R7, RZ, RZ, R7, P3 ;  /* 0x000000ffff07a224 */ /* 0x000fc800018e0607 */
[----:B------:R-:W-:-:S05]  /*110e0*/  @!P2 IMAD.MOV.U32 R3, RZ, RZ, R7 ;  /* 0x000000ffff03a224 */ /* 0x000fca00078e0007 */
[----:B------:R-:W-:Y:S01]  /*110f0*/  @!PT LDS RZ, [RZ] ;  /* 0x00000000fffff984 */ /* 0x000fe20000000800 */
[----:B------:R-:W-:Y:S01]  /*11100*/  @!PT LDS RZ, [RZ] ;  /* 0x00000000fffff984 */ /* 0x000fe20000000800 */
[----:B------:R-:W-:Y:S01]  /*11110*/  @!PT LDS RZ, [RZ] ;  /* 0x00000000fffff984 */ /* 0x000fe20000000800 */
[----:B------:R0:W-:Y:S01]  /*11120*/  @!P2 LDGSTS.E.BYPASS.LTC128B.128 [R17+0x20c00], desc[UR46][R2.64], !P1 ;  /* 0x20c000000211afae */ /* 0x0001e2000c901d6e */
[----:B------:R-:W-:-:S03]  /*11130*/  IMAD.MOV.U32 R13, RZ, RZ, R0 ;  /* 0x000000ffff0d7224 */ /* 0x000fc600078e0000 */
[----:B------:R0:W-:Y:S01]  /*11140*/  @!P2 LDGSTS.E.BYPASS.LTC128B.128 [R17+0x24c00], desc[UR46][R2.64+0x80], !P0 ;  /* 0x24c000800211afae */ /* 0x0001e2000c101d6e */
[----:B------:R-:W-:Y:S01]  /*11150*/  ISETP.GE.AND P2, PT, R8, R5, PT ;  /* 0x000000050800720c */ /* 0x000fe20003f46270 */
[----:B------:R-:W-:Y:S02]  /*11160*/  VIADD R8, R6, 0x30 ;  /* 0x0000003006087836 */ /* 0x000fe40000000000 */
[----:B------:R-:W-:-:S10]  /*11170*/  IMAD.MOV.U32 R7, RZ, RZ, R14 ;  /* 0x000000ffff077224 */ /* 0x000fd400078e000e */
[----:B0-----:R-:W-:Y:S05]  /*11180*/  WARPSYNC.COLLECTIVE R15, `(.L_x_142) ;  /* 0x000000000f087348 */ /* 0x001fea0003c00000 */
[----:B------:R1:W2:Y:S02]  /*11190*/  SHFL.IDX P6, R14, R13, R12, R11 ;  /* 0x0000000c0d0e7389 */ /* 0x0002a400000c000b */
[----:B012---:R-:W-:Y:S01]  /*111a0*/  ENDCOLLECTIVE ;  /* 0x000000000000791b */ /* 0x007fe20003800000 */
.L_x_142:
[----:B------:R-:W-:Y:S02]  /*111b0*/  IMAD.MOV.U32 R13, RZ, RZ, R4 ;  /* 0x000000ffff0d7224 */ /* 0x000fe400078e0004 */
[----:B------:R-:W-:Y:S01]  /*111c0*/  IMAD.MOV.U32 R12, RZ, RZ, 0x3 ;  /* 0x00000003ff0c7424 */ /* 0x000fe200078e00ff */
[----:B------:R-:W-:-:S05]  /*111d0*/  @!P2 IADD3 R14, P3, R32, R14, RZ ;  /* 0x0000000e200ea210 */ /* 0x000fca0007f7e0ff */
[----:B------:R-:W-:-:S08]  /*111e0*/  @!P2 IMAD.MOV.U32 R2, RZ, RZ, R14 ;  /* 0x000000ffff02a224 */ /* 0x000fd000078e000e */
[----:B------:R-:W-:Y:S05]  /*111f0*/  WARPSYNC.COLLECTIVE R15, `(.L_x_143) ;  /* 0x000000000f087348 */ /* 0x000fea0003c00000 */
[----:B------:R0:W1:Y:S02]  /*11200*/  SHFL.IDX P6, R14, R13, R12, R11 ;  /* 0x0000000c0d0e7389 */ /* 0x00006400000c000b */
[----:B01----:R-:W-:Y:S01]  /*11210*/  ENDCOLLECTIVE ;  /* 0x000000000000791b */ /* 0x003fe20003800000 */
.L_x_143:
        /* <DEDUP_REMOVED lines=14> */
.L_x_144:
[----:B------:R-:W-:Y:S02]  /*11300*/  IMAD.MOV.U32 R13, RZ, RZ, R4 ;  /* 0x000000ffff0d7224 */ /* 0x000fe400078e0004 */
[----:B------:R-:W-:Y:S01]  /*11310*/  IMAD.MOV.U32 R12, RZ, RZ, 0x4 ;  /* 0x00000004ff0c7424 */ /* 0x000fe200078e00ff */
[----:B------:R-:W-:-:S05]  /*11320*/  @!P2 IADD3 R14, P3, R32, R14, RZ ;  /* 0x0000000e200ea210 */ /* 0x000fca0007f7e0ff */
[----:B------:R-:W-:-:S08]  /*11330*/  @!P2 IMAD.MOV.U32 R2, RZ, RZ, R14 ;  /* 0x000000ffff02a224 */ /* 0x000fd000078e000e */
[----:B------:R-:W-:Y:S05]  /*11340*/  WARPSYNC.COLLECTIVE R15, `(.L_x_145) ;  /* 0x000000000f087348 */ /* 0x000fea0003c00000 */
[----:B------:R0:W1:Y:S02]  /*11350*/  SHFL.IDX P6, R14, R13, R12, R11 ;  /* 0x0000000c0d0e7389 */ /* 0x00006400000c000b */
[----:B01----:R-:W-:Y:S01]  /*11360*/  ENDCOLLECTIVE ;  /* 0x000000000000791b */ /* 0x003fe20003800000 */
.L_x_145:
        /* <DEDUP_REMOVED lines=14> */
.L_x_146:
[----:B------:R-:W-:Y:S02]  /*11450*/  IMAD.MOV.U32 R13, RZ, RZ, R4 ;  /* 0x000000ffff0d7224 */ /* 0x000fe400078e0004 */
[----:B------:R-:W-:Y:S01]  /*11460*/  IMAD.MOV.U32 R12, RZ, RZ, 0x5 ;  /* 0x00000005ff0c7424 */ /* 0x000fe200078e00ff */
[----:B------:R-:W-:-:S05]  /*11470*/  @!P2 IADD3 R14, P3, R32, R14, RZ ;  /* 0x0000000e200ea210 */ /* 0x000fca0007f7e0ff */
[----:B------:R-:W-:-:S08]  /*11480*/  @!P2 IMAD.MOV.U32 R2, RZ, RZ, R14 ;  /* 0x000000ffff02a224 */ /* 0x000fd000078e000e */
[----:B------:R-:W-:Y:S05]  /*11490*/  WARPSYNC.COLLECTIVE R15, `(.L_x_147) ;  /* 0x000000000f087348 */ /* 0x000fea0003c00000 */
[----:B------:R0:W1:Y:S02]  /*114a0*/  SHFL.IDX P6, R14, R13, R12, R11 ;  /* 0x0000000c0d0e7389 */ /* 0x00006400000c000b */
[----:B01----:R-:W-:Y:S01]  /*114b0*/  ENDCOLLECTIVE ;  /* 0x000000000000791b */ /* 0x003fe20003800000 */
.L_x_147:
        /* <DEDUP_REMOVED lines=14> */
.L_x_148:
[----:B------:R-:W-:Y:S02]  /*115a0*/  IMAD.MOV.U32 R13, RZ, RZ, R4 ;  /* 0x000000ffff0d7224 */ /* 0x000fe400078e0004 */
[----:B------:R-:W-:Y:S01]  /*115b0*/  IMAD.MOV.U32 R12, RZ, RZ, 0x6 ;  /* 0x00000006ff0c7424 */ /* 0x000fe200078e00ff */
[----:B------:R-:W-:-:S05]  /*115c0*/  @!P2 IADD3 R14, P3, R32, R14, RZ ;  /* 0x0000000e200ea210 */ /* 0x000fca0007f7e0ff */
[----:B------:R-:W-:-:S08]  /*115d0*/  @!P2 IMAD.MOV.U32 R2, RZ, RZ, R14 ;  /* 0x000000ffff02a224 */ /* 0x000fd000078e000e */
[----:B------:R-:W-:Y:S05]  /*115e0*/  WARPSYNC.COLLECTIVE R15, `(.L_x_149) ;  /* 0x000000000f087348 */ /* 0x000fea0003c00000 */
[----:B------:R0:W1:Y:S02]  /*115f0*/  SHFL.IDX P6, R14, R13, R12, R11 ;  /* 0x0000000c0d0e7389 */ /* 0x00006400000c000b */
[----:B01----:R-:W-:Y:S01]  /*11600*/  ENDCOLLECTIVE ;  /* 0x000000000000791b */ /* 0x003fe20003800000 */
.L_x_149:
        /* <DEDUP_REMOVED lines=9> */
[----:B------:R-:W-:-:S12]  /*116a0*/  IMAD.MOV.U32 R7, RZ, RZ, R14 ;  /* 0x000000ffff077224 */ /* 0x000fd800078e000e */
[----:B0-----:R-:W-:Y:S05]  /*116b0*/  WARPSYNC.COLLECTIVE R15, `(.L_x_150) ;  /* 0x000000000f087348 */ /* 0x001fea0003c00000 */
[----:B------:R1:W2:Y:S02]  /*116c0*/  SHFL.IDX P6, R14, R13, R12, R11 ;  /* 0x0000000c0d0e7389 */ /* 0x0002a400000c000b */
[----:B012---:R-:W-:Y:S01]  /*116d0*/  ENDCOLLECTIVE ;  /* 0x000000000000791b */ /* 0x007fe20003800000 */
.L_x_150:
[----:B------:R-:W-:Y:S02]  /*116e0*/  IMAD.MOV.U32 R13, RZ, RZ, R4 ;  /* 0x000000ffff0d7224 */ /* 0x000fe400078e0004 */
[----:B------:R-:W-:Y:S01]  /*116f0*/  IMAD.MOV.U32 R12, RZ, RZ, 0x7 ;  /* 0x00000007ff0c7424 */ /* 0x000fe200078e00ff */
[----:B------:R-:W-:-:S05]  /*11700*/  @!P2 IADD3 R14, P3, R32, R14, RZ ;  /* 0x0000000e200ea210 */ /* 0x000fca0007f7e0ff */
[----:B------:R-:W-:-:S08]  /*11710*/  @!P2 IMAD.MOV.U32 R2, RZ, RZ, R14 ;  /* 0x000000ffff02a224 */ /* 0x000fd000078e000e */
[----:B------:R-:W-:Y:S05]  /*11720*/  WARPSYNC.COLLECTIVE R15, `(.L_x_151) ;  /* 0x000000000f087348 */ /* 0x000fea0003c00000 */
[----:B------:R0:W1:Y:S02]  /*11730*/  SHFL.IDX P6, R14, R13, R12, R11 ;  /* 0x0000000c0d0e7389 */ /* 0x00006400000c000b */
[----:B01----:R-:W-:Y:S01]  /*11740*/  ENDCOLLECTIVE ;  /* 0x000000000000791b */ /* 0x003fe20003800000 */
.L_x_151:
        /* <DEDUP_REMOVED lines=8> */
[----:B------:R-:W-:-:S07]  /*117d0*/  IMAD.MOV.U32 R7, RZ, RZ, R14 ;  /* 0x000000ffff077224 */ /* 0x000fce00078e000e */
[----:B0-----:R-:W-:Y:S05]  /*117e0*/  WARPSYNC.COLLECTIVE R15, `(.L_x_152) ;  /* 0x000000000f087348 */ /* 0x001fea0003c00000 */
[----:B------:R1:W2:Y:S02]  /*117f0*/  SHFL.IDX P6, R14, R13, R12, R11 ;  /* 0x0000000c0d0e7389 */ /* 0x0002a400000c000b */
[----:B012---:R-:W-:Y:S01]  /*11800*/  ENDCOLLECTIVE ;  /* 0x000000000000791b */ /* 0x007fe20003800000 */
.L_x_152:
[----:B------:R-:W-:Y:S05]  /*11810*/  BRA `(.L_x_153) ;  /* 0xffffffb4004c7947 */ /* 0x000fea000383ffff */
.L_x_59:
[----:B------:R0:W0:Y:S02]  /*11820*/  SYNCS.PHASECHK.TRANS64.TRYWAIT P0, [R22+URZ+0x38820], R5 ;  /* 0x03882005160075a7 */ /* 0x000024000800017f */
[----:B0-----:R-:W-:Y:S05]  /*11830*/  @!P0 NANOSLEEP.SYNCS 0x989680 ;  /* 0x009896800000895d */ /* 0x001fea0003900000 */
[----:B------:R-:W0:Y:S02]  /*11840*/  @!P0 SYNCS.PHASECHK.TRANS64 P0, [R22+URZ+0x38820], R5 ;  /* 0x03882005160085a7 */ /* 0x000e24000800007f */
[----:B0-----:R-:W-:Y:S05]  /*11850*/  @!P0 BRA `(.L_x_59) ;  /* 0xfffffffc00f08947 */ /* 0x001fea000383ffff */
[----:B------:R-:W-:Y:S05]  /*11860*/  BRA `(.L_x_154) ;  /* 0xffffffb4008c7947 */ /* 0x000fea000383ffff */
.L_x_62:
[----:B0-----:R0:W1:Y:S02]  /*11870*/  SYNCS.PHASECHK.TRANS64.TRYWAIT P1, [R4+URZ+0x38880], R21 ;  /* 0x03888015040075a7 */ /* 0x001064000802017f */
[----:B-1----:R-:W-:Y:S05]  /*11880*/  @!P1 NANOSLEEP.SYNCS 0x989680 ;  /* 0x009896800000995d */ /* 0x002fea0003900000 */
[----:B------:R-:W1:Y:S02]  /*11890*/  @!P1 SYNCS.PHASECHK.TRANS64 P1, [R4+URZ+0x38880], R21 ;  /* 0x03888015040095a7 */ /* 0x000e64000802007f */
[----:B-1----:R-:W-:Y:S05]  /*118a0*/  @!P1 BRA `(.L_x_62) ;  /* 0xfffffffc00f09947 */ /* 0x002fea000383ffff */
[----:B------:R-:W-:Y:S05]  /*118b0*/  BRA `(.L_x_155) ;  /* 0xffffffb800607947 */ /* 0x000fea000383ffff */
.L_x_63:
[----:B------:R-:W-:Y:S01]  /*118c0*/  BSSY B0, `(.L_x_156) ;  /* 0x0000008000007945 */ /* 0x000fe20003800000 */
[----:B------:R-:W-:Y:S02]  /*118d0*/  IMAD.MOV.U32 R13, RZ, RZ, R8 ;  /* 0x000000ffff0d7224 */ /* 0x000fe400078e0008 */
[----:B------:R-:W-:Y:S02]  /*118e0*/  IMAD.MOV.U32 R12, RZ, RZ, RZ ;  /* 0x000000ffff0c7224 */ /* 0x000fe400078e00ff */
[----:B------:R-:W-:Y:S02]  /*118f0*/  IMAD.MOV.U32 R11, RZ, RZ, 0x181f ;  /* 0x0000181fff0b7424 */ /* 0x000fe400078e00ff */
[----:B------:R-:W-:-:S07]  /*11900*/  IMAD.MOV.U32 R15, RZ, RZ, -0x1 ;  /* 0xffffffffff0f7424 */ /* 0x000fce00078e00ff */
[----:B0--3--:R-:W-:Y:S05]  /*11910*/  WARPSYNC.COLLECTIVE R15, `(.L_x_157) ;  /* 0x000000000f087348 */ /* 0x009fea0003c00000 */
[----:B---3--:R1:W2:Y:S02]  /*11920*/  SHFL.IDX P6, R14, R13, R12, R11 ;  /* 0x0000000c0d0e7389 */ /* 0x0082a400000c000b */
[----:B012---:R-:W-:Y:S01]  /*11930*/  ENDCOLLECTIVE ;  /* 0x000000000000791b */ /* 0x007fe20003800000 */
.L_x_157:
[----:B------:R-:W-:Y:S05]  /*11940*/  BSYNC B0 ;  /* 0x0000000000007941 */ /* 0x000fea0003800000 */
.L_x_156:
[----:B------:R-:W-:Y:S02]  /*11950*/  IMAD.MOV.U32 R13, RZ, RZ, R9 ;  /* 0x000000ffff0d7224 */ /* 0x000fe400078e0009 */
[----:B------:R-:W-:Y:S02]  /*11960*/  IMAD.MOV.U32 R12, RZ, RZ, RZ ;  /* 0x000000ffff0c7224 */ /* 0x000fe400078e00ff */
[----:B------:R-:W-:Y:S02]  /*11970*/  IMAD.MOV.U32 R11, RZ, RZ, 0x181f ;  /* 0x0000181fff0b7424 */ /* 0x000fe400078e00ff */
[----:B------:R-:W-:Y:S02]  /*11980*/  IMAD.MOV.U32 R15, RZ, RZ, -0x1 ;  /* 0xffffffffff0f7424 */ /* 0x000fe400078e00ff */
[----:B------:R-:W-:Y:S02]  /*11990*/  IMAD.MOV.U32 R3, RZ, RZ, R14 ;  /* 0x000000ffff037224 */ /* 0x000fe400078e000e */
[----:B------:R-:W-:-:S07]  /*119a0*/  IMAD R7, R0, 0x8000, R17 ;  /* 0x0000800000077824 */ /* 0x000fce00078e0211 */
[----:B------:R-:W-:Y:S05]  /*119b0*/  WARPSYNC.COLLECTIVE R15, `(.L_x_158) ;  /* 0x000000000f087348 */ /* 0x000fea0003c00000 */
[----:B------:R0:W1:Y:S02]  /*119c0*/  SHFL.IDX P6, R14, R13, R12, R11 ;  /* 0x0000000c0d0e7389 */ /* 0x00006400000c000b */
[----:B01----:R-:W-:Y:S01]  /*119d0*/  ENDCOLLECTIVE ;  /* 0x000000000000791b */ /* 0x003fe20003800000 */
.L_x_158:
[----:B------:R-:W-:Y:S02]  /*119e0*/  IMAD.MOV.U32 R13, RZ, RZ, R8 ;  /* 0x000000ffff0d7224 */ /* 0x000fe400078e0008 */
[----:B------:R-:W-:Y:S01]  /*119f0*/  IMAD.MOV.U32 R12, RZ, RZ, 0x1 ;  /* 0x00000001ff0c7424 */ /* 0x000fe200078e00ff */
[----:B------:R-:W-:-:S13]  /*11a00*/  IADD3 R2, P1, R32, R14, RZ ;  /* 0x0000000e20027210 */ /* 0x000fda0007f3e0ff */
[----:B------:R-:W-:Y:S05]  /*11a10*/  WARPSYNC.COLLECTIVE R15, `(.L_x_159) ;  /* 0x000000000f087348 */ /* 0x000fea0003c00000 */
[----:B------:R0:W1:Y:S02]  /*11a20*/  SHFL.IDX P6, R14, R13, R12, R11 ;  /* 0x0000000c0d0e7389 */ /* 0x00006400000c000b */
[----:B01----:R-:W-:Y:S01]  /*11a30*/  ENDCOLLECTIVE ;  /* 0x000000000000791b */ /* 0x003fe20003800000 */
.L_x_159:
[----:B------:R-:W-:-:S05]  /*11a40*/  IMAD.X R3, RZ, RZ, R3, P1 ;  /* 0x000000ffff037224 */ /* 0x000fca00008e0603 */
[----:B------:R-:W-:Y:S01]  /*11a50*/  @!PT LDS RZ, [RZ] ;  /* 0x00000000fffff984 */ /* 0x000fe20000000800 */
[----:B------:R-:W-:Y:S01]  /*11a60*/  @!PT LDS RZ, [RZ] ;  /* 0x00000000fffff984 */ /* 0x000fe20000000800 */
[----:B------:R-:W-:Y:S01]  /*11a70*/  @!PT LDS RZ, [RZ] ;  /* 0x00000000fffff984 */ /* 0x000fe20000000800 */
[----:B------:R-:W-:Y:S04]  /*11a80*/  LDGSTS.E.BYPASS.LTC128B.128 [R7+0x10400], desc[UR46][R2.64], !P3 ;  /* 0x1040000002077fae */ /* 0x000fe8000d901d6e */
[----:B------:R0:W-:Y:S01]  /*11a90*/  LDGSTS.E.BYPASS.LTC128B.128 [R7+0x14400], desc[UR46][R2.64+0x80], !P2 ;  /* 0x1440008002077fae */ /* 0x0001e2000d101d6e */
[----:B------:R-:W-:Y:S02]  /*11aa0*/  IMAD.MOV.U32 R13, RZ, RZ, R9 ;  /* 0x000000ffff0d7224 */ /* 0x000fe400078e0009 */
[----:B0-----:R-:W-:-:S07]  /*11ab0*/  IMAD.MOV.U32 R3, RZ, RZ, R14 ;  /* 0x000000ffff037224 */ /* 0x001fce00078e000e */
[----:B------:R-:W-:Y:S05]  /*11ac0*/  WARPSYNC.COLLECTIVE R15, `(.L_x_160) ;  /* 0x000000000f087348 */ /* 0x000fea0003c00000 */
[----:B------:R0:W1:Y:S02]  /*11ad0*/  SHFL.IDX P6, R14, R13, R12, R11 ;  /* 0x0000000c0d0e7389 */ /* 0x00006400000c000b */
[----:B01----:R-:W-:Y:S01]  /*11ae0*/  ENDCOLLECTIVE ;  /* 0x000000000000791b */ /* 0x003fe20003800000 */
.L_x_160:
[----:B------:R-:W-:Y:S02]  /*11af0*/  IMAD.MOV.U32 R13, RZ, RZ, R8 ;  /* 0x000000ffff0d7224 */ /* 0x000fe400078e0008 */
[----:B------:R-:W-:Y:S01]  /*11b00*/  IMAD.MOV.U32 R12, RZ, RZ, 0x2 ;  /* 0x00000002ff0c7424 */ /* 0x000fe200078e00ff */
[----:B------:R-:W-:-:S13]  /*11b10*/  IADD3 R2, P1, R32, R14, RZ ;  /* 0x0000000e20027210 */ /* 0x000fda0007f3e0ff */
[----:B------:R-:W-:Y:S05]  /*11b20*/  WARPSYNC.COLLECTIVE R15, `(.L_x_161) ;  /* 0x000000000f087348 */ /* 0x000fea0003c00000 */
[----:B------:R0:W1:Y:S02]  /*11b30*/  SHFL.IDX P6, R14, R13, R12, R11 ;  /* 0x0000000c0d0e7389 */ /* 0x00006400000c000b */
[----:B01----:R-:W-:Y:S01]  /*11b40*/  ENDCOLLECTIVE ;  /* 0x000000000000791b */ /* 0x003fe20003800000 */
.L_x_161:
        /* <DEDUP_REMOVED lines=11> */
.L_x_162:
[----:B------:R-:W-:Y:S02]  /*11c00*/  IMAD.MOV.U32 R13, RZ, RZ, R8 ;  /* 0x000000ffff0d7224 */ /* 0x000fe400078e0008 */
[----:B------:R-:W-:Y:S01]  /*11c10*/  IMAD.MOV.U32 R12, RZ, RZ, 0x3 ;  /* 0x00000003ff0c7424 */ /* 0x000fe200078e00ff */
[----:B------:R-:W-:-:S13]  /*11c20*/  IADD3 R2, P1, R32, R14, RZ ;  /* 0x0000000e20027210 */ /* 0x000fda0007f3e0ff */
[----:B------:R-:W-:Y:S05]  /*11c30*/  WARPSYNC.COLLECTIVE R15, `(.L_x_163) ;  /* 0x000000000f087348 */ /* 0x000fea0003c00000 */
[----:B------:R0:W1:Y:S02]  /*11c40*/  SHFL.IDX P6, R14, R13, R12, R11 ;  /* 0x0000000c0d0e7389 */ /* 0x00006400000c000b */
[----:B01----:R-:W-:Y:S01]  /*11c50*/  ENDCOLLECTIVE ;  /* 0x000000000000791b */ /* 0x003fe20003800000 */
.L_x_163:
        /* <DEDUP_REMOVED lines=11> */
.L_x_164:
[----:B------:R-:W-:Y:S02]  /*11d10*/  IMAD.MOV.U32 R13, RZ, RZ, R8 ;  /* 0x000000ffff0d7224 */ /* 0x000fe400078e0008 */
[----:B------:R-:W-:Y:S01]  /*11d20*/  IMAD.MOV.U32 R12, RZ, RZ, 0x4 ;  /* 0x00000004ff0c7424 */ /* 0x000fe200078e00ff */
[----:B------:R-:W-:-:S13]  /*11d30*/  IADD3 R2, P1, R32, R14, RZ ;  /* 0x0000000e20027210 */ /* 0x000fda0007f3e0ff */
[----:B------:R-:W-:Y:S05]  /*11d40*/  WARPSYNC.COLLECTIVE R15, `(.L_x_165) ;  /* 0x000000000f087348 */ /* 0x000fea0003c00000 */
[----:B------:R0:W1:Y:S02]  /*11d50*/  SHFL.IDX P6, R14, R13, R12, R11 ;  /* 0x0000000c0d0e7389 */ /* 0x00006400000c000b */
[----:B01----:R-:W-:Y:S01]  /*11d60*/  ENDCOLLECTIVE ;  /* 0x000000000000791b */ /* 0x003fe20003800000 */
.L_x_165:
        /* <DEDUP_REMOVED lines=11> */
.L_x_166:
[----:B------:R-:W-:Y:S02]  /*11e20*/  IMAD.MOV.U32 R13, RZ, RZ, R8 ;  /* 0x000000ffff0d7224 */ /* 0x000fe400078e0008 */
[----:B------:R-:W-:Y:S01]  /*11e30*/  IMAD.MOV.U32 R12, RZ, RZ, 0x5 ;  /* 0x00000005ff0c7424 */ /* 0x000fe200078e00ff */
[----:B------:R-:W-:-:S13]  /*11e40*/  IADD3 R2, P1, R32, R14, RZ ;  /* 0x0000000e20027210 */ /* 0x000fda0007f3e0ff */
[----:B------:R-:W-:Y:S05]  /*11e50*/  WARPSYNC.COLLECTIVE R15, `(.L_x_167) ;  /* 0x000000000f087348 */ /* 0x000fea0003c00000 */
[----:B------:R0:W1:Y:S02]  /*11e60*/  SHFL.IDX P6, R14, R13, R12, R11 ;  /* 0x0000000c0d0e7389 */ /* 0x00006400000c000b */
[----:B01----:R-:W-:Y:S01]  /*11e70*/  ENDCOLLECTIVE ;  /* 0x000000000000791b */ /* 0x003fe20003800000 */
.L_x_167:
        /* <DEDUP_REMOVED lines=11> */
.L_x_168:
[----:B------:R-:W-:Y:S02]  /*11f30*/  IMAD.MOV.U32 R13, RZ, RZ, R8 ;  /* 0x000000ffff0d7224 */ /* 0x000fe400078e0008 */
[----:B------:R-:W-:Y:S01]  /*11f40*/  IMAD.MOV.U32 R12, RZ, RZ, 0x6 ;  /* 0x00000006ff0c7424 */ /* 0x000fe200078e00ff */
[----:B------:R-:W-:-:S13]  /*11f50*/  IADD3 R2, P1, R32, R14, RZ ;  /* 0x0000000e20027210 */ /* 0x000fda0007f3e0ff */
[----:B------:R-:W-:Y:S05]  /*11f60*/  WARPSYNC.COLLECTIVE R15, `(.L_x_169) ;  /* 0x000000000f087348 */ /* 0x000fea0003c00000 */
[----:B------:R0:W1:Y:S02]  /*11f70*/  SHFL.IDX P6, R14, R13, R12, R11 ;  /* 0x0000000c0d0e7389 */ /* 0x00006400000c000b */
[----:B01----:R-:W-:Y:S01]  /*11f80*/  ENDCOLLECTIVE ;  /* 0x000000000000791b */ /* 0x003fe20003800000 */
.L_x_169:
        /* <DEDUP_REMOVED lines=11> */
.L_x_170:
[----:B------:R-:W-:Y:S02]  /*12040*/  IMAD.MOV.U32 R13, RZ, RZ, R8 ;  /* 0x000000ffff0d7224 */ /* 0x000fe400078e0008 */
[----:B------:R-:W-:Y:S01]  /*12050*/  IMAD.MOV.U32 R12, RZ, RZ, 0x7 ;  /* 0x00000007ff0c7424 */ /* 0x000fe200078e00ff */
[----:B------:R-:W-:-:S13]  /*12060*/  IADD3 R2, P1, R32, R14, RZ ;  /* 0x0000000e20027210 */ /* 0x000fda0007f3e0ff */
[----:B------:R-:W-:Y:S05]  /*12070*/  WARPSYNC.COLLECTIVE R15, `(.L_x_171) ;  /* 0x000000000f087348 */ /* 0x000fea0003c00000 */
[----:B------:R0:W1:Y:S02]  /*12080*/  SHFL.IDX P6, R14, R13, R12, R11 ;  /* 0x0000000c0d0e7389 */ /* 0x00006400000c000b */
[----:B01----:R-:W-:Y:S01]  /*12090*/  ENDCOLLECTIVE ;  /* 0x000000000000791b */ /* 0x003fe20003800000 */
.L_x_171:
[----:B------:R-:W-:-:S05]  /*120a0*/  IMAD.X R3, RZ, RZ, R3, P1 ;  /* 0x000000ffff037224 */ /* 0x000fca00008e0603 */
[----:B------:R-:W-:Y:S01]  /*120b0*/  @!PT LDS RZ, [RZ] ;  /* 0x00000000fffff984 */ /* 0x000fe20000000800 */
[----:B------:R-:W-:Y:S01]  /*120c0*/  @!PT LDS RZ, [RZ] ;  /* 0x00000000fffff984 */ /* 0x000fe20000000800 */
[----:B------:R-:W-:Y:S01]  /*120d0*/  @!PT LDS RZ, [RZ] ;  /* 0x00000000fffff984 */ /* 0x000fe20000000800 */
[----:B------:R0:W-:Y:S04]  /*120e0*/  LDGSTS.E.BYPASS.LTC128B.128 [R7+0x13400], desc[UR46][R2.64], !P3 ;  /* 0x1340000002077fae */ /* 0x0001e8000d901d6e */
[----:B------:R0:W-:Y:S01]  /*120f0*/  LDGSTS.E.BYPASS.LTC128B.128 [R7+0x17400], desc[UR46][R2.64+0x80], !P2 ;  /* 0x1740008002077fae */ /* 0x0001e2000d101d6e */
[----:B------:R-:W-:Y:S02]  /*12100*/  IMAD.MOV.U32 R13, RZ, RZ, R9 ;  /* 0x000000ffff0d7224 */ /* 0x000fe400078e0009 */
[----:B------:R-:W-:-:S07]  /*12110*/  IMAD.MOV.U32 R8, RZ, RZ, R14 ;  /* 0x000000ffff087224 */ /* 0x000fce00078e000e */
[----:B0-----:R-:W-:Y:S05]  /*12120*/  WARPSYNC.COLLECTIVE R15, `(.L_x_172) ;  /* 0x000000000f087348 */ /* 0x001fea0003c00000 */
[----:B------:R1:W2:Y:S02]  /*12130*/  SHFL.IDX P6, R14, R13, R12, R11 ;  /* 0x0000000c0d0e7389 */ /* 0x0002a400000c000b */
[----:B012---:R-:W-:Y:S01]  /*12140*/  ENDCOLLECTIVE ;  /* 0x000000000000791b */ /* 0x007fe20003800000 */
.L_x_172:
[----:B------:R-:W-:Y:S05]  /*12150*/  BRA `(.L_x_173) ;  /* 0xffffffb400607947 */ /* 0x000fea000383ffff */
.L_x_66:
[----:B--2---:R2:W3:Y:S02]  /*12160*/  SYNCS.PHASECHK.TRANS64.TRYWAIT P1, [R4+URZ+0x38840], R21 ;  /* 0x03884015040075a7 */ /* 0x0044e4000802017f */
[----:B---3--:R-:W-:Y:S05]  /*12170*/  @!P1 NANOSLEEP.SYNCS 0x989680 ;  /* 0x009896800000995d */ /* 0x008fea0003900000 */
[----:B------:R-:W3:Y:S02]  /*12180*/  @!P1 SYNCS.PHASECHK.TRANS64 P1, [R4+URZ+0x38840], R21 ;  /* 0x03884015040095a7 */ /* 0x000ee4000802007f */
[----:B---3--:R-:W-:Y:S05]  /*12190*/  @!P1 BRA `(.L_x_66) ;  /* 0xfffffffc00f09947 */ /* 0x008fea000383ffff */
[----:B------:R-:W-:Y:S05]  /*121a0*/  BRA `(.L_x_174) ;  /* 0xffffffb400a47947 */ /* 0x000fea000383ffff */
.L_x_67:
[----:B------:R-:W-:Y:S01]  /*121b0*/  BSSY B0, `(.L_x_175) ;  /* 0x0000008000007945 */ /* 0x000fe20003800000 */
[----:B------:R-:W-:Y:S02]  /*121c0*/  IMAD.MOV.U32 R13, RZ, RZ, R6 ;  /* 0x000000ffff0d7224 */ /* 0x000fe400078e0006 */
[----:B------:R-:W-:Y:S02]  /*121d0*/  IMAD.MOV.U32 R12, RZ, RZ, RZ ;  /* 0x000000ffff0c7224 */ /* 0x000fe400078e00ff */
[----:B------:R-:W-:Y:S02]  /*121e0*/  IMAD.MOV.U32 R11, RZ, RZ, 0x181f ;  /* 0x0000181fff0b7424 */ /* 0x000fe400078e00ff */
[----:B------:R-:W-:-:S07]  /*121f0*/  IMAD.MOV.U32 R15, RZ, RZ, -0x1 ;  /* 0xffffffffff0f7424 */ /* 0x000fce00078e00ff */
[----:B012---:R-:W-:Y:S05]  /*12200*/  WARPSYNC.COLLECTIVE R15, `(.L_x_176) ;  /* 0x000000000f087348 */ /* 0x007fea0003c00000 */
[----:B------:R3:W4:Y:S02]  /*12210*/  SHFL.IDX P6, R14, R13, R12, R11 ;  /* 0x0000000c0d0e7389 */ /* 0x00072400000c000b */
[----:B01234-:R-:W-:Y:S01]  /*12220*/  ENDCOLLECTIVE ;  /* 0x000000000000791b */ /* 0x01ffe20003800000 */
.L_x_176:
[----:B------:R-:W-:Y:S05]  /*12230*/  BSYNC B0 ;  /* 0x0000000000007941 */ /* 0x000fea0003800000 */
.L_x_175:
        /* <DEDUP_REMOVED lines=9> */
.L_x_177:
[----:B------:R-:W-:Y:S02]  /*122d0*/  VIADD R5, R5, UR42 ;  /* 0x0000002a05057c36 */ /* 0x000fe40008000000 */
[----:B------:R-:W-:Y:S02]  /*122e0*/  IMAD.MOV.U32 R13, RZ, RZ, R6 ;  /* 0x000000ffff0d7224 */ /* 0x000fe400078e0006 */
[----:B------:R-:W-:Y:S01]  /*122f0*/  IMAD.MOV.U32 R12, RZ, RZ, 0x1 ;  /* 0x00000001ff0c7424 */ /* 0x000fe200078e00ff */
[----:B------:R-:W-:-:S13]  /*12300*/  IADD3 R2, P1, R32, R14, RZ ;  /* 0x0000000e20027210 */ /* 0x000fda0007f3e0ff */
[----:B------:R-:W-:Y:S05]  /*12310*/  WARPSYNC.COLLECTIVE R15, `(.L_x_178) ;  /* 0x000000000f087348 */ /* 0x000fea0003c00000 */
[----:B------:R0:W1:Y:S02]  /*12320*/  SHFL.IDX P6, R14, R13, R12, R11 ;  /* 0x0000000c0d0e7389 */ /* 0x00006400000c000b */
[----:B01----:R-:W-:Y:S01]  /*12330*/  ENDCOLLECTIVE ;  /* 0x000000000000791b */ /* 0x003fe20003800000 */
.L_x_178:
        /* <DEDUP_REMOVED lines=11> */
.L_x_179:
[----:B------:R-:W-:Y:S02]  /*123f0*/  IMAD.MOV.U32 R13, RZ, RZ, R6 ;  /* 0x000000ffff0d7224 */ /* 0x000fe400078e0006 */
[----:B------:R-:W-:Y:S02]  /*12400*/  IMAD.MOV.U32 R12, RZ, RZ, 0x2 ;  /* 0x00000002ff0c7424 */ /* 0x000fe400078e00ff */
[----:B------:R-:W-:-:S07]  /*12410*/  IMAD.MOV.U32 R21, RZ, RZ, R14 ;  /* 0x000000ffff157224 */ /* 0x000fce00078e000e */
[----:B------:R-:W-:Y:S05]  /*12420*/  WARPSYNC.COLLECTIVE R15, `(.L_x_180) ;  /* 0x000000000f087348 */ /* 0x000fea0003c00000 */
[----:B------:R0:W1:Y:S02]  /*12430*/  SHFL.IDX P6, R14, R13, R12, R11 ;  /* 0x0000000c0d0e7389 */ /* 0x00006400000c000b */
[----:B01----:R-:W-:Y:S01]  /*12440*/  ENDCOLLECTIVE ;  /* 0x000000000000791b */ /* 0x003fe20003800000 */
.L_x_180:
[----:B------:R-:W-:-:S05]  /*12450*/  IADD3 R2, P1, R32, R21, RZ ;  /* 0x0000001520027210 */ /* 0x000fca0007f3e0ff */
[----:B------:R-:W-:-:S05]  /*12460*/  IMAD.X R3, RZ, RZ, R8, P1 ;  /* 0x000000ffff037224 */ /* 0x000fca00008e0608 */
[----:B------:R-:W-:Y:S01]  /*12470*/  @!PT LDS RZ, [RZ] ;  /* 0x00000000fffff984 */ /* 0x000fe20000000800 */
[----:B------:R-:W-:Y:S01]  /*12480*/  @!PT LDS RZ, [RZ] ;  /* 0x00000000fffff984 */ /* 0x000fe20000000800 */
[----:B------:R-:W-:Y:S01]  /*12490*/  @!PT LDS RZ, [RZ] ;  /* 0x00000000fffff984 */ /* 0x000fe20000000800 */
[----:B------:R0:W-:Y:S01]  /*124a0*/  LDGSTS.E.BYPASS.LTC128B.128 [R5+0x28c00], desc[UR46][R2.64], !P3 ;  /* 0x28c0000002057fae */ /* 0x0001e2000d901d6e */
[----:B------:R-:W-:-:S03]  /*124b0*/  IMAD.MOV.U32 R13, RZ, RZ, R7 ;  /* 0x000000ffff0d7224 */ /* 0x000fc600078e0007 */
[----:B------:R0:W-:Y:S01]  /*124c0*/  LDGSTS.E.BYPASS.LTC128B.128 [R5+0x2cc00], desc[UR46][R2.64+0x80], !P2 ;  /* 0x2cc0008002057fae */ /* 0x0001e2000d101d6e */
[----:B------:R-:W-:-:S07]  /*124d0*/  IMAD.MOV.U32 R9, RZ, RZ, R14 ;  /* 0x000000ffff097224 */ /* 0x000fce00078e000e */
[----:B0-----:R-:W-:Y:S05]  /*124e0*/  WARPSYNC.COLLECTIVE R15, `(.L_x_181) ;  /* 0x000000000f087348 */ /* 0x001fea0003c00000 */
[----:B------:R1:W2:Y:S02]  /*124f0*/  SHFL.IDX P6, R14, R13, R12, R11 ;  /* 0x0000000c0d0e7389 */ /* 0x0002a400000c000b */
[----:B012---:R-:W-:Y:S01]  /*12500*/  ENDCOLLECTIVE ;  /* 0x000000000000791b */ /* 0x007fe20003800000 */
.L_x_181:
[----:B------:R-:W-:Y:S02]  /*12510*/  IMAD.MOV.U32 R13, RZ, RZ, R6 ;  /* 0x000000ffff0d7224 */ /* 0x000fe400078e0006 */
[----:B------:R-:W-:Y:S01]  /*12520*/  IMAD.MOV.U32 R12, RZ, RZ, 0x3 ;  /* 0x00000003ff0c7424 */ /* 0x000fe200078e00ff */
[----:B------:R-:W-:-:S13]  /*12530*/  IADD3 R2, P1, R32, R14, RZ ;  /* 0x0000000e20027210 */ /* 0x000fda0007f3e0ff */
[----:B------:R-:W-:Y:S05]  /*12540*/  WARPSYNC.COLLECTIVE R15, `(.L_x_182) ;  /* 0x000000000f087348 */ /* 0x000fea0003c00000 */
[----:B------:R0:W1:Y:S02]  /*12550*/  SHFL.IDX P6, R14, R13, R12, R11 ;  /* 0x0000000c0d0e7389 */ /* 0x00006400000c000b */
[----:B01----:R-:W-:Y:S01]  /*12560*/  ENDCOLLECTIVE ;  /* 0x000000000000791b */ /* 0x003fe20003800000 */
.L_x_182:
        /* <DEDUP_REMOVED lines=11> */
.L_x_183:
[----:B------:R-:W-:Y:S02]  /*12620*/  IMAD.MOV.U32 R13, RZ, RZ, R6 ;  /* 0x000000ffff0d7224 */ /* 0x000fe400078e0006 */
[----:B------:R-:W-:Y:S02]  /*12630*/  IMAD.MOV.U32 R12, RZ, RZ, 0x4 ;  /* 0x00000004ff0c7424 */ /* 0x000fe400078e00ff */
[----:B------:R-:W-:-:S05]  /*12640*/  IMAD.MOV.U32 R11, RZ, RZ, R14 ;  /* 0x000000ffff0b7224 */ /* 0x000fca00078e000e */
[----:B------:R-:W-:Y:S01]  /*12650*/  IADD3 R2, P1, R32, R11, RZ ;  /* 0x0000000b20027210 */ /* 0x000fe20007f3e0ff */
[----:B------:R-:W-:-:S04]  /*12660*/  IMAD.MOV.U32 R11, RZ, RZ, 0x181f ;  /* 0x0000181fff0b7424 */ /* 0x000fc800078e00ff */
[----:B------:R-:W-:-:S08]  /*12670*/  IMAD.X R3, RZ, RZ, R8, P1 ;  /* 0x000000ffff037224 */ /* 0x000fd000008e0608 */
[----:B------:R-:W-:Y:S05]  /*12680*/  WARPSYNC.COLLECTIVE R15, `(.L_x_184) ;  /* 0x000000000f087348 */ /* 0x000fea0003c00000 */
[----:B------:R0:W1:Y:S02]  /*12690*/  SHFL.IDX P6, R14, R13, R12, R11 ;  /* 0x0000000c0d0e7389 */ /* 0x00006400000c000b */
[----:B01----:R-:W-:Y:S01]  /*126a0*/  ENDCOLLECTIVE ;  /* 0x000000000000791b */ /* 0x003fe20003800000 */
.L_x_184:
        /* <DEDUP_REMOVED lines=10> */
.L_x_185:
[----:B------:R-:W-:Y:S02]  /*12750*/  IMAD.MOV.U32 R13, RZ, RZ, R6 ;  /* 0x000000ffff0d7224 */ /* 0x000fe400078e0006 */
[----:B------:R-:W-:Y:S02]  /*12760*/  IMAD.MOV.U32 R12, RZ, RZ, 0x5 ;  /* 0x00000005ff0c7424 */ /* 0x000fe400078e00ff */
[----:B------:R-:W-:-:S07]  /*12770*/  IMAD.MOV.U32 R21, RZ, RZ, R14 ;  /* 0x000000ffff157224 */ /* 0x000fce00078e000e */
[----:B------:R-:W-:Y:S05]  /*12780*/  WARPSYNC.COLLECTIVE R15, `(.L_x_186) ;  /* 0x000000000f087348 */ /* 0x000fea0003c00000 */
[----:B------:R0:W1:Y:S02]  /*12790*/  SHFL.IDX P6, R14, R13, R12, R11 ;  /* 0x0000000c0d0e7389 */ /* 0x00006400000c000b */
[----:B01----:R-:W-:Y:S01]  /*127a0*/  ENDCOLLECTIVE ;  /* 0x000000000000791b */ /* 0x003fe20003800000 */
.L_x_186:
        /* <DEDUP_REMOVED lines=12> */
.L_x_187:
[----:B------:R-:W-:Y:S02]  /*12870*/  IMAD.MOV.U32 R13, RZ, RZ, R6 ;  /* 0x000000ffff0d7224 */ /* 0x000fe400078e0006 */
[----:B------:R-:W-:Y:S01]  /*12880*/  IMAD.MOV.U32 R12, RZ, RZ, 0x6 ;  /* 0x00000006ff0c7424 */ /* 0x000fe200078e00ff */
[----:B------:R-:W-:-:S13]  /*12890*/  IADD3 R2, P1, R32, R14, RZ ;  /* 0x0000000e20027210 */ /* 0x000fda0007f3e0ff */
[----:B------:R-:W-:Y:S05]  /*128a0*/  WARPSYNC.COLLECTIVE R15, `(.L_x_188) ;  /* 0x000000000f087348 */ /* 0x000fea0003c00000 */
[----:B------:R0:W1:Y:S02]  /*128b0*/  SHFL.IDX P6, R14, R13, R12, R11 ;  /* 0x0000000c0d0e7389 */ /* 0x00006400000c000b */
[----:B01----:R-:W-:Y:S01]  /*128c0*/  ENDCOLLECTIVE ;  /* 0x000000000000791b */ /* 0x003fe20003800000 */
.L_x_188:
        /* <DEDUP_REMOVED lines=11> */
.L_x_189:
        /* <DEDUP_REMOVED lines=9> */
.L_x_190:
        /* <DEDUP_REMOVED lines=10> */
.L_x_191:
[----:B------:R-:W-:Y:S05]  /*12ab0*/  BRA `(.L_x_192) ;  /* 0xffffffb0007c7947 */ /* 0x000fea000383ffff */
.L_x_70:
[----:B0-----:R0:W2:Y:S02]  /*12ac0*/  SYNCS.PHASECHK.TRANS64.TRYWAIT P2, [R18+URZ+0x38870], R3 ;  /* 0x03887003120075a7 */ /* 0x0010a4000804017f */
[----:B--2---:R-:W-:Y:S05]  /*12ad0*/  @!P2 NANOSLEEP.SYNCS 0x989680 ;  /* 0x009896800000a95d */ /* 0x004fea0003900000 */
[----:B------:R-:W2:Y:S02]  /*12ae0*/  @!P2 SYNCS.PHASECHK.TRANS64 P2, [R18+URZ+0x38870], R3 ;  /* 0x038870031200a5a7 */ /* 0x000ea4000804007f */
[----:B--2---:R-:W-:Y:S05]  /*12af0*/  @!P2 BRA `(.L_x_70) ;  /* 0xfffffffc00f0a947 */ /* 0x004fea000383ffff */
[----:B------:R-:W-:Y:S05]  /*12b00*/  BRA `(.L_x_193) ;  /* 0xffffffb000d87947 */ /* 0x000fea000383ffff */
.L_x_72:
[----:B0-----:R0:W2:Y:S02]  /*12b10*/  SYNCS.PHASECHK.TRANS64.TRYWAIT P2, [R18+URZ+0x38860], R5 ;  /* 0x03886005120075a7 */ /* 0x0010a4000804017f */
[----:B--2---:R-:W-:Y:S05]  /*12b20*/  @!P2 NANOSLEEP.SYNCS 0x989680 ;  /* 0x009896800000a95d */ /* 0x004fea0003900000 */
[----:B------:R-:W2:Y:S02]  /*12b30*/  @!P2 SYNCS.PHASECHK.TRANS64 P2, [R18+URZ+0x38860], R5 ;  /* 0x038860051200a5a7 */ /* 0x000ea4000804007f */
[----:B--2---:R-:W-:Y:S05]  /*12b40*/  @!P2 BRA `(.L_x_72) ;  /* 0xfffffffc00f0a947 */ /* 0x004fea000383ffff */
[----:B------:R-:W-:Y:S05]  /*12b50*/  BRA `(.L_x_194) ;  /* 0xffffffb000e87947 */ /* 0x000fea000383ffff */
.L_x_79:
[----:B0-----:R0:W2:Y:S02]  /*12b60*/  SYNCS.PHASECHK.TRANS64.TRYWAIT P0, [R18+URZ+0x38870], R3 ;  /* 0x03887003120075a7 */ /* 0x0010a4000800017f */
[----:B--2---:R-:W-:Y:S05]  /*12b70*/  @!P0 NANOSLEEP.SYNCS 0x989680 ;  /* 0x009896800000895d */ /* 0x004fea0003900000 */
[----:B------:R-:W2:Y:S02]  /*12b80*/  @!P0 SYNCS.PHASECHK.TRANS64 P0, [R18+URZ+0x38870], R3 ;  /* 0x03887003120085a7 */ /* 0x000ea4000800007f */
[----:B--2---:R-:W-:Y:S05]  /*12b90*/  @!P0 BRA `(.L_x_79) ;  /* 0xfffffffc00f08947 */ /* 0x004fea000383ffff */
[----:B------:R-:W-:Y:S05]  /*12ba0*/  BRA `(.L_x_195) ;  /* 0xffffffbc00547947 */ /* 0x000fea000383ffff */
.L_x_81:
[----:B0-----:R0:W2:Y:S02]  /*12bb0*/  SYNCS.PHASECHK.TRANS64.TRYWAIT P0, [R18+URZ+0x38860], R3 ;  /* 0x03886003120075a7 */ /* 0x0010a4000800017f */
[----:B--2---:R-:W-:Y:S05]  /*12bc0*/  @!P0 NANOSLEEP.SYNCS 0x989680 ;  /* 0x009896800000895d */ /* 0x004fea0003900000 */
[----:B------:R-:W2:Y:S02]  /*12bd0*/  @!P0 SYNCS.PHASECHK.TRANS64 P0, [R18+URZ+0x38860], R3 ;  /* 0x03886003120085a7 */ /* 0x000ea4000800007f */
[----:B--2---:R-:W-:Y:S05]  /*12be0*/  @!P0 BRA `(.L_x_81) ;  /* 0xfffffffc00f08947 */ /* 0x004fea000383ffff */
[----:B------:R-:W-:Y:S05]  /*12bf0*/  BRA `(.L_x_196) ;  /* 0xffffffbc006c7947 */ /* 0x000fea000383ffff */
.L_x_84:
[----:B-1----:R1:W2:Y:S02]  /*12c00*/  SYNCS.PHASECHK.TRANS64.TRYWAIT P0, [R5+URZ+0x38820], R2 ;  /* 0x03882002050075a7 */ /* 0x0022a4000800017f */
[----:B--2---:R-:W-:Y:S05]  /*12c10*/  @!P0 NANOSLEEP.SYNCS 0x989680 ;  /* 0x009896800000895d */ /* 0x004fea0003900000 */
[----:B------:R-:W2:Y:S02]  /*12c20*/  @!P0 SYNCS.PHASECHK.TRANS64 P0, [R5+URZ+0x38820], R2 ;  /* 0x03882002050085a7 */ /* 0x000ea4000800007f */
[----:B--2---:R-:W-:Y:S05]  /*12c30*/  @!P0 BRA `(.L_x_84) ;  /* 0xfffffffc00f08947 */ /* 0x004fea000383ffff */
[----:B------:R-:W-:Y:S05]  /*12c40*/  BRA `(.L_x_197) ;  /* 0xffffffc400b87947 */ /* 0x000fea000383ffff */
.L_x_86:
[----:B-1----:R1:W2:Y:S02]  /*12c50*/  SYNCS.PHASECHK.TRANS64.TRYWAIT P1, [R4+URZ+0x38840], R3 ;  /* 0x03884003040075a7 */ /* 0x0022a4000802017f */
[----:B--2---:R-:W-:Y:S05]  /*12c60*/  @!P1 NANOSLEEP.SYNCS 0x989680 ;  /* 0x009896800000995d */ /* 0x004fea0003900000 */
[----:B------:R-:W2:Y:S02]  /*12c70*/  @!P1 SYNCS.PHASECHK.TRANS64 P1, [R4+URZ+0x38840], R3 ;  /* 0x03884003040095a7 */ /* 0x000ea4000802007f */
[----:B--2---:R-:W-:Y:S05]  /*12c80*/  @!P1 BRA `(.L_x_86) ;  /* 0xfffffffc00f09947 */ /* 0x004fea000383ffff */
[----:B------:R-:W-:Y:S05]  /*12c90*/  BRA `(.L_x_198) ;  /* 0xffffffc400f47947 */ /* 0x000fea000383ffff */
.L_x_88:
[----:B--2---:R2:W3:Y:S02]  /*12ca0*/  SYNCS.PHASECHK.TRANS64.TRYWAIT P1, [R5+URZ+0x38840], R0 ;  /* 0x03884000050075a7 */ /* 0x0044e4000802017f */
[----:B---3--:R-:W-:Y:S05]  /*12cb0*/  @!P1 NANOSLEEP.SYNCS 0x989680 ;  /* 0x009896800000995d */ /* 0x008fea0003900000 */
[----:B------:R-:W3:Y:S02]  /*12cc0*/  @!P1 SYNCS.PHASECHK.TRANS64 P1, [R5+URZ+0x38840], R0 ;  /* 0x03884000050095a7 */ /* 0x000ee4000802007f */
[----:B---3--:R-:W-:Y:S05]  /*12cd0*/  @!P1 BRA `(.L_x_88) ;  /* 0xfffffffc00f09947 */ /* 0x008fea000383ffff */
[----:B------:R-:W-:Y:S05]  /*12ce0*/  BRA `(.L_x_199) ;  /* 0xffffffc800007947 */ /* 0x000fea000383ffff */
.L_x_90:
[----:B---3--:R3:W4:Y:S02]  /*12cf0*/  SYNCS.PHASECHK.TRANS64.TRYWAIT P1, [R4+URZ+0x38860], R3 ;  /* 0x03886003040075a7 */ /* 0x008724000802017f */
[----:B----4-:R-:W-:Y:S05]  /*12d00*/  @!P1 NANOSLEEP.SYNCS 0x989680 ;  /* 0x009896800000995d */ /* 0x010fea0003900000 */
[----:B------:R-:W4:Y:S02]  /*12d10*/  @!P1 SYNCS.PHASECHK.TRANS64 P1, [R4+URZ+0x38860], R3 ;  /* 0x03886003040095a7 */ /* 0x000f24000802007f */
[----:B----4-:R-:W-:Y:S05]  /*12d20*/  @!P1 BRA `(.L_x_90) ;  /* 0xfffffffc00f09947 */ /* 0x010fea000383ffff */
[----:B------:R-:W-:Y:S05]  /*12d30*/  BRA `(.L_x_200) ;  /* 0xffffffc400fc7947 */ /* 0x000fea000383ffff */
.L_x_92:
[----:B----4-:R4:W0:Y:S02]  /*12d40*/  SYNCS.PHASECHK.TRANS64.TRYWAIT P1, [R5+URZ+0x38860], R0 ;  /* 0x03886000050075a7 */ /* 0x010824000802017f */
[----:B0-----:R-:W-:Y:S05]  /*12d50*/  @!P1 NANOSLEEP.SYNCS 0x989680 ;  /* 0x009896800000995d */ /* 0x001fea0003900000 */
[----:B------:R-:W0:Y:S02]  /*12d60*/  @!P1 SYNCS.PHASECHK.TRANS64 P1, [R5+URZ+0x38860], R0 ;  /* 0x03886000050095a7 */ /* 0x000e24000802007f */
[----:B0-----:R-:W-:Y:S05]  /*12d70*/  @!P1 BRA `(.L_x_92) ;  /* 0xfffffffc00f09947 */ /* 0x001fea000383ffff */
[----:B------:R-:W-:Y:S05]  /*12d80*/  BRA `(.L_x_201) ;  /* 0xffffffc400f87947 */ /* 0x000fea000383ffff */
.L_x_94:
[----:B------:R0:W0:Y:S02]  /*12d90*/  SYNCS.PHASECHK.TRANS64.TRYWAIT P1, [R4+URZ+0x38880], R3 ;  /* 0x03888003040075a7 */ /* 0x000024000802017f */
[----:B0-----:R-:W-:Y:S05]  /*12da0*/  @!P1 NANOSLEEP.SYNCS 0x989680 ;  /* 0x009896800000995d */ /* 0x001fea0003900000 */
[----:B------:R-:W0:Y:S02]  /*12db0*/  @!P1 SYNCS.PHASECHK.TRANS64 P1, [R4+URZ+0x38880], R3 ;  /* 0x03888003040095a7 */ /* 0x000e24000802007f */
[----:B0-----:R-:W-:Y:S05]  /*12dc0*/  @!P1 BRA `(.L_x_94) ;  /* 0xfffffffc00f09947 */ /* 0x001fea000383ffff */
[----:B------:R-:W-:Y:S05]  /*12dd0*/  BRA `(.L_x_202) ;  /* 0xffffffc400f47947 */ /* 0x000fea000383ffff */
.L_x_203:
[----:B------:R-:W-:-:S00]  /*12de0*/  BRA `(.L_x_203) ;  /* 0xfffffffc00fc7947 */ /* 0x000fc0000383ffff */
[----:B------:R-:W-:-:S00]  /*12df0*/  NOP ;  /* 0x0000000000007918 */ /* 0x000fc00000000000 */
        /* <DEDUP_REMOVED lines=8> */
.L_x_16266:


//--------------------- .text._ZN7cutlass13device_kernelIN5flash11enable_sm90INS1_16FlashAttnFwdSm90INS1_25CollectiveMainloopFwdSm90ILi2EN4cute5tupleIJNS5_1CILi1EEES8_S8_EEENS6_IJNS7_ILi128EEESA_NS7_ILi256EEEEEELi256ENS_12float_e4m3_tEfNS_4arch4Sm90ELb0ELb0ELb0ELb1ELb1ELb0ELb0ELb1ELb0ELb1ELb1ELb0EEENS1_21CollectiveEpilogueFwdINS6_IJSA_SB_SA_EEES9_NS_10bfloat16_tESF_Li256ELb1ELb1ELb1ELb1EEENS1_36VarlenDynamicPersistentTileSchedulerILi128ELi128ELi256ELi128ELb1ELb1ELb1ELb0ELb1ELb1EEEEEEEEEvNT_6ParamsE --------------------------
	.section	.text._ZN7cutlass13device_kernelIN5flash11enable_sm90INS1_16FlashAttnFwdSm90INS1_25CollectiveMainloopFwdSm90ILi2EN4cute5tupleIJNS5_1CILi1EEES8_S8_EEENS6_IJNS7_ILi128EEESA_NS7_ILi256EEEEEELi256ENS_12float_e4m3_tEfNS_4arch4Sm90ELb0ELb0ELb0ELb1ELb1ELb0ELb0ELb1ELb0ELb1ELb1ELb0EEENS1_21CollectiveEpilogueFwdINS6_IJSA_SB_SA_EEES9_NS_10bfloat16_tESF_Li256ELb1ELb1ELb1ELb1EEENS1_36VarlenDynamicPersistentTileSchedulerILi128ELi128ELi256ELi128ELb1ELb1ELb1ELb0ELb1ELb1EEEEEEEEEvNT_6ParamsE,"ax",@progbits
	.align	128
.text._ZN7cutlass13device_kernelIN5flash11enable_sm90INS1_16FlashAttnFwdSm90INS1_25CollectiveMainloopFwdSm90ILi2EN4cute5tupleIJNS5_1CILi1EEES8_S8_EEENS6_IJNS7_ILi128EEESA_NS7_ILi256EEEEEELi256ENS_12float_e4m3_tEfNS_4arch4Sm90ELb0ELb0ELb0ELb1ELb1ELb0ELb0ELb1ELb0ELb1ELb1ELb0EEENS1_21CollectiveEpilogueFwdINS6_IJSA_SB_SA_EEES9_NS_10bfloat16_tESF_Li256ELb1ELb1ELb1ELb1EEENS1_36VarlenDynamicPersistentTileSchedulerILi128ELi128ELi256ELi128ELb1ELb1ELb1ELb0ELb1ELb1EEEEEEEEEvNT_6ParamsE:
        .type           _ZN7cutlass13device_kernelIN5flash11enable_sm90INS1_16FlashAttnFwdSm90INS1_25CollectiveMainloopFwdSm90ILi2EN4cute5tupleIJNS5_1CILi1EEES8_S8_EEENS6_IJNS7_ILi128EEESA_NS7_ILi256EEEEEELi256ENS_12float_e4m3_tEfNS_4arch4Sm90ELb0ELb0ELb0ELb1ELb1ELb0ELb0ELb1ELb0ELb1ELb1ELb0EEENS1_21CollectiveEpilogueFwdINS6_IJSA_SB_SA_EEES9_NS_10bfloat16_tESF_Li256ELb1ELb1ELb1ELb1EEENS1_36VarlenDynamicPersistentTileSchedulerILi128ELi128ELi256ELi128ELb1ELb1ELb1ELb0ELb1ELb1EEEEEEEEEvNT_6ParamsE,@function
        .size           _ZN7cutlass13device_kernelIN5flash11enable_sm90INS1_16FlashAttnFwdSm90INS1_25CollectiveMainloopFwdSm90ILi2EN4cute5tupleIJNS5_1CILi1EEES8_S8_EEENS6_IJNS7_ILi128EEESA_NS7_ILi256EEEEEELi256ENS_12float_e4m3_tEfNS_4arch4Sm90ELb0ELb0ELb0ELb1ELb1ELb0ELb0ELb1ELb0ELb1ELb1ELb0EEENS1_21CollectiveEpilogueFwdINS6_IJSA_SB_SA_EEES9_NS_10bfloat16_tESF_Li256ELb1ELb1ELb1ELb1EEENS1_36VarlenDynamicPersistentTileSchedulerILi128ELi128ELi256ELi128ELb1ELb1ELb1ELb0ELb1ELb1EEEEEEEEEvNT_6ParamsE,(.L_x_16267 - _ZN7cutlass13device_kernelIN5flash11enable_sm90INS1_16FlashAttnFwdSm90INS1_25CollectiveMainloopFwdSm90ILi2EN4cute5tupleIJNS5_1CILi1EEES8_S8_EEENS6_IJNS7_ILi128EEESA_NS7_ILi256EEEEEELi256ENS_12float_e4m3_tEfNS_4arch4Sm90ELb0ELb0ELb0ELb1ELb1ELb0ELb0ELb1ELb0ELb1ELb1ELb0EEENS1_21CollectiveEpilogueFwdINS6_IJSA_SB_SA_EEES9_NS_10bfloat16_tESF_Li256ELb1ELb1ELb1ELb1EEENS1_36VarlenDynamicPersistentTileSchedulerILi128ELi128ELi256ELi128ELb1ELb1ELb1ELb0ELb1ELb1EEEEEEEEEvNT_6ParamsE)
        .other          _ZN7cutlass13device_kernelIN5flash11enable_sm90INS1_16FlashAttnFwdSm90INS1_25CollectiveMainloopFwdSm90ILi2EN4cute5tupleIJNS5_1CILi1EEES8_S8_EEENS6_IJNS7_ILi128EEESA_NS7_ILi256EEEEEELi256ENS_12float_e4m3_tEfNS_4arch4Sm90ELb0ELb0ELb0ELb1ELb1ELb0ELb0ELb1ELb0ELb1ELb1ELb0EEENS1_21CollectiveEpilogueFwdINS6_IJSA_SB_SA_EEES9_NS_10bfloat16_tESF_Li256ELb1ELb1ELb1ELb1EEENS1_36VarlenDynamicPersistentTileSchedulerILi128ELi128ELi256ELi128ELb1ELb1ELb1ELb0ELb1ELb1EEEEEEEEEvNT_6ParamsE,@"STO_CUDA_ENTRY STV_DEFAULT"
_ZN7cutlass13device_kernelIN5flash11enable_sm90INS1_16FlashAttnFwdSm90INS1_25CollectiveMainloopFwdSm90ILi2EN4cute5tupleIJNS5_1CILi1EEES8_S8_EEENS6_IJNS7_ILi128EEESA_NS7_ILi256EEEEEELi256ENS_12float_e4m3_tEfNS_4arch4Sm90ELb0ELb0ELb0ELb1ELb1ELb0ELb0ELb1ELb0ELb1ELb1ELb0EEENS1_21CollectiveEpilogueFwdINS6_IJSA_SB_SA_EEES9_NS_10bfloat16_tESF_Li256ELb1ELb1ELb1ELb1EEENS1_36VarlenDynamicPersistentTileSchedulerILi128ELi128ELi256ELi128ELb1ELb1ELb1ELb0ELb1ELb1EEEEEEEEEvNT_6ParamsE:
        /* <DEDUP_REMOVED lines=45> */
.L_x_204:
        /* <DEDUP_REMOVED lines=22> */
.L_x_205:
        /* <DEDUP_REMOVED lines=18> */
.L_x_206:
        /* <DEDUP_REMOVED lines=22> */
.L_x_207:
[----:B------:R-:W5:Y:S01]  /*06b0*/  SHFL.IDX PT, R3, R0, RZ, 0x1f ;  /* 0x00001fff00037589 */ /* 0x000f6200000e0000 */
[----:B------:R-:W-:Y:S01]  /*06c0*/  R2UR UR9, R4 ;  /* 0x00000000040972ca */ /* 0x000fe200000e0000 */
[----:B------:R-:W-:Y:S01]  /*06d0*/  NOP ;  /* 0x0000000000007918 */ /* 0x000fe20000000000 */
[----:B------:R-:W0:Y:S01]  /*06e0*/  S2R R2, SR_CgaCtaId ;  /* 0x0000000000027919 */ /* 0x000e220000008800 */
[----:B-----5:R-:W-:-:S13]  /*06f0*/  ISETP.NE.AND P0, PT, R3, RZ, PT ;  /* 0x000000ff0300720c */ /* 0x020fda0003f05270 */
[----:B0-----:R-:W-:Y:S05]  /*0700*/  @P0 BRA `(.L_x_208) ;  /* 0x0000000000480947 */ /* 0x001fea0003800000 */
[----:B-1----:R-:W0:Y:S01]  /*0710*/  S2UR UR5, SR_CgaCtaId ;  /* 0x00000000000579c3 */ /* 0x002e220000008800 */
[----:B------:R-:W-:Y:S01]  /*0720*/  UMOV UR4, 0x400 ;  /* 0x0000040000047882 */ /* 0x000fe20000000000 */
[----:B------:R-:W-:Y:S01]  /*0730*/  UMOV UR6, 0x1 ;  /* 0x0000000100067882 */ /* 0x000fe20000000000 */
[----:B------:R-:W-:Y:S01]  /*0740*/  UMOV UR7, 0x2 ;  /* 0x0000000200077882 */ /* 0x000fe20000000000 */
[----:B------:R-:W-:Y:S01]  /*0750*/  ELECT P0, URZ, PT ;  /* 0x00000000003f782f */ /* 0x000fe20003800000 */
[----:B0-----:R-:W-:Y:S02]  /*0760*/  ULEA UR8, UR5, UR4, 0x18 ;  /* 0x0000000405087291 */ /* 0x001fe4000f8ec03f */
[----:B------:R-:W-:-:S04]  /*0770*/  UIADD3 UR4, -UR6, 0x100000, URZ ;  /* 0x0010000006047890 */ /* 0x000fc8000fffe13f */
[----:B------:R-:W-:Y:S02]  /*0780*/  USHF.L.U32 UR5, UR4, 0xb, URZ ;  /* 0x0000000b04057899 */ /* 0x000fe4000800063f */
[----:B------:R-:W-:Y:S02]  /*0790*/  USHF.L.U32 UR4, UR4, 0x1, URZ ;  /* 0x0000000104047899 */ /* 0x000fe4000800063f */
[----:B------:R-:W-:-:S04]  /*07a0*/  UIADD3 UR6, -UR7, 0x100000, URZ ;  /* 0x0010000007067890 */ /* 0x000fc8000fffe13f */
[----:B------:R-:W-:Y:S02]  /*07b0*/  USHF.L.U32 UR7, UR6, 0xb, URZ ;  /* 0x0000000b06077899 */ /* 0x000fe4000800063f */
[----:B------:R-:W-:Y:S01]  /*07c0*/  USHF.L.U32 UR6, UR6, 0x1, URZ ;  /* 0x0000000106067899 */ /* 0x000fe2000800063f */
[----:B------:R-:W0:Y:S03]  /*07d0*/  FENCE.VIEW.ASYNC.S ;  /* 0x00000000000073c6 */ /* 0x000e260000000000 */
[----:B0-----:R0:W1:Y:S08]  /*07e0*/  SYNCS.EXCH.64 URZ, [UR8+0x388b0], UR4 ;  /* 0x0388b004083f75b2 */ /* 0x0010700008000100 */
[----:B------:R0:W0:Y:S01]  /*07f0*/  SYNCS.EXCH.64 URZ, [UR8+0x388c0], UR6 ;  /* 0x0388c006083f75b2 */ /* 0x0000220008000100 */
[----:B------:R0:W0:Y:S01]  /*0800*/  SYNCS.EXCH.64 URZ, [UR8+0x388b8], UR4 ;  /* 0x0388b804083f75b2 */ /* 0x0000220008000100 */
[----:B------:R0:W0:Y:S01]  /*0810*/  SYNCS.EXCH.64 URZ, [UR8+0x388c8], UR6 ;  /* 0x0388c806083f75b2 */ /* 0x0000220008000100 */
[----:B------:R-:W-:Y:S01]  /*0820*/  NOP ;  /* 0x0000000000007918 */ /* 0x000fe20000000000 */
.L_x_208:
[----:B------:R-:W-:Y:S01]  /*0830*/  UISETP.NE.AND UP0, UPT, UR9, URZ, UPT ;  /* 0x0000003f0900728c */ /* 0x000fe2000bf05270 */
[----:B------:R-:W-:Y:S01]  /*0840*/  NOP ;  /* 0x0000000000007918 */ /* 0x000fe20000000000 */
[----:B------:R-:W-:Y:S01]  /*0850*/  UMOV UR43, 0x1 ;  /* 0x00000001002b7882 */ /* 0x000fe20000000000 */
[----:B------:R-:W-:Y:S01]  /*0860*/  ULDC.64 UR52, c[0x0][0x208] ;  /* 0x0000820000347ab9 */ /* 0x000fe20000000a00 */
[----:B------:R-:W-:Y:S01]  /*0870*/  USEL UR43, UR43, 0x2, !UP0 ;  /* 0x000000022b2b7887 */ /* 0x000fe2000c000000 */
[----:B01234-:R-:W-:Y:S01]  /*0880*/  BAR.SYNC.DEFER_BLOCKING 0x0 ;  /* 0x0000000000007b1d */ /* 0x01ffe20000010000 */
[----:B------:R-:W-:-:S13]  /*0890*/  PLOP3.LUT P0, PT, PT, PT, UP0, 0x80, 0x0 ;  /* 0x000000000000781c */ /* 0x000fda0003f0f008 */
[----:B------:R-:W-:Y:S05]  /*08a0*/  @!P0 BRA `(.L_x_209) ;  /* 0x000000c800908947 */ /* 0x000fea0003800000 */
.L_x_210:
[----:B------:R-:W-:-:S08]  /*08b0*/  NOP ;  /* 0x0000000000007918 */ /* 0x000fd00000000000 */
[----:B------:R-:W0:Y:S02]  /*08c0*/  USETMAXREG.TRY_ALLOC.CTAPOOL UP0, 0xe8 ;  /* 0x000000e8000079c8 */ /* 0x000e240008000600 */
[----:B0-----:R-:W-:-:S13]  /*08d0*/  PLOP3.LUT P0, PT, PT, PT, UP0, 0x80, 0x0 ;  /* 0x000000000000781c */ /* 0x001fda0003f0f008 */
[----:B------:R-:W-:Y:S05]  /*08e0*/  @!P0 BRA `(.L_x_210) ;  /* 0xfffffffc00f08947 */ /* 0x000fea000383ffff */
[----:B------:R-:W0:Y:S01]  /*08f0*/  S2R R0, SR_TID.X ;  /* 0x0000000000007919 */ /* 0x000e220000002100 */
[----:B------:R-:W1:Y:S01]  /*0900*/  S2UR UR5, SR_CgaCtaId ;  /* 0x00000000000579c3 */ /* 0x000e620000008800 */
[----:B------:R-:W-:-:S07]  /*0910*/  UMOV UR4, 0x400 ;  /* 0x0000040000047882 */ /* 0x000fce0000000000 */
[----:B------:R-:W-:Y:S06]  /*0920*/  BAR.ARV 0x8, 0x180 ;  /* 0x0206000000007b1d */ /* 0x000fec0000002000 */
[----:B-1----:R-:W-:Y:S01]  /*0930*/  ULEA UR4, UR5, UR4, 0x18 ;  /* 0x0000000405047291 */ /* 0x002fe2000f8ec03f */
[----:B0-----:R-:W-:-:S04]  /*0940*/  SHF.R.U32.HI R0, RZ, 0x7, R0 ;  /* 0x00000007ff007819 */ /* 0x001fc80000011600 */
[----:B------:R-:W-:-:S13]  /*0950*/  ISETP.NE.AND P0, PT, R0, 0x1, PT ;  /* 0x000000010000780c */ /* 0x000fda0003f05270 */
[----:B------:R-:W-:Y:S08]  /*0960*/  @!P0 BAR.ARV 0x9, 0x100 ;  /* 0x0244000000008b1d */ /* 0x000ff00000002000 */
[----:B------:R-:W-:Y:S06]  /*0970*/  BAR.SYNC.DEFER_BLOCKING 0x5, 0x180 ;  /* 0x0146000000007b1d */ /* 0x000fec0000010000 */
[----:B------:R-:W0:Y:S01]  /*0980*/  LDS.128 R8, [UR4+0x388d0] ;  /* 0x0388d004ff087984 */ /* 0x000e220008000c00 */
[----:B------:R-:W-:Y:S01]  /*0990*/  ULDC UR4, c[0x0][0xc3c] ;  /* 0x00030f0000047ab9 */ /* 0x000fe20000000800 */
[----:B------:R-:W-:Y:S06]  /*09a0*/  BAR.ARV 0x4, 0x180 ;  /* 0x0106000000007b1d */ /* 0x000fec0000002000 */
[----:B0-----:R-:W-:-:S13]  /*09b0*/  ISETP.GE.AND P0, PT, R11, UR4, PT ;  /* 0x000000040b007c0c */ /* 0x001fda000bf06270 */
[----:B------:R-:W-:Y:S05]  /*09c0*/  @P0 EXIT ;  /* 0x000000000000094d */ /* 0x000fea0003800000 */
[----:B------:R-:W0:Y:S01]  /*09d0*/  S2R R0, SR_TID.X ;  /* 0x0000000000007919 */ /* 0x000e220000002100 */
[----:B------:R-:W-:Y:S01]  /*09e0*/  R2UR UR7, R11 ;  /* 0x000000000b0772ca */ /* 0x000fe200000e0000 */
[----:B------:R-:W-:Y:S01]  /*09f0*/  ULOP3.LUT UR48, UR43, 0x1, URZ, 0xfc, !UPT ;  /* 0x000000012b307892 */ /* 0x000fe2000f8efc3f */
[----:B------:R-:W-:Y:S01]  /*0a00*/  R2UR UR6, R9 ;  /* 0x00000000090672ca */ /* 0x000fe200000e0000 */
[----:B------:R-:W-:Y:S01]  /*0a10*/  UMOV UR47, URZ ;  /* 0x0000003f002f7c82 */ /* 0x000fe20008000000 */
[----:B------:R-:W-:Y:S01]  /*0a20*/  R2UR UR5, R10 ;  /* 0x000000000a0572ca */ /* 0x000fe200000e0000 */
[----:B------:R-:W-:Y:S01]  /*0a30*/  UMOV UR46, URZ ;  /* 0x0000003f002e7c82 */ /* 0x000fe20008000000 */
[----:B------:R-:W-:Y:S01]  /*0a40*/  UMOV UR45, URZ ;  /* 0x0000003f002d7c82 */ /* 0x000fe20008000000 */
[----:B0-----:R-:W-:-:S05]  /*0a50*/  VIADD R0, R0, 0xffffff80 ;  /* 0xffffff8000007836 */ /* 0x001fca0000000000 */
[----:B------:R-:W-:-:S04]  /*0a60*/  SHF.R.S32.HI R3, RZ, 0x1f, R0 ;  /* 0x0000001fff037819 */ /* 0x000fc80000011400 */
[CC--:B------:R-:W-:Y:S02]  /*0a70*/  LEA.HI R2, R3.reuse, R0.reuse, RZ, 0x7 ;  /* 0x0000000003027211 */ /* 0x0c0fe400078f38ff */
[----:B------:R-:W-:Y:S02]  /*0a80*/  LEA.HI R4, R3, R0, RZ, 0x5 ;  /* 0x0000000003047211 */ /* 0x000fe400078f28ff */
[----:B------:R-:W-:-:S03]  /*0a90*/  LOP3.LUT R5, R2, 0xffffff80, RZ, 0xc0, !PT ;  /* 0xffffff8002057812 */ /* 0x000fc600078ec0ff */
[----:B------:R-:W-:Y:S02]  /*0aa0*/  IMAD.SHL.U32 R6, R4, 0x20, RZ ;  /* 0x0000002004067824 */ /* 0x000fe400078e00ff */
[----:B------:R-:W-:Y:S01]  /*0ab0*/  IMAD.IADD R13, R0, 0x1, -R5 ;  /* 0x00000001000d7824 */ /* 0x000fe200078e0a05 */
[CC--:B------:R-:W-:Y:S02]  /*0ac0*/  LEA.HI R5, R3.reuse, R0.reuse, RZ, 0x2 ;  /* 0x0000000003057211 */ /* 0x0c0fe400078f10ff */
[----:B------:R-:W-:Y:S02]  /*0ad0*/  LEA.HI R3, R3, R0, RZ, 0x4 ;  /* 0x0000000003037211 */ /* 0x000fe400078f20ff */
[----:B------:R-:W-:Y:S01]  /*0ae0*/  SHF.R.S32.HI R8, RZ, 0x1f, R13 ;  /* 0x0000001fff087819 */ /* 0x000fe2000001140d */
[----:B------:R-:W-:Y:S01]  /*0af0*/  STL [R1+0x1c], R13 ;  /* 0x00001c0d01007387 */ /* 0x000fe20000100800 */
[----:B------:R-:W-:Y:S02]  /*0b00*/  LOP3.LUT R11, R5, 0xfffffffc, RZ, 0xc0, !PT ;  /* 0xfffffffc050b7812 */ /* 0x000fe400078ec0ff */
[----:B------:R-:W-:-:S02]  /*0b10*/  LEA.HI R9, R8, R13, RZ, 0x2 ;  /* 0x0000000d08097211 */ /* 0x000fc400078f10ff */
[C---:B------:R-:W-:Y:S01]  /*0b20*/  LOP3.LUT R5, R3.reuse, 0x3fffff0, RZ, 0xc0, !PT ;  /* 0x03fffff003057812 */ /* 0x040fe200078ec0ff */
[C---:B------:R-:W-:Y:S01]  /*0b30*/  IMAD.IADD R12, R0.reuse, 0x1, -R11 ;  /* 0x00000001000c7824 */ /* 0x040fe200078e0a0b */
[----:B------:R-:W-:Y:S02]  /*0b40*/  SHF.R.S32.HI R4, RZ, 0x4, R3 ;  /* 0x00000004ff047819 */ /* 0x000fe40000011403 */
[----:B------:R-:W-:Y:S01]  /*0b50*/  SHF.R.S32.HI R10, RZ, 0x2, R9 ;  /* 0x00000002ff0a7819 */ /* 0x000fe20000011409 */
[----:B------:R-:W-:Y:S01]  /*0b60*/  IMAD.IADD R5, R0, 0x1, -R5 ;  /* 0x0000000100057824 */ /* 0x000fe200078e0a05 */
[----:B------:R-:W-:Y:S02]  /*0b70*/  SHF.R.S32.HI R7, RZ, 0x1f, R9 ;  /* 0x0000001fff077819 */ /* 0x000fe40000011409 */
[----:B------:R-:W-:Y:S02]  /*0b80*/  LEA.HI R0, R3, R4, RZ, 0x1 ;  /* 0x0000000403007211 */ /* 0x000fe400078f08ff */
[----:B------:R-:W-:-:S02]  /*0b90*/  LEA.HI R11, R7, R10, RZ, 0x3 ;  /* 0x0000000a070b7211 */ /* 0x000fc400078f18ff */
[----:B------:R-:W-:Y:S02]  /*0ba0*/  SHF.R.S32.HI R3, RZ, 0x7, R2 ;  /* 0x00000007ff037819 */ /* 0x000fe40000011402 */
[----:B------:R-:W-:Y:S02]  /*0bb0*/  LOP3.LUT R6, R6, 0xfffffc00, RZ, 0xc0, !PT ;  /* 0xfffffc0006067812 */ /* 0x000fe400078ec0ff */
[----:B------:R-:W-:Y:S02]  /*0bc0*/  LOP3.LUT R7, R0, 0x1ffffffe, RZ, 0xc0, !PT ;  /* 0x1ffffffe00077812 */ /* 0x000fe400078ec0ff */
[----:B------:R-:W-:Y:S01]  /*0bd0*/  LOP3.LUT R11, R11, 0xfffffff8, RZ, 0xc0, !PT ;  /* 0xfffffff80b0b7812 */ /* 0x000fe200078ec0ff */
[----:B------:R-:W-:Y:S01]  /*0be0*/  IMAD R6, R5, 0x40, R6 ;  /* 0x0000004005067824 */ /* 0x000fe200078e0206 */
[----:B------:R-:W-:Y:S01]  /*0bf0*/  LEA.HI R2, R2, R3, RZ, 0x1 ;  /* 0x0000000302027211 */ /* 0x000fe200078f08ff */
[----:B------:R-:W-:Y:S01]  /*0c00*/  IMAD.IADD R7, R4, 0x1, -R7 ;  /* 0x0000000104077824 */ /* 0x000fe200078e0a07 */
[----:B------:R-:W-:Y:S01]  /*0c10*/  LEA.HI R8, R8, R13, RZ, 0x5 ;  /* 0x0000000d08087211 */ /* 0x000fe200078f28ff */
[----:B------:R-:W-:Y:S01]  /*0c20*/  IMAD.IADD R11, R10, 0x1, -R11 ;  /* 0x000000010a0b7824 */ /* 0x000fe200078e0a0b */
[----:B------:R-:W-:-:S02]  /*0c30*/  LEA.HI R0, R12, R12, RZ, 0x1 ;  /* 0x0000000c0c007211 */ /* 0x000fc400078f08ff */
[----:B------:R-:W-:Y:S02]  /*0c40*/  LOP3.LUT R2, R2, 0x3fffffe, RZ, 0xc0, !PT ;  /* 0x03fffffe02027812 */ /* 0x000fe400078ec0ff */
[----:B------:R-:W-:Y:S02]  /*0c50*/  SHF.R.S32.HI R8, RZ, 0x5, R8 ;  /* 0x00000005ff087819 */ /* 0x000fe40000011408 */
[----:B------:R-:W-:Y:S01]  /*0c60*/  LOP3.LUT R5, R0, 0x1ffffffe, RZ, 0xc0, !PT ;  /* 0x1ffffffe00057812 */ /* 0x000fe200078ec0ff */
[----:B------:R-:W-:Y:S01]  /*0c70*/  IMAD R0, R7, 0x8, R6 ;  /* 0x0000000807007824 */ /* 0x000fe200078e0206 */
[----:B------:R-:W-:Y:S01]  /*0c80*/  LOP3.LUT R9, R9, 0x7ffffffc, RZ, 0xc0, !PT ;  /* 0x7ffffffc09097812 */ /* 0x000fe200078ec0ff */
[----:B------:R-:W-:Y:S02]  /*0c90*/  IMAD.IADD R3, R3, 0x1, -R2 ;  /* 0x0000000103037824 */ /* 0x000fe400078e0a02 */
[----:B------:R-:W-:Y:S01]  /*0ca0*/  IMAD R8, R8, 0x10, R11 ;  /* 0x0000001008087824 */ /* 0x000fe200078e020b */
[----:B------:R0:W-:Y:S01]  /*0cb0*/  STL [R1+0x28], R0 ;  /* 0x0000280001007387 */ /* 0x0001e20000100800 */
[----:B------:R-:W-:-:S02]  /*0cc0*/  IMAD.IADD R5, R12, 0x1, -R5 ;  /* 0x000000010c057824 */ /* 0x000fc400078e0a05 */
[----:B------:R-:W-:-:S04]  /*0cd0*/  IMAD.IADD R2, R13, 0x1, -R9 ;  /* 0x000000010d027824 */ /* 0x000fc800078e0a09 */
[----:B------:R-:W-:Y:S02]  /*0ce0*/  IMAD.SHL.U32 R2, R2, 0x2, RZ ;  /* 0x0000000202027824 */ /* 0x000fe400078e00ff */
[----:B0-----:R-:W-:Y:S02]  /*0cf0*/  IMAD R0, R3, 0x40, R8 ;  /* 0x0000004003007824 */ /* 0x001fe400078e0208 */
[C---:B------:R-:W-:Y:S02]  /*0d00*/  VIADD R15, R2.reuse, 0x10 ;  /* 0x00000010020f7836 */ /* 0x040fe40000000000 */
[C---:B------:R-:W-:Y:S01]  /*0d10*/  VIADD R14, R2.reuse, 0x18 ;  /* 0x00000018020e7836 */ /* 0x040fe20000000000 */
[----:B------:R0:W-:Y:S01]  /*0d20*/  STL [R1+0x20], R0 ;  /* 0x0000200001007387 */ /* 0x0001e20000100800 */
[C---:B------:R-:W-:Y:S01]  /*0d30*/  VIADD R11, R2.reuse, 0x28 ;  /* 0x00000028020b7836 */ /* 0x040fe20000000000 */
[----:B------:R-:W-:Y:S01]  /*0d40*/  SHF.R.S32.HI R3, RZ, 0x1f, R15 ;  /* 0x0000001fff037819 */ /* 0x000fe2000001140f */
        /* <DEDUP_REMOVED lines=8> */
[----:B0-----:R-:W-:Y:S01]  /*0dd0*/  IMAD R0, R5, 0x8, R0 ;  /* 0x0000000805007824 */ /* 0x001fe200078e0200 */
[----:B------:R-:W-:Y:S01]  /*0de0*/  SHF.R.S32.HI R6, RZ, 0x1f, R229 ;  /* 0x0000001fff067819 */ /* 0x000fe200000114e5 */
[C---:B------:R-:W-:Y:S01]  /*0df0*/  VIADD R227, R2.reuse, 0x58 ;  /* 0x0000005802e37836 */ /* 0x040fe20000000000 */
[----:B------:R-:W-:Y:S01]  /*0e00*/  SHF.R.S32.HI R4, RZ, 0x1f, R228 ;  /* 0x0000001fff047819 */ /* 0x000fe200000114e4 */
        /* <DEDUP_REMOVED lines=38> */
[----:B------:R-:W-:Y:S01]  /*1070*/  VIADD R16, R2, 0xe0 ;  /* 0x000000e002107836 */ /* 0x000fe20000000000 */
[----:B0-----:R-:W-:-:S07]  /*1080*/  SHF.R.S32.HI R3, RZ, 0x1f, R18 ;  /* 0x0000001fff037819 */ /* 0x001fce0000011412 */
.L_x_260:
[----:B------:R-:W-:Y:S01]  /*1090*/  ULDC.64 UR8, c[0x0][0xc88] ;  /* 0x0003220000087ab9 */ /* 0x000fe20000000a00 */
[----:B------:R-:W-:Y:S01]  /*10a0*/  ULDC.64 UR14, c[0x0][0x998] ;  /* 0x00026600000e7ab9 */ /* 0x000fe20000000a00 */
[----:B------:R-:W-:Y:S01]  /*10b0*/  UIMAD.WIDE UR8, UR7, 0x4, UR8 ;  /* 0x00000004070878a5 */ /* 0x000fe2000f8e0208 */
[----:B------:R-:W-:Y:S01]  /*10c0*/  ISETP.NE.U32.AND P1, PT, RZ, UR14, PT ;  /* 0x0000000eff007c0c */ /* 0x000fe2000bf25070 */
[----:B------:R-:W-:Y:S01]  /*10d0*/  ULDC.64 UR12, c[0x0][0x990] ;  /* 0x00026400000c7ab9 */ /* 0x000fe20000000a00 */
[----:B------:R-:W-:Y:S01]  /*10e0*/  ULDC.64 UR10, c[0x0][0xa20] ;  /* 0x00028800000a7ab9 */ /* 0x000fe20000000a00 */
[----:B------:R-:W-:Y:S02]  /*10f0*/  ULOP3.LUT UR38, UR5, 0xffff, URZ, 0xc0, !UPT ;  /* 0x0000ffff05267892 */ /* 0x000fe4000f8ec03f */
[----:B0-2-4-:R-:W-:Y:S01]  /*1100*/  IMAD.U32 R4, RZ, RZ, UR8 ;  /* 0x00000008ff047e24 */ /* 0x015fe2000f8e00ff */
[----:B------:R-:W-:Y:S01]  /*1110*/  ULDC UR4, c[0x0][0x424] ;  /* 0x0001090000047ab9 */ /* 0x000fe20000000800 */
[----:B------:R-:W-:Y:S01]  /*1120*/  IMAD.U32 R5, RZ, RZ, UR9 ;  /* 0x00000009ff057e24 */ /* 0x000fe2000f8e00ff */
[----:B------:R-:W-:Y:S01]  /*1130*/  ISETP.NE.U32.AND P0, PT, RZ, UR12, PT ;  /* 0x0000000cff007c0c */ /* 0x000fe2000bf05070 */
[----:B------:R-:W-:Y:S01]  /*1140*/  ULDC.64 UR8, c[0x0][0xa28] ;  /* 0x00028a0000087ab9 */ /* 0x000fe20000000a00 */
[----:B------:R-:W-:-:S02]  /*1150*/  ULDC UR7, c[0x0][0x2f0] ;  /* 0x0000bc0000077ab9 */ /* 0x000fc40000000800 */
[----:B------:R-:W2:Y:S01]  /*1160*/  LDG.E R4, desc[UR52][R4.64] ;  /* 0x0000003404047981 */ /* 0x000ea2000c1e1900 */
[----:B------:R-:W-:Y:S01]  /*1170*/  ISETP.NE.AND.EX P1, PT, RZ, UR15, PT, P1 ;  /* 0x0000000fff007c0c */ /* 0x000fe2000bf25310 */
[----:B------:R-:W-:Y:S01]  /*1180*/  UISETP.NE.U32.AND UP0, UPT, UR8, URZ, UPT ;  /* 0x0000003f0800728c */ /* 0x000fe2000bf05070 */
[----:B------:R-:W-:Y:S01]  /*1190*/  ISETP.NE.AND.EX P0, PT, RZ, UR13, PT, P0 ;  /* 0x0000000dff007c0c */ /* 0x000fe2000bf05300 */
[----:B------:R-:W-:Y:S02]  /*11a0*/  UISETP.NE.U32.AND UP1, UPT, UR10, URZ, UPT ;  /* 0x0000003f0a00728c */ /* 0x000fe4000bf25070 */
[----:B------:R-:W-:Y:S02]  /*11b0*/  UISETP.NE.AND.EX UP0, UPT, UR9, URZ, UPT, UP0 ;  /* 0x0000003f0900728c */ /* 0x000fe4000bf05300 */
[----:B------:R-:W-:-:S04]  /*11c0*/  UISETP.NE.AND.EX UP1, UPT, UR11, URZ, UPT, UP1 ;  /* 0x0000003f0b00728c */ /* 0x000fc8000bf25310 */
[----:B------:R-:W-:Y:S02]  /*11d0*/  PLOP3.LUT P4, PT, PT, PT, UP0, 0x80, 0x0 ;  /* 0x000000000000781c */ /* 0x000fe40003f8f008 */
[----:B-1-3--:R-:W0:Y:S01]  /*11e0*/  @P1 LDC.64 R8, c[0x0][0x9b8] ;  /* 0x00026e00ff081b82 */ /* 0x00ae220000000a00 */
[----:B------:R-:W-:-:S07]  /*11f0*/  PLOP3.LUT P5, PT, PT, PT, UP1, 0x80, 0x0 ;  /* 0x000000000000781c */ /* 0x000fce0003faf018 */
[----:B------:R-:W1:Y:S08]  /*1200*/  @P0 LDC.64 R6, c[0x0][0x9a8] ;  /* 0x00026a00ff060b82 */ /* 0x000e700000000a00 */
[----:B------:R-:W3:Y:S08]  /*1210*/  @P0 LDC.64 R10, c[0x0][0x9b0] ;  /* 0x00026c00ff0a0b82 */ /* 0x000ef00000000a00 */
[----:B------:R-:W4:Y:S01]  /*1220*/  @P1 LDC.64 R20, c[0x0][0x9c0] ;  /* 0x00027000ff141b82 */ /* 0x000f220000000a00 */
[----:B--2---:R-:W-:-:S13]  /*1230*/  R2UR UR36, R4 ;  /* 0x00000000042472ca */ /* 0x004fda00000e0000 */
[----:B------:R-:W-:Y:S02]  /*1240*/  USHF.R.S32.HI UR37, URZ, 0x1f, UR36 ;  /* 0x0000001f3f257899 */ /* 0x000fe40008011424 */
[----:B------:R-:W-:-:S04]  /*1250*/  @UP0 ULEA UR8, UP2, UR36, UR8, 0x2 ;  /* 0x0000000824080291 */ /* 0x000fc8000f84103f */
[----:B0-----:R-:W-:Y:S01]  /*1260*/  @P1 IMAD R4, R8, UR37, RZ ;  /* 0x0000002508041c24 */ /* 0x001fe2000f8e02ff */
[----:B------:R-:W-:Y:S02]  /*1270*/  @UP0 ULEA.HI.X UR9, UR36, UR9, UR37, 0x2, UP2 ;  /* 0x0000000924090291 */ /* 0x000fe400090f1425 */
[C---:B-1---5:R-:W-:Y:S01]  /*1280*/  @P0 IMAD R0, R6.reuse, UR37, RZ ;  /* 0x0000002506000c24 */ /* 0x062fe2000f8e02ff */
[----:B------:R-:W-:Y:S02]  /*1290*/  @UP1 ULEA UR10, UP0, UR36, UR10, 0x2 ;  /* 0x0000000a240a1291 */ /* 0x000fe4000f80103f */
[----:B------:R-:W-:Y:S02]  /*12a0*/  @P1 IMAD R9, R9, UR36, R4 ;  /* 0x0000002409091c24 */ /* 0x000fe4000f8e0204 */
[----:B------:R-:W-:Y:S01]  /*12b0*/  @P0 IMAD R3, R7, UR36, R0 ;  /* 0x0000002407030c24 */ /* 0x000fe2000f8e0200 */
[----:B------:R-:W-:Y:S02]  /*12c0*/  @UP1 ULEA.HI.X UR11, UR36, UR11, UR37, 0x2, UP0 ;  /* 0x0000000b240b1291 */ /* 0x000fe400080f1425 */
[----:B------:R-:W-:-:S04]  /*12d0*/  @P0 IMAD.WIDE.U32 R4, R6, UR36, RZ ;  /* 0x0000002406040c25 */ /* 0x000fc8000f8e00ff */
[----:B------:R-:W-:-:S04]  /*12e0*/  @P1 IMAD.WIDE.U32 R6, R8, UR36, RZ ;  /* 0x0000002408061c25 */ /* 0x000fc8000f8e00ff */
[----:B------:R-:W-:Y:S02]  /*12f0*/  @P0 IMAD.IADD R5, R5, 0x1, R3 ;  /* 0x0000000105050824 */ /* 0x000fe400078e0203 */
[----:B------:R-:W-:Y:S02]  /*1300*/  @P1 IMAD.IADD R7, R7, 0x1, R9 ;  /* 0x0000000107071824 */ /* 0x000fe400078e0209 */
[----:B---3--:R-:W-:-:S04]  /*1310*/  @P0 IMAD.WIDE.U32 R4, R10, UR38, R4 ;  /* 0x000000260a040c25 */ /* 0x008fc8000f8e0004 */
[----:B----4-:R-:W-:Y:S01]  /*1320*/  @P1 IMAD.WIDE.U32 R8, R20, UR38, R6 ;  /* 0x0000002614081c25 */ /* 0x010fe2000f8e0006 */
[----:B------:R-:W-:-:S03]  /*1330*/  @P0 LEA R6, P2, R4, UR12, 0x2 ;  /* 0x0000000c04060c11 */ /* 0x000fc6000f8410ff */
[----:B------:R-:W-:Y:S02]  /*1340*/  IMAD.U32 R12, RZ, RZ, UR8 ;  /* 0x00000008ff0c7e24 */ /* 0x000fe4000f8e00ff */
[----:B------:R-:W-:Y:S02]  /*1350*/  IMAD.U32 R14, RZ, RZ, UR10 ;  /* 0x0000000aff0e7e24 */ /* 0x000fe4000f8e00ff */
[----:B------:R-:W-:Y:S02]  /*1360*/  IMAD.U32 R13, RZ, RZ, UR9 ;  /* 0x00000009ff0d7e24 */ /* 0x000fe4000f8e00ff */
[----:B------:R-:W-:Y:S02]  /*1370*/  IMAD.U32 R15, RZ, RZ, UR11 ;  /* 0x0000000bff0f7e24 */ /* 0x000fe4000f8e00ff */
[----:B------:R-:W-:Y:S01]  /*1380*/  @P0 IMAD R3, R11, UR38, R5 ;  /* 0x000000260b030c24 */ /* 0x000fe2000f8e0205 */
[----:B------:R-:W-:Y:S01]  /*1390*/  @P1 LEA R10, P3, R8, UR14, 0x2 ;  /* 0x0000000e080a1c11 */ /* 0x000fe2000f8610ff */
[----:B------:R-:W-:Y:S01]  /*13a0*/  @P1 IMAD R5, R21, UR38, R9 ;  /* 0x0000002615051c24 */ /* 0x000fe2000f8e0209 */
[----:B------:R-:W2:Y:S01]  /*13b0*/  @P4 LDG.E R12, desc[UR52][R12.64] ;  /* 0x000000340c0c4981 */ /* 0x000ea2000c1e1900 */
[----:B------:R-:W-:Y:S01]  /*13c0*/  IMAD.MOV.U32 R0, RZ, RZ, 0x3f800000 ;  /* 0x3f800000ff007424 */ /* 0x000fe200078e00ff */
[----:B------:R-:W-:Y:S01]  /*13d0*/  @P0 LEA.HI.X R7, R4, UR13, R3, 0x2, P2 ;  /* 0x0000000d04070c11 */ /* 0x000fe200090f1403 */
[----:B------:R-:W-:Y:S01]  /*13e0*/  IMAD.MOV.U32 R3, RZ, RZ, 0x3f800000 ;  /* 0x3f800000ff037424 */ /* 0x000fe200078e00ff */
[----:B------:R-:W3:Y:S01]  /*13f0*/  @P5 LDG.E R14, desc[UR52][R14.64] ;  /* 0x000000340e0e5981 */ /* 0x000ee2000c1e1900 */
[----:B------:R-:W-:Y:S01]  /*1400*/  @P1 LEA.HI.X R11, R8, UR15, R5, 0x2, P3 ;  /* 0x0000000f080b1c11 */ /* 0x000fe200098f1405 */
[----:B------:R-:W-:-:S03]  /*1410*/  ULDC.64 UR8, c[0x0][0x418] ;  /* 0x0001060000087ab9 */ /* 0x000fc60000000a00 */
[----:B------:R0:W5:Y:S04]  /*1420*/  @P0 LDG.E R3, desc[UR52][R6.64] ;  /* 0x0000003406030981 */ /* 0x000168000c1e1900 */
[----:B------:R0:W5:Y:S01]  /*1430*/  @P1 LDG.E R0, desc[UR52][R10.64] ;  /* 0x000000340a001981 */ /* 0x000162000c1e1900 */
[----:B------:R-:W-:Y:S01]  /*1440*/  UISETP.NE.U32.AND UP0, UPT, UR8, URZ, UPT ;  /* 0x0000003f0800728c */ /* 0x000fe2000bf05070 */
[----:B------:R-:W-:Y:S01]  /*1450*/  UMOV UR55, URZ ;  /* 0x0000003f00377c82 */ /* 0x000fe20008000000 */
[----:B------:R-:W-:Y:S02]  /*1460*/  ULOP3.LUT UR8, UR5, 0xff000000, URZ, 0xc0, !UPT ;  /* 0xff00000005087892 */ /* 0x000fe4000f8ec03f */
[----:B------:R-:W-:Y:S01]  /*1470*/  UISETP.NE.AND.EX UP0, UPT, UR9, URZ, UPT, UP0 ;  /* 0x0000003f0900728c */ /* 0x000fe2000bf05300 */
[----:B------:R-:W-:-:S03]  /*1480*/  UMOV UR42, UR6 ;  /* 0x00000006002a7c82 */ /* 0x000fc60008000000 */
[----:B------:R-:W-:-:S04]  /*1490*/  USEL UR4, UR4, 0x1, UP0 ;  /* 0x0000000104047887 */ /* 0x000fc80008000000 */
[----:B------:R-:W-:Y:S01]  /*14a0*/  UIMAD UR4, UR4, UR7, URZ ;  /* 0x00000007040472a4 */ /* 0x000fe2000f8e023f */
[----:B--2---:R-:W-:-:S06]  /*14b0*/  @P4 R2UR UR55, R12 ;  /* 0x000000000c3742ca */ /* 0x004fcc00000e0000 */
[----:B---3--:R-:W-:Y:S01]  /*14c0*/  @P5 R2UR UR4, R14 ;  /* 0x000000000e0452ca */ /* 0x008fe200000e0000 */
[----:B0-----:R-:W-:-:S14]  /*14d0*/  @P5 BRA `(.L_x_211) ;  /* 0x0000000000345947 */ /* 0x001fdc0003800000 */
[----:B------:R-:W-:Y:S02]  /*14e0*/  ULDC.64 UR6, c[0x0][0xa08] ;  /* 0x0002820000067ab9 */ /* 0x000fe40000000a00 */
[----:B------:R-:W-:-:S04]  /*14f0*/  ISETP.NE.U32.AND P0, PT, RZ, UR6, PT ;  /* 0x00000006ff007c0c */ /* 0x000fc8000bf05070 */
[----:B------:R-:W-:-:S13]  /*1500*/  ISETP.NE.AND.EX P0, PT, RZ, UR7, PT, P0 ;  /* 0x00000007ff007c0c */ /* 0x000fda000bf05300 */
[----:B------:R-:W-:Y:S05]  /*1510*/  @!P0 BRA `(.L_x_211) ;  /* 0x0000000000248947 */ /* 0x000fea0003800000 */
[----:B------:R-:W-:Y:S02]  /*1520*/  ULDC.64 UR6, c[0x0][0xa08] ;  /* 0x0002820000067ab9 */ /* 0x000fe40000000a00 */
[----:B------:R-:W-:-:S06]  /*1530*/  UIMAD.WIDE UR6, UR36, 0x4, UR6 ;  /* 0x00000004240678a5 */ /* 0x000fcc000f8e0206 */
[----:B------:R-:W-:Y:S02]  /*1540*/  IMAD.U32 R4, RZ, RZ, UR6 ;  /* 0x00000006ff047e24 */ /* 0x000fe4000f8e00ff */
[----:B------:R-:W-:-:S05]  /*1550*/  IMAD.U32 R5, RZ, RZ, UR7 ;  /* 0x00000007ff057e24 */ /* 0x000fca000f8e00ff */
[----:B------:R-:W2:Y:S04]  /*1560*/  LDG.E R7, desc[UR52][R4.64] ;  /* 0x0000003404077981 */ /* 0x000ea8000c1e1900 */
[----:B------:R-:W3:Y:S01]  /*1570*/  LDG.E R6, desc[UR52][R4.64+0x4] ;  /* 0x0000043404067981 */ /* 0x000ee2000c1e1900 */
[----:B--2---:R-:W-:Y:S02]  /*1580*/  R2UR UR4, R7 ;  /* 0x00000000070472ca */ /* 0x004fe400000e0000 */
[----:B---3--:R-:W-:-:S13]  /*1590*/  R2UR UR6, R6 ;  /* 0x00000000060672ca */ /* 0x008fda00000e0000 */
[----:B------:R-:W-:-:S12]  /*15a0*/  UIADD3 UR4, -UR4, UR6, URZ ;  /* 0x0000000604047290 */ /* 0x000fd8000fffe13f */
.L_x_211:
[----:B------:R-:W-:Y:S01]  /*15b0*/  UIADD3 UR55, -UR55, UR4, URZ ;  /* 0x0000000437377290 */ /* 0x000fe2000fffe13f */
[----:B-----5:R-:W-:Y:S01]  /*15c0*/  FMUL.FTZ R0, R3, R0 ;  /* 0x0000000003007220 */ /* 0x020fe20000410000 */
[----:B------:R-:W-:Y:S02]  /*15d0*/  ULOP3.LUT UR5, UR5, 0xff0000, URZ, 0xc0, !UPT ;  /* 0x00ff000005057892 */ /* 0x000fe4000f8ec03f */
[----:B------:R-:W-:Y:S02]  /*15e0*/  UISETP.GE.AND UP0, UPT, UR55, 0x1, UPT ;  /* 0x000000013700788c */ /* 0x000fe4000bf06270 */
[----:B------:R-:W-:Y:S02]  /*15f0*/  UIADD3 UR6, UR55, 0x7f, URZ ;  /* 0x0000007f37067890 */ /* 0x000fe4000fffe03f */
[----:B------:R-:W-:Y:S02]  /*1600*/  USHF.R.U32.HI UR8, URZ, 0x8, UR8 ;  /* 0x000000083f087899 */ /* 0x000fe40008011608 */
[----:B------:R-:W-:Y:S01]  /*1610*/  PLOP3.LUT P0, PT, PT, PT, UP0, 0x80, 0x0 ;  /* 0x000000000000781c */ /* 0x000fe20003f0f008 */
[----:B------:R-:W-:-:S02]  /*1620*/  USHF.R.S32.HI UR7, URZ, 0x1f, UR6 ;  /* 0x0000001f3f077899 */ /* 0x000fc40008011406 */
[----:B------:R-:W-:Y:S02]  /*1630*/  ULEA.HI UR5, UR5, UR8, URZ, 0x10 ;  /* 0x0000000805057291 */ /* 0x000fe4000f8f803f */
[----:B------:R-:W-:Y:S01]  /*1640*/  ULEA.HI UR7, UR7, UR6, URZ, 0x7 ;  /* 0x0000000607077291 */ /* 0x000fe2000f8f383f */
[----:B------:R-:W-:Y:S01]  /*1650*/  ULDC UR11, c[0x0][0x988] ;  /* 0x00026200000b7ab9 */ /* 0x000fe20000000800 */
[----:B------:R-:W-:Y:S01]  /*1660*/  UMOV UR4, URZ ;  /* 0x0000003f00047c82 */ /* 0x000fe20008000000 */
[----:B------:R-:W-:Y:S02]  /*1670*/  ULOP3.LUT UR39, UR5, 0xff, URZ, 0xc0, !UPT ;  /* 0x000000ff05277892 */ /* 0x000fe4000f8ec03f */
[----:B------:R-:W-:Y:S02]  /*1680*/  USHF.R.U32.HI UR44, URZ, 0x10, UR5 ;  /* 0x000000103f2c7899 */ /* 0x000fe40008011605 */
[----:B------:R-:W-:Y:S01]  /*1690*/  USHF.R.S32.HI UR9, URZ, 0x7, UR7 ;  /* 0x000000073f097899 */ /* 0x000fe20008011407 */
[----:B------:R-:W-:Y:S11]  /*16a0*/  @!P0 BRA `(.L_x_212) ;  /* 0x0000000000908947 */ /* 0x000ff60003800000 */
[----:B------:R-:W-:Y:S01]  /*16b0*/  UISETP.NE.AND UP0, UPT, UR44, URZ, UPT ;  /* 0x0000003f2c00728c */ /* 0x000fe2000bf05270 */
[----:B------:R-:W-:-:S03]  /*16c0*/  ULDC UR4, c[0x0][0x9f0] ;  /* 0x00027c0000047ab9 */ /* 0x000fc60000000800 */
[----:B------:R-:W-:-:S03]  /*16d0*/  USEL UR10, UR44, UR4, UP0 ;  /* 0x000000042c0a7287 */ /* 0x000fc60008000000 */
[----:B------:R-:W-:Y:S01]  /*16e0*/  UMOV UR4, URZ ;  /* 0x0000003f00047c82 */ /* 0x000fe20008000000 */
[----:B------:R-:W-:Y:S02]  /*16f0*/  UIADD3 UR6, UR9, -0x1, UR10 ;  /* 0xffffffff09067890 */ /* 0x000fe4000fffe00a */
[----:B------:R-:W-:-:S04]  /*1700*/  IMAD.U32 R5, RZ, RZ, UR10 ;  /* 0x0000000aff057e24 */ /* 0x000fc8000f8e00ff */
[----:B------:R-:W-:Y:S01]  /*1710*/  IMAD.U32 R6, RZ, RZ, UR6 ;  /* 0x00000006ff067e24 */ /* 0x000fe2000f8e00ff */
[-C--:B------:R-:W-:Y:S01]  /*1720*/  IABS R3, R5.reuse ;  /* 0x0000000500037213 */ /* 0x080fe20000000000 */
[----:B------:R-:W-:Y:S01]  /*1730*/  ULOP3.LUT UR6, UR6, UR10, URZ, 0x3c, !UPT ;  /* 0x0000000a06067292 */ /* 0x000fe2000f8e3c3f */
[----:B------:R-:W-:Y:S02]  /*1740*/  IABS R7, R5 ;  /* 0x0000000500077213 */ /* 0x000fe40000000000 */
        /* <DEDUP_REMOVED lines=26> */
.L_x_212:
[----:B------:R-:W-:Y:S01]  /*18f0*/  UIMAD UR40, UR39, UR4, URZ ;  /* 0x00000004272872a4 */ /* 0x000fe2000f8e023f */
[----:B------:R-:W-:Y:S02]  /*1900*/  IMAD.U32 R3, RZ, RZ, UR9 ;  /* 0x00000009ff037e24 */ /* 0x000fe4000f8e00ff */
[----:B------:R-:W-:Y:S01]  /*1910*/  FMUL.FTZ R0, R0, UR11 ;  /* 0x0000000b00007c20 */ /* 0x000fe20008410000 */
[----:B------:R-:W-:Y:S01]  /*1920*/  IMAD.U32 R4, RZ, RZ, UR4 ;  /* 0x00000004ff047e24 */ /* 0x000fe2000f8e00ff */
[----:B------:R-:W-:Y:S02]  /*1930*/  PLOP3.LUT P0, PT, PT, PT, PT, 0x80, 0x0 ;  /* 0x000000000000781c */ /* 0x000fe40003f0f070 */
[----:B------:R-:W-:Y:S01]  /*1940*/  CS2R R28, SRZ ;  /* 0x00000000001c7805 */ /* 0x000fe2000001ff00 */
[----:B------:R-:W-:Y:S01]  /*1950*/  IMAD.MOV.U32 R173, RZ, RZ, RZ ;  /* 0x000000ffffad7224 */ /* 0x000fe200078e00ff */
[----:B------:R-:W-:Y:S01]  /*1960*/  R2UR UR41, R0 ;  /* 0x00000000002972ca */ /* 0x000fe200000e0000 */
[----:B------:R-:W-:Y:S01]  /*1970*/  IMAD.MOV.U32 R0, RZ, RZ, RZ ;  /* 0x000000ffff007224 */ /* 0x000fe200078e00ff */
[----:B------:R-:W-:-:S02]  /*1980*/  VIADDMNMX R3, R4, UR40, R3, PT ;  /* 0x0000002804037c46 */ /* 0x000fc4000b800103 */
[----:B------:R-:W-:Y:S02]  /*1990*/  CS2R R24, SRZ ;  /* 0x0000000000187805 */ /* 0x000fe4000001ff00 */
[----:B------:R-:W-:Y:S02]  /*19a0*/  CS2R R30, SRZ ;  /* 0x00000000001e7805 */ /* 0x000fe4000001ff00 */
[----:B------:R-:W-:Y:S02]  /*19b0*/  CS2R R26, SRZ ;  /* 0x00000000001a7805 */ /* 0x000fe4000001ff00 */
[----:B------:R-:W-:Y:S02]  /*19c0*/  R2UR UR51, R3 ;  /* 0x00000000033372ca */ /* 0x000fe400000e0000 */
        /* <DEDUP_REMOVED lines=11> */
[----:B------:R-:W-:Y:S01]  /*1a80*/  CS2R R50, SRZ ;  /* 0x0000000000327805 */ /* 0x000fe2000001ff00 */
[----:B------:R-:W-:Y:S01]  /*1a90*/  UISETP.GT.AND UP0, UPT, UR51, UR40, UPT ;  /* 0x000000283300728c */ /* 0x000fe2000bf04270 */
[----:B------:R-:W-:Y:S02]  /*1aa0*/  CS2R R60, SRZ ;  /* 0x00000000003c7805 */ /* 0x000fe4000001ff00 */
[----:B------:R-:W-:-:S02]  /*1ab0*/  CS2R R56, SRZ ;  /* 0x0000000000387805 */ /* 0x000fc4000001ff00 */
[----:B------:R-:W-:Y:S02]  /*1ac0*/  CS2R R62, SRZ ;  /* 0x00000000003e7805 */ /* 0x000fe4000001ff00 */
[----:B------:R-:W-:Y:S02]  /*1ad0*/  CS2R R58, SRZ ;  /* 0x00000000003a7805 */ /* 0x000fe4000001ff00 */
[----:B------:R-:W-:Y:S02]  /*1ae0*/  CS2R R68, SRZ ;  /* 0x0000000000447805 */ /* 0x000fe4000001ff00 */
[----:B------:R-:W-:Y:S02]  /*1af0*/  PLOP3.LUT P1, PT, PT, PT, UP0, 0x80, 0x0 ;  /* 0x000000000000781c */ /* 0x000fe40003f2f008 */
        /* <DEDUP_REMOVED lines=42> */
[----:B------:R-:W-:Y:S01]  /*1da0*/  CS2R R146, SRZ ;  /* 0x0000000000927805 */ /* 0x000fe2000001ff00 */
[----:B------:R-:W-:Y:S06]  /*1db0*/  @!P1 BRA `(.L_x_213) ;  /* 0x0000005000bc9947 */ /* 0x000fec0003800000 */
[----:B------:R-:W0:Y:S01]  /*1dc0*/  S2R R152, SR_TID.X ;  /* 0x0000000000987919 */ /* 0x000e220000002100 */
[----:B------:R-:W1:Y:S01]  /*1dd0*/  S2UR UR50, SR_CgaCtaId ;  /* 0x00000000003279c3 */ /* 0x000e620000008800 */
[----:B------:R-:W-:Y:S02]  /*1de0*/  UMOV UR54, 0x400 ;  /* 0x0000040000367882 */ /* 0x000fe40000000000 */
[----:B-1----:R-:W-:-:S04]  /*1df0*/  ULEA UR54, UR50, UR54, 0x18 ;  /* 0x0000003632367291 */ /* 0x002fc8000f8ec03f */
[----:B------:R-:W-:Y:S01]  /*1e00*/  UIADD3 UR6, UR54, 0x20400, URZ ;  /* 0x0002040036067890 */ /* 0x000fe2000fffe03f */
[----:B0-----:R-:W-:-:S03]  /*1e10*/  VIADD R0, R152, 0xffffff80 ;  /* 0xffffff8098007836 */ /* 0x001fc60000000000 */
[----:B------:R-:W-:Y:S02]  /*1e20*/  ULOP3.LUT UP0, URZ, UR6, 0x3ff, URZ, 0xc0, !UPT ;  /* 0x000003ff063f7892 */ /* 0x000fe4000f80c03f */
[----:B------:R-:W-:-:S04]  /*1e30*/  SHF.R.S32.HI R3, RZ, 0x1f, R0 ;  /* 0x0000001fff037819 */ /* 0x000fc80000011400 */
[----:B------:R-:W-:Y:S02]  /*1e40*/  PLOP3.LUT P0, PT, PT, PT, UP0, 0x80, 0x0 ;  /* 0x000000000000781c */ /* 0x000fe40003f0f008 */
[----:B------:R-:W-:-:S04]  /*1e50*/  LEA.HI R3, R3, R0, RZ, 0x7 ;  /* 0x0000000003037211 */ /* 0x000fc800078f38ff */
[----:B------:R-:W-:-:S06]  /*1e60*/  SHF.R.S32.HI R3, RZ, 0x7, R3 ;  /* 0x00000007ff037819 */ /* 0x000fcc0000011403 */
[----:B------:R-:W0:Y:S02]  /*1e70*/  SHFL.IDX PT, R3, R3, RZ, 0x1f ;  /* 0x00001fff03037589 */ /* 0x000e2400000e0000 */
[----:B0-----:R-:W-:-:S13]  /*1e80*/  R2UR UR4, R3 ;  /* 0x00000000030472ca */ /* 0x001fda00000e0000 */
        /* <DEDUP_REMOVED lines=23> */
.L_x_214:
[----:B------:R-:W-:Y:S01]  /*2000*/  ULEA.HI UR4, UR47, UR47, URZ, 0x1 ;  /* 0x0000002f2f047291 */ /* 0x000fe2000f8f083f */
[----:B------:R-:W-:-:S03]  /*2010*/  SHF.R.U32.HI R20, RZ, 0x7, R152 ;  /* 0x00000007ff147819 */ /* 0x000fc60000011698 */
[----:B------:R-:W-:Y:S02]  /*2020*/  ULOP3.LUT UR4, UR4, 0xfffffffe, URZ, 0xc0, !UPT ;  /* 0xfffffffe04047892 */ /* 0x000fe4000f8ec03f */
[----:B------:R-:W-:Y:S02]  /*2030*/  VIADD R6, R20, 0x8 ;  /* 0x0000000814067836 */ /* 0x000fe40000000000 */
[----:B------:R-:W-:-:S06]  /*2040*/  UIADD3 UR4, UR47, -UR4, URZ ;  /* 0x800000042f047290 */ /* 0x000fcc000fffe03f */
[----:B------:R-:W-:-:S05]  /*2050*/  IMAD.U32 R0, RZ, RZ, UR4 ;  /* 0x00000004ff007e24 */ /* 0x000fca000f8e00ff */
[----:B------:R-:W-:-:S04]  /*2060*/  SHF.L.U32 R0, R0, 0x1f, RZ ;  /* 0x0000001f00007819 */ /* 0x000fc800000006ff */
[----:B------:R-:W0:Y:S02]  /*2070*/  SYNCS.PHASECHK.TRANS64.TRYWAIT P0, [UR54+0x38800], R0 ;  /* 0x03880000ff0075a7 */ /* 0x000e240008000176 */
[----:B0-----:R-:W-:Y:S05]  /*2080*/  @!P0 BRA `(.L_x_215) ;  /* 0x0000012400448947 */ /* 0x001fea0003800000 */
.L_x_359:
[----:B0-----:R-:W-:Y:S01]  /*2090*/  IMAD.U32 R0, RZ, RZ, UR48 ;  /* 0x00000030ff007e24 */ /* 0x001fe2000f8e00ff */
[----:B------:R-:W-:Y:S05]  /*20a0*/  WARPSYNC.ALL ;  /* 0x0000000000007948 */ /* 0x000fea0003800000 */
[----:B------:R0:W-:Y:S01]  /*20b0*/  BAR.SYNC.DEFER_BLOCKING R6, 0x100 ;  /* 0x000400060000751d */ /* 0x0001e20000010000 */
[----:B------:R-:W-:-:S13]  /*20c0*/  ISETP.NE.AND P0, PT, R0, 0x3, PT ;  /* 0x000000030000780c */ /* 0x000fda0003f05270 */
[----:B0-----:R-:W-:Y:S05]  /*20d0*/  @!P0 BRA `(.L_x_216) ;  /* 0x0000000000048947 */ /* 0x001fea0003800000 */
[----:B------:R-:W-:Y:S01]  /*20e0*/  BPT.TRAP 0x1 ;  /* 0x000000040000795c */ /* 0x000fe20000300000 */
.L_x_216:
[----:B------:R-:W-:Y:S01]  /*20f0*/  ULEA UR56, UR45, UR54, 0x3 ;  /* 0x000000362d387291 */ /* 0x000fe2000f8e183f */
[----:B------:R-:W-:-:S05]  /*2100*/  IMAD.U32 R7, RZ, RZ, UR46 ;  /* 0x0000002eff077e24 */ /* 0x000fca000f8e00ff */
[----:B------:R-:W-:-:S04]  /*2110*/  SHF.L.U32 R7, R7, 0x1f, RZ ;  /* 0x0000001f07077819 */ /* 0x000fc800000006ff */
[----:B------:R0:W1:Y:S01]  /*2120*/  SYNCS.PHASECHK.TRANS64.TRYWAIT P1, [UR56+0x38830], R7 ;  /* 0x03883007ff0075a7 */ /* 0x0000620008020178 */
[----:B------:R-:W-:Y:S05]  /*2130*/  @!P0 BRA `(.L_x_217) ;  /* 0x0000000000048947 */ /* 0x000fea0003800000 */
[----:B------:R-:W-:Y:S01]  /*2140*/  BPT.TRAP 0x1 ;  /* 0x000000040000795c */ /* 0x000fe20000300000 */
.L_x_217:
[----:B-1----:R-:W-:Y:S05]  /*2150*/  @P1 BRA `(.L_x_218) ;  /* 0x0000000000081947 */ /* 0x002fea0003800000 */
[----:B------:R-:W1:Y:S02]  /*2160*/  SYNCS.PHASECHK.TRANS64.TRYWAIT P1, [UR56+0x38830], R7 ;  /* 0x03883007ff0075a7 */ /* 0x000e640008020178 */
[----:B-1----:R-:W-:Y:S05]  /*2170*/  @!P1 BRA `(.L_x_219) ;  /* 0x0000012400209947 */ /* 0x002fea0003800000 */
.L_x_218:
[----:B------:R-:W-:Y:S01]  /*2180*/  UIADD3 UR4, UR54, 0x28400, URZ ;  /* 0x0002840036047890 */ /* 0x000fe2000fffe03f */
[----:B------:R-:W-:Y:S01]  /*2190*/  WARPGROUP.ARRIVE ;  /* 0x00000000000079c5 */ /* 0x000fe20000000000 */
[----:B------:R-:W-:-:S05]  /*21a0*/  ULOP3.LUT UR32, UR57, 0x10000, URZ, 0xfc, !UPT ;  /* 0x0001000039207892 */ /* 0x000fca000f8efc3f */
[----:B-1----:R-:W1:Y:S01]  /*21b0*/  S2R R0, SR_TID.X ;  /* 0x0000000000007919 */ /* 0x002e620000002100 */
[----:B------:R-:W-:Y:S01]  /*21c0*/  USHF.R.U32.HI UR4, URZ, 0x4, UR4 ;  /* 0x000000043f047899 */ /* 0x000fe20008011604 */
[----:B------:R-:W-:Y:S01]  /*21d0*/  UMOV UR33, 0x40000040 ;  /* 0x4000004000217882 */ /* 0x000fe20000000000 */
[----:B------:R-:W-:Y:S02]  /*21e0*/  UMOV UR35, 0x40000040 ;  /* 0x4000004000237882 */ /* 0x000fe40000000000 */
[----:B------:R-:W-:Y:S01]  /*21f0*/  ULOP3.LUT UR4, UR4, 0x3fff, URZ, 0xc0, !UPT ;  /* 0x00003fff04047892 */ /* 0x000fe2000f8ec03f */
[----:B------:R-:W-:Y:S01]  /*2200*/  UMOV UR5, 0x40000040 ;  /* 0x4000004000057882 */ /* 0x000fe20000000000 */
[----:B------:R-:W-:Y:S02]  /*2210*/  UMOV UR7, 0x40000040 ;  /* 0x4000004000077882 */ /* 0x000fe40000000000 */
[----:B------:R-:W-:Y:S02]  /*2220*/  ULOP3.LUT UR49, UR4, 0x10000, URZ, 0xfc, !UPT ;  /* 0x0001000004317892 */ /* 0x000fe4000f8efc3f */
[----:B------:R-:W-:-:S02]  /*2230*/  UIADD3 UR4, UR32, 0x2, URZ ;  /* 0x0000000220047890 */ /* 0x000fc4000fffe03f */
[----:B------:R-:W-:Y:S02]  /*2240*/  ULEA UR34, UR45, UR49, 0xb ;  /* 0x000000312d227291 */ /* 0x000fe4000f8e583f */
[----:B------:R-:W-:Y:S02]  /*2250*/  UIADD3 UR8, UR32, 0x4, URZ ;  /* 0x0000000420087890 */ /* 0x000fe4000fffe03f */
[----:B------:R-:W-:Y:S02]  /*2260*/  UIADD3 UR6, UR34, 0x2, URZ ;  /* 0x0000000222067890 */ /* 0x000fe4000fffe03f */
[----:B------:R-:W-:Y:S01]  /*2270*/  UIADD3 UR10, UR34, 0x4, URZ ;  /* 0x00000004220a7890 */ /* 0x000fe2000fffe03f */
[----:B------:R-:W-:Y:S02]  /*2280*/  UMOV UR9, 0x40000040 ;  /* 0x4000004000097882 */ /* 0x000fe40000000000 */
[----:B------:R-:W-:Y:S01]  /*2290*/  QGMMA.64x128x32.F32.E4M3.E4M3 R24, gdesc[UR32], RZ, !UPT, gsb0 ;  /* 0x01e00000201879f3 */ /* 0x000fe2000c0008ff */
[----:B------:R-:W-:Y:S01]  /*22a0*/  UMOV UR11, 0x40000040 ;  /* 0x40000040000b7882 */ /* 0x000fe20000000000 */
[----:B------:R-:W-:-:S02]  /*22b0*/  UIADD3 UR12, UR32, 0x6, URZ ;  /* 0x00000006200c7890 */ /* 0x000fc4000fffe03f */
[----:B------:R-:W-:Y:S01]  /*22c0*/  UIADD3 UR14, UR34, 0x6, URZ ;  /* 0x00000006220e7890 */ /* 0x000fe2000fffe03f */
[----:B------:R-:W-:Y:S01]  /*22d0*/  UMOV UR13, 0x40000040 ;  /* 0x40000040000d7882 */ /* 0x000fe20000000000 */
[----:B------:R-:W-:Y:S01]  /*22e0*/  UMOV UR15, 0x40000040 ;  /* 0x40000040000f7882 */ /* 0x000fe20000000000 */
[----:B------:R-:W-:Y:S02]  /*22f0*/  UIADD3 UR16, UR32, 0x400, URZ ;  /* 0x0000040020107890 */ /* 0x000fe4000fffe03f */
[----:B------:R-:W-:Y:S01]  /*2300*/  UIADD3 UR18, UR34, 0x400, URZ ;  /* 0x0000040022127890 */ /* 0x000fe2000fffe03f */
[----:B-1----:R-:W-:Y:S01]  /*2310*/  SHF.R.U32.HI R0, RZ, 0x7, R0 ;  /* 0x00000007ff007819 */ /* 0x002fe20000011600 */
[----:B------:R-:W-:Y:S01]  /*2320*/  UMOV UR17, 0x40000040 ;  /* 0x4000004000117882 */ /* 0x000fe20000000000 */
[----:B------:R-:W-:Y:S01]  /*2330*/  UMOV UR19, 0x40000040 ;  /* 0x4000004000137882 */ /* 0x000fe20000000000 */
[----:B------:R-:W-:Y:S01]  /*2340*/  UIADD3 UR20, UR32, 0x402, URZ ;  /* 0x0000040220147890 */ /* 0x000fe2000fffe03f */
[----:B------:R-:W-:Y:S01]  /*2350*/  IADD3 R0, -R0, 0xb, RZ ;  /* 0x0000000b00007810 */ /* 0x000fe20007ffe1ff */
        /* <DEDUP_REMOVED lines=36> */
.L_x_220:
[----:B------:R-:W-:Y:S01]  /*25a0*/  UIMAD UR55, UR51, -0x80, UR55 ;  /* 0xffffff80333778a4 */ /* 0x000fe2000f8e0237 */
[----:B------:R-:W-:Y:S01]  /*25b0*/  P2R R13, PR, RZ, 0x1 ;  /* 0x00000001ff0d7803 */ /* 0x000fe20000000000 */
[----:B------:R-:W-:-:S04]  /*25c0*/  UIADD3 UR6, UR56, 0x38840, URZ ;  /* 0x0003884038067890 */ /* 0x000fc8000fffe03f */
[----:B------:R-:W-:Y:S01]  /*25d0*/  IMAD.U32 R3, RZ, RZ, UR55 ;  /* 0x00000037ff037e24 */ /* 0x000fe2000f8e00ff */
[----:B------:R-:W-:-:S04]  /*25e0*/  UPRMT UR6, UR50, 0x654, UR6 ;  /* 0x0000065432067896 */ /* 0x000fc80008000006 */
[----:B------:R-:W-:-:S04]  /*25f0*/  IADD3 R4, -R2, 0x80, R3 ;  /* 0x0000008002047810 */ /* 0x000fc80007ffe103 */
[C---:B------:R-:W-:Y:S01]  /*2600*/  ISETP.GT.AND P4, PT, R4.reuse, RZ, PT ;  /* 0x000000ff0400720c */ /* 0x040fe20003f84270 */
[----:B------:R-:W-:Y:S01]  /*2610*/  SYNCS.ARRIVE.TRANS64.RED.A1T0 RZ, [UR6], RZ ;  /* 0x000000ffffff79a7 */ /* 0x000fe20008100406 */
[C---:B------:R-:W-:Y:S02]  /*2620*/  ISETP.GT.AND P3, PT, R4.reuse, 0x1, PT ;  /* 0x000000010400780c */ /* 0x040fe40003f64270 */
[----:B------:R-:W-:Y:S02]  /*2630*/  ISETP.GT.AND P1, PT, R4, 0x8, PT ;  /* 0x000000080400780c */ /* 0x000fe40003f24270 */
[----:B------:R-:W-:Y:S02]  /*2640*/  FSEL R11, R24, -INF , P4 ;  /* 0xff800000180b7808 */ /* 0x000fe40002000000 */
[----:B------:R-:W-:Y:S02]  /*2650*/  FSEL R25, R25, -INF , P3 ;  /* 0xff80000019197808 */ /* 0x000fe40001800000 */
[----:B------:R-:W-:-:S02]  /*2660*/  ISETP.GT.AND P2, PT, R4, 0x9, PT ;  /* 0x000000090400780c */ /* 0x000fc40003f44270 */
[----:B------:R-:W-:Y:S02]  /*2670*/  FSEL R5, R28, -INF , P1 ;  /* 0xff8000001c057808 */ /* 0x000fe40000800000 */
[----:B------:R-:W-:Y:S02]  /*2680*/  FMNMX.FTZ R8, R11, R25, !PT ;  /* 0x000000190b087209 */ /* 0x000fe40007810000 */
[C---:B------:R-:W-:Y:S02]  /*2690*/  ISETP.GT.AND P6, PT, R4.reuse, 0x10, PT ;  /* 0x000000100400780c */ /* 0x040fe40003fc4270 */
        /* <DEDUP_REMOVED lines=108> */
[----:B------:R-:W-:Y:S01]  /*2d60*/  FMNMX.FTZ R10, R85, R8, !PT ;  /* 0x00000008550a7209 */ /* 0x000fe20007810000 */
[----:B------:R-:W-:Y:S01]  /*2d70*/  IMAD.U32 R8, RZ, RZ, UR41 ;  /* 0x00000029ff087e24 */ /* 0x000fe2000f8e00ff */
[----:B------:R-:W-:Y:S02]  /*2d80*/  P2R R21, PR, RZ, 0x1 ;  /* 0x00000001ff157803 */ /* 0x000fe40000000000 */
[----:B------:R-:W-:Y:S01]  /*2d90*/  P2R R20, PR, RZ, 0x2 ;  /* 0x00000002ff147803 */ /* 0x000fe20000000000 */
[----:B------:R-:W2:Y:S01]  /*2da0*/  SHFL.BFLY PT, R3, R10, 0x2, 0x1f ;  /* 0x0c401f000a037f89 */ /* 0x000ea200000e0000 */
[----:B------:R-:W-:-:S02]  /*2db0*/  P2R R15, PR, RZ, 0x4 ;  /* 0x00000004ff0f7803 */ /* 0x000fc40000000000 */
[C---:B------:R-:W-:Y:S02]  /*2dc0*/  ISETP.GT.AND P0, PT, R4.reuse, 0x60, PT ;  /* 0x000000600400780c */ /* 0x040fe40003f04270 */
[C---:B------:R-:W-:Y:S02]  /*2dd0*/  ISETP.GT.AND P2, PT, R4.reuse, 0x58, PT ;  /* 0x000000580400780c */ /* 0x040fe40003f44270 */
[----:B------:R-:W-:Y:S02]  /*2de0*/  ISETP.GT.AND P1, PT, R4, 0x59, PT ;  /* 0x000000590400780c */ /* 0x000fe40003f24270 */
[----:B------:R-:W-:Y:S02]  /*2df0*/  FSEL R74, R74, -INF , P0 ;  /* 0xff8000004a4a7808 */ /* 0x000fe40000000000 */
[----:B------:R-:W-:Y:S02]  /*2e00*/  ISETP.NE.AND P0, PT, R21, RZ, PT ;  /* 0x000000ff1500720c */ /* 0x000fe40003f05270 */
[----:B------:R-:W-:-:S02]  /*2e10*/  FSEL R70, R70, -INF , P2 ;  /* 0xff80000046467808 */ /* 0x000fc40001000000 */
[----:B------:R-:W-:Y:S02]  /*2e20*/  FSEL R75, R75, -INF , P0 ;  /* 0xff8000004b4b7808 */ /* 0x000fe40000000000 */
[----:B------:R-:W-:Y:S02]  /*2e30*/  ISETP.NE.AND P0, PT, R13, RZ, PT ;  /* 0x000000ff0d00720c */ /* 0x000fe40003f05270 */
[----:B------:R-:W-:Y:S02]  /*2e40*/  FSEL R71, R71, -INF , P1 ;  /* 0xff80000047477808 */ /* 0x000fe40000800000 */
[----:B------:R-:W-:Y:S02]  /*2e50*/  ISETP.NE.AND P1, PT, R20, RZ, PT ;  /* 0x000000ff1400720c */ /* 0x000fe40003f25270 */
[----:B------:R-:W-:Y:S02]  /*2e60*/  ISETP.NE.AND P2, PT, R15, RZ, PT ;  /* 0x000000ff0f00720c */ /* 0x000fe40003f45270 */
[----:B--2---:R-:W-:-:S02]  /*2e70*/  FMNMX.FTZ R12, R10, R3, !PT ;  /* 0x000000030a0c7209 */ /* 0x004fc40007810000 */
[----:B------:R-:W-:Y:S02]  /*2e80*/  FSEL R78, R78, -INF , P1 ;  /* 0xff8000004e4e7808 */ /* 0x000fe40000800000 */
[----:B------:R-:W-:Y:S01]  /*2e90*/  FSEL R79, R79, -INF , P2 ;  /* 0xff8000004f4f7808 */ /* 0x000fe20001000000 */
[----:B------:R-:W2:Y:S01]  /*2ea0*/  SHFL.BFLY PT, R3, R12, 0x1, 0x1f ;  /* 0x0c201f000c037f89 */ /* 0x000ea200000e0000 */
[----:B------:R-:W-:Y:S02]  /*2eb0*/  FSEL R83, R83, -INF , P4 ;  /* 0xff80000053537808 */ /* 0x000fe40002000000 */
[----:B------:R-:W-:Y:S02]  /*2ec0*/  FSEL R86, R86, -INF , P5 ;  /* 0xff80000056567808 */ /* 0x000fe40002800000 */
[----:B------:R-:W-:Y:S02]  /*2ed0*/  FSEL R87, R87, -INF , P6 ;  /* 0xff80000057577808 */ /* 0x000fe40003000000 */
[----:B--2---:R-:W-:-:S04]  /*2ee0*/  FMNMX.FTZ R3, R12, R3, !PT ;  /* 0x000000030c037209 */ /* 0x004fc80007810000 */
[C---:B------:R-:W-:Y:S01]  /*2ef0*/  FSETP.NEU.FTZ.AND P3, PT, R3.reuse, -INF , PT ;  /* 0xff8000000300780b */ /* 0x040fe20003f7d000 */
[----:B------:R-:W-:-:S05]  /*2f00*/  FFMA.FTZ R8, R3, R8, -8 ;  /* 0xc100000003087423 */ /* 0x000fca0000010008 */
[----:B------:R-:W-:Y:S02]  /*2f10*/  FSEL R8, R8, RZ, P3 ;  /* 0x000000ff08087208 */ /* 0x000fe40001800000 */
[----:B------:R-:W-:-:S03]  /*2f20*/  ISETP.NE.AND P3, PT, R14, RZ, PT ;  /* 0x000000ff0e00720c */ /* 0x000fc60003f65270 */
[--C-:B------:R-:W-:Y:S01]  /*2f30*/  FFMA.FTZ R4, R5, UR41, -R8.reuse ;  /* 0x0000002905047c23 */ /* 0x100fe20008010808 */
[----:B------:R-:W-:Y:S01]  /*2f40*/  FMNMX.FTZ R5, R26, R27, !PT ;  /* 0x0000001b1a057209 */ /* 0x000fe20007810000 */
[--C-:B------:R-:W-:Y:S01]  /*2f50*/  FFMA.FTZ R154, R9, UR41, -R8.reuse ;  /* 0x00000029099a7c23 */ /* 0x100fe20008010808 */
[----:B------:R-:W-:Y:S01]  /*2f60*/  FSEL R82, R82, -INF , P3 ;  /* 0xff80000052527808 */ /* 0x000fe20001800000 */
        /* <DEDUP_REMOVED lines=14> */
[--C-:B--2---:R-:W-:Y:S01]  /*3050*/  FFMA.FTZ R29, R49, UR41, -R8.reuse ;  /* 0x00000029311d7c23 */ /* 0x104fe20008010808 */
[----:B------:R-:W-:-:S01]  /*3060*/  FFMA.FTZ R45, R61, UR41, -R8 ;  /* 0x000000293d2d7c23 */ /* 0x000fc20008010808 */
[--C-:B------:R-:W-:Y:S01]  /*3070*/  FFMA.FTZ R41, R65, UR41, -R8.reuse ;  /* 0x0000002941297c23 */ /* 0x100fe20008010808 */
[----:B------:R-:W-:Y:S01]  /*3080*/  FMNMX.FTZ R10, R38, R9, !PT ;  /* 0x00000009260a7209 */ /* 0x000fe20007810000 */
[--C-:B------:R-:W-:Y:S01]  /*3090*/  FFMA.FTZ R156, R40, UR41, -R8.reuse ;  /* 0x00000029289c7c23 */ /* 0x100fe20008010808 */
[----:B------:R-:W-:-:S01]  /*30a0*/  FFMA.FTZ R158, R48, UR41, -R8 ;  /* 0x00000029309e7c23 */ /* 0x000fc20008010808 */
[--C-:B------:R-:W-:Y:S01]  /*30b0*/  FFMA.FTZ R160, R56, UR41, -R8.reuse ;  /* 0x0000002938a07c23 */ /* 0x100fe20008010808 */
[----:B------:R-:W-:Y:S01]  /*30c0*/  FMNMX.FTZ R9, R39, R10, !PT ;  /* 0x0000000a27097209 */ /* 0x000fe20007810000 */
[----:B------:R-:W-:Y:S01]  /*30d0*/  FFMA.FTZ R10, R36, UR41, -R8 ;  /* 0x00000029240a7c23 */ /* 0x000fe20008010808 */
[----:B------:R-:W-:-:S02]  /*30e0*/  IMAD.U32 R36, RZ, RZ, UR41 ;  /* 0x00000029ff247e24 */ /* 0x000fc4000f8e00ff */
        /* <DEDUP_REMOVED lines=13> */
[----:B------:R-:W-:-:S04]  /*31c0*/  FMNMX.FTZ R9, R47, R12, !PT ;  /* 0x0000000c2f097209 */ /* 0x000fc80007810000 */
[----:B------:R-:W-:-:S03]  /*31d0*/  FMNMX.FTZ R12, R50, R9, !PT ;  /* 0x00000009320c7209 */ /* 0x000fc60007810000 */
[----:B------:R-:W2:Y:S01]  /*31e0*/  MUFU.EX2 R11, R11 ;  /* 0x0000000b000b7308 */ /* 0x000ea20000000800 */
[----:B------:R-:W-:-:S04]  /*31f0*/  FMNMX.FTZ R9, R51, R12, !PT ;  /* 0x0000000c33097209 */ /* 0x000fc80007810000 */
[----:B------:R-:W-:-:S03]  /*3200*/  FMNMX.FTZ R12, R54, R9, !PT ;  /* 0x00000009360c7209 */ /* 0x000fc60007810000 */
[----:B------:R-:W3:Y:S01]  /*3210*/  MUFU.EX2 R4, R4 ;  /* 0x0000000400047308 */ /* 0x000ee20000000800 */
        /* <DEDUP_REMOVED lines=27> */
[----:B------:R-:W-:-:S04]  /*33d0*/  FFMA.FTZ R20, R60, UR41, -R8 ;  /* 0x000000293c147c23 */ /* 0x000fc80008010808 */
[----:B------:R-:W4:Y:S02]  /*33e0*/  SHFL.BFLY PT, R28, R9, 0x2, 0x1f ;  /* 0x0c401f00091c7f89 */ /* 0x000f2400000e0000 */
[----:B------:R-:W-:Y:S08]  /*33f0*/  MUFU.EX2 R158, R158 ;  /* 0x0000009e009e7308 */ /* 0x000ff00000000800 */
[----:B------:R-:W-:Y:S08]  /*3400*/  MUFU.EX2 R29, R29 ;  /* 0x0000001d001d7308 */ /* 0x000ff00000000800 */
[----:B------:R-:W-:Y:S01]  /*3410*/  MUFU.EX2 R14, R14 ;  /* 0x0000000e000e7308 */ /* 0x000fe20000000800 */
[----:B----4-:R-:W-:Y:S01]  /*3420*/  FMNMX.FTZ R32, R9, R28, !PT ;  /* 0x0000001c09207209 */ /* 0x010fe20007810000 */
[----:B------:R-:W-:-:S06]  /*3430*/  FFMA.FTZ R28, R76, UR41, -R8 ;  /* 0x000000294c1c7c23 */ /* 0x000fcc0008010808 */
[----:B------:R-:W-:Y:S01]  /*3440*/  MUFU.EX2 R33, R33 ;  /* 0x0000002100217308 */ /* 0x000fe20000000800 */
[----:B------:R-:W4:Y:S07]  /*3450*/  SHFL.BFLY PT, R9, R32, 0x1, 0x1f ;  /* 0x0c201f0020097f89 */ /* 0x000f2e00000e0000 */
[----:B------:R-:W-:Y:S08]  /*3460*/  MUFU.EX2 R160, R160 ;  /* 0x000000a000a07308 */ /* 0x000ff00000000800 */
[----:B------:R-:W-:Y:S08]  /*3470*/  MUFU.EX2 R37, R37 ;  /* 0x0000002500257308 */ /* 0x000ff00000000800 */
[----:B------:R-:W-:Y:S01]  /*3480*/  MUFU.EX2 R20, R20 ;  /* 0x0000001400147308 */ /* 0x000fe20000000800 */
[----:B----4-:R-:W-:Y:S01]  /*3490*/  FMNMX.FTZ R9, R32, R9, !PT ;  /* 0x0000000920097209 */ /* 0x010fe20007810000 */
[----:B------:R-:W-:-:S03]  /*34a0*/  FFMA.FTZ R32, R84, UR41, -R8 ;  /* 0x0000002954207c23 */ /* 0x000fc60008010808 */
[C---:B------:R-:W-:Y:S01]  /*34b0*/  FSETP.NEU.FTZ.AND P1, PT, R9.reuse, -INF , PT ;  /* 0xff8000000900780b */ /* 0x040fe20003f3d000 */
[----:B------:R-:W-:-:S02]  /*34c0*/  FFMA.FTZ R36, R9, R36, -8 ;  /* 0xc100000009247423 */ /* 0x000fc40000010024 */
[----:B------:R-:W-:Y:S03]  /*34d0*/  MUFU.EX2 R45, R45 ;  /* 0x0000002d002d7308 */ /* 0x000fe60000000800 */
[----:B------:R-:W-:-:S05]  /*34e0*/  FSEL R36, R36, RZ, P1 ;  /* 0x000000ff24247208 */ /* 0x000fca0000800000 */
[----:B------:R-:W-:Y:S01]  /*34f0*/  MUFU.EX2 R162, R162 ;  /* 0x000000a200a27308 */ /* 0x000fe20000000800 */
[----:B------:R-:W-:-:S01]  /*3500*/  FFMA.FTZ R153, R26, UR41, -R36 ;  /* 0x000000291a997c23 */ /* 0x000fc20008010824 */
[--C-:B------:R-:W-:Y:S01]  /*3510*/  FFMA.FTZ R8, R27, UR41, -R36.reuse ;  /* 0x000000291b087c23 */ /* 0x100fe20008010824 */
[----:B------:R-:W-:-:S01]  /*3520*/  FFMA.FTZ R27, R30, UR41, -R36 ;  /* 0x000000291e1b7c23 */ /* 0x000fc20008010824 */
[--C-:B------:R-:W-:Y:S01]  /*3530*/  FFMA.FTZ R40, R31, UR41, -R36.reuse ;  /* 0x000000291f287c23 */ /* 0x100fe20008010824 */
[----:B------:R-:W-:-:S01]  /*3540*/  FFMA.FTZ R155, R34, UR41, -R36 ;  /* 0x00000029229b7c23 */ /* 0x000fc20008010824 */
[--C-:B------:R-:W-:Y:S01]  /*3550*/  FFMA.FTZ R26, R35, UR41, -R36.reuse ;  /* 0x00000029231a7c23 */ /* 0x100fe20008010824 */
[----:B------:R-:W-:-:S01]  /*3560*/  FFMA.FTZ R31, R38, UR41, -R36 ;  /* 0x00000029261f7c23 */ /* 0x000fc20008010824 */
[----:B------:R-:W-:Y:S01]  /*3570*/  MUFU.EX2 R153, R153 ;  /* 0x0000009900997308 */ /* 0x000fe20000000800 */
[----:B------:R-:W-:-:S01]  /*3580*/  FFMA.FTZ R30, R43, UR41, -R36 ;  /* 0x000000292b1e7c23 */ /* 0x000fc20008010824 */
[----:B--2---:R-:W-:Y:S01]  /*3590*/  FADD.FTZ R43, R152, R11 ;  /* 0x0000000b982b7221 */ /* 0x004fe20000010000 */
[----:B------:R-:W-:-:S01]  /*35a0*/  FFMA.FTZ R157, R42, UR41, -R36 ;  /* 0x000000292a9d7c23 */ /* 0x000fc20008010824 */
[--C-:B------:R-:W-:Y:S01]  /*35b0*/  FFMA.FTZ R44, R39, UR41, -R36.reuse ;  /* 0x00000029272c7c23 */ /* 0x100fe20008010824 */
[----:B------:R-:W-:-:S01]  /*35c0*/  FFMA.FTZ R47, R47, UR41, -R36 ;  /* 0x000000292f2f7c23 */ /* 0x000fc20008010824 */
[----:B------:R-:W-:Y:S01]  /*35d0*/  FFMA.FTZ R159, R50, UR41, -R36 ;  /* 0x00000029329f7c23 */ /* 0x000fe20008010824 */
[----:B---3--:R-:W-:-:S01]  /*35e0*/  FADD.FTZ R50, R4, R43 ;  /* 0x0000002b04327221 */ /* 0x008fc20000010000 */
[----:B------:R-:W2:Y:S01]  /*35f0*/  MUFU.EX2 R8, R8 ;  /* 0x0000000800087308 */ /* 0x000ea20000000800 */
[----:B------:R-:W-:-:S01]  /*3600*/  FFMA.FTZ R35, R46, UR41, -R36 ;  /* 0x000000292e237c23 */ /* 0x000fc20008010824 */
[--C-:B------:R-:W-:Y:S01]  /*3610*/  FFMA.FTZ R34, R51, UR41, -R36.reuse ;  /* 0x0000002933227c23 */ /* 0x100fe20008010824 */
[----:B------:R-:W-:-:S01]  /*3620*/  FFMA.FTZ R39, R54, UR41, -R36 ;  /* 0x0000002936277c23 */ /* 0x000fc20008010824 */
[--C-:B------:R-:W-:Y:S01]  /*3630*/  FFMA.FTZ R55, R55, UR41, -R36.reuse ;  /* 0x0000002937377c23 */ /* 0x100fe20008010824 */
[----:B------:R-:W-:-:S01]  /*3640*/  FFMA.FTZ R161, R58, UR41, -R36 ;  /* 0x000000293aa17c23 */ /* 0x000fc20008010824 */
[--C-:B------:R-:W-:Y:S01]  /*3650*/  FFMA.FTZ R38, R59, UR41, -R36.reuse ;  /* 0x000000293b267c23 */ /* 0x100fe20008010824 */
[----:B------:R-:W-:-:S01]  /*3660*/  FFMA.FTZ R62, R62, UR41, -R36 ;  /* 0x000000293e3e7c23 */ /* 0x000fc20008010824 */
[----:B------:R-:W3:Y:S01]  /*3670*/  MUFU.EX2 R27, R27 ;  /* 0x0000001b001b7308 */ /* 0x000ee20000000800 */
[----:B------:R-:W-:-:S01]  /*3680*/  FFMA.FTZ R63, R63, UR41, -R36 ;  /* 0x000000293f3f7c23 */ /* 0x000fc20008010824 */
[--C-:B------:R-:W-:Y:S01]  /*3690*/  FFMA.FTZ R163, R66, UR41, -R36.reuse ;  /* 0x0000002942a37c23 */ /* 0x100fe20008010824 */
[----:B------:R-:W-:-:S01]  /*36a0*/  FFMA.FTZ R70, R70, UR41, -R36 ;  /* 0x0000002946467c23 */ /* 0x000fc20008010824 */
[--C-:B------:R-:W-:Y:S01]  /*36b0*/  FFMA.FTZ R71, R71, UR41, -R36.reuse ;  /* 0x0000002947477c23 */ /* 0x100fe20008010824 */
[----:B------:R-:W-:-:S01]  /*36c0*/  FFMA.FTZ R74, R74, UR41, -R36 ;  /* 0x000000294a4a7c23 */ /* 0x000fc20008010824 */
[--C-:B------:R-:W-:Y:S01]  /*36d0*/  FFMA.FTZ R75, R75, UR41, -R36.reuse ;  /* 0x000000294b4b7c23 */ /* 0x100fe20008010824 */
[----:B------:R-:W-:-:S01]  /*36e0*/  FFMA.FTZ R78, R78, UR41, -R36 ;  /* 0x000000294e4e7c23 */ /* 0x000fc20008010824 */
[----:B------:R-:W4:Y:S01]  /*36f0*/  MUFU.EX2 R40, R40 ;  /* 0x0000002800287308 */ /* 0x000f220000000800 */
[----:B--2---:R-:W-:-:S01]  /*3700*/  FADD.FTZ R42, R153, R8 ;  /* 0x00000008992a7221 */ /* 0x004fc20000010000 */
[--C-:B------:R-:W-:Y:S01]  /*3710*/  FFMA.FTZ R79, R79, UR41, -R36.reuse ;  /* 0x000000294f4f7c23 */ /* 0x100fe20008010824 */
[----:B------:R-:W-:-:S01]  /*3720*/  FFMA.FTZ R82, R82, UR41, -R36 ;  /* 0x0000002952527c23 */ /* 0x000fc20008010824 */
[--C-:B------:R-:W-:Y:S01]  /*3730*/  FFMA.FTZ R83, R83, UR41, -R36.reuse ;  /* 0x0000002953537c23 */ /* 0x100fe20008010824 */
[----:B------:R-:W-:-:S03]  /*3740*/  FFMA.FTZ R86, R86, UR41, -R36 ;  /* 0x0000002956567c23 */ /* 0x000fc60008010824 */
[----:B------:R-:W2:Y:S01]  /*3750*/  MUFU.EX2 R155, R155 ;  /* 0x0000009b009b7308 */ /* 0x000ea20000000800 */
[----:B---3--:R-:W-:-:S07]  /*3760*/  FADD.FTZ R43, R27, R42 ;  /* 0x0000002a1b2b7221 */ /* 0x008fce0000010000 */
[----:B------:R-:W3:Y:S01]  /*3770*/  MUFU.EX2 R26, R26 ;  /* 0x0000001a001a7308 */ /* 0x000ee20000000800 */
[----:B----4-:R-:W-:-:S01]  /*3780*/  FADD.FTZ R42, R40, R43 ;  /* 0x0000002b282a7221 */ /* 0x010fc20000010000 */
[----:B------:R-:W-:-:S04]  /*3790*/  F2FP.SATFINITE.E4M3.F32.PACK_AB_MERGE_C R27, R40, R27, RZ ;  /* 0x0000001b281b723e */ /* 0x000fc800048070ff */
[----:B------:R-:W-:Y:S02]  /*37a0*/  F2FP.SATFINITE.E4M3.F32.PACK_AB_MERGE_C R153, R8, R153, R27 ;  /* 0x000000990899723e */ /* 0x000fe4000480701b */
[----:B------:R-:W4:Y:S01]  /*37b0*/  MUFU.EX2 R31, R31 ;  /* 0x0000001f001f7308 */ /* 0x000f220000000800 */
[----:B--2---:R-:W-:-:S01]  /*37c0*/  FADD.FTZ R43, R155, R42 ;  /* 0x0000002a9b2b7221 */ /* 0x004fc20000010000 */
[--C-:B------:R-:W-:Y:S01]  /*37d0*/  FFMA.FTZ R42, R67, UR41, -R36.reuse ;  /* 0x00000029432a7c23 */ /* 0x100fe20008010824 */
[----:B------:R-:W-:-:S05]  /*37e0*/  FFMA.FTZ R36, R87, UR41, -R36 ;  /* 0x0000002957247c23 */ /* 0x000fca0008010824 */
[----:B------:R2:W-:Y:S08]  /*37f0*/  MUFU.EX2 R46, R47 ;  /* 0x0000002f002e7308 */ /* 0x0005f00000000800 */
[----:B------:R-:W5:Y:S01]  /*3800*/  MUFU.EX2 R44, R44 ;  /* 0x0000002c002c7308 */ /* 0x000f620000000800 */
[----:B--2---:R-:W-:-:S04]  /*3810*/  FADD.FTZ R47, R5, R50 ;  /* 0x00000032052f7221 */ /* 0x004fc80000010000 */
[----:B------:R-:W-:-:S03]  /*3820*/  FADD.FTZ R50, R154, R47 ;  /* 0x0000002f9a327221 */ /* 0x000fc60000010000 */
[----:B------:R-:W2:Y:S01]  /*3830*/  MUFU.EX2 R157, R157 ;  /* 0x0000009d009d7308 */ /* 0x000ea20000000800 */
[----:B------:R-:W-:-:S01]  /*3840*/  FADD.FTZ R47, R13, R50 ;  /* 0x000000320d2f7221 */ /* 0x000fc20000010000 */
[----:B---3--:R-:W-:-:S03]  /*3850*/  FADD.FTZ R50, R26, R43 ;  /* 0x0000002b1a327221 */ /* 0x008fc60000010000 */
[----:B------:R-:W-:Y:S01]  /*3860*/  FADD.FTZ R52, R10, R47 ;  /* 0x0000002f0a347221 */ /* 0x000fe20000010000 */
[----:B----4-:R-:W-:-:S02]  /*3870*/  FADD.FTZ R43, R31, R50 ;  /* 0x000000321f2b7221 */ /* 0x010fc40000010000 */
[----:B------:R-:W3:Y:S01]  /*3880*/  MUFU.EX2 R30, R30 ;  /* 0x0000001e001e7308 */ /* 0x000ee20000000800 */
[----:B------:R-:W-:-:S01]  /*3890*/  FADD.FTZ R47, R15, R52 ;  /* 0x000000340f2f7221 */ /* 0x000fc20000010000 */
[C---:B-----5:R-:W-:Y:S01]  /*38a0*/  FADD.FTZ R50, R44.reuse, R43 ;  /* 0x0000002b2c327221 */ /* 0x060fe20000010000 */
[----:B------:R-:W-:Y:S02]  /*38b0*/  F2FP.SATFINITE.E4M3.F32.PACK_AB_MERGE_C R31, R44, R31, RZ ;  /* 0x0000001f2c1f723e */ /* 0x000fe400048070ff */
[----:B------:R-:W-:Y:S02]  /*38c0*/  FADD.FTZ R52, R156, R47 ;  /* 0x0000002f9c347221 */ /* 0x000fe40000010000 */
[----:B------:R-:W-:Y:S01]  /*38d0*/  F2FP.SATFINITE.E4M3.F32.PACK_AB_MERGE_C R155, R26, R155, R31 ;  /* 0x0000009b1a9b723e */ /* 0x000fe2000480701f */
[----:B------:R-:W4:Y:S01]  /*38e0*/  MUFU.EX2 R35, R35 ;  /* 0x0000002300237308 */ /* 0x000f220000000800 */
[----:B--2---:R-:W-:-:S01]  /*38f0*/  FADD.FTZ R43, R157, R50 ;  /* 0x000000329d2b7221 */ /* 0x004fc20000010000 */
[----:B------:R-:W-:-:S04]  /*3900*/  FADD.FTZ R47, R21, R52 ;  /* 0x00000034152f7221 */ /* 0x000fc80000010000 */
[----:B------:R-:W-:Y:S01]  /*3910*/  FADD.FTZ R52, R12, R47 ;  /* 0x0000002f0c347221 */ /* 0x000fe20000010000 */
[----:B------:R-:W-:Y:S01]  /*3920*/  F2FP.SATFINITE.E4M3.F32.PACK_AB_MERGE_C R12, R25, R12, RZ ;  /* 0x0000000c190c723e */ /* 0x000fe200048070ff */
[----:B------:R-:W2:Y:S01]  /*3930*/  MUFU.EX2 R159, R159 ;  /* 0x0000009f009f7308 */ /* 0x000ea20000000800 */
[----:B---3--:R-:W-:-:S01]  /*3940*/  FADD.FTZ R50, R30, R43 ;  /* 0x0000002b1e327221 */ /* 0x008fc20000010000 */
[----:B------:R-:W-:Y:S01]  /*3950*/  FADD.FTZ R47, R25, R52 ;  /* 0x00000034192f7221 */ /* 0x000fe20000010000 */
[----:B------:R-:W-:-:S03]  /*3960*/  F2FP.SATFINITE.E4M3.F32.PACK_AB_MERGE_C R156, R21, R156, R12 ;  /* 0x0000009c159c723e */ /* 0x000fc6000480700c */
[----:B------:R-:W-:Y:S02]  /*3970*/  FADD.FTZ R52, R158, R47 ;  /* 0x0000002f9e347221 */ /* 0x000fe40000010000 */
[----:B------:R-:W3:Y:S01]  /*3980*/  MUFU.EX2 R34, R34 ;  /* 0x0000002200227308 */ /* 0x000ee20000000800 */
[----:B----4-:R-:W-:-:S01]  /*3990*/  FADD.FTZ R43, R35, R50 ;  /* 0x00000032232b7221 */ /* 0x010fc20000010000 */
[----:B------:R-:W-:Y:S01]  /*39a0*/  FADD.FTZ R47, R29, R52 ;  /* 0x000000341d2f7221 */ /* 0x000fe20000010000 */
[C---:B------:R-:W-:Y:S02]  /*39b0*/  F2FP.SATFINITE.E4M3.F32.PACK_AB_MERGE_C R35, R46.reuse, R35, RZ ;  /* 0x000000232e23723e */ /* 0x040fe400048070ff */
[----:B------:R-:W-:Y:S01]  /*39c0*/  FADD.FTZ R50, R46, R43 ;  /* 0x0000002b2e327221 */ /* 0x000fe20000010000 */
[----:B------:R-:W-:-:S01]  /*39d0*/  FADD.FTZ R52, R14, R47 ;  /* 0x0000002f0e347221 */ /* 0x000fc20000010000 */
[----:B------:R-:W-:Y:S01]  /*39e0*/  F2FP.SATFINITE.E4M3.F32.PACK_AB_MERGE_C R14, R33, R14, RZ ;  /* 0x0000000e210e723e */ /* 0x000fe200048070ff */
[----:B------:R-:W4:Y:S01]  /*39f0*/  MUFU.EX2 R39, R39 ;  /* 0x0000002700277308 */ /* 0x000f220000000800 */
[----:B--2---:R-:W-:-:S01]  /*3a00*/  FADD.FTZ R43, R159, R50 ;  /* 0x000000329f2b7221 */ /* 0x004fc20000010000 */
[----:B------:R-:W-:Y:S01]  /*3a10*/  FADD.FTZ R47, R33, R52 ;  /* 0x00000034212f7221 */ /* 0x000fe20000010000 */
[----:B------:R-:W-:-:S02]  /*3a20*/  F2FP.SATFINITE.E4M3.F32.PACK_AB_MERGE_C R158, R29, R158, R14 ;  /* 0x0000009e1d9e723e */ /* 0x000fc4000480700e */
[----:B------:R-:W-:Y:S01]  /*3a30*/  F2FP.SATFINITE.E4M3.F32.PACK_AB_MERGE_C R157, R30, R157, R35 ;  /* 0x0000009d1e9d723e */ /* 0x000fe20004807023 */
[----:B------:R-:W-:-:S02]  /*3a40*/  FADD.FTZ R52, R160, R47 ;  /* 0x0000002fa0347221 */ /* 0x000fc40000010000 */
[----:B------:R-:W2:Y:S01]  /*3a50*/  MUFU.EX2 R48, R55 ;  /* 0x0000003700307308 */ /* 0x000ea20000000800 */
[----:B---3--:R-:W-:-:S01]  /*3a60*/  FADD.FTZ R50, R34, R43 ;  /* 0x0000002b22327221 */ /* 0x008fc20000010000 */
[----:B------:R-:W-:-:S06]  /*3a70*/  FADD.FTZ R47, R37, R52 ;  /* 0x00000034252f7221 */ /* 0x000fcc0000010000 */
[----:B------:R-:W3:Y:S01]  /*3a80*/  MUFU.EX2 R161, R161 ;  /* 0x000000a100a17308 */ /* 0x000ee20000000800 */
[----:B----4-:R-:W-:-:S07]  /*3a90*/  FADD.FTZ R43, R39, R50 ;  /* 0x00000032272b7221 */ /* 0x010fce0000010000 */
[----:B------:R-:W4:Y:S01]  /*3aa0*/  MUFU.EX2 R38, R38 ;  /* 0x0000002600267308 */ /* 0x000f220000000800 */
[----:B--2---:R-:W-:-:S01]  /*3ab0*/  FADD.FTZ R50, R48, R43 ;  /* 0x0000002b30327221 */ /* 0x004fc20000010000 */
[----:B------:R-:W-:-:S04]  /*3ac0*/  F2FP.SATFINITE.E4M3.F32.PACK_AB_MERGE_C R39, R48, R39, RZ ;  /* 0x000000273027723e */ /* 0x000fc800048070ff */
[----:B------:R-:W-:Y:S02]  /*3ad0*/  F2FP.SATFINITE.E4M3.F32.PACK_AB_MERGE_C R159, R34, R159, R39 ;  /* 0x0000009f229f723e */ /* 0x000fe40004807027 */
[----:B------:R-:W2:Y:S01]  /*3ae0*/  MUFU.EX2 R62, R62 ;  /* 0x0000003e003e7308 */ /* 0x000ea20000000800 */
[----:B---3--:R-:W-:-:S01]  /*3af0*/  FADD.FTZ R43, R161, R50 ;  /* 0x00000032a12b7221 */ /* 0x008fc20000010000 */
[----:B------:R-:W-:Y:S01]  /*3b00*/  FADD.FTZ R50, R20, R47 ;  /* 0x0000002f14327221 */ /* 0x000fe20000010000 */
[----:B------:R-:W-:Y:S02]  /*3b10*/  F2FP.SATFINITE.E4M3.F32.PACK_AB_MERGE_C R47, R5, R4, RZ ;  /* 0x00000004052f723e */ /* 0x000fe400048070ff */
[----:B------:R-:W-:Y:S02]  /*3b20*/  F2FP.SATFINITE.E4M3.F32.PACK_AB_MERGE_C R20, R45, R20, RZ ;  /* 0x000000142d14723e */ /* 0x000fe400048070ff */
[----:B------:R-:W-:Y:S01]  /*3b30*/  F2FP.SATFINITE.E4M3.F32.PACK_AB_MERGE_C R152, R11, R152, R47 ;  /* 0x000000980b98723e */ /* 0x000fe2000480702f */
[----:B------:R-:W3:Y:S01]  /*3b40*/  MUFU.EX2 R63, R63 ;  /* 0x0000003f003f7308 */ /* 0x000ee20000000800 */
[----:B----4-:R-:W-:-:S01]  /*3b50*/  FADD.FTZ R43, R38, R43 ;  /* 0x0000002b262b7221 */ /* 0x010fc20000010000 */
[----:B------:R-:W-:-:S06]  /*3b60*/  F2FP.SATFINITE.E4M3.F32.PACK_AB_MERGE_C R160, R37, R160, R20 ;  /* 0x000000a025a0723e */ /* 0x000fcc0004807014 */
[----:B------:R-:W4:Y:S01]  /*3b70*/  MUFU.EX2 R163, R163 ;  /* 0x000000a300a37308 */ /* 0x000f220000000800 */
[----:B--2---:R-:W-:-:S01]  /*3b80*/  FADD.FTZ R52, R62, R43 ;  /* 0x0000002b3e347221 */ /* 0x004fc20000010000 */
[----:B------:R-:W-:-:S04]  /*3b90*/  FADD.FTZ R43, R45, R50 ;  /* 0x000000322d2b7221 */ /* 0x000fc80000010000 */
[----:B------:R-:W-:Y:S02]  /*3ba0*/  FADD.FTZ R50, R162, R43 ;  /* 0x0000002ba2327221 */ /* 0x000fe40000010000 */
[----:B------:R-:W2:Y:S01]  /*3bb0*/  MUFU.EX2 R41, R41 ;  /* 0x0000002900297308 */ /* 0x000ea20000000800 */
[----:B---3--:R-:W-:-:S01]  /*3bc0*/  FADD.FTZ R52, R63, R52 ;  /* 0x000000343f347221 */ /* 0x008fc20000010000 */
[----:B------:R-:W-:-:S04]  /*3bd0*/  F2FP.SATFINITE.E4M3.F32.PACK_AB_MERGE_C R62, R63, R62, RZ ;  /* 0x0000003e3f3e723e */ /* 0x000fc800048070ff */
[----:B------:R-:W-:Y:S02]  /*3be0*/  F2FP.SATFINITE.E4M3.F32.PACK_AB_MERGE_C R161, R38, R161, R62 ;  /* 0x000000a126a1723e */ /* 0x000fe4000480703e */
[----:B------:R-:W3:Y:S01]  /*3bf0*/  MUFU.EX2 R42, R42 ;  /* 0x0000002a002a7308 */ /* 0x000ee20000000800 */
[----:B----4-:R-:W-:-:S07]  /*3c00*/  FADD.FTZ R5, R163, R52 ;  /* 0x00000034a3057221 */ /* 0x010fce0000010000 */
[----:B------:R-:W4:Y:S01]  /*3c10*/  MUFU.EX2 R24, R24 ;  /* 0x0000001800187308 */ /* 0x000f220000000800 */
[----:B--2---:R-:W-:-:S01]  /*3c20*/  FADD.FTZ R43, R41, R50 ;  /* 0x00000032292b7221 */ /* 0x004fc20000010000 */
[----:B------:R-:W-:-:S04]  /*3c30*/  F2FP.SATFINITE.E4M3.F32.PACK_AB_MERGE_C R50, R15, R10, RZ ;  /* 0x0000000a0f32723e */ /* 0x000fc800048070ff */
[----:B------:R-:W-:Y:S02]  /*3c40*/  F2FP.SATFINITE.E4M3.F32.PACK_AB_MERGE_C R154, R13, R154, R50 ;  /* 0x0000009a0d9a723e */ /* 0x000fe40004807032 */
[----:B------:R-:W2:Y:S01]  /*3c50*/  MUFU.EX2 R70, R70 ;  /* 0x0000004600467308 */ /* 0x000ea20000000800 */
[----:B---3--:R-:W-:-:S07]  /*3c60*/  FADD.FTZ R5, R42, R5 ;  /* 0x000000052a057221 */ /* 0x008fce0000010000 */
[----:B------:R-:W3:Y:S01]  /*3c70*/  MUFU.EX2 R53, R53 ;  /* 0x0000003500357308 */ /* 0x000ee20000000800 */
[----:B----4-:R-:W-:-:S07]  /*3c80*/  FADD.FTZ R4, R24, R43 ;  /* 0x0000002b18047221 */ /* 0x010fce0000010000 */
[----:B------:R-:W4:Y:S01]  /*3c90*/  MUFU.EX2 R71, R71 ;  /* 0x0000004700477308 */ /* 0x000f220000000800 */
[----:B--2---:R-:W-:-:S07]  /*3ca0*/  FADD.FTZ R10, R70, R5 ;  /* 0x00000005460a7221 */ /* 0x004fce0000010000 */
[----:B------:R-:W2:Y:S01]  /*3cb0*/  MUFU.EX2 R164, R164 ;  /* 0x000000a400a47308 */ /* 0x000ea20000000800 */
[----:B---3--:R-:W-:-:S01]  /*3cc0*/  FADD.FTZ R5, R53, R4 ;  /* 0x0000000435057221 */ /* 0x008fc20000010000 */
[----:B------:R-:W-:-:S04]  /*3cd0*/  F2FP.SATFINITE.E4M3.F32.PACK_AB_MERGE_C R24, R53, R24, RZ ;  /* 0x000000183518723e */ /* 0x000fc800048070ff */
[----:B------:R-:W-:Y:S02]  /*3ce0*/  F2FP.SATFINITE.E4M3.F32.PACK_AB_MERGE_C R162, R41, R162, R24 ;  /* 0x000000a229a2723e */ /* 0x000fe40004807018 */
[----:B------:R-:W3:Y:S01]  /*3cf0*/  MUFU.EX2 R74, R74 ;  /* 0x0000004a004a7308 */ /* 0x000ee20000000800 */
[----:B----4-:R-:W-:-:S01]  /*3d00*/  FADD.FTZ R15, R71, R10 ;  /* 0x0000000a470f7221 */ /* 0x010fc20000010000 */
[----:B------:R-:W-:-:S04]  /*3d10*/  F2FP.SATFINITE.E4M3.F32.PACK_AB_MERGE_C R70, R71, R70, RZ ;  /* 0x000000464746723e */ /* 0x000fc800048070ff */
[----:B------:R-:W-:Y:S02]  /*3d20*/  F2FP.SATFINITE.E4M3.F32.PACK_AB_MERGE_C R163, R42, R163, R70 ;  /* 0x000000a32aa3723e */ /* 0x000fe40004807046 */
[----:B------:R-:W4:Y:S01]  /*3d30*/  MUFU.EX2 R49, R49 ;  /* 0x0000003100317308 */ /* 0x000f220000000800 */
[----:B--2---:R-:W-:-:S07]  /*3d40*/  FADD.FTZ R4, R164, R5 ;  /* 0x00000005a4047221 */ /* 0x004fce0000010000 */
[----:B------:R-:W2:Y:S01]  /*3d50*/  MUFU.EX2 R75, R75 ;  /* 0x0000004b004b7308 */ /* 0x000ea20000000800 */
[----:B---3--:R-:W-:-:S07]  /*3d60*/  FADD.FTZ R10, R74, R15 ;  /* 0x0000000f4a0a7221 */ /* 0x008fce0000010000 */
[----:B------:R-:W3:Y:S01]  /*3d70*/  MUFU.EX2 R28, R28 ;  /* 0x0000001c001c7308 */ /* 0x000ee20000000800 */
[----:B----4-:R-:W-:-:S07]  /*3d80*/  FADD.FTZ R5, R49, R4 ;  /* 0x0000000431057221 */ /* 0x010fce0000010000 */
[----:B------:R-:W4:Y:S01]  /*3d90*/  MUFU.EX2 R78, R78 ;  /* 0x0000004e004e7308 */ /* 0x000f220000000800 */
[----:B--2---:R-:W-:-:S07]  /*3da0*/  FADD.FTZ R15, R75, R10 ;  /* 0x0000000a4b0f7221 */ /* 0x004fce0000010000 */
[----:B------:R-:W2:Y:S01]  /*3db0*/  MUFU.EX2 R61, R61 ;  /* 0x0000003d003d7308 */ /* 0x000ea20000000800 */
[----:B---3--:R-:W-:-:S07]  /*3dc0*/  FADD.FTZ R4, R28, R5 ;  /* 0x000000051c047221 */ /* 0x008fce0000010000 */
[----:B------:R-:W3:Y:S01]  /*3dd0*/  MUFU.EX2 R79, R79 ;  /* 0x0000004f004f7308 */ /* 0x000ee20000000800 */
[----:B----4-:R-:W-:-:S07]  /*3de0*/  FADD.FTZ R10, R78, R15 ;  /* 0x0000000f4e0a7221 */ /* 0x010fce0000010000 */
[----:B------:R-:W4:Y:S01]  /*3df0*/  MUFU.EX2 R166, R166 ;  /* 0x000000a600a67308 */ /* 0x000f220000000800 */
[C---:B--2---:R-:W-:Y:S01]  /*3e00*/  F2FP.SATFINITE.E4M3.F32.PACK_AB_MERGE_C R28, R61.reuse, R28, RZ ;  /* 0x0000001c3d1c723e */ /* 0x044fe200048070ff */
[----:B------:R-:W-:-:S03]  /*3e10*/  FADD.FTZ R61, R61, R4 ;  /* 0x000000043d3d7221 */ /* 0x000fc60000010000 */
[----:B------:R-:W-:-:S03]  /*3e20*/  F2FP.SATFINITE.E4M3.F32.PACK_AB_MERGE_C R164, R49, R164, R28 ;  /* 0x000000a431a4723e */ /* 0x000fc6000480701c */
[----:B------:R-:W2:Y:S01]  /*3e30*/  MUFU.EX2 R82, R82 ;  /* 0x0000005200527308 */ /* 0x000ea20000000800 */
[----:B---3--:R-:W-:-:S01]  /*3e40*/  FADD.FTZ R15, R79, R10 ;  /* 0x0000000a4f0f7221 */ /* 0x008fc20000010000 */
[----:B------:R-:W-:-:S04]  /*3e50*/  F2FP.SATFINITE.E4M3.F32.PACK_AB_MERGE_C R78, R79, R78, RZ ;  /* 0x0000004e4f4e723e */ /* 0x000fc800048070ff */
[----:B------:R-:W-:Y:S02]  /*3e60*/  F2FP.SATFINITE.E4M3.F32.PACK_AB_MERGE_C R165, R75, R74, R78 ;  /* 0x0000004a4ba5723e */ /* 0x000fe4000480704e */
        /* <DEDUP_REMOVED lines=12> */
[C---:B----4-:R-:W-:Y:S01]  /*3f30*/  F2FP.SATFINITE.E4M3.F32.PACK_AB_MERGE_C R32, R65.reuse, R32, RZ ;  /* 0x000000204120723e */ /* 0x050fe200048070ff */
[----:B------:R-:W-:-:S03]  /*3f40*/  FADD.FTZ R4, R65, R4 ;  /* 0x0000000441047221 */ /* 0x000fc60000010000 */
[----:B------:R-:W-:Y:S02]  /*3f50*/  F2FP.SATFINITE.E4M3.F32.PACK_AB_MERGE_C R166, R57, R166, R32 ;  /* 0x000000a639a6723e */ /* 0x000fe40004807020 */
[C---:B--2---:R-:W-:Y:S01]  /*3f60*/  F2FP.SATFINITE.E4M3.F32.PACK_AB_MERGE_C R86, R5.reuse, R86, RZ ;  /* 0x000000560556723e */ /* 0x044fe200048070ff */
[----:B------:R-:W-:-:S03]  /*3f70*/  FADD.FTZ R5, R5, R10 ;  /* 0x0000000a05057221 */ /* 0x000fc60000010000 */
[----:B------:R-:W-:Y:S01]  /*3f80*/  F2FP.SATFINITE.E4M3.F32.PACK_AB_MERGE_C R167, R83, R82, R86 ;  /* 0x0000005253a7723e */ /* 0x000fe20004807056 */
[----:B------:R-:W-:Y:S06]  /*3f90*/  @!P0 BRA `(.L_x_221) ;  /* 0x0000000000048947 */ /* 0x000fec0003800000 */
[----:B------:R-:W-:Y:S01]  /*3fa0*/  BPT.TRAP 0x1 ;  /* 0x000000040000795c */ /* 0x000fe20000300000 */
.L_x_221:
[----:B------:R2:W3:Y:S01]  /*3fb0*/  SYNCS.PHASECHK.TRANS64.TRYWAIT P1, [UR56+0x38850], R7 ;  /* 0x03885007ff0075a7 */ /* 0x0004e20008020178 */
[----:B------:R-:W-:Y:S05]  /*3fc0*/  @!P0 BRA `(.L_x_222) ;  /* 0x0000000000048947 */ /* 0x000fea0003800000 */
[----:B------:R-:W-:Y:S01]  /*3fd0*/  BPT.TRAP 0x1 ;  /* 0x000000040000795c */ /* 0x000fe20000300000 */
.L_x_222:
[----:B---3--:R-:W-:Y:S05]  /*3fe0*/  @P1 BRA `(.L_x_223) ;  /* 0x0000000000081947 */ /* 0x008fea0003800000 */
[----:B------:R-:W3:Y:S02]  /*3ff0*/  SYNCS.PHASECHK.TRANS64.TRYWAIT P1, [UR56+0x38850], R7 ;  /* 0x03885007ff0075a7 */ /* 0x000ee40008020178 */
[----:B---3--:R-:W-:Y:S05]  /*4000*/  @!P1 BRA `(.L_x_224) ;  /* 0x0000010400949947 */ /* 0x008fea0003800000 */
.L_x_223:
[----:B------:R4:W-:Y:S01]  /*4010*/  BAR.SYNC.DEFER_BLOCKING R6, 0x100 ;  /* 0x000400060000751d */ /* 0x0009e20000010000 */
[----:B------:R-:W-:-:S04]  /*4020*/  UIADD3 UR54, UR54, 0x400, URZ ;  /* 0x0000040036367890 */ /* 0x000fc8000fffe03f */
[----:B------:R-:W-:Y:S01]  /*4030*/  USHF.R.U32.HI UR54, URZ, 0x4, UR54 ;  /* 0x000000043f367899 */ /* 0x000fe20008011636 */
[----:B------:R-:W-:-:S03]  /*4040*/  UMOV UR7, 0x40000040 ;  /* 0x4000004000077882 */ /* 0x000fc60000000000 */
[----:B------:R-:W-:-:S04]  /*4050*/  ULOP3.LUT UR54, UR54, 0x3fff, URZ, 0xc0, !UPT ;  /* 0x00003fff36367892 */ /* 0x000fc8000f8ec03f */
[----:B------:R-:W-:-:S04]  /*4060*/  ULOP3.LUT UR54, UR54, 0x10000, URZ, 0xfc, !UPT ;  /* 0x0001000036367892 */ /* 0x000fc8000f8efc3f */
[----:B------:R-:W-:Y:S01]  /*4070*/  ULEA UR10, UR45, UR54, 0xb ;  /* 0x000000362d0a7291 */ /* 0x000fe2000f8e583f */
[----:B------:R-:W-:-:S06]  /*4080*/  WARPGROUP.ARRIVE ;  /* 0x00000000000079c5 */ /* 0x000fcc0000000000 */
[----:B------:R-:W-:Y:S02]  /*4090*/  UMOV UR6, UR10 ;  /* 0x0000000a00067c82 */ /* 0x000fe40008000000 */
[----:B------:R-:W-:Y:S01]  /*40a0*/  QGMMA.64x256x32.F32.E4M3.E4M3 R24, R152, gdesc[UR4], RZ, !UPT, gsb0 ;  /* 0x03e0000498187df3 */ /* 0x000fe2000c0008ff */
        /* <DEDUP_REMOVED lines=19> */
[----:B----4-:R-:W-:Y:S05]  /*41e0*/  @!P0 BRA `(.L_x_225) ;  /* 0x0000000000048947 */ /* 0x010fea0003800000 */
[----:B------:R-:W-:Y:S01]  /*41f0*/  BPT.TRAP 0x1 ;  /* 0x000000040000795c */ /* 0x000fe20000300000 */
.L_x_225:
[----:B------:R-:W-:Y:S02]  /*4200*/  UIADD3 UR55, UR51, -0x2, URZ ;  /* 0xfffffffe33377890 */ /* 0x000fe4000fffe03f */
[----:B------:R-:W-:Y:S02]  /*4210*/  UIADD3 UR56, UR56, 0x38860, URZ ;  /* 0x0003886038387890 */ /* 0x000fe4000fffe03f */
[----:B------:R-:W-:Y:S02]  /*4220*/  UISETP.GE.AND UP0, UPT, UR55, UR40, UPT ;  /* 0x000000283700728c */ /* 0x000fe4000bf06270 */
[----:B------:R-:W-:-:S04]  /*4230*/  UPRMT UR56, UR50, 0x654, UR56 ;  /* 0x0000065432387896 */ /* 0x000fc80008000038 */
[----:B------:R-:W-:-:S05]  /*4240*/  PLOP3.LUT P1, PT, PT, PT, UP0, 0x80, 0x0 ;  /* 0x000000000000781c */ /* 0x000fca0003f2f008 */
[----:B------:R-:W-:Y:S08]  /*4250*/  SYNCS.ARRIVE.TRANS64.RED.A1T0 RZ, [UR56], RZ ;  /* 0x000000ffffff79a7 */ /* 0x000ff00008100438 */
[----:B------:R-:W-:Y:S05]  /*4260*/  @!P1 BRA `(.L_x_226) ;  /* 0x0000002000ac9947 */ /* 0x000fea0003800000 */
[----:B------:R-:W-:Y:S02]  /*4270*/  IMAD.MOV.U32 R6, RZ, RZ, R9 ;  /* 0x000000ffff067224 */ /* 0x000fe400078e0009 */
[----:B---3--:R-:W-:-:S07]  /*4280*/  IMAD.MOV.U32 R8, RZ, RZ, R3 ;  /* 0x000000ffff087224 */ /* 0x008fce00078e0003 */
.L_x_237:
[----:B------:R-:W-:Y:S01]  /*4290*/  UIADD3 UR45, UR45, 0x1, URZ ;  /* 0x000000012d2d7890 */ /* 0x000fe2000fffe03f */
[----:B------:R-:W-:Y:S01]  /*42a0*/  UMOV UR6, UR55 ;  /* 0x0000003700067c82 */ /* 0x000fe20008000000 */
[----:B------:R-:W-:Y:S02]  /*42b0*/  UIADD3 UR55, UR55, -0x1, URZ ;  /* 0xffffffff37377890 */ /* 0x000fe4000fffe03f */
[----:B------:R-:W-:-:S04]  /*42c0*/  UISETP.NE.AND UP0, UPT, UR45, 0x2, UPT ;  /* 0x000000022d00788c */ /* 0x000fc8000bf05270 */
[----:B------:R-:W-:Y:S02]  /*42d0*/  USEL UR7, URZ, 0x1, UP0 ;  /* 0x000000013f077887 */ /* 0x000fe40008000000 */
[----:B------:R-:W-:Y:S02]  /*42e0*/  USEL UR45, UR45, URZ, UP0 ;  /* 0x0000003f2d2d7287 */ /* 0x000fe40008000000 */
[----:B------:R-:W-:Y:S02]  /*42f0*/  ULOP3.LUT UR46, UR46, UR7, URZ, 0x3c, !UPT ;  /* 0x000000072e2e7292 */ /* 0x000fe4000f8e3c3f */
[----:B------:R-:W-:Y:S01]  /*4300*/  UISETP.GT.AND UP0, UPT, UR6, UR40, UPT ;  /* 0x000000280600728c */ /* 0x000fe2000bf04270 */
[----:B------:R-:W-:Y:S10]  /*4310*/  @!P0 BRA `(.L_x_227) ;  /* 0x0000000000048947 */ /* 0x000ff40003800000 */
[----:B------:R-:W-:Y:S01]  /*4320*/  BPT.TRAP 0x1 ;  /* 0x000000040000795c */ /* 0x000fe20000300000 */
.L_x_227:
[----:B------:R-:W3:Y:S01]  /*4330*/  S2UR UR51, SR_CgaCtaId ;  /* 0x00000000003379c3 */ /* 0x000ee20000008800 */
[----:B-1----:R-:W-:Y:S01]  /*4340*/  IMAD.U32 R0, RZ, RZ, UR46 ;  /* 0x0000002eff007e24 */ /* 0x002fe2000f8e00ff */
[----:B------:R-:W-:-:S04]  /*4350*/  UMOV UR6, 0x400 ;  /* 0x0000040000067882 */ /* 0x000fc80000000000 */
[----:B------:R-:W-:-:S04]  /*4360*/  SHF.L.U32 R0, R0, 0x1f, RZ ;  /* 0x0000001f00007819 */ /* 0x000fc800000006ff */
[----:B------:R-:W-:-:S13]  /*4370*/  R2UR UR56, R0 ;  /* 0x00000000003872ca */ /* 0x000fda00000e0000 */
[----:B------:R-:W-:Y:S01]  /*4380*/  IMAD.U32 R0, RZ, RZ, UR56 ;  /* 0x00000038ff007e24 */ /* 0x000fe2000f8e00ff */
[----:B---3--:R-:W-:-:S04]  /*4390*/  ULEA UR6, UR51, UR6, 0x18 ;  /* 0x0000000633067291 */ /* 0x008fc8000f8ec03f */
[----:B------:R-:W-:-:S09]  /*43a0*/  ULEA UR50, UR45, UR6, 0x3 ;  /* 0x000000062d327291 */ /* 0x000fd2000f8e183f */
[----:B------:R1:W3:Y:S01]  /*43b0*/  SYNCS.PHASECHK.TRANS64.TRYWAIT P1, [UR50+0x38830], R0 ;  /* 0x03883000ff0075a7 */ /* 0x0002e20008020172 */
[----:B------:R-:W-:Y:S05]  /*43c0*/  @!P0 BRA `(.L_x_228) ;  /* 0x0000000000048947 */ /* 0x000fea0003800000 */
[----:B------:R-:W-:Y:S01]  /*43d0*/  BPT.TRAP 0x1 ;  /* 0x000000040000795c */ /* 0x000fe20000300000 */
.L_x_228:
[----:B---3--:R-:W-:Y:S05]  /*43e0*/  @P1 BRA `(.L_x_229) ;  /* 0x00000000000c1947 */ /* 0x008fea0003800000 */
[----:B-1----:R-:W-:-:S04]  /*43f0*/  IMAD.U32 R0, RZ, RZ, UR56 ;  /* 0x00000038ff007e24 */ /* 0x002fc8000f8e00ff */
[----:B------:R-:W1:Y:S02]  /*4400*/  SYNCS.PHASECHK.TRANS64.TRYWAIT P1, [UR50+0x38830], R0 ;  /* 0x03883000ff0075a7 */ /* 0x000e640008020172 */
[----:B-1----:R-:W-:Y:S05]  /*4410*/  @!P1 BRA `(.L_x_230) ;  /* 0x0000010000a89947 */ /* 0x002fea0003800000 */
.L_x_229:
[----:B------:R-:W-:Y:S01]  /*4420*/  ULEA UR34, UR45, UR49, 0xb ;  /* 0x000000312d227291 */ /* 0x000fe2000f8e583f */
[----:B------:R-:W-:Y:S01]  /*4430*/  WARPGROUP.ARRIVE ;  /* 0x00000000000079c5 */ /* 0x000fe20000000000 */
[----:B------:R-:W-:Y:S01]  /*4440*/  UMOV UR35, 0x40000040 ;  /* 0x4000004000237882 */ /* 0x000fe20000000000 */
[----:B------:R-:W-:Y:S01]  /*4450*/  UMOV UR7, 0x40000040 ;  /* 0x4000004000077882 */ /* 0x000fe20000000000 */
[----:B------:R-:W-:-:S03]  /*4460*/  UIADD3 UR6, UR34, 0x2, URZ ;  /* 0x0000000222067890 */ /* 0x000fc6000fffe03f */
[----:B-1----:R-:W1:Y:S01]  /*4470*/  S2R R0, SR_TID.X ;  /* 0x0000000000007919 */ /* 0x002e620000002100 */
[----:B------:R-:W-:Y:S01]  /*4480*/  UIADD3 UR10, UR34, 0x4, URZ ;  /* 0x00000004220a7890 */ /* 0x000fe2000fffe03f */
[----:B------:R-:W-:Y:S01]  /*4490*/  UMOV UR11, 0x40000040 ;  /* 0x40000040000b7882 */ /* 0x000fe20000000000 */
        /* <DEDUP_REMOVED lines=11> */
[----:B-1----:R-:W-:-:S04]  /*4550*/  SHF.R.U32.HI R11, RZ, 0x7, R0 ;  /* 0x00000007ff0b7819 */ /* 0x002fc80000011600 */
[----:B------:R-:W-:Y:S01]  /*4560*/  IADD3 R0, -R11, 0xb, RZ ;  /* 0x0000000b0b007810 */ /* 0x000fe20007ffe1ff */
        /* <DEDUP_REMOVED lines=25> */
.L_x_231:
[----:B------:R-:W-:Y:S01]  /*4700*/  FMNMX.FTZ R3, R152, R8, !PT ;  /* 0x0000000898037209 */ /* 0x000fe20007810000 */
[----:B------:R-:W-:Y:S01]  /*4710*/  UIADD3 UR6, UR50, 0x38840, URZ ;  /* 0x0003884032067890 */ /* 0x000fe2000fffe03f */
[----:B------:R-:W-:Y:S02]  /*4720*/  FMNMX.FTZ R9, R154, R6, !PT ;  /* 0x000000069a097209 */ /* 0x000fe40007810000 */
[----:B------:R-:W-:Y:S01]  /*4730*/  FMNMX.FTZ R3, R153, R3, !PT ;  /* 0x0000000399037209 */ /* 0x000fe20007810000 */
[----:B------:R-:W-:Y:S01]  /*4740*/  UPRMT UR6, UR51, 0x654, UR6 ;  /* 0x0000065433067896 */ /* 0x000fe20008000006 */
[----:B------:R-:W-:Y:S02]  /*4750*/  FMNMX.FTZ R9, R155, R9, !PT ;  /* 0x000000099b097209 */ /* 0x000fe40007810000 */
[----:B------:R-:W-:Y:S02]  /*4760*/  FMNMX.FTZ R3, R156, R3, !PT ;  /* 0x000000039c037209 */ /* 0x000fe40007810000 */
[----:B------:R-:W-:-:S02]  /*4770*/  FMNMX.FTZ R9, R158, R9, !PT ;  /* 0x000000099e097209 */ /* 0x000fc40007810000 */
[----:B------:R-:W-:Y:S02]  /*4780*/  FMNMX.FTZ R3, R157, R3, !PT ;  /* 0x000000039d037209 */ /* 0x000fe40007810000 */
[----:B------:R-:W-:Y:S01]  /*4790*/  FMNMX.FTZ R9, R159, R9, !PT ;  /* 0x000000099f097209 */ /* 0x000fe20007810000 */
[----:B------:R-:W-:Y:S01]  /*47a0*/  SYNCS.ARRIVE.TRANS64.RED.A1T0 RZ, [UR6], RZ ;  /* 0x000000ffffff79a7 */ /* 0x000fe20008100406 */
[----:B------:R-:W-:Y:S02]  /*47b0*/  FMNMX.FTZ R3, R160, R3, !PT ;  /* 0x00000003a0037209 */ /* 0x000fe40007810000 */
[----:B------:R-:W-:Y:S02]  /*47c0*/  FMNMX.FTZ R9, R162, R9, !PT ;  /* 0x00000009a2097209 */ /* 0x000fe40007810000 */
[----:B------:R-:W-:Y:S02]  /*47d0*/  FMNMX.FTZ R3, R161, R3, !PT ;  /* 0x00000003a1037209 */ /* 0x000fe40007810000 */
[----:B------:R-:W-:-:S02]  /*47e0*/  FMNMX.FTZ R9, R163, R9, !PT ;  /* 0x00000009a3097209 */ /* 0x000fc40007810000 */
[----:B------:R-:W-:Y:S02]  /*47f0*/  FMNMX.FTZ R3, R164, R3, !PT ;  /* 0x00000003a4037209 */ /* 0x000fe40007810000 */
[----:B------:R-:W-:Y:S02]  /*4800*/  FMNMX.FTZ R9, R166, R9, !PT ;  /* 0x00000009a6097209 */ /* 0x000fe40007810000 */
        /* <DEDUP_REMOVED lines=49> */
[----:B------:R-:W-:-:S03]  /*4b20*/  FMNMX.FTZ R9, R215, R9, !PT ;  /* 0x00000009d7097209 */ /* 0x000fc60007810000 */
[----:B0-2---:R-:W0:Y:S04]  /*4b30*/  SHFL.BFLY PT, R7, R3, 0x2, 0x1f ;  /* 0x0c401f0003077f89 */ /* 0x005e2800000e0000 */
[----:B------:R-:W2:Y:S01]  /*4b40*/  SHFL.BFLY PT, R10, R9, 0x2, 0x1f ;  /* 0x0c401f00090a7f89 */ /* 0x000ea200000e0000 */
[----:B0-----:R-:W-:Y:S02]  /*4b50*/  FMNMX.FTZ R3, R3, R7, !PT ;  /* 0x0000000703037209 */ /* 0x001fe40007810000 */
[----:B--2---:R-:W-:-:S03]  /*4b60*/  FMNMX.FTZ R9, R9, R10, !PT ;  /* 0x0000000a09097209 */ /* 0x004fc60007810000 */
[----:B------:R-:W0:Y:S04]  /*4b70*/  SHFL.BFLY PT, R7, R3, 0x1, 0x1f ;  /* 0x0c201f0003077f89 */ /* 0x000e2800000e0000 */
[----:B------:R-:W2:Y:S01]  /*4b80*/  SHFL.BFLY PT, R10, R9, 0x1, 0x1f ;  /* 0x0c201f00090a7f89 */ /* 0x000ea200000e0000 */
[----:B0-----:R-:W-:Y:S01]  /*4b90*/  FMNMX.FTZ R3, R3, R7, !PT ;  /* 0x0000000703037209 */ /* 0x001fe20007810000 */
[----:B------:R-:W-:Y:S01]  /*4ba0*/  IMAD.U32 R7, RZ, RZ, UR41 ;  /* 0x00000029ff077e24 */ /* 0x000fe2000f8e00ff */
[----:B--2---:R-:W-:-:S03]  /*4bb0*/  FMNMX.FTZ R9, R9, R10, !PT ;  /* 0x0000000a09097209 */ /* 0x004fc60007810000 */
[C---:B------:R-:W-:Y:S01]  /*4bc0*/  FFMA.FTZ R7, R3.reuse, R7, -8 ;  /* 0xc100000003077423 */ /* 0x040fe20000010007 */
[----:B------:R-:W-:-:S01]  /*4bd0*/  FADD.FTZ R8, -R3, R8 ;  /* 0x0000000803087221 */ /* 0x000fc20000010100 */
[----:B------:R-:W-:Y:S02]  /*4be0*/  IMAD.U32 R10, RZ, RZ, UR41 ;  /* 0x00000029ff0a7e24 */ /* 0x000fe4000f8e00ff */
[----:B------:R-:W-:-:S01]  /*4bf0*/  FFMA.FTZ R152, R152, UR41, -R7 ;  /* 0x0000002998987c23 */ /* 0x000fc20008010807 */
[----:B------:R-:W-:Y:S01]  /*4c00*/  FMUL.FTZ R8, R8, UR41 ;  /* 0x0000002908087c20 */ /* 0x000fe20008410000 */
[----:B------:R-:W-:-:S01]  /*4c10*/  FFMA.FTZ R10, R9, R10, -8 ;  /* 0xc1000000090a7423 */ /* 0x000fc2000001000a */
[----:B------:R-:W-:Y:S01]  /*4c20*/  FADD.FTZ R6, -R9, R6 ;  /* 0x0000000609067221 */ /* 0x000fe20000010100 */
[----:B------:R-:W-:-:S01]  /*4c30*/  FFMA.FTZ R153, R153, UR41, -R7 ;  /* 0x0000002999997c23 */ /* 0x000fc20008010807 */
[----:B------:R-:W-:Y:S01]  /*4c40*/  FFMA.FTZ R156, R156, UR41, -R7 ;  /* 0x000000299c9c7c23 */ /* 0x000fe20008010807 */
[----:B------:R-:W-:-:S01]  /*4c50*/  FFMA.FTZ R154, R154, UR41, -R10 ;  /* 0x000000299a9a7c23 */ /* 0x000fc2000801080a */
[----:B------:R-:W-:Y:S01]  /*4c60*/  FMUL.FTZ R6, R6, UR41 ;  /* 0x0000002906067c20 */ /* 0x000fe20008410000 */
[----:B------:R-:W-:Y:S01]  /*4c70*/  MUFU.EX2 R8, R8 ;  /* 0x0000000800087308 */ /* 0x000fe20000000800 */
[----:B------:R-:W-:-:S01]  /*4c80*/  FFMA.FTZ R155, R155, UR41, -R10 ;  /* 0x000000299b9b7c23 */ /* 0x000fc2000801080a */
[----:B------:R-:W-:Y:S01]  /*4c90*/  FFMA.FTZ R157, R157, UR41, -R7 ;  /* 0x000000299d9d7c23 */ /* 0x000fe20008010807 */
[----:B------:R-:W-:-:S01]  /*4ca0*/  FFMA.FTZ R158, R158, UR41, -R10 ;  /* 0x000000299e9e7c23 */ /* 0x000fc2000801080a */
[----:B------:R-:W-:Y:S01]  /*4cb0*/  FFMA.FTZ R160, R160, UR41, -R7 ;  /* 0x00000029a0a07c23 */ /* 0x000fe20008010807 */
[----:B------:R-:W-:-:S01]  /*4cc0*/  FFMA.FTZ R159, R159, UR41, -R10 ;  /* 0x000000299f9f7c23 */ /* 0x000fc2000801080a */
[----:B------:R-:W-:Y:S01]  /*4cd0*/  FFMA.FTZ R161, R161, UR41, -R7 ;  /* 0x00000029a1a17c23 */ /* 0x000fe20008010807 */
[----:B------:R-:W-:-:S01]  /*4ce0*/  FFMA.FTZ R162, R162, UR41, -R10 ;  /* 0x00000029a2a27c23 */ /* 0x000fc2000801080a */
[----:B------:R-:W0:Y:S01]  /*4cf0*/  MUFU.EX2 R152, R152 ;  /* 0x0000009800987308 */ /* 0x000e220000000800 */
[----:B------:R-:W-:-:S01]  /*4d00*/  FFMA.FTZ R164, R164, UR41, -R7 ;  /* 0x00000029a4a47c23 */ /* 0x000fc20008010807 */
[----:B------:R-:W-:Y:S01]  /*4d10*/  FFMA.FTZ R163, R163, UR41, -R10 ;  /* 0x00000029a3a37c23 */ /* 0x000fe2000801080a */
[----:B------:R-:W-:-:S01]  /*4d20*/  FFMA.FTZ R165, R165, UR41, -R7 ;  /* 0x00000029a5a57c23 */ /* 0x000fc20008010807 */
[----:B------:R-:W-:Y:S01]  /*4d30*/  FFMA.FTZ R166, R166, UR41, -R10 ;  /* 0x00000029a6a67c23 */ /* 0x000fe2000801080a */
[----:B------:R-:W-:-:S01]  /*4d40*/  FFMA.FTZ R168, R168, UR41, -R7 ;  /* 0x00000029a8a87c23 */ /* 0x000fc20008010807 */
[----:B------:R-:W-:Y:S01]  /*4d50*/  FFMA.FTZ R167, R167, UR41, -R10 ;  /* 0x00000029a7a77c23 */ /* 0x000fe2000801080a */
[----:B------:R-:W-:-:S01]  /*4d60*/  FFMA.FTZ R169, R169, UR41, -R7 ;  /* 0x00000029a9a97c23 */ /* 0x000fc20008010807 */
[----:B------:R-:W2:Y:S01]  /*4d70*/  MUFU.EX2 R153, R153 ;  /* 0x0000009900997308 */ /* 0x000ea20000000800 */
[----:B------:R-:W-:-:S01]  /*4d80*/  FFMA.FTZ R170, R170, UR41, -R10 ;  /* 0x00000029aaaa7c23 */ /* 0x000fc2000801080a */
[----:B------:R-:W-:Y:S01]  /*4d90*/  FFMA.FTZ R172, R172, UR41, -R7 ;  /* 0x00000029acac7c23 */ /* 0x000fe20008010807 */
[----:B------:R-:W-:-:S01]  /*4da0*/  FFMA.FTZ R171, R171, UR41, -R10 ;  /* 0x00000029abab7c23 */ /* 0x000fc2000801080a */
[----:B------:R-:W-:Y:S01]  /*4db0*/  FFMA.FTZ R173, R173, UR41, -R7 ;  /* 0x00000029adad7c23 */ /* 0x000fe20008010807 */
[----:B------:R-:W-:-:S01]  /*4dc0*/  FFMA.FTZ R174, R174, UR41, -R10 ;  /* 0x00000029aeae7c23 */ /* 0x000fc2000801080a */
[----:B------:R-:W-:Y:S01]  /*4dd0*/  FFMA.FTZ R176, R176, UR41, -R7 ;  /* 0x00000029b0b07c23 */ /* 0x000fe20008010807 */
[----:B------:R-:W-:-:S01]  /*4de0*/  FFMA.FTZ R175, R175, UR41, -R10 ;  /* 0x00000029afaf7c23 */ /* 0x000fc2000801080a */
[----:B------:R-:W-:Y:S01]  /*4df0*/  MUFU.EX2 R6, R6 ;  /* 0x0000000600067308 */ /* 0x000fe20000000800 */
[----:B0-----:R-:W-:-:S01]  /*4e00*/  FFMA.FTZ R4, R8, R4, R152 ;  /* 0x0000000408047223 */ /* 0x001fc20000010098 */
[----:B------:R-:W-:Y:S01]  /*4e10*/  FFMA.FTZ R177, R177, UR41, -R7 ;  /* 0x00000029b1b17c23 */ /* 0x000fe20008010807 */
[----:B------:R-:W-:-:S01]  /*4e20*/  FFMA.FTZ R178, R178, UR41, -R10 ;  /* 0x00000029b2b27c23 */ /* 0x000fc2000801080a */
[----:B------:R-:W-:Y:S01]  /*4e30*/  FFMA.FTZ R180, R180, UR41, -R7 ;  /* 0x00000029b4b47c23 */ /* 0x000fe20008010807 */
[----:B------:R-:W-:-:S01]  /*4e40*/  FFMA.FTZ R179, R179, UR41, -R10 ;  /* 0x00000029b3b37c23 */ /* 0x000fc2000801080a */
[----:B------:R-:W-:Y:S01]  /*4e50*/  FFMA.FTZ R181, R181, UR41, -R7 ;  /* 0x00000029b5b57c23 */ /* 0x000fe20008010807 */
[----:B------:R-:W-:-:S01]  /*4e60*/  FFMA.FTZ R182, R182, UR41, -R10 ;  /* 0x00000029b6b67c23 */ /* 0x000fc2000801080a */
[----:B------:R-:W0:Y:S01]  /*4e70*/  MUFU.EX2 R154, R154 ;  /* 0x0000009a009a7308 */ /* 0x000e220000000800 */
[----:B--2---:R-:W-:-:S01]  /*4e80*/  FADD.FTZ R4, R153, R4 ;  /* 0x0000000499047221 */ /* 0x004fc20000010000 */
        /* <DEDUP_REMOVED lines=14> */
[----:B------:R-:W3:Y:S01]  /*4f70*/  MUFU.EX2 R155, R155 ;  /* 0x0000009b009b7308 */ /* 0x000ee20000000800 */
        /* <DEDUP_REMOVED lines=16> */
[----:B---3--:R-:W-:-:S01]  /*5080*/  FADD.FTZ R5, R155, R5 ;  /* 0x000000059b057221 */ /* 0x008fc20000010000 */
[----:B------:R-:W-:Y:S01]  /*5090*/  FFMA.FTZ R207, R207, UR41, -R10 ;  /* 0x00000029cfcf7c23 */ /* 0x000fe2000801080a */
[----:B------:R-:W-:-:S01]  /*50a0*/  FFMA.FTZ R209, R209, UR41, -R7 ;  /* 0x00000029d1d17c23 */ /* 0x000fc20008010807 */
[----:B------:R-:W-:Y:S01]  /*50b0*/  FFMA.FTZ R210, R210, UR41, -R10 ;  /* 0x00000029d2d27c23 */ /* 0x000fe2000801080a */
[----:B------:R-:W-:-:S01]  /*50c0*/  FFMA.FTZ R212, R212, UR41, -R7 ;  /* 0x00000029d4d47c23 */ /* 0x000fc20008010807 */
[----:B------:R-:W-:Y:S01]  /*50d0*/  FFMA.FTZ R211, R211, UR41, -R10 ;  /* 0x00000029d3d37c23 */ /* 0x000fe2000801080a */
[----:B------:R-:W-:-:S01]  /*50e0*/  FFMA.FTZ R7, R213, UR41, -R7 ;  /* 0x00000029d5077c23 */ /* 0x000fc20008010807 */
[----:B------:R-:W3:Y:S01]  /*50f0*/  MUFU.EX2 R160, R160 ;  /* 0x000000a000a07308 */ /* 0x000ee20000000800 */
[----:B0-----:R-:W-:-:S01]  /*5100*/  FADD.FTZ R4, R157, R4 ;  /* 0x000000049d047221 */ /* 0x001fc20000010000 */
[--C-:B------:R-:W-:Y:S01]  /*5110*/  FFMA.FTZ R214, R214, UR41, -R10.reuse ;  /* 0x00000029d6d67c23 */ /* 0x100fe2000801080a */
[----:B------:R-:W-:-:S01]  /*5120*/  FFMA.FTZ R10, R215, UR41, -R10 ;  /* 0x00000029d70a7c23 */ /* 0x000fc2000801080a */
[----:B------:R-:W-:Y:S01]  /*5130*/  F2FP.SATFINITE.E4M3.F32.PACK_AB_MERGE_C R156, R157, R156, RZ ;  /* 0x0000009c9d9c723e */ /* 0x000fe200048070ff */
[-C--:B------:R-:W-:Y:S01]  /*5140*/  FMUL.FTZ R24, R24, R8.reuse ;  /* 0x0000000818187220 */ /* 0x080fe20000410000 */
[-C--:B------:R-:W-:Y:S01]  /*5150*/  FMUL.FTZ R25, R25, R8.reuse ;  /* 0x0000000819197220 */ /* 0x080fe20000410000 */
[----:B------:R-:W-:Y:S01]  /*5160*/  FMUL.FTZ R28, R28, R8 ;  /* 0x000000081c1c7220 */ /* 0x000fe20000410000 */
[----:B------:R-:W0:Y:S01]  /*5170*/  MUFU.EX2 R159, R159 ;  /* 0x0000009f009f7308 */ /* 0x000e220000000800 */
[----:B--2---:R-:W-:-:S01]  /*5180*/  FADD.FTZ R5, R158, R5 ;  /* 0x000000059e057221 */ /* 0x004fc20000010000 */
[----:B------:R-:W-:Y:S01]  /*5190*/  F2FP.SATFINITE.E4M3.F32.PACK_AB_MERGE_C R152, R153, R152, R156 ;  /* 0x000000989998723e */ /* 0x000fe2000480709c */
        /* <DEDUP_REMOVED lines=14> */
[----:B0-----:R-:W-:-:S01]  /*5280*/  FADD.FTZ R5, R159, R5 ;  /* 0x000000059f057221 */ /* 0x001fc20000010000 */
[----:B------:R-:W-:Y:S01]  /*5290*/  F2FP.SATFINITE.E4M3.F32.PACK_AB_MERGE_C R153, R159, R158, RZ ;  /* 0x0000009e9f99723e */ /* 0x000fe200048070ff */
[-C--:B------:R-:W-:Y:S01]  /*52a0*/  FMUL.FTZ R52, R52, R8.reuse ;  /* 0x0000000834347220 */ /* 0x080fe20000410000 */
[-C--:B------:R-:W-:Y:S01]  /*52b0*/  FMUL.FTZ R53, R53, R8.reuse ;  /* 0x0000000835357220 */ /* 0x080fe20000410000 */
[----:B------:R-:W-:Y:S01]  /*52c0*/  FMUL.FTZ R56, R56, R8 ;  /* 0x0000000838387220 */ /* 0x000fe20000410000 */
[----:B------:R-:W-:Y:S01]  /*52d0*/  F2FP.SATFINITE.E4M3.F32.PACK_AB_MERGE_C R153, R155, R154, R153 ;  /* 0x0000009a9b99723e */ /* 0x000fe20004807099 */
[----:B------:R-:W-:Y:S01]  /*52e0*/  FMUL.FTZ R57, R57, R8 ;  /* 0x0000000839397220 */ /* 0x000fe20000410000 */
[----:B------:R-:W0:Y:S01]  /*52f0*/  MUFU.EX2 R164, R164 ;  /* 0x000000a400a47308 */ /* 0x000e220000000800 */
        /* <DEDUP_REMOVED lines=17> */
[-C--:B------:R-:W-:Y:S01]  /*5410*/  FMUL.FTZ R84, R84, R8.reuse ;  /* 0x0000000854547220 */ /* 0x080fe20000410000 */
[-C--:B------:R-:W-:Y:S01]  /*5420*/  FMUL.FTZ R85, R85, R8.reuse ;  /* 0x0000000855557220 */ /* 0x080fe20000410000 */
[-C--:B------:R-:W-:Y:S01]  /*5430*/  FMUL.FTZ R88, R88, R8.reuse ;  /* 0x0000000858587220 */ /* 0x080fe20000410000 */
[-C--:B------:R-:W-:Y:S01]  /*5440*/  FMUL.FTZ R89, R89, R8.reuse ;  /* 0x0000000859597220 */ /* 0x080fe20000410000 */
[-C--:B------:R-:W-:Y:S01]  /*5450*/  FMUL.FTZ R92, R92, R8.reuse ;  /* 0x000000085c5c7220 */ /* 0x080fe20000410000 */
        /* <DEDUP_REMOVED lines=11> */
[----:B------:R-:W-:Y:S01]  /*5510*/  F2FP.SATFINITE.E4M3.F32.PACK_AB_MERGE_C R164, R165, R164, RZ ;  /* 0x000000a4a5a4723e */ /* 0x000fe200048070ff */
[-C--:B------:R-:W-:Y:S01]  /*5520*/  FMUL.FTZ R108, R108, R8.reuse ;  /* 0x000000086c6c7220 */ /* 0x080fe20000410000 */
[-C--:B------:R-:W-:Y:S01]  /*5530*/  FMUL.FTZ R109, R109, R8.reuse ;  /* 0x000000086d6d7220 */ /* 0x080fe20000410000 */
[----:B------:R-:W-:Y:S01]  /*5540*/  FMUL.FTZ R112, R112, R8 ;  /* 0x0000000870707220 */ /* 0x000fe20000410000 */
[----:B------:R-:W-:Y:S01]  /*5550*/  F2FP.SATFINITE.E4M3.F32.PACK_AB_MERGE_C R154, R161, R160, R164 ;  /* 0x000000a0a19a723e */ /* 0x000fe200048070a4 */
        /* <DEDUP_REMOVED lines=28> */
[----:B------:R-:W-:Y:S01]  /*5720*/  FMUL.FTZ R149, R149, R8 ;  /* 0x0000000895957220 */ /* 0x000fe20000410000 */
        /* <DEDUP_REMOVED lines=30> */
[----:B------:R-:W-:Y:S01]  /*5910*/  F2FP.SATFINITE.E4M3.F32.PACK_AB_MERGE_C R156, R173, R172, RZ ;  /* 0x000000acad9c723e */ /* 0x000fe200048070ff */
        /* <DEDUP_REMOVED lines=56> */
[----:B------:R-:W-:Y:S01]  /*5ca0*/  FMUL.FTZ R151, R151, R6 ;  /* 0x0000000697977220 */ /* 0x000fe20000410000 */
[----:B------:R-:W-:-:S02]  /*5cb0*/  F2FP.SATFINITE.E4M3.F32.PACK_AB_MERGE_C R156, R169, R168, R156 ;  /* 0x000000a8a99c723e */ /* 0x000fc4000480709c */
[----:B------:R-:W-:Y:S02]  /*5cc0*/  F2FP.SATFINITE.E4M3.F32.PACK_AB_MERGE_C R157, R171, R170, R157 ;  /* 0x000000aaab9d723e */ /* 0x000fe4000480709d */
[----:B------:R-:W3:Y:S01]  /*5cd0*/  MUFU.EX2 R184, R184 ;  /* 0x000000b800b87308 */ /* 0x000ee20000000800 */
[----:B0-----:R-:W-:-:S01]  /*5ce0*/  FADD.FTZ R4, R181, R4 ;  /* 0x00000004b5047221 */ /* 0x001fc20000010000 */
[----:B------:R-:W-:-:S04]  /*5cf0*/  F2FP.SATFINITE.E4M3.F32.PACK_AB_MERGE_C R158, R181, R180, RZ ;  /* 0x000000b4b59e723e */ /* 0x000fc800048070ff */
[----:B------:R-:W-:Y:S02]  /*5d00*/  F2FP.SATFINITE.E4M3.F32.PACK_AB_MERGE_C R158, R177, R176, R158 ;  /* 0x000000b0b19e723e */ /* 0x000fe4000480709e */
[----:B------:R-:W0:Y:S01]  /*5d10*/  MUFU.EX2 R183, R183 ;  /* 0x000000b700b77308 */ /* 0x000e220000000800 */
[----:B--2---:R-:W-:-:S07]  /*5d20*/  FADD.FTZ R5, R182, R5 ;  /* 0x00000005b6057221 */ /* 0x004fce0000010000 */
[----:B------:R-:W2:Y:S01]  /*5d30*/  MUFU.EX2 R185, R185 ;  /* 0x000000b900b97308 */ /* 0x000ea20000000800 */
[----:B---3--:R-:W-:-:S07]  /*5d40*/  FADD.FTZ R4, R184, R4 ;  /* 0x00000004b8047221 */ /* 0x008fce0000010000 */
        /* <DEDUP_REMOVED lines=9> */
[----:B0-----:R-:W-:-:S07]  /*5de0*/  FADD.FTZ R4, R188, R4 ;  /* 0x00000004bc047221 */ /* 0x001fce0000010000 */
[----:B------:R-:W0:Y:S01]  /*5df0*/  MUFU.EX2 R190, R190 ;  /* 0x000000be00be7308 */ /* 0x000e220000000800 */
[----:B--2---:R-:W-:-:S07]  /*5e00*/  FADD.FTZ R5, R187, R5 ;  /* 0x00000005bb057221 */ /* 0x004fce0000010000 */
[----:B------:R-:W2:Y:S01]  /*5e10*/  MUFU.EX2 R192, R192 ;  /* 0x000000c000c07308 */ /* 0x000ea20000000800 */
[----:B---3--:R-:W-:-:S01]  /*5e20*/  FADD.FTZ R4, R189, R4 ;  /* 0x00000004bd047221 */ /* 0x008fc20000010000 */
[----:B------:R-:W-:-:S04]  /*5e30*/  F2FP.SATFINITE.E4M3.F32.PACK_AB_MERGE_C R188, R189, R188, RZ ;  /* 0x000000bcbdbc723e */ /* 0x000fc800048070ff */
[----:B------:R-:W-:Y:S02]  /*5e40*/  F2FP.SATFINITE.E4M3.F32.PACK_AB_MERGE_C R160, R185, R184, R188 ;  /* 0x000000b8b9a0723e */ /* 0x000fe400048070bc */
        /* <DEDUP_REMOVED lines=13> */
[----:B---3--:R-:W-:-:S07]  /*5f20*/  FADD.FTZ R4, R196, R4 ;  /* 0x00000004c4047221 */ /* 0x008fce0000010000 */
[----:B------:R-:W3:Y:S01]  /*5f30*/  MUFU.EX2 R198, R198 ;  /* 0x000000c600c67308 */ /* 0x000ee20000000800 */
[----:B0-----:R-:W-:-:S07]  /*5f40*/  FADD.FTZ R5, R195, R5 ;  /* 0x00000005c3057221 */ /* 0x001fce0000010000 */
[----:B------:R-:W0:Y:S01]  /*5f50*/  MUFU.EX2 R200, R200 ;  /* 0x000000c800c87308 */ /* 0x000e220000000800 */
[----:B--2---:R-:W-:-:S01]  /*5f60*/  FADD.FTZ R4, R197, R4 ;  /* 0x00000004c5047221 */ /* 0x004fc20000010000 */
[----:B------:R-:W-:-:S04]  /*5f70*/  F2FP.SATFINITE.E4M3.F32.PACK_AB_MERGE_C R196, R197, R196, RZ ;  /* 0x000000c4c5c4723e */ /* 0x000fc800048070ff */
[----:B------:R-:W-:Y:S02]  /*5f80*/  F2FP.SATFINITE.E4M3.F32.PACK_AB_MERGE_C R162, R193, R192, R196 ;  /* 0x000000c0c1a2723e */ /* 0x000fe400048070c4 */
        /* <DEDUP_REMOVED lines=39> */
[----:B------:R-:W-:Y:S01]  /*6200*/  F2FP.SATFINITE.E4M3.F32.PACK_AB_MERGE_C R166, R209, R208, R7 ;  /* 0x000000d0d1a6723e */ /* 0x000fe20004807007 */
[----:B0-----:R-:W-:-:S01]  /*6210*/  FADD.FTZ R5, R214, R5 ;  /* 0x00000005d6057221 */ /* 0x001fc20000010000 */
[----:B--2---:R-:W-:-:S03]  /*6220*/  F2FP.SATFINITE.E4M3.F32.PACK_AB_MERGE_C R167, R10, R214, RZ ;  /* 0x000000d60aa7723e */ /* 0x004fc600048070ff */
[----:B------:R-:W-:Y:S01]  /*6230*/  FADD.FTZ R5, R10, R5 ;  /* 0x000000050a057221 */ /* 0x000fe20000010000 */
[----:B------:R-:W-:Y:S01]  /*6240*/  F2FP.SATFINITE.E4M3.F32.PACK_AB_MERGE_C R167, R211, R210, R167 ;  /* 0x000000d2d3a7723e */ /* 0x000fe200048070a7 */
[----:B------:R-:W-:Y:S06]  /*6250*/  @!P0 BRA `(.L_x_232) ;  /* 0x0000000000048947 */ /* 0x000fec0003800000 */
[----:B------:R-:W-:Y:S01]  /*6260*/  BPT.TRAP 0x1 ;  /* 0x000000040000795c */ /* 0x000fe20000300000 */
.L_x_232:
[----:B------:R-:W-:-:S04]  /*6270*/  IMAD.U32 R6, RZ, RZ, UR56 ;  /* 0x00000038ff067e24 */ /* 0x000fc8000f8e00ff */
[----:B------:R0:W2:Y:S01]  /*6280*/  SYNCS.PHASECHK.TRANS64.TRYWAIT P1, [UR50+0x38850], R6 ;  /* 0x03885006ff0075a7 */ /* 0x0000a20008020172 */
[----:B------:R-:W-:Y:S05]  /*6290*/  @!P0 BRA `(.L_x_233) ;  /* 0x0000000000048947 */ /* 0x000fea0003800000 */
[----:B------:R-:W-:Y:S01]  /*62a0*/  BPT.TRAP 0x1 ;  /* 0x000000040000795c */ /* 0x000fe20000300000 */
.L_x_233:
[----:B0-----:R-:W-:Y:S01]  /*62b0*/  VIADD R6, R11, 0x8 ;  /* 0x000000080b067836 */ /* 0x001fe20000000000 */
[----:B--2---:R-:W-:Y:S06]  /*62c0*/  @P1 BRA `(.L_x_234) ;  /* 0x00000000000c1947 */ /* 0x004fec0003800000 */
[----:B------:R-:W-:-:S04]  /*62d0*/  IMAD.U32 R7, RZ, RZ, UR56 ;  /* 0x00000038ff077e24 */ /* 0x000fc8000f8e00ff */
[----:B------:R-:W0:Y:S02]  /*62e0*/  SYNCS.PHASECHK.TRANS64.TRYWAIT P1, [UR50+0x38850], R7 ;  /* 0x03885007ff0075a7 */ /* 0x000e240008020172 */
[----:B0-----:R-:W-:Y:S05]  /*62f0*/  @!P1 BRA `(.L_x_235) ;  /* 0x000000e4000c9947 */ /* 0x001fea0003800000 */
.L_x_234:
        /* <DEDUP_REMOVED lines=27> */
.L_x_236:
[----:B------:R-:W-:Y:S01]  /*64b0*/  UIADD3 UR50, UR50, 0x38860, URZ ;  /* 0x0003886032327890 */ /* 0x000fe2000fffe03f */
[----:B------:R-:W-:Y:S01]  /*64c0*/  PLOP3.LUT P1, PT, PT, PT, UP0, 0x80, 0x0 ;  /* 0x000000000000781c */ /* 0x000fe20003f2f008 */
[----:B------:R-:W-:Y:S02]  /*64d0*/  IMAD.MOV.U32 R6, RZ, RZ, R9 ;  /* 0x000000ffff067224 */ /* 0x000fe400078e0009 */
[----:B------:R-:W-:Y:S01]  /*64e0*/  UPRMT UR50, UR51, 0x654, UR50 ;  /* 0x0000065433327896 */ /* 0x000fe20008000032 */
[----:B0-----:R-:W-:-:S08]  /*64f0*/  IMAD.MOV.U32 R8, RZ, RZ, R3 ;  /* 0x000000ffff087224 */ /* 0x001fd000078e0003 */
[----:B------:R-:W-:Y:S01]  /*6500*/  SYNCS.ARRIVE.TRANS64.RED.A1T0 RZ, [UR50], RZ ;  /* 0x000000ffffff79a7 */ /* 0x000fe20008100432 */
[----:B------:R-:W-:Y:S05]  /*6510*/  @P1 BRA `(.L_x_237) ;  /* 0xffffffdc005c1947 */ /* 0x000fea000383ffff */
.L_x_226:
[----:B------:R-:W-:Y:S01]  /*6520*/  ULDC.64 UR4, c[0x0][0x9a0] ;  /* 0x0002680000047ab9 */ /* 0x000fe20000000a00 */
[----:B------:R1:W-:Y:S08]  /*6530*/  BAR.ARV R0, 0x100 ;  /* 0x000400000000751d */ /* 0x0003f00000002000 */
[----:B------:R-:W-:Y:S06]  /*6540*/  BAR.ARV 0x8, 0x180 ;  /* 0x0206000000007b1d */ /* 0x000fec0000002000 */
[----:B------:R-:W-:-:S04]  /*6550*/  ISETP.NE.U32.AND P0, PT, RZ, UR4, PT ;  /* 0x00000004ff007c0c */ /* 0x000fc8000bf05070 */
[----:B------:R-:W-:-:S13]  /*6560*/  ISETP.NE.AND.EX P0, PT, RZ, UR5, PT, P0 ;  /* 0x00000005ff007c0c */ /* 0x000fda000bf05300 */
[----:B0-23--:R-:W0:Y:S08]  /*6570*/  @P0 LDC.64 R6, c[0x0][0x9c8] ;  /* 0x00027200ff060b82 */ /* 0x00de300000000a00 */
[----:B------:R-:W2:Y:S01]  /*6580*/  @P0 LDC.64 R10, c[0x0][0x9d0] ;  /* 0x00027400ff0a0b82 */ /* 0x000ea20000000a00 */
[C---:B0-----:R-:W-:Y:S02]  /*6590*/  @P0 IMAD R8, R6.reuse, UR37, RZ ;  /* 0x0000002506080c24 */ /* 0x041fe4000f8e02ff */
[----:B------:R-:W-:-:S04]  /*65a0*/  @P0 IMAD.WIDE.U32 R12, R6, UR36, RZ ;  /* 0x00000024060c0c25 */ /* 0x000fc8000f8e00ff */
[----:B------:R-:W-:Y:S02]  /*65b0*/  @P0 IMAD R7, R7, UR36, R8 ;  /* 0x0000002407070c24 */ /* 0x000fe4000f8e0208 */
[----:B------:R-:W-:Y:S02]  /*65c0*/  @P0 IMAD.MOV.U32 R6, RZ, RZ, R12 ;  /* 0x000000ffff060224 */ /* 0x000fe400078e000c */
[----:B------:R-:W-:Y:S02]  /*65d0*/  @P0 IMAD.IADD R7, R13, 0x1, R7 ;  /* 0x000000010d070824 */ /* 0x000fe400078e0207 */
[----:B--2---:R-:W-:-:S04]  /*65e0*/  @P0 IMAD.WIDE.U32 R6, R10, UR38, R6 ;  /* 0x000000260a060c25 */ /* 0x004fc8000f8e0006 */
[----:B------:R-:W-:Y:S01]  /*65f0*/  @P0 IMAD R11, R11, UR38, R7 ;  /* 0x000000260b0b0c24 */ /* 0x000fe2000f8e0207 */
[----:B------:R-:W-:Y:S01]  /*6600*/  @P0 LEA R10, P1, R6, UR4, 0x2 ;  /* 0x00000004060a0c11 */ /* 0x000fe2000f8210ff */
[----:B------:R-:W-:-:S03]  /*6610*/  IMAD.MOV.U32 R7, RZ, RZ, 0x3f800000 ;  /* 0x3f800000ff077424 */ /* 0x000fc600078e00ff */
[----:B------:R-:W-:-:S05]  /*6620*/  @P0 LEA.HI.X R11, R6, UR5, R11, 0x2, P1 ;  /* 0x00000005060b0c11 */ /* 0x000fca00088f140b */
[----:B------:R0:W2:Y:S01]  /*6630*/  @P0 LDG.E R7, desc[UR52][R10.64] ;  /* 0x000000340a070981 */ /* 0x0000a2000c1e1900 */
[----:B------:R-:W-:Y:S01]  /*6640*/  UIADD3 UR45, UR45, 0x1, URZ ;  /* 0x000000012d2d7890 */ /* 0x000fe2000fffe03f */
[----:B-1----:R-:W-:Y:S01]  /*6650*/  IMAD.MOV.U32 R0, RZ, RZ, -0x800000 ;  /* 0xff800000ff007424 */ /* 0x002fe200078e00ff */
[----:B------:R-:W-:Y:S01]  /*6660*/  UIADD3 UR47, UR47, 0x1, URZ ;  /* 0x000000012f2f7890 */ /* 0x000fe2000fffe03f */
[----:B------:R-:W1:Y:S01]  /*6670*/  SHFL.BFLY PT, R13, R4, 0x2, 0x1f ;  /* 0x0c401f00040d7f89 */ /* 0x000e6200000e0000 */
[----:B------:R-:W-:Y:S01]  /*6680*/  UISETP.NE.AND UP0, UPT, UR45, 0x2, UPT ;  /* 0x000000022d00788c */ /* 0x000fe2000bf05270 */
[----:B------:R-:W-:Y:S02]  /*6690*/  IMAD.MOV.U32 R173, RZ, RZ, -0x800000 ;  /* 0xff800000ffad7424 */ /* 0x000fe400078e00ff */
[----:B------:R-:W3:Y:S01]  /*66a0*/  SHFL.BFLY PT, R8, R5, 0x2, 0x1f ;  /* 0x0c401f0005087f89 */ /* 0x000ee200000e0000 */
[----:B------:R-:W-:Y:S02]  /*66b0*/  USEL UR4, URZ, 0x1, UP0 ;  /* 0x000000013f047887 */ /* 0x000fe40008000000 */
[----:B------:R-:W-:-:S02]  /*66c0*/  USEL UR45, UR45, URZ, UP0 ;  /* 0x0000003f2d2d7287 */ /* 0x000fc40008000000 */
[----:B------:R-:W-:Y:S01]  /*66d0*/  ULOP3.LUT UR46, UR46, UR4, URZ, 0x3c, !UPT ;  /* 0x000000042e2e7292 */ /* 0x000fe2000f8e3c3f */
[----:B-1----:R-:W-:Y:S01]  /*66e0*/  FADD.FTZ R13, R13, R4 ;  /* 0x000000040d0d7221 */ /* 0x002fe20000010000 */
[----:B------:R-:W-:Y:S02]  /*66f0*/  IMAD.U32 R4, RZ, RZ, UR41 ;  /* 0x00000029ff047e24 */ /* 0x000fe4000f8e00ff */
[----:B---3--:R-:W-:Y:S02]  /*6700*/  FADD.FTZ R8, R8, R5 ;  /* 0x0000000508087221 */ /* 0x008fe40000010000 */
[----:B------:R-:W1:Y:S04]  /*6710*/  SHFL.BFLY PT, R6, R13, 0x1, 0x1f ;  /* 0x0c201f000d067f89 */ /* 0x000e6800000e0000 */
[----:B------:R-:W3:Y:S01]  /*6720*/  SHFL.BFLY PT, R15, R8, 0x1, 0x1f ;  /* 0x0c201f00080f7f89 */ /* 0x000ee200000e0000 */
[----:B-1----:R-:W-:Y:S01]  /*6730*/  FADD.FTZ R12, R13, R6 ;  /* 0x000000060d0c7221 */ /* 0x002fe20000010000 */
[----:B------:R-:W-:-:S02]  /*6740*/  IMAD.MOV.U32 R6, RZ, RZ, RZ ;  /* 0x000000ffff067224 */ /* 0x000fc400078e00ff */
[----:B------:R-:W-:Y:S02]  /*6750*/  IMAD.U32 R13, RZ, RZ, UR41 ;  /* 0x00000029ff0d7e24 */ /* 0x000fe4000f8e00ff */
[C---:B------:R-:W-:Y:S01]  /*6760*/  FMUL.FTZ R14, R12.reuse, 0.00390625 ;  /* 0x3b8000000c0e7820 */ /* 0x040fe20000410000 */
[----:B------:R-:W-:Y:S01]  /*6770*/  FSETP.NE.FTZ.AND P0, PT, R12, RZ, PT ;  /* 0x000000ff0c00720b */ /* 0x000fe20003f15000 */
[----:B---3--:R-:W-:Y:S01]  /*6780*/  FADD.FTZ R15, R8, R15 ;  /* 0x0000000f080f7221 */ /* 0x008fe20000010000 */
[----:B------:R-:W-:Y:S02]  /*6790*/  IMAD.MOV.U32 R8, RZ, RZ, RZ ;  /* 0x000000ffff087224 */ /* 0x000fe400078e00ff */
[----:B------:R-:W-:Y:S01]  /*67a0*/  FSETP.NE.FTZ.AND P1, PT, R14, RZ, PT ;  /* 0x000000ff0e00720b */ /* 0x000fe20003f35000 */
[----:B0-----:R-:W-:-:S05]  /*67b0*/  FMUL.FTZ R11, R15, 0.00390625 ;  /* 0x3b8000000f0b7820 */ /* 0x001fca0000410000 */
[----:B------:R-:W-:-:S03]  /*67c0*/  FSETP.NE.FTZ.AND P2, PT, R11, RZ, PT ;  /* 0x000000ff0b00720b */ /* 0x000fc60003f55000 */
[----:B------:R-:W-:Y:S01]  /*67d0*/  @P0 MUFU.RCP R6, R12 ;  /* 0x0000000c00060308 */ /* 0x000fe20000001000 */
[----:B------:R-:W-:-:S03]  /*67e0*/  FSETP.NE.FTZ.AND P0, PT, R15, RZ, PT ;  /* 0x000000ff0f00720b */ /* 0x000fc60003f15000 */
[----:B------:R-:W-:-:S04]  /*67f0*/  @P1 FMUL.FTZ R4, R4, 0.69314718246459960938 ;  /* 0x3f31721804041820 */ /* 0x000fc80000410000 */
[----:B------:R-:W0:Y:S02]  /*6800*/  @P1 MUFU.LG2 R5, R14 ;  /* 0x0000000e00051308 */ /* 0x000e240000000c00 */
[----:B------:R-:W-:-:S06]  /*6810*/  @P2 FMUL.FTZ R13, R13, 0.69314718246459960938 ;  /* 0x3f3172180d0d2820 */ /* 0x000fcc0000410000 */
[----:B------:R-:W1:Y:S08]  /*6820*/  @P2 MUFU.LG2 R10, R11 ;  /* 0x0000000b000a2308 */ /* 0x000e700000000c00 */
[----:B------:R-:W3:Y:S01]  /*6830*/  @P0 MUFU.RCP R8, R15 ;  /* 0x0000000f00080308 */ /* 0x000ee20000001000 */
[----:B0-----:R-:W-:Y:S01]  /*6840*/  @P1 FMUL.FTZ R5, R5, 0.69314718246459960938 ;  /* 0x3f31721805051820 */ /* 0x001fe20000410000 */
[----:B------:R-:W-:-:S03]  /*6850*/  PLOP3.LUT P0, PT, PT, PT, PT, 0x8, 0x0 ;  /* 0x000000000000781c */ /* 0x000fc60003f0e170 */
[----:B------:R-:W-:Y:S01]  /*6860*/  @P1 FFMA.FTZ R0, R4, R3, R5 ;  /* 0x0000000304001223 */ /* 0x000fe20000010005 */
[----:B-1----:R-:W-:-:S04]  /*6870*/  @P2 FMUL.FTZ R10, R10, 0.69314718246459960938 ;  /* 0x3f3172180a0a2820 */ /* 0x002fc80000410000 */
[----:B------:R-:W-:Y:S01]  /*6880*/  @P2 FFMA.FTZ R173, R13, R9, R10 ;  /* 0x000000090dad2223 */ /* 0x000fe2000001000a */
[-C--:B--2---:R-:W-:Y:S01]  /*6890*/  FMUL.FTZ R4, R6, R7.reuse ;  /* 0x0000000706047220 */ /* 0x084fe20000410000 */
[----:B---3--:R-:W-:-:S03]  /*68a0*/  FMUL.FTZ R3, R8, R7 ;  /* 0x0000000708037220 */ /* 0x008fc60000410000 */
        /* <DEDUP_REMOVED lines=128> */
.L_x_213:
[----:B------:R-:W0:Y:S08]  /*70b0*/  S2UR UR4, SR_CgaCtaId ;  /* 0x00000000000479c3 */ /* 0x000e300000008800 */
[----:B------:R-:W-:Y:S01]  /*70c0*/  BAR.SYNC.DEFER_BLOCKING 0x5, 0x180 ;  /* 0x0146000000007b1d */ /* 0x000fe20000010000 */
[----:B------:R-:W-:-:S05]  /*70d0*/  UISETP.NE.AND UP0, UPT, UR44, URZ, UPT ;  /* 0x0000003f2c00728c */ /* 0x000fca000bf05270 */
[----:B------:R-:W-:Y:S01]  /*70e0*/  UMOV UR8, 0x400 ;  /* 0x0000040000087882 */ /* 0x000fe20000000000 */
[----:B------:R-:W-:Y:S05]  /*70f0*/  BSSY B0, `(.L_x_238) ;  /* 0x000061a000007945 */ /* 0x000fea0003800000 */
[----:B------:R-:W-:Y:S01]  /*7100*/  @!UP0 ULDC UR44, c[0x0][0xad4] ;  /* 0x0002b500002c8ab9 */ /* 0x000fe20000000800 */
[----:B0-----:R-:W-:-:S09]  /*7110*/  ULEA UR8, UR4, UR8, 0x18 ;  /* 0x0000000804087291 */ /* 0x001fd2000f8ec03f */
[----:B------:R-:W0:Y:S02]  /*7120*/  LDS.128 R4, [UR8+0x388d0] ;  /* 0x0388d008ff047984 */ /* 0x000e240008000c00 */
[----:B0-----:R-:W-:Y:S02]  /*7130*/  R2UR UR6, R5 ;  /* 0x00000000050672ca */ /* 0x001fe400000e0000 */
[----:B------:R-:W-:Y:S02]  /*7140*/  R2UR UR5, R6 ;  /* 0x00000000060572ca */ /* 0x000fe400000e0000 */
[----:B------:R-:W-:Y:S01]  /*7150*/  R2UR UR7, R7 ;  /* 0x00000000070772ca */ /* 0x000fe200000e0000 */
[----:B------:R-:W-:Y:S06]  /*7160*/  BAR.ARV 0x4, 0x180 ;  /* 0x0106000000007b1d */ /* 0x000fec0000002000 */
[----:B------:R-:W-:Y:S08]  /*7170*/  @P0 BRA `(.L_x_239) ;  /* 0x0000005000740947 */ /* 0x000ff00003800000 */
[----:B------:R-:W2:Y:S01]  /*7180*/  LDL R168, [R1+0x28] ;  /* 0x0000280001a87983 */ /* 0x000ea20000100800 */
[----:B------:R-:W-:Y:S01]  /*7190*/  ULDC.64 UR10, c[0x4][0x128] ;  /* 0x01004a00000a7ab9 */ /* 0x000fe20000000a00 */
[----:B------:R-:W0:Y:S01]  /*71a0*/  S2R R193, SR_TID.X ;  /* 0x0000000000c17919 */ /* 0x000e220000002100 */
[----:B------:R-:W1:Y:S01]  /*71b0*/  S2UR UR4, SR_SWINHI ;  /* 0x00000000000479c3 */ /* 0x000e620000002f00 */
[----:B------:R-:W-:Y:S01]  /*71c0*/  ULDC.64 UR16, c[0x0][0xc00] ;  /* 0x0003000000107ab9 */ /* 0x000fe20000000a00 */
[----:B------:R-:W-:Y:S01]  /*71d0*/  ULDC.64 UR12, c[0x0][0xc00] ;  /* 0x00030000000c7ab9 */ /* 0x000fe20000000a00 */
[----:B------:R-:W3:Y:S01]  /*71e0*/  LDL R194, [R1+0x24] ;  /* 0x0000240001c27983 */ /* 0x000ee20000100800 */
[----:B------:R-:W-:Y:S01]  /*71f0*/  ULDC.64 UR14, c[0x0][0xc08] ;  /* 0x00030200000e7ab9 */ /* 0x000fe20000000a00 */
[----:B------:R-:W-:Y:S01]  /*7200*/  ULDC UR9, c[0x0][0xbe8] ;  /* 0x0002fa0000097ab9 */ /* 0x000fe20000000800 */
[----:B0-----:R-:W-:-:S05]  /*7210*/  IMAD.SHL.U32 R3, R193, 0x4, RZ ;  /* 0x00000004c1037824 */ /* 0x001fca00078e00ff */
[----:B------:R-:W-:Y:S01]  /*7220*/  LOP3.LUT R3, R3, 0xc, RZ, 0xc0, !PT ;  /* 0x0000000c03037812 */ /* 0x000fe200078ec0ff */
[----:B------:R-:W-:Y:S03]  /*7230*/  BAR.SYNC.DEFER_BLOCKING 0x1, 0x100 ;  /* 0x0044000000007b1d */ /* 0x000fe60000010000 */
[----:B------:R-:W-:-:S05]  /*7240*/  IADD3 R4, P0, R3, UR10, RZ ;  /* 0x0000000a03047c10 */ /* 0x000fca000ff1e0ff */
[----:B------:R-:W-:-:S05]  /*7250*/  IMAD.X R5, RZ, RZ, UR11, P0 ;  /* 0x0000000bff057e24 */ /* 0x000fca00080e06ff */
[----:B------:R0:W4:Y:S01]  /*7260*/  LDG.E.CONSTANT R4, desc[UR52][R4.64] ;  /* 0x0000003404047981 */ /* 0x000122000c1e9900 */
[----:B------:R-:W-:Y:S01]  /*7270*/  LOP3.LUT P0, R3, R193, 0x3, RZ, 0xc0, !PT ;  /* 0x00000003c1037812 */ /* 0x000fe2000780c0ff */
[----:B------:R-:W-:Y:S01]  /*7280*/  UMOV UR10, UR8 ;  /* 0x00000008000a7c82 */ /* 0x000fe20008000000 */
[----:B-1----:R-:W-:Y:S02]  /*7290*/  UMOV UR11, UR4 ;  /* 0x00000004000b7c82 */ /* 0x002fe40008000000 */
[----:B------:R-:W-:-:S04]  /*72a0*/  ISETP.EQ.OR P0, PT, R3, 0x3, !P0 ;  /* 0x000000030300780c */ /* 0x000fc80004702670 */
        /* <DEDUP_REMOVED lines=13> */
[----:B------:R-:W-:Y:S01]  /*7380*/  SEL R31, R43, R42, P0 ;  /* 0x0000002a2b1f7207 */ /* 0x000fe20000000000 */
[----:B------:R-:W-:Y:S01]  /*7390*/  IMAD.MOV.U32 R42, RZ, RZ, 0x2 ;  /* 0x00000002ff2a7424 */ /* 0x000fe200078e00ff */
[----:B0-----:R-:W-:Y:S02]  /*73a0*/  SEL R5, R24, R25, P0 ;  /* 0x0000001918057207 */ /* 0x001fe40000000000 */
        /* <DEDUP_REMOVED lines=99> */
[----:B------:R-:W-:Y:S01]  /*79e0*/  SEL R106, R107, R106, P0 ;  /* 0x0000006a6b6a7207 */ /* 0x000fe20000000000 */
[----:B--2---:R-:W-:-:S03]  /*79f0*/  IMAD.WIDE R42, R168, R42, UR10 ;  /* 0x0000000aa82a7e25 */ /* 0x004fc6000f8e022a */
[----:B------:R-:W-:-:S04]  /*7a00*/  IADD3 R59, P4, R42, 0xc060, RZ ;  /* 0x0000c0602a3b7810 */ /* 0x000fc80007f9e0ff */
[----:B------:R-:W-:Y:S02]  /*7a10*/  LOP3.LUT R58, R59, 0x380, RZ, 0xc0, !PT ;  /* 0x000003803b3a7812 */ /* 0x000fe400078ec0ff */
[----:B------:R-:W-:Y:S02]  /*7a20*/  IADD3 R63, P3, R42, 0xc040, RZ ;  /* 0x0000c0402a3f7810 */ /* 0x000fe40007f7e0ff */
[----:B------:R-:W-:Y:S02]  /*7a30*/  SHF.R.U64 R58, R58, 0x3, RZ ;  /* 0x000000033a3a7819 */ /* 0x000fe400000012ff */
[----:B------:R-:W-:Y:S02]  /*7a40*/  IADD3 R67, P2, R42, 0xc020, RZ ;  /* 0x0000c0202a437810 */ /* 0x000fe40007f5e0ff */
[----:B------:R-:W-:Y:S01]  /*7a50*/  LOP3.LUT R58, R58, R59, RZ, 0x3c, !PT ;  /* 0x0000003b3a3a7212 */ /* 0x000fe200078e3cff */
[----:B------:R-:W-:Y:S01]  /*7a60*/  IMAD.X R59, RZ, RZ, R43, P4 ;  /* 0x000000ffff3b7224 */ /* 0x000fe200020e062b */
[----:B------:R-:W-:-:S02]  /*7a70*/  LOP3.LUT R62, R63, 0x380, RZ, 0xc0, !PT ;  /* 0x000003803f3e7812 */ /* 0x000fc400078ec0ff */
[----:B------:R-:W-:Y:S02]  /*7a80*/  IADD3 R83, P4, R42, 0x8020, RZ ;  /* 0x000080202a537810 */ /* 0x000fe40007f9e0ff */
[----:B------:R-:W-:Y:S02]  /*7a90*/  LOP3.LUT R66, R67, 0x380, RZ, 0xc0, !PT ;  /* 0x0000038043427812 */ /* 0x000fe400078ec0ff */
[----:B------:R-:W-:Y:S02]  /*7aa0*/  SHF.R.U64 R62, R62, 0x3, RZ ;  /* 0x000000033e3e7819 */ /* 0x000fe400000012ff */
[----:B------:R-:W-:Y:S02]  /*7ab0*/  LOP3.LUT R82, R83, 0x380, RZ, 0xc0, !PT ;  /* 0x0000038053527812 */ /* 0x000fe400078ec0ff */
[----:B------:R-:W-:Y:S02]  /*7ac0*/  SHF.R.U64 R66, R66, 0x3, RZ ;  /* 0x0000000342427819 */ /* 0x000fe400000012ff */
[----:B------:R-:W-:Y:S01]  /*7ad0*/  LOP3.LUT R62, R62, R63, RZ, 0x3c, !PT ;  /* 0x0000003f3e3e7212 */ /* 0x000fe200078e3cff */
[----:B------:R-:W-:Y:S01]  /*7ae0*/  IMAD.X R63, RZ, RZ, R43, P3 ;  /* 0x000000ffff3f7224 */ /* 0x000fe200018e062b */
[----:B------:R-:W-:-:S02]  /*7af0*/  SHF.R.U64 R82, R82, 0x3, RZ ;  /* 0x0000000352527819 */ /* 0x000fc400000012ff */
[----:B------:R-:W-:Y:S01]  /*7b00*/  LOP3.LUT R66, R66, R67, RZ, 0x3c, !PT ;  /* 0x0000004342427212 */ /* 0x000fe200078e3cff */
[--C-:B------:R-:W-:Y:S01]  /*7b10*/  IMAD.X R67, RZ, RZ, R43.reuse, P2 ;  /* 0x000000ffff437224 */ /* 0x100fe200010e062b */
[C---:B------:R-:W-:Y:S02]  /*7b20*/  IADD3 R79, P5, R42.reuse, 0x8040, RZ ;  /* 0x000080402a4f7810 */ /* 0x040fe40007fbe0ff */
[C---:B------:R-:W-:Y:S02]  /*7b30*/  IADD3 R87, P3, R42.reuse, 0x8000, RZ ;  /* 0x000080002a577810 */ /* 0x040fe40007f7e0ff */
[----:B------:R-:W-:Y:S02]  /*7b40*/  IADD3 R91, P2, R42, 0x4060, RZ ;  /* 0x000040602a5b7810 */ /* 0x000fe40007f5e0ff */
[----:B------:R-:W-:Y:S01]  /*7b50*/  LOP3.LUT R82, R82, R83, RZ, 0x3c, !PT ;  /* 0x0000005352527212 */ /* 0x000fe200078e3cff */
[----:B------:R-:W-:Y:S01]  /*7b60*/  IMAD.X R83, RZ, RZ, R43, P4 ;  /* 0x000000ffff537224 */ /* 0x000fe200020e062b */
[----:B------:R-:W-:-:S02]  /*7b70*/  LOP3.LUT R78, R79, 0x380, RZ, 0xc0, !PT ;  /* 0x000003804f4e7812 */ /* 0x000fc400078ec0ff */
[----:B------:R-:W-:Y:S02]  /*7b80*/  LOP3.LUT R86, R87, 0x380, RZ, 0xc0, !PT ;  /* 0x0000038057567812 */ /* 0x000fe400078ec0ff */
[C---:B------:R-:W-:Y:S02]  /*7b90*/  IADD3 R75, P6, R42.reuse, 0x8060, RZ ;  /* 0x000080602a4b7810 */ /* 0x040fe40007fde0ff */
[C---:B------:R-:W-:Y:S02]  /*7ba0*/  IADD3 R47, P4, R42.reuse, 0x40, RZ ;  /* 0x000000402a2f7810 */ /* 0x040fe40007f9e0ff */
[----:B------:R-:W-:Y:S02]  /*7bb0*/  LOP3.LUT R90, R91, 0x380, RZ, 0xc0, !PT ;  /* 0x000003805b5a7812 */ /* 0x000fe400078ec0ff */
[----:B------:R-:W-:Y:S02]  /*7bc0*/  IADD3 R71, P1, R42, 0xc000, RZ ;  /* 0x0000c0002a477810 */ /* 0x000fe40007f3e0ff */
[----:B------:R-:W-:-:S02]  /*7bd0*/  SHF.R.U64 R78, R78, 0x3, RZ ;  /* 0x000000034e4e7819 */ /* 0x000fc400000012ff */
[----:B------:R-:W-:Y:S02]  /*7be0*/  SHF.R.U64 R86, R86, 0x3, RZ ;  /* 0x0000000356567819 */ /* 0x000fe400000012ff */
[----:B------:R-:W-:Y:S02]  /*7bf0*/  LOP3.LUT R74, R75, 0x380, RZ, 0xc0, !PT ;  /* 0x000003804b4a7812 */ /* 0x000fe400078ec0ff */
[----:B------:R-:W-:Y:S02]  /*7c00*/  LOP3.LUT R46, R47, 0x380, RZ, 0xc0, !PT ;  /* 0x000003802f2e7812 */ /* 0x000fe400078ec0ff */
[----:B------:R-:W-:Y:S02]  /*7c10*/  SHF.R.U64 R90, R90, 0x3, RZ ;  /* 0x000000035a5a7819 */ /* 0x000fe400000012ff */
[----:B------:R-:W-:Y:S02]  /*7c20*/  LOP3.LUT R70, R71, 0x380, RZ, 0xc0, !PT ;  /* 0x0000038047467812 */ /* 0x000fe400078ec0ff */
[----:B------:R-:W-:Y:S01]  /*7c30*/  LOP3.LUT R78, R78, R79, RZ, 0x3c, !PT ;  /* 0x0000004f4e4e7212 */ /* 0x000fe200078e3cff */
[--C-:B------:R-:W-:Y:S01]  /*7c40*/  IMAD.X R79, RZ, RZ, R43.reuse, P5 ;  /* 0x000000ffff4f7224 */ /* 0x100fe200028e062b */
[----:B------:R-:W-:Y:S01]  /*7c50*/  LOP3.LUT R86, R86, R87, RZ, 0x3c, !PT ;  /* 0x0000005756567212 */ /* 0x000fe200078e3cff */
[----:B------:R-:W-:Y:S01]  /*7c60*/  IMAD.X R87, RZ, RZ, R43, P3 ;  /* 0x000000ffff577224 */ /* 0x000fe200018e062b */
[----:B------:R-:W-:-:S02]  /*7c70*/  SHF.R.U64 R74, R74, 0x3, RZ ;  /* 0x000000034a4a7819 */ /* 0x000fc400000012ff */
[----:B------:R-:W-:Y:S02]  /*7c80*/  SHF.R.U64 R46, R46, 0x3, RZ ;  /* 0x000000032e2e7819 */ /* 0x000fe400000012ff */
[----:B------:R-:W-:Y:S01]  /*7c90*/  LOP3.LUT R90, R90, R91, RZ, 0x3c, !PT ;  /* 0x0000005b5a5a7212 */ /* 0x000fe200078e3cff */
[----:B------:R-:W-:Y:S01]  /*7ca0*/  IMAD.X R91, RZ, RZ, R43, P2 ;  /* 0x000000ffff5b7224 */ /* 0x000fe200010e062b */
[C---:B------:R-:W-:Y:S02]  /*7cb0*/  IADD3 R103, P5, R42.reuse, 0x20, RZ ;  /* 0x000000202a677810 */ /* 0x040fe40007fbe0ff */
[----:B------:R-:W-:Y:S02]  /*7cc0*/  IADD3 R51, P3, R42, 0x4000, RZ ;  /* 0x000040002a337810 */ /* 0x000fe40007f7e0ff */
[----:B------:R-:W-:Y:S02]  /*7cd0*/  SHF.R.U64 R70, R70, 0x3, RZ ;  /* 0x0000000346467819 */ /* 0x000fe400000012ff */
[----:B------:R-:W-:-:S02]  /*7ce0*/  IADD3 R55, P2, R42, 0x60, RZ ;  /* 0x000000602a377810 */ /* 0x000fc40007f5e0ff */
[----:B------:R-:W-:Y:S01]  /*7cf0*/  LOP3.LUT R74, R74, R75, RZ, 0x3c, !PT ;  /* 0x0000004b4a4a7212 */ /* 0x000fe200078e3cff */
[----:B------:R-:W-:Y:S01]  /*7d00*/  IMAD.X R75, RZ, RZ, R43, P6 ;  /* 0x000000ffff4b7224 */ /* 0x000fe200030e062b */
[----:B------:R-:W-:Y:S02]  /*7d10*/  LOP3.LUT R46, R46, R47, RZ, 0x3c, !PT ;  /* 0x0000002f2e2e7212 */ /* 0x000fe400078e3cff */
[----:B------:R-:W-:Y:S02]  /*7d20*/  LOP3.LUT R102, R103, 0x380, RZ, 0xc0, !PT ;  /* 0x0000038067667812 */ /* 0x000fe400078ec0ff */
[----:B------:R-:W-:Y:S02]  /*7d30*/  LOP3.LUT R50, R51, 0x380, RZ, 0xc0, !PT ;  /* 0x0000038033327812 */ /* 0x000fe400078ec0ff */
[C---:B------:R-:W-:Y:S02]  /*7d40*/  LOP3.LUT R47, R42.reuse, 0x380, RZ, 0xc0, !PT ;  /* 0x000003802a2f7812 */ /* 0x040fe400078ec0ff */
[----:B------:R-:W-:-:S02]  /*7d50*/  IADD3 R99, P6, R42, 0x4020, RZ ;  /* 0x000040202a637810 */ /* 0x000fc40007fde0ff */
[----:B------:R-:W-:Y:S01]  /*7d60*/  LOP3.LUT R70, R70, R71, RZ, 0x3c, !PT ;  /* 0x0000004746467212 */ /* 0x000fe200078e3cff */
[----:B------:R-:W-:Y:S01]  /*7d70*/  IMAD.X R71, RZ, RZ, R43, P1 ;  /* 0x000000ffff477224 */ /* 0x000fe200008e062b */
[----:B------:R-:W-:Y:S02]  /*7d80*/  LOP3.LUT R54, R55, 0x380, RZ, 0xc0, !PT ;  /* 0x0000038037367812 */ /* 0x000fe400078ec0ff */
[----:B------:R-:W-:Y:S02]  /*7d90*/  IADD3 R95, P1, R42, 0x4040, RZ ;  /* 0x000040402a5f7810 */ /* 0x000fe40007f3e0ff */
[----:B------:R-:W-:Y:S02]  /*7da0*/  SHF.R.U64 R102, R102, 0x3, RZ ;  /* 0x0000000366667819 */ /* 0x000fe400000012ff */
[----:B------:R-:W-:Y:S02]  /*7db0*/  SHF.R.U64 R50, R50, 0x3, RZ ;  /* 0x0000000332327819 */ /* 0x000fe400000012ff */
[----:B------:R-:W-:-:S02]  /*7dc0*/  SHF.R.U64 R47, R47, 0x3, RZ ;  /* 0x000000032f2f7819 */ /* 0x000fc400000012ff */
[----:B------:R-:W-:Y:S02]  /*7dd0*/  LOP3.LUT R98, R99, 0x380, RZ, 0xc0, !PT ;  /* 0x0000038063627812 */ /* 0x000fe400078ec0ff */
[----:B------:R-:W-:Y:S02]  /*7de0*/  SHF.R.U64 R54, R54, 0x3, RZ ;  /* 0x0000000336367819 */ /* 0x000fe400000012ff */
[----:B------:R-:W-:Y:S02]  /*7df0*/  SEL R168, R126, R127, P0 ;  /* 0x0000007f7ea87207 */ /* 0x000fe40000000000 */
[----:B------:R-:W-:Y:S02]  /*7e00*/  LOP3.LUT R94, R95, 0x380, RZ, 0xc0, !PT ;  /* 0x000003805f5e7812 */ /* 0x000fe400078ec0ff */
[----:B------:R-:W-:Y:S01]  /*7e10*/  LOP3.LUT R102, R102, R103, RZ, 0x3c, !PT ;  /* 0x0000006766667212 */ /* 0x000fe200078e3cff */
[--C-:B------:R-:W-:Y:S01]  /*7e20*/  IMAD.X R103, RZ, RZ, R43.reuse, P5 ;  /* 0x000000ffff677224 */ /* 0x100fe200028e062b */
[----:B------:R-:W-:Y:S01]  /*7e30*/  LOP3.LUT R50, R50, R51, RZ, 0x3c, !PT ;  /* 0x0000003332327212 */ /* 0x000fe200078e3cff */
[----:B------:R-:W-:Y:S01]  /*7e40*/  IMAD.X R51, RZ, RZ, R43, P3 ;  /* 0x000000ffff337224 */ /* 0x000fe200018e062b */
[----:B------:R-:W-:-:S02]  /*7e50*/  MOV R187, R78 ;  /* 0x0000004e00bb7202 */ /* 0x000fc40000000f00 */
[----:B------:R-:W-:Y:S01]  /*7e60*/  LOP3.LUT R42, R47, R42, RZ, 0x3c, !PT ;  /* 0x0000002a2f2a7212 */ /* 0x000fe200078e3cff */
[--C-:B------:R-:W-:Y:S01]  /*7e70*/  IMAD.X R47, RZ, RZ, R43.reuse, P4 ;  /* 0x000000ffff2f7224 */ /* 0x100fe200020e062b */
[----:B------:R-:W-:Y:S02]  /*7e80*/  SHF.R.U64 R98, R98, 0x3, RZ ;  /* 0x0000000362627819 */ /* 0x000fe400000012ff */
[----:B----4-:R-:W-:Y:S02]  /*7e90*/  LOP3.LUT R79, R4, 0x2, RZ, 0x3c, !PT ;  /* 0x00000002044f7812 */ /* 0x010fe400078e3cff */
[----:B------:R-:W-:Y:S01]  /*7ea0*/  LOP3.LUT R54, R54, R55, RZ, 0x3c, !PT ;  /* 0x0000003736367212 */ /* 0x000fe200078e3cff */
[----:B------:R-:W-:Y:S01]  /*7eb0*/  IMAD.X R55, RZ, RZ, R43, P2 ;  /* 0x000000ffff377224 */ /* 0x000fe200010e062b */
[----:B------:R-:W-:Y:S02]  /*7ec0*/  SHF.R.U64 R94, R94, 0x3, RZ ;  /* 0x000000035e5e7819 */ /* 0x000fe400000012ff */
[----:B------:R-:W-:-:S02]  /*7ed0*/  MOV R190, R66 ;  /* 0x0000004200be7202 */ /* 0x000fc40000000f00 */
[----:B------:R-:W-:Y:S01]  /*7ee0*/  SEL R122, R123, R122, P0 ;  /* 0x0000007a7b7a7207 */ /* 0x000fe20000000000 */
[----:B------:R-:W-:Y:S01]  /*7ef0*/  SHFL.IDX PT, R66, R168, R4, 0x1c1f ;  /* 0x001c1f04a8427589 */ /* 0x000fe200000e0000 */
[----:B------:R-:W-:Y:S01]  /*7f00*/  LOP3.LUT R98, R98, R99, RZ, 0x3c, !PT ;  /* 0x0000006362627212 */ /* 0x000fe200078e3cff */
[----:B------:R-:W-:Y:S01]  /*7f10*/  IMAD.X R99, RZ, RZ, R43, P6 ;  /* 0x000000ffff637224 */ /* 0x000fe200030e062b */
[----:B------:R-:W-:Y:S01]  /*7f20*/  MOV R64, R42 ;  /* 0x0000002a00407202 */ /* 0x000fe20000000f00 */
[----:B------:R-:W-:Y:S01]  /*7f30*/  SHFL.IDX PT, R168, R88, R79, 0x1c1f ;  /* 0x001c1f4f58a87589 */ /* 0x000fe200000e0000 */
[----:B------:R-:W-:Y:S02]  /*7f40*/  SEL R126, R127, R126, P0 ;  /* 0x0000007e7f7e7207 */ /* 0x000fe40000000000 */
[----:B------:R-:W-:Y:S01]  /*7f50*/  SEL R170, R134, R135, P0 ;  /* 0x0000008786aa7207 */ /* 0x000fe20000000000 */
[----:B------:R-:W-:Y:S01]  /*7f60*/  SHFL.IDX PT, R42, R10, R4, 0x1c1f ;  /* 0x001c1f040a2a7589 */ /* 0x000fe200000e0000 */
[----:B------:R-:W-:-:S02]  /*7f70*/  SEL R107, R135, R134, P0 ;  /* 0x00000086876b7207 */ /* 0x000fc40000000000 */
[----:B------:R-:W-:Y:S01]  /*7f80*/  SEL R171, R142, R143, P0 ;  /* 0x0000008f8eab7207 */ /* 0x000fe20000000000 */
[----:B------:R-:W-:Y:S01]  /*7f90*/  SHFL.IDX PT, R93, R93, R4, 0x1c1f ;  /* 0x001c1f045d5d7589 */ /* 0x000fe200000e0000 */
[----:B------:R-:W-:Y:S02]  /*7fa0*/  SEL R123, R143, R142, P0 ;  /* 0x0000008e8f7b7207 */ /* 0x000fe40000000000 */
[----:B------:R-:W-:Y:S01]  /*7fb0*/  SEL R172, R150, R151, P0 ;  /* 0x0000009796ac7207 */ /* 0x000fe20000000000 */
[----:B------:R-:W-:Y:S01]  /*7fc0*/  SHFL.IDX PT, R143, R81, R4, 0x1c1f ;  /* 0x001c1f04518f7589 */ /* 0x000fe200000e0000 */
[----:B------:R-:W-:Y:S02]  /*7fd0*/  MOV R188, R74 ;  /* 0x0000004a00bc7202 */ /* 0x000fe40000000f00 */
[----:B------:R-:W-:Y:S01]  /*7fe0*/  MOV R68, R102 ;  /* 0x0000006600447202 */ /* 0x000fe20000000f00 */
[----:B------:R-:W-:Y:S01]  /*7ff0*/  SHFL.IDX PT, R10, R115, R4, 0x1c1f ;  /* 0x001c1f04730a7589 */ /* 0x000fe200000e0000 */
[----:B------:R-:W-:-:S02]  /*8000*/  MOV R180, R50 ;  /* 0x0000003200b47202 */ /* 0x000fc40000000f00 */
[----:B------:R-:W-:Y:S01]  /*8010*/  SEL R127, R130, R131, P0 ;  /* 0x00000083827f7207 */ /* 0x000fe20000000000 */
[----:B------:R-:W-:Y:S01]  /*8020*/  SHFL.IDX PT, R51, R5, R4, 0x1c1f ;  /* 0x001c1f0405337589 */ /* 0x000fe200000e0000 */
[----:B------:R-:W-:Y:S02]  /*8030*/  SEL R135, R138, R139, P0 ;  /* 0x0000008b8a877207 */ /* 0x000fe40000000000 */
[----:B------:R-:W-:Y:S01]  /*8040*/  MOV R185, R86 ;  /* 0x0000005600b97202 */ /* 0x000fe20000000f00 */
[----:B------:R-:W-:Y:S01]  /*8050*/  SHFL.IDX PT, R102, R11, R4, 0x1c1f ;  /* 0x001c1f040b667589 */ /* 0x000fe200000e0000 */
[----:B------:R-:W-:Y:S02]  /*8060*/  MOV R75, R46 ;  /* 0x0000002e004b7202 */ /* 0x000fe40000000f00 */
[----:B------:R-:W-:Y:S01]  /*8070*/  SEL R169, R151, R150, P0 ;  /* 0x0000009697a97207 */ /* 0x000fe20000000000 */
[----:B------:R-:W-:Y:S01]  /*8080*/  SHFL.IDX PT, R103, R48, R79, 0x1c1f ;  /* 0x001c1f4f30677589 */ /* 0x000fe200000e0000 */
[----:B------:R-:W-:Y:S01]  /*8090*/  LOP3.LUT R94, R94, R95, RZ, 0x3c, !PT ;  /* 0x0000005f5e5e7212 */ /* 0x000fe200078e3cff */
[----:B------:R-:W-:Y:S01]  /*80a0*/  IMAD.X R95, RZ, RZ, R43, P1 ;  /* 0x000000ffff5f7224 */ /* 0x000fe200008e062b */
[----:B------:R-:W-:Y:S01]  /*80b0*/  MOV R179, R54 ;  /* 0x0000003600b37202 */ /* 0x000fe20000000f00 */
[----:B------:R-:W0:Y:S01]  /*80c0*/  SHFL.IDX PT, R88, R26, R79, 0x1c1f ;  /* 0x001c1f4f1a587589 */ /* 0x000e2200000e0000 */
[----:B------:R-:W-:-:S03]  /*80d0*/  MOV R186, R82 ;  /* 0x0000005200ba7202 */ /* 0x000fc60000000f00 */
[----:B------:R-:W-:Y:S01]  /*80e0*/  SHFL.IDX PT, R50, R6, R4, 0x1c1f ;  /* 0x001c1f0406327589 */ /* 0x000fe200000e0000 */
[----:B------:R-:W-:-:S03]  /*80f0*/  MOV R192, R58 ;  /* 0x0000003a00c07202 */ /* 0x000fc60000000f00 */
[----:B------:R-:W-:Y:S01]  /*8100*/  SHFL.IDX PT, R46, R8, R4, 0x1c1f ;  /* 0x001c1f04082e7589 */ /* 0x000fe200000e0000 */
[----:B------:R-:W-:-:S03]  /*8110*/  SEL R131, R131, R130, P0 ;  /* 0x0000008283837207 */ /* 0x000fc60000000000 */
[----:B------:R-:W-:Y:S01]  /*8120*/  SHFL.IDX PT, R86, R20, R4, 0x1c1f ;  /* 0x001c1f0414567589 */ /* 0x000fe200000e0000 */
[----:B------:R-:W-:-:S03]  /*8130*/  SEL R139, R139, R138, P0 ;  /* 0x0000008a8b8b7207 */ /* 0x000fc60000000000 */
[----:B------:R-:W-:Y:S01]  /*8140*/  SHFL.IDX PT, R5, R57, R4, 0x1c1f ;  /* 0x001c1f0439057589 */ /* 0x000fe200000e0000 */
[----:B------:R-:W-:-:S03]  /*8150*/  MOV R182, R98 ;  /* 0x0000006200b67202 */ /* 0x000fc60000000f00 */
[----:B------:R-:W-:Y:S04]  /*8160*/  SHFL.IDX PT, R97, R97, R4, 0x1c1f ;  /* 0x001c1f0461617589 */ /* 0x000fe800000e0000 */
[----:B------:R-:W-:Y:S04]  /*8170*/  SHFL.IDX PT, R105, R105, R4, 0x1c1f ;  /* 0x001c1f0469697589 */ /* 0x000fe800000e0000 */
[----:B------:R-:W-:Y:S04]  /*8180*/  SHFL.IDX PT, R87, R65, R79, 0x1c1f ;  /* 0x001c1f4f41577589 */ /* 0x000fe800000e0000 */
[----:B------:R-:W1:Y:S04]  /*8190*/  SHFL.IDX PT, R115, R34, R79, 0x1c1f ;  /* 0x001c1f4f22737589 */ /* 0x000e6800000e0000 */
[----:B------:R-:W2:Y:S01]  /*81a0*/  SHFL.IDX PT, R81, R31, R79, 0x1c1f ;  /* 0x001c1f4f1f517589 */ /* 0x000ea200000e0000 */
[----:B------:R-:W-:-:S03]  /*81b0*/  MOV R191, R62 ;  /* 0x0000003e00bf7202 */ /* 0x000fc60000000f00 */
[----:B------:R-:W-:Y:S04]  /*81c0*/  SHFL.IDX PT, R11, R12, R4, 0x1c1f ;  /* 0x001c1f040c0b7589 */ /* 0x000fe800000e0000 */
[----:B------:R-:W-:Y:S04]  /*81d0*/  SHFL.IDX PT, R15, R15, R4, 0x1c1f ;  /* 0x001c1f040f0f7589 */ /* 0x000fe800000e0000 */
[----:B------:R-:W-:Y:S04]  /*81e0*/  SHFL.IDX PT, R6, R49, R4, 0x1c1f ;  /* 0x001c1f0431067589 */ /* 0x000fe800000e0000 */
[----:B------:R-:W-:Y:S04]  /*81f0*/  SHFL.IDX PT, R8, R53, R4, 0x1c1f ;  /* 0x001c1f0435087589 */ /* 0x000fe800000e0000 */
[----:B------:R-:W-:Y:S04]  /*8200*/  SHFL.IDX PT, R150, R85, R4, 0x1c1f ;  /* 0x001c1f0455967589 */ /* 0x000fe800000e0000 */
[----:B------:R-:W4:Y:S04]  /*8210*/  SHFL.IDX PT, R57, R52, R79, 0x1c1f ;  /* 0x001c1f4f34397589 */ /* 0x000f2800000e0000 */
[----:B------:R-:W5:Y:S04]  /*8220*/  SHFL.IDX PT, R55, R60, R79, 0x1c1f ;  /* 0x001c1f4f3c377589 */ /* 0x000f6800000e0000 */
        /* <DEDUP_REMOVED lines=8> */
[----:B------:R-:W3:Y:S04]  /*82b0*/  SHFL.IDX PT, R178, R178, R79, 0x1c1f ;  /* 0x001c1f4fb2b27589 */ /* 0x000ee800000e0000 */
[----:B------:R-:W-:Y:S04]  /*82c0*/  SHFL.IDX PT, R175, R175, R79, 0x1c1f ;  /* 0x001c1f4fafaf7589 */ /* 0x000fe800000e0000 */
[----:B------:R-:W-:Y:S04]  /*82d0*/  SHFL.IDX PT, R52, R13, R79, 0x1c1f ;  /* 0x001c1f4f0d347589 */ /* 0x000fe800000e0000 */
[----:B------:R-:W-:Y:S04]  /*82e0*/  SHFL.IDX PT, R76, R76, R79, 0x1c1f ;  /* 0x001c1f4f4c4c7589 */ /* 0x000fe800000e0000 */
[----:B------:R-:W-:Y:S04]  /*82f0*/  SHFL.IDX PT, R48, R84, R79, 0x1c1f ;  /* 0x001c1f4f54307589 */ /* 0x000fe800000e0000 */
[----:B------:R-:W3:Y:S04]  /*8300*/  SHFL.IDX PT, R85, R30, R79, 0x1c1f ;  /* 0x001c1f4f1e557589 */ /* 0x000ee800000e0000 */
[----:B------:R-:W3:Y:S04]  /*8310*/  SHFL.IDX PT, R80, R35, R79, 0x1c1f ;  /* 0x001c1f4f23507589 */ /* 0x000ee800000e0000 */
        /* <DEDUP_REMOVED lines=46> */
[----:B------:R-:W3:Y:S04]  /*8600*/  SHFL.IDX PT, R65, R104, R79, 0x1c1f ;  /* 0x001c1f4f68417589 */ /* 0x000ee800000e0000 */
[----:B------:R-:W3:Y:S04]  /*8610*/  SHFL.IDX PT, R140, R118, R79, 0x1c1f ;  /* 0x001c1f4f768c7589 */ /* 0x000ee800000e0000 */
[----:B------:R-:W-:Y:S04]  /*8620*/  SHFL.IDX PT, R44, R92, R79, 0x1c1f ;  /* 0x001c1f4f5c2c7589 */ /* 0x000fe800000e0000 */
[----:B------:R-:W-:Y:S04]  /*8630*/  SHFL.IDX PT, R62, R112, R79, 0x1c1f ;  /* 0x001c1f4f703e7589 */ /* 0x000fe800000e0000 */
[----:B------:R0:W-:Y:S04]  /*8640*/  SHFL.IDX PT, R4, R124, R79, 0x1c1f ;  /* 0x001c1f4f7c047589 */ /* 0x0001e800000e0000 */
[----:B------:R-:W-:Y:S04]  /*8650*/  SHFL.IDX PT, R60, R120, R79, 0x1c1f ;  /* 0x001c1f4f783c7589 */ /* 0x000fe800000e0000 */
[----:B------:R-:W-:Y:S04]  /*8660*/  SHFL.IDX PT, R145, R136, R79, 0x1c1f ;  /* 0x001c1f4f88917589 */ /* 0x000fe800000e0000 */
[----:B------:R-:W3:Y:S04]  /*8670*/  SHFL.IDX PT, R31, R153, R79, 0x1c1f ;  /* 0x001c1f4f991f7589 */ /* 0x000ee800000e0000 */
[----:B------:R-:W3:Y:S04]  /*8680*/  SHFL.IDX PT, R63, R108, R79, 0x1c1f ;  /* 0x001c1f4f6c3f7589 */ /* 0x000ee800000e0000 */
[----:B------:R1:W3:Y:S01]  /*8690*/  SHFL.IDX PT, R136, R122, R79, 0x1c1f ;  /* 0x001c1f4f7a887589 */ /* 0x0002e200000e0000 */
[----:B------:R-:W-:-:S03]  /*86a0*/  MOV R189, R70 ;  /* 0x0000004600bd7202 */ /* 0x000fc60000000f00 */
[----:B------:R-:W3:Y:S04]  /*86b0*/  SHFL.IDX PT, R84, R38, R79, 0x1c1f ;  /* 0x001c1f4f26547589 */ /* 0x000ee800000e0000 */
[----:B------:R-:W3:Y:S04]  /*86c0*/  SHFL.IDX PT, R39, R39, R79, 0x1c1f ;  /* 0x001c1f4f27277589 */ /* 0x000ee800000e0000 */
[----:B------:R-:W3:Y:S04]  /*86d0*/  SHFL.IDX PT, R38, R125, R79, 0x1c1f ;  /* 0x001c1f4f7d267589 */ /* 0x000ee800000e0000 */
[----:B------:R-:W3:Y:S01]  /*86e0*/  SHFL.IDX PT, R41, R96, R79, 0x1c1f ;  /* 0x001c1f4f60297589 */ /* 0x000ee200000e0000 */
[----:B------:R-:W-:-:S03]  /*86f0*/  MOV R184, R90 ;  /* 0x0000005a00b87202 */ /* 0x000fc60000000f00 */
[----:B------:R-:W3:Y:S04]  /*8700*/  SHFL.IDX PT, R67, R100, R79, 0x1c1f ;  /* 0x001c1f4f64437589 */ /* 0x000ee800000e0000 */
[----:B------:R-:W3:Y:S04]  /*8710*/  SHFL.IDX PT, R71, R126, R79, 0x1c1f ;  /* 0x001c1f4f7e477589 */ /* 0x000ee800000e0000 */
[----:B------:R-:W3:Y:S04]  /*8720*/  SHFL.IDX PT, R174, R174, R79, 0x1c1f ;  /* 0x001c1f4faeae7589 */ /* 0x000ee800000e0000 */
[----:B------:R-:W-:Y:S04]  /*8730*/  SHFL.IDX PT, R135, R128, R79, 0x1c1f ;  /* 0x001c1f4f80877589 */ /* 0x000fe800000e0000 */
[----:B------:R-:W3:Y:S04]  /*8740*/  SHFL.IDX PT, R90, R117, R79, 0x1c1f ;  /* 0x001c1f4f755a7589 */ /* 0x000ee800000e0000 */
[----:B------:R-:W3:Y:S01]  /*8750*/  SHFL.IDX PT, R70, R132, R79, 0x1c1f ;  /* 0x001c1f4f84467589 */ /* 0x000ee200000e0000 */
[----:B0-----:R-:W-:-:S03]  /*8760*/  SEL R124, R93, R88, P0 ;  /* 0x000000585d7c7207 */ /* 0x001fc60000000000 */
[----:B------:R-:W-:Y:S01]  /*8770*/  SHFL.IDX PT, R132, R77, R79, 0x1c1f ;  /* 0x001c1f4f4d847589 */ /* 0x000fe200000e0000 */
[----:B-1----:R-:W-:-:S03]  /*8780*/  SEL R122, R88, R93, P0 ;  /* 0x0000005d587a7207 */ /* 0x002fc60000000000 */
[----:B------:R-:W-:Y:S01]  /*8790*/  SHFL.IDX PT, R56, R56, R79, 0x1c1f ;  /* 0x001c1f4f38387589 */ /* 0x000fe200000e0000 */
[----:B------:R-:W-:-:S03]  /*87a0*/  SEL R104, R102, R103, P0 ;  /* 0x0000006766687207 */ /* 0x000fc60000000000 */
[----:B------:R-:W0:Y:S01]  /*87b0*/  SHFL.IDX PT, R77, R109, R79, 0x1c1f ;  /* 0x001c1f4f6d4d7589 */ /* 0x000e2200000e0000 */
[----:B------:R-:W-:-:S03]  /*87c0*/  MOV R183, R94 ;  /* 0x0000005e00b77202 */ /* 0x000fc60000000f00 */
[----:B------:R-:W-:Y:S01]  /*87d0*/  SHFL.IDX PT, R35, R141, R79, 0x1c1f ;  /* 0x001c1f4f8d237589 */ /* 0x000fe200000e0000 */
[----:B------:R-:W-:-:S03]  /*87e0*/  SEL R116, R97, R115, P0 ;  /* 0x0000007361747207 */ /* 0x000fc60000000000 */
[----:B------:R1:W0:Y:S01]  /*87f0*/  SHFL.IDX PT, R141, R114, R79, 0x1c1f ;  /* 0x001c1f4f728d7589 */ /* 0x00022200000e0000 */
[----:B--2---:R-:W-:Y:S02]  /*8800*/  SEL R108, R105, R81, P0 ;  /* 0x00000051696c7207 */ /* 0x004fe40000000000 */
[----:B------:R-:W-:Y:S01]  /*8810*/  SEL R102, R103, R102, P0 ;  /* 0x0000006667667207 */ /* 0x000fe20000000000 */
[----:B------:R-:W2:Y:S01]  /*8820*/  SHFL.IDX PT, R83, R133, R79, 0x1c1f ;  /* 0x001c1f4f85537589 */ /* 0x000ea200000e0000 */
[----:B------:R-:W-:-:S03]  /*8830*/  SEL R88, R86, R87, P0 ;  /* 0x0000005756587207 */ /* 0x000fc60000000000 */
[----:B------:R3:W-:Y:S01]  /*8840*/  SHFL.IDX PT, R26, R106, R79, 0x1c1f ;  /* 0x001c1f4f6a1a7589 */ /* 0x0007e200000e0000 */
[----:B----4-:R-:W-:Y:S02]  /*8850*/  SEL R103, R57, R11, P0 ;  /* 0x0000000b39677207 */ /* 0x010fe40000000000 */
[----:B-1----:R-:W-:Y:S01]  /*8860*/  SEL R114, R115, R97, P0 ;  /* 0x0000006173727207 */ /* 0x002fe20000000000 */
[----:B------:R-:W1:Y:S01]  /*8870*/  SHFL.IDX PT, R74, R131, R79, 0x1c1f ;  /* 0x001c1f4f834a7589 */ /* 0x000e6200000e0000 */
[----:B-----5:R-:W-:Y:S02]  /*8880*/  SEL R97, R15, R55, P0 ;  /* 0x000000370f617207 */ /* 0x020fe40000000000 */
[----:B------:R-:W-:Y:S01]  /*8890*/  SEL R95, R55, R15, P0 ;  /* 0x0000000f375f7207 */ /* 0x000fe20000000000 */
[----:B------:R-:W-:Y:S01]  /*88a0*/  SHFL.IDX PT, R151, R144, R79, 0x1c1f ;  /* 0x001c1f4f90977589 */ /* 0x000fe200000e0000 */
[----:B------:R-:W-:Y:S02]  /*88b0*/  SEL R86, R87, R86, P0 ;  /* 0x0000005657567207 */ /* 0x000fe40000000000 */
[----:B---3--:R-:W-:Y:S01]  /*88c0*/  SEL R106, R81, R105, P0 ;  /* 0x00000069516a7207 */ /* 0x008fe20000000000 */
[----:B------:R-:W-:Y:S01]  /*88d0*/  SHFL.IDX PT, R34, R152, R79, 0x1c1f ;  /* 0x001c1f4f98227589 */ /* 0x000fe200000e0000 */
[----:B------:R-:W-:-:S03]  /*88e0*/  SEL R105, R11, R57, P0 ;  /* 0x000000390b697207 */ /* 0x000fc60000000000 */
[----:B------:R3:W4:Y:S01]  /*88f0*/  SHFL.IDX PT, R73, R107, R79, 0x1c1f ;  /* 0x001c1f4f6b497589 */ /* 0x00072200000e0000 */
[----:B------:R-:W-:Y:S02]  /*8900*/  SEL R128, R51, R178, P0 ;  /* 0x000000b233807207 */ /* 0x000fe40000000000 */
[----:B------:R-:W-:Y:S01]  /*8910*/  SEL R126, R178, R51, P0 ;  /* 0x00000033b27e7207 */ /* 0x000fe20000000000 */
[----:B------:R-:W-:Y:S01]  /*8920*/  SHFL.IDX PT, R169, R169, R79, 0x1c1f ;  /* 0x001c1f4fa9a97589 */ /* 0x000fe200000e0000 */
[----:B------:R-:W-:Y:S02]  /*8930*/  SEL R125, R53, R85, P0 ;  /* 0x00000055357d7207 */ /* 0x000fe40000000000 */
[----:B------:R-:W-:Y:S01]  /*8940*/  SEL R121, R46, R175, P0 ;  /* 0x000000af2e797207 */ /* 0x000fe20000000000 */
[----:B------:R-:W5:Y:S01]  /*8950*/  SHFL.IDX PT, R146, R146, R79, 0x1c1f ;  /* 0x001c1f4f92927589 */ /* 0x000f6200000e0000 */
[----:B------:R-:W-:Y:S02]  /*8960*/  SEL R119, R175, R46, P0 ;  /* 0x0000002eaf777207 */ /* 0x000fe40000000000 */
[----:B------:R-:W-:Y:S01]  /*8970*/  SEL R109, R49, R80, P0 ;  /* 0x00000050316d7207 */ /* 0x000fe20000000000 */
[----:B------:R-:W-:Y:S01]  /*8980*/  SHFL.IDX PT, R156, R156, R79, 0x1c1f ;  /* 0x001c1f4f9c9c7589 */ /* 0x000fe200000e0000 */
[----:B---3--:R-:W-:-:S02]  /*8990*/  SEL R107, R80, R49, P0 ;  /* 0x00000031506b7207 */ /* 0x008fc40000000000 */
[----:B------:R-:W-:Y:S01]  /*89a0*/  SEL R89, R21, R52, P0 ;  /* 0x0000003415597207 */ /* 0x000fe20000000000 */
[----:B------:R-:W-:Y:S01]  /*89b0*/  SHFL.IDX PT, R155, R155, R79, 0x1c1f ;  /* 0x001c1f4f9b9b7589 */ /* 0x000fe200000e0000 */
[----:B------:R-:W-:Y:S02]  /*89c0*/  SEL R87, R52, R21, P0 ;  /* 0x0000001534577207 */ /* 0x000fe40000000000 */
[----:B------:R-:W-:Y:S01]  /*89d0*/  SEL R81, R25, R76, P0 ;  /* 0x0000004c19517207 */ /* 0x000fe20000000000 */
[----:B------:R-:W-:Y:S01]  /*89e0*/  SHFL.IDX PT, R160, R160, R79, 0x1c1f ;  /* 0x001c1f4fa0a07589 */ /* 0x000fe200000e0000 */
[----:B------:R-:W-:Y:S02]  /*89f0*/  SEL R57, R29, R48, P0 ;  /* 0x000000301d397207 */ /* 0x000fe40000000000 */
[----:B------:R-:W-:Y:S01]  /*8a00*/  SEL R55, R48, R29, P0 ;  /* 0x0000001d30377207 */ /* 0x000fe20000000000 */
[----:B------:R-:W-:Y:S01]  /*8a10*/  SHFL.IDX PT, R158, R158, R79, 0x1c1f ;  /* 0x001c1f4f9e9e7589 */ /* 0x000fe200000e0000 */
[----:B------:R-:W-:-:S03]  /*8a20*/  SEL R129, R50, R177, P0 ;  /* 0x000000b132817207 */ /* 0x000fc60000000000 */
[----:B------:R-:W3:Y:S01]  /*8a30*/  SHFL.IDX PT, R144, R110, R79, 0x1c1f ;  /* 0x001c1f4f6e907589 */ /* 0x000ee200000e0000 */
[----:B------:R-:W-:-:S03]  /*8a40*/  SEL R127, R177, R50, P0 ;  /* 0x00000032b17f7207 */ /* 0x000fc60000000000 */
[----:B------:R0:W3:Y:S01]  /*8a50*/  SHFL.IDX PT, R152, R123, R79, 0x1c1f ;  /* 0x001c1f4f7b987589 */ /* 0x0000e200000e0000 */
[----:B------:R-:W-:-:S03]  /*8a60*/  SEL R80, R24, R78, P0 ;  /* 0x0000004e18507207 */ /* 0x000fc60000000000 */
[----:B------:R-:W3:Y:S01]  /*8a70*/  SHFL.IDX PT, R153, R139, R79, 0x1c1f ;  /* 0x001c1f4f8b997589 */ /* 0x000ee200000e0000 */
[----:B------:R-:W-:-:S03]  /*8a80*/  SEL R51, R30, R161, P0 ;  /* 0x000000a11e337207 */ /* 0x000fc60000000000 */
[----:B------:R2:W3:Y:S01]  /*8a90*/  SHFL.IDX PT, R154, R181, R79, 0x1c1f ;  /* 0x001c1f4fb59a7589 */ /* 0x0004e200000e0000 */
[----:B------:R-:W-:Y:S02]  /*8aa0*/  SEL R48, R32, R168, P0 ;  /* 0x000000a820307207 */ /* 0x000fe40000000000 */
[----:B0-----:R-:W-:Y:S02]  /*8ab0*/  SEL R123, R85, R53, P0 ;  /* 0x00000035557b7207 */ /* 0x001fe40000000000 */
[----:B------:R-:W-:Y:S02]  /*8ac0*/  SEL R53, R161, R30, P0 ;  /* 0x0000001ea1357207 */ /* 0x000fe40000000000 */
[----:B------:R-:W-:Y:S02]  /*8ad0*/  SEL R46, R168, R32, P0 ;  /* 0x00000020a82e7207 */ /* 0x000fe40000000000 */
[----:B------:R-:W-:Y:S02]  /*8ae0*/  SEL R21, R13, R6, P0 ;  /* 0x000000060d157207 */ /* 0x000fe40000000000 */
[----:B--2---:R-:W-:-:S02]  /*8af0*/  SEL R79, R76, R25, P0 ;  /* 0x000000194c4f7207 */ /* 0x004fc40000000000 */
        /* <DEDUP_REMOVED lines=22> */
[----:B------:R-:W-:Y:S02]  /*8c60*/  F2FP.BF16.F32.PACK_AB R60, R129, R128 ;  /* 0x00000080813c723e */ /* 0x000fe400000010ff */
[----:B------:R-:W-:-:S02]  /*8c70*/  F2FP.BF16.F32.PACK_AB R61, R125, R124 ;  /* 0x0000007c7d3d723e */ /* 0x000fc400000010ff */
[----:B------:R-:W-:Y:S02]  /*8c80*/  F2FP.BF16.F32.PACK_AB R62, R127, R126 ;  /* 0x0000007e7f3e723e */ /* 0x000fe400000010ff */
[----:B------:R-:W-:Y:S02]  /*8c90*/  F2FP.BF16.F32.PACK_AB R63, R123, R122 ;  /* 0x0000007a7b3f723e */ /* 0x000fe400000010ff */
[----:B------:R-:W-:Y:S02]  /*8ca0*/  SEL R117, R101, R84, P0 ;  /* 0x0000005465757207 */ /* 0x000fe40000000000 */
[----:B------:R-:W-:Y:S02]  /*8cb0*/  SEL R115, R84, R101, P0 ;  /* 0x0000006554737207 */ /* 0x000fe40000000000 */
[----:B------:R-:W-:Y:S02]  /*8cc0*/  SEL R100, R98, R39, P0 ;  /* 0x0000002762647207 */ /* 0x000fe40000000000 */
[----:B------:R-:W-:-:S02]  /*8cd0*/  SEL R93, R40, R38, P0 ;  /* 0x00000026285d7207 */ /* 0x000fc40000000000 */
[----:B------:R-:W-:Y:S01]  /*8ce0*/  SEL R91, R38, R40, P0 ;  /* 0x00000028265b7207 */ /* 0x000fe20000000000 */
[----:B------:R0:W-:Y:S01]  /*8cf0*/  STSM.16.M88.4 [R64], R60 ;  /* 0x0000003c40007844 */ /* 0x0001e20000000200 */
[----:B------:R-:W-:Y:S02]  /*8d00*/  SEL R98, R39, R98, P0 ;  /* 0x0000006227627207 */ /* 0x000fe40000000000 */
[----:B------:R-:W-:Y:S02]  /*8d10*/  SEL R40, R36, R41, P0 ;  /* 0x0000002924287207 */ /* 0x000fe40000000000 */
[----:B------:R-:W-:Y:S02]  /*8d20*/  SEL R38, R41, R36, P0 ;  /* 0x0000002429267207 */ /* 0x000fe40000000000 */
[----:B------:R-:W-:Y:S02]  /*8d30*/  SEL R41, R37, R67, P0 ;  /* 0x0000004325297207 */ /* 0x000fe40000000000 */
[----:B------:R-:W-:-:S02]  /*8d40*/  SEL R39, R67, R37, P0 ;  /* 0x0000002543277207 */ /* 0x000fc40000000000 */
[----:B------:R-:W-:Y:S02]  /*8d50*/  SEL R7, R66, R71, P0 ;  /* 0x0000004742077207 */ /* 0x000fe40000000000 */
[----:B------:R-:W-:Y:S02]  /*8d60*/  SEL R5, R71, R66, P0 ;  /* 0x0000004247057207 */ /* 0x000fe40000000000 */
[----:B------:R-:W-:Y:S02]  /*8d70*/  F2FP.BF16.F32.PACK_AB R65, R117, R116 ;  /* 0x000000747541723e */ /* 0x000fe400000010ff */
[----:B0-----:R-:W-:Y:S02]  /*8d80*/  F2FP.BF16.F32.PACK_AB R64, R121, R120 ;  /* 0x000000787940723e */ /* 0x001fe400000010ff */
[----:B------:R-:W-:Y:S02]  /*8d90*/  F2FP.BF16.F32.PACK_AB R66, R119, R118 ;  /* 0x000000767742723e */ /* 0x000fe400000010ff */
[----:B------:R-:W-:-:S02]  /*8da0*/  F2FP.BF16.F32.PACK_AB R67, R115, R114 ;  /* 0x000000727343723e */ /* 0x000fc400000010ff */
[----:B------:R-:W-:Y:S02]  /*8db0*/  SEL R112, R43, R174, P0 ;  /* 0x000000ae2b707207 */ /* 0x000fe40000000000 */
[----:B------:R-:W-:Y:S02]  /*8dc0*/  SEL R110, R174, R43, P0 ;  /* 0x0000002bae6e7207 */ /* 0x000fe40000000000 */
[----:B------:R-:W-:Y:S02]  /*8dd0*/  SEL R113, R42, R59, P0 ;  /* 0x0000003b2a717207 */ /* 0x000fe40000000000 */
[----:B------:R-:W-:Y:S02]  /*8de0*/  SEL R111, R59, R42, P0 ;  /* 0x0000002a3b6f7207 */ /* 0x000fe40000000000 */
[----:B------:R-:W-:Y:S02]  /*8df0*/  SEL R92, R137, R90, P0 ;  /* 0x0000005a895c7207 */ /* 0x000fe40000000000 */
[----:B------:R-:W-:Y:S01]  /*8e00*/  SEL R136, R134, R135, P0 ;  /* 0x0000008786887207 */ /* 0x000fe20000000000 */
[----:B------:R0:W-:Y:S01]  /*8e10*/  STSM.16.M88.4 [R68], R64 ;  /* 0x0000004044007844 */ /* 0x0001e20000000200 */
[----:B------:R-:W-:-:S02]  /*8e20*/  SEL R90, R90, R137, P0 ;  /* 0x000000895a5a7207 */ /* 0x000fc40000000000 */
[----:B------:R-:W-:Y:S02]  /*8e30*/  SEL R134, R135, R134, P0 ;  /* 0x0000008687867207 */ /* 0x000fe40000000000 */
[----:B------:R-:W-:Y:S02]  /*8e40*/  SEL R137, R69, R70, P0 ;  /* 0x0000004645897207 */ /* 0x000fe40000000000 */
[----:B------:R-:W-:Y:S02]  /*8e50*/  SEL R135, R70, R69, P0 ;  /* 0x0000004546877207 */ /* 0x000fe40000000000 */
[----:B------:R-:W-:Y:S02]  /*8e60*/  F2FP.BF16.F32.PACK_AB R69, R109, R108 ;  /* 0x0000006c6d45723e */ /* 0x000fe400000010ff */
[----:B------:R-:W-:Y:S02]  /*8e70*/  F2FP.BF16.F32.PACK_AB R70, R111, R110 ;  /* 0x0000006e6f46723e */ /* 0x000fe400000010ff */
[----:B------:R-:W-:-:S02]  /*8e80*/  F2FP.BF16.F32.PACK_AB R71, R107, R106 ;  /* 0x0000006a6b47723e */ /* 0x000fc400000010ff */
[----:B0-----:R-:W-:Y:S02]  /*8e90*/  F2FP.BF16.F32.PACK_AB R68, R113, R112 ;  /* 0x000000707144723e */ /* 0x001fe400000010ff */
        /* <DEDUP_REMOVED lines=8> */
[----:B-1----:R-:W-:Y:S02]  /*8f20*/  SEL R140, R138, R74, P0 ;  /* 0x0000004a8a8c7207 */ /* 0x002fe40000000000 */
[----:B------:R-:W-:Y:S02]  /*8f30*/  SEL R82, R83, R82, P0 ;  /* 0x0000005253527207 */ /* 0x000fe40000000000 */
[----:B------:R-:W-:Y:S02]  /*8f40*/  SEL R138, R74, R138, P0 ;  /* 0x0000008a4a8a7207 */ /* 0x000fe40000000000 */
[----:B----4-:R-:W-:Y:S02]  /*8f50*/  SEL R141, R72, R73, P0 ;  /* 0x00000049488d7207 */ /* 0x010fe40000000000 */
[----:B------:R-:W-:-:S02]  /*8f60*/  SEL R139, R73, R72, P0 ;  /* 0x00000048498b7207 */ /* 0x000fc40000000000 */
[----:B------:R-:W-:Y:S02]  /*8f70*/  SEL R85, R27, R35, P0 ;  /* 0x000000231b557207 */ /* 0x000fe40000000000 */
[----:B------:R-:W-:Y:S02]  /*8f80*/  SEL R83, R35, R27, P0 ;  /* 0x0000001b23537207 */ /* 0x000fe40000000000 */
[----:B-----5:R-:W-:Y:S02]  /*8f90*/  SEL R76, R58, R146, P0 ;  /* 0x000000923a4c7207 */ /* 0x020fe40000000000 */
[----:B------:R-:W-:Y:S02]  /*8fa0*/  F2FP.BF16.F32.PACK_AB R72, R105, R104 ;  /* 0x000000686948723e */ /* 0x000fe400000010ff */
[----:B------:R-:W-:Y:S02]  /*8fb0*/  F2FP.BF16.F32.PACK_AB R74, R103, R102 ;  /* 0x00000066674a723e */ /* 0x000fe400000010ff */
[----:B0-----:R-:W-:-:S02]  /*8fc0*/  F2FP.BF16.F32.PACK_AB R75, R99, R98 ;  /* 0x00000062634b723e */ /* 0x001fc400000010ff */
[----:B------:R-:W-:Y:S02]  /*8fd0*/  F2FP.BF16.F32.PACK_AB R73, R101, R100 ;  /* 0x000000646549723e */ /* 0x000fe400000010ff */
[----:B------:R-:W-:Y:S02]  /*8fe0*/  SEL R58, R146, R58, P0 ;  /* 0x0000003a923a7207 */ /* 0x000fe40000000000 */
[----:B------:R-:W-:Y:S02]  /*8ff0*/  SEL R77, R157, R34, P0 ;  /* 0x000000229d4d7207 */ /* 0x000fe40000000000 */
[----:B------:R-:W-:Y:S02]  /*9000*/  SEL R59, R34, R157, P0 ;  /* 0x0000009d223b7207 */ /* 0x000fe40000000000 */
[----:B------:R-:W-:Y:S02]  /*9010*/  SEL R56, R28, R54, P0 ;  /* 0x000000361c387207 */ /* 0x000fe40000000000 */
[----:B------:R-:W-:-:S02]  /*9020*/  SEL R54, R54, R28, P0 ;  /* 0x0000001c36367207 */ /* 0x000fc40000000000 */
[----:B------:R-:W-:Y:S02]  /*9030*/  F2FP.BF16.F32.PACK_AB R60, R97, R96 ;  /* 0x00000060613c723e */ /* 0x000fe400000010ff */
[----:B------:R-:W-:Y:S02]  /*9040*/  F2FP.BF16.F32.PACK_AB R62, R95, R94 ;  /* 0x0000005e5f3e723e */ /* 0x000fe400000010ff */
[----:B------:R-:W-:Y:S02]  /*9050*/  F2FP.BF16.F32.PACK_AB R63, R91, R90 ;  /* 0x0000005a5b3f723e */ /* 0x000fe400000010ff */
[----:B------:R-:W-:Y:S01]  /*9060*/  F2FP.BF16.F32.PACK_AB R61, R93, R92 ;  /* 0x0000005c5d3d723e */ /* 0x000fe200000010ff */
[----:B------:R0:W-:Y:S01]  /*9070*/  STSM.16.M88.4 [R179], R72 ;  /* 0x00000048b3007844 */ /* 0x0001e20000000200 */
[----:B---3--:R-:W-:Y:S02]  /*9080*/  SEL R29, R167, R144, P0 ;  /* 0x00000090a71d7207 */ /* 0x008fe40000000000 */
[----:B------:R-:W-:-:S02]  /*9090*/  SEL R27, R144, R167, P0 ;  /* 0x000000a7901b7207 */ /* 0x000fc40000000000 */
[----:B------:R-:W-:Y:S02]  /*90a0*/  F2FP.BF16.F32.PACK_AB R64, R89, R88 ;  /* 0x000000585940723e */ /* 0x000fe400000010ff */
[----:B------:R-:W-:Y:S02]  /*90b0*/  F2FP.BF16.F32.PACK_AB R66, R87, R86 ;  /* 0x000000565742723e */ /* 0x000fe400000010ff */
[----:B------:R-:W-:Y:S02]  /*90c0*/  F2FP.BF16.F32.PACK_AB R67, R83, R82 ;  /* 0x000000525343723e */ /* 0x000fe400000010ff */
[----:B------:R-:W-:Y:S02]  /*90d0*/  F2FP.BF16.F32.PACK_AB R65, R85, R84 ;  /* 0x000000545541723e */ /* 0x000fe400000010ff */
[----:B------:R-:W-:Y:S02]  /*90e0*/  SEL R44, R162, R155, P0 ;  /* 0x0000009ba22c7207 */ /* 0x000fe40000000000 */
[----:B------:R-:W-:-:S02]  /*90f0*/  SEL R42, R155, R162, P0 ;  /* 0x000000a29b2a7207 */ /* 0x000fc40000000000 */
[----:B------:R-:W-:Y:S02]  /*9100*/  SEL R45, R163, R156, P0 ;  /* 0x0000009ca32d7207 */ /* 0x000fe40000000000 */
[----:B------:R-:W-:Y:S02]  /*9110*/  SEL R43, R156, R163, P0 ;  /* 0x000000a39c2b7207 */ /* 0x000fe40000000000 */
[----:B------:R-:W-:Y:S02]  /*9120*/  SEL R144, R142, R145, P0 ;  /* 0x000000918e907207 */ /* 0x000fe40000000000 */
[----:B------:R-:W-:Y:S02]  /*9130*/  F2FP.BF16.F32.PACK_AB R68, R81, R80 ;  /* 0x000000505144723e */ /* 0x000fe400000010ff */
[----:B------:R-:W-:Y:S02]  /*9140*/  F2FP.BF16.F32.PACK_AB R70, R79, R78 ;  /* 0x0000004e4f46723e */ /* 0x000fe400000010ff */
[----:B------:R-:W-:-:S02]  /*9150*/  F2FP.BF16.F32.PACK_AB R71, R59, R58 ;  /* 0x0000003a3b47723e */ /* 0x000fc400000010ff */
[----:B------:R-:W-:Y:S02]  /*9160*/  F2FP.BF16.F32.PACK_AB R69, R77, R76 ;  /* 0x0000004c4d45723e */ /* 0x000fe400000010ff */
[----:B------:R-:W-:Y:S02]  /*9170*/  SEL R36, R164, R158, P0 ;  /* 0x0000009ea4247207 */ /* 0x000fe40000000000 */
[----:B------:R-:W-:Y:S02]  /*9180*/  SEL R34, R158, R164, P0 ;  /* 0x000000a49e227207 */ /* 0x000fe40000000000 */
[----:B------:R-:W-:Y:S02]  /*9190*/  SEL R37, R165, R160, P0 ;  /* 0x000000a0a5257207 */ /* 0x000fe40000000000 */
[----:B------:R-:W-:Y:S02]  /*91a0*/  SEL R35, R160, R165, P0 ;  /* 0x000000a5a0237207 */ /* 0x000fe40000000000 */
[----:B------:R-:W-:-:S02]  /*91b0*/  SEL R28, R166, R26, P0 ;  /* 0x0000001aa61c7207 */ /* 0x000fc40000000000 */
[----:B------:R-:W-:Y:S02]  /*91c0*/  SEL R142, R145, R142, P0 ;  /* 0x0000008e918e7207 */ /* 0x000fe40000000000 */
[----:B0-----:R-:W-:Y:S02]  /*91d0*/  F2FP.BF16.F32.PACK_AB R72, R57, R56 ;  /* 0x000000383948723e */ /* 0x001fe400000010ff */
[----:B------:R-:W-:Y:S02]  /*91e0*/  F2FP.BF16.F32.PACK_AB R74, R55, R54 ;  /* 0x00000036374a723e */ /* 0x000fe400000010ff */
[----:B------:R-:W-:Y:S02]  /*91f0*/  F2FP.BF16.F32.PACK_AB R75, R51, R50 ;  /* 0x00000032334b723e */ /* 0x000fe400000010ff */
[----:B------:R-:W-:Y:S01]  /*9200*/  F2FP.BF16.F32.PACK_AB R73, R53, R52 ;  /* 0x000000343549723e */ /* 0x000fe200000010ff */
[----:B------:R0:W-:Y:S01]  /*9210*/  STSM.16.M88.4 [R180], R60 ;  /* 0x0000003cb4007844 */ /* 0x0001e20000000200 */
[----:B------:R-:W-:-:S02]  /*9220*/  SEL R26, R26, R166, P0 ;  /* 0x000000a61a1a7207 */ /* 0x000fc40000000000 */
[----:B------:R-:W-:Y:S01]  /*9230*/  SEL R145, R143, R147, P0 ;  /* 0x000000938f917207 */ /* 0x000fe20000000000 */
[----:B------:R1:W-:Y:S01]  /*9240*/  STSM.16.M88.4 [R182], R64 ;  /* 0x00000040b6007844 */ /* 0x0003e20000000200 */
[----:B------:R-:W-:Y:S02]  /*9250*/  SEL R143, R147, R143, P0 ;  /* 0x0000008f938f7207 */ /* 0x000fe40000000000 */
[----:B------:R-:W-:Y:S01]  /*9260*/  SEL R147, R149, R152, P0 ;  /* 0x0000009895937207 */ /* 0x000fe20000000000 */
[----:B------:R2:W-:Y:S01]  /*9270*/  STSM.16.M88.4 [R183], R68 ;  /* 0x00000044b7007844 */ /* 0x0005e20000000200 */
[----:B------:R-:W-:Y:S02]  /*9280*/  SEL R149, R152, R149, P0 ;  /* 0x0000009598957207 */ /* 0x000fe40000000000 */
[----:B------:R-:W-:Y:S01]  /*9290*/  SEL R146, R148, R153, P0 ;  /* 0x0000009994927207 */ /* 0x000fe20000000000 */
[----:B------:R3:W-:Y:S01]  /*92a0*/  STSM.16.M88.4 [R184], R72 ;  /* 0x00000048b8007844 */ /* 0x0007e20000000200 */
[----:B------:R-:W-:-:S02]  /*92b0*/  SEL R152, R150, R151, P0 ;  /* 0x0000009796987207 */ /* 0x000fc40000000000 */
[----:B0-----:R-:W-:Y:S02]  /*92c0*/  F2FP.BF16.F32.PACK_AB R60, R49, R48 ;  /* 0x00000030313c723e */ /* 0x001fe400000010ff */
[----:B------:R-:W-:Y:S02]  /*92d0*/  F2FP.BF16.F32.PACK_AB R62, R47, R46 ;  /* 0x0000002e2f3e723e */ /* 0x000fe400000010ff */
[----:B------:R-:W-:Y:S02]  /*92e0*/  F2FP.BF16.F32.PACK_AB R63, R43, R42 ;  /* 0x0000002a2b3f723e */ /* 0x000fe400000010ff */
[----:B------:R-:W-:Y:S02]  /*92f0*/  F2FP.BF16.F32.PACK_AB R61, R45, R44 ;  /* 0x0000002c2d3d723e */ /* 0x000fe400000010ff */
[----:B-1----:R-:W-:Y:S02]  /*9300*/  F2FP.BF16.F32.PACK_AB R64, R41, R40 ;  /* 0x000000282940723e */ /* 0x002fe400000010ff */
[----:B------:R-:W-:-:S02]  /*9310*/  F2FP.BF16.F32.PACK_AB R66, R39, R38 ;  /* 0x000000262742723e */ /* 0x000fc400000010ff */
[----:B------:R-:W-:Y:S02]  /*9320*/  F2FP.BF16.F32.PACK_AB R67, R35, R34 ;  /* 0x000000222343723e */ /* 0x000fe400000010ff */
[----:B------:R-:W-:Y:S02]  /*9330*/  F2FP.BF16.F32.PACK_AB R65, R37, R36 ;  /* 0x000000242541723e */ /* 0x000fe400000010ff */
[----:B--2---:R-:W-:Y:S02]  /*9340*/  F2FP.BF16.F32.PACK_AB R68, R33, R32 ;  /* 0x000000202144723e */ /* 0x004fe400000010ff */
[----:B------:R-:W-:Y:S02]  /*9350*/  F2FP.BF16.F32.PACK_AB R70, R31, R30 ;  /* 0x0000001e1f46723e */ /* 0x000fe400000010ff */
[----:B------:R-:W-:Y:S02]  /*9360*/  F2FP.BF16.F32.PACK_AB R71, R27, R26 ;  /* 0x0000001a1b47723e */ /* 0x000fe400000010ff */
[----:B------:R-:W-:-:S02]  /*9370*/  F2FP.BF16.F32.PACK_AB R69, R29, R28 ;  /* 0x0000001c1d45723e */ /* 0x000fc400000010ff */
[----:B------:R-:W-:Y:S02]  /*9380*/  SEL R148, R153, R148, P0 ;  /* 0x0000009499947207 */ /* 0x000fe40000000000 */
[----:B------:R-:W-:Y:S02]  /*9390*/  SEL R150, R151, R150, P0 ;  /* 0x0000009697967207 */ /* 0x000fe40000000000 */
[----:B---3--:R-:W-:Y:S02]  /*93a0*/  F2FP.BF16.F32.PACK_AB R72, R25, R24 ;  /* 0x000000181948723e */ /* 0x008fe400000010ff */
        /* <DEDUP_REMOVED lines=8> */
[----:B------:R-:W-:Y:S02]  /*9430*/  SEL R131, R169, R172, P0 ;  /* 0x000000aca9837207 */ /* 0x000fe40000000000 */
[----:B------:R-:W-:Y:S02]  /*9440*/  SEL R132, R3, R154, P0 ;  /* 0x0000009a03847207 */ /* 0x000fe40000000000 */
[----:B------:R-:W-:Y:S01]  /*9450*/  SEL R130, R154, R3, P0 ;  /* 0x000000039a827207 */ /* 0x000fe20000000000 */
[----:B------:R2:W-:Y:S01]  /*9460*/  STSM.16.M88.4 [R187], R68 ;  /* 0x00000044bb007844 */ /* 0x0005e20000000200 */
[----:B0-----:R-:W-:-:S02]  /*9470*/  F2FP.BF16.F32.PACK_AB R60, R11, R10 ;  /* 0x0000000a0b3c723e */ /* 0x001fc400000010ff */
[----:B------:R-:W-:Y:S02]  /*9480*/  F2FP.BF16.F32.PACK_AB R62, R9, R8 ;  /* 0x00000008093e723e */ /* 0x000fe400000010ff */
[----:B------:R-:W-:Y:S02]  /*9490*/  F2FP.BF16.F32.PACK_AB R63, R5, R4 ;  /* 0x00000004053f723e */ /* 0x000fe400000010ff */
[----:B------:R-:W-:Y:S01]  /*94a0*/  F2FP.BF16.F32.PACK_AB R61, R7, R6 ;  /* 0x00000006073d723e */ /* 0x000fe200000010ff */
[----:B------:R0:W-:Y:S01]  /*94b0*/  STSM.16.M88.4 [R188], R72 ;  /* 0x00000048bc007844 */ /* 0x0001e20000000200 */
[----:B-1----:R-:W-:Y:S02]  /*94c0*/  F2FP.BF16.F32.PACK_AB R64, R137, R136 ;  /* 0x000000888940723e */ /* 0x002fe400000010ff */
[----:B------:R-:W-:Y:S02]  /*94d0*/  F2FP.BF16.F32.PACK_AB R66, R135, R134 ;  /* 0x000000868742723e */ /* 0x000fe400000010ff */
[----:B------:R-:W-:-:S02]  /*94e0*/  F2FP.BF16.F32.PACK_AB R67, R139, R138 ;  /* 0x0000008a8b43723e */ /* 0x000fc400000010ff */
[----:B------:R-:W-:Y:S02]  /*94f0*/  F2FP.BF16.F32.PACK_AB R65, R141, R140 ;  /* 0x0000008c8d41723e */ /* 0x000fe400000010ff */
[----:B--2---:R-:W-:Y:S02]  /*9500*/  F2FP.BF16.F32.PACK_AB R68, R145, R144 ;  /* 0x000000909144723e */ /* 0x004fe400000010ff */
[----:B------:R-:W-:Y:S02]  /*9510*/  F2FP.BF16.F32.PACK_AB R70, R143, R142 ;  /* 0x0000008e8f46723e */ /* 0x000fe400000010ff */
[----:B------:R-:W-:Y:S02]  /*9520*/  F2FP.BF16.F32.PACK_AB R71, R149, R148 ;  /* 0x000000949547723e */ /* 0x000fe400000010ff */
[----:B------:R-:W-:Y:S02]  /*9530*/  F2FP.BF16.F32.PACK_AB R69, R147, R146 ;  /* 0x000000929345723e */ /* 0x000fe400000010ff */
[----:B0-----:R-:W-:-:S02]  /*9540*/  F2FP.BF16.F32.PACK_AB R73, R133, R132 ;  /* 0x000000848549723e */ /* 0x001fc400000010ff */
[----:B------:R-:W-:Y:S02]  /*9550*/  F2FP.BF16.F32.PACK_AB R74, R151, R150 ;  /* 0x00000096974a723e */ /* 0x000fe400000010ff */
[----:B------:R-:W-:Y:S02]  /*9560*/  F2FP.BF16.F32.PACK_AB R75, R131, R130 ;  /* 0x00000082834b723e */ /* 0x000fe400000010ff */
[----:B------:R-:W-:Y:S01]  /*9570*/  F2FP.BF16.F32.PACK_AB R72, R153, R152 ;  /* 0x000000989948723e */ /* 0x000fe200000010ff */
[----:B------:R0:W-:Y:S04]  /*9580*/  STSM.16.M88.4 [R189], R60 ;  /* 0x0000003cbd007844 */ /* 0x0001e80000000200 */
[----:B------:R1:W-:Y:S04]  /*9590*/  STSM.16.M88.4 [R190], R64 ;  /* 0x00000040be007844 */ /* 0x0003e80000000200 */
[----:B------:R2:W-:Y:S04]  /*95a0*/  STSM.16.M88.4 [R191], R68 ;  /* 0x00000044bf007844 */ /* 0x0005e80000000200 */
[----:B------:R3:W-:Y:S01]  /*95b0*/  STSM.16.M88.4 [R192], R72 ;  /* 0x00000048c0007844 */ /* 0x0007e20000000200 */
[----:B------:R-:W-:Y:S01]  /*95c0*/  BAR.SYNC.DEFER_BLOCKING 0x1, 0x100 ;  /* 0x0044000000007b1d */ /* 0x000fe20000010000 */
[----:B------:R-:W-:Y:S01]  /*95d0*/  ISETP.NE.U32.AND P0, PT, RZ, UR16, PT ;  /* 0x00000010ff007c0c */ /* 0x000fe2000bf05070 */
[----:B------:R-:W-:-:S03]  /*95e0*/  UIMAD.WIDE UR12, UR36, 0x4, UR12 ;  /* 0x00000004240c78a5 */ /* 0x000fc6000f8e020c */
[----:B------:R-:W-:-:S03]  /*95f0*/  ISETP.NE.AND.EX P0, PT, RZ, UR17, PT, P0 ;  /* 0x00000011ff007c0c */ /* 0x000fc6000bf05300 */
[----:B0-----:R-:W-:Y:S02]  /*9600*/  IMAD.U32 R60, RZ, RZ, UR12 ;  /* 0x0000000cff3c7e24 */ /* 0x001fe4000f8e00ff */
[----:B------:R-:W-:Y:S01]  /*9610*/  IMAD.U32 R61, RZ, RZ, UR13 ;  /* 0x0000000dff3d7e24 */ /* 0x000fe2000f8e00ff */
[----:B------:R-:W-:-:S07]  /*9620*/  UISETP.NE.U32.AND UP0, UPT, UR14, URZ, UPT ;  /* 0x0000003f0e00728c */ /* 0x000fce000bf05070 */
[----:B------:R0:W4:Y:S01]  /*9630*/  @P0 LDG.E R3, desc[UR52][R60.64] ;  /* 0x000000343c030981 */ /* 0x000122000c1e1900 */
[----:B------:R-:W-:-:S06]  /*9640*/  UISETP.NE.AND.EX UP0, UPT, UR15, URZ, UPT, UP0 ;  /* 0x0000003f0f00728c */ /* 0x000fcc000bf05300 */
[----:B------:R-:W-:-:S05]  /*9650*/  PLOP3.LUT P4, PT, PT, PT, UP0, 0x80, 0x0 ;  /* 0x000000000000781c */ /* 0x000fca0003f8f008 */
[----:B------:R-:W-:-:S04]  /*9660*/  @UP0 ULEA UR14, UP1, UR36, UR14, 0x2 ;  /* 0x0000000e240e0291 */ /* 0x000fc8000f82103f */
[----:B------:R-:W-:Y:S02]  /*9670*/  @UP0 ULEA.HI.X UR15, UR36, UR15, UR37, 0x2, UP1 ;  /* 0x0000000f240f0291 */ /* 0x000fe400088f1425 */
[----:B0-----:R-:W-:-:S04]  /*9680*/  IMAD.U32 R60, RZ, RZ, UR14 ;  /* 0x0000000eff3c7e24 */ /* 0x001fc8000f8e00ff */
[----:B------:R-:W-:-:S05]  /*9690*/  IMAD.U32 R61, RZ, RZ, UR15 ;  /* 0x0000000fff3d7e24 */ /* 0x000fca000f8e00ff */
[----:B------:R0:W5:Y:S01]  /*96a0*/  @P4 LDG.E R62, desc[UR52][R60.64] ;  /* 0x000000343c3e4981 */ /* 0x000162000c1e1900 */
[----:B------:R-:W-:Y:S02]  /*96b0*/  UISETP.NE.AND UP2, UPT, UR9, 0x1, UPT ;  /* 0x000000010900788c */ /* 0x000fe4000bf45270 */
[----:B------:R-:W-:Y:S01]  /*96c0*/  UISETP.GT.AND UP1, UPT, UR44, 0x1, UPT ;  /* 0x000000012c00788c */ /* 0x000fe2000bf24270 */
[----:B------:R-:W-:-:S03]  /*96d0*/  UMOV UR23, 0x9b8 ;  /* 0x000009b800177882 */ /* 0x000fc60000000000 */
[----:B------:R-:W-:Y:S01]  /*96e0*/  USEL UR23, UR23, 0x978, UP1 ;  /* 0x0000097817177887 */ /* 0x000fe20008800000 */
[----:B------:R-:W-:Y:S01]  /*96f0*/  PLOP3.LUT P1, PT, PT, PT, UP2, 0x80, 0x0 ;  /* 0x000000000000781c */ /* 0x000fe20003f2f028 */
[----:B------:R-:W-:Y:S01]  /*9700*/  UISETP.NE.U32.AND UP0, UPT, UR16, URZ, UPT ;  /* 0x0000003f1000728c */ /* 0x000fe2000bf05070 */
[----:B-1----:R-:W-:Y:S01]  /*9710*/  IMAD.U32 R66, RZ, RZ, UR42 ;  /* 0x0000002aff427e24 */ /* 0x002fe2000f8e00ff */
[----:B------:R-:W-:Y:S01]  /*9720*/  UMOV UR4, URZ ;  /* 0x0000003f00047c82 */ /* 0x000fe20008000000 */
[----:B------:R-:W-:Y:S01]  /*9730*/  @UP2 ULDC UR26, c[0x0][0xbec] ;  /* 0x0002fb00001a2ab9 */ /* 0x000fe20000000800 */
[----:B------:R-:W-:Y:S01]  /*9740*/  UISETP.NE.AND.EX UP0, UPT, UR17, URZ, UPT, UP0 ;  /* 0x0000003f1100728c */ /* 0x000fe2000bf05300 */
[----:B------:R-:W-:Y:S01]  /*9750*/  IMAD R66, R66, 0x80, R194 ;  /* 0x0000008042427824 */ /* 0x000fe200078e02c2 */
[----:B------:R-:W-:Y:S02]  /*9760*/  USEL UR22, UR39, URZ, UP1 ;  /* 0x0000003f27167287 */ /* 0x000fe40008800000 */
[----:B------:R-:W-:-:S02]  /*9770*/  USEL UR36, UR36, URZ, !UP0 ;  /* 0x0000003f24247287 */ /* 0x000fc4000c000000 */
[----:B------:R-:W-:Y:S01]  /*9780*/  ULDC.64 UR16, c[0x0][UR23+0x220] ;  /* 0x0000880017107abb */ /* 0x000fe20008000a00 */
[----:B------:R-:W-:Y:S01]  /*9790*/  ULDC.64 UR20, c[0x0][UR23+0x218] ;  /* 0x0000860017147abb */ /* 0x000fe20008000a00 */
[----:B------:R-:W-:Y:S01]  /*97a0*/  ULDC.64 UR18, c[0x0][UR23+0x228] ;  /* 0x00008a0017127abb */ /* 0x000fe20008000a00 */
[----:B------:R-:W-:Y:S01]  /*97b0*/  USEL UR37, UR37, URZ, !UP0 ;  /* 0x0000003f25257287 */ /* 0x000fe2000c000000 */
[----:B0-----:R-:W-:Y:S01]  /*97c0*/  @P1 IMAD.HI.U32 R60, R66, UR26, RZ ;  /* 0x0000001a423c1c27 */ /* 0x001fe2000f8e00ff */
[----:B------:R-:W-:Y:S02]  /*97d0*/  UIMAD UR17, UR17, UR36, URZ ;  /* 0x00000024111172a4 */ /* 0x000fe4000f8e023f */
[----:B------:R-:W-:Y:S02]  /*97e0*/  UIMAD.WIDE.U32 UR14, UR20, UR38, URZ ;  /* 0x00000026140e72a5 */ /* 0x000fe4000f8e003f */
[----:B------:R-:W-:Y:S01]  /*97f0*/  UIMAD.WIDE.U32 UR24, UR18, UR22, URZ ;  /* 0x00000016121872a5 */ /* 0x000fe2000f8e003f */
[----:B------:R-:W-:Y:S01]  /*9800*/  @UP2 ULDC UR27, c[0x0][0xbf0] ;  /* 0x0002fc00001b2ab9 */ /* 0x000fe20000000800 */
[----:B------:R-:W-:-:S02]  /*9810*/  UIMAD UR20, UR21, UR38, URZ ;  /* 0x00000026151472a4 */ /* 0x000fc4000f8e023f */
[----:B------:R-:W-:Y:S02]  /*9820*/  UIMAD UR22, UR19, UR22, URZ ;  /* 0x00000016131672a4 */ /* 0x000fe4000f8e023f */
[----:B------:R-:W-:Y:S02]  /*9830*/  UIMAD.WIDE.U32 UR18, UR16, UR36, URZ ;  /* 0x00000024101272a5 */ /* 0x000fe4000f8e003f */
[----:B------:R-:W-:Y:S02]  /*9840*/  UIMAD UR17, UR16, UR37, UR17 ;  /* 0x00000025101172a4 */ /* 0x000fe4000f8e0211 */
[----:B------:R-:W-:Y:S02]  /*9850*/  UIADD3 UR16, UR15, UR20, URZ ;  /* 0x000000140f107290 */ /* 0x000fe4000fffe03f */
[----:B------:R-:W-:Y:S02]  /*9860*/  UIADD3 UR22, UR25, UR22, URZ ;  /* 0x0000001619167290 */ /* 0x000fe4000fffe03f */
[----:B------:R-:W-:-:S04]  /*9870*/  UIADD3 UR15, UR19, UR17, URZ ;  /* 0x00000011130f7290 */ /* 0x000fc8000fffe03f */
[----:B--2---:R-:W-:Y:S01]  /*9880*/  IMAD.U32 R68, RZ, RZ, UR22 ;  /* 0x00000016ff447e24 */ /* 0x004fe2000f8e00ff */
[----:B----4-:R-:W-:Y:S01]  /*9890*/  @P0 R2UR UR4, R3 ;  /* 0x00000000030402ca */ /* 0x010fe200000e0000 */
[----:B------:R-:W-:Y:S01]  /*98a0*/  IMAD.MOV.U32 R3, RZ, RZ, R66 ;  /* 0x000000ffff037224 */ /* 0x000fe200078e0042 */
[----:B------:R-:W-:Y:S01]  /*98b0*/  @P1 SHF.R.U32.HI R3, RZ, UR27, R60 ;  /* 0x0000001bff031c19 */ /* 0x000fe2000801163c */
[----:B------:R-:W-:-:S04]  /*98c0*/  IMAD.U32 R60, RZ, RZ, UR24 ;  /* 0x00000018ff3c7e24 */ /* 0x000fc8000f8e00ff */
[----:B------:R-:W-:-:S06]  /*98d0*/  IMAD.MOV R63, RZ, RZ, -R3 ;  /* 0x000000ffff3f7224 */ /* 0x000fcc00078e0a03 */
[----:B------:R-:W-:Y:S02]  /*98e0*/  UIADD3 UR14, UP0, UP3, UR18, UR14, UR4 ;  /* 0x0000000e120e7290 */ /* 0x000fe4000fb1e004 */
[----:B------:R-:W-:Y:S01]  /*98f0*/  USHF.R.S32.HI UR17, URZ, 0x1f, UR4 ;  /* 0x0000001f3f117899 */ /* 0x000fe20008011404 */
[----:B------:R-:W-:Y:S01]  /*9900*/  IMAD R63, R63, UR9, R66 ;  /* 0x000000093f3f7c24 */ /* 0x000fe2000f8e0242 */
[----:B------:R-:W-:Y:S01]  /*9910*/  SHF.R.S32.HI R61, RZ, 0x1f, R3 ;  /* 0x0000001fff3d7819 */ /* 0x000fe20000011403 */
[----:B------:R-:W-:Y:S01]  /*9920*/  ULDC.64 UR18, c[0x0][0xba8] ;  /* 0x0002ea0000127ab9 */ /* 0x000fe20000000a00 */
[----:B------:R-:W-:Y:S01]  /*9930*/  UIADD3.X UR16, UR15, UR16, UR17, UP0, UP3 ;  /* 0x000000100f107290 */ /* 0x000fe200087e6411 */
[----:B------:R-:W-:Y:S01]  /*9940*/  IADD3 R60, P2, P3, R3, UR14, R60 ;  /* 0x0000000e033c7c10 */ /* 0x000fe2000fb5e03c */
[----:B------:R-:W-:Y:S01]  /*9950*/  @!UP1 ULDC UR18, c[0x0][0xb50] ;  /* 0x0002d40000129ab9 */ /* 0x000fe20000000800 */
[----:B------:R-:W-:Y:S01]  /*9960*/  ULDC.64 UR14, c[0x0][UR23+0x210] ;  /* 0x00008400170e7abb */ /* 0x000fe20008000a00 */
[----:B------:R-:W-:Y:S01]  /*9970*/  SHF.R.S32.HI R3, RZ, 0x1f, R63 ;  /* 0x0000001fff037819 */ /* 0x000fe2000001143f */
[----:B------:R-:W-:Y:S01]  /*9980*/  IMAD R64, R63, UR15, RZ ;  /* 0x0000000f3f407c24 */ /* 0x000fe2000f8e02ff */
[----:B------:R-:W-:Y:S01]  /*9990*/  IADD3.X R61, R61, UR16, R68, P2, P3 ;  /* 0x000000103d3d7c10 */ /* 0x000fe200097e6444 */
[----:B------:R-:W-:-:S02]  /*99a0*/  @!UP1 ULDC UR19, c[0x0][0xb54] ;  /* 0x0002d50000139ab9 */ /* 0x000fc40000000800 */
[----:B------:R-:W-:Y:S02]  /*99b0*/  IMAD R3, R3, UR14, R64 ;  /* 0x0000000e03037c24 */ /* 0x000fe4000f8e0240 */
[----:B------:R-:W-:-:S04]  /*99c0*/  IMAD.WIDE.U32 R60, R63, UR14, R60 ;  /* 0x0000000e3f3c7c25 */ /* 0x000fc8000f8e003c */
[----:B------:R-:W-:Y:S01]  /*99d0*/  IMAD.IADD R3, R61, 0x1, R3 ;  /* 0x000000013d037824 */ /* 0x000fe200078e0203 */
[----:B------:R-:W-:Y:S01]  /*99e0*/  LEA R64, P2, R60, UR18, 0x2 ;  /* 0x000000123c407c11 */ /* 0x000fe2000f8410ff */
[----:B------:R-:W-:Y:S01]  /*99f0*/  ULDC UR14, c[0x0][0xa88] ;  /* 0x0002a200000e7ab9 */ /* 0x000fe20000000800 */
[----:B-----5:R-:W-:Y:S02]  /*9a00*/  @P4 R2UR UR14, R62 ;  /* 0x000000003e0e42ca */ /* 0x020fe400000e0000 */
[----:B------:R-:W-:Y:S01]  /*9a10*/  LEA.HI.X R65, R60, UR19, R3, 0x2, P2 ;  /* 0x000000133c417c11 */ /* 0x000fe200090f1403 */
[----:B---3--:R-:W-:-:S12]  /*9a20*/  @P4 BRA `(.L_x_240) ;  /* 0x0000000000284947 */ /* 0x008fd80003800000 */
[----:B------:R-:W-:Y:S05]  /*9a30*/  @!P0 BRA `(.L_x_240) ;  /* 0x0000000000248947 */ /* 0x000fea0003800000 */
[----:B------:R-:W-:Y:S02]  /*9a40*/  IMAD.U32 R60, RZ, RZ, UR12 ;  /* 0x0000000cff3c7e24 */ /* 0x000fe4000f8e00ff */
[----:B------:R-:W-:Y:S02]  /*9a50*/  IMAD.U32 R62, RZ, RZ, UR12 ;  /* 0x0000000cff3e7e24 */ /* 0x000fe4000f8e00ff */
[----:B------:R-:W-:Y:S02]  /*9a60*/  IMAD.U32 R61, RZ, RZ, UR13 ;  /* 0x0000000dff3d7e24 */ /* 0x000fe4000f8e00ff */
[----:B------:R-:W-:-:S03]  /*9a70*/  IMAD.U32 R63, RZ, RZ, UR13 ;  /* 0x0000000dff3f7e24 */ /* 0x000fc6000f8e00ff */
[----:B------:R-:W2:Y:S04]  /*9a80*/  LDG.E R60, desc[UR52][R60.64] ;  /* 0x000000343c3c7981 */ /* 0x000ea8000c1e1900 */
[----:B------:R-:W3:Y:S01]  /*9a90*/  LDG.E R62, desc[UR52][R62.64+0x4] ;  /* 0x000004343e3e7981 */ /* 0x000ee2000c1e1900 */
[----:B--2---:R-:W-:Y:S02]  /*9aa0*/  R2UR UR12, R60 ;  /* 0x000000003c0c72ca */ /* 0x004fe400000e0000 */
[----:B---3--:R-:W-:-:S13]  /*9ab0*/  R2UR UR14, R62 ;  /* 0x000000003e0e72ca */ /* 0x008fda00000e0000 */
[----:B------:R-:W-:-:S12]  /*9ac0*/  UIADD3 UR14, -UR12, UR14, URZ ;  /* 0x0000000e0c0e7290 */ /* 0x000fd8000fffe13f */
.L_x_240:
[----:B------:R-:W2:Y:S04]  /*9ad0*/  LDL R68, [R1+0x20] ;  /* 0x0000200001447983 */ /* 0x000ea80000100800 */
[----:B------:R-:W3:Y:S01]  /*9ae0*/  LDL R3, [R1+0x1c] ;  /* 0x00001c0001037983 */ /* 0x000ee20000100800 */
[----:B------:R-:W-:Y:S01]  /*9af0*/  IMAD.U32 R67, RZ, RZ, UR42 ;  /* 0x0000002aff437e24 */ /* 0x000fe2000f8e00ff */
[----:B------:R-:W-:Y:S01]  /*9b00*/  UIMAD UR16, UR14, UR9, URZ ;  /* 0x000000090e1072a4 */ /* 0x000fe2000f8e023f */
[----:B------:R-:W-:Y:S01]  /*9b10*/  PLOP3.LUT P3, PT, PT, PT, UP1, 0x80, 0x0 ;  /* 0x000000000000781c */ /* 0x000fe20003f6f018 */
[----:B------:R-:W-:Y:S04]  /*9b20*/  SHFL.IDX PT, R60, R64, RZ, 0x1c1f ;  /* 0x001c1fff403c7589 */ /* 0x000fe800000e0000 */
[----:B------:R-:W0:Y:S04]  /*9b30*/  SHFL.IDX PT, R61, R65, RZ, 0x1c1f ;  /* 0x001c1fff413d7589 */ /* 0x000e2800000e0000 */
[----:B------:R-:W-:Y:S04]  /*9b40*/  SHFL.IDX PT, R62, R64, 0x1, 0x1c1f ;  /* 0x003c1f00403e7f89 */ /* 0x000fe800000e0000 */
[----:B------:R-:W1:Y:S01]  /*9b50*/  SHFL.IDX PT, R63, R65, 0x1, 0x1c1f ;  /* 0x003c1f00413f7f89 */ /* 0x000e6200000e0000 */
[----:B--2---:R-:W-:Y:S01]  /*9b60*/  IMAD R67, R67, 0x80, R68 ;  /* 0x0000008043437824 */ /* 0x004fe200078e0244 */
[----:B---3--:R-:W-:-:S03]  /*9b70*/  LOP3.LUT P0, RZ, R3, 0x3, RZ, 0xc0, !PT ;  /* 0x0000000303ff7812 */ /* 0x008fc6000780c0ff */
[C---:B------:R-:W-:Y:S01]  /*9b80*/  VIADD R3, R67.reuse, 0x8 ;  /* 0x0000000843037836 */ /* 0x040fe20000000000 */
[----:B------:R-:W-:-:S04]  /*9b90*/  ISETP.GE.OR P2, PT, R67, UR16, P0 ;  /* 0x0000001043007c0c */ /* 0x000fc80008746670 */
[----:B------:R-:W-:-:S09]  /*9ba0*/  ISETP.GE.OR P0, PT, R3, UR16, P0 ;  /* 0x0000001003007c0c */ /* 0x000fd20008706670 */
[----:B0-----:R0:W-:Y:S01]  /*9bb0*/  @!P2 ST.E desc[UR52][R60.64], R0 ;  /* 0x000000003c00a985 */ /* 0x0011e2000c101934 */
[----:B------:R-:W-:-:S03]  /*9bc0*/  ISETP.GE.AND P2, PT, R67, UR16, PT ;  /* 0x0000001043007c0c */ /* 0x000fc6000bf46270 */
[----:B-1----:R0:W-:Y:S01]  /*9bd0*/  @!P0 ST.E desc[UR52][R62.64], R173 ;  /* 0x000000ad3e008985 */ /* 0x0021e2000c101934 */
[----:B------:R-:W-:Y:S01]  /*9be0*/  ISETP.GE.AND P0, PT, R3, UR16, PT ;  /* 0x0000001003007c0c */ /* 0x000fe2000bf06270 */
[----:B------:R-:W-:-:S12]  /*9bf0*/  @P3 BRA `(.L_x_241) ;  /* 0x00000010000c3947 */ /* 0x000fd80003800000 */
[----:B0-----:R-:W-:Y:S01]  /*9c00*/  VIADD R0, R193, 0xffffff80 ;  /* 0xffffff80c1007836 */ /* 0x001fe20000000000 */
[----:B------:R-:W-:-:S04]  /*9c10*/  ULDC.64 UR14, c[0x0][0xaa0] ;  /* 0x0002a800000e7ab9 */ /* 0x000fc80000000a00 */
[----:B------:R-:W-:-:S04]  /*9c20*/  SHF.R.S32.HI R3, RZ, 0x1f, R0 ;  /* 0x0000001fff037819 */ /* 0x000fc80000011400 */
[----:B------:R-:W-:-:S04]  /*9c30*/  LEA.HI R3, R3, R0, RZ, 0x3 ;  /* 0x0000000003037211 */ /* 0x000fc800078f18ff */
[----:B------:R-:W-:Y:S02]  /*9c40*/  LOP3.LUT R5, R3, 0xfffffff8, RZ, 0xc0, !PT ;  /* 0xfffffff803057812 */ /* 0x000fe400078ec0ff */
[----:B------:R-:W-:-:S03]  /*9c50*/  SHF.R.S32.HI R3, RZ, 0x3, R3 ;  /* 0x00000003ff037819 */ /* 0x000fc60000011403 */
[----:B------:R-:W-:Y:S02]  /*9c60*/  IMAD.IADD R20, R0, 0x1, -R5 ;  /* 0x0000000100147824 */ /* 0x000fe400078e0a05 */
[----:B------:R-:W-:Y:S02]  /*9c70*/  IMAD.MOV.U32 R5, RZ, RZ, 0x2 ;  /* 0x00000002ff057424 */ /* 0x000fe400078e00ff */
[----:B------:R-:W-:-:S04]  /*9c80*/  IMAD.SHL.U32 R0, R20, 0x8, RZ ;  /* 0x0000000814007824 */ /* 0x000fc800078e00ff */
[----:B------:R-:W-:-:S04]  /*9c90*/  IMAD R4, R3, 0x40, R0 ;  /* 0x0000004003047824 */ /* 0x000fc800078e0200 */
[----:B------:R-:W-:Y:S01]  /*9ca0*/  IMAD.WIDE R4, R4, R5, UR10 ;  /* 0x0000000a04047e25 */ /* 0x000fe2000f8e0205 */
[----:B------:R-:W-:Y:S02]  /*9cb0*/  UIMAD UR12, UR17, UR14, URZ ;  /* 0x0000000e110c72a4 */ /* 0x000fe4000f8e023f */
[C---:B------:R-:W-:Y:S02]  /*9cc0*/  IADD3 R9, P4, R4.reuse, 0x1000, RZ ;  /* 0x0000100004097810 */ /* 0x040fe40007f9e0ff */
[C---:B------:R-:W-:Y:S02]  /*9cd0*/  IADD3 R13, P3, R4.reuse, 0x2000, RZ ;  /* 0x00002000040d7810 */ /* 0x040fe40007f7e0ff */
[----:B------:R-:W-:Y:S01]  /*9ce0*/  IADD3 R25, P2, R4, 0x3000, RZ ;  /* 0x0000300004197810 */ /* 0x000fe20007f5e0ff */
[----:B------:R-:W-:Y:S01]  /*9cf0*/  UIMAD UR12, UR4, UR15, UR12 ;  /* 0x0000000f040c72a4 */ /* 0x000fe2000f8e020c */
[----:B------:R-:W-:Y:S01]  /*9d00*/  LOP3.LUT R8, R9, 0x380, RZ, 0xc0, !PT ;  /* 0x0000038009087812 */ /* 0x000fe200078ec0ff */
[----:B------:R-:W-:Y:S01]  /*9d10*/  UIMAD.WIDE.U32 UR10, UR4, UR14, URZ ;  /* 0x0000000e040a72a5 */ /* 0x000fe2000f8e003f */
[----:B------:R-:W-:-:S02]  /*9d20*/  LOP3.LUT R12, R13, 0x380, RZ, 0xc0, !PT ;  /* 0x000003800d0c7812 */ /* 0x000fc400078ec0ff */
[----:B------:R-:W-:Y:S01]  /*9d30*/  LOP3.LUT R24, R25, 0x380, RZ, 0xc0, !PT ;  /* 0x0000038019187812 */ /* 0x000fe200078ec0ff */
[----:B------:R-:W-:Y:S01]  /*9d40*/  UIADD3 UR11, UR11, UR12, URZ ;  /* 0x0000000c0b0b7290 */ /* 0x000fe2000fffe03f */
[----:B------:R-:W-:Y:S01]  /*9d50*/  SHF.R.U64 R8, R8, 0x3, RZ ;  /* 0x0000000308087819 */ /* 0x000fe200000012ff */
[----:B------:R-:W-:Y:S01]  /*9d60*/  IMAD.U32 R21, RZ, RZ, UR42 ;  /* 0x0000002aff157e24 */ /* 0x000fe2000f8e00ff */
[----:B------:R-:W-:Y:S01]  /*9d70*/  SHF.R.U64 R12, R12, 0x3, RZ ;  /* 0x000000030c0c7819 */ /* 0x000fe200000012ff */
[----:B------:R-:W-:Y:S01]  /*9d80*/  ULDC.64 UR12, c[0x0][0xae8] ;  /* 0x0002ba00000c7ab9 */ /* 0x000fe20000000a00 */
[----:B------:R-:W-:Y:S01]  /*9d90*/  SHF.R.U64 R24, R24, 0x3, RZ ;  /* 0x0000000318187819 */ /* 0x000fe200000012ff */
[----:B------:R-:W-:Y:S01]  /*9da0*/  UIMAD.WIDE.U32 UR10, UR38, UR12, UR10 ;  /* 0x0000000c260a72a5 */ /* 0x000fe2000f8e000a */
[----:B------:R-:W-:Y:S01]  /*9db0*/  LOP3.LUT R8, R8, R9, RZ, 0x3c, !PT ;  /* 0x0000000908087212 */ /* 0x000fe200078e3cff */
[--C-:B------:R-:W-:Y:S01]  /*9dc0*/  IMAD.X R9, RZ, RZ, R5.reuse, P4 ;  /* 0x000000ffff097224 */ /* 0x100fe200020e0605 */
[----:B------:R-:W-:Y:S01]  /*9dd0*/  LOP3.LUT R12, R12, R13, RZ, 0x3c, !PT ;  /* 0x0000000d0c0c7212 */ /* 0x000fe200078e3cff */
[--C-:B------:R-:W-:Y:S01]  /*9de0*/  IMAD.X R13, RZ, RZ, R5.reuse, P3 ;  /* 0x000000ffff0d7224 */ /* 0x100fe200018e0605 */
[----:B------:R-:W-:Y:S01]  /*9df0*/  LOP3.LUT R24, R24, R25, RZ, 0x3c, !PT ;  /* 0x0000001918187212 */ /* 0x000fe200078e3cff */
[----:B------:R-:W-:Y:S01]  /*9e00*/  IMAD.X R25, RZ, RZ, R5, P2 ;  /* 0x000000ffff197224 */ /* 0x000fe200010e0605 */
[----:B------:R-:W-:Y:S01]  /*9e10*/  IADD3 R29, P0, R4, 0x4000, RZ ;  /* 0x00004000041d7810 */ /* 0x000fe20007f1e0ff */
[----:B------:R-:W-:Y:S01]  /*9e20*/  IMAD R20, R20, 0x20, R3 ;  /* 0x0000002014147824 */ /* 0x000fe200078e0203 */
[C---:B------:R-:W-:Y:S01]  /*9e30*/  IADD3 R33, P6, R4.reuse, 0x5000, RZ ;  /* 0x0000500004217810 */ /* 0x040fe20007fde0ff */
[----:B------:R-:W-:Y:S01]  /*9e40*/  USHF.R.S32.HI UR4, URZ, 0x1f, UR36 ;  /* 0x0000001f3f047899 */ /* 0x000fe20008011424 */
[C---:B------:R-:W-:Y:S01]  /*9e50*/  IADD3 R37, P5, R4.reuse, 0x6000, RZ ;  /* 0x0000600004257810 */ /* 0x040fe20007fbe0ff */
[----:B------:R-:W-:Y:S01]  /*9e60*/  UIMAD UR11, UR38, UR13, UR11 ;  /* 0x0000000d260b72a4 */ /* 0x000fe2000f8e020b */
[C---:B------:R-:W-:Y:S01]  /*9e70*/  IADD3 R41, P4, R4.reuse, 0x7000, RZ ;  /* 0x0000700004297810 */ /* 0x040fe20007f9e0ff */
[----:B------:R-:W-:Y:S01]  /*9e80*/  @UP2 ULDC UR14, c[0x0][0xbec] ;  /* 0x0002fb00000e2ab9 */ /* 0x000fe20000000800 */
[C---:B------:R-:W-:Y:S01]  /*9e90*/  IADD3 R45, P3, R4.reuse, 0x8000, RZ ;  /* 0x00008000042d7810 */ /* 0x040fe20007f7e0ff */
[----:B------:R-:W-:Y:S01]  /*9ea0*/  ULDC.64 UR12, c[0x0][0xaf0] ;  /* 0x0002bc00000c7ab9 */ /* 0x000fe20000000a00 */
[----:B------:R-:W-:Y:S01]  /*9eb0*/  IADD3 R49, P2, R4, 0x9000, RZ ;  /* 0x0000900004317810 */ /* 0x000fe20007f5e0ff */
[----:B------:R-:W-:Y:S01]  /*9ec0*/  IMAD R78, R21, 0x80, R20 ;  /* 0x00000080154e7824 */ /* 0x000fe200078e0214 */
[----:B------:R-:W-:Y:S01]  /*9ed0*/  LOP3.LUT R28, R29, 0x380, RZ, 0xc0, !PT ;  /* 0x000003801d1c7812 */ /* 0x000fe200078ec0ff */
[----:B------:R-:W-:Y:S01]  /*9ee0*/  UIMAD UR4, UR4, UR12, URZ ;  /* 0x0000000c040472a4 */ /* 0x000fe2000f8e023f */
[----:B------:R-:W-:Y:S01]  /*9ef0*/  LOP3.LUT R32, R33, 0x380, RZ, 0xc0, !PT ;  /* 0x0000038021207812 */ /* 0x000fe200078ec0ff */
[----:B------:R-:W-:Y:S01]  /*9f00*/  IMAD.U32 R84, RZ, RZ, UR42 ;  /* 0x0000002aff547e24 */ /* 0x000fe2000f8e00ff */
[----:B------:R-:W-:Y:S01]  /*9f10*/  LOP3.LUT R36, R37, 0x380, RZ, 0xc0, !PT ;  /* 0x0000038025247812 */ /* 0x000fe200078ec0ff */
[----:B------:R-:W5:Y:S01]  /*9f20*/  LD.E.128 R12, desc[UR52][R12.64] ;  /* 0x000000340c0c7980 */ /* 0x000f62000c101d00 */
[----:B------:R-:W-:-:S02]  /*9f30*/  LOP3.LUT R40, R41, 0x380, RZ, 0xc0, !PT ;  /* 0x0000038029287812 */ /* 0x000fc400078ec0ff */
[----:B------:R-:W-:Y:S01]  /*9f40*/  LOP3.LUT R44, R45, 0x380, RZ, 0xc0, !PT ;  /* 0x000003802d2c7812 */ /* 0x000fe200078ec0ff */
[----:B------:R-:W5:Y:S01]  /*9f50*/  LD.E.128 R24, desc[UR52][R24.64] ;  /* 0x0000003418187980 */ /* 0x000f62000c101d00 */
[----:B------:R-:W-:Y:S01]  /*9f60*/  LOP3.LUT R48, R49, 0x380, RZ, 0xc0, !PT ;  /* 0x0000038031307812 */ /* 0x000fe200078ec0ff */
[----:B------:R-:W-:Y:S01]  /*9f70*/  @P1 IMAD.HI.U32 R20, R78, UR14, RZ ;  /* 0x0000000e4e141c27 */ /* 0x000fe2000f8e00ff */
[----:B------:R-:W-:Y:S01]  /*9f80*/  SHF.R.U64 R28, R28, 0x3, RZ ;  /* 0x000000031c1c7819 */ /* 0x000fe200000012ff */
[----:B------:R-:W-:Y:S01]  /*9f90*/  UIMAD UR4, UR36, UR13, UR4 ;  /* 0x0000000d240472a4 */ /* 0x000fe2000f8e0204 */
[----:B------:R-:W-:Y:S02]  /*9fa0*/  SHF.R.U64 R32, R32, 0x3, RZ ;  /* 0x0000000320207819 */ /* 0x000fe400000012ff */
[----:B------:R-:W-:Y:S02]  /*9fb0*/  SHF.R.U64 R36, R36, 0x3, RZ ;  /* 0x0000000324247819 */ /* 0x000fe400000012ff */
[----:B------:R-:W-:-:S02]  /*9fc0*/  SHF.R.U64 R40, R40, 0x3, RZ ;  /* 0x0000000328287819 */ /* 0x000fc400000012ff */
[----:B------:R-:W-:Y:S01]  /*9fd0*/  SHF.R.U64 R44, R44, 0x3, RZ ;  /* 0x000000032c2c7819 */ /* 0x000fe200000012ff */
[----:B------:R-:W-:Y:S01]  /*9fe0*/  UIMAD.WIDE.U32 UR36, UR36, UR12, UR10 ;  /* 0x0000000c242472a5 */ /* 0x000fe2000f8e000a */
[----:B------:R-:W-:Y:S01]  /*9ff0*/  SHF.R.U64 R48, R48, 0x3, RZ ;  /* 0x0000000330307819 */ /* 0x000fe200000012ff */
[----:B------:R-:W-:Y:S01]  /*a000*/  IMAD.MOV.U32 R77, RZ, RZ, R78 ;  /* 0x000000ffff4d7224 */ /* 0x000fe200078e004e */
[----:B------:R-:W-:Y:S01]  /*a010*/  @UP2 ULDC UR10, c[0x0][0xbf0] ;  /* 0x0002fc00000a2ab9 */ /* 0x000fe20000000800 */
[----:B------:R-:W-:Y:S01]  /*a020*/  LOP3.LUT R28, R28, R29, RZ, 0x3c, !PT ;  /* 0x0000001d1c1c7212 */ /* 0x000fe200078e3cff */
[--C-:B------:R-:W-:Y:S01]  /*a030*/  IMAD.X R29, RZ, RZ, R5.reuse, P0 ;  /* 0x000000ffff1d7224 */ /* 0x100fe200000e0605 */
        /* <DEDUP_REMOVED lines=9> */
[----:B------:R-:W-:Y:S01]  /*a0d0*/  IMAD.X R49, RZ, RZ, R5, P2 ;  /* 0x000000ffff317224 */ /* 0x000fe200010e0605 */
[----:B------:R-:W-:Y:S01]  /*a0e0*/  @P1 SHF.R.U32.HI R77, RZ, UR10, R20 ;  /* 0x0000000aff4d1c19 */ /* 0x000fe20008011614 */
[----:B------:R-:W-:Y:S01]  /*a0f0*/  UIADD3 UR4, UR37, UR4, URZ ;  /* 0x0000000425047290 */ /* 0x000fe2000fffe03f */
[C---:B------:R-:W-:Y:S01]  /*a100*/  IADD3 R53, P0, R4.reuse, 0xa000, RZ ;  /* 0x0000a00004357810 */ /* 0x040fe20007f1e0ff */
[----:B------:R-:W-:Y:S01]  /*a110*/  ULDC.64 UR10, c[0x0][0xae0] ;  /* 0x0002b800000a7ab9 */ /* 0x000fe20000000a00 */
[----:B------:R-:W-:-:S02]  /*a120*/  IADD3 R57, P6, R4, 0xb000, RZ ;  /* 0x0000b00004397810 */ /* 0x000fc40007fde0ff */
[C---:B------:R-:W-:Y:S01]  /*a130*/  LOP3.LUT R11, R4.reuse, 0x380, RZ, 0xc0, !PT ;  /* 0x00000380040b7812 */ /* 0x040fe200078ec0ff */
[----:B------:R-:W-:Y:S01]  /*a140*/  IMAD.U32 R21, RZ, RZ, UR37 ;  /* 0x00000025ff157e24 */ /* 0x000fe2000f8e00ff */
[C---:B------:R-:W-:Y:S01]  /*a150*/  IADD3 R61, P5, R4.reuse, 0xc000, RZ ;  /* 0x0000c000043d7810 */ /* 0x040fe20007fbe0ff */
[----:B------:R-:W5:Y:S01]  /*a160*/  LD.E.128 R28, desc[UR52][R28.64] ;  /* 0x000000341c1c7980 */ /* 0x000f62000c101d00 */
[C---:B------:R-:W-:Y:S02]  /*a170*/  IADD3 R65, P4, R4.reuse, 0xd000, RZ ;  /* 0x0000d00004417810 */ /* 0x040fe40007f9e0ff */
[C---:B------:R-:W-:Y:S01]  /*a180*/  IADD3 R69, P3, R4.reuse, 0xe000, RZ ;  /* 0x0000e00004457810 */ /* 0x040fe20007f7e0ff */
[----:B------:R-:W5:Y:S01]  /*a190*/  LD.E.128 R32, desc[UR52][R32.64] ;  /* 0x0000003420207980 */ /* 0x000f62000c101d00 */
[----:B------:R-:W-:Y:S01]  /*a1a0*/  IADD3 R7, P2, R4, 0xf000, RZ ;  /* 0x0000f00004077810 */ /* 0x000fe20007f5e0ff */
[--C-:B------:R-:W-:Y:S01]  /*a1b0*/  IMAD.MOV R79, RZ, RZ, -R77.reuse ;  /* 0x000000ffff4f7224 */ /* 0x100fe200078e0a4d */
[----:B------:R-:W-:Y:S01]  /*a1c0*/  SHF.R.S32.HI R76, RZ, 0x1f, R77 ;  /* 0x0000001fff4c7819 */ /* 0x000fe2000001144d */
[----:B------:R-:W5:Y:S01]  /*a1d0*/  LD.E.128 R36, desc[UR52][R36.64] ;  /* 0x0000003424247980 */ /* 0x000f62000c101d00 */
[----:B------:R-:W-:-:S02]  /*a1e0*/  LOP3.LUT R52, R53, 0x380, RZ, 0xc0, !PT ;  /* 0x0000038035347812 */ /* 0x000fc400078ec0ff */
[----:B------:R-:W-:Y:S01]  /*a1f0*/  LOP3.LUT R56, R57, 0x380, RZ, 0xc0, !PT ;  /* 0x0000038039387812 */ /* 0x000fe200078ec0ff */
[----:B------:R-:W-:Y:S01]  /*a200*/  IMAD.U32 R20, RZ, RZ, UR36 ;  /* 0x00000024ff147e24 */ /* 0x000fe2000f8e00ff */
[----:B------:R-:W-:Y:S01]  /*a210*/  LOP3.LUT R60, R61, 0x380, RZ, 0xc0, !PT ;  /* 0x000003803d3c7812 */ /* 0x000fe200078ec0ff */
[----:B------:R-:W-:Y:S01]  /*a220*/  IMAD.U32 R21, RZ, RZ, UR4 ;  /* 0x00000004ff157e24 */ /* 0x000fe2000f8e00ff */
[----:B------:R-:W-:Y:S01]  /*a230*/  LOP3.LUT R64, R65, 0x380, RZ, 0xc0, !PT ;  /* 0x0000038041407812 */ /* 0x000fe200078ec0ff */
[----:B------:R-:W-:Y:S01]  /*a240*/  IMAD.X R73, RZ, RZ, R5, P2 ;  /* 0x000000ffff497224 */ /* 0x000fe200010e0605 */
[----:B------:R-:W-:Y:S01]  /*a250*/  LOP3.LUT R68, R69, 0x380, RZ, 0xc0, !PT ;  /* 0x0000038045447812 */ /* 0x000fe200078ec0ff */
[----:B------:R-:W5:Y:S01]  /*a260*/  LD.E.128 R40, desc[UR52][R40.64] ;  /* 0x0000003428287980 */ /* 0x000f62000c101d00 */
[----:B------:R-:W-:Y:S01]  /*a270*/  LOP3.LUT R6, R7, 0x380, RZ, 0xc0, !PT ;  /* 0x0000038007067812 */ /* 0x000fe200078ec0ff */
[----:B------:R-:W-:Y:S01]  /*a280*/  IMAD R76, R76, UR10, RZ ;  /* 0x0000000a4c4c7c24 */ /* 0x000fe2000f8e02ff */
[----:B------:R-:W-:Y:S01]  /*a290*/  SHF.R.U64 R52, R52, 0x3, RZ ;  /* 0x0000000334347819 */ /* 0x000fe200000012ff */
[----:B------:R-:W-:Y:S01]  /*a2a0*/  IMAD R79, R79, UR9, R78 ;  /* 0x000000094f4f7c24 */ /* 0x000fe2000f8e024e */
[----:B------:R-:W-:Y:S01]  /*a2b0*/  SHF.R.U64 R56, R56, 0x3, RZ ;  /* 0x0000000338387819 */ /* 0x000fe200000012ff */
[----:B------:R-:W5:Y:S01]  /*a2c0*/  LD.E.128 R44, desc[UR52][R44.64] ;  /* 0x000000342c2c7980 */ /* 0x000f62000c101d00 */
[----:B------:R-:W-:-:S02]  /*a2d0*/  SHF.R.U64 R60, R60, 0x3, RZ ;  /* 0x000000033c3c7819 */ /* 0x000fc400000012ff */
[----:B------:R-:W-:Y:S01]  /*a2e0*/  SHF.R.U64 R64, R64, 0x3, RZ ;  /* 0x0000000340407819 */ /* 0x000fe200000012ff */
[----:B------:R-:W5:Y:S01]  /*a2f0*/  LD.E.128 R48, desc[UR52][R48.64] ;  /* 0x0000003430307980 */ /* 0x000f62000c101d00 */
[----:B------:R-:W-:Y:S02]  /*a300*/  SHF.R.U64 R68, R68, 0x3, RZ ;  /* 0x0000000344447819 */ /* 0x000fe400000012ff */
[----:B------:R-:W-:Y:S02]  /*a310*/  SHF.R.U64 R11, R11, 0x3, RZ ;  /* 0x000000030b0b7819 */ /* 0x000fe400000012ff */
[----:B------:R-:W-:Y:S01]  /*a320*/  SHF.R.U64 R6, R6, 0x3, RZ ;  /* 0x0000000306067819 */ /* 0x000fe200000012ff */
[----:B------:R-:W-:Y:S01]  /*a330*/  IMAD R81, R77, UR11, R76 ;  /* 0x0000000b4d517c24 */ /* 0x000fe2000f8e024c */
        /* <DEDUP_REMOVED lines=10> */
[----:B------:R-:W-:Y:S01]  /*a3e0*/  LOP3.LUT R4, R11, R4, RZ, 0x3c, !PT ;  /* 0x000000040b047212 */ /* 0x000fe200078e3cff */
[----:B------:R-:W-:Y:S01]  /*a3f0*/  IMAD.WIDE.U32 R20, R77, UR10, R20 ;  /* 0x0000000a4d147c25 */ /* 0x000fe2000f8e0014 */
[----:B------:R-:W-:Y:S01]  /*a400*/  LOP3.LUT R72, R6, R7, RZ, 0x3c, !PT ;  /* 0x0000000706487212 */ /* 0x000fe200078e3cff */
[----:B------:R-:W-:Y:S01]  /*a410*/  ULDC.64 UR10, c[0x0][0xad8] ;  /* 0x0002b600000a7ab9 */ /* 0x000fe20000000a00 */
[----:B------:R-:W-:Y:S01]  /*a420*/  SHF.R.S32.HI R76, RZ, 0x1f, R79 ;  /* 0x0000001fff4c7819 */ /* 0x000fe2000001144f */
[----:B------:R-:W-:Y:S01]  /*a430*/  IMAD.IADD R21, R21, 0x1, R81 ;  /* 0x0000000115157824 */ /* 0x000fe200078e0251 */
[----:B------:R-:W5:Y:S03]  /*a440*/  LD.E.128 R4, desc[UR52][R4.64] ;  /* 0x0000003404047980 */ /* 0x000f66000c101d00 */
[----:B------:R-:W-:Y:S01]  /*a450*/  IMAD R76, R76, UR10, RZ ;  /* 0x0000000a4c4c7c24 */ /* 0x000fe2000f8e02ff */
[----:B------:R-:W5:Y:S01]  /*a460*/  LD.E.128 R8, desc[UR52][R8.64] ;  /* 0x0000003408087980 */ /* 0x000f62000c101d00 */
[----:B------:R-:W-:-:S03]  /*a470*/  IMAD R84, R84, 0x80, R3 ;  /* 0x0000008054547824 */ /* 0x000fc600078e0203 */
[----:B------:R-:W5:Y:S01]  /*a480*/  LD.E.128 R52, desc[UR52][R52.64] ;  /* 0x0000003434347980 */ /* 0x000f62000c101d00 */
[----:B------:R-:W-:-:S03]  /*a490*/  IMAD R3, R79, UR11, R76 ;  /* 0x0000000b4f037c24 */ /* 0x000fc6000f8e024c */
[----:B------:R-:W5:Y:S01]  /*a4a0*/  LD.E.128 R56, desc[UR52][R56.64] ;  /* 0x0000003438387980 */ /* 0x000f62000c101d00 */
[----:B------:R-:W-:Y:S01]  /*a4b0*/  IMAD.WIDE.U32 R20, R79, UR10, R20 ;  /* 0x0000000a4f147c25 */ /* 0x000fe2000f8e0014 */
[----:B------:R-:W-:Y:S02]  /*a4c0*/  ULDC.64 UR10, c[0x0][0xa80] ;  /* 0x0002a000000a7ab9 */ /* 0x000fe40000000a00 */
[----:B------:R-:W5:Y:S04]  /*a4d0*/  LD.E.128 R60, desc[UR52][R60.64] ;  /* 0x000000343c3c7980 */ /* 0x000f68000c101d00 */
[----:B------:R-:W5:Y:S04]  /*a4e0*/  LD.E.128 R64, desc[UR52][R64.64] ;  /* 0x0000003440407980 */ /* 0x000f68000c101d00 */
[----:B------:R-:W5:Y:S04]  /*a4f0*/  LD.E.128 R68, desc[UR52][R68.64] ;  /* 0x0000003444447980 */ /* 0x000f68000c101d00 */
[----:B------:R-:W5:Y:S01]  /*a500*/  LD.E.128 R72, desc[UR52][R72.64] ;  /* 0x0000003448487980 */ /* 0x000f62000c101d00 */
[----:B------:R-:W-:Y:S01]  /*a510*/  @!PT LDS RZ, [RZ] ;  /* 0x00000000fffff984 */ /* 0x000fe20000000800 */
[----:B------:R-:W-:Y:S01]  /*a520*/  @!PT LDS RZ, [RZ] ;  /* 0x00000000fffff984 */ /* 0x000fe20000000800 */
[----:B------:R-:W-:Y:S01]  /*a530*/  @!PT LDS RZ, [RZ] ;  /* 0x00000000fffff984 */ /* 0x000fe20000000800 */
[----:B------:R-:W-:Y:S01]  /*a540*/  @!PT LDS RZ, [RZ] ;  /* 0x00000000fffff984 */ /* 0x000fe20000000800 */
[----:B------:R0:W-:Y:S06]  /*a550*/  MEMBAR.ALL.CTA ;  /* 0x0000000000007992 */ /* 0x0001ec0000008000 */
[----:B0-----:R-:W0:Y:S01]  /*a560*/  FENCE.VIEW.ASYNC.S ;  /* 0x00000000000073c6 */ /* 0x001e220000000000 */
[----:B------:R-:W-:Y:S01]  /*a570*/  IMAD.IADD R3, R21, 0x1, R3 ;  /* 0x0000000115037824 */ /* 0x000fe200078e0203 */
[----:B------:R-:W-:Y:S01]  /*a580*/  LEA R82, P2, R20, UR10, 0x1 ;  /* 0x0000000a14527c11 */ /* 0x000fe2000f8408ff */
[----:B------:R-:W-:-:S03]  /*a590*/  UIADD3 UR8, UR8, 0x38820, URZ ;  /* 0x0003882008087890 */ /* 0x000fc6000fffe03f */
[----:B------:R-:W-:Y:S02]  /*a5a0*/  LEA.HI.X R83, R20, UR11, R3, 0x1, P2 ;  /* 0x0000000b14537c11 */ /* 0x000fe400090f0c03 */
[C---:B------:R-:W-:Y:S01]  /*a5b0*/  ISETP.GE.AND P2, PT, R84.reuse, UR16, PT ;  /* 0x0000001054007c0c */ /* 0x040fe2000bf46270 */
[----:B------:R-:W-:Y:S01]  /*a5c0*/  UPRMT UR8, URZ, 0x654, UR8 ;  /* 0x000006543f087896 */ /* 0x000fe20008000008 */
[C---:B------:R-:W-:Y:S02]  /*a5d0*/  VIADD R76, R84.reuse, 0x20 ;  /* 0x00000020544c7836 */ /* 0x040fe40000000000 */
[----:B------:R-:W-:Y:S02]  /*a5e0*/  VIADD R77, R84, 0x40 ;  /* 0x00000040544d7836 */ /* 0x000fe40000000000 */
[C---:B------:R-:W-:Y:S02]  /*a5f0*/  VIADD R86, R0.reuse, 0x40 ;  /* 0x0000004000567836 */ /* 0x040fe40000000000 */
[----:B------:R-:W-:-:S02]  /*a600*/  VIADD R88, R0, 0x80 ;  /* 0x0000008000587836 */ /* 0x000fc40000000000 */
[----:B------:R-:W-:Y:S01]  /*a610*/  VIADD R90, R0, 0xc0 ;  /* 0x000000c0005a7836 */ /* 0x000fe20000000000 */
[----:B0-----:R0:W1:Y:S01]  /*a620*/  SHFL.IDX PT, R81, R82, RZ, 0x181f ;  /* 0x00181fff52517589 */ /* 0x00106200000e0000 */
[----:B------:R-:W-:Y:S03]  /*a630*/  BSSY B1, `(.L_x_242) ;  /* 0x000001b000017945 */ /* 0x000fe60003800000 */
[----:B------:R0:W2:Y:S01]  /*a640*/  SHFL.IDX PT, R3, R83, RZ, 0x181f ;  /* 0x00181fff53037589 */ /* 0x0000a200000e0000 */
[----:B------:R-:W-:Y:S01]  /*a650*/  SYNCS.ARRIVE.TRANS64.RED.A1T0 RZ, [UR8], RZ ;  /* 0x000000ffffff79a7 */ /* 0x000fe20008100408 */
[----:B------:R-:W-:Y:S02]  /*a660*/  ISETP.GE.AND P1, PT, R76, UR16, PT ;  /* 0x000000104c007c0c */ /* 0x000fe4000bf26270 */
[----:B------:R-:W-:Y:S02]  /*a670*/  ISETP.GE.AND P0, PT, R77, UR16, PT ;  /* 0x000000104d007c0c */ /* 0x000fe4000bf06270 */
[----:B------:R-:W-:-:S02]  /*a680*/  SHF.R.S32.HI R91, RZ, 0x1f, R0 ;  /* 0x0000001fff5b7819 */ /* 0x000fc40000011400 */
[----:B------:R-:W-:Y:S02]  /*a690*/  SHF.R.S32.HI R85, RZ, 0x1f, R86 ;  /* 0x0000001fff557819 */ /* 0x000fe40000011456 */
[----:B------:R-:W-:Y:S02]  /*a6a0*/  SHF.R.S32.HI R87, RZ, 0x1f, R88 ;  /* 0x0000001fff577819 */ /* 0x000fe40000011458 */
[----:B------:R-:W-:Y:S01]  /*a6b0*/  SHF.R.S32.HI R89, RZ, 0x1f, R90 ;  /* 0x0000001fff597819 */ /* 0x000fe2000001145a */
[----:B0-----:R-:W-:Y:S06]  /*a6c0*/  @P2 BRA `(.L_x_243) ;  /* 0x0000000000442947 */ /* 0x001fec0003800000 */
[----:B------:R-:W-:Y:S02]  /*a6d0*/  ULDC UR4, c[0x0][0xac8] ;  /* 0x0002b20000047ab9 */ /* 0x000fe40000000800 */
[----:B------:R-:W-:Y:S02]  /*a6e0*/  ISETP.GE.AND P5, PT, R0, UR4, PT ;  /* 0x0000000400007c0c */ /* 0x000fe4000bfa6270 */
[----:B------:R-:W-:Y:S02]  /*a6f0*/  ISETP.GE.AND P4, PT, R86, UR4, PT ;  /* 0x0000000456007c0c */ /* 0x000fe4000bf86270 */
[----:B------:R-:W-:Y:S02]  /*a700*/  ISETP.GE.AND P3, PT, R88, UR4, PT ;  /* 0x0000000458007c0c */ /* 0x000fe4000bf66270 */
[----:B------:R-:W-:-:S07]  /*a710*/  ISETP.GE.AND P2, PT, R90, UR4, PT ;  /* 0x000000045a007c0c */ /* 0x000fce000bf46270 */
[----:B-1----:R-:W-:-:S04]  /*a720*/  @!P5 LEA R20, P6, R0, R81, 0x1 ;  /* 0x000000510014d211 */ /* 0x002fc800078c08ff */
[----:B--2---:R-:W-:Y:S02]  /*a730*/  @!P5 LEA.HI.X R21, R0, R3, R91, 0x1, P6 ;  /* 0x000000030015d211 */ /* 0x004fe400030f0c5b */
[----:B------:R-:W-:-:S03]  /*a740*/  @!P4 LEA R76, P6, R86, R81, 0x1 ;  /* 0x00000051564cc211 */ /* 0x000fc600078c08ff */
[----:B-----5:R0:W-:Y:S01]  /*a750*/  @!P5 ST.E.128 desc[UR52][R20.64], R4 ;  /* 0x000000041400d985 */ /* 0x0201e2000c101d34 */
[----:B------:R-:W-:Y:S02]  /*a760*/  @!P4 LEA.HI.X R77, R86, R3, R85, 0x1, P6 ;  /* 0x00000003564dc211 */ /* 0x000fe400030f0c55 */
[----:B------:R-:W-:-:S03]  /*a770*/  @!P3 LEA R78, P6, R88, R81, 0x1 ;  /* 0x00000051584eb211 */ /* 0x000fc600078c08ff */
[----:B------:R0:W-:Y:S01]  /*a780*/  @!P4 ST.E.128 desc[UR52][R76.64], R28 ;  /* 0x0000001c4c00c985 */ /* 0x0001e2000c101d34 */
[----:B------:R-:W-:Y:S02]  /*a790*/  @!P3 LEA.HI.X R79, R88, R3, R87, 0x1, P6 ;  /* 0x00000003584fb211 */ /* 0x000fe400030f0c57 */
[----:B------:R-:W-:-:S03]  /*a7a0*/  @!P2 LEA R80, P6, R90, R81, 0x1 ;  /* 0x000000515a50a211 */ /* 0x000fc600078c08ff */
[----:B------:R0:W-:Y:S01]  /*a7b0*/  @!P3 ST.E.128 desc[UR52][R78.64], R44 ;  /* 0x0000002c4e00b985 */ /* 0x0001e2000c101d34 */
[----:B------:R-:W-:-:S05]  /*a7c0*/  @!P2 LEA.HI.X R81, R90, R3, R89, 0x1, P6 ;  /* 0x000000035a51a211 */ /* 0x000fca00030f0c59 */
[----:B------:R0:W-:Y:S04]  /*a7d0*/  @!P2 ST.E.128 desc[UR52][R80.64], R60 ;  /* 0x0000003c5000a985 */ /* 0x0001e8000c101d34 */
.L_x_243:
[----:B------:R-:W-:Y:S05]  /*a7e0*/  BSYNC B1 ;  /* 0x0000000000017941 */ /* 0x000fea0003800000 */
.L_x_242:
[----:B--2---:R2:W3:Y:S01]  /*a7f0*/  SHFL.IDX PT, R3, R83, 0x1, 0x181f ;  /* 0x00381f0053037f89 */ /* 0x0044e200000e0000 */
[----:B------:R-:W-:Y:S03]  /*a800*/  BSSY B1, `(.L_x_244) ;  /* 0x0000014000017945 */ /* 0x000fe60003800000 */
[----:B0----5:R2:W0:Y:S01]  /*a810*/  SHFL.IDX PT, R29, R82, 0x1, 0x181f ;  /* 0x00381f00521d7f89 */ /* 0x02142200000e0000 */
[----:B------:R-:W-:Y:S05]  /*a820*/  @P1 BRA `(.L_x_245) ;  /* 0x0000000000441947 */ /* 0x000fea0003800000 */
[----:B------:R-:W-:Y:S02]  /*a830*/  ULDC UR4, c[0x0][0xac8] ;  /* 0x0002b20000047ab9 */ /* 0x000fe40000000800 */
[----:B------:R-:W-:Y:S02]  /*a840*/  ISETP.GE.AND P4, PT, R0, UR4, PT ;  /* 0x0000000400007c0c */ /* 0x000fe4000bf86270 */
[----:B------:R-:W-:Y:S02]  /*a850*/  ISETP.GE.AND P3, PT, R86, UR4, PT ;  /* 0x0000000456007c0c */ /* 0x000fe4000bf66270 */
[----:B------:R-:W-:Y:S02]  /*a860*/  ISETP.GE.AND P2, PT, R88, UR4, PT ;  /* 0x0000000458007c0c */ /* 0x000fe4000bf46270 */
[----:B------:R-:W-:-:S07]  /*a870*/  ISETP.GE.AND P1, PT, R90, UR4, PT ;  /* 0x000000045a007c0c */ /* 0x000fce000bf26270 */
[-C--:B0-----:R-:W-:Y:S02]  /*a880*/  @!P4 LEA R4, P6, R0, R29.reuse, 0x1 ;  /* 0x0000001d0004c211 */ /* 0x081fe400078c08ff */
[----:B------:R-:W-:Y:S02]  /*a890*/  @!P3 LEA R6, P5, R86, R29, 0x1 ;  /* 0x0000001d5606b211 */ /* 0x000fe400078a08ff */
[----:B---3--:R-:W-:Y:S02]  /*a8a0*/  @!P4 LEA.HI.X R5, R0, R3, R91, 0x1, P6 ;  /* 0x000000030005c211 */ /* 0x008fe400030f0c5b */
[----:B------:R-:W-:Y:S02]  /*a8b0*/  @!P2 LEA R20, P6, R88, R29, 0x1 ;  /* 0x0000001d5814a211 */ /* 0x000fe400078c08ff */
[----:B------:R-:W-:Y:S01]  /*a8c0*/  @!P3 LEA.HI.X R7, R86, R3, R85, 0x1, P5 ;  /* 0x000000035607b211 */ /* 0x000fe200028f0c55 */
[----:B------:R4:W-:Y:S01]  /*a8d0*/  @!P4 ST.E.128 desc[UR52][R4.64], R8 ;  /* 0x000000080400c985 */ /* 0x0009e2000c101d34 */
[----:B------:R-:W-:-:S02]  /*a8e0*/  @!P1 LEA R28, P5, R90, R29, 0x1 ;  /* 0x0000001d5a1c9211 */ /* 0x000fc400078a08ff */
[-C--:B------:R-:W-:Y:S01]  /*a8f0*/  @!P2 LEA.HI.X R21, R88, R3.reuse, R87, 0x1, P6 ;  /* 0x000000035815a211 */ /* 0x080fe200030f0c57 */
[----:B------:R4:W-:Y:S01]  /*a900*/  @!P3 ST.E.128 desc[UR52][R6.64], R32 ;  /* 0x000000200600b985 */ /* 0x0009e2000c101d34 */
[----:B------:R-:W-:-:S03]  /*a910*/  @!P1 LEA.HI.X R29, R90, R3, R89, 0x1, P5 ;  /* 0x000000035a1d9211 */ /* 0x000fc600028f0c59 */
[----:B------:R4:W-:Y:S04]  /*a920*/  @!P2 ST.E.128 desc[UR52][R20.64], R48 ;  /* 0x000000301400a985 */ /* 0x0009e8000c101d34 */
[----:B------:R4:W-:Y:S02]  /*a930*/  @!P1 ST.E.128 desc[UR52][R28.64], R64 ;  /* 0x000000401c009985 */ /* 0x0009e4000c101d34 */
.L_x_245:
[----:B------:R-:W-:Y:S05]  /*a940*/  BSYNC B1 ;  /* 0x0000000000017941 */ /* 0x000fea0003800000 */
.L_x_244:
[----:B---3--:R3:W0:Y:S01]  /*a950*/  SHFL.IDX PT, R3, R83, 0x2, 0x181f ;  /* 0x00581f0053037f89 */ /* 0x00862200000e0000 */
[----:B------:R-:W-:Y:S03]  /*a960*/  BSSY B1, `(.L_x_246) ;  /* 0x0000014000017945 */ /* 0x000fe60003800000 */
[----:B----4-:R3:W4:Y:S01]  /*a970*/  SHFL.IDX PT, R11, R82, 0x2, 0x181f ;  /* 0x00581f00520b7f89 */ /* 0x01072200000e0000 */
[----:B------:R-:W-:Y:S05]  /*a980*/  @P0 BRA `(.L_x_247) ;  /* 0x0000000000440947 */ /* 0x000fea0003800000 */
[----:B------:R-:W-:Y:S02]  /*a990*/  ULDC UR4, c[0x0][0xac8] ;  /* 0x0002b20000047ab9 */ /* 0x000fe40000000800 */
[----:B------:R-:W-:Y:S02]  /*a9a0*/  ISETP.GE.AND P3, PT, R0, UR4, PT ;  /* 0x0000000400007c0c */ /* 0x000fe4000bf66270 */
[----:B------:R-:W-:Y:S02]  /*a9b0*/  ISETP.GE.AND P2, PT, R86, UR4, PT ;  /* 0x0000000456007c0c */ /* 0x000fe4000bf46270 */
[----:B------:R-:W-:Y:S02]  /*a9c0*/  ISETP.GE.AND P1, PT, R88, UR4, PT ;  /* 0x0000000458007c0c */ /* 0x000fe4000bf26270 */
[----:B------:R-:W-:-:S07]  /*a9d0*/  ISETP.GE.AND P0, PT, R90, UR4, PT ;  /* 0x000000045a007c0c */ /* 0x000fce000bf06270 */
[-C--:B----4-:R-:W-:Y:S02]  /*a9e0*/  @!P3 LEA R4, P6, R0, R11.reuse, 0x1 ;  /* 0x0000000b0004b211 */ /* 0x090fe400078c08ff */
[-C--:B------:R-:W-:Y:S02]  /*a9f0*/  @!P2 LEA R6, P5, R86, R11.reuse, 0x1 ;  /* 0x0000000b5606a211 */ /* 0x080fe400078a08ff */
[----:B------:R-:W-:Y:S02]  /*aa00*/  @!P1 LEA R8, P4, R88, R11, 0x1 ;  /* 0x0000000b58089211 */ /* 0x000fe400078808ff */
[----:B0-----:R-:W-:Y:S02]  /*aa10*/  @!P3 LEA.HI.X R5, R0, R3, R91, 0x1, P6 ;  /* 0x000000030005b211 */ /* 0x001fe400030f0c5b */
[----:B------:R-:W-:Y:S02]  /*aa20*/  @!P0 LEA R10, P6, R90, R11, 0x1 ;  /* 0x0000000b5a0a8211 */ /* 0x000fe400078c08ff */
[-C--:B------:R-:W-:Y:S01]  /*aa30*/  @!P2 LEA.HI.X R7, R86, R3.reuse, R85, 0x1, P5 ;  /* 0x000000035607a211 */ /* 0x080fe200028f0c55 */
[----:B------:R0:W-:Y:S01]  /*aa40*/  @!P3 ST.E.128 desc[UR52][R4.64], R12 ;  /* 0x0000000c0400b985 */ /* 0x0001e2000c101d34 */
[----:B------:R-:W-:-:S02]  /*aa50*/  @!P1 LEA.HI.X R9, R88, R3, R87, 0x1, P4 ;  /* 0x0000000358099211 */ /* 0x000fc400020f0c57 */
[----:B------:R-:W-:Y:S01]  /*aa60*/  @!P0 LEA.HI.X R11, R90, R3, R89, 0x1, P6 ;  /* 0x000000035a0b8211 */ /* 0x000fe200030f0c59 */
[----:B------:R0:W-:Y:S04]  /*aa70*/  @!P2 ST.E.128 desc[UR52][R6.64], R36 ;  /* 0x000000240600a985 */ /* 0x0001e8000c101d34 */
[----:B------:R0:W-:Y:S04]  /*aa80*/  @!P1 ST.E.128 desc[UR52][R8.64], R52 ;  /* 0x0000003408009985 */ /* 0x0001e8000c101d34 */
[----:B------:R0:W-:Y:S02]  /*aa90*/  @!P0 ST.E.128 desc[UR52][R10.64], R68 ;  /* 0x000000440a008985 */ /* 0x0001e4000c101d34 */
.L_x_247:
[----:B------:R-:W-:Y:S05]  /*aaa0*/  BSYNC B1 ;  /* 0x0000000000017941 */ /* 0x000fea0003800000 */
.L_x_246:
[----:B0-----:R-:W-:Y:S01]  /*aab0*/  VIADD R3, R84, 0x60 ;  /* 0x0000006054037836 */ /* 0x001fe20000000000 */
[----:B--23--:R-:W0:Y:S04]  /*aac0*/  SHFL.IDX PT, R83, R83, 0x3, 0x181f ;  /* 0x00781f0053537f89 */ /* 0x00ce2800000e0000 */
[----:B------:R-:W-:Y:S01]  /*aad0*/  ISETP.GE.AND P0, PT, R3, UR16, PT ;  /* 0x0000001003007c0c */ /* 0x000fe2000bf06270 */
[----:B----4-:R2:W3:-:S12]  /*aae0*/  SHFL.IDX PT, R11, R82, 0x3, 0x181f ;  /* 0x00781f00520b7f89 */ /* 0x0104d800000e0000 */
[----:B--2---:R-:W-:Y:S05]  /*aaf0*/  @P0 BRA `(.L_x_248) ;  /* 0x0000002400e40947 */ /* 0x004fea0003800000 */
[----:B------:R-:W-:Y:S02]  /*ab00*/  ULDC UR4, c[0x0][0xac8] ;  /* 0x0002b20000047ab9 */ /* 0x000fe40000000800 */
[----:B------:R-:W-:Y:S02]  /*ab10*/  ISETP.GE.AND P3, PT, R0, UR4, PT ;  /* 0x0000000400007c0c */ /* 0x000fe4000bf66270 */
[----:B------:R-:W-:Y:S02]  /*ab20*/  ISETP.GE.AND P4, PT, R86, UR4, PT ;  /* 0x0000000456007c0c */ /* 0x000fe4000bf86270 */
[----:B------:R-:W-:-:S09]  /*ab30*/  ISETP.GE.AND P5, PT, R88, UR4, PT ;  /* 0x0000000458007c0c */ /* 0x000fd2000bfa6270 */
[-C--:B---3--:R-:W-:Y:S02]  /*ab40*/  @!P3 LEA R4, P0, R0, R11.reuse, 0x1 ;  /* 0x0000000b0004b211 */ /* 0x088fe400078008ff */
[-C--:B------:R-:W-:Y:S02]  /*ab50*/  @!P4 LEA R6, P1, R86, R11.reuse, 0x1 ;  /* 0x0000000b5606c211 */ /* 0x080fe400078208ff */
[----:B------:R-:W-:Y:S02]  /*ab60*/  @!P5 LEA R8, P2, R88, R11, 0x1 ;  /* 0x0000000b5808d211 */ /* 0x000fe400078408ff */
[-C--:B0-----:R-:W-:Y:S02]  /*ab70*/  @!P3 LEA.HI.X R5, R0, R83.reuse, R91, 0x1, P0 ;  /* 0x000000530005b211 */ /* 0x081fe400000f0c5b */
[-C--:B------:R-:W-:Y:S02]  /*ab80*/  @!P4 LEA.HI.X R7, R86, R83.reuse, R85, 0x1, P1 ;  /* 0x000000535607c211 */ /* 0x080fe400008f0c55 */
[----:B------:R-:W-:Y:S01]  /*ab90*/  @!P5 LEA.HI.X R9, R88, R83, R87, 0x1, P2 ;  /* 0x000000535809d211 */ /* 0x000fe200010f0c57 */
[----:B------:R2:W-:Y:S01]  /*aba0*/  @!P3 ST.E.128 desc[UR52][R4.64], R24 ;  /* 0x000000180400b985 */ /* 0x0005e2000c101d34 */
[----:B------:R-:W-:-:S03]  /*abb0*/  ISETP.GE.AND P0, PT, R90, UR4, PT ;  /* 0x000000045a007c0c */ /* 0x000fc6000bf06270 */
[----:B------:R2:W-:Y:S04]  /*abc0*/  @!P4 ST.E.128 desc[UR52][R6.64], R40 ;  /* 0x000000280600c985 */ /* 0x0005e8000c101d34 */
[----:B------:R2:W-:Y:S06]  /*abd0*/  @!P5 ST.E.128 desc[UR52][R8.64], R56 ;  /* 0x000000380800d985 */ /* 0x0005ec000c101d34 */
[----:B------:R-:W-:Y:S05]  /*abe0*/  @P0 BRA `(.L_x_248) ;  /* 0x0000002400a80947 */ /* 0x000fea0003800000 */
[----:B--2---:R-:W-:-:S04]  /*abf0*/  LEA R4, P0, R90, R11, 0x1 ;  /* 0x0000000b5a047211 */ /* 0x004fc800078008ff */
[----:B------:R-:W-:-:S05]  /*ac00*/  LEA.HI.X R5, R90, R83, R89, 0x1, P0 ;  /* 0x000000535a057211 */ /* 0x000fca00000f0c59 */
[----:B------:R4:W-:Y:S01]  /*ac10*/  ST.E.128 desc[UR52][R4.64], R72 ;  /* 0x0000004804007985 */ /* 0x0009e2000c101d34 */
[----:B------:R-:W-:Y:S05]  /*ac20*/  BRA `(.L_x_248) ;  /* 0x0000002400987947 */ /* 0x000fea0003800000 */
.L_x_241:
[----:B------:R-:W-:Y:S01]  /*ac30*/  ULDC.64 UR14, c[0x0][0xb08] ;  /* 0x0002c200000e7ab9 */ /* 0x000fe20000000a00 */
[----:B------:R-:W-:Y:S01]  /*ac40*/  IMAD.MOV.U32 R3, RZ, RZ, R66 ;  /* 0x000000ffff037224 */ /* 0x000fe200078e0042 */
[----:B------:R-:W-:Y:S01]  /*ac50*/  UIMAD UR12, UR17, UR14, URZ ;  /* 0x0000000e110c72a4 */ /* 0x000fe2000f8e023f */
[C---:B------:R-:W-:Y:S01]  /*ac60*/  VIADD R169, R2.reuse, 0x40 ;  /* 0x0000004002a97836 */ /* 0x040fe20000000000 */
[----:B------:R-:W-:Y:S01]  /*ac70*/  UIMAD.WIDE.U32 UR10, UR4, UR14, URZ ;  /* 0x0000000e040a72a5 */ /* 0x000fe2000f8e003f */
[C---:B------:R-:W-:Y:S01]  /*ac80*/  VIADD R171, R2.reuse, 0x38 ;  /* 0x0000003802ab7836 */ /* 0x040fe20000000000 */
[----:B------:R-:W-:Y:S01]  /*ac90*/  UIMAD UR12, UR4, UR15, UR12 ;  /* 0x0000000f040c72a4 */ /* 0x000fe2000f8e020c */
[C---:B0-----:R-:W-:Y:S01]  /*aca0*/  VIADD R173, R2.reuse, 0x30 ;  /* 0x0000003002ad7836 */ /* 0x041fe20000000000 */
[----:B------:R-:W-:Y:S01]  /*acb0*/  USHF.R.S32.HI UR4, URZ, 0x1f, UR36 ;  /* 0x0000001f3f047899 */ /* 0x000fe20008011424 */
[C---:B------:R-:W-:Y:S01]  /*acc0*/  VIADD R175, R2.reuse, 0x28 ;  /* 0x0000002802af7836 */ /* 0x040fe20000000000 */
[----:B------:R-:W-:Y:S01]  /*acd0*/  UIADD3 UR11, UR11, UR12, URZ ;  /* 0x0000000c0b0b7290 */ /* 0x000fe2000fffe03f */
[C---:B------:R-:W-:Y:S01]  /*ace0*/  VIADD R177, R2.reuse, 0x20 ;  /* 0x0000002002b17836 */ /* 0x040fe20000000000 */
[----:B------:R-:W-:Y:S01]  /*acf0*/  ULDC.64 UR14, c[0x0][0xb40] ;  /* 0x0002d000000e7ab9 */ /* 0x000fe20000000a00 */
[----:B------:R-:W-:Y:S01]  /*ad00*/  ULDC.64 UR12, c[0x0][0xb38] ;  /* 0x0002ce00000c7ab9 */ /* 0x000fe20000000a00 */
[----:B------:R-:W-:Y:S01]  /*ad10*/  UIMAD UR4, UR4, UR14, URZ ;  /* 0x0000000e040472a4 */ /* 0x000fe2000f8e023f */
[C---:B------:R-:W-:Y:S01]  /*ad20*/  VIADD R179, R2.reuse, 0x18 ;  /* 0x0000001802b37836 */ /* 0x040fe20000000000 */
[----:B------:R-:W-:Y:S01]  /*ad30*/  UIMAD.WIDE.U32 UR10, UR38, UR12, UR10 ;  /* 0x0000000c260a72a5 */ /* 0x000fe2000f8e000a */
[C---:B------:R-:W-:Y:S01]  /*ad40*/  VIADD R181, R2.reuse, 0x10 ;  /* 0x0000001002b57836 */ /* 0x040fe20000000000 */
[----:B------:R-:W-:Y:S01]  /*ad50*/  UIMAD UR4, UR36, UR15, UR4 ;  /* 0x0000000f240472a4 */ /* 0x000fe2000f8e0204 */
[----:B------:R-:W-:Y:S01]  /*ad60*/  VIADD R183, R2, 0x8 ;  /* 0x0000000802b77836 */ /* 0x000fe20000000000 */
[----:B------:R-:W-:Y:S01]  /*ad70*/  UIMAD UR11, UR38, UR13, UR11 ;  /* 0x0000000d260b72a4 */ /* 0x000fe2000f8e020b */
[----:B------:R-:W-:Y:S01]  /*ad80*/  BSSY B1, `(.L_x_249) ;  /* 0x00000cf000017945 */ /* 0x000fe20003800000 */
[----:B------:R-:W-:Y:S01]  /*ad90*/  UIADD3 UR8, UR8, 0x38820, URZ ;  /* 0x0003882008087890 */ /* 0x000fe2000fffe03f */
[----:B------:R-:W-:Y:S01]  /*ada0*/  SHF.R.S32.HI R72, RZ, 0x1f, R18 ;  /* 0x0000001fff487819 */ /* 0x000fe20000011412 */
[----:B------:R-:W-:Y:S01]  /*adb0*/  UIMAD.WIDE.U32 UR36, UR36, UR14, UR10 ;  /* 0x0000000e242472a5 */ /* 0x000fe2000f8e000a */
[----:B------:R-:W-:Y:S01]  /*adc0*/  SHF.R.S32.HI R73, RZ, 0x1f, R19 ;  /* 0x0000001fff497819 */ /* 0x000fe20000011413 */
[----:B------:R-:W-:Y:S01]  /*add0*/  ULDC.64 UR12, c[0x0][0xb48] ;  /* 0x0002d200000c7ab9 */ /* 0x000fe20000000a00 */
[----:B------:R-:W-:Y:S01]  /*ade0*/  @UP2 ULDC UR10, c[0x0][0xbec] ;  /* 0x0002fb00000a2ab9 */ /* 0x000fe20000000800 */
[----:B------:R-:W-:Y:S01]  /*adf0*/  UIADD3 UR11, UR37, UR4, URZ ;  /* 0x00000004250b7290 */ /* 0x000fe2000fffe03f */
[----:B------:R-:W-:Y:S01]  /*ae00*/  @P1 IMAD.HI.U32 R0, R66, UR10, RZ ;  /* 0x0000000a42001c27 */ /* 0x000fe2000f8e00ff */
[----:B------:R-:W-:Y:S01]  /*ae10*/  UPRMT UR8, URZ, 0x654, UR8 ;  /* 0x000006543f087896 */ /* 0x000fe20008000008 */
[----:B------:R-:W-:Y:S01]  /*ae20*/  SHF.R.S32.HI R74, RZ, 0x1f, R22 ;  /* 0x0000001fff4a7819 */ /* 0x000fe20000011416 */
[----:B------:R-:W-:Y:S01]  /*ae30*/  @UP2 ULDC UR4, c[0x0][0xbf0] ;  /* 0x0002fc0000042ab9 */ /* 0x000fe20000000800 */
[----:B------:R-:W-:Y:S01]  /*ae40*/  UMOV UR10, UR36 ;  /* 0x00000024000a7c82 */ /* 0x000fe20008000000 */
[----:B------:R-:W-:Y:S01]  /*ae50*/  @P1 SHF.R.U32.HI R3, RZ, UR4, R0 ;  /* 0x00000004ff031c19 */ /* 0x000fe20008011600 */
[----:B------:R-:W-:Y:S01]  /*ae60*/  UIMAD.WIDE.U32 UR10, UR39, UR12, UR10 ;  /* 0x0000000c270a72a5 */ /* 0x000fe2000f8e000a */
[----:B------:R-:W-:Y:S01]  /*ae70*/  SHF.R.S32.HI R75, RZ, 0x1f, R23 ;  /* 0x0000001fff4b7819 */ /* 0x000fe20000011417 */
[----:B------:R-:W-:Y:S01]  /*ae80*/  VIADD R168, R2, 0x40 ;  /* 0x0000004002a87836 */ /* 0x000fe20000000000 */
[--C-:B------:R-:W-:Y:S01]  /*ae90*/  SHF.R.S32.HI R0, RZ, 0x1f, R3.reuse ;  /* 0x0000001fff007819 */ /* 0x100fe20000011403 */
[----:B------:R-:W-:Y:S01]  /*aea0*/  IMAD.MOV R63, RZ, RZ, -R3 ;  /* 0x000000ffff3f7224 */ /* 0x000fe200078e0a03 */
[----:B------:R-:W-:-:S02]  /*aeb0*/  UIMAD UR39, UR39, UR13, UR11 ;  /* 0x0000000d272772a4 */ /* 0x000fc4000f8e020b */
[----:B------:R-:W-:Y:S01]  /*aec0*/  IMAD.U32 R61, RZ, RZ, UR11 ;  /* 0x0000000bff3d7e24 */ /* 0x000fe2000f8e00ff */
[----:B------:R-:W-:Y:S01]  /*aed0*/  SYNCS.ARRIVE.TRANS64.RED.A1T0 RZ, [UR8], RZ ;  /* 0x000000ffffff79a7 */ /* 0x000fe20008100408 */
[----:B------:R-:W-:Y:S01]  /*aee0*/  ULDC.64 UR12, c[0x0][0xb30] ;  /* 0x0002cc00000c7ab9 */ /* 0x000fe20000000a00 */
[----:B------:R-:W-:Y:S01]  /*aef0*/  IMAD R63, R63, UR9, R66 ;  /* 0x000000093f3f7c24 */ /* 0x000fe2000f8e0242 */
[----:B------:R-:W-:Y:S01]  /*af00*/  SHF.R.S32.HI R154, RZ, 0x1f, R216 ;  /* 0x0000001fff9a7819 */ /* 0x000fe200000114d8 */
[----:B------:R-:W-:Y:S01]  /*af10*/  IMAD R0, R0, UR12, RZ ;  /* 0x0000000c00007c24 */ /* 0x000fe2000f8e02ff */
[----:B------:R-:W-:Y:S01]  /*af20*/  SHF.R.S32.HI R155, RZ, 0x1f, R217 ;  /* 0x0000001fff9b7819 */ /* 0x000fe200000114d9 */
[----:B------:R-:W-:Y:S01]  /*af30*/  IMAD.U32 R60, RZ, RZ, UR10 ;  /* 0x0000000aff3c7e24 */ /* 0x000fe2000f8e00ff */
[----:B------:R-:W-:Y:S01]  /*af40*/  ULDC.64 UR10, c[0x0][0xb28] ;  /* 0x0002ca00000a7ab9 */ /* 0x000fe20000000a00 */
[----:B------:R-:W-:Y:S01]  /*af50*/  IMAD.U32 R61, RZ, RZ, UR39 ;  /* 0x00000027ff3d7e24 */ /* 0x000fe2000f8e00ff */
[----:B------:R-:W-:Y:S01]  /*af60*/  SHF.R.S32.HI R156, RZ, 0x1f, R218 ;  /* 0x0000001fff9c7819 */ /* 0x000fe200000114da */
[C---:B------:R-:W-:Y:S01]  /*af70*/  IMAD R65, R3.reuse, UR13, R0 ;  /* 0x0000000d03417c24 */ /* 0x040fe2000f8e0200 */
[----:B------:R-:W-:Y:S01]  /*af80*/  SHF.R.S32.HI R0, RZ, 0x1f, R63 ;  /* 0x0000001fff007819 */ /* 0x000fe2000001143f */
[----:B------:R-:W-:Y:S01]  /*af90*/  IMAD.WIDE.U32 R60, R3, UR12, R60 ;  /* 0x0000000c033c7c25 */ /* 0x000fe2000f8e003c */
[----:B------:R-:W-:-:S02]  /*afa0*/  SHF.R.S32.HI R157, RZ, 0x1f, R219 ;  /* 0x0000001fff9d7819 */ /* 0x000fc400000114db */
[----:B------:R-:W-:Y:S01]  /*afb0*/  SHF.R.S32.HI R158, RZ, 0x1f, R220 ;  /* 0x0000001fff9e7819 */ /* 0x000fe200000114dc */
[----:B------:R-:W-:Y:S01]  /*afc0*/  IMAD R0, R0, UR10, RZ ;  /* 0x0000000a00007c24 */ /* 0x000fe2000f8e02ff */
[----:B------:R-:W-:Y:S01]  /*afd0*/  SHF.R.S32.HI R159, RZ, 0x1f, R221 ;  /* 0x0000001fff9f7819 */ /* 0x000fe200000114dd */
[----:B------:R-:W-:Y:S01]  /*afe0*/  IMAD.IADD R61, R61, 0x1, R65 ;  /* 0x000000013d3d7824 */ /* 0x000fe200078e0241 */
[----:B------:R-:W-:Y:S01]  /*aff0*/  SHF.R.S32.HI R160, RZ, 0x1f, R222 ;  /* 0x0000001fffa07819 */ /* 0x000fe200000114de */
[C---:B------:R-:W-:Y:S01]  /*b000*/  IMAD R3, R63.reuse, UR11, R0 ;  /* 0x0000000b3f037c24 */ /* 0x040fe2000f8e0200 */
[----:B------:R-:W-:Y:S01]  /*b010*/  SHF.R.S32.HI R161, RZ, 0x1f, R223 ;  /* 0x0000001fffa17819 */ /* 0x000fe200000114df */
[----:B------:R-:W-:Y:S01]  /*b020*/  IMAD.WIDE.U32 R60, R63, UR10, R60 ;  /* 0x0000000a3f3c7c25 */ /* 0x000fe2000f8e003c */
[----:B------:R-:W-:Y:S01]  /*b030*/  ULDC.64 UR10, c[0x0][0xb00] ;  /* 0x0002c000000a7ab9 */ /* 0x000fe20000000a00 */
[----:B------:R-:W-:Y:S02]  /*b040*/  SHF.R.S32.HI R162, RZ, 0x1f, R224 ;  /* 0x0000001fffa27819 */ /* 0x000fe400000114e0 */
[----:B------:R-:W-:Y:S01]  /*b050*/  IMAD.IADD R3, R61, 0x1, R3 ;  /* 0x000000013d037824 */ /* 0x000fe200078e0203 */
[----:B------:R-:W-:Y:S01]  /*b060*/  LEA R0, P1, R60, UR10, 0x2 ;  /* 0x0000000a3c007c11 */ /* 0x000fe2000f8210ff */
[C---:B------:R-:W-:Y:S01]  /*b070*/  VIADD R170, R2.reuse, 0x38 ;  /* 0x0000003802aa7836 */ /* 0x040fe20000000000 */
[----:B------:R-:W-:Y:S01]  /*b080*/  SHF.R.S32.HI R163, RZ, 0x1f, R225 ;  /* 0x0000001fffa37819 */ /* 0x000fe200000114e1 */
[----:B------:R-:W-:Y:S01]  /*b090*/  VIADD R172, R2, 0x30 ;  /* 0x0000003002ac7836 */ /* 0x000fe20000000000 */
[----:B------:R-:W-:Y:S01]  /*b0a0*/  LEA.HI.X R3, R60, UR11, R3, 0x2, P1 ;  /* 0x0000000b3c037c11 */ /* 0x000fe200088f1403 */
[C---:B------:R-:W-:Y:S01]  /*b0b0*/  VIADD R174, R2.reuse, 0x28 ;  /* 0x0000002802ae7836 */ /* 0x040fe20000000000 */
[----:B------:R0:W1:Y:S01]  /*b0c0*/  SHFL.IDX PT, R60, R0, RZ, 0x1c1f ;  /* 0x001c1fff003c7589 */ /* 0x00006200000e0000 */
[----:B------:R-:W-:Y:S01]  /*b0d0*/  SHF.R.S32.HI R164, RZ, 0x1f, R226 ;  /* 0x0000001fffa47819 */ /* 0x000fe200000114e2 */
[C---:B------:R-:W-:Y:S01]  /*b0e0*/  VIADD R176, R2.reuse, 0x20 ;  /* 0x0000002002b07836 */ /* 0x040fe20000000000 */
[----:B------:R-:W-:Y:S01]  /*b0f0*/  SHF.R.S32.HI R165, RZ, 0x1f, R227 ;  /* 0x0000001fffa57819 */ /* 0x000fe200000114e3 */
[----:B------:R0:W2:Y:S01]  /*b100*/  SHFL.IDX PT, R61, R3, RZ, 0x1c1f ;  /* 0x001c1fff033d7589 */ /* 0x0000a200000e0000 */
[----:B------:R-:W-:Y:S01]  /*b110*/  SHF.R.S32.HI R166, RZ, 0x1f, R228 ;  /* 0x0000001fffa67819 */ /* 0x000fe200000114e4 */
[C---:B------:R-:W-:Y:S01]  /*b120*/  VIADD R178, R2.reuse, 0x18 ;  /* 0x0000001802b27836 */ /* 0x040fe20000000000 */
[----:B------:R-:W-:Y:S01]  /*b130*/  SHF.R.S32.HI R167, RZ, 0x1f, R229 ;  /* 0x0000001fffa77819 */ /* 0x000fe200000114e5 */
[C---:B------:R-:W-:Y:S01]  /*b140*/  VIADD R180, R2.reuse, 0x10 ;  /* 0x0000001002b47836 */ /* 0x040fe20000000000 */
[----:B------:R-:W-:Y:S01]  /*b150*/  SHF.R.S32.HI R169, RZ, 0x1f, R169 ;  /* 0x0000001fffa97819 */ /* 0x000fe200000114a9 */
[----:B------:R-:W-:Y:S01]  /*b160*/  VIADD R182, R2, 0x8 ;  /* 0x0000000802b67836 */ /* 0x000fe20000000000 */
[----:B------:R-:W-:-:S02]  /*b170*/  SHF.R.S32.HI R171, RZ, 0x1f, R171 ;  /* 0x0000001fffab7819 */ /* 0x000fc400000114ab */
[----:B------:R-:W-:Y:S02]  /*b180*/  SHF.R.S32.HI R173, RZ, 0x1f, R173 ;  /* 0x0000001fffad7819 */ /* 0x000fe400000114ad */
[----:B------:R-:W-:Y:S02]  /*b190*/  SHF.R.S32.HI R175, RZ, 0x1f, R175 ;  /* 0x0000001fffaf7819 */ /* 0x000fe400000114af */
[----:B------:R-:W-:Y:S02]  /*b1a0*/  SHF.R.S32.HI R177, RZ, 0x1f, R177 ;  /* 0x0000001fffb17819 */ /* 0x000fe400000114b1 */
[----:B------:R-:W-:Y:S02]  /*b1b0*/  SHF.R.S32.HI R179, RZ, 0x1f, R179 ;  /* 0x0000001fffb37819 */ /* 0x000fe400000114b3 */
[----:B------:R-:W-:Y:S02]  /*b1c0*/  SHF.R.S32.HI R181, RZ, 0x1f, R181 ;  /* 0x0000001fffb57819 */ /* 0x000fe400000114b5 */
[----:B------:R-:W-:Y:S01]  /*b1d0*/  SHF.R.S32.HI R183, RZ, 0x1f, R183 ;  /* 0x0000001fffb77819 */ /* 0x000fe200000114b7 */
[----:B01----:R-:W-:Y:S06]  /*b1e0*/  @P2 BRA `(.L_x_250) ;  /* 0x0000000800202947 */ /* 0x003fec0003800000 */
[----:B------:R-:W-:Y:S02]  /*b1f0*/  ULDC UR4, c[0x0][0xac8] ;  /* 0x0002b20000047ab9 */ /* 0x000fe40000000800 */
[----:B------:R-:W-:Y:S02]  /*b200*/  ISETP.GE.AND P3, PT, R2, UR4, PT ;  /* 0x0000000402007c0c */ /* 0x000fe4000bf66270 */
[----:B------:R-:W-:Y:S02]  /*b210*/  ISETP.GE.AND P2, PT, R182, UR4, PT ;  /* 0x00000004b6007c0c */ /* 0x000fe4000bf46270 */
[----:B------:R-:W-:Y:S02]  /*b220*/  ISETP.GE.AND P1, PT, R180, UR4, PT ;  /* 0x00000004b4007c0c */ /* 0x000fe4000bf26270 */
[----:B------:R-:W-:-:S07]  /*b230*/  ISETP.GE.AND P4, PT, R178, UR4, PT ;  /* 0x00000004b2007c0c */ /* 0x000fce000bf86270 */
[----:B--2---:R-:W-:Y:S02]  /*b240*/  @!P3 IMAD.WIDE R62, R2, 0x4, R60 ;  /* 0x00000004023eb825 */ /* 0x004fe400078e023c */
[----:B------:R-:W-:-:S03]  /*b250*/  @!P2 LEA R64, P5, R182, R60, 0x2 ;  /* 0x0000003cb640a211 */ /* 0x000fc600078a10ff */
[----:B------:R0:W-:Y:S01]  /*b260*/  @!P3 ST.E.64 desc[UR52][R62.64], R128 ;  /* 0x000000803e00b985 */ /* 0x0001e2000c101b34 */
[----:B------:R-:W-:Y:S02]  /*b270*/  ISETP.GE.AND P3, PT, R176, UR4, PT ;  /* 0x00000004b0007c0c */ /* 0x000fe4000bf66270 */
[----:B------:R-:W-:-:S05]  /*b280*/  @!P2 LEA.HI.X R65, R182, R61, R183, 0x2, P5 ;  /* 0x0000003db641a211 */ /* 0x000fca00028f14b7 */
[----:B------:R1:W-:Y:S01]  /*b290*/  @!P2 ST.E.64 desc[UR52][R64.64], R126 ;  /* 0x0000007e4000a985 */ /* 0x0003e2000c101b34 */
[----:B------:R-:W-:Y:S02]  /*b2a0*/  ISETP.GE.AND P2, PT, R174, UR4, PT ;  /* 0x00000004ae007c0c */ /* 0x000fe4000bf46270 */
[----:B0-----:R-:W-:-:S04]  /*b2b0*/  @!P1 LEA R62, P6, R180, R60, 0x2 ;  /* 0x0000003cb43e9211 */ /* 0x001fc800078c10ff */
[----:B------:R-:W-:Y:S02]  /*b2c0*/  @!P1 LEA.HI.X R63, R180, R61, R181, 0x2, P6 ;  /* 0x0000003db43f9211 */ /* 0x000fe400030f14b5 */
[----:B-1----:R-:W-:-:S03]  /*b2d0*/  @!P4 LEA R64, P5, R178, R60, 0x2 ;  /* 0x0000003cb240c211 */ /* 0x002fc600078a10ff */
        /* <DEDUP_REMOVED lines=42> */
[----:B------:R-:W-:Y:S02]  /*b580*/  @!P2 LEA.HI.X R65, R225, R61, R163, 0x2, P5 ;  /* 0x0000003de141a211 */ /* 0x000fe400028f14a3 */
[----:B------:R-:W-:-:S03]  /*b590*/  ISETP.GE.AND P5, PT, R220, UR4, PT ;  /* 0x00000004dc007c0c */ /* 0x000fc6000bfa6270 */
[----:B------:R1:W-:Y:S01]  /*b5a0*/  @!P2 ST.E.64 desc[UR52][R64.64], R78 ;  /* 0x0000004e4000a985 */ /* 0x0003e2000c101b34 */
[----:B------:R-:W-:Y:S02]  /*b5b0*/  ISETP.GE.AND P2, PT, R221, UR4, PT ;  /* 0x00000004dd007c0c */ /* 0x000fe4000bf46270 */
[----:B0-----:R-:W-:-:S04]  /*b5c0*/  @!P1 LEA R62, P6, R224, R60, 0x2 ;  /* 0x0000003ce03e9211 */ /* 0x001fc800078c10ff */
[----:B------:R-:W-:Y:S02]  /*b5d0*/  @!P1 LEA.HI.X R63, R224, R61, R162, 0x2, P6 ;  /* 0x0000003de03f9211 */ /* 0x000fe400030f14a2 */
[----:B------:R-:W-:-:S03]  /*b5e0*/  @!P4 LEA R66, P6, R223, R60, 0x2 ;  /* 0x0000003cdf42c211 */ /* 0x000fc600078c10ff */
[----:B------:R0:W-:Y:S01]  /*b5f0*/  @!P1 ST.E.64 desc[UR52][R62.64], R56 ;  /* 0x000000383e009985 */ /* 0x0001e2000c101b34 */
[-C--:B------:R-:W-:Y:S02]  /*b600*/  @!P4 LEA.HI.X R67, R223, R61.reuse, R161, 0x2, P6 ;  /* 0x0000003ddf43c211 */ /* 0x080fe400030f14a1 */
[CC--:B------:R-:W-:Y:S02]  /*b610*/  @!P3 LEA R68, P1, R222.reuse, R60.reuse, 0x2 ;  /* 0x0000003cde44b211 */ /* 0x0c0fe400078210ff */
[-C--:B------:R-:W-:Y:S01]  /*b620*/  @!P2 LEA R70, P6, R221, R60.reuse, 0x2 ;  /* 0x0000003cdd46a211 */ /* 0x080fe200078c10ff */
[----:B------:R2:W-:Y:S01]  /*b630*/  @!P4 ST.E.64 desc[UR52][R66.64], R54 ;  /* 0x000000364200c985 */ /* 0x0005e2000c101b34 */
[----:B------:R-:W-:Y:S02]  /*b640*/  @!P3 LEA.HI.X R69, R222, R61, R160, 0x2, P1 ;  /* 0x0000003dde45b211 */ /* 0x000fe400008f14a0 */
[----:B------:R-:W-:Y:S02]  /*b650*/  ISETP.GE.AND P4, PT, R219, UR4, PT ;  /* 0x00000004db007c0c */ /* 0x000fe4000bf86270 */
[----:B------:R-:W-:Y:S01]  /*b660*/  ISETP.GE.AND P1, PT, R218, UR4, PT ;  /* 0x00000004da007c0c */ /* 0x000fe2000bf26270 */
[----:B------:R3:W-:Y:S01]  /*b670*/  @!P3 ST.E.64 desc[UR52][R68.64], R48 ;  /* 0x000000304400b985 */ /* 0x0007e2000c101b34 */
[----:B-1----:R-:W-:-:S02]  /*b680*/  @!P5 LEA R64, P3, R220, R60, 0x2 ;  /* 0x0000003cdc40d211 */ /* 0x002fc400078610ff */
[-C--:B------:R-:W-:Y:S02]  /*b690*/  @!P2 LEA.HI.X R71, R221, R61.reuse, R159, 0x2, P6 ;  /* 0x0000003ddd47a211 */ /* 0x080fe400030f149f */
[----:B------:R-:W-:Y:S02]  /*b6a0*/  @!P5 LEA.HI.X R65, R220, R61, R158, 0x2, P3 ;  /* 0x0000003ddc41d211 */ /* 0x000fe400018f149e */
[----:B------:R-:W-:Y:S01]  /*b6b0*/  ISETP.GE.AND P6, PT, R217, UR4, PT ;  /* 0x00000004d9007c0c */ /* 0x000fe2000bfc6270 */
[----:B------:R1:W-:Y:S01]  /*b6c0*/  @!P2 ST.E.64 desc[UR52][R70.64], R46 ;  /* 0x0000002e4600a985 */ /* 0x0003e2000c101b34 */
[----:B------:R-:W-:Y:S02]  /*b6d0*/  ISETP.GE.AND P3, PT, R216, UR4, PT ;  /* 0x00000004d8007c0c */ /* 0x000fe4000bf66270 */
[-C--:B0-----:R-:W-:Y:S01]  /*b6e0*/  @!P4 LEA R56, P2, R219, R60.reuse, 0x2 ;  /* 0x0000003cdb38c211 */ /* 0x081fe200078410ff */
[----:B------:R0:W-:Y:S01]  /*b6f0*/  @!P5 ST.E.64 desc[UR52][R64.64], R40 ;  /* 0x000000284000d985 */ /* 0x0001e2000c101b34 */
[----:B--2---:R-:W-:-:S02]  /*b700*/  @!P1 LEA R54, P5, R218, R60, 0x2 ;  /* 0x0000003cda369211 */ /* 0x004fc400078a10ff */
[-C--:B------:R-:W-:Y:S02]  /*b710*/  @!P4 LEA.HI.X R57, R219, R61.reuse, R157, 0x2, P2 ;  /* 0x0000003ddb39c211 */ /* 0x080fe400010f149d */
[----:B------:R-:W-:Y:S02]  /*b720*/  @!P1 LEA.HI.X R55, R218, R61, R156, 0x2, P5 ;  /* 0x0000003dda379211 */ /* 0x000fe400028f149c */
[----:B------:R-:W-:Y:S01]  /*b730*/  ISETP.GE.AND P2, PT, R23, UR4, PT ;  /* 0x0000000417007c0c */ /* 0x000fe2000bf46270 */
[----:B------:R2:W-:Y:S01]  /*b740*/  @!P4 ST.E.64 desc[UR52][R56.64], R38 ;  /* 0x000000263800c985 */ /* 0x0005e2000c101b34 */
[----:B------:R-:W-:Y:S02]  /*b750*/  ISETP.GE.AND P4, PT, R22, UR4, PT ;  /* 0x0000000416007c0c */ /* 0x000fe4000bf86270 */
[-C--:B---3--:R-:W-:Y:S01]  /*b760*/  @!P6 LEA R48, P5, R217, R60.reuse, 0x2 ;  /* 0x0000003cd930e211 */ /* 0x088fe200078a10ff */
[----:B------:R3:W-:Y:S01]  /*b770*/  @!P1 ST.E.64 desc[UR52][R54.64], R32 ;  /* 0x0000002036009985 */ /* 0x0007e2000c101b34 */
[----:B-1----:R-:W-:-:S02]  /*b780*/  @!P3 LEA R46, P1, R216, R60, 0x2 ;  /* 0x0000003cd82eb211 */ /* 0x002fc400078210ff */
[-C--:B------:R-:W-:Y:S02]  /*b790*/  @!P6 LEA.HI.X R49, R217, R61.reuse, R155, 0x2, P5 ;  /* 0x0000003dd931e211 */ /* 0x080fe400028f149b */
[----:B------:R-:W-:Y:S02]  /*b7a0*/  @!P3 LEA.HI.X R47, R216, R61, R154, 0x2, P1 ;  /* 0x0000003dd82fb211 */ /* 0x000fe400008f149a */
[----:B------:R-:W-:Y:S01]  /*b7b0*/  ISETP.GE.AND P1, PT, R19, UR4, PT ;  /* 0x0000000413007c0c */ /* 0x000fe2000bf26270 */
[----:B------:R1:W-:Y:S01]  /*b7c0*/  @!P6 ST.E.64 desc[UR52][R48.64], R30 ;  /* 0x0000001e3000e985 */ /* 0x0003e2000c101b34 */
[-C--:B0-----:R-:W-:Y:S02]  /*b7d0*/  @!P2 LEA R40, P5, R23, R60.reuse, 0x2 ;  /* 0x0000003c1728a211 */ /* 0x081fe400078a10ff */
[----:B--2---:R-:W-:Y:S01]  /*b7e0*/  @!P4 LEA R38, P6, R22, R60, 0x2 ;  /* 0x0000003c1626c211 */ /* 0x004fe200078c10ff */
[----:B------:R0:W-:Y:S01]  /*b7f0*/  @!P3 ST.E.64 desc[UR52][R46.64], R24 ;  /* 0x000000182e00b985 */ /* 0x0001e2000c101b34 */
[----:B------:R-:W-:-:S02]  /*b800*/  ISETP.GE.AND P3, PT, R18, UR4, PT ;  /* 0x0000000412007c0c */ /* 0x000fc4000bf66270 */
[-C--:B------:R-:W-:Y:S02]  /*b810*/  @!P2 LEA.HI.X R41, R23, R61.reuse, R75, 0x2, P5 ;  /* 0x0000003d1729a211 */ /* 0x080fe400028f144b */
[----:B------:R-:W-:-:S03]  /*b820*/  @!P4 LEA.HI.X R39, R22, R61, R74, 0x2, P6 ;  /* 0x0000003d1627c211 */ /* 0x000fc600030f144a */
[----:B------:R2:W-:Y:S01]  /*b830*/  @!P2 ST.E.64 desc[UR52][R40.64], R20 ;  /* 0x000000142800a985 */ /* 0x0005e2000c101b34 */
[-C--:B---3--:R-:W-:Y:S01]  /*b840*/  @!P1 LEA R32, P2, R19, R60.reuse, 0x2 ;  /* 0x0000003c13209211 */ /* 0x088fe200078410ff */
[C---:B-1----:R-:W-:Y:S02]  /*b850*/  VIADD R49, R2.reuse, 0xe8 ;  /* 0x000000e802317836 */ /* 0x042fe40000000000 */
[----:B------:R1:W-:Y:S01]  /*b860*/  @!P4 ST.E.64 desc[UR52][R38.64], R10 ;  /* 0x0000000a2600c985 */ /* 0x0003e2000c101b34 */
[----:B------:R-:W-:Y:S01]  /*b870*/  ISETP.GE.AND P4, PT, R17, UR4, PT ;  /* 0x0000000411007c0c */ /* 0x000fe2000bf86270 */
[----:B0-----:R-:W-:Y:S01]  /*b880*/  VIADD R25, R2, 0xf0 ;  /* 0x000000f002197836 */ /* 0x001fe20000000000 */
[-C--:B------:R-:W-:Y:S02]  /*b890*/  @!P1 LEA.HI.X R33, R19, R61.reuse, R73, 0x2, P2 ;  /* 0x0000003d13219211 */ /* 0x080fe400010f1449 */
[----:B------:R-:W-:Y:S02]  /*b8a0*/  @!P3 LEA R30, P5, R18, R60, 0x2 ;  /* 0x0000003c121eb211 */ /* 0x000fe400078a10ff */
[----:B------:R-:W-:Y:S01]  /*b8b0*/  ISETP.GE.AND P2, PT, R16, UR4, PT ;  /* 0x0000000410007c0c */ /* 0x000fe2000bf46270 */
[----:B------:R0:W-:Y:S01]  /*b8c0*/  @!P1 ST.E.64 desc[UR52][R32.64], R8 ;  /* 0x0000000820009985 */ /* 0x0001e2000c101b34 */
[----:B------:R-:W-:-:S02]  /*b8d0*/  @!P3 LEA.HI.X R31, R18, R61, R72, 0x2, P5 ;  /* 0x0000003d121fb211 */ /* 0x000fc400028f1448 */
[----:B------:R-:W-:Y:S02]  /*b8e0*/  ISETP.GE.AND P1, PT, R49, UR4, PT ;  /* 0x0000000431007c0c */ /* 0x000fe4000bf26270 */
[----:B--2---:R-:W-:Y:S01]  /*b8f0*/  SHF.R.S32.HI R21, RZ, 0x1f, R16 ;  /* 0x0000001fff157819 */ /* 0x004fe20000011410 */
[----:B------:R2:W-:Y:S01]  /*b900*/  @!P3 ST.E.64 desc[UR52][R30.64], R136 ;  /* 0x000000881e00b985 */ /* 0x0005e2000c101b34 */
[----:B-1----:R-:W-:Y:S01]  /*b910*/  SHF.R.S32.HI R11, RZ, 0x1f, R17 ;  /* 0x0000001fff0b7819 */ /* 0x002fe20000011411 */
[----:B------:R-:W-:Y:S01]  /*b920*/  VIADD R39, R2, 0xf8 ;  /* 0x000000f802277836 */ /* 0x000fe20000000000 */
[-C--:B------:R-:W-:Y:S02]  /*b930*/  @!P4 LEA R10, P6, R17, R60.reuse, 0x2 ;  /* 0x0000003c110ac211 */ /* 0x080fe400078c10ff */
[----:B------:R-:W-:Y:S02]  /*b940*/  ISETP.GE.AND P3, PT, R25, UR4, PT ;  /* 0x0000000419007c0c */ /* 0x000fe4000bf66270 */
[----:B------:R-:W-:-:S02]  /*b950*/  @!P2 LEA R20, P5, R16, R60, 0x2 ;  /* 0x0000003c1014a211 */ /* 0x000fc400078a10ff */
[-C--:B------:R-:W-:Y:S02]  /*b960*/  @!P4 LEA.HI.X R11, R17, R61.reuse, R11, 0x2, P6 ;  /* 0x0000003d110bc211 */ /* 0x080fe400030f140b */
[----:B------:R-:W-:Y:S02]  /*b970*/  ISETP.GE.AND P6, PT, R39, UR4, PT ;  /* 0x0000000427007c0c */ /* 0x000fe4000bfc6270 */
[----:B------:R-:W-:Y:S01]  /*b980*/  @!P2 LEA.HI.X R21, R16, R61, R21, 0x2, P5 ;  /* 0x0000003d1015a211 */ /* 0x000fe200028f1415 */
[----:B------:R1:W-:Y:S01]  /*b990*/  @!P4 ST.E.64 desc[UR52][R10.64], R134 ;  /* 0x000000860a00c985 */ /* 0x0003e2000c101b34 */
[----:B0-----:R-:W-:Y:S02]  /*b9a0*/  SHF.R.S32.HI R9, RZ, 0x1f, R49 ;  /* 0x0000001fff097819 */ /* 0x001fe40000011431 */
[----:B------:R-:W-:Y:S01]  /*b9b0*/  @!P1 LEA R8, P5, R49, R60, 0x2 ;  /* 0x0000003c31089211 */ /* 0x000fe200078a10ff */
[----:B------:R1:W-:Y:S01]  /*b9c0*/  @!P2 ST.E.64 desc[UR52][R20.64], R144 ;  /* 0x000000901400a985 */ /* 0x0003e2000c101b34 */
[----:B--2---:R-:W-:-:S02]  /*b9d0*/  SHF.R.S32.HI R30, RZ, 0x1f, R25 ;  /* 0x0000001fff1e7819 */ /* 0x004fc40000011419 */
[-C--:B------:R-:W-:Y:S02]  /*b9e0*/  @!P1 LEA.HI.X R9, R49, R61.reuse, R9, 0x2, P5 ;  /* 0x0000003d31099211 */ /* 0x080fe400028f1409 */
[CC--:B------:R-:W-:Y:S02]  /*b9f0*/  @!P3 LEA R24, P5, R25.reuse, R60.reuse, 0x2 ;  /* 0x0000003c1918b211 */ /* 0x0c0fe400078a10ff */
[----:B------:R-:W-:Y:S01]  /*ba00*/  SHF.R.S32.HI R31, RZ, 0x1f, R39 ;  /* 0x0000001fff1f7819 */ /* 0x000fe20000011427 */
[----:B------:R1:W-:Y:S01]  /*ba10*/  @!P1 ST.E.64 desc[UR52][R8.64], R142 ;  /* 0x0000008e08009985 */ /* 0x0003e2000c101b34 */
[----:B------:R-:W-:Y:S02]  /*ba20*/  @!P3 LEA.HI.X R25, R25, R61, R30, 0x2, P5 ;  /* 0x0000003d1919b211 */ /* 0x000fe400028f141e */
[----:B------:R-:W-:-:S03]  /*ba30*/  @!P6 LEA R30, P5, R39, R60, 0x2 ;  /* 0x0000003c271ee211 */ /* 0x000fc600078a10ff */
[----:B------:R1:W-:Y:S01]  /*ba40*/  @!P3 ST.E.64 desc[UR52][R24.64], R152 ;  /* 0x000000981800b985 */ /* 0x0003e2000c101b34 */
[----:B------:R-:W-:-:S05]  /*ba50*/  @!P6 LEA.HI.X R31, R39, R61, R31, 0x2, P5 ;  /* 0x0000003d271fe211 */ /* 0x000fca00028f141f */
[----:B------:R1:W-:Y:S04]  /*ba60*/  @!P6 ST.E.64 desc[UR52][R30.64], R150 ;  /* 0x000000961e00e985 */ /* 0x0003e8000c101b34 */
.L_x_250:
[----:B------:R-:W-:Y:S05]  /*ba70*/  BSYNC B1 ;  /* 0x0000000000017941 */ /* 0x000fea0003800000 */
.L_x_249:
[----:B-1----:R0:W1:Y:S04]  /*ba80*/  SHFL.IDX PT, R9, R3, 0x1, 0x1c1f ;  /* 0x003c1f0003097f89 */ /* 0x00206800000e0000 */
[----:B------:R0:W3:Y:S01]  /*ba90*/  SHFL.IDX PT, R8, R0, 0x1, 0x1c1f ;  /* 0x003c1f0000087f89 */ /* 0x0000e200000e0000 */
[----:B------:R-:W-:Y:S05]  /*baa0*/  @P0 BRA `(.L_x_248) ;  /* 0x0000001400f80947 */ /* 0x000fea0003800000 */
[----:B------:R-:W-:Y:S01]  /*bab0*/  ULDC UR4, c[0x0][0xac8] ;  /* 0x0002b20000047ab9 */ /* 0x000fe20000000800 */
[----:B0-----:R-:W-:Y:S01]  /*bac0*/  VIADD R3, R2, 0xf0 ;  /* 0x000000f002037836 */ /* 0x001fe20000000000 */
[----:B------:R-:W-:Y:S02]  /*bad0*/  ISETP.GE.AND P4, PT, R182, UR4, PT ;  /* 0x00000004b6007c0c */ /* 0x000fe4000bf86270 */
[----:B------:R-:W-:Y:S02]  /*bae0*/  ISETP.GE.AND P6, PT, R2, UR4, PT ;  /* 0x0000000402007c0c */ /* 0x000fe4000bfc6270 */
[----:B------:R-:W-:Y:S02]  /*baf0*/  ISETP.GE.AND P0, PT, R180, UR4, PT ;  /* 0x00000004b4007c0c */ /* 0x000fe4000bf06270 */
[----:B------:R-:W-:Y:S02]  /*bb00*/  ISETP.GE.AND P2, PT, R178, UR4, PT ;  /* 0x00000004b2007c0c */ /* 0x000fe4000bf46270 */
[----:B------:R-:W-:-:S05]  /*bb10*/  ISETP.GE.AND P1, PT, R176, UR4, PT ;  /* 0x00000004b0007c0c */ /* 0x000fca000bf26270 */
[-C--:B---3--:R-:W-:Y:S02]  /*bb20*/  @!P4 LEA R20, P3, R182, R8.reuse, 0x2 ;  /* 0x00000008b614c211 */ /* 0x088fe400078610ff */
[----:B-1----:R-:W-:Y:S02]  /*bb30*/  @!P6 IMAD.WIDE R10, R2, 0x4, R8 ;  /* 0x00000004020ae825 */ /* 0x002fe400078e0208 */
[----:B------:R-:W-:Y:S02]  /*bb40*/  @!P4 LEA.HI.X R21, R182, R9, R183, 0x2, P3 ;  /* 0x00000009b615c211 */ /* 0x000fe400018f14b7 */
[----:B------:R-:W-:Y:S01]  /*bb50*/  ISETP.GE.AND P3, PT, R174, UR4, PT ;  /* 0x00000004ae007c0c */ /* 0x000fe2000bf66270 */
[----:B------:R0:W-:Y:S01]  /*bb60*/  @!P6 ST.E.64 desc[UR52][R10.64], R124 ;  /* 0x0000007c0a00e985 */ /* 0x0001e2000c101b34 */
[-C--:B------:R-:W-:Y:S02]  /*bb70*/  @!P0 LEA R24, P5, R180, R8.reuse, 0x2 ;  /* 0x00000008b4188211 */ /* 0x080fe400078a10ff */
[----:B------:R-:W-:Y:S01]  /*bb80*/  @!P1 LEA R32, P6, R176, R8, 0x2 ;  /* 0x00000008b0209211 */ /* 0x000fe200078c10ff */
[----:B------:R1:W-:Y:S01]  /*bb90*/  @!P4 ST.E.64 desc[UR52][R20.64], R122 ;  /* 0x0000007a1400c985 */ /* 0x0003e2000c101b34 */
[----:B------:R-:W-:-:S02]  /*bba0*/  ISETP.GE.AND P4, PT, R172, UR4, PT ;  /* 0x00000004ac007c0c */ /* 0x000fc4000bf86270 */
[-C--:B------:R-:W-:Y:S02]  /*bbb0*/  @!P0 LEA.HI.X R25, R180, R9.reuse, R181, 0x2, P5 ;  /* 0x00000009b4198211 */ /* 0x080fe400028f14b5 */
[-C--:B------:R-:W-:Y:S02]  /*bbc0*/  @!P2 LEA R30, P5, R178, R8.reuse, 0x2 ;  /* 0x00000008b21ea211 */ /* 0x080fe400078a10ff */
[-C--:B------:R-:W-:Y:S01]  /*bbd0*/  @!P1 LEA.HI.X R33, R176, R9.reuse, R177, 0x2, P6 ;  /* 0x00000009b0219211 */ /* 0x080fe200030f14b1 */
[----:B------:R3:W-:Y:S01]  /*bbe0*/  @!P0 ST.E.64 desc[UR52][R24.64], R116 ;  /* 0x0000007418008985 */ /* 0x0007e2000c101b34 */
[----:B------:R-:W-:Y:S02]  /*bbf0*/  @!P2 LEA.HI.X R31, R178, R9, R179, 0x2, P5 ;  /* 0x00000009b21fa211 */ /* 0x000fe400028f14b3 */
[----:B------:R-:W-:Y:S02]  /*bc00*/  ISETP.GE.AND P0, PT, R170, UR4, PT ;  /* 0x00000004aa007c0c */ /* 0x000fe4000bf06270 */
[----:B------:R-:W-:Y:S01]  /*bc10*/  @!P3 LEA R38, P5, R174, R8, 0x2 ;  /* 0x00000008ae26b211 */ /* 0x000fe200078a10ff */
[----:B------:R4:W-:Y:S01]  /*bc20*/  @!P2 ST.E.64 desc[UR52][R30.64], R114 ;  /* 0x000000721e00a985 */ /* 0x0009e2000c101b34 */
[----:B------:R-:W-:-:S02]  /*bc30*/  ISETP.GE.AND P2, PT, R168, UR4, PT ;  /* 0x00000004a8007c0c */ /* 0x000fc4000bf46270 */
[-C--:B------:R-:W-:Y:S01]  /*bc40*/  @!P3 LEA.HI.X R39, R174, R9.reuse, R175, 0x2, P5 ;  /* 0x00000009ae27b211 */ /* 0x080fe200028f14af */
[----:B------:R5:W-:Y:S01]  /*bc50*/  @!P1 ST.E.64 desc[UR52][R32.64], R108 ;  /* 0x0000006c20009985 */ /* 0x000be2000c101b34 */
[CC--:B0-----:R-:W-:Y:S02]  /*bc60*/  @!P4 LEA R10, P5, R172.reuse, R8.reuse, 0x2 ;  /* 0x00000008ac0ac211 */ /* 0x0c1fe400078a10ff */
[----:B------:R-:W-:Y:S01]  /*bc70*/  ISETP.GE.AND P1, PT, R229, UR4, PT ;  /* 0x00000004e5007c0c */ /* 0x000fe2000bf26270 */
[----:B------:R0:W-:Y:S01]  /*bc80*/  @!P3 ST.E.64 desc[UR52][R38.64], R106 ;  /* 0x0000006a2600b985 */ /* 0x0001e2000c101b34 */
[----:B------:R-:W-:Y:S02]  /*bc90*/  @!P4 LEA.HI.X R11, R172, R9, R173, 0x2, P5 ;  /* 0x00000009ac0bc211 */ /* 0x000fe400028f14ad */
[----:B-1----:R-:W-:Y:S02]  /*bca0*/  @!P0 LEA R20, P6, R170, R8, 0x2 ;  /* 0x00000008aa148211 */ /* 0x002fe400078c10ff */
[----:B------:R-:W-:Y:S01]  /*bcb0*/  ISETP.GE.AND P3, PT, R228, UR4, PT ;  /* 0x00000004e4007c0c */ /* 0x000fe2000bf66270 */
[----:B------:R1:W-:Y:S01]  /*bcc0*/  @!P4 ST.E.64 desc[UR52][R10.64], R100 ;  /* 0x000000640a00c985 */ /* 0x0003e2000c101b34 */
[----:B------:R-:W-:-:S02]  /*bcd0*/  ISETP.GE.AND P4, PT, R227, UR4, PT ;  /* 0x00000004e3007c0c */ /* 0x000fc4000bf86270 */
[----:B------:R-:W-:Y:S02]  /*bce0*/  @!P0 LEA.HI.X R21, R170, R9, R171, 0x2, P6 ;  /* 0x00000009aa158211 */ /* 0x000fe400030f14ab */
[----:B---3--:R-:W-:-:S03]  /*bcf0*/  @!P2 LEA R24, P5, R168, R8, 0x2 ;  /* 0x00000008a818a211 */ /* 0x008fc600078a10ff */
[----:B------:R3:W-:Y:S01]  /*bd00*/  @!P0 ST.E.64 desc[UR52][R20.64], R98 ;  /* 0x0000006214008985 */ /* 0x0007e2000c101b34 */
[-C--:B------:R-:W-:Y:S02]  /*bd10*/  @!P2 LEA.HI.X R25, R168, R9.reuse, R169, 0x2, P5 ;  /* 0x00000009a819a211 */ /* 0x080fe400028f14a9 */
[CC--:B----4-:R-:W-:Y:S02]  /*bd20*/  @!P1 LEA R30, P0, R229.reuse, R8.reuse, 0x2 ;  /* 0x00000008e51e9211 */ /* 0x0d0fe400078010ff */
[-C--:B-----5:R-:W-:Y:S01]  /*bd30*/  @!P3 LEA R32, P6, R228, R8.reuse, 0x2 ;  /* 0x00000008e420b211 */ /* 0x0a0fe200078c10ff */
[----:B------:R4:W-:Y:S01]  /*bd40*/  @!P2 ST.E.64 desc[UR52][R24.64], R92 ;  /* 0x0000005c1800a985 */ /* 0x0009e2000c101b34 */
[-C--:B------:R-:W-:Y:S02]  /*bd50*/  @!P1 LEA.HI.X R31, R229, R9.reuse, R167, 0x2, P0 ;  /* 0x00000009e51f9211 */ /* 0x080fe400000f14a7 */
[----:B------:R-:W-:Y:S02]  /*bd60*/  ISETP.GE.AND P2, PT, R226, UR4, PT ;  /* 0x00000004e2007c0c */ /* 0x000fe4000bf46270 */
[----:B0-----:R-:W-:Y:S01]  /*bd70*/  @!P4 LEA R38, P5, R227, R8, 0x2 ;  /* 0x00000008e326c211 */ /* 0x001fe200078a10ff */
[----:B------:R0:W-:Y:S01]  /*bd80*/  @!P1 ST.E.64 desc[UR52][R30.64], R90 ;  /* 0x0000005a1e009985 */ /* 0x0001e2000c101b34 */
[----:B------:R-:W-:-:S02]  /*bd90*/  @!P3 LEA.HI.X R33, R228, R9, R166, 0x2, P6 ;  /* 0x00000009e421b211 */ /* 0x000fc400030f14a6 */
[----:B------:R-:W-:Y:S02]  /*bda0*/  @!P4 LEA.HI.X R39, R227, R9, R165, 0x2, P5 ;  /* 0x00000009e327c211 */ /* 0x000fe400028f14a5 */
[----:B------:R-:W-:Y:S01]  /*bdb0*/  ISETP.GE.AND P0, PT, R225, UR4, PT ;  /* 0x00000004e1007c0c */ /* 0x000fe2000bf06270 */
[----:B------:R5:W-:Y:S01]  /*bdc0*/  @!P3 ST.E.64 desc[UR52][R32.64], R84 ;  /* 0x000000542000b985 */ /* 0x000be2000c101b34 */
[----:B------:R-:W-:-:S03]  /*bdd0*/  ISETP.GE.AND P1, PT, R224, UR4, PT ;  /* 0x00000004e0007c0c */ /* 0x000fc6000bf26270 */
[----:B------:R2:W-:Y:S01]  /*bde0*/  @!P4 ST.E.64 desc[UR52][R38.64], R82 ;  /* 0x000000522600c985 */ /* 0x0005e2000c101b34 */
[----:B------:R-:W-:Y:S02]  /*bdf0*/  ISETP.GE.AND P4, PT, R223, UR4, PT ;  /* 0x00000004df007c0c */ /* 0x000fe4000bf86270 */
[----:B-1----:R-:W-:-:S04]  /*be00*/  @!P2 LEA R10, P3, R226, R8, 0x2 ;  /* 0x00000008e20aa211 */ /* 0x002fc800078610ff */
[-C--:B------:R-:W-:Y:S02]  /*be10*/  @!P2 LEA.HI.X R11, R226, R9.reuse, R164, 0x2, P3 ;  /* 0x00000009e20ba211 */ /* 0x080fe400018f14a4 */
[CC--:B---3--:R-:W-:Y:S02]  /*be20*/  @!P0 LEA R20, P6, R225.reuse, R8.reuse, 0x2 ;  /* 0x00000008e1148211 */ /* 0x0c8fe400078c10ff */
[----:B----4-:R-:W-:Y:S01]  /*be30*/  @!P1 LEA R24, P5, R224, R8, 0x2 ;  /* 0x00000008e0189211 */ /* 0x010fe200078a10ff */
[----:B------:R1:W-:Y:S01]  /*be40*/  @!P2 ST.E.64 desc[UR52][R10.64], R76 ;  /* 0x0000004c0a00a985 */ /* 0x0003e2000c101b34 */
[----:B------:R-:W-:Y:S02]  /*be50*/  ISETP.GE.AND P3, PT, R222, UR4, PT ;  /* 0x00000004de007c0c */ /* 0x000fe4000bf66270 */
[-C--:B------:R-:W-:Y:S02]  /*be60*/  @!P0 LEA.HI.X R21, R225, R9.reuse, R163, 0x2, P6 ;  /* 0x00000009e1158211 */ /* 0x080fe400030f14a3 */
[----:B------:R-:W-:-:S02]  /*be70*/  @!P1 LEA.HI.X R25, R224, R9, R162, 0x2, P5 ;  /* 0x00000009e0199211 */ /* 0x000fc400028f14a2 */
[----:B------:R-:W-:Y:S01]  /*be80*/  ISETP.GE.AND P2, PT, R221, UR4, PT ;  /* 0x00000004dd007c0c */ /* 0x000fe2000bf46270 */
[----:B------:R3:W-:Y:S01]  /*be90*/  @!P0 ST.E.64 desc[UR52][R20.64], R58 ;  /* 0x0000003a14008985 */ /* 0x0007e2000c101b34 */
[CC--:B0-----:R-:W-:Y:S02]  /*bea0*/  @!P4 LEA R30, P5, R223.reuse, R8.reuse, 0x2 ;  /* 0x00000008df1ec211 */ /* 0x0c1fe400078a10ff */
[----:B------:R-:W-:Y:S01]  /*beb0*/  ISETP.GE.AND P0, PT, R220, UR4, PT ;  /* 0x00000004dc007c0c */ /* 0x000fe2000bf06270 */
[----:B------:R0:W-:Y:S01]  /*bec0*/  @!P1 ST.E.64 desc[UR52][R24.64], R52 ;  /* 0x0000003418009985 */ /* 0x0001e2000c101b34 */
[----:B------:R-:W-:Y:S02]  /*bed0*/  @!P4 LEA.HI.X R31, R223, R9, R161, 0x2, P5 ;  /* 0x00000009df1fc211 */ /* 0x000fe400028f14a1 */
[----:B------:R-:W-:Y:S02]  /*bee0*/  ISETP.GE.AND P1, PT, R219, UR4, PT ;  /* 0x00000004db007c0c */ /* 0x000fe4000bf26270 */
[----:B-----5:R-:W-:Y:S01]  /*bef0*/  @!P3 LEA R32, P6, R222, R8, 0x2 ;  /* 0x00000008de20b211 */ /* 0x020fe200078c10ff */
[----:B------:R4:W-:Y:S01]  /*bf00*/  @!P4 ST.E.64 desc[UR52][R30.64], R50 ;  /* 0x000000321e00c985 */ /* 0x0009e2000c101b34 */
[----:B------:R-:W-:-:S02]  /*bf10*/  ISETP.GE.AND P4, PT, R218, UR4, PT ;  /* 0x00000004da007c0c */ /* 0x000fc4000bf86270 */
[CC--:B--2---:R-:W-:Y:S02]  /*bf20*/  @!P2 LEA R38, P5, R221.reuse, R8.reuse, 0x2 ;  /* 0x00000008dd26a211 */ /* 0x0c4fe400078a10ff */
[-C--:B------:R-:W-:Y:S02]  /*bf30*/  @!P3 LEA.HI.X R33, R222, R9.reuse, R160, 0x2, P6 ;  /* 0x00000009de21b211 */ /* 0x080fe400030f14a0 */
[-C--:B------:R-:W-:Y:S02]  /*bf40*/  @!P2 LEA.HI.X R39, R221, R9.reuse, R159, 0x2, P5 ;  /* 0x00000009dd27a211 */ /* 0x080fe400028f149f */
[CC--:B-1----:R-:W-:Y:S01]  /*bf50*/  @!P0 LEA R10, P5, R220.reuse, R8.reuse, 0x2 ;  /* 0x00000008dc0a8211 */ /* 0x0c2fe200078a10ff */
[----:B------:R1:W-:Y:S01]  /*bf60*/  @!P3 ST.E.64 desc[UR52][R32.64], R44 ;  /* 0x0000002c2000b985 */ /* 0x0003e2000c101b34 */
[----:B------:R-:W-:Y:S02]  /*bf70*/  ISETP.GE.AND P3, PT, R217, UR4, PT ;  /* 0x00000004d9007c0c */ /* 0x000fe4000bf66270 */
[----:B---3--:R-:W-:Y:S01]  /*bf80*/  @!P1 LEA R20, P6, R219, R8, 0x2 ;  /* 0x00000008db149211 */ /* 0x008fe200078c10ff */
[----:B------:R2:W-:Y:S01]  /*bf90*/  @!P2 ST.E.64 desc[UR52][R38.64], R42 ;  /* 0x0000002a2600a985 */ /* 0x0005e2000c101b34 */
[----:B------:R-:W-:-:S02]  /*bfa0*/  @!P0 LEA.HI.X R11, R220, R9, R158, 0x2, P5 ;  /* 0x00000009dc0b8211 */ /* 0x000fc400028f149e */
[----:B------:R-:W-:Y:S02]  /*bfb0*/  ISETP.GE.AND P2, PT, R216, UR4, PT ;  /* 0x00000004d8007c0c */ /* 0x000fe4000bf46270 */
[CC--:B0-----:R-:W-:Y:S01]  /*bfc0*/  @!P4 LEA R24, P5, R218.reuse, R8.reuse, 0x2 ;  /* 0x00000008da18c211 */ /* 0x0c1fe200078a10ff */
[----:B------:R-:W-:Y:S01]  /*bfd0*/  @!P0 ST.E.64 desc[UR52][R10.64], R36 ;  /* 0x000000240a008985 */ /* 0x000fe2000c101b34 */
[-C--:B------:R-:W-:Y:S02]  /*bfe0*/  @!P1 LEA.HI.X R21, R219, R9.reuse, R157, 0x2, P6 ;  /* 0x00000009db159211 */ /* 0x080fe400030f149d */
[----:B------:R-:W-:Y:S02]  /*bff0*/  @!P4 LEA.HI.X R25, R218, R9, R156, 0x2, P5 ;  /* 0x00000009da19c211 */ /* 0x000fe400028f149c */
[----:B------:R-:W-:Y:S01]  /*c000*/  ISETP.GE.AND P0, PT, R23, UR4, PT ;  /* 0x0000000417007c0c */ /* 0x000fe2000bf06270 */
[----:B------:R0:W-:Y:S01]  /*c010*/  @!P1 ST.E.64 desc[UR52][R20.64], R34 ;  /* 0x0000002214009985 */ /* 0x0001e2000c101b34 */
[----:B----4-:R-:W-:-:S03]  /*c020*/  @!P3 LEA R30, P1, R217, R8, 0x2 ;  /* 0x00000008d91eb211 */ /* 0x010fc600078210ff */
[----:B------:R-:W-:Y:S01]  /*c030*/  @!P4 ST.E.64 desc[UR52][R24.64], R28 ;  /* 0x0000001c1800c985 */ /* 0x000fe2000c101b34 */
[----:B------:R-:W-:Y:S02]  /*c040*/  ISETP.GE.AND P4, PT, R22, UR4, PT ;  /* 0x0000000416007c0c */ /* 0x000fe4000bf86270 */
[CC--:B-1----:R-:W-:Y:S02]  /*c050*/  @!P2 LEA R32, P5, R216.reuse, R8.reuse, 0x2 ;  /* 0x00000008d820a211 */ /* 0x0c2fe400078a10ff */
[-C--:B------:R-:W-:Y:S02]  /*c060*/  @!P3 LEA.HI.X R31, R217, R9.reuse, R155, 0x2, P1 ;  /* 0x00000009d91fb211 */ /* 0x080fe400008f149b */
[----:B------:R-:W-:Y:S02]  /*c070*/  ISETP.GE.AND P1, PT, R19, UR4, PT ;  /* 0x0000000413007c0c */ /* 0x000fe4000bf26270 */
[----:B------:R-:W-:Y:S01]  /*c080*/  @!P2 LEA.HI.X R33, R216, R9, R154, 0x2, P5 ;  /* 0x00000009d821a211 */ /* 0x000fe200028f149a */
[----:B------:R-:W-:Y:S01]  /*c090*/  @!P3 ST.E.64 desc[UR52][R30.64], R26 ;  /* 0x0000001a1e00b985 */ /* 0x000fe2000c101b34 */
[----:B--2---:R-:W-:Y:S01]  /*c0a0*/  @!P0 LEA R38, P6, R23, R8, 0x2 ;  /* 0x0000000817268211 */ /* 0x004fe200078c10ff */
[----:B0-----:R-:W-:-:S02]  /*c0b0*/  VIADD R35, R2, 0xe8 ;  /* 0x000000e802237836 */ /* 0x001fc40000000000 */
[----:B------:R0:W-:Y:S01]  /*c0c0*/  @!P2 ST.E.64 desc[UR52][R32.64], R14 ;  /* 0x0000000e2000a985 */ /* 0x0001e2000c101b34 */
[-C--:B------:R-:W-:Y:S02]  /*c0d0*/  @!P0 LEA.HI.X R39, R23, R9.reuse, R75, 0x2, P6 ;  /* 0x0000000917278211 */ /* 0x080fe400030f144b */
[CC--:B------:R-:W-:Y:S02]  /*c0e0*/  @!P4 LEA R10, P2, R22.reuse, R8.reuse, 0x2 ;  /* 0x00000008160ac211 */ /* 0x0c0fe400078410ff */
[----:B------:R-:W-:Y:S01]  /*c0f0*/  SHF.R.S32.HI R0, RZ, 0x1f, R35 ;  /* 0x0000001fff007819 */ /* 0x000fe20000011423 */
[----:B------:R1:W-:Y:S01]  /*c100*/  @!P0 ST.E.64 desc[UR52][R38.64], R12 ;  /* 0x0000000c26008985 */ /* 0x0003e2000c101b34 */
[----:B------:R-:W-:Y:S02]  /*c110*/  @!P4 LEA.HI.X R11, R22, R9, R74, 0x2, P2 ;  /* 0x00000009160bc211 */ /* 0x000fe400010f144a */
[----:B------:R-:W-:Y:S02]  /*c120*/  ISETP.GE.AND P0, PT, R35, UR4, PT ;  /* 0x0000000423007c0c */ /* 0x000fe4000bf06270 */
[----:B------:R-:W-:Y:S01]  /*c130*/  @!P1 LEA R20, P3, R19, R8, 0x2 ;  /* 0x0000000813149211 */ /* 0x000fe200078610ff */
[----:B------:R2:W-:Y:S01]  /*c140*/  @!P4 ST.E.64 desc[UR52][R10.64], R6 ;  /* 0x000000060a00c985 */ /* 0x0005e2000c101b34 */
[----:B------:R-:W-:-:S02]  /*c150*/  ISETP.GE.AND P2, PT, R18, UR4, PT ;  /* 0x0000000412007c0c */ /* 0x000fc4000bf46270 */
[----:B------:R-:W-:Y:S02]  /*c160*/  @!P1 LEA.HI.X R21, R19, R9, R73, 0x2, P3 ;  /* 0x0000000913159211 */ /* 0x000fe400018f1449 */
[----:B------:R-:W-:Y:S02]  /*c170*/  ISETP.GE.AND P3, PT, R3, UR4, PT ;  /* 0x0000000403007c0c */ /* 0x000fe4000bf66270 */
[----:B------:R-:W-:Y:S01]  /*c180*/  ISETP.GE.AND P4, PT, R17, UR4, PT ;  /* 0x0000000411007c0c */ /* 0x000fe2000bf86270 */
[----:B------:R3:W-:Y:S01]  /*c190*/  @!P1 ST.E.64 desc[UR52][R20.64], R4 ;  /* 0x0000000414009985 */ /* 0x0007e2000c101b34 */
[----:B------:R-:W-:Y:S02]  /*c1a0*/  ISETP.GE.AND P1, PT, R16, UR4, PT ;  /* 0x0000000410007c0c */ /* 0x000fe4000bf26270 */
[----:B0-----:R-:W-:-:S03]  /*c1b0*/  @!P0 LEA R14, P6, R35, R8, 0x2 ;  /* 0x00000008230e8211 */ /* 0x001fc600078c10ff */
[CC--:B-1----:R-:W-:Y:S02]  /*c1c0*/  @!P2 LEA R12, P5, R18.reuse, R8.reuse, 0x2 ;  /* 0x00000008120ca211 */ /* 0x0c2fe400078a10ff */
[-C--:B------:R-:W-:Y:S02]  /*c1d0*/  @!P0 LEA.HI.X R15, R35, R9.reuse, R0, 0x2, P6 ;  /* 0x00000009230f8211 */ /* 0x080fe400030f1400 */
[----:B------:R-:W-:Y:S02]  /*c1e0*/  @!P2 LEA.HI.X R13, R18, R9, R72, 0x2, P5 ;  /* 0x00000009120da211 */ /* 0x000fe400028f1448 */
[----:B------:R-:W-:Y:S02]  /*c1f0*/  SHF.R.S32.HI R0, RZ, 0x1f, R3 ;  /* 0x0000001fff007819 */ /* 0x000fe40000011403 */
[----:B--2---:R-:W-:Y:S01]  /*c200*/  @!P3 LEA R10, P6, R3, R8, 0x2 ;  /* 0x00000008030ab211 */ /* 0x004fe200078c10ff */
[----:B------:R0:W-:Y:S01]  /*c210*/  @!P2 ST.E.64 desc[UR52][R12.64], R140 ;  /* 0x0000008c0c00a985 */ /* 0x0001e2000c101b34 */
[----:B------:R-:W-:-:S02]  /*c220*/  SHF.R.S32.HI R7, RZ, 0x1f, R17 ;  /* 0x0000001fff077819 */ /* 0x000fc40000011411 */
[-C--:B------:R-:W-:Y:S02]  /*c230*/  @!P4 LEA R6, P5, R17, R8.reuse, 0x2 ;  /* 0x000000081106c211 */ /* 0x080fe400078a10ff */
[-C--:B------:R-:W-:Y:S02]  /*c240*/  @!P3 LEA.HI.X R11, R3, R9.reuse, R0, 0x2, P6 ;  /* 0x00000009030bb211 */ /* 0x080fe400030f1400 */
[-C--:B------:R-:W-:Y:S02]  /*c250*/  @!P4 LEA.HI.X R7, R17, R9.reuse, R7, 0x2, P5 ;  /* 0x000000091107c211 */ /* 0x080fe400028f1407 */
[----:B------:R-:W-:Y:S02]  /*c260*/  SHF.R.S32.HI R3, RZ, 0x1f, R16 ;  /* 0x0000001fff037819 */ /* 0x000fe40000011410 */
[C---:B---3--:R-:W-:Y:S01]  /*c270*/  @!P1 LEA R4, P5, R16.reuse, R8, 0x2 ;  /* 0x0000000810049211 */ /* 0x048fe200078a10ff */
[----:B------:R0:W-:Y:S03]  /*c280*/  @!P4 ST.E.64 desc[UR52][R6.64], R138 ;  /* 0x0000008a0600c985 */ /* 0x0001e6000c101b34 */
[----:B------:R-:W-:Y:S01]  /*c290*/  @!P1 LEA.HI.X R5, R16, R9, R3, 0x2, P5 ;  /* 0x0000000910059211 */ /* 0x000fe200028f1403 */
[----:B------:R-:W-:-:S04]  /*c2a0*/  VIADD R3, R2, 0xf8 ;  /* 0x000000f802037836 */ /* 0x000fc80000000000 */
[----:B------:R0:W-:Y:S04]  /*c2b0*/  @!P1 ST.E.64 desc[UR52][R4.64], R146 ;  /* 0x0000009204009985 */ /* 0x0001e8000c101b34 */
[----:B------:R0:W-:Y:S01]  /*c2c0*/  @!P0 ST.E.64 desc[UR52][R14.64], R148 ;  /* 0x000000940e008985 */ /* 0x0001e2000c101b34 */
[----:B------:R-:W-:-:S03]  /*c2d0*/  ISETP.GE.AND P0, PT, R3, UR4, PT ;  /* 0x0000000403007c0c */ /* 0x000fc6000bf06270 */
[----:B------:R0:W-:Y:S10]  /*c2e0*/  @!P3 ST.E.64 desc[UR52][R10.64], R132 ;  /* 0x000000840a00b985 */ /* 0x0001f4000c101b34 */
[----:B------:R-:W-:Y:S05]  /*c2f0*/  @P0 BRA `(.L_x_248) ;  /* 0x0000000c00e40947 */ /* 0x000fea0003800000 */
[----:B0-----:R-:W-:Y:S02]  /*c300*/  LEA R4, P0, R3, R8, 0x2 ;  /* 0x0000000803047211 */ /* 0x001fe400078010ff */
[----:B------:R-:W-:-:S04]  /*c310*/  SHF.R.S32.HI R8, RZ, 0x1f, R3 ;  /* 0x0000001fff087819 */ /* 0x000fc80000011403 */
[----:B------:R-:W-:-:S05]  /*c320*/  LEA.HI.X R5, R3, R9, R8, 0x2, P0 ;  /* 0x0000000903057211 */ /* 0x000fca00000f1408 */
[----:B------:R0:W-:Y:S01]  /*c330*/  ST.E.64 desc[UR52][R4.64], R130 ;  /* 0x0000008204007985 */ /* 0x0001e2000c101b34 */
[----:B------:R-:W-:Y:S05]  /*c340*/  BRA `(.L_x_248) ;  /* 0x0000000c00d07947 */ /* 0x000fea0003800000 */
.L_x_239:
[----:B------:R-:W-:Y:S02]  /*c350*/  ULDC.64 UR8, c[0x0][0xc00] ;  /* 0x0003000000087ab9 */ /* 0x000fe40000000a00 */
[----:B------:R-:W-:-:S04]  /*c360*/  UISETP.NE.U32.AND UP0, UPT, UR8, URZ, UPT ;  /* 0x0000003f0800728c */ /* 0x000fc8000bf05070 */
[----:B------:R-:W-:-:S03]  /*c370*/  UISETP.NE.AND.EX UP0, UPT, UR9, URZ, UPT, UP0 ;  /* 0x0000003f0900728c */ /* 0x000fc6000bf05300 */
[----:B------:R-:W-:Y:S02]  /*c380*/  ULDC.64 UR8, c[0x0][0xc00] ;  /* 0x0003000000087ab9 */ /* 0x000fe40000000a00 */
[----:B------:R-:W-:Y:S01]  /*c390*/  UIMAD.WIDE UR8, UR36, 0x4, UR8 ;  /* 0x00000004240878a5 */ /* 0x000fe2000f8e0208 */
[----:B------:R-:W-:-:S05]  /*c3a0*/  PLOP3.LUT P1, PT, PT, PT, UP0, 0x80, 0x0 ;  /* 0x000000000000781c */ /* 0x000fca0003f2f008 */
[----:B------:R-:W-:Y:S02]  /*c3b0*/  IMAD.U32 R4, RZ, RZ, UR8 ;  /* 0x00000008ff047e24 */ /* 0x000fe4000f8e00ff */
[----:B------:R-:W-:Y:S01]  /*c3c0*/  IMAD.U32 R5, RZ, RZ, UR9 ;  /* 0x00000009ff057e24 */ /* 0x000fe2000f8e00ff */
[----:B------:R-:W-:Y:S02]  /*c3d0*/  ULDC.64 UR8, c[0x0][0xc08] ;  /* 0x0003020000087ab9 */ /* 0x000fe40000000a00 */
[----:B------:R-:W-:-:S03]  /*c3e0*/  UISETP.NE.U32.AND UP1, UPT, UR8, URZ, UPT ;  /* 0x0000003f0800728c */ /* 0x000fc6000bf25070 */
[----:B------:R-:W2:Y:S01]  /*c3f0*/  @P1 LDG.E R3, desc[UR52][R4.64] ;  /* 0x0000003404031981 */ /* 0x000ea2000c1e1900 */
[----:B------:R-:W-:Y:S01]  /*c400*/  UISETP.NE.AND.EX UP1, UPT, UR9, URZ, UPT, UP1 ;  /* 0x0000003f0900728c */ /* 0x000fe2000bf25310 */
[----:B------:R-:W-:Y:S01]  /*c410*/  ULDC UR4, c[0x0][0xa88] ;  /* 0x0002a20000047ab9 */ /* 0x000fe20000000800 */
[----:B------:R-:W0:Y:S01]  /*c420*/  S2R R10, SR_TID.X ;  /* 0x00000000000a7919 */ /* 0x000e220000002100 */
[----:B------:R-:W-:-:S03]  /*c430*/  IMAD.U32 R0, RZ, RZ, UR4 ;  /* 0x00000004ff007e24 */ /* 0x000fc6000f8e00ff */
[----:B------:R-:W-:-:S05]  /*c440*/  PLOP3.LUT P2, PT, PT, PT, UP1, 0x80, 0x0 ;  /* 0x000000000000781c */ /* 0x000fca0003f4f018 */
[----:B------:R-:W-:-:S04]  /*c450*/  @UP1 ULEA UR8, UP2, UR36, UR8, 0x2 ;  /* 0x0000000824081291 */ /* 0x000fc8000f84103f */
[----:B------:R-:W-:Y:S02]  /*c460*/  @UP1 ULEA.HI.X UR9, UR36, UR9, UR37, 0x2, UP2 ;  /* 0x0000000924091291 */ /* 0x000fe400090f1425 */
[----:B------:R-:W-:-:S04]  /*c470*/  IMAD.U32 R6, RZ, RZ, UR8 ;  /* 0x00000008ff067e24 */ /* 0x000fc8000f8e00ff */
[----:B------:R-:W-:-:S05]  /*c480*/  IMAD.U32 R7, RZ, RZ, UR9 ;  /* 0x00000009ff077e24 */ /* 0x000fca000f8e00ff */
[----:B------:R1:W5:Y:S01]  /*c490*/  @P2 LDG.E R0, desc[UR52][R6.64] ;  /* 0x0000003406002981 */ /* 0x000362000c1e1900 */
[----:B------:R-:W-:Y:S01]  /*c4a0*/  UMOV UR4, URZ ;  /* 0x0000003f00047c82 */ /* 0x000fe20008000000 */
[----:B0-----:R-:W-:-:S05]  /*c4b0*/  VIADD R8, R10, 0xffffff80 ;  /* 0xffffff800a087836 */ /* 0x001fca0000000000 */
[----:B------:R-:W-:Y:S02]  /*c4c0*/  ISETP.GT.AND P0, PT, R8, 0x7f, PT ;  /* 0x0000007f0800780c */ /* 0x000fe40003f04270 */
[----:B--2---:R-:W-:-:S13]  /*c4d0*/  @P1 R2UR UR4, R3 ;  /* 0x00000000030412ca */ /* 0x004fda00000e0000 */
[----:B------:R-:W-:Y:S01]  /*c4e0*/  USHF.R.S32.HI UR16, URZ, 0x1f, UR4 ;  /* 0x0000001f3f107899 */ /* 0x000fe20008011404 */
[----:B-1----:R-:W-:Y:S11]  /*c4f0*/  @P2 BRA `(.L_x_251) ;  /* 0x0000000000102947 */ /* 0x002ff60003800000 */
[----:B------:R-:W-:Y:S05]  /*c500*/  @!P1 BRA `(.L_x_251) ;  /* 0x00000000000c9947 */ /* 0x000fea0003800000 */
[----:B------:R-:W2:Y:S04]  /*c510*/  LDG.E R3, desc[UR52][R4.64] ;  /* 0x0000003404037981 */ /* 0x000ea8000c1e1900 */
[----:B-----5:R-:W2:Y:S02]  /*c520*/  LDG.E R0, desc[UR52][R4.64+0x4] ;  /* 0x0000043404007981 */ /* 0x020ea4000c1e1900 */
[----:B--2---:R-:W-:-:S07]  /*c530*/  IMAD.IADD R0, R0, 0x1, -R3 ;  /* 0x0000000100007824 */ /* 0x004fce00078e0a03 */
.L_x_251:
[----:B------:R-:W-:Y:S01]  /*c540*/  USEL UR36, UR36, URZ, !UP0 ;  /* 0x0000003f24247287 */ /* 0x000fe2000c000000 */
[----:B------:R-:W-:Y:S01]  /*c550*/  BSSY B1, `(.L_x_252) ;  /* 0x0000038000017945 */ /* 0x000fe20003800000 */
[----:B------:R-:W-:-:S03]  /*c560*/  USEL UR37, UR37, URZ, !UP0 ;  /* 0x0000003f25257287 */ /* 0x000fc6000c000000 */
[----:B------:R-:W-:Y:S09]  /*c570*/  @P0 BRA `(.L_x_253) ;  /* 0x0000000000d40947 */ /* 0x000ff20003800000 */
[----:B------:R-:W0:Y:S01]  /*c580*/  LDC R9, c[0x0][0xbe8] ;  /* 0x0002fa00ff097b82 */ /* 0x000e220000000800 */
[----:B------:R-:W-:-:S04]  /*c590*/  IMAD.U32 R3, RZ, RZ, UR42 ;  /* 0x0000002aff037e24 */ /* 0x000fc8000f8e00ff */
[----:B------:R-:W-:-:S04]  /*c5a0*/  IMAD R3, R3, 0x80, R10 ;  /* 0x0000008003037824 */ /* 0x000fc800078e020a */
[----:B------:R-:W-:Y:S02]  /*c5b0*/  VIADD R6, R3, 0xffffff80 ;  /* 0xffffff8003067836 */ /* 0x000fe40000000000 */
[----:B0----5:R-:W-:-:S05]  /*c5c0*/  IMAD R4, R0, R9, RZ ;  /* 0x0000000900047224 */ /* 0x021fca00078e02ff */
[----:B------:R-:W-:-:S13]  /*c5d0*/  ISETP.GE.AND P0, PT, R6, R4, PT ;  /* 0x000000040600720c */ /* 0x000fda0003f06270 */
[----:B------:R-:W-:Y:S05]  /*c5e0*/  @P0 BRA `(.L_x_253) ;  /* 0x0000000000b80947 */ /* 0x000fea0003800000 */
[----:B------:R-:W-:Y:S01]  /*c5f0*/  ISETP.NE.AND P0, PT, R9, 0x1, PT ;  /* 0x000000010900780c */ /* 0x000fe20003f05270 */
[----:B------:R-:W-:Y:S01]  /*c600*/  UISETP.GT.AND UP2, UPT, UR44, 0x1, UPT ;  /* 0x000000012c00788c */ /* 0x000fe2000bf44270 */
[----:B------:R-:W-:-:S03]  /*c610*/  UMOV UR8, 0x9b8 ;  /* 0x000009b800087882 */ /* 0x000fc60000000000 */
[----:B------:R-:W-:Y:S02]  /*c620*/  USEL UR17, UR8, 0x978, UP2 ;  /* 0x0000097808117887 */ /* 0x000fe40009000000 */
[----:B------:R-:W-:-:S06]  /*c630*/  USEL UR19, UR39, URZ, UP2 ;  /* 0x0000003f27137287 */ /* 0x000fcc0009000000 */
[----:B------:R-:W0:Y:S04]  /*c640*/  @P0 LDC R3, c[0x0][0xbec] ;  /* 0x0002fb00ff030b82 */ /* 0x000e280000000800 */
[----:B------:R-:W-:Y:S01]  /*c650*/  ULDC.64 UR8, c[0x0][UR17+0x218] ;  /* 0x0000860011087abb */ /* 0x000fe20008000a00 */
[----:B------:R-:W-:Y:S01]  /*c660*/  ULDC.64 UR12, c[0x0][UR17+0x220] ;  /* 0x00008800110c7abb */ /* 0x000fe20008000a00 */
[----:B------:R-:W-:Y:S01]  /*c670*/  ULDC.64 UR14, c[0x0][UR17+0x228] ;  /* 0x00008a00110e7abb */ /* 0x000fe20008000a00 */
[----:B------:R-:W-:Y:S01]  /*c680*/  UIMAD.WIDE.U32 UR10, UR8, UR38, URZ ;  /* 0x00000026080a72a5 */ /* 0x000fe2000f8e003f */
[----:B------:R-:W1:Y:S01]  /*c690*/  @P0 LDC R5, c[0x0][0xbf0] ;  /* 0x0002fc00ff050b82 */ /* 0x000e620000000800 */
[----:B------:R-:W-:Y:S02]  /*c6a0*/  UIMAD UR18, UR9, UR38, URZ ;  /* 0x00000026091272a4 */ /* 0x000fe4000f8e023f */
[----:B------:R-:W-:-:S02]  /*c6b0*/  UIMAD UR13, UR13, UR36, URZ ;  /* 0x000000240d0d72a4 */ /* 0x000fc4000f8e023f */
[----:B------:R-:W-:Y:S02]  /*c6c0*/  UIMAD.WIDE.U32 UR20, UR14, UR19, URZ ;  /* 0x000000130e1472a5 */ /* 0x000fe4000f8e003f */
[----:B------:R-:W-:Y:S02]  /*c6d0*/  UIMAD.WIDE.U32 UR8, UR12, UR36, URZ ;  /* 0x000000240c0872a5 */ /* 0x000fe4000f8e003f */
[----:B------:R-:W-:Y:S02]  /*c6e0*/  UIMAD UR14, UR15, UR19, URZ ;  /* 0x000000130f0e72a4 */ /* 0x000fe4000f8e023f */
[----:B------:R-:W-:Y:S02]  /*c6f0*/  UIMAD UR13, UR12, UR37, UR13 ;  /* 0x000000250c0d72a4 */ /* 0x000fe4000f8e020d */
[----:B------:R-:W-:Y:S02]  /*c700*/  UIADD3 UR10, UP0, UP1, UR8, UR10, UR4 ;  /* 0x0000000a080a7290 */ /* 0x000fe4000f91e004 */
[----:B------:R-:W-:Y:S01]  /*c710*/  UIADD3 UR8, UR14, UR21, URZ ;  /* 0x000000150e087290 */ /* 0x000fe2000fffe03f */
[----:B0-----:R-:W-:Y:S01]  /*c720*/  @P0 IMAD.HI.U32 R4, R6, R3, RZ ;  /* 0x0000000306040227 */ /* 0x001fe200078e00ff */
[----:B------:R-:W-:-:S02]  /*c730*/  UIADD3 UR11, UR18, UR11, URZ ;  /* 0x0000000b120b7290 */ /* 0x000fc4000fffe03f */
[----:B------:R-:W-:Y:S01]  /*c740*/  UIADD3 UR13, UR9, UR13, URZ ;  /* 0x0000000d090d7290 */ /* 0x000fe2000fffe03f */
[----:B------:R-:W-:Y:S02]  /*c750*/  IMAD.MOV.U32 R3, RZ, RZ, R6 ;  /* 0x000000ffff037224 */ /* 0x000fe400078e0006 */
[----:B------:R-:W-:Y:S01]  /*c760*/  IMAD.U32 R10, RZ, RZ, UR8 ;  /* 0x00000008ff0a7e24 */ /* 0x000fe2000f8e00ff */
[----:B------:R-:W-:Y:S01]  /*c770*/  ULDC.64 UR8, c[0x0][UR17+0x210] ;  /* 0x0000840011087abb */ /* 0x000fe20008000a00 */
[----:B-1----:R-:W-:Y:S01]  /*c780*/  @P0 SHF.R.U32.HI R3, RZ, R5, R4 ;  /* 0x00000005ff030219 */ /* 0x002fe20000011604 */
[----:B------:R-:W-:Y:S02]  /*c790*/  IMAD.U32 R4, RZ, RZ, UR20 ;  /* 0x00000014ff047e24 */ /* 0x000fe4000f8e00ff */
[----:B------:R-:W-:Y:S01]  /*c7a0*/  IMAD.U32 R5, RZ, RZ, UR21 ;  /* 0x00000015ff057e24 */ /* 0x000fe2000f8e00ff */
[--C-:B------:R-:W-:Y:S01]  /*c7b0*/  SHF.R.S32.HI R5, RZ, 0x1f, R3.reuse ;  /* 0x0000001fff057819 */ /* 0x100fe20000011403 */
[----:B------:R-:W-:Y:S01]  /*c7c0*/  IMAD.MOV R7, RZ, RZ, -R3 ;  /* 0x000000ffff077224 */ /* 0x000fe200078e0a03 */
[----:B------:R-:W-:Y:S01]  /*c7d0*/  IADD3 R4, P0, P1, R3, UR10, R4 ;  /* 0x0000000a03047c10 */ /* 0x000fe2000f91e004 */
[----:B------:R-:W-:-:S02]  /*c7e0*/  UIADD3.X UR10, UR13, UR11, UR16, UP0, UP1 ;  /* 0x0000000b0d0a7290 */ /* 0x000fc400087e2410 */
[----:B------:R-:W-:-:S04]  /*c7f0*/  IMAD R7, R9, R7, R6 ;  /* 0x0000000709077224 */ /* 0x000fc800078e0206 */
[----:B------:R-:W-:Y:S01]  /*c800*/  IADD3.X R5, R5, UR10, R10, P0, P1 ;  /* 0x0000000a05057c10 */ /* 0x000fe200087e240a */
[C---:B------:R-:W-:Y:S01]  /*c810*/  IMAD R6, R7.reuse, UR9, RZ ;  /* 0x0000000907067c24 */ /* 0x040fe2000f8e02ff */
[----:B------:R-:W-:Y:S01]  /*c820*/  SHF.R.S32.HI R3, RZ, 0x1f, R7 ;  /* 0x0000001fff037819 */ /* 0x000fe20000011407 */
[----:B------:R-:W-:Y:S01]  /*c830*/  ULDC.64 UR10, c[0x0][0xba8] ;  /* 0x0002ea00000a7ab9 */ /* 0x000fe20000000a00 */
[----:B------:R-:W-:Y:S01]  /*c840*/  @!UP2 ULDC UR10, c[0x0][0xb50] ;  /* 0x0002d400000aaab9 */ /* 0x000fe20000000800 */
[----:B------:R-:W-:Y:S01]  /*c850*/  IMAD.WIDE.U32 R4, R7, UR8, R4 ;  /* 0x0000000807047c25 */ /* 0x000fe2000f8e0004 */
[----:B------:R-:W-:-:S03]  /*c860*/  @!UP2 ULDC UR11, c[0x0][0xb54] ;  /* 0x0002d500000baab9 */ /* 0x000fc60000000800 */
[----:B------:R-:W-:Y:S01]  /*c870*/  IMAD R3, R3, UR8, R6 ;  /* 0x0000000803037c24 */ /* 0x000fe2000f8e0206 */
[----:B------:R-:W-:-:S03]  /*c880*/  LEA R6, P0, R4, UR10, 0x2 ;  /* 0x0000000a04067c11 */ /* 0x000fc6000f8010ff */
[----:B------:R-:W-:-:S05]  /*c890*/  IMAD.IADD R3, R5, 0x1, R3 ;  /* 0x0000000105037824 */ /* 0x000fca00078e0203 */
[----:B------:R-:W-:Y:S01]  /*c8a0*/  LEA.HI.X R7, R4, UR11, R3, 0x2, P0 ;  /* 0x0000000b04077c11 */ /* 0x000fe200080f1403 */
[----:B------:R-:W-:-:S05]  /*c8b0*/  IMAD.MOV.U32 R3, RZ, RZ, -0x800000 ;  /* 0xff800000ff037424 */ /* 0x000fca00078e00ff */
[----:B------:R0:W-:Y:S02]  /*c8c0*/  STG.E desc[UR52][R6.64], R3 ;  /* 0x0000000306007986 */ /* 0x0001e4000c101934 */
.L_x_253:
[----:B------:R-:W-:Y:S05]  /*c8d0*/  BSYNC B1 ;  /* 0x0000000000017941 */ /* 0x000fea0003800000 */
.L_x_252:
[----:B------:R-:W-:-:S06]  /*c8e0*/  UISETP.GT.AND UP0, UPT, UR44, 0x1, UPT ;  /* 0x000000012c00788c */ /* 0x000fcc000bf04270 */
[----:B------:R-:W-:-:S13]  /*c8f0*/  PLOP3.LUT P0, PT, PT, PT, UP0, 0x80, 0x0 ;  /* 0x000000000000781c */ /* 0x000fda0003f0f008 */
[----:B------:R-:W-:Y:S05]  /*c900*/  @P0 BRA `(.L_x_248) ;  /* 0x0000000800600947 */ /* 0x000fea0003800000 */
[----:B------:R-:W1:Y:S01]  /*c910*/  LDC R11, c[0x0][0xbe8] ;  /* 0x0002fa00ff0b7b82 */ /* 0x000e620000000800 */
[----:B0-----:R-:W-:Y:S01]  /*c920*/  SHF.R.S32.HI R3, RZ, 0x1f, R8 ;  /* 0x0000001fff037819 */ /* 0x001fe20000011408 */
[----:B------:R-:W-:Y:S01]  /*c930*/  ULDC.64 UR10, c[0x0][0xaa0] ;  /* 0x0002a800000a7ab9 */ /* 0x000fe20000000a00 */
[----:B------:R-:W-:Y:S01]  /*c940*/  BSSY B1, `(.L_x_254) ;  /* 0x0000052000017945 */ /* 0x000fe20003800000 */
[----:B------:R-:W-:Y:S01]  /*c950*/  UIMAD.WIDE.U32 UR8, UR4, UR10, URZ ;  /* 0x0000000a040872a5 */ /* 0x000fe2000f8e003f */
[----:B------:R-:W-:Y:S01]  /*c960*/  LEA.HI R3, R3, R8, RZ, 0x3 ;  /* 0x0000000803037211 */ /* 0x000fe200078f18ff */
[----:B------:R-:W-:-:S03]  /*c970*/  UIMAD UR10, UR16, UR10, URZ ;  /* 0x0000000a100a72a4 */ /* 0x000fc6000f8e023f */
[----:B------:R-:W-:Y:S01]  /*c980*/  LOP3.LUT R9, R3, 0xfffffff8, RZ, 0xc0, !PT ;  /* 0xfffffff803097812 */ /* 0x000fe200078ec0ff */
[----:B------:R-:W-:Y:S01]  /*c990*/  UIMAD UR10, UR4, UR11, UR10 ;  /* 0x0000000b040a72a4 */ /* 0x000fe2000f8e020a */
[----:B------:R-:W-:-:S03]  /*c9a0*/  SHF.R.S32.HI R13, RZ, 0x3, R3 ;  /* 0x00000003ff0d7819 */ /* 0x000fc60000011403 */
[----:B------:R-:W-:Y:S01]  /*c9b0*/  IMAD.IADD R10, R8, 0x1, -R9 ;  /* 0x00000001080a7824 */ /* 0x000fe200078e0a09 */
[----:B------:R-:W-:Y:S01]  /*c9c0*/  UIADD3 UR9, UR9, UR10, URZ ;  /* 0x0000000a09097290 */ /* 0x000fe2000fffe03f */
[----:B------:R-:W-:Y:S02]  /*c9d0*/  IMAD.U32 R8, RZ, RZ, UR42 ;  /* 0x0000002aff087e24 */ /* 0x000fe4000f8e00ff */
[----:B------:R-:W-:Y:S01]  /*c9e0*/  IMAD R3, R10, 0x20, R13 ;  /* 0x000000200a037824 */ /* 0x000fe200078e020d */
[----:B------:R-:W-:Y:S02]  /*c9f0*/  ULDC.64 UR10, c[0x0][0xae8] ;  /* 0x0002ba00000a7ab9 */ /* 0x000fe40000000a00 */
[----:B------:R-:W-:Y:S01]  /*ca00*/  UIMAD.WIDE.U32 UR8, UR38, UR10, UR8 ;  /* 0x0000000a260872a5 */ /* 0x000fe2000f8e0008 */
[----:B------:R-:W-:Y:S01]  /*ca10*/  IMAD R8, R8, 0x80, R3 ;  /* 0x0000008008087824 */ /* 0x000fe200078e0203 */
[----:B-1----:R-:W-:Y:S02]  /*ca20*/  ISETP.NE.AND P0, PT, R11, 0x1, PT ;  /* 0x000000010b00780c */ /* 0x002fe40003f05270 */
[----:B------:R-:W-:Y:S01]  /*ca30*/  UIMAD UR9, UR38, UR11, UR9 ;  /* 0x0000000b260972a4 */ /* 0x000fe2000f8e0209 */
[----:B------:R-:W-:-:S02]  /*ca40*/  IMAD.MOV.U32 R3, RZ, RZ, R8 ;  /* 0x000000ffff037224 */ /* 0x000fc400078e0008 */
[----:B------:R-:W-:Y:S02]  /*ca50*/  ULDC.64 UR10, c[0x0][0xaf0] ;  /* 0x0002bc00000a7ab9 */ /* 0x000fe40000000a00 */
[----:B------:R-:W-:-:S04]  /*ca60*/  UIMAD UR37, UR37, UR10, URZ ;  /* 0x0000000a252572a4 */ /* 0x000fc8000f8e023f */
[----:B------:R-:W-:Y:S02]  /*ca70*/  UIMAD UR4, UR36, UR11, UR37 ;  /* 0x0000000b240472a4 */ /* 0x000fe4000f8e0225 */
[----:B------:R-:W-:Y:S01]  /*ca80*/  UIMAD.WIDE.U32 UR36, UR36, UR10, UR8 ;  /* 0x0000000a242472a5 */ /* 0x000fe2000f8e0008 */
[----:B------:R-:W0:Y:S02]  /*ca90*/  @P0 LDC R5, c[0x0][0xbec] ;  /* 0x0002fb00ff050b82 */ /* 0x000e240000000800 */
[----:B------:R-:W-:Y:S01]  /*caa0*/  ULDC.64 UR8, c[0x0][0xae0] ;  /* 0x0002b80000087ab9 */ /* 0x000fe20000000a00 */
[----:B------:R-:W-:-:S05]  /*cab0*/  UIADD3 UR4, UR37, UR4, URZ ;  /* 0x0000000425047290 */ /* 0x000fca000fffe03f */
[----:B------:R-:W1:Y:S01]  /*cac0*/  @P0 LDC R7, c[0x0][0xbf0] ;  /* 0x0002fc00ff070b82 */ /* 0x000e620000000800 */
[----:B0-----:R-:W-:-:S04]  /*cad0*/  @P0 IMAD.HI.U32 R4, R8, R5, RZ ;  /* 0x0000000508040227 */ /* 0x001fc800078e00ff */
[----:B------:R-:W-:Y:S02]  /*cae0*/  IMAD.U32 R5, RZ, RZ, UR37 ;  /* 0x00000025ff057e24 */ /* 0x000fe4000f8e00ff */
[----:B------:R-:W-:Y:S01]  /*caf0*/  IMAD.U32 R5, RZ, RZ, UR4 ;  /* 0x00000004ff057e24 */ /* 0x000fe2000f8e00ff */
[----:B-1----:R-:W-:Y:S01]  /*cb00*/  @P0 SHF.R.U32.HI R3, RZ, R7, R4 ;  /* 0x00000007ff030219 */ /* 0x002fe20000011604 */
[----:B------:R-:W-:-:S03]  /*cb10*/  IMAD.U32 R4, RZ, RZ, UR36 ;  /* 0x00000024ff047e24 */ /* 0x000fc6000f8e00ff */
[--C-:B------:R-:W-:Y:S01]  /*cb20*/  SHF.R.S32.HI R6, RZ, 0x1f, R3.reuse ;  /* 0x0000001fff067819 */ /* 0x100fe20000011403 */
[----:B------:R-:W-:Y:S02]  /*cb30*/  IMAD.MOV R7, RZ, RZ, -R3 ;  /* 0x000000ffff077224 */ /* 0x000fe400078e0a03 */
[----:B------:R-:W-:-:S04]  /*cb40*/  IMAD.WIDE.U32 R4, R3, UR8, R4 ;  /* 0x0000000803047c25 */ /* 0x000fc8000f8e0004 */
[----:B------:R-:W-:Y:S02]  /*cb50*/  IMAD R7, R11, R7, R8 ;  /* 0x000000070b077224 */ /* 0x000fe400078e0208 */
[----:B------:R-:W-:Y:S02]  /*cb60*/  IMAD R6, R6, UR8, RZ ;  /* 0x0000000806067c24 */ /* 0x000fe4000f8e02ff */
[----:B------:R-:W-:Y:S02]  /*cb70*/  IMAD.U32 R8, RZ, RZ, UR42 ;  /* 0x0000002aff087e24 */ /* 0x000fe4000f8e00ff */
[----:B------:R-:W-:Y:S01]  /*cb80*/  IMAD R9, R3, UR9, R6 ;  /* 0x0000000903097c24 */ /* 0x000fe2000f8e0206 */
[----:B------:R-:W-:Y:S01]  /*cb90*/  SHF.R.S32.HI R6, RZ, 0x1f, R7 ;  /* 0x0000001fff067819 */ /* 0x000fe20000011407 */
[----:B------:R-:W-:Y:S01]  /*cba0*/  ULDC.64 UR8, c[0x0][0xad8] ;  /* 0x0002b60000087ab9 */ /* 0x000fe20000000a00 */
[----:B------:R-:W-:Y:S02]  /*cbb0*/  IMAD R8, R8, 0x80, R13 ;  /* 0x0000008008087824 */ /* 0x000fe400078e020d */
[----:B------:R-:W-:-:S02]  /*cbc0*/  IMAD.IADD R5, R5, 0x1, R9 ;  /* 0x0000000105057824 */ /* 0x000fc400078e0209 */
[----:B------:R-:W-:Y:S02]  /*cbd0*/  IMAD R6, R6, UR8, RZ ;  /* 0x0000000806067c24 */ /* 0x000fe4000f8e02ff */
[----:B------:R-:W-:-:S04]  /*cbe0*/  IMAD.WIDE.U32 R4, R7, UR8, R4 ;  /* 0x0000000807047c25 */ /* 0x000fc8000f8e0004 */
[----:B------:R-:W-:Y:S01]  /*cbf0*/  IMAD R9, R7, UR9, R6 ;  /* 0x0000000907097c24 */ /* 0x000fe2000f8e0206 */
[----:B------:R-:W-:Y:S01]  /*cc00*/  ULDC.64 UR8, c[0x0][0xa80] ;  /* 0x0002a00000087ab9 */ /* 0x000fe20000000a00 */
[----:B-----5:R-:W-:Y:S01]  /*cc10*/  IMAD R11, R0, R11, RZ ;  /* 0x0000000b000b7224 */ /* 0x020fe200078e02ff */
[----:B------:R-:W-:Y:S01]  /*cc20*/  LEA R6, P2, R4, UR8, 0x1 ;  /* 0x0000000804067c11 */ /* 0x000fe2000f8408ff */
[C---:B------:R-:W-:Y:S02]  /*cc30*/  VIADD R3, R8.reuse, 0x40 ;  /* 0x0000004008037836 */ /* 0x040fe40000000000 */
[----:B------:R-:W-:Y:S02]  /*cc40*/  IMAD.IADD R5, R5, 0x1, R9 ;  /* 0x0000000105057824 */ /* 0x000fe400078e0209 */
[----:B------:R-:W-:Y:S01]  /*cc50*/  VIADD R0, R8, 0x20 ;  /* 0x0000002008007836 */ /* 0x000fe20000000000 */
[----:B------:R-:W-:Y:S01]  /*cc60*/  ISETP.GE.AND P0, PT, R3, R11, PT ;  /* 0x0000000b0300720c */ /* 0x000fe20003f06270 */
[----:B------:R-:W-:Y:S01]  /*cc70*/  IMAD.SHL.U32 R7, R10, 0x8, RZ ;  /* 0x000000080a077824 */ /* 0x000fe200078e00ff */
[----:B------:R-:W-:-:S02]  /*cc80*/  LEA.HI.X R3, R4, UR9, R5, 0x1, P2 ;  /* 0x0000000904037c11 */ /* 0x000fc400090f0c05 */
[-C--:B------:R-:W-:Y:S01]  /*cc90*/  ISETP.GE.AND P2, PT, R8, R11.reuse, PT ;  /* 0x0000000b0800720c */ /* 0x080fe20003f46270 */
[C---:B------:R-:W-:Y:S01]  /*cca0*/  VIADD R9, R7.reuse, 0x40 ;  /* 0x0000004007097836 */ /* 0x040fe20000000000 */
[----:B------:R-:W-:Y:S01]  /*ccb0*/  ISETP.GE.AND P1, PT, R0, R11, PT ;  /* 0x0000000b0000720c */ /* 0x000fe20003f26270 */
[C---:B------:R-:W-:Y:S01]  /*ccc0*/  VIADD R15, R7.reuse, 0xc0 ;  /* 0x000000c0070f7836 */ /* 0x040fe20000000000 */
[----:B------:R0:W1:Y:S01]  /*ccd0*/  SHFL.IDX PT, R4, R6, RZ, 0x181f ;  /* 0x00181fff06047589 */ /* 0x00006200000e0000 */
[----:B------:R-:W-:Y:S01]  /*cce0*/  VIADD R13, R7, 0x80 ;  /* 0x00000080070d7836 */ /* 0x000fe20000000000 */
[----:B------:R-:W-:Y:S02]  /*ccf0*/  SHF.R.S32.HI R10, RZ, 0x1f, R7 ;  /* 0x0000001fff0a7819 */ /* 0x000fe40000011407 */
[----:B------:R0:W2:Y:S01]  /*cd00*/  SHFL.IDX PT, R0, R3, RZ, 0x181f ;  /* 0x00181fff03007589 */ /* 0x0000a200000e0000 */
[----:B------:R-:W-:Y:S02]  /*cd10*/  SHF.R.S32.HI R12, RZ, 0x1f, R9 ;  /* 0x0000001fff0c7819 */ /* 0x000fe40000011409 */
[----:B------:R-:W-:-:S02]  /*cd20*/  SHF.R.S32.HI R14, RZ, 0x1f, R15 ;  /* 0x0000001fff0e7819 */ /* 0x000fc4000001140f */
[----:B------:R-:W-:Y:S01]  /*cd30*/  SHF.R.S32.HI R20, RZ, 0x1f, R13 ;  /* 0x0000001fff147819 */ /* 0x000fe2000001140d */
[----:B------:R-:W-:Y:S06]  /*cd40*/  @P2 BRA `(.L_x_255) ;  /* 0x0000000000442947 */ /* 0x000fec0003800000 */
        /* <DEDUP_REMOVED lines=8> */
[----:B------:R3:W-:Y:S01]  /*cdd0*/  @!P5 ST.E.128 desc[UR52][R24.64], RZ ;  /* 0x000000ff1800d985 */ /* 0x0007e2000c101d34 */
[----:B------:R-:W-:Y:S02]  /*cde0*/  @!P4 LEA.HI.X R27, R9, R0, R12, 0x1, P6 ;  /* 0x00000000091bc211 */ /* 0x000fe400030f0c0c */
[----:B------:R-:W-:-:S03]  /*cdf0*/  @!P3 LEA R28, P6, R13, R4, 0x1 ;  /* 0x000000040d1cb211 */ /* 0x000fc600078c08ff */
[----:B------:R3:W-:Y:S01]  /*ce00*/  @!P4 ST.E.128 desc[UR52][R26.64], RZ ;  /* 0x000000ff1a00c985 */ /* 0x0007e2000c101d34 */
[----:B------:R-:W-:Y:S02]  /*ce10*/  @!P3 LEA.HI.X R29, R13, R0, R20, 0x1, P6 ;  /* 0x000000000d1db211 */ /* 0x000fe400030f0c14 */
[----:B------:R-:W-:-:S03]  /*ce20*/  @!P2 LEA R4, P6, R15, R4, 0x1 ;  /* 0x000000040f04a211 */ /* 0x000fc600078c08ff */
[----:B------:R3:W-:Y:S01]  /*ce30*/  @!P3 ST.E.128 desc[UR52][R28.64], RZ ;  /* 0x000000ff1c00b985 */ /* 0x0007e2000c101d34 */
[----:B------:R-:W-:-:S05]  /*ce40*/  @!P2 LEA.HI.X R5, R15, R0, R14, 0x1, P6 ;  /* 0x000000000f05a211 */ /* 0x000fca00030f0c0e */
[----:B------:R3:W-:Y:S04]  /*ce50*/  @!P2 ST.E.128 desc[UR52][R4.64], RZ ;  /* 0x000000ff0400a985 */ /* 0x0007e8000c101d34 */
.L_x_255:
[----:B------:R-:W-:Y:S05]  /*ce60*/  BSYNC B1 ;  /* 0x0000000000017941 */ /* 0x000fea0003800000 */
.L_x_254:
[----:B--2---:R2:W4:Y:S01]  /*ce70*/  SHFL.IDX PT, R0, R3, 0x1, 0x181f ;  /* 0x00381f0003007f89 */ /* 0x00452200000e0000 */
[----:B------:R-:W-:Y:S03]  /*ce80*/  BSSY B1, `(.L_x_256) ;  /* 0x0000014000017945 */ /* 0x000fe60003800000 */
[----:B-1-3--:R2:W1:Y:S01]  /*ce90*/  SHFL.IDX PT, R4, R6, 0x1, 0x181f ;  /* 0x00381f0006047f89 */ /* 0x00a46200000e0000 */
[----:B------:R-:W-:Y:S05]  /*cea0*/  @P1 BRA `(.L_x_257) ;  /* 0x0000000000441947 */ /* 0x000fea0003800000 */
[----:B------:R-:W-:Y:S02]  /*ceb0*/  ULDC UR4, c[0x0][0xac8] ;  /* 0x0002b20000047ab9 */ /* 0x000fe40000000800 */
[----:B------:R-:W-:Y:S02]  /*cec0*/  ISETP.GE.AND P4, PT, R7, UR4, PT ;  /* 0x0000000407007c0c */ /* 0x000fe4000bf86270 */
[----:B------:R-:W-:Y:S02]  /*ced0*/  ISETP.GE.AND P3, PT, R9, UR4, PT ;  /* 0x0000000409007c0c */ /* 0x000fe4000bf66270 */
[----:B------:R-:W-:Y:S02]  /*cee0*/  ISETP.GE.AND P2, PT, R13, UR4, PT ;  /* 0x000000040d007c0c */ /* 0x000fe4000bf46270 */
[----:B------:R-:W-:-:S07]  /*cef0*/  ISETP.GE.AND P1, PT, R15, UR4, PT ;  /* 0x000000040f007c0c */ /* 0x000fce000bf26270 */
[-C--:B-1----:R-:W-:Y:S02]  /*cf00*/  @!P4 LEA R24, P6, R7, R4.reuse, 0x1 ;  /* 0x000000040718c211 */ /* 0x082fe400078c08ff */
[----:B------:R-:W-:Y:S02]  /*cf10*/  @!P3 LEA R26, P5, R9, R4, 0x1 ;  /* 0x00000004091ab211 */ /* 0x000fe400078a08ff */
[----:B----4-:R-:W-:Y:S02]  /*cf20*/  @!P4 LEA.HI.X R25, R7, R0, R10, 0x1, P6 ;  /* 0x000000000719c211 */ /* 0x010fe400030f0c0a */
[----:B------:R-:W-:Y:S02]  /*cf30*/  @!P2 LEA R28, P6, R13, R4, 0x1 ;  /* 0x000000040d1ca211 */ /* 0x000fe400078c08ff */
[----:B------:R-:W-:Y:S01]  /*cf40*/  @!P3 LEA.HI.X R27, R9, R0, R12, 0x1, P5 ;  /* 0x00000000091bb211 */ /* 0x000fe200028f0c0c */
[----:B------:R3:W-:Y:S01]  /*cf50*/  @!P4 ST.E.128 desc[UR52][R24.64], RZ ;  /* 0x000000ff1800c985 */ /* 0x0007e2000c101d34 */
[----:B------:R-:W-:-:S02]  /*cf60*/  @!P1 LEA R4, P5, R15, R4, 0x1 ;  /* 0x000000040f049211 */ /* 0x000fc400078a08ff */
[-C--:B------:R-:W-:Y:S01]  /*cf70*/  @!P2 LEA.HI.X R29, R13, R0.reuse, R20, 0x1, P6 ;  /* 0x000000000d1da211 */ /* 0x080fe200030f0c14 */
[----:B------:R3:W-:Y:S01]  /*cf80*/  @!P3 ST.E.128 desc[UR52][R26.64], RZ ;  /* 0x000000ff1a00b985 */ /* 0x0007e2000c101d34 */
[----:B------:R-:W-:-:S03]  /*cf90*/  @!P1 LEA.HI.X R5, R15, R0, R14, 0x1, P5 ;  /* 0x000000000f059211 */ /* 0x000fc600028f0c0e */
[----:B------:R3:W-:Y:S04]  /*cfa0*/  @!P2 ST.E.128 desc[UR52][R28.64], RZ ;  /* 0x000000ff1c00a985 */ /* 0x0007e8000c101d34 */
[----:B------:R3:W-:Y:S02]  /*cfb0*/  @!P1 ST.E.128 desc[UR52][R4.64], RZ ;  /* 0x000000ff04009985 */ /* 0x0007e4000c101d34 */
.L_x_257:
[----:B------:R-:W-:Y:S05]  /*cfc0*/  BSYNC B1 ;  /* 0x0000000000017941 */ /* 0x000fea0003800000 */
.L_x_256:
[----:B----4-:R4:W0:Y:S01]  /*cfd0*/  SHFL.IDX PT, R0, R3, 0x2, 0x181f ;  /* 0x00581f0003007f89 */ /* 0x01082200000e0000 */
        /* <DEDUP_REMOVED lines=9> */
[-C--:B------:R-:W-:Y:S02]  /*d070*/  @!P2 LEA R26, P5, R9, R4.reuse, 0x1 ;  /* 0x00000004091aa211 */ /* 0x080fe400078a08ff */
[----:B------:R-:W-:Y:S02]  /*d080*/  @!P1 LEA R28, P4, R13, R4, 0x1 ;  /* 0x000000040d1c9211 */ /* 0x000fe400078808ff */
[----:B0-----:R-:W-:Y:S02]  /*d090*/  @!P3 LEA.HI.X R25, R7, R0, R10, 0x1, P6 ;  /* 0x000000000719b211 */ /* 0x001fe400030f0c0a */
[----:B------:R-:W-:Y:S02]  /*d0a0*/  @!P0 LEA R4, P6, R15, R4, 0x1 ;  /* 0x000000040f048211 */ /* 0x000fe400078c08ff */
[-C--:B------:R-:W-:Y:S01]  /*d0b0*/  @!P2 LEA.HI.X R27, R9, R0.reuse, R12, 0x1, P5 ;  /* 0x00000000091ba211 */ /* 0x080fe200028f0c0c */
[----:B------:R3:W-:Y:S01]  /*d0c0*/  @!P3 ST.E.128 desc[UR52][R24.64], RZ ;  /* 0x000000ff1800b985 */ /* 0x0007e2000c101d34 */
[----:B------:R-:W-:-:S02]  /*d0d0*/  @!P1 LEA.HI.X R29, R13, R0, R20, 0x1, P4 ;  /* 0x000000000d1d9211 */ /* 0x000fc400020f0c14 */
[----:B------:R-:W-:Y:S01]  /*d0e0*/  @!P0 LEA.HI.X R5, R15, R0, R14, 0x1, P6 ;  /* 0x000000000f058211 */ /* 0x000fe200030f0c0e */
[----:B------:R3:W-:Y:S04]  /*d0f0*/  @!P2 ST.E.128 desc[UR52][R26.64], RZ ;  /* 0x000000ff1a00a985 */ /* 0x0007e8000c101d34 */
[----:B------:R3:W-:Y:S04]  /*d100*/  @!P1 ST.E.128 desc[UR52][R28.64], RZ ;  /* 0x000000ff1c009985 */ /* 0x0007e8000c101d34 */
[----:B------:R3:W-:Y:S02]  /*d110*/  @!P0 ST.E.128 desc[UR52][R4.64], RZ ;  /* 0x000000ff04008985 */ /* 0x0007e4000c101d34 */
.L_x_259:
[----:B------:R-:W-:Y:S05]  /*d120*/  BSYNC B1 ;  /* 0x0000000000017941 */ /* 0x000fea0003800000 */
.L_x_258:
[----:B0-----:R-:W-:Y:S01]  /*d130*/  VIADD R0, R8, 0x60 ;  /* 0x0000006008007836 */ /* 0x001fe20000000000 */
[----:B--2-4-:R-:W0:Y:S04]  /*d140*/  SHFL.IDX PT, R3, R3, 0x3, 0x181f ;  /* 0x00781f0003037f89 */ /* 0x014e2800000e0000 */
[----:B------:R-:W-:Y:S01]  /*d150*/  ISETP.GE.AND P0, PT, R0, R11, PT ;  /* 0x0000000b0000720c */ /* 0x000fe20003f06270 */
[----:B-1-3--:R1:W2:-:S12]  /*d160*/  SHFL.IDX PT, R4, R6, 0x3, 0x181f ;  /* 0x00781f0006047f89 */ /* 0x00a29800000e0000 */
[----:B-1----:R-:W-:Y:S05]  /*d170*/  @P0 BRA `(.L_x_248) ;  /* 0x0000000000440947 */ /* 0x002fea0003800000 */
[----:B------:R-:W-:Y:S02]  /*d180*/  ULDC UR4, c[0x0][0xac8] ;  /* 0x0002b20000047ab9 */ /* 0x000fe40000000800 */
[----:B------:R-:W-:Y:S02]  /*d190*/  ISETP.GE.AND P3, PT, R7, UR4, PT ;  /* 0x0000000407007c0c */ /* 0x000fe4000bf66270 */
[----:B------:R-:W-:Y:S02]  /*d1a0*/  ISETP.GE.AND P2, PT, R9, UR4, PT ;  /* 0x0000000409007c0c */ /* 0x000fe4000bf46270 */
[----:B------:R-:W-:Y:S02]  /*d1b0*/  ISETP.GE.AND P1, PT, R13, UR4, PT ;  /* 0x000000040d007c0c */ /* 0x000fe4000bf26270 */
[----:B------:R-:W-:-:S07]  /*d1c0*/  ISETP.GE.AND P0, PT, R15, UR4, PT ;  /* 0x000000040f007c0c */ /* 0x000fce000bf06270 */
[----:B--2---:R-:W-:-:S04]  /*d1d0*/  @!P3 LEA R6, P4, R7, R4, 0x1 ;  /* 0x000000040706b211 */ /* 0x004fc800078808ff */
[-C--:B0-----:R-:W-:Y:S02]  /*d1e0*/  @!P3 LEA.HI.X R7, R7, R3.reuse, R10, 0x1, P4 ;  /* 0x000000030707b211 */ /* 0x081fe400020f0c0a */
[-C--:B------:R-:W-:Y:S02]  /*d1f0*/  @!P2 LEA R8, P4, R9, R4.reuse, 0x1 ;  /* 0x000000040908a211 */ /* 0x080fe400078808ff */
[-C--:B------:R-:W-:Y:S01]  /*d200*/  @!P1 LEA R10, P5, R13, R4.reuse, 0x1 ;  /* 0x000000040d0a9211 */ /* 0x080fe200078a08ff */
[----:B------:R0:W-:Y:S01]  /*d210*/  @!P3 ST.E.128 desc[UR52][R6.64], RZ ;  /* 0x000000ff0600b985 */ /* 0x0001e2000c101d34 */
[----:B------:R-:W-:Y:S02]  /*d220*/  @!P0 LEA R4, P6, R15, R4, 0x1 ;  /* 0x000000040f048211 */ /* 0x000fe400078c08ff */
[-C--:B------:R-:W-:Y:S02]  /*d230*/  @!P2 LEA.HI.X R9, R9, R3.reuse, R12, 0x1, P4 ;  /* 0x000000030909a211 */ /* 0x080fe400020f0c0c */
[----:B------:R-:W-:-:S02]  /*d240*/  @!P1 LEA.HI.X R11, R13, R3, R20, 0x1, P5 ;  /* 0x000000030d0b9211 */ /* 0x000fc400028f0c14 */
[----:B------:R-:W-:Y:S01]  /*d250*/  @!P0 LEA.HI.X R5, R15, R3, R14, 0x1, P6 ;  /* 0x000000030f058211 */ /* 0x000fe200030f0c0e */
[----:B------:R0:W-:Y:S04]  /*d260*/  @!P2 ST.E.128 desc[UR52][R8.64], RZ ;  /* 0x000000ff0800a985 */ /* 0x0001e8000c101d34 */
[----:B------:R0:W-:Y:S04]  /*d270*/  @!P1 ST.E.128 desc[UR52][R10.64], RZ ;  /* 0x000000ff0a009985 */ /* 0x0001e8000c101d34 */
[----:B------:R0:W-:Y:S02]  /*d280*/  @!P0 ST.E.128 desc[UR52][R4.64], RZ ;  /* 0x000000ff04008985 */ /* 0x0001e4000c101d34 */
.L_x_248:
[----:B------:R-:W-:Y:S05]  /*d290*/  BSYNC B0 ;  /* 0x0000000000007941 */ /* 0x000fea0003800000 */
.L_x_238:
[----:B------:R-:W-:Y:S02]  /*d2a0*/  ULDC UR4, c[0x0][0xc3c] ;  /* 0x00030f0000047ab9 */ /* 0x000fe40000000800 */
[----:B------:R-:W-:-:S06]  /*d2b0*/  UISETP.GE.AND UP0, UPT, UR7, UR4, UPT ;  /* 0x000000040700728c */ /* 0x000fcc000bf06270 */
[----:B------:R-:W-:-:S13]  /*d2c0*/  PLOP3.LUT P0, PT, PT, PT, UP0, 0x80, 0x0 ;  /* 0x000000000000781c */ /* 0x000fda0003f0f008 */
[----:B------:R-:W-:Y:S05]  /*d2d0*/  @!P0 BRA `(.L_x_260) ;  /* 0xffffff3c006c8947 */ /* 0x000fea000383ffff */
[----:B------:R-:W-:Y:S05]  /*d2e0*/  EXIT ;  /* 0x000000000000794d */ /* 0x000fea0003800000 */
.L_x_209:
[----:B------:R-:W-:-:S08]  /*d2f0*/  NOP ;  /* 0x0000000000007918 */ /* 0x000fd00000000000 */
[----:B------:R-:W0:-:S00]  /*d300*/  USETMAXREG.DEALLOC.CTAPOOL 0x28 ;  /* 0x00000028000079c8 */ /* 0x000e0000080e0500 */
[----:B0-----:R-:W-:Y:S02]  /*d310*/  LOP3.LUT R0, R0, 0x3, RZ, 0xc0, !PT ;  /* 0x0000000300007812 */ /* 0x001fe400078ec0ff */
[----:B------:R-:W-:-:S04]  /*d320*/  LOP3.LUT R25, R25, 0xfffffeff, RZ, 0xc0, !PT ;  /* 0xfffffeff19197812 */ /* 0x000fc800078ec0ff */
[----:B------:R-:W0:Y:S02]  /*d330*/  SHFL.IDX PT, R0, R0, RZ, 0x1f ;  /* 0x00001fff00007589 */ /* 0x000e2400000e0000 */
[----:B0-----:R-:W-:-:S13]  /*d340*/  ISETP.NE.AND P0, PT, R0, RZ, PT ;  /* 0x000000ff0000720c */ /* 0x001fda0003f05270 */
[----:B------:R-:W-:Y:S01]  /*d350*/  @P0 BAR.SYNC.DEFER_BLOCKING 0x5, 0x180 ;  /* 0x0146000000000b1d */ /* 0x000fe20000010000 */
[----:B------:R-:W-:Y:S02]  /*d360*/  @P0 MOV R3, 0x400 ;  /* 0x0000040000030802 */ /* 0x000fe40000000f00 */
[----:B------:R-:W-:Y:S02]  /*d370*/  @P0 LOP3.LUT R25, R25, 0x100, RZ, 0xfc, !PT ;  /* 0x0000010019190812 */ /* 0x000fe400078efcff */
[----:B------:R-:W-:-:S05]  /*d380*/  @P0 LEA R2, R2, R3, 0x18 ;  /* 0x0000000302020211 */ /* 0x000fca00078ec0ff */
[----:B------:R-:W0:Y:S02]  /*d390*/  @P0 LDS.128 R32, [R2+0x388d0] ;  /* 0x0388d00002200984 */ /* 0x000e240000000c00 */
[----:B0-----:R-:W-:Y:S01]  /*d3a0*/  @P0 R2UR UR39, R35 ;  /* 0x00000000232702ca */ /* 0x001fe200000e0000 */
[----:B------:R-:W-:Y:S06]  /*d3b0*/  @P0 BAR.ARV 0x4, 0x180 ;  /* 0x0106000000000b1d */ /* 0x000fec0000002000 */
[----:B------:R-:W-:Y:S08]  /*d3c0*/  @P0 BRA `(.L_x_261) ;  /* 0x0000000800b00947 */ /* 0x000ff00003800000 */
[----:B------:R-:W0:Y:S01]  /*d3d0*/  S2R R4, SR_TID.X ;  /* 0x0000000000047919 */ /* 0x000e220000002100 */
[----:B------:R-:W-:Y:S01]  /*d3e0*/  ULDC UR4, c[0x0][0xc3c] ;  /* 0x00030f0000047ab9 */ /* 0x000fe20000000800 */
[----:B------:R-:W-:Y:S01]  /*d3f0*/  IMAD.MOV.U32 R0, RZ, RZ, RZ ;  /* 0x000000ffff007224 */ /* 0x000fe200078e00ff */
[----:B------:R-:W1:Y:S01]  /*d400*/  LDC R15, c[0x0][0xc38] ;  /* 0x00030e00ff0f7b82 */ /* 0x000e620000000800 */
[----:B------:R-:W-:Y:S01]  /*d410*/  IMAD.MOV.U32 R9, RZ, RZ, RZ ;  /* 0x000000ffff097224 */ /* 0x000fe200078e00ff */
[----:B0-----:R-:W-:-:S04]  /*d420*/  LOP3.LUT R7, R4, 0x1f, RZ, 0xc0, !PT ;  /* 0x0000001f04077812 */ /* 0x001fc800078ec0ff */
[----:B------:R-:W-:-:S04]  /*d430*/  ISETP.NE.AND P0, PT, R7, 0x1f, PT ;  /* 0x0000001f0700780c */ /* 0x000fc80003f05270 */
[----:B------:R-:W-:-:S13]  /*d440*/  ISETP.GE.OR P1, PT, R7, UR4, !P0 ;  /* 0x0000000407007c0c */ /* 0x000fda000c726670 */
[----:B------:R-:W0:Y:S08]  /*d450*/  @!P1 LDC.64 R4, c[0x0][0xc80] ;  /* 0x00032000ff049b82 */ /* 0x000e300000000a00 */
[----:B------:R-:W2:Y:S01]  /*d460*/  @!P1 LDC.64 R2, c[0x0][0xc78] ;  /* 0x00031e00ff029b82 */ /* 0x000ea20000000a00 */
[----:B0-----:R-:W-:-:S05]  /*d470*/  @!P1 IMAD.WIDE.U32 R4, R7, 0x4, R4 ;  /* 0x0000000407049825 */ /* 0x001fca00078e0004 */
[----:B------:R-:W3:Y:S01]  /*d480*/  @!P1 LDG.E R0, desc[UR52][R4.64] ;  /* 0x0000003404009981 */ /* 0x000ee2000c1e1900 */
[----:B--2---:R-:W-:-:S05]  /*d490*/  @!P1 IMAD.WIDE.U32 R2, R7, 0x4, R2 ;  /* 0x0000000407029825 */ /* 0x004fca00078e0002 */
[----:B------:R-:W3:Y:S01]  /*d4a0*/  @!P1 LDG.E R9, desc[UR52][R2.64] ;  /* 0x0000003402099981 */ /* 0x000ee2000c1e1900 */
[C---:B------:R-:W-:Y:S02]  /*d4b0*/  ISETP.NE.AND P1, PT, R7.reuse, RZ, PT ;  /* 0x000000ff0700720c */ /* 0x040fe40003f25270 */
[C---:B------:R-:W-:Y:S02]  /*d4c0*/  ISETP.GE.U32.AND P2, PT, R7.reuse, 0x2, PT ;  /* 0x000000020700780c */ /* 0x040fe40003f46070 */
[C---:B------:R-:W-:Y:S02]  /*d4d0*/  ISETP.GE.U32.AND P3, PT, R7.reuse, 0x4, PT ;  /* 0x000000040700780c */ /* 0x040fe40003f66070 */
[C---:B------:R-:W-:Y:S02]  /*d4e0*/  ISETP.GE.U32.AND P4, PT, R7.reuse, 0x8, PT ;  /* 0x000000080700780c */ /* 0x040fe40003f86070 */
[----:B------:R-:W-:Y:S01]  /*d4f0*/  ISETP.GE.U32.AND P5, PT, R7, 0x10, PT ;  /* 0x000000100700780c */ /* 0x000fe20003fa6070 */
[----:B------:R-:W-:Y:S01]  /*d500*/  UMOV UR4, URZ ;  /* 0x0000003f00047c82 */ /* 0x000fe20008000000 */
[----:B---3--:R-:W-:-:S05]  /*d510*/  IMAD R6, R0, R9, RZ ;  /* 0x0000000900067224 */ /* 0x008fca00078e02ff */
[----:B------:R-:W0:Y:S02]  /*d520*/  SHFL.UP PT, R8, R6, 0x1, RZ ;  /* 0x0420000006087989 */ /* 0x000e2400000e00ff */
[----:B0-----:R-:W-:-:S05]  /*d530*/  SEL R11, R8, RZ, P1 ;  /* 0x000000ff080b7207 */ /* 0x001fca0000800000 */
[----:B------:R-:W-:-:S05]  /*d540*/  IMAD.IADD R11, R6, 0x1, R11 ;  /* 0x00000001060b7824 */ /* 0x000fca00078e020b */
        /* <DEDUP_REMOVED lines=9> */
[----:B------:R-:W0:Y:S01]  /*d5e0*/  SHFL.UP PT, R4, R2, 0x10, RZ ;  /* 0x0600000002047989 */ /* 0x000e2200000e00ff */
[----:B------:R-:W2:Y:S01]  /*d5f0*/  S2R R11, SR_CTAID.X ;  /* 0x00000000000b7919 */ /* 0x000ea20000002500 */
[----:B0-----:R-:W-:-:S05]  /*d600*/  SEL R5, R4, RZ, P5 ;  /* 0x000000ff04057207 */ /* 0x001fca0002800000 */
[----:B------:R-:W-:-:S05]  /*d610*/  IMAD.IADD R5, R2, 0x1, R5 ;  /* 0x0000000102057824 */ /* 0x000fca00078e0205 */
[----:B------:R-:W1:Y:S02]  /*d620*/  SHFL.IDX PT, R6, R5, 0x1f, 0x1f ;  /* 0x03e01f0005067f89 */ /* 0x000e6400000e0000 */
[----:B-1----:R-:W-:-:S05]  /*d630*/  IMAD R6, R6, R15, RZ ;  /* 0x0000000f06067224 */ /* 0x002fca00078e02ff */
[----:B--2---:R-:W-:Y:S01]  /*d640*/  ISETP.GT.AND P6, PT, R6, R11, PT ;  /* 0x0000000b0600720c */ /* 0x004fe20003fc4270 */
[----:B------:R-:W-:-:S12]  /*d650*/  IMAD.MOV.U32 R3, RZ, RZ, R6 ;  /* 0x000000ffff037224 */ /* 0x000fd800078e0006 */
[----:B------:R-:W-:Y:S05]  /*d660*/  @P6 BRA `(.L_x_262) ;  /* 0x00000000009c6947 */ /* 0x000fea0003800000 */
[----:B------:R-:W-:Y:S01]  /*d670*/  IMAD.MOV.U32 R6, RZ, RZ, R3 ;  /* 0x000000ffff067224 */ /* 0x000fe200078e0003 */
[----:B------:R-:W-:Y:S01]  /*d680*/  UMOV UR4, URZ ;  /* 0x0000003f00047c82 */ /* 0x000fe20008000000 */
[----:B------:R-:W-:-:S05]  /*d690*/  ULDC UR5, c[0x0][0xc3c] ;  /* 0x00030f0000057ab9 */ /* 0x000fca0000000800 */
.L_x_264:
[----:B------:R-:W-:-:S04]  /*d6a0*/  UIADD3 UR4, UR4, 0x1f, URZ ;  /* 0x0000001f04047890 */ /* 0x000fc8000fffe03f */
[----:B------:R-:W-:-:S06]  /*d6b0*/  UISETP.GE.AND UP0, UPT, UR4, UR5, UPT ;  /* 0x000000050400728c */ /* 0x000fcc000bf06270 */
[----:B------:R-:W-:-:S13]  /*d6c0*/  PLOP3.LUT P6, PT, PT, PT, UP0, 0x40, 0x0 ;  /* 0x000000000000781c */ /* 0x000fda0003fce808 */
[----:B------:R-:W-:Y:S05]  /*d6d0*/  @!P6 BRA `(.L_x_263) ;  /* 0x0000000400c0e947 */ /* 0x000fea0003800000 */
[----:B------:R-:W-:Y:S02]  /*d6e0*/  VIADD R9, R7, UR4 ;  /* 0x0000000407097c36 */ /* 0x000fe40008000000 */
[----:B------:R-:W-:-:S03]  /*d6f0*/  IMAD.MOV.U32 R0, RZ, RZ, RZ ;  /* 0x000000ffff007224 */ /* 0x000fc600078e00ff */
[----:B------:R-:W-:-:S13]  /*d700*/  ISETP.GE.OR P6, PT, R9, UR5, !P0 ;  /* 0x0000000509007c0c */ /* 0x000fda000c7c6670 */
[----:B------:R-:W0:Y:S08]  /*d710*/  @!P6 LDC.64 R4, c[0x0][0xc80] ;  /* 0x00032000ff04eb82 */ /* 0x000e300000000a00 */
[----:B------:R-:W1:Y:S01]  /*d720*/  @!P6 LDC.64 R2, c[0x0][0xc78] ;  /* 0x00031e00ff02eb82 */ /* 0x000e620000000a00 */
[----:B0-----:R-:W-:-:S05]  /*d730*/  @!P6 IMAD.WIDE R4, R9, 0x4, R4 ;  /* 0x000000040904e825 */ /* 0x001fca00078e0204 */
[----:B------:R-:W2:Y:S01]  /*d740*/  @!P6 LDG.E R0, desc[UR52][R4.64] ;  /* 0x000000340400e981 */ /* 0x000ea2000c1e1900 */
[----:B-1----:R-:W-:-:S04]  /*d750*/  @!P6 IMAD.WIDE R2, R9, 0x4, R2 ;  /* 0x000000040902e825 */ /* 0x002fc800078e0202 */
[----:B------:R-:W-:-:S06]  /*d760*/  IMAD.MOV.U32 R9, RZ, RZ, RZ ;  /* 0x000000ffff097224 */ /* 0x000fcc00078e00ff */
[----:B------:R-:W2:Y:S02]  /*d770*/  @!P6 LDG.E R9, desc[UR52][R2.64] ;  /* 0x000000340209e981 */ /* 0x000ea4000c1e1900 */
[----:B--2---:R-:W-:-:S05]  /*d780*/  IMAD R15, R0, R9, RZ ;  /* 0x00000009000f7224 */ /* 0x004fca00078e02ff */
[----:B------:R-:W0:Y:S02]  /*d790*/  SHFL.UP PT, R8, R15, 0x1, RZ ;  /* 0x042000000f087989 */ /* 0x000e2400000e00ff */
[----:B0-----:R-:W-:-:S05]  /*d7a0*/  SEL R8, R8, RZ, P1 ;  /* 0x000000ff08087207 */ /* 0x001fca0000800000 */
[----:B------:R-:W-:Y:S02]  /*d7b0*/  IMAD.IADD R8, R15, 0x1, R8 ;  /* 0x000000010f087824 */ /* 0x000fe400078e0208 */
[----:B------:R-:W0:Y:S03]  /*d7c0*/  LDC R15, c[0x0][0xc38] ;  /* 0x00030e00ff0f7b82 */ /* 0x000e260000000800 */
[----:B------:R-:W1:Y:S02]  /*d7d0*/  SHFL.UP PT, R10, R8, 0x2, RZ ;  /* 0x04400000080a7989 */ /* 0x000e6400000e00ff */
[----:B-1----:R-:W-:-:S05]  /*d7e0*/  SEL R13, R10, RZ, P2 ;  /* 0x000000ff0a0d7207 */ /* 0x002fca0001000000 */
[----:B------:R-:W-:-:S05]  /*d7f0*/  IMAD.IADD R13, R8, 0x1, R13 ;  /* 0x00000001080d7824 */ /* 0x000fca00078e020d */
        /* <DEDUP_REMOVED lines=9> */
[----:B------:R-:W0:Y:S02]  /*d890*/  SHFL.IDX PT, R2, R5, 0x1f, 0x1f ;  /* 0x03e01f0005027f89 */ /* 0x000e2400000e0000 */
[----:B0-----:R-:W-:-:S04]  /*d8a0*/  IMAD R3, R2, R15, RZ ;  /* 0x0000000f02037224 */ /* 0x001fc800078e02ff */
[----:B------:R-:W-:-:S05]  /*d8b0*/  IMAD.IADD R6, R3, 0x1, R6 ;  /* 0x0000000103067824 */ /* 0x000fca00078e0206 */
[----:B------:R-:W-:-:S13]  /*d8c0*/  ISETP.GT.AND P6, PT, R6, R11, PT ;  /* 0x0000000b0600720c */ /* 0x000fda0003fc4270 */
[----:B------:R-:W-:Y:S05]  /*d8d0*/  @!P6 BRA `(.L_x_264) ;  /* 0xfffffffc0070e947 */ /* 0x000fea000383ffff */
.L_x_262:
[----:B------:R-:W-:Y:S02]  /*d8e0*/  IMAD.IADD R8, R6, 0x1, -R3 ;  /* 0x0000000106087824 */ /* 0x000fe400078e0a03 */
[----:B------:R-:W-:Y:S02]  /*d8f0*/  IMAD.MOV.U32 R32, RZ, RZ, RZ ;  /* 0x000000ffff207224 */ /* 0x000fe400078e00ff */
[----:B------:R-:W-:-:S05]  /*d900*/  IMAD R2, R5, R15, R8 ;  /* 0x0000000f05027224 */ /* 0x000fca00078e0208 */
[----:B------:R-:W-:-:S13]  /*d910*/  ISETP.GT.AND P0, PT, R2, R11, PT ;  /* 0x0000000b0200720c */ /* 0x000fda0003f04270 */
[----:B------:R-:W-:Y:S02]  /*d920*/  VOTEU.ANY UR5, UPT, !P0 ;  /* 0x0000000000057886 */ /* 0x000fe400040e0100 */
[----:B------:R-:W-:Y:S02]  /*d930*/  UPOPC UR39, UR5 ;  /* 0x00000005002772bf */ /* 0x000fe40008000000 */
[----:B------:R-:W-:-:S04]  /*d940*/  ISETP.NE.AND P0, PT, RZ, UR5, PT ;  /* 0x00000005ff007c0c */ /* 0x000fc8000bf05270 */
[----:B------:R-:W-:Y:S02]  /*d950*/  IMAD.U32 R13, RZ, RZ, UR39 ;  /* 0x00000027ff0d7e24 */ /* 0x000fe4000f8e00ff */
[----:B------:R-:W-:-:S03]  /*d960*/  IMAD.U32 R10, RZ, RZ, UR39 ;  /* 0x00000027ff0a7e24 */ /* 0x000fc6000f8e00ff */
[----:B------:R-:W0:Y:S04]  /*d970*/  SHFL.IDX PT, R0, R0, R13, 0x1f ;  /* 0x00001f0d00007589 */ /* 0x000e2800000e0000 */
[----:B------:R1:W2:Y:S01]  /*d980*/  SHFL.IDX PT, R9, R9, R10, 0x1f ;  /* 0x00001f0a09097589 */ /* 0x0002a200000e0000 */
[----:B0-----:R-:W-:-:S04]  /*d990*/  IABS R4, R0 ;  /* 0x0000000000047213 */ /* 0x001fc80000000000 */
[----:B------:R-:W0:Y:S08]  /*d9a0*/  I2F.RP R6, R4 ;  /* 0x0000000400067306 */ /* 0x000e300000209400 */
[----:B0-----:R-:W0:Y:S02]  /*d9b0*/  MUFU.RCP R6, R6 ;  /* 0x0000000600067308 */ /* 0x001e240000001000 */
[----:B0-----:R-:W-:-:S06]  /*d9c0*/  VIADD R2, R6, 0xffffffe ;  /* 0x0ffffffe06027836 */ /* 0x001fcc0000000000 */
[----:B------:R-:W0:Y:S02]  /*d9d0*/  F2I.FTZ.U32.TRUNC.NTZ R3, R2 ;  /* 0x0000000200037305 */ /* 0x000e24000021f000 */
[----:B0-----:R-:W-:Y:S01]  /*d9e0*/  IMAD.MOV R12, RZ, RZ, -R3 ;  /* 0x000000ffff0c7224 */ /* 0x001fe200078e0a03 */
[----:B-12---:R-:W-:Y:S06]  /*d9f0*/  @!P0 BRA `(.L_x_265) ;  /* 0x00000000000c8947 */ /* 0x006fec0003800000 */
[----:B------:R-:W-:-:S06]  /*da00*/  UIADD3 UR5, UR39, -0x1, URZ ;  /* 0xffffffff27057890 */ /* 0x000fcc000fffe03f */
[----:B------:R-:W-:-:S06]  /*da10*/  IMAD.U32 R32, RZ, RZ, UR5 ;  /* 0x00000005ff207e24 */ /* 0x000fcc000f8e00ff */
[----:B------:R0:W1:Y:S02]  /*da20*/  SHFL.IDX PT, R32, R5, R32, 0x1f ;  /* 0x00001f2005207589 */ /* 0x00006400000e0000 */
.L_x_265:
[----:B-1----:R-:W-:Y:S01]  /*da30*/  IMAD R32, R32, R15, R8 ;  /* 0x0000000f20207224 */ /* 0x002fe200078e0208 */
[----:B------:R-:W-:Y:S01]  /*da40*/  IABS R2, R9 ;  /* 0x0000000900027213 */ /* 0x000fe20000000000 */
[----:B0-----:R-:W-:Y:S01]  /*da50*/  IMAD.MOV.U32 R5, RZ, RZ, R12 ;  /* 0x000000ffff057224 */ /* 0x001fe200078e000c */
[----:B------:R-:W-:Y:S01]  /*da60*/  IABS R10, R0 ;  /* 0x00000000000a7213 */ /* 0x000fe20000000000 */
[----:B------:R-:W-:Y:S01]  /*da70*/  IMAD.IADD R33, R11, 0x1, -R32 ;  /* 0x000000010b217824 */ /* 0x000fe200078e0a20 */
[----:B------:R-:W-:Y:S01]  /*da80*/  UIADD3 UR39, UR39, UR4, URZ ;  /* 0x0000000427277290 */ /* 0x000fe2000fffe03f */
[----:B------:R-:W-:Y:S02]  /*da90*/  IMAD R11, R5, R4, RZ ;  /* 0x00000004050b7224 */ /* 0x000fe400078e02ff */
[----:B------:R-:W-:Y:S01]  /*daa0*/  IMAD.MOV.U32 R5, RZ, RZ, R2 ;  /* 0x000000ffff057224 */ /* 0x000fe200078e0002 */
[----:B------:R-:W-:Y:S01]  /*dab0*/  IABS R8, R33 ;  /* 0x0000002100087213 */ /* 0x000fe20000000000 */
[----:B------:R-:W-:-:S02]  /*dac0*/  IMAD.MOV.U32 R2, RZ, RZ, RZ ;  /* 0x000000ffff027224 */ /* 0x000fc400078e00ff */
[----:B------:R-:W0:Y:S01]  /*dad0*/  I2F.RP R6, R5 ;  /* 0x0000000500067306 */ /* 0x000e220000209400 */
[----:B------:R-:W-:Y:S02]  /*dae0*/  IMAD.MOV R10, RZ, RZ, -R10 ;  /* 0x000000ffff0a7224 */ /* 0x000fe400078e0a0a */
[----:B------:R-:W-:-:S04]  /*daf0*/  IMAD.HI.U32 R2, R3, R11, R2 ;  /* 0x0000000b03027227 */ /* 0x000fc800078e0002 */
[----:B------:R-:W-:Y:S02]  /*db00*/  IMAD.MOV.U32 R3, RZ, RZ, R8 ;  /* 0x000000ffff037224 */ /* 0x000fe400078e0008 */
[----:B------:R-:W-:Y:S02]  /*db10*/  IMAD.MOV.U32 R8, RZ, RZ, R10 ;  /* 0x000000ffff087224 */ /* 0x000fe400078e000a */
[----:B------:R-:W-:-:S04]  /*db20*/  IMAD.HI.U32 R2, R2, R3, RZ ;  /* 0x0000000302027227 */ /* 0x000fc800078e00ff */
[----:B------:R-:W-:Y:S01]  /*db30*/  IMAD R3, R2, R8, R3 ;  /* 0x0000000802037224 */ /* 0x000fe200078e0203 */
[----:B0-----:R-:W0:Y:S04]  /*db40*/  MUFU.RCP R6, R6 ;  /* 0x0000000600067308 */ /* 0x001e280000001000 */
[----:B------:R-:W-:-:S13]  /*db50*/  ISETP.GT.U32.AND P1, PT, R4, R3, PT ;  /* 0x000000030400720c */ /* 0x000fda0003f24070 */
[----:B------:R-:W-:Y:S02]  /*db60*/  @!P1 IMAD.IADD R3, R3, 0x1, -R4 ;  /* 0x0000000103039824 */ /* 0x000fe400078e0a04 */
[----:B0-----:R-:W-:Y:S02]  /*db70*/  VIADD R8, R6, 0xffffffe ;  /* 0x0ffffffe06087836 */ /* 0x001fe40000000000 */
[----:B------:R-:W-:Y:S01]  /*db80*/  @!P1 VIADD R2, R2, 0x1 ;  /* 0x0000000102029836 */ /* 0x000fe20000000000 */
[----:B------:R-:W-:Y:S02]  /*db90*/  ISETP.GE.U32.AND P0, PT, R3, R4, PT ;  /* 0x000000040300720c */ /* 0x000fe40003f06070 */
[----:B------:R-:W-:Y:S01]  /*dba0*/  LOP3.LUT R4, R33, R0, RZ, 0x3c, !PT ;  /* 0x0000000021047212 */ /* 0x000fe200078e3cff */
[----:B------:R0:W1:Y:S01]  /*dbb0*/  F2I.FTZ.U32.TRUNC.NTZ R3, R8 ;  /* 0x0000000800037305 */ /* 0x000062000021f000 */
[----:B------:R-:W-:Y:S02]  /*dbc0*/  ISETP.NE.AND P1, PT, R0, RZ, PT ;  /* 0x000000ff0000720c */ /* 0x000fe40003f25270 */
[----:B------:R-:W-:-:S02]  /*dbd0*/  ISETP.GE.AND P2, PT, R4, RZ, PT ;  /* 0x000000ff0400720c */ /* 0x000fc40003f46270 */
[----:B0-----:R-:W-:-:S05]  /*dbe0*/  IABS R8, R9 ;  /* 0x0000000900087213 */ /* 0x001fca0000000000 */
[----:B------:R-:W-:-:S04]  /*dbf0*/  @P0 VIADD R2, R2, 0x1 ;  /* 0x0000000102020836 */ /* 0x000fc80000000000 */
[----:B------:R-:W-:Y:S02]  /*dc00*/  IMAD.MOV.U32 R6, RZ, RZ, R2 ;  /* 0x000000ffff067224 */ /* 0x000fe400078e0002 */
[----:B-1----:R-:W-:Y:S02]  /*dc10*/  IMAD.MOV R2, RZ, RZ, -R3 ;  /* 0x000000ffff027224 */ /* 0x002fe400078e0a03 */
[----:B------:R-:W-:Y:S01]  /*dc20*/  @!P2 IMAD.MOV R6, RZ, RZ, -R6 ;  /* 0x000000ffff06a224 */ /* 0x000fe200078e0a06 */
[----:B------:R-:W-:Y:S01]  /*dc30*/  @!P1 LOP3.LUT R6, RZ, R0, RZ, 0x33, !PT ;  /* 0x00000000ff069212 */ /* 0x000fe200078e33ff */
[----:B------:R-:W-:Y:S02]  /*dc40*/  IMAD R11, R2, R5, RZ ;  /* 0x00000005020b7224 */ /* 0x000fe400078e02ff */
[----:B------:R-:W-:Y:S01]  /*dc50*/  IMAD.MOV.U32 R2, RZ, RZ, RZ ;  /* 0x000000ffff027224 */ /* 0x000fe200078e00ff */
[----:B------:R-:W-:Y:S01]  /*dc60*/  IABS R4, R6 ;  /* 0x0000000600047213 */ /* 0x000fe20000000000 */
[----:B------:R-:W-:-:S02]  /*dc70*/  IMAD.MOV R8, RZ, RZ, -R8 ;  /* 0x000000ffff087224 */ /* 0x000fc400078e0a08 */
[----:B------:R-:W-:-:S04]  /*dc80*/  IMAD.HI.U32 R2, R3, R11, R2 ;  /* 0x0000000b03027227 */ /* 0x000fc800078e0002 */
[----:B------:R-:W-:Y:S02]  /*dc90*/  IMAD.MOV.U32 R3, RZ, RZ, R4 ;  /* 0x000000ffff037224 */ /* 0x000fe400078e0004 */
[----:B------:R-:W-:Y:S02]  /*dca0*/  IMAD.MOV.U32 R4, RZ, RZ, R8 ;  /* 0x000000ffff047224 */ /* 0x000fe400078e0008 */
[----:B------:R-:W-:-:S04]  /*dcb0*/  IMAD.HI.U32 R2, R2, R3, RZ ;  /* 0x0000000302027227 */ /* 0x000fc800078e00ff */
[----:B------:R-:W-:Y:S01]  /*dcc0*/  IMAD R4, R2, R4, R3 ;  /* 0x0000000402047224 */ /* 0x000fe200078e0203 */
[----:B------:R-:W-:Y:S01]  /*dcd0*/  LOP3.LUT R3, R6, R9, RZ, 0x3c, !PT ;  /* 0x0000000906037212 */ /* 0x000fe200078e3cff */
[----:B------:R-:W-:-:S03]  /*dce0*/  IMAD R0, R0, R6, RZ ;  /* 0x0000000600007224 */ /* 0x000fc600078e02ff */
[----:B------:R-:W-:Y:S01]  /*dcf0*/  ISETP.GT.U32.AND P1, PT, R5, R4, PT ;  /* 0x000000040500720c */ /* 0x000fe20003f24070 */
[----:B------:R-:W-:Y:S01]  /*dd00*/  IMAD.IADD R33, R33, 0x1, -R0 ;  /* 0x0000000121217824 */ /* 0x000fe200078e0a00 */
[----:B------:R-:W-:-:S11]  /*dd10*/  ISETP.GE.AND P2, PT, R3, RZ, PT ;  /* 0x000000ff0300720c */ /* 0x000fd60003f46270 */
[----:B------:R-:W-:Y:S02]  /*dd20*/  @!P1 IMAD.IADD R4, R4, 0x1, -R5 ;  /* 0x0000000104049824 */ /* 0x000fe400078e0a05 */
[----:B------:R-:W-:Y:S01]  /*dd30*/  @!P1 VIADD R2, R2, 0x1 ;  /* 0x0000000102029836 */ /* 0x000fe20000000000 */
[----:B------:R-:W-:Y:S02]  /*dd40*/  ISETP.NE.AND P1, PT, R9, RZ, PT ;  /* 0x000000ff0900720c */ /* 0x000fe40003f25270 */
[----:B------:R-:W-:-:S13]  /*dd50*/  ISETP.GE.U32.AND P0, PT, R4, R5, PT ;  /* 0x000000050400720c */ /* 0x000fda0003f06070 */
[----:B------:R-:W-:-:S04]  /*dd60*/  @P0 VIADD R2, R2, 0x1 ;  /* 0x0000000102020836 */ /* 0x000fc80000000000 */
[----:B------:R-:W-:Y:S01]  /*dd70*/  @!P2 IMAD.MOV R2, RZ, RZ, -R2 ;  /* 0x000000ffff02a224 */ /* 0x000fe200078e0a02 */
[----:B------:R-:W-:-:S05]  /*dd80*/  @!P1 LOP3.LUT R2, RZ, R9, RZ, 0x33, !PT ;  /* 0x00000009ff029212 */ /* 0x000fca00078e33ff */
[----:B------:R-:W-:-:S04]  /*dd90*/  IMAD.MOV R34, RZ, RZ, -R2 ;  /* 0x000000ffff227224 */ /* 0x000fc800078e0a02 */
[C---:B------:R-:W-:Y:S02]  /*dda0*/  IMAD R34, R9.reuse, R34, R6 ;  /* 0x0000002209227224 */ /* 0x040fe400078e0206 */
[----:B------:R-:W-:-:S04]  /*ddb0*/  IMAD R9, R9, 0x1000000, R2 ;  /* 0x0100000009097824 */ /* 0x000fc800078e0202 */
[----:B------:R-:W-:Y:S01]  /*ddc0*/  IMAD R34, R34, 0x10000, R9 ;  /* 0x0001000022227824 */ /* 0x000fe200078e0209 */
[----:B------:R-:W-:Y:S06]  /*ddd0*/  BRA `(.L_x_266) ;  /* 0x0000000000107947 */ /* 0x000fec0003800000 */
.L_x_263:
[----:B------:R-:W-:Y:S01]  /*dde0*/  IMAD.MOV.U32 R32, RZ, RZ, R11 ;  /* 0x000000ffff207224 */ /* 0x000fe200078e000b */
[----:B------:R-:W-:Y:S01]  /*ddf0*/  ULDC UR39, c[0x0][0xc3c] ;  /* 0x00030f0000277ab9 */ /* 0x000fe20000000800 */
[----:B------:R-:W-:Y:S02]  /*de00*/  IMAD.MOV.U32 R33, RZ, RZ, RZ ;  /* 0x000000ffff217224 */ /* 0x000fe400078e00ff */
[----:B------:R-:W-:-:S07]  /*de10*/  IMAD.MOV.U32 R34, RZ, RZ, RZ ;  /* 0x000000ffff227224 */ /* 0x000fce00078e00ff */
.L_x_266:
[----:B------:R-:W-:Y:S01]  /*de20*/  ISETP.NE.AND P0, PT, R7, RZ, PT ;  /* 0x000000ff0700720c */ /* 0x000fe20003f05270 */
[----:B------:R-:W-:-:S12]  /*de30*/  IMAD.U32 R35, RZ, RZ, UR39 ;  /* 0x00000027ff237e24 */ /* 0x000fd8000f8e00ff */
[----:B------:R-:W0:Y:S01]  /*de40*/  @!P0 S2R R3, SR_CgaCtaId ;  /* 0x0000000000038919 */ /* 0x000e220000008800 */
[----:B------:R-:W-:-:S04]  /*de50*/  @!P0 MOV R0, 0x400 ;  /* 0x0000040000008802 */ /* 0x000fc80000000f00 */
[----:B0-----:R-:W-:-:S05]  /*de60*/  @!P0 LEA R0, R3, R0, 0x18 ;  /* 0x0000000003008211 */ /* 0x001fca00078ec0ff */
[----:B------:R0:W-:Y:S01]  /*de70*/  @!P0 STS.128 [R0+0x388d0], R32 ;  /* 0x0388d02000008388 */ /* 0x0001e20000000c00 */
[----:B------:R-:W-:Y:S06]  /*de80*/  BAR.ARV 0x5, 0x180 ;  /* 0x0146000000007b1d */ /* 0x000fec0000002000 */
.L_x_261:
[----:B------:R-:W-:Y:S01]  /*de90*/  ULDC UR4, c[0x0][0xc3c] ;  /* 0x00030f0000047ab9 */ /* 0x000fe20000000800 */
[----:B------:R1:W-:Y:S01]  /*dea0*/  STL [R1+0x18], RZ ;  /* 0x000018ff01007387 */ /* 0x0003e20000100800 */
[----:B------:R-:W-:Y:S01]  /*deb0*/  UISETP.GE.AND UP0, UPT, UR39, UR4, UPT ;  /* 0x000000042700728c */ /* 0x000fe2000bf06270 */
[----:B------:R-:W-:Y:S02]  /*dec0*/  IMAD.MOV.U32 R28, RZ, RZ, 0x1 ;  /* 0x00000001ff1c7424 */ /* 0x000fe400078e00ff */
[----:B------:R-:W-:-:S03]  /*ded0*/  IMAD.MOV.U32 R24, RZ, RZ, RZ ;  /* 0x000000ffff187224 */ /* 0x000fc600078e00ff */
[----:B------:R-:W-:-:S13]  /*dee0*/  PLOP3.LUT P0, PT, PT, PT, UP0, 0x80, 0x0 ;  /* 0x000000000000781c */ /* 0x000fda0003f0f008 */
[----:B-1----:R-:W-:Y:S05]  /*def0*/  @P0 BRA `(.L_x_267) ;  /* 0x0000006000a00947 */ /* 0x002fea0003800000 */
[----:B------:R-:W1:Y:S01]  /*df00*/  S2R R8, SR_TID.X ;  /* 0x0000000000087919 */ /* 0x000e620000002100 */
[----:B------:R-:W2:Y:S01]  /*df10*/  S2UR UR4, SR_CgaCtaId ;  /* 0x00000000000479c3 */ /* 0x000ea20000008800 */
[----:B------:R-:W-:Y:S01]  /*df20*/  IMAD.MOV.U32 R37, RZ, RZ, 0x40 ;  /* 0x00000040ff257424 */ /* 0x000fe200078e00ff */
[----:B------:R-:W-:Y:S01]  /*df30*/  MOV R17, 0x400 ;  /* 0x0000040000117802 */ /* 0x000fe20000000f00 */
[----:B------:R-:W-:Y:S01]  /*df40*/  STL [R1+0x18], RZ ;  /* 0x000018ff01007387 */ /* 0x000fe20000100800 */
[----:B------:R-:W-:Y:S01]  /*df50*/  IMAD.MOV.U32 R28, RZ, RZ, 0x1 ;  /* 0x00000001ff1c7424 */ /* 0x000fe200078e00ff */
[----:B------:R-:W-:Y:S01]  /*df60*/  ULOP3.LUT UR42, UR43, 0x2, URZ, 0xfc, !UPT ;  /* 0x000000022b2a7892 */ /* 0x000fe2000f8efc3f */
[----:B------:R-:W-:Y:S01]  /*df70*/  IMAD.MOV.U32 R24, RZ, RZ, RZ ;  /* 0x000000ffff187224 */ /* 0x000fe200078e00ff */
[----:B------:R-:W-:Y:S01]  /*df80*/  ULOP3.LUT UR44, UR43, 0x1, URZ, 0xfc, !UPT ;  /* 0x000000012b2c7892 */ /* 0x000fe2000f8efc3f */
[----:B------:R-:W-:Y:S01]  /*df90*/  ULDC UR46, c[0x0][0xc] ;  /* 0x00000300002e7ab9 */ /* 0x000fe20000000800 */
[----:B--2---:R-:W-:-:S05]  /*dfa0*/  IMAD.U32 R36, RZ, RZ, UR4 ;  /* 0x00000004ff247e24 */ /* 0x004fca000f8e00ff */
[----:B------:R-:W-:Y:S01]  /*dfb0*/  LEA R17, R36, R17, 0x18 ;  /* 0x0000001124117211 */ /* 0x000fe200078ec0ff */
[C---:B-1----:R-:W-:Y:S01]  /*dfc0*/  IMAD.SHL.U32 R16, R8.reuse, 0x80, RZ ;  /* 0x0000008008107824 */ /* 0x042fe200078e00ff */
[C---:B------:R-:W-:Y:S01]  /*dfd0*/  LOP3.LUT R6, R8.reuse, 0x7f, RZ, 0xc0, !PT ;  /* 0x0000007f08067812 */ /* 0x040fe200078ec0ff */
[C---:B------:R-:W-:Y:S01]  /*dfe0*/  IMAD.SHL.U32 R5, R8.reuse, 0x10, RZ ;  /* 0x0000001008057824 */ /* 0x040fe200078e00ff */
[C---:B------:R-:W-:Y:S01]  /*dff0*/  R2P PR, R8.reuse, 0x6 ;  /* 0x0000000608007804 */ /* 0x040fe20000000000 */
[----:B------:R-:W-:Y:S01]  /*e000*/  IMAD.SHL.U32 R9, R8, 0x2, RZ ;  /* 0x0000000208097824 */ /* 0x000fe200078e00ff */
[----:B0-----:R-:W-:Y:S02]  /*e010*/  SHF.R.U32.HI R0, RZ, 0x5, R6 ;  /* 0x00000005ff007819 */ /* 0x001fe40000011606 */
[C---:B------:R-:W-:Y:S02]  /*e020*/  LOP3.LUT R7, R16.reuse, 0x400, RZ, 0xc0, !PT ;  /* 0x0000040010077812 */ /* 0x040fe400078ec0ff */
[----:B------:R-:W-:-:S02]  /*e030*/  LOP3.LUT R3, R16, 0x380, RZ, 0xc0, !PT ;  /* 0x0000038010037812 */ /* 0x000fc400078ec0ff */
[----:B------:R-:W-:Y:S01]  /*e040*/  LOP3.LUT R4, R5, 0x3f0, RZ, 0xc0, !PT ;  /* 0x000003f005047812 */ /* 0x000fe200078ec0ff */
[C---:B------:R-:W-:Y:S01]  /*e050*/  IMAD R7, R0.reuse, 0x800, R7 ;  /* 0x0000080000077824 */ /* 0x040fe200078e0207 */
[----:B------:R-:W-:Y:S01]  /*e060*/  LOP3.LUT R2, R3, 0x10, R8, 0xf8, !PT ;  /* 0x0000001003027812 */ /* 0x000fe200078ef808 */
[----:B------:R-:W-:Y:S01]  /*e070*/  IMAD R0, R0, 0x10, R3 ;  /* 0x0000001000007824 */ /* 0x000fe200078e0203 */
[----:B------:R-:W-:Y:S02]  /*e080*/  LOP3.LUT R4, R4, 0x70, R9, 0x78, !PT ;  /* 0x0000007004047812 */ /* 0x000fe400078e7809 */
[--C-:B------:R-:W-:Y:S02]  /*e090*/  LOP3.LUT R2, R2, 0x70, R5.reuse, 0x78, !PT ;  /* 0x0000007002027812 */ /* 0x100fe400078e7805 */
[----:B------:R-:W-:Y:S01]  /*e0a0*/  LOP3.LUT R3, R0, 0x70, R5, 0x78, !PT ;  /* 0x0000007000037812 */ /* 0x000fe200078e7805 */
[----:B------:R-:W-:Y:S01]  /*e0b0*/  IMAD.MOV.U32 R0, RZ, RZ, 0x20 ;  /* 0x00000020ff007424 */ /* 0x000fe200078e00ff */
[----:B------:R-:W-:Y:S01]  /*e0c0*/  SEL R37, R37, 0xffffffc0, !P2 ;  /* 0xffffffc025257807 */ /* 0x000fe20005000000 */
[----:B------:R-:W-:Y:S01]  /*e0d0*/  IMAD.IADD R26, R7, 0x1, R2 ;  /* 0x00000001071a7824 */ /* 0x000fe200078e0202 */
[----:B------:R-:W-:-:S02]  /*e0e0*/  LOP3.LUT R16, R3, 0xc00, R16, 0xf8, !PT ;  /* 0x00000c0003107812 */ /* 0x000fc400078ef810 */
[----:B------:R-:W-:Y:S02]  /*e0f0*/  SEL R2, R0, 0xffffffe0, !P1 ;  /* 0xffffffe000027807 */ /* 0x000fe40004800000 */
[--C-:B------:R-:W-:Y:S02]  /*e100*/  LOP3.LUT R0, R4, 0x400, R5.reuse, 0xf8, !PT ;  /* 0x0000040004007812 */ /* 0x100fe400078ef805 */
[----:B------:R-:W-:Y:S01]  /*e110*/  SHF.R.U32.HI R3, RZ, 0x3, R6 ;  /* 0x00000003ff037819 */ /* 0x000fe20000011606 */
[----:B------:R0:W-:Y:S01]  /*e120*/  STL [R1], R2 ;  /* 0x0000000201007387 */ /* 0x0001e20000100800 */
[----:B------:R-:W-:Y:S02]  /*e130*/  LOP3.LUT R27, R5, 0x70, RZ, 0xc0, !PT ;  /* 0x00000070051b7812 */ /* 0x000fe400078ec0ff */
[----:B------:R-:W-:Y:S01]  /*e140*/  LOP3.LUT R4, R3, 0x70, R5, 0xf8, !PT ;  /* 0x0000007003047812 */ /* 0x000fe200078ef805 */
[----:B------:R-:W-:Y:S01]  /*e150*/  STL [R1+0x8], R0 ;  /* 0x0000080001007387 */ /* 0x000fe20000100800 */
[----:B------:R-:W-:Y:S01]  /*e160*/  LOP3.LUT R3, R27, 0x80, RZ, 0xfc, !PT ;  /* 0x000000801b037812 */ /* 0x000fe200078efcff */
[----:B0-----:R-:W-:-:S05]  /*e170*/  IMAD.IADD R2, R37, 0x1, R2 ;  /* 0x0000000125027824 */ /* 0x001fca00078e0202 */
[----:B------:R0:W-:Y:S02]  /*e180*/  STL [R1+0x4], R2 ;  /* 0x0000040201007387 */ /* 0x0001e40000100800 */
[----:B0-----:R-:W-:Y:S02]  /*e190*/  IMAD.IADD R2, R17, 0x1, R0 ;  /* 0x0000000111027824 */ /* 0x001fe400078e0200 */
[----:B------:R-:W-:-:S03]  /*e1a0*/  IMAD.IADD R0, R37, 0x1, R16 ;  /* 0x0000000125007824 */ /* 0x000fc600078e0210 */
[----:B------:R0:W-:Y:S04]  /*e1b0*/  STL [R1+0x10], R2 ;  /* 0x0000100201007387 */ /* 0x0001e80000100800 */
[----:B------:R0:W-:Y:S02]  /*e1c0*/  STL [R1+0xc], R0 ;  /* 0x00000c0001007387 */ /* 0x0001e40000100800 */
.L_x_341:
[----:B------:R-:W-:Y:S01]  /*e1d0*/  ULDC.64 UR4, c[0x0][0xc88] ;  /* 0x0003220000047ab9 */ /* 0x000fe20000000a00 */
[----:B------:R-:W-:Y:S01]  /*e1e0*/  ULDC.64 UR6, c[0x0][0xa18] ;  /* 0x0002860000067ab9 */ /* 0x000fe20000000a00 */
[----:B------:R-:W-:Y:S01]  /*e1f0*/  UIMAD.WIDE UR4, UR39, 0x4, UR4 ;  /* 0x00000004270478a5 */ /* 0x000fe2000f8e0204 */
[----:B------:R-:W-:Y:S01]  /*e200*/  IMAD.MOV.U32 R31, RZ, RZ, RZ ;  /* 0x000000ffff1f7224 */ /* 0x000fe200078e00ff */
[----:B0-----:R-:W0:Y:S04]  /*e210*/  LDC R0, c[0x0][0x424] ;  /* 0x00010900ff007b82 */ /* 0x001e280000000800 */
[----:B-1----:R-:W-:Y:S02]  /*e220*/  IMAD.U32 R2, RZ, RZ, UR4 ;  /* 0x00000004ff027e24 */ /* 0x002fe4000f8e00ff */
[----:B------:R-:W-:Y:S01]  /*e230*/  IMAD.U32 R3, RZ, RZ, UR5 ;  /* 0x00000005ff037e24 */ /* 0x000fe2000f8e00ff */
[----:B------:R-:W-:Y:S01]  /*e240*/  ULDC.64 UR4, c[0x0][0xa28] ;  /* 0x00028a0000047ab9 */ /* 0x000fe20000000a00 */
[----:B------:R-:W1:Y:S03]  /*e250*/  LDC R7, c[0x0][0x2f0] ;  /* 0x0000bc00ff077b82 */ /* 0x000e660000000800 */
[----:B------:R-:W2:Y:S01]  /*e260*/  LDG.E R2, desc[UR52][R2.64] ;  /* 0x0000003402027981 */ /* 0x000ea2000c1e1900 */
[----:B------:R-:W-:-:S04]  /*e270*/  UISETP.NE.U32.AND UP0, UPT, UR4, URZ, UPT ;  /* 0x0000003f0400728c */ /* 0x000fc8000bf05070 */
[----:B------:R-:W-:-:S06]  /*e280*/  UISETP.NE.AND.EX UP0, UPT, UR5, URZ, UPT, UP0 ;  /* 0x0000003f0500728c */ /* 0x000fcc000bf05300 */
[----:B------:R-:W-:Y:S02]  /*e290*/  PLOP3.LUT P0, PT, PT, PT, UP0, 0x80, 0x0 ;  /* 0x000000000000781c */ /* 0x000fe40003f0f008 */
[----:B--2---:R-:W-:-:S13]  /*e2a0*/  R2UR UR41, R2 ;  /* 0x00000000022972ca */ /* 0x004fda00000e0000 */
[----:B------:R-:W-:Y:S02]  /*e2b0*/  USHF.R.S32.HI UR40, URZ, 0x1f, UR41 ;  /* 0x0000001f3f287899 */ /* 0x000fe40008011429 */
[----:B------:R-:W-:-:S04]  /*e2c0*/  @UP0 ULEA UR4, UP1, UR41, UR4, 0x2 ;  /* 0x0000000429040291 */ /* 0x000fc8000f82103f */
[----:B------:R-:W-:Y:S02]  /*e2d0*/  @UP0 ULEA.HI.X UR5, UR41, UR5, UR40, 0x2, UP1 ;  /* 0x0000000529050291 */ /* 0x000fe400088f1428 */
[----:B------:R-:W-:-:S04]  /*e2e0*/  IMAD.U32 R2, RZ, RZ, UR4 ;  /* 0x00000004ff027e24 */ /* 0x000fc8000f8e00ff */
[----:B------:R-:W-:Y:S01]  /*e2f0*/  IMAD.U32 R3, RZ, RZ, UR5 ;  /* 0x00000005ff037e24 */ /* 0x000fe2000f8e00ff */
[----:B------:R-:W-:Y:S01]  /*e300*/  ULDC.64 UR4, c[0x0][0xa00] ;  /* 0x0002800000047ab9 */ /* 0x000fe20000000a00 */
[----:B------:R-:W-:Y:S02]  /*e310*/  USHF.L.U32 UR37, UR41, 0x2, URZ ;  /* 0x0000000229257899 */ /* 0x000fe4000800063f */
[----:B------:R-:W-:Y:S01]  /*e320*/  UISETP.NE.U32.AND UP0, UPT, UR4, URZ, UPT ;  /* 0x0000003f0400728c */ /* 0x000fe2000bf05070 */
[----:B------:R2:W5:Y:S01]  /*e330*/  @P0 LDG.E R31, desc[UR52][R2.64] ;  /* 0x00000034021f0981 */ /* 0x000562000c1e1900 */
[----:B------:R-:W-:Y:S02]  /*e340*/  USHF.L.U64.HI UR36, UR41, 0x2, UR40 ;  /* 0x0000000229247899 */ /* 0x000fe40008010228 */
[----:B------:R-:W-:Y:S02]  /*e350*/  UISETP.NE.AND.EX UP2, UPT, UR5, URZ, UPT, UP0 ;  /* 0x0000003f0500728c */ /* 0x000fe4000bf45300 */
[----:B------:R-:W-:-:S02]  /*e360*/  UIADD3 UR4, UP0, UR37, UR4, URZ ;  /* 0x0000000425047290 */ /* 0x000fc4000ff1e03f */
[----:B------:R-:W-:Y:S02]  /*e370*/  UP2UR UR45, UPR, URZ, 0x4 ;  /* 0x000000043f2d7883 */ /* 0x000fe40008000000 */
[----:B------:R-:W-:Y:S01]  /*e380*/  UIADD3.X UR5, UR36, UR5, URZ, UP0, !UPT ;  /* 0x0000000524057290 */ /* 0x000fe200087fe43f */
[----:B------:R-:W-:Y:S01]  /*e390*/  PLOP3.LUT P0, PT, PT, PT, UP2, 0x80, 0x0 ;  /* 0x000000000000781c */ /* 0x000fe20003f0f028 */
[----:B------:R-:W-:Y:S01]  /*e3a0*/  UISETP.NE.U32.AND UP0, UPT, UR6, URZ, UPT ;  /* 0x0000003f0600728c */ /* 0x000fe2000bf05070 */
[----:B------:R-:W-:-:S03]  /*e3b0*/  IMAD.U32 R4, RZ, RZ, UR4 ;  /* 0x00000004ff047e24 */ /* 0x000fc6000f8e00ff */
[----:B------:R-:W-:Y:S01]  /*e3c0*/  UISETP.NE.AND.EX UP0, UPT, UR7, URZ, UPT, UP0 ;  /* 0x0000003f0700728c */ /* 0x000fe2000bf05300 */
[----:B------:R-:W-:-:S05]  /*e3d0*/  IMAD.U32 R5, RZ, RZ, UR5 ;  /* 0x00000005ff057e24 */ /* 0x000fca000f8e00ff */
[----:B------:R-:W-:Y:S02]  /*e3e0*/  PLOP3.LUT P1, PT, PT, PT, UP0, 0x80, 0x0 ;  /* 0x000000000000781c */ /* 0x000fe40003f2f008 */
[----:B------:R-:W-:Y:S01]  /*e3f0*/  PLOP3.LUT P2, PT, PT, PT, UP2, 0x80, 0x0 ;  /* 0x000000000000781c */ /* 0x000fe20003f4f028 */
[----:B------:R-:W5:Y:S02]  /*e400*/  @P0 LDG.E R6, desc[UR52][R4.64] ;  /* 0x0000003404060981 */ /* 0x000f64000c1e1900 */
[----:B------:R-:W-:-:S04]  /*e410*/  @UP0 UIADD3 UR4, UP1, UR37, UR6, URZ ;  /* 0x0000000625040290 */ /* 0x000fc8000ff3e03f */
[----:B------:R-:W-:Y:S02]  /*e420*/  @UP0 UIADD3.X UR5, UR36, UR7, URZ, UP1, !UPT ;  /* 0x0000000724050290 */ /* 0x000fe40008ffe43f */
[----:B--2---:R-:W-:-:S04]  /*e430*/  IMAD.U32 R2, RZ, RZ, UR4 ;  /* 0x00000004ff027e24 */ /* 0x004fc8000f8e00ff */
[----:B------:R-:W-:-:S05]  /*e440*/  IMAD.U32 R3, RZ, RZ, UR5 ;  /* 0x00000005ff037e24 */ /* 0x000fca000f8e00ff */
[----:B------:R2:W5:Y:S02]  /*e450*/  @P1 LDG.E R19, desc[UR52][R2.64] ;  /* 0x0000003402131981 */ /* 0x000564000c1e1900 */
[----:B--2---:R-:W2:Y:S02]  /*e460*/  LDC.64 R2, c[0x0][0x418] ;  /* 0x00010600ff027b82 */ /* 0x004ea40000000a00 */
[----:B--2---:R-:W-:Y:S01]  /*e470*/  ISETP.NE.U32.AND P0, PT, R2, RZ, PT ;  /* 0x000000ff0200720c */ /* 0x004fe20003f05070 */
[----:B01----:R-:W-:-:S12]  /*e480*/  @P1 BRA `(.L_x_268) ;  /* 0x00000000001c1947 */ /* 0x003fd80003800000 */
[----:B------:R-:W-:Y:S01]  /*e490*/  UISETP.NE.AND UP0, UPT, UR45, URZ, UPT ;  /* 0x0000003f2d00728c */ /* 0x000fe2000bf05270 */
[----:B-----5:R-:W0:Y:S05]  /*e4a0*/  LDC R19, c[0x0][0x288] ;  /* 0x0000a200ff137b82 */ /* 0x020e2a0000000800 */
[----:B------:R-:W-:-:S13]  /*e4b0*/  PLOP3.LUT P1, PT, PT, PT, UP0, 0x40, 0x0 ;  /* 0x000000000000781c */ /* 0x000fda0003f2e808 */
[----:B------:R-:W-:Y:S05]  /*e4c0*/  @P1 BRA `(.L_x_268) ;  /* 0x00000000000c1947 */ /* 0x000fea0003800000 */
[----:B------:R-:W2:Y:S04]  /*e4d0*/  LDG.E R2, desc[UR52][R4.64] ;  /* 0x0000003404027981 */ /* 0x000ea8000c1e1900 */
[----:B0-----:R-:W2:Y:S02]  /*e4e0*/  LDG.E R19, desc[UR52][R4.64+0x4] ;  /* 0x0000043404137981 */ /* 0x001ea4000c1e1900 */
[----:B--2---:R-:W-:-:S07]  /*e4f0*/  IMAD.IADD R19, R19, 0x1, -R2 ;  /* 0x0000000113137824 */ /* 0x004fce00078e0a02 */
.L_x_268:
[----:B------:R-:W-:Y:S01]  /*e500*/  ULDC.64 UR4, c[0x0][0xa20] ;  /* 0x0002880000047ab9 */ /* 0x000fe20000000a00 */
[----:B------:R-:W-:Y:S01]  /*e510*/  ISETP.NE.AND.EX P0, PT, R3, RZ, PT, P0 ;  /* 0x000000ff0300720c */ /* 0x000fe20003f05300 */
[----:B------:R-:W-:Y:S01]  /*e520*/  UMOV UR38, URZ ;  /* 0x0000003f00267c82 */ /* 0x000fe20008000000 */
[----:B------:R-:W-:Y:S01]  /*e530*/  ISETP.NE.U32.AND P1, PT, RZ, UR4, PT ;  /* 0x00000004ff007c0c */ /* 0x000fe2000bf25070 */
[----:B------:R-:W-:Y:S01]  /*e540*/  IMAD.U32 R29, RZ, RZ, UR41 ;  /* 0x00000029ff1d7e24 */ /* 0x000fe2000f8e00ff */
[----:B------:R-:W-:Y:S02]  /*e550*/  SEL R0, R0, 0x1, P0 ;  /* 0x0000000100007807 */ /* 0x000fe40000000000 */
[----:B------:R-:W-:Y:S02]  /*e560*/  ISETP.NE.AND.EX P1, PT, RZ, UR5, PT, P1 ;  /* 0x00000005ff007c0c */ /* 0x000fe4000bf25310 */
[----:B-----5:R-:W-:Y:S01]  /*e570*/  @P2 R2UR UR38, R6 ;  /* 0x00000000062622ca */ /* 0x020fe200000e0000 */
[----:B------:R-:W-:-:S10]  /*e580*/  IMAD R18, R0, R7, RZ ;  /* 0x0000000700127224 */ /* 0x000fd400078e02ff */
[----:B------:R-:W-:Y:S05]  /*e590*/  @!P1 BRA `(.L_x_269) ;  /* 0x0000000000189947 */ /* 0x000fea0003800000 */
[----:B------:R-:W-:-:S04]  /*e5a0*/  UIADD3 UR4, UP0, UR37, UR4, URZ ;  /* 0x0000000425047290 */ /* 0x000fc8000ff1e03f */
[----:B------:R-:W-:Y:S02]  /*e5b0*/  UIADD3.X UR5, UR36, UR5, URZ, UP0, !UPT ;  /* 0x0000000524057290 */ /* 0x000fe400087fe43f */
[----:B------:R-:W-:-:S04]  /*e5c0*/  IMAD.U32 R2, RZ, RZ, UR4 ;  /* 0x00000004ff027e24 */ /* 0x000fc8000f8e00ff */
[----:B------:R-:W-:-:S05]  /*e5d0*/  IMAD.U32 R3, RZ, RZ, UR5 ;  /* 0x00000005ff037e24 */ /* 0x000fca000f8e00ff */
[----:B------:R1:W5:Y:S01]  /*e5e0*/  LDG.E R18, desc[UR52][R2.64] ;  /* 0x0000003402127981 */ /* 0x000362000c1e1900 */
[----:B------:R-:W-:Y:S05]  /*e5f0*/  BRA `(.L_x_270) ;  /* 0x0000000000247947 */ /* 0x000fea0003800000 */
.L_x_269:
[----:B------:R-:W-:Y:S02]  /*e600*/  ULDC.64 UR4, c[0x0][0xa08] ;  /* 0x0002820000047ab9 */ /* 0x000fe40000000a00 */
[----:B------:R-:W-:-:S04]  /*e610*/  ISETP.NE.U32.AND P0, PT, RZ, UR4, PT ;  /* 0x00000004ff007c0c */ /* 0x000fc8000bf05070 */
[----:B------:R-:W-:-:S13]  /*e620*/  ISETP.NE.AND.EX P0, PT, RZ, UR5, PT, P0 ;  /* 0x00000005ff007c0c */ /* 0x000fda000bf05300 */
[----:B------:R-:W-:Y:S05]  /*e630*/  @!P0 BRA `(.L_x_270) ;  /* 0x0000000000148947 */ /* 0x000fea0003800000 */
[----:B------:R-:W1:Y:S02]  /*e640*/  LDC.64 R2, c[0x0][0xa08] ;  /* 0x00028200ff027b82 */ /* 0x000e640000000a00 */
[----:B-1----:R-:W-:-:S05]  /*e650*/  IMAD.WIDE R2, R29, 0x4, R2 ;  /* 0x000000041d027825 */ /* 0x002fca00078e0202 */
[----:B------:R-:W2:Y:S04]  /*e660*/  LDG.E R18, desc[UR52][R2.64] ;  /* 0x0000003402127981 */ /* 0x000ea8000c1e1900 */
[----:B------:R-:W2:Y:S02]  /*e670*/  LDG.E R5, desc[UR52][R2.64+0x4] ;  /* 0x0000043402057981 */ /* 0x000ea4000c1e1900 */
[----:B--2---:R-:W-:-:S07]  /*e680*/  IMAD.IADD R18, R5, 0x1, -R18 ;  /* 0x0000000105127824 */ /* 0x004fce00078e0a12 */
.L_x_270:
[----:B-----5:R-:W-:-:S04]  /*e690*/  IMAD.IADD R18, R18, 0x1, -R31 ;  /* 0x0000000112127824 */ /* 0x020fc800078e0a1f */
[C---:B------:R-:W-:Y:S01]  /*e6a0*/  VIADD R0, R18.reuse, 0x7f ;  /* 0x0000007f12007836 */ /* 0x040fe20000000000 */
[----:B------:R-:W-:-:S04]  /*e6b0*/  ISETP.GE.AND P0, PT, R18, 0x1, PT ;  /* 0x000000011200780c */ /* 0x000fc80003f06270 */
[----:B-1----:R-:W-:-:S04]  /*e6c0*/  SHF.R.S32.HI R3, RZ, 0x1f, R0 ;  /* 0x0000001fff037819 */ /* 0x002fc80000011400 */
[----:B------:R-:W-:Y:S02]  /*e6d0*/  LEA.HI R5, R3, R0, RZ, 0x7 ;  /* 0x0000000003057211 */ /* 0x000fe400078f38ff */
[C---:B------:R-:W-:Y:S02]  /*e6e0*/  LOP3.LUT R0, R34.reuse, 0xff000000, RZ, 0xc0, !PT ;  /* 0xff00000022007812 */ /* 0x040fe400078ec0ff */
[----:B------:R-:W-:Y:S02]  /*e6f0*/  SHF.R.S32.HI R5, RZ, 0x7, R5 ;  /* 0x00000007ff057819 */ /* 0x000fe40000011405 */
[----:B------:R-:W-:Y:S02]  /*e700*/  SHF.R.U32.HI R3, RZ, 0x8, R0 ;  /* 0x00000008ff037819 */ /* 0x000fe40000011600 */
[----:B------:R-:W-:-:S04]  /*e710*/  LOP3.LUT R0, R34, 0xff0000, RZ, 0xc0, !PT ;  /* 0x00ff000022007812 */ /* 0x000fc800078ec0ff */
[----:B------:R-:W-:Y:S01]  /*e720*/  LEA.HI R0, R0, R3, RZ, 0x10 ;  /* 0x0000000300007211 */ /* 0x000fe200078f80ff */
[----:B------:R-:W-:-:S03]  /*e730*/  IMAD.MOV.U32 R3, RZ, RZ, RZ ;  /* 0x000000ffff037224 */ /* 0x000fc600078e00ff */
[----:B------:R-:W-:Y:S01]  /*e740*/  LOP3.LUT R30, R0, 0xff, RZ, 0xc0, !PT ;  /* 0x000000ff001e7812 */ /* 0x000fe200078ec0ff */
[----:B------:R-:W-:Y:S06]  /*e750*/  @!P0 BRA `(.L_x_271) ;  /* 0x0000000000748947 */ /* 0x000fec0003800000 */
[----:B------:R-:W-:-:S04]  /*e760*/  SHF.R.U32.HI R0, RZ, 0x10, R0 ;  /* 0x00000010ff007819 */ /* 0x000fc80000011600 */
[----:B------:R-:W-:-:S13]  /*e770*/  ISETP.NE.AND P0, PT, R0, RZ, PT ;  /* 0x000000ff0000720c */ /* 0x000fda0003f05270 */
[----:B------:R-:W1:Y:S02]  /*e780*/  @!P0 LDC R0, c[0x0][0x9f0] ;  /* 0x00027c00ff008b82 */ /* 0x000e640000000800 */
[-C--:B-1----:R-:W-:Y:S02]  /*e790*/  IABS R4, R0.reuse ;  /* 0x0000000000047213 */ /* 0x082fe40000000000 */
[----:B------:R-:W-:Y:S02]  /*e7a0*/  IADD3 R7, R0, -0x1, R5 ;  /* 0xffffffff00077810 */ /* 0x000fe40007ffe005 */
[----:B------:R-:W1:Y:S02]  /*e7b0*/  I2F.RP R6, R4 ;  /* 0x0000000400067306 */ /* 0x000e640000209400 */
[----:B------:R-:W-:-:S04]  /*e7c0*/  LOP3.LUT R2, R7, R0, RZ, 0x3c, !PT ;  /* 0x0000000007027212 */ /* 0x000fc800078e3cff */
[----:B------:R-:W-:Y:S01]  /*e7d0*/  ISETP.GE.AND P2, PT, R2, RZ, PT ;  /* 0x000000ff0200720c */ /* 0x000fe20003f46270 */
[----:B------:R-:W-:Y:S01]  /*e7e0*/  IMAD.MOV.U32 R2, RZ, RZ, RZ ;  /* 0x000000ffff027224 */ /* 0x000fe200078e00ff */
[----:B-1----:R-:W1:Y:S02]  /*e7f0*/  MUFU.RCP R6, R6 ;  /* 0x0000000600067308 */ /* 0x002e640000001000 */
[----:B-1----:R-:W-:Y:S01]  /*e800*/  VIADD R3, R6, 0xffffffe ;  /* 0x0ffffffe06037836 */ /* 0x002fe20000000000 */
[----:B------:R-:W-:-:S05]  /*e810*/  IABS R6, R0 ;  /* 0x0000000000067213 */ /* 0x000fca0000000000 */
[----:B------:R-:W1:Y:S01]  /*e820*/  F2I.FTZ.U32.TRUNC.NTZ R3, R3 ;  /* 0x0000000300037305 */ /* 0x000e62000021f000 */
[----:B------:R-:W-:Y:S02]  /*e830*/  IMAD.MOV R6, RZ, RZ, -R6 ;  /* 0x000000ffff067224 */ /* 0x000fe400078e0a06 */
[----:B-1----:R-:W-:-:S04]  /*e840*/  IMAD.MOV R9, RZ, RZ, -R3 ;  /* 0x000000ffff097224 */ /* 0x002fc800078e0a03 */
[----:B------:R-:W-:-:S04]  /*e850*/  IMAD R9, R9, R4, RZ ;  /* 0x0000000409097224 */ /* 0x000fc800078e02ff */
[----:B------:R-:W-:Y:S01]  /*e860*/  IMAD.HI.U32 R2, R3, R9, R2 ;  /* 0x0000000903027227 */ /* 0x000fe200078e0002 */
[----:B------:R-:W-:-:S05]  /*e870*/  IABS R3, R7 ;  /* 0x0000000700037213 */ /* 0x000fca0000000000 */
[----:B------:R-:W-:-:S04]  /*e880*/  IMAD.HI.U32 R2, R2, R3, RZ ;  /* 0x0000000302027227 */ /* 0x000fc800078e00ff */
[----:B------:R-:W-:-:S05]  /*e890*/  IMAD R3, R2, R6, R3 ;  /* 0x0000000602037224 */ /* 0x000fca00078e0203 */
[----:B------:R-:W-:-:S13]  /*e8a0*/  ISETP.GT.U32.AND P1, PT, R4, R3, PT ;  /* 0x000000030400720c */ /* 0x000fda0003f24070 */
[----:B------:R-:W-:Y:S02]  /*e8b0*/  @!P1 IMAD.IADD R3, R3, 0x1, -R4 ;  /* 0x0000000103039824 */ /* 0x000fe400078e0a04 */
[----:B------:R-:W-:Y:S01]  /*e8c0*/  @!P1 VIADD R2, R2, 0x1 ;  /* 0x0000000102029836 */ /* 0x000fe20000000000 */
[----:B------:R-:W-:Y:S02]  /*e8d0*/  ISETP.NE.AND P1, PT, R0, RZ, PT ;  /* 0x000000ff0000720c */ /* 0x000fe40003f25270 */
[----:B------:R-:W-:-:S13]  /*e8e0*/  ISETP.GE.U32.AND P0, PT, R3, R4, PT ;  /* 0x000000040300720c */ /* 0x000fda0003f06070 */
[----:B------:R-:W-:-:S04]  /*e8f0*/  @P0 VIADD R2, R2, 0x1 ;  /* 0x0000000102020836 */ /* 0x000fc80000000000 */
[----:B------:R-:W-:Y:S01]  /*e900*/  @!P2 IMAD.MOV R2, RZ, RZ, -R2 ;  /* 0x000000ffff02a224 */ /* 0x000fe200078e0a02 */
[----:B------:R-:W-:-:S05]  /*e910*/  @!P1 LOP3.LUT R2, RZ, R0, RZ, 0x33, !PT ;  /* 0x00000000ff029212 */ /* 0x000fca00078e33ff */
[----:B------:R-:W-:-:S07]  /*e920*/  IMAD.MOV.U32 R3, RZ, RZ, R2 ;  /* 0x000000ffff037224 */ /* 0x000fce00078e0002 */
.L_x_271:
[-C--:B------:R-:W-:Y:S01]  /*e930*/  IMAD R30, R30, R3.reuse, RZ ;  /* 0x000000031e1e7224 */ /* 0x080fe200078e02ff */
[----:B------:R-:W-:Y:S04]  /*e940*/  BSSY B7, `(.L_x_272) ;  /* 0x00004ca000077945 */ /* 0x000fe80003800000 */
[----:B------:R-:W-:-:S04]  /*e950*/  VIADDMNMX R23, R30, R3, R5, PT ;  /* 0x000000031e177246 */ /* 0x000fc80003800105 */
[----:B------:R-:W-:Y:S01]  /*e960*/  ISETP.GT.AND P0, PT, R23, R30, PT ;  /* 0x0000001e1700720c */ /* 0x000fe20003f04270 */
[----:B------:R1:W-:-:S12]  /*e970*/  STL [R1+0x14], R23 ;  /* 0x0000141701007387 */ /* 0x0003d80000100800 */
[----:B-1----:R-:W-:Y:S05]  /*e980*/  @P0 BRA `(.L_x_273) ;  /* 0x0000000000440947 */ /* 0x002fea0003800000 */
[----:B------:R-:W1:Y:S02]  /*e990*/  S2R R0, SR_TID.X ;  /* 0x0000000000007919 */ /* 0x000e640000002100 */
[----:B-1----:R-:W-:-:S04]  /*e9a0*/  LOP3.LUT R0, R0, 0x7f, RZ, 0xc0, !PT ;  /* 0x0000007f00007812 */ /* 0x002fc800078ec0ff */
[----:B------:R-:W-:-:S13]  /*e9b0*/  ISETP.NE.AND P0, PT, R0, RZ, PT ;  /* 0x000000ff0000720c */ /* 0x000fda0003f05270 */
[----:B------:R-:W-:Y:S05]  /*e9c0*/  @P0 BRA `(.L_x_274) ;  /* 0x0000004c00040947 */ /* 0x000fea0003800000 */
[----:B------:R-:W1:Y:S01]  /*e9d0*/  S2R R5, SR_LANEID ;  /* 0x0000000000057919 */ /* 0x000e620000000000 */
[----:B------:R-:W-:Y:S01]  /*e9e0*/  VOTEU.ANY UR4, UPT, PT ;  /* 0x0000000000047886 */ /* 0x000fe200038e0100 */
[----:B------:R-:W2:Y:S01]  /*e9f0*/  LDC.64 R2, c[0x0][0xc60] ;  /* 0x00031800ff027b82 */ /* 0x000ea20000000a00 */
[----:B------:R-:W1:Y:S02]  /*ea00*/  FLO.U32 R0, UR4 ;  /* 0x0000000400007d00 */ /* 0x000e6400080e0000 */
[----:B-1----:R-:W-:-:S06]  /*ea10*/  ISETP.EQ.U32.AND P0, PT, R0, R5, PT ;  /* 0x000000050000720c */ /* 0x002fcc0003f02070 */
[----:B------:R-:W2:Y:S07]  /*ea20*/  POPC R5, UR4 ;  /* 0x0000000400057d09 */ /* 0x000eae0008000000 */
[----:B--2---:R-:W2:Y:S01]  /*ea30*/  @P0 ATOMG.E.ADD.STRONG.GPU PT, R3, desc[UR52][R2.64], R5 ;  /* 0x00000005020309a8 */ /* 0x004ea200081ee1f4 */
[----:B------:R-:W1:Y:S02]  /*ea40*/  S2R R4, SR_LTMASK ;  /* 0x0000000000047919 */ /* 0x000e640000003900 */
[----:B-1----:R-:W-:-:S04]  /*ea50*/  LOP3.LUT R4, R4, UR4, RZ, 0xc0, !PT ;  /* 0x0000000404047c12 */ /* 0x002fc8000f8ec0ff */
[----:B------:R-:W1:Y:S01]  /*ea60*/  POPC R7, R4 ;  /* 0x0000000400077309 */ /* 0x000e620000000000 */
[----:B--2---:R-:W1:Y:S02]  /*ea70*/  SHFL.IDX PT, R0, R3, R0, 0x1f ;  /* 0x00001f0003007589 */ /* 0x004e6400000e0000 */
[----:B-1----:R-:W-:Y:S01]  /*ea80*/  IADD3 R32, R0, UR46, R7 ;  /* 0x0000002e00207c10 */ /* 0x002fe2000fffe007 */
[----:B------:R-:W-:Y:S06]  /*ea90*/  BRA `(.L_x_274) ;  /* 0x0000004800d07947 */ /* 0x000fec0003800000 */
.L_x_273:
[----:B------:R-:W-:Y:S01]  /*eaa0*/  VIADD R0, R17, 0x28400 ;  /* 0x0002840011007836 */ /* 0x000fe20000000000 */
[----:B------:R-:W-:Y:S04]  /*eab0*/  BSSY B6, `(.L_x_275) ;  /* 0x0000013000067945 */ /* 0x000fe80003800000 */
[----:B------:R-:W-:-:S13]  /*eac0*/  LOP3.LUT P0, RZ, R0, 0x3ff, RZ, 0xc0, !PT ;  /* 0x000003ff00ff7812 */ /* 0x000fda000780c0ff */
[----:B------:R-:W-:Y:S05]  /*ead0*/  @!P0 BRA `(.L_x_276) ;  /* 0x0000000000408947 */ /* 0x000fea0003800000 */
[----:B------:R-:W-:Y:S01]  /*eae0*/  MOV R2, 0x0 ;  /* 0x0000000000027802 */ /* 0x000fe20000000f00 */
[----:B------:R-:W-:Y:S01]  /*eaf0*/  ULDC.64 UR6, c[0x4][0x1b0] ;  /* 0x01006c0000067ab9 */ /* 0x000fe20000000a00 */
[----:B------:R-:W-:Y:S01]  /*eb00*/  ULDC.64 UR8, c[0x4][0x1b8] ;  /* 0x01006e0000087ab9 */ /* 0x000fe20000000a00 */
[----:B------:R-:W-:Y:S01]  /*eb10*/  ULDC.64 UR4, c[0x4][0x100] ;  /* 0x0100400000047ab9 */ /* 0x000fe20000000a00 */
[----:B------:R-:W-:Y:S02]  /*eb20*/  IMAD.U32 R4, RZ, RZ, UR6 ;  /* 0x00000006ff047e24 */ /* 0x000fe4000f8e00ff */
[----:B------:R-:W1:Y:S01]  /*eb30*/  LDC.64 R2, c[0x4][R2] ;  /* 0x0100000002027b82 */ /* 0x000e620000000a00 */
        /* <DEDUP_REMOVED lines=9> */
[----:B01----:R-:W-:Y:S05]  /*ebd0*/  CALL.ABS.NOINC R2 ;  /* 0x0000000002007343 */ /* 0x003fea0003c00000 */
.L_x_276:
[----:B------:R-:W-:Y:S05]  /*ebe0*/  BSYNC B6 ;  /* 0x0000000000067941 */ /* 0x000fea0003800000 */
.L_x_275:
[----:B------:R-:W-:Y:S01]  /*ebf0*/  VIADD R0, R17, 0x10400 ;  /* 0x0001040011007836 */ /* 0x000fe20000000000 */
[----:B------:R-:W-:Y:S01]  /*ec00*/  LOP3.LUT R25, R25, 0xfffffffe, RZ, 0xc0, !PT ;  /* 0xfffffffe19197812 */ /* 0x000fe200078ec0ff */
[----:B------:R-:W-:Y:S03]  /*ec10*/  BSSY B6, `(.L_x_277) ;  /* 0x0000014000067945 */ /* 0x000fe60003800000 */
[----:B------:R-:W-:-:S13]  /*ec20*/  LOP3.LUT P0, RZ, R0, 0x3ff, RZ, 0xc0, !PT ;  /* 0x000003ff00ff7812 */ /* 0x000fda000780c0ff */
[----:B------:R-:W-:Y:S01]  /*ec30*/  @P0 LOP3.LUT R25, R25, 0x1, RZ, 0xfc, !PT ;  /* 0x0000000119190812 */ /* 0x000fe200078efcff */
[----:B------:R-:W-:Y:S06]  /*ec40*/  @!P0 BRA `(.L_x_278) ;  /* 0x0000000000408947 */ /* 0x000fec0003800000 */
        /* <DEDUP_REMOVED lines=16> */
.L_x_278:
[----:B------:R-:W-:Y:S05]  /*ed50*/  BSYNC B6 ;  /* 0x0000000000067941 */ /* 0x000fea0003800000 */
.L_x_277:
        /* <DEDUP_REMOVED lines=20> */
.L_x_280:
[----:B------:R-:W-:Y:S05]  /*eea0*/  BSYNC B6 ;  /* 0x0000000000067941 */ /* 0x000fea0003800000 */
.L_x_279:
[----:B------:R-:W-:Y:S01]  /*eeb0*/  LOP3.LUT P6, RZ, R25, 0x1, RZ, 0xc0, !PT ;  /* 0x0000000119ff7812 */ /* 0x000fe200078cc0ff */
[----:B------:R-:W-:-:S12]  /*eec0*/  BSSY B6, `(.L_x_281) ;  /* 0x0000012000067945 */ /* 0x000fd80003800000 */
        /* <DEDUP_REMOVED lines=17> */
.L_x_282:
[----:B------:R-:W-:Y:S05]  /*efe0*/  BSYNC B6 ;  /* 0x0000000000067941 */ /* 0x000fea0003800000 */
.L_x_281:
[----:B------:R-:W-:Y:S01]  /*eff0*/  ULDC.64 UR4, c[0x0][0x9f8] ;  /* 0x00027e0000047ab9 */ /* 0x000fe20000000a00 */
[----:B------:R-:W1:Y:S01]  /*f000*/  S2R R20, SR_TID.X ;  /* 0x0000000000147919 */ /* 0x000e620000002100 */
[----:B------:R-:W-:Y:S01]  /*f010*/  UISETP.NE.U32.AND UP0, UPT, UR4, URZ, UPT ;  /* 0x0000003f0400728c */ /* 0x000fe2000bf05070 */
[----:B------:R-:W2:Y:S03]  /*f020*/  LDC R8, c[0x0][0x430] ;  /* 0x00010c00ff087b82 */ /* 0x000ea60000000800 */
[----:B------:R-:W-:-:S06]  /*f030*/  UISETP.NE.AND.EX UP0, UPT, UR5, URZ, UPT, UP0 ;  /* 0x0000003f0500728c */ /* 0x000fcc000bf05300 */
[----:B------:R-:W-:-:S05]  /*f040*/  PLOP3.LUT P0, PT, PT, PT, UP0, 0x80, 0x0 ;  /* 0x000000000000781c */ /* 0x000fca0003f0f008 */
[----:B------:R-:W-:-:S04]  /*f050*/  @UP0 UIADD3 UR4, UP1, UR37, UR4, URZ ;  /* 0x0000000425040290 */ /* 0x000fc8000ff3e03f */
[----:B------:R-:W-:Y:S02]  /*f060*/  @UP0 UIADD3.X UR5, UR36, UR5, URZ, UP1, !UPT ;  /* 0x0000000524050290 */ /* 0x000fe40008ffe43f */
[----:B------:R-:W-:-:S04]  /*f070*/  IMAD.U32 R2, RZ, RZ, UR4 ;  /* 0x00000004ff027e24 */ /* 0x000fc8000f8e00ff */
[----:B------:R-:W-:-:S05]  /*f080*/  IMAD.U32 R3, RZ, RZ, UR5 ;  /* 0x00000005ff037e24 */ /* 0x000fca000f8e00ff */
[----:B------:R3:W4:Y:S01]  /*f090*/  @P0 LDG.E R29, desc[UR52][R2.64] ;  /* 0x00000034021d0981 */ /* 0x000722000c1e1900 */
[----:B-1----:R-:W-:Y:S02]  /*f0a0*/  LOP3.LUT R21, R20, 0x7f, RZ, 0xc0, !PT ;  /* 0x0000007f14157812 */ /* 0x002fe400078ec0ff */
[----:B--2---:R-:W-:Y:S01]  /*f0b0*/  ISETP.NE.AND P1, PT, R8, 0x1, PT ;  /* 0x000000010800780c */ /* 0x004fe20003f25270 */
[----:B------:R-:W-:Y:S01]  /*f0c0*/  IMAD.SHL.U32 R20, R20, 0x10, RZ ;  /* 0x0000001014147824 */ /* 0x000fe200078e00ff */
[----:B------:R-:W-:Y:S02]  /*f0d0*/  SHF.R.U32.HI R21, RZ, 0x3, R21 ;  /* 0x00000003ff157819 */ /* 0x000fe40000011615 */
[----:B------:R-:W-:Y:S02]  /*f0e0*/  LEA R7, R23, 0xffffff80, 0x7 ;  /* 0xffffff8017077811 */ /* 0x000fe400078e38ff */
[----:B------:R-:W-:-:S04]  /*f0f0*/  LOP3.LUT R20, R21, 0x70, R20, 0xf8, !PT ;  /* 0x0000007015147812 */ /* 0x000fc800078ef814 */
[----:B------:R-:W-:-:S03]  /*f100*/  LOP3.LUT R5, R20, R7, RZ, 0xfc, !PT ;  /* 0x0000000714057212 */ /* 0x000fc600078efcff */
[----:B------:R-:W1:Y:S01]  /*f110*/  @P1 LDC R6, c[0x0][0x434] ;  /* 0x00010d00ff061b82 */ /* 0x000e620000000800 */
[----:B------:R-:W-:-:S07]  /*f120*/  ISETP.GE.AND P0, PT, R5, R18, PT ;  /* 0x000000120500720c */ /* 0x000fce0003f06270 */
[----:B------:R-:W2:Y:S01]  /*f130*/  @P1 LDC R0, c[0x0][0x438] ;  /* 0x00010e00ff001b82 */ /* 0x000ea20000000800 */
[----:B------:R-:W-:-:S07]  /*f140*/  IMAD.IADD R5, R5, 0x1, R31 ;  /* 0x0000000105057824 */ /* 0x000fce00078e021f */
[----:B---3--:R-:W3:Y:S01]  /*f150*/  @!P0 LDC.64 R2, c[0x0][0x428] ;  /* 0x00010a00ff028b82 */ /* 0x008ee20000000a00 */
[----:B------:R-:W-:Y:S02]  /*f160*/  IMAD.MOV.U32 R4, RZ, RZ, R5 ;  /* 0x000000ffff047224 */ /* 0x000fe400078e0005 */
[----:B-1----:R-:W-:-:S05]  /*f170*/  @P1 IMAD.HI.U32 R6, R5, R6, RZ ;  /* 0x0000000605061227 */ /* 0x002fca00078e00ff */
[----:B--2---:R-:W-:-:S05]  /*f180*/  @P1 SHF.R.U32.HI R4, RZ, R0, R6 ;  /* 0x00000000ff041219 */ /* 0x004fca0000011606 */
[----:B------:R-:W-:-:S04]  /*f190*/  IMAD.MOV R0, RZ, RZ, -R4 ;  /* 0x000000ffff007224 */ /* 0x000fc800078e0a04 */
[----:B------:R-:W-:Y:S01]  /*f1a0*/  IMAD R0, R8, R0, R5 ;  /* 0x0000000008007224 */ /* 0x000fe200078e0205 */
[----:B------:R-:W-:Y:S01]  /*f1b0*/  @!P0 SHF.R.S32.HI R5, RZ, 0x1f, R4 ;  /* 0x0000001fff058819 */ /* 0x000fe20000011404 */
[----:B------:R-:W1:Y:S01]  /*f1c0*/  LDC R8, c[0x0][0x2f4] ;  /* 0x0000bd00ff087b82 */ /* 0x000e620000000800 */
[----:B------:R-:W-:-:S04]  /*f1d0*/  LOP3.LUT R25, R25, 0xfffffff7, RZ, 0xc0, !PT ;  /* 0xfffffff719197812 */ /* 0x000fc800078ec0ff */
[----:B------:R-:W-:Y:S02]  /*f1e0*/  @P1 LOP3.LUT R25, R25, 0x8, RZ, 0xfc, !PT ;  /* 0x0000000819191812 */ /* 0x000fe400078efcff */
[----:B------:R-:W-:Y:S02]  /*f1f0*/  LOP3.LUT R20, R27, 0x80, RZ, 0xfc, !PT ;  /* 0x000000801b147812 */ /* 0x000fe400078efcff */
[----:B------:R-:W-:Y:S01]  /*f200*/  LOP3.LUT R25, R25, 0xfffffffd, RZ, 0xc0, !PT ;  /* 0xfffffffd19197812 */ /* 0x000fe200078ec0ff */
[----:B------:R-:W-:-:S05]  /*f210*/  IMAD.U32 R9, RZ, RZ, UR42 ;  /* 0x0000002aff097e24 */ /* 0x000fca000f8e00ff */
[----:B------:R-:W-:Y:S01]  /*f220*/  ISETP.NE.AND P2, PT, R9, 0x3, PT ;  /* 0x000000030900780c */ /* 0x000fe20003f45270 */
[----:B------:R-:W-:Y:S01]  /*f230*/  UMOV UR4, 0xffffffff ;  /* 0xffffffff00047882 */ /* 0x000fe20000000000 */
[----:B----4-:R-:W-:Y:S01]  /*f240*/  SHF.R.S32.HI R35, RZ, 0x1f, R29 ;  /* 0x0000001fff237819 */ /* 0x010fe2000001141d */
[----:B---3--:R-:W-:-:S04]  /*f250*/  @!P0 IMAD.WIDE.U32 R4, R29, R2, R4 ;  /* 0x000000021d048225 */ /* 0x008fc800078e0004 */
[----:B------:R-:W-:-:S04]  /*f260*/  @!P0 IMAD R6, R35, R2, RZ ;  /* 0x0000000223068224 */ /* 0x000fc800078e02ff */
[----:B------:R-:W-:Y:S02]  /*f270*/  @!P0 IMAD R6, R29, R3, R6 ;  /* 0x000000031d068224 */ /* 0x000fe400078e0206 */
[----:B------:R-:W2:Y:S02]  /*f280*/  @!P0 LDC.64 R2, c[0x0][0x418] ;  /* 0x00010600ff028b82 */ /* 0x000ea40000000a00 */
[----:B------:R-:W-:Y:S01]  /*f290*/  @!P0 IMAD.IADD R6, R5, 0x1, R6 ;  /* 0x0000000105068824 */ /* 0x000fe200078e0206 */
[----:B--2---:R-:W-:-:S04]  /*f2a0*/  @!P0 LEA R2, P1, R4, R2, 0x2 ;  /* 0x0000000204028211 */ /* 0x004fc800078210ff */
[----:B------:R-:W-:Y:S02]  /*f2b0*/  @!P0 LEA.HI.X R3, R4, R3, R6, 0x2, P1 ;  /* 0x0000000304038211 */ /* 0x000fe400008f1406 */
[----:B-1----:R-:W-:Y:S01]  /*f2c0*/  ISETP.GE.AND P1, PT, R27, R8, PT ;  /* 0x000000081b00720c */ /* 0x002fe20003f26270 */
[----:B------:R-:W-:-:S06]  /*f2d0*/  IMAD.MOV.U32 R4, RZ, RZ, RZ ;  /* 0x000000ffff047224 */ /* 0x000fcc00078e00ff */
[----:B------:R1:W5:Y:S01]  /*f2e0*/  @!P0 LDG.E R4, desc[UR52][R2.64] ;  /* 0x0000003402048981 */ /* 0x000362000c1e1900 */
[----:B------:R-:W-:-:S05]  /*f2f0*/  ISETP.GE.AND P0, PT, R20, R8, PT ;  /* 0x000000081400720c */ /* 0x000fca0003f06270 */
[----:B------:R-:W-:-:S04]  /*f300*/  @P1 LOP3.LUT R25, R25, 0x2, RZ, 0xfc, !PT ;  /* 0x0000000219191812 */ /* 0x000fc800078efcff */
[----:B------:R-:W-:-:S04]  /*f310*/  LOP3.LUT R25, R25, 0xfffffffb, RZ, 0xc0, !PT ;  /* 0xfffffffb19197812 */ /* 0x000fc800078ec0ff */
[----:B------:R-:W-:-:S04]  /*f320*/  LOP3.LUT R25, R25, 0xfffffffe, RZ, 0xc0, !PT ;  /* 0xfffffffe19197812 */ /* 0x000fc800078ec0ff */
[----:B------:R-:W-:-:S04]  /*f330*/  @P0 LOP3.LUT R25, R25, 0x1, RZ, 0xfc, !PT ;  /* 0x0000000119190812 */ /* 0x000fc800078efcff */
[----:B------:R-:W-:Y:S01]  /*f340*/  @P2 LOP3.LUT R25, R25, 0x4, RZ, 0xfc, !PT ;  /* 0x0000000419192812 */ /* 0x000fe200078efcff */
[----:B-1----:R-:W-:Y:S06]  /*f350*/  BRA.DIV UR4, `(.L_x_283) ;  /* 0x0000005604107947 */ /* 0x002fec000b800000 */
.L_x_361:
[----:B------:R-:W-:Y:S01]  /*f360*/  LOP3.LUT R23, R34, 0xffff, RZ, 0xc0, !PT ;  /* 0x0000ffff22177812 */ /* 0x000fe200078ec0ff */
[----:B------:R-:W-:Y:S06]  /*f370*/  @!P2 BRA `(.L_x_284) ;  /* 0x000000000004a947 */ /* 0x000fec0003800000 */
[----:B------:R-:W-:Y:S01]  /*f380*/  BPT.TRAP 0x1 ;  /* 0x000000040000795c */ /* 0x000fe20000300000 */
.L_x_284:
[----:B------:R-:W-:Y:S01]  /*f390*/  IMAD R6, R24, 0x8, R17 ;  /* 0x0000000818067824 */ /* 0x000fe200078e0211 */
[----:B------:R-:W-:Y:S01]  /*f3a0*/  SHF.L.U32 R20, R28, 0x1f, RZ ;  /* 0x0000001f1c147819 */ /* 0x000fe200000006ff */
[----:B------:R-:W1:Y:S01]  /*f3b0*/  S2R R2, SR_TID.X ;  /* 0x0000000000027919 */ /* 0x000e620000002100 */
[----:B------:R-:W-:Y:S01]  /*f3c0*/  BSSY B0, `(.L_x_285) ;  /* 0x0000007000007945 */ /* 0x000fe20003800000 */
[----:B------:R-:W-:Y:S01]  /*f3d0*/  SHF.R.S32.HI R9, RZ, 0x1f, R0 ;  /* 0x0000001fff097819 */ /* 0x000fe20000011400 */
[----:B------:R-:W2:Y:S01]  /*f3e0*/  SYNCS.PHASECHK.TRANS64.TRYWAIT P0, [R6+URZ+0x38880], R20 ;  /* 0x03888014060075a7 */ /* 0x000ea2000800017f */
[----:B-1----:R-:W-:-:S04]  /*f3f0*/  LOP3.LUT R2, R2, 0x7f, RZ, 0xc0, !PT ;  /* 0x0000007f02027812 */ /* 0x002fc800078ec0ff */
[----:B------:R-:W-:-:S04]  /*f400*/  SHF.R.U32.HI R2, RZ, 0x3, R2 ;  /* 0x00000003ff027819 */ /* 0x000fc80000011602 */
[----:B------:R-:W-:Y:S01]  /*f410*/  IADD3 R18, -R2, R18, -R7 ;  /* 0x0000001202127210 */ /* 0x000fe20007ffe907 */
[----:B--2---:R-:W-:Y:S06]  /*f420*/  @!P0 BRA `(.L_x_286) ;  /* 0x0000005400088947 */ /* 0x004fec0003800000 */
.L_x_362:
[----:B------:R-:W-:Y:S05]  /*f430*/  BSYNC B0 ;  /* 0x0000000000007941 */ /* 0x000fea0003800000 */
.L_x_285:
[----:B------:R-:W2:Y:S01]  /*f440*/  LDL R11, [R1+0x8] ;  /* 0x00000800010b7983 */ /* 0x000ea20000100800 */
[----:B------:R-:W-:Y:S01]  /*f450*/  ULDC.64 UR4, c[0x0][0x328] ;  /* 0x0000ca0000047ab9 */ /* 0x000fe20000000a00 */
[----:B-----5:R-:W-:Y:S01]  /*f460*/  SHF.R.S32.HI R10, RZ, 0x1f, R4 ;  /* 0x0000001fff0a7819 */ /* 0x020fe20000011404 */
[----:B------:R-:W-:Y:S01]  /*f470*/  IMAD R5, R9, UR4, RZ ;  /* 0x0000000409057c24 */ /* 0x000fe2000f8e02ff */
[----:B------:R-:W-:Y:S01]  /*f480*/  ISETP.GE.AND P1, PT, R18, 0x1, PT ;  /* 0x000000011200780c */ /* 0x000fe20003f26270 */
[C---:B------:R-:W-:Y:S01]  /*f490*/  IMAD.WIDE.U32 R2, R0.reuse, UR4, RZ ;  /* 0x0000000400027c25 */ /* 0x040fe2000f8e00ff */
[----:B------:R-:W-:Y:S01]  /*f4a0*/  ULDC.64 UR6, c[0x0][0x318] ;  /* 0x0000c60000067ab9 */ /* 0x000fe20000000a00 */
[----:B------:R-:W-:Y:S02]  /*f4b0*/  LOP3.LUT R25, R25, 0xffffff7f, RZ, 0xc0, !PT ;  /* 0xffffff7f19197812 */ /* 0x000fe400078ec0ff */
[----:B------:R-:W-:Y:S01]  /*f4c0*/  IMAD R5, R0, UR5, R5 ;  /* 0x0000000500057c24 */ /* 0x000fe2000f8e0205 */
[----:B------:R-:W-:-:S03]  /*f4d0*/  ULDC.64 UR4, c[0x0][0x338] ;  /* 0x0000ce0000047ab9 */ /* 0x000fc60000000a00 */
[----:B------:R-:W-:Y:S02]  /*f4e0*/  IMAD.IADD R3, R3, 0x1, R5 ;  /* 0x0000000103037824 */ /* 0x000fe400078e0205 */
[----:B------:R-:W-:Y:S02]  /*f4f0*/  IMAD R5, R10, UR4, RZ ;  /* 0x000000040a057c24 */ /* 0x000fe4000f8e02ff */
[----:B------:R-:W-:Y:S01]  /*f500*/  IMAD.WIDE.U32 R2, R4, UR4, R2 ;  /* 0x0000000404027c25 */ /* 0x000fe2000f8e0002 */
[----:B------:R-:W-:-:S03]  /*f510*/  @P1 LOP3.LUT R25, R25, 0x80, RZ, 0xfc, !PT ;  /* 0x0000008019191812 */ /* 0x000fc600078efcff */
[----:B------:R-:W-:Y:S01]  /*f520*/  IMAD R5, R4, UR5, R5 ;  /* 0x0000000504057c24 */ /* 0x000fe2000f8e0205 */
[----:B------:R-:W-:-:S03]  /*f530*/  ULDC.64 UR4, c[0x0][0x330] ;  /* 0x0000cc0000047ab9 */ /* 0x000fc60000000a00 */
[----:B------:R-:W-:Y:S02]  /*f540*/  IMAD.IADD R3, R3, 0x1, R5 ;  /* 0x0000000103037824 */ /* 0x000fe400078e0205 */
[----:B------:R-:W-:Y:S01]  /*f550*/  IMAD.WIDE.U32 R2, R23, UR4, R2 ;  /* 0x0000000417027c25 */ /* 0x000fe2000f8e0002 */
[----:B------:R-:W-:-:S03]  /*f560*/  UMOV UR4, 0xffffffff ;  /* 0xffffffff00047882 */ /* 0x000fc60000000000 */
[----:B------:R-:W-:Y:S01]  /*f570*/  IMAD R8, R23, UR5, R3 ;  /* 0x0000000517087c24 */ /* 0x000fe2000f8e0203 */
[----:B------:R-:W-:-:S04]  /*f580*/  IADD3 R7, P0, R2, UR6, RZ ;  /* 0x0000000602077c10 */ /* 0x000fc8000ff1e0ff */
[----:B------:R-:W-:Y:S01]  /*f590*/  IADD3.X R8, R8, UR7, RZ, P0, !PT ;  /* 0x0000000708087c10 */ /* 0x000fe200087fe4ff */
[----:B--2---:R-:W-:Y:S01]  /*f5a0*/  IMAD R5, R24, 0x8000, R11 ;  /* 0x0000800018057824 */ /* 0x004fe200078e020b */
[----:B------:R-:W-:Y:S07]  /*f5b0*/  BRA.DIV UR4, `(.L_x_287) ;  /* 0x0000005204b87947 */ /* 0x000fee000b800000 */
[----:B------:R-:W2:Y:S01]  /*f5c0*/  LDC R12, c[0x0][0x2f4] ;  /* 0x0000bd00ff0c7b82 */ /* 0x000ea20000000800 */
[----:B------:R-:W3:Y:S01]  /*f5d0*/  SHFL.IDX PT, R2, R7, RZ, 0x181f ;  /* 0x00181fff07027589 */ /* 0x000ee200000e0000 */
[----:B------:R-:W-:Y:S01]  /*f5e0*/  LOP3.LUT R11, R27, 0x80, RZ, 0xfc, !PT ;  /* 0x000000801b0b7812 */ /* 0x000fe200078efcff */
[----:B------:R-:W-:Y:S01]  /*f5f0*/  IMAD.IADD R5, R17, 0x1, R5 ;  /* 0x0000000111057824 */ /* 0x000fe200078e0205 */
[C---:B------:R-:W-:Y:S01]  /*f600*/  ISETP.GE.AND P3, PT, R18.reuse, 0x11, PT ;  /* 0x000000111200780c */ /* 0x040fe20003f66270 */
[----:B------:R-:W4:Y:S01]  /*f610*/  SHFL.IDX PT, R3, R8, RZ, 0x181f ;  /* 0x00181fff08037589 */ /* 0x000f2200000e0000 */
[----:B------:R-:W-:Y:S02]  /*f620*/  LOP3.LUT R25, R25, 0xffffffdf, RZ, 0xc0, !PT ;  /* 0xffffffdf19197812 */ /* 0x000fe400078ec0ff */
[C---:B------:R-:W-:Y:S02]  /*f630*/  ISETP.GE.AND P6, PT, R18.reuse, 0x71, PT ;  /* 0x000000711200780c */ /* 0x040fe40003fc6270 */
[----:B------:R-:W-:-:S02]  /*f640*/  ISETP.GE.AND P5, PT, R18, 0x31, PT ;  /* 0x000000311200780c */ /* 0x000fc40003fa6270 */
[----:B------:R-:W-:-:S05]  /*f650*/  ISETP.GE.AND P4, PT, R18, 0x41, PT ;  /* 0x000000411200780c */ /* 0x000fca0003f86270 */
[----:B------:R-:W-:Y:S02]  /*f660*/  @P3 LOP3.LUT R25, R25, 0x20, RZ, 0xfc, !PT ;  /* 0x0000002019193812 */ /* 0x000fe400078efcff */
[C---:B------:R-:W-:Y:S02]  /*f670*/  ISETP.GE.AND P3, PT, R18.reuse, 0x51, PT ;  /* 0x000000511200780c */ /* 0x040fe40003f66270 */
[----:B------:R-:W-:Y:S02]  /*f680*/  LOP3.LUT R25, R25, 0xffffffef, RZ, 0xc0, !PT ;  /* 0xffffffef19197812 */ /* 0x000fe400078ec0ff */
[C---:B--2---:R-:W-:Y:S02]  /*f690*/  ISETP.GE.AND P1, PT, R27.reuse, R12, PT ;  /* 0x0000000c1b00720c */ /* 0x044fe40003f26270 */
[----:B---3--:R-:W-:Y:S02]  /*f6a0*/  IADD3 R2, P0, R27, R2, RZ ;  /* 0x000000021b027210 */ /* 0x008fe40007f1e0ff */
[----:B------:R-:W-:-:S03]  /*f6b0*/  ISETP.LT.OR P2, PT, R18, 0x1, P1 ;  /* 0x000000011200780c */ /* 0x000fc60000f41670 */
[----:B----4-:R-:W-:Y:S01]  /*f6c0*/  IMAD.X R3, RZ, RZ, R3, P0 ;  /* 0x000000ffff037224 */ /* 0x010fe200000e0603 */
[----:B------:R-:W-:-:S09]  /*f6d0*/  ISETP.GE.AND P0, PT, R11, R12, PT ;  /* 0x0000000c0b00720c */ /* 0x000fd20003f06270 */
[----:B------:R-:W-:Y:S01]  /*f6e0*/  @!PT LDS RZ, [RZ] ;  /* 0x00000000fffff984 */ /* 0x000fe20000000800 */
[----:B------:R-:W-:Y:S01]  /*f6f0*/  LDGSTS.E.BYPASS.LTC128B.128 [R5+0x10400], desc[UR52][R2.64], !P2 ;  /* 0x1040000002057fae */ /* 0x000fe2000d101d74 */
[----:B------:R-:W-:-:S13]  /*f700*/  ISETP.LT.OR P2, PT, R18, 0x1, P0 ;  /* 0x000000011200780c */ /* 0x000fda0000741670 */
[----:B------:R2:W-:Y:S04]  /*f710*/  LDGSTS.E.BYPASS.LTC128B.128 [R5+0x14400], desc[UR52][R2.64+0x80], !P2 ;  /* 0x1440008002057fae */ /* 0x0005e8000d101d74 */
[----:B--2---:R-:W2:Y:S04]  /*f720*/  SHFL.IDX PT, R2, R7, 0x1, 0x181f ;  /* 0x00381f0007027f89 */ /* 0x004ea800000e0000 */
[----:B------:R-:W3:Y:S01]  /*f730*/  SHFL.IDX PT, R3, R8, 0x1, 0x181f ;  /* 0x00381f0008037f89 */ /* 0x000ee200000e0000 */
[----:B--2---:R-:W-:-:S05]  /*f740*/  IADD3 R2, P2, R27, R2, RZ ;  /* 0x000000021b027210 */ /* 0x004fca0007f5e0ff */
[----:B---3--:R-:W-:Y:S01]  /*f750*/  IMAD.X R3, RZ, RZ, R3, P2 ;  /* 0x000000ffff037224 */ /* 0x008fe200010e0603 */
[----:B------:R-:W-:-:S13]  /*f760*/  ISETP.LT.OR P2, PT, R18, 0x11, P1 ;  /* 0x000000111200780c */ /* 0x000fda0000f41670 */
        /* <DEDUP_REMOVED lines=36> */
[----:B------:R-:W3:Y:S04]  /*f9b0*/  SHFL.IDX PT, R3, R8, 0x6, 0x181f ;  /* 0x00d81f0008037f89 */ /* 0x000ee800000e0000 */
[----:B------:R-:W4:Y:S01]  /*f9c0*/  SHFL.IDX PT, R8, R8, 0x7, 0x181f ;  /* 0x00f81f0008087f89 */ /* 0x000f2200000e0000 */
[----:B--2---:R-:W-:-:S05]  /*f9d0*/  IADD3 R2, P2, R27, R2, RZ ;  /* 0x000000021b027210 */ /* 0x004fca0007f5e0ff */
[----:B---3--:R-:W-:Y:S01]  /*f9e0*/  IMAD.X R3, RZ, RZ, R3, P2 ;  /* 0x000000ffff037224 */ /* 0x008fe200010e0603 */
[----:B------:R-:W-:-:S13]  /*f9f0*/  ISETP.LT.OR P2, PT, R18, 0x61, P1 ;  /* 0x000000611200780c */ /* 0x000fda0000f41670 */
[----:B------:R-:W-:Y:S01]  /*fa00*/  LDGSTS.E.BYPASS.LTC128B.128 [R5+0x13400], desc[UR52][R2.64], !P2 ;  /* 0x1340000002057fae */ /* 0x000fe2000d101d74 */
[----:B------:R-:W-:-:S13]  /*fa10*/  ISETP.LT.OR P2, PT, R18, 0x61, P0 ;  /* 0x000000611200780c */ /* 0x000fda0000741670 */
[----:B------:R2:W-:Y:S01]  /*fa20*/  LDGSTS.E.BYPASS.LTC128B.128 [R5+0x17400], desc[UR52][R2.64+0x80], !P2 ;  /* 0x1740008002057fae */ /* 0x0005e2000d101d74 */
[----:B------:R-:W-:-:S03]  /*fa30*/  ISETP.GE.AND P2, PT, R18, 0x21, PT ;  /* 0x000000211200780c */ /* 0x000fc60003f46270 */
[----:B--2---:R2:W3:Y:S10]  /*fa40*/  SHFL.IDX PT, R2, R7, 0x7, 0x181f ;  /* 0x00f81f0007027f89 */ /* 0x0044f400000e0000 */
[----:B------:R-:W-:-:S02]  /*fa50*/  @P2 LOP3.LUT R25, R25, 0x10, RZ, 0xfc, !PT ;  /* 0x0000001019192812 */ /* 0x000fc400078efcff */
[----:B------:R-:W-:Y:S02]  /*fa60*/  ISETP.GE.AND P2, PT, R18, 0x61, PT ;  /* 0x000000611200780c */ /* 0x000fe40003f46270 */
[----:B------:R-:W-:-:S04]  /*fa70*/  LOP3.LUT R25, R25, 0xffffffbf, RZ, 0xc0, !PT ;  /* 0xffffffbf19197812 */ /* 0x000fc800078ec0ff */
[----:B--2-4-:R-:W-:-:S07]  /*fa80*/  @P6 LOP3.LUT R25, R25, 0x40, RZ, 0xfc, !PT ;  /* 0x0000004019196812 */ /* 0x014fce00078efcff */
.L_x_380:
[C---:B------:R-:W-:Y:S02]  /*fa90*/  ISETP.LT.OR P1, PT, R18.reuse, 0x71, P1 ;  /* 0x000000711200780c */ /* 0x040fe40000f21670 */
[----:B------:R-:W-:Y:S02]  /*faa0*/  ISETP.LT.OR P0, PT, R18, 0x71, P0 ;  /* 0x000000711200780c */ /* 0x000fe40000701670 */
[----:B---3--:R-:W-:-:S05]  /*fab0*/  IADD3 R2, P6, R27, R2, RZ ;  /* 0x000000021b027210 */ /* 0x008fca0007fde0ff */
[----:B------:R-:W-:-:S05]  /*fac0*/  IMAD.X R3, RZ, RZ, R8, P6 ;  /* 0x000000ffff037224 */ /* 0x000fca00030e0608 */
[----:B------:R-:W-:Y:S01]  /*fad0*/  @!PT LDS RZ, [RZ] ;  /* 0x00000000fffff984 */ /* 0x000fe20000000800 */
[----:B------:R-:W-:Y:S01]  /*fae0*/  @!PT LDS RZ, [RZ] ;  /* 0x00000000fffff984 */ /* 0x000fe20000000800 */
[----:B------:R-:W-:Y:S01]  /*faf0*/  @!PT LDS RZ, [RZ] ;  /* 0x00000000fffff984 */ /* 0x000fe20000000800 */
[----:B------:R2:W-:Y:S04]  /*fb00*/  LDGSTS.E.BYPASS.LTC128B.128 [R5+0x13c00], desc[UR52][R2.64], !P1 ;  /* 0x13c0000002057fae */ /* 0x0005e8000c901d74 */
[----:B------:R2:W-:Y:S01]  /*fb10*/  LDGSTS.E.BYPASS.LTC128B.128 [R5+0x17c00], desc[UR52][R2.64+0x80], !P0 ;  /* 0x17c0008002057fae */ /* 0x0005e2000c101d74 */
[----:B------:R-:W-:Y:S01]  /*fb20*/  PLOP3.LUT P0, PT, PT, PT, PT, 0x80, 0x0 ;  /* 0x000000000000781c */ /* 0x000fe20003f0f070 */
[----:B------:R-:W-:-:S12]  /*fb30*/  NOP ;  /* 0x0000000000007918 */ /* 0x000fd80000000000 */
.L_x_288:
[----:B------:R-:W-:Y:S02]  /*fb40*/  PLOP3.LUT P1, PT, P1, P0, PT, 0xa2, 0x0 ;  /* 0x000000000000781c */ /* 0x000fe40000f21472 */
[----:B------:R-:W-:-:S08]  /*fb50*/  @P0 R2UR P1, UR4, R6 ;  /* 0x00000000060402ca */ /* 0x000fd00000020000 */
[----:B------:R-:W-:-:S05]  /*fb60*/  @P0 PLOP3.LUT P0, PT, P1, PT, PT, 0x80, 0x0 ;  /* 0x000000000000081c */ /* 0x000fca0000f0f070 */
[----:B------:R-:W-:Y:S01]  /*fb70*/  @!P1 SYNCS.ARRIVE.TRANS64.RED.A0T1 RZ, [UR4+0x38870], RZ ;  /* 0x038870ffffff99a7 */ /* 0x000fe20008200404 */
[----:B------:R-:W-:Y:S07]  /*fb80*/  @!P1 ARRIVES.LDGSTSBAR.64.TRANSCNT [UR4+0x38870] ;  /* 0x03887000ff0099b0 */ /* 0x000fee0008000a84 */
[----:B------:R-:W-:Y:S05]  /*fb90*/  @P0 BRA.U.ANY `(.L_x_288) ;  /* 0xfffffffd00e80947 */ /* 0x000fea000393ffff */
[----:B------:R-:W-:Y:S01]  /*fba0*/  NOP ;  /* 0x0000000000007918 */ /* 0x000fe20000000000 */
[----:B--2---:R-:W-:-:S05]  /*fbb0*/  IMAD.U32 R2, RZ, RZ, UR42 ;  /* 0x0000002aff027e24 */ /* 0x004fca000f8e00ff */
[----:B------:R-:W-:-:S13]  /*fbc0*/  ISETP.NE.AND P6, PT, R2, 0x3, PT ;  /* 0x000000030200780c */ /* 0x000fda0003fc5270 */
[----:B------:R-:W-:Y:S05]  /*fbd0*/  @!P6 BRA `(.L_x_289) ;  /* 0x000000000004e947 */ /* 0x000fea0003800000 */
[----:B------:R-:W-:Y:S01]  /*fbe0*/  BPT.TRAP 0x1 ;  /* 0x000000040000795c */ /* 0x000fe20000300000 */
.L_x_289:
[----:B------:R2:W-:Y:S01]  /*fbf0*/  SYNCS.ARRIVE.TRANS64.A1T0 RZ, [R6+URZ+0x38870], RZ ;  /* 0x038870ff06ff79a7 */ /* 0x0005e2000810003f */
[----:B------:R-:W-:Y:S05]  /*fc00*/  @!P6 BRA `(.L_x_290) ;  /* 0x000000000004e947 */ /* 0x000fea0003800000 */
[----:B------:R-:W-:Y:S01]  /*fc10*/  BPT.TRAP 0x1 ;  /* 0x000000040000795c */ /* 0x000fe20000300000 */
.L_x_290:
[----:B------:R-:W3:Y:S01]  /*fc20*/  SYNCS.PHASECHK.TRANS64.TRYWAIT P0, [R6+URZ+0x38840], R20 ;  /* 0x03884014060075a7 */ /* 0x000ee2000800017f */
[----:B------:R-:W-:Y:S04]  /*fc30*/  BSSY B0, `(.L_x_291) ;  /* 0x0000002000007945 */ /* 0x000fe80003800000 */
[----:B---3--:R-:W-:Y:S05]  /*fc40*/  @!P0 BRA `(.L_x_292) ;  /* 0x0000005400e48947 */ /* 0x008fea0003800000 */
.L_x_381:
[----:B------:R-:W-:Y:S05]  /*fc50*/  BSYNC B0 ;  /* 0x0000000000007941 */ /* 0x000fea0003800000 */
.L_x_291:
[----:B------:R-:W-:Y:S01]  /*fc60*/  ULDC.64 UR4, c[0x0][0x300] ;  /* 0x0000c00000047ab9 */ /* 0x000fe20000000a00 */
[----:B------:R-:W4:Y:S01]  /*fc70*/  LDC R8, c[0x0][0x2f4] ;  /* 0x0000bd00ff087b82 */ /* 0x000f220000000800 */
[----:B------:R-:W-:Y:S01]  /*fc80*/  IMAD R7, R9, UR4, RZ ;  /* 0x0000000409077c24 */ /* 0x000fe2000f8e02ff */
[----:B------:R-:W-:Y:S01]  /*fc90*/  ULDC.64 UR6, c[0x0][0x2e8] ;  /* 0x0000ba0000067ab9 */ /* 0x000fe20000000a00 */
[----:B------:R-:W-:Y:S01]  /*fca0*/  IMAD.WIDE.U32 R2, R0, UR4, RZ ;  /* 0x0000000400027c25 */ /* 0x000fe2000f8e00ff */
[----:B------:R-:W-:-:S03]  /*fcb0*/  LOP3.LUT R11, R27, 0x80, RZ, 0xfc, !PT ;  /* 0x000000801b0b7812 */ /* 0x000fc600078efcff */
[----:B------:R-:W-:Y:S01]  /*fcc0*/  IMAD R7, R0, UR5, R7 ;  /* 0x0000000500077c24 */ /* 0x000fe2000f8e0207 */
[----:B------:R-:W-:Y:S02]  /*fcd0*/  ULDC.64 UR4, c[0x0][0x310] ;  /* 0x0000c40000047ab9 */ /* 0x000fe40000000a00 */
[----:B------:R-:W-:Y:S02]  /*fce0*/  IMAD R10, R10, UR4, RZ ;  /* 0x000000040a0a7c24 */ /* 0x000fe4000f8e02ff */
[----:B------:R-:W-:Y:S02]  /*fcf0*/  IMAD.IADD R3, R3, 0x1, R7 ;  /* 0x0000000103037824 */ /* 0x000fe400078e0207 */
[C---:B------:R-:W-:Y:S02]  /*fd00*/  IMAD R10, R4.reuse, UR5, R10 ;  /* 0x00000005040a7c24 */ /* 0x040fe4000f8e020a */
[----:B------:R-:W-:Y:S01]  /*fd10*/  IMAD.WIDE.U32 R2, R4, UR4, R2 ;  /* 0x0000000404027c25 */ /* 0x000fe2000f8e0002 */
[----:B------:R-:W-:-:S03]  /*fd20*/  ULDC.64 UR4, c[0x0][0x308] ;  /* 0x0000c20000047ab9 */ /* 0x000fc60000000a00 */
[----:B------:R-:W-:Y:S02]  /*fd30*/  IMAD.IADD R3, R3, 0x1, R10 ;  /* 0x0000000103037824 */ /* 0x000fe400078e020a */
[----:B------:R-:W-:Y:S01]  /*fd40*/  IMAD.WIDE.U32 R2, R23, UR4, R2 ;  /* 0x0000000417027c25 */ /* 0x000fe2000f8e0002 */
[----:B------:R-:W-:Y:S01]  /*fd50*/  UMOV UR4, 0xffffffff ;  /* 0xffffffff00047882 */ /* 0x000fe20000000000 */
[----:B----4-:R-:W-:Y:S02]  /*fd60*/  ISETP.GE.AND P1, PT, R11, R8, PT ;  /* 0x000000080b00720c */ /* 0x010fe40003f26270 */
[----:B------:R-:W-:Y:S01]  /*fd70*/  IMAD R0, R23, UR5, R3 ;  /* 0x0000000517007c24 */ /* 0x000fe2000f8e0203 */
[----:B------:R-:W-:-:S04]  /*fd80*/  IADD3 R4, P0, R2, UR6, RZ ;  /* 0x0000000602047c10 */ /* 0x000fc8000ff1e0ff */
[----:B------:R-:W-:Y:S01]  /*fd90*/  IADD3.X R0, R0, UR7, RZ, P0, !PT ;  /* 0x0000000700007c10 */ /* 0x000fe200087fe4ff */
[----:B------:R-:W-:Y:S08]  /*fda0*/  BRA.DIV UR4, `(.L_x_293) ;  /* 0x0000005604a07947 */ /* 0x000ff0000b800000 */
[----:B------:R-:W4:Y:S01]  /*fdb0*/  SHFL.IDX PT, R3, R4, RZ, 0x181f ;  /* 0x00181fff04037589 */ /* 0x000f2200000e0000 */
[----:B------:R-:W-:Y:S02]  /*fdc0*/  LOP3.LUT R25, R25, 0xfffff7ff, RZ, 0xc0, !PT ;  /* 0xfffff7ff19197812 */ /* 0x000fe400078ec0ff */
[----:B------:R-:W-:Y:S01]  /*fdd0*/  ISETP.GE.AND P6, PT, R27, R8, PT ;  /* 0x000000081b00720c */ /* 0x000fe20003fc6270 */
[----:B------:R-:W5:Y:S01]  /*fde0*/  SHFL.IDX PT, R2, R0, RZ, 0x181f ;  /* 0x00181fff00027589 */ /* 0x000f6200000e0000 */
[----:B------:R-:W-:-:S04]  /*fdf0*/  @P4 LOP3.LUT R25, R25, 0x800, RZ, 0xfc, !PT ;  /* 0x0000080019194812 */ /* 0x000fc800078efcff */
[C---:B------:R-:W-:Y:S02]  /*fe00*/  LOP3.LUT P4, RZ, R25.reuse, 0x80, RZ, 0xc0, !PT ;  /* 0x0000008019ff7812 */ /* 0x040fe4000788c0ff */
[----:B------:R-:W-:-:S04]  /*fe10*/  LOP3.LUT R25, R25, 0xfffffbff, RZ, 0xc0, !PT ;  /* 0xfffffbff19197812 */ /* 0x000fc800078ec0ff */
[----:B------:R-:W-:-:S04]  /*fe20*/  @P3 LOP3.LUT R25, R25, 0x400, RZ, 0xfc, !PT ;  /* 0x0000040019193812 */ /* 0x000fc800078efcff */
[C---:B------:R-:W-:Y:S02]  /*fe30*/  LOP3.LUT P3, RZ, R25.reuse, 0x20, RZ, 0xc0, !PT ;  /* 0x0000002019ff7812 */ /* 0x040fe4000786c0ff */
[----:B------:R-:W-:Y:S02]  /*fe40*/  LOP3.LUT R25, R25, 0xfffffdff, RZ, 0xc0, !PT ;  /* 0xfffffdff19197812 */ /* 0x000fe400078ec0ff */
[----:B----4-:R-:W-:Y:S02]  /*fe50*/  @P4 IADD3 R3, P0, R27, R3, RZ ;  /* 0x000000031b034210 */ /* 0x010fe40007f1e0ff */
[----:B------:R-:W-:-:S03]  /*fe60*/  @P2 LOP3.LUT R25, R25, 0x200, RZ, 0xfc, !PT ;  /* 0x0000020019192812 */ /* 0x000fc600078efcff */
[----:B-----5:R-:W-:Y:S01]  /*fe70*/  @P4 IMAD.X R2, RZ, RZ, R2, P0 ;  /* 0x000000ffff024224 */ /* 0x020fe200000e0602 */
[----:B------:R-:W-:-:S04]  /*fe80*/  LOP3.LUT P2, RZ, R25, 0x10, RZ, 0xc0, !PT ;  /* 0x0000001019ff7812 */ /* 0x000fc8000784c0ff */
[----:B------:R-:W-:-:S04]  /*fe90*/  @P4 LOP3.LUT R3, R3, R2, RZ, 0x3c, !PT ;  /* 0x0000000203034212 */ /* 0x000fc800078e3cff */
[----:B------:R-:W-:-:S04]  /*fea0*/  @P4 LOP3.LUT R2, R3, R2, RZ, 0x3c, !PT ;  /* 0x0000000203024212 */ /* 0x000fc800078e3cff */
[----:B------:R-:W-:-:S05]  /*feb0*/  @P4 LOP3.LUT R3, R3, R2, RZ, 0x3c, !PT ;  /* 0x0000000203034212 */ /* 0x000fca00078e3cff */
[----:B------:R-:W-:Y:S01]  /*fec0*/  @!PT LDS RZ, [RZ] ;  /* 0x00000000fffff984 */ /* 0x000fe20000000800 */
[----:B------:R-:W-:Y:S04]  /*fed0*/  @P4 LDGSTS.E.BYPASS.LTC128B.128 [R5+0x28400], desc[UR52][R2.64], !P6 ;  /* 0x2840000002054fae */ /* 0x000fe8000f101d74 */
[----:B------:R4:W-:Y:S01]  /*fee0*/  @P4 LDGSTS.E.BYPASS.LTC128B.128 [R5+0x2c400], desc[UR52][R2.64+0x80], !P1 ;  /* 0x2c40008002054fae */ /* 0x0009e2000c901d74 */
[----:B------:R-:W-:-:S03]  /*fef0*/  LOP3.LUT P4, RZ, R25, 0x800, RZ, 0xc0, !PT ;  /* 0x0000080019ff7812 */ /* 0x000fc6000788c0ff */
[----:B----4-:R-:W4:Y:S04]  /*ff00*/  SHFL.IDX PT, R3, R4, 0x1, 0x181f ;  /* 0x00381f0004037f89 */ /* 0x010f2800000e0000 */
[----:B------:R-:W5:Y:S01]  /*ff10*/  SHFL.IDX PT, R2, R0, 0x1, 0x181f ;  /* 0x00381f0000027f89 */ /* 0x000f6200000e0000 */
[----:B----4-:R-:W-:-:S05]  /*ff20*/  @P3 IADD3 R3, P0, R27, R3, RZ ;  /* 0x000000031b033210 */ /* 0x010fca0007f1e0ff */
[----:B-----5:R-:W-:-:S05]  /*ff30*/  @P3 IMAD.X R2, RZ, RZ, R2, P0 ;  /* 0x000000ffff023224 */ /* 0x020fca00000e0602 */
[----:B------:R-:W-:-:S04]  /*ff40*/  @P3 LOP3.LUT R3, R3, R2, RZ, 0x3c, !PT ;  /* 0x0000000203033212 */ /* 0x000fc800078e3cff */
[----:B------:R-:W-:-:S04]  /*ff50*/  @P3 LOP3.LUT R2, R3, R2, RZ, 0x3c, !PT ;  /* 0x0000000203023212 */ /* 0x000fc800078e3cff */
[----:B------:R-:W-:-:S05]  /*ff60*/  @P3 LOP3.LUT R3, R3, R2, RZ, 0x3c, !PT ;  /* 0x0000000203033212 */ /* 0x000fca00078e3cff */
        /* <DEDUP_REMOVED lines=21> */
[----:B------:R4:W-:Y:S04]  /*100c0*/  @P5 LDGSTS.E.BYPASS.LTC128B.128 [R5+0x2dc00], desc[UR52][R2.64+0x80], !P1 ;  /* 0x2dc0008002055fae */ /* 0x0009e8000c901d74 */
        /* <DEDUP_REMOVED lines=19> */
[----:B------:R-:W5:Y:S04]  /*10200*/  SHFL.IDX PT, R2, R0, 0x6, 0x181f ;  /* 0x00d81f0000027f89 */ /* 0x000f6800000e0000 */
[----:B------:R-:W0:Y:S04]  /*10210*/  SHFL.IDX PT, R4, R4, 0x7, 0x181f ;  /* 0x00f81f0004047f89 */ /* 0x000e2800000e0000 */
[----:B------:R-:W0:Y:S01]  /*10220*/  SHFL.IDX PT, R0, R0, 0x7, 0x181f ;  /* 0x00f81f0000007f89 */ /* 0x000e2200000e0000 */
[----:B----4-:R-:W-:-:S05]  /*10230*/  @P2 IADD3 R3, P0, R27, R3, RZ ;  /* 0x000000031b032210 */ /* 0x010fca0007f1e0ff */
[----:B-----5:R-:W-:-:S05]  /*10240*/  @P2 IMAD.X R2, RZ, RZ, R2, P0 ;  /* 0x000000ffff022224 */ /* 0x020fca00000e0602 */
[----:B------:R-:W-:-:S04]  /*10250*/  @P2 LOP3.LUT R3, R3, R2, RZ, 0x3c, !PT ;  /* 0x0000000203032212 */ /* 0x000fc800078e3cff */
[----:B------:R-:W-:-:S04]  /*10260*/  @P2 LOP3.LUT R2, R3, R2, RZ, 0x3c, !PT ;  /* 0x0000000203022212 */ /* 0x000fc800078e3cff */
[----:B------:R-:W-:-:S05]  /*10270*/  @P2 LOP3.LUT R3, R3, R2, RZ, 0x3c, !PT ;  /* 0x0000000203032212 */ /* 0x000fca00078e3cff */
[----:B------:R4:W-:Y:S04]  /*10280*/  @P2 LDGSTS.E.BYPASS.LTC128B.128 [R5+0x2b400], desc[UR52][R2.64], !P6 ;  /* 0x2b40000002052fae */ /* 0x0009e8000f101d74 */
[----:B0-----:R4:W-:Y:S02]  /*10290*/  @P2 LDGSTS.E.BYPASS.LTC128B.128 [R5+0x2f400], desc[UR52][R2.64+0x80], !P1 ;  /* 0x2f40008002052fae */ /* 0x0019e4000c901d74 */
.L_x_399:
[----:B------:R-:W-:Y:S02]  /*102a0*/  LOP3.LUT P2, RZ, R25, 0x40, RZ, 0xc0, !PT ;  /* 0x0000004019ff7812 */ /* 0x000fe4000784c0ff */
[----:B------:R-:W-:-:S11]  /*102b0*/  ISETP.GE.AND P3, PT, R27, R8, PT ;  /* 0x000000081b00720c */ /* 0x000fd60003f66270 */
[----:B0---4-:R-:W-:-:S05]  /*102c0*/  @P2 IADD3 R2, P0, R27, R4, RZ ;  /* 0x000000041b022210 */ /* 0x011fca0007f1e0ff */
[----:B------:R-:W-:Y:S01]  /*102d0*/  @P2 IMAD.X R0, RZ, RZ, R0, P0 ;  /* 0x000000ffff002224 */ /* 0x000fe200000e0600 */
[----:B------:R-:W-:-:S03]  /*102e0*/  PLOP3.LUT P0, PT, PT, PT, PT, 0x80, 0x0 ;  /* 0x000000000000781c */ /* 0x000fc60003f0f070 */
[----:B------:R-:W-:-:S05]  /*102f0*/  @P2 IMAD.MOV.U32 R3, RZ, RZ, R0 ;  /* 0x000000ffff032224 */ /* 0x000fca00078e0000 */
[----:B------:R-:W-:Y:S01]  /*10300*/  @!PT LDS RZ, [RZ] ;  /* 0x00000000fffff984 */ /* 0x000fe20000000800 */
[----:B------:R-:W-:Y:S01]  /*10310*/  @!PT LDS RZ, [RZ] ;  /* 0x00000000fffff984 */ /* 0x000fe20000000800 */
[----:B------:R-:W-:Y:S01]  /*10320*/  @!PT LDS RZ, [RZ] ;  /* 0x00000000fffff984 */ /* 0x000fe20000000800 */
[----:B------:R0:W-:Y:S04]  /*10330*/  @P2 LDGSTS.E.BYPASS.LTC128B.128 [R5+0x2bc00], desc[UR52][R2.64], !P3 ;  /* 0x2bc0000002052fae */ /* 0x0001e8000d901d74 */
[----:B------:R0:W-:Y:S01]  /*10340*/  @P2 LDGSTS.E.BYPASS.LTC128B.128 [R5+0x2fc00], desc[UR52][R2.64+0x80], !P1 ;  /* 0x2fc0008002052fae */ /* 0x0001e2000c901d74 */
[----:B------:R-:W-:Y:S01]  /*10350*/  NOP ;  /* 0x0000000000007918 */ /* 0x000fe20000000000 */
.L_x_294:
[----:B------:R-:W-:Y:S02]  /*10360*/  PLOP3.LUT P1, PT, P1, P0, PT, 0xa2, 0x0 ;  /* 0x000000000000781c */ /* 0x000fe40000f21472 */
[----:B------:R-:W-:-:S08]  /*10370*/  @P0 R2UR P1, UR4, R6 ;  /* 0x00000000060402ca */ /* 0x000fd00000020000 */
[----:B------:R-:W-:-:S05]  /*10380*/  @P0 PLOP3.LUT P0, PT, P1, PT, PT, 0x80, 0x0 ;  /* 0x000000000000081c */ /* 0x000fca0000f0f070 */
[----:B------:R-:W-:Y:S01]  /*10390*/  @!P1 SYNCS.ARRIVE.TRANS64.RED.A0T1 RZ, [UR4+0x38830], RZ ;  /* 0x038830ffffff99a7 */ /* 0x000fe20008200404 */
[----:B------:R-:W-:Y:S07]  /*103a0*/  @!P1 ARRIVES.LDGSTSBAR.64.TRANSCNT [UR4+0x38830] ;  /* 0x03883000ff0099b0 */ /* 0x000fee0008000a84 */
[----:B------:R-:W-:Y:S05]  /*103b0*/  @P0 BRA.U.ANY `(.L_x_294) ;  /* 0xfffffffd00e80947 */ /* 0x000fea000393ffff */
[----:B------:R-:W-:Y:S01]  /*103c0*/  NOP ;  /* 0x0000000000007918 */ /* 0x000fe20000000000 */
[----:B------:R-:W-:-:S05]  /*103d0*/  IMAD.U32 R0, RZ, RZ, UR42 ;  /* 0x0000002aff007e24 */ /* 0x000fca000f8e00ff */
[----:B------:R-:W-:-:S13]  /*103e0*/  ISETP.NE.AND P2, PT, R0, 0x3, PT ;  /* 0x000000030000780c */ /* 0x000fda0003f45270 */
[----:B------:R-:W-:Y:S05]  /*103f0*/  @!P2 BRA `(.L_x_295) ;  /* 0x000000000004a947 */ /* 0x000fea0003800000 */
[----:B------:R-:W-:Y:S01]  /*10400*/  BPT.TRAP 0x1 ;  /* 0x000000040000795c */ /* 0x000fe20000300000 */
.L_x_295:
[----:B------:R4:W-:Y:S02]  /*10410*/  SYNCS.ARRIVE.TRANS64.A1T0 RZ, [R6+URZ+0x38830], RZ ;  /* 0x038830ff06ff79a7 */ /* 0x0009e4000810003f */
[----:B------:R-:W-:Y:S05]  /*10420*/  WARPSYNC.ALL ;  /* 0x0000000000007948 */ /* 0x000fea0003800000 */
[----:B------:R-:W-:Y:S01]  /*10430*/  VIADD R0, R17, 0x20400 ;  /* 0x0002040011007836 */ /* 0x000fe20000000000 */
[----:B------:R-:W-:Y:S01]  /*10440*/  USHF.R.S32.HI UR4, URZ, 0x1f, UR38 ;  /* 0x0000001f3f047899 */ /* 0x000fe20008011426 */
[----:B------:R-:W-:Y:S01]  /*10450*/  BAR.SYNC.DEFER_BLOCKING 0x8, 0x180 ;  /* 0x0206000000007b1d */ /* 0x000fe20000010000 */
[----:B------:R-:W-:Y:S02]  /*10460*/  UISETP.NE.AND UP0, UPT, UR45, URZ, UPT ;  /* 0x0000003f2d00728c */ /* 0x000fe4000bf05270 */
[----:B------:R-:W-:-:S02]  /*10470*/  LOP3.LUT P0, RZ, R0, 0x3ff, RZ, 0xc0, !PT ;  /* 0x000003ff00ff7812 */ /* 0x000fc4000780c0ff */
[----:B------:R-:W-:Y:S01]  /*10480*/  USEL UR41, UR41, URZ, !UP0 ;  /* 0x0000003f29297287 */ /* 0x000fe2000c000000 */
[----:B------:R-:W-:Y:S01]  /*10490*/  BSSY B6, `(.L_x_296) ;  /* 0x0000018000067945 */ /* 0x000fe20003800000 */
[----:B------:R-:W-:Y:S01]  /*104a0*/  ULDC.64 UR6, c[0x0][0x298] ;  /* 0x0000a60000067ab9 */ /* 0x000fe20000000a00 */
[----:B------:R-:W-:Y:S02]  /*104b0*/  USEL UR40, UR40, URZ, !UP0 ;  /* 0x0000003f28287287 */ /* 0x000fe4000c000000 */
[----:B------:R-:W-:Y:S02]  /*104c0*/  UIMAD UR4, UR4, UR6, URZ ;  /* 0x00000006040472a4 */ /* 0x000fe4000f8e023f */
[----:B------:R-:W-:Y:S02]  /*104d0*/  UIMAD.WIDE.U32 UR36, UR38, UR6, URZ ;  /* 0x00000006262472a5 */ /* 0x000fe4000f8e003f */
[----:B------:R-:W-:-:S04]  /*104e0*/  UIMAD UR4, UR38, UR7, UR4 ;  /* 0x00000007260472a4 */ /* 0x000fc8000f8e0204 */
[----:B------:R-:W-:Y:S01]  /*104f0*/  UIADD3 UR45, UR37, UR4, URZ ;  /* 0x00000004252d7290 */ /* 0x000fe2000fffe03f */
[----:B------:R-:W-:Y:S11]  /*10500*/  @!P0 BRA `(.L_x_297) ;  /* 0x0000000000408947 */ /* 0x000ff60003800000 */
[----:B0-----:R-:W-:Y:S01]  /*10510*/  MOV R2, 0x0 ;  /* 0x0000000000027802 */ /* 0x001fe20000000f00 */
[----:B------:R-:W-:Y:S01]  /*10520*/  ULDC.64 UR6, c[0x4][0x1b0] ;  /* 0x01006c0000067ab9 */ /* 0x000fe20000000a00 */
[----:B------:R-:W-:Y:S01]  /*10530*/  ULDC.64 UR8, c[0x4][0x1b8] ;  /* 0x01006e0000087ab9 */ /* 0x000fe20000000a00 */
[----:B------:R-:W-:Y:S01]  /*10540*/  ULDC.64 UR4, c[0x4][0x120] ;  /* 0x0100480000047ab9 */ /* 0x000fe20000000a00 */
[----:B------:R-:W-:Y:S02]  /*10550*/  IMAD.U32 R4, RZ, RZ, UR6 ;  /* 0x00000006ff047e24 */ /* 0x000fe4000f8e00ff */
[----:B------:R-:W0:Y:S01]  /*10560*/  LDC.64 R2, c[0x4][R2] ;  /* 0x0100000002027b82 */ /* 0x000e220000000a00 */
[----:B------:R-:W-:Y:S02]  /*10570*/  IMAD.U32 R5, RZ, RZ, UR7 ;  /* 0x00000007ff057e24 */ /* 0x000fe4000f8e00ff */
[----:B-1234-:R-:W-:Y:S02]  /*10580*/  IMAD.U32 R6, RZ, RZ, UR8 ;  /* 0x00000008ff067e24 */ /* 0x01efe4000f8e00ff */
[----:B------:R-:W-:-:S02]  /*10590*/  IMAD.U32 R7, RZ, RZ, UR9 ;  /* 0x00000009ff077e24 */ /* 0x000fc4000f8e00ff */
[----:B------:R-:W-:Y:S02]  /*105a0*/  IMAD.U32 R10, RZ, RZ, UR4 ;  /* 0x00000004ff0a7e24 */ /* 0x000fe4000f8e00ff */
[----:B------:R-:W-:Y:S02]  /*105b0*/  IMAD.U32 R11, RZ, RZ, UR5 ;  /* 0x00000005ff0b7e24 */ /* 0x000fe4000f8e00ff */
[----:B------:R-:W-:Y:S02]  /*105c0*/  IMAD.MOV.U32 R8, RZ, RZ, 0x70 ;  /* 0x00000070ff087424 */ /* 0x000fe400078e00ff */
[----:B------:R-:W-:Y:S02]  /*105d0*/  IMAD.MOV.U32 R12, RZ, RZ, 0x1 ;  /* 0x00000001ff0c7424 */ /* 0x000fe400078e00ff */
[----:B------:R-:W-:-:S07]  /*105e0*/  IMAD.MOV.U32 R13, RZ, RZ, RZ ;  /* 0x000000ffff0d7224 */ /* 0x000fce00078e00ff */
[----:B------:R-:W-:-:S07]  /*105f0*/  LEPC R20, `(.L_x_297) ;  /* 0x000000001014794e */ /* 0x000fce0000000000 */
[----:B0-----:R-:W-:Y:S05]  /*10600*/  CALL.ABS.NOINC R2 ;  /* 0x0000000002007343 */ /* 0x001fea0003c00000 */
.L_x_297:
[----:B------:R-:W-:Y:S05]  /*10610*/  BSYNC B6 ;  /* 0x0000000000067941 */ /* 0x000fea0003800000 */
.L_x_296:
[----:B------:R0:W5:Y:S01]  /*10620*/  LDL R8, [R1+0x10] ;  /* 0x0000100001087983 */ /* 0x0001620000100800 */
[----:B-1234-:R-:W1:Y:S01]  /*10630*/  LDC R6, c[0x0][0x448] ;  /* 0x00011200ff067b82 */ /* 0x01ee620000000800 */
[----:B------:R-:W-:Y:S01]  /*10640*/  R2UR UR8, R23 ;  /* 0x00000000170872ca */ /* 0x000fe200000e0000 */
[----:B------:R-:W-:Y:S01]  /*10650*/  IMAD.SHL.U32 R4, R33, 0x80, RZ ;  /* 0x0000008021047824 */ /* 0x000fe200078e00ff */
[----:B0-----:R-:W0:Y:S01]  /*10660*/  S2R R2, SR_TID.X ;  /* 0x0000000000027919 */ /* 0x001e220000002100 */
[----:B------:R-:W2:Y:S01]  /*10670*/  S2R R18, SR_TID.X ;  /* 0x0000000000127919 */ /* 0x000ea20000002100 */
[----:B------:R-:W-:Y:S01]  /*10680*/  R2UR UR10, R23 ;  /* 0x00000000170a72ca */ /* 0x000fe200000e0000 */
[----:B------:R-:W-:Y:S01]  /*10690*/  ULDC.64 UR6, c[0x0][0x2d8] ;  /* 0x0000b60000067ab9 */ /* 0x000fe20000000a00 */
[----:B-1----:R-:W-:Y:S02]  /*106a0*/  ISETP.NE.AND P0, PT, R6, 0x1, PT ;  /* 0x000000010600780c */ /* 0x002fe40003f05270 */
[----:B0-----:R-:W-:-:S11]  /*106b0*/  LOP3.LUT R2, R2, 0x7f, RZ, 0xc0, !PT ;  /* 0x0000007f02027812 */ /* 0x001fd600078ec0ff */
[----:B------:R-:W0:Y:S01]  /*106c0*/  @P0 LDC R0, c[0x0][0x450] ;  /* 0x00011400ff000b82 */ /* 0x000e220000000800 */
[----:B------:R-:W-:Y:S01]  /*106d0*/  SHF.R.U32.HI R20, RZ, 0x3, R2 ;  /* 0x00000003ff147819 */ /* 0x000fe20000011602 */
[----:B--2---:R-:W-:-:S06]  /*106e0*/  IMAD.SHL.U32 R18, R18, 0x10, RZ ;  /* 0x0000001012127824 */ /* 0x004fcc00078e00ff */
[----:B------:R-:W1:Y:S01]  /*106f0*/  @P0 LDC R2, c[0x0][0x44c] ;  /* 0x00011300ff020b82 */ /* 0x000e620000000800 */
[----:B------:R-:W-:-:S04]  /*10700*/  LOP3.LUT R18, R20, 0x70, R18, 0xf8, !PT ;  /* 0x0000007014127812 */ /* 0x000fc800078ef812 */
[----:B------:R-:W-:Y:S01]  /*10710*/  LOP3.LUT R3, R18, R4, RZ, 0xfc, !PT ;  /* 0x0000000412037212 */ /* 0x000fe200078efcff */
[----:B------:R-:W-:Y:S01]  /*10720*/  UMOV UR4, UR36 ;  /* 0x0000002400047c82 */ /* 0x000fe20008000000 */
[----:B------:R-:W-:Y:S02]  /*10730*/  UMOV UR5, UR45 ;  /* 0x0000002d00057c82 */ /* 0x000fe40008000000 */
[----:B------:R-:W-:-:S03]  /*10740*/  UIMAD.WIDE.U32 UR4, UR8, UR6, UR4 ;  /* 0x00000006080472a5 */ /* 0x000fc6000f8e0004 */
[----:B------:R-:W-:Y:S01]  /*10750*/  ULDC.64 UR8, c[0x0][0x2e0] ;  /* 0x0000b80000087ab9 */ /* 0x000fe20000000a00 */
[----:B------:R-:W-:Y:S02]  /*10760*/  UIMAD UR5, UR10, UR7, UR5 ;  /* 0x000000070a0572a4 */ /* 0x000fe4000f8e0205 */
[----:B------:R-:W-:Y:S01]  /*10770*/  UIMAD UR6, UR40, UR8, URZ ;  /* 0x00000008280672a4 */ /* 0x000fe2000f8e023f */
[----:B-1----:R-:W-:-:S04]  /*10780*/  @P0 IMAD.HI.U32 R5, R3, R2, RZ ;  /* 0x0000000203050227 */ /* 0x002fc800078e00ff */
[----:B------:R-:W-:Y:S01]  /*10790*/  IMAD.MOV.U32 R2, RZ, RZ, R3 ;  /* 0x000000ffff027224 */ /* 0x000fe200078e0003 */
[----:B0-----:R-:W-:Y:S01]  /*107a0*/  @P0 SHF.R.U32.HI R2, RZ, R0, R5 ;  /* 0x00000000ff020219 */ /* 0x001fe20000011605 */
[----:B------:R-:W-:Y:S02]  /*107b0*/  UIMAD UR6, UR41, UR9, UR6 ;  /* 0x00000009290672a4 */ /* 0x000fe4000f8e0206 */
[----:B------:R-:W-:Y:S01]  /*107c0*/  UIMAD.WIDE.U32 UR4, UR41, UR8, UR4 ;  /* 0x00000008290472a5 */ /* 0x000fe2000f8e0004 */
[--C-:B------:R-:W-:Y:S01]  /*107d0*/  SHF.R.S32.HI R5, RZ, 0x1f, R2.reuse ;  /* 0x0000001fff057819 */ /* 0x100fe20000011402 */
[----:B------:R-:W-:Y:S01]  /*107e0*/  IMAD.MOV R0, RZ, RZ, -R2 ;  /* 0x000000ffff007224 */ /* 0x000fe200078e0a02 */
[----:B------:R-:W0:Y:S01]  /*107f0*/  S2R R7, SR_TID.X ;  /* 0x0000000000077919 */ /* 0x000e220000002100 */
[----:B------:R-:W-:Y:S01]  /*10800*/  ULDC.64 UR8, c[0x0][0x2d0] ;  /* 0x0000b40000087ab9 */ /* 0x000fe20000000a00 */
[----:B------:R-:W-:Y:S01]  /*10810*/  UIADD3 UR5, UR5, UR6, URZ ;  /* 0x0000000605057290 */ /* 0x000fe2000fffe03f */
[----:B------:R-:W-:-:S02]  /*10820*/  IMAD R0, R6, R0, R3 ;  /* 0x0000000006007224 */ /* 0x000fc400078e0203 */
[----:B------:R-:W-:Y:S02]  /*10830*/  IMAD R5, R5, UR8, RZ ;  /* 0x0000000805057c24 */ /* 0x000fe4000f8e02ff */
[----:B------:R-:W-:Y:S02]  /*10840*/  IMAD.U32 R3, RZ, RZ, UR8 ;  /* 0x00000008ff037e24 */ /* 0x000fe4000f8e00ff */
[C---:B------:R-:W-:Y:S02]  /*10850*/  IMAD R5, R2.reuse, UR9, R5 ;  /* 0x0000000902057c24 */ /* 0x040fe4000f8e0205 */
[----:B------:R-:W-:Y:S01]  /*10860*/  IMAD.WIDE.U32 R2, R2, R3, UR4 ;  /* 0x0000000402027e25 */ /* 0x000fe2000f8e0003 */
[----:B------:R-:W-:-:S03]  /*10870*/  ULDC.64 UR4, c[0x0][0x2c8] ;  /* 0x0000b20000047ab9 */ /* 0x000fc60000000a00 */
[----:B------:R-:W-:Y:S01]  /*10880*/  IMAD.IADD R3, R3, 0x1, R5 ;  /* 0x0000000103037824 */ /* 0x000fe200078e0205 */
[----:B------:R-:W-:Y:S01]  /*10890*/  SHF.R.S32.HI R5, RZ, 0x1f, R0 ;  /* 0x0000001fff057819 */ /* 0x000fe20000011400 */
[----:B------:R-:W-:-:S04]  /*108a0*/  IMAD.WIDE.U32 R2, R0, UR4, R2 ;  /* 0x0000000400027c25 */ /* 0x000fc8000f8e0002 */
[----:B------:R-:W-:-:S04]  /*108b0*/  IMAD R5, R5, UR4, RZ ;  /* 0x0000000405057c24 */ /* 0x000fc8000f8e02ff */
[----:B------:R-:W-:Y:S01]  /*108c0*/  IMAD R5, R0, UR5, R5 ;  /* 0x0000000500057c24 */ /* 0x000fe2000f8e0205 */
[----:B------:R-:W-:Y:S01]  /*108d0*/  ULDC.64 UR4, c[0x0][0x280] ;  /* 0x0000a00000047ab9 */ /* 0x000fe20000000a00 */
[----:B------:R-:W-:Y:S02]  /*108e0*/  LOP3.LUT R9, R27, 0x80, RZ, 0xfc, !PT ;  /* 0x000000801b097812 */ /* 0x000fe400078efcff */
[----:B------:R-:W-:Y:S01]  /*108f0*/  IADD3 R0, P0, R2, UR4, RZ ;  /* 0x0000000402007c10 */ /* 0x000fe2000ff1e0ff */
[----:B------:R-:W-:Y:S02]  /*10900*/  ULDC UR4, c[0x0][0x2b8] ;  /* 0x0000ae0000047ab9 */ /* 0x000fe40000000800 */
[----:B------:R-:W-:Y:S02]  /*10910*/  ISETP.GE.AND P1, PT, R9, UR4, PT ;  /* 0x0000000409007c0c */ /* 0x000fe4000bf26270 */
[----:B------:R-:W-:Y:S02]  /*10920*/  IADD3.X R5, R3, UR5, R5, P0, !PT ;  /* 0x0000000503057c10 */ /* 0x000fe400087fe405 */
[----:B------:R-:W-:Y:S01]  /*10930*/  ISETP.GE.AND P0, PT, R27, UR4, PT ;  /* 0x000000041b007c0c */ /* 0x000fe2000bf06270 */
[----:B------:R-:W-:Y:S01]  /*10940*/  UMOV UR4, 0xffffffff ;  /* 0xffffffff00047882 */ /* 0x000fe20000000000 */
[----:B0-----:R-:W-:-:S04]  /*10950*/  LOP3.LUT R18, R7, 0x7f, RZ, 0xc0, !PT ;  /* 0x0000007f07127812 */ /* 0x001fc800078ec0ff */
[----:B------:R-:W-:Y:S01]  /*10960*/  SHF.R.U32.HI R9, RZ, 0x3, R18 ;  /* 0x00000003ff097819 */ /* 0x000fe20000011612 */
[----:B------:R-:W-:Y:S06]  /*10970*/  BRA.DIV UR4, `(.L_x_298) ;  /* 0x0000005604707947 */ /* 0x000fec000b800000 */
[----:B------:R-:W0:Y:S01]  /*10980*/  SHFL.IDX PT, R3, R0, RZ, 0x181f ;  /* 0x00181fff00037589 */ /* 0x000e2200000e0000 */
[----:B------:R-:W-:Y:S02]  /*10990*/  IMAD R6, R19, R6, RZ ;  /* 0x0000000613067224 */ /* 0x000fe400078e02ff */
[----:B------:R-:W-:Y:S01]  /*109a0*/  IMAD.IADD R4, R9, 0x1, R4 ;  /* 0x0000000109047824 */ /* 0x000fe200078e0204 */
[----:B------:R-:W1:Y:S04]  /*109b0*/  SHFL.IDX PT, R2, R5, RZ, 0x181f ;  /* 0x00181fff05027589 */ /* 0x000e6800000e0000 */
[----:B------:R-:W-:Y:S01]  /*109c0*/  ISETP.GE.AND P2, PT, R4, R6, PT ;  /* 0x000000060400720c */ /* 0x000fe20003f46270 */
[----:B------:R-:W-:-:S12]  /*109d0*/  SHFL.IDX PT, R14, R0, 0x7, 0x181f ;  /* 0x00f81f00000e7f89 */ /* 0x000fd800000e0000 */
[----:B0-----:R-:W-:-:S05]  /*109e0*/  @!P2 IADD3 R3, P3, R27, R3, RZ ;  /* 0x000000031b03a210 */ /* 0x001fca0007f7e0ff */
[----:B-1----:R-:W-:-:S05]  /*109f0*/  @!P2 IMAD.X R2, RZ, RZ, R2, P3 ;  /* 0x000000ffff02a224 */ /* 0x002fca00018e0602 */
[----:B------:R-:W-:-:S04]  /*10a00*/  @!P2 LOP3.LUT R3, R3, R2, RZ, 0x3c, !PT ;  /* 0x000000020303a212 */ /* 0x000fc800078e3cff */
[----:B------:R-:W-:-:S04]  /*10a10*/  @!P2 LOP3.LUT R2, R3, R2, RZ, 0x3c, !PT ;  /* 0x000000020302a212 */ /* 0x000fc800078e3cff */
[----:B------:R-:W-:-:S05]  /*10a20*/  @!P2 LOP3.LUT R3, R3, R2, RZ, 0x3c, !PT ;  /* 0x000000020303a212 */ /* 0x000fca00078e3cff */
[----:B-----5:R-:W-:Y:S04]  /*10a30*/  @!P2 LDGSTS.E.BYPASS.LTC128B.128 [R8+0x20400], desc[UR52][R2.64], !P0 ;  /* 0x204000000208afae */ /* 0x020fe8000c101d74 */
[----:B------:R0:W-:Y:S02]  /*10a40*/  @!P2 LDGSTS.E.BYPASS.LTC128B.128 [R8+0x24400], desc[UR52][R2.64+0x80], !P1 ;  /* 0x244000800208afae */ /* 0x0001e4000c901d74 */
[----:B0-----:R-:W-:Y:S02]  /*10a50*/  VIADD R2, R4, 0x10 ;  /* 0x0000001004027836 */ /* 0x001fe40000000000 */
[----:B------:R-:W0:Y:S03]  /*10a60*/  SHFL.IDX PT, R3, R0, 0x1, 0x181f ;  /* 0x00381f0000037f89 */ /* 0x000e2600000e0000 */
[----:B------:R-:W-:-:S02]  /*10a70*/  ISETP.GE.AND P2, PT, R2, R6, PT ;  /* 0x000000060200720c */ /* 0x000fc40003f46270 */
[----:B------:R-:W1:Y:S11]  /*10a80*/  SHFL.IDX PT, R2, R5, 0x1, 0x181f ;  /* 0x00381f0005027f89 */ /* 0x000e7600000e0000 */
[----:B0-----:R-:W-:-:S05]  /*10a90*/  @!P2 IADD3 R3, P3, R27, R3, RZ ;  /* 0x000000031b03a210 */ /* 0x001fca0007f7e0ff */
[----:B-1----:R-:W-:-:S05]  /*10aa0*/  @!P2 IMAD.X R2, RZ, RZ, R2, P3 ;  /* 0x000000ffff02a224 */ /* 0x002fca00018e0602 */
[----:B------:R-:W-:-:S04]  /*10ab0*/  @!P2 LOP3.LUT R3, R3, R2, RZ, 0x3c, !PT ;  /* 0x000000020303a212 */ /* 0x000fc800078e3cff */
[----:B------:R-:W-:-:S04]  /*10ac0*/  @!P2 LOP3.LUT R2, R3, R2, RZ, 0x3c, !PT ;  /* 0x000000020302a212 */ /* 0x000fc800078e3cff */
[----:B------:R-:W-:-:S05]  /*10ad0*/  @!P2 LOP3.LUT R3, R3, R2, RZ, 0x3c, !PT ;  /* 0x000000020303a212 */ /* 0x000fca00078e3cff */
[----:B------:R-:W-:Y:S04]  /*10ae0*/  @!P2 LDGSTS.E.BYPASS.LTC128B.128 [R8+0x20c00], desc[UR52][R2.64], !P0 ;  /* 0x20c000000208afae */ /* 0x000fe8000c101d74 */
        /* <DEDUP_REMOVED lines=48> */
[----:B------:R-:W1:Y:S04]  /*10df0*/  SHFL.IDX PT, R2, R5, 0x6, 0x181f ;  /* 0x00d81f0005027f89 */ /* 0x000e6800000e0000 */
[----:B------:R-:W2:Y:S07]  /*10e00*/  SHFL.IDX PT, R5, R5, 0x7, 0x181f ;  /* 0x00f81f0005057f89 */ /* 0x000eae00000e0000 */
[----:B0-----:R-:W-:-:S05]  /*10e10*/  @!P2 IADD3 R3, P3, R27, R3, RZ ;  /* 0x000000031b03a210 */ /* 0x001fca0007f7e0ff */
[----:B-1----:R-:W-:-:S05]  /*10e20*/  @!P2 IMAD.X R2, RZ, RZ, R2, P3 ;  /* 0x000000ffff02a224 */ /* 0x002fca00018e0602 */
[----:B------:R-:W-:-:S04]  /*10e30*/  @!P2 LOP3.LUT R3, R3, R2, RZ, 0x3c, !PT ;  /* 0x000000020303a212 */ /* 0x000fc800078e3cff */
[----:B------:R-:W-:-:S04]  /*10e40*/  @!P2 LOP3.LUT R2, R3, R2, RZ, 0x3c, !PT ;  /* 0x000000020302a212 */ /* 0x000fc800078e3cff */
[----:B------:R-:W-:-:S05]  /*10e50*/  @!P2 LOP3.LUT R3, R3, R2, RZ, 0x3c, !PT ;  /* 0x000000020303a212 */ /* 0x000fca00078e3cff */
[----:B------:R0:W-:Y:S04]  /*10e60*/  @!P2 LDGSTS.E.BYPASS.LTC128B.128 [R8+0x23400], desc[UR52][R2.64], !P0 ;  /* 0x234000000208afae */ /* 0x0001e8000c101d74 */
[----:B--2---:R0:W-:Y:S02]  /*10e70*/  @!P2 LDGSTS.E.BYPASS.LTC128B.128 [R8+0x27400], desc[UR52][R2.64+0x80], !P1 ;  /* 0x274000800208afae */ /* 0x0041e4000c901d74 */
.L_x_416:
[----:B0-----:R-:W-:Y:S01]  /*10e80*/  VIADD R3, R4, 0x70 ;  /* 0x0000007004037836 */ /* 0x001fe20000000000 */
[----:B------:R-:W-:Y:S04]  /*10e90*/  BSSY B0, `(.L_x_299) ;  /* 0x000000a000007945 */ /* 0x000fe80003800000 */
[----:B------:R-:W-:-:S13]  /*10ea0*/  ISETP.GE.AND P2, PT, R3, R6, PT ;  /* 0x000000060300720c */ /* 0x000fda0003f46270 */
[----:B------:R-:W-:Y:S05]  /*10eb0*/  @P2 BRA `(.L_x_300) ;  /* 0x00000000001c2947 */ /* 0x000fea0003800000 */
[----:B------:R-:W-:-:S05]  /*10ec0*/  IADD3 R2, P2, R27, R14, RZ ;  /* 0x0000000e1b027210 */ /* 0x000fca0007f5e0ff */
[----:B------:R-:W-:-:S05]  /*10ed0*/  IMAD.X R3, RZ, RZ, R5, P2 ;  /* 0x000000ffff037224 */ /* 0x000fca00010e0605 */
[----:B------:R-:W-:Y:S01]  /*10ee0*/  @!PT LDS RZ, [RZ] ;  /* 0x00000000fffff984 */ /* 0x000fe20000000800 */
[----:B------:R-:W-:Y:S01]  /*10ef0*/  @!PT LDS RZ, [RZ] ;  /* 0x00000000fffff984 */ /* 0x000fe20000000800 */
[----:B------:R-:W-:Y:S01]  /*10f00*/  @!PT LDS RZ, [RZ] ;  /* 0x00000000fffff984 */ /* 0x000fe20000000800 */
[----:B------:R0:W-:Y:S04]  /*10f10*/  LDGSTS.E.BYPASS.LTC128B.128 [R8+0x23c00], desc[UR52][R2.64], !P0 ;  /* 0x23c0000002087fae */ /* 0x0001e8000c101d74 */
[----:B------:R0:W-:Y:S02]  /*10f20*/  LDGSTS.E.BYPASS.LTC128B.128 [R8+0x27c00], desc[UR52][R2.64+0x80], !P1 ;  /* 0x27c0008002087fae */ /* 0x0001e4000c901d74 */
.L_x_300:
[----:B------:R-:W-:Y:S05]  /*10f30*/  BSYNC B0 ;  /* 0x0000000000007941 */ /* 0x000fea0003800000 */
.L_x_299:
[----:B------:R-:W-:Y:S01]  /*10f40*/  NOP ;  /* 0x0000000000007918 */ /* 0x000fe20000000000 */
[----:B------:R-:W-:-:S13]  /*10f50*/  PLOP3.LUT P0, PT, PT, PT, PT, 0x80, 0x0 ;  /* 0x000000000000781c */ /* 0x000fda0003f0f070 */
.L_x_301:
[----:B------:R-:W-:Y:S02]  /*10f60*/  PLOP3.LUT P1, PT, P1, P0, PT, 0xa2, 0x0 ;  /* 0x000000000000781c */ /* 0x000fe40000f21472 */
[----:B------:R-:W-:-:S08]  /*10f70*/  @P0 R2UR P1, UR4, R17 ;  /* 0x00000000110402ca */ /* 0x000fd00000020000 */
[----:B------:R-:W-:-:S05]  /*10f80*/  @P0 PLOP3.LUT P0, PT, P1, PT, PT, 0x80, 0x0 ;  /* 0x000000000000081c */ /* 0x000fca0000f0f070 */
[----:B------:R-:W-:Y:S01]  /*10f90*/  @!P1 SYNCS.ARRIVE.TRANS64.RED.A0T1 RZ, [UR4+0x38800], RZ ;  /* 0x038800ffffff99a7 */ /* 0x000fe20008200404 */
[----:B------:R-:W-:Y:S07]  /*10fa0*/  @!P1 ARRIVES.LDGSTSBAR.64.TRANSCNT [UR4+0x38800] ;  /* 0x03880000ff0099b0 */ /* 0x000fee0008000a84 */
[----:B------:R-:W-:Y:S05]  /*10fb0*/  @P0 BRA.U.ANY `(.L_x_301) ;  /* 0xfffffffd00e80947 */ /* 0x000fea000393ffff */
[----:B0-----:R-:W2:Y:S02]  /*10fc0*/  LDL.LU R2, [R1+0x18] ;  /* 0x0000180001027983 */ /* 0x001ea40000300800 */
[----:B--2---:R-:W-:-:S05]  /*10fd0*/  VIADD R2, R2, 0x1 ;  /* 0x0000000102027836 */ /* 0x004fca0000000000 */
[----:B------:R0:W-:Y:S01]  /*10fe0*/  STL [R1+0x18], R2 ;  /* 0x0000180201007387 */ /* 0x0001e20000100800 */
[----:B------:R-:W-:-:S04]  /*10ff0*/  LEA.HI R0, R2, R2, RZ, 0x1 ;  /* 0x0000000202007211 */ /* 0x000fc800078f08ff */
[----:B------:R-:W-:-:S05]  /*11000*/  LOP3.LUT R0, R0, 0xfffffffe, RZ, 0xc0, !PT ;  /* 0xfffffffe00007812 */ /* 0x000fca00078ec0ff */
[----:B------:R-:W-:-:S05]  /*11010*/  IMAD.IADD R0, R2, 0x1, -R0 ;  /* 0x0000000102007824 */ /* 0x000fca00078e0a00 */
[----:B------:R-:W-:Y:S01]  /*11020*/  SHF.L.U32 R0, R0, 0x1f, RZ ;  /* 0x0000001f00007819 */ /* 0x000fe200000006ff */
[----:B------:R-:W-:Y:S01]  /*11030*/  NOP ;  /* 0x0000000000007918 */ /* 0x000fe20000000000 */
[----:B0-----:R-:W2:Y:S01]  /*11040*/  LDL.LU R2, [R1+0x14] ;  /* 0x0000140001027983 */ /* 0x001ea20000300800 */
[----:B------:R0:W-:Y:S01]  /*11050*/  SYNCS.ARRIVE.TRANS64.A1T0 RZ, [R17+URZ+0x38800], RZ ;  /* 0x038800ff11ff79a7 */ /* 0x0001e2000810003f */
[----:B------:R-:W-:Y:S01]  /*11060*/  BSSY B0, `(.L_x_302) ;  /* 0x0000005000007945 */ /* 0x000fe20003800000 */
[----:B------:R-:W1:Y:S01]  /*11070*/  SYNCS.PHASECHK.TRANS64.TRYWAIT P1, [R17+URZ+0x38820], R0 ;  /* 0x03882000110075a7 */ /* 0x000e62000802017f */
[----:B--2---:R-:W-:-:S05]  /*11080*/  VIADD R21, R2, 0xfffffffe ;  /* 0xfffffffe02157836 */ /* 0x004fca0000000000 */
[----:B------:R-:W-:Y:S01]  /*11090*/  ISETP.GE.AND P0, PT, R21, R30, PT ;  /* 0x0000001e1500720c */ /* 0x000fe20003f06270 */
[----:B01----:R-:W-:-:S12]  /*110a0*/  @!P1 BRA `(.L_x_303) ;  /* 0x0000005800609947 */ /* 0x003fd80003800000 */
.L_x_417:
[----:B------:R-:W-:Y:S05]  /*110b0*/  BSYNC B0 ;  /* 0x0000000000007941 */ /* 0x000fea0003800000 */
.L_x_302:
[----:B------:R-:W-:Y:S05]  /*110c0*/  @!P0 BRA `(.L_x_304) ;  /* 0x00000018004c8947 */ /* 0x000fea0003800000 */
[----:B------:R-:W-:Y:S02]  /*110d0*/  IMAD.MOV.U32 R9, RZ, RZ, R24 ;  /* 0x000000ffff097224 */ /* 0x000fe400078e0018 */
[----:B------:R-:W-:-:S07]  /*110e0*/  IMAD.MOV.U32 R10, RZ, RZ, R28 ;  /* 0x000000ffff0a7224 */ /* 0x000fce00078e001c */
.L_x_324:
[----:B-1----:R-:W1:Y:S01]  /*110f0*/  LDC R2, c[0x0][0x430] ;  /* 0x00010c00ff027b82 */ /* 0x002e620000000800 */
[----:B0-----:R-:W0:Y:S01]  /*11100*/  S2R R0, SR_TID.X ;  /* 0x0000000000007919 */ /* 0x001e220000002100 */
[----:B------:R-:W-:Y:S05]  /*11110*/  YIELD ;  /* 0x0000000000007946 */ /* 0x000fea0003800000 */
[----:B------:R-:W-:Y:S02]  /*11120*/  ULDC.64 UR4, c[0x0][0x428] ;  /* 0x00010a0000047ab9 */ /* 0x000fe40000000a00 */
[----:B------:R-:W-:-:S04]  /*11130*/  IMAD R4, R35, UR4, RZ ;  /* 0x0000000423047c24 */ /* 0x000fc8000f8e02ff */
[----:B------:R-:W-:Y:S01]  /*11140*/  IMAD R4, R29, UR5, R4 ;  /* 0x000000051d047c24 */ /* 0x000fe2000f8e0204 */
[----:B-1----:R-:W-:Y:S02]  /*11150*/  ISETP.NE.AND P0, PT, R2, 0x1, PT ;  /* 0x000000010200780c */ /* 0x002fe40003f05270 */
[----:B0-----:R-:W-:-:S11]  /*11160*/  LOP3.LUT R0, R0, 0x7f, RZ, 0xc0, !PT ;  /* 0x0000007f00007812 */ /* 0x001fd600078ec0ff */
[----:B--2---:R-:W0:Y:S01]  /*11170*/  @P0 LDC R3, c[0x0][0x434] ;  /* 0x00010d00ff030b82 */ /* 0x004e220000000800 */
[----:B------:R-:W-:-:S05]  /*11180*/  SHF.R.U32.HI R0, RZ, 0x3, R0 ;  /* 0x00000003ff007819 */ /* 0x000fca0000011600 */
[----:B------:R-:W-:Y:S02]  /*11190*/  IMAD R6, R21, 0x80, R0 ;  /* 0x0000008015067824 */ /* 0x000fe400078e0200 */
[----:B------:R-:W1:Y:S03]  /*111a0*/  @P0 LDC R2, c[0x0][0x438] ;  /* 0x00010e00ff020b82 */ /* 0x000e660000000800 */
[----:B------:R-:W-:-:S05]  /*111b0*/  IADD3 R6, R27, R6, R31 ;  /* 0x000000061b067210 */ /* 0x000fca0007ffe01f */
[----:B------:R-:W-:Y:S02]  /*111c0*/  IMAD.MOV.U32 R0, RZ, RZ, R6 ;  /* 0x000000ffff007224 */ /* 0x000fe400078e0006 */
[----:B0-----:R-:W-:-:S05]  /*111d0*/  @P0 IMAD.HI.U32 R3, R6, R3, RZ ;  /* 0x0000000306030227 */ /* 0x001fca00078e00ff */
[----:B-1----:R-:W-:-:S04]  /*111e0*/  @P0 SHF.R.U32.HI R0, RZ, R2, R3 ;  /* 0x00000002ff000219 */ /* 0x002fc80000011603 */
[--C-:B------:R-:W-:Y:S01]  /*111f0*/  SHF.R.S32.HI R3, RZ, 0x1f, R0.reuse ;  /* 0x0000001fff037819 */ /* 0x100fe20000011400 */
[----:B------:R-:W-:-:S04]  /*11200*/  IMAD.MOV.U32 R2, RZ, RZ, R0 ;  /* 0x000000ffff027224 */ /* 0x000fc800078e0000 */
[----:B------:R-:W-:Y:S01]  /*11210*/  IMAD.WIDE.U32 R2, R29, UR4, R2 ;  /* 0x000000041d027c25 */ /* 0x000fe2000f8e0002 */
[----:B------:R-:W-:-:S03]  /*11220*/  ULDC.64 UR4, c[0x0][0x418] ;  /* 0x0001060000047ab9 */ /* 0x000fc60000000a00 */
[----:B------:R-:W-:Y:S01]  /*11230*/  IMAD.IADD R3, R4, 0x1, R3 ;  /* 0x0000000104037824 */ /* 0x000fe200078e0203 */
[C---:B------:R-:W-:Y:S01]  /*11240*/  LEA R4, P0, R2.reuse, UR4, 0x2 ;  /* 0x0000000402047c11 */ /* 0x040fe2000f8010ff */
[----:B------:R-:W-:Y:S01]  /*11250*/  IMAD.U32 R7, RZ, RZ, UR42 ;  /* 0x0000002aff077e24 */ /* 0x000fe2000f8e00ff */
[----:B------:R-:W-:Y:S02]  /*11260*/  ULDC UR4, c[0x0][0x430] ;  /* 0x00010c0000047ab9 */ /* 0x000fe40000000800 */
[----:B------:R-:W-:-:S06]  /*11270*/  LEA.HI.X R5, R2, UR5, R3, 0x2, P0 ;  /* 0x0000000502057c11 */ /* 0x000fcc00080f1403 */
[----:B------:R-:W2:Y:S01]  /*11280*/  LDG.E R5, desc[UR52][R4.64] ;  /* 0x0000003404057981 */ /* 0x000ea2000c1e1900 */
[----:B------:R-:W-:Y:S01]  /*11290*/  ISETP.NE.AND P2, PT, R7, 0x3, PT ;  /* 0x000000030700780c */ /* 0x000fe20003f45270 */
[----:B------:R-:W-:Y:S01]  /*112a0*/  VIADD R24, R9, 0x1 ;  /* 0x0000000109187836 */ /* 0x000fe20000000000 */
[C---:B------:R-:W-:Y:S01]  /*112b0*/  ISETP.GT.AND P1, PT, R21.reuse, R30, PT ;  /* 0x0000001e1500720c */ /* 0x040fe20003f24270 */
[----:B------:R-:W-:Y:S02]  /*112c0*/  IMAD.MOV R3, RZ, RZ, -R0 ;  /* 0x000000ffff037224 */ /* 0x000fe400078e0a00 */
[----:B------:R-:W-:Y:S01]  /*112d0*/  VIADD R21, R21, 0xffffffff ;  /* 0xffffffff15157836 */ /* 0x000fe20000000000 */
[----:B------:R-:W-:Y:S01]  /*112e0*/  ISETP.NE.AND P0, PT, R24, 0x2, PT ;  /* 0x000000021800780c */ /* 0x000fe20003f05270 */
[----:B------:R-:W-:-:S03]  /*112f0*/  IMAD R6, R3, UR4, R6 ;  /* 0x0000000403067c24 */ /* 0x000fc6000f8e0206 */
[----:B------:R-:W-:Y:S02]  /*11300*/  SEL R3, RZ, 0x1, P0 ;  /* 0x00000001ff037807 */ /* 0x000fe40000000000 */
[----:B------:R-:W-:Y:S02]  /*11310*/  SEL R24, R24, RZ, P0 ;  /* 0x000000ff18187207 */ /* 0x000fe40000000000 */
[----:B------:R-:W-:Y:S02]  /*11320*/  LOP3.LUT R28, R10, R3, RZ, 0x3c, !PT ;  /* 0x000000030a1c7212 */ /* 0x000fe400078e3cff */
[----:B--2---:R-:W-:Y:S01]  /*11330*/  SHF.R.S32.HI R19, RZ, 0x1f, R5 ;  /* 0x0000001fff137819 */ /* 0x004fe20000011405 */
[----:B------:R-:W-:Y:S06]  /*11340*/  @!P2 BRA `(.L_x_305) ;  /* 0x000000000004a947 */ /* 0x000fec0003800000 */
[----:B------:R-:W-:Y:S01]  /*11350*/  BPT.TRAP 0x1 ;  /* 0x000000040000795c */ /* 0x000fe20000300000 */
.L_x_305:
[----:B------:R-:W-:Y:S01]  /*11360*/  IMAD R0, R24, 0x8, R17 ;  /* 0x0000000818007824 */ /* 0x000fe200078e0211 */
[----:B------:R-:W-:Y:S01]  /*11370*/  SHF.L.U32 R20, R28, 0x1f, RZ ;  /* 0x0000001f1c147819 */ /* 0x000fe200000006ff */
[----:B------:R-:W-:Y:S01]  /*11380*/  BSSY B0, `(.L_x_306) ;  /* 0x0000004000007945 */ /* 0x000fe20003800000 */
[----:B------:R-:W-:Y:S02]  /*11390*/  SHF.R.S32.HI R18, RZ, 0x1f, R6 ;  /* 0x0000001fff127819 */ /* 0x000fe40000011406 */
[----:B------:R-:W0:Y:S02]  /*113a0*/  SYNCS.PHASECHK.TRANS64.TRYWAIT P0, [R0+URZ+0x38880], R20 ;  /* 0x03888014000075a7 */ /* 0x000e24000800017f */
[----:B0-----:R-:W-:Y:S05]  /*113b0*/  @!P0 BRA `(.L_x_307) ;  /* 0x0000005400b08947 */ /* 0x001fea0003800000 */
.L_x_418:
[----:B------:R-:W-:Y:S05]  /*113c0*/  BSYNC B0 ;  /* 0x0000000000007941 */ /* 0x000fea0003800000 */
.L_x_306:
[----:B------:R-:W2:Y:S01]  /*113d0*/  LDL R13, [R1+0x8] ;  /* 0x00000800010d7983 */ /* 0x000ea20000100800 */
[----:B------:R-:W-:Y:S01]  /*113e0*/  ULDC.64 UR4, c[0x0][0x328] ;  /* 0x0000ca0000047ab9 */ /* 0x000fe20000000a00 */
[----:B------:R-:W1:Y:S01]  /*113f0*/  LDC R11, c[0x0][0x2f4] ;  /* 0x0000bd00ff0b7b82 */ /* 0x000e620000000800 */
[----:B------:R-:W-:Y:S01]  /*11400*/  IMAD R4, R18, UR4, RZ ;  /* 0x0000000412047c24 */ /* 0x000fe2000f8e02ff */
[----:B------:R-:W-:Y:S01]  /*11410*/  ULDC.64 UR6, c[0x0][0x318] ;  /* 0x0000c60000067ab9 */ /* 0x000fe20000000a00 */
[----:B------:R-:W-:Y:S01]  /*11420*/  IMAD.WIDE.U32 R2, R6, UR4, RZ ;  /* 0x0000000406027c25 */ /* 0x000fe2000f8e00ff */
[----:B------:R-:W-:-:S03]  /*11430*/  LOP3.LUT R12, R27, 0x80, RZ, 0xfc, !PT ;  /* 0x000000801b0c7812 */ /* 0x000fc600078efcff */
[----:B------:R-:W-:Y:S01]  /*11440*/  IMAD R4, R6, UR5, R4 ;  /* 0x0000000506047c24 */ /* 0x000fe2000f8e0204 */
[----:B------:R-:W-:-:S03]  /*11450*/  ULDC.64 UR4, c[0x0][0x338] ;  /* 0x0000ce0000047ab9 */ /* 0x000fc60000000a00 */
[----:B------:R-:W-:Y:S02]  /*11460*/  IMAD.IADD R3, R3, 0x1, R4 ;  /* 0x0000000103037824 */ /* 0x000fe400078e0204 */
[----:B------:R-:W-:Y:S02]  /*11470*/  IMAD R4, R19, UR4, RZ ;  /* 0x0000000413047c24 */ /* 0x000fe4000f8e02ff */
[----:B------:R-:W-:-:S04]  /*11480*/  IMAD.WIDE.U32 R2, R5, UR4, R2 ;  /* 0x0000000405027c25 */ /* 0x000fc8000f8e0002 */
[----:B------:R-:W-:Y:S01]  /*11490*/  IMAD R4, R5, UR5, R4 ;  /* 0x0000000505047c24 */ /* 0x000fe2000f8e0204 */
[----:B------:R-:W-:-:S03]  /*114a0*/  ULDC.64 UR4, c[0x0][0x330] ;  /* 0x0000cc0000047ab9 */ /* 0x000fc60000000a00 */
[----:B------:R-:W-:Y:S01]  /*114b0*/  IMAD.IADD R3, R3, 0x1, R4 ;  /* 0x0000000103037824 */ /* 0x000fe200078e0204 */
[-C--:B-1----:R-:W-:Y:S02]  /*114c0*/  ISETP.GE.AND P2, PT, R12, R11.reuse, PT ;  /* 0x0000000b0c00720c */ /* 0x082fe40003f46270 */
[----:B------:R-:W-:Y:S01]  /*114d0*/  ISETP.GE.AND P3, PT, R27, R11, PT ;  /* 0x0000000b1b00720c */ /* 0x000fe20003f66270 */
[----:B------:R-:W-:Y:S01]  /*114e0*/  IMAD.WIDE.U32 R2, R23, UR4, R2 ;  /* 0x0000000417027c25 */ /* 0x000fe2000f8e0002 */
[----:B------:R-:W-:-:S03]  /*114f0*/  UMOV UR4, 0xffffffff ;  /* 0xffffffff00047882 */ /* 0x000fc60000000000 */
[----:B------:R-:W-:Y:S01]  /*11500*/  IMAD R7, R23, UR5, R3 ;  /* 0x0000000517077c24 */ /* 0x000fe2000f8e0203 */
[----:B------:R-:W-:-:S04]  /*11510*/  IADD3 R8, P0, R2, UR6, RZ ;  /* 0x0000000602087c10 */ /* 0x000fc8000ff1e0ff */
[----:B------:R-:W-:Y:S01]  /*11520*/  IADD3.X R7, R7, UR7, RZ, P0, !PT ;  /* 0x0000000707077c10 */ /* 0x000fe200087fe4ff */
[----:B--2---:R-:W-:Y:S01]  /*11530*/  IMAD R4, R24, 0x8000, R13 ;  /* 0x0000800018047824 */ /* 0x004fe200078e020d */
[----:B------:R-:W-:Y:S07]  /*11540*/  BRA.DIV UR4, `(.L_x_308) ;  /* 0x0000005604607947 */ /* 0x000fee000b800000 */
[----:B------:R-:W1:Y:S01]  /*11550*/  SHFL.IDX PT, R2, R8, RZ, 0x181f ;  /* 0x00181fff08027589 */ /* 0x000e6200000e0000 */
[----:B------:R-:W-:-:S03]  /*11560*/  IMAD.IADD R4, R17, 0x1, R4 ;  /* 0x0000000111047824 */ /* 0x000fc600078e0204 */
[----:B------:R-:W2:Y:S01]  /*11570*/  SHFL.IDX PT, R3, R7, RZ, 0x181f ;  /* 0x00181fff07037589 */ /* 0x000ea200000e0000 */
[----:B-1----:R-:W-:-:S05]  /*11580*/  IADD3 R2, P0, R27, R2, RZ ;  /* 0x000000021b027210 */ /* 0x002fca0007f1e0ff */
[----:B--2---:R-:W-:-:S05]  /*11590*/  IMAD.X R3, RZ, RZ, R3, P0 ;  /* 0x000000ffff037224 */ /* 0x004fca00000e0603 */
[----:B------:R-:W-:Y:S01]  /*115a0*/  @!PT LDS RZ, [RZ] ;  /* 0x00000000fffff984 */ /* 0x000fe20000000800 */
[----:B------:R-:W-:Y:S04]  /*115b0*/  LDGSTS.E.BYPASS.LTC128B.128 [R4+0x10400], desc[UR52][R2.64], !P3 ;  /* 0x1040000002047fae */ /* 0x000fe8000d901d74 */
[----:B------:R1:W-:Y:S04]  /*115c0*/  LDGSTS.E.BYPASS.LTC128B.128 [R4+0x14400], desc[UR52][R2.64+0x80], !P2 ;  /* 0x1440008002047fae */ /* 0x0003e8000d101d74 */
[----:B-1----:R-:W1:Y:S04]  /*115d0*/  SHFL.IDX PT, R2, R8, 0x1, 0x181f ;  /* 0x00381f0008027f89 */ /* 0x002e6800000e0000 */
[----:B------:R-:W2:Y:S01]  /*115e0*/  SHFL.IDX PT, R3, R7, 0x1, 0x181f ;  /* 0x00381f0007037f89 */ /* 0x000ea200000e0000 */
[----:B-1----:R-:W-:-:S05]  /*115f0*/  IADD3 R2, P0, R27, R2, RZ ;  /* 0x000000021b027210 */ /* 0x002fca0007f1e0ff */
[----:B--2---:R-:W-:-:S05]  /*11600*/  IMAD.X R3, RZ, RZ, R3, P0 ;  /* 0x000000ffff037224 */ /* 0x004fca00000e0603 */
        /* <DEDUP_REMOVED lines=27> */
[----:B------:R-:W2:Y:S04]  /*117c0*/  SHFL.IDX PT, R3, R7, 0x6, 0x181f ;  /* 0x00d81f0007037f89 */ /* 0x000ea800000e0000 */
[----:B------:R-:W3:Y:S01]  /*117d0*/  SHFL.IDX PT, R7, R7, 0x7, 0x181f ;  /* 0x00f81f0007077f89 */ /* 0x000ee200000e0000 */
[----:B-1----:R-:W-:-:S05]  /*117e0*/  IADD3 R2, P0, R27, R2, RZ ;  /* 0x000000021b027210 */ /* 0x002fca0007f1e0ff */
[----:B--2---:R-:W-:-:S05]  /*117f0*/  IMAD.X R3, RZ, RZ, R3, P0 ;  /* 0x000000ffff037224 */ /* 0x004fca00000e0603 */
[----:B------:R-:W-:Y:S04]  /*11800*/  LDGSTS.E.BYPASS.LTC128B.128 [R4+0x13400], desc[UR52][R2.64], !P3 ;  /* 0x1340000002047fae */ /* 0x000fe8000d901d74 */
[----:B------:R1:W-:Y:S04]  /*11810*/  LDGSTS.E.BYPASS.LTC128B.128 [R4+0x17400], desc[UR52][R2.64+0x80], !P2 ;  /* 0x1740008002047fae */ /* 0x0003e8000d101d74 */
[----:B-1-3--:R1:W2:Y:S02]  /*11820*/  SHFL.IDX PT, R2, R8, 0x7, 0x181f ;  /* 0x00f81f0008027f89 */ /* 0x00a2a400000e0000 */
.L_x_436:
[----:B--2---:R-:W-:-:S05]  /*11830*/  IADD3 R2, P0, R27, R2, RZ ;  /* 0x000000021b027210 */ /* 0x004fca0007f1e0ff */
[----:B------:R-:W-:Y:S01]  /*11840*/  IMAD.X R3, RZ, RZ, R7, P0 ;  /* 0x000000ffff037224 */ /* 0x000fe200000e0607 */
[----:B------:R-:W-:-:S04]  /*11850*/  PLOP3.LUT P0, PT, PT, PT, PT, 0x80, 0x0 ;  /* 0x000000000000781c */ /* 0x000fc80003f0f070 */
[----:B------:R-:W-:Y:S01]  /*11860*/  @!PT LDS RZ, [RZ] ;  /* 0x00000000fffff984 */ /* 0x000fe20000000800 */
[----:B------:R-:W-:Y:S01]  /*11870*/  @!PT LDS RZ, [RZ] ;  /* 0x00000000fffff984 */ /* 0x000fe20000000800 */
[----:B------:R-:W-:Y:S01]  /*11880*/  @!PT LDS RZ, [RZ] ;  /* 0x00000000fffff984 */ /* 0x000fe20000000800 */
[----:B------:R2:W-:Y:S04]  /*11890*/  LDGSTS.E.BYPASS.LTC128B.128 [R4+0x13c00], desc[UR52][R2.64], !P3 ;  /* 0x13c0000002047fae */ /* 0x0005e8000d901d74 */
[----:B------:R2:W-:Y:S01]  /*118a0*/  LDGSTS.E.BYPASS.LTC128B.128 [R4+0x17c00], desc[UR52][R2.64+0x80], !P2 ;  /* 0x17c0008002047fae */ /* 0x0005e2000d101d74 */
[----:B------:R-:W-:-:S04]  /*118b0*/  NOP ;  /* 0x0000000000007918 */ /* 0x000fc80000000000 */
.L_x_309:
        /* <DEDUP_REMOVED lines=11> */
.L_x_310:
[----:B------:R2:W-:Y:S01]  /*11970*/  SYNCS.ARRIVE.TRANS64.A1T0 RZ, [R0+URZ+0x38870], RZ ;  /* 0x038870ff00ff79a7 */ /* 0x0005e2000810003f */
[----:B------:R-:W-:Y:S05]  /*11980*/  @!P3 BRA `(.L_x_311) ;  /* 0x000000000004b947 */ /* 0x000fea0003800000 */
[----:B------:R-:W-:Y:S01]  /*11990*/  BPT.TRAP 0x1 ;  /* 0x000000040000795c */ /* 0x000fe20000300000 */
.L_x_311:
[----:B------:R-:W3:Y:S01]  /*119a0*/  SYNCS.PHASECHK.TRANS64.TRYWAIT P0, [R0+URZ+0x38840], R20 ;  /* 0x03884014000075a7 */ /* 0x000ee2000800017f */
[----:B------:R-:W-:Y:S04]  /*119b0*/  BSSY B0, `(.L_x_312) ;  /* 0x0000002000007945 */ /* 0x000fe80003800000 */
[----:B---3--:R-:W-:Y:S05]  /*119c0*/  @!P0 BRA `(.L_x_313) ;  /* 0x0000005800888947 */ /* 0x008fea0003800000 */
.L_x_437:
[----:B------:R-:W-:Y:S05]  /*119d0*/  BSYNC B0 ;  /* 0x0000000000007941 */ /* 0x000fea0003800000 */
.L_x_312:
[----:B------:R-:W-:Y:S01]  /*119e0*/  ULDC.64 UR4, c[0x0][0x300] ;  /* 0x0000c00000047ab9 */ /* 0x000fe20000000a00 */
[----:B-1----:R-:W1:Y:S01]  /*119f0*/  LDC R8, c[0x0][0x2f4] ;  /* 0x0000bd00ff087b82 */ /* 0x002e620000000800 */
        /* <DEDUP_REMOVED lines=14> */
[-C--:B-1----:R-:W-:Y:S02]  /*11ae0*/  ISETP.GE.AND P2, PT, R11, R8.reuse, PT ;  /* 0x000000080b00720c */ /* 0x082fe40003f46270 */
[----:B------:R-:W-:Y:S01]  /*11af0*/  IMAD R5, R23, UR5, R3 ;  /* 0x0000000517057c24 */ /* 0x000fe2000f8e0203 */
[----:B------:R-:W-:Y:S02]  /*11b00*/  IADD3 R6, P0, R2, UR6, RZ ;  /* 0x0000000602067c10 */ /* 0x000fe4000ff1e0ff */
[----:B------:R-:W-:Y:S02]  /*11b10*/  ISETP.GE.AND P3, PT, R27, R8, PT ;  /* 0x000000081b00720c */ /* 0x000fe40003f66270 */
[----:B------:R-:W-:Y:S01]  /*11b20*/  IADD3.X R5, R5, UR7, RZ, P0, !PT ;  /* 0x0000000705057c10 */ /* 0x000fe200087fe4ff */
[----:B------:R-:W-:Y:S10]  /*11b30*/  BRA.DIV UR4, `(.L_x_314) ;  /* 0x0000005a04407947 */ /* 0x000ff4000b800000 */
[----:B------:R-:W1:Y:S04]  /*11b40*/  SHFL.IDX PT, R2, R6, RZ, 0x181f ;  /* 0x00181fff06027589 */ /* 0x000e6800000e0000 */
[----:B------:R-:W4:Y:S01]  /*11b50*/  SHFL.IDX PT, R3, R5, RZ, 0x181f ;  /* 0x00181fff05037589 */ /* 0x000f2200000e0000 */
[----:B-1----:R-:W-:-:S05]  /*11b60*/  IADD3 R2, P0, R27, R2, RZ ;  /* 0x000000021b027210 */ /* 0x002fca0007f1e0ff */
[----:B----4-:R-:W-:-:S05]  /*11b70*/  IMAD.X R3, RZ, RZ, R3, P0 ;  /* 0x000000ffff037224 */ /* 0x010fca00000e0603 */
[----:B------:R-:W-:Y:S01]  /*11b80*/  @!PT LDS RZ, [RZ] ;  /* 0x00000000fffff984 */ /* 0x000fe20000000800 */
[----:B------:R-:W-:Y:S04]  /*11b90*/  LDGSTS.E.BYPASS.LTC128B.128 [R4+0x28400], desc[UR52][R2.64], !P3 ;  /* 0x2840000002047fae */ /* 0x000fe8000d901d74 */
[----:B------:R1:W-:Y:S04]  /*11ba0*/  LDGSTS.E.BYPASS.LTC128B.128 [R4+0x2c400], desc[UR52][R2.64+0x80], !P2 ;  /* 0x2c40008002047fae */ /* 0x0003e8000d101d74 */
[----:B-1----:R-:W1:Y:S04]  /*11bb0*/  SHFL.IDX PT, R2, R6, 0x1, 0x181f ;  /* 0x00381f0006027f89 */ /* 0x002e6800000e0000 */
[----:B------:R-:W4:Y:S01]  /*11bc0*/  SHFL.IDX PT, R3, R5, 0x1, 0x181f ;  /* 0x00381f0005037f89 */ /* 0x000f2200000e0000 */
[----:B-1----:R-:W-:-:S05]  /*11bd0*/  IADD3 R2, P0, R27, R2, RZ ;  /* 0x000000021b027210 */ /* 0x002fca0007f1e0ff */
[----:B----4-:R-:W-:-:S05]  /*11be0*/  IMAD.X R3, RZ, RZ, R3, P0 ;  /* 0x000000ffff037224 */ /* 0x010fca00000e0603 */
        /* <DEDUP_REMOVED lines=27> */
[----:B------:R-:W4:Y:S04]  /*11da0*/  SHFL.IDX PT, R3, R5, 0x6, 0x181f ;  /* 0x00d81f0005037f89 */ /* 0x000f2800000e0000 */
[----:B------:R-:W0:Y:S01]  /*11db0*/  SHFL.IDX PT, R5, R5, 0x7, 0x181f ;  /* 0x00f81f0005057f89 */ /* 0x000e2200000e0000 */
[----:B-1----:R-:W-:-:S05]  /*11dc0*/  IADD3 R2, P0, R27, R2, RZ ;  /* 0x000000021b027210 */ /* 0x002fca0007f1e0ff */
[----:B----4-:R-:W-:-:S05]  /*11dd0*/  IMAD.X R3, RZ, RZ, R3, P0 ;  /* 0x000000ffff037224 */ /* 0x010fca00000e0603 */
[----:B------:R-:W-:Y:S04]  /*11de0*/  LDGSTS.E.BYPASS.LTC128B.128 [R4+0x2b400], desc[UR52][R2.64], !P3 ;  /* 0x2b40000002047fae */ /* 0x000fe8000d901d74 */
[----:B------:R1:W-:Y:S04]  /*11df0*/  LDGSTS.E.BYPASS.LTC128B.128 [R4+0x2f400], desc[UR52][R2.64+0x80], !P2 ;  /* 0x2f40008002047fae */ /* 0x0003e8000d101d74 */
[----:B01----:R1:W4:Y:S02]  /*11e00*/  SHFL.IDX PT, R2, R6, 0x7, 0x181f ;  /* 0x00f81f0006027f89 */ /* 0x00332400000e0000 */
.L_x_455:
[----:B----4-:R-:W-:-:S05]  /*11e10*/  IADD3 R2, P0, R27, R2, RZ ;  /* 0x000000021b027210 */ /* 0x010fca0007f1e0ff */
        /* <DEDUP_REMOVED lines=8> */
.L_x_315:
[----:B------:R-:W-:Y:S02]  /*11ea0*/  PLOP3.LUT P2, PT, P2, P0, PT, 0xa2, 0x0 ;  /* 0x000000000000781c */ /* 0x000fe40001741472 */
[----:B------:R-:W-:-:S08]  /*11eb0*/  @P0 R2UR P2, UR4, R0 ;  /* 0x00000000000402ca */ /* 0x000fd00000040000 */
[----:B------:R-:W-:-:S05]  /*11ec0*/  @P0 PLOP3.LUT P0, PT, P2, PT, PT, 0x80, 0x0 ;  /* 0x000000000000081c */ /* 0x000fca000170f070 */
[----:B------:R-:W-:Y:S01]  /*11ed0*/  @!P2 SYNCS.ARRIVE.TRANS64.RED.A0T1 RZ, [UR4+0x38830], RZ ;  /* 0x038830ffffffa9a7 */ /* 0x000fe20008200404 */
[----:B------:R-:W-:Y:S07]  /*11ee0*/  @!P2 ARRIVES.LDGSTSBAR.64.TRANSCNT [UR4+0x38830] ;  /* 0x03883000ff00a9b0 */ /* 0x000fee0008000a84 */
[----:B------:R-:W-:Y:S05]  /*11ef0*/  @P0 BRA.U.ANY `(.L_x_315) ;  /* 0xfffffffd00e80947 */ /* 0x000fea000393ffff */
[----:B------:R-:W-:Y:S01]  /*11f00*/  NOP ;  /* 0x0000000000007918 */ /* 0x000fe20000000000 */
[----:B0-----:R-:W-:-:S05]  /*11f10*/  IMAD.U32 R2, RZ, RZ, UR42 ;  /* 0x0000002aff027e24 */ /* 0x001fca000f8e00ff */
[----:B------:R-:W-:-:S13]  /*11f20*/  ISETP.NE.AND P3, PT, R2, 0x3, PT ;  /* 0x000000030200780c */ /* 0x000fda0003f65270 */
[----:B------:R-:W-:Y:S05]  /*11f30*/  @!P3 BRA `(.L_x_316) ;  /* 0x000000000004b947 */ /* 0x000fea0003800000 */
[----:B------:R-:W-:Y:S01]  /*11f40*/  BPT.TRAP 0x1 ;  /* 0x000000040000795c */ /* 0x000fe20000300000 */
.L_x_316:
[----:B------:R2:W-:Y:S02]  /*11f50*/  SYNCS.ARRIVE.TRANS64.A1T0 RZ, [R0+URZ+0x38830], RZ ;  /* 0x038830ff00ff79a7 */ /* 0x0005e4000810003f */
[----:B--23--:R-:W-:-:S05]  /*11f60*/  IMAD.U32 R0, RZ, RZ, UR44 ;  /* 0x0000002cff007e24 */ /* 0x00cfca000f8e00ff */
[----:B------:R-:W-:-:S13]  /*11f70*/  ISETP.NE.AND P0, PT, R0, 0x3, PT ;  /* 0x000000030000780c */ /* 0x000fda0003f05270 */
[----:B------:R-:W-:Y:S05]  /*11f80*/  @!P0 BRA `(.L_x_317) ;  /* 0x0000000000048947 */ /* 0x000fea0003800000 */
[----:B------:R-:W-:Y:S01]  /*11f90*/  BPT.TRAP 0x1 ;  /* 0x000000040000795c */ /* 0x000fe20000300000 */
.L_x_317:
[----:B------:R-:W-:Y:S01]  /*11fa0*/  LOP3.LUT R3, R10, 0x1, RZ, 0x3c, !PT ;  /* 0x000000010a037812 */ /* 0x000fe200078e3cff */
[----:B------:R-:W-:Y:S01]  /*11fb0*/  IMAD R0, R9, 0x8, R17 ;  /* 0x0000000809007824 */ /* 0x000fe200078e0211 */
[----:B------:R-:W-:Y:S02]  /*11fc0*/  BSSY B0, `(.L_x_318) ;  /* 0x0000004000007945 */ /* 0x000fe40003800000 */
[----:B------:R-:W-:-:S04]  /*11fd0*/  SHF.L.U32 R3, R3, 0x1f, RZ ;  /* 0x0000001f03037819 */ /* 0x000fc800000006ff */
[----:B------:R-:W0:Y:S02]  /*11fe0*/  SYNCS.PHASECHK.TRANS64.TRYWAIT P2, [R0+URZ+0x38870], R3 ;  /* 0x03887003000075a7 */ /* 0x000e24000804017f */
[----:B0-----:R-:W-:Y:S05]  /*11ff0*/  @!P2 BRA `(.L_x_319) ;  /* 0x0000005c0054a947 */ /* 0x001fea0003800000 */
.L_x_456:
[----:B------:R-:W-:Y:S05]  /*12000*/  BSYNC B0 ;  /* 0x0000000000007941 */ /* 0x000fea0003800000 */
.L_x_318:
[----:B------:R-:W-:-:S05]  /*12010*/  IMAD.U32 R2, RZ, RZ, UR42 ;  /* 0x0000002aff027e24 */ /* 0x000fca000f8e00ff */
[----:B------:R-:W-:-:S13]  /*12020*/  ISETP.NE.AND P2, PT, R2, 0x3, PT ;  /* 0x000000030200780c */ /* 0x000fda0003f45270 */
[----:B------:R-:W-:Y:S05]  /*12030*/  @!P2 BRA `(.L_x_320) ;  /* 0x000000000004a947 */ /* 0x000fea0003800000 */
[----:B------:R-:W-:Y:S01]  /*12040*/  BPT.TRAP 0x1 ;  /* 0x000000040000795c */ /* 0x000fe20000300000 */
.L_x_320:
[----:B------:R-:W-:Y:S01]  /*12050*/  SHF.L.U32 R5, R10, 0x1f, RZ ;  /* 0x0000001f0a057819 */ /* 0x000fe200000006ff */
[----:B0-----:R-:W-:-:S03]  /*12060*/  IMAD.SHL.U32 R3, R9, 0x8000, RZ ;  /* 0x0000800009037824 */ /* 0x001fc600078e00ff */
[----:B------:R-:W0:Y:S02]  /*12070*/  SYNCS.PHASECHK.TRANS64.TRYWAIT P2, [R0+URZ+0x38860], R5 ;  /* 0x03886005000075a7 */ /* 0x000e24000804017f */
[----:B0-----:R-:W-:Y:S05]  /*12080*/  @!P2 BRA `(.L_x_321) ;  /* 0x0000005c0044a947 */ /* 0x001fea0003800000 */
.L_x_457:
[----:B------:R-:W2:Y:S01]  /*12090*/  LDL R12, [R1+0xc] ;  /* 0x00000c00010c7983 */ /* 0x000ea20000100800 */
[----:B------:R-:W-:Y:S01]  /*120a0*/  LOP3.LUT R2, R3, R16, RZ, 0xfc, !PT ;  /* 0x0000001003027212 */ /* 0x000fe200078efcff */
[----:B------:R-:W-:Y:S05]  /*120b0*/  WARPSYNC.ALL ;  /* 0x0000000000007948 */ /* 0x000fea0003800000 */
[----:B------:R-:W3:Y:S01]  /*120c0*/  LDL R20, [R1] ;  /* 0x0000000001147983 */ /* 0x000ee20000100800 */
[----:B------:R-:W-:-:S05]  /*120d0*/  IMAD.IADD R14, R17, 0x1, R2 ;  /* 0x00000001110e7824 */ /* 0x000fca00078e0202 */
[----:B01----:R-:W0:Y:S02]  /*120e0*/  LDSM.16.MT88.4 R4, [R14+0x10400] ;  /* 0x010400000e04783b */ /* 0x003e240000004200 */
[C-C-:B0-----:R-:W-:Y:S02]  /*120f0*/  PRMT R8, R4.reuse, 0x6420, R5.reuse ;  /* 0x0000642004087816 */ /* 0x141fe40000000005 */
[----:B------:R-:W-:Y:S02]  /*12100*/  PRMT R9, R4, 0x7531, R5 ;  /* 0x0000753104097816 */ /* 0x000fe40000000005 */
[C-C-:B------:R-:W-:Y:S02]  /*12110*/  PRMT R10, R6.reuse, 0x6420, R7.reuse ;  /* 0x00006420060a7816 */ /* 0x140fe40000000007 */
[----:B------:R-:W-:Y:S02]  /*12120*/  PRMT R11, R6, 0x7531, R7 ;  /* 0x00007531060b7816 */ /* 0x000fe40000000007 */
[----:B------:R-:W-:-:S02]  /*12130*/  IADD3 R18, R22, R3, R26 ;  /* 0x0000000316127210 */ /* 0x000fc40007ffe01a */
[----:B--2---:R-:W-:-:S05]  /*12140*/  IADD3 R2, R17, R12, R3 ;  /* 0x0000000c11027210 */ /* 0x004fca0007ffe003 */
[----:B------:R-:W0:Y:S04]  /*12150*/  LDSM.16.MT88.4 R4, [R2+0x10400] ;  /* 0x010400000204783b */ /* 0x000e280000004200 */
[----:B------:R-:W-:Y:S01]  /*12160*/  STSM.16.M88.4 [R18], R8 ;  /* 0x0000000812007844 */ /* 0x000fe20000000200 */
[C-C-:B0-----:R-:W-:Y:S02]  /*12170*/  PRMT R12, R4.reuse, 0x6420, R5.reuse ;  /* 0x00006420040c7816 */ /* 0x141fe40000000005 */
[----:B------:R-:W-:Y:S01]  /*12180*/  PRMT R13, R4, 0x7531, R5 ;  /* 0x00007531040d7816 */ /* 0x000fe20000000005 */
[----:B------:R-:W-:Y:S01]  /*12190*/  VIADD R5, R3, 0x4000 ;  /* 0x0000400003057836 */ /* 0x000fe20000000000 */
[----:B------:R-:W-:-:S04]  /*121a0*/  PRMT R14, R6, 0x6420, R7 ;  /* 0x00006420060e7816 */ /* 0x000fc80000000007 */
[----:B------:R-:W-:Y:S02]  /*121b0*/  LOP3.LUT R4, R5, R16, RZ, 0xfc, !PT ;  /* 0x0000001005047212 */ /* 0x000fe400078efcff */
[----:B------:R-:W-:-:S03]  /*121c0*/  PRMT R15, R6, 0x7531, R7 ;  /* 0x00007531060f7816 */ /* 0x000fc60000000007 */
[----:B------:R-:W-:Y:S02]  /*121d0*/  IMAD.IADD R19, R17, 0x1, R4 ;  /* 0x0000000111137824 */ /* 0x000fe400078e0204 */
[----:B------:R-:W-:Y:S04]  /*121e0*/  STSM.16.M88.4 [R18+0x2000], R12 ;  /* 0x0020000c12007844 */ /* 0x000fe80000000200 */
[----:B------:R-:W0:Y:S02]  /*121f0*/  LDSM.16.MT88.4 R8, [R19+0x10400] ;  /* 0x010400001308783b */ /* 0x000e240000004200 */
[C-C-:B0-----:R-:W-:Y:S02]  /*12200*/  PRMT R4, R8.reuse, 0x6420, R9.reuse ;  /* 0x0000642008047816 */ /* 0x141fe40000000009 */
[----:B------:R-:W-:-:S02]  /*12210*/  PRMT R5, R8, 0x7531, R9 ;  /* 0x0000753108057816 */ /* 0x000fc40000000009 */
[C-C-:B------:R-:W-:Y:S02]  /*12220*/  PRMT R6, R10.reuse, 0x6420, R11.reuse ;  /* 0x000064200a067816 */ /* 0x140fe4000000000b */
[----:B------:R-:W-:Y:S02]  /*12230*/  PRMT R7, R10, 0x7531, R11 ;  /* 0x000075310a077816 */ /* 0x000fe4000000000b */
[----:B------:R-:W0:Y:S04]  /*12240*/  LDSM.16.MT88.4 R8, [R2+0x14400] ;  /* 0x014400000208783b */ /* 0x000e280000004200 */
[----:B------:R-:W-:Y:S01]  /*12250*/  STSM.16.M88.4 [R18+0x4000], R4 ;  /* 0x0040000412007844 */ /* 0x000fe20000000200 */
        /* <DEDUP_REMOVED lines=13> */
[----:B------:R-:W0:Y:S01]  /*12330*/  LDSM.16.MT88.4 R8, [R2+0x11400] ;  /* 0x011400000208783b */ /* 0x000e220000004200 */
[----:B---3--:R-:W-:-:S03]  /*12340*/  IADD3 R18, R26, R3, R20 ;  /* 0x000000031a127210 */ /* 0x008fc60007ffe014 */
[----:B------:R-:W2:Y:S02]  /*12350*/  LDL R20, [R1+0x4] ;  /* 0x0000040001147983 */ /* 0x000ea40000100800 */
[----:B------:R-:W-:-:S05]  /*12360*/  IMAD.IADD R18, R22, 0x1, R18 ;  /* 0x0000000116127824 */ /* 0x000fca00078e0212 */
        /* <DEDUP_REMOVED lines=30> */
[----:B------:R-:W-:-:S05]  /*12550*/  IADD3 R18, R26, R3, R37 ;  /* 0x000000031a127210 */ /* 0x000fca0007ffe025 */
        /* <DEDUP_REMOVED lines=31> */
[----:B--2---:R-:W-:Y:S01]  /*12750*/  IADD3 R12, R26, R20, R3 ;  /* 0x000000141a0c7210 */ /* 0x004fe20007ffe003 */
[----:B------:R-:W-:-:S04]  /*12760*/  VIADD R3, R3, 0x7000 ;  /* 0x0000700003037836 */ /* 0x000fc80000000000 */
[----:B------:R-:W-:-:S05]  /*12770*/  IMAD.IADD R12, R22, 0x1, R12 ;  /* 0x00000001160c7824 */ /* 0x000fca00078e020c */
[----:B------:R0:W-:Y:S02]  /*12780*/  STSM.16.M88.4 [R12], R4 ;  /* 0x000000040c007844 */ /* 0x0001e40000000200 */
[C-C-:B0-----:R-:W-:Y:S02]  /*12790*/  PRMT R4, R8.reuse, 0x6420, R9.reuse ;  /* 0x0000642008047816 */ /* 0x141fe40000000009 */
[----:B------:R-:W-:Y:S02]  /*127a0*/  PRMT R5, R8, 0x7531, R9 ;  /* 0x0000753108057816 */ /* 0x000fe40000000009 */
[----:B------:R-:W-:Y:S02]  /*127b0*/  LOP3.LUT R8, R3, R16, RZ, 0xfc, !PT ;  /* 0x0000001003087212 */ /* 0x000fe400078efcff */
[C-C-:B------:R-:W-:Y:S02]  /*127c0*/  PRMT R6, R10.reuse, 0x6420, R11.reuse ;  /* 0x000064200a067816 */ /* 0x140fe4000000000b */
[----:B------:R-:W-:Y:S01]  /*127d0*/  PRMT R7, R10, 0x7531, R11 ;  /* 0x000075310a077816 */ /* 0x000fe2000000000b */
[----:B------:R-:W-:-:S04]  /*127e0*/  IMAD.IADD R3, R17, 0x1, R8 ;  /* 0x0000000111037824 */ /* 0x000fc800078e0208 */
[----:B------:R-:W-:Y:S04]  /*127f0*/  STSM.16.M88.4 [R12+0x2000], R4 ;  /* 0x002000040c007844 */ /* 0x000fe80000000200 */
[----:B------:R-:W0:Y:S01]  /*12800*/  LDSM.16.MT88.4 R8, [R3+0x10400] ;  /* 0x010400000308783b */ /* 0x000e220000004200 */
[----:B------:R-:W-:Y:S01]  /*12810*/  IMAD.U32 R20, RZ, RZ, UR42 ;  /* 0x0000002aff147e24 */ /* 0x000fe2000f8e00ff */
[C-C-:B0-----:R-:W-:Y:S02]  /*12820*/  PRMT R4, R8.reuse, 0x6420, R9.reuse ;  /* 0x0000642008047816 */ /* 0x141fe40000000009 */
[----:B------:R-:W-:Y:S02]  /*12830*/  PRMT R5, R8, 0x7531, R9 ;  /* 0x0000753108057816 */ /* 0x000fe40000000009 */
[----:B------:R-:W-:-:S02]  /*12840*/  PRMT R6, R10, 0x6420, R11 ;  /* 0x000064200a067816 */ /* 0x000fc4000000000b */
[----:B------:R-:W-:Y:S02]  /*12850*/  PRMT R7, R10, 0x7531, R11 ;  /* 0x000075310a077816 */ /* 0x000fe4000000000b */
[----:B------:R-:W0:Y:S01]  /*12860*/  LDSM.16.MT88.4 R8, [R2+0x17400] ;  /* 0x017400000208783b */ /* 0x000e220000004200 */
[----:B------:R-:W-:-:S03]  /*12870*/  ISETP.NE.AND P2, PT, R20, 0x3, PT ;  /* 0x000000031400780c */ /* 0x000fc60003f45270 */
[----:B------:R0:W-:Y:S02]  /*12880*/  STSM.16.M88.4 [R12+0x4000], R4 ;  /* 0x004000040c007844 */ /* 0x0001e40000000200 */
[C-C-:B0-----:R-:W-:Y:S02]  /*12890*/  PRMT R4, R8.reuse, 0x6420, R9.reuse ;  /* 0x0000642008047816 */ /* 0x141fe40000000009 */
[----:B------:R-:W-:Y:S02]  /*128a0*/  PRMT R5, R8, 0x7531, R9 ;  /* 0x0000753108057816 */ /* 0x000fe40000000009 */
        /* <DEDUP_REMOVED lines=11> */
.L_x_322:
[----:B-1----:R1:W-:Y:S01]  /*12960*/  SYNCS.ARRIVE.TRANS64.A1T0 RZ, [R0+URZ+0x38850], RZ ;  /* 0x038850ff00ff79a7 */ /* 0x0023e2000810003f */
[----:B------:R-:W-:Y:S06]  /*12970*/  BAR.SYNC.DEFER_BLOCKING 0x2, 0x80 ;  /* 0x0082000000007b1d */ /* 0x000fec0000010000 */
[----:B------:R-:W-:Y:S05]  /*12980*/  @!P0 BRA `(.L_x_323) ;  /* 0x0000000000048947 */ /* 0x000fea0003800000 */
[----:B------:R-:W-:Y:S01]  /*12990*/  BPT.TRAP 0x1 ;  /* 0x000000040000795c */ /* 0x000fe20000300000 */
.L_x_323:
[----:B------:R-:W-:Y:S02]  /*129a0*/  VIADD R3, R0, 0x38880 ;  /* 0x0003888000037836 */ /* 0x000fe40000000000 */
[----:B------:R-:W-:Y:S02]  /*129b0*/  IMAD.MOV.U32 R9, RZ, RZ, R24 ;  /* 0x000000ffff097224 */ /* 0x000fe400078e0018 */
[----:B------:R-:W-:Y:S01]  /*129c0*/  IMAD.MOV.U32 R10, RZ, RZ, R28 ;  /* 0x000000ffff0a7224 */ /* 0x000fe200078e001c */
[----:B------:R-:W-:-:S04]  /*129d0*/  PRMT R3, R36, 0x654, R3 ;  /* 0x0000065424037816 */ /* 0x000fc80000000003 */
[----:B------:R2:W-:Y:S01]  /*129e0*/  SYNCS.ARRIVE.TRANS64.RED.A1T0 RZ, [R3+URZ], RZ ;  /* 0x000000ff03ff79a7 */ /* 0x0005e2000810043f */
[----:B------:R-:W-:Y:S05]  /*129f0*/  @P1 BRA `(.L_x_324) ;  /* 0xffffffe400bc1947 */ /* 0x000fea000383ffff */
.L_x_304:
[----:B01----:R-:W0:Y:S01]  /*12a00*/  S2R R0, SR_TID.X ;  /* 0x0000000000007919 */ /* 0x003e220000002100 */
[----:B------:R-:W-:Y:S01]  /*12a10*/  BSSY B0, `(.L_x_325) ;  /* 0x0000012000007945 */ /* 0x000fe20003800000 */
[----:B0-----:R-:W-:Y:S01]  /*12a20*/  LOP3.LUT R2, R0, 0x7f, RZ, 0xc0, !PT ;  /* 0x0000007f00027812 */ /* 0x001fe200078ec0ff */
[----:B------:R-:W-:-:S03]  /*12a30*/  IMAD.U32 R0, RZ, RZ, UR44 ;  /* 0x0000002cff007e24 */ /* 0x000fc6000f8e00ff */
[----:B------:R-:W-:Y:S02]  /*12a40*/  ISETP.NE.AND P1, PT, R2, RZ, PT ;  /* 0x000000ff0200720c */ /* 0x000fe40003f25270 */
[----:B------:R-:W-:-:S11]  /*12a50*/  ISETP.NE.AND P0, PT, R0, 0x3, PT ;  /* 0x000000030000780c */ /* 0x000fd60003f05270 */
[----:B------:R-:W-:Y:S05]  /*12a60*/  @P1 BRA `(.L_x_326) ;  /* 0x0000000000301947 */ /* 0x000fea0003800000 */
[----:B------:R-:W0:Y:S01]  /*12a70*/  S2R R5, SR_LANEID ;  /* 0x0000000000057919 */ /* 0x000e220000000000 */
[----:B------:R-:W-:Y:S01]  /*12a80*/  VOTEU.ANY UR4, UPT, PT ;  /* 0x0000000000047886 */ /* 0x000fe200038e0100 */
[----:B--2---:R-:W1:Y:S01]  /*12a90*/  LDC.64 R2, c[0x0][0xc60] ;  /* 0x00031800ff027b82 */ /* 0x004e620000000a00 */
[----:B------:R-:W0:Y:S02]  /*12aa0*/  FLO.U32 R0, UR4 ;  /* 0x0000000400007d00 */ /* 0x000e2400080e0000 */
[----:B0-----:R-:W-:-:S06]  /*12ab0*/  ISETP.EQ.U32.AND P1, PT, R0, R5, PT ;  /* 0x000000050000720c */ /* 0x001fcc0003f22070 */
[----:B------:R-:W1:Y:S07]  /*12ac0*/  POPC R5, UR4 ;  /* 0x0000000400057d09 */ /* 0x000e6e0008000000 */
[----:B-1----:R-:W2:Y:S01]  /*12ad0*/  @P1 ATOMG.E.ADD.STRONG.GPU PT, R3, desc[UR52][R2.64], R5 ;  /* 0x00000005020319a8 */ /* 0x002ea200081ee1f4 */
[----:B------:R-:W0:Y:S02]  /*12ae0*/  S2R R4, SR_LTMASK ;  /* 0x0000000000047919 */ /* 0x000e240000003900 */
[----:B0-----:R-:W-:-:S04]  /*12af0*/  LOP3.LUT R4, R4, UR4, RZ, 0xc0, !PT ;  /* 0x0000000404047c12 */ /* 0x001fc8000f8ec0ff */
[----:B------:R-:W0:Y:S01]  /*12b00*/  POPC R7, R4 ;  /* 0x0000000400077309 */ /* 0x000e220000000000 */
[----:B--2---:R-:W0:Y:S02]  /*12b10*/  SHFL.IDX PT, R0, R3, R0, 0x1f ;  /* 0x00001f0003007589 */ /* 0x004e2400000e0000 */
[----:B0-----:R-:W-:-:S07]  /*12b20*/  IADD3 R32, R0, UR46, R7 ;  /* 0x0000002e00207c10 */ /* 0x001fce000fffe007 */
.L_x_326:
[----:B------:R-:W-:Y:S05]  /*12b30*/  BSYNC B0 ;  /* 0x0000000000007941 */ /* 0x000fea0003800000 */
.L_x_325:
[----:B------:R-:W-:Y:S05]  /*12b40*/  @!P0 BRA `(.L_x_327) ;  /* 0x0000000000048947 */ /* 0x000fea0003800000 */
[----:B------:R-:W-:Y:S01]  /*12b50*/  BPT.TRAP 0x1 ;  /* 0x000000040000795c */ /* 0x000fe20000300000 */
.L_x_327:
[----:B--2---:R-:W-:Y:S01]  /*12b60*/  LOP3.LUT R3, R28, 0x1, RZ, 0x3c, !PT ;  /* 0x000000011c037812 */ /* 0x004fe200078e3cff */
[----:B------:R-:W-:Y:S01]  /*12b70*/  IMAD R2, R24, 0x8, R17 ;  /* 0x0000000818027824 */ /* 0x000fe200078e0211 */
[----:B------:R-:W-:Y:S02]  /*12b80*/  BSSY B0, `(.L_x_328) ;  /* 0x0000004000007945 */ /* 0x000fe40003800000 */
[----:B------:R-:W-:-:S04]  /*12b90*/  SHF.L.U32 R3, R3, 0x1f, RZ ;  /* 0x0000001f03037819 */ /* 0x000fc800000006ff */
[----:B------:R-:W0:Y:S02]  /*12ba0*/  SYNCS.PHASECHK.TRANS64.TRYWAIT P1, [R2+URZ+0x38870], R3 ;  /* 0x03887003020075a7 */ /* 0x000e24000802017f */
[----:B0-----:R-:W-:Y:S05]  /*12bb0*/  @!P1 BRA `(.L_x_329) ;  /* 0x00000050008c9947 */ /* 0x001fea0003800000 */
.L_x_458:
[----:B------:R-:W-:Y:S05]  /*12bc0*/  BSYNC B0 ;  /* 0x0000000000007941 */ /* 0x000fea0003800000 */
.L_x_328:
[----:B------:R-:W-:-:S05]  /*12bd0*/  IMAD.U32 R0, RZ, RZ, UR42 ;  /* 0x0000002aff007e24 */ /* 0x000fca000f8e00ff */
[----:B------:R-:W-:-:S13]  /*12be0*/  ISETP.NE.AND P1, PT, R0, 0x3, PT ;  /* 0x000000030000780c */ /* 0x000fda0003f25270 */
[----:B------:R-:W-:Y:S05]  /*12bf0*/  @!P1 BRA `(.L_x_330) ;  /* 0x0000000000049947 */ /* 0x000fea0003800000 */
[----:B------:R-:W-:Y:S01]  /*12c00*/  BPT.TRAP 0x1 ;  /* 0x000000040000795c */ /* 0x000fe20000300000 */
.L_x_330:
[----:B0-----:R-:W-:-:S04]  /*12c10*/  SHF.L.U32 R3, R28, 0x1f, RZ ;  /* 0x0000001f1c037819 */ /* 0x001fc800000006ff */
[----:B------:R-:W0:Y:S02]  /*12c20*/  SYNCS.PHASECHK.TRANS64.TRYWAIT P1, [R2+URZ+0x38860], R3 ;  /* 0x03886003020075a7 */ /* 0x000e24000802017f */
[----:B0-----:R-:W-:Y:S05]  /*12c30*/  @!P1 BRA `(.L_x_331) ;  /* 0x0000005000809947 */ /* 0x001fea0003800000 */
.L_x_459:
[----:B------:R-:W0:Y:S01]  /*12c40*/  LDL R4, [R1+0xc] ;  /* 0x00000c0001047983 */ /* 0x000e220000100800 */
[----:B------:R-:W-:Y:S01]  /*12c50*/  IMAD.SHL.U32 R18, R24, 0x8000, RZ ;  /* 0x0000800018127824 */ /* 0x000fe200078e00ff */
[----:B------:R-:W-:Y:S05]  /*12c60*/  WARPSYNC.ALL ;  /* 0x0000000000007948 */ /* 0x000fea0003800000 */
[----:B------:R-:W2:Y:S01]  /*12c70*/  LDL R21, [R1] ;  /* 0x0000000001157983 */ /* 0x000ea20000100800 */
[----:B------:R-:W-:-:S05]  /*12c80*/  LOP3.LUT R0, R18, R16, RZ, 0xfc, !PT ;  /* 0x0000001012007212 */ /* 0x000fca00078efcff */
[----:B------:R-:W-:-:S06]  /*12c90*/  IMAD.IADD R10, R17, 0x1, R0 ;  /* 0x00000001110a7824 */ /* 0x000fcc00078e0200 */
[----:B------:R-:W1:Y:S01]  /*12ca0*/  LDSM.16.MT88.4 R8, [R10+0x10400] ;  /* 0x010400000a08783b */ /* 0x000e620000004200 */
[----:B------:R-:W-:Y:S02]  /*12cb0*/  IADD3 R0, R22, R18, R26 ;  /* 0x0000001216007210 */ /* 0x000fe40007ffe01a */
[C-C-:B-1----:R-:W-:Y:S02]  /*12cc0*/  PRMT R12, R8.reuse, 0x6420, R9.reuse ;  /* 0x00006420080c7816 */ /* 0x142fe40000000009 */
[----:B------:R-:W-:Y:S02]  /*12cd0*/  PRMT R13, R8, 0x7531, R9 ;  /* 0x00007531080d7816 */ /* 0x000fe40000000009 */
[C-C-:B------:R-:W-:Y:S02]  /*12ce0*/  PRMT R14, R10.reuse, 0x6420, R11.reuse ;  /* 0x000064200a0e7816 */ /* 0x140fe4000000000b */
[----:B------:R-:W-:Y:S02]  /*12cf0*/  PRMT R15, R10, 0x7531, R11 ;  /* 0x000075310a0f7816 */ /* 0x000fe4000000000b */
[----:B0-----:R-:W-:-:S05]  /*12d00*/  IADD3 R3, R17, R4, R18 ;  /* 0x0000000411037210 */ /* 0x001fca0007ffe012 */
        /* <DEDUP_REMOVED lines=24> */
[----:B------:R0:W-:Y:S04]  /*12e90*/  STSM.16.M88.4 [R0+0x6000], R8 ;  /* 0x0060000800007844 */ /* 0x0001e80000000200 */
[----:B------:R-:W1:Y:S04]  /*12ea0*/  LDSM.16.MT88.4 R8, [R20+0x10400] ;  /* 0x010400001408783b */ /* 0x000e680000004200 */
[----:B------:R-:W3:Y:S01]  /*12eb0*/  LDSM.16.MT88.4 R4, [R3+0x11400] ;  /* 0x011400000304783b */ /* 0x000ee20000004200 */
[----:B--2---:R-:W-:-:S03]  /*12ec0*/  IADD3 R19, R26, R18, R21 ;  /* 0x000000121a137210 */ /* 0x004fc60007ffe015 */
[----:B------:R-:W2:Y:S02]  /*12ed0*/  LDL R21, [R1+0x4] ;  /* 0x0000040001157983 */ /* 0x000ea40000100800 */
[----:B0-----:R-:W-:Y:S01]  /*12ee0*/  IMAD.IADD R0, R22, 0x1, R19 ;  /* 0x0000000116007824 */ /* 0x001fe200078e0213 */
[C-C-:B-1----:R-:W-:Y:S02]  /*12ef0*/  PRMT R12, R8.reuse, 0x6420, R9.reuse ;  /* 0x00006420080c7816 */ /* 0x142fe40000000009 */
[----:B------:R-:W-:Y:S02]  /*12f00*/  PRMT R13, R8, 0x7531, R9 ;  /* 0x00007531080d7816 */ /* 0x000fe40000000009 */
[C-C-:B---3--:R-:W-:Y:S02]  /*12f10*/  PRMT R8, R4.reuse, 0x6420, R5.reuse ;  /* 0x0000642004087816 */ /* 0x148fe40000000005 */
[----:B------:R-:W-:Y:S01]  /*12f20*/  PRMT R9, R4, 0x7531, R5 ;  /* 0x0000753104097816 */ /* 0x000fe20000000005 */
[----:B------:R-:W-:Y:S01]  /*12f30*/  VIADD R5, R18, 0x5000 ;  /* 0x0000500012057836 */ /* 0x000fe20000000000 */
[----:B------:R-:W-:-:S04]  /*12f40*/  PRMT R14, R10, 0x6420, R11 ;  /* 0x000064200a0e7816 */ /* 0x000fc8000000000b */
[----:B------:R-:W-:Y:S02]  /*12f50*/  LOP3.LUT R4, R5, R16, RZ, 0xfc, !PT ;  /* 0x0000001005047212 */ /* 0x000fe400078efcff */
[----:B------:R-:W-:Y:S02]  /*12f60*/  PRMT R15, R10, 0x7531, R11 ;  /* 0x000075310a0f7816 */ /* 0x000fe4000000000b */
[C-C-:B------:R-:W-:Y:S01]  /*12f70*/  PRMT R10, R6.reuse, 0x6420, R7.reuse ;  /* 0x00006420060a7816 */ /* 0x140fe20000000007 */
[----:B------:R-:W-:Y:S01]  /*12f80*/  IMAD.IADD R19, R17, 0x1, R4 ;  /* 0x0000000111137824 */ /* 0x000fe200078e0204 */
[----:B------:R-:W-:Y:S01]  /*12f90*/  PRMT R11, R6, 0x7531, R7 ;  /* 0x00007531060b7816 */ /* 0x000fe20000000007 */
[----:B------:R-:W-:Y:S04]  /*12fa0*/  STSM.16.M88.4 [R0], R12 ;  /* 0x0000000c00007844 */ /* 0x000fe80000000200 */
[----:B------:R-:W-:Y:S04]  /*12fb0*/  STSM.16.M88.4 [R0+0x2000], R8 ;  /* 0x0020000800007844 */ /* 0x000fe80000000200 */
[----:B------:R-:W0:Y:S02]  /*12fc0*/  LDSM.16.MT88.4 R4, [R19+0x10400] ;  /* 0x010400001304783b */ /* 0x000e240000004200 */
[----:B0-----:R-:W-:-:S02]  /*12fd0*/  PRMT R12, R4, 0x6420, R5 ;  /* 0x00006420040c7816 */ /* 0x001fc40000000005 */
[----:B------:R-:W-:Y:S02]  /*12fe0*/  PRMT R13, R4, 0x7531, R5 ;  /* 0x00007531040d7816 */ /* 0x000fe40000000005 */
[C-C-:B------:R-:W-:Y:S02]  /*12ff0*/  PRMT R14, R6.reuse, 0x6420, R7.reuse ;  /* 0x00006420060e7816 */ /* 0x140fe40000000007 */
[----:B------:R-:W-:Y:S02]  /*13000*/  PRMT R15, R6, 0x7531, R7 ;  /* 0x00007531060f7816 */ /* 0x000fe40000000007 */
[----:B------:R-:W0:Y:S04]  /*13010*/  LDSM.16.MT88.4 R4, [R3+0x15400] ;  /* 0x015400000304783b */ /* 0x000e280000004200 */
[----:B------:R-:W-:Y:S01]  /*13020*/  STSM.16.M88.4 [R0+0x4000], R12 ;  /* 0x0040000c00007844 */ /* 0x000fe20000000200 */
[----:B0-----:R-:W-:-:S02]  /*13030*/  PRMT R8, R4, 0x6420, R5 ;  /* 0x0000642004087816 */ /* 0x001fc40000000005 */
        /* <DEDUP_REMOVED lines=9> */
[----:B------:R-:W-:-:S05]  /*130d0*/  IADD3 R19, R26, R18, R37 ;  /* 0x000000121a137210 */ /* 0x000fca0007ffe025 */
        /* <DEDUP_REMOVED lines=28> */
[----:B------:R-:W-:Y:S04]  /*132a0*/  STSM.16.M88.4 [R0+0x6000], R8 ;  /* 0x0060000800007844 */ /* 0x000fe80000000200 */
[----:B------:R-:W0:Y:S04]  /*132b0*/  LDSM.16.MT88.4 R8, [R20+0x10400] ;  /* 0x010400001408783b */ /* 0x000e280000004200 */
[----:B------:R-:W1:Y:S01]  /*132c0*/  LDSM.16.MT88.4 R4, [R3+0x13400] ;  /* 0x013400000304783b */ /* 0x000e620000004200 */
[----:B--2---:R-:W-:-:S05]  /*132d0*/  IADD3 R19, R26, R21, R18 ;  /* 0x000000151a137210 */ /* 0x004fca0007ffe012 */
[----:B------:R-:W-:Y:S01]  /*132e0*/  IMAD.IADD R22, R22, 0x1, R19 ;  /* 0x0000000116167824 */ /* 0x000fe200078e0213 */
[C-C-:B0-----:R-:W-:Y:S02]  /*132f0*/  PRMT R12, R8.reuse, 0x6420, R9.reuse ;  /* 0x00006420080c7816 */ /* 0x141fe40000000009 */
[----:B------:R-:W-:Y:S02]  /*13300*/  PRMT R13, R8, 0x7531, R9 ;  /* 0x00007531080d7816 */ /* 0x000fe40000000009 */
[C-C-:B-1----:R-:W-:Y:S02]  /*13310*/  PRMT R8, R4.reuse, 0x6420, R5.reuse ;  /* 0x0000642004087816 */ /* 0x142fe40000000005 */
        /* <DEDUP_REMOVED lines=10> */
[----:B------:R-:W0:Y:S04]  /*133c0*/  LDSM.16.MT88.4 R8, [R0+0x10400] ;  /* 0x010400000008783b */ /* 0x000e280000004200 */
[----:B------:R-:W1:Y:S01]  /*133d0*/  LDSM.16.MT88.4 R4, [R3+0x17400] ;  /* 0x017400000304783b */ /* 0x000e620000004200 */
[----:B------:R-:W-:-:S05]  /*133e0*/  IMAD.U32 R21, RZ, RZ, UR42 ;  /* 0x0000002aff157e24 */ /* 0x000fca000f8e00ff */
[----:B------:R-:W-:Y:S02]  /*133f0*/  ISETP.NE.AND P1, PT, R21, 0x3, PT ;  /* 0x000000031500780c */ /* 0x000fe40003f25270 */
[C-C-:B0-----:R-:W-:Y:S02]  /*13400*/  PRMT R12, R8.reuse, 0x6420, R9.reuse ;  /* 0x00006420080c7816 */ /* 0x141fe40000000009 */
[----:B------:R-:W-:Y:S02]  /*13410*/  PRMT R13, R8, 0x7531, R9 ;  /* 0x00007531080d7816 */ /* 0x000fe40000000009 */
[C-C-:B------:R-:W-:Y:S02]  /*13420*/  PRMT R14, R10.reuse, 0x6420, R11.reuse ;  /* 0x000064200a0e7816 */ /* 0x140fe4000000000b */
[----:B------:R-:W-:Y:S02]  /*13430*/  PRMT R15, R10, 0x7531, R11 ;  /* 0x000075310a0f7816 */ /* 0x000fe4000000000b */
[----:B-1----:R-:W-:-:S02]  /*13440*/  PRMT R8, R4, 0x6420, R5 ;  /* 0x0000642004087816 */ /* 0x002fc40000000005 */
[----:B------:R-:W-:Y:S02]  /*13450*/  PRMT R9, R4, 0x7531, R5 ;  /* 0x0000753104097816 */ /* 0x000fe40000000005 */
[C-C-:B------:R-:W-:Y:S02]  /*13460*/  PRMT R10, R6.reuse, 0x6420, R7.reuse ;  /* 0x00006420060a7816 */ /* 0x140fe40000000007 */
[----:B------:R-:W-:Y:S01]  /*13470*/  PRMT R11, R6, 0x7531, R7 ;  /* 0x00007531060b7816 */ /* 0x000fe20000000007 */
[----:B------:R0:W-:Y:S04]  /*13480*/  STSM.16.M88.4 [R22+0x4000], R12 ;  /* 0x0040000c16007844 */ /* 0x0001e80000000200 */
        /* <DEDUP_REMOVED lines=9> */
.L_x_332:
[----:B-1----:R1:W-:Y:S01]  /*13520*/  SYNCS.ARRIVE.TRANS64.A1T0 RZ, [R2+URZ+0x38850], RZ ;  /* 0x038850ff02ff79a7 */ /* 0x0023e2000810003f */
[----:B------:R-:W-:Y:S06]  /*13530*/  BAR.SYNC.DEFER_BLOCKING 0x2, 0x80 ;  /* 0x0082000000007b1d */ /* 0x000fec0000010000 */
[----:B------:R-:W-:Y:S05]  /*13540*/  @!P0 BRA `(.L_x_333) ;  /* 0x0000000000048947 */ /* 0x000fea0003800000 */
[----:B------:R-:W-:Y:S01]  /*13550*/  BPT.TRAP 0x1 ;  /* 0x000000040000795c */ /* 0x000fe20000300000 */
.L_x_333:
[----:B------:R-:W-:Y:S02]  /*13560*/  VIADD R3, R2, 0x38880 ;  /* 0x0003888002037836 */ /* 0x000fe40000000000 */
[----:B------:R-:W-:-:S03]  /*13570*/  VIADD R24, R24, 0x1 ;  /* 0x0000000118187836 */ /* 0x000fc60000000000 */
[----:B------:R-:W-:Y:S02]  /*13580*/  PRMT R3, R36, 0x654, R3 ;  /* 0x0000065424037816 */ /* 0x000fe40000000003 */
[C---:B------:R-:W-:Y:S02]  /*13590*/  ISETP.NE.AND P0, PT, R24.reuse, 0x2, PT ;  /* 0x000000021800780c */ /* 0x040fe40003f05270 */
[----:B------:R2:W-:Y:S02]  /*135a0*/  SYNCS.ARRIVE.TRANS64.RED.A1T0 RZ, [R3+URZ], RZ ;  /* 0x000000ff03ff79a7 */ /* 0x0005e4000810043f */
[----:B------:R-:W-:Y:S02]  /*135b0*/  SEL R24, R24, RZ, P0 ;  /* 0x000000ff18187207 */ /* 0x000fe40000000000 */
[----:B--2---:R-:W-:-:S04]  /*135c0*/  SEL R3, RZ, 0x1, P0 ;  /* 0x00000001ff037807 */ /* 0x004fc80000000000 */
[----:B------:R-:W-:-:S07]  /*135d0*/  LOP3.LUT R28, R28, R3, RZ, 0x3c, !PT ;  /* 0x000000031c1c7212 */ /* 0x000fce00078e3cff */
.L_x_274:
[----:B------:R-:W-:Y:S05]  /*135e0*/  BSYNC B7 ;  /* 0x0000000000077941 */ /* 0x000fea0003800000 */
.L_x_272:
[----:B------:R-:W-:-:S13]  /*135f0*/  LOP3.LUT P0, RZ, R25, 0x100, RZ, 0xc0, !PT ;  /* 0x0000010019ff7812 */ /* 0x000fda000780c0ff */
[----:B------:R-:W-:Y:S05]  /*13600*/  @!P0 BRA `(.L_x_334) ;  /* 0x0000000000248947 */ /* 0x000fea0003800000 */
[----:B------:R-:W2:Y:S08]  /*13610*/  S2UR UR4, SR_CgaCtaId ;  /* 0x00000000000479c3 */ /* 0x000eb00000008800 */
[----:B------:R-:W-:Y:S01]  /*13620*/  BAR.SYNC.DEFER_BLOCKING 0x5, 0x180 ;  /* 0x0146000000007b1d */ /* 0x000fe20000010000 */
[----:B------:R-:W-:Y:S01]  /*13630*/  MOV R17, 0x400 ;  /* 0x0000040000117802 */ /* 0x000fe20000000f00 */
[----:B--2---:R-:W-:-:S05]  /*13640*/  IMAD.U32 R36, RZ, RZ, UR4 ;  /* 0x00000004ff247e24 */ /* 0x004fca000f8e00ff */
[----:B------:R-:W-:-:S05]  /*13650*/  LEA R17, R36, R17, 0x18 ;  /* 0x0000001124117211 */ /* 0x000fca00078ec0ff */
[----:B------:R-:W2:Y:S02]  /*13660*/  LDS.128 R32, [R17+0x388d0] ;  /* 0x0388d00011207984 */ /* 0x000ea40000000c00 */
[----:B--2---:R-:W-:Y:S01]  /*13670*/  R2UR UR39, R35 ;  /* 0x00000000232772ca */ /* 0x004fe200000e0000 */
[----:B------:R-:W-:Y:S06]  /*13680*/  BAR.ARV 0x4, 0x180 ;  /* 0x0106000000007b1d */ /* 0x000fec0000002000 */
[----:B------:R-:W-:Y:S08]  /*13690*/  BRA `(.L_x_335) ;  /* 0x0000000800a87947 */ /* 0x000ff00003800000 */
.L_x_334:
[----:B------:R-:W0:Y:S01]  /*136a0*/  S2R R0, SR_TID.X ;  /* 0x0000000000007919 */ /* 0x000e220000002100 */
[----:B------:R-:W-:Y:S01]  /*136b0*/  ULDC UR4, c[0x0][0xc3c] ;  /* 0x00030f0000047ab9 */ /* 0x000fe20000000800 */
[----:B0-----:R-:W-:Y:S01]  /*136c0*/  LOP3.LUT R10, R0, 0x1f, RZ, 0xc0, !PT ;  /* 0x0000001f000a7812 */ /* 0x001fe200078ec0ff */
[----:B------:R-:W-:-:S03]  /*136d0*/  IMAD.MOV.U32 R0, RZ, RZ, RZ ;  /* 0x000000ffff007224 */ /* 0x000fc600078e00ff */
[C---:B------:R-:W-:Y:S01]  /*136e0*/  ISETP.NE.AND P0, PT, R10.reuse, 0x1f, PT ;  /* 0x0000001f0a00780c */ /* 0x040fe20003f05270 */
[----:B------:R-:W-:-:S05]  /*136f0*/  VIADD R7, R10, UR39 ;  /* 0x000000270a077c36 */ /* 0x000fca0008000000 */
[----:B------:R-:W-:Y:S01]  /*13700*/  ISETP.GE.OR P1, PT, R7, UR4, !P0 ;  /* 0x0000000407007c0c */ /* 0x000fe2000c726670 */
[----:B------:R-:W-:-:S12]  /*13710*/  ULDC UR4, c[0x0][0xc3c] ;  /* 0x00030f0000047ab9 */ /* 0x000fd80000000800 */
[----:B-1----:R-:W0:Y:S08]  /*13720*/  @!P1 LDC.64 R2, c[0x0][0xc80] ;  /* 0x00032000ff029b82 */ /* 0x002e300000000a00 */
[----:B------:R-:W1:Y:S01]  /*13730*/  @!P1 LDC.64 R4, c[0x0][0xc78] ;  /* 0x00031e00ff049b82 */ /* 0x000e620000000a00 */
[----:B0-----:R-:W-:-:S05]  /*13740*/  @!P1 IMAD.WIDE R2, R7, 0x4, R2 ;  /* 0x0000000407029825 */ /* 0x001fca00078e0202 */
[----:B------:R1:W2:Y:S02]  /*13750*/  @!P1 LDG.E R0, desc[UR52][R2.64] ;  /* 0x0000003402009981 */ /* 0x0002a4000c1e1900 */
[----:B-1----:R-:W-:-:S04]  /*13760*/  @!P1 IMAD.WIDE R2, R7, 0x4, R4 ;  /* 0x0000000407029825 */ /* 0x002fc800078e0204 */
[----:B------:R-:W-:-:S06]  /*13770*/  IMAD.MOV.U32 R5, RZ, RZ, RZ ;  /* 0x000000ffff057224 */ /* 0x000fcc00078e00ff */
[----:B------:R-:W2:Y:S01]  /*13780*/  @!P1 LDG.E R5, desc[UR52][R2.64] ;  /* 0x0000003402059981 */ /* 0x000ea2000c1e1900 */
[C---:B------:R-:W-:Y:S02]  /*13790*/  ISETP.NE.AND P1, PT, R10.reuse, RZ, PT ;  /* 0x000000ff0a00720c */ /* 0x040fe40003f25270 */
[C---:B------:R-:W-:Y:S02]  /*137a0*/  ISETP.GE.U32.AND P2, PT, R10.reuse, 0x2, PT ;  /* 0x000000020a00780c */ /* 0x040fe40003f46070 */
[C---:B------:R-:W-:Y:S02]  /*137b0*/  ISETP.GE.U32.AND P3, PT, R10.reuse, 0x4, PT ;  /* 0x000000040a00780c */ /* 0x040fe40003f66070 */
[C---:B------:R-:W-:Y:S02]  /*137c0*/  ISETP.GE.U32.AND P4, PT, R10.reuse, 0x8, PT ;  /* 0x000000080a00780c */ /* 0x040fe40003f86070 */
[----:B------:R-:W-:Y:S01]  /*137d0*/  ISETP.GE.U32.AND P5, PT, R10, 0x10, PT ;  /* 0x000000100a00780c */ /* 0x000fe20003fa6070 */
[----:B--2---:R-:W-:-:S05]  /*137e0*/  IMAD R4, R5, R0, RZ ;  /* 0x0000000005047224 */ /* 0x004fca00078e02ff */
[----:B------:R-:W0:Y:S02]  /*137f0*/  SHFL.UP PT, R6, R4, 0x1, RZ ;  /* 0x0420000004067989 */ /* 0x000e2400000e00ff */
[----:B0-----:R-:W-:-:S05]  /*13800*/  SEL R7, R6, RZ, P1 ;  /* 0x000000ff06077207 */ /* 0x001fca0000800000 */
[----:B------:R-:W-:-:S05]  /*13810*/  IMAD.IADD R7, R4, 0x1, R7 ;  /* 0x0000000104077824 */ /* 0x000fca00078e0207 */
[----:B------:R-:W0:Y:S02]  /*13820*/  SHFL.UP PT, R6, R7, 0x2, RZ ;  /* 0x0440000007067989 */ /* 0x000e2400000e00ff */
[----:B0-----:R-:W-:-:S05]  /*13830*/  SEL R6, R6, RZ, P2 ;  /* 0x000000ff06067207 */ /* 0x001fca0001000000 */
[----:B------:R-:W-:Y:S02]  /*13840*/  IMAD.IADD R6, R7, 0x1, R6 ;  /* 0x0000000107067824 */ /* 0x000fe400078e0206 */
[----:B------:R-:W-:Y:S04]  /*13850*/  SHFL.IDX PT, R7, R32, RZ, 0x1f ;  /* 0x00001fff20077589 */ /* 0x000fe800000e0000 */
[----:B------:R-:W0:Y:S02]  /*13860*/  SHFL.UP PT, R8, R6, 0x4, RZ ;  /* 0x0480000006087989 */ /* 0x000e2400000e00ff */
[----:B0-----:R-:W-:Y:S02]  /*13870*/  SEL R3, R8, RZ, P3 ;  /* 0x000000ff08037207 */ /* 0x001fe40001800000 */
[----:B------:R-:W-:Y:S03]  /*13880*/  SHFL.IDX PT, R8, R32, 0x1, 0x1f ;  /* 0x00201f0020087f89 */ /* 0x000fe600000e0000 */
[----:B------:R-:W-:-:S05]  /*13890*/  IMAD.IADD R4, R6, 0x1, R3 ;  /* 0x0000000106047824 */ /* 0x000fca00078e0203 */
[----:B------:R-:W0:Y:S02]  /*138a0*/  SHFL.UP PT, R2, R4, 0x8, RZ ;  /* 0x0500000004027989 */ /* 0x000e2400000e00ff */
[----:B0-----:R-:W-:-:S05]  /*138b0*/  SEL R3, R2, RZ, P4 ;  /* 0x000000ff02037207 */ /* 0x001fca0002000000 */
[----:B------:R-:W-:Y:S02]  /*138c0*/  IMAD.IADD R9, R4, 0x1, R3 ;  /* 0x0000000104097824 */ /* 0x000fe400078e0203 */
[----:B------:R-:W0:Y:S03]  /*138d0*/  LDC R3, c[0x0][0xc38] ;  /* 0x00030e00ff037b82 */ /* 0x000e260000000800 */
[----:B------:R-:W1:Y:S02]  /*138e0*/  SHFL.UP PT, R2, R9, 0x10, RZ ;  /* 0x0600000009027989 */ /* 0x000e6400000e00ff */
[----:B-1----:R-:W-:-:S05]  /*138f0*/  SEL R2, R2, RZ, P5 ;  /* 0x000000ff02027207 */ /* 0x002fca0002800000 */
[----:B------:R-:W-:-:S05]  /*13900*/  IMAD.IADD R2, R9, 0x1, R2 ;  /* 0x0000000109027824 */ /* 0x000fca00078e0202 */
[----:B------:R-:W0:Y:S02]  /*13910*/  SHFL.IDX PT, R6, R2, 0x1f, 0x1f ;  /* 0x03e01f0002067f89 */ /* 0x000e2400000e0000 */
[----:B0-----:R-:W-:Y:S02]  /*13920*/  IMAD R11, R6, R3, RZ ;  /* 0x00000003060b7224 */ /* 0x001fe400078e02ff */
[----:B------:R-:W-:Y:S02]  /*13930*/  IMAD.MOV.U32 R6, RZ, RZ, RZ ;  /* 0x000000ffff067224 */ /* 0x000fe400078e00ff */
[----:B------:R-:W-:-:S05]  /*13940*/  IMAD.IADD R8, R8, 0x1, R11 ;  /* 0x0000000108087824 */ /* 0x000fca00078e020b */
[----:B------:R-:W-:-:S13]  /*13950*/  ISETP.GT.AND P6, PT, R8, R7, PT ;  /* 0x000000070800720c */ /* 0x000fda0003fc4270 */
[----:B------:R-:W-:Y:S05]  /*13960*/  @P6 BRA `(.L_x_336) ;  /* 0x0000000000986947 */ /* 0x000fea0003800000 */
.L_x_338:
[----:B------:R-:W-:-:S04]  /*13970*/  UIADD3 UR39, UR39, 0x1f, URZ ;  /* 0x0000001f27277890 */ /* 0x000fc8000fffe03f */
[----:B------:R-:W-:-:S06]  /*13980*/  UISETP.GE.AND UP0, UPT, UR39, UR4, UPT ;  /* 0x000000042700728c */ /* 0x000fcc000bf06270 */
[----:B------:R-:W-:-:S13]  /*13990*/  PLOP3.LUT P6, PT, PT, PT, UP0, 0x40, 0x0 ;  /* 0x000000000000781c */ /* 0x000fda0003fce808 */
[----:B------:R-:W-:Y:S05]  /*139a0*/  @!P6 BRA `(.L_x_337) ;  /* 0x0000000400ace947 */ /* 0x000fea0003800000 */
[----:B------:R-:W0:Y:S02]  /*139b0*/  S2R R0, SR_TID.X ;  /* 0x0000000000007919 */ /* 0x000e240000002100 */
[----:B0-----:R-:W-:-:S05]  /*139c0*/  LOP3.LUT R0, R0, 0x1f, RZ, 0xc0, !PT ;  /* 0x0000001f00007812 */ /* 0x001fca00078ec0ff */
[----:B------:R-:W-:Y:S02]  /*139d0*/  VIADD R9, R0, UR39 ;  /* 0x0000002700097c36 */ /* 0x000fe40008000000 */
[----:B------:R-:W-:-:S03]  /*139e0*/  IMAD.MOV.U32 R0, RZ, RZ, RZ ;  /* 0x000000ffff007224 */ /* 0x000fc600078e00ff */
[----:B------:R-:W-:-:S13]  /*139f0*/  ISETP.GE.OR P6, PT, R9, UR4, !P0 ;  /* 0x0000000409007c0c */ /* 0x000fda000c7c6670 */
[----:B------:R-:W0:Y:S08]  /*13a00*/  @!P6 LDC.64 R2, c[0x0][0xc80] ;  /* 0x00032000ff02eb82 */ /* 0x000e300000000a00 */
[----:B------:R-:W1:Y:S01]  /*13a10*/  @!P6 LDC.64 R4, c[0x0][0xc78] ;  /* 0x00031e00ff04eb82 */ /* 0x000e620000000a00 */
[----:B0-----:R-:W-:-:S05]  /*13a20*/  @!P6 IMAD.WIDE R2, R9, 0x4, R2 ;  /* 0x000000040902e825 */ /* 0x001fca00078e0202 */
[----:B------:R1:W2:Y:S02]  /*13a30*/  @!P6 LDG.E R0, desc[UR52][R2.64] ;  /* 0x000000340200e981 */ /* 0x0002a4000c1e1900 */
[----:B-1----:R-:W-:-:S04]  /*13a40*/  @!P6 IMAD.WIDE R2, R9, 0x4, R4 ;  /* 0x000000040902e825 */ /* 0x002fc800078e0204 */
[----:B------:R-:W-:-:S06]  /*13a50*/  IMAD.MOV.U32 R5, RZ, RZ, RZ ;  /* 0x000000ffff057224 */ /* 0x000fcc00078e00ff */
[----:B------:R-:W2:Y:S02]  /*13a60*/  @!P6 LDG.E R5, desc[UR52][R2.64] ;  /* 0x000000340205e981 */ /* 0x000ea4000c1e1900 */
[----:B--2---:R-:W-:-:S05]  /*13a70*/  IMAD R11, R5, R0, RZ ;  /* 0x00000000050b7224 */ /* 0x004fca00078e02ff */
        /* <DEDUP_REMOVED lines=14> */
[----:B------:R-:W-:Y:S02]  /*13b60*/  IMAD.IADD R2, R2, 0x1, R3 ;  /* 0x0000000102027824 */ /* 0x000fe400078e0203 */
[----:B------:R-:W0:Y:S03]  /*13b70*/  LDC R3, c[0x0][0xc38] ;  /* 0x00030e00ff037b82 */ /* 0x000e260000000800 */
[----:B------:R-:W0:Y:S02]  /*13b80*/  SHFL.IDX PT, R4, R2, 0x1f, 0x1f ;  /* 0x03e01f0002047f89 */ /* 0x000e2400000e0000 */
[----:B0-----:R-:W-:-:S04]  /*13b90*/  IMAD R11, R4, R3, RZ ;  /* 0x00000003040b7224 */ /* 0x001fc800078e02ff */
[----:B------:R-:W-:-:S05]  /*13ba0*/  IMAD.IADD R8, R11, 0x1, R8 ;  /* 0x000000010b087824 */ /* 0x000fca00078e0208 */
[----:B------:R-:W-:-:S13]  /*13bb0*/  ISETP.GT.AND P6, PT, R8, R7, PT ;  /* 0x000000070800720c */ /* 0x000fda0003fc4270 */
[----:B------:R-:W-:Y:S05]  /*13bc0*/  @!P6 BRA `(.L_x_338) ;  /* 0xfffffffc0068e947 */ /* 0x000fea000383ffff */
.L_x_336:
[----:B------:R-:W-:-:S04]  /*13bd0*/  IMAD.IADD R8, R8, 0x1, -R11 ;  /* 0x0000000108087824 */ /* 0x000fc800078e0a0b */
        /* <DEDUP_REMOVED lines=13> */
[----:B------:R-:W0:Y:S01]  /*13cb0*/  F2I.FTZ.U32.TRUNC.NTZ R9, R9 ;  /* 0x0000000900097305 */ /* 0x000e22000021f000 */
[----:B-12---:R-:W-:Y:S05]  /*13cc0*/  @!P0 BRA `(.L_x_339) ;  /* 0x00000000000c8947 */ /* 0x006fea0003800000 */
[----:B------:R-:W-:-:S06]  /*13cd0*/  UIADD3 UR5, UR4, -0x1, URZ ;  /* 0xffffffff04057890 */ /* 0x000fcc000fffe03f */
[----:B------:R-:W-:-:S05]  /*13ce0*/  IMAD.U32 R11, RZ, RZ, UR5 ;  /* 0x00000005ff0b7e24 */ /* 0x000fca000f8e00ff */
[----:B------:R1:W2:Y:S02]  /*13cf0*/  SHFL.IDX PT, R6, R2, R11, 0x1f ;  /* 0x00001f0b02067589 */ /* 0x0002a400000e0000 */
.L_x_339:
[----:B--2---:R-:W-:Y:S01]  /*13d00*/  IMAD R32, R6, R3, R8 ;  /* 0x0000000306207224 */ /* 0x004fe200078e0208 */
[----:B------:R-:W-:Y:S01]  /*13d10*/  IABS R6, R5 ;  /* 0x0000000500067213 */ /* 0x000fe20000000000 */
[--C-:B0-----:R-:W-:Y:S01]  /*13d20*/  IMAD.MOV R3, RZ, RZ, -R9.reuse ;  /* 0x000000ffff037224 */ /* 0x101fe200078e0a09 */
[----:B------:R-:W-:Y:S01]  /*13d30*/  UIADD3 UR39, UR4, UR39, URZ ;  /* 0x0000002704277290 */ /* 0x000fe2000fffe03f */
[----:B-1----:R-:W-:Y:S01]  /*13d40*/  IMAD.MOV.U32 R2, RZ, RZ, RZ ;  /* 0x000000ffff027224 */ /* 0x002fe200078e00ff */
[----:B------:R-:W0:Y:S01]  /*13d50*/  I2F.RP R8, R6 ;  /* 0x0000000600087306 */ /* 0x000e220000209400 */
[----:B------:R-:W-:Y:S02]  /*13d60*/  IMAD R10, R3, R4, RZ ;  /* 0x00000004030a7224 */ /* 0x000fe400078e02ff */
[----:B------:R-:W-:Y:S02]  /*13d70*/  IMAD.MOV.U32 R3, RZ, RZ, R9 ;  /* 0x000000ffff037224 */ /* 0x000fe400078e0009 */
[----:B------:R-:W-:-:S02]  /*13d80*/  IMAD.IADD R33, R7, 0x1, -R32 ;  /* 0x0000000107217824 */ /* 0x000fc400078e0a20 */
[----:B------:R-:W-:Y:S01]  /*13d90*/  IMAD.HI.U32 R9, R9, R10, R2 ;  /* 0x0000000a09097227 */ /* 0x000fe200078e0002 */
[----:B------:R-:W-:Y:S02]  /*13da0*/  IABS R3, R0 ;  /* 0x0000000000037213 */ /* 0x000fe40000000000 */
[----:B------:R-:W-:-:S03]  /*13db0*/  IABS R2, R33 ;  /* 0x0000002100027213 */ /* 0x000fc60000000000 */
[----:B------:R-:W-:Y:S01]  /*13dc0*/  IMAD.MOV R3, RZ, RZ, -R3 ;  /* 0x000000ffff037224 */ /* 0x000fe200078e0a03 */
[----:B0-----:R-:W0:Y:S01]  /*13dd0*/  MUFU.RCP R8, R8 ;  /* 0x0000000800087308 */ /* 0x001e220000001000 */
[----:B------:R-:W-:-:S04]  /*13de0*/  IMAD.HI.U32 R7, R9, R2, RZ ;  /* 0x0000000209077227 */ /* 0x000fc800078e00ff */
[----:B------:R-:W-:Y:S02]  /*13df0*/  IMAD R9, R7, R3, R2 ;  /* 0x0000000307097224 */ /* 0x000fe400078e0202 */
[----:B------:R-:W-:-:S03]  /*13e00*/  IMAD.MOV.U32 R2, RZ, RZ, RZ ;  /* 0x000000ffff027224 */ /* 0x000fc600078e00ff */
[----:B------:R-:W-:Y:S01]  /*13e10*/  ISETP.GT.U32.AND P1, PT, R4, R9, PT ;  /* 0x000000090400720c */ /* 0x000fe20003f24070 */
[----:B0-----:R-:W-:-:S06]  /*13e20*/  VIADD R3, R8, 0xffffffe ;  /* 0x0ffffffe08037836 */ /* 0x001fcc0000000000 */
[----:B------:R-:W0:Y:S06]  /*13e30*/  F2I.FTZ.U32.TRUNC.NTZ R3, R3 ;  /* 0x0000000300037305 */ /* 0x000e2c000021f000 */
[----:B------:R-:W-:Y:S02]  /*13e40*/  @!P1 IMAD.IADD R9, R9, 0x1, -R4 ;  /* 0x0000000109099824 */ /* 0x000fe400078e0a04 */
[----:B------:R-:W-:Y:S01]  /*13e50*/  @!P1 VIADD R7, R7, 0x1 ;  /* 0x0000000107079836 */ /* 0x000fe20000000000 */
[----:B------:R-:W-:Y:S02]  /*13e60*/  ISETP.NE.AND P1, PT, R0, RZ, PT ;  /* 0x000000ff0000720c */ /* 0x000fe40003f25270 */
[----:B------:R-:W-:Y:S01]  /*13e70*/  ISETP.GE.U32.AND P0, PT, R9, R4, PT ;  /* 0x000000040900720c */ /* 0x000fe20003f06070 */
[----:B0-----:R-:W-:-:S04]  /*13e80*/  IMAD.MOV R9, RZ, RZ, -R3 ;  /* 0x000000ffff097224 */ /* 0x001fc800078e0a03 */
[----:B------:R-:W-:-:S08]  /*13e90*/  IMAD R9, R9, R6, RZ ;  /* 0x0000000609097224 */ /* 0x000fd000078e02ff */
[----:B------:R-:W-:Y:S02]  /*13ea0*/  @P0 VIADD R7, R7, 0x1 ;  /* 0x0000000107070836 */ /* 0x000fe40000000000 */
[----:B------:R-:W-:Y:S01]  /*13eb0*/  IMAD.HI.U32 R4, R3, R9, R2 ;  /* 0x0000000903047227 */ /* 0x000fe200078e0002 */
[----:B------:R-:W-:-:S04]  /*13ec0*/  LOP3.LUT R2, R33, R0, RZ, 0x3c, !PT ;  /* 0x0000000021027212 */ /* 0x000fc800078e3cff */
[----:B------:R-:W-:Y:S02]  /*13ed0*/  ISETP.GE.AND P2, PT, R2, RZ, PT ;  /* 0x000000ff0200720c */ /* 0x000fe40003f46270 */
[----:B------:R-:W-:-:S05]  /*13ee0*/  IABS R2, R5 ;  /* 0x0000000500027213 */ /* 0x000fca0000000000 */
[----:B------:R-:W-:-:S06]  /*13ef0*/  IMAD.MOV R2, RZ, RZ, -R2 ;  /* 0x000000ffff027224 */ /* 0x000fcc00078e0a02 */
[----:B------:R-:W-:Y:S01]  /*13f00*/  @!P2 IMAD.MOV R7, RZ, RZ, -R7 ;  /* 0x000000ffff07a224 */ /* 0x000fe200078e0a07 */
[----:B------:R-:W-:-:S04]  /*13f10*/  @!P1 LOP3.LUT R7, RZ, R0, RZ, 0x33, !PT ;  /* 0x00000000ff079212 */ /* 0x000fc800078e33ff */
[-C--:B------:R-:W-:Y:S01]  /*13f20*/  IABS R3, R7.reuse ;  /* 0x0000000700037213 */ /* 0x080fe20000000000 */
[----:B------:R-:W-:-:S04]  /*13f30*/  IMAD R0, R0, R7, RZ ;  /* 0x0000000700007224 */ /* 0x000fc800078e02ff */
[----:B------:R-:W-:-:S04]  /*13f40*/  IMAD.HI.U32 R4, R4, R3, RZ ;  /* 0x0000000304047227 */ /* 0x000fc800078e00ff */
[----:B------:R-:W-:Y:S01]  /*13f50*/  IMAD R3, R4, R2, R3 ;  /* 0x0000000204037224 */ /* 0x000fe200078e0203 */
[----:B------:R-:W-:Y:S01]  /*13f60*/  LOP3.LUT R2, R7, R5, RZ, 0x3c, !PT ;  /* 0x0000000507027212 */ /* 0x000fe200078e3cff */
[----:B------:R-:W-:-:S03]  /*13f70*/  IMAD.IADD R33, R33, 0x1, -R0 ;  /* 0x0000000121217824 */ /* 0x000fc600078e0a00 */
[----:B------:R-:W-:Y:S02]  /*13f80*/  ISETP.GT.U32.AND P1, PT, R6, R3, PT ;  /* 0x000000030600720c */ /* 0x000fe40003f24070 */
        /* <DEDUP_REMOVED lines=8> */
[--C-:B------:R-:W-:Y:S02]  /*14010*/  IMAD.MOV R2, RZ, RZ, -R4.reuse ;  /* 0x000000ffff027224 */ /* 0x100fe400078e0a04 */
[C---:B------:R-:W-:Y:S02]  /*14020*/  IMAD R4, R5.reuse, 0x1000000, R4 ;  /* 0x0100000005047824 */ /* 0x040fe400078e0204 */
[----:B------:R-:W-:-:S04]  /*14030*/  IMAD R7, R5, R2, R7 ;  /* 0x0000000205077224 */ /* 0x000fc800078e0207 */
[----:B------:R-:W-:Y:S01]  /*14040*/  IMAD R34, R7, 0x10000, R4 ;  /* 0x0001000007227824 */ /* 0x000fe200078e0204 */
[----:B------:R-:W-:Y:S06]  /*14050*/  BRA `(.L_x_340) ;  /* 0x0000000000107947 */ /* 0x000fec0003800000 */
.L_x_337:
[----:B------:R-:W-:Y:S01]  /*14060*/  IMAD.MOV.U32 R32, RZ, RZ, R7 ;  /* 0x000000ffff207224 */ /* 0x000fe200078e0007 */
[----:B------:R-:W-:Y:S01]  /*14070*/  ULDC UR39, c[0x0][0xc3c] ;  /* 0x00030f0000277ab9 */ /* 0x000fe20000000800 */
[----:B------:R-:W-:Y:S02]  /*14080*/  IMAD.MOV.U32 R33, RZ, RZ, RZ ;  /* 0x000000ffff217224 */ /* 0x000fe400078e00ff */
[----:B------:R-:W-:-:S07]  /*14090*/  IMAD.MOV.U32 R34, RZ, RZ, RZ ;  /* 0x000000ffff227224 */ /* 0x000fce00078e00ff */
.L_x_340:
[----:B------:R-:W0:Y:S01]  /*140a0*/  S2R R0, SR_TID.X ;  /* 0x0000000000007919 */ /* 0x000e220000002100 */
[----:B------:R-:W-:Y:S01]  /*140b0*/  IMAD.U32 R35, RZ, RZ, UR39 ;  /* 0x00000027ff237e24 */ /* 0x000fe2000f8e00ff */
[----:B------:R-:W-:Y:S01]  /*140c0*/  BAR.SYNC.DEFER_BLOCKING 0x4, 0x180 ;  /* 0x0106000000007b1d */ /* 0x000fe20000010000 */
[----:B0-----:R-:W-:-:S04]  /*140d0*/  LOP3.LUT R0, R0, 0x1f, RZ, 0xc0, !PT ;  /* 0x0000001f00007812 */ /* 0x001fc800078ec0ff */
[----:B------:R-:W-:-:S13]  /*140e0*/  ISETP.NE.AND P0, PT, R0, RZ, PT ;  /* 0x000000ff0000720c */ /* 0x000fda0003f05270 */
[----:B------:R-:W0:Y:S01]  /*140f0*/  @!P0 S2R R36, SR_CgaCtaId ;  /* 0x0000000000248919 */ /* 0x000e220000008800 */
[----:B------:R-:W-:-:S04]  /*14100*/  @!P0 MOV R3, 0x400 ;  /* 0x0000040000038802 */ /* 0x000fc80000000f00 */
[----:B0-----:R-:W-:-:S05]  /*14110*/  @!P0 LEA R17, R36, R3, 0x18 ;  /* 0x0000000324118211 */ /* 0x001fca00078ec0ff */
[----:B------:R0:W-:Y:S01]  /*14120*/  @!P0 STS.128 [R17+0x388d0], R32 ;  /* 0x0388d02011008388 */ /* 0x0001e20000000c00 */
[----:B------:R-:W-:Y:S06]  /*14130*/  BAR.ARV 0x5, 0x180 ;  /* 0x0146000000007b1d */ /* 0x000fec0000002000 */
.L_x_335:
[----:B------:R-:W-:Y:S02]  /*14140*/  ULDC UR4, c[0x0][0xc3c] ;  /* 0x00030f0000047ab9 */ /* 0x000fe40000000800 */
[----:B------:R-:W-:-:S06]  /*14150*/  UISETP.GE.AND UP0, UPT, UR39, UR4, UPT ;  /* 0x000000042700728c */ /* 0x000fcc000bf06270 */
[----:B------:R-:W-:-:S13]  /*14160*/  PLOP3.LUT P0, PT, PT, PT, UP0, 0x80, 0x0 ;  /* 0x000000000000781c */ /* 0x000fda0003f0f008 */
[----:B------:R-:W-:Y:S05]  /*14170*/  @!P0 BRA `(.L_x_341) ;  /* 0xffffffa000148947 */ /* 0x000fea000383ffff */
.L_x_267:
[----:B0-----:R-:W2:Y:S01]  /*14180*/  LDL.LU R0, [R1+0x18] ;  /* 0x0000180001007983 */ /* 0x001ea20000300800 */
[----:B------:R-:W-:Y:S01]  /*14190*/  BSSY B0, `(.L_x_342) ;  /* 0x000000b000007945 */ /* 0x000fe20003800000 */
[----:B------:R-:W0:Y:S01]  /*141a0*/  S2R R5, SR_CgaCtaId ;  /* 0x0000000000057919 */ /* 0x000e220000008800 */
[----:B--2---:R-:W-:-:S05]  /*141b0*/  VIADD R0, R0, 0x1 ;  /* 0x0000000100007836 */ /* 0x004fca0000000000 */
[----:B-1----:R-:W-:-:S04]  /*141c0*/  LEA.HI R2, R0, R0, RZ, 0x1 ;  /* 0x0000000000027211 */ /* 0x002fc800078f08ff */
[----:B------:R-:W-:Y:S02]  /*141d0*/  LOP3.LUT R3, R2, 0xfffffffe, RZ, 0xc0, !PT ;  /* 0xfffffffe02037812 */ /* 0x000fe400078ec0ff */
[----:B------:R-:W-:-:S03]  /*141e0*/  MOV R2, 0x400 ;  /* 0x0000040000027802 */ /* 0x000fc60000000f00 */
[----:B------:R-:W-:Y:S01]  /*141f0*/  IMAD.IADD R0, R0, 0x1, -R3 ;  /* 0x0000000100007824 */ /* 0x000fe200078e0a03 */
[----:B0-----:R-:W-:-:S04]  /*14200*/  LEA R7, R5, R2, 0x18 ;  /* 0x0000000205077211 */ /* 0x001fc800078ec0ff */
[----:B------:R-:W-:-:S04]  /*14210*/  SHF.L.U32 R0, R0, 0x1f, RZ ;  /* 0x0000001f00007819 */ /* 0x000fc800000006ff */
[----:B------:R-:W0:Y:S02]  /*14220*/  SYNCS.PHASECHK.TRANS64.TRYWAIT P0, [R7+URZ+0x38820], R0 ;  /* 0x03882000070075a7 */ /* 0x000e24000800017f */
[----:B0-----:R-:W-:Y:S05]  /*14230*/  @!P0 BRA `(.L_x_343) ;  /* 0x0000003c00148947 */ /* 0x001fea0003800000 */
.L_x_460:
[----:B------:R-:W-:Y:S05]  /*14240*/  BSYNC B0 ;  /* 0x0000000000007941 */ /* 0x000fea0003800000 */
.L_x_342:
[----:B------:R-:W-:-:S03]  /*14250*/  UMOV UR4, 0xffffffff ;  /* 0xffffffff00047882 */ /* 0x000fc60000000000 */
[----:B------:R-:W-:Y:S05]  /*14260*/  BRA.DIV UR4, `(.L_x_344) ;  /* 0x0000003e041c7947 */ /* 0x000fea000b800000 */
[----:B0-----:R-:W0:Y:S02]  /*14270*/  S2R R0, SR_TID.X ;  /* 0x0000000000007919 */ /* 0x001e240000002100 */
[----:B0-----:R-:W-:-:S04]  /*14280*/  SHF.R.U32.HI R0, RZ, 0x5, R0 ;  /* 0x00000005ff007819 */ /* 0x001fc80000011600 */
[----:B------:R-:W-:-:S05]  /*14290*/  LOP3.LUT R0, R0, 0x3, RZ, 0xc0, !PT ;  /* 0x0000000300007812 */ /* 0x000fca00078ec0ff */
[----:B------:R0:W1:Y:S02]  /*142a0*/  SHFL.IDX PT, R14, R0, RZ, 0x1f ;  /* 0x00001fff000e7589 */ /* 0x00006400000e0000 */
.L_x_463:
[----:B-1----:R-:W-:Y:S01]  /*142b0*/  ISETP.NE.AND P0, PT, R14, RZ, PT ;  /* 0x000000ff0e00720c */ /* 0x002fe20003f05270 */
[----:B------:R-:W-:-:S12]  /*142c0*/  BSSY B0, `(.L_x_345) ;  /* 0x000002c000007945 */ /* 0x000fd80003800000 */
[----:B------:R-:W-:Y:S05]  /*142d0*/  @P0 BRA `(.L_x_346) ;  /* 0x0000000000a80947 */ /* 0x000fea0003800000 */
[----:B------:R-:W-:-:S03]  /*142e0*/  UMOV UR4, 0xffffffff ;  /* 0xffffffff00047882 */ /* 0x000fc60000000000 */
[----:B------:R-:W-:Y:S05]  /*142f0*/  BRA.DIV UR4, `(.L_x_347) ;  /* 0x0000003e042c7947 */ /* 0x000fea000b800000 */
[----:B------:R-:W-:-:S13]  /*14300*/  ELECT P6, URZ, PT ;  /* 0x00000000003f782f */ /* 0x000fda00038c0000 */
.L_x_466:
[----:B------:R-:W-:Y:S05]  /*14310*/  @!P6 BRA `(.L_x_346) ;  /* 0x000000000098e947 */ /* 0x000fea0003800000 */
[----:B------:R-:W-:-:S06]  /*14320*/  ULOP3.LUT UR4, UR43, 0x2, URZ, 0xfc, !UPT ;  /* 0x000000022b047892 */ /* 0x000fcc000f8efc3f */
[----:B0-----:R-:W-:-:S05]  /*14330*/  IMAD.U32 R0, RZ, RZ, UR4 ;  /* 0x00000004ff007e24 */ /* 0x001fca000f8e00ff */
[----:B------:R-:W-:-:S13]  /*14340*/  ISETP.NE.AND P0, PT, R0, 0x3, PT ;  /* 0x000000030000780c */ /* 0x000fda0003f05270 */
[----:B------:R-:W-:Y:S05]  /*14350*/  @!P0 BRA `(.L_x_348) ;  /* 0x0000000000048947 */ /* 0x000fea0003800000 */
[----:B------:R-:W-:Y:S01]  /*14360*/  BPT.TRAP 0x1 ;  /* 0x000000040000795c */ /* 0x000fe20000300000 */
.L_x_348:
[----:B------:R-:W-:Y:S01]  /*14370*/  IMAD R5, R24, 0x8, R7 ;  /* 0x0000000818057824 */ /* 0x000fe200078e0207 */
[----:B------:R-:W-:Y:S01]  /*14380*/  SHF.L.U32 R0, R28, 0x1f, RZ ;  /* 0x0000001f1c007819 */ /* 0x000fe200000006ff */
[----:B------:R-:W-:-:S03]  /*14390*/  VIADD R24, R24, 0x1 ;  /* 0x0000000118187836 */ /* 0x000fc60000000000 */
[----:B------:R-:W0:Y:S02]  /*143a0*/  SYNCS.PHASECHK.TRANS64.TRYWAIT P1, [R5+URZ+0x38840], R0 ;  /* 0x03884000050075a7 */ /* 0x000e24000802017f */
[----:B------:R-:W-:-:S04]  /*143b0*/  ISETP.NE.AND P2, PT, R24, 0x2, PT ;  /* 0x000000021800780c */ /* 0x000fc80003f45270 */
[----:B------:R-:W-:Y:S01]  /*143c0*/  SEL R3, RZ, 0x1, P2 ;  /* 0x00000001ff037807 */ /* 0x000fe20001000000 */
[----:B0-----:R-:W-:Y:S08]  /*143d0*/  @!P1 BRA `(.L_x_349) ;  /* 0x0000003c00149947 */ /* 0x001ff00003800000 */
.L_x_467:
[----:B------:R-:W-:Y:S02]  /*143e0*/  SEL R24, R24, RZ, P2 ;  /* 0x000000ff18187207 */ /* 0x000fe40001000000 */
[----:B------:R-:W-:Y:S01]  /*143f0*/  LOP3.LUT R2, R28, R3, RZ, 0x3c, !PT ;  /* 0x000000031c027212 */ /* 0x000fe200078e3cff */
[----:B------:R-:W-:Y:S06]  /*14400*/  @!P0 BRA `(.L_x_350) ;  /* 0x0000000000048947 */ /* 0x000fec0003800000 */
[----:B------:R-:W-:Y:S01]  /*14410*/  BPT.TRAP 0x1 ;  /* 0x000000040000795c */ /* 0x000fe20000300000 */
.L_x_350:
[----:B------:R-:W-:Y:S01]  /*14420*/  IMAD R3, R24, 0x8, R7 ;  /* 0x0000000818037824 */ /* 0x000fe200078e0207 */
[----:B------:R-:W-:-:S04]  /*14430*/  SHF.L.U32 R2, R2, 0x1f, RZ ;  /* 0x0000001f02027819 */ /* 0x000fc800000006ff */
[----:B------:R-:W1:Y:S02]  /*14440*/  SYNCS.PHASECHK.TRANS64.TRYWAIT P1, [R3+URZ+0x38840], R2 ;  /* 0x03884002030075a7 */ /* 0x000e64000802017f */
[----:B-1----:R-:W-:Y:S05]  /*14450*/  @!P1 BRA `(.L_x_351) ;  /* 0x0000003c00089947 */ /* 0x002fea0003800000 */
.L_x_468:
[----:B------:R-:W-:Y:S05]  /*14460*/  @!P0 BRA `(.L_x_352) ;  /* 0x0000000000048947 */ /* 0x000fea0003800000 */
[----:B------:R-:W-:Y:S01]  /*14470*/  BPT.TRAP 0x1 ;  /* 0x000000040000795c */ /* 0x000fe20000300000 */
.L_x_352:
[----:B------:R-:W2:Y:S02]  /*14480*/  SYNCS.PHASECHK.TRANS64.TRYWAIT P1, [R5+URZ+0x38860], R0 ;  /* 0x03886000050075a7 */ /* 0x000ea4000802017f */
[----:B--2---:R-:W-:Y:S05]  /*14490*/  @!P1 BRA `(.L_x_353) ;  /* 0x0000003c000c9947 */ /* 0x004fea0003800000 */
.L_x_469:
[----:B------:R-:W-:Y:S05]  /*144a0*/  @!P0 BRA `(.L_x_354) ;  /* 0x0000000000048947 */ /* 0x000fea0003800000 */
[----:B------:R-:W-:Y:S01]  /*144b0*/  BPT.TRAP 0x1 ;  /* 0x000000040000795c */ /* 0x000fe20000300000 */
.L_x_354:
[----:B------:R-:W3:Y:S02]  /*144c0*/  SYNCS.PHASECHK.TRANS64.TRYWAIT P1, [R3+URZ+0x38860], R2 ;  /* 0x03886002030075a7 */ /* 0x000ee4000802017f */
[----:B---3--:R-:W-:Y:S05]  /*144d0*/  @!P1 BRA `(.L_x_355) ;  /* 0x0000003c00109947 */ /* 0x008fea0003800000 */
.L_x_470:
[----:B------:R-:W-:Y:S05]  /*144e0*/  @!P0 BRA `(.L_x_356) ;  /* 0x0000000000048947 */ /* 0x000fea0003800000 */
[----:B------:R-:W-:Y:S01]  /*144f0*/  BPT.TRAP 0x1 ;  /* 0x000000040000795c */ /* 0x000fe20000300000 */
.L_x_356:
[----:B------:R-:W4:Y:S02]  /*14500*/  SYNCS.PHASECHK.TRANS64.TRYWAIT P1, [R5+URZ+0x38880], R0 ;  /* 0x03888000050075a7 */ /* 0x000f24000802017f */
[----:B----4-:R-:W-:Y:S05]  /*14510*/  @!P1 BRA `(.L_x_357) ;  /* 0x0000003c00149947 */ /* 0x010fea0003800000 */
.L_x_471:
[----:B------:R-:W-:Y:S05]  /*14520*/  @!P0 BRA `(.L_x_358) ;  /* 0x0000000000048947 */ /* 0x000fea0003800000 */
[----:B------:R-:W-:Y:S01]  /*14530*/  BPT.TRAP 0x1 ;  /* 0x000000040000795c */ /* 0x000fe20000300000 */
.L_x_358:
[----:B------:R0:W0:Y:S02]  /*14540*/  SYNCS.PHASECHK.TRANS64.TRYWAIT P0, [R3+URZ+0x38880], R2 ;  /* 0x03888002030075a7 */ /* 0x000024000800017f */
[----:B0-----:R-:W-:Y:S05]  /*14550*/  @!P0 NANOSLEEP.SYNCS 0x989680 ;  /* 0x009896800000895d */ /* 0x001fea0003900000 */
[----:B------:R-:W0:Y:S02]  /*14560*/  @!P0 SYNCS.PHASECHK.TRANS64 P0, [R3+URZ+0x38880], R2 ;  /* 0x03888002030085a7 */ /* 0x000e24000800007f */
[----:B0-----:R-:W-:Y:S05]  /*14570*/  @!P0 BRA `(.L_x_358) ;  /* 0xfffffffc00f08947 */ /* 0x001fea000383ffff */
.L_x_346:
[----:B------:R-:W-:Y:S05]  /*14580*/  BSYNC B0 ;  /* 0x0000000000007941 */ /* 0x000fea0003800000 */
.L_x_345:
[----:B------:R-:W-:Y:S05]  /*14590*/  EXIT ;  /* 0x000000000000794d */ /* 0x000fea0003800000 */
.L_x_215:
[----:B0-----:R-:W-:-:S04]  /*145a0*/  IMAD.U32 R3, RZ, RZ, UR54 ;  /* 0x00000036ff037e24 */ /* 0x001fc8000f8e00ff */
[----:B------:R0:W1:Y:S03]  /*145b0*/  SYNCS.PHASECHK.TRANS64.TRYWAIT P0, [R3+URZ+0x38800], R0 ;  /* 0x03880000030075a7 */ /* 0x000066000800017f */
[----:B-1----:R-:W-:Y:S05]  /*145c0*/  @!P0 NANOSLEEP.SYNCS 0x989680 ;  /* 0x009896800000895d */ /* 0x002fea0003900000 */
[----:B------:R-:W1:Y:S02]  /*145d0*/  @!P0 SYNCS.PHASECHK.TRANS64 P0, [R3+URZ+0x38800], R0 ;  /* 0x03880000030085a7 */ /* 0x000e64000800007f */
[----:B-1----:R-:W-:Y:S05]  /*145e0*/  @!P0 BRA `(.L_x_215) ;  /* 0xfffffffc00ec8947 */ /* 0x002fea000383ffff */
[----:B------:R-:W-:Y:S05]  /*145f0*/  BRA `(.L_x_359) ;  /* 0xfffffed800a47947 */ /* 0x000fea000383ffff */
.L_x_219:
[----:B-1----:R-:W-:-:S04]  /*14600*/  IMAD.U32 R0, RZ, RZ, UR56 ;  /* 0x00000038ff007e24 */ /* 0x002fc8000f8e00ff */
[----:B------:R1:W2:Y:S03]  /*14610*/  SYNCS.PHASECHK.TRANS64.TRYWAIT P1, [R0+URZ+0x38830], R7 ;  /* 0x03883007000075a7 */ /* 0x0002a6000802017f */
[----:B--2---:R-:W-:Y:S05]  /*14620*/  @!P1 NANOSLEEP.SYNCS 0x989680 ;  /* 0x009896800000995d */ /* 0x004fea0003900000 */
[----:B------:R-:W2:Y:S02]  /*14630*/  @!P1 SYNCS.PHASECHK.TRANS64 P1, [R0+URZ+0x38830], R7 ;  /* 0x03883007000095a7 */ /* 0x000ea4000802007f */
[----:B--2---:R-:W-:Y:S05]  /*14640*/  @!P1 BRA `(.L_x_219) ;  /* 0xfffffffc00ec9947 */ /* 0x004fea000383ffff */
[----:B------:R-:W-:Y:S05]  /*14650*/  BRA `(.L_x_218) ;  /* 0xfffffed800c87947 */ /* 0x000fea000383ffff */
.L_x_224:
[----:B---3--:R-:W-:-:S04]  /*14660*/  IMAD.U32 R8, RZ, RZ, UR56 ;  /* 0x00000038ff087e24 */ /* 0x008fc8000f8e00ff */
[----:B------:R3:W4:Y:S03]  /*14670*/  SYNCS.PHASECHK.TRANS64.TRYWAIT P1, [R8+URZ+0x38850], R7 ;  /* 0x03885007080075a7 */ /* 0x000726000802017f */
[----:B----4-:R-:W-:Y:S05]  /*14680*/  @!P1 NANOSLEEP.SYNCS 0x989680 ;  /* 0x009896800000995d */ /* 0x010fea0003900000 */
[----:B------:R-:W4:Y:S02]  /*14690*/  @!P1 SYNCS.PHASECHK.TRANS64 P1, [R8+URZ+0x38850], R7 ;  /* 0x03885007080095a7 */ /* 0x000f24000802007f */
[----:B----4-:R-:W-:Y:S05]  /*146a0*/  @!P1 BRA `(.L_x_224) ;  /* 0xfffffffc00ec9947 */ /* 0x010fea000383ffff */
[----:B------:R-:W-:Y:S05]  /*146b0*/  BRA `(.L_x_223) ;  /* 0xfffffef800547947 */ /* 0x000fea000383ffff */
.L_x_230:
[----:B-1----:R-:W-:Y:S02]  /*146c0*/  IMAD.U32 R0, RZ, RZ, UR50 ;  /* 0x00000032ff007e24 */ /* 0x002fe4000f8e00ff */
[----:B------:R-:W-:-:S04]  /*146d0*/  IMAD.U32 R3, RZ, RZ, UR56 ;  /* 0x00000038ff037e24 */ /* 0x000fc8000f8e00ff */
[----:B------:R1:W3:Y:S03]  /*146e0*/  SYNCS.PHASECHK.TRANS64.TRYWAIT P1, [R0+URZ+0x38830], R3 ;  /* 0x03883003000075a7 */ /* 0x0002e6000802017f */
[----:B---3--:R-:W-:Y:S05]  /*146f0*/  @!P1 NANOSLEEP.SYNCS 0x989680 ;  /* 0x009896800000995d */ /* 0x008fea0003900000 */
[----:B------:R-:W3:Y:S02]  /*14700*/  @!P1 SYNCS.PHASECHK.TRANS64 P1, [R0+URZ+0x38830], R3 ;  /* 0x03883003000095a7 */ /* 0x000ee4000802007f */
[----:B---3--:R-:W-:Y:S05]  /*14710*/  @!P1 BRA `(.L_x_230) ;  /* 0xfffffffc00e89947 */ /* 0x008fea000383ffff */
[----:B------:R-:W-:Y:S05]  /*14720*/  BRA `(.L_x_229) ;  /* 0xfffffefc003c7947 */ /* 0x000fea000383ffff */
.L_x_235:
[----:B0-----:R-:W-:Y:S02]  /*14730*/  IMAD.U32 R7, RZ, RZ, UR50 ;  /* 0x00000032ff077e24 */ /* 0x001fe4000f8e00ff */
[----:B------:R-:W-:-:S04]  /*14740*/  IMAD.U32 R8, RZ, RZ, UR56 ;  /* 0x00000038ff087e24 */ /* 0x000fc8000f8e00ff */
[----:B------:R0:W2:Y:S03]  /*14750*/  SYNCS.PHASECHK.TRANS64.TRYWAIT P1, [R7+URZ+0x38850], R8 ;  /* 0x03885008070075a7 */ /* 0x0000a6000802017f */
[----:B--2---:R-:W-:Y:S05]  /*14760*/  @!P1 NANOSLEEP.SYNCS 0x989680 ;  /* 0x009896800000995d */ /* 0x004fea0003900000 */
[----:B------:R-:W2:Y:S02]  /*14770*/  @!P1 SYNCS.PHASECHK.TRANS64 P1, [R7+URZ+0x38850], R8 ;  /* 0x03885008070095a7 */ /* 0x000ea4000802007f */
[----:B--2---:R-:W-:Y:S05]  /*14780*/  @!P1 BRA `(.L_x_235) ;  /* 0xfffffffc00e89947 */ /* 0x004fea000383ffff */
[----:B------:R-:W-:Y:S05]  /*14790*/  BRA `(.L_x_234) ;  /* 0xffffff1800d87947 */ /* 0x000fea000383ffff */
.L_x_283:
[----:B------:R-:W1:Y:S01]  /*147a0*/  S2R R20, SR_TID.X ;  /* 0x0000000000147919 */ /* 0x000e620000002100 */
[----:B------:R-:W-:Y:S02]  /*147b0*/  IMAD.MOV.U32 R12, RZ, RZ, RZ ;  /* 0x000000ffff0c7224 */ /* 0x000fe400078e00ff */
[----:B------:R-:W-:Y:S02]  /*147c0*/  IMAD.MOV.U32 R11, RZ, RZ, 0x1f ;  /* 0x0000001fff0b7424 */ /* 0x000fe400078e00ff */
[----:B------:R-:W-:Y:S01]  /*147d0*/  IMAD.MOV.U32 R15, RZ, RZ, -0x1 ;  /* 0xffffffffff0f7424 */ /* 0x000fe200078e00ff */
[----:B-1----:R-:W-:-:S04]  /*147e0*/  SHF.R.U32.HI R8, RZ, 0x5, R20 ;  /* 0x00000005ff087819 */ /* 0x002fc80000011614 */
[----:B------:R-:W-:-:S05]  /*147f0*/  LOP3.LUT R8, R8, 0x3, RZ, 0xc0, !PT ;  /* 0x0000000308087812 */ /* 0x000fca00078ec0ff */
[----:B------:R-:W-:-:S07]  /*14800*/  IMAD.MOV.U32 R13, RZ, RZ, R8 ;  /* 0x000000ffff0d7224 */ /* 0x000fce00078e0008 */
[----:B0----5:R-:W-:Y:S05]  /*14810*/  WARPSYNC.COLLECTIVE R15, `(.L_x_360) ;  /* 0x000000000f087348 */ /* 0x021fea0003c00000 */
[----:B------:R1:W2:Y:S02]  /*14820*/  SHFL.IDX P6, R14, R13, R12, R11 ;  /* 0x0000000c0d0e7389 */ /* 0x0002a400000c000b */
[----:B012--5:R-:W-:Y:S01]  /*14830*/  ENDCOLLECTIVE ;  /* 0x000000000000791b */ /* 0x027fe20003800000 */
.L_x_360:
[----:B------:R-:W-:Y:S05]  /*14840*/  BRA `(.L_x_361) ;  /* 0xffffffa800c47947 */ /* 0x000fea000383ffff */
.L_x_286:
[----:B-1----:R1:W2:Y:S02]  /*14850*/  SYNCS.PHASECHK.TRANS64.TRYWAIT P0, [R6+URZ+0x38880], R20 ;  /* 0x03888014060075a7 */ /* 0x0022a4000800017f */
[----:B--2---:R-:W-:Y:S05]  /*14860*/  @!P0 NANOSLEEP.SYNCS 0x989680 ;  /* 0x009896800000895d */ /* 0x004fea0003900000 */
[----:B------:R-:W2:Y:S02]  /*14870*/  @!P0 SYNCS.PHASECHK.TRANS64 P0, [R6+URZ+0x38880], R20 ;  /* 0x03888014060085a7 */ /* 0x000ea4000800007f */
[----:B--2---:R-:W-:Y:S05]  /*14880*/  @!P0 BRA `(.L_x_286) ;  /* 0xfffffffc00f08947 */ /* 0x004fea000383ffff */
[----:B------:R-:W-:Y:S05]  /*14890*/  BRA `(.L_x_362) ;  /* 0xffffffa800e47947 */ /* 0x000fea000383ffff */
.L_x_287:
        /* <DEDUP_REMOVED lines=8> */
.L_x_364:
[----:B------:R-:W-:Y:S05]  /*14920*/  BSYNC B0 ;  /* 0x0000000000007941 */ /* 0x000fea0003800000 */
.L_x_363:
[----:B------:R-:W-:Y:S01]  /*14930*/  IMAD.MOV.U32 R13, RZ, RZ, R7 ;  /* 0x000000ffff0d7224 */ /* 0x000fe200078e0007 */
[----:B------:R-:W0:Y:S01]  /*14940*/  LDC R34, c[0x0][0x2f4] ;  /* 0x0000bd00ff227b82 */ /* 0x000e220000000800 */
[----:B------:R-:W-:Y:S01]  /*14950*/  IMAD.MOV.U32 R12, RZ, RZ, RZ ;  /* 0x000000ffff0c7224 */ /* 0x000fe200078e00ff */
[----:B------:R-:W-:Y:S01]  /*14960*/  LOP3.LUT R21, R27, 0x80, RZ, 0xfc, !PT ;  /* 0x000000801b157812 */ /* 0x000fe200078efcff */
[----:B------:R-:W-:Y:S01]  /*14970*/  IMAD.MOV.U32 R11, RZ, RZ, 0x181f ;  /* 0x0000181fff0b7424 */ /* 0x000fe200078e00ff */
[C---:B------:R-:W-:Y:S01]  /*14980*/  ISETP.GE.AND P3, PT, R18.reuse, 0x11, PT ;  /* 0x000000111200780c */ /* 0x040fe20003f66270 */
[----:B------:R-:W-:Y:S01]  /*14990*/  IMAD.MOV.U32 R15, RZ, RZ, -0x1 ;  /* 0xffffffffff0f7424 */ /* 0x000fe200078e00ff */
[----:B------:R-:W-:Y:S01]  /*149a0*/  LOP3.LUT R25, R25, 0xffffffdf, RZ, 0xc0, !PT ;  /* 0xffffffdf19197812 */ /* 0x000fe200078ec0ff */
[----:B------:R-:W-:Y:S01]  /*149b0*/  IMAD.MOV.U32 R3, RZ, RZ, R14 ;  /* 0x000000ffff037224 */ /* 0x000fe200078e000e */
[----:B------:R-:W-:Y:S01]  /*149c0*/  ISETP.GE.AND P5, PT, R18, 0x31, PT ;  /* 0x000000311200780c */ /* 0x000fe20003fa6270 */
[----:B------:R-:W-:-:S12]  /*149d0*/  IMAD.IADD R5, R17, 0x1, R5 ;  /* 0x0000000111057824 */ /* 0x000fd800078e0205 */
[----:B0-----:R-:W-:Y:S05]  /*149e0*/  WARPSYNC.COLLECTIVE R15, `(.L_x_365) ;  /* 0x000000000f087348 */ /* 0x001fea0003c00000 */
[----:B------:R1:W2:Y:S02]  /*149f0*/  SHFL.IDX P6, R14, R13, R12, R11 ;  /* 0x0000000c0d0e7389 */ /* 0x0002a400000c000b */
[----:B012---:R-:W-:Y:S01]  /*14a00*/  ENDCOLLECTIVE ;  /* 0x000000000000791b */ /* 0x007fe20003800000 */
.L_x_365:
[C---:B------:R-:W-:Y:S02]  /*14a10*/  ISETP.GE.AND P4, PT, R18.reuse, 0x41, PT ;  /* 0x000000411200780c */ /* 0x040fe40003f86270 */
[----:B------:R-:W-:Y:S02]  /*14a20*/  @P3 LOP3.LUT R25, R25, 0x20, RZ, 0xfc, !PT ;  /* 0x0000002019193812 */ /* 0x000fe400078efcff */
[C---:B------:R-:W-:Y:S02]  /*14a30*/  ISETP.GE.AND P3, PT, R18.reuse, 0x51, PT ;  /* 0x000000511200780c */ /* 0x040fe40003f66270 */
[----:B------:R-:W-:Y:S02]  /*14a40*/  LOP3.LUT R25, R25, 0xffffffef, RZ, 0xc0, !PT ;  /* 0xffffffef19197812 */ /* 0x000fe400078ec0ff */
[----:B------:R-:W-:Y:S01]  /*14a50*/  ISETP.GE.AND P1, PT, R27, R34, PT ;  /* 0x000000221b00720c */ /* 0x000fe20003f26270 */
[----:B------:R-:W-:Y:S02]  /*14a60*/  IMAD.MOV.U32 R13, RZ, RZ, R8 ;  /* 0x000000ffff0d7224 */ /* 0x000fe400078e0008 */
[----:B------:R-:W-:Y:S01]  /*14a70*/  IMAD.MOV.U32 R12, RZ, RZ, 0x1 ;  /* 0x00000001ff0c7424 */ /* 0x000fe200078e00ff */
[----:B------:R-:W-:Y:S01]  /*14a80*/  ISETP.LT.OR P2, PT, R18, 0x1, P1 ;  /* 0x000000011200780c */ /* 0x000fe20000f41670 */
[----:B------:R-:W-:-:S12]  /*14a90*/  IMAD.MOV.U32 R2, RZ, RZ, R14 ;  /* 0x000000ffff027224 */ /* 0x000fd800078e000e */
[----:B------:R-:W-:Y:S05]  /*14aa0*/  WARPSYNC.COLLECTIVE R15, `(.L_x_366) ;  /* 0x000000000f087348 */ /* 0x000fea0003c00000 */
[----:B------:R0:W1:Y:S02]  /*14ab0*/  SHFL.IDX P6, R14, R13, R12, R11 ;  /* 0x0000000c0d0e7389 */ /* 0x00006400000c000b */
[----:B01----:R-:W-:Y:S01]  /*14ac0*/  ENDCOLLECTIVE ;  /* 0x000000000000791b */ /* 0x003fe20003800000 */
.L_x_366:
[----:B------:R-:W-:-:S05]  /*14ad0*/  IADD3 R2, P0, R27, R2, RZ ;  /* 0x000000021b027210 */ /* 0x000fca0007f1e0ff */
        /* <DEDUP_REMOVED lines=13> */
.L_x_367:
[----:B------:R-:W-:Y:S02]  /*14bb0*/  IMAD.MOV.U32 R13, RZ, RZ, R8 ;  /* 0x000000ffff0d7224 */ /* 0x000fe400078e0008 */
[----:B------:R-:W-:Y:S02]  /*14bc0*/  IMAD.MOV.U32 R12, RZ, RZ, 0x2 ;  /* 0x00000002ff0c7424 */ /* 0x000fe400078e00ff */
[----:B------:R-:W-:-:S07]  /*14bd0*/  IMAD.MOV.U32 R2, RZ, RZ, R14 ;  /* 0x000000ffff027224 */ /* 0x000fce00078e000e */
[----:B------:R-:W-:Y:S05]  /*14be0*/  WARPSYNC.COLLECTIVE R15, `(.L_x_368) ;  /* 0x000000000f087348 */ /* 0x000fea0003c00000 */
[----:B------:R0:W1:Y:S02]  /*14bf0*/  SHFL.IDX P6, R14, R13, R12, R11 ;  /* 0x0000000c0d0e7389 */ /* 0x00006400000c000b */
[----:B01----:R-:W-:Y:S01]  /*14c00*/  ENDCOLLECTIVE ;  /* 0x000000000000791b */ /* 0x003fe20003800000 */
.L_x_368:
[----:B------:R-:W-:-:S05]  /*14c10*/  IADD3 R2, P2, R27, R2, RZ ;  /* 0x000000021b027210 */ /* 0x000fca0007f5e0ff */
        /* <DEDUP_REMOVED lines=13> */
.L_x_369:
[----:B------:R-:W-:Y:S02]  /*14cf0*/  IMAD.MOV.U32 R13, RZ, RZ, R8 ;  /* 0x000000ffff0d7224 */ /* 0x000fe400078e0008 */
[----:B------:R-:W-:Y:S02]  /*14d00*/  IMAD.MOV.U32 R12, RZ, RZ, 0x3 ;  /* 0x00000003ff0c7424 */ /* 0x000fe400078e00ff */
[----:B------:R-:W-:-:S07]  /*14d10*/  IMAD.MOV.U32 R2, RZ, RZ, R14 ;  /* 0x000000ffff027224 */ /* 0x000fce00078e000e */
[----:B------:R-:W-:Y:S05]  /*14d20*/  WARPSYNC.COLLECTIVE R15, `(.L_x_370) ;  /* 0x000000000f087348 */ /* 0x000fea0003c00000 */
[----:B------:R0:W1:Y:S02]  /*14d30*/  SHFL.IDX P6, R14, R13, R12, R11 ;  /* 0x0000000c0d0e7389 */ /* 0x00006400000c000b */
[----:B01----:R-:W-:Y:S01]  /*14d40*/  ENDCOLLECTIVE ;  /* 0x000000000000791b */ /* 0x003fe20003800000 */
.L_x_370:
        /* <DEDUP_REMOVED lines=14> */
.L_x_371:
[----:B------:R-:W-:Y:S02]  /*14e30*/  IMAD.MOV.U32 R13, RZ, RZ, R8 ;  /* 0x000000ffff0d7224 */ /* 0x000fe400078e0008 */
[----:B------:R-:W-:Y:S02]  /*14e40*/  IMAD.MOV.U32 R12, RZ, RZ, 0x4 ;  /* 0x00000004ff0c7424 */ /* 0x000fe400078e00ff */
[----:B------:R-:W-:-:S07]  /*14e50*/  IMAD.MOV.U32 R2, RZ, RZ, R14 ;  /* 0x000000ffff027224 */ /* 0x000fce00078e000e */
[----:B------:R-:W-:Y:S05]  /*14e60*/  WARPSYNC.COLLECTIVE R15, `(.L_x_372) ;  /* 0x000000000f087348 */ /* 0x000fea0003c00000 */
[----:B------:R0:W1:Y:S02]  /*14e70*/  SHFL.IDX P6, R14, R13, R12, R11 ;  /* 0x0000000c0d0e7389 */ /* 0x00006400000c000b */
[----:B01----:R-:W-:Y:S01]  /*14e80*/  ENDCOLLECTIVE ;  /* 0x000000000000791b */ /* 0x003fe20003800000 */
.L_x_372:
        /* <DEDUP_REMOVED lines=14> */
.L_x_373:
[----:B------:R-:W-:Y:S02]  /*14f70*/  IMAD.MOV.U32 R13, RZ, RZ, R8 ;  /* 0x000000ffff0d7224 */ /* 0x000fe400078e0008 */
[----:B------:R-:W-:Y:S02]  /*14f80*/  IMAD.MOV.U32 R12, RZ, RZ, 0x5 ;  /* 0x00000005ff0c7424 */ /* 0x000fe400078e00ff */
[----:B------:R-:W-:-:S07]  /*14f90*/  IMAD.MOV.U32 R2, RZ, RZ, R14 ;  /* 0x000000ffff027224 */ /* 0x000fce00078e000e */
[----:B------:R-:W-:Y:S05]  /*14fa0*/  WARPSYNC.COLLECTIVE R15, `(.L_x_374) ;  /* 0x000000000f087348 */ /* 0x000fea0003c00000 */
[----:B------:R0:W1:Y:S02]  /*14fb0*/  SHFL.IDX P6, R14, R13, R12, R11 ;  /* 0x0000000c0d0e7389 */ /* 0x00006400000c000b */
[----:B01----:R-:W-:Y:S01]  /*14fc0*/  ENDCOLLECTIVE ;  /* 0x000000000000791b */ /* 0x003fe20003800000 */
.L_x_374:
        /* <DEDUP_REMOVED lines=14> */
.L_x_375:
[----:B------:R-:W-:Y:S02]  /*150b0*/  IMAD.MOV.U32 R13, RZ, RZ, R8 ;  /* 0x000000ffff0d7224 */ /* 0x000fe400078e0008 */
[----:B------:R-:W-:Y:S02]  /*150c0*/  IMAD.MOV.U32 R12, RZ, RZ, 0x6 ;  /* 0x00000006ff0c7424 */ /* 0x000fe400078e00ff */
[----:B------:R-:W-:-:S07]  /*150d0*/  IMAD.MOV.U32 R2, RZ, RZ, R14 ;  /* 0x000000ffff027224 */ /* 0x000fce00078e000e */
[----:B------:R-:W-:Y:S05]  /*150e0*/  WARPSYNC.COLLECTIVE R15, `(.L_x_376) ;  /* 0x000000000f087348 */ /* 0x000fea0003c00000 */
[----:B------:R0:W1:Y:S02]  /*150f0*/  SHFL.IDX P6, R14, R13, R12, R11 ;  /* 0x0000000c0d0e7389 */ /* 0x00006400000c000b */
[----:B01----:R-:W-:Y:S01]  /*15100*/  ENDCOLLECTIVE ;  /* 0x000000000000791b */ /* 0x003fe20003800000 */
.L_x_376:
        /* <DEDUP_REMOVED lines=14> */
.L_x_377:
[----:B------:R-:W-:Y:S02]  /*151f0*/  IMAD.MOV.U32 R13, RZ, RZ, R8 ;  /* 0x000000ffff0d7224 */ /* 0x000fe400078e0008 */
[----:B------:R-:W-:Y:S02]  /*15200*/  IMAD.MOV.U32 R12, RZ, RZ, 0x7 ;  /* 0x00000007ff0c7424 */ /* 0x000fe400078e00ff */
[----:B------:R-:W-:-:S07]  /*15210*/  IMAD.MOV.U32 R2, RZ, RZ, R14 ;  /* 0x000000ffff027224 */ /* 0x000fce00078e000e */
[----:B------:R-:W-:Y:S05]  /*15220*/  WARPSYNC.COLLECTIVE R15, `(.L_x_378) ;  /* 0x000000000f087348 */ /* 0x000fea0003c00000 */
[----:B------:R0:W1:Y:S02]  /*15230*/  SHFL.IDX P6, R14, R13, R12, R11 ;  /* 0x0000000c0d0e7389 */ /* 0x00006400000c000b */
[----:B01----:R-:W-:Y:S01]  /*15240*/  ENDCOLLECTIVE ;  /* 0x000000000000791b */ /* 0x003fe20003800000 */
.L_x_378:
[----:B------:R-:W-:-:S05]  /*15250*/  IADD3 R2, P2, R27, R2, RZ ;  /* 0x000000021b027210 */ /* 0x000fca0007f5e0ff */
        /* <DEDUP_REMOVED lines=12> */
.L_x_379:
[----:B------:R-:W-:Y:S01]  /*15320*/  @!PT LDS RZ, [RZ] ;  /* 0x00000000fffff984 */ /* 0x000fe20000000800 */
[----:B------:R-:W-:Y:S01]  /*15330*/  @!PT LDS RZ, [RZ] ;  /* 0x00000000fffff984 */ /* 0x000fe20000000800 */
[----:B------:R-:W-:Y:S01]  /*15340*/  @!PT LDS RZ, [RZ] ;  /* 0x00000000fffff984 */ /* 0x000fe20000000800 */
[----:B------:R0:W-:Y:S01]  /*15350*/  LDGSTS.E.BYPASS.LTC128B.128 [R5+0x17400], desc[UR52][R2.64+0x80], !P2 ;  /* 0x1740008002057fae */ /* 0x0001e2000d101d74 */
[C---:B------:R-:W-:Y:S02]  /*15360*/  ISETP.GE.AND P2, PT, R18.reuse, 0x21, PT ;  /* 0x000000211200780c */ /* 0x040fe40003f46270 */
[----:B------:R-:W-:Y:S01]  /*15370*/  ISETP.GE.AND P6, PT, R18, 0x71, PT ;  /* 0x000000711200780c */ /* 0x000fe20003fc6270 */
[----:B0-----:R-:W-:-:S10]  /*15380*/  IMAD.MOV.U32 R2, RZ, RZ, R14 ;  /* 0x000000ffff027224 */ /* 0x001fd400078e000e */
[----:B------:R-:W-:Y:S02]  /*15390*/  @P2 LOP3.LUT R25, R25, 0x10, RZ, 0xfc, !PT ;  /* 0x0000001019192812 */ /* 0x000fe400078efcff */
[----:B------:R-:W-:Y:S02]  /*153a0*/  ISETP.GE.AND P2, PT, R18, 0x61, PT ;  /* 0x000000611200780c */ /* 0x000fe40003f46270 */
[----:B------:R-:W-:-:S04]  /*153b0*/  LOP3.LUT R25, R25, 0xffffffbf, RZ, 0xc0, !PT ;  /* 0xffffffbf19197812 */ /* 0x000fc800078ec0ff */
[----:B------:R-:W-:Y:S01]  /*153c0*/  @P6 LOP3.LUT R25, R25, 0x40, RZ, 0xfc, !PT ;  /* 0x0000004019196812 */ /* 0x000fe200078efcff */
[----:B------:R-:W-:Y:S06]  /*153d0*/  BRA `(.L_x_380) ;  /* 0xffffffa400ac7947 */ /* 0x000fec000383ffff */
.L_x_292:
[----:B---3--:R3:W4:Y:S02]  /*153e0*/  SYNCS.PHASECHK.TRANS64.TRYWAIT P0, [R6+URZ+0x38840], R20 ;  /* 0x03884014060075a7 */ /* 0x008724000800017f */
[----:B----4-:R-:W-:Y:S05]  /*153f0*/  @!P0 NANOSLEEP.SYNCS 0x989680 ;  /* 0x009896800000895d */ /* 0x010fea0003900000 */
[----:B------:R-:W4:Y:S02]  /*15400*/  @!P0 SYNCS.PHASECHK.TRANS64 P0, [R6+URZ+0x38840], R20 ;  /* 0x03884014060085a7 */ /* 0x000f24000800007f */
[----:B----4-:R-:W-:Y:S05]  /*15410*/  @!P0 BRA `(.L_x_292) ;  /* 0xfffffffc00f08947 */ /* 0x010fea000383ffff */
[----:B------:R-:W-:Y:S05]  /*15420*/  BRA `(.L_x_381) ;  /* 0xffffffa800087947 */ /* 0x000fea000383ffff */
.L_x_293:
[----:B------:R-:W-:Y:S01]  /*15430*/  BSSY B0, `(.L_x_382) ;  /* 0x0000008000007945 */ /* 0x000fe20003800000 */
[----:B------:R-:W-:Y:S02]  /*15440*/  IMAD.MOV.U32 R13, RZ, RZ, R0 ;  /* 0x000000ffff0d7224 */ /* 0x000fe400078e0000 */
[----:B------:R-:W-:Y:S02]  /*15450*/  IMAD.MOV.U32 R12, RZ, RZ, RZ ;  /* 0x000000ffff0c7224 */ /* 0x000fe400078e00ff */
[----:B------:R-:W-:Y:S02]  /*15460*/  IMAD.MOV.U32 R11, RZ, RZ, 0x181f ;  /* 0x0000181fff0b7424 */ /* 0x000fe400078e00ff */
[----:B------:R-:W-:-:S07]  /*15470*/  IMAD.MOV.U32 R15, RZ, RZ, -0x1 ;  /* 0xffffffffff0f7424 */ /* 0x000fce00078e00ff */
[----:B0123--:R-:W-:Y:S05]  /*15480*/  WARPSYNC.COLLECTIVE R15, `(.L_x_383) ;  /* 0x000000000f087348 */ /* 0x00ffea0003c00000 */
[----:B------:R4:W0:Y:S02]  /*15490*/  SHFL.IDX P6, R14, R13, R12, R11 ;  /* 0x0000000c0d0e7389 */ /* 0x00082400000c000b */
[----:B01234-:R-:W-:Y:S01]  /*154a0*/  ENDCOLLECTIVE ;  /* 0x000000000000791b */ /* 0x01ffe20003800000 */
.L_x_383:
[----:B------:R-:W-:Y:S05]  /*154b0*/  BSYNC B0 ;  /* 0x0000000000007941 */ /* 0x000fea0003800000 */
.L_x_382:
        /* <DEDUP_REMOVED lines=8> */
.L_x_384:
[----:B------:R-:W-:Y:S02]  /*15540*/  IMAD.MOV.U32 R13, RZ, RZ, R0 ;  /* 0x000000ffff0d7224 */ /* 0x000fe400078e0000 */
[----:B------:R-:W-:Y:S01]  /*15550*/  IMAD.MOV.U32 R12, RZ, RZ, 0x1 ;  /* 0x00000001ff0c7424 */ /* 0x000fe200078e00ff */
[----:B------:R-:W-:Y:S01]  /*15560*/  LOP3.LUT P6, RZ, R25, 0x80, RZ, 0xc0, !PT ;  /* 0x0000008019ff7812 */ /* 0x000fe200078cc0ff */
[----:B------:R-:W-:-:S12]  /*15570*/  IMAD.MOV.U32 R3, RZ, RZ, R14 ;  /* 0x000000ffff037224 */ /* 0x000fd800078e000e */
[----:B------:R-:W-:-:S05]  /*15580*/  @P6 IADD3 R3, P0, R27, R3, RZ ;  /* 0x000000031b036210 */ /* 0x000fca0007f1e0ff */
[----:B------:R-:W-:Y:S01]  /*15590*/  @P6 IMAD.X R2, RZ, RZ, R2, P0 ;  /* 0x000000ffff026224 */ /* 0x000fe200000e0602 */
[----:B------:R-:W-:-:S04]  /*155a0*/  ISETP.GE.AND P0, PT, R27, R8, PT ;  /* 0x000000081b00720c */ /* 0x000fc80003f06270 */
[----:B------:R-:W-:-:S04]  /*155b0*/  @P6 LOP3.LUT R3, R3, R2, RZ, 0x3c, !PT ;  /* 0x0000000203036212 */ /* 0x000fc800078e3cff */
[----:B------:R-:W-:-:S04]  /*155c0*/  @P6 LOP3.LUT R2, R3, R2, RZ, 0x3c, !PT ;  /* 0x0000000203026212 */ /* 0x000fc800078e3cff */
[----:B------:R-:W-:-:S05]  /*155d0*/  @P6 LOP3.LUT R3, R3, R2, RZ, 0x3c, !PT ;  /* 0x0000000203036212 */ /* 0x000fca00078e3cff */
        /* <DEDUP_REMOVED lines=8> */
.L_x_385:
[----:B------:R-:W-:Y:S02]  /*15660*/  IMAD.MOV.U32 R13, RZ, RZ, R4 ;  /* 0x000000ffff0d7224 */ /* 0x000fe400078e0004 */
[----:B------:R-:W-:-:S07]  /*15670*/  IMAD.MOV.U32 R2, RZ, RZ, R14 ;  /* 0x000000ffff027224 */ /* 0x000fce00078e000e */
[----:B------:R-:W-:Y:S05]  /*15680*/  WARPSYNC.COLLECTIVE R15, `(.L_x_386) ;  /* 0x000000000f087348 */ /* 0x000fea0003c00000 */
[----:B------:R0:W1:Y:S02]  /*15690*/  SHFL.IDX P6, R14, R13, R12, R11 ;  /* 0x0000000c0d0e7389 */ /* 0x00006400000c000b */
[----:B01----:R-:W-:Y:S01]  /*156a0*/  ENDCOLLECTIVE ;  /* 0x000000000000791b */ /* 0x003fe20003800000 */
.L_x_386:
        /* <DEDUP_REMOVED lines=18> */
.L_x_387:
[----:B------:R-:W-:Y:S02]  /*157d0*/  IMAD.MOV.U32 R13, RZ, RZ, R4 ;  /* 0x000000ffff0d7224 */ /* 0x000fe400078e0004 */
[----:B------:R-:W-:-:S07]  /*157e0*/  IMAD.MOV.U32 R2, RZ, RZ, R14 ;  /* 0x000000ffff027224 */ /* 0x000fce00078e000e */
[----:B------:R-:W-:Y:S05]  /*157f0*/  WARPSYNC.COLLECTIVE R15, `(.L_x_388) ;  /* 0x000000000f087348 */ /* 0x000fea0003c00000 */
[----:B------:R0:W1:Y:S02]  /*15800*/  SHFL.IDX P6, R14, R13, R12, R11 ;  /* 0x0000000c0d0e7389 */ /* 0x00006400000c000b */
[----:B01----:R-:W-:Y:S01]  /*15810*/  ENDCOLLECTIVE ;  /* 0x000000000000791b */ /* 0x003fe20003800000 */
.L_x_388:
        /* <DEDUP_REMOVED lines=18> */
.L_x_389:
[----:B------:R-:W-:Y:S02]  /*15940*/  IMAD.MOV.U32 R13, RZ, RZ, R4 ;  /* 0x000000ffff0d7224 */ /* 0x000fe400078e0004 */
[----:B------:R-:W-:-:S07]  /*15950*/  IMAD.MOV.U32 R2, RZ, RZ, R14 ;  /* 0x000000ffff027224 */ /* 0x000fce00078e000e */
[----:B------:R-:W-:Y:S05]  /*15960*/  WARPSYNC.COLLECTIVE R15, `(.L_x_390) ;  /* 0x000000000f087348 */ /* 0x000fea0003c00000 */
[----:B------:R0:W1:Y:S02]  /*15970*/  SHFL.IDX P6, R14, R13, R12, R11 ;  /* 0x0000000c0d0e7389 */ /* 0x00006400000c000b */
[----:B01----:R-:W-:Y:S01]  /*15980*/  ENDCOLLECTIVE ;  /* 0x000000000000791b */ /* 0x003fe20003800000 */
.L_x_390:
[----:B------:R-:W-:Y:S02]  /*15990*/  IMAD.MOV.U32 R13, RZ, RZ, R0 ;  /* 0x000000ffff0d7224 */ /* 0x000fe400078e0000 */
[----:B------:R-:W-:Y:S02]  /*159a0*/  IMAD.MOV.U32 R12, RZ, RZ, 0x4 ;  /* 0x00000004ff0c7424 */ /* 0x000fe400078e00ff */
[----:B------:R-:W-:Y:S01]  /*159b0*/  IMAD.MOV.U32 R3, RZ, RZ, R14 ;  /* 0x000000ffff037224 */ /* 0x000fe200078e000e */
[----:B------:R-:W-:-:S04]  /*159c0*/  ISETP.GE.AND P6, PT, R27, R8, PT ;  /* 0x000000081b00720c */ /* 0x000fc80003fc6270 */
[----:B------:R-:W-:-:S05]  /*159d0*/  @P5 IADD3 R3, P0, R27, R3, RZ ;  /* 0x000000031b035210 */ /* 0x000fca0007f1e0ff */
[----:B------:R-:W-:-:S05]  /*159e0*/  @P5 IMAD.X R2, RZ, RZ, R2, P0 ;  /* 0x000000ffff025224 */ /* 0x000fca00000e0602 */
[----:B------:R-:W-:-:S04]  /*159f0*/  @P5 LOP3.LUT R3, R3, R2, RZ, 0x3c, !PT ;  /* 0x0000000203035212 */ /* 0x000fc800078e3cff */
[----:B------:R-:W-:-:S04]  /*15a00*/  @P5 LOP3.LUT R2, R3, R2, RZ, 0x3c, !PT ;  /* 0x0000000203025212 */ /* 0x000fc800078e3cff */
[----:B------:R-:W-:-:S05]  /*15a10*/  @P5 LOP3.LUT R3, R3, R2, RZ, 0x3c, !PT ;  /* 0x0000000203035212 */ /* 0x000fca00078e3cff */
[----:B------:R-:W-:Y:S01]  /*15a20*/  @!PT LDS RZ, [RZ] ;  /* 0x00000000fffff984 */ /* 0x000fe20000000800 */
[----:B------:R-:W-:Y:S01]  /*15a30*/  @!PT LDS RZ, [RZ] ;  /* 0x00000000fffff984 */ /* 0x000fe20000000800 */
[----:B------:R-:W-:Y:S01]  /*15a40*/  @!PT LDS RZ, [RZ] ;  /* 0x00000000fffff984 */ /* 0x000fe20000000800 */
[----:B------:R0:W-:Y:S02]  /*15a50*/  @P5 LDGSTS.E.BYPASS.LTC128B.128 [R5+0x29c00], desc[UR52][R2.64], !P6 ;  /* 0x29c0000002055fae */ /* 0x0001e4000f101d74 */
[----:B0-----:R-:W-:Y:S05]  /*15a60*/  WARPSYNC.COLLECTIVE R15, `(.L_x_391) ;  /* 0x000000000f087348 */ /* 0x001fea0003c00000 */
[----:B------:R1:W2:Y:S02]  /*15a70*/  SHFL.IDX P6, R14, R13, R12, R11 ;  /* 0x0000000c0d0e7389 */ /* 0x0002a400000c000b */
[----:B012---:R-:W-:Y:S01]  /*15a80*/  ENDCOLLECTIVE ;  /* 0x000000000000791b */ /* 0x007fe20003800000 */
.L_x_391:
[----:B------:R-:W-:Y:S01]  /*15a90*/  @!PT LDS RZ, [RZ] ;  /* 0x00000000fffff984 */ /* 0x000fe20000000800 */
[----:B------:R-:W-:Y:S01]  /*15aa0*/  @!PT LDS RZ, [RZ] ;  /* 0x00000000fffff984 */ /* 0x000fe20000000800 */
[----:B------:R-:W-:Y:S01]  /*15ab0*/  @!PT LDS RZ, [RZ] ;  /* 0x00000000fffff984 */ /* 0x000fe20000000800 */
[----:B------:R0:W-:Y:S01]  /*15ac0*/  @P5 LDGSTS.E.BYPASS.LTC128B.128 [R5+0x2dc00], desc[UR52][R2.64+0x80], !P1 ;  /* 0x2dc0008002055fae */ /* 0x0001e2000c901d74 */
[----:B------:R-:W-:Y:S01]  /*15ad0*/  ISETP.GE.AND P5, PT, R27, R8, PT ;  /* 0x000000081b00720c */ /* 0x000fe20003fa6270 */
[----:B------:R-:W-:Y:S02]  /*15ae0*/  IMAD.MOV.U32 R13, RZ, RZ, R4 ;  /* 0x000000ffff0d7224 */ /* 0x000fe400078e0004 */
[----:B0-----:R-:W-:-:S10]  /*15af0*/  IMAD.MOV.U32 R2, RZ, RZ, R14 ;  /* 0x000000ffff027224 */ /* 0x001fd400078e000e */
[----:B------:R-:W-:Y:S05]  /*15b00*/  WARPSYNC.COLLECTIVE R15, `(.L_x_392) ;  /* 0x000000000f087348 */ /* 0x000fea0003c00000 */
[----:B------:R0:W1:Y:S02]  /*15b10*/  SHFL.IDX P6, R14, R13, R12, R11 ;  /* 0x0000000c0d0e7389 */ /* 0x00006400000c000b */
[----:B01----:R-:W-:Y:S01]  /*15b20*/  ENDCOLLECTIVE ;  /* 0x000000000000791b */ /* 0x003fe20003800000 */
.L_x_392:
[----:B------:R-:W-:Y:S02]  /*15b30*/  IMAD.MOV.U32 R13, RZ, RZ, R0 ;  /* 0x000000ffff0d7224 */ /* 0x000fe400078e0000 */
[----:B------:R-:W-:Y:S02]  /*15b40*/  IMAD.MOV.U32 R12, RZ, RZ, 0x5 ;  /* 0x00000005ff0c7424 */ /* 0x000fe400078e00ff */
[----:B------:R-:W-:-:S07]  /*15b50*/  IMAD.MOV.U32 R3, RZ, RZ, R14 ;  /* 0x000000ffff037224 */ /* 0x000fce00078e000e */
[----:B------:R-:W-:Y:S05]  /*15b60*/  WARPSYNC.COLLECTIVE R15, `(.L_x_393) ;  /* 0x000000000f087348 */ /* 0x000fea0003c00000 */
[----:B------:R0:W1:Y:S02]  /*15b70*/  SHFL.IDX P6, R14, R13, R12, R11 ;  /* 0x0000000c0d0e7389 */ /* 0x00006400000c000b */
[----:B01----:R-:W-:Y:S01]  /*15b80*/  ENDCOLLECTIVE ;  /* 0x000000000000791b */ /* 0x003fe20003800000 */
.L_x_393:
[----:B------:R-:W-:-:S05]  /*15b90*/  @P4 IADD3 R3, P0, R27, R3, RZ ;  /* 0x000000031b034210 */ /* 0x000fca0007f1e0ff */
[----:B------:R-:W-:-:S05]  /*15ba0*/  @P4 IMAD.X R2, RZ, RZ, R2, P0 ;  /* 0x000000ffff024224 */ /* 0x000fca00000e0602 */
[----:B------:R-:W-:Y:S01]  /*15bb0*/  @P4 LOP3.LUT R3, R3, R2, RZ, 0x3c, !PT ;  /* 0x0000000203034212 */ /* 0x000fe200078e3cff */
[----:B------:R-:W-:-:S03]  /*15bc0*/  IMAD.MOV.U32 R13, RZ, RZ, R4 ;  /* 0x000000ffff0d7224 */ /* 0x000fc600078e0004 */
[----:B------:R-:W-:-:S04]  /*15bd0*/  @P4 LOP3.LUT R2, R3, R2, RZ, 0x3c, !PT ;  /* 0x0000000203024212 */ /* 0x000fc800078e3cff */
[----:B------:R-:W-:-:S05]  /*15be0*/  @P4 LOP3.LUT R3, R3, R2, RZ, 0x3c, !PT ;  /* 0x0000000203034212 */ /* 0x000fca00078e3cff */
[----:B------:R-:W-:Y:S01]  /*15bf0*/  @!PT LDS RZ, [RZ] ;  /* 0x00000000fffff984 */ /* 0x000fe20000000800 */
[----:B------:R-:W-:Y:S01]  /*15c00*/  @!PT LDS RZ, [RZ] ;  /* 0x00000000fffff984 */ /* 0x000fe20000000800 */
[----:B------:R-:W-:Y:S01]  /*15c10*/  @!PT LDS RZ, [RZ] ;  /* 0x00000000fffff984 */ /* 0x000fe20000000800 */
[----:B------:R-:W-:Y:S04]  /*15c20*/  @P4 LDGSTS.E.BYPASS.LTC128B.128 [R5+0x2a400], desc[UR52][R2.64], !P5 ;  /* 0x2a40000002054fae */ /* 0x000fe8000e901d74 */
[----:B------:R0:W-:Y:S02]  /*15c30*/  @P4 LDGSTS.E.BYPASS.LTC128B.128 [R5+0x2e400], desc[UR52][R2.64+0x80], !P1 ;  /* 0x2e40008002054fae */ /* 0x0001e4000c901d74 */
[----:B0-----:R-:W-:-:S07]  /*15c40*/  IMAD.MOV.U32 R2, RZ, RZ, R14 ;  /* 0x000000ffff027224 */ /* 0x001fce00078e000e */
[----:B------:R-:W-:Y:S05]  /*15c50*/  WARPSYNC.COLLECTIVE R15, `(.L_x_394) ;  /* 0x000000000f087348 */ /* 0x000fea0003c00000 */
[----:B------:R0:W1:Y:S02]  /*15c60*/  SHFL.IDX P6, R14, R13, R12, R11 ;  /* 0x0000000c0d0e7389 */ /* 0x00006400000c000b */
[----:B01----:R-:W-:Y:S01]  /*15c70*/  ENDCOLLECTIVE ;  /* 0x000000000000791b */ /* 0x003fe20003800000 */
.L_x_394:
[----:B------:R-:W-:Y:S02]  /*15c80*/  IMAD.MOV.U32 R13, RZ, RZ, R0 ;  /* 0x000000ffff0d7224 */ /* 0x000fe400078e0000 */
[----:B------:R-:W-:Y:S02]  /*15c90*/  IMAD.MOV.U32 R12, RZ, RZ, 0x6 ;  /* 0x00000006ff0c7424 */ /* 0x000fe400078e00ff */
[----:B------:R-:W-:-:S07]  /*15ca0*/  IMAD.MOV.U32 R3, RZ, RZ, R14 ;  /* 0x000000ffff037224 */ /* 0x000fce00078e000e */
[----:B------:R-:W-:Y:S05]  /*15cb0*/  WARPSYNC.COLLECTIVE R15, `(.L_x_395) ;  /* 0x000000000f087348 */ /* 0x000fea0003c00000 */
[----:B------:R0:W1:Y:S02]  /*15cc0*/  SHFL.IDX P6, R14, R13, R12, R11 ;  /* 0x0000000c0d0e7389 */ /* 0x00006400000c000b */
[----:B01----:R-:W-:Y:S01]  /*15cd0*/  ENDCOLLECTIVE ;  /* 0x000000000000791b */ /* 0x003fe20003800000 */
.L_x_395:
        /* <DEDUP_REMOVED lines=15> */
.L_x_396:
[----:B------:R-:W-:Y:S02]  /*15dd0*/  IMAD.MOV.U32 R13, RZ, RZ, R0 ;  /* 0x000000ffff0d7224 */ /* 0x000fe400078e0000 */
[----:B------:R-:W-:Y:S02]  /*15de0*/  IMAD.MOV.U32 R12, RZ, RZ, 0x7 ;  /* 0x00000007ff0c7424 */ /* 0x000fe400078e00ff */
[----:B------:R-:W-:-:S07]  /*15df0*/  IMAD.MOV.U32 R3, RZ, RZ, R14 ;  /* 0x000000ffff037224 */ /* 0x000fce00078e000e */
[----:B------:R-:W-:Y:S05]  /*15e00*/  WARPSYNC.COLLECTIVE R15, `(.L_x_397) ;  /* 0x000000000f087348 */ /* 0x000fea0003c00000 */
[----:B------:R0:W1:Y:S02]  /*15e10*/  SHFL.IDX P6, R14, R13, R12, R11 ;  /* 0x0000000c0d0e7389 */ /* 0x00006400000c000b */
[----:B01----:R-:W-:Y:S01]  /*15e20*/  ENDCOLLECTIVE ;  /* 0x000000000000791b */ /* 0x003fe20003800000 */
.L_x_397:
[----:B------:R-:W-:-:S05]  /*15e30*/  @P2 IADD3 R3, P0, R27, R3, RZ ;  /* 0x000000031b032210 */ /* 0x000fca0007f1e0ff */
[----:B------:R-:W-:-:S05]  /*15e40*/  @P2 IMAD.X R2, RZ, RZ, R2, P0 ;  /* 0x000000ffff022224 */ /* 0x000fca00000e0602 */
[----:B------:R-:W-:Y:S01]  /*15e50*/  @P2 LOP3.LUT R3, R3, R2, RZ, 0x3c, !PT ;  /* 0x0000000203032212 */ /* 0x000fe200078e3cff */
[----:B------:R-:W-:-:S03]  /*15e60*/  IMAD.MOV.U32 R13, RZ, RZ, R4 ;  /* 0x000000ffff0d7224 */ /* 0x000fc600078e0004 */
[----:B------:R-:W-:-:S04]  /*15e70*/  @P2 LOP3.LUT R2, R3, R2, RZ, 0x3c, !PT ;  /* 0x0000000203022212 */ /* 0x000fc800078e3cff */
[----:B------:R-:W-:Y:S01]  /*15e80*/  @P2 LOP3.LUT R3, R3, R2, RZ, 0x3c, !PT ;  /* 0x0000000203032212 */ /* 0x000fe200078e3cff */
[----:B------:R-:W-:-:S07]  /*15e90*/  IMAD.MOV.U32 R0, RZ, RZ, R14 ;  /* 0x000000ffff007224 */ /* 0x000fce00078e000e */
[----:B------:R-:W-:Y:S05]  /*15ea0*/  WARPSYNC.COLLECTIVE R15, `(.L_x_398) ;  /* 0x000000000f087348 */ /* 0x000fea0003c00000 */
[----:B------:R0:W1:Y:S02]  /*15eb0*/  SHFL.IDX P6, R14, R13, R12, R11 ;  /* 0x0000000c0d0e7389 */ /* 0x00006400000c000b */
[----:B01----:R-:W-:Y:S01]  /*15ec0*/  ENDCOLLECTIVE ;  /* 0x000000000000791b */ /* 0x003fe20003800000 */
.L_x_398:
[----:B------:R-:W-:Y:S01]  /*15ed0*/  @!PT LDS RZ, [RZ] ;  /* 0x00000000fffff984 */ /* 0x000fe20000000800 */
[----:B------:R-:W-:Y:S01]  /*15ee0*/  @!PT LDS RZ, [RZ] ;  /* 0x00000000fffff984 */ /* 0x000fe20000000800 */
[----:B------:R-:W-:Y:S01]  /*15ef0*/  @!PT LDS RZ, [RZ] ;  /* 0x00000000fffff984 */ /* 0x000fe20000000800 */
[----:B------:R0:W-:Y:S04]  /*15f00*/  @P2 LDGSTS.E.BYPASS.LTC128B.128 [R5+0x2b400], desc[UR52][R2.64], !P5 ;  /* 0x2b40000002052fae */ /* 0x0001e8000e901d74 */
[----:B------:R0:W-:Y:S01]  /*15f10*/  @P2 LDGSTS.E.BYPASS.LTC128B.128 [R5+0x2f400], desc[UR52][R2.64+0x80], !P1 ;  /* 0x2f40008002052fae */ /* 0x0001e2000c901d74 */
[----:B------:R-:W-:Y:S01]  /*15f20*/  IMAD.MOV.U32 R4, RZ, RZ, R14 ;  /* 0x000000ffff047224 */ /* 0x000fe200078e000e */
[----:B------:R-:W-:Y:S06]  /*15f30*/  BRA `(.L_x_399) ;  /* 0xffffffa000d87947 */ /* 0x000fec000383ffff */
.L_x_298:
[----:B------:R-:W-:Y:S02]  /*15f40*/  IMAD.MOV.U32 R13, RZ, RZ, R5 ;  /* 0x000000ffff0d7224 */ /* 0x000fe400078e0005 */
[----:B------:R-:W-:Y:S02]  /*15f50*/  IMAD.MOV.U32 R12, RZ, RZ, RZ ;  /* 0x000000ffff0c7224 */ /* 0x000fe400078e00ff */
[----:B------:R-:W-:Y:S02]  /*15f60*/  IMAD.MOV.U32 R11, RZ, RZ, 0x181f ;  /* 0x0000181fff0b7424 */ /* 0x000fe400078e00ff */
[----:B------:R-:W-:Y:S02]  /*15f70*/  IMAD.MOV.U32 R15, RZ, RZ, -0x1 ;  /* 0xffffffffff0f7424 */ /* 0x000fe400078e00ff */
[----:B------:R-:W-:Y:S02]  /*15f80*/  IMAD R6, R19, R6, RZ ;  /* 0x0000000613067224 */ /* 0x000fe400078e02ff */
[----:B------:R-:W-:-:S07]  /*15f90*/  IMAD.IADD R4, R9, 0x1, R4 ;  /* 0x0000000109047824 */ /* 0x000fce00078e0204 */
[----:B-----5:R-:W-:Y:S05]  /*15fa0*/  WARPSYNC.COLLECTIVE R15, `(.L_x_400) ;  /* 0x000000000f087348 */ /* 0x020fea0003c00000 */
[----:B------:R0:W1:Y:S02]  /*15fb0*/  SHFL.IDX P6, R14, R13, R12, R11 ;  /* 0x0000000c0d0e7389 */ /* 0x00006400000c000b */
[----:B01---5:R-:W-:Y:S01]  /*15fc0*/  ENDCOLLECTIVE ;  /* 0x000000000000791b */ /* 0x023fe20003800000 */
.L_x_400:
[C---:B------:R-:W-:Y:S01]  /*15fd0*/  VIADD R7, R4.reuse, 0x10 ;  /* 0x0000001004077836 */ /* 0x040fe20000000000 */
[----:B------:R-:W-:Y:S01]  /*15fe0*/  ISETP.GE.AND P2, PT, R4, R6, PT ;  /* 0x000000060400720c */ /* 0x000fe20003f46270 */
[----:B------:R-:W-:Y:S02]  /*15ff0*/  IMAD.MOV.U32 R13, RZ, RZ, R0 ;  /* 0x000000ffff0d7224 */ /* 0x000fe400078e0000 */
[----:B------:R-:W-:-:S10]  /*16000*/  IMAD.MOV.U32 R2, RZ, RZ, R14 ;  /* 0x000000ffff027224 */ /* 0x000fd400078e000e */
[----:B------:R-:W-:Y:S05]  /*16010*/  WARPSYNC.COLLECTIVE R15, `(.L_x_401) ;  /* 0x000000000f087348 */ /* 0x000fea0003c00000 */
[----:B------:R0:W1:Y:S02]  /*16020*/  SHFL.IDX P6, R14, R13, R12, R11 ;  /* 0x0000000c0d0e7389 */ /* 0x00006400000c000b */
[----:B01----:R-:W-:Y:S01]  /*16030*/  ENDCOLLECTIVE ;  /* 0x000000000000791b */ /* 0x003fe20003800000 */
.L_x_401:
[----:B------:R-:W-:Y:S02]  /*16040*/  IMAD.MOV.U32 R13, RZ, RZ, R5 ;  /* 0x000000ffff0d7224 */ /* 0x000fe400078e0005 */
[----:B------:R-:W-:Y:S02]  /*16050*/  IMAD.MOV.U32 R12, RZ, RZ, 0x1 ;  /* 0x00000001ff0c7424 */ /* 0x000fe400078e00ff */
[----:B------:R-:W-:-:S07]  /*16060*/  IMAD.MOV.U32 R3, RZ, RZ, R14 ;  /* 0x000000ffff037224 */ /* 0x000fce00078e000e */
[----:B------:R-:W-:Y:S05]  /*16070*/  WARPSYNC.COLLECTIVE R15, `(.L_x_402) ;  /* 0x000000000f087348 */ /* 0x000fea0003c00000 */
[----:B------:R0:W1:Y:S02]  /*16080*/  SHFL.IDX P6, R14, R13, R12, R11 ;  /* 0x0000000c0d0e7389 */ /* 0x00006400000c000b */
[----:B01----:R-:W-:Y:S01]  /*16090*/  ENDCOLLECTIVE ;  /* 0x000000000000791b */ /* 0x003fe20003800000 */
.L_x_402:
[----:B------:R-:W-:-:S05]  /*160a0*/  @!P2 IADD3 R3, P3, R27, R3, RZ ;  /* 0x000000031b03a210 */ /* 0x000fca0007f7e0ff */
[----:B------:R-:W-:-:S05]  /*160b0*/  @!P2 IMAD.X R2, RZ, RZ, R2, P3 ;  /* 0x000000ffff02a224 */ /* 0x000fca00018e0602 */
[----:B------:R-:W-:Y:S01]  /*160c0*/  @!P2 LOP3.LUT R3, R3, R2, RZ, 0x3c, !PT ;  /* 0x000000020303a212 */ /* 0x000fe200078e3cff */
[----:B------:R-:W-:-:S03]  /*160d0*/  IMAD.MOV.U32 R13, RZ, RZ, R0 ;  /* 0x000000ffff0d7224 */ /* 0x000fc600078e0000 */
[----:B------:R-:W-:-:S04]  /*160e0*/  @!P2 LOP3.LUT R2, R3, R2, RZ, 0x3c, !PT ;  /* 0x000000020302a212 */ /* 0x000fc800078e3cff */
[----:B------:R-:W-:-:S05]  /*160f0*/  @!P2 LOP3.LUT R3, R3, R2, RZ, 0x3c, !PT ;  /* 0x000000020303a212 */ /* 0x000fca00078e3cff */
[----:B------:R-:W-:Y:S01]  /*16100*/  @!PT LDS RZ, [RZ] ;  /* 0x00000000fffff984 */ /* 0x000fe20000000800 */
[----:B------:R-:W-:Y:S01]  /*16110*/  @!PT LDS RZ, [RZ] ;  /* 0x00000000fffff984 */ /* 0x000fe20000000800 */
[----:B------:R-:W-:Y:S01]  /*16120*/  @!PT LDS RZ, [RZ] ;  /* 0x00000000fffff984 */ /* 0x000fe20000000800 */
[----:B------:R-:W-:Y:S04]  /*16130*/  @!P2 LDGSTS.E.BYPASS.LTC128B.128 [R8+0x20400], desc[UR52][R2.64], !P0 ;  /* 0x204000000208afae */ /* 0x000fe8000c101d74 */
[----:B------:R0:W-:Y:S01]  /*16140*/  @!P2 LDGSTS.E.BYPASS.LTC128B.128 [R8+0x24400], desc[UR52][R2.64+0x80], !P1 ;  /* 0x244000800208afae */ /* 0x0001e2000c901d74 */
[----:B------:R-:W-:Y:S01]  /*16150*/  ISETP.GE.AND P2, PT, R7, R6, PT ;  /* 0x000000060700720c */ /* 0x000fe20003f46270 */
[----:B------:R-:W-:Y:S02]  /*16160*/  VIADD R7, R4, 0x20 ;  /* 0x0000002004077836 */ /* 0x000fe40000000000 */
[----:B0-----:R-:W-:-:S10]  /*16170*/  IMAD.MOV.U32 R2, RZ, RZ, R14 ;  /* 0x000000ffff027224 */ /* 0x001fd400078e000e */
[----:B------:R-:W-:Y:S05]  /*16180*/  WARPSYNC.COLLECTIVE R15, `(.L_x_403) ;  /* 0x000000000f087348 */ /* 0x000fea0003c00000 */
[----:B------:R0:W1:Y:S02]  /*16190*/  SHFL.IDX P6, R14, R13, R12, R11 ;  /* 0x0000000c0d0e7389 */ /* 0x00006400000c000b */
[----:B01----:R-:W-:Y:S01]  /*161a0*/  ENDCOLLECTIVE ;  /* 0x000000000000791b */ /* 0x003fe20003800000 */
.L_x_403:
[----:B------:R-:W-:Y:S02]  /*161b0*/  IMAD.MOV.U32 R13, RZ, RZ, R5 ;  /* 0x000000ffff0d7224 */ /* 0x000fe400078e0005 */
[----:B------:R-:W-:Y:S02]  /*161c0*/  IMAD.MOV.U32 R12, RZ, RZ, 0x2 ;  /* 0x00000002ff0c7424 */ /* 0x000fe400078e00ff */
[----:B------:R-:W-:-:S07]  /*161d0*/  IMAD.MOV.U32 R3, RZ, RZ, R14 ;  /* 0x000000ffff037224 */ /* 0x000fce00078e000e */
[----:B------:R-:W-:Y:S05]  /*161e0*/  WARPSYNC.COLLECTIVE R15, `(.L_x_404) ;  /* 0x000000000f087348 */ /* 0x000fea0003c00000 */
[----:B------:R0:W1:Y:S02]  /*161f0*/  SHFL.IDX P6, R14, R13, R12, R11 ;  /* 0x0000000c0d0e7389 */ /* 0x00006400000c000b */
[----:B01----:R-:W-:Y:S01]  /*16200*/  ENDCOLLECTIVE ;  /* 0x000000000000791b */ /* 0x003fe20003800000 */
.L_x_404:
        /* <DEDUP_REMOVED lines=17> */
.L_x_405:
[----:B------:R-:W-:Y:S02]  /*16320*/  IMAD.MOV.U32 R13, RZ, RZ, R5 ;  /* 0x000000ffff0d7224 */ /* 0x000fe400078e0005 */
[----:B------:R-:W-:Y:S02]  /*16330*/  IMAD.MOV.U32 R12, RZ, RZ, 0x3 ;  /* 0x00000003ff0c7424 */ /* 0x000fe400078e00ff */
[----:B------:R-:W-:-:S07]  /*16340*/  IMAD.MOV.U32 R3, RZ, RZ, R14 ;  /* 0x000000ffff037224 */ /* 0x000fce00078e000e */
[----:B------:R-:W-:Y:S05]  /*16350*/  WARPSYNC.COLLECTIVE R15, `(.L_x_406) ;  /* 0x000000000f087348 */ /* 0x000fea0003c00000 */
[----:B------:R0:W1:Y:S02]  /*16360*/  SHFL.IDX P6, R14, R13, R12, R11 ;  /* 0x0000000c0d0e7389 */ /* 0x00006400000c000b */
[----:B01----:R-:W-:Y:S01]  /*16370*/  ENDCOLLECTIVE ;  /* 0x000000000000791b */ /* 0x003fe20003800000 */
.L_x_406:
        /* <DEDUP_REMOVED lines=17> */
.L_x_407:
[----:B------:R-:W-:Y:S02]  /*16490*/  IMAD.MOV.U32 R13, RZ, RZ, R5 ;  /* 0x000000ffff0d7224 */ /* 0x000fe400078e0005 */
[----:B------:R-:W-:Y:S02]  /*164a0*/  IMAD.MOV.U32 R12, RZ, RZ, 0x4 ;  /* 0x00000004ff0c7424 */ /* 0x000fe400078e00ff */
[----:B------:R-:W-:-:S07]  /*164b0*/  IMAD.MOV.U32 R3, RZ, RZ, R14 ;  /* 0x000000ffff037224 */ /* 0x000fce00078e000e */
[----:B------:R-:W-:Y:S05]  /*164c0*/  WARPSYNC.COLLECTIVE R15, `(.L_x_408) ;  /* 0x000000000f087348 */ /* 0x000fea0003c00000 */
[----:B------:R0:W1:Y:S02]  /*164d0*/  SHFL.IDX P6, R14, R13, R12, R11 ;  /* 0x0000000c0d0e7389 */ /* 0x00006400000c000b */
[----:B01----:R-:W-:Y:S01]  /*164e0*/  ENDCOLLECTIVE ;  /* 0x000000000000791b */ /* 0x003fe20003800000 */
.L_x_408:
        /* <DEDUP_REMOVED lines=17> */
.L_x_409:
[----:B------:R-:W-:Y:S02]  /*16600*/  IMAD.MOV.U32 R13, RZ, RZ, R5 ;  /* 0x000000ffff0d7224 */ /* 0x000fe400078e0005 */
[----:B------:R-:W-:Y:S02]  /*16610*/  IMAD.MOV.U32 R12, RZ, RZ, 0x5 ;  /* 0x00000005ff0c7424 */ /* 0x000fe400078e00ff */
[----:B------:R-:W-:-:S07]  /*16620*/  IMAD.MOV.U32 R3, RZ, RZ, R14 ;  /* 0x000000ffff037224 */ /* 0x000fce00078e000e */
[----:B------:R-:W-:Y:S05]  /*16630*/  WARPSYNC.COLLECTIVE R15, `(.L_x_410) ;  /* 0x000000000f087348 */ /* 0x000fea0003c00000 */
[----:B------:R0:W1:Y:S02]  /*16640*/  SHFL.IDX P6, R14, R13, R12, R11 ;  /* 0x0000000c0d0e7389 */ /* 0x00006400000c000b */
[----:B01----:R-:W-:Y:S01]  /*16650*/  ENDCOLLECTIVE ;  /* 0x000000000000791b */ /* 0x003fe20003800000 */
.L_x_410:
        /* <DEDUP_REMOVED lines=17> */
.L_x_411:
[----:B------:R-:W-:Y:S02]  /*16770*/  IMAD.MOV.U32 R13, RZ, RZ, R5 ;  /* 0x000000ffff0d7224 */ /* 0x000fe400078e0005 */
[----:B------:R-:W-:Y:S02]  /*16780*/  IMAD.MOV.U32 R12, RZ, RZ, 0x6 ;  /* 0x00000006ff0c7424 */ /* 0x000fe400078e00ff */
[----:B------:R-:W-:-:S07]  /*16790*/  IMAD.MOV.U32 R3, RZ, RZ, R14 ;  /* 0x000000ffff037224 */ /* 0x000fce00078e000e */
[----:B------:R-:W-:Y:S05]  /*167a0*/  WARPSYNC.COLLECTIVE R15, `(.L_x_412) ;  /* 0x000000000f087348 */ /* 0x000fea0003c00000 */
[----:B------:R0:W1:Y:S02]  /*167b0*/  SHFL.IDX P6, R14, R13, R12, R11 ;  /* 0x0000000c0d0e7389 */ /* 0x00006400000c000b */
[----:B01----:R-:W-:Y:S01]  /*167c0*/  ENDCOLLECTIVE ;  /* 0x000000000000791b */ /* 0x003fe20003800000 */
.L_x_412:
        /* <DEDUP_REMOVED lines=12> */
[----:B0-----:R-:W-:-:S12]  /*16890*/  IMAD.MOV.U32 R2, RZ, RZ, R14 ;  /* 0x000000ffff027224 */ /* 0x001fd800078e000e */
[----:B------:R-:W-:Y:S05]  /*168a0*/  WARPSYNC.COLLECTIVE R15, `(.L_x_413) ;  /* 0x000000000f087348 */ /* 0x000fea0003c00000 */
[----:B------:R0:W1:Y:S02]  /*168b0*/  SHFL.IDX P6, R14, R13, R12, R11 ;  /* 0x0000000c0d0e7389 */ /* 0x00006400000c000b */
[----:B01----:R-:W-:Y:S01]  /*168c0*/  ENDCOLLECTIVE ;  /* 0x000000000000791b */ /* 0x003fe20003800000 */
.L_x_413:
[----:B------:R-:W-:Y:S02]  /*168d0*/  IMAD.MOV.U32 R13, RZ, RZ, R5 ;  /* 0x000000ffff0d7224 */ /* 0x000fe400078e0005 */
[----:B------:R-:W-:Y:S02]  /*168e0*/  IMAD.MOV.U32 R12, RZ, RZ, 0x7 ;  /* 0x00000007ff0c7424 */ /* 0x000fe400078e00ff */
[----:B------:R-:W-:-:S07]  /*168f0*/  IMAD.MOV.U32 R3, RZ, RZ, R14 ;  /* 0x000000ffff037224 */ /* 0x000fce00078e000e */
[----:B------:R-:W-:Y:S05]  /*16900*/  WARPSYNC.COLLECTIVE R15, `(.L_x_414) ;  /* 0x000000000f087348 */ /* 0x000fea0003c00000 */
[----:B------:R0:W1:Y:S02]  /*16910*/  SHFL.IDX P6, R14, R13, R12, R11 ;  /* 0x0000000c0d0e7389 */ /* 0x00006400000c000b */
[----:B01----:R-:W-:Y:S01]  /*16920*/  ENDCOLLECTIVE ;  /* 0x000000000000791b */ /* 0x003fe20003800000 */
.L_x_414:
[----:B------:R-:W-:-:S05]  /*16930*/  @!P2 IADD3 R3, P3, R27, R3, RZ ;  /* 0x000000031b03a210 */ /* 0x000fca0007f7e0ff */
[----:B------:R-:W-:-:S05]  /*16940*/  @!P2 IMAD.X R2, RZ, RZ, R2, P3 ;  /* 0x000000ffff02a224 */ /* 0x000fca00018e0602 */
[----:B------:R-:W-:Y:S01]  /*16950*/  @!P2 LOP3.LUT R3, R3, R2, RZ, 0x3c, !PT ;  /* 0x000000020303a212 */ /* 0x000fe200078e3cff */
[----:B------:R-:W-:-:S03]  /*16960*/  IMAD.MOV.U32 R13, RZ, RZ, R0 ;  /* 0x000000ffff0d7224 */ /* 0x000fc600078e0000 */
[----:B------:R-:W-:-:S04]  /*16970*/  @!P2 LOP3.LUT R2, R3, R2, RZ, 0x3c, !PT ;  /* 0x000000020302a212 */ /* 0x000fc800078e3cff */
[----:B------:R-:W-:Y:S01]  /*16980*/  @!P2 LOP3.LUT R3, R3, R2, RZ, 0x3c, !PT ;  /* 0x000000020303a212 */ /* 0x000fe200078e3cff */
[----:B------:R-:W-:-:S04]  /*16990*/  IMAD.MOV.U32 R5, RZ, RZ, R14 ;  /* 0x000000ffff057224 */ /* 0x000fc800078e000e */
[----:B------:R-:W-:Y:S01]  /*169a0*/  @!PT LDS RZ, [RZ] ;  /* 0x00000000fffff984 */ /* 0x000fe20000000800 */
[----:B------:R-:W-:Y:S01]  /*169b0*/  @!PT LDS RZ, [RZ] ;  /* 0x00000000fffff984 */ /* 0x000fe20000000800 */
[----:B------:R-:W-:Y:S01]  /*169c0*/  @!PT LDS RZ, [RZ] ;  /* 0x00000000fffff984 */ /* 0x000fe20000000800 */
[----:B------:R0:W-:Y:S04]  /*169d0*/  @!P2 LDGSTS.E.BYPASS.LTC128B.128 [R8+0x23400], desc[UR52][R2.64], !P0 ;  /* 0x234000000208afae */ /* 0x0001e8000c101d74 */
[----:B------:R0:W-:Y:S02]  /*169e0*/  @!P2 LDGSTS.E.BYPASS.LTC128B.128 [R8+0x27400], desc[UR52][R2.64+0x80], !P1 ;  /* 0x274000800208afae */ /* 0x0001e4000c901d74 */
[----:B0-----:R-:W-:Y:S05]  /*169f0*/  WARPSYNC.COLLECTIVE R15, `(.L_x_415) ;  /* 0x000000000f087348 */ /* 0x001fea0003c00000 */
[----:B------:R1:W2:Y:S02]  /*16a00*/  SHFL.IDX P6, R14, R13, R12, R11 ;  /* 0x0000000c0d0e7389 */ /* 0x0002a400000c000b */
[----:B012---:R-:W-:Y:S01]  /*16a10*/  ENDCOLLECTIVE ;  /* 0x000000000000791b */ /* 0x007fe20003800000 */
.L_x_415:
[----:B------:R-:W-:Y:S05]  /*16a20*/  BRA `(.L_x_416) ;  /* 0xffffffa400147947 */ /* 0x000fea000383ffff */
.L_x_303:
[----:B0-----:R0:W1:Y:S02]  /*16a30*/  SYNCS.PHASECHK.TRANS64.TRYWAIT P1, [R17+URZ+0x38820], R0 ;  /* 0x03882000110075a7 */ /* 0x001064000802017f */
[----:B-1----:R-:W-:Y:S05]  /*16a40*/  @!P1 NANOSLEEP.SYNCS 0x989680 ;  /* 0x009896800000995d */ /* 0x002fea0003900000 */
[----:B------:R-:W1:Y:S02]  /*16a50*/  @!P1 SYNCS.PHASECHK.TRANS64 P1, [R17+URZ+0x38820], R0 ;  /* 0x03882000110095a7 */ /* 0x000e64000802007f */
[----:B-1----:R-:W-:Y:S05]  /*16a60*/  @!P1 BRA `(.L_x_303) ;  /* 0xfffffffc00f09947 */ /* 0x002fea000383ffff */
[----:B------:R-:W-:Y:S05]  /*16a70*/  BRA `(.L_x_417) ;  /* 0xffffffa4008c7947 */ /* 0x000fea000383ffff */
.L_x_307:
[----:B0-----:R0:W1:Y:S02]  /*16a80*/  SYNCS.PHASECHK.TRANS64.TRYWAIT P0, [R0+URZ+0x38880], R20 ;  /* 0x03888014000075a7 */ /* 0x001064000800017f */
[----:B-1----:R-:W-:Y:S05]  /*16a90*/  @!P0 NANOSLEEP.SYNCS 0x989680 ;  /* 0x009896800000895d */ /* 0x002fea0003900000 */
[----:B------:R-:W1:Y:S02]  /*16aa0*/  @!P0 SYNCS.PHASECHK.TRANS64 P0, [R0+URZ+0x38880], R20 ;  /* 0x03888014000085a7 */ /* 0x000e64000800007f */
[----:B-1----:R-:W-:Y:S05]  /*16ab0*/  @!P0 BRA `(.L_x_307) ;  /* 0xfffffffc00f08947 */ /* 0x002fea000383ffff */
[----:B------:R-:W-:Y:S05]  /*16ac0*/  BRA `(.L_x_418) ;  /* 0xffffffa8003c7947 */ /* 0x000fea000383ffff */
.L_x_308:
        /* <DEDUP_REMOVED lines=8> */
.L_x_420:
[----:B------:R-:W-:Y:S05]  /*16b50*/  BSYNC B0 ;  /* 0x0000000000007941 */ /* 0x000fea0003800000 */
.L_x_419:
[----:B------:R-:W-:Y:S02]  /*16b60*/  IMAD.MOV.U32 R13, RZ, RZ, R8 ;  /* 0x000000ffff0d7224 */ /* 0x000fe400078e0008 */
[----:B------:R-:W-:Y:S02]  /*16b70*/  IMAD.MOV.U32 R12, RZ, RZ, RZ ;  /* 0x000000ffff0c7224 */ /* 0x000fe400078e00ff */
[----:B------:R-:W-:Y:S02]  /*16b80*/  IMAD.MOV.U32 R11, RZ, RZ, 0x181f ;  /* 0x0000181fff0b7424 */ /* 0x000fe400078e00ff */
[----:B------:R-:W-:Y:S02]  /*16b90*/  IMAD.MOV.U32 R15, RZ, RZ, -0x1 ;  /* 0xffffffffff0f7424 */ /* 0x000fe400078e00ff */
[----:B------:R-:W-:Y:S02]  /*16ba0*/  IMAD.MOV.U32 R3, RZ, RZ, R14 ;  /* 0x000000ffff037224 */ /* 0x000fe400078e000e */
[----:B------:R-:W-:-:S07]  /*16bb0*/  IMAD.IADD R4, R17, 0x1, R4 ;  /* 0x0000000111047824 */ /* 0x000fce00078e0204 */
[----:B------:R-:W-:Y:S05]  /*16bc0*/  WARPSYNC.COLLECTIVE R15, `(.L_x_421) ;  /* 0x000000000f087348 */ /* 0x000fea0003c00000 */
[----:B------:R0:W1:Y:S02]  /*16bd0*/  SHFL.IDX P6, R14, R13, R12, R11 ;  /* 0x0000000c0d0e7389 */ /* 0x00006400000c000b */
[----:B01----:R-:W-:Y:S01]  /*16be0*/  ENDCOLLECTIVE ;  /* 0x000000000000791b */ /* 0x003fe20003800000 */
.L_x_421:
[----:B------:R-:W-:Y:S02]  /*16bf0*/  IMAD.MOV.U32 R13, RZ, RZ, R7 ;  /* 0x000000ffff0d7224 */ /* 0x000fe400078e0007 */
[----:B------:R-:W-:Y:S02]  /*16c00*/  IMAD.MOV.U32 R12, RZ, RZ, 0x1 ;  /* 0x00000001ff0c7424 */ /* 0x000fe400078e00ff */
[----:B------:R-:W-:-:S07]  /*16c10*/  IMAD.MOV.U32 R2, RZ, RZ, R14 ;  /* 0x000000ffff027224 */ /* 0x000fce00078e000e */
[----:B------:R-:W-:Y:S05]  /*16c20*/  WARPSYNC.COLLECTIVE R15, `(.L_x_422) ;  /* 0x000000000f087348 */ /* 0x000fea0003c00000 */
[----:B------:R0:W1:Y:S02]  /*16c30*/  SHFL.IDX P6, R14, R13, R12, R11 ;  /* 0x0000000c0d0e7389 */ /* 0x00006400000c000b */
[----:B01----:R-:W-:Y:S01]  /*16c40*/  ENDCOLLECTIVE ;  /* 0x000000000000791b */ /* 0x003fe20003800000 */
.L_x_422:
[----:B------:R-:W-:-:S05]  /*16c50*/  IADD3 R2, P0, R27, R2, RZ ;  /* 0x000000021b027210 */ /* 0x000fca0007f1e0ff */
[----:B------:R-:W-:-:S05]  /*16c60*/  IMAD.X R3, RZ, RZ, R3, P0 ;  /* 0x000000ffff037224 */ /* 0x000fca00000e0603 */
[----:B------:R-:W-:Y:S01]  /*16c70*/  @!PT LDS RZ, [RZ] ;  /* 0x00000000fffff984 */ /* 0x000fe20000000800 */
[----:B------:R-:W-:Y:S01]  /*16c80*/  @!PT LDS RZ, [RZ] ;  /* 0x00000000fffff984 */ /* 0x000fe20000000800 */
[----:B------:R-:W-:Y:S01]  /*16c90*/  @!PT LDS RZ, [RZ] ;  /* 0x00000000fffff984 */ /* 0x000fe20000000800 */
[----:B------:R-:W-:Y:S01]  /*16ca0*/  LDGSTS.E.BYPASS.LTC128B.128 [R4+0x10400], desc[UR52][R2.64], !P3 ;  /* 0x1040000002047fae */ /* 0x000fe2000d901d74 */
[----:B------:R-:W-:-:S03]  /*16cb0*/  IMAD.MOV.U32 R13, RZ, RZ, R8 ;  /* 0x000000ffff0d7224 */ /* 0x000fc600078e0008 */
[----:B------:R0:W-:Y:S02]  /*16cc0*/  LDGSTS.E.BYPASS.LTC128B.128 [R4+0x14400], desc[UR52][R2.64+0x80], !P2 ;  /* 0x1440008002047fae */ /* 0x0001e4000d101d74 */
[----:B0-----:R-:W-:-:S07]  /*16cd0*/  IMAD.MOV.U32 R3, RZ, RZ, R14 ;  /* 0x000000ffff037224 */ /* 0x001fce00078e000e */
[----:B------:R-:W-:Y:S05]  /*16ce0*/  WARPSYNC.COLLECTIVE R15, `(.L_x_423) ;  /* 0x000000000f087348 */ /* 0x000fea0003c00000 */
[----:B------:R0:W1:Y:S02]  /*16cf0*/  SHFL.IDX P6, R14, R13, R12, R11 ;  /* 0x0000000c0d0e7389 */ /* 0x00006400000c000b */
[----:B01----:R-:W-:Y:S01]  /*16d00*/  ENDCOLLECTIVE ;  /* 0x000000000000791b */ /* 0x003fe20003800000 */
.L_x_423:
[----:B------:R-:W-:Y:S02]  /*16d10*/  IMAD.MOV.U32 R13, RZ, RZ, R7 ;  /* 0x000000ffff0d7224 */ /* 0x000fe400078e0007 */
[----:B------:R-:W-:Y:S02]  /*16d20*/  IMAD.MOV.U32 R12, RZ, RZ, 0x2 ;  /* 0x00000002ff0c7424 */ /* 0x000fe400078e00ff */
[----:B------:R-:W-:-:S07]  /*16d30*/  IMAD.MOV.U32 R2, RZ, RZ, R14 ;  /* 0x000000ffff027224 */ /* 0x000fce00078e000e */
[----:B------:R-:W-:Y:S05]  /*16d40*/  WARPSYNC.COLLECTIVE R15, `(.L_x_424) ;  /* 0x000000000f087348 */ /* 0x000fea0003c00000 */
[----:B------:R0:W1:Y:S02]  /*16d50*/  SHFL.IDX P6, R14, R13, R12, R11 ;  /* 0x0000000c0d0e7389 */ /* 0x00006400000c000b */
[----:B01----:R-:W-:Y:S01]  /*16d60*/  ENDCOLLECTIVE ;  /* 0x000000000000791b */ /* 0x003fe20003800000 */
.L_x_424:
        /* <DEDUP_REMOVED lines=12> */
.L_x_425:
[----:B------:R-:W-:Y:S02]  /*16e30*/  IMAD.MOV.U32 R13, RZ, RZ, R7 ;  /* 0x000000ffff0d7224 */ /* 0x000fe400078e0007 */
[----:B------:R-:W-:Y:S02]  /*16e40*/  IMAD.MOV.U32 R12, RZ, RZ, 0x3 ;  /* 0x00000003ff0c7424 */ /* 0x000fe400078e00ff */
[----:B------:R-:W-:-:S07]  /*16e50*/  IMAD.MOV.U32 R2, RZ, RZ, R14 ;  /* 0x000000ffff027224 */ /* 0x000fce00078e000e */
[----:B------:R-:W-:Y:S05]  /*16e60*/  WARPSYNC.COLLECTIVE R15, `(.L_x_426) ;  /* 0x000000000f087348 */ /* 0x000fea0003c00000 */
[----:B------:R0:W1:Y:S02]  /*16e70*/  SHFL.IDX P6, R14, R13, R12, R11 ;  /* 0x0000000c0d0e7389 */ /* 0x00006400000c000b */
[----:B01----:R-:W-:Y:S01]  /*16e80*/  ENDCOLLECTIVE ;  /* 0x000000000000791b */ /* 0x003fe20003800000 */
.L_x_426:
        /* <DEDUP_REMOVED lines=12> */
.L_x_427:
[----:B------:R-:W-:Y:S02]  /*16f50*/  IMAD.MOV.U32 R13, RZ, RZ, R7 ;  /* 0x000000ffff0d7224 */ /* 0x000fe400078e0007 */
[----:B------:R-:W-:Y:S02]  /*16f60*/  IMAD.MOV.U32 R12, RZ, RZ, 0x4 ;  /* 0x00000004ff0c7424 */ /* 0x000fe400078e00ff */
[----:B------:R-:W-:-:S07]  /*16f70*/  IMAD.MOV.U32 R2, RZ, RZ, R14 ;  /* 0x000000ffff027224 */ /* 0x000fce00078e000e */
[----:B------:R-:W-:Y:S05]  /*16f80*/  WARPSYNC.COLLECTIVE R15, `(.L_x_428) ;  /* 0x000000000f087348 */ /* 0x000fea0003c00000 */
[----:B------:R0:W1:Y:S02]  /*16f90*/  SHFL.IDX P6, R14, R13, R12, R11 ;  /* 0x0000000c0d0e7389 */ /* 0x00006400000c000b */
[----:B01----:R-:W-:Y:S01]  /*16fa0*/  ENDCOLLECTIVE ;  /* 0x000000000000791b */ /* 0x003fe20003800000 */
.L_x_428:
        /* <DEDUP_REMOVED lines=12> */
.L_x_429:
[----:B------:R-:W-:Y:S02]  /*17070*/  IMAD.MOV.U32 R13, RZ, RZ, R7 ;  /* 0x000000ffff0d7224 */ /* 0x000fe400078e0007 */
[----:B------:R-:W-:Y:S02]  /*17080*/  IMAD.MOV.U32 R12, RZ, RZ, 0x5 ;  /* 0x00000005ff0c7424 */ /* 0x000fe400078e00ff */
[----:B------:R-:W-:-:S07]  /*17090*/  IMAD.MOV.U32 R2, RZ, RZ, R14 ;  /* 0x000000ffff027224 */ /* 0x000fce00078e000e */
[----:B------:R-:W-:Y:S05]  /*170a0*/  WARPSYNC.COLLECTIVE R15, `(.L_x_430) ;  /* 0x000000000f087348 */ /* 0x000fea0003c00000 */
[----:B------:R0:W1:Y:S02]  /*170b0*/  SHFL.IDX P6, R14, R13, R12, R11 ;  /* 0x0000000c0d0e7389 */ /* 0x00006400000c000b */
[----:B01----:R-:W-:Y:S01]  /*170c0*/  ENDCOLLECTIVE ;  /* 0x000000000000791b */ /* 0x003fe20003800000 */
.L_x_430:
        /* <DEDUP_REMOVED lines=12> */
.L_x_431:
[----:B------:R-:W-:Y:S02]  /*17190*/  IMAD.MOV.U32 R13, RZ, RZ, R7 ;  /* 0x000000ffff0d7224 */ /* 0x000fe400078e0007 */
[----:B------:R-:W-:Y:S02]  /*171a0*/  IMAD.MOV.U32 R12, RZ, RZ, 0x6 ;  /* 0x00000006ff0c7424 */ /* 0x000fe400078e00ff */
[----:B------:R-:W-:-:S07]  /*171b0*/  IMAD.MOV.U32 R2, RZ, RZ, R14 ;  /* 0x000000ffff027224 */ /* 0x000fce00078e000e */
[----:B------:R-:W-:Y:S05]  /*171c0*/  WARPSYNC.COLLECTIVE R15, `(.L_x_432) ;  /* 0x000000000f087348 */ /* 0x000fea0003c00000 */
[----:B------:R0:W1:Y:S02]  /*171d0*/  SHFL.IDX P6, R14, R13, R12, R11 ;  /* 0x0000000c0d0e7389 */ /* 0x00006400000c000b */
[----:B01----:R-:W-:Y:S01]  /*171e0*/  ENDCOLLECTIVE ;  /* 0x000000000000791b */ /* 0x003fe20003800000 */
.L_x_432:
        /* <DEDUP_REMOVED lines=12> */
.L_x_433:
[----:B------:R-:W-:Y:S02]  /*172b0*/  IMAD.MOV.U32 R13, RZ, RZ, R7 ;  /* 0x000000ffff0d7224 */ /* 0x000fe400078e0007 */
[----:B------:R-:W-:Y:S02]  /*172c0*/  IMAD.MOV.U32 R12, RZ, RZ, 0x7 ;  /* 0x00000007ff0c7424 */ /* 0x000fe400078e00ff */
[----:B------:R-:W-:-:S07]  /*172d0*/  IMAD.MOV.U32 R2, RZ, RZ, R14 ;  /* 0x000000ffff027224 */ /* 0x000fce00078e000e */
[----:B------:R-:W-:Y:S05]  /*172e0*/  WARPSYNC.COLLECTIVE R15, `(.L_x_434) ;  /* 0x000000000f087348 */ /* 0x000fea0003c00000 */
[----:B------:R0:W1:Y:S02]  /*172f0*/  SHFL.IDX P6, R14, R13, R12, R11 ;  /* 0x0000000c0d0e7389 */ /* 0x00006400000c000b */
[----:B01----:R-:W-:Y:S01]  /*17300*/  ENDCOLLECTIVE ;  /* 0x000000000000791b */ /* 0x003fe20003800000 */
.L_x_434:
        /* <DEDUP_REMOVED lines=12> */
.L_x_435:
[----:B------:R-:W-:Y:S01]  /*173d0*/  IMAD.MOV.U32 R2, RZ, RZ, R14 ;  /* 0x000000ffff027224 */ /* 0x000fe200078e000e */
[----:B------:R-:W-:Y:S06]  /*173e0*/  BRA `(.L_x_436) ;  /* 0xffffffa400107947 */ /* 0x000fec000383ffff */
.L_x_313:
[----:B---3--:R3:W4:Y:S02]  /*173f0*/  SYNCS.PHASECHK.TRANS64.TRYWAIT P0, [R0+URZ+0x38840], R20 ;  /* 0x03884014000075a7 */ /* 0x008724000800017f */
[----:B----4-:R-:W-:Y:S05]  /*17400*/  @!P0 NANOSLEEP.SYNCS 0x989680 ;  /* 0x009896800000895d */ /* 0x010fea0003900000 */
[----:B------:R-:W4:Y:S02]  /*17410*/  @!P0 SYNCS.PHASECHK.TRANS64 P0, [R0+URZ+0x38840], R20 ;  /* 0x03884014000085a7 */ /* 0x000f24000800007f */
[----:B----4-:R-:W-:Y:S05]  /*17420*/  @!P0 BRA `(.L_x_313) ;  /* 0xfffffffc00f08947 */ /* 0x010fea000383ffff */
[----:B------:R-:W-:Y:S05]  /*17430*/  BRA `(.L_x_437) ;  /* 0xffffffa400647947 */ /* 0x000fea000383ffff */
.L_x_314:
[----:B------:R-:W-:Y:S01]  /*17440*/  BSSY B0, `(.L_x_438) ;  /* 0x0000008000007945 */ /* 0x000fe20003800000 */
[----:B------:R-:W-:Y:S02]  /*17450*/  IMAD.MOV.U32 R13, RZ, RZ, R5 ;  /* 0x000000ffff0d7224 */ /* 0x000fe400078e0005 */
[----:B------:R-:W-:Y:S02]  /*17460*/  IMAD.MOV.U32 R12, RZ, RZ, RZ ;  /* 0x000000ffff0c7224 */ /* 0x000fe400078e00ff */
[----:B------:R-:W-:Y:S02]  /*17470*/  IMAD.MOV.U32 R11, RZ, RZ, 0x181f ;  /* 0x0000181fff0b7424 */ /* 0x000fe400078e00ff */
[----:B------:R-:W-:-:S07]  /*17480*/  IMAD.MOV.U32 R15, RZ, RZ, -0x1 ;  /* 0xffffffffff0f7424 */ /* 0x000fce00078e00ff */
[----:B0-23--:R-:W-:Y:S05]  /*17490*/  WARPSYNC.COLLECTIVE R15, `(.L_x_439) ;  /* 0x000000000f087348 */ /* 0x00dfea0003c00000 */
[----:B------:R1:W4:Y:S02]  /*174a0*/  SHFL.IDX P6, R14, R13, R12, R11 ;  /* 0x0000000c0d0e7389 */ /* 0x00032400000c000b */
[----:B01234-:R-:W-:Y:S01]  /*174b0*/  ENDCOLLECTIVE ;  /* 0x000000000000791b */ /* 0x01ffe20003800000 */
.L_x_439:
[----:B------:R-:W-:Y:S05]  /*174c0*/  BSYNC B0 ;  /* 0x0000000000007941 */ /* 0x000fea0003800000 */
.L_x_438:
        /* <DEDUP_REMOVED lines=8> */
.L_x_440:
[----:B------:R-:W-:Y:S02]  /*17550*/  IMAD.MOV.U32 R13, RZ, RZ, R5 ;  /* 0x000000ffff0d7224 */ /* 0x000fe400078e0005 */
[----:B------:R-:W-:Y:S02]  /*17560*/  IMAD.MOV.U32 R12, RZ, RZ, 0x1 ;  /* 0x00000001ff0c7424 */ /* 0x000fe400078e00ff */
[----:B------:R-:W-:-:S07]  /*17570*/  IMAD.MOV.U32 R2, RZ, RZ, R14 ;  /* 0x000000ffff027224 */ /* 0x000fce00078e000e */
[----:B------:R-:W-:Y:S05]  /*17580*/  WARPSYNC.COLLECTIVE R15, `(.L_x_441) ;  /* 0x000000000f087348 */ /* 0x000fea0003c00000 */
[----:B------:R0:W1:Y:S02]  /*17590*/  SHFL.IDX P6, R14, R13, R12, R11 ;  /* 0x0000000c0d0e7389 */ /* 0x00006400000c000b */
[----:B01----:R-:W-:Y:S01]  /*175a0*/  ENDCOLLECTIVE ;  /* 0x000000000000791b */ /* 0x003fe20003800000 */
.L_x_441:
        /* <DEDUP_REMOVED lines=12> */
.L_x_442:
[----:B------:R-:W-:Y:S02]  /*17670*/  IMAD.MOV.U32 R13, RZ, RZ, R5 ;  /* 0x000000ffff0d7224 */ /* 0x000fe400078e0005 */
[----:B------:R-:W-:Y:S02]  /*17680*/  IMAD.MOV.U32 R12, RZ, RZ, 0x2 ;  /* 0x00000002ff0c7424 */ /* 0x000fe400078e00ff */
[----:B------:R-:W-:-:S07]  /*17690*/  IMAD.MOV.U32 R2, RZ, RZ, R14 ;  /* 0x000000ffff027224 */ /* 0x000fce00078e000e */
[----:B------:R-:W-:Y:S05]  /*176a0*/  WARPSYNC.COLLECTIVE R15, `(.L_x_443) ;  /* 0x000000000f087348 */ /* 0x000fea0003c00000 */
[----:B------:R0:W1:Y:S02]  /*176b0*/  SHFL.IDX P6, R14, R13, R12, R11 ;  /* 0x0000000c0d0e7389 */ /* 0x00006400000c000b */
[----:B01----:R-:W-:Y:S01]  /*176c0*/  ENDCOLLECTIVE ;  /* 0x000000000000791b */ /* 0x003fe20003800000 */
.L_x_443:
        /* <DEDUP_REMOVED lines=12> */
.L_x_444:
[----:B------:R-:W-:Y:S02]  /*17790*/  IMAD.MOV.U32 R13, RZ, RZ, R5 ;  /* 0x000000ffff0d7224 */ /* 0x000fe400078e0005 */
[----:B------:R-:W-:Y:S02]  /*177a0*/  IMAD.MOV.U32 R12, RZ, RZ, 0x3 ;  /* 0x00000003ff0c7424 */ /* 0x000fe400078e00ff */
[----:B------:R-:W-:-:S07]  /*177b0*/  IMAD.MOV.U32 R2, RZ, RZ, R14 ;  /* 0x000000ffff027224 */ /* 0x000fce00078e000e */
[----:B------:R-:W-:Y:S05]  /*177c0*/  WARPSYNC.COLLECTIVE R15, `(.L_x_445) ;  /* 0x000000000f087348 */ /* 0x000fea0003c00000 */
[----:B------:R0:W1:Y:S02]  /*177d0*/  SHFL.IDX P6, R14, R13, R12, R11 ;  /* 0x0000000c0d0e7389 */ /* 0x00006400000c000b */
[----:B01----:R-:W-:Y:S01]  /*177e0*/  ENDCOLLECTIVE ;  /* 0x000000000000791b */ /* 0x003fe20003800000 */
.L_x_445:
        /* <DEDUP_REMOVED lines=12> */
.L_x_446:
[----:B------:R-:W-:Y:S02]  /*178b0*/  IMAD.MOV.U32 R13, RZ, RZ, R5 ;  /* 0x000000ffff0d7224 */ /* 0x000fe400078e0005 */
[----:B------:R-:W-:Y:S02]  /*178c0*/  IMAD.MOV.U32 R12, RZ, RZ, 0x4 ;  /* 0x00000004ff0c7424 */ /* 0x000fe400078e00ff */
[----:B------:R-:W-:-:S07]  /*178d0*/  IMAD.MOV.U32 R2, RZ, RZ, R14 ;  /* 0x000000ffff027224 */ /* 0x000fce00078e000e */
[----:B------:R-:W-:Y:S05]  /*178e0*/  WARPSYNC.COLLECTIVE R15, `(.L_x_447) ;  /* 0x000000000f087348 */ /* 0x000fea0003c00000 */
[----:B------:R0:W1:Y:S02]  /*178f0*/  SHFL.IDX P6, R14, R13, R12, R11 ;  /* 0x0000000c0d0e7389 */ /* 0x00006400000c000b */
[----:B01----:R-:W-:Y:S01]  /*17900*/  ENDCOLLECTIVE ;  /* 0x000000000000791b */ /* 0x003fe20003800000 */
.L_x_447:
        /* <DEDUP_REMOVED lines=12> */
.L_x_448:
[----:B------:R-:W-:Y:S02]  /*179d0*/  IMAD.MOV.U32 R13, RZ, RZ, R5 ;  /* 0x000000ffff0d7224 */ /* 0x000fe400078e0005 */
[----:B------:R-:W-:Y:S02]  /*179e0*/  IMAD.MOV.U32 R12, RZ, RZ, 0x5 ;  /* 0x00000005ff0c7424 */ /* 0x000fe400078e00ff */
[----:B------:R-:W-:-:S07]  /*179f0*/  IMAD.MOV.U32 R2, RZ, RZ, R14 ;  /* 0x000000ffff027224 */ /* 0x000fce00078e000e */
[----:B------:R-:W-:Y:S05]  /*17a00*/  WARPSYNC.COLLECTIVE R15, `(.L_x_449) ;  /* 0x000000000f087348 */ /* 0x000fea0003c00000 */
[----:B------:R0:W1:Y:S02]  /*17a10*/  SHFL.IDX P6, R14, R13, R12, R11 ;  /* 0x0000000c0d0e7389 */ /* 0x00006400000c000b */
[----:B01----:R-:W-:Y:S01]  /*17a20*/  ENDCOLLECTIVE ;  /* 0x000000000000791b */ /* 0x003fe20003800000 */
.L_x_449:
        /* <DEDUP_REMOVED lines=12> */
.L_x_450:
[----:B------:R-:W-:Y:S02]  /*17af0*/  IMAD.MOV.U32 R13, RZ, RZ, R5 ;  /* 0x000000ffff0d7224 */ /* 0x000fe400078e0005 */
[----:B------:R-:W-:Y:S02]  /*17b00*/  IMAD.MOV.U32 R12, RZ, RZ, 0x6 ;  /* 0x00000006ff0c7424 */ /* 0x000fe400078e00ff */
[----:B------:R-:W-:-:S07]  /*17b10*/  IMAD.MOV.U32 R2, RZ, RZ, R14 ;  /* 0x000000ffff027224 */ /* 0x000fce00078e000e */
[----:B------:R-:W-:Y:S05]  /*17b20*/  WARPSYNC.COLLECTIVE R15, `(.L_x_451) ;  /* 0x000000000f087348 */ /* 0x000fea0003c00000 */
[----:B------:R0:W1:Y:S02]  /*17b30*/  SHFL.IDX P6, R14, R13, R12, R11 ;  /* 0x0000000c0d0e7389 */ /* 0x00006400000c000b */
[----:B01----:R-:W-:Y:S01]  /*17b40*/  ENDCOLLECTIVE ;  /* 0x000000000000791b */ /* 0x003fe20003800000 */
.L_x_451:
        /* <DEDUP_REMOVED lines=12> */
.L_x_452:
[----:B------:R-:W-:Y:S02]  /*17c10*/  IMAD.MOV.U32 R13, RZ, RZ, R5 ;  /* 0x000000ffff0d7224 */ /* 0x000fe400078e0005 */
[----:B------:R-:W-:Y:S02]  /*17c20*/  IMAD.MOV.U32 R12, RZ, RZ, 0x7 ;  /* 0x00000007ff0c7424 */ /* 0x000fe400078e00ff */
[----:B------:R-:W-:-:S07]  /*17c30*/  IMAD.MOV.U32 R2, RZ, RZ, R14 ;  /* 0x000000ffff027224 */ /* 0x000fce00078e000e */
[----:B------:R-:W-:Y:S05]  /*17c40*/  WARPSYNC.COLLECTIVE R15, `(.L_x_453) ;  /* 0x000000000f087348 */ /* 0x000fea0003c00000 */
[----:B------:R0:W1:Y:S02]  /*17c50*/  SHFL.IDX P6, R14, R13, R12, R11 ;  /* 0x0000000c0d0e7389 */ /* 0x00006400000c000b */
[----:B01----:R-:W-:Y:S01]  /*17c60*/  ENDCOLLECTIVE ;  /* 0x000000000000791b */ /* 0x003fe20003800000 */
.L_x_453:
        /* <DEDUP_REMOVED lines=12> */
.L_x_454:
[----:B------:R-:W-:Y:S01]  /*17d30*/  IMAD.MOV.U32 R2, RZ, RZ, R14 ;  /* 0x000000ffff027224 */ /* 0x000fe200078e000e */
[----:B------:R-:W-:Y:S06]  /*17d40*/  BRA `(.L_x_455) ;  /* 0xffffffa000307947 */ /* 0x000fec000383ffff */
.L_x_319:
[----:B0-----:R0:W2:Y:S02]  /*17d50*/  SYNCS.PHASECHK.TRANS64.TRYWAIT P2, [R0+URZ+0x38870], R3 ;  /* 0x03887003000075a7 */ /* 0x0010a4000804017f */
[----:B--2---:R-:W-:Y:S05]  /*17d60*/  @!P2 NANOSLEEP.SYNCS 0x989680 ;  /* 0x009896800000a95d */ /* 0x004fea0003900000 */
[----:B------:R-:W2:Y:S02]  /*17d70*/  @!P2 SYNCS.PHASECHK.TRANS64 P2, [R0+URZ+0x38870], R3 ;  /* 0x038870030000a5a7 */ /* 0x000ea4000804007f */
[----:B--2---:R-:W-:Y:S05]  /*17d80*/  @!P2 BRA `(.L_x_319) ;  /* 0xfffffffc00f0a947 */ /* 0x004fea000383ffff */
[----:B------:R-:W-:Y:S05]  /*17d90*/  BRA `(.L_x_456) ;  /* 0xffffffa000987947 */ /* 0x000fea000383ffff */
.L_x_321:
[----:B0-----:R0:W2:Y:S02]  /*17da0*/  SYNCS.PHASECHK.TRANS64.TRYWAIT P2, [R0+URZ+0x38860], R5 ;  /* 0x03886005000075a7 */ /* 0x0010a4000804017f */
[----:B--2---:R-:W-:Y:S05]  /*17db0*/  @!P2 NANOSLEEP.SYNCS 0x989680 ;  /* 0x009896800000a95d */ /* 0x004fea0003900000 */
[----:B------:R-:W2:Y:S02]  /*17dc0*/  @!P2 SYNCS.PHASECHK.TRANS64 P2, [R0+URZ+0x38860], R5 ;  /* 0x038860050000a5a7 */ /* 0x000ea4000804007f */
[----:B--2---:R-:W-:Y:S05]  /*17dd0*/  @!P2 BRA `(.L_x_321) ;  /* 0xfffffffc00f0a947 */ /* 0x004fea000383ffff */
[----:B------:R-:W-:Y:S05]  /*17de0*/  BRA `(.L_x_457) ;  /* 0xffffffa000a87947 */ /* 0x000fea000383ffff */
.L_x_329:
[----:B0-----:R0:W1:Y:S02]  /*17df0*/  SYNCS.PHASECHK.TRANS64.TRYWAIT P1, [R2+URZ+0x38870], R3 ;  /* 0x03887003020075a7 */ /* 0x001064000802017f */
[----:B-1----:R-:W-:Y:S05]  /*17e00*/  @!P1 NANOSLEEP.SYNCS 0x989680 ;  /* 0x009896800000995d */ /* 0x002fea0003900000 */
[----:B------:R-:W1:Y:S02]  /*17e10*/  @!P1 SYNCS.PHASECHK.TRANS64 P1, [R2+URZ+0x38870], R3 ;  /* 0x03887003020095a7 */ /* 0x000e64000802007f */
[----:B-1----:R-:W-:Y:S05]  /*17e20*/  @!P1 BRA `(.L_x_329) ;  /* 0xfffffffc00f09947 */ /* 0x002fea000383ffff */
[----:B------:R-:W-:Y:S05]  /*17e30*/  BRA `(.L_x_458) ;  /* 0xffffffac00607947 */ /* 0x000fea000383ffff */
.L_x_331:
[----:B0-----:R0:W1:Y:S02]  /*17e40*/  SYNCS.PHASECHK.TRANS64.TRYWAIT P1, [R2+URZ+0x38860], R3 ;  /* 0x03886003020075a7 */ /* 0x001064000802017f */
[----:B-1----:R-:W-:Y:S05]  /*17e50*/  @!P1 NANOSLEEP.SYNCS 0x989680 ;  /* 0x009896800000995d */ /* 0x002fea0003900000 */
[----:B------:R-:W1:Y:S02]  /*17e60*/  @!P1 SYNCS.PHASECHK.TRANS64 P1, [R2+URZ+0x38860], R3 ;  /* 0x03886003020095a7 */ /* 0x000e64000802007f */
[----:B-1----:R-:W-:Y:S05]  /*17e70*/  @!P1 BRA `(.L_x_331) ;  /* 0xfffffffc00f09947 */ /* 0x002fea000383ffff */
[----:B------:R-:W-:Y:S05]  /*17e80*/  BRA `(.L_x_459) ;  /* 0xffffffac006c7947 */ /* 0x000fea000383ffff */
.L_x_343:
[----:B0-----:R0:W1:Y:S02]  /*17e90*/  SYNCS.PHASECHK.TRANS64.TRYWAIT P0, [R7+URZ+0x38820], R0 ;  /* 0x03882000070075a7 */ /* 0x001064000800017f */
[----:B-1----:R-:W-:Y:S05]  /*17ea0*/  @!P0 NANOSLEEP.SYNCS 0x989680 ;  /* 0x009896800000895d */ /* 0x002fea0003900000 */
[----:B------:R-:W1:Y:S02]  /*17eb0*/  @!P0 SYNCS.PHASECHK.TRANS64 P0, [R7+URZ+0x38820], R0 ;  /* 0x03882000070085a7 */ /* 0x000e64000800007f */
[----:B-1----:R-:W-:Y:S05]  /*17ec0*/  @!P0 BRA `(.L_x_343) ;  /* 0xfffffffc00f08947 */ /* 0x002fea000383ffff */
[----:B------:R-:W-:Y:S05]  /*17ed0*/  BRA `(.L_x_460) ;  /* 0xffffffc000d87947 */ /* 0x000fea000383ffff */
.L_x_344:
[----:B------:R-:W1:Y:S01]  /*17ee0*/  S2R R2, SR_TID.X ;  /* 0x0000000000027919 */ /* 0x000e620000002100 */
[----:B------:R-:W-:Y:S01]  /*17ef0*/  BSSY B0, `(.L_x_461) ;  /* 0x000000a000007945 */ /* 0x000fe20003800000 */
[----:B------:R-:W-:Y:S02]  /*17f00*/  IMAD.MOV.U32 R12, RZ, RZ, RZ ;  /* 0x000000ffff0c7224 */ /* 0x000fe400078e00ff */
[----:B------:R-:W-:Y:S02]  /*17f10*/  IMAD.MOV.U32 R11, RZ, RZ, 0x1f ;  /* 0x0000001fff0b7424 */ /* 0x000fe400078e00ff */
[----:B------:R-:W-:Y:S01]  /*17f20*/  IMAD.MOV.U32 R15, RZ, RZ, -0x1 ;  /* 0xffffffffff0f7424 */ /* 0x000fe200078e00ff */
[----:B-1----:R-:W-:-:S04]  /*17f30*/  SHF.R.U32.HI R2, RZ, 0x5, R2 ;  /* 0x00000005ff027819 */ /* 0x002fc80000011602 */
[----:B------:R-:W-:-:S05]  /*17f40*/  LOP3.LUT R2, R2, 0x3, RZ, 0xc0, !PT ;  /* 0x0000000302027812 */ /* 0x000fca00078ec0ff */
[----:B------:R-:W-:-:S07]  /*17f50*/  IMAD.MOV.U32 R13, RZ, RZ, R2 ;  /* 0x000000ffff0d7224 */ /* 0x000fce00078e0002 */
[----:B0-----:R-:W-:Y:S05]  /*17f60*/  WARPSYNC.COLLECTIVE R15, `(.L_x_462) ;  /* 0x000000000f087348 */ /* 0x001fea0003c00000 */
[----:B------:R1:W2:Y:S02]  /*17f70*/  SHFL.IDX P6, R14, R13, R12, R11 ;  /* 0x0000000c0d0e7389 */ /* 0x0002a400000c000b */
[----:B012---:R-:W-:Y:S01]  /*17f80*/  ENDCOLLECTIVE ;  /* 0x000000000000791b */ /* 0x007fe20003800000 */
.L_x_462:
[----:B------:R-:W-:Y:S05]  /*17f90*/  BSYNC B0 ;  /* 0x0000000000007941 */ /* 0x000fea0003800000 */
.L_x_461:
[----:B------:R-:W-:Y:S05]  /*17fa0*/  BRA `(.L_x_463) ;  /* 0xffffffc000c07947 */ /* 0x000fea000383ffff */
.L_x_347:
[----:B------:R-:W-:Y:S01]  /*17fb0*/  BSSY B1, `(.L_x_464) ;  /* 0x0000006000017945 */ /* 0x000fe20003800000 */
[----:B------:R-:W-:-:S07]  /*17fc0*/  IMAD.MOV.U32 R15, RZ, RZ, -0x1 ;  /* 0xffffffffff0f7424 */ /* 0x000fce00078e00ff */
[----:B0-----:R-:W-:Y:S05]  /*17fd0*/  WARPSYNC.COLLECTIVE R15, `(.L_x_465) ;  /* 0x000000000f0c7348 */ /* 0x001fea0003c00000 */
[----:B------:R-:W-:Y:S02]  /*17fe0*/  ELECT P6, UR62, PT ;  /* 0x00000000003e782f */ /* 0x000fe400038c0000 */
[----:B------:R-:W-:Y:S01]  /*17ff0*/  MOV R14, UR62 ;  /* 0x0000003e000e7c02 */ /* 0x000fe20008000f00 */
[----:B0-----:R-:W-:Y:S10]  /*18000*/  ENDCOLLECTIVE ;  /* 0x000000000000791b */ /* 0x001ff40003800000 */
.L_x_465:
[----:B------:R-:W-:Y:S05]  /*18010*/  BSYNC B1 ;  /* 0x0000000000017941 */ /* 0x000fea0003800000 */
.L_x_464:
[----:B------:R-:W-:Y:S05]  /*18020*/  BRA `(.L_x_466) ;  /* 0xffffffc000b87947 */ /* 0x000fea000383ffff */
.L_x_349:
[----:B0-----:R0:W1:Y:S02]  /*18030*/  SYNCS.PHASECHK.TRANS64.TRYWAIT P1, [R5+URZ+0x38840], R0 ;  /* 0x03884000050075a7 */ /* 0x001064000802017f */
[----:B-1----:R-:W-:Y:S05]  /*18040*/  @!P1 NANOSLEEP.SYNCS 0x989680 ;  /* 0x009896800000995d */ /* 0x002fea0003900000 */
[----:B------:R-:W1:Y:S02]  /*18050*/  @!P1 SYNCS.PHASECHK.TRANS64 P1, [R5+URZ+0x38840], R0 ;  /* 0x03884000050095a7 */ /* 0x000e64000802007f */
[----:B-1----:R-:W-:Y:S05]  /*18060*/  @!P1 BRA `(.L_x_349) ;  /* 0xfffffffc00f09947 */ /* 0x002fea000383ffff */
[----:B------:R-:W-:Y:S05]  /*18070*/  BRA `(.L_x_467) ;  /* 0xffffffc000d87947 */ /* 0x000fea000383ffff */
.L_x_351:
[----:B-1----:R1:W2:Y:S02]  /*18080*/  SYNCS.PHASECHK.TRANS64.TRYWAIT P1, [R3+URZ+0x38840], R2 ;  /* 0x03884002030075a7 */ /* 0x0022a4000802017f */
[----:B--2---:R-:W-:Y:S05]  /*18090*/  @!P1 NANOSLEEP.SYNCS 0x989680 ;  /* 0x009896800000995d */ /* 0x004fea0003900000 */
[----:B------:R-:W2:Y:S02]  /*180a0*/  @!P1 SYNCS.PHASECHK.TRANS64 P1, [R3+URZ+0x38840], R2 ;  /* 0x03884002030095a7 */ /* 0x000ea4000802007f */
[----:B--2---:R-:W-:Y:S05]  /*180b0*/  @!P1 BRA `(.L_x_351) ;  /* 0xfffffffc00f09947 */ /* 0x004fea000383ffff */
[----:B------:R-:W-:Y:S05]  /*180c0*/  BRA `(.L_x_468) ;  /* 0xffffffc000e47947 */ /* 0x000fea000383ffff */
.L_x_353:
[----:B--2---:R2:W3:Y:S02]  /*180d0*/  SYNCS.PHASECHK.TRANS64.TRYWAIT P1, [R5+URZ+0x38860], R0 ;  /* 0x03886000050075a7 */ /* 0x0044e4000802017f */
[----:B---3--:R-:W-:Y:S05]  /*180e0*/  @!P1 NANOSLEEP.SYNCS 0x989680 ;  /* 0x009896800000995d */ /* 0x008fea0003900000 */
[----:B------:R-:W3:Y:S02]  /*180f0*/  @!P1 SYNCS.PHASECHK.TRANS64 P1, [R5+URZ+0x38860], R0 ;  /* 0x03886000050095a7 */ /* 0x000ee4000802007f */
[----:B---3--:R-:W-:Y:S05]  /*18100*/  @!P1 BRA `(.L_x_353) ;  /* 0xfffffffc00f09947 */ /* 0x008fea000383ffff */
[----:B------:R-:W-:Y:S05]  /*18110*/  BRA `(.L_x_469) ;  /* 0xffffffc000e07947 */ /* 0x000fea000383ffff */
.L_x_355:
[----:B---3--:R3:W4:Y:S02]  /*18120*/  SYNCS.PHASECHK.TRANS64.TRYWAIT P1, [R3+URZ+0x38860], R2 ;  /* 0x03886002030075a7 */ /* 0x008724000802017f */
[----:B----4-:R-:W-:Y:S05]  /*18130*/  @!P1 NANOSLEEP.SYNCS 0x989680 ;  /* 0x009896800000995d */ /* 0x010fea0003900000 */
[----:B------:R-:W4:Y:S02]  /*18140*/  @!P1 SYNCS.PHASECHK.TRANS64 P1, [R3+URZ+0x38860], R2 ;  /* 0x03886002030095a7 */ /* 0x000f24000802007f */
[----:B----4-:R-:W-:Y:S05]  /*18150*/  @!P1 BRA `(.L_x_355) ;  /* 0xfffffffc00f09947 */ /* 0x010fea000383ffff */
[----:B------:R-:W-:Y:S05]  /*18160*/  BRA `(.L_x_470) ;  /* 0xffffffc000dc7947 */ /* 0x000fea000383ffff */
.L_x_357:
[----:B----4-:R4:W0:Y:S02]  /*18170*/  SYNCS.PHASECHK.TRANS64.TRYWAIT P1, [R5+URZ+0x38880], R0 ;  /* 0x03888000050075a7 */ /* 0x010824000802017f */
[----:B0-----:R-:W-:Y:S05]  /*18180*/  @!P1 NANOSLEEP.SYNCS 0x989680 ;  /* 0x009896800000995d */ /* 0x001fea0003900000 */
[----:B------:R-:W0:Y:S02]  /*18190*/  @!P1 SYNCS.PHASECHK.TRANS64 P1, [R5+URZ+0x38880], R0 ;  /* 0x03888000050095a7 */ /* 0x000e24000802007f */
[----:B0-----:R-:W-:Y:S05]  /*181a0*/  @!P1 BRA `(.L_x_357) ;  /* 0xfffffffc00f09947 */ /* 0x001fea000383ffff */
[----:B------:R-:W-:Y:S05]  /*181b0*/  BRA `(.L_x_471) ;  /* 0xffffffc000d87947 */ /* 0x000fea000383ffff */
.L_x_472:
        /* <DEDUP_REMOVED lines=12> */
.L_x_16267:


//--------------------- .text._ZN7cutlass13device_kernelIN5flash11enable_sm90INS1_16FlashAttnFwdSm90INS1_25CollectiveMainloopFwdSm90ILi2EN4cute5tupleIJNS5_1CILi1EEES8_S8_EEENS6_IJNS7_ILi128EEESA_NS7_ILi256EEEEEELi256ENS_12float_e4m3_tEfNS_4arch4Sm90ELb0ELb0ELb0ELb1ELb1ELb1ELb0ELb1ELb0ELb1ELb1ELb0EEENS1_21CollectiveEpilogueFwdINS6_IJSA_SB_SA_EEES9_NS_10bfloat16_tESF_Li256ELb1ELb1ELb1ELb1EEENS1_36VarlenDynamicPersistentTileSchedulerILi128ELi128ELi256ELi128ELb1ELb1ELb1ELb0ELb1ELb1EEEEEEEEEvNT_6ParamsE --------------------------
	.section	.text._ZN7cutlass13device_kernelIN5flash11enable_sm90INS1_16FlashAttnFwdSm90INS1_25CollectiveMainloopFwdSm90ILi2EN4cute5tupleIJNS5_1CILi1EEES8_S8_EEENS6_IJNS7_ILi128EEESA_NS7_ILi256EEEEEELi256ENS_12float_e4m3_tEfNS_4arch4Sm90ELb0ELb0ELb0ELb1ELb1ELb1ELb0ELb1ELb0ELb1ELb1ELb0EEENS1_21CollectiveEpilogueFwdINS6_IJSA_SB_SA_EEES9_NS_10bfloat16_tESF_Li256ELb1ELb1ELb1ELb1EEENS1_36VarlenDynamicPersistentTileSchedulerILi128ELi128ELi256ELi128ELb1ELb1ELb1ELb0ELb1ELb1EEEEEEEEEvNT_6ParamsE,"ax",@progbits
	.align	128
.text._ZN7cutlass13device_kernelIN5flash11enable_sm90INS1_16FlashAttnFwdSm90INS1_25CollectiveMainloopFwdSm90ILi2EN4cute5tupleIJNS5_1CILi1EEES8_S8_EEENS6_IJNS7_ILi128EEESA_NS7_ILi256EEEEEELi256ENS_12float_e4m3_tEfNS_4arch4Sm90ELb0ELb0ELb0ELb1ELb1ELb1ELb0ELb1ELb0ELb1ELb1ELb0EEENS1_21CollectiveEpilogueFwdINS6_IJSA_SB_SA_EEES9_NS_10bfloat16_tESF_Li256ELb1ELb1ELb1ELb1EEENS1_36VarlenDynamicPersistentTileSchedulerILi128ELi128ELi256ELi128ELb1ELb1ELb1ELb0ELb1ELb1EEEEEEEEEvNT_6ParamsE:
        .type           _ZN7cutlass13device_kernelIN5flash11enable_sm90INS1_16FlashAttnFwdSm90INS1_25CollectiveMainloopFwdSm90ILi2EN4cute5tupleIJNS5_1CILi1EEES8_S8_EEENS6_IJNS7_ILi128EEESA_NS7_ILi256EEEEEELi256ENS_12float_e4m3_tEfNS_4arch4Sm90ELb0ELb0ELb0ELb1ELb1ELb1ELb0ELb1ELb0ELb1ELb1ELb0EEENS1_21CollectiveEpilogueFwdINS6_IJSA_SB_SA_EEES9_NS_10bfloat16_tESF_Li256ELb1ELb1ELb1ELb1EEENS1_36VarlenDynamicPersistentTileSchedulerILi128ELi128ELi256ELi128ELb1ELb1ELb1ELb0ELb1ELb1EEEEEEEEEvNT_6ParamsE,@function
        .size           _ZN7cutlass13device_kernelIN5flash11enable_sm90INS1_16FlashAttnFwdSm90INS1_25CollectiveMainloopFwdSm90ILi2EN4cute5tupleIJNS5_1CILi1EEES8_S8_EEENS6_IJNS7_ILi128EEESA_NS7_ILi256EEEEEELi256ENS_12float_e4m3_tEfNS_4arch4Sm90ELb0ELb0ELb0ELb1ELb1ELb1ELb0ELb1ELb0ELb1ELb1ELb0EEENS1_21CollectiveEpilogueFwdINS6_IJSA_SB_SA_EEES9_NS_10bfloat16_tESF_Li256ELb1ELb1ELb1ELb1EEENS1_36VarlenDynamicPersistentTileSchedulerILi128ELi128ELi256ELi128ELb1ELb1ELb1ELb0ELb1ELb1EEEEEEEEEvNT_6ParamsE,(.L_x_16268 - _ZN7cutlass13device_kernelIN5flash11enable_sm90INS1_16FlashAttnFwdSm90INS1_25CollectiveMainloopFwdSm90ILi2EN4cute5tupleIJNS5_1CILi1EEES8_S8_EEENS6_IJNS7_ILi128EEESA_NS7_ILi256EEEEEELi256ENS_12float_e4m3_tEfNS_4arch4Sm90ELb0ELb0ELb0ELb1ELb1ELb1ELb0ELb1ELb0ELb1ELb1ELb0EEENS1_21CollectiveEpilogueFwdINS6_IJSA_SB_SA_EEES9_NS_10bfloat16_tESF_Li256ELb1ELb1ELb1ELb1EEENS1_36VarlenDynamicPersistentTileSchedulerILi128ELi128ELi256ELi128ELb1ELb1ELb1ELb0ELb1ELb1EEEEEEEEEvNT_6ParamsE)
        .other          _ZN7cutlass13device_kernelIN5flash11enable_sm90INS1_16FlashAttnFwdSm90INS1_25CollectiveMainloopFwdSm90ILi2EN4cute5tupleIJNS5_1CILi1EEES8_S8_EEENS6_IJNS7_ILi128EEESA_NS7_ILi256EEEEEELi256ENS_12float_e4m3_tEfNS_4arch4Sm90ELb0ELb0ELb0ELb1ELb1ELb1ELb0ELb1ELb0ELb1ELb1ELb0EEENS1_21CollectiveEpilogueFwdINS6_IJSA_SB_SA_EEES9_NS_10bfloat16_tESF_Li256ELb1ELb1ELb1ELb1EEENS1_36VarlenDynamicPersistentTileSchedulerILi128ELi128ELi256ELi128ELb1ELb1ELb1ELb0ELb1ELb1EEEEEEEEEvNT_6ParamsE,@"STO_CUDA_ENTRY STV_DEFAULT"
_ZN7cutlass13device_kernelIN5flash11enable_sm90INS1_16FlashAttnFwdSm90INS1_25CollectiveMainloopFwdSm90ILi2EN4cute5tupleIJNS5_1CILi1EEES8_S8_EEENS6_IJNS7_ILi128EEESA_NS7_ILi256EEEEEELi256ENS_12float_e4m3_tEfNS_4arch4Sm90ELb0ELb0ELb0ELb1ELb1ELb1ELb0ELb1ELb0ELb1ELb1ELb0EEENS1_21CollectiveEpilogueFwdINS6_IJSA_SB_SA_EEES9_NS_10bfloat16_tESF_Li256ELb1ELb1ELb1ELb1EEENS1_36VarlenDynamicPersistentTileSchedulerILi128ELi128ELi256ELi128ELb1ELb1ELb1ELb0ELb1ELb1EEEEEEEEEvNT_6ParamsE:
[----:B------:R-:W0:Y:S02]  /*0000*/  LDC R1, c[0x0][0x28] ;  /* 0x00000a00ff017b82 */ /* 0x000e240000000800 */
[----:B0-----:R-:W-:Y:S01]  /*0010*/  VIADD R1, R1, 0xfffffe58 ;  /* 0xfffffe5801017836 */ /* 0x001fe20000000000 */
[----:B------:R-:W0:Y:S01]  /*0020*/  S2R R3, SR_TID.X ;  /* 0x0000000000037919 */ /* 0x000e220000002100 */
[----:B------:R-:W-:Y:S01]  /*0030*/  ELECT P0, URZ, PT ;  /* 0x00000000003f782f */ /* 0x000fe20003800000 */
[----:B------:R-:W-:Y:S01]  /*0040*/  BSSY B0, `(.L_x_473) ;  /* 0x000000e000007945 */ /* 0x000fe20003800000 */
[--C-:B0-----:R-:W-:Y:S02]  /*0050*/  SHF.R.U32.HI R0, RZ, 0x5, R3.reuse ;  /* 0x00000005ff007819 */ /* 0x101fe40000011603 */
[----:B------:R-:W-:-:S03]  /*0060*/  SHF.R.U32.HI R3, RZ, 0x7, R3 ;  /* 0x00000007ff037819 */ /* 0x000fc60000011603 */
[----:B------:R-:W0:Y:S02]  /*0070*/  SHFL.IDX PT, R2, R0, RZ, 0x1f ;  /* 0x00001fff00027589 */ /* 0x000e2400000e0000 */
[----:B0-----:R-:W-:-:S13]  /*0080*/  ISETP.EQ.AND P0, PT, R2, RZ, P0 ;  /* 0x000000ff0200720c */ /* 0x001fda0000702270 */
[----:B------:R-:W-:Y:S05]  /*0090*/  @!P0 BRA `(.L_x_474) ;  /* 0x0000000000208947 */ /* 0x000fea0003800000 */
[----:B------:R-:W-:Y:S02]  /*00a0*/  ULDC.64 UR4, c[0x0][0x198] ;  /* 0x0000660000047ab9 */ /* 0x000fe40000000a00 */
[----:B------:R-:W-:Y:S02]  /*00b0*/  UIADD3 UR6, UP0, UR4, 0x570, URZ ;  /* 0x0000057004067890 */ /* 0x000fe4000ff1e03f */
[----:B------:R-:W-:Y:S02]  /*00c0*/  UIADD3 UR4, UP1, UR4, 0x670, URZ ;  /* 0x0000067004047890 */ /* 0x000fe4000ff3e03f */
[----:B------:R-:W-:Y:S02]  /*00d0*/  UIADD3.X UR7, URZ, UR5, URZ, UP0, !UPT ;  /* 0x000000053f077290 */ /* 0x000fe400087fe43f */
[----:B------:R-:W-:-:S07]  /*00e0*/  UIADD3.X UR5, URZ, UR5, URZ, UP1, !UPT ;  /* 0x000000053f057290 */ /* 0x000fce0008ffe43f */
[----:B------:R0:W-:Y:S02]  /*00f0*/  UTMACCTL.PF [UR6] ;  /* 0x00000000060079b9 */ /* 0x0001e40008040000 */
[----:B------:R0:W-:Y:S02]  /*0100*/  UTMACCTL.PF [UR4] ;  /* 0x00000000040079b9 */ /* 0x0001e40008040000 */
[----:B0-----:R-:W-:Y:S01]  /*0110*/  NOP ;  /* 0x0000000000007918 */ /* 0x001fe20000000000 */
.L_x_474:
[----:B------:R-:W-:Y:S05]  /*0120*/  BSYNC B0 ;  /* 0x0000000000007941 */ /* 0x000fea0003800000 */
.L_x_473:
[----:B------:R-:W-:Y:S01]  /*0130*/  VOTEU.ANY UP0, P0 ;  /* 0x00000000003f7886 */ /* 0x000fe20000000100 */
[----:B------:R-:W0:Y:S01]  /*0140*/  SHFL.IDX PT, R3, R3, RZ, 0x1f ;  /* 0x00001fff03037589 */ /* 0x000e2200000e0000 */
[----:B------:R-:W-:Y:S01]  /*0150*/  UMOV UR4, 0x80 ;  /* 0x0000008000047882 */ /* 0x000fe20000000000 */
[----:B------:R-:W-:Y:S01]  /*0160*/  UMOV UR7, 0x100 ;  /* 0x0000010000077882 */ /* 0x000fe20000000000 */
[----:B------:R-:W-:Y:S01]  /*0170*/  VOTEU.ANY UP1, P0 ;  /* 0x00000000003f7886 */ /* 0x000fe20000020100 */
[----:B------:R-:W1:Y:S01]  /*0180*/  @UP0 S2UR UR8, SR_CgaCtaId ;  /* 0x00000000000809c3 */ /* 0x000e620000008800 */
[----:B------:R-:W2:Y:S01]  /*0190*/  SHFL.IDX PT, R2, R0, RZ, 0x1f ;  /* 0x00001fff00027589 */ /* 0x000ea200000e0000 */
[----:B------:R-:W-:Y:S01]  /*01a0*/  @UP0 UMOV UR6, 0x400 ;  /* 0x0000040000060882 */ /* 0x000fe20000000000 */
[----:B------:R-:W-:-:S04]  /*01b0*/  @UP0 UIADD3 UR4, -UR4, 0x100000, URZ ;  /* 0x0010000004040890 */ /* 0x000fc8000fffe13f */
[----:B------:R-:W-:Y:S02]  /*01c0*/  @UP0 USHF.L.U32 UR5, UR4, 0xb, URZ ;  /* 0x0000000b04050899 */ /* 0x000fe4000800063f */
[----:B------:R-:W-:Y:S01]  /*01d0*/  @UP0 USHF.L.U32 UR4, UR4, 0x1, URZ ;  /* 0x0000000104040899 */ /* 0x000fe2000800063f */
[----:B------:R-:W-:Y:S01]  /*01e0*/  VOTEU.ANY UP2, P0 ;  /* 0x00000000003f7886 */ /* 0x000fe20000040100 */
[----:B0-----:R-:W-:Y:S01]  /*01f0*/  R2UR UR9, R3 ;  /* 0x00000000030972ca */ /* 0x001fe200000e0000 */
[----:B-1----:R-:W-:Y:S01]  /*0200*/  @UP0 ULEA UR8, UR8, UR6, 0x18 ;  /* 0x0000000608080291 */ /* 0x002fe2000f8ec03f */
[----:B--2---:R-:W-:Y:S01]  /*0210*/  ISETP.NE.AND P1, PT, R2, RZ, PT ;  /* 0x000000ff0200720c */ /* 0x004fe20003f25270 */
[----:B------:R-:W-:-:S04]  /*0220*/  @UP0 UIADD3 UR6, -UR7, 0x100000, URZ ;  /* 0x0010000007060890 */ /* 0x000fc8000fffe13f */
[----:B------:R-:W-:Y:S02]  /*0230*/  @UP0 USHF.L.U32 UR7, UR6, 0xb, URZ ;  /* 0x0000000b06070899 */ /* 0x000fe4000800063f */
[----:B------:R-:W-:-:S04]  /*0240*/  @UP0 USHF.L.U32 UR6, UR6, 0x1, URZ ;  /* 0x0000000106060899 */ /* 0x000fc8000800063f */
[----:B------:R-:W-:Y:S01]  /*0250*/  UISETP.NE.AND UP0, UPT, UR9, URZ, UPT ;  /* 0x0000003f0900728c */ /* 0x000fe2000bf05270 */
[----:B------:R-:W0:Y:S02]  /*0260*/  FENCE.VIEW.ASYNC.S ;  /* 0x00000000000073c6 */ /* 0x000e240000000000 */
[----:B0-----:R0:W1:Y:S05]  /*0270*/  @UP1 SYNCS.EXCH.64 URZ, [UR8+0x38800], UR4 ;  /* 0x03880004083f15b2 */ /* 0x00106a0008000100 */
[----:B------:R0:W2:Y:S01]  /*0280*/  @UP2 SYNCS.EXCH.64 URZ, [UR8+0x38820], UR6 ;  /* 0x03882006083f25b2 */ /* 0x0000a20008000100 */
[----:B------:R-:W-:Y:S05]  /*0290*/  @P1 BRA `(.L_x_475) ;  /* 0x0000000000481947 */ /* 0x000fea0003800000 */
[----:B0-----:R-:W0:Y:S01]  /*02a0*/  S2UR UR5, SR_CgaCtaId ;  /* 0x00000000000579c3 */ /* 0x001e220000008800 */
        /* <DEDUP_REMOVED lines=12> */
[----:B0-----:R3:W4:Y:S08]  /*0370*/  SYNCS.EXCH.64 URZ, [UR8+0x38830], UR4 ;  /* 0x03883004083f75b2 */ /* 0x0017300008000100 */
[----:B------:R3:W0:Y:S01]  /*0380*/  SYNCS.EXCH.64 URZ, [UR8+0x38840], UR6 ;  /* 0x03884006083f75b2 */ /* 0x0006220008000100 */
[----:B------:R3:W0:Y:S01]  /*0390*/  SYNCS.EXCH.64 URZ, [UR8+0x38838], UR4 ;  /* 0x03883804083f75b2 */ /* 0x0006220008000100 */
[----:B------:R3:W0:Y:S02]  /*03a0*/  SYNCS.EXCH.64 URZ, [UR8+0x38848], UR6 ;  /* 0x03884806083f75b2 */ /* 0x0006240008000100 */
[----:B---3--:R-:W-:Y:S01]  /*03b0*/  NOP ;  /* 0x0000000000007918 */ /* 0x008fe20000000000 */
.L_x_475:
[----:B------:R-:W3:Y:S01]  /*03c0*/  SHFL.IDX PT, R2, R0, RZ, 0x1f ;  /* 0x00001fff00027589 */ /* 0x000ee200000e0000 */
[----:B------:R-:W-:Y:S01]  /*03d0*/  NOP ;  /* 0x0000000000007918 */ /* 0x000fe20000000000 */
[----:B---3--:R-:W-:-:S13]  /*03e0*/  ISETP.NE.AND P0, PT, R2, RZ, PT ;  /* 0x000000ff0200720c */ /* 0x008fda0003f05270 */
        /* <DEDUP_REMOVED lines=14> */
[----:B0-----:R3:W0:Y:S08]  /*04d0*/  SYNCS.EXCH.64 URZ, [UR8+0x38850], UR4 ;  /* 0x03885004083f75b2 */ /* 0x0016300008000100 */
[----:B------:R3:W0:Y:S01]  /*04e0*/  SYNCS.EXCH.64 URZ, [UR8+0x38860], UR6 ;  /* 0x03886006083f75b2 */ /* 0x0006220008000100 */
[----:B------:R3:W0:Y:S01]  /*04f0*/  SYNCS.EXCH.64 URZ, [UR8+0x38858], UR4 ;  /* 0x03885804083f75b2 */ /* 0x0006220008000100 */
[----:B------:R3:W0:Y:S02]  /*0500*/  SYNCS.EXCH.64 URZ, [UR8+0x38868], UR6 ;  /* 0x03886806083f75b2 */ /* 0x0006240008000100 */
[----:B---3--:R-:W-:Y:S01]  /*0510*/  NOP ;  /* 0x0000000000007918 */ /* 0x008fe20000000000 */
.L_x_476:
[----:B------:R-:W3:Y:S01]  /*0520*/  SHFL.IDX PT, R2, R0, RZ, 0x1f ;  /* 0x00001fff00027589 */ /* 0x000ee200000e0000 */
[----:B------:R-:W-:Y:S01]  /*0530*/  NOP ;  /* 0x0000000000007918 */ /* 0x000fe20000000000 */
[----:B---3--:R-:W-:-:S13]  /*0540*/  ISETP.NE.AND P0, PT, R2, RZ, PT ;  /* 0x000000ff0200720c */ /* 0x008fda0003f05270 */
[----:B------:R-:W-:Y:S05]  /*0550*/  @P0 BRA `(.L_x_477) ;  /* 0x0000000000380947 */ /* 0x000fea0003800000 */
[----:B0-----:R-:W0:Y:S01]  /*0560*/  S2UR UR5, SR_CgaCtaId ;  /* 0x00000000000579c3 */ /* 0x001e220000008800 */
[----:B------:R-:W-:Y:S01]  /*0570*/  UMOV UR4, 0x400 ;  /* 0x0000040000047882 */ /* 0x000fe20000000000 */
[----:B------:R-:W-:Y:S01]  /*0580*/  UMOV UR7, 0x80 ;  /* 0x0000008000077882 */ /* 0x000fe20000000000 */
[----:B------:R-:W-:Y:S01]  /*0590*/  ELECT P0, URZ, PT ;  /* 0x00000000003f782f */ /* 0x000fe20003800000 */
[----:B0-----:R-:W-:Y:S02]  /*05a0*/  ULEA UR6, UR5, UR4, 0x18 ;  /* 0x0000000405067291 */ /* 0x001fe4000f8ec03f */
[----:B------:R-:W-:-:S04]  /*05b0*/  UIADD3 UR4, -UR7, 0x100000, URZ ;  /* 0x0010000007047890 */ /* 0x000fc8000fffe13f */
[----:B------:R-:W-:Y:S02]  /*05c0*/  USHF.L.U32 UR5, UR4, 0xb, URZ ;  /* 0x0000000b04057899 */ /* 0x000fe4000800063f */
[----:B------:R-:W-:Y:S01]  /*05d0*/  USHF.L.U32 UR4, UR4, 0x1, URZ ;  /* 0x0000000104047899 */ /* 0x000fe2000800063f */
[----:B------:R-:W0:Y:S11]  /*05e0*/  FENCE.VIEW.ASYNC.S ;  /* 0x00000000000073c6 */ /* 0x000e360000000000 */
[----:B0-----:R3:W0:Y:S01]  /*05f0*/  SYNCS.EXCH.64 URZ, [UR6+0x38870], UR4 ;  /* 0x03887004063f75b2 */ /* 0x0016220008000100 */
[----:B------:R3:W0:Y:S01]  /*0600*/  SYNCS.EXCH.64 URZ, [UR6+0x38880], UR4 ;  /* 0x03888004063f75b2 */ /* 0x0006220008000100 */
[----:B------:R3:W0:Y:S01]  /*0610*/  SYNCS.EXCH.64 URZ, [UR6+0x38878], UR4 ;  /* 0x03887804063f75b2 */ /* 0x0006220008000100 */
[----:B------:R3:W0:Y:S02]  /*0620*/  SYNCS.EXCH.64 URZ, [UR6+0x38888], UR4 ;  /* 0x03888804063f75b2 */ /* 0x0006240008000100 */
[----:B---3--:R-:W-:Y:S01]  /*0630*/  NOP ;  /* 0x0000000000007918 */ /* 0x008fe20000000000 */
.L_x_477:
        /* <DEDUP_REMOVED lines=22> */
.L_x_478:
[----:B------:R-:W3:Y:S01]  /*07a0*/  SHFL.IDX PT, R3, R0, RZ, 0x1f ;  /* 0x00001fff00037589 */ /* 0x000ee200000e0000 */
[----:B------:R-:W-:Y:S01]  /*07b0*/  NOP ;  /* 0x0000000000007918 */ /* 0x000fe20000000000 */
[----:B------:R-:W0:Y:S01]  /*07c0*/  S2R R2, SR_CgaCtaId ;  /* 0x0000000000027919 */ /* 0x000e220000008800 */
[----:B---3--:R-:W-:-:S13]  /*07d0*/  ISETP.NE.AND P0, PT, R3, RZ, PT ;  /* 0x000000ff0300720c */ /* 0x008fda0003f05270 */
[----:B0-----:R-:W-:Y:S05]  /*07e0*/  @P0 BRA `(.L_x_479) ;  /* 0x0000000000480947 */ /* 0x001fea0003800000 */
[----:B------:R-:W0:Y:S01]  /*07f0*/  S2UR UR5, SR_CgaCtaId ;  /* 0x00000000000579c3 */ /* 0x000e220000008800 */
        /* <DEDUP_REMOVED lines=12> */
[----:B0-----:R0:W3:Y:S08]  /*08c0*/  SYNCS.EXCH.64 URZ, [UR8+0x388b0], UR4 ;  /* 0x0388b004083f75b2 */ /* 0x0010f00008000100 */
[----:B------:R0:W0:Y:S01]  /*08d0*/  SYNCS.EXCH.64 URZ, [UR8+0x388c0], UR6 ;  /* 0x0388c006083f75b2 */ /* 0x0000220008000100 */
[----:B------:R0:W0:Y:S01]  /*08e0*/  SYNCS.EXCH.64 URZ, [UR8+0x388b8], UR4 ;  /* 0x0388b804083f75b2 */ /* 0x0000220008000100 */
[----:B------:R0:W0:Y:S01]  /*08f0*/  SYNCS.EXCH.64 URZ, [UR8+0x388c8], UR6 ;  /* 0x0388c806083f75b2 */ /* 0x0000220008000100 */
[----:B------:R-:W-:Y:S01]  /*0900*/  NOP ;  /* 0x0000000000007918 */ /* 0x000fe20000000000 */
.L_x_479:
[----:B0-----:R-:W-:Y:S01]  /*0910*/  UMOV UR4, 0x1 ;  /* 0x0000000100047882 */ /* 0x001fe20000000000 */
[----:B------:R-:W-:Y:S01]  /*0920*/  PLOP3.LUT P0, PT, PT, PT, UP0, 0x80, 0x0 ;  /* 0x000000000000781c */ /* 0x000fe20003f0f008 */
[----:B------:R-:W-:Y:S01]  /*0930*/  USEL UR4, UR4, 0x2, !UP0 ;  /* 0x0000000204047887 */ /* 0x000fe2000c000000 */
[----:B------:R-:W-:Y:S01]  /*0940*/  NOP ;  /* 0x0000000000007918 */ /* 0x000fe20000000000 */
[----:B------:R-:W-:Y:S01]  /*0950*/  ULDC.64 UR36, c[0x0][0x208] ;  /* 0x0000820000247ab9 */ /* 0x000fe20000000a00 */
[----:B------:R-:W-:Y:S03]  /*0960*/  BSSY B8, `(.L_x_480) ;  /* 0x000297a000087945 */ /* 0x000fe60003800000 */
[----:B------:R-:W-:-:S05]  /*0970*/  IMAD.U32 R3, RZ, RZ, UR4 ;  /* 0x00000004ff037e24 */ /* 0x000fca000f8e00ff */
[----:B------:R0:W-:Y:S01]  /*0980*/  STL [R1+0x1a4], R3 ;  /* 0x0001a40301007387 */ /* 0x0001e20000100800 */
[----:B-1234-:R-:W-:Y:S06]  /*0990*/  BAR.SYNC.DEFER_BLOCKING 0x0 ;  /* 0x0000000000007b1d */ /* 0x01efec0000010000 */
[----:B------:R-:W-:Y:S05]  /*09a0*/  @!P0 BRA `(.L_x_481) ;  /* 0x0000020c00648947 */ /* 0x000fea0003800000 */
.L_x_482:
[----:B------:R-:W-:-:S08]  /*09b0*/  NOP ;  /* 0x0000000000007918 */ /* 0x000fd00000000000 */
[----:B------:R-:W1:Y:S02]  /*09c0*/  USETMAXREG.TRY_ALLOC.CTAPOOL UP0, 0xe8 ;  /* 0x000000e8000079c8 */ /* 0x000e640008000600 */
[----:B-1----:R-:W-:-:S13]  /*09d0*/  PLOP3.LUT P0, PT, PT, PT, UP0, 0x80, 0x0 ;  /* 0x000000000000781c */ /* 0x002fda0003f0f008 */
[----:B------:R-:W-:Y:S05]  /*09e0*/  @!P0 BRA `(.L_x_482) ;  /* 0xfffffffc00f08947 */ /* 0x000fea000383ffff */
[----:B------:R-:W2:Y:S01]  /*09f0*/  LDL.LU R0, [R1] ;  /* 0x0000000001007983 */ /* 0x000ea20000300800 */
[----:B------:R-:W1:Y:S01]  /*0a00*/  S2R R2, SR_TID.X ;  /* 0x0000000000027919 */ /* 0x000e620000002100 */
[----:B------:R-:W3:Y:S01]  /*0a10*/  S2UR UR60, SR_CgaCtaId ;  /* 0x00000000003c79c3 */ /* 0x000ee20000008800 */
[----:B------:R-:W-:Y:S01]  /*0a20*/  UMOV UR4, 0x400 ;  /* 0x0000040000047882 */ /* 0x000fe20000000000 */
[----:B-1----:R-:W-:-:S06]  /*0a30*/  SHF.R.U32.HI R2, RZ, 0x7, R2 ;  /* 0x00000007ff027819 */ /* 0x002fcc0000011602 */
[----:B------:R-:W-:Y:S06]  /*0a40*/  BAR.ARV 0x8, 0x180 ;  /* 0x0206000000007b1d */ /* 0x000fec0000002000 */
[----:B------:R-:W-:-:S13]  /*0a50*/  ISETP.NE.AND P0, PT, R2, 0x1, PT ;  /* 0x000000010200780c */ /* 0x000fda0003f05270 */
[----:B------:R-:W-:Y:S08]  /*0a60*/  @!P0 BAR.ARV 0x9, 0x100 ;  /* 0x0244000000008b1d */ /* 0x000ff00000002000 */
[----:B------:R-:W-:Y:S01]  /*0a70*/  BAR.SYNC.DEFER_BLOCKING 0x5, 0x180 ;  /* 0x0146000000007b1d */ /* 0x000fe20000010000 */
[----:B---3--:R-:W-:-:S06]  /*0a80*/  ULEA UR4, UR60, UR4, 0x18 ;  /* 0x000000043c047291 */ /* 0x008fcc000f8ec03f */
[----:B------:R-:W-:Y:S01]  /*0a90*/  IMAD.U32 R19, RZ, RZ, UR4 ;  /* 0x00000004ff137e24 */ /* 0x000fe2000f8e00ff */
[----:B------:R-:W-:-:S04]  /*0aa0*/  ULDC UR4, c[0x0][0xc3c] ;  /* 0x00030f0000047ab9 */ /* 0x000fc80000000800 */
[----:B------:R-:W1:Y:S01]  /*0ab0*/  LDS.128 R40, [R19+0x388d0] ;  /* 0x0388d00013287984 */ /* 0x000e620000000c00 */
[----:B------:R-:W-:Y:S06]  /*0ac0*/  BAR.ARV 0x4, 0x180 ;  /* 0x0106000000007b1d */ /* 0x000fec0000002000 */
[----:B--2---:R-:W-:-:S04]  /*0ad0*/  LOP3.LUT R0, R0, 0xffffffef, RZ, 0xc0, !PT ;  /* 0xffffffef00007812 */ /* 0x004fc800078ec0ff */
[----:B------:R-:W-:-:S05]  /*0ae0*/  @P0 LOP3.LUT R0, R0, 0x10, RZ, 0xfc, !PT ;  /* 0x0000001000000812 */ /* 0x000fca00078efcff */
[----:B------:R2:W-:Y:S01]  /*0af0*/  STL [R1], R0 ;  /* 0x0000000001007387 */ /* 0x0005e20000100800 */
[----:B-1----:R-:W-:-:S13]  /*0b00*/  ISETP.GE.AND P0, PT, R43, UR4, PT ;  /* 0x000000042b007c0c */ /* 0x002fda000bf06270 */
[----:B--2---:R-:W-:Y:S05]  /*0b10*/  @P0 BRA `(.L_x_483) ;  /* 0x0000029400780947 */ /* 0x004fea0003800000 */
[----:B------:R-:W2:Y:S01]  /*0b20*/  LDL R2, [R1+0x1a4] ;  /* 0x0001a40001027983 */ /* 0x000ea20000100800 */
[----:B------:R-:W-:Y:S01]  /*0b30*/  R2UR UR4, R19 ;  /* 0x00000000130472ca */ /* 0x000fe200000e0000 */
[----:B------:R-:W-:Y:S01]  /*0b40*/  IMAD.MOV.U32 R221, RZ, RZ, RZ ;  /* 0x000000ffffdd7224 */ /* 0x000fe200078e00ff */
[----:B------:R-:W-:Y:S01]  /*0b50*/  MOV R216, RZ ;  /* 0x000000ff00d87202 */ /* 0x000fe20000000f00 */
[----:B------:R-:W1:Y:S01]  /*0b60*/  S2R R0, SR_TID.X ;  /* 0x0000000000007919 */ /* 0x000e620000002100 */
[----:B------:R-:W-:-:S09]  /*0b70*/  CS2R R222, SRZ ;  /* 0x0000000000de7805 */ /* 0x000fd2000001ff00 */
[----:B------:R-:W-:Y:S01]  /*0b80*/  UIADD3 UR4, UR4, 0x20400, URZ ;  /* 0x0002040004047890 */ /* 0x000fe2000fffe03f */
[----:B-1----:R-:W-:-:S05]  /*0b90*/  VIADD R0, R0, 0xffffff80 ;  /* 0xffffff8000007836 */ /* 0x002fca0000000000 */
[----:B0-----:R-:W-:-:S04]  /*0ba0*/  SHF.R.S32.HI R3, RZ, 0x1f, R0 ;  /* 0x0000001fff037819 */ /* 0x001fc80000011400 */
[CC--:B------:R-:W-:Y:S02]  /*0bb0*/  LEA.HI R219, R3.reuse, R0.reuse, RZ, 0x3 ;  /* 0x0000000003db7211 */ /* 0x0c0fe400078f18ff */
[CC--:B------:R-:W-:Y:S02]  /*0bc0*/  LEA.HI R12, R3.reuse, R0.reuse, RZ, 0x2 ;  /* 0x00000000030c7211 */ /* 0x0c0fe400078f10ff */
[CC--:B------:R-:W-:Y:S02]  /*0bd0*/  LEA.HI R6, R3.reuse, R0.reuse, RZ, 0x5 ;  /* 0x0000000003067211 */ /* 0x0c0fe400078f28ff */
[----:B------:R-:W-:Y:S02]  /*0be0*/  LEA.HI R4, R3, R0, RZ, 0x6 ;  /* 0x0000000003047211 */ /* 0x000fe400078f30ff */
[----:B------:R-:W-:Y:S02]  /*0bf0*/  LOP3.LUT R13, R12, 0xfffffffc, RZ, 0xc0, !PT ;  /* 0xfffffffc0c0d7812 */ /* 0x000fe400078ec0ff */
[----:B------:R-:W-:Y:S01]  /*0c00*/  SHF.L.U32 R6, R6, 0x5, RZ ;  /* 0x0000000506067819 */ /* 0x000fe200000006ff */
[----:B------:R-:W-:-:S02]  /*0c10*/  IMAD.SHL.U32 R4, R4, 0x10, RZ ;  /* 0x0000001004047824 */ /* 0x000fc400078e00ff */
[----:B------:R-:W-:Y:S01]  /*0c20*/  IMAD.IADD R13, R0, 0x1, -R13 ;  /* 0x00000001000d7824 */ /* 0x000fe200078e0a0d */
[----:B------:R-:W-:Y:S02]  /*0c30*/  LOP3.LUT R6, R6, 0xfffffc00, RZ, 0xc0, !PT ;  /* 0xfffffc0006067812 */ /* 0x000fe400078ec0ff */
[----:B--2---:R-:W-:Y:S02]  /*0c40*/  R2UR UR5, R2 ;  /* 0x00000000020572ca */ /* 0x004fe400000e0000 */
[----:B------:R-:W-:-:S04]  /*0c50*/  LEA.HI R2, R3, R0, RZ, 0x7 ;  /* 0x0000000003027211 */ /* 0x000fc800078f38ff */
[----:B------:R-:W-:-:S05]  /*0c60*/  LOP3.LUT R5, R2, 0xffffff80, RZ, 0xc0, !PT ;  /* 0xffffff8002057812 */ /* 0x000fca00078ec0ff */
[C---:B------:R-:W-:Y:S01]  /*0c70*/  IMAD.IADD R14, R0.reuse, 0x1, -R5 ;  /* 0x00000001000e7824 */ /* 0x040fe200078e0a05 */
[----:B------:R-:W-:Y:S01]  /*0c80*/  LEA.HI R5, R3, R0, RZ, 0x4 ;  /* 0x0000000003057211 */ /* 0x000fe200078f20ff */
[----:B------:R-:W-:Y:S01]  /*0c90*/  ULOP3.LUT UR39, UR5, 0x1, URZ, 0xfc, !UPT ;  /* 0x0000000105277892 */ /* 0x000fe2000f8efc3f */
[----:B------:R-:W-:Y:S02]  /*0ca0*/  LOP3.LUT R3, R219, 0xfffffff8, RZ, 0xc0, !PT ;  /* 0xfffffff8db037812 */ /* 0x000fe400078ec0ff */
[----:B------:R-:W-:Y:S01]  /*0cb0*/  SHF.R.S32.HI R8, RZ, 0x1f, R14 ;  /* 0x0000001fff087819 */ /* 0x000fe2000001140e */
[----:B------:R-:W-:Y:S01]  /*0cc0*/  STL [R1+0x108], R14 ;  /* 0x0001080e01007387 */ /* 0x000fe20000100800 */
[----:B------:R-:W-:Y:S01]  /*0cd0*/  LOP3.LUT R7, R5, 0x3fffff0, RZ, 0xc0, !PT ;  /* 0x03fffff005077812 */ /* 0x000fe200078ec0ff */
[----:B------:R-:W-:Y:S01]  /*0ce0*/  IMAD.IADD R22, R0, 0x1, -R3 ;  /* 0x0000000100167824 */ /* 0x000fe200078e0a03 */
[----:B------:R-:W-:Y:S02]  /*0cf0*/  LEA.HI R9, R8, R14, RZ, 0x2 ;  /* 0x0000000e08097211 */ /* 0x000fe400078f10ff */
[----:B------:R-:W-:Y:S01]  /*0d00*/  SHF.R.S32.HI R3, RZ, 0x7, R2 ;  /* 0x00000007ff037819 */ /* 0x000fe20000011402 */
[----:B------:R-:W-:Y:S01]  /*0d10*/  IMAD.IADD R7, R0, 0x1, -R7 ;  /* 0x0000000100077824 */ /* 0x000fe200078e0a07 */
[--C-:B------:R-:W-:Y:S01]  /*0d20*/  SHF.R.S32.HI R10, RZ, 0x2, R9.reuse ;  /* 0x00000002ff0a7819 */ /* 0x100fe20000011409 */
[C---:B------:R-:W-:Y:S01]  /*0d30*/  IMAD.SHL.U32 R16, R22.reuse, 0x10, RZ ;  /* 0x0000001016107824 */ /* 0x040fe200078e00ff */
[----:B------:R-:W-:Y:S01]  /*0d40*/  SHF.R.S32.HI R11, RZ, 0x1f, R9 ;  /* 0x0000001fff0b7819 */ /* 0x000fe20000011409 */
[----:B------:R-:W-:Y:S01]  /*0d50*/  IMAD R6, R7, 0x40, R6 ;  /* 0x0000004007067824 */ /* 0x000fe200078e0206 */
[----:B------:R-:W-:Y:S01]  /*0d60*/  SHF.R.S32.HI R0, RZ, 0x4, R5 ;  /* 0x00000004ff007819 */ /* 0x000fe20000011405 */
[----:B------:R-:W-:Y:S01]  /*0d70*/  IMAD.SHL.U32 R22, R22, 0x8, RZ ;  /* 0x0000000816167824 */ /* 0x000fe200078e00ff */
[----:B------:R-:W-:Y:S01]  /*0d80*/  LEA.HI R11, R11, R10, RZ, 0x3 ;  /* 0x0000000a0b0b7211 */ /* 0x000fe200078f18ff */
[----:B------:R-:W-:Y:S01]  /*0d90*/  VIADD R18, R16, 0x80 ;  /* 0x0000008010127836 */ /* 0x000fe20000000000 */
[----:B------:R-:W-:Y:S01]  /*0da0*/  LEA.HI R5, R5, R0, RZ, 0x1 ;  /* 0x0000000005057211 */ /* 0x000fe200078f08ff */
[C---:B------:R-:W-:Y:S01]  /*0db0*/  VIADD R218, R22.reuse, 0x40 ;  /* 0x0000004016da7836 */ /* 0x040fe20000000000 */
[----:B------:R-:W-:Y:S01]  /*0dc0*/  LOP3.LUT R11, R11, 0xfffffff8, RZ, 0xc0, !PT ;  /* 0xfffffff80b0b7812 */ /* 0x000fe200078ec0ff */
[----:B------:R-:W-:Y:S01]  /*0dd0*/  VIADD R20, R22, 0x80 ;  /* 0x0000008016147836 */ /* 0x000fe20000000000 */
[----:B------:R-:W-:-:S02]  /*0de0*/  LEA.HI R2, R2, R3, RZ, 0x1 ;  /* 0x0000000302027211 */ /* 0x000fc400078f08ff */
[----:B------:R-:W-:Y:S01]  /*0df0*/  LEA.HI R8, R8, R14, RZ, 0x5 ;  /* 0x0000000e08087211 */ /* 0x000fe200078f28ff */
[----:B------:R-:W-:Y:S01]  /*0e00*/  IMAD.IADD R11, R10, 0x1, -R11 ;  /* 0x000000010a0b7824 */ /* 0x000fe200078e0a0b */
[----:B------:R-:W-:Y:S02]  /*0e10*/  LOP3.LUT R5, R5, 0x1ffffffe, RZ, 0xc0, !PT ;  /* 0x1ffffffe05057812 */ /* 0x000fe400078ec0ff */
[----:B------:R-:W-:Y:S02]  /*0e20*/  LOP3.LUT R2, R2, 0x3fffffe, RZ, 0xc0, !PT ;  /* 0x03fffffe02027812 */ /* 0x000fe400078ec0ff */
[----:B------:R-:W-:Y:S02]  /*0e30*/  SHF.R.S32.HI R8, RZ, 0x5, R8 ;  /* 0x00000005ff087819 */ /* 0x000fe40000011408 */
[----:B------:R-:W-:Y:S01]  /*0e40*/  LEA.HI R7, R13, R13, RZ, 0x1 ;  /* 0x0000000d0d077211 */ /* 0x000fe200078f08ff */
[----:B------:R-:W-:Y:S01]  /*0e50*/  IMAD.IADD R2, R3, 0x1, -R2 ;  /* 0x0000000103027824 */ /* 0x000fe200078e0a02 */
[----:B------:R-:W-:Y:S01]  /*0e60*/  IADD3 R5, R0, -R5, RZ ;  /* 0x8000000500057210 */ /* 0x000fe20007ffe0ff */
[----:B------:R-:W-:Y:S01]  /*0e70*/  IMAD R11, R8, 0x10, R11 ;  /* 0x00000010080b7824 */ /* 0x000fe200078e020b */
[----:B------:R-:W-:-:S02]  /*0e80*/  LOP3.LUT R0, R7, 0x1ffffffe, RZ, 0xc0, !PT ;  /* 0x1ffffffe07007812 */ /* 0x000fc400078ec0ff */
[----:B------:R-:W-:Y:S01]  /*0e90*/  LOP3.LUT R10, R4, 0xfffffc00, RZ, 0xc0, !PT ;  /* 0xfffffc00040a7812 */ /* 0x000fe200078ec0ff */
[----:B------:R-:W-:Y:S01]  /*0ea0*/  IMAD R3, R5, 0x8, R6 ;  /* 0x0000000805037824 */ /* 0x000fe200078e0206 */
[----:B------:R-:W-:Y:S01]  /*0eb0*/  SHF.R.S32.HI R219, RZ, 0x3, R219 ;  /* 0x00000003ffdb7819 */ /* 0x000fe200000114db */
[----:B------:R-:W-:Y:S01]  /*0ec0*/  IMAD R7, R2, 0x40, R11 ;  /* 0x0000004002077824 */ /* 0x000fe200078e020b */
[----:B------:R-:W-:Y:S01]  /*0ed0*/  SHF.R.S32.HI R21, RZ, 0x1f, R218 ;  /* 0x0000001fff157819 */ /* 0x000fe200000114da */
[----:B------:R-:W-:Y:S01]  /*0ee0*/  IMAD.IADD R13, R13, 0x1, -R0 ;  /* 0x000000010d0d7824 */ /* 0x000fe200078e0a00 */
[----:B------:R0:W-:Y:S01]  /*0ef0*/  STL [R1+0x1a0], R3 ;  /* 0x0001a00301007387 */ /* 0x0001e20000100800 */
[----:B------:R-:W-:Y:S01]  /*0f00*/  IMAD.U32 R0, RZ, RZ, UR4 ;  /* 0x00000004ff007e24 */ /* 0x000fe2000f8e00ff */
[----:B------:R-:W-:Y:S01]  /*0f10*/  LOP3.LUT R9, R9, 0x7ffffffc, RZ, 0xc0, !PT ;  /* 0x7ffffffc09097812 */ /* 0x000fe200078ec0ff */
[C---:B------:R-:W-:Y:S01]  /*0f20*/  VIADD R8, R219.reuse, 0x60 ;  /* 0x00000060db087836 */ /* 0x040fe20000000000 */
[----:B------:R-:W-:Y:S01]  /*0f30*/  STL [R1+0x194], R7 ;  /* 0x0001940701007387 */ /* 0x000fe20000100800 */
[C---:B------:R-:W-:Y:S01]  /*0f40*/  VIADD R15, R219.reuse, 0x20 ;  /* 0x00000020db0f7836 */ /* 0x040fe20000000000 */
[----:B------:R-:W-:Y:S01]  /*0f50*/  SHF.R.S32.HI R23, RZ, 0x1f, R22 ;  /* 0x0000001fff177819 */ /* 0x000fe20000011416 */
[----:B------:R-:W-:Y:S01]  /*0f60*/  VIADD R12, R219, 0x40 ;  /* 0x00000040db0c7836 */ /* 0x000fe20000000000 */
[----:B------:R-:W-:Y:S01]  /*0f70*/  STL [R1+0x54], RZ ;  /* 0x000054ff01007387 */ /* 0x000fe20000100800 */
[----:B------:R-:W-:Y:S01]  /*0f80*/  SHF.R.S32.HI R6, RZ, 0x1f, R8 ;  /* 0x0000001fff067819 */ /* 0x000fe20000011408 */
[----:B------:R-:W-:Y:S01]  /*0f90*/  IMAD.IADD R9, R14, 0x1, -R9 ;  /* 0x000000010e097824 */ /* 0x000fe200078e0a09 */
[----:B------:R-:W-:Y:S01]  /*0fa0*/  SHF.R.S32.HI R2, RZ, 0x1f, R15 ;  /* 0x0000001fff027819 */ /* 0x000fe2000001140f */
[----:B------:R-:W-:Y:S01]  /*0fb0*/  STL [R1+0x2c], R10 ;  /* 0x00002c0a01007387 */ /* 0x000fe20000100800 */
[----:B------:R-:W-:Y:S01]  /*0fc0*/  SHF.L.U32 R5, R8, 0x7, RZ ;  /* 0x0000000708057819 */ /* 0x000fe200000006ff */
[----:B0-----:R-:W-:Y:S01]  /*0fd0*/  IMAD.SHL.U32 R3, R12, 0x80, RZ ;  /* 0x000000800c037824 */ /* 0x001fe200078e00ff */
[----:B------:R-:W-:Y:S01]  /*0fe0*/  LEA.HI R6, R6, R8, RZ, 0x3 ;  /* 0x0000000806067211 */ /* 0x000fe200078f18ff */
[----:B------:R0:W-:Y:S01]  /*0ff0*/  STL [R1+0x198], R0 ;  /* 0x0001980001007387 */ /* 0x0001e20000100800 */
[----:B------:R-:W-:Y:S01]  /*1000*/  SHF.R.S32.HI R4, RZ, 0x1f, R12 ;  /* 0x0000001fff047819 */ /* 0x000fe2000001140c */
[----:B------:R-:W-:Y:S01]  /*1010*/  IMAD.SHL.U32 R44, R9, 0x2, RZ ;  /* 0x00000002092c7824 */ /* 0x000fe200078e00ff */
[----:B------:R-:W-:Y:S01]  /*1020*/  LEA.HI R2, R2, R15, RZ, 0x3 ;  /* 0x0000000f02027211 */ /* 0x000fe200078f18ff */
[----:B------:R1:W-:Y:S01]  /*1030*/  STL [R1+0x14], R20 ;  /* 0x0000141401007387 */ /* 0x0003e20000100800 */
[----:B------:R-:W-:Y:S01]  /*1040*/  LEA.HI R4, R4, R12, RZ, 0x3 ;  /* 0x0000000c04047211 */ /* 0x000fe200078f18ff */
[----:B------:R-:W-:Y:S01]  /*1050*/  IMAD.SHL.U32 R6, R6, 0x80, RZ ;  /* 0x0000008006067824 */ /* 0x000fe200078e00ff */
[----:B------:R-:W-:Y:S01]  /*1060*/  LOP3.LUT R3, R3, 0x380, RZ, 0xc0, !PT ;  /* 0x0000038003037812 */ /* 0x000fe200078ec0ff */
[----:B------:R-:W-:Y:S01]  /*1070*/  IMAD.SHL.U32 R2, R2, 0x80, RZ ;  /* 0x0000008002027824 */ /* 0x000fe200078e00ff */
[----:B------:R-:W-:Y:S01]  /*1080*/  SHF.L.U32 R4, R4, 0x7, RZ ;  /* 0x0000000704047819 */ /* 0x000fe200000006ff */
[C---:B------:R-:W-:Y:S01]  /*1090*/  VIADD R40, R44.reuse, 0x8 ;  /* 0x000000082c287836 */ /* 0x040fe20000000000 */
[----:B0-----:R-:W-:Y:S01]  /*10a0*/  SHF.L.U32 R0, R219, 0x7, RZ ;  /* 0x00000007db007819 */ /* 0x001fe200000006ff */
[C---:B------:R-:W-:Y:S01]  /*10b0*/  VIADD R39, R44.reuse, 0x10 ;  /* 0x000000102c277836 */ /* 0x040fe20000000000 */
[----:B------:R-:W-:Y:S01]  /*10c0*/  LOP3.LUT R5, R5, 0x380, RZ, 0xc0, !PT ;  /* 0x0000038005057812 */ /* 0x000fe200078ec0ff */
[----:B------:R-:W-:Y:S01]  /*10d0*/  VIADD R38, R44, 0x18 ;  /* 0x000000182c267836 */ /* 0x000fe20000000000 */
[----:B------:R-:W-:Y:S01]  /*10e0*/  LOP3.LUT R11, R0, 0x380, RZ, 0xc0, !PT ;  /* 0x00000380000b7812 */ /* 0x000fe200078ec0ff */
[----:B------:R-:W-:Y:S01]  /*10f0*/  IMAD.SHL.U32 R0, R15, 0x80, RZ ;  /* 0x000000800f007824 */ /* 0x000fe200078e00ff */
[----:B-1----:R-:W-:Y:S01]  /*1100*/  SHF.R.S32.HI R20, RZ, 0x1f, R20 ;  /* 0x0000001fff147819 */ /* 0x002fe20000011414 */
[----:B------:R-:W-:Y:S01]  /*1110*/  VIADD R15, R22, 0xc0 ;  /* 0x000000c0160f7836 */ /* 0x000fe20000000000 */
[----:B------:R-:W-:Y:S01]  /*1120*/  LOP3.LUT R2, R2, 0xfffffc00, RZ, 0xc0, !PT ;  /* 0xfffffc0002027812 */ /* 0x000fe200078ec0ff */
[----:B------:R-:W-:Y:S01]  /*1130*/  VIADD R37, R44, 0x20 ;  /* 0x000000202c257836 */ /* 0x000fe20000000000 */
[----:B------:R-:W-:Y:S01]  /*1140*/  LOP3.LUT R8, R0, 0x380, RZ, 0xc0, !PT ;  /* 0x0000038000087812 */ /* 0x000fe200078ec0ff */
[C---:B------:R-:W-:Y:S01]  /*1150*/  VIADD R35, R44.reuse, 0x30 ;  /* 0x000000302c237836 */ /* 0x040fe20000000000 */
[----:B------:R-:W-:Y:S01]  /*1160*/  LOP3.LUT R0, R11, 0x70, R16, 0xf8, !PT ;  /* 0x000000700b007812 */ /* 0x000fe200078ef810 */
[----:B------:R0:W-:Y:S01]  /*1170*/  STL [R1+0x1c], R15 ;  /* 0x00001c0f01007387 */ /* 0x0001e20000100800 */
[----:B------:R-:W-:Y:S01]  /*1180*/  SHF.R.U32.HI R11, RZ, 0x3, R11 ;  /* 0x00000003ff0b7819 */ /* 0x000fe2000001160b */
[----:B------:R-:W-:Y:S01]  /*1190*/  VIADD R34, R44, 0x38 ;  /* 0x000000382c227836 */ /* 0x000fe20000000000 */
[----:B------:R-:W-:Y:S01]  /*11a0*/  LOP3.LUT R4, R4, 0xfffffc00, RZ, 0xc0, !PT ;  /* 0xfffffc0004047812 */ /* 0x000fe200078ec0ff */
[----:B------:R-:W-:Y:S01]  /*11b0*/  VIADD R33, R44, 0x40 ;  /* 0x000000402c217836 */ /* 0x000fe20000000000 */
[----:B------:R-:W-:Y:S01]  /*11c0*/  LOP3.LUT R12, R10, R0, R11, 0xf6, !PT ;  /* 0x000000000a0c7212 */ /* 0x000fe200078ef60b */
[C---:B------:R-:W-:Y:S01]  /*11d0*/  VIADD R32, R44.reuse, 0x48 ;  /* 0x000000482c207836 */ /* 0x040fe20000000000 */
[----:B------:R-:W-:Y:S01]  /*11e0*/  SHF.R.U32.HI R11, RZ, 0x3, R8 ;  /* 0x00000003ff0b7819 */ /* 0x000fe20000011608 */
[----:B------:R-:W-:Y:S01]  /*11f0*/  VIADD R31, R44, 0x50 ;  /* 0x000000502c1f7836 */ /* 0x000fe20000000000 */
[--C-:B------:R-:W-:Y:S01]  /*1200*/  LOP3.LUT R0, R8, 0x70, R16.reuse, 0xf8, !PT ;  /* 0x0000007008007812 */ /* 0x100fe200078ef810 */
[----:B------:R1:W-:Y:S01]  /*1210*/  STL [R1+0x34], R12 ;  /* 0x0000340c01007387 */ /* 0x0003e20000100800 */
[----:B0-----:R-:W-:Y:S01]  /*1220*/  SHF.R.S32.HI R15, RZ, 0x1f, R15 ;  /* 0x0000001fff0f7819 */ /* 0x001fe2000001140f */
[C---:B------:R-:W-:Y:S01]  /*1230*/  VIADD R29, R44.reuse, 0x60 ;  /* 0x000000602c1d7836 */ /* 0x040fe20000000000 */
[----:B------:R-:W-:Y:S01]  /*1240*/  SHF.R.U32.HI R10, RZ, 0x3, R3 ;  /* 0x00000003ff0a7819 */ /* 0x000fe20000011603 */
[----:B------:R0:W-:Y:S01]  /*1250*/  STL [R1+0x40], R21 ;  /* 0x0000401501007387 */ /* 0x0001e20000100800 */
[--C-:B------:R-:W-:Y:S01]  /*1260*/  LOP3.LUT R3, R3, 0x70, R16.reuse, 0xf8, !PT ;  /* 0x0000007003037812 */ /* 0x100fe200078ef810 */
[----:B------:R-:W-:Y:S01]  /*1270*/  VIADD R28, R44, 0x68 ;  /* 0x000000682c1c7836 */ /* 0x000fe20000000000 */
[----:B------:R-:W-:Y:S01]  /*1280*/  SHF.R.U32.HI R8, RZ, 0x3, R5 ;  /* 0x00000003ff087819 */ /* 0x000fe20000011605 */
[----:B------:R2:W-:Y:S01]  /*1290*/  STL [R1+0x5c], R20 ;  /* 0x00005c1401007387 */ /* 0x0005e20000100800 */
[----:B------:R-:W-:Y:S01]  /*12a0*/  LOP3.LUT R5, R5, 0x70, R16, 0xf8, !PT ;  /* 0x0000007005057812 */ /* 0x000fe200078ef810 */
[C---:B-1----:R-:W-:Y:S01]  /*12b0*/  IMAD.IADD R12, R19.reuse, 0x1, R12 ;  /* 0x00000001130c7824 */ /* 0x042fe200078e020c */
[----:B------:R-:W-:Y:S01]  /*12c0*/  LOP3.LUT R6, R6, 0xfffffc00, RZ, 0xc0, !PT ;  /* 0xfffffc0006067812 */ /* 0x000fe200078ec0ff */
[----:B------:R-:W-:Y:S01]  /*12d0*/  STL [R1+0x58], R15 ;  /* 0x0000580f01007387 */ /* 0x000fe20000100800 */
[----:B------:R-:W-:Y:S01]  /*12e0*/  LOP3.LUT R0, R2, R0, R11, 0xf6, !PT ;  /* 0x0000000002007212 */ /* 0x000fe200078ef60b */
[C---:B------:R-:W-:Y:S01]  /*12f0*/  VIADD R27, R44.reuse, 0x70 ;  /* 0x000000702c1b7836 */ /* 0x040fe20000000000 */
[C---:B------:R-:W-:Y:S01]  /*1300*/  IADD3 R36, R44.reuse, 0x28, RZ ;  /* 0x000000282c247810 */ /* 0x040fe20007ffe0ff */
[----:B------:R1:W-:Y:S01]  /*1310*/  STL [R1+0x28], R2 ;  /* 0x0000280201007387 */ /* 0x0003e20000100800 */
[C---:B------:R-:W-:Y:S01]  /*1320*/  IADD3 R30, R44.reuse, 0x58, RZ ;  /* 0x000000582c1e7810 */ /* 0x040fe20007ffe0ff */
[C---:B------:R-:W-:Y:S01]  /*1330*/  VIADD R26, R44.reuse, 0x78 ;  /* 0x000000782c1a7836 */ /* 0x040fe20000000000 */
[C---:B------:R-:W-:Y:S01]  /*1340*/  IADD3 R24, R44.reuse, 0x88, RZ ;  /* 0x000000882c187810 */ /* 0x040fe20007ffe0ff */
[----:B------:R3:W-:Y:S01]  /*1350*/  STL [R1+0x30], R12 ;  /* 0x0000300c01007387 */ /* 0x0007e20000100800 */
[C---:B------:R-:W-:Y:S01]  /*1360*/  VIADD R25, R44.reuse, 0x80 ;  /* 0x000000802c197836 */ /* 0x040fe20000000000 */
[C---:B------:R-:W-:Y:S01]  /*1370*/  IADD3 R11, R44.reuse, 0xb8, RZ ;  /* 0x000000b82c0b7810 */ /* 0x040fe20007ffe0ff */
[C---:B0-----:R-:W-:Y:S01]  /*1380*/  VIADD R21, R44.reuse, 0x90 ;  /* 0x000000902c157836 */ /* 0x041fe20000000000 */
[----:B------:R0:W-:Y:S01]  /*1390*/  STL [R1+0x24], R4 ;  /* 0x0000240401007387 */ /* 0x0001e20000100800 */
[----:B--2---:R-:W-:Y:S01]  /*13a0*/  VIADD R20, R44, 0x98 ;  /* 0x000000982c147836 */ /* 0x004fe20000000000 */
[----:B-1----:R-:W-:Y:S01]  /*13b0*/  LOP3.LUT R2, R4, R3, R10, 0xf6, !PT ;  /* 0x0000000304027212 */ /* 0x002fe200078ef60a */
[C---:B------:R-:W-:Y:S01]  /*13c0*/  IMAD.IADD R3, R19.reuse, 0x1, R0 ;  /* 0x0000000113037824 */ /* 0x040fe200078e0200 */
[----:B------:R-:W-:Y:S01]  /*13d0*/  STL [R1+0x20], R6 ;  /* 0x0000200601007387 */ /* 0x000fe20000100800 */
[C---:B------:R-:W-:Y:S01]  /*13e0*/  VIADD R15, R44.reuse, 0xa0 ;  /* 0x000000a02c0f7836 */ /* 0x040fe20000000000 */
[C---:B------:R-:W-:Y:S01]  /*13f0*/  IADD3 R2, R19.reuse, R2, RZ ;  /* 0x0000000213027210 */ /* 0x040fe20007ffe0ff */
[C---:B------:R-:W-:Y:S01]  /*1400*/  VIADD R14, R44.reuse, 0xa8 ;  /* 0x000000a82c0e7836 */ /* 0x040fe20000000000 */
[----:B------:R1:W-:Y:S01]  /*1410*/  STL [R1+0x190], R3 ;  /* 0x0001900301007387 */ /* 0x0003e20000100800 */
[----:B---3--:R-:W-:Y:S01]  /*1420*/  VIADD R12, R44, 0xb0 ;  /* 0x000000b02c0c7836 */ /* 0x008fe20000000000 */
[----:B0-----:R-:W-:Y:S01]  /*1430*/  LOP3.LUT R4, R6, R5, R8, 0xf6, !PT ;  /* 0x0000000506047212 */ /* 0x001fe200078ef608 */
[C---:B------:R-:W-:Y:S01]  /*1440*/  VIADD R10, R44.reuse, 0xc0 ;  /* 0x000000c02c0a7836 */ /* 0x040fe20000000000 */
[----:B------:R-:W-:Y:S01]  /*1450*/  STL [R1+0x64], R44 ;  /* 0x0000642c01007387 */ /* 0x000fe20000100800 */
[C---:B------:R-:W-:Y:S01]  /*1460*/  VIADD R9, R44.reuse, 0xc8 ;  /* 0x000000c82c097836 */ /* 0x040fe20000000000 */
[----:B------:R-:W-:Y:S01]  /*1470*/  SHF.R.S32.HI R17, RZ, 0x1f, R16 ;  /* 0x0000001fff117819 */ /* 0x000fe20000011410 */
[----:B------:R-:W-:Y:S01]  /*1480*/  IMAD.IADD R0, R19, 0x1, R4 ;  /* 0x0000000113007824 */ /* 0x000fe200078e0204 */
[----:B------:R0:W-:Y:S01]  /*1490*/  STL [R1+0x18c], R2 ;  /* 0x00018c0201007387 */ /* 0x0001e20000100800 */
[C---:B------:R-:W-:Y:S01]  /*14a0*/  VIADD R8, R44.reuse, 0xd0 ;  /* 0x000000d02c087836 */ /* 0x040fe20000000000 */
[C---:B-1----:R-:W-:Y:S01]  /*14b0*/  IADD3 R3, R44.reuse, 0xe8, RZ ;  /* 0x000000e82c037810 */ /* 0x042fe20007ffe0ff */
[C---:B------:R-:W-:Y:S01]  /*14c0*/  VIADD R6, R44.reuse, 0xd8 ;  /* 0x000000d82c067836 */ /* 0x040fe20000000000 */
[----:B------:R1:W-:Y:S01]  /*14d0*/  STL [R1+0x188], R0 ;  /* 0x0001880001007387 */ /* 0x0003e20000100800 */
[----:B------:R-:W-:Y:S01]  /*14e0*/  VIADD R5, R44, 0xe0 ;  /* 0x000000e02c057836 */ /* 0x000fe20000000000 */
[----:B------:R-:W-:-:S02]  /*14f0*/  SHF.R.S32.HI R4, RZ, 0x1f, R40 ;  /* 0x0000001fff047819 */ /* 0x000fc40000011428 */
[----:B------:R-:W-:Y:S01]  /*1500*/  STL [R1+0x100], R40 ;  /* 0x0001002801007387 */ /* 0x000fe20000100800 */
[----:B------:R-:W-:Y:S01]  /*1510*/  SHF.R.S32.HI R217, RZ, 0x1f, R18 ;  /* 0x0000001fffd97819 */ /* 0x000fe20000011412 */
[C---:B0-----:R-:W-:Y:S02]  /*1520*/  VIADD R2, R44.reuse, 0xf0 ;  /* 0x000000f02c027836 */ /* 0x041fe40000000000 */
[----:B------:R0:W-:Y:S01]  /*1530*/  STL [R1+0xfc], R39 ;  /* 0x0000fc2701007387 */ /* 0x0001e20000100800 */
[----:B-1----:R-:W-:-:S03]  /*1540*/  VIADD R0, R44, 0xf8 ;  /* 0x000000f82c007836 */ /* 0x002fc60000000000 */
[----:B------:R-:W-:Y:S04]  /*1550*/  STL [R1+0xf8], R38 ;  /* 0x0000f82601007387 */ /* 0x000fe80000100800 */
[----:B------:R1:W-:Y:S01]  /*1560*/  STL [R1+0xf4], R37 ;  /* 0x0000f42501007387 */ /* 0x0003e20000100800 */
[----:B0-----:R-:W-:-:S03]  /*1570*/  SHF.R.S32.HI R39, RZ, 0x1f, R39 ;  /* 0x0000001fff277819 */ /* 0x001fc60000011427 */
[----:B------:R-:W-:Y:S04]  /*1580*/  STL [R1+0xf0], R36 ;  /* 0x0000f02401007387 */ /* 0x000fe80000100800 */
[----:B------:R0:W-:Y:S01]  /*1590*/  STL [R1+0xe8], R35 ;  /* 0x0000e82301007387 */ /* 0x0001e20000100800 */
[----:B-1----:R-:W-:-:S03]  /*15a0*/  SHF.R.S32.HI R37, RZ, 0x1f, R37 ;  /* 0x0000001fff257819 */ /* 0x002fc60000011425 */
[----:B------:R1:W-:Y:S04]  /*15b0*/  STL [R1+0xe0], R34 ;  /* 0x0000e02201007387 */ /* 0x0003e80000100800 */
[----:B------:R-:W-:Y:S01]  /*15c0*/  STL [R1+0xdc], R33 ;  /* 0x0000dc2101007387 */ /* 0x000fe20000100800 */
[----:B0-----:R-:W-:-:S03]  /*15d0*/  SHF.R.S32.HI R35, RZ, 0x1f, R35 ;  /* 0x0000001fff237819 */ /* 0x001fc60000011423 */
        /* <DEDUP_REMOVED lines=37> */
[----:B------:R-:W-:Y:S04]  /*1830*/  STL [R1+0x6c], R2 ;  /* 0x00006c0201007387 */ /* 0x000fe80000100800 */
[----:B------:R-:W-:Y:S01]  /*1840*/  STL [R1+0x180], R39 ;  /* 0x0001802701007387 */ /* 0x000fe20000100800 */
[----:B0-----:R-:W-:-:S03]  /*1850*/  SHF.R.S32.HI R4, RZ, 0x1f, R38 ;  /* 0x0000001fff047819 */ /* 0x001fc60000011426 */
[----:B------:R-:W-:Y:S04]  /*1860*/  STL [R1+0x68], R0 ;  /* 0x0000680001007387 */ /* 0x000fe80000100800 */
[----:B------:R0:W-:Y:S04]  /*1870*/  STL [R1+0x17c], R4 ;  /* 0x00017c0401007387 */ /* 0x0001e80000100800 */
[----:B------:R-:W-:Y:S01]  /*1880*/  STL [R1+0x178], R37 ;  /* 0x0001782501007387 */ /* 0x000fe20000100800 */
[----:B0-----:R-:W-:-:S05]  /*1890*/  SHF.R.S32.HI R4, RZ, 0x1f, R36 ;  /* 0x0000001fff047819 */ /* 0x001fca0000011424 */
[----:B------:R0:W-:Y:S04]  /*18a0*/  STL [R1+0x174], R4 ;  /* 0x0001740401007387 */ /* 0x0001e80000100800 */
[----:B------:R-:W-:Y:S04]  /*18b0*/  STL [R1+0x170], R35 ;  /* 0x0001702301007387 */ /* 0x000fe80000100800 */
        /* <DEDUP_REMOVED lines=27> */
[----:B------:R1:W-:Y:S04]  /*1a70*/  STL [R1+0x11c], R6 ;  /* 0x00011c0601007387 */ /* 0x0003e80000100800 */
[----:B------:R1:W-:Y:S01]  /*1a80*/  STL [R1+0x118], R5 ;  /* 0x0001180501007387 */ /* 0x0003e20000100800 */
[----:B0-----:R-:W-:Y:S02]  /*1a90*/  SHF.R.S32.HI R4, RZ, 0x1f, R3 ;  /* 0x0000001fff047819 */ /* 0x001fe40000011403 */
[----:B------:R-:W-:-:S02]  /*1aa0*/  SHF.R.S32.HI R3, RZ, 0x1f, R2 ;  /* 0x0000001fff037819 */ /* 0x000fc40000011402 */
[----:B------:R-:W-:Y:S01]  /*1ab0*/  SHF.R.S32.HI R2, RZ, 0x1f, R0 ;  /* 0x0000001fff027819 */ /* 0x000fe20000011400 */
[----:B------:R-:W-:Y:S01]  /*1ac0*/  IMAD R0, R13, 0x8, R7 ;  /* 0x000000080d007824 */ /* 0x000fe200078e0207 */
[----:B------:R1:W-:Y:S04]  /*1ad0*/  STL [R1+0x114], R4 ;  /* 0x0001140401007387 */ /* 0x0003e80000100800 */
[----:B------:R1:W-:Y:S04]  /*1ae0*/  STL [R1+0x110], R3 ;  /* 0x0001100301007387 */ /* 0x0003e80000100800 */
[----:B------:R1:W-:Y:S04]  /*1af0*/  STL [R1+0x19c], R0 ;  /* 0x00019c0001007387 */ /* 0x0003e80000100800 */
[----:B------:R1:W-:Y:S02]  /*1b00*/  STL [R1+0x10c], R2 ;  /* 0x00010c0201007387 */ /* 0x0003e40000100800 */
.L_x_692:
[----:B01-3--:R-:W0:Y:S02]  /*1b10*/  LDC.64 R2, c[0x0][0xc88] ;  /* 0x00032200ff027b82 */ /* 0x00be240000000a00 */
[----:B0-----:R-:W-:-:S05]  /*1b20*/  IMAD.WIDE R2, R43, 0x4, R2 ;  /* 0x000000042b027825 */ /* 0x001fca00078e0202 */
[----:B--2--5:R-:W2:Y:S01]  /*1b30*/  LDG.E R29, desc[UR36][R2.64] ;  /* 0x00000024021d7981 */ /* 0x024ea2000c1e1900 */
[----:B------:R-:W-:Y:S05]  /*1b40*/  YIELD ;  /* 0x0000000000007946 */ /* 0x000fea0003800000 */
[----:B------:R-:W-:Y:S01]  /*1b50*/  ULDC.64 UR6, c[0x0][0xa08] ;  /* 0x0002820000067ab9 */ /* 0x000fe20000000a00 */
[----:B------:R-:W-:Y:S01]  /*1b60*/  MOV R27, RZ ;  /* 0x000000ff001b7202 */ /* 0x000fe20000000f00 */
[----:B------:R-:W-:Y:S01]  /*1b70*/  ULDC.64 UR4, c[0x0][0xa28] ;  /* 0x00028a0000047ab9 */ /* 0x000fe20000000a00 */
[----:B------:R-:W-:Y:S01]  /*1b80*/  ISETP.NE.U32.AND P0, PT, RZ, UR6, PT ;  /* 0x00000006ff007c0c */ /* 0x000fe2000bf05070 */
[----:B------:R-:W-:Y:S01]  /*1b90*/  ULDC.64 UR8, c[0x0][0xa18] ;  /* 0x0002860000087ab9 */ /* 0x000fe20000000a00 */
[----:B------:R-:W-:Y:S01]  /*1ba0*/  ISETP.NE.U32.AND P1, PT, RZ, UR4, PT ;  /* 0x00000004ff007c0c */ /* 0x000fe2000bf25070 */
[----:B------:R-:W-:Y:S01]  /*1bb0*/  IMAD.MOV.U32 R9, RZ, RZ, RZ ;  /* 0x000000ffff097224 */ /* 0x000fe200078e00ff */
[----:B------:R-:W-:-:S02]  /*1bc0*/  ISETP.NE.AND.EX P0, PT, RZ, UR7, PT, P0 ;  /* 0x00000007ff007c0c */ /* 0x000fc4000bf05300 */
[----:B------:R-:W-:Y:S01]  /*1bd0*/  ISETP.NE.AND.EX P1, PT, RZ, UR5, PT, P1 ;  /* 0x00000005ff007c0c */ /* 0x000fe2000bf25310 */
[C---:B--2---:R-:W-:Y:S01]  /*1be0*/  IMAD.SHL.U32 R32, R29.reuse, 0x4, RZ ;  /* 0x000000041d207824 */ /* 0x044fe200078e00ff */
[----:B------:R-:W-:Y:S01]  /*1bf0*/  SHF.R.S32.HI R0, RZ, 0x1f, R29 ;  /* 0x0000001fff007819 */ /* 0x000fe2000001141d */
[----:B------:R0:W-:Y:S10]  /*1c00*/  STL [R1+0x38], R29 ;  /* 0x0000381d01007387 */ /* 0x0001f40000100800 */
[----:B------:R-:W-:-:S02]  /*1c10*/  @P1 LEA R2, P2, R29, UR4, 0x2 ;  /* 0x000000041d021c11 */ /* 0x000fc4000f8410ff */
[C-C-:B------:R-:W-:Y:S01]  /*1c20*/  SHF.L.U64.HI R31, R29.reuse, 0x2, R0.reuse ;  /* 0x000000021d1f7819 */ /* 0x140fe20000010200 */
[----:B------:R0:W-:Y:S01]  /*1c30*/  STL [R1+0x4c], R0 ;  /* 0x00004c0001007387 */ /* 0x0001e20000100800 */
[----:B------:R-:W-:Y:S02]  /*1c40*/  IADD3 R4, P3, R32, UR6, RZ ;  /* 0x0000000620047c10 */ /* 0x000fe4000ff7e0ff */
[----:B------:R-:W-:Y:S01]  /*1c50*/  @P1 LEA.HI.X R3, R29, UR5, R0, 0x2, P2 ;  /* 0x000000051d031c11 */ /* 0x000fe200090f1400 */
[----:B------:R-:W-:Y:S01]  /*1c60*/  ULDC UR4, c[0x0][0x288] ;  /* 0x0000a20000047ab9 */ /* 0x000fe20000000800 */
[----:B------:R-:W-:Y:S01]  /*1c70*/  IADD3.X R5, R31, UR7, RZ, P3, !PT ;  /* 0x000000071f057c10 */ /* 0x000fe20009ffe4ff */
[----:B------:R0:W-:Y:S01]  /*1c80*/  STL [R1+0x44], R32 ;  /* 0x0000442001007387 */ /* 0x0001e20000100800 */
[----:B------:R-:W-:-:S03]  /*1c90*/  ISETP.NE.U32.AND P2, PT, RZ, UR8, PT ;  /* 0x00000008ff007c0c */ /* 0x000fc6000bf45070 */
[----:B------:R-:W5:Y:S01]  /*1ca0*/  @P0 LDG.E R27, desc[UR36][R4.64] ;  /* 0x00000024041b0981 */ /* 0x000f62000c1e1900 */
[----:B------:R-:W-:Y:S01]  /*1cb0*/  ISETP.NE.AND.EX P2, PT, RZ, UR9, PT, P2 ;  /* 0x00000009ff007c0c */ /* 0x000fe2000bf45320 */
[----:B------:R-:W-:Y:S01]  /*1cc0*/  IMAD.U32 R92, RZ, RZ, UR4 ;  /* 0x00000004ff5c7e24 */ /* 0x000fe2000f8e00ff */
[----:B------:R-:W-:Y:S01]  /*1cd0*/  ULDC.64 UR4, c[0x0][0x418] ;  /* 0x0001060000047ab9 */ /* 0x000fe20000000a00 */
[----:B------:R0:W-:Y:S01]  /*1ce0*/  STL [R1+0x48], R31 ;  /* 0x0000481f01007387 */ /* 0x0001e20000100800 */
[----:B------:R-:W-:-:S03]  /*1cf0*/  UISETP.NE.U32.AND UP0, UPT, UR4, URZ, UPT ;  /* 0x0000003f0400728c */ /* 0x000fc6000bf05070 */
[----:B------:R-:W-:Y:S01]  /*1d00*/  ULDC UR4, c[0x0][0x424] ;  /* 0x0001090000047ab9 */ /* 0x000fe20000000800 */
[----:B------:R-:W-:Y:S01]  /*1d10*/  UISETP.NE.AND.EX UP0, UPT, UR5, URZ, UPT, UP0 ;  /* 0x0000003f0500728c */ /* 0x000fe2000bf05300 */
[----:B------:R1:W5:Y:S02]  /*1d20*/  @P1 LDG.E R9, desc[UR36][R2.64] ;  /* 0x0000002402091981 */ /* 0x000364000c1e1900 */
[----:B------:R-:W-:Y:S01]  /*1d30*/  ULDC UR5, c[0x0][0x2f0] ;  /* 0x0000bc0000057ab9 */ /* 0x000fe20000000800 */
[----:B------:R-:W-:Y:S01]  /*1d40*/  USEL UR4, UR4, 0x1, UP0 ;  /* 0x0000000104047887 */ /* 0x000fe20008000000 */
[----:B-1----:R-:W-:-:S03]  /*1d50*/  @P2 IADD3 R2, P1, R32, UR8, RZ ;  /* 0x0000000820022c10 */ /* 0x002fc6000ff3e0ff */
[----:B------:R-:W-:Y:S01]  /*1d60*/  UIMAD UR4, UR4, UR5, URZ ;  /* 0x00000005040472a4 */ /* 0x000fe2000f8e023f */
[----:B------:R-:W-:Y:S02]  /*1d70*/  @P2 IADD3.X R3, R31, UR9, RZ, P1, !PT ;  /* 0x000000091f032c10 */ /* 0x000fe40008ffe4ff */
[----:B------:R-:W-:-:S03]  /*1d80*/  ULDC UR5, c[0x0][0x348] ;  /* 0x0000d20000057ab9 */ /* 0x000fc60000000800 */
[----:B------:R-:W-:Y:S01]  /*1d90*/  IMAD.U32 R28, RZ, RZ, UR4 ;  /* 0x00000004ff1c7e24 */ /* 0x000fe2000f8e00ff */
[----:B------:R1:W5:Y:S02]  /*1da0*/  @P2 LDG.E R92, desc[UR36][R2.64] ;  /* 0x00000024025c2981 */ /* 0x000364000c1e1900 */
[----:B-1----:R-:W-:Y:S01]  /*1db0*/  IMAD.U32 R2, RZ, RZ, UR5 ;  /* 0x00000005ff027e24 */ /* 0x002fe2000f8e00ff */
[----:B0---4-:R-:W-:Y:S06]  /*1dc0*/  @P2 BRA `(.L_x_484) ;  /* 0x0000000000242947 */ /* 0x011fec0003800000 */
[----:B------:R-:W-:Y:S02]  /*1dd0*/  ULDC.64 UR4, c[0x0][0xa00] ;  /* 0x0002800000047ab9 */ /* 0x000fe40000000a00 */
[----:B------:R-:W-:-:S04]  /*1de0*/  ISETP.NE.U32.AND P1, PT, RZ, UR4, PT ;  /* 0x00000004ff007c0c */ /* 0x000fc8000bf25070 */
[----:B------:R-:W-:-:S13]  /*1df0*/  ISETP.NE.AND.EX P1, PT, RZ, UR5, PT, P1 ;  /* 0x00000005ff007c0c */ /* 0x000fda000bf25310 */
[----:B------:R-:W-:Y:S05]  /*1e00*/  @!P1 BRA `(.L_x_484) ;  /* 0x0000000000149947 */ /* 0x000fea0003800000 */
[----:B------:R-:W0:Y:S02]  /*1e10*/  LDC.64 R6, c[0x0][0xa00] ;  /* 0x00028000ff067b82 */ /* 0x000e240000000a00 */
[----:B0-----:R-:W-:-:S05]  /*1e20*/  IMAD.WIDE R6, R29, 0x4, R6 ;  /* 0x000000041d067825 */ /* 0x001fca00078e0206 */
[----:B-----5:R-:W2:Y:S04]  /*1e30*/  LDG.E R92, desc[UR36][R6.64] ;  /* 0x00000024065c7981 */ /* 0x020ea8000c1e1900 */
[----:B------:R-:W2:Y:S02]  /*1e40*/  LDG.E R3, desc[UR36][R6.64+0x4] ;  /* 0x0000042406037981 */ /* 0x000ea4000c1e1900 */
[----:B--2---:R-:W-:-:S07]  /*1e50*/  IMAD.IADD R92, R3, 0x1, -R92 ;  /* 0x00000001035c7824 */ /* 0x004fce00078e0a5c */
.L_x_484:
[----:B------:R-:W-:Y:S01]  /*1e60*/  ULDC.64 UR4, c[0x0][0xa20] ;  /* 0x0002880000047ab9 */ /* 0x000fe20000000a00 */
[----:B------:R0:W-:Y:S01]  /*1e70*/  STL [R1+0x50], R41 ;  /* 0x0000502901007387 */ /* 0x0001e20000100800 */
[----:B------:R-:W-:Y:S02]  /*1e80*/  ISETP.NE.U32.AND P1, PT, RZ, UR4, PT ;  /* 0x00000004ff007c0c */ /* 0x000fe4000bf25070 */
[C---:B------:R-:W-:Y:S02]  /*1e90*/  LOP3.LUT R3, R42.reuse, 0xff000000, RZ, 0xc0, !PT ;  /* 0xff0000002a037812 */ /* 0x040fe400078ec0ff */
[----:B------:R-:W-:Y:S02]  /*1ea0*/  ISETP.NE.AND.EX P1, PT, RZ, UR5, PT, P1 ;  /* 0x00000005ff007c0c */ /* 0x000fe4000bf25310 */
[----:B------:R-:W-:Y:S02]  /*1eb0*/  LOP3.LUT R0, R42, 0xff0000, RZ, 0xc0, !PT ;  /* 0x00ff00002a007812 */ /* 0x000fe400078ec0ff */
[----:B------:R-:W-:-:S02]  /*1ec0*/  SHF.R.U32.HI R3, RZ, 0x8, R3 ;  /* 0x00000008ff037819 */ /* 0x000fc40000011603 */
[----:B------:R-:W-:Y:S02]  /*1ed0*/  LOP3.LUT R220, R42, 0xffff, RZ, 0xc0, !PT ;  /* 0x0000ffff2adc7812 */ /* 0x000fe400078ec0ff */
[----:B------:R-:W-:-:S05]  /*1ee0*/  LEA.HI R6, R0, R3, RZ, 0x10 ;  /* 0x0000000300067211 */ /* 0x000fca00078f80ff */
[----:B0-----:R-:W-:Y:S05]  /*1ef0*/  @!P1 BRA `(.L_x_485) ;  /* 0x0000000000109947 */ /* 0x001fea0003800000 */
[----:B------:R-:W-:-:S04]  /*1f00*/  IADD3 R4, P0, R32, UR4, RZ ;  /* 0x0000000420047c10 */ /* 0x000fc8000ff1e0ff */
[----:B------:R-:W-:-:S05]  /*1f10*/  IADD3.X R5, R31, UR5, RZ, P0, !PT ;  /* 0x000000051f057c10 */ /* 0x000fca00087fe4ff */
[----:B------:R0:W5:Y:S01]  /*1f20*/  LDG.E R28, desc[UR36][R4.64] ;  /* 0x00000024041c7981 */ /* 0x000162000c1e1900 */
[----:B------:R-:W-:Y:S05]  /*1f30*/  BRA `(.L_x_486) ;  /* 0x0000000000107947 */ /* 0x000fea0003800000 */
.L_x_485:
[----:B------:R-:W-:Y:S05]  /*1f40*/  @!P0 BRA `(.L_x_486) ;  /* 0x00000000000c8947 */ /* 0x000fea0003800000 */
[----:B------:R-:W2:Y:S04]  /*1f50*/  LDG.E R3, desc[UR36][R4.64] ;  /* 0x0000002404037981 */ /* 0x000ea8000c1e1900 */
[----:B------:R-:W2:Y:S02]  /*1f60*/  LDG.E R28, desc[UR36][R4.64+0x4] ;  /* 0x00000424041c7981 */ /* 0x000ea4000c1e1900 */
[----:B--2---:R-:W-:-:S07]  /*1f70*/  IMAD.IADD R28, R28, 0x1, -R3 ;  /* 0x000000011c1c7824 */ /* 0x004fce00078e0a03 */
.L_x_486:
[----:B------:R-:W-:Y:S01]  /*1f80*/  ULDC.64 UR4, c[0x0][0xa10] ;  /* 0x0002840000047ab9 */ /* 0x000fe20000000a00 */
[----:B------:R-:W2:Y:S01]  /*1f90*/  LDL.LU R30, [R1] ;  /* 0x00000000011e7983 */ /* 0x000ea20000300800 */
[----:B------:R-:W-:-:S04]  /*1fa0*/  ISETP.NE.U32.AND P0, PT, RZ, UR4, PT ;  /* 0x00000004ff007c0c */ /* 0x000fc8000bf05070 */
[----:B------:R-:W-:Y:S01]  /*1fb0*/  ISETP.NE.AND.EX P0, PT, RZ, UR5, PT, P0 ;  /* 0x00000005ff007c0c */ /* 0x000fe2000bf05300 */
[----:B------:R-:W-:Y:S02]  /*1fc0*/  ULDC.64 UR4, c[0x0][0xa30] ;  /* 0x00028c0000047ab9 */ /* 0x000fe40000000a00 */
[----:B------:R-:W-:-:S10]  /*1fd0*/  ISETP.NE.U32.AND P1, PT, RZ, UR4, PT ;  /* 0x00000004ff007c0c */ /* 0x000fd4000bf25070 */
[----:B0-----:R-:W0:Y:S02]  /*1fe0*/  @P0 LDC.64 R4, c[0x0][0xa10] ;  /* 0x00028400ff040b82 */ /* 0x001e240000000a00 */
[----:B0-----:R-:W-:-:S05]  /*1ff0*/  @P0 IMAD.WIDE R4, R29, 0x4, R4 ;  /* 0x000000041d040825 */ /* 0x001fca00078e0204 */
[----:B------:R-:W3:Y:S04]  /*2000*/  @P0 LDG.E R0, desc[UR36][R4.64] ;  /* 0x0000002404000981 */ /* 0x000ee8000c1e1900 */
[----:B------:R0:W3:Y:S01]  /*2010*/  @P0 LDG.E R3, desc[UR36][R4.64+0x4] ;  /* 0x0000042404030981 */ /* 0x0000e2000c1e1900 */
[----:B------:R-:W-:Y:S02]  /*2020*/  ISETP.NE.AND.EX P1, PT, RZ, UR5, PT, P1 ;  /* 0x00000005ff007c0c */ /* 0x000fe4000bf25310 */
[----:B-----5:R-:W-:-:S11]  /*2030*/  MOV R24, R28 ;  /* 0x0000001c00187202 */ /* 0x020fd60000000f00 */
[----:B0-----:R-:W-:-:S04]  /*2040*/  @P1 IADD3 R4, P2, R32, UR4, RZ ;  /* 0x0000000420041c10 */ /* 0x001fc8000ff5e0ff */
[----:B------:R-:W-:-:S05]  /*2050*/  @P1 IADD3.X R5, R31, UR5, RZ, P2, !PT ;  /* 0x000000051f051c10 */ /* 0x000fca00097fe4ff */
[----:B------:R0:W5:Y:S01]  /*2060*/  @P1 LDG.E R24, desc[UR36][R4.64] ;  /* 0x0000002404181981 */ /* 0x000162000c1e1900 */
[----:B------:R-:W-:Y:S01]  /*2070*/  IMAD.IADD R9, R28, 0x1, -R9 ;  /* 0x000000011c097824 */ /* 0x000fe200078e0a09 */
[----:B------:R-:W-:Y:S01]  /*2080*/  LOP3.LUT R12, R6, 0xff, RZ, 0xc0, !PT ;  /* 0x000000ff060c7812 */ /* 0x000fe200078ec0ff */
[----:B------:R-:W-:Y:S01]  /*2090*/  BSSY B0, `(.L_x_487) ;  /* 0x000002d000007945 */ /* 0x000fe20003800000 */
[----:B------:R-:W-:-:S03]  /*20a0*/  SHF.R.U32.HI R7, RZ, 0x10, R6 ;  /* 0x00000010ff077819 */ /* 0x000fc60000011606 */
[----:B------:R0:W-:Y:S04]  /*20b0*/  STL [R1+0x60], R12 ;  /* 0x0000600c01007387 */ /* 0x0001e80000100800 */
[----:B------:R0:W-:Y:S01]  /*20c0*/  STL [R1+0x3c], R7 ;  /* 0x00003c0701007387 */ /* 0x0001e20000100800 */
[----:B--2---:R-:W-:Y:S01]  /*20d0*/  LOP3.LUT R30, R30, 0xfffffff7, RZ, 0xc0, !PT ;  /* 0xfffffff71e1e7812 */ /* 0x004fe200078ec0ff */
[----:B---3--:R-:W-:-:S04]  /*20e0*/  @P0 IMAD.IADD R2, R3, 0x1, -R0 ;  /* 0x0000000103020824 */ /* 0x008fc800078e0a00 */
[----:B------:R-:W-:-:S04]  /*20f0*/  IMAD.IADD R94, R9, 0x1, R2 ;  /* 0x00000001095e7824 */ /* 0x000fc800078e0202 */
[C---:B------:R-:W-:Y:S01]  /*2100*/  VIADD R0, R94.reuse, 0x7f ;  /* 0x0000007f5e007836 */ /* 0x040fe20000000000 */
[----:B------:R-:W-:-:S04]  /*2110*/  ISETP.GE.AND P3, PT, R94, 0x1, PT ;  /* 0x000000015e00780c */ /* 0x000fc80003f66270 */
[----:B------:R-:W-:-:S04]  /*2120*/  SHF.R.S32.HI R3, RZ, 0x1f, R0 ;  /* 0x0000001fff037819 */ /* 0x000fc80000011400 */
[----:B------:R-:W-:Y:S01]  /*2130*/  LEA.HI R3, R3, R0, RZ, 0x7 ;  /* 0x0000000003037211 */ /* 0x000fe200078f38ff */
[----:B------:R-:W-:-:S03]  /*2140*/  IMAD.MOV.U32 R0, RZ, RZ, RZ ;  /* 0x000000ffff007224 */ /* 0x000fc600078e00ff */
[----:B------:R-:W-:Y:S02]  /*2150*/  SHF.R.S32.HI R91, RZ, 0x7, R3 ;  /* 0x00000007ff5b7819 */ /* 0x000fe40000011403 */
[----:B------:R-:W-:-:S05]  /*2160*/  @P3 LOP3.LUT R30, R30, 0x8, RZ, 0xfc, !PT ;  /* 0x000000081e1e3812 */ /* 0x000fca00078efcff */
[----:B------:R0:W-:Y:S01]  /*2170*/  STL [R1], R30 ;  /* 0x0000001e01007387 */ /* 0x0001e20000100800 */
[----:B------:R-:W-:Y:S05]  /*2180*/  @!P3 BRA `(.L_x_488) ;  /* 0x000000000074b947 */ /* 0x000fea0003800000 */
[----:B------:R-:W-:Y:S01]  /*2190*/  ISETP.NE.AND P0, PT, R7, RZ, PT ;  /* 0x000000ff0700720c */ /* 0x000fe20003f05270 */
[----:B------:R-:W-:-:S03]  /*21a0*/  ULDC UR4, c[0x0][0x9f0] ;  /* 0x00027c0000047ab9 */ /* 0x000fc60000000800 */
[----:B------:R-:W-:-:S04]  /*21b0*/  SEL R10, R7, UR4, P0 ;  /* 0x00000004070a7c07 */ /* 0x000fc80008000000 */
[-C--:B------:R-:W-:Y:S02]  /*21c0*/  IABS R6, R10.reuse ;  /* 0x0000000a00067213 */ /* 0x080fe40000000000 */
[----:B------:R-:W-:Y:S02]  /*21d0*/  IADD3 R0, R91, -0x1, R10 ;  /* 0xffffffff5b007810 */ /* 0x000fe40007ffe00a */
[----:B------:R-:W1:Y:S01]  /*21e0*/  I2F.RP R3, R6 ;  /* 0x0000000600037306 */ /* 0x000e620000209400 */
[----:B------:R-:W-:Y:S02]  /*21f0*/  IABS R11, R10 ;  /* 0x0000000a000b7213 */ /* 0x000fe40000000000 */
[----:B------:R-:W-:Y:S02]  /*2200*/  IABS R8, R0 ;  /* 0x0000000000087213 */ /* 0x000fe40000000000 */
[----:B------:R-:W-:-:S04]  /*2210*/  LOP3.LUT R0, R0, R10, RZ, 0x3c, !PT ;  /* 0x0000000a00007212 */ /* 0x000fc800078e3cff */
[----:B------:R-:W-:Y:S01]  /*2220*/  ISETP.GE.AND P2, PT, R0, RZ, PT ;  /* 0x000000ff0000720c */ /* 0x000fe20003f46270 */
[----:B-1----:R-:W0:Y:S02]  /*2230*/  MUFU.RCP R3, R3 ;  /* 0x0000000300037308 */ /* 0x002e240000001000 */
[----:B0-----:R-:W-:Y:S01]  /*2240*/  IADD3 R4, R3, 0xffffffe, RZ ;  /* 0x0ffffffe03047810 */ /* 0x001fe20007ffe0ff */
[----:B------:R-:W-:-:S05]  /*2250*/  IMAD.MOV R3, RZ, RZ, -R11 ;  /* 0x000000ffff037224 */ /* 0x000fca00078e0a0b */
[----:B------:R0:W1:Y:S02]  /*2260*/  F2I.FTZ.U32.TRUNC.NTZ R5, R4 ;  /* 0x0000000400057305 */ /* 0x000064000021f000 */
[----:B0-----:R-:W-:Y:S02]  /*2270*/  IMAD.MOV.U32 R4, RZ, RZ, RZ ;  /* 0x000000ffff047224 */ /* 0x001fe400078e00ff */
[----:B-1----:R-:W-:-:S04]  /*2280*/  IMAD.MOV R7, RZ, RZ, -R5 ;  /* 0x000000ffff077224 */ /* 0x002fc800078e0a05 */
[----:B------:R-:W-:-:S04]  /*2290*/  IMAD R7, R7, R6, RZ ;  /* 0x0000000607077224 */ /* 0x000fc800078e02ff */
[----:B------:R-:W-:-:S06]  /*22a0*/  IMAD.HI.U32 R5, R5, R7, R4 ;  /* 0x0000000705057227 */ /* 0x000fcc00078e0004 */
[----:B------:R-:W-:-:S04]  /*22b0*/  IMAD.HI.U32 R5, R5, R8, RZ ;  /* 0x0000000805057227 */ /* 0x000fc800078e00ff */
[----:B------:R-:W-:-:S05]  /*22c0*/  IMAD R3, R5, R3, R8 ;  /* 0x0000000305037224 */ /* 0x000fca00078e0208 */
[----:B------:R-:W-:-:S13]  /*22d0*/  ISETP.GT.U32.AND P1, PT, R6, R3, PT ;  /* 0x000000030600720c */ /* 0x000fda0003f24070 */
[----:B------:R-:W-:Y:S02]  /*22e0*/  @!P1 IMAD.IADD R3, R3, 0x1, -R6 ;  /* 0x0000000103039824 */ /* 0x000fe400078e0a06 */
[----:B------:R-:W-:Y:S01]  /*22f0*/  @!P1 VIADD R5, R5, 0x1 ;  /* 0x0000000105059836 */ /* 0x000fe20000000000 */
[----:B------:R-:W-:Y:S02]  /*2300*/  ISETP.NE.AND P1, PT, R10, RZ, PT ;  /* 0x000000ff0a00720c */ /* 0x000fe40003f25270 */
[----:B------:R-:W-:-:S13]  /*2310*/  ISETP.GE.U32.AND P0, PT, R3, R6, PT ;  /* 0x000000060300720c */ /* 0x000fda0003f06070 */
[----:B------:R-:W-:-:S05]  /*2320*/  @P0 IADD3 R5, R5, 0x1, RZ ;  /* 0x0000000105050810 */ /* 0x000fca0007ffe0ff */
[----:B------:R-:W-:-:S04]  /*2330*/  IMAD.MOV.U32 R0, RZ, RZ, R5 ;  /* 0x000000ffff007224 */ /* 0x000fc800078e0005 */
[----:B------:R-:W-:Y:S01]  /*2340*/  @!P2 IMAD.MOV R0, RZ, RZ, -R0 ;  /* 0x000000ffff00a224 */ /* 0x000fe200078e0a00 */
[----:B------:R-:W-:-:S07]  /*2350*/  @!P1 LOP3.LUT R0, RZ, R10, RZ, 0x33, !PT ;  /* 0x0000000aff009212 */ /* 0x000fce00078e33ff */
.L_x_488:
[----:B------:R-:W-:Y:S05]  /*2360*/  BSYNC B0 ;  /* 0x0000000000007941 */ /* 0x000fea0003800000 */
.L_x_487:
[----:B------:R-:W-:-:S05]  /*2370*/  IMAD R3, R12, R0, RZ ;  /* 0x000000000c037224 */ /* 0x000fca00078e02ff */
[C---:B------:R-:W-:Y:S01]  /*2380*/  VIADDMNMX R0, R3.reuse, R0, R91, PT ;  /* 0x0000000003007246 */ /* 0x040fe2000380015b */
[----:B------:R-:W-:-:S04]  /*2390*/  IMAD R3, R3, 0x80, -R9 ;  /* 0x0000008003037824 */ /* 0x000fc800078e0a09 */
[----:B0-----:R-:W-:Y:S01]  /*23a0*/  IMAD R5, R0, 0x80, -R9 ;  /* 0x0000008000057824 */ /* 0x001fe200078e0a09 */
[----:B------:R-:W-:-:S04]  /*23b0*/  VIMNMX R3, RZ, R3, !PT ;  /* 0x00000003ff037248 */ /* 0x000fc80007fe0100 */
[----:B------:R-:W-:Y:S02]  /*23c0*/  VIMNMX R0, R5, R2, PT ;  /* 0x0000000205007248 */ /* 0x000fe40003fe0100 */
[----:B------:R-:W-:Y:S02]  /*23d0*/  SHF.R.U32.HI R25, RZ, 0x7, R3 ;  /* 0x00000007ff197819 */ /* 0x000fe40000011603 */
[----:B------:R-:W-:Y:S02]  /*23e0*/  ISETP.GT.AND P0, PT, R0, R3, PT ;  /* 0x000000030000720c */ /* 0x000fe40003f04270 */
[----:B------:R-:W-:-:S11]  /*23f0*/  MOV R26, R25 ;  /* 0x00000019001a7202 */ /* 0x000fd60000000f00 */
[----:B------:R-:W-:-:S05]  /*2400*/  @P0 VIADD R0, R0, 0x7f ;  /* 0x0000007f00000836 */ /* 0x000fca0000000000 */
[----:B------:R-:W-:-:S04]  /*2410*/  @P0 SHF.R.S32.HI R3, RZ, 0x1f, R0 ;  /* 0x0000001fff030819 */ /* 0x000fc80000011400 */
[----:B------:R-:W-:-:S04]  /*2420*/  @P0 LEA.HI R3, R3, R0, RZ, 0x7 ;  /* 0x0000000003030211 */ /* 0x000fc800078f38ff */
[----:B------:R-:W-:Y:S02]  /*2430*/  @P0 SHF.R.S32.HI R26, RZ, 0x7, R3 ;  /* 0x00000007ff1a0819 */ /* 0x000fe40000011403 */
[----:B------:R-:W-:Y:S02]  /*2440*/  PLOP3.LUT P0, PT, PT, PT, PT, 0x80, 0x0 ;  /* 0x000000000000781c */ /* 0x000fe40003f0f070 */
[----:B------:R-:W-:-:S13]  /*2450*/  ISETP.GT.AND P1, PT, R26, R25, PT ;  /* 0x000000191a00720c */ /* 0x000fda0003f24270 */
[----:B------:R-:W-:Y:S05]  /*2460*/  @!P1 BRA `(.L_x_489) ;  /* 0x000000ac000c9947 */ /* 0x000fea0003800000 */
[----:B------:R-:W-:Y:S01]  /*2470*/  VIADD R0, R19, 0x28400 ;  /* 0x0002840013007836 */ /* 0x000fe20000000000 */
[----:B------:R-:W-:Y:S04]  /*2480*/  BSSY B6, `(.L_x_490) ;  /* 0x0000013000067945 */ /* 0x000fe80003800000 */
[----:B------:R-:W-:-:S13]  /*2490*/  LOP3.LUT P0, RZ, R0, 0x3ff, RZ, 0xc0, !PT ;  /* 0x000003ff00ff7812 */ /* 0x000fda000780c0ff */
[----:B------:R-:W-:Y:S05]  /*24a0*/  @!P0 BRA `(.L_x_491) ;  /* 0x0000000000408947 */ /* 0x000fea0003800000 */
[----:B------:R-:W-:Y:S01]  /*24b0*/  MOV R14, 0x0 ;  /* 0x00000000000e7802 */ /* 0x000fe20000000f00 */
[----:B------:R-:W-:Y:S01]  /*24c0*/  ULDC.64 UR4, c[0x4][0x1b0] ;  /* 0x01006c0000047ab9 */ /* 0x000fe20000000a00 */
[----:B------:R-:W-:Y:S01]  /*24d0*/  ULDC.64 UR6, c[0x4][0x118] ;  /* 0x0100460000067ab9 */ /* 0x000fe20000000a00 */
[----:B------:R-:W-:Y:S01]  /*24e0*/  IMAD.U32 R4, RZ, RZ, UR4 ;  /* 0x00000004ff047e24 */ /* 0x000fe2000f8e00ff */
[----:B------:R-:W-:Y:S01]  /*24f0*/  MOV R10, UR6 ;  /* 0x00000006000a7c02 */ /* 0x000fe20008000f00 */
[----:B------:R-:W-:Y:S01]  /*2500*/  IMAD.U32 R5, RZ, RZ, UR5 ;  /* 0x00000005ff057e24 */ /* 0x000fe2000f8e00ff */
[----:B------:R-:W0:Y:S01]  /*2510*/  LDC.64 R14, c[0x4][R14] ;  /* 0x010000000e0e7b82 */ /* 0x000e220000000a00 */
[----:B------:R-:W-:Y:S01]  /*2520*/  ULDC.64 UR4, c[0x4][0x1b8] ;  /* 0x01006e0000047ab9 */ /* 0x000fe20000000a00 */
[----:B------:R-:W-:Y:S02]  /*2530*/  IMAD.U32 R11, RZ, RZ, UR7 ;  /* 0x00000007ff0b7e24 */ /* 0x000fe4000f8e00ff */
[----:B------:R-:W-:-:S02]  /*2540*/  IMAD.U32 R6, RZ, RZ, UR4 ;  /* 0x00000004ff067e24 */ /* 0x000fc4000f8e00ff */
[----:B------:R-:W-:Y:S02]  /*2550*/  IMAD.U32 R7, RZ, RZ, UR5 ;  /* 0x00000005ff077e24 */ /* 0x000fe4000f8e00ff */
[----:B------:R-:W-:Y:S02]  /*2560*/  IMAD.MOV.U32 R8, RZ, RZ, 0x70 ;  /* 0x00000070ff087424 */ /* 0x000fe400078e00ff */
[----:B------:R-:W-:Y:S02]  /*2570*/  IMAD.MOV.U32 R12, RZ, RZ, 0x1 ;  /* 0x00000001ff0c7424 */ /* 0x000fe400078e00ff */
[----:B------:R-:W-:-:S07]  /*2580*/  IMAD.MOV.U32 R13, RZ, RZ, RZ ;  /* 0x000000ffff0d7224 */ /* 0x000fce00078e00ff */
[----:B------:R-:W-:-:S07]  /*2590*/  LEPC R20, `(.L_x_491) ;  /* 0x000000001014794e */ /* 0x000fce0000000000 */
[----:B0----5:R-:W-:Y:S05]  /*25a0*/  CALL.ABS.NOINC R14 ;  /* 0x000000000e007343 */ /* 0x021fea0003c00000 */
.L_x_491:
[----:B------:R-:W-:Y:S05]  /*25b0*/  BSYNC B6 ;  /* 0x0000000000067941 */ /* 0x000fea0003800000 */
.L_x_490:
[----:B------:R-:W-:Y:S01]  /*25c0*/  VIADD R0, R19, 0x10400 ;  /* 0x0001040013007836 */ /* 0x000fe20000000000 */
[----:B------:R-:W-:Y:S04]  /*25d0*/  BSSY B6, `(.L_x_492) ;  /* 0x0000013000067945 */ /* 0x000fe80003800000 */
[----:B------:R-:W-:-:S13]  /*25e0*/  LOP3.LUT P0, RZ, R0, 0x3ff, RZ, 0xc0, !PT ;  /* 0x000003ff00ff7812 */ /* 0x000fda000780c0ff */
[----:B------:R-:W-:Y:S05]  /*25f0*/  @!P0 BRA `(.L_x_493) ;  /* 0x0000000000408947 */ /* 0x000fea0003800000 */
[----:B------:R-:W-:Y:S01]  /*2600*/  MOV R14, 0x0 ;  /* 0x00000000000e7802 */ /* 0x000fe20000000f00 */
[----:B------:R-:W-:Y:S01]  /*2610*/  ULDC.64 UR4, c[0x4][0x1b0] ;  /* 0x01006c0000047ab9 */ /* 0x000fe20000000a00 */
[----:B------:R-:W-:Y:S01]  /*2620*/  ULDC.64 UR6, c[0x4][0x118] ;  /* 0x0100460000067ab9 */ /* 0x000fe20000000a00 */
[----:B------:R-:W-:Y:S01]  /*2630*/  MOV R4, UR4 ;  /* 0x0000000400047c02 */ /* 0x000fe20008000f00 */
[----:B------:R-:W-:Y:S01]  /*2640*/  IMAD.U32 R5, RZ, RZ, UR5 ;  /* 0x00000005ff057e24 */ /* 0x000fe2000f8e00ff */
[----:B------:R-:W-:Y:S01]  /*2650*/  ULDC.64 UR4, c[0x4][0x1b8] ;  /* 0x01006e0000047ab9 */ /* 0x000fe20000000a00 */
[----:B------:R-:W0:Y:S01]  /*2660*/  LDC.64 R14, c[0x4][R14] ;  /* 0x010000000e0e7b82 */ /* 0x000e220000000a00 */
[----:B------:R-:W-:Y:S01]  /*2670*/  IMAD.U32 R6, RZ, RZ, UR4 ;  /* 0x00000004ff067e24 */ /* 0x000fe2000f8e00ff */
[----:B------:R-:W-:Y:S01]  /*2680*/  MOV R8, 0x70 ;  /* 0x0000007000087802 */ /* 0x000fe20000000f00 */
[----:B------:R-:W-:Y:S02]  /*2690*/  IMAD.U32 R7, RZ, RZ, UR5 ;  /* 0x00000005ff077e24 */ /* 0x000fe4000f8e00ff */
[----:B------:R-:W-:-:S02]  /*26a0*/  IMAD.U32 R10, RZ, RZ, UR6 ;  /* 0x00000006ff0a7e24 */ /* 0x000fc4000f8e00ff */
[----:B------:R-:W-:Y:S02]  /*26b0*/  IMAD.U32 R11, RZ, RZ, UR7 ;  /* 0x00000007ff0b7e24 */ /* 0x000fe4000f8e00ff */
[----:B------:R-:W-:Y:S02]  /*26c0*/  IMAD.MOV.U32 R12, RZ, RZ, 0x1 ;  /* 0x00000001ff0c7424 */ /* 0x000fe400078e00ff */
[----:B------:R-:W-:-:S07]  /*26d0*/  IMAD.MOV.U32 R13, RZ, RZ, RZ ;  /* 0x000000ffff0d7224 */ /* 0x000fce00078e00ff */
[----:B------:R-:W-:-:S07]  /*26e0*/  LEPC R20, `(.L_x_493) ;  /* 0x000000001014794e */ /* 0x000fce0000000000 */
[----:B0----5:R-:W-:Y:S05]  /*26f0*/  CALL.ABS.NOINC R14 ;  /* 0x000000000e007343 */ /* 0x021fea0003c00000 */
.L_x_493:
[----:B------:R-:W-:Y:S05]  /*2700*/  BSYNC B6 ;  /* 0x0000000000067941 */ /* 0x000fea0003800000 */
.L_x_492:
[----:B------:R-:W-:Y:S01]  /*2710*/  ULDC.64 UR4, c[0x0][0x9f8] ;  /* 0x00027e0000047ab9 */ /* 0x000fe20000000a00 */
[----:B------:R-:W-:Y:S01]  /*2720*/  IMAD.MOV.U32 R0, RZ, RZ, R29 ;  /* 0x000000ffff007224 */ /* 0x000fe200078e001d */
[----:B------:R-:W-:Y:S01]  /*2730*/  ISETP.NE.U32.AND P0, PT, RZ, UR4, PT ;  /* 0x00000004ff007c0c */ /* 0x000fe2000bf05070 */
[----:B------:R-:W2:Y:S01]  /*2740*/  LDL R33, [R1+0x2c] ;  /* 0x00002c0001217983 */ /* 0x000ea20000100800 */
[----:B------:R-:W0:Y:S02]  /*2750*/  LDC R35, c[0x0][0x3f4] ;  /* 0x0000fd00ff237b82 */ /* 0x000e240000000800 */
[----:B------:R-:W-:Y:S01]  /*2760*/  ISETP.NE.AND.EX P0, PT, RZ, UR5, PT, P0 ;  /* 0x00000005ff007c0c */ /* 0x000fe2000bf05300 */
[----:B------:R-:W3:Y:S05]  /*2770*/  LDL R21, [R1+0x20] ;  /* 0x0000200001157983 */ /* 0x000eea0000100800 */
[----:B------:R-:W1:Y:S07]  /*2780*/  LDC.64 R14, c[0x0][0x3f8] ;  /* 0x0000fe00ff0e7b82 */ /* 0x000e6e0000000a00 */
[----:B------:R-:W-:Y:S01]  /*2790*/  @P0 IADD3 R4, P1, R32, UR4, RZ ;  /* 0x0000000420040c10 */ /* 0x000fe2000ff3e0ff */
[----:B------:R-:W4:Y:S01]  /*27a0*/  LDC.64 R12, c[0x0][0x408] ;  /* 0x00010200ff0c7b82 */ /* 0x000f220000000a00 */
[----:B------:R-:W3:Y:S02]  /*27b0*/  LDL R32, [R1+0x28] ;  /* 0x0000280001207983 */ /* 0x000ee40000100800 */
[----:B------:R-:W-:-:S02]  /*27c0*/  @P0 IADD3.X R5, R31, UR5, RZ, P1, !PT ;  /* 0x000000051f050c10 */ /* 0x000fc40008ffe4ff */
[----:B------:R-:W3:Y:S04]  /*27d0*/  LDL R31, [R1+0x24] ;  /* 0x00002400011f7983 */ /* 0x000ee80000100800 */
[----:B------:R1:W3:Y:S01]  /*27e0*/  @P0 LDG.E R0, desc[UR36][R4.64] ;  /* 0x0000002404000981 */ /* 0x0002e2000c1e1900 */
[----:B------:R-:W4:Y:S01]  /*27f0*/  S2R R29, SR_TID.X ;  /* 0x00000000001d7919 */ /* 0x000f220000002100 */
[----:B------:R-:W-:Y:S02]  /*2800*/  SHF.R.S32.HI R9, RZ, 0x1f, R219 ;  /* 0x0000001fff097819 */ /* 0x000fe400000114db */
[----:B0-----:R-:W-:-:S03]  /*2810*/  ISETP.GE.AND P0, PT, R16, R35, PT ;  /* 0x000000231000720c */ /* 0x001fc60003f06270 */
[----:B-1----:R-:W-:Y:S01]  /*2820*/  IMAD R4, R9, R14, RZ ;  /* 0x0000000e09047224 */ /* 0x002fe200078e02ff */
[----:B------:R-:W-:Y:S01]  /*2830*/  SEL R5, R35, RZ, P0 ;  /* 0x000000ff23057207 */ /* 0x000fe20000000000 */
[----:B------:R-:W-:-:S04]  /*2840*/  VIADD R34, R219, 0x20 ;  /* 0x00000020db227836 */ /* 0x000fc80000000000 */
[----:B------:R-:W-:Y:S02]  /*2850*/  IMAD.IADD R5, R16, 0x1, R5 ;  /* 0x0000000110057824 */ /* 0x000fe400078e0205 */
[----:B----4-:R-:W-:-:S05]  /*2860*/  VIADD R6, R29, 0xffffff80 ;  /* 0xffffff801d067836 */ /* 0x010fca0000000000 */
[----:B------:R-:W-:-:S04]  /*2870*/  SHF.R.S32.HI R3, RZ, 0x1f, R6 ;  /* 0x0000001fff037819 */ /* 0x000fc80000011406 */
[----:B------:R-:W-:-:S04]  /*2880*/  LEA.HI R3, R3, R6, RZ, 0x3 ;  /* 0x0000000603037211 */ /* 0x000fc800078f18ff */
[----:B------:R-:W-:-:S04]  /*2890*/  LOP3.LUT R7, R3, 0xfffffff8, RZ, 0xc0, !PT ;  /* 0xfffffff803077812 */ /* 0x000fc800078ec0ff */
[----:B------:R-:W-:Y:S01]  /*28a0*/  IADD3 R36, R6, -R7, RZ ;  /* 0x8000000706247210 */ /* 0x000fe20007ffe0ff */
[----:B------:R-:W-:Y:S02]  /*28b0*/  IMAD R7, R219, R15, R4 ;  /* 0x0000000fdb077224 */ /* 0x000fe400078e0204 */
[----:B------:R-:W-:Y:S01]  /*28c0*/  IMAD R4, R9, R12, RZ ;  /* 0x0000000c09047224 */ /* 0x000fe200078e02ff */
[----:B------:R-:W-:-:S03]  /*28d0*/  SHF.L.U32 R34, R34, 0x7, RZ ;  /* 0x0000000722227819 */ /* 0x000fc600000006ff */
[C---:B------:R-:W-:Y:S01]  /*28e0*/  IMAD R9, R219.reuse, R13, R4 ;  /* 0x0000000ddb097224 */ /* 0x040fe200078e0204 */
[----:B------:R-:W-:Y:S02]  /*28f0*/  SHF.R.S32.HI R4, RZ, 0x1f, R5 ;  /* 0x0000001fff047819 */ /* 0x000fe40000011405 */
[----:B------:R-:W-:Y:S02]  /*2900*/  LOP3.LUT R34, R34, 0x380, RZ, 0xc0, !PT ;  /* 0x0000038022227812 */ /* 0x000fe400078ec0ff */
[CC--:B------:R-:W-:Y:S02]  /*2910*/  LEA.HI R42, R4.reuse, R5.reuse, RZ, 0x4 ;  /* 0x00000005042a7211 */ /* 0x0c0fe400078f20ff */
[----:B------:R-:W-:Y:S01]  /*2920*/  LEA.HI R6, R4, R5, RZ, 0x7 ;  /* 0x0000000504067211 */ /* 0x000fe200078f38ff */
[C---:B------:R-:W-:Y:S01]  /*2930*/  VIADD R8, R219.reuse, 0x40 ;  /* 0x00000040db087836 */ /* 0x040fe20000000000 */
[----:B------:R-:W-:Y:S01]  /*2940*/  LOP3.LUT R5, R34, 0x70, R42, 0xf8, !PT ;  /* 0x0000007022057812 */ /* 0x000fe200078ef82a */
[----:B------:R-:W-:-:S02]  /*2950*/  VIADD R34, R219, 0x40 ;  /* 0x00000040db227836 */ /* 0x000fc40000000000 */
[----:B------:R-:W-:Y:S02]  /*2960*/  IMAD.SHL.U32 R8, R8, 0x80, RZ ;  /* 0x0000008008087824 */ /* 0x000fe400078e00ff */
[----:B------:R-:W-:-:S03]  /*2970*/  IMAD.SHL.U32 R34, R34, 0x80, RZ ;  /* 0x0000008022227824 */ /* 0x000fc600078e00ff */
[----:B------:R-:W-:Y:S02]  /*2980*/  LOP3.LUT R8, R8, 0x380, RZ, 0xc0, !PT ;  /* 0x0000038008087812 */ /* 0x000fe400078ec0ff */
[----:B------:R-:W-:Y:S02]  /*2990*/  LOP3.LUT R34, R34, 0x380, RZ, 0xc0, !PT ;  /* 0x0000038022227812 */ /* 0x000fe400078ec0ff */
[----:B------:R-:W-:Y:S02]  /*29a0*/  LOP3.LUT R8, R8, 0x70, R42, 0xf8, !PT ;  /* 0x0000007008087812 */ /* 0x000fe400078ef82a */
[----:B------:R-:W-:-:S04]  /*29b0*/  SHF.R.U32.HI R34, RZ, 0x3, R34 ;  /* 0x00000003ff227819 */ /* 0x000fc80000011622 */
[----:B------:R-:W-:Y:S02]  /*29c0*/  LOP3.LUT R8, R8, R34, RZ, 0x3c, !PT ;  /* 0x0000002208087212 */ /* 0x000fe400078e3cff */
[----:B------:R-:W-:Y:S01]  /*29d0*/  SHF.R.U32.HI R34, RZ, 0x7, R29 ;  /* 0x00000007ff227819 */ /* 0x000fe2000001161d */
[C---:B------:R-:W-:Y:S02]  /*29e0*/  VIADD R10, R219.reuse, 0x60 ;  /* 0x00000060db0a7836 */ /* 0x040fe40000000000 */
[----:B------:R-:W-:Y:S01]  /*29f0*/  IMAD.SHL.U32 R37, R219, 0x80, RZ ;  /* 0x00000080db257824 */ /* 0x000fe200078e00ff */
[----:B------:R-:W-:Y:S01]  /*2a00*/  ISETP.NE.AND P6, PT, R34, 0x1, PT ;  /* 0x000000012200780c */ /* 0x000fe20003fc5270 */
[----:B------:R-:W-:-:S03]  /*2a10*/  IMAD.SHL.U32 R10, R10, 0x80, RZ ;  /* 0x000000800a0a7824 */ /* 0x000fc600078e00ff */
[----:B------:R-:W-:Y:S01]  /*2a20*/  LOP3.LUT R37, R37, 0x380, RZ, 0xc0, !PT ;  /* 0x0000038025257812 */ /* 0x000fe200078ec0ff */
[----:B------:R-:W-:Y:S01]  /*2a30*/  IMAD.WIDE.U32 R86, R219, R12, R22 ;  /* 0x0000000cdb567225 */ /* 0x000fe200078e0016 */
[----:B------:R-:W-:-:S03]  /*2a40*/  LOP3.LUT R10, R10, 0x380, RZ, 0xc0, !PT ;  /* 0x000003800a0a7812 */ /* 0x000fc600078ec0ff */
[----:B------:R-:W-:Y:S01]  /*2a50*/  IMAD.WIDE.U32 R88, R219, R12, R16 ;  /* 0x0000000cdb587225 */ /* 0x000fe200078e0010 */
[--C-:B------:R-:W-:Y:S02]  /*2a60*/  LOP3.LUT R4, R37, 0x70, R42.reuse, 0xf8, !PT ;  /* 0x0000007025047812 */ /* 0x100fe400078ef82a */
[----:B------:R-:W-:Y:S01]  /*2a70*/  IADD3 R37, R219, 0x20, RZ ;  /* 0x00000020db257810 */ /* 0x000fe20007ffe0ff */
[----:B------:R-:W-:Y:S02]  /*2a80*/  IMAD.IADD R87, R87, 0x1, R9 ;  /* 0x0000000157577824 */ /* 0x000fe400078e0209 */
[----:B------:R-:W-:Y:S01]  /*2a90*/  IMAD.IADD R89, R9, 0x1, R89 ;  /* 0x0000000109597824 */ /* 0x000fe200078e0259 */
[----:B------:R-:W-:Y:S01]  /*2aa0*/  LOP3.LUT R9, R10, 0x70, R42, 0xf8, !PT ;  /* 0x000000700a097812 */ /* 0x000fe200078ef82a */
[----:B------:R-:W-:Y:S01]  /*2ab0*/  VIADD R10, R219, 0x60 ;  /* 0x00000060db0a7836 */ /* 0x000fe20000000000 */
[----:B------:R-:W-:Y:S05]  /*2ac0*/  @!P6 WARPSYNC.ALL ;  /* 0x000000000000e948 */ /* 0x000fea0003800000 */
[----:B------:R-:W-:Y:S01]  /*2ad0*/  ULDC UR4, c[0x0][0x2f4] ;  /* 0x0000bd0000047ab9 */ /* 0x000fe20000000800 */
[----:B------:R-:W-:Y:S01]  /*2ae0*/  IMAD.SHL.U32 R37, R37, 0x80, RZ ;  /* 0x0000008025257824 */ /* 0x000fe200078e00ff */
[----:B------:R-:W-:Y:S01]  /*2af0*/  ISETP.GE.AND P2, PT, R18, UR4, PT ;  /* 0x0000000412007c0c */ /* 0x000fe2000bf46270 */
[----:B------:R-:W-:-:S02]  /*2b00*/  IMAD.SHL.U32 R38, R219, 0x80, RZ ;  /* 0x00000080db267824 */ /* 0x000fc400078e00ff */
[----:B------:R-:W-:Y:S01]  /*2b10*/  IMAD.SHL.U32 R10, R10, 0x80, RZ ;  /* 0x000000800a0a7824 */ /* 0x000fe200078e00ff */
[----:B------:R-:W-:Y:S01]  /*2b20*/  LOP3.LUT R37, R37, 0x380, RZ, 0xc0, !PT ;  /* 0x0000038025257812 */ /* 0x000fe200078ec0ff */
[----:B------:R-:W-:Y:S01]  /*2b30*/  IMAD.MOV.U32 R40, RZ, RZ, R30 ;  /* 0x000000ffff287224 */ /* 0x000fe200078e001e */
[----:B-----5:R-:W-:Y:S01]  /*2b40*/  SHF.R.S32.HI R11, RZ, 0x1f, R24 ;  /* 0x0000001fff0b7819 */ /* 0x020fe20000011418 */
[CC--:B------:R-:W-:Y:S01]  /*2b50*/  IMAD.WIDE.U32 R82, R219.reuse, R14.reuse, R22 ;  /* 0x0000000edb527225 */ /* 0x0c0fe200078e0016 */
[----:B------:R-:W-:Y:S02]  /*2b60*/  LOP3.LUT R38, R38, 0x380, RZ, 0xc0, !PT ;  /* 0x0000038026267812 */ /* 0x000fe400078ec0ff */
[----:B------:R-:W-:Y:S01]  /*2b70*/  LOP3.LUT R10, R10, 0x380, RZ, 0xc0, !PT ;  /* 0x000003800a0a7812 */ /* 0x000fe200078ec0ff */
[-C--:B------:R-:W-:Y:S01]  /*2b80*/  IMAD.WIDE.U32 R84, R219, R14.reuse, R16 ;  /* 0x0000000edb547225 */ /* 0x080fe200078e0010 */
[----:B------:R-:W-:Y:S02]  /*2b90*/  SHF.L.U32 R6, R6, 0x7, RZ ;  /* 0x0000000706067819 */ /* 0x000fe400000006ff */
[----:B------:R-:W-:Y:S01]  /*2ba0*/  SHF.R.U32.HI R37, RZ, 0x3, R37 ;  /* 0x00000003ff257819 */ /* 0x000fe20000011625 */
[----:B------:R-:W-:Y:S01]  /*2bb0*/  IMAD.IADD R83, R83, 0x1, R7 ;  /* 0x0000000153537824 */ /* 0x000fe200078e0207 */
[----:B------:R-:W-:Y:S01]  /*2bc0*/  SHF.R.U32.HI R38, RZ, 0x3, R38 ;  /* 0x00000003ff267819 */ /* 0x000fe20000011626 */
[----:B------:R-:W-:Y:S01]  /*2bd0*/  IMAD.IADD R85, R7, 0x1, R85 ;  /* 0x0000000107557824 */ /* 0x000fe200078e0255 */
[----:B------:R-:W-:Y:S01]  /*2be0*/  LOP3.LUT R40, R40, 0xfffffffd, RZ, 0xc0, !PT ;  /* 0xfffffffd28287812 */ /* 0x000fe200078ec0ff */
[C---:B------:R-:W-:Y:S01]  /*2bf0*/  IMAD R20, R11.reuse, R14, RZ ;  /* 0x0000000e0b147224 */ /* 0x040fe200078e02ff */
[----:B------:R-:W-:Y:S01]  /*2c00*/  SHF.R.U32.HI R10, RZ, 0x3, R10 ;  /* 0x00000003ff0a7819 */ /* 0x000fe2000001160a */
[----:B------:R-:W-:Y:S01]  /*2c10*/  IMAD R11, R11, R12, RZ ;  /* 0x0000000c0b0b7224 */ /* 0x000fe200078e02ff */
[----:B------:R-:W-:-:S02]  /*2c20*/  LOP3.LUT R7, R6, 0xffffc000, RZ, 0xc0, !PT ;  /* 0xffffc00006077812 */ /* 0x000fc400078ec0ff */
[----:B------:R-:W-:Y:S01]  /*2c30*/  LOP3.LUT R6, R5, R37, RZ, 0x3c, !PT ;  /* 0x0000002505067212 */ /* 0x000fe200078e3cff */
[----:B------:R-:W-:Y:S01]  /*2c40*/  IMAD R37, R24, R15, R20 ;  /* 0x0000000f18257224 */ /* 0x000fe200078e0214 */
[----:B------:R-:W-:Y:S01]  /*2c50*/  LOP3.LUT R4, R4, R38, RZ, 0x3c, !PT ;  /* 0x0000002604047212 */ /* 0x000fe200078e3cff */
[----:B------:R-:W-:Y:S01]  /*2c60*/  IMAD.WIDE.U32 R82, R24, R14, R82 ;  /* 0x0000000e18527225 */ /* 0x000fe200078e0052 */
[----:B------:R-:W-:Y:S02]  /*2c70*/  @P2 LOP3.LUT R40, R40, 0x2, RZ, 0xfc, !PT ;  /* 0x0000000228282812 */ /* 0x000fe400078efcff */
[----:B------:R-:W-:Y:S01]  /*2c80*/  LOP3.LUT R10, R9, R10, RZ, 0x3c, !PT ;  /* 0x0000000a090a7212 */ /* 0x000fe200078e3cff */
[----:B------:R-:W-:Y:S01]  /*2c90*/  IMAD.WIDE.U32 R84, R24, R14, R84 ;  /* 0x0000000e18547225 */ /* 0x000fe200078e0054 */
[----:B------:R-:W-:-:S03]  /*2ca0*/  LOP3.LUT R39, R42, 0xfffffff0, RZ, 0xc0, !PT ;  /* 0xfffffff02a277812 */ /* 0x000fc600078ec0ff */
[C---:B------:R-:W-:Y:S02]  /*2cb0*/  IMAD R11, R24.reuse, R13, R11 ;  /* 0x0000000d180b7224 */ /* 0x040fe400078e020b */
[CC--:B------:R-:W-:Y:S01]  /*2cc0*/  IMAD.WIDE.U32 R86, R24.reuse, R12.reuse, R86 ;  /* 0x0000000c18567225 */ /* 0x0c0fe200078e0056 */
[----:B------:R0:W-:Y:S03]  /*2cd0*/  STL [R1], R40 ;  /* 0x0000002801007387 */ /* 0x0001e60000100800 */
[----:B------:R-:W-:-:S04]  /*2ce0*/  IMAD.WIDE.U32 R88, R24, R12, R88 ;  /* 0x0000000c18587225 */ /* 0x000fc800078e0058 */
[----:B------:R-:W-:Y:S02]  /*2cf0*/  VIADD R93, R34, 0x8 ;  /* 0x00000008225d7836 */ /* 0x000fe40000000000 */
[----:B------:R-:W-:Y:S01]  /*2d00*/  IMAD.SHL.U32 R34, R35, 0x2, RZ ;  /* 0x0000000223227824 */ /* 0x000fe200078e00ff */
[----:B------:R-:W-:Y:S01]  /*2d10*/  LEA R35, R36, R219, 0x5 ;  /* 0x000000db24237211 */ /* 0x000fe200078e28ff */
[----:B------:R-:W-:Y:S01]  /*2d20*/  IMAD.IADD R3, R27, 0x1, R28 ;  /* 0x000000011b037824 */ /* 0x000fe200078e021c */
[C---:B------:R-:W-:Y:S01]  /*2d30*/  SHF.L.U64.HI R9, R14.reuse, 0x6, R15 ;  /* 0x000000060e097819 */ /* 0x040fe2000001020f */
[----:B------:R-:W-:Y:S01]  /*2d40*/  IMAD.IADD R36, R83, 0x1, R37 ;  /* 0x0000000153247824 */ /* 0x000fe200078e0225 */
[C---:B------:R-:W-:Y:S01]  /*2d50*/  SHF.L.U32 R27, R14.reuse, 0x7, RZ ;  /* 0x000000070e1b7819 */ /* 0x040fe200000006ff */
[----:B------:R-:W-:Y:S01]  /*2d60*/  IMAD.SHL.U32 R20, R14, 0x20, RZ ;  /* 0x000000200e147824 */ /* 0x000fe200078e00ff */
[C---:B------:R-:W-:Y:S01]  /*2d70*/  SHF.L.U64.HI R28, R12.reuse, 0x5, R13 ;  /* 0x000000050c1c7819 */ /* 0x040fe2000001020d */
[----:B------:R-:W-:Y:S01]  /*2d80*/  IMAD.IADD R37, R37, 0x1, R85 ;  /* 0x0000000125257824 */ /* 0x000fe200078e0255 */
[C---:B------:R-:W-:Y:S01]  /*2d90*/  SHF.L.U64.HI R29, R12.reuse, 0x6, R13 ;  /* 0x000000060c1d7819 */ /* 0x040fe2000001020d */
[----:B------:R-:W-:Y:S01]  /*2da0*/  IMAD.IADD R38, R87, 0x1, R11 ;  /* 0x0000000157267824 */ /* 0x000fe200078e020b */
[----:B------:R-:W-:Y:S01]  /*2db0*/  SHF.L.U64.HI R30, R12, 0x7, R13 ;  /* 0x000000070c1e7819 */ /* 0x000fe2000001020d */
[----:B0-----:R-:W-:Y:S01]  /*2dc0*/  IMAD.IADD R40, R11, 0x1, R89 ;  /* 0x000000010b287824 */ /* 0x001fe200078e0259 */
[----:B------:R-:W-:Y:S01]  /*2dd0*/  @!P6 BAR.SYNC.DEFER_BLOCKING 0x9, 0x100 ;  /* 0x024400000000eb1d */ /* 0x000fe20000010000 */
[----:B------:R-:W-:-:S02]  /*2de0*/  ISETP.GE.AND P1, PT, R16, UR4, PT ;  /* 0x0000000410007c0c */ /* 0x000fc4000bf26270 */
[----:B------:R-:W-:Y:S02]  /*2df0*/  SHF.R.S32.HI R42, RZ, 0x4, R42 ;  /* 0x00000004ff2a7819 */ /* 0x000fe4000001142a */
[----:B------:R-:W-:Y:S02]  /*2e00*/  SHF.R.S32.HI R80, RZ, 0x1f, R39 ;  /* 0x0000001fff507819 */ /* 0x000fe40000011427 */
[-C--:B--2---:R-:W-:Y:S01]  /*2e10*/  IADD3 R4, R4, R7.reuse, R33 ;  /* 0x0000000704047210 */ /* 0x084fe20007ffe021 */
[----:B------:R-:W-:Y:S01]  /*2e20*/  IMAD.SHL.U32 R33, R12, 0x80, RZ ;  /* 0x000000800c217824 */ /* 0x000fe200078e00ff */
[-C--:B---3--:R-:W-:Y:S01]  /*2e30*/  IADD3 R5, R6, R7.reuse, R32 ;  /* 0x0000000706057210 */ /* 0x088fe20007ffe020 */
[----:B------:R-:W-:Y:S01]  /*2e40*/  IMAD.SHL.U32 R32, R12, 0x40, RZ ;  /* 0x000000400c207824 */ /* 0x000fe200078e00ff */
[-C--:B------:R-:W-:Y:S01]  /*2e50*/  IADD3 R6, R8, R7.reuse, R31 ;  /* 0x0000000708067210 */ /* 0x080fe20007ffe01f */
[----:B------:R-:W-:Y:S01]  /*2e60*/  IMAD.SHL.U32 R31, R12, 0x20, RZ ;  /* 0x000000200c1f7824 */ /* 0x000fe200078e00ff */
[----:B------:R-:W-:Y:S01]  /*2e70*/  IADD3 R7, R10, R7, R21 ;  /* 0x000000070a077210 */ /* 0x000fe20007ffe015 */
[C---:B------:R-:W-:Y:S01]  /*2e80*/  IMAD.SHL.U32 R21, R14.reuse, 0x40, RZ ;  /* 0x000000400e157824 */ /* 0x040fe200078e00ff */
[----:B------:R-:W-:-:S02]  /*2e90*/  SHF.L.U64.HI R8, R14, 0x5, R15 ;  /* 0x000000050e087819 */ /* 0x000fc4000001020f */
[----:B------:R-:W-:Y:S02]  /*2ea0*/  SHF.L.U64.HI R10, R14, 0x7, R15 ;  /* 0x000000070e0a7819 */ /* 0x000fe4000001020f */
[----:B------:R-:W-:-:S07]  /*2eb0*/  SHF.R.S32.HI R43, RZ, 0x1f, R0 ;  /* 0x0000001fff2b7819 */ /* 0x000fce0000011400 */
.L_x_589:
[----:B------:R-:W2:Y:S01]  /*2ec0*/  LDL R49, [R1+0x34] ;  /* 0x0000340001317983 */ /* 0x000ea20000100800 */
[----:B------:R-:W0:Y:S03]  /*2ed0*/  LDC R96, c[0x0][0x430] ;  /* 0x00010c00ff607b82 */ /* 0x000e260000000800 */
[----:B------:R-:W3:Y:S01]  /*2ee0*/  LDL.LU R47, [R1] ;  /* 0x00000000012f7983 */ /* 0x000ee20000300800 */
[----:B------:R-:W-:Y:S02]  /*2ef0*/  VIADD R26, R26, 0xffffffff ;  /* 0xffffffff1a1a7836 */ /* 0x000fe40000000000 */
[----:B------:R-:W-:Y:S02]  /*2f00*/  IMAD.MOV.U32 R95, RZ, RZ, RZ ;  /* 0x000000ffff5f7224 */ /* 0x000fe400078e00ff */
[----:B-1----:R-:W1:Y:S01]  /*2f10*/  LDC R103, c[0x0][0x3f4] ;  /* 0x0000fd00ff677b82 */ /* 0x002e620000000800 */
[----:B------:R-:W-:-:S04]  /*2f20*/  LEA R12, R26, R35, 0x7 ;  /* 0x000000231a0c7211 */ /* 0x000fc800078e38ff */
[----:B------:R-:W-:Y:S01]  /*2f30*/  ISETP.GE.AND P2, PT, R12, R2, PT ;  /* 0x000000020c00720c */ /* 0x000fe20003f46270 */
[----:B------:R-:W-:-:S03]  /*2f40*/  IMAD.IADD R48, R3, 0x1, R12 ;  /* 0x0000000103307824 */ /* 0x000fc600078e020c */
[----:B------:R-:W-:Y:S01]  /*2f50*/  ISETP.GT.OR P2, PT, R35, 0x7f, P2 ;  /* 0x0000007f2300780c */ /* 0x000fe20001744670 */
[----:B------:R-:W-:Y:S01]  /*2f60*/  IMAD.MOV.U32 R44, RZ, RZ, R48 ;  /* 0x000000ffff2c7224 */ /* 0x000fe200078e0030 */
[----:B0-----:R-:W-:-:S11]  /*2f70*/  ISETP.NE.AND P3, PT, R96, 0x1, PT ;  /* 0x000000016000780c */ /* 0x001fd60003f65270 */
[----:B------:R-:W0:Y:S08]  /*2f80*/  @!P2 LDC.64 R14, c[0x0][0x428] ;  /* 0x00010a00ff0eab82 */ /* 0x000e300000000a00 */
[----:B------:R-:W4:Y:S08]  /*2f90*/  @P3 LDC R11, c[0x0][0x434] ;  /* 0x00010d00ff0b3b82 */ /* 0x000f300000000800 */
[----:B------:R-:W1:Y:S08]  /*2fa0*/  @P3 LDC R46, c[0x0][0x438] ;  /* 0x00010e00ff2e3b82 */ /* 0x000e700000000800 */
[----:B------:R-:W0:Y:S01]  /*2fb0*/  @!P2 LDC.64 R12, c[0x0][0x418] ;  /* 0x00010600ff0cab82 */ /* 0x000e220000000a00 */
[----:B----4-:R-:W-:-:S05]  /*2fc0*/  @P3 IMAD.HI.U32 R11, R48, R11, RZ ;  /* 0x0000000b300b3227 */ /* 0x010fca00078e00ff */
[----:B-1----:R-:W-:Y:S01]  /*2fd0*/  @P3 SHF.R.U32.HI R44, RZ, R46, R11 ;  /* 0x0000002eff2c3219 */ /* 0x002fe2000001160b */
[----:B0-----:R-:W-:-:S03]  /*2fe0*/  @!P2 IMAD R11, R43, R14, RZ ;  /* 0x0000000e2b0ba224 */ /* 0x001fc600078e02ff */
[--C-:B------:R-:W-:Y:S01]  /*2ff0*/  @!P2 SHF.R.S32.HI R45, RZ, 0x1f, R44.reuse ;  /* 0x0000001fff2da819 */ /* 0x100fe2000001142c */
[C---:B------:R-:W-:Y:S02]  /*3000*/  @!P2 IMAD R11, R0.reuse, R15, R11 ;  /* 0x0000000f000ba224 */ /* 0x040fe400078e020b */
[----:B------:R-:W-:-:S04]  /*3010*/  @!P2 IMAD.WIDE.U32 R14, R0, R14, R44 ;  /* 0x0000000e000ea225 */ /* 0x000fc800078e002c */
[----:B------:R-:W-:Y:S01]  /*3020*/  @!P2 IMAD.IADD R11, R15, 0x1, R11 ;  /* 0x000000010f0ba824 */ /* 0x000fe200078e020b */
[----:B------:R-:W-:-:S04]  /*3030*/  @!P2 LEA R12, P3, R14, R12, 0x2 ;  /* 0x0000000c0e0ca211 */ /* 0x000fc800078610ff */
[----:B------:R-:W-:Y:S02]  /*3040*/  @!P2 LEA.HI.X R13, R14, R13, R11, 0x2, P3 ;  /* 0x0000000d0e0da211 */ /* 0x000fe400018f140b */
[----:B------:R-:W-:-:S03]  /*3050*/  ISETP.GT.AND P3, PT, R26, R25, PT ;  /* 0x000000191a00720c */ /* 0x000fc60003f64270 */
[----:B------:R0:W5:Y:S01]  /*3060*/  @!P2 LDG.E R95, desc[UR36][R12.64] ;  /* 0x000000240c5fa981 */ /* 0x000162000c1e1900 */
[----:B------:R-:W-:Y:S01]  /*3070*/  ISETP.GE.AND P2, PT, R103, 0x1, PT ;  /* 0x000000016700780c */ /* 0x000fe20003f46270 */
[----:B------:R-:W-:Y:S01]  /*3080*/  IMAD.MOV R11, RZ, RZ, -R44 ;  /* 0x000000ffff0b7224 */ /* 0x000fe200078e0a2c */
[----:B------:R-:W-:Y:S05]  /*3090*/  YIELD ;  /* 0x0000000000007946 */ /* 0x000fea0003800000 */
[----:B------:R-:W-:Y:S01]  /*30a0*/  BSSY B0, `(.L_x_494) ;  /* 0x0000981000007945 */ /* 0x000fe20003800000 */
[----:B------:R-:W-:Y:S01]  /*30b0*/  IMAD R96, R96, R11, R48 ;  /* 0x0000000b60607224 */ /* 0x000fe200078e0230 */
[----:B--2---:R-:W-:-:S02]  /*30c0*/  LEA R90, R216, R49, 0xf ;  /* 0x00000031d85a7211 */ /* 0x004fc400078e78ff */
[----:B---3--:R-:W-:-:S03]  /*30d0*/  LOP3.LUT R47, R47, 0xfffffffb, RZ, 0xc0, !PT ;  /* 0xfffffffb2f2f7812 */ /* 0x008fc600078ec0ff */
[----:B------:R-:W-:Y:S01]  /*30e0*/  IMAD.IADD R90, R19, 0x1, R90 ;  /* 0x00000001135a7824 */ /* 0x000fe200078e025a */
[----:B------:R-:W-:-:S05]  /*30f0*/  @P3 LOP3.LUT R47, R47, 0x4, RZ, 0xfc, !PT ;  /* 0x000000042f2f3812 */ /* 0x000fca00078efcff */
[----:B------:R0:W-:Y:S01]  /*3100*/  STL [R1], R47 ;  /* 0x0000002f01007387 */ /* 0x0001e20000100800 */
[----:B------:R-:W-:Y:S05]  /*3110*/  @!P2 BRA `(.L_x_495) ;  /* 0x000000900040a947 */ /* 0x000fea0003800000 */
[----:B------:R-:W-:Y:S01]  /*3120*/  SHF.R.S32.HI R97, RZ, 0x1f, R96 ;  /* 0x0000001fff617819 */ /* 0x000fe20000011460 */
[----:B------:R-:W-:Y:S01]  /*3130*/  ULDC.64 UR4, c[0x0][0x300] ;  /* 0x0000c00000047ab9 */ /* 0x000fe20000000a00 */
[----:B-----5:R-:W-:Y:S01]  /*3140*/  SHF.R.S32.HI R98, RZ, 0x1f, R95 ;  /* 0x0000001fff627819 */ /* 0x020fe2000001145f */
[----:B0-----:R-:W-:-:S04]  /*3150*/  IMAD.WIDE.U32 R12, R96, UR4, RZ ;  /* 0x00000004600c7c25 */ /* 0x001fc8000f8e00ff */
[----:B------:R-:W-:Y:S02]  /*3160*/  IMAD R11, R97, UR4, RZ ;  /* 0x00000004610b7c24 */ /* 0x000fe4000f8e02ff */
[----:B------:R-:W-:Y:S02]  /*3170*/  IMAD R99, R26, -0x80, R2 ;  /* 0xffffff801a637824 */ /* 0x000fe400078e0202 */
[----:B------:R-:W-:Y:S01]  /*3180*/  IMAD R11, R96, UR5, R11 ;  /* 0x00000005600b7c24 */ /* 0x000fe2000f8e020b */
[----:B------:R-:W-:Y:S02]  /*3190*/  ULDC.64 UR4, c[0x0][0x310] ;  /* 0x0000c40000047ab9 */ /* 0x000fe40000000a00 */
[----:B------:R-:W-:Y:S01]  /*31a0*/  IMAD R14, R98, UR4, RZ ;  /* 0x00000004620e7c24 */ /* 0x000fe2000f8e02ff */
[----:B------:R-:W-:Y:S01]  /*31b0*/  VIMNMX R99, R99, 0x80, PT ;  /* 0x0000008063637848 */ /* 0x000fe20003fe0100 */
[----:B------:R-:W-:Y:S02]  /*31c0*/  IMAD.IADD R13, R13, 0x1, R11 ;  /* 0x000000010d0d7824 */ /* 0x000fe400078e020b */
[C---:B------:R-:W-:Y:S01]  /*31d0*/  IMAD R11, R95.reuse, UR5, R14 ;  /* 0x000000055f0b7c24 */ /* 0x040fe2000f8e020e */
[----:B------:R-:W-:Y:S01]  /*31e0*/  SHF.R.S32.HI R14, RZ, 0x1f, R26 ;  /* 0x0000001fff0e7819 */ /* 0x000fe2000001141a */
[----:B------:R-:W-:Y:S01]  /*31f0*/  IMAD.WIDE.U32 R12, R95, UR4, R12 ;  /* 0x000000045f0c7c25 */ /* 0x000fe2000f8e000c */
[----:B------:R-:W-:-:S03]  /*3200*/  ULDC.64 UR4, c[0x0][0x308] ;  /* 0x0000c20000047ab9 */ /* 0x000fc60000000a00 */
[----:B------:R-:W-:Y:S02]  /*3210*/  IMAD.IADD R13, R13, 0x1, R11 ;  /* 0x000000010d0d7824 */ /* 0x000fe400078e020b */
[----:B------:R-:W-:Y:S02]  /*3220*/  IMAD R11, R10, R26, RZ ;  /* 0x0000001a0a0b7224 */ /* 0x000fe400078e02ff */
[----:B------:R-:W-:-:S04]  /*3230*/  IMAD.WIDE.U32 R12, R220, UR4, R12 ;  /* 0x00000004dc0c7c25 */ /* 0x000fc8000f8e000c */
[----:B------:R-:W-:Y:S01]  /*3240*/  IMAD R102, R220, UR5, R13 ;  /* 0x00000005dc667c24 */ /* 0x000fe2000f8e020d */
[----:B------:R-:W-:Y:S01]  /*3250*/  ULDC.64 UR4, c[0x0][0x2e8] ;  /* 0x0000ba0000047ab9 */ /* 0x000fe20000000a00 */
[-C--:B------:R-:W-:Y:S01]  /*3260*/  IMAD R13, R30, R26.reuse, RZ ;  /* 0x0000001a1e0d7224 */ /* 0x080fe200078e02ff */
[----:B------:R-:W-:Y:S01]  /*3270*/  IADD3 R101, P2, R12, UR4, RZ ;  /* 0x000000040c657c10 */ /* 0x000fe2000ff5e0ff */
[----:B------:R-:W-:Y:S01]  /*3280*/  ULDC.U8 UR4, c[0x0][0x410] ;  /* 0x0001040000047ab9 */ /* 0x000fe20000000000 */
[----:B------:R-:W-:Y:S02]  /*3290*/  IMAD R11, R14, R27, R11 ;  /* 0x0000001b0e0b7224 */ /* 0x000fe400078e020b */
[----:B------:R-:W-:Y:S01]  /*32a0*/  IADD3.X R102, R102, UR5, RZ, P2, !PT ;  /* 0x0000000566667c10 */ /* 0x000fe200097fe4ff */
[----:B------:R-:W-:Y:S01]  /*32b0*/  IMAD R45, R14, R33, R13 ;  /* 0x000000210e2d7224 */ /* 0x000fe200078e020d */
[----:B------:R-:W-:Y:S01]  /*32c0*/  ISETP.NE.AND P2, PT, RZ, UR4, PT ;  /* 0x00000004ff007c0c */ /* 0x000fe2000bf45270 */
[----:B------:R-:W-:-:S04]  /*32d0*/  IMAD.WIDE.U32 R12, R27, R26, RZ ;  /* 0x0000001a1b0c7225 */ /* 0x000fc800078e00ff */
[----:B------:R-:W-:-:S04]  /*32e0*/  IMAD.WIDE.U32 R14, R33, R26, RZ ;  /* 0x0000001a210e7225 */ /* 0x000fc800078e00ff */
[----:B------:R-:W-:Y:S02]  /*32f0*/  IMAD.IADD R81, R13, 0x1, R11 ;  /* 0x000000010d517824 */ /* 0x000fe400078e020b */
[----:B------:R-:W-:Y:S02]  /*3300*/  IMAD.IADD R11, R15, 0x1, R45 ;  /* 0x000000010f0b7824 */ /* 0x000fe400078e022d */
[----:B------:R-:W-:Y:S05]  /*3310*/  @!P2 BRA `(.L_x_496) ;  /* 0x0000004400a4a947 */ /* 0x000fea0003800000 */
[----:B------:R-:W-:Y:S01]  /*3320*/  ISETP.GE.AND P2, PT, R219, R99, PT ;  /* 0x00000063db00720c */ /* 0x000fe20003f46270 */
[----:B------:R-:W-:Y:S01]  /*3330*/  BSSY B1, `(.L_x_497) ;  /* 0x0000026000017945 */ /* 0x000fe20003800000 */
[----:B------:R-:W-:Y:S02]  /*3340*/  MOV R44, R47 ;  /* 0x0000002f002c7202 */ /* 0x000fe40000000f00 */
[----:B------:R-:W-:Y:S02]  /*3350*/  CS2R R60, SRZ ;  /* 0x00000000003c7805 */ /* 0x000fe4000001ff00 */
[----:B------:R-:W-:Y:S02]  /*3360*/  CS2R R68, SRZ ;  /* 0x0000000000447805 */ /* 0x000fe4000001ff00 */
[----:B------:R-:W-:Y:S02]  /*3370*/  CS2R R72, SRZ ;  /* 0x0000000000487805 */ /* 0x000fe4000001ff00 */
[----:B------:R-:W-:-:S02]  /*3380*/  LOP3.LUT R44, R44, 0xfffffffe, RZ, 0xc0, !PT ;  /* 0xfffffffe2c2c7812 */ /* 0x000fc400078ec0ff */
[----:B------:R-:W-:Y:S02]  /*3390*/  CS2R R70, SRZ ;  /* 0x0000000000467805 */ /* 0x000fe4000001ff00 */
[----:B------:R-:W-:Y:S02]  /*33a0*/  CS2R R64, SRZ ;  /* 0x0000000000407805 */ /* 0x000fe4000001ff00 */
[----:B------:R-:W-:Y:S02]  /*33b0*/  CS2R R62, SRZ ;  /* 0x00000000003e7805 */ /* 0x000fe4000001ff00 */
[----:B------:R-:W-:Y:S02]  /*33c0*/  CS2R R66, SRZ ;  /* 0x0000000000427805 */ /* 0x000fe4000001ff00 */
[----:B------:R-:W-:Y:S02]  /*33d0*/  CS2R R52, SRZ ;  /* 0x0000000000347805 */ /* 0x000fe4000001ff00 */
[----:B------:R-:W-:-:S02]  /*33e0*/  CS2R R56, SRZ ;  /* 0x0000000000387805 */ /* 0x000fc4000001ff00 */
[----:B------:R-:W-:Y:S02]  /*33f0*/  @P2 LOP3.LUT R44, R44, 0x1, RZ, 0xfc, !PT ;  /* 0x000000012c2c2812 */ /* 0x000fe400078efcff */
[----:B------:R-:W-:Y:S02]  /*3400*/  CS2R R54, SRZ ;  /* 0x0000000000367805 */ /* 0x000fe4000001ff00 */
[----:B------:R-:W-:Y:S02]  /*3410*/  CS2R R58, SRZ ;  /* 0x00000000003a7805 */ /* 0x000fe4000001ff00 */
[----:B------:R-:W-:Y:S02]  /*3420*/  CS2R R48, SRZ ;  /* 0x0000000000307805 */ /* 0x000fe4000001ff00 */
[----:B------:R-:W-:Y:S01]  /*3430*/  CS2R R46, SRZ ;  /* 0x00000000002e7805 */ /* 0x000fe2000001ff00 */
[----:B------:R0:W-:Y:S01]  /*3440*/  STL [R1], R44 ;  /* 0x0000002c01007387 */ /* 0x0001e20000100800 */
[----:B------:R-:W-:-:S02]  /*3450*/  CS2R R50, SRZ ;  /* 0x0000000000327805 */ /* 0x000fc4000001ff00 */
[----:B------:R-:W-:Y:S02]  /*3460*/  CS2R R74, SRZ ;  /* 0x00000000004a7805 */ /* 0x000fe4000001ff00 */
[----:B0-----:R-:W-:Y:S01]  /*3470*/  CS2R R44, SRZ ;  /* 0x00000000002c7805 */ /* 0x001fe2000001ff00 */
[----:B------:R-:W-:Y:S06]  /*3480*/  @P2 BRA `(.L_x_498) ;  /* 0x0000000000402947 */ /* 0x000fec0003800000 */
[----:B------:R-:W-:Y:S01]  /*3490*/  ULDC.64 UR4, c[0x0][0x3e8] ;  /* 0x0000fa0000047ab9 */ /* 0x000fe20000000a00 */
[----:B------:R-:W-:Y:S02]  /*34a0*/  CS2R R72, SRZ ;  /* 0x0000000000487805 */ /* 0x000fe4000001ff00 */
[----:B------:R-:W-:Y:S02]  /*34b0*/  IADD3 R76, P2, P3, R82, UR4, R12 ;  /* 0x00000004524c7c10 */ /* 0x000fe4000fb5e00c */
[----:B------:R-:W-:Y:S02]  /*34c0*/  CS2R R74, SRZ ;  /* 0x00000000004a7805 */ /* 0x000fe4000001ff00 */
[----:B------:R-:W-:Y:S01]  /*34d0*/  IADD3.X R77, R36, UR5, R81, P2, P3 ;  /* 0x00000005244d7c10 */ /* 0x000fe200097e6451 */
[----:B------:R-:W-:Y:S02]  /*34e0*/  ULDC.64 UR4, c[0x0][0x400] ;  /* 0x0001000000047ab9 */ /* 0x000fe40000000a00 */
[----:B------:R-:W-:-:S04]  /*34f0*/  IADD3 R78, P2, P3, R86, UR4, R14 ;  /* 0x00000004564e7c10 */ /* 0x000fc8000fb5e00e */
[----:B------:R-:W-:Y:S02]  /*3500*/  IADD3.X R79, R38, UR5, R11, P2, P3 ;  /* 0x00000005264f7c10 */ /* 0x000fe400097e640b */
[----:B------:R-:W-:Y:S02]  /*3510*/  ISETP.GE.AND P2, PT, R22, R103, PT ;  /* 0x000000671600720c */ /* 0x000fe40003f46270 */
[----:B------:R-:W-:Y:S02]  /*3520*/  CS2R R68, SRZ ;  /* 0x0000000000447805 */ /* 0x000fe4000001ff00 */
[----:B------:R-:W-:-:S09]  /*3530*/  CS2R R70, SRZ ;  /* 0x0000000000467805 */ /* 0x000fd2000001ff00 */
[----:B------:R0:W5:Y:S04]  /*3540*/  @!P2 LDG.E.64 R72, desc[UR36][R76.64] ;  /* 0x000000244c48a981 */ /* 0x000168000c1e1b00 */
[----:B------:R0:W5:Y:S01]  /*3550*/  @!P2 LDG.E.64 R74, desc[UR36][R78.64] ;  /* 0x000000244e4aa981 */ /* 0x000162000c1e1b00 */
[----:B------:R-:W-:-:S13]  /*3560*/  ISETP.GE.AND P2, PT, R218, R103, PT ;  /* 0x00000067da00720c */ /* 0x000fda0003f46270 */
[----:B------:R0:W5:Y:S04]  /*3570*/  @!P2 LDG.E.64 R68, desc[UR36][R76.64+0x40] ;  /* 0x000040244c44a981 */ /* 0x000168000c1e1b00 */
[----:B------:R0:W5:Y:S02]  /*3580*/  @!P2 LDG.E.64 R70, desc[UR36][R78.64+0x40] ;  /* 0x000040244e46a981 */ /* 0x000164000c1e1b00 */
.L_x_498:
[----:B------:R-:W-:Y:S05]  /*3590*/  BSYNC B1 ;  /* 0x0000000000017941 */ /* 0x000fea0003800000 */
.L_x_497:
[----:B0-----:R-:W-:Y:S01]  /*35a0*/  VIADD R76, R219, 0x20 ;  /* 0x00000020db4c7836 */ /* 0x001fe20000000000 */
[----:B------:R-:W-:Y:S01]  /*35b0*/  BSSY B1, `(.L_x_499) ;  /* 0x0000019000017945 */ /* 0x000fe20003800000 */
[----:B-----5:R-:W-:Y:S02]  /*35c0*/  IMAD.MOV.U32 R104, RZ, RZ, R68 ;  /* 0x000000ffff687224 */ /* 0x020fe400078e0044 */
[----:B------:R-:W-:Y:S01]  /*35d0*/  IMAD.MOV.U32 R107, RZ, RZ, R72 ;  /* 0x000000ffff6b7224 */ /* 0x000fe200078e0048 */
[----:B------:R-:W-:-:S13]  /*35e0*/  ISETP.GE.AND P2, PT, R76, R99, PT ;  /* 0x000000634c00720c */ /* 0x000fda0003f46270 */
[----:B------:R-:W-:Y:S05]  /*35f0*/  @P2 BRA `(.L_x_500) ;  /* 0x0000000000502947 */ /* 0x000fea0003800000 */
[----:B------:R-:W-:Y:S01]  /*3600*/  IADD3 R62, P3, P4, R82, R12, R20 ;  /* 0x0000000c523e7210 */ /* 0x000fe20007c7e014 */
[----:B------:R-:W-:Y:S01]  /*3610*/  ULDC.64 UR4, c[0x0][0x3e8] ;  /* 0x0000fa0000047ab9 */ /* 0x000fe20000000a00 */
[----:B------:R-:W-:Y:S02]  /*3620*/  CS2R R64, SRZ ;  /* 0x0000000000407805 */ /* 0x000fe4000001ff00 */
[----:B------:R-:W-:Y:S02]  /*3630*/  CS2R R66, SRZ ;  /* 0x0000000000427805 */ /* 0x000fe4000001ff00 */
[----:B------:R-:W-:Y:S02]  /*3640*/  IADD3.X R61, R36, R81, R8, P3, P4 ;  /* 0x00000051243d7210 */ /* 0x000fe40001fe8408 */
[----:B------:R-:W-:-:S04]  /*3650*/  IADD3 R76, P3, P4, R86, R14, R31 ;  /* 0x0000000e564c7210 */ /* 0x000fc80007c7e01f */
[----:B------:R-:W-:Y:S02]  /*3660*/  IADD3.X R60, R38, R11, R28, P3, P4 ;  /* 0x0000000b263c7210 */ /* 0x000fe40001fe841c */
[----:B------:R-:W-:-:S04]  /*3670*/  IADD3 R62, P3, R62, UR4, RZ ;  /* 0x000000043e3e7c10 */ /* 0x000fc8000ff7e0ff */
[----:B------:R-:W-:Y:S01]  /*3680*/  IADD3.X R63, R61, UR5, RZ, P3, !PT ;  /* 0x000000053d3f7c10 */ /* 0x000fe20009ffe4ff */
[----:B------:R-:W-:Y:S02]  /*3690*/  ULDC.64 UR4, c[0x0][0x400] ;  /* 0x0001000000047ab9 */ /* 0x000fe40000000a00 */
[----:B------:R-:W-:-:S04]  /*36a0*/  IADD3 R76, P3, R76, UR4, RZ ;  /* 0x000000044c4c7c10 */ /* 0x000fc8000ff7e0ff */
[----:B------:R-:W-:Y:S02]  /*36b0*/  IADD3.X R77, R60, UR5, RZ, P3, !PT ;  /* 0x000000053c4d7c10 */ /* 0x000fe40009ffe4ff */
[----:B------:R-:W-:Y:S02]  /*36c0*/  ISETP.GE.AND P3, PT, R22, R103, PT ;  /* 0x000000671600720c */ /* 0x000fe40003f66270 */
[----:B------:R-:W-:-:S11]  /*36d0*/  CS2R R60, SRZ ;  /* 0x00000000003c7805 */ /* 0x000fd6000001ff00 */
[----:B------:R-:W5:Y:S04]  /*36e0*/  @!P3 LDG.E.64 R64, desc[UR36][R62.64] ;  /* 0x000000243e40b981 */ /* 0x000f68000c1e1b00 */
[----:B------:R-:W5:Y:S01]  /*36f0*/  @!P3 LDG.E.64 R66, desc[UR36][R76.64] ;  /* 0x000000244c42b981 */ /* 0x000f62000c1e1b00 */
[----:B------:R-:W-:-:S13]  /*3700*/  ISETP.GE.AND P3, PT, R218, R103, PT ;  /* 0x00000067da00720c */ /* 0x000fda0003f66270 */
[----:B------:R0:W5:Y:S02]  /*3710*/  @!P3 LDG.E.64 R60, desc[UR36][R62.64+0x40] ;  /* 0x000040243e3cb981 */ /* 0x000164000c1e1b00 */
[----:B0-----:R-:W-:-:S06]  /*3720*/  CS2R R62, SRZ ;  /* 0x00000000003e7805 */ /* 0x001fcc000001ff00 */
[----:B------:R0:W5:Y:S02]  /*3730*/  @!P3 LDG.E.64 R62, desc[UR36][R76.64+0x40] ;  /* 0x000040244c3eb981 */ /* 0x000164000c1e1b00 */
.L_x_500:
[----:B------:R-:W-:Y:S05]  /*3740*/  BSYNC B1 ;  /* 0x0000000000017941 */ /* 0x000fea0003800000 */
.L_x_499:
[----:B0-----:R-:W-:Y:S01]  /*3750*/  VIADD R76, R219, 0x40 ;  /* 0x00000040db4c7836 */ /* 0x001fe20000000000 */
[----:B------:R-:W-:Y:S04]  /*3760*/  BSSY B1, `(.L_x_501) ;  /* 0x0000017000017945 */ /* 0x000fe80003800000 */
        /* <DEDUP_REMOVED lines=22> */
.L_x_502:
[----:B------:R-:W-:Y:S05]  /*38d0*/  BSYNC B1 ;  /* 0x0000000000017941 */ /* 0x000fea0003800000 */
.L_x_501:
[----:B0-----:R-:W-:Y:S01]  /*38e0*/  VIADD R76, R219, 0x60 ;  /* 0x00000060db4c7836 */ /* 0x001fe20000000000 */
[----:B------:R-:W-:Y:S04]  /*38f0*/  BSSY B1, `(.L_x_503) ;  /* 0x000001d000017945 */ /* 0x000fe80003800000 */
[----:B------:R-:W-:-:S13]  /*3900*/  ISETP.GE.AND P4, PT, R76, R99, PT ;  /* 0x000000634c00720c */ /* 0x000fda0003f86270 */
[----:B------:R-:W-:Y:S05]  /*3910*/  @P4 BRA `(.L_x_504) ;  /* 0x0000000000684947 */ /* 0x000fea0003800000 */
[----:B------:R-:W0:Y:S01]  /*3920*/  LDC.64 R44, c[0x0][0x3f8] ;  /* 0x0000fe00ff2c7b82 */ /* 0x000e220000000a00 */
[----:B------:R-:W-:Y:S01]  /*3930*/  MOV R13, R81 ;  /* 0x00000051000d7202 */ /* 0x000fe20000000f00 */
[----:B------:R-:W-:Y:S01]  /*3940*/  ULDC.64 UR4, c[0x0][0x3e8] ;  /* 0x0000fa0000047ab9 */ /* 0x000fe20000000a00 */
[----:B------:R-:W-:Y:S01]  /*3950*/  IMAD.MOV.U32 R15, RZ, RZ, R11 ;  /* 0x000000ffff0f7224 */ /* 0x000fe200078e000b */
[----:B------:R-:W-:Y:S02]  /*3960*/  CS2R R48, SRZ ;  /* 0x0000000000307805 */ /* 0x000fe4000001ff00 */
[----:B------:R-:W-:Y:S01]  /*3970*/  CS2R R50, SRZ ;  /* 0x0000000000327805 */ /* 0x000fe2000001ff00 */
[----:B0-----:R-:W-:Y:S02]  /*3980*/  IMAD R45, R45, 0x60, RZ ;  /* 0x000000602d2d7824 */ /* 0x001fe400078e02ff */
[----:B------:R-:W-:-:S04]  /*3990*/  IMAD.WIDE.U32 R12, R44, 0x60, R12 ;  /* 0x000000602c0c7825 */ /* 0x000fc800078e000c */
[----:B------:R-:W-:Y:S01]  /*39a0*/  IMAD.IADD R13, R13, 0x1, R45 ;  /* 0x000000010d0d7824 */ /* 0x000fe200078e022d */
[----:B------:R-:W-:Y:S01]  /*39b0*/  IADD3 R12, P5, P6, R82, UR4, R12 ;  /* 0x00000004520c7c10 */ /* 0x000fe2000febe00c */
[----:B------:R-:W0:Y:S03]  /*39c0*/  LDC.64 R44, c[0x0][0x408] ;  /* 0x00010200ff2c7b82 */ /* 0x000e260000000a00 */
[----:B------:R-:W-:Y:S01]  /*39d0*/  IADD3.X R13, R36, UR5, R13, P5, P6 ;  /* 0x00000005240d7c10 */ /* 0x000fe2000afec40d */
[----:B------:R-:W-:Y:S01]  /*39e0*/  ULDC.64 UR4, c[0x0][0x400] ;  /* 0x0001000000047ab9 */ /* 0x000fe20000000a00 */
[----:B0-----:R-:W-:-:S04]  /*39f0*/  IMAD.WIDE.U32 R14, R44, 0x60, R14 ;  /* 0x000000602c0e7825 */ /* 0x001fc800078e000e */
[----:B------:R-:W-:Y:S01]  /*3a00*/  IMAD R11, R45, 0x60, RZ ;  /* 0x000000602d0b7824 */ /* 0x000fe200078e02ff */
[----:B------:R-:W-:-:S03]  /*3a10*/  IADD3 R14, P5, P6, R86, UR4, R14 ;  /* 0x00000004560e7c10 */ /* 0x000fc6000febe00e */
[----:B------:R-:W-:-:S05]  /*3a20*/  IMAD.IADD R11, R15, 0x1, R11 ;  /* 0x000000010f0b7824 */ /* 0x000fca00078e020b */
        /* <DEDUP_REMOVED lines=9> */
.L_x_504:
[----:B------:R-:W-:Y:S05]  /*3ac0*/  BSYNC B1 ;  /* 0x0000000000017941 */ /* 0x000fea0003800000 */
.L_x_503:
[----:B------:R-:W-:Y:S01]  /*3ad0*/  UISETP.NE.AND UP0, UPT, UR39, 0x3, UPT ;  /* 0x000000032700788c */ /* 0x000fe2000bf05270 */
[----:B------:R-:W-:Y:S01]  /*3ae0*/  IMAD.MOV.U32 R114, RZ, RZ, R70 ;  /* 0x000000ffff727224 */ /* 0x000fe200078e0046 */
[----:B-----5:R-:W-:Y:S01]  /*3af0*/  MOV R110, R60 ;  /* 0x0000003c006e7202 */ /* 0x020fe20000000f00 */
[----:B------:R-:W-:Y:S01]  /*3b00*/  IMAD.MOV.U32 R116, RZ, RZ, R74 ;  /* 0x000000ffff747224 */ /* 0x000fe200078e004a */
[----:B------:R-:W-:Y:S01]  /*3b10*/  MOV R106, R54 ;  /* 0x00000036006a7202 */ /* 0x000fe20000000f00 */
[----:B------:R-:W-:Y:S01]  /*3b20*/  IMAD.MOV.U32 R112, RZ, RZ, R64 ;  /* 0x000000ffff707224 */ /* 0x000fe200078e0040 */
[----:B------:R-:W-:Y:S01]  /*3b30*/  PLOP3.LUT P5, PT, PT, PT, UP0, 0x80, 0x0 ;  /* 0x000000000000781c */ /* 0x000fe20003faf008 */
[----:B------:R-:W-:Y:S02]  /*3b40*/  IMAD.MOV.U32 R111, RZ, RZ, R62 ;  /* 0x000000ffff6f7224 */ /* 0x000fe400078e003e */
[----:B------:R-:W-:Y:S02]  /*3b50*/  IMAD.MOV.U32 R113, RZ, RZ, R66 ;  /* 0x000000ffff717224 */ /* 0x000fe400078e0042 */
[----:B------:R-:W-:-:S02]  /*3b60*/  IMAD.MOV.U32 R105, RZ, RZ, R52 ;  /* 0x000000ffff697224 */ /* 0x000fc400078e0034 */
[----:B------:R-:W-:Y:S02]  /*3b70*/  IMAD.MOV.U32 R108, RZ, RZ, R56 ;  /* 0x000000ffff6c7224 */ /* 0x000fe400078e0038 */
[----:B------:R-:W-:Y:S02]  /*3b80*/  IMAD.MOV.U32 R109, RZ, RZ, R58 ;  /* 0x000000ffff6d7224 */ /* 0x000fe400078e003a */
[----:B------:R-:W-:Y:S02]  /*3b90*/  IMAD.MOV.U32 R76, RZ, RZ, R44 ;  /* 0x000000ffff4c7224 */ /* 0x000fe400078e002c */
[----:B------:R-:W-:Y:S02]  /*3ba0*/  IMAD.MOV.U32 R78, RZ, RZ, R48 ;  /* 0x000000ffff4e7224 */ /* 0x000fe400078e0030 */
[----:B------:R-:W-:Y:S02]  /*3bb0*/  IMAD.MOV.U32 R77, RZ, RZ, R46 ;  /* 0x000000ffff4d7224 */ /* 0x000fe400078e002e */
[----:B------:R-:W-:Y:S01]  /*3bc0*/  IMAD.MOV.U32 R79, RZ, RZ, R50 ;  /* 0x000000ffff4f7224 */ /* 0x000fe200078e0032 */
[----:B------:R-:W-:Y:S06]  /*3bd0*/  @!P5 BRA `(.L_x_505) ;  /* 0x000000000004d947 */ /* 0x000fec0003800000 */
[----:B------:R-:W-:Y:S01]  /*3be0*/  BPT.TRAP 0x1 ;  /* 0x000000040000795c */ /* 0x000fe20000300000 */
.L_x_505:
[----:B------:R-:W-:Y:S01]  /*3bf0*/  LEA R81, R216, R19, 0x3 ;  /* 0x00000013d8517211 */ /* 0x000fe200078e18ff */
[----:B------:R-:W-:Y:S01]  /*3c00*/  BSSY B1, `(.L_x_506) ;  /* 0x0000004000017945 */ /* 0x000fe20003800000 */
[----:B------:R-:W-:-:S04]  /*3c10*/  SHF.L.U32 R100, R221, 0x1f, RZ ;  /* 0x0000001fdd647819 */ /* 0x000fc800000006ff */
[----:B------:R-:W1:Y:S02]  /*3c20*/  SYNCS.PHASECHK.TRANS64.TRYWAIT P6, [R81+URZ+0x38890], R100 ;  /* 0x03889064510075a7 */ /* 0x000e6400080c017f */
[----:B-1----:R-:W-:Y:S05]  /*3c30*/  @!P6 BRA `(.L_x_507) ;  /* 0x000002640038e947 */ /* 0x002fea0003800000 */
.L_x_831:
[----:B------:R-:W-:Y:S05]  /*3c40*/  BSYNC B1 ;  /* 0x0000000000017941 */ /* 0x000fea0003800000 */
.L_x_506:
[----:B------:R-:W-:-:S03]  /*3c50*/  UMOV UR4, 0xffffffff ;  /* 0xffffffff00047882 */ /* 0x000fc60000000000 */
[----:B------:R-:W-:Y:S05]  /*3c60*/  BRA.DIV UR4, `(.L_x_508) ;  /* 0x0000026604407947 */ /* 0x000fea000b800000 */
[----:B------:R2:W3:Y:S04]  /*3c70*/  SHFL.IDX PT, R115, R102, RZ, 0x181f ;  /* 0x00181fff66737589 */ /* 0x0004e800000e0000 */
[----:B------:R2:W4:Y:S02]  /*3c80*/  SHFL.IDX PT, R11, R101, RZ, 0x181f ;  /* 0x00181fff650b7589 */ /* 0x00052400000e0000 */
.L_x_835:
[----:B------:R-:W5:Y:S01]  /*3c90*/  LDL R125, [R1] ;  /* 0x00000000017d7983 */ /* 0x000f620000100800 */
[----:B------:R-:W-:Y:S01]  /*3ca0*/  BSSY B1, `(.L_x_509) ;  /* 0x00000f2000017945 */ /* 0x000fe20003800000 */
[----:B-----5:R-:W-:-:S13]  /*3cb0*/  LOP3.LUT P6, RZ, R125, 0x1, RZ, 0xc0, !PT ;  /* 0x000000017dff7812 */ /* 0x020fda00078cc0ff */
[----:B------:R-:W-:Y:S05]  /*3cc0*/  @P6 BRA `(.L_x_510) ;  /* 0x0000000c00bc6947 */ /* 0x000fea0003800000 */
[----:B------:R-:W-:Y:S04]  /*3cd0*/  BSSY B2, `(.L_x_511) ;  /* 0x0000079000027945 */ /* 0x000fe80003800000 */
[----:B------:R-:W-:Y:S05]  /*3ce0*/  @P1 BRA `(.L_x_512) ;  /* 0x0000000400dc1947 */ /* 0x000fea0003800000 */
[----:B0-----:R0:W0:Y:S01]  /*3cf0*/  LDS.128 R12, [R90+0x28400] ;  /* 0x028400005a0c7984 */ /* 0x0010220000000c00 */
[----:B------:R-:W-:Y:S01]  /*3d00*/  ISETP.GE.AND P6, PT, R22, R103, PT ;  /* 0x000000671600720c */ /* 0x000fe20003fc6270 */
[----:B------:R-:W-:-:S12]  /*3d10*/  BSSY B3, `(.L_x_513) ;  /* 0x0000071000037945 */ /* 0x000fd80003800000 */
[----:B------:R-:W-:Y:S05]  /*3d20*/  @P6 BRA `(.L_x_514) ;  /* 0x0000000400bc6947 */ /* 0x000fea0003800000 */
[--C-:B------:R-:W-:Y:S02]  /*3d30*/  SHF.R.U32.HI R117, RZ, 0x8, R73.reuse ;  /* 0x00000008ff757819 */ /* 0x100fe40000011649 */
[--C-:B------:R-:W-:Y:S02]  /*3d40*/  SHF.R.U32.HI R74, RZ, 0x10, R73.reuse ;  /* 0x00000010ff4a7819 */ /* 0x100fe40000011649 */
[----:B------:R-:W-:Y:S01]  /*3d50*/  LOP3.LUT R118, R73, 0xff, RZ, 0xc0, !PT ;  /* 0x000000ff49767812 */ /* 0x000fe200078ec0ff */
[----:B------:R-:W-:Y:S01]  /*3d60*/  IMAD.SHL.U32 R117, R117, 0x100, RZ ;  /* 0x0000010075757824 */ /* 0x000fe200078e00ff */
[----:B------:R-:W-:Y:S01]  /*3d70*/  SHF.R.U32.HI R73, RZ, 0x18, R73 ;  /* 0x00000018ff497819 */ /* 0x000fe20000011649 */
[----:B------:R-:W-:Y:S01]  /*3d80*/  IMAD.U32 R74, R74, 0x10000, RZ ;  /* 0x000100004a4a7824 */ /* 0x000fe200078e00ff */
[----:B------:R-:W-:Y:S02]  /*3d90*/  SHF.R.U32.HI R119, RZ, 0x8, R75 ;  /* 0x00000008ff777819 */ /* 0x000fe4000001164b */
[----:B------:R-:W-:-:S02]  /*3da0*/  PRMT R73, R73, 0x654, R118 ;  /* 0x0000065449497816 */ /* 0x000fc40000000076 */
[----:B------:R-:W-:Y:S01]  /*3db0*/  SHF.R.U32.HI R72, RZ, 0x10, R75 ;  /* 0x00000010ff487819 */ /* 0x000fe2000001164b */
[----:B------:R-:W-:Y:S01]  /*3dc0*/  IMAD.SHL.U32 R119, R119, 0x100, RZ ;  /* 0x0000010077777824 */ /* 0x000fe200078e00ff */
[----:B------:R-:W-:Y:S02]  /*3dd0*/  LOP3.LUT R120, R75, 0xff, RZ, 0xc0, !PT ;  /* 0x000000ff4b787812 */ /* 0x000fe400078ec0ff */
[----:B------:R-:W-:Y:S02]  /*3de0*/  LOP3.LUT R73, R73, 0xff00, R117, 0xf8, !PT ;  /* 0x0000ff0049497812 */ /* 0x000fe400078ef875 */
[----:B------:R-:W-:Y:S02]  /*3df0*/  SHF.R.U32.HI R75, RZ, 0x18, R75 ;  /* 0x00000018ff4b7819 */ /* 0x000fe4000001164b */
[----:B------:R-:W-:Y:S02]  /*3e00*/  LOP3.LUT R73, R73, 0xff0000, R74, 0xf8, !PT ;  /* 0x00ff000049497812 */ /* 0x000fe400078ef84a */
[----:B------:R-:W-:-:S02]  /*3e10*/  PRMT R75, R75, 0x654, R120 ;  /* 0x000006544b4b7816 */ /* 0x000fc40000000078 */
[-C--:B------:R-:W-:Y:S02]  /*3e20*/  F2FP.F16.E4M3.UNPACK_B R74, R116.reuse.H1 ;  /* 0x00000074ff4a723e */ /* 0x080fe400030006ff */
[----:B0-----:R-:W-:Y:S02]  /*3e30*/  F2FP.F16.E4M3.UNPACK_B R117, R13 ;  /* 0x0000000dff75723e */ /* 0x001fe400020006ff */
[----:B------:R-:W-:Y:S01]  /*3e40*/  LOP3.LUT R119, R75, 0xff00, R119, 0xf8, !PT ;  /* 0x0000ff004b777812 */ /* 0x000fe200078ef877 */
[----:B------:R-:W-:Y:S01]  /*3e50*/  HADD2.F32 R121, -RZ, R74.H0_H0 ;  /* 0x2000004aff797230 */ /* 0x000fe20000004100 */
[-C--:B------:R-:W-:Y:S01]  /*3e60*/  F2FP.F16.E4M3.UNPACK_B R118, R107.reuse.H1 ;  /* 0x0000006bff76723e */ /* 0x080fe200030006ff */
[--C-:B------:R-:W-:Y:S01]  /*3e70*/  HADD2.F32 R75, -RZ, R117.reuse.H1_H1 ;  /* 0x30000075ff4b7230 */ /* 0x100fe20000004100 */
[----:B------:R-:W-:Y:S01]  /*3e80*/  F2FP.F16.E4M3.UNPACK_B R116, R116 ;  /* 0x00000074ff74723e */ /* 0x000fe200020006ff */
[----:B------:R-:W-:Y:S01]  /*3e90*/  HADD2.F32 R117, -RZ, R117.H0_H0 ;  /* 0x20000075ff757230 */ /* 0x000fe20000004100 */
[----:B------:R-:W-:Y:S01]  /*3ea0*/  F2FP.F16.E4M3.UNPACK_B R107, R107 ;  /* 0x0000006bff6b723e */ /* 0x000fe200020006ff */
[----:B------:R-:W-:-:S02]  /*3eb0*/  HADD2.F32 R120, -RZ, R118.H0_H0 ;  /* 0x20000076ff787230 */ /* 0x000fc40000004100 */
[-C--:B------:R-:W-:Y:S01]  /*3ec0*/  FMUL.FTZ R122, R75, R121.reuse ;  /* 0x000000794b7a7220 */ /* 0x080fe20000410000 */
[----:B------:R-:W-:Y:S02]  /*3ed0*/  HADD2.F32 R118, -RZ, R118.H1_H1 ;  /* 0x30000076ff767230 */ /* 0x000fe40000004100 */
[C---:B------:R-:W-:Y:S01]  /*3ee0*/  FMUL.FTZ R121, R117.reuse, R121 ;  /* 0x0000007975797220 */ /* 0x040fe20000410000 */
[----:B------:R-:W-:-:S03]  /*3ef0*/  FFMA.FTZ R117, R117, R120, -R122 ;  /* 0x0000007875757223 */ /* 0x000fc6000001087a */
[----:B------:R-:W-:Y:S01]  /*3f00*/  FFMA.FTZ R75, R75, R120, R121 ;  /* 0x000000784b4b7223 */ /* 0x000fe20000010079 */
[----:B------:R-:W-:Y:S01]  /*3f10*/  F2FP.F16.E4M3.UNPACK_B R121, R13.H1 ;  /* 0x0000000dff79723e */ /* 0x000fe200030006ff */
[----:B------:R-:W-:-:S04]  /*3f20*/  HADD2.F32 R120, -RZ, R74.H1_H1 ;  /* 0x3000004aff787230 */ /* 0x000fc80000004100 */
[--C-:B------:R-:W-:Y:S02]  /*3f30*/  HADD2.F32 R13, -RZ, R121.reuse.H1_H1 ;  /* 0x30000079ff0d7230 */ /* 0x100fe40000004100 */
[----:B------:R-:W-:-:S03]  /*3f40*/  HADD2.F32 R74, -RZ, R121.H0_H0 ;  /* 0x20000079ff4a7230 */ /* 0x000fc60000004100 */
[CC--:B------:R-:W-:Y:S02]  /*3f50*/  FMUL.FTZ R121, R13.reuse, R120.reuse ;  /* 0x000000780d797220 */ /* 0x0c0fe40000410000 */
[C---:B------:R-:W-:Y:S02]  /*3f60*/  FMUL.FTZ R120, R74.reuse, R120 ;  /* 0x000000784a787220 */ /* 0x040fe40000410000 */
[-C--:B------:R-:W-:Y:S02]  /*3f70*/  FFMA.FTZ R74, R74, R118.reuse, -R121 ;  /* 0x000000764a4a7223 */ /* 0x080fe40000010879 */
[----:B------:R-:W-:Y:S01]  /*3f80*/  FFMA.FTZ R118, R13, R118, R120 ;  /* 0x000000760d767223 */ /* 0x000fe20000010078 */
[----:B------:R-:W-:Y:S02]  /*3f90*/  IMAD.U32 R13, R72, 0x10000, RZ ;  /* 0x00010000480d7824 */ /* 0x000fe400078e00ff */
[----:B------:R-:W-:Y:S01]  /*3fa0*/  IMAD.MOV.U32 R72, RZ, RZ, R15 ;  /* 0x000000ffff487224 */ /* 0x000fe200078e000f */
[----:B------:R-:W-:-:S02]  /*3fb0*/  F2FP.F16.E4M3.UNPACK_B R15, R73.H1 ;  /* 0x00000049ff0f723e */ /* 0x000fc400030006ff */
[----:B------:R-:W-:Y:S02]  /*3fc0*/  LOP3.LUT R13, R119, 0xff0000, R13, 0xf8, !PT ;  /* 0x00ff0000770d7812 */ /* 0x000fe400078ef80d */
[-C--:B------:R-:W-:Y:S01]  /*3fd0*/  F2FP.F16.E4M3.UNPACK_B R122, R72.reuse ;  /* 0x00000048ff7a723e */ /* 0x080fe200020006ff */
[--C-:B------:R-:W-:Y:S01]  /*3fe0*/  HADD2.F32 R121, -RZ, R15.reuse.H0_H0 ;  /* 0x2000000fff797230 */ /* 0x100fe20000004100 */
[-C--:B------:R-:W-:Y:S01]  /*3ff0*/  F2FP.F16.E4M3.UNPACK_B R119, R13.reuse.H1 ;  /* 0x0000000dff77723e */ /* 0x080fe200030006ff */
[----:B------:R-:W-:Y:S01]  /*4000*/  HADD2.F32 R15, -RZ, R15.H1_H1 ;  /* 0x3000000fff0f7230 */ /* 0x000fe20000004100 */
[----:B------:R-:W-:Y:S01]  /*4010*/  F2FP.F16.E4M3.UNPACK_B R72, R72.H1 ;  /* 0x00000048ff48723e */ /* 0x000fe200030006ff */
[--C-:B------:R-:W-:Y:S01]  /*4020*/  HADD2.F32 R120, -RZ, R122.reuse.H1_H1 ;  /* 0x3000007aff787230 */ /* 0x100fe20000004100 */
[----:B------:R-:W-:Y:S01]  /*4030*/  F2FP.SATFINITE.E4M3.F32.PACK_AB_MERGE_C R74, R118, R74, RZ ;  /* 0x0000004a764a723e */ /* 0x000fe200048070ff */
[--C-:B------:R-:W-:Y:S01]  /*4040*/  HADD2.F32 R123, -RZ, R119.reuse.H0_H0 ;  /* 0x20000077ff7b7230 */ /* 0x100fe20000004100 */
[----:B------:R-:W-:Y:S01]  /*4050*/  F2FP.F16.E4M3.UNPACK_B R13, R13 ;  /* 0x0000000dff0d723e */ /* 0x000fe200020006ff */
[----:B------:R-:W-:Y:S01]  /*4060*/  HADD2.F32 R122, -RZ, R122.H0_H0 ;  /* 0x2000007aff7a7230 */ /* 0x000fe20000004100 */
[----:B------:R-:W-:Y:S01]  /*4070*/  F2FP.SATFINITE.E4M3.F32.PACK_AB_MERGE_C R75, R75, R117, R74 ;  /* 0x000000754b4b723e */ /* 0x000fe2000480704a */
[----:B------:R-:W-:-:S02]  /*4080*/  HADD2.F32 R119, -RZ, R119.H1_H1 ;  /* 0x30000077ff777230 */ /* 0x000fc40000004100 */
[----:B------:R-:W-:Y:S01]  /*4090*/  FMUL.FTZ R124, R120, R123 ;  /* 0x0000007b787c7220 */ /* 0x000fe20000410000 */
[-C--:B------:R-:W-:Y:S02]  /*40a0*/  F2FP.F16.E4M3.UNPACK_B R74, R14.reuse ;  /* 0x0000000eff4a723e */ /* 0x080fe400020006ff */
[----:B------:R-:W-:Y:S01]  /*40b0*/  F2FP.F16.E4M3.UNPACK_B R73, R73 ;  /* 0x00000049ff49723e */ /* 0x000fe200020006ff */
[C---:B------:R-:W-:Y:S01]  /*40c0*/  FFMA.FTZ R124, R122.reuse, R121, -R124 ;  /* 0x000000797a7c7223 */ /* 0x040fe2000001087c */
[----:B------:R-:W-:Y:S01]  /*40d0*/  FMUL.FTZ R122, R122, R123 ;  /* 0x0000007b7a7a7220 */ /* 0x000fe20000410000 */
[----:B------:R-:W-:Y:S02]  /*40e0*/  F2FP.F16.E4M3.UNPACK_B R14, R14.H1 ;  /* 0x0000000eff0e723e */ /* 0x000fe400030006ff */
[----:B------:R-:W-:Y:S02]  /*40f0*/  HADD2.F32 R117, -RZ, R73.H0_H0 ;  /* 0x20000049ff757230 */ /* 0x000fe40000004100 */
[----:B------:R-:W-:Y:S01]  /*4100*/  FFMA.FTZ R122, R120, R121, R122 ;  /* 0x00000079787a7223 */ /* 0x000fe2000001007a */
[----:B------:R-:W-:-:S02]  /*4110*/  HADD2.F32 R120, -RZ, R72.H1_H1 ;  /* 0x30000048ff787230 */ /* 0x000fc40000004100 */
[----:B------:R-:W-:Y:S02]  /*4120*/  HADD2.F32 R72, -RZ, R72.H0_H0 ;  /* 0x20000048ff487230 */ /* 0x000fe40000004100 */
[----:B------:R-:W-:Y:S02]  /*4130*/  HADD2.F32 R73, -RZ, R73.H1_H1 ;  /* 0x30000049ff497230 */ /* 0x000fe40000004100 */
[----:B------:R-:W-:-:S04]  /*4140*/  FMUL.FTZ R121, R120, R119 ;  /* 0x0000007778797220 */ /* 0x000fc80000410000 */
[C---:B------:R-:W-:Y:S01]  /*4150*/  FFMA.FTZ R121, R72.reuse, R15, -R121 ;  /* 0x0000000f48797223 */ /* 0x040fe20000010879 */
[----:B------:R-:W-:Y:S01]  /*4160*/  FMUL.FTZ R72, R72, R119 ;  /* 0x0000007748487220 */ /* 0x000fe20000410000 */
[--C-:B------:R-:W-:Y:S02]  /*4170*/  HADD2.F32 R119, -RZ, R13.reuse.H0_H0 ;  /* 0x2000000dff777230 */ /* 0x100fe40000004100 */
[----:B------:R-:W-:Y:S02]  /*4180*/  HADD2.F32 R13, -RZ, R13.H1_H1 ;  /* 0x3000000dff0d7230 */ /* 0x000fe40000004100 */
[----:B------:R-:W-:Y:S01]  /*4190*/  FFMA.FTZ R72, R120, R15, R72 ;  /* 0x0000000f78487223 */ /* 0x000fe20000010048 */
[--C-:B------:R-:W-:Y:S02]  /*41a0*/  HADD2.F32 R15, -RZ, R74.reuse.H1_H1 ;  /* 0x3000004aff0f7230 */ /* 0x100fe40000004100 */
[----:B------:R-:W-:Y:S02]  /*41b0*/  HADD2.F32 R74, -RZ, R74.H0_H0 ;  /* 0x2000004aff4a7230 */ /* 0x000fe40000004100 */
[----:B------:R-:W-:-:S02]  /*41c0*/  HADD2.F32 R120, -RZ, R116.H1_H1 ;  /* 0x30000074ff787230 */ /* 0x000fc40000004100 */
[CC--:B------:R-:W-:Y:S01]  /*41d0*/  FMUL.FTZ R118, R15.reuse, R119.reuse ;  /* 0x000000770f767220 */ /* 0x0c0fe20000410000 */
[----:B------:R-:W-:Y:S02]  /*41e0*/  HADD2.F32 R116, -RZ, R116.H0_H0 ;  /* 0x20000074ff747230 */ /* 0x000fe40000004100 */
[----:B------:R-:W-:Y:S01]  /*41f0*/  FMUL.FTZ R119, R74, R119 ;  /* 0x000000774a777220 */ /* 0x000fe20000410000 */
[----:B------:R-:W-:Y:S01]  /*4200*/  F2FP.SATFINITE.E4M3.F32.PACK_AB_MERGE_C R72, R72, R121, RZ ;  /* 0x000000794848723e */ /* 0x000fe200048070ff */
[-C--:B------:R-:W-:Y:S02]  /*4210*/  FFMA.FTZ R118, R74, R117.reuse, -R118 ;  /* 0x000000754a767223 */ /* 0x080fe40000010876 */
[----:B------:R-:W-:Y:S01]  /*4220*/  FFMA.FTZ R119, R15, R117, R119 ;  /* 0x000000750f777223 */ /* 0x000fe20000010077 */
[--C-:B------:R-:W-:Y:S01]  /*4230*/  HADD2.F32 R15, -RZ, R14.reuse.H1_H1 ;  /* 0x3000000eff0f7230 */ /* 0x100fe20000004100 */
[----:B------:R-:W-:Y:S01]  /*4240*/  F2FP.SATFINITE.E4M3.F32.PACK_AB_MERGE_C R72, R122, R124, R72 ;  /* 0x0000007c7a48723e */ /* 0x000fe20004807048 */
[----:B------:R-:W-:-:S03]  /*4250*/  HADD2.F32 R14, -RZ, R14.H0_H0 ;  /* 0x2000000eff0e7230 */ /* 0x000fc60000004100 */
[CC--:B------:R-:W-:Y:S02]  /*4260*/  FMUL.FTZ R74, R15.reuse, R13.reuse ;  /* 0x0000000d0f4a7220 */ /* 0x0c0fe40000410000 */
[C---:B------:R-:W-:Y:S02]  /*4270*/  FMUL.FTZ R117, R14.reuse, R13 ;  /* 0x0000000d0e757220 */ /* 0x040fe40000410000 */
[-C--:B------:R-:W-:Y:S01]  /*4280*/  FFMA.FTZ R13, R14, R73.reuse, -R74 ;  /* 0x000000490e0d7223 */ /* 0x080fe2000001084a */
[----:B------:R-:W-:Y:S01]  /*4290*/  F2FP.F16.E4M3.UNPACK_B R74, R12.H1 ;  /* 0x0000000cff4a723e */ /* 0x000fe200030006ff */
[----:B------:R-:W-:Y:S01]  /*42a0*/  FFMA.FTZ R14, R15, R73, R117 ;  /* 0x000000490f0e7223 */ /* 0x000fe20000010075 */
[--C-:B------:R-:W-:Y:S02]  /*42b0*/  HADD2.F32 R73, -RZ, R107.reuse.H1_H1 ;  /* 0x3000006bff497230 */ /* 0x100fe40000004100 */
[----:B------:R-:W-:Y:S02]  /*42c0*/  HADD2.F32 R107, -RZ, R107.H0_H0 ;  /* 0x2000006bff6b7230 */ /* 0x000fe40000004100 */
[--C-:B------:R-:W-:Y:S01]  /*42d0*/  HADD2.F32 R15, -RZ, R74.reuse.H1_H1 ;  /* 0x3000004aff0f7230 */ /* 0x100fe20000004100 */
[----:B------:R-:W-:Y:S01]  /*42e0*/  F2FP.SATFINITE.E4M3.F32.PACK_AB_MERGE_C R13, R14, R13, RZ ;  /* 0x0000000d0e0d723e */ /* 0x000fe200048070ff */
[----:B------:R-:W-:-:S03]  /*42f0*/  HADD2.F32 R74, -RZ, R74.H0_H0 ;  /* 0x2000004aff4a7230 */ /* 0x000fc60000004100 */
[----:B------:R-:W-:Y:S01]  /*4300*/  FMUL.FTZ R117, R15, R120 ;  /* 0x000000780f757220 */ /* 0x000fe20000410000 */
[----:B------:R-:W-:Y:S01]  /*4310*/  F2FP.SATFINITE.E4M3.F32.PACK_AB_MERGE_C R118, R119, R118, R13 ;  /* 0x000000767776723e */ /* 0x000fe2000480700d */
[C---:B------:R-:W-:Y:S01]  /*4320*/  FMUL.FTZ R120, R74.reuse, R120 ;  /* 0x000000784a787220 */ /* 0x040fe20000410000 */
[----:B------:R-:W-:Y:S02]  /*4330*/  IMAD.MOV.U32 R13, RZ, RZ, R75 ;  /* 0x000000ffff0d7224 */ /* 0x000fe400078e004b */
[-C--:B------:R-:W-:Y:S01]  /*4340*/  FFMA.FTZ R117, R74, R73.reuse, -R117 ;  /* 0x000000494a757223 */ /* 0x080fe20000010875 */
[----:B------:R-:W-:Y:S01]  /*4350*/  FFMA.FTZ R120, R15, R73, R120 ;  /* 0x000000490f787223 */ /* 0x000fe20000010078 */
[----:B------:R-:W-:Y:S01]  /*4360*/  F2FP.F16.E4M3.UNPACK_B R15, R12 ;  /* 0x0000000cff0f723e */ /* 0x000fe200020006ff */
[----:B------:R-:W-:-:S03]  /*4370*/  IMAD.MOV.U32 R14, RZ, RZ, R118 ;  /* 0x000000ffff0e7224 */ /* 0x000fc600078e0076 */
[----:B------:R-:W-:Y:S01]  /*4380*/  F2FP.SATFINITE.E4M3.F32.PACK_AB_MERGE_C R117, R120, R117, RZ ;  /* 0x000000757875723e */ /* 0x000fe200048070ff */
[--C-:B------:R-:W-:Y:S02]  /*4390*/  HADD2.F32 R12, -RZ, R15.reuse.H1_H1 ;  /* 0x3000000fff0c7230 */ /* 0x100fe40000004100 */
[----:B------:R-:W-:-:S03]  /*43a0*/  HADD2.F32 R15, -RZ, R15.H0_H0 ;  /* 0x2000000fff0f7230 */ /* 0x000fc60000004100 */
[CC--:B------:R-:W-:Y:S02]  /*43b0*/  FMUL.FTZ R73, R12.reuse, R116.reuse ;  /* 0x000000740c497220 */ /* 0x0c0fe40000410000 */
[C---:B------:R-:W-:Y:S02]  /*43c0*/  FMUL.FTZ R116, R15.reuse, R116 ;  /* 0x000000740f747220 */ /* 0x040fe40000410000 */
[-C--:B------:R-:W-:Y:S01]  /*43d0*/  FFMA.FTZ R73, R15, R107.reuse, -R73 ;  /* 0x0000006b0f497223 */ /* 0x080fe20000010849 */
[----:B------:R-:W-:Y:S02]  /*43e0*/  IMAD.MOV.U32 R15, RZ, RZ, R72 ;  /* 0x000000ffff0f7224 */ /* 0x000fe400078e0048 */
[----:B------:R-:W-:-:S05]  /*43f0*/  FFMA.FTZ R116, R12, R107, R116 ;  /* 0x0000006b0c747223 */ /* 0x000fca0000010074 */
[----:B------:R-:W-:-:S04]  /*4400*/  F2FP.SATFINITE.E4M3.F32.PACK_AB_MERGE_C R73, R116, R73, R117 ;  /* 0x000000497449723e */ /* 0x000fc80004807075 */
[----:B------:R-:W-:-:S07]  /*4410*/  MOV R12, R73 ;  /* 0x00000049000c7202 */ /* 0x000fce0000000f00 */
.L_x_514:
[----:B------:R-:W-:Y:S05]  /*4420*/  BSYNC B3 ;  /* 0x0000000000037941 */ /* 0x000fea0003800000 */
.L_x_513:
[----:B----4-:R-:W-:-:S05]  /*4430*/  IADD3 R72, P6, R16, R11, RZ ;  /* 0x0000000b10487210 */ /* 0x010fca0007fde0ff */
[----:B---3--:R-:W-:-:S05]  /*4440*/  IMAD.X R73, R115, 0x1, R17, P6 ;  /* 0x0000000173497824 */ /* 0x008fca00030e0611 */
[----:B0-----:R0:W-:Y:S03]  /*4450*/  ST.E.128 desc[UR36][R72.64], R12 ;  /* 0x0000000c48007985 */ /* 0x0011e6000c101d24 */
.L_x_512:
[----:B------:R-:W-:Y:S05]  /*4460*/  BSYNC B2 ;  /* 0x0000000000027941 */ /* 0x000fea0003800000 */
.L_x_511:
[----:B------:R-:W-:-:S13]  /*4470*/  LOP3.LUT P6, RZ, R125, 0x2, RZ, 0xc0, !PT ;  /* 0x000000027dff7812 */ /* 0x000fda00078cc0ff */
[----:B------:R-:W-:Y:S05]  /*4480*/  @P6 BRA `(.L_x_510) ;  /* 0x0000000400cc6947 */ /* 0x000fea0003800000 */
[----:B0-----:R0:W0:Y:S01]  /*4490*/  LDS.128 R12, [R90+0x2c400] ;  /* 0x02c400005a0c7984 */ /* 0x0010220000000c00 */
[----:B----4-:R-:W-:Y:S01]  /*44a0*/  IADD3 R72, P6, R18, R11, RZ ;  /* 0x0000000b12487210 */ /* 0x010fe20007fde0ff */
[----:B------:R-:W-:Y:S04]  /*44b0*/  BSSY B2, `(.L_x_515) ;  /* 0x000006f000027945 */ /* 0x000fe80003800000 */
[----:B---3--:R-:W-:Y:S01]  /*44c0*/  IMAD.X R73, R115, 0x1, R217, P6 ;  /* 0x0000000173497824 */ /* 0x008fe200030e06d9 */
[----:B------:R-:W-:-:S13]  /*44d0*/  ISETP.GE.AND P6, PT, R218, R103, PT ;  /* 0x00000067da00720c */ /* 0x000fda0003fc6270 */
[----:B------:R-:W-:Y:S05]  /*44e0*/  @P6 BRA `(.L_x_516) ;  /* 0x0000000400ac6947 */ /* 0x000fea0003800000 */
[--C-:B------:R-:W-:Y:S02]  /*44f0*/  SHF.R.U32.HI R74, RZ, 0x18, R69.reuse ;  /* 0x00000018ff4a7819 */ /* 0x100fe40000011645 */
[----:B------:R-:W-:Y:S02]  /*4500*/  LOP3.LUT R68, R69, 0xff, RZ, 0xc0, !PT ;  /* 0x000000ff45447812 */ /* 0x000fe400078ec0ff */
[--C-:B------:R-:W-:Y:S02]  /*4510*/  SHF.R.U32.HI R70, RZ, 0x8, R69.reuse ;  /* 0x00000008ff467819 */ /* 0x100fe40000011645 */
[----:B------:R-:W-:Y:S02]  /*4520*/  SHF.R.U32.HI R69, RZ, 0x10, R69 ;  /* 0x00000010ff457819 */ /* 0x000fe40000011645 */
[----:B------:R-:W-:Y:S02]  /*4530*/  PRMT R68, R74, 0x654, R68 ;  /* 0x000006544a447816 */ /* 0x000fe40000000044 */
[----:B------:R-:W-:Y:S01]  /*4540*/  SHF.L.U32 R70, R70, 0x8, RZ ;  /* 0x0000000846467819 */ /* 0x000fe200000006ff */
[----:B------:R-:W-:Y:S01]  /*4550*/  IMAD.U32 R69, R69, 0x10000, RZ ;  /* 0x0001000045457824 */ /* 0x000fe200078e00ff */
[----:B------:R-:W-:-:S02]  /*4560*/  SHF.R.U32.HI R115, RZ, 0x8, R71 ;  /* 0x00000008ff737819 */ /* 0x000fc40000011647 */
[----:B------:R-:W-:Y:S02]  /*4570*/  LOP3.LUT R68, R68, 0xff00, R70, 0xf8, !PT ;  /* 0x0000ff0044447812 */ /* 0x000fe400078ef846 */
[--C-:B------:R-:W-:Y:S01]  /*4580*/  SHF.R.U32.HI R75, RZ, 0x18, R71.reuse ;  /* 0x00000018ff4b7819 */ /* 0x100fe20000011647 */
[----:B------:R-:W-:Y:S01]  /*4590*/  IMAD.SHL.U32 R115, R115, 0x100, RZ ;  /* 0x0000010073737824 */ /* 0x000fe200078e00ff */
[----:B------:R-:W-:Y:S02]  /*45a0*/  LOP3.LUT R107, R71, 0xff, RZ, 0xc0, !PT ;  /* 0x000000ff476b7812 */ /* 0x000fe400078ec0ff */
[----:B------:R-:W-:Y:S02]  /*45b0*/  SHF.R.U32.HI R11, RZ, 0x10, R71 ;  /* 0x00000010ff0b7819 */ /* 0x000fe40000011647 */
[----:B------:R-:W-:Y:S02]  /*45c0*/  LOP3.LUT R68, R68, 0xff0000, R69, 0xf8, !PT ;  /* 0x00ff000044447812 */ /* 0x000fe400078ef845 */
[----:B------:R-:W-:Y:S01]  /*45d0*/  PRMT R75, R75, 0x654, R107 ;  /* 0x000006544b4b7816 */ /* 0x000fe2000000006b */
[----:B------:R-:W-:Y:S01]  /*45e0*/  IMAD.U32 R11, R11, 0x10000, RZ ;  /* 0x000100000b0b7824 */ /* 0x000fe200078e00ff */
[----:B------:R-:W-:-:S02]  /*45f0*/  F2FP.F16.E4M3.UNPACK_B R69, R114.H1 ;  /* 0x00000072ff45723e */ /* 0x000fc400030006ff */
[----:B0-----:R-:W-:Y:S02]  /*4600*/  F2FP.F16.E4M3.UNPACK_B R71, R13 ;  /* 0x0000000dff47723e */ /* 0x001fe400020006ff */
[----:B------:R-:W-:Y:S01]  /*4610*/  LOP3.LUT R75, R75, 0xff00, R115, 0xf8, !PT ;  /* 0x0000ff004b4b7812 */ /* 0x000fe200078ef873 */
[----:B------:R-:W-:Y:S01]  /*4620*/  HADD2.F32 R115, -RZ, R69.H0_H0 ;  /* 0x20000045ff737230 */ /* 0x000fe20000004100 */
[----:B------:R-:W-:Y:S01]  /*4630*/  F2FP.F16.E4M3.UNPACK_B R74, R104.H1 ;  /* 0x00000068ff4a723e */ /* 0x000fe200030006ff */
[--C-:B------:R-:W-:Y:S01]  /*4640*/  HADD2.F32 R70, -RZ, R71.reuse.H1_H1 ;  /* 0x30000047ff467230 */ /* 0x100fe20000004100 */
[----:B------:R-:W-:Y:S01]  /*4650*/  LOP3.LUT R11, R75, 0xff0000, R11, 0xf8, !PT ;  /* 0x00ff00004b0b7812 */ /* 0x000fe200078ef80b */
[----:B------:R-:W-:Y:S01]  /*4660*/  HADD2.F32 R71, -RZ, R71.H0_H0 ;  /* 0x20000047ff477230 */ /* 0x000fe20000004100 */
[----:B------:R-:W-:Y:S01]  /*4670*/  F2FP.F16.E4M3.UNPACK_B R114, R114 ;  /* 0x00000072ff72723e */ /* 0x000fe200020006ff */
[--C-:B------:R-:W-:Y:S02]  /*4680*/  HADD2.F32 R107, -RZ, R74.reuse.H0_H0 ;  /* 0x2000004aff6b7230 */ /* 0x100fe40000004100 */
[----:B------:R-:W-:Y:S01]  /*4690*/  FMUL.FTZ R116, R70, R115 ;  /* 0x0000007346747220 */ /* 0x000fe20000410000 */
[----:B------:R-:W-:-:S02]  /*46a0*/  HADD2.F32 R74, -RZ, R74.H1_H1 ;  /* 0x3000004aff4a7230 */ /* 0x000fc40000004100 */
[C---:B------:R-:W-:Y:S01]  /*46b0*/  FMUL.FTZ R115, R71.reuse, R115 ;  /* 0x0000007347737220 */ /* 0x040fe20000410000 */
[----:B------:R-:W-:Y:S01]  /*46c0*/  F2FP.F16.E4M3.UNPACK_B R75, R11.H1 ;  /* 0x0000000bff4b723e */ /* 0x000fe200030006ff */
[----:B------:R-:W-:Y:S01]  /*46d0*/  FFMA.FTZ R71, R71, R107, -R116 ;  /* 0x0000006b47477223 */ /* 0x000fe20000010874 */
[----:B------:R-:W-:Y:S01]  /*46e0*/  F2FP.F16.E4M3.UNPACK_B R116, R15 ;  /* 0x0000000fff74723e */ /* 0x000fe200020006ff */
[----:B------:R-:W-:Y:S01]  /*46f0*/  FFMA.FTZ R70, R70, R107, R115 ;  /* 0x0000006b46467223 */ /* 0x000fe20000010073 */
[----:B------:R-:W-:Y:S01]  /*4700*/  F2FP.F16.E4M3.UNPACK_B R115, R13.H1 ;  /* 0x0000000dff73723e */ /* 0x000fe200030006ff */
[----:B------:R-:W-:Y:S01]  /*4710*/  HADD2.F32 R107, -RZ, R69.H1_H1 ;  /* 0x30000045ff6b7230 */ /* 0x000fe20000004100 */
[----:B------:R-:W-:Y:S01]  /*4720*/  F2FP.F16.E4M3.UNPACK_B R15, R15.H1 ;  /* 0x0000000fff0f723e */ /* 0x000fe200030006ff */
[----:B------:R-:W-:Y:S01]  /*4730*/  HADD2.F32 R117, -RZ, R75.H0_H0 ;  /* 0x2000004bff757230 */ /* 0x000fe20000004100 */
[----:B------:R-:W-:Y:S01]  /*4740*/  F2FP.F16.E4M3.UNPACK_B R11, R11 ;  /* 0x0000000bff0b723e */ /* 0x000fe200020006ff */
[--C-:B------:R-:W-:Y:S01]  /*4750*/  HADD2.F32 R13, -RZ, R115.reuse.H1_H1 ;  /* 0x30000073ff0d7230 */ /* 0x100fe20000004100 */
[----:B------:R-:W-:Y:S01]  /*4760*/  F2FP.F16.E4M3.UNPACK_B R104, R104 ;  /* 0x00000068ff68723e */ /* 0x000fe200020006ff */
[----:B------:R-:W-:-:S02]  /*4770*/  HADD2.F32 R69, -RZ, R115.H0_H0 ;  /* 0x20000073ff457230 */ /* 0x000fc40000004100 */
[----:B------:R-:W-:Y:S02]  /*4780*/  HADD2.F32 R75, -RZ, R75.H1_H1 ;  /* 0x3000004bff4b7230 */ /* 0x000fe40000004100 */
[-C--:B------:R-:W-:Y:S01]  /*4790*/  FMUL.FTZ R115, R13, R107.reuse ;  /* 0x0000006b0d737220 */ /* 0x080fe20000410000 */
[----:B------:R-:W-:-:S03]  /*47a0*/  FMUL.FTZ R107, R69, R107 ;  /* 0x0000006b456b7220 */ /* 0x000fc60000410000 */
[-C--:B------:R-:W-:Y:S01]  /*47b0*/  FFMA.FTZ R69, R69, R74.reuse, -R115 ;  /* 0x0000004a45457223 */ /* 0x080fe20000010873 */
[----:B------:R-:W-:Y:S01]  /*47c0*/  FFMA.FTZ R74, R13, R74, R107 ;  /* 0x0000004a0d4a7223 */ /* 0x000fe2000001006b */
[-C--:B------:R-:W-:Y:S01]  /*47d0*/  F2FP.F16.E4M3.UNPACK_B R13, R68.reuse.H1 ;  /* 0x00000044ff0d723e */ /* 0x080fe200030006ff */
[--C-:B------:R-:W-:Y:S01]  /*47e0*/  HADD2.F32 R107, -RZ, R116.reuse.H1_H1 ;  /* 0x30000074ff6b7230 */ /* 0x100fe20000004100 */
[----:B------:R-:W-:Y:S01]  /*47f0*/  F2FP.F16.E4M3.UNPACK_B R68, R68 ;  /* 0x00000044ff44723e */ /* 0x000fe200020006ff */
[----:B------:R-:W-:Y:S01]  /*4800*/  HADD2.F32 R116, -RZ, R116.H0_H0 ;  /* 0x20000074ff747230 */ /* 0x000fe20000004100 */
[----:B------:R-:W-:Y:S01]  /*4810*/  F2FP.SATFINITE.E4M3.F32.PACK_AB_MERGE_C R69, R74, R69, RZ ;  /* 0x000000454a45723e */ /* 0x000fe200048070ff */
[--C-:B------:R-:W-:Y:S02]  /*4820*/  HADD2.F32 R115, -RZ, R13.reuse.H0_H0 ;  /* 0x2000000dff737230 */ /* 0x100fe40000004100 */
[----:B------:R-:W-:Y:S01]  /*4830*/  FMUL.FTZ R118, R107, R117 ;  /* 0x000000756b767220 */ /* 0x000fe20000410000 */
[----:B------:R-:W-:Y:S01]  /*4840*/  HADD2.F32 R13, -RZ, R13.H1_H1 ;  /* 0x3000000dff0d7230 */ /* 0x000fe20000004100 */
[----:B------:R-:W-:Y:S01]  /*4850*/  F2FP.SATFINITE.E4M3.F32.PACK_AB_MERGE_C R70, R70, R71, R69 ;  /* 0x000000474646723e */ /* 0x000fe20004807045 */
[----:B------:R-:W-:-:S02]  /*4860*/  HADD2.F32 R71, -RZ, R68.H0_H0 ;  /* 0x20000044ff477230 */ /* 0x000fc40000004100 */
[C---:B------:R-:W-:Y:S01]  /*4870*/  FFMA.FTZ R118, R116.reuse, R115, -R118 ;  /* 0x0000007374767223 */ /* 0x040fe20000010876 */
[----:B------:R-:W-:Y:S01]  /*4880*/  FMUL.FTZ R116, R116, R117 ;  /* 0x0000007574747220 */ /* 0x000fe20000410000 */
[-C--:B------:R-:W-:Y:S01]  /*4890*/  F2FP.F16.E4M3.UNPACK_B R69, R14.reuse ;  /* 0x0000000eff45723e */ /* 0x080fe200020006ff */
[----:B------:R-:W-:Y:S01]  /*48a0*/  HADD2.F32 R68, -RZ, R68.H1_H1 ;  /* 0x30000044ff447230 */ /* 0x000fe20000004100 */
[----:B------:R-:W-:Y:S01]  /*48b0*/  F2FP.F16.E4M3.UNPACK_B R14, R14.H1 ;  /* 0x0000000eff0e723e */ /* 0x000fe200030006ff */
[----:B------:R-:W-:Y:S01]  /*48c0*/  FFMA.FTZ R116, R107, R115, R116 ;  /* 0x000000736b747223 */ /* 0x000fe20000010074 */
[--C-:B------:R-:W-:Y:S02]  /*48d0*/  HADD2.F32 R107, -RZ, R15.reuse.H1_H1 ;  /* 0x3000000fff6b7230 */ /* 0x100fe40000004100 */
[----:B------:R-:W-:-:S03]  /*48e0*/  HADD2.F32 R15, -RZ, R15.H0_H0 ;  /* 0x2000000fff0f7230 */ /* 0x000fc60000004100 */
        /* <DEDUP_REMOVED lines=9> */
[-C--:B------:R-:W-:Y:S01]  /*4980*/  FMUL.FTZ R74, R13, R75.reuse ;  /* 0x0000004b0d4a7220 */ /* 0x080fe20000410000 */
        /* <DEDUP_REMOVED lines=10> */
[----:B------:R-:W-:Y:S01]  /*4a30*/  FFMA.FTZ R11, R14, R68, -R69 ;  /* 0x000000440e0b7223 */ /* 0x000fe20000010845 */
[----:B------:R-:W-:Y:S01]  /*4a40*/  F2FP.F16.E4M3.UNPACK_B R69, R12.H1 ;  /* 0x0000000cff45723e */ /* 0x000fe200030006ff */
[----:B------:R-:W-:Y:S01]  /*4a50*/  FFMA.FTZ R13, R13, R68, R71 ;  /* 0x000000440d0d7223 */ /* 0x000fe20000010047 */
[--C-:B------:R-:W-:Y:S02]  /*4a60*/  HADD2.F32 R68, -RZ, R104.reuse.H1_H1 ;  /* 0x30000068ff447230 */ /* 0x100fe40000004100 */
[----:B------:R-:W-:Y:S02]  /*4a70*/  HADD2.F32 R104, -RZ, R104.H0_H0 ;  /* 0x20000068ff687230 */ /* 0x000fe40000004100 */
[--C-:B------:R-:W-:Y:S01]  /*4a80*/  HADD2.F32 R14, -RZ, R69.reuse.H1_H1 ;  /* 0x30000045ff0e7230 */ /* 0x100fe20000004100 */
[----:B------:R-:W-:Y:S01]  /*4a90*/  F2FP.SATFINITE.E4M3.F32.PACK_AB_MERGE_C R11, R13, R11, RZ ;  /* 0x0000000b0d0b723e */ /* 0x000fe200048070ff */
[----:B------:R-:W-:-:S02]  /*4aa0*/  HADD2.F32 R69, -RZ, R69.H0_H0 ;  /* 0x20000045ff457230 */ /* 0x000fc40000004100 */
[----:B------:R-:W-:Y:S02]  /*4ab0*/  IMAD.MOV.U32 R13, RZ, RZ, R70 ;  /* 0x000000ffff0d7224 */ /* 0x000fe400078e0046 */
[-C--:B------:R-:W-:Y:S01]  /*4ac0*/  FMUL.FTZ R71, R14, R107.reuse ;  /* 0x0000006b0e477220 */ /* 0x080fe20000410000 */
[----:B------:R-:W-:-:S03]  /*4ad0*/  FMUL.FTZ R107, R69, R107 ;  /* 0x0000006b456b7220 */ /* 0x000fc60000410000 */
[-C--:B------:R-:W-:Y:S01]  /*4ae0*/  FFMA.FTZ R71, R69, R68.reuse, -R71 ;  /* 0x0000004445477223 */ /* 0x080fe20000010847 */
[----:B------:R-:W-:Y:S01]  /*4af0*/  FFMA.FTZ R107, R14, R68, R107 ;  /* 0x000000440e6b7223 */ /* 0x000fe2000001006b */
[----:B------:R-:W-:-:S04]  /*4b00*/  F2FP.F16.E4M3.UNPACK_B R14, R12 ;  /* 0x0000000cff0e723e */ /* 0x000fc800020006ff */
[----:B------:R-:W-:Y:S01]  /*4b10*/  F2FP.SATFINITE.E4M3.F32.PACK_AB_MERGE_C R71, R107, R71, RZ ;  /* 0x000000476b47723e */ /* 0x000fe200048070ff */
[--C-:B------:R-:W-:Y:S02]  /*4b20*/  HADD2.F32 R12, -RZ, R14.reuse.H1_H1 ;  /* 0x3000000eff0c7230 */ /* 0x100fe40000004100 */
[----:B------:R-:W-:-:S03]  /*4b30*/  HADD2.F32 R14, -RZ, R14.H0_H0 ;  /* 0x2000000eff0e7230 */ /* 0x000fc60000004100 */
[-C--:B------:R-:W-:Y:S02]  /*4b40*/  FMUL.FTZ R68, R12, R114.reuse ;  /* 0x000000720c447220 */ /* 0x080fe40000410000 */
[C---:B------:R-:W-:Y:S02]  /*4b50*/  FMUL.FTZ R114, R14.reuse, R114 ;  /* 0x000000720e727220 */ /* 0x040fe40000410000 */
[----:B------:R-:W-:Y:S01]  /*4b60*/  FFMA.FTZ R68, R14, R104, -R68 ;  /* 0x000000680e447223 */ /* 0x000fe20000010844 */
[----:B------:R-:W-:Y:S01]  /*4b70*/  F2FP.SATFINITE.E4M3.F32.PACK_AB_MERGE_C R14, R75, R74, R11 ;  /* 0x0000004a4b0e723e */ /* 0x000fe2000480700b */
[----:B------:R-:W-:-:S05]  /*4b80*/  FFMA.FTZ R114, R12, R104, R114 ;  /* 0x000000680c727223 */ /* 0x000fca0000010072 */
[----:B------:R-:W-:-:S07]  /*4b90*/  F2FP.SATFINITE.E4M3.F32.PACK_AB_MERGE_C R12, R114, R68, R71 ;  /* 0x00000044720c723e */ /* 0x000fce0004807047 */
.L_x_516:
[----:B------:R-:W-:Y:S05]  /*4ba0*/  BSYNC B2 ;  /* 0x0000000000027941 */ /* 0x000fea0003800000 */
.L_x_515:
[----:B0-----:R0:W-:Y:S02]  /*4bb0*/  ST.E.128 desc[UR36][R72.64], R12 ;  /* 0x0000000c48007985 */ /* 0x0011e4000c101d24 */
.L_x_510:
[----:B------:R-:W-:Y:S05]  /*4bc0*/  BSYNC B1 ;  /* 0x0000000000017941 */ /* 0x000fea0003800000 */
.L_x_509:
[----:B------:R-:W-:-:S03]  /*4bd0*/  UMOV UR4, 0xffffffff ;  /* 0xffffffff00047882 */ /* 0x000fc60000000000 */
[----:B------:R-:W-:Y:S05]  /*4be0*/  BRA.DIV UR4, `(.L_x_517) ;  /* 0x0000025604ac7947 */ /* 0x000fea000b800000 */
[----:B------:R0:W0:Y:S04]  /*4bf0*/  SHFL.IDX PT, R70, R102, 0x1, 0x181f ;  /* 0x00381f0066467f89 */ /* 0x00002800000e0000 */
[----:B----4-:R4:W0:Y:S02]  /*4c00*/  SHFL.IDX PT, R11, R101, 0x1, 0x181f ;  /* 0x00381f00650b7f89 */ /* 0x01082400000e0000 */
.L_x_839:
[----:B------:R-:W-:Y:S04]  /*4c10*/  BSSY B1, `(.L_x_518) ;  /* 0x00000f0000017945 */ /* 0x000fe80003800000 */
[----:B------:R-:W-:Y:S05]  /*4c20*/  @P2 BRA `(.L_x_519) ;  /* 0x0000000c00b82947 */ /* 0x000fea0003800000 */
[----:B------:R-:W-:Y:S04]  /*4c30*/  BSSY B2, `(.L_x_520) ;  /* 0x0000075000027945 */ /* 0x000fe80003800000 */
[----:B------:R-:W-:Y:S05]  /*4c40*/  @P1 BRA `(.L_x_521) ;  /* 0x0000000400cc1947 */ /* 0x000fea0003800000 */
[----:B0-----:R0:W0:Y:S01]  /*4c50*/  LDS.128 R12, [R90+0x29400] ;  /* 0x029400005a0c7984 */ /* 0x0010220000000c00 */
[----:B------:R-:W-:Y:S01]  /*4c60*/  IADD3 R68, P2, R16, R11, RZ ;  /* 0x0000000b10447210 */ /* 0x000fe20007f5e0ff */
[----:B------:R-:W-:Y:S04]  /*4c70*/  BSSY B3, `(.L_x_522) ;  /* 0x000006f000037945 */ /* 0x000fe80003800000 */
[----:B------:R-:W-:Y:S01]  /*4c80*/  IMAD.X R69, R70, 0x1, R17, P2 ;  /* 0x0000000146457824 */ /* 0x000fe200010e0611 */
[----:B------:R-:W-:-:S13]  /*4c90*/  ISETP.GE.AND P2, PT, R22, R103, PT ;  /* 0x000000671600720c */ /* 0x000fda0003f46270 */
[----:B------:R-:W-:Y:S05]  /*4ca0*/  @P2 BRA `(.L_x_523) ;  /* 0x0000000400ac2947 */ /* 0x000fea0003800000 */
[----:B------:R-:W-:Y:S02]  /*4cb0*/  SHF.R.U32.HI R73, RZ, 0x18, R65 ;  /* 0x00000018ff497819 */ /* 0x000fe40000011641 */
[----:B------:R-:W-:Y:S02]  /*4cc0*/  LOP3.LUT R74, R65, 0xff, RZ, 0xc0, !PT ;  /* 0x000000ff414a7812 */ /* 0x000fe400078ec0ff */
[----:B------:R-:W-:Y:S02]  /*4cd0*/  F2FP.F16.E4M3.UNPACK_B R104, R112.H1 ;  /* 0x00000070ff68723e */ /* 0x000fe400030006ff */
[----:B------:R-:W-:Y:S02]  /*4ce0*/  PRMT R73, R73, 0x654, R74 ;  /* 0x0000065449497816 */ /* 0x000fe4000000004a */
[----:B0-----:R-:W-:Y:S01]  /*4cf0*/  MOV R74, R13 ;  /* 0x0000000d004a7202 */ /* 0x001fe20000000f00 */
[--C-:B------:R-:W-:Y:S01]  /*4d00*/  HADD2.F32 R114, -RZ, R104.reuse.H0_H0 ;  /* 0x20000068ff727230 */ /* 0x100fe20000004100 */
[----:B------:R-:W-:Y:S01]  /*4d10*/  F2FP.F16.E4M3.UNPACK_B R13, R113.H1 ;  /* 0x00000071ff0d723e */ /* 0x000fe200030006ff */
[----:B------:R-:W-:Y:S01]  /*4d20*/  HADD2.F32 R104, -RZ, R104.H1_H1 ;  /* 0x30000068ff687230 */ /* 0x000fe20000004100 */
[----:B------:R-:W-:-:S02]  /*4d30*/  F2FP.F16.E4M3.UNPACK_B R107, R74 ;  /* 0x0000004aff6b723e */ /* 0x000fc400020006ff */
[----:B------:R-:W-:Y:S01]  /*4d40*/  F2FP.F16.E4M3.UNPACK_B R74, R74.H1 ;  /* 0x0000004aff4a723e */ /* 0x000fe200030006ff */
[----:B------:R-:W-:Y:S01]  /*4d50*/  HADD2.F32 R116, -RZ, R13.H0_H0 ;  /* 0x2000000dff747230 */ /* 0x000fe20000004100 */
[----:B------:R-:W-:Y:S01]  /*4d60*/  F2FP.F16.E4M3.UNPACK_B R113, R113 ;  /* 0x00000071ff71723e */ /* 0x000fe200020006ff */
[--C-:B------:R-:W-:Y:S01]  /*4d70*/  HADD2.F32 R75, -RZ, R107.reuse.H1_H1 ;  /* 0x3000006bff4b7230 */ /* 0x100fe20000004100 */
[----:B------:R-:W-:Y:S01]  /*4d80*/  F2FP.F16.E4M3.UNPACK_B R112, R112 ;  /* 0x00000070ff70723e */ /* 0x000fe200020006ff */
[----:B------:R-:W-:Y:S01]  /*4d90*/  HADD2.F32 R107, -RZ, R107.H0_H0 ;  /* 0x2000006bff6b7230 */ /* 0x000fe20000004100 */
[----:B------:R-:W-:Y:S01]  /*4da0*/  SHF.R.U32.HI R64, RZ, 0x8, R65 ;  /* 0x00000008ff407819 */ /* 0x000fe20000011641 */
[--C-:B------:R-:W-:Y:S02]  /*4db0*/  HADD2.F32 R117, -RZ, R113.reuse.H1_H1 ;  /* 0x30000071ff757230 */ /* 0x100fe40000004100 */
[----:B---3--:R-:W-:Y:S01]  /*4dc0*/  FMUL.FTZ R115, R75, R116 ;  /* 0x000000744b737220 */ /* 0x008fe20000410000 */
[----:B------:R-:W-:-:S02]  /*4dd0*/  HADD2.F32 R113, -RZ, R113.H0_H0 ;  /* 0x20000071ff717230 */ /* 0x000fc40000004100 */
[C---:B------:R-:W-:Y:S01]  /*4de0*/  FMUL.FTZ R116, R107.reuse, R116 ;  /* 0x000000746b747220 */ /* 0x040fe20000410000 */
[----:B------:R-:W-:Y:S01]  /*4df0*/  SHF.R.U32.HI R71, RZ, 0x8, R67 ;  /* 0x00000008ff477819 */ /* 0x000fe20000011643 */
[-C--:B------:R-:W-:Y:S01]  /*4e00*/  FFMA.FTZ R115, R107, R114.reuse, -R115 ;  /* 0x000000726b737223 */ /* 0x080fe20000010873 */
[----:B------:R-:W-:Y:S01]  /*4e10*/  SHF.R.U32.HI R66, RZ, 0x10, R65 ;  /* 0x00000010ff427819 */ /* 0x000fe20000011641 */
[----:B------:R-:W-:Y:S01]  /*4e20*/  FFMA.FTZ R116, R75, R114, R116 ;  /* 0x000000724b747223 */ /* 0x000fe20000010074 */
[----:B------:R-:W-:Y:S01]  /*4e30*/  HADD2.F32 R75, -RZ, R13.H1_H1 ;  /* 0x3000000dff4b7230 */ /* 0x000fe20000004100 */
[--C-:B------:R-:W-:Y:S01]  /*4e40*/  SHF.R.U32.HI R72, RZ, 0x18, R67.reuse ;  /* 0x00000018ff487819 */ /* 0x100fe20000011643 */
[--C-:B------:R-:W-:Y:S01]  /*4e50*/  HADD2.F32 R13, -RZ, R74.reuse.H1_H1 ;  /* 0x3000004aff0d7230 */ /* 0x100fe20000004100 */
[----:B------:R-:W-:Y:S01]  /*4e60*/  LOP3.LUT R65, R67, 0xff, RZ, 0xc0, !PT ;  /* 0x000000ff43417812 */ /* 0x000fe200078ec0ff */
[----:B------:R-:W-:Y:S01]  /*4e70*/  HADD2.F32 R74, -RZ, R74.H0_H0 ;  /* 0x2000004aff4a7230 */ /* 0x000fe20000004100 */
[----:B------:R-:W-:-:S02]  /*4e80*/  SHF.R.U32.HI R67, RZ, 0x10, R67 ;  /* 0x00000010ff437819 */ /* 0x000fc40000011643 */
[-C--:B------:R-:W-:Y:S01]  /*4e90*/  FMUL.FTZ R107, R13, R75.reuse ;  /* 0x0000004b0d6b7220 */ /* 0x080fe20000410000 */
[----:B------:R-:W-:Y:S01]  /*4ea0*/  PRMT R65, R72, 0x654, R65 ;  /* 0x0000065448417816 */ /* 0x000fe20000000041 */
[C---:B------:R-:W-:Y:S01]  /*4eb0*/  FMUL.FTZ R75, R74.reuse, R75 ;  /* 0x0000004b4a4b7220 */ /* 0x040fe20000410000 */
[----:B------:R-:W-:Y:S02]  /*4ec0*/  IMAD.U32 R67, R67, 0x10000, RZ ;  /* 0x0001000043437824 */ /* 0x000fe400078e00ff */
[----:B------:R-:W-:Y:S01]  /*4ed0*/  FFMA.FTZ R74, R74, R104, -R107 ;  /* 0x000000684a4a7223 */ /* 0x000fe2000001086b */
[----:B------:R-:W-:Y:S01]  /*4ee0*/  F2FP.F16.E4M3.UNPACK_B R107, R12.H1 ;  /* 0x0000000cff6b723e */ /* 0x000fe200030006ff */
[----:B------:R-:W-:Y:S01]  /*4ef0*/  FFMA.FTZ R13, R13, R104, R75 ;  /* 0x000000680d0d7223 */ /* 0x000fe2000001004b */
[----:B------:R-:W-:Y:S01]  /*4f00*/  F2FP.F16.E4M3.UNPACK_B R12, R12 ;  /* 0x0000000cff0c723e */ /* 0x000fe200020006ff */
[----:B------:R-:W-:Y:S02]  /*4f10*/  HADD2.F32 R104, -RZ, R112.H1_H1 ;  /* 0x30000070ff687230 */ /* 0x000fe40000004100 */
[--C-:B------:R-:W-:Y:S01]  /*4f20*/  HADD2.F32 R75, -RZ, R107.reuse.H1_H1 ;  /* 0x3000006bff4b7230 */ /* 0x100fe20000004100 */
[----:B------:R-:W-:Y:S01]  /*4f30*/  F2FP.SATFINITE.E4M3.F32.PACK_AB_MERGE_C R13, R13, R74, RZ ;  /* 0x0000004a0d0d723e */ /* 0x000fe200048070ff */
[----:B------:R-:W-:-:S02]  /*4f40*/  HADD2.F32 R107, -RZ, R107.H0_H0 ;  /* 0x2000006bff6b7230 */ /* 0x000fc40000004100 */
[--C-:B------:R-:W-:Y:S02]  /*4f50*/  HADD2.F32 R74, -RZ, R12.reuse.H1_H1 ;  /* 0x3000000cff4a7230 */ /* 0x100fe40000004100 */
[-C--:B------:R-:W-:Y:S01]  /*4f60*/  FMUL.FTZ R114, R75, R117.reuse ;  /* 0x000000754b727220 */ /* 0x080fe20000410000 */
[----:B------:R-:W-:Y:S02]  /*4f70*/  HADD2.F32 R12, -RZ, R12.H0_H0 ;  /* 0x2000000cff0c7230 */ /* 0x000fe40000004100 */
[C---:B------:R-:W-:Y:S01]  /*4f80*/  FMUL.FTZ R117, R107.reuse, R117 ;  /* 0x000000756b757220 */ /* 0x040fe20000410000 */
[----:B------:R-:W-:Y:S02]  /*4f90*/  HADD2.F32 R112, -RZ, R112.H0_H0 ;  /* 0x20000070ff707230 */ /* 0x000fe40000004100 */
[-C--:B------:R-:W-:Y:S01]  /*4fa0*/  FFMA.FTZ R114, R107, R104.reuse, -R114 ;  /* 0x000000686b727223 */ /* 0x080fe20000010872 */
[----:B------:R-:W-:Y:S01]  /*4fb0*/  F2FP.SATFINITE.E4M3.F32.PACK_AB_MERGE_C R13, R116, R115, R13 ;  /* 0x00000073740d723e */ /* 0x000fe2000480700d */
[----:B------:R-:W-:Y:S01]  /*4fc0*/  FFMA.FTZ R117, R75, R104, R117 ;  /* 0x000000684b757223 */ /* 0x000fe20000010075 */
[-C--:B------:R-:W-:Y:S01]  /*4fd0*/  FMUL.FTZ R75, R74, R113.reuse ;  /* 0x000000714a4b7220 */ /* 0x080fe20000410000 */
[----:B------:R-:W-:-:S03]  /*4fe0*/  FMUL.FTZ R113, R12, R113 ;  /* 0x000000710c717220 */ /* 0x000fc60000410000 */
[-C--:B------:R-:W-:Y:S01]  /*4ff0*/  FFMA.FTZ R75, R12, R112.reuse, -R75 ;  /* 0x000000700c4b7223 */ /* 0x080fe2000001084b */
[----:B------:R-:W-:Y:S02]  /*5000*/  IMAD.SHL.U32 R12, R64, 0x100, RZ ;  /* 0x00000100400c7824 */ /* 0x000fe400078e00ff */
[----:B------:R-:W-:Y:S01]  /*5010*/  FFMA.FTZ R113, R74, R112, R113 ;  /* 0x000000704a717223 */ /* 0x000fe20000010071 */
[----:B------:R-:W-:Y:S01]  /*5020*/  IMAD.SHL.U32 R64, R71, 0x100, RZ ;  /* 0x0000010047407824 */ /* 0x000fe200078e00ff */
[-C--:B------:R-:W-:Y:S02]  /*5030*/  F2FP.F16.E4M3.UNPACK_B R71, R15.reuse ;  /* 0x0000000fff47723e */ /* 0x080fe400020006ff */
[----:B------:R-:W-:Y:S02]  /*5040*/  LOP3.LUT R12, R73, 0xff00, R12, 0xf8, !PT ;  /* 0x0000ff00490c7812 */ /* 0x000fe400078ef80c */
[----:B------:R-:W-:Y:S01]  /*5050*/  LOP3.LUT R64, R65, 0xff00, R64, 0xf8, !PT ;  /* 0x0000ff0041407812 */ /* 0x000fe200078ef840 */
[----:B------:R-:W-:Y:S01]  /*5060*/  IMAD.U32 R65, R66, 0x10000, RZ ;  /* 0x0001000042417824 */ /* 0x000fe200078e00ff */
[----:B------:R-:W-:Y:S01]  /*5070*/  F2FP.F16.E4M3.UNPACK_B R15, R15.H1 ;  /* 0x0000000fff0f723e */ /* 0x000fe200030006ff */
[--C-:B------:R-:W-:Y:S01]  /*5080*/  HADD2.F32 R66, -RZ, R71.reuse.H1_H1 ;  /* 0x30000047ff427230 */ /* 0x100fe20000004100 */
[----:B------:R-:W-:Y:S01]  /*5090*/  LOP3.LUT R64, R64, 0xff0000, R67, 0xf8, !PT ;  /* 0x00ff000040407812 */ /* 0x000fe200078ef843 */
[----:B------:R-:W-:Y:S01]  /*50a0*/  HADD2.F32 R71, -RZ, R71.H0_H0 ;  /* 0x20000047ff477230 */ /* 0x000fe20000004100 */
[----:B------:R-:W-:-:S02]  /*50b0*/  LOP3.LUT R12, R12, 0xff0000, R65, 0xf8, !PT ;  /* 0x00ff00000c0c7812 */ /* 0x000fc400078ef841 */
[----:B------:R-:W-:Y:S02]  /*50c0*/  F2FP.F16.E4M3.UNPACK_B R65, R64.H1 ;  /* 0x00000040ff41723e */ /* 0x000fe400030006ff */
[----:B------:R-:W-:Y:S02]  /*50d0*/  F2FP.F16.E4M3.UNPACK_B R67, R12.H1 ;  /* 0x0000000cff43723e */ /* 0x000fe400030006ff */
[----:B------:R-:W-:Y:S01]  /*50e0*/  F2FP.F16.E4M3.UNPACK_B R64, R64 ;  /* 0x00000040ff40723e */ /* 0x000fe200020006ff */
[----:B------:R-:W-:Y:S01]  /*50f0*/  HADD2.F32 R74, -RZ, R65.H0_H0 ;  /* 0x20000041ff4a7230 */ /* 0x000fe20000004100 */
[----:B------:R-:W-:Y:S01]  /*5100*/  F2FP.F16.E4M3.UNPACK_B R12, R12 ;  /* 0x0000000cff0c723e */ /* 0x000fe200020006ff */
[--C-:B------:R-:W-:Y:S01]  /*5110*/  HADD2.F32 R72, -RZ, R67.reuse.H0_H0 ;  /* 0x20000043ff487230 */ /* 0x100fe20000004100 */
[----:B------:R-:W-:Y:S01]  /*5120*/  F2FP.SATFINITE.E4M3.F32.PACK_AB_MERGE_C R114, R117, R114, RZ ;  /* 0x000000727572723e */ /* 0x000fe200048070ff */
[----:B------:R-:W-:Y:S02]  /*5130*/  HADD2.F32 R67, -RZ, R67.H1_H1 ;  /* 0x30000043ff437230 */ /* 0x000fe40000004100 */
[-C--:B------:R-:W-:Y:S01]  /*5140*/  FMUL.FTZ R73, R66, R74.reuse ;  /* 0x0000004a42497220 */ /* 0x080fe20000410000 */
[----:B------:R-:W-:Y:S01]  /*5150*/  FMUL.FTZ R74, R71, R74 ;  /* 0x0000004a474a7220 */ /* 0x000fe20000410000 */
[----:B------:R-:W-:-:S02]  /*5160*/  HADD2.F32 R104, -RZ, R64.H1_H1 ;  /* 0x30000040ff687230 */ /* 0x000fc40000004100 */
[-C--:B------:R-:W-:Y:S01]  /*5170*/  FFMA.FTZ R73, R71, R72.reuse, -R73 ;  /* 0x0000004847497223 */ /* 0x080fe20000010849 */
[----:B------:R-:W-:Y:S01]  /*5180*/  FFMA.FTZ R74, R66, R72, R74 ;  /* 0x00000048424a7223 */ /* 0x000fe2000001004a */
[----:B------:R-:W-:Y:S02]  /*5190*/  HADD2.F32 R66, -RZ, R65.H1_H1 ;  /* 0x30000041ff427230 */ /* 0x000fe40000004100 */
[--C-:B------:R-:W-:Y:S02]  /*51a0*/  HADD2.F32 R65, -RZ, R15.reuse.H1_H1 ;  /* 0x3000000fff417230 */ /* 0x100fe40000004100 */
[----:B------:R-:W-:-:S03]  /*51b0*/  HADD2.F32 R15, -RZ, R15.H0_H0 ;  /* 0x2000000fff0f7230 */ /* 0x000fc60000004100 */
[-C--:B------:R-:W-:Y:S02]  /*51c0*/  FMUL.FTZ R71, R65, R66.reuse ;  /* 0x0000004241477220 */ /* 0x080fe40000410000 */
        /* <DEDUP_REMOVED lines=9> */
[-C--:B------:R-:W-:Y:S01]  /*5260*/  FMUL.FTZ R72, R66, R104.reuse ;  /* 0x0000006842487220 */ /* 0x080fe20000410000 */
[----:B------:R-:W-:Y:S01]  /*5270*/  F2FP.SATFINITE.E4M3.F32.PACK_AB_MERGE_C R15, R74, R73, R15 ;  /* 0x000000494a0f723e */ /* 0x000fe2000480700f */
[C---:B------:R-:W-:Y:S02]  /*5280*/  FMUL.FTZ R104, R71.reuse, R104 ;  /* 0x0000006847687220 */ /* 0x040fe40000410000 */
[-C--:B------:R-:W-:Y:S02]  /*5290*/  FFMA.FTZ R72, R71, R67.reuse, -R72 ;  /* 0x0000004347487223 */ /* 0x080fe40000010848 */
[----:B------:R-:W-:Y:S01]  /*52a0*/  FFMA.FTZ R104, R66, R67, R104 ;  /* 0x0000004342687223 */ /* 0x000fe20000010068 */
[----:B------:R-:W-:Y:S01]  /*52b0*/  F2FP.F16.E4M3.UNPACK_B R67, R14 ;  /* 0x0000000eff43723e */ /* 0x000fe200020006ff */
[----:B------:R-:W-:-:S03]  /*52c0*/  HADD2.F32 R66, -RZ, R64.H0_H0 ;  /* 0x20000040ff427230 */ /* 0x000fc60000004100 */
[----:B------:R-:W-:Y:S01]  /*52d0*/  F2FP.SATFINITE.E4M3.F32.PACK_AB_MERGE_C R72, R104, R72, RZ ;  /* 0x000000486848723e */ /* 0x000fe200048070ff */
[--C-:B------:R-:W-:Y:S02]  /*52e0*/  HADD2.F32 R14, -RZ, R67.reuse.H1_H1 ;  /* 0x30000043ff0e7230 */ /* 0x100fe40000004100 */
[----:B------:R-:W-:-:S03]  /*52f0*/  HADD2.F32 R64, -RZ, R67.H0_H0 ;  /* 0x20000043ff407230 */ /* 0x000fc60000004100 */
[-C--:B------:R-:W-:Y:S02]  /*5300*/  FMUL.FTZ R67, R14, R66.reuse ;  /* 0x000000420e437220 */ /* 0x080fe40000410000 */
[C---:B------:R-:W-:Y:S02]  /*5310*/  FMUL.FTZ R66, R64.reuse, R66 ;  /* 0x0000004240427220 */ /* 0x040fe40000410000 */
[-C--:B------:R-:W-:Y:S02]  /*5320*/  FFMA.FTZ R67, R64, R12.reuse, -R67 ;  /* 0x0000000c40437223 */ /* 0x080fe40000010843 */
[----:B------:R-:W-:Y:S01]  /*5330*/  FFMA.FTZ R66, R14, R12, R66 ;  /* 0x0000000c0e427223 */ /* 0x000fe20000010042 */
[----:B------:R-:W-:-:S04]  /*5340*/  F2FP.SATFINITE.E4M3.F32.PACK_AB_MERGE_C R12, R113, R75, R114 ;  /* 0x0000004b710c723e */ /* 0x000fc80004807072 */
[----:B------:R-:W-:-:S07]  /*5350*/  F2FP.SATFINITE.E4M3.F32.PACK_AB_MERGE_C R14, R66, R67, R72 ;  /* 0x00000043420e723e */ /* 0x000fce0004807048 */
.L_x_523:
[----:B------:R-:W-:Y:S05]  /*5360*/  BSYNC B3 ;  /* 0x0000000000037941 */ /* 0x000fea0003800000 */
.L_x_522:
[----:B0-----:R0:W-:Y:S02]  /*5370*/  ST.E.128 desc[UR36][R68.64], R12 ;  /* 0x0000000c44007985 */ /* 0x0011e4000c101d24 */
.L_x_521:
[----:B------:R-:W-:Y:S05]  /*5380*/  BSYNC B2 ;  /* 0x0000000000027941 */ /* 0x000fea0003800000 */
.L_x_520:
[----:B------:R-:W-:-:S13]  /*5390*/  LOP3.LUT P2, RZ, R125, 0x2, RZ, 0xc0, !PT ;  /* 0x000000027dff7812 */ /* 0x000fda000784c0ff */
[----:B------:R-:W-:Y:S05]  /*53a0*/  @P2 BRA `(.L_x_519) ;  /* 0x0000000400d82947 */ /* 0x000fea0003800000 */
[----:B0-----:R0:W0:Y:S01]  /*53b0*/  LDS.128 R12, [R90+0x2d400] ;  /* 0x02d400005a0c7984 */ /* 0x0010220000000c00 */
[----:B------:R-:W-:Y:S01]  /*53c0*/  IADD3 R64, P2, R18, R11, RZ ;  /* 0x0000000b12407210 */ /* 0x000fe20007f5e0ff */
[----:B------:R-:W-:Y:S04]  /*53d0*/  BSSY B2, `(.L_x_524) ;  /* 0x0000072000027945 */ /* 0x000fe80003800000 */
[----:B------:R-:W-:Y:S01]  /*53e0*/  IMAD.X R65, R70, 0x1, R217, P2 ;  /* 0x0000000146417824 */ /* 0x000fe200010e06d9 */
[----:B------:R-:W-:-:S13]  /*53f0*/  ISETP.GE.AND P2, PT, R218, R103, PT ;  /* 0x00000067da00720c */ /* 0x000fda0003f46270 */
[----:B------:R-:W-:Y:S05]  /*5400*/  @P2 BRA `(.L_x_525) ;  /* 0x0000000400b82947 */ /* 0x000fea0003800000 */
[----:B0-----:R-:W-:Y:S02]  /*5410*/  MOV R66, R13 ;  /* 0x0000000d00427202 */ /* 0x001fe40000000f00 */
[----:B------:R-:W-:Y:S02]  /*5420*/  F2FP.F16.E4M3.UNPACK_B R62, R111.H1 ;  /* 0x0000006fff3e723e */ /* 0x000fe400030006ff */
[----:B------:R-:W-:Y:S02]  /*5430*/  F2FP.F16.E4M3.UNPACK_B R11, R66 ;  /* 0x00000042ff0b723e */ /* 0x000fe400020006ff */
[----:B------:R-:W-:Y:S01]  /*5440*/  F2FP.F16.E4M3.UNPACK_B R13, R110.H1 ;  /* 0x0000006eff0d723e */ /* 0x000fe200030006ff */
[----:B------:R-:W-:Y:S01]  /*5450*/  HADD2.F32 R60, -RZ, R62.H0_H0 ;  /* 0x2000003eff3c7230 */ /* 0x000fe20000004100 */
[----:B------:R-:W-:Y:S01]  /*5460*/  SHF.R.U32.HI R74, RZ, 0x18, R61 ;  /* 0x00000018ff4a7819 */ /* 0x000fe2000001163d */
[--C-:B------:R-:W-:Y:S02]  /*5470*/  HADD2.F32 R67, -RZ, R11.reuse.H1_H1 ;  /* 0x3000000bff437230 */ /* 0x100fe40000004100 */
[----:B------:R-:W-:-:S02]  /*5480*/  HADD2.F32 R11, -RZ, R11.H0_H0 ;  /* 0x2000000bff0b7230 */ /* 0x000fc40000004100 */
[--C-:B------:R-:W-:Y:S02]  /*5490*/  HADD2.F32 R68, -RZ, R13.reuse.H0_H0 ;  /* 0x2000000dff447230 */ /* 0x100fe40000004100 */
[-C--:B------:R-:W-:Y:S01]  /*54a0*/  FMUL.FTZ R70, R67, R60.reuse ;  /* 0x0000003c43467220 */ /* 0x080fe20000410000 */
[----:B------:R-:W-:Y:S02]  /*54b0*/  HADD2.F32 R13, -RZ, R13.H1_H1 ;  /* 0x3000000dff0d7230 */ /* 0x000fe40000004100 */
[C---:B------:R-:W-:Y:S01]  /*54c0*/  FMUL.FTZ R72, R11.reuse, R60 ;  /* 0x0000003c0b487220 */ /* 0x040fe20000410000 */
[----:B------:R-:W-:-:S03]  /*54d0*/  FFMA.FTZ R60, R11, R68, -R70 ;  /* 0x000000440b3c7223 */ /* 0x000fc60000010846 */
[----:B------:R-:W-:Y:S01]  /*54e0*/  FFMA.FTZ R11, R67, R68, R72 ;  /* 0x00000044430b7223 */ /* 0x000fe20000010048 */
[----:B------:R-:W-:Y:S01]  /*54f0*/  F2FP.F16.E4M3.UNPACK_B R67, R66.H1 ;  /* 0x00000042ff43723e */ /* 0x000fe200030006ff */
[----:B------:R-:W-:Y:S02]  /*5500*/  IMAD.MOV.U32 R66, RZ, RZ, R12 ;  /* 0x000000ffff427224 */ /* 0x000fe400078e000c */
[----:B------:R-:W-:Y:S02]  /*5510*/  HADD2.F32 R12, -RZ, R62.H1_H1 ;  /* 0x3000003eff0c7230 */ /* 0x000fe40000004100 */
[--C-:B------:R-:W-:Y:S02]  /*5520*/  HADD2.F32 R62, -RZ, R67.reuse.H1_H1 ;  /* 0x30000043ff3e7230 */ /* 0x100fe40000004100 */
[----:B------:R-:W-:-:S03]  /*5530*/  HADD2.F32 R67, -RZ, R67.H0_H0 ;  /* 0x20000043ff437230 */ /* 0x000fc60000004100 */
[CC--:B------:R-:W-:Y:S02]  /*5540*/  FMUL.FTZ R68, R62.reuse, R12.reuse ;  /* 0x0000000c3e447220 */ /* 0x0c0fe40000410000 */
[C---:B------:R-:W-:Y:S02]  /*5550*/  FMUL.FTZ R69, R67.reuse, R12 ;  /* 0x0000000c43457220 */ /* 0x040fe40000410000 */
[-C--:B------:R-:W-:Y:S01]  /*5560*/  FFMA.FTZ R12, R67, R13.reuse, -R68 ;  /* 0x0000000d430c7223 */ /* 0x080fe20000010844 */
[----:B------:R-:W-:Y:S01]  /*5570*/  F2FP.F16.E4M3.UNPACK_B R68, R110 ;  /* 0x0000006eff44723e */ /* 0x000fe200020006ff */
[----:B------:R-:W-:Y:S01]  /*5580*/  FFMA.FTZ R13, R62, R13, R69 ;  /* 0x0000000d3e0d7223 */ /* 0x000fe20000010045 */
[-C--:B------:R-:W-:Y:S02]  /*5590*/  F2FP.F16.E4M3.UNPACK_B R62, R66.reuse.H1 ;  /* 0x00000042ff3e723e */ /* 0x080fe400030006ff */
[----:B------:R-:W-:Y:S01]  /*55a0*/  F2FP.F16.E4M3.UNPACK_B R69, R111 ;  /* 0x0000006fff45723e */ /* 0x000fe200020006ff */
[----:B------:R-:W-:Y:S01]  /*55b0*/  HADD2.F32 R70, -RZ, R68.H1_H1 ;  /* 0x30000044ff467230 */ /* 0x000fe20000004100 */
[----:B------:R-:W-:Y:S01]  /*55c0*/  F2FP.F16.E4M3.UNPACK_B R66, R66 ;  /* 0x00000042ff42723e */ /* 0x000fe200020006ff */
[----:B------:R-:W-:Y:S01]  /*55d0*/  HADD2.F32 R67, -RZ, R62.H1_H1 ;  /* 0x3000003eff437230 */ /* 0x000fe20000004100 */
[----:B------:R-:W-:Y:S01]  /*55e0*/  F2FP.SATFINITE.E4M3.F32.PACK_AB_MERGE_C R12, R13, R12, RZ ;  /* 0x0000000c0d0c723e */ /* 0x000fe200048070ff */
[----:B------:R-:W-:-:S02]  /*55f0*/  HADD2.F32 R71, -RZ, R69.H1_H1 ;  /* 0x30000045ff477230 */ /* 0x000fc40000004100 */
[----:B------:R-:W-:Y:S01]  /*5600*/  HADD2.F32 R62, -RZ, R62.H0_H0 ;  /* 0x2000003eff3e7230 */ /* 0x000fe20000004100 */
[----:B------:R-:W-:Y:S01]  /*5610*/  F2FP.SATFINITE.E4M3.F32.PACK_AB_MERGE_C R13, R11, R60, R12 ;  /* 0x0000003c0b0d723e */ /* 0x000fe2000480700c */
[----:B------:R-:W-:Y:S02]  /*5620*/  HADD2.F32 R69, -RZ, R69.H0_H0 ;  /* 0x20000045ff457230 */ /* 0x000fe40000004100 */
[CC--:B------:R-:W-:Y:S01]  /*5630*/  FMUL.FTZ R73, R67.reuse, R71.reuse ;  /* 0x0000004743497220 */ /* 0x0c0fe20000410000 */
[C---:B------:R-:W-:Y:S01]  /*5640*/  FMUL.FTZ R72, R62.reuse, R71 ;  /* 0x000000473e487220 */ /* 0x040fe20000410000 */
[----:B------:R-:W-:Y:S02]  /*5650*/  HADD2.F32 R71, -RZ, R68.H0_H0 ;  /* 0x20000044ff477230 */ /* 0x000fe40000004100 */
[-C--:B------:R-:W-:Y:S01]  /*5660*/  FFMA.FTZ R62, R62, R70.reuse, -R73 ;  /* 0x000000463e3e7223 */ /* 0x080fe20000010849 */
[----:B------:R-:W-:Y:S01]  /*5670*/  SHF.R.U32.HI R68, RZ, 0x10, R61 ;  /* 0x00000010ff447819 */ /* 0x000fe2000001163d */
[----:B------:R-:W-:Y:S01]  /*5680*/  FFMA.FTZ R67, R67, R70, R72 ;  /* 0x0000004643437223 */ /* 0x000fe20000010048 */
[--C-:B------:R-:W-:Y:S01]  /*5690*/  HADD2.F32 R70, -RZ, R66.reuse.H1_H1 ;  /* 0x30000042ff467230 */ /* 0x100fe20000004100 */
[----:B------:R-:W-:Y:S01]  /*56a0*/  SHF.R.U32.HI R72, RZ, 0x18, R63 ;  /* 0x00000018ff487819 */ /* 0x000fe2000001163f */
[----:B------:R-:W-:-:S02]  /*56b0*/  HADD2.F32 R66, -RZ, R66.H0_H0 ;  /* 0x20000042ff427230 */ /* 0x000fc40000004100 */
[----:B------:R-:W-:Y:S02]  /*56c0*/  IMAD.U32 R68, R68, 0x10000, RZ ;  /* 0x0001000044447824 */ /* 0x000fe400078e00ff */
[-C--:B------:R-:W-:Y:S01]  /*56d0*/  FMUL.FTZ R73, R70, R69.reuse ;  /* 0x0000004546497220 */ /* 0x080fe20000410000 */
[----:B------:R-:W-:Y:S01]  /*56e0*/  F2FP.SATFINITE.E4M3.F32.PACK_AB_MERGE_C R62, R67, R62, RZ ;  /* 0x0000003e433e723e */ /* 0x000fe200048070ff */
[C---:B------:R-:W-:Y:S02]  /*56f0*/  FMUL.FTZ R75, R66.reuse, R69 ;  /* 0x00000045424b7220 */ /* 0x040fe40000410000 */
[-C--:B------:R-:W-:Y:S01]  /*5700*/  FFMA.FTZ R69, R66, R71.reuse, -R73 ;  /* 0x0000004742457223 */ /* 0x080fe20000010849 */
[----:B------:R-:W-:Y:S01]  /*5710*/  SHF.R.U32.HI R73, RZ, 0x8, R63 ;  /* 0x00000008ff497819 */ /* 0x000fe2000001163f */
[----:B------:R-:W-:Y:S01]  /*5720*/  FFMA.FTZ R66, R70, R71, R75 ;  /* 0x0000004746427223 */ /* 0x000fe2000001004b */
[----:B------:R-:W-:Y:S02]  /*5730*/  SHF.R.U32.HI R70, RZ, 0x8, R61 ;  /* 0x00000008ff467819 */ /* 0x000fe4000001163d */
[----:B------:R-:W-:-:S02]  /*5740*/  LOP3.LUT R71, R61, 0xff, RZ, 0xc0, !PT ;  /* 0x000000ff3d477812 */ /* 0x000fc400078ec0ff */
[----:B------:R-:W-:Y:S01]  /*5750*/  LOP3.LUT R61, R63, 0xff, RZ, 0xc0, !PT ;  /* 0x000000ff3f3d7812 */ /* 0x000fe200078ec0ff */
[----:B------:R-:W-:Y:S01]  /*5760*/  IMAD.SHL.U32 R70, R70, 0x100, RZ ;  /* 0x0000010046467824 */ /* 0x000fe200078e00ff */
[----:B------:R-:W-:Y:S02]  /*5770*/  SHF.R.U32.HI R63, RZ, 0x10, R63 ;  /* 0x00000010ff3f7819 */ /* 0x000fe4000001163f */
[----:B------:R-:W-:Y:S01]  /*5780*/  PRMT R72, R72, 0x654, R61 ;  /* 0x0000065448487816 */ /* 0x000fe2000000003d */
[----:B------:R-:W-:Y:S01]  /*5790*/  IMAD.SHL.U32 R61, R73, 0x100, RZ ;  /* 0x00000100493d7824 */ /* 0x000fe200078e00ff */
[----:B------:R-:W-:Y:S01]  /*57a0*/  PRMT R71, R74, 0x654, R71 ;  /* 0x000006544a477816 */ /* 0x000fe20000000047 */
[----:B------:R-:W-:Y:S01]  /*57b0*/  IMAD.U32 R63, R63, 0x10000, RZ ;  /* 0x000100003f3f7824 */ /* 0x000fe200078e00ff */
[----:B------:R-:W-:Y:S02]  /*57c0*/  F2FP.SATFINITE.E4M3.F32.PACK_AB_MERGE_C R12, R66, R69, R62 ;  /* 0x00000045420c723e */ /* 0x000fe4000480703e */
[----:B------:R-:W-:-:S02]  /*57d0*/  LOP3.LUT R72, R72, 0xff00, R61, 0xf8, !PT ;  /* 0x0000ff0048487812 */ /* 0x000fc400078ef83d */
[----:B------:R-:W-:Y:S02]  /*57e0*/  LOP3.LUT R61, R71, 0xff00, R70, 0xf8, !PT ;  /* 0x0000ff00473d7812 */ /* 0x000fe400078ef846 */
[----:B------:R-:W-:Y:S02]  /*57f0*/  LOP3.LUT R71, R72, 0xff0000, R63, 0xf8, !PT ;  /* 0x00ff000048477812 */ /* 0x000fe400078ef83f */
[----:B------:R-:W-:Y:S02]  /*5800*/  MOV R63, R15 ;  /* 0x0000000f003f7202 */ /* 0x000fe40000000f00 */
[----:B------:R-:W-:Y:S02]  /*5810*/  LOP3.LUT R70, R61, 0xff0000, R68, 0xf8, !PT ;  /* 0x00ff00003d467812 */ /* 0x000fe400078ef844 */
[----:B------:R-:W-:Y:S02]  /*5820*/  F2FP.F16.E4M3.UNPACK_B R15, R63 ;  /* 0x0000003fff0f723e */ /* 0x000fe400020006ff */
[----:B------:R-:W-:-:S02]  /*5830*/  F2FP.F16.E4M3.UNPACK_B R72, R71.H1 ;  /* 0x00000047ff48723e */ /* 0x000fc400030006ff */
[-C--:B------:R-:W-:Y:S01]  /*5840*/  F2FP.F16.E4M3.UNPACK_B R61, R70.reuse.H1 ;  /* 0x00000046ff3d723e */ /* 0x080fe200030006ff */
[--C-:B------:R-:W-:Y:S01]  /*5850*/  HADD2.F32 R68, -RZ, R15.reuse.H1_H1 ;  /* 0x3000000fff447230 */ /* 0x100fe20000004100 */
[----:B------:R-:W-:Y:S01]  /*5860*/  F2FP.F16.E4M3.UNPACK_B R70, R70 ;  /* 0x00000046ff46723e */ /* 0x000fe200020006ff */
[----:B------:R-:W-:Y:S02]  /*5870*/  HADD2.F32 R74, -RZ, R72.H0_H0 ;  /* 0x20000048ff4a7230 */ /* 0x000fe40000004100 */
[----:B------:R-:W-:Y:S02]  /*5880*/  HADD2.F32 R15, -RZ, R15.H0_H0 ;  /* 0x2000000fff0f7230 */ /* 0x000fe40000004100 */
[--C-:B------:R-:W-:Y:S02]  /*5890*/  HADD2.F32 R73, -RZ, R61.reuse.H0_H0 ;  /* 0x2000003dff497230 */ /* 0x100fe40000004100 */
[----:B------:R-:W-:Y:S01]  /*58a0*/  FMUL.FTZ R104, R68, R74 ;  /* 0x0000004a44687220 */ /* 0x000fe20000410000 */
[----:B------:R-:W-:-:S02]  /*58b0*/  HADD2.F32 R61, -RZ, R61.H1_H1 ;  /* 0x3000003dff3d7230 */ /* 0x000fc40000004100 */
        /* <DEDUP_REMOVED lines=11> */
[----:B------:R-:W-:Y:S02]  /*5970*/  HADD2.F32 R73, -RZ, R70.H1_H1 ;  /* 0x30000046ff497230 */ /* 0x000fe40000004100 */
[----:B------:R-:W-:Y:S01]  /*5980*/  FFMA.FTZ R61, R72, R61, R75 ;  /* 0x0000003d483d7223 */ /* 0x000fe2000001004b */
[----:B------:R-:W-:Y:S02]  /*5990*/  F2FP.F16.E4M3.UNPACK_B R72, R71 ;  /* 0x00000047ff48723e */ /* 0x000fe400020006ff */
[----:B------:R-:W-:-:S02]  /*59a0*/  F2FP.F16.E4M3.UNPACK_B R71, R63.H1 ;  /* 0x0000003fff47723e */ /* 0x000fc400030006ff */
[----:B------:R-:W-:Y:S01]  /*59b0*/  F2FP.SATFINITE.E4M3.F32.PACK_AB_MERGE_C R61, R61, R14, RZ ;  /* 0x0000000e3d3d723e */ /* 0x000fe200048070ff */
[----:B------:R-:W-:Y:S02]  /*59c0*/  HADD2.F32 R75, -RZ, R72.H1_H1 ;  /* 0x30000048ff4b7230 */ /* 0x000fe40000004100 */
[--C-:B------:R-:W-:Y:S01]  /*59d0*/  HADD2.F32 R74, -RZ, R71.reuse.H1_H1 ;  /* 0x30000047ff4a7230 */ /* 0x100fe20000004100 */
[----:B------:R-:W-:Y:S01]  /*59e0*/  F2FP.SATFINITE.E4M3.F32.PACK_AB_MERGE_C R15, R68, R15, R61 ;  /* 0x0000000f440f723e */ /* 0x000fe2000480703d */
[----:B------:R-:W-:-:S03]  /*59f0*/  HADD2.F32 R71, -RZ, R71.H0_H0 ;  /* 0x20000047ff477230 */ /* 0x000fc60000004100 */
[CC--:B------:R-:W-:Y:S02]  /*5a00*/  FMUL.FTZ R104, R74.reuse, R75.reuse ;  /* 0x0000004b4a687220 */ /* 0x0c0fe40000410000 */
[C---:B------:R-:W-:Y:S02]  /*5a10*/  FMUL.FTZ R75, R71.reuse, R75 ;  /* 0x0000004b474b7220 */ /* 0x040fe40000410000 */
[-C--:B------:R-:W-:Y:S01]  /*5a20*/  FFMA.FTZ R71, R71, R73.reuse, -R104 ;  /* 0x0000004947477223 */ /* 0x080fe20000010868 */
[----:B------:R-:W-:Y:S02]  /*5a30*/  HADD2.F32 R104, -RZ, R72.H0_H0 ;  /* 0x20000048ff687230 */ /* 0x000fe40000004100 */
        /* <DEDUP_REMOVED lines=9> */
[----:B------:R-:W-:-:S05]  /*5ad0*/  FFMA.FTZ R63, R63, R72, R104 ;  /* 0x000000483f3f7223 */ /* 0x000fca0000010068 */
[----:B------:R-:W-:-:S07]  /*5ae0*/  F2FP.SATFINITE.E4M3.F32.PACK_AB_MERGE_C R14, R63, R70, R71 ;  /* 0x000000463f0e723e */ /* 0x000fce0004807047 */
.L_x_525:
[----:B------:R-:W-:Y:S05]  /*5af0*/  BSYNC B2 ;  /* 0x0000000000027941 */ /* 0x000fea0003800000 */
.L_x_524:
[----:B0-----:R0:W-:Y:S02]  /*5b00*/  ST.E.128 desc[UR36][R64.64], R12 ;  /* 0x0000000c40007985 */ /* 0x0011e4000c101d24 */
.L_x_519:
[----:B------:R-:W-:Y:S05]  /*5b10*/  BSYNC B1 ;  /* 0x0000000000017941 */ /* 0x000fea0003800000 */
.L_x_518:
[----:B------:R-:W-:-:S03]  /*5b20*/  UMOV UR4, 0xffffffff ;  /* 0xffffffff00047882 */ /* 0x000fc60000000000 */
[----:B------:R-:W-:Y:S05]  /*5b30*/  BRA.DIV UR4, `(.L_x_526) ;  /* 0x0000024a04247947 */ /* 0x000fea000b800000 */
[----:B------:R0:W0:Y:S04]  /*5b40*/  SHFL.IDX PT, R62, R102, 0x2, 0x181f ;  /* 0x00581f00663e7f89 */ /* 0x00002800000e0000 */
[----:B------:R0:W0:Y:S02]  /*5b50*/  SHFL.IDX PT, R63, R101, 0x2, 0x181f ;  /* 0x00581f00653f7f89 */ /* 0x00002400000e0000 */
.L_x_843:
        /* <DEDUP_REMOVED lines=10> */
[----:B0-----:R-:W-:Y:S01]  /*5c00*/  IMAD.MOV.U32 R68, RZ, RZ, R13 ;  /* 0x000000ffff447224 */ /* 0x001fe200078e000d */
[----:B------:R-:W-:Y:S02]  /*5c10*/  F2FP.F16.E4M3.UNPACK_B R66, R109.H1 ;  /* 0x0000006dff42723e */ /* 0x000fe400030006ff */
[----:B------:R-:W-:Y:S02]  /*5c20*/  F2FP.F16.E4M3.UNPACK_B R65, R108.H1 ;  /* 0x0000006cff41723e */ /* 0x000fe400030006ff */
[-C--:B------:R-:W-:Y:S01]  /*5c30*/  F2FP.F16.E4M3.UNPACK_B R11, R68.reuse ;  /* 0x00000044ff0b723e */ /* 0x080fe200020006ff */
[----:B------:R-:W-:Y:S01]  /*5c40*/  HADD2.F32 R56, -RZ, R66.H0_H0 ;  /* 0x20000042ff387230 */ /* 0x000fe20000004100 */
[----:B------:R-:W-:Y:S01]  /*5c50*/  SHF.R.U32.HI R67, RZ, 0x8, R57 ;  /* 0x00000008ff437819 */ /* 0x000fe20000011639 */
[----:B------:R-:W-:Y:S01]  /*5c60*/  HADD2.F32 R64, -RZ, R65.H0_H0 ;  /* 0x20000041ff407230 */ /* 0x000fe20000004100 */
[----:B------:R-:W-:Y:S01]  /*5c70*/  LOP3.LUT R69, R57, 0xff, RZ, 0xc0, !PT ;  /* 0x000000ff39457812 */ /* 0x000fe200078ec0ff */
[--C-:B------:R-:W-:Y:S01]  /*5c80*/  HADD2.F32 R13, -RZ, R11.reuse.H1_H1 ;  /* 0x3000000bff0d7230 */ /* 0x100fe20000004100 */
[----:B------:R-:W-:Y:S01]  /*5c90*/  F2FP.F16.E4M3.UNPACK_B R68, R68.H1 ;  /* 0x00000044ff44723e */ /* 0x000fe200030006ff */
[----:B------:R-:W-:Y:S01]  /*5ca0*/  HADD2.F32 R11, -RZ, R11.H0_H0 ;  /* 0x2000000bff0b7230 */ /* 0x000fe20000004100 */
[----:B------:R-:W-:Y:S01]  /*5cb0*/  LOP3.LUT R71, R59, 0xff, RZ, 0xc0, !PT ;  /* 0x000000ff3b477812 */ /* 0x000fe200078ec0ff */
[----:B------:R-:W-:-:S02]  /*5cc0*/  IMAD.SHL.U32 R67, R67, 0x100, RZ ;  /* 0x0000010043437824 */ /* 0x000fc400078e00ff */
[-C--:B------:R-:W-:Y:S01]  /*5cd0*/  FMUL.FTZ R58, R13, R56.reuse ;  /* 0x000000380d3a7220 */ /* 0x080fe20000410000 */
[----:B------:R-:W-:Y:S01]  /*5ce0*/  SHF.R.U32.HI R72, RZ, 0x18, R59 ;  /* 0x00000018ff487819 */ /* 0x000fe2000001163b */
[C---:B------:R-:W-:Y:S01]  /*5cf0*/  FMUL.FTZ R70, R11.reuse, R56 ;  /* 0x000000380b467220 */ /* 0x040fe20000410000 */
[----:B------:R-:W-:Y:S01]  /*5d00*/  F2FP.F16.E4M3.UNPACK_B R109, R109 ;  /* 0x0000006dff6d723e */ /* 0x000fe200020006ff */
[-C--:B------:R-:W-:Y:S01]  /*5d10*/  FFMA.FTZ R56, R11, R64.reuse, -R58 ;  /* 0x000000400b387223 */ /* 0x080fe2000001083a */
[--C-:B------:R-:W-:Y:S01]  /*5d20*/  SHF.R.U32.HI R58, RZ, 0x10, R57.reuse ;  /* 0x00000010ff3a7819 */ /* 0x100fe20000011639 */
[----:B------:R-:W-:Y:S01]  /*5d30*/  FFMA.FTZ R11, R13, R64, R70 ;  /* 0x000000400d0b7223 */ /* 0x000fe20000010046 */
[----:B------:R-:W-:Y:S01]  /*5d40*/  SHF.R.U32.HI R70, RZ, 0x18, R57 ;  /* 0x00000018ff467819 */ /* 0x000fe20000011639 */
[--C-:B------:R-:W-:Y:S01]  /*5d50*/  HADD2.F32 R57, -RZ, R68.reuse.H1_H1 ;  /* 0x30000044ff397230 */ /* 0x100fe20000004100 */
[--C-:B------:R-:W-:Y:S01]  /*5d60*/  SHF.R.U32.HI R13, RZ, 0x10, R59.reuse ;  /* 0x00000010ff0d7819 */ /* 0x100fe2000001163b */
[----:B------:R-:W-:Y:S01]  /*5d70*/  HADD2.F32 R68, -RZ, R68.H0_H0 ;  /* 0x20000044ff447230 */ /* 0x000fe20000004100 */
[----:B------:R-:W-:Y:S01]  /*5d80*/  SHF.R.U32.HI R64, RZ, 0x8, R59 ;  /* 0x00000008ff407819 */ /* 0x000fe2000001163b */
[----:B------:R-:W-:Y:S01]  /*5d90*/  IMAD.MOV.U32 R59, RZ, RZ, R12 ;  /* 0x000000ffff3b7224 */ /* 0x000fe200078e000c */
[----:B------:R-:W-:Y:S01]  /*5da0*/  PRMT R12, R70, 0x654, R69 ;  /* 0x00000654460c7816 */ /* 0x000fe20000000045 */
[----:B------:R-:W-:Y:S01]  /*5db0*/  HADD2.F32 R70, -RZ, R66.H1_H1 ;  /* 0x30000042ff467230 */ /* 0x000fe20000004100 */
[----:B------:R-:W-:Y:S01]  /*5dc0*/  PRMT R66, R72, 0x654, R71 ;  /* 0x0000065448427816 */ /* 0x000fe20000000047 */
[----:B------:R-:W-:Y:S01]  /*5dd0*/  HADD2.F32 R69, -RZ, R65.H1_H1 ;  /* 0x30000041ff457230 */ /* 0x000fe20000004100 */
[----:B------:R-:W-:Y:S01]  /*5de0*/  LOP3.LUT R65, R12, 0xff00, R67, 0xf8, !PT ;  /* 0x0000ff000c417812 */ /* 0x000fe200078ef843 */
[----:B------:R-:W-:-:S02]  /*5df0*/  IMAD.U32 R58, R58, 0x10000, RZ ;  /* 0x000100003a3a7824 */ /* 0x000fc400078e00ff */
[-C--:B------:R-:W-:Y:S01]  /*5e00*/  FMUL.FTZ R71, R57, R70.reuse ;  /* 0x0000004639477220 */ /* 0x080fe20000410000 */
[C---:B------:R-:W-:Y:S01]  /*5e10*/  FMUL.FTZ R70, R68.reuse, R70 ;  /* 0x0000004644467220 */ /* 0x040fe20000410000 */
[----:B------:R-:W-:Y:S01]  /*5e20*/  F2FP.F16.E4M3.UNPACK_B R67, R59.H1 ;  /* 0x0000003bff43723e */ /* 0x000fe200030006ff */
[----:B------:R-:W-:Y:S02]  /*5e30*/  IMAD.U32 R13, R13, 0x10000, RZ ;  /* 0x000100000d0d7824 */ /* 0x000fe400078e00ff */
[-C--:B------:R-:W-:Y:S01]  /*5e40*/  FFMA.FTZ R12, R68, R69.reuse, -R71 ;  /* 0x00000045440c7223 */ /* 0x080fe20000010847 */
[----:B------:R-:W-:Y:S01]  /*5e50*/  FFMA.FTZ R57, R57, R69, R70 ;  /* 0x0000004539397223 */ /* 0x000fe20000010046 */
[----:B------:R-:W-:Y:S01]  /*5e60*/  F2FP.F16.E4M3.UNPACK_B R108, R108 ;  /* 0x0000006cff6c723e */ /* 0x000fe200020006ff */
[----:B------:R-:W-:Y:S01]  /*5e70*/  HADD2.F32 R69, -RZ, R67.H1_H1 ;  /* 0x30000043ff457230 */ /* 0x000fe20000004100 */
[----:B------:R-:W-:Y:S01]  /*5e80*/  SHF.L.U32 R71, R64, 0x8, RZ ;  /* 0x0000000840477819 */ /* 0x000fe200000006ff */
[----:B------:R-:W-:-:S02]  /*5e90*/  HADD2.F32 R64, -RZ, R109.H1_H1 ;  /* 0x3000006dff407230 */ /* 0x000fc40000004100 */
[----:B------:R-:W-:Y:S01]  /*5ea0*/  HADD2.F32 R68, -RZ, R67.H0_H0 ;  /* 0x20000043ff447230 */ /* 0x000fe20000004100 */
[----:B------:R-:W-:Y:S01]  /*5eb0*/  LOP3.LUT R66, R66, 0xff00, R71, 0xf8, !PT ;  /* 0x0000ff0042427812 */ /* 0x000fe200078ef847 */
[----:B------:R-:W-:Y:S02]  /*5ec0*/  HADD2.F32 R70, -RZ, R108.H1_H1 ;  /* 0x3000006cff467230 */ /* 0x000fe40000004100 */
[-C--:B------:R-:W-:Y:S01]  /*5ed0*/  FMUL.FTZ R71, R69, R64.reuse ;  /* 0x0000004045477220 */ /* 0x080fe20000410000 */
[----:B------:R-:W-:Y:S01]  /*5ee0*/  F2FP.F16.E4M3.UNPACK_B R67, R59 ;  /* 0x0000003bff43723e */ /* 0x000fe200020006ff */
[C---:B------:R-:W-:Y:S01]  /*5ef0*/  FMUL.FTZ R72, R68.reuse, R64 ;  /* 0x0000004044487220 */ /* 0x040fe20000410000 */
[----:B------:R-:W-:Y:S01]  /*5f00*/  LOP3.LUT R64, R65, 0xff0000, R58, 0xf8, !PT ;  /* 0x00ff000041407812 */ /* 0x000fe200078ef83a */
[-C--:B------:R-:W-:Y:S01]  /*5f10*/  FFMA.FTZ R58, R68, R70.reuse, -R71 ;  /* 0x00000046443a7223 */ /* 0x080fe20000010847 */
[----:B------:R-:W-:Y:S02]  /*5f20*/  HADD2.F32 R109, -RZ, R109.H0_H0 ;  /* 0x2000006dff6d7230 */ /* 0x000fe40000004100 */
[----:B------:R-:W-:Y:S01]  /*5f30*/  FFMA.FTZ R59, R69, R70, R72 ;  /* 0x00000046453b7223 */ /* 0x000fe20000010048 */
[--C-:B------:R-:W-:Y:S01]  /*5f40*/  HADD2.F32 R69, -RZ, R67.reuse.H1_H1 ;  /* 0x30000043ff457230 */ /* 0x100fe20000004100 */
[----:B------:R-:W-:Y:S01]  /*5f50*/  LOP3.LUT R65, R66, 0xff0000, R13, 0xf8, !PT ;  /* 0x00ff000042417812 */ /* 0x000fe200078ef80d */
[----:B------:R-:W-:-:S02]  /*5f60*/  HADD2.F32 R68, -RZ, R67.H0_H0 ;  /* 0x20000043ff447230 */ /* 0x000fc40000004100 */
[----:B------:R-:W-:Y:S02]  /*5f70*/  IMAD.MOV.U32 R67, RZ, RZ, R15 ;  /* 0x000000ffff437224 */ /* 0x000fe400078e000f */
[CC--:B------:R-:W-:Y:S01]  /*5f80*/  FMUL.FTZ R71, R69.reuse, R109.reuse ;  /* 0x0000006d45477220 */ /* 0x0c0fe20000410000 */
[----:B------:R-:W-:Y:S02]  /*5f90*/  HADD2.F32 R108, -RZ, R108.H0_H0 ;  /* 0x2000006cff6c7230 */ /* 0x000fe40000004100 */
[C---:B------:R-:W-:Y:S01]  /*5fa0*/  FMUL.FTZ R66, R68.reuse, R109 ;  /* 0x0000006d44427220 */ /* 0x040fe20000410000 */
[----:B------:R-:W-:Y:S02]  /*5fb0*/  F2FP.F16.E4M3.UNPACK_B R70, R65.H1 ;  /* 0x00000041ff46723e */ /* 0x000fe400030006ff */
[----:B------:R-:W-:Y:S01]  /*5fc0*/  F2FP.F16.E4M3.UNPACK_B R15, R67 ;  /* 0x00000043ff0f723e */ /* 0x000fe200020006ff */
[-C--:B------:R-:W-:Y:S01]  /*5fd0*/  FFMA.FTZ R13, R68, R108.reuse, -R71 ;  /* 0x0000006c440d7223 */ /* 0x080fe20000010847 */
[----:B------:R-:W-:Y:S01]  /*5fe0*/  FFMA.FTZ R66, R69, R108, R66 ;  /* 0x0000006c45427223 */ /* 0x000fe20000010042 */
[----:B------:R-:W-:Y:S01]  /*5ff0*/  F2FP.F16.E4M3.UNPACK_B R69, R64.H1 ;  /* 0x00000040ff45723e */ /* 0x000fe200030006ff */
[----:B------:R-:W-:Y:S01]  /*6000*/  HADD2.F32 R71, -RZ, R70.H0_H0 ;  /* 0x20000046ff477230 */ /* 0x000fe20000004100 */
[----:B------:R-:W-:Y:S01]  /*6010*/  F2FP.SATFINITE.E4M3.F32.PACK_AB_MERGE_C R58, R59, R58, RZ ;  /* 0x0000003a3b3a723e */ /* 0x000fe200048070ff */
[----:B------:R-:W-:-:S02]  /*6020*/  HADD2.F32 R68, -RZ, R15.H1_H1 ;  /* 0x3000000fff447230 */ /* 0x000fc40000004100 */
[----:B------:R-:W-:Y:S01]  /*6030*/  HADD2.F32 R15, -RZ, R15.H0_H0 ;  /* 0x2000000fff0f7230 */ /* 0x000fe20000004100 */
[----:B------:R-:W-:Y:S01]  /*6040*/  F2FP.SATFINITE.E4M3.F32.PACK_AB_MERGE_C R58, R66, R13, R58 ;  /* 0x0000000d423a723e */ /* 0x000fe2000480703a */
[----:B------:R-:W-:Y:S02]  /*6050*/  HADD2.F32 R72, -RZ, R69.H0_H0 ;  /* 0x20000045ff487230 */ /* 0x000fe40000004100 */
[-C--:B------:R-:W-:Y:S01]  /*6060*/  FMUL.FTZ R74, R68, R71.reuse ;  /* 0x00000047444a7220 */ /* 0x080fe20000410000 */
[----:B------:R-:W-:Y:S02]  /*6070*/  HADD2.F32 R70, -RZ, R70.H1_H1 ;  /* 0x30000046ff467230 */ /* 0x000fe40000004100 */
[C---:B------:R-:W-:Y:S01]  /*6080*/  FMUL.FTZ R73, R15.reuse, R71 ;  /* 0x000000470f497220 */ /* 0x040fe20000410000 */
[----:B------:R-:W-:Y:S01]  /*6090*/  F2FP.F16.E4M3.UNPACK_B R71, R67.H1 ;  /* 0x00000043ff47723e */ /* 0x000fe200030006ff */
[----:B------:R-:W-:Y:S01]  /*60a0*/  FFMA.FTZ R15, R15, R72, -R74 ;  /* 0x000000480f0f7223 */ /* 0x000fe2000001084a */
[----:B------:R-:W-:-:S02]  /*60b0*/  IMAD.MOV.U32 R67, RZ, RZ, R14 ;  /* 0x000000ffff437224 */ /* 0x000fc400078e000e */
[----:B------:R-:W-:Y:S01]  /*60c0*/  FFMA.FTZ R68, R68, R72, R73 ;  /* 0x0000004844447223 */ /* 0x000fe20000010049 */
[----:B------:R-:W-:Y:S02]  /*60d0*/  HADD2.F32 R69, -RZ, R69.H1_H1 ;  /* 0x30000045ff457230 */ /* 0x000fe40000004100 */
[--C-:B------:R-:W-:Y:S02]  /*60e0*/  HADD2.F32 R72, -RZ, R71.reuse.H1_H1 ;  /* 0x30000047ff487230 */ /* 0x100fe40000004100 */
[----:B------:R-:W-:-:S03]  /*60f0*/  HADD2.F32 R71, -RZ, R71.H0_H0 ;  /* 0x20000047ff477230 */ /* 0x000fc60000004100 */
[CC--:B------:R-:W-:Y:S02]  /*6100*/  FMUL.FTZ R14, R72.reuse, R70.reuse ;  /* 0x00000046480e7220 */ /* 0x0c0fe40000410000 */
[C---:B------:R-:W-:Y:S01]  /*6110*/  FMUL.FTZ R73, R71.reuse, R70 ;  /* 0x0000004647497220 */ /* 0x040fe20000410000 */
[----:B------:R-:W-:Y:S01]  /*6120*/  F2FP.F16.E4M3.UNPACK_B R70, R65 ;  /* 0x00000041ff46723e */ /* 0x000fe200020006ff */
        /* <DEDUP_REMOVED lines=12> */
[----:B------:R-:W-:Y:S01]  /*61f0*/  F2FP.SATFINITE.E4M3.F32.PACK_AB_MERGE_C R15, R68, R15, R65 ;  /* 0x0000000f440f723e */ /* 0x000fe20004807041 */
[----:B------:R-:W-:Y:S01]  /*6200*/  FFMA.FTZ R64, R71, R73, -R74 ;  /* 0x0000004947407223 */ /* 0x000fe2000001084a */
[----:B------:R-:W-:Y:S01]  /*6210*/  F2FP.F16.E4M3.UNPACK_B R71, R67 ;  /* 0x00000043ff47723e */ /* 0x000fe200020006ff */
[----:B------:R-:W-:Y:S01]  /*6220*/  FFMA.FTZ R67, R72, R73, R75 ;  /* 0x0000004948437223 */ /* 0x000fe2000001004b */
[----:B------:R-:W-:Y:S01]  /*6230*/  HADD2.F32 R72, -RZ, R70.H0_H0 ;  /* 0x20000046ff487230 */ /* 0x000fe20000004100 */
[----:B------:R-:W-:-:S02]  /*6240*/  F2FP.SATFINITE.E4M3.F32.PACK_AB_MERGE_C R73, R57, R12, RZ ;  /* 0x0000000c3949723e */ /* 0x000fc400048070ff */
[--C-:B------:R-:W-:Y:S01]  /*6250*/  HADD2.F32 R70, -RZ, R71.reuse.H1_H1 ;  /* 0x30000047ff467230 */ /* 0x100fe20000004100 */
[----:B------:R-:W-:Y:S01]  /*6260*/  F2FP.SATFINITE.E4M3.F32.PACK_AB_MERGE_C R64, R67, R64, RZ ;  /* 0x000000404340723e */ /* 0x000fe200048070ff */
[----:B------:R-:W-:Y:S01]  /*6270*/  HADD2.F32 R71, -RZ, R71.H0_H0 ;  /* 0x20000047ff477230 */ /* 0x000fe20000004100 */
[----:B------:R-:W-:Y:S02]  /*6280*/  F2FP.SATFINITE.E4M3.F32.PACK_AB_MERGE_C R59, R11, R56, R73 ;  /* 0x000000380b3b723e */ /* 0x000fe40004807049 */
[CC--:B------:R-:W-:Y:S02]  /*6290*/  FMUL.FTZ R12, R70.reuse, R72.reuse ;  /* 0x00000048460c7220 */ /* 0x0c0fe40000410000 */
[C---:B------:R-:W-:Y:S01]  /*62a0*/  FMUL.FTZ R57, R71.reuse, R72 ;  /* 0x0000004847397220 */ /* 0x040fe20000410000 */
[----:B------:R-:W-:Y:S01]  /*62b0*/  MOV R13, R59 ;  /* 0x0000003b000d7202 */ /* 0x000fe20000000f00 */
[-C--:B------:R-:W-:Y:S02]  /*62c0*/  FFMA.FTZ R12, R71, R69.reuse, -R12 ;  /* 0x00000045470c7223 */ /* 0x080fe4000001080c */
[----:B------:R-:W-:-:S05]  /*62d0*/  FFMA.FTZ R57, R70, R69, R57 ;  /* 0x0000004546397223 */ /* 0x000fca0000010039 */
[----:B------:R-:W-:Y:S01]  /*62e0*/  F2FP.SATFINITE.E4M3.F32.PACK_AB_MERGE_C R14, R57, R12, R64 ;  /* 0x0000000c390e723e */ /* 0x000fe20004807040 */
[----:B------:R-:W-:-:S07]  /*62f0*/  IMAD.MOV.U32 R12, RZ, RZ, R58 ;  /* 0x000000ffff0c7224 */ /* 0x000fce00078e003a */
.L_x_532:
[----:B------:R-:W-:Y:S05]  /*6300*/  BSYNC B3 ;  /* 0x0000000000037941 */ /* 0x000fea0003800000 */
.L_x_531:
[----:B0-----:R0:W-:Y:S02]  /*6310*/  ST.E.128 desc[UR36][R60.64], R12 ;  /* 0x0000000c3c007985 */ /* 0x0011e4000c101d24 */
.L_x_530:
[----:B------:R-:W-:Y:S05]  /*6320*/  BSYNC B2 ;  /* 0x0000000000027941 */ /* 0x000fea0003800000 */
.L_x_529:
        /* <DEDUP_REMOVED lines=9> */
[----:B------:R-:W-:Y:S02]  /*63c0*/  SHF.R.U32.HI R59, RZ, 0x8, R55 ;  /* 0x00000008ff3b7819 */ /* 0x000fe40000011637 */
[--C-:B------:R-:W-:Y:S02]  /*63d0*/  SHF.R.U32.HI R52, RZ, 0x18, R53.reuse ;  /* 0x00000018ff347819 */ /* 0x100fe40000011635 */
[----:B------:R-:W-:Y:S01]  /*63e0*/  LOP3.LUT R11, R53, 0xff, RZ, 0xc0, !PT ;  /* 0x000000ff350b7812 */ /* 0x000fe200078ec0ff */
[----:B------:R-:W-:Y:S01]  /*63f0*/  IMAD.SHL.U32 R59, R59, 0x100, RZ ;  /* 0x000001003b3b7824 */ /* 0x000fe200078e00ff */
[----:B------:R-:W-:Y:S02]  /*6400*/  SHF.R.U32.HI R60, RZ, 0x10, R53 ;  /* 0x00000010ff3c7819 */ /* 0x000fe40000011635 */
[----:B------:R-:W-:-:S02]  /*6410*/  SHF.R.U32.HI R54, RZ, 0x18, R55 ;  /* 0x00000018ff367819 */ /* 0x000fc40000011637 */
[----:B------:R-:W-:Y:S02]  /*6420*/  LOP3.LUT R53, R55, 0xff, RZ, 0xc0, !PT ;  /* 0x000000ff37357812 */ /* 0x000fe400078ec0ff */
[----:B------:R-:W-:Y:S01]  /*6430*/  SHF.R.U32.HI R58, RZ, 0x10, R55 ;  /* 0x00000010ff3a7819 */ /* 0x000fe20000011637 */
[----:B------:R-:W-:Y:S01]  /*6440*/  IMAD.SHL.U32 R55, R61, 0x100, RZ ;  /* 0x000001003d377824 */ /* 0x000fe200078e00ff */
[----:B------:R-:W-:Y:S01]  /*6450*/  PRMT R52, R52, 0x654, R11 ;  /* 0x0000065434347816 */ /* 0x000fe2000000000b */
[----:B0-----:R-:W-:Y:S01]  /*6460*/  IMAD.MOV.U32 R11, RZ, RZ, R13 ;  /* 0x000000ffff0b7224 */ /* 0x001fe200078e000d */
[----:B------:R-:W-:Y:S01]  /*6470*/  PRMT R54, R54, 0x654, R53 ;  /* 0x0000065436367816 */ /* 0x000fe20000000035 */
[----:B------:R-:W-:Y:S01]  /*6480*/  IMAD.MOV.U32 R53, RZ, RZ, R12 ;  /* 0x000000ffff357224 */ /* 0x000fe200078e000c */
[----:B------:R-:W-:Y:S02]  /*6490*/  LOP3.LUT R13, R52, 0xff00, R55, 0xf8, !PT ;  /* 0x0000ff00340d7812 */ /* 0x000fe400078ef837 */
[----:B------:R-:W-:Y:S01]  /*64a0*/  LOP3.LUT R54, R54, 0xff00, R59, 0xf8, !PT ;  /* 0x0000ff0036367812 */ /* 0x000fe200078ef83b */
[----:B------:R-:W-:Y:S01]  /*64b0*/  IMAD.U32 R59, R58, 0x10000, RZ ;  /* 0x000100003a3b7824 */ /* 0x000fe200078e00ff */
[----:B------:R-:W-:-:S02]  /*64c0*/  SHF.L.U32 R52, R60, 0x10, RZ ;  /* 0x000000103c347819 */ /* 0x000fc400000006ff */
[----:B------:R-:W-:Y:S02]  /*64d0*/  F2FP.F16.E4M3.UNPACK_B R55, R106.H1 ;  /* 0x0000006aff37723e */ /* 0x000fe400030006ff */
[----:B------:R-:W-:Y:S02]  /*64e0*/  F2FP.F16.E4M3.UNPACK_B R12, R11 ;  /* 0x0000000bff0c723e */ /* 0x000fe400020006ff */
[----:B------:R-:W-:Y:S01]  /*64f0*/  LOP3.LUT R13, R13, 0xff0000, R52, 0xf8, !PT ;  /* 0x00ff00000d0d7812 */ /* 0x000fe200078ef834 */
[--C-:B------:R-:W-:Y:S01]  /*6500*/  HADD2.F32 R63, -RZ, R55.reuse.H0_H0 ;  /* 0x20000037ff3f7230 */ /* 0x100fe20000004100 */
[----:B------:R-:W-:Y:S01]  /*6510*/  LOP3.LUT R52, R54, 0xff0000, R59, 0xf8, !PT ;  /* 0x00ff000036347812 */ /* 0x000fe200078ef83b */
[--C-:B------:R-:W-:Y:S01]  /*6520*/  HADD2.F32 R54, -RZ, R12.reuse.H1_H1 ;  /* 0x3000000cff367230 */ /* 0x100fe20000004100 */
[----:B------:R-:W-:Y:S01]  /*6530*/  F2FP.F16.E4M3.UNPACK_B R59, R105.H1 ;  /* 0x00000069ff3b723e */ /* 0x000fe200030006ff */
[----:B------:R-:W-:Y:S01]  /*6540*/  HADD2.F32 R12, -RZ, R12.H0_H0 ;  /* 0x2000000cff0c7230 */ /* 0x000fe20000004100 */
[----:B------:R-:W-:Y:S01]  /*6550*/  F2FP.F16.E4M3.UNPACK_B R11, R11.H1 ;  /* 0x0000000bff0b723e */ /* 0x000fe200030006ff */
[----:B------:R-:W-:-:S02]  /*6560*/  HADD2.F32 R60, -RZ, R55.H1_H1 ;  /* 0x30000037ff3c7230 */ /* 0x000fc40000004100 */
[-C--:B------:R-:W-:Y:S01]  /*6570*/  FMUL.FTZ R65, R54, R63.reuse ;  /* 0x0000003f36417220 */ /* 0x080fe20000410000 */
[----:B------:R-:W-:Y:S02]  /*6580*/  HADD2.F32 R61, -RZ, R59.H0_H0 ;  /* 0x2000003bff3d7230 */ /* 0x000fe40000004100 */
[C---:B------:R-:W-:Y:S01]  /*6590*/  FMUL.FTZ R63, R12.reuse, R63 ;  /* 0x0000003f0c3f7220 */ /* 0x040fe20000410000 */
[--C-:B------:R-:W-:Y:S01]  /*65a0*/  HADD2.F32 R58, -RZ, R11.reuse.H1_H1 ;  /* 0x3000000bff3a7230 */ /* 0x100fe20000004100 */
[----:B------:R-:W-:Y:S01]  /*65b0*/  F2FP.F16.E4M3.UNPACK_B R106, R106 ;  /* 0x0000006aff6a723e */ /* 0x000fe200020006ff */
[----:B------:R-:W-:Y:S02]  /*65c0*/  HADD2.F32 R55, -RZ, R11.H0_H0 ;  /* 0x2000000bff377230 */ /* 0x000fe40000004100 */
[-C--:B------:R-:W-:Y:S01]  /*65d0*/  FFMA.FTZ R11, R12, R61.reuse, -R65 ;  /* 0x0000003d0c0b7223 */ /* 0x080fe20000010841 */
[----:B------:R-:W-:Y:S02]  /*65e0*/  HADD2.F32 R59, -RZ, R59.H1_H1 ;  /* 0x3000003bff3b7230 */ /* 0x000fe40000004100 */
[----:B------:R-:W-:Y:S01]  /*65f0*/  FFMA.FTZ R12, R54, R61, R63 ;  /* 0x0000003d360c7223 */ /* 0x000fe2000001003f */
[CC--:B------:R-:W-:Y:S01]  /*6600*/  FMUL.FTZ R62, R58.reuse, R60.reuse ;  /* 0x0000003c3a3e7220 */ /* 0x0c0fe20000410000 */
[C---:B------:R-:W-:Y:S01]  /*6610*/  FMUL.FTZ R67, R55.reuse, R60 ;  /* 0x0000003c37437220 */ /* 0x040fe20000410000 */
[-C--:B------:R-:W-:Y:S01]  /*6620*/  F2FP.F16.E4M3.UNPACK_B R54, R53.reuse.H1 ;  /* 0x00000035ff36723e */ /* 0x080fe200030006ff */
[--C-:B------:R-:W-:Y:S01]  /*6630*/  HADD2.F32 R61, -RZ, R106.reuse.H0_H0 ;  /* 0x2000006aff3d7230 */ /* 0x100fe20000004100 */
[----:B------:R-:W-:Y:S01]  /*6640*/  F2FP.F16.E4M3.UNPACK_B R53, R53 ;  /* 0x00000035ff35723e */ /* 0x000fe200020006ff */
[-C--:B------:R-:W-:Y:S01]  /*6650*/  FFMA.FTZ R65, R55, R59.reuse, -R62 ;  /* 0x0000003b37417223 */ /* 0x080fe2000001083e */
[----:B------:R-:W-:Y:S01]  /*6660*/  FFMA.FTZ R66, R58, R59, R67 ;  /* 0x0000003b3a427223 */ /* 0x000fe20000010043 */
[----:B------:R-:W-:Y:S01]  /*6670*/  HADD2.F32 R62, -RZ, R106.H1_H1 ;  /* 0x3000006aff3e7230 */ /* 0x000fe20000004100 */
[----:B------:R-:W-:Y:S01]  /*6680*/  F2FP.F16.E4M3.UNPACK_B R105, R105 ;  /* 0x00000069ff69723e */ /* 0x000fe200020006ff */
[----:B------:R-:W-:-:S02]  /*6690*/  HADD2.F32 R59, -RZ, R54.H1_H1 ;  /* 0x30000036ff3b7230 */ /* 0x000fc40000004100 */
[----:B------:R-:W-:Y:S02]  /*66a0*/  HADD2.F32 R55, -RZ, R54.H0_H0 ;  /* 0x20000036ff377230 */ /* 0x000fe40000004100 */
[--C-:B------:R-:W-:Y:S02]  /*66b0*/  HADD2.F32 R58, -RZ, R53.reuse.H1_H1 ;  /* 0x30000035ff3a7230 */ /* 0x100fe40000004100 */
[-C--:B------:R-:W-:Y:S01]  /*66c0*/  FMUL.FTZ R64, R59, R62.reuse ;  /* 0x0000003e3b407220 */ /* 0x080fe20000410000 */
[----:B------:R-:W-:Y:S02]  /*66d0*/  HADD2.F32 R54, -RZ, R53.H0_H0 ;  /* 0x20000035ff367230 */ /* 0x000fe40000004100 */
[----:B------:R-:W-:Y:S01]  /*66e0*/  FMUL.FTZ R62, R55, R62 ;  /* 0x0000003e373e7220 */ /* 0x000fe20000410000 */
[--C-:B------:R-:W-:Y:S02]  /*66f0*/  HADD2.F32 R60, -RZ, R105.reuse.H1_H1 ;  /* 0x30000069ff3c7230 */ /* 0x100fe40000004100 */
[----:B------:R-:W-:Y:S01]  /*6700*/  FMUL.FTZ R53, R58, R61 ;  /* 0x0000003d3a357220 */ /* 0x000fe20000410000 */
[----:B------:R-:W-:-:S02]  /*6710*/  HADD2.F32 R105, -RZ, R105.H0_H0 ;  /* 0x20000069ff697230 */ /* 0x000fc40000004100 */
[----:B------:R-:W-:Y:S01]  /*6720*/  FMUL.FTZ R61, R54, R61 ;  /* 0x0000003d363d7220 */ /* 0x000fe20000410000 */
[----:B------:R-:W-:Y:S01]  /*6730*/  FFMA.FTZ R63, R59, R60, R62 ;  /* 0x0000003c3b3f7223 */ /* 0x000fe2000001003e */
[----:B------:R-:W-:Y:S02]  /*6740*/  F2FP.F16.E4M3.UNPACK_B R59, R15.H1 ;  /* 0x0000000fff3b723e */ /* 0x000fe400030006ff */
[----:B------:R-:W-:Y:S01]  /*6750*/  FFMA.FTZ R58, R58, R105, R61 ;  /* 0x000000693a3a7223 */ /* 0x000fe2000001003d */
[----:B------:R-:W-:Y:S01]  /*6760*/  F2FP.F16.E4M3.UNPACK_B R61, R52.H1 ;  /* 0x00000034ff3d723e */ /* 0x000fe200030006ff */
[----:B------:R-:W-:Y:S01]  /*6770*/  FFMA.FTZ R64, R55, R60, -R64 ;  /* 0x0000003c37407223 */ /* 0x000fe20000010840 */
[----:B------:R-:W-:Y:S01]  /*6780*/  F2FP.SATFINITE.E4M3.F32.PACK_AB_MERGE_C R55, R66, R65, RZ ;  /* 0x000000414237723e */ /* 0x000fe200048070ff */
[--C-:B------:R-:W-:Y:S01]  /*6790*/  HADD2.F32 R65, -RZ, R59.reuse.H0_H0 ;  /* 0x2000003bff417230 */ /* 0x100fe20000004100 */
[----:B------:R-:W-:Y:S01]  /*67a0*/  F2FP.F16.E4M3.UNPACK_B R62, R14.H1 ;  /* 0x0000000eff3e723e */ /* 0x000fe200030006ff */
[----:B------:R-:W-:Y:S01]  /*67b0*/  HADD2.F32 R66, -RZ, R59.H1_H1 ;  /* 0x3000003bff427230 */ /* 0x000fe20000004100 */
[----:B------:R-:W-:Y:S01]  /*67c0*/  F2FP.F16.E4M3.UNPACK_B R59, R13.H1 ;  /* 0x0000000dff3b723e */ /* 0x000fe200030006ff */
[----:B------:R-:W-:Y:S01]  /*67d0*/  HADD2.F32 R67, -RZ, R61.H1_H1 ;  /* 0x3000003dff437230 */ /* 0x000fe20000004100 */
[----:B------:R-:W-:Y:S01]  /*67e0*/  F2FP.F16.E4M3.UNPACK_B R60, R52 ;  /* 0x00000034ff3c723e */ /* 0x000fe200020006ff */
[----:B------:R-:W-:Y:S01]  /*67f0*/  FFMA.FTZ R53, R54, R105, -R53 ;  /* 0x0000006936357223 */ /* 0x000fe20000010835 */
[----:B------:R-:W-:Y:S01]  /*6800*/  F2FP.SATFINITE.E4M3.F32.PACK_AB_MERGE_C R54, R63, R64, RZ ;  /* 0x000000403f36723e */ /* 0x000fe200048070ff */
[----:B------:R-:W-:Y:S01]  /*6810*/  HADD2.F32 R68, -RZ, R59.H1_H1 ;  /* 0x3000003bff447230 */ /* 0x000fe20000004100 */
[----:B------:R-:W-:Y:S01]  /*6820*/  F2FP.F16.E4M3.UNPACK_B R52, R13 ;  /* 0x0000000dff34723e */ /* 0x000fe200020006ff */
[----:B------:R-:W-:-:S02]  /*6830*/  HADD2.F32 R64, -RZ, R62.H1_H1 ;  /* 0x3000003eff407230 */ /* 0x000fc40000004100 */
[-C--:B------:R-:W-:Y:S01]  /*6840*/  FMUL.FTZ R70, R66, R67.reuse ;  /* 0x0000004342467220 */ /* 0x080fe20000410000 */
[----:B------:R-:W-:Y:S02]  /*6850*/  HADD2.F32 R69, -RZ, R60.H1_H1 ;  /* 0x3000003cff457230 */ /* 0x000fe40000004100 */
[C---:B------:R-:W-:Y:S01]  /*6860*/  FMUL.FTZ R71, R65.reuse, R67 ;  /* 0x0000004341477220 */ /* 0x040fe20000410000 */
[----:B------:R-:W-:Y:S02]  /*6870*/  HADD2.F32 R63, -RZ, R62.H0_H0 ;  /* 0x2000003eff3f7230 */ /* 0x000fe40000004100 */
[----:B------:R-:W-:Y:S01]  /*6880*/  FFMA.FTZ R13, R65, R68, -R70 ;  /* 0x00000044410d7223 */ /* 0x000fe20000010846 */
[----:B------:R-:W-:Y:S02]  /*6890*/  HADD2.F32 R67, -RZ, R52.H1_H1 ;  /* 0x30000034ff437230 */ /* 0x000fe40000004100 */
[----:B------:R-:W-:Y:S01]  /*68a0*/  FMUL.FTZ R70, R64, R69 ;  /* 0x0000004540467220 */ /* 0x000fe20000410000 */
[----:B------:R-:W-:Y:S01]  /*68b0*/  F2FP.F16.E4M3.UNPACK_B R65, R15 ;  /* 0x0000000fff41723e */ /* 0x000fe200020006ff */
[C---:B------:R-:W-:Y:S01]  /*68c0*/  FMUL.FTZ R69, R63.reuse, R69 ;  /* 0x000000453f457220 */ /* 0x040fe20000410000 */
[----:B------:R-:W-:Y:S01]  /*68d0*/  F2FP.F16.E4M3.UNPACK_B R14, R14 ;  /* 0x0000000eff0e723e */ /* 0x000fe200020006ff */
[----:B------:R-:W-:Y:S01]  /*68e0*/  FFMA.FTZ R62, R66, R68, R71 ;  /* 0x00000044423e7223 */ /* 0x000fe20000010047 */
[----:B------:R-:W-:Y:S01]  /*68f0*/  FFMA.FTZ R15, R63, R67, -R70 ;  /* 0x000000433f0f7223 */ /* 0x000fe20000010846 */
[----:B------:R-:W-:-:S02]  /*6900*/  HADD2.F32 R63, -RZ, R65.H0_H0 ;  /* 0x20000041ff3f7230 */ /* 0x000fc40000004100 */
[----:B------:R-:W-:Y:S01]  /*6910*/  FFMA.FTZ R68, R64, R67, R69 ;  /* 0x0000004340447223 */ /* 0x000fe20000010045 */
[----:B------:R-:W-:Y:S01]  /*6920*/  HADD2.F32 R66, -RZ, R61.H0_H0 ;  /* 0x2000003dff427230 */ /* 0x000fe20000004100 */
[----:B------:R-:W-:Y:S01]  /*6930*/  F2FP.SATFINITE.E4M3.F32.PACK_AB_MERGE_C R62, R62, R13, RZ ;  /* 0x0000000d3e3e723e */ /* 0x000fe200048070ff */
[----:B------:R-:W-:Y:S01]  /*6940*/  HADD2.F32 R65, -RZ, R65.H1_H1 ;  /* 0x30000041ff417230 */ /* 0x000fe20000004100 */
[----:B------:R-:W-:Y:S01]  /*6950*/  F2FP.SATFINITE.E4M3.F32.PACK_AB_MERGE_C R13, R12, R11, R55 ;  /* 0x0000000b0c0d723e */ /* 0x000fe20004807037 */
[--C-:B------:R-:W-:Y:S02]  /*6960*/  HADD2.F32 R61, -RZ, R14.reuse.H0_H0 ;  /* 0x2000000eff3d7230 */ /* 0x100fe40000004100 */
[-C--:B------:R-:W-:Y:S01]  /*6970*/  FMUL.FTZ R72, R63, R66.reuse ;  /* 0x000000423f487220 */ /* 0x080fe20000410000 */
[----:B------:R-:W-:Y:S02]  /*6980*/  HADD2.F32 R14, -RZ, R14.H1_H1 ;  /* 0x3000000eff0e7230 */ /* 0x000fe40000004100 */
[----:B------:R-:W-:Y:S01]  /*6990*/  FMUL.FTZ R70, R65, R66 ;  /* 0x0000004241467220 */ /* 0x000fe20000410000 */
[----:B------:R-:W-:Y:S01]  /*69a0*/  HADD2.F32 R64, -RZ, R60.H0_H0 ;  /* 0x2000003cff407230 */ /* 0x000fe20000004100 */
[----:B------:R-:W-:Y:S01]  /*69b0*/  F2FP.SATFINITE.E4M3.F32.PACK_AB_MERGE_C R15, R68, R15, RZ ;  /* 0x0000000f440f723e */ /* 0x000fe200048070ff */
[----:B------:R-:W-:Y:S01]  /*69c0*/  HADD2.F32 R60, -RZ, R59.H0_H0 ;  /* 0x2000003bff3c7230 */ /* 0x000fe20000004100 */
[----:B------:R-:W-:Y:S01]  /*69d0*/  F2FP.SATFINITE.E4M3.F32.PACK_AB_MERGE_C R12, R58, R53, R54 ;  /* 0x000000353a0c723e */ /* 0x000fe20004807036 */
[----:B------:R-:W-:-:S02]  /*69e0*/  HADD2.F32 R52, -RZ, R52.H0_H0 ;  /* 0x20000034ff347230 */ /* 0x000fc40000004100 */
[CC--:B------:R-:W-:Y:S01]  /*69f0*/  FMUL.FTZ R66, R14.reuse, R64.reuse ;  /* 0x000000400e427220 */ /* 0x0c0fe20000410000 */
[----:B------:R-:W-:Y:S01]  /*6a00*/  FMUL.FTZ R59, R61, R64 ;  /* 0x000000403d3b7220 */ /* 0x000fe20000410000 */
[-C--:B------:R-:W-:Y:S01]  /*6a10*/  FFMA.FTZ R70, R63, R60.reuse, -R70 ;  /* 0x0000003c3f467223 */ /* 0x080fe20000010846 */
[----:B------:R-:W-:Y:S01]  /*6a20*/  FFMA.FTZ R65, R65, R60, R72 ;  /* 0x0000003c41417223 */ /* 0x000fe20000010048 */
[-C--:B------:R-:W-:Y:S01]  /*6a30*/  FFMA.FTZ R66, R61, R52.reuse, -R66 ;  /* 0x000000343d427223 */ /* 0x080fe20000010842 */
[----:B------:R-:W-:-:S05]  /*6a40*/  FFMA.FTZ R59, R14, R52, R59 ;  /* 0x000000340e3b7223 */ /* 0x000fca000001003b */
[----:B------:R-:W-:Y:S02]  /*6a50*/  F2FP.SATFINITE.E4M3.F32.PACK_AB_MERGE_C R14, R59, R66, R15 ;  /* 0x000000423b0e723e */ /* 0x000fe4000480700f */
[----:B------:R-:W-:-:S07]  /*6a60*/  F2FP.SATFINITE.E4M3.F32.PACK_AB_MERGE_C R15, R65, R70, R62 ;  /* 0x00000046410f723e */ /* 0x000fce000480703e */
.L_x_534:
[----:B------:R-:W-:Y:S05]  /*6a70*/  BSYNC B2 ;  /* 0x0000000000027941 */ /* 0x000fea0003800000 */
.L_x_533:
[----:B0-----:R0:W-:Y:S02]  /*6a80*/  ST.E.128 desc[UR36][R56.64], R12 ;  /* 0x0000000c38007985 */ /* 0x0011e4000c101d24 */
.L_x_528:
[----:B------:R-:W-:Y:S05]  /*6a90*/  BSYNC B1 ;  /* 0x0000000000017941 */ /* 0x000fea0003800000 */
.L_x_527:
[----:B------:R-:W-:-:S03]  /*6aa0*/  UMOV UR4, 0xffffffff ;  /* 0xffffffff00047882 */ /* 0x000fc60000000000 */
[----:B------:R-:W-:Y:S05]  /*6ab0*/  BRA.DIV UR4, `(.L_x_535) ;  /* 0x0000023a04907947 */ /* 0x000fea000b800000 */
[----:B0-2---:R-:W0:Y:S04]  /*6ac0*/  SHFL.IDX PT, R102, R102, 0x3, 0x181f ;  /* 0x00781f0066667f89 */ /* 0x005e2800000e0000 */
[----:B----4-:R-:W2:Y:S02]  /*6ad0*/  SHFL.IDX PT, R101, R101, 0x3, 0x181f ;  /* 0x00781f0065657f89 */ /* 0x010ea400000e0000 */
.L_x_847:
[----:B------:R-:W-:Y:S05]  /*6ae0*/  @P4 BRA `(.L_x_536) ;  /* 0x0000005c00704947 */ /* 0x000fea0003800000 */
[----:B------:R-:W-:Y:S04]  /*6af0*/  BSSY B1, `(.L_x_537) ;  /* 0x0000076000017945 */ /* 0x000fe80003800000 */
[----:B------:R-:W-:Y:S05]  /*6b00*/  @P1 BRA `(.L_x_538) ;  /* 0x0000000400d01947 */ /* 0x000fea0003800000 */
[----:B------:R4:W1:Y:S01]  /*6b10*/  LDS.128 R12, [R90+0x2b400] ;  /* 0x02b400005a0c7984 */ /* 0x0008620000000c00 */
[----:B--2---:R-:W-:Y:S01]  /*6b20*/  IADD3 R52, P2, R16, R101, RZ ;  /* 0x0000006510347210 */ /* 0x004fe20007f5e0ff */
[----:B------:R-:W-:Y:S04]  /*6b30*/  BSSY B2, `(.L_x_539) ;  /* 0x0000070000027945 */ /* 0x000fe80003800000 */
[----:B0-----:R-:W-:Y:S01]  /*6b40*/  IMAD.X R53, R102, 0x1, R17, P2 ;  /* 0x0000000166357824 */ /* 0x001fe200010e0611 */
[----:B------:R-:W-:-:S13]  /*6b50*/  ISETP.GE.AND P2, PT, R22, R103, PT ;  /* 0x000000671600720c */ /* 0x000fda0003f46270 */
[----:B----4-:R-:W-:Y:S05]  /*6b60*/  @P2 BRA `(.L_x_540) ;  /* 0x0000000400b02947 */ /* 0x010fea0003800000 */
        /* <DEDUP_REMOVED lines=11> */
[----:B-1----:R-:W-:Y:S01]  /*6c20*/  IMAD.MOV.U32 R11, RZ, RZ, R13 ;  /* 0x000000ffff0b7224 */ /* 0x002fe200078e000d */
[----:B------:R-:W-:Y:S02]  /*6c30*/  PRMT R50, R50, 0x654, R49 ;  /* 0x0000065432327816 */ /* 0x000fe40000000031 */
[----:B------:R-:W-:Y:S01]  /*6c40*/  LOP3.LUT R13, R48, 0xff00, R51, 0xf8, !PT ;  /* 0x0000ff00300d7812 */ /* 0x000fe200078ef833 */
[----:B------:R-:W-:Y:S01]  /*6c50*/  IMAD.U32 R48, R56, 0x10000, RZ ;  /* 0x0001000038307824 */ /* 0x000fe200078e00ff */
[----:B------:R-:W-:Y:S01]  /*6c60*/  LOP3.LUT R50, R50, 0xff00, R55, 0xf8, !PT ;  /* 0x0000ff0032327812 */ /* 0x000fe200078ef837 */
[----:B------:R-:W-:Y:S01]  /*6c70*/  IMAD.U32 R55, R54, 0x10000, RZ ;  /* 0x0001000036377824 */ /* 0x000fe200078e00ff */
[----:B------:R-:W-:-:S02]  /*6c80*/  MOV R49, R12 ;  /* 0x0000000c00317202 */ /* 0x000fc40000000f00 */
[----:B------:R-:W-:Y:S02]  /*6c90*/  F2FP.F16.E4M3.UNPACK_B R51, R79.H1 ;  /* 0x0000004fff33723e */ /* 0x000fe400030006ff */
[-C--:B------:R-:W-:Y:S02]  /*6ca0*/  F2FP.F16.E4M3.UNPACK_B R12, R11.reuse ;  /* 0x0000000bff0c723e */ /* 0x080fe400020006ff */
        /* <DEDUP_REMOVED lines=20> */
[----:B------:R-:W-:Y:S01]  /*6df0*/  HADD2.F32 R56, -RZ, R79.H1_H1 ;  /* 0x3000004fff387230 */ /* 0x000fe20000004100 */
[----:B------:R-:W-:Y:S01]  /*6e00*/  F2FP.F16.E4M3.UNPACK_B R49, R49 ;  /* 0x00000031ff31723e */ /* 0x000fe200020006ff */
[-C--:B------:R-:W-:Y:S01]  /*6e10*/  FFMA.FTZ R60, R51, R55.reuse, -R58 ;  /* 0x00000037333c7223 */ /* 0x080fe2000001083a */
[----:B------:R-:W-:Y:S01]  /*6e20*/  FFMA.FTZ R61, R54, R55, R61 ;  /* 0x00000037363d7223 */ /* 0x000fe2000001003d */
[----:B------:R-:W-:Y:S01]  /*6e30*/  F2FP.F16.E4M3.UNPACK_B R78, R78 ;  /* 0x0000004eff4e723e */ /* 0x000fe200020006ff */
[--C-:B------:R-:W-:Y:S01]  /*6e40*/  HADD2.F32 R54, -RZ, R50.reuse.H0_H0 ;  /* 0x20000032ff367230 */ /* 0x100fe20000004100 */
[----:B------:R-:W-:Y:S01]  /*6e50*/  F2FP.F16.E4M3.UNPACK_B R62, R48.H1 ;  /* 0x00000030ff3e723e */ /* 0x000fe200030006ff */
[----:B------:R-:W-:-:S02]  /*6e60*/  HADD2.F32 R55, -RZ, R50.H1_H1 ;  /* 0x30000032ff377230 */ /* 0x000fc40000004100 */
[----:B------:R-:W-:Y:S02]  /*6e70*/  HADD2.F32 R79, -RZ, R79.H0_H0 ;  /* 0x2000004fff4f7230 */ /* 0x000fe40000004100 */
[-C--:B------:R-:W-:Y:S01]  /*6e80*/  FMUL.FTZ R58, R54, R56.reuse ;  /* 0x00000038363a7220 */ /* 0x080fe20000410000 */
[--C-:B------:R-:W-:Y:S02]  /*6e90*/  HADD2.F32 R51, -RZ, R49.reuse.H1_H1 ;  /* 0x30000031ff337230 */ /* 0x100fe40000004100 */
[----:B------:R-:W-:Y:S01]  /*6ea0*/  FMUL.FTZ R59, R55, R56 ;  /* 0x00000038373b7220 */ /* 0x000fe20000410000 */
[----:B------:R-:W-:Y:S02]  /*6eb0*/  HADD2.F32 R50, -RZ, R49.H0_H0 ;  /* 0x20000031ff327230 */ /* 0x000fe40000004100 */
[--C-:B------:R-:W-:Y:S02]  /*6ec0*/  HADD2.F32 R49, -RZ, R78.reuse.H1_H1 ;  /* 0x3000004eff317230 */ /* 0x100fe40000004100 */
[----:B------:R-:W-:Y:S01]  /*6ed0*/  FMUL.FTZ R57, R51, R79 ;  /* 0x0000004f33397220 */ /* 0x000fe20000410000 */
[----:B------:R-:W-:-:S02]  /*6ee0*/  HADD2.F32 R78, -RZ, R78.H0_H0 ;  /* 0x2000004eff4e7230 */ /* 0x000fc40000004100 */
[----:B------:R-:W-:Y:S01]  /*6ef0*/  FMUL.FTZ R56, R50, R79 ;  /* 0x0000004f32387220 */ /* 0x000fe20000410000 */
[--C-:B------:R-:W-:Y:S02]  /*6f00*/  HADD2.F32 R64, -RZ, R62.reuse.H1_H1 ;  /* 0x3000003eff407230 */ /* 0x100fe40000004100 */
[-C--:B------:R-:W-:Y:S01]  /*6f10*/  FFMA.FTZ R54, R54, R49.reuse, -R59 ;  /* 0x0000003136367223 */ /* 0x080fe2000001083b */
[----:B------:R-:W-:Y:S01]  /*6f20*/  FFMA.FTZ R55, R55, R49, R58 ;  /* 0x0000003137377223 */ /* 0x000fe2000001003a */
[-C--:B------:R-:W-:Y:S01]  /*6f30*/  FFMA.FTZ R49, R50, R78.reuse, -R57 ;  /* 0x0000004e32317223 */ /* 0x080fe20000010839 */
[----:B------:R-:W-:Y:S01]  /*6f40*/  FFMA.FTZ R50, R51, R78, R56 ;  /* 0x0000004e33327223 */ /* 0x000fe20000010038 */
[----:B------:R-:W-:Y:S01]  /*6f50*/  F2FP.F16.E4M3.UNPACK_B R56, R15.H1 ;  /* 0x0000000fff38723e */ /* 0x000fe200030006ff */
[----:B------:R-:W-:Y:S01]  /*6f60*/  HADD2.F32 R62, -RZ, R62.H0_H0 ;  /* 0x2000003eff3e7230 */ /* 0x000fe20000004100 */
[----:B------:R-:W-:Y:S02]  /*6f70*/  F2FP.SATFINITE.E4M3.F32.PACK_AB_MERGE_C R51, R61, R60, RZ ;  /* 0x0000003c3d33723e */ /* 0x000fe400048070ff */
[----:B------:R-:W-:Y:S01]  /*6f80*/  F2FP.SATFINITE.E4M3.F32.PACK_AB_MERGE_C R54, R55, R54, RZ ;  /* 0x000000363736723e */ /* 0x000fe200048070ff */
[--C-:B------:R-:W-:Y:S01]  /*6f90*/  HADD2.F32 R57, -RZ, R56.reuse.H0_H0 ;  /* 0x20000038ff397230 */ /* 0x100fe20000004100 */
[----:B------:R-:W-:Y:S01]  /*6fa0*/  F2FP.F16.E4M3.UNPACK_B R59, R13.H1 ;  /* 0x0000000dff3b723e */ /* 0x000fe200030006ff */
[----:B------:R-:W-:Y:S01]  /*6fb0*/  HADD2.F32 R56, -RZ, R56.H1_H1 ;  /* 0x30000038ff387230 */ /* 0x000fe20000004100 */
[----:B------:R-:W-:-:S02]  /*6fc0*/  F2FP.F16.E4M3.UNPACK_B R55, R14.H1 ;  /* 0x0000000eff37723e */ /* 0x000fc400030006ff */
[----:B------:R-:W-:Y:S01]  /*6fd0*/  F2FP.F16.E4M3.UNPACK_B R61, R48 ;  /* 0x00000030ff3d723e */ /* 0x000fe200020006ff */
[----:B------:R-:W-:Y:S01]  /*6fe0*/  HADD2.F32 R60, -RZ, R59.H1_H1 ;  /* 0x3000003bff3c7230 */ /* 0x000fe20000004100 */
[----:B------:R-:W-:Y:S01]  /*6ff0*/  F2FP.F16.E4M3.UNPACK_B R58, R13 ;  /* 0x0000000dff3a723e */ /* 0x000fe200020006ff */
[----:B------:R-:W-:Y:S02]  /*7000*/  HADD2.F32 R48, -RZ, R55.H1_H1 ;  /* 0x30000037ff307230 */ /* 0x000fe40000004100 */
[-C--:B------:R-:W-:Y:S01]  /*7010*/  FMUL.FTZ R66, R56, R64.reuse ;  /* 0x0000004038427220 */ /* 0x080fe20000410000 */
[----:B------:R-:W-:Y:S02]  /*7020*/  HADD2.F32 R63, -RZ, R61.H1_H1 ;  /* 0x3000003dff3f7230 */ /* 0x000fe40000004100 */
[C---:B------:R-:W-:Y:S01]  /*7030*/  FMUL.FTZ R65, R57.reuse, R64 ;  /* 0x0000004039417220 */ /* 0x040fe20000410000 */
[----:B------:R-:W-:Y:S02]  /*7040*/  HADD2.F32 R55, -RZ, R55.H0_H0 ;  /* 0x20000037ff377230 */ /* 0x000fe40000004100 */
[----:B------:R-:W-:Y:S01]  /*7050*/  FFMA.FTZ R13, R57, R60, -R66 ;  /* 0x0000003c390d7223 */ /* 0x000fe20000010842 */
[----:B------:R-:W-:-:S02]  /*7060*/  HADD2.F32 R57, -RZ, R58.H1_H1 ;  /* 0x3000003aff397230 */ /* 0x000fc40000004100 */
[C---:B------:R-:W-:Y:S01]  /*7070*/  FMUL.FTZ R64, R48.reuse, R63 ;  /* 0x0000003f30407220 */ /* 0x040fe20000410000 */
[----:B------:R-:W-:Y:S01]  /*7080*/  F2FP.F16.E4M3.UNPACK_B R15, R15 ;  /* 0x0000000fff0f723e */ /* 0x000fe200020006ff */
[C---:B------:R-:W-:Y:S01]  /*7090*/  FMUL.FTZ R63, R55.reuse, R63 ;  /* 0x0000003f373f7220 */ /* 0x040fe20000410000 */
[----:B------:R-:W-:Y:S01]  /*70a0*/  F2FP.F16.E4M3.UNPACK_B R14, R14 ;  /* 0x0000000eff0e723e */ /* 0x000fe200020006ff */
[-C--:B------:R-:W-:Y:S01]  /*70b0*/  FFMA.FTZ R64, R55, R57.reuse, -R64 ;  /* 0x0000003937407223 */ /* 0x080fe20000010840 */
[----:B------:R-:W-:Y:S02]  /*70c0*/  HADD2.F32 R61, -RZ, R61.H0_H0 ;  /* 0x2000003dff3d7230 */ /* 0x000fe40000004100 */
[----:B------:R-:W-:Y:S01]  /*70d0*/  FFMA.FTZ R63, R48, R57, R63 ;  /* 0x00000039303f7223 */ /* 0x000fe2000001003f */
[--C-:B------:R-:W-:Y:S02]  /*70e0*/  HADD2.F32 R48, -RZ, R15.reuse.H0_H0 ;  /* 0x2000000fff307230 */ /* 0x100fe40000004100 */
[----:B------:R-:W-:Y:S01]  /*70f0*/  FFMA.FTZ R60, R56, R60, R65 ;  /* 0x0000003c383c7223 */ /* 0x000fe20000010041 */
[----:B------:R-:W-:-:S02]  /*7100*/  HADD2.F32 R55, -RZ, R15.H1_H1 ;  /* 0x3000000fff377230 */ /* 0x000fc40000004100 */
[--C-:B------:R-:W-:Y:S01]  /*7110*/  HADD2.F32 R15, -RZ, R14.reuse.H0_H0 ;  /* 0x2000000eff0f7230 */ /* 0x100fe20000004100 */
[----:B------:R-:W-:Y:S01]  /*7120*/  F2FP.SATFINITE.E4M3.F32.PACK_AB_MERGE_C R63, R63, R64, RZ ;  /* 0x000000403f3f723e */ /* 0x000fe200048070ff */
[----:B------:R-:W-:Y:S02]  /*7130*/  HADD2.F32 R14, -RZ, R14.H1_H1 ;  /* 0x3000000eff0e7230 */ /* 0x000fe40000004100 */
[-C--:B------:R-:W-:Y:S01]  /*7140*/  FMUL.FTZ R57, R55, R62.reuse ;  /* 0x0000003e37397220 */ /* 0x080fe20000410000 */
[----:B------:R-:W-:Y:S02]  /*7150*/  HADD2.F32 R59, -RZ, R59.H0_H0 ;  /* 0x2000003bff3b7230 */ /* 0x000fe40000004100 */
[----:B------:R-:W-:Y:S01]  /*7160*/  FMUL.FTZ R62, R48, R62 ;  /* 0x0000003e303e7220 */ /* 0x000fe20000410000 */
[----:B------:R-:W-:Y:S02]  /*7170*/  HADD2.F32 R58, -RZ, R58.H0_H0 ;  /* 0x2000003aff3a7230 */ /* 0x000fe40000004100 */
[-C--:B------:R-:W-:Y:S01]  /*7180*/  FMUL.FTZ R56, R14, R61.reuse ;  /* 0x0000003d0e387220 */ /* 0x080fe20000410000 */
[----:B------:R-:W-:Y:S01]  /*7190*/  FMUL.FTZ R61, R15, R61 ;  /* 0x0000003d0f3d7220 */ /* 0x000fe20000410000 */
[-C--:B------:R-:W-:Y:S01]  /*71a0*/  FFMA.FTZ R57, R48, R59.reuse, -R57 ;  /* 0x0000003b30397223 */ /* 0x080fe20000010839 */
[----:B------:R-:W-:Y:S01]  /*71b0*/  FFMA.FTZ R62, R55, R59, R62 ;  /* 0x0000003b373e7223 */ /* 0x000fe2000001003e */
[-C--:B------:R-:W-:Y:S01]  /*71c0*/  FFMA.FTZ R56, R15, R58.reuse, -R56 ;  /* 0x0000003a0f387223 */ /* 0x080fe20000010838 */
[----:B------:R-:W-:Y:S01]  /*71d0*/  FFMA.FTZ R61, R14, R58, R61 ;  /* 0x0000003a0e3d7223 */ /* 0x000fe2000001003d */
[----:B------:R-:W-:-:S02]  /*71e0*/  F2FP.SATFINITE.E4M3.F32.PACK_AB_MERGE_C R60, R60, R13, RZ ;  /* 0x0000000d3c3c723e */ /* 0x000fc400048070ff */
[----:B------:R-:W-:Y:S02]  /*71f0*/  F2FP.SATFINITE.E4M3.F32.PACK_AB_MERGE_C R13, R12, R11, R51 ;  /* 0x0000000b0c0d723e */ /* 0x000fe40004807033 */
[----:B------:R-:W-:Y:S02]  /*7200*/  F2FP.SATFINITE.E4M3.F32.PACK_AB_MERGE_C R12, R50, R49, R54 ;  /* 0x00000031320c723e */ /* 0x000fe40004807036 */
[----:B------:R-:W-:Y:S02]  /*7210*/  F2FP.SATFINITE.E4M3.F32.PACK_AB_MERGE_C R14, R61, R56, R63 ;  /* 0x000000383d0e723e */ /* 0x000fe4000480703f */
[----:B------:R-:W-:-:S07]  /*7220*/  F2FP.SATFINITE.E4M3.F32.PACK_AB_MERGE_C R15, R62, R57, R60 ;  /* 0x000000393e0f723e */ /* 0x000fce000480703c */
.L_x_540:
[----:B------:R-:W-:Y:S05]  /*7230*/  BSYNC B2 ;  /* 0x0000000000027941 */ /* 0x000fea0003800000 */
.L_x_539:
[----:B-1----:R4:W-:Y:S02]  /*7240*/  ST.E.128 desc[UR36][R52.64], R12 ;  /* 0x0000000c34007985 */ /* 0x0029e4000c101d24 */
.L_x_538:
[----:B------:R-:W-:Y:S05]  /*7250*/  BSYNC B1 ;  /* 0x0000000000017941 */ /* 0x000fea0003800000 */
.L_x_537:
[----:B------:R-:W-:-:S13]  /*7260*/  LOP3.LUT P2, RZ, R125, 0x2, RZ, 0xc0, !PT ;  /* 0x000000027dff7812 */ /* 0x000fda000784c0ff */
[----:B------:R-:W-:Y:S05]  /*7270*/  @P2 BRA `(.L_x_536) ;  /* 0x00000054008c2947 */ /* 0x000fea0003800000 */
[----:B----4-:R4:W1:Y:S01]  /*7280*/  LDS.128 R12, [R90+0x2f400] ;  /* 0x02f400005a0c7984 */ /* 0x0108620000000c00 */
[----:B--2---:R-:W-:Y:S01]  /*7290*/  IADD3 R48, P2, R18, R101, RZ ;  /* 0x0000006512307210 */ /* 0x004fe20007f5e0ff */
[----:B------:R-:W-:Y:S04]  /*72a0*/  BSSY B1, `(.L_x_541) ;  /* 0x000006e000017945 */ /* 0x000fe80003800000 */
[----:B0-----:R-:W-:Y:S01]  /*72b0*/  IMAD.X R49, R102, 0x1, R217, P2 ;  /* 0x0000000166317824 */ /* 0x001fe200010e06d9 */
[----:B------:R-:W-:-:S13]  /*72c0*/  ISETP.GE.AND P2, PT, R218, R103, PT ;  /* 0x00000067da00720c */ /* 0x000fda0003f46270 */
[----:B----4-:R-:W-:Y:S05]  /*72d0*/  @P2 BRA `(.L_x_542) ;  /* 0x0000000400a82947 */ /* 0x010fea0003800000 */
[----:B------:R-:W-:Y:S02]  /*72e0*/  SHF.R.U32.HI R46, RZ, 0x8, R47 ;  /* 0x00000008ff2e7819 */ /* 0x000fe4000001162f */
[--C-:B------:R-:W-:Y:S02]  /*72f0*/  SHF.R.U32.HI R52, RZ, 0x8, R45.reuse ;  /* 0x00000008ff347819 */ /* 0x100fe4000001162d */
[----:B------:R-:W-:Y:S01]  /*7300*/  LOP3.LUT R11, R45, 0xff, RZ, 0xc0, !PT ;  /* 0x000000ff2d0b7812 */ /* 0x000fe200078ec0ff */
[----:B------:R-:W-:Y:S01]  /*7310*/  IMAD.SHL.U32 R46, R46, 0x100, RZ ;  /* 0x000001002e2e7824 */ /* 0x000fe200078e00ff */
[----:B------:R-:W-:Y:S02]  /*7320*/  SHF.R.U32.HI R44, RZ, 0x18, R45 ;  /* 0x00000018ff2c7819 */ /* 0x000fe4000001162d */
[----:B------:R-:W-:Y:S02]  /*7330*/  SHF.R.U32.HI R50, RZ, 0x10, R47 ;  /* 0x00000010ff327819 */ /* 0x000fe4000001162f */
[----:B------:R-:W-:-:S02]  /*7340*/  LOP3.LUT R51, R47, 0xff0000ff, RZ, 0xc0, !PT ;  /* 0xff0000ff2f337812 */ /* 0x000fc400078ec0ff */
[----:B------:R-:W-:Y:S01]  /*7350*/  SHF.R.U32.HI R53, RZ, 0x10, R45 ;  /* 0x00000010ff357819 */ /* 0x000fe2000001162d */
[----:B-1----:R-:W-:Y:S01]  /*7360*/  IMAD.MOV.U32 R45, RZ, RZ, R12 ;  /* 0x000000ffff2d7224 */ /* 0x002fe200078e000c */
[----:B------:R-:W-:Y:S01]  /*7370*/  PRMT R47, R44, 0x654, R11 ;  /* 0x000006542c2f7816 */ /* 0x000fe2000000000b */
[----:B------:R-:W-:Y:S01]  /*7380*/  IMAD.SHL.U32 R44, R52, 0x100, RZ ;  /* 0x00000100342c7824 */ /* 0x000fe200078e00ff */
[----:B------:R-:W-:Y:S01]  /*7390*/  MOV R11, R13 ;  /* 0x0000000d000b7202 */ /* 0x000fe20000000f00 */
[----:B------:R-:W-:Y:S01]  /*73a0*/  IMAD.U32 R13, R53, 0x10000, RZ ;  /* 0x00010000350d7824 */ /* 0x000fe200078e00ff */
[----:B------:R-:W-:Y:S01]  /*73b0*/  LOP3.LUT R51, R51, 0xff00, R46, 0xf8, !PT ;  /* 0x0000ff0033337812 */ /* 0x000fe200078ef82e */
[----:B------:R-:W-:Y:S01]  /*73c0*/  IMAD.U32 R46, R50, 0x10000, RZ ;  /* 0x00010000322e7824 */ /* 0x000fe200078e00ff */
[----:B------:R-:W-:Y:S02]  /*73d0*/  LOP3.LUT R44, R47, 0xff00, R44, 0xf8, !PT ;  /* 0x0000ff002f2c7812 */ /* 0x000fe400078ef82c */
[----:B------:R-:W-:-:S02]  /*73e0*/  F2FP.F16.E4M3.UNPACK_B R47, R77.H1 ;  /* 0x0000004dff2f723e */ /* 0x000fc400030006ff */
        /* <DEDUP_REMOVED lines=8> */
[----:B------:R-:W-:Y:S02]  /*7470*/  HADD2.F32 R52, -RZ, R47.H1_H1 ;  /* 0x3000002fff347230 */ /* 0x000fe40000004100 */
[----:B------:R-:W-:Y:S01]  /*7480*/  FMUL.FTZ R57, R46, R55 ;  /* 0x000000372e397220 */ /* 0x000fe20000410000 */
[----:B------:R-:W-:-:S02]  /*7490*/  HADD2.F32 R53, -RZ, R51.H0_H0 ;  /* 0x20000033ff357230 */ /* 0x000fc40000004100 */
        /* <DEDUP_REMOVED lines=39> */
[----:B------:R-:W-:-:S02]  /*7710*/  F2FP.F16.E4M3.UNPACK_B R57, R44 ;  /* 0x0000002cff39723e */ /* 0x000fc400020006ff */
[-C--:B------:R-:W-:Y:S01]  /*7720*/  F2FP.F16.E4M3.UNPACK_B R54, R13.reuse ;  /* 0x0000000dff36723e */ /* 0x080fe200020006ff */
[----:B------:R-:W-:Y:S01]  /*7730*/  HADD2.F32 R44, -RZ, R51.H1_H1 ;  /* 0x30000033ff2c7230 */ /* 0x000fe20000004100 */
[----:B------:R-:W-:Y:S01]  /*7740*/  F2FP.F16.E4M3.UNPACK_B R55, R13.H1 ;  /* 0x0000000dff37723e */ /* 0x000fe200030006ff */
[----:B------:R-:W-:Y:S02]  /*7750*/  HADD2.F32 R59, -RZ, R57.H1_H1 ;  /* 0x30000039ff3b7230 */ /* 0x000fe40000004100 */
[-C--:B------:R-:W-:Y:S01]  /*7760*/  FMUL.FTZ R62, R52, R60.reuse ;  /* 0x0000003c343e7220 */ /* 0x080fe20000410000 */
[----:B------:R-:W-:Y:S02]  /*7770*/  HADD2.F32 R51, -RZ, R51.H0_H0 ;  /* 0x20000033ff337230 */ /* 0x000fe40000004100 */
[----:B------:R-:W-:Y:S01]  /*7780*/  FMUL.FTZ R61, R53, R60 ;  /* 0x0000003c353d7220 */ /* 0x000fe20000410000 */
[----:B------:R-:W-:Y:S02]  /*7790*/  HADD2.F32 R13, -RZ, R54.H1_H1 ;  /* 0x30000036ff0d7230 */ /* 0x000fe40000004100 */
[----:B------:R-:W-:Y:S01]  /*77a0*/  FMUL.FTZ R60, R44, R59 ;  /* 0x0000003b2c3c7220 */ /* 0x000fe20000410000 */
[----:B------:R-:W-:Y:S01]  /*77b0*/  F2FP.F16.E4M3.UNPACK_B R15, R15 ;  /* 0x0000000fff0f723e */ /* 0x000fe200020006ff */
[C---:B------:R-:W-:Y:S01]  /*77c0*/  FMUL.FTZ R59, R51.reuse, R59 ;  /* 0x0000003b333b7220 */ /* 0x040fe20000410000 */
[----:B------:R-:W-:Y:S01]  /*77d0*/  F2FP.F16.E4M3.UNPACK_B R14, R14 ;  /* 0x0000000eff0e723e */ /* 0x000fe200020006ff */
[----:B------:R-:W-:Y:S01]  /*77e0*/  FFMA.FTZ R60, R51, R13, -R60 ;  /* 0x0000000d333c7223 */ /* 0x000fe2000001083c */
[----:B------:R-:W-:-:S02]  /*77f0*/  HADD2.F32 R56, -RZ, R55.H1_H1 ;  /* 0x30000037ff387230 */ /* 0x000fc40000004100 */
[----:B------:R-:W-:Y:S01]  /*7800*/  FFMA.FTZ R59, R44, R13, R59 ;  /* 0x0000000d2c3b7223 */ /* 0x000fe2000001003b */
[--C-:B------:R-:W-:Y:S02]  /*7810*/  HADD2.F32 R44, -RZ, R15.reuse.H0_H0 ;  /* 0x2000000fff2c7230 */ /* 0x100fe40000004100 */
[--C-:B------:R-:W-:Y:S02]  /*7820*/  HADD2.F32 R13, -RZ, R14.reuse.H0_H0 ;  /* 0x2000000eff0d7230 */ /* 0x100fe40000004100 */
[-C--:B------:R-:W-:Y:S01]  /*7830*/  FFMA.FTZ R61, R52, R56.reuse, R61 ;  /* 0x00000038343d7223 */ /* 0x080fe2000001003d */
[----:B------:R-:W-:Y:S02]  /*7840*/  HADD2.F32 R15, -RZ, R15.H1_H1 ;  /* 0x3000000fff0f7230 */ /* 0x000fe40000004100 */
[----:B------:R-:W-:Y:S01]  /*7850*/  FFMA.FTZ R62, R53, R56, -R62 ;  /* 0x00000038353e7223 */ /* 0x000fe2000001083e */
[----:B------:R-:W-:Y:S01]  /*7860*/  HADD2.F32 R14, -RZ, R14.H1_H1 ;  /* 0x3000000eff0e7230 */ /* 0x000fe20000004100 */
[----:B------:R-:W-:Y:S01]  /*7870*/  F2FP.SATFINITE.E4M3.F32.PACK_AB_MERGE_C R59, R59, R60, RZ ;  /* 0x0000003c3b3b723e */ /* 0x000fe200048070ff */
[----:B------:R-:W-:-:S02]  /*7880*/  HADD2.F32 R57, -RZ, R57.H0_H0 ;  /* 0x20000039ff397230 */ /* 0x000fc40000004100 */
        /* <DEDUP_REMOVED lines=15> */
.L_x_542:
[----:B------:R-:W-:Y:S05]  /*7980*/  BSYNC B1 ;  /* 0x0000000000017941 */ /* 0x000fea0003800000 */
.L_x_541:
[----:B-1----:R0:W-:Y:S01]  /*7990*/  ST.E.128 desc[UR36][R48.64], R12 ;  /* 0x0000000c30007985 */ /* 0x0021e2000c101d24 */
[----:B------:R-:W-:Y:S05]  /*79a0*/  BRA `(.L_x_536) ;  /* 0x0000004c00c07947 */ /* 0x000fea0003800000 */
.L_x_496:
[C---:B------:R-:W-:Y:S01]  /*79b0*/  ISETP.GE.AND P5, PT, R219.reuse, R99, PT ;  /* 0x00000063db00720c */ /* 0x040fe20003fa6270 */
[C---:B------:R-:W-:Y:S01]  /*79c0*/  VIADD R44, R219.reuse, 0x60 ;  /* 0x00000060db2c7836 */ /* 0x040fe20000000000 */
[----:B------:R-:W-:Y:S01]  /*79d0*/  P2R R49, PR, RZ, 0x1 ;  /* 0x00000001ff317803 */ /* 0x000fe20000000000 */
[C---:B------:R-:W-:Y:S01]  /*79e0*/  VIADD R48, R219.reuse, 0x20 ;  /* 0x00000020db307836 */ /* 0x040fe20000000000 */
[----:B------:R-:W-:Y:S01]  /*79f0*/  ISETP.GE.OR P5, PT, R16, R103, P5 ;  /* 0x000000671000720c */ /* 0x000fe20002fa6670 */
[----:B------:R-:W-:-:S12]  /*7a00*/  VIADD R50, R219, 0x40 ;  /* 0x00000040db327836 */ /* 0x000fd80000000000 */
[----:B------:R-:W0:Y:S08]  /*7a10*/  @!P5 LDC.64 R52, c[0x0][0x3e8] ;  /* 0x0000fa00ff34db82 */ /* 0x000e300000000a00 */
[----:B------:R-:W1:Y:S01]  /*7a20*/  @!P5 LDC.64 R54, c[0x0][0x400] ;  /* 0x00010000ff36db82 */ /* 0x000e620000000a00 */
[----:B0-----:R-:W-:-:S04]  /*7a30*/  @!P5 IADD3 R52, P2, P3, R84, R52, R12 ;  /* 0x000000345434d210 */ /* 0x001fc80007b5e00c */
[----:B------:R-:W-:Y:S02]  /*7a40*/  @!P5 IADD3.X R53, R37, R53, R81, P2, P3 ;  /* 0x000000352535d210 */ /* 0x000fe400017e6451 */
[----:B------:R-:W-:-:S04]  /*7a50*/  ISETP.GE.AND P2, PT, R44, R99, PT ;  /* 0x000000632c00720c */ /* 0x000fc80003f46270 */
[----:B------:R-:W-:-:S13]  /*7a60*/  ISETP.GE.OR P2, PT, R16, R103, P2 ;  /* 0x000000671000720c */ /* 0x000fda0001746670 */
[----:B------:R-:W0:Y:S01]  /*7a70*/  @!P2 LDC.64 R44, c[0x0][0x3f8] ;  /* 0x0000fe00ff2cab82 */ /* 0x000e220000000a00 */
[----:B------:R-:W-:Y:S02]  /*7a80*/  @!P2 IMAD.MOV.U32 R13, RZ, RZ, R81 ;  /* 0x000000ffff0da224 */ /* 0x000fe400078e0051 */
[----:B------:R-:W-:-:S05]  /*7a90*/  @!P2 IMAD.MOV.U32 R15, RZ, RZ, R11 ;  /* 0x000000ffff0fa224 */ /* 0x000fca00078e000b */
[----:B------:R-:W2:Y:S08]  /*7aa0*/  @!P2 LDC.64 R76, c[0x0][0x3e8] ;  /* 0x0000fa00ff4cab82 */ /* 0x000eb00000000a00 */
[----:B------:R-:W3:Y:S01]  /*7ab0*/  @!P2 LDC.64 R78, c[0x0][0x400] ;  /* 0x00010000ff4eab82 */ /* 0x000ee20000000a00 */
[----:B0-----:R-:W-:-:S04]  /*7ac0*/  @!P2 IMAD.WIDE.U32 R46, R44, 0x60, R12 ;  /* 0x000000602c2ea825 */ /* 0x001fc800078e000c */
[----:B------:R-:W-:Y:S01]  /*7ad0*/  @!P2 IMAD R45, R45, 0x60, RZ ;  /* 0x000000602d2da824 */ /* 0x000fe200078e02ff */
[----:B--2---:R-:W-:-:S04]  /*7ae0*/  @!P2 IADD3 R76, P3, P4, R84, R76, R46 ;  /* 0x0000004c544ca210 */ /* 0x004fc80007c7e02e */
[----:B------:R-:W-:-:S04]  /*7af0*/  @!P2 IADD3 R44, R47, R45, RZ ;  /* 0x0000002d2f2ca210 */ /* 0x000fc80007ffe0ff */
[----:B------:R-:W-:Y:S02]  /*7b00*/  @!P2 IADD3.X R77, R37, R77, R44, P3, P4 ;  /* 0x0000004d254da210 */ /* 0x000fe40001fe842c */
[----:B------:R-:W0:Y:S02]  /*7b10*/  @!P2 LDC.64 R44, c[0x0][0x408] ;  /* 0x00010200ff2cab82 */ /* 0x000e240000000a00 */
[----:B0-----:R-:W-:-:S04]  /*7b20*/  @!P2 IMAD.WIDE.U32 R46, R44, 0x60, R14 ;  /* 0x000000602c2ea825 */ /* 0x001fc800078e000e */
[----:B------:R-:W-:Y:S01]  /*7b30*/  @!P2 IMAD R45, R45, 0x60, RZ ;  /* 0x000000602d2da824 */ /* 0x000fe200078e02ff */
[----:B---3--:R-:W-:-:S03]  /*7b40*/  @!P2 IADD3 R78, P3, P4, R88, R78, R46 ;  /* 0x0000004e584ea210 */ /* 0x008fc60007c7e02e */
[----:B------:R-:W-:-:S05]  /*7b50*/  @!P2 IMAD.IADD R45, R47, 0x1, R45 ;  /* 0x000000012f2da824 */ /* 0x000fca00078e022d */
[----:B------:R-:W-:Y:S02]  /*7b60*/  @!P2 IADD3.X R79, R40, R79, R45, P3, P4 ;  /* 0x0000004f284fa210 */ /* 0x000fe40001fe842d */
[----:B-1----:R-:W-:-:S04]  /*7b70*/  @!P5 IADD3 R54, P3, P4, R88, R54, R14 ;  /* 0x000000365836d210 */ /* 0x002fc80007c7e00e */
[----:B------:R-:W-:Y:S02]  /*7b80*/  @!P5 IADD3.X R55, R40, R55, R11, P3, P4 ;  /* 0x000000372837d210 */ /* 0x000fe40001fe840b */
[----:B------:R-:W-:-:S04]  /*7b90*/  ISETP.GE.AND P4, PT, R48, R99, PT ;  /* 0x000000633000720c */ /* 0x000fc80003f86270 */
[----:B------:R-:W-:-:S13]  /*7ba0*/  ISETP.GE.OR P4, PT, R16, R103, P4 ;  /* 0x000000671000720c */ /* 0x000fda0002786670 */
[----:B------:R-:W-:Y:S01]  /*7bb0*/  @!P4 IADD3 R47, P3, P6, R84, R12, R20 ;  /* 0x0000000c542fc210 */ /* 0x000fe20007e7e014 */
[----:B------:R-:W0:Y:S03]  /*7bc0*/  @!P4 LDC.64 R60, c[0x0][0x3e8] ;  /* 0x0000fa00ff3ccb82 */ /* 0x000e260000000a00 */
[----:B------:R-:W-:Y:S02]  /*7bd0*/  @!P4 IADD3.X R48, R37, R81, R8, P3, P6 ;  /* 0x000000512530c210 */ /* 0x000fe40001fec408 */
[----:B------:R-:W-:Y:S02]  /*7be0*/  ISETP.GE.AND P3, PT, R50, R99, PT ;  /* 0x000000633200720c */ /* 0x000fe40003f66270 */
[----:B------:R-:W-:Y:S01]  /*7bf0*/  CS2R R50, SRZ ;  /* 0x0000000000327805 */ /* 0x000fe2000001ff00 */
[----:B------:R-:W1:Y:S01]  /*7c00*/  @!P4 LDC.64 R62, c[0x0][0x400] ;  /* 0x00010000ff3ecb82 */ /* 0x000e620000000a00 */
[----:B------:R-:W-:-:S13]  /*7c10*/  ISETP.GE.OR P3, PT, R16, R103, P3 ;  /* 0x000000671000720c */ /* 0x000fda0001f66670 */
[----:B------:R-:W-:-:S04]  /*7c20*/  @!P3 IADD3 R15, P0, P6, R84, R21, R12 ;  /* 0x00000015540fb210 */ /* 0x000fc80007e1e00c */
[----:B------:R-:W-:Y:S02]  /*7c30*/  @!P3 IADD3.X R46, R37, R9, R81, P0, P6 ;  /* 0x00000009252eb210 */ /* 0x000fe400007ec451 */
[----:B------:R-:W-:-:S04]  /*7c40*/  @!P4 IADD3 R13, P0, P6, R88, R14, R31 ;  /* 0x0000000e580dc210 */ /* 0x000fc80007e1e01f */
[----:B------:R-:W-:Y:S02]  /*7c50*/  @!P4 IADD3.X R12, R40, R11, R28, P0, P6 ;  /* 0x0000000b280cc210 */ /* 0x000fe400007ec41c */
[----:B------:R-:W-:-:S04]  /*7c60*/  @!P3 IADD3 R45, P0, P6, R88, R32, R14 ;  /* 0x00000020582db210 */ /* 0x000fc80007e1e00e */
[----:B------:R-:W-:Y:S02]  /*7c70*/  @!P3 IADD3.X R44, R40, R29, R11, P0, P6 ;  /* 0x0000001d282cb210 */ /* 0x000fe400007ec40b */
[----:B0-----:R-:W-:Y:S02]  /*7c80*/  @!P4 IADD3 R60, P6, R47, R60, RZ ;  /* 0x0000003c2f3cc210 */ /* 0x001fe40007fde0ff */
[----:B------:R-:W-:-:S03]  /*7c90*/  ISETP.NE.AND P0, PT, R49, RZ, PT ;  /* 0x000000ff3100720c */ /* 0x000fc60003f05270 */
[----:B------:R-:W-:Y:S01]  /*7ca0*/  @!P4 IMAD.X R61, R48, 0x1, R61, P6 ;  /* 0x00000001303dc824 */ /* 0x000fe200030e063d */
[----:B-1----:R-:W-:Y:S02]  /*7cb0*/  @!P4 IADD3 R62, P6, R13, R62, RZ ;  /* 0x0000003e0d3ec210 */ /* 0x002fe40007fde0ff */
[----:B------:R-:W-:Y:S02]  /*7cc0*/  CS2R R48, SRZ ;  /* 0x0000000000307805 */ /* 0x000fe4000001ff00 */
[----:B------:R-:W-:Y:S02]  /*7cd0*/  @!P4 IADD3.X R63, R12, R63, RZ, P6, !PT ;  /* 0x0000003f0c3fc210 */ /* 0x000fe400037fe4ff */
[----:B------:R-:W0:Y:S02]  /*7ce0*/  @!P3 LDC.64 R12, c[0x0][0x3e8] ;  /* 0x0000fa00ff0cbb82 */ /* 0x000e240000000a00 */
[----:B------:R1:W2:Y:S01]  /*7cf0*/  @!P5 LDG.E.128 R48, desc[UR36][R54.64] ;  /* 0x000000243630d981 */ /* 0x0002a2000c1e1d00 */
[----:B0-----:R-:W-:-:S05]  /*7d00*/  @!P3 IADD3 R12, P6, R15, R12, RZ ;  /* 0x0000000c0f0cb210 */ /* 0x001fca0007fde0ff */
[----:B------:R-:W0:Y:S01]  /*7d10*/  @!P3 LDC.64 R14, c[0x0][0x400] ;  /* 0x00010000ff0ebb82 */ /* 0x000e220000000a00 */
[----:B------:R-:W-:Y:S01]  /*7d20*/  @!P3 IMAD.X R13, R46, 0x1, R13, P6 ;  /* 0x000000012e0db824 */ /* 0x000fe200030e060d */
[----:B------:R-:W-:Y:S02]  /*7d30*/  CS2R R46, SRZ ;  /* 0x00000000002e7805 */ /* 0x000fe4000001ff00 */
[----:B-1----:R-:W-:Y:S02]  /*7d40*/  CS2R R54, SRZ ;  /* 0x0000000000367805 */ /* 0x002fe4000001ff00 */
[----:B------:R-:W-:Y:S02]  /*7d50*/  CS2R R58, SRZ ;  /* 0x00000000003a7805 */ /* 0x000fe4000001ff00 */
[----:B------:R-:W-:Y:S02]  /*7d60*/  CS2R R56, SRZ ;  /* 0x0000000000387805 */ /* 0x000fe4000001ff00 */
[----:B------:R-:W-:-:S02]  /*7d70*/  CS2R R66, SRZ ;  /* 0x0000000000427805 */ /* 0x000fc4000001ff00 */
[----:B------:R-:W-:Y:S02]  /*7d80*/  CS2R R64, SRZ ;  /* 0x0000000000407805 */ /* 0x000fe4000001ff00 */
[----:B------:R-:W-:Y:S02]  /*7d90*/  CS2R R70, SRZ ;  /* 0x0000000000467805 */ /* 0x000fe4000001ff00 */
[----:B------:R-:W-:Y:S02]  /*7da0*/  CS2R R68, SRZ ;  /* 0x0000000000447805 */ /* 0x000fe4000001ff00 */
[----:B------:R-:W-:Y:S01]  /*7db0*/  CS2R R74, SRZ ;  /* 0x00000000004a7805 */ /* 0x000fe2000001ff00 */
[----:B------:R1:W3:Y:S01]  /*7dc0*/  @!P4 LDG.E.128 R56, desc[UR36][R62.64] ;  /* 0x000000243e38c981 */ /* 0x0002e2000c1e1d00 */
[----:B------:R-:W-:-:S03]  /*7dd0*/  CS2R R72, SRZ ;  /* 0x0000000000487805 */ /* 0x000fc6000001ff00 */
[----:B------:R-:W4:Y:S04]  /*7de0*/  @!P2 LDG.E.128 R68, desc[UR36][R76.64] ;  /* 0x000000244c44a981 */ /* 0x000f28000c1e1d00 */
[----:B------:R-:W5:Y:S01]  /*7df0*/  @!P2 LDG.E.128 R72, desc[UR36][R78.64] ;  /* 0x000000244e48a981 */ /* 0x000f62000c1e1d00 */
[----:B0-----:R-:W-:-:S05]  /*7e00*/  @!P3 IADD3 R14, P6, R45, R14, RZ ;  /* 0x0000000e2d0eb210 */ /* 0x001fca0007fde0ff */
[----:B------:R-:W-:Y:S01]  /*7e10*/  @!P3 IMAD.X R15, R44, 0x1, R15, P6 ;  /* 0x000000012c0fb824 */ /* 0x000fe200030e060f */
[----:B------:R-:W-:Y:S02]  /*7e20*/  CS2R R44, SRZ ;  /* 0x00000000002c7805 */ /* 0x000fe4000001ff00 */
[----:B-1----:R-:W-:Y:S02]  /*7e30*/  CS2R R62, SRZ ;  /* 0x00000000003e7805 */ /* 0x002fe4000001ff00 */
[----:B------:R-:W5:Y:S04]  /*7e40*/  @!P3 LDG.E.128 R64, desc[UR36][R14.64] ;  /* 0x000000240e40b981 */ /* 0x000f68000c1e1d00 */
[----:B------:R0:W5:Y:S02]  /*7e50*/  @!P5 LDG.E.128 R44, desc[UR36][R52.64] ;  /* 0x00000024342cd981 */ /* 0x000164000c1e1d00 */
[----:B0-----:R-:W-:-:S06]  /*7e60*/  CS2R R52, SRZ ;  /* 0x0000000000347805 */ /* 0x001fcc000001ff00 */
[----:B------:R0:W5:Y:S02]  /*7e70*/  @!P4 LDG.E.128 R52, desc[UR36][R60.64] ;  /* 0x000000243c34c981 */ /* 0x000164000c1e1d00 */
[----:B0-----:R-:W-:-:S06]  /*7e80*/  CS2R R60, SRZ ;  /* 0x00000000003c7805 */ /* 0x001fcc000001ff00 */
[----:B------:R-:W5:Y:S01]  /*7e90*/  @!P3 LDG.E.128 R60, desc[UR36][R12.64] ;  /* 0x000000240c3cb981 */ /* 0x000f62000c1e1d00 */
[----:B------:R-:W-:-:S06]  /*7ea0*/  UISETP.NE.AND UP0, UPT, UR39, 0x3, UPT ;  /* 0x000000032700788c */ /* 0x000fcc000bf05270 */
[----:B------:R-:W-:Y:S02]  /*7eb0*/  PLOP3.LUT P5, PT, PT, PT, UP0, 0x80, 0x0 ;  /* 0x000000000000781c */ /* 0x000fe40003faf008 */
[----:B------:R-:W-:Y:S01]  /*7ec0*/  ISETP.GE.AND P2, PT, R16, R103, PT ;  /* 0x000000671000720c */ /* 0x000fe20003f46270 */
[----:B--2---:R-:W-:Y:S01]  /*7ed0*/  IMAD.MOV.U32 R120, RZ, RZ, R50 ;  /* 0x000000ffff787224 */ /* 0x004fe200078e0032 */
[----:B------:R-:W-:Y:S01]  /*7ee0*/  MOV R119, R48 ;  /* 0x0000003000777202 */ /* 0x000fe20000000f00 */
[----:B---3--:R-:W-:Y:S02]  /*7ef0*/  IMAD.MOV.U32 R116, RZ, RZ, R58 ;  /* 0x000000ffff747224 */ /* 0x008fe400078e003a */
[----:B------:R-:W-:Y:S02]  /*7f00*/  IMAD.MOV.U32 R117, RZ, RZ, R56 ;  /* 0x000000ffff757224 */ /* 0x000fe400078e0038 */
[----:B----4-:R-:W-:Y:S02]  /*7f10*/  IMAD.MOV.U32 R103, RZ, RZ, R70 ;  /* 0x000000ffff677224 */ /* 0x010fe400078e0046 */
[----:B------:R-:W-:-:S02]  /*7f20*/  IMAD.MOV.U32 R104, RZ, RZ, R68 ;  /* 0x000000ffff687224 */ /* 0x000fc400078e0044 */
[----:B-----5:R-:W-:Y:S01]  /*7f30*/  IMAD.MOV.U32 R105, RZ, RZ, R74 ;  /* 0x000000ffff697224 */ /* 0x020fe200078e004a */
[----:B------:R-:W-:Y:S01]  /*7f40*/  MOV R106, R72 ;  /* 0x00000048006a7202 */ /* 0x000fe20000000f00 */
[----:B------:R-:W-:Y:S02]  /*7f50*/  IMAD.MOV.U32 R111, RZ, RZ, R66 ;  /* 0x000000ffff6f7224 */ /* 0x000fe400078e0042 */
[----:B------:R-:W-:Y:S02]  /*7f60*/  IMAD.MOV.U32 R112, RZ, RZ, R64 ;  /* 0x000000ffff707224 */ /* 0x000fe400078e0040 */
[----:B------:R-:W-:Y:S02]  /*7f70*/  IMAD.MOV.U32 R121, RZ, RZ, R46 ;  /* 0x000000ffff797224 */ /* 0x000fe400078e002e */
[----:B------:R-:W-:Y:S02]  /*7f80*/  IMAD.MOV.U32 R118, RZ, RZ, R44 ;  /* 0x000000ffff767224 */ /* 0x000fe400078e002c */
[----:B------:R-:W-:-:S02]  /*7f90*/  IMAD.MOV.U32 R114, RZ, RZ, R54 ;  /* 0x000000ffff727224 */ /* 0x000fc400078e0036 */
[----:B------:R-:W-:Y:S02]  /*7fa0*/  IMAD.MOV.U32 R115, RZ, RZ, R52 ;  /* 0x000000ffff737224 */ /* 0x000fe400078e0034 */
[----:B------:R-:W-:Y:S01]  /*7fb0*/  IMAD.MOV.U32 R109, RZ, RZ, R62 ;  /* 0x000000ffff6d7224 */ /* 0x000fe200078e003e */
[----:B------:R-:W-:Y:S01]  /*7fc0*/  MOV R110, R60 ;  /* 0x0000003c006e7202 */ /* 0x000fe20000000f00 */
[----:B------:R-:W-:Y:S06]  /*7fd0*/  @!P5 BRA `(.L_x_543) ;  /* 0x000000000004d947 */ /* 0x000fec0003800000 */
[----:B------:R-:W-:Y:S01]  /*7fe0*/  BPT.TRAP 0x1 ;  /* 0x000000040000795c */ /* 0x000fe20000300000 */
.L_x_543:
[----:B------:R-:W-:Y:S01]  /*7ff0*/  IMAD R81, R216, 0x8, R19 ;  /* 0x00000008d8517824 */ /* 0x000fe200078e0213 */
[----:B------:R-:W-:Y:S01]  /*8000*/  SHF.L.U32 R100, R221, 0x1f, RZ ;  /* 0x0000001fdd647819 */ /* 0x000fe200000006ff */
[----:B------:R-:W0:Y:S01]  /*8010*/  LDC R107, c[0x0][0x2f4] ;  /* 0x0000bd00ff6b7b82 */ /* 0x000e220000000800 */
[----:B------:R-:W-:Y:S02]  /*8020*/  BSSY B1, `(.L_x_544) ;  /* 0x0000003000017945 */ /* 0x000fe40003800000 */
[----:B------:R-:W1:Y:S02]  /*8030*/  SYNCS.PHASECHK.TRANS64.TRYWAIT P3, [R81+URZ+0x38890], R100 ;  /* 0x03889064510075a7 */ /* 0x000e64000806017f */
[----:B-1----:R-:W-:Y:S05]  /*8040*/  @!P3 BRA `(.L_x_545) ;  /* 0x000002240078b947 */ /* 0x002fea0003800000 */
.L_x_848:
[----:B------:R-:W-:Y:S05]  /*8050*/  BSYNC B1 ;  /* 0x0000000000017941 */ /* 0x000fea0003800000 */
.L_x_544:
[----:B------:R-:W-:Y:S01]  /*8060*/  UMOV UR4, 0xffffffff ;  /* 0xffffffff00047882 */ /* 0x000fe20000000000 */
[----:B0-----:R-:W-:Y:S02]  /*8070*/  IMAD.IADD R108, R107, 0x1, -R34 ;  /* 0x000000016b6c7824 */ /* 0x001fe400078e0a22 */
[----:B------:R-:W-:Y:S05]  /*8080*/  BRA.DIV UR4, `(.L_x_546) ;  /* 0x00000226047c7947 */ /* 0x000fea000b800000 */
[----:B------:R0:W2:Y:S04]  /*8090*/  SHFL.IDX PT, R113, R102, RZ, 0x181f ;  /* 0x00181fff66717589 */ /* 0x0000a800000e0000 */
[----:B------:R0:W3:Y:S02]  /*80a0*/  SHFL.IDX PT, R11, R101, RZ, 0x181f ;  /* 0x00181fff650b7589 */ /* 0x0000e400000e0000 */
.L_x_852:
[----:B------:R-:W-:Y:S01]  /*80b0*/  ISETP.GE.OR P3, PT, R219, R99, P1 ;  /* 0x00000063db00720c */ /* 0x000fe20000f66670 */
[----:B------:R-:W-:-:S12]  /*80c0*/  BSSY B1, `(.L_x_547) ;  /* 0x0000103000017945 */ /* 0x000fd80003800000 */
[----:B------:R-:W-:Y:S05]  /*80d0*/  @P3 BRA `(.L_x_548) ;  /* 0x0000001000043947 */ /* 0x000fea0003800000 */
[----:B------:R-:W4:Y:S01]  /*80e0*/  LDL R14, [R1+0x2c] ;  /* 0x00002c00010e7983 */ /* 0x000f220000100800 */
[----:B------:R-:W-:Y:S01]  /*80f0*/  SEL R12, R34, R108, !P0 ;  /* 0x0000006c220c7207 */ /* 0x000fe20004000000 */
[C---:B------:R-:W-:Y:S01]  /*8100*/  IMAD.SHL.U32 R15, R219.reuse, 0x80, RZ ;  /* 0x00000080db0f7824 */ /* 0x040fe200078e00ff */
[----:B------:R-:W-:Y:S01]  /*8110*/  BSSY B2, `(.L_x_549) ;  /* 0x00000f6000027945 */ /* 0x000fe20003800000 */
[----:B------:R-:W-:Y:S01]  /*8120*/  IMAD.SHL.U32 R76, R219, 0x80, RZ ;  /* 0x00000080db4c7824 */ /* 0x000fe200078e00ff */
[----:B------:R-:W-:Y:S02]  /*8130*/  SHF.R.S32.HI R13, RZ, 0x1f, R12 ;  /* 0x0000001fff0d7819 */ /* 0x000fe4000001140c */
[----:B------:R-:W-:Y:S02]  /*8140*/  LOP3.LUT R15, R15, 0x380, RZ, 0xc0, !PT ;  /* 0x000003800f0f7812 */ /* 0x000fe400078ec0ff */
[----:B------:R-:W-:Y:S02]  /*8150*/  LEA.HI R13, R13, R12, RZ, 0x5 ;  /* 0x0000000c0d0d7211 */ /* 0x000fe400078f28ff */
[----:B------:R-:W-:-:S02]  /*8160*/  LOP3.LUT R76, R76, 0x380, RZ, 0xc0, !PT ;  /* 0x000003804c4c7812 */ /* 0x000fc400078ec0ff */
[----:B------:R-:W-:Y:S02]  /*8170*/  LEA.HI.SX32 R122, R13, R42, 0x1b ;  /* 0x0000002a0d7a7211 */ /* 0x000fe400078fdaff */
[----:B------:R-:W-:Y:S02]  /*8180*/  SHF.R.U32.HI R15, RZ, 0x3, R15 ;  /* 0x00000003ff0f7819 */ /* 0x000fe4000001160f */
[----:B------:R-:W-:-:S04]  /*8190*/  SHF.R.S32.HI R12, RZ, 0x1f, R122 ;  /* 0x0000001fff0c7819 */ /* 0x000fc8000001147a */
[----:B------:R-:W-:Y:S01]  /*81a0*/  LEA.HI R12, R12, R122, RZ, 0x3 ;  /* 0x0000007a0c0c7211 */ /* 0x000fe200078f18ff */
[----:B------:R-:W-:-:S03]  /*81b0*/  IMAD.SHL.U32 R122, R122, 0x10, RZ ;  /* 0x000000107a7a7824 */ /* 0x000fc600078e00ff */
[----:B------:R-:W-:Y:S02]  /*81c0*/  SHF.L.U32 R12, R12, 0xb, RZ ;  /* 0x0000000b0c0c7819 */ /* 0x000fe400000006ff */
[----:B------:R-:W-:Y:S02]  /*81d0*/  LOP3.LUT R13, R76, 0x70, R122, 0xf8, !PT ;  /* 0x000000704c0d7812 */ /* 0x000fe400078ef87a */
[----:B------:R-:W-:Y:S02]  /*81e0*/  LOP3.LUT R12, R12, 0xffffc000, RZ, 0xc0, !PT ;  /* 0xffffc0000c0c7812 */ /* 0x000fe400078ec0ff */
[----:B------:R-:W-:-:S04]  /*81f0*/  LOP3.LUT R13, R13, R15, RZ, 0x3c, !PT ;  /* 0x0000000f0d0d7212 */ /* 0x000fc800078e3cff */
[----:B----4-:R-:W-:-:S05]  /*8200*/  IADD3 R12, R13, R12, R14 ;  /* 0x0000000c0d0c7210 */ /* 0x010fca0007ffe00e */
[C---:B------:R-:W-:Y:S02]  /*8210*/  IMAD R76, R216.reuse, 0x8000, R12 ;  /* 0x00008000d84c7824 */ /* 0x040fe400078e020c */
[----:B------:R-:W-:Y:S02]  /*8220*/  IMAD R12, R216, 0x8000, R4 ;  /* 0x00008000d80c7824 */ /* 0x000fe400078e0204 */
[C---:B------:R-:W-:Y:S02]  /*8230*/  IMAD.IADD R76, R19.reuse, 0x1, R76 ;  /* 0x00000001134c7824 */ /* 0x040fe400078e024c */
[----:B------:R-:W-:-:S04]  /*8240*/  IMAD.IADD R12, R19, 0x1, R12 ;  /* 0x00000001130c7824 */ /* 0x000fc800078e020c */
[----:B------:R-:W4:Y:S04]  /*8250*/  LDS.128 R76, [R76+0x28400] ;  /* 0x028400004c4c7984 */ /* 0x000f280000000c00 */
[----:B------:R-:W0:Y:S01]  /*8260*/  LDS.128 R12, [R12+0x28400] ;  /* 0x028400000c0c7984 */ /* 0x000e220000000c00 */
[----:B------:R-:W-:Y:S05]  /*8270*/  @P2 BRA `(.L_x_550) ;  /* 0x0000000c007c2947 */ /* 0x000fea0003800000 */
[----:B------:R-:W-:Y:S02]  /*8280*/  SHF.R.U32.HI R50, RZ, 0x8, R45 ;  /* 0x00000008ff327819 */ /* 0x000fe4000001162d */
[--C-:B------:R-:W-:Y:S02]  /*8290*/  SHF.R.U32.HI R125, RZ, 0x18, R47.reuse ;  /* 0x00000018ff7d7819 */ /* 0x100fe4000001162f */
[----:B------:R-:W-:Y:S01]  /*82a0*/  LOP3.LUT R124, R47, 0xff, RZ, 0xc0, !PT ;  /* 0x000000ff2f7c7812 */ /* 0x000fe200078ec0ff */
[----:B------:R-:W-:Y:S01]  /*82b0*/  IMAD.SHL.U32 R50, R50, 0x100, RZ ;  /* 0x0000010032327824 */ /* 0x000fe200078e00ff */
[--C-:B------:R-:W-:Y:S02]  /*82c0*/  SHF.R.U32.HI R123, RZ, 0x8, R47.reuse ;  /* 0x00000008ff7b7819 */ /* 0x100fe4000001162f */
[----:B------:R-:W-:Y:S02]  /*82d0*/  SHF.R.U32.HI R44, RZ, 0x10, R47 ;  /* 0x00000010ff2c7819 */ /* 0x000fe4000001162f */
[----:B------:R-:W-:-:S02]  /*82e0*/  SHF.R.U32.HI R47, RZ, 0x8, R49 ;  /* 0x00000008ff2f7819 */ /* 0x000fc40000011631 */
[----:B------:R-:W-:Y:S01]  /*82f0*/  SHF.R.U32.HI R126, RZ, 0x18, R45 ;  /* 0x00000018ff7e7819 */ /* 0x000fe2000001162d */
[----:B------:R-:W-:Y:S01]  /*8300*/  IMAD.U32 R44, R44, 0x10000, RZ ;  /* 0x000100002c2c7824 */ /* 0x000fe200078e00ff */
[----:B------:R-:W-:Y:S01]  /*8310*/  LOP3.LUT R46, R45, 0xff, RZ, 0xc0, !PT ;  /* 0x000000ff2d2e7812 */ /* 0x000fe200078ec0ff */
[----:B------:R-:W-:Y:S01]  /*8320*/  IMAD.SHL.U32 R47, R47, 0x100, RZ ;  /* 0x000001002f2f7824 */ /* 0x000fe200078e00ff */
[----:B------:R-:W-:Y:S02]  /*8330*/  SHF.R.U32.HI R127, RZ, 0x18, R49 ;  /* 0x00000018ff7f7819 */ /* 0x000fe40000011631 */
[----:B------:R-:W-:Y:S02]  /*8340*/  LOP3.LUT R128, R49, 0xff, RZ, 0xc0, !PT ;  /* 0x000000ff31807812 */ /* 0x000fe400078ec0ff */
[----:B------:R-:W-:Y:S02]  /*8350*/  SHF.R.U32.HI R48, RZ, 0x10, R45 ;  /* 0x00000010ff307819 */ /* 0x000fe4000001162d */
[----:B------:R-:W-:-:S02]  /*8360*/  SHF.R.U32.HI R129, RZ, 0x10, R49 ;  /* 0x00000010ff817819 */ /* 0x000fc40000011631 */
[----:B------:R-:W-:Y:S01]  /*8370*/  PRMT R126, R126, 0x654, R46 ;  /* 0x000006547e7e7816 */ /* 0x000fe2000000002e */
[----:B------:R-:W-:Y:S01]  /*8380*/  IMAD.U32 R48, R48, 0x10000, RZ ;  /* 0x0001000030307824 */ /* 0x000fe200078e00ff */
[----:B------:R-:W-:Y:S01]  /*8390*/  PRMT R127, R127, 0x654, R128 ;  /* 0x000006547f7f7816 */ /* 0x000fe20000000080 */
[----:B------:R-:W-:Y:S01]  /*83a0*/  IMAD.U32 R129, R129, 0x10000, RZ ;  /* 0x0001000081817824 */ /* 0x000fe200078e00ff */
[----:B------:R-:W-:Y:S02]  /*83b0*/  LOP3.LUT R50, R126, 0xff00, R50, 0xf8, !PT ;  /* 0x0000ff007e327812 */ /* 0x000fe400078ef832 */
[----:B------:R-:W-:Y:S02]  /*83c0*/  LOP3.LUT R47, R127, 0xff00, R47, 0xf8, !PT ;  /* 0x0000ff007f2f7812 */ /* 0x000fe400078ef82f */
[----:B------:R-:W-:Y:S02]  /*83d0*/  SHF.R.U32.HI R49, RZ, 0x18, R51 ;  /* 0x00000018ff317819 */ /* 0x000fe40000011633 */
[----:B------:R-:W-:-:S02]  /*83e0*/  LOP3.LUT R130, R51, 0xff, RZ, 0xc0, !PT ;  /* 0x000000ff33827812 */ /* 0x000fc400078ec0ff */
[--C-:B------:R-:W-:Y:S02]  /*83f0*/  SHF.R.U32.HI R45, RZ, 0x8, R51.reuse ;  /* 0x00000008ff2d7819 */ /* 0x100fe40000011633 */
[----:B------:R-:W-:Y:S02]  /*8400*/  SHF.R.U32.HI R46, RZ, 0x10, R51 ;  /* 0x00000010ff2e7819 */ /* 0x000fe40000011633 */
[----:B------:R-:W-:Y:S01]  /*8410*/  PRMT R51, R125, 0x654, R124 ;  /* 0x000006547d337816 */ /* 0x000fe2000000007c */
[----:B------:R-:W-:Y:S01]  /*8420*/  IMAD.SHL.U32 R45, R45, 0x100, RZ ;  /* 0x000001002d2d7824 */ /* 0x000fe200078e00ff */
[----:B------:R-:W-:Y:S02]  /*8430*/  SHF.L.U32 R123, R123, 0x8, RZ ;  /* 0x000000087b7b7819 */ /* 0x000fe400000006ff */
[----:B------:R-:W-:Y:S02]  /*8440*/  LOP3.LUT R125, R50, 0xff0000, R48, 0xf8, !PT ;  /* 0x00ff0000327d7812 */ /* 0x000fe400078ef830 */
[----:B------:R-:W-:-:S02]  /*8450*/  LOP3.LUT R50, R47, 0xff0000, R129, 0xf8, !PT ;  /* 0x00ff00002f327812 */ /* 0x000fc400078ef881 */
[----:B------:R-:W-:Y:S02]  /*8460*/  LOP3.LUT R51, R51, 0xff00, R123, 0xf8, !PT ;  /* 0x0000ff0033337812 */ /* 0x000fe400078ef87b */
[----:B----4-:R-:W-:Y:S02]  /*8470*/  F2FP.F16.E4M3.UNPACK_B R123, R77 ;  /* 0x0000004dff7b723e */ /* 0x010fe400020006ff */
[----:B------:R-:W-:Y:S02]  /*8480*/  F2FP.F16.E4M3.UNPACK_B R126, R50 ;  /* 0x00000032ff7e723e */ /* 0x000fe400020006ff */
[----:B0-----:R-:W-:Y:S01]  /*8490*/  F2FP.F16.E4M3.UNPACK_B R47, R13 ;  /* 0x0000000dff2f723e */ /* 0x001fe200020006ff */
[----:B------:R-:W-:Y:S01]  /*84a0*/  HADD2.F32 R48, -RZ, R123.H0_H0 ;  /* 0x2000007bff307230 */ /* 0x000fe20000004100 */
[----:B------:R-:W-:Y:S01]  /*84b0*/  F2FP.F16.E4M3.UNPACK_B R127, R125 ;  /* 0x0000007dff7f723e */ /* 0x000fe200020006ff */
[----:B------:R-:W-:Y:S01]  /*84c0*/  HADD2.F32 R129, -RZ, R126.H0_H0 ;  /* 0x2000007eff817230 */ /* 0x000fe20000004100 */
[----:B------:R-:W-:Y:S01]  /*84d0*/  PRMT R49, R49, 0x654, R130 ;  /* 0x0000065431317816 */ /* 0x000fe20000000082 */
[----:B------:R-:W-:Y:S01]  /*84e0*/  HADD2.F32 R124, -RZ, R47.H0_H0 ;  /* 0x2000002fff7c7230 */ /* 0x000fe20000004100 */
[----:B------:R-:W-:Y:S01]  /*84f0*/  F2FP.F16.E4M3.UNPACK_B R77, R77.H1 ;  /* 0x0000004dff4d723e */ /* 0x000fe200030006ff */
[----:B------:R-:W-:-:S02]  /*8500*/  HADD2.F32 R128, -RZ, R127.H0_H0 ;  /* 0x2000007fff807230 */ /* 0x000fc40000004100 */
[-C--:B------:R-:W-:Y:S01]  /*8510*/  FMUL.FTZ R130, R48, R129.reuse ;  /* 0x0000008130827220 */ /* 0x080fe20000410000 */
[----:B------:R-:W-:Y:S02]  /*8520*/  HADD2.F32 R126, -RZ, R126.H1_H1 ;  /* 0x3000007eff7e7230 */ /* 0x000fe40000004100 */
[C---:B------:R-:W-:Y:S01]  /*8530*/  FMUL.FTZ R129, R124.reuse, R129 ;  /* 0x000000817c817220 */ /* 0x040fe20000410000 */
[----:B------:R-:W-:Y:S02]  /*8540*/  HADD2.F32 R47, -RZ, R47.H1_H1 ;  /* 0x3000002fff2f7230 */ /* 0x000fe40000004100 */
[-C--:B------:R-:W-:Y:S01]  /*8550*/  FFMA.FTZ R124, R124, R128.reuse, -R130 ;  /* 0x000000807c7c7223 */ /* 0x080fe20000010882 */
[----:B------:R-:W-:Y:S02]  /*8560*/  HADD2.F32 R127, -RZ, R127.H1_H1 ;  /* 0x3000007fff7f7230 */ /* 0x000fe40000004100 */
[----:B------:R-:W-:Y:S01]  /*8570*/  FFMA.FTZ R48, R48, R128, R129 ;  /* 0x0000008030307223 */ /* 0x000fe20000010081 */
[----:B------:R-:W-:Y:S01]  /*8580*/  HADD2.F32 R128, -RZ, R123.H1_H1 ;  /* 0x3000007bff807230 */ /* 0x000fe20000004100 */
[----:B------:R-:W-:-:S02]  /*8590*/  F2FP.F16.E4M3.UNPACK_B R125, R125.H1 ;  /* 0x0000007dff7d723e */ /* 0x000fc400030006ff */
[----:B------:R-:W-:Y:S01]  /*85a0*/  LOP3.LUT R49, R49, 0xff00, R45, 0xf8, !PT ;  /* 0x0000ff0031317812 */ /* 0x000fe200078ef82d */
[----:B------:R-:W-:Y:S02]  /*85b0*/  IMAD.MOV.U32 R45, RZ, RZ, R79 ;  /* 0x000000ffff2d7224 */ /* 0x000fe400078e004f */
[-C--:B------:R-:W-:Y:S01]  /*85c0*/  FMUL.FTZ R123, R128, R126.reuse ;  /* 0x0000007e807b7220 */ /* 0x080fe20000410000 */
[C---:B------:R-:W-:Y:S01]  /*85d0*/  FMUL.FTZ R126, R47.reuse, R126 ;  /* 0x0000007e2f7e7220 */ /* 0x040fe20000410000 */
[----:B------:R-:W-:Y:S01]  /*85e0*/  SHF.L.U32 R46, R46, 0x10, RZ ;  /* 0x000000102e2e7819 */ /* 0x000fe200000006ff */
[----:B------:R-:W-:Y:S02]  /*85f0*/  IMAD.MOV.U32 R79, RZ, RZ, R15 ;  /* 0x000000ffff4f7224 */ /* 0x000fe400078e000f */
[-C--:B------:R-:W-:Y:S01]  /*8600*/  FFMA.FTZ R123, R47, R127.reuse, -R123 ;  /* 0x0000007f2f7b7223 */ /* 0x080fe2000001087b */
[----:B------:R-:W-:Y:S01]  /*8610*/  FFMA.FTZ R47, R128, R127, R126 ;  /* 0x0000007f802f7223 */ /* 0x000fe2000001007e */
[----:B------:R-:W-:Y:S01]  /*8620*/  F2FP.F16.E4M3.UNPACK_B R126, R50.H1 ;  /* 0x00000032ff7e723e */ /* 0x000fe200030006ff */
[----:B------:R-:W-:Y:S01]  /*8630*/  HADD2.F32 R128, -RZ, R125.H0_H0 ;  /* 0x2000007dff807230 */ /* 0x000fe20000004100 */
[----:B------:R-:W-:Y:S01]  /*8640*/  F2FP.F16.E4M3.UNPACK_B R127, R13.H1 ;  /* 0x0000000dff7f723e */ /* 0x000fe200030006ff */
[----:B------:R-:W-:Y:S01]  /*8650*/  HADD2.F32 R13, -RZ, R77.H0_H0 ;  /* 0x2000004dff0d7230 */ /* 0x000fe20000004100 */
[----:B------:R-:W-:Y:S01]  /*8660*/  LOP3.LUT R51, R51, 0xff0000, R44, 0xf8, !PT ;  /* 0x00ff000033337812 */ /* 0x000fe200078ef82c */
[----:B------:R-:W-:Y:S01]  /*8670*/  HADD2.F32 R129, -RZ, R126.H0_H0 ;  /* 0x2000007eff817230 */ /* 0x000fe20000004100 */
[----:B------:R-:W-:Y:S01]  /*8680*/  LOP3.LUT R44, R49, 0xff0000, R46, 0xf8, !PT ;  /* 0x00ff0000312c7812 */ /* 0x000fe200078ef82e */
[----:B------:R-:W-:Y:S01]  /*8690*/  HADD2.F32 R50, -RZ, R127.H0_H0 ;  /* 0x2000007fff327230 */ /* 0x000fe20000004100 */
[----:B------:R-:W-:Y:S01]  /*86a0*/  F2FP.F16.E4M3.UNPACK_B R46, R45 ;  /* 0x0000002dff2e723e */ /* 0x000fe200020006ff */
[----:B------:R-:W-:-:S02]  /*86b0*/  HADD2.F32 R77, -RZ, R77.H1_H1 ;  /* 0x3000004dff4d7230 */ /* 0x000fc40000004100 */
[CC--:B------:R-:W-:Y:S01]  /*86c0*/  FMUL.FTZ R130, R13.reuse, R129.reuse ;  /* 0x000000810d827220 */ /* 0x0c0fe20000410000 */
[----:B------:R-:W-:Y:S02]  /*86d0*/  HADD2.F32 R126, -RZ, R126.H1_H1 ;  /* 0x3000007eff7e7230 */ /* 0x000fe40000004100 */
[C---:B------:R-:W-:Y:S01]  /*86e0*/  FMUL.FTZ R129, R50.reuse, R129 ;  /* 0x0000008132817220 */ /* 0x040fe20000410000 */
[----:B------:R-:W-:Y:S01]  /*86f0*/  F2FP.F16.E4M3.UNPACK_B R15, R79 ;  /* 0x0000004fff0f723e */ /* 0x000fe200020006ff */
[-C--:B------:R-:W-:Y:S01]  /*8700*/  FFMA.FTZ R50, R50, R128.reuse, -R130 ;  /* 0x0000008032327223 */ /* 0x080fe20000010882 */
[----:B------:R-:W-:Y:S01]  /*8710*/  F2FP.F16.E4M3.UNPACK_B R45, R45.H1 ;  /* 0x0000002dff2d723e */ /* 0x000fe200030006ff */
[----:B------:R-:W-:Y:S01]  /*8720*/  FFMA.FTZ R13, R13, R128, R129 ;  /* 0x000000800d0d7223 */ /* 0x000fe20000010081 */
[----:B------:R-:W-:Y:S02]  /*8730*/  HADD2.F32 R128, -RZ, R127.H1_H1 ;  /* 0x3000007fff807230 */ /* 0x000fe40000004100 */
[----:B------:R-:W-:-:S02]  /*8740*/  HADD2.F32 R127, -RZ, R125.H1_H1 ;  /* 0x3000007dff7f7230 */ /* 0x000fc40000004100 */
[CC--:B------:R-:W-:Y:S01]  /*8750*/  FMUL.FTZ R125, R77.reuse, R126.reuse ;  /* 0x0000007e4d7d7220 */ /* 0x0c0fe20000410000 */
[--C-:B------:R-:W-:Y:S02]  /*8760*/  HADD2.F32 R130, -RZ, R15.reuse.H0_H0 ;  /* 0x2000000fff827230 */ /* 0x100fe40000004100 */
[C---:B------:R-:W-:Y:S01]  /*8770*/  FMUL.FTZ R126, R128.reuse, R126 ;  /* 0x0000007e807e7220 */ /* 0x040fe20000410000 */
[----:B------:R-:W-:Y:S02]  /*8780*/  HADD2.F32 R15, -RZ, R15.H1_H1 ;  /* 0x3000000fff0f7230 */ /* 0x000fe40000004100 */
[-C--:B------:R-:W-:Y:S01]  /*8790*/  FFMA.FTZ R125, R128, R127.reuse, -R125 ;  /* 0x0000007f807d7223 */ /* 0x080fe2000001087d */
[----:B------:R-:W-:Y:S02]  /*87a0*/  HADD2.F32 R128, -RZ, R46.H0_H0 ;  /* 0x2000002eff807230 */ /* 0x000fe40000004100 */
[----:B------:R-:W-:Y:S01]  /*87b0*/  FFMA.FTZ R77, R77, R127, R126 ;  /* 0x0000007f4d4d7223 */ /* 0x000fe2000001007e */
[----:B------:R-:W-:-:S02]  /*87c0*/  F2FP.F16.E4M3.UNPACK_B R126, R44 ;  /* 0x0000002cff7e723e */ /* 0x000fc400020006ff */
[-C--:B------:R-:W-:Y:S02]  /*87d0*/  F2FP.F16.E4M3.UNPACK_B R127, R51.reuse ;  /* 0x00000033ff7f723e */ /* 0x080fe400020006ff */
[----:B------:R-:W-:Y:S01]  /*87e0*/  F2FP.F16.E4M3.UNPACK_B R44, R44.H1 ;  /* 0x0000002cff2c723e */ /* 0x000fe200030006ff */
[--C-:B------:R-:W-:Y:S01]  /*87f0*/  HADD2.F32 R49, -RZ, R126.reuse.H0_H0 ;  /* 0x2000007eff317230 */ /* 0x100fe20000004100 */
[----:B------:R-:W-:Y:S01]  /*8800*/  F2FP.F16.E4M3.UNPACK_B R51, R51.H1 ;  /* 0x00000033ff33723e */ /* 0x000fe200030006ff */
[--C-:B------:R-:W-:Y:S01]  /*8810*/  HADD2.F32 R129, -RZ, R127.reuse.H0_H0 ;  /* 0x2000007fff817230 */ /* 0x100fe20000004100 */
[----:B------:R-:W-:Y:S01]  /*8820*/  F2FP.SATFINITE.E4M3.F32.PACK_AB_MERGE_C R50, R125, R50, RZ ;  /* 0x000000327d32723e */ /* 0x000fe200048070ff */
[----:B------:R-:W-:Y:S02]  /*8830*/  HADD2.F32 R126, -RZ, R126.H1_H1 ;  /* 0x3000007eff7e7230 */ /* 0x000fe40000004100 */
[-C--:B------:R-:W-:Y:S01]  /*8840*/  FMUL.FTZ R131, R128, R49.reuse ;  /* 0x0000003180837220 */ /* 0x080fe20000410000 */
[C---:B------:R-:W-:Y:S01]  /*8850*/  FMUL.FTZ R49, R130.reuse, R49 ;  /* 0x0000003182317220 */ /* 0x040fe20000410000 */
[----:B------:R-:W-:Y:S01]  /*8860*/  HADD2.F32 R127, -RZ, R127.H1_H1 ;  /* 0x3000007fff7f7230 */ /* 0x000fe20000004100 */
[----:B------:R-:W-:Y:S01]  /*8870*/  F2FP.SATFINITE.E4M3.F32.PACK_AB_MERGE_C R123, R123, R124, R50 ;  /* 0x0000007c7b7b723e */ /* 0x000fe20004807032 */
[-C--:B------:R-:W-:Y:S01]  /*8880*/  FFMA.FTZ R131, R130, R129.reuse, -R131 ;  /* 0x0000008182837223 */ /* 0x080fe20000010883 */
[----:B------:R-:W-:Y:S01]  /*8890*/  FFMA.FTZ R128, R128, R129, R49 ;  /* 0x0000008180807223 */ /* 0x000fe20000010031 */
[----:B------:R-:W-:Y:S01]  /*88a0*/  HADD2.F32 R49, -RZ, R46.H1_H1 ;  /* 0x3000002eff317230 */ /* 0x000fe20000004100 */
[----:B------:R-:W-:Y:S01]  /*88b0*/  F2FP.F16.E4M3.UNPACK_B R50, R76.H1 ;  /* 0x0000004cff32723e */ /* 0x000fe200030006ff */
[--C-:B------:R-:W-:Y:S01]  /*88c0*/  HADD2.F32 R129, -RZ, R44.reuse.H0_H0 ;  /* 0x2000002cff817230 */ /* 0x100fe20000004100 */
[----:B------:R-:W-:Y:S01]  /*88d0*/  F2FP.SATFINITE.E4M3.F32.PACK_AB_MERGE_C R13, R77, R13, RZ ;  /* 0x0000000d4d0d723e */ /* 0x000fe200048070ff */
[----:B------:R-:W-:-:S02]  /*88e0*/  HADD2.F32 R44, -RZ, R44.H1_H1 ;  /* 0x3000002cff2c7230 */ /* 0x000fc40000004100 */
[----:B------:R-:W-:Y:S01]  /*88f0*/  FMUL.FTZ R46, R49, R126 ;  /* 0x0000007e312e7220 */ /* 0x000fe20000410000 */
[----:B------:R-:W-:Y:S02]  /*8900*/  F2FP.F16.E4M3.UNPACK_B R77, R118.H1 ;  /* 0x00000076ff4d723e */ /* 0x000fe400030006ff */
[----:B------:R-:W-:Y:S01]  /*8910*/  F2FP.F16.E4M3.UNPACK_B R76, R76 ;  /* 0x0000004cff4c723e */ /* 0x000fe200020006ff */
[CC--:B------:R-:W-:Y:S01]  /*8920*/  FFMA.FTZ R46, R15.reuse, R127.reuse, -R46 ;  /* 0x0000007f0f2e7223 */ /* 0x0c0fe2000001082e */
[----:B------:R-:W-:Y:S01]  /*8930*/  FMUL.FTZ R15, R15, R126 ;  /* 0x0000007e0f0f7220 */ /* 0x000fe20000410000 */
[--C-:B------:R-:W-:Y:S01]  /*8940*/  HADD2.F32 R126, -RZ, R51.reuse.H0_H0 ;  /* 0x20000033ff7e7230 */ /* 0x100fe20000004100 */
[----:B------:R-:W-:Y:S01]  /*8950*/  F2FP.F16.E4M3.UNPACK_B R118, R118 ;  /* 0x00000076ff76723e */ /* 0x000fe200020006ff */
[----:B------:R-:W-:Y:S02]  /*8960*/  HADD2.F32 R51, -RZ, R51.H1_H1 ;  /* 0x30000033ff337230 */ /* 0x000fe40000004100 */
[----:B------:R-:W-:Y:S01]  /*8970*/  FFMA.FTZ R15, R49, R127, R15 ;  /* 0x0000007f310f7223 */ /* 0x000fe2000001000f */
[----:B------:R-:W-:Y:S01]  /*8980*/  F2FP.F16.E4M3.UNPACK_B R49, R79.H1 ;  /* 0x0000004fff31723e */ /* 0x000fe200030006ff */
[--C-:B------:R-:W-:Y:S01]  /*8990*/  HADD2.F32 R79, -RZ, R45.reuse.H0_H0 ;  /* 0x2000002dff4f7230 */ /* 0x100fe20000004100 */
[----:B------:R-:W-:Y:S01]  /*89a0*/  F2FP.SATFINITE.E4M3.F32.PACK_AB_MERGE_C R47, R47, R48, R13 ;  /* 0x000000302f2f723e */ /* 0x000fe2000480700d */
[----:B------:R-:W-:-:S02]  /*89b0*/  HADD2.F32 R45, -RZ, R45.H1_H1 ;  /* 0x3000002dff2d7230 */ /* 0x000fc40000004100 */
[--C-:B------:R-:W-:Y:S02]  /*89c0*/  HADD2.F32 R127, -RZ, R49.reuse.H0_H0 ;  /* 0x20000031ff7f7230 */ /* 0x100fe40000004100 */
[-C--:B------:R-:W-:Y:S01]  /*89d0*/  FMUL.FTZ R130, R79, R129.reuse ;  /* 0x000000814f827220 */ /* 0x080fe20000410000 */
[----:B------:R-:W-:Y:S02]  /*89e0*/  HADD2.F32 R49, -RZ, R49.H1_H1 ;  /* 0x30000031ff317230 */ /* 0x000fe40000004100 */
[--C-:B------:R-:W-:Y:S02]  /*89f0*/  HADD2.F32 R125, -RZ, R77.reuse.H0_H0 ;  /* 0x2000004dff7d7230 */ /* 0x100fe40000004100 */
[C---:B------:R-:W-:Y:S01]  /*8a00*/  FFMA.FTZ R130, R127.reuse, R126, -R130 ;  /* 0x0000007e7f827223 */ /* 0x040fe20000010882 */
[----:B------:R-:W-:Y:S01]  /*8a10*/  FMUL.FTZ R127, R127, R129 ;  /* 0x000000817f7f7220 */ /* 0x000fe20000410000 */
[----:B------:R-:W-:Y:S02]  /*8a20*/  HADD2.F32 R77, -RZ, R77.H1_H1 ;  /* 0x3000004dff4d7230 */ /* 0x000fe40000004100 */
[----:B------:R-:W-:-:S02]  /*8a30*/  IMAD.MOV.U32 R13, RZ, RZ, R123 ;  /* 0x000000ffff0d7224 */ /* 0x000fc400078e007b */
[----:B------:R-:W-:Y:S01]  /*8a40*/  FFMA.FTZ R127, R79, R126, R127 ;  /* 0x0000007e4f7f7223 */ /* 0x000fe2000001007f */
[-C--:B------:R-:W-:Y:S01]  /*8a50*/  FMUL.FTZ R79, R45, R44.reuse ;  /* 0x0000002c2d4f7220 */ /* 0x080fe20000410000 */
[----:B------:R-:W-:-:S03]  /*8a60*/  FMUL.FTZ R44, R49, R44 ;  /* 0x0000002c312c7220 */ /* 0x000fc60000410000 */
[-C--:B------:R-:W-:Y:S01]  /*8a70*/  FFMA.FTZ R79, R49, R51.reuse, -R79 ;  /* 0x00000033314f7223 */ /* 0x080fe2000001084f */
[----:B------:R-:W-:Y:S01]  /*8a80*/  FFMA.FTZ R45, R45, R51, R44 ;  /* 0x000000332d2d7223 */ /* 0x000fe2000001002c */
[-C--:B------:R-:W-:Y:S01]  /*8a90*/  F2FP.F16.E4M3.UNPACK_B R44, R119.reuse.H1 ;  /* 0x00000077ff2c723e */ /* 0x080fe200030006ff */
[--C-:B------:R-:W-:Y:S01]  /*8aa0*/  HADD2.F32 R51, -RZ, R50.reuse.H0_H0 ;  /* 0x20000032ff337230 */ /* 0x100fe20000004100 */
[-C--:B------:R-:W-:Y:S01]  /*8ab0*/  F2FP.F16.E4M3.UNPACK_B R49, R12.reuse.H1 ;  /* 0x0000000cff31723e */ /* 0x080fe200030006ff */
[----:B------:R-:W-:Y:S01]  /*8ac0*/  HADD2.F32 R50, -RZ, R50.H1_H1 ;  /* 0x30000032ff327230 */ /* 0x000fe20000004100 */
[----:B------:R-:W-:Y:S01]  /*8ad0*/  F2FP.F16.E4M3.UNPACK_B R119, R119 ;  /* 0x00000077ff77723e */ /* 0x000fe200020006ff */
[--C-:B------:R-:W-:Y:S01]  /*8ae0*/  HADD2.F32 R129, -RZ, R44.reuse.H0_H0 ;  /* 0x2000002cff817230 */ /* 0x100fe20000004100 */
[----:B------:R-:W-:Y:S01]  /*8af0*/  F2FP.F16.E4M3.UNPACK_B R12, R12 ;  /* 0x0000000cff0c723e */ /* 0x000fe200020006ff */
[----:B------:R-:W-:Y:S01]  /*8b00*/  HADD2.F32 R124, -RZ, R49.H0_H0 ;  /* 0x20000031ff7c7230 */ /* 0x000fe20000004100 */
[----:B------:R-:W-:Y:S01]  /*8b10*/  F2FP.SATFINITE.E4M3.F32.PACK_AB_MERGE_C R79, R79, R130, RZ ;  /* 0x000000824f4f723e */ /* 0x000fe200048070ff */
[----:B------:R-:W-:-:S02]  /*8b20*/  HADD2.F32 R44, -RZ, R44.H1_H1 ;  /* 0x3000002cff2c7230 */ /* 0x000fc40000004100 */
[-C--:B------:R-:W-:Y:S01]  /*8b30*/  FMUL.FTZ R126, R51, R129.reuse ;  /* 0x00000081337e7220 */ /* 0x080fe20000410000 */
[----:B------:R-:W-:Y:S02]  /*8b40*/  HADD2.F32 R49, -RZ, R49.H1_H1 ;  /* 0x30000031ff317230 */ /* 0x000fe40000004100 */
[C---:B------:R-:W-:Y:S01]  /*8b50*/  FMUL.FTZ R129, R124.reuse, R129 ;  /* 0x000000817c817220 */ /* 0x040fe20000410000 */
[----:B------:R-:W-:Y:S01]  /*8b60*/  F2FP.SATFINITE.E4M3.F32.PACK_AB_MERGE_C R45, R45, R127, RZ ;  /* 0x0000007f2d2d723e */ /* 0x000fe200048070ff */
[----:B------:R-:W-:Y:S01]  /*8b70*/  FFMA.FTZ R126, R124, R125, -R126 ;  /* 0x0000007d7c7e7223 */ /* 0x000fe2000001087e */
[----:B------:R-:W-:Y:S01]  /*8b80*/  F2FP.SATFINITE.E4M3.F32.PACK_AB_MERGE_C R46, R46, R131, R79 ;  /* 0x000000832e2e723e */ /* 0x000fe2000480704f */
[----:B------:R-:W-:Y:S01]  /*8b90*/  FFMA.FTZ R129, R51, R125, R129 ;  /* 0x0000007d33817223 */ /* 0x000fe20000010081 */
[CC--:B------:R-:W-:Y:S01]  /*8ba0*/  FMUL.FTZ R51, R50.reuse, R44.reuse ;  /* 0x0000002c32337220 */ /* 0x0c0fe20000410000 */
[----:B------:R-:W-:Y:S01]  /*8bb0*/  FMUL.FTZ R44, R49, R44 ;  /* 0x0000002c312c7220 */ /* 0x000fe20000410000 */
[----:B------:R-:W-:Y:S01]  /*8bc0*/  HADD2.F32 R125, -RZ, R119.H0_H0 ;  /* 0x20000077ff7d7230 */ /* 0x000fe20000004100 */
[----:B------:R-:W-:Y:S01]  /*8bd0*/  F2FP.SATFINITE.E4M3.F32.PACK_AB_MERGE_C R45, R15, R128, R45 ;  /* 0x000000800f2d723e */ /* 0x000fe2000480702d */
[-C--:B------:R-:W-:Y:S01]  /*8be0*/  FFMA.FTZ R49, R49, R77.reuse, -R51 ;  /* 0x0000004d31317223 */ /* 0x080fe20000010833 */
[----:B------:R-:W-:Y:S01]  /*8bf0*/  FFMA.FTZ R44, R50, R77, R44 ;  /* 0x0000004d322c7223 */ /* 0x000fe2000001002c */
[----:B------:R-:W-:-:S02]  /*8c00*/  HADD2.F32 R50, -RZ, R76.H0_H0 ;  /* 0x2000004cff327230 */ /* 0x000fc40000004100 */
[----:B------:R-:W-:Y:S01]  /*8c10*/  HADD2.F32 R77, -RZ, R12.H0_H0 ;  /* 0x2000000cff4d7230 */ /* 0x000fe20000004100 */
[----:B------:R-:W-:Y:S01]  /*8c20*/  F2FP.SATFINITE.E4M3.F32.PACK_AB_MERGE_C R49, R49, R126, RZ ;  /* 0x0000007e3131723e */ /* 0x000fe200048070ff */
[----:B------:R-:W-:Y:S02]  /*8c30*/  HADD2.F32 R51, -RZ, R118.H0_H0 ;  /* 0x20000076ff337230 */ /* 0x000fe40000004100 */
[-C--:B------:R-:W-:Y:S01]  /*8c40*/  FMUL.FTZ R124, R50, R125.reuse ;  /* 0x0000007d327c7220 */ /* 0x080fe20000410000 */
[----:B------:R-:W-:Y:S02]  /*8c50*/  HADD2.F32 R119, -RZ, R119.H1_H1 ;  /* 0x30000077ff777230 */ /* 0x000fe40000004100 */
[C---:B------:R-:W-:Y:S01]  /*8c60*/  FMUL.FTZ R125, R77.reuse, R125 ;  /* 0x0000007d4d7d7220 */ /* 0x040fe20000410000 */
[----:B------:R-:W-:Y:S02]  /*8c70*/  HADD2.F32 R76, -RZ, R76.H1_H1 ;  /* 0x3000004cff4c7230 */ /* 0x000fe40000004100 */
[----:B------:R-:W-:Y:S01]  /*8c80*/  FFMA.FTZ R124, R77, R51, -R124 ;  /* 0x000000334d7c7223 */ /* 0x000fe2000001087c */
[----:B------:R-:W-:-:S02]  /*8c90*/  HADD2.F32 R12, -RZ, R12.H1_H1 ;  /* 0x3000000cff0c7230 */ /* 0x000fc40000004100 */
[----:B------:R-:W-:Y:S01]  /*8ca0*/  FFMA.FTZ R125, R50, R51, R125 ;  /* 0x00000033327d7223 */ /* 0x000fe2000001007d */
[----:B------:R-:W-:Y:S02]  /*8cb0*/  HADD2.F32 R118, -RZ, R118.H1_H1 ;  /* 0x30000076ff767230 */ /* 0x000fe40000004100 */
[-C--:B------:R-:W-:Y:S01]  /*8cc0*/  FMUL.FTZ R50, R76, R119.reuse ;  /* 0x000000774c327220 */ /* 0x080fe20000410000 */
[----:B------:R-:W-:Y:S01]  /*8cd0*/  F2FP.F16.E4M3.UNPACK_B R51, R78.H1 ;  /* 0x0000004eff33723e */ /* 0x000fe200030006ff */
[C---:B------:R-:W-:Y:S01]  /*8ce0*/  FMUL.FTZ R119, R12.reuse, R119 ;  /* 0x000000770c777220 */ /* 0x040fe20000410000 */
[-C--:B------:R-:W-:Y:S01]  /*8cf0*/  F2FP.F16.E4M3.UNPACK_B R77, R121.reuse.H1 ;  /* 0x00000079ff4d723e */ /* 0x080fe200030006ff */
[----:B------:R-:W-:Y:S01]  /*8d00*/  FFMA.FTZ R50, R12, R118, -R50 ;  /* 0x000000760c327223 */ /* 0x000fe20000010832 */
[----:B------:R-:W-:Y:S01]  /*8d10*/  F2FP.F16.E4M3.UNPACK_B R78, R78 ;  /* 0x0000004eff4e723e */ /* 0x000fe200020006ff */
[----:B------:R-:W-:Y:S01]  /*8d20*/  FFMA.FTZ R12, R76, R118, R119 ;  /* 0x000000764c0c7223 */ /* 0x000fe20000010077 */
[----:B------:R-:W-:Y:S01]  /*8d30*/  HADD2.F32 R76, -RZ, R51.H0_H0 ;  /* 0x20000033ff4c7230 */ /* 0x000fe20000004100 */
[----:B------:R-:W-:Y:S01]  /*8d40*/  F2FP.F16.E4M3.UNPACK_B R121, R121 ;  /* 0x00000079ff79723e */ /* 0x000fe200020006ff */
[----:B------:R-:W-:Y:S01]  /*8d50*/  HADD2.F32 R119, -RZ, R77.H0_H0 ;  /* 0x2000004dff777230 */ /* 0x000fe20000004100 */
[----:B------:R-:W-:Y:S01]  /*8d60*/  F2FP.SATFINITE.E4M3.F32.PACK_AB_MERGE_C R124, R50, R124, R49 ;  /* 0x0000007c327c723e */ /* 0x000fe20004807031 */
[----:B------:R-:W-:Y:S01]  /*8d70*/  IMAD.MOV.U32 R49, RZ, RZ, R14 ;  /* 0x000000ffff317224 */ /* 0x000fe200078e000e */
[-C--:B------:R-:W-:Y:S01]  /*8d80*/  F2FP.F16.E4M3.UNPACK_B R14, R120.reuse.H1 ;  /* 0x00000078ff0e723e */ /* 0x080fe200030006ff */
[----:B------:R-:W-:Y:S01]  /*8d90*/  HADD2.F32 R51, -RZ, R51.H1_H1 ;  /* 0x30000033ff337230 */ /* 0x000fe20000004100 */
[----:B------:R-:W-:Y:S01]  /*8da0*/  F2FP.F16.E4M3.UNPACK_B R120, R120 ;  /* 0x00000078ff78723e */ /* 0x000fe200020006ff */
[----:B------:R-:W-:Y:S01]  /*8db0*/  HADD2.F32 R77, -RZ, R77.H1_H1 ;  /* 0x3000004dff4d7230 */ /* 0x000fe20000004100 */
[-C--:B------:R-:W-:Y:S01]  /*8dc0*/  F2FP.F16.E4M3.UNPACK_B R50, R49.reuse.H1 ;  /* 0x00000031ff32723e */ /* 0x080fe200030006ff */
[--C-:B------:R-:W-:Y:S01]  /*8dd0*/  HADD2.F32 R130, -RZ, R14.reuse.H0_H0 ;  /* 0x2000000eff827230 */ /* 0x100fe20000004100 */
[----:B------:R-:W-:Y:S01]  /*8de0*/  F2FP.F16.E4M3.UNPACK_B R49, R49 ;  /* 0x00000031ff31723e */ /* 0x000fe200020006ff */
[----:B------:R-:W-:Y:S01]  /*8df0*/  HADD2.F32 R14, -RZ, R14.H1_H1 ;  /* 0x3000000eff0e7230 */ /* 0x000fe20000004100 */
[----:B------:R-:W-:Y:S01]  /*8e00*/  F2FP.SATFINITE.E4M3.F32.PACK_AB_MERGE_C R44, R44, R129, RZ ;  /* 0x000000812c2c723e */ /* 0x000fe200048070ff */
[----:B------:R-:W-:-:S02]  /*8e10*/  HADD2.F32 R118, -RZ, R50.H0_H0 ;  /* 0x20000032ff767230 */ /* 0x000fc40000004100 */
[-C--:B------:R-:W-:Y:S01]  /*8e20*/  FMUL.FTZ R126, R76, R130.reuse ;  /* 0x000000824c7e7220 */ /* 0x080fe20000410000 */
[----:B------:R-:W-:Y:S01]  /*8e30*/  HADD2.F32 R50, -RZ, R50.H1_H1 ;  /* 0x30000032ff327230 */ /* 0x000fe20000004100 */
[----:B------:R-:W-:Y:S01]  /*8e40*/  F2FP.SATFINITE.E4M3.F32.PACK_AB_MERGE_C R44, R12, R125, R44 ;  /* 0x0000007d0c2c723e */ /* 0x000fe2000480702c */
[----:B------:R-:W-:Y:S02]  /*8e50*/  IMAD.MOV.U32 R12, RZ, RZ, R124 ;  /* 0x000000ffff0c7224 */ /* 0x000fe400078e007c */
[C---:B------:R-:W-:Y:S01]  /*8e60*/  FMUL.FTZ R130, R118.reuse, R130 ;  /* 0x0000008276827220 */ /* 0x040fe20000410000 */
[-C--:B------:R-:W-:Y:S01]  /*8e70*/  FFMA.FTZ R126, R118, R119.reuse, -R126 ;  /* 0x00000077767e7223 */ /* 0x080fe2000001087e */
[----:B------:R-:W-:Y:S02]  /*8e80*/  IMAD.MOV.U32 R15, RZ, RZ, R46 ;  /* 0x000000ffff0f7224 */ /* 0x000fe400078e002e */
[----:B------:R-:W-:Y:S01]  /*8e90*/  FFMA.FTZ R130, R76, R119, R130 ;  /* 0x000000774c827223 */ /* 0x000fe20000010082 */
[-C--:B------:R-:W-:Y:S01]  /*8ea0*/  FMUL.FTZ R76, R51, R14.reuse ;  /* 0x0000000e334c7220 */ /* 0x080fe20000410000 */
[----:B------:R-:W-:Y:S01]  /*8eb0*/  FMUL.FTZ R14, R50, R14 ;  /* 0x0000000e320e7220 */ /* 0x000fe20000410000 */
[----:B------:R-:W-:-:S02]  /*8ec0*/  HADD2.F32 R119, -RZ, R120.H0_H0 ;  /* 0x20000078ff777230 */ /* 0x000fc40000004100 */
[-C--:B------:R-:W-:Y:S01]  /*8ed0*/  FFMA.FTZ R50, R50, R77.reuse, -R76 ;  /* 0x0000004d32327223 */ /* 0x080fe2000001084c */
[----:B------:R-:W-:Y:S01]  /*8ee0*/  FFMA.FTZ R14, R51, R77, R14 ;  /* 0x0000004d330e7223 */ /* 0x000fe2000001000e */
[----:B------:R-:W-:Y:S02]  /*8ef0*/  HADD2.F32 R51, -RZ, R78.H0_H0 ;  /* 0x2000004eff337230 */ /* 0x000fe40000004100 */
[----:B------:R-:W-:Y:S01]  /*8f00*/  HADD2.F32 R77, -RZ, R49.H0_H0 ;  /* 0x20000031ff4d7230 */ /* 0x000fe20000004100 */
[----:B------:R-:W-:Y:S01]  /*8f10*/  F2FP.SATFINITE.E4M3.F32.PACK_AB_MERGE_C R50, R50, R126, RZ ;  /* 0x0000007e3232723e */ /* 0x000fe200048070ff */
[----:B------:R-:W-:Y:S02]  /*8f20*/  HADD2.F32 R76, -RZ, R121.H0_H0 ;  /* 0x20000079ff4c7230 */ /* 0x000fe40000004100 */
[-C--:B------:R-:W-:Y:S01]  /*8f30*/  FMUL.FTZ R118, R51, R119.reuse ;  /* 0x0000007733767220 */ /* 0x080fe20000410000 */
[----:B------:R-:W-:Y:S02]  /*8f40*/  HADD2.F32 R120, -RZ, R120.H1_H1 ;  /* 0x30000078ff787230 */ /* 0x000fe40000004100 */
[----:B------:R-:W-:Y:S01]  /*8f50*/  FMUL.FTZ R119, R77, R119 ;  /* 0x000000774d777220 */ /* 0x000fe20000410000 */
[----:B------:R-:W-:-:S02]  /*8f60*/  HADD2.F32 R78, -RZ, R78.H1_H1 ;  /* 0x3000004eff4e7230 */ /* 0x000fc40000004100 */
[-C--:B------:R-:W-:Y:S01]  /*8f70*/  FFMA.FTZ R118, R77, R76.reuse, -R118 ;  /* 0x0000004c4d767223 */ /* 0x080fe20000010876 */
[----:B------:R-:W-:Y:S02]  /*8f80*/  HADD2.F32 R49, -RZ, R49.H1_H1 ;  /* 0x30000031ff317230 */ /* 0x000fe40000004100 */
[----:B------:R-:W-:Y:S01]  /*8f90*/  FFMA.FTZ R119, R51, R76, R119 ;  /* 0x0000004c33777223 */ /* 0x000fe20000010077 */
[----:B------:R-:W-:Y:S02]  /*8fa0*/  HADD2.F32 R121, -RZ, R121.H1_H1 ;  /* 0x30000079ff797230 */ /* 0x000fe40000004100 */
[----:B------:R-:W-:Y:S01]  /*8fb0*/  FMUL.FTZ R51, R78, R120 ;  /* 0x000000784e337220 */ /* 0x000fe20000410000 */
[----:B------:R-:W-:Y:S01]  /*8fc0*/  F2FP.SATFINITE.E4M3.F32.PACK_AB_MERGE_C R14, R14, R130, RZ ;  /* 0x000000820e0e723e */ /* 0x000fe200048070ff */
[C---:B------:R-:W-:Y:S01]  /*8fd0*/  FMUL.FTZ R120, R49.reuse, R120 ;  /* 0x0000007831787220 */ /* 0x040fe20000410000 */
[----:B------:R-:W-:Y:S01]  /*8fe0*/  MOV R76, R44 ;  /* 0x0000002c004c7202 */ /* 0x000fe20000000f00 */
[----:B------:R-:W-:Y:S01]  /*8ff0*/  FFMA.FTZ R51, R49, R121, -R51 ;  /* 0x0000007931337223 */ /* 0x000fe20000010833 */
[----:B------:R-:W-:-:S02]  /*9000*/  IMAD.MOV.U32 R77, RZ, RZ, R47 ;  /* 0x000000ffff4d7224 */ /* 0x000fc400078e002f */
[----:B------:R-:W-:Y:S01]  /*9010*/  FFMA.FTZ R120, R78, R121, R120 ;  /* 0x000000794e787223 */ /* 0x000fe20000010078 */
[----:B------:R-:W-:Y:S01]  /*9020*/  IMAD.MOV.U32 R79, RZ, RZ, R45 ;  /* 0x000000ffff4f7224 */ /* 0x000fe200078e002d */
[----:B------:R-:W-:-:S03]  /*9030*/  F2FP.SATFINITE.E4M3.F32.PACK_AB_MERGE_C R50, R51, R118, R50 ;  /* 0x000000763332723e */ /* 0x000fc60004807032 */
[----:B------:R-:W-:Y:S02]  /*9040*/  F2FP.SATFINITE.E4M3.F32.PACK_AB_MERGE_C R119, R120, R119, R14 ;  /* 0x000000777877723e */ /* 0x000fe4000480700e */
[----:B------:R-:W-:-:S03]  /*9050*/  IMAD.MOV.U32 R14, RZ, RZ, R50 ;  /* 0x000000ffff0e7224 */ /* 0x000fc600078e0032 */
[----:B------:R-:W-:-:S07]  /*9060*/  IMAD.MOV.U32 R78, RZ, RZ, R119 ;  /* 0x000000ffff4e7224 */ /* 0x000fce00078e0077 */
.L_x_550:
[----:B------:R-:W-:Y:S05]  /*9070*/  BSYNC B2 ;  /* 0x0000000000027941 */ /* 0x000fea0003800000 */
.L_x_549:
[----:B------:R-:W-:-:S13]  /*9080*/  ISETP.GE.AND P3, PT, R122, R107, PT ;  /* 0x0000006b7a00720c */ /* 0x000fda0003f66270 */
[----:B---3--:R-:W-:-:S04]  /*9090*/  @!P3 IADD3 R44, P4, R11, R122, RZ ;  /* 0x0000007a0b2cb210 */ /* 0x008fc80007f9e0ff */
[----:B--2---:R-:W-:Y:S02]  /*90a0*/  @!P3 LEA.HI.X.SX32 R45, R122, R113, 0x1, P4 ;  /* 0x000000717a2db211 */ /* 0x004fe400020f0eff */
[----:B------:R-:W-:-:S04]  /*90b0*/  IADD3 R46, P4, R39, R11, RZ ;  /* 0x0000000b272e7210 */ /* 0x000fc80007f9e0ff */
[----:B------:R-:W-:-:S05]  /*90c0*/  IADD3.X R47, R113, R80, RZ, P4, !PT ;  /* 0x00000050712f7210 */ /* 0x000fca00027fe4ff */
[----:B0-----:R0:W-:Y:S04]  /*90d0*/  ST.E.128 desc[UR36][R46.64], R12 ;  /* 0x0000000c2e007985 */ /* 0x0011e8000c101d24 */
[----:B----4-:R0:W-:Y:S02]  /*90e0*/  @!P3 ST.E.128 desc[UR36][R44.64], R76 ;  /* 0x0000004c2c00b985 */ /* 0x0101e4000c101d24 */
.L_x_548:
[----:B------:R-:W-:Y:S05]  /*90f0*/  BSYNC B1 ;  /* 0x0000000000017941 */ /* 0x000fea0003800000 */
.L_x_547:
[----:B------:R-:W-:-:S03]  /*9100*/  UMOV UR4, 0xffffffff ;  /* 0xffffffff00047882 */ /* 0x000fc60000000000 */
[----:B------:R-:W-:Y:S05]  /*9110*/  BRA.DIV UR4, `(.L_x_551) ;  /* 0x0000021604a47947 */ /* 0x000fea000b800000 */
[----:B------:R4:W0:Y:S04]  /*9120*/  SHFL.IDX PT, R51, R102, 0x1, 0x181f ;  /* 0x00381f0066337f89 */ /* 0x00082800000e0000 */
[----:B------:R4:W0:Y:S02]  /*9130*/  SHFL.IDX PT, R50, R101, 0x1, 0x181f ;  /* 0x00381f0065327f89 */ /* 0x00082400000e0000 */
.L_x_856:
[----:B---3--:R-:W-:Y:S01]  /*9140*/  VIADD R11, R219, 0x20 ;  /* 0x00000020db0b7836 */ /* 0x008fe20000000000 */
[----:B------:R-:W-:Y:S04]  /*9150*/  BSSY B1, `(.L_x_552) ;  /* 0x0000104000017945 */ /* 0x000fe80003800000 */
[----:B------:R-:W-:-:S13]  /*9160*/  ISETP.GE.OR P3, PT, R11, R99, P1 ;  /* 0x000000630b00720c */ /* 0x000fda0000f66670 */
[----:B------:R-:W-:Y:S05]  /*9170*/  @P3 BRA `(.L_x_553) ;  /* 0x0000001000043947 */ /* 0x000fea0003800000 */
[----:B0-----:R-:W3:Y:S01]  /*9180*/  LDL R14, [R1+0x28] ;  /* 0x00002800010e7983 */ /* 0x001ee20000100800 */
[----:B------:R-:W-:Y:S01]  /*9190*/  SEL R11, R34, R108, !P0 ;  /* 0x0000006c220b7207 */ /* 0x000fe20004000000 */
[C---:B------:R-:W-:Y:S01]  /*91a0*/  VIADD R15, R219.reuse, 0x20 ;  /* 0x00000020db0f7836 */ /* 0x040fe20000000000 */
[----:B------:R-:W-:Y:S01]  /*91b0*/  BSSY B2, `(.L_x_554) ;  /* 0x00000f6000027945 */ /* 0x000fe20003800000 */
[----:B------:R-:W-:Y:S01]  /*91c0*/  VIADD R44, R219, 0x20 ;  /* 0x00000020db2c7836 */ /* 0x000fe20000000000 */
[----:B------:R-:W-:Y:S01]  /*91d0*/  SHF.R.S32.HI R12, RZ, 0x1f, R11 ;  /* 0x0000001fff0c7819 */ /* 0x000fe2000001140b */
[----:B------:R-:W-:Y:S02]  /*91e0*/  IMAD.SHL.U32 R15, R15, 0x80, RZ ;  /* 0x000000800f0f7824 */ /* 0x000fe400078e00ff */
[----:B------:R-:W-:Y:S01]  /*91f0*/  IMAD.SHL.U32 R44, R44, 0x80, RZ ;  /* 0x000000802c2c7824 */ /* 0x000fe200078e00ff */
[----:B------:R-:W-:Y:S02]  /*9200*/  LEA.HI R11, R12, R11, RZ, 0x5 ;  /* 0x0000000b0c0b7211 */ /* 0x000fe400078f28ff */
[----:B------:R-:W-:-:S02]  /*9210*/  LOP3.LUT R15, R15, 0x380, RZ, 0xc0, !PT ;  /* 0x000003800f0f7812 */ /* 0x000fc400078ec0ff */
[----:B------:R-:W-:Y:S02]  /*9220*/  LEA.HI.SX32 R11, R11, R42, 0x1b ;  /* 0x0000002a0b0b7211 */ /* 0x000fe400078fdaff */
[----:B------:R-:W-:Y:S02]  /*9230*/  LOP3.LUT R44, R44, 0x380, RZ, 0xc0, !PT ;  /* 0x000003802c2c7812 */ /* 0x000fe400078ec0ff */
[----:B------:R-:W-:Y:S02]  /*9240*/  SHF.R.S32.HI R12, RZ, 0x1f, R11 ;  /* 0x0000001fff0c7819 */ /* 0x000fe4000001140b */
[----:B------:R-:W-:Y:S02]  /*9250*/  SHF.R.U32.HI R15, RZ, 0x3, R15 ;  /* 0x00000003ff0f7819 */ /* 0x000fe4000001160f */
[----:B------:R-:W-:Y:S02]  /*9260*/  LEA.HI R12, R12, R11, RZ, 0x3 ;  /* 0x0000000b0c0c7211 */ /* 0x000fe400078f18ff */
[----:B------:R-:W-:-:S03]  /*9270*/  SHF.L.U32 R11, R11, 0x4, RZ ;  /* 0x000000040b0b7819 */ /* 0x000fc600000006ff */
[----:B------:R-:W-:Y:S01]  /*9280*/  IMAD.SHL.U32 R13, R12, 0x800, RZ ;  /* 0x000008000c0d7824 */ /* 0x000fe200078e00ff */
[----:B------:R-:W-:-:S04]  /*9290*/  LOP3.LUT R12, R44, 0x70, R11, 0xf8, !PT ;  /* 0x000000702c0c7812 */ /* 0x000fc800078ef80b */
[----:B------:R-:W-:Y:S02]  /*92a0*/  LOP3.LUT R12, R12, R15, RZ, 0x3c, !PT ;  /* 0x0000000f0c0c7212 */ /* 0x000fe400078e3cff */
[----:B------:R-:W-:-:S04]  /*92b0*/  LOP3.LUT R13, R13, 0xffffc000, RZ, 0xc0, !PT ;  /* 0xffffc0000d0d7812 */ /* 0x000fc800078ec0ff */
[----:B---3--:R-:W-:Y:S01]  /*92c0*/  IADD3 R13, R12, R13, R14 ;  /* 0x0000000d0c0d7210 */ /* 0x008fe20007ffe00e */
[----:B------:R-:W-:-:S04]  /*92d0*/  IMAD R12, R216, 0x8000, R5 ;  /* 0x00008000d80c7824 */ /* 0x000fc800078e0205 */
[----:B------:R-:W-:Y:S02]  /*92e0*/  IMAD R14, R216, 0x8000, R13 ;  /* 0x00008000d80e7824 */ /* 0x000fe400078e020d */
[C---:B------:R-:W-:Y:S02]  /*92f0*/  IMAD.IADD R12, R19.reuse, 0x1, R12 ;  /* 0x00000001130c7824 */ /* 0x040fe400078e020c */
[----:B------:R-:W-:-:S04]  /*9300*/  IMAD.IADD R44, R19, 0x1, R14 ;  /* 0x00000001132c7824 */ /* 0x000fc800078e020e */
[----:B------:R-:W0:Y:S04]  /*9310*/  LDS.128 R12, [R12+0x28400] ;  /* 0x028400000c0c7984 */ /* 0x000e280000000c00 */
[----:B------:R-:W3:Y:S01]  /*9320*/  LDS.128 R44, [R44+0x28400] ;  /* 0x028400002c2c7984 */ /* 0x000ee20000000c00 */
[----:B------:R-:W-:Y:S05]  /*9330*/  @P2 BRA `(.L_x_555) ;  /* 0x0000000c00742947 */ /* 0x000fea0003800000 */
[--C-:B------:R-:W-:Y:S02]  /*9340*/  SHF.R.U32.HI R49, RZ, 0x10, R53.reuse ;  /* 0x00000010ff317819 */ /* 0x100fe40000011635 */
[--C-:B------:R-:W-:Y:S02]  /*9350*/  SHF.R.U32.HI R52, RZ, 0x8, R53.reuse ;  /* 0x00000008ff347819 */ /* 0x100fe40000011635 */
[----:B------:R-:W-:Y:S01]  /*9360*/  LOP3.LUT R56, R53, 0xff, RZ, 0xc0, !PT ;  /* 0x000000ff35387812 */ /* 0x000fe200078ec0ff */
[----:B------:R-:W-:Y:S01]  /*9370*/  IMAD.U32 R49, R49, 0x10000, RZ ;  /* 0x0001000031317824 */ /* 0x000fe200078e00ff */
[----:B------:R-:W-:Y:S02]  /*9380*/  SHF.R.U32.HI R53, RZ, 0x18, R53 ;  /* 0x00000018ff357819 */ /* 0x000fe40000011635 */
[----:B------:R-:W-:Y:S02]  /*9390*/  SHF.R.U32.HI R54, RZ, 0x8, R55 ;  /* 0x00000008ff367819 */ /* 0x000fe40000011637 */
[----:B------:R-:W-:-:S02]  /*93a0*/  LOP3.LUT R58, R55, 0xff, RZ, 0xc0, !PT ;  /* 0x000000ff373a7812 */ /* 0x000fc400078ec0ff */
[----:B------:R-:W-:Y:S01]  /*93b0*/  SHF.R.U32.HI R78, RZ, 0x18, R55 ;  /* 0x00000018ff4e7819 */ /* 0x000fe20000011637 */
[----:B------:R-:W-:Y:S01]  /*93c0*/  IMAD.SHL.U32 R54, R54, 0x100, RZ ;  /* 0x0000010036367824 */ /* 0x000fe200078e00ff */
[--C-:B------:R-:W-:Y:S02]  /*93d0*/  SHF.R.U32.HI R77, RZ, 0x8, R57.reuse ;  /* 0x00000008ff4d7819 */ /* 0x100fe40000011639 */
[----:B------:R-:W-:Y:S02]  /*93e0*/  PRMT R56, R53, 0x654, R56 ;  /* 0x0000065435387816 */ /* 0x000fe40000000038 */
[----:B------:R-:W-:Y:S02]  /*93f0*/  SHF.L.U32 R52, R52, 0x8, RZ ;  /* 0x0000000834347819 */ /* 0x000fe400000006ff */
[----:B------:R-:W-:Y:S02]  /*9400*/  SHF.R.U32.HI R76, RZ, 0x10, R57 ;  /* 0x00000010ff4c7819 */ /* 0x000fe40000011639 */
[----:B------:R-:W-:-:S02]  /*9410*/  LOP3.LUT R79, R57, 0xff, RZ, 0xc0, !PT ;  /* 0x000000ff394f7812 */ /* 0x000fc400078ec0ff */
[----:B------:R-:W-:Y:S02]  /*9420*/  SHF.R.U32.HI R57, RZ, 0x18, R57 ;  /* 0x00000018ff397819 */ /* 0x000fe40000011639 */
[----:B------:R-:W-:Y:S02]  /*9430*/  PRMT R58, R78, 0x654, R58 ;  /* 0x000006544e3a7816 */ /* 0x000fe4000000003a */
[----:B------:R-:W-:Y:S01]  /*9440*/  LOP3.LUT R56, R56, 0xff00, R52, 0xf8, !PT ;  /* 0x0000ff0038387812 */ /* 0x000fe200078ef834 */
[----:B------:R-:W-:Y:S01]  /*9450*/  IMAD.SHL.U32 R52, R77, 0x100, RZ ;  /* 0x000001004d347824 */ /* 0x000fe200078e00ff */
[----:B------:R-:W-:Y:S02]  /*9460*/  PRMT R79, R57, 0x654, R79 ;  /* 0x00000654394f7816 */ /* 0x000fe4000000004f */
[----:B------:R-:W-:Y:S01]  /*9470*/  LOP3.LUT R77, R58, 0xff00, R54, 0xf8, !PT ;  /* 0x0000ff003a4d7812 */ /* 0x000fe200078ef836 */
[----:B------:R-:W-:Y:S01]  /*9480*/  IMAD.U32 R54, R76, 0x10000, RZ ;  /* 0x000100004c367824 */ /* 0x000fe200078e00ff */
[----:B------:R-:W-:-:S02]  /*9490*/  LOP3.LUT R52, R79, 0xff00, R52, 0xf8, !PT ;  /* 0x0000ff004f347812 */ /* 0x000fc400078ef834 */
[----:B------:R-:W-:Y:S02]  /*94a0*/  SHF.R.U32.HI R48, RZ, 0x10, R55 ;  /* 0x00000010ff307819 */ /* 0x000fe40000011637 */
[----:B------:R-:W-:Y:S02]  /*94b0*/  LOP3.LUT R54, R52, 0xff0000, R54, 0xf8, !PT ;  /* 0x00ff000034367812 */ /* 0x000fe400078ef836 */
[--C-:B------:R-:W-:Y:S02]  /*94c0*/  SHF.R.U32.HI R53, RZ, 0x10, R59.reuse ;  /* 0x00000010ff357819 */ /* 0x100fe4000001163b */
[--C-:B------:R-:W-:Y:S02]  /*94d0*/  SHF.R.U32.HI R55, RZ, 0x8, R59.reuse ;  /* 0x00000008ff377819 */ /* 0x100fe4000001163b */
[----:B--2---:R-:W-:Y:S01]  /*94e0*/  LOP3.LUT R113, R59, 0xff, RZ, 0xc0, !PT ;  /* 0x000000ff3b717812 */ /* 0x004fe200078ec0ff */
[----:B------:R-:W-:Y:S01]  /*94f0*/  IMAD.U32 R53, R53, 0x10000, RZ ;  /* 0x0001000035357824 */ /* 0x000fe200078e00ff */
[----:B------:R-:W-:-:S02]  /*9500*/  SHF.R.U32.HI R59, RZ, 0x18, R59 ;  /* 0x00000018ff3b7819 */ /* 0x000fc4000001163b */
[----:B------:R-:W-:Y:S02]  /*9510*/  LOP3.LUT R56, R56, 0xff0000, R49, 0xf8, !PT ;  /* 0x00ff000038387812 */ /* 0x000fe400078ef831 */
[----:B---3--:R-:W-:Y:S02]  /*9520*/  F2FP.F16.E4M3.UNPACK_B R58, R45 ;  /* 0x0000002dff3a723e */ /* 0x008fe400020006ff */
[----:B------:R-:W-:Y:S02]  /*9530*/  F2FP.F16.E4M3.UNPACK_B R76, R54 ;  /* 0x00000036ff4c723e */ /* 0x000fe400020006ff */
[----:B0-----:R-:W-:Y:S01]  /*9540*/  F2FP.F16.E4M3.UNPACK_B R49, R13 ;  /* 0x0000000dff31723e */ /* 0x001fe200020006ff */
[----:B------:R-:W-:Y:S01]  /*9550*/  HADD2.F32 R52, -RZ, R58.H0_H0 ;  /* 0x2000003aff347230 */ /* 0x000fe20000004100 */
[----:B------:R-:W-:Y:S01]  /*9560*/  PRMT R57, R59, 0x654, R113 ;  /* 0x000006543b397816 */ /* 0x000fe20000000071 */
[--C-:B------:R-:W-:Y:S01]  /*9570*/  HADD2.F32 R113, -RZ, R76.reuse.H0_H0 ;  /* 0x2000004cff717230 */ /* 0x100fe20000004100 */
[----:B------:R-:W-:Y:S01]  /*9580*/  F2FP.F16.E4M3.UNPACK_B R78, R56 ;  /* 0x00000038ff4e723e */ /* 0x000fe200020006ff */
[----:B------:R-:W-:Y:S01]  /*9590*/  HADD2.F32 R59, -RZ, R49.H0_H0 ;  /* 0x20000031ff3b7230 */ /* 0x000fe20000004100 */
[----:B------:R-:W-:Y:S01]  /*95a0*/  F2FP.F16.E4M3.UNPACK_B R45, R45.H1 ;  /* 0x0000002dff2d723e */ /* 0x000fe200030006ff */
[----:B------:R-:W-:-:S02]  /*95b0*/  HADD2.F32 R76, -RZ, R76.H1_H1 ;  /* 0x3000004cff4c7230 */ /* 0x000fc40000004100 */
[CC--:B------:R-:W-:Y:S01]  /*95c0*/  FMUL.FTZ R118, R52.reuse, R113.reuse ;  /* 0x0000007134767220 */ /* 0x0c0fe20000410000 */
[--C-:B------:R-:W-:Y:S02]  /*95d0*/  HADD2.F32 R79, -RZ, R78.reuse.H0_H0 ;  /* 0x2000004eff4f7230 */ /* 0x100fe40000004100 */
[C---:B------:R-:W-:Y:S01]  /*95e0*/  FMUL.FTZ R113, R59.reuse, R113 ;  /* 0x000000713b717220 */ /* 0x040fe20000410000 */
[----:B------:R-:W-:Y:S01]  /*95f0*/  HADD2.F32 R49, -RZ, R49.H1_H1 ;  /* 0x30000031ff317230 */ /* 0x000fe20000004100 */
[----:B------:R-:W-:Y:S01]  /*9600*/  F2FP.F16.E4M3.UNPACK_B R56, R56.H1 ;  /* 0x00000038ff38723e */ /* 0x000fe200030006ff */
[----:B------:R-:W-:Y:S02]  /*9610*/  HADD2.F32 R78, -RZ, R78.H1_H1 ;  /* 0x3000004eff4e7230 */ /* 0x000fe40000004100 */
[-C--:B------:R-:W-:Y:S01]  /*9620*/  FFMA.FTZ R59, R59, R79.reuse, -R118 ;  /* 0x0000004f3b3b7223 */ /* 0x080fe20000010876 */
[----:B------:R-:W-:Y:S01]  /*9630*/  FFMA.FTZ R52, R52, R79, R113 ;  /* 0x0000004f34347223 */ /* 0x000fe20000010071 */
[----:B------:R-:W-:Y:S01]  /*9640*/  HADD2.F32 R79, -RZ, R58.H1_H1 ;  /* 0x3000003aff4f7230 */ /* 0x000fe20000004100 */
[----:B------:R-:W-:-:S04]  /*9650*/  SHF.L.U32 R48, R48, 0x10, RZ ;  /* 0x0000001030307819 */ /* 0x000fc800000006ff */
[-C--:B------:R-:W-:Y:S01]  /*9660*/  FMUL.FTZ R58, R79, R76.reuse ;  /* 0x0000004c4f3a7220 */ /* 0x080fe20000410000 */
[----:B------:R-:W-:-:S03]  /*9670*/  FMUL.FTZ R76, R49, R76 ;  /* 0x0000004c314c7220 */ /* 0x000fc60000410000 */
[-C--:B------:R-:W-:Y:S01]  /*9680*/  FFMA.FTZ R58, R49, R78.reuse, -R58 ;  /* 0x0000004e313a7223 */ /* 0x080fe2000001083a */
[----:B------:R-:W-:Y:S01]  /*9690*/  FFMA.FTZ R49, R79, R78, R76 ;  /* 0x0000004e4f317223 */ /* 0x000fe2000001004c */
[----:B------:R-:W-:Y:S01]  /*96a0*/  F2FP.F16.E4M3.UNPACK_B R76, R54.H1 ;  /* 0x00000036ff4c723e */ /* 0x000fe200030006ff */
[----:B------:R-:W-:Y:S01]  /*96b0*/  HADD2.F32 R79, -RZ, R56.H0_H0 ;  /* 0x20000038ff4f7230 */ /* 0x000fe20000004100 */
[----:B------:R-:W-:Y:S01]  /*96c0*/  F2FP.F16.E4M3.UNPACK_B R78, R13.H1 ;  /* 0x0000000dff4e723e */ /* 0x000fe200030006ff */
[--C-:B------:R-:W-:Y:S02]  /*96d0*/  HADD2.F32 R13, -RZ, R45.reuse.H0_H0 ;  /* 0x2000002dff0d7230 */ /* 0x100fe40000004100 */
[----:B------:R-:W-:Y:S02]  /*96e0*/  HADD2.F32 R113, -RZ, R76.H0_H0 ;  /* 0x2000004cff717230 */ /* 0x000fe40000004100 */
[----:B------:R-:W-:Y:S02]  /*96f0*/  HADD2.F32 R54, -RZ, R78.H0_H0 ;  /* 0x2000004eff367230 */ /* 0x000fe40000004100 */
[----:B------:R-:W-:-:S02]  /*9700*/  HADD2.F32 R45, -RZ, R45.H1_H1 ;  /* 0x3000002dff2d7230 */ /* 0x000fc40000004100 */
[CC--:B------:R-:W-:Y:S01]  /*9710*/  FMUL.FTZ R118, R13.reuse, R113.reuse ;  /* 0x000000710d767220 */ /* 0x0c0fe20000410000 */
[----:B------:R-:W-:Y:S02]  /*9720*/  HADD2.F32 R76, -RZ, R76.H1_H1 ;  /* 0x3000004cff4c7230 */ /* 0x000fe40000004100 */
[C---:B------:R-:W-:Y:S01]  /*9730*/  FMUL.FTZ R113, R54.reuse, R113 ;  /* 0x0000007136717220 */ /* 0x040fe20000410000 */
[----:B------:R-:W-:Y:S02]  /*9740*/  HADD2.F32 R78, -RZ, R78.H1_H1 ;  /* 0x3000004eff4e7230 */ /* 0x000fe40000004100 */
[-C--:B------:R-:W-:Y:S01]  /*9750*/  FFMA.FTZ R54, R54, R79.reuse, -R118 ;  /* 0x0000004f36367223 */ /* 0x080fe20000010876 */
[----:B------:R-:W-:Y:S02]  /*9760*/  HADD2.F32 R56, -RZ, R56.H1_H1 ;  /* 0x30000038ff387230 */ /* 0x000fe40000004100 */
[----:B------:R-:W-:Y:S01]  /*9770*/  FFMA.FTZ R13, R13, R79, R113 ;  /* 0x0000004f0d0d7223 */ /* 0x000fe20000010071 */
[-C--:B------:R-:W-:Y:S01]  /*9780*/  FMUL.FTZ R79, R45, R76.reuse ;  /* 0x0000004c2d4f7220 */ /* 0x080fe20000410000 */
[----:B------:R-:W-:-:S03]  /*9790*/  FMUL.FTZ R113, R78, R76 ;  /* 0x0000004c4e717220 */ /* 0x000fc60000410000 */
[-C--:B------:R-:W-:Y:S01]  /*97a0*/  FFMA.FTZ R76, R78, R56.reuse, -R79 ;  /* 0x000000384e4c7223 */ /* 0x080fe2000001084f */
[----:B------:R-:W-:Y:S01]  /*97b0*/  FFMA.FTZ R56, R45, R56, R113 ;  /* 0x000000382d387223 */ /* 0x000fe20000010071 */
[----:B------:R-:W-:Y:S01]  /*97c0*/  IMAD.SHL.U32 R45, R55, 0x100, RZ ;  /* 0x00000100372d7824 */ /* 0x000fe200078e00ff */
[----:B------:R-:W-:Y:S02]  /*97d0*/  LOP3.LUT R55, R77, 0xff0000, R48, 0xf8, !PT ;  /* 0x00ff00004d377812 */ /* 0x000fe400078ef830 */
[----:B------:R-:W-:Y:S02]  /*97e0*/  F2FP.F16.E4M3.UNPACK_B R48, R47 ;  /* 0x0000002fff30723e */ /* 0x000fe400020006ff */
[----:B------:R-:W-:Y:S01]  /*97f0*/  LOP3.LUT R45, R57, 0xff00, R45, 0xf8, !PT ;  /* 0x0000ff00392d7812 */ /* 0x000fe200078ef82d */
[----:B------:R-:W-:Y:S01]  /*9800*/  IMAD.MOV.U32 R57, RZ, RZ, R15 ;  /* 0x000000ffff397224 */ /* 0x000fe200078e000f */
[----:B------:R-:W-:Y:S01]  /*9810*/  F2FP.F16.E4M3.UNPACK_B R78, R55 ;  /* 0x00000037ff4e723e */ /* 0x000fe200020006ff */
[----:B------:R-:W-:Y:S01]  /*9820*/  HADD2.F32 R79, -RZ, R48.H0_H0 ;  /* 0x20000030ff4f7230 */ /* 0x000fe20000004100 */
[----:B------:R-:W-:-:S02]  /*9830*/  LOP3.LUT R45, R45, 0xff0000, R53, 0xf8, !PT ;  /* 0x00ff00002d2d7812 */ /* 0x000fc400078ef835 */
[----:B------:R-:W-:Y:S01]  /*9840*/  F2FP.F16.E4M3.UNPACK_B R15, R57 ;  /* 0x00000039ff0f723e */ /* 0x000fe200020006ff */
[--C-:B------:R-:W-:Y:S01]  /*9850*/  HADD2.F32 R113, -RZ, R78.reuse.H0_H0 ;  /* 0x2000004eff717230 */ /* 0x100fe20000004100 */
[----:B------:R-:W-:Y:S01]  /*9860*/  F2FP.F16.E4M3.UNPACK_B R77, R45 ;  /* 0x0000002dff4d723e */ /* 0x000fe200020006ff */
[----:B------:R-:W-:Y:S01]  /*9870*/  HADD2.F32 R78, -RZ, R78.H1_H1 ;  /* 0x3000004eff4e7230 */ /* 0x000fe20000004100 */
[----:B------:R-:W-:Y:S01]  /*9880*/  F2FP.F16.E4M3.UNPACK_B R47, R47.H1 ;  /* 0x0000002fff2f723e */ /* 0x000fe200030006ff */
[----:B------:R-:W-:Y:S01]  /*9890*/  HADD2.F32 R118, -RZ, R15.H0_H0 ;  /* 0x2000000fff767230 */ /* 0x000fe20000004100 */
[----:B------:R-:W-:Y:S01]  /*98a0*/  F2FP.F16.E4M3.UNPACK_B R45, R45.H1 ;  /* 0x0000002dff2d723e */ /* 0x000fe200030006ff */
[--C-:B------:R-:W-:Y:S01]  /*98b0*/  HADD2.F32 R53, -RZ, R77.reuse.H0_H0 ;  /* 0x2000004dff357230 */ /* 0x100fe20000004100 */
[----:B------:R-:W-:Y:S01]  /*98c0*/  F2FP.F16.E4M3.UNPACK_B R55, R55.H1 ;  /* 0x00000037ff37723e */ /* 0x000fe200030006ff */
[----:B------:R-:W-:Y:S01]  /*98d0*/  HADD2.F32 R77, -RZ, R77.H1_H1 ;  /* 0x3000004dff4d7230 */ /* 0x000fe20000004100 */
[----:B------:R-:W-:Y:S01]  /*98e0*/  F2FP.SATFINITE.E4M3.F32.PACK_AB_MERGE_C R54, R76, R54, RZ ;  /* 0x000000364c36723e */ /* 0x000fe200048070ff */
[----:B------:R-:W-:-:S02]  /*98f0*/  HADD2.F32 R15, -RZ, R15.H1_H1 ;  /* 0x3000000fff0f7230 */ /* 0x000fc40000004100 */
[CC--:B------:R-:W-:Y:S01]  /*9900*/  FMUL.FTZ R119, R79.reuse, R53.reuse ;  /* 0x000000354f777220 */ /* 0x0c0fe20000410000 */
[----:B------:R-:W-:Y:S01]  /*9910*/  FMUL.FTZ R53, R118, R53 ;  /* 0x0000003576357220 */ /* 0x000fe20000410000 */
[----:B------:R-:W-:Y:S02]  /*9920*/  F2FP.SATFINITE.E4M3.F32.PACK_AB_MERGE_C R58, R58, R59, R54 ;  /* 0x0000003b3a3a723e */ /* 0x000fe40004807036 */
        /* <DEDUP_REMOVED lines=21> */
[----:B------:R-:W-:Y:S01]  /*9a80*/  FMUL.FTZ R118, R57, R113 ;  /* 0x0000007139767220 */ /* 0x000fe20000410000 */
        /* <DEDUP_REMOVED lines=16> */
[----:B------:R-:W-:Y:S01]  /*9b90*/  HADD2.F32 R113, -RZ, R45.H0_H0 ;  /* 0x2000002dff717230 */ /* 0x000fe20000004100 */
[----:B------:R-:W-:Y:S01]  /*9ba0*/  F2FP.F16.E4M3.UNPACK_B R12, R12 ;  /* 0x0000000cff0c723e */ /* 0x000fe200020006ff */
[----:B------:R-:W-:Y:S01]  /*9bb0*/  HADD2.F32 R59, -RZ, R53.H0_H0 ;  /* 0x20000035ff3b7230 */ /* 0x000fe20000004100 */
[----:B------:R-:W-:Y:S01]  /*9bc0*/  F2FP.SATFINITE.E4M3.F32.PACK_AB_MERGE_C R57, R57, R118, RZ ;  /* 0x000000763939723e */ /* 0x000fe200048070ff */
[----:B------:R-:W-:-:S02]  /*9bd0*/  HADD2.F32 R45, -RZ, R45.H1_H1 ;  /* 0x3000002dff2d7230 */ /* 0x000fc40000004100 */
[-C--:B------:R-:W-:Y:S01]  /*9be0*/  FMUL.FTZ R77, R55, R113.reuse ;  /* 0x00000071374d7220 */ /* 0x080fe20000410000 */
[----:B------:R-:W-:Y:S02]  /*9bf0*/  HADD2.F32 R53, -RZ, R53.H1_H1 ;  /* 0x30000035ff357230 */ /* 0x000fe40000004100 */
[----:B------:R-:W-:Y:S01]  /*9c00*/  FMUL.FTZ R113, R59, R113 ;  /* 0x000000713b717220 */ /* 0x000fe20000410000 */
[----:B------:R-:W-:Y:S01]  /*9c10*/  F2FP.SATFINITE.E4M3.F32.PACK_AB_MERGE_C R78, R47, R78, RZ ;  /* 0x0000004e2f4e723e */ /* 0x000fe200048070ff */
[-C--:B------:R-:W-:Y:S01]  /*9c20*/  FFMA.FTZ R77, R59, R76.reuse, -R77 ;  /* 0x0000004c3b4d7223 */ /* 0x080fe2000001084d */
        /* <DEDUP_REMOVED lines=21> */
[-C--:B------:R-:W-:Y:S01]  /*9d80*/  F2FP.F16.E4M3.UNPACK_B R56, R114.reuse.H1 ;  /* 0x00000072ff38723e */ /* 0x080fe200030006ff */
[C---:B------:R-:W-:Y:S01]  /*9d90*/  FMUL.FTZ R117, R12.reuse, R117 ;  /* 0x000000750c757220 */ /* 0x040fe20000410000 */
[----:B------:R-:W-:Y:S01]  /*9da0*/  F2FP.F16.E4M3.UNPACK_B R114, R114 ;  /* 0x00000072ff72723e */ /* 0x000fe200020006ff */
[----:B------:R-:W-:Y:S01]  /*9db0*/  FFMA.FTZ R54, R12, R115, -R54 ;  /* 0x000000730c367223 */ /* 0x000fe20000010836 */
[----:B------:R-:W-:Y:S01]  /*9dc0*/  F2FP.SATFINITE.E4M3.F32.PACK_AB_MERGE_C R45, R45, R113, RZ ;  /* 0x000000712d2d723e */ /* 0x000fe200048070ff */
[----:B------:R-:W-:Y:S01]  /*9dd0*/  FFMA.FTZ R12, R44, R115, R117 ;  /* 0x000000732c0c7223 */ /* 0x000fe20000010075 */
[----:B------:R-:W-:Y:S01]  /*9de0*/  IMAD.MOV.U32 R44, RZ, RZ, R14 ;  /* 0x000000ffff2c7224 */ /* 0x000fe200078e000e */
[----:B------:R-:W-:Y:S01]  /*9df0*/  F2FP.F16.E4M3.UNPACK_B R14, R116.H1 ;  /* 0x00000074ff0e723e */ /* 0x000fe200030006ff */
[--C-:B------:R-:W-:Y:S01]  /*9e00*/  HADD2.F32 R115, -RZ, R56.reuse.H0_H0 ;  /* 0x20000038ff737230 */ /* 0x100fe20000004100 */
[----:B------:R-:W-:Y:S01]  /*9e10*/  F2FP.SATFINITE.E4M3.F32.PACK_AB_MERGE_C R59, R54, R59, R53 ;  /* 0x0000003b363b723e */ /* 0x000fe20004807035 */
[----:B------:R-:W-:Y:S01]  /*9e20*/  HADD2.F32 R56, -RZ, R56.H1_H1 ;  /* 0x30000038ff387230 */ /* 0x000fe20000004100 */
[----:B------:R-:W-:Y:S01]  /*9e30*/  F2FP.F16.E4M3.UNPACK_B R54, R46.H1 ;  /* 0x0000002eff36723e */ /* 0x000fe200030006ff */
[--C-:B------:R-:W-:Y:S01]  /*9e40*/  HADD2.F32 R118, -RZ, R14.reuse.H0_H0 ;  /* 0x2000000eff767230 */ /* 0x100fe20000004100 */
[----:B------:R-:W-:Y:S01]  /*9e50*/  F2FP.F16.E4M3.UNPACK_B R53, R44.H1 ;  /* 0x0000002cff35723e */ /* 0x000fe200030006ff */
[----:B------:R-:W-:Y:S01]  /*9e60*/  HADD2.F32 R14, -RZ, R14.H1_H1 ;  /* 0x3000000eff0e7230 */ /* 0x000fe20000004100 */
[----:B------:R-:W-:Y:S01]  /*9e70*/  F2FP.F16.E4M3.UNPACK_B R116, R116 ;  /* 0x00000074ff74723e */ /* 0x000fe200020006ff */
[--C-:B------:R-:W-:Y:S01]  /*9e80*/  HADD2.F32 R55, -RZ, R54.reuse.H0_H0 ;  /* 0x20000036ff377230 */ /* 0x100fe20000004100 */
[----:B------:R-:W-:Y:S01]  /*9e90*/  F2FP.F16.E4M3.UNPACK_B R46, R46 ;  /* 0x0000002eff2e723e */ /* 0x000fe200020006ff */
[----:B------:R-:W-:Y:S01]  /*9ea0*/  HADD2.F32 R77, -RZ, R53.H0_H0 ;  /* 0x20000035ff4d7230 */ /* 0x000fe20000004100 */
[----:B------:R-:W-:Y:S01]  /*9eb0*/  F2FP.F16.E4M3.UNPACK_B R44, R44 ;  /* 0x0000002cff2c723e */ /* 0x000fe200020006ff */
[----:B------:R-:W-:-:S02]  /*9ec0*/  HADD2.F32 R54, -RZ, R54.H1_H1 ;  /* 0x30000036ff367230 */ /* 0x000fc40000004100 */
[-C--:B------:R-:W-:Y:S01]  /*9ed0*/  FMUL.FTZ R117, R55, R118.reuse ;  /* 0x0000007637757220 */ /* 0x080fe20000410000 */
[----:B------:R-:W-:Y:S02]  /*9ee0*/  HADD2.F32 R53, -RZ, R53.H1_H1 ;  /* 0x30000035ff357230 */ /* 0x000fe40000004100 */
[C---:B------:R-:W-:Y:S01]  /*9ef0*/  FMUL.FTZ R118, R77.reuse, R118 ;  /* 0x000000764d767220 */ /* 0x040fe20000410000 */
[----:B------:R-:W-:Y:S01]  /*9f00*/  F2FP.SATFINITE.E4M3.F32.PACK_AB_MERGE_C R45, R12, R76, R45 ;  /* 0x0000004c0c2d723e */ /* 0x000fe2000480702d */
        /* <DEDUP_REMOVED lines=23> */
[----:B------:R-:W-:Y:S02]  /*a080*/  IMAD.MOV.U32 R15, RZ, RZ, R48 ;  /* 0x000000ffff0f7224 */ /* 0x000fe400078e0030 */
[-C--:B------:R-:W-:Y:S01]  /*a090*/  FFMA.FTZ R54, R44, R114.reuse, -R54 ;  /* 0x000000722c367223 */ /* 0x080fe20000010836 */
[----:B------:R-:W-:Y:S01]  /*a0a0*/  MOV R44, R45 ;  /* 0x0000002d002c7202 */ /* 0x000fe20000000f00 */
[----:B------:R-:W-:Y:S01]  /*a0b0*/  FFMA.FTZ R116, R46, R114, R116 ;  /* 0x000000722e747223 */ /* 0x000fe20000010074 */
[----:B------:R-:W-:-:S02]  /*a0c0*/  IMAD.MOV.U32 R45, RZ, RZ, R52 ;  /* 0x000000ffff2d7224 */ /* 0x000fc400078e0034 */
[----:B------:R-:W-:Y:S02]  /*a0d0*/  F2FP.SATFINITE.E4M3.F32.PACK_AB_MERGE_C R53, R54, R77, R53 ;  /* 0x0000004d3635723e */ /* 0x000fe40004807035 */
[----:B------:R-:W-:-:S03]  /*a0e0*/  F2FP.SATFINITE.E4M3.F32.PACK_AB_MERGE_C R115, R116, R115, R14 ;  /* 0x000000737473723e */ /* 0x000fc6000480700e */
[----:B------:R-:W-:Y:S02]  /*a0f0*/  IMAD.MOV.U32 R14, RZ, RZ, R53 ;  /* 0x000000ffff0e7224 */ /* 0x000fe400078e0035 */
[----:B------:R-:W-:-:S07]  /*a100*/  IMAD.MOV.U32 R46, RZ, RZ, R115 ;  /* 0x000000ffff2e7224 */ /* 0x000fce00078e0073 */
.L_x_555:
[----:B------:R-:W-:Y:S05]  /*a110*/  BSYNC B2 ;  /* 0x0000000000027941 */ /* 0x000fea0003800000 */
.L_x_554:
[----:B------:R-:W-:-:S05]  /*a120*/  IADD3 R48, P3, R39, R50, RZ ;  /* 0x0000003227307210 */ /* 0x000fca0007f7e0ff */
[----:B------:R-:W-:Y:S01]  /*a130*/  IMAD.X R49, R51, 0x1, R80, P3 ;  /* 0x0000000133317824 */ /* 0x000fe200018e0650 */
[----:B------:R-:W-:-:S04]  /*a140*/  ISETP.GE.AND P3, PT, R11, R107, PT ;  /* 0x0000006b0b00720c */ /* 0x000fc80003f66270 */
[----:B0-----:R0:W-:Y:S09]  /*a150*/  ST.E.128 desc[UR36][R48.64], R12 ;  /* 0x0000000c30007985 */ /* 0x0011f2000c101d24 */
[----:B------:R-:W-:-:S04]  /*a160*/  @!P3 IADD3 R50, P4, R11, R50, RZ ;  /* 0x000000320b32b210 */ /* 0x000fc80007f9e0ff */
[----:B------:R-:W-:-:S05]  /*a170*/  @!P3 LEA.HI.X.SX32 R51, R11, R51, 0x1, P4 ;  /* 0x000000330b33b211 */ /* 0x000fca00020f0eff */
[----:B---3--:R0:W-:Y:S04]  /*a180*/  @!P3 ST.E.128 desc[UR36][R50.64], R44 ;  /* 0x0000002c3200b985 */ /* 0x0081e8000c101d24 */
.L_x_553:
[----:B------:R-:W-:Y:S05]  /*a190*/  BSYNC B1 ;  /* 0x0000000000017941 */ /* 0x000fea0003800000 */
.L_x_552:
[----:B------:R-:W-:-:S03]  /*a1a0*/  UMOV UR4, 0xffffffff ;  /* 0xffffffff00047882 */ /* 0x000fc60000000000 */
[----:B------:R-:W-:Y:S05]  /*a1b0*/  BRA.DIV UR4, `(.L_x_556) ;  /* 0x0000020604c87947 */ /* 0x000fea000b800000 */
[----:B0-----:R0:W3:Y:S04]  /*a1c0*/  SHFL.IDX PT, R51, R102, 0x2, 0x181f ;  /* 0x00581f0066337f89 */ /* 0x0010e800000e0000 */
[----:B------:R0:W0:Y:S02]  /*a1d0*/  SHFL.IDX PT, R50, R101, 0x2, 0x181f ;  /* 0x00581f0065327f89 */ /* 0x00002400000e0000 */
.L_x_860:
[----:B------:R-:W-:Y:S01]  /*a1e0*/  IADD3 R11, R219, 0x40, RZ ;  /* 0x00000040db0b7810 */ /* 0x000fe20007ffe0ff */
[----:B------:R-:W-:Y:S03]  /*a1f0*/  BSSY B1, `(.L_x_557) ;  /* 0x00000fd000017945 */ /* 0x000fe60003800000 */
[----:B------:R-:W-:-:S13]  /*a200*/  ISETP.GE.OR P3, PT, R11, R99, P1 ;  /* 0x000000630b00720c */ /* 0x000fda0000f66670 */
[----:B------:R-:W-:Y:S05]  /*a210*/  @P3 BRA `(.L_x_558) ;  /* 0x0000000c00e83947 */ /* 0x000fea0003800000 */
[----:B------:R-:W5:Y:S01]  /*a220*/  LDL R14, [R1+0x24] ;  /* 0x00002400010e7983 */ /* 0x000f620000100800 */
[----:B------:R-:W-:Y:S01]  /*a230*/  SEL R11, R34, R108, !P0 ;  /* 0x0000006c220b7207 */ /* 0x000fe20004000000 */
[----:B------:R-:W-:Y:S01]  /*a240*/  VIADD R15, R219, 0x40 ;  /* 0x00000040db0f7836 */ /* 0x000fe20000000000 */
[----:B0-----:R-:W-:Y:S01]  /*a250*/  IADD3 R48, P3, R39, R50, RZ ;  /* 0x0000003227307210 */ /* 0x001fe20007f7e0ff */
[----:B------:R-:W-:Y:S01]  /*a260*/  VIADD R44, R219, 0x40 ;  /* 0x00000040db2c7836 */ /* 0x000fe20000000000 */
[----:B------:R-:W-:Y:S01]  /*a270*/  SHF.R.S32.HI R12, RZ, 0x1f, R11 ;  /* 0x0000001fff0c7819 */ /* 0x000fe2000001140b */
[----:B------:R-:W-:Y:S01]  /*a280*/  IMAD.SHL.U32 R15, R15, 0x80, RZ ;  /* 0x000000800f0f7824 */ /* 0x000fe200078e00ff */
[----:B------:R-:W-:Y:S01]  /*a290*/  BSSY B2, `(.L_x_559) ;  /* 0x00000ed000027945 */ /* 0x000fe20003800000 */
[----:B---3--:R-:W-:Y:S01]  /*a2a0*/  IMAD.X R49, R51, 0x1, R80, P3 ;  /* 0x0000000133317824 */ /* 0x008fe200018e0650 */
[----:B------:R-:W-:Y:S02]  /*a2b0*/  LEA.HI R11, R12, R11, RZ, 0x5 ;  /* 0x0000000b0c0b7211 */ /* 0x000fe400078f28ff */
[----:B------:R-:W-:-:S02]  /*a2c0*/  SHF.L.U32 R44, R44, 0x7, RZ ;  /* 0x000000072c2c7819 */ /* 0x000fc400000006ff */
[----:B------:R-:W-:Y:S02]  /*a2d0*/  LEA.HI.SX32 R12, R11, R42, 0x1b ;  /* 0x0000002a0b0c7211 */ /* 0x000fe400078fdaff */
[----:B------:R-:W-:Y:S02]  /*a2e0*/  LOP3.LUT R44, R44, 0x380, RZ, 0xc0, !PT ;  /* 0x000003802c2c7812 */ /* 0x000fe400078ec0ff */
[----:B------:R-:W-:Y:S01]  /*a2f0*/  SHF.R.S32.HI R13, RZ, 0x1f, R12 ;  /* 0x0000001fff0d7819 */ /* 0x000fe2000001140c */
[----:B------:R-:W-:Y:S01]  /*a300*/  IMAD.SHL.U32 R11, R12, 0x10, RZ ;  /* 0x000000100c0b7824 */ /* 0x000fe200078e00ff */
[----:B------:R-:W-:Y:S02]  /*a310*/  LOP3.LUT R15, R15, 0x380, RZ, 0xc0, !PT ;  /* 0x000003800f0f7812 */ /* 0x000fe400078ec0ff */
[----:B------:R-:W-:Y:S02]  /*a320*/  LEA.HI R13, R13, R12, RZ, 0x3 ;  /* 0x0000000c0d0d7211 */ /* 0x000fe400078f18ff */
[----:B------:R-:W-:-:S02]  /*a330*/  SHF.R.U32.HI R15, RZ, 0x3, R15 ;  /* 0x00000003ff0f7819 */ /* 0x000fc4000001160f */
[----:B------:R-:W-:Y:S01]  /*a340*/  LOP3.LUT R12, R44, 0x70, R11, 0xf8, !PT ;  /* 0x000000702c0c7812 */ /* 0x000fe200078ef80b */
[----:B------:R-:W-:-:S03]  /*a350*/  IMAD.SHL.U32 R13, R13, 0x800, RZ ;  /* 0x000008000d0d7824 */ /* 0x000fc600078e00ff */
[----:B------:R-:W-:Y:S02]  /*a360*/  LOP3.LUT R12, R12, R15, RZ, 0x3c, !PT ;  /* 0x0000000f0c0c7212 */ /* 0x000fe400078e3cff */
[----:B------:R-:W-:-:S04]  /*a370*/  LOP3.LUT R13, R13, 0xffffc000, RZ, 0xc0, !PT ;  /* 0xffffc0000d0d7812 */ /* 0x000fc800078ec0ff */
[----:B-----5:R-:W-:Y:S01]  /*a380*/  IADD3 R13, R12, R13, R14 ;  /* 0x0000000d0c0d7210 */ /* 0x020fe20007ffe00e */
[----:B------:R-:W-:-:S04]  /*a390*/  IMAD R12, R216, 0x8000, R6 ;  /* 0x00008000d80c7824 */ /* 0x000fc800078e0206 */
[----:B------:R-:W-:Y:S02]  /*a3a0*/  IMAD R14, R216, 0x8000, R13 ;  /* 0x00008000d80e7824 */ /* 0x000fe400078e020d */
[C---:B------:R-:W-:Y:S02]  /*a3b0*/  IMAD.IADD R12, R19.reuse, 0x1, R12 ;  /* 0x00000001130c7824 */ /* 0x040fe400078e020c */
[----:B------:R-:W-:-:S04]  /*a3c0*/  IMAD.IADD R44, R19, 0x1, R14 ;  /* 0x00000001132c7824 */ /* 0x000fc800078e020e */
[----:B------:R-:W0:Y:S04]  /*a3d0*/  LDS.128 R12, [R12+0x28400] ;  /* 0x028400000c0c7984 */ /* 0x000e280000000c00 */
[----:B------:R-:W3:Y:S01]  /*a3e0*/  LDS.128 R44, [R44+0x28400] ;  /* 0x028400002c2c7984 */ /* 0x000ee20000000c00 */
[----:B------:R-:W-:Y:S05]  /*a3f0*/  @P2 BRA `(.L_x_560) ;  /* 0x0000000c00582947 */ /* 0x000fea0003800000 */
[----:B0-----:R-:W-:Y:S02]  /*a400*/  MOV R76, R12 ;  /* 0x0000000c004c7202 */ /* 0x001fe40000000f00 */
[----:B------:R-:W-:Y:S02]  /*a410*/  F2FP.F16.E4M3.UNPACK_B R12, R112.H1 ;  /* 0x00000070ff0c723e */ /* 0x000fe400030006ff */
[----:B---3--:R-:W-:Y:S02]  /*a420*/  F2FP.F16.E4M3.UNPACK_B R77, R44.H1 ;  /* 0x0000002cff4d723e */ /* 0x008fe400030006ff */
[----:B------:R-:W-:Y:S01]  /*a430*/  F2FP.F16.E4M3.UNPACK_B R78, R76.H1 ;  /* 0x0000004cff4e723e */ /* 0x000fe200030006ff */
[----:B------:R-:W-:Y:S01]  /*a440*/  HADD2.F32 R115, -RZ, R12.H0_H0 ;  /* 0x2000000cff737230 */ /* 0x000fe20000004100 */
[----:B------:R-:W-:Y:S01]  /*a450*/  F2FP.F16.E4M3.UNPACK_B R79, R110.H1 ;  /* 0x0000006eff4f723e */ /* 0x000fe200030006ff */
[----:B--2---:R-:W-:Y:S01]  /*a460*/  HADD2.F32 R113, -RZ, R77.H0_H0 ;  /* 0x2000004dff717230 */ /* 0x004fe20000004100 */
[----:B------:R-:W-:Y:S01]  /*a470*/  F2FP.F16.E4M3.UNPACK_B R112, R112 ;  /* 0x00000070ff70723e */ /* 0x000fe200020006ff */
[----:B------:R-:W-:Y:S01]  /*a480*/  HADD2.F32 R116, -RZ, R78.H0_H0 ;  /* 0x2000004eff747230 */ /* 0x000fe20000004100 */
[----:B------:R-:W-:Y:S01]  /*a490*/  F2FP.F16.E4M3.UNPACK_B R44, R44 ;  /* 0x0000002cff2c723e */ /* 0x000fe200020006ff */
[----:B------:R-:W-:-:S02]  /*a4a0*/  HADD2.F32 R114, -RZ, R79.H0_H0 ;  /* 0x2000004fff727230 */ /* 0x000fc40000004100 */
[CC--:B------:R-:W-:Y:S01]  /*a4b0*/  FMUL.FTZ R117, R113.reuse, R115.reuse ;  /* 0x0000007371757220 */ /* 0x0c0fe20000410000 */
[----:B------:R-:W-:Y:S02]  /*a4c0*/  HADD2.F32 R12, -RZ, R12.H1_H1 ;  /* 0x3000000cff0c7230 */ /* 0x000fe40000004100 */
[C---:B------:R-:W-:Y:S01]  /*a4d0*/  FMUL.FTZ R115, R116.reuse, R115 ;  /* 0x0000007374737220 */ /* 0x040fe20000410000 */
[----:B------:R-:W-:Y:S01]  /*a4e0*/  HADD2.F32 R78, -RZ, R78.H1_H1 ;  /* 0x3000004eff4e7230 */ /* 0x000fe20000004100 */
[----:B------:R-:W-:Y:S01]  /*a4f0*/  F2FP.F16.E4M3.UNPACK_B R76, R76 ;  /* 0x0000004cff4c723e */ /* 0x000fe200020006ff */
[----:B------:R-:W-:Y:S02]  /*a500*/  HADD2.F32 R79, -RZ, R79.H1_H1 ;  /* 0x3000004fff4f7230 */ /* 0x000fe40000004100 */
[-C--:B------:R-:W-:Y:S01]  /*a510*/  FFMA.FTZ R115, R113, R114.reuse, R115 ;  /* 0x0000007271737223 */ /* 0x080fe20000010073 */
[----:B------:R-:W-:Y:S02]  /*a520*/  HADD2.F32 R113, -RZ, R77.H1_H1 ;  /* 0x3000004dff717230 */ /* 0x000fe40000004100 */
[----:B------:R-:W-:Y:S01]  /*a530*/  FFMA.FTZ R117, R116, R114, -R117 ;  /* 0x0000007274757223 */ /* 0x000fe20000010875 */
[----:B------:R-:W-:Y:S01]  /*a540*/  F2FP.F16.E4M3.UNPACK_B R110, R110 ;  /* 0x0000006eff6e723e */ /* 0x000fe200020006ff */
[--C-:B------:R-:W-:Y:S01]  /*a550*/  HADD2.F32 R114, -RZ, R76.reuse.H0_H0 ;  /* 0x2000004cff727230 */ /* 0x100fe20000004100 */
[----:B------:R-:W-:Y:S01]  /*a560*/  SHF.R.U32.HI R52, RZ, 0x18, R61 ;  /* 0x00000018ff347819 */ /* 0x000fe2000001163d */
[-C--:B------:R-:W-:Y:S01]  /*a570*/  FMUL.FTZ R77, R113, R12.reuse ;  /* 0x0000000c714d7220 */ /* 0x080fe20000410000 */
[----:B------:R-:W-:Y:S01]  /*a580*/  FMUL.FTZ R12, R78, R12 ;  /* 0x0000000c4e0c7220 */ /* 0x000fe20000410000 */
[----:B------:R-:W-:Y:S01]  /*a590*/  LOP3.LUT R53, R61, 0xff, RZ, 0xc0, !PT ;  /* 0x000000ff3d357812 */ /* 0x000fe200078ec0ff */
[----:B------:R-:W-:-:S02]  /*a5a0*/  HADD2.F32 R76, -RZ, R76.H1_H1 ;  /* 0x3000004cff4c7230 */ /* 0x000fc40000004100 */
[-C--:B------:R-:W-:Y:S01]  /*a5b0*/  FFMA.FTZ R77, R78, R79.reuse, -R77 ;  /* 0x0000004f4e4d7223 */ /* 0x080fe2000001084d */
[----:B------:R-:W-:Y:S01]  /*a5c0*/  FFMA.FTZ R12, R113, R79, R12 ;  /* 0x0000004f710c7223 */ /* 0x000fe2000001000c */
[----:B------:R-:W-:Y:S01]  /*a5d0*/  HADD2.F32 R113, -RZ, R112.H0_H0 ;  /* 0x20000070ff717230 */ /* 0x000fe20000004100 */
[----:B------:R-:W-:Y:S01]  /*a5e0*/  SHF.R.U32.HI R62, RZ, 0x18, R65 ;  /* 0x00000018ff3e7819 */ /* 0x000fe20000011641 */
[----:B------:R-:W-:Y:S01]  /*a5f0*/  HADD2.F32 R78, -RZ, R44.H0_H0 ;  /* 0x2000002cff4e7230 */ /* 0x000fe20000004100 */
[----:B------:R-:W-:Y:S01]  /*a600*/  LOP3.LUT R59, R65, 0xff, RZ, 0xc0, !PT ;  /* 0x000000ff413b7812 */ /* 0x000fe200078ec0ff */
[----:B------:R-:W-:Y:S01]  /*a610*/  HADD2.F32 R79, -RZ, R110.H0_H0 ;  /* 0x2000006eff4f7230 */ /* 0x000fe20000004100 */
[----:B------:R-:W-:Y:S01]  /*a620*/  SHF.R.U32.HI R55, RZ, 0x18, R63 ;  /* 0x00000018ff377819 */ /* 0x000fe2000001163f */
[----:B------:R-:W-:Y:S02]  /*a630*/  HADD2.F32 R112, -RZ, R112.H1_H1 ;  /* 0x30000070ff707230 */ /* 0x000fe40000004100 */
[-C--:B------:R-:W-:Y:S01]  /*a640*/  FMUL.FTZ R116, R78, R113.reuse ;  /* 0x000000714e747220 */ /* 0x080fe20000410000 */
[----:B------:R-:W-:Y:S01]  /*a650*/  FMUL.FTZ R113, R114, R113 ;  /* 0x0000007172717220 */ /* 0x000fe20000410000 */
[----:B------:R-:W-:Y:S01]  /*a660*/  HADD2.F32 R44, -RZ, R44.H1_H1 ;  /* 0x3000002cff2c7230 */ /* 0x000fe20000004100 */
[----:B------:R-:W-:Y:S01]  /*a670*/  LOP3.LUT R56, R63, 0xff, RZ, 0xc0, !PT ;  /* 0x000000ff3f387812 */ /* 0x000fe200078ec0ff */
[----:B------:R-:W-:-:S02]  /*a680*/  HADD2.F32 R110, -RZ, R110.H1_H1 ;  /* 0x3000006eff6e7230 */ /* 0x000fc40000004100 */
[-C--:B------:R-:W-:Y:S01]  /*a690*/  FFMA.FTZ R113, R78, R79.reuse, R113 ;  /* 0x0000004f4e717223 */ /* 0x080fe20000010071 */
[----:B------:R-:W-:Y:S01]  /*a6a0*/  PRMT R52, R52, 0x654, R53 ;  /* 0x0000065434347816 */ /* 0x000fe20000000035 */
[-C--:B------:R-:W-:Y:S01]  /*a6b0*/  FMUL.FTZ R78, R44, R112.reuse ;  /* 0x000000702c4e7220 */ /* 0x080fe20000410000 */
[----:B------:R-:W-:Y:S01]  /*a6c0*/  PRMT R59, R62, 0x654, R59 ;  /* 0x000006543e3b7816 */ /* 0x000fe2000000003b */
[----:B------:R-:W-:Y:S01]  /*a6d0*/  FMUL.FTZ R112, R76, R112 ;  /* 0x000000704c707220 */ /* 0x000fe20000410000 */
[----:B------:R-:W-:Y:S01]  /*a6e0*/  PRMT R55, R55, 0x654, R56 ;  /* 0x0000065437377816 */ /* 0x000fe20000000038 */
[----:B------:R-:W-:Y:S01]  /*a6f0*/  FFMA.FTZ R116, R114, R79, -R116 ;  /* 0x0000004f72747223 */ /* 0x000fe20000010874 */
[----:B------:R-:W-:Y:S01]  /*a700*/  F2FP.F16.E4M3.UNPACK_B R53, R111.H1 ;  /* 0x0000006fff35723e */ /* 0x000fe200030006ff */
[----:B------:R-:W-:Y:S01]  /*a710*/  FFMA.FTZ R76, R76, R110, -R78 ;  /* 0x0000006e4c4c7223 */ /* 0x000fe2000001084e */
[----:B------:R-:W-:Y:S01]  /*a720*/  F2FP.F16.E4M3.UNPACK_B R62, R46.H1 ;  /* 0x0000002eff3e723e */ /* 0x000fe200030006ff */
[----:B------:R-:W-:Y:S01]  /*a730*/  FFMA.FTZ R44, R44, R110, R112 ;  /* 0x0000006e2c2c7223 */ /* 0x000fe20000010070 */
[----:B------:R-:W-:Y:S01]  /*a740*/  F2FP.F16.E4M3.UNPACK_B R56, R14.H1 ;  /* 0x0000000eff38723e */ /* 0x000fe200030006ff */
[----:B------:R-:W-:Y:S01]  /*a750*/  HADD2.F32 R118, -RZ, R53.H0_H0 ;  /* 0x20000035ff767230 */ /* 0x000fe20000004100 */
[----:B------:R-:W-:Y:S01]  /*a760*/  F2FP.F16.E4M3.UNPACK_B R79, R109.H1 ;  /* 0x0000006dff4f723e */ /* 0x000fe200030006ff */
[----:B------:R-:W-:Y:S01]  /*a770*/  HADD2.F32 R78, -RZ, R62.H0_H0 ;  /* 0x2000003eff4e7230 */ /* 0x000fe20000004100 */
[----:B------:R-:W-:Y:S01]  /*a780*/  F2FP.F16.E4M3.UNPACK_B R111, R111 ;  /* 0x0000006fff6f723e */ /* 0x000fe200020006ff */
[----:B------:R-:W-:Y:S01]  /*a790*/  HADD2.F32 R110, -RZ, R56.H0_H0 ;  /* 0x20000038ff6e7230 */ /* 0x000fe20000004100 */
[----:B------:R-:W-:Y:S01]  /*a7a0*/  F2FP.F16.E4M3.UNPACK_B R46, R46 ;  /* 0x0000002eff2e723e */ /* 0x000fe200020006ff */
[----:B------:R-:W-:-:S02]  /*a7b0*/  HADD2.F32 R112, -RZ, R79.H0_H0 ;  /* 0x2000004fff707230 */ /* 0x000fc40000004100 */
[-C--:B------:R-:W-:Y:S01]  /*a7c0*/  FMUL.FTZ R114, R78, R118.reuse ;  /* 0x000000764e727220 */ /* 0x080fe20000410000 */
[----:B------:R-:W-:Y:S02]  /*a7d0*/  HADD2.F32 R53, -RZ, R53.H1_H1 ;  /* 0x30000035ff357230 */ /* 0x000fe40000004100 */
[----:B------:R-:W-:Y:S01]  /*a7e0*/  FMUL.FTZ R118, R110, R118 ;  /* 0x000000766e767220 */ /* 0x000fe20000410000 */
[----:B------:R-:W-:Y:S01]  /*a7f0*/  HADD2.F32 R62, -RZ, R62.H1_H1 ;  /* 0x3000003eff3e7230 */ /* 0x000fe20000004100 */
[----:B------:R-:W-:Y:S01]  /*a800*/  F2FP.F16.E4M3.UNPACK_B R14, R14 ;  /* 0x0000000eff0e723e */ /* 0x000fe200020006ff */
[----:B------:R-:W-:Y:S02]  /*a810*/  HADD2.F32 R56, -RZ, R56.H1_H1 ;  /* 0x30000038ff387230 */ /* 0x000fe40000004100 */
[-C--:B------:R-:W-:Y:S01]  /*a820*/  FFMA.FTZ R118, R78, R112.reuse, R118 ;  /* 0x000000704e767223 */ /* 0x080fe20000010076 */
[----:B------:R-:W-:Y:S02]  /*a830*/  HADD2.F32 R79, -RZ, R79.H1_H1 ;  /* 0x3000004fff4f7230 */ /* 0x000fe40000004100 */
[-C--:B------:R-:W-:Y:S01]  /*a840*/  FMUL.FTZ R78, R62, R53.reuse ;  /* 0x000000353e4e7220 */ /* 0x080fe20000410000 */
[----:B------:R-:W-:Y:S01]  /*a850*/  FFMA.FTZ R114, R110, R112, -R114 ;  /* 0x000000706e727223 */ /* 0x000fe20000010872 */
[C---:B------:R-:W-:Y:S01]  /*a860*/  FMUL.FTZ R53, R56.reuse, R53 ;  /* 0x0000003538357220 */ /* 0x040fe20000410000 */
[----:B------:R-:W-:Y:S01]  /*a870*/  F2FP.F16.E4M3.UNPACK_B R109, R109 ;  /* 0x0000006dff6d723e */ /* 0x000fe200020006ff */
[----:B------:R-:W-:Y:S01]  /*a880*/  FFMA.FTZ R56, R56, R79, -R78 ;  /* 0x0000004f38387223 */ /* 0x000fe2000001084e */
[----:B------:R-:W-:-:S02]  /*a890*/  HADD2.F32 R112, -RZ, R111.H0_H0 ;  /* 0x2000006fff707230 */ /* 0x000fc40000004100 */
[----:B------:R-:W-:Y:S01]  /*a8a0*/  FFMA.FTZ R53, R62, R79, R53 ;  /* 0x0000004f3e357223 */ /* 0x000fe20000010035 */
[----:B------:R-:W-:Y:S01]  /*a8b0*/  HADD2.F32 R62, -RZ, R46.H0_H0 ;  /* 0x2000002eff3e7230 */ /* 0x000fe20000004100 */
[--C-:B------:R-:W-:Y:S01]  /*a8c0*/  SHF.R.U32.HI R54, RZ, 0x8, R61.reuse ;  /* 0x00000008ff367819 */ /* 0x100fe2000001163d */
[----:B------:R-:W-:Y:S01]  /*a8d0*/  HADD2.F32 R79, -RZ, R14.H0_H0 ;  /* 0x2000000eff4f7230 */ /* 0x000fe20000004100 */
[----:B------:R-:W-:Y:S01]  /*a8e0*/  SHF.R.U32.HI R57, RZ, 0x10, R61 ;  /* 0x00000010ff397819 */ /* 0x000fe2000001163d */
[----:B------:R-:W-:Y:S02]  /*a8f0*/  HADD2.F32 R78, -RZ, R109.H0_H0 ;  /* 0x2000006dff4e7230 */ /* 0x000fe40000004100 */
[-C--:B------:R-:W-:Y:S01]  /*a900*/  FMUL.FTZ R110, R62, R112.reuse ;  /* 0x000000703e6e7220 */ /* 0x080fe20000410000 */
[----:B------:R-:W-:Y:S02]  /*a910*/  HADD2.F32 R111, -RZ, R111.H1_H1 ;  /* 0x3000006fff6f7230 */ /* 0x000fe40000004100 */
[----:B------:R-:W-:Y:S01]  /*a920*/  FMUL.FTZ R112, R79, R112 ;  /* 0x000000704f707220 */ /* 0x000fe20000410000 */
[----:B------:R-:W-:Y:S01]  /*a930*/  HADD2.F32 R46, -RZ, R46.H1_H1 ;  /* 0x3000002eff2e7230 */ /* 0x000fe20000004100 */
[----:B------:R-:W-:Y:S01]  /*a940*/  SHF.R.U32.HI R61, RZ, 0x8, R65 ;  /* 0x00000008ff3d7819 */ /* 0x000fe20000011641 */
[----:B------:R-:W-:-:S02]  /*a950*/  HADD2.F32 R14, -RZ, R14.H1_H1 ;  /* 0x3000000eff0e7230 */ /* 0x000fc40000004100 */
[-C--:B------:R-:W-:Y:S01]  /*a960*/  FFMA.FTZ R112, R62, R78.reuse, R112 ;  /* 0x0000004e3e707223 */ /* 0x080fe20000010070 */
[--C-:B------:R-:W-:Y:S01]  /*a970*/  SHF.R.U32.HI R58, RZ, 0x8, R63.reuse ;  /* 0x00000008ff3a7819 */ /* 0x100fe2000001163f */
[----:B------:R-:W-:Y:S01]  /*a980*/  HADD2.F32 R109, -RZ, R109.H1_H1 ;  /* 0x3000006dff6d7230 */ /* 0x000fe20000004100 */
[----:B------:R-:W-:Y:S01]  /*a990*/  SHF.R.U32.HI R60, RZ, 0x10, R63 ;  /* 0x00000010ff3c7819 */ /* 0x000fe2000001163f */
[-C--:B------:R-:W-:Y:S01]  /*a9a0*/  FMUL.FTZ R62, R46, R111.reuse ;  /* 0x0000006f2e3e7220 */ /* 0x080fe20000410000 */
[----:B------:R-:W-:Y:S01]  /*a9b0*/  SHF.R.U32.HI R63, RZ, 0x10, R65 ;  /* 0x00000010ff3f7819 */ /* 0x000fe20000011641 */
[----:B------:R-:W-:Y:S01]  /*a9c0*/  FMUL.FTZ R111, R14, R111 ;  /* 0x0000006f0e6f7220 */ /* 0x000fe20000410000 */
[----:B------:R-:W-:Y:S01]  /*a9d0*/  IMAD.SHL.U32 R61, R61, 0x100, RZ ;  /* 0x000001003d3d7824 */ /* 0x000fe200078e00ff */
[----:B------:R-:W-:Y:S01]  /*a9e0*/  SHF.L.U32 R60, R60, 0x10, RZ ;  /* 0x000000103c3c7819 */ /* 0x000fe200000006ff */
[----:B------:R-:W-:Y:S02]  /*a9f0*/  IMAD.SHL.U32 R54, R54, 0x100, RZ ;  /* 0x0000010036367824 */ /* 0x000fe400078e00ff */
[-C--:B------:R-:W-:Y:S01]  /*aa00*/  FFMA.FTZ R111, R46, R109.reuse, R111 ;  /* 0x0000006d2e6f7223 */ /* 0x080fe2000001006f */
[----:B------:R-:W-:Y:S01]  /*aa10*/  IMAD.SHL.U32 R58, R58, 0x100, RZ ;  /* 0x000001003a3a7824 */ /* 0x000fe200078e00ff */
[----:B------:R-:W-:Y:S01]  /*aa20*/  LOP3.LUT R59, R59, 0xff00, R61, 0xf8, !PT ;  /* 0x0000ff003b3b7812 */ /* 0x000fe200078ef83d */
[----:B------:R-:W-:Y:S01]  /*aa30*/  IMAD.U32 R46, R63, 0x10000, RZ ;  /* 0x000100003f2e7824 */ /* 0x000fe200078e00ff */
[----:B------:R-:W-:Y:S01]  /*aa40*/  LOP3.LUT R52, R52, 0xff00, R54, 0xf8, !PT ;  /* 0x0000ff0034347812 */ /* 0x000fe200078ef836 */
[----:B------:R-:W-:Y:S01]  /*aa50*/  IMAD.U32 R57, R57, 0x10000, RZ ;  /* 0x0001000039397824 */ /* 0x000fe200078e00ff */
[----:B------:R-:W-:Y:S01]  /*aa60*/  LOP3.LUT R55, R55, 0xff00, R58, 0xf8, !PT ;  /* 0x0000ff0037377812 */ /* 0x000fe200078ef83a */
[----:B------:R-:W-:Y:S01]  /*aa70*/  FFMA.FTZ R110, R79, R78, -R110 ;  /* 0x0000004e4f6e7223 */ /* 0x000fe2000001086e */
[----:B------:R-:W-:Y:S01]  /*aa80*/  LOP3.LUT R59, R59, 0xff0000, R46, 0xf8, !PT ;  /* 0x00ff00003b3b7812 */ /* 0x000fe200078ef82e */
[----:B------:R-:W-:Y:S01]  /*aa90*/  FFMA.FTZ R62, R14, R109, -R62 ;  /* 0x0000006d0e3e7223 */ /* 0x000fe2000001083e */
[----:B------:R-:W-:-:S02]  /*aaa0*/  LOP3.LUT R52, R52, 0xff0000, R57, 0xf8, !PT ;  /* 0x00ff000034347812 */ /* 0x000fc400078ef839 */
[----:B------:R-:W-:Y:S02]  /*aab0*/  F2FP.SATFINITE.E4M3.F32.PACK_AB_MERGE_C R61, R56, R114, RZ ;  /* 0x00000072383d723e */ /* 0x000fe400048070ff */
[----:B------:R-:W-:Y:S02]  /*aac0*/  SHF.R.U32.HI R65, RZ, 0x8, R67 ;  /* 0x00000008ff417819 */ /* 0x000fe40000011643 */
[----:B------:R-:W-:Y:S02]  /*aad0*/  LOP3.LUT R55, R55, 0xff0000, R60, 0xf8, !PT ;  /* 0x00ff000037377812 */ /* 0x000fe400078ef83c */
[----:B------:R-:W-:Y:S01]  /*aae0*/  F2FP.F16.E4M3.UNPACK_B R57, R45 ;  /* 0x0000002dff39723e */ /* 0x000fe200020006ff */
[----:B------:R-:W-:Y:S01]  /*aaf0*/  IMAD.SHL.U32 R65, R65, 0x100, RZ ;  /* 0x0000010041417824 */ /* 0x000fe200078e00ff */
[----:B------:R-:W-:Y:S02]  /*ab00*/  F2FP.F16.E4M3.UNPACK_B R56, R59 ;  /* 0x0000003bff38723e */ /* 0x000fe400020006ff */
[----:B------:R-:W-:-:S02]  /*ab10*/  F2FP.F16.E4M3.UNPACK_B R60, R13 ;  /* 0x0000000dff3c723e */ /* 0x000fc400020006ff */
[----:B------:R-:W-:Y:S01]  /*ab20*/  SHF.R.U32.HI R64, RZ, 0x18, R67 ;  /* 0x00000018ff407819 */ /* 0x000fe20000011643 */
[----:B------:R-:W-:Y:S01]  /*ab30*/  HADD2.F32 R46, -RZ, R56.H0_H0 ;  /* 0x20000038ff2e7230 */ /* 0x000fe20000004100 */
[----:B------:R-:W-:Y:S01]  /*ab40*/  LOP3.LUT R66, R67, 0xff, RZ, 0xc0, !PT ;  /* 0x000000ff43427812 */ /* 0x000fe200078ec0ff */
[--C-:B------:R-:W-:Y:S01]  /*ab50*/  HADD2.F32 R54, -RZ, R60.reuse.H0_H0 ;  /* 0x2000003cff367230 */ /* 0x100fe20000004100 */
[----:B------:R-:W-:Y:S01]  /*ab60*/  F2FP.SATFINITE.E4M3.F32.PACK_AB_MERGE_C R62, R62, R110, R61 ;  /* 0x0000006e3e3e723e */ /* 0x000fe2000480703d */
[--C-:B------:R-:W-:Y:S01]  /*ab70*/  HADD2.F32 R61, -RZ, R57.reuse.H0_H0 ;  /* 0x20000039ff3d7230 */ /* 0x100fe20000004100 */
[----:B------:R-:W-:Y:S01]  /*ab80*/  F2FP.F16.E4M3.UNPACK_B R58, R52 ;  /* 0x00000034ff3a723e */ /* 0x000fe200020006ff */
[----:B------:R-:W-:Y:S01]  /*ab90*/  HADD2.F32 R60, -RZ, R60.H1_H1 ;  /* 0x3000003cff3c7230 */ /* 0x000fe20000004100 */
[----:B------:R-:W-:Y:S02]  /*aba0*/  PRMT R64, R64, 0x654, R66 ;  /* 0x0000065440407816 */ /* 0x000fe40000000042 */
[----:B------:R-:W-:Y:S01]  /*abb0*/  F2FP.SATFINITE.E4M3.F32.PACK_AB_MERGE_C R118, R53, R118, RZ ;  /* 0x000000763576723e */ /* 0x000fe200048070ff */
[----:B------:R-:W-:Y:S01]  /*abc0*/  HADD2.F32 R53, -RZ, R58.H0_H0 ;  /* 0x2000003aff357230 */ /* 0x000fe20000004100 */
[----:B------:R-:W-:Y:S01]  /*abd0*/  LOP3.LUT R14, R64, 0xff00, R65, 0xf8, !PT ;  /* 0x0000ff00400e7812 */ /* 0x000fe200078ef841 */
[CC--:B------:R-:W-:Y:S01]  /*abe0*/  FMUL.FTZ R63, R61.reuse, R46.reuse ;  /* 0x0000002e3d3f7220 */ /* 0x0c0fe20000410000 */
[C---:B------:R-:W-:Y:S01]  /*abf0*/  FMUL.FTZ R64, R54.reuse, R46 ;  /* 0x0000002e36407220 */ /* 0x040fe20000410000 */
[----:B------:R-:W-:Y:S01]  /*ac00*/  HADD2.F32 R65, -RZ, R56.H1_H1 ;  /* 0x30000038ff417230 */ /* 0x000fe20000004100 */
[----:B------:R-:W-:Y:S01]  /*ac10*/  F2FP.F16.E4M3.UNPACK_B R45, R45.H1 ;  /* 0x0000002dff2d723e */ /* 0x000fe200030006ff */
[-C--:B------:R-:W-:Y:S01]  /*ac20*/  FFMA.FTZ R54, R54, R53.reuse, -R63 ;  /* 0x0000003536367223 */ /* 0x080fe2000001083f */
[----:B------:R-:W-:Y:S01]  /*ac30*/  FFMA.FTZ R53, R61, R53, R64 ;  /* 0x000000353d357223 */ /* 0x000fe20000010040 */
[----:B------:R-:W-:Y:S01]  /*ac40*/  HADD2.F32 R61, -RZ, R57.H1_H1 ;  /* 0x30000039ff3d7230 */ /* 0x000fe20000004100 */
[----:B------:R-:W-:Y:S01]  /*ac50*/  F2FP.F16.E4M3.UNPACK_B R64, R59.H1 ;  /* 0x0000003bff40723e */ /* 0x000fe200030006ff */
[----:B------:R-:W-:Y:S01]  /*ac60*/  HADD2.F32 R63, -RZ, R58.H1_H1 ;  /* 0x3000003aff3f7230 */ /* 0x000fe20000004100 */
[----:B------:R-:W-:Y:S01]  /*ac70*/  F2FP.F16.E4M3.UNPACK_B R57, R13.H1 ;  /* 0x0000000dff39723e */ /* 0x000fe200030006ff */
[-C--:B------:R-:W-:Y:S01]  /*ac80*/  FMUL.FTZ R66, R60, R65.reuse ;  /* 0x000000413c427220 */ /* 0x080fe20000410000 */
[----:B------:R-:W-:Y:S01]  /*ac90*/  SHF.R.U32.HI R67, RZ, 0x10, R67 ;  /* 0x00000010ff437819 */ /* 0x000fe20000011643 */
[----:B------:R-:W-:Y:S01]  /*aca0*/  FMUL.FTZ R13, R61, R65 ;  /* 0x000000413d0d7220 */ /* 0x000fe20000410000 */
[----:B------:R-:W-:Y:S01]  /*acb0*/  F2FP.SATFINITE.E4M3.F32.PACK_AB_MERGE_C R77, R77, R117, RZ ;  /* 0x000000754d4d723e */ /* 0x000fe200048070ff */
[----:B------:R-:W-:Y:S01]  /*acc0*/  HADD2.F32 R56, -RZ, R45.H0_H0 ;  /* 0x2000002dff387230 */ /* 0x000fe20000004100 */
[----:B------:R-:W-:Y:S01]  /*acd0*/  F2FP.F16.E4M3.UNPACK_B R58, R52.H1 ;  /* 0x00000034ff3a723e */ /* 0x000fe200030006ff */
[----:B------:R-:W-:-:S02]  /*ace0*/  HADD2.F32 R65, -RZ, R64.H0_H0 ;  /* 0x20000040ff417230 */ /* 0x000fc40000004100 */
[----:B------:R-:W-:Y:S01]  /*acf0*/  FFMA.FTZ R52, R61, R63, R66 ;  /* 0x0000003f3d347223 */ /* 0x000fe20000010042 */
[----:B------:R-:W-:Y:S01]  /*ad00*/  HADD2.F32 R59, -RZ, R57.H0_H0 ;  /* 0x20000039ff3b7230 */ /* 0x000fe20000004100 */
[----:B------:R-:W-:Y:S01]  /*ad10*/  F2FP.SATFINITE.E4M3.F32.PACK_AB_MERGE_C R115, R12, R115, RZ ;  /* 0x000000730c73723e */ /* 0x000fe200048070ff */
[----:B------:R-:W-:Y:S01]  /*ad20*/  IMAD.U32 R67, R67, 0x10000, RZ ;  /* 0x0001000043437824 */ /* 0x000fe200078e00ff */
[----:B------:R-:W-:Y:S01]  /*ad30*/  F2FP.SATFINITE.E4M3.F32.PACK_AB_MERGE_C R12, R76, R116, R77 ;  /* 0x000000744c0c723e */ /* 0x000fe2000480704d */
[----:B------:R-:W-:Y:S02]  /*ad40*/  HADD2.F32 R61, -RZ, R45.H1_H1 ;  /* 0x3000002dff3d7230 */ /* 0x000fe40000004100 */
[----:B------:R-:W-:Y:S01]  /*ad50*/  FFMA.FTZ R13, R60, R63, -R13 ;  /* 0x0000003f3c0d7223 */ /* 0x000fe2000001080d */
[----:B------:R-:W-:Y:S02]  /*ad60*/  HADD2.F32 R66, -RZ, R64.H1_H1 ;  /* 0x30000040ff427230 */ /* 0x000fe40000004100 */
[----:B------:R-:W-:Y:S01]  /*ad70*/  FMUL.FTZ R76, R56, R65 ;  /* 0x00000041384c7220 */ /* 0x000fe20000410000 */
[----:B------:R-:W-:-:S02]  /*ad80*/  HADD2.F32 R60, -RZ, R58.H0_H0 ;  /* 0x2000003aff3c7230 */ /* 0x000fc40000004100 */
[----:B------:R-:W-:Y:S01]  /*ad90*/  FMUL.FTZ R65, R59, R65 ;  /* 0x000000413b417220 */ /* 0x000fe20000410000 */
[----:B------:R-:W-:Y:S01]  /*ada0*/  HADD2.F32 R57, -RZ, R57.H1_H1 ;  /* 0x30000039ff397230 */ /* 0x000fe20000004100 */
[----:B------:R-:W-:Y:S01]  /*adb0*/  LOP3.LUT R14, R14, 0xff0000, R67, 0xf8, !PT ;  /* 0x00ff00000e0e7812 */ /* 0x000fe200078ef843 */
[----:B------:R-:W-:Y:S02]  /*adc0*/  HADD2.F32 R64, -RZ, R58.H1_H1 ;  /* 0x3000003aff407230 */ /* 0x000fe40000004100 */
[----:B------:R-:W-:Y:S01]  /*add0*/  FMUL.FTZ R58, R61, R66 ;  /* 0x000000423d3a7220 */ /* 0x000fe20000410000 */
[-C--:B------:R-:W-:Y:S01]  /*ade0*/  FFMA.FTZ R45, R59, R60.reuse, -R76 ;  /* 0x0000003c3b2d7223 */ /* 0x080fe2000001084c */
[----:B------:R-:W-:Y:S01]  /*adf0*/  FFMA.FTZ R56, R56, R60, R65 ;  /* 0x0000003c38387223 */ /* 0x000fe20000010041 */
[----:B------:R-:W-:Y:S01]  /*ae00*/  F2FP.F16.E4M3.UNPACK_B R60, R47 ;  /* 0x0000002fff3c723e */ /* 0x000fe200020006ff */
[C---:B------:R-:W-:Y:S01]  /*ae10*/  FMUL.FTZ R66, R57.reuse, R66 ;  /* 0x0000004239427220 */ /* 0x040fe20000410000 */
[----:B------:R-:W-:Y:S01]  /*ae20*/  FFMA.FTZ R58, R57, R64, -R58 ;  /* 0x00000040393a7223 */ /* 0x000fe2000001083a */
[----:B------:R-:W-:-:S02]  /*ae30*/  F2FP.F16.E4M3.UNPACK_B R59, R14 ;  /* 0x0000000eff3b723e */ /* 0x000fc400020006ff */
[----:B------:R-:W-:Y:S01]  /*ae40*/  F2FP.F16.E4M3.UNPACK_B R57, R15 ;  /* 0x0000000fff39723e */ /* 0x000fe200020006ff */
[----:B------:R-:W-:Y:S01]  /*ae50*/  FFMA.FTZ R61, R61, R64, R66 ;  /* 0x000000403d3d7223 */ /* 0x000fe20000010042 */
[--C-:B------:R-:W-:Y:S01]  /*ae60*/  HADD2.F32 R64, -RZ, R60.reuse.H0_H0 ;  /* 0x2000003cff407230 */ /* 0x100fe20000004100 */
[----:B------:R-:W-:Y:S01]  /*ae70*/  F2FP.F16.E4M3.UNPACK_B R63, R55 ;  /* 0x00000037ff3f723e */ /* 0x000fe200020006ff */
[----:B------:R-:W-:Y:S01]  /*ae80*/  HADD2.F32 R67, -RZ, R59.H0_H0 ;  /* 0x2000003bff437230 */ /* 0x000fe20000004100 */
[----:B------:R-:W-:Y:S01]  /*ae90*/  F2FP.F16.E4M3.UNPACK_B R47, R47.H1 ;  /* 0x0000002fff2f723e */ /* 0x000fe200030006ff */
[----:B------:R-:W-:Y:S01]  /*aea0*/  HADD2.F32 R65, -RZ, R57.H0_H0 ;  /* 0x20000039ff417230 */ /* 0x000fe20000004100 */
[----:B------:R-:W-:Y:S01]  /*aeb0*/  F2FP.F16.E4M3.UNPACK_B R55, R55.H1 ;  /* 0x00000037ff37723e */ /* 0x000fe200030006ff */
[----:B------:R-:W-:Y:S02]  /*aec0*/  HADD2.F32 R66, -RZ, R63.H0_H0 ;  /* 0x2000003fff427230 */ /* 0x000fe40000004100 */
[----:B------:R-:W-:Y:S01]  /*aed0*/  FMUL.FTZ R76, R64, R67 ;  /* 0x00000043404c7220 */ /* 0x000fe20000410000 */
[----:B------:R-:W-:-:S02]  /*aee0*/  HADD2.F32 R60, -RZ, R60.H1_H1 ;  /* 0x3000003cff3c7230 */ /* 0x000fc40000004100 */
[C---:B------:R-:W-:Y:S01]  /*aef0*/  FMUL.FTZ R67, R65.reuse, R67 ;  /* 0x0000004341437220 */ /* 0x040fe20000410000 */
[----:B------:R-:W-:Y:S02]  /*af00*/  HADD2.F32 R59, -RZ, R59.H1_H1 ;  /* 0x3000003bff3b7230 */ /* 0x000fe40000004100 */
[-C--:B------:R-:W-:Y:S01]  /*af10*/  FFMA.FTZ R65, R65, R66.reuse, -R76 ;  /* 0x0000004241417223 */ /* 0x080fe2000001084c */
[--C-:B------:R-:W-:Y:S02]  /*af20*/  HADD2.F32 R76, -RZ, R55.reuse.H0_H0 ;  /* 0x20000037ff4c7230 */ /* 0x100fe40000004100 */
[----:B------:R-:W-:Y:S01]  /*af30*/  FFMA.FTZ R64, R64, R66, R67 ;  /* 0x0000004240407223 */ /* 0x000fe20000010043 */
[----:B------:R-:W-:Y:S01]  /*af40*/  F2FP.F16.E4M3.UNPACK_B R66, R14.H1 ;  /* 0x0000000eff42723e */ /* 0x000fe200030006ff */
[----:B------:R-:W-:Y:S01]  /*af50*/  HADD2.F32 R55, -RZ, R55.H1_H1 ;  /* 0x30000037ff377230 */ /* 0x000fe20000004100 */
[----:B------:R-:W-:Y:S01]  /*af60*/  F2FP.F16.E4M3.UNPACK_B R67, R15.H1 ;  /* 0x0000000fff43723e */ /* 0x000fe200030006ff */
[----:B------:R-:W-:Y:S01]  /*af70*/  HADD2.F32 R15, -RZ, R47.H0_H0 ;  /* 0x2000002fff0f7230 */ /* 0x000fe20000004100 */
[----:B------:R-:W-:Y:S01]  /*af80*/  F2FP.SATFINITE.E4M3.F32.PACK_AB_MERGE_C R45, R58, R45, RZ ;  /* 0x0000002d3a2d723e */ /* 0x000fe200048070ff */
[--C-:B------:R-:W-:Y:S01]  /*af90*/  HADD2.F32 R77, -RZ, R66.reuse.H0_H0 ;  /* 0x20000042ff4d7230 */ /* 0x100fe20000004100 */
[----:B------:R-:W-:Y:S01]  /*afa0*/  F2FP.SATFINITE.E4M3.F32.PACK_AB_MERGE_C R56, R61, R56, RZ ;  /* 0x000000383d38723e */ /* 0x000fe200048070ff */
[----:B------:R-:W-:Y:S01]  /*afb0*/  HADD2.F32 R14, -RZ, R67.H0_H0 ;  /* 0x20000043ff0e7230 */ /* 0x000fe20000004100 */
[----:B------:R-:W-:Y:S01]  /*afc0*/  F2FP.SATFINITE.E4M3.F32.PACK_AB_MERGE_C R13, R13, R54, R45 ;  /* 0x000000360d0d723e */ /* 0x000fe2000480702d */
        /* <DEDUP_REMOVED lines=8> */
[----:B------:R-:W-:-:S02]  /*b050*/  HADD2.F32 R76, -RZ, R47.H1_H1 ;  /* 0x3000002fff4c7230 */ /* 0x000fc40000004100 */
[----:B------:R-:W-:Y:S01]  /*b060*/  FMUL.FTZ R77, R67, R66 ;  /* 0x00000042434d7220 */ /* 0x000fe20000410000 */
[----:B------:R-:W-:Y:S02]  /*b070*/  F2FP.SATFINITE.E4M3.F32.PACK_AB_MERGE_C R44, R44, R113, R115 ;  /* 0x000000712c2c723e */ /* 0x000fe40004807073 */
[----:B------:R-:W-:Y:S01]  /*b080*/  F2FP.SATFINITE.E4M3.F32.PACK_AB_MERGE_C R46, R111, R112, R118 ;  /* 0x000000706f2e723e */ /* 0x000fe20004807076 */
[C---:B------:R-:W-:Y:S01]  /*b090*/  FMUL.FTZ R78, R76.reuse, R66 ;  /* 0x000000424c4e7220 */ /* 0x040fe20000410000 */
[----:B------:R-:W-:Y:S01]  /*b0a0*/  FFMA.FTZ R66, R76, R55, R77 ;  /* 0x000000374c427223 */ /* 0x000fe2000001004d */
[-C--:B------:R-:W-:Y:S01]  /*b0b0*/  FMUL.FTZ R76, R60, R59.reuse ;  /* 0x0000003b3c4c7220 */ /* 0x080fe20000410000 */
[----:B------:R-:W-:Y:S01]  /*b0c0*/  FMUL.FTZ R59, R57, R59 ;  /* 0x0000003b393b7220 */ /* 0x000fe20000410000 */
[----:B------:R-:W-:Y:S01]  /*b0d0*/  FFMA.FTZ R47, R67, R55, -R78 ;  /* 0x00000037432f7223 */ /* 0x000fe2000001084e */
[----:B------:R-:W-:Y:S01]  /*b0e0*/  F2FP.SATFINITE.E4M3.F32.PACK_AB_MERGE_C R45, R52, R53, R56 ;  /* 0x00000035342d723e */ /* 0x000fe20004807038 */
[-C--:B------:R-:W-:Y:S01]  /*b0f0*/  FFMA.FTZ R76, R57, R63.reuse, -R76 ;  /* 0x0000003f394c7223 */ /* 0x080fe2000001084c */
[----:B------:R-:W-:Y:S01]  /*b100*/  FFMA.FTZ R59, R60, R63, R59 ;  /* 0x0000003f3c3b7223 */ /* 0x000fe2000001003b */
[----:B------:R-:W-:-:S02]  /*b110*/  F2FP.SATFINITE.E4M3.F32.PACK_AB_MERGE_C R66, R66, R15, RZ ;  /* 0x0000000f4242723e */ /* 0x000fc400048070ff */
[----:B------:R-:W-:Y:S02]  /*b120*/  F2FP.SATFINITE.E4M3.F32.PACK_AB_MERGE_C R14, R47, R14, RZ ;  /* 0x0000000e2f0e723e */ /* 0x000fe400048070ff */
[----:B------:R-:W-:Y:S02]  /*b130*/  F2FP.SATFINITE.E4M3.F32.PACK_AB_MERGE_C R47, R59, R64, R66 ;  /* 0x000000403b2f723e */ /* 0x000fe40004807042 */
[----:B------:R-:W-:Y:S01]  /*b140*/  F2FP.SATFINITE.E4M3.F32.PACK_AB_MERGE_C R15, R76, R65, R14 ;  /* 0x000000414c0f723e */ /* 0x000fe2000480700e */
[----:B------:R-:W-:-:S07]  /*b150*/  IMAD.MOV.U32 R14, RZ, RZ, R62 ;  /* 0x000000ffff0e7224 */ /* 0x000fce00078e003e */
.L_x_560:
[----:B------:R-:W-:Y:S05]  /*b160*/  BSYNC B2 ;  /* 0x0000000000027941 */ /* 0x000fea0003800000 */
.L_x_559:
[----:B------:R-:W-:Y:S01]  /*b170*/  ISETP.GE.AND P3, PT, R11, R107, PT ;  /* 0x0000006b0b00720c */ /* 0x000fe20003f66270 */
[----:B0-----:R0:W-:-:S12]  /*b180*/  ST.E.128 desc[UR36][R48.64], R12 ;  /* 0x0000000c30007985 */ /* 0x0011d8000c101d24 */
[----:B------:R-:W-:-:S04]  /*b190*/  @!P3 IADD3 R50, P4, R11, R50, RZ ;  /* 0x000000320b32b210 */ /* 0x000fc80007f9e0ff */
[----:B------:R-:W-:-:S05]  /*b1a0*/  @!P3 LEA.HI.X.SX32 R51, R11, R51, 0x1, P4 ;  /* 0x000000330b33b211 */ /* 0x000fca00020f0eff */
[----:B---3--:R0:W-:Y:S04]  /*b1b0*/  @!P3 ST.E.128 desc[UR36][R50.64], R44 ;  /* 0x0000002c3200b985 */ /* 0x0081e8000c101d24 */
.L_x_558:
[----:B------:R-:W-:Y:S05]  /*b1c0*/  BSYNC B1 ;  /* 0x0000000000017941 */ /* 0x000fea0003800000 */
.L_x_557:
[----:B------:R-:W-:-:S03]  /*b1d0*/  UMOV UR4, 0xffffffff ;  /* 0xffffffff00047882 */ /* 0x000fc60000000000 */
[----:B------:R-:W-:Y:S05]  /*b1e0*/  BRA.DIV UR4, `(.L_x_561) ;  /* 0x000001fa04087947 */ /* 0x000fea000b800000 */
[----:B0--3--:R0:W3:Y:S04]  /*b1f0*/  SHFL.IDX PT, R51, R102, 0x3, 0x181f ;  /* 0x00781f0066337f89 */ /* 0x0090e800000e0000 */
[----:B------:R0:W0:Y:S02]  /*b200*/  SHFL.IDX PT, R50, R101, 0x3, 0x181f ;  /* 0x00781f0065327f89 */ /* 0x00002400000e0000 */
.L_x_864:
[----:B------:R-:W-:-:S05]  /*b210*/  VIADD R11, R219, 0x60 ;  /* 0x00000060db0b7836 */ /* 0x000fca0000000000 */
        /* <DEDUP_REMOVED lines=10> */
[----:B------:R-:W-:Y:S01]  /*b2c0*/  IMAD.SHL.U32 R15, R15, 0x80, RZ ;  /* 0x000000800f0f7824 */ /* 0x000fe200078e00ff */
[----:B------:R-:W-:Y:S01]  /*b2d0*/  LEA.HI R11, R11, R108, RZ, 0x5 ;  /* 0x0000006c0b0b7211 */ /* 0x000fe200078f28ff */
[----:B---3--:R-:W-:Y:S01]  /*b2e0*/  IMAD.X R49, R51, 0x1, R80, P3 ;  /* 0x0000000133317824 */ /* 0x008fe200018e0650 */
[----:B------:R-:W-:-:S02]  /*b2f0*/  LOP3.LUT R14, R14, 0x380, RZ, 0xc0, !PT ;  /* 0x000003800e0e7812 */ /* 0x000fc400078ec0ff */
[----:B------:R-:W-:Y:S02]  /*b300*/  LEA.HI.SX32 R11, R11, R42, 0x1b ;  /* 0x0000002a0b0b7211 */ /* 0x000fe400078fdaff */
[----:B------:R-:W-:Y:S02]  /*b310*/  LOP3.LUT R15, R15, 0x380, RZ, 0xc0, !PT ;  /* 0x000003800f0f7812 */ /* 0x000fe400078ec0ff */
[----:B------:R-:W-:Y:S02]  /*b320*/  SHF.R.S32.HI R12, RZ, 0x1f, R11 ;  /* 0x0000001fff0c7819 */ /* 0x000fe4000001140b */
[----:B------:R-:W-:Y:S02]  /*b330*/  SHF.L.U32 R52, R11, 0x4, RZ ;  /* 0x000000040b347819 */ /* 0x000fe400000006ff */
[----:B------:R-:W-:Y:S02]  /*b340*/  LEA.HI R12, R12, R11, RZ, 0x3 ;  /* 0x0000000b0c0c7211 */ /* 0x000fe400078f18ff */
[----:B------:R-:W-:-:S02]  /*b350*/  SHF.R.U32.HI R14, RZ, 0x3, R14 ;  /* 0x00000003ff0e7819 */ /* 0x000fc4000001160e */
[----:B------:R-:W-:Y:S01]  /*b360*/  LOP3.LUT R11, R15, 0x70, R52, 0xf8, !PT ;  /* 0x000000700f0b7812 */ /* 0x000fe200078ef834 */
[----:B------:R-:W-:-:S03]  /*b370*/  IMAD.SHL.U32 R12, R12, 0x800, RZ ;  /* 0x000008000c0c7824 */ /* 0x000fc600078e00ff */
[----:B------:R-:W-:Y:S02]  /*b380*/  LOP3.LUT R11, R11, R14, RZ, 0x3c, !PT ;  /* 0x0000000e0b0b7212 */ /* 0x000fe400078e3cff */
[----:B------:R-:W-:-:S04]  /*b390*/  LOP3.LUT R12, R12, 0xffffc000, RZ, 0xc0, !PT ;  /* 0xffffc0000c0c7812 */ /* 0x000fc800078ec0ff */
[----:B-----5:R-:W-:Y:S02]  /*b3a0*/  IADD3 R11, R11, R12, R13 ;  /* 0x0000000c0b0b7210 */ /* 0x020fe40007ffe00d */
[----:B------:R-:W-:-:S03]  /*b3b0*/  LEA R12, R216, R7, 0xf ;  /* 0x00000007d80c7211 */ /* 0x000fc600078e78ff */
[----:B------:R-:W-:Y:S02]  /*b3c0*/  IMAD R14, R216, 0x8000, R11 ;  /* 0x00008000d80e7824 */ /* 0x000fe400078e020b */
[C---:B------:R-:W-:Y:S02]  /*b3d0*/  IMAD.IADD R12, R19.reuse, 0x1, R12 ;  /* 0x00000001130c7824 */ /* 0x040fe400078e020c */
[----:B------:R-:W-:-:S04]  /*b3e0*/  IMAD.IADD R44, R19, 0x1, R14 ;  /* 0x00000001132c7824 */ /* 0x000fc800078e020e */
[----:B------:R-:W0:Y:S04]  /*b3f0*/  LDS.128 R12, [R12+0x28400] ;  /* 0x028400000c0c7984 */ /* 0x000e280000000c00 */
[----:B------:R-:W3:Y:S01]  /*b400*/  LDS.128 R44, [R44+0x28400] ;  /* 0x028400002c2c7984 */ /* 0x000ee20000000c00 */
[----:B------:R-:W-:Y:S05]  /*b410*/  @P2 BRA `(.L_x_563) ;  /* 0x0000000c00602947 */ /* 0x000fea0003800000 */
[--C-:B------:R-:W-:Y:S01]  /*b420*/  SHF.R.U32.HI R68, RZ, 0x8, R69.reuse ;  /* 0x00000008ff447819 */ /* 0x100fe20000011645 */
[----:B0-----:R-:W-:Y:S01]  /*b430*/  IMAD.MOV.U32 R56, RZ, RZ, R12 ;  /* 0x000000ffff387224 */ /* 0x001fe200078e000c */
[----:B------:R-:W-:Y:S01]  /*b440*/  LOP3.LUT R61, R69, 0xff, RZ, 0xc0, !PT ;  /* 0x000000ff453d7812 */ /* 0x000fe200078ec0ff */
[----:B---3--:R-:W-:Y:S01]  /*b450*/  IMAD.MOV.U32 R57, RZ, RZ, R44 ;  /* 0x000000ffff397224 */ /* 0x008fe200078e002c */
[----:B------:R-:W-:Y:S01]  /*b460*/  SHF.R.U32.HI R66, RZ, 0x18, R69 ;  /* 0x00000018ff427819 */ /* 0x000fe20000011645 */
[----:B------:R-:W-:Y:S01]  /*b470*/  IMAD.SHL.U32 R12, R68, 0x100, RZ ;  /* 0x00000100440c7824 */ /* 0x000fe200078e00ff */
[----:B------:R-:W-:Y:S02]  /*b480*/  SHF.R.U32.HI R59, RZ, 0x8, R71 ;  /* 0x00000008ff3b7819 */ /* 0x000fe40000011647 */
[----:B------:R-:W-:Y:S02]  /*b490*/  SHF.R.U32.HI R65, RZ, 0x8, R73 ;  /* 0x00000008ff417819 */ /* 0x000fe40000011649 */
[----:B------:R-:W-:Y:S01]  /*b4a0*/  SHF.R.U32.HI R67, RZ, 0x8, R75 ;  /* 0x00000008ff437819 */ /* 0x000fe2000001164b */
[----:B------:R-:W-:Y:S01]  /*b4b0*/  IMAD.SHL.U32 R59, R59, 0x100, RZ ;  /* 0x000001003b3b7824 */ /* 0x000fe200078e00ff */
[----:B------:R-:W-:-:S02]  /*b4c0*/  PRMT R61, R66, 0x654, R61 ;  /* 0x00000654423d7816 */ /* 0x000fc4000000003d */
[----:B------:R-:W-:Y:S01]  /*b4d0*/  SHF.R.U32.HI R58, RZ, 0x10, R69 ;  /* 0x00000010ff3a7819 */ /* 0x000fe20000011645 */
[----:B------:R-:W-:Y:S01]  /*b4e0*/  IMAD.SHL.U32 R67, R67, 0x100, RZ ;  /* 0x0000010043437824 */ /* 0x000fe200078e00ff */
[----:B------:R-:W-:Y:S02]  /*b4f0*/  LOP3.LUT R62, R71, 0xff, RZ, 0xc0, !PT ;  /* 0x000000ff473e7812 */ /* 0x000fe400078ec0ff */
[----:B------:R-:W-:Y:S02]  /*b500*/  SHF.R.U32.HI R69, RZ, 0x18, R71 ;  /* 0x00000018ff457819 */ /* 0x000fe40000011647 */
[----:B------:R-:W-:Y:S02]  /*b510*/  LOP3.LUT R63, R73, 0xff, RZ, 0xc0, !PT ;  /* 0x000000ff493f7812 */ /* 0x000fe400078ec0ff */
[----:B------:R-:W-:Y:S02]  /*b520*/  SHF.R.U32.HI R64, RZ, 0x18, R73 ;  /* 0x00000018ff407819 */ /* 0x000fe40000011649 */
[----:B------:R-:W-:Y:S01]  /*b530*/  LOP3.LUT R61, R61, 0xff00, R12, 0xf8, !PT ;  /* 0x0000ff003d3d7812 */ /* 0x000fe200078ef80c */
[----:B------:R-:W-:Y:S01]  /*b540*/  IMAD.SHL.U32 R12, R65, 0x100, RZ ;  /* 0x00000100410c7824 */ /* 0x000fe200078e00ff */
[----:B------:R-:W-:-:S02]  /*b550*/  SHF.R.U32.HI R11, RZ, 0x10, R71 ;  /* 0x00000010ff0b7819 */ /* 0x000fc40000011647 */
[----:B------:R-:W-:Y:S02]  /*b560*/  LOP3.LUT R60, R75, 0xff0000ff, RZ, 0xc0, !PT ;  /* 0xff0000ff4b3c7812 */ /* 0x000fe400078ec0ff */
[----:B------:R-:W-:Y:S02]  /*b570*/  PRMT R62, R69, 0x654, R62 ;  /* 0x00000654453e7816 */ /* 0x000fe4000000003e */
[----:B------:R-:W-:Y:S02]  /*b580*/  PRMT R63, R64, 0x654, R63 ;  /* 0x00000654403f7816 */ /* 0x000fe4000000003f */
[----:B------:R-:W-:Y:S01]  /*b590*/  MOV R53, R14 ;  /* 0x0000000e00357202 */ /* 0x000fe20000000f00 */
[----:B------:R-:W-:Y:S01]  /*b5a0*/  IMAD.U32 R14, R58, 0x10000, RZ ;  /* 0x000100003a0e7824 */ /* 0x000fe200078e00ff */
[----:B------:R-:W-:Y:S02]  /*b5b0*/  LOP3.LUT R62, R62, 0xff00, R59, 0xf8, !PT ;  /* 0x0000ff003e3e7812 */ /* 0x000fe400078ef83b */
[----:B------:R-:W-:-:S02]  /*b5c0*/  LOP3.LUT R65, R63, 0xff00, R12, 0xf8, !PT ;  /* 0x0000ff003f417812 */ /* 0x000fc400078ef80c */
[----:B------:R-:W-:Y:S02]  /*b5d0*/  LOP3.LUT R66, R60, 0xff00, R67, 0xf8, !PT ;  /* 0x0000ff003c427812 */ /* 0x000fe400078ef843 */
[----:B------:R-:W-:Y:S02]  /*b5e0*/  SHF.L.U32 R11, R11, 0x10, RZ ;  /* 0x000000100b0b7819 */ /* 0x000fe400000006ff */
[----:B------:R-:W-:Y:S02]  /*b5f0*/  F2FP.F16.E4M3.UNPACK_B R63, R106.H1 ;  /* 0x0000006aff3f723e */ /* 0x000fe400030006ff */
[----:B------:R-:W-:Y:S02]  /*b600*/  F2FP.F16.E4M3.UNPACK_B R60, R57.H1 ;  /* 0x00000039ff3c723e */ /* 0x000fe400030006ff */
[----:B------:R-:W-:Y:S01]  /*b610*/  F2FP.F16.E4M3.UNPACK_B R58, R56.H1 ;  /* 0x00000038ff3a723e */ /* 0x000fe200030006ff */
[----:B------:R-:W-:Y:S01]  /*b620*/  HADD2.F32 R12, -RZ, R63.H0_H0 ;  /* 0x2000003fff0c7230 */ /* 0x000fe20000004100 */
[----:B------:R-:W-:-:S02]  /*b630*/  SHF.R.U32.HI R55, RZ, 0x10, R75 ;  /* 0x00000010ff377819 */ /* 0x000fc4000001164b */
[----:B------:R-:W-:Y:S01]  /*b640*/  LOP3.LUT R11, R62, 0xff0000, R11, 0xf8, !PT ;  /* 0x00ff00003e0b7812 */ /* 0x000fe200078ef80b */
[----:B------:R-:W-:Y:S01]  /*b650*/  HADD2.F32 R59, -RZ, R58.H0_H0 ;  /* 0x2000003aff3b7230 */ /* 0x000fe20000004100 */
[----:B------:R-:W-:Y:S01]  /*b660*/  SHF.R.U32.HI R54, RZ, 0x10, R73 ;  /* 0x00000010ff367819 */ /* 0x000fe20000011649 */
[----:B------:R-:W-:Y:S01]  /*b670*/  IMAD.U32 R55, R55, 0x10000, RZ ;  /* 0x0001000037377824 */ /* 0x000fe200078e00ff */
[----:B------:R-:W-:Y:S01]  /*b680*/  LOP3.LUT R14, R61, 0xff0000, R14, 0xf8, !PT ;  /* 0x00ff00003d0e7812 */ /* 0x000fe200078ef80e */
[----:B------:R-:W-:Y:S01]  /*b690*/  HADD2.F32 R61, -RZ, R60.H0_H0 ;  /* 0x2000003cff3d7230 */ /* 0x000fe20000004100 */
[----:B------:R-:W-:Y:S01]  /*b6a0*/  F2FP.F16.E4M3.UNPACK_B R62, R104.H1 ;  /* 0x00000068ff3e723e */ /* 0x000fe200030006ff */
[----:B------:R-:W-:Y:S02]  /*b6b0*/  IMAD.U32 R44, R54, 0x10000, RZ ;  /* 0x00010000362c7824 */ /* 0x000fe400078e00ff */
[----:B------:R-:W-:Y:S01]  /*b6c0*/  FMUL.FTZ R68, R59, R12 ;  /* 0x0000000c3b447220 */ /* 0x000fe20000410000 */
[----:B------:R-:W-:Y:S01]  /*b6d0*/  F2FP.F16.E4M3.UNPACK_B R106, R106 ;  /* 0x0000006aff6a723e */ /* 0x000fe200020006ff */
[----:B------:R-:W-:Y:S01]  /*b6e0*/  FMUL.FTZ R54, R61, R12 ;  /* 0x0000000c3d367220 */ /* 0x000fe20000410000 */
[----:B------:R-:W-:Y:S01]  /*b6f0*/  HADD2.F32 R64, -RZ, R62.H0_H0 ;  /* 0x2000003eff407230 */ /* 0x000fe20000004100 */
[----:B------:R-:W-:-:S02]  /*b700*/  LOP3.LUT R12, R66, 0xff0000, R55, 0xf8, !PT ;  /* 0x00ff0000420c7812 */ /* 0x000fc400078ef837 */
[----:B------:R-:W-:Y:S01]  /*b710*/  LOP3.LUT R44, R65, 0xff0000, R44, 0xf8, !PT ;  /* 0x00ff0000412c7812 */ /* 0x000fe200078ef82c */
[----:B------:R-:W-:Y:S02]  /*b720*/  HADD2.F32 R65, -RZ, R106.H0_H0 ;  /* 0x2000006aff417230 */ /* 0x000fe40000004100 */
[-C--:B------:R-:W-:Y:S01]  /*b730*/  FFMA.FTZ R54, R59, R64.reuse, -R54 ;  /* 0x000000403b367223 */ /* 0x080fe20000010836 */
[----:B------:R-:W-:Y:S01]  /*b740*/  FFMA.FTZ R55, R61, R64, R68 ;  /* 0x000000403d377223 */ /* 0x000fe20000010044 */
[----:B------:R-:W-:Y:S01]  /*b750*/  HADD2.F32 R64, -RZ, R62.H1_H1 ;  /* 0x3000003eff407230 */ /* 0x000fe20000004100 */
[----:B------:R-:W-:Y:S01]  /*b760*/  F2FP.F16.E4M3.UNPACK_B R61, R57 ;  /* 0x00000039ff3d723e */ /* 0x000fe200020006ff */
[----:B------:R-:W-:Y:S01]  /*b770*/  HADD2.F32 R62, -RZ, R63.H1_H1 ;  /* 0x3000003fff3e7230 */ /* 0x000fe20000004100 */
[----:B------:R-:W-:Y:S01]  /*b780*/  F2FP.F16.E4M3.UNPACK_B R104, R104 ;  /* 0x00000068ff68723e */ /* 0x000fe200020006ff */
[----:B------:R-:W-:Y:S02]  /*b790*/  HADD2.F32 R59, -RZ, R58.H1_H1 ;  /* 0x3000003aff3b7230 */ /* 0x000fe40000004100 */
[----:B------:R-:W-:Y:S01]  /*b7a0*/  HADD2.F32 R63, -RZ, R60.H1_H1 ;  /* 0x3000003cff3f7230 */ /* 0x000fe20000004100 */
[----:B------:R-:W-:Y:S01]  /*b7b0*/  F2FP.F16.E4M3.UNPACK_B R60, R56 ;  /* 0x00000038ff3c723e */ /* 0x000fe200020006ff */
[----:B------:R-:W-:-:S02]  /*b7c0*/  HADD2.F32 R106, -RZ, R106.H1_H1 ;  /* 0x3000006aff6a7230 */ /* 0x000fc40000004100 */
[-C--:B------:R-:W-:Y:S01]  /*b7d0*/  FMUL.FTZ R66, R59, R62.reuse ;  /* 0x0000003e3b427220 */ /* 0x080fe20000410000 */
[----:B------:R-:W-:Y:S01]  /*b7e0*/  FMUL.FTZ R56, R63, R62 ;  /* 0x0000003e3f387220 */ /* 0x000fe20000410000 */
[--C-:B------:R-:W-:Y:S02]  /*b7f0*/  HADD2.F32 R62, -RZ, R61.reuse.H0_H0 ;  /* 0x2000003dff3e7230 */ /* 0x100fe40000004100 */
[----:B------:R-:W-:Y:S02]  /*b800*/  HADD2.F32 R58, -RZ, R60.H0_H0 ;  /* 0x2000003cff3a7230 */ /* 0x000fe40000004100 */
[-C--:B------:R-:W-:Y:S01]  /*b810*/  FFMA.FTZ R57, R59, R64.reuse, -R56 ;  /* 0x000000403b397223 */ /* 0x080fe20000010838 */
[----:B------:R-:W-:Y:S02]  /*b820*/  HADD2.F32 R59, -RZ, R104.H0_H0 ;  /* 0x20000068ff3b7230 */ /* 0x000fe40000004100 */
[----:B------:R-:W-:Y:S01]  /*b830*/  FFMA.FTZ R56, R63, R64, R66 ;  /* 0x000000403f387223 */ /* 0x000fe20000010042 */
[-C--:B------:R-:W-:Y:S01]  /*b840*/  FMUL.FTZ R67, R62, R65.reuse ;  /* 0x000000413e437220 */ /* 0x080fe20000410000 */
[----:B------:R-:W-:Y:S01]  /*b850*/  FMUL.FTZ R65, R58, R65 ;  /* 0x000000413a417220 */ /* 0x000fe20000410000 */
[----:B------:R-:W-:Y:S01]  /*b860*/  HADD2.F32 R63, -RZ, R61.H1_H1 ;  /* 0x3000003dff3f7230 */ /* 0x000fe20000004100 */
[----:B------:R-:W-:Y:S01]  /*b870*/  F2FP.F16.E4M3.UNPACK_B R64, R46.H1 ;  /* 0x0000002eff40723e */ /* 0x000fe200030006ff */
[----:B------:R-:W-:-:S02]  /*b880*/  HADD2.F32 R60, -RZ, R60.H1_H1 ;  /* 0x3000003cff3c7230 */ /* 0x000fc40000004100 */
[-C--:B------:R-:W-:Y:S01]  /*b890*/  FFMA.FTZ R58, R58, R59.reuse, -R67 ;  /* 0x0000003b3a3a7223 */ /* 0x080fe20000010843 */
[----:B------:R-:W-:Y:S01]  /*b8a0*/  FFMA.FTZ R59, R62, R59, R65 ;  /* 0x0000003b3e3b7223 */ /* 0x000fe20000010041 */
[----:B------:R-:W-:Y:S02]  /*b8b0*/  HADD2.F32 R104, -RZ, R104.H1_H1 ;  /* 0x30000068ff687230 */ /* 0x000fe40000004100 */
[-C--:B------:R-:W-:Y:S01]  /*b8c0*/  FMUL.FTZ R61, R63, R106.reuse ;  /* 0x0000006a3f3d7220 */ /* 0x080fe20000410000 */
[----:B------:R-:W-:Y:S01]  /*b8d0*/  F2FP.F16.E4M3.UNPACK_B R65, R105.H1 ;  /* 0x00000069ff41723e */ /* 0x000fe200030006ff */
[C---:B------:R-:W-:Y:S01]  /*b8e0*/  FMUL.FTZ R106, R60.reuse, R106 ;  /* 0x0000006a3c6a7220 */ /* 0x040fe20000410000 */
[----:B------:R-:W-:Y:S01]  /*b8f0*/  F2FP.F16.E4M3.UNPACK_B R62, R53.H1 ;  /* 0x00000035ff3e723e */ /* 0x000fe200030006ff */
[----:B------:R-:W-:Y:S01]  /*b900*/  FFMA.FTZ R61, R60, R104, -R61 ;  /* 0x000000683c3d7223 */ /* 0x000fe2000001083d */
[----:B------:R-:W-:Y:S01]  /*b910*/  F2FP.F16.E4M3.UNPACK_B R67, R103.H1 ;  /* 0x00000067ff43723e */ /* 0x000fe200030006ff */
[----:B------:R-:W-:-:S02]  /*b920*/  HADD2.F32 R69, -RZ, R65.H0_H0 ;  /* 0x20000041ff457230 */ /* 0x000fc40000004100 */
[----:B------:R-:W-:Y:S01]  /*b930*/  FFMA.FTZ R60, R63, R104, R106 ;  /* 0x000000683f3c7223 */ /* 0x000fe2000001006a */
[----:B------:R-:W-:Y:S01]  /*b940*/  HADD2.F32 R66, -RZ, R64.H0_H0 ;  /* 0x20000040ff427230 */ /* 0x000fe20000004100 */
[----:B------:R-:W-:Y:S01]  /*b950*/  F2FP.F16.E4M3.UNPACK_B R105, R105 ;  /* 0x00000069ff69723e */ /* 0x000fe200020006ff */
[----:B------:R-:W-:Y:S01]  /*b960*/  HADD2.F32 R63, -RZ, R62.H0_H0 ;  /* 0x2000003eff3f7230 */ /* 0x000fe20000004100 */
[----:B------:R-:W-:Y:S01]  /*b970*/  F2FP.F16.E4M3.UNPACK_B R53, R53 ;  /* 0x00000035ff35723e */ /* 0x000fe200020006ff */
[----:B------:R-:W-:Y:S02]  /*b980*/  HADD2.F32 R68, -RZ, R67.H0_H0 ;  /* 0x20000043ff447230 */ /* 0x000fe40000004100 */
[-C--:B------:R-:W-:Y:S01]  /*b990*/  FMUL.FTZ R72, R66, R69.reuse ;  /* 0x0000004542487220 */ /* 0x080fe20000410000 */
[----:B------:R-:W-:Y:S02]  /*b9a0*/  HADD2.F32 R70, -RZ, R65.H1_H1 ;  /* 0x30000041ff467230 */ /* 0x000fe40000004100 */
[----:B------:R-:W-:Y:S01]  /*b9b0*/  FMUL.FTZ R69, R63, R69 ;  /* 0x000000453f457220 */ /* 0x000fe20000410000 */
[----:B------:R-:W-:Y:S01]  /*b9c0*/  HADD2.F32 R64, -RZ, R64.H1_H1 ;  /* 0x30000040ff407230 */ /* 0x000fe20000004100 */
[----:B------:R-:W-:Y:S01]  /*b9d0*/  F2FP.F16.E4M3.UNPACK_B R103, R103 ;  /* 0x00000067ff67723e */ /* 0x000fe200020006ff */
[----:B------:R-:W-:-:S02]  /*b9e0*/  HADD2.F32 R65, -RZ, R62.H1_H1 ;  /* 0x3000003eff417230 */ /* 0x000fc40000004100 */
[-C--:B------:R-:W-:Y:S01]  /*b9f0*/  FFMA.FTZ R62, R63, R68.reuse, -R72 ;  /* 0x000000443f3e7223 */ /* 0x080fe20000010848 */
[----:B------:R-:W-:Y:S02]  /*ba00*/  HADD2.F32 R67, -RZ, R67.H1_H1 ;  /* 0x30000043ff437230 */ /* 0x000fe40000004100 */
[----:B------:R-:W-:Y:S01]  /*ba10*/  FFMA.FTZ R63, R66, R68, R69 ;  /* 0x00000044423f7223 */ /* 0x000fe20000010045 */
[CC--:B------:R-:W-:Y:S01]  /*ba20*/  FMUL.FTZ R72, R64.reuse, R70.reuse ;  /* 0x0000004640487220 */ /* 0x0c0fe20000410000 */
[C---:B------:R-:W-:Y:S01]  /*ba30*/  FMUL.FTZ R71, R65.reuse, R70 ;  /* 0x0000004641477220 */ /* 0x040fe20000410000 */
[----:B------:R-:W-:Y:S01]  /*ba40*/  F2FP.F16.E4M3.UNPACK_B R66, R46 ;  /* 0x0000002eff42723e */ /* 0x000fe200020006ff */
[--C-:B------:R-:W-:Y:S02]  /*ba50*/  HADD2.F32 R69, -RZ, R105.reuse.H0_H0 ;  /* 0x20000069ff457230 */ /* 0x100fe40000004100 */
[-C--:B------:R-:W-:Y:S01]  /*ba60*/  FFMA.FTZ R65, R65, R67.reuse, -R72 ;  /* 0x0000004341417223 */ /* 0x080fe20000010848 */
[----:B------:R-:W-:Y:S01]  /*ba70*/  FFMA.FTZ R64, R64, R67, R71 ;  /* 0x0000004340407223 */ /* 0x000fe20000010047 */
[----:B------:R-:W-:Y:S01]  /*ba80*/  HADD2.F32 R105, -RZ, R105.H1_H1 ;  /* 0x30000069ff697230 */ /* 0x000fe20000004100 */
[----:B------:R-:W-:Y:S01]  /*ba90*/  F2FP.SATFINITE.E4M3.F32.PACK_AB_MERGE_C R54, R57, R54, RZ ;  /* 0x000000363936723e */ /* 0x000fe200048070ff */
[--C-:B------:R-:W-:Y:S01]  /*baa0*/  HADD2.F32 R67, -RZ, R66.reuse.H0_H0 ;  /* 0x20000042ff437230 */ /* 0x100fe20000004100 */
[----:B------:R-:W-:Y:S01]  /*bab0*/  F2FP.SATFINITE.E4M3.F32.PACK_AB_MERGE_C R56, R56, R55, RZ ;  /* 0x000000373838723e */ /* 0x000fe200048070ff */
[----:B------:R-:W-:Y:S01]  /*bac0*/  HADD2.F32 R66, -RZ, R66.H1_H1 ;  /* 0x30000042ff427230 */ /* 0x000fe20000004100 */
[----:B------:R-:W-:Y:S01]  /*bad0*/  F2FP.SATFINITE.E4M3.F32.PACK_AB_MERGE_C R64, R64, R63, RZ ;  /* 0x0000003f4040723e */ /* 0x000fe200048070ff */
[----:B------:R-:W-:Y:S01]  /*bae0*/  HADD2.F32 R46, -RZ, R53.H0_H0 ;  /* 0x20000035ff2e7230 */ /* 0x000fe20000004100 */
[----:B------:R-:W-:Y:S01]  /*baf0*/  F2FP.F16.E4M3.UNPACK_B R63, R44 ;  /* 0x0000002cff3f723e */ /* 0x000fe200020006ff */
[----:B------:R-:W-:-:S02]  /*bb00*/  HADD2.F32 R68, -RZ, R103.H0_H0 ;  /* 0x20000067ff447230 */ /* 0x000fc40000004100 */
[----:B------:R-:W-:Y:S01]  /*bb10*/  FMUL.FTZ R72, R66, R105 ;  /* 0x0000006942487220 */ /* 0x000fe20000410000 */
[----:B------:R-:W-:Y:S01]  /*bb20*/  HADD2.F32 R53, -RZ, R53.H1_H1 ;  /* 0x30000035ff357230 */ /* 0x000fe20000004100 */
[----:B------:R-:W-:Y:S01]  /*bb30*/  F2FP.F16.E4M3.UNPACK_B R57, R13 ;  /* 0x0000000dff39723e */ /* 0x000fe200020006ff */
[----:B------:R-:W-:Y:S01]  /*bb40*/  HADD2.F32 R103, -RZ, R103.H1_H1 ;  /* 0x30000067ff677230 */ /* 0x000fe20000004100 */
[----:B------:R-:W-:Y:S01]  /*bb50*/  F2FP.SATFINITE.E4M3.F32.PACK_AB_MERGE_C R55, R61, R58, R54 ;  /* 0x0000003a3d37723e */ /* 0x000fe20004807036 */
[----:B------:R-:W-:Y:S01]  /*bb60*/  FMUL.FTZ R71, R67, R69 ;  /* 0x0000004543477220 */ /* 0x000fe20000410000 */
[C---:B------:R-:W-:Y:S01]  /*bb70*/  FMUL.FTZ R105, R53.reuse, R105 ;  /* 0x0000006935697220 */ /* 0x040fe20000410000 */
[----:B------:R-:W-:Y:S01]  /*bb80*/  F2FP.SATFINITE.E4M3.F32.PACK_AB_MERGE_C R54, R60, R59, R56 ;  /* 0x0000003b3c36723e */ /* 0x000fe20004807038 */
[----:B------:R-:W-:Y:S01]  /*bb90*/  FFMA.FTZ R72, R53, R103, -R72 ;  /* 0x0000006735487223 */ /* 0x000fe20000010848 */
[----:B------:R-:W-:Y:S01]  /*bba0*/  F2FP.SATFINITE.E4M3.F32.PACK_AB_MERGE_C R53, R65, R62, RZ ;  /* 0x0000003e4135723e */ /* 0x000fe200048070ff */
[----:B------:R-:W-:Y:S01]  /*bbb0*/  FMUL.FTZ R70, R46, R69 ;  /* 0x000000452e467220 */ /* 0x000fe20000410000 */
[----:B------:R-:W-:Y:S01]  /*bbc0*/  F2FP.F16.E4M3.UNPACK_B R62, R45 ;  /* 0x0000002dff3e723e */ /* 0x000fe200020006ff */
[----:B------:R-:W-:Y:S01]  /*bbd0*/  HADD2.F32 R59, -RZ, R63.H0_H0 ;  /* 0x2000003fff3b7230 */ /* 0x000fe20000004100 */
[----:B------:R-:W-:Y:S01]  /*bbe0*/  F2FP.F16.E4M3.UNPACK_B R60, R14 ;  /* 0x0000000eff3c723e */ /* 0x000fe200020006ff */
[----:B------:R-:W-:-:S02]  /*bbf0*/  HADD2.F32 R56, -RZ, R57.H0_H0 ;  /* 0x20000039ff387230 */ /* 0x000fc40000004100 */
[-C--:B------:R-:W-:Y:S01]  /*bc00*/  FFMA.FTZ R71, R46, R68.reuse, -R71 ;  /* 0x000000442e477223 */ /* 0x080fe20000010847 */
[----:B------:R-:W-:Y:S02]  /*bc10*/  HADD2.F32 R58, -RZ, R62.H0_H0 ;  /* 0x2000003eff3a7230 */ /* 0x000fe40000004100 */
[----:B------:R-:W-:Y:S01]  /*bc20*/  FFMA.FTZ R46, R67, R68, R70 ;  /* 0x00000044432e7223 */ /* 0x000fe20000010046 */
[----:B------:R-:W-:Y:S01]  /*bc30*/  FFMA.FTZ R105, R66, R103, R105 ;  /* 0x0000006742697223 */ /* 0x000fe20000010069 */
[----:B------:R-:W-:Y:S02]  /*bc40*/  HADD2.F32 R61, -RZ, R60.H0_H0 ;  /* 0x2000003cff3d7230 */ /* 0x000fe40000004100 */
[-C--:B------:R-:W-:Y:S01]  /*bc50*/  FMUL.FTZ R67, R56, R59.reuse ;  /* 0x0000003b38437220 */ /* 0x080fe20000410000 */
[----:B------:R-:W-:Y:S01]  /*bc60*/  FMUL.FTZ R65, R58, R59 ;  /* 0x0000003b3a417220 */ /* 0x000fe20000410000 */
[----:B------:R-:W-:Y:S01]  /*bc70*/  HADD2.F32 R62, -RZ, R62.H1_H1 ;  /* 0x3000003eff3e7230 */ /* 0x000fe20000004100 */
[----:B------:R-:W-:Y:S01]  /*bc80*/  F2FP.SATFINITE.E4M3.F32.PACK_AB_MERGE_C R46, R105, R46, R64 ;  /* 0x0000002e692e723e */ /* 0x000fe20004807040 */
[----:B------:R-:W-:-:S02]  /*bc90*/  HADD2.F32 R63, -RZ, R63.H1_H1 ;  /* 0x3000003fff3f7230 */ /* 0x000fc40000004100 */
[-C--:B------:R-:W-:Y:S01]  /*bca0*/  FFMA.FTZ R56, R56, R61.reuse, -R65 ;  /* 0x0000003d38387223 */ /* 0x080fe20000010841 */
[----:B------:R-:W-:Y:S02]  /*bcb0*/  HADD2.F32 R59, -RZ, R57.H1_H1 ;  /* 0x30000039ff3b7230 */ /* 0x000fe40000004100 */
[----:B------:R-:W-:Y:S01]  /*bcc0*/  FFMA.FTZ R57, R58, R61, R67 ;  /* 0x0000003d3a397223 */ /* 0x000fe20000010043 */
[----:B------:R-:W-:Y:S02]  /*bcd0*/  HADD2.F32 R61, -RZ, R60.H1_H1 ;  /* 0x3000003cff3d7230 */ /* 0x000fe40000004100 */
[C---:B------:R-:W-:Y:S01]  /*bce0*/  FMUL.FTZ R64, R62.reuse, R63 ;  /* 0x0000003f3e407220 */ /* 0x040fe20000410000 */
[----:B------:R-:W-:Y:S01]  /*bcf0*/  F2FP.F16.E4M3.UNPACK_B R60, R45.H1 ;  /* 0x0000002dff3c723e */ /* 0x000fe200030006ff */
[C---:B------:R-:W-:Y:S01]  /*bd00*/  FMUL.FTZ R65, R59.reuse, R63 ;  /* 0x0000003f3b417220 */ /* 0x040fe20000410000 */
[----:B------:R-:W-:Y:S02]  /*bd10*/  F2FP.F16.E4M3.UNPACK_B R63, R44.H1 ;  /* 0x0000002cff3f723e */ /* 0x000fe400030006ff */
[----:B------:R-:W-:Y:S01]  /*bd20*/  F2FP.F16.E4M3.UNPACK_B R58, R13.H1 ;  /* 0x0000000dff3a723e */ /* 0x000fe200030006ff */
[-C--:B------:R-:W-:Y:S01]  /*bd30*/  FFMA.FTZ R13, R59, R61.reuse, -R64 ;  /* 0x0000003d3b0d7223 */ /* 0x080fe20000010840 */
[----:B------:R-:W-:Y:S01]  /*bd40*/  FFMA.FTZ R44, R62, R61, R65 ;  /* 0x0000003d3e2c7223 */ /* 0x000fe20000010041 */
[----:B------:R-:W-:Y:S01]  /*bd50*/  F2FP.F16.E4M3.UNPACK_B R14, R14.H1 ;  /* 0x0000000eff0e723e */ /* 0x000fe200030006ff */
[----:B------:R-:W-:Y:S01]  /*bd60*/  HADD2.F32 R59, -RZ, R60.H0_H0 ;  /* 0x2000003cff3b7230 */ /* 0x000fe20000004100 */
[-C--:B------:R-:W-:Y:S01]  /*bd70*/  F2FP.F16.E4M3.UNPACK_B R69, R12.reuse ;  /* 0x0000000cff45723e */ /* 0x080fe200020006ff */
[----:B------:R-:W-:Y:S01]  /*bd80*/  HADD2.F32 R62, -RZ, R63.H0_H0 ;  /* 0x2000003fff3e7230 */ /* 0x000fe20000004100 */
[----:B------:R-:W-:Y:S01]  /*bd90*/  F2FP.F16.E4M3.UNPACK_B R67, R11.H1 ;  /* 0x0000000bff43723e */ /* 0x000fe200030006ff */
[----:B------:R-:W-:Y:S01]  /*bda0*/  HADD2.F32 R45, -RZ, R58.H0_H0 ;  /* 0x2000003aff2d7230 */ /* 0x000fe20000004100 */
[----:B------:R-:W-:Y:S01]  /*bdb0*/  F2FP.F16.E4M3.UNPACK_B R70, R12.H1 ;  /* 0x0000000cff46723e */ /* 0x000fe200030006ff */
[----:B------:R-:W-:-:S02]  /*bdc0*/  HADD2.F32 R61, -RZ, R60.H1_H1 ;  /* 0x3000003cff3d7230 */ /* 0x000fc40000004100 */
[-C--:B------:R-:W-:Y:S01]  /*bdd0*/  FMUL.FTZ R66, R59, R62.reuse ;  /* 0x0000003e3b427220 */ /* 0x080fe20000410000 */
[----:B------:R-:W-:Y:S02]  /*bde0*/  HADD2.F32 R60, -RZ, R14.H0_H0 ;  /* 0x2000000eff3c7230 */ /* 0x000fe40000004100 */
[C---:B------:R-:W-:Y:S01]  /*bdf0*/  FMUL.FTZ R62, R45.reuse, R62 ;  /* 0x0000003e2d3e7220 */ /* 0x040fe20000410000 */
[----:B------:R-:W-:Y:S01]  /*be00*/  HADD2.F32 R64, -RZ, R63.H1_H1 ;  /* 0x3000003fff407230 */ /* 0x000fe20000004100 */
[----:B------:R-:W-:Y:S01]  /*be10*/  F2FP.SATFINITE.E4M3.F32.PACK_AB_MERGE_C R53, R72, R71, R53 ;  /* 0x000000474835723e */ /* 0x000fe20004807035 */
[----:B------:R-:W-:Y:S02]  /*be20*/  HADD2.F32 R58, -RZ, R58.H1_H1 ;  /* 0x3000003aff3a7230 */ /* 0x000fe40000004100 */
[----:B------:R-:W-:Y:S02]  /*be30*/  HADD2.F32 R63, -RZ, R14.H1_H1 ;  /* 0x3000000eff3f7230 */ /* 0x000fe40000004100 */
[----:B------:R-:W-:Y:S01]  /*be40*/  FFMA.FTZ R14, R45, R60, -R66 ;  /* 0x0000003c2d0e7223 */ /* 0x000fe20000010842 */
[----:B------:R-:W-:Y:S01]  /*be50*/  FMUL.FTZ R65, R61, R64 ;  /* 0x000000403d417220 */ /* 0x000fe20000410000 */
[----:B------:R-:W-:Y:S01]  /*be60*/  FFMA.FTZ R45, R59, R60, R62 ;  /* 0x0000003c3b2d7223 */ /* 0x000fe2000001003e */
[C---:B------:R-:W-:Y:S01]  /*be70*/  FMUL.FTZ R64, R58.reuse, R64 ;  /* 0x000000403a407220 */ /* 0x040fe20000410000 */
[----:B------:R-:W-:Y:S01]  /*be80*/  F2FP.F16.E4M3.UNPACK_B R62, R47 ;  /* 0x0000002fff3e723e */ /* 0x000fe200020006ff */
[----:B------:R-:W-:Y:S01]  /*be90*/  FFMA.FTZ R59, R58, R63, -R65 ;  /* 0x0000003f3a3b7223 */ /* 0x000fe20000010841 */
[----:B------:R-:W-:Y:S01]  /*bea0*/  F2FP.F16.E4M3.UNPACK_B R60, R15 ;  /* 0x0000000fff3c723e */ /* 0x000fe200020006ff */
[----:B------:R-:W-:Y:S01]  /*beb0*/  FFMA.FTZ R58, R61, R63, R64 ;  /* 0x0000003f3d3a7223 */ /* 0x000fe20000010040 */
[----:B------:R-:W-:Y:S01]  /*bec0*/  F2FP.F16.E4M3.UNPACK_B R66, R11 ;  /* 0x0000000bff42723e */ /* 0x000fe200020006ff */
[----:B------:R-:W-:Y:S01]  /*bed0*/  HADD2.F32 R64, -RZ, R62.H0_H0 ;  /* 0x2000003eff407230 */ /* 0x000fe20000004100 */
[----:B------:R-:W-:Y:S01]  /*bee0*/  F2FP.F16.E4M3.UNPACK_B R63, R47.H1 ;  /* 0x0000002fff3f723e */ /* 0x000fe200030006ff */
[----:B------:R-:W-:Y:S01]  /*bef0*/  HADD2.F32 R11, -RZ, R69.H0_H0 ;  /* 0x20000045ff0b7230 */ /* 0x000fe20000004100 */
[----:B------:R-:W-:Y:S01]  /*bf00*/  F2FP.F16.E4M3.UNPACK_B R15, R15.H1 ;  /* 0x0000000fff0f723e */ /* 0x000fe200030006ff */
[----:B------:R-:W-:Y:S01]  /*bf10*/  HADD2.F32 R47, -RZ, R60.H0_H0 ;  /* 0x2000003cff2f7230 */ /* 0x000fe20000004100 */
[----:B------:R-:W-:Y:S01]  /*bf20*/  F2FP.SATFINITE.E4M3.F32.PACK_AB_MERGE_C R14, R59, R14, RZ ;  /* 0x0000000e3b0e723e */ /* 0x000fe200048070ff */
[----:B------:R-:W-:-:S02]  /*bf30*/  HADD2.F32 R12, -RZ, R66.H0_H0 ;  /* 0x20000042ff0c7230 */ /* 0x000fc40000004100 */
[CC--:B------:R-:W-:Y:S01]  /*bf40*/  FMUL.FTZ R74, R64.reuse, R11.reuse ;  /* 0x0000000b404a7220 */ /* 0x0c0fe20000410000 */
[----:B------:R-:W-:Y:S02]  /*bf50*/  HADD2.F32 R65, -RZ, R63.H0_H0 ;  /* 0x2000003fff417230 */ /* 0x000fe40000004100 */
[C---:B------:R-:W-:Y:S01]  /*bf60*/  FMUL.FTZ R71, R47.reuse, R11 ;  /* 0x0000000b2f477220 */ /* 0x040fe20000410000 */
[----:B------:R-:W-:Y:S02]  /*bf70*/  HADD2.F32 R72, -RZ, R70.H0_H0 ;  /* 0x20000046ff487230 */ /* 0x000fe40000004100 */
[-C--:B------:R-:W-:Y:S01]  /*bf80*/  FFMA.FTZ R11, R47, R12.reuse, -R74 ;  /* 0x0000000c2f0b7223 */ /* 0x080fe2000001084a */
[----:B------:R-:W-:Y:S02]  /*bf90*/  HADD2.F32 R61, -RZ, R15.H0_H0 ;  /* 0x2000000fff3d7230 */ /* 0x000fe40000004100 */
[----:B------:R-:W-:Y:S01]  /*bfa0*/  FFMA.FTZ R12, R64, R12, R71 ;  /* 0x0000000c400c7223 */ /* 0x000fe20000010047 */
[----:B------:R-:W-:-:S02]  /*bfb0*/  HADD2.F32 R63, -RZ, R63.H1_H1 ;  /* 0x3000003fff3f7230 */ /* 0x000fc40000004100 */
[-C--:B------:R-:W-:Y:S01]  /*bfc0*/  FMUL.FTZ R76, R65, R72.reuse ;  /* 0x00000048414c7220 */ /* 0x080fe20000410000 */
[----:B------:R-:W-:Y:S02]  /*bfd0*/  HADD2.F32 R70, -RZ, R70.H1_H1 ;  /* 0x30000046ff467230 */ /* 0x000fe40000004100 */
[----:B------:R-:W-:Y:S01]  /*bfe0*/  FMUL.FTZ R72, R61, R72 ;  /* 0x000000483d487220 */ /* 0x000fe20000410000 */
[----:B------:R-:W-:Y:S01]  /*bff0*/  HADD2.F32 R15, -RZ, R15.H1_H1 ;  /* 0x3000000fff0f7230 */ /* 0x000fe20000004100 */
[----:B------:R-:W-:Y:S01]  /*c000*/  F2FP.SATFINITE.E4M3.F32.PACK_AB_MERGE_C R45, R58, R45, RZ ;  /* 0x0000002d3a2d723e */ /* 0x000fe200048070ff */
[----:B------:R-:W-:Y:S01]  /*c010*/  HADD2.F32 R68, -RZ, R67.H0_H0 ;  /* 0x20000043ff447230 */ /* 0x000fe20000004100 */
[----:B------:R-:W-:Y:S01]  /*c020*/  F2FP.SATFINITE.E4M3.F32.PACK_AB_MERGE_C R13, R13, R56, R14 ;  /* 0x000000380d0d723e */ /* 0x000fe2000480700e */
[----:B------:R-:W-:Y:S01]  /*c030*/  HADD2.F32 R62, -RZ, R62.H1_H1 ;  /* 0x3000003eff3e7230 */ /* 0x000fe20000004100 */
[----:B------:R-:W-:Y:S01]  /*c040*/  F2FP.SATFINITE.E4M3.F32.PACK_AB_MERGE_C R45, R44, R57, R45 ;  /* 0x000000392c2d723e */ /* 0x000fe2000480702d */
[----:B------:R-:W-:-:S02]  /*c050*/  HADD2.F32 R69, -RZ, R69.H1_H1 ;  /* 0x30000045ff457230 */ /* 0x000fc40000004100 */
[----:B------:R-:W-:Y:S01]  /*c060*/  FFMA.FTZ R76, R61, R68, -R76 ;  /* 0x000000443d4c7223 */ /* 0x000fe2000001084c */
[----:B------:R-:W-:Y:S02]  /*c070*/  HADD2.F32 R47, -RZ, R66.H1_H1 ;  /* 0x30000042ff2f7230 */ /* 0x000fe40000004100 */
[-C--:B------:R-:W-:Y:S01]  /*c080*/  FMUL.FTZ R66, R63, R70.reuse ;  /* 0x000000463f427220 */ /* 0x080fe20000410000 */
[----:B------:R-:W-:Y:S02]  /*c090*/  HADD2.F32 R60, -RZ, R60.H1_H1 ;  /* 0x3000003cff3c7230 */ /* 0x000fe40000004100 */
[----:B------:R-:W-:Y:S01]  /*c0a0*/  FMUL.FTZ R70, R15, R70 ;  /* 0x000000460f467220 */ /* 0x000fe20000410000 */
[----:B------:R-:W-:Y:S02]  /*c0b0*/  HADD2.F32 R64, -RZ, R67.H1_H1 ;  /* 0x30000043ff407230 */ /* 0x000fe40000004100 */
[-C--:B------:R-:W-:Y:S01]  /*c0c0*/  FMUL.FTZ R61, R62, R69.reuse ;  /* 0x000000453e3d7220 */ /* 0x080fe20000410000 */
[----:B------:R-:W-:Y:S01]  /*c0d0*/  FFMA.FTZ R72, R65, R68, R72 ;  /* 0x0000004441487223 */ /* 0x000fe20000010048 */
[----:B------:R-:W-:Y:S01]  /*c0e0*/  FMUL.FTZ R69, R60, R69 ;  /* 0x000000453c457220 */ /* 0x000fe20000410000 */
[----:B------:R-:W-:-:S02]  /*c0f0*/  IMAD.MOV.U32 R44, RZ, RZ, R54 ;  /* 0x000000ffff2c7224 */ /* 0x000fc400078e0036 */
[-C--:B------:R-:W-:Y:S01]  /*c100*/  FFMA.FTZ R63, R63, R64.reuse, R70 ;  /* 0x000000403f3f7223 */ /* 0x080fe20000010046 */
[----:B------:R-:W-:Y:S01]  /*c110*/  FFMA.FTZ R15, R15, R64, -R66 ;  /* 0x000000400f0f7223 */ /* 0x000fe20000010842 */
[-C--:B------:R-:W-:Y:S01]  /*c120*/  FFMA.FTZ R69, R62, R47.reuse, R69 ;  /* 0x0000002f3e457223 */ /* 0x080fe20000010045 */
[----:B------:R-:W-:Y:S01]  /*c130*/  FFMA.FTZ R60, R60, R47, -R61 ;  /* 0x0000002f3c3c7223 */ /* 0x000fe2000001083d */
[----:B------:R-:W-:Y:S01]  /*c140*/  IMAD.MOV.U32 R14, RZ, RZ, R53 ;  /* 0x000000ffff0e7224 */ /* 0x000fe200078e0035 */
[----:B------:R-:W-:Y:S02]  /*c150*/  F2FP.SATFINITE.E4M3.F32.PACK_AB_MERGE_C R63, R63, R72, RZ ;  /* 0x000000483f3f723e */ /* 0x000fe400048070ff */
[----:B------:R-:W-:Y:S02]  /*c160*/  F2FP.SATFINITE.E4M3.F32.PACK_AB_MERGE_C R15, R15, R76, RZ ;  /* 0x0000004c0f0f723e */ /* 0x000fe400048070ff */
[----:B------:R-:W-:Y:S01]  /*c170*/  F2FP.SATFINITE.E4M3.F32.PACK_AB_MERGE_C R47, R69, R12, R63 ;  /* 0x0000000c452f723e */ /* 0x000fe2000480703f */
[----:B------:R-:W-:Y:S01]  /*c180*/  IMAD.MOV.U32 R12, RZ, RZ, R55 ;  /* 0x000000ffff0c7224 */ /* 0x000fe200078e0037 */
[----:B------:R-:W-:-:S07]  /*c190*/  F2FP.SATFINITE.E4M3.F32.PACK_AB_MERGE_C R15, R60, R11, R15 ;  /* 0x0000000b3c0f723e */ /* 0x000fce000480700f */
.L_x_563:
[----:B------:R-:W-:Y:S05]  /*c1a0*/  BSYNC B1 ;  /* 0x0000000000017941 */ /* 0x000fea0003800000 */
.L_x_562:
[----:B0-----:R0:W-:Y:S01]  /*c1b0*/  ST.E.128 desc[UR36][R48.64], R12 ;  /* 0x0000000c30007985 */ /* 0x0011e2000c101d24 */
[----:B------:R-:W-:-:S13]  /*c1c0*/  ISETP.GE.AND P2, PT, R52, R107, PT ;  /* 0x0000006b3400720c */ /* 0x000fda0003f46270 */
[----:B------:R-:W-:Y:S05]  /*c1d0*/  @P2 BRA `(.L_x_536) ;  /* 0x0000000400b42947 */ /* 0x000fea0003800000 */
[----:B0-----:R-:W-:-:S04]  /*c1e0*/  IADD3 R12, P2, R52, R50, RZ ;  /* 0x00000032340c7210 */ /* 0x001fc80007f5e0ff */
[----:B------:R-:W-:-:S05]  /*c1f0*/  LEA.HI.X.SX32 R13, R52, R51, 0x1, P2 ;  /* 0x00000033340d7211 */ /* 0x000fca00010f0eff */
[----:B---3--:R0:W-:Y:S01]  /*c200*/  ST.E.128 desc[UR36][R12.64], R44 ;  /* 0x0000002c0c007985 */ /* 0x0081e2000c101d24 */
[----:B------:R-:W-:Y:S05]  /*c210*/  BRA `(.L_x_536) ;  /* 0x0000000400a47947 */ /* 0x000fea0003800000 */
.L_x_495:
[----:B------:R-:W-:-:S06]  /*c220*/  UISETP.NE.AND UP0, UPT, UR39, 0x3, UPT ;  /* 0x000000032700788c */ /* 0x000fcc000bf05270 */
[----:B------:R-:W-:-:S13]  /*c230*/  PLOP3.LUT P5, PT, PT, PT, UP0, 0x80, 0x0 ;  /* 0x000000000000781c */ /* 0x000fda0003faf008 */
[----:B------:R-:W-:Y:S05]  /*c240*/  @!P5 BRA `(.L_x_564) ;  /* 0x000000000004d947 */ /* 0x000fea0003800000 */
[----:B------:R-:W-:Y:S01]  /*c250*/  BPT.TRAP 0x1 ;  /* 0x000000040000795c */ /* 0x000fe20000300000 */
.L_x_564:
[----:B------:R-:W-:Y:S01]  /*c260*/  LEA R81, R216, R19, 0x3 ;  /* 0x00000013d8517211 */ /* 0x000fe200078e18ff */
[----:B------:R-:W-:Y:S01]  /*c270*/  BSSY B1, `(.L_x_565) ;  /* 0x0000005000017945 */ /* 0x000fe20003800000 */
[----:B------:R-:W-:Y:S02]  /*c280*/  SHF.L.U32 R100, R221, 0x1f, RZ ;  /* 0x0000001fdd647819 */ /* 0x000fe400000006ff */
[----:B------:R-:W-:Y:S02]  /*c290*/  SHF.R.S32.HI R97, RZ, 0x1f, R96 ;  /* 0x0000001fff617819 */ /* 0x000fe40000011460 */
[----:B------:R-:W1:Y:S02]  /*c2a0*/  SYNCS.PHASECHK.TRANS64.TRYWAIT P2, [R81+URZ+0x38890], R100 ;  /* 0x03889064510075a7 */ /* 0x000e64000804017f */
[----:B-1----:R-:W-:Y:S05]  /*c2b0*/  @!P2 BRA `(.L_x_566) ;  /* 0x000001e80020a947 */ /* 0x002fea0003800000 */
.L_x_865:
[----:B------:R-:W-:Y:S05]  /*c2c0*/  BSYNC B1 ;  /* 0x0000000000017941 */ /* 0x000fea0003800000 */
.L_x_565:
[----:B------:R-:W-:Y:S01]  /*c2d0*/  ULDC.64 UR4, c[0x0][0x300] ;  /* 0x0000c00000047ab9 */ /* 0x000fe20000000a00 */
[----:B-----5:R-:W-:Y:S01]  /*c2e0*/  SHF.R.S32.HI R98, RZ, 0x1f, R95 ;  /* 0x0000001fff627819 */ /* 0x020fe2000001145f */
[----:B------:R-:W-:Y:S01]  /*c2f0*/  IMAD R11, R97, UR4, RZ ;  /* 0x00000004610b7c24 */ /* 0x000fe2000f8e02ff */
[----:B------:R-:W-:Y:S01]  /*c300*/  ULDC.64 UR6, c[0x0][0x2e8] ;  /* 0x0000ba0000067ab9 */ /* 0x000fe20000000a00 */
[----:B0-----:R-:W-:-:S04]  /*c310*/  IMAD.WIDE.U32 R12, R96, UR4, RZ ;  /* 0x00000004600c7c25 */ /* 0x001fc8000f8e00ff */
[----:B------:R-:W-:Y:S01]  /*c320*/  IMAD R11, R96, UR5, R11 ;  /* 0x00000005600b7c24 */ /* 0x000fe2000f8e020b */
[----:B------:R-:W-:Y:S01]  /*c330*/  ULDC.64 UR4, c[0x0][0x310] ;  /* 0x0000c40000047ab9 */ /* 0x000fe20000000a00 */
[----:B------:R-:W-:Y:S02]  /*c340*/  IMAD R99, R26, -0x80, R2 ;  /* 0xffffff801a637824 */ /* 0x000fe400078e0202 */
[----:B------:R-:W-:Y:S02]  /*c350*/  IMAD R14, R98, UR4, RZ ;  /* 0x00000004620e7c24 */ /* 0x000fe4000f8e02ff */
[----:B------:R-:W-:Y:S01]  /*c360*/  IMAD.IADD R13, R13, 0x1, R11 ;  /* 0x000000010d0d7824 */ /* 0x000fe200078e020b */
[----:B------:R-:W-:Y:S01]  /*c370*/  VIMNMX R99, R99, 0x80, PT ;  /* 0x0000008063637848 */ /* 0x000fe20003fe0100 */
[C---:B------:R-:W-:Y:S02]  /*c380*/  IMAD R11, R95.reuse, UR5, R14 ;  /* 0x000000055f0b7c24 */ /* 0x040fe4000f8e020e */
[----:B------:R-:W-:Y:S01]  /*c390*/  IMAD.WIDE.U32 R12, R95, UR4, R12 ;  /* 0x000000045f0c7c25 */ /* 0x000fe2000f8e000c */
[----:B------:R-:W-:-:S03]  /*c3a0*/  ULDC.64 UR4, c[0x0][0x308] ;  /* 0x0000c20000047ab9 */ /* 0x000fc60000000a00 */
[----:B------:R-:W-:Y:S02]  /*c3b0*/  IMAD.IADD R13, R13, 0x1, R11 ;  /* 0x000000010d0d7824 */ /* 0x000fe400078e020b */
[----:B------:R-:W-:Y:S02]  /*c3c0*/  IMAD.IADD R50, R99, 0x1, -R219 ;  /* 0x0000000163327824 */ /* 0x000fe400078e0adb */
[----:B------:R-:W-:Y:S01]  /*c3d0*/  IMAD.WIDE.U32 R12, R220, UR4, R12 ;  /* 0x00000004dc0c7c25 */ /* 0x000fe2000f8e000c */
[----:B------:R-:W-:-:S03]  /*c3e0*/  UMOV UR4, 0xffffffff ;  /* 0xffffffff00047882 */ /* 0x000fc60000000000 */
[----:B------:R-:W-:Y:S01]  /*c3f0*/  IMAD R49, R220, UR5, R13 ;  /* 0x00000005dc317c24 */ /* 0x000fe2000f8e020d */
[----:B------:R-:W-:-:S04]  /*c400*/  IADD3 R48, P2, R12, UR6, RZ ;  /* 0x000000060c307c10 */ /* 0x000fc8000ff5e0ff */
[----:B------:R-:W-:Y:S02]  /*c410*/  IADD3.X R49, R49, UR7, RZ, P2, !PT ;  /* 0x0000000731317c10 */ /* 0x000fe400097fe4ff */
[----:B------:R-:W-:Y:S01]  /*c420*/  ISETP.GE.AND P2, PT, R50, 0x1, PT ;  /* 0x000000013200780c */ /* 0x000fe20003f46270 */
[----:B------:R-:W-:-:S12]  /*c430*/  BRA.DIV UR4, `(.L_x_567) ;  /* 0x000001e604d47947 */ /* 0x000fd8000b800000 */
[----:B------:R0:W2:Y:S04]  /*c440*/  SHFL.IDX PT, R45, R49, RZ, 0x181f ;  /* 0x00181fff312d7589 */ /* 0x0000a800000e0000 */
[----:B------:R0:W3:Y:S02]  /*c450*/  SHFL.IDX PT, R14, R48, RZ, 0x181f ;  /* 0x00181fff300e7589 */ /* 0x0000e400000e0000 */
.L_x_869:
[----:B------:R-:W-:Y:S04]  /*c460*/  BSSY B1, `(.L_x_568) ;  /* 0x000000d000017945 */ /* 0x000fe80003800000 */
[----:B------:R-:W-:Y:S05]  /*c470*/  @!P2 BRA `(.L_x_569) ;  /* 0x00000000002ca947 */ /* 0x000fea0003800000 */
[----:B------:R-:W-:Y:S02]  /*c480*/  ULDC UR4, c[0x0][0x2f4] ;  /* 0x0000bd0000047ab9 */ /* 0x000fe40000000800 */
[----:B------:R-:W-:-:S13]  /*c490*/  ISETP.GE.AND P2, PT, R16, UR4, PT ;  /* 0x0000000410007c0c */ /* 0x000fda000bf46270 */
[----:B---3--:R-:W-:-:S05]  /*c4a0*/  @!P2 IADD3 R46, P3, R16, R14, RZ ;  /* 0x0000000e102ea210 */ /* 0x008fca0007f7e0ff */
[----:B--2---:R-:W-:Y:S01]  /*c4b0*/  @!P2 IMAD.X R47, R45, 0x1, R17, P3 ;  /* 0x000000012d2fa824 */ /* 0x004fe200018e0611 */
[----:B------:R-:W-:-:S13]  /*c4c0*/  ISETP.GE.AND P3, PT, R18, UR4, PT ;  /* 0x0000000412007c0c */ /* 0x000fda000bf66270 */
[----:B------:R-:W-:Y:S02]  /*c4d0*/  @!P3 IADD3 R44, P4, R18, R14, RZ ;  /* 0x0000000e122cb210 */ /* 0x000fe40007f9e0ff */
[----:B------:R-:W2:Y:S03]  /*c4e0*/  @!P2 LDS.128 R12, [R90+0x28400] ;  /* 0x028400005a0ca984 */ /* 0x000ea60000000c00 */
[----:B------:R-:W-:Y:S01]  /*c4f0*/  @!P3 IMAD.X R45, R45, 0x1, R217, P4 ;  /* 0x000000012d2db824 */ /* 0x000fe200020e06d9 */
[----:B--2---:R-:W-:Y:S04]  /*c500*/  @!P2 ST.E.128 desc[UR36][R46.64], R12 ;  /* 0x0000000c2e00a985 */ /* 0x004fe8000c101d24 */
[----:B------:R-:W2:Y:S04]  /*c510*/  @!P3 LDS.128 R12, [R90+0x2c400] ;  /* 0x02c400005a0cb984 */ /* 0x000ea80000000c00 */
[----:B--2---:R4:W-:Y:S02]  /*c520*/  @!P3 ST.E.128 desc[UR36][R44.64], R12 ;  /* 0x0000000c2c00b985 */ /* 0x0049e4000c101d24 */
.L_x_569:
[----:B------:R-:W-:Y:S05]  /*c530*/  BSYNC B1 ;  /* 0x0000000000017941 */ /* 0x000fea0003800000 */
.L_x_568:
[----:B------:R-:W-:-:S03]  /*c540*/  UMOV UR4, 0xffffffff ;  /* 0xffffffff00047882 */ /* 0x000fc60000000000 */
[----:B------:R-:W-:Y:S05]  /*c550*/  BRA.DIV UR4, `(.L_x_570) ;  /* 0x000001e604d47947 */ /* 0x000fea000b800000 */
[----:B--2-4-:R2:W4:Y:S04]  /*c560*/  SHFL.IDX PT, R45, R49, 0x1, 0x181f ;  /* 0x00381f00312d7f89 */ /* 0x01452800000e0000 */
[----:B---3--:R2:W3:Y:S02]  /*c570*/  SHFL.IDX PT, R14, R48, 0x1, 0x181f ;  /* 0x00381f00300e7f89 */ /* 0x0084e400000e0000 */
.L_x_873:
[----:B------:R-:W-:Y:S01]  /*c580*/  ISETP.GE.AND P2, PT, R50, 0x21, PT ;  /* 0x000000213200780c */ /* 0x000fe20003f46270 */
[----:B------:R-:W-:-:S12]  /*c590*/  BSSY B1, `(.L_x_571) ;  /* 0x000000d000017945 */ /* 0x000fd80003800000 */
[----:B------:R-:W-:Y:S05]  /*c5a0*/  @!P2 BRA `(.L_x_572) ;  /* 0x00000000002ca947 */ /* 0x000fea0003800000 */
[----:B------:R-:W-:Y:S02]  /*c5b0*/  ULDC UR4, c[0x0][0x2f4] ;  /* 0x0000bd0000047ab9 */ /* 0x000fe40000000800 */
[----:B------:R-:W-:-:S13]  /*c5c0*/  ISETP.GE.AND P2, PT, R16, UR4, PT ;  /* 0x0000000410007c0c */ /* 0x000fda000bf46270 */
[----:B---3--:R-:W-:-:S04]  /*c5d0*/  @!P2 IADD3 R46, P3, R16, R14, RZ ;  /* 0x0000000e102ea210 */ /* 0x008fc80007f7e0ff */
[----:B----4-:R-:W-:Y:S02]  /*c5e0*/  @!P2 IADD3.X R47, R45, R17, RZ, P3, !PT ;  /* 0x000000112d2fa210 */ /* 0x010fe40001ffe4ff */
[----:B------:R-:W-:-:S13]  /*c5f0*/  ISETP.GE.AND P3, PT, R18, UR4, PT ;  /* 0x0000000412007c0c */ /* 0x000fda000bf66270 */
[----:B------:R-:W-:Y:S02]  /*c600*/  @!P3 IADD3 R44, P4, R18, R14, RZ ;  /* 0x0000000e122cb210 */ /* 0x000fe40007f9e0ff */
[----:B------:R-:W3:Y:S03]  /*c610*/  @!P2 LDS.128 R12, [R90+0x29400] ;  /* 0x029400005a0ca984 */ /* 0x000ee60000000c00 */
[----:B------:R-:W-:Y:S01]  /*c620*/  @!P3 IMAD.X R45, R45, 0x1, R217, P4 ;  /* 0x000000012d2db824 */ /* 0x000fe200020e06d9 */
[----:B---3--:R-:W-:Y:S04]  /*c630*/  @!P2 ST.E.128 desc[UR36][R46.64], R12 ;  /* 0x0000000c2e00a985 */ /* 0x008fe8000c101d24 */
[----:B------:R-:W3:Y:S04]  /*c640*/  @!P3 LDS.128 R12, [R90+0x2d400] ;  /* 0x02d400005a0cb984 */ /* 0x000ee80000000c00 */
[----:B---3--:R3:W-:Y:S02]  /*c650*/  @!P3 ST.E.128 desc[UR36][R44.64], R12 ;  /* 0x0000000c2c00b985 */ /* 0x0087e4000c101d24 */
.L_x_572:
[----:B------:R-:W-:Y:S05]  /*c660*/  BSYNC B1 ;  /* 0x0000000000017941 */ /* 0x000fea0003800000 */
.L_x_571:
[----:B------:R-:W-:-:S03]  /*c670*/  UMOV UR4, 0xffffffff ;  /* 0xffffffff00047882 */ /* 0x000fc60000000000 */
[----:B------:R-:W-:Y:S05]  /*c680*/  BRA.DIV UR4, `(.L_x_573) ;  /* 0x000001e604d07947 */ /* 0x000fea000b800000 */
[----:B---34-:R3:W4:Y:S04]  /*c690*/  SHFL.IDX PT, R45, R49, 0x2, 0x181f ;  /* 0x00581f00312d7f89 */ /* 0x01872800000e0000 */
[----:B------:R3:W0:Y:S02]  /*c6a0*/  SHFL.IDX PT, R14, R48, 0x2, 0x181f ;  /* 0x00581f00300e7f89 */ /* 0x00062400000e0000 */
.L_x_877:
[----:B------:R-:W-:Y:S01]  /*c6b0*/  ISETP.GE.AND P2, PT, R50, 0x41, PT ;  /* 0x000000413200780c */ /* 0x000fe20003f46270 */
[----:B------:R-:W-:-:S12]  /*c6c0*/  BSSY B1, `(.L_x_574) ;  /* 0x000000d000017945 */ /* 0x000fd80003800000 */
[----:B------:R-:W-:Y:S05]  /*c6d0*/  @!P2 BRA `(.L_x_575) ;  /* 0x00000000002ca947 */ /* 0x000fea0003800000 */
[----:B------:R-:W-:Y:S02]  /*c6e0*/  ULDC UR4, c[0x0][0x2f4] ;  /* 0x0000bd0000047ab9 */ /* 0x000fe40000000800 */
[----:B------:R-:W-:-:S13]  /*c6f0*/  ISETP.GE.AND P2, PT, R16, UR4, PT ;  /* 0x0000000410007c0c */ /* 0x000fda000bf46270 */
[----:B0-----:R-:W-:-:S05]  /*c700*/  @!P2 IADD3 R46, P3, R16, R14, RZ ;  /* 0x0000000e102ea210 */ /* 0x001fca0007f7e0ff */
[----:B----4-:R-:W-:Y:S01]  /*c710*/  @!P2 IMAD.X R47, R45, 0x1, R17, P3 ;  /* 0x000000012d2fa824 */ /* 0x010fe200018e0611 */
[----:B------:R-:W-:-:S13]  /*c720*/  ISETP.GE.AND P3, PT, R18, UR4, PT ;  /* 0x0000000412007c0c */ /* 0x000fda000bf66270 */
[----:B------:R-:W-:Y:S02]  /*c730*/  @!P3 IADD3 R44, P4, R18, R14, RZ ;  /* 0x0000000e122cb210 */ /* 0x000fe40007f9e0ff */
[----:B------:R-:W0:Y:S03]  /*c740*/  @!P2 LDS.128 R12, [R90+0x2a400] ;  /* 0x02a400005a0ca984 */ /* 0x000e260000000c00 */
[----:B------:R-:W-:Y:S01]  /*c750*/  @!P3 IMAD.X R45, R45, 0x1, R217, P4 ;  /* 0x000000012d2db824 */ /* 0x000fe200020e06d9 */
[----:B0-----:R-:W-:Y:S04]  /*c760*/  @!P2 ST.E.128 desc[UR36][R46.64], R12 ;  /* 0x0000000c2e00a985 */ /* 0x001fe8000c101d24 */
[----:B------:R-:W0:Y:S04]  /*c770*/  @!P3 LDS.128 R12, [R90+0x2e400] ;  /* 0x02e400005a0cb984 */ /* 0x000e280000000c00 */
[----:B0-----:R0:W-:Y:S02]  /*c780*/  @!P3 ST.E.128 desc[UR36][R44.64], R12 ;  /* 0x0000000c2c00b985 */ /* 0x0011e4000c101d24 */
.L_x_575:
[----:B------:R-:W-:Y:S05]  /*c790*/  BSYNC B1 ;  /* 0x0000000000017941 */ /* 0x000fea0003800000 */
.L_x_574:
[----:B------:R-:W-:-:S03]  /*c7a0*/  UMOV UR4, 0xffffffff ;  /* 0xffffffff00047882 */ /* 0x000fc60000000000 */
[----:B------:R-:W-:Y:S05]  /*c7b0*/  BRA.DIV UR4, `(.L_x_576) ;  /* 0x000001e604cc7947 */ /* 0x000fea000b800000 */
[----:B0-23--:R-:W0:Y:S04]  /*c7c0*/  SHFL.IDX PT, R49, R49, 0x3, 0x181f ;  /* 0x00781f0031317f89 */ /* 0x00de2800000e0000 */
[----:B------:R2:W3:Y:S02]  /*c7d0*/  SHFL.IDX PT, R14, R48, 0x3, 0x181f ;  /* 0x00781f00300e7f89 */ /* 0x0004e400000e0000 */
.L_x_881:
[----:B------:R-:W-:-:S13]  /*c7e0*/  ISETP.GE.AND P2, PT, R50, 0x61, PT ;  /* 0x000000613200780c */ /* 0x000fda0003f46270 */
[----:B------:R-:W-:Y:S05]  /*c7f0*/  @!P2 BRA `(.L_x_536) ;  /* 0x00000000002ca947 */ /* 0x000fea0003800000 */
[----:B------:R-:W-:Y:S02]  /*c800*/  ULDC UR4, c[0x0][0x2f4] ;  /* 0x0000bd0000047ab9 */ /* 0x000fe40000000800 */
[----:B------:R-:W-:-:S13]  /*c810*/  ISETP.GE.AND P2, PT, R16, UR4, PT ;  /* 0x0000000410007c0c */ /* 0x000fda000bf46270 */
[----:B---3--:R-:W-:-:S05]  /*c820*/  @!P2 IADD3 R46, P3, R16, R14, RZ ;  /* 0x0000000e102ea210 */ /* 0x008fca0007f7e0ff */
[----:B0-----:R-:W-:Y:S01]  /*c830*/  @!P2 IMAD.X R47, R49, 0x1, R17, P3 ;  /* 0x00000001312fa824 */ /* 0x001fe200018e0611 */
[----:B------:R-:W-:-:S13]  /*c840*/  ISETP.GE.AND P3, PT, R18, UR4, PT ;  /* 0x0000000412007c0c */ /* 0x000fda000bf66270 */
[----:B------:R-:W-:Y:S02]  /*c850*/  @!P3 IADD3 R44, P4, R18, R14, RZ ;  /* 0x0000000e122cb210 */ /* 0x000fe40007f9e0ff */
[----:B------:R-:W0:Y:S03]  /*c860*/  @!P2 LDS.128 R12, [R90+0x2b400] ;  /* 0x02b400005a0ca984 */ /* 0x000e260000000c00 */
[----:B----4-:R-:W-:Y:S01]  /*c870*/  @!P3 IMAD.X R45, R49, 0x1, R217, P4 ;  /* 0x00000001312db824 */ /* 0x010fe200020e06d9 */
[----:B0-----:R-:W-:Y:S04]  /*c880*/  @!P2 ST.E.128 desc[UR36][R46.64], R12 ;  /* 0x0000000c2e00a985 */ /* 0x001fe8000c101d24 */
[----:B------:R-:W0:Y:S04]  /*c890*/  @!P3 LDS.128 R12, [R90+0x2f400] ;  /* 0x02f400005a0cb984 */ /* 0x000e280000000c00 */
[----:B0-----:R0:W-:Y:S02]  /*c8a0*/  @!P3 ST.E.128 desc[UR36][R44.64], R12 ;  /* 0x0000000c2c00b985 */ /* 0x0011e4000c101d24 */
.L_x_536:
[----:B------:R-:W-:Y:S05]  /*c8b0*/  BSYNC B0 ;  /* 0x0000000000007941 */ /* 0x000fea0003800000 */
.L_x_494:
[----:B------:R-:W5:Y:S01]  /*c8c0*/  S2R R11, SR_TID.X ;  /* 0x00000000000b7919 */ /* 0x000f620000002100 */
[----:B------:R-:W-:Y:S01]  /*c8d0*/  @!PT LDS RZ, [RZ] ;  /* 0x00000000fffff984 */ /* 0x000fe20000000800 */
[----:B------:R-:W-:Y:S01]  /*c8e0*/  @!PT LDS RZ, [RZ] ;  /* 0x00000000fffff984 */ /* 0x000fe20000000800 */
[----:B------:R-:W-:Y:S01]  /*c8f0*/  @!PT LDS RZ, [RZ] ;  /* 0x00000000fffff984 */ /* 0x000fe20000000800 */
[----:B------:R-:W-:Y:S01]  /*c900*/  @!PT LDS RZ, [RZ] ;  /* 0x00000000fffff984 */ /* 0x000fe20000000800 */
[----:B------:R1:W-:Y:S06]  /*c910*/  MEMBAR.ALL.CTA ;  /* 0x0000000000007992 */ /* 0x0003ec0000008000 */
[----:B-1----:R-:W1:Y:S01]  /*c920*/  FENCE.VIEW.ASYNC.S ;  /* 0x00000000000073c6 */ /* 0x002e620000000000 */
[----:B------:R-:W-:Y:S05]  /*c930*/  WARPSYNC.ALL ;  /* 0x0000000000007948 */ /* 0x000fea0003800000 */
[----:B------:R-:W-:Y:S01]  /*c940*/  BSSY B0, `(.L_x_577) ;  /* 0x0000008000007945 */ /* 0x000fe20003800000 */
[----:B-1----:R1:W-:Y:S01]  /*c950*/  BAR.SYNC.DEFER_BLOCKING R93, 0x80 ;  /* 0x0002005d0000751d */ /* 0x0023e20000010000 */
[----:B-----5:R-:W-:-:S13]  /*c960*/  LOP3.LUT P2, RZ, R11, 0x7f, RZ, 0xc0, !PT ;  /* 0x0000007f0bff7812 */ /* 0x020fda000784c0ff */
[----:B------:R-:W-:-:S04]  /*c970*/  @!P2 IADD3 R11, R81, 0x388a0, RZ ;  /* 0x000388a0510ba810 */ /* 0x000fc80007ffe0ff */
[----:B------:R-:W-:-:S04]  /*c980*/  @!P2 PRMT R11, RZ, 0x654, R11 ;  /* 0x00000654ff0ba816 */ /* 0x000fc8000000000b */
[----:B------:R1:W-:Y:S01]  /*c990*/  @!P2 SYNCS.ARRIVE.TRANS64.RED.A1T0 RZ, [R11+URZ], RZ ;  /* 0x000000ff0bffa9a7 */ /* 0x0003e2000810043f */
[----:B------:R-:W-:Y:S05]  /*c9a0*/  @!P5 BRA `(.L_x_578) ;  /* 0x000000000004d947 */ /* 0x000fea0003800000 */
[----:B------:R-:W-:Y:S01]  /*c9b0*/  BPT.TRAP 0x1 ;  /* 0x000000040000795c */ /* 0x000fe20000300000 */
.L_x_578:
[----:B------:R-:W-:Y:S05]  /*c9c0*/  BSYNC B0 ;  /* 0x0000000000007941 */ /* 0x000fea0003800000 */
.L_x_577:
[----:B------:R-:W5:Y:S01]  /*c9d0*/  SYNCS.PHASECHK.TRANS64.TRYWAIT P3, [R81+URZ+0x388b0], R100 ;  /* 0x0388b064510075a7 */ /* 0x000f62000806017f */
[----:B------:R-:W-:Y:S01]  /*c9e0*/  ULDC UR38, c[0x0][0x2f4] ;  /* 0x0000bd0000267ab9 */ /* 0x000fe20000000800 */
[----:B------:R-:W-:Y:S04]  /*c9f0*/  BSSY B0, `(.L_x_579) ;  /* 0x0000002000007945 */ /* 0x000fe80003800000 */
[----:B-----5:R-:W-:Y:S05]  /*ca00*/  @!P3 BRA `(.L_x_580) ;  /* 0x000001e40080b947 */ /* 0x020fea0003800000 */
.L_x_882:
[----:B------:R-:W-:Y:S05]  /*ca10*/  BSYNC B0 ;  /* 0x0000000000007941 */ /* 0x000fea0003800000 */
.L_x_579:
[----:B------:R-:W-:Y:S01]  /*ca20*/  ULDC.64 UR4, c[0x0][0x328] ;  /* 0x0000ca0000047ab9 */ /* 0x000fe20000000a00 */
[----:B------:R-:W-:Y:S01]  /*ca30*/  ULDC.64 UR6, c[0x0][0x318] ;  /* 0x0000c60000067ab9 */ /* 0x000fe20000000a00 */
[----:B------:R-:W-:Y:S01]  /*ca40*/  IMAD R97, R97, UR4, RZ ;  /* 0x0000000461617c24 */ /* 0x000fe2000f8e02ff */
[----:B------:R-:W-:Y:S01]  /*ca50*/  BSSY B0, `(.L_x_581) ;  /* 0x000001d000007945 */ /* 0x000fe20003800000 */
[----:B0---4-:R-:W-:-:S04]  /*ca60*/  IMAD.WIDE.U32 R12, R96, UR4, RZ ;  /* 0x00000004600c7c25 */ /* 0x011fc8000f8e00ff */
[----:B------:R-:W-:Y:S01]  /*ca70*/  IMAD R97, R96, UR5, R97 ;  /* 0x0000000560617c24 */ /* 0x000fe2000f8e0261 */
[----:B------:R-:W-:Y:S01]  /*ca80*/  ULDC.64 UR4, c[0x0][0x338] ;  /* 0x0000ce0000047ab9 */ /* 0x000fe20000000a00 */
[----:B------:R-:W-:Y:S02]  /*ca90*/  IMAD.IADD R99, R99, 0x1, -R219 ;  /* 0x0000000163637824 */ /* 0x000fe400078e0adb */
[----:B------:R-:W-:Y:S02]  /*caa0*/  IMAD R98, R98, UR4, RZ ;  /* 0x0000000462627c24 */ /* 0x000fe4000f8e02ff */
[----:B------:R-:W-:Y:S02]  /*cab0*/  IMAD.IADD R13, R13, 0x1, R97 ;  /* 0x000000010d0d7824 */ /* 0x000fe400078e0261 */
[C---:B-1----:R-:W-:Y:S02]  /*cac0*/  IMAD R11, R95.reuse, UR5, R98 ;  /* 0x000000055f0b7c24 */ /* 0x042fe4000f8e0262 */
[----:B------:R-:W-:Y:S01]  /*cad0*/  IMAD.WIDE.U32 R12, R95, UR4, R12 ;  /* 0x000000045f0c7c25 */ /* 0x000fe2000f8e000c */
[----:B------:R-:W-:-:S03]  /*cae0*/  ULDC.64 UR4, c[0x0][0x330] ;  /* 0x0000cc0000047ab9 */ /* 0x000fc60000000a00 */
[----:B------:R-:W-:Y:S02]  /*caf0*/  IMAD.IADD R13, R13, 0x1, R11 ;  /* 0x000000010d0d7824 */ /* 0x000fe400078e020b */
[----:B------:R-:W-:-:S04]  /*cb00*/  IMAD.WIDE.U32 R12, R220, UR4, R12 ;  /* 0x00000004dc0c7c25 */ /* 0x000fc8000f8e000c */
[----:B------:R-:W-:Y:S01]  /*cb10*/  IMAD R11, R220, UR5, R13 ;  /* 0x00000005dc0b7c24 */ /* 0x000fe2000f8e020d */
[----:B--2---:R-:W-:-:S04]  /*cb20*/  IADD3 R48, P3, R12, UR6, RZ ;  /* 0x000000060c307c10 */ /* 0x004fc8000ff7e0ff */
[----:B------:R-:W-:Y:S01]  /*cb30*/  IADD3.X R11, R11, UR7, RZ, P3, !PT ;  /* 0x000000070b0b7c10 */ /* 0x000fe20009ffe4ff */
[----:B---3--:R0:W1:Y:S01]  /*cb40*/  SHFL.IDX PT, R45, R48, RZ, 0x181f ;  /* 0x00181fff302d7589 */ /* 0x00806200000e0000 */
[----:B------:R-:W-:-:S03]  /*cb50*/  ISETP.GE.AND P3, PT, R99, 0x1, PT ;  /* 0x000000016300780c */ /* 0x000fc60003f66270 */
[----:B------:R0:W2:Y:S10]  /*cb60*/  SHFL.IDX PT, R12, R11, RZ, 0x181f ;  /* 0x00181fff0b0c7589 */ /* 0x0000b400000e0000 */
[----:B0-----:R-:W-:Y:S05]  /*cb70*/  @!P3 BRA `(.L_x_582) ;  /* 0x000000000028b947 */ /* 0x001fea0003800000 */
[----:B------:R-:W-:-:S13]  /*cb80*/  ISETP.GE.AND P3, PT, R16, UR38, PT ;  /* 0x0000002610007c0c */ /* 0x000fda000bf66270 */
[----:B-1----:R-:W-:-:S05]  /*cb90*/  @!P3 IADD3 R46, P4, R16, R45, RZ ;  /* 0x0000002d102eb210 */ /* 0x002fca0007f9e0ff */
[----:B--2---:R-:W-:Y:S01]  /*cba0*/  @!P3 IMAD.X R47, R12, 0x1, R17, P4 ;  /* 0x000000010c2fb824 */ /* 0x004fe200020e0611 */
[----:B------:R-:W-:-:S13]  /*cbb0*/  ISETP.GE.AND P4, PT, R18, UR38, PT ;  /* 0x0000002612007c0c */ /* 0x000fda000bf86270 */
[----:B------:R-:W-:-:S05]  /*cbc0*/  @!P4 IADD3 R44, P5, R18, R45, RZ ;  /* 0x0000002d122cc210 */ /* 0x000fca0007fbe0ff */
[----:B------:R-:W-:Y:S02]  /*cbd0*/  @!P4 IMAD.X R45, R12, 0x1, R217, P5 ;  /* 0x000000010c2dc824 */ /* 0x000fe400028e06d9 */
[----:B------:R-:W0:Y:S04]  /*cbe0*/  @!P3 LDS.128 R12, [R90+0x10400] ;  /* 0x010400005a0cb984 */ /* 0x000e280000000c00 */
[----:B0-----:R-:W-:Y:S04]  /*cbf0*/  @!P3 ST.E.128 desc[UR36][R46.64], R12 ;  /* 0x0000000c2e00b985 */ /* 0x001fe8000c101d24 */
[----:B------:R-:W0:Y:S04]  /*cc00*/  @!P4 LDS.128 R12, [R90+0x14400] ;  /* 0x014400005a0cc984 */ /* 0x000e280000000c00 */
[----:B0-----:R0:W-:Y:S02]  /*cc10*/  @!P4 ST.E.128 desc[UR36][R44.64], R12 ;  /* 0x0000000c2c00c985 */ /* 0x0011e4000c101d24 */
.L_x_582:
[----:B------:R-:W-:Y:S05]  /*cc20*/  BSYNC B0 ;  /* 0x0000000000007941 */ /* 0x000fea0003800000 */
.L_x_581:
[----:B------:R-:W-:Y:S01]  /*cc30*/  ISETP.GE.AND P3, PT, R99, 0x21, PT ;  /* 0x000000216300780c */ /* 0x000fe20003f66270 */
[----:B0-2---:R0:W2:Y:S01]  /*cc40*/  SHFL.IDX PT, R12, R11, 0x1, 0x181f ;  /* 0x00381f000b0c7f89 */ /* 0x0050a200000e0000 */
[----:B------:R-:W-:Y:S03]  /*cc50*/  BSSY B0, `(.L_x_583) ;  /* 0x000000d000007945 */ /* 0x000fe60003800000 */
[----:B-1----:R0:W1:Y:S08]  /*cc60*/  SHFL.IDX PT, R45, R48, 0x1, 0x181f ;  /* 0x00381f00302d7f89 */ /* 0x00207000000e0000 */
[----:B0-----:R-:W-:Y:S05]  /*cc70*/  @!P3 BRA `(.L_x_584) ;  /* 0x000000000028b947 */ /* 0x001fea0003800000 */
[----:B------:R-:W-:-:S13]  /*cc80*/  ISETP.GE.AND P3, PT, R16, UR38, PT ;  /* 0x0000002610007c0c */ /* 0x000fda000bf66270 */
[----:B-1----:R-:W-:-:S04]  /*cc90*/  @!P3 IADD3 R46, P4, R16, R45, RZ ;  /* 0x0000002d102eb210 */ /* 0x002fc80007f9e0ff */
[----:B--2---:R-:W-:Y:S02]  /*cca0*/  @!P3 IADD3.X R47, R12, R17, RZ, P4, !PT ;  /* 0x000000110c2fb210 */ /* 0x004fe400027fe4ff */
[----:B------:R-:W-:-:S13]  /*ccb0*/  ISETP.GE.AND P4, PT, R18, UR38, PT ;  /* 0x0000002612007c0c */ /* 0x000fda000bf86270 */
[----:B------:R-:W-:-:S05]  /*ccc0*/  @!P4 IADD3 R44, P5, R18, R45, RZ ;  /* 0x0000002d122cc210 */ /* 0x000fca0007fbe0ff */
[----:B------:R-:W-:Y:S02]  /*ccd0*/  @!P4 IMAD.X R45, R12, 0x1, R217, P5 ;  /* 0x000000010c2dc824 */ /* 0x000fe400028e06d9 */
[----:B------:R-:W0:Y:S04]  /*cce0*/  @!P3 LDS.128 R12, [R90+0x11400] ;  /* 0x011400005a0cb984 */ /* 0x000e280000000c00 */
[----:B0-----:R-:W-:Y:S04]  /*ccf0*/  @!P3 ST.E.128 desc[UR36][R46.64], R12 ;  /* 0x0000000c2e00b985 */ /* 0x001fe8000c101d24 */
[----:B------:R-:W0:Y:S04]  /*cd00*/  @!P4 LDS.128 R12, [R90+0x15400] ;  /* 0x015400005a0cc984 */ /* 0x000e280000000c00 */
[----:B0-----:R0:W-:Y:S02]  /*cd10*/  @!P4 ST.E.128 desc[UR36][R44.64], R12 ;  /* 0x0000000c2c00c985 */ /* 0x0011e4000c101d24 */
.L_x_584:
[----:B------:R-:W-:Y:S05]  /*cd20*/  BSYNC B0 ;  /* 0x0000000000007941 */ /* 0x000fea0003800000 */
.L_x_583:
[----:B------:R-:W-:Y:S01]  /*cd30*/  ISETP.GE.AND P3, PT, R99, 0x41, PT ;  /* 0x000000416300780c */ /* 0x000fe20003f66270 */
[----:B0-2---:R0:W2:Y:S01]  /*cd40*/  SHFL.IDX PT, R12, R11, 0x2, 0x181f ;  /* 0x00581f000b0c7f89 */ /* 0x0050a200000e0000 */
[----:B------:R-:W-:Y:S03]  /*cd50*/  BSSY B0, `(.L_x_585) ;  /* 0x000000d000007945 */ /* 0x000fe60003800000 */
[----:B-1----:R0:W1:Y:S08]  /*cd60*/  SHFL.IDX PT, R45, R48, 0x2, 0x181f ;  /* 0x00581f00302d7f89 */ /* 0x00207000000e0000 */
        /* <DEDUP_REMOVED lines=11> */
.L_x_586:
[----:B------:R-:W-:Y:S05]  /*ce20*/  BSYNC B0 ;  /* 0x0000000000007941 */ /* 0x000fea0003800000 */
.L_x_585:
[----:B------:R-:W-:Y:S01]  /*ce30*/  ISETP.GE.AND P3, PT, R99, 0x61, PT ;  /* 0x000000616300780c */ /* 0x000fe20003f66270 */
[----:B------:R-:W3:Y:S01]  /*ce40*/  SHFL.IDX PT, R11, R11, 0x3, 0x181f ;  /* 0x00781f000b0b7f89 */ /* 0x000ee200000e0000 */
[----:B------:R-:W-:Y:S03]  /*ce50*/  BSSY B0, `(.L_x_587) ;  /* 0x000000d000007945 */ /* 0x000fe60003800000 */
[----:B01----:R0:W1:Y:S08]  /*ce60*/  SHFL.IDX PT, R45, R48, 0x3, 0x181f ;  /* 0x00781f00302d7f89 */ /* 0x00307000000e0000 */
[----:B0-----:R-:W-:Y:S05]  /*ce70*/  @!P3 BRA `(.L_x_588) ;  /* 0x000000000028b947 */ /* 0x001fea0003800000 */
[----:B------:R-:W-:-:S13]  /*ce80*/  ISETP.GE.AND P3, PT, R16, UR38, PT ;  /* 0x0000002610007c0c */ /* 0x000fda000bf66270 */
[----:B--2---:R-:W0:Y:S01]  /*ce90*/  @!P3 LDS.128 R12, [R90+0x13400] ;  /* 0x013400005a0cb984 */ /* 0x004e220000000c00 */
[----:B-1----:R-:W-:-:S05]  /*cea0*/  @!P3 IADD3 R46, P4, R16, R45, RZ ;  /* 0x0000002d102eb210 */ /* 0x002fca0007f9e0ff */
[----:B---3--:R-:W-:Y:S01]  /*ceb0*/  @!P3 IMAD.X R47, R11, 0x1, R17, P4 ;  /* 0x000000010b2fb824 */ /* 0x008fe200020e0611 */
[----:B------:R-:W-:-:S13]  /*cec0*/  ISETP.GE.AND P4, PT, R18, UR38, PT ;  /* 0x0000002612007c0c */ /* 0x000fda000bf86270 */
[----:B------:R-:W-:-:S05]  /*ced0*/  @!P4 IADD3 R44, P5, R18, R45, RZ ;  /* 0x0000002d122cc210 */ /* 0x000fca0007fbe0ff */
[----:B------:R-:W-:Y:S01]  /*cee0*/  @!P4 IMAD.X R45, R11, 0x1, R217, P5 ;  /* 0x000000010b2dc824 */ /* 0x000fe200028e06d9 */
[----:B0-----:R-:W-:Y:S04]  /*cef0*/  @!P3 ST.E.128 desc[UR36][R46.64], R12 ;  /* 0x0000000c2e00b985 */ /* 0x001fe8000c101d24 */
[----:B------:R-:W0:Y:S04]  /*cf00*/  @!P4 LDS.128 R12, [R90+0x17400] ;  /* 0x017400005a0cc984 */ /* 0x000e280000000c00 */
[----:B0-----:R0:W-:Y:S02]  /*cf10*/  @!P4 ST.E.128 desc[UR36][R44.64], R12 ;  /* 0x0000000c2c00c985 */ /* 0x0011e4000c101d24 */
.L_x_588:
[----:B------:R-:W-:Y:S05]  /*cf20*/  BSYNC B0 ;  /* 0x0000000000007941 */ /* 0x000fea0003800000 */
.L_x_587:
[----:B---3--:R-:W3:Y:S01]  /*cf30*/  LDL R11, [R1] ;  /* 0x00000000010b7983 */ /* 0x008ee20000100800 */
[----:B------:R-:W-:Y:S01]  /*cf40*/  @!P2 IADD3 R81, R81, 0x388c0, RZ ;  /* 0x000388c05151a810 */ /* 0x000fe20007ffe0ff */
[----:B------:R-:W-:Y:S01]  /*cf50*/  VIADD R216, R216, 0x1 ;  /* 0x00000001d8d87836 */ /* 0x000fe20000000000 */
[----:B------:R-:W-:Y:S01]  /*cf60*/  @!PT LDS RZ, [RZ] ;  /* 0x00000000fffff984 */ /* 0x000fe20000000800 */
[----:B------:R-:W-:Y:S01]  /*cf70*/  @!PT LDS RZ, [RZ] ;  /* 0x00000000fffff984 */ /* 0x000fe20000000800 */
[----:B------:R-:W-:Y:S01]  /*cf80*/  @!PT LDS RZ, [RZ] ;  /* 0x00000000fffff984 */ /* 0x000fe20000000800 */
[----:B------:R-:W-:Y:S01]  /*cf90*/  @!PT LDS RZ, [RZ] ;  /* 0x00000000fffff984 */ /* 0x000fe20000000800 */
[----:B------:R4:W-:Y:S06]  /*cfa0*/  MEMBAR.ALL.CTA ;  /* 0x0000000000007992 */ /* 0x0009ec0000008000 */
[----:B----4-:R-:W4:Y:S01]  /*cfb0*/  FENCE.VIEW.ASYNC.S ;  /* 0x00000000000073c6 */ /* 0x010f220000000000 */
[----:B------:R-:W-:Y:S01]  /*cfc0*/  @!P2 PRMT R81, RZ, 0x654, R81 ;  /* 0x00000654ff51a816 */ /* 0x000fe20000000051 */
[----:B----4-:R4:W-:Y:S06]  /*cfd0*/  BAR.SYNC.DEFER_BLOCKING R93, 0x80 ;  /* 0x0002005d0000751d */ /* 0x0109ec0000010000 */
[----:B------:R4:W-:Y:S01]  /*cfe0*/  @!P2 SYNCS.ARRIVE.TRANS64.RED.A1T0 RZ, [R81+URZ], RZ ;  /* 0x000000ff51ffa9a7 */ /* 0x0009e2000810043f */
[----:B------:R-:W-:-:S04]  /*cff0*/  ISETP.NE.AND P2, PT, R216, 0x2, PT ;  /* 0x00000002d800780c */ /* 0x000fc80003f45270 */
[----:B0-2---:R-:W-:Y:S02]  /*d000*/  SEL R12, RZ, 0x1, P2 ;  /* 0x00000001ff0c7807 */ /* 0x005fe40001000000 */
[----:B------:R-:W-:Y:S02]  /*d010*/  SEL R216, R216, RZ, P2 ;  /* 0x000000ffd8d87207 */ /* 0x000fe40001000000 */
[----:B------:R-:W-:Y:S02]  /*d020*/  LOP3.LUT R221, R221, R12, RZ, 0x3c, !PT ;  /* 0x0000000cdddd7212 */ /* 0x000fe400078e3cff */
[----:B---3--:R-:W-:-:S13]  /*d030*/  LOP3.LUT P3, RZ, R11, 0x4, RZ, 0xc0, !PT ;  /* 0x000000040bff7812 */ /* 0x008fda000786c0ff */
[----:B----4-:R-:W-:Y:S05]  /*d040*/  @P3 BRA `(.L_x_589) ;  /* 0xffffff5c009c3947 */ /* 0x010fea000383ffff */
[----:B------:R-:W0:Y:S01]  /*d050*/  S2R R11, SR_TID.X ;  /* 0x00000000000b7919 */ /* 0x000e220000002100 */
[----:B------:R-:W-:Y:S02]  /*d060*/  PLOP3.LUT P0, PT, PT, PT, PT, 0x8, 0x0 ;  /* 0x000000000000781c */ /* 0x000fe40003f0e170 */
[----:B0-----:R-:W-:-:S04]  /*d070*/  SHF.R.U32.HI R11, RZ, 0x7, R11 ;  /* 0x00000007ff0b7819 */ /* 0x001fc8000001160b */
[----:B------:R-:W-:-:S13]  /*d080*/  ISETP.NE.AND P3, PT, R11, 0x1, PT ;  /* 0x000000010b00780c */ /* 0x000fda0003f65270 */
[----:B------:R-:W-:Y:S06]  /*d090*/  @!P3 BAR.ARV 0x9, 0x100 ;  /* 0x024400000000bb1d */ /* 0x000fec0000002000 */
.L_x_489:
[----:B------:R-:W-:Y:S05]  /*d0a0*/  @P0 BRA `(.L_x_590) ;  /* 0x00000000000c0947 */ /* 0x000fea0003800000 */
[----:B------:R-:W0:Y:S01]  /*d0b0*/  FENCE.VIEW.ASYNC.G ;  /* 0x00000000000073c6 */ /* 0x000e220000000100 */
[----:B------:R-:W-:Y:S05]  /*d0c0*/  WARPSYNC.ALL ;  /* 0x0000000000007948 */ /* 0x000fea0003800000 */
[----:B0-----:R-:W-:Y:S06]  /*d0d0*/  BAR.ARV 0xc, 0x180 ;  /* 0x0306000000007b1d */ /* 0x001fec0000002000 */
.L_x_590:
[----:B------:R-:W2:Y:S01]  /*d0e0*/  LDL R0, [R1] ;  /* 0x0000000001007983 */ /* 0x000ea20000100800 */
[----:B------:R-:W-:Y:S01]  /*d0f0*/  ULDC.64 UR4, c[0x0][0x990] ;  /* 0x0002640000047ab9 */ /* 0x000fe20000000a00 */
[----:B------:R-:W-:Y:S02]  /*d100*/  ULDC.64 UR6, c[0x0][0x998] ;  /* 0x0002660000067ab9 */ /* 0x000fe40000000a00 */
[----:B------:R-:W3:Y:S04]  /*d110*/  LDL R10, [R1+0x4c] ;  /* 0x00004c00010a7983 */ /* 0x000ee80000100800 */
[----:B------:R-:W4:Y:S01]  /*d120*/  LDL R12, [R1+0x38] ;  /* 0x00003800010c7983 */ /* 0x000f220000100800 */
[----:B------:R-:W-:Y:S02]  /*d130*/  ISETP.NE.U32.AND P0, PT, RZ, UR4, PT ;  /* 0x00000004ff007c0c */ /* 0x000fe4000bf05070 */
[----:B------:R-:W-:-:S02]  /*d140*/  ISETP.NE.U32.AND P1, PT, RZ, UR6, PT ;  /* 0x00000006ff007c0c */ /* 0x000fc4000bf25070 */
[----:B------:R-:W-:Y:S02]  /*d150*/  ISETP.NE.AND.EX P0, PT, RZ, UR5, PT, P0 ;  /* 0x00000005ff007c0c */ /* 0x000fe4000bf05300 */
[----:B------:R-:W-:-:S11]  /*d160*/  ISETP.NE.AND.EX P1, PT, RZ, UR7, PT, P1 ;  /* 0x00000007ff007c0c */ /* 0x000fd6000bf25310 */
[----:B------:R-:W3:Y:S08]  /*d170*/  @P0 LDC.64 R6, c[0x0][0x9a8] ;  /* 0x00026a00ff060b82 */ /* 0x000ef00000000a00 */
[----:B------:R-:W0:Y:S08]  /*d180*/  @P1 LDC.64 R8, c[0x0][0x9b8] ;  /* 0x00026e00ff081b82 */ /* 0x000e300000000a00 */
[----:B------:R-:W1:Y:S08]  /*d190*/  @P0 LDC.64 R4, c[0x0][0x9b0] ;  /* 0x00026c00ff040b82 */ /* 0x000e700000000a00 */
[----:B------:R-:W1:Y:S01]  /*d1a0*/  @P1 LDC.64 R2, c[0x0][0x9c0] ;  /* 0x00027000ff021b82 */ /* 0x000e620000000a00 */
[----:B--2---:R-:W-:Y:S01]  /*d1b0*/  LOP3.LUT P4, RZ, R0, 0x8, RZ, 0xc0, !PT ;  /* 0x0000000800ff7812 */ /* 0x004fe2000788c0ff */
[----:B---3--:R-:W-:-:S02]  /*d1c0*/  @P0 IMAD R0, R10, R6, RZ ;  /* 0x000000060a000224 */ /* 0x008fc400078e02ff */
[----:B0-----:R-:W-:Y:S02]  /*d1d0*/  @P1 IMAD R10, R10, R8, RZ ;  /* 0x000000080a0a1224 */ /* 0x001fe400078e02ff */
[C---:B----4-:R-:W-:Y:S02]  /*d1e0*/  @P0 IMAD R11, R12.reuse, R7, R0 ;  /* 0x000000070c0b0224 */ /* 0x050fe400078e0200 */
[----:B------:R-:W-:-:S04]  /*d1f0*/  @P0 IMAD.WIDE.U32 R6, R12, R6, RZ ;  /* 0x000000060c060225 */ /* 0x000fc800078e00ff */
[C---:B------:R-:W-:Y:S02]  /*d200*/  @P1 IMAD R13, R12.reuse, R9, R10 ;  /* 0x000000090c0d1224 */ /* 0x040fe400078e020a */
[----:B------:R-:W-:-:S04]  /*d210*/  @P1 IMAD.WIDE.U32 R8, R12, R8, RZ ;  /* 0x000000080c081225 */ /* 0x000fc800078e00ff */
[----:B------:R-:W-:Y:S02]  /*d220*/  @P0 IMAD.IADD R7, R7, 0x1, R11 ;  /* 0x0000000107070824 */ /* 0x000fe400078e020b */
[----:B------:R-:W-:Y:S02]  /*d230*/  @P1 IMAD.IADD R9, R9, 0x1, R13 ;  /* 0x0000000109091824 */ /* 0x000fe400078e020d */
[----:B-1----:R-:W-:-:S04]  /*d240*/  @P0 IMAD.WIDE.U32 R6, R220, R4, R6 ;  /* 0x00000004dc060225 */ /* 0x002fc800078e0006 */
[----:B------:R-:W-:Y:S01]  /*d250*/  @P1 IMAD.WIDE.U32 R8, R220, R2, R8 ;  /* 0x00000002dc081225 */ /* 0x000fe200078e0008 */
[----:B------:R-:W-:Y:S01]  /*d260*/  @P0 LEA R2, P2, R6, UR4, 0x2 ;  /* 0x0000000406020c11 */ /* 0x000fe2000f8410ff */
[----:B------:R-:W-:Y:S02]  /*d270*/  ULDC UR4, c[0x0][0x988] ;  /* 0x0002620000047ab9 */ /* 0x000fe40000000800 */
[----:B------:R-:W-:Y:S01]  /*d280*/  @P0 IMAD R7, R220, R5, R7 ;  /* 0x00000005dc070224 */ /* 0x000fe200078e0207 */
[----:B------:R-:W-:Y:S01]  /*d290*/  @P1 LEA R4, P3, R8, UR6, 0x2 ;  /* 0x0000000608041c11 */ /* 0x000fe2000f8610ff */
[----:B------:R-:W-:Y:S02]  /*d2a0*/  @P1 IMAD R5, R220, R3, R9 ;  /* 0x00000003dc051224 */ /* 0x000fe400078e0209 */
[----:B------:R-:W-:Y:S01]  /*d2b0*/  IMAD.MOV.U32 R0, RZ, RZ, 0x3f800000 ;  /* 0x3f800000ff007424 */ /* 0x000fe200078e00ff */
[----:B------:R-:W-:Y:S01]  /*d2c0*/  @P0 LEA.HI.X R3, R6, UR5, R7, 0x2, P2 ;  /* 0x0000000506030c11 */ /* 0x000fe200090f1407 */
[----:B------:R-:W-:Y:S01]  /*d2d0*/  IMAD.MOV.U32 R7, RZ, RZ, 0x3f800000 ;  /* 0x3f800000ff077424 */ /* 0x000fe200078e00ff */
[----:B------:R-:W-:-:S05]  /*d2e0*/  @P1 LEA.HI.X R5, R8, UR7, R5, 0x2, P3 ;  /* 0x0000000708051c11 */ /* 0x000fca00098f1405 */
[----:B------:R-:W2:Y:S04]  /*d2f0*/  @P0 LDG.E R7, desc[UR36][R2.64] ;  /* 0x0000002402070981 */ /* 0x000ea8000c1e1900 */
[----:B------:R-:W2:Y:S01]  /*d300*/  @P1 LDG.E R0, desc[UR36][R4.64] ;  /* 0x0000002404001981 */ /* 0x000ea2000c1e1900 */
[----:B------:R-:W-:Y:S01]  /*d310*/  BSSY B0, `(.L_x_591) ;  /* 0x0000023000007945 */ /* 0x000fe20003800000 */
[----:B------:R-:W-:Y:S01]  /*d320*/  MOV R168, RZ ;  /* 0x000000ff00a87202 */ /* 0x000fe20000000f00 */
[----:B--2---:R-:W-:-:S04]  /*d330*/  FMUL.FTZ R0, R7, R0 ;  /* 0x0000000007007220 */ /* 0x004fc80000410000 */
[----:B------:R-:W-:Y:S01]  /*d340*/  FMUL.FTZ R2, R0, UR4 ;  /* 0x0000000400027c20 */ /* 0x000fe20008410000 */
[----:B------:R-:W-:Y:S06]  /*d350*/  @!P4 BRA `(.L_x_592) ;  /* 0x000000000078c947 */ /* 0x000fec0003800000 */
[----:B------:R-:W2:Y:S01]  /*d360*/  LDL R12, [R1+0x3c] ;  /* 0x00003c00010c7983 */ /* 0x000ea20000100800 */
[----:B------:R-:W-:Y:S01]  /*d370*/  ULDC UR4, c[0x0][0x9f0] ;  /* 0x00027c0000047ab9 */ /* 0x000fe20000000800 */
[----:B--2---:R-:W-:-:S04]  /*d380*/  ISETP.NE.AND P0, PT, R12, RZ, PT ;  /* 0x000000ff0c00720c */ /* 0x004fc80003f05270 */
[----:B------:R-:W-:-:S04]  /*d390*/  SEL R9, R12, UR4, P0 ;  /* 0x000000040c097c07 */ /* 0x000fc80008000000 */
[-C--:B------:R-:W-:Y:S02]  /*d3a0*/  IABS R6, R9.reuse ;  /* 0x0000000900067213 */ /* 0x080fe40000000000 */
[----:B------:R-:W-:Y:S02]  /*d3b0*/  IADD3 R0, R91, -0x1, R9 ;  /* 0xffffffff5b007810 */ /* 0x000fe40007ffe009 */
[----:B------:R-:W0:Y:S01]  /*d3c0*/  I2F.RP R3, R6 ;  /* 0x0000000600037306 */ /* 0x000e220000209400 */
[-C--:B------:R-:W-:Y:S02]  /*d3d0*/  IABS R10, R9.reuse ;  /* 0x00000009000a7213 */ /* 0x080fe40000000000 */
[----:B------:R-:W-:Y:S02]  /*d3e0*/  IABS R8, R0 ;  /* 0x0000000000087213 */ /* 0x000fe40000000000 */
[----:B------:R-:W-:-:S04]  /*d3f0*/  LOP3.LUT R0, R0, R9, RZ, 0x3c, !PT ;  /* 0x0000000900007212 */ /* 0x000fc800078e3cff */
[----:B------:R-:W-:Y:S01]  /*d400*/  ISETP.GE.AND P2, PT, R0, RZ, PT ;  /* 0x000000ff0000720c */ /* 0x000fe20003f46270 */
[----:B0-----:R-:W0:Y:S02]  /*d410*/  MUFU.RCP R3, R3 ;  /* 0x0000000300037308 */ /* 0x001e240000001000 */
[----:B0-----:R-:W-:Y:S02]  /*d420*/  VIADD R4, R3, 0xffffffe ;  /* 0x0ffffffe03047836 */ /* 0x001fe40000000000 */
[----:B------:R-:W-:-:S04]  /*d430*/  IMAD.MOV R3, RZ, RZ, -R10 ;  /* 0x000000ffff037224 */ /* 0x000fc800078e0a0a */
        /* <DEDUP_REMOVED lines=8> */
[----:B------:R-:W-:Y:S01]  /*d4c0*/  @!P1 IMAD.IADD R3, R3, 0x1, -R6 ;  /* 0x0000000103039824 */ /* 0x000fe200078e0a06 */
[----:B------:R-:W-:Y:S02]  /*d4d0*/  @!P1 IADD3 R5, R5, 0x1, RZ ;  /* 0x0000000105059810 */ /* 0x000fe40007ffe0ff */
[----:B------:R-:W-:Y:S02]  /*d4e0*/  ISETP.NE.AND P1, PT, R9, RZ, PT ;  /* 0x000000ff0900720c */ /* 0x000fe40003f25270 */
[----:B------:R-:W-:-:S13]  /*d4f0*/  ISETP.GE.U32.AND P0, PT, R3, R6, PT ;  /* 0x000000060300720c */ /* 0x000fda0003f06070 */
[----:B------:R-:W-:-:S04]  /*d500*/  @P0 VIADD R5, R5, 0x1 ;  /* 0x0000000105050836 */ /* 0x000fc80000000000 */
[----:B------:R-:W-:Y:S01]  /*d510*/  @!P2 IMAD.MOV R5, RZ, RZ, -R5 ;  /* 0x000000ffff05a224 */ /* 0x000fe200078e0a05 */
[----:B------:R-:W-:-:S05]  /*d520*/  @!P1 LOP3.LUT R5, RZ, R9, RZ, 0x33, !PT ;  /* 0x00000009ff059212 */ /* 0x000fca00078e33ff */
[----:B------:R-:W-:-:S07]  /*d530*/  IMAD.MOV.U32 R168, RZ, RZ, R5 ;  /* 0x000000ffffa87224 */ /* 0x000fce00078e0005 */
.L_x_592:
[----:B------:R-:W-:Y:S05]  /*d540*/  BSYNC B0 ;  /* 0x0000000000007941 */ /* 0x000fea0003800000 */
.L_x_591:
[----:B------:R-:W2:Y:S01]  /*d550*/  LDL R0, [R1+0x60] ;  /* 0x0000600001007983 */ /* 0x000ea20000100800 */
[----:B------:R-:W-:Y:S02]  /*d560*/  PLOP3.LUT P0, PT, PT, PT, PT, 0x80, 0x0 ;  /* 0x000000000000781c */ /* 0x000fe40003f0f070 */
[----:B------:R-:W-:Y:S01]  /*d570*/  CS2R R28, SRZ ;  /* 0x00000000001c7805 */ /* 0x000fe2000001ff00 */
[----:B------:R-:W-:Y:S01]  /*d580*/  IMAD.MOV.U32 R169, RZ, RZ, RZ ;  /* 0x000000ffffa97224 */ /* 0x000fe200078e00ff */
[----:B------:R-:W-:Y:S01]  /*d590*/  MOV R5, RZ ;  /* 0x000000ff00057202 */ /* 0x000fe20000000f00 */
[----:B------:R-:W-:Y:S01]  /*d5a0*/  IMAD.MOV.U32 R170, RZ, RZ, RZ ;  /* 0x000000ffffaa7224 */ /* 0x000fe200078e00ff */
[----:B------:R-:W-:Y:S02]  /*d5b0*/  CS2R R146, SRZ ;  /* 0x0000000000927805 */ /* 0x000fe4000001ff00 */
[----:B------:R-:W-:Y:S01]  /*d5c0*/  CS2R R152, SRZ ;  /* 0x0000000000987805 */ /* 0x000fe2000001ff00 */
[----:B------:R-:W-:Y:S01]  /*d5d0*/  IMAD.MOV.U32 R25, RZ, RZ, RZ ;  /* 0x000000ffff197224 */ /* 0x000fe200078e00ff */
        /* <DEDUP_REMOVED lines=30> */
[----:B------:R-:W-:Y:S01]  /*d7c0*/  CS2R R88, SRZ ;  /* 0x0000000000587805 */ /* 0x000fe2000001ff00 */
[----:B------:R-:W-:Y:S01]  /*d7d0*/  IMAD.MOV.U32 R93, RZ, RZ, RZ ;  /* 0x000000ffff5d7224 */ /* 0x000fe200078e00ff */
        /* <DEDUP_REMOVED lines=28> */
[----:B--2---:R-:W-:-:S05]  /*d9a0*/  IMAD R0, R0, R168, RZ ;  /* 0x000000a800007224 */ /* 0x004fca00078e02ff */
[----:B------:R0:W-:Y:S01]  /*d9b0*/  STL [R1+0x8], R0 ;  /* 0x0000080001007387 */ /* 0x0001e20000100800 */
[----:B------:R-:W-:Y:S02]  /*d9c0*/  VIADDMNMX R168, R0, R168, R91, PT ;  /* 0x000000a800a87246 */ /* 0x000fe4000380015b */
[----:B------:R-:W-:Y:S02]  /*d9d0*/  CS2R R90, SRZ ;  /* 0x00000000005a7805 */ /* 0x000fe4000001ff00 */
[----:B------:R-:W-:-:S13]  /*d9e0*/  ISETP.GT.AND P1, PT, R168, R0, PT ;  /* 0x00000000a800720c */ /* 0x000fda0003f24270 */
[----:B0-----:R-:W-:Y:S05]  /*d9f0*/  @!P1 BRA `(.L_x_593) ;  /* 0x000000c800b89947 */ /* 0x001fea0003800000 */
[----:B------:R-:W0:Y:S01]  /*da00*/  S2R R0, SR_TID.X ;  /* 0x0000000000007919 */ /* 0x000e220000002100 */
[----:B------:R-:W-:Y:S01]  /*da10*/  UMOV UR4, 0xffffffff ;  /* 0xffffffff00047882 */ /* 0x000fe20000000000 */
[----:B0-----:R-:W-:-:S05]  /*da20*/  VIADD R31, R0, 0xffffff80 ;  /* 0xffffff80001f7836 */ /* 0x001fca0000000000 */
[----:B------:R-:W-:-:S04]  /*da30*/  SHF.R.S32.HI R30, RZ, 0x1f, R31 ;  /* 0x0000001fff1e7819 */ /* 0x000fc8000001141f */
[----:B------:R-:W-:-:S04]  /*da40*/  LEA.HI R13, R30, R31, RZ, 0x7 ;  /* 0x0000001f1e0d7211 */ /* 0x000fc800078f38ff */
[----:B------:R-:W-:Y:S01]  /*da50*/  SHF.R.S32.HI R13, RZ, 0x7, R13 ;  /* 0x00000007ff0d7819 */ /* 0x000fe2000001140d */
[----:B------:R-:W-:Y:S06]  /*da60*/  BRA.DIV UR4, `(.L_x_594) ;  /* 0x000001d6047c7947 */ /* 0x000fec000b800000 */
[----:B------:R0:W1:Y:S02]  /*da70*/  SHFL.IDX PT, R14, R13, RZ, 0x1f ;  /* 0x00001fff0d0e7589 */ /* 0x00006400000e0000 */
.L_x_885:
[----:B------:R-:W2:Y:S02]  /*da80*/  LDL R0, [R1+0x198] ;  /* 0x0001980001007983 */ /* 0x000ea40000100800 */
[----:B--2---:R-:W-:Y:S02]  /*da90*/  R2UR UR4, R0 ;  /* 0x00000000000472ca */ /* 0x004fe400000e0000 */
[----:B-1----:R-:W-:-:S04]  /*daa0*/  LEA.HI R0, R14, R14, RZ, 0x1 ;  /* 0x0000000e0e007211 */ /* 0x002fc800078f08ff */
[----:B------:R-:W-:-:S05]  /*dab0*/  LOP3.LUT R3, R0, 0x1e, RZ, 0xc0, !PT ;  /* 0x0000001e00037812 */ /* 0x000fca00078ec0ff */
[----:B------:R-:W-:Y:S02]  /*dac0*/  IMAD.IADD R3, R14, 0x1, -R3 ;  /* 0x000000010e037824 */ /* 0x000fe400078e0a03 */
[----:B------:R-:W-:-:S03]  /*dad0*/  MOV R0, UR4 ;  /* 0x0000000400007c02 */ /* 0x000fc60008000f00 */
[----:B------:R-:W-:Y:S02]  /*dae0*/  LEA R3, R3, UR4, 0xd ;  /* 0x0000000403037c11 */ /* 0x000fe4000f8e68ff */
[----:B------:R-:W-:Y:S02]  /*daf0*/  LOP3.LUT P0, RZ, R0, 0x3ff, RZ, 0xc0, !PT ;  /* 0x000003ff00ff7812 */ /* 0x000fe4000780c0ff */
[----:B------:R-:W-:Y:S02]  /*db00*/  SHF.R.U32.HI R3, RZ, 0x4, R3 ;  /* 0x00000004ff037819 */ /* 0x000fe40000011603 */
[----:B------:R-:W-:Y:S02]  /*db10*/  P2R R26, PR, RZ, 0x1 ;  /* 0x00000001ff1a7803 */ /* 0x000fe40000000000 */
[----:B------:R-:W-:-:S07]  /*db20*/  LOP3.LUT R25, R3, 0x3fff, RZ, 0xc0, !PT ;  /* 0x00003fff03197812 */ /* 0x000fce00078ec0ff */
[----:B------:R-:W-:Y:S05]  /*db30*/  @!P0 BRA `(.L_x_595) ;  /* 0x0000000000408947 */ /* 0x000fea0003800000 */
[----:B------:R-:W-:Y:S01]  /*db40*/  MOV R14, 0x0 ;  /* 0x00000000000e7802 */ /* 0x000fe20000000f00 */
[----:B------:R-:W-:Y:S01]  /*db50*/  ULDC.64 UR4, c[0x4][0x1b0] ;  /* 0x01006c0000047ab9 */ /* 0x000fe20000000a00 */
[----:B------:R-:W-:Y:S01]  /*db60*/  ULDC.64 UR6, c[0x4][0x1b8] ;  /* 0x01006e0000067ab9 */ /* 0x000fe20000000a00 */
[----:B------:R-:W-:Y:S02]  /*db70*/  IMAD.U32 R4, RZ, RZ, UR4 ;  /* 0x00000004ff047e24 */ /* 0x000fe4000f8e00ff */
[----:B------:R-:W-:Y:S01]  /*db80*/  IMAD.U32 R5, RZ, RZ, UR5 ;  /* 0x00000005ff057e24 */ /* 0x000fe2000f8e00ff */
[----:B------:R-:W1:Y:S01]  /*db90*/  LDC.64 R14, c[0x4][R14] ;  /* 0x010000000e0e7b82 */ /* 0x000e620000000a00 */
[----:B------:R-:W-:Y:S01]  /*dba0*/  ULDC.64 UR4, c[0x4][0x98] ;  /* 0x0100260000047ab9 */ /* 0x000fe20000000a00 */
[----:B------:R-:W-:Y:S01]  /*dbb0*/  IMAD.U32 R6, RZ, RZ, UR6 ;  /* 0x00000006ff067e24 */ /* 0x000fe2000f8e00ff */
[----:B------:R-:W-:Y:S01]  /*dbc0*/  MOV R11, UR5 ;  /* 0x00000005000b7c02 */ /* 0x000fe20008000f00 */
[----:B------:R-:W-:-:S02]  /*dbd0*/  IMAD.U32 R7, RZ, RZ, UR7 ;  /* 0x00000007ff077e24 */ /* 0x000fc4000f8e00ff */
[----:B------:R-:W-:Y:S02]  /*dbe0*/  IMAD.U32 R10, RZ, RZ, UR4 ;  /* 0x00000004ff0a7e24 */ /* 0x000fe4000f8e00ff */
[----:B------:R-:W-:Y:S02]  /*dbf0*/  IMAD.MOV.U32 R8, RZ, RZ, 0x70 ;  /* 0x00000070ff087424 */ /* 0x000fe400078e00ff */
[----:B------:R-:W-:Y:S02]  /*dc00*/  IMAD.MOV.U32 R12, RZ, RZ, 0x1 ;  /* 0x00000001ff0c7424 */ /* 0x000fe400078e00ff */
[----:B0-----:R-:W-:-:S07]  /*dc10*/  IMAD.MOV.U32 R13, RZ, RZ, RZ ;  /* 0x000000ffff0d7224 */ /* 0x001fce00078e00ff */
[----:B------:R-:W-:-:S07]  /*dc20*/  LEPC R20, `(.L_x_595) ;  /* 0x000000001014794e */ /* 0x000fce0000000000 */
[----:B-1---5:R-:W-:Y:S05]  /*dc30*/  CALL.ABS.NOINC R14 ;  /* 0x000000000e007343 */ /* 0x022fea0003c00000 */
.L_x_595:
[----:B------:R-:W-:Y:S02]  /*dc40*/  ULDC UR4, c[0x0][0x3f4] ;  /* 0x0000fd0000047ab9 */ /* 0x000fe40000000800 */
[----:B------:R-:W-:-:S13]  /*dc50*/  ISETP.LT.AND P0, PT, RZ, UR4, PT ;  /* 0x00000004ff007c0c */ /* 0x000fda000bf01270 */
[----:B------:R-:W-:Y:S05]  /*dc60*/  @P0 BRA `(.L_x_596) ;  /* 0x0000000000400947 */ /* 0x000fea0003800000 */
[----:B------:R-:W2:Y:S02]  /*dc70*/  LDL R20, [R1+0x54] ;  /* 0x0000540001147983 */ /* 0x000ea40000100800 */
[----:B--2---:R-:W-:-:S04]  /*dc80*/  LEA.HI R0, R20, R20, RZ, 0x1 ;  /* 0x0000001414007211 */ /* 0x004fc800078f08ff */
[----:B------:R-:W-:-:S05]  /*dc90*/  LOP3.LUT R0, R0, 0xfffffffe, RZ, 0xc0, !PT ;  /* 0xfffffffe00007812 */ /* 0x000fca00078ec0ff */
[----:B------:R-:W-:-:S05]  /*dca0*/  IMAD.IADD R0, R20, 0x1, -R0 ;  /* 0x0000000114007824 */ /* 0x000fca00078e0a00 */
[----:B------:R-:W-:-:S04]  /*dcb0*/  SHF.L.U32 R0, R0, 0x1f, RZ ;  /* 0x0000001f00007819 */ /* 0x000fc800000006ff */
[----:B------:R1:W2:Y:S03]  /*dcc0*/  SYNCS.PHASECHK.TRANS64.TRYWAIT P0, [R19+URZ+0x38800], R0 ;  /* 0x03880000130075a7 */ /* 0x0002a6000800017f */
[----:B--2---:R-:W-:Y:S05]  /*dcd0*/  @!P0 NANOSLEEP.SYNCS 0x989680 ;  /* 0x009896800000895d */ /* 0x004fea0003900000 */
[----:B------:R-:W2:Y:S01]  /*dce0*/  @!P0 SYNCS.PHASECHK.TRANS64 P0, [R19+URZ+0x38800], R0 ;  /* 0x03880000130085a7 */ /* 0x000ea2000800007f */
[----:B------:R-:W-:Y:S04]  /*dcf0*/  BSSY B0, `(.L_x_597) ;  /* 0x0000006000007945 */ /* 0x000fe80003800000 */
[----:B--2---:R-:W-:Y:S05]  /*dd00*/  @P0 BRA `(.L_x_598) ;  /* 0x0000000000100947 */ /* 0x004fea0003800000 */
.L_x_599:
[----:B--2---:R2:W3:Y:S02]  /*dd10*/  SYNCS.PHASECHK.TRANS64.TRYWAIT P0, [R19+URZ+0x38800], R0 ;  /* 0x03880000130075a7 */ /* 0x0044e4000800017f */
[----:B---3--:R-:W-:Y:S05]  /*dd20*/  @!P0 NANOSLEEP.SYNCS 0x989680 ;  /* 0x009896800000895d */ /* 0x008fea0003900000 */
[----:B------:R-:W3:Y:S02]  /*dd30*/  @!P0 SYNCS.PHASECHK.TRANS64 P0, [R19+URZ+0x38800], R0 ;  /* 0x03880000130085a7 */ /* 0x000ee4000800007f */
[----:B---3--:R-:W-:Y:S05]  /*dd40*/  @!P0 BRA `(.L_x_599) ;  /* 0xfffffffc00f08947 */ /* 0x008fea000383ffff */
.L_x_598:
[----:B------:R-:W-:Y:S05]  /*dd50*/  BSYNC B0 ;  /* 0x0000000000007941 */ /* 0x000fea0003800000 */
.L_x_597:
[----:B------:R-:W-:Y:S05]  /*dd60*/  BRA `(.L_x_600) ;  /* 0x0000007000a87947 */ /* 0x000fea0003800000 */
.L_x_596:
[----:B------:R-:W-:Y:S01]  /*dd70*/  ISETP.NE.AND P0, PT, R26, RZ, PT ;  /* 0x000000ff1a00720c */ /* 0x000fe20003f05270 */
[----:B------:R-:W1:Y:S01]  /*dd80*/  LDC.64 R28, c[0x0][0x400] ;  /* 0x00010000ff1c7b82 */ /* 0x000e620000000a00 */
[----:B-----5:R-:W-:Y:S01]  /*dd90*/  SHF.R.S32.HI R0, RZ, 0x1f, R24 ;  /* 0x0000001fff007819 */ /* 0x020fe20000011418 */
[----:B------:R-:W-:Y:S01]  /*dda0*/  ULDC.64 UR6, c[0x0][0x408] ;  /* 0x0001020000067ab9 */ /* 0x000fe20000000a00 */
[----:B------:R-:W-:-:S03]  /*ddb0*/  ULDC.64 UR4, c[0x0][0x3f8] ;  /* 0x0000fe0000047ab9 */ /* 0x000fc60000000a00 */
[C---:B------:R-:W-:Y:S02]  /*ddc0*/  IMAD R5, R0.reuse, UR6, RZ ;  /* 0x0000000600057c24 */ /* 0x040fe4000f8e02ff */
[----:B------:R-:W2:Y:S01]  /*ddd0*/  LDC.64 R26, c[0x0][0x3e8] ;  /* 0x0000fa00ff1a7b82 */ /* 0x000ea20000000a00 */
[----:B------:R-:W-:Y:S02]  /*dde0*/  IMAD R3, R0, UR4, RZ ;  /* 0x0000000400037c24 */ /* 0x000fe4000f8e02ff */
[C---:B------:R-:W-:Y:S02]  /*ddf0*/  IMAD R5, R24.reuse, UR7, R5 ;  /* 0x0000000718057c24 */ /* 0x040fe4000f8e0205 */
[C---:B------:R-:W-:Y:S02]  /*de00*/  IMAD R3, R24.reuse, UR5, R3 ;  /* 0x0000000518037c24 */ /* 0x040fe4000f8e0203 */
[----:B-1----:R-:W-:-:S05]  /*de10*/  IMAD.WIDE.U32 R28, R24, UR6, R28 ;  /* 0x00000006181c7c25 */ /* 0x002fca000f8e001c */
[----:B------:R-:W-:Y:S01]  /*de20*/  IADD3 R32, R5, R29, RZ ;  /* 0x0000001d05207210 */ /* 0x000fe20007ffe0ff */
[----:B--2---:R-:W-:-:S04]  /*de30*/  IMAD.WIDE.U32 R26, R24, UR4, R26 ;  /* 0x00000004181a7c25 */ /* 0x004fc8000f8e001a */
[----:B------:R-:W-:Y:S01]  /*de40*/  IMAD.IADD R24, R3, 0x1, R27 ;  /* 0x0000000103187824 */ /* 0x000fe200078e021b */
[----:B------:R-:W-:Y:S06]  /*de50*/  @!P0 BRA `(.L_x_601) ;  /* 0x0000000000408947 */ /* 0x000fec0003800000 */
        /* <DEDUP_REMOVED lines=15> */
[----:B-1----:R-:W-:Y:S05]  /*df50*/  CALL.ABS.NOINC R14 ;  /* 0x000000000e007343 */ /* 0x002fea0003c00000 */
.L_x_601:
[----:B------:R-:W-:Y:S01]  /*df60*/  ULDC.U8 UR4, c[0x0][0x410] ;  /* 0x0001040000047ab9 */ /* 0x000fe20000000000 */
[----:B------:R-:W-:Y:S01]  /*df70*/  BSSY B0, `(.L_x_602) ;  /* 0x0000701000007945 */ /* 0x000fe20003800000 */
[----:B------:R-:W-:Y:S01]  /*df80*/  ISETP.NE.AND P0, PT, RZ, UR4, PT ;  /* 0x00000004ff007c0c */ /* 0x000fe2000bf05270 */
[----:B------:R-:W-:-:S12]  /*df90*/  IMAD R0, R41, 0x80, R219 ;  /* 0x0000008029007824 */ /* 0x000fd800078e02db */
[----:B------:R-:W-:Y:S05]  /*dfa0*/  @!P0 BRA `(.L_x_603) ;  /* 0x00000034009c8947 */ /* 0x000fea0003800000 */
[----:B------:R-:W-:-:S03]  /*dfb0*/  UMOV UR4, 0xffffffff ;  /* 0xffffffff00047882 */ /* 0x000fc60000000000 */
[----:B------:R-:W-:Y:S05]  /*dfc0*/  BRA.DIV UR4, `(.L_x_604) ;  /* 0x000001d204487947 */ /* 0x000fea000b800000 */
[----:B------:R1:W2:Y:S04]  /*dfd0*/  SHFL.IDX PT, R27, R26, RZ, 0x181f ;  /* 0x00181fff1a1b7589 */ /* 0x0002a800000e0000 */
[----:B------:R1:W3:Y:S04]  /*dfe0*/  SHFL.IDX PT, R29, R28, RZ, 0x181f ;  /* 0x00181fff1c1d7589 */ /* 0x0002e800000e0000 */
[----:B------:R1:W4:Y:S04]  /*dff0*/  SHFL.IDX PT, R3, R24, RZ, 0x181f ;  /* 0x00181fff18037589 */ /* 0x00032800000e0000 */
[----:B------:R1:W0:Y:S02]  /*e000*/  SHFL.IDX PT, R21, R32, RZ, 0x181f ;  /* 0x00181fff20157589 */ /* 0x00022400000e0000 */
.L_x_891:
[----:B------:R-:W5:Y:S01]  /*e010*/  LDL R5, [R1+0x54] ;  /* 0x0000540001057983 */ /* 0x000f620000100800 */
[----:B------:R-:W-:Y:S01]  /*e020*/  ULDC UR4, c[0x0][0x448] ;  /* 0x0001120000047ab9 */ /* 0x000fe20000000800 */
[----:B------:R-:W-:Y:S01]  /*e030*/  BSSY B1, `(.L_x_605) ;  /* 0x000001f000017945 */ /* 0x000fe20003800000 */
[----:B------:R-:W-:Y:S01]  /*e040*/  IMAD R30, R92, UR4, RZ ;  /* 0x000000045c1e7c24 */ /* 0x000fe2000f8e02ff */
[----:B------:R-:W-:Y:S02]  /*e050*/  CS2R R6, SRZ ;  /* 0x0000000000067805 */ /* 0x000fe4000001ff00 */
[----:B------:R-:W-:Y:S02]  /*e060*/  CS2R R8, SRZ ;  /* 0x0000000000087805 */ /* 0x000fe4000001ff00 */
[----:B------:R-:W-:Y:S02]  /*e070*/  CS2R R10, SRZ ;  /* 0x00000000000a7805 */ /* 0x000fe4000001ff00 */
[----:B------:R-:W-:Y:S01]  /*e080*/  ISETP.GE.AND P0, PT, R0, R30, PT ;  /* 0x0000001e0000720c */ /* 0x000fe20003f06270 */
[----:B------:R-:W-:Y:S01]  /*e090*/  IMAD R30, R41, -0x80, R30 ;  /* 0xffffff80291e7824 */ /* 0x000fe200078e021e */
[----:B-----5:R-:W-:-:S04]  /*e0a0*/  LEA.HI R4, R5, R5, RZ, 0x1 ;  /* 0x0000000505047211 */ /* 0x020fc800078f08ff */
[----:B------:R-:W-:-:S05]  /*e0b0*/  LOP3.LUT R4, R4, 0xfffffffe, RZ, 0xc0, !PT ;  /* 0xfffffffe04047812 */ /* 0x000fca00078ec0ff */
[----:B-1----:R-:W-:Y:S01]  /*e0c0*/  IMAD.IADD R32, R5, 0x1, -R4 ;  /* 0x0000000105207824 */ /* 0x002fe200078e0a04 */
[----:B------:R-:W-:-:S04]  /*e0d0*/  CS2R R4, SRZ ;  /* 0x0000000000047805 */ /* 0x000fc8000001ff00 */
[----:B------:R-:W-:Y:S01]  /*e0e0*/  SHF.L.U32 R32, R32, 0x1f, RZ ;  /* 0x0000001f20207819 */ /* 0x000fe200000006ff */
[----:B------:R-:W-:Y:S06]  /*e0f0*/  @P0 BRA `(.L_x_606) ;  /* 0x0000000000480947 */ /* 0x000fec0003800000 */
[----:B------:R-:W3:Y:S01]  /*e100*/  LDL R24, [R1+0x40] ;  /* 0x0000400001187983 */ /* 0x000ee20000100800 */
[----:B------:R-:W-:Y:S02]  /*e110*/  ULDC UR4, c[0x0][0x3f4] ;  /* 0x0000fd0000047ab9 */ /* 0x000fe40000000800 */
[----:B------:R-:W-:Y:S02]  /*e120*/  ISETP.GE.AND P3, PT, R22, UR4, PT ;  /* 0x0000000416007c0c */ /* 0x000fe4000bf66270 */
[----:B------:R-:W-:Y:S02]  /*e130*/  ISETP.GE.AND P4, PT, R218, UR4, PT ;  /* 0x00000004da007c0c */ /* 0x000fe4000bf86270 */
[----:B------:R-:W-:-:S09]  /*e140*/  CS2R R8, SRZ ;  /* 0x0000000000087805 */ /* 0x000fd2000001ff00 */
[-C--:B--2---:R-:W-:Y:S02]  /*e150*/  @!P3 IADD3 R4, P0, R22, R27.reuse, RZ ;  /* 0x0000001b1604b210 */ /* 0x084fe40007f1e0ff */
[----:B------:R-:W-:Y:S02]  /*e160*/  @!P4 IADD3 R12, P1, R218, R27, RZ ;  /* 0x0000001bda0cc210 */ /* 0x000fe40007f3e0ff */
[----:B----4-:R-:W-:Y:S02]  /*e170*/  @!P3 IADD3.X R5, R3, R23, RZ, P0, !PT ;  /* 0x000000170305b210 */ /* 0x010fe400007fe4ff */
[-C--:B---3--:R-:W-:Y:S02]  /*e180*/  @!P3 IADD3 R14, P0, R22, R29.reuse, RZ ;  /* 0x0000001d160eb210 */ /* 0x088fe40007f1e0ff */
[----:B------:R-:W-:Y:S01]  /*e190*/  @!P4 IADD3 R20, P2, R218, R29, RZ ;  /* 0x0000001dda14c210 */ /* 0x000fe20007f5e0ff */
[----:B------:R1:W5:Y:S02]  /*e1a0*/  @!P3 LD.E.64 R6, desc[UR36][R4.64] ;  /* 0x000000240406b980 */ /* 0x000364000c101b00 */
[----:B0-----:R-:W-:-:S05]  /*e1b0*/  @!P3 IMAD.X R15, R21, 0x1, R23, P0 ;  /* 0x00000001150fb824 */ /* 0x001fca00000e0617 */
[----:B------:R0:W5:Y:S01]  /*e1c0*/  @!P3 LD.E.64 R10, desc[UR36][R14.64] ;  /* 0x000000240e0ab980 */ /* 0x000162000c101b00 */
[----:B-1----:R-:W-:Y:S01]  /*e1d0*/  CS2R R4, SRZ ;  /* 0x0000000000047805 */ /* 0x002fe2000001ff00 */
[--C-:B------:R-:W-:Y:S02]  /*e1e0*/  @!P4 IMAD.X R13, R3, 0x1, R24.reuse, P1 ;  /* 0x00000001030dc824 */ /* 0x100fe400008e0618 */
[----:B------:R-:W-:-:S03]  /*e1f0*/  @!P4 IMAD.X R21, R21, 0x1, R24, P2 ;  /* 0x000000011515c824 */ /* 0x000fc600010e0618 */
[----:B------:R0:W5:Y:S04]  /*e200*/  @!P4 LD.E.64 R4, desc[UR36][R12.64] ;  /* 0x000000240c04c980 */ /* 0x000168000c101b00 */
[----:B------:R0:W5:Y:S02]  /*e210*/  @!P4 LD.E.64 R8, desc[UR36][R20.64] ;  /* 0x000000241408c980 */ /* 0x000164000c101b00 */
.L_x_606:
[----:B------:R-:W-:Y:S05]  /*e220*/  BSYNC B1 ;  /* 0x0000000000017941 */ /* 0x000fea0003800000 */
.L_x_605:
[----:B------:R-:W1:Y:S01]  /*e230*/  SYNCS.PHASECHK.TRANS64.TRYWAIT P0, [R19+URZ+0x38800], R32 ;  /* 0x03880020130075a7 */ /* 0x000e62000800017f */
[----:B----45:R-:W-:Y:S01]  /*e240*/  SHF.R.U32.HI R3, RZ, 0x8, R4 ;  /* 0x00000008ff037819 */ /* 0x030fe20000011604 */
[----:B------:R-:W-:Y:S01]  /*e250*/  BSSY B1, `(.L_x_607) ;  /* 0x000002e000017945 */ /* 0x000fe20003800000 */
[----:B--2---:R-:W-:Y:S02]  /*e260*/  SHF.R.U32.HI R27, RZ, 0x8, R5 ;  /* 0x00000008ff1b7819 */ /* 0x004fe40000011605 */
[----:B0-----:R-:W-:Y:S02]  /*e270*/  LOP3.LUT R20, R4, 0xff, RZ, 0xc0, !PT ;  /* 0x000000ff04147812 */ /* 0x001fe400078ec0ff */
[----:B------:R-:W-:Y:S02]  /*e280*/  LOP3.LUT R3, R3, 0xff, RZ, 0xc0, !PT ;  /* 0x000000ff03037812 */ /* 0x000fe400078ec0ff */
[----:B------:R-:W-:Y:S02]  /*e290*/  LOP3.LUT R24, R5, 0xff, RZ, 0xc0, !PT ;  /* 0x000000ff05187812 */ /* 0x000fe400078ec0ff */
[----:B------:R-:W-:-:S02]  /*e2a0*/  LOP3.LUT R27, R27, 0xff, RZ, 0xc0, !PT ;  /* 0x000000ff1b1b7812 */ /* 0x000fc400078ec0ff */
[----:B------:R-:W-:Y:S02]  /*e2b0*/  PRMT R21, R3, 0x7604, R20 ;  /* 0x0000760403157816 */ /* 0x000fe40000000014 */
[----:B------:R-:W-:Y:S02]  /*e2c0*/  PRMT R24, R27, 0x7604, R24 ;  /* 0x000076041b187816 */ /* 0x000fe40000000018 */
[----:B------:R-:W-:Y:S02]  /*e2d0*/  SHF.R.U32.HI R3, RZ, 0x8, R8 ;  /* 0x00000008ff037819 */ /* 0x000fe40000011608 */
[----:B------:R-:W-:Y:S02]  /*e2e0*/  SHF.R.U32.HI R27, RZ, 0x8, R11 ;  /* 0x00000008ff1b7819 */ /* 0x000fe4000001160b */
[----:B------:R-:W-:Y:S02]  /*e2f0*/  SHF.R.U32.HI R31, RZ, 0x8, R9 ;  /* 0x00000008ff1f7819 */ /* 0x000fe40000011609 */
[----:B------:R-:W-:-:S02]  /*e300*/  LOP3.LUT R26, R8, 0xff, RZ, 0xc0, !PT ;  /* 0x000000ff081a7812 */ /* 0x000fc400078ec0ff */
[----:B------:R-:W-:Y:S02]  /*e310*/  LOP3.LUT R3, R3, 0xff, RZ, 0xc0, !PT ;  /* 0x000000ff03037812 */ /* 0x000fe400078ec0ff */
[----:B------:R-:W-:Y:S02]  /*e320*/  SHF.R.U32.HI R0, RZ, 0x8, R6 ;  /* 0x00000008ff007819 */ /* 0x000fe40000011606 */
[----:B------:R-:W-:Y:S02]  /*e330*/  SHF.R.U32.HI R15, RZ, 0x8, R7 ;  /* 0x00000008ff0f7819 */ /* 0x000fe40000011607 */
[----:B------:R-:W-:Y:S02]  /*e340*/  LOP3.LUT R20, R11, 0xff, RZ, 0xc0, !PT ;  /* 0x000000ff0b147812 */ /* 0x000fe400078ec0ff */
[----:B------:R-:W-:Y:S02]  /*e350*/  LOP3.LUT R27, R27, 0xff, RZ, 0xc0, !PT ;  /* 0x000000ff1b1b7812 */ /* 0x000fe400078ec0ff */
[----:B------:R-:W-:-:S02]  /*e360*/  LOP3.LUT R28, R9, 0xff, RZ, 0xc0, !PT ;  /* 0x000000ff091c7812 */ /* 0x000fc400078ec0ff */
[----:B------:R-:W-:Y:S02]  /*e370*/  LOP3.LUT R31, R31, 0xff, RZ, 0xc0, !PT ;  /* 0x000000ff1f1f7812 */ /* 0x000fe400078ec0ff */
[----:B------:R-:W-:Y:S02]  /*e380*/  PRMT R33, R3, 0x7604, R26 ;  /* 0x0000760403217816 */ /* 0x000fe4000000001a */
[----:B------:R-:W-:Y:S02]  /*e390*/  LOP3.LUT R12, R6, 0xff, RZ, 0xc0, !PT ;  /* 0x000000ff060c7812 */ /* 0x000fe400078ec0ff */
[----:B------:R-:W-:Y:S02]  /*e3a0*/  LOP3.LUT R14, R7, 0xff, RZ, 0xc0, !PT ;  /* 0x000000ff070e7812 */ /* 0x000fe400078ec0ff */
[----:B------:R-:W-:Y:S02]  /*e3b0*/  LOP3.LUT R13, R0, 0xff, RZ, 0xc0, !PT ;  /* 0x000000ff000d7812 */ /* 0x000fe400078ec0ff */
[----:B------:R-:W-:-:S02]  /*e3c0*/  LOP3.LUT R15, R15, 0xff, RZ, 0xc0, !PT ;  /* 0x000000ff0f0f7812 */ /* 0x000fc400078ec0ff */
[----:B------:R-:W-:Y:S02]  /*e3d0*/  PRMT R20, R27, 0x7604, R20 ;  /* 0x000076041b147816 */ /* 0x000fe40000000014 */
[----:B------:R-:W-:Y:S02]  /*e3e0*/  SHF.R.U32.HI R3, RZ, 0x10, R7 ;  /* 0x00000010ff037819 */ /* 0x000fe40000011607 */
[----:B------:R-:W-:Y:S02]  /*e3f0*/  SHF.R.U32.HI R0, RZ, 0x8, R10 ;  /* 0x00000008ff007819 */ /* 0x000fe4000001160a */
[----:B------:R-:W-:Y:S01]  /*e400*/  SHF.R.U32.HI R27, RZ, 0x10, R5 ;  /* 0x00000010ff1b7819 */ /* 0x000fe20000011605 */
[----:B------:R-:W-:Y:S01]  /*e410*/  IMAD.U32 R3, R3, 0x10000, RZ ;  /* 0x0001000003037824 */ /* 0x000fe200078e00ff */
[----:B------:R-:W-:Y:S02]  /*e420*/  SHF.R.U32.HI R35, RZ, 0x10, R9 ;  /* 0x00000010ff237819 */ /* 0x000fe40000011609 */
[----:B------:R-:W-:Y:S01]  /*e430*/  PRMT R28, R31, 0x7604, R28 ;  /* 0x000076041f1c7816 */ /* 0x000fe2000000001c */
[----:B------:R-:W-:Y:S01]  /*e440*/  IMAD.U32 R27, R27, 0x10000, RZ ;  /* 0x000100001b1b7824 */ /* 0x000fe200078e00ff */
[----:B------:R-:W-:Y:S01]  /*e450*/  SHF.R.U32.HI R31, RZ, 0x10, R11 ;  /* 0x00000010ff1f7819 */ /* 0x000fe2000001160b */
[----:B------:R-:W-:Y:S01]  /*e460*/  IMAD.U32 R35, R35, 0x10000, RZ ;  /* 0x0001000023237824 */ /* 0x000fe200078e00ff */
[----:B------:R-:W-:-:S02]  /*e470*/  PRMT R13, R13, 0x7604, R12 ;  /* 0x000076040d0d7816 */ /* 0x000fc4000000000c */
[----:B------:R-:W-:Y:S02]  /*e480*/  PRMT R14, R15, 0x7604, R14 ;  /* 0x000076040f0e7816 */ /* 0x000fe4000000000e */
[----:B------:R-:W-:Y:S02]  /*e490*/  LOP3.LUT R12, R10, 0xff, RZ, 0xc0, !PT ;  /* 0x000000ff0a0c7812 */ /* 0x000fe400078ec0ff */
[----:B------:R-:W-:Y:S02]  /*e4a0*/  LOP3.LUT R15, R0, 0xff, RZ, 0xc0, !PT ;  /* 0x000000ff000f7812 */ /* 0x000fe400078ec0ff */
[----:B------:R-:W-:Y:S02]  /*e4b0*/  SHF.L.U32 R31, R31, 0x10, RZ ;  /* 0x000000101f1f7819 */ /* 0x000fe400000006ff */
[----:B---3--:R-:W-:Y:S02]  /*e4c0*/  PRMT R29, R15, 0x7604, R12 ;  /* 0x000076040f1d7816 */ /* 0x008fe4000000000c */
[----:B------:R-:W-:-:S02]  /*e4d0*/  LOP3.LUT R15, R14, 0xff0000, R3, 0xf8, !PT ;  /* 0x00ff00000e0f7812 */ /* 0x000fc400078ef803 */
[----:B------:R-:W-:Y:S02]  /*e4e0*/  LOP3.LUT R27, R24, 0xff0000, R27, 0xf8, !PT ;  /* 0x00ff0000181b7812 */ /* 0x000fe400078ef81b */
[----:B------:R-:W-:Y:S02]  /*e4f0*/  LOP3.LUT R31, R20, 0xff0000, R31, 0xf8, !PT ;  /* 0x00ff0000141f7812 */ /* 0x000fe400078ef81f */
[----:B------:R-:W-:Y:S02]  /*e500*/  LOP3.LUT R35, R28, 0xff0000, R35, 0xf8, !PT ;  /* 0x00ff00001c237812 */ /* 0x000fe400078ef823 */
[----:B------:R-:W-:Y:S01]  /*e510*/  LOP3.LUT R3, R13, 0xff0000, R6, 0xf8, !PT ;  /* 0x00ff00000d037812 */ /* 0x000fe200078ef806 */
[----:B-1----:R-:W-:Y:S06]  /*e520*/  @!P0 BRA `(.L_x_608) ;  /* 0x000001cc00648947 */ /* 0x002fec0003800000 */
.L_x_892:
[----:B------:R-:W-:Y:S05]  /*e530*/  BSYNC B1 ;  /* 0x0000000000017941 */ /* 0x000fea0003800000 */
.L_x_607:
[----:B------:R-:W-:Y:S01]  /*e540*/  VIMNMX R14, R30, 0x80, PT ;  /* 0x000000801e0e7848 */ /* 0x000fe20003fe0100 */
[----:B------:R-:W-:Y:S01]  /*e550*/  BSSY B1, `(.L_x_609) ;  /* 0x00000ca000017945 */ /* 0x000fe20003800000 */
[----:B------:R-:W-:Y:S02]  /*e560*/  LOP3.LUT R21, R21, 0xff0000, R4, 0xf8, !PT ;  /* 0x00ff000015157812 */ /* 0x000fe400078ef804 */
[----:B------:R-:W-:Y:S02]  /*e570*/  ISETP.GE.AND P0, PT, R219, R14, PT ;  /* 0x0000000edb00720c */ /* 0x000fe40003f06270 */
[----:B------:R-:W-:Y:S02]  /*e580*/  LOP3.LUT R29, R29, 0xff0000, R10, 0xf8, !PT ;  /* 0x00ff00001d1d7812 */ /* 0x000fe400078ef80a */
[----:B------:R-:W-:Y:S02]  /*e590*/  LOP3.LUT R33, R33, 0xff0000, R8, 0xf8, !PT ;  /* 0x00ff000021217812 */ /* 0x000fe400078ef808 */
[----:B------:R-:W-:-:S02]  /*e5a0*/  LOP3.LUT R3, R3, 0xff000000, R6, 0xf8, !PT ;  /* 0xff00000003037812 */ /* 0x000fc400078ef806 */
[----:B------:R-:W-:Y:S02]  /*e5b0*/  LOP3.LUT R13, R15, 0xff000000, R7, 0xf8, !PT ;  /* 0xff0000000f0d7812 */ /* 0x000fe400078ef807 */
[----:B------:R-:W-:Y:S02]  /*e5c0*/  LOP3.LUT R0, R21, 0xff000000, R4, 0xf8, !PT ;  /* 0xff00000015007812 */ /* 0x000fe400078ef804 */
[----:B------:R-:W-:Y:S02]  /*e5d0*/  LOP3.LUT R12, R27, 0xff000000, R5, 0xf8, !PT ;  /* 0xff0000001b0c7812 */ /* 0x000fe400078ef805 */
[----:B------:R-:W-:Y:S02]  /*e5e0*/  LOP3.LUT R10, R29, 0xff000000, R10, 0xf8, !PT ;  /* 0xff0000001d0a7812 */ /* 0x000fe400078ef80a */
[----:B------:R-:W-:Y:S02]  /*e5f0*/  LOP3.LUT R11, R31, 0xff000000, R11, 0xf8, !PT ;  /* 0xff0000001f0b7812 */ /* 0x000fe400078ef80b */
[----:B------:R-:W-:-:S02]  /*e600*/  LOP3.LUT R8, R33, 0xff000000, R8, 0xf8, !PT ;  /* 0xff00000021087812 */ /* 0x000fc400078ef808 */
[----:B------:R-:W-:Y:S01]  /*e610*/  LOP3.LUT R9, R35, 0xff000000, R9, 0xf8, !PT ;  /* 0xff00000023097812 */ /* 0x000fe200078ef809 */
[----:B------:R-:W-:Y:S06]  /*e620*/  @P0 BRA `(.L_x_610) ;  /* 0x0000000800f00947 */ /* 0x000fec0003800000 */
[----:B------:R1:W5:Y:S01]  /*e630*/  LDL R42, [R1+0x30] ;  /* 0x00003000012a7983 */ /* 0x0003620000100800 */
[----:B------:R-:W2:Y:S01]  /*e640*/  LDC R5, c[0x0][0x3f4] ;  /* 0x0000fd00ff057b82 */ /* 0x000ea20000000800 */
[----:B------:R-:W-:Y:S01]  /*e650*/  BSSY B2, `(.L_x_611) ;  /* 0x000005e000027945 */ /* 0x000fe20003800000 */
[-C--:B--2---:R-:W-:Y:S02]  /*e660*/  ISETP.GE.AND P0, PT, R22, R5.reuse, PT ;  /* 0x000000051600720c */ /* 0x084fe40003f06270 */
[----:B------:R-:W-:-:S11]  /*e670*/  ISETP.GE.AND P1, PT, R218, R5, PT ;  /* 0x00000005da00720c */ /* 0x000fd60003f26270 */
[----:B-1----:R-:W-:Y:S05]  /*e680*/  @P0 BRA `(.L_x_612) ;  /* 0x0000000400680947 */ /* 0x002fea0003800000 */
[----:B-----5:R-:W1:Y:S01]  /*e690*/  LDS.128 R4, [R42+0x20400] ;  /* 0x020400002a047984 */ /* 0x020e620000000c00 */
[----:B------:R-:W-:Y:S02]  /*e6a0*/  F2FP.F16.E4M3.UNPACK_B R29, R10 ;  /* 0x0000000aff1d723e */ /* 0x000fe400020006ff */
[----:B------:R-:W-:-:S03]  /*e6b0*/  F2FP.F16.E4M3.UNPACK_B R27, R3 ;  /* 0x00000003ff1b723e */ /* 0x000fc600020006ff */
[----:B------:R-:W-:Y:S02]  /*e6c0*/  HADD2.F32 R30, -RZ, R29.H1_H1 ;  /* 0x3000001dff1e7230 */ /* 0x000fe40000004100 */
[----:B------:R-:W-:Y:S02]  /*e6d0*/  HADD2.F32 R28, -RZ, R27.H1_H1 ;  /* 0x3000001bff1c7230 */ /* 0x000fe40000004100 */
[----:B------:R-:W-:Y:S02]  /*e6e0*/  HADD2.F32 R29, -RZ, R29.H0_H0 ;  /* 0x2000001dff1d7230 */ /* 0x000fe40000004100 */
[----:B------:R-:W-:Y:S01]  /*e6f0*/  HADD2.F32 R27, -RZ, R27.H0_H0 ;  /* 0x2000001bff1b7230 */ /* 0x000fe20000004100 */
[-C--:B-1----:R-:W-:Y:S02]  /*e700*/  F2FP.F16.E4M3.UNPACK_B R15, R4.reuse.H1 ;  /* 0x00000004ff0f723e */ /* 0x082fe400030006ff */
[-C--:B------:R-:W-:Y:S02]  /*e710*/  F2FP.F16.E4M3.UNPACK_B R21, R5.reuse ;  /* 0x00000005ff15723e */ /* 0x080fe400020006ff */
[----:B------:R-:W-:Y:S01]  /*e720*/  F2FP.F16.E4M3.UNPACK_B R24, R5.H1 ;  /* 0x00000005ff18723e */ /* 0x000fe200030006ff */
[--C-:B------:R-:W-:Y:S01]  /*e730*/  HADD2.F32 R20, -RZ, R15.reuse.H0_H0 ;  /* 0x2000000fff147230 */ /* 0x100fe20000004100 */
[----:B------:R-:W-:Y:S01]  /*e740*/  F2FP.F16.E4M3.UNPACK_B R4, R4 ;  /* 0x00000004ff04723e */ /* 0x000fe200020006ff */
[----:B------:R-:W-:Y:S01]  /*e750*/  HADD2.F32 R15, -RZ, R15.H1_H1 ;  /* 0x3000000fff0f7230 */ /* 0x000fe20000004100 */
[----:B------:R-:W-:-:S02]  /*e760*/  F2FP.F16.E4M3.UNPACK_B R26, R6 ;  /* 0x00000006ff1a723e */ /* 0x000fc400020006ff */
[----:B------:R-:W-:Y:S02]  /*e770*/  F2FP.F16.E4M3.UNPACK_B R6, R6.H1 ;  /* 0x00000006ff06723e */ /* 0x000fe400030006ff */
[C---:B------:R-:W-:Y:S01]  /*e780*/  FMUL.FTZ R5, R15.reuse, R30 ;  /* 0x0000001e0f057220 */ /* 0x040fe20000410000 */
[-C--:B------:R-:W-:Y:S01]  /*e790*/  FMUL.FTZ R31, R15, R28.reuse ;  /* 0x0000001c0f1f7220 */ /* 0x080fe20000410000 */
[----:B------:R-:W-:Y:S02]  /*e7a0*/  F2FP.F16.E4M3.UNPACK_B R15, R7 ;  /* 0x00000007ff0f723e */ /* 0x000fe400020006ff */
[C---:B------:R-:W-:Y:S01]  /*e7b0*/  FFMA.FTZ R33, R20.reuse, R28, -R5 ;  /* 0x0000001c14217223 */ /* 0x040fe20000010805 */
[--C-:B------:R-:W-:Y:S01]  /*e7c0*/  HADD2.F32 R5, -RZ, R4.reuse.H1_H1 ;  /* 0x30000004ff057230 */ /* 0x100fe20000004100 */
[----:B------:R-:W-:Y:S01]  /*e7d0*/  F2FP.F16.E4M3.UNPACK_B R28, R10.H1 ;  /* 0x0000000aff1c723e */ /* 0x000fe200030006ff */
[----:B------:R-:W-:Y:S01]  /*e7e0*/  FFMA.FTZ R34, R20, R30, R31 ;  /* 0x0000001e14227223 */ /* 0x000fe2000001001f */
[----:B------:R-:W-:Y:S01]  /*e7f0*/  HADD2.F32 R4, -RZ, R4.H0_H0 ;  /* 0x20000004ff047230 */ /* 0x000fe20000004100 */
[----:B------:R-:W-:Y:S01]  /*e800*/  F2FP.F16.E4M3.UNPACK_B R20, R3.H1 ;  /* 0x00000003ff14723e */ /* 0x000fe200030006ff */
[C---:B------:R-:W-:Y:S01]  /*e810*/  FMUL.FTZ R31, R5.reuse, R29 ;  /* 0x0000001d051f7220 */ /* 0x040fe20000410000 */
[----:B0-----:R-:W-:Y:S01]  /*e820*/  FMUL.FTZ R32, R5, R27 ;  /* 0x0000001b05207220 */ /* 0x001fe20000410000 */
[----:B------:R-:W-:Y:S01]  /*e830*/  HADD2.F32 R30, -RZ, R28.H1_H1 ;  /* 0x3000001cff1e7230 */ /* 0x000fe20000004100 */
[----:B------:R-:W-:Y:S01]  /*e840*/  F2FP.F16.E4M3.UNPACK_B R7, R7.H1 ;  /* 0x00000007ff07723e */ /* 0x000fe200030006ff */
[----:B------:R-:W-:-:S02]  /*e850*/  HADD2.F32 R5, -RZ, R24.H1_H1 ;  /* 0x30000018ff057230 */ /* 0x000fc40000004100 */
[C---:B------:R-:W-:Y:S01]  /*e860*/  FFMA.FTZ R31, R4.reuse, R27, -R31 ;  /* 0x0000001b041f7223 */ /* 0x040fe2000001081f */
[----:B------:R-:W-:Y:S01]  /*e870*/  FFMA.FTZ R32, R4, R29, R32 ;  /* 0x0000001d04207223 */ /* 0x000fe20000010020 */
[----:B------:R-:W-:Y:S02]  /*e880*/  HADD2.F32 R27, -RZ, R20.H1_H1 ;  /* 0x30000014ff1b7230 */ /* 0x000fe40000004100 */
[----:B------:R-:W-:Y:S02]  /*e890*/  HADD2.F32 R24, -RZ, R24.H0_H0 ;  /* 0x20000018ff187230 */ /* 0x000fe40000004100 */
[C---:B------:R-:W-:Y:S01]  /*e8a0*/  FMUL.FTZ R29, R5.reuse, R30 ;  /* 0x0000001e051d7220 */ /* 0x040fe20000410000 */
[----:B------:R-:W-:Y:S02]  /*e8b0*/  HADD2.F32 R28, -RZ, R28.H0_H0 ;  /* 0x2000001cff1c7230 */ /* 0x000fe40000004100 */
[----:B------:R-:W-:Y:S01]  /*e8c0*/  FMUL.FTZ R5, R5, R27 ;  /* 0x0000001b05057220 */ /* 0x000fe20000410000 */
[----:B------:R-:W-:-:S02]  /*e8d0*/  HADD2.F32 R4, -RZ, R21.H1_H1 ;  /* 0x30000015ff047230 */ /* 0x000fc40000004100 */
[C---:B------:R-:W-:Y:S01]  /*e8e0*/  FFMA.FTZ R37, R24.reuse, R27, -R29 ;  /* 0x0000001b18257223 */ /* 0x040fe2000001081d */
[----:B------:R-:W-:Y:S01]  /*e8f0*/  F2FP.F16.E4M3.UNPACK_B R27, R11 ;  /* 0x0000000bff1b723e */ /* 0x000fe200020006ff */
[----:B------:R-:W-:Y:S02]  /*e900*/  HADD2.F32 R20, -RZ, R20.H0_H0 ;  /* 0x20000014ff147230 */ /* 0x000fe40000004100 */
[----:B------:R-:W-:Y:S01]  /*e910*/  FFMA.FTZ R30, R24, R30, R5 ;  /* 0x0000001e181e7223 */ /* 0x000fe20000010005 */
[----:B------:R-:W-:Y:S02]  /*e920*/  HADD2.F32 R21, -RZ, R21.H0_H0 ;  /* 0x20000015ff157230 */ /* 0x000fe40000004100 */
[C---:B------:R-:W-:Y:S01]  /*e930*/  FMUL.FTZ R36, R4.reuse, R28 ;  /* 0x0000001c04247220 */ /* 0x040fe20000410000 */
[----:B------:R-:W-:Y:S01]  /*e940*/  F2FP.F16.E4M3.UNPACK_B R24, R13 ;  /* 0x0000000dff18723e */ /* 0x000fe200020006ff */
[----:B------:R-:W-:Y:S02]  /*e950*/  HADD2.F32 R29, -RZ, R27.H1_H1 ;  /* 0x3000001bff1d7230 */ /* 0x000fe40000004100 */
[----:B------:R-:W-:Y:S01]  /*e960*/  FMUL.FTZ R35, R4, R20 ;  /* 0x0000001404237220 */ /* 0x000fe20000410000 */
[----:B------:R-:W-:-:S02]  /*e970*/  HADD2.F32 R5, -RZ, R6.H1_H1 ;  /* 0x30000006ff057230 */ /* 0x000fc40000004100 */
[C---:B------:R-:W-:Y:S01]  /*e980*/  FFMA.FTZ R36, R21.reuse, R20, -R36 ;  /* 0x0000001415247223 */ /* 0x040fe20000010824 */
[----:B------:R-:W-:Y:S02]  /*e990*/  HADD2.F32 R20, -RZ, R24.H1_H1 ;  /* 0x30000018ff147230 */ /* 0x000fe40000004100 */
[----:B------:R-:W-:Y:S01]  /*e9a0*/  FFMA.FTZ R35, R21, R28, R35 ;  /* 0x0000001c15237223 */ /* 0x000fe20000010023 */
[----:B------:R-:W-:Y:S02]  /*e9b0*/  HADD2.F32 R6, -RZ, R6.H0_H0 ;  /* 0x20000006ff067230 */ /* 0x000fe40000004100 */
[C---:B------:R-:W-:Y:S01]  /*e9c0*/  FMUL.FTZ R39, R5.reuse, R29 ;  /* 0x0000001d05277220 */ /* 0x040fe20000410000 */
[----:B------:R-:W-:Y:S02]  /*e9d0*/  HADD2.F32 R27, -RZ, R27.H0_H0 ;  /* 0x2000001bff1b7230 */ /* 0x000fe40000004100 */
[----:B------:R-:W-:Y:S01]  /*e9e0*/  FMUL.FTZ R41, R5, R20 ;  /* 0x0000001405297220 */ /* 0x000fe20000410000 */
[----:B------:R-:W-:-:S02]  /*e9f0*/  HADD2.F32 R4, -RZ, R26.H1_H1 ;  /* 0x3000001aff047230 */ /* 0x000fc40000004100 */
[----:B------:R-:W-:Y:S01]  /*ea00*/  FFMA.FTZ R28, R6, R20, -R39 ;  /* 0x00000014061c7223 */ /* 0x000fe20000010827 */
[----:B------:R-:W-:Y:S01]  /*ea10*/  HADD2.F32 R21, -RZ, R24.H0_H0 ;  /* 0x20000018ff157230 */ /* 0x000fe20000004100 */
[----:B------:R-:W-:Y:S01]  /*ea20*/  F2FP.F16.E4M3.UNPACK_B R5, R13.H1 ;  /* 0x0000000dff05723e */ /* 0x000fe200030006ff */
[----:B------:R-:W-:Y:S02]  /*ea30*/  HADD2.F32 R26, -RZ, R26.H0_H0 ;  /* 0x2000001aff1a7230 */ /* 0x000fe40000004100 */
[----:B------:R-:W-:Y:S01]  /*ea40*/  FMUL.FTZ R39, R4, R27 ;  /* 0x0000001b04277220 */ /* 0x000fe20000410000 */
[----:B------:R-:W-:Y:S01]  /*ea50*/  FFMA.FTZ R41, R6, R29, R41 ;  /* 0x0000001d06297223 */ /* 0x000fe20000010029 */
[----:B------:R-:W-:Y:S01]  /*ea60*/  FMUL.FTZ R20, R4, R21 ;  /* 0x0000001504147220 */ /* 0x000fe20000410000 */
[----:B------:R-:W-:Y:S01]  /*ea70*/  F2FP.F16.E4M3.UNPACK_B R4, R11.H1 ;  /* 0x0000000bff04723e */ /* 0x000fe200030006ff */
[----:B------:R-:W-:Y:S01]  /*ea80*/  FFMA.FTZ R39, R26, R21, -R39 ;  /* 0x000000151a277223 */ /* 0x000fe20000010827 */
[----:B------:R-:W-:-:S02]  /*ea90*/  HADD2.F32 R6, -RZ, R5.H0_H0 ;  /* 0x20000005ff067230 */ /* 0x000fc40000004100 */
[----:B------:R-:W-:Y:S01]  /*eaa0*/  FFMA.FTZ R26, R26, R27, R20 ;  /* 0x0000001b1a1a7223 */ /* 0x000fe20000010014 */
[----:B------:R-:W-:Y:S01]  /*eab0*/  HADD2.F32 R20, -RZ, R5.H1_H1 ;  /* 0x30000005ff147230 */ /* 0x000fe20000004100 */
[----:B------:R-:W-:Y:S01]  /*eac0*/  F2FP.SATFINITE.E4M3.F32.PACK_AB_MERGE_C R30, R30, R37, RZ ;  /* 0x000000251e1e723e */ /* 0x000fe200048070ff */
[--C-:B------:R-:W-:Y:S02]  /*ead0*/  HADD2.F32 R24, -RZ, R4.reuse.H1_H1 ;  /* 0x30000004ff187230 */ /* 0x100fe40000004100 */
[----:B------:R-:W-:Y:S02]  /*eae0*/  HADD2.F32 R5, -RZ, R7.H1_H1 ;  /* 0x30000007ff057230 */ /* 0x000fe40000004100 */
[----:B------:R-:W-:Y:S02]  /*eaf0*/  HADD2.F32 R21, -RZ, R4.H0_H0 ;  /* 0x20000004ff157230 */ /* 0x000fe40000004100 */
[----:B------:R-:W-:Y:S02]  /*eb00*/  HADD2.F32 R4, -RZ, R15.H1_H1 ;  /* 0x3000000fff047230 */ /* 0x000fe40000004100 */
[----:B------:R-:W-:Y:S01]  /*eb10*/  FMUL.FTZ R40, R5, R24 ;  /* 0x0000001805287220 */ /* 0x000fe20000410000 */
[----:B------:R-:W-:-:S02]  /*eb20*/  HADD2.F32 R7, -RZ, R7.H0_H0 ;  /* 0x20000007ff077230 */ /* 0x000fc40000004100 */
[----:B------:R-:W-:Y:S01]  /*eb30*/  FMUL.FTZ R5, R5, R20 ;  /* 0x0000001405057220 */ /* 0x000fe20000410000 */
[----:B------:R-:W-:Y:S02]  /*eb40*/  HADD2.F32 R15, -RZ, R15.H0_H0 ;  /* 0x2000000fff0f7230 */ /* 0x000fe40000004100 */
[CC--:B------:R-:W-:Y:S01]  /*eb50*/  FMUL.FTZ R38, R4.reuse, R21.reuse ;  /* 0x0000001504267220 */ /* 0x0c0fe20000410000 */
[----:B------:R-:W-:Y:S01]  /*eb60*/  FMUL.FTZ R4, R4, R6 ;  /* 0x0000000604047220 */ /* 0x000fe20000410000 */
[C---:B------:R-:W-:Y:S01]  /*eb70*/  FFMA.FTZ R40, R7.reuse, R20, -R40 ;  /* 0x0000001407287223 */ /* 0x040fe20000010828 */
[----:B------:R-:W-:Y:S01]  /*eb80*/  FFMA.FTZ R5, R7, R24, R5 ;  /* 0x0000001807057223 */ /* 0x000fe20000010005 */
[C---:B------:R-:W-:Y:S01]  /*eb90*/  FFMA.FTZ R7, R15.reuse, R6, -R38 ;  /* 0x000000060f077223 */ /* 0x040fe20000010826 */
[----:B------:R-:W-:Y:S01]  /*eba0*/  FFMA.FTZ R20, R15, R21, R4 ;  /* 0x000000150f147223 */ /* 0x000fe20000010004 */
[----:B------:R-:W-:Y:S02]  /*ebb0*/  F2FP.SATFINITE.E4M3.F32.PACK_AB_MERGE_C R4, R34, R33, RZ ;  /* 0x000000212204723e */ /* 0x000fe400048070ff */
[----:B------:R-:W-:-:S02]  /*ebc0*/  F2FP.SATFINITE.E4M3.F32.PACK_AB_MERGE_C R6, R41, R28, RZ ;  /* 0x0000001c2906723e */ /* 0x000fc400048070ff */
[----:B------:R-:W-:Y:S02]  /*ebd0*/  F2FP.SATFINITE.E4M3.F32.PACK_AB_MERGE_C R40, R5, R40, RZ ;  /* 0x000000280528723e */ /* 0x000fe400048070ff */
[----:B------:R-:W-:Y:S02]  /*ebe0*/  F2FP.SATFINITE.E4M3.F32.PACK_AB_MERGE_C R4, R32, R31, R4 ;  /* 0x0000001f2004723e */ /* 0x000fe40004807004 */
[----:B------:R-:W-:Y:S02]  /*ebf0*/  F2FP.SATFINITE.E4M3.F32.PACK_AB_MERGE_C R5, R35, R36, R30 ;  /* 0x000000242305723e */ /* 0x000fe4000480701e */
[----:B------:R-:W-:Y:S02]  /*ec00*/  F2FP.SATFINITE.E4M3.F32.PACK_AB_MERGE_C R6, R26, R39, R6 ;  /* 0x000000271a06723e */ /* 0x000fe40004807006 */
[----:B------:R-:W-:-:S05]  /*ec10*/  F2FP.SATFINITE.E4M3.F32.PACK_AB_MERGE_C R7, R20, R7, R40 ;  /* 0x000000071407723e */ /* 0x000fca0004807028 */
[----:B------:R1:W-:Y:S02]  /*ec20*/  STS.128 [R42+0x20400], R4 ;  /* 0x020400042a007388 */ /* 0x0003e40000000c00 */
.L_x_612:
[----:B------:R-:W-:Y:S05]  /*ec30*/  BSYNC B2 ;  /* 0x0000000000027941 */ /* 0x000fea0003800000 */
.L_x_611:
[----:B------:R-:W-:Y:S05]  /*ec40*/  @P1 BRA `(.L_x_610) ;  /* 0x0000000400681947 */ /* 0x000fea0003800000 */
[----:B-1---5:R-:W1:Y:S01]  /*ec50*/  LDS.128 R4, [R42+0x24400] ;  /* 0x024400002a047984 */ /* 0x022e620000000c00 */
        /* <DEDUP_REMOVED lines=89> */
.L_x_610:
[----:B------:R-:W-:Y:S05]  /*f1f0*/  BSYNC B1 ;  /* 0x0000000000017941 */ /* 0x000fea0003800000 */
.L_x_609:
[----:B-12---:R-:W-:Y:S01]  /*f200*/  VIADD R4, R219, 0x20 ;  /* 0x00000020db047836 */ /* 0x006fe20000000000 */
[----:B------:R-:W-:Y:S04]  /*f210*/  BSSY B1, `(.L_x_613) ;  /* 0x00000bf000017945 */ /* 0x000fe80003800000 */
[----:B------:R-:W-:-:S13]  /*f220*/  ISETP.GE.AND P0, PT, R4, R14, PT ;  /* 0x0000000e0400720c */ /* 0x000fda0003f06270 */
[----:B------:R-:W-:Y:S05]  /*f230*/  @P0 BRA `(.L_x_614) ;  /* 0x0000000800f00947 */ /* 0x000fea0003800000 */
[----:B-----5:R1:W5:Y:S01]  /*f240*/  LDL R42, [R1+0x30] ;  /* 0x00003000012a7983 */ /* 0x0203620000100800 */
[----:B------:R-:W2:Y:S01]  /*f250*/  LDC R5, c[0x0][0x3f4] ;  /* 0x0000fd00ff057b82 */ /* 0x000ea20000000800 */
[----:B------:R-:W-:Y:S01]  /*f260*/  BSSY B2, `(.L_x_615) ;  /* 0x000005e000027945 */ /* 0x000fe20003800000 */
[-C--:B--2---:R-:W-:Y:S02]  /*f270*/  ISETP.GE.AND P0, PT, R22, R5.reuse, PT ;  /* 0x000000051600720c */ /* 0x084fe40003f06270 */
[----:B------:R-:W-:-:S11]  /*f280*/  ISETP.GE.AND P1, PT, R218, R5, PT ;  /* 0x00000005da00720c */ /* 0x000fd60003f26270 */
[----:B-1----:R-:W-:Y:S05]  /*f290*/  @P0 BRA `(.L_x_616) ;  /* 0x0000000400680947 */ /* 0x002fea0003800000 */
[----:B-----5:R-:W1:Y:S01]  /*f2a0*/  LDS.128 R4, [R42+0x21400] ;  /* 0x021400002a047984 */ /* 0x020e620000000c00 */
[----:B------:R-:W-:Y:S02]  /*f2b0*/  F2FP.F16.E4M3.UNPACK_B R29, R3 ;  /* 0x00000003ff1d723e */ /* 0x000fe400020006ff */
[-C--:B------:R-:W-:Y:S02]  /*f2c0*/  F2FP.F16.E4M3.UNPACK_B R30, R10.reuse ;  /* 0x0000000aff1e723e */ /* 0x080fe400020006ff */
[----:B------:R-:W-:Y:S01]  /*f2d0*/  F2FP.F16.E4M3.UNPACK_B R33, R10.H1 ;  /* 0x0000000aff21723e */ /* 0x000fe200030006ff */
[----:B------:R-:W-:Y:S01]  /*f2e0*/  HADD2.F32 R28, -RZ, R29.H1_H1 ;  /* 0x3000001dff1c7230 */ /* 0x000fe20000004100 */
[----:B------:R-:W-:Y:S01]  /*f2f0*/  F2FP.F16.E4M3.UNPACK_B R37, R11 ;  /* 0x0000000bff25723e */ /* 0x000fe200020006ff */
[----:B0-----:R-:W-:Y:S02]  /*f300*/  HADD2.F32 R32, -RZ, R30.H1_H1 ;  /* 0x3000001eff207230 */ /* 0x001fe40000004100 */
[----:B------:R-:W-:-:S02]  /*f310*/  HADD2.F32 R34, -RZ, R33.H1_H1 ;  /* 0x30000021ff227230 */ /* 0x000fc40000004100 */
[----:B------:R-:W-:Y:S02]  /*f320*/  HADD2.F32 R35, -RZ, R33.H0_H0 ;  /* 0x20000021ff237230 */ /* 0x000fe40000004100 */
[--C-:B------:R-:W-:Y:S02]  /*f330*/  HADD2.F32 R40, -RZ, R37.reuse.H1_H1 ;  /* 0x30000025ff287230 */ /* 0x100fe40000004100 */
        /* <DEDUP_REMOVED lines=9> */
[-C--:B------:R-:W-:Y:S01]  /*f3d0*/  FMUL.FTZ R5, R32, R15.reuse ;  /* 0x0000000f20057220 */ /* 0x080fe20000410000 */
[C---:B------:R-:W-:Y:S01]  /*f3e0*/  FMUL.FTZ R27, R28.reuse, R15 ;  /* 0x0000000f1c1b7220 */ /* 0x040fe20000410000 */
[----:B------:R-:W-:Y:S02]  /*f3f0*/  F2FP.F16.E4M3.UNPACK_B R15, R7 ;  /* 0x00000007ff0f723e */ /* 0x000fe400020006ff */
[-C--:B------:R-:W-:Y:S01]  /*f400*/  FFMA.FTZ R28, R28, R20.reuse, -R5 ;  /* 0x000000141c1c7223 */ /* 0x080fe20000010805 */
[----:B------:R-:W-:Y:S01]  /*f410*/  FFMA.FTZ R31, R32, R20, R27 ;  /* 0x00000014201f7223 */ /* 0x000fe2000001001b */
[----:B------:R-:W-:Y:S01]  /*f420*/  HADD2.F32 R32, -RZ, R30.H0_H0 ;  /* 0x2000001eff207230 */ /* 0x000fe20000004100 */
[----:B------:R-:W-:Y:S01]  /*f430*/  F2FP.F16.E4M3.UNPACK_B R30, R3.H1 ;  /* 0x00000003ff1e723e */ /* 0x000fe200030006ff */
[----:B------:R-:W-:Y:S01]  /*f440*/  HADD2.F32 R5, -RZ, R4.H1_H1 ;  /* 0x30000004ff057230 */ /* 0x000fe20000004100 */
[----:B------:R-:W-:Y:S01]  /*f450*/  F2FP.F16.E4M3.UNPACK_B R7, R7.H1 ;  /* 0x00000007ff07723e */ /* 0x000fe200030006ff */
[----:B------:R-:W-:-:S02]  /*f460*/  HADD2.F32 R20, -RZ, R29.H0_H0 ;  /* 0x2000001dff147230 */ /* 0x000fc40000004100 */
[----:B------:R-:W-:Y:S02]  /*f470*/  HADD2.F32 R4, -RZ, R4.H0_H0 ;  /* 0x20000004ff047230 */ /* 0x000fe40000004100 */
[-C--:B------:R-:W-:Y:S01]  /*f480*/  FMUL.FTZ R27, R32, R5.reuse ;  /* 0x00000005201b7220 */ /* 0x080fe20000410000 */
[----:B------:R-:W-:Y:S02]  /*f490*/  HADD2.F32 R33, -RZ, R30.H0_H0 ;  /* 0x2000001eff217230 */ /* 0x000fe40000004100 */
[C---:B------:R-:W-:Y:S01]  /*f4a0*/  FMUL.FTZ R29, R20.reuse, R5 ;  /* 0x00000005141d7220 */ /* 0x040fe20000410000 */
[--C-:B------:R-:W-:Y:S02]  /*f4b0*/  HADD2.F32 R5, -RZ, R24.reuse.H1_H1 ;  /* 0x30000018ff057230 */ /* 0x100fe40000004100 */
[-C--:B------:R-:W-:Y:S01]  /*f4c0*/  FFMA.FTZ R27, R20, R4.reuse, -R27 ;  /* 0x00000004141b7223 */ /* 0x080fe2000001081b */
[----:B------:R-:W-:Y:S02]  /*f4d0*/  HADD2.F32 R24, -RZ, R24.H0_H0 ;  /* 0x20000018ff187230 */ /* 0x000fe40000004100 */
[----:B------:R-:W-:Y:S01]  /*f4e0*/  FFMA.FTZ R20, R32, R4, R29 ;  /* 0x0000000420147223 */ /* 0x000fe2000001001d */
[----:B------:R-:W-:-:S02]  /*f4f0*/  HADD2.F32 R32, -RZ, R30.H1_H1 ;  /* 0x3000001eff207230 */ /* 0x000fc40000004100 */
[-C--:B------:R-:W-:Y:S01]  /*f500*/  FMUL.FTZ R29, R34, R5.reuse ;  /* 0x00000005221d7220 */ /* 0x080fe20000410000 */
[--C-:B------:R-:W-:Y:S02]  /*f510*/  HADD2.F32 R4, -RZ, R21.reuse.H1_H1 ;  /* 0x30000015ff047230 */ /* 0x100fe40000004100 */
[----:B------:R-:W-:Y:S02]  /*f520*/  HADD2.F32 R21, -RZ, R21.H0_H0 ;  /* 0x20000015ff157230 */ /* 0x000fe40000004100 */
[C---:B------:R-:W-:Y:S01]  /*f530*/  FMUL.FTZ R5, R32.reuse, R5 ;  /* 0x0000000520057220 */ /* 0x040fe20000410000 */
[----:B------:R-:W-:Y:S01]  /*f540*/  FFMA.FTZ R29, R32, R24, -R29 ;  /* 0x00000018201d7223 */ /* 0x000fe2000001081d */
[----:B------:R-:W-:Y:S01]  /*f550*/  FMUL.FTZ R30, R35, R4 ;  /* 0x00000004231e7220 */ /* 0x000fe20000410000 */
[----:B------:R-:W-:Y:S01]  /*f560*/  F2FP.F16.E4M3.UNPACK_B R32, R13 ;  /* 0x0000000dff20723e */ /* 0x000fe200020006ff */
[----:B------:R-:W-:Y:S01]  /*f570*/  FFMA.FTZ R24, R34, R24, R5 ;  /* 0x0000001822187223 */ /* 0x000fe20000010005 */
[----:B------:R-:W-:Y:S01]  /*f580*/  FMUL.FTZ R4, R33, R4 ;  /* 0x0000000421047220 */ /* 0x000fe20000410000 */
[----:B------:R-:W-:-:S02]  /*f590*/  HADD2.F32 R5, -RZ, R6.H1_H1 ;  /* 0x30000006ff057230 */ /* 0x000fc40000004100 */
[-C--:B------:R-:W-:Y:S01]  /*f5a0*/  FFMA.FTZ R30, R33, R21.reuse, -R30 ;  /* 0x00000015211e7223 */ /* 0x080fe2000001081e */
[----:B------:R-:W-:Y:S02]  /*f5b0*/  HADD2.F32 R34, -RZ, R32.H1_H1 ;  /* 0x30000020ff227230 */ /* 0x000fe40000004100 */
[----:B------:R-:W-:Y:S01]  /*f5c0*/  FFMA.FTZ R21, R35, R21, R4 ;  /* 0x0000001523157223 */ /* 0x000fe20000010004 */
[----:B------:R-:W-:Y:S02]  /*f5d0*/  HADD2.F32 R6, -RZ, R6.H0_H0 ;  /* 0x20000006ff067230 */ /* 0x000fe40000004100 */
[-C--:B------:R-:W-:Y:S01]  /*f5e0*/  FMUL.FTZ R33, R40, R5.reuse ;  /* 0x0000000528217220 */ /* 0x080fe20000410000 */
[----:B------:R-:W-:Y:S02]  /*f5f0*/  HADD2.F32 R36, -RZ, R32.H0_H0 ;  /* 0x20000020ff247230 */ /* 0x000fe40000004100 */
[----:B------:R-:W-:Y:S01]  /*f600*/  FMUL.FTZ R35, R34, R5 ;  /* 0x0000000522237220 */ /* 0x000fe20000410000 */
[----:B------:R-:W-:-:S02]  /*f610*/  HADD2.F32 R4, -RZ, R26.H1_H1 ;  /* 0x3000001aff047230 */ /* 0x000fc40000004100 */
[-C--:B------:R-:W-:Y:S01]  /*f620*/  FFMA.FTZ R32, R34, R6.reuse, -R33 ;  /* 0x0000000622207223 */ /* 0x080fe20000010821 */
[----:B------:R-:W-:Y:S01]  /*f630*/  HADD2.F32 R26, -RZ, R26.H0_H0 ;  /* 0x2000001aff1a7230 */ /* 0x000fe20000004100 */
[----:B------:R-:W-:Y:S01]  /*f640*/  F2FP.F16.E4M3.UNPACK_B R34, R13.H1 ;  /* 0x0000000dff22723e */ /* 0x000fe200030006ff */
[----:B------:R-:W-:Y:S01]  /*f650*/  FFMA.FTZ R35, R40, R6, R35 ;  /* 0x0000000628237223 */ /* 0x000fe20000010023 */
[-C--:B------:R-:W-:Y:S01]  /*f660*/  FMUL.FTZ R5, R38, R4.reuse ;  /* 0x0000000426057220 */ /* 0x080fe20000410000 */
[C---:B------:R-:W-:Y:S01]  /*f670*/  FMUL.FTZ R33, R36.reuse, R4 ;  /* 0x0000000424217220 */ /* 0x040fe20000410000 */
[----:B------:R-:W-:Y:S01]  /*f680*/  F2FP.F16.E4M3.UNPACK_B R4, R11.H1 ;  /* 0x0000000bff04723e */ /* 0x000fe200030006ff */
[----:B------:R-:W-:Y:S02]  /*f690*/  HADD2.F32 R39, -RZ, R34.H1_H1 ;  /* 0x30000022ff277230 */ /* 0x000fe40000004100 */
[----:B------:R-:W-:Y:S01]  /*f6a0*/  FFMA.FTZ R6, R36, R26, -R5 ;  /* 0x0000001a24067223 */ /* 0x000fe20000010805 */
[----:B------:R-:W-:-:S02]  /*f6b0*/  HADD2.F32 R5, -RZ, R7.H1_H1 ;  /* 0x30000007ff057230 */ /* 0x000fc40000004100 */
[----:B------:R-:W-:Y:S01]  /*f6c0*/  FFMA.FTZ R33, R38, R26, R33 ;  /* 0x0000001a26217223 */ /* 0x000fe20000010021 */
[--C-:B------:R-:W-:Y:S01]  /*f6d0*/  HADD2.F32 R43, -RZ, R4.reuse.H1_H1 ;  /* 0x30000004ff2b7230 */ /* 0x100fe20000004100 */
[----:B------:R-:W-:Y:S01]  /*f6e0*/  F2FP.SATFINITE.E4M3.F32.PACK_AB_MERGE_C R24, R24, R29, RZ ;  /* 0x0000001d1818723e */ /* 0x000fe200048070ff */
[----:B------:R-:W-:Y:S02]  /*f6f0*/  HADD2.F32 R41, -RZ, R4.H0_H0 ;  /* 0x20000004ff297230 */ /* 0x000fe40000004100 */
[-C--:B------:R-:W-:Y:S01]  /*f700*/  FMUL.FTZ R36, R39, R5.reuse ;  /* 0x0000000527247220 */ /* 0x080fe20000410000 */
[----:B------:R-:W-:Y:S01]  /*f710*/  HADD2.F32 R4, -RZ, R15.H1_H1 ;  /* 0x3000000fff047230 */ /* 0x000fe20000004100 */
[----:B------:R-:W-:Y:S01]  /*f720*/  F2FP.SATFINITE.E4M3.F32.PACK_AB_MERGE_C R32, R35, R32, RZ ;  /* 0x000000202320723e */ /* 0x000fe200048070ff */
[----:B------:R-:W-:Y:S02]  /*f730*/  HADD2.F32 R37, -RZ, R34.H0_H0 ;  /* 0x20000022ff257230 */ /* 0x000fe40000004100 */
[----:B------:R-:W-:Y:S01]  /*f740*/  FMUL.FTZ R34, R43, R5 ;  /* 0x000000052b227220 */ /* 0x000fe20000410000 */
[----:B------:R-:W-:-:S02]  /*f750*/  HADD2.F32 R7, -RZ, R7.H0_H0 ;  /* 0x20000007ff077230 */ /* 0x000fc40000004100 */
[-C--:B------:R-:W-:Y:S01]  /*f760*/  FMUL.FTZ R26, R41, R4.reuse ;  /* 0x00000004291a7220 */ /* 0x080fe20000410000 */
[----:B------:R-:W-:Y:S02]  /*f770*/  HADD2.F32 R15, -RZ, R15.H0_H0 ;  /* 0x2000000fff0f7230 */ /* 0x000fe40000004100 */
[----:B------:R-:W-:Y:S01]  /*f780*/  FMUL.FTZ R4, R37, R4 ;  /* 0x0000000425047220 */ /* 0x000fe20000410000 */
[----:B------:R-:W-:Y:S01]  /*f790*/  F2FP.SATFINITE.E4M3.F32.PACK_AB_MERGE_C R6, R33, R6, R32 ;  /* 0x000000062106723e */ /* 0x000fe20004807020 */
[-C--:B------:R-:W-:Y:S01]  /*f7a0*/  FFMA.FTZ R34, R39, R7.reuse, -R34 ;  /* 0x0000000727227223 */ /* 0x080fe20000010822 */
[----:B------:R-:W-:Y:S01]  /*f7b0*/  FFMA.FTZ R5, R43, R7, R36 ;  /* 0x000000072b057223 */ /* 0x000fe20000010024 */
[-C--:B------:R-:W-:Y:S01]  /*f7c0*/  FFMA.FTZ R7, R37, R15.reuse, -R26 ;  /* 0x0000000f25077223 */ /* 0x080fe2000001081a */
[----:B------:R-:W-:Y:S01]  /*f7d0*/  FFMA.FTZ R26, R41, R15, R4 ;  /* 0x0000000f291a7223 */ /* 0x000fe20000010004 */
[----:B------:R-:W-:Y:S02]  /*f7e0*/  F2FP.SATFINITE.E4M3.F32.PACK_AB_MERGE_C R4, R31, R28, RZ ;  /* 0x0000001c1f04723e */ /* 0x000fe400048070ff */
[----:B------:R-:W-:-:S02]  /*f7f0*/  F2FP.SATFINITE.E4M3.F32.PACK_AB_MERGE_C R34, R5, R34, RZ ;  /* 0x000000220522723e */ /* 0x000fc400048070ff */
[----:B------:R-:W-:Y:S02]  /*f800*/  F2FP.SATFINITE.E4M3.F32.PACK_AB_MERGE_C R4, R20, R27, R4 ;  /* 0x0000001b1404723e */ /* 0x000fe40004807004 */
[----:B------:R-:W-:Y:S02]  /*f810*/  F2FP.SATFINITE.E4M3.F32.PACK_AB_MERGE_C R5, R21, R30, R24 ;  /* 0x0000001e1505723e */ /* 0x000fe40004807018 */
[----:B------:R-:W-:-:S05]  /*f820*/  F2FP.SATFINITE.E4M3.F32.PACK_AB_MERGE_C R7, R26, R7, R34 ;  /* 0x000000071a07723e */ /* 0x000fca0004807022 */
[----:B------:R1:W-:Y:S02]  /*f830*/  STS.128 [R42+0x21400], R4 ;  /* 0x021400042a007388 */ /* 0x0003e40000000c00 */
.L_x_616:
[----:B------:R-:W-:Y:S05]  /*f840*/  BSYNC B2 ;  /* 0x0000000000027941 */ /* 0x000fea0003800000 */
.L_x_615:
[----:B------:R-:W-:Y:S05]  /*f850*/  @P1 BRA `(.L_x_614) ;  /* 0x0000000400681947 */ /* 0x000fea0003800000 */
[----:B-1---5:R-:W1:Y:S01]  /*f860*/  LDS.128 R4, [R42+0x25400] ;  /* 0x025400002a047984 */ /* 0x022e620000000c00 */
        /* <DEDUP_REMOVED lines=20> */
[-C--:B------:R-:W-:Y:S02]  /*f9b0*/  F2FP.F16.E4M3.UNPACK_B R15, R7.reuse ;  /* 0x00000007ff0f723e */ /* 0x080fe400020006ff */
        /* <DEDUP_REMOVED lines=34> */
[----:B------:R-:W-:Y:S01]  /*fbe0*/  FFMA.FTZ R32, R34, R6, -R33 ;  /* 0x0000000622207223 */ /* 0x000fe20000010821 */
        /* <DEDUP_REMOVED lines=33> */
.L_x_614:
[----:B------:R-:W-:Y:S05]  /*fe00*/  BSYNC B1 ;  /* 0x0000000000017941 */ /* 0x000fea0003800000 */
.L_x_613:
        /* <DEDUP_REMOVED lines=100> */
.L_x_620:
[----:B------:R-:W-:Y:S05]  /*10450*/  BSYNC B2 ;  /* 0x0000000000027941 */ /* 0x000fea0003800000 */
.L_x_619:
        /* <DEDUP_REMOVED lines=91> */
.L_x_618:
[----:B------:R-:W-:Y:S05]  /*10a10*/  BSYNC B1 ;  /* 0x0000000000017941 */ /* 0x000fea0003800000 */
.L_x_617:
[----:B-12---:R-:W-:-:S05]  /*10a20*/  VIADD R4, R219, 0x60 ;  /* 0x00000060db047836 */ /* 0x006fca0000000000 */
[----:B------:R-:W-:-:S13]  /*10a30*/  ISETP.GE.AND P0, PT, R4, R14, PT ;  /* 0x0000000e0400720c */ /* 0x000fda0003f06270 */
[----:B------:R-:W-:Y:S05]  /*10a40*/  @P0 BRA `(.L_x_621) ;  /* 0x00000044004c0947 */ /* 0x000fea0003800000 */
        /* <DEDUP_REMOVED lines=9> */
[--C-:B------:R-:W-:Y:S02]  /*10ae0*/  HADD2.F32 R31, -RZ, R30.reuse.H1_H1 ;  /* 0x3000001eff1f7230 */ /* 0x100fe40000004100 */
[----:B------:R-:W-:Y:S02]  /*10af0*/  HADD2.F32 R27, -RZ, R29.H1_H1 ;  /* 0x3000001dff1b7230 */ /* 0x000fe40000004100 */
[----:B0-----:R-:W-:Y:S01]  /*10b00*/  HADD2.F32 R32, -RZ, R30.H0_H0 ;  /* 0x2000001eff207230 */ /* 0x001fe20000004100 */
[----:B------:R-:W-:-:S05]  /*10b10*/  F2FP.F16.E4M3.UNPACK_B R30, R10.H1 ;  /* 0x0000000aff1e723e */ /* 0x000fca00030006ff */
[----:B------:R-:W-:Y:S01]  /*10b20*/  HADD2.F32 R33, -RZ, R30.H1_H1 ;  /* 0x3000001eff217230 */ /* 0x000fe20000004100 */
[-C--:B-1----:R-:W-:Y:S02]  /*10b30*/  F2FP.F16.E4M3.UNPACK_B R14, R4.reuse.H1 ;  /* 0x00000004ff0e723e */ /* 0x082fe400030006ff */
[----:B------:R-:W-:Y:S02]  /*10b40*/  F2FP.F16.E4M3.UNPACK_B R4, R4 ;  /* 0x00000004ff04723e */ /* 0x000fe400020006ff */
[-C--:B------:R-:W-:Y:S01]  /*10b50*/  F2FP.F16.E4M3.UNPACK_B R20, R5.reuse ;  /* 0x00000005ff14723e */ /* 0x080fe200020006ff */
[--C-:B------:R-:W-:Y:S01]  /*10b60*/  HADD2.F32 R15, -RZ, R14.reuse.H0_H0 ;  /* 0x2000000eff0f7230 */ /* 0x100fe20000004100 */
[----:B------:R-:W-:Y:S01]  /*10b70*/  F2FP.F16.E4M3.UNPACK_B R21, R5.H1 ;  /* 0x00000005ff15723e */ /* 0x000fe200030006ff */
[----:B------:R-:W-:Y:S01]  /*10b80*/  HADD2.F32 R14, -RZ, R14.H1_H1 ;  /* 0x3000000eff0e7230 */ /* 0x000fe20000004100 */
[-C--:B------:R-:W-:Y:S01]  /*10b90*/  F2FP.F16.E4M3.UNPACK_B R24, R6.reuse ;  /* 0x00000006ff18723e */ /* 0x080fe200020006ff */
[--C-:B------:R-:W-:Y:S01]  /*10ba0*/  HADD2.F32 R5, -RZ, R4.reuse.H1_H1 ;  /* 0x30000004ff057230 */ /* 0x100fe20000004100 */
[----:B------:R-:W-:Y:S01]  /*10bb0*/  F2FP.F16.E4M3.UNPACK_B R6, R6.H1 ;  /* 0x00000006ff06723e */ /* 0x000fe200030006ff */
[----:B------:R-:W-:-:S02]  /*10bc0*/  HADD2.F32 R4, -RZ, R4.H0_H0 ;  /* 0x20000004ff047230 */ /* 0x000fc40000004100 */
[-C--:B------:R-:W-:Y:S01]  /*10bd0*/  FMUL.FTZ R26, R31, R14.reuse ;  /* 0x0000000e1f1a7220 */ /* 0x080fe20000410000 */
[C---:B------:R-:W-:Y:S01]  /*10be0*/  FMUL.FTZ R28, R27.reuse, R14 ;  /* 0x0000000e1b1c7220 */ /* 0x040fe20000410000 */
[----:B------:R-:W-:Y:S02]  /*10bf0*/  F2FP.F16.E4M3.UNPACK_B R14, R7 ;  /* 0x00000007ff0e723e */ /* 0x000fe400020006ff */
[-C--:B------:R-:W-:Y:S01]  /*10c00*/  FFMA.FTZ R26, R27, R15.reuse, -R26 ;  /* 0x0000000f1b1a7223 */ /* 0x080fe2000001081a */
[----:B------:R-:W-:Y:S01]  /*10c10*/  FFMA.FTZ R27, R31, R15, R28 ;  /* 0x0000000f1f1b7223 */ /* 0x000fe2000001001c */
[----:B------:R-:W-:Y:S01]  /*10c20*/  HADD2.F32 R28, -RZ, R29.H0_H0 ;  /* 0x2000001dff1c7230 */ /* 0x000fe20000004100 */
[----:B------:R-:W-:Y:S01]  /*10c30*/  F2FP.F16.E4M3.UNPACK_B R29, R3.H1 ;  /* 0x00000003ff1d723e */ /* 0x000fe200030006ff */
[----:B------:R-:W-:Y:S01]  /*10c40*/  FMUL.FTZ R3, R32, R5 ;  /* 0x0000000520037220 */ /* 0x000fe20000410000 */
[----:B------:R-:W-:Y:S02]  /*10c50*/  F2FP.F16.E4M3.UNPACK_B R7, R7.H1 ;  /* 0x00000007ff07723e */ /* 0x000fe400030006ff */
        /* <DEDUP_REMOVED lines=12> */
[----:B------:R-:W-:Y:S01]  /*10d20*/  F2FP.F16.E4M3.UNPACK_B R31, R11 ;  /* 0x0000000bff1f723e */ /* 0x000fe200020006ff */
[----:B------:R-:W-:Y:S02]  /*10d30*/  HADD2.F32 R20, -RZ, R20.H0_H0 ;  /* 0x20000014ff147230 */ /* 0x000fe40000004100 */
[----:B------:R-:W-:Y:S01]  /*10d40*/  FMUL.FTZ R5, R32, R3 ;  /* 0x0000000320057220 */ /* 0x000fe20000410000 */
[----:B------:R-:W-:Y:S01]  /*10d50*/  F2FP.F16.E4M3.UNPACK_B R29, R13 ;  /* 0x0000000dff1d723e */ /* 0x000fe200020006ff */
[C---:B------:R-:W-:Y:S01]  /*10d60*/  FMUL.FTZ R3, R4.reuse, R3 ;  /* 0x0000000304037220 */ /* 0x040fe20000410000 */
[----:B------:R-:W-:Y:S01]  /*10d70*/  FFMA.FTZ R21, R33, R21, R30 ;  /* 0x0000001521157223 */ /* 0x000fe2000001001e */
[----:B------:R-:W-:Y:S01]  /*10d80*/  FFMA.FTZ R5, R4, R20, -R5 ;  /* 0x0000001404057223 */ /* 0x000fe20000010805 */
[----:B------:R-:W-:-:S02]  /*10d90*/  HADD2.F32 R36, -RZ, R31.H1_H1 ;  /* 0x3000001fff247230 */ /* 0x000fc40000004100 */
[----:B------:R-:W-:Y:S01]  /*10da0*/  FFMA.FTZ R20, R32, R20, R3 ;  /* 0x0000001420147223 */ /* 0x000fe20000010003 */
[----:B------:R-:W-:Y:S01]  /*10db0*/  HADD2.F32 R4, -RZ, R6.H1_H1 ;  /* 0x30000006ff047230 */ /* 0x000fe20000004100 */
[----:B------:R-:W-:Y:S01]  /*10dc0*/  F2FP.F16.E4M3.UNPACK_B R33, R11.H1 ;  /* 0x0000000bff21723e */ /* 0x000fe200030006ff */
[----:B------:R-:W-:Y:S01]  /*10dd0*/  HADD2.F32 R30, -RZ, R29.H1_H1 ;  /* 0x3000001dff1e7230 */ /* 0x000fe20000004100 */
[----:B------:R-:W-:Y:S01]  /*10de0*/  F2FP.SATFINITE.E4M3.F32.PACK_AB_MERGE_C R21, R21, R28, RZ ;  /* 0x0000001c1515723e */ /* 0x000fe200048070ff */
[----:B------:R-:W-:Y:S02]  /*10df0*/  HADD2.F32 R34, -RZ, R31.H0_H0 ;  /* 0x2000001fff227230 */ /* 0x000fe40000004100 */
[----:B------:R-:W-:Y:S02]  /*10e00*/  HADD2.F32 R3, -RZ, R24.H1_H1 ;  /* 0x30000018ff037230 */ /* 0x000fe40000004100 */
[----:B------:R-:W-:Y:S01]  /*10e10*/  FMUL.FTZ R31, R30, R4 ;  /* 0x000000041e1f7220 */ /* 0x000fe20000410000 */
[----:B------:R-:W-:-:S02]  /*10e20*/  HADD2.F32 R32, -RZ, R29.H0_H0 ;  /* 0x2000001dff207230 */ /* 0x000fc40000004100 */
[----:B------:R-:W-:Y:S01]  /*10e30*/  FMUL.FTZ R29, R36, R4 ;  /* 0x00000004241d7220 */ /* 0x000fe20000410000 */
[----:B------:R-:W-:Y:S01]  /*10e40*/  HADD2.F32 R6, -RZ, R6.H0_H0 ;  /* 0x20000006ff067230 */ /* 0x000fe20000004100 */
[----:B------:R-:W-:Y:S01]  /*10e50*/  F2FP.F16.E4M3.UNPACK_B R4, R13.H1 ;  /* 0x0000000dff04723e */ /* 0x000fe200030006ff */
[----:B------:R-:W-:Y:S02]  /*10e60*/  HADD2.F32 R24, -RZ, R24.H0_H0 ;  /* 0x20000018ff187230 */ /* 0x000fe40000004100 */
[-C--:B------:R-:W-:Y:S01]  /*10e70*/  FMUL.FTZ R13, R34, R3.reuse ;  /* 0x00000003220d7220 */ /* 0x080fe20000410000 */
[----:B------:R-:W-:Y:S01]  /*10e80*/  FMUL.FTZ R3, R32, R3 ;  /* 0x0000000320037220 */ /* 0x000fe20000410000 */
[-C--:B------:R-:W-:Y:S01]  /*10e90*/  FFMA.FTZ R29, R30, R6.reuse, -R29 ;  /* 0x000000061e1d7223 */ /* 0x080fe2000001081d */
[----:B------:R-:W-:Y:S01]  /*10ea0*/  FFMA.FTZ R30, R36, R6, R31 ;  /* 0x00000006241e7223 */ /* 0x000fe2000001001f */
[----:B------:R-:W-:Y:S01]  /*10eb0*/  FFMA.FTZ R6, R32, R24, -R13 ;  /* 0x0000001820067223 */ /* 0x000fe2000001080d */
[----:B------:R-:W-:-:S02]  /*10ec0*/  HADD2.F32 R31, -RZ, R4.H1_H1 ;  /* 0x30000004ff1f7230 */ /* 0x000fc40000004100 */
[----:B------:R-:W-:Y:S01]  /*10ed0*/  FFMA.FTZ R11, R34, R24, R3 ;  /* 0x00000018220b7223 */ /* 0x000fe20000010003 */
[----:B------:R-:W-:Y:S01]  /*10ee0*/  HADD2.F32 R32, -RZ, R4.H0_H0 ;  /* 0x20000004ff207230 */ /* 0x000fe20000004100 */
[----:B------:R-:W-:Y:S01]  /*10ef0*/  F2FP.SATFINITE.E4M3.F32.PACK_AB_MERGE_C R29, R30, R29, RZ ;  /* 0x0000001d1e1d723e */ /* 0x000fe200048070ff */
[----:B------:R-:W-:Y:S01]  /*10f00*/  HADD2.F32 R35, -RZ, R33.H1_H1 ;  /* 0x30000021ff237230 */ /* 0x000fe20000004100 */
[----:B------:R-:W-:Y:S01]  /*10f10*/  F2FP.SATFINITE.E4M3.F32.PACK_AB_MERGE_C R5, R20, R5, R21 ;  /* 0x000000051405723e */ /* 0x000fe20004807015 */
[----:B------:R-:W-:Y:S01]  /*10f20*/  HADD2.F32 R4, -RZ, R7.H1_H1 ;  /* 0x30000007ff047230 */ /* 0x000fe20000004100 */
[----:B------:R-:W-:Y:S01]  /*10f30*/  F2FP.SATFINITE.E4M3.F32.PACK_AB_MERGE_C R6, R11, R6, R29 ;  /* 0x000000060b06723e */ /* 0x000fe2000480701d */
[----:B------:R-:W-:Y:S02]  /*10f40*/  HADD2.F32 R34, -RZ, R33.H0_H0 ;  /* 0x20000021ff227230 */ /* 0x000fe40000004100 */
[----:B------:R-:W-:Y:S02]  /*10f50*/  HADD2.F32 R3, -RZ, R14.H1_H1 ;  /* 0x3000000eff037230 */ /* 0x000fe40000004100 */
[----:B------:R-:W-:Y:S01]  /*10f60*/  FMUL.FTZ R24, R35, R4 ;  /* 0x0000000423187220 */ /* 0x000fe20000410000 */
[----:B------:R-:W-:-:S02]  /*10f70*/  HADD2.F32 R7, -RZ, R7.H0_H0 ;  /* 0x20000007ff077230 */ /* 0x000fc40000004100 */
[C---:B------:R-:W-:Y:S01]  /*10f80*/  FMUL.FTZ R4, R31.reuse, R4 ;  /* 0x000000041f047220 */ /* 0x040fe20000410000 */
[----:B------:R-:W-:Y:S02]  /*10f90*/  HADD2.F32 R14, -RZ, R14.H0_H0 ;  /* 0x2000000eff0e7230 */ /* 0x000fe40000004100 */
[-C--:B------:R-:W-:Y:S01]  /*10fa0*/  FMUL.FTZ R13, R34, R3.reuse ;  /* 0x00000003220d7220 */ /* 0x080fe20000410000 */
[C---:B------:R-:W-:Y:S01]  /*10fb0*/  FMUL.FTZ R3, R32.reuse, R3 ;  /* 0x0000000320037220 */ /* 0x040fe20000410000 */
[-C--:B------:R-:W-:Y:S01]  /*10fc0*/  FFMA.FTZ R24, R31, R7.reuse, -R24 ;  /* 0x000000071f187223 */ /* 0x080fe20000010818 */
[----:B------:R-:W-:Y:S01]  /*10fd0*/  FFMA.FTZ R31, R35, R7, R4 ;  /* 0x00000007231f7223 */ /* 0x000fe20000010004 */
[-C--:B------:R-:W-:Y:S01]  /*10fe0*/  FFMA.FTZ R7, R32, R14.reuse, -R13 ;  /* 0x0000000e20077223 */ /* 0x080fe2000001080d */
[----:B------:R-:W-:Y:S01]  /*10ff0*/  FFMA.FTZ R14, R34, R14, R3 ;  /* 0x0000000e220e7223 */ /* 0x000fe20000010003 */
[----:B------:R-:W-:Y:S02]  /*11000*/  F2FP.SATFINITE.E4M3.F32.PACK_AB_MERGE_C R4, R27, R26, RZ ;  /* 0x0000001a1b04723e */ /* 0x000fe400048070ff */
[----:B------:R-:W-:-:S02]  /*11010*/  F2FP.SATFINITE.E4M3.F32.PACK_AB_MERGE_C R24, R31, R24, RZ ;  /* 0x000000181f18723e */ /* 0x000fc400048070ff */
[----:B------:R-:W-:Y:S02]  /*11020*/  F2FP.SATFINITE.E4M3.F32.PACK_AB_MERGE_C R4, R15, R10, R4 ;  /* 0x0000000a0f04723e */ /* 0x000fe40004807004 */
[----:B------:R-:W-:-:S05]  /*11030*/  F2FP.SATFINITE.E4M3.F32.PACK_AB_MERGE_C R7, R14, R7, R24 ;  /* 0x000000070e07723e */ /* 0x000fca0004807018 */
[----:B------:R1:W-:Y:S02]  /*11040*/  STS.128 [R37+0x23400], R4 ;  /* 0x0234000425007388 */ /* 0x0003e40000000c00 */
.L_x_623:
[----:B------:R-:W-:Y:S05]  /*11050*/  BSYNC B1 ;  /* 0x0000000000017941 */ /* 0x000fea0003800000 */
.L_x_622:
[----:B------:R-:W-:Y:S05]  /*11060*/  @P1 BRA `(.L_x_621) ;  /* 0x0000003c00c41947 */ /* 0x000fea0003800000 */
[----:B-1---5:R-:W1:Y:S01]  /*11070*/  LDS.128 R4, [R37+0x27400] ;  /* 0x0274000025047984 */ /* 0x022e620000000c00 */
[----:B------:R-:W-:Y:S02]  /*11080*/  F2FP.F16.E4M3.UNPACK_B R24, R8 ;  /* 0x00000008ff18723e */ /* 0x000fe400020006ff */
[----:B------:R-:W-:-:S03]  /*11090*/  F2FP.F16.E4M3.UNPACK_B R21, R0 ;  /* 0x00000000ff15723e */ /* 0x000fc600020006ff */
[--C-:B------:R-:W-:Y:S02]  /*110a0*/  HADD2.F32 R26, -RZ, R24.reuse.H1_H1 ;  /* 0x30000018ff1a7230 */ /* 0x100fe40000004100 */
[----:B------:R-:W-:Y:S02]  /*110b0*/  HADD2.F32 R20, -RZ, R21.H1_H1 ;  /* 0x30000015ff147230 */ /* 0x000fe40000004100 */
[----:B------:R-:W-:Y:S01]  /*110c0*/  HADD2.F32 R28, -RZ, R24.H0_H0 ;  /* 0x20000018ff1c7230 */ /* 0x000fe20000004100 */
[----:B------:R-:W-:-:S05]  /*110d0*/  F2FP.F16.E4M3.UNPACK_B R24, R8.H1 ;  /* 0x00000008ff18723e */ /* 0x000fca00030006ff */
[--C-:B------:R-:W-:Y:S02]  /*110e0*/  HADD2.F32 R31, -RZ, R24.reuse.H1_H1 ;  /* 0x30000018ff1f7230 */ /* 0x100fe40000004100 */
[----:B------:R-:W-:Y:S01]  /*110f0*/  HADD2.F32 R29, -RZ, R24.H0_H0 ;  /* 0x20000018ff1d7230 */ /* 0x000fe20000004100 */
[-C--:B-1----:R-:W-:Y:S02]  /*11100*/  F2FP.F16.E4M3.UNPACK_B R3, R4.reuse.H1 ;  /* 0x00000004ff03723e */ /* 0x082fe400030006ff */
[----:B------:R-:W-:Y:S02]  /*11110*/  F2FP.F16.E4M3.UNPACK_B R4, R4 ;  /* 0x00000004ff04723e */ /* 0x000fe400020006ff */
[-C--:B------:R-:W-:Y:S01]  /*11120*/  F2FP.F16.E4M3.UNPACK_B R11, R5.reuse ;  /* 0x00000005ff0b723e */ /* 0x080fe200020006ff */
[--C-:B------:R-:W-:Y:S01]  /*11130*/  HADD2.F32 R10, -RZ, R3.reuse.H0_H0 ;  /* 0x20000003ff0a7230 */ /* 0x100fe20000004100 */
[----:B------:R-:W-:Y:S01]  /*11140*/  F2FP.F16.E4M3.UNPACK_B R5, R5.H1 ;  /* 0x00000005ff05723e */ /* 0x000fe200030006ff */
        /* <DEDUP_REMOVED lines=8> */
[--C-:B------:R-:W-:Y:S01]  /*111d0*/  HADD2.F32 R3, -RZ, R4.reuse.H1_H1 ;  /* 0x30000004ff037230 */ /* 0x100fe20000004100 */
[----:B------:R-:W-:Y:S01]  /*111e0*/  F2FP.F16.E4M3.UNPACK_B R26, R0.H1 ;  /* 0x00000000ff1a723e */ /* 0x000fe200030006ff */
[----:B------:R-:W-:Y:S01]  /*111f0*/  HADD2.F32 R10, -RZ, R21.H0_H0 ;  /* 0x20000015ff0a7230 */ /* 0x000fe20000004100 */
[----:B------:R-:W-:Y:S01]  /*11200*/  F2FP.F16.E4M3.UNPACK_B R7, R7.H1 ;  /* 0x00000007ff07723e */ /* 0x000fe200030006ff */
[----:B------:R-:W-:-:S02]  /*11210*/  HADD2.F32 R4, -RZ, R4.H0_H0 ;  /* 0x20000004ff047230 */ /* 0x000fc40000004100 */
[-C--:B------:R-:W-:Y:S01]  /*11220*/  FMUL.FTZ R15, R28, R3.reuse ;  /* 0x000000031c0f7220 */ /* 0x080fe20000410000 */
[----:B------:R-:W-:Y:S02]  /*11230*/  HADD2.F32 R0, -RZ, R11.H1_H1 ;  /* 0x3000000bff007230 */ /* 0x000fe40000004100 */
[C---:B------:R-:W-:Y:S01]  /*11240*/  FMUL.FTZ R21, R10.reuse, R3 ;  /* 0x000000030a157220 */ /* 0x040fe20000410000 */
[--C-:B------:R-:W-:Y:S02]  /*11250*/  HADD2.F32 R3, -RZ, R5.reuse.H1_H1 ;  /* 0x30000005ff037230 */ /* 0x100fe40000004100 */
[-C--:B------:R-:W-:Y:S01]  /*11260*/  FFMA.FTZ R15, R10, R4.reuse, -R15 ;  /* 0x000000040a0f7223 */ /* 0x080fe2000001080f */
[----:B------:R-:W-:Y:S02]  /*11270*/  HADD2.F32 R5, -RZ, R5.H0_H0 ;  /* 0x20000005ff057230 */ /* 0x000fe40000004100 */
[----:B------:R-:W-:Y:S01]  /*11280*/  FFMA.FTZ R4, R28, R4, R21 ;  /* 0x000000041c047223 */ /* 0x000fe20000010015 */
[----:B------:R-:W-:-:S02]  /*11290*/  HADD2.F32 R21, -RZ, R26.H1_H1 ;  /* 0x3000001aff157230 */ /* 0x000fc40000004100 */
[----:B------:R-:W-:Y:S01]  /*112a0*/  FMUL.FTZ R8, R31, R3 ;  /* 0x000000031f087220 */ /* 0x000fe20000410000 */
[----:B------:R-:W-:Y:S01]  /*112b0*/  HADD2.F32 R11, -RZ, R11.H0_H0 ;  /* 0x2000000bff0b7230 */ /* 0x000fe20000004100 */
[----:B------:R-:W-:Y:S01]  /*112c0*/  F2FP.F16.E4M3.UNPACK_B R28, R9 ;  /* 0x00000009ff1c723e */ /* 0x000fe200020006ff */
[C---:B------:R-:W-:Y:S01]  /*112d0*/  FMUL.FTZ R24, R21.reuse, R3 ;  /* 0x0000000315187220 */ /* 0x040fe20000410000 */
[-C--:B------:R-:W-:Y:S01]  /*112e0*/  FFMA.FTZ R10, R21, R5.reuse, -R8 ;  /* 0x00000005150a7223 */ /* 0x080fe20000010808 */
[----:B------:R-:W-:Y:S02]  /*112f0*/  HADD2.F32 R3, -RZ, R26.H0_H0 ;  /* 0x2000001aff037230 */ /* 0x000fe40000004100 */
[----:B------:R-:W-:Y:S01]  /*11300*/  FMUL.FTZ R8, R29, R0 ;  /* 0x000000001d087220 */ /* 0x000fe20000410000 */
[----:B------:R-:W-:Y:S01]  /*11310*/  FFMA.FTZ R21, R31, R5, R24 ;  /* 0x000000051f157223 */ /* 0x000fe20000010018 */
[----:B------:R-:W-:Y:S01]  /*11320*/  F2FP.F16.E4M3.UNPACK_B R24, R12 ;  /* 0x0000000cff18723e */ /* 0x000fe200020006ff */
[----:B------:R-:W-:-:S02]  /*11330*/  HADD2.F32 R30, -RZ, R28.H1_H1 ;  /* 0x3000001cff1e7230 */ /* 0x000fc40000004100 */
[C---:B------:R-:W-:Y:S01]  /*11340*/  FMUL.FTZ R0, R3.reuse, R0 ;  /* 0x0000000003007220 */ /* 0x040fe20000410000 */
[----:B------:R-:W-:Y:S01]  /*11350*/  FFMA.FTZ R5, R3, R11, -R8 ;  /* 0x0000000b03057223 */ /* 0x000fe20000010808 */
[----:B------:R-:W-:Y:S01]  /*11360*/  HADD2.F32 R3, -RZ, R6.H1_H1 ;  /* 0x30000006ff037230 */ /* 0x000fe20000004100 */
[----:B------:R-:W-:Y:S01]  /*11370*/  F2FP.F16.E4M3.UNPACK_B R9, R9.H1 ;  /* 0x00000009ff09723e */ /* 0x000fe200030006ff */
[----:B------:R-:W-:Y:S01]  /*11380*/  FFMA.FTZ R8, R29, R11, R0 ;  /* 0x0000000b1d087223 */ /* 0x000fe20000010000 */
[----:B------:R-:W-:Y:S01]  /*11390*/  HADD2.F32 R26, -RZ, R24.H1_H1 ;  /* 0x30000018ff1a7230 */ /* 0x000fe20000004100 */
[----:B------:R-:W-:Y:S01]  /*113a0*/  F2FP.SATFINITE.E4M3.F32.PACK_AB_MERGE_C R20, R27, R20, RZ ;  /* 0x000000141b14723e */ /* 0x000fe200048070ff */
[----:B------:R-:W-:Y:S02]  /*113b0*/  HADD2.F32 R6, -RZ, R6.H0_H0 ;  /* 0x20000006ff067230 */ /* 0x000fe40000004100 */
[----:B------:R-:W-:Y:S01]  /*113c0*/  FMUL.FTZ R11, R30, R3 ;  /* 0x000000031e0b7220 */ /* 0x000fe20000410000 */
[----:B------:R-:W-:-:S02]  /*113d0*/  HADD2.F32 R31, -RZ, R28.H0_H0 ;  /* 0x2000001cff1f7230 */ /* 0x000fc40000004100 */
[C---:B------:R-:W-:Y:S01]  /*113e0*/  FMUL.FTZ R3, R26.reuse, R3 ;  /* 0x000000031a037220 */ /* 0x040fe20000410000 */
[--C-:B------:R-:W-:Y:S02]  /*113f0*/  HADD2.F32 R0, -RZ, R13.reuse.H1_H1 ;  /* 0x3000000dff007230 */ /* 0x100fe40000004100 */
[----:B------:R-:W-:Y:S01]  /*11400*/  FFMA.FTZ R11, R26, R6, -R11 ;  /* 0x000000061a0b7223 */ /* 0x000fe2000001080b */
[----:B------:R-:W-:Y:S01]  /*11410*/  HADD2.F32 R29, -RZ, R24.H0_H0 ;  /* 0x20000018ff1d7230 */ /* 0x000fe20000004100 */
[----:B------:R-:W-:Y:S01]  /*11420*/  F2FP.F16.E4M3.UNPACK_B R26, R12.H1 ;  /* 0x0000000cff1a723e */ /* 0x000fe200030006ff */
[----:B------:R-:W-:Y:S02]  /*11430*/  HADD2.F32 R13, -RZ, R13.H0_H0 ;  /* 0x2000000dff0d7230 */ /* 0x000fe40000004100 */
[----:B------:R-:W-:Y:S01]  /*11440*/  FMUL.FTZ R12, R31, R0 ;  /* 0x000000001f0c7220 */ /* 0x000fe20000410000 */
[----:B------:R-:W-:Y:S01]  /*11450*/  FFMA.FTZ R24, R30, R6, R3 ;  /* 0x000000061e187223 */ /* 0x000fe20000010003 */
[----:B------:R-:W-:Y:S01]  /*11460*/  FMUL.FTZ R0, R29, R0 ;  /* 0x000000001d007220 */ /* 0x000fe20000410000 */
[----:B------:R-:W-:-:S02]  /*11470*/  HADD2.F32 R3, -RZ, R7.H1_H1 ;  /* 0x30000007ff037230 */ /* 0x000fc40000004100 */
[-C--:B------:R-:W-:Y:S01]  /*11480*/  FFMA.FTZ R6, R29, R13.reuse, -R12 ;  /* 0x0000000d1d067223 */ /* 0x080fe2000001080c */
[----:B------:R-:W-:Y:S02]  /*11490*/  HADD2.F32 R29, -RZ, R26.H1_H1 ;  /* 0x3000001aff1d7230 */ /* 0x000fe40000004100 */
[----:B------:R-:W-:Y:S01]  /*114a0*/  FFMA.FTZ R13, R31, R13, R0 ;  /* 0x0000000d1f0d7223 */ /* 0x000fe20000010000 */
[--C-:B------:R-:W-:Y:S01]  /*114b0*/  HADD2.F32 R31, -RZ, R9.reuse.H1_H1 ;  /* 0x30000009ff1f7230 */ /* 0x100fe20000004100 */
[----:B------:R-:W-:Y:S01]  /*114c0*/  F2FP.SATFINITE.E4M3.F32.PACK_AB_MERGE_C R10, R21, R10, RZ ;  /* 0x0000000a150a723e */ /* 0x000fe200048070ff */
[----:B------:R-:W-:Y:S01]  /*114d0*/  HADD2.F32 R30, -RZ, R9.H0_H0 ;  /* 0x20000009ff1e7230 */ /* 0x000fe20000004100 */
[----:B------:R-:W-:Y:S01]  /*114e0*/  F2FP.SATFINITE.E4M3.F32.PACK_AB_MERGE_C R11, R24, R11, RZ ;  /* 0x0000000b180b723e */ /* 0x000fe200048070ff */
[----:B------:R-:W-:Y:S02]  /*114f0*/  HADD2.F32 R0, -RZ, R14.H1_H1 ;  /* 0x3000000eff007230 */ /* 0x000fe40000004100 */
[----:B------:R-:W-:Y:S01]  /*11500*/  FMUL.FTZ R12, R31, R3 ;  /* 0x000000031f0c7220 */ /* 0x000fe20000410000 */
[----:B------:R-:W-:Y:S01]  /*11510*/  HADD2.F32 R7, -RZ, R7.H0_H0 ;  /* 0x20000007ff077230 */ /* 0x000fe20000004100 */
[----:B------:R-:W-:Y:S01]  /*11520*/  F2FP.SATFINITE.E4M3.F32.PACK_AB_MERGE_C R4, R4, R15, R20 ;  /* 0x0000000f0404723e */ /* 0x000fe20004807014 */
[----:B------:R-:W-:-:S02]  /*11530*/  HADD2.F32 R28, -RZ, R26.H0_H0 ;  /* 0x2000001aff1c7230 */ /* 0x000fc40000004100 */
[C---:B------:R-:W-:Y:S01]  /*11540*/  FMUL.FTZ R26, R29.reuse, R3 ;  /* 0x000000031d1a7220 */ /* 0x040fe20000410000 */
[----:B------:R-:W-:Y:S02]  /*11550*/  HADD2.F32 R14, -RZ, R14.H0_H0 ;  /* 0x2000000eff0e7230 */ /* 0x000fe40000004100 */
[-C--:B------:R-:W-:Y:S01]  /*11560*/  FMUL.FTZ R3, R30, R0.reuse ;  /* 0x000000001e037220 */ /* 0x080fe20000410000 */
[-C--:B------:R-:W-:Y:S01]  /*11570*/  FFMA.FTZ R12, R29, R7.reuse, -R12 ;  /* 0x000000071d0c7223 */ /* 0x080fe2000001080c */
[C---:B------:R-:W-:Y:S01]  /*11580*/  FMUL.FTZ R9, R28.reuse, R0 ;  /* 0x000000001c097220 */ /* 0x040fe20000410000 */
[----:B------:R-:W-:Y:S01]  /*11590*/  FFMA.FTZ R7, R31, R7, R26 ;  /* 0x000000071f077223 */ /* 0x000fe2000001001a */
[-C--:B------:R-:W-:Y:S01]  /*115a0*/  FFMA.FTZ R3, R28, R14.reuse, -R3 ;  /* 0x0000000e1c037223 */ /* 0x080fe20000010803 */
[----:B------:R-:W-:Y:S01]  /*115b0*/  F2FP.SATFINITE.E4M3.F32.PACK_AB_MERGE_C R5, R8, R5, R10 ;  /* 0x000000050805723e */ /* 0x000fe2000480700a */
[----:B------:R-:W-:Y:S01]  /*115c0*/  FFMA.FTZ R14, R30, R14, R9 ;  /* 0x0000000e1e0e7223 */ /* 0x000fe20000010009 */
[----:B------:R-:W-:-:S02]  /*115d0*/  F2FP.SATFINITE.E4M3.F32.PACK_AB_MERGE_C R6, R13, R6, R11 ;  /* 0x000000060d06723e */ /* 0x000fc4000480700b */
[----:B------:R-:W-:-:S04]  /*115e0*/  F2FP.SATFINITE.E4M3.F32.PACK_AB_MERGE_C R7, R7, R12, RZ ;  /* 0x0000000c0707723e */ /* 0x000fc800048070ff */
[----:B------:R-:W-:-:S05]  /*115f0*/  F2FP.SATFINITE.E4M3.F32.PACK_AB_MERGE_C R7, R14, R3, R7 ;  /* 0x000000030e07723e */ /* 0x000fca0004807007 */
[----:B------:R2:W-:Y:S01]  /*11600*/  STS.128 [R37+0x27400], R4 ;  /* 0x0274000425007388 */ /* 0x0005e20000000c00 */
[----:B------:R-:W-:Y:S05]  /*11610*/  BRA `(.L_x_621) ;  /* 0x0000003800587947 */ /* 0x000fea0003800000 */
.L_x_603:
[----:B------:R-:W-:-:S03]  /*11620*/  UMOV UR4, 0xffffffff ;  /* 0xffffffff00047882 */ /* 0x000fc60000000000 */
[----:B------:R-:W-:Y:S05]  /*11630*/  BRA.DIV UR4, `(.L_x_624) ;  /* 0x0000019e04347947 */ /* 0x000fea000b800000 */
[----:B------:R1:W2:Y:S04]  /*11640*/  SHFL.IDX PT, R27, R26, RZ, 0x181f ;  /* 0x00181fff1a1b7589 */ /* 0x0002a800000e0000 */
[----:B------:R1:W3:Y:S04]  /*11650*/  SHFL.IDX PT, R14, R28, RZ, 0x181f ;  /* 0x00181fff1c0e7589 */ /* 0x0002e800000e0000 */
[----:B------:R1:W4:Y:S04]  /*11660*/  SHFL.IDX PT, R3, R24, RZ, 0x181f ;  /* 0x00181fff18037589 */ /* 0x00032800000e0000 */
[----:B------:R1:W0:Y:S02]  /*11670*/  SHFL.IDX PT, R21, R32, RZ, 0x181f ;  /* 0x00181fff20157589 */ /* 0x00022400000e0000 */
.L_x_898:
[----:B-1----:R-:W5:Y:S01]  /*11680*/  LDL R24, [R1+0x54] ;  /* 0x0000540001187983 */ /* 0x002f620000100800 */
[----:B------:R-:W-:Y:S01]  /*11690*/  ULDC UR4, c[0x0][0x448] ;  /* 0x0001120000047ab9 */ /* 0x000fe20000000800 */
[----:B------:R-:W-:Y:S01]  /*116a0*/  BSSY B1, `(.L_x_625) ;  /* 0x0000013000017945 */ /* 0x000fe20003800000 */
[----:B------:R-:W-:Y:S01]  /*116b0*/  IMAD R32, R92, UR4, RZ ;  /* 0x000000045c207c24 */ /* 0x000fe2000f8e02ff */
[----:B------:R-:W-:Y:S02]  /*116c0*/  CS2R R4, SRZ ;  /* 0x0000000000047805 */ /* 0x000fe4000001ff00 */
[----:B------:R-:W-:Y:S02]  /*116d0*/  CS2R R6, SRZ ;  /* 0x0000000000067805 */ /* 0x000fe4000001ff00 */
[----:B------:R-:W-:Y:S02]  /*116e0*/  CS2R R8, SRZ ;  /* 0x0000000000087805 */ /* 0x000fe4000001ff00 */
[----:B------:R-:W-:-:S02]  /*116f0*/  CS2R R10, SRZ ;  /* 0x00000000000a7805 */ /* 0x000fc4000001ff00 */
[----:B------:R-:W-:Y:S02]  /*11700*/  ISETP.GE.AND P0, PT, R0, R32, PT ;  /* 0x000000200000720c */ /* 0x000fe40003f06270 */
[----:B-----5:R-:W-:-:S11]  /*11710*/  LEA.HI R20, R24, R24, RZ, 0x1 ;  /* 0x0000001818147211 */ /* 0x020fd600078f08ff */
[----:B------:R-:W-:Y:S05]  /*11720*/  @P0 BRA `(.L_x_626) ;  /* 0x0000000000280947 */ /* 0x000fea0003800000 */
[----:B------:R-:W-:Y:S01]  /*11730*/  ULDC UR4, c[0x0][0x3f4] ;  /* 0x0000fd0000047ab9 */ /* 0x000fe20000000800 */
[C---:B--2---:R-:W-:Y:S02]  /*11740*/  IADD3 R12, P0, R16.reuse, R27, RZ ;  /* 0x0000001b100c7210 */ /* 0x044fe40007f1e0ff */
[----:B------:R-:W-:Y:S02]  /*11750*/  CS2R R4, SRZ ;  /* 0x0000000000047805 */ /* 0x000fe4000001ff00 */
[C---:B------:R-:W-:Y:S02]  /*11760*/  ISETP.GE.AND P2, PT, R16.reuse, UR4, PT ;  /* 0x0000000410007c0c */ /* 0x040fe4000bf46270 */
[----:B---3--:R-:W-:Y:S01]  /*11770*/  IADD3 R14, P1, R16, R14, RZ ;  /* 0x0000000e100e7210 */ /* 0x008fe20007f3e0ff */
[----:B0---4-:R-:W-:-:S03]  /*11780*/  IMAD.X R13, R3, 0x1, R17, P0 ;  /* 0x00000001030d7824 */ /* 0x011fc600000e0611 */
[----:B------:R-:W-:-:S07]  /*11790*/  IADD3.X R15, R21, R17, RZ, P1, !PT ;  /* 0x00000011150f7210 */ /* 0x000fce0000ffe4ff */
[----:B------:R-:W-:Y:S05]  /*117a0*/  @P2 BRA `(.L_x_626) ;  /* 0x0000000000082947 */ /* 0x000fea0003800000 */
[----:B------:R1:W5:Y:S04]  /*117b0*/  LD.E.128 R4, desc[UR36][R12.64] ;  /* 0x000000240c047980 */ /* 0x000368000c101d00 */
[----:B------:R1:W5:Y:S02]  /*117c0*/  LD.E.128 R8, desc[UR36][R14.64] ;  /* 0x000000240e087980 */ /* 0x000364000c101d00 */
.L_x_626:
[----:B------:R-:W-:Y:S05]  /*117d0*/  BSYNC B1 ;  /* 0x0000000000017941 */ /* 0x000fea0003800000 */
.L_x_625:
[----:B------:R-:W-:Y:S01]  /*117e0*/  LOP3.LUT R20, R20, 0xfffffffe, RZ, 0xc0, !PT ;  /* 0xfffffffe14147812 */ /* 0x000fe200078ec0ff */
[----:B0-----:R-:W0:Y:S01]  /*117f0*/  LDC R21, c[0x0][0x3f4] ;  /* 0x0000fd00ff157b82 */ /* 0x001e220000000800 */
[----:B-----5:R-:W-:Y:S01]  /*11800*/  SHF.R.U32.HI R0, RZ, 0x8, R4 ;  /* 0x00000008ff007819 */ /* 0x020fe20000011604 */
[----:B------:R-:W-:Y:S01]  /*11810*/  IMAD R32, R41, -0x80, R32 ;  /* 0xffffff8029207824 */ /* 0x000fe200078e0220 */
[----:B----4-:R-:W-:Y:S01]  /*11820*/  LOP3.LUT R3, R4, 0xff, RZ, 0xc0, !PT ;  /* 0x000000ff04037812 */ /* 0x010fe200078ec0ff */
[----:B------:R-:W-:Y:S01]  /*11830*/  IMAD.IADD R20, R24, 0x1, -R20 ;  /* 0x0000000118147824 */ /* 0x000fe200078e0a14 */
[----:B------:R-:W-:Y:S01]  /*11840*/  LOP3.LUT R0, R0, 0xff, RZ, 0xc0, !PT ;  /* 0x000000ff00007812 */ /* 0x000fe200078ec0ff */
[----:B------:R-:W-:Y:S01]  /*11850*/  BSSY B1, `(.L_x_627) ;  /* 0x0000030000017945 */ /* 0x000fe20003800000 */
[----:B-1----:R-:W-:Y:S02]  /*11860*/  SHF.R.U32.HI R12, RZ, 0x8, R5 ;  /* 0x00000008ff0c7819 */ /* 0x002fe40000011605 */
[----:B------:R-:W-:-:S02]  /*11870*/  SHF.L.U32 R34, R20, 0x1f, RZ ;  /* 0x0000001f14227819 */ /* 0x000fc400000006ff */
[----:B------:R-:W-:Y:S02]  /*11880*/  PRMT R13, R0, 0x7604, R3 ;  /* 0x00007604000d7816 */ /* 0x000fe40000000003 */
[----:B------:R-:W1:Y:S01]  /*11890*/  SYNCS.PHASECHK.TRANS64.TRYWAIT P1, [R19+URZ+0x38800], R34 ;  /* 0x03880022130075a7 */ /* 0x000e62000802017f */
[----:B------:R-:W-:Y:S02]  /*118a0*/  LOP3.LUT R3, R5, 0xff, RZ, 0xc0, !PT ;  /* 0x000000ff05037812 */ /* 0x000fe400078ec0ff */
[----:B------:R-:W-:Y:S02]  /*118b0*/  SHF.R.U32.HI R0, RZ, 0x8, R6 ;  /* 0x00000008ff007819 */ /* 0x000fe40000011606 */
[----:B--2---:R-:W-:Y:S02]  /*118c0*/  SHF.R.U32.HI R27, RZ, 0x8, R7 ;  /* 0x00000008ff1b7819 */ /* 0x004fe40000011607 */
[----:B------:R-:W-:Y:S02]  /*118d0*/  LOP3.LUT R12, R12, 0xff, RZ, 0xc0, !PT ;  /* 0x000000ff0c0c7812 */ /* 0x000fe400078ec0ff */
[----:B---3--:R-:W-:-:S02]  /*118e0*/  LOP3.LUT R14, R6, 0xff, RZ, 0xc0, !PT ;  /* 0x000000ff060e7812 */ /* 0x008fc400078ec0ff */
[----:B------:R-:W-:Y:S02]  /*118f0*/  LOP3.LUT R20, R7, 0xff, RZ, 0xc0, !PT ;  /* 0x000000ff07147812 */ /* 0x000fe400078ec0ff */
[----:B------:R-:W-:Y:S02]  /*11900*/  LOP3.LUT R15, R0, 0xff, RZ, 0xc0, !PT ;  /* 0x000000ff000f7812 */ /* 0x000fe400078ec0ff */
[----:B------:R-:W-:Y:S02]  /*11910*/  LOP3.LUT R27, R27, 0xff, RZ, 0xc0, !PT ;  /* 0x000000ff1b1b7812 */ /* 0x000fe400078ec0ff */
[----:B------:R-:W-:Y:S02]  /*11920*/  PRMT R12, R12, 0x7604, R3 ;  /* 0x000076040c0c7816 */ /* 0x000fe40000000003 */
[----:B------:R-:W-:Y:S02]  /*11930*/  SHF.R.U32.HI R0, RZ, 0x8, R8 ;  /* 0x00000008ff007819 */ /* 0x000fe40000011608 */
[----:B------:R-:W-:-:S02]  /*11940*/  SHF.R.U32.HI R33, RZ, 0x8, R9 ;  /* 0x00000008ff217819 */ /* 0x000fc40000011609 */
[----:B------:R-:W-:Y:S02]  /*11950*/  SHF.R.U32.HI R3, RZ, 0x8, R10 ;  /* 0x00000008ff037819 */ /* 0x000fe4000001160a */
[----:B------:R-:W-:Y:S02]  /*11960*/  SHF.R.U32.HI R37, RZ, 0x8, R11 ;  /* 0x00000008ff257819 */ /* 0x000fe4000001160b */
[----:B------:R-:W-:Y:S02]  /*11970*/  PRMT R15, R15, 0x7604, R14 ;  /* 0x000076040f0f7816 */ /* 0x000fe4000000000e */
[----:B------:R-:W-:Y:S02]  /*11980*/  PRMT R20, R27, 0x7604, R20 ;  /* 0x000076041b147816 */ /* 0x000fe40000000014 */
[----:B------:R-:W-:Y:S02]  /*11990*/  LOP3.LUT R14, R8, 0xff, RZ, 0xc0, !PT ;  /* 0x000000ff080e7812 */ /* 0x000fe400078ec0ff */
[----:B------:R-:W-:-:S02]  /*119a0*/  LOP3.LUT R24, R9, 0xff, RZ, 0xc0, !PT ;  /* 0x000000ff09187812 */ /* 0x000fc400078ec0ff */
[----:B------:R-:W-:Y:S02]  /*119b0*/  LOP3.LUT R26, R10, 0xff, RZ, 0xc0, !PT ;  /* 0x000000ff0a1a7812 */ /* 0x000fe400078ec0ff */
[----:B------:R-:W-:Y:S02]  /*119c0*/  LOP3.LUT R28, R11, 0xff, RZ, 0xc0, !PT ;  /* 0x000000ff0b1c7812 */ /* 0x000fe400078ec0ff */
[----:B------:R-:W-:Y:S02]  /*119d0*/  LOP3.LUT R27, R0, 0xff, RZ, 0xc0, !PT ;  /* 0x000000ff001b7812 */ /* 0x000fe400078ec0ff */
[----:B------:R-:W-:Y:S02]  /*119e0*/  LOP3.LUT R33, R33, 0xff, RZ, 0xc0, !PT ;  /* 0x000000ff21217812 */ /* 0x000fe400078ec0ff */
[----:B------:R-:W-:Y:S02]  /*119f0*/  LOP3.LUT R3, R3, 0xff, RZ, 0xc0, !PT ;  /* 0x000000ff03037812 */ /* 0x000fe400078ec0ff */
[----:B------:R-:W-:-:S02]  /*11a00*/  LOP3.LUT R37, R37, 0xff, RZ, 0xc0, !PT ;  /* 0x000000ff25257812 */ /* 0x000fc400078ec0ff */
[----:B------:R-:W-:Y:S02]  /*11a10*/  PRMT R29, R27, 0x7604, R14 ;  /* 0x000076041b1d7816 */ /* 0x000fe4000000000e */
[----:B------:R-:W-:Y:S02]  /*11a20*/  PRMT R24, R33, 0x7604, R24 ;  /* 0x0000760421187816 */ /* 0x000fe40000000018 */
[----:B------:R-:W-:Y:S02]  /*11a30*/  PRMT R35, R3, 0x7604, R26 ;  /* 0x0000760403237816 */ /* 0x000fe4000000001a */
[----:B------:R-:W-:Y:S02]  /*11a40*/  PRMT R28, R37, 0x7604, R28 ;  /* 0x00007604251c7816 */ /* 0x000fe4000000001c */
[----:B------:R-:W-:Y:S02]  /*11a50*/  SHF.R.U32.HI R3, RZ, 0x10, R5 ;  /* 0x00000010ff037819 */ /* 0x000fe40000011605 */
[----:B------:R-:W-:-:S02]  /*11a60*/  SHF.R.U32.HI R27, RZ, 0x10, R7 ;  /* 0x00000010ff1b7819 */ /* 0x000fc40000011607 */
[----:B------:R-:W-:Y:S01]  /*11a70*/  SHF.R.U32.HI R33, RZ, 0x10, R9 ;  /* 0x00000010ff217819 */ /* 0x000fe20000011609 */
[----:B------:R-:W-:Y:S01]  /*11a80*/  IMAD.U32 R3, R3, 0x10000, RZ ;  /* 0x0001000003037824 */ /* 0x000fe200078e00ff */
[----:B------:R-:W-:Y:S01]  /*11a90*/  SHF.R.U32.HI R37, RZ, 0x10, R11 ;  /* 0x00000010ff257819 */ /* 0x000fe2000001160b */
[----:B------:R-:W-:Y:S01]  /*11aa0*/  IMAD.U32 R27, R27, 0x10000, RZ ;  /* 0x000100001b1b7824 */ /* 0x000fe200078e00ff */
[----:B0-----:R-:W-:Y:S01]  /*11ab0*/  ISETP.GE.AND P0, PT, R16, R21, PT ;  /* 0x000000151000720c */ /* 0x001fe20003f06270 */
[----:B------:R-:W-:Y:S01]  /*11ac0*/  IMAD.U32 R33, R33, 0x10000, RZ ;  /* 0x0001000021217824 */ /* 0x000fe200078e00ff */
[----:B------:R-:W-:Y:S01]  /*11ad0*/  LOP3.LUT R3, R12, 0xff0000, R3, 0xf8, !PT ;  /* 0x00ff00000c037812 */ /* 0x000fe200078ef803 */
[----:B------:R-:W-:Y:S01]  /*11ae0*/  IMAD.U32 R37, R37, 0x10000, RZ ;  /* 0x0001000025257824 */ /* 0x000fe200078e00ff */
[----:B------:R-:W-:Y:S02]  /*11af0*/  LOP3.LUT R27, R20, 0xff0000, R27, 0xf8, !PT ;  /* 0x00ff0000141b7812 */ /* 0x000fe400078ef81b */
[----:B------:R-:W-:-:S02]  /*11b00*/  LOP3.LUT R33, R24, 0xff0000, R33, 0xf8, !PT ;  /* 0x00ff000018217812 */ /* 0x000fc400078ef821 */
[----:B------:R-:W-:Y:S02]  /*11b10*/  LOP3.LUT R37, R28, 0xff0000, R37, 0xf8, !PT ;  /* 0x00ff00001c257812 */ /* 0x000fe400078ef825 */
[----:B------:R-:W-:Y:S02]  /*11b20*/  VIMNMX R32, R32, 0x80, PT ;  /* 0x0000008020207848 */ /* 0x000fe40003fe0100 */
[----:B------:R-:W-:Y:S01]  /*11b30*/  LOP3.LUT R13, R13, 0xff0000, R4, 0xf8, !PT ;  /* 0x00ff00000d0d7812 */ /* 0x000fe200078ef804 */
[----:B-1----:R-:W-:Y:S06]  /*11b40*/  @!P1 BRA `(.L_x_628) ;  /* 0x0000019800609947 */ /* 0x002fec0003800000 */
.L_x_899:
[----:B------:R-:W-:Y:S05]  /*11b50*/  BSYNC B1 ;  /* 0x0000000000017941 */ /* 0x000fea0003800000 */
.L_x_627:
[CC--:B------:R-:W-:Y:S01]  /*11b60*/  ISETP.GE.OR P1, PT, R219.reuse, R32.reuse, P0 ;  /* 0x00000020db00720c */ /* 0x0c0fe20000726670 */
[C---:B------:R-:W-:Y:S01]  /*11b70*/  VIADD R14, R219.reuse, 0x40 ;  /* 0x00000040db0e7836 */ /* 0x040fe20000000000 */
[C---:B------:R-:W-:Y:S01]  /*11b80*/  IADD3 R20, R219.reuse, 0x20, RZ ;  /* 0x00000020db147810 */ /* 0x040fe20007ffe0ff */
[----:B------:R-:W-:Y:S01]  /*11b90*/  VIADD R12, R219, 0x60 ;  /* 0x00000060db0c7836 */ /* 0x000fe20000000000 */
[----:B------:R-:W-:Y:S01]  /*11ba0*/  LOP3.LUT R15, R15, 0xff0000, R6, 0xf8, !PT ;  /* 0x00ff00000f0f7812 */ /* 0x000fe200078ef806 */
[----:B------:R-:W-:Y:S01]  /*11bb0*/  BSSY B1, `(.L_x_629) ;  /* 0x00000d7000017945 */ /* 0x000fe20003800000 */
[----:B------:R-:W-:Y:S02]  /*11bc0*/  LOP3.LUT R29, R29, 0xff0000, R8, 0xf8, !PT ;  /* 0x00ff00001d1d7812 */ /* 0x000fe400078ef808 */
[----:B------:R-:W-:Y:S02]  /*11bd0*/  LOP3.LUT R35, R35, 0xff0000, R10, 0xf8, !PT ;  /* 0x00ff000023237812 */ /* 0x000fe400078ef80a */
[----:B------:R-:W-:-:S02]  /*11be0*/  ISETP.GE.OR P2, PT, R20, R32, P0 ;  /* 0x000000201400720c */ /* 0x000fc40000746670 */
[-C--:B------:R-:W-:Y:S02]  /*11bf0*/  ISETP.GE.OR P3, PT, R14, R32.reuse, P0 ;  /* 0x000000200e00720c */ /* 0x080fe40000766670 */
[----:B------:R-:W-:Y:S02]  /*11c00*/  ISETP.GE.OR P0, PT, R12, R32, P0 ;  /* 0x000000200c00720c */ /* 0x000fe40000706670 */
[----:B------:R-:W-:Y:S02]  /*11c10*/  LOP3.LUT R0, R13, 0xff000000, R4, 0xf8, !PT ;  /* 0xff0000000d007812 */ /* 0x000fe400078ef804 */
[----:B------:R-:W-:Y:S02]  /*11c20*/  LOP3.LUT R12, R15, 0xff000000, R6, 0xf8, !PT ;  /* 0xff0000000f0c7812 */ /* 0x000fe400078ef806 */
[----:B------:R-:W-:Y:S02]  /*11c30*/  LOP3.LUT R3, R3, 0xff000000, R5, 0xf8, !PT ;  /* 0xff00000003037812 */ /* 0x000fe400078ef805 */
[----:B------:R-:W-:-:S02]  /*11c40*/  LOP3.LUT R13, R27, 0xff000000, R7, 0xf8, !PT ;  /* 0xff0000001b0d7812 */ /* 0x000fc400078ef807 */
[----:B------:R-:W-:Y:S02]  /*11c50*/  LOP3.LUT R14, R29, 0xff000000, R8, 0xf8, !PT ;  /* 0xff0000001d0e7812 */ /* 0x000fe400078ef808 */
[----:B------:R-:W-:Y:S02]  /*11c60*/  LOP3.LUT R15, R33, 0xff000000, R9, 0xf8, !PT ;  /* 0xff000000210f7812 */ /* 0x000fe400078ef809 */
[----:B------:R-:W-:Y:S02]  /*11c70*/  LOP3.LUT R20, R35, 0xff000000, R10, 0xf8, !PT ;  /* 0xff00000023147812 */ /* 0x000fe400078ef80a */
[----:B------:R-:W-:Y:S01]  /*11c80*/  LOP3.LUT R24, R37, 0xff000000, R11, 0xf8, !PT ;  /* 0xff00000025187812 */ /* 0x000fe200078ef80b */
[----:B------:R-:W-:Y:S06]  /*11c90*/  @P1 BRA `(.L_x_630) ;  /* 0x0000000c00201947 */ /* 0x000fec0003800000 */
[----:B------:R-:W2:Y:S04]  /*11ca0*/  LDL R26, [R1+0x2c] ;  /* 0x00002c00011a7983 */ /* 0x000ea80000100800 */
[----:B------:R-:W3:Y:S01]  /*11cb0*/  LDL R61, [R1+0x30] ;  /* 0x00003000013d7983 */ /* 0x000ee20000100800 */
[----:B------:R-:W-:Y:S01]  /*11cc0*/  LEA.HI R4, R30, R31, RZ, 0x3 ;  /* 0x0000001f1e047211 */ /* 0x000fe200078f18ff */
[C---:B------:R-:W-:Y:S01]  /*11cd0*/  IMAD.SHL.U32 R41, R219.reuse, 0x80, RZ ;  /* 0x00000080db297824 */ /* 0x040fe200078e00ff */
[----:B------:R-:W-:Y:S02]  /*11ce0*/  SHF.L.U32 R42, R219, 0x7, RZ ;  /* 0x00000007db2a7819 */ /* 0x000fe400000006ff */
[----:B------:R-:W-:Y:S02]  /*11cf0*/  LOP3.LUT R4, R4, 0xfffffff8, RZ, 0xc0, !PT ;  /* 0xfffffff804047812 */ /* 0x000fe400078ec0ff */
[----:B------:R-:W-:-:S02]  /*11d00*/  LOP3.LUT R42, R42, 0x380, RZ, 0xc0, !PT ;  /* 0x000003802a2a7812 */ /* 0x000fc400078ec0ff */
[----:B------:R-:W-:Y:S01]  /*11d10*/  LOP3.LUT R41, R41, 0x380, RZ, 0xc0, !PT ;  /* 0x0000038029297812 */ /* 0x000fe200078ec0ff */
[----:B------:R-:W-:Y:S01]  /*11d20*/  IMAD.IADD R4, R31, 0x1, -R4 ;  /* 0x000000011f047824 */ /* 0x000fe200078e0a04 */
[----:B------:R-:W-:Y:S02]  /*11d30*/  F2FP.F16.E4M3.UNPACK_B R45, R14.H1 ;  /* 0x0000000eff2d723e */ /* 0x000fe400030006ff */
[----:B------:R-:W-:Y:S02]  /*11d40*/  SHF.R.U32.HI R41, RZ, 0x3, R41 ;  /* 0x00000003ff297819 */ /* 0x000fe40000011629 */
[----:B------:R-:W-:Y:S01]  /*11d50*/  LEA.HI R4, R21, R4, RZ, 0x1c ;  /* 0x0000000415047211 */ /* 0x000fe200078fe0ff */
[--C-:B------:R-:W-:Y:S01]  /*11d60*/  HADD2.F32 R46, -RZ, R45.reuse.H0_H0 ;  /* 0x2000002dff2e7230 */ /* 0x100fe20000004100 */
[----:B------:R-:W-:Y:S01]  /*11d70*/  F2FP.F16.E4M3.UNPACK_B R38, R0.H1 ;  /* 0x00000000ff26723e */ /* 0x000fe200030006ff */
[----:B------:R-:W-:Y:S01]  /*11d80*/  HADD2.F32 R47, -RZ, R45.H1_H1 ;  /* 0x3000002dff2f7230 */ /* 0x000fe20000004100 */
[----:B------:R-:W-:Y:S01]  /*11d90*/  SHF.R.S32.HI R7, RZ, 0x1f, R4 ;  /* 0x0000001fff077819 */ /* 0x000fe20000011404 */
[----:B------:R-:W-:-:S03]  /*11da0*/  IMAD.SHL.U32 R5, R4, 0x10, RZ ;  /* 0x0000001004057824 */ /* 0x000fc600078e00ff */
[----:B------:R-:W-:Y:S02]  /*11db0*/  LEA.HI R7, R7, R4, RZ, 0x3 ;  /* 0x0000000407077211 */ /* 0x000fe400078f18ff */
[----:B------:R-:W-:Y:S01]  /*11dc0*/  LOP3.LUT R5, R42, 0x70, R5, 0xf8, !PT ;  /* 0x000000702a057812 */ /* 0x000fe200078ef805 */
[--C-:B------:R-:W-:Y:S02]  /*11dd0*/  HADD2.F32 R42, -RZ, R38.reuse.H0_H0 ;  /* 0x20000026ff2a7230 */ /* 0x100fe40000004100 */
[----:B------:R-:W-:Y:S01]  /*11de0*/  IMAD.SHL.U32 R7, R7, 0x800, RZ ;  /* 0x0000080007077824 */ /* 0x000fe200078e00ff */
[----:B------:R-:W-:Y:S01]  /*11df0*/  LOP3.LUT R4, R5, R41, RZ, 0x3c, !PT ;  /* 0x0000002905047212 */ /* 0x000fe200078e3cff */
[----:B------:R-:W-:Y:S01]  /*11e00*/  HADD2.F32 R41, -RZ, R38.H1_H1 ;  /* 0x30000026ff297230 */ /* 0x000fe20000004100 */
[----:B------:R-:W-:Y:S02]  /*11e10*/  F2FP.F16.E4M3.UNPACK_B R38, R0 ;  /* 0x00000000ff26723e */ /* 0x000fe400020006ff */
[----:B------:R-:W-:-:S04]  /*11e20*/  LOP3.LUT R7, R7, 0xffffc000, RZ, 0xc0, !PT ;  /* 0xffffc00007077812 */ /* 0x000fc800078ec0ff */
[----:B--2---:R-:W-:Y:S02]  /*11e30*/  IADD3 R26, R4, R7, R26 ;  /* 0x00000007041a7210 */ /* 0x004fe40007ffe01a */
[----:B---3--:R-:W1:Y:S03]  /*11e40*/  LDS.128 R4, [R61+0x20400] ;  /* 0x020400003d047984 */ /* 0x008e660000000c00 */
[----:B------:R-:W-:-:S05]  /*11e50*/  IMAD.IADD R26, R19, 0x1, R26 ;  /* 0x00000001131a7824 */ /* 0x000fca00078e021a */
[----:B------:R-:W2:Y:S01]  /*11e60*/  LDS.128 R8, [R26+0x20400] ;  /* 0x020400001a087984 */ /* 0x000ea20000000c00 */
[----:B-1----:R-:W-:Y:S02]  /*11e70*/  F2FP.F16.E4M3.UNPACK_B R29, R4.H1 ;  /* 0x00000004ff1d723e */ /* 0x002fe400030006ff */
[-C--:B------:R-:W-:Y:S02]  /*11e80*/  F2FP.F16.E4M3.UNPACK_B R43, R5.reuse ;  /* 0x00000005ff2b723e */ /* 0x080fe400020006ff */
[----:B------:R-:W-:Y:S02]  /*11e90*/  F2FP.F16.E4M3.UNPACK_B R39, R5.H1 ;  /* 0x00000005ff27723e */ /* 0x000fe400030006ff */
[----:B--2---:R-:W-:Y:S02]  /*11ea0*/  F2FP.F16.E4M3.UNPACK_B R36, R8.H1 ;  /* 0x00000008ff24723e */ /* 0x004fe400030006ff */
[----:B0-----:R-:W-:Y:S02]  /*11eb0*/  F2FP.F16.E4M3.UNPACK_B R34, R4 ;  /* 0x00000004ff22723e */ /* 0x001fe400020006ff */
[-C--:B------:R-:W-:Y:S01]  /*11ec0*/  F2FP.F16.E4M3.UNPACK_B R4, R7.reuse ;  /* 0x00000007ff04723e */ /* 0x080fe200020006ff */
[--C-:B------:R-:W-:Y:S01]  /*11ed0*/  HADD2.F32 R5, -RZ, R36.reuse.H0_H0 ;  /* 0x20000024ff057230 */ /* 0x100fe20000004100 */
[----:B------:R-:W-:Y:S01]  /*11ee0*/  F2FP.F16.E4M3.UNPACK_B R27, R7.H1 ;  /* 0x00000007ff1b723e */ /* 0x000fe200030006ff */
[----:B------:R-:W-:Y:S01]  /*11ef0*/  HADD2.F32 R7, -RZ, R29.H0_H0 ;  /* 0x2000001dff077230 */ /* 0x000fe20000004100 */
[----:B------:R-:W-:Y:S01]  /*11f00*/  F2FP.F16.E4M3.UNPACK_B R37, R8 ;  /* 0x00000008ff25723e */ /* 0x000fe200020006ff */
[----:B------:R-:W-:-:S02]  /*11f10*/  HADD2.F32 R36, -RZ, R36.H1_H1 ;  /* 0x30000024ff247230 */ /* 0x000fc40000004100 */
[C---:B------:R-:W-:Y:S01]  /*11f20*/  FMUL.FTZ R8, R5.reuse, R46 ;  /* 0x0000002e05087220 */ /* 0x040fe20000410000 */
[-C--:B------:R-:W-:Y:S02]  /*11f30*/  F2FP.F16.E4M3.UNPACK_B R44, R9.reuse ;  /* 0x00000009ff2c723e */ /* 0x080fe400020006ff */
[----:B------:R-:W-:Y:S01]  /*11f40*/  F2FP.F16.E4M3.UNPACK_B R40, R9.H1 ;  /* 0x00000009ff28723e */ /* 0x000fe200030006ff */
[-C--:B------:R-:W-:Y:S01]  /*11f50*/  FMUL.FTZ R9, R5, R42.reuse ;  /* 0x0000002a05097220 */ /* 0x080fe20000410000 */
[C---:B------:R-:W-:Y:S01]  /*11f60*/  FFMA.FTZ R5, R7.reuse, R42, -R8 ;  /* 0x0000002a07057223 */ /* 0x040fe20000010808 */
[----:B------:R-:W-:Y:S01]  /*11f70*/  F2FP.F16.E4M3.UNPACK_B R42, R14 ;  /* 0x0000000eff2a723e */ /* 0x000fe200020006ff */
[----:B------:R-:W-:Y:S02]  /*11f80*/  HADD2.F32 R8, -RZ, R37.H0_H0 ;  /* 0x20000025ff087230 */ /* 0x000fe40000004100 */
[----:B------:R-:W-:Y:S01]  /*11f90*/  FFMA.FTZ R7, R7, R46, R9 ;  /* 0x0000002e07077223 */ /* 0x000fe20000010009 */
[----:B------:R-:W-:Y:S01]  /*11fa0*/  HADD2.F32 R9, -RZ, R38.H0_H0 ;  /* 0x20000026ff097230 */ /* 0x000fe20000004100 */
[-C--:B------:R-:W-:Y:S01]  /*11fb0*/  F2FP.F16.E4M3.UNPACK_B R32, R10.reuse ;  /* 0x0000000aff20723e */ /* 0x080fe200020006ff */
[----:B------:R-:W-:Y:S01]  /*11fc0*/  HADD2.F32 R45, -RZ, R42.H0_H0 ;  /* 0x2000002aff2d7230 */ /* 0x000fe20000004100 */
[----:B------:R-:W-:Y:S01]  /*11fd0*/  F2FP.F16.E4M3.UNPACK_B R35, R10.H1 ;  /* 0x0000000aff23723e */ /* 0x000fe200030006ff */
[----:B------:R-:W-:-:S02]  /*11fe0*/  HADD2.F32 R10, -RZ, R29.H1_H1 ;  /* 0x3000001dff0a7230 */ /* 0x000fc40000004100 */
[C---:B------:R-:W-:Y:S01]  /*11ff0*/  FMUL.FTZ R49, R36.reuse, R47 ;  /* 0x0000002f24317220 */ /* 0x040fe20000410000 */
[----:B------:R-:W-:Y:S02]  /*12000*/  HADD2.F32 R29, -RZ, R34.H0_H0 ;  /* 0x20000022ff1d7230 */ /* 0x000fe40000004100 */
[----:B------:R-:W-:Y:S01]  /*12010*/  FMUL.FTZ R48, R36, R41 ;  /* 0x0000002924307220 */ /* 0x000fe20000410000 */
[C---:B------:R-:W-:Y:S01]  /*12020*/  FMUL.FTZ R36, R8.reuse, R45 ;  /* 0x0000002d08247220 */ /* 0x040fe20000410000 */
[----:B------:R-:W-:Y:S01]  /*12030*/  FMUL.FTZ R46, R8, R9 ;  /* 0x00000009082e7220 */ /* 0x000fe20000410000 */
[C---:B------:R-:W-:Y:S01]  /*12040*/  FFMA.FTZ R8, R10.reuse, R41, -R49 ;  /* 0x000000290a087223 */ /* 0x040fe20000010831 */
[----:B------:R-:W-:Y:S01]  /*12050*/  FFMA.FTZ R10, R10, R47, R48 ;  /* 0x0000002f0a0a7223 */ /* 0x000fe20000010030 */
[C---:B------:R-:W-:Y:S01]  /*12060*/  FFMA.FTZ R9, R29.reuse, R9, -R36 ;  /* 0x000000091d097223 */ /* 0x040fe20000010824 */
[----:B------:R-:W-:Y:S01]  /*12070*/  FFMA.FTZ R29, R29, R45, R46 ;  /* 0x0000002d1d1d7223 */ /* 0x000fe2000001002e */
[----:B------:R-:W-:Y:S01]  /*12080*/  F2FP.F16.E4M3.UNPACK_B R47, R15.H1 ;  /* 0x0000000fff2f723e */ /* 0x000fe200030006ff */
[----:B------:R-:W-:Y:S01]  /*12090*/  HADD2.F32 R46, -RZ, R42.H1_H1 ;  /* 0x3000002aff2e7230 */ /* 0x000fe20000004100 */
[----:B------:R-:W-:Y:S01]  /*120a0*/  F2FP.F16.E4M3.UNPACK_B R42, R3.H1 ;  /* 0x00000003ff2a723e */ /* 0x000fe200030006ff */
[----:B------:R-:W-:Y:S01]  /*120b0*/  HADD2.F32 R37, -RZ, R37.H1_H1 ;  /* 0x30000025ff257230 */ /* 0x000fe20000004100 */
[-C--:B------:R-:W-:Y:S01]  /*120c0*/  F2FP.F16.E4M3.UNPACK_B R33, R6.reuse.H1 ;  /* 0x00000006ff21723e */ /* 0x080fe200030006ff */
[----:B------:R-:W-:Y:S01]  /*120d0*/  HADD2.F32 R41, -RZ, R38.H1_H1 ;  /* 0x30000026ff297230 */ /* 0x000fe20000004100 */
[----:B------:R-:W-:Y:S01]  /*120e0*/  F2FP.F16.E4M3.UNPACK_B R28, R6 ;  /* 0x00000006ff1c723e */ /* 0x000fe200020006ff */
[----:B------:R-:W-:-:S02]  /*120f0*/  HADD2.F32 R36, -RZ, R34.H1_H1 ;  /* 0x30000022ff247230 */ /* 0x000fc40000004100 */
[C---:B------:R-:W-:Y:S01]  /*12100*/  FMUL.FTZ R51, R37.reuse, R46 ;  /* 0x0000002e25337220 */ /* 0x040fe20000410000 */
[----:B------:R-:W-:Y:S02]  /*12110*/  HADD2.F32 R49, -RZ, R47.H0_H0 ;  /* 0x2000002fff317230 */ /* 0x000fe40000004100 */
[----:B------:R-:W-:Y:S01]  /*12120*/  FMUL.FTZ R37, R37, R41 ;  /* 0x0000002925257220 */ /* 0x000fe20000410000 */
[----:B------:R-:W-:Y:S01]  /*12130*/  HADD2.F32 R34, -RZ, R40.H0_H0 ;  /* 0x20000028ff227230 */ /* 0x000fe20000004100 */
[-C--:B------:R-:W-:Y:S01]  /*12140*/  F2FP.F16.E4M3.UNPACK_B R6, R11.reuse ;  /* 0x0000000bff06723e */ /* 0x080fe200020006ff */
[----:B------:R-:W-:Y:S01]  /*12150*/  HADD2.F32 R45, -RZ, R42.H0_H0 ;  /* 0x2000002aff2d7230 */ /* 0x000fe20000004100 */
[----:B------:R-:W-:Y:S01]  /*12160*/  F2FP.F16.E4M3.UNPACK_B R11, R11.H1 ;  /* 0x0000000bff0b723e */ /* 0x000fe200030006ff */
[----:B------:R-:W-:Y:S02]  /*12170*/  HADD2.F32 R38, -RZ, R39.H0_H0 ;  /* 0x20000027ff267230 */ /* 0x000fe40000004100 */
[----:B------:R-:W-:Y:S01]  /*12180*/  FMUL.FTZ R53, R34, R49 ;  /* 0x0000003122357220 */ /* 0x000fe20000410000 */
[----:B------:R-:W-:-:S02]  /*12190*/  HADD2.F32 R50, -RZ, R47.H1_H1 ;  /* 0x3000002fff327230 */ /* 0x000fc40000004100 */
[----:B------:R-:W-:Y:S01]  /*121a0*/  FMUL.FTZ R48, R34, R45 ;  /* 0x0000002d22307220 */ /* 0x000fe20000410000 */
[C---:B------:R-:W-:Y:S01]  /*121b0*/  FFMA.FTZ R34, R36.reuse, R41, -R51 ;  /* 0x0000002924227223 */ /* 0x040fe20000010833 */
[----:B------:R-:W-:Y:S01]  /*121c0*/  FFMA.FTZ R36, R36, R46, R37 ;  /* 0x0000002e24247223 */ /* 0x000fe20000010025 */
[C---:B------:R-:W-:Y:S01]  /*121d0*/  FFMA.FTZ R37, R38.reuse, R45, -R53 ;  /* 0x0000002d26257223 */ /* 0x040fe20000010835 */
[----:B------:R-:W-:Y:S01]  /*121e0*/  FFMA.FTZ R38, R38, R49, R48 ;  /* 0x0000003126267223 */ /* 0x000fe20000010030 */
[----:B------:R-:W-:Y:S01]  /*121f0*/  F2FP.F16.E4M3.UNPACK_B R48, R15 ;  /* 0x0000000fff30723e */ /* 0x000fe200020006ff */
[----:B------:R-:W-:Y:S01]  /*12200*/  HADD2.F32 R41, -RZ, R40.H1_H1 ;  /* 0x30000028ff297230 */ /* 0x000fe20000004100 */
[----:B------:R-:W-:Y:S01]  /*12210*/  F2FP.F16.E4M3.UNPACK_B R45, R3 ;  /* 0x00000003ff2d723e */ /* 0x000fe200020006ff */
[----:B------:R-:W-:Y:S02]  /*12220*/  HADD2.F32 R46, -RZ, R42.H1_H1 ;  /* 0x3000002aff2e7230 */ /* 0x000fe40000004100 */
[----:B------:R-:W-:-:S02]  /*12230*/  HADD2.F32 R49, -RZ, R48.H0_H0 ;  /* 0x20000030ff317230 */ /* 0x000fc40000004100 */
[C---:B------:R-:W-:Y:S01]  /*12240*/  FMUL.FTZ R54, R41.reuse, R50 ;  /* 0x0000003229367220 */ /* 0x040fe20000410000 */
[--C-:B------:R-:W-:Y:S02]  /*12250*/  HADD2.F32 R40, -RZ, R44.reuse.H0_H0 ;  /* 0x2000002cff287230 */ /* 0x100fe40000004100 */
[----:B------:R-:W-:Y:S01]  /*12260*/  FMUL.FTZ R41, R41, R46 ;  /* 0x0000002e29297220 */ /* 0x000fe20000410000 */
[----:B------:R-:W-:Y:S02]  /*12270*/  HADD2.F32 R47, -RZ, R45.H0_H0 ;  /* 0x2000002dff2f7230 */ /* 0x000fe40000004100 */
[----:B------:R-:W-:Y:S02]  /*12280*/  HADD2.F32 R39, -RZ, R39.H1_H1 ;  /* 0x30000027ff277230 */ /* 0x000fe40000004100 */
[C---:B------:R-:W-:Y:S01]  /*12290*/  FMUL.FTZ R51, R40.reuse, R49 ;  /* 0x0000003128337220 */ /* 0x040fe20000410000 */
[----:B------:R-:W-:Y:S02]  /*122a0*/  HADD2.F32 R42, -RZ, R43.H0_H0 ;  /* 0x2000002bff2a7230 */ /* 0x000fe40000004100 */
[----:B------:R-:W-:Y:S01]  /*122b0*/  FMUL.FTZ R52, R40, R47 ;  /* 0x0000002f28347220 */ /* 0x000fe20000410000 */
[----:B------:R-:W-:-:S02]  /*122c0*/  HADD2.F32 R44, -RZ, R44.H1_H1 ;  /* 0x3000002cff2c7230 */ /* 0x000fc40000004100 */
[C---:B------:R-:W-:Y:S01]  /*122d0*/  FFMA.FTZ R40, R39.reuse, R46, -R54 ;  /* 0x0000002e27287223 */ /* 0x040fe20000010836 */
[----:B------:R-:W-:Y:S01]  /*122e0*/  FFMA.FTZ R41, R39, R50, R41 ;  /* 0x0000003227297223 */ /* 0x000fe20000010029 */
[C---:B------:R-:W-:Y:S01]  /*122f0*/  FFMA.FTZ R39, R42.reuse, R47, -R51 ;  /* 0x0000002f2a277223 */ /* 0x040fe20000010833 */
[----:B------:R-:W-:Y:S01]  /*12300*/  F2FP.F16.E4M3.UNPACK_B R51, R20.H1 ;  /* 0x00000014ff33723e */ /* 0x000fe200030006ff */
        /* <DEDUP_REMOVED lines=8> */
[----:B------:R-:W-:Y:S01]  /*12390*/  FMUL.FTZ R53, R44, R47 ;  /* 0x0000002f2c357220 */ /* 0x000fe20000410000 */
[--C-:B------:R-:W-:Y:S02]  /*123a0*/  HADD2.F32 R49, -RZ, R48.reuse.H0_H0 ;  /* 0x20000030ff317230 */ /* 0x100fe40000004100 */
[----:B------:R-:W-:Y:S02]  /*123b0*/  HADD2.F32 R46, -RZ, R33.H0_H0 ;  /* 0x20000021ff2e7230 */ /* 0x000fe40000004100 */
[C---:B------:R-:W-:Y:S01]  /*123c0*/  FMUL.FTZ R55, R45.reuse, R52 ;  /* 0x000000342d377220 */ /* 0x040fe20000410000 */
[----:B------:R-:W-:Y:S02]  /*123d0*/  HADD2.F32 R43, -RZ, R43.H1_H1 ;  /* 0x3000002bff2b7230 */ /* 0x000fe40000004100 */
[-C--:B------:R-:W-:Y:S01]  /*123e0*/  FMUL.FTZ R57, R45, R49.reuse ;  /* 0x000000312d397220 */ /* 0x080fe20000410000 */
[----:B------:R-:W-:Y:S02]  /*123f0*/  HADD2.F32 R35, -RZ, R35.H1_H1 ;  /* 0x30000023ff237230 */ /* 0x000fe40000004100 */
[----:B------:R-:W-:Y:S01]  /*12400*/  FFMA.FTZ R45, R46, R49, -R55 ;  /* 0x000000312e2d7223 */ /* 0x000fe20000010837 */
[----:B------:R-:W-:-:S02]  /*12410*/  HADD2.F32 R48, -RZ, R48.H1_H1 ;  /* 0x30000030ff307230 */ /* 0x000fc40000004100 */
[----:B------:R-:W-:Y:S01]  /*12420*/  FFMA.FTZ R46, R46, R52, R57 ;  /* 0x000000342e2e7223 */ /* 0x000fe20000010039 */
[----:B------:R-:W-:Y:S02]  /*12430*/  HADD2.F32 R52, -RZ, R51.H1_H1 ;  /* 0x30000033ff347230 */ /* 0x000fe40000004100 */
[C---:B------:R-:W-:Y:S01]  /*12440*/  FFMA.FTZ R44, R43.reuse, R47, -R54 ;  /* 0x0000002f2b2c7223 */ /* 0x040fe20000010836 */
[----:B------:R-:W-:Y:S01]  /*12450*/  HADD2.F32 R33, -RZ, R33.H1_H1 ;  /* 0x30000021ff217230 */ /* 0x000fe20000004100 */
[----:B------:R-:W-:Y:S01]  /*12460*/  F2FP.F16.E4M3.UNPACK_B R49, R20 ;  /* 0x00000014ff31723e */ /* 0x000fe200020006ff */
[----:B------:R-:W-:Y:S01]  /*12470*/  FFMA.FTZ R43, R43, R50, R53 ;  /* 0x000000322b2b7223 */ /* 0x000fe20000010035 */
[----:B------:R-:W-:Y:S01]  /*12480*/  F2FP.F16.E4M3.UNPACK_B R47, R12 ;  /* 0x0000000cff2f723e */ /* 0x000fe200020006ff */
[C---:B------:R-:W-:Y:S01]  /*12490*/  FMUL.FTZ R54, R35.reuse, R52 ;  /* 0x0000003423367220 */ /* 0x040fe20000410000 */
[----:B------:R-:W-:Y:S01]  /*124a0*/  FMUL.FTZ R51, R35, R48 ;  /* 0x0000003023337220 */ /* 0x000fe20000410000 */
[----:B------:R-:W-:-:S02]  /*124b0*/  HADD2.F32 R50, -RZ, R49.H0_H0 ;  /* 0x20000031ff327230 */ /* 0x000fc40000004100 */
[C---:B------:R-:W-:Y:S01]  /*124c0*/  FFMA.FTZ R56, R33.reuse, R48, -R54 ;  /* 0x0000003021387223 */ /* 0x040fe20000010836 */
[--C-:B------:R-:W-:Y:S02]  /*124d0*/  HADD2.F32 R35, -RZ, R32.reuse.H0_H0 ;  /* 0x20000020ff237230 */ /* 0x100fe40000004100 */
[----:B------:R-:W-:Y:S01]  /*124e0*/  FFMA.FTZ R55, R33, R52, R51 ;  /* 0x0000003421377223 */ /* 0x000fe20000010033 */
[----:B------:R-:W-:Y:S01]  /*124f0*/  HADD2.F32 R48, -RZ, R47.H0_H0 ;  /* 0x2000002fff307230 */ /* 0x000fe20000004100 */
[----:B------:R-:W-:Y:S01]  /*12500*/  F2FP.F16.E4M3.UNPACK_B R51, R24.H1 ;  /* 0x00000018ff33723e */ /* 0x000fe200030006ff */
[----:B------:R-:W-:Y:S02]  /*12510*/  HADD2.F32 R49, -RZ, R49.H1_H1 ;  /* 0x30000031ff317230 */ /* 0x000fe40000004100 */
[C---:B------:R-:W-:Y:S01]  /*12520*/  FMUL.FTZ R52, R35.reuse, R50 ;  /* 0x0000003223347220 */ /* 0x040fe20000410000 */
[----:B------:R-:W-:Y:S02]  /*12530*/  HADD2.F32 R32, -RZ, R32.H1_H1 ;  /* 0x30000020ff207230 */ /* 0x000fe40000004100 */
[----:B------:R-:W-:Y:S01]  /*12540*/  FMUL.FTZ R54, R35, R48 ;  /* 0x0000003023367220 */ /* 0x000fe20000410000 */
[----:B------:R-:W-:-:S02]  /*12550*/  HADD2.F32 R33, -RZ, R28.H0_H0 ;  /* 0x2000001cff217230 */ /* 0x000fc40000004100 */
[----:B------:R-:W-:Y:S02]  /*12560*/  HADD2.F32 R47, -RZ, R47.H1_H1 ;  /* 0x3000002fff2f7230 */ /* 0x000fe40000004100 */
[C---:B------:R-:W-:Y:S01]  /*12570*/  FMUL.FTZ R35, R32.reuse, R49 ;  /* 0x0000003120237220 */ /* 0x040fe20000410000 */
[----:B------:R-:W-:Y:S02]  /*12580*/  HADD2.F32 R28, -RZ, R28.H1_H1 ;  /* 0x3000001cff1c7230 */ /* 0x000fe40000004100 */
[C---:B------:R-:W-:Y:S01]  /*12590*/  FFMA.FTZ R52, R33.reuse, R48, -R52 ;  /* 0x0000003021347223 */ /* 0x040fe20000010834 */
[----:B------:R-:W-:Y:S01]  /*125a0*/  FFMA.FTZ R54, R33, R50, R54 ;  /* 0x0000003221367223 */ /* 0x000fe20000010036 */
[----:B------:R-:W-:Y:S01]  /*125b0*/  F2FP.F16.E4M3.UNPACK_B R33, R13.H1 ;  /* 0x0000000dff21723e */ /* 0x000fe200030006ff */
[-C--:B------:R-:W-:Y:S01]  /*125c0*/  FMUL.FTZ R48, R32, R47.reuse ;  /* 0x0000002f20307220 */ /* 0x080fe20000410000 */
[----:B------:R-:W-:Y:S01]  /*125d0*/  FFMA.FTZ R53, R28, R47, -R35 ;  /* 0x0000002f1c357223 */ /* 0x000fe20000010823 */
[----:B------:R-:W-:-:S02]  /*125e0*/  HADD2.F32 R47, -RZ, R51.H0_H0 ;  /* 0x20000033ff2f7230 */ /* 0x000fc40000004100 */
[----:B------:R-:W-:Y:S02]  /*125f0*/  HADD2.F32 R32, -RZ, R11.H0_H0 ;  /* 0x2000000bff207230 */ /* 0x000fe40000004100 */
[----:B------:R-:W-:Y:S01]  /*12600*/  FFMA.FTZ R49, R28, R49, R48 ;  /* 0x000000311c317223 */ /* 0x000fe20000010030 */
[--C-:B------:R-:W-:Y:S02]  /*12610*/  HADD2.F32 R35, -RZ, R33.reuse.H0_H0 ;  /* 0x20000021ff237230 */ /* 0x100fe40000004100 */
[----:B------:R-:W-:Y:S02]  /*12620*/  HADD2.F32 R48, -RZ, R33.H1_H1 ;  /* 0x30000021ff307230 */ /* 0x000fe40000004100 */
[----:B------:R-:W-:Y:S01]  /*12630*/  FMUL.FTZ R33, R32, R47 ;  /* 0x0000002f20217220 */ /* 0x000fe20000410000 */
[----:B------:R-:W-:Y:S02]  /*12640*/  HADD2.F32 R28, -RZ, R27.H0_H0 ;  /* 0x2000001bff1c7230 */ /* 0x000fe40000004100 */
[----:B------:R-:W-:-:S02]  /*12650*/  HADD2.F32 R50, -RZ, R51.H1_H1 ;  /* 0x30000033ff327230 */ /* 0x000fc40000004100 */
[-C--:B------:R-:W-:Y:S01]  /*12660*/  FMUL.FTZ R51, R32, R35.reuse ;  /* 0x0000002320337220 */ /* 0x080fe20000410000 */
[----:B------:R-:W-:Y:S02]  /*12670*/  HADD2.F32 R11, -RZ, R11.H1_H1 ;  /* 0x3000000bff0b7230 */ /* 0x000fe40000004100 */
[C---:B------:R-:W-:Y:S01]  /*12680*/  FFMA.FTZ R57, R28.reuse, R35, -R33 ;  /* 0x000000231c397223 */ /* 0x040fe20000010821 */
[----:B------:R-:W-:Y:S01]  /*12690*/  HADD2.F32 R27, -RZ, R27.H1_H1 ;  /* 0x3000001bff1b7230 */ /* 0x000fe20000004100 */
[----:B------:R-:W-:Y:S01]  /*126a0*/  F2FP.F16.E4M3.UNPACK_B R32, R13 ;  /* 0x0000000dff20723e */ /* 0x000fe200020006ff */
[----:B------:R-:W-:Y:S01]  /*126b0*/  FFMA.FTZ R58, R28, R47, R51 ;  /* 0x0000002f1c3a7223 */ /* 0x000fe20000010033 */
[C---:B------:R-:W-:Y:S01]  /*126c0*/  FMUL.FTZ R60, R11.reuse, R50 ;  /* 0x000000320b3c7220 */ /* 0x040fe20000410000 */
[----:B------:R-:W-:Y:S01]  /*126d0*/  F2FP.F16.E4M3.UNPACK_B R33, R24 ;  /* 0x00000018ff21723e */ /* 0x000fe200020006ff */
[----:B------:R-:W-:Y:S01]  /*126e0*/  FMUL.FTZ R11, R11, R48 ;  /* 0x000000300b0b7220 */ /* 0x000fe20000410000 */
[----:B------:R-:W-:-:S02]  /*126f0*/  HADD2.F32 R28, -RZ, R32.H0_H0 ;  /* 0x20000020ff1c7230 */ /* 0x000fc40000004100 */
[C---:B------:R-:W-:Y:S01]  /*12700*/  FFMA.FTZ R60, R27.reuse, R48, -R60 ;  /* 0x000000301b3c7223 */ /* 0x040fe2000001083c */
[----:B------:R-:W-:Y:S02]  /*12710*/  HADD2.F32 R32, -RZ, R32.H1_H1 ;  /* 0x30000020ff207230 */ /* 0x000fe40000004100 */
[----:B------:R-:W-:Y:S01]  /*12720*/  FFMA.FTZ R59, R27, R50, R11 ;  /* 0x000000321b3b7223 */ /* 0x000fe2000001000b */
[--C-:B------:R-:W-:Y:S02]  /*12730*/  HADD2.F32 R35, -RZ, R33.reuse.H0_H0 ;  /* 0x20000021ff237230 */ /* 0x100fe40000004100 */
[----:B------:R-:W-:Y:S02]  /*12740*/  HADD2.F32 R33, -RZ, R33.H1_H1 ;  /* 0x30000021ff217230 */ /* 0x000fe40000004100 */
[--C-:B------:R-:W-:Y:S01]  /*12750*/  HADD2.F32 R27, -RZ, R6.reuse.H1_H1 ;  /* 0x30000006ff1b7230 */ /* 0x100fe20000004100 */
[----:B------:R-:W-:Y:S01]  /*12760*/  F2FP.SATFINITE.E4M3.F32.PACK_AB_MERGE_C R58, R59, R58, RZ ;  /* 0x0000003a3b3a723e */ /* 0x000fe200048070ff */
[----:B------:R-:W-:-:S02]  /*12770*/  HADD2.F32 R11, -RZ, R6.H0_H0 ;  /* 0x20000006ff0b7230 */ /* 0x000fc40000004100 */
[--C-:B------:R-:W-:Y:S02]  /*12780*/  HADD2.F32 R6, -RZ, R4.reuse.H0_H0 ;  /* 0x20000004ff067230 */ /* 0x100fe40000004100 */
[C---:B------:R-:W-:Y:S01]  /*12790*/  FMUL.FTZ R51, R27.reuse, R33 ;  /* 0x000000211b337220 */ /* 0x040fe20000410000 */
[----:B------:R-:W-:Y:S02]  /*127a0*/  HADD2.F32 R4, -RZ, R4.H1_H1 ;  /* 0x30000004ff047230 */ /* 0x000fe40000004100 */
[----:B------:R-:W-:Y:S01]  /*127b0*/  FMUL.FTZ R50, R27, R32 ;  /* 0x000000201b327220 */ /* 0x000fe20000410000 */
[C---:B------:R-:W-:Y:S01]  /*127c0*/  FMUL.FTZ R47, R11.reuse, R35 ;  /* 0x000000230b2f7220 */ /* 0x040fe20000410000 */
[----:B------:R-:W-:Y:S01]  /*127d0*/  FMUL.FTZ R48, R11, R28 ;  /* 0x0000001c0b307220 */ /* 0x000fe20000410000 */
[C---:B------:R-:W-:Y:S01]  /*127e0*/  FFMA.FTZ R32, R4.reuse, R32, -R51 ;  /* 0x0000002004207223 */ /* 0x040fe20000010833 */
[----:B------:R-:W-:Y:S01]  /*127f0*/  FFMA.FTZ R50, R4, R33, R50 ;  /* 0x0000002104327223 */ /* 0x000fe20000010032 */
[----:B------:R-:W-:Y:S01]  /*12800*/  F2FP.SATFINITE.E4M3.F32.PACK_AB_MERGE_C R4, R8, R5, RZ ;  /* 0x000000050804723e */ /* 0x000fe200048070ff */
[C---:B------:R-:W-:Y:S01]  /*12810*/  FFMA.FTZ R47, R6.reuse, R28, -R47 ;  /* 0x0000001c062f7223 */ /* 0x040fe2000001082f */
[----:B------:R-:W-:Y:S01]  /*12820*/  FFMA.FTZ R11, R6, R35, R48 ;  /* 0x00000023060b7223 */ /* 0x000fe20000010030 */
[----:B------:R-:W-:-:S02]  /*12830*/  F2FP.SATFINITE.E4M3.F32.PACK_AB_MERGE_C R8, R10, R7, RZ ;  /* 0x000000070a08723e */ /* 0x000fc400048070ff */
[----:B------:R-:W-:Y:S02]  /*12840*/  F2FP.SATFINITE.E4M3.F32.PACK_AB_MERGE_C R5, R40, R37, RZ ;  /* 0x000000252805723e */ /* 0x000fe400048070ff */
[----:B------:R-:W-:Y:S02]  /*12850*/  F2FP.SATFINITE.E4M3.F32.PACK_AB_MERGE_C R6, R56, R45, RZ ;  /* 0x0000002d3806723e */ /* 0x000fe400048070ff */
[----:B------:R-:W-:Y:S02]  /*12860*/  F2FP.SATFINITE.E4M3.F32.PACK_AB_MERGE_C R7, R60, R57, RZ ;  /* 0x000000393c07723e */ /* 0x000fe400048070ff */
[----:B------:R-:W-:Y:S02]  /*12870*/  F2FP.SATFINITE.E4M3.F32.PACK_AB_MERGE_C R10, R55, R46, RZ ;  /* 0x0000002e370a723e */ /* 0x000fe400048070ff */
[----:B------:R-:W-:Y:S02]  /*12880*/  F2FP.SATFINITE.E4M3.F32.PACK_AB_MERGE_C R4, R34, R9, R4 ;  /* 0x000000092204723e */ /* 0x000fe40004807004 */
[----:B------:R-:W-:-:S02]  /*12890*/  F2FP.SATFINITE.E4M3.F32.PACK_AB_MERGE_C R5, R44, R39, R5 ;  /* 0x000000272c05723e */ /* 0x000fc40004807005 */
[----:B------:R-:W-:Y:S02]  /*128a0*/  F2FP.SATFINITE.E4M3.F32.PACK_AB_MERGE_C R6, R53, R52, R6 ;  /* 0x000000343506723e */ /* 0x000fe40004807006 */
[----:B------:R-:W-:Y:S02]  /*128b0*/  F2FP.SATFINITE.E4M3.F32.PACK_AB_MERGE_C R7, R32, R47, R7 ;  /* 0x0000002f2007723e */ /* 0x000fe40004807007 */
[----:B------:R-:W-:Y:S02]  /*128c0*/  F2FP.SATFINITE.E4M3.F32.PACK_AB_MERGE_C R8, R36, R29, R8 ;  /* 0x0000001d2408723e */ /* 0x000fe40004807008 */
[----:B------:R-:W-:Y:S01]  /*128d0*/  F2FP.SATFINITE.E4M3.F32.PACK_AB_MERGE_C R9, R43, R42, R38 ;  /* 0x0000002a2b09723e */ /* 0x000fe20004807026 */
[----:B------:R1:W-:Y:S01]  /*128e0*/  STS.128 [R61+0x20400], R4 ;  /* 0x020400043d007388 */ /* 0x0003e20000000c00 */
[----:B------:R-:W-:Y:S02]  /*128f0*/  F2FP.SATFINITE.E4M3.F32.PACK_AB_MERGE_C R10, R49, R54, R10 ;  /* 0x00000036310a723e */ /* 0x000fe4000480700a */
[----:B------:R-:W-:-:S05]  /*12900*/  F2FP.SATFINITE.E4M3.F32.PACK_AB_MERGE_C R11, R50, R11, R58 ;  /* 0x0000000b320b723e */ /* 0x000fca000480703a */
[----:B------:R1:W-:Y:S02]  /*12910*/  STS.128 [R26+0x20400], R8 ;  /* 0x020400081a007388 */ /* 0x0003e40000000c00 */
.L_x_630:
[----:B------:R-:W-:Y:S05]  /*12920*/  BSYNC B1 ;  /* 0x0000000000017941 */ /* 0x000fea0003800000 */
.L_x_629:
[----:B------:R-:W-:Y:S04]  /*12930*/  BSSY B1, `(.L_x_631) ;  /* 0x00000cc000017945 */ /* 0x000fe80003800000 */
[----:B------:R-:W-:Y:S05]  /*12940*/  @P2 BRA `(.L_x_632) ;  /* 0x0000000c00282947 */ /* 0x000fea0003800000 */
[----:B-1----:R-:W2:Y:S04]  /*12950*/  LDL R6, [R1+0x28] ;  /* 0x0000280001067983 */ /* 0x002ea80000100800 */
[----:B------:R-:W3:Y:S01]  /*12960*/  LDL R62, [R1+0x190] ;  /* 0x00019000013e7983 */ /* 0x000ee20000100800 */
[----:B------:R-:W-:Y:S01]  /*12970*/  LEA.HI R4, R30, R31, RZ, 0x3 ;  /* 0x0000001f1e047211 */ /* 0x000fe200078f18ff */
[C---:B------:R-:W-:Y:S01]  /*12980*/  VIADD R8, R219.reuse, 0x20 ;  /* 0x00000020db087836 */ /* 0x040fe20000000000 */
[----:B------:R-:W-:Y:S01]  /*12990*/  F2FP.F16.E4M3.UNPACK_B R46, R14.H1 ;  /* 0x0000000eff2e723e */ /* 0x000fe200030006ff */
[----:B------:R-:W-:Y:S01]  /*129a0*/  VIADD R9, R219, 0x20 ;  /* 0x00000020db097836 */ /* 0x000fe20000000000 */
[----:B------:R-:W-:Y:S02]  /*129b0*/  LOP3.LUT R4, R4, 0xfffffff8, RZ, 0xc0, !PT ;  /* 0xfffffff804047812 */ /* 0x000fe400078ec0ff */
[----:B------:R-:W-:Y:S01]  /*129c0*/  SHF.L.U32 R8, R8, 0x7, RZ ;  /* 0x0000000708087819 */ /* 0x000fe200000006ff */
[----:B------:R-:W-:Y:S01]  /*129d0*/  IMAD.SHL.U32 R9, R9, 0x80, RZ ;  /* 0x0000008009097824 */ /* 0x000fe200078e00ff */
[----:B------:R-:W-:Y:S01]  /*129e0*/  F2FP.F16.E4M3.UNPACK_B R39, R0.H1 ;  /* 0x00000000ff27723e */ /* 0x000fe200030006ff */
[----:B------:R-:W-:Y:S01]  /*129f0*/  IMAD.IADD R4, R31, 0x1, -R4 ;  /* 0x000000011f047824 */ /* 0x000fe200078e0a04 */
[----:B------:R-:W-:Y:S01]  /*12a00*/  LOP3.LUT R8, R8, 0x380, RZ, 0xc0, !PT ;  /* 0x0000038008087812 */ /* 0x000fe200078ec0ff */
[--C-:B------:R-:W-:Y:S01]  /*12a10*/  HADD2.F32 R48, -RZ, R46.reuse.H0_H0 ;  /* 0x2000002eff307230 */ /* 0x100fe20000004100 */
[----:B------:R-:W-:Y:S01]  /*12a20*/  LOP3.LUT R9, R9, 0x380, RZ, 0xc0, !PT ;  /* 0x0000038009097812 */ /* 0x000fe200078ec0ff */
[--C-:B------:R-:W-:Y:S01]  /*12a30*/  HADD2.F32 R40, -RZ, R39.reuse.H0_H0 ;  /* 0x20000027ff287230 */ /* 0x100fe20000004100 */
[----:B------:R-:W-:Y:S01]  /*12a40*/  LEA.HI R4, R21, R4, RZ, 0x1c ;  /* 0x0000000415047211 */ /* 0x000fe200078fe0ff */
[----:B------:R-:W-:Y:S01]  /*12a50*/  HADD2.F32 R39, -RZ, R39.H1_H1 ;  /* 0x30000027ff277230 */ /* 0x000fe20000004100 */
[----:B------:R-:W-:Y:S01]  /*12a60*/  SHF.R.U32.HI R8, RZ, 0x3, R8 ;  /* 0x00000003ff087819 */ /* 0x000fe20000011608 */
[----:B------:R-:W-:Y:S01]  /*12a70*/  HADD2.F32 R49, -RZ, R46.H1_H1 ;  /* 0x3000002eff317230 */ /* 0x000fe20000004100 */
[----:B------:R-:W-:Y:S01]  /*12a80*/  SHF.R.S32.HI R7, RZ, 0x1f, R4 ;  /* 0x0000001fff077819 */ /* 0x000fe20000011404 */
[----:B------:R-:W-:Y:S01]  /*12a90*/  IMAD.SHL.U32 R5, R4, 0x10, RZ ;  /* 0x0000001004057824 */ /* 0x000fe200078e00ff */
[----:B------:R-:W-:-:S02]  /*12aa0*/  F2FP.F16.E4M3.UNPACK_B R45, R14 ;  /* 0x0000000eff2d723e */ /* 0x000fc400020006ff */
[----:B------:R-:W-:Y:S02]  /*12ab0*/  LEA.HI R7, R7, R4, RZ, 0x3 ;  /* 0x0000000407077211 */ /* 0x000fe400078f18ff */
[----:B------:R-:W-:Y:S01]  /*12ac0*/  LOP3.LUT R4, R9, 0x70, R5, 0xf8, !PT ;  /* 0x0000007009047812 */ /* 0x000fe200078ef805 */
[----:B------:R-:W-:Y:S01]  /*12ad0*/  HADD2.F32 R47, -RZ, R45.H0_H0 ;  /* 0x2000002dff2f7230 */ /* 0x000fe20000004100 */
[-C--:B------:R-:W-:Y:S01]  /*12ae0*/  F2FP.F16.E4M3.UNPACK_B R50, R15.reuse.H1 ;  /* 0x0000000fff32723e */ /* 0x080fe200030006ff */
[----:B------:R-:W-:Y:S01]  /*12af0*/  IMAD.SHL.U32 R7, R7, 0x800, RZ ;  /* 0x0000080007077824 */ /* 0x000fe200078e00ff */
[----:B------:R-:W-:Y:S02]  /*12b00*/  LOP3.LUT R4, R4, R8, RZ, 0x3c, !PT ;  /* 0x0000000804047212 */ /* 0x000fe400078e3cff */
[----:B------:R-:W-:Y:S01]  /*12b10*/  F2FP.F16.E4M3.UNPACK_B R52, R15 ;  /* 0x0000000fff34723e */ /* 0x000fe200020006ff */
[----:B------:R-:W-:Y:S01]  /*12b20*/  HADD2.F32 R51, -RZ, R50.H0_H0 ;  /* 0x20000032ff337230 */ /* 0x000fe20000004100 */
[----:B------:R-:W-:-:S02]  /*12b30*/  LOP3.LUT R7, R7, 0xffffc000, RZ, 0xc0, !PT ;  /* 0xffffc00007077812 */ /* 0x000fc400078ec0ff */
[----:B------:R-:W-:Y:S01]  /*12b40*/  F2FP.F16.E4M3.UNPACK_B R55, R20.H1 ;  /* 0x00000014ff37723e */ /* 0x000fe200030006ff */
[--C-:B------:R-:W-:Y:S02]  /*12b50*/  HADD2.F32 R54, -RZ, R52.reuse.H0_H0 ;  /* 0x20000034ff367230 */ /* 0x100fe40000004100 */
[----:B------:R-:W-:Y:S01]  /*12b60*/  HADD2.F32 R53, -RZ, R52.H1_H1 ;  /* 0x30000034ff357230 */ /* 0x000fe20000004100 */
[----:B------:R-:W-:Y:S01]  /*12b70*/  F2FP.F16.E4M3.UNPACK_B R52, R12.H1 ;  /* 0x0000000cff34723e */ /* 0x000fe200030006ff */
[--C-:B------:R-:W-:Y:S02]  /*12b80*/  HADD2.F32 R56, -RZ, R55.reuse.H0_H0 ;  /* 0x20000037ff387230 */ /* 0x100fe40000004100 */
[----:B------:R-:W-:Y:S01]  /*12b90*/  HADD2.F32 R55, -RZ, R55.H1_H1 ;  /* 0x30000037ff377230 */ /* 0x000fe20000004100 */
        /* <DEDUP_REMOVED lines=8> */
[-C--:B------:R-:W-:Y:S02]  /*12c20*/  F2FP.F16.E4M3.UNPACK_B R33, R6.reuse ;  /* 0x00000006ff21723e */ /* 0x080fe400020006ff */
[----:B------:R-:W-:Y:S01]  /*12c30*/  F2FP.F16.E4M3.UNPACK_B R43, R6.H1 ;  /* 0x00000006ff2b723e */ /* 0x000fe200030006ff */
[--C-:B------:R-:W-:Y:S01]  /*12c40*/  HADD2.F32 R5, -RZ, R32.reuse.H0_H0 ;  /* 0x20000020ff057230 */ /* 0x100fe20000004100 */
[-C--:B------:R-:W-:Y:S01]  /*12c50*/  F2FP.F16.E4M3.UNPACK_B R42, R9.reuse ;  /* 0x00000009ff2a723e */ /* 0x080fe200020006ff */
[----:B------:R-:W-:Y:S01]  /*12c60*/  HADD2.F32 R6, -RZ, R27.H0_H0 ;  /* 0x2000001bff067230 */ /* 0x000fe20000004100 */
[----:B------:R-:W-:Y:S01]  /*12c70*/  F2FP.F16.E4M3.UNPACK_B R38, R9.H1 ;  /* 0x00000009ff26723e */ /* 0x000fe200030006ff */
[----:B------:R-:W-:-:S02]  /*12c80*/  HADD2.F32 R32, -RZ, R32.H1_H1 ;  /* 0x30000020ff207230 */ /* 0x000fc40000004100 */
[-C--:B------:R-:W-:Y:S01]  /*12c90*/  FMUL.FTZ R9, R48, R5.reuse ;  /* 0x0000000530097220 */ /* 0x080fe20000410000 */
[C---:B------:R-:W-:Y:S01]  /*12ca0*/  FMUL.FTZ R35, R40.reuse, R5 ;  /* 0x0000000528237220 */ /* 0x040fe20000410000 */
[----:B0-----:R-:W-:Y:S02]  /*12cb0*/  F2FP.F16.E4M3.UNPACK_B R34, R8 ;  /* 0x00000008ff22723e */ /* 0x001fe400020006ff */
[-C--:B------:R-:W-:Y:S01]  /*12cc0*/  FFMA.FTZ R5, R40, R6.reuse, -R9 ;  /* 0x0000000628057223 */ /* 0x080fe20000010809 */
[----:B------:R-:W-:Y:S01]  /*12cd0*/  FFMA.FTZ R6, R48, R6, R35 ;  /* 0x0000000630067223 */ /* 0x000fe20000010023 */
[----:B------:R-:W-:Y:S01]  /*12ce0*/  F2FP.F16.E4M3.UNPACK_B R35, R0 ;  /* 0x00000000ff23723e */ /* 0x000fe200020006ff */
[----:B------:R-:W-:Y:S01]  /*12cf0*/  HADD2.F32 R8, -RZ, R34.H0_H0 ;  /* 0x20000022ff087230 */ /* 0x000fe20000004100 */
[----:B------:R-:W-:Y:S01]  /*12d00*/  F2FP.F16.E4M3.UNPACK_B R28, R4 ;  /* 0x00000004ff1c723e */ /* 0x000fe200020006ff */
[----:B------:R-:W-:Y:S01]  /*12d10*/  HADD2.F32 R9, -RZ, R27.H1_H1 ;  /* 0x3000001bff097230 */ /* 0x000fe20000004100 */
[----:B------:R-:W-:Y:S01]  /*12d20*/  F2FP.F16.E4M3.UNPACK_B R36, R10 ;  /* 0x0000000aff24723e */ /* 0x000fe200020006ff */
[----:B------:R-:W-:Y:S01]  /*12d30*/  FMUL.FTZ R46, R49, R32 ;  /* 0x00000020312e7220 */ /* 0x000fe20000410000 */
[----:B------:R-:W-:Y:S01]  /*12d40*/  F2FP.F16.E4M3.UNPACK_B R44, R10.H1 ;  /* 0x0000000aff2c723e */ /* 0x000fe200030006ff */
[----:B------:R-:W-:Y:S01]  /*12d50*/  HADD2.F32 R27, -RZ, R28.H0_H0 ;  /* 0x2000001cff1b7230 */ /* 0x000fe20000004100 */
[-C--:B------:R-:W-:Y:S01]  /*12d60*/  F2FP.F16.E4M3.UNPACK_B R10, R11.reuse ;  /* 0x0000000bff0a723e */ /* 0x080fe200020006ff */
[----:B------:R-:W-:Y:S01]  /*12d70*/  FMUL.FTZ R48, R39, R32 ;  /* 0x0000002027307220 */ /* 0x000fe20000410000 */
[----:B------:R-:W-:Y:S01]  /*12d80*/  F2FP.F16.E4M3.UNPACK_B R29, R11.H1 ;  /* 0x0000000bff1d723e */ /* 0x000fe200030006ff */
[----:B------:R-:W-:-:S02]  /*12d90*/  HADD2.F32 R11, -RZ, R35.H0_H0 ;  /* 0x20000023ff0b7230 */ /* 0x000fc40000004100 */
[-C--:B------:R-:W-:Y:S01]  /*12da0*/  FMUL.FTZ R32, R47, R8.reuse ;  /* 0x000000082f207220 */ /* 0x080fe20000410000 */
[----:B------:R-:W-:Y:S01]  /*12db0*/  HADD2.F32 R34, -RZ, R34.H1_H1 ;  /* 0x30000022ff227230 */ /* 0x000fe20000004100 */
[----:B------:R-:W-:Y:S01]  /*12dc0*/  F2FP.F16.E4M3.UNPACK_B R4, R7 ;  /* 0x00000007ff04723e */ /* 0x000fe200020006ff */
[C---:B------:R-:W-:Y:S01]  /*12dd0*/  FMUL.FTZ R40, R11.reuse, R8 ;  /* 0x000000080b287220 */ /* 0x040fe20000410000 */
[----:B------:R-:W-:Y:S01]  /*12de0*/  FFMA.FTZ R11, R11, R27, -R32 ;  /* 0x0000001b0b0b7223 */ /* 0x000fe20000010820 */
[-C--:B------:R-:W-:Y:S01]  /*12df0*/  FFMA.FTZ R8, R39, R9.reuse, -R46 ;  /* 0x0000000927087223 */ /* 0x080fe2000001082e */
[----:B------:R-:W-:Y:S01]  /*12e00*/  FFMA.FTZ R9, R49, R9, R48 ;  /* 0x0000000931097223 */ /* 0x000fe20000010030 */
[----:B------:R-:W-:Y:S01]  /*12e10*/  FFMA.FTZ R27, R47, R27, R40 ;  /* 0x0000001b2f1b7223 */ /* 0x000fe20000010028 */
[----:B------:R-:W-:Y:S01]  /*12e20*/  F2FP.F16.E4M3.UNPACK_B R47, R3.H1 ;  /* 0x00000003ff2f723e */ /* 0x000fe200030006ff */
[----:B------:R-:W-:Y:S01]  /*12e30*/  HADD2.F32 R48, -RZ, R45.H1_H1 ;  /* 0x3000002dff307230 */ /* 0x000fe20000004100 */
[----:B------:R-:W-:Y:S01]  /*12e40*/  F2FP.F16.E4M3.UNPACK_B R7, R7.H1 ;  /* 0x00000007ff07723e */ /* 0x000fe200030006ff */
[----:B------:R-:W-:-:S02]  /*12e50*/  HADD2.F32 R46, -RZ, R35.H1_H1 ;  /* 0x30000023ff2e7230 */ /* 0x000fc40000004100 */
[----:B------:R-:W-:Y:S02]  /*12e60*/  HADD2.F32 R32, -RZ, R28.H1_H1 ;  /* 0x3000001cff207230 */ /* 0x000fe40000004100 */
[-C--:B------:R-:W-:Y:S01]  /*12e70*/  FMUL.FTZ R39, R48, R34.reuse ;  /* 0x0000002230277220 */ /* 0x080fe20000410000 */
[----:B------:R-:W-:Y:S02]  /*12e80*/  HADD2.F32 R28, -RZ, R38.H0_H0 ;  /* 0x20000026ff1c7230 */ /* 0x000fe40000004100 */
[----:B------:R-:W-:Y:S01]  /*12e90*/  FMUL.FTZ R45, R46, R34 ;  /* 0x000000222e2d7220 */ /* 0x000fe20000410000 */
[----:B------:R-:W-:Y:S02]  /*12ea0*/  HADD2.F32 R49, -RZ, R47.H0_H0 ;  /* 0x2000002fff317230 */ /* 0x000fe40000004100 */
[--C-:B------:R-:W-:Y:S02]  /*12eb0*/  HADD2.F32 R35, -RZ, R37.reuse.H0_H0 ;  /* 0x20000025ff237230 */ /* 0x100fe40000004100 */
[----:B------:R-:W-:Y:S01]  /*12ec0*/  FMUL.FTZ R34, R51, R28 ;  /* 0x0000001c33227220 */ /* 0x000fe20000410000 */
[----:B------:R-:W-:-:S02]  /*12ed0*/  HADD2.F32 R37, -RZ, R37.H1_H1 ;  /* 0x30000025ff257230 */ /* 0x000fc40000004100 */
[C---:B------:R-:W-:Y:S01]  /*12ee0*/  FMUL.FTZ R40, R49.reuse, R28 ;  /* 0x0000001c31287220 */ /* 0x040fe20000410000 */
[-C--:B------:R-:W-:Y:S01]  /*12ef0*/  FFMA.FTZ R28, R46, R32.reuse, -R39 ;  /* 0x000000202e1c7223 */ /* 0x080fe20000010827 */
[----:B------:R-:W-:Y:S01]  /*12f00*/  FFMA.FTZ R32, R48, R32, R45 ;  /* 0x0000002030207223 */ /* 0x000fe2000001002d */
[----:B------:R-:W-:Y:S01]  /*12f10*/  FFMA.FTZ R34, R49, R35, -R34 ;  /* 0x0000002331227223 */ /* 0x000fe20000010822 */
[----:B------:R-:W-:Y:S01]  /*12f20*/  F2FP.F16.E4M3.UNPACK_B R48, R3 ;  /* 0x00000003ff30723e */ /* 0x000fe200020006ff */
[----:B------:R-:W-:Y:S01]  /*12f30*/  FFMA.FTZ R35, R51, R35, R40 ;  /* 0x0000002333237223 */ /* 0x000fe20000010028 */
[----:B------:R-:W-:Y:S02]  /*12f40*/  HADD2.F32 R51, -RZ, R50.H1_H1 ;  /* 0x30000032ff337230 */ /* 0x000fe40000004100 */
[----:B------:R-:W-:Y:S02]  /*12f50*/  HADD2.F32 R40, -RZ, R38.H1_H1 ;  /* 0x30000026ff287230 */ /* 0x000fe40000004100 */
[----:B------:R-:W-:-:S02]  /*12f60*/  HADD2.F32 R49, -RZ, R47.H1_H1 ;  /* 0x3000002fff317230 */ /* 0x000fc40000004100 */
[----:B------:R-:W-:Y:S02]  /*12f70*/  HADD2.F32 R39, -RZ, R42.H0_H0 ;  /* 0x2000002aff277230 */ /* 0x000fe40000004100 */
[-C--:B------:R-:W-:Y:S01]  /*12f80*/  FMUL.FTZ R46, R51, R40.reuse ;  /* 0x00000028332e7220 */ /* 0x080fe20000410000 */
[----:B------:R-:W-:Y:S02]  /*12f90*/  HADD2.F32 R50, -RZ, R48.H0_H0 ;  /* 0x20000030ff327230 */ /* 0x000fe40000004100 */
[C---:B------:R-:W-:Y:S01]  /*12fa0*/  FMUL.FTZ R40, R49.reuse, R40 ;  /* 0x0000002831287220 */ /* 0x040fe20000410000 */
[----:B------:R-:W-:Y:S02]  /*12fb0*/  HADD2.F32 R38, -RZ, R41.H0_H0 ;  /* 0x20000029ff267230 */ /* 0x000fe40000004100 */
[-C--:B------:R-:W-:Y:S01]  /*12fc0*/  FMUL.FTZ R45, R54, R39.reuse ;  /* 0x00000027362d7220 */ /* 0x080fe20000410000 */
[----:B------:R-:W-:Y:S02]  /*12fd0*/  HADD2.F32 R42, -RZ, R42.H1_H1 ;  /* 0x3000002aff2a7230 */ /* 0x000fe40000004100 */
[C---:B------:R-:W-:Y:S01]  /*12fe0*/  FMUL.FTZ R47, R50.reuse, R39 ;  /* 0x00000027322f7220 */ /* 0x040fe20000410000 */
[-C--:B------:R-:W-:Y:S01]  /*12ff0*/  FFMA.FTZ R39, R49, R37.reuse, -R46 ;  /* 0x0000002531277223 */ /* 0x080fe2000001082e */
[----:B------:R-:W-:Y:S01]  /*13000*/  FFMA.FTZ R40, R51, R37, R40 ;  /* 0x0000002533287223 */ /* 0x000fe20000010028 */
[-C--:B------:R-:W-:Y:S01]  /*13010*/  FFMA.FTZ R37, R50, R38.reuse, -R45 ;  /* 0x0000002632257223 */ /* 0x080fe2000001082d */
[----:B------:R-:W-:Y:S01]  /*13020*/  FFMA.FTZ R38, R54, R38, R47 ;  /* 0x0000002636267223 */ /* 0x000fe2000001002f */
[----:B------:R-:W-:-:S02]  /*13030*/  HADD2.F32 R45, -RZ, R44.H0_H0 ;  /* 0x2000002cff2d7230 */ /* 0x000fc40000004100 */
[----:B------:R-:W-:Y:S02]  /*13040*/  HADD2.F32 R54, -RZ, R52.H0_H0 ;  /* 0x20000034ff367230 */ /* 0x000fe40000004100 */
[----:B------:R-:W-:Y:S02]  /*13050*/  HADD2.F32 R46, -RZ, R43.H0_H0 ;  /* 0x2000002bff2e7230 */ /* 0x000fe40000004100 */
[-C--:B------:R-:W-:Y:S01]  /*13060*/  FMUL.FTZ R47, R56, R45.reuse ;  /* 0x0000002d382f7220 */ /* 0x080fe20000410000 */
[----:B------:R-:W-:Y:S02]  /*13070*/  HADD2.F32 R51, -RZ, R48.H1_H1 ;  /* 0x30000030ff337230 */ /* 0x000fe40000004100 */
[C---:B------:R-:W-:Y:S01]  /*13080*/  FMUL.FTZ R49, R54.reuse, R45 ;  /* 0x0000002d36317220 */ /* 0x040fe20000410000 */
[----:B------:R-:W-:Y:S02]  /*13090*/  HADD2.F32 R41, -RZ, R41.H1_H1 ;  /* 0x30000029ff297230 */ /* 0x000fe40000004100 */
[----:B------:R-:W-:Y:S01]  /*130a0*/  FFMA.FTZ R45, R54, R46, -R47 ;  /* 0x0000002e362d7223 */ /* 0x000fe2000001082f */
[----:B------:R-:W-:Y:S01]  /*130b0*/  FMUL.FTZ R48, R53, R42 ;  /* 0x0000002a35307220 */ /* 0x000fe20000410000 */
[----:B------:R-:W-:Y:S01]  /*130c0*/  FFMA.FTZ R46, R56, R46, R49 ;  /* 0x0000002e382e7223 */ /* 0x000fe20000010031 */
[----:B------:R-:W-:-:S02]  /*130d0*/  HADD2.F32 R44, -RZ, R44.H1_H1 ;  /* 0x3000002cff2c7230 */ /* 0x000fc40000004100 */
[C---:B------:R-:W-:Y:S01]  /*130e0*/  FMUL.FTZ R50, R51.reuse, R42 ;  /* 0x0000002a33327220 */ /* 0x040fe20000410000 */
[----:B------:R-:W-:Y:S01]  /*130f0*/  HADD2.F32 R49, -RZ, R52.H1_H1 ;  /* 0x30000034ff317230 */ /* 0x000fe20000004100 */
[----:B------:R-:W-:Y:S01]  /*13100*/  F2FP.F16.E4M3.UNPACK_B R52, R20 ;  /* 0x00000014ff34723e */ /* 0x000fe200020006ff */
[-C--:B------:R-:W-:Y:S01]  /*13110*/  FFMA.FTZ R42, R51, R41.reuse, -R48 ;  /* 0x00000029332a7223 */ /* 0x080fe20000010830 */
[----:B------:R-:W-:Y:S02]  /*13120*/  HADD2.F32 R43, -RZ, R43.H1_H1 ;  /* 0x3000002bff2b7230 */ /* 0x000fe40000004100 */
[----:B------:R-:W-:Y:S01]  /*13130*/  FFMA.FTZ R41, R53, R41, R50 ;  /* 0x0000002935297223 */ /* 0x000fe20000010032 */
[----:B------:R-:W-:Y:S01]  /*13140*/  FMUL.FTZ R48, R55, R44 ;  /* 0x0000002c37307220 */ /* 0x000fe20000410000 */
[----:B------:R-:W-:Y:S01]  /*13150*/  F2FP.F16.E4M3.UNPACK_B R47, R12 ;  /* 0x0000000cff2f723e */ /* 0x000fe200020006ff */
[----:B------:R-:W-:Y:S01]  /*13160*/  FMUL.FTZ R50, R49, R44 ;  /* 0x0000002c31327220 */ /* 0x000fe20000410000 */
[----:B------:R-:W-:-:S02]  /*13170*/  HADD2.F32 R53, -RZ, R52.H0_H0 ;  /* 0x20000034ff357230 */ /* 0x000fc40000004100 */
[-C--:B------:R-:W-:Y:S01]  /*13180*/  FFMA.FTZ R54, R49, R43.reuse, -R48 ;  /* 0x0000002b31367223 */ /* 0x080fe20000010830 */
[----:B------:R-:W-:Y:S02]  /*13190*/  HADD2.F32 R44, -RZ, R36.H0_H0 ;  /* 0x20000024ff2c7230 */ /* 0x000fe40000004100 */
[----:B------:R-:W-:Y:S01]  /*131a0*/  FFMA.FTZ R49, R55, R43, R50 ;  /* 0x0000002b37317223 */ /* 0x000fe20000010032 */
[----:B------:R-:W-:Y:S01]  /*131b0*/  HADD2.F32 R51, -RZ, R47.H0_H0 ;  /* 0x2000002fff337230 */ /* 0x000fe20000004100 */
[----:B------:R-:W-:Y:S01]  /*131c0*/  F2FP.F16.E4M3.UNPACK_B R56, R24.H1 ;  /* 0x00000018ff38723e */ /* 0x000fe200030006ff */
[----:B------:R-:W-:Y:S02]  /*131d0*/  HADD2.F32 R43, -RZ, R33.H0_H0 ;  /* 0x20000021ff2b7230 */ /* 0x000fe40000004100 */
[-C--:B------:R-:W-:Y:S01]  /*131e0*/  FMUL.FTZ R48, R53, R44.reuse ;  /* 0x0000002c35307220 */ /* 0x080fe20000410000 */
[----:B------:R-:W-:Y:S02]  /*131f0*/  HADD2.F32 R55, -RZ, R52.H1_H1 ;  /* 0x30000034ff377230 */ /* 0x000fe40000004100 */
[----:B------:R-:W-:Y:S01]  /*13200*/  FMUL.FTZ R44, R51, R44 ;  /* 0x0000002c332c7220 */ /* 0x000fe20000410000 */
[----:B------:R-:W-:-:S02]  /*13210*/  HADD2.F32 R36, -RZ, R36.H1_H1 ;  /* 0x30000024ff247230 */ /* 0x000fc40000004100 */
[----:B------:R-:W-:Y:S01]  /*13220*/  FFMA.FTZ R48, R51, R43, -R48 ;  /* 0x0000002b33307223 */ /* 0x000fe20000010830 */
[----:B------:R-:W-:Y:S01]  /*13230*/  HADD2.F32 R47, -RZ, R47.H1_H1 ;  /* 0x3000002fff2f7230 */ /* 0x000fe20000004100 */
[----:B------:R-:W-:Y:S01]  /*13240*/  F2FP.F16.E4M3.UNPACK_B R51, R13.H1 ;  /* 0x0000000dff33723e */ /* 0x000fe200030006ff */
[----:B------:R-:W-:Y:S02]  /*13250*/  HADD2.F32 R33, -RZ, R33.H1_H1 ;  /* 0x30000021ff217230 */ /* 0x000fe40000004100 */
[-C--:B------:R-:W-:Y:S01]  /*13260*/  FMUL.FTZ R50, R55, R36.reuse ;  /* 0x0000002437327220 */ /* 0x080fe20000410000 */
[----:B------:R-:W-:Y:S01]  /*13270*/  FFMA.FTZ R44, R53, R43, R44 ;  /* 0x0000002b352c7223 */ /* 0x000fe2000001002c */
[C---:B------:R-:W-:Y:S01]  /*13280*/  FMUL.FTZ R52, R47.reuse, R36 ;  /* 0x000000242f347220 */ /* 0x040fe20000410000 */
[----:B------:R-:W-:Y:S02]  /*13290*/  HADD2.F32 R59, -RZ, R56.H0_H0 ;  /* 0x20000038ff3b7230 */ /* 0x000fe40000004100 */
[----:B------:R-:W-:Y:S01]  /*132a0*/  FFMA.FTZ R43, R47, R33, -R50 ;  /* 0x000000212f2b7223 */ /* 0x000fe20000010832 */
[----:B------:R-:W-:-:S02]  /*132b0*/  HADD2.F32 R36, -RZ, R29.H0_H0 ;  /* 0x2000001dff247230 */ /* 0x000fc40000004100 */
[----:B------:R-:W-:Y:S01]  /*132c0*/  FFMA.FTZ R47, R55, R33, R52 ;  /* 0x00000021372f7223 */ /* 0x000fe20000010034 */
[----:B------:R-:W-:Y:S01]  /*132d0*/  HADD2.F32 R53, -RZ, R51.H0_H0 ;  /* 0x20000033ff357230 */ /* 0x000fe20000004100 */
[----:B------:R-:W-:Y:S01]  /*132e0*/  F2FP.F16.E4M3.UNPACK_B R55, R13 ;  /* 0x0000000dff37723e */ /* 0x000fe200020006ff */
        /* <DEDUP_REMOVED lines=8> */
[----:B------:R-:W-:Y:S01]  /*13370*/  HADD2.F32 R7, -RZ, R7.H1_H1 ;  /* 0x30000007ff077230 */ /* 0x000fe20000004100 */
[----:B------:R-:W-:Y:S01]  /*13380*/  F2FP.F16.E4M3.UNPACK_B R33, R24 ;  /* 0x00000018ff21723e */ /* 0x000fe200020006ff */
[-C--:B------:R-:W-:Y:S01]  /*13390*/  FMUL.FTZ R50, R61, R29.reuse ;  /* 0x0000001d3d327220 */ /* 0x080fe20000410000 */
[C---:B------:R-:W-:Y:S01]  /*133a0*/  FMUL.FTZ R58, R57.reuse, R29 ;  /* 0x0000001d393a7220 */ /* 0x040fe20000410000 */
[----:B------:R-:W-:Y:S02]  /*133b0*/  HADD2.F32 R29, -RZ, R10.H0_H0 ;  /* 0x2000000aff1d7230 */ /* 0x000fe40000004100 */
[-C--:B------:R-:W-:Y:S01]  /*133c0*/  FFMA.FTZ R56, R57, R7.reuse, -R50 ;  /* 0x0000000739387223 */ /* 0x080fe20000010832 */
[----:B------:R-:W-:Y:S01]  /*133d0*/  FFMA.FTZ R53, R61, R7, R58 ;  /* 0x000000073d357223 */ /* 0x000fe2000001003a */
[--C-:B------:R-:W-:Y:S02]  /*133e0*/  HADD2.F32 R57, -RZ, R55.reuse.H0_H0 ;  /* 0x20000037ff397230 */ /* 0x100fe40000004100 */
[----:B------:R-:W-:Y:S01]  /*133f0*/  HADD2.F32 R58, -RZ, R55.H1_H1 ;  /* 0x30000037ff3a7230 */ /* 0x000fe20000004100 */
[----:B------:R-:W-:Y:S01]  /*13400*/  F2FP.SATFINITE.E4M3.F32.PACK_AB_MERGE_C R51, R56, R51, RZ ;  /* 0x000000333833723e */ /* 0x000fe200048070ff */
[----:B------:R-:W-:-:S02]  /*13410*/  HADD2.F32 R55, -RZ, R33.H0_H0 ;  /* 0x20000021ff377230 */ /* 0x000fc40000004100 */
[-C--:B------:R-:W-:Y:S01]  /*13420*/  FMUL.FTZ R50, R57, R29.reuse ;  /* 0x0000001d39327220 */ /* 0x080fe20000410000 */
[----:B------:R-:W-:Y:S01]  /*13430*/  HADD2.F32 R60, -RZ, R33.H1_H1 ;  /* 0x30000021ff3c7230 */ /* 0x000fe20000004100 */
[----:B------:R-:W-:Y:S01]  /*13440*/  F2FP.SATFINITE.E4M3.F32.PACK_AB_MERGE_C R52, R53, R52, RZ ;  /* 0x000000343534723e */ /* 0x000fe200048070ff */
[----:B------:R-:W-:Y:S02]  /*13450*/  HADD2.F32 R10, -RZ, R10.H1_H1 ;  /* 0x3000000aff0a7230 */ /* 0x000fe40000004100 */
[----:B------:R-:W-:Y:S01]  /*13460*/  FMUL.FTZ R36, R55, R29 ;  /* 0x0000001d37247220 */ /* 0x000fe20000410000 */
[--C-:B------:R-:W-:Y:S02]  /*13470*/  HADD2.F32 R7, -RZ, R4.reuse.H0_H0 ;  /* 0x20000004ff077230 */ /* 0x100fe40000004100 */
[----:B------:R-:W-:Y:S02]  /*13480*/  HADD2.F32 R4, -RZ, R4.H1_H1 ;  /* 0x30000004ff047230 */ /* 0x000fe40000004100 */
[-C--:B------:R-:W-:Y:S01]  /*13490*/  FMUL.FTZ R29, R60, R10.reuse ;  /* 0x0000000a3c1d7220 */ /* 0x080fe20000410000 */
[C---:B------:R-:W-:Y:S01]  /*134a0*/  FMUL.FTZ R33, R58.reuse, R10 ;  /* 0x0000000a3a217220 */ /* 0x040fe20000410000 */
[-C--:B------:R-:W-:Y:S01]  /*134b0*/  FFMA.FTZ R36, R57, R7.reuse, -R36 ;  /* 0x0000000739247223 */ /* 0x080fe20000010824 */
[----:B------:R-:W-:Y:S01]  /*134c0*/  FFMA.FTZ R50, R55, R7, R50 ;  /* 0x0000000737327223 */ /* 0x000fe20000010032 */
[-C--:B------:R-:W-:Y:S01]  /*134d0*/  FFMA.FTZ R7, R58, R4.reuse, -R29 ;  /* 0x000000043a077223 */ /* 0x080fe2000001081d */
[----:B------:R-:W-:Y:S01]  /*134e0*/  FFMA.FTZ R33, R60, R4, R33 ;  /* 0x000000043c217223 */ /* 0x000fe20000010021 */
[----:B------:R-:W-:-:S02]  /*134f0*/  F2FP.SATFINITE.E4M3.F32.PACK_AB_MERGE_C R4, R8, R5, RZ ;  /* 0x000000050804723e */ /* 0x000fc400048070ff */
[----:B------:R-:W-:Y:S02]  /*13500*/  F2FP.SATFINITE.E4M3.F32.PACK_AB_MERGE_C R8, R9, R6, RZ ;  /* 0x000000060908723e */ /* 0x000fe400048070ff */
[----:B------:R-:W-:Y:S02]  /*13510*/  F2FP.SATFINITE.E4M3.F32.PACK_AB_MERGE_C R5, R39, R34, RZ ;  /* 0x000000222705723e */ /* 0x000fe400048070ff */
[----:B------:R-:W-:Y:S02]  /*13520*/  F2FP.SATFINITE.E4M3.F32.PACK_AB_MERGE_C R6, R54, R45, RZ ;  /* 0x0000002d3606723e */ /* 0x000fe400048070ff */
[----:B------:R-:W-:Y:S02]  /*13530*/  F2FP.SATFINITE.E4M3.F32.PACK_AB_MERGE_C R9, R40, R35, RZ ;  /* 0x000000232809723e */ /* 0x000fe400048070ff */
[----:B------:R-:W-:Y:S02]  /*13540*/  F2FP.SATFINITE.E4M3.F32.PACK_AB_MERGE_C R10, R49, R46, RZ ;  /* 0x0000002e310a723e */ /* 0x000fe400048070ff */
[----:B------:R-:W-:-:S02]  /*13550*/  F2FP.SATFINITE.E4M3.F32.PACK_AB_MERGE_C R4, R28, R11, R4 ;  /* 0x0000000b1c04723e */ /* 0x000fc40004807004 */
[----:B------:R-:W-:Y:S02]  /*13560*/  F2FP.SATFINITE.E4M3.F32.PACK_AB_MERGE_C R5, R42, R37, R5 ;  /* 0x000000252a05723e */ /* 0x000fe40004807005 */
[----:B------:R-:W-:Y:S02]  /*13570*/  F2FP.SATFINITE.E4M3.F32.PACK_AB_MERGE_C R6, R43, R48, R6 ;  /* 0x000000302b06723e */ /* 0x000fe40004807006 */
[----:B------:R-:W-:Y:S02]  /*13580*/  F2FP.SATFINITE.E4M3.F32.PACK_AB_MERGE_C R7, R7, R36, R51 ;  /* 0x000000240707723e */ /* 0x000fe40004807033 */
[----:B------:R-:W-:Y:S02]  /*13590*/  F2FP.SATFINITE.E4M3.F32.PACK_AB_MERGE_C R8, R32, R27, R8 ;  /* 0x0000001b2008723e */ /* 0x000fe40004807008 */
[----:B------:R-:W-:Y:S01]  /*135a0*/  F2FP.SATFINITE.E4M3.F32.PACK_AB_MERGE_C R9, R41, R38, R9 ;  /* 0x000000262909723e */ /* 0x000fe20004807009 */
[----:B------:R2:W-:Y:S01]  /*135b0*/  STS.128 [R62+0x20400], R4 ;  /* 0x020400043e007388 */ /* 0x0005e20000000c00 */
[----:B------:R-:W-:-:S02]  /*135c0*/  F2FP.SATFINITE.E4M3.F32.PACK_AB_MERGE_C R10, R47, R44, R10 ;  /* 0x0000002c2f0a723e */ /* 0x000fc4000480700a */
[----:B------:R-:W-:-:S05]  /*135d0*/  F2FP.SATFINITE.E4M3.F32.PACK_AB_MERGE_C R11, R33, R50, R52 ;  /* 0x00000032210b723e */ /* 0x000fca0004807034 */
[----:B------:R2:W-:Y:S02]  /*135e0*/  STS.128 [R26+0x20400], R8 ;  /* 0x020400081a007388 */ /* 0x0005e40000000c00 */
.L_x_632:
[----:B------:R-:W-:Y:S05]  /*135f0*/  BSYNC B1 ;  /* 0x0000000000017941 */ /* 0x000fea0003800000 */
.L_x_631:
[----:B------:R-:W-:Y:S04]  /*13600*/  BSSY B1, `(.L_x_633) ;  /* 0x00000cc000017945 */ /* 0x000fe80003800000 */
[----:B------:R-:W-:Y:S05]  /*13610*/  @P3 BRA `(.L_x_634) ;  /* 0x0000000c00283947 */ /* 0x000fea0003800000 */
[----:B-12---:R-:W2:Y:S04]  /*13620*/  LDL R6, [R1+0x24] ;  /* 0x0000240001067983 */ /* 0x006ea80000100800 */
[----:B------:R-:W3:Y:S01]  /*13630*/  LDL R62, [R1+0x18c] ;  /* 0x00018c00013e7983 */ /* 0x000ee20000100800 */
[----:B------:R-:W-:Y:S01]  /*13640*/  LEA.HI R4, R30, R31, RZ, 0x3 ;  /* 0x0000001f1e047211 */ /* 0x000fe200078f18ff */
[C---:B------:R-:W-:Y:S01]  /*13650*/  VIADD R8, R219.reuse, 0x40 ;  /* 0x00000040db087836 */ /* 0x040fe20000000000 */
[----:B------:R-:W-:Y:S01]  /*13660*/  F2FP.F16.E4M3.UNPACK_B R46, R14.H1 ;  /* 0x0000000eff2e723e */ /* 0x000fe200030006ff */
[----:B------:R-:W-:Y:S01]  /*13670*/  VIADD R9, R219, 0x40 ;  /* 0x00000040db097836 */ /* 0x000fe20000000000 */
[----:B------:R-:W-:Y:S01]  /*13680*/  LOP3.LUT R4, R4, 0xfffffff8, RZ, 0xc0, !PT ;  /* 0xfffffff804047812 */ /* 0x000fe200078ec0ff */
[----:B------:R-:W-:Y:S01]  /*13690*/  IMAD.SHL.U32 R8, R8, 0x80, RZ ;  /* 0x0000008008087824 */ /* 0x000fe200078e00ff */
[----:B------:R-:W-:Y:S01]  /*136a0*/  F2FP.F16.E4M3.UNPACK_B R39, R0.H1 ;  /* 0x00000000ff27723e */ /* 0x000fe200030006ff */
[----:B------:R-:W-:Y:S01]  /*136b0*/  IMAD.SHL.U32 R9, R9, 0x80, RZ ;  /* 0x0000008009097824 */ /* 0x000fe200078e00ff */
[----:B------:R-:W-:Y:S01]  /*136c0*/  F2FP.F16.E4M3.UNPACK_B R45, R14 ;  /* 0x0000000eff2d723e */ /* 0x000fe200020006ff */
        /* <DEDUP_REMOVED lines=10> */
[----:B------:R-:W-:Y:S01]  /*13770*/  HADD2.F32 R47, -RZ, R45.H0_H0 ;  /* 0x2000002dff2f7230 */ /* 0x000fe20000004100 */
[----:B------:R-:W-:-:S02]  /*13780*/  SHF.L.U32 R5, R4, 0x4, RZ ;  /* 0x0000000404057819 */ /* 0x000fc400000006ff */
[----:B------:R-:W-:Y:S02]  /*13790*/  LEA.HI R7, R7, R4, RZ, 0x3 ;  /* 0x0000000407077211 */ /* 0x000fe400078f18ff */
[----:B------:R-:W-:Y:S02]  /*137a0*/  LOP3.LUT R4, R9, 0x70, R5, 0xf8, !PT ;  /* 0x0000007009047812 */ /* 0x000fe400078ef805 */
        /* <DEDUP_REMOVED lines=12> */
[----:B--2---:R-:W-:-:S04]  /*13870*/  IADD3 R26, R4, R7, R6 ;  /* 0x00000007041a7210 */ /* 0x004fc80007ffe006 */
[----:B------:R-:W-:Y:S01]  /*13880*/  IADD3 R26, R19, R26, RZ ;  /* 0x0000001a131a7210 */ /* 0x000fe20007ffe0ff */
[----:B---3--:R-:W1:Y:S04]  /*13890*/  LDS.128 R4, [R62+0x20400] ;  /* 0x020400003e047984 */ /* 0x008e680000000c00 */
[----:B------:R-:W2:Y:S01]  /*138a0*/  LDS.128 R8, [R26+0x20400] ;  /* 0x020400001a087984 */ /* 0x000ea20000000c00 */
[----:B-1----:R-:W-:Y:S02]  /*138b0*/  F2FP.F16.E4M3.UNPACK_B R27, R4.H1 ;  /* 0x00000004ff1b723e */ /* 0x002fe400030006ff */
[----:B------:R-:W-:Y:S02]  /*138c0*/  F2FP.F16.E4M3.UNPACK_B R41, R5 ;  /* 0x00000005ff29723e */ /* 0x000fe400020006ff */
[----:B--2---:R-:W-:-:S02]  /*138d0*/  F2FP.F16.E4M3.UNPACK_B R32, R8.H1 ;  /* 0x00000008ff20723e */ /* 0x004fc400030006ff */
[----:B------:R-:W-:Y:S02]  /*138e0*/  F2FP.F16.E4M3.UNPACK_B R37, R5.H1 ;  /* 0x00000005ff25723e */ /* 0x000fe400030006ff */
[-C--:B------:R-:W-:Y:S01]  /*138f0*/  F2FP.F16.E4M3.UNPACK_B R33, R6.reuse ;  /* 0x00000006ff21723e */ /* 0x080fe200020006ff */
[--C-:B------:R-:W-:Y:S01]  /*13900*/  HADD2.F32 R5, -RZ, R32.reuse.H0_H0 ;  /* 0x20000020ff057230 */ /* 0x100fe20000004100 */
[----:B------:R-:W-:Y:S01]  /*13910*/  F2FP.F16.E4M3.UNPACK_B R43, R6.H1 ;  /* 0x00000006ff2b723e */ /* 0x000fe200030006ff */
[--C-:B------:R-:W-:Y:S01]  /*13920*/  HADD2.F32 R6, -RZ, R27.reuse.H0_H0 ;  /* 0x2000001bff067230 */ /* 0x100fe20000004100 */
[-C--:B------:R-:W-:Y:S01]  /*13930*/  F2FP.F16.E4M3.UNPACK_B R42, R9.reuse ;  /* 0x00000009ff2a723e */ /* 0x080fe200020006ff */
[----:B------:R-:W-:Y:S01]  /*13940*/  HADD2.F32 R32, -RZ, R32.H1_H1 ;  /* 0x30000020ff207230 */ /* 0x000fe20000004100 */
[----:B------:R-:W-:Y:S01]  /*13950*/  F2FP.F16.E4M3.UNPACK_B R38, R9.H1 ;  /* 0x00000009ff26723e */ /* 0x000fe200030006ff */
[-C--:B------:R-:W-:Y:S01]  /*13960*/  FMUL.FTZ R9, R48, R5.reuse ;  /* 0x0000000530097220 */ /* 0x080fe20000410000 */
[C---:B------:R-:W-:Y:S01]  /*13970*/  FMUL.FTZ R35, R40.reuse, R5 ;  /* 0x0000000528237220 */ /* 0x040fe20000410000 */
[----:B0-----:R-:W-:Y:S01]  /*13980*/  F2FP.F16.E4M3.UNPACK_B R34, R8 ;  /* 0x00000008ff22723e */ /* 0x001fe200020006ff */
[----:B------:R-:W-:Y:S01]  /*13990*/  FMUL.FTZ R46, R49, R32 ;  /* 0x00000020312e7220 */ /* 0x000fe20000410000 */
        /* <DEDUP_REMOVED lines=13> */
[----:B------:R-:W-:Y:S01]  /*13a70*/  HADD2.F32 R11, -RZ, R35.H0_H0 ;  /* 0x20000023ff0b7230 */ /* 0x000fe20000004100 */
[-C--:B------:R-:W-:Y:S01]  /*13a80*/  F2FP.F16.E4M3.UNPACK_B R4, R7.reuse ;  /* 0x00000007ff04723e */ /* 0x080fe200020006ff */
[----:B------:R-:W-:Y:S01]  /*13a90*/  HADD2.F32 R34, -RZ, R34.H1_H1 ;  /* 0x30000022ff227230 */ /* 0x000fe20000004100 */
[----:B------:R-:W-:-:S02]  /*13aa0*/  F2FP.F16.E4M3.UNPACK_B R7, R7.H1 ;  /* 0x00000007ff07723e */ /* 0x000fc400030006ff */
[C---:B------:R-:W-:Y:S01]  /*13ab0*/  FMUL.FTZ R40, R11.reuse, R8 ;  /* 0x000000080b287220 */ /* 0x040fe20000410000 */
[----:B------:R-:W-:Y:S01]  /*13ac0*/  FFMA.FTZ R11, R11, R27, -R32 ;  /* 0x0000001b0b0b7223 */ /* 0x000fe20000010820 */
[-C--:B------:R-:W-:Y:S01]  /*13ad0*/  FFMA.FTZ R8, R39, R9.reuse, -R46 ;  /* 0x0000000927087223 */ /* 0x080fe2000001082e */
[----:B------:R-:W-:Y:S01]  /*13ae0*/  FFMA.FTZ R9, R49, R9, R48 ;  /* 0x0000000931097223 */ /* 0x000fe20000010030 */
[----:B------:R-:W-:Y:S01]  /*13af0*/  FFMA.FTZ R27, R47, R27, R40 ;  /* 0x0000001b2f1b7223 */ /* 0x000fe20000010028 */
[----:B------:R-:W-:Y:S01]  /*13b00*/  F2FP.F16.E4M3.UNPACK_B R47, R3.H1 ;  /* 0x00000003ff2f723e */ /* 0x000fe200030006ff */
[----:B------:R-:W-:Y:S02]  /*13b10*/  HADD2.F32 R48, -RZ, R45.H1_H1 ;  /* 0x3000002dff307230 */ /* 0x000fe40000004100 */
[----:B------:R-:W-:Y:S02]  /*13b20*/  HADD2.F32 R46, -RZ, R35.H1_H1 ;  /* 0x30000023ff2e7230 */ /* 0x000fe40000004100 */
[----:B------:R-:W-:-:S02]  /*13b30*/  HADD2.F32 R32, -RZ, R28.H1_H1 ;  /* 0x3000001cff207230 */ /* 0x000fc40000004100 */
[-C--:B------:R-:W-:Y:S01]  /*13b40*/  FMUL.FTZ R39, R48, R34.reuse ;  /* 0x0000002230277220 */ /* 0x080fe20000410000 */
[----:B------:R-:W-:Y:S02]  /*13b50*/  HADD2.F32 R28, -RZ, R38.H0_H0 ;  /* 0x20000026ff1c7230 */ /* 0x000fe40000004100 */
[C---:B------:R-:W-:Y:S01]  /*13b60*/  FMUL.FTZ R45, R46.reuse, R34 ;  /* 0x000000222e2d7220 */ /* 0x040fe20000410000 */
[----:B------:R-:W-:Y:S02]  /*13b70*/  HADD2.F32 R49, -RZ, R47.H0_H0 ;  /* 0x2000002fff317230 */ /* 0x000fe40000004100 */
[--C-:B------:R-:W-:Y:S02]  /*13b80*/  HADD2.F32 R35, -RZ, R37.reuse.H0_H0 ;  /* 0x20000025ff237230 */ /* 0x100fe40000004100 */
[-C--:B------:R-:W-:Y:S01]  /*13b90*/  FMUL.FTZ R34, R51, R28.reuse ;  /* 0x0000001c33227220 */ /* 0x080fe20000410000 */
[----:B------:R-:W-:Y:S02]  /*13ba0*/  HADD2.F32 R37, -RZ, R37.H1_H1 ;  /* 0x30000025ff257230 */ /* 0x000fe40000004100 */
[C---:B------:R-:W-:Y:S01]  /*13bb0*/  FMUL.FTZ R40, R49.reuse, R28 ;  /* 0x0000001c31287220 */ /* 0x040fe20000410000 */
[-C--:B------:R-:W-:Y:S01]  /*13bc0*/  FFMA.FTZ R28, R46, R32.reuse, -R39 ;  /* 0x000000202e1c7223 */ /* 0x080fe20000010827 */
[----:B------:R-:W-:Y:S01]  /*13bd0*/  FFMA.FTZ R32, R48, R32, R45 ;  /* 0x0000002030207223 */ /* 0x000fe2000001002d */
[----:B------:R-:W-:Y:S01]  /*13be0*/  FFMA.FTZ R34, R49, R35, -R34 ;  /* 0x0000002331227223 */ /* 0x000fe20000010822 */
[----:B------:R-:W-:Y:S01]  /*13bf0*/  F2FP.F16.E4M3.UNPACK_B R48, R3 ;  /* 0x00000003ff30723e */ /* 0x000fe200020006ff */
[----:B------:R-:W-:Y:S01]  /*13c00*/  FFMA.FTZ R35, R51, R35, R40 ;  /* 0x0000002333237223 */ /* 0x000fe20000010028 */
[----:B------:R-:W-:-:S02]  /*13c10*/  HADD2.F32 R51, -RZ, R50.H1_H1 ;  /* 0x30000032ff337230 */ /* 0x000fc40000004100 */
[----:B------:R-:W-:Y:S02]  /*13c20*/  HADD2.F32 R40, -RZ, R38.H1_H1 ;  /* 0x30000026ff287230 */ /* 0x000fe40000004100 */
[----:B------:R-:W-:Y:S02]  /*13c30*/  HADD2.F32 R49, -RZ, R47.H1_H1 ;  /* 0x3000002fff317230 */ /* 0x000fe40000004100 */
[----:B------:R-:W-:Y:S02]  /*13c40*/  HADD2.F32 R39, -RZ, R42.H0_H0 ;  /* 0x2000002aff277230 */ /* 0x000fe40000004100 */
[-C--:B------:R-:W-:Y:S01]  /*13c50*/  FMUL.FTZ R46, R51, R40.reuse ;  /* 0x00000028332e7220 */ /* 0x080fe20000410000 */
[----:B------:R-:W-:Y:S02]  /*13c60*/  HADD2.F32 R50, -RZ, R48.H0_H0 ;  /* 0x20000030ff327230 */ /* 0x000fe40000004100 */
[----:B------:R-:W-:Y:S01]  /*13c70*/  FMUL.FTZ R40, R49, R40 ;  /* 0x0000002831287220 */ /* 0x000fe20000410000 */
[----:B------:R-:W-:-:S02]  /*13c80*/  HADD2.F32 R38, -RZ, R41.H0_H0 ;  /* 0x20000029ff267230 */ /* 0x000fc40000004100 */
[-C--:B------:R-:W-:Y:S01]  /*13c90*/  FMUL.FTZ R45, R54, R39.reuse ;  /* 0x00000027362d7220 */ /* 0x080fe20000410000 */
[----:B------:R-:W-:Y:S02]  /*13ca0*/  HADD2.F32 R42, -RZ, R42.H1_H1 ;  /* 0x3000002aff2a7230 */ /* 0x000fe40000004100 */
[C---:B------:R-:W-:Y:S01]  /*13cb0*/  FMUL.FTZ R47, R50.reuse, R39 ;  /* 0x00000027322f7220 */ /* 0x040fe20000410000 */
[-C--:B------:R-:W-:Y:S01]  /*13cc0*/  FFMA.FTZ R39, R49, R37.reuse, -R46 ;  /* 0x0000002531277223 */ /* 0x080fe2000001082e */
[----:B------:R-:W-:Y:S01]  /*13cd0*/  FFMA.FTZ R40, R51, R37, R40 ;  /* 0x0000002533287223 */ /* 0x000fe20000010028 */
[-C--:B------:R-:W-:Y:S01]  /*13ce0*/  FFMA.FTZ R37, R50, R38.reuse, -R45 ;  /* 0x0000002632257223 */ /* 0x080fe2000001082d */
[----:B------:R-:W-:Y:S01]  /*13cf0*/  FFMA.FTZ R38, R54, R38, R47 ;  /* 0x0000002636267223 */ /* 0x000fe2000001002f */
[----:B------:R-:W-:Y:S02]  /*13d00*/  HADD2.F32 R45, -RZ, R44.H0_H0 ;  /* 0x2000002cff2d7230 */ /* 0x000fe40000004100 */
[----:B------:R-:W-:-:S02]  /*13d10*/  HADD2.F32 R54, -RZ, R52.H0_H0 ;  /* 0x20000034ff367230 */ /* 0x000fc40000004100 */
        /* <DEDUP_REMOVED lines=90> */
.L_x_634:
[----:B------:R-:W-:Y:S05]  /*142c0*/  BSYNC B1 ;  /* 0x0000000000017941 */ /* 0x000fea0003800000 */
.L_x_633:
[----:B------:R-:W-:Y:S05]  /*142d0*/  @P0 BRA `(.L_x_621) ;  /* 0x0000000c00280947 */ /* 0x000fea0003800000 */
[----:B-123--:R-:W2:Y:S04]  /*142e0*/  LDL R7, [R1+0x20] ;  /* 0x0000200001077983 */ /* 0x00eea80000100800 */
        /* <DEDUP_REMOVED lines=8> */
[--C-:B------:R-:W-:Y:S01]  /*14370*/  HADD2.F32 R44, -RZ, R41.reuse.H0_H0 ;  /* 0x20000029ff2c7230 */ /* 0x100fe20000004100 */
[----:B------:R-:W-:Y:S01]  /*14380*/  SHF.L.U32 R8, R8, 0x7, RZ ;  /* 0x0000000708087819 */ /* 0x000fe200000006ff */
[----:B------:R-:W-:Y:S01]  /*14390*/  IMAD.IADD R30, R31, 0x1, -R30 ;  /* 0x000000011f1e7824 */ /* 0x000fe200078e0a1e */
[----:B------:R-:W-:Y:S01]  /*143a0*/  LOP3.LUT R5, R5, 0x380, RZ, 0xc0, !PT ;  /* 0x0000038005057812 */ /* 0x000fe200078ec0ff */
[----:B------:R-:W-:Y:S01]  /*143b0*/  HADD2.F32 R42, -RZ, R40.H0_H0 ;  /* 0x20000028ff2a7230 */ /* 0x000fe20000004100 */
[----:B------:R-:W-:Y:S01]  /*143c0*/  LOP3.LUT R8, R8, 0x380, RZ, 0xc0, !PT ;  /* 0x0000038008087812 */ /* 0x000fe200078ec0ff */
[----:B------:R-:W-:Y:S01]  /*143d0*/  HADD2.F32 R45, -RZ, R41.H1_H1 ;  /* 0x30000029ff2d7230 */ /* 0x000fe20000004100 */
[----:B------:R-:W-:-:S02]  /*143e0*/  LEA.HI R21, R21, R30, RZ, 0x1c ;  /* 0x0000001e15157211 */ /* 0x000fc400078fe0ff */
[----:B------:R-:W-:Y:S02]  /*143f0*/  SHF.R.U32.HI R5, RZ, 0x3, R5 ;  /* 0x00000003ff057819 */ /* 0x000fe40000011605 */
[----:B------:R-:W-:Y:S01]  /*14400*/  SHF.R.S32.HI R6, RZ, 0x1f, R21 ;  /* 0x0000001fff067819 */ /* 0x000fe20000011415 */
[----:B------:R-:W-:Y:S01]  /*14410*/  IMAD.SHL.U32 R4, R21, 0x10, RZ ;  /* 0x0000001015047824 */ /* 0x000fe200078e00ff */
[----:B------:R-:W-:Y:S02]  /*14420*/  F2FP.F16.E4M3.UNPACK_B R46, R15.H1 ;  /* 0x0000000fff2e723e */ /* 0x000fe400030006ff */
[----:B------:R-:W-:Y:S02]  /*14430*/  LEA.HI R6, R6, R21, RZ, 0x3 ;  /* 0x0000001506067211 */ /* 0x000fe400078f18ff */
[----:B------:R-:W-:Y:S01]  /*14440*/  LOP3.LUT R4, R8, 0x70, R4, 0xf8, !PT ;  /* 0x0000007008047812 */ /* 0x000fe200078ef804 */
[--C-:B------:R-:W-:Y:S02]  /*14450*/  HADD2.F32 R48, -RZ, R46.reuse.H0_H0 ;  /* 0x2000002eff307230 */ /* 0x100fe40000004100 */
[----:B------:R-:W-:Y:S01]  /*14460*/  IMAD.SHL.U32 R6, R6, 0x800, RZ ;  /* 0x0000080006067824 */ /* 0x000fe200078e00ff */
[----:B------:R-:W-:Y:S01]  /*14470*/  LOP3.LUT R4, R4, R5, RZ, 0x3c, !PT ;  /* 0x0000000504047212 */ /* 0x000fe200078e3cff */
[----:B------:R-:W-:-:S03]  /*14480*/  HADD2.F32 R49, -RZ, R46.H1_H1 ;  /* 0x3000002eff317230 */ /* 0x000fc60000004100 */
[----:B------:R-:W-:-:S04]  /*14490*/  LOP3.LUT R5, R6, 0xffffc000, RZ, 0xc0, !PT ;  /* 0xffffc00006057812 */ /* 0x000fc800078ec0ff */
[----:B--2---:R-:W-:Y:S02]  /*144a0*/  IADD3 R8, R4, R5, R7 ;  /* 0x0000000504087210 */ /* 0x004fe40007ffe007 */
[----:B---3--:R-:W1:Y:S03]  /*144b0*/  LDS.128 R4, [R50+0x20400] ;  /* 0x0204000032047984 */ /* 0x008e660000000c00 */
[----:B------:R-:W-:-:S05]  /*144c0*/  IMAD.IADD R21, R19, 0x1, R8 ;  /* 0x0000000113157824 */ /* 0x000fca00078e0208 */
[----:B------:R-:W0:Y:S01]  /*144d0*/  LDS.128 R8, [R21+0x20400] ;  /* 0x0204000015087984 */ /* 0x000e220000000c00 */
[----:B-1----:R-:W-:Y:S02]  /*144e0*/  F2FP.F16.E4M3.UNPACK_B R29, R4.H1 ;  /* 0x00000004ff1d723e */ /* 0x002fe400030006ff */
[-C--:B------:R-:W-:Y:S02]  /*144f0*/  F2FP.F16.E4M3.UNPACK_B R36, R5.reuse ;  /* 0x00000005ff24723e */ /* 0x080fe400020006ff */
[----:B------:R-:W-:Y:S02]  /*14500*/  F2FP.F16.E4M3.UNPACK_B R33, R5.H1 ;  /* 0x00000005ff21723e */ /* 0x000fe400030006ff */
[----:B0-----:R-:W-:Y:S02]  /*14510*/  F2FP.F16.E4M3.UNPACK_B R34, R8.H1 ;  /* 0x00000008ff22723e */ /* 0x001fe400030006ff */
        /* <DEDUP_REMOVED lines=9> */
[----:B------:R-:W-:Y:S01]  /*145b0*/  F2FP.F16.E4M3.UNPACK_B R30, R8 ;  /* 0x00000008ff1e723e */ /* 0x000fe200020006ff */
[----:B------:R-:W-:Y:S02]  /*145c0*/  HADD2.F32 R29, -RZ, R29.H1_H1 ;  /* 0x3000001dff1d7230 */ /* 0x000fe40000004100 */
[-C--:B------:R-:W-:Y:S01]  /*145d0*/  FFMA.FTZ R5, R42, R6.reuse, -R9 ;  /* 0x000000062a057223 */ /* 0x080fe20000010809 */
[----:B------:R-:W-:Y:S01]  /*145e0*/  FFMA.FTZ R6, R44, R6, R39 ;  /* 0x000000062c067223 */ /* 0x000fe20000010027 */
[----:B------:R-:W-:Y:S01]  /*145f0*/  F2FP.F16.E4M3.UNPACK_B R42, R14 ;  /* 0x0000000eff2a723e */ /* 0x000fe200020006ff */
[----:B------:R-:W-:Y:S01]  /*14600*/  HADD2.F32 R9, -RZ, R40.H1_H1 ;  /* 0x30000028ff097230 */ /* 0x000fe20000004100 */
[----:B------:R-:W-:Y:S01]  /*14610*/  F2FP.F16.E4M3.UNPACK_B R39, R0 ;  /* 0x00000000ff27723e */ /* 0x000fe200020006ff */
[----:B------:R-:W-:Y:S01]  /*14620*/  HADD2.F32 R0, -RZ, R30.H0_H0 ;  /* 0x2000001eff007230 */ /* 0x000fe20000004100 */
[----:B------:R-:W-:Y:S01]  /*14630*/  F2FP.F16.E4M3.UNPACK_B R27, R4 ;  /* 0x00000004ff1b723e */ /* 0x000fe200020006ff */
[----:B------:R-:W-:-:S02]  /*14640*/  HADD2.F32 R43, -RZ, R42.H0_H0 ;  /* 0x2000002aff2b7230 */ /* 0x000fc40000004100 */
[----:B------:R-:W-:Y:S01]  /*14650*/  FMUL.FTZ R40, R45, R34 ;  /* 0x000000222d287220 */ /* 0x000fe20000410000 */
[----:B------:R-:W-:Y:S01]  /*14660*/  HADD2.F32 R41, -RZ, R39.H0_H0 ;  /* 0x20000027ff297230 */ /* 0x000fe20000004100 */
[----:B------:R-:W-:Y:S01]  /*14670*/  F2FP.F16.E4M3.UNPACK_B R31, R10 ;  /* 0x0000000aff1f723e */ /* 0x000fe200020006ff */
[----:B------:R-:W-:Y:S01]  /*14680*/  FMUL.FTZ R34, R9, R34 ;  /* 0x0000002209227220 */ /* 0x000fe20000410000 */
[----:B------:R-:W-:Y:S01]  /*14690*/  F2FP.F16.E4M3.UNPACK_B R35, R10.H1 ;  /* 0x0000000aff23723e */ /* 0x000fe200030006ff */
[-C--:B------:R-:W-:Y:S01]  /*146a0*/  FMUL.FTZ R10, R43, R0.reuse ;  /* 0x000000002b0a7220 */ /* 0x080fe20000410000 */
[-C--:B------:R-:W-:Y:S01]  /*146b0*/  F2FP.F16.E4M3.UNPACK_B R8, R11.reuse ;  /* 0x0000000bff08723e */ /* 0x080fe200020006ff */
[----:B------:R-:W-:Y:S01]  /*146c0*/  FMUL.FTZ R14, R41, R0 ;  /* 0x00000000290e7220 */ /* 0x000fe20000410000 */
[----:B------:R-:W-:Y:S01]  /*146d0*/  F2FP.F16.E4M3.UNPACK_B R26, R11.H1 ;  /* 0x0000000bff1a723e */ /* 0x000fe200030006ff */
[----:B------:R-:W-:Y:S02]  /*146e0*/  HADD2.F32 R11, -RZ, R27.H0_H0 ;  /* 0x2000001bff0b7230 */ /* 0x000fe40000004100 */
[----:B------:R-:W-:Y:S01]  /*146f0*/  FFMA.FTZ R0, R9, R29, -R40 ;  /* 0x0000001d09007223 */ /* 0x000fe20000010828 */
[----:B------:R-:W-:Y:S01]  /*14700*/  F2FP.F16.E4M3.UNPACK_B R40, R3.H1 ;  /* 0x00000003ff28723e */ /* 0x000fe200030006ff */
[----:B------:R-:W-:Y:S01]  /*14710*/  FFMA.FTZ R9, R45, R29, R34 ;  /* 0x0000001d2d097223 */ /* 0x000fe20000010022 */
[----:B------:R-:W-:-:S02]  /*14720*/  HADD2.F32 R44, -RZ, R42.H1_H1 ;  /* 0x3000002aff2c7230 */ /* 0x000fc40000004100 */
[-C--:B------:R-:W-:Y:S01]  /*14730*/  FFMA.FTZ R10, R41, R11.reuse, -R10 ;  /* 0x0000000b290a7223 */ /* 0x080fe2000001080a */
[----:B------:R-:W-:Y:S02]  /*14740*/  HADD2.F32 R29, -RZ, R38.H0_H0 ;  /* 0x20000026ff1d7230 */ /* 0x000fe40000004100 */
[----:B------:R-:W-:Y:S01]  /*14750*/  FFMA.FTZ R11, R43, R11, R14 ;  /* 0x0000000b2b0b7223 */ /* 0x000fe2000001000e */
[----:B------:R-:W-:Y:S01]  /*14760*/  HADD2.F32 R42, -RZ, R40.H0_H0 ;  /* 0x20000028ff2a7230 */ /* 0x000fe20000004100 */
[----:B------:R-:W-:Y:S01]  /*14770*/  F2FP.F16.E4M3.UNPACK_B R4, R7 ;  /* 0x00000007ff04723e */ /* 0x000fe200020006ff */
[----:B------:R-:W-:Y:S02]  /*14780*/  HADD2.F32 R14, -RZ, R27.H1_H1 ;  /* 0x3000001bff0e7230 */ /* 0x000fe40000004100 */
[-C--:B------:R-:W-:Y:S01]  /*14790*/  FMUL.FTZ R43, R48, R29.reuse ;  /* 0x0000001d302b7220 */ /* 0x080fe20000410000 */
[----:B------:R-:W-:Y:S02]  /*147a0*/  HADD2.F32 R27, -RZ, R30.H1_H1 ;  /* 0x3000001eff1b7230 */ /* 0x000fe40000004100 */
[----:B------:R-:W-:Y:S01]  /*147b0*/  FMUL.FTZ R45, R42, R29 ;  /* 0x0000001d2a2d7220 */ /* 0x000fe20000410000 */
[----:B------:R-:W-:Y:S01]  /*147c0*/  HADD2.F32 R30, -RZ, R33.H0_H0 ;  /* 0x20000021ff1e7230 */ /* 0x000fe20000004100 */
[----:B------:R-:W-:Y:S01]  /*147d0*/  F2FP.F16.E4M3.UNPACK_B R7, R7.H1 ;  /* 0x00000007ff07723e */ /* 0x000fe200030006ff */
[----:B------:R-:W-:-:S02]  /*147e0*/  HADD2.F32 R34, -RZ, R39.H1_H1 ;  /* 0x30000027ff227230 */ /* 0x000fc40000004100 */
[----:B------:R-:W-:Y:S01]  /*147f0*/  FMUL.FTZ R39, R44, R27 ;  /* 0x0000001b2c277220 */ /* 0x000fe20000410000 */
[----:B------:R-:W-:Y:S02]  /*14800*/  HADD2.F32 R38, -RZ, R38.H1_H1 ;  /* 0x30000026ff267230 */ /* 0x000fe40000004100 */
[-C--:B------:R-:W-:Y:S01]  /*14810*/  FFMA.FTZ R29, R42, R30.reuse, -R43 ;  /* 0x0000001e2a1d7223 */ /* 0x080fe2000001082b */
[----:B------:R-:W-:Y:S01]  /*14820*/  FFMA.FTZ R30, R48, R30, R45 ;  /* 0x0000001e301e7223 */ /* 0x000fe2000001002d */
[----:B------:R-:W-:Y:S01]  /*14830*/  F2FP.F16.E4M3.UNPACK_B R45, R15 ;  /* 0x0000000fff2d723e */ /* 0x000fe200020006ff */
[C---:B------:R-:W-:Y:S01]  /*14840*/  FMUL.FTZ R41, R34.reuse, R27 ;  /* 0x0000001b22297220 */ /* 0x040fe20000410000 */
[-C--:B------:R-:W-:Y:S01]  /*14850*/  FFMA.FTZ R27, R34, R14.reuse, -R39 ;  /* 0x0000000e221b7223 */ /* 0x080fe20000010827 */
[----:B------:R-:W-:Y:S01]  /*14860*/  F2FP.F16.E4M3.UNPACK_B R39, R3 ;  /* 0x00000003ff27723e */ /* 0x000fe200020006ff */
[----:B------:R-:W-:Y:S02]  /*14870*/  HADD2.F32 R43, -RZ, R40.H1_H1 ;  /* 0x30000028ff2b7230 */ /* 0x000fe40000004100 */
[----:B------:R-:W-:Y:S01]  /*14880*/  FFMA.FTZ R14, R44, R14, R41 ;  /* 0x0000000e2c0e7223 */ /* 0x000fe20000010029 */
[----:B------:R-:W-:-:S02]  /*14890*/  HADD2.F32 R47, -RZ, R45.H0_H0 ;  /* 0x2000002dff2f7230 */ /* 0x000fc40000004100 */
[-C--:B------:R-:W-:Y:S01]  /*148a0*/  FMUL.FTZ R34, R49, R38.reuse ;  /* 0x0000002631227220 */ /* 0x080fe20000410000 */
[----:B------:R-:W-:Y:S02]  /*148b0*/  HADD2.F32 R3, -RZ, R37.H0_H0 ;  /* 0x20000025ff037230 */ /* 0x000fe40000004100 */
[----:B------:R-:W-:Y:S01]  /*148c0*/  FMUL.FTZ R42, R43, R38 ;  /* 0x000000262b2a7220 */ /* 0x000fe20000410000 */
        /* <DEDUP_REMOVED lines=8> */
[----:B------:R-:W-:Y:S01]  /*14950*/  F2FP.F16.E4M3.UNPACK_B R45, R12.H1 ;  /* 0x0000000cff2d723e */ /* 0x000fe200030006ff */
[----:B------:R-:W-:Y:S02]  /*14960*/  HADD2.F32 R38, -RZ, R36.H1_H1 ;  /* 0x30000024ff267230 */ /* 0x000fe40000004100 */
[-C--:B------:R-:W-:Y:S01]  /*14970*/  FFMA.FTZ R34, R43, R33.reuse, -R34 ;  /* 0x000000212b227223 */ /* 0x080fe20000010822 */
[----:B------:R-:W-:Y:S02]  /*14980*/  HADD2.F32 R36, -RZ, R37.H1_H1 ;  /* 0x30000025ff247230 */ /* 0x000fe40000004100 */
[----:B------:R-:W-:Y:S01]  /*14990*/  FFMA.FTZ R33, R49, R33, R42 ;  /* 0x0000002131217223 */ /* 0x000fe2000001002a */
[----:B------:R-:W-:Y:S01]  /*149a0*/  FFMA.FTZ R15, R47, R15, R40 ;  /* 0x0000000f2f0f7223 */ /* 0x000fe20000010028 */
[----:B------:R-:W-:Y:S01]  /*149b0*/  HADD2.F32 R44, -RZ, R39.H1_H1 ;  /* 0x30000027ff2c7230 */ /* 0x000fe20000004100 */
[----:B------:R-:W-:Y:S01]  /*149c0*/  F2FP.SATFINITE.E4M3.F32.PACK_AB_MERGE_C R0, R0, R5, RZ ;  /* 0x000000050000723e */ /* 0x000fe200048070ff */
[----:B------:R-:W-:-:S02]  /*149d0*/  HADD2.F32 R49, -RZ, R48.H0_H0 ;  /* 0x20000030ff317230 */ /* 0x000fc40000004100 */
[-C--:B------:R-:W-:Y:S01]  /*149e0*/  FMUL.FTZ R41, R46, R36.reuse ;  /* 0x000000242e297220 */ /* 0x080fe20000410000 */
[----:B------:R-:W-:Y:S02]  /*149f0*/  HADD2.F32 R39, -RZ, R35.H0_H0 ;  /* 0x20000023ff277230 */ /* 0x000fe40000004100 */
[C---:B------:R-:W-:Y:S01]  /*14a00*/  FMUL.FTZ R43, R44.reuse, R36 ;  /* 0x000000242c2b7220 */ /* 0x040fe20000410000 */
[----:B------:R-:W-:Y:S02]  /*14a10*/  HADD2.F32 R47, -RZ, R45.H0_H0 ;  /* 0x2000002dff2f7230 */ /* 0x000fe40000004100 */
[----:B------:R-:W-:Y:S01]  /*14a20*/  FFMA.FTZ R36, R44, R38, -R41 ;  /* 0x000000262c247223 */ /* 0x000fe20000010829 */
[----:B------:R-:W-:Y:S02]  /*14a30*/  HADD2.F32 R37, -RZ, R32.H0_H0 ;  /* 0x20000020ff257230 */ /* 0x000fe40000004100 */
[----:B------:R-:W-:Y:S01]  /*14a40*/  FMUL.FTZ R40, R49, R39 ;  /* 0x0000002731287220 */ /* 0x000fe20000410000 */
[----:B------:R-:W-:-:S02]  /*14a50*/  HADD2.F32 R48, -RZ, R48.H1_H1 ;  /* 0x30000030ff307230 */ /* 0x000fc40000004100 */
[C---:B------:R-:W-:Y:S01]  /*14a60*/  FMUL.FTZ R42, R47.reuse, R39 ;  /* 0x000000272f2a7220 */ /* 0x040fe20000410000 */
[----:B------:R-:W-:Y:S02]  /*14a70*/  HADD2.F32 R35, -RZ, R35.H1_H1 ;  /* 0x30000023ff237230 */ /* 0x000fe40000004100 */
[-C--:B------:R-:W-:Y:S01]  /*14a80*/  FFMA.FTZ R40, R47, R37.reuse, -R40 ;  /* 0x000000252f287223 */ /* 0x080fe20000010828 */
[----:B------:R-:W-:Y:S01]  /*14a90*/  HADD2.F32 R44, -RZ, R45.H1_H1 ;  /* 0x3000002dff2c7230 */ /* 0x000fe20000004100 */
[----:B------:R-:W-:Y:S01]  /*14aa0*/  F2FP.F16.E4M3.UNPACK_B R45, R20 ;  /* 0x00000014ff2d723e */ /* 0x000fe200020006ff */
[----:B------:R-:W-:Y:S01]  /*14ab0*/  FFMA.FTZ R42, R49, R37, R42 ;  /* 0x00000025312a7223 */ /* 0x000fe2000001002a */
[----:B------:R-:W-:Y:S02]  /*14ac0*/  HADD2.F32 R32, -RZ, R32.H1_H1 ;  /* 0x30000020ff207230 */ /* 0x000fe40000004100 */
[-C--:B------:R-:W-:Y:S01]  /*14ad0*/  FMUL.FTZ R37, R48, R35.reuse ;  /* 0x0000002330257220 */ /* 0x080fe20000410000 */
[----:B------:R-:W-:Y:S01]  /*14ae0*/  FFMA.FTZ R38, R46, R38, R43 ;  /* 0x000000262e267223 */ /* 0x000fe2000001002b */
[----:B------:R-:W-:Y:S01]  /*14af0*/  F2FP.F16.E4M3.UNPACK_B R39, R12 ;  /* 0x0000000cff27723e */ /* 0x000fe200020006ff */
[----:B------:R-:W-:Y:S01]  /*14b00*/  FMUL.FTZ R35, R44, R35 ;  /* 0x000000232c237220 */ /* 0x000fe20000410000 */
[----:B------:R-:W-:-:S02]  /*14b10*/  HADD2.F32 R46, -RZ, R45.H0_H0 ;  /* 0x2000002dff2e7230 */ /* 0x000fc40000004100 */
[-C--:B------:R-:W-:Y:S01]  /*14b20*/  FFMA.FTZ R41, R44, R32.reuse, -R37 ;  /* 0x000000202c297223 */ /* 0x080fe20000010825 */
[----:B------:R-:W-:Y:S02]  /*14b30*/  HADD2.F32 R20, -RZ, R31.H0_H0 ;  /* 0x2000001fff147230 */ /* 0x000fe40000004100 */
[----:B------:R-:W-:Y:S01]  /*14b40*/  FFMA.FTZ R43, R48, R32, R35 ;  /* 0x00000020302b7223 */ /* 0x000fe20000010023 */
[----:B------:R-:W-:Y:S01]  /*14b50*/  HADD2.F32 R32, -RZ, R39.H0_H0 ;  /* 0x20000027ff207230 */ /* 0x000fe20000004100 */
[----:B------:R-:W-:Y:S01]  /*14b60*/  F2FP.SATFINITE.E4M3.F32.PACK_AB_MERGE_C R5, R34, R29, RZ ;  /* 0x0000001d2205723e */ /* 0x000fe200048070ff */
        /* <DEDUP_REMOVED lines=9> */
[----:B------:R-:W-:Y:S01]  /*14c00*/  FMUL.FTZ R39, R44, R31 ;  /* 0x0000001f2c277220 */ /* 0x000fe20000410000 */
[----:B------:R-:W-:Y:S01]  /*14c10*/  FFMA.FTZ R37, R46, R12, R37 ;  /* 0x0000000c2e257223 */ /* 0x000fe20000010025 */
[----:B------:R-:W-:Y:S01]  /*14c20*/  F2FP.F16.E4M3.UNPACK_B R12, R13.H1 ;  /* 0x0000000dff0c723e */ /* 0x000fe200030006ff */
[C---:B------:R-:W-:Y:S01]  /*14c30*/  FMUL.FTZ R31, R32.reuse, R31 ;  /* 0x0000001f201f7220 */ /* 0x040fe20000410000 */
[----:B------:R-:W-:Y:S02]  /*14c40*/  HADD2.F32 R46, -RZ, R45.H0_H0 ;  /* 0x2000002dff2e7230 */ /* 0x000fe40000004100 */
[----:B------:R-:W-:Y:S01]  /*14c50*/  FFMA.FTZ R32, R32, R28, -R39 ;  /* 0x0000001c20207223 */ /* 0x000fe20000010827 */
[----:B------:R-:W-:-:S02]  /*14c60*/  HADD2.F32 R20, -RZ, R26.H0_H0 ;  /* 0x2000001aff147230 */ /* 0x000fc40000004100 */
[----:B------:R-:W-:Y:S01]  /*14c70*/  FFMA.FTZ R28, R44, R28, R31 ;  /* 0x0000001c2c1c7223 */ /* 0x000fe2000001001f */
[--C-:B------:R-:W-:Y:S01]  /*14c80*/  HADD2.F32 R44, -RZ, R12.reuse.H0_H0 ;  /* 0x2000000cff2c7230 */ /* 0x100fe20000004100 */
[----:B------:R-:W-:Y:S01]  /*14c90*/  F2FP.F16.E4M3.UNPACK_B R13, R13 ;  /* 0x0000000dff0d723e */ /* 0x000fe200020006ff */
[----:B------:R-:W-:Y:S02]  /*14ca0*/  HADD2.F32 R47, -RZ, R12.H1_H1 ;  /* 0x3000000cff2f7230 */ /* 0x000fe40000004100 */
[----:B------:R-:W-:Y:S01]  /*14cb0*/  FMUL.FTZ R31, R46, R20 ;  /* 0x000000142e1f7220 */ /* 0x000fe20000410000 */
[----:B------:R-:W-:Y:S01]  /*14cc0*/  HADD2.F32 R12, -RZ, R7.H0_H0 ;  /* 0x20000007ff0c7230 */ /* 0x000fe20000004100 */
[----:B------:R-:W-:Y:S01]  /*14cd0*/  F2FP.SATFINITE.E4M3.F32.PACK_AB_MERGE_C R42, R43, R42, RZ ;  /* 0x0000002a2b2a723e */ /* 0x000fe200048070ff */
[----:B------:R-:W-:Y:S02]  /*14ce0*/  HADD2.F32 R49, -RZ, R45.H1_H1 ;  /* 0x3000002dff317230 */ /* 0x000fe40000004100 */
[----:B------:R-:W-:Y:S01]  /*14cf0*/  FMUL.FTZ R45, R44, R20 ;  /* 0x000000142c2d7220 */ /* 0x000fe20000410000 */
[----:B------:R-:W-:-:S02]  /*14d00*/  HADD2.F32 R26, -RZ, R26.H1_H1 ;  /* 0x3000001aff1a7230 */ /* 0x000fc40000004100 */
[----:B------:R-:W-:Y:S01]  /*14d10*/  FFMA.FTZ R39, R44, R12, -R31 ;  /* 0x0000000c2c277223 */ /* 0x000fe2000001081f */
[----:B------:R-:W-:Y:S01]  /*14d20*/  HADD2.F32 R7, -RZ, R7.H1_H1 ;  /* 0x30000007ff077230 */ /* 0x000fe20000004100 */
[----:B------:R-:W-:Y:S01]  /*14d30*/  F2FP.F16.E4M3.UNPACK_B R31, R24 ;  /* 0x00000018ff1f723e */ /* 0x000fe200020006ff */
[----:B------:R-:W-:Y:S01]  /*14d40*/  FFMA.FTZ R45, R46, R12, R45 ;  /* 0x0000000c2e2d7223 */ /* 0x000fe2000001002d */
[-C--:B------:R-:W-:Y:S01]  /*14d50*/  FMUL.FTZ R20, R49, R26.reuse ;  /* 0x0000001a31147220 */ /* 0x080fe20000410000 */
[C---:B------:R-:W-:Y:S01]  /*14d60*/  FMUL.FTZ R26, R47.reuse, R26 ;  /* 0x0000001a2f1a7220 */ /* 0x040fe20000410000 */
[----:B------:R-:W-:Y:S01]  /*14d70*/  HADD2.F32 R12, -RZ, R8.H0_H0 ;  /* 0x20000008ff0c7230 */ /* 0x000fe20000004100 */
[----:B------:R-:W-:Y:S01]  /*14d80*/  F2FP.SATFINITE.E4M3.F32.PACK_AB_MERGE_C R5, R36, R3, R5 ;  /* 0x000000032405723e */ /* 0x000fe20004807005 */
[-C--:B------:R-:W-:Y:S01]  /*14d90*/  FFMA.FTZ R24, R47, R7.reuse, -R20 ;  /* 0x000000072f187223 */ /* 0x080fe20000010814 */
[----:B------:R-:W-:Y:S01]  /*14da0*/  FFMA.FTZ R26, R49, R7, R26 ;  /* 0x00000007311a7223 */ /* 0x000fe2000001001a */
[----:B------:R-:W-:-:S02]  /*14db0*/  HADD2.F32 R49, -RZ, R31.H0_H0 ;  /* 0x2000001fff317230 */ /* 0x000fc40000004100 */
[----:B------:R-:W-:Y:S01]  /*14dc0*/  HADD2.F32 R47, -RZ, R13.H0_H0 ;  /* 0x2000000dff2f7230 */ /* 0x000fe20000004100 */
[----:B------:R-:W-:Y:S01]  /*14dd0*/  F2FP.SATFINITE.E4M3.F32.PACK_AB_MERGE_C R24, R24, R39, RZ ;  /* 0x000000271818723e */ /* 0x000fe200048070ff */
[----:B------:R-:W-:Y:S02]  /*14de0*/  HADD2.F32 R46, -RZ, R31.H1_H1 ;  /* 0x3000001fff2e7230 */ /* 0x000fe40000004100 */
[-C--:B------:R-:W-:Y:S01]  /*14df0*/  FMUL.FTZ R20, R49, R12.reuse ;  /* 0x0000000c31147220 */ /* 0x080fe20000410000 */
[----:B------:R-:W-:Y:S02]  /*14e00*/  HADD2.F32 R8, -RZ, R8.H1_H1 ;  /* 0x30000008ff087230 */ /* 0x000fe40000004100 */
[----:B------:R-:W-:Y:S01]  /*14e10*/  FMUL.FTZ R12, R47, R12 ;  /* 0x0000000c2f0c7220 */ /* 0x000fe20000410000 */
[----:B------:R-:W-:Y:S01]  /*14e20*/  HADD2.F32 R44, -RZ, R13.H1_H1 ;  /* 0x3000000dff2c7230 */ /* 0x000fe20000004100 */
[----:B------:R-:W-:Y:S01]  /*14e30*/  F2FP.SATFINITE.E4M3.F32.PACK_AB_MERGE_C R26, R26, R45, RZ ;  /* 0x0000002d1a1a723e */ /* 0x000fe200048070ff */
[----:B------:R-:W-:-:S02]  /*14e40*/  HADD2.F32 R7, -RZ, R4.H0_H0 ;  /* 0x20000004ff077230 */ /* 0x000fc40000004100 */
[-C--:B------:R-:W-:Y:S01]  /*14e50*/  FMUL.FTZ R13, R46, R8.reuse ;  /* 0x000000082e0d7220 */ /* 0x080fe20000410000 */
[----:B------:R-:W-:Y:S02]  /*14e60*/  HADD2.F32 R4, -RZ, R4.H1_H1 ;  /* 0x30000004ff047230 */ /* 0x000fe40000004100 */
[C---:B------:R-:W-:Y:S01]  /*14e70*/  FMUL.FTZ R31, R44.reuse, R8 ;  /* 0x000000082c1f7220 */ /* 0x040fe20000410000 */
[----:B------:R-:W-:Y:S01]  /*14e80*/  F2FP.SATFINITE.E4M3.F32.PACK_AB_MERGE_C R8, R9, R6, RZ ;  /* 0x000000060908723e */ /* 0x000fe200048070ff */
        /* <DEDUP_REMOVED lines=8> */
[----:B------:R-:W-:Y:S02]  /*14f10*/  F2FP.SATFINITE.E4M3.F32.PACK_AB_MERGE_C R6, R32, R35, R6 ;  /* 0x000000232006723e */ /* 0x000fe40004807006 */
[----:B------:R-:W-:Y:S02]  /*14f20*/  F2FP.SATFINITE.E4M3.F32.PACK_AB_MERGE_C R7, R7, R20, R24 ;  /* 0x000000140707723e */ /* 0x000fe40004807018 */
[----:B------:R-:W-:Y:S02]  /*14f30*/  F2FP.SATFINITE.E4M3.F32.PACK_AB_MERGE_C R9, R38, R15, R9 ;  /* 0x0000000f2609723e */ /* 0x000fe40004807009 */
[----:B------:R-:W-:Y:S01]  /*14f40*/  F2FP.SATFINITE.E4M3.F32.PACK_AB_MERGE_C R10, R28, R37, R42 ;  /* 0x000000251c0a723e */ /* 0x000fe2000480702a */
[----:B------:R4:W-:Y:S01]  /*14f50*/  STS.128 [R50+0x20400], R4 ;  /* 0x0204000432007388 */ /* 0x0009e20000000c00 */
[----:B------:R-:W-:-:S05]  /*14f60*/  F2FP.SATFINITE.E4M3.F32.PACK_AB_MERGE_C R11, R31, R12, R26 ;  /* 0x0000000c1f0b723e */ /* 0x000fca000480701a */
[----:B------:R4:W-:Y:S02]  /*14f70*/  STS.128 [R21+0x20400], R8 ;  /* 0x0204000815007388 */ /* 0x0009e40000000c00 */
.L_x_621:
[----:B------:R-:W-:Y:S05]  /*14f80*/  BSYNC B0 ;  /* 0x0000000000007941 */ /* 0x000fea0003800000 */
.L_x_602:
[----:B------:R-:W-:Y:S01]  /*14f90*/  @!PT LDS RZ, [RZ] ;  /* 0x00000000fffff984 */ /* 0x000fe20000000800 */
[----:B------:R-:W-:Y:S01]  /*14fa0*/  @!PT LDS RZ, [RZ] ;  /* 0x00000000fffff984 */ /* 0x000fe20000000800 */
[----:B------:R-:W-:Y:S01]  /*14fb0*/  @!PT LDS RZ, [RZ] ;  /* 0x00000000fffff984 */ /* 0x000fe20000000800 */
[----:B------:R-:W-:Y:S01]  /*14fc0*/  @!PT LDS RZ, [RZ] ;  /* 0x00000000fffff984 */ /* 0x000fe20000000800 */
[----:B------:R0:W-:Y:S06]  /*14fd0*/  MEMBAR.ALL.CTA ;  /* 0x0000000000007992 */ /* 0x0001ec0000008000 */
[----:B0-----:R-:W0:Y:S01]  /*14fe0*/  FENCE.VIEW.ASYNC.S ;  /* 0x00000000000073c6 */ /* 0x001e220000000000 */
[----:B------:R-:W-:Y:S05]  /*14ff0*/  WARPSYNC.ALL ;  /* 0x0000000000007948 */ /* 0x000fea0003800000 */
[----:B0-----:R-:W-:Y:S06]  /*15000*/  BAR.SYNC.DEFER_BLOCKING 0xd, 0x100 ;  /* 0x0344000000007b1d */ /* 0x001fec0000010000 */
.L_x_600:
[----:B-12---:R-:W1:Y:S01]  /*15010*/  S2R R0, SR_TID.X ;  /* 0x0000000000007919 */ /* 0x006e620000002100 */
[----:B------:R-:W-:Y:S05]  /*15020*/  WARPSYNC.ALL ;  /* 0x0000000000007948 */ /* 0x000fea0003800000 */
[----:B-1----:R-:W-:-:S05]  /*15030*/  SHF.R.U32.HI R0, RZ, 0x7, R0 ;  /* 0x00000007ff007819 */ /* 0x002fca0000011600 */
[----:B---34-:R-:W-:Y:S02]  /*15040*/  VIADD R11, R0, 0x8 ;  /* 0x00000008000b7836 */ /* 0x018fe40000000000 */
[----:B------:R-:W-:-:S03]  /*15050*/  IMAD.U32 R0, RZ, RZ, UR39 ;  /* 0x00000027ff007e24 */ /* 0x000fc6000f8e00ff */
[----:B------:R1:W-:Y:S02]  /*15060*/  BAR.SYNC.DEFER_BLOCKING R11, 0x100 ;  /* 0x0004000b0000751d */ /* 0x0003e40000010000 */
[----:B------:R-:W-:-:S13]  /*15070*/  ISETP.NE.AND P0, PT, R0, 0x3, PT ;  /* 0x000000030000780c */ /* 0x000fda0003f05270 */
[----:B-1----:R-:W-:Y:S05]  /*15080*/  @!P0 BRA `(.L_x_635) ;  /* 0x0000000000048947 */ /* 0x002fea0003800000 */
[----:B------:R-:W-:Y:S01]  /*15090*/  BPT.TRAP 0x1 ;  /* 0x000000040000795c */ /* 0x000fe20000300000 */
.L_x_635:
[----:B------:R-:W-:Y:S01]  /*150a0*/  IMAD R3, R222, 0x8, R19 ;  /* 0x00000008de037824 */ /* 0x000fe200078e0213 */
[----:B------:R-:W-:-:S04]  /*150b0*/  SHF.L.U32 R10, R223, 0x1f, RZ ;  /* 0x0000001fdf0a7819 */ /* 0x000fc800000006ff */
[----:B------:R1:W2:Y:S01]  /*150c0*/  SYNCS.PHASECHK.TRANS64.TRYWAIT P1, [R3+URZ+0x38830], R10 ;  /* 0x0388300a030075a7 */ /* 0x0002a2000802017f */
[----:B------:R-:W-:Y:S05]  /*150d0*/  @!P0 BRA `(.L_x_636) ;  /* 0x0000000000048947 */ /* 0x000fea0003800000 */
[----:B------:R-:W-:Y:S01]  /*150e0*/  BPT.TRAP 0x1 ;  /* 0x000000040000795c */ /* 0x000fe20000300000 */
.L_x_636:
[----:B--2---:R-:W-:Y:S05]  /*150f0*/  @P1 BRA `(.L_x_637) ;  /* 0x0000000000081947 */ /* 0x004fea0003800000 */
[----:B------:R-:W2:Y:S02]  /*15100*/  SYNCS.PHASECHK.TRANS64.TRYWAIT P1, [R3+URZ+0x38830], R10 ;  /* 0x0388300a030075a7 */ /* 0x000ea4000802017f */
[----:B--2---:R-:W-:Y:S05]  /*15110*/  @!P1 BRA `(.L_x_638) ;  /* 0x0000016400009947 */ /* 0x004fea0003800000 */
.L_x_637:
[----:B------:R-:W-:Y:S05]  /*15120*/  WARPSYNC.ALL ;  /* 0x0000000000007948 */ /* 0x000fea0003800000 */
[----:B------:R-:W-:Y:S01]  /*15130*/  R2UR UR4, R19 ;  /* 0x00000000130472ca */ /* 0x000fe200000e0000 */
[----:B------:R-:W-:Y:S01]  /*15140*/  UMOV UR9, 0x40000040 ;  /* 0x4000004000097882 */ /* 0x000fe20000000000 */
[----:B------:R-:W-:Y:S01]  /*15150*/  R2UR UR5, R25 ;  /* 0x00000000190572ca */ /* 0x000fe200000e0000 */
[----:B------:R-:W-:Y:S01]  /*15160*/  IMAD.MOV.U32 R7, RZ, RZ, 0x40000040 ;  /* 0x40000040ff077424 */ /* 0x000fe200078e00ff */
[----:B------:R-:W-:Y:S01]  /*15170*/  MOV R5, 0x40000040 ;  /* 0x4000004000057802 */ /* 0x000fe20000000f00 */
[----:B-----5:R-:W-:Y:S01]  /*15180*/  WARPGROUP.ARRIVE ;  /* 0x00000000000079c5 */ /* 0x020fe20000000000 */
[----:B------:R-:W-:Y:S01]  /*15190*/  IMAD.U32 R229, RZ, RZ, UR9 ;  /* 0x00000009ffe57e24 */ /* 0x000fe2000f8e00ff */
[----:B------:R-:W-:Y:S01]  /*151a0*/  UMOV UR57, 0x40000040 ;  /* 0x4000004000397882 */ /* 0x000fe20000000000 */
[----:B------:R-:W-:Y:S01]  /*151b0*/  R2UR UR11, R5 ;  /* 0x00000000050b72ca */ /* 0x000fe200000e0000 */
[----:B------:R-:W-:Y:S01]  /*151c0*/  UMOV UR53, 0x40000040 ;  /* 0x4000004000357882 */ /* 0x000fe20000000000 */
[----:B------:R-:W-:Y:S01]  /*151d0*/  UMOV UR49, 0x40000040 ;  /* 0x4000004000317882 */ /* 0x000fe20000000000 */
[----:B------:R-:W-:Y:S01]  /*151e0*/  UMOV UR45, 0x40000040 ;  /* 0x40000040002d7882 */ /* 0x000fe20000000000 */
[----:B------:R-:W-:Y:S01]  /*151f0*/  IMAD.MOV.U32 R5, RZ, RZ, 0x40000040 ;  /* 0x40000040ff057424 */ /* 0x000fe200078e00ff */
[----:B------:R-:W-:Y:S01]  /*15200*/  UIADD3 UR4, UR4, 0x28400, URZ ;  /* 0x0002840004047890 */ /* 0x000fe2000fffe03f */
[----:B------:R-:W3:Y:S01]  /*15210*/  S2R R0, SR_TID.X ;  /* 0x0000000000007919 */ /* 0x000ee20000002100 */
[----:B------:R-:W-:-:S02]  /*15220*/  ULOP3.LUT UR5, UR5, 0x10000, URZ, 0xfc, !UPT ;  /* 0x0001000005057892 */ /* 0x000fc4000f8efc3f */
[----:B------:R-:W-:Y:S01]  /*15230*/  USHF.R.U32.HI UR4, URZ, 0x4, UR4 ;  /* 0x000000043f047899 */ /* 0x000fe20008011604 */
[----:B------:R-:W-:Y:S01]  /*15240*/  R2UR UR43, R5 ;  /* 0x00000000052b72ca */ /* 0x000fe200000e0000 */
[----:B------:R-:W-:Y:S02]  /*15250*/  UIADD3 UR56, UR5, 0x6, URZ ;  /* 0x0000000605387890 */ /* 0x000fe4000fffe03f */
[----:B------:R-:W-:Y:S01]  /*15260*/  ULOP3.LUT UR4, UR4, 0x3fff, URZ, 0xc0, !UPT ;  /* 0x00003fff04047892 */ /* 0x000fe2000f8ec03f */
[----:B------:R-:W-:Y:S01]  /*15270*/  UMOV UR8, UR5 ;  /* 0x0000000500087c82 */ /* 0x000fe20008000000 */
[----:B------:R-:W-:Y:S01]  /*15280*/  UIADD3 UR52, UR5, 0x400, URZ ;  /* 0x0000040005347890 */ /* 0x000fe2000fffe03f */
[----:B------:R-:W-:Y:S01]  /*15290*/  IMAD.U32 R228, RZ, RZ, UR8 ;  /* 0x00000008ffe47e24 */ /* 0x000fe2000f8e00ff */
[----:B------:R-:W-:Y:S02]  /*152a0*/  ULOP3.LUT UR61, UR4, 0x10000, URZ, 0xfc, !UPT ;  /* 0x00010000043d7892 */ /* 0x000fe4000f8efc3f */
[----:B------:R-:W-:-:S02]  /*152b0*/  UIADD3 UR4, UR5, 0x2, URZ ;  /* 0x0000000205047890 */ /* 0x000fc4000fffe03f */
[----:B------:R-:W-:Y:S02]  /*152c0*/  UIADD3 UR48, UR5, 0x402, URZ ;  /* 0x0000040205307890 */ /* 0x000fe4000fffe03f */
[----:B------:R-:W-:Y:S01]  /*152d0*/  LEA R4, R222, UR61, 0xb ;  /* 0x0000003dde047c11 */ /* 0x000fe2000f8e58ff */
[----:B------:R-:W-:Y:S02]  /*152e0*/  UIADD3 UR44, UR5, 0x404, URZ ;  /* 0x00000404052c7890 */ /* 0x000fe4000fffe03f */
[----:B------:R-:W-:Y:S01]  /*152f0*/  UIADD3 UR40, UR5, 0x406, URZ ;  /* 0x0000040605287890 */ /* 0x000fe2000fffe03f */
[C---:B------:R-:W-:Y:S01]  /*15300*/  R2UR UR10, R4.reuse ;  /* 0x00000000040a72ca */ /* 0x040fe200000e0000 */
[----:B------:R-:W-:Y:S01]  /*15310*/  VIADD R6, R4, 0x2 ;  /* 0x0000000204067836 */ /* 0x000fe20000000000 */
[----:B------:R-:W-:Y:S01]  /*15320*/  UMOV UR41, 0x40000040 ;  /* 0x4000004000297882 */ /* 0x000fe20000000000 */
[----:B---3--:R-:W-:-:S10]  /*15330*/  SHF.R.U32.HI R0, RZ, 0x7, R0 ;  /* 0x00000007ff007819 */ /* 0x008fd40000011600 */
[----:B------:R-:W-:Y:S01]  /*15340*/  QGMMA.64x128x32.F32.E4M3.E4M3 R24, gdesc[UR8], RZ, !UPT, gsb0 ;  /* 0x01e00000081879f3 */ /* 0x000fe2000c0008ff */
[----:B------:R-:W-:Y:S01]  /*15350*/  R2UR UR10, R6 ;  /* 0x00000000060a72ca */ /* 0x000fe200000e0000 */
[----:B------:R-:W-:Y:S01]  /*15360*/  UMOV UR8, UR4 ;  /* 0x0000000400087c82 */ /* 0x000fe20008000000 */
[----:B------:R-:W-:Y:S01]  /*15370*/  R2UR UR11, R7 ;  /* 0x00000000070b72ca */ /* 0x000fe200000e0000 */
[----:B------:R-:W-:Y:S01]  /*15380*/  UMOV UR9, 0x40000040 ;  /* 0x4000004000097882 */ /* 0x000fe20000000000 */
[----:B------:R-:W-:Y:S01]  /*15390*/  VIADD R6, R4, 0x4 ;  /* 0x0000000404067836 */ /* 0x000fe20000000000 */
[----:B------:R-:W-:Y:S01]  /*153a0*/  UIADD3 UR4, UR5, 0x4, URZ ;  /* 0x0000000405047890 */ /* 0x000fe2000fffe03f */
[----:B------:R-:W-:Y:S01]  /*153b0*/  IMAD.MOV.U32 R7, RZ, RZ, 0x40000040 ;  /* 0x40000040ff077424 */ /* 0x000fe200078e00ff */
[----:B------:R-:W-:Y:S01]  /*153c0*/  MOV R227, UR9 ;  /* 0x0000000900e37c02 */ /* 0x000fe20008000f00 */
[----:B------:R-:W-:Y:S01]  /*153d0*/  IMAD.U32 R226, RZ, RZ, UR8 ;  /* 0x00000008ffe27e24 */ /* 0x000fe2000f8e00ff */
[----:B------:R-:W-:Y:S01]  /*153e0*/  IADD3 R9, -R0, 0xb, RZ ;  /* 0x0000000b00097810 */ /* 0x000fe20007ffe1ff */
[----:B------:R-:W-:-:S02]  /*153f0*/  WARPGROUP.DEPBAR.LE gsb0, 0x0 ;  /* 0x00008000000079c5 */ /* 0x000fc40000010000 */
[----:B------:R-:W-:-:S06]  /*15400*/  WARPGROUP.ARRIVE ;  /* 0x00000000000079c5 */ /* 0x000fcc0000000000 */
[----:B------:R-:W-:Y:S01]  /*15410*/  QGMMA.64x128x32.F32.E4M3.E4M3 R24, gdesc[UR8], R24, gsb0 ;  /* 0x01e00000081879f3 */ /* 0x000fe20008000818 */
[----:B------:R-:W-:Y:S01]  /*15420*/  R2UR UR10, R6 ;  /* 0x00000000060a72ca */ /* 0x000fe200000e0000 */
[----:B------:R-:W-:Y:S01]  /*15430*/  UMOV UR8, UR4 ;  /* 0x0000000400087c82 */ /* 0x000fe20008000000 */
[----:B------:R-:W-:Y:S01]  /*15440*/  R2UR UR11, R7 ;  /* 0x00000000070b72ca */ /* 0x000fe200000e0000 */
[----:B------:R-:W-:Y:S01]  /*15450*/  UMOV UR9, 0x40000040 ;  /* 0x4000004000097882 */ /* 0x000fe20000000000 */
[----:B------:R-:W-:Y:S01]  /*15460*/  VIADD R6, R4, 0x6 ;  /* 0x0000000604067836 */ /* 0x000fe20000000000 */
[----:B------:R-:W-:Y:S01]  /*15470*/  MOV R7, 0x40000040 ;  /* 0x4000004000077802 */ /* 0x000fe20000000f00 */
[----:B------:R-:W-:Y:S02]  /*15480*/  IMAD.U32 R224, RZ, RZ, UR8 ;  /* 0x00000008ffe07e24 */ /* 0x000fe4000f8e00ff */
[----:B------:R-:W-:Y:S01]  /*15490*/  IMAD.U32 R225, RZ, RZ, UR9 ;  /* 0x00000009ffe17e24 */ /* 0x000fe2000f8e00ff */
[----:B------:R-:W-:Y:S01]  /*154a0*/  R2UR UR58, R6 ;  /* 0x00000000063a72ca */ /* 0x000fe200000e0000 */
[----:B------:R-:W-:Y:S01]  /*154b0*/  VIADD R6, R4, 0x400 ;  /* 0x0000040004067836 */ /* 0x000fe20000000000 */
[----:B------:R-:W-:Y:S01]  /*154c0*/  R2UR UR59, R7 ;  /* 0x00000000073b72ca */ /* 0x000fe200000e0000 */
[----:B------:R-:W-:-:S03]  /*154d0*/  IMAD.MOV.U32 R7, RZ, RZ, 0x40000040 ;  /* 0x40000040ff077424 */ /* 0x000fc600078e00ff */
[----:B------:R-:W-:Y:S01]  /*154e0*/  R2UR UR54, R6 ;  /* 0x00000000063672ca */ /* 0x000fe200000e0000 */
[----:B------:R-:W-:Y:S01]  /*154f0*/  VIADD R6, R4, 0x402 ;  /* 0x0000040204067836 */ /* 0x000fe20000000000 */
[----:B------:R-:W-:Y:S01]  /*15500*/  R2UR UR55, R7 ;  /* 0x00000000073772ca */ /* 0x000fe200000e0000 */
[----:B------:R-:W-:-:S03]  /*15510*/  IMAD.MOV.U32 R7, RZ, RZ, 0x40000040 ;  /* 0x40000040ff077424 */ /* 0x000fc600078e00ff */
[----:B------:R-:W-:Y:S01]  /*15520*/  R2UR UR50, R6 ;  /* 0x00000000063272ca */ /* 0x000fe200000e0000 */
[C---:B------:R-:W-:Y:S01]  /*15530*/  VIADD R6, R4.reuse, 0x404 ;  /* 0x0000040404067836 */ /* 0x040fe20000000000 */
[----:B------:R-:W-:Y:S01]  /*15540*/  R2UR UR51, R7 ;  /* 0x00000000073372ca */ /* 0x000fe200000e0000 */
[----:B------:R-:W-:Y:S01]  /*15550*/  VIADD R4, R4, 0x406 ;  /* 0x0000040604047836 */ /* 0x000fe20000000000 */
[----:B------:R-:W-:Y:S02]  /*15560*/  MOV R7, 0x40000040 ;  /* 0x4000004000077802 */ /* 0x000fe40000000f00 */
[----:B------:R-:W-:Y:S02]  /*15570*/  R2UR UR46, R6 ;  /* 0x00000000062e72ca */ /* 0x000fe400000e0000 */
[----:B------:R-:W-:Y:S02]  /*15580*/  R2UR UR47, R7 ;  /* 0x00000000072f72ca */ /* 0x000fe400000e0000 */
[----:B------:R-:W-:Y:S01]  /*15590*/  R2UR UR42, R4 ;  /* 0x00000000042a72ca */ /* 0x000fe200000e0000 */
        /* <DEDUP_REMOVED lines=22> */
.L_x_639:
[----:B------:R-:W4:Y:S01]  /*15700*/  LDL R0, [R1+0x64] ;  /* 0x0000640001007983 */ /* 0x000f220000100800 */
[----:B------:R-:W-:Y:S01]  /*15710*/  IMAD R4, R168, -0x80, R94 ;  /* 0xffffff80a8047824 */ /* 0x000fe200078e025e */
[----:B------:R-:W-:-:S04]  /*15720*/  P2R R6, PR, RZ, 0x1 ;  /* 0x00000001ff067803 */ /* 0x000fc80000000000 */
[----:B----4-:R-:W-:-:S04]  /*15730*/  IADD3 R4, -R0, 0x80, R4 ;  /* 0x0000008000047810 */ /* 0x010fc80007ffe104 */
        /* <DEDUP_REMOVED lines=11> */
[----:B------:R-:W-:-:S02]  /*157f0*/  FSEL R15, R26, -INF , P3 ;  /* 0xff8000001a0f7808 */ /* 0x000fc40001800000 */
[----:B------:R-:W-:Y:S02]  /*15800*/  ISETP.GT.AND P3, PT, R4, 0x11, PT ;  /* 0x000000110400780c */ /* 0x000fe40003f64270 */
[----:B0-----:R-:W-:Y:S02]  /*15810*/  FSEL R13, R32, -INF , P4 ;  /* 0xff800000200d7808 */ /* 0x001fe40002000000 */
[----:B------:R-:W-:Y:S02]  /*15820*/  FMNMX.FTZ R0, R29, R0, !PT ;  /* 0x000000001d007209 */ /* 0x000fe40007810000 */
[----:B------:R-:W-:Y:S02]  /*15830*/  FSEL R27, R27, -INF , P1 ;  /* 0xff8000001b1b7808 */ /* 0x000fe40000800000 */
[----:B------:R-:W-:Y:S02]  /*15840*/  ISETP.GT.AND P1, PT, R4, 0x18, PT ;  /* 0x000000180400780c */ /* 0x000fe40003f24270 */
[----:B------:R-:W-:-:S02]  /*15850*/  FSEL R33, R33, -INF , P3 ;  /* 0xff80000021217808 */ /* 0x000fc40001800000 */
[----:B------:R-:W-:Y:S02]  /*15860*/  FMNMX.FTZ R0, R13, R0, !PT ;  /* 0x000000000d007209 */ /* 0x000fe40007810000 */
[----:B------:R-:W-:Y:S02]  /*15870*/  FSEL R21, R30, -INF , P2 ;  /* 0xff8000001e157808 */ /* 0x000fe40001000000 */
[----:B------:R-:W-:Y:S02]  /*15880*/  ISETP.GT.AND P2, PT, R4, 0x19, PT ;  /* 0x000000190400780c */ /* 0x000fe40003f44270 */
[----:B------:R-:W-:Y:S02]  /*15890*/  FSEL R89, R36, -INF , P1 ;  /* 0xff80000024597808 */ /* 0x000fe40000800000 */
[----:B------:R-:W-:Y:S02]  /*158a0*/  FMNMX.FTZ R0, R33, R0, !PT ;  /* 0x0000000021007209 */ /* 0x000fe40007810000 */
[----:B------:R-:W-:-:S02]  /*158b0*/  FSEL R31, R31, -INF , P5 ;  /* 0xff8000001f1f7808 */ /* 0x000fc40002800000 */
[----:B------:R-:W-:Y:S02]  /*158c0*/  ISETP.GT.AND P5, PT, R4, 0x20, PT ;  /* 0x000000200400780c */ /* 0x000fe40003fa4270 */
[----:B------:R-:W-:Y:S02]  /*158d0*/  FSEL R37, R37, -INF , P2 ;  /* 0xff80000025257808 */ /* 0x000fe40001000000 */
        /* <DEDUP_REMOVED lines=54> */
[C---:B------:R-:W-:Y:S02]  /*15c40*/  ISETP.GT.AND P2, PT, R4.reuse, 0x58, PT ;  /* 0x000000580400780c */ /* 0x040fe40003f44270 */
[----:B------:R-:W-:Y:S02]  /*15c50*/  FSEL R119, R65, -INF , P1 ;  /* 0xff80000041777808 */ /* 0x000fe40000800000 */
[----:B------:R-:W-:Y:S02]  /*15c60*/  FMNMX.FTZ R0, R117, R0, !PT ;  /* 0x0000000075007209 */ /* 0x000fe40007810000 */
        /* <DEDUP_REMOVED lines=25> */
[----:B------:R-:W-:Y:S01]  /*15e00*/  FSEL R65, R62, -INF , P5 ;  /* 0xff8000003e417808 */ /* 0x000fe20002800000 */
[----:B------:R-:W-:Y:S01]  /*15e10*/  IMAD.U32 R62, RZ, RZ, UR60 ;  /* 0x0000003cff3e7e24 */ /* 0x000fe2000f8e00ff */
[----:B------:R-:W-:Y:S02]  /*15e20*/  FSEL R133, R81, -INF , P4 ;  /* 0xff80000051857808 */ /* 0x000fe40002000000 */
[----:B------:R-:W-:Y:S02]  /*15e30*/  FMNMX.FTZ R0, R131, R0, !PT ;  /* 0x0000000083007209 */ /* 0x000fe40007810000 */
[----:B------:R-:W-:Y:S02]  /*15e40*/  ISETP.GT.AND P5, PT, R4, 0x78, PT ;  /* 0x000000780400780c */ /* 0x000fe40003fa4270 */
[----:B------:R-:W-:Y:S02]  /*15e50*/  FMNMX.FTZ R0, R133, R0, !PT ;  /* 0x0000000085007209 */ /* 0x000fe40007810000 */
[----:B------:R-:W-:-:S02]  /*15e60*/  FSEL R81, R84, -INF , P5 ;  /* 0xff80000054517808 */ /* 0x000fc40002800000 */
[----:B------:R-:W-:Y:S02]  /*15e70*/  ISETP.GT.AND P6, PT, R4, 0x79, PT ;  /* 0x000000790400780c */ /* 0x000fe40003fc4270 */
[----:B------:R-:W-:Y:S02]  /*15e80*/  FMNMX.FTZ R0, R81, R0, !PT ;  /* 0x0000000051007209 */ /* 0x000fe40007810000 */
[----:B------:R-:W-:Y:S02]  /*15e90*/  FSEL R85, R85, -INF , P6 ;  /* 0xff80000055557808 */ /* 0x000fe40003000000 */
[----:B------:R-:W-:Y:S02]  /*15ea0*/  P2R R20, PR, RZ, 0x4 ;  /* 0x00000004ff147803 */ /* 0x000fe40000000000 */
[----:B------:R-:W-:Y:S02]  /*15eb0*/  FMNMX.FTZ R8, R85, R0, !PT ;  /* 0x0000000055087209 */ /* 0x000fe40007810000 */
[----:B------:R-:W-:-:S02]  /*15ec0*/  P2R R26, PR, RZ, 0x1 ;  /* 0x00000001ff1a7803 */ /* 0x000fc40000000000 */
[----:B------:R-:W-:Y:S01]  /*15ed0*/  P2R R24, PR, RZ, 0x2 ;  /* 0x00000002ff187803 */ /* 0x000fe20000000000 */
[----:B------:R-:W0:Y:S01]  /*15ee0*/  SHFL.BFLY PT, R135, R8, 0x2, 0x1f ;  /* 0x0c401f0008877f89 */ /* 0x000e2200000e0000 */
[C---:B------:R-:W-:Y:S02]  /*15ef0*/  ISETP.GT.AND P1, PT, R4.reuse, 0x59, PT ;  /* 0x000000590400780c */ /* 0x040fe40003f24270 */
[----:B------:R-:W-:Y:S02]  /*15f00*/  ISETP.GT.AND P0, PT, R4, 0x60, PT ;  /* 0x000000600400780c */ /* 0x000fe40003f04270 */
[----:B------:R-:W-:Y:S02]  /*15f10*/  FSEL R71, R71, -INF , P1 ;  /* 0xff80000047477808 */ /* 0x000fe40000800000 */
[----:B------:R-:W-:Y:S02]  /*15f20*/  ISETP.NE.AND P1, PT, R24, RZ, PT ;  /* 0x000000ff1800720c */ /* 0x000fe40003f25270 */
[----:B------:R-:W-:-:S02]  /*15f30*/  FSEL R83, R83, -INF , P4 ;  /* 0xff80000053537808 */ /* 0x000fc40002000000 */
[----:B------:R-:W-:Y:S02]  /*15f40*/  FSEL R137, R78, -INF , P1 ;  /* 0xff8000004e897808 */ /* 0x000fe40000800000 */
[----:B------:R-:W-:Y:S02]  /*15f50*/  FSEL R87, R87, -INF , P6 ;  /* 0xff80000057577808 */ /* 0x000fe40003000000 */
[----:B0-----:R-:W-:Y:S02]  /*15f60*/  FMNMX.FTZ R12, R8, R135, !PT ;  /* 0x00000087080c7209 */ /* 0x001fe40007810000 */
[----:B------:R-:W-:-:S03]  /*15f70*/  FMNMX.FTZ R8, R15, R27, !PT ;  /* 0x0000001b0f087209 */ /* 0x000fc60007810000 */
[----:B------:R-:W0:Y:S01]  /*15f80*/  SHFL.BFLY PT, R135, R12, 0x1, 0x1f ;  /* 0x0c201f000c877f89 */ /* 0x000e2200000e0000 */
[----:B------:R-:W-:-:S04]  /*15f90*/  FMNMX.FTZ R8, R21, R8, !PT ;  /* 0x0000000815087209 */ /* 0x000fc80007810000 */
[----:B------:R-:W-:-:S04]  /*15fa0*/  FMNMX.FTZ R8, R31, R8, !PT ;  /* 0x000000081f087209 */ /* 0x000fc80007810000 */
[----:B------:R-:W-:-:S04]  /*15fb0*/  FMNMX.FTZ R8, R91, R8, !PT ;  /* 0x000000085b087209 */ /* 0x000fc80007810000 */
[----:B------:R-:W-:-:S04]  /*15fc0*/  FMNMX.FTZ R8, R35, R8, !PT ;  /* 0x0000000823087209 */ /* 0x000fc80007810000 */
[----:B------:R-:W-:Y:S02]  /*15fd0*/  FMNMX.FTZ R8, R41, R8, !PT ;  /* 0x0000000829087209 */ /* 0x000fe40007810000 */
[----:B0-----:R-:W-:Y:S02]  /*15fe0*/  FMNMX.FTZ R0, R12, R135, !PT ;  /* 0x000000870c007209 */ /* 0x001fe40007810000 */
[----:B------:R-:W-:Y:S02]  /*15ff0*/  FMNMX.FTZ R12, R39, R8, !PT ;  /* 0x00000008270c7209 */ /* 0x000fe40007810000 */
[----:B------:R-:W-:Y:S01]  /*16000*/  FSETP.NEU.FTZ.AND P2, PT, R0, -INF , PT ;  /* 0xff8000000000780b */ /* 0x000fe20003f5d000 */
[----:B------:R-:W-:-:S01]  /*16010*/  FFMA.FTZ R14, R2, R0, -8 ;  /* 0xc1000000020e7423 */ /* 0x000fc20000010000 */
[----:B------:R-:W-:Y:S02]  /*16020*/  FMNMX.FTZ R12, R45, R12, !PT ;  /* 0x0000000c2d0c7209 */ /* 0x000fe40007810000 */
[----:B------:R-:W-:-:S02]  /*16030*/  FSEL R135, R74, -INF , P0 ;  /* 0xff8000004a877808 */ /* 0x000fc40000000000 */
[----:B------:R-:W-:Y:S02]  /*16040*/  FMNMX.FTZ R12, R43, R12, !PT ;  /* 0x0000000c2b0c7209 */ /* 0x000fe40007810000 */
[----:B------:R-:W-:Y:S02]  /*16050*/  FSEL R4, R14, RZ, P2 ;  /* 0x000000ff0e047208 */ /* 0x000fe40001000000 */
[----:B------:R-:W-:Y:S02]  /*16060*/  FMNMX.FTZ R12, R49, R12, !PT ;  /* 0x0000000c310c7209 */ /* 0x000fe40007810000 */
[----:B------:R-:W-:Y:S01]  /*16070*/  ISETP.NE.AND P2, PT, R20, RZ, PT ;  /* 0x000000ff1400720c */ /* 0x000fe20003f45270 */
[C-C-:B------:R-:W-:Y:S01]  /*16080*/  FFMA.FTZ R152, R2.reuse, R5, -R4.reuse ;  /* 0x0000000502987223 */ /* 0x140fe20000010804 */
[----:B------:R-:W-:Y:S01]  /*16090*/  FMNMX.FTZ R12, R47, R12, !PT ;  /* 0x0000000c2f0c7209 */ /* 0x000fe20007810000 */
[--C-:B------:R-:W-:Y:S01]  /*160a0*/  FFMA.FTZ R5, R2, R25, -R4.reuse ;  /* 0x0000001902057223 */ /* 0x100fe20000010804 */
[----:B------:R-:W-:Y:S01]  /*160b0*/  ISETP.NE.AND P0, PT, R26, RZ, PT ;  /* 0x000000ff1a00720c */ /* 0x000fe20003f05270 */
[C-C-:B------:R-:W-:Y:S01]  /*160c0*/  FFMA.FTZ R25, R2.reuse, R29, -R4.reuse ;  /* 0x0000001d02197223 */ /* 0x140fe20000010804 */
[----:B------:R-:W-:Y:S01]  /*160d0*/  FMNMX.FTZ R12, R107, R12, !PT ;  /* 0x0000000c6b0c7209 */ /* 0x000fe20007810000 */
[C-C-:B------:R-:W-:Y:S01]  /*160e0*/  FFMA.FTZ R29, R2.reuse, R95, -R4.reuse ;  /* 0x0000005f021d7223 */ /* 0x140fe20000010804 */
[----:B------:R-:W-:Y:S01]  /*160f0*/  FSEL R75, R75, -INF , P0 ;  /* 0xff8000004b4b7808 */ /* 0x000fe20000000000 */
[C-C-:B------:R-:W-:Y:S01]  /*16100*/  FFMA.FTZ R97, R2.reuse, R97, -R4.reuse ;  /* 0x0000006102617223 */ /* 0x140fe20000010804 */
[----:B------:R-:W-:Y:S01]  /*16110*/  FMNMX.FTZ R12, R51, R12, !PT ;  /* 0x0000000c330c7209 */ /* 0x000fe20007810000 */
[C-C-:B------:R-:W-:Y:S01]  /*16120*/  FFMA.FTZ R154, R2.reuse, R13, -R4.reuse ;  /* 0x0000000d029a7223 */ /* 0x140fe20000010804 */
[----:B------:R-:W-:Y:S01]  /*16130*/  FSEL R79, R79, -INF , P2 ;  /* 0xff8000004f4f7808 */ /* 0x000fe20001000000 */
[C-C-:B------:R-:W-:Y:S01]  /*16140*/  FFMA.FTZ R89, R2.reuse, R89, -R4.reuse ;  /* 0x0000005902597223 */ /* 0x140fe20000010804 */
[----:B------:R-:W-:Y:S01]  /*16150*/  FMNMX.FTZ R12, R111, R12, !PT ;  /* 0x0000000c6f0c7209 */ /* 0x000fe20007810000 */
[--C-:B------:R-:W-:Y:S01]  /*16160*/  FFMA.FTZ R156, R2, R93, -R4.reuse ;  /* 0x0000005d029c7223 */ /* 0x100fe20000010804 */
[----:B------:R-:W-:Y:S01]  /*16170*/  FSEL R95, R82, -INF , P3 ;  /* 0xff800000525f7808 */ /* 0x000fe20001800000 */
[----:B------:R0:W-:Y:S01]  /*16180*/  MUFU.EX2 R8, R89 ;  /* 0x0000005900087308 */ /* 0x0001e20000000800 */
[----:B------:R-:W-:Y:S01]  /*16190*/  FMNMX.FTZ R14, R55, R12, !PT ;  /* 0x0000000c370e7209 */ /* 0x000fe20007810000 */
[--C-:B------:R-:W-:Y:S01]  /*161a0*/  FFMA.FTZ R158, R2, R101, -R4.reuse ;  /* 0x00000065029e7223 */ /* 0x100fe20000010804 */
[----:B------:R-:W-:Y:S01]  /*161b0*/  ISETP.NE.AND P0, PT, R6, RZ, PT ;  /* 0x000000ff0600720c */ /* 0x000fe20003f05270 */
[C-C-:B------:R-:W-:Y:S01]  /*161c0*/  FFMA.FTZ R6, R2.reuse, R7, -R4.reuse ;  /* 0x0000000702067223 */ /* 0x140fe20000010804 */
[----:B------:R-:W-:Y:S01]  /*161d0*/  FMNMX.FTZ R14, R115, R14, !PT ;  /* 0x0000000e730e7209 */ /* 0x000fe20007810000 */
[C-C-:B------:R-:W-:Y:S01]  /*161e0*/  FFMA.FTZ R7, R2.reuse, R33, -R4.reuse ;  /* 0x0000002102077223 */ /* 0x140fe20000010804 */
[----:B------:R-:W-:-:S01]  /*161f0*/  FFMA.FTZ R93, R2, R53, -R4 ;  /* 0x00000035025d7223 */ /* 0x000fc20000010804 */
[----:B------:R4:W-:Y:S01]  /*16200*/  MUFU.EX2 R12, R97 ;  /* 0x00000061000c7308 */ /* 0x0009e20000000800 */
[----:B------:R-:W-:Y:S01]  /*16210*/  FMNMX.FTZ R14, R59, R14, !PT ;  /* 0x0000000e3b0e7209 */ /* 0x000fe20007810000 */
[C-C-:B0-----:R-:W-:Y:S01]  /*16220*/  FFMA.FTZ R89, R2.reuse, R99, -R4.reuse ;  /* 0x0000006302597223 */ /* 0x141fe20000010804 */
[----:B------:R-:W-:-:S01]  /*16230*/  FFMA.FTZ R99, R2, R61, -R4 ;  /* 0x0000003d02637223 */ /* 0x000fc20000010804 */
[C-C-:B------:R-:W-:Y:S01]  /*16240*/  FFMA.FTZ R61, R2.reuse, R73, -R4.reuse ;  /* 0x00000049023d7223 */ /* 0x140fe20000010804 */
[----:B------:R-:W-:Y:S01]  /*16250*/  FMNMX.FTZ R14, R65, R14, !PT ;  /* 0x0000000e410e7209 */ /* 0x000fe20007810000 */
[C-C-:B------:R-:W-:Y:S01]  /*16260*/  FFMA.FTZ R33, R2.reuse, R37, -R4.reuse ;  /* 0x0000002502217223 */ /* 0x140fe20000010804 */
[----:B------:R-:W-:-:S01]  /*16270*/  FFMA.FTZ R53, R2, R57, -R4 ;  /* 0x0000003902357223 */ /* 0x000fc20000010804 */
[C-C-:B------:R-:W-:Y:S01]  /*16280*/  FFMA.FTZ R101, R2.reuse, R69, -R4.reuse ;  /* 0x0000004502657223 */ /* 0x140fe20000010804 */
[----:B------:R-:W-:Y:S01]  /*16290*/  FMNMX.FTZ R14, R63, R14, !PT ;  /* 0x0000000e3f0e7209 */ /* 0x000fe20007810000 */
[--C-:B------:R-:W-:Y:S01]  /*162a0*/  FFMA.FTZ R73, R2, R77, -R4.reuse ;  /* 0x0000004d02497223 */ /* 0x100fe20000010804 */
[----:B----4-:R-:W-:Y:S01]  /*162b0*/  FSEL R97, R86, -INF , P5 ;  /* 0xff80000056617808 */ /* 0x010fe20002800000 */
[C-C-:B------:R-:W-:Y:S01]  /*162c0*/  FFMA.FTZ R37, R2.reuse, R103, -R4.reuse ;  /* 0x0000006702257223 */ /* 0x140fe20000010804 */
[----:B------:R-:W-:Y:S01]  /*162d0*/  FMNMX.FTZ R14, R123, R14, !PT ;  /* 0x0000000e7b0e7209 */ /* 0x000fe20007810000 */
[C-C-:B------:R-:W-:Y:S01]  /*162e0*/  FFMA.FTZ R105, R2.reuse, R105, -R4.reuse ;  /* 0x0000006902697223 */ /* 0x140fe20000010804 */
[----:B------:R-:W-:-:S01]  /*162f0*/  FFMA.FTZ R160, R2, R109, -R4 ;  /* 0x0000006d02a07223 */ /* 0x000fc20000010804 */
        /* <DEDUP_REMOVED lines=12> */
[----:B------:R-:W-:Y:S01]  /*163c0*/  FFMA.FTZ R77, R2, R85, -R4 ;  /* 0x00000055024d7223 */ /* 0x000fe20000010804 */
[----:B------:R-:W-:Y:S01]  /*163d0*/  FMNMX.FTZ R20, R135, R20, !PT ;  /* 0x0000001487147209 */ /* 0x000fe20007810000 */
[----:B------:R-:W-:Y:S03]  /*163e0*/  MUFU.EX2 R152, R152 ;  /* 0x0000009800987308 */ /* 0x000fe60000000800 */
[----:B------:R-:W-:-:S04]  /*163f0*/  FMNMX.FTZ R20, R75, R20, !PT ;  /* 0x000000144b147209 */ /* 0x000fc80007810000 */
[----:B------:R-:W-:Y:S01]  /*16400*/  FMNMX.FTZ R20, R137, R20, !PT ;  /* 0x0000001489147209 */ /* 0x000fe20007810000 */
[----:B------:R-:W0:Y:S03]  /*16410*/  MUFU.EX2 R5, R5 ;  /* 0x0000000500057308 */ /* 0x000e260000000800 */
[----:B------:R-:W-:-:S04]  /*16420*/  FMNMX.FTZ R20, R79, R20, !PT ;  /* 0x000000144f147209 */ /* 0x000fc80007810000 */
[----:B------:R-:W-:Y:S01]  /*16430*/  FMNMX.FTZ R20, R95, R20, !PT ;  /* 0x000000145f147209 */ /* 0x000fe20007810000 */
[----:B------:R-:W4:Y:S03]  /*16440*/  MUFU.EX2 R6, R6 ;  /* 0x0000000600067308 */ /* 0x000f260000000800 */
[----:B------:R-:W-:-:S04]  /*16450*/  FMNMX.FTZ R20, R83, R20, !PT ;  /* 0x0000001453147209 */ /* 0x000fc80007810000 */
[----:B------:R-:W-:Y:S01]  /*16460*/  FMNMX.FTZ R20, R97, R20, !PT ;  /* 0x0000001461147209 */ /* 0x000fe20007810000 */
[----:B------:R-:W5:Y:S03]  /*16470*/  MUFU.EX2 R25, R25 ;  /* 0x0000001900197308 */ /* 0x000f660000000800 */
[----:B------:R-:W-:-:S05]  /*16480*/  FMNMX.FTZ R13, R87, R20, !PT ;  /* 0x00000014570d7209 */ /* 0x000fca0007810000 */
[----:B------:R-:W1:Y:S01]  /*16490*/  SHFL.BFLY PT, R26, R13, 0x2, 0x1f ;  /* 0x0c401f000d1a7f89 */ /* 0x000e6200000e0000 */
[----:B------:R-:W2:Y:S08]  /*164a0*/  MUFU.EX2 R154, R154 ;  /* 0x0000009a009a7308 */ /* 0x000eb00000000800 */
[----:B------:R-:W3:Y:S08]  /*164b0*/  MUFU.EX2 R7, R7 ;  /* 0x0000000700077308 */ /* 0x000ef00000000800 */
[----:B------:R-:W-:Y:S01]  /*164c0*/  MUFU.EX2 R33, R33 ;  /* 0x0000002100217308 */ /* 0x000fe20000000800 */
[----:B-1----:R-:W-:-:S07]  /*164d0*/  FMNMX.FTZ R26, R13, R26, !PT ;  /* 0x0000001a0d1a7209 */ /* 0x002fce0007810000 */
[----:B------:R-:W-:Y:S01]  /*164e0*/  MUFU.EX2 R156, R156 ;  /* 0x0000009c009c7308 */ /* 0x000fe20000000800 */
[----:B------:R-:W1:Y:S07]  /*164f0*/  SHFL.BFLY PT, R13, R26, 0x1, 0x1f ;  /* 0x0c201f001a0d7f89 */ /* 0x000e6e00000e0000 */
[----:B------:R-:W-:Y:S08]  /*16500*/  MUFU.EX2 R29, R29 ;  /* 0x0000001d001d7308 */ /* 0x000ff00000000800 */
[----:B------:R-:W-:Y:S08]  /*16510*/  MUFU.EX2 R89, R89 ;  /* 0x0000005900597308 */ /* 0x000ff00000000800 */
[----:B------:R-:W-:Y:S01]  /*16520*/  MUFU.EX2 R158, R158 ;  /* 0x0000009e009e7308 */ /* 0x000fe20000000800 */
[----:B-1----:R-:W-:-:S04]  /*16530*/  FMNMX.FTZ R13, R26, R13, !PT ;  /* 0x0000000d1a0d7209 */ /* 0x002fc80007810000 */
[----:B------:R-:W-:Y:S01]  /*16540*/  FSETP.NEU.FTZ.AND P1, PT, R13, -INF , PT ;  /* 0xff8000000d00780b */ /* 0x000fe20003f3d000 */
[----:B------:R-:W-:-:S02]  /*16550*/  FFMA.FTZ R26, R2, R13, -8 ;  /* 0xc1000000021a7423 */ /* 0x000fc4000001000d */
[----:B------:R-:W-:Y:S03]  /*16560*/  MUFU.EX2 R37, R37 ;  /* 0x0000002500257308 */ /* 0x000fe60000000800 */
[----:B------:R-:W-:-:S05]  /*16570*/  FSEL R4, R26, RZ, P1 ;  /* 0x000000ff1a047208 */ /* 0x000fca0000800000 */
[----:B------:R-:W-:Y:S01]  /*16580*/  MUFU.EX2 R14, R105 ;  /* 0x00000069000e7308 */ /* 0x000fe20000000800 */
[----:B------:R-:W-:-:S01]  /*16590*/  FFMA.FTZ R153, R2, R15, -R4 ;  /* 0x0000000f02997223 */ /* 0x000fc20000010804 */
[C-C-:B------:R-:W-:Y:S01]  /*165a0*/  FFMA.FTZ R26, R2.reuse, R27, -R4.reuse ;  /* 0x0000001b021a7223 */ /* 0x140fe20000010804 */
[----:B------:R-:W-:-:S01]  /*165b0*/  FFMA.FTZ R15, R2, R21, -R4 ;  /* 0x00000015020f7223 */ /* 0x000fc20000010804 */
[C-C-:B------:R-:W-:Y:S01]  /*165c0*/  FFMA.FTZ R38, R2.reuse, R31, -R4.reuse ;  /* 0x0000001f02267223 */ /* 0x140fe20000010804 */
[----:B------:R-:W-:-:S01]  /*165d0*/  FFMA.FTZ R155, R2, R91, -R4 ;  /* 0x0000005b029b7223 */ /* 0x000fc20000010804 */
[C-C-:B------:R-:W-:Y:S01]  /*165e0*/  FFMA.FTZ R30, R2.reuse, R35, -R4.reuse ;  /* 0x00000023021e7223 */ /* 0x140fe20000010804 */
[----:B------:R-:W-:-:S01]  /*165f0*/  FFMA.FTZ R21, R2, R41, -R4 ;  /* 0x0000002902157223 */ /* 0x000fc20000010804 */
[----:B------:R-:W-:Y:S01]  /*16600*/  MUFU.EX2 R153, R153 ;  /* 0x0000009900997308 */ /* 0x000fe20000000800 */
[----:B------:R-:W-:-:S01]  /*16610*/  FFMA.FTZ R40, R2, R39, -R4 ;  /* 0x0000002702287223 */ /* 0x000fc20000010804 */
[----:B0-----:R-:W-:Y:S01]  /*16620*/  FADD.FTZ R39, R152, R5 ;  /* 0x0000000598277221 */ /* 0x001fe20000010000 */
[----:B------:R-:W-:-:S01]  /*16630*/  FFMA.FTZ R157, R2, R45, -R4 ;  /* 0x0000002d029d7223 */ /* 0x000fc20000010804 */
[C-C-:B------:R-:W-:Y:S01]  /*16640*/  FFMA.FTZ R34, R2.reuse, R43, -R4.reuse ;  /* 0x0000002b02227223 */ /* 0x140fe20000010804 */
[----:B------:R-:W-:-:S01]  /*16650*/  FFMA.FTZ R27, R2, R49, -R4 ;  /* 0x00000031021b7223 */ /* 0x000fc20000010804 */
[----:B----4-:R-:W-:Y:S01]  /*16660*/  FADD.FTZ R50, R6, R39 ;  /* 0x0000002706327221 */ /* 0x010fe20000010000 */
[----:B------:R-:W-:-:S01]  /*16670*/  FFMA.FTZ R44, R2, R47, -R4 ;  /* 0x0000002f022c7223 */ /* 0x000fc20000010804 */
[----:B------:R-:W0:Y:S01]  /*16680*/  MUFU.EX2 R26, R26 ;  /* 0x0000001a001a7308 */ /* 0x000e220000000800 */
[----:B------:R-:W-:-:S01]  /*16690*/  FFMA.FTZ R159, R2, R107, -R4 ;  /* 0x0000006b029f7223 */ /* 0x000fc20000010804 */
[----:B-----5:R-:W-:Y:S01]  /*166a0*/  FADD.FTZ R41, R25, R50 ;  /* 0x0000003219297221 */ /* 0x020fe20000010000 */
[----:B------:R-:W-:-:S01]  /*166b0*/  FFMA.FTZ R36, R2, R51, -R4 ;  /* 0x0000003302247223 */ /* 0x000fc20000010804 */
[C-C-:B------:R-:W-:Y:S01]  /*166c0*/  FFMA.FTZ R31, R2.reuse, R111, -R4.reuse ;  /* 0x0000006f021f7223 */ /* 0x140fe20000010804 */
[----:B------:R-:W-:-:S01]  /*166d0*/  FFMA.FTZ R48, R2, R55, -R4 ;  /* 0x0000003702307223 */ /* 0x000fc20000010804 */
[----:B--2---:R-:W-:Y:S01]  /*166e0*/  FADD.FTZ R50, R154, R41 ;  /* 0x000000299a327221 */ /* 0x004fe20000010000 */
[----:B------:R-:W-:-:S01]  /*166f0*/  FFMA.FTZ R161, R2, R115, -R4 ;  /* 0x0000007302a17223 */ /* 0x000fc20000010804 */
[----:B------:R-:W1:Y:S01]  /*16700*/  MUFU.EX2 R15, R15 ;  /* 0x0000000f000f7308 */ /* 0x000e620000000800 */
[----:B------:R-:W-:-:S01]  /*16710*/  FFMA.FTZ R42, R2, R59, -R4 ;  /* 0x0000003b022a7223 */ /* 0x000fc20000010804 */
[----:B---3--:R-:W-:Y:S01]  /*16720*/  FADD.FTZ R41, R7, R50 ;  /* 0x0000003207297221 */ /* 0x008fe20000010000 */
[----:B------:R-:W-:-:S01]  /*16730*/  FFMA.FTZ R35, R2, R65, -R4 ;  /* 0x0000004102237223 */ /* 0x000fc20000010804 */
[C-C-:B------:R-:W-:Y:S01]  /*16740*/  FFMA.FTZ R52, R2.reuse, R63, -R4.reuse ;  /* 0x0000003f02347223 */ /* 0x140fe20000010804 */
[----:B------:R-:W-:-:S01]  /*16750*/  FFMA.FTZ R163, R2, R123, -R4 ;  /* 0x0000007b02a37223 */ /* 0x000fc20000010804 */
[----:B------:R-:W-:Y:S01]  /*16760*/  FADD.FTZ R54, R8, R41 ;  /* 0x0000002908367221 */ /* 0x000fe20000010000 */
[----:B------:R-:W-:-:S01]  /*16770*/  FFMA.FTZ R165, R2, R135, -R4 ;  /* 0x0000008702a57223 */ /* 0x000fc20000010804 */
[----:B------:R-:W2:Y:S01]  /*16780*/  MUFU.EX2 R38, R38 ;  /* 0x0000002600267308 */ /* 0x000ea20000000800 */
[----:B0-----:R-:W-:-:S01]  /*16790*/  FADD.FTZ R46, R153, R26 ;  /* 0x0000001a992e7221 */ /* 0x001fc20000010000 */
[----:B------:R-:W-:Y:S01]  /*167a0*/  FADD.FTZ R41, R33, R54 ;  /* 0x0000003621297221 */ /* 0x000fe20000010000 */
[----:B------:R-:W-:-:S01]  /*167b0*/  FFMA.FTZ R167, R2, R95, -R4 ;  /* 0x0000005f02a77223 */ /* 0x000fc20000010804 */
[----:B------:R-:W-:Y:S01]  /*167c0*/  F2FP.SATFINITE.E4M3.F32.PACK_AB_MERGE_C R33, R33, R8, RZ ;  /* 0x000000082121723e */ /* 0x000fe200048070ff */
[----:B------:R-:W-:-:S01]  /*167d0*/  FFMA.FTZ R83, R2, R83, -R4 ;  /* 0x0000005302537223 */ /* 0x000fc20000010804 */
[----:B------:R-:W-:Y:S01]  /*167e0*/  FADD.FTZ R54, R156, R41 ;  /* 0x000000299c367221 */ /* 0x000fe20000010000 */
[----:B------:R-:W-:-:S01]  /*167f0*/  FFMA.FTZ R97, R2, R97, -R4 ;  /* 0x0000006102617223 */ /* 0x000fc20000010804 */
[----:B------:R-:W0:Y:S01]  /*16800*/  MUFU.EX2 R155, R155 ;  /* 0x0000009b009b7308 */ /* 0x000e220000000800 */
[----:B-1----:R-:W-:-:S01]  /*16810*/  FADD.FTZ R39, R15, R46 ;  /* 0x0000002e0f277221 */ /* 0x002fc20000010000 */
[----:B------:R-:W-:Y:S01]  /*16820*/  FADD.FTZ R43, R29, R54 ;  /* 0x000000361d2b7221 */ /* 0x000fe20000010000 */
[----:B------:R-:W-:-:S01]  /*16830*/  FFMA.FTZ R54, R2, R71, -R4 ;  /* 0x0000004702367223 */ /* 0x000fc20000010804 */
[----:B------:R-:W-:-:S02]  /*16840*/  F2FP.SATFINITE.E4M3.F32.PACK_AB_MERGE_C R25, R25, R6, RZ ;  /* 0x000000061919723e */ /* 0x000fc400048070ff */
[----:B------:R-:W-:-:S01]  /*16850*/  FADD.FTZ R56, R12, R43 ;  /* 0x0000002b0c387221 */ /* 0x000fc20000010000 */
[----:B------:R-:W-:Y:S01]  /*16860*/  F2FP.SATFINITE.E4M3.F32.PACK_AB_MERGE_C R154, R7, R154, R33 ;  /* 0x0000009a079a723e */ /* 0x000fe20004807021 */
[----:B------:R-:W1:Y:S01]  /*16870*/  MUFU.EX2 R30, R30 ;  /* 0x0000001e001e7308 */ /* 0x000e620000000800 */
[----:B--2---:R-:W-:-:S01]  /*16880*/  FADD.FTZ R46, R38, R39 ;  /* 0x00000027262e7221 */ /* 0x004fc20000010000 */
[C---:B------:R-:W-:Y:S01]  /*16890*/  FADD.FTZ R43, R89.reuse, R56 ;  /* 0x00000038592b7221 */ /* 0x040fe20000010000 */
[----:B------:R-:W-:Y:S02]  /*168a0*/  F2FP.SATFINITE.E4M3.F32.PACK_AB_MERGE_C R89, R89, R12, RZ ;  /* 0x0000000c5959723e */ /* 0x000fe400048070ff */
[----:B------:R-:W-:Y:S01]  /*168b0*/  F2FP.SATFINITE.E4M3.F32.PACK_AB_MERGE_C R38, R38, R15, RZ ;  /* 0x0000000f2626723e */ /* 0x000fe200048070ff */
[----:B------:R-:W-:-:S01]  /*168c0*/  FADD.FTZ R56, R158, R43 ;  /* 0x0000002b9e387221 */ /* 0x000fc20000010000 */
[----:B------:R-:W-:Y:S01]  /*168d0*/  F2FP.SATFINITE.E4M3.F32.PACK_AB_MERGE_C R152, R5, R152, R25 ;  /* 0x000000980598723e */ /* 0x000fe20004807019 */
[----:B------:R-:W2:Y:S01]  /*168e0*/  MUFU.EX2 R21, R21 ;  /* 0x0000001500157308 */ /* 0x000ea20000000800 */
[----:B0-----:R-:W-:-:S01]  /*168f0*/  FADD.FTZ R39, R155, R46 ;  /* 0x0000002e9b277221 */ /* 0x001fc20000010000 */
[----:B------:R-:W-:Y:S01]  /*16900*/  FADD.FTZ R43, R37, R56 ;  /* 0x00000038252b7221 */ /* 0x000fe20000010000 */
[----:B------:R-:W-:-:S01]  /*16910*/  FFMA.FTZ R46, R2, R67, -R4 ;  /* 0x00000043022e7223 */ /* 0x000fc20000010804 */
[----:B------:R-:W-:-:S02]  /*16920*/  F2FP.SATFINITE.E4M3.F32.PACK_AB_MERGE_C R156, R29, R156, R89 ;  /* 0x0000009c1d9c723e */ /* 0x000fc40004807059 */
[----:B------:R-:W-:-:S01]  /*16930*/  FADD.FTZ R58, R14, R43 ;  /* 0x0000002b0e3a7221 */ /* 0x000fc20000010000 */
[----:B------:R-:W-:Y:S01]  /*16940*/  F2FP.SATFINITE.E4M3.F32.PACK_AB_MERGE_C R153, R26, R153, R38 ;  /* 0x000000991a99723e */ /* 0x000fe20004807026 */
[----:B------:R-:W0:Y:S01]  /*16950*/  MUFU.EX2 R40, R40 ;  /* 0x0000002800287308 */ /* 0x000e220000000800 */
[----:B-1----:R-:W-:-:S07]  /*16960*/  FADD.FTZ R50, R30, R39 ;  /* 0x000000271e327221 */ /* 0x002fce0000010000 */
[----:B------:R-:W1:Y:S01]  /*16970*/  MUFU.EX2 R157, R157 ;  /* 0x0000009d009d7308 */ /* 0x000e620000000800 */
[----:B--2---:R-:W-:-:S07]  /*16980*/  FADD.FTZ R39, R21, R50 ;  /* 0x0000003215277221 */ /* 0x004fce0000010000 */
[----:B------:R-:W2:Y:S01]  /*16990*/  MUFU.EX2 R34, R34 ;  /* 0x0000002200227308 */ /* 0x000ea20000000800 */
[----:B0-----:R-:W-:-:S01]  /*169a0*/  FADD.FTZ R50, R40, R39 ;  /* 0x0000002728327221 */ /* 0x001fc20000010000 */
[----:B------:R-:W-:Y:S01]  /*169b0*/  FFMA.FTZ R39, R2, R127, -R4 ;  /* 0x0000007f02277223 */ /* 0x000fe20000010804 */
[----:B------:R-:W-:-:S04]  /*169c0*/  F2FP.SATFINITE.E4M3.F32.PACK_AB_MERGE_C R40, R40, R21, RZ ;  /* 0x000000152828723e */ /* 0x000fc800048070ff */
[----:B------:R-:W-:Y:S01]  /*169d0*/  F2FP.SATFINITE.E4M3.F32.PACK_AB_MERGE_C R155, R30, R155, R40 ;  /* 0x0000009b1e9b723e */ /* 0x000fe20004807028 */
[----:B------:R-:W0:Y:S01]  /*169e0*/  MUFU.EX2 R27, R27 ;  /* 0x0000001b001b7308 */ /* 0x000e220000000800 */
[----:B-1----:R-:W-:-:S07]  /*169f0*/  FADD.FTZ R41, R157, R50 ;  /* 0x000000329d297221 */ /* 0x002fce0000010000 */
[----:B------:R-:W1:Y:S01]  /*16a00*/  MUFU.EX2 R44, R44 ;  /* 0x0000002c002c7308 */ /* 0x000e620000000800 */
[----:B--2---:R-:W-:-:S07]  /*16a10*/  FADD.FTZ R50, R34, R41 ;  /* 0x0000002922327221 */ /* 0x004fce0000010000 */
[----:B------:R-:W2:Y:S01]  /*16a20*/  MUFU.EX2 R159, R159 ;  /* 0x0000009f009f7308 */ /* 0x000ea20000000800 */
[----:B0-----:R-:W-:-:S07]  /*16a30*/  FADD.FTZ R41, R27, R50 ;  /* 0x000000321b297221 */ /* 0x001fce0000010000 */
[----:B------:R-:W0:Y:S01]  /*16a40*/  MUFU.EX2 R36, R36 ;  /* 0x0000002400247308 */ /* 0x000e220000000800 */
[----:B-1----:R-:W-:-:S01]  /*16a50*/  FADD.FTZ R50, R44, R41 ;  /* 0x000000292c327221 */ /* 0x002fc20000010000 */
[----:B------:R-:W-:-:S04]  /*16a60*/  F2FP.SATFINITE.E4M3.F32.PACK_AB_MERGE_C R27, R44, R27, RZ ;  /* 0x0000001b2c1b723e */ /* 0x000fc800048070ff */
[----:B------:R-:W-:Y:S02]  /*16a70*/  F2FP.SATFINITE.E4M3.F32.PACK_AB_MERGE_C R157, R34, R157, R27 ;  /* 0x0000009d229d723e */ /* 0x000fe4000480701b */
[----:B------:R-:W1:Y:S01]  /*16a80*/  MUFU.EX2 R31, R31 ;  /* 0x0000001f001f7308 */ /* 0x000e620000000800 */
[----:B--2---:R-:W-:-:S01]  /*16a90*/  FADD.FTZ R41, R159, R50 ;  /* 0x000000329f297221 */ /* 0x004fc20000010000 */
[----:B------:R-:W-:-:S06]  /*16aa0*/  FFMA.FTZ R50, R2, R75, -R4 ;  /* 0x0000004b02327223 */ /* 0x000fcc0000010804 */
[----:B------:R-:W2:Y:S01]  /*16ab0*/  MUFU.EX2 R93, R93 ;  /* 0x0000005d005d7308 */ /* 0x000ea20000000800 */
[----:B0-----:R-:W-:-:S07]  /*16ac0*/  FADD.FTZ R56, R36, R41 ;  /* 0x0000002924387221 */ /* 0x001fce0000010000 */
[----:B------:R-:W0:Y:S01]  /*16ad0*/  MUFU.EX2 R48, R48 ;  /* 0x0000003000307308 */ /* 0x000e220000000800 */
[----:B-1----:R-:W-:-:S07]  /*16ae0*/  FADD.FTZ R41, R31, R56 ;  /* 0x000000381f297221 */ /* 0x002fce0000010000 */
[----:B------:R-:W1:Y:S01]  /*16af0*/  MUFU.EX2 R160, R160 ;  /* 0x000000a000a07308 */ /* 0x000e620000000800 */
[----:B--2---:R-:W-:-:S01]  /*16b00*/  FADD.FTZ R43, R93, R58 ;  /* 0x0000003a5d2b7221 */ /* 0x004fc20000010000 */
[----:B------:R-:W-:-:S04]  /*16b10*/  F2FP.SATFINITE.E4M3.F32.PACK_AB_MERGE_C R14, R93, R14, RZ ;  /* 0x0000000e5d0e723e */ /* 0x000fc800048070ff */
[----:B------:R-:W-:Y:S02]  /*16b20*/  F2FP.SATFINITE.E4M3.F32.PACK_AB_MERGE_C R158, R37, R158, R14 ;  /* 0x0000009e259e723e */ /* 0x000fe4000480700e */
[----:B------:R-:W2:Y:S01]  /*16b30*/  MUFU.EX2 R161, R161 ;  /* 0x000000a100a17308 */ /* 0x000ea20000000800 */
[----:B0-----:R-:W-:-:S01]  /*16b40*/  FADD.FTZ R56, R48, R41 ;  /* 0x0000002930387221 */ /* 0x001fc20000010000 */
[----:B------:R-:W-:Y:S01]  /*16b50*/  FFMA.FTZ R41, R2, R137, -R4 ;  /* 0x0000008902297223 */ /* 0x000fe20000010804 */
[----:B------:R-:W-:-:S04]  /*16b60*/  F2FP.SATFINITE.E4M3.F32.PACK_AB_MERGE_C R31, R48, R31, RZ ;  /* 0x0000001f301f723e */ /* 0x000fc800048070ff */
[----:B------:R-:W-:Y:S01]  /*16b70*/  F2FP.SATFINITE.E4M3.F32.PACK_AB_MERGE_C R159, R36, R159, R31 ;  /* 0x0000009f249f723e */ /* 0x000fe2000480701f */
[----:B------:R-:W0:Y:S01]  /*16b80*/  MUFU.EX2 R53, R53 ;  /* 0x0000003500357308 */ /* 0x000e220000000800 */
[----:B-1----:R-:W-:-:S01]  /*16b90*/  FADD.FTZ R58, R160, R43 ;  /* 0x0000002ba03a7221 */ /* 0x002fc20000010000 */
[----:B------:R-:W-:-:S05]  /*16ba0*/  VIADD R43, R3, 0x38840 ;  /* 0x00038840032b7836 */ /* 0x000fca0000000000 */
[----:B------:R-:W-:Y:S01]  /*16bb0*/  PRMT R43, R62, 0x654, R43 ;  /* 0x000006543e2b7816 */ /* 0x000fe2000000002b */
[----:B------:R-:W1:Y:S01]  /*16bc0*/  MUFU.EX2 R42, R42 ;  /* 0x0000002a002a7308 */ /* 0x000e620000000800 */
[----:B--2---:R-:W-:-:S01]  /*16bd0*/  FADD.FTZ R45, R161, R56 ;  /* 0x00000038a12d7221 */ /* 0x004fc20000010000 */
[C-C-:B------:R-:W-:Y:S01]  /*16be0*/  FFMA.FTZ R56, R2.reuse, R79, -R4.reuse ;  /* 0x0000004f02387223 */ /* 0x140fe20000010804 */
[----:B------:R2:W-:Y:S01]  /*16bf0*/  SYNCS.ARRIVE.TRANS64.RED.A1T0 RZ, [R43+URZ], RZ ;  /* 0x000000ff2bff79a7 */ /* 0x0005e2000810043f */
[----:B------:R-:W-:-:S04]  /*16c00*/  FFMA.FTZ R4, R2, R87, -R4 ;  /* 0x0000005702047223 */ /* 0x000fc80000010804 */
[----:B------:R-:W3:Y:S01]  /*16c10*/  MUFU.EX2 R20, R113 ;  /* 0x0000007100147308 */ /* 0x000ee20000000800 */
[----:B0-----:R-:W-:-:S07]  /*16c20*/  FADD.FTZ R47, R53, R58 ;  /* 0x0000003a352f7221 */ /* 0x001fce0000010000 */
[----:B------:R-:W0:Y:S01]  /*16c30*/  MUFU.EX2 R35, R35 ;  /* 0x0000002300237308 */ /* 0x000e220000000800 */
[----:B-1----:R-:W-:-:S07]  /*16c40*/  FADD.FTZ R58, R42, R45 ;  /* 0x0000002d2a3a7221 */ /* 0x002fce0000010000 */
[----:B------:R-:W1:Y:S01]  /*16c50*/  MUFU.EX2 R99, R99 ;  /* 0x0000006300637308 */ /* 0x000e620000000800 */
[----:B---3--:R-:W-:-:S07]  /*16c60*/  FADD.FTZ R60, R20, R47 ;  /* 0x0000002f143c7221 */ /* 0x008fce0000010000 */
[----:B------:R-:W3:Y:S01]  /*16c70*/  MUFU.EX2 R52, R52 ;  /* 0x0000003400347308 */ /* 0x000ee20000000800 */
[----:B0-----:R-:W-:-:S07]  /*16c80*/  FADD.FTZ R45, R35, R58 ;  /* 0x0000003a232d7221 */ /* 0x001fce0000010000 */
[----:B------:R-:W0:Y:S01]  /*16c90*/  MUFU.EX2 R162, R162 ;  /* 0x000000a200a27308 */ /* 0x000e220000000800 */
[----:B-1----:R-:W-:-:S01]  /*16ca0*/  FADD.FTZ R47, R99, R60 ;  /* 0x0000003c632f7221 */ /* 0x002fc20000010000 */
[----:B------:R-:W-:-:S04]  /*16cb0*/  F2FP.SATFINITE.E4M3.F32.PACK_AB_MERGE_C R20, R99, R20, RZ ;  /* 0x000000146314723e */ /* 0x000fc800048070ff */
[----:B------:R-:W-:Y:S02]  /*16cc0*/  F2FP.SATFINITE.E4M3.F32.PACK_AB_MERGE_C R160, R53, R160, R20 ;  /* 0x000000a035a0723e */ /* 0x000fe40004807014 */
[----:B------:R-:W2:Y:S01]  /*16cd0*/  MUFU.EX2 R163, R163 ;  /* 0x000000a300a37308 */ /* 0x000ea20000000800 */
[----:B---3--:R-:W-:-:S01]  /*16ce0*/  FADD.FTZ R58, R52, R45 ;  /* 0x0000002d343a7221 */ /* 0x008fc20000010000 */
[----:B------:R-:W-:-:S04]  /*16cf0*/  F2FP.SATFINITE.E4M3.F32.PACK_AB_MERGE_C R35, R52, R35, RZ ;  /* 0x000000233423723e */ /* 0x000fc800048070ff */
[----:B------:R-:W-:Y:S02]  /*16d00*/  F2FP.SATFINITE.E4M3.F32.PACK_AB_MERGE_C R161, R42, R161, R35 ;  /* 0x000000a12aa1723e */ /* 0x000fe40004807023 */
[----:B------:R-:W1:Y:S01]  /*16d10*/  MUFU.EX2 R57, R57 ;  /* 0x0000003900397308 */ /* 0x000e620000000800 */
[----:B0-----:R-:W-:-:S07]  /*16d20*/  FADD.FTZ R60, R162, R47 ;  /* 0x0000002fa23c7221 */ /* 0x001fce0000010000 */
[----:B------:R-:W0:Y:S01]  /*16d30*/  MUFU.EX2 R46, R46 ;  /* 0x0000002e002e7308 */ /* 0x000e220000000800 */
[----:B--2---:R-:W-:-:S07]  /*16d40*/  FADD.FTZ R43, R163, R58 ;  /* 0x0000003aa32b7221 */ /* 0x004fce0000010000 */
[----:B------:R-:W2:Y:S01]  /*16d50*/  MUFU.EX2 R24, R24 ;  /* 0x0000001800187308 */ /* 0x000ea20000000800 */
[----:B-1----:R-:W-:-:S07]  /*16d60*/  FADD.FTZ R45, R57, R60 ;  /* 0x0000003c392d7221 */ /* 0x002fce0000010000 */
[----:B------:R-:W1:Y:S01]  /*16d70*/  MUFU.EX2 R39, R39 ;  /* 0x0000002700277308 */ /* 0x000e620000000800 */
[----:B0-----:R-:W-:-:S07]  /*16d80*/  FADD.FTZ R58, R46, R43 ;  /* 0x0000002b2e3a7221 */ /* 0x001fce0000010000 */
[----:B------:R-:W0:Y:S01]  /*16d90*/  MUFU.EX2 R101, R101 ;  /* 0x0000006500657308 */ /* 0x000e220000000800 */
[----:B--2---:R-:W-:-:S07]  /*16da0*/  FADD.FTZ R60, R24, R45 ;  /* 0x0000002d183c7221 */ /* 0x004fce0000010000 */
[----:B------:R-:W2:Y:S01]  /*16db0*/  MUFU.EX2 R54, R54 ;  /* 0x0000003600367308 */ /* 0x000ea20000000800 */
[----:B-1----:R-:W-:-:S07]  /*16dc0*/  FADD.FTZ R43, R39, R58 ;  /* 0x0000003a272b7221 */ /* 0x002fce0000010000 */
[----:B------:R-:W1:Y:S01]  /*16dd0*/  MUFU.EX2 R164, R164 ;  /* 0x000000a400a47308 */ /* 0x000e620000000800 */
[----:B0-----:R-:W-:-:S01]  /*16de0*/  FADD.FTZ R45, R101, R60 ;  /* 0x0000003c652d7221 */ /* 0x001fc20000010000 */
[----:B------:R-:W-:-:S04]  /*16df0*/  F2FP.SATFINITE.E4M3.F32.PACK_AB_MERGE_C R24, R101, R24, RZ ;  /* 0x000000186518723e */ /* 0x000fc800048070ff */
[----:B------:R-:W-:Y:S02]  /*16e00*/  F2FP.SATFINITE.E4M3.F32.PACK_AB_MERGE_C R162, R57, R162, R24 ;  /* 0x000000a239a2723e */ /* 0x000fe40004807018 */
[----:B------:R-:W0:Y:S01]  /*16e10*/  MUFU.EX2 R165, R165 ;  /* 0x000000a500a57308 */ /* 0x000e220000000800 */
[----:B--2---:R-:W-:-:S01]  /*16e20*/  FADD.FTZ R8, R54, R43 ;  /* 0x0000002b36087221 */ /* 0x004fc20000010000 */
[----:B------:R-:W-:-:S04]  /*16e30*/  F2FP.SATFINITE.E4M3.F32.PACK_AB_MERGE_C R39, R54, R39, RZ ;  /* 0x000000273627723e */ /* 0x000fc800048070ff */
[----:B------:R-:W-:Y:S02]  /*16e40*/  F2FP.SATFINITE.E4M3.F32.PACK_AB_MERGE_C R163, R46, R163, R39 ;  /* 0x000000a32ea3723e */ /* 0x000fe40004807027 */
        /* <DEDUP_REMOVED lines=13> */
[C---:B-1----:R-:W-:Y:S01]  /*16f20*/  F2FP.SATFINITE.E4M3.F32.PACK_AB_MERGE_C R28, R73.reuse, R28, RZ ;  /* 0x0000001c491c723e */ /* 0x042fe200048070ff */
[----:B------:R-:W-:-:S03]  /*16f30*/  FADD.FTZ R73, R73, R12 ;  /* 0x0000000c49497221 */ /* 0x000fc60000010000 */
[----:B------:R-:W-:-:S03]  /*16f40*/  F2FP.SATFINITE.E4M3.F32.PACK_AB_MERGE_C R164, R61, R164, R28 ;  /* 0x000000a43da4723e */ /* 0x000fc6000480701c */
[----:B------:R-:W1:Y:S01]  /*16f50*/  MUFU.EX2 R167, R167 ;  /* 0x000000a700a77308 */ /* 0x000e620000000800 */
[----:B0-----:R-:W-:-:S01]  /*16f60*/  FADD.FTZ R8, R56, R43 ;  /* 0x0000002b38087221 */ /* 0x001fc20000010000 */
[----:B------:R-:W-:-:S04]  /*16f70*/  F2FP.SATFINITE.E4M3.F32.PACK_AB_MERGE_C R41, R56, R41, RZ ;  /* 0x000000293829723e */ /* 0x000fc800048070ff */
[----:B------:R-:W-:Y:S02]  /*16f80*/  F2FP.SATFINITE.E4M3.F32.PACK_AB_MERGE_C R165, R50, R165, R41 ;  /* 0x000000a532a5723e */ /* 0x000fe40004807029 */
        /* <DEDUP_REMOVED lines=20> */
.L_x_640:
[----:B------:R0:W1:Y:S01]  /*170d0*/  SYNCS.PHASECHK.TRANS64.TRYWAIT P1, [R3+URZ+0x38850], R10 ;  /* 0x0388500a030075a7 */ /* 0x000062000802017f */
[----:B------:R-:W-:Y:S05]  /*170e0*/  @!P0 BRA `(.L_x_641) ;  /* 0x0000000000048947 */ /* 0x000fea0003800000 */
[----:B------:R-:W-:Y:S01]  /*170f0*/  BPT.TRAP 0x1 ;  /* 0x000000040000795c */ /* 0x000fe20000300000 */
.L_x_641:
[----:B------:R-:W-:Y:S04]  /*17100*/  BSSY B0, `(.L_x_642) ;  /* 0x0000004000007945 */ /* 0x000fe80003800000 */
[----:B-1----:R-:W-:Y:S05]  /*17110*/  @P1 BRA `(.L_x_643) ;  /* 0x0000000000081947 */ /* 0x002fea0003800000 */
[----:B------:R-:W1:Y:S02]  /*17120*/  SYNCS.PHASECHK.TRANS64.TRYWAIT P1, [R3+URZ+0x38850], R10 ;  /* 0x0388500a030075a7 */ /* 0x000e64000802017f */
[----:B-1----:R-:W-:Y:S05]  /*17130*/  @!P1 BRA `(.L_x_644) ;  /* 0x00000144000c9947 */ /* 0x002fea0003800000 */
.L_x_643:
[----:B------:R-:W-:Y:S05]  /*17140*/  BSYNC B0 ;  /* 0x0000000000007941 */ /* 0x000fea0003800000 */
.L_x_642:
[----:B------:R-:W-:Y:S05]  /*17150*/  WARPSYNC.ALL ;  /* 0x0000000000007948 */ /* 0x000fea0003800000 */
[----:B------:R-:W-:Y:S01]  /*17160*/  R2UR UR4, R19 ;  /* 0x00000000130472ca */ /* 0x000fe200000e0000 */
[----:B------:R2:W-:Y:S01]  /*17170*/  BAR.SYNC.DEFER_BLOCKING R11, 0x100 ;  /* 0x0004000b0000751d */ /* 0x0005e20000010000 */
[----:B------:R-:W-:Y:S02]  /*17180*/  IMAD.MOV.U32 R15, RZ, RZ, 0x40000040 ;  /* 0x40000040ff0f7424 */ /* 0x000fe400078e00ff */
[----:B------:R-:W-:-:S03]  /*17190*/  IMAD.MOV.U32 R7, RZ, RZ, 0x40000040 ;  /* 0x40000040ff077424 */ /* 0x000fc600078e00ff */
[----:B------:R-:W-:Y:S01]  /*171a0*/  R2UR UR7, R15 ;  /* 0x000000000f0772ca */ /* 0x000fe200000e0000 */
[----:B--2---:R-:W-:Y:S01]  /*171b0*/  IMAD.MOV.U32 R11, RZ, RZ, 0x40000040 ;  /* 0x40000040ff0b7424 */ /* 0x004fe200078e00ff */
[----:B------:R-:W-:Y:S02]  /*171c0*/  R2UR UR15, R7 ;  /* 0x00000000070f72ca */ /* 0x000fe400000e0000 */
[----:B------:R-:W-:Y:S02]  /*171d0*/  R2UR UR19, R15 ;  /* 0x000000000f1372ca */ /* 0x000fe400000e0000 */
[----:B------:R-:W-:Y:S01]  /*171e0*/  UIADD3 UR4, UR4, 0x400, URZ ;  /* 0x0000040004047890 */ /* 0x000fe2000fffe03f */
[----:B------:R-:W-:-:S03]  /*171f0*/  R2UR UR11, R11 ;  /* 0x000000000b0b72ca */ /* 0x000fc600000e0000 */
[----:B------:R-:W-:-:S04]  /*17200*/  USHF.R.U32.HI UR4, URZ, 0x4, UR4 ;  /* 0x000000043f047899 */ /* 0x000fc80008011604 */
[----:B------:R-:W-:-:S04]  /*17210*/  ULOP3.LUT UR4, UR4, 0x3fff, URZ, 0xc0, !UPT ;  /* 0x00003fff04047892 */ /* 0x000fc8000f8ec03f */
[----:B------:R-:W-:Y:S01]  /*17220*/  ULOP3.LUT UR42, UR4, 0x10000, URZ, 0xfc, !UPT ;  /* 0x00010000042a7892 */ /* 0x000fe2000f8efc3f */
[----:B------:R-:W-:-:S05]  /*17230*/  WARPGROUP.ARRIVE ;  /* 0x00000000000079c5 */ /* 0x000fca0000000000 */
[----:B------:R-:W-:-:S04]  /*17240*/  LEA R14, R222, UR42, 0xb ;  /* 0x0000002ade0e7c11 */ /* 0x000fc8000f8e58ff */
[C---:B------:R-:W-:Y:S01]  /*17250*/  R2UR UR6, R14.reuse ;  /* 0x000000000e0672ca */ /* 0x040fe200000e0000 */
[C---:B------:R-:W-:Y:S01]  /*17260*/  VIADD R6, R14.reuse, 0x4 ;  /* 0x000000040e067836 */ /* 0x040fe20000000000 */
[C---:B01----:R-:W-:Y:S01]  /*17270*/  IADD3 R10, R14.reuse, 0x2, RZ ;  /* 0x000000020e0a7810 */ /* 0x043fe20007ffe0ff */
[----:B------:R-:W-:-:S03]  /*17280*/  VIADD R14, R14, 0x6 ;  /* 0x000000060e0e7836 */ /* 0x000fc60000000000 */
[----:B------:R-:W-:Y:S02]  /*17290*/  R2UR UR10, R10 ;  /* 0x000000000a0a72ca */ /* 0x000fe400000e0000 */
[----:B------:R-:W-:Y:S02]  /*172a0*/  R2UR UR14, R6 ;  /* 0x00000000060e72ca */ /* 0x000fe400000e0000 */
[----:B------:R-:W-:-:S03]  /*172b0*/  R2UR UR18, R14 ;  /* 0x000000000e1272ca */ /* 0x000fc600000e0000 */
[----:B------:R-:W-:Y:S03]  /*172c0*/  QGMMA.64x256x32.F32.E4M3.E4M3 R24, R152, gdesc[UR4], RZ, !UPT, gsb0 ;  /* 0x03e0000498187df3 */ /* 0x000fe6000c0008ff */
[----:B------:R-:W-:Y:S02]  /*172d0*/  WARPGROUP.DEPBAR.LE gsb0, 0x0 ;  /* 0x00008000000079c5 */ /* 0x000fe40000010000 */
[----:B------:R-:W-:-:S15]  /*172e0*/  WARPGROUP.ARRIVE ;  /* 0x00000000000079c5 */ /* 0x000fde0000000000 */
[----:B------:R-:W-:-:S08]  /*172f0*/  NOP ;  /* 0x0000000000007918 */ /* 0x000fd00000000000 */
[----:B------:R-:W-:Y:S03]  /*17300*/  QGMMA.64x256x32.F32.E4M3.E4M3 R24, R156, gdesc[UR8], R24, gsb0 ;  /* 0x03e000089c187df3 */ /* 0x000fe60008000818 */
        /* <DEDUP_REMOVED lines=9> */
[----:B------:R-:W-:Y:S05]  /*173a0*/  @!P0 BRA `(.L_x_645) ;  /* 0x0000000000048947 */ /* 0x000fea0003800000 */
[----:B------:R-:W-:Y:S01]  /*173b0*/  BPT.TRAP 0x1 ;  /* 0x000000040000795c */ /* 0x000fe20000300000 */
.L_x_645:
[----:B------:R-:W2:Y:S01]  /*173c0*/  LDL R6, [R1+0x8] ;  /* 0x0000080001067983 */ /* 0x000ea20000100800 */
[----:B------:R-:W-:Y:S01]  /*173d0*/  VIADD R3, R3, 0x38860 ;  /* 0x0003886003037836 */ /* 0x000fe20000000000 */
[----:B------:R-:W-:-:S04]  /*173e0*/  MOV R5, UR60 ;  /* 0x0000003c00057c02 */ /* 0x000fc80008000f00 */
[----:B------:R-:W-:-:S04]  /*173f0*/  PRMT R3, R5, 0x654, R3 ;  /* 0x0000065405037816 */ /* 0x000fc80000000003 */
[----:B------:R0:W-:Y:S02]  /*17400*/  SYNCS.ARRIVE.TRANS64.RED.A1T0 RZ, [R3+URZ], RZ ;  /* 0x000000ff03ff79a7 */ /* 0x0001e4000810043f */
[----:B0-----:R-:W-:-:S05]  /*17410*/  VIADD R3, R168, 0xfffffffe ;  /* 0xfffffffea8037836 */ /* 0x001fca0000000000 */
[----:B--2---:R-:W-:-:S13]  /*17420*/  ISETP.GE.AND P1, PT, R3, R6, PT ;  /* 0x000000060300720c */ /* 0x004fda0003f26270 */
[----:B------:R-:W-:Y:S05]  /*17430*/  @!P1 BRA `(.L_x_646) ;  /* 0x00000024003c9947 */ /* 0x000fea0003800000 */
[----:B------:R-:W-:Y:S02]  /*17440*/  IMAD.MOV.U32 R10, RZ, RZ, R13 ;  /* 0x000000ffff0a7224 */ /* 0x000fe400078e000d */
[----:B------:R-:W-:-:S07]  /*17450*/  IMAD.MOV.U32 R12, RZ, RZ, R0 ;  /* 0x000000ffff0c7224 */ /* 0x000fce00078e0000 */
.L_x_658:
[----:B0-2---:R-:W2:Y:S01]  /*17460*/  LDL R5, [R1+0x8] ;  /* 0x0000080001057983 */ /* 0x005ea20000100800 */
[----:B------:R-:W-:Y:S01]  /*17470*/  VIADD R222, R222, 0x1 ;  /* 0x00000001dede7836 */ /* 0x000fe20000000000 */
[----:B------:R-:W-:Y:S05]  /*17480*/  YIELD ;  /* 0x0000000000007946 */ /* 0x000fea0003800000 */
[----:B------:R-:W-:Y:S01]  /*17490*/  IMAD.MOV.U32 R0, RZ, RZ, R3 ;  /* 0x000000ffff007224 */ /* 0x000fe200078e0003 */
[----:B------:R-:W-:Y:S02]  /*174a0*/  ISETP.NE.AND P2, PT, R222, 0x2, PT ;  /* 0x00000002de00780c */ /* 0x000fe40003f45270 */
[----:B------:R-:W-:-:S02]  /*174b0*/  IADD3 R3, R3, -0x1, RZ ;  /* 0xffffffff03037810 */ /* 0x000fc40007ffe0ff */
[----:B------:R-:W-:-:S05]  /*174c0*/  SEL R7, R222, RZ, P2 ;  /* 0x000000ffde077207 */ /* 0x000fca0001000000 */
[----:B------:R-:W-:Y:S01]  /*174d0*/  IMAD.MOV.U32 R222, RZ, RZ, R7 ;  /* 0x000000ffffde7224 */ /* 0x000fe200078e0007 */
[----:B--2---:R-:W-:Y:S02]  /*174e0*/  ISETP.GT.AND P1, PT, R0, R5, PT ;  /* 0x000000050000720c */ /* 0x004fe40003f24270 */
[----:B------:R-:W-:-:S04]  /*174f0*/  SEL R0, RZ, 0x1, P2 ;  /* 0x00000001ff007807 */ /* 0x000fc80001000000 */
[----:B------:R-:W-:Y:S01]  /*17500*/  LOP3.LUT R223, R223, R0, RZ, 0x3c, !PT ;  /* 0x00000000dfdf7212 */ /* 0x000fe200078e3cff */
[----:B------:R-:W-:Y:S06]  /*17510*/  @!P0 BRA `(.L_x_647) ;  /* 0x0000000000048947 */ /* 0x000fec0003800000 */
[----:B------:R-:W-:Y:S01]  /*17520*/  BPT.TRAP 0x1 ;  /* 0x000000040000795c */ /* 0x000fe20000300000 */
.L_x_647:
[----:B------:R-:W-:Y:S01]  /*17530*/  IMAD R5, R222, 0x8, R19 ;  /* 0x00000008de057824 */ /* 0x000fe200078e0213 */
[----:B------:R-:W-:-:S04]  /*17540*/  SHF.L.U32 R6, R223, 0x1f, RZ ;  /* 0x0000001fdf067819 */ /* 0x000fc800000006ff */
[----:B------:R0:W1:Y:S01]  /*17550*/  SYNCS.PHASECHK.TRANS64.TRYWAIT P2, [R5+URZ+0x38830], R6 ;  /* 0x03883006050075a7 */ /* 0x000062000804017f */
[----:B------:R-:W-:Y:S05]  /*17560*/  @!P0 BRA `(.L_x_648) ;  /* 0x0000000000048947 */ /* 0x000fea0003800000 */
[----:B------:R-:W-:Y:S01]  /*17570*/  BPT.TRAP 0x1 ;  /* 0x000000040000795c */ /* 0x000fe20000300000 */
.L_x_648:
[----:B------:R-:W-:Y:S01]  /*17580*/  LEA R14, R7, UR61, 0xb ;  /* 0x0000003d070e7c11 */ /* 0x000fe2000f8e58ff */
[----:B------:R-:W-:-:S04]  /*17590*/  IMAD.MOV.U32 R15, RZ, RZ, 0x40000040 ;  /* 0x40000040ff0f7424 */ /* 0x000fc800078e00ff */
[C---:B------:R-:W-:Y:S02]  /*175a0*/  VIADD R20, R14.reuse, 0x2 ;  /* 0x000000020e147836 */ /* 0x040fe40000000000 */
[----:B------:R-:W-:Y:S01]  /*175b0*/  VIADD R0, R14, 0x4 ;  /* 0x000000040e007836 */ /* 0x000fe20000000000 */
[----:B-1----:R-:W-:Y:S06]  /*175c0*/  @P2 BRA `(.L_x_649) ;  /* 0x0000000000082947 */ /* 0x002fec0003800000 */
[----:B------:R-:W1:Y:S02]  /*175d0*/  SYNCS.PHASECHK.TRANS64.TRYWAIT P2, [R5+URZ+0x38830], R6 ;  /* 0x03883006050075a7 */ /* 0x000e64000804017f */
[----:B-1----:R-:W-:Y:S05]  /*175e0*/  @!P2 BRA `(.L_x_650) ;  /* 0x0000013c00f4a947 */ /* 0x002fea0003800000 */
.L_x_649:
[C---:B------:R-:W-:Y:S01]  /*175f0*/  IADD3 R152, R14.reuse, 0x6, RZ ;  /* 0x000000060e987810 */ /* 0x040fe20007ffe0ff */
[----:B------:R-:W-:Y:S05]  /*17600*/  WARPSYNC.ALL ;  /* 0x0000000000007948 */ /* 0x000fea0003800000 */
[----:B------:R-:W-:Y:S01]  /*17610*/  R2UR UR10, R14 ;  /* 0x000000000e0a72ca */ /* 0x000fe200000e0000 */
[----:B------:R-:W-:Y:S01]  /*17620*/  IMAD.MOV.U32 R153, RZ, RZ, 0x40000040 ;  /* 0x40000040ff997424 */ /* 0x000fe200078e00ff */
[----:B------:R-:W-:Y:S01]  /*17630*/  R2UR UR11, R15 ;  /* 0x000000000f0b72ca */ /* 0x000fe200000e0000 */
[----:B------:R-:W-:Y:S01]  /*17640*/  IMAD.MOV.U32 R155, RZ, RZ, 0x40000040 ;  /* 0x40000040ff9b7424 */ /* 0x000fe200078e00ff */
[----:B------:R-:W-:Y:S01]  /*17650*/  R2UR UR18, R152 ;  /* 0x00000000981272ca */ /* 0x000fe200000e0000 */
[----:B------:R-:W-:Y:S01]  /*17660*/  VIADD R152, R14, 0x402 ;  /* 0x000004020e987836 */ /* 0x000fe20000000000 */
[----:B------:R-:W-:Y:S01]  /*17670*/  R2UR UR8, R228 ;  /* 0x00000000e40872ca */ /* 0x000fe200000e0000 */
[----:B------:R-:W-:Y:S01]  /*17680*/  IMAD.MOV.U32 R21, RZ, RZ, 0x40000040 ;  /* 0x40000040ff157424 */ /* 0x000fe200078e00ff */
[----:B------:R-:W-:Y:S01]  /*17690*/  R2UR UR9, R229 ;  /* 0x00000000e50972ca */ /* 0x000fe200000e0000 */
[----:B------:R-:W-:Y:S01]  /*176a0*/  UMOV UR16, UR56 ;  /* 0x0000003800107c82 */ /* 0x000fe20008000000 */
[----:B------:R-:W-:Y:S01]  /*176b0*/  IADD3 R154, R14, 0x404, RZ ;  /* 0x000004040e9a7810 */ /* 0x000fe20007ffe0ff */
[----:B------:R-:W-:Y:S01]  /*176c0*/  UMOV UR17, UR57 ;  /* 0x0000003900117c82 */ /* 0x000fe20008000000 */
[C---:B------:R-:W-:Y:S01]  /*176d0*/  R2UR UR19, R153.reuse ;  /* 0x00000000991372ca */ /* 0x040fe200000e0000 */
[----:B------:R-:W-:Y:S01]  /*176e0*/  UMOV UR20, UR52 ;  /* 0x0000003400147c82 */ /* 0x000fe20008000000 */
[----:B------:R-:W-:Y:S01]  /*176f0*/  R2UR UR26, R152 ;  /* 0x00000000981a72ca */ /* 0x000fe200000e0000 */
[----:B------:R-:W-:Y:S01]  /*17700*/  UMOV UR21, UR53 ;  /* 0x0000003500157c82 */ /* 0x000fe20008000000 */
[----:B------:R-:W-:Y:S01]  /*17710*/  R2UR UR27, R153 ;  /* 0x00000000991b72ca */ /* 0x000fe200000e0000 */
[----:B------:R-:W-:Y:S01]  /*17720*/  UMOV UR24, UR48 ;  /* 0x0000003000187c82 */ /* 0x000fe20008000000 */
[----:B------:R-:W-:Y:S01]  /*17730*/  R2UR UR30, R154 ;  /* 0x000000009a1e72ca */ /* 0x000fe200000e0000 */
[----:B------:R-:W-:Y:S01]  /*17740*/  UMOV UR25, UR49 ;  /* 0x0000003100197c82 */ /* 0x000fe20008000000 */
[----:B------:R-:W-:Y:S01]  /*17750*/  R2UR UR31, R155 ;  /* 0x000000009b1f72ca */ /* 0x000fe200000e0000 */
[----:B------:R-:W-:Y:S01]  /*17760*/  UMOV UR28, UR44 ;  /* 0x0000002c001c7c82 */ /* 0x000fe20008000000 */
[----:B------:R-:W-:Y:S01]  /*17770*/  WARPGROUP.ARRIVE ;  /* 0x00000000000079c5 */ /* 0x000fe20000000000 */
[----:B------:R-:W-:Y:S01]  /*17780*/  R2UR UR6, R20 ;  /* 0x00000000140672ca */ /* 0x000fe200000e0000 */
[----:B------:R-:W-:Y:S01]  /*17790*/  IMAD.MOV.U32 R20, RZ, RZ, R0 ;  /* 0x000000ffff147224 */ /* 0x000fe200078e0000 */
[----:B------:R-:W-:Y:S01]  /*177a0*/  R2UR UR7, R21 ;  /* 0x00000000150772ca */ /* 0x000fe200000e0000 */
[----:B------:R-:W-:Y:S01]  /*177b0*/  UMOV UR29, UR45 ;  /* 0x0000002d001d7c82 */ /* 0x000fe20008000000 */
[----:B------:R-:W-:Y:S01]  /*177c0*/  R2UR UR4, R226 ;  /* 0x00000000e20472ca */ /* 0x000fe200000e0000 */
[----:B------:R-:W-:Y:S01]  /*177d0*/  QGMMA.64x128x32.F32.E4M3.E4M3 R152, gdesc[UR8], RZ, !UPT, gsb0 ;  /* 0x01e00000089879f3 */ /* 0x000fe2000c0008ff */
[----:B------:R-:W-:Y:S01]  /*177e0*/  R2UR UR5, R227 ;  /* 0x00000000e30572ca */ /* 0x000fe200000e0000 */
[----:B------:R-:W-:Y:S01]  /*177f0*/  IMAD.MOV.U32 R15, RZ, RZ, 0x40000040 ;  /* 0x40000040ff0f7424 */ /* 0x000fe200078e00ff */
[----:B------:R-:W-:Y:S01]  /*17800*/  R2UR UR14, R20 ;  /* 0x00000000140e72ca */ /* 0x000fe200000e0000 */
[C---:B------:R-:W-:Y:S01]  /*17810*/  VIADD R20, R14.reuse, 0x400 ;  /* 0x000004000e147836 */ /* 0x040fe20000000000 */
[----:B------:R-:W-:Y:S01]  /*17820*/  R2UR UR15, R21 ;  /* 0x00000000150f72ca */ /* 0x000fe200000e0000 */
[----:B------:R-:W-:Y:S01]  /*17830*/  VIADD R14, R14, 0x406 ;  /* 0x000004060e0e7836 */ /* 0x000fe20000000000 */
[----:B------:R-:W-:Y:S01]  /*17840*/  R2UR UR12, R224 ;  /* 0x00000000e00c72ca */ /* 0x000fe200000e0000 */
[----:B------:R-:W-:Y:S01]  /*17850*/  UMOV UR32, UR40 ;  /* 0x0000002800207c82 */ /* 0x000fe20008000000 */
[----:B------:R-:W-:Y:S01]  /*17860*/  R2UR UR13, R225 ;  /* 0x00000000e10d72ca */ /* 0x000fe200000e0000 */
[----:B------:R-:W-:Y:S01]  /*17870*/  UMOV UR33, UR41 ;  /* 0x0000002900217c82 */ /* 0x000fe20008000000 */
[----:B------:R-:W-:Y:S01]  /*17880*/  R2UR UR22, R20 ;  /* 0x00000000141672ca */ /* 0x000fe200000e0000 */
[----:B------:R-:W2:Y:S01]  /*17890*/  S2R R9, SR_TID.X ;  /* 0x0000000000097919 */ /* 0x000ea20000002100 */
[----:B------:R-:W-:-:S02]  /*178a0*/  R2UR UR23, R21 ;  /* 0x00000000151772ca */ /* 0x000fc400000e0000 */
[----:B------:R-:W-:Y:S02]  /*178b0*/  R2UR UR34, R14 ;  /* 0x000000000e2272ca */ /* 0x000fe400000e0000 */
[----:B------:R-:W-:Y:S02]  /*178c0*/  R2UR UR35, R15 ;  /* 0x000000000f2372ca */ /* 0x000fe400000e0000 */
[----:B--2---:R-:W-:-:S04]  /*178d0*/  SHF.R.U32.HI R9, RZ, 0x7, R9 ;  /* 0x00000007ff097819 */ /* 0x004fc80000011609 */
        /* <DEDUP_REMOVED lines=26> */
.L_x_651:
        /* <DEDUP_REMOVED lines=64> */
[----:B------:R-:W3:Y:S04]  /*17e80*/  SHFL.BFLY PT, R11, R0, 0x2, 0x1f ;  /* 0x0c401f00000b7f89 */ /* 0x000ee800000e0000 */
[----:B------:R-:W4:Y:S01]  /*17e90*/  SHFL.BFLY PT, R14, R13, 0x2, 0x1f ;  /* 0x0c401f000d0e7f89 */ /* 0x000f2200000e0000 */
[----:B---3--:R-:W-:Y:S02]  /*17ea0*/  FMNMX.FTZ R0, R0, R11, !PT ;  /* 0x0000000b00007209 */ /* 0x008fe40007810000 */
[----:B----4-:R-:W-:-:S03]  /*17eb0*/  FMNMX.FTZ R13, R13, R14, !PT ;  /* 0x0000000e0d0d7209 */ /* 0x010fc60007810000 */
[----:B------:R-:W3:Y:S04]  /*17ec0*/  SHFL.BFLY PT, R11, R0, 0x1, 0x1f ;  /* 0x0c201f00000b7f89 */ /* 0x000ee800000e0000 */
[----:B------:R-:W4:Y:S01]  /*17ed0*/  SHFL.BFLY PT, R14, R13, 0x1, 0x1f ;  /* 0x0c201f000d0e7f89 */ /* 0x000f2200000e0000 */
[----:B---3--:R-:W-:Y:S02]  /*17ee0*/  FMNMX.FTZ R0, R0, R11, !PT ;  /* 0x0000000b00007209 */ /* 0x008fe40007810000 */
[----:B----4-:R-:W-:-:S03]  /*17ef0*/  FMNMX.FTZ R13, R13, R14, !PT ;  /* 0x0000000e0d0d7209 */ /* 0x010fc60007810000 */
[----:B------:R-:W-:Y:S01]  /*17f00*/  FFMA.FTZ R11, R2, R0, -8 ;  /* 0xc1000000020b7423 */ /* 0x000fe20000010000 */
[----:B------:R-:W-:-:S03]  /*17f10*/  FADD.FTZ R12, -R0, R12 ;  /* 0x0000000c000c7221 */ /* 0x000fc60000010100 */
[C-C-:B------:R-:W-:Y:S01]  /*17f20*/  FFMA.FTZ R152, R2.reuse, R152, -R11.reuse ;  /* 0x0000009802987223 */ /* 0x140fe2000001080b */
[C---:B------:R-:W-:Y:S01]  /*17f30*/  FMUL.FTZ R12, R2.reuse, R12 ;  /* 0x0000000c020c7220 */ /* 0x040fe20000410000 */
[C-C-:B------:R-:W-:Y:S01]  /*17f40*/  FFMA.FTZ R153, R2.reuse, R153, -R11.reuse ;  /* 0x0000009902997223 */ /* 0x140fe2000001080b */
[----:B------:R-:W-:-:S01]  /*17f50*/  FFMA.FTZ R156, R2, R156, -R11 ;  /* 0x0000009c029c7223 */ /* 0x000fc2000001080b */
[----:B------:R-:W-:Y:S01]  /*17f60*/  FFMA.FTZ R157, R2, R157, -R11 ;  /* 0x0000009d029d7223 */ /* 0x000fe2000001080b */
[----:B------:R-:W-:-:S01]  /*17f70*/  FADD.FTZ R10, -R13, R10 ;  /* 0x0000000a0d0a7221 */ /* 0x000fc20000010100 */
[----:B------:R-:W-:Y:S01]  /*17f80*/  MUFU.EX2 R152, R152 ;  /* 0x0000009800987308 */ /* 0x000fe20000000800 */
[----:B------:R-:W-:-:S01]  /*17f90*/  FFMA.FTZ R15, R2, R13, -8 ;  /* 0xc1000000020f7423 */ /* 0x000fc2000001000d */
[C-C-:B------:R-:W-:Y:S01]  /*17fa0*/  FFMA.FTZ R160, R2.reuse, R160, -R11.reuse ;  /* 0x000000a002a07223 */ /* 0x140fe2000001080b */
[C---:B------:R-:W-:Y:S01]  /*17fb0*/  FMUL.FTZ R10, R2.reuse, R10 ;  /* 0x0000000a020a7220 */ /* 0x040fe20000410000 */
[C---:B------:R-:W-:Y:S01]  /*17fc0*/  FFMA.FTZ R161, R2.reuse, R161, -R11 ;  /* 0x000000a102a17223 */ /* 0x040fe2000001080b */
[----:B------:R-:W-:-:S01]  /*17fd0*/  FFMA.FTZ R14, R2, R155, -R15 ;  /* 0x0000009b020e7223 */ /* 0x000fc2000001080f */
[C-C-:B------:R-:W-:Y:S01]  /*17fe0*/  FFMA.FTZ R21, R2.reuse, R158, -R15.reuse ;  /* 0x0000009e02157223 */ /* 0x140fe2000001080f */
[----:B------:R-:W-:-:S01]  /*17ff0*/  FFMA.FTZ R20, R2, R159, -R15 ;  /* 0x0000009f02147223 */ /* 0x000fc2000001080f */
[----:B------:R-:W3:Y:S01]  /*18000*/  MUFU.EX2 R12, R12 ;  /* 0x0000000c000c7308 */ /* 0x000ee20000000800 */
[----:B------:R-:W-:-:S01]  /*18010*/  FFMA.FTZ R164, R2, R164, -R11 ;  /* 0x000000a402a47223 */ /* 0x000fc2000001080b */
[C-C-:B------:R-:W-:Y:S01]  /*18020*/  FFMA.FTZ R165, R2.reuse, R165, -R11.reuse ;  /* 0x000000a502a57223 */ /* 0x140fe2000001080b */
[----:B------:R-:W-:-:S01]  /*18030*/  FFMA.FTZ R168, R2, R168, -R11 ;  /* 0x000000a802a87223 */ /* 0x000fc2000001080b */
[C-C-:B------:R-:W-:Y:S01]  /*18040*/  FFMA.FTZ R169, R2.reuse, R169, -R11.reuse ;  /* 0x000000a902a97223 */ /* 0x140fe2000001080b */
[----:B------:R-:W-:-:S01]  /*18050*/  FFMA.FTZ R172, R2, R172, -R11 ;  /* 0x000000ac02ac7223 */ /* 0x000fc2000001080b */
[C-C-:B------:R-:W-:Y:S01]  /*18060*/  FFMA.FTZ R173, R2.reuse, R173, -R11.reuse ;  /* 0x000000ad02ad7223 */ /* 0x140fe2000001080b */
[----:B------:R-:W-:-:S01]  /*18070*/  FFMA.FTZ R176, R2, R176, -R11 ;  /* 0x000000b002b07223 */ /* 0x000fc2000001080b */
[----:B------:R-:W4:Y:S01]  /*18080*/  MUFU.EX2 R153, R153 ;  /* 0x0000009900997308 */ /* 0x000f220000000800 */
[----:B------:R-:W-:-:S01]  /*18090*/  FFMA.FTZ R177, R2, R177, -R11 ;  /* 0x000000b102b17223 */ /* 0x000fc2000001080b */
[C-C-:B------:R-:W-:Y:S01]  /*180a0*/  FFMA.FTZ R180, R2.reuse, R180, -R11.reuse ;  /* 0x000000b402b47223 */ /* 0x140fe2000001080b */
[----:B------:R-:W-:-:S01]  /*180b0*/  FFMA.FTZ R181, R2, R181, -R11 ;  /* 0x000000b502b57223 */ /* 0x000fc2000001080b */
[C-C-:B------:R-:W-:Y:S01]  /*180c0*/  FFMA.FTZ R184, R2.reuse, R184, -R11.reuse ;  /* 0x000000b802b87223 */ /* 0x140fe2000001080b */
[----:B------:R-:W-:-:S01]  /*180d0*/  FFMA.FTZ R185, R2, R185, -R11 ;  /* 0x000000b902b97223 */ /* 0x000fc2000001080b */
[C-C-:B------:R-:W-:Y:S01]  /*180e0*/  FFMA.FTZ R188, R2.reuse, R188, -R11.reuse ;  /* 0x000000bc02bc7223 */ /* 0x140fe2000001080b */
[----:B------:R-:W-:-:S01]  /*180f0*/  FFMA.FTZ R189, R2, R189, -R11 ;  /* 0x000000bd02bd7223 */ /* 0x000fc2000001080b */
[----:B------:R-:W5:Y:S01]  /*18100*/  MUFU.EX2 R156, R156 ;  /* 0x0000009c009c7308 */ /* 0x000f620000000800 */
[----:B---3--:R-:W-:-:S01]  /*18110*/  FFMA.FTZ R8, R12, R8, R152 ;  /* 0x000000080c087223 */ /* 0x008fc20000010098 */
[C-C-:B------:R-:W-:Y:S01]  /*18120*/  FFMA.FTZ R192, R2.reuse, R192, -R11.reuse ;  /* 0x000000c002c07223 */ /* 0x140fe2000001080b */
[----:B------:R-:W-:-:S01]  /*18130*/  FFMA.FTZ R193, R2, R193, -R11 ;  /* 0x000000c102c17223 */ /* 0x000fc2000001080b */
[C-C-:B------:R-:W-:Y:S01]  /*18140*/  FFMA.FTZ R196, R2.reuse, R196, -R11.reuse ;  /* 0x000000c402c47223 */ /* 0x140fe2000001080b */
[----:B------:R-:W-:-:S01]  /*18150*/  FFMA.FTZ R197, R2, R197, -R11 ;  /* 0x000000c502c57223 */ /* 0x000fc2000001080b */
[C-C-:B------:R-:W-:Y:S01]  /*18160*/  FFMA.FTZ R200, R2.reuse, R200, -R11.reuse ;  /* 0x000000c802c87223 */ /* 0x140fe2000001080b */
[----:B------:R-:W-:-:S01]  /*18170*/  FFMA.FTZ R201, R2, R201, -R11 ;  /* 0x000000c902c97223 */ /* 0x000fc2000001080b */
[----:B------:R-:W3:Y:S01]  /*18180*/  MUFU.EX2 R157, R157 ;  /* 0x0000009d009d7308 */ /* 0x000ee20000000800 */
[----:B----4-:R-:W-:-:S01]  /*18190*/  FADD.FTZ R8, R153, R8 ;  /* 0x0000000899087221 */ /* 0x010fc20000010000 */
[C-C-:B------:R-:W-:Y:S01]  /*181a0*/  FFMA.FTZ R204, R2.reuse, R204, -R11.reuse ;  /* 0x000000cc02cc7223 */ /* 0x140fe2000001080b */
[----:B------:R-:W-:-:S01]  /*181b0*/  FFMA.FTZ R205, R2, R205, -R11 ;  /* 0x000000cd02cd7223 */ /* 0x000fc2000001080b */
[C-C-:B------:R-:W-:Y:S01]  /*181c0*/  FFMA.FTZ R208, R2.reuse, R208, -R11.reuse ;  /* 0x000000d002d07223 */ /* 0x140fe2000001080b */
[----:B------:R-:W-:-:S01]  /*181d0*/  FFMA.FTZ R209, R2, R209, -R11 ;  /* 0x000000d102d17223 */ /* 0x000fc2000001080b */
[C-C-:B------:R-:W-:Y:S01]  /*181e0*/  FFMA.FTZ R212, R2.reuse, R212, -R11.reuse ;  /* 0x000000d402d47223 */ /* 0x140fe2000001080b */
[----:B------:R-:W-:-:S01]  /*181f0*/  FFMA.FTZ R11, R2, R213, -R11 ;  /* 0x000000d5020b7223 */ /* 0x000fc2000001080b */
[----:B------:R-:W-:Y:S01]  /*18200*/  MUFU.EX2 R10, R10 ;  /* 0x0000000a000a7308 */ /* 0x000fe20000000800 */
[----:B-----5:R-:W-:-:S01]  /*18210*/  FADD.FTZ R8, R156, R8 ;  /* 0x000000089c087221 */ /* 0x020fc20000010000 */
[C-C-:B------:R-:W-:Y:S01]  /*18220*/  FFMA.FTZ R155, R2.reuse, R162, -R15.reuse ;  /* 0x000000a2029b7223 */ /* 0x140fe2000001080f */
[----:B------:R-:W-:-:S01]  /*18230*/  FFMA.FTZ R158, R2, R167, -R15 ;  /* 0x000000a7029e7223 */ /* 0x000fc2000001080f */
[C-C-:B------:R-:W-:Y:S01]  /*18240*/  FFMA.FTZ R159, R2.reuse, R178, -R15.reuse ;  /* 0x000000b2029f7223 */ /* 0x140fe2000001080f */
[----:B------:R-:W-:-:S01]  /*18250*/  FFMA.FTZ R162, R2, R179, -R15 ;  /* 0x000000b302a27223 */ /* 0x000fc2000001080f */
[----:B------:R-:W-:-:S02]  /*18260*/  IMAD.U32 R167, RZ, RZ, UR60 ;  /* 0x0000003cffa77e24 */ /* 0x000fc4000f8e00ff */
[----:B------:R-:W-:-:S01]  /*18270*/  FFMA.FTZ R186, R2, R186, -R15 ;  /* 0x000000ba02ba7223 */ /* 0x000fc2000001080f */
[----:B------:R-:W-:Y:S01]  /*18280*/  MUFU.EX2 R14, R14 ;  /* 0x0000000e000e7308 */ /* 0x000fe20000000800 */
[C---:B---3--:R-:W-:Y:S01]  /*18290*/  F2FP.SATFINITE.E4M3.F32.PACK_AB_MERGE_C R156, R157.reuse, R156, RZ ;  /* 0x0000009c9d9c723e */ /* 0x048fe200048070ff */
[----:B------:R-:W-:Y:S01]  /*182a0*/  FADD.FTZ R8, R157, R8 ;  /* 0x000000089d087221 */ /* 0x000fe20000010000 */
[----:B------:R-:W-:-:S01]  /*182b0*/  FFMA.FTZ R157, R2, R170, -R15 ;  /* 0x000000aa029d7223 */ /* 0x000fc2000001080f */
[C-C-:B------:R-:W-:Y:S01]  /*182c0*/  FFMA.FTZ R170, R2.reuse, R182, -R15.reuse ;  /* 0x000000b602aa7223 */ /* 0x140fe2000001080f */
[----:B------:R-:W-:Y:S01]  /*182d0*/  F2FP.SATFINITE.E4M3.F32.PACK_AB_MERGE_C R152, R153, R152, R156 ;  /* 0x000000989998723e */ /* 0x000fe2000480709c */
[C-C-:B------:R-:W-:Y:S01]  /*182e0*/  FFMA.FTZ R153, R2.reuse, R154, -R15.reuse ;  /* 0x0000009a02997223 */ /* 0x140fe2000001080f */
[----:B------:R-:W-:-:S01]  /*182f0*/  FFMA.FTZ R156, R2, R166, -R15 ;  /* 0x000000a6029c7223 */ /* 0x000fc2000001080f */
[----:B------:R-:W-:Y:S01]  /*18300*/  MUFU.EX2 R21, R21 ;  /* 0x0000001500157308 */ /* 0x000fe20000000800 */
[----:B------:R-:W-:-:S01]  /*18310*/  FFMA.FTZ R166, R2, R175, -R15 ;  /* 0x000000af02a67223 */ /* 0x000fc2000001080f */
[----:B------:R-:W-:-:S02]  /*18320*/  VIADD R154, R5, 0x38840 ;  /* 0x00038840059a7836 */ /* 0x000fc40000000000 */
[----:B------:R-:W-:-:S01]  /*18330*/  FFMA.FTZ R190, R2, R190, -R15 ;  /* 0x000000be02be7223 */ /* 0x000fc2000001080f */
[C-C-:B------:R-:W-:Y:S01]  /*18340*/  FFMA.FTZ R191, R2.reuse, R191, -R15.reuse ;  /* 0x000000bf02bf7223 */ /* 0x140fe2000001080f */
[----:B------:R-:W-:-:S01]  /*18350*/  FFMA.FTZ R194, R2, R194, -R15 ;  /* 0x000000c202c27223 */ /* 0x000fc2000001080f */
[C-C-:B------:R-:W-:Y:S01]  /*18360*/  FFMA.FTZ R195, R2.reuse, R195, -R15.reuse ;  /* 0x000000c302c37223 */ /* 0x140fe2000001080f */
[----:B------:R-:W-:Y:S01]  /*18370*/  PRMT R154, R167, 0x654, R154 ;  /* 0x00000654a79a7816 */ /* 0x000fe2000000009a */
        /* <DEDUP_REMOVED lines=12> */
[----:B------:R5:W-:Y:S01]  /*18440*/  SYNCS.ARRIVE.TRANS64.RED.A1T0 RZ, [R154+URZ], RZ ;  /* 0x000000ff9aff79a7 */ /* 0x000be2000810043f */
[-C--:B------:R-:W-:Y:S01]  /*18450*/  FMUL.FTZ R24, R24, R12.reuse ;  /* 0x0000000c18187220 */ /* 0x080fe20000410000 */
[-C--:B------:R-:W-:Y:S01]  /*18460*/  FMUL.FTZ R25, R25, R12.reuse ;  /* 0x0000000c19197220 */ /* 0x080fe20000410000 */
[----:B------:R-:W-:Y:S01]  /*18470*/  FMUL.FTZ R28, R28, R12 ;  /* 0x0000000c1c1c7220 */ /* 0x000fe20000410000 */
[----:B------:R-:W0:Y:S01]  /*18480*/  MUFU.EX2 R160, R160 ;  /* 0x000000a000a07308 */ /* 0x000e220000000800 */
[----:B---3--:R-:W-:-:S01]  /*18490*/  FFMA.FTZ R4, R10, R4, R153 ;  /* 0x000000040a047223 */ /* 0x008fc20000010099 */
[-C--:B------:R-:W-:Y:S01]  /*184a0*/  FMUL.FTZ R29, R29, R12.reuse ;  /* 0x0000000c1d1d7220 */ /* 0x080fe20000410000 */
[-C--:B------:R-:W-:Y:S01]  /*184b0*/  FMUL.FTZ R32, R32, R12.reuse ;  /* 0x0000000c20207220 */ /* 0x080fe20000410000 */
[----:B------:R-:W-:Y:S01]  /*184c0*/  FMUL.FTZ R33, R33, R12 ;  /* 0x0000000c21217220 */ /* 0x000fe20000410000 */
[----:B------:R-:W-:-:S01]  /*184d0*/  FADD.FTZ R4, R14, R4 ;  /* 0x000000040e047221 */ /* 0x000fc20000010000 */
[-C--:B------:R-:W-:Y:S01]  /*184e0*/  FMUL.FTZ R36, R36, R12.reuse ;  /* 0x0000000c24247220 */ /* 0x080fe20000410000 */
[----:B------:R-:W-:Y:S01]  /*184f0*/  FMUL.FTZ R37, R37, R12 ;  /* 0x0000000c25257220 */ /* 0x000fe20000410000 */
[----:B------:R-:W3:Y:S01]  /*18500*/  MUFU.EX2 R161, R161 ;  /* 0x000000a100a17308 */ /* 0x000ee20000000800 */
[----:B------:R-:W-:-:S01]  /*18510*/  FADD.FTZ R4, R21, R4 ;  /* 0x0000000415047221 */ /* 0x000fc20000010000 */
[----:B----4-:R-:W-:Y:S01]  /*18520*/  F2FP.SATFINITE.E4M3.F32.PACK_AB_MERGE_C R21, R20, R21, RZ ;  /* 0x000000151415723e */ /* 0x010fe200048070ff */
[-C--:B------:R-:W-:Y:S01]  /*18530*/  FMUL.FTZ R40, R40, R12.reuse ;  /* 0x0000000c28287220 */ /* 0x080fe20000410000 */
[----:B------:R-:W-:Y:S01]  /*18540*/  FMUL.FTZ R41, R41, R12 ;  /* 0x0000000c29297220 */ /* 0x000fe20000410000 */
[----:B------:R-:W-:-:S01]  /*18550*/  FADD.FTZ R4, R20, R4 ;  /* 0x0000000414047221 */ /* 0x000fc20000010000 */
[----:B------:R-:W-:Y:S01]  /*18560*/  F2FP.SATFINITE.E4M3.F32.PACK_AB_MERGE_C R153, R14, R153, R21 ;  /* 0x000000990e99723e */ /* 0x000fe20004807015 */
[----:B------:R-:W-:-:S01]  /*18570*/  FFMA.FTZ R21, R2, R171, -R15 ;  /* 0x000000ab02157223 */ /* 0x000fc2000001080f */
[----:B------:R4:W-:Y:S01]  /*18580*/  MUFU.EX2 R14, R11 ;  /* 0x0000000b000e7308 */ /* 0x0009e20000000800 */
[----:B0-----:R-:W-:-:S01]  /*18590*/  FADD.FTZ R8, R160, R8 ;  /* 0x00000008a0087221 */ /* 0x001fc20000010000 */
[--C-:B------:R-:W-:Y:S01]  /*185a0*/  FFMA.FTZ R171, R2, R183, -R15.reuse ;  /* 0x000000b702ab7223 */ /* 0x100fe2000001080f */
[-C--:B------:R-:W-:Y:S01]  /*185b0*/  FMUL.FTZ R44, R44, R12.reuse ;  /* 0x0000000c2c2c7220 */ /* 0x080fe20000410000 */
[-C--:B------:R-:W-:Y:S01]  /*185c0*/  FMUL.FTZ R45, R45, R12.reuse ;  /* 0x0000000c2d2d7220 */ /* 0x080fe20000410000 */
[-C--:B------:R-:W-:Y:S01]  /*185d0*/  FMUL.FTZ R48, R48, R12.reuse ;  /* 0x0000000c30307220 */ /* 0x080fe20000410000 */
[-C--:B------:R-:W-:Y:S01]  /*185e0*/  FMUL.FTZ R49, R49, R12.reuse ;  /* 0x0000000c31317220 */ /* 0x080fe20000410000 */
[----:B------:R-:W-:Y:S01]  /*185f0*/  FMUL.FTZ R52, R52, R12 ;  /* 0x0000000c34347220 */ /* 0x000fe20000410000 */
[----:B------:R-:W0:Y:S01]  /*18600*/  MUFU.EX2 R155, R155 ;  /* 0x0000009b009b7308 */ /* 0x000e220000000800 */
[----:B----4-:R-:W-:-:S01]  /*18610*/  FFMA.FTZ R11, R2, R163, -R15 ;  /* 0x000000a3020b7223 */ /* 0x010fc2000001080f */
[----:B---3--:R-:W-:Y:S01]  /*18620*/  FADD.FTZ R8, R161, R8 ;  /* 0x00000008a1087221 */ /* 0x008fe20000010000 */
[----:B------:R-:W-:-:S01]  /*18630*/  FFMA.FTZ R163, R2, R174, -R15 ;  /* 0x000000ae02a37223 */ /* 0x000fc2000001080f */
[----:B------:R-:W-:Y:S01]  /*18640*/  FFMA.FTZ R15, R2, R215, -R15 ;  /* 0x000000d7020f7223 */ /* 0x000fe2000001080f */
[-C--:B------:R-:W-:Y:S01]  /*18650*/  FMUL.FTZ R53, R53, R12.reuse ;  /* 0x0000000c35357220 */ /* 0x080fe20000410000 */
[-C--:B------:R-:W-:Y:S01]  /*18660*/  FMUL.FTZ R56, R56, R12.reuse ;  /* 0x0000000c38387220 */ /* 0x080fe20000410000 */
[-C--:B------:R-:W-:Y:S01]  /*18670*/  FMUL.FTZ R57, R57, R12.reuse ;  /* 0x0000000c39397220 */ /* 0x080fe20000410000 */
[----:B------:R-:W3:Y:S01]  /*18680*/  MUFU.EX2 R164, R164 ;  /* 0x000000a400a47308 */ /* 0x000ee20000000800 */
[-C--:B------:R-:W-:Y:S01]  /*18690*/  FMUL.FTZ R60, R60, R12.reuse ;  /* 0x0000000c3c3c7220 */ /* 0x080fe20000410000 */
[-C--:B------:R-:W-:Y:S01]  /*186a0*/  FMUL.FTZ R61, R61, R12.reuse ;  /* 0x0000000c3d3d7220 */ /* 0x080fe20000410000 */
[-C--:B------:R-:W-:Y:S01]  /*186b0*/  FMUL.FTZ R64, R64, R12.reuse ;  /* 0x0000000c40407220 */ /* 0x080fe20000410000 */
[-C--:B------:R-:W-:Y:S01]  /*186c0*/  FMUL.FTZ R65, R65, R12.reuse ;  /* 0x0000000c41417220 */ /* 0x080fe20000410000 */
[-C--:B------:R-:W-:Y:S01]  /*186d0*/  FMUL.FTZ R68, R68, R12.reuse ;  /* 0x0000000c44447220 */ /* 0x080fe20000410000 */
[-C--:B------:R-:W-:Y:S01]  /*186e0*/  FMUL.FTZ R69, R69, R12.reuse ;  /* 0x0000000c45457220 */ /* 0x080fe20000410000 */
[----:B------:R-:W-:Y:S01]  /*186f0*/  FMUL.FTZ R72, R72, R12 ;  /* 0x0000000c48487220 */ /* 0x000fe20000410000 */
[----:B------:R-:W4:Y:S01]  /*18700*/  MUFU.EX2 R11, R11 ;  /* 0x0000000b000b7308 */ /* 0x000f220000000800 */
        /* <DEDUP_REMOVED lines=16> */
[----:B----4-:R-:W-:-:S01]  /*18810*/  FADD.FTZ R4, R11, R4 ;  /* 0x000000040b047221 */ /* 0x010fc20000010000 */
        /* <DEDUP_REMOVED lines=8> */
[----:B-----5:R-:W-:Y:S01]  /*188a0*/  F2FP.SATFINITE.E4M3.F32.PACK_AB_MERGE_C R154, R165, R164, RZ ;  /* 0x000000a4a59a723e */ /* 0x020fe200048070ff */
[-C--:B------:R-:W-:Y:S01]  /*188b0*/  FMUL.FTZ R109, R109, R12.reuse ;  /* 0x0000000c6d6d7220 */ /* 0x080fe20000410000 */
[-C--:B------:R-:W-:Y:S01]  /*188c0*/  FMUL.FTZ R112, R112, R12.reuse ;  /* 0x0000000c70707220 */ /* 0x080fe20000410000 */
[----:B------:R-:W-:Y:S01]  /*188d0*/  FMUL.FTZ R113, R113, R12 ;  /* 0x0000000c71717220 */ /* 0x000fe20000410000 */
[----:B------:R-:W-:Y:S01]  /*188e0*/  F2FP.SATFINITE.E4M3.F32.PACK_AB_MERGE_C R154, R161, R160, R154 ;  /* 0x000000a0a19a723e */ /* 0x000fe2000480709a */
        /* <DEDUP_REMOVED lines=19> */
[----:B------:R-:W-:Y:S01]  /*18a20*/  F2FP.SATFINITE.E4M3.F32.PACK_AB_MERGE_C R156, R158, R156, RZ ;  /* 0x0000009c9e9c723e */ /* 0x000fe200048070ff */
[-C--:B------:R-:W-:Y:S01]  /*18a30*/  FMUL.FTZ R141, R141, R12.reuse ;  /* 0x0000000c8d8d7220 */ /* 0x080fe20000410000 */
[-C--:B------:R-:W-:Y:S01]  /*18a40*/  FMUL.FTZ R144, R144, R12.reuse ;  /* 0x0000000c90907220 */ /* 0x080fe20000410000 */
[-C--:B------:R-:W-:Y:S01]  /*18a50*/  FMUL.FTZ R145, R145, R12.reuse ;  /* 0x0000000c91917220 */ /* 0x080fe20000410000 */
[----:B------:R-:W-:Y:S01]  /*18a60*/  F2FP.SATFINITE.E4M3.F32.PACK_AB_MERGE_C R155, R11, R155, R156 ;  /* 0x0000009b0b9b723e */ /* 0x000fe2000480709c */
[----:B------:R-:W-:Y:S01]  /*18a70*/  FMUL.FTZ R148, R148, R12 ;  /* 0x0000000c94947220 */ /* 0x000fe20000410000 */
[----:B------:R-:W0:Y:S01]  /*18a80*/  MUFU.EX2 R172, R172 ;  /* 0x000000ac00ac7308 */ /* 0x000e220000000800 */
[----:B---3--:R-:W-:-:S01]  /*18a90*/  FADD.FTZ R8, R169, R8 ;  /* 0x00000008a9087221 */ /* 0x008fc20000010000 */
[----:B------:R-:W-:Y:S01]  /*18aa0*/  FMUL.FTZ R149, R149, R12 ;  /* 0x0000000c95957220 */ /* 0x000fe20000410000 */
        /* <DEDUP_REMOVED lines=31> */
[----:B------:R-:W-:Y:S01]  /*18ca0*/  F2FP.SATFINITE.E4M3.F32.PACK_AB_MERGE_C R172, R173, R172, RZ ;  /* 0x000000acadac723e */ /* 0x000fe200048070ff */
        /* <DEDUP_REMOVED lines=27> */
[----:B------:R-:W-:Y:S01]  /*18e60*/  F2FP.SATFINITE.E4M3.F32.PACK_AB_MERGE_C R157, R21, R157, R163 ;  /* 0x0000009d159d723e */ /* 0x000fe200048070a3 */
        /* <DEDUP_REMOVED lines=28> */
[----:B------:R-:W-:Y:S01]  /*19030*/  FMUL.FTZ R151, R151, R10 ;  /* 0x0000000a97977220 */ /* 0x000fe20000410000 */
[----:B------:R-:W-:-:S04]  /*19040*/  F2FP.SATFINITE.E4M3.F32.PACK_AB_MERGE_C R156, R169, R168, R172 ;  /* 0x000000a8a99c723e */ /* 0x000fc800048070ac */
[----:B------:R-:W0:Y:S01]  /*19050*/  MUFU.EX2 R184, R184 ;  /* 0x000000b800b87308 */ /* 0x000e220000000800 */
[----:B---3--:R-:W-:-:S01]  /*19060*/  FADD.FTZ R8, R181, R8 ;  /* 0x00000008b5087221 */ /* 0x008fc20000010000 */
[----:B------:R-:W-:-:S04]  /*19070*/  F2FP.SATFINITE.E4M3.F32.PACK_AB_MERGE_C R158, R181, R180, RZ ;  /* 0x000000b4b59e723e */ /* 0x000fc800048070ff */
[----:B------:R-:W-:Y:S02]  /*19080*/  F2FP.SATFINITE.E4M3.F32.PACK_AB_MERGE_C R158, R177, R176, R158 ;  /* 0x000000b0b19e723e */ /* 0x000fe4000480709e */
[----:B------:R-:W3:Y:S01]  /*19090*/  MUFU.EX2 R171, R171 ;  /* 0x000000ab00ab7308 */ /* 0x000ee20000000800 */
[----:B----4-:R-:W-:-:S07]  /*190a0*/  FADD.FTZ R4, R170, R4 ;  /* 0x00000004aa047221 */ /* 0x010fce0000010000 */
[----:B------:R-:W4:Y:S01]  /*190b0*/  MUFU.EX2 R185, R185 ;  /* 0x000000b900b97308 */ /* 0x000f220000000800 */
[----:B0-----:R-:W-:-:S07]  /*190c0*/  FADD.FTZ R8, R184, R8 ;  /* 0x00000008b8087221 */ /* 0x001fce0000010000 */
        /* <DEDUP_REMOVED lines=9> */
[----:B---3--:R-:W-:-:S07]  /*19160*/  FADD.FTZ R8, R188, R8 ;  /* 0x00000008bc087221 */ /* 0x008fce0000010000 */
[----:B------:R-:W3:Y:S01]  /*19170*/  MUFU.EX2 R190, R190 ;  /* 0x000000be00be7308 */ /* 0x000ee20000000800 */
[----:B----4-:R-:W-:-:S07]  /*19180*/  FADD.FTZ R4, R167, R4 ;  /* 0x00000004a7047221 */ /* 0x010fce0000010000 */
[----:B------:R-:W4:Y:S01]  /*19190*/  MUFU.EX2 R192, R192 ;  /* 0x000000c000c07308 */ /* 0x000f220000000800 */
[----:B0-----:R-:W-:-:S01]  /*191a0*/  FADD.FTZ R8, R189, R8 ;  /* 0x00000008bd087221 */ /* 0x001fc20000010000 */
[----:B------:R-:W-:-:S04]  /*191b0*/  F2FP.SATFINITE.E4M3.F32.PACK_AB_MERGE_C R160, R189, R188, RZ ;  /* 0x000000bcbda0723e */ /* 0x000fc800048070ff */
[----:B------:R-:W-:Y:S02]  /*191c0*/  F2FP.SATFINITE.E4M3.F32.PACK_AB_MERGE_C R160, R185, R184, R160 ;  /* 0x000000b8b9a0723e */ /* 0x000fe400048070a0 */
        /* <DEDUP_REMOVED lines=13> */
[----:B0-----:R-:W-:-:S07]  /*192a0*/  FADD.FTZ R8, R196, R8 ;  /* 0x00000008c4087221 */ /* 0x001fce0000010000 */
[----:B------:R-:W0:Y:S01]  /*192b0*/  MUFU.EX2 R198, R198 ;  /* 0x000000c600c67308 */ /* 0x000e220000000800 */
[----:B---3--:R-:W-:-:S07]  /*192c0*/  FADD.FTZ R4, R195, R4 ;  /* 0x00000004c3047221 */ /* 0x008fce0000010000 */
[----:B------:R-:W3:Y:S01]  /*192d0*/  MUFU.EX2 R200, R200 ;  /* 0x000000c800c87308 */ /* 0x000ee20000000800 */
[----:B----4-:R-:W-:-:S01]  /*192e0*/  FADD.FTZ R8, R197, R8 ;  /* 0x00000008c5087221 */ /* 0x010fc20000010000 */
[----:B------:R-:W-:-:S04]  /*192f0*/  F2FP.SATFINITE.E4M3.F32.PACK_AB_MERGE_C R196, R197, R196, RZ ;  /* 0x000000c4c5c4723e */ /* 0x000fc800048070ff */
[----:B------:R-:W-:Y:S02]  /*19300*/  F2FP.SATFINITE.E4M3.F32.PACK_AB_MERGE_C R162, R193, R192, R196 ;  /* 0x000000c0c1a2723e */ /* 0x000fe400048070c4 */
        /* <DEDUP_REMOVED lines=34> */
[----:B------:R-:W-:-:S03]  /*19530*/  F2FP.SATFINITE.E4M3.F32.PACK_AB_MERGE_C R166, R14, R212, RZ ;  /* 0x000000d40ea6723e */ /* 0x000fc600048070ff */
[----:B------:R-:W-:Y:S01]  /*19540*/  FADD.FTZ R8, R14, R8 ;  /* 0x000000080e087221 */ /* 0x000fe20000010000 */
[----:B------:R-:W-:Y:S02]  /*19550*/  F2FP.SATFINITE.E4M3.F32.PACK_AB_MERGE_C R166, R209, R208, R166 ;  /* 0x000000d0d1a6723e */ /* 0x000fe400048070a6 */
[----:B------:R-:W3:Y:S01]  /*19560*/  MUFU.EX2 R15, R15 ;  /* 0x0000000f000f7308 */ /* 0x000ee20000000800 */
[----:B----4-:R-:W-:-:S04]  /*19570*/  FADD.FTZ R4, R211, R4 ;  /* 0x00000004d3047221 */ /* 0x010fc80000010000 */
[----:B0-----:R-:W-:Y:S01]  /*19580*/  FADD.FTZ R4, R214, R4 ;  /* 0x00000004d6047221 */ /* 0x001fe20000010000 */
[----:B---3--:R-:W-:-:S03]  /*19590*/  F2FP.SATFINITE.E4M3.F32.PACK_AB_MERGE_C R14, R15, R214, RZ ;  /* 0x000000d60f0e723e */ /* 0x008fc600048070ff */
[----:B------:R-:W-:Y:S01]  /*195a0*/  FADD.FTZ R4, R15, R4 ;  /* 0x000000040f047221 */ /* 0x000fe20000010000 */
[----:B------:R-:W-:Y:S01]  /*195b0*/  F2FP.SATFINITE.E4M3.F32.PACK_AB_MERGE_C R167, R211, R210, R14 ;  /* 0x000000d2d3a7723e */ /* 0x000fe2000480700e */
[----:B------:R-:W-:Y:S06]  /*195c0*/  @!P0 BRA `(.L_x_652) ;  /* 0x0000000000048947 */ /* 0x000fec0003800000 */
[----:B------:R-:W-:Y:S01]  /*195d0*/  BPT.TRAP 0x1 ;  /* 0x000000040000795c */ /* 0x000fe20000300000 */
.L_x_652:
[----:B------:R0:W3:Y:S01]  /*195e0*/  SYNCS.PHASECHK.TRANS64.TRYWAIT P2, [R5+URZ+0x38850], R6 ;  /* 0x03885006050075a7 */ /* 0x0000e2000804017f */
[----:B------:R-:W-:Y:S05]  /*195f0*/  @!P0 BRA `(.L_x_653) ;  /* 0x0000000000048947 */ /* 0x000fea0003800000 */
[----:B------:R-:W-:Y:S01]  /*19600*/  BPT.TRAP 0x1 ;  /* 0x000000040000795c */ /* 0x000fe20000300000 */
.L_x_653:
[----:B------:R-:W-:Y:S04]  /*19610*/  BSSY B0, `(.L_x_654) ;  /* 0x0000004000007945 */ /* 0x000fe80003800000 */
[----:B---3--:R-:W-:Y:S05]  /*19620*/  @P2 BRA `(.L_x_655) ;  /* 0x0000000000082947 */ /* 0x008fea0003800000 */
[----:B------:R-:W3:Y:S02]  /*19630*/  SYNCS.PHASECHK.TRANS64.TRYWAIT P2, [R5+URZ+0x38850], R6 ;  /* 0x03885006050075a7 */ /* 0x000ee4000804017f */
[----:B---3--:R-:W-:Y:S05]  /*19640*/  @!P2 BRA `(.L_x_656) ;  /* 0x0000011c00f0a947 */ /* 0x008fea0003800000 */
.L_x_655:
[----:B------:R-:W-:Y:S05]  /*19650*/  BSYNC B0 ;  /* 0x0000000000007941 */ /* 0x000fea0003800000 */
.L_x_654:
[----:B------:R-:W4:Y:S01]  /*19660*/  S2R R10, SR_TID.X ;  /* 0x00000000000a7919 */ /* 0x000f220000002100 */
[----:B01-3--:R-:W-:Y:S01]  /*19670*/  LEA R6, R7, UR42, 0xb ;  /* 0x0000002a07067c11 */ /* 0x00bfe2000f8e58ff */
[----:B------:R-:W-:Y:S05]  /*19680*/  WARPSYNC.ALL ;  /* 0x0000000000007948 */ /* 0x000fea0003800000 */
[----:B------:R-:W-:Y:S01]  /*19690*/  MOV R7, 0x40000040 ;  /* 0x4000004000077802 */ /* 0x000fe20000000f00 */
[----:B------:R-:W-:Y:S01]  /*196a0*/  IMAD.MOV.U32 R11, RZ, RZ, 0x40000040 ;  /* 0x40000040ff0b7424 */ /* 0x000fe200078e00ff */
[----:B------:R-:W-:Y:S02]  /*196b0*/  R2UR UR6, R6 ;  /* 0x00000000060672ca */ /* 0x000fe400000e0000 */
[----:B------:R-:W-:-:S02]  /*196c0*/  R2UR UR7, R7 ;  /* 0x00000000070772ca */ /* 0x000fc400000e0000 */
[----:B----4-:R-:W-:-:S05]  /*196d0*/  SHF.R.U32.HI R10, RZ, 0x7, R10 ;  /* 0x00000007ff0a7819 */ /* 0x010fca000001160a */
[----:B------:R-:W-:Y:S02]  /*196e0*/  VIADD R7, R10, 0x8 ;  /* 0x000000080a077836 */ /* 0x000fe40000000000 */
[----:B------:R-:W-:-:S03]  /*196f0*/  VIADD R10, R6, 0x2 ;  /* 0x00000002060a7836 */ /* 0x000fc60000000000 */
[----:B------:R0:W-:Y:S02]  /*19700*/  BAR.SYNC.DEFER_BLOCKING R7, 0x100 ;  /* 0x000400070000751d */ /* 0x0001e40000010000 */
[----:B0-----:R-:W-:-:S04]  /*19710*/  IMAD.MOV.U32 R7, RZ, RZ, 0x40000040 ;  /* 0x40000040ff077424 */ /* 0x001fc800078e00ff */
[----:B------:R-:W-:-:S06]  /*19720*/  WARPGROUP.ARRIVE ;  /* 0x00000000000079c5 */ /* 0x000fcc0000000000 */
[----:B------:R-:W-:Y:S01]  /*19730*/  QGMMA.64x256x32.F32.E4M3.E4M3 R24, R152, gdesc[UR4], R24, gsb0 ;  /* 0x03e0000498187df3 */ /* 0x000fe20008000818 */
[----:B------:R-:W-:Y:S01]  /*19740*/  R2UR UR6, R10 ;  /* 0x000000000a0672ca */ /* 0x000fe200000e0000 */
[C---:B------:R-:W-:Y:S01]  /*19750*/  VIADD R10, R6.reuse, 0x4 ;  /* 0x00000004060a7836 */ /* 0x040fe20000000000 */
[----:B------:R-:W-:Y:S01]  /*19760*/  R2UR UR7, R11 ;  /* 0x000000000b0772ca */ /* 0x000fe200000e0000 */
[----:B------:R-:W-:Y:S01]  /*19770*/  IMAD.MOV.U32 R11, RZ, RZ, 0x40000040 ;  /* 0x40000040ff0b7424 */ /* 0x000fe200078e00ff */
[----:B------:R-:W-:Y:S01]  /*19780*/  IADD3 R6, R6, 0x6, RZ ;  /* 0x0000000606067810 */ /* 0x000fe20007ffe0ff */
[----:B------:R-:W-:Y:S02]  /*19790*/  WARPGROUP.DEPBAR.LE gsb0, 0x0 ;  /* 0x00008000000079c5 */ /* 0x000fe40000010000 */
[----:B------:R-:W-:-:S15]  /*197a0*/  WARPGROUP.ARRIVE ;  /* 0x00000000000079c5 */ /* 0x000fde0000000000 */
[----:B------:R-:W-:-:S05]  /*197b0*/  NOP ;  /* 0x0000000000007918 */ /* 0x000fca0000000000 */
[----:B------:R-:W-:Y:S01]  /*197c0*/  QGMMA.64x256x32.F32.E4M3.E4M3 R24, R156, gdesc[UR4], R24, gsb0 ;  /* 0x03e000049c187df3 */ /* 0x000fe20008000818 */
[----:B------:R-:W-:Y:S02]  /*197d0*/  R2UR UR6, R10 ;  /* 0x000000000a0672ca */ /* 0x000fe400000e0000 */
[----:B------:R-:W-:Y:S01]  /*197e0*/  R2UR UR7, R11 ;  /* 0x000000000b0772ca */ /* 0x000fe200000e0000 */
[----:B------:R-:W-:Y:S02]  /*197f0*/  WARPGROUP.DEPBAR.LE gsb0, 0x0 ;  /* 0x00008000000079c5 */ /* 0x000fe40000010000 */
[----:B------:R-:W-:-:S15]  /*19800*/  WARPGROUP.ARRIVE ;  /* 0x00000000000079c5 */ /* 0x000fde0000000000 */
[----:B------:R-:W-:-:S07]  /*19810*/  NOP ;  /* 0x0000000000007918 */ /* 0x000fce0000000000 */
[----:B------:R-:W-:Y:S01]  /*19820*/  QGMMA.64x256x32.F32.E4M3.E4M3 R24, R160, gdesc[UR4], R24, gsb0 ;  /* 0x03e00004a0187df3 */ /* 0x000fe20008000818 */
[----:B------:R-:W-:Y:S02]  /*19830*/  R2UR UR6, R6 ;  /* 0x00000000060672ca */ /* 0x000fe400000e0000 */
[----:B------:R-:W-:Y:S01]  /*19840*/  R2UR UR7, R7 ;  /* 0x00000000070772ca */ /* 0x000fe200000e0000 */
[----:B------:R-:W-:Y:S02]  /*19850*/  WARPGROUP.DEPBAR.LE gsb0, 0x0 ;  /* 0x00008000000079c5 */ /* 0x000fe40000010000 */
[----:B------:R-:W-:-:S15]  /*19860*/  WARPGROUP.ARRIVE ;  /* 0x00000000000079c5 */ /* 0x000fde0000000000 */
[----:B------:R-:W-:-:S07]  /*19870*/  NOP ;  /* 0x0000000000007918 */ /* 0x000fce0000000000 */
[----:B------:R-:W-:Y:S03]  /*19880*/  QGMMA.64x256x32.F32.E4M3.E4M3 R24, R164, gdesc[UR4], R24, gsb0 ;  /* 0x03e00004a4187df3 */ /* 0x000fe60008000818 */
[----:B------:R-:W-:Y:S02]  /*19890*/  WARPGROUP.DEPBAR.LE gsb0, 0x0 ;  /* 0x00008000000079c5 */ /* 0x000fe40000010000 */
[----:B------:R-:W-:Y:S05]  /*198a0*/  @!P0 BRA `(.L_x_657) ;  /* 0x0000000000048947 */ /* 0x000fea0003800000 */
[----:B------:R-:W-:Y:S01]  /*198b0*/  BPT.TRAP 0x1 ;  /* 0x000000040000795c */ /* 0x000fe20000300000 */
.L_x_657:
[----:B------:R-:W-:Y:S02]  /*198c0*/  VIADD R5, R5, 0x38860 ;  /* 0x0003886005057836 */ /* 0x000fe40000000000 */
[----:B------:R-:W-:Y:S02]  /*198d0*/  IMAD.U32 R6, RZ, RZ, UR60 ;  /* 0x0000003cff067e24 */ /* 0x000fe4000f8e00ff */
[----:B------:R-:W-:Y:S02]  /*198e0*/  IMAD.MOV.U32 R10, RZ, RZ, R13 ;  /* 0x000000ffff0a7224 */ /* 0x000fe400078e000d */
[----:B------:R-:W-:Y:S01]  /*198f0*/  IMAD.MOV.U32 R12, RZ, RZ, R0 ;  /* 0x000000ffff0c7224 */ /* 0x000fe200078e0000 */
[----:B------:R-:W-:-:S04]  /*19900*/  PRMT R5, R6, 0x654, R5 ;  /* 0x0000065406057816 */ /* 0x000fc80000000005 */
[----:B------:R0:W-:Y:S01]  /*19910*/  SYNCS.ARRIVE.TRANS64.RED.A1T0 RZ, [R5+URZ], RZ ;  /* 0x000000ff05ff79a7 */ /* 0x0001e2000810043f */
[----:B------:R-:W-:Y:S05]  /*19920*/  @P1 BRA `(.L_x_658) ;  /* 0xffffffd800cc1947 */ /* 0x000fea000383ffff */
.L_x_646:
[----:B------:R-:W3:Y:S04]  /*19930*/  LDL R14, [R1+0x4c] ;  /* 0x00004c00010e7983 */ /* 0x000ee80000100800 */
[----:B------:R-:W4:Y:S01]  /*19940*/  LDL R11, [R1+0x38] ;  /* 0x00003800010b7983 */ /* 0x000f220000100800 */
[----:B------:R-:W-:Y:S05]  /*19950*/  WARPSYNC.ALL ;  /* 0x0000000000007948 */ /* 0x000fea0003800000 */
[----:B------:R-:W1:Y:S01]  /*19960*/  SHFL.BFLY PT, R3, R8, 0x2, 0x1f ;  /* 0x0c401f0008037f89 */ /* 0x000e6200000e0000 */
[----:B------:R-:W-:-:S02]  /*19970*/  CS2R R6, SRZ ;  /* 0x0000000000067805 */ /* 0x000fc4000001ff00 */
[----:B------:R-:W-:Y:S01]  /*19980*/  MOV R170, 0xff800000 ;  /* 0xff80000000aa7802 */ /* 0x000fe20000000f00 */
[----:B------:R-:W-:Y:S01]  /*19990*/  IMAD.MOV.U32 R169, RZ, RZ, -0x800000 ;  /* 0xff800000ffa97424 */ /* 0x000fe200078e00ff */
[----:B------:R-:W-:Y:S01]  /*199a0*/  ULDC.64 UR4, c[0x0][0x9a0] ;  /* 0x0002680000047ab9 */ /* 0x000fe20000000a00 */
[----:B-1----:R-:W-:Y:S02]  /*199b0*/  FADD.FTZ R3, R3, R8 ;  /* 0x0000000803037221 */ /* 0x002fe40000010000 */
[----:B------:R-:W5:Y:S04]  /*199c0*/  LDL.LU R8, [R1+0x54] ;  /* 0x0000540001087983 */ /* 0x000f680000300800 */
[----:B0-----:R-:W0:Y:S02]  /*199d0*/  SHFL.BFLY PT, R5, R3, 0x1, 0x1f ;  /* 0x0c201f0003057f89 */ /* 0x001e2400000e0000 */
[----:B0-----:R-:W-:Y:S01]  /*199e0*/  FADD.FTZ R5, R3, R5 ;  /* 0x0000000503057221 */ /* 0x001fe20000010000 */
[----:B------:R0:W-:Y:S08]  /*199f0*/  BAR.ARV R9, 0x100 ;  /* 0x000400090000751d */ /* 0x0001f00000002000 */
[----:B------:R-:W-:Y:S06]  /*19a00*/  BAR.ARV 0x8, 0x180 ;  /* 0x0206000000007b1d */ /* 0x000fec0000002000 */
[----:B------:R-:W-:-:S13]  /*19a10*/  FSETP.NE.FTZ.AND P0, PT, R5, RZ, PT ;  /* 0x000000ff0500720b */ /* 0x000fda0003f15000 */
[----:B------:R1:W-:Y:S02]  /*19a20*/  @P0 MUFU.RCP R6, R5 ;  /* 0x0000000500060308 */ /* 0x0003e40000001000 */
[----:B-1----:R-:W-:-:S05]  /*19a30*/  FMUL.FTZ R5, R5, 0.00390625 ;  /* 0x3b80000005057820 */ /* 0x002fca0000410000 */
[----:B------:R-:W-:-:S13]  /*19a40*/  FSETP.NE.FTZ.AND P0, PT, R5, RZ, PT ;  /* 0x000000ff0500720b */ /* 0x000fda0003f15000 */
[----:B------:R1:W2:Y:S02]  /*19a50*/  @P0 MUFU.LG2 R3, R5 ;  /* 0x0000000500030308 */ /* 0x0002a40000000c00 */
[----:B-1----:R-:W-:Y:S01]  /*19a60*/  @P0 FMUL.FTZ R5, R2, 0.69314718246459960938 ;  /* 0x3f31721802050820 */ /* 0x002fe20000410000 */
[----:B--2---:R-:W-:-:S04]  /*19a70*/  @P0 FMUL.FTZ R3, R3, 0.69314718246459960938 ;  /* 0x3f31721803030820 */ /* 0x004fc80000410000 */
[----:B------:R-:W-:Y:S02]  /*19a80*/  @P0 FFMA.FTZ R170, R5, R0, R3 ;  /* 0x0000000005aa0223 */ /* 0x000fe40000010003 */
[----:B------:R-:W1:Y:S02]  /*19a90*/  SHFL.BFLY PT, R0, R4, 0x2, 0x1f ;  /* 0x0c401f0004007f89 */ /* 0x000e6400000e0000 */
[----:B-1----:R-:W-:-:S05]  /*19aa0*/  FADD.FTZ R0, R0, R4 ;  /* 0x0000000400007221 */ /* 0x002fca0000010000 */
[----:B------:R-:W1:Y:S02]  /*19ab0*/  SHFL.BFLY PT, R3, R0, 0x1, 0x1f ;  /* 0x0c201f0000037f89 */ /* 0x000e6400000e0000 */
[----:B-1----:R-:W-:-:S04]  /*19ac0*/  FADD.FTZ R3, R0, R3 ;  /* 0x0000000300037221 */ /* 0x002fc80000010000 */
[C---:B------:R-:W-:Y:S01]  /*19ad0*/  FMUL.FTZ R0, R3.reuse, 0.00390625 ;  /* 0x3b80000003007820 */ /* 0x040fe20000410000 */
[----:B------:R-:W-:-:S13]  /*19ae0*/  FSETP.NE.FTZ.AND P0, PT, R3, RZ, PT ;  /* 0x000000ff0300720b */ /* 0x000fda0003f15000 */
[----:B------:R-:W-:Y:S01]  /*19af0*/  @P0 MUFU.RCP R7, R3 ;  /* 0x0000000300070308 */ /* 0x000fe20000001000 */
[----:B------:R-:W-:-:S13]  /*19b00*/  FSETP.NE.FTZ.AND P0, PT, R0, RZ, PT ;  /* 0x000000ff0000720b */ /* 0x000fda0003f15000 */
[----:B------:R-:W1:Y:S01]  /*19b10*/  @P0 MUFU.LG2 R0, R0 ;  /* 0x0000000000000308 */ /* 0x000e620000000c00 */
[----:B------:R-:W-:Y:S01]  /*19b20*/  @P0 FMUL.FTZ R2, R2, 0.69314718246459960938 ;  /* 0x3f31721802020820 */ /* 0x000fe20000410000 */
[----:B-1----:R-:W-:-:S04]  /*19b30*/  @P0 FMUL.FTZ R0, R0, 0.69314718246459960938 ;  /* 0x3f31721800000820 */ /* 0x002fc80000410000 */
[----:B------:R-:W-:Y:S01]  /*19b40*/  @P0 FFMA.FTZ R169, R2, R13, R0 ;  /* 0x0000000d02a90223 */ /* 0x000fe20000010000 */
[----:B------:R-:W-:-:S04]  /*19b50*/  ISETP.NE.U32.AND P0, PT, RZ, UR4, PT ;  /* 0x00000004ff007c0c */ /* 0x000fc8000bf05070 */
[----:B------:R-:W-:-:S13]  /*19b60*/  ISETP.NE.AND.EX P0, PT, RZ, UR5, PT, P0 ;  /* 0x00000005ff007c0c */ /* 0x000fda000bf05300 */
[----:B------:R-:W3:Y:S02]  /*19b70*/  @P0 LDC.64 R2, c[0x0][0x9c8] ;  /* 0x00027200ff020b82 */ /* 0x000ee40000000a00 */
[----:B---3--:R-:W-:-:S04]  /*19b80*/  @P0 IMAD R4, R14, R2, RZ ;  /* 0x000000020e040224 */ /* 0x008fc800078e02ff */
[C---:B----4-:R-:W-:Y:S02]  /*19b90*/  @P0 IMAD R4, R11.reuse, R3, R4 ;  /* 0x000000030b040224 */ /* 0x050fe400078e0204 */
[----:B------:R-:W-:-:S04]  /*19ba0*/  @P0 IMAD.WIDE.U32 R2, R11, R2, RZ ;  /* 0x000000020b020225 */ /* 0x000fc800078e00ff */
[----:B------:R-:W-:Y:S02]  /*19bb0*/  @P0 IMAD.IADD R5, R3, 0x1, R4 ;  /* 0x0000000103050824 */ /* 0x000fe400078e0204 */
[----:B------:R-:W-:Y:S02]  /*19bc0*/  @P0 IMAD.MOV.U32 R4, RZ, RZ, R2 ;  /* 0x000000ffff040224 */ /* 0x000fe400078e0002 */
[----:B------:R-:W1:Y:S02]  /*19bd0*/  @P0 LDC.64 R2, c[0x0][0x9d0] ;  /* 0x00027400ff020b82 */ /* 0x000e640000000a00 */
[----:B-1----:R-:W-:-:S04]  /*19be0*/  @P0 IMAD.WIDE.U32 R4, R220, R2, R4 ;  /* 0x00000002dc040225 */ /* 0x002fc800078e0004 */
[----:B------:R-:W-:Y:S01]  /*19bf0*/  @P0 IMAD R3, R220, R3, R5 ;  /* 0x00000003dc030224 */ /* 0x000fe200078e0205 */
[----:B------:R-:W-:-:S04]  /*19c00*/  @P0 LEA R2, P1, R4, UR4, 0x2 ;  /* 0x0000000404020c11 */ /* 0x000fc8000f8210ff */
[----:B------:R-:W-:Y:S01]  /*19c10*/  @P0 LEA.HI.X R3, R4, UR5, R3, 0x2, P1 ;  /* 0x0000000504030c11 */ /* 0x000fe200088f1403 */
[----:B------:R-:W-:-:S06]  /*19c20*/  IMAD.MOV.U32 R4, RZ, RZ, 0x3f800000 ;  /* 0x3f800000ff047424 */ /* 0x000fcc00078e00ff */
[----:B------:R-:W2:Y:S01]  /*19c30*/  @P0 LDG.E R4, desc[UR36][R2.64] ;  /* 0x0000002402040981 */ /* 0x000ea2000c1e1900 */
[----:B-----5:R-:W-:-:S05]  /*19c40*/  IADD3 R8, R8, 0x1, RZ ;  /* 0x0000000108087810 */ /* 0x020fca0007ffe0ff */
[----:B------:R0:W-:Y:S01]  /*19c50*/  STL [R1+0x54], R8 ;  /* 0x0000540801007387 */ /* 0x0001e20000100800 */
[----:B------:R-:W-:-:S05]  /*19c60*/  VIADD R222, R222, 0x1 ;  /* 0x00000001dede7836 */ /* 0x000fca0000000000 */
[C---:B------:R-:W-:Y:S02]  /*19c70*/  ISETP.NE.AND P1, PT, R222.reuse, 0x2, PT ;  /* 0x00000002de00780c */ /* 0x040fe40003f25270 */
[----:B------:R-:W-:Y:S02]  /*19c80*/  PLOP3.LUT P0, PT, PT, PT, PT, 0x8, 0x0 ;  /* 0x000000000000781c */ /* 0x000fe40003f0e170 */
[----:B------:R-:W-:Y:S01]  /*19c90*/  SEL R222, R222, RZ, P1 ;  /* 0x000000ffdede7207 */ /* 0x000fe20000800000 */
[-C--:B--2---:R-:W-:Y:S01]  /*19ca0*/  FMUL.FTZ R0, R6, R4.reuse ;  /* 0x0000000406007220 */ /* 0x084fe20000410000 */
[----:B------:R-:W-:-:S03]  /*19cb0*/  FMUL.FTZ R2, R7, R4 ;  /* 0x0000000407027220 */ /* 0x000fc60000410000 */
        /* <DEDUP_REMOVED lines=64> */
[----:B------:R-:W-:Y:S01]  /*1a0c0*/  SEL R0, RZ, 0x1, P1 ;  /* 0x00000001ff007807 */ /* 0x000fe20000800000 */
        /* <DEDUP_REMOVED lines=64> */
[----:B0-----:R-:W-:-:S07]  /*1a4d0*/  LOP3.LUT R223, R223, R0, RZ, 0x3c, !PT ;  /* 0x00000000dfdf7212 */ /* 0x001fce00078e3cff */
.L_x_593:
[----:B------:R-:W-:Y:S05]  /*1a4e0*/  WARPSYNC.ALL ;  /* 0x0000000000007948 */ /* 0x000fea0003800000 */
[----:B------:R-:W2:Y:S01]  /*1a4f0*/  LDL R0, [R1+0x3c] ;  /* 0x00003c0001007983 */ /* 0x000ea20000100800 */
[----:B------:R-:W0:Y:S01]  /*1a500*/  S2UR UR60, SR_CgaCtaId ;  /* 0x00000000003c79c3 */ /* 0x000e220000008800 */
[----:B------:R-:W-:Y:S01]  /*1a510*/  UMOV UR4, 0x400 ;  /* 0x0000040000047882 */ /* 0x000fe20000000000 */
[----:B------:R-:W-:Y:S01]  /*1a520*/  BSSY B0, `(.L_x_659) ;  /* 0x000071d000007945 */ /* 0x000fe20003800000 */
[----:B0-----:R-:W-:-:S06]  /*1a530*/  ULEA UR4, UR60, UR4, 0x18 ;  /* 0x000000043c047291 */ /* 0x001fcc000f8ec03f */
[----:B------:R-:W-:Y:S01]  /*1a540*/  IMAD.U32 R19, RZ, RZ, UR4 ;  /* 0x00000004ff137e24 */ /* 0x000fe2000f8e00ff */
[----:B------:R-:W-:Y:S06]  /*1a550*/  BAR.SYNC.DEFER_BLOCKING 0x5, 0x180 ;  /* 0x0146000000007b1d */ /* 0x000fec0000010000 */
[----:B------:R0:W1:Y:S02]  /*1a560*/  LDS.128 R40, [R19+0x388d0] ;  /* 0x0388d00013287984 */ /* 0x0000640000000c00 */
[----:B------:R-:W-:Y:S06]  /*1a570*/  BAR.ARV 0x4, 0x180 ;  /* 0x0106000000007b1d */ /* 0x000fec0000002000 */
[----:B--2---:R-:W-:-:S13]  /*1a580*/  ISETP.NE.AND P1, PT, R0, RZ, PT ;  /* 0x000000ff0000720c */ /* 0x004fda0003f25270 */
[----:B------:R-:W2:Y:S02]  /*1a590*/  @!P1 LDC R0, c[0x0][0xad4] ;  /* 0x0002b500ff009b82 */ /* 0x000ea40000000800 */
[----:B--2---:R0:W-:Y:S01]  /*1a5a0*/  @!P1 STL [R1+0x3c], R0 ;  /* 0x00003c0001009387 */ /* 0x0041e20000100800 */
[----:B-1----:R-:W-:Y:S05]  /*1a5b0*/  @P0 BRA `(.L_x_660) ;  /* 0x0000006000540947 */ /* 0x002fea0003800000 */
[----:B------:R-:W2:Y:S01]  /*1a5c0*/  LDL R2, [R1+0x1a0] ;  /* 0x0001a00001027983 */ /* 0x000ea20000100800 */
[----:B------:R-:W-:Y:S01]  /*1a5d0*/  ULDC.64 UR4, c[0x4][0x128] ;  /* 0x01004a0000047ab9 */ /* 0x000fe20000000a00 */
[----:B0-----:R-:W0:Y:S01]  /*1a5e0*/  S2R R0, SR_SWINHI ;  /* 0x0000000000007919 */ /* 0x001e220000002f00 */
[----:B-----5:R-:W1:Y:S01]  /*1a5f0*/  S2R R24, SR_TID.X ;  /* 0x0000000000187919 */ /* 0x020e620000002100 */
[----:B------:R-:W-:Y:S02]  /*1a600*/  MOV R20, R19 ;  /* 0x0000001300147202 */ /* 0x000fe40000000f00 */
[----:B0-----:R-:W-:-:S03]  /*1a610*/  MOV R21, R0 ;  /* 0x0000000000157202 */ /* 0x001fc60000000f00 */
[----:B--2---:R-:W-:-:S03]  /*1a620*/  IMAD.WIDE R2, R2, 0x2, R20 ;  /* 0x0000000202027825 */ /* 0x004fc600078e0214 */
[C---:B------:R-:W-:Y:S02]  /*1a630*/  IADD3 R46, P5, R2.reuse, 0xc000, RZ ;  /* 0x0000c000022e7810 */ /* 0x040fe40007fbe0ff */
[----:B------:R-:W-:Y:S02]  /*1a640*/  IADD3 R50, P1, R2, 0xc060, RZ ;  /* 0x0000c06002327810 */ /* 0x000fe40007f3e0ff */
[----:B------:R-:W-:Y:S02]  /*1a650*/  LOP3.LUT R47, R46, 0x380, RZ, 0xc0, !PT ;  /* 0x000003802e2f7812 */ /* 0x000fe400078ec0ff */
[----:B------:R-:W-:Y:S01]  /*1a660*/  LOP3.LUT R0, R50, 0x380, RZ, 0xc0, !PT ;  /* 0x0000038032007812 */ /* 0x000fe200078ec0ff */
[----:B------:R-:W-:Y:S01]  /*1a670*/  IMAD.X R51, RZ, RZ, R3, P1 ;  /* 0x000000ffff337224 */ /* 0x000fe200008e0603 */
[----:B------:R-:W-:Y:S02]  /*1a680*/  SHF.R.U64 R47, R47, 0x3, RZ ;  /* 0x000000032f2f7819 */ /* 0x000fe400000012ff */
[----:B------:R-:W-:-:S02]  /*1a690*/  IADD3 R54, P0, R2, 0xc040, RZ ;  /* 0x0000c04002367810 */ /* 0x000fc40007f1e0ff */
[----:B------:R-:W-:Y:S01]  /*1a6a0*/  LOP3.LUT R46, R47, R46, RZ, 0x3c, !PT ;  /* 0x0000002e2f2e7212 */ /* 0x000fe200078e3cff */
[--C-:B------:R-:W-:Y:S01]  /*1a6b0*/  IMAD.X R47, RZ, RZ, R3.reuse, P5 ;  /* 0x000000ffff2f7224 */ /* 0x100fe200028e0603 */
[----:B------:R-:W-:Y:S02]  /*1a6c0*/  SHF.R.U64 R0, R0, 0x3, RZ ;  /* 0x0000000300007819 */ /* 0x000fe400000012ff */
[----:B------:R-:W-:Y:S02]  /*1a6d0*/  LOP3.LUT R55, R54, 0x380, RZ, 0xc0, !PT ;  /* 0x0000038036377812 */ /* 0x000fe400078ec0ff */
[C---:B------:R-:W-:Y:S02]  /*1a6e0*/  IADD3 R26, P5, R2.reuse, 0x4040, RZ ;  /* 0x00004040021a7810 */ /* 0x040fe40007fbe0ff */
[----:B------:R-:W-:Y:S02]  /*1a6f0*/  IADD3 R30, P4, R2, 0x8060, RZ ;  /* 0x00008060021e7810 */ /* 0x000fe40007f9e0ff */
[----:B------:R-:W-:Y:S01]  /*1a700*/  LOP3.LUT R50, R0, R50, RZ, 0x3c, !PT ;  /* 0x0000003200327212 */ /* 0x000fe200078e3cff */
[----:B------:R-:W-:Y:S01]  /*1a710*/  IMAD.X R27, RZ, RZ, R3, P5 ;  /* 0x000000ffff1b7224 */ /* 0x000fe200028e0603 */
[----:B------:R-:W-:-:S02]  /*1a720*/  SHF.R.U64 R55, R55, 0x3, RZ ;  /* 0x0000000337377819 */ /* 0x000fc400000012ff */
[----:B------:R-:W-:Y:S02]  /*1a730*/  LOP3.LUT R0, R26, 0x380, RZ, 0xc0, !PT ;  /* 0x000003801a007812 */ /* 0x000fe400078ec0ff */
[----:B------:R-:W-:Y:S02]  /*1a740*/  LOP3.LUT R31, R30, 0x380, RZ, 0xc0, !PT ;  /* 0x000003801e1f7812 */ /* 0x000fe400078ec0ff */
[----:B------:R-:W-:Y:S01]  /*1a750*/  LOP3.LUT R54, R55, R54, RZ, 0x3c, !PT ;  /* 0x0000003637367212 */ /* 0x000fe200078e3cff */
[----:B------:R-:W-:Y:S01]  /*1a760*/  IMAD.X R55, RZ, RZ, R3, P0 ;  /* 0x000000ffff377224 */ /* 0x000fe200000e0603 */
[----:B------:R-:W-:Y:S02]  /*1a770*/  SHF.R.U64 R0, R0, 0x3, RZ ;  /* 0x0000000300007819 */ /* 0x000fe400000012ff */
[----:B------:R-:W-:Y:S02]  /*1a780*/  IADD3 R38, P3, R2, 0xc020, RZ ;  /* 0x0000c02002267810 */ /* 0x000fe40007f7e0ff */
[----:B------:R-:W-:-:S02]  /*1a790*/  SHF.R.U64 R31, R31, 0x3, RZ ;  /* 0x000000031f1f7819 */ /* 0x000fc400000012ff */
[----:B------:R-:W-:Y:S02]  /*1a7a0*/  LOP3.LUT R26, R0, R26, RZ, 0x3c, !PT ;  /* 0x0000001a001a7212 */ /* 0x000fe400078e3cff */
[----:B------:R-:W-:Y:S02]  /*1a7b0*/  MOV R4, R50 ;  /* 0x0000003200047202 */ /* 0x000fe40000000f00 */
[----:B------:R-:W-:Y:S02]  /*1a7c0*/  LOP3.LUT R39, R38, 0x380, RZ, 0xc0, !PT ;  /* 0x0000038026277812 */ /* 0x000fe400078ec0ff */
[----:B------:R-:W-:Y:S01]  /*1a7d0*/  LOP3.LUT R30, R31, R30, RZ, 0x3c, !PT ;  /* 0x0000001e1f1e7212 */ /* 0x000fe200078e3cff */
[----:B------:R-:W-:Y:S01]  /*1a7e0*/  STL [R1+0x104], R4 ;  /* 0x0001040401007387 */ /* 0x000fe20000100800 */
[----:B------:R-:W-:Y:S02]  /*1a7f0*/  MOV R0, R54 ;  /* 0x0000003600007202 */ /* 0x000fe40000000f00 */
[----:B------:R-:W-:-:S02]  /*1a800*/  IADD3.X R31, RZ, R3, RZ, P4, !PT ;  /* 0x00000003ff1f7210 */ /* 0x000fc400027fe4ff */
[C---:B------:R-:W-:Y:S01]  /*1a810*/  IADD3 R50, P4, R2.reuse, 0x4020, RZ ;  /* 0x0000402002327810 */ /* 0x040fe20007f9e0ff */
[----:B------:R0:W-:Y:S01]  /*1a820*/  STL [R1+0xec], R0 ;  /* 0x0000ec0001007387 */ /* 0x0001e20000100800 */
[----:B------:R-:W-:Y:S02]  /*1a830*/  IADD3 R34, P2, R2, 0x8040, RZ ;  /* 0x0000804002227810 */ /* 0x000fe40007f5e0ff */
[----:B------:R-:W-:Y:S02]  /*1a840*/  SHF.R.U64 R39, R39, 0x3, RZ ;  /* 0x0000000327277819 */ /* 0x000fe400000012ff */
[----:B------:R-:W-:Y:S02]  /*1a850*/  LOP3.LUT R35, R34, 0x380, RZ, 0xc0, !PT ;  /* 0x0000038022237812 */ /* 0x000fe400078ec0ff */
[----:B------:R-:W-:Y:S01]  /*1a860*/  LOP3.LUT R38, R39, R38, RZ, 0x3c, !PT ;  /* 0x0000002627267212 */ /* 0x000fe200078e3cff */
[----:B------:R-:W-:Y:S01]  /*1a870*/  IMAD.X R39, RZ, RZ, R3, P3 ;  /* 0x000000ffff277224 */ /* 0x000fe200018e0603 */
[----:B------:R-:W-:-:S02]  /*1a880*/  SHF.R.U64 R35, R35, 0x3, RZ ;  /* 0x0000000323237819 */ /* 0x000fc400000012ff */
[----:B0-----:R-:W-:Y:S02]  /*1a890*/  LOP3.LUT R0, R50, 0x380, RZ, 0xc0, !PT ;  /* 0x0000038032007812 */ /* 0x001fe400078ec0ff */
[----:B------:R-:W-:Y:S02]  /*1a8a0*/  MOV R4, R38 ;  /* 0x0000002600047202 */ /* 0x000fe40000000f00 */
[----:B------:R-:W-:Y:S02]  /*1a8b0*/  SHF.R.U64 R0, R0, 0x3, RZ ;  /* 0x0000000300007819 */ /* 0x000fe400000012ff */
[----:B------:R-:W-:Y:S01]  /*1a8c0*/  LOP3.LUT R34, R35, R34, RZ, 0x3c, !PT ;  /* 0x0000002223227212 */ /* 0x000fe200078e3cff */
[----:B------:R-:W-:Y:S01]  /*1a8d0*/  IMAD.X R35, RZ, RZ, R3, P2 ;  /* 0x000000ffff237224 */ /* 0x000fe200010e0603 */
[----:B------:R-:W-:Y:S01]  /*1a8e0*/  LOP3.LUT R50, R0, R50, RZ, 0x3c, !PT ;  /* 0x0000003200327212 */ /* 0x000fe200078e3cff */
[----:B------:R0:W-:Y:S01]  /*1a8f0*/  STL [R1+0xe4], R4 ;  /* 0x0000e40401007387 */ /* 0x0001e20000100800 */
[----:B------:R-:W-:-:S02]  /*1a900*/  MOV R0, R46 ;  /* 0x0000002e00007202 */ /* 0x000fc40000000f00 */
[C---:B------:R-:W-:Y:S02]  /*1a910*/  IADD3 R38, P2, R2.reuse, 0x4000, RZ ;  /* 0x0000400002267810 */ /* 0x040fe40007f5e0ff */
[C---:B------:R-:W-:Y:S01]  /*1a920*/  IADD3 R6, P1, R2.reuse, 0x8020, RZ ;  /* 0x0000802002067810 */ /* 0x040fe20007f3e0ff */
[----:B------:R2:W-:Y:S01]  /*1a930*/  STL [R1+0xc8], R0 ;  /* 0x0000c80001007387 */ /* 0x0005e20000100800 */
[----:B------:R-:W-:Y:S01]  /*1a940*/  IADD3 R8, P0, R2, 0x8000, RZ ;  /* 0x0000800002087810 */ /* 0x000fe20007f1e0ff */
[----:B------:R-:W-:Y:S01]  /*1a950*/  IMAD.X R39, RZ, RZ, R3, P2 ;  /* 0x000000ffff277224 */ /* 0x000fe200010e0603 */
[----:B------:R-:W-:Y:S02]  /*1a960*/  LOP3.LUT R7, R6, 0x380, RZ, 0xc0, !PT ;  /* 0x0000038006077812 */ /* 0x000fe400078ec0ff */
[----:B0-----:R-:W-:Y:S02]  /*1a970*/  MOV R4, R30 ;  /* 0x0000001e00047202 */ /* 0x001fe40000000f00 */
[----:B------:R-:W-:-:S02]  /*1a980*/  SHF.R.U64 R7, R7, 0x3, RZ ;  /* 0x0000000307077819 */ /* 0x000fc400000012ff */
[----:B------:R-:W-:Y:S01]  /*1a990*/  LOP3.LUT R9, R8, 0x380, RZ, 0xc0, !PT ;  /* 0x0000038008097812 */ /* 0x000fe200078ec0ff */
[----:B------:R0:W-:Y:S01]  /*1a9a0*/  STL [R1+0xbc], R4 ;  /* 0x0000bc0401007387 */ /* 0x0001e20000100800 */
[----:B--2---:R-:W-:Y:S02]  /*1a9b0*/  LOP3.LUT R0, R38, 0x380, RZ, 0xc0, !PT ;  /* 0x0000038026007812 */ /* 0x004fe400078ec0ff */
[----:B------:R-:W-:Y:S01]  /*1a9c0*/  LOP3.LUT R6, R7, R6, RZ, 0x3c, !PT ;  /* 0x0000000607067212 */ /* 0x000fe200078e3cff */
[----:B------:R-:W-:Y:S01]  /*1a9d0*/  IMAD.X R7, RZ, RZ, R3, P1 ;  /* 0x000000ffff077224 */ /* 0x000fe200008e0603 */
[----:B------:R-:W-:Y:S02]  /*1a9e0*/  SHF.R.U64 R0, R0, 0x3, RZ ;  /* 0x0000000300007819 */ /* 0x000fe400000012ff */
[----:B------:R-:W-:Y:S02]  /*1a9f0*/  IADD3 R14, P3, R2, 0x4060, RZ ;  /* 0x00004060020e7810 */ /* 0x000fe40007f7e0ff */
[----:B------:R-:W-:-:S02]  /*1aa00*/  LOP3.LUT R38, R0, R38, RZ, 0x3c, !PT ;  /* 0x0000002600267212 */ /* 0x000fc400078e3cff */
[----:B------:R-:W-:Y:S02]  /*1aa10*/  MOV R0, R34 ;  /* 0x0000002200007202 */ /* 0x000fe40000000f00 */
[----:B------:R-:W-:Y:S02]  /*1aa20*/  IADD3 R30, P1, R2, 0x60, RZ ;  /* 0x00000060021e7810 */ /* 0x000fe40007f3e0ff */
[----:B------:R-:W-:Y:S01]  /*1aa30*/  SHF.R.U64 R9, R9, 0x3, RZ ;  /* 0x0000000309097819 */ /* 0x000fe200000012ff */
[----:B------:R2:W-:Y:S01]  /*1aa40*/  STL [R1+0xac], R0 ;  /* 0x0000ac0001007387 */ /* 0x0005e20000100800 */
[----:B------:R-:W-:Y:S01]  /*1aa50*/  LOP3.LUT R15, R14, 0x380, RZ, 0xc0, !PT ;  /* 0x000003800e0f7812 */ /* 0x000fe200078ec0ff */
[--C-:B------:R-:W-:Y:S01]  /*1aa60*/  IMAD.X R31, RZ, RZ, R3.reuse, P1 ;  /* 0x000000ffff1f7224 */ /* 0x100fe200008e0603 */
[----:B------:R-:W-:Y:S01]  /*1aa70*/  LOP3.LUT R8, R9, R8, RZ, 0x3c, !PT ;  /* 0x0000000809087212 */ /* 0x000fe200078e3cff */
[----:B------:R-:W-:Y:S01]  /*1aa80*/  IMAD.X R9, RZ, RZ, R3, P0 ;  /* 0x000000ffff097224 */ /* 0x000fe200000e0603 */
[----:B------:R-:W-:-:S02]  /*1aa90*/  SHF.R.U64 R15, R15, 0x3, RZ ;  /* 0x000000030f0f7819 */ /* 0x000fc400000012ff */
[----:B0-----:R-:W-:Y:S02]  /*1aaa0*/  MOV R4, R6 ;  /* 0x0000000600047202 */ /* 0x001fe40000000f00 */
[----:B------:R-:W-:Y:S01]  /*1aab0*/  LOP3.LUT R14, R15, R14, RZ, 0x3c, !PT ;  /* 0x0000000e0f0e7212 */ /* 0x000fe200078e3cff */
[--C-:B------:R-:W-:Y:S01]  /*1aac0*/  IMAD.X R15, RZ, RZ, R3.reuse, P3 ;  /* 0x000000ffff0f7224 */ /* 0x100fe200018e0603 */
[----:B--2---:R-:W-:Y:S01]  /*1aad0*/  LOP3.LUT R0, R30, 0x380, RZ, 0xc0, !PT ;  /* 0x000003801e007812 */ /* 0x004fe200078ec0ff */
[----:B------:R0:W-:Y:S01]  /*1aae0*/  STL [R1+0xa8], R4 ;  /* 0x0000a80401007387 */ /* 0x0001e20000100800 */
[----:B------:R-:W-:Y:S02]  /*1aaf0*/  IADD3 R6, P0, R2, 0x40, RZ ;  /* 0x0000004002067810 */ /* 0x000fe40007f1e0ff */
[----:B------:R-:W-:Y:S02]  /*1ab00*/  SHF.R.U64 R0, R0, 0x3, RZ ;  /* 0x0000000300007819 */ /* 0x000fe400000012ff */
[----:B------:R-:W-:Y:S01]  /*1ab10*/  IADD3.X R51, RZ, R3, RZ, P4, !PT ;  /* 0x00000003ff337210 */ /* 0x000fe200027fe4ff */
[----:B------:R-:W-:Y:S01]  /*1ab20*/  IMAD.X R7, RZ, RZ, R3, P0 ;  /* 0x000000ffff077224 */ /* 0x000fe200000e0603 */
[----:B------:R-:W-:-:S02]  /*1ab30*/  LOP3.LUT R30, R0, R30, RZ, 0x3c, !PT ;  /* 0x0000001e001e7212 */ /* 0x000fc400078e3cff */
[----:B------:R-:W-:Y:S02]  /*1ab40*/  MOV R0, R8 ;  /* 0x0000000800007202 */ /* 0x000fe40000000f00 */
[----:B0-----:R-:W-:Y:S02]  /*1ab50*/  MOV R4, R14 ;  /* 0x0000000e00047202 */ /* 0x001fe40000000f00 */
[----:B------:R-:W-:Y:S01]  /*1ab60*/  MOV R215, R50 ;  /* 0x0000003200d77202 */ /* 0x000fe20000000f00 */
[----:B------:R0:W-:Y:S01]  /*1ab70*/  STL [R1+0xa4], R0 ;  /* 0x0000a40001007387 */ /* 0x0001e20000100800 */
[----:B------:R-:W-:Y:S02]  /*1ab80*/  MOV R214, R38 ;  /* 0x0000002600d67202 */ /* 0x000fe40000000f00 */
[----:B------:R-:W-:Y:S01]  /*1ab90*/  MOV R213, R30 ;  /* 0x0000001e00d57202 */ /* 0x000fe20000000f00 */
[----:B------:R-:W-:Y:S01]  /*1aba0*/  STL [R1+0x9c], R4 ;  /* 0x00009c0401007387 */ /* 0x000fe20000100800 */
[----:B0-----:R-:W-:-:S05]  /*1abb0*/  MOV R0, R26 ;  /* 0x0000001a00007202 */ /* 0x001fca0000000f00 */
[----:B------:R0:W-:Y:S02]  /*1abc0*/  STL [R1+0x8], R0 ;  /* 0x0000080001007387 */ /* 0x0001e40000100800 */
[----:B0-----:R-:W-:-:S04]  /*1abd0*/  LOP3.LUT R0, R6, 0x380, RZ, 0xc0, !PT ;  /* 0x0000038006007812 */ /* 0x001fc800078ec0ff */
[----:B------:R-:W-:-:S04]  /*1abe0*/  SHF.R.U64 R0, R0, 0x3, RZ ;  /* 0x0000000300007819 */ /* 0x000fc800000012ff */
[----:B------:R-:W-:-:S04]  /*1abf0*/  LOP3.LUT R6, R0, R6, RZ, 0x3c, !PT ;  /* 0x0000000600067212 */ /* 0x000fc800078e3cff */
[----:B------:R-:W-:Y:S02]  /*1ac00*/  MOV R212, R6 ;  /* 0x0000000600d47202 */ /* 0x000fe40000000f00 */
[----:B------:R-:W-:-:S04]  /*1ac10*/  IADD3 R6, P0, R2, 0x20, RZ ;  /* 0x0000002002067810 */ /* 0x000fc80007f1e0ff */
[----:B------:R-:W-:Y:S01]  /*1ac20*/  LOP3.LUT R0, R6, 0x380, RZ, 0xc0, !PT ;  /* 0x0000038006007812 */ /* 0x000fe200078ec0ff */
[----:B------:R-:W-:-:S03]  /*1ac30*/  IMAD.X R7, RZ, RZ, R3, P0 ;  /* 0x000000ffff077224 */ /* 0x000fc600000e0603 */
[----:B------:R-:W-:-:S04]  /*1ac40*/  SHF.R.U64 R0, R0, 0x3, RZ ;  /* 0x0000000300007819 */ /* 0x000fc800000012ff */
[----:B------:R-:W-:Y:S02]  /*1ac50*/  LOP3.LUT R6, R0, R6, RZ, 0x3c, !PT ;  /* 0x0000000600067212 */ /* 0x000fe400078e3cff */
[----:B------:R-:W-:Y:S02]  /*1ac60*/  LOP3.LUT R0, R2, 0x380, RZ, 0xc0, !PT ;  /* 0x0000038002007812 */ /* 0x000fe400078ec0ff */
[----:B------:R-:W-:Y:S02]  /*1ac70*/  MOV R211, R6 ;  /* 0x0000000600d37202 */ /* 0x000fe40000000f00 */
[----:B------:R-:W-:-:S04]  /*1ac80*/  SHF.R.U64 R0, R0, 0x3, RZ ;  /* 0x0000000300007819 */ /* 0x000fc800000012ff */
[----:B------:R-:W-:Y:S02]  /*1ac90*/  LOP3.LUT R2, R0, R2, RZ, 0x3c, !PT ;  /* 0x0000000200027212 */ /* 0x000fe400078e3cff */
[C---:B-1----:R-:W-:Y:S02]  /*1aca0*/  LOP3.LUT P0, R0, R24.reuse, 0x3, RZ, 0xc0, !PT ;  /* 0x0000000318007812 */ /* 0x042fe4000780c0ff */
[----:B------:R-:W-:Y:S01]  /*1acb0*/  MOV R210, R2 ;  /* 0x0000000200d27202 */ /* 0x000fe20000000f00 */
[----:B------:R-:W-:Y:S01]  /*1acc0*/  IMAD.SHL.U32 R2, R24, 0x4, RZ ;  /* 0x0000000418027824 */ /* 0x000fe200078e00ff */
[----:B------:R-:W-:-:S04]  /*1acd0*/  ISETP.EQ.OR P0, PT, R0, 0x3, !P0 ;  /* 0x000000030000780c */ /* 0x000fc80004702670 */
[----:B------:R-:W-:Y:S02]  /*1ace0*/  LOP3.LUT R2, R2, 0xc, RZ, 0xc0, !PT ;  /* 0x0000000c02027812 */ /* 0x000fe400078ec0ff */
[----:B------:R-:W-:Y:S02]  /*1acf0*/  SEL R4, R5, R25, P0 ;  /* 0x0000001905047207 */ /* 0x000fe40000000000 */
[----:B------:R-:W-:Y:S02]  /*1ad00*/  IADD3 R2, P1, R2, UR4, RZ ;  /* 0x0000000402027c10 */ /* 0x000fe4000ff3e0ff */
[----:B------:R-:W-:Y:S02]  /*1ad10*/  SEL R5, R25, R5, P0 ;  /* 0x0000000519057207 */ /* 0x000fe40000000000 */
[----:B------:R-:W-:Y:S02]  /*1ad20*/  IADD3.X R3, RZ, UR5, RZ, P1, !PT ;  /* 0x00000005ff037c10 */ /* 0x000fe40008ffe4ff */
[----:B------:R-:W-:-:S02]  /*1ad30*/  SEL R9, R28, R29, P0 ;  /* 0x0000001d1c097207 */ /* 0x000fc40000000000 */
[----:B------:R-:W-:Y:S01]  /*1ad40*/  SEL R6, R29, R28, P0 ;  /* 0x0000001c1d067207 */ /* 0x000fe20000000000 */
[----:B------:R0:W5:Y:S01]  /*1ad50*/  LDG.E.CONSTANT R0, desc[UR36][R2.64] ;  /* 0x0000002402007981 */ /* 0x000162000c1e9900 */
[----:B------:R-:W-:-:S03]  /*1ad60*/  UMOV UR4, 0xffffffff ;  /* 0xffffffff00047882 */ /* 0x000fc60000000000 */
[----:B------:R-:W-:Y:S05]  /*1ad70*/  BRA.DIV UR4, `(.L_x_661) ;  /* 0x0000010a04387947 */ /* 0x000fea000b800000 */
[----:B------:R-:W-:Y:S01]  /*1ad80*/  SEL R34, R52, R53, P0 ;  /* 0x0000003534227207 */ /* 0x000fe20000000000 */
[----:B0----5:R-:W-:Y:S01]  /*1ad90*/  SHFL.IDX PT, R3, R9, R0, 0x1c1f ;  /* 0x001c1f0009037589 */ /* 0x021fe200000e0000 */
[----:B------:R-:W-:Y:S02]  /*1ada0*/  SEL R52, R53, R52, P0 ;  /* 0x0000003435347207 */ /* 0x000fe40000000000 */
[----:B------:R-:W-:Y:S01]  /*1adb0*/  SEL R53, R120, R121, P0 ;  /* 0x0000007978357207 */ /* 0x000fe20000000000 */
        /* <DEDUP_REMOVED lines=10> */
[----:B------:R-:W-:Y:S02]  /*1ae60*/  SEL R98, R110, R111, P0 ;  /* 0x0000006f6e627207 */ /* 0x000fe40000000000 */
        /* <DEDUP_REMOVED lines=29> */
[----:B------:R-:W-:-:S02]  /*1b040*/  SEL R67, R74, R75, P0 ;  /* 0x0000004b4a437207 */ /* 0x000fc40000000000 */
[----:B------:R-:W-:Y:S02]  /*1b050*/  SEL R123, R123, R122, P0 ;  /* 0x0000007a7b7b7207 */ /* 0x000fe40000000000 */
        /* <DEDUP_REMOVED lines=18> */
[----:B------:R-:W-:Y:S02]  /*1b180*/  LOP3.LUT R2, R0, 0x2, RZ, 0x3c, !PT ;  /* 0x0000000200027812 */ /* 0x000fe400078e3cff */
[----:B------:R-:W-:Y:S01]  /*1b190*/  SEL R32, R33, R32, P0 ;  /* 0x0000002021207207 */ /* 0x000fe20000000000 */
[----:B------:R-:W-:Y:S01]  /*1b1a0*/  SHFL.IDX PT, R71, R71, R0, 0x1c1f ;  /* 0x001c1f0047477589 */ /* 0x000fe200000e0000 */
[----:B------:R-:W-:Y:S02]  /*1b1b0*/  SEL R36, R37, R36, P0 ;  /* 0x0000002425247207 */ /* 0x000fe40000000000 */
[----:B------:R-:W-:Y:S01]  /*1b1c0*/  SEL R25, R56, R57, P0 ;  /* 0x0000003938197207 */ /* 0x000fe20000000000 */
[----:B------:R-:W0:Y:S01]  /*1b1d0*/  SHFL.IDX PT, R93, R93, R2, 0x1c1f ;  /* 0x001c1f025d5d7589 */ /* 0x000e2200000e0000 */
[----:B------:R-:W-:-:S02]  /*1b1e0*/  SEL R38, R84, R85, P0 ;  /* 0x0000005554267207 */ /* 0x000fc40000000000 */
[----:B------:R-:W-:Y:S01]  /*1b1f0*/  SEL R39, R88, R89, P0 ;  /* 0x0000005958277207 */ /* 0x000fe20000000000 */
[----:B------:R-:W1:Y:S01]  /*1b200*/  SHFL.IDX PT, R96, R96, R2, 0x1c1f ;  /* 0x001c1f0260607589 */ /* 0x000e6200000e0000 */
[----:B------:R-:W-:Y:S02]  /*1b210*/  SEL R78, R79, R78, P0 ;  /* 0x0000004e4f4e7207 */ /* 0x000fe40000000000 */
[----:B------:R-:W-:Y:S01]  /*1b220*/  SEL R82, R83, R82, P0 ;  /* 0x0000005253527207 */ /* 0x000fe20000000000 */
[----:B------:R-:W2:Y:S01]  /*1b230*/  SHFL.IDX PT, R104, R104, R2, 0x1c1f ;  /* 0x001c1f0268687589 */ /* 0x000ea200000e0000 */
[----:B------:R-:W-:Y:S02]  /*1b240*/  SEL R127, R130, R131, P0 ;  /* 0x00000083827f7207 */ /* 0x000fe40000000000 */
[----:B------:R-:W-:Y:S01]  /*1b250*/  SEL R56, R57, R56, P0 ;  /* 0x0000003839387207 */ /* 0x000fe20000000000 */
[----:B------:R-:W3:Y:S01]  /*1b260*/  SHFL.IDX PT, R108, R108, R2, 0x1c1f ;  /* 0x001c1f026c6c7589 */ /* 0x000ee200000e0000 */
[----:B------:R-:W-:-:S02]  /*1b270*/  SEL R33, R60, R61, P0 ;  /* 0x0000003d3c217207 */ /* 0x000fc40000000000 */
[----:B------:R-:W-:Y:S01]  /*1b280*/  SEL R24, R64, R65, P0 ;  /* 0x0000004140187207 */ /* 0x000fe20000000000 */
[----:B------:R-:W4:Y:S01]  /*1b290*/  SHFL.IDX PT, R6, R6, R2, 0x1c1f ;  /* 0x001c1f0206067589 */ /* 0x000f2200000e0000 */
[----:B------:R-:W-:Y:S02]  /*1b2a0*/  SEL R31, R68, R69, P0 ;  /* 0x00000045441f7207 */ /* 0x000fe40000000000 */
[----:B------:R-:W-:Y:S01]  /*1b2b0*/  SEL R30, R72, R73, P0 ;  /* 0x00000049481e7207 */ /* 0x000fe20000000000 */
[----:B------:R-:W4:Y:S01]  /*1b2c0*/  SHFL.IDX PT, R44, R44, R2, 0x1c1f ;  /* 0x001c1f022c2c7589 */ /* 0x000f2200000e0000 */
[----:B------:R-:W-:Y:S02]  /*1b2d0*/  SEL R35, R76, R77, P0 ;  /* 0x0000004d4c237207 */ /* 0x000fe40000000000 */
[----:B------:R-:W-:Y:S01]  /*1b2e0*/  SEL R37, R80, R81, P0 ;  /* 0x0000005150257207 */ /* 0x000fe20000000000 */
[----:B------:R-:W4:Y:S01]  /*1b2f0*/  SHFL.IDX PT, R48, R48, R2, 0x1c1f ;  /* 0x001c1f0230307589 */ /* 0x000f2200000e0000 */
[----:B------:R-:W-:-:S02]  /*1b300*/  SEL R84, R85, R84, P0 ;  /* 0x0000005455547207 */ /* 0x000fc40000000000 */
[----:B------:R-:W-:Y:S01]  /*1b310*/  SEL R88, R89, R88, P0 ;  /* 0x0000005859587207 */ /* 0x000fe20000000000 */
[----:B------:R-:W-:Y:S01]  /*1b320*/  SHFL.IDX PT, R38, R38, R0, 0x1c1f ;  /* 0x001c1f0026267589 */ /* 0x000fe200000e0000 */
[----:B------:R-:W-:Y:S02]  /*1b330*/  SEL R46, R100, R101, P0 ;  /* 0x00000065642e7207 */ /* 0x000fe40000000000 */
[----:B------:R-:W-:Y:S01]  /*1b340*/  SEL R50, R112, R113, P0 ;  /* 0x0000007170327207 */ /* 0x000fe20000000000 */
[----:B------:R-:W4:Y:S01]  /*1b350*/  SHFL.IDX PT, R84, R84, R2, 0x1c1f ;  /* 0x001c1f0254547589 */ /* 0x000f2200000e0000 */
[----:B------:R-:W-:Y:S02]  /*1b360*/  SEL R51, R116, R117, P0 ;  /* 0x0000007574337207 */ /* 0x000fe40000000000 */
[----:B------:R-:W-:Y:S01]  /*1b370*/  SEL R54, R124, R125, P0 ;  /* 0x0000007d7c367207 */ /* 0x000fe20000000000 */
[----:B------:R-:W-:Y:S01]  /*1b380*/  SHFL.IDX PT, R39, R39, R0, 0x1c1f ;  /* 0x001c1f0027277589 */ /* 0x000fe200000e0000 */
[----:B------:R-:W-:-:S02]  /*1b390*/  SEL R79, R86, R87, P0 ;  /* 0x00000057564f7207 */ /* 0x000fc40000000000 */
[----:B------:R-:W-:Y:S01]  /*1b3a0*/  SEL R83, R90, R91, P0 ;  /* 0x0000005b5a537207 */ /* 0x000fe20000000000 */
[----:B------:R-:W4:Y:S01]  /*1b3b0*/  SHFL.IDX PT, R88, R88, R2, 0x1c1f ;  /* 0x001c1f0258587589 */ /* 0x000f2200000e0000 */
        /* <DEDUP_REMOVED lines=84> */
[----:B0-----:R-:W-:Y:S02]  /*1b900*/  SEL R173, R40, R93, P0 ;  /* 0x0000005d28ad7207 */ /* 0x001fe40000000000 */
[----:B------:R-:W-:Y:S01]  /*1b910*/  SEL R172, R93, R40, P0 ;  /* 0x000000285dac7207 */ /* 0x000fe20000000000 */
[----:B------:R-:W0:Y:S01]  /*1b920*/  SHFL.IDX PT, R10, R36, R2, 0x1c1f ;  /* 0x001c1f02240a7589 */ /* 0x000e2200000e0000 */
[----:B-1----:R-:W-:-:S02]  /*1b930*/  SEL R171, R45, R96, P0 ;  /* 0x000000602dab7207 */ /* 0x002fc40000000000 */
[----:B------:R-:W-:Y:S01]  /*1b940*/  SEL R168, R96, R45, P0 ;  /* 0x0000002d60a87207 */ /* 0x000fe20000000000 */
[----:B------:R-:W-:Y:S01]  /*1b950*/  SHFL.IDX PT, R31, R31, R0, 0x1c1f ;  /* 0x001c1f001f1f7589 */ /* 0x000fe200000e0000 */
[----:B------:R-:W-:Y:S02]  /*1b960*/  SEL R150, R151, R150, P0 ;  /* 0x0000009697967207 */ /* 0x000fe40000000000 */
[----:B--2---:R-:W-:Y:S01]  /*1b970*/  SEL R96, R47, R104, P0 ;  /* 0x000000682f607207 */ /* 0x004fe20000000000 */
[----:B------:R-:W1:Y:S01]  /*1b980*/  SHFL.IDX PT, R68, R68, R2, 0x1c1f ;  /* 0x001c1f0244447589 */ /* 0x000e6200000e0000 */
[----:B---3--:R-:W-:Y:S02]  /*1b990*/  SEL R93, R49, R108, P0 ;  /* 0x0000006c315d7207 */ /* 0x008fe40000000000 */
[----:B----4-:R-:W-:Y:S01]  /*1b9a0*/  SEL R204, R3, R6, P0 ;  /* 0x0000000603cc7207 */ /* 0x010fe20000000000 */
[----:B------:R-:W-:Y:S01]  /*1b9b0*/  SHFL.IDX PT, R30, R30, R0, 0x1c1f ;  /* 0x001c1f001e1e7589 */ /* 0x000fe200000e0000 */
[----:B------:R-:W-:-:S02]  /*1b9c0*/  SEL R205, R6, R3, P0 ;  /* 0x0000000306cd7207 */ /* 0x000fc40000000000 */
[----:B------:R-:W-:Y:S01]  /*1b9d0*/  SEL R196, R29, R44, P0 ;  /* 0x0000002c1dc47207 */ /* 0x000fe20000000000 */
[----:B------:R-:W2:Y:S01]  /*1b9e0*/  SHFL.IDX PT, R72, R72, R2, 0x1c1f ;  /* 0x001c1f0248487589 */ /* 0x000ea200000e0000 */
[----:B------:R-:W-:Y:S02]  /*1b9f0*/  SEL R197, R44, R29, P0 ;  /* 0x0000001d2cc57207 */ /* 0x000fe40000000000 */
[----:B------:R-:W-:Y:S01]  /*1ba00*/  SEL R194, R26, R48, P0 ;  /* 0x000000301ac27207 */ /* 0x000fe20000000000 */
[----:B------:R-:W-:Y:S01]  /*1ba10*/  SHFL.IDX PT, R35, R35, R0, 0x1c1f ;  /* 0x001c1f0023237589 */ /* 0x000fe200000e0000 */
[----:B------:R-:W-:Y:S02]  /*1ba20*/  SEL R195, R48, R26, P0 ;  /* 0x0000001a30c37207 */ /* 0x000fe40000000000 */
[----:B------:R-:W-:Y:S01]  /*1ba30*/  SEL R177, R38, R84, P0 ;  /* 0x0000005426b17207 */ /* 0x000fe20000000000 */
[----:B------:R-:W3:Y:S01]  /*1ba40*/  SHFL.IDX PT, R76, R76, R2, 0x1c1f ;  /* 0x001c1f024c4c7589 */ /* 0x000ee200000e0000 */
        /* <DEDUP_REMOVED lines=25> */
[----:B0-----:R-:W-:Y:S01]  /*1bbe0*/  SEL R200, R7, R10, P0 ;  /* 0x0000000a07c87207 */ /* 0x001fe20000000000 */
[----:B------:R-:W-:Y:S01]  /*1bbf0*/  SHFL.IDX PT, R57, R57, R0, 0x1c1f ;  /* 0x001c1f0039397589 */ /* 0x000fe200000e0000 */
[----:B------:R-:W-:-:S02]  /*1bc00*/  SEL R201, R10, R7, P0 ;  /* 0x000000070ac97207 */ /* 0x000fc40000000000 */
[----:B------:R-:W-:Y:S01]  /*1bc10*/  SEL R198, R28, R27, P0 ;  /* 0x0000001b1cc67207 */ /* 0x000fe20000000000 */
[----:B------:R-:W0:Y:S01]  /*1bc20*/  SHFL.IDX PT, R132, R132, R2, 0x1c1f ;  /* 0x001c1f0284847589 */ /* 0x000e2200000e0000 */
[----:B------:R-:W-:Y:S02]  /*1bc30*/  SEL R199, R27, R28, P0 ;  /* 0x0000001c1bc77207 */ /* 0x000fe40000000000 */
[----:B------:R-:W-:Y:S01]  /*1bc40*/  SEL R192, R34, R52, P0 ;  /* 0x0000003422c07207 */ /* 0x000fe20000000000 */
[----:B------:R-:W-:Y:S01]  /*1bc50*/  SHFL.IDX PT, R61, R61, R0, 0x1c1f ;  /* 0x001c1f003d3d7589 */ /* 0x000fe200000e0000 */
[----:B------:R-:W-:Y:S02]  /*1bc60*/  SEL R193, R52, R34, P0 ;  /* 0x0000002234c17207 */ /* 0x000fe40000000000 */
[----:B------:R-:W-:Y:S01]  /*1bc70*/  SEL R190, R25, R56, P0 ;  /* 0x0000003819be7207 */ /* 0x000fe20000000000 */
[----:B------:R-:W0:Y:S01]  /*1bc80*/  SHFL.IDX PT, R136, R136, R2, 0x1c1f ;  /* 0x001c1f0288887589 */ /* 0x000e2200000e0000 */
[----:B------:R-:W-:-:S02]  /*1bc90*/  SEL R191, R56, R25, P0 ;  /* 0x0000001938bf7207 */ /* 0x000fc40000000000 */
[----:B------:R-:W-:Y:S01]  /*1bca0*/  SEL R188, R33, R60, P0 ;  /* 0x0000003c21bc7207 */ /* 0x000fe20000000000 */
[----:B------:R-:W-:Y:S01]  /*1bcb0*/  SHFL.IDX PT, R65, R65, R0, 0x1c1f ;  /* 0x001c1f0041417589 */ /* 0x000fe200000e0000 */
[----:B------:R-:W-:Y:S02]  /*1bcc0*/  SEL R189, R60, R33, P0 ;  /* 0x000000213cbd7207 */ /* 0x000fe40000000000 */
[----:B------:R-:W-:Y:S01]  /*1bcd0*/  SEL R187, R24, R64, P0 ;  /* 0x0000004018bb7207 */ /* 0x000fe20000000000 */
[----:B------:R-:W0:Y:S01]  /*1bce0*/  SHFL.IDX PT, R140, R140, R2, 0x1c1f ;  /* 0x001c1f028c8c7589 */ /* 0x000e2200000e0000 */
[----:B------:R-:W-:Y:S02]  /*1bcf0*/  SEL R186, R64, R24, P0 ;  /* 0x0000001840ba7207 */ /* 0x000fe40000000000 */
[----:B-1----:R-:W-:Y:S01]  /*1bd00*/  SEL R185, R31, R68, P0 ;  /* 0x000000441fb97207 */ /* 0x002fe20000000000 */
[----:B------:R-:W-:Y:S01]  /*1bd10*/  SHFL.IDX PT, R69, R69, R0, 0x1c1f ;  /* 0x001c1f0045457589 */ /* 0x000fe200000e0000 */
[----:B------:R-:W-:-:S02]  /*1bd20*/  SEL R184, R68, R31, P0 ;  /* 0x0000001f44b87207 */ /* 0x000fc40000000000 */
[----:B--2---:R-:W-:Y:S01]  /*1bd30*/  SEL R183, R30, R72, P0 ;  /* 0x000000481eb77207 */ /* 0x004fe20000000000 */
[----:B------:R-:W1:Y:S01]  /*1bd40*/  SHFL.IDX PT, R144, R144, R2, 0x1c1f ;  /* 0x001c1f0290907589 */ /* 0x000e6200000e0000 */
[----:B------:R-:W-:Y:S02]  /*1bd50*/  SEL R182, R72, R30, P0 ;  /* 0x0000001e48b67207 */ /* 0x000fe40000000000 */
[----:B---3--:R-:W-:Y:S01]  /*1bd60*/  SEL R181, R35, R76, P0 ;  /* 0x0000004c23b57207 */ /* 0x008fe20000000000 */
[----:B------:R-:W-:Y:S01]  /*1bd70*/  SHFL.IDX PT, R73, R73, R0, 0x1c1f ;  /* 0x001c1f0049497589 */ /* 0x000fe200000e0000 */
[----:B------:R-:W-:Y:S02]  /*1bd80*/  SEL R180, R76, R35, P0 ;  /* 0x000000234cb47207 */ /* 0x000fe40000000000 */
[----:B----4-:R-:W-:Y:S01]  /*1bd90*/  SEL R179, R37, R80, P0 ;  /* 0x0000005025b37207 */ /* 0x010fe20000000000 */
[----:B------:R-:W2:Y:S01]  /*1bda0*/  SHFL.IDX PT, R148, R148, R2, 0x1c1f ;  /* 0x001c1f0294947589 */ /* 0x000ea200000e0000 */
[----:B------:R-:W-:-:S02]  /*1bdb0*/  SEL R178, R80, R37, P0 ;  /* 0x0000002550b27207 */ /* 0x000fc40000000000 */
[----:B------:R-:W-:Y:S01]  /*1bdc0*/  SEL R100, R100, R46, P0 ;  /* 0x0000002e64647207 */ /* 0x000fe20000000000 */
[----:B------:R-:W-:Y:S01]  /*1bdd0*/  SHFL.IDX PT, R77, R77, R0, 0x1c1f ;  /* 0x001c1f004d4d7589 */ /* 0x000fe200000e0000 */
[----:B------:R-:W-:Y:S02]  /*1bde0*/  SEL R112, R112, R50, P0 ;  /* 0x0000003270707207 */ /* 0x000fe40000000000 */
[----:B------:R-:W-:Y:S01]  /*1bdf0*/  SEL R116, R116, R51, P0 ;  /* 0x0000003374747207 */ /* 0x000fe20000000000 */
[----:B------:R-:W3:Y:S01]  /*1be00*/  SHFL.IDX PT, R152, R152, R2, 0x1c1f ;  /* 0x001c1f0298987589 */ /* 0x000ee200000e0000 */
        /* <DEDUP_REMOVED lines=10> */
[----:B0-----:R-:W-:Y:S01]  /*1beb0*/  SEL R6, R57, R132, P0 ;  /* 0x0000008439067207 */ /* 0x001fe20000000000 */
[----:B------:R-:W0:Y:S01]  /*1bec0*/  SHFL.IDX PT, R154, R154, R2, 0x1c1f ;  /* 0x001c1f029a9a7589 */ /* 0x000e2200000e0000 */
[----:B------:R-:W-:-:S02]  /*1bed0*/  SEL R7, R61, R136, P0 ;  /* 0x000000883d077207 */ /* 0x000fc40000000000 */
[----:B------:R-:W-:Y:S01]  /*1bee0*/  SEL R8, R65, R140, P0 ;  /* 0x0000008c41087207 */ /* 0x000fe20000000000 */
[----:B------:R-:W-:Y:S01]  /*1bef0*/  SHFL.IDX PT, R89, R89, R0, 0x1c1f ;  /* 0x001c1f0059597589 */ /* 0x000fe200000e0000 */
[----:B-1----:R-:W-:Y:S02]  /*1bf00*/  SEL R9, R69, R144, P0 ;  /* 0x0000009045097207 */ /* 0x002fe40000000000 */
[----:B--2---:R-:W-:Y:S01]  /*1bf10*/  SEL R10, R73, R148, P0 ;  /* 0x00000094490a7207 */ /* 0x004fe20000000000 */
[----:B------:R-:W1:Y:S01]  /*1bf20*/  SHFL.IDX PT, R155, R155, R2, 0x1c1f ;  /* 0x001c1f029b9b7589 */ /* 0x000e6200000e0000 */
[----:B---3--:R-:W-:Y:S02]  /*1bf30*/  SEL R24, R77, R152, P0 ;  /* 0x000000984d187207 */ /* 0x008fe40000000000 */
[----:B------:R-:W-:Y:S01]  /*1bf40*/  SEL R64, R114, R111, P0 ;  /* 0x0000006f72407207 */ /* 0x000fe20000000000 */
[----:B------:R-:W-:Y:S01]  /*1bf50*/  SHFL.IDX PT, R92, R92, R0, 0x1c1f ;  /* 0x001c1f005c5c7589 */ /* 0x000fe200000e0000 */
[----:B------:R-:W-:-:S02]  /*1bf60*/  SEL R72, R121, R119, P0 ;  /* 0x0000007779487207 */ /* 0x000fc40000000000 */
[----:B------:R-:W-:Y:S01]  /*1bf70*/  SEL R76, R123, R127, P0 ;  /* 0x0000007f7b4c7207 */ /* 0x000fe20000000000 */
[----:B------:R-:W2:Y:S01]  /*1bf80*/  SHFL.IDX PT, R32, R156, R2, 0x1c1f ;  /* 0x001c1f029c207589 */ /* 0x000ea200000e0000 */
[----:B----4-:R-:W-:Y:S02]  /*1bf90*/  SEL R25, R81, R146, P0 ;  /* 0x0000009251197207 */ /* 0x010fe40000000000 */
[----:B------:R-:W-:Y:S01]  /*1bfa0*/  SEL R54, R124, R54, P0 ;  /* 0x000000367c367207 */ /* 0x000fe20000000000 */
[----:B------:R-:W-:Y:S01]  /*1bfb0*/  SHFL.IDX PT, R94, R94, R0, 0x1c1f ;  /* 0x001c1f005e5e7589 */ /* 0x000fe200000e0000 */
[----:B------:R-:W-:Y:S02]  /*1bfc0*/  SEL R55, R128, R55, P0 ;  /* 0x0000003780377207 */ /* 0x000fe40000000000 */
[----:B------:R-:W-:Y:S01]  /*1bfd0*/  SEL R57, R132, R57, P0 ;  /* 0x0000003984397207 */ /* 0x000fe20000000000 */
[----:B------:R-:W3:Y:S01]  /*1bfe0*/  SHFL.IDX PT, R157, R157, R2, 0x1c1f ;  /* 0x001c1f029d9d7589 */ /* 0x000ee200000e0000 */
[----:B0-----:R-:W-:-:S02]  /*1bff0*/  SEL R26, R85, R154, P0 ;  /* 0x0000009a551a7207 */ /* 0x001fc40000000000 */
[----:B------:R-:W-:Y:S01]  /*1c000*/  SEL R61, R136, R61, P0 ;  /* 0x0000003d883d7207 */ /* 0x000fe20000000000 */
[----:B------:R-:W-:Y:S01]  /*1c010*/  SHFL.IDX PT, R97, R97, R0, 0x1c1f ;  /* 0x001c1f0061617589 */ /* 0x000fe200000e0000 */
[----:B------:R-:W-:Y:S02]  /*1c020*/  SEL R65, R140, R65, P0 ;  /* 0x000000418c417207 */ /* 0x000fe40000000000 */
[----:B------:R-:W-:Y:S01]  /*1c030*/  SEL R69, R144, R69, P0 ;  /* 0x0000004590457207 */ /* 0x000fe20000000000 */
[----:B------:R-:W0:Y:S01]  /*1c040*/  SHFL.IDX PT, R158, R158, R2, 0x1c1f ;  /* 0x001c1f029e9e7589 */ /* 0x000e2200000e0000 */
[----:B-1----:R-:W-:Y:S02]  /*1c050*/  SEL R27, R89, R155, P0 ;  /* 0x0000009b591b7207 */ /* 0x002fe40000000000 */
[----:B------:R-:W-:Y:S01]  /*1c060*/  SEL R73, R148, R73, P0 ;  /* 0x0000004994497207 */ /* 0x000fe20000000000 */
[----:B------:R-:W-:Y:S01]  /*1c070*/  SHFL.IDX PT, R101, R101, R0, 0x1c1f ;  /* 0x001c1f0065657589 */ /* 0x000fe200000e0000 */
[----:B------:R-:W-:-:S02]  /*1c080*/  SEL R77, R152, R77, P0 ;  /* 0x0000004d984d7207 */ /* 0x000fc40000000000 */
[----:B------:R-:W-:Y:S01]  /*1c090*/  SEL R81, R146, R81, P0 ;  /* 0x0000005192517207 */ /* 0x000fe20000000000 */
[----:B------:R-:W1:Y:S01]  /*1c0a0*/  SHFL.IDX PT, R159, R159, R2, 0x1c1f ;  /* 0x001c1f029f9f7589 */ /* 0x000e6200000e0000 */
[----:B--2---:R-:W-:Y:S02]  /*1c0b0*/  SEL R36, R92, R32, P0 ;  /* 0x000000205c247207 */ /* 0x004fe40000000000 */
[----:B------:R-:W-:Y:S01]  /*1c0c0*/  SEL R85, R154, R85, P0 ;  /* 0x000000559a557207 */ /* 0x000fe20000000000 */
[----:B------:R-:W2:Y:S01]  /*1c0d0*/  SHFL.IDX PT, R59, R59, R2, 0x1c1f ;  /* 0x001c1f023b3b7589 */ /* 0x000ea200000e0000 */
[----:B------:R-:W-:Y:S02]  /*1c0e0*/  SEL R89, R155, R89, P0 ;  /* 0x000000599b597207 */ /* 0x000fe40000000000 */
[----:B------:R-:W-:Y:S01]  /*1c0f0*/  SEL R92, R32, R92, P0 ;  /* 0x0000005c205c7207 */ /* 0x000fe20000000000 */
[----:B------:R-:W-:Y:S01]  /*1c100*/  SHFL.IDX PT, R113, R62, R0, 0x1c1f ;  /* 0x001c1f003e717589 */ /* 0x000fe200000e0000 */
[----:B---3--:R-:W-:-:S02]  /*1c110*/  SEL R37, R94, R157, P0 ;  /* 0x0000009d5e257207 */ /* 0x008fc40000000000 */
[----:B------:R-:W-:Y:S01]  /*1c120*/  SEL R94, R157, R94, P0 ;  /* 0x0000005e9d5e7207 */ /* 0x000fe20000000000 */
[----:B------:R-:W3:Y:S01]  /*1c130*/  SHFL.IDX PT, R109, R109, R2, 0x1c1f ;  /* 0x001c1f026d6d7589 */ /* 0x000ee200000e0000 */
[----:B------:R-:W-:Y:S02]  /*1c140*/  SEL R111, R111, R114, P0 ;  /* 0x000000726f6f7207 */ /* 0x000fe40000000000 */
[----:B------:R-:W-:Y:S01]  /*1c150*/  SEL R119, R119, R121, P0 ;  /* 0x0000007977777207 */ /* 0x000fe20000000000 */
[----:B------:R-:W-:Y:S01]  /*1c160*/  SHFL.IDX PT, R117, R66, R0, 0x1c1f ;  /* 0x001c1f0042757589 */ /* 0x000fe200000e0000 */
[----:B0-----:R-:W-:Y:S02]  /*1c170*/  SEL R38, R97, R158, P0 ;  /* 0x0000009e61267207 */ /* 0x001fe40000000000 */
[----:B------:R-:W-:Y:S01]  /*1c180*/  SEL R97, R158, R97, P0 ;  /* 0x000000619e617207 */ /* 0x000fe20000000000 */
[----:B------:R-:W0:Y:S01]  /*1c190*/  SHFL.IDX PT, R70, R70, R2, 0x1c1f ;  /* 0x001c1f0246467589 */ /* 0x000e2200000e0000 */
[----:B------:R-:W-:-:S03]  /*1c1a0*/  SEL R123, R127, R123, P0 ;  /* 0x0000007b7f7b7207 */ /* 0x000fc60000000000 */
[----:B------:R-:W-:Y:S01]  /*1c1b0*/  SHFL.IDX PT, R79, R79, R0, 0x1c1f ;  /* 0x001c1f004f4f7589 */ /* 0x000fe200000e0000 */
[----:B-1----:R-:W-:Y:S02]  /*1c1c0*/  SEL R39, R101, R159, P0 ;  /* 0x0000009f65277207 */ /* 0x002fe40000000000 */
[----:B------:R-:W-:Y:S01]  /*1c1d0*/  SEL R101, R159, R101, P0 ;  /* 0x000000659f657207 */ /* 0x000fe20000000000 */
[----:B------:R-:W1:Y:S01]  /*1c1e0*/  SHFL.IDX PT, R86, R86, R2, 0x1c1f ;  /* 0x001c1f0256567589 */ /* 0x000e6200000e0000 */
[----:B--2---:R-:W-:Y:S02]  /*1c1f0*/  SEL R40, R105, R59, P0 ;  /* 0x0000003b69287207 */ /* 0x004fe40000000000 */
[----:B------:R-:W-:Y:S01]  /*1c200*/  SEL R59, R59, R105, P0 ;  /* 0x000000693b3b7207 */ /* 0x000fe20000000000 */
[----:B------:R-:W-:Y:S04]  /*1c210*/  SHFL.IDX PT, R83, R83, R0, 0x1c1f ;  /* 0x001c1f0053537589 */ /* 0x000fe800000e0000 */
[----:B------:R-:W2:Y:S01]  /*1c220*/  SHFL.IDX PT, R90, R90, R2, 0x1c1f ;  /* 0x001c1f025a5a7589 */ /* 0x000ea200000e0000 */
[----:B---3--:R-:W-:-:S02]  /*1c230*/  SEL R45, R113, R109, P0 ;  /* 0x0000006d712d7207 */ /* 0x008fc40000000000 */
[----:B------:R-:W-:Y:S01]  /*1c240*/  SEL R109, R109, R113, P0 ;  /* 0x000000716d6d7207 */ /* 0x000fe20000000000 */
[----:B------:R-:W-:Y:S04]  /*1c250*/  SHFL.IDX PT, R87, R87, R0, 0x1c1f ;  /* 0x001c1f0057577589 */ /* 0x000fe800000e0000 */
[----:B------:R-:W3:Y:S01]  /*1c260*/  SHFL.IDX PT, R95, R95, R2, 0x1c1f ;  /* 0x001c1f025f5f7589 */ /* 0x000ee200000e0000 */
[----:B0-----:R-:W-:Y:S02]  /*1c270*/  SEL R46, R117, R70, P0 ;  /* 0x00000046752e7207 */ /* 0x001fe40000000000 */
[----:B------:R-:W-:Y:S01]  /*1c280*/  SEL R70, R70, R117, P0 ;  /* 0x0000007546467207 */ /* 0x000fe20000000000 */
[----:B------:R-:W0:Y:S04]  /*1c290*/  SHFL.IDX PT, R99, R99, R2, 0x1c1f ;  /* 0x001c1f0263637589 */ /* 0x000e2800000e0000 */
[----:B------:R-:W-:Y:S01]  /*1c2a0*/  SHFL.IDX PT, R91, R91, R0, 0x1c1f ;  /* 0x001c1f005b5b7589 */ /* 0x000fe200000e0000 */
[----:B-1----:R-:W-:-:S02]  /*1c2b0*/  SEL R50, R79, R86, P0 ;  /* 0x000000564f327207 */ /* 0x002fc40000000000 */
[----:B------:R-:W-:Y:S01]  /*1c2c0*/  SEL R79, R86, R79, P0 ;  /* 0x0000004f564f7207 */ /* 0x000fe20000000000 */
[----:B------:R-:W1:Y:S04]  /*1c2d0*/  SHFL.IDX PT, R102, R102, R2, 0x1c1f ;  /* 0x001c1f0266667589 */ /* 0x000e6800000e0000 */
[----:B------:R-:W4:Y:S01]  /*1c2e0*/  SHFL.IDX PT, R106, R106, R2, 0x1c1f ;  /* 0x001c1f026a6a7589 */ /* 0x000f2200000e0000 */
[----:B--2---:R-:W-:Y:S02]  /*1c2f0*/  SEL R51, R83, R90, P0 ;  /* 0x0000005a53337207 */ /* 0x004fe40000000000 */
[----:B------:R-:W-:Y:S01]  /*1c300*/  SEL R83, R90, R83, P0 ;  /* 0x000000535a537207 */ /* 0x000fe20000000000 */
[----:B------:R-:W2:Y:S04]  /*1c310*/  SHFL.IDX PT, R110, R110, R2, 0x1c1f ;  /* 0x001c1f026e6e7589 */ /* 0x000ea800000e0000 */
[----:B------:R-:W2:Y:S01]  /*1c320*/  SHFL.IDX PT, R118, R118, R2, 0x1c1f ;  /* 0x001c1f0276767589 */ /* 0x000ea200000e0000 */
[----:B---3--:R-:W-:-:S02]  /*1c330*/  SEL R52, R87, R95, P0 ;  /* 0x0000005f57347207 */ /* 0x008fc40000000000 */
[----:B------:R-:W-:Y:S01]  /*1c340*/  SEL R87, R95, R87, P0 ;  /* 0x000000575f577207 */ /* 0x000fe20000000000 */
[----:B------:R-:W3:Y:S01]  /*1c350*/  SHFL.IDX PT, R126, R126, R2, 0x1c1f ;  /* 0x001c1f027e7e7589 */ /* 0x000ee200000e0000 */
[----:B0-----:R-:W-:Y:S02]  /*1c360*/  SEL R53, R103, R99, P0 ;  /* 0x0000006367357207 */ /* 0x001fe40000000000 */
[----:B------:R-:W-:Y:S01]  /*1c370*/  SEL R99, R99, R103, P0 ;  /* 0x0000006763637207 */ /* 0x000fe20000000000 */
[----:B------:R-:W0:Y:S04]  /*1c380*/  SHFL.IDX PT, R134, R134, R2, 0x1c1f ;  /* 0x001c1f0286867589 */ /* 0x000e2800000e0000 */
[----:B------:R-:W-:Y:S01]  /*1c390*/  SHFL.IDX PT, R131, R135, R0, 0x1c1f ;  /* 0x001c1f0087837589 */ /* 0x000fe200000e0000 */
[----:B-1----:R-:W-:-:S02]  /*1c3a0*/  SEL R56, R91, R102, P0 ;  /* 0x000000665b387207 */ /* 0x002fc40000000000 */
[----:B------:R-:W-:Y:S01]  /*1c3b0*/  SEL R91, R102, R91, P0 ;  /* 0x0000005b665b7207 */ /* 0x000fe20000000000 */
[----:B------:R-:W1:Y:S01]  /*1c3c0*/  SHFL.IDX PT, R129, R138, R2, 0x1c1f ;  /* 0x001c1f028a817589 */ /* 0x000e6200000e0000 */
[----:B----4-:R-:W-:Y:S02]  /*1c3d0*/  SEL R60, R107, R106, P0 ;  /* 0x0000006a6b3c7207 */ /* 0x010fe40000000000 */
[----:B------:R-:W-:Y:S01]  /*1c3e0*/  SEL R106, R106, R107, P0 ;  /* 0x0000006b6a6a7207 */ /* 0x000fe20000000000 */
[----:B------:R-:W-:Y:S01]  /*1c3f0*/  SHFL.IDX PT, R133, R133, R0, 0x1c1f ;  /* 0x001c1f0085857589 */ /* 0x000fe200000e0000 */
[----:B--2---:R-:W-:Y:S02]  /*1c400*/  SEL R63, R98, R110, P0 ;  /* 0x0000006e623f7207 */ /* 0x004fe40000000000 */
[----:B------:R-:W-:Y:S01]  /*1c410*/  SEL R98, R110, R98, P0 ;  /* 0x000000626e627207 */ /* 0x000fe20000000000 */
[----:B------:R-:W2:Y:S01]  /*1c420*/  SHFL.IDX PT, R130, R142, R2, 0x1c1f ;  /* 0x001c1f028e827589 */ /* 0x000ea200000e0000 */
[----:B------:R-:W-:-:S02]  /*1c430*/  SEL R68, R115, R118, P0 ;  /* 0x0000007673447207 */ /* 0x000fc40000000000 */
[----:B------:R-:W-:Y:S01]  /*1c440*/  SEL R115, R118, R115, P0 ;  /* 0x0000007376737207 */ /* 0x000fe20000000000 */
[----:B------:R-:W4:Y:S01]  /*1c450*/  SHFL.IDX PT, R62, R208, R0, 0x1c1f ;  /* 0x001c1f00d03e7589 */ /* 0x000f2200000e0000 */
[----:B---3--:R-:W-:Y:S02]  /*1c460*/  SEL R74, R122, R126, P0 ;  /* 0x0000007e7a4a7207 */ /* 0x008fe40000000000 */
[----:B------:R-:W-:Y:S01]  /*1c470*/  SEL R122, R126, R122, P0 ;  /* 0x0000007a7e7a7207 */ /* 0x000fe20000000000 */
[----:B------:R-:W3:Y:S01]  /*1c480*/  SHFL.IDX PT, R66, R137, R0, 0x1c1f ;  /* 0x001c1f0089427589 */ /* 0x000ee200000e0000 */
[----:B0-----:R-:W-:Y:S02]  /*1c490*/  SEL R78, R125, R134, P0 ;  /* 0x000000867d4e7207 */ /* 0x001fe40000000000 */
[----:B------:R-:W-:Y:S01]  /*1c4a0*/  SEL R125, R134, R125, P0 ;  /* 0x0000007d867d7207 */ /* 0x000fe20000000000 */
[----:B------:R-:W0:Y:S01]  /*1c4b0*/  SHFL.IDX PT, R11, R209, R2, 0x1c1f ;  /* 0x001c1f02d10b7589 */ /* 0x000e2200000e0000 */
[----:B-1----:R-:W-:-:S03]  /*1c4c0*/  SEL R80, R131, R129, P0 ;  /* 0x0000008183507207 */ /* 0x002fc60000000000 */
[----:B------:R1:W0:Y:S01]  /*1c4d0*/  SHFL.IDX PT, R0, R150, R2, 0x1c1f ;  /* 0x001c1f0296007589 */ /* 0x00022200000e0000 */
[----:B------:R-:W-:Y:S02]  /*1c4e0*/  SEL R129, R129, R131, P0 ;  /* 0x0000008381817207 */ /* 0x000fe40000000000 */
[----:B--2---:R-:W-:Y:S02]  /*1c4f0*/  SEL R82, R133, R130, P0 ;  /* 0x0000008285527207 */ /* 0x004fe40000000000 */
[----:B------:R-:W-:Y:S01]  /*1c500*/  SEL R130, R130, R133, P0 ;  /* 0x0000008582827207 */ /* 0x000fe20000000000 */
[----:B-1--4-:R-:W-:-:S07]  /*1c510*/  IMAD.MOV.U32 R2, RZ, RZ, RZ ;  /* 0x000000ffff027224 */ /* 0x012fce00078e00ff */
.L_x_1028:
[----:B------:R-:W2:Y:S01]  /*1c520*/  LDL.LU R86, [R1+0x8] ;  /* 0x0000080001567983 */ /* 0x000ea20000300800 */
[----:B------:R-:W-:Y:S05]  /*1c530*/  WARPSYNC.ALL ;  /* 0x0000000000007948 */ /* 0x000fea0003800000 */
[----:B------:R-:W4:Y:S01]  /*1c540*/  LDL.LU R105, [R1+0x9c] ;  /* 0x00009c0001697983 */ /* 0x000f220000300800 */
[----:B------:R-:W-:Y:S01]  /*1c550*/  F2FP.BF16.F32.PACK_AB R12, R204, R206 ;  /* 0x000000cecc0c723e */ /* 0x000fe200000010ff */
[----:B------:R-:W-:Y:S01]  /*1c560*/  ULDC.64 UR4, c[0x0][0xc00] ;  /* 0x0003000000047ab9 */ /* 0x000fe20000000a00 */
[----:B------:R-:W-:Y:S01]  /*1c570*/  F2FP.BF16.F32.PACK_AB R13, R25, R24 ;  /* 0x00000018190d723e */ /* 0x000fe200000010ff */
[----:B------:R-:W3:Y:S01]  /*1c580*/  LDL.LU R103, [R1+0xa4] ;  /* 0x0000a40001677983 */ /* 0x000ee20000300800 */
[----:B------:R-:W-:Y:S01]  /*1c590*/  F2FP.BF16.F32.PACK_AB R14, R205, R207 ;  /* 0x000000cfcd0e723e */ /* 0x000fe200000010ff */
[----:B------:R-:W-:Y:S01]  /*1c5a0*/  ULDC.64 UR6, c[0x0][0xc08] ;  /* 0x0003020000067ab9 */ /* 0x000fe20000000a00 */
[----:B------:R-:W-:Y:S01]  /*1c5b0*/  F2FP.BF16.F32.PACK_AB R15, R81, R77 ;  /* 0x0000004d510f723e */ /* 0x000fe200000010ff */
[----:B------:R-:W3:Y:S01]  /*1c5c0*/  LDL.LU R102, [R1+0xa8] ;  /* 0x0000a80001667983 */ /* 0x000ee20000300800 */
[----:B------:R-:W-:Y:S01]  /*1c5d0*/  F2FP.BF16.F32.PACK_AB R28, R200, R202 ;  /* 0x000000cac81c723e */ /* 0x000fe200000010ff */
[----:B------:R-:W1:Y:S02]  /*1c5e0*/  LDC R107, c[0x0][0xbe8] ;  /* 0x0002fa00ff6b7b82 */ /* 0x000e640000000800 */
[----:B------:R-:W3:Y:S04]  /*1c5f0*/  LDL.LU R95, [R1+0xac] ;  /* 0x0000ac00015f7983 */ /* 0x000ee80000300800 */
[----:B------:R-:W3:Y:S01]  /*1c600*/  LDL.LU R90, [R1+0xbc] ;  /* 0x0000bc00015a7983 */ /* 0x000ee20000300800 */
[----:B------:R-:W-:-:S02]  /*1c610*/  F2FP.BF16.F32.PACK_AB R29, R27, R26 ;  /* 0x0000001a1b1d723e */ /* 0x000fc400000010ff */
[----:B------:R-:W-:Y:S01]  /*1c620*/  F2FP.BF16.F32.PACK_AB R30, R201, R203 ;  /* 0x000000cbc91e723e */ /* 0x000fe200000010ff */
[----:B------:R-:W-:Y:S01]  /*1c630*/  BAR.SYNC.DEFER_BLOCKING 0x1, 0x100 ;  /* 0x0044000000007b1d */ /* 0x000fe20000010000 */
[----:B------:R-:W-:Y:S02]  /*1c640*/  F2FP.BF16.F32.PACK_AB R31, R89, R85 ;  /* 0x00000055591f723e */ /* 0x000fe400000010ff */
[----:B------:R-:W-:Y:S02]  /*1c650*/  F2FP.BF16.F32.PACK_AB R32, R196, R198 ;  /* 0x000000c6c420723e */ /* 0x000fe400000010ff */
[----:B------:R-:W-:Y:S02]  /*1c660*/  F2FP.BF16.F32.PACK_AB R33, R37, R36 ;  /* 0x000000242521723e */ /* 0x000fe400000010ff */
[----:B------:R-:W-:Y:S02]  /*1c670*/  F2FP.BF16.F32.PACK_AB R34, R197, R199 ;  /* 0x000000c7c522723e */ /* 0x000fe400000010ff */
[----:B------:R-:W-:Y:S01]  /*1c680*/  F2FP.BF16.F32.PACK_AB R35, R94, R92 ;  /* 0x0000005c5e23723e */ /* 0x000fe200000010ff */
[----:B------:R0:W-:Y:S04]  /*1c690*/  STSM.16.M88.4 [R210], R12 ;  /* 0x0000000cd2007844 */ /* 0x0001e80000000200 */
[----:B------:R0:W-:Y:S04]  /*1c6a0*/  STSM.16.M88.4 [R211], R28 ;  /* 0x0000001cd3007844 */ /* 0x0001e80000000200 */
[----:B------:R1:W-:Y:S01]  /*1c6b0*/  STSM.16.M88.4 [R212], R32 ;  /* 0x00000020d4007844 */ /* 0x0003e20000000200 */
[----:B0-----:R-:W-:-:S02]  /*1c6c0*/  F2FP.BF16.F32.PACK_AB R12, R192, R194 ;  /* 0x000000c2c00c723e */ /* 0x001fc400000010ff */
[----:B------:R-:W-:Y:S02]  /*1c6d0*/  F2FP.BF16.F32.PACK_AB R13, R39, R38 ;  /* 0x00000026270d723e */ /* 0x000fe400000010ff */
[----:B------:R-:W-:Y:S02]  /*1c6e0*/  F2FP.BF16.F32.PACK_AB R14, R193, R195 ;  /* 0x000000c3c10e723e */ /* 0x000fe400000010ff */
[----:B------:R-:W-:Y:S02]  /*1c6f0*/  F2FP.BF16.F32.PACK_AB R15, R101, R97 ;  /* 0x00000061650f723e */ /* 0x000fe400000010ff */
[----:B------:R-:W-:Y:S02]  /*1c700*/  F2FP.BF16.F32.PACK_AB R28, R188, R190 ;  /* 0x000000bebc1c723e */ /* 0x000fe400000010ff */
[----:B------:R-:W-:Y:S01]  /*1c710*/  F2FP.BF16.F32.PACK_AB R29, R44, R40 ;  /* 0x000000282c1d723e */ /* 0x000fe200000010ff */
[----:B------:R0:W-:Y:S01]  /*1c720*/  STSM.16.M88.4 [R213], R12 ;  /* 0x0000000cd5007844 */ /* 0x0001e20000000200 */
[----:B------:R-:W-:-:S02]  /*1c730*/  F2FP.BF16.F32.PACK_AB R30, R189, R191 ;  /* 0x000000bfbd1e723e */ /* 0x000fc400000010ff */
[----:B------:R-:W-:Y:S02]  /*1c740*/  F2FP.BF16.F32.PACK_AB R31, R58, R59 ;  /* 0x0000003b3a1f723e */ /* 0x000fe400000010ff */
[----:B-1----:R-:W-:Y:S02]  /*1c750*/  F2FP.BF16.F32.PACK_AB R32, R185, R187 ;  /* 0x000000bbb920723e */ /* 0x002fe400000010ff */
[----:B------:R-:W-:Y:S01]  /*1c760*/  F2FP.BF16.F32.PACK_AB R33, R46, R45 ;  /* 0x0000002d2e21723e */ /* 0x000fe200000010ff */
[----:B------:R1:W-:Y:S01]  /*1c770*/  STSM.16.M88.4 [R214], R28 ;  /* 0x0000001cd6007844 */ /* 0x0003e20000000200 */
[----:B------:R-:W-:Y:S02]  /*1c780*/  F2FP.BF16.F32.PACK_AB R34, R184, R186 ;  /* 0x000000bab822723e */ /* 0x000fe400000010ff */
[----:B------:R-:W-:Y:S02]  /*1c790*/  F2FP.BF16.F32.PACK_AB R35, R70, R109 ;  /* 0x0000006d4623723e */ /* 0x000fe400000010ff */
[----:B0-----:R-:W-:-:S03]  /*1c7a0*/  F2FP.BF16.F32.PACK_AB R12, R181, R183 ;  /* 0x000000b7b50c723e */ /* 0x001fc600000010ff */
[----:B------:R0:W-:Y:S01]  /*1c7b0*/  STSM.16.M88.4 [R215], R32 ;  /* 0x00000020d7007844 */ /* 0x0001e20000000200 */
[----:B------:R-:W-:Y:S02]  /*1c7c0*/  F2FP.BF16.F32.PACK_AB R13, R48, R47 ;  /* 0x0000002f300d723e */ /* 0x000fe400000010ff */
[----:B------:R-:W-:Y:S02]  /*1c7d0*/  F2FP.BF16.F32.PACK_AB R14, R180, R182 ;  /* 0x000000b6b40e723e */ /* 0x000fe400000010ff */
[----:B------:R-:W-:Y:S02]  /*1c7e0*/  F2FP.BF16.F32.PACK_AB R15, R71, R67 ;  /* 0x00000043470f723e */ /* 0x000fe400000010ff */
[----:B-1----:R-:W-:Y:S02]  /*1c7f0*/  F2FP.BF16.F32.PACK_AB R28, R177, R179 ;  /* 0x000000b3b11c723e */ /* 0x002fe400000010ff */
[----:B------:R-:W-:Y:S02]  /*1c800*/  F2FP.BF16.F32.PACK_AB R29, R50, R49 ;  /* 0x00000031321d723e */ /* 0x000fe400000010ff */
[----:B------:R-:W-:-:S02]  /*1c810*/  F2FP.BF16.F32.PACK_AB R30, R176, R178 ;  /* 0x000000b2b01e723e */ /* 0x000fc400000010ff */
[----:B------:R-:W-:Y:S02]  /*1c820*/  F2FP.BF16.F32.PACK_AB R31, R79, R75 ;  /* 0x0000004b4f1f723e */ /* 0x000fe400000010ff */
[----:B0-----:R-:W-:Y:S02]  /*1c830*/  F2FP.BF16.F32.PACK_AB R32, R173, R175 ;  /* 0x000000afad20723e */ /* 0x001fe400000010ff */
[----:B------:R-:W-:Y:S02]  /*1c840*/  F2FP.BF16.F32.PACK_AB R33, R52, R51 ;  /* 0x000000333421723e */ /* 0x000fe400000010ff */
[----:B------:R-:W-:Y:S02]  /*1c850*/  F2FP.BF16.F32.PACK_AB R34, R172, R174 ;  /* 0x000000aeac22723e */ /* 0x000fe400000010ff */
[----:B------:R-:W-:Y:S01]  /*1c860*/  F2FP.BF16.F32.PACK_AB R35, R87, R83 ;  /* 0x000000535723723e */ /* 0x000fe200000010ff */
[----:B--2---:R0:W-:Y:S04]  /*1c870*/  STSM.16.M88.4 [R86], R12 ;  /* 0x0000000c56007844 */ /* 0x0041e80000000200 */
[----:B0-----:R-:W2:Y:S04]  /*1c880*/  LDL.LU R86, [R1+0xc8] ;  /* 0x0000c80001567983 */ /* 0x001ea80000300800 */
[----:B----4-:R0:W-:Y:S01]  /*1c890*/  STSM.16.M88.4 [R105], R28 ;  /* 0x0000001c69007844 */ /* 0x0101e20000000200 */
[----:B------:R-:W-:-:S02]  /*1c8a0*/  F2FP.BF16.F32.PACK_AB R12, R147, R171 ;  /* 0x000000ab930c723e */ /* 0x000fc400000010ff */
[----:B------:R-:W-:Y:S02]  /*1c8b0*/  F2FP.BF16.F32.PACK_AB R13, R56, R53 ;  /* 0x00000035380d723e */ /* 0x000fe400000010ff */
[----:B------:R-:W-:Y:S02]  /*1c8c0*/  F2FP.BF16.F32.PACK_AB R14, R100, R168 ;  /* 0x000000a8640e723e */ /* 0x000fe400000010ff */
[----:B------:R-:W-:Y:S01]  /*1c8d0*/  F2FP.BF16.F32.PACK_AB R15, R91, R99 ;  /* 0x000000635b0f723e */ /* 0x000fe200000010ff */
[----:B---3--:R1:W-:Y:S04]  /*1c8e0*/  STSM.16.M88.4 [R103], R32 ;  /* 0x0000002067007844 */ /* 0x0083e80000000200 */
[----:B0-----:R-:W3:Y:S04]  /*1c8f0*/  LDL.LU R105, [R1+0xe4] ;  /* 0x0000e40001697983 */ /* 0x001ee80000300800 */
[----:B------:R0:W-:Y:S04]  /*1c900*/  STSM.16.M88.4 [R102], R12 ;  /* 0x0000000c66007844 */ /* 0x0001e80000000200 */
[----:B-1----:R-:W4:Y:S01]  /*1c910*/  LDL.LU R103, [R1+0xec] ;  /* 0x0000ec0001677983 */ /* 0x002f220000300800 */
[----:B------:R-:W-:-:S02]  /*1c920*/  F2FP.BF16.F32.PACK_AB R28, R93, R96 ;  /* 0x000000605d1c723e */ /* 0x000fc400000010ff */
[----:B------:R-:W-:Y:S02]  /*1c930*/  F2FP.BF16.F32.PACK_AB R29, R63, R60 ;  /* 0x0000003c3f1d723e */ /* 0x000fe400000010ff */
[----:B------:R-:W-:Y:S02]  /*1c940*/  F2FP.BF16.F32.PACK_AB R30, R108, R104 ;  /* 0x000000686c1e723e */ /* 0x000fe400000010ff */
[----:B------:R-:W-:Y:S01]  /*1c950*/  F2FP.BF16.F32.PACK_AB R31, R98, R106 ;  /* 0x0000006a621f723e */ /* 0x000fe200000010ff */
[----:B0-----:R-:W4:Y:S01]  /*1c960*/  LDL.LU R102, [R1+0x104] ;  /* 0x0001040001667983 */ /* 0x001f220000300800 */
[----:B------:R-:W-:Y:S02]  /*1c970*/  F2FP.BF16.F32.PACK_AB R32, R84, R88 ;  /* 0x000000585420723e */ /* 0x000fe400000010ff */
[----:B------:R-:W-:Y:S01]  /*1c980*/  F2FP.BF16.F32.PACK_AB R33, R68, R64 ;  /* 0x000000404421723e */ /* 0x000fe200000010ff */
[----:B------:R0:W-:Y:S01]  /*1c990*/  STSM.16.M88.4 [R95], R28 ;  /* 0x0000001c5f007844 */ /* 0x0001e20000000200 */
[----:B------:R-:W-:-:S02]  /*1c9a0*/  F2FP.BF16.F32.PACK_AB R34, R116, R112 ;  /* 0x000000707422723e */ /* 0x000fc400000010ff */
[----:B------:R-:W-:-:S05]  /*1c9b0*/  F2FP.BF16.F32.PACK_AB R35, R115, R111 ;  /* 0x0000006f7323723e */ /* 0x000fca00000010ff */
[----:B------:R1:W-:Y:S04]  /*1c9c0*/  STSM.16.M88.4 [R90], R32 ;  /* 0x000000205a007844 */ /* 0x0003e80000000200 */
[----:B0-----:R-:W4:Y:S04]  /*1c9d0*/  LDL.LU R95, [R1+0x44] ;  /* 0x00004400015f7983 */ /* 0x001f280000300800 */
[----:B-1----:R-:W4:Y:S01]  /*1c9e0*/  LDL.LU R90, [R1+0x48] ;  /* 0x00004800015a7983 */ /* 0x002f220000300800 */
[----:B------:R-:W-:Y:S02]  /*1c9f0*/  F2FP.BF16.F32.PACK_AB R12, R4, R3 ;  /* 0x00000003040c723e */ /* 0x000fe400000010ff */
[----:B------:R-:W-:-:S02]  /*1ca00*/  F2FP.BF16.F32.PACK_AB R13, R74, R72 ;  /* 0x000000484a0d723e */ /* 0x000fc400000010ff */
[----:B------:R-:W-:Y:S02]  /*1ca10*/  F2FP.BF16.F32.PACK_AB R14, R54, R120 ;  /* 0x00000078360e723e */ /* 0x000fe400000010ff */
[----:B------:R-:W-:Y:S02]  /*1ca20*/  F2FP.BF16.F32.PACK_AB R15, R122, R119 ;  /* 0x000000777a0f723e */ /* 0x000fe400000010ff */
[----:B------:R-:W-:Y:S02]  /*1ca30*/  F2FP.BF16.F32.PACK_AB R28, R6, R5 ;  /* 0x00000005061c723e */ /* 0x000fe400000010ff */
[----:B------:R-:W-:Y:S02]  /*1ca40*/  F2FP.BF16.F32.PACK_AB R29, R78, R76 ;  /* 0x0000004c4e1d723e */ /* 0x000fe400000010ff */
[----:B------:R-:W-:Y:S02]  /*1ca50*/  F2FP.BF16.F32.PACK_AB R30, R57, R55 ;  /* 0x00000037391e723e */ /* 0x000fe400000010ff */
[----:B------:R-:W-:-:S02]  /*1ca60*/  F2FP.BF16.F32.PACK_AB R31, R125, R123 ;  /* 0x0000007b7d1f723e */ /* 0x000fc400000010ff */
[----:B------:R-:W-:Y:S02]  /*1ca70*/  F2FP.BF16.F32.PACK_AB R32, R8, R7 ;  /* 0x000000070820723e */ /* 0x000fe400000010ff */
[----:B------:R-:W-:Y:S02]  /*1ca80*/  F2FP.BF16.F32.PACK_AB R33, R82, R80 ;  /* 0x000000505221723e */ /* 0x000fe400000010ff */
[----:B------:R-:W-:Y:S02]  /*1ca90*/  F2FP.BF16.F32.PACK_AB R34, R65, R61 ;  /* 0x0000003d4122723e */ /* 0x000fe400000010ff */
[----:B------:R-:W-:Y:S01]  /*1caa0*/  F2FP.BF16.F32.PACK_AB R35, R130, R129 ;  /* 0x000000818223723e */ /* 0x000fe200000010ff */
[----:B--2---:R0:W-:Y:S04]  /*1cab0*/  STSM.16.M88.4 [R86], R12 ;  /* 0x0000000c56007844 */ /* 0x0041e80000000200 */
[----:B0-----:R-:W2:Y:S04]  /*1cac0*/  LDL.LU R86, [R1+0x3c] ;  /* 0x00003c0001567983 */ /* 0x001ea80000300800 */
[----:B---3--:R0:W-:Y:S01]  /*1cad0*/  STSM.16.M88.4 [R105], R28 ;  /* 0x0000001c69007844 */ /* 0x0081e20000000200 */
[----:B------:R-:W-:-:S02]  /*1cae0*/  F2FP.BF16.F32.PACK_AB R12, R10, R9 ;  /* 0x000000090a0c723e */ /* 0x000fc400000010ff */
[----:B------:R-:W-:Y:S01]  /*1caf0*/  F2FP.BF16.F32.PACK_AB R14, R73, R69 ;  /* 0x00000045490e723e */ /* 0x000fe200000010ff */
[----:B----4-:R-:W-:Y:S01]  /*1cb00*/  STSM.16.M88.4 [R103], R32 ;  /* 0x0000002067007844 */ /* 0x010fe20000000200 */
[----:B0-----:R-:W-:Y:S02]  /*1cb10*/  SEL R28, R62, R11, P0 ;  /* 0x0000000b3e1c7207 */ /* 0x001fe40000000000 */
[----:B------:R-:W-:Y:S02]  /*1cb20*/  SEL R30, R11, R62, P0 ;  /* 0x0000003e0b1e7207 */ /* 0x000fe40000000000 */
[----:B------:R-:W-:Y:S02]  /*1cb30*/  SEL R29, R66, R0, P0 ;  /* 0x00000000421d7207 */ /* 0x000fe40000000000 */
[----:B------:R-:W-:Y:S02]  /*1cb40*/  SEL R31, R0, R66, P0 ;  /* 0x00000042001f7207 */ /* 0x000fe40000000000 */
[----:B------:R-:W-:-:S02]  /*1cb50*/  F2FP.BF16.F32.PACK_AB R13, R29, R28 ;  /* 0x0000001c1d0d723e */ /* 0x000fc400000010ff */
[----:B------:R-:W-:-:S05]  /*1cb60*/  F2FP.BF16.F32.PACK_AB R15, R31, R30 ;  /* 0x0000001e1f0f723e */ /* 0x000fca00000010ff */
[----:B------:R0:W-:Y:S01]  /*1cb70*/  STSM.16.M88.4 [R102], R12 ;  /* 0x0000000c66007844 */ /* 0x0001e20000000200 */
[----:B------:R-:W-:Y:S01]  /*1cb80*/  BAR.SYNC.DEFER_BLOCKING 0x1, 0x100 ;  /* 0x0044000000007b1d */ /* 0x000fe20000010000 */
[----:B------:R-:W-:-:S04]  /*1cb90*/  ISETP.NE.U32.AND P0, PT, RZ, UR4, PT ;  /* 0x00000004ff007c0c */ /* 0x000fc8000bf05070 */
[----:B------:R-:W-:Y:S02]  /*1cba0*/  ISETP.NE.AND.EX P0, PT, RZ, UR5, PT, P0 ;  /* 0x00000005ff007c0c */ /* 0x000fe4000bf05300 */
[----:B0-----:R-:W-:-:S04]  /*1cbb0*/  IADD3 R12, P1, R95, UR4, RZ ;  /* 0x000000045f0c7c10 */ /* 0x001fc8000ff3e0ff */
[----:B------:R-:W-:-:S07]  /*1cbc0*/  IADD3.X R13, R90, UR5, RZ, P1, !PT ;  /* 0x000000055a0d7c10 */ /* 0x000fce0008ffe4ff */
[----:B------:R-:W5:Y:S01]  /*1cbd0*/  @P0 LDG.E R2, desc[UR36][R12.64] ;  /* 0x000000240c020981 */ /* 0x000f62000c1e1900 */
[----:B------:R-:W-:-:S04]  /*1cbe0*/  ISETP.NE.U32.AND P3, PT, RZ, UR6, PT ;  /* 0x00000006ff007c0c */ /* 0x000fc8000bf65070 */
[----:B------:R-:W-:Y:S01]  /*1cbf0*/  ISETP.NE.AND.EX P3, PT, RZ, UR7, PT, P3 ;  /* 0x00000007ff007c0c */ /* 0x000fe2000bf65330 */
[----:B------:R-:W-:-:S12]  /*1cc00*/  IMAD.MOV.U32 R11, RZ, RZ, 0x9b8 ;  /* 0x000009b8ff0b7424 */ /* 0x000fd800078e00ff */
[----:B------:R-:W-:Y:S01]  /*1cc10*/  @P3 IADD3 R14, P1, R95, UR6, RZ ;  /* 0x000000065f0e3c10 */ /* 0x000fe2000ff3e0ff */
[----:B------:R-:W-:Y:S02]  /*1cc20*/  ULDC UR6, c[0x0][0xa88] ;  /* 0x0002a20000067ab9 */ /* 0x000fe40000000800 */
[----:B------:R-:W-:Y:S01]  /*1cc30*/  IMAD.U32 R66, RZ, RZ, UR6 ;  /* 0x00000006ff427e24 */ /* 0x000fe2000f8e00ff */
[----:B------:R-:W-:-:S05]  /*1cc40*/  @P3 IADD3.X R15, R90, UR7, RZ, P1, !PT ;  /* 0x000000075a0f3c10 */ /* 0x000fca0008ffe4ff */
[----:B------:R0:W5:Y:S01]  /*1cc50*/  @P3 LDG.E R66, desc[UR36][R14.64] ;  /* 0x000000240e423981 */ /* 0x000162000c1e1900 */
[----:B------:R-:W-:-:S13]  /*1cc60*/  ISETP.NE.AND P1, PT, R107, 0x1, PT ;  /* 0x000000016b00780c */ /* 0x000fda0003f25270 */
[----:B------:R-:W1:Y:S01]  /*1cc70*/  @P1 LDC R0, c[0x0][0xbf0] ;  /* 0x0002fc00ff001b82 */ /* 0x000e620000000800 */
[----:B--2---:R-:W-:-:S07]  /*1cc80*/  ISETP.GT.AND P2, PT, R86, 0x1, PT ;  /* 0x000000015600780c */ /* 0x004fce0003f44270 */
[----:B------:R-:W2:Y:S01]  /*1cc90*/  @P1 LDC R86, c[0x0][0xbec] ;  /* 0x0002fb00ff561b82 */ /* 0x000ea20000000800 */
[----:B------:R-:W-:-:S07]  /*1cca0*/  SEL R11, R11, 0x978, P2 ;  /* 0x000009780b0b7807 */ /* 0x000fce0001000000 */
[----:B0-----:R0:W3:Y:S08]  /*1ccb0*/  LDC.64 R14, c[0x0][R11+0x220] ;  /* 0x000088000b0e7b82 */ /* 0x0010f00000000a00 */
[----:B------:R0:W4:Y:S08]  /*1ccc0*/  LDC.64 R32, c[0x0][R11+0x218] ;  /* 0x000086000b207b82 */ /* 0x0001300000000a00 */
[----:B------:R0:W0:Y:S01]  /*1ccd0*/  LDC.64 R34, c[0x0][R11+0x228] ;  /* 0x00008a000b227b82 */ /* 0x0000220000000a00 */
[----:B-1----:R-:W-:Y:S05]  /*1cce0*/  @P3 BRA `(.L_x_662) ;  /* 0x0000000000103947 */ /* 0x002fea0003800000 */
[----:B------:R-:W-:Y:S05]  /*1ccf0*/  @!P0 BRA `(.L_x_662) ;  /* 0x00000000000c8947 */ /* 0x000fea0003800000 */
[----:B-----5:R-:W2:Y:S04]  /*1cd00*/  LDG.E R66, desc[UR36][R12.64] ;  /* 0x000000240c427981 */ /* 0x020ea8000c1e1900 */
[----:B------:R-:W2:Y:S02]  /*1cd10*/  LDG.E R12, desc[UR36][R12.64+0x4] ;  /* 0x000004240c0c7981 */ /* 0x000ea4000c1e1900 */
[----:B--2---:R-:W-:-:S07]  /*1cd20*/  IMAD.IADD R66, R12, 0x1, -R66 ;  /* 0x000000010c427824 */ /* 0x004fce00078e0a42 */
.L_x_662:
[----:B------:R-:W2:Y:S01]  /*1cd30*/  LDL R12, [R1+0x19c] ;  /* 0x00019c00010c7983 */ /* 0x000ea20000100800 */
[----:B------:R-:W-:Y:S01]  /*1cd40*/  ISETP.NE.U32.AND P0, PT, RZ, UR4, PT ;  /* 0x00000004ff007c0c */ /* 0x000fe2000bf05070 */
[----:B------:R-:W1:Y:S02]  /*1cd50*/  LDC.64 R102, c[0x0][0xba8] ;  /* 0x0002ea00ff667b82 */ /* 0x000e640000000a00 */
[----:B------:R-:W3:Y:S04]  /*1cd60*/  LDL.LU R13, [R1+0x38] ;  /* 0x00003800010d7983 */ /* 0x000ee80000300800 */
[----:B------:R-:W0:Y:S04]  /*1cd70*/  LDL.LU R90, [R1+0x4c] ;  /* 0x00004c00015a7983 */ /* 0x000e280000300800 */
[----:B------:R-:W2:Y:S04]  /*1cd80*/  LDL R113, [R1+0x50] ;  /* 0x0000500001717983 */ /* 0x000ea80000100800 */
[----:B------:R-:W4:Y:S01]  /*1cd90*/  LDL R110, [R1+0x60] ;  /* 0x00006000016e7983 */ /* 0x000f220000100800 */
[----:B------:R-:W-:-:S03]  /*1cda0*/  ISETP.NE.AND.EX P0, PT, RZ, UR5, PT, P0 ;  /* 0x00000005ff007c0c */ /* 0x000fc6000bf05300 */
[----:B------:R-:W4:Y:S04]  /*1cdb0*/  LDL R117, [R1+0x194] ;  /* 0x0001940001757983 */ /* 0x000f280000100800 */
[----:B------:R-:W4:Y:S01]  /*1cdc0*/  LDL R114, [R1+0x108] ;  /* 0x0001080001727983 */ /* 0x000f220000100800 */
[----:B-1----:R-:W1:Y:S08]  /*1cdd0*/  @!P2 LDC R102, c[0x0][0xb50] ;  /* 0x0002d400ff66ab82 */ /* 0x002e700000000800 */
[----:B------:R-:W1:Y:S01]  /*1cde0*/  @!P2 LDC R103, c[0x0][0xb54] ;  /* 0x0002d500ff67ab82 */ /* 0x000e620000000800 */
[----:B--2---:R-:W-:-:S04]  /*1cdf0*/  IMAD R62, R113, 0x80, R12 ;  /* 0x00000080713e7824 */ /* 0x004fc800078e020c */
[----:B------:R-:W-:Y:S01]  /*1ce00*/  @P1 IMAD.HI.U32 R12, R62, R86, RZ ;  /* 0x000000563e0c1227 */ /* 0x000fe200078e00ff */
[----:B------:R-:W-:-:S04]  /*1ce10*/  MOV R86, R62 ;  /* 0x0000003e00567202 */ /* 0x000fc80000000f00 */
[----:B------:R-:W-:Y:S02]  /*1ce20*/  @P1 SHF.R.U32.HI R86, RZ, R0, R12 ;  /* 0x00000000ff561219 */ /* 0x000fe4000001160c */
[----:B---3--:R-:W-:Y:S02]  /*1ce30*/  SEL R0, R13, RZ, !P0 ;  /* 0x000000ff0d007207 */ /* 0x008fe40004000000 */
[----:B------:R0:W2:Y:S03]  /*1ce40*/  LDC.64 R12, c[0x0][R11+0x210] ;  /* 0x000084000b0c7b82 */ /* 0x0000a60000000a00 */
[----:B------:R-:W-:Y:S01]  /*1ce50*/  IMAD R15, R15, R0, RZ ;  /* 0x000000000f0f7224 */ /* 0x000fe200078e02ff */
[----:B----4-:R-:W-:Y:S02]  /*1ce60*/  SEL R105, R110, RZ, P2 ;  /* 0x000000ff6e697207 */ /* 0x010fe40001000000 */
[----:B0-----:R-:W-:Y:S01]  /*1ce70*/  SEL R11, R90, RZ, !P0 ;  /* 0x000000ff5a0b7207 */ /* 0x001fe20004000000 */
[----:B------:R-:W-:-:S02]  /*1ce80*/  IMAD R90, R33, R220, RZ ;  /* 0x000000dc215a7224 */ /* 0x000fc400078e02ff */
[----:B------:R-:W-:-:S04]  /*1ce90*/  IMAD.WIDE.U32 R32, R32, R220, RZ ;  /* 0x000000dc20207225 */ /* 0x000fc800078e00ff */
[C---:B------:R-:W-:Y:S02]  /*1cea0*/  IMAD R11, R14.reuse, R11, R15 ;  /* 0x0000000b0e0b7224 */ /* 0x040fe400078e020f */
[----:B------:R-:W-:-:S04]  /*1ceb0*/  IMAD.WIDE.U32 R14, R14, R0, RZ ;  /* 0x000000000e0e7225 */ /* 0x000fc800078e00ff */
[-C--:B------:R-:W-:Y:S01]  /*1cec0*/  IMAD R95, R35, R105.reuse, RZ ;  /* 0x00000069235f7224 */ /* 0x080fe200078e02ff */
[----:B-----5:R-:W-:Y:S01]  /*1ced0*/  IADD3 R14, P0, P3, R14, R32, R2 ;  /* 0x000000200e0e7210 */ /* 0x020fe20007b1e002 */
[----:B------:R-:W-:-:S04]  /*1cee0*/  IMAD.WIDE.U32 R34, R34, R105, RZ ;  /* 0x0000006922227225 */ /* 0x000fc800078e00ff */
[----:B------:R-:W-:Y:S01]  /*1cef0*/  IMAD.IADD R15, R15, 0x1, R11 ;  /* 0x000000010f0f7824 */ /* 0x000fe200078e020b */
[----:B------:R-:W-:Y:S01]  /*1cf00*/  SHF.R.S32.HI R11, RZ, 0x1f, R2 ;  /* 0x0000001fff0b7819 */ /* 0x000fe20000011402 */
[----:B------:R-:W-:Y:S01]  /*1cf10*/  IMAD.IADD R90, R33, 0x1, R90 ;  /* 0x00000001215a7824 */ /* 0x000fe200078e025a */
[----:B------:R-:W-:Y:S01]  /*1cf20*/  IADD3 R34, P4, P5, R86, R14, R34 ;  /* 0x0000000e56227210 */ /* 0x000fe20007d9e022 */
[----:B------:R-:W-:Y:S01]  /*1cf30*/  IMAD.IADD R95, R35, 0x1, R95 ;  /* 0x00000001235f7824 */ /* 0x000fe200078e025f */
[----:B------:R-:W-:Y:S02]  /*1cf40*/  SHF.R.S32.HI R14, RZ, 0x1f, R86 ;  /* 0x0000001fff0e7819 */ /* 0x000fe40000011456 */
[----:B------:R-:W-:-:S04]  /*1cf50*/  IADD3.X R15, R15, R90, R11, P0, P3 ;  /* 0x0000005a0f0f7210 */ /* 0x000fc800007e640b */
[----:B------:R-:W-:Y:S01]  /*1cf60*/  IADD3.X R35, R14, R15, R95, P4, P5 ;  /* 0x0000000f0e237210 */ /* 0x000fe200027ea45f */
[----:B------:R-:W-:-:S04]  /*1cf70*/  IMAD.MOV R14, RZ, RZ, -R86 ;  /* 0x000000ffff0e7224 */ /* 0x000fc800078e0a56 */
[----:B------:R-:W-:-:S05]  /*1cf80*/  IMAD R14, R107, R14, R62 ;  /* 0x0000000e6b0e7224 */ /* 0x000fca00078e023e */
[----:B------:R-:W-:Y:S01]  /*1cf90*/  SHF.R.S32.HI R15, RZ, 0x1f, R14 ;  /* 0x0000001fff0f7819 */ /* 0x000fe2000001140e */
[-C--:B--2---:R-:W-:Y:S02]  /*1cfa0*/  IMAD R13, R13, R14.reuse, RZ ;  /* 0x0000000e0d0d7224 */ /* 0x084fe400078e02ff */
[----:B------:R-:W-:-:S04]  /*1cfb0*/  IMAD.WIDE.U32 R34, R12, R14, R34 ;  /* 0x0000000e0c227225 */ /* 0x000fc800078e0022 */
[----:B------:R-:W-:Y:S01]  /*1cfc0*/  IMAD R13, R12, R15, R13 ;  /* 0x0000000f0c0d7224 */ /* 0x000fe200078e020d */
[----:B-1----:R-:W-:-:S03]  /*1cfd0*/  LEA R102, P0, R34, R102, 0x2 ;  /* 0x0000006622667211 */ /* 0x002fc600078010ff */
[----:B------:R-:W-:-:S05]  /*1cfe0*/  IMAD.IADD R13, R35, 0x1, R13 ;  /* 0x00000001230d7824 */ /* 0x000fca00078e020d */
[----:B------:R-:W-:Y:S01]  /*1cff0*/  LEA.HI.X R103, R34, R103, R13, 0x2, P0 ;  /* 0x0000006722677211 */ /* 0x000fe200000f140d */
[----:B------:R-:W-:Y:S01]  /*1d000*/  SHFL.IDX PT, R12, R102, RZ, 0x1c1f ;  /* 0x001c1fff660c7589 */ /* 0x000fe200000e0000 */
[----:B------:R-:W-:-:S03]  /*1d010*/  LEA R34, R113, R117, 0x7 ;  /* 0x0000007571227211 */ /* 0x000fc600078e38ff */
[----:B------:R-:W0:Y:S04]  /*1d020*/  SHFL.IDX PT, R13, R103, RZ, 0x1c1f ;  /* 0x001c1fff670d7589 */ /* 0x000e2800000e0000 */
[----:B------:R-:W-:Y:S04]  /*1d030*/  SHFL.IDX PT, R14, R102, 0x1, 0x1c1f ;  /* 0x003c1f00660e7f89 */ /* 0x000fe800000e0000 */
[----:B------:R-:W1:Y:S01]  /*1d040*/  SHFL.IDX PT, R15, R103, 0x1, 0x1c1f ;  /* 0x003c1f00670f7f89 */ /* 0x000e6200000e0000 */
[----:B------:R-:W-:Y:S01]  /*1d050*/  IMAD R32, R66, R107, RZ ;  /* 0x0000006b42207224 */ /* 0x000fe200078e02ff */
[----:B------:R-:W-:Y:S01]  /*1d060*/  LOP3.LUT P0, RZ, R114, 0x3, RZ, 0xc0, !PT ;  /* 0x0000000372ff7812 */ /* 0x000fe2000780c0ff */
[----:B------:R-:W-:-:S03]  /*1d070*/  VIADD R33, R34, 0x8 ;  /* 0x0000000822217836 */ /* 0x000fc60000000000 */
[-C--:B------:R-:W-:Y:S02]  /*1d080*/  ISETP.GE.OR P3, PT, R34, R32.reuse, P0 ;  /* 0x000000202200720c */ /* 0x080fe40000766670 */
[----:B------:R-:W-:-:S11]  /*1d090*/  ISETP.GE.OR P0, PT, R33, R32, P0 ;  /* 0x000000202100720c */ /* 0x000fd60000706670 */
[----:B0-----:R0:W-:Y:S04]  /*1d0a0*/  @!P3 ST.E desc[UR36][R12.64], R170 ;  /* 0x000000aa0c00b985 */ /* 0x0011e8000c101924 */
[----:B-1----:R0:W-:Y:S01]  /*1d0b0*/  @!P0 ST.E desc[UR36][R14.64], R169 ;  /* 0x000000a90e008985 */ /* 0x0021e2000c101924 */
[----:B------:R-:W-:Y:S05]  /*1d0c0*/  @P2 BRA `(.L_x_663) ;  /* 0x0000001000482947 */ /* 0x000fea0003800000 */
[----:B------:R-:W-:Y:S01]  /*1d0d0*/  IMAD R3, R219, 0x40, R22 ;  /* 0x00000040db037824 */ /* 0x000fe200078e0216 */
[----:B------:R-:W1:Y:S01]  /*1d0e0*/  S2R R114, SR_TID.X ;  /* 0x0000000000727919 */ /* 0x000e620000002100 */
[----:B------:R-:W2:Y:S01]  /*1d0f0*/  @P1 LDC R9, c[0x0][0xbec] ;  /* 0x0002fb00ff091b82 */ /* 0x000ea20000000800 */
[----:B------:R-:W-:Y:S01]  /*1d100*/  ULDC.64 UR4, c[0x0][0xaa0] ;  /* 0x0002a80000047ab9 */ /* 0x000fe20000000a00 */
[----:B------:R-:W-:-:S03]  /*1d110*/  IMAD.WIDE R20, R3, 0x2, R20 ;  /* 0x0000000203147825 */ /* 0x000fc600078e0214 */
[C---:B------:R-:W-:Y:S02]  /*1d120*/  IADD3 R25, P0, R20.reuse, 0x1000, RZ ;  /* 0x0000100014197810 */ /* 0x040fe40007f1e0ff */
[C---:B------:R-:W-:Y:S02]  /*1d130*/  IADD3 R29, P2, R20.reuse, 0x2000, RZ ;  /* 0x00002000141d7810 */ /* 0x040fe40007f5e0ff */
[C---:B------:R-:W-:Y:S02]  /*1d140*/  IADD3 R37, P3, R20.reuse, 0x3000, RZ ;  /* 0x0000300014257810 */ /* 0x040fe40007f7e0ff */
[C---:B------:R-:W-:Y:S02]  /*1d150*/  IADD3 R45, P4, R20.reuse, 0x4000, RZ ;  /* 0x00004000142d7810 */ /* 0x040fe40007f9e0ff */
[----:B------:R-:W-:Y:S02]  /*1d160*/  IADD3 R49, P5, R20, 0x5000, RZ ;  /* 0x0000500014317810 */ /* 0x000fe40007fbe0ff */
[----:B------:R-:W-:-:S02]  /*1d170*/  LOP3.LUT R24, R25, 0x380, RZ, 0xc0, !PT ;  /* 0x0000038019187812 */ /* 0x000fc400078ec0ff */
[----:B------:R-:W-:Y:S02]  /*1d180*/  LOP3.LUT R28, R29, 0x380, RZ, 0xc0, !PT ;  /* 0x000003801d1c7812 */ /* 0x000fe400078ec0ff */
[----:B------:R-:W-:Y:S02]  /*1d190*/  LOP3.LUT R36, R37, 0x380, RZ, 0xc0, !PT ;  /* 0x0000038025247812 */ /* 0x000fe400078ec0ff */
[----:B------:R-:W-:Y:S02]  /*1d1a0*/  LOP3.LUT R44, R45, 0x380, RZ, 0xc0, !PT ;  /* 0x000003802d2c7812 */ /* 0x000fe400078ec0ff */
[----:B------:R-:W-:Y:S02]  /*1d1b0*/  LOP3.LUT R48, R49, 0x380, RZ, 0xc0, !PT ;  /* 0x0000038031307812 */ /* 0x000fe400078ec0ff */
[----:B------:R-:W-:Y:S02]  /*1d1c0*/  SHF.R.U64 R24, R24, 0x3, RZ ;  /* 0x0000000318187819 */ /* 0x000fe400000012ff */
[----:B------:R-:W-:-:S02]  /*1d1d0*/  SHF.R.U64 R28, R28, 0x3, RZ ;  /* 0x000000031c1c7819 */ /* 0x000fc400000012ff */
[----:B------:R-:W-:Y:S02]  /*1d1e0*/  SHF.R.U64 R36, R36, 0x3, RZ ;  /* 0x0000000324247819 */ /* 0x000fe400000012ff */
[----:B------:R-:W-:Y:S02]  /*1d1f0*/  SHF.R.U64 R44, R44, 0x3, RZ ;  /* 0x000000032c2c7819 */ /* 0x000fe400000012ff */
[----:B------:R-:W-:Y:S02]  /*1d200*/  SHF.R.U64 R48, R48, 0x3, RZ ;  /* 0x0000000330307819 */ /* 0x000fe400000012ff */
[----:B------:R-:W-:Y:S01]  /*1d210*/  LOP3.LUT R24, R24, R25, RZ, 0x3c, !PT ;  /* 0x0000001918187212 */ /* 0x000fe200078e3cff */
[--C-:B------:R-:W-:Y:S01]  /*1d220*/  IMAD.X R25, RZ, RZ, R21.reuse, P0 ;  /* 0x000000ffff197224 */ /* 0x100fe200000e0615 */
[----:B------:R-:W-:Y:S01]  /*1d230*/  LOP3.LUT R28, R28, R29, RZ, 0x3c, !PT ;  /* 0x0000001d1c1c7212 */ /* 0x000fe200078e3cff */
[--C-:B------:R-:W-:Y:S01]  /*1d240*/  IMAD.X R29, RZ, RZ, R21.reuse, P2 ;  /* 0x000000ffff1d7224 */ /* 0x100fe200010e0615 */
[----:B------:R-:W-:Y:S01]  /*1d250*/  LOP3.LUT R36, R36, R37, RZ, 0x3c, !PT ;  /* 0x0000002524247212 */ /* 0x000fe200078e3cff */
[--C-:B------:R-:W-:Y:S01]  /*1d260*/  IMAD.X R37, RZ, RZ, R21.reuse, P3 ;  /* 0x000000ffff257224 */ /* 0x100fe200018e0615 */
[----:B------:R-:W-:Y:S01]  /*1d270*/  LOP3.LUT R44, R44, R45, RZ, 0x3c, !PT ;  /* 0x0000002d2c2c7212 */ /* 0x000fe200078e3cff */
[----:B-1----:R-:W-:Y:S01]  /*1d280*/  VIADD R8, R114, 0xffffff80 ;  /* 0xffffff8072087836 */ /* 0x002fe20000000000 */
[----:B------:R-:W-:Y:S01]  /*1d290*/  LOP3.LUT R48, R48, R49, RZ, 0x3c, !PT ;  /* 0x0000003130307212 */ /* 0x000fe200078e3cff */
[----:B------:R-:W-:Y:S01]  /*1d2a0*/  IMAD.X R49, RZ, RZ, R21, P5 ;  /* 0x000000ffff317224 */ /* 0x000fe200028e0615 */
[----:B------:R-:W-:Y:S01]  /*1d2b0*/  IADD3.X R45, RZ, R21, RZ, P4, !PT ;  /* 0x00000015ff2d7210 */ /* 0x000fe200027fe4ff */
[----:B------:R-:W-:Y:S01]  /*1d2c0*/  IMAD R11, R11, UR4, RZ ;  /* 0x000000040b0b7c24 */ /* 0x000fe2000f8e02ff */
[C---:B------:R-:W-:Y:S01]  /*1d2d0*/  IADD3 R53, P0, R20.reuse, 0x6000, RZ ;  /* 0x0000600014357810 */ /* 0x040fe20007f1e0ff */
[----:B------:R-:W5:Y:S01]  /*1d2e0*/  LD.E.128 R24, desc[UR36][R24.64] ;  /* 0x0000002418187980 */ /* 0x000f62000c101d00 */
[----:B------:R-:W-:-:S02]  /*1d2f0*/  IADD3 R57, P2, R20, 0x7000, RZ ;  /* 0x0000700014397810 */ /* 0x000fc40007f5e0ff */
[C---:B------:R-:W-:Y:S01]  /*1d300*/  IADD3 R61, P3, R20.reuse, 0x8000, RZ ;  /* 0x00008000143d7810 */ /* 0x040fe20007f7e0ff */
[----:B------:R-:W5:Y:S01]  /*1d310*/  LD.E.128 R28, desc[UR36][R28.64] ;  /* 0x000000241c1c7980 */ /* 0x000f62000c101d00 */
[C---:B------:R-:W-:Y:S02]  /*1d320*/  IADD3 R65, P4, R20.reuse, 0x9000, RZ ;  /* 0x0000900014417810 */ /* 0x040fe40007f9e0ff */
[----:B------:R-:W-:Y:S01]  /*1d330*/  IADD3 R69, P5, R20, 0xa000, RZ ;  /* 0x0000a00014457810 */ /* 0x000fe20007fbe0ff */
[----:B------:R-:W5:Y:S01]  /*1d340*/  LD.E.128 R36, desc[UR36][R36.64] ;  /* 0x0000002424247980 */ /* 0x000f62000c101d00 */
[----:B------:R-:W-:Y:S02]  /*1d350*/  LOP3.LUT R52, R53, 0x380, RZ, 0xc0, !PT ;  /* 0x0000038035347812 */ /* 0x000fe400078ec0ff */
[----:B------:R-:W-:Y:S01]  /*1d360*/  LOP3.LUT R56, R57, 0x380, RZ, 0xc0, !PT ;  /* 0x0000038039387812 */ /* 0x000fe200078ec0ff */
[----:B------:R-:W5:Y:S01]  /*1d370*/  LD.E.128 R44, desc[UR36][R44.64] ;  /* 0x000000242c2c7980 */ /* 0x000f62000c101d00 */
[----:B------:R-:W-:-:S02]  /*1d380*/  LOP3.LUT R60, R61, 0x380, RZ, 0xc0, !PT ;  /* 0x000003803d3c7812 */ /* 0x000fc400078ec0ff */
[----:B------:R-:W-:Y:S01]  /*1d390*/  LOP3.LUT R64, R65, 0x380, RZ, 0xc0, !PT ;  /* 0x0000038041407812 */ /* 0x000fe200078ec0ff */
[----:B------:R-:W5:Y:S01]  /*1d3a0*/  LD.E.128 R48, desc[UR36][R48.64] ;  /* 0x0000002430307980 */ /* 0x000f62000c101d00 */
[----:B------:R-:W-:Y:S02]  /*1d3b0*/  LOP3.LUT R68, R69, 0x380, RZ, 0xc0, !PT ;  /* 0x0000038045447812 */ /* 0x000fe400078ec0ff */
[----:B------:R-:W-:Y:S02]  /*1d3c0*/  SHF.R.U64 R52, R52, 0x3, RZ ;  /* 0x0000000334347819 */ /* 0x000fe400000012ff */
[----:B------:R-:W-:Y:S02]  /*1d3d0*/  SHF.R.U64 R56, R56, 0x3, RZ ;  /* 0x0000000338387819 */ /* 0x000fe400000012ff */
[----:B------:R-:W-:Y:S02]  /*1d3e0*/  SHF.R.U64 R60, R60, 0x3, RZ ;  /* 0x000000033c3c7819 */ /* 0x000fe400000012ff */
[----:B------:R-:W-:-:S02]  /*1d3f0*/  SHF.R.U64 R64, R64, 0x3, RZ ;  /* 0x0000000340407819 */ /* 0x000fc400000012ff */
        /* <DEDUP_REMOVED lines=9> */
[----:B------:R-:W-:-:S02]  /*1d490*/  LOP3.LUT R68, R68, R69, RZ, 0x3c, !PT ;  /* 0x0000004544447212 */ /* 0x000fc400078e3cff */
[----:B0-----:R-:W-:Y:S02]  /*1d4a0*/  SHF.R.S32.HI R13, RZ, 0x1f, R8 ;  /* 0x0000001fff0d7819 */ /* 0x001fe40000011408 */
[----:B------:R-:W-:Y:S01]  /*1d4b0*/  LOP3.LUT R5, R20, 0x380, RZ, 0xc0, !PT ;  /* 0x0000038014057812 */ /* 0x000fe200078ec0ff */
[----:B------:R-:W-:Y:S01]  /*1d4c0*/  IMAD R11, R2, UR5, R11 ;  /* 0x00000005020b7c24 */ /* 0x000fe2000f8e020b */
[C---:B------:R-:W-:Y:S01]  /*1d4d0*/  IADD3 R73, P0, R20.reuse, 0xb000, RZ ;  /* 0x0000b00014497810 */ /* 0x040fe20007f1e0ff */
[----:B------:R-:W5:Y:S01]  /*1d4e0*/  LD.E.128 R52, desc[UR36][R52.64] ;  /* 0x0000002434347980 */ /* 0x000f62000c101d00 */
[C---:B------:R-:W-:Y:S02]  /*1d4f0*/  IADD3 R77, P2, R20.reuse, 0xc000, RZ ;  /* 0x0000c000144d7810 */ /* 0x040fe40007f5e0ff */
[C---:B------:R-:W-:Y:S01]  /*1d500*/  IADD3 R81, P3, R20.reuse, 0xd000, RZ ;  /* 0x0000d00014517810 */ /* 0x040fe20007f7e0ff */
[----:B------:R-:W5:Y:S01]  /*1d510*/  LD.E.128 R56, desc[UR36][R56.64] ;  /* 0x0000002438387980 */ /* 0x000f62000c101d00 */
[----:B------:R-:W-:-:S02]  /*1d520*/  IADD3 R85, P4, R20, 0xe000, RZ ;  /* 0x0000e00014557810 */ /* 0x000fc40007f9e0ff */
[----:B------:R-:W-:Y:S01]  /*1d530*/  IADD3.X R69, RZ, R21, RZ, P5, !PT ;  /* 0x00000015ff457210 */ /* 0x000fe20002ffe4ff */
[----:B------:R-:W5:Y:S01]  /*1d540*/  LD.E.128 R60, desc[UR36][R60.64] ;  /* 0x000000243c3c7980 */ /* 0x000f62000c101d00 */
[----:B------:R-:W-:Y:S02]  /*1d550*/  IADD3 R6, P5, R20, 0xf000, RZ ;  /* 0x0000f00014067810 */ /* 0x000fe40007fbe0ff */
[----:B------:R-:W-:Y:S01]  /*1d560*/  LOP3.LUT R72, R73, 0x380, RZ, 0xc0, !PT ;  /* 0x0000038049487812 */ /* 0x000fe200078ec0ff */
[----:B------:R-:W5:Y:S01]  /*1d570*/  LD.E.128 R64, desc[UR36][R64.64] ;  /* 0x0000002440407980 */ /* 0x000f62000c101d00 */
[----:B------:R-:W-:Y:S01]  /*1d580*/  LOP3.LUT R76, R77, 0x380, RZ, 0xc0, !PT ;  /* 0x000003804d4c7812 */ /* 0x000fe200078ec0ff */
[----:B------:R-:W-:Y:S01]  /*1d590*/  IMAD.X R89, RZ, RZ, R21, P5 ;  /* 0x000000ffff597224 */ /* 0x000fe200028e0615 */
[----:B------:R-:W-:Y:S01]  /*1d5a0*/  LOP3.LUT R80, R81, 0x380, RZ, 0xc0, !PT ;  /* 0x0000038051507812 */ /* 0x000fe200078ec0ff */
[----:B------:R-:W5:Y:S01]  /*1d5b0*/  LD.E.128 R68, desc[UR36][R68.64] ;  /* 0x0000002444447980 */ /* 0x000f62000c101d00 */
[----:B------:R-:W-:-:S02]  /*1d5c0*/  LOP3.LUT R84, R85, 0x380, RZ, 0xc0, !PT ;  /* 0x0000038055547812 */ /* 0x000fc400078ec0ff */
[----:B------:R-:W-:Y:S02]  /*1d5d0*/  LOP3.LUT R3, R6, 0x380, RZ, 0xc0, !PT ;  /* 0x0000038006037812 */ /* 0x000fe400078ec0ff */
[----:B------:R-:W-:Y:S02]  /*1d5e0*/  LEA.HI R10, R13, R8, RZ, 0x3 ;  /* 0x000000080d0a7211 */ /* 0x000fe400078f18ff */
[----:B------:R-:W0:Y:S01]  /*1d5f0*/  @P1 LDC R13, c[0x0][0xbf0] ;  /* 0x0002fc00ff0d1b82 */ /* 0x000e220000000800 */
[----:B------:R-:W-:Y:S02]  /*1d600*/  SHF.R.U64 R72, R72, 0x3, RZ ;  /* 0x0000000348487819 */ /* 0x000fe400000012ff */
[----:B------:R-:W-:Y:S02]  /*1d610*/  SHF.R.U64 R76, R76, 0x3, RZ ;  /* 0x000000034c4c7819 */ /* 0x000fe400000012ff */
[----:B------:R-:W-:Y:S02]  /*1d620*/  SHF.R.U64 R80, R80, 0x3, RZ ;  /* 0x0000000350507819 */ /* 0x000fe400000012ff */
[----:B------:R-:W-:-:S02]  /*1d630*/  SHF.R.U64 R84, R84, 0x3, RZ ;  /* 0x0000000354547819 */ /* 0x000fc400000012ff */
[----:B------:R-:W-:Y:S02]  /*1d640*/  SHF.R.U64 R5, R5, 0x3, RZ ;  /* 0x0000000305057819 */ /* 0x000fe400000012ff */
[----:B------:R-:W-:Y:S02]  /*1d650*/  SHF.R.U64 R3, R3, 0x3, RZ ;  /* 0x0000000303037819 */ /* 0x000fe400000012ff */
[----:B------:R-:W-:Y:S02]  /*1d660*/  LOP3.LUT R15, R10, 0xfffffff8, RZ, 0xc0, !PT ;  /* 0xfffffff80a0f7812 */ /* 0x000fe400078ec0ff */
        /* <DEDUP_REMOVED lines=9> */
[----:B------:R-:W-:Y:S01]  /*1d700*/  IMAD.IADD R12, R8, 0x1, -R15 ;  /* 0x00000001080c7824 */ /* 0x000fe200078e0a0f */
[----:B------:R-:W-:Y:S01]  /*1d710*/  MOV R5, R21 ;  /* 0x0000001500057202 */ /* 0x000fe20000000f00 */
[----:B------:R-:W5:Y:S01]  /*1d720*/  LD.E.128 R72, desc[UR36][R72.64] ;  /* 0x0000002448487980 */ /* 0x000f62000c101d00 */
[----:B------:R-:W-:Y:S01]  /*1d730*/  LOP3.LUT R88, R3, R6, RZ, 0x3c, !PT ;  /* 0x0000000603587212 */ /* 0x000fe200078e3cff */
[----:B------:R-:W-:Y:S01]  /*1d740*/  IMAD.WIDE.U32 R2, R2, UR4, RZ ;  /* 0x0000000402027c25 */ /* 0x000fe2000f8e00ff */
[----:B------:R-:W-:Y:S01]  /*1d750*/  ULDC.64 UR4, c[0x0][0xae8] ;  /* 0x0002ba0000047ab9 */ /* 0x000fe20000000a00 */
[----:B------:R-:W5:Y:S02]  /*1d760*/  LD.E.128 R76, desc[UR36][R76.64] ;  /* 0x000000244c4c7980 */ /* 0x000f64000c101d00 */
[----:B------:R-:W-:-:S02]  /*1d770*/  IMAD R12, R12, 0x20, R219 ;  /* 0x000000200c0c7824 */ /* 0x000fc400078e02db */
[----:B------:R-:W5:Y:S01]  /*1d780*/  LD.E.128 R4, desc[UR36][R4.64] ;  /* 0x0000002404047980 */ /* 0x000f62000c101d00 */
[----:B------:R-:W-:-:S03]  /*1d790*/  IMAD.IADD R3, R3, 0x1, R11 ;  /* 0x0000000103037824 */ /* 0x000fc600078e020b */
[----:B------:R-:W5:Y:S01]  /*1d7a0*/  LD.E.128 R80, desc[UR36][R80.64] ;  /* 0x0000002450507980 */ /* 0x000f62000c101d00 */
[----:B------:R-:W-:-:S03]  /*1d7b0*/  IMAD R12, R113, 0x80, R12 ;  /* 0x00000080710c7824 */ /* 0x000fc600078e020c */
[----:B------:R-:W5:Y:S04]  /*1d7c0*/  LD.E.128 R84, desc[UR36][R84.64] ;  /* 0x0000002454547980 */ /* 0x000f68000c101d00 */
[----:B------:R-:W5:Y:S01]  /*1d7d0*/  LD.E.128 R88, desc[UR36][R88.64] ;  /* 0x0000002458587980 */ /* 0x000f62000c101d00 */
[----:B------:R-:W-:Y:S01]  /*1d7e0*/  IMAD.WIDE.U32 R2, R220, UR4, R2 ;  /* 0x00000004dc027c25 */ /* 0x000fe2000f8e0002 */
[----:B------:R-:W-:Y:S01]  /*1d7f0*/  @!PT LDS RZ, [RZ] ;  /* 0x00000000fffff984 */ /* 0x000fe20000000800 */
[----:B------:R-:W-:Y:S01]  /*1d800*/  @!PT LDS RZ, [RZ] ;  /* 0x00000000fffff984 */ /* 0x000fe20000000800 */
[----:B------:R-:W-:Y:S01]  /*1d810*/  @!PT LDS RZ, [RZ] ;  /* 0x00000000fffff984 */ /* 0x000fe20000000800 */
[----:B------:R-:W-:Y:S01]  /*1d820*/  @!PT LDS RZ, [RZ] ;  /* 0x00000000fffff984 */ /* 0x000fe20000000800 */
[----:B------:R1:W-:Y:S06]  /*1d830*/  MEMBAR.ALL.CTA ;  /* 0x0000000000007992 */ /* 0x0003ec0000008000 */
[----:B-1----:R-:W1:Y:S01]  /*1d840*/  FENCE.VIEW.ASYNC.S ;  /* 0x00000000000073c6 */ /* 0x002e620000000000 */
[----:B------:R-:W-:Y:S01]  /*1d850*/  SHF.R.S32.HI R11, RZ, 0x1f, R0 ;  /* 0x0000001fff0b7819 */ /* 0x000fe20000011400 */
[----:B--2---:R-:W-:Y:S01]  /*1d860*/  @P1 IMAD.HI.U32 R8, R12, R9, RZ ;  /* 0x000000090c081227 */ /* 0x004fe200078e00ff */
[----:B------:R-:W-:-:S03]  /*1d870*/  MOV R9, R12 ;  /* 0x0000000c00097202 */ /* 0x000fc60000000f00 */
[----:B------:R-:W-:Y:S01]  /*1d880*/  IMAD R3, R220, UR5, R3 ;  /* 0x00000005dc037c24 */ /* 0x000fe2000f8e0203 */
[----:B------:R-:W-:Y:S01]  /*1d890*/  ULDC.64 UR4, c[0x0][0xaf0] ;  /* 0x0002bc0000047ab9 */ /* 0x000fe20000000a00 */
[----:B0-----:R-:W-:Y:S01]  /*1d8a0*/  @P1 SHF.R.U32.HI R9, RZ, R13, R8 ;  /* 0x0000000dff091219 */ /* 0x001fe20000011608 */
[----:B------:R-:W-:Y:S02]  /*1d8b0*/  IMAD R11, R11, UR4, RZ ;  /* 0x000000040b0b7c24 */ /* 0x000fe4000f8e02ff */
[----:B------:R-:W-:Y:S01]  /*1d8c0*/  IMAD.WIDE.U32 R2, R0, UR4, R2 ;  /* 0x0000000400027c25 */ /* 0x000fe2000f8e0002 */
[----:B------:R-:W-:-:S03]  /*1d8d0*/  SHF.R.S32.HI R8, RZ, 0x1f, R9 ;  /* 0x0000001fff087819 */ /* 0x000fc60000011409 */
[----:B------:R-:W-:Y:S01]  /*1d8e0*/  IMAD R11, R0, UR5, R11 ;  /* 0x00000005000b7c24 */ /* 0x000fe2000f8e020b */
[----:B------:R-:W-:Y:S01]  /*1d8f0*/  ULDC.64 UR4, c[0x0][0xae0] ;  /* 0x0002b80000047ab9 */ /* 0x000fe20000000a00 */
[----:B------:R-:W-:Y:S02]  /*1d900*/  VIADD R0, R19, 0x38820 ;  /* 0x0003882013007836 */ /* 0x000fe40000000000 */
[----:B------:R-:W-:Y:S02]  /*1d910*/  IMAD.MOV R10, RZ, RZ, -R9 ;  /* 0x000000ffff0a7224 */ /* 0x000fe400078e0a09 */
[----:B------:R-:W-:Y:S01]  /*1d920*/  IMAD.IADD R3, R3, 0x1, R11 ;  /* 0x0000000103037824 */ /* 0x000fe200078e020b */
[----:B------:R-:W-:Y:S01]  /*1d930*/  PRMT R0, RZ, 0x654, R0 ;  /* 0x00000654ff007816 */ /* 0x000fe20000000000 */
[----:B------:R-:W-:Y:S02]  /*1d940*/  IMAD R107, R107, R10, R12 ;  /* 0x0000000a6b6b7224 */ /* 0x000fe400078e020c */
[----:B------:R-:W-:Y:S01]  /*1d950*/  IMAD R8, R8, UR4, RZ ;  /* 0x0000000408087c24 */ /* 0x000fe2000f8e02ff */
[----:B-1----:R0:W-:Y:S01]  /*1d960*/  SYNCS.ARRIVE.TRANS64.RED.A1T0 RZ, [R0+URZ], RZ ;  /* 0x000000ff00ff79a7 */ /* 0x0021e2000810043f */
[----:B------:R-:W-:-:S04]  /*1d970*/  IMAD.WIDE.U32 R2, R9, UR4, R2 ;  /* 0x0000000409027c25 */ /* 0x000fc8000f8e0002 */
[----:B------:R-:W-:Y:S01]  /*1d980*/  IMAD R9, R9, UR5, R8 ;  /* 0x0000000509097c24 */ /* 0x000fe2000f8e0208 */
[----:B------:R-:W-:Y:S01]  /*1d990*/  ULDC.64 UR4, c[0x0][0xad8] ;  /* 0x0002b60000047ab9 */ /* 0x000fe20000000a00 */
[----:B0-----:R-:W-:Y:S02]  /*1d9a0*/  SHF.R.S32.HI R0, RZ, 0x1f, R107 ;  /* 0x0000001fff007819 */ /* 0x001fe4000001146b */
[----:B------:R-:W-:-:S03]  /*1d9b0*/  IMAD.IADD R3, R3, 0x1, R9 ;  /* 0x0000000103037824 */ /* 0x000fc600078e0209 */
[----:B------:R-:W-:Y:S02]  /*1d9c0*/  IMAD R0, R0, UR4, RZ ;  /* 0x0000000400007c24 */ /* 0x000fe4000f8e02ff */
[----:B------:R-:W-:-:S04]  /*1d9d0*/  IMAD.WIDE.U32 R2, R107, UR4, R2 ;  /* 0x000000046b027c25 */ /* 0x000fc8000f8e0002 */
[----:B------:R-:W-:Y:S01]  /*1d9e0*/  IMAD R107, R107, UR5, R0 ;  /* 0x000000056b6b7c24 */ /* 0x000fe2000f8e0200 */
[----:B------:R-:W-:Y:S02]  /*1d9f0*/  ULDC.64 UR4, c[0x0][0xa80] ;  /* 0x0002a00000047ab9 */ /* 0x000fe40000000a00 */
[----:B------:R-:W-:Y:S01]  /*1da00*/  LEA R0, P0, R2, UR4, 0x1 ;  /* 0x0000000402007c11 */ /* 0x000fe2000f8008ff */
[----:B------:R-:W-:Y:S01]  /*1da10*/  IMAD.IADD R3, R3, 0x1, R107 ;  /* 0x0000000103037824 */ /* 0x000fe200078e026b */
[----:B------:R-:W-:Y:S01]  /*1da20*/  UMOV UR4, 0xffffffff ;  /* 0xffffffff00047882 */ /* 0x000fe20000000000 */
[----:B------:R-:W-:-:S03]  /*1da30*/  LEA R33, R113, R219, 0x7 ;  /* 0x000000db71217211 */ /* 0x000fc600078e38ff */
[----:B------:R-:W-:Y:S01]  /*1da40*/  LEA.HI.X R20, R2, UR5, R3, 0x1, P0 ;  /* 0x0000000502147c11 */ /* 0x000fe200080f0c03 */
[----:B------:R-:W-:Y:S06]  /*1da50*/  BRA.DIV UR4, `(.L_x_664) ;  /* 0x0000011604f47947 */ /* 0x000fec000b800000 */
[----:B------:R0:W1:Y:S04]  /*1da60*/  SHFL.IDX PT, R21, R20, RZ, 0x181f ;  /* 0x00181fff14157589 */ /* 0x00006800000e0000 */
[----:B------:R0:W2:Y:S02]  /*1da70*/  SHFL.IDX PT, R14, R0, RZ, 0x181f ;  /* 0x00181fff000e7589 */ /* 0x0000a400000e0000 */
.L_x_1031:
[----:B------:R-:W-:Y:S01]  /*1da80*/  ISETP.GE.AND P0, PT, R33, R32, PT ;  /* 0x000000202100720c */ /* 0x000fe20003f06270 */
[----:B------:R-:W-:-:S12]  /*1da90*/  BSSY B1, `(.L_x_665) ;  /* 0x0000018000017945 */ /* 0x000fd80003800000 */
[----:B------:R-:W-:Y:S05]  /*1daa0*/  @P0 BRA `(.L_x_666) ;  /* 0x0000000000580947 */ /* 0x000fea0003800000 */
[----:B------:R-:W3:Y:S01]  /*1dab0*/  LDL R35, [R1+0x14] ;  /* 0x0000140001237983 */ /* 0x000ee20000100800 */
[----:B------:R-:W-:-:S03]  /*1dac0*/  ULDC UR4, c[0x0][0xac8] ;  /* 0x0002b20000047ab9 */ /* 0x000fc60000000800 */
[----:B------:R-:W4:Y:S04]  /*1dad0*/  LDL R15, [R1+0x1c] ;  /* 0x00001c00010f7983 */ /* 0x000f280000100800 */
[----:B------:R-:W4:Y:S04]  /*1dae0*/  LDL R12, [R1+0x40] ;  /* 0x00004000010c7983 */ /* 0x000f280000100800 */
[----:B------:R-:W4:Y:S04]  /*1daf0*/  LDL R40, [R1+0x5c] ;  /* 0x00005c0001287983 */ /* 0x000f280000100800 */
[----:B------:R-:W4:Y:S01]  /*1db00*/  LDL R34, [R1+0x58] ;  /* 0x0000580001227983 */ /* 0x000f220000100800 */
[----:B------:R-:W-:-:S02]  /*1db10*/  ISETP.GE.AND P3, PT, R22, UR4, PT ;  /* 0x0000000416007c0c */ /* 0x000fc4000bf66270 */
[----:B------:R-:W-:-:S11]  /*1db20*/  ISETP.GE.AND P2, PT, R218, UR4, PT ;  /* 0x00000004da007c0c */ /* 0x000fd6000bf46270 */
[-C--:B--2---:R-:W-:Y:S02]  /*1db30*/  @!P3 LEA R2, P5, R22, R14.reuse, 0x1 ;  /* 0x0000000e1602b211 */ /* 0x084fe400078a08ff */
[----:B------:R-:W-:Y:S02]  /*1db40*/  @!P2 LEA R8, P4, R218, R14, 0x1 ;  /* 0x0000000eda08a211 */ /* 0x000fe400078808ff */
[----:B-1----:R-:W-:-:S05]  /*1db50*/  @!P3 LEA.HI.X R3, R22, R21, R23, 0x1, P5 ;  /* 0x000000151603b211 */ /* 0x002fca00028f0c17 */
[----:B-----5:R1:W-:Y:S01]  /*1db60*/  @!P3 ST.E.128 desc[UR36][R2.64], R4 ;  /* 0x000000040200b985 */ /* 0x0203e2000c101d24 */
[----:B---3--:R-:W-:Y:S02]  /*1db70*/  ISETP.GE.AND P1, PT, R35, UR4, PT ;  /* 0x0000000423007c0c */ /* 0x008fe4000bf26270 */
[----:B----4-:R-:W-:Y:S02]  /*1db80*/  ISETP.GE.AND P0, PT, R15, UR4, PT ;  /* 0x000000040f007c0c */ /* 0x010fe4000bf06270 */
[----:B------:R-:W-:-:S09]  /*1db90*/  @!P2 LEA.HI.X R9, R218, R21, R12, 0x1, P4 ;  /* 0x00000015da09a211 */ /* 0x000fd200020f0c0c */
[-C--:B------:R-:W-:Y:S02]  /*1dba0*/  @!P1 LEA R10, P5, R35, R14.reuse, 0x1 ;  /* 0x0000000e230a9211 */ /* 0x080fe400078a08ff */
[----:B------:R-:W-:Y:S02]  /*1dbb0*/  @!P0 LEA R12, P4, R15, R14, 0x1 ;  /* 0x0000000e0f0c8211 */ /* 0x000fe400078808ff */
[-C--:B------:R-:W-:Y:S02]  /*1dbc0*/  @!P1 LEA.HI.X R11, R35, R21.reuse, R40, 0x1, P5 ;  /* 0x00000015230b9211 */ /* 0x080fe400028f0c28 */
[----:B------:R-:W-:Y:S01]  /*1dbd0*/  @!P0 LEA.HI.X R13, R15, R21, R34, 0x1, P4 ;  /* 0x000000150f0d8211 */ /* 0x000fe200020f0c22 */
[----:B------:R1:W-:Y:S04]  /*1dbe0*/  @!P2 ST.E.128 desc[UR36][R8.64], R44 ;  /* 0x0000002c0800a985 */ /* 0x0003e8000c101d24 */
[----:B------:R1:W-:Y:S04]  /*1dbf0*/  @!P1 ST.E.128 desc[UR36][R10.64], R60 ;  /* 0x0000003c0a009985 */ /* 0x0003e8000c101d24 */
[----:B------:R1:W-:Y:S02]  /*1dc00*/  @!P0 ST.E.128 desc[UR36][R12.64], R76 ;  /* 0x0000004c0c008985 */ /* 0x0003e4000c101d24 */
.L_x_666:
[----:B------:R-:W-:Y:S05]  /*1dc10*/  BSYNC B1 ;  /* 0x0000000000017941 */ /* 0x000fea0003800000 */
.L_x_665:
[----:B------:R-:W-:-:S03]  /*1dc20*/  UMOV UR4, 0xffffffff ;  /* 0xffffffff00047882 */ /* 0x000fc60000000000 */
[----:B------:R-:W-:Y:S05]  /*1dc30*/  BRA.DIV UR4, `(.L_x_667) ;  /* 0x0000011604b07947 */ /* 0x000fea000b800000 */
[----:B-1----:R1:W3:Y:S04]  /*1dc40*/  SHFL.IDX PT, R9, R20, 0x1, 0x181f ;  /* 0x00381f0014097f89 */ /* 0x0022e800000e0000 */
[----:B--2---:R1:W2:Y:S02]  /*1dc50*/  SHFL.IDX PT, R14, R0, 0x1, 0x181f ;  /* 0x00381f00000e7f89 */ /* 0x0042a400000e0000 */
.L_x_1035:
[----:B------:R-:W-:Y:S01]  /*1dc60*/  VIADD R3, R33, 0x20 ;  /* 0x0000002021037836 */ /* 0x000fe20000000000 */
[----:B------:R-:W-:Y:S04]  /*1dc70*/  BSSY B1, `(.L_x_668) ;  /* 0x0000019000017945 */ /* 0x000fe80003800000 */
[----:B------:R-:W-:-:S13]  /*1dc80*/  ISETP.GE.AND P0, PT, R3, R32, PT ;  /* 0x000000200300720c */ /* 0x000fda0003f06270 */
[----:B------:R-:W-:Y:S05]  /*1dc90*/  @P0 BRA `(.L_x_669) ;  /* 0x0000000000580947 */ /* 0x000fea0003800000 */
[----:B------:R-:W4:Y:S01]  /*1dca0*/  LDL R12, [R1+0x14] ;  /* 0x00001400010c7983 */ /* 0x000f220000100800 */
        /* <DEDUP_REMOVED lines=8> */
[----:B-----5:R-:W-:Y:S02]  /*1dd30*/  @!P2 LEA R4, P4, R218, R14, 0x1 ;  /* 0x0000000eda04a211 */ /* 0x020fe400078808ff */
[----:B---3--:R-:W-:-:S05]  /*1dd40*/  @!P3 LEA.HI.X R3, R22, R9, R23, 0x1, P5 ;  /* 0x000000091603b211 */ /* 0x008fca00028f0c17 */
[----:B------:R2:W-:Y:S01]  /*1dd50*/  @!P3 ST.E.128 desc[UR36][R2.64], R24 ;  /* 0x000000180200b985 */ /* 0x0005e2000c101d24 */
[----:B----4-:R-:W-:Y:S02]  /*1dd60*/  ISETP.GE.AND P1, PT, R12, UR4, PT ;  /* 0x000000040c007c0c */ /* 0x010fe4000bf26270 */
[----:B------:R-:W-:Y:S02]  /*1dd70*/  ISETP.GE.AND P0, PT, R10, UR4, PT ;  /* 0x000000040a007c0c */ /* 0x000fe4000bf06270 */
        /* <DEDUP_REMOVED lines=8> */
.L_x_669:
[----:B------:R-:W-:Y:S05]  /*1de00*/  BSYNC B1 ;  /* 0x0000000000017941 */ /* 0x000fea0003800000 */
.L_x_668:
[----:B------:R-:W-:-:S03]  /*1de10*/  UMOV UR4, 0xffffffff ;  /* 0xffffffff00047882 */ /* 0x000fc60000000000 */
[----:B------:R-:W-:Y:S05]  /*1de20*/  BRA.DIV UR4, `(.L_x_670) ;  /* 0x00000116047c7947 */ /* 0x000fea000b800000 */
[----:B--23--:R2:W3:Y:S04]  /*1de30*/  SHFL.IDX PT, R9, R20, 0x2, 0x181f ;  /* 0x00581f0014097f89 */ /* 0x00c4e800000e0000 */
[----:B------:R2:W4:Y:S02]  /*1de40*/  SHFL.IDX PT, R14, R0, 0x2, 0x181f ;  /* 0x00581f00000e7f89 */ /* 0x00052400000e0000 */
.L_x_1039:
[----:B------:R-:W-:Y:S01]  /*1de50*/  VIADD R3, R33, 0x40 ;  /* 0x0000004021037836 */ /* 0x000fe20000000000 */
[----:B------:R-:W-:Y:S04]  /*1de60*/  BSSY B1, `(.L_x_671) ;  /* 0x0000019000017945 */ /* 0x000fe80003800000 */
[----:B------:R-:W-:-:S13]  /*1de70*/  ISETP.GE.AND P0, PT, R3, R32, PT ;  /* 0x000000200300720c */ /* 0x000fda0003f06270 */
[----:B------:R-:W-:Y:S05]  /*1de80*/  @P0 BRA `(.L_x_672) ;  /* 0x0000000000580947 */ /* 0x000fea0003800000 */
[----:B------:R-:W2:Y:S01]  /*1de90*/  LDL R12, [R1+0x14] ;  /* 0x00001400010c7983 */ /* 0x000ea20000100800 */
[----:B------:R-:W-:-:S03]  /*1dea0*/  ULDC UR4, c[0x0][0xac8] ;  /* 0x0002b20000047ab9 */ /* 0x000fc60000000800 */
[----:B------:R-:W2:Y:S04]  /*1deb0*/  LDL R10, [R1+0x1c] ;  /* 0x00001c00010a7983 */ /* 0x000ea80000100800 */
[----:B------:R-:W2:Y:S04]  /*1dec0*/  LDL R8, [R1+0x40] ;  /* 0x0000400001087983 */ /* 0x000ea80000100800 */
[----:B------:R-:W2:Y:S04]  /*1ded0*/  LDL R13, [R1+0x5c] ;  /* 0x00005c00010d7983 */ /* 0x000ea80000100800 */
[----:B------:R-:W2:Y:S01]  /*1dee0*/  LDL R11, [R1+0x58] ;  /* 0x00005800010b7983 */ /* 0x000ea20000100800 */
[----:B------:R-:W-:-:S02]  /*1def0*/  ISETP.GE.AND P3, PT, R22, UR4, PT ;  /* 0x0000000416007c0c */ /* 0x000fc4000bf66270 */
[----:B------:R-:W-:-:S11]  /*1df00*/  ISETP.GE.AND P2, PT, R218, UR4, PT ;  /* 0x00000004da007c0c */ /* 0x000fd6000bf46270 */
[-C--:B----4-:R-:W-:Y:S02]  /*1df10*/  @!P3 LEA R2, P5, R22, R14.reuse, 0x1 ;  /* 0x0000000e1602b211 */ /* 0x090fe400078a08ff */
[----:B-----5:R-:W-:Y:S02]  /*1df20*/  @!P2 LEA R4, P4, R218, R14, 0x1 ;  /* 0x0000000eda04a211 */ /* 0x020fe400078808ff */
[----:B---3--:R-:W-:-:S05]  /*1df30*/  @!P3 LEA.HI.X R3, R22, R9, R23, 0x1, P5 ;  /* 0x000000091603b211 */ /* 0x008fca00028f0c17 */
[----:B------:R3:W-:Y:S01]  /*1df40*/  @!P3 ST.E.128 desc[UR36][R2.64], R28 ;  /* 0x0000001c0200b985 */ /* 0x0007e2000c101d24 */
[----:B--2---:R-:W-:Y:S02]  /*1df50*/  ISETP.GE.AND P1, PT, R12, UR4, PT ;  /* 0x000000040c007c0c */ /* 0x004fe4000bf26270 */
        /* <DEDUP_REMOVED lines=9> */
.L_x_672:
[----:B------:R-:W-:Y:S05]  /*1dff0*/  BSYNC B1 ;  /* 0x0000000000017941 */ /* 0x000fea0003800000 */
.L_x_671:
[----:B------:R-:W-:-:S03]  /*1e000*/  UMOV UR4, 0xffffffff ;  /* 0xffffffff00047882 */ /* 0x000fc60000000000 */
[----:B------:R-:W-:Y:S05]  /*1e010*/  BRA.DIV UR4, `(.L_x_673) ;  /* 0x0000011604487947 */ /* 0x000fea000b800000 */
[----:B---3--:R3:W0:Y:S04]  /*1e020*/  SHFL.IDX PT, R9, R20, 0x3, 0x181f ;  /* 0x00781f0014097f89 */ /* 0x00862800000e0000 */
[----:B----4-:R3:W4:Y:S02]  /*1e030*/  SHFL.IDX PT, R14, R0, 0x3, 0x181f ;  /* 0x00781f00000e7f89 */ /* 0x01072400000e0000 */
.L_x_1043:
[----:B------:R-:W-:-:S05]  /*1e040*/  VIADD R33, R33, 0x60 ;  /* 0x0000006021217836 */ /* 0x000fca0000000000 */
[----:B------:R-:W-:-:S13]  /*1e050*/  ISETP.GE.AND P0, PT, R33, R32, PT ;  /* 0x000000202100720c */ /* 0x000fda0003f06270 */
[----:B------:R-:W-:Y:S05]  /*1e060*/  @P0 BRA `(.L_x_674) ;  /* 0x0000003400a00947 */ /* 0x000fea0003800000 */
[----:B------:R-:W4:Y:S01]  /*1e070*/  LDL R8, [R1+0x14] ;  /* 0x0000140001087983 */ /* 0x000f220000100800 */
[----:B------:R-:W-:-:S03]  /*1e080*/  ULDC UR4, c[0x0][0xac8] ;  /* 0x0002b20000047ab9 */ /* 0x000fc60000000800 */
[----:B------:R-:W4:Y:S04]  /*1e090*/  LDL R11, [R1+0x40] ;  /* 0x00004000010b7983 */ /* 0x000f280000100800 */
[----:B------:R-:W4:Y:S04]  /*1e0a0*/  LDL R10, [R1+0x5c] ;  /* 0x00005c00010a7983 */ /* 0x000f280000100800 */
[----:B0123--:R-:W2:Y:S01]  /*1e0b0*/  LDL R0, [R1+0x1c] ;  /* 0x00001c0001007983 */ /* 0x00fea20000100800 */
[----:B------:R-:W-:Y:S02]  /*1e0c0*/  ISETP.GE.AND P3, PT, R22, UR4, PT ;  /* 0x0000000416007c0c */ /* 0x000fe4000bf66270 */
[----:B------:R-:W-:-:S11]  /*1e0d0*/  ISETP.GE.AND P4, PT, R218, UR4, PT ;  /* 0x00000004da007c0c */ /* 0x000fd6000bf86270 */
[-C--:B----4-:R-:W-:Y:S02]  /*1e0e0*/  @!P3 LEA R2, P0, R22, R14.reuse, 0x1 ;  /* 0x0000000e1602b211 */ /* 0x090fe400078008ff */
[----:B-----5:R-:W-:Y:S02]  /*1e0f0*/  @!P4 LEA R4, P1, R218, R14, 0x1 ;  /* 0x0000000eda04c211 */ /* 0x020fe400078208ff */
[----:B------:R-:W-:-:S05]  /*1e100*/  @!P3 LEA.HI.X R3, R22, R9, R23, 0x1, P0 ;  /* 0x000000091603b211 */ /* 0x000fca00000f0c17 */
[----:B------:R0:W-:Y:S01]  /*1e110*/  @!P3 ST.E.128 desc[UR36][R2.64], R36 ;  /* 0x000000240200b985 */ /* 0x0001e2000c101d24 */
[----:B------:R-:W-:Y:S02]  /*1e120*/  ISETP.GE.AND P5, PT, R8, UR4, PT ;  /* 0x0000000408007c0c */ /* 0x000fe4000bfa6270 */
[----:B------:R-:W-:-:S11]  /*1e130*/  @!P4 LEA.HI.X R5, R218, R9, R11, 0x1, P1 ;  /* 0x00000009da05c211 */ /* 0x000fd600008f0c0b */
[----:B------:R-:W-:-:S04]  /*1e140*/  @!P5 LEA R6, P2, R8, R14, 0x1 ;  /* 0x0000000e0806d211 */ /* 0x000fc800078408ff */
[----:B------:R-:W-:Y:S01]  /*1e150*/  @!P5 LEA.HI.X R7, R8, R9, R10, 0x1, P2 ;  /* 0x000000090807d211 */ /* 0x000fe200010f0c0a */
[----:B------:R0:W-:Y:S04]  /*1e160*/  @!P4 ST.E.128 desc[UR36][R4.64], R56 ;  /* 0x000000380400c985 */ /* 0x0001e8000c101d24 */
[----:B------:R0:W-:Y:S01]  /*1e170*/  @!P5 ST.E.128 desc[UR36][R6.64], R72 ;  /* 0x000000480600d985 */ /* 0x0001e2000c101d24 */
[----:B--2---:R-:W-:-:S13]  /*1e180*/  ISETP.GE.AND P0, PT, R0, UR4, PT ;  /* 0x0000000400007c0c */ /* 0x004fda000bf06270 */
[----:B------:R-:W-:Y:S05]  /*1e190*/  @P0 BRA `(.L_x_674) ;  /* 0x0000003400540947 */ /* 0x000fea0003800000 */
[----:B------:R-:W2:Y:S01]  /*1e1a0*/  LDL R8, [R1+0x58] ;  /* 0x0000580001087983 */ /* 0x000ea20000100800 */
[----:B0-----:R-:W-:-:S04]  /*1e1b0*/  LEA R2, P0, R0, R14, 0x1 ;  /* 0x0000000e00027211 */ /* 0x001fc800078008ff */
[----:B--2---:R-:W-:-:S05]  /*1e1c0*/  LEA.HI.X R3, R0, R9, R8, 0x1, P0 ;  /* 0x0000000900037211 */ /* 0x004fca00000f0c08 */
[----:B------:R0:W-:Y:S01]  /*1e1d0*/  ST.E.128 desc[UR36][R2.64], R88 ;  /* 0x0000005802007985 */ /* 0x0001e2000c101d24 */
[----:B------:R-:W-:Y:S05]  /*1e1e0*/  BRA `(.L_x_674) ;  /* 0x0000003400407947 */ /* 0x000fea0003800000 */
.L_x_663:
[----:B0-----:R-:W0:Y:S01]  /*1e1f0*/  @P1 LDC R13, c[0x0][0xbec] ;  /* 0x0002fb00ff0d1b82 */ /* 0x001e220000000800 */
[----:B------:R-:W-:Y:S01]  /*1e200*/  ULDC.64 UR4, c[0x0][0xb08] ;  /* 0x0002c20000047ab9 */ /* 0x000fe20000000a00 */
[----:B------:R-:W-:Y:S02]  /*1e210*/  IMAD.MOV.U32 R14, RZ, RZ, R62 ;  /* 0x000000ffff0e7224 */ /* 0x000fe400078e003e */
[----:B------:R-:W-:-:S04]  /*1e220*/  IMAD R11, R11, UR4, RZ ;  /* 0x000000040b0b7c24 */ /* 0x000fc8000f8e02ff */
[----:B------:R-:W1:Y:S01]  /*1e230*/  @P1 LDC R12, c[0x0][0xbf0] ;  /* 0x0002fc00ff0c1b82 */ /* 0x000e620000000800 */
[----:B------:R-:W-:Y:S02]  /*1e240*/  IMAD R11, R2, UR5, R11 ;  /* 0x00000005020b7c24 */ /* 0x000fe4000f8e020b */
[----:B0-----:R-:W-:-:S05]  /*1e250*/  @P1 IMAD.HI.U32 R13, R62, R13, RZ ;  /* 0x0000000d3e0d1227 */ /* 0x001fca00078e00ff */
[----:B-1----:R-:W-:Y:S01]  /*1e260*/  @P1 SHF.R.U32.HI R14, RZ, R12, R13 ;  /* 0x0000000cff0e1219 */ /* 0x002fe2000001160d */
[----:B------:R-:W-:Y:S01]  /*1e270*/  IMAD.WIDE.U32 R12, R2, UR4, RZ ;  /* 0x00000004020c7c25 */ /* 0x000fe2000f8e00ff */
[----:B------:R-:W-:Y:S01]  /*1e280*/  ULDC.64 UR4, c[0x0][0xb38] ;  /* 0x0002ce0000047ab9 */ /* 0x000fe20000000a00 */
[----:B------:R-:W-:Y:S02]  /*1e290*/  SHF.R.S32.HI R2, RZ, 0x1f, R0 ;  /* 0x0000001fff027819 */ /* 0x000fe40000011400 */
[----:B------:R-:W-:Y:S02]  /*1e2a0*/  IMAD.IADD R13, R13, 0x1, R11 ;  /* 0x000000010d0d7824 */ /* 0x000fe400078e020b */
[----:B------:R-:W-:Y:S02]  /*1e2b0*/  VIADD R11, R19, 0x38820 ;  /* 0x00038820130b7836 */ /* 0x000fe40000000000 */
[----:B------:R-:W-:-:S03]  /*1e2c0*/  IMAD.WIDE.U32 R12, R220, UR4, R12 ;  /* 0x00000004dc0c7c25 */ /* 0x000fc6000f8e000c */
[----:B------:R-:W-:Y:S01]  /*1e2d0*/  PRMT R11, RZ, 0x654, R11 ;  /* 0x00000654ff0b7816 */ /* 0x000fe2000000000b */
[----:B------:R-:W-:Y:S01]  /*1e2e0*/  IMAD R13, R220, UR5, R13 ;  /* 0x00000005dc0d7c24 */ /* 0x000fe2000f8e020d */
[----:B------:R-:W-:Y:S02]  /*1e2f0*/  ULDC.64 UR4, c[0x0][0xb40] ;  /* 0x0002d00000047ab9 */ /* 0x000fe40000000a00 */
[----:B------:R-:W-:Y:S01]  /*1e300*/  IMAD R2, R2, UR4, RZ ;  /* 0x0000000402027c24 */ /* 0x000fe2000f8e02ff */
[----:B------:R0:W-:Y:S01]  /*1e310*/  SYNCS.ARRIVE.TRANS64.RED.A1T0 RZ, [R11+URZ], RZ ;  /* 0x000000ff0bff79a7 */ /* 0x0001e2000810043f */
[----:B------:R-:W-:-:S04]  /*1e320*/  IMAD.WIDE.U32 R12, R0, UR4, R12 ;  /* 0x00000004000c7c25 */ /* 0x000fc8000f8e000c */
[----:B------:R-:W-:Y:S01]  /*1e330*/  IMAD R2, R0, UR5, R2 ;  /* 0x0000000500027c24 */ /* 0x000fe2000f8e0202 */
[----:B------:R-:W-:Y:S01]  /*1e340*/  ULDC.64 UR4, c[0x0][0xb48] ;  /* 0x0002d20000047ab9 */ /* 0x000fe20000000a00 */
[----:B------:R-:W-:-:S03]  /*1e350*/  IMAD.MOV R0, RZ, RZ, -R14 ;  /* 0x000000ffff007224 */ /* 0x000fc600078e0a0e */
[----:B------:R-:W-:Y:S01]  /*1e360*/  IADD3 R13, R13, R2, RZ ;  /* 0x000000020d0d7210 */ /* 0x000fe20007ffe0ff */
[----:B------:R-:W-:Y:S01]  /*1e370*/  IMAD R0, R107, R0, R62 ;  /* 0x000000006b007224 */ /* 0x000fe200078e023e */
[----:B------:R-:W-:Y:S01]  /*1e380*/  SHF.R.S32.HI R2, RZ, 0x1f, R14 ;  /* 0x0000001fff027819 */ /* 0x000fe2000001140e */
[----:B------:R-:W-:-:S04]  /*1e390*/  IMAD.WIDE.U32 R12, R110, UR4, R12 ;  /* 0x000000046e0c7c25 */ /* 0x000fc8000f8e000c */
[----:B------:R-:W-:Y:S01]  /*1e3a0*/  IMAD R13, R110, UR5, R13 ;  /* 0x000000056e0d7c24 */ /* 0x000fe2000f8e020d */
[----:B------:R-:W-:Y:S02]  /*1e3b0*/  ULDC.64 UR4, c[0x0][0xb30] ;  /* 0x0002cc0000047ab9 */ /* 0x000fe40000000a00 */
[----:B------:R-:W-:Y:S02]  /*1e3c0*/  IMAD R2, R2, UR4, RZ ;  /* 0x0000000402027c24 */ /* 0x000fe4000f8e02ff */
[----:B------:R-:W-:-:S04]  /*1e3d0*/  IMAD.WIDE.U32 R12, R14, UR4, R12 ;  /* 0x000000040e0c7c25 */ /* 0x000fc8000f8e000c */
[----:B------:R-:W-:Y:S01]  /*1e3e0*/  IMAD R2, R14, UR5, R2 ;  /* 0x000000050e027c24 */ /* 0x000fe2000f8e0202 */
[----:B------:R-:W-:-:S03]  /*1e3f0*/  ULDC.64 UR4, c[0x0][0xb28] ;  /* 0x0002ca0000047ab9 */ /* 0x000fc60000000a00 */
[----:B------:R-:W-:Y:S01]  /*1e400*/  IMAD.IADD R13, R13, 0x1, R2 ;  /* 0x000000010d0d7824 */ /* 0x000fe200078e0202 */
[----:B------:R-:W-:Y:S01]  /*1e410*/  SHF.R.S32.HI R2, RZ, 0x1f, R0 ;  /* 0x0000001fff027819 */ /* 0x000fe20000011400 */
[----:B------:R-:W-:-:S04]  /*1e420*/  IMAD.WIDE.U32 R12, R0, UR4, R12 ;  /* 0x00000004000c7c25 */ /* 0x000fc8000f8e000c */
[----:B------:R-:W-:-:S04]  /*1e430*/  IMAD R2, R2, UR4, RZ ;  /* 0x0000000402027c24 */ /* 0x000fc8000f8e02ff */
[----:B------:R-:W-:Y:S01]  /*1e440*/  IMAD R2, R0, UR5, R2 ;  /* 0x0000000500027c24 */ /* 0x000fe2000f8e0202 */
[----:B------:R-:W-:Y:S02]  /*1e450*/  ULDC.64 UR4, c[0x0][0xb00] ;  /* 0x0002c00000047ab9 */ /* 0x000fe40000000a00 */
[----:B------:R-:W-:Y:S01]  /*1e460*/  LEA R0, P0, R12, UR4, 0x2 ;  /* 0x000000040c007c11 */ /* 0x000fe2000f8010ff */
[----:B------:R-:W-:Y:S01]  /*1e470*/  IMAD.IADD R2, R13, 0x1, R2 ;  /* 0x000000010d027824 */ /* 0x000fe200078e0202 */
[----:B------:R-:W-:-:S04]  /*1e480*/  UMOV UR4, 0xffffffff ;  /* 0xffffffff00047882 */ /* 0x000fc80000000000 */
[----:B------:R-:W-:Y:S01]  /*1e490*/  LEA.HI.X R2, R12, UR5, R2, 0x2, P0 ;  /* 0x000000050c027c11 */ /* 0x000fe200080f1402 */
[----:B0-----:R-:W-:Y:S06]  /*1e4a0*/  BRA.DIV UR4, `(.L_x_675) ;  /* 0x00000112046c7947 */ /* 0x001fec000b800000 */
[----:B------:R0:W1:Y:S04]  /*1e4b0*/  SHFL.IDX PT, R20, R2, RZ, 0x1c1f ;  /* 0x001c1fff02147589 */ /* 0x00006800000e0000 */
[----:B------:R0:W2:Y:S02]  /*1e4c0*/  SHFL.IDX PT, R11, R0, RZ, 0x1c1f ;  /* 0x001c1fff000b7589 */ /* 0x0000a400000e0000 */
.L_x_1046:
[----:B------:R-:W-:Y:S01]  /*1e4d0*/  ISETP.GE.AND P0, PT, R34, R32, PT ;  /* 0x000000202200720c */ /* 0x000fe20003f06270 */
[----:B------:R-:W-:-:S12]  /*1e4e0*/  BSSY B1, `(.L_x_676) ;  /* 0x0000102000017945 */ /* 0x000fd80003800000 */
[----:B------:R-:W-:Y:S05]  /*1e4f0*/  @P0 BRA `(.L_x_677) ;  /* 0x0000001000000947 */ /* 0x000fea0003800000 */
[----:B------:R-:W3:Y:S01]  /*1e500*/  LDL R14, [R1+0x64] ;  /* 0x00006400010e7983 */ /* 0x000ee20000100800 */
[----:B------:R-:W-:-:S03]  /*1e510*/  ULDC UR4, c[0x0][0xac8] ;  /* 0x0002b20000047ab9 */ /* 0x000fc60000000800 */
[----:B------:R-:W4:Y:S04]  /*1e520*/  LDL R62, [R1+0x100] ;  /* 0x00010000013e7983 */ /* 0x000f280000100800 */
[----:B------:R-:W5:Y:S04]  /*1e530*/  LDL R107, [R1+0x184] ;  /* 0x00018400016b7983 */ /* 0x000f680000100800 */
        /* <DEDUP_REMOVED lines=13> */
[----:B------:R-:W5:Y:S01]  /*1e610*/  LDL R117, [R1+0x150] ;  /* 0x0001500001757983 */ /* 0x000f620000100800 */
[----:B---3--:R-:W-:-:S13]  /*1e620*/  ISETP.GE.AND P0, PT, R14, UR4, PT ;  /* 0x000000040e007c0c */ /* 0x008fda000bf06270 */
[----:B-1----:R-:W-:Y:S01]  /*1e630*/  @!P0 MOV R13, R20 ;  /* 0x00000014000d8202 */ /* 0x002fe20000000f00 */
[----:B--2---:R-:W-:Y:S02]  /*1e640*/  @!P0 IMAD.MOV.U32 R12, RZ, RZ, R11 ;  /* 0x000000ffff0c8224 */ /* 0x004fe400078e000b */
[----:B------:R-:W-:Y:S02]  /*1e650*/  @!P0 IMAD.MOV.U32 R15, RZ, RZ, R204 ;  /* 0x000000ffff0f8224 */ /* 0x000fe400078e00cc */
[----:B------:R-:W-:-:S04]  /*1e660*/  @!P0 IMAD.WIDE R12, R14, 0x4, R12 ;  /* 0x000000040e0c8825 */ /* 0x000fc800078e020c */
[----:B------:R-:W-:-:S05]  /*1e670*/  @!P0 IMAD.MOV.U32 R14, RZ, RZ, R206 ;  /* 0x000000ffff0e8224 */ /* 0x000fca00078e00ce */
[----:B------:R1:W-:Y:S01]  /*1e680*/  @!P0 ST.E.64 desc[UR36][R12.64], R14 ;  /* 0x0000000e0c008985 */ /* 0x0003e2000c101b24 */
[----:B----4-:R-:W-:-:S13]  /*1e690*/  ISETP.GE.AND P0, PT, R62, UR4, PT ;  /* 0x000000043e007c0c */ /* 0x010fda000bf06270 */
[C---:B-1----:R-:W-:Y:S01]  /*1e6a0*/  @!P0 LEA R12, P1, R62.reuse, R11, 0x2 ;  /* 0x0000000b3e0c8211 */ /* 0x042fe200078210ff */
[----:B------:R-:W-:Y:S02]  /*1e6b0*/  @!P0 IMAD.MOV.U32 R14, RZ, RZ, R207 ;  /* 0x000000ffff0e8224 */ /* 0x000fe400078e00cf */
[----:B------:R-:W-:Y:S01]  /*1e6c0*/  @!P0 IMAD.MOV.U32 R15, RZ, RZ, R205 ;  /* 0x000000ffff0f8224 */ /* 0x000fe200078e00cd */
[----:B-----5:R-:W-:Y:S02]  /*1e6d0*/  @!P0 LEA.HI.X R13, R62, R20, R107, 0x2, P1 ;  /* 0x000000143e0d8211 */ /* 0x020fe400008f146b */
[----:B------:R-:W2:Y:S04]  /*1e6e0*/  LDL R62, [R1+0xe0] ;  /* 0x0000e000013e7983 */ /* 0x000ea80000100800 */
[----:B------:R1:W-:Y:S01]  /*1e6f0*/  @!P0 ST.E.64 desc[UR36][R12.64], R14 ;  /* 0x0000000e0c008985 */ /* 0x0003e2000c101b24 */
[----:B------:R-:W-:-:S02]  /*1e700*/  ISETP.GE.AND P0, PT, R86, UR4, PT ;  /* 0x0000000456007c0c */ /* 0x000fc4000bf06270 */
[----:B------:R-:W-:Y:S01]  /*1e710*/  ISETP.GE.AND P1, PT, R66, UR4, PT ;  /* 0x0000000442007c0c */ /* 0x000fe2000bf26270 */
[----:B------:R-:W3:Y:S10]  /*1e720*/  LDL R107, [R1+0x16c] ;  /* 0x00016c00016b7983 */ /* 0x000ef40000100800 */
[----:B-1----:R-:W-:Y:S01]  /*1e730*/  @!P0 LEA R12, P2, R86, R11, 0x2 ;  /* 0x0000000b560c8211 */ /* 0x002fe200078410ff */
[----:B------:R-:W-:Y:S01]  /*1e740*/  @!P0 IMAD.MOV.U32 R14, RZ, RZ, R202 ;  /* 0x000000ffff0e8224 */ /* 0x000fe200078e00ca */
[----:B------:R-:W-:-:S02]  /*1e750*/  @!P0 MOV R15, R200 ;  /* 0x000000c8000f8202 */ /* 0x000fc40000000f00 */
[----:B------:R-:W-:Y:S02]  /*1e760*/  @!P0 LEA.HI.X R13, R86, R20, R103, 0x2, P2 ;  /* 0x00000014560d8211 */ /* 0x000fe400010f1467 */
[----:B------:R-:W4:Y:S04]  /*1e770*/  LDL R86, [R1+0xdc] ;  /* 0x0000dc0001567983 */ /* 0x000f280000100800 */
[----:B------:R1:W-:Y:S01]  /*1e780*/  @!P0 ST.E.64 desc[UR36][R12.64], R14 ;  /* 0x0000000e0c008985 */ /* 0x0003e2000c101b24 */
[----:B------:R-:W-:-:S03]  /*1e790*/  ISETP.GE.AND P0, PT, R90, UR4, PT ;  /* 0x000000045a007c0c */ /* 0x000fc6000bf06270 */
[----:B------:R-:W5:Y:S01]  /*1e7a0*/  LDL R103, [R1+0xcc] ;  /* 0x0000cc0001677983 */ /* 0x000f620000100800 */
[----:B-1----:R-:W-:-:S04]  /*1e7b0*/  @!P1 LEA R12, P2, R66, R11, 0x2 ;  /* 0x0000000b420c9211 */ /* 0x002fc800078410ff */
[----:B------:R-:W-:Y:S02]  /*1e7c0*/  @!P1 LEA.HI.X R13, R66, R20, R102, 0x2, P2 ;  /* 0x00000014420d9211 */ /* 0x000fe400010f1466 */
[----:B------:R-:W5:Y:S01]  /*1e7d0*/  LDL R66, [R1+0xd8] ;  /* 0x0000d80001427983 */ /* 0x000f620000100800 */
[----:B------:R-:W-:Y:S02]  /*1e7e0*/  @!P1 IMAD.MOV.U32 R14, RZ, RZ, R203 ;  /* 0x000000ffff0e9224 */ /* 0x000fe400078e00cb */
[----:B------:R-:W-:Y:S01]  /*1e7f0*/  @!P1 IMAD.MOV.U32 R15, RZ, RZ, R201 ;  /* 0x000000ffff0f9224 */ /* 0x000fe200078e00c9 */
[----:B------:R-:W5:Y:S04]  /*1e800*/  LDL R102, [R1+0x168] ;  /* 0x0001680001667983 */ /* 0x000f680000100800 */
[----:B------:R1:W-:Y:S01]  /*1e810*/  @!P1 ST.E.64 desc[UR36][R12.64], R14 ;  /* 0x0000000e0c009985 */ /* 0x0003e2000c101b24 */
[----:B------:R-:W-:-:S02]  /*1e820*/  ISETP.GE.AND P1, PT, R21, UR4, PT ;  /* 0x0000000415007c0c */ /* 0x000fc4000bf26270 */
        /* <DEDUP_REMOVED lines=8> */
[C---:B-1----:R-:W-:Y:S01]  /*1e8b0*/  @!P1 LEA R12, P2, R21.reuse, R11, 0x2 ;  /* 0x0000000b150c9211 */ /* 0x042fe200078410ff */
[----:B------:R-:W-:Y:S01]  /*1e8c0*/  @!P1 IMAD.MOV.U32 R14, RZ, RZ, R199 ;  /* 0x000000ffff0e9224 */ /* 0x000fe200078e00c7 */
[----:B------:R-:W-:Y:S02]  /*1e8d0*/  @!P1 MOV R15, R197 ;  /* 0x000000c5000f9202 */ /* 0x000fe40000000f00 */
[----:B------:R-:W-:Y:S02]  /*1e8e0*/  @!P1 LEA.HI.X R13, R21, R20, R35, 0x2, P2 ;  /* 0x00000014150d9211 */ /* 0x000fe400010f1423 */
[----:B------:R-:W5:Y:S04]  /*1e8f0*/  LDL R35, [R1+0x160] ;  /* 0x0001600001237983 */ /* 0x000f680000100800 */
[----:B------:R1:W-:Y:S04]  /*1e900*/  @!P1 ST.E.64 desc[UR36][R12.64], R14 ;  /* 0x0000000e0c009985 */ /* 0x0003e8000c101b24 */
        /* <DEDUP_REMOVED lines=8> */
[----:B--2---:R-:W-:-:S13]  /*1e990*/  ISETP.GE.AND P1, PT, R62, UR4, PT ;  /* 0x000000043e007c0c */ /* 0x004fda000bf26270 */
[C---:B-1----:R-:W-:Y:S01]  /*1e9a0*/  @!P1 LEA R12, P2, R62.reuse, R11, 0x2 ;  /* 0x0000000b3e0c9211 */ /* 0x042fe200078410ff */
[----:B------:R-:W-:Y:S02]  /*1e9b0*/  @!P1 IMAD.MOV.U32 R14, RZ, RZ, R195 ;  /* 0x000000ffff0e9224 */ /* 0x000fe400078e00c3 */
[----:B------:R-:W-:Y:S01]  /*1e9c0*/  @!P1 IMAD.MOV.U32 R15, RZ, RZ, R193 ;  /* 0x000000ffff0f9224 */ /* 0x000fe200078e00c1 */
[----:B---3--:R-:W-:Y:S02]  /*1e9d0*/  @!P1 LEA.HI.X R13, R62, R20, R107, 0x2, P2 ;  /* 0x000000143e0d9211 */ /* 0x008fe400010f146b */
[----:B------:R-:W2:Y:S01]  /*1e9e0*/  LDL R62, [R1+0xb8] ;  /* 0x0000b800013e7983 */ /* 0x000ea20000100800 */
[----:B----4-:R-:W-:-:S03]  /*1e9f0*/  ISETP.GE.AND P0, PT, R86, UR4, PT ;  /* 0x0000000456007c0c */ /* 0x010fc6000bf06270 */
[----:B------:R1:W-:Y:S04]  /*1ea00*/  @!P1 ST.E.64 desc[UR36][R12.64], R14 ;  /* 0x0000000e0c009985 */ /* 0x0003e8000c101b24 */
[----:B------:R-:W3:Y:S06]  /*1ea10*/  LDL R107, [R1+0x148] ;  /* 0x00014800016b7983 */ /* 0x000eec0000100800 */
[----:B-1----:R-:W-:Y:S01]  /*1ea20*/  @!P0 LEA R12, P1, R86, R11, 0x2 ;  /* 0x0000000b560c8211 */ /* 0x002fe200078210ff */
[----:B------:R-:W-:Y:S01]  /*1ea30*/  @!P0 IMAD.MOV.U32 R14, RZ, RZ, R190 ;  /* 0x000000ffff0e8224 */ /* 0x000fe200078e00be */
[----:B------:R-:W-:-:S02]  /*1ea40*/  @!P0 MOV R15, R188 ;  /* 0x000000bc000f8202 */ /* 0x000fc40000000f00 */
[----:B-----5:R-:W-:Y:S02]  /*1ea50*/  ISETP.GE.AND P2, PT, R66, UR4, PT ;  /* 0x0000000442007c0c */ /* 0x020fe4000bf46270 */
[----:B------:R-:W-:Y:S02]  /*1ea60*/  @!P0 LEA.HI.X R13, R86, R20, R102, 0x2, P1 ;  /* 0x00000014560d8211 */ /* 0x000fe400008f1466 */
[----:B------:R-:W4:Y:S04]  /*1ea70*/  LDL R86, [R1+0x154] ;  /* 0x0001540001567983 */ /* 0x000f280000100800 */
[----:B------:R1:W-:Y:S01]  /*1ea80*/  @!P0 ST.E.64 desc[UR36][R12.64], R14 ;  /* 0x0000000e0c008985 */ /* 0x0003e2000c101b24 */
[----:B------:R-:W-:-:S03]  /*1ea90*/  ISETP.GE.AND P0, PT, R34, UR4, PT ;  /* 0x0000000422007c0c */ /* 0x000fc6000bf06270 */
[----:B------:R-:W5:Y:S01]  /*1eaa0*/  LDL R102, [R1+0xb0] ;  /* 0x0000b00001667983 */ /* 0x000f620000100800 */
[----:B-1----:R-:W-:-:S04]  /*1eab0*/  @!P2 LEA R12, P1, R66, R11, 0x2 ;  /* 0x0000000b420ca211 */ /* 0x002fc800078210ff */
[----:B------:R-:W-:Y:S02]  /*1eac0*/  @!P2 LEA.HI.X R13, R66, R20, R90, 0x2, P1 ;  /* 0x00000014420da211 */ /* 0x000fe400008f145a */
[----:B------:R-:W3:Y:S04]  /*1ead0*/  LDL R66, [R1+0xb4] ;  /* 0x0000b40001427983 */ /* 0x000ee80000100800 */
[----:B------:R-:W3:Y:S01]  /*1eae0*/  LDL R90, [R1+0x14c] ;  /* 0x00014c00015a7983 */ /* 0x000ee20000100800 */
[----:B------:R-:W-:Y:S01]  /*1eaf0*/  @!P2 IMAD.MOV.U32 R14, RZ, RZ, R191 ;  /* 0x000000ffff0ea224 */ /* 0x000fe200078e00bf */
[----:B------:R-:W-:Y:S01]  /*1eb00*/  ISETP.GE.AND P1, PT, R95, UR4, PT ;  /* 0x000000045f007c0c */ /* 0x000fe2000bf26270 */
[----:B------:R-:W-:-:S05]  /*1eb10*/  @!P2 IMAD.MOV.U32 R15, RZ, RZ, R189 ;  /* 0x000000ffff0fa224 */ /* 0x000fca00078e00bd */
[----:B------:R1:W-:Y:S01]  /*1eb20*/  @!P2 ST.E.64 desc[UR36][R12.64], R14 ;  /* 0x0000000e0c00a985 */ /* 0x0003e2000c101b24 */
[----:B------:R-:W-:Y:S02]  /*1eb30*/  ISETP.GE.AND P2, PT, R103, UR4, PT ;  /* 0x0000000467007c0c */ /* 0x000fe4000bf46270 */
[----:B-1----:R-:W-:-:S04]  /*1eb40*/  @!P0 LEA R14, P3, R34, R11, 0x2 ;  /* 0x0000000b220e8211 */ /* 0x002fc800078610ff */
[----:B------:R-:W-:Y:S02]  /*1eb50*/  @!P1 LEA R12, P4, R95, R11, 0x2 ;  /* 0x0000000b5f0c9211 */ /* 0x000fe400078810ff */
[----:B------:R-:W-:Y:S01]  /*1eb60*/  @!P0 LEA.HI.X R15, R34, R20, R35, 0x2, P3 ;  /* 0x00000014220f8211 */ /* 0x000fe200018f1423 */
[----:B------:R-:W-:Y:S02]  /*1eb70*/  @!P0 IMAD.MOV.U32 R34, RZ, RZ, R187 ;  /* 0x000000ffff228224 */ /* 0x000fe400078e00bb */
[----:B------:R-:W-:-:S05]  /*1eb80*/  @!P0 IMAD.MOV.U32 R35, RZ, RZ, R185 ;  /* 0x000000ffff238224 */ /* 0x000fca00078e00b9 */
[----:B------:R1:W-:Y:S01]  /*1eb90*/  @!P0 ST.E.64 desc[UR36][R14.64], R34 ;  /* 0x000000220e008985 */ /* 0x0003e2000c101b24 */
[----:B------:R-:W-:-:S03]  /*1eba0*/  @!P1 LEA.HI.X R13, R95, R20, R105, 0x2, P4 ;  /* 0x000000145f0d9211 */ /* 0x000fc600020f1469 */
[----:B------:R-:W3:Y:S01]  /*1ebb0*/  LDL R105, [R1+0x144] ;  /* 0x0001440001697983 */ /* 0x000ee20000100800 */
[----:B-1----:R-:W-:Y:S02]  /*1ebc0*/  @!P2 LEA R14, P4, R103, R11, 0x2 ;  /* 0x0000000b670ea211 */ /* 0x002fe400078810ff */
[----:B------:R-:W-:Y:S01]  /*1ebd0*/  ISETP.GE.AND P3, PT, R21, UR4, PT ;  /* 0x0000000415007c0c */ /* 0x000fe2000bf66270 */
[----:B------:R-:W-:Y:S01]  /*1ebe0*/  @!P1 IMAD.MOV.U32 R34, RZ, RZ, R186 ;  /* 0x000000ffff229224 */ /* 0x000fe200078e00ba */
[----:B------:R-:W-:Y:S01]  /*1ebf0*/  @!P2 LEA.HI.X R15, R103, R20, R113, 0x2, P4 ;  /* 0x00000014670fa211 */ /* 0x000fe200020f1471 */
[----:B------:R-:W3:Y:S04]  /*1ec00*/  LDL R95, [R1+0x98] ;  /* 0x00009800015f7983 */ /* 0x000ee80000100800 */
[----:B------:R-:W3:Y:S01]  /*1ec10*/  LDL R113, [R1+0x140] ;  /* 0x0001400001717983 */ /* 0x000ee20000100800 */
[----:B------:R-:W-:-:S02]  /*1ec20*/  @!P1 MOV R35, R184 ;  /* 0x000000b800239202 */ /* 0x000fc40000000f00 */
[----:B------:R-:W-:Y:S01]  /*1ec30*/  ISETP.GE.AND P0, PT, R114, UR4, PT ;  /* 0x0000000472007c0c */ /* 0x000fe2000bf06270 */
[----:B------:R-:W3:Y:S04]  /*1ec40*/  LDL R103, [R1+0x13c] ;  /* 0x00013c0001677983 */ /* 0x000ee80000100800 */
[----:B------:R1:W-:Y:S02]  /*1ec50*/  @!P1 ST.E.64 desc[UR36][R12.64], R34 ;  /* 0x000000220c009985 */ /* 0x0003e4000c101b24 */
[----:B-1----:R-:W-:Y:S01]  /*1ec60*/  @!P3 LEA R12, P5, R21, R11, 0x2 ;  /* 0x0000000b150cb211 */ /* 0x002fe200078a10ff */
[----:B------:R-:W-:Y:S02]  /*1ec70*/  @!P2 IMAD.MOV.U32 R34, RZ, RZ, R183 ;  /* 0x000000ffff22a224 */ /* 0x000fe400078e00b7 */
[----:B------:R-:W-:-:S05]  /*1ec80*/  @!P2 IMAD.MOV.U32 R35, RZ, RZ, R181 ;  /* 0x000000ffff23a224 */ /* 0x000fca00078e00b5 */
[----:B------:R1:W-:Y:S02]  /*1ec90*/  @!P2 ST.E.64 desc[UR36][R14.64], R34 ;  /* 0x000000220e00a985 */ /* 0x0003e4000c101b24 */
[----:B-1----:R-:W-:Y:S02]  /*1eca0*/  @!P3 IMAD.MOV.U32 R34, RZ, RZ, R182 ;  /* 0x000000ffff22b224 */ /* 0x002fe400078e00b6 */
[----:B------:R-:W-:Y:S01]  /*1ecb0*/  @!P3 IMAD.MOV.U32 R35, RZ, RZ, R180 ;  /* 0x000000ffff23b224 */ /* 0x000fe200078e00b4 */
[----:B------:R-:W-:-:S04]  /*1ecc0*/  @!P0 LEA R14, P4, R114, R11, 0x2 ;  /* 0x0000000b720e8211 */ /* 0x000fc800078810ff */
[-C--:B------:R-:W-:Y:S02]  /*1ecd0*/  @!P0 LEA.HI.X R15, R114, R20.reuse, R117, 0x2, P4 ;  /* 0x00000014720f8211 */ /* 0x080fe400020f1475 */
[----:B------:R-:W3:Y:S04]  /*1ece0*/  LDL R114, [R1+0x8c] ;  /* 0x00008c0001727983 */ /* 0x000ee80000100800 */
[----:B------:R-:W3:Y:S01]  /*1ecf0*/  LDL R117, [R1+0x130] ;  /* 0x0001300001757983 */ /* 0x000ee20000100800 */
[----:B--2---:R-:W-:Y:S02]  /*1ed00*/  ISETP.GE.AND P1, PT, R62, UR4, PT ;  /* 0x000000043e007c0c */ /* 0x004fe4000bf26270 */
[----:B----4-:R-:W-:Y:S02]  /*1ed10*/  @!P3 LEA.HI.X R13, R21, R20, R86, 0x2, P5 ;  /* 0x00000014150db211 */ /* 0x010fe400028f1456 */
[----:B------:R-:W2:Y:S04]  /*1ed20*/  LDL R86, [R1+0x94] ;  /* 0x0000940001567983 */ /* 0x000ea80000100800 */
[----:B------:R-:W4:Y:S04]  /*1ed30*/  LDL R21, [R1+0x90] ;  /* 0x0000900001157983 */ /* 0x000f280000100800 */
[----:B------:R1:W-:Y:S01]  /*1ed40*/  @!P3 ST.E.64 desc[UR36][R12.64], R34 ;  /* 0x000000220c00b985 */ /* 0x0003e2000c101b24 */
[----:B-----5:R-:W-:-:S02]  /*1ed50*/  ISETP.GE.AND P3, PT, R102, UR4, PT ;  /* 0x0000000466007c0c */ /* 0x020fc4000bf66270 */
[----:B---3--:R-:W-:Y:S02]  /*1ed60*/  ISETP.GE.AND P2, PT, R66, UR4, PT ;  /* 0x0000000442007c0c */ /* 0x008fe4000bf46270 */
[C---:B-1----:R-:W-:Y:S01]  /*1ed70*/  @!P1 LEA R12, P5, R62.reuse, R11, 0x2 ;  /* 0x0000000b3e0c9211 */ /* 0x042fe200078a10ff */
[----:B------:R-:W-:Y:S01]  /*1ed80*/  @!P0 IMAD.MOV.U32 R34, RZ, RZ, R179 ;  /* 0x000000ffff228224 */ /* 0x000fe200078e00b3 */
[----:B------:R-:W-:Y:S02]  /*1ed90*/  @!P0 MOV R35, R177 ;  /* 0x000000b100238202 */ /* 0x000fe40000000f00 */
[----:B------:R-:W-:Y:S02]  /*1eda0*/  @!P1 LEA.HI.X R13, R62, R20, R90, 0x2, P5 ;  /* 0x000000143e0d9211 */ /* 0x000fe400028f145a */
[----:B------:R-:W3:Y:S04]  /*1edb0*/  LDL R90, [R1+0x138] ;  /* 0x00013800015a7983 */ /* 0x000ee80000100800 */
[----:B------:R1:W-:Y:S01]  /*1edc0*/  @!P0 ST.E.64 desc[UR36][R14.64], R34 ;  /* 0x000000220e008985 */ /* 0x0003e2000c101b24 */
[----:B------:R-:W-:-:S03]  /*1edd0*/  ISETP.GE.AND P0, PT, R110, UR4, PT ;  /* 0x000000046e007c0c */ /* 0x000fc6000bf06270 */
[----:B------:R-:W5:Y:S01]  /*1ede0*/  LDL R62, [R1+0x88] ;  /* 0x00008800013e7983 */ /* 0x000f620000100800 */
[----:B-1----:R-:W-:Y:S01]  /*1edf0*/  @!P2 LEA R14, P4, R66, R11, 0x2 ;  /* 0x0000000b420ea211 */ /* 0x002fe200078810ff */
[----:B------:R-:W-:-:S03]  /*1ee00*/  @!P1 IMAD.MOV.U32 R34, RZ, RZ, R178 ;  /* 0x000000ffff229224 */ /* 0x000fc600078e00b2 */
[----:B------:R-:W-:Y:S01]  /*1ee10*/  @!P2 LEA.HI.X R15, R66, R20, R107, 0x2, P4 ;  /* 0x00000014420fa211 */ /* 0x000fe200020f146b */
[----:B------:R-:W-:Y:S01]  /*1ee20*/  @!P1 IMAD.MOV.U32 R35, RZ, RZ, R176 ;  /* 0x000000ffff239224 */ /* 0x000fe200078e00b0 */
[----:B------:R-:W5:Y:S04]  /*1ee30*/  LDL R66, [R1+0x134] ;  /* 0x0001340001427983 */ /* 0x000f680000100800 */
[----:B------:R1:W-:Y:S04]  /*1ee40*/  @!P1 ST.E.64 desc[UR36][R12.64], R34 ;  /* 0x000000220c009985 */ /* 0x0003e8000c101b24 */
[----:B------:R-:W5:Y:S01]  /*1ee50*/  LDL R107, [R1+0x80] ;  /* 0x00008000016b7983 */ /* 0x000f620000100800 */
[----:B-1----:R-:W-:Y:S01]  /*1ee60*/  @!P2 IMAD.MOV.U32 R34, RZ, RZ, R175 ;  /* 0x000000ffff22a224 */ /* 0x002fe200078e00af */
[----:B------:R-:W-:Y:S01]  /*1ee70*/  @!P3 LEA R12, P5, R102, R11, 0x2 ;  /* 0x0000000b660cb211 */ /* 0x000fe200078a10ff */
[----:B------:R-:W-:-:S03]  /*1ee80*/  @!P2 IMAD.MOV.U32 R35, RZ, RZ, R173 ;  /* 0x000000ffff23a224 */ /* 0x000fc600078e00ad */
[----:B------:R-:W-:Y:S02]  /*1ee90*/  @!P3 LEA.HI.X R13, R102, R20, R105, 0x2, P5 ;  /* 0x00000014660db211 */ /* 0x000fe400028f1469 */
[----:B------:R1:W-:Y:S01]  /*1eea0*/  @!P2 ST.E.64 desc[UR36][R14.64], R34 ;  /* 0x000000220e00a985 */ /* 0x0003e2000c101b24 */
[----:B------:R-:W-:-:S03]  /*1eeb0*/  ISETP.GE.AND P1, PT, R95, UR4, PT ;  /* 0x000000045f007c0c */ /* 0x000fc6000bf26270 */
[----:B------:R-:W5:Y:S04]  /*1eec0*/  LDL R102, [R1+0x84] ;  /* 0x0000840001667983 */ /* 0x000f680000100800 */
[----:B------:R-:W5:Y:S01]  /*1eed0*/  LDL R105, [R1+0x7c] ;  /* 0x00007c0001697983 */ /* 0x000f620000100800 */
[----:B-1----:R-:W-:-:S04]  /*1eee0*/  @!P0 LEA R14, P5, R110, R11, 0x2 ;  /* 0x0000000b6e0e8211 */ /* 0x002fc800078a10ff */
[----:B------:R-:W-:Y:S02]  /*1eef0*/  @!P0 LEA.HI.X R15, R110, R20, R113, 0x2, P5 ;  /* 0x000000146e0f8211 */ /* 0x000fe400028f1471 */
[----:B------:R-:W5:Y:S01]  /*1ef00*/  LDL R113, [R1+0x12c] ;  /* 0x00012c0001717983 */ /* 0x000f620000100800 */
[----:B------:R-:W-:Y:S01]  /*1ef10*/  @!P3 IMAD.MOV.U32 R34, RZ, RZ, R174 ;  /* 0x000000ffff22b224 */ /* 0x000fe200078e00ae */
[----:B------:R-:W-:Y:S02]  /*1ef20*/  @!P3 MOV R35, R172 ;  /* 0x000000ac0023b202 */ /* 0x000fe40000000f00 */
[----:B------:R-:W5:Y:S04]  /*1ef30*/  LDL R110, [R1+0x124] ;  /* 0x00012400016e7983 */ /* 0x000f680000100800 */
[----:B------:R1:W-:Y:S02]  /*1ef40*/  @!P3 ST.E.64 desc[UR36][R12.64], R34 ;  /* 0x000000220c00b985 */ /* 0x0003e4000c101b24 */
[----:B-1----:R-:W-:Y:S01]  /*1ef50*/  @!P1 LEA R12, P3, R95, R11, 0x2 ;  /* 0x0000000b5f0c9211 */ /* 0x002fe200078610ff */
[----:B------:R-:W-:-:S02]  /*1ef60*/  @!P0 IMAD.MOV.U32 R34, RZ, RZ, R171 ;  /* 0x000000ffff228224 */ /* 0x000fc400078e00ab */
[----:B------:R-:W-:Y:S01]  /*1ef70*/  @!P0 IMAD.MOV.U32 R35, RZ, RZ, R147 ;  /* 0x000000ffff238224 */ /* 0x000fe200078e0093 */
[----:B------:R-:W-:Y:S02]  /*1ef80*/  @!P1 LEA.HI.X R13, R95, R20, R103, 0x2, P3 ;  /* 0x000000145f0d9211 */ /* 0x000fe400018f1467 */
[----:B------:R-:W5:Y:S04]  /*1ef90*/  LDL R103, [R1+0x128] ;  /* 0x0001280001677983 */ /* 0x000f680000100800 */
[----:B------:R1:W-:Y:S04]  /*1efa0*/  @!P0 ST.E.64 desc[UR36][R14.64], R34 ;  /* 0x000000220e008985 */ /* 0x0003e8000c101b24 */
[----:B------:R-:W5:Y:S01]  /*1efb0*/  LDL R95, [R1+0x78] ;  /* 0x00007800015f7983 */ /* 0x000f620000100800 */
[----:B-1----:R-:W-:-:S02]  /*1efc0*/  @!P1 IMAD.MOV.U32 R34, RZ, RZ, R168 ;  /* 0x000000ffff229224 */ /* 0x002fc400078e00a8 */
[----:B------:R-:W-:Y:S02]  /*1efd0*/  @!P1 IMAD.MOV.U32 R35, RZ, RZ, R100 ;  /* 0x000000ffff239224 */ /* 0x000fe400078e0064 */
[----:B------:R-:W5:Y:S04]  /*1efe0*/  LDL R100, [R1+0x120] ;  /* 0x0001200001647983 */ /* 0x000f680000100800 */
[----:B------:R1:W-:Y:S01]  /*1eff0*/  @!P1 ST.E.64 desc[UR36][R12.64], R34 ;  /* 0x000000220c009985 */ /* 0x0003e2000c101b24 */
[----:B------:R-:W-:Y:S02]  /*1f000*/  ISETP.GE.AND P0, PT, R114, UR4, PT ;  /* 0x0000000472007c0c */ /* 0x000fe4000bf06270 */
[----:B--2---:R-:W-:Y:S02]  /*1f010*/  ISETP.GE.AND P2, PT, R86, UR4, PT ;  /* 0x0000000456007c0c */ /* 0x004fe4000bf46270 */
[----:B----4-:R-:W-:-:S11]  /*1f020*/  ISETP.GE.AND P4, PT, R21, UR4, PT ;  /* 0x0000000415007c0c */ /* 0x010fd6000bf86270 */
[CC--:B------:R-:W-:Y:S02]  /*1f030*/  @!P2 LEA R14, P3, R86.reuse, R11.reuse, 0x2 ;  /* 0x0000000b560ea211 */ /* 0x0c0fe400078610ff */
[----:B-1----:R-:W-:Y:S01]  /*1f040*/  @!P4 LEA R12, P5, R21, R11, 0x2 ;  /* 0x0000000b150cc211 */ /* 0x002fe200078a10ff */
[----:B------:R-:W-:Y:S01]  /*1f050*/  @!P2 IMAD.MOV.U32 R34, RZ, RZ, R96 ;  /* 0x000000ffff22a224 */ /* 0x000fe200078e0060 */
[----:B------:R-:W-:Y:S01]  /*1f060*/  @!P2 MOV R35, R93 ;  /* 0x0000005d0023a202 */ /* 0x000fe20000000f00 */
[----:B------:R-:W2:Y:S04]  /*1f070*/  LDL R96, [R1+0x11c] ;  /* 0x00011c0001607983 */ /* 0x000ea80000100800 */
[----:B------:R-:W4:Y:S01]  /*1f080*/  LDL R93, [R1+0x118] ;  /* 0x00011800015d7983 */ /* 0x000f220000100800 */
[----:B---3--:R-:W-:-:S03]  /*1f090*/  @!P2 LEA.HI.X R15, R86, R20, R90, 0x2, P3 ;  /* 0x00000014560fa211 */ /* 0x008fc600018f145a */
[----:B------:R-:W3:Y:S04]  /*1f0a0*/  LDL R90, [R1+0x74] ;  /* 0x00007400015a7983 */ /* 0x000ee80000100800 */
[----:B------:R-:W4:Y:S01]  /*1f0b0*/  LDL R86, [R1+0x70] ;  /* 0x0000700001567983 */ /* 0x000f220000100800 */
[----:B-----5:R-:W-:-:S03]  /*1f0c0*/  ISETP.GE.AND P1, PT, R62, UR4, PT ;  /* 0x000000043e007c0c */ /* 0x020fc6000bf26270 */
[----:B------:R1:W-:Y:S01]  /*1f0d0*/  @!P2 ST.E.64 desc[UR36][R14.64], R34 ;  /* 0x000000220e00a985 */ /* 0x0003e2000c101b24 */
[----:B------:R-:W-:-:S03]  /*1f0e0*/  @!P4 LEA.HI.X R13, R21, R20, R66, 0x2, P5 ;  /* 0x00000014150dc211 */ /* 0x000fc600028f1442 */
[----:B------:R-:W5:Y:S04]  /*1f0f0*/  LDL R66, [R1+0x6c] ;  /* 0x00006c0001427983 */ /* 0x000f680000100800 */
[----:B------:R-:W5:Y:S01]  /*1f100*/  LDL R21, [R1+0x68] ;  /* 0x0000680001157983 */ /* 0x000f620000100800 */
[----:B-1----:R-:W-:Y:S02]  /*1f110*/  @!P4 IMAD.MOV.U32 R34, RZ, RZ, R104 ;  /* 0x000000ffff22c224 */ /* 0x002fe400078e0068 */
[----:B------:R-:W-:-:S05]  /*1f120*/  @!P4 IMAD.MOV.U32 R35, RZ, RZ, R108 ;  /* 0x000000ffff23c224 */ /* 0x000fca00078e006c */
[----:B------:R1:W-:Y:S02]  /*1f130*/  @!P4 ST.E.64 desc[UR36][R12.64], R34 ;  /* 0x000000220c00c985 */ /* 0x0003e4000c101b24 */
[C---:B-1----:R-:W-:Y:S01]  /*1f140*/  @!P1 LEA R12, P5, R62.reuse, R11, 0x2 ;  /* 0x0000000b3e0c9211 */ /* 0x042fe200078a10ff */
[----:B------:R-:W-:Y:S02]  /*1f150*/  @!P0 IMAD.MOV.U32 R34, RZ, RZ, R88 ;  /* 0x000000ffff228224 */ /* 0x000fe400078e0058 */
[----:B------:R-:W-:Y:S01]  /*1f160*/  @!P0 IMAD.MOV.U32 R35, RZ, RZ, R84 ;  /* 0x000000ffff238224 */ /* 0x000fe200078e0054 */
[----:B------:R-:W5:Y:S04]  /*1f170*/  LDL R88, [R1+0x114] ;  /* 0x0001140001587983 */ /* 0x000f680000100800 */
[----:B------:R-:W5:Y:S01]  /*1f180*/  LDL R84, [R1+0x110] ;  /* 0x0001100001547983 */ /* 0x000f620000100800 */
[----:B------:R-:W-:-:S03]  /*1f190*/  @!P1 LEA.HI.X R13, R62, R20, R113, 0x2, P5 ;  /* 0x000000143e0d9211 */ /* 0x000fc600028f1471 */
[----:B------:R-:W5:Y:S01]  /*1f1a0*/  LDL R62, [R1+0x10c] ;  /* 0x00010c00013e7983 */ /* 0x000f620000100800 */
[----:B------:R-:W-:Y:S02]  /*1f1b0*/  ISETP.GE.AND P2, PT, R102, UR4, PT ;  /* 0x0000000466007c0c */ /* 0x000fe4000bf46270 */
[C---:B------:R-:W-:Y:S02]  /*1f1c0*/  @!P0 LEA R14, P3, R114.reuse, R11, 0x2 ;  /* 0x0000000b720e8211 */ /* 0x040fe400078610ff */
[----:B------:R-:W-:Y:S02]  /*1f1d0*/  ISETP.GE.AND P4, PT, R107, UR4, PT ;  /* 0x000000046b007c0c */ /* 0x000fe4000bf86270 */
[----:B------:R-:W-:Y:S02]  /*1f1e0*/  @!P0 LEA.HI.X R15, R114, R20, R117, 0x2, P3 ;  /* 0x00000014720f8211 */ /* 0x000fe400018f1475 */
[----:B------:R-:W-:-:S03]  /*1f1f0*/  ISETP.GE.AND P3, PT, R105, UR4, PT ;  /* 0x0000000469007c0c */ /* 0x000fc6000bf66270 */
[----:B------:R1:W-:Y:S02]  /*1f200*/  @!P0 ST.E.64 desc[UR36][R14.64], R34 ;  /* 0x000000220e008985 */ /* 0x0003e4000c101b24 */
[----:B-1----:R-:W-:Y:S01]  /*1f210*/  @!P1 IMAD.MOV.U32 R14, RZ, RZ, R112 ;  /* 0x000000ffff0e9224 */ /* 0x002fe200078e0070 */
[----:B------:R-:W-:Y:S02]  /*1f220*/  @!P1 MOV R15, R116 ;  /* 0x00000074000f9202 */ /* 0x000fe40000000f00 */
[----:B------:R-:W-:-:S03]  /*1f230*/  @!P2 LEA R34, P0, R102, R11, 0x2 ;  /* 0x0000000b6622a211 */ /* 0x000fc600078010ff */
[----:B------:R1:W-:Y:S01]  /*1f240*/  @!P1 ST.E.64 desc[UR36][R12.64], R14 ;  /* 0x0000000e0c009985 */ /* 0x0003e2000c101b24 */
[----:B------:R-:W-:Y:S02]  /*1f250*/  @!P2 LEA.HI.X R35, R102, R20, R103, 0x2, P0 ;  /* 0x000000146623a211 */ /* 0x000fe400000f1467 */
[----:B------:R-:W-:Y:S01]  /*1f260*/  ISETP.GE.AND P0, PT, R95, UR4, PT ;  /* 0x000000045f007c0c */ /* 0x000fe2000bf06270 */
[----:B------:R-:W-:Y:S01]  /*1f270*/  @!P4 IMAD.MOV.U32 R121, RZ, RZ, R54 ;  /* 0x000000ffff79c224 */ /* 0x000fe200078e0036 */
[-C--:B------:R-:W-:Y:S02]  /*1f280*/  @!P3 LEA R102, P5, R105, R11.reuse, 0x2 ;  /* 0x0000000b6966b211 */ /* 0x080fe400078a10ff */
[----:B-1----:R-:W-:Y:S01]  /*1f290*/  @!P4 LEA R12, P1, R107, R11, 0x2 ;  /* 0x0000000b6b0cc211 */ /* 0x002fe200078210ff */
[----:B------:R-:W-:-:S03]  /*1f2a0*/  @!P2 IMAD.MOV.U32 R14, RZ, RZ, R3 ;  /* 0x000000ffff0ea224 */ /* 0x000fc600078e0003 */
[-C--:B------:R-:W-:Y:S01]  /*1f2b0*/  @!P4 LEA.HI.X R13, R107, R20.reuse, R110, 0x2, P1 ;  /* 0x000000146b0dc211 */ /* 0x080fe200008f146e */
[----:B------:R-:W-:Y:S01]  /*1f2c0*/  @!P2 IMAD.MOV.U32 R15, RZ, RZ, R4 ;  /* 0x000000ffff0fa224 */ /* 0x000fe200078e0004 */
[----:B------:R-:W-:Y:S01]  /*1f2d0*/  @!P3 LEA.HI.X R103, R105, R20, R100, 0x2, P5 ;  /* 0x000000146967b211 */ /* 0x000fe200028f1464 */
[----:B------:R-:W-:Y:S02]  /*1f2e0*/  @!P3 IMAD.MOV.U32 R4, RZ, RZ, R5 ;  /* 0x000000ffff04b224 */ /* 0x000fe400078e0005 */
[----:B------:R-:W-:Y:S01]  /*1f2f0*/  @!P3 IMAD.MOV.U32 R5, RZ, RZ, R6 ;  /* 0x000000ffff05b224 */ /* 0x000fe200078e0006 */
[----:B------:R-:W-:Y:S04]  /*1f300*/  @!P2 ST.E.64 desc[UR36][R34.64], R14 ;  /* 0x0000000e2200a985 */ /* 0x000fe8000c101b24 */
[----:B------:R1:W-:Y:S04]  /*1f310*/  @!P4 ST.E.64 desc[UR36][R12.64], R120 ;  /* 0x000000780c00c985 */ /* 0x0003e8000c101b24 */
[----:B------:R0:W-:Y:S01]  /*1f320*/  @!P3 ST.E.64 desc[UR36][R102.64], R4 ;  /* 0x000000046600b985 */ /* 0x0001e2000c101b24 */
[----:B-1----:R-:W-:Y:S01]  /*1f330*/  @!P0 LEA R12, P2, R95, R11, 0x2 ;  /* 0x0000000b5f0c8211 */ /* 0x002fe200078410ff */
[----:B------:R-:W-:Y:S01]  /*1f340*/  @!P0 IMAD.MOV.U32 R15, RZ, RZ, R57 ;  /* 0x000000ffff0f8224 */ /* 0x000fe200078e0039 */
[----:B------:R-:W-:-:S02]  /*1f350*/  @!P0 MOV R14, R55 ;  /* 0x00000037000e8202 */ /* 0x000fc40000000f00 */
[----:B--2---:R-:W-:Y:S02]  /*1f360*/  @!P0 LEA.HI.X R13, R95, R20, R96, 0x2, P2 ;  /* 0x000000145f0d8211 */ /* 0x004fe400010f1460 */
[----:B---3--:R-:W-:Y:S02]  /*1f370*/  ISETP.GE.AND P1, PT, R90, UR4, PT ;  /* 0x000000045a007c0c */ /* 0x008fe4000bf26270 */
[----:B----4-:R-:W-:Y:S01]  /*1f380*/  ISETP.GE.AND P4, PT, R86, UR4, PT ;  /* 0x0000000456007c0c */ /* 0x010fe2000bf86270 */
[----:B------:R1:W-:Y:S10]  /*1f390*/  @!P0 ST.E.64 desc[UR36][R12.64], R14 ;  /* 0x0000000e0c008985 */ /* 0x0003f4000c101b24 */
[----:B0-----:R-:W-:Y:S01]  /*1f3a0*/  @!P1 LEA R4, P2, R90, R11, 0x2 ;  /* 0x0000000b5a049211 */ /* 0x001fe200078410ff */
[----:B------:R-:W-:-:S02]  /*1f3b0*/  @!P1 IMAD.MOV.U32 R6, RZ, RZ, R7 ;  /* 0x000000ffff069224 */ /* 0x000fc400078e0007 */
[----:B------:R-:W-:Y:S01]  /*1f3c0*/  @!P1 IMAD.MOV.U32 R7, RZ, RZ, R8 ;  /* 0x000000ffff079224 */ /* 0x000fe200078e0008 */
[----:B------:R-:W-:Y:S02]  /*1f3d0*/  @!P1 LEA.HI.X R5, R90, R20, R93, 0x2, P2 ;  /* 0x000000145a059211 */ /* 0x000fe400010f145d */
[----:B-----5:R-:W-:Y:S02]  /*1f3e0*/  ISETP.GE.AND P5, PT, R66, UR4, PT ;  /* 0x0000000442007c0c */ /* 0x020fe4000bfa6270 */
[----:B------:R-:W-:Y:S01]  /*1f3f0*/  ISETP.GE.AND P3, PT, R21, UR4, PT ;  /* 0x0000000415007c0c */ /* 0x000fe2000bf66270 */
[----:B------:R0:W-:Y:S01]  /*1f400*/  @!P1 ST.E.64 desc[UR36][R4.64], R6 ;  /* 0x0000000604009985 */ /* 0x0001e2000c101b24 */
[----:B-1----:R-:W-:Y:S01]  /*1f410*/  @!P4 LEA R12, P0, R86, R11, 0x2 ;  /* 0x0000000b560cc211 */ /* 0x002fe200078010ff */
[----:B------:R-:W-:Y:S02]  /*1f420*/  @!P4 IMAD.MOV.U32 R14, RZ, RZ, R61 ;  /* 0x000000ffff0ec224 */ /* 0x000fe400078e003d */
[----:B------:R-:W-:-:S06]  /*1f430*/  @!P4 IMAD.MOV.U32 R15, RZ, RZ, R65 ;  /* 0x000000ffff0fc224 */ /* 0x000fcc00078e0041 */
[-C--:B0-----:R-:W-:Y:S02]  /*1f440*/  @!P5 LEA R4, P1, R66, R11.reuse, 0x2 ;  /* 0x0000000b4204d211 */ /* 0x081fe400078210ff */
[----:B------:R-:W-:Y:S02]  /*1f450*/  @!P3 LEA R6, P2, R21, R11, 0x2 ;  /* 0x0000000b1506b211 */ /* 0x000fe400078410ff */
[----:B------:R-:W-:Y:S01]  /*1f460*/  @!P5 MOV R11, R10 ;  /* 0x0000000a000bd202 */ /* 0x000fe20000000f00 */
[----:B------:R-:W-:Y:S02]  /*1f470*/  @!P5 IMAD.MOV.U32 R10, RZ, RZ, R9 ;  /* 0x000000ffff0ad224 */ /* 0x000fe400078e0009 */
[----:B------:R-:W-:Y:S02]  /*1f480*/  @!P3 IMAD.MOV.U32 R8, RZ, RZ, R69 ;  /* 0x000000ffff08b224 */ /* 0x000fe400078e0045 */
[----:B------:R-:W-:Y:S01]  /*1f490*/  @!P3 IMAD.MOV.U32 R9, RZ, RZ, R73 ;  /* 0x000000ffff09b224 */ /* 0x000fe200078e0049 */
[----:B------:R-:W-:-:S02]  /*1f4a0*/  @!P4 LEA.HI.X R13, R86, R20, R88, 0x2, P0 ;  /* 0x00000014560dc211 */ /* 0x000fc400000f1458 */
[----:B------:R-:W-:-:S03]  /*1f4b0*/  @!P5 LEA.HI.X R5, R66, R20, R84, 0x2, P1 ;  /* 0x000000144205d211 */ /* 0x000fc600008f1454 */
[----:B------:R3:W-:Y:S04]  /*1f4c0*/  @!P4 ST.E.64 desc[UR36][R12.64], R14 ;  /* 0x0000000e0c00c985 */ /* 0x0007e8000c101b24 */
[----:B------:R3:W-:Y:S01]  /*1f4d0*/  @!P5 ST.E.64 desc[UR36][R4.64], R10 ;  /* 0x0000000a0400d985 */ /* 0x0007e2000c101b24 */
[----:B------:R-:W-:-:S05]  /*1f4e0*/  @!P3 LEA.HI.X R7, R21, R20, R62, 0x2, P2 ;  /* 0x000000141507b211 */ /* 0x000fca00010f143e */
[----:B------:R3:W-:Y:S02]  /*1f4f0*/  @!P3 ST.E.64 desc[UR36][R6.64], R8 ;  /* 0x000000080600b985 */ /* 0x0007e4000c101b24 */
.L_x_677:
[----:B------:R-:W-:Y:S05]  /*1f500*/  BSYNC B1 ;  /* 0x0000000000017941 */ /* 0x000fea0003800000 */
.L_x_676:
[----:B------:R-:W-:-:S03]  /*1f510*/  UMOV UR4, 0xffffffff ;  /* 0xffffffff00047882 */ /* 0x000fc60000000000 */
[----:B------:R-:W-:Y:S05]  /*1f520*/  BRA.DIV UR4, `(.L_x_678) ;  /* 0x0000010204847947 */ /* 0x000fea000b800000 */
[----:B---3--:R3:W4:Y:S04]  /*1f530*/  SHFL.IDX PT, R8, R2, 0x1, 0x1c1f ;  /* 0x003c1f0002087f89 */ /* 0x00872800000e0000 */
[----:B0-----:R-:W0:Y:S02]  /*1f540*/  SHFL.IDX PT, R0, R0, 0x1, 0x1c1f ;  /* 0x003c1f0000007f89 */ /* 0x001e2400000e0000 */
.L_x_1050:
[----:B------:R-:W-:-:S13]  /*1f550*/  ISETP.GE.AND P0, PT, R33, R32, PT ;  /* 0x000000202100720c */ /* 0x000fda0003f06270 */
[----:B------:R-:W-:Y:S05]  /*1f560*/  @P0 BRA `(.L_x_674) ;  /* 0x0000002000600947 */ /* 0x000fea0003800000 */
[----:B------:R-:W5:Y:S01]  /*1f570*/  LDL R96, [R1+0x64] ;  /* 0x0000640001607983 */ /* 0x000f620000100800 */
[----:B------:R-:W-:-:S03]  /*1f580*/  ULDC UR4, c[0x0][0xac8] ;  /* 0x0002b20000047ab9 */ /* 0x000fc60000000800 */
[----:B------:R-:W4:Y:S04]  /*1f590*/  LDL R90, [R1+0xc0] ;  /* 0x0000c000015a7983 */ /* 0x000f280000100800 */
[----:B------:R-:W4:Y:S04]  /*1f5a0*/  LDL R88, [R1+0xb4] ;  /* 0x0000b40001587983 */ /* 0x000f280000100800 */
[----:B------:R-:W4:Y:S04]  /*1f5b0*/  LDL R73, [R1+0xb0] ;  /* 0x0000b00001497983 */ /* 0x000f280000100800 */
[----:B------:R-:W4:Y:S04]  /*1f5c0*/  LDL R34, [R1+0x94] ;  /* 0x0000940001227983 */ /* 0x000f280000100800 */
[----:B------:R-:W4:Y:S04]  /*1f5d0*/  LDL R12, [R1+0x98] ;  /* 0x00009800010c7983 */ /* 0x000f280000100800 */
[----:B------:R-:W4:Y:S04]  /*1f5e0*/  LDL R113, [R1+0xfc] ;  /* 0x0000fc0001717983 */ /* 0x000f280000100800 */
[----:B--2---:R-:W2:Y:S04]  /*1f5f0*/  LDL R11, [R1+0x6c] ;  /* 0x00006c00010b7983 */ /* 0x004ea80000100800 */
[----:B------:R-:W2:Y:S04]  /*1f600*/  LDL R9, [R1+0x78] ;  /* 0x0000780001097983 */ /* 0x000ea80000100800 */
[----:B------:R-:W2:Y:S04]  /*1f610*/  LDL R3, [R1+0x68] ;  /* 0x0000680001037983 */ /* 0x000ea80000100800 */
[----:B---3--:R-:W3:Y:S04]  /*1f620*/  LDL R2, [R1+0x12c] ;  /* 0x00012c0001027983 */ /* 0x008ee80000100800 */
[----:B------:R-:W3:Y:S04]  /*1f630*/  LDL R114, [R1+0x180] ;  /* 0x0001800001727983 */ /* 0x000ee80000100800 */
        /* <DEDUP_REMOVED lines=14> */
[----:B-1----:R-:W3:Y:S04]  /*1f720*/  LDL R20, [R1+0x144] ;  /* 0x0001440001147983 */ /* 0x002ee80000100800 */
        /* <DEDUP_REMOVED lines=16> */
[----:B------:R-:W3:Y:S01]  /*1f830*/  LDL R13, [R1+0x110] ;  /* 0x00011000010d7983 */ /* 0x000ee20000100800 */
[----:B-----5:R-:W-:Y:S01]  /*1f840*/  ISETP.GE.AND P0, PT, R96, UR4, PT ;  /* 0x0000000460007c0c */ /* 0x020fe2000bf06270 */
[----:B----4-:R-:W-:-:S02]  /*1f850*/  IMAD.MOV.U32 R95, RZ, RZ, R90 ;  /* 0x000000ffff5f7224 */ /* 0x010fc400078e005a */
[----:B------:R-:W-:Y:S01]  /*1f860*/  IMAD.MOV.U32 R93, RZ, RZ, R88 ;  /* 0x000000ffff5d7224 */ /* 0x000fe200078e0058 */
[----:B------:R-:W-:Y:S01]  /*1f870*/  MOV R90, R73 ;  /* 0x00000049005a7202 */ /* 0x000fe20000000f00 */
[----:B------:R-:W-:Y:S02]  /*1f880*/  IMAD.MOV.U32 R73, RZ, RZ, R34 ;  /* 0x000000ffff497224 */ /* 0x000fe400078e0022 */
[----:B------:R-:W-:Y:S01]  /*1f890*/  IMAD.MOV.U32 R88, RZ, RZ, R12 ;  /* 0x000000ffff587224 */ /* 0x000fe200078e000c */
[----:B------:R-:W-:Y:S01]  /*1f8a0*/  ISETP.GE.AND P3, PT, R113, UR4, PT ;  /* 0x0000000471007c0c */ /* 0x000fe2000bf66270 */
[----:B--2---:R-:W-:Y:S02]  /*1f8b0*/  IMAD.MOV.U32 R12, RZ, RZ, R11 ;  /* 0x000000ffff0c7224 */ /* 0x004fe400078e000b */
[----:B------:R-:W-:Y:S02]  /*1f8c0*/  IMAD.MOV.U32 R34, RZ, RZ, R9 ;  /* 0x000000ffff227224 */ /* 0x000fe400078e0009 */
[----:B------:R-:W-:-:S02]  /*1f8d0*/  IMAD.MOV.U32 R9, RZ, RZ, R3 ;  /* 0x000000ffff097224 */ /* 0x000fc400078e0003 */
[----:B------:R-:W-:Y:S01]  /*1f8e0*/  @!P0 IMAD.MOV.U32 R3, RZ, RZ, R8 ;  /* 0x000000ffff038224 */ /* 0x000fe200078e0008 */
[----:B---3--:R-:W-:Y:S01]  /*1f8f0*/  MOV R11, R2 ;  /* 0x00000002000b7202 */ /* 0x008fe20000000f00 */
[----:B0-----:R-:W-:-:S04]  /*1f900*/  @!P0 IMAD.MOV.U32 R2, RZ, RZ, R0 ;  /* 0x000000ffff028224 */ /* 0x001fc800078e0000 */
[----:B------:R-:W-:-:S05]  /*1f910*/  @!P0 IMAD.WIDE R2, R96, 0x4, R2 ;  /* 0x0000000460028825 */ /* 0x000fca00078e0202 */
[----:B------:R0:W-:Y:S02]  /*1f920*/  @!P0 ST.E.64 desc[UR36][R2.64], R24 ;  /* 0x0000001802008985 */ /* 0x0001e4000c101b24 */
[----:B0-----:R-:W-:-:S04]  /*1f930*/  @!P3 LEA R2, P5, R113, R0, 0x2 ;  /* 0x000000007102b211 */ /* 0x001fc800078a10ff */
[----:B------:R-:W-:Y:S02]  /*1f940*/  @!P3 LEA.HI.X R3, R113, R8, R114, 0x2, P5 ;  /* 0x000000087103b211 */ /* 0x000fe400028f1472 */
[----:B------:R-:W2:Y:S01]  /*1f950*/  LDL R113, [R1+0x17c] ;  /* 0x00017c0001717983 */ /* 0x000ea20000100800 */
[----:B------:R-:W-:Y:S01]  /*1f960*/  ISETP.GE.AND P1, PT, R102, UR4, PT ;  /* 0x0000000466007c0c */ /* 0x000fe2000bf26270 */
[----:B------:R-:W-:Y:S01]  /*1f970*/  IMAD.MOV.U32 R96, RZ, RZ, R93 ;  /* 0x000000ffff607224 */ /* 0x000fe200078e005d */
[----:B------:R-:W-:Y:S01]  /*1f980*/  MOV R93, R88 ;  /* 0x00000058005d7202 */ /* 0x000fe20000000f00 */
[----:B------:R-:W-:Y:S01]  /*1f990*/  IMAD.MOV.U32 R88, RZ, RZ, R66 ;  /* 0x000000ffff587224 */ /* 0x000fe200078e0042 */
[----:B------:R-:W-:Y:S01]  /*1f9a0*/  ISETP.GE.AND P2, PT, R112, UR4, PT ;  /* 0x0000000470007c0c */ /* 0x000fe2000bf46270 */
[----:B------:R-:W-:Y:S01]  /*1f9b0*/  IMAD.MOV.U32 R66, RZ, RZ, R4 ;  /* 0x000000ffff427224 */ /* 0x000fe200078e0004 */
[----:B------:R-:W3:Y:S01]  /*1f9c0*/  LDL R114, [R1+0xd0] ;  /* 0x0000d00001727983 */ /* 0x000ee20000100800 */
[----:B------:R-:W-:-:S02]  /*1f9d0*/  IMAD.MOV.U32 R100, RZ, RZ, R95 ;  /* 0x000000ffff647224 */ /* 0x000fc400078e005f */
[----:B------:R-:W-:Y:S02]  /*1f9e0*/  IMAD.MOV.U32 R95, RZ, RZ, R90 ;  /* 0x000000ffff5f7224 */ /* 0x000fe400078e005a */
[----:B------:R-:W-:Y:S02]  /*1f9f0*/  IMAD.MOV.U32 R90, RZ, RZ, R86 ;  /* 0x000000ffff5a7224 */ /* 0x000fe400078e0056 */
[----:B------:R-:W-:Y:S01]  /*1fa00*/  @!P1 LEA R4, P4, R102, R0, 0x2 ;  /* 0x0000000066049211 */ /* 0x000fe200078810ff */
[----:B------:R-:W-:-:S03]  /*1fa10*/  IMAD.MOV.U32 R86, RZ, RZ, R5 ;  /* 0x000000ffff567224 */ /* 0x000fc600078e0005 */
[----:B------:R-:W-:Y:S01]  /*1fa20*/  @!P1 LEA.HI.X R5, R102, R8, R103, 0x2, P4 ;  /* 0x0000000866059211 */ /* 0x000fe200020f1467 */
[----:B------:R-:W-:Y:S01]  /*1fa30*/  IMAD.MOV.U32 R103, RZ, RZ, R100 ;  /* 0x000000ffff677224 */ /* 0x000fe200078e0064 */
[----:B------:R-:W-:Y:S01]  /*1fa40*/  MOV R102, R96 ;  /* 0x0000006000667202 */ /* 0x000fe20000000f00 */
[----:B------:R-:W-:Y:S02]  /*1fa50*/  IMAD.MOV.U32 R100, RZ, RZ, R95 ;  /* 0x000000ffff647224 */ /* 0x000fe400078e005f */
[----:B------:R-:W-:Y:S02]  /*1fa60*/  IMAD.MOV.U32 R95, RZ, RZ, R93 ;  /* 0x000000ffff5f7224 */ /* 0x000fe400078e005d */
[----:B------:R-:W-:Y:S01]  /*1fa70*/  IMAD.MOV.U32 R96, RZ, RZ, R90 ;  /* 0x000000ffff607224 */ /* 0x000fe200078e005a */
[----:B------:R-:W-:Y:S01]  /*1fa80*/  MOV R90, R6 ;  /* 0x00000006005a7202 */ /* 0x000fe20000000f00 */
[----:B------:R-:W-:Y:S02]  /*1fa90*/  IMAD.MOV.U32 R93, RZ, RZ, R88 ;  /* 0x000000ffff5d7224 */ /* 0x000fe400078e0058 */
[----:B------:R-:W-:-:S02]  /*1faa0*/  IMAD.MOV.U32 R88, RZ, RZ, R7 ;  /* 0x000000ffff587224 */ /* 0x000fc400078e0007 */
[----:B------:R-:W-:Y:S02]  /*1fab0*/  @!P1 IMAD.MOV.U32 R6, RZ, RZ, R77 ;  /* 0x000000ffff069224 */ /* 0x000fe400078e004d */
[----:B------:R-:W-:-:S05]  /*1fac0*/  @!P1 IMAD.MOV.U32 R7, RZ, RZ, R81 ;  /* 0x000000ffff079224 */ /* 0x000fca00078e0051 */
[----:B------:R0:W-:Y:S02]  /*1fad0*/  @!P1 ST.E.64 desc[UR36][R4.64], R6 ;  /* 0x0000000604009985 */ /* 0x0001e4000c101b24 */
[----:B0-----:R-:W-:-:S04]  /*1fae0*/  @!P2 LEA R4, P4, R112, R0, 0x2 ;  /* 0x000000007004a211 */ /* 0x001fc800078810ff */
[----:B--2---:R-:W-:Y:S02]  /*1faf0*/  @!P2 LEA.HI.X R5, R112, R8, R113, 0x2, P4 ;  /* 0x000000087005a211 */ /* 0x004fe400020f1471 */
[----:B------:R-:W2:Y:S01]  /*1fb00*/  LDL R112, [R1+0x178] ;  /* 0x0001780001707983 */ /* 0x000ea20000100800 */
[----:B------:R-:W-:-:S03]  /*1fb10*/  ISETP.GE.AND P0, PT, R108, UR4, PT ;  /* 0x000000046c007c0c */ /* 0x000fc6000bf06270 */
[----:B------:R0:W-:Y:S01]  /*1fb20*/  @!P3 ST.E.64 desc[UR36][R2.64], R26 ;  /* 0x0000001a0200b985 */ /* 0x0001e2000c101b24 */
[----:B------:R-:W-:Y:S01]  /*1fb30*/  ISETP.GE.AND P3, PT, R107, UR4, PT ;  /* 0x000000046b007c0c */ /* 0x000fe2000bf66270 */
[----:B------:R-:W-:Y:S02]  /*1fb40*/  @!P2 IMAD.MOV.U32 R6, RZ, RZ, R85 ;  /* 0x000000ffff06a224 */ /* 0x000fe400078e0055 */
[----:B------:R-:W-:Y:S01]  /*1fb50*/  @!P2 IMAD.MOV.U32 R7, RZ, RZ, R89 ;  /* 0x000000ffff07a224 */ /* 0x000fe200078e0059 */
[----:B------:R-:W-:Y:S01]  /*1fb60*/  ISETP.GE.AND P1, PT, R104, UR4, PT ;  /* 0x0000000468007c0c */ /* 0x000fe2000bf26270 */
[----:B------:R-:W4:Y:S04]  /*1fb70*/  LDL R113, [R1+0xcc] ;  /* 0x0000cc0001717983 */ /* 0x000f280000100800 */
[C---:B0-----:R-:W-:Y:S01]  /*1fb80*/  @!P0 LEA R2, P5, R108.reuse, R0, 0x2 ;  /* 0x000000006c028211 */ /* 0x041fe200078a10ff */
[----:B------:R0:W-:Y:S03]  /*1fb90*/  @!P2 ST.E.64 desc[UR36][R4.64], R6 ;  /* 0x000000060400a985 */ /* 0x0001e6000c101b24 */
[----:B--2---:R-:W-:-:S02]  /*1fba0*/  @!P0 LEA.HI.X R3, R108, R8, R112, 0x2, P5 ;  /* 0x000000086c038211 */ /* 0x004fc400028f1470 */
[----:B------:R-:W2:Y:S04]  /*1fbb0*/  LDL R108, [R1+0x174] ;  /* 0x00017400016c7983 */ /* 0x000ea80000100800 */
[----:B------:R1:W-:Y:S01]  /*1fbc0*/  @!P0 ST.E.64 desc[UR36][R2.64], R36 ;  /* 0x0000002402008985 */ /* 0x0003e2000c101b24 */
[-C--:B0-----:R-:W-:Y:S02]  /*1fbd0*/  @!P1 LEA R4, P4, R104, R0.reuse, 0x2 ;  /* 0x0000000068049211 */ /* 0x081fe400078810ff */
[----:B------:R-:W-:Y:S01]  /*1fbe0*/  ISETP.GE.AND P2, PT, R105, UR4, PT ;  /* 0x0000000469007c0c */ /* 0x000fe2000bf46270 */
[----:B------:R-:W5:Y:S01]  /*1fbf0*/  LDL R112, [R1+0xc4] ;  /* 0x0000c40001707983 */ /* 0x000f620000100800 */
[----:B-1----:R-:W-:-:S04]  /*1fc00*/  @!P3 LEA R2, P5, R107, R0, 0x2 ;  /* 0x000000006b02b211 */ /* 0x002fc800078a10ff */
[-C--:B------:R-:W-:Y:S02]  /*1fc10*/  @!P3 LEA.HI.X R3, R107, R8.reuse, R118, 0x2, P5 ;  /* 0x000000086b03b211 */ /* 0x080fe400028f1476 */
[----:B------:R-:W3:Y:S01]  /*1fc20*/  LDL R118, [R1+0x16c] ;  /* 0x00016c0001767983 */ /* 0x000ee20000100800 */
[----:B--2---:R-:W-:Y:S01]  /*1fc30*/  @!P1 LEA.HI.X R5, R104, R8, R108, 0x2, P4 ;  /* 0x0000000868059211 */ /* 0x004fe200020f146c */
[----:B------:R-:W-:Y:S01]  /*1fc40*/  IMAD.MOV.U32 R108, RZ, RZ, R103 ;  /* 0x000000ffff6c7224 */ /* 0x000fe200078e0067 */
[----:B------:R-:W-:Y:S01]  /*1fc50*/  MOV R103, R102 ;  /* 0x0000006600677202 */ /* 0x000fe20000000f00 */
[----:B------:R-:W-:Y:S01]  /*1fc60*/  IMAD.MOV.U32 R102, RZ, RZ, R100 ;  /* 0x000000ffff667224 */ /* 0x000fe200078e0064 */
[----:B------:R-:W-:Y:S01]  /*1fc70*/  ISETP.GE.AND P0, PT, R110, UR4, PT ;  /* 0x000000046e007c0c */ /* 0x000fe2000bf06270 */
[----:B------:R-:W-:Y:S01]  /*1fc80*/  IMAD.MOV.U32 R100, RZ, RZ, R93 ;  /* 0x000000ffff647224 */ /* 0x000fe200078e005d */
[----:B------:R-:W2:Y:S01]  /*1fc90*/  LDL R107, [R1+0xb8] ;  /* 0x0000b800016b7983 */ /* 0x000ea20000100800 */
[----:B------:R-:W-:-:S02]  /*1fca0*/  IMAD.MOV.U32 R93, RZ, RZ, R20 ;  /* 0x000000ffff5d7224 */ /* 0x000fc400078e0014 */
[----:B------:R-:W-:Y:S01]  /*1fcb0*/  IMAD.MOV.U32 R104, RZ, RZ, R103 ;  /* 0x000000ffff687224 */ /* 0x000fe200078e0067 */
[----:B------:R-:W2:Y:S01]  /*1fcc0*/  LDL R20, [R1+0x74] ;  /* 0x0000740001147983 */ /* 0x000ea20000100800 */
[----:B------:R-:W-:Y:S01]  /*1fcd0*/  IMAD.MOV.U32 R103, RZ, RZ, R100 ;  /* 0x000000ffff677224 */ /* 0x000fe200078e0064 */
[----:B------:R-:W-:Y:S01]  /*1fce0*/  MOV R100, R93 ;  /* 0x0000005d00647202 */ /* 0x000fe20000000f00 */
[----:B------:R-:W-:-:S05]  /*1fcf0*/  @!P1 IMAD.MOV.U32 R93, RZ, RZ, R94 ;  /* 0x000000ffff5d9224 */ /* 0x000fca00078e005e */
[----:B------:R0:W-:Y:S02]  /*1fd00*/  @!P1 ST.E.64 desc[UR36][R4.64], R92 ;  /* 0x0000005c04009985 */ /* 0x0001e4000c101b24 */
[----:B0-----:R-:W-:-:S04]  /*1fd10*/  @!P2 LEA R4, P4, R105, R0, 0x2 ;  /* 0x000000006904a211 */ /* 0x001fc800078810ff */
[----:B---3--:R-:W-:Y:S02]  /*1fd20*/  @!P2 LEA.HI.X R5, R105, R8, R118, 0x2, P4 ;  /* 0x000000086905a211 */ /* 0x008fe400020f1476 */
[----:B------:R-:W3:Y:S04]  /*1fd30*/  LDL R118, [R1+0x168] ;  /* 0x0001680001767983 */ /* 0x000ee80000100800 */
[----:B------:R0:W-:Y:S02]  /*1fd40*/  @!P3 ST.E.64 desc[UR36][R2.64], R38 ;  /* 0x000000260200b985 */ /* 0x0001e4000c101b24 */
[----:B0-----:R-:W-:-:S04]  /*1fd50*/  @!P0 LEA R2, P5, R110, R0, 0x2 ;  /* 0x000000006e028211 */ /* 0x001fc800078a10ff */
[----:B---3--:R-:W-:Y:S02]  /*1fd60*/  @!P0 LEA.HI.X R3, R110, R8, R118, 0x2, P5 ;  /* 0x000000086e038211 */ /* 0x008fe400028f1476 */
[----:B------:R-:W3:Y:S01]  /*1fd70*/  LDL R118, [R1+0x164] ;  /* 0x0001640001767983 */ /* 0x000ee20000100800 */
[----:B------:R-:W-:Y:S01]  /*1fd80*/  ISETP.GE.AND P1, PT, R117, UR4, PT ;  /* 0x0000000475007c0c */ /* 0x000fe2000bf26270 */
[----:B------:R-:W-:Y:S02]  /*1fd90*/  @!P2 IMAD.MOV.U32 R6, RZ, RZ, R97 ;  /* 0x000000ffff06a224 */ /* 0x000fe400078e0061 */
[----:B------:R-:W-:-:S05]  /*1fda0*/  @!P2 IMAD.MOV.U32 R7, RZ, RZ, R101 ;  /* 0x000000ffff07a224 */ /* 0x000fca00078e0065 */
[----:B------:R0:W-:Y:S05]  /*1fdb0*/  @!P2 ST.E.64 desc[UR36][R4.64], R6 ;  /* 0x000000060400a985 */ /* 0x0001ea000c101b24 */
        /* <DEDUP_REMOVED lines=10> */
[-C--:B------:R-:W-:Y:S02]  /*1fe60*/  @!P1 LOP3.LUT R59, R59, R58.reuse, RZ, 0x3c, !PT ;  /* 0x0000003a3b3b9212 */ /* 0x080fe400078e3cff */
[----:B------:R-:W-:Y:S02]  /*1fe70*/  ISETP.GE.AND P2, PT, R114, UR4, PT ;  /* 0x0000000472007c0c */ /* 0x000fe4000bf46270 */
[----:B------:R-:W-:-:S04]  /*1fe80*/  @!P1 LOP3.LUT R58, R59, R58, RZ, 0x3c, !PT ;  /* 0x0000003a3b3a9212 */ /* 0x000fc800078e3cff */
[----:B------:R-:W-:-:S05]  /*1fe90*/  @!P1 LOP3.LUT R59, R59, R58, RZ, 0x3c, !PT ;  /* 0x0000003a3b3b9212 */ /* 0x000fca00078e3cff */
[----:B------:R0:W-:Y:S02]  /*1fea0*/  @!P1 ST.E.64 desc[UR36][R6.64], R58 ;  /* 0x0000003a06009985 */ /* 0x0001e4000c101b24 */
[----:B0-----:R-:W-:-:S04]  /*1feb0*/  @!P2 LEA R6, P4, R114, R0, 0x2 ;  /* 0x000000007206a211 */ /* 0x001fc800078810ff */
[----:B---3--:R-:W-:Y:S02]  /*1fec0*/  @!P2 LEA.HI.X R7, R114, R8, R116, 0x2, P4 ;  /* 0x000000087207a211 */ /* 0x008fe400020f1474 */
[----:B------:R-:W3:Y:S01]  /*1fed0*/  LDL R114, [R1+0x158] ;  /* 0x0001580001727983 */ /* 0x000ee20000100800 */
[----:B----4-:R-:W-:Y:S01]  /*1fee0*/  ISETP.GE.AND P0, PT, R113, UR4, PT ;  /* 0x0000000471007c0c */ /* 0x010fe2000bf06270 */
[----:B------:R-:W-:Y:S02]  /*1fef0*/  @!P3 IMAD.MOV.U32 R4, RZ, RZ, R45 ;  /* 0x000000ffff04b224 */ /* 0x000fe400078e002d */
[----:B------:R-:W-:-:S05]  /*1ff00*/  @!P3 IMAD.MOV.U32 R5, RZ, RZ, R46 ;  /* 0x000000ffff05b224 */ /* 0x000fca00078e002e */
[----:B------:R0:W-:Y:S01]  /*1ff10*/  @!P3 ST.E.64 desc[UR36][R2.64], R4 ;  /* 0x000000040200b985 */ /* 0x0001e2000c101b24 */
[----:B------:R-:W-:Y:S01]  /*1ff20*/  ISETP.GE.AND P3, PT, R108, UR4, PT ;  /* 0x000000046c007c0c */ /* 0x000fe2000bf66270 */
[----:B------:R-:W-:-:S03]  /*1ff30*/  IMAD.MOV.U32 R105, RZ, RZ, R103 ;  /* 0x000000ffff697224 */ /* 0x000fc600078e0067 */
[----:B0-----:R-:W-:Y:S01]  /*1ff40*/  @!P0 LEA R2, P5, R113, R0, 0x2 ;  /* 0x0000000071028211 */ /* 0x001fe200078a10ff */
[----:B------:R-:W-:Y:S01]  /*1ff50*/  @!P2 IMAD.MOV.U32 R4, RZ, RZ, R109 ;  /* 0x000000ffff04a224 */ /* 0x000fe200078e006d */
[----:B------:R-:W-:-:S05]  /*1ff60*/  @!P2 MOV R5, R70 ;  /* 0x000000460005a202 */ /* 0x000fca0000000f00 */
[----:B------:R0:W-:Y:S01]  /*1ff70*/  @!P2 ST.E.64 desc[UR36][R6.64], R4 ;  /* 0x000000040600a985 */ /* 0x0001e2000c101b24 */
[----:B------:R-:W-:-:S03]  /*1ff80*/  MOV R110, R105 ;  /* 0x00000069006e7202 */ /* 0x000fc60000000f00 */
[----:B------:R-:W4:Y:S01]  /*1ff90*/  LDL R105, [R1+0x148] ;  /* 0x0001480001697983 */ /* 0x000f220000100800 */
[----:B0-----:R-:W-:Y:S02]  /*1ffa0*/  @!P0 IMAD.MOV.U32 R4, RZ, RZ, R47 ;  /* 0x000000ffff048224 */ /* 0x001fe400078e002f */
[----:B------:R-:W-:Y:S02]  /*1ffb0*/  @!P0 IMAD.MOV.U32 R5, RZ, RZ, R48 ;  /* 0x000000ffff058224 */ /* 0x000fe400078e0030 */
[----:B------:R-:W-:Y:S02]  /*1ffc0*/  IMAD.MOV.U32 R103, RZ, RZ, R100 ;  /* 0x000000ffff677224 */ /* 0x000fe400078e0064 */
[----:B------:R-:W4:Y:S01]  /*1ffd0*/  LDL R100, [R1+0x140] ;  /* 0x0001400001647983 */ /* 0x000f220000100800 */
[----:B---3--:R-:W-:-:S03]  /*1ffe0*/  @!P0 LEA.HI.X R3, R113, R8, R114, 0x2, P5 ;  /* 0x0000000871038211 */ /* 0x008fc600028f1472 */
[----:B------:R-:W3:Y:S04]  /*1fff0*/  LDL R113, [R1+0x154] ;  /* 0x0001540001717983 */ /* 0x000ee80000100800 */
[----:B------:R0:W-:Y:S02]  /*20000*/  @!P0 ST.E.64 desc[UR36][R2.64], R4 ;  /* 0x0000000402008985 */ /* 0x0001e4000c101b24 */
[----:B0-----:R-:W-:-:S04]  /*20010*/  @!P3 LEA R2, P5, R108, R0, 0x2 ;  /* 0x000000006c02b211 */ /* 0x001fc800078a10ff */
[----:B------:R-:W-:Y:S02]  /*20020*/  @!P3 LEA.HI.X R3, R108, R8, R110, 0x2, P5 ;  /* 0x000000086c03b211 */ /* 0x000fe400028f146e */
[----:B------:R-:W4:Y:S01]  /*20030*/  LDL R108, [R1+0x14c] ;  /* 0x00014c00016c7983 */ /* 0x000f220000100800 */
[----:B-----5:R-:W-:Y:S02]  /*20040*/  ISETP.GE.AND P1, PT, R112, UR4, PT ;  /* 0x0000000470007c0c */ /* 0x020fe4000bf26270 */
[----:B--2---:R-:W-:Y:S02]  /*20050*/  ISETP.GE.AND P2, PT, R107, UR4, PT ;  /* 0x000000046b007c0c */ /* 0x004fe4000bf46270 */
[----:B------:R-:W-:-:S09]  /*20060*/  ISETP.GE.AND P0, PT, R104, UR4, PT ;  /* 0x0000000468007c0c */ /* 0x000fd2000bf06270 */
[C---:B------:R-:W-:Y:S01]  /*20070*/  @!P1 LEA R6, P4, R112.reuse, R0, 0x2 ;  /* 0x0000000070069211 */ /* 0x040fe200078810ff */
[----:B------:R-:W-:Y:S02]  /*20080*/  @!P1 IMAD.MOV.U32 R4, RZ, RZ, R67 ;  /* 0x000000ffff049224 */ /* 0x000fe400078e0043 */
[----:B------:R-:W-:Y:S01]  /*20090*/  @!P1 IMAD.MOV.U32 R5, RZ, RZ, R71 ;  /* 0x000000ffff059224 */ /* 0x000fe200078e0047 */
[----:B---3--:R-:W-:-:S05]  /*200a0*/  @!P1 LEA.HI.X R7, R112, R8, R113, 0x2, P4 ;  /* 0x0000000870079211 */ /* 0x008fca00020f1471 */
[----:B------:R0:W-:Y:S01]  /*200b0*/  @!P1 ST.E.64 desc[UR36][R6.64], R4 ;  /* 0x0000000406009985 */ /* 0x0001e2000c101b24 */
[----:B------:R-:W-:Y:S01]  /*200c0*/  ISETP.GE.AND P1, PT, R102, UR4, PT ;  /* 0x0000000466007c0c */ /* 0x000fe2000bf26270 */
[----:B0-----:R-:W-:Y:S01]  /*200d0*/  @!P3 IMAD.MOV.U32 R4, RZ, RZ, R49 ;  /* 0x000000ffff04b224 */ /* 0x001fe200078e0031 */
[----:B------:R-:W-:Y:S02]  /*200e0*/  @!P3 MOV R5, R50 ;  /* 0x000000320005b202 */ /* 0x000fe40000000f00 */
[----:B------:R-:W-:-:S03]  /*200f0*/  @!P2 LEA R6, P4, R107, R0, 0x2 ;  /* 0x000000006b06a211 */ /* 0x000fc600078810ff */
[----:B------:R0:W-:Y:S01]  /*20100*/  @!P3 ST.E.64 desc[UR36][R2.64], R4 ;  /* 0x000000040200b985 */ /* 0x0001e2000c101b24 */
[----:B------:R-:W-:Y:S02]  /*20110*/  ISETP.GE.AND P3, PT, R88, UR4, PT ;  /* 0x0000000458007c0c */ /* 0x000fe4000bf66270 */
[----:B----4-:R-:W-:Y:S01]  /*20120*/  @!P2 LEA.HI.X R7, R107, R8, R108, 0x2, P4 ;  /* 0x000000086b07a211 */ /* 0x010fe200020f146c */
[----:B0-----:R-:W-:Y:S02]  /*20130*/  @!P2 IMAD.MOV.U32 R4, RZ, RZ, R75 ;  /* 0x000000ffff04a224 */ /* 0x001fe400078e004b */
[----:B------:R-:W-:Y:S01]  /*20140*/  @!P2 IMAD.MOV.U32 R5, RZ, RZ, R79 ;  /* 0x000000ffff05a224 */ /* 0x000fe200078e004f */
[----:B------:R-:W-:-:S04]  /*20150*/  @!P0 LEA R2, P5, R104, R0, 0x2 ;  /* 0x0000000068028211 */ /* 0x000fc800078a10ff */
[----:B------:R0:W-:Y:S01]  /*20160*/  @!P2 ST.E.64 desc[UR36][R6.64], R4 ;  /* 0x000000040600a985 */ /* 0x0001e2000c101b24 */
[----:B------:R-:W-:Y:S02]  /*20170*/  @!P0 LEA.HI.X R3, R104, R8, R105, 0x2, P5 ;  /* 0x0000000868038211 */ /* 0x000fe400028f1469 */
[----:B------:R-:W-:Y:S01]  /*20180*/  ISETP.GE.AND P2, PT, R95, UR4, PT ;  /* 0x000000045f007c0c */ /* 0x000fe2000bf46270 */
[----:B0-----:R-:W-:Y:S02]  /*20190*/  @!P0 IMAD.MOV.U32 R4, RZ, RZ, R51 ;  /* 0x000000ffff048224 */ /* 0x001fe400078e0033 */
[----:B------:R-:W-:Y:S01]  /*201a0*/  @!P0 IMAD.MOV.U32 R5, RZ, RZ, R52 ;  /* 0x000000ffff058224 */ /* 0x000fe200078e0034 */
[----:B------:R-:W-:-:S04]  /*201b0*/  @!P1 LEA R6, P4, R102, R0, 0x2 ;  /* 0x0000000066069211 */ /* 0x000fc800078810ff */
[----:B------:R0:W-:Y:S01]  /*201c0*/  @!P0 ST.E.64 desc[UR36][R2.64], R4 ;  /* 0x0000000402008985 */ /* 0x0001e2000c101b24 */
[----:B------:R-:W-:Y:S02]  /*201d0*/  ISETP.GE.AND P0, PT, R73, UR4, PT ;  /* 0x0000000449007c0c */ /* 0x000fe4000bf06270 */
[----:B------:R-:W-:Y:S02]  /*201e0*/  @!P1 LEA.HI.X R7, R102, R8, R103, 0x2, P4 ;  /* 0x0000000866079211 */ /* 0x000fe400020f1467 */
[----:B0-----:R-:W-:Y:S01]  /*201f0*/  @!P3 LEA R2, P5, R88, R0, 0x2 ;  /* 0x000000005802b211 */ /* 0x001fe200078a10ff */
[----:B------:R-:W-:-:S03]  /*20200*/  @!P1 IMAD.MOV.U32 R4, RZ, RZ, R83 ;  /* 0x000000ffff049224 */ /* 0x000fc600078e0053 */
[----:B------:R-:W-:Y:S01]  /*20210*/  @!P3 LEA.HI.X R3, R88, R8, R100, 0x2, P5 ;  /* 0x000000085803b211 */ /* 0x000fe200028f1464 */
[----:B------:R-:W-:Y:S01]  /*20220*/  IMAD.MOV.U32 R88, RZ, RZ, R84 ;  /* 0x000000ffff587224 */ /* 0x000fe200078e0054 */
[----:B------:R-:W-:Y:S01]  /*20230*/  @!P1 MOV R5, R87 ;  /* 0x0000005700059202 */ /* 0x000fe20000000f00 */
[----:B------:R-:W-:Y:S02]  /*20240*/  IMAD.MOV.U32 R84, RZ, RZ, R57 ;  /* 0x000000ffff547224 */ /* 0x000fe400078e0039 */
[----:B------:R-:W-:Y:S02]  /*20250*/  @!P3 IMAD.MOV.U32 R57, RZ, RZ, R56 ;  /* 0x000000ffff39b224 */ /* 0x000fe400078e0038 */
[----:B------:R-:W-:Y:S01]  /*20260*/  @!P3 IMAD.MOV.U32 R56, RZ, RZ, R53 ;  /* 0x000000ffff38b224 */ /* 0x000fe200078e0035 */
[----:B------:R0:W-:Y:S01]  /*20270*/  @!P1 ST.E.64 desc[UR36][R6.64], R4 ;  /* 0x0000000406009985 */ /* 0x0001e2000c101b24 */
[----:B------:R-:W-:-:S03]  /*20280*/  ISETP.GE.AND P1, PT, R86, UR4, PT ;  /* 0x0000000456007c0c */ /* 0x000fc6000bf26270 */
[----:B------:R1:W-:Y:S01]  /*20290*/  @!P3 ST.E.64 desc[UR36][R2.64], R56 ;  /* 0x000000380200b985 */ /* 0x0003e2000c101b24 */
[----:B------:R-:W-:Y:S02]  /*202a0*/  ISETP.GE.AND P3, PT, R65, UR4, PT ;  /* 0x0000000441007c0c */ /* 0x000fe4000bf66270 */
[-C--:B0-----:R-:W-:Y:S01]  /*202b0*/  @!P2 LEA R4, P4, R95, R0.reuse, 0x2 ;  /* 0x000000005f04a211 */ /* 0x081fe200078810ff */
[----:B------:R-:W-:Y:S01]  /*202c0*/  @!P2 IMAD.MOV.U32 R6, RZ, RZ, R99 ;  /* 0x000000ffff06a224 */ /* 0x000fe200078e0063 */
[----:B-1----:R-:W-:Y:S02]  /*202d0*/  @!P0 LEA R2, P5, R73, R0, 0x2 ;  /* 0x0000000049028211 */ /* 0x002fe400078a10ff */
[-C--:B------:R-:W-:Y:S02]  /*202e0*/  @!P2 LEA.HI.X R5, R95, R8.reuse, R96, 0x2, P4 ;  /* 0x000000085f05a211 */ /* 0x080fe400020f1460 */
[----:B------:R-:W-:Y:S02]  /*202f0*/  @!P2 MOV R7, R91 ;  /* 0x0000005b0007a202 */ /* 0x000fe40000000f00 */
[----:B------:R-:W-:Y:S01]  /*20300*/  @!P0 LEA.HI.X R3, R73, R8, R90, 0x2, P5 ;  /* 0x0000000849038211 */ /* 0x000fe200028f145a */
[----:B------:R-:W-:-:S02]  /*20310*/  IMAD.MOV.U32 R73, RZ, RZ, R66 ;  /* 0x000000ffff497224 */ /* 0x000fc400078e0042 */
[----:B------:R-:W-:Y:S01]  /*20320*/  IMAD.MOV.U32 R66, RZ, RZ, R61 ;  /* 0x000000ffff427224 */ /* 0x000fe200078e003d */
[----:B------:R0:W-:Y:S01]  /*20330*/  @!P2 ST.E.64 desc[UR36][R4.64], R6 ;  /* 0x000000060400a985 */ /* 0x0001e2000c101b24 */
[----:B------:R-:W-:Y:S01]  /*20340*/  @!P0 IMAD.MOV.U32 R61, RZ, RZ, R63 ;  /* 0x000000ffff3d8224 */ /* 0x000fe200078e003f */
[----:B------:R-:W-:Y:S01]  /*20350*/  ISETP.GE.AND P2, PT, R10, UR4, PT ;  /* 0x000000040a007c0c */ /* 0x000fe2000bf46270 */
[----:B------:R-:W-:-:S03]  /*20360*/  @!P1 IMAD.MOV.U32 R99, RZ, RZ, R98 ;  /* 0x000000ffff639224 */ /* 0x000fc600078e0062 */
[----:B------:R1:W-:Y:S01]  /*20370*/  @!P0 ST.E.64 desc[UR36][R2.64], R60 ;  /* 0x0000003c02008985 */ /* 0x0003e2000c101b24 */
[----:B------:R-:W-:Y:S01]  /*20380*/  ISETP.GE.AND P0, PT, R69, UR4, PT ;  /* 0x0000000445007c0c */ /* 0x000fe2000bf06270 */
[----:B------:R-:W-:Y:S01]  /*20390*/  @!P1 IMAD.MOV.U32 R98, RZ, RZ, R106 ;  /* 0x000000ffff629224 */ /* 0x000fe200078e006a */
[----:B0-----:R-:W-:-:S04]  /*203a0*/  @!P1 LEA R4, P4, R86, R0, 0x2 ;  /* 0x0000000056049211 */ /* 0x001fc800078810ff */
[----:B------:R-:W-:Y:S02]  /*203b0*/  @!P1 LEA.HI.X R5, R86, R8, R88, 0x2, P4 ;  /* 0x0000000856059211 */ /* 0x000fe400020f1458 */
[C---:B-1----:R-:W-:Y:S02]  /*203c0*/  @!P3 LEA R2, P5, R65.reuse, R0, 0x2 ;  /* 0x000000004102b211 */ /* 0x042fe400078a10ff */
[----:B------:R-:W-:Y:S02]  /*203d0*/  ISETP.GE.AND P4, PT, R62, UR4, PT ;  /* 0x000000043e007c0c */ /* 0x000fe4000bf86270 */
[----:B------:R-:W-:Y:S01]  /*203e0*/  @!P3 LEA.HI.X R3, R65, R8, R84, 0x2, P5 ;  /* 0x000000084103b211 */ /* 0x000fe200028f1454 */
[----:B------:R0:W-:Y:S01]  /*203f0*/  @!P1 ST.E.64 desc[UR36][R4.64], R98 ;  /* 0x0000006204009985 */ /* 0x0001e2000c101b24 */
[----:B------:R-:W-:Y:S01]  /*20400*/  @!P3 MOV R65, R68 ;  /* 0x000000440041b202 */ /* 0x000fe20000000f00 */
[----:B------:R-:W-:Y:S02]  /*20410*/  @!P2 IMAD.MOV.U32 R6, RZ, RZ, R111 ;  /* 0x000000ffff06a224 */ /* 0x000fe400078e006f */
[----:B------:R-:W-:-:S02]  /*20420*/  @!P2 IMAD.MOV.U32 R7, RZ, RZ, R115 ;  /* 0x000000ffff07a224 */ /* 0x000fc400078e0073 */
[----:B------:R1:W-:Y:S01]  /*20430*/  @!P3 ST.E.64 desc[UR36][R2.64], R64 ;  /* 0x000000400200b985 */ /* 0x0003e2000c101b24 */
[----:B0-----:R-:W-:-:S04]  /*20440*/  @!P2 LEA R4, P1, R10, R0, 0x2 ;  /* 0x000000000a04a211 */ /* 0x001fc800078210ff */
[----:B------:R-:W-:Y:S02]  /*20450*/  @!P2 LEA.HI.X R5, R10, R8, R11, 0x2, P1 ;  /* 0x000000080a05a211 */ /* 0x000fe400008f140b */
[C---:B-1----:R-:W-:Y:S02]  /*20460*/  @!P0 LEA R2, P5, R69.reuse, R0, 0x2 ;  /* 0x0000000045028211 */ /* 0x042fe400078a10ff */
[----:B------:R-:W-:Y:S01]  /*20470*/  ISETP.GE.AND P1, PT, R54, UR4, PT ;  /* 0x0000000436007c0c */ /* 0x000fe2000bf26270 */
[----:B------:R0:W-:Y:S01]  /*20480*/  @!P2 ST.E.64 desc[UR36][R4.64], R6 ;  /* 0x000000060400a985 */ /* 0x0001e2000c101b24 */
[----:B------:R-:W-:Y:S01]  /*20490*/  @!P0 LEA.HI.X R3, R69, R8, R73, 0x2, P5 ;  /* 0x0000000845038211 */ /* 0x000fe200028f1449 */
[----:B------:R-:W-:Y:S01]  /*204a0*/  @!P0 IMAD.MOV.U32 R73, RZ, RZ, R74 ;  /* 0x000000ffff498224 */ /* 0x000fe200078e004a */
[----:B------:R-:W-:Y:S02]  /*204b0*/  ISETP.GE.AND P2, PT, R34, UR4, PT ;  /* 0x0000000422007c0c */ /* 0x000fe4000bf46270 */
[----:B------:R-:W-:-:S02]  /*204c0*/  @!P4 LEA R10, P3, R62, R0, 0x2 ;  /* 0x000000003e0ac211 */ /* 0x000fc400078610ff */
[----:B------:R1:W-:Y:S02]  /*204d0*/  @!P0 ST.E.64 desc[UR36][R2.64], R72 ;  /* 0x0000004802008985 */ /* 0x0003e4000c101b24 */
[----:B------:R-:W-:Y:S02]  /*204e0*/  @!P4 LEA.HI.X R11, R62, R8, R66, 0x2, P3 ;  /* 0x000000083e0bc211 */ /* 0x000fe400018f1442 */
[----:B------:R-:W-:Y:S02]  /*204f0*/  ISETP.GE.AND P3, PT, R20, UR4, PT ;  /* 0x0000000414007c0c */ /* 0x000fe4000bf66270 */
[----:B0-----:R-:W-:Y:S02]  /*20500*/  @!P1 LEA R4, P0, R54, R0, 0x2 ;  /* 0x0000000036049211 */ /* 0x001fe400078010ff */
[----:B------:R-:W-:Y:S01]  /*20510*/  ISETP.GE.AND P5, PT, R14, UR4, PT ;  /* 0x000000040e007c0c */ /* 0x000fe2000bfa6270 */
[----:B-1----:R-:W-:Y:S02]  /*20520*/  @!P4 IMAD.MOV.U32 R2, RZ, RZ, R119 ;  /* 0x000000ffff02c224 */ /* 0x002fe400078e0077 */
[----:B------:R-:W-:Y:S01]  /*20530*/  @!P4 IMAD.MOV.U32 R3, RZ, RZ, R122 ;  /* 0x000000ffff03c224 */ /* 0x000fe200078e007a */
[----:B------:R-:W-:-:S04]  /*20540*/  @!P1 LEA.HI.X R5, R54, R8, R55, 0x2, P0 ;  /* 0x0000000836059211 */ /* 0x000fc800000f1437 */
[----:B------:R0:W-:Y:S01]  /*20550*/  @!P4 ST.E.64 desc[UR36][R10.64], R2 ;  /* 0x000000020a00c985 */ /* 0x0001e2000c101b24 */
[----:B------:R-:W-:Y:S01]  /*20560*/  ISETP.GE.AND P4, PT, R12, UR4, PT ;  /* 0x000000040c007c0c */ /* 0x000fe2000bf86270 */
[----:B------:R-:W-:Y:S01]  /*20570*/  @!P2 IMAD.MOV.U32 R6, RZ, RZ, R123 ;  /* 0x000000ffff06a224 */ /* 0x000fe200078e007b */
[----:B------:R-:W-:Y:S01]  /*20580*/  @!P1 MOV R77, R78 ;  /* 0x0000004e004d9202 */ /* 0x000fe20000000f00 */
[----:B------:R-:W-:Y:S01]  /*20590*/  @!P2 IMAD.MOV.U32 R7, RZ, RZ, R125 ;  /* 0x000000ffff07a224 */ /* 0x000fe200078e007d */
[----:B0-----:R-:W-:-:S04]  /*205a0*/  @!P2 LEA R2, P0, R34, R0, 0x2 ;  /* 0x000000002202a211 */ /* 0x001fc800078010ff */
[----:B------:R-:W-:Y:S01]  /*205b0*/  @!P2 LEA.HI.X R3, R34, R8, R35, 0x2, P0 ;  /* 0x000000082203a211 */ /* 0x000fe200000f1423 */
[----:B------:R0:W-:Y:S04]  /*205c0*/  @!P1 ST.E.64 desc[UR36][R4.64], R76 ;  /* 0x0000004c04009985 */ /* 0x0001e8000c101b24 */
[----:B------:R1:W-:Y:S01]  /*205d0*/  @!P2 ST.E.64 desc[UR36][R2.64], R6 ;  /* 0x000000060200a985 */ /* 0x0003e2000c101b24 */
[----:B------:R-:W-:Y:S02]  /*205e0*/  @!P3 IMAD.MOV.U32 R81, RZ, RZ, R82 ;  /* 0x000000ffff51b224 */ /* 0x000fe400078e0052 */
[----:B------:R-:W-:Y:S02]  /*205f0*/  @!P5 IMAD.MOV.U32 R131, RZ, RZ, R130 ;  /* 0x000000ffff83d224 */ /* 0x000fe400078e0082 */
[----:B------:R-:W-:Y:S01]  /*20600*/  @!P5 IMAD.MOV.U32 R130, RZ, RZ, R129 ;  /* 0x000000ffff82d224 */ /* 0x000fe200078e0081 */
[----:B0-----:R-:W-:-:S02]  /*20610*/  @!P3 LEA R4, P0, R20, R0, 0x2 ;  /* 0x000000001404b211 */ /* 0x001fc400078010ff */
[-C--:B-1----:R-:W-:Y:S02]  /*20620*/  @!P5 LEA R2, P1, R14, R0.reuse, 0x2 ;  /* 0x000000000e02d211 */ /* 0x082fe400078210ff */
[----:B------:R-:W-:Y:S02]  /*20630*/  @!P4 LEA R6, P2, R12, R0, 0x2 ;  /* 0x000000000c06c211 */ /* 0x000fe400078410ff */
[-C--:B------:R-:W-:Y:S02]  /*20640*/  @!P3 LEA.HI.X R5, R20, R8.reuse, R21, 0x2, P0 ;  /* 0x000000081405b211 */ /* 0x080fe400000f1415 */
[-C--:B------:R-:W-:Y:S02]  /*20650*/  @!P5 LEA.HI.X R3, R14, R8.reuse, R15, 0x2, P1 ;  /* 0x000000080e03d211 */ /* 0x080fe400008f140f */
[----:B------:R-:W-:Y:S01]  /*20660*/  @!P4 LEA.HI.X R7, R12, R8, R13, 0x2, P2 ;  /* 0x000000080c07c211 */ /* 0x000fe200010f140d */
[----:B------:R0:W-:Y:S04]  /*20670*/  @!P3 ST.E.64 desc[UR36][R4.64], R80 ;  /* 0x000000500400b985 */ /* 0x0001e8000c101b24 */
[----:B------:R0:W-:Y:S04]  /*20680*/  @!P5 ST.E.64 desc[UR36][R2.64], R130 ;  /* 0x000000820200d985 */ /* 0x0001e8000c101b24 */
[----:B------:R0:W-:Y:S01]  /*20690*/  @!P4 ST.E.64 desc[UR36][R6.64], R28 ;  /* 0x0000001c0600c985 */ /* 0x0001e2000c101b24 */
[----:B------:R-:W-:-:S13]  /*206a0*/  ISETP.GE.AND P0, PT, R9, UR4, PT ;  /* 0x0000000409007c0c */ /* 0x000fda000bf06270 */
[----:B0-----:R-:W-:Y:S05]  /*206b0*/  @P0 BRA `(.L_x_674) ;  /* 0x00000010000c0947 */ /* 0x001fea0003800000 */
[----:B------:R-:W2:Y:S01]  /*206c0*/  LDL R12, [R1+0x10c] ;  /* 0x00010c00010c7983 */ /* 0x000ea20000100800 */
[----:B------:R-:W-:-:S04]  /*206d0*/  LEA R2, P0, R9, R0, 0x2 ;  /* 0x0000000009027211 */ /* 0x000fc800078010ff */
[----:B--2---:R-:W-:-:S05]  /*206e0*/  LEA.HI.X R3, R9, R8, R12, 0x2, P0 ;  /* 0x0000000809037211 */ /* 0x004fca00000f140c */
[----:B------:R0:W-:Y:S01]  /*206f0*/  ST.E.64 desc[UR36][R2.64], R30 ;  /* 0x0000001e02007985 */ /* 0x0001e2000c101b24 */
[----:B------:R-:W-:Y:S05]  /*20700*/  BRA `(.L_x_674) ;  /* 0x0000000c00f87947 */ /* 0x000fea0003800000 */
.L_x_660:
[----:B------:R-:W2:Y:S01]  /*20710*/  LDL.LU R4, [R1+0x44] ;  /* 0x0000440001047983 */ /* 0x000ea20000300800 */
[----:B------:R-:W-:Y:S01]  /*20720*/  ULDC.64 UR6, c[0x0][0xc08] ;  /* 0x0003020000067ab9 */ /* 0x000fe20000000a00 */
[----:B------:R-:W-:Y:S02]  /*20730*/  ULDC.64 UR4, c[0x0][0xc00] ;  /* 0x0003000000047ab9 */ /* 0x000fe40000000a00 */
[----:B0-----:R-:W3:Y:S01]  /*20740*/  LDL.LU R0, [R1+0x48] ;  /* 0x0000480001007983 */ /* 0x001ee20000300800 */
[----:B------:R-:W-:Y:S02]  /*20750*/  ISETP.NE.U32.AND P1, PT, RZ, UR6, PT ;  /* 0x00000006ff007c0c */ /* 0x000fe4000bf25070 */
[----:B------:R-:W-:Y:S01]  /*20760*/  ISETP.NE.U32.AND P0, PT, RZ, UR4, PT ;  /* 0x00000004ff007c0c */ /* 0x000fe2000bf05070 */
[----:B------:R-:W4:Y:S01]  /*20770*/  LDL R6, [R1+0x3c] ;  /* 0x00003c0001067983 */ /* 0x000f220000100800 */
[----:B------:R-:W-:Y:S02]  /*20780*/  ISETP.NE.AND.EX P1, PT, RZ, UR7, PT, P1 ;  /* 0x00000007ff007c0c */ /* 0x000fe4000bf25310 */
[----:B------:R-:W-:-:S02]  /*20790*/  ISETP.NE.AND.EX P0, PT, RZ, UR5, PT, P0 ;  /* 0x00000005ff007c0c */ /* 0x000fc4000bf05300 */
[----:B------:R-:W-:Y:S01]  /*207a0*/  MOV R15, RZ ;  /* 0x000000ff000f7202 */ /* 0x000fe20000000f00 */
[----:B------:R-:W0:Y:S01]  /*207b0*/  S2R R7, SR_TID.X ;  /* 0x0000000000077919 */ /* 0x000e220000002100 */
[----:B--2---:R-:W-:Y:S01]  /*207c0*/  IADD3 R2, P2, R4, UR4, RZ ;  /* 0x0000000404027c10 */ /* 0x004fe2000ff5e0ff */
[----:B------:R-:W-:-:S03]  /*207d0*/  ULDC UR4, c[0x0][0xa88] ;  /* 0x0002a20000047ab9 */ /* 0x000fc60000000800 */
[----:B---3--:R-:W-:-:S03]  /*207e0*/  IADD3.X R3, R0, UR5, RZ, P2, !PT ;  /* 0x0000000500037c10 */ /* 0x008fc600097fe4ff */
[----:B------:R-:W-:Y:S01]  /*207f0*/  @P1 IADD3 R4, P2, R4, UR6, RZ ;  /* 0x0000000604041c10 */ /* 0x000fe2000ff5e0ff */
[----:B------:R-:W-:Y:S01]  /*20800*/  IMAD.U32 R20, RZ, RZ, UR4 ;  /* 0x00000004ff147e24 */ /* 0x000fe2000f8e00ff */
[----:B------:R1:W5:Y:S02]  /*20810*/  @P0 LDG.E R15, desc[UR36][R2.64] ;  /* 0x00000024020f0981 */ /* 0x000364000c1e1900 */
[----:B------:R-:W-:-:S05]  /*20820*/  @P1 IADD3.X R5, R0, UR7, RZ, P2, !PT ;  /* 0x0000000700051c10 */ /* 0x000fca00097fe4ff */
[----:B------:R1:W5:Y:S01]  /*20830*/  @P1 LDG.E R20, desc[UR36][R4.64] ;  /* 0x0000002404141981 */ /* 0x000362000c1e1900 */
[----:B0-----:R-:W-:Y:S01]  /*20840*/  VIADD R28, R7, 0xffffff80 ;  /* 0xffffff80071c7836 */ /* 0x001fe20000000000 */
[----:B----4-:R-:W-:-:S04]  /*20850*/  ISETP.GT.AND P2, PT, R6, 0x1, PT ;  /* 0x000000010600780c */ /* 0x010fc80003f44270 */
[----:B------:R-:W-:Y:S01]  /*20860*/  ISETP.GT.AND P3, PT, R28, 0x7f, PT ;  /* 0x0000007f1c00780c */ /* 0x000fe20003f64270 */
[----:B------:R-:W-:-:S12]  /*20870*/  @P1 BRA `(.L_x_679) ;  /* 0x0000000000101947 */ /* 0x000fd80003800000 */
[----:B------:R-:W-:Y:S05]  /*20880*/  @!P0 BRA `(.L_x_679) ;  /* 0x00000000000c8947 */ /* 0x000fea0003800000 */
[----:B-1----:R-:W2:Y:S04]  /*20890*/  LDG.E R5, desc[UR36][R2.64] ;  /* 0x0000002402057981 */ /* 0x002ea8000c1e1900 */
[----:B-----5:R-:W2:Y:S02]  /*208a0*/  LDG.E R20, desc[UR36][R2.64+0x4] ;  /* 0x0000042402147981 */ /* 0x020ea4000c1e1900 */
[----:B--2---:R-:W-:-:S07]  /*208b0*/  IMAD.IADD R20, R20, 0x1, -R5 ;  /* 0x0000000114147824 */ /* 0x004fce00078e0a05 */
.L_x_679:
[----:B-1----:R-:W2:Y:S04]  /*208c0*/  LDL.LU R2, [R1+0x38] ;  /* 0x0000380001027983 */ /* 0x002ea80000300800 */
[----:B------:R-:W3:Y:S01]  /*208d0*/  LDL.LU R0, [R1+0x4c] ;  /* 0x00004c0001007983 */ /* 0x000ee20000300800 */
[----:B------:R-:W-:Y:S01]  /*208e0*/  BSSY B1, `(.L_x_680) ;  /* 0x0000038000017945 */ /* 0x000fe20003800000 */
[----:B-----5:R-:W-:Y:S02]  /*208f0*/  SHF.R.S32.HI R14, RZ, 0x1f, R15 ;  /* 0x0000001fff0e7819 */ /* 0x020fe4000001140f */
[----:B--2---:R-:W-:Y:S02]  /*20900*/  SEL R25, R2, RZ, !P0 ;  /* 0x000000ff02197207 */ /* 0x004fe40004000000 */
[----:B---3--:R-:W-:Y:S01]  /*20910*/  SEL R24, R0, RZ, !P0 ;  /* 0x000000ff00187207 */ /* 0x008fe20004000000 */
[----:B------:R-:W-:Y:S06]  /*20920*/  @P3 BRA `(.L_x_681) ;  /* 0x0000000000cc3947 */ /* 0x000fec0003800000 */
[----:B------:R-:W2:Y:S01]  /*20930*/  LDL R0, [R1+0x50] ;  /* 0x0000500001007983 */ /* 0x000ea20000100800 */
[----:B------:R-:W0:Y:S02]  /*20940*/  LDC R29, c[0x0][0xbe8] ;  /* 0x0002fa00ff1d7b82 */ /* 0x000e240000000800 */
[----:B0-----:R-:W-:Y:S02]  /*20950*/  IMAD R2, R20, R29, RZ ;  /* 0x0000001d14027224 */ /* 0x001fe400078e02ff */
[----:B--2---:R-:W-:-:S04]  /*20960*/  IMAD R0, R0, 0x80, R7 ;  /* 0x0000008000007824 */ /* 0x004fc800078e0207 */
[----:B------:R-:W-:-:S05]  /*20970*/  VIADD R27, R0, 0xffffff80 ;  /* 0xffffff80001b7836 */ /* 0x000fca0000000000 */
[----:B------:R-:W-:-:S13]  /*20980*/  ISETP.GE.AND P0, PT, R27, R2, PT ;  /* 0x000000021b00720c */ /* 0x000fda0003f06270 */
[----:B------:R-:W-:Y:S05]  /*20990*/  @P0 BRA `(.L_x_681) ;  /* 0x0000000000b00947 */ /* 0x000fea0003800000 */
[----:B------:R-:W2:Y:S01]  /*209a0*/  LDL.LU R30, [R1+0x60] ;  /* 0x00006000011e7983 */ /* 0x000ea20000300800 */
[----:B------:R-:W-:Y:S01]  /*209b0*/  ISETP.GT.AND P3, PT, R6, 0x1, PT ;  /* 0x000000010600780c */ /* 0x000fe20003f64270 */
[----:B------:R-:W0:Y:S01]  /*209c0*/  LDC.64 R8, c[0x0][0xba8] ;  /* 0x0002ea00ff087b82 */ /* 0x000e220000000a00 */
[----:B------:R-:W-:Y:S01]  /*209d0*/  MOV R0, 0x9b8 ;  /* 0x000009b800007802 */ /* 0x000fe20000000f00 */
[----:B------:R-:W-:Y:S01]  /*209e0*/  IMAD.MOV.U32 R21, RZ, RZ, R27 ;  /* 0x000000ffff157224 */ /* 0x000fe200078e001b */
[----:B------:R-:W-:Y:S02]  /*209f0*/  ISETP.NE.AND P0, PT, R29, 0x1, PT ;  /* 0x000000011d00780c */ /* 0x000fe40003f05270 */
[----:B------:R-:W-:-:S04]  /*20a00*/  SEL R26, R0, 0x978, P3 ;  /* 0x00000978001a7807 */ /* 0x000fc80001800000 */
[----:B------:R-:W1:Y:S08]  /*20a10*/  LDC.64 R2, c[0x0][R26+0x220] ;  /* 0x000088001a027b82 */ /* 0x000e700000000a00 */
[----:B------:R-:W3:Y:S08]  /*20a20*/  LDC.64 R10, c[0x0][R26+0x218] ;  /* 0x000086001a0a7b82 */ /* 0x000ef00000000a00 */
[----:B------:R-:W4:Y:S08]  /*20a30*/  LDC.64 R4, c[0x0][R26+0x228] ;  /* 0x00008a001a047b82 */ /* 0x000f300000000a00 */
[----:B------:R-:W5:Y:S08]  /*20a40*/  LDC.64 R6, c[0x0][R26+0x210] ;  /* 0x000084001a067b82 */ /* 0x000f700000000a00 */
[----:B------:R-:W3:Y:S08]  /*20a50*/  @P0 LDC R0, c[0x0][0xbec] ;  /* 0x0002fb00ff000b82 */ /* 0x000ef00000000800 */
[----:B------:R-:W4:Y:S01]  /*20a60*/  @P0 LDC R33, c[0x0][0xbf0] ;  /* 0x0002fc00ff210b82 */ /* 0x000f220000000800 */
[----:B-1----:R-:W-:-:S07]  /*20a70*/  IMAD R3, R3, R25, RZ ;  /* 0x0000001903037224 */ /* 0x002fce00078e02ff */
[----:B0-----:R-:W0:Y:S01]  /*20a80*/  @!P3 LDC R8, c[0x0][0xb50] ;  /* 0x0002d400ff08bb82 */ /* 0x001e220000000800 */
[----:B------:R-:W-:-:S04]  /*20a90*/  IMAD.WIDE.U32 R12, R2, R25, RZ ;  /* 0x00000019020c7225 */ /* 0x000fc800078e00ff */
[----:B------:R-:W-:Y:S02]  /*20aa0*/  IMAD R3, R2, R24, R3 ;  /* 0x0000001802037224 */ /* 0x000fe400078e0203 */
[----:B---3--:R-:W-:Y:S01]  /*20ab0*/  @P0 IMAD.HI.U32 R0, R27, R0, RZ ;  /* 0x000000001b000227 */ /* 0x008fe200078e00ff */
[----:B------:R-:W1:Y:S03]  /*20ac0*/  @!P3 LDC R9, c[0x0][0xb54] ;  /* 0x0002d500ff09bb82 */ /* 0x000e660000000800 */
[-C--:B------:R-:W-:Y:S02]  /*20ad0*/  IMAD R31, R11, R220.reuse, RZ ;  /* 0x000000dc0b1f7224 */ /* 0x080fe400078e02ff */
[----:B------:R-:W-:Y:S01]  /*20ae0*/  IMAD.WIDE.U32 R10, R10, R220, RZ ;  /* 0x000000dc0a0a7225 */ /* 0x000fe200078e00ff */
[----:B----4-:R-:W-:-:S03]  /*20af0*/  @P0 SHF.R.U32.HI R21, RZ, R33, R0 ;  /* 0x00000021ff150219 */ /* 0x010fc60000011600 */
[----:B------:R-:W-:Y:S01]  /*20b00*/  IMAD.IADD R11, R31, 0x1, R11 ;  /* 0x000000011f0b7824 */ /* 0x000fe200078e020b */
[----:B------:R-:W-:Y:S01]  /*20b10*/  IADD3 R10, P0, P1, R12, R10, R15 ;  /* 0x0000000a0c0a7210 */ /* 0x000fe2000791e00f */
[----:B------:R-:W-:Y:S02]  /*20b20*/  IMAD.IADD R12, R13, 0x1, R3 ;  /* 0x000000010d0c7824 */ /* 0x000fe400078e0203 */
[----:B------:R-:W-:-:S04]  /*20b30*/  IMAD.MOV R0, RZ, RZ, -R21 ;  /* 0x000000ffff007224 */ /* 0x000fc800078e0a15 */
[----:B------:R-:W-:Y:S01]  /*20b40*/  IMAD R3, R29, R0, R27 ;  /* 0x000000001d037224 */ /* 0x000fe200078e021b */
[----:B------:R-:W-:-:S04]  /*20b50*/  IADD3.X R0, R12, R11, R14, P0, P1 ;  /* 0x0000000b0c007210 */ /* 0x000fc800007e240e */
[----:B------:R-:W-:Y:S02]  /*20b60*/  SHF.R.S32.HI R11, RZ, 0x1f, R3 ;  /* 0x0000001fff0b7819 */ /* 0x000fe40000011403 */
[----:B--2---:R-:W-:-:S05]  /*20b70*/  SEL R33, R30, RZ, P3 ;  /* 0x000000ff1e217207 */ /* 0x004fca0001800000 */
[-C--:B------:R-:W-:Y:S02]  /*20b80*/  IMAD R13, R5, R33.reuse, RZ ;  /* 0x00000021050d7224 */ /* 0x080fe400078e02ff */
[----:B------:R-:W-:-:S04]  /*20b90*/  IMAD.WIDE.U32 R4, R4, R33, RZ ;  /* 0x0000002104047225 */ /* 0x000fc800078e00ff */
[----:B------:R-:W-:Y:S01]  /*20ba0*/  IMAD.IADD R2, R13, 0x1, R5 ;  /* 0x000000010d027824 */ /* 0x000fe200078e0205 */
[----:B------:R-:W-:Y:S02]  /*20bb0*/  IADD3 R4, P0, P1, R21, R10, R4 ;  /* 0x0000000a15047210 */ /* 0x000fe4000791e004 */
[----:B------:R-:W-:-:S04]  /*20bc0*/  SHF.R.S32.HI R21, RZ, 0x1f, R21 ;  /* 0x0000001fff157819 */ /* 0x000fc80000011415 */
[----:B------:R-:W-:Y:S01]  /*20bd0*/  IADD3.X R5, R21, R0, R2, P0, P1 ;  /* 0x0000000015057210 */ /* 0x000fe200007e2402 */
[----:B-----5:R-:W-:-:S04]  /*20be0*/  IMAD R0, R7, R3, RZ ;  /* 0x0000000307007224 */ /* 0x020fc800078e02ff */
[C---:B------:R-:W-:Y:S02]  /*20bf0*/  IMAD R11, R6.reuse, R11, R0 ;  /* 0x0000000b060b7224 */ /* 0x040fe400078e0200 */
[----:B------:R-:W-:-:S04]  /*20c00*/  IMAD.WIDE.U32 R4, R6, R3, R4 ;  /* 0x0000000306047225 */ /* 0x000fc800078e0004 */
[----:B------:R-:W-:Y:S01]  /*20c10*/  IMAD.MOV.U32 R3, RZ, RZ, -0x800000 ;  /* 0xff800000ff037424 */ /* 0x000fe200078e00ff */
[----:B------:R-:W-:Y:S02]  /*20c20*/  IADD3 R0, R5, R11, RZ ;  /* 0x0000000b05007210 */ /* 0x000fe40007ffe0ff */
[----:B0-----:R-:W-:-:S04]  /*20c30*/  LEA R8, P0, R4, R8, 0x2 ;  /* 0x0000000804087211 */ /* 0x001fc800078010ff */
[----:B-1----:R-:W-:-:S05]  /*20c40*/  LEA.HI.X R9, R4, R9, R0, 0x2, P0 ;  /* 0x0000000904097211 */ /* 0x002fca00000f1400 */
[----:B------:R0:W-:Y:S04]  /*20c50*/  STG.E desc[UR36][R8.64], R3 ;  /* 0x0000000308007986 */ /* 0x0001e8000c101924 */
.L_x_681:
[----:B------:R-:W-:Y:S05]  /*20c60*/  BSYNC B1 ;  /* 0x0000000000017941 */ /* 0x000fea0003800000 */
.L_x_680:
[----:B------:R-:W-:Y:S05]  /*20c70*/  @P2 BRA `(.L_x_674) ;  /* 0x00000008009c2947 */ /* 0x000fea0003800000 */
[----:B0-----:R-:W2:Y:S01]  /*20c80*/  LDL.LU R8, [R1+0x50] ;  /* 0x0000500001087983 */ /* 0x001ea20000300800 */
[----:B------:R-:W0:Y:S01]  /*20c90*/  LDC R21, c[0x0][0xbe8] ;  /* 0x0002fa00ff157b82 */ /* 0x000e220000000800 */
[----:B------:R-:W-:Y:S01]  /*20ca0*/  SHF.R.S32.HI R3, RZ, 0x1f, R28 ;  /* 0x0000001fff037819 */ /* 0x000fe2000001141c */
[----:B------:R-:W-:Y:S01]  /*20cb0*/  ULDC.64 UR4, c[0x0][0xaa0] ;  /* 0x0002a80000047ab9 */ /* 0x000fe20000000a00 */
[----:B------:R-:W-:Y:S01]  /*20cc0*/  ULDC.64 UR6, c[0x0][0xaf0] ;  /* 0x0002bc0000067ab9 */ /* 0x000fe20000000a00 */
[----:B------:R-:W-:Y:S01]  /*20cd0*/  IMAD R0, R14, UR4, RZ ;  /* 0x000000040e007c24 */ /* 0x000fe2000f8e02ff */
[----:B------:R-:W-:Y:S01]  /*20ce0*/  LEA.HI R4, R3, R28, RZ, 0x3 ;  /* 0x0000001c03047211 */ /* 0x000fe200078f18ff */
[----:B------:R-:W-:-:S03]  /*20cf0*/  IMAD.WIDE.U32 R2, R15, UR4, RZ ;  /* 0x000000040f027c25 */ /* 0x000fc6000f8e00ff */
[----:B------:R-:W-:Y:S01]  /*20d00*/  LOP3.LUT R7, R4, 0xfffffff8, RZ, 0xc0, !PT ;  /* 0xfffffff804077812 */ /* 0x000fe200078ec0ff */
[----:B------:R-:W-:Y:S01]  /*20d10*/  IMAD R5, R15, UR5, R0 ;  /* 0x000000050f057c24 */ /* 0x000fe2000f8e0200 */
[----:B------:R-:W-:Y:S01]  /*20d20*/  ULDC.64 UR4, c[0x0][0xae8] ;  /* 0x0002ba0000047ab9 */ /* 0x000fe20000000a00 */
[----:B------:R-:W-:Y:S02]  /*20d30*/  IMAD R4, R24, UR6, RZ ;  /* 0x0000000618047c24 */ /* 0x000fe4000f8e02ff */
[----:B------:R-:W-:Y:S02]  /*20d40*/  IMAD.IADD R0, R28, 0x1, -R7 ;  /* 0x000000011c007824 */ /* 0x000fe400078e0a07 */
[----:B------:R-:W-:Y:S02]  /*20d50*/  IMAD.IADD R3, R3, 0x1, R5 ;  /* 0x0000000103037824 */ /* 0x000fe400078e0205 */
[----:B------:R-:W-:Y:S02]  /*20d60*/  IMAD R0, R0, 0x20, R219 ;  /* 0x0000002000007824 */ /* 0x000fe400078e02db */
[----:B------:R-:W-:Y:S01]  /*20d70*/  IMAD.WIDE.U32 R2, R220, UR4, R2 ;  /* 0x00000004dc027c25 */ /* 0x000fe2000f8e0002 */
[----:B0-----:R-:W-:-:S03]  /*20d80*/  ISETP.NE.AND P0, PT, R21, 0x1, PT ;  /* 0x000000011500780c */ /* 0x001fc60003f05270 */
[----:B------:R-:W-:Y:S01]  /*20d90*/  IMAD R3, R220, UR5, R3 ;  /* 0x00000005dc037c24 */ /* 0x000fe2000f8e0203 */
[----:B------:R-:W-:Y:S01]  /*20da0*/  ULDC.64 UR4, c[0x0][0xae0] ;  /* 0x0002b80000047ab9 */ /* 0x000fe20000000a00 */
[C---:B------:R-:W-:Y:S02]  /*20db0*/  IMAD R7, R25.reuse, UR7, R4 ;  /* 0x0000000719077c24 */ /* 0x040fe4000f8e0204 */
[----:B------:R-:W-:-:S04]  /*20dc0*/  IMAD.WIDE.U32 R2, R25, UR6, R2 ;  /* 0x0000000619027c25 */ /* 0x000fc8000f8e0002 */
[----:B------:R-:W-:Y:S02]  /*20dd0*/  IMAD.IADD R3, R3, 0x1, R7 ;  /* 0x0000000103037824 */ /* 0x000fe400078e0207 */
[----:B------:R-:W0:Y:S08]  /*20de0*/  @P0 LDC R6, c[0x0][0xbec] ;  /* 0x0002fb00ff060b82 */ /* 0x000e300000000800 */
[----:B------:R-:W1:Y:S01]  /*20df0*/  @P0 LDC R11, c[0x0][0xbf0] ;  /* 0x0002fc00ff0b0b82 */ /* 0x000e620000000800 */
[----:B--2---:R-:W-:-:S02]  /*20e00*/  IMAD R9, R8, 0x80, R0 ;  /* 0x0000008008097824 */ /* 0x004fc400078e0200 */
[----:B------:R-:W-:Y:S02]  /*20e10*/  IMAD R24, R8, 0x80, R219 ;  /* 0x0000008008187824 */ /* 0x000fe400078e02db */
[----:B0-----:R-:W-:Y:S01]  /*20e20*/  @P0 IMAD.HI.U32 R0, R9, R6, RZ ;  /* 0x0000000609000227 */ /* 0x001fe200078e00ff */
[----:B------:R-:W-:-:S04]  /*20e30*/  MOV R5, R9 ;  /* 0x0000000900057202 */ /* 0x000fc80000000f00 */
[----:B-1----:R-:W-:-:S04]  /*20e40*/  @P0 SHF.R.U32.HI R5, RZ, R11, R0 ;  /* 0x0000000bff050219 */ /* 0x002fc80000011600 */
[--C-:B------:R-:W-:Y:S01]  /*20e50*/  SHF.R.S32.HI R0, RZ, 0x1f, R5.reuse ;  /* 0x0000001fff007819 */ /* 0x100fe20000011405 */
[----:B------:R-:W-:Y:S02]  /*20e60*/  IMAD.MOV R4, RZ, RZ, -R5 ;  /* 0x000000ffff047224 */ /* 0x000fe400078e0a05 */
[----:B------:R-:W-:-:S04]  /*20e70*/  IMAD.WIDE.U32 R2, R5, UR4, R2 ;  /* 0x0000000405027c25 */ /* 0x000fc8000f8e0002 */
[----:B------:R-:W-:Y:S02]  /*20e80*/  IMAD R0, R0, UR4, RZ ;  /* 0x0000000400007c24 */ /* 0x000fe4000f8e02ff */
[----:B------:R-:W-:Y:S02]  /*20e90*/  IMAD R7, R21, R4, R9 ;  /* 0x0000000415077224 */ /* 0x000fe400078e0209 */
[----:B------:R-:W-:Y:S01]  /*20ea0*/  IMAD R9, R5, UR5, R0 ;  /* 0x0000000505097c24 */ /* 0x000fe2000f8e0200 */
[----:B------:R-:W-:Y:S02]  /*20eb0*/  ULDC.64 UR4, c[0x0][0xad8] ;  /* 0x0002b60000047ab9 */ /* 0x000fe40000000a00 */
[----:B------:R-:W-:Y:S01]  /*20ec0*/  SHF.R.S32.HI R0, RZ, 0x1f, R7 ;  /* 0x0000001fff007819 */ /* 0x000fe20000011407 */
[----:B------:R-:W-:-:S04]  /*20ed0*/  IMAD.IADD R3, R3, 0x1, R9 ;  /* 0x0000000103037824 */ /* 0x000fc800078e0209 */
[----:B------:R-:W-:Y:S02]  /*20ee0*/  IMAD R0, R0, UR4, RZ ;  /* 0x0000000400007c24 */ /* 0x000fe4000f8e02ff */
[----:B------:R-:W-:-:S04]  /*20ef0*/  IMAD.WIDE.U32 R2, R7, UR4, R2 ;  /* 0x0000000407027c25 */ /* 0x000fc8000f8e0002 */
[----:B------:R-:W-:Y:S01]  /*20f00*/  IMAD R7, R7, UR5, R0 ;  /* 0x0000000507077c24 */ /* 0x000fe2000f8e0200 */
[----:B------:R-:W-:Y:S02]  /*20f10*/  ULDC.64 UR4, c[0x0][0xa80] ;  /* 0x0002a00000047ab9 */ /* 0x000fe40000000a00 */
[----:B------:R-:W-:Y:S01]  /*20f20*/  LEA R0, P0, R2, UR4, 0x1 ;  /* 0x0000000402007c11 */ /* 0x000fe2000f8008ff */
[----:B------:R-:W-:Y:S01]  /*20f30*/  IMAD.IADD R3, R3, 0x1, R7 ;  /* 0x0000000103037824 */ /* 0x000fe200078e0207 */
[----:B------:R-:W-:-:S04]  /*20f40*/  UMOV UR4, 0xffffffff ;  /* 0xffffffff00047882 */ /* 0x000fc80000000000 */
[----:B------:R-:W-:Y:S01]  /*20f50*/  LEA.HI.X R10, R2, UR5, R3, 0x1, P0 ;  /* 0x00000005020a7c11 */ /* 0x000fe200080f0c03 */
[----:B------:R-:W-:Y:S06]  /*20f60*/  BRA.DIV UR4, `(.L_x_682) ;  /* 0x000000ea04407947 */ /* 0x000fec000b800000 */
[----:B------:R0:W1:Y:S04]  /*20f70*/  SHFL.IDX PT, R9, R10, RZ, 0x181f ;  /* 0x00181fff0a097589 */ /* 0x00006800000e0000 */
[----:B------:R0:W2:Y:S02]  /*20f80*/  SHFL.IDX PT, R14, R0, RZ, 0x181f ;  /* 0x00181fff000e7589 */ /* 0x0000a400000e0000 */
.L_x_1053:
[----:B------:R-:W-:Y:S01]  /*20f90*/  IMAD R21, R20, R21, RZ ;  /* 0x0000001514157224 */ /* 0x000fe200078e02ff */
[----:B------:R-:W-:Y:S04]  /*20fa0*/  BSSY B1, `(.L_x_683) ;  /* 0x0000019000017945 */ /* 0x000fe80003800000 */
[----:B------:R-:W-:-:S13]  /*20fb0*/  ISETP.GE.AND P0, PT, R24, R21, PT ;  /* 0x000000151800720c */ /* 0x000fda0003f06270 */
[----:B------:R-:W-:Y:S05]  /*20fc0*/  @P0 BRA `(.L_x_684) ;  /* 0x0000000000580947 */ /* 0x000fea0003800000 */
[----:B------:R-:W3:Y:S01]  /*20fd0*/  LDL R13, [R1+0x14] ;  /* 0x00001400010d7983 */ /* 0x000ee20000100800 */
[----:B------:R-:W-:-:S03]  /*20fe0*/  ULDC UR4, c[0x0][0xac8] ;  /* 0x0002b20000047ab9 */ /* 0x000fc60000000800 */
[----:B------:R-:W4:Y:S04]  /*20ff0*/  LDL R11, [R1+0x1c] ;  /* 0x00001c00010b7983 */ /* 0x000f280000100800 */
[----:B------:R-:W5:Y:S04]  /*21000*/  LDL R8, [R1+0x40] ;  /* 0x0000400001087983 */ /* 0x000f680000100800 */
[----:B------:R-:W5:Y:S04]  /*21010*/  LDL R15, [R1+0x5c] ;  /* 0x00005c00010f7983 */ /* 0x000f680000100800 */
[----:B------:R-:W5:Y:S01]  /*21020*/  LDL R12, [R1+0x58] ;  /* 0x00005800010c7983 */ /* 0x000f620000100800 */
[----:B------:R-:W-:-:S02]  /*21030*/  ISETP.GE.AND P3, PT, R22, UR4, PT ;  /* 0x0000000416007c0c */ /* 0x000fc4000bf66270 */
[----:B------:R-:W-:-:S11]  /*21040*/  ISETP.GE.AND P2, PT, R218, UR4, PT ;  /* 0x00000004da007c0c */ /* 0x000fd6000bf46270 */
[-C--:B--2---:R-:W-:Y:S02]  /*21050*/  @!P3 LEA R2, P5, R22, R14.reuse, 0x1 ;  /* 0x0000000e1602b211 */ /* 0x084fe400078a08ff */
[----:B------:R-:W-:Y:S02]  /*21060*/  @!P2 LEA R4, P4, R218, R14, 0x1 ;  /* 0x0000000eda04a211 */ /* 0x000fe400078808ff */
[----:B-1----:R-:W-:-:S05]  /*21070*/  @!P3 LEA.HI.X R3, R22, R9, R23, 0x1, P5 ;  /* 0x000000091603b211 */ /* 0x002fca00028f0c17 */
[----:B------:R1:W-:Y:S01]  /*21080*/  @!P3 ST.E.128 desc[UR36][R2.64], RZ ;  /* 0x000000ff0200b985 */ /* 0x0003e2000c101d24 */
[----:B---3--:R-:W-:Y:S02]  /*21090*/  ISETP.GE.AND P1, PT, R13, UR4, PT ;  /* 0x000000040d007c0c */ /* 0x008fe4000bf26270 */
[----:B----4-:R-:W-:Y:S02]  /*210a0*/  ISETP.GE.AND P0, PT, R11, UR4, PT ;  /* 0x000000040b007c0c */ /* 0x010fe4000bf06270 */
[----:B-----5:R-:W-:-:S09]  /*210b0*/  @!P2 LEA.HI.X R5, R218, R9, R8, 0x1, P4 ;  /* 0x00000009da05a211 */ /* 0x020fd200020f0c08 */
[-C--:B------:R-:W-:Y:S02]  /*210c0*/  @!P1 LEA R6, P5, R13, R14.reuse, 0x1 ;  /* 0x0000000e0d069211 */ /* 0x080fe400078a08ff */
[----:B------:R-:W-:Y:S02]  /*210d0*/  @!P0 LEA R8, P4, R11, R14, 0x1 ;  /* 0x0000000e0b088211 */ /* 0x000fe400078808ff */
[-C--:B------:R-:W-:Y:S02]  /*210e0*/  @!P1 LEA.HI.X R7, R13, R9.reuse, R15, 0x1, P5 ;  /* 0x000000090d079211 */ /* 0x080fe400028f0c0f */
[----:B------:R-:W-:Y:S01]  /*210f0*/  @!P0 LEA.HI.X R9, R11, R9, R12, 0x1, P4 ;  /* 0x000000090b098211 */ /* 0x000fe200020f0c0c */
[----:B------:R1:W-:Y:S04]  /*21100*/  @!P2 ST.E.128 desc[UR36][R4.64], RZ ;  /* 0x000000ff0400a985 */ /* 0x0003e8000c101d24 */
[----:B------:R1:W-:Y:S04]  /*21110*/  @!P1 ST.E.128 desc[UR36][R6.64], RZ ;  /* 0x000000ff06009985 */ /* 0x0003e8000c101d24 */
[----:B------:R1:W-:Y:S02]  /*21120*/  @!P0 ST.E.128 desc[UR36][R8.64], RZ ;  /* 0x000000ff08008985 */ /* 0x0003e4000c101d24 */
.L_x_684:
[----:B------:R-:W-:Y:S05]  /*21130*/  BSYNC B1 ;  /* 0x0000000000017941 */ /* 0x000fea0003800000 */
.L_x_683:
[----:B------:R-:W-:-:S03]  /*21140*/  UMOV UR4, 0xffffffff ;  /* 0xffffffff00047882 */ /* 0x000fc60000000000 */
[----:B------:R-:W-:Y:S05]  /*21150*/  BRA.DIV UR4, `(.L_x_685) ;  /* 0x000000e604f87947 */ /* 0x000fea000b800000 */
[----:B-1----:R1:W3:Y:S04]  /*21160*/  SHFL.IDX PT, R9, R10, 0x1, 0x181f ;  /* 0x00381f000a097f89 */ /* 0x0022e800000e0000 */
[----:B--2---:R1:W2:Y:S02]  /*21170*/  SHFL.IDX PT, R14, R0, 0x1, 0x181f ;  /* 0x00381f00000e7f89 */ /* 0x0042a400000e0000 */
.L_x_1057:
[----:B------:R-:W-:Y:S01]  /*21180*/  IADD3 R2, R24, 0x20, RZ ;  /* 0x0000002018027810 */ /* 0x000fe20007ffe0ff */
[----:B------:R-:W-:Y:S03]  /*21190*/  BSSY B1, `(.L_x_686) ;  /* 0x0000019000017945 */ /* 0x000fe60003800000 */
[----:B------:R-:W-:-:S13]  /*211a0*/  ISETP.GE.AND P0, PT, R2, R21, PT ;  /* 0x000000150200720c */ /* 0x000fda0003f06270 */
[----:B------:R-:W-:Y:S05]  /*211b0*/  @P0 BRA `(.L_x_687) ;  /* 0x0000000000580947 */ /* 0x000fea0003800000 */
[----:B------:R-:W4:Y:S01]  /*211c0*/  LDL R13, [R1+0x14] ;  /* 0x00001400010d7983 */ /* 0x000f220000100800 */
[----:B------:R-:W-:-:S03]  /*211d0*/  ULDC UR4, c[0x0][0xac8] ;  /* 0x0002b20000047ab9 */ /* 0x000fc60000000800 */
[----:B------:R-:W5:Y:S04]  /*211e0*/  LDL R11, [R1+0x1c] ;  /* 0x00001c00010b7983 */ /* 0x000f680000100800 */
[----:B------:R-:W5:Y:S04]  /*211f0*/  LDL R8, [R1+0x40] ;  /* 0x0000400001087983 */ /* 0x000f680000100800 */
[----:B------:R-:W5:Y:S04]  /*21200*/  LDL R15, [R1+0x5c] ;  /* 0x00005c00010f7983 */ /* 0x000f680000100800 */
[----:B------:R-:W5:Y:S01]  /*21210*/  LDL R12, [R1+0x58] ;  /* 0x00005800010c7983 */ /* 0x000f620000100800 */
[----:B------:R-:W-:-:S02]  /*21220*/  ISETP.GE.AND P3, PT, R22, UR4, PT ;  /* 0x0000000416007c0c */ /* 0x000fc4000bf66270 */
[----:B------:R-:W-:-:S11]  /*21230*/  ISETP.GE.AND P2, PT, R218, UR4, PT ;  /* 0x00000004da007c0c */ /* 0x000fd6000bf46270 */
[-C--:B--2---:R-:W-:Y:S02]  /*21240*/  @!P3 LEA R2, P5, R22, R14.reuse, 0x1 ;  /* 0x0000000e1602b211 */ /* 0x084fe400078a08ff */
[----:B------:R-:W-:Y:S02]  /*21250*/  @!P2 LEA R4, P4, R218, R14, 0x1 ;  /* 0x0000000eda04a211 */ /* 0x000fe400078808ff */
[----:B---3--:R-:W-:-:S05]  /*21260*/  @!P3 LEA.HI.X R3, R22, R9, R23, 0x1, P5 ;  /* 0x000000091603b211 */ /* 0x008fca00028f0c17 */
[----:B------:R2:W-:Y:S01]  /*21270*/  @!P3 ST.E.128 desc[UR36][R2.64], RZ ;  /* 0x000000ff0200b985 */ /* 0x0005e2000c101d24 */
[----:B----4-:R-:W-:Y:S02]  /*21280*/  ISETP.GE.AND P1, PT, R13, UR4, PT ;  /* 0x000000040d007c0c */ /* 0x010fe4000bf26270 */
[----:B-----5:R-:W-:Y:S02]  /*21290*/  ISETP.GE.AND P0, PT, R11, UR4, PT ;  /* 0x000000040b007c0c */ /* 0x020fe4000bf06270 */
[----:B------:R-:W-:-:S09]  /*212a0*/  @!P2 LEA.HI.X R5, R218, R9, R8, 0x1, P4 ;  /* 0x00000009da05a211 */ /* 0x000fd200020f0c08 */
[-C--:B------:R-:W-:Y:S02]  /*212b0*/  @!P1 LEA R6, P5, R13, R14.reuse, 0x1 ;  /* 0x0000000e0d069211 */ /* 0x080fe400078a08ff */
[----:B------:R-:W-:Y:S02]  /*212c0*/  @!P0 LEA R8, P4, R11, R14, 0x1 ;  /* 0x0000000e0b088211 */ /* 0x000fe400078808ff */
[-C--:B------:R-:W-:Y:S02]  /*212d0*/  @!P1 LEA.HI.X R7, R13, R9.reuse, R15, 0x1, P5 ;  /* 0x000000090d079211 */ /* 0x080fe400028f0c0f */
[----:B------:R-:W-:Y:S01]  /*212e0*/  @!P0 LEA.HI.X R9, R11, R9, R12, 0x1, P4 ;  /* 0x000000090b098211 */ /* 0x000fe200020f0c0c */
[----:B------:R2:W-:Y:S04]  /*212f0*/  @!P2 ST.E.128 desc[UR36][R4.64], RZ ;  /* 0x000000ff0400a985 */ /* 0x0005e8000c101d24 */
[----:B------:R2:W-:Y:S04]  /*21300*/  @!P1 ST.E.128 desc[UR36][R6.64], RZ ;  /* 0x000000ff06009985 */ /* 0x0005e8000c101d24 */
[----:B------:R2:W-:Y:S02]  /*21310*/  @!P0 ST.E.128 desc[UR36][R8.64], RZ ;  /* 0x000000ff08008985 */ /* 0x0005e4000c101d24 */
.L_x_687:
[----:B------:R-:W-:Y:S05]  /*21320*/  BSYNC B1 ;  /* 0x0000000000017941 */ /* 0x000fea0003800000 */
.L_x_686:
[----:B------:R-:W-:-:S03]  /*21330*/  UMOV UR4, 0xffffffff ;  /* 0xffffffff00047882 */ /* 0x000fc60000000000 */
[----:B------:R-:W-:Y:S05]  /*21340*/  BRA.DIV UR4, `(.L_x_688) ;  /* 0x000000e604c47947 */ /* 0x000fea000b800000 */
[----:B--23--:R2:W3:Y:S04]  /*21350*/  SHFL.IDX PT, R9, R10, 0x2, 0x181f ;  /* 0x00581f000a097f89 */ /* 0x00c4e800000e0000 */
[----:B------:R2:W4:Y:S02]  /*21360*/  SHFL.IDX PT, R14, R0, 0x2, 0x181f ;  /* 0x00581f00000e7f89 */ /* 0x00052400000e0000 */
.L_x_1061:
[----:B------:R-:W-:Y:S01]  /*21370*/  VIADD R2, R24, 0x40 ;  /* 0x0000004018027836 */ /* 0x000fe20000000000 */
[----:B------:R-:W-:Y:S04]  /*21380*/  BSSY B1, `(.L_x_689) ;  /* 0x0000019000017945 */ /* 0x000fe80003800000 */
[----:B------:R-:W-:-:S13]  /*21390*/  ISETP.GE.AND P0, PT, R2, R21, PT ;  /* 0x000000150200720c */ /* 0x000fda0003f06270 */
[----:B------:R-:W-:Y:S05]  /*213a0*/  @P0 BRA `(.L_x_690) ;  /* 0x0000000000580947 */ /* 0x000fea0003800000 */
[----:B------:R-:W5:Y:S01]  /*213b0*/  LDL R13, [R1+0x14] ;  /* 0x00001400010d7983 */ /* 0x000f620000100800 */
        /* <DEDUP_REMOVED lines=8> */
[----:B------:R-:W-:Y:S02]  /*21440*/  @!P2 LEA R4, P4, R218, R14, 0x1 ;  /* 0x0000000eda04a211 */ /* 0x000fe400078808ff */
[----:B---3--:R-:W-:-:S05]  /*21450*/  @!P3 LEA.HI.X R3, R22, R9, R23, 0x1, P5 ;  /* 0x000000091603b211 */ /* 0x008fca00028f0c17 */
[----:B------:R3:W-:Y:S01]  /*21460*/  @!P3 ST.E.128 desc[UR36][R2.64], RZ ;  /* 0x000000ff0200b985 */ /* 0x0007e2000c101d24 */
[----:B-----5:R-:W-:Y:S02]  /*21470*/  ISETP.GE.AND P1, PT, R13, UR4, PT ;  /* 0x000000040d007c0c */ /* 0x020fe4000bf26270 */
[----:B--2---:R-:W-:Y:S02]  /*21480*/  ISETP.GE.AND P0, PT, R11, UR4, PT ;  /* 0x000000040b007c0c */ /* 0x004fe4000bf06270 */
        /* <DEDUP_REMOVED lines=8> */
.L_x_690:
[----:B------:R-:W-:Y:S05]  /*21510*/  BSYNC B1 ;  /* 0x0000000000017941 */ /* 0x000fea0003800000 */
.L_x_689:
[----:B------:R-:W-:-:S03]  /*21520*/  UMOV UR4, 0xffffffff ;  /* 0xffffffff00047882 */ /* 0x000fc60000000000 */
[----:B------:R-:W-:Y:S05]  /*21530*/  BRA.DIV UR4, `(.L_x_691) ;  /* 0x000000e604907947 */ /* 0x000fea000b800000 */
[----:B---3--:R3:W0:Y:S04]  /*21540*/  SHFL.IDX PT, R9, R10, 0x3, 0x181f ;  /* 0x00781f000a097f89 */ /* 0x00862800000e0000 */
[----:B----4-:R3:W4:Y:S02]  /*21550*/  SHFL.IDX PT, R14, R0, 0x3, 0x181f ;  /* 0x00781f00000e7f89 */ /* 0x01072400000e0000 */
.L_x_1065:
[----:B0123--:R-:W-:-:S05]  /*21560*/  VIADD R0, R24, 0x60 ;  /* 0x0000006018007836 */ /* 0x00ffca0000000000 */
[----:B------:R-:W-:-:S13]  /*21570*/  ISETP.GE.AND P0, PT, R0, R21, PT ;  /* 0x000000150000720c */ /* 0x000fda0003f06270 */
[----:B------:R-:W-:Y:S05]  /*21580*/  @P0 BRA `(.L_x_674) ;  /* 0x0000000000580947 */ /* 0x000fea0003800000 */
[----:B------:R-:W2:Y:S01]  /*21590*/  LDL R12, [R1+0x14] ;  /* 0x00001400010c7983 */ /* 0x000ea20000100800 */
[----:B------:R-:W-:-:S03]  /*215a0*/  ULDC UR4, c[0x0][0xac8] ;  /* 0x0002b20000047ab9 */ /* 0x000fc60000000800 */
[----:B------:R-:W3:Y:S04]  /*215b0*/  LDL R10, [R1+0x1c] ;  /* 0x00001c00010a7983 */ /* 0x000ee80000100800 */
[----:B------:R-:W5:Y:S04]  /*215c0*/  LDL R8, [R1+0x40] ;  /* 0x0000400001087983 */ /* 0x000f680000100800 */
[----:B------:R-:W5:Y:S04]  /*215d0*/  LDL R13, [R1+0x5c] ;  /* 0x00005c00010d7983 */ /* 0x000f680000100800 */
[----:B------:R-:W5:Y:S01]  /*215e0*/  LDL R11, [R1+0x58] ;  /* 0x00005800010b7983 */ /* 0x000f620000100800 */
[----:B------:R-:W-:-:S02]  /*215f0*/  ISETP.GE.AND P3, PT, R22, UR4, PT ;  /* 0x0000000416007c0c */ /* 0x000fc4000bf66270 */
[----:B------:R-:W-:-:S11]  /*21600*/  ISETP.GE.AND P2, PT, R218, UR4, PT ;  /* 0x00000004da007c0c */ /* 0x000fd6000bf46270 */
[-C--:B----4-:R-:W-:Y:S02]  /*21610*/  @!P3 LEA R2, P5, R22, R14.reuse, 0x1 ;  /* 0x0000000e1602b211 */ /* 0x090fe400078a08ff */
[----:B------:R-:W-:Y:S02]  /*21620*/  @!P2 LEA R4, P4, R218, R14, 0x1 ;  /* 0x0000000eda04a211 */ /* 0x000fe400078808ff */
[----:B------:R-:W-:-:S05]  /*21630*/  @!P3 LEA.HI.X R3, R22, R9, R23, 0x1, P5 ;  /* 0x000000091603b211 */ /* 0x000fca00028f0c17 */
[----:B------:R0:W-:Y:S01]  /*21640*/  @!P3 ST.E.128 desc[UR36][R2.64], RZ ;  /* 0x000000ff0200b985 */ /* 0x0001e2000c101d24 */
[----:B--2---:R-:W-:Y:S02]  /*21650*/  ISETP.GE.AND P1, PT, R12, UR4, PT ;  /* 0x000000040c007c0c */ /* 0x004fe4000bf26270 */
[----:B---3--:R-:W-:Y:S02]  /*21660*/  ISETP.GE.AND P0, PT, R10, UR4, PT ;  /* 0x000000040a007c0c */ /* 0x008fe4000bf06270 */
        /* <DEDUP_REMOVED lines=8> */
.L_x_674:
[----:B------:R-:W-:Y:S05]  /*216f0*/  BSYNC B0 ;  /* 0x0000000000007941 */ /* 0x000fea0003800000 */
.L_x_659:
[----:B------:R-:W-:Y:S02]  /*21700*/  ULDC UR4, c[0x0][0xc3c] ;  /* 0x00030f0000047ab9 */ /* 0x000fe40000000800 */
[----:B------:R-:W-:-:S13]  /*21710*/  ISETP.GE.AND P0, PT, R43, UR4, PT ;  /* 0x000000042b007c0c */ /* 0x000fda000bf06270 */
[----:B------:R-:W-:Y:S05]  /*21720*/  @!P0 BRA `(.L_x_692) ;  /* 0xfffffe0000f88947 */ /* 0x000fea000383ffff */
[----:B------:R-:W-:Y:S05]  /*21730*/  BRA `(.L_x_483) ;  /* 0x0000008800707947 */ /* 0x000fea0003800000 */
.L_x_481:
[----:B------:R-:W-:-:S08]  /*21740*/  NOP ;  /* 0x0000000000007918 */ /* 0x000fd00000000000 */
[----:B0-----:R-:W0:-:S00]  /*21750*/  USETMAXREG.DEALLOC.CTAPOOL 0x28 ;  /* 0x00000028000079c8 */ /* 0x001e0000080e0500 */
[----:B0-----:R-:W2:Y:S01]  /*21760*/  LDL.LU R3, [R1] ;  /* 0x0000000001037983 */ /* 0x001ea20000300800 */
[----:B------:R-:W-:-:S06]  /*21770*/  LOP3.LUT R0, R0, 0x3, RZ, 0xc0, !PT ;  /* 0x0000000300007812 */ /* 0x000fcc00078ec0ff */
[----:B------:R-:W0:Y:S02]  /*21780*/  SHFL.IDX PT, R0, R0, RZ, 0x1f ;  /* 0x00001fff00007589 */ /* 0x000e2400000e0000 */
[----:B0-----:R-:W-:-:S13]  /*21790*/  ISETP.NE.AND P0, PT, R0, RZ, PT ;  /* 0x000000ff0000720c */ /* 0x001fda0003f05270 */
[----:B------:R-:W-:Y:S01]  /*217a0*/  @P0 BAR.SYNC.DEFER_BLOCKING 0x5, 0x180 ;  /* 0x0146000000000b1d */ /* 0x000fe20000010000 */
[----:B--2---:R-:W-:-:S04]  /*217b0*/  LOP3.LUT R3, R3, 0xffffff7f, RZ, 0xc0, !PT ;  /* 0xffffff7f03037812 */ /* 0x004fc800078ec0ff */
[----:B------:R-:W-:-:S05]  /*217c0*/  @P0 LOP3.LUT R3, R3, 0x80, RZ, 0xfc, !PT ;  /* 0x0000008003030812 */ /* 0x000fca00078efcff */
[----:B------:R0:W-:Y:S02]  /*217d0*/  STL [R1], R3 ;  /* 0x0000000301007387 */ /* 0x0001e40000100800 */
[----:B0-----:R-:W-:-:S04]  /*217e0*/  @P0 MOV R3, 0x400 ;  /* 0x0000040000030802 */ /* 0x001fc80000000f00 */
[----:B------:R-:W-:-:S05]  /*217f0*/  @P0 LEA R2, R2, R3, 0x18 ;  /* 0x0000000302020211 */ /* 0x000fca00078ec0ff */
[----:B------:R0:W1:Y:S01]  /*21800*/  @P0 LDS.128 R24, [R2+0x388d0] ;  /* 0x0388d00002180984 */ /* 0x0000620000000c00 */
[----:B------:R-:W-:Y:S06]  /*21810*/  @P0 BAR.ARV 0x4, 0x180 ;  /* 0x0106000000000b1d */ /* 0x000fec0000002000 */
[----:B------:R-:W-:Y:S05]  /*21820*/  @P0 BRA `(.L_x_693) ;  /* 0x0000000800980947 */ /* 0x000fea0003800000 */
[----:B------:R-:W2:Y:S01]  /*21830*/  S2R R4, SR_TID.X ;  /* 0x0000000000047919 */ /* 0x000ea20000002100 */
[----:B------:R-:W-:Y:S01]  /*21840*/  ULDC UR4, c[0x0][0xc3c] ;  /* 0x00030f0000047ab9 */ /* 0x000fe20000000800 */
[----:B------:R-:W-:Y:S02]  /*21850*/  IMAD.MOV.U32 R0, RZ, RZ, RZ ;  /* 0x000000ffff007224 */ /* 0x000fe400078e00ff */
[----:B------:R-:W-:Y:S01]  /*21860*/  IMAD.MOV.U32 R9, RZ, RZ, RZ ;  /* 0x000000ffff097224 */ /* 0x000fe200078e00ff */
[----:B------:R-:W3:Y:S01]  /*21870*/  S2UR UR6, SR_CTAID.X ;  /* 0x00000000000679c3 */ /* 0x000ee20000002500 */
[----:B------:R-:W-:Y:S01]  /*21880*/  ULDC UR5, c[0x0][0xc38] ;  /* 0x00030e0000057ab9 */ /* 0x000fe20000000800 */
[----:B--2---:R-:W-:-:S04]  /*21890*/  LOP3.LUT R7, R4, 0x1f, RZ, 0xc0, !PT ;  /* 0x0000001f04077812 */ /* 0x004fc800078ec0ff */
[----:B------:R-:W-:-:S04]  /*218a0*/  ISETP.NE.AND P0, PT, R7, 0x1f, PT ;  /* 0x0000001f0700780c */ /* 0x000fc80003f05270 */
[----:B------:R-:W-:-:S13]  /*218b0*/  ISETP.GE.OR P1, PT, R7, UR4, !P0 ;  /* 0x0000000407007c0c */ /* 0x000fda000c726670 */
[----:B------:R-:W2:Y:S08]  /*218c0*/  @!P1 LDC.64 R4, c[0x0][0xc80] ;  /* 0x00032000ff049b82 */ /* 0x000eb00000000a00 */
[----:B0-----:R-:W0:Y:S01]  /*218d0*/  @!P1 LDC.64 R2, c[0x0][0xc78] ;  /* 0x00031e00ff029b82 */ /* 0x001e220000000a00 */
[----:B--2---:R-:W-:-:S05]  /*218e0*/  @!P1 IMAD.WIDE.U32 R4, R7, 0x4, R4 ;  /* 0x0000000407049825 */ /* 0x004fca00078e0004 */
[----:B------:R-:W2:Y:S01]  /*218f0*/  @!P1 LDG.E R0, desc[UR36][R4.64] ;  /* 0x0000002404009981 */ /* 0x000ea2000c1e1900 */
[----:B0-----:R-:W-:-:S05]  /*21900*/  @!P1 IMAD.WIDE.U32 R2, R7, 0x4, R2 ;  /* 0x0000000407029825 */ /* 0x001fca00078e0002 */
[----:B------:R-:W2:Y:S01]  /*21910*/  @!P1 LDG.E R9, desc[UR36][R2.64] ;  /* 0x0000002402099981 */ /* 0x000ea2000c1e1900 */
[C---:B------:R-:W-:Y:S02]  /*21920*/  ISETP.NE.AND P1, PT, R7.reuse, RZ, PT ;  /* 0x000000ff0700720c */ /* 0x040fe40003f25270 */
[C---:B------:R-:W-:Y:S02]  /*21930*/  ISETP.GE.U32.AND P2, PT, R7.reuse, 0x2, PT ;  /* 0x000000020700780c */ /* 0x040fe40003f46070 */
[C---:B------:R-:W-:Y:S02]  /*21940*/  ISETP.GE.U32.AND P3, PT, R7.reuse, 0x4, PT ;  /* 0x000000040700780c */ /* 0x040fe40003f66070 */
[C---:B------:R-:W-:Y:S02]  /*21950*/  ISETP.GE.U32.AND P4, PT, R7.reuse, 0x8, PT ;  /* 0x000000080700780c */ /* 0x040fe40003f86070 */
[----:B------:R-:W-:Y:S01]  /*21960*/  ISETP.GE.U32.AND P5, PT, R7, 0x10, PT ;  /* 0x000000100700780c */ /* 0x000fe20003fa6070 */
[----:B------:R-:W-:Y:S01]  /*21970*/  UMOV UR4, URZ ;  /* 0x0000003f00047c82 */ /* 0x000fe20008000000 */
[----:B--2---:R-:W-:-:S05]  /*21980*/  IMAD R6, R0, R9, RZ ;  /* 0x0000000900067224 */ /* 0x004fca00078e02ff */
[----:B------:R-:W0:Y:S02]  /*21990*/  SHFL.UP PT, R8, R6, 0x1, RZ ;  /* 0x0420000006087989 */ /* 0x000e2400000e00ff */
[----:B0-----:R-:W-:-:S05]  /*219a0*/  SEL R11, R8, RZ, P1 ;  /* 0x000000ff080b7207 */ /* 0x001fca0000800000 */
[----:B------:R-:W-:-:S05]  /*219b0*/  IMAD.IADD R11, R6, 0x1, R11 ;  /* 0x00000001060b7824 */ /* 0x000fca00078e020b */
[----:B------:R-:W0:Y:S02]  /*219c0*/  SHFL.UP PT, R8, R11, 0x2, RZ ;  /* 0x044000000b087989 */ /* 0x000e2400000e00ff */
[----:B0-----:R-:W-:-:S04]  /*219d0*/  SEL R8, R8, RZ, P2 ;  /* 0x000000ff08087207 */ /* 0x001fc80001000000 */
[----:B------:R-:W-:-:S05]  /*219e0*/  IADD3 R8, R11, R8, RZ ;  /* 0x000000080b087210 */ /* 0x000fca0007ffe0ff */
        /* <DEDUP_REMOVED lines=9> */
[----:B------:R-:W0:Y:S02]  /*21a80*/  SHFL.IDX PT, R6, R5, 0x1f, 0x1f ;  /* 0x03e01f0005067f89 */ /* 0x000e2400000e0000 */
[----:B0-----:R-:W-:-:S05]  /*21a90*/  IMAD R6, R6, UR5, RZ ;  /* 0x0000000506067c24 */ /* 0x001fca000f8e02ff */
[----:B---3--:R-:W-:Y:S01]  /*21aa0*/  ISETP.GT.AND P6, PT, R6, UR6, PT ;  /* 0x0000000606007c0c */ /* 0x008fe2000bfc4270 */
[----:B------:R-:W-:-:S12]  /*21ab0*/  IMAD.MOV.U32 R3, RZ, RZ, R6 ;  /* 0x000000ffff037224 */ /* 0x000fd800078e0006 */
[----:B------:R-:W-:Y:S05]  /*21ac0*/  @P6 BRA `(.L_x_694) ;  /* 0x0000000000a06947 */ /* 0x000fea0003800000 */
[----:B------:R-:W-:Y:S01]  /*21ad0*/  IMAD.MOV.U32 R6, RZ, RZ, R3 ;  /* 0x000000ffff067224 */ /* 0x000fe200078e0003 */
[----:B------:R-:W-:Y:S01]  /*21ae0*/  UMOV UR4, URZ ;  /* 0x0000003f00047c82 */ /* 0x000fe20008000000 */
[----:B------:R-:W-:-:S05]  /*21af0*/  ULDC UR5, c[0x0][0xc38] ;  /* 0x00030e0000057ab9 */ /* 0x000fca0000000800 */
.L_x_696:
[----:B------:R-:W0:Y:S01]  /*21b00*/  LDC R0, c[0x0][0xc3c] ;  /* 0x00030f00ff007b82 */ /* 0x000e220000000800 */
[----:B------:R-:W-:Y:S01]  /*21b10*/  UIADD3 UR4, UR4, 0x1f, URZ ;  /* 0x0000001f04047890 */ /* 0x000fe2000fffe03f */
[----:B------:R-:W-:Y:S02]  /*21b20*/  ULDC UR7, c[0x0][0xc3c] ;  /* 0x00030f0000077ab9 */ /* 0x000fe40000000800 */
[----:B-1----:R-:W-:-:S03]  /*21b30*/  MOV R27, UR7 ;  /* 0x00000007001b7c02 */ /* 0x002fc60008000f00 */
[----:B0-----:R-:W-:-:S13]  /*21b40*/  ISETP.LE.AND P6, PT, R0, UR4, PT ;  /* 0x0000000400007c0c */ /* 0x001fda000bfc3270 */
[----:B------:R-:W-:Y:S05]  /*21b50*/  @P6 BRA `(.L_x_695) ;  /* 0x0000000400a86947 */ /* 0x000fea0003800000 */
[----:B------:R-:W-:-:S05]  /*21b60*/  VIADD R9, R7, UR4 ;  /* 0x0000000407097c36 */ /* 0x000fca0008000000 */
[----:B------:R-:W-:Y:S01]  /*21b70*/  ISETP.GE.OR P6, PT, R9, R0, !P0 ;  /* 0x000000000900720c */ /* 0x000fe200047c6670 */
[----:B------:R-:W-:-:S12]  /*21b80*/  IMAD.MOV.U32 R0, RZ, RZ, RZ ;  /* 0x000000ffff007224 */ /* 0x000fd800078e00ff */
        /* <DEDUP_REMOVED lines=23> */
[----:B------:R-:W0:Y:S02]  /*21d00*/  SHFL.IDX PT, R2, R5, 0x1f, 0x1f ;  /* 0x03e01f0005027f89 */ /* 0x000e2400000e0000 */
[----:B0-----:R-:W-:-:S04]  /*21d10*/  IMAD R3, R2, UR5, RZ ;  /* 0x0000000502037c24 */ /* 0x001fc8000f8e02ff */
[----:B------:R-:W-:-:S05]  /*21d20*/  IMAD.IADD R6, R3, 0x1, R6 ;  /* 0x0000000103067824 */ /* 0x000fca00078e0206 */
[----:B------:R-:W-:-:S13]  /*21d30*/  ISETP.GT.AND P6, PT, R6, UR6, PT ;  /* 0x0000000606007c0c */ /* 0x000fda000bfc4270 */
[----:B------:R-:W-:Y:S05]  /*21d40*/  @!P6 BRA `(.L_x_696) ;  /* 0xfffffffc006ce947 */ /* 0x000fea000383ffff */
.L_x_694:
[----:B------:R-:W-:Y:S02]  /*21d50*/  IMAD.IADD R10, R6, 0x1, -R3 ;  /* 0x00000001060a7824 */ /* 0x000fe400078e0a03 */
[----:B-1----:R-:W-:Y:S02]  /*21d60*/  IMAD.MOV.U32 R24, RZ, RZ, RZ ;  /* 0x000000ffff187224 */ /* 0x002fe400078e00ff */
[----:B------:R-:W-:-:S05]  /*21d70*/  IMAD R2, R5, UR5, R10 ;  /* 0x0000000505027c24 */ /* 0x000fca000f8e020a */
[----:B------:R-:W-:-:S13]  /*21d80*/  ISETP.GT.AND P0, PT, R2, UR6, PT ;  /* 0x0000000602007c0c */ /* 0x000fda000bf04270 */
[----:B------:R-:W-:-:S04]  /*21d90*/  VOTE.ANY R6, PT, !P0 ;  /* 0x0000000000067806 */ /* 0x000fc800040e0100 */
[----:B------:R-:W0:Y:S01]  /*21da0*/  POPC R27, R6 ;  /* 0x00000006001b7309 */ /* 0x000e220000000000 */
[----:B------:R-:W-:Y:S01]  /*21db0*/  ISETP.NE.AND P0, PT, R6, RZ, PT ;  /* 0x000000ff0600720c */ /* 0x000fe20003f05270 */
[----:B0-----:R-:W0:Y:S04]  /*21dc0*/  SHFL.IDX PT, R0, R0, R27, 0x1f ;  /* 0x00001f1b00007589 */ /* 0x001e2800000e0000 */
[----:B------:R1:W2:Y:S01]  /*21dd0*/  SHFL.IDX PT, R9, R9, R27, 0x1f ;  /* 0x00001f1b09097589 */ /* 0x0002a200000e0000 */
[----:B0-----:R-:W-:-:S04]  /*21de0*/  IABS R4, R0 ;  /* 0x0000000000047213 */ /* 0x001fc80000000000 */
[----:B------:R-:W0:Y:S08]  /*21df0*/  I2F.RP R8, R4 ;  /* 0x0000000400087306 */ /* 0x000e300000209400 */
[----:B0-----:R-:W0:Y:S02]  /*21e00*/  MUFU.RCP R8, R8 ;  /* 0x0000000800087308 */ /* 0x001e240000001000 */
[----:B0-----:R-:W-:-:S06]  /*21e10*/  VIADD R2, R8, 0xffffffe ;  /* 0x0ffffffe08027836 */ /* 0x001fcc0000000000 */
[----:B------:R-:W0:Y:S02]  /*21e20*/  F2I.FTZ.U32.TRUNC.NTZ R3, R2 ;  /* 0x0000000200037305 */ /* 0x000e24000021f000 */
[----:B0-----:R-:W-:Y:S01]  /*21e30*/  IADD3 R11, RZ, -R3, RZ ;  /* 0x80000003ff0b7210 */ /* 0x001fe20007ffe0ff */
[----:B-12---:R-:W-:Y:S06]  /*21e40*/  @!P0 BRA `(.L_x_697) ;  /* 0x0000000000088947 */ /* 0x006fec0003800000 */
[----:B------:R-:W-:-:S06]  /*21e50*/  VIADD R24, R27, 0xffffffff ;  /* 0xffffffff1b187836 */ /* 0x000fcc0000000000 */
[----:B------:R0:W1:Y:S02]  /*21e60*/  SHFL.IDX PT, R24, R5, R24, 0x1f ;  /* 0x00001f1805187589 */ /* 0x00006400000e0000 */
.L_x_697:
[----:B-1----:R-:W-:Y:S01]  /*21e70*/  IMAD R24, R24, UR5, R10 ;  /* 0x0000000518187c24 */ /* 0x002fe2000f8e020a */
[----:B------:R-:W-:Y:S01]  /*21e80*/  IABS R10, R0 ;  /* 0x00000000000a7213 */ /* 0x000fe20000000000 */
[----:B------:R-:W-:Y:S01]  /*21e90*/  IMAD R11, R11, R4, RZ ;  /* 0x000000040b0b7224 */ /* 0x000fe200078e02ff */
[----:B0-----:R-:W-:Y:S01]  /*21ea0*/  IABS R5, R9 ;  /* 0x0000000900057213 */ /* 0x001fe20000000000 */
[----:B------:R-:W-:Y:S01]  /*21eb0*/  IMAD.MOV.U32 R2, RZ, RZ, RZ ;  /* 0x000000ffff027224 */ /* 0x000fe200078e00ff */
[----:B------:R-:W-:Y:S01]  /*21ec0*/  IADD3 R25, -R24, UR6, RZ ;  /* 0x0000000618197c10 */ /* 0x000fe2000fffe1ff */
[----:B------:R-:W-:Y:S01]  /*21ed0*/  IMAD.MOV R10, RZ, RZ, -R10 ;  /* 0x000000ffff0a7224 */ /* 0x000fe200078e0a0a */
[----:B------:R-:W0:Y:S01]  /*21ee0*/  I2F.RP R6, R5 ;  /* 0x0000000500067306 */ /* 0x000e220000209400 */
[----:B------:R-:W-:Y:S01]  /*21ef0*/  IMAD.HI.U32 R2, R3, R11, R2 ;  /* 0x0000000b03027227 */ /* 0x000fe200078e0002 */
[----:B------:R-:W-:-:S03]  /*21f00*/  IABS R8, R25 ;  /* 0x0000001900087213 */ /* 0x000fc60000000000 */
[----:B------:R-:W-:Y:S02]  /*21f10*/  VIADD R27, R27, UR4 ;  /* 0x000000041b1b7c36 */ /* 0x000fe40008000000 */
[----:B------:R-:W-:Y:S01]  /*21f20*/  IMAD.MOV.U32 R3, RZ, RZ, R8 ;  /* 0x000000ffff037224 */ /* 0x000fe200078e0008 */
[----:B------:R-:W-:-:S03]  /*21f30*/  MOV R8, R10 ;  /* 0x0000000a00087202 */ /* 0x000fc60000000f00 */
        /* <DEDUP_REMOVED lines=8> */
[----:B------:R0:W1:Y:S01]  /*21fc0*/  F2I.FTZ.U32.TRUNC.NTZ R3, R8 ;  /* 0x0000000800037305 */ /* 0x000062000021f000 */
[----:B------:R-:W-:Y:S02]  /*21fd0*/  LOP3.LUT R4, R25, R0, RZ, 0x3c, !PT ;  /* 0x0000000019047212 */ /* 0x000fe400078e3cff */
[----:B------:R-:W-:-:S02]  /*21fe0*/  ISETP.NE.AND P1, PT, R0, RZ, PT ;  /* 0x000000ff0000720c */ /* 0x000fc40003f25270 */
[----:B------:R-:W-:Y:S02]  /*21ff0*/  ISETP.GE.AND P2, PT, R4, RZ, PT ;  /* 0x000000ff0400720c */ /* 0x000fe40003f46270 */
[----:B0-----:R-:W-:-:S04]  /*22000*/  IABS R8, R9 ;  /* 0x0000000900087213 */ /* 0x001fc80000000000 */
[----:B------:R-:W-:Y:S02]  /*22010*/  @P0 VIADD R2, R2, 0x1 ;  /* 0x0000000102020836 */ /* 0x000fe40000000000 */
[----:B------:R-:W-:Y:S02]  /*22020*/  IMAD.MOV R8, RZ, RZ, -R8 ;  /* 0x000000ffff087224 */ /* 0x000fe400078e0a08 */
[----:B------:R-:W-:Y:S01]  /*22030*/  IMAD.MOV.U32 R6, RZ, RZ, R2 ;  /* 0x000000ffff067224 */ /* 0x000fe200078e0002 */
[----:B-1----:R-:W-:-:S03]  /*22040*/  IADD3 R2, RZ, -R3, RZ ;  /* 0x80000003ff027210 */ /* 0x002fc60007ffe0ff */
[----:B------:R-:W-:Y:S01]  /*22050*/  @!P2 IMAD.MOV R6, RZ, RZ, -R6 ;  /* 0x000000ffff06a224 */ /* 0x000fe200078e0a06 */
[----:B------:R-:W-:Y:S01]  /*22060*/  @!P1 LOP3.LUT R6, RZ, R0, RZ, 0x33, !PT ;  /* 0x00000000ff069212 */ /* 0x000fe200078e33ff */
[----:B------:R-:W-:Y:S02]  /*22070*/  IMAD R11, R2, R5, RZ ;  /* 0x00000005020b7224 */ /* 0x000fe400078e02ff */
[----:B------:R-:W-:Y:S01]  /*22080*/  IMAD.MOV.U32 R2, RZ, RZ, RZ ;  /* 0x000000ffff027224 */ /* 0x000fe200078e00ff */
[-C--:B------:R-:W-:Y:S01]  /*22090*/  IABS R4, R6.reuse ;  /* 0x0000000600047213 */ /* 0x080fe20000000000 */
[----:B------:R-:W-:Y:S02]  /*220a0*/  IMAD R0, R0, R6, RZ ;  /* 0x0000000600007224 */ /* 0x000fe400078e02ff */
[----:B------:R-:W-:-:S03]  /*220b0*/  IMAD.HI.U32 R2, R3, R11, R2 ;  /* 0x0000000b03027227 */ /* 0x000fc600078e0002 */
[----:B------:R-:W-:Y:S01]  /*220c0*/  IADD3 R25, R25, -R0, RZ ;  /* 0x8000000019197210 */ /* 0x000fe20007ffe0ff */
[----:B------:R-:W-:Y:S02]  /*220d0*/  IMAD.MOV.U32 R3, RZ, RZ, R4 ;  /* 0x000000ffff037224 */ /* 0x000fe400078e0004 */
[----:B------:R-:W-:Y:S02]  /*220e0*/  IMAD.MOV.U32 R4, RZ, RZ, R8 ;  /* 0x000000ffff047224 */ /* 0x000fe400078e0008 */
[----:B------:R-:W-:-:S04]  /*220f0*/  IMAD.HI.U32 R2, R2, R3, RZ ;  /* 0x0000000302027227 */ /* 0x000fc800078e00ff */
[----:B------:R-:W-:Y:S01]  /*22100*/  IMAD R4, R2, R4, R3 ;  /* 0x0000000402047224 */ /* 0x000fe200078e0203 */
[----:B------:R-:W-:-:S04]  /*22110*/  LOP3.LUT R3, R6, R9, RZ, 0x3c, !PT ;  /* 0x0000000906037212 */ /* 0x000fc800078e3cff */
[----:B------:R-:W-:Y:S02]  /*22120*/  ISETP.GT.U32.AND P1, PT, R5, R4, PT ;  /* 0x000000040500720c */ /* 0x000fe40003f24070 */
[----:B------:R-:W-:-:S11]  /*22130*/  ISETP.GE.AND P2, PT, R3, RZ, PT ;  /* 0x000000ff0300720c */ /* 0x000fd60003f46270 */
[-C--:B------:R-:W-:Y:S01]  /*22140*/  @!P1 IADD3 R4, R4, -R5.reuse, RZ ;  /* 0x8000000504049210 */ /* 0x080fe20007ffe0ff */
        /* <DEDUP_REMOVED lines=11> */
.L_x_695:
[----:B------:R-:W-:Y:S02]  /*22200*/  IMAD.MOV.U32 R25, RZ, RZ, RZ ;  /* 0x000000ffff197224 */ /* 0x000fe400078e00ff */
[----:B------:R-:W-:Y:S02]  /*22210*/  IMAD.U32 R24, RZ, RZ, UR6 ;  /* 0x00000006ff187e24 */ /* 0x000fe4000f8e00ff */
[----:B------:R-:W-:-:S07]  /*22220*/  IMAD.MOV.U32 R26, RZ, RZ, RZ ;  /* 0x000000ffff1a7224 */ /* 0x000fce00078e00ff */
.L_x_698:
[----:B------:R-:W-:-:S13]  /*22230*/  ISETP.NE.AND P0, PT, R7, RZ, PT ;  /* 0x000000ff0700720c */ /* 0x000fda0003f05270 */
[----:B------:R-:W0:Y:S01]  /*22240*/  @!P0 S2R R3, SR_CgaCtaId ;  /* 0x0000000000038919 */ /* 0x000e220000008800 */
[----:B------:R-:W-:-:S04]  /*22250*/  @!P0 MOV R0, 0x400 ;  /* 0x0000040000008802 */ /* 0x000fc80000000f00 */
[----:B0-----:R-:W-:-:S05]  /*22260*/  @!P0 LEA R0, R3, R0, 0x18 ;  /* 0x0000000003008211 */ /* 0x001fca00078ec0ff */
[----:B------:R2:W-:Y:S01]  /*22270*/  @!P0 STS.128 [R0+0x388d0], R24 ;  /* 0x0388d01800008388 */ /* 0x0005e20000000c00 */
[----:B------:R-:W-:Y:S06]  /*22280*/  BAR.ARV 0x5, 0x180 ;  /* 0x0146000000007b1d */ /* 0x000fec0000002000 */
.L_x_693:
[----:B------:R3:W-:Y:S01]  /*22290*/  STL [R1+0x3c], RZ ;  /* 0x00003cff01007387 */ /* 0x0007e20000100800 */
[----:B------:R-:W-:Y:S01]  /*222a0*/  ULDC UR4, c[0x0][0xc3c] ;  /* 0x00030f0000047ab9 */ /* 0x000fe20000000800 */
[----:B------:R-:W-:Y:S01]  /*222b0*/  MOV R32, 0x1 ;  /* 0x0000000100207802 */ /* 0x000fe20000000f00 */
[----:B------:R-:W-:Y:S01]  /*222c0*/  IMAD.MOV.U32 R29, RZ, RZ, RZ ;  /* 0x000000ffff1d7224 */ /* 0x000fe200078e00ff */
[----:B-1----:R-:W-:-:S13]  /*222d0*/  ISETP.GE.AND P0, PT, R27, UR4, PT ;  /* 0x000000041b007c0c */ /* 0x002fda000bf06270 */
[----:B---3--:R-:W-:Y:S05]  /*222e0*/  @P0 BRA `(.L_x_699) ;  /* 0x0000007800800947 */ /* 0x008fea0003800000 */
[----:B--2---:R-:W2:Y:S01]  /*222f0*/  LDL R0, [R1+0x1a4] ;  /* 0x0001a40001007983 */ /* 0x004ea20000100800 */
[----:B------:R-:W1:Y:S01]  /*22300*/  S2UR UR4, SR_CgaCtaId ;  /* 0x00000000000479c3 */ /* 0x000e620000008800 */
[----:B------:R-:W-:Y:S01]  /*22310*/  MOV R16, 0x400 ;  /* 0x0000040000107802 */ /* 0x000fe20000000f00 */
[----:B------:R-:W-:Y:S01]  /*22320*/  BSSY B7, `(.L_x_699) ;  /* 0x000079c000077945 */ /* 0x000fe20003800000 */
[----:B------:R-:W3:Y:S01]  /*22330*/  S2R R11, SR_TID.X ;  /* 0x00000000000b7919 */ /* 0x000ee20000002100 */
[----:B------:R-:W-:Y:S01]  /*22340*/  IMAD.MOV.U32 R33, RZ, RZ, 0x1 ;  /* 0x00000001ff217424 */ /* 0x000fe200078e00ff */
[----:B------:R-:W-:Y:S01]  /*22350*/  MOV R29, RZ ;  /* 0x000000ff001d7202 */ /* 0x000fe20000000f00 */
[----:B------:R-:W-:Y:S01]  /*22360*/  IMAD.MOV.U32 R30, RZ, RZ, RZ ;  /* 0x000000ffff1e7224 */ /* 0x000fe200078e00ff */
[----:B------:R-:W-:Y:S01]  /*22370*/  ULDC.64 UR40, c[0x0][0x198] ;  /* 0x0000660000287ab9 */ /* 0x000fe20000000a00 */
[----:B------:R-:W-:Y:S01]  /*22380*/  IMAD.MOV.U32 R32, RZ, RZ, 0x1 ;  /* 0x00000001ff207424 */ /* 0x000fe200078e00ff */
[----:B------:R-:W-:Y:S01]  /*22390*/  ULDC UR39, c[0x0][0xc] ;  /* 0x0000030000277ab9 */ /* 0x000fe20000000800 */
[C---:B---3--:R-:W-:Y:S01]  /*223a0*/  IMAD.SHL.U32 R19, R11.reuse, 0x80, RZ ;  /* 0x000000800b137824 */ /* 0x048fe200078e00ff */
[----:B------:R-:W-:Y:S01]  /*223b0*/  SHF.R.U32.HI R3, RZ, 0x1, R11 ;  /* 0x00000001ff037819 */ /* 0x000fe2000001160b */
[C---:B------:R-:W-:Y:S01]  /*223c0*/  IMAD.SHL.U32 R5, R11.reuse, 0x2, RZ ;  /* 0x000000020b057824 */ /* 0x040fe200078e00ff */
[----:B------:R-:W-:-:S02]  /*223d0*/  LOP3.LUT R10, R11, 0x7f, RZ, 0xc0, !PT ;  /* 0x0000007f0b0a7812 */ /* 0x000fc400078ec0ff */
[----:B0-----:R-:W-:Y:S02]  /*223e0*/  LOP3.LUT R2, R19, 0x380, RZ, 0xc0, !PT ;  /* 0x0000038013027812 */ /* 0x001fe400078ec0ff */
[C---:B------:R-:W-:Y:S01]  /*223f0*/  R2P PR, R11.reuse, 0x6 ;  /* 0x000000060b007804 */ /* 0x040fe20000000000 */
[----:B------:R-:W-:Y:S01]  /*22400*/  IMAD.SHL.U32 R7, R10, 0x40, RZ ;  /* 0x000000400a077824 */ /* 0x000fe200078e00ff */
[----:B------:R-:W-:Y:S02]  /*22410*/  LOP3.LUT R3, R2, 0x30, R3, 0xf8, !PT ;  /* 0x0000003002037812 */ /* 0x000fe400078ef803 */
[----:B------:R-:W-:Y:S02]  /*22420*/  SHF.L.U32 R6, R10, 0x4, RZ ;  /* 0x000000040a067819 */ /* 0x000fe400000006ff */
[----:B--2---:R-:W-:Y:S01]  /*22430*/  R2UR UR5, R0 ;  /* 0x00000000000572ca */ /* 0x004fe200000e0000 */
[----:B------:R-:W-:-:S05]  /*22440*/  IMAD.SHL.U32 R0, R11, 0x10, RZ ;  /* 0x000000100b007824 */ /* 0x000fca00078e00ff */
[C---:B------:R-:W-:Y:S02]  /*22450*/  LOP3.LUT R4, R0.reuse, 0x3f0, RZ, 0xc0, !PT ;  /* 0x000003f000047812 */ /* 0x040fe400078ec0ff */
[----:B------:R-:W-:Y:S02]  /*22460*/  LOP3.LUT R31, R0, 0x70, RZ, 0xc0, !PT ;  /* 0x00000070001f7812 */ /* 0x000fe400078ec0ff */
[----:B------:R-:W-:Y:S02]  /*22470*/  LOP3.LUT R9, R4, 0x70, R5, 0x78, !PT ;  /* 0x0000007004097812 */ /* 0x000fe400078e7805 */
[----:B------:R-:W-:Y:S01]  /*22480*/  LOP3.LUT R5, R2, 0x10, R11, 0xf8, !PT ;  /* 0x0000001002057812 */ /* 0x000fe200078ef80b */
[----:B------:R-:W-:Y:S01]  /*22490*/  ULOP3.LUT UR42, UR5, 0x2, URZ, 0xfc, !UPT ;  /* 0x00000002052a7892 */ /* 0x000fe2000f8efc3f */
[----:B------:R-:W-:Y:S01]  /*224a0*/  LOP3.LUT R2, R3, 0x70, R0, 0x78, !PT ;  /* 0x0000007003027812 */ /* 0x000fe200078e7800 */
[----:B------:R-:W-:Y:S01]  /*224b0*/  IMAD.MOV.U32 R3, RZ, RZ, 0x20 ;  /* 0x00000020ff037424 */ /* 0x000fe200078e00ff */
[----:B------:R-:W-:Y:S01]  /*224c0*/  LOP3.LUT R4, R19, 0x400, RZ, 0xc0, !PT ;  /* 0x0000040013047812 */ /* 0x000fe200078ec0ff */
[----:B------:R-:W-:Y:S01]  /*224d0*/  ULOP3.LUT UR38, UR5, 0x1, URZ, 0xfc, !UPT ;  /* 0x0000000105267892 */ /* 0x000fe2000f8efc3f */
[----:B------:R-:W-:Y:S01]  /*224e0*/  LOP3.LUT R19, R2, 0xc00, R19, 0xf8, !PT ;  /* 0x00000c0002137812 */ /* 0x000fe200078ef813 */
[----:B------:R-:W-:Y:S01]  /*224f0*/  IMAD.MOV.U32 R2, RZ, RZ, 0x40 ;  /* 0x00000040ff027424 */ /* 0x000fe200078e00ff */
[----:B------:R-:W-:-:S02]  /*22500*/  LOP3.LUT R4, R4, 0x1800, R7, 0xf8, !PT ;  /* 0x0000180004047812 */ /* 0x000fc400078ef807 */
[----:B------:R-:W-:Y:S02]  /*22510*/  LOP3.LUT R5, R5, 0x70, R0, 0x78, !PT ;  /* 0x0000007005057812 */ /* 0x000fe400078e7800 */
[----:B------:R-:W-:Y:S02]  /*22520*/  LOP3.LUT R8, R9, 0x400, R6, 0xf8, !PT ;  /* 0x0000040009087812 */ /* 0x000fe400078ef806 */
[----:B------:R-:W-:Y:S01]  /*22530*/  LOP3.LUT R28, R4, R5, RZ, 0xfc, !PT ;  /* 0x00000005041c7212 */ /* 0x000fe200078efcff */
[----:B-1----:R-:W-:Y:S01]  /*22540*/  IMAD.U32 R4, RZ, RZ, UR4 ;  /* 0x00000004ff047e24 */ /* 0x002fe2000f8e00ff */
[----:B------:R-:W-:Y:S01]  /*22550*/  SHF.R.U32.HI R5, RZ, 0x3, R10 ;  /* 0x00000003ff057819 */ /* 0x000fe2000001160a */
[----:B------:R-:W-:Y:S01]  /*22560*/  STL [R1+0x18], R8 ;  /* 0x0000180801007387 */ /* 0x000fe20000100800 */
[----:B------:R-:W-:Y:S02]  /*22570*/  SEL R2, R2, 0xffffffc0, !P2 ;  /* 0xffffffc002027807 */ /* 0x000fe40005000000 */
[----:B------:R-:W-:Y:S01]  /*22580*/  SEL R3, R3, 0xffffffe0, !P1 ;  /* 0xffffffe003037807 */ /* 0x000fe20004800000 */
[----:B------:R-:W-:Y:S01]  /*22590*/  STL [R1+0x3c], RZ ;  /* 0x00003cff01007387 */ /* 0x000fe20000100800 */
[----:B------:R-:W-:-:S02]  /*225a0*/  LOP3.LUT R0, R5, 0x70, R0, 0xf8, !PT ;  /* 0x0000007005007812 */ /* 0x000fc400078ef800 */
[----:B------:R-:W-:Y:S01]  /*225b0*/  LEA R16, R4, R16, 0x18 ;  /* 0x0000001004107211 */ /* 0x000fe200078ec0ff */
[----:B------:R-:W-:Y:S01]  /*225c0*/  IMAD.IADD R0, R2, 0x1, R3 ;  /* 0x0000000102007824 */ /* 0x000fe200078e0203 */
[----:B------:R-:W-:Y:S01]  /*225d0*/  STL [R1+0xc], R2 ;  /* 0x00000c0201007387 */ /* 0x000fe20000100800 */
[----:B------:R-:W-:-:S03]  /*225e0*/  LOP3.LUT R34, R28, 0x2000, RZ, 0xfc, !PT ;  /* 0x000020001c227812 */ /* 0x000fc600078efcff */
[----:B------:R0:W-:Y:S04]  /*225f0*/  STL [R1+0x8], R4 ;  /* 0x0000080401007387 */ /* 0x0001e80000100800 */
[----:B------:R1:W-:Y:S04]  /*22600*/  STL [R1+0x10], R3 ;  /* 0x0000100301007387 */ /* 0x0003e80000100800 */
[----:B------:R2:W-:Y:S01]  /*22610*/  STL [R1+0x14], R0 ;  /* 0x0000140001007387 */ /* 0x0005e20000100800 */
[----:B0-----:R-:W-:Y:S01]  /*22620*/  LOP3.LUT R4, R31, 0x80, RZ, 0xfc, !PT ;  /* 0x000000801f047812 */ /* 0x001fe200078efcff */
[----:B-1----:R-:W-:-:S02]  /*22630*/  IMAD.IADD R3, R16, 0x1, R8 ;  /* 0x0000000110037824 */ /* 0x002fc400078e0208 */
[----:B--2---:R-:W-:-:S03]  /*22640*/  IMAD.IADD R0, R2, 0x1, R19 ;  /* 0x0000000102007824 */ /* 0x004fc600078e0213 */
[----:B------:R0:W-:Y:S04]  /*22650*/  STL [R1+0x20], R3 ;  /* 0x0000200301007387 */ /* 0x0001e80000100800 */
[----:B------:R0:W-:Y:S02]  /*22660*/  STL [R1+0x1c], R0 ;  /* 0x00001c0001007387 */ /* 0x0001e40000100800 */
.L_x_815:
[----:B------:R-:W1:Y:S02]  /*22670*/  LDC.64 R22, c[0x0][0xc88] ;  /* 0x00032200ff167b82 */ /* 0x000e640000000a00 */
[----:B-1----:R-:W-:-:S06]  /*22680*/  IMAD.WIDE R22, R27, 0x4, R22 ;  /* 0x000000041b167825 */ /* 0x002fcc00078e0216 */
[----:B0-----:R-:W0:Y:S01]  /*22690*/  LDG.E R22, desc[UR36][R22.64] ;  /* 0x0000002416167981 */ /* 0x001e22000c1e1900 */
[----:B------:R-:W-:Y:S05]  /*226a0*/  YIELD ;  /* 0x0000000000007946 */ /* 0x000fea0003800000 */
[----:B------:R-:W-:Y:S01]  /*226b0*/  ULDC.64 UR4, c[0x0][0xa28] ;  /* 0x00028a0000047ab9 */ /* 0x000fe20000000a00 */
[----:B------:R-:W-:Y:S01]  /*226c0*/  IMAD.MOV.U32 R37, RZ, RZ, RZ ;  /* 0x000000ffff257224 */ /* 0x000fe200078e00ff */
[----:B------:R-:W-:Y:S01]  /*226d0*/  ISETP.NE.U32.AND P0, PT, RZ, UR4, PT ;  /* 0x00000004ff007c0c */ /* 0x000fe2000bf05070 */
[----:B------:R-:W-:Y:S01]  /*226e0*/  IMAD.MOV.U32 R6, RZ, RZ, RZ ;  /* 0x000000ffff067224 */ /* 0x000fe200078e00ff */
[----:B------:R-:W-:Y:S01]  /*226f0*/  ULDC.64 UR8, c[0x0][0xa18] ;  /* 0x0002860000087ab9 */ /* 0x000fe20000000a00 */
[----:B------:R-:W-:Y:S01]  /*22700*/  ULDC.64 UR6, c[0x0][0xa10] ;  /* 0x0002840000067ab9 */ /* 0x000fe20000000a00 */
[----:B------:R-:W-:-:S02]  /*22710*/  ISETP.NE.AND.EX P0, PT, RZ, UR5, PT, P0 ;  /* 0x00000005ff007c0c */ /* 0x000fc4000bf05300 */
[----:B0-----:R-:W-:-:S11]  /*22720*/  SHF.R.S32.HI R0, RZ, 0x1f, R22 ;  /* 0x0000001fff007819 */ /* 0x001fd60000011416 */
[C---:B--2---:R-:W-:Y:S02]  /*22730*/  @P0 LEA R2, P1, R22.reuse, UR4, 0x2 ;  /* 0x0000000416020c11 */ /* 0x044fe4000f8210ff */
[C---:B------:R-:W-:Y:S01]  /*22740*/  SHF.L.U32 R23, R22.reuse, 0x2, RZ ;  /* 0x0000000216177819 */ /* 0x040fe200000006ff */
[----:B------:R0:W-:Y:S01]  /*22750*/  STL [R1+0x34], R0 ;  /* 0x0000340001007387 */ /* 0x0001e20000100800 */
[----:B------:R-:W-:Y:S01]  /*22760*/  @P0 LEA.HI.X R3, R22, UR5, R0, 0x2, P1 ;  /* 0x0000000516030c11 */ /* 0x000fe200088f1400 */
[----:B------:R-:W-:-:S04]  /*22770*/  ULDC.64 UR4, c[0x0][0xa00] ;  /* 0x0002800000047ab9 */ /* 0x000fc80000000a00 */
[----:B------:R1:W5:Y:S01]  /*22780*/  @P0 LDG.E R37, desc[UR36][R2.64] ;  /* 0x0000002402250981 */ /* 0x000362000c1e1900 */
[----:B------:R-:W-:Y:S02]  /*22790*/  ISETP.NE.U32.AND P0, PT, RZ, UR4, PT ;  /* 0x00000004ff007c0c */ /* 0x000fe4000bf05070 */
[----:B------:R-:W-:Y:S01]  /*227a0*/  SHF.L.U64.HI R9, R22, 0x2, R0 ;  /* 0x0000000216097819 */ /* 0x000fe20000010200 */
[----:B0-----:R-:W-:Y:S01]  /*227b0*/  IMAD.MOV.U32 R0, RZ, RZ, RZ ;  /* 0x000000ffff007224 */ /* 0x001fe200078e00ff */
[----:B------:R-:W-:Y:S02]  /*227c0*/  ISETP.NE.AND.EX P0, PT, RZ, UR5, PT, P0 ;  /* 0x00000005ff007c0c */ /* 0x000fe4000bf05300 */
[----:B------:R-:W-:Y:S01]  /*227d0*/  ISETP.NE.U32.AND P1, PT, RZ, UR8, PT ;  /* 0x00000008ff007c0c */ /* 0x000fe2000bf25070 */
[----:B------:R-:W-:Y:S01]  /*227e0*/  STL [R1+0x4], R9 ;  /* 0x0000040901007387 */ /* 0x000fe20000100800 */
[----:B------:R-:W-:Y:S02]  /*227f0*/  ISETP.NE.U32.AND P2, PT, RZ, UR6, PT ;  /* 0x00000006ff007c0c */ /* 0x000fe4000bf45070 */
[----:B-1----:R-:W-:-:S02]  /*22800*/  IADD3 R2, P3, R23, UR4, RZ ;  /* 0x0000000417027c10 */ /* 0x002fc4000ff7e0ff */
[----:B------:R-:W-:Y:S02]  /*22810*/  ISETP.NE.AND.EX P1, PT, RZ, UR9, PT, P1 ;  /* 0x00000009ff007c0c */ /* 0x000fe4000bf25310 */
[----:B------:R-:W-:Y:S02]  /*22820*/  IADD3.X R3, R9, UR5, RZ, P3, !PT ;  /* 0x0000000509037c10 */ /* 0x000fe40009ffe4ff */
[----:B------:R-:W-:Y:S02]  /*22830*/  ISETP.NE.AND.EX P2, PT, RZ, UR7, PT, P2 ;  /* 0x00000007ff007c0c */ /* 0x000fe4000bf45320 */
[----:B------:R-:W-:Y:S01]  /*22840*/  IADD3 R4, P4, R23, UR6, RZ ;  /* 0x0000000617047c10 */ /* 0x000fe2000ff9e0ff */
[----:B------:R-:W2:Y:S01]  /*22850*/  @P0 LDG.E R6, desc[UR36][R2.64] ;  /* 0x0000002402060981 */ /* 0x000ea2000c1e1900 */
[----:B------:R-:W-:Y:S02]  /*22860*/  ULDC UR4, c[0x0][0x288] ;  /* 0x0000a20000047ab9 */ /* 0x000fe40000000800 */
[----:B------:R-:W-:Y:S01]  /*22870*/  IMAD.U32 R8, RZ, RZ, UR4 ;  /* 0x00000004ff087e24 */ /* 0x000fe2000f8e00ff */
[----:B------:R-:W-:Y:S01]  /*22880*/  IADD3.X R5, R9, UR7, RZ, P4, !PT ;  /* 0x0000000709057c10 */ /* 0x000fe2000a7fe4ff */
[----:B------:R-:W-:-:S05]  /*22890*/  ULDC.64 UR4, c[0x0][0x418] ;  /* 0x0001060000047ab9 */ /* 0x000fca0000000a00 */
[----:B------:R-:W5:Y:S04]  /*228a0*/  @P2 LDG.E R0, desc[UR36][R4.64] ;  /* 0x0000002404002981 */ /* 0x000f68000c1e1900 */
[----:B--2---:R0:W-:Y:S02]  /*228b0*/  STL [R1+0x24], R6 ;  /* 0x0000240601007387 */ /* 0x0041e40000100800 */
[----:B0-----:R-:W-:-:S04]  /*228c0*/  @P1 IADD3 R6, P3, R23, UR8, RZ ;  /* 0x0000000817061c10 */ /* 0x001fc8000ff7e0ff */
[----:B------:R-:W-:-:S05]  /*228d0*/  @P1 IADD3.X R7, R9, UR9, RZ, P3, !PT ;  /* 0x0000000909071c10 */ /* 0x000fca0009ffe4ff */
[----:B------:R0:W2:Y:S01]  /*228e0*/  @P1 LDG.E R8, desc[UR36][R6.64] ;  /* 0x0000002406081981 */ /* 0x0000a2000c1e1900 */
[----:B------:R-:W-:-:S03]  /*228f0*/  UISETP.NE.U32.AND UP0, UPT, UR4, URZ, UPT ;  /* 0x0000003f0400728c */ /* 0x000fc6000bf05070 */
[----:B------:R-:W-:Y:S01]  /*22900*/  ULDC UR4, c[0x0][0x424] ;  /* 0x0001090000047ab9 */ /* 0x000fe20000000800 */
[----:B------:R-:W-:-:S03]  /*22910*/  UISETP.NE.AND.EX UP0, UPT, UR5, URZ, UPT, UP0 ;  /* 0x0000003f0500728c */ /* 0x000fc6000bf05300 */
[----:B------:R-:W-:Y:S01]  /*22920*/  ULDC UR5, c[0x0][0x2f0] ;  /* 0x0000bc0000057ab9 */ /* 0x000fe20000000800 */
[----:B------:R-:W-:-:S04]  /*22930*/  USEL UR4, UR4, 0x1, UP0 ;  /* 0x0000000104047887 */ /* 0x000fc80008000000 */
[----:B------:R-:W-:-:S03]  /*22940*/  UIMAD UR4, UR4, UR5, URZ ;  /* 0x00000005040472a4 */ /* 0x000fc6000f8e023f */
[----:B------:R-:W-:Y:S02]  /*22950*/  ULDC UR5, c[0x0][0x348] ;  /* 0x0000d20000057ab9 */ /* 0x000fe40000000800 */
[----:B0-----:R-:W-:Y:S01]  /*22960*/  IMAD.U32 R6, RZ, RZ, UR5 ;  /* 0x00000005ff067e24 */ /* 0x001fe2000f8e00ff */
[----:B--2---:R0:W-:Y:S02]  /*22970*/  STL [R1+0x38], R8 ;  /* 0x0000380801007387 */ /* 0x0041e40000100800 */
[----:B0-----:R-:W-:Y:S01]  /*22980*/  IMAD.U32 R8, RZ, RZ, UR4 ;  /* 0x00000004ff087e24 */ /* 0x001fe2000f8e00ff */
[----:B------:R-:W-:Y:S06]  /*22990*/  @P1 BRA `(.L_x_700) ;  /* 0x0000000000141947 */ /* 0x000fec0003800000 */
[----:B------:R-:W-:Y:S05]  /*229a0*/  @!P0 BRA `(.L_x_700) ;  /* 0x0000000000108947 */ /* 0x000fea0003800000 */
[----:B------:R-:W2:Y:S04]  /*229b0*/  LDG.E R7, desc[UR36][R2.64] ;  /* 0x0000002402077981 */ /* 0x000ea8000c1e1900 */
[----:B------:R-:W2:Y:S02]  /*229c0*/  LDG.E R2, desc[UR36][R2.64+0x4] ;  /* 0x0000042402027981 */ /* 0x000ea4000c1e1900 */
[----:B--2---:R-:W-:-:S05]  /*229d0*/  IADD3 R2, -R7, R2, RZ ;  /* 0x0000000207027210 */ /* 0x004fca0007ffe1ff */
[----:B------:R0:W-:Y:S02]  /*229e0*/  STL [R1+0x38], R2 ;  /* 0x0000380201007387 */ /* 0x0001e40000100800 */
.L_x_700:
[----:B------:R-:W-:Y:S01]  /*229f0*/  ULDC.64 UR4, c[0x0][0xa20] ;  /* 0x0002880000047ab9 */ /* 0x000fe20000000a00 */
[C---:B------:R-:W-:Y:S01]  /*22a00*/  LOP3.LUT R7, R26.reuse, 0xff000000, RZ, 0xc0, !PT ;  /* 0xff0000001a077812 */ /* 0x040fe200078ec0ff */
[----:B------:R-:W-:Y:S01]  /*22a10*/  IMAD.MOV.U32 R35, RZ, RZ, R22 ;  /* 0x000000ffff237224 */ /* 0x000fe200078e0016 */
[----:B------:R-:W-:Y:S02]  /*22a20*/  ISETP.NE.U32.AND P0, PT, RZ, UR4, PT ;  /* 0x00000004ff007c0c */ /* 0x000fe4000bf05070 */
[----:B------:R-:W-:Y:S02]  /*22a30*/  SHF.R.U32.HI R7, RZ, 0x8, R7 ;  /* 0x00000008ff077819 */ /* 0x000fe40000011607 */
[----:B------:R-:W-:Y:S02]  /*22a40*/  ISETP.NE.AND.EX P0, PT, RZ, UR5, PT, P0 ;  /* 0x00000005ff007c0c */ /* 0x000fe4000bf05300 */
[C---:B0-----:R-:W-:Y:S02]  /*22a50*/  LOP3.LUT R2, R26.reuse, 0xff0000, RZ, 0xc0, !PT ;  /* 0x00ff00001a027812 */ /* 0x041fe400078ec0ff */
[----:B------:R-:W-:-:S02]  /*22a60*/  LOP3.LUT R17, R26, 0xffff, RZ, 0xc0, !PT ;  /* 0x0000ffff1a117812 */ /* 0x000fc400078ec0ff */
[----:B------:R-:W-:-:S07]  /*22a70*/  LEA.HI R7, R2, R7, RZ, 0x10 ;  /* 0x0000000702077211 */ /* 0x000fce00078f80ff */
[----:B------:R-:W-:Y:S05]  /*22a80*/  @!P0 BRA `(.L_x_701) ;  /* 0x0000000000108947 */ /* 0x000fea0003800000 */
[----:B------:R-:W-:-:S04]  /*22a90*/  IADD3 R2, P0, R23, UR4, RZ ;  /* 0x0000000417027c10 */ /* 0x000fc8000ff1e0ff */
[----:B------:R-:W-:-:S05]  /*22aa0*/  IADD3.X R3, R9, UR5, RZ, P0, !PT ;  /* 0x0000000509037c10 */ /* 0x000fca00087fe4ff */
[----:B------:R0:W5:Y:S01]  /*22ab0*/  LDG.E R8, desc[UR36][R2.64] ;  /* 0x0000002402087981 */ /* 0x000162000c1e1900 */
[----:B------:R-:W-:Y:S05]  /*22ac0*/  BRA `(.L_x_702) ;  /* 0x0000000000247947 */ /* 0x000fea0003800000 */
.L_x_701:
[----:B------:R-:W-:Y:S02]  /*22ad0*/  ULDC.64 UR4, c[0x0][0xa08] ;  /* 0x0002820000047ab9 */ /* 0x000fe40000000a00 */
[----:B------:R-:W-:-:S04]  /*22ae0*/  ISETP.NE.U32.AND P0, PT, RZ, UR4, PT ;  /* 0x00000004ff007c0c */ /* 0x000fc8000bf05070 */
[----:B------:R-:W-:-:S13]  /*22af0*/  ISETP.NE.AND.EX P0, PT, RZ, UR5, PT, P0 ;  /* 0x00000005ff007c0c */ /* 0x000fda000bf05300 */
[----:B------:R-:W-:Y:S05]  /*22b00*/  @!P0 BRA `(.L_x_702) ;  /* 0x0000000000148947 */ /* 0x000fea0003800000 */
[----:B------:R-:W0:Y:S02]  /*22b10*/  LDC.64 R2, c[0x0][0xa08] ;  /* 0x00028200ff027b82 */ /* 0x000e240000000a00 */
[----:B0-----:R-:W-:-:S05]  /*22b20*/  IMAD.WIDE R2, R35, 0x4, R2 ;  /* 0x0000000423027825 */ /* 0x001fca00078e0202 */
[----:B------:R-:W2:Y:S04]  /*22b30*/  LDG.E R8, desc[UR36][R2.64] ;  /* 0x0000002402087981 */ /* 0x000ea8000c1e1900 */
[----:B------:R-:W2:Y:S02]  /*22b40*/  LDG.E R2, desc[UR36][R2.64+0x4] ;  /* 0x0000042402027981 */ /* 0x000ea4000c1e1900 */
[----:B--2---:R-:W-:-:S07]  /*22b50*/  IMAD.IADD R8, R2, 0x1, -R8 ;  /* 0x0000000102087824 */ /* 0x004fce00078e0a08 */
.L_x_702:
[----:B0-----:R-:W2:Y:S04]  /*22b60*/  @P2 LDG.E R2, desc[UR36][R4.64] ;  /* 0x0000002404022981 */ /* 0x001ea8000c1e1900 */
[----:B------:R0:W2:Y:S01]  /*22b70*/  @P2 LDG.E R4, desc[UR36][R4.64+0x4] ;  /* 0x0000042404042981 */ /* 0x0000a2000c1e1900 */
[----:B------:R-:W-:Y:S01]  /*22b80*/  BSSY B0, `(.L_x_703) ;  /* 0x000002b000007945 */ /* 0x000fe20003800000 */
[----:B------:R-:W-:Y:S01]  /*22b90*/  LOP3.LUT R36, R7, 0xff, RZ, 0xc0, !PT ;  /* 0x000000ff07247812 */ /* 0x000fe200078ec0ff */
[----:B------:R-:W-:Y:S02]  /*22ba0*/  IMAD.MOV.U32 R3, RZ, RZ, RZ ;  /* 0x000000ffff037224 */ /* 0x000fe400078e00ff */
[----:B0----5:R-:W-:Y:S02]  /*22bb0*/  IMAD.IADD R5, R8, 0x1, -R37 ;  /* 0x0000000108057824 */ /* 0x021fe400078e0a25 */
[----:B--2---:R-:W-:Y:S01]  /*22bc0*/  @P2 IMAD.IADD R6, R4, 0x1, -R2 ;  /* 0x0000000104062824 */ /* 0x004fe200078e0a02 */
[----:B------:R-:W-:-:S03]  /*22bd0*/  SHF.R.U32.HI R4, RZ, 0x10, R7 ;  /* 0x00000010ff047819 */ /* 0x000fc60000011607 */
[----:B------:R-:W-:-:S05]  /*22be0*/  IMAD.IADD R26, R5, 0x1, R6 ;  /* 0x00000001051a7824 */ /* 0x000fca00078e0206 */
[C---:B------:R-:W-:Y:S02]  /*22bf0*/  ISETP.GE.AND P1, PT, R26.reuse, 0x1, PT ;  /* 0x000000011a00780c */ /* 0x040fe40003f26270 */
[----:B------:R-:W-:-:S04]  /*22c00*/  IADD3 R18, R26, 0x7f, RZ ;  /* 0x0000007f1a127810 */ /* 0x000fc80007ffe0ff */
[----:B------:R-:W-:-:S04]  /*22c10*/  SHF.R.S32.HI R2, RZ, 0x1f, R18 ;  /* 0x0000001fff027819 */ /* 0x000fc80000011412 */
[----:B------:R-:W-:-:S04]  /*22c20*/  LEA.HI R18, R2, R18, RZ, 0x7 ;  /* 0x0000001202127211 */ /* 0x000fc800078f38ff */
[----:B------:R-:W-:Y:S01]  /*22c30*/  SHF.R.S32.HI R18, RZ, 0x7, R18 ;  /* 0x00000007ff127819 */ /* 0x000fe20000011412 */
[----:B------:R-:W-:Y:S06]  /*22c40*/  @!P1 BRA `(.L_x_704) ;  /* 0x0000000000789947 */ /* 0x000fec0003800000 */
[----:B------:R-:W-:Y:S01]  /*22c50*/  ISETP.NE.AND P0, PT, R4, RZ, PT ;  /* 0x000000ff0400720c */ /* 0x000fe20003f05270 */
[----:B------:R-:W-:-:S03]  /*22c60*/  ULDC UR4, c[0x0][0x9f0] ;  /* 0x00027c0000047ab9 */ /* 0x000fc60000000800 */
[----:B------:R-:W-:-:S04]  /*22c70*/  SEL R7, R4, UR4, P0 ;  /* 0x0000000404077c07 */ /* 0x000fc80008000000 */
[----:B------:R-:W-:Y:S02]  /*22c80*/  IABS R8, R7 ;  /* 0x0000000700087213 */ /* 0x000fe40000000000 */
[----:B------:R-:W-:Y:S02]  /*22c90*/  IADD3 R9, R7, -0x1, R18 ;  /* 0xffffffff07097810 */ /* 0x000fe40007ffe012 */
[----:B------:R-:W0:Y:S08]  /*22ca0*/  I2F.RP R2, R8 ;  /* 0x0000000800027306 */ /* 0x000e300000209400 */
[----:B0-----:R-:W0:Y:S02]  /*22cb0*/  MUFU.RCP R2, R2 ;  /* 0x0000000200027308 */ /* 0x001e240000001000 */
[----:B0-----:R-:W-:-:S06]  /*22cc0*/  VIADD R2, R2, 0xffffffe ;  /* 0x0ffffffe02027836 */ /* 0x001fcc0000000000 */
[----:B------:R0:W1:Y:S02]  /*22cd0*/  F2I.FTZ.U32.TRUNC.NTZ R3, R2 ;  /* 0x0000000200037305 */ /* 0x000064000021f000 */
[----:B0-----:R-:W-:-:S04]  /*22ce0*/  LOP3.LUT R2, R9, R7, RZ, 0x3c, !PT ;  /* 0x0000000709027212 */ /* 0x001fc800078e3cff */
[----:B------:R-:W-:Y:S01]  /*22cf0*/  ISETP.GE.AND P4, PT, R2, RZ, PT ;  /* 0x000000ff0200720c */ /* 0x000fe20003f86270 */
[----:B-1----:R-:W-:-:S04]  /*22d00*/  IMAD.MOV R2, RZ, RZ, -R3 ;  /* 0x000000ffff027224 */ /* 0x002fc800078e0a03 */
[----:B------:R-:W-:Y:S02]  /*22d10*/  IMAD R10, R2, R8, RZ ;  /* 0x00000008020a7224 */ /* 0x000fe400078e02ff */
[----:B------:R-:W-:-:S04]  /*22d20*/  IMAD.MOV.U32 R2, RZ, RZ, RZ ;  /* 0x000000ffff027224 */ /* 0x000fc800078e00ff */
[----:B------:R-:W-:Y:S01]  /*22d30*/  IMAD.HI.U32 R10, R3, R10, R2 ;  /* 0x0000000a030a7227 */ /* 0x000fe200078e0002 */
[----:B------:R-:W-:Y:S02]  /*22d40*/  IABS R2, R7 ;  /* 0x0000000700027213 */ /* 0x000fe40000000000 */
[----:B------:R-:W-:-:S03]  /*22d50*/  IABS R3, R9 ;  /* 0x0000000900037213 */ /* 0x000fc60000000000 */
[----:B------:R-:W-:-:S05]  /*22d60*/  IMAD.MOV R2, RZ, RZ, -R2 ;  /* 0x000000ffff027224 */ /* 0x000fca00078e0a02 */
[----:B------:R-:W-:Y:S01]  /*22d70*/  MOV R9, R2 ;  /* 0x0000000200097202 */ /* 0x000fe20000000f00 */
        /* <DEDUP_REMOVED lines=11> */
.L_x_704:
[----:B------:R-:W-:Y:S05]  /*22e30*/  BSYNC B0 ;  /* 0x0000000000007941 */ /* 0x000fea0003800000 */
.L_x_703:
[-C--:B------:R-:W-:Y:S01]  /*22e40*/  IMAD R2, R36, R3.reuse, RZ ;  /* 0x0000000324027224 */ /* 0x080fe200078e02ff */
[----:B------:R-:W-:Y:S04]  /*22e50*/  BSSY B0, `(.L_x_705) ;  /* 0x0000112000007945 */ /* 0x000fe80003800000 */
[C---:B------:R-:W-:Y:S02]  /*22e60*/  VIADDMNMX R3, R2.reuse, R3, R18, PT ;  /* 0x0000000302037246 */ /* 0x040fe40003800112 */
[----:B------:R-:W-:-:S03]  /*22e70*/  LEA R2, R2, -R5, 0x7 ;  /* 0x8000000502027211 */ /* 0x000fc600078e38ff */
[----:B------:R-:W-:Y:S01]  /*22e80*/  IMAD R3, R3, 0x80, -R5 ;  /* 0x0000008003037824 */ /* 0x000fe200078e0a05 */
[----:B------:R-:W-:-:S04]  /*22e90*/  VIMNMX R5, RZ, R2, !PT ;  /* 0x00000002ff057248 */ /* 0x000fc80007fe0100 */
[----:B------:R-:W-:-:S04]  /*22ea0*/  VIMNMX R3, R3, R6, PT ;  /* 0x0000000603037248 */ /* 0x000fc80003fe0100 */
[----:B------:R-:W-:-:S13]  /*22eb0*/  ISETP.GT.AND P0, PT, R3, R5, PT ;  /* 0x000000050300720c */ /* 0x000fda0003f04270 */
[----:B------:R-:W-:Y:S01]  /*22ec0*/  @P0 VIADD R2, R3, 0x7f ;  /* 0x0000007f03020836 */ /* 0x000fe20000000000 */
[----:B------:R-:W-:-:S04]  /*22ed0*/  SHF.R.U32.HI R3, RZ, 0x7, R5 ;  /* 0x00000007ff037819 */ /* 0x000fc80000011605 */
[----:B------:R-:W-:-:S04]  /*22ee0*/  @P0 SHF.R.S32.HI R5, RZ, 0x1f, R2 ;  /* 0x0000001fff050819 */ /* 0x000fc80000011402 */
[----:B------:R-:W-:Y:S01]  /*22ef0*/  @P0 LEA.HI R2, R5, R2, RZ, 0x7 ;  /* 0x0000000205020211 */ /* 0x000fe200078f38ff */
[----:B------:R-:W-:-:S03]  /*22f00*/  IMAD.MOV.U32 R5, RZ, RZ, R3 ;  /* 0x000000ffff057224 */ /* 0x000fc600078e0003 */
[----:B------:R-:W-:Y:S02]  /*22f10*/  @P0 SHF.R.S32.HI R5, RZ, 0x7, R2 ;  /* 0x00000007ff050819 */ /* 0x000fe40000011402 */
[----:B------:R-:W-:Y:S02]  /*22f20*/  PLOP3.LUT P0, PT, PT, PT, PT, 0x80, 0x0 ;  /* 0x000000000000781c */ /* 0x000fe40003f0f070 */
[----:B------:R-:W-:-:S13]  /*22f30*/  ISETP.GT.AND P3, PT, R5, R3, PT ;  /* 0x000000030500720c */ /* 0x000fda0003f64270 */
[----:B------:R-:W-:Y:S05]  /*22f40*/  @!P3 BRA `(.L_x_706) ;  /* 0x000000100008b947 */ /* 0x000fea0003800000 */
[----:B------:R-:W-:Y:S01]  /*22f50*/  UMOV UR4, 0xffffffff ;  /* 0xffffffff00047882 */ /* 0x000fe20000000000 */
[----:B------:R-:W-:Y:S02]  /*22f60*/  SEL R2, R35, RZ, !P2 ;  /* 0x000000ff23027207 */ /* 0x000fe40005000000 */
[----:B------:R-:W-:Y:S05]  /*22f70*/  BRA.DIV UR4, `(.L_x_707) ;  /* 0x000000ce04487947 */ /* 0x000fea000b800000 */
[----:B------:R-:W0:Y:S02]  /*22f80*/  S2R R6, SR_TID.X ;  /* 0x0000000000067919 */ /* 0x000e240000002100 */
[----:B0-----:R-:W-:-:S04]  /*22f90*/  SHF.R.U32.HI R6, RZ, 0x5, R6 ;  /* 0x00000005ff067819 */ /* 0x001fc80000011606 */
[----:B------:R-:W-:-:S05]  /*22fa0*/  LOP3.LUT R6, R6, 0x3, RZ, 0xc0, !PT ;  /* 0x0000000306067812 */ /* 0x000fca00078ec0ff */
[----:B------:R0:W1:Y:S02]  /*22fb0*/  SHFL.IDX PT, R14, R6, RZ, 0x1f ;  /* 0x00001fff060e7589 */ /* 0x00006400000e0000 */
.L_x_1068:
[----:B-1----:R-:W-:Y:S02]  /*22fc0*/  ISETP.NE.AND P0, PT, R14, RZ, PT ;  /* 0x000000ff0e00720c */ /* 0x002fe40003f05270 */
[----:B------:R-:W-:-:S11]  /*22fd0*/  PLOP3.LUT P6, PT, PT, PT, PT, 0x8, 0x0 ;  /* 0x000000000000781c */ /* 0x000fd60003fce170 */
[----:B------:R-:W-:Y:S05]  /*22fe0*/  @P0 BRA `(.L_x_708) ;  /* 0x00000000000c0947 */ /* 0x000fea0003800000 */
[----:B------:R-:W-:-:S03]  /*22ff0*/  UMOV UR4, 0xffffffff ;  /* 0xffffffff00047882 */ /* 0x000fc60000000000 */
[----:B------:R-:W-:Y:S05]  /*23000*/  BRA.DIV UR4, `(.L_x_709) ;  /* 0x000000ce04587947 */ /* 0x000fea000b800000 */
[----:B------:R-:W-:-:S13]  /*23010*/  ELECT P6, URZ, PT ;  /* 0x00000000003f782f */ /* 0x000fda00038c0000 */
.L_x_708:
[----:B0-----:R-:W2:Y:S01]  /*23020*/  LDL R6, [R1+0x3c] ;  /* 0x00003c0001067983 */ /* 0x001ea20000100800 */
[----:B------:R-:W-:Y:S01]  /*23030*/  BSSY B1, `(.L_x_710) ;  /* 0x0000008000017945 */ /* 0x000fe20003800000 */
[----:B--2---:R-:W-:-:S05]  /*23040*/  VIADD R6, R6, 0x1 ;  /* 0x0000000106067836 */ /* 0x004fca0000000000 */
[----:B------:R-:W-:-:S04]  /*23050*/  LEA.HI R7, R6, R6, RZ, 0x1 ;  /* 0x0000000606077211 */ /* 0x000fc800078f08ff */
[----:B------:R-:W-:-:S05]  /*23060*/  LOP3.LUT R7, R7, 0xfffffffe, RZ, 0xc0, !PT ;  /* 0xfffffffe07077812 */ /* 0x000fca00078ec0ff */
[----:B------:R-:W-:-:S05]  /*23070*/  IMAD.IADD R6, R6, 0x1, -R7 ;  /* 0x0000000106067824 */ /* 0x000fca00078e0a07 */
[----:B------:R-:W-:-:S04]  /*23080*/  SHF.L.U32 R6, R6, 0x1f, RZ ;  /* 0x0000001f06067819 */ /* 0x000fc800000006ff */
[----:B------:R-:W0:Y:S02]  /*23090*/  SYNCS.PHASECHK.TRANS64.TRYWAIT P0, [R16+URZ+0x38820], R6 ;  /* 0x03882006100075a7 */ /* 0x000e24000800017f */
[----:B0-----:R-:W-:Y:S05]  /*230a0*/  @!P0 BRA `(.L_x_711) ;  /* 0x000000cc00508947 */ /* 0x001fea0003800000 */
.L_x_1071:
[----:B------:R-:W-:Y:S05]  /*230b0*/  BSYNC B1 ;  /* 0x0000000000017941 */ /* 0x000fea0003800000 */
.L_x_710:
[----:B------:R-:W-:Y:S04]  /*230c0*/  BSSY B1, `(.L_x_712) ;  /* 0x000006c000017945 */ /* 0x000fe80003800000 */
[----:B------:R-:W-:Y:S05]  /*230d0*/  @!P6 BRA `(.L_x_713) ;  /* 0x0000000400a8e947 */ /* 0x000fea0003800000 */
[----:B------:R-:W-:Y:S01]  /*230e0*/  LEA R9, R30, R16, 0x3 ;  /* 0x000000101e097211 */ /* 0x000fe200078e18ff */
[----:B------:R-:W1:Y:S01]  /*230f0*/  S2R R7, SR_TID.X ;  /* 0x0000000000077919 */ /* 0x000e620000002100 */
[----:B------:R-:W-:Y:S01]  /*23100*/  SHF.L.U32 R11, R33, 0x1f, RZ ;  /* 0x0000001f210b7819 */ /* 0x000fe200000006ff */
[----:B------:R-:W-:Y:S03]  /*23110*/  BSSY B2, `(.L_x_714) ;  /* 0x0000005000027945 */ /* 0x000fe60003800000 */
[----:B------:R-:W2:Y:S01]  /*23120*/  SYNCS.PHASECHK.TRANS64.TRYWAIT P0, [R9+URZ+0x388a0], R11 ;  /* 0x0388a00b090075a7 */ /* 0x000ea2000800017f */
[----:B-1----:R-:W-:-:S04]  /*23130*/  LOP3.LUT R7, R7, 0x7f, RZ, 0xc0, !PT ;  /* 0x0000007f07077812 */ /* 0x002fc800078ec0ff */
[----:B------:R-:W-:Y:S01]  /*23140*/  ISETP.NE.AND P2, PT, R7, RZ, PT ;  /* 0x000000ff0700720c */ /* 0x000fe20003f45270 */
[----:B--2---:R-:W-:-:S12]  /*23150*/  @!P0 BRA `(.L_x_715) ;  /* 0x000000cc00388947 */ /* 0x004fd80003800000 */
.L_x_1072:
[----:B------:R-:W-:Y:S05]  /*23160*/  BSYNC B2 ;  /* 0x0000000000027941 */ /* 0x000fea0003800000 */
.L_x_714:
[----:B------:R-:W-:Y:S04]  /*23170*/  BSSY B2, `(.L_x_716) ;  /* 0x0000009000027945 */ /* 0x000fe80003800000 */
[----:B------:R-:W-:Y:S05]  /*23180*/  @P2 BRA `(.L_x_717) ;  /* 0x00000000001c2947 */ /* 0x000fea0003800000 */
[----:B0-----:R-:W0:Y:S02]  /*23190*/  S2R R6, SR_TID.X ;  /* 0x0000000000067919 */ /* 0x001e240000002100 */
[----:B0-----:R-:W-:Y:S01]  /*231a0*/  LOP3.LUT R7, R6, 0x1f, RZ, 0xc0, !PT ;  /* 0x0000001f06077812 */ /* 0x001fe200078ec0ff */
[----:B------:R-:W-:-:S03]  /*231b0*/  IMAD.MOV.U32 R6, RZ, RZ, 0x8000 ;  /* 0x00008000ff067424 */ /* 0x000fc600078e00ff */
[----:B------:R-:W-:Y:S01]  /*231c0*/  ISETP.NE.AND P0, PT, R7, RZ, PT ;  /* 0x000000ff0700720c */ /* 0x000fe20003f05270 */
[----:B------:R2:W-:-:S12]  /*231d0*/  SYNCS.ARRIVE.TRANS64 RZ, [R9+URZ+0x38890], R6 ;  /* 0x0388900609ff79a7 */ /* 0x0005d8000800003f */
[----:B--2---:R-:W-:Y:S05]  /*231e0*/  @!P0 BRA `(.L_x_717) ;  /* 0x0000000000048947 */ /* 0x004fea0003800000 */
[----:B------:R-:W-:Y:S01]  /*231f0*/  BPT.TRAP 0x1 ;  /* 0x000000040000795c */ /* 0x000fe20000300000 */
.L_x_717:
[----:B------:R-:W-:Y:S05]  /*23200*/  BSYNC B2 ;  /* 0x0000000000027941 */ /* 0x000fea0003800000 */
.L_x_716:
[----:B------:R-:W-:Y:S01]  /*23210*/  IMAD.MOV.U32 R13, RZ, RZ, RZ ;  /* 0x000000ffff0d7224 */ /* 0x000fe200078e00ff */
[----:B------:R-:W-:Y:S01]  /*23220*/  UIADD3 UR4, UP0, UR40, 0x570, URZ ;  /* 0x0000057028047890 */ /* 0x000fe2000ff1e03f */
[----:B------:R-:W-:Y:S01]  /*23230*/  IMAD R7, R5, 0x80, R0 ;  /* 0x0000008005077824 */ /* 0x000fe200078e0200 */
[----:B------:R-:W-:Y:S01]  /*23240*/  PLOP3.LUT P0, PT, PT, PT, PT, 0x80, 0x0 ;  /* 0x000000000000781c */ /* 0x000fe20003f0f070 */
[----:B------:R-:W-:Y:S01]  /*23250*/  IMAD R8, R30, 0x8000, R16 ;  /* 0x000080001e087824 */ /* 0x000fe200078e0210 */
[----:B------:R-:W-:Y:S01]  /*23260*/  R2UR UR10, R13 ;  /* 0x000000000d0a72ca */ /* 0x000fe200000e0000 */
[----:B------:R-:W-:Y:S01]  /*23270*/  VIADD R7, R7, 0xffffff80 ;  /* 0xffffff8007077836 */ /* 0x000fe20000000000 */
[----:B0-----:R-:W-:Y:S01]  /*23280*/  IADD3 R6, R9, 0x38890, RZ ;  /* 0x0003889009067810 */ /* 0x001fe20007ffe0ff */
[----:B------:R-:W-:Y:S01]  /*23290*/  VIADD R10, R8, 0x28400 ;  /* 0x00028400080a7836 */ /* 0x000fe20000000000 */
[----:B------:R-:W-:Y:S01]  /*232a0*/  UIADD3.X UR5, URZ, UR41, URZ, UP0, !UPT ;  /* 0x000000293f057290 */ /* 0x000fe200087fe43f */
[----:B------:R-:W-:Y:S01]  /*232b0*/  UMOV UR6, 0x0 ;  /* 0x0000000000067882 */ /* 0x000fe20000000000 */
[----:B------:R-:W-:-:S10]  /*232c0*/  UMOV UR7, 0x12f00000 ;  /* 0x12f0000000077882 */ /* 0x000fd40000000000 */
.L_x_718:
[----:B------:R-:W-:-:S13]  /*232d0*/  @P0 ELECT P3, URZ, PT ;  /* 0x00000000003f082f */ /* 0x000fda0003860000 */
[----:B------:R-:W-:Y:S02]  /*232e0*/  @P3 R2UR UR13, R2 ;  /* 0x00000000020d32ca */ /* 0x000fe400000e0000 */
[----:B------:R-:W-:Y:S02]  /*232f0*/  @P3 R2UR UR12, R17 ;  /* 0x00000000110c32ca */ /* 0x000fe400000e0000 */
[----:B------:R-:W-:Y:S02]  /*23300*/  @P3 R2UR UR11, R7 ;  /* 0x00000000070b32ca */ /* 0x000fe400000e0000 */
[----:B------:R-:W-:Y:S02]  /*23310*/  @P3 R2UR UR9, R6 ;  /* 0x00000000060932ca */ /* 0x000fe400000e0000 */
[----:B------:R-:W-:Y:S02]  /*23320*/  @P3 R2UR UR8, R10 ;  /* 0x000000000a0832ca */ /* 0x000fe400000e0000 */
[----:B------:R-:W-:-:S02]  /*23330*/  @P3 PLOP3.LUT P0, PT, P3, PT, PT, 0x8, 0x0 ;  /* 0x000000000000381c */ /* 0x000fc40001f0e170 */
[----:B------:R-:W-:-:S09]  /*23340*/  PLOP3.LUT P3, PT, PT, PT, PT, 0x8, 0x0 ;  /* 0x000000000000781c */ /* 0x000fd20003f6e170 */
[----:B------:R0:W-:Y:S02]  /*23350*/  UTMALDG.4D [UR8], [UR4], desc[UR6] ;  /* 0x00000608040075b4 */ /* 0x0001e40008019000 */
[----:B0-----:R-:W-:Y:S05]  /*23360*/  @P0 BRA.U.ANY `(.L_x_718) ;  /* 0xfffffffd00d80947 */ /* 0x001fea000393ffff */
[----:B------:R-:W-:Y:S01]  /*23370*/  IMAD.MOV.U32 R12, RZ, RZ, 0x80 ;  /* 0x00000080ff0c7424 */ /* 0x000fe200078e00ff */
[----:B------:R-:W-:Y:S01]  /*23380*/  PLOP3.LUT P0, PT, PT, PT, PT, 0x80, 0x0 ;  /* 0x000000000000781c */ /* 0x000fe20003f0f070 */
[----:B------:R-:W-:Y:S01]  /*23390*/  VIADD R10, R8, 0x2c400 ;  /* 0x0002c400080a7836 */ /* 0x000fe20000000000 */
[----:B------:R-:W-:Y:S01]  /*233a0*/  UMOV UR6, 0x0 ;  /* 0x0000000000067882 */ /* 0x000fe20000000000 */
[----:B------:R-:W-:Y:S01]  /*233b0*/  UMOV UR7, 0x12f00000 ;  /* 0x12f0000000077882 */ /* 0x000fe20000000000 */
[----:B------:R-:W-:-:S15]  /*233c0*/  R2UR UR10, R12 ;  /* 0x000000000c0a72ca */ /* 0x000fde00000e0000 */
.L_x_719:
        /* <DEDUP_REMOVED lines=10> */
[----:B------:R-:W0:Y:S01]  /*23470*/  SYNCS.PHASECHK.TRANS64.TRYWAIT P0, [R9+URZ+0x388c0], R11 ;  /* 0x0388c00b090075a7 */ /* 0x000e22000800017f */
[----:B------:R-:W-:Y:S04]  /*23480*/  BSSY B2, `(.L_x_720) ;  /* 0x0000002000027945 */ /* 0x000fe80003800000 */
[----:B0-----:R-:W-:Y:S05]  /*23490*/  @!P0 BRA `(.L_x_721) ;  /* 0x000000c8007c8947 */ /* 0x001fea0003800000 */
.L_x_1073:
[----:B------:R-:W-:Y:S05]  /*234a0*/  BSYNC B2 ;  /* 0x0000000000027941 */ /* 0x000fea0003800000 */
.L_x_720:
[----:B------:R-:W-:Y:S01]  /*234b0*/  BSSY B2, `(.L_x_722) ;  /* 0x000000b000027945 */ /* 0x000fe20003800000 */
[----:B------:R-:W-:Y:S02]  /*234c0*/  IMAD.MOV.U32 R10, RZ, RZ, 0x0 ;  /* 0x00000000ff0a7424 */ /* 0x000fe400078e00ff */
[----:B01----:R-:W-:Y:S01]  /*234d0*/  IMAD.MOV.U32 R11, RZ, RZ, 0x12f00000 ;  /* 0x12f00000ff0b7424 */ /* 0x003fe200078e00ff */
[----:B------:R-:W-:Y:S06]  /*234e0*/  @P2 BRA `(.L_x_723) ;  /* 0x00000000001c2947 */ /* 0x000fec0003800000 */
[----:B------:R-:W0:Y:S02]  /*234f0*/  S2R R6, SR_TID.X ;  /* 0x0000000000067919 */ /* 0x000e240000002100 */
[----:B0-----:R-:W-:Y:S02]  /*23500*/  LOP3.LUT R14, R6, 0x1f, RZ, 0xc0, !PT ;  /* 0x0000001f060e7812 */ /* 0x001fe400078ec0ff */
[----:B------:R-:W-:Y:S02]  /*23510*/  MOV R6, 0x8000 ;  /* 0x0000800000067802 */ /* 0x000fe40000000f00 */
[----:B------:R-:W-:Y:S02]  /*23520*/  ISETP.NE.AND P0, PT, R14, RZ, PT ;  /* 0x000000ff0e00720c */ /* 0x000fe40003f05270 */
[----:B------:R0:W-:Y:S11]  /*23530*/  SYNCS.ARRIVE.TRANS64 RZ, [R9+URZ+0x388b0], R6 ;  /* 0x0388b00609ff79a7 */ /* 0x0001f6000800003f */
[----:B0-----:R-:W-:Y:S05]  /*23540*/  @!P0 BRA `(.L_x_723) ;  /* 0x0000000000048947 */ /* 0x001fea0003800000 */
[----:B------:R-:W-:Y:S01]  /*23550*/  BPT.TRAP 0x1 ;  /* 0x000000040000795c */ /* 0x000fe20000300000 */
.L_x_723:
[----:B------:R-:W-:Y:S05]  /*23560*/  BSYNC B2 ;  /* 0x0000000000027941 */ /* 0x000fea0003800000 */
.L_x_722:
[----:B------:R-:W-:Y:S01]  /*23570*/  R2UR UR10, R13 ;  /* 0x000000000d0a72ca */ /* 0x000fe200000e0000 */
[----:B------:R-:W-:Y:S01]  /*23580*/  UIADD3 UR4, UP0, UR40, 0x670, URZ ;  /* 0x0000067028047890 */ /* 0x000fe2000ff1e03f */
[----:B------:R-:W-:Y:S01]  /*23590*/  R2UR UR6, R10 ;  /* 0x000000000a0672ca */ /* 0x000fe200000e0000 */
[----:B------:R-:W-:Y:S01]  /*235a0*/  VIADD R9, R9, 0x388b0 ;  /* 0x000388b009097836 */ /* 0x000fe20000000000 */
[----:B------:R-:W-:Y:S01]  /*235b0*/  R2UR UR7, R11 ;  /* 0x000000000b0772ca */ /* 0x000fe200000e0000 */
[----:B------:R-:W-:Y:S01]  /*235c0*/  VIADD R6, R8, 0x10400 ;  /* 0x0001040008067836 */ /* 0x000fe20000000000 */
[----:B------:R-:W-:Y:S01]  /*235d0*/  PLOP3.LUT P0, PT, PT, PT, PT, 0x80, 0x0 ;  /* 0x000000000000781c */ /* 0x000fe20003f0f070 */
[----:B------:R-:W-:-:S12]  /*235e0*/  UIADD3.X UR5, URZ, UR41, URZ, UP0, !UPT ;  /* 0x000000293f057290 */ /* 0x000fd800087fe43f */
.L_x_724:
        /* <DEDUP_REMOVED lines=10> */
[----:B------:R-:W-:Y:S01]  /*23690*/  R2UR UR10, R12 ;  /* 0x000000000c0a72ca */ /* 0x000fe200000e0000 */
[----:B------:R-:W-:Y:S01]  /*236a0*/  VIADD R8, R8, 0x14400 ;  /* 0x0001440008087836 */ /* 0x000fe20000000000 */
[----:B------:R-:W-:Y:S02]  /*236b0*/  R2UR UR6, R10 ;  /* 0x000000000a0672ca */ /* 0x000fe400000e0000 */
[----:B------:R-:W-:Y:S02]  /*236c0*/  R2UR UR7, R11 ;  /* 0x000000000b0772ca */ /* 0x000fe400000e0000 */
[----:B------:R-:W-:-:S13]  /*236d0*/  PLOP3.LUT P0, PT, PT, PT, PT, 0x80, 0x0 ;  /* 0x000000000000781c */ /* 0x000fda0003f0f070 */
.L_x_725:
        /* <DEDUP_REMOVED lines=9> */
[----:B-1----:R-:W-:Y:S05]  /*23770*/  @P0 BRA.U.ANY `(.L_x_725) ;  /* 0xfffffffd00d80947 */ /* 0x002fea000393ffff */
.L_x_713:
[----:B------:R-:W-:Y:S05]  /*23780*/  BSYNC B1 ;  /* 0x0000000000017941 */ /* 0x000fea0003800000 */
.L_x_712:
[----:B------:R-:W-:Y:S01]  /*23790*/  VIADD R10, R5, 0xfffffffe ;  /* 0xfffffffe050a7836 */ /* 0x000fe20000000000 */
[----:B------:R-:W-:Y:S01]  /*237a0*/  PLOP3.LUT P0, PT, PT, PT, PT, 0x8, 0x0 ;  /* 0x000000000000781c */ /* 0x000fe20003f0e170 */
[----:B------:R-:W-:-:S03]  /*237b0*/  VIADD R30, R30, 0x1 ;  /* 0x000000011e1e7836 */ /* 0x000fc60000000000 */
[----:B------:R-:W-:Y:S02]  /*237c0*/  ISETP.GE.AND P3, PT, R10, R3, PT ;  /* 0x000000030a00720c */ /* 0x000fe40003f66270 */
[----:B------:R-:W-:-:S04]  /*237d0*/  ISETP.NE.AND P2, PT, R30, 0x2, PT ;  /* 0x000000021e00780c */ /* 0x000fc80003f45270 */
[----:B------:R-:W-:Y:S02]  /*237e0*/  SEL R5, RZ, 0x1, P2 ;  /* 0x00000001ff057807 */ /* 0x000fe40001000000 */
[----:B------:R-:W-:Y:S02]  /*237f0*/  SEL R30, R30, RZ, P2 ;  /* 0x000000ff1e1e7207 */ /* 0x000fe40001000000 */
[----:B------:R-:W-:-:S03]  /*23800*/  LOP3.LUT R33, R33, R5, RZ, 0x3c, !PT ;  /* 0x0000000521217212 */ /* 0x000fc600078e3cff */
[----:B------:R-:W-:Y:S05]  /*23810*/  @!P3 BRA `(.L_x_706) ;  /* 0x0000000400d4b947 */ /* 0x000fea0003800000 */
.L_x_740:
[----:B------:R-:W-:Y:S05]  /*23820*/  YIELD ;  /* 0x0000000000007946 */ /* 0x000fea0003800000 */
        /* <DEDUP_REMOVED lines=10> */
.L_x_1074:
[----:B------:R-:W-:Y:S05]  /*238d0*/  BSYNC B2 ;  /* 0x0000000000027941 */ /* 0x000fea0003800000 */
.L_x_728:
[----:B------:R-:W-:Y:S04]  /*238e0*/  BSSY B2, `(.L_x_730) ;  /* 0x0000009000027945 */ /* 0x000fe80003800000 */
[----:B------:R-:W-:Y:S05]  /*238f0*/  @P3 BRA `(.L_x_731) ;  /* 0x00000000001c3947 */ /* 0x000fea0003800000 */
[----:B------:R-:W0:Y:S02]  /*23900*/  S2R R5, SR_TID.X ;  /* 0x0000000000057919 */ /* 0x000e240000002100 */
[----:B0-----:R-:W-:Y:S01]  /*23910*/  LOP3.LUT R6, R5, 0x1f, RZ, 0xc0, !PT ;  /* 0x0000001f05067812 */ /* 0x001fe200078ec0ff */
[----:B------:R-:W-:-:S03]  /*23920*/  IMAD.MOV.U32 R5, RZ, RZ, 0x8000 ;  /* 0x00008000ff057424 */ /* 0x000fc600078e00ff */
[----:B------:R-:W-:Y:S01]  /*23930*/  ISETP.NE.AND P2, PT, R6, RZ, PT ;  /* 0x000000ff0600720c */ /* 0x000fe20003f45270 */
[----:B------:R2:W-:-:S12]  /*23940*/  SYNCS.ARRIVE.TRANS64 RZ, [R9+URZ+0x38890], R5 ;  /* 0x0388900509ff79a7 */ /* 0x0005d8000800003f */
[----:B--2---:R-:W-:Y:S05]  /*23950*/  @!P2 BRA `(.L_x_731) ;  /* 0x000000000004a947 */ /* 0x004fea0003800000 */
[----:B------:R-:W-:Y:S01]  /*23960*/  BPT.TRAP 0x1 ;  /* 0x000000040000795c */ /* 0x000fe20000300000 */
.L_x_731:
[----:B------:R-:W-:Y:S05]  /*23970*/  BSYNC B2 ;  /* 0x0000000000027941 */ /* 0x000fea0003800000 */
.L_x_730:
[----:B------:R-:W-:Y:S01]  /*23980*/  IMAD.MOV.U32 R14, RZ, RZ, RZ ;  /* 0x000000ffff0e7224 */ /* 0x000fe200078e00ff */
[----:B------:R-:W-:Y:S01]  /*23990*/  UIADD3 UR4, UP0, UR40, 0x570, URZ ;  /* 0x0000057028047890 */ /* 0x000fe2000ff1e03f */
[----:B------:R-:W-:Y:S01]  /*239a0*/  IMAD R7, R30, 0x8000, R16 ;  /* 0x000080001e077824 */ /* 0x000fe200078e0210 */
[----:B------:R-:W-:Y:S01]  /*239b0*/  PLOP3.LUT P2, PT, PT, PT, PT, 0x80, 0x0 ;  /* 0x000000000000781c */ /* 0x000fe20003f4f070 */
[----:B0-----:R-:W-:Y:S01]  /*239c0*/  IMAD R6, R10, 0x80, R0 ;  /* 0x000000800a067824 */ /* 0x001fe200078e0200 */
[----:B------:R-:W-:Y:S01]  /*239d0*/  R2UR UR10, R14 ;  /* 0x000000000e0a72ca */ /* 0x000fe200000e0000 */
[----:B------:R-:W-:Y:S01]  /*239e0*/  VIADD R5, R9, 0x38890 ;  /* 0x0003889009057836 */ /* 0x000fe20000000000 */
[----:B------:R-:W-:Y:S01]  /*239f0*/  IADD3 R11, R7, 0x28400, RZ ;  /* 0x00028400070b7810 */ /* 0x000fe20007ffe0ff */
[----:B------:R-:W-:Y:S01]  /*23a00*/  UIADD3.X UR5, URZ, UR41, URZ, UP0, !UPT ;  /* 0x000000293f057290 */ /* 0x000fe200087fe43f */
[----:B------:R-:W-:Y:S01]  /*23a10*/  UMOV UR6, 0x0 ;  /* 0x0000000000067882 */ /* 0x000fe20000000000 */
[----:B------:R-:W-:-:S10]  /*23a20*/  UMOV UR7, 0x12f00000 ;  /* 0x12f0000000077882 */ /* 0x000fd40000000000 */
.L_x_732:
        /* <DEDUP_REMOVED lines=16> */
.L_x_733:
        /* <DEDUP_REMOVED lines=13> */
.L_x_1075:
[----:B------:R-:W-:Y:S05]  /*23c00*/  BSYNC B2 ;  /* 0x0000000000027941 */ /* 0x000fea0003800000 */
.L_x_734:
[----:B------:R-:W-:Y:S01]  /*23c10*/  BSSY B2, `(.L_x_736) ;  /* 0x000000b000027945 */ /* 0x000fe20003800000 */
[----:B------:R-:W-:Y:S02]  /*23c20*/  IMAD.MOV.U32 R12, RZ, RZ, 0x0 ;  /* 0x00000000ff0c7424 */ /* 0x000fe400078e00ff */
[----:B------:R-:W-:Y:S01]  /*23c30*/  IMAD.MOV.U32 R13, RZ, RZ, 0x12f00000 ;  /* 0x12f00000ff0d7424 */ /* 0x000fe200078e00ff */
[----:B------:R-:W-:Y:S06]  /*23c40*/  @P3 BRA `(.L_x_737) ;  /* 0x00000000001c3947 */ /* 0x000fec0003800000 */
[----:B------:R-:W2:Y:S02]  /*23c50*/  S2R R5, SR_TID.X ;  /* 0x0000000000057919 */ /* 0x000ea40000002100 */
[----:B--2---:R-:W-:Y:S01]  /*23c60*/  LOP3.LUT R11, R5, 0x1f, RZ, 0xc0, !PT ;  /* 0x0000001f050b7812 */ /* 0x004fe200078ec0ff */
[----:B------:R-:W-:-:S03]  /*23c70*/  IMAD.MOV.U32 R5, RZ, RZ, 0x8000 ;  /* 0x00008000ff057424 */ /* 0x000fc600078e00ff */
[----:B------:R-:W-:Y:S01]  /*23c80*/  ISETP.NE.AND P2, PT, R11, RZ, PT ;  /* 0x000000ff0b00720c */ /* 0x000fe20003f45270 */
[----:B------:R2:W-:-:S12]  /*23c90*/  SYNCS.ARRIVE.TRANS64 RZ, [R9+URZ+0x388b0], R5 ;  /* 0x0388b00509ff79a7 */ /* 0x0005d8000800003f */
[----:B--2---:R-:W-:Y:S05]  /*23ca0*/  @!P2 BRA `(.L_x_737) ;  /* 0x000000000004a947 */ /* 0x004fea0003800000 */
[----:B------:R-:W-:Y:S01]  /*23cb0*/  BPT.TRAP 0x1 ;  /* 0x000000040000795c */ /* 0x000fe20000300000 */
.L_x_737:
[----:B------:R-:W-:Y:S05]  /*23cc0*/  BSYNC B2 ;  /* 0x0000000000027941 */ /* 0x000fea0003800000 */
.L_x_736:
[----:B------:R-:W-:Y:S01]  /*23cd0*/  R2UR UR10, R14 ;  /* 0x000000000e0a72ca */ /* 0x000fe200000e0000 */
[----:B------:R-:W-:Y:S01]  /*23ce0*/  UIADD3 UR4, UP0, UR40, 0x670, URZ ;  /* 0x0000067028047890 */ /* 0x000fe2000ff1e03f */
[----:B------:R-:W-:Y:S01]  /*23cf0*/  R2UR UR6, R12 ;  /* 0x000000000c0672ca */ /* 0x000fe200000e0000 */
[----:B------:R-:W-:Y:S01]  /*23d00*/  VIADD R5, R7, 0x10400 ;  /* 0x0001040007057836 */ /* 0x000fe20000000000 */
[----:B------:R-:W-:Y:S01]  /*23d10*/  R2UR UR7, R13 ;  /* 0x000000000d0772ca */ /* 0x000fe200000e0000 */
[----:B------:R-:W-:Y:S01]  /*23d20*/  UIADD3.X UR5, URZ, UR41, URZ, UP0, !UPT ;  /* 0x000000293f057290 */ /* 0x000fe200087fe43f */
[----:B------:R-:W-:Y:S02]  /*23d30*/  PLOP3.LUT P2, PT, PT, PT, PT, 0x80, 0x0 ;  /* 0x000000000000781c */ /* 0x000fe40003f4f070 */
[----:B01----:R-:W-:-:S11]  /*23d40*/  IADD3 R9, R9, 0x388b0, RZ ;  /* 0x000388b009097810 */ /* 0x003fd60007ffe0ff */
.L_x_738:
        /* <DEDUP_REMOVED lines=15> */
.L_x_739:
        /* <DEDUP_REMOVED lines=10> */
.L_x_727:
[----:B------:R-:W-:Y:S05]  /*23ee0*/  BSYNC B1 ;  /* 0x0000000000017941 */ /* 0x000fea0003800000 */
.L_x_726:
[----:B------:R-:W-:Y:S01]  /*23ef0*/  ISETP.GT.AND P3, PT, R10, R3, PT ;  /* 0x000000030a00720c */ /* 0x000fe20003f64270 */
[----:B------:R-:W-:Y:S02]  /*23f00*/  VIADD R30, R30, 0x1 ;  /* 0x000000011e1e7836 */ /* 0x000fe40000000000 */
[----:B------:R-:W-:-:S03]  /*23f10*/  VIADD R10, R10, 0xffffffff ;  /* 0xffffffff0a0a7836 */ /* 0x000fc60000000000 */
[----:B------:R-:W-:-:S04]  /*23f20*/  ISETP.NE.AND P2, PT, R30, 0x2, PT ;  /* 0x000000021e00780c */ /* 0x000fc80003f45270 */
[----:B------:R-:W-:Y:S02]  /*23f30*/  SEL R5, RZ, 0x1, P2 ;  /* 0x00000001ff057807 */ /* 0x000fe40001000000 */
[----:B------:R-:W-:Y:S02]  /*23f40*/  SEL R30, R30, RZ, P2 ;  /* 0x000000ff1e1e7207 */ /* 0x000fe40001000000 */
[----:B------:R-:W-:Y:S01]  /*23f50*/  LOP3.LUT R33, R33, R5, RZ, 0x3c, !PT ;  /* 0x0000000521217212 */ /* 0x000fe200078e3cff */
[----:B------:R-:W-:Y:S06]  /*23f60*/  @P3 BRA `(.L_x_740) ;  /* 0xfffffff8002c3947 */ /* 0x000fec000383ffff */
.L_x_706:
[----:B------:R-:W-:Y:S05]  /*23f70*/  BSYNC B0 ;  /* 0x0000000000007941 */ /* 0x000fea0003800000 */
.L_x_705:
[----:B------:R-:W-:Y:S05]  /*23f80*/  @!P0 WARPSYNC.ALL ;  /* 0x0000000000008948 */ /* 0x000fea0003800000 */
[----:B------:R-:W-:Y:S01]  /*23f90*/  @!P0 BAR.SYNC.DEFER_BLOCKING 0xc, 0x180 ;  /* 0x0306000000008b1d */ /* 0x000fe20000010000 */
[----:B------:R-:W-:-:S05]  /*23fa0*/  IMAD.MOV.U32 R0, RZ, RZ, RZ ;  /* 0x000000ffff007224 */ /* 0x000fca00078e00ff */
[----:B------:R-:W-:Y:S04]  /*23fb0*/  BSSY B0, `(.L_x_741) ;  /* 0x000001e000007945 */ /* 0x000fe80003800000 */
[----:B------:R-:W-:Y:S05]  /*23fc0*/  @!P1 BRA `(.L_x_742) ;  /* 0x0000000000709947 */ /* 0x000fea0003800000 */
[----:B------:R-:W-:-:S13]  /*23fd0*/  ISETP.NE.AND P0, PT, R4, RZ, PT ;  /* 0x000000ff0400720c */ /* 0x000fda0003f05270 */
[----:B------:R-:W1:Y:S02]  /*23fe0*/  @!P0 LDC R4, c[0x0][0x9f0] ;  /* 0x00027c00ff048b82 */ /* 0x000e640000000800 */
[-C--:B-1----:R-:W-:Y:S02]  /*23ff0*/  IABS R0, R4.reuse ;  /* 0x0000000400007213 */ /* 0x082fe40000000000 */
[----:B0-----:R-:W-:Y:S02]  /*24000*/  IABS R6, R4 ;  /* 0x0000000400067213 */ /* 0x001fe40000000000 */
[----:B------:R-:W0:Y:S03]  /*24010*/  I2F.RP R2, R0 ;  /* 0x0000000000027306 */ /* 0x000e260000209400 */
[----:B------:R-:W-:-:S05]  /*24020*/  IMAD.MOV R6, RZ, RZ, -R6 ;  /* 0x000000ffff067224 */ /* 0x000fca00078e0a06 */
[----:B0-----:R-:W0:Y:S02]  /*24030*/  MUFU.RCP R2, R2 ;  /* 0x0000000200027308 */ /* 0x001e240000001000 */
[----:B0-----:R-:W-:-:S06]  /*24040*/  IADD3 R2, R2, 0xffffffe, RZ ;  /* 0x0ffffffe02027810 */ /* 0x001fcc0007ffe0ff */
[----:B------:R-:W0:Y:S02]  /*24050*/  F2I.FTZ.U32.TRUNC.NTZ R3, R2 ;  /* 0x0000000200037305 */ /* 0x000e24000021f000 */
[----:B0-----:R-:W-:-:S04]  /*24060*/  IMAD.MOV R2, RZ, RZ, -R3 ;  /* 0x000000ffff027224 */ /* 0x001fc800078e0a03 */
[----:B------:R-:W-:Y:S02]  /*24070*/  IMAD R5, R2, R0, RZ ;  /* 0x0000000002057224 */ /* 0x000fe400078e02ff */
[----:B------:R-:W-:-:S04]  /*24080*/  IMAD.MOV.U32 R2, RZ, RZ, RZ ;  /* 0x000000ffff027224 */ /* 0x000fc800078e00ff */
[----:B------:R-:W-:Y:S01]  /*24090*/  IMAD.HI.U32 R5, R3, R5, R2 ;  /* 0x0000000503057227 */ /* 0x000fe200078e0002 */
[----:B------:R-:W-:-:S04]  /*240a0*/  IADD3 R3, R18, -0x1, R4 ;  /* 0xffffffff12037810 */ /* 0x000fc80007ffe004 */
[----:B------:R-:W-:Y:S02]  /*240b0*/  IABS R2, R3 ;  /* 0x0000000300027213 */ /* 0x000fe40000000000 */
[----:B------:R-:W-:-:S03]  /*240c0*/  LOP3.LUT R3, R3, R4, RZ, 0x3c, !PT ;  /* 0x0000000403037212 */ /* 0x000fc600078e3cff */
[----:B------:R-:W-:Y:S01]  /*240d0*/  IMAD.HI.U32 R5, R5, R2, RZ ;  /* 0x0000000205057227 */ /* 0x000fe200078e00ff */
[----:B------:R-:W-:-:S03]  /*240e0*/  ISETP.GE.AND P2, PT, R3, RZ, PT ;  /* 0x000000ff0300720c */ /* 0x000fc60003f46270 */
        /* <DEDUP_REMOVED lines=10> */
.L_x_742:
[----:B------:R-:W-:Y:S05]  /*24190*/  BSYNC B0 ;  /* 0x0000000000007941 */ /* 0x000fea0003800000 */
.L_x_741:
[----:B------:R-:W-:-:S05]  /*241a0*/  IMAD R36, R36, R0, RZ ;  /* 0x0000000024247224 */ /* 0x000fca00078e02ff */
        /* <DEDUP_REMOVED lines=21> */
.L_x_743:
        /* <DEDUP_REMOVED lines=8> */
[----:B------:R-:W-:Y:S01]  /*24380*/  IMAD.U32 R4, RZ, RZ, UR6 ;  /* 0x00000006ff047e24 */ /* 0x000fe2000f8e00ff */
[----:B0-----:R-:W-:Y:S01]  /*24390*/  MOV R6, UR8 ;  /* 0x0000000800067c02 */ /* 0x001fe20008000f00 */
[----:B------:R-:W0:Y:S01]  /*243a0*/  LDC.64 R2, c[0x4][R2] ;  /* 0x0100000002027b82 */ /* 0x000e220000000a00 */
[----:B------:R-:W-:Y:S01]  /*243b0*/  IMAD.U32 R5, RZ, RZ, UR7 ;  /* 0x00000007ff057e24 */ /* 0x000fe2000f8e00ff */
[----:B------:R-:W-:Y:S01]  /*243c0*/  MOV R13, RZ ;  /* 0x000000ff000d7202 */ /* 0x000fe20000000f00 */
[----:B------:R-:W-:Y:S02]  /*243d0*/  IMAD.U32 R7, RZ, RZ, UR9 ;  /* 0x00000009ff077e24 */ /* 0x000fe4000f8e00ff */
[----:B------:R-:W-:-:S02]  /*243e0*/  IMAD.U32 R10, RZ, RZ, UR4 ;  /* 0x00000004ff0a7e24 */ /* 0x000fc4000f8e00ff */
[----:B------:R-:W-:Y:S02]  /*243f0*/  IMAD.U32 R11, RZ, RZ, UR5 ;  /* 0x00000005ff0b7e24 */ /* 0x000fe4000f8e00ff */
[----:B------:R-:W-:Y:S02]  /*24400*/  IMAD.MOV.U32 R8, RZ, RZ, 0x70 ;  /* 0x00000070ff087424 */ /* 0x000fe400078e00ff */
[----:B------:R-:W-:-:S07]  /*24410*/  IMAD.MOV.U32 R12, RZ, RZ, 0x1 ;  /* 0x00000001ff0c7424 */ /* 0x000fce00078e00ff */
[----:B------:R-:W-:-:S07]  /*24420*/  LEPC R20, `(.L_x_746) ;  /* 0x000000001014794e */ /* 0x000fce0000000000 */
[----:B0-----:R-:W-:Y:S05]  /*24430*/  CALL.ABS.NOINC R2 ;  /* 0x0000000002007343 */ /* 0x001fea0003c00000 */
.L_x_746:
[----:B------:R-:W-:Y:S05]  /*24440*/  BSYNC B6 ;  /* 0x0000000000067941 */ /* 0x000fea0003800000 */
.L_x_745:
[----:B------:R-:W2:Y:S01]  /*24450*/  LDL.LU R2, [R1] ;  /* 0x0000000001027983 */ /* 0x000ea20000300800 */
[----:B------:R-:W-:Y:S01]  /*24460*/  VIADD R0, R16, 0x10400 ;  /* 0x0001040010007836 */ /* 0x000fe20000000000 */
[----:B------:R-:W-:Y:S04]  /*24470*/  BSSY B6, `(.L_x_747) ;  /* 0x0000016000067945 */ /* 0x000fe80003800000 */
[----:B------:R-:W-:Y:S02]  /*24480*/  LOP3.LUT P0, RZ, R0, 0x3ff, RZ, 0xc0, !PT ;  /* 0x000003ff00ff7812 */ /* 0x000fe4000780c0ff */
[----:B--2---:R-:W-:-:S11]  /*24490*/  LOP3.LUT R2, R2, 0xfffffffe, RZ, 0xc0, !PT ;  /* 0xfffffffe02027812 */ /* 0x004fd600078ec0ff */
[----:B------:R-:W-:-:S05]  /*244a0*/  @P0 LOP3.LUT R2, R2, 0x1, RZ, 0xfc, !PT ;  /* 0x0000000102020812 */ /* 0x000fca00078efcff */
[----:B------:R1:W-:Y:S01]  /*244b0*/  STL [R1], R2 ;  /* 0x0000000201007387 */ /* 0x0003e20000100800 */
[----:B------:R-:W-:Y:S05]  /*244c0*/  @!P0 BRA `(.L_x_748) ;  /* 0x0000000000408947 */ /* 0x000fea0003800000 */
[----:B-1----:R-:W-:Y:S01]  /*244d0*/  MOV R2, 0x0 ;  /* 0x0000000000027802 */ /* 0x002fe20000000f00 */
[----:B------:R-:W-:Y:S01]  /*244e0*/  ULDC.64 UR6, c[0x4][0x1b0] ;  /* 0x01006c0000067ab9 */ /* 0x000fe20000000a00 */
[----:B------:R-:W-:Y:S01]  /*244f0*/  ULDC.64 UR8, c[0x4][0x1b8] ;  /* 0x01006e0000087ab9 */ /* 0x000fe20000000a00 */
[----:B------:R-:W-:Y:S01]  /*24500*/  ULDC.64 UR4, c[0x4][0x108] ;  /* 0x0100420000047ab9 */ /* 0x000fe20000000a00 */
[----:B------:R-:W-:Y:S01]  /*24510*/  IMAD.U32 R4, RZ, RZ, UR6 ;  /* 0x00000006ff047e24 */ /* 0x000fe2000f8e00ff */
[----:B------:R-:W-:Y:S01]  /*24520*/  MOV R10, UR4 ;  /* 0x00000004000a7c02 */ /* 0x000fe20008000f00 */
[----:B------:R-:W1:Y:S01]  /*24530*/  LDC.64 R2, c[0x4][R2] ;  /* 0x0100000002027b82 */ /* 0x000e620000000a00 */
[----:B------:R-:W-:Y:S02]  /*24540*/  IMAD.U32 R5, RZ, RZ, UR7 ;  /* 0x00000007ff057e24 */ /* 0x000fe4000f8e00ff */
[----:B0-----:R-:W-:Y:S02]  /*24550*/  IMAD.U32 R6, RZ, RZ, UR8 ;  /* 0x00000008ff067e24 */ /* 0x001fe4000f8e00ff */
[----:B------:R-:W-:-:S02]  /*24560*/  IMAD.U32 R7, RZ, RZ, UR9 ;  /* 0x00000009ff077e24 */ /* 0x000fc4000f8e00ff */
[----:B------:R-:W-:Y:S02]  /*24570*/  IMAD.U32 R11, RZ, RZ, UR5 ;  /* 0x00000005ff0b7e24 */ /* 0x000fe4000f8e00ff */
[----:B------:R-:W-:Y:S02]  /*24580*/  IMAD.MOV.U32 R8, RZ, RZ, 0x70 ;  /* 0x00000070ff087424 */ /* 0x000fe400078e00ff */
[----:B------:R-:W-:Y:S02]  /*24590*/  IMAD.MOV.U32 R12, RZ, RZ, 0x1 ;  /* 0x00000001ff0c7424 */ /* 0x000fe400078e00ff */
[----:B------:R-:W-:-:S07]  /*245a0*/  IMAD.MOV.U32 R13, RZ, RZ, RZ ;  /* 0x000000ffff0d7224 */ /* 0x000fce00078e00ff */
[----:B------:R-:W-:-:S07]  /*245b0*/  LEPC R20, `(.L_x_748) ;  /* 0x000000001014794e */ /* 0x000fce0000000000 */
[----:B-1----:R-:W-:Y:S05]  /*245c0*/  CALL.ABS.NOINC R2 ;  /* 0x0000000002007343 */ /* 0x002fea0003c00000 */
.L_x_748:
[----:B------:R-:W-:Y:S05]  /*245d0*/  BSYNC B6 ;  /* 0x0000000000067941 */ /* 0x000fea0003800000 */
.L_x_747:
[----:B------:R-:W-:Y:S01]  /*245e0*/  VIADD R18, R16, 0x400 ;  /* 0x0000040010127836 */ /* 0x000fe20000000000 */
[----:B------:R-:W-:Y:S04]  /*245f0*/  BSSY B6, `(.L_x_749) ;  /* 0x0000013000067945 */ /* 0x000fe80003800000 */
[----:B------:R-:W-:-:S13]  /*24600*/  LOP3.LUT P0, RZ, R18, 0x3ff, RZ, 0xc0, !PT ;  /* 0x000003ff12ff7812 */ /* 0x000fda000780c0ff */
[----:B------:R-:W-:Y:S05]  /*24610*/  @!P0 BRA `(.L_x_750) ;  /* 0x0000000000408947 */ /* 0x000fea0003800000 */
[----:B-1----:R-:W-:Y:S01]  /*24620*/  MOV R2, 0x0 ;  /* 0x0000000000027802 */ /* 0x002fe20000000f00 */
[----:B------:R-:W-:Y:S01]  /*24630*/  ULDC.64 UR6, c[0x4][0x1b0] ;  /* 0x01006c0000067ab9 */ /* 0x000fe20000000a00 */
[----:B------:R-:W-:Y:S01]  /*24640*/  ULDC.64 UR8, c[0x4][0x1b8] ;  /* 0x01006e0000087ab9 */ /* 0x000fe20000000a00 */
[----:B------:R-:W-:Y:S01]  /*24650*/  ULDC.64 UR4, c[0x4][0x110] ;  /* 0x0100440000047ab9 */ /* 0x000fe20000000a00 */
[----:B------:R-:W-:Y:S01]  /*24660*/  MOV R4, UR6 ;  /* 0x0000000600047c02 */ /* 0x000fe20008000f00 */
[----:B------:R-:W-:Y:S01]  /*24670*/  IMAD.U32 R5, RZ, RZ, UR7 ;  /* 0x00000007ff057e24 */ /* 0x000fe2000f8e00ff */
[----:B------:R-:W1:Y:S01]  /*24680*/  LDC.64 R2, c[0x4][R2] ;  /* 0x0100000002027b82 */ /* 0x000e620000000a00 */
[----:B0-----:R-:W-:Y:S01]  /*24690*/  IMAD.U32 R6, RZ, RZ, UR8 ;  /* 0x00000008ff067e24 */ /* 0x001fe2000f8e00ff */
[----:B------:R-:W-:Y:S01]  /*246a0*/  MOV R8, 0x70 ;  /* 0x0000007000087802 */ /* 0x000fe20000000f00 */
[----:B------:R-:W-:Y:S02]  /*246b0*/  IMAD.U32 R7, RZ, RZ, UR9 ;  /* 0x00000009ff077e24 */ /* 0x000fe4000f8e00ff */
[----:B------:R-:W-:-:S02]  /*246c0*/  IMAD.U32 R10, RZ, RZ, UR4 ;  /* 0x00000004ff0a7e24 */ /* 0x000fc4000f8e00ff */
[----:B------:R-:W-:Y:S02]  /*246d0*/  IMAD.U32 R11, RZ, RZ, UR5 ;  /* 0x00000005ff0b7e24 */ /* 0x000fe4000f8e00ff */
[----:B------:R-:W-:Y:S02]  /*246e0*/  IMAD.MOV.U32 R12, RZ, RZ, 0x1 ;  /* 0x00000001ff0c7424 */ /* 0x000fe400078e00ff */
[----:B------:R-:W-:-:S07]  /*246f0*/  IMAD.MOV.U32 R13, RZ, RZ, RZ ;  /* 0x000000ffff0d7224 */ /* 0x000fce00078e00ff */
[----:B------:R-:W-:-:S07]  /*24700*/  LEPC R20, `(.L_x_750) ;  /* 0x000000001014794e */ /* 0x000fce0000000000 */
[----:B-1----:R-:W-:Y:S05]  /*24710*/  CALL.ABS.NOINC R2 ;  /* 0x0000000002007343 */ /* 0x002fea0003c00000 */
.L_x_750:
[----:B------:R-:W-:Y:S05]  /*24720*/  BSYNC B6 ;  /* 0x0000000000067941 */ /* 0x000fea0003800000 */
.L_x_749:
[----:B-1----:R-:W2:Y:S01]  /*24730*/  LDL R2, [R1] ;  /* 0x0000000001027983 */ /* 0x002ea20000100800 */
[----:B------:R-:W-:Y:S01]  /*24740*/  BSSY B6, `(.L_x_751) ;  /* 0x0000013000067945 */ /* 0x000fe20003800000 */
[----:B--2---:R-:W-:-:S13]  /*24750*/  LOP3.LUT P6, RZ, R2, 0x1, RZ, 0xc0, !PT ;  /* 0x0000000102ff7812 */ /* 0x004fda00078cc0ff */
[----:B------:R-:W-:Y:S05]  /*24760*/  @!P6 BRA `(.L_x_752) ;  /* 0x000000000040e947 */ /* 0x000fea0003800000 */
[----:B------:R-:W-:Y:S01]  /*24770*/  MOV R2, 0x0 ;  /* 0x0000000000027802 */ /* 0x000fe20000000f00 */
        /* <DEDUP_REMOVED lines=15> */
.L_x_752:
[----:B------:R-:W-:Y:S05]  /*24870*/  BSYNC B6 ;  /* 0x0000000000067941 */ /* 0x000fea0003800000 */
.L_x_751:
[----:B------:R-:W2:Y:S01]  /*24880*/  LDL.LU R20, [R1+0x4] ;  /* 0x0000040001147983 */ /* 0x000ea20000300800 */
[----:B------:R-:W-:Y:S01]  /*24890*/  ULDC.64 UR4, c[0x0][0x9f8] ;  /* 0x00027e0000047ab9 */ /* 0x000fe20000000a00 */
[----:B------:R-:W1:Y:S02]  /*248a0*/  LDC R8, c[0x0][0x430] ;  /* 0x00010c00ff087b82 */ /* 0x000e640000000800 */
[----:B------:R-:W3:Y:S01]  /*248b0*/  LDL R0, [R1+0x30] ;  /* 0x0000300001007983 */ /* 0x000ee20000100800 */
[----:B------:R-:W-:Y:S01]  /*248c0*/  ISETP.NE.U32.AND P0, PT, RZ, UR4, PT ;  /* 0x00000004ff007c0c */ /* 0x000fe2000bf05070 */
[----:B------:R-:W4:Y:S03]  /*248d0*/  S2R R21, SR_TID.X ;  /* 0x0000000000157919 */ /* 0x000f260000002100 */
[----:B------:R-:W-:Y:S01]  /*248e0*/  ISETP.NE.AND.EX P0, PT, RZ, UR5, PT, P0 ;  /* 0x00000005ff007c0c */ /* 0x000fe2000bf05300 */
[----:B------:R-:W0:-:S12]  /*248f0*/  LDC R11, c[0x0][0x2f4] ;  /* 0x0000bd00ff0b7b82 */ /* 0x000e180000000800 */
[----:B------:R-:W-:Y:S02]  /*24900*/  @P0 IADD3 R2, P1, R23, UR4, RZ ;  /* 0x0000000417020c10 */ /* 0x000fe4000ff3e0ff */
[----:B----4-:R-:W-:Y:S02]  /*24910*/  LOP3.LUT R4, R21, 0x7f, RZ, 0xc0, !PT ;  /* 0x0000007f15047812 */ /* 0x010fe400078ec0ff */
[----:B--2---:R-:W-:Y:S02]  /*24920*/  @P0 IADD3.X R3, R20, UR5, RZ, P1, !PT ;  /* 0x0000000514030c10 */ /* 0x004fe40008ffe4ff */
[----:B------:R-:W2:Y:S01]  /*24930*/  LDL.LU R20, [R1] ;  /* 0x0000000001147983 */ /* 0x000ea20000300800 */
[----:B------:R-:W-:-:S03]  /*24940*/  SHF.R.U32.HI R4, RZ, 0x3, R4 ;  /* 0x00000003ff047819 */ /* 0x000fc60000011604 */
[----:B------:R4:W2:Y:S01]  /*24950*/  @P0 LDG.E R35, desc[UR36][R2.64] ;  /* 0x0000002402230981 */ /* 0x0008a2000c1e1900 */
[----:B-1----:R-:W-:Y:S02]  /*24960*/  ISETP.NE.AND P1, PT, R8, 0x1, PT ;  /* 0x000000010800780c */ /* 0x002fe40003f25270 */
[----:B------:R-:W-:Y:S02]  /*24970*/  SHF.L.U32 R21, R21, 0x4, RZ ;  /* 0x0000000415157819 */ /* 0x000fe400000006ff */
[----:B---3--:R-:W-:Y:S02]  /*24980*/  LEA R0, R0, 0xffffff80, 0x7 ;  /* 0xffffff8000007811 */ /* 0x008fe400078e38ff */
[----:B------:R-:W-:-:S04]  /*24990*/  LOP3.LUT R21, R4, 0x70, R21, 0xf8, !PT ;  /* 0x0000007004157812 */ /* 0x000fc800078ef815 */
[----:B------:R-:W-:-:S03]  /*249a0*/  LOP3.LUT R4, R21, R0, RZ, 0xfc, !PT ;  /* 0x0000000015047212 */ /* 0x000fc600078efcff */
[----:B------:R-:W1:Y:S01]  /*249b0*/  @P1 LDC R5, c[0x0][0x434] ;  /* 0x00010d00ff051b82 */ /* 0x000e620000000800 */
[C---:B------:R-:W-:Y:S01]  /*249c0*/  ISETP.GE.AND P0, PT, R4.reuse, R26, PT ;  /* 0x0000001a0400720c */ /* 0x040fe20003f06270 */
[----:B------:R-:W-:-:S04]  /*249d0*/  IMAD.IADD R4, R4, 0x1, R37 ;  /* 0x0000000104047824 */ /* 0x000fc800078e0225 */
[----:B0-----:R-:W-:Y:S02]  /*249e0*/  IMAD.MOV.U32 R6, RZ, RZ, R4 ;  /* 0x000000ffff067224 */ /* 0x001fe400078e0004 */
[----:B------:R-:W0:Y:S08]  /*249f0*/  @P1 LDC R7, c[0x0][0x438] ;  /* 0x00010e00ff071b82 */ /* 0x000e300000000800 */
[----:B----4-:R-:W3:Y:S01]  /*24a00*/  @!P0 LDC.64 R2, c[0x0][0x428] ;  /* 0x00010a00ff028b82 */ /* 0x010ee20000000a00 */
[----:B-1----:R-:W-:-:S05]  /*24a10*/  @P1 IMAD.HI.U32 R5, R4, R5, RZ ;  /* 0x0000000504051227 */ /* 0x002fca00078e00ff */
[----:B0-----:R-:W-:-:S04]  /*24a20*/  @P1 SHF.R.U32.HI R6, RZ, R7, R5 ;  /* 0x00000007ff061219 */ /* 0x001fc80000011605 */
[--C-:B------:R-:W-:Y:S01]  /*24a30*/  @!P0 SHF.R.S32.HI R7, RZ, 0x1f, R6.reuse ;  /* 0x0000001fff078819 */ /* 0x100fe20000011406 */
[----:B------:R-:W-:-:S04]  /*24a40*/  IMAD.MOV R5, RZ, RZ, -R6 ;  /* 0x000000ffff057224 */ /* 0x000fc800078e0a06 */
[----:B------:R-:W-:Y:S01]  /*24a50*/  IMAD R4, R8, R5, R4 ;  /* 0x0000000508047224 */ /* 0x000fe200078e0204 */
[----:B------:R-:W-:Y:S01]  /*24a60*/  LOP3.LUT R10, R31, 0x80, RZ, 0xfc, !PT ;  /* 0x000000801f0a7812 */ /* 0x000fe200078efcff */
[----:B------:R-:W-:Y:S01]  /*24a70*/  UMOV UR4, 0xffffffff ;  /* 0xffffffff00047882 */ /* 0x000fe20000000000 */
[----:B--2---:R-:W-:Y:S01]  /*24a80*/  SHF.R.S32.HI R9, RZ, 0x1f, R35 ;  /* 0x0000001fff097819 */ /* 0x004fe20000011423 */
[----:B---3--:R-:W-:-:S04]  /*24a90*/  @!P0 IMAD.WIDE.U32 R6, R35, R2, R6 ;  /* 0x0000000223068225 */ /* 0x008fc800078e0006 */
[----:B------:R-:W-:Y:S01]  /*24aa0*/  @!P0 IMAD R5, R9, R2, RZ ;  /* 0x0000000209058224 */ /* 0x000fe200078e02ff */
[----:B------:R0:W-:Y:S03]  /*24ab0*/  STL [R1+0x4], R9 ;  /* 0x0000040901007387 */ /* 0x0001e60000100800 */
[----:B------:R-:W-:Y:S02]  /*24ac0*/  @!P0 IMAD R5, R35, R3, R5 ;  /* 0x0000000323058224 */ /* 0x000fe400078e0205 */
[----:B------:R-:W1:Y:S01]  /*24ad0*/  @!P0 LDC.64 R2, c[0x0][0x418] ;  /* 0x00010600ff028b82 */ /* 0x000e620000000a00 */
[----:B------:R-:W-:Y:S02]  /*24ae0*/  LOP3.LUT R20, R20, 0xfffffffd, RZ, 0xc0, !PT ;  /* 0xfffffffd14147812 */ /* 0x000fe400078ec0ff */
[----:B-1----:R-:W-:Y:S01]  /*24af0*/  @!P0 LEA R8, P1, R6, R2, 0x2 ;  /* 0x0000000206088211 */ /* 0x002fe200078210ff */
[----:B------:R-:W-:-:S05]  /*24b00*/  @!P0 IMAD.IADD R2, R7, 0x1, R5 ;  /* 0x0000000107028824 */ /* 0x000fca00078e0205 */
[----:B0-----:R-:W-:Y:S01]  /*24b10*/  @!P0 LEA.HI.X R9, R6, R3, R2, 0x2, P1 ;  /* 0x0000000306098211 */ /* 0x001fe200008f1402 */
[----:B------:R-:W-:Y:S01]  /*24b20*/  IMAD.MOV.U32 R3, RZ, RZ, RZ ;  /* 0x000000ffff037224 */ /* 0x000fe200078e00ff */
[----:B------:R-:W-:Y:S02]  /*24b30*/  ISETP.GE.AND P1, PT, R31, R11, PT ;  /* 0x0000000b1f00720c */ /* 0x000fe40003f26270 */
[----:B------:R-:W-:-:S03]  /*24b40*/  MOV R2, UR42 ;  /* 0x0000002a00027c02 */ /* 0x000fc60008000f00 */
[----:B------:R0:W5:Y:S01]  /*24b50*/  @!P0 LDG.E R3, desc[UR36][R8.64] ;  /* 0x0000002408038981 */ /* 0x000162000c1e1900 */
[----:B------:R-:W-:Y:S02]  /*24b60*/  ISETP.GE.AND P0, PT, R10, R11, PT ;  /* 0x0000000b0a00720c */ /* 0x000fe40003f06270 */
[----:B------:R-:W-:-:S05]  /*24b70*/  ISETP.NE.AND P2, PT, R2, 0x3, PT ;  /* 0x000000030200780c */ /* 0x000fca0003f45270 */
[----:B------:R-:W-:-:S04]  /*24b80*/  @P1 LOP3.LUT R20, R20, 0x2, RZ, 0xfc, !PT ;  /* 0x0000000214141812 */ /* 0x000fc800078efcff */
[----:B------:R-:W-:-:S04]  /*24b90*/  LOP3.LUT R20, R20, 0xfffffffb, RZ, 0xc0, !PT ;  /* 0xfffffffb14147812 */ /* 0x000fc800078ec0ff */
[----:B------:R-:W-:-:S04]  /*24ba0*/  LOP3.LUT R20, R20, 0xfffffffe, RZ, 0xc0, !PT ;  /* 0xfffffffe14147812 */ /* 0x000fc800078ec0ff */
[----:B------:R-:W-:-:S04]  /*24bb0*/  @P0 LOP3.LUT R20, R20, 0x1, RZ, 0xfc, !PT ;  /* 0x0000000114140812 */ /* 0x000fc800078efcff */
[----:B------:R-:W-:-:S05]  /*24bc0*/  @P2 LOP3.LUT R20, R20, 0x4, RZ, 0xfc, !PT ;  /* 0x0000000414142812 */ /* 0x000fca00078efcff */
[----:B------:R0:W-:Y:S01]  /*24bd0*/  STL [R1], R20 ;  /* 0x0000001401007387 */ /* 0x0001e20000100800 */
[----:B------:R-:W-:Y:S05]  /*24be0*/  BRA.DIV UR4, `(.L_x_753) ;  /* 0x000000b204e47947 */ /* 0x000fea000b800000 */
.L_x_1078:
[----:B------:R-:W-:Y:S05]  /*24bf0*/  @!P2 BRA `(.L_x_754) ;  /* 0x000000000004a947 */ /* 0x000fea0003800000 */
[----:B------:R-:W-:Y:S01]  /*24c00*/  BPT.TRAP 0x1 ;  /* 0x000000040000795c */ /* 0x000fe20000300000 */
.L_x_754:
[----:B------:R-:W-:Y:S01]  /*24c10*/  IMAD R6, R29, 0x8, R16 ;  /* 0x000000081d067824 */ /* 0x000fe200078e0210 */
[----:B------:R-:W-:Y:S01]  /*24c20*/  SHF.L.U32 R23, R32, 0x1f, RZ ;  /* 0x0000001f20177819 */ /* 0x000fe200000006ff */
[----:B------:R-:W1:Y:S01]  /*24c30*/  S2R R2, SR_TID.X ;  /* 0x0000000000027919 */ /* 0x000e620000002100 */
[----:B------:R-:W-:Y:S01]  /*24c40*/  BSSY B0, `(.L_x_755) ;  /* 0x0000007000007945 */ /* 0x000fe20003800000 */
[----:B0-----:R-:W-:Y:S01]  /*24c50*/  SHF.R.S32.HI R20, RZ, 0x1f, R4 ;  /* 0x0000001fff147819 */ /* 0x001fe20000011404 */
[----:B------:R-:W0:Y:S01]  /*24c60*/  SYNCS.PHASECHK.TRANS64.TRYWAIT P0, [R6+URZ+0x38880], R23 ;  /* 0x03888017060075a7 */ /* 0x000e22000800017f */
[----:B-1----:R-:W-:-:S04]  /*24c70*/  LOP3.LUT R2, R2, 0x7f, RZ, 0xc0, !PT ;  /* 0x0000007f02027812 */ /* 0x002fc800078ec0ff */
[----:B------:R-:W-:-:S04]  /*24c80*/  SHF.R.U32.HI R2, RZ, 0x3, R2 ;  /* 0x00000003ff027819 */ /* 0x000fc80000011602 */
[----:B------:R-:W-:Y:S01]  /*24c90*/  IADD3 R7, -R2, R26, -R0 ;  /* 0x0000001a02077210 */ /* 0x000fe20007ffe900 */
[----:B0-----:R-:W-:Y:S06]  /*24ca0*/  @!P0 BRA `(.L_x_756) ;  /* 0x000000b000e88947 */ /* 0x001fec0003800000 */
.L_x_1079:
[----:B------:R-:W-:Y:S05]  /*24cb0*/  BSYNC B0 ;  /* 0x0000000000007941 */ /* 0x000fea0003800000 */
.L_x_755:
[----:B------:R-:W2:Y:S01]  /*24cc0*/  LDL R10, [R1+0x18] ;  /* 0x00001800010a7983 */ /* 0x000ea20000100800 */
[----:B------:R-:W-:Y:S01]  /*24cd0*/  ULDC.64 UR4, c[0x0][0x328] ;  /* 0x0000ca0000047ab9 */ /* 0x000fe20000000a00 */
[----:B-----5:R-:W-:Y:S01]  /*24ce0*/  SHF.R.S32.HI R21, RZ, 0x1f, R3 ;  /* 0x0000001fff157819 */ /* 0x020fe20000011403 */
[----:B------:R-:W-:Y:S01]  /*24cf0*/  ULDC.64 UR6, c[0x0][0x318] ;  /* 0x0000c60000067ab9 */ /* 0x000fe20000000a00 */
[----:B------:R-:W3:Y:S01]  /*24d00*/  LDL.LU R5, [R1] ;  /* 0x0000000001057983 */ /* 0x000ee20000300800 */
[----:B------:R-:W-:Y:S01]  /*24d10*/  ISETP.GE.AND P1, PT, R7, 0x1, PT ;  /* 0x000000010700780c */ /* 0x000fe20003f26270 */
[----:B------:R-:W-:Y:S02]  /*24d20*/  IMAD R0, R20, UR4, RZ ;  /* 0x0000000414007c24 */ /* 0x000fe4000f8e02ff */
[----:B------:R-:W-:-:S04]  /*24d30*/  IMAD.WIDE.U32 R8, R4, UR4, RZ ;  /* 0x0000000404087c25 */ /* 0x000fc8000f8e00ff */
[----:B------:R-:W-:Y:S01]  /*24d40*/  IMAD R0, R4, UR5, R0 ;  /* 0x0000000504007c24 */ /* 0x000fe2000f8e0200 */
[----:B------:R-:W-:-:S03]  /*24d50*/  ULDC.64 UR4, c[0x0][0x338] ;  /* 0x0000ce0000047ab9 */ /* 0x000fc60000000a00 */
[----:B------:R-:W-:Y:S02]  /*24d60*/  IMAD.IADD R9, R9, 0x1, R0 ;  /* 0x0000000109097824 */ /* 0x000fe400078e0200 */
[----:B------:R-:W-:Y:S02]  /*24d70*/  IMAD R0, R21, UR4, RZ ;  /* 0x0000000415007c24 */ /* 0x000fe4000f8e02ff */
[----:B------:R-:W-:-:S04]  /*24d80*/  IMAD.WIDE.U32 R8, R3, UR4, R8 ;  /* 0x0000000403087c25 */ /* 0x000fc8000f8e0008 */
        /* <DEDUP_REMOVED lines=9> */
[----:B---3--:R-:W-:-:S04]  /*24e20*/  LOP3.LUT R5, R5, 0xffffffdf, RZ, 0xc0, !PT ;  /* 0xffffffdf05057812 */ /* 0x008fc800078ec0ff */
[----:B------:R-:W-:-:S05]  /*24e30*/  @P1 LOP3.LUT R5, R5, 0x20, RZ, 0xfc, !PT ;  /* 0x0000002005051812 */ /* 0x000fca00078efcff */
[----:B------:R1:W-:Y:S01]  /*24e40*/  STL [R1], R5 ;  /* 0x0000000501007387 */ /* 0x0003e20000100800 */
[----:B------:R-:W-:Y:S05]  /*24e50*/  BRA.DIV UR4, `(.L_x_757) ;  /* 0x000000b204907947 */ /* 0x000fea000b800000 */
[----:B------:R-:W2:Y:S01]  /*24e60*/  LDC R12, c[0x0][0x2f4] ;  /* 0x0000bd00ff0c7b82 */ /* 0x000ea20000000800 */
[----:B------:R-:W3:Y:S01]  /*24e70*/  SHFL.IDX PT, R8, R0, RZ, 0x181f ;  /* 0x00181fff00087589 */ /* 0x000ee200000e0000 */
[----:B------:R-:W-:-:S03]  /*24e80*/  LOP3.LUT R11, R31, 0x80, RZ, 0xfc, !PT ;  /* 0x000000801f0b7812 */ /* 0x000fc600078efcff */
[----:B-1----:R-:W1:Y:S01]  /*24e90*/  SHFL.IDX PT, R5, R2, RZ, 0x181f ;  /* 0x00181fff02057589 */ /* 0x002e6200000e0000 */
[C---:B--2---:R-:W-:Y:S02]  /*24ea0*/  ISETP.GE.AND P1, PT, R31.reuse, R12, PT ;  /* 0x0000000c1f00720c */ /* 0x044fe40003f26270 */
[----:B---3--:R-:W-:Y:S02]  /*24eb0*/  IADD3 R8, P0, R31, R8, RZ ;  /* 0x000000081f087210 */ /* 0x008fe40007f1e0ff */
[----:B------:R-:W-:-:S03]  /*24ec0*/  ISETP.LT.OR P2, PT, R7, 0x1, P1 ;  /* 0x000000010700780c */ /* 0x000fc60000f41670 */
[----:B-1----:R-:W-:Y:S01]  /*24ed0*/  IMAD.X R9, RZ, RZ, R5, P0 ;  /* 0x000000ffff097224 */ /* 0x002fe200000e0605 */
[----:B------:R-:W-:Y:S02]  /*24ee0*/  IADD3 R5, R16, R10, RZ ;  /* 0x0000000a10057210 */ /* 0x000fe40007ffe0ff */
[----:B------:R-:W-:Y:S02]  /*24ef0*/  ISETP.GE.AND P0, PT, R11, R12, PT ;  /* 0x0000000c0b00720c */ /* 0x000fe40003f06270 */
[----:B------:R-:W2:Y:S01]  /*24f00*/  LDL.LU R11, [R1] ;  /* 0x00000000010b7983 */ /* 0x000ea20000300800 */
[C---:B------:R-:W-:Y:S02]  /*24f10*/  ISETP.GE.AND P3, PT, R7.reuse, 0x11, PT ;  /* 0x000000110700780c */ /* 0x040fe40003f66270 */
[C---:B------:R-:W-:Y:S02]  /*24f20*/  ISETP.GE.AND P6, PT, R7.reuse, 0x71, PT ;  /* 0x000000710700780c */ /* 0x040fe40003fc6270 */
[----:B------:R-:W-:Y:S01]  /*24f30*/  @!PT LDS RZ, [RZ] ;  /* 0x00000000fffff984 */ /* 0x000fe20000000800 */
[----:B------:R-:W-:Y:S01]  /*24f40*/  LDGSTS.E.BYPASS.LTC128B.128 [R5+0x10400], desc[UR36][R8.64], !P2 ;  /* 0x1040000008057fae */ /* 0x000fe2000d101d64 */
[----:B------:R-:W-:-:S02]  /*24f50*/  ISETP.LT.OR P2, PT, R7, 0x1, P0 ;  /* 0x000000010700780c */ /* 0x000fc40000741670 */
[C---:B------:R-:W-:Y:S02]  /*24f60*/  ISETP.GE.AND P5, PT, R7.reuse, 0x31, PT ;  /* 0x000000310700780c */ /* 0x040fe40003fa6270 */
[----:B------:R-:W-:-:S09]  /*24f70*/  ISETP.GE.AND P4, PT, R7, 0x41, PT ;  /* 0x000000410700780c */ /* 0x000fd20003f86270 */
[----:B------:R1:W-:Y:S04]  /*24f80*/  LDGSTS.E.BYPASS.LTC128B.128 [R5+0x14400], desc[UR36][R8.64+0x80], !P2 ;  /* 0x1440008008057fae */ /* 0x0003e8000d101d64 */
[----:B-1----:R-:W1:Y:S04]  /*24f90*/  SHFL.IDX PT, R8, R0, 0x1, 0x181f ;  /* 0x00381f0000087f89 */ /* 0x002e6800000e0000 */
[----:B------:R-:W3:Y:S01]  /*24fa0*/  SHFL.IDX PT, R9, R2, 0x1, 0x181f ;  /* 0x00381f0002097f89 */ /* 0x000ee200000e0000 */
[----:B-1----:R-:W-:-:S05]  /*24fb0*/  IADD3 R8, P2, R31, R8, RZ ;  /* 0x000000081f087210 */ /* 0x002fca0007f5e0ff */
[----:B---3--:R-:W-:Y:S01]  /*24fc0*/  IMAD.X R9, RZ, RZ, R9, P2 ;  /* 0x000000ffff097224 */ /* 0x008fe200010e0609 */
[----:B------:R-:W-:-:S13]  /*24fd0*/  ISETP.LT.OR P2, PT, R7, 0x11, P1 ;  /* 0x000000110700780c */ /* 0x000fda0000f41670 */
[----:B------:R-:W-:Y:S01]  /*24fe0*/  LDGSTS.E.BYPASS.LTC128B.128 [R5+0x10c00], desc[UR36][R8.64], !P2 ;  /* 0x10c0000008057fae */ /* 0x000fe2000d101d64 */
[----:B------:R-:W-:-:S13]  /*24ff0*/  ISETP.LT.OR P2, PT, R7, 0x11, P0 ;  /* 0x000000110700780c */ /* 0x000fda0000741670 */
        /* <DEDUP_REMOVED lines=24> */
[----:B------:R1:W-:Y:S01]  /*25180*/  LDGSTS.E.BYPASS.LTC128B.128 [R5+0x16400], desc[UR36][R8.64+0x80], !P2 ;  /* 0x1640008008057fae */ /* 0x0003e2000d101d64 */
[----:B--2---:R-:W-:-:S04]  /*25190*/  LOP3.LUT R11, R11, 0xffffffef, RZ, 0xc0, !PT ;  /* 0xffffffef0b0b7812 */ /* 0x004fc800078ec0ff */
[----:B------:R-:W-:Y:S02]  /*251a0*/  @P3 LOP3.LUT R11, R11, 0x10, RZ, 0xfc, !PT ;  /* 0x000000100b0b3812 */ /* 0x000fe400078efcff */
[----:B------:R-:W-:Y:S01]  /*251b0*/  ISETP.GE.AND P3, PT, R7, 0x51, PT ;  /* 0x000000510700780c */ /* 0x000fe20003f66270 */
[----:B-1----:R-:W1:Y:S01]  /*251c0*/  SHFL.IDX PT, R8, R0, 0x5, 0x181f ;  /* 0x00b81f0000087f89 */ /* 0x002e6200000e0000 */
[----:B------:R-:W-:-:S03]  /*251d0*/  LOP3.LUT R11, R11, 0xfffffff7, RZ, 0xc0, !PT ;  /* 0xfffffff70b0b7812 */ /* 0x000fc600078ec0ff */
[----:B------:R-:W2:Y:S01]  /*251e0*/  SHFL.IDX PT, R9, R2, 0x5, 0x181f ;  /* 0x00b81f0002097f89 */ /* 0x000ea200000e0000 */
[----:B-1----:R-:W-:-:S05]  /*251f0*/  IADD3 R8, P2, R31, R8, RZ ;  /* 0x000000081f087210 */ /* 0x002fca0007f5e0ff */
[----:B--2---:R-:W-:Y:S01]  /*25200*/  IMAD.X R9, RZ, RZ, R9, P2 ;  /* 0x000000ffff097224 */ /* 0x004fe200010e0609 */
[----:B------:R-:W-:-:S13]  /*25210*/  ISETP.LT.OR P2, PT, R7, 0x51, P1 ;  /* 0x000000510700780c */ /* 0x000fda0000f41670 */
[----:B------:R-:W-:Y:S01]  /*25220*/  LDGSTS.E.BYPASS.LTC128B.128 [R5+0x12c00], desc[UR36][R8.64], !P2 ;  /* 0x12c0000008057fae */ /* 0x000fe2000d101d64 */
[----:B------:R-:W-:-:S13]  /*25230*/  ISETP.LT.OR P2, PT, R7, 0x51, P0 ;  /* 0x000000510700780c */ /* 0x000fda0000741670 */
[----:B------:R1:W-:Y:S04]  /*25240*/  LDGSTS.E.BYPASS.LTC128B.128 [R5+0x16c00], desc[UR36][R8.64+0x80], !P2 ;  /* 0x16c0008008057fae */ /* 0x0003e8000d101d64 */
[----:B-1----:R-:W1:Y:S04]  /*25250*/  SHFL.IDX PT, R8, R0, 0x6, 0x181f ;  /* 0x00d81f0000087f89 */ /* 0x002e6800000e0000 */
[----:B------:R-:W2:Y:S04]  /*25260*/  SHFL.IDX PT, R9, R2, 0x6, 0x181f ;  /* 0x00d81f0002097f89 */ /* 0x000ea800000e0000 */
[----:B------:R-:W3:Y:S04]  /*25270*/  SHFL.IDX PT, R2, R2, 0x7, 0x181f ;  /* 0x00f81f0002027f89 */ /* 0x000ee800000e0000 */
[----:B------:R-:W4:Y:S01]  /*25280*/  SHFL.IDX PT, R0, R0, 0x7, 0x181f ;  /* 0x00f81f0000007f89 */ /* 0x000f2200000e0000 */
[----:B-1----:R-:W-:-:S04]  /*25290*/  IADD3 R8, P2, R31, R8, RZ ;  /* 0x000000081f087210 */ /* 0x002fc80007f5e0ff */
[----:B--2---:R-:W-:Y:S02]  /*252a0*/  IADD3.X R9, RZ, R9, RZ, P2, !PT ;  /* 0x00000009ff097210 */ /* 0x004fe400017fe4ff */
        /* <DEDUP_REMOVED lines=8> */
[----:B------:R-:W-:-:S05]  /*25330*/  @P6 LOP3.LUT R11, R11, 0x40, RZ, 0xfc, !PT ;  /* 0x000000400b0b6812 */ /* 0x000fca00078efcff */
[----:B---34-:R1:W-:Y:S02]  /*25340*/  STL [R1], R11 ;  /* 0x0000000b01007387 */ /* 0x0183e40000100800 */
.L_x_1097:
[C---:B------:R-:W-:Y:S02]  /*25350*/  ISETP.LT.OR P1, PT, R7.reuse, 0x71, P1 ;  /* 0x000000710700780c */ /* 0x040fe40000f21670 */
[----:B------:R-:W-:Y:S02]  /*25360*/  ISETP.LT.OR P0, PT, R7, 0x71, P0 ;  /* 0x000000710700780c */ /* 0x000fe40000701670 */
[----:B01----:R-:W-:-:S05]  /*25370*/  IADD3 R8, P6, R31, R0, RZ ;  /* 0x000000001f087210 */ /* 0x003fca0007fde0ff */
        /* <DEDUP_REMOVED lines=8> */
.L_x_758:
[----:B------:R-:W-:Y:S02]  /*25400*/  PLOP3.LUT P1, PT, P1, P0, PT, 0xa2, 0x0 ;  /* 0x000000000000781c */ /* 0x000fe40000f21472 */
[----:B------:R-:W-:-:S08]  /*25410*/  @P0 R2UR P1, UR4, R6 ;  /* 0x00000000060402ca */ /* 0x000fd00000020000 */
[----:B------:R-:W-:-:S05]  /*25420*/  @P0 PLOP3.LUT P0, PT, P1, PT, PT, 0x80, 0x0 ;  /* 0x000000000000081c */ /* 0x000fca0000f0f070 */
[----:B------:R-:W-:Y:S01]  /*25430*/  @!P1 SYNCS.ARRIVE.TRANS64.RED.A0T1 RZ, [UR4+0x38870], RZ ;  /* 0x038870ffffff99a7 */ /* 0x000fe20008200404 */
[----:B------:R-:W-:Y:S07]  /*25440*/  @!P1 ARRIVES.LDGSTSBAR.64.TRANSCNT [UR4+0x38870] ;  /* 0x03887000ff0099b0 */ /* 0x000fee0008000a84 */
[----:B------:R-:W-:Y:S05]  /*25450*/  @P0 BRA.U.ANY `(.L_x_758) ;  /* 0xfffffffd00e80947 */ /* 0x000fea000393ffff */
[----:B------:R-:W-:Y:S01]  /*25460*/  NOP ;  /* 0x0000000000007918 */ /* 0x000fe20000000000 */
[----:B------:R-:W2:Y:S02]  /*25470*/  LDL R0, [R1] ;  /* 0x0000000001007983 */ /* 0x000ea40000100800 */
[----:B--2---:R-:W-:-:S13]  /*25480*/  LOP3.LUT P6, RZ, R0, 0x4, RZ, 0xc0, !PT ;  /* 0x0000000400ff7812 */ /* 0x004fda00078cc0ff */
[----:B------:R-:W-:Y:S05]  /*25490*/  @!P6 BRA `(.L_x_759) ;  /* 0x000000000004e947 */ /* 0x000fea0003800000 */
[----:B------:R-:W-:Y:S01]  /*254a0*/  BPT.TRAP 0x1 ;  /* 0x000000040000795c */ /* 0x000fe20000300000 */
.L_x_759:
[----:B------:R1:W-:Y:S01]  /*254b0*/  SYNCS.ARRIVE.TRANS64.A1T0 RZ, [R6+URZ+0x38870], RZ ;  /* 0x038870ff06ff79a7 */ /* 0x0003e2000810003f */
[----:B------:R-:W-:Y:S05]  /*254c0*/  @!P6 BRA `(.L_x_760) ;  /* 0x000000000004e947 */ /* 0x000fea0003800000 */
[----:B------:R-:W-:Y:S01]  /*254d0*/  BPT.TRAP 0x1 ;  /* 0x000000040000795c */ /* 0x000fe20000300000 */
.L_x_760:
[----:B------:R-:W2:Y:S01]  /*254e0*/  SYNCS.PHASECHK.TRANS64.TRYWAIT P0, [R6+URZ+0x38840], R23 ;  /* 0x03884017060075a7 */ /* 0x000ea2000800017f */
[----:B------:R-:W-:Y:S04]  /*254f0*/  BSSY B0, `(.L_x_761) ;  /* 0x0000002000007945 */ /* 0x000fe80003800000 */
[----:B--2---:R-:W-:Y:S05]  /*25500*/  @!P0 BRA `(.L_x_762) ;  /* 0x000000b400c08947 */ /* 0x004fea0003800000 */
.L_x_1098:
[----:B------:R-:W-:Y:S05]  /*25510*/  BSYNC B0 ;  /* 0x0000000000007941 */ /* 0x000fea0003800000 */
.L_x_761:
[----:B------:R3:W5:Y:S01]  /*25520*/  LDL R10, [R1] ;  /* 0x00000000010a7983 */ /* 0x0007620000100800 */
[----:B------:R-:W-:Y:S01]  /*25530*/  ULDC.64 UR4, c[0x0][0x300] ;  /* 0x0000c00000047ab9 */ /* 0x000fe20000000a00 */
[----:B------:R-:W4:Y:S01]  /*25540*/  LDC R7, c[0x0][0x2f4] ;  /* 0x0000bd00ff077b82 */ /* 0x000f220000000800 */
[----:B------:R-:W-:Y:S01]  /*25550*/  IMAD R0, R20, UR4, RZ ;  /* 0x0000000414007c24 */ /* 0x000fe2000f8e02ff */
[----:B------:R-:W-:Y:S01]  /*25560*/  ULDC.64 UR6, c[0x0][0x2e8] ;  /* 0x0000ba0000067ab9 */ /* 0x000fe20000000a00 */
[----:B0-----:R-:W-:Y:S01]  /*25570*/  IMAD.WIDE.U32 R8, R4, UR4, RZ ;  /* 0x0000000404087c25 */ /* 0x001fe2000f8e00ff */
[----:B------:R-:W-:-:S03]  /*25580*/  LOP3.LUT R11, R31, 0x80, RZ, 0xfc, !PT ;  /* 0x000000801f0b7812 */ /* 0x000fc600078efcff */
[----:B------:R-:W-:Y:S01]  /*25590*/  IMAD R0, R4, UR5, R0 ;  /* 0x0000000504007c24 */ /* 0x000fe2000f8e0200 */
[----:B------:R-:W-:Y:S02]  /*255a0*/  ULDC.64 UR4, c[0x0][0x310] ;  /* 0x0000c40000047ab9 */ /* 0x000fe40000000a00 */
[----:B------:R-:W-:Y:S02]  /*255b0*/  IMAD R21, R21, UR4, RZ ;  /* 0x0000000415157c24 */ /* 0x000fe4000f8e02ff */
[----:B------:R-:W-:Y:S02]  /*255c0*/  IMAD.IADD R9, R9, 0x1, R0 ;  /* 0x0000000109097824 */ /* 0x000fe400078e0200 */
[----:B------:R-:W-:-:S04]  /*255d0*/  IMAD.WIDE.U32 R8, R3, UR4, R8 ;  /* 0x0000000403087c25 */ /* 0x000fc8000f8e0008 */
[----:B------:R-:W-:Y:S01]  /*255e0*/  IMAD R3, R3, UR5, R21 ;  /* 0x0000000503037c24 */ /* 0x000fe2000f8e0215 */
[----:B------:R-:W-:Y:S01]  /*255f0*/  ULDC.64 UR4, c[0x0][0x308] ;  /* 0x0000c20000047ab9 */ /* 0x000fe20000000a00 */
[----:B------:R-:W-:Y:S02]  /*25600*/  IMAD.MOV.U32 R2, RZ, RZ, R8 ;  /* 0x000000ffff027224 */ /* 0x000fe400078e0008 */
[----:B------:R-:W-:Y:S01]  /*25610*/  IMAD.IADD R3, R9, 0x1, R3 ;  /* 0x0000000109037824 */ /* 0x000fe200078e0203 */
[----:B----4-:R-:W-:Y:S01]  /*25620*/  ISETP.GE.AND P1, PT, R11, R7, PT ;  /* 0x000000070b00720c */ /* 0x010fe20003f26270 */
[----:B------:R-:W-:Y:S01]  /*25630*/  IMAD.WIDE.U32 R2, R17, UR4, R2 ;  /* 0x0000000411027c25 */ /* 0x000fe2000f8e0002 */
[----:B------:R-:W-:-:S03]  /*25640*/  UMOV UR4, 0xffffffff ;  /* 0xffffffff00047882 */ /* 0x000fc60000000000 */
[----:B------:R-:W-:Y:S01]  /*25650*/  IMAD R0, R17, UR5, R3 ;  /* 0x0000000511007c24 */ /* 0x000fe2000f8e0203 */
[----:B------:R-:W-:-:S04]  /*25660*/  IADD3 R4, P0, R2, UR6, RZ ;  /* 0x0000000602047c10 */ /* 0x000fc8000ff1e0ff */
[----:B------:R-:W-:Y:S01]  /*25670*/  IADD3.X R0, R0, UR7, RZ, P0, !PT ;  /* 0x0000000700007c10 */ /* 0x000fe200087fe4ff */
[----:B---3--:R-:W-:Y:S08]  /*25680*/  BRA.DIV UR4, `(.L_x_763) ;  /* 0x000000b604747947 */ /* 0x008ff0000b800000 */
[----:B------:R-:W0:Y:S01]  /*25690*/  SHFL.IDX PT, R3, R4, RZ, 0x181f ;  /* 0x00181fff04037589 */ /* 0x000e2200000e0000 */
[----:B-----5:R-:W-:Y:S02]  /*256a0*/  LOP3.LUT R10, R10, 0xfffffbff, RZ, 0xc0, !PT ;  /* 0xfffffbff0a0a7812 */ /* 0x020fe400078ec0ff */
[----:B------:R-:W-:Y:S01]  /*256b0*/  ISETP.GE.AND P6, PT, R31, R7, PT ;  /* 0x000000071f00720c */ /* 0x000fe20003fc6270 */
[----:B------:R-:W3:Y:S01]  /*256c0*/  SHFL.IDX PT, R2, R0, RZ, 0x181f ;  /* 0x00181fff00027589 */ /* 0x000ee200000e0000 */
[----:B------:R-:W-:-:S04]  /*256d0*/  @P4 LOP3.LUT R10, R10, 0x400, RZ, 0xfc, !PT ;  /* 0x000004000a0a4812 */ /* 0x000fc800078efcff */
[C---:B------:R-:W-:Y:S02]  /*256e0*/  LOP3.LUT P4, RZ, R10.reuse, 0x20, RZ, 0xc0, !PT ;  /* 0x000000200aff7812 */ /* 0x040fe4000788c0ff */
[----:B------:R-:W-:-:S04]  /*256f0*/  LOP3.LUT R10, R10, 0xfffffdff, RZ, 0xc0, !PT ;  /* 0xfffffdff0a0a7812 */ /* 0x000fc800078ec0ff */
[----:B------:R-:W-:-:S04]  /*25700*/  @P3 LOP3.LUT R10, R10, 0x200, RZ, 0xfc, !PT ;  /* 0x000002000a0a3812 */ /* 0x000fc800078efcff */
[C---:B------:R-:W-:Y:S02]  /*25710*/  LOP3.LUT P3, RZ, R10.reuse, 0x10, RZ, 0xc0, !PT ;  /* 0x000000100aff7812 */ /* 0x040fe4000786c0ff */
[----:B------:R-:W-:Y:S02]  /*25720*/  LOP3.LUT R10, R10, 0xfffffeff, RZ, 0xc0, !PT ;  /* 0xfffffeff0a0a7812 */ /* 0x000fe400078ec0ff */
[----:B0-----:R-:W-:Y:S02]  /*25730*/  @P4 IADD3 R3, P0, R31, R3, RZ ;  /* 0x000000031f034210 */ /* 0x001fe40007f1e0ff */
[----:B------:R-:W-:-:S03]  /*25740*/  @P2 LOP3.LUT R10, R10, 0x100, RZ, 0xfc, !PT ;  /* 0x000001000a0a2812 */ /* 0x000fc600078efcff */
[----:B---3--:R-:W-:Y:S01]  /*25750*/  @P4 IMAD.X R2, RZ, RZ, R2, P0 ;  /* 0x000000ffff024224 */ /* 0x008fe200000e0602 */
[----:B------:R-:W-:Y:S01]  /*25760*/  LOP3.LUT P2, RZ, R10, 0x8, RZ, 0xc0, !PT ;  /* 0x000000080aff7812 */ /* 0x000fe2000784c0ff */
[----:B------:R-:W-:Y:S03]  /*25770*/  STL [R1], R10 ;  /* 0x0000000a01007387 */ /* 0x000fe60000100800 */
[----:B------:R-:W-:-:S04]  /*25780*/  @P4 LOP3.LUT R3, R3, R2, RZ, 0x3c, !PT ;  /* 0x0000000203034212 */ /* 0x000fc800078e3cff */
[----:B------:R-:W-:-:S04]  /*25790*/  @P4 LOP3.LUT R2, R3, R2, RZ, 0x3c, !PT ;  /* 0x0000000203024212 */ /* 0x000fc800078e3cff */
[----:B------:R-:W-:-:S05]  /*257a0*/  @P4 LOP3.LUT R3, R3, R2, RZ, 0x3c, !PT ;  /* 0x0000000203034212 */ /* 0x000fca00078e3cff */
[----:B------:R-:W-:Y:S01]  /*257b0*/  @!PT LDS RZ, [RZ] ;  /* 0x00000000fffff984 */ /* 0x000fe20000000800 */
[----:B------:R-:W-:Y:S04]  /*257c0*/  @P4 LDGSTS.E.BYPASS.LTC128B.128 [R5+0x28400], desc[UR36][R2.64], !P6 ;  /* 0x2840000002054fae */ /* 0x000fe8000f101d64 */
[----:B------:R0:W-:Y:S01]  /*257d0*/  @P4 LDGSTS.E.BYPASS.LTC128B.128 [R5+0x2c400], desc[UR36][R2.64+0x80], !P1 ;  /* 0x2c40008002054fae */ /* 0x0001e2000c901d64 */
[----:B------:R-:W-:-:S03]  /*257e0*/  LOP3.LUT P4, RZ, R10, 0x400, RZ, 0xc0, !PT ;  /* 0x000004000aff7812 */ /* 0x000fc6000788c0ff */
[----:B0-----:R-:W0:Y:S04]  /*257f0*/  SHFL.IDX PT, R3, R4, 0x1, 0x181f ;  /* 0x00381f0004037f89 */ /* 0x001e2800000e0000 */
[----:B------:R-:W3:Y:S01]  /*25800*/  SHFL.IDX PT, R2, R0, 0x1, 0x181f ;  /* 0x00381f0000027f89 */ /* 0x000ee200000e0000 */
[----:B0-----:R-:W-:-:S04]  /*25810*/  @P3 IADD3 R3, P0, R31, R3, RZ ;  /* 0x000000031f033210 */ /* 0x001fc80007f1e0ff */
[----:B---3--:R-:W-:-:S04]  /*25820*/  @P3 IADD3.X R2, RZ, R2, RZ, P0, !PT ;  /* 0x00000002ff023210 */ /* 0x008fc800007fe4ff */
[----:B------:R-:W-:-:S04]  /*25830*/  @P3 LOP3.LUT R3, R3, R2, RZ, 0x3c, !PT ;  /* 0x0000000203033212 */ /* 0x000fc800078e3cff */
[----:B------:R-:W-:-:S04]  /*25840*/  @P3 LOP3.LUT R2, R3, R2, RZ, 0x3c, !PT ;  /* 0x0000000203023212 */ /* 0x000fc800078e3cff */
[----:B------:R-:W-:-:S05]  /*25850*/  @P3 LOP3.LUT R3, R3, R2, RZ, 0x3c, !PT ;  /* 0x0000000203033212 */ /* 0x000fca00078e3cff */
[----:B------:R-:W-:Y:S04]  /*25860*/  @P3 LDGSTS.E.BYPASS.LTC128B.128 [R5+0x28c00], desc[UR36][R2.64], !P6 ;  /* 0x28c0000002053fae */ /* 0x000fe8000f101d64 */
[----:B------:R0:W-:Y:S01]  /*25870*/  @P3 LDGSTS.E.BYPASS.LTC128B.128 [R5+0x2cc00], desc[UR36][R2.64+0x80], !P1 ;  /* 0x2cc0008002053fae */ /* 0x0001e2000c901d64 */
[----:B------:R-:W-:-:S03]  /*25880*/  LOP3.LUT P3, RZ, R10, 0x200, RZ, 0xc0, !PT ;  /* 0x000002000aff7812 */ /* 0x000fc6000786c0ff */
[----:B0-----:R-:W0:Y:S04]  /*25890*/  SHFL.IDX PT, R3, R4, 0x2, 0x181f ;  /* 0x00581f0004037f89 */ /* 0x001e2800000e0000 */
[----:B------:R-:W3:Y:S01]  /*258a0*/  SHFL.IDX PT, R2, R0, 0x2, 0x181f ;  /* 0x00581f0000027f89 */ /* 0x000ee200000e0000 */
[----:B0-----:R-:W-:-:S05]  /*258b0*/  @P2 IADD3 R3, P0, R31, R3, RZ ;  /* 0x000000031f032210 */ /* 0x001fca0007f1e0ff */
[----:B---3--:R-:W-:-:S05]  /*258c0*/  @P2 IMAD.X R2, RZ, RZ, R2, P0 ;  /* 0x000000ffff022224 */ /* 0x008fca00000e0602 */
        /* <DEDUP_REMOVED lines=14> */
[----:B------:R0:W-:Y:S04]  /*259b0*/  @P5 LDGSTS.E.BYPASS.LTC128B.128 [R5+0x2dc00], desc[UR36][R2.64+0x80], !P1 ;  /* 0x2dc0008002055fae */ /* 0x0001e8000c901d64 */
        /* <DEDUP_REMOVED lines=19> */
[----:B------:R-:W3:Y:S04]  /*25af0*/  SHFL.IDX PT, R2, R0, 0x6, 0x181f ;  /* 0x00d81f0000027f89 */ /* 0x000ee800000e0000 */
[----:B------:R-:W4:Y:S04]  /*25b00*/  SHFL.IDX PT, R4, R4, 0x7, 0x181f ;  /* 0x00f81f0004047f89 */ /* 0x000f2800000e0000 */
[----:B------:R-:W1:Y:S01]  /*25b10*/  SHFL.IDX PT, R0, R0, 0x7, 0x181f ;  /* 0x00f81f0000007f89 */ /* 0x000e6200000e0000 */
[----:B0-----:R-:W-:-:S05]  /*25b20*/  @P2 IADD3 R3, P0, R31, R3, RZ ;  /* 0x000000031f032210 */ /* 0x001fca0007f1e0ff */
[----:B---3--:R-:W-:-:S05]  /*25b30*/  @P2 IMAD.X R2, RZ, RZ, R2, P0 ;  /* 0x000000ffff022224 */ /* 0x008fca00000e0602 */
[----:B------:R-:W-:-:S04]  /*25b40*/  @P2 LOP3.LUT R3, R3, R2, RZ, 0x3c, !PT ;  /* 0x0000000203032212 */ /* 0x000fc800078e3cff */
[----:B------:R-:W-:-:S04]  /*25b50*/  @P2 LOP3.LUT R2, R3, R2, RZ, 0x3c, !PT ;  /* 0x0000000203022212 */ /* 0x000fc800078e3cff */
[----:B------:R-:W-:-:S05]  /*25b60*/  @P2 LOP3.LUT R3, R3, R2, RZ, 0x3c, !PT ;  /* 0x0000000203032212 */ /* 0x000fca00078e3cff */
[----:B------:R0:W-:Y:S04]  /*25b70*/  @P2 LDGSTS.E.BYPASS.LTC128B.128 [R5+0x2b400], desc[UR36][R2.64], !P6 ;  /* 0x2b40000002052fae */ /* 0x0001e8000f101d64 */
[----:B-1--4-:R0:W-:Y:S02]  /*25b80*/  @P2 LDGSTS.E.BYPASS.LTC128B.128 [R5+0x2f400], desc[UR36][R2.64+0x80], !P1 ;  /* 0x2f40008002052fae */ /* 0x0121e4000c901d64 */
.L_x_1116:
[----:B------:R-:W-:Y:S02]  /*25b90*/  LOP3.LUT P2, RZ, R10, 0x40, RZ, 0xc0, !PT ;  /* 0x000000400aff7812 */ /* 0x000fe4000784c0ff */
[----:B------:R-:W-:-:S11]  /*25ba0*/  ISETP.GE.AND P3, PT, R31, R7, PT ;  /* 0x000000071f00720c */ /* 0x000fd60003f66270 */
[----:B01----:R-:W-:-:S04]  /*25bb0*/  @P2 IADD3 R2, P0, R31, R4, RZ ;  /* 0x000000041f022210 */ /* 0x003fc80007f1e0ff */
[----:B------:R-:W-:Y:S02]  /*25bc0*/  @P2 IADD3.X R0, RZ, R0, RZ, P0, !PT ;  /* 0x00000000ff002210 */ /* 0x000fe400007fe4ff */
        /* <DEDUP_REMOVED lines=8> */
.L_x_764:
[----:B------:R-:W-:Y:S02]  /*25c50*/  PLOP3.LUT P1, PT, P1, P0, PT, 0xa2, 0x0 ;  /* 0x000000000000781c */ /* 0x000fe40000f21472 */
[----:B------:R-:W-:-:S08]  /*25c60*/  @P0 R2UR P1, UR4, R6 ;  /* 0x00000000060402ca */ /* 0x000fd00000020000 */
[----:B------:R-:W-:-:S05]  /*25c70*/  @P0 PLOP3.LUT P0, PT, P1, PT, PT, 0x80, 0x0 ;  /* 0x000000000000081c */ /* 0x000fca0000f0f070 */
[----:B------:R-:W-:Y:S01]  /*25c80*/  @!P1 SYNCS.ARRIVE.TRANS64.RED.A0T1 RZ, [UR4+0x38830], RZ ;  /* 0x038830ffffff99a7 */ /* 0x000fe20008200404 */
[----:B------:R-:W-:Y:S07]  /*25c90*/  @!P1 ARRIVES.LDGSTSBAR.64.TRANSCNT [UR4+0x38830] ;  /* 0x03883000ff0099b0 */ /* 0x000fee0008000a84 */
[----:B------:R-:W-:Y:S05]  /*25ca0*/  @P0 BRA.U.ANY `(.L_x_764) ;  /* 0xfffffffd00e80947 */ /* 0x000fea000393ffff */
[----:B------:R-:W-:Y:S01]  /*25cb0*/  NOP ;  /* 0x0000000000007918 */ /* 0x000fe20000000000 */
[----:B------:R-:W3:Y:S02]  /*25cc0*/  LDL R0, [R1] ;  /* 0x0000000001007983 */ /* 0x000ee40000100800 */
[----:B---3--:R-:W-:-:S13]  /*25cd0*/  LOP3.LUT P2, RZ, R0, 0x4, RZ, 0xc0, !PT ;  /* 0x0000000400ff7812 */ /* 0x008fda000784c0ff */
[----:B------:R-:W-:Y:S05]  /*25ce0*/  @!P2 BRA `(.L_x_765) ;  /* 0x000000000004a947 */ /* 0x000fea0003800000 */
[----:B------:R-:W-:Y:S01]  /*25cf0*/  BPT.TRAP 0x1 ;  /* 0x000000040000795c */ /* 0x000fe20000300000 */
.L_x_765:
[----:B------:R1:W5:Y:S01]  /*25d00*/  LDL.LU R4, [R1+0x24] ;  /* 0x0000240001047983 */ /* 0x0003620000300800 */
[----:B------:R1:W-:Y:S03]  /*25d10*/  SYNCS.ARRIVE.TRANS64.A1T0 RZ, [R6+URZ+0x38830], RZ ;  /* 0x038830ff06ff79a7 */ /* 0x0003e6000810003f */
[----:B0-----:R1:W5:Y:S02]  /*25d20*/  LDL.LU R3, [R1+0x34] ;  /* 0x0000340001037983 */ /* 0x0013640000300800 */
[----:B------:R-:W-:Y:S05]  /*25d30*/  WARPSYNC.ALL ;  /* 0x0000000000007948 */ /* 0x000fea0003800000 */
[----:B------:R-:W-:Y:S01]  /*25d40*/  ULDC.64 UR4, c[0x0][0x298] ;  /* 0x0000a60000047ab9 */ /* 0x000fe20000000a00 */
[----:B------:R-:W-:Y:S01]  /*25d50*/  VIADD R0, R16, 0x20400 ;  /* 0x0002040010007836 */ /* 0x000fe20000000000 */
[----:B------:R-:W-:Y:S01]  /*25d60*/  ULDC.64 UR6, c[0x0][0xa00] ;  /* 0x0002800000067ab9 */ /* 0x000fe20000000a00 */
[----:B------:R-:W-:Y:S01]  /*25d70*/  BSSY B6, `(.L_x_766) ;  /* 0x000001e000067945 */ /* 0x000fe20003800000 */
[----:B------:R-:W-:Y:S01]  /*25d80*/  BAR.SYNC.DEFER_BLOCKING 0x8, 0x180 ;  /* 0x0206000000007b1d */ /* 0x000fe20000010000 */
[----:B------:R-:W-:-:S02]  /*25d90*/  ISETP.NE.U32.AND P0, PT, RZ, UR6, PT ;  /* 0x00000006ff007c0c */ /* 0x000fc4000bf05070 */
[----:B------:R-:W-:Y:S02]  /*25da0*/  LOP3.LUT P1, RZ, R0, 0x3ff, RZ, 0xc0, !PT ;  /* 0x000003ff00ff7812 */ /* 0x000fe4000782c0ff */
[----:B------:R-:W-:-:S04]  /*25db0*/  ISETP.NE.AND.EX P0, PT, RZ, UR7, PT, P0 ;  /* 0x00000007ff007c0c */ /* 0x000fc8000bf05300 */
[----:B------:R-:W-:Y:S02]  /*25dc0*/  SEL R22, R22, RZ, !P0 ;  /* 0x000000ff16167207 */ /* 0x000fe40004000000 */
[----:B-----5:R-:W-:Y:S02]  /*25dd0*/  SHF.R.S32.HI R2, RZ, 0x1f, R4 ;  /* 0x0000001fff027819 */ /* 0x020fe40000011404 */
[----:B------:R-:W-:-:S03]  /*25de0*/  SEL R26, R3, RZ, !P0 ;  /* 0x000000ff031a7207 */ /* 0x000fc60004000000 */
[----:B------:R-:W-:-:S04]  /*25df0*/  IMAD R2, R2, UR4, RZ ;  /* 0x0000000402027c24 */ /* 0x000fc8000f8e02ff */
[C---:B--2---:R-:W-:Y:S02]  /*25e00*/  IMAD R23, R4.reuse, UR5, R2 ;  /* 0x0000000504177c24 */ /* 0x044fe4000f8e0202 */
[----:B------:R-:W-:-:S04]  /*25e10*/  IMAD.WIDE.U32 R4, R4, UR4, RZ ;  /* 0x0000000404047c25 */ /* 0x000fc8000f8e00ff */
[----:B------:R-:W-:Y:S01]  /*25e20*/  IMAD.IADD R23, R5, 0x1, R23 ;  /* 0x0000000105177824 */ /* 0x000fe200078e0217 */
[----:B------:R0:W-:Y:S01]  /*25e30*/  STL.64 [R1+0x28], R4 ;  /* 0x0000280401007387 */ /* 0x0001e20000100a00 */
[----:B------:R-:W-:Y:S05]  /*25e40*/  @!P1 BRA `(.L_x_767) ;  /* 0x0000000000409947 */ /* 0x000fea0003800000 */
[----:B------:R-:W-:Y:S01]  /*25e50*/  MOV R2, 0x0 ;  /* 0x0000000000027802 */ /* 0x000fe20000000f00 */
[----:B------:R-:W-:Y:S01]  /*25e60*/  ULDC.64 UR4, c[0x4][0x1b0] ;  /* 0x01006c0000047ab9 */ /* 0x000fe20000000a00 */
[----:B------:R-:W-:Y:S01]  /*25e70*/  ULDC.64 UR6, c[0x4][0x1b8] ;  /* 0x01006e0000067ab9 */ /* 0x000fe20000000a00 */
[----:B------:R-:W-:Y:S01]  /*25e80*/  ULDC.64 UR8, c[0x4][0x120] ;  /* 0x0100480000087ab9 */ /* 0x000fe20000000a00 */
[----:B0-----:R-:W-:Y:S01]  /*25e90*/  IMAD.U32 R4, RZ, RZ, UR4 ;  /* 0x00000004ff047e24 */ /* 0x001fe2000f8e00ff */
[----:B-1----:R-:W-:Y:S01]  /*25ea0*/  MOV R6, UR6 ;  /* 0x0000000600067c02 */ /* 0x002fe20008000f00 */
        /* <DEDUP_REMOVED lines=10> */
.L_x_767:
[----:B------:R-:W-:Y:S05]  /*25f50*/  BSYNC B6 ;  /* 0x0000000000067941 */ /* 0x000fea0003800000 */
.L_x_766:
[----:B------:R-:W2:Y:S01]  /*25f60*/  LDL.LU.64 R20, [R1+0x28] ;  /* 0x0000280001147983 */ /* 0x000ea20000300a00 */
[----:B------:R-:W3:Y:S01]  /*25f70*/  LDC R8, c[0x0][0x448] ;  /* 0x00011200ff087b82 */ /* 0x000ee20000000800 */
[----:B------:R-:W-:Y:S01]  /*25f80*/  IMAD.MOV.U32 R3, RZ, RZ, R23 ;  /* 0x000000ffff037224 */ /* 0x000fe200078e0017 */
[----:B------:R-:W-:Y:S01]  /*25f90*/  ULDC.64 UR4, c[0x0][0x2d8] ;  /* 0x0000b60000047ab9 */ /* 0x000fe20000000a00 */
[----:B------:R4:W5:Y:S01]  /*25fa0*/  LDL R9, [R1+0x20] ;  /* 0x0000200001097983 */ /* 0x0009620000100800 */
[----:B------:R-:W-:Y:S01]  /*25fb0*/  LOP3.LUT R10, R31, 0x80, RZ, 0xfc, !PT ;  /* 0x000000801f0a7812 */ /* 0x000fe200078efcff */
[----:B------:R-:W-:Y:S01]  /*25fc0*/  ULDC.64 UR6, c[0x0][0x280] ;  /* 0x0000a00000067ab9 */ /* 0x000fe20000000a00 */
[----:B---3--:R-:W-:-:S13]  /*25fd0*/  ISETP.NE.AND P0, PT, R8, 0x1, PT ;  /* 0x000000010800780c */ /* 0x008fda0003f05270 */
[----:B0-----:R-:W0:Y:S01]  /*25fe0*/  @P0 LDC R5, c[0x0][0x44c] ;  /* 0x00011300ff050b82 */ /* 0x001e220000000800 */
[----:B--2---:R-:W-:Y:S02]  /*25ff0*/  IMAD.MOV.U32 R2, RZ, RZ, R20 ;  /* 0x000000ffff027224 */ /* 0x004fe400078e0014 */
[----:B------:R4:W5:Y:S02]  /*26000*/  LDL R20, [R1+0x38] ;  /* 0x0000380001147983 */ /* 0x0009640000100800 */
[C---:B------:R-:W-:Y:S01]  /*26010*/  IMAD.WIDE.U32 R2, R17.reuse, UR4, R2 ;  /* 0x0000000411027c25 */ /* 0x040fe2000f8e0002 */
[----:B------:R-:W2:Y:S03]  /*26020*/  S2R R21, SR_TID.X ;  /* 0x0000000000157919 */ /* 0x000ea60000002100 */
[----:B------:R-:W-:Y:S01]  /*26030*/  IMAD R3, R17, UR5, R3 ;  /* 0x0000000511037c24 */ /* 0x000fe2000f8e0203 */
[----:B------:R-:W-:-:S02]  /*26040*/  ULDC.64 UR4, c[0x0][0x2e0] ;  /* 0x0000b80000047ab9 */ /* 0x000fc40000000a00 */
[----:B------:R-:W-:Y:S02]  /*26050*/  IMAD R0, R26, UR4, RZ ;  /* 0x000000041a007c24 */ /* 0x000fe4000f8e02ff */
[----:B------:R-:W-:-:S04]  /*26060*/  IMAD.WIDE.U32 R2, R22, UR4, R2 ;  /* 0x0000000416027c25 */ /* 0x000fc8000f8e0002 */
[----:B------:R-:W-:Y:S01]  /*26070*/  IMAD R0, R22, UR5, R0 ;  /* 0x0000000516007c24 */ /* 0x000fe2000f8e0200 */
[----:B------:R-:W-:-:S03]  /*26080*/  ULDC.64 UR4, c[0x0][0x2d0] ;  /* 0x0000b40000047ab9 */ /* 0x000fc60000000a00 */
[----:B------:R-:W-:Y:S02]  /*26090*/  IMAD.IADD R3, R3, 0x1, R0 ;  /* 0x0000000103037824 */ /* 0x000fe400078e0200 */
[----:B------:R-:W3:Y:S01]  /*260a0*/  @P0 LDC R0, c[0x0][0x450] ;  /* 0x00011400ff000b82 */ /* 0x000ee20000000800 */
[C---:B--2---:R-:W-:Y:S01]  /*260b0*/  LOP3.LUT R4, R21.reuse, 0x7f, RZ, 0xc0, !PT ;  /* 0x0000007f15047812 */ /* 0x044fe200078ec0ff */
[----:B------:R-:W-:-:S03]  /*260c0*/  IMAD.SHL.U32 R21, R21, 0x10, RZ ;  /* 0x0000001015157824 */ /* 0x000fc600078e00ff */
[----:B------:R-:W-:-:S04]  /*260d0*/  SHF.R.U32.HI R4, RZ, 0x3, R4 ;  /* 0x00000003ff047819 */ /* 0x000fc80000011604 */
[----:B------:R-:W-:Y:S01]  /*260e0*/  LOP3.LUT R21, R4, 0x70, R21, 0xf8, !PT ;  /* 0x0000007004157812 */ /* 0x000fe200078ef815 */
[----:B------:R-:W-:-:S05]  /*260f0*/  IMAD.SHL.U32 R4, R25, 0x80, RZ ;  /* 0x0000008019047824 */ /* 0x000fca00078e00ff */
[----:B-1----:R-:W-:-:S05]  /*26100*/  LOP3.LUT R6, R21, R4, RZ, 0xfc, !PT ;  /* 0x0000000415067212 */ /* 0x002fca00078efcff */
[----:B0-----:R-:W-:Y:S01]  /*26110*/  @P0 IMAD.HI.U32 R7, R6, R5, RZ ;  /* 0x0000000506070227 */ /* 0x001fe200078e00ff */
[----:B------:R-:W-:Y:S01]  /*26120*/  MOV R5, R6 ;  /* 0x0000000600057202 */ /* 0x000fe20000000f00 */
[----:B------:R-:W0:Y:S03]  /*26130*/  S2R R21, SR_TID.X ;  /* 0x0000000000157919 */ /* 0x000e260000002100 */
[----:B---3--:R-:W-:-:S05]  /*26140*/  @P0 SHF.R.U32.HI R5, RZ, R0, R7 ;  /* 0x00000000ff050219 */ /* 0x008fca0000011607 */
[----:B------:R-:W-:-:S04]  /*26150*/  IMAD.MOV R0, RZ, RZ, -R5 ;  /* 0x000000ffff007224 */ /* 0x000fc800078e0a05 */
[----:B------:R-:W-:Y:S01]  /*26160*/  IMAD R0, R8, R0, R6 ;  /* 0x0000000008007224 */ /* 0x000fe200078e0206 */
[----:B------:R-:W-:Y:S01]  /*26170*/  SHF.R.S32.HI R6, RZ, 0x1f, R5 ;  /* 0x0000001fff067819 */ /* 0x000fe20000011405 */
[----:B------:R-:W-:-:S04]  /*26180*/  IMAD.WIDE.U32 R2, R5, UR4, R2 ;  /* 0x0000000405027c25 */ /* 0x000fc8000f8e0002 */
[----:B------:R-:W-:-:S04]  /*26190*/  IMAD R6, R6, UR4, RZ ;  /* 0x0000000406067c24 */ /* 0x000fc8000f8e02ff */
[----:B------:R-:W-:Y:S01]  /*261a0*/  IMAD R6, R5, UR5, R6 ;  /* 0x0000000505067c24 */ /* 0x000fe2000f8e0206 */
[----:B------:R-:W-:Y:S01]  /*261b0*/  SHF.R.S32.HI R5, RZ, 0x1f, R0 ;  /* 0x0000001fff057819 */ /* 0x000fe20000011400 */
[----:B------:R-:W-:Y:S02]  /*261c0*/  ULDC.64 UR4, c[0x0][0x2c8] ;  /* 0x0000b20000047ab9 */ /* 0x000fe40000000a00 */
[----:B------:R-:W-:Y:S02]  /*261d0*/  IMAD.IADD R3, R3, 0x1, R6 ;  /* 0x0000000103037824 */ /* 0x000fe400078e0206 */
[----:B------:R-:W-:Y:S02]  /*261e0*/  IMAD R5, R5, UR4, RZ ;  /* 0x0000000405057c24 */ /* 0x000fe4000f8e02ff */
[----:B------:R-:W-:Y:S01]  /*261f0*/  IMAD.WIDE.U32 R2, R0, UR4, R2 ;  /* 0x0000000400027c25 */ /* 0x000fe2000f8e0002 */
[----:B------:R-:W-:-:S03]  /*26200*/  ULDC UR4, c[0x0][0x2b8] ;  /* 0x0000ae0000047ab9 */ /* 0x000fc60000000800 */
[----:B------:R-:W-:Y:S01]  /*26210*/  IMAD R5, R0, UR5, R5 ;  /* 0x0000000500057c24 */ /* 0x000fe2000f8e0205 */
[----:B------:R-:W-:Y:S02]  /*26220*/  IADD3 R0, P2, R2, UR6, RZ ;  /* 0x0000000602007c10 */ /* 0x000fe4000ff5e0ff */
[----:B------:R-:W-:Y:S02]  /*26230*/  ISETP.GE.AND P0, PT, R31, UR4, PT ;  /* 0x000000041f007c0c */ /* 0x000fe4000bf06270 */
[----:B------:R-:W-:Y:S01]  /*26240*/  ISETP.GE.AND P1, PT, R10, UR4, PT ;  /* 0x000000040a007c0c */ /* 0x000fe2000bf26270 */
[----:B------:R-:W-:Y:S01]  /*26250*/  UMOV UR4, 0xffffffff ;  /* 0xffffffff00047882 */ /* 0x000fe20000000000 */
[----:B0-----:R-:W-:Y:S02]  /*26260*/  LOP3.LUT R21, R21, 0x7f, RZ, 0xc0, !PT ;  /* 0x0000007f15157812 */ /* 0x001fe400078ec0ff */
[----:B------:R-:W-:Y:S02]  /*26270*/  IADD3.X R5, R3, UR7, R5, P2, !PT ;  /* 0x0000000703057c10 */ /* 0x000fe400097fe405 */
[----:B------:R-:W-:Y:S01]  /*26280*/  SHF.R.U32.HI R10, RZ, 0x3, R21 ;  /* 0x00000003ff0a7819 */ /* 0x000fe20000011615 */
[----:B----4-:R-:W-:Y:S06]  /*26290*/  BRA.DIV UR4, `(.L_x_768) ;  /* 0x000000b604407947 */ /* 0x010fec000b800000 */
[----:B------:R-:W0:Y:S01]  /*262a0*/  SHFL.IDX PT, R3, R0, RZ, 0x181f ;  /* 0x00181fff00037589 */ /* 0x000e2200000e0000 */
[----:B-----5:R-:W-:Y:S02]  /*262b0*/  IMAD R6, R20, R8, RZ ;  /* 0x0000000814067224 */ /* 0x020fe400078e02ff */
[----:B------:R-:W-:Y:S01]  /*262c0*/  IMAD.IADD R4, R10, 0x1, R4 ;  /* 0x000000010a047824 */ /* 0x000fe200078e0204 */
[----:B------:R-:W1:Y:S04]  /*262d0*/  SHFL.IDX PT, R2, R5, RZ, 0x181f ;  /* 0x00181fff05027589 */ /* 0x000e6800000e0000 */
[----:B------:R-:W-:-:S13]  /*262e0*/  ISETP.GE.AND P3, PT, R4, R6, PT ;  /* 0x000000060400720c */ /* 0x000fda0003f66270 */
[----:B0-----:R-:W-:-:S05]  /*262f0*/  @!P3 IADD3 R3, P2, R31, R3, RZ ;  /* 0x000000031f03b210 */ /* 0x001fca0007f5e0ff */
[----:B-1----:R-:W-:-:S05]  /*26300*/  @!P3 IMAD.X R2, RZ, RZ, R2, P2 ;  /* 0x000000ffff02b224 */ /* 0x002fca00010e0602 */
[----:B------:R-:W-:-:S04]  /*26310*/  @!P3 LOP3.LUT R3, R3, R2, RZ, 0x3c, !PT ;  /* 0x000000020303b212 */ /* 0x000fc800078e3cff */
[----:B------:R-:W-:-:S04]  /*26320*/  @!P3 LOP3.LUT R2, R3, R2, RZ, 0x3c, !PT ;  /* 0x000000020302b212 */ /* 0x000fc800078e3cff */
[----:B------:R-:W-:-:S05]  /*26330*/  @!P3 LOP3.LUT R3, R3, R2, RZ, 0x3c, !PT ;  /* 0x000000020303b212 */ /* 0x000fca00078e3cff */
[----:B------:R-:W-:Y:S01]  /*26340*/  @!PT LDS RZ, [RZ] ;  /* 0x00000000fffff984 */ /* 0x000fe20000000800 */
[----:B------:R-:W-:Y:S04]  /*26350*/  @!P3 LDGSTS.E.BYPASS.LTC128B.128 [R9+0x20400], desc[UR36][R2.64], !P0 ;  /* 0x204000000209bfae */ /* 0x000fe8000c101d64 */
[----:B------:R0:W-:Y:S02]  /*26360*/  @!P3 LDGSTS.E.BYPASS.LTC128B.128 [R9+0x24400], desc[UR36][R2.64+0x80], !P1 ;  /* 0x244000800209bfae */ /* 0x0001e4000c901d64 */
[----:B0-----:R-:W-:Y:S02]  /*26370*/  VIADD R2, R4, 0x10 ;  /* 0x0000001004027836 */ /* 0x001fe40000000000 */
[----:B------:R-:W0:Y:S03]  /*26380*/  SHFL.IDX PT, R3, R0, 0x1, 0x181f ;  /* 0x00381f0000037f89 */ /* 0x000e2600000e0000 */
[----:B------:R-:W-:-:S02]  /*26390*/  ISETP.GE.AND P3, PT, R2, R6, PT ;  /* 0x000000060200720c */ /* 0x000fc40003f66270 */
[----:B------:R-:W1:Y:S11]  /*263a0*/  SHFL.IDX PT, R2, R5, 0x1, 0x181f ;  /* 0x00381f0005027f89 */ /* 0x000e7600000e0000 */
[----:B0-----:R-:W-:-:S04]  /*263b0*/  @!P3 IADD3 R3, P2, R31, R3, RZ ;  /* 0x000000031f03b210 */ /* 0x001fc80007f5e0ff */
[----:B-1----:R-:W-:-:S04]  /*263c0*/  @!P3 IADD3.X R2, RZ, R2, RZ, P2, !PT ;  /* 0x00000002ff02b210 */ /* 0x002fc800017fe4ff */
        /* <DEDUP_REMOVED lines=51> */
[----:B------:R-:W-:Y:S01]  /*26700*/  ISETP.GE.AND P3, PT, R2, R6, PT ;  /* 0x000000060200720c */ /* 0x000fe20003f66270 */
[----:B------:R-:W-:Y:S04]  /*26710*/  SHFL.IDX PT, R0, R0, 0x7, 0x181f ;  /* 0x00f81f0000007f89 */ /* 0x000fe800000e0000 */
[----:B------:R-:W1:Y:S04]  /*26720*/  SHFL.IDX PT, R2, R5, 0x6, 0x181f ;  /* 0x00d81f0005027f89 */ /* 0x000e6800000e0000 */
[----:B------:R-:W2:Y:S04]  /*26730*/  SHFL.IDX PT, R5, R5, 0x7, 0x181f ;  /* 0x00f81f0005057f89 */ /* 0x000ea800000e0000 */
[----:B0-----:R-:W-:-:S05]  /*26740*/  @!P3 IADD3 R3, P2, R31, R3, RZ ;  /* 0x000000031f03b210 */ /* 0x001fca0007f5e0ff */
[----:B-1----:R-:W-:-:S05]  /*26750*/  @!P3 IMAD.X R2, RZ, RZ, R2, P2 ;  /* 0x000000ffff02b224 */ /* 0x002fca00010e0602 */
[----:B------:R-:W-:-:S04]  /*26760*/  @!P3 LOP3.LUT R3, R3, R2, RZ, 0x3c, !PT ;  /* 0x000000020303b212 */ /* 0x000fc800078e3cff */
[----:B------:R-:W-:-:S04]  /*26770*/  @!P3 LOP3.LUT R2, R3, R2, RZ, 0x3c, !PT ;  /* 0x000000020302b212 */ /* 0x000fc800078e3cff */
[----:B------:R-:W-:-:S05]  /*26780*/  @!P3 LOP3.LUT R3, R3, R2, RZ, 0x3c, !PT ;  /* 0x000000020303b212 */ /* 0x000fca00078e3cff */
[----:B------:R1:W-:Y:S04]  /*26790*/  @!P3 LDGSTS.E.BYPASS.LTC128B.128 [R9+0x23400], desc[UR36][R2.64], !P0 ;  /* 0x234000000209bfae */ /* 0x0003e8000c101d64 */
[----:B--2---:R1:W-:Y:S02]  /*267a0*/  @!P3 LDGSTS.E.BYPASS.LTC128B.128 [R9+0x27400], desc[UR36][R2.64+0x80], !P1 ;  /* 0x274000800209bfae */ /* 0x0043e4000c901d64 */
.L_x_1133:
[----:B------:R-:W-:Y:S01]  /*267b0*/  VIADD R4, R4, 0x70 ;  /* 0x0000007004047836 */ /* 0x000fe20000000000 */
[----:B------:R-:W-:Y:S04]  /*267c0*/  BSSY B0, `(.L_x_769) ;  /* 0x000000a000007945 */ /* 0x000fe80003800000 */
[----:B------:R-:W-:-:S13]  /*267d0*/  ISETP.GE.AND P2, PT, R4, R6, PT ;  /* 0x000000060400720c */ /* 0x000fda0003f46270 */
[----:B------:R-:W-:Y:S05]  /*267e0*/  @P2 BRA `(.L_x_770) ;  /* 0x00000000001c2947 */ /* 0x000fea0003800000 */
[----:B01----:R-:W-:-:S04]  /*267f0*/  IADD3 R2, P2, R31, R0, RZ ;  /* 0x000000001f027210 */ /* 0x003fc80007f5e0ff */
[----:B------:R-:W-:-:S05]  /*26800*/  IADD3.X R3, RZ, R5, RZ, P2, !PT ;  /* 0x00000005ff037210 */ /* 0x000fca00017fe4ff */
[----:B------:R-:W-:Y:S01]  /*26810*/  @!PT LDS RZ, [RZ] ;  /* 0x00000000fffff984 */ /* 0x000fe20000000800 */
[----:B------:R-:W-:Y:S01]  /*26820*/  @!PT LDS RZ, [RZ] ;  /* 0x00000000fffff984 */ /* 0x000fe20000000800 */
[----:B------:R-:W-:Y:S01]  /*26830*/  @!PT LDS RZ, [RZ] ;  /* 0x00000000fffff984 */ /* 0x000fe20000000800 */
[----:B------:R2:W-:Y:S04]  /*26840*/  LDGSTS.E.BYPASS.LTC128B.128 [R9+0x23c00], desc[UR36][R2.64], !P0 ;  /* 0x23c0000002097fae */ /* 0x0005e8000c101d64 */
[----:B------:R2:W-:Y:S02]  /*26850*/  LDGSTS.E.BYPASS.LTC128B.128 [R9+0x27c00], desc[UR36][R2.64+0x80], !P1 ;  /* 0x27c0008002097fae */ /* 0x0005e4000c901d64 */
.L_x_770:
[----:B------:R-:W-:Y:S05]  /*26860*/  BSYNC B0 ;  /* 0x0000000000007941 */ /* 0x000fea0003800000 */
.L_x_769:
[----:B------:R-:W-:Y:S01]  /*26870*/  NOP ;  /* 0x0000000000007918 */ /* 0x000fe20000000000 */
[----:B------:R-:W-:-:S13]  /*26880*/  PLOP3.LUT P0, PT, PT, PT, PT, 0x80, 0x0 ;  /* 0x000000000000781c */ /* 0x000fda0003f0f070 */
.L_x_771:
[----:B------:R-:W-:Y:S02]  /*26890*/  PLOP3.LUT P1, PT, P1, P0, PT, 0xa2, 0x0 ;  /* 0x000000000000781c */ /* 0x000fe40000f21472 */
[----:B------:R-:W-:-:S08]  /*268a0*/  @P0 R2UR P1, UR4, R16 ;  /* 0x00000000100402ca */ /* 0x000fd00000020000 */
[----:B------:R-:W-:-:S05]  /*268b0*/  @P0 PLOP3.LUT P0, PT, P1, PT, PT, 0x80, 0x0 ;  /* 0x000000000000081c */ /* 0x000fca0000f0f070 */
[----:B------:R-:W-:Y:S01]  /*268c0*/  @!P1 SYNCS.ARRIVE.TRANS64.RED.A0T1 RZ, [UR4+0x38800], RZ ;  /* 0x038800ffffff99a7 */ /* 0x000fe20008200404 */
[----:B------:R-:W-:Y:S07]  /*268d0*/  @!P1 ARRIVES.LDGSTSBAR.64.TRANSCNT [UR4+0x38800] ;  /* 0x03880000ff0099b0 */ /* 0x000fee0008000a84 */
[----:B------:R-:W-:Y:S05]  /*268e0*/  @P0 BRA.U.ANY `(.L_x_771) ;  /* 0xfffffffd00e80947 */ /* 0x000fea000393ffff */
[----:B012---:R-:W2:Y:S02]  /*268f0*/  LDL.LU R2, [R1+0x3c] ;  /* 0x00003c0001027983 */ /* 0x007ea40000300800 */
        /* <DEDUP_REMOVED lines=14> */
.L_x_1134:
[----:B------:R-:W-:Y:S05]  /*269e0*/  BSYNC B0 ;  /* 0x0000000000007941 */ /* 0x000fea0003800000 */
.L_x_772:
[----:B------:R-:W-:Y:S05]  /*269f0*/  @!P1 BRA `(.L_x_774) ;  /* 0x0000001800789947 */ /* 0x000fea0003800000 */
[----:B------:R-:W-:Y:S02]  /*26a00*/  IMAD.MOV.U32 R9, RZ, RZ, R29 ;  /* 0x000000ffff097224 */ /* 0x000fe400078e001d */
[----:B------:R-:W-:-:S07]  /*26a10*/  IMAD.MOV.U32 R10, RZ, RZ, R32 ;  /* 0x000000ffff0a7224 */ /* 0x000fce00078e0020 */
.L_x_794:
[----:B-1----:R-:W2:Y:S01]  /*26a20*/  LDL R2, [R1] ;  /* 0x0000000001027983 */ /* 0x002ea20000100800 */
[----:B0-----:R-:W1:Y:S03]  /*26a30*/  LDC R5, c[0x0][0x430] ;  /* 0x00010c00ff057b82 */ /* 0x001e660000000800 */
[----:B------:R-:W3:Y:S01]  /*26a40*/  LDL R6, [R1+0x4] ;  /* 0x0000040001067983 */ /* 0x000ee20000100800 */
[----:B------:R-:W4:Y:S01]  /*26a50*/  S2R R0, SR_TID.X ;  /* 0x0000000000007919 */ /* 0x000f220000002100 */
[----:B-1----:R-:W-:-:S13]  /*26a60*/  ISETP.NE.AND P0, PT, R5, 0x1, PT ;  /* 0x000000010500780c */ /* 0x002fda0003f05270 */
[----:B------:R-:W1:Y:S01]  /*26a70*/  @P0 LDC R4, c[0x0][0x434] ;  /* 0x00010d00ff040b82 */ /* 0x000e620000000800 */
[----:B----4-:R-:W-:Y:S01]  /*26a80*/  LOP3.LUT R0, R0, 0x7f, RZ, 0xc0, !PT ;  /* 0x0000007f00007812 */ /* 0x010fe200078ec0ff */
[----:B------:R-:W-:Y:S05]  /*26a90*/  YIELD ;  /* 0x0000000000007946 */ /* 0x000fea0003800000 */
[----:B------:R-:W-:Y:S01]  /*26aa0*/  ULDC.64 UR4, c[0x0][0x428] ;  /* 0x00010a0000047ab9 */ /* 0x000fe20000000a00 */
[----:B--2---:R-:W-:Y:S02]  /*26ab0*/  LOP3.LUT P2, RZ, R2, 0x4, RZ, 0xc0, !PT ;  /* 0x0000000402ff7812 */ /* 0x004fe4000784c0ff */
[----:B------:R-:W-:-:S02]  /*26ac0*/  SHF.R.U32.HI R2, RZ, 0x3, R0 ;  /* 0x00000003ff027819 */ /* 0x000fc40000011600 */
[----:B------:R-:W2:Y:S02]  /*26ad0*/  @P0 LDC R0, c[0x0][0x438] ;  /* 0x00010e00ff000b82 */ /* 0x000ea40000000800 */
[----:B0-----:R-:W-:-:S04]  /*26ae0*/  LEA R3, R25, R2, 0x7 ;  /* 0x0000000219037211 */ /* 0x001fc800078e38ff */
[----:B------:R-:W-:-:S05]  /*26af0*/  IADD3 R3, R31, R3, R37 ;  /* 0x000000031f037210 */ /* 0x000fca0007ffe025 */
[----:B-1----:R-:W-:-:S04]  /*26b00*/  @P0 IMAD.HI.U32 R4, R3, R4, RZ ;  /* 0x0000000403040227 */ /* 0x002fc800078e00ff */
[----:B------:R-:W-:Y:S01]  /*26b10*/  IMAD.MOV.U32 R2, RZ, RZ, R3 ;  /* 0x000000ffff027224 */ /* 0x000fe200078e0003 */
[----:B--2---:R-:W-:-:S05]  /*26b20*/  @P0 SHF.R.U32.HI R2, RZ, R0, R4 ;  /* 0x00000000ff020219 */ /* 0x004fca0000011604 */
[----:B------:R-:W-:-:S04]  /*26b30*/  IMAD.MOV R0, RZ, RZ, -R2 ;  /* 0x000000ffff007224 */ /* 0x000fc800078e0a02 */
[----:B------:R-:W-:Y:S01]  /*26b40*/  IMAD R5, R5, R0, R3 ;  /* 0x0000000005057224 */ /* 0x000fe200078e0203 */
[----:B------:R-:W-:Y:S01]  /*26b50*/  SHF.R.S32.HI R3, RZ, 0x1f, R2 ;  /* 0x0000001fff037819 */ /* 0x000fe20000011402 */
[----:B---3--:R-:W-:-:S04]  /*26b60*/  IMAD R0, R6, UR4, RZ ;  /* 0x0000000406007c24 */ /* 0x008fc8000f8e02ff */
[C---:B------:R-:W-:Y:S02]  /*26b70*/  IMAD R0, R35.reuse, UR5, R0 ;  /* 0x0000000523007c24 */ /* 0x040fe4000f8e0200 */
[----:B------:R-:W-:Y:S01]  /*26b80*/  IMAD.WIDE.U32 R2, R35, UR4, R2 ;  /* 0x0000000423027c25 */ /* 0x000fe2000f8e0002 */
[----:B------:R-:W-:-:S03]  /*26b90*/  ULDC.64 UR4, c[0x0][0x418] ;  /* 0x0001060000047ab9 */ /* 0x000fc60000000a00 */
[----:B------:R-:W-:Y:S01]  /*26ba0*/  IMAD.IADD R0, R0, 0x1, R3 ;  /* 0x0000000100007824 */ /* 0x000fe200078e0203 */
[----:B------:R-:W-:-:S04]  /*26bb0*/  LEA R6, P0, R2, UR4, 0x2 ;  /* 0x0000000402067c11 */ /* 0x000fc8000f8010ff */
[----:B------:R-:W-:-:S05]  /*26bc0*/  LEA.HI.X R7, R2, UR5, R0, 0x2, P0 ;  /* 0x0000000502077c11 */ /* 0x000fca00080f1400 */
[----:B------:R-:W2:Y:S01]  /*26bd0*/  LDG.E R6, desc[UR36][R6.64] ;  /* 0x0000002406067981 */ /* 0x000ea2000c1e1900 */
[----:B------:R-:W-:-:S05]  /*26be0*/  VIADD R29, R9, 0x1 ;  /* 0x00000001091d7836 */ /* 0x000fca0000000000 */
[----:B------:R-:W-:-:S04]  /*26bf0*/  ISETP.NE.AND P0, PT, R29, 0x2, PT ;  /* 0x000000021d00780c */ /* 0x000fc80003f05270 */
[----:B------:R-:W-:Y:S02]  /*26c00*/  SEL R32, RZ, 0x1, P0 ;  /* 0x00000001ff207807 */ /* 0x000fe40000000000 */
[C---:B------:R-:W-:Y:S01]  /*26c10*/  ISETP.GT.AND P1, PT, R25.reuse, R36, PT ;  /* 0x000000241900720c */ /* 0x040fe20003f24270 */
[----:B------:R-:W-:Y:S01]  /*26c20*/  VIADD R25, R25, 0xffffffff ;  /* 0xffffffff19197836 */ /* 0x000fe20000000000 */
[----:B------:R-:W-:Y:S02]  /*26c30*/  SEL R29, R29, RZ, P0 ;  /* 0x000000ff1d1d7207 */ /* 0x000fe40000000000 */
[----:B------:R-:W-:Y:S02]  /*26c40*/  LOP3.LUT R32, R10, R32, RZ, 0x3c, !PT ;  /* 0x000000200a207212 */ /* 0x000fe400078e3cff */
[----:B--2---:R-:W-:Y:S01]  /*26c50*/  SHF.R.S32.HI R21, RZ, 0x1f, R6 ;  /* 0x0000001fff157819 */ /* 0x004fe20000011406 */
[----:B------:R-:W-:Y:S06]  /*26c60*/  @!P2 BRA `(.L_x_775) ;  /* 0x000000000004a947 */ /* 0x000fec0003800000 */
[----:B------:R-:W-:Y:S01]  /*26c70*/  BPT.TRAP 0x1 ;  /* 0x000000040000795c */ /* 0x000fe20000300000 */
.L_x_775:
[----:B------:R-:W-:Y:S01]  /*26c80*/  LEA R0, R29, R16, 0x3 ;  /* 0x000000101d007211 */ /* 0x000fe200078e18ff */
[----:B------:R-:W-:Y:S01]  /*26c90*/  BSSY B0, `(.L_x_776) ;  /* 0x0000005000007945 */ /* 0x000fe20003800000 */
[----:B------:R-:W-:Y:S02]  /*26ca0*/  SHF.L.U32 R22, R32, 0x1f, RZ ;  /* 0x0000001f20167819 */ /* 0x000fe400000006ff */
[----:B------:R-:W-:Y:S02]  /*26cb0*/  SHF.R.S32.HI R20, RZ, 0x1f, R5 ;  /* 0x0000001fff147819 */ /* 0x000fe40000011405 */
[----:B------:R-:W0:Y:S02]  /*26cc0*/  SYNCS.PHASECHK.TRANS64.TRYWAIT P0, [R0+URZ+0x38880], R22 ;  /* 0x03888016000075a7 */ /* 0x000e24000800017f */
[----:B0-----:R-:W-:Y:S05]  /*26cd0*/  @!P0 BRA `(.L_x_777) ;  /* 0x000000b400908947 */ /* 0x001fea0003800000 */
.L_x_1135:
[----:B------:R-:W-:Y:S05]  /*26ce0*/  BSYNC B0 ;  /* 0x0000000000007941 */ /* 0x000fea0003800000 */
.L_x_776:
        /* <DEDUP_REMOVED lines=34> */
[----:B-1----:R-:W-:-:S04]  /*26f10*/  IADD3 R2, P0, R31, R2, RZ ;  /* 0x000000021f027210 */ /* 0x002fc80007f1e0ff */
[----:B--2---:R-:W-:-:S05]  /*26f20*/  IADD3.X R3, RZ, R3, RZ, P0, !PT ;  /* 0x00000003ff037210 */ /* 0x004fca00007fe4ff */
        /* <DEDUP_REMOVED lines=34> */
.L_x_1153:
[----:B--2---:R-:W-:-:S04]  /*27150*/  IADD3 R2, P0, R31, R2, RZ ;  /* 0x000000021f027210 */ /* 0x004fc80007f1e0ff */
[----:B------:R-:W-:Y:S02]  /*27160*/  IADD3.X R3, RZ, R7, RZ, P0, !PT ;  /* 0x00000007ff037210 */ /* 0x000fe400007fe4ff */
[----:B------:R-:W-:-:S03]  /*27170*/  PLOP3.LUT P0, PT, PT, PT, PT, 0x80, 0x0 ;  /* 0x000000000000781c */ /* 0x000fc60003f0f070 */
[----:B------:R-:W-:Y:S01]  /*27180*/  @!PT LDS RZ, [RZ] ;  /* 0x00000000fffff984 */ /* 0x000fe20000000800 */
[----:B------:R-:W-:Y:S01]  /*27190*/  @!PT LDS RZ, [RZ] ;  /* 0x00000000fffff984 */ /* 0x000fe20000000800 */
[----:B------:R-:W-:Y:S01]  /*271a0*/  @!PT LDS RZ, [RZ] ;  /* 0x00000000fffff984 */ /* 0x000fe20000000800 */
[----:B------:R2:W-:Y:S04]  /*271b0*/  LDGSTS.E.BYPASS.LTC128B.128 [R4+0x13c00], desc[UR36][R2.64], !P3 ;  /* 0x13c0000002047fae */ /* 0x0005e8000d901d64 */
[----:B------:R2:W-:Y:S01]  /*271c0*/  LDGSTS.E.BYPASS.LTC128B.128 [R4+0x17c00], desc[UR36][R2.64+0x80], !P2 ;  /* 0x17c0008002047fae */ /* 0x0005e2000d101d64 */
[----:B------:R-:W-:-:S05]  /*271d0*/  NOP ;  /* 0x0000000000007918 */ /* 0x000fca0000000000 */
.L_x_779:
[----:B------:R-:W-:Y:S02]  /*271e0*/  PLOP3.LUT P2, PT, P2, P0, PT, 0xa2, 0x0 ;  /* 0x000000000000781c */ /* 0x000fe40001741472 */
[----:B------:R-:W-:-:S08]  /*271f0*/  @P0 R2UR P2, UR4, R0 ;  /* 0x00000000000402ca */ /* 0x000fd00000040000 */
[----:B------:R-:W-:-:S05]  /*27200*/  @P0 PLOP3.LUT P0, PT, P2, PT, PT, 0x80, 0x0 ;  /* 0x000000000000081c */ /* 0x000fca000170f070 */
[----:B------:R-:W-:Y:S01]  /*27210*/  @!P2 SYNCS.ARRIVE.TRANS64.RED.A0T1 RZ, [UR4+0x38870], RZ ;  /* 0x038870ffffffa9a7 */ /* 0x000fe20008200404 */
[----:B------:R-:W-:Y:S07]  /*27220*/  @!P2 ARRIVES.LDGSTSBAR.64.TRANSCNT [UR4+0x38870] ;  /* 0x03887000ff00a9b0 */ /* 0x000fee0008000a84 */
[----:B------:R-:W-:Y:S05]  /*27230*/  @P0 BRA.U.ANY `(.L_x_779) ;  /* 0xfffffffd00e80947 */ /* 0x000fea000393ffff */
[----:B------:R-:W-:Y:S01]  /*27240*/  NOP ;  /* 0x0000000000007918 */ /* 0x000fe20000000000 */
[----:B--2---:R-:W2:Y:S02]  /*27250*/  LDL R2, [R1] ;  /* 0x0000000001027983 */ /* 0x004ea40000100800 */
[----:B--2---:R-:W-:-:S13]  /*27260*/  LOP3.LUT P3, RZ, R2, 0x4, RZ, 0xc0, !PT ;  /* 0x0000000402ff7812 */ /* 0x004fda000786c0ff */
[----:B------:R-:W-:Y:S05]  /*27270*/  @!P3 BRA `(.L_x_780) ;  /* 0x000000000004b947 */ /* 0x000fea0003800000 */
[----:B------:R-:W-:Y:S01]  /*27280*/  BPT.TRAP 0x1 ;  /* 0x000000040000795c */ /* 0x000fe20000300000 */
.L_x_780:
[----:B------:R2:W-:Y:S01]  /*27290*/  SYNCS.ARRIVE.TRANS64.A1T0 RZ, [R0+URZ+0x38870], RZ ;  /* 0x038870ff00ff79a7 */ /* 0x0005e2000810003f */
[----:B------:R-:W-:Y:S05]  /*272a0*/  @!P3 BRA `(.L_x_781) ;  /* 0x000000000004b947 */ /* 0x000fea0003800000 */
[----:B------:R-:W-:Y:S01]  /*272b0*/  BPT.TRAP 0x1 ;  /* 0x000000040000795c */ /* 0x000fe20000300000 */
.L_x_781:
[----:B------:R-:W3:Y:S01]  /*272c0*/  SYNCS.PHASECHK.TRANS64.TRYWAIT P0, [R0+URZ+0x38840], R22 ;  /* 0x03884016000075a7 */ /* 0x000ee2000800017f */
[----:B------:R-:W-:Y:S04]  /*272d0*/  BSSY B0, `(.L_x_782) ;  /* 0x0000002000007945 */ /* 0x000fe80003800000 */
[----:B---3--:R-:W-:Y:S05]  /*272e0*/  @!P0 BRA `(.L_x_783) ;  /* 0x000000b800688947 */ /* 0x008fea0003800000 */
.L_x_1154:
[----:B------:R-:W-:Y:S05]  /*272f0*/  BSYNC B0 ;  /* 0x0000000000007941 */ /* 0x000fea0003800000 */
.L_x_782:
        /* <DEDUP_REMOVED lines=43> */
[----:B-1----:R-:W-:-:S04]  /*275b0*/  IADD3 R2, P0, R31, R2, RZ ;  /* 0x000000021f027210 */ /* 0x002fc80007f1e0ff */
[----:B----4-:R-:W-:-:S05]  /*275c0*/  IADD3.X R3, RZ, R3, RZ, P0, !PT ;  /* 0x00000003ff037210 */ /* 0x010fca00007fe4ff */
        /* <DEDUP_REMOVED lines=22> */
.L_x_1172:
        /* <DEDUP_REMOVED lines=9> */
.L_x_785:
[----:B------:R-:W-:Y:S02]  /*277c0*/  PLOP3.LUT P2, PT, P2, P0, PT, 0xa2, 0x0 ;  /* 0x000000000000781c */ /* 0x000fe40001741472 */
[----:B------:R-:W-:-:S08]  /*277d0*/  @P0 R2UR P2, UR4, R0 ;  /* 0x00000000000402ca */ /* 0x000fd00000040000 */
[----:B------:R-:W-:-:S05]  /*277e0*/  @P0 PLOP3.LUT P0, PT, P2, PT, PT, 0x80, 0x0 ;  /* 0x000000000000081c */ /* 0x000fca000170f070 */
[----:B------:R-:W-:Y:S01]  /*277f0*/  @!P2 SYNCS.ARRIVE.TRANS64.RED.A0T1 RZ, [UR4+0x38830], RZ ;  /* 0x038830ffffffa9a7 */ /* 0x000fe20008200404 */
[----:B------:R-:W-:Y:S07]  /*27800*/  @!P2 ARRIVES.LDGSTSBAR.64.TRANSCNT [UR4+0x38830] ;  /* 0x03883000ff00a9b0 */ /* 0x000fee0008000a84 */
[----:B------:R-:W-:Y:S05]  /*27810*/  @P0 BRA.U.ANY `(.L_x_785) ;  /* 0xfffffffd00e80947 */ /* 0x000fea000393ffff */
[----:B------:R-:W-:Y:S01]  /*27820*/  NOP ;  /* 0x0000000000007918 */ /* 0x000fe20000000000 */
[----:B0-----:R-:W4:Y:S02]  /*27830*/  LDL R2, [R1] ;  /* 0x0000000001027983 */ /* 0x001f240000100800 */
[----:B----4-:R-:W-:-:S13]  /*27840*/  LOP3.LUT P3, RZ, R2, 0x4, RZ, 0xc0, !PT ;  /* 0x0000000402ff7812 */ /* 0x010fda000786c0ff */
[----:B------:R-:W-:Y:S05]  /*27850*/  @!P3 BRA `(.L_x_786) ;  /* 0x000000000004b947 */ /* 0x000fea0003800000 */
[----:B------:R-:W-:Y:S01]  /*27860*/  BPT.TRAP 0x1 ;  /* 0x000000040000795c */ /* 0x000fe20000300000 */
.L_x_786:
[----:B------:R2:W-:Y:S02]  /*27870*/  SYNCS.ARRIVE.TRANS64.A1T0 RZ, [R0+URZ+0x38830], RZ ;  /* 0x038830ff00ff79a7 */ /* 0x0005e4000810003f */
[----:B--23--:R-:W-:-:S05]  /*27880*/  IMAD.U32 R0, RZ, RZ, UR38 ;  /* 0x00000026ff007e24 */ /* 0x00cfca000f8e00ff */
[----:B------:R-:W-:-:S13]  /*27890*/  ISETP.NE.AND P0, PT, R0, 0x3, PT ;  /* 0x000000030000780c */ /* 0x000fda0003f05270 */
[----:B------:R-:W-:Y:S05]  /*278a0*/  @!P0 BRA `(.L_x_787) ;  /* 0x0000000000048947 */ /* 0x000fea0003800000 */
[----:B------:R-:W-:Y:S01]  /*278b0*/  BPT.TRAP 0x1 ;  /* 0x000000040000795c */ /* 0x000fe20000300000 */
.L_x_787:
[----:B------:R-:W-:Y:S01]  /*278c0*/  LOP3.LUT R0, R10, 0x1, RZ, 0x3c, !PT ;  /* 0x000000010a007812 */ /* 0x000fe200078e3cff */
[----:B------:R-:W-:Y:S01]  /*278d0*/  BSSY B0, `(.L_x_788) ;  /* 0x0000005000007945 */ /* 0x000fe20003800000 */
[----:B------:R-:W-:Y:S02]  /*278e0*/  LEA R2, R9, R16, 0x3 ;  /* 0x0000001009027211 */ /* 0x000fe400078e18ff */
[----:B------:R-:W-:-:S04]  /*278f0*/  SHF.L.U32 R0, R0, 0x1f, RZ ;  /* 0x0000001f00007819 */ /* 0x000fc800000006ff */
[----:B------:R-:W0:Y:S02]  /*27900*/  SYNCS.PHASECHK.TRANS64.TRYWAIT P2, [R2+URZ+0x38870], R0 ;  /* 0x03887000020075a7 */ /* 0x000e24000804017f */
[----:B0-----:R-:W-:Y:S05]  /*27910*/  @!P2 BRA `(.L_x_789) ;  /* 0x000000bc0034a947 */ /* 0x001fea0003800000 */
.L_x_1173:
[----:B------:R-:W-:Y:S05]  /*27920*/  BSYNC B0 ;  /* 0x0000000000007941 */ /* 0x000fea0003800000 */
.L_x_788:
[----:B------:R-:W2:Y:S02]  /*27930*/  LDL R3, [R1] ;  /* 0x0000000001037983 */ /* 0x000ea40000100800 */
[----:B--2---:R-:W-:-:S13]  /*27940*/  LOP3.LUT P2, RZ, R3, 0x4, RZ, 0xc0, !PT ;  /* 0x0000000403ff7812 */ /* 0x004fda000784c0ff */
[----:B------:R-:W-:Y:S05]  /*27950*/  @!P2 BRA `(.L_x_790) ;  /* 0x000000000004a947 */ /* 0x000fea0003800000 */
[----:B------:R-:W-:Y:S01]  /*27960*/  BPT.TRAP 0x1 ;  /* 0x000000040000795c */ /* 0x000fe20000300000 */
.L_x_790:
[----:B------:R-:W-:Y:S01]  /*27970*/  SHF.L.U32 R3, R10, 0x1f, RZ ;  /* 0x0000001f0a037819 */ /* 0x000fe200000006ff */
[----:B0-----:R-:W-:-:S03]  /*27980*/  IMAD.SHL.U32 R0, R9, 0x8000, RZ ;  /* 0x0000800009007824 */ /* 0x001fc600078e00ff */
[----:B------:R-:W0:Y:S02]  /*27990*/  SYNCS.PHASECHK.TRANS64.TRYWAIT P2, [R2+URZ+0x38860], R3 ;  /* 0x03886003020075a7 */ /* 0x000e24000804017f */
[----:B0-----:R-:W-:Y:S05]  /*279a0*/  @!P2 BRA `(.L_x_791) ;  /* 0x000000bc0024a947 */ /* 0x001fea0003800000 */
.L_x_1174:
[----:B------:R-:W2:Y:S04]  /*279b0*/  LDL R4, [R1] ;  /* 0x0000000001047983 */ /* 0x000ea80000100800 */
[----:B------:R-:W3:Y:S01]  /*279c0*/  LDL R8, [R1+0x1c] ;  /* 0x00001c0001087983 */ /* 0x000ee20000100800 */
[----:B0-----:R-:W-:Y:S01]  /*279d0*/  LOP3.LUT R3, R0, R19, RZ, 0xfc, !PT ;  /* 0x0000001300037212 */ /* 0x001fe200078efcff */
[----:B------:R-:W-:Y:S05]  /*279e0*/  WARPSYNC.ALL ;  /* 0x0000000000007948 */ /* 0x000fea0003800000 */
[----:B------:R-:W4:Y:S01]  /*279f0*/  LDL R21, [R1+0x10] ;  /* 0x0000100001157983 */ /* 0x000f220000100800 */
[----:B------:R-:W-:-:S02]  /*27a00*/  IMAD.IADD R3, R16, 0x1, R3 ;  /* 0x0000000110037824 */ /* 0x000fc400078e0203 */
[C---:B------:R-:W-:Y:S01]  /*27a10*/  VIADD R22, R0.reuse, 0x2000 ;  /* 0x0000200000167836 */ /* 0x040fe20000000000 */
[----:B------:R-:W5:Y:S01]  /*27a20*/  LDL R26, [R1+0xc] ;  /* 0x00000c00011a7983 */ /* 0x000f620000100800 */
[----:B------:R-:W-:Y:S01]  /*27a30*/  VIADD R20, R0, 0x6000 ;  /* 0x0000600000147836 */ /* 0x000fe20000000000 */
[----:B--2---:R-:W-:Y:S02]  /*27a40*/  LOP3.LUT P2, RZ, R4, 0x4, RZ, 0xc0, !PT ;  /* 0x0000000404ff7812 */ /* 0x004fe4000784c0ff */
[----:B-1----:R3:W0:Y:S02]  /*27a50*/  LDSM.16.MT88.4 R4, [R3+0x10400] ;  /* 0x010400000304783b */ /* 0x0026240000004200 */
[----:B---3--:R-:W-:-:S05]  /*27a60*/  IADD3 R3, R16, R8, R0 ;  /* 0x0000000810037210 */ /* 0x008fca0007ffe000 */
[----:B------:R-:W1:Y:S01]  /*27a70*/  LDSM.16.MT88.4 R8, [R3+0x10400] ;  /* 0x010400000308783b */ /* 0x000e620000004200 */
[C-C-:B0-----:R-:W-:Y:S02]  /*27a80*/  PRMT R12, R4.reuse, 0x6420, R5.reuse ;  /* 0x00006420040c7816 */ /* 0x141fe40000000005 */
[----:B------:R-:W-:Y:S02]  /*27a90*/  PRMT R13, R4, 0x7531, R5 ;  /* 0x00007531040d7816 */ /* 0x000fe40000000005 */
[----:B------:R-:W-:Y:S02]  /*27aa0*/  LOP3.LUT R4, R0, R28, RZ, 0xfc, !PT ;  /* 0x0000001c00047212 */ /* 0x000fe400078efcff */
[C-C-:B------:R-:W-:Y:S02]  /*27ab0*/  PRMT R14, R6.reuse, 0x6420, R7.reuse ;  /* 0x00006420060e7816 */ /* 0x140fe40000000007 */
[----:B------:R-:W-:Y:S01]  /*27ac0*/  PRMT R15, R6, 0x7531, R7 ;  /* 0x00007531060f7816 */ /* 0x000fe20000000007 */
[----:B------:R-:W-:Y:S01]  /*27ad0*/  IMAD.IADD R4, R18, 0x1, R4 ;  /* 0x0000000112047824 */ /* 0x000fe200078e0204 */
[----:B-1----:R-:W-:-:S04]  /*27ae0*/  PRMT R5, R8, 0x7531, R9 ;  /* 0x0000753108057816 */ /* 0x002fc80000000009 */
[----:B------:R0:W-:Y:S01]  /*27af0*/  STSM.16.M88.4 [R4], R12 ;  /* 0x0000000c04007844 */ /* 0x0001e20000000200 */
[C-C-:B------:R-:W-:Y:S02]  /*27b00*/  PRMT R6, R10.reuse, 0x6420, R11.reuse ;  /* 0x000064200a067816 */ /* 0x140fe4000000000b */
[----:B------:R-:W-:Y:S02]  /*27b10*/  PRMT R7, R10, 0x7531, R11 ;  /* 0x000075310a077816 */ /* 0x000fe4000000000b */
[----:B0-----:R-:W-:Y:S02]  /*27b20*/  PRMT R4, R8, 0x6420, R9 ;  /* 0x0000642008047816 */ /* 0x001fe40000000009 */
[----:B------:R-:W-:Y:S02]  /*27b30*/  LOP3.LUT R8, R22, R28, RZ, 0xfc, !PT ;  /* 0x0000001c16087212 */ /* 0x000fe400078efcff */
[----:B------:R-:W-:-:S03]  /*27b40*/  IADD3 R12, R0, 0x4000, RZ ;  /* 0x00004000000c7810 */ /* 0x000fc60007ffe0ff */
[----:B------:R-:W-:-:S05]  /*27b50*/  IMAD.IADD R8, R18, 0x1, R8 ;  /* 0x0000000112087824 */ /* 0x000fca00078e0208 */
[----:B------:R0:W-:Y:S02]  /*27b60*/  STSM.16.M88.4 [R8], R4 ;  /* 0x0000000408007844 */ /* 0x0001e40000000200 */
[----:B0-----:R-:W-:-:S05]  /*27b70*/  LOP3.LUT R4, R12, R19, RZ, 0xfc, !PT ;  /* 0x000000130c047212 */ /* 0x001fca00078efcff */
[----:B------:R-:W-:-:S05]  /*27b80*/  IMAD.IADD R4, R16, 0x1, R4 ;  /* 0x0000000110047824 */ /* 0x000fca00078e0204 */
[----:B------:R-:W0:Y:S01]  /*27b90*/  LDSM.16.MT88.4 R8, [R4+0x10400] ;  /* 0x010400000408783b */ /* 0x000e220000004200 */
[----:B------:R-:W-:-:S05]  /*27ba0*/  LOP3.LUT R12, R12, R28, RZ, 0xfc, !PT ;  /* 0x0000001c0c0c7212 */ /* 0x000fca00078efcff */
[----:B------:R-:W-:Y:S01]  /*27bb0*/  IMAD.IADD R12, R18, 0x1, R12 ;  /* 0x00000001120c7824 */ /* 0x000fe200078e020c */
[C-C-:B0-----:R-:W-:Y:S02]  /*27bc0*/  PRMT R4, R8.reuse, 0x6420, R9.reuse ;  /* 0x0000642008047816 */ /* 0x141fe40000000009 */
[----:B------:R-:W-:Y:S02]  /*27bd0*/  PRMT R5, R8, 0x7531, R9 ;  /* 0x0000753108057816 */ /* 0x000fe40000000009 */
[C-C-:B------:R-:W-:Y:S02]  /*27be0*/  PRMT R6, R10.reuse, 0x6420, R11.reuse ;  /* 0x000064200a067816 */ /* 0x140fe4000000000b */
[----:B------:R-:W-:Y:S02]  /*27bf0*/  PRMT R7, R10, 0x7531, R11 ;  /* 0x000075310a077816 */ /* 0x000fe4000000000b */
[----:B------:R-:W0:Y:S04]  /*27c00*/  LDSM.16.MT88.4 R8, [R3+0x14400] ;  /* 0x014400000308783b */ /* 0x000e280000004200 */
[----:B------:R1:W-:Y:S02]  /*27c10*/  STSM.16.M88.4 [R12], R4 ;  /* 0x000000040c007844 */ /* 0x0003e40000000200 */
[----:B-1----:R-:W-:-:S05]  /*27c20*/  LOP3.LUT R4, R20, R28, RZ, 0xfc, !PT ;  /* 0x0000001c14047212 */ /* 0x002fca00078efcff */
[----:B------:R-:W-:Y:S01]  /*27c30*/  IMAD.IADD R4, R18, 0x1, R4 ;  /* 0x0000000112047824 */ /* 0x000fe200078e0204 */
[C-C-:B0-----:R-:W-:Y:S02]  /*27c40*/  PRMT R12, R8.reuse, 0x6420, R9.reuse ;  /* 0x00006420080c7816 */ /* 0x141fe40000000009 */
[----:B------:R-:W-:Y:S02]  /*27c50*/  PRMT R13, R8, 0x7531, R9 ;  /* 0x00007531080d7816 */ /* 0x000fe40000000009 */
[C-C-:B------:R-:W-:Y:S02]  /*27c60*/  PRMT R14, R10.reuse, 0x6420, R11.reuse ;  /* 0x000064200a0e7816 */ /* 0x140fe4000000000b */
[----:B------:R-:W-:-:S05]  /*27c70*/  PRMT R15, R10, 0x7531, R11 ;  /* 0x000075310a0f7816 */ /* 0x000fca000000000b */
[----:B------:R0:W-:Y:S02]  /*27c80*/  STSM.16.M88.4 [R4], R12 ;  /* 0x0000000c04007844 */ /* 0x0001e40000000200 */
[----:B0-----:R-:W-:-:S05]  /*27c90*/  VIADD R4, R0, 0x1000 ;  /* 0x0000100000047836 */ /* 0x001fca0000000000 */
[----:B------:R-:W-:-:S04]  /*27ca0*/  LOP3.LUT R4, R4, R19, RZ, 0xfc, !PT ;  /* 0x0000001304047212 */ /* 0x000fc800078efcff */
[----:B------:R-:W-:-:S05]  /*27cb0*/  IADD3 R4, R16, R4, RZ ;  /* 0x0000000410047210 */ /* 0x000fca0007ffe0ff */
[----:B------:R-:W0:Y:S01]  /*27cc0*/  LDSM.16.MT88.4 R8, [R4+0x10400] ;  /* 0x010400000408783b */ /* 0x000e220000004200 */
[----:B----4-:R-:W-:-:S05]  /*27cd0*/  IMAD.IADD R23, R21, 0x1, R0 ;  /* 0x0000000115177824 */ /* 0x010fca00078e0200 */
[----:B------:R-:W-:Y:S02]  /*27ce0*/  IADD3 R21, R18, R23, R28 ;  /* 0x0000001712157210 */ /* 0x000fe40007ffe01c */
[C-C-:B0-----:R-:W-:Y:S02]  /*27cf0*/  PRMT R4, R8.reuse, 0x6420, R9.reuse ;  /* 0x0000642008047816 */ /* 0x141fe40000000009 */
[----:B------:R-:W-:Y:S02]  /*27d00*/  PRMT R5, R8, 0x7531, R9 ;  /* 0x0000753108057816 */ /* 0x000fe40000000009 */
[C-C-:B------:R-:W-:Y:S02]  /*27d10*/  PRMT R6, R10.reuse, 0x6420, R11.reuse ;  /* 0x000064200a067816 */ /* 0x140fe4000000000b */
[----:B------:R-:W-:Y:S02]  /*27d20*/  PRMT R7, R10, 0x7531, R11 ;  /* 0x000075310a077816 */ /* 0x000fe4000000000b */
[----:B------:R-:W0:Y:S04]  /*27d30*/  LDSM.16.MT88.4 R8, [R3+0x11400] ;  /* 0x011400000308783b */ /* 0x000e280000004200 */
[----:B------:R1:W-:Y:S01]  /*27d40*/  STSM.16.M88.4 [R21], R4 ;  /* 0x0000000415007844 */ /* 0x0003e20000000200 */
[----:B------:R-:W-:Y:S01]  /*27d50*/  IADD3 R23, R18, R34, R23 ;  /* 0x0000002212177210 */ /* 0x000fe20007ffe017 */
[----:B-1----:R-:W-:-:S05]  /*27d60*/  VIADD R4, R0, 0x5000 ;  /* 0x0000500000047836 */ /* 0x002fca0000000000 */
[----:B------:R-:W-:-:S05]  /*27d70*/  LOP3.LUT R4, R4, R19, RZ, 0xfc, !PT ;  /* 0x0000001304047212 */ /* 0x000fca00078efcff */
[----:B------:R-:W-:Y:S01]  /*27d80*/  IMAD.IADD R4, R16, 0x1, R4 ;  /* 0x0000000110047824 */ /* 0x000fe200078e0204 */
[C-C-:B0-----:R-:W-:Y:S02]  /*27d90*/  PRMT R12, R8.reuse, 0x6420, R9.reuse ;  /* 0x00006420080c7816 */ /* 0x141fe40000000009 */
[----:B------:R-:W-:Y:S02]  /*27da0*/  PRMT R13, R8, 0x7531, R9 ;  /* 0x00007531080d7816 */ /* 0x000fe40000000009 */
[C-C-:B------:R-:W-:Y:S02]  /*27db0*/  PRMT R14, R10.reuse, 0x6420, R11.reuse ;  /* 0x000064200a0e7816 */ /* 0x140fe4000000000b */
[----:B------:R-:W-:-:S05]  /*27dc0*/  PRMT R15, R10, 0x7531, R11 ;  /* 0x000075310a0f7816 */ /* 0x000fca000000000b */
[----:B------:R-:W-:Y:S04]  /*27dd0*/  STSM.16.M88.4 [R23], R12 ;  /* 0x0000000c17007844 */ /* 0x000fe80000000200 */
[----:B------:R-:W0:Y:S01]  /*27de0*/  LDSM.16.MT88.4 R8, [R4+0x10400] ;  /* 0x010400000408783b */ /* 0x000e220000004200 */
[----:B------:R-:W-:Y:S02]  /*27df0*/  LOP3.LUT R22, R22, R19, RZ, 0xfc, !PT ;  /* 0x0000001316167212 */ /* 0x000fe400078efcff */
[C-C-:B0-----:R-:W-:Y:S02]  /*27e00*/  PRMT R4, R8.reuse, 0x6420, R9.reuse ;  /* 0x0000642008047816 */ /* 0x141fe40000000009 */
[----:B------:R-:W-:Y:S02]  /*27e10*/  PRMT R5, R8, 0x7531, R9 ;  /* 0x0000753108057816 */ /* 0x000fe40000000009 */
[----:B------:R-:W-:-:S02]  /*27e20*/  PRMT R6, R10, 0x6420, R11 ;  /* 0x000064200a067816 */ /* 0x000fc4000000000b */
[----:B------:R-:W-:Y:S02]  /*27e30*/  PRMT R7, R10, 0x7531, R11 ;  /* 0x000075310a077816 */ /* 0x000fe4000000000b */
[----:B------:R-:W0:Y:S04]  /*27e40*/  LDSM.16.MT88.4 R8, [R3+0x15400] ;  /* 0x015400000308783b */ /* 0x000e280000004200 */
[----:B------:R-:W-:Y:S01]  /*27e50*/  STSM.16.M88.4 [R21+0x4000], R4 ;  /* 0x0040000415007844 */ /* 0x000fe20000000200 */
[C-C-:B0-----:R-:W-:Y:S02]  /*27e60*/  PRMT R12, R8.reuse, 0x6420, R9.reuse ;  /* 0x00006420080c7816 */ /* 0x141fe40000000009 */
[----:B------:R-:W-:Y:S01]  /*27e70*/  PRMT R13, R8, 0x7531, R9 ;  /* 0x00007531080d7816 */ /* 0x000fe20000000009 */
[----:B------:R-:W-:Y:S01]  /*27e80*/  IMAD.IADD R8, R16, 0x1, R22 ;  /* 0x0000000110087824 */ /* 0x000fe200078e0216 */
[----:B------:R-:W-:-:S02]  /*27e90*/  PRMT R14, R10, 0x6420, R11 ;  /* 0x000064200a0e7816 */ /* 0x000fc4000000000b */
[----:B------:R-:W-:-:S05]  /*27ea0*/  PRMT R15, R10, 0x7531, R11 ;  /* 0x000075310a0f7816 */ /* 0x000fca000000000b */
[----:B------:R-:W-:Y:S04]  /*27eb0*/  STSM.16.M88.4 [R23+0x4000], R12 ;  /* 0x0040000c17007844 */ /* 0x000fe80000000200 */
[----:B------:R-:W0:Y:S01]  /*27ec0*/  LDSM.16.MT88.4 R8, [R8+0x10400] ;  /* 0x010400000808783b */ /* 0x000e220000004200 */
[----:B-----5:R-:W-:Y:S01]  /*27ed0*/  IMAD.IADD R26, R26, 0x1, R0 ;  /* 0x000000011a1a7824 */ /* 0x020fe200078e0200 */
[----:B------:R-:W-:Y:S02]  /*27ee0*/  LOP3.LUT R20, R20, R19, RZ, 0xfc, !PT ;  /* 0x0000001314147212 */ /* 0x000fe400078efcff */
[C-C-:B0-----:R-:W-:Y:S02]  /*27ef0*/  PRMT R4, R8.reuse, 0x6420, R9.reuse ;  /* 0x0000642008047816 */ /* 0x141fe40000000009 */
[----:B------:R-:W-:-:S02]  /*27f00*/  PRMT R5, R8, 0x7531, R9 ;  /* 0x0000753108057816 */ /* 0x000fc40000000009 */
[C-C-:B------:R-:W-:Y:S02]  /*27f10*/  PRMT R6, R10.reuse, 0x6420, R11.reuse ;  /* 0x000064200a067816 */ /* 0x140fe4000000000b */
[----:B------:R-:W-:Y:S02]  /*27f20*/  PRMT R7, R10, 0x7531, R11 ;  /* 0x000075310a077816 */ /* 0x000fe4000000000b */
[----:B------:R-:W0:Y:S01]  /*27f30*/  LDSM.16.MT88.4 R8, [R3+0x12400] ;  /* 0x012400000308783b */ /* 0x000e220000004200 */
[C---:B------:R-:W-:Y:S02]  /*27f40*/  IADD3 R21, R18.reuse, R26, R28 ;  /* 0x0000001a12157210 */ /* 0x040fe40007ffe01c */
[----:B------:R-:W-:-:S03]  /*27f50*/  IADD3 R26, R18, R34, R26 ;  /* 0x00000022121a7210 */ /* 0x000fc60007ffe01a */
[----:B------:R-:W-:Y:S01]  /*27f60*/  STSM.16.M88.4 [R21], R4 ;  /* 0x0000000415007844 */ /* 0x000fe20000000200 */
[C-C-:B0-----:R-:W-:Y:S02]  /*27f70*/  PRMT R12, R8.reuse, 0x6420, R9.reuse ;  /* 0x00006420080c7816 */ /* 0x141fe40000000009 */
[----:B------:R-:W-:Y:S02]  /*27f80*/  PRMT R13, R8, 0x7531, R9 ;  /* 0x00007531080d7816 */ /* 0x000fe40000000009 */
[C-C-:B------:R-:W-:Y:S02]  /*27f90*/  PRMT R14, R10.reuse, 0x6420, R11.reuse ;  /* 0x000064200a0e7816 */ /* 0x140fe4000000000b */
[----:B------:R-:W-:Y:S02]  /*27fa0*/  PRMT R15, R10, 0x7531, R11 ;  /* 0x000075310a0f7816 */ /* 0x000fe4000000000b */
[----:B------:R-:W-:-:S03]  /*27fb0*/  IADD3 R8, R16, R20, RZ ;  /* 0x0000001410087210 */ /* 0x000fc60007ffe0ff */
[----:B------:R-:W-:Y:S04]  /*27fc0*/  STSM.16.M88.4 [R26], R12 ;  /* 0x0000000c1a007844 */ /* 0x000fe80000000200 */
[----:B------:R-:W0:Y:S02]  /*27fd0*/  LDSM.16.MT88.4 R8, [R8+0x10400] ;  /* 0x010400000808783b */ /* 0x000e240000004200 */
[C-C-:B0-----:R-:W-:Y:S02]  /*27fe0*/  PRMT R4, R8.reuse, 0x6420, R9.reuse ;  /* 0x0000642008047816 */ /* 0x141fe40000000009 */
[----:B------:R-:W-:Y:S02]  /*27ff0*/  PRMT R5, R8, 0x7531, R9 ;  /* 0x0000753108057816 */ /* 0x000fe40000000009 */
[----:B------:R-:W-:-:S02]  /*28000*/  PRMT R6, R10, 0x6420, R11 ;  /* 0x000064200a067816 */ /* 0x000fc4000000000b */
[----:B------:R-:W-:Y:S02]  /*28010*/  PRMT R7, R10, 0x7531, R11 ;  /* 0x000075310a077816 */ /* 0x000fe4000000000b */
[----:B------:R-:W0:Y:S04]  /*28020*/  LDSM.16.MT88.4 R8, [R3+0x16400] ;  /* 0x016400000308783b */ /* 0x000e280000004200 */
[----:B------:R1:W-:Y:S01]  /*28030*/  STSM.16.M88.4 [R21+0x4000], R4 ;  /* 0x0040000415007844 */ /* 0x0003e20000000200 */
[C-C-:B0-----:R-:W-:Y:S02]  /*28040*/  PRMT R20, R8.reuse, 0x6420, R9.reuse ;  /* 0x0000642008147816 */ /* 0x141fe40000000009 */
[----:B-1----:R-:W-:Y:S02]  /*28050*/  PRMT R21, R8, 0x7531, R9 ;  /* 0x0000753108157816 */ /* 0x002fe40000000009 */
[----:B------:R-:W-:-:S02]  /*28060*/  PRMT R22, R10, 0x6420, R11 ;  /* 0x000064200a167816 */ /* 0x000fc4000000000b */
[----:B------:R-:W-:-:S05]  /*28070*/  PRMT R23, R10, 0x7531, R11 ;  /* 0x000075310a177816 */ /* 0x000fca000000000b */
[----:B------:R0:W-:Y:S01]  /*28080*/  STSM.16.M88.4 [R26+0x4000], R20 ;  /* 0x004000141a007844 */ /* 0x0001e20000000200 */
[----:B------:R-:W-:-:S03]  /*28090*/  VIADD R4, R0, 0x3000 ;  /* 0x0000300000047836 */ /* 0x000fc60000000000 */
[----:B------:R-:W-:Y:S04]  /*280a0*/  LDSM.16.MT88.4 R8, [R3+0x13400] ;  /* 0x013400000308783b */ /* 0x000fe80000004200 */
[----:B0-----:R-:W2:Y:S01]  /*280b0*/  LDL R26, [R1+0x14] ;  /* 0x00001400011a7983 */ /* 0x001ea20000100800 */
[----:B------:R-:W-:-:S05]  /*280c0*/  LOP3.LUT R4, R4, R19, RZ, 0xfc, !PT ;  /* 0x0000001304047212 */ /* 0x000fca00078efcff */
[----:B------:R-:W-:-:S06]  /*280d0*/  IMAD.IADD R4, R16, 0x1, R4 ;  /* 0x0000000110047824 */ /* 0x000fcc00078e0204 */
[----:B------:R-:W0:Y:S02]  /*280e0*/  LDSM.16.MT88.4 R4, [R4+0x10400] ;  /* 0x010400000404783b */ /* 0x000e240000004200 */
[C-C-:B0-----:R-:W-:Y:S02]  /*280f0*/  PRMT R12, R4.reuse, 0x6420, R5.reuse ;  /* 0x00006420040c7816 */ /* 0x141fe40000000005 */
[----:B------:R-:W-:Y:S02]  /*28100*/  PRMT R13, R4, 0x7531, R5 ;  /* 0x00007531040d7816 */ /* 0x000fe40000000005 */
[C-C-:B------:R-:W-:Y:S02]  /*28110*/  PRMT R14, R6.reuse, 0x6420, R7.reuse ;  /* 0x00006420060e7816 */ /* 0x140fe40000000007 */
[----:B------:R-:W-:Y:S02]  /*28120*/  PRMT R15, R6, 0x7531, R7 ;  /* 0x00007531060f7816 */ /* 0x000fe40000000007 */
[----:B------:R-:W-:-:S02]  /*28130*/  PRMT R4, R8, 0x6420, R9 ;  /* 0x0000642008047816 */ /* 0x000fc40000000009 */
[----:B------:R-:W-:Y:S02]  /*28140*/  PRMT R5, R8, 0x7531, R9 ;  /* 0x0000753108057816 */ /* 0x000fe40000000009 */
[C-C-:B------:R-:W-:Y:S02]  /*28150*/  PRMT R6, R10.reuse, 0x6420, R11.reuse ;  /* 0x000064200a067816 */ /* 0x140fe4000000000b */
[----:B------:R-:W-:Y:S01]  /*28160*/  PRMT R7, R10, 0x7531, R11 ;  /* 0x000075310a077816 */ /* 0x000fe2000000000b */
[----:B--2---:R-:W-:Y:S02]  /*28170*/  IMAD.IADD R21, R26, 0x1, R0 ;  /* 0x000000011a157824 */ /* 0x004fe400078e0200 */
[----:B------:R-:W-:-:S05]  /*28180*/  VIADD R0, R0, 0x7000 ;  /* 0x0000700000007836 */ /* 0x000fca0000000000 */
[----:B------:R-:W-:Y:S02]  /*28190*/  LOP3.LUT R0, R0, R19, RZ, 0xfc, !PT ;  /* 0x0000001300007212 */ /* 0x000fe400078efcff */
[C---:B------:R-:W-:Y:S02]  /*281a0*/  IADD3 R20, R18.reuse, R21, R28 ;  /* 0x0000001512147210 */ /* 0x040fe40007ffe01c */
[----:B------:R-:W-:Y:S01]  /*281b0*/  IADD3 R21, R18, R34, R21 ;  /* 0x0000002212157210 */ /* 0x000fe20007ffe015 */
[----:B------:R-:W-:Y:S02]  /*281c0*/  IMAD.IADD R0, R16, 0x1, R0 ;  /* 0x0000000110007824 */ /* 0x000fe400078e0200 */
[----:B------:R-:W-:Y:S04]  /*281d0*/  STSM.16.M88.4 [R20], R12 ;  /* 0x0000000c14007844 */ /* 0x000fe80000000200 */
[----:B------:R-:W-:Y:S04]  /*281e0*/  STSM.16.M88.4 [R21], R4 ;  /* 0x0000000415007844 */ /* 0x000fe80000000200 */
[----:B------:R-:W0:Y:S04]  /*281f0*/  LDSM.16.MT88.4 R4, [R0+0x10400] ;  /* 0x010400000004783b */ /* 0x000e280000004200 */
        /* <DEDUP_REMOVED lines=19> */
.L_x_792:
[----:B-1----:R1:W-:Y:S01]  /*28330*/  SYNCS.ARRIVE.TRANS64.A1T0 RZ, [R2+URZ+0x38850], RZ ;  /* 0x038850ff02ff79a7 */ /* 0x0023e2000810003f */
[----:B------:R-:W-:Y:S06]  /*28340*/  BAR.SYNC.DEFER_BLOCKING 0x2, 0x80 ;  /* 0x0082000000007b1d */ /* 0x000fec0000010000 */
[----:B------:R-:W-:Y:S05]  /*28350*/  @!P0 BRA `(.L_x_793) ;  /* 0x0000000000048947 */ /* 0x000fea0003800000 */
[----:B------:R-:W-:Y:S01]  /*28360*/  BPT.TRAP 0x1 ;  /* 0x000000040000795c */ /* 0x000fe20000300000 */
.L_x_793:
[----:B------:R-:W2:Y:S01]  /*28370*/  LDL R0, [R1+0x8] ;  /* 0x0000080001007983 */ /* 0x000ea20000100800 */
[----:B-1----:R-:W-:Y:S01]  /*28380*/  IADD3 R2, R2, 0x38880, RZ ;  /* 0x0003888002027810 */ /* 0x002fe20007ffe0ff */
[----:B------:R-:W-:Y:S02]  /*28390*/  IMAD.MOV.U32 R9, RZ, RZ, R29 ;  /* 0x000000ffff097224 */ /* 0x000fe400078e001d */
[----:B------:R-:W-:Y:S01]  /*283a0*/  IMAD.MOV.U32 R10, RZ, RZ, R32 ;  /* 0x000000ffff0a7224 */ /* 0x000fe200078e0020 */
[----:B--2---:R-:W-:-:S04]  /*283b0*/  PRMT R2, R0, 0x654, R2 ;  /* 0x0000065400027816 */ /* 0x004fc80000000002 */
[----:B------:R1:W-:Y:S01]  /*283c0*/  SYNCS.ARRIVE.TRANS64.RED.A1T0 RZ, [R2+URZ], RZ ;  /* 0x000000ff02ff79a7 */ /* 0x0003e2000810043f */
[----:B------:R-:W-:Y:S05]  /*283d0*/  @P1 BRA `(.L_x_794) ;  /* 0xffffffe400901947 */ /* 0x000fea000383ffff */
.L_x_774:
[----:B------:R-:W1:Y:S01]  /*283e0*/  S2R R0, SR_TID.X ;  /* 0x0000000000007919 */ /* 0x000e620000002100 */
[----:B------:R-:W-:Y:S01]  /*283f0*/  BSSY B0, `(.L_x_795) ;  /* 0x0000012000007945 */ /* 0x000fe20003800000 */
[----:B-1----:R-:W-:Y:S01]  /*28400*/  LOP3.LUT R2, R0, 0x7f, RZ, 0xc0, !PT ;  /* 0x0000007f00027812 */ /* 0x002fe200078ec0ff */
[----:B------:R-:W-:-:S03]  /*28410*/  IMAD.U32 R0, RZ, RZ, UR38 ;  /* 0x00000026ff007e24 */ /* 0x000fc6000f8e00ff */
[----:B------:R-:W-:Y:S02]  /*28420*/  ISETP.NE.AND P1, PT, R2, RZ, PT ;  /* 0x000000ff0200720c */ /* 0x000fe40003f25270 */
[----:B------:R-:W-:-:S11]  /*28430*/  ISETP.NE.AND P0, PT, R0, 0x3, PT ;  /* 0x000000030000780c */ /* 0x000fd60003f05270 */
[----:B------:R-:W-:Y:S05]  /*28440*/  @P1 BRA `(.L_x_796) ;  /* 0x0000000000301947 */ /* 0x000fea0003800000 */
[----:B0-----:R-:W0:Y:S01]  /*28450*/  S2R R5, SR_LANEID ;  /* 0x0000000000057919 */ /* 0x001e220000000000 */
[----:B------:R-:W-:Y:S01]  /*28460*/  VOTEU.ANY UR4, UPT, PT ;  /* 0x0000000000047886 */ /* 0x000fe200038e0100 */
[----:B------:R-:W1:Y:S01]  /*28470*/  LDC.64 R2, c[0x0][0xc60] ;  /* 0x00031800ff027b82 */ /* 0x000e620000000a00 */
        /* <DEDUP_REMOVED lines=9> */
.L_x_796:
[----:B------:R-:W-:Y:S05]  /*28510*/  BSYNC B0 ;  /* 0x0000000000007941 */ /* 0x000fea0003800000 */
.L_x_795:
[----:B------:R-:W-:Y:S05]  /*28520*/  @!P0 BRA `(.L_x_797) ;  /* 0x0000000000048947 */ /* 0x000fea0003800000 */
[----:B------:R-:W-:Y:S01]  /*28530*/  BPT.TRAP 0x1 ;  /* 0x000000040000795c */ /* 0x000fe20000300000 */
.L_x_797:
[----:B0-----:R-:W-:Y:S01]  /*28540*/  LOP3.LUT R3, R32, 0x1, RZ, 0x3c, !PT ;  /* 0x0000000120037812 */ /* 0x001fe200078e3cff */
[----:B------:R-:W-:Y:S01]  /*28550*/  IMAD R0, R29, 0x8, R16 ;  /* 0x000000081d007824 */ /* 0x000fe200078e0210 */
[----:B------:R-:W-:Y:S02]  /*28560*/  BSSY B0, `(.L_x_798) ;  /* 0x0000004000007945 */ /* 0x000fe40003800000 */
[----:B------:R-:W-:-:S04]  /*28570*/  SHF.L.U32 R3, R3, 0x1f, RZ ;  /* 0x0000001f03037819 */ /* 0x000fc800000006ff */
[----:B------:R-:W0:Y:S02]  /*28580*/  SYNCS.PHASECHK.TRANS64.TRYWAIT P1, [R0+URZ+0x38870], R3 ;  /* 0x03887003000075a7 */ /* 0x000e24000802017f */
[----:B0-----:R-:W-:Y:S05]  /*28590*/  @!P1 BRA `(.L_x_799) ;  /* 0x000000b0003c9947 */ /* 0x001fea0003800000 */
.L_x_1175:
[----:B------:R-:W-:Y:S05]  /*285a0*/  BSYNC B0 ;  /* 0x0000000000007941 */ /* 0x000fea0003800000 */
.L_x_798:
[----:B------:R-:W2:Y:S02]  /*285b0*/  LDL R2, [R1] ;  /* 0x0000000001027983 */ /* 0x000ea40000100800 */
[----:B--2---:R-:W-:-:S13]  /*285c0*/  LOP3.LUT P1, RZ, R2, 0x4, RZ, 0xc0, !PT ;  /* 0x0000000402ff7812 */ /* 0x004fda000782c0ff */
[----:B------:R-:W-:Y:S05]  /*285d0*/  @!P1 BRA `(.L_x_800) ;  /* 0x0000000000049947 */ /* 0x000fea0003800000 */
[----:B------:R-:W-:Y:S01]  /*285e0*/  BPT.TRAP 0x1 ;  /* 0x000000040000795c */ /* 0x000fe20000300000 */
.L_x_800:
[----:B0-----:R-:W-:-:S04]  /*285f0*/  SHF.L.U32 R3, R32, 0x1f, RZ ;  /* 0x0000001f20037819 */ /* 0x001fc800000006ff */
[----:B------:R-:W0:Y:S02]  /*28600*/  SYNCS.PHASECHK.TRANS64.TRYWAIT P1, [R0+URZ+0x38860], R3 ;  /* 0x03886003000075a7 */ /* 0x000e24000802017f */
[----:B0-----:R-:W-:Y:S05]  /*28610*/  @!P1 BRA `(.L_x_801) ;  /* 0x000000b000309947 */ /* 0x001fea0003800000 */
.L_x_1176:
[----:B------:R-:W2:Y:S04]  /*28620*/  LDL R2, [R1+0x1c] ;  /* 0x00001c0001027983 */ /* 0x000ea80000100800 */
[----:B------:R-:W3:Y:S04]  /*28630*/  LDL R4, [R1] ;  /* 0x0000000001047983 */ /* 0x000ee80000100800 */
[----:B------:R-:W4:Y:S01]  /*28640*/  LDL R22, [R1+0x10] ;  /* 0x0000100001167983 */ /* 0x000f220000100800 */
[----:B------:R-:W-:-:S05]  /*28650*/  IMAD.SHL.U32 R25, R29, 0x8000, RZ ;  /* 0x000080001d197824 */ /* 0x000fca00078e00ff */
[----:B0-----:R-:W-:-:S04]  /*28660*/  LOP3.LUT R3, R25, R19, RZ, 0xfc, !PT ;  /* 0x0000001319037212 */ /* 0x001fc800078efcff */
[----:B------:R-:W-:Y:S01]  /*28670*/  IADD3 R9, R16, R3, RZ ;  /* 0x0000000310097210 */ /* 0x000fe20007ffe0ff */
[----:B------:R-:W-:Y:S05]  /*28680*/  WARPSYNC.ALL ;  /* 0x0000000000007948 */ /* 0x000fea0003800000 */
[----:B------:R-:W0:Y:S01]  /*28690*/  LDSM.16.MT88.4 R8, [R9+0x10400] ;  /* 0x010400000908783b */ /* 0x000e220000004200 */
[C---:B------:R-:W-:Y:S01]  /*286a0*/  LOP3.LUT R3, R25.reuse, R28, RZ, 0xfc, !PT ;  /* 0x0000001c19037212 */ /* 0x040fe200078efcff */
[----:B------:R-:W-:-:S04]  /*286b0*/  VIADD R20, R25, 0x2000 ;  /* 0x0000200019147836 */ /* 0x000fc80000000000 */
[----:B------:R-:W-:Y:S01]  /*286c0*/  IMAD.IADD R3, R18, 0x1, R3 ;  /* 0x0000000112037824 */ /* 0x000fe200078e0203 */
[C-C-:B0-----:R-:W-:Y:S02]  /*286d0*/  PRMT R12, R8.reuse, 0x6420, R9.reuse ;  /* 0x00006420080c7816 */ /* 0x141fe40000000009 */
[----:B------:R-:W-:Y:S02]  /*286e0*/  PRMT R13, R8, 0x7531, R9 ;  /* 0x00007531080d7816 */ /* 0x000fe40000000009 */
[C-C-:B------:R-:W-:Y:S02]  /*286f0*/  PRMT R14, R10.reuse, 0x6420, R11.reuse ;  /* 0x000064200a0e7816 */ /* 0x140fe4000000000b */
[----:B------:R-:W-:Y:S01]  /*28700*/  PRMT R15, R10, 0x7531, R11 ;  /* 0x000075310a0f7816 */ /* 0x000fe2000000000b */
[----:B------:R-:W-:Y:S01]  /*28710*/  VIADD R26, R25, 0x6000 ;  /* 0x00006000191a7836 */ /* 0x000fe20000000000 */
[----:B--2---:R-:W-:Y:S02]  /*28720*/  IADD3 R2, R16, R2, R25 ;  /* 0x0000000210027210 */ /* 0x004fe40007ffe019 */
[----:B---3--:R-:W-:-:S03]  /*28730*/  LOP3.LUT P1, RZ, R4, 0x4, RZ, 0xc0, !PT ;  /* 0x0000000404ff7812 */ /* 0x008fc6000782c0ff */
[----:B------:R-:W0:Y:S04]  /*28740*/  LDSM.16.MT88.4 R4, [R2+0x10400] ;  /* 0x010400000204783b */ /* 0x000e280000004200 */
[----:B------:R1:W-:Y:S02]  /*28750*/  STSM.16.M88.4 [R3], R12 ;  /* 0x0000000c03007844 */ /* 0x0003e40000000200 */
[----:B-1----:R-:W-:Y:S01]  /*28760*/  VIADD R3, R25, 0x4000 ;  /* 0x0000400019037836 */ /* 0x002fe20000000000 */
[C-C-:B0-----:R-:W-:Y:S02]  /*28770*/  PRMT R8, R4.reuse, 0x6420, R5.reuse ;  /* 0x0000642004087816 */ /* 0x141fe40000000005 */
[----:B------:R-:W-:Y:S02]  /*28780*/  PRMT R9, R4, 0x7531, R5 ;  /* 0x0000753104097816 */ /* 0x000fe40000000005 */
[----:B------:R-:W-:-:S05]  /*28790*/  LOP3.LUT R5, R20, R28, RZ, 0xfc, !PT ;  /* 0x0000001c14057212 */ /* 0x000fca00078efcff */
[----:B------:R-:W-:Y:S01]  /*287a0*/  IMAD.IADD R17, R18, 0x1, R5 ;  /* 0x0000000112117824 */ /* 0x000fe200078e0205 */
[----:B------:R-:W-:Y:S02]  /*287b0*/  LOP3.LUT R5, R3, R19, RZ, 0xfc, !PT ;  /* 0x0000001303057212 */ /* 0x000fe400078efcff */
[C-C-:B------:R-:W-:Y:S02]  /*287c0*/  PRMT R10, R6.reuse, 0x6420, R7.reuse ;  /* 0x00006420060a7816 */ /* 0x140fe40000000007 */
[----:B------:R-:W-:Y:S01]  /*287d0*/  PRMT R11, R6, 0x7531, R7 ;  /* 0x00007531060b7816 */ /* 0x000fe20000000007 */
[----:B------:R-:W-:-:S04]  /*287e0*/  IMAD.IADD R21, R16, 0x1, R5 ;  /* 0x0000000110157824 */ /* 0x000fc800078e0205 */
[----:B------:R-:W-:Y:S04]  /*287f0*/  STSM.16.M88.4 [R17], R8 ;  /* 0x0000000811007844 */ /* 0x000fe80000000200 */
[----:B------:R-:W0:Y:S01]  /*28800*/  LDSM.16.MT88.4 R4, [R21+0x10400] ;  /* 0x010400001504783b */ /* 0x000e220000004200 */
[----:B------:R-:W-:Y:S02]  /*28810*/  LOP3.LUT R3, R3, R28, RZ, 0xfc, !PT ;  /* 0x0000001c03037212 */ /* 0x000fe400078efcff */
[C-C-:B0-----:R-:W-:Y:S02]  /*28820*/  PRMT R12, R4.reuse, 0x6420, R5.reuse ;  /* 0x00006420040c7816 */ /* 0x141fe40000000005 */
[----:B------:R-:W-:Y:S02]  /*28830*/  PRMT R13, R4, 0x7531, R5 ;  /* 0x00007531040d7816 */ /* 0x000fe40000000005 */
[----:B------:R-:W-:-:S02]  /*28840*/  PRMT R14, R6, 0x6420, R7 ;  /* 0x00006420060e7816 */ /* 0x000fc40000000007 */
[----:B------:R-:W-:Y:S02]  /*28850*/  PRMT R15, R6, 0x7531, R7 ;  /* 0x00007531060f7816 */ /* 0x000fe40000000007 */
[----:B------:R-:W0:Y:S01]  /*28860*/  LDSM.16.MT88.4 R4, [R2+0x14400] ;  /* 0x014400000204783b */ /* 0x000e220000004200 */
[----:B------:R-:W-:-:S05]  /*28870*/  IADD3 R3, R18, R3, RZ ;  /* 0x0000000312037210 */ /* 0x000fca0007ffe0ff */
[----:B------:R1:W-:Y:S02]  /*28880*/  STSM.16.M88.4 [R3], R12 ;  /* 0x0000000c03007844 */ /* 0x0003e40000000200 */
[----:B-1----:R-:W-:-:S05]  /*28890*/  LOP3.LUT R3, R26, R28, RZ, 0xfc, !PT ;  /* 0x0000001c1a037212 */ /* 0x002fca00078efcff */
[----:B------:R-:W-:Y:S01]  /*288a0*/  IMAD.IADD R3, R18, 0x1, R3 ;  /* 0x0000000112037824 */ /* 0x000fe200078e0203 */
[C-C-:B0-----:R-:W-:Y:S02]  /*288b0*/  PRMT R8, R4.reuse, 0x6420, R5.reuse ;  /* 0x0000642004087816 */ /* 0x141fe40000000005 */
[----:B------:R-:W-:Y:S01]  /*288c0*/  PRMT R9, R4, 0x7531, R5 ;  /* 0x0000753104097816 */ /* 0x000fe20000000005 */
[----:B------:R-:W-:Y:S01]  /*288d0*/  VIADD R4, R25, 0x1000 ;  /* 0x0000100019047836 */ /* 0x000fe20000000000 */
[----:B------:R-:W-:-:S04]  /*288e0*/  PRMT R10, R6, 0x6420, R7 ;  /* 0x00006420060a7816 */ /* 0x000fc80000000007 */
[----:B------:R-:W-:Y:S02]  /*288f0*/  LOP3.LUT R5, R4, R19, RZ, 0xfc, !PT ;  /* 0x0000001304057212 */ /* 0x000fe400078efcff */
[----:B------:R-:W-:-:S03]  /*28900*/  PRMT R11, R6, 0x7531, R7 ;  /* 0x00007531060b7816 */ /* 0x000fc60000000007 */
[----:B------:R-:W-:Y:S02]  /*28910*/  IMAD.IADD R21, R16, 0x1, R5 ;  /* 0x0000000110157824 */ /* 0x000fe400078e0205 */
[----:B------:R-:W-:Y:S04]  /*28920*/  STSM.16.M88.4 [R3], R8 ;  /* 0x0000000803007844 */ /* 0x000fe80000000200 */
[----:B------:R-:W0:Y:S02]  /*28930*/  LDSM.16.MT88.4 R4, [R21+0x10400] ;  /* 0x010400001504783b */ /* 0x000e240000004200 */
[C-C-:B0-----:R-:W-:Y:S02]  /*28940*/  PRMT R12, R4.reuse, 0x6420, R5.reuse ;  /* 0x00006420040c7816 */ /* 0x141fe40000000005 */
[----:B------:R-:W-:-:S02]  /*28950*/  PRMT R13, R4, 0x7531, R5 ;  /* 0x00007531040d7816 */ /* 0x000fc40000000005 */
[C-C-:B------:R-:W-:Y:S02]  /*28960*/  PRMT R14, R6.reuse, 0x6420, R7.reuse ;  /* 0x00006420060e7816 */ /* 0x140fe40000000007 */
[----:B------:R-:W-:Y:S02]  /*28970*/  PRMT R15, R6, 0x7531, R7 ;  /* 0x00007531060f7816 */ /* 0x000fe40000000007 */
[----:B------:R-:W0:Y:S01]  /*28980*/  LDSM.16.MT88.4 R4, [R2+0x11400] ;  /* 0x011400000204783b */ /* 0x000e220000004200 */
[----:B----4-:R-:W-:-:S05]  /*28990*/  IMAD.IADD R3, R22, 0x1, R25 ;  /* 0x0000000116037824 */ /* 0x010fca00078e0219 */
[C---:B------:R-:W-:Y:S02]  /*289a0*/  IADD3 R17, R18.reuse, R3, R28 ;  /* 0x0000000312117210 */ /* 0x040fe40007ffe01c */
[----:B------:R-:W-:-:S03]  /*289b0*/  IADD3 R3, R18, R34, R3 ;  /* 0x0000002212037210 */ /* 0x000fc60007ffe003 */
[----:B------:R-:W-:Y:S01]  /*289c0*/  STSM.16.M88.4 [R17], R12 ;  /* 0x0000000c11007844 */ /* 0x000fe20000000200 */
[C-C-:B0-----:R-:W-:Y:S02]  /*289d0*/  PRMT R8, R4.reuse, 0x6420, R5.reuse ;  /* 0x0000642004087816 */ /* 0x141fe40000000005 */
[----:B------:R-:W-:Y:S02]  /*289e0*/  PRMT R9, R4, 0x7531, R5 ;  /* 0x0000753104097816 */ /* 0x000fe40000000005 */
[----:B------:R-:W-:-:S04]  /*289f0*/  IADD3 R4, R25, 0x5000, RZ ;  /* 0x0000500019047810 */ /* 0x000fc80007ffe0ff */
[----:B------:R-:W-:Y:S02]  /*28a00*/  LOP3.LUT R5, R4, R19, RZ, 0xfc, !PT ;  /* 0x0000001304057212 */ /* 0x000fe400078efcff */
[C-C-:B------:R-:W-:Y:S02]  /*28a10*/  PRMT R10, R6.reuse, 0x6420, R7.reuse ;  /* 0x00006420060a7816 */ /* 0x140fe40000000007 */
[----:B------:R-:W-:Y:S01]  /*28a20*/  PRMT R11, R6, 0x7531, R7 ;  /* 0x00007531060b7816 */ /* 0x000fe20000000007 */
[----:B------:R-:W-:-:S04]  /*28a30*/  IMAD.IADD R21, R16, 0x1, R5 ;  /* 0x0000000110157824 */ /* 0x000fc800078e0205 */
[----:B------:R-:W-:Y:S04]  /*28a40*/  STSM.16.M88.4 [R3], R8 ;  /* 0x0000000803007844 */ /* 0x000fe80000000200 */
[----:B------:R-:W0:Y:S02]  /*28a50*/  LDSM.16.MT88.4 R4, [R21+0x10400] ;  /* 0x010400001504783b */ /* 0x000e240000004200 */
[C-C-:B0-----:R-:W-:Y:S02]  /*28a60*/  PRMT R12, R4.reuse, 0x6420, R5.reuse ;  /* 0x00006420040c7816 */ /* 0x141fe40000000005 */
[----:B------:R-:W-:Y:S02]  /*28a70*/  PRMT R13, R4, 0x7531, R5 ;  /* 0x00007531040d7816 */ /* 0x000fe40000000005 */
[----:B------:R-:W-:-:S02]  /*28a80*/  PRMT R14, R6, 0x6420, R7 ;  /* 0x00006420060e7816 */ /* 0x000fc40000000007 */
[----:B------:R-:W-:Y:S02]  /*28a90*/  PRMT R15, R6, 0x7531, R7 ;  /* 0x00007531060f7816 */ /* 0x000fe40000000007 */
[----:B------:R-:W0:Y:S04]  /*28aa0*/  LDSM.16.MT88.4 R4, [R2+0x15400] ;  /* 0x015400000204783b */ /* 0x000e280000004200 */
[----:B------:R1:W-:Y:S04]  /*28ab0*/  STSM.16.M88.4 [R17+0x4000], R12 ;  /* 0x0040000c11007844 */ /* 0x0003e80000000200 */
[----:B-1----:R-:W2:Y:S01]  /*28ac0*/  LDL R17, [R1+0xc] ;  /* 0x00000c0001117983 */ /* 0x002ea20000100800 */
[----:B0-----:R-:W-:-:S02]  /*28ad0*/  PRMT R8, R4, 0x6420, R5 ;  /* 0x0000642004087816 */ /* 0x001fc40000000005 */
[----:B------:R-:W-:Y:S02]  /*28ae0*/  PRMT R9, R4, 0x7531, R5 ;  /* 0x0000753104097816 */ /* 0x000fe40000000005 */
[----:B------:R-:W-:Y:S02]  /*28af0*/  LOP3.LUT R5, R20, R19, RZ, 0xfc, !PT ;  /* 0x0000001314057212 */ /* 0x000fe400078efcff */
[C-C-:B------:R-:W-:Y:S02]  /*28b00*/  PRMT R10, R6.reuse, 0x6420, R7.reuse ;  /* 0x00006420060a7816 */ /* 0x140fe40000000007 */
[----:B------:R-:W-:Y:S01]  /*28b10*/  PRMT R11, R6, 0x7531, R7 ;  /* 0x00007531060b7816 */ /* 0x000fe20000000007 */
[----:B------:R-:W-:-:S04]  /*28b20*/  IMAD.IADD R35, R16, 0x1, R5 ;  /* 0x0000000110237824 */ /* 0x000fc800078e0205 */
[----:B------:R-:W-:Y:S04]  /*28b30*/  STSM.16.M88.4 [R3+0x4000], R8 ;  /* 0x0040000803007844 */ /* 0x000fe80000000200 */
[----:B------:R0:W1:Y:S04]  /*28b40*/  LDSM.16.MT88.4 R4, [R35+0x10400] ;  /* 0x010400002304783b */ /* 0x0000680000004200 */
[----:B0-----:R-:W3:Y:S01]  /*28b50*/  LDL R35, [R1+0x14] ;  /* 0x0000140001237983 */ /* 0x001ee20000100800 */
[C-C-:B-1----:R-:W-:Y:S02]  /*28b60*/  PRMT R20, R4.reuse, 0x6420, R5.reuse ;  /* 0x0000642004147816 */ /* 0x142fe40000000005 */
[----:B------:R-:W-:-:S02]  /*28b70*/  PRMT R21, R4, 0x7531, R5 ;  /* 0x0000753104157816 */ /* 0x000fc40000000005 */
[C-C-:B------:R-:W-:Y:S02]  /*28b80*/  PRMT R22, R6.reuse, 0x6420, R7.reuse ;  /* 0x0000642006167816 */ /* 0x140fe40000000007 */
[----:B------:R-:W-:Y:S02]  /*28b90*/  PRMT R23, R6, 0x7531, R7 ;  /* 0x0000753106177816 */ /* 0x000fe40000000007 */
[----:B------:R-:W0:Y:S02]  /*28ba0*/  LDSM.16.MT88.4 R4, [R2+0x12400] ;  /* 0x012400000204783b */ /* 0x000e240000004200 */
[C-C-:B0-----:R-:W-:Y:S02]  /*28bb0*/  PRMT R8, R4.reuse, 0x6420, R5.reuse ;  /* 0x0000642004087816 */ /* 0x141fe40000000005 */
[----:B------:R-:W-:Y:S02]  /*28bc0*/  PRMT R9, R4, 0x7531, R5 ;  /* 0x0000753104097816 */ /* 0x000fe40000000005 */
[----:B------:R-:W-:-:S02]  /*28bd0*/  LOP3.LUT R5, R26, R19, RZ, 0xfc, !PT ;  /* 0x000000131a057212 */ /* 0x000fc400078efcff */
[C-C-:B------:R-:W-:Y:S02]  /*28be0*/  PRMT R10, R6.reuse, 0x6420, R7.reuse ;  /* 0x00006420060a7816 */ /* 0x140fe40000000007 */
[----:B------:R-:W-:Y:S01]  /*28bf0*/  PRMT R11, R6, 0x7531, R7 ;  /* 0x00007531060b7816 */ /* 0x000fe20000000007 */
[----:B------:R-:W-:Y:S02]  /*28c00*/  IMAD.IADD R26, R16, 0x1, R5 ;  /* 0x00000001101a7824 */ /* 0x000fe400078e0205 */
[----:B--2---:R-:W-:-:S05]  /*28c10*/  IMAD.IADD R3, R17, 0x1, R25 ;  /* 0x0000000111037824 */ /* 0x004fca00078e0219 */
[C---:B------:R-:W-:Y:S02]  /*28c20*/  IADD3 R17, R18.reuse, R3, R28 ;  /* 0x0000000312117210 */ /* 0x040fe40007ffe01c */
[----:B------:R-:W-:-:S03]  /*28c30*/  IADD3 R3, R18, R34, R3 ;  /* 0x0000002212037210 */ /* 0x000fc60007ffe003 */
[----:B------:R-:W-:Y:S04]  /*28c40*/  STSM.16.M88.4 [R17], R20 ;  /* 0x0000001411007844 */ /* 0x000fe80000000200 */
[----:B------:R-:W-:Y:S04]  /*28c50*/  STSM.16.M88.4 [R3], R8 ;  /* 0x0000000803007844 */ /* 0x000fe80000000200 */
        /* <DEDUP_REMOVED lines=12> */
[----:B------:R-:W-:Y:S02]  /*28d20*/  PRMT R11, R6, 0x7531, R7 ;  /* 0x00007531060b7816 */ /* 0x000fe40000000007 */
[----:B------:R-:W-:-:S03]  /*28d30*/  IADD3 R20, R16, R5, RZ ;  /* 0x0000000510147210 */ /* 0x000fc60007ffe0ff */
[----:B------:R-:W-:Y:S04]  /*28d40*/  STSM.16.M88.4 [R3+0x4000], R8 ;  /* 0x0040000803007844 */ /* 0x000fe80000000200 */
[----:B------:R-:W0:Y:S02]  /*28d50*/  LDSM.16.MT88.4 R4, [R20+0x10400] ;  /* 0x010400001404783b */ /* 0x000e240000004200 */
[C-C-:B0-----:R-:W-:Y:S02]  /*28d60*/  PRMT R12, R4.reuse, 0x6420, R5.reuse ;  /* 0x00006420040c7816 */ /* 0x141fe40000000005 */
[----:B------:R-:W-:Y:S02]  /*28d70*/  PRMT R13, R4, 0x7531, R5 ;  /* 0x00007531040d7816 */ /* 0x000fe40000000005 */
[----:B------:R-:W-:-:S02]  /*28d80*/  PRMT R14, R6, 0x6420, R7 ;  /* 0x00006420060e7816 */ /* 0x000fc40000000007 */
[----:B------:R-:W-:Y:S02]  /*28d90*/  PRMT R15, R6, 0x7531, R7 ;  /* 0x00007531060f7816 */ /* 0x000fe40000000007 */
[----:B------:R-:W0:Y:S01]  /*28da0*/  LDSM.16.MT88.4 R4, [R2+0x13400] ;  /* 0x013400000204783b */ /* 0x000e220000004200 */
[----:B---3--:R-:W-:-:S05]  /*28db0*/  IMAD.IADD R21, R35, 0x1, R25 ;  /* 0x0000000123157824 */ /* 0x008fca00078e0219 */
[C---:B------:R-:W-:Y:S02]  /*28dc0*/  IADD3 R3, R18.reuse, R21, R28 ;  /* 0x0000001512037210 */ /* 0x040fe40007ffe01c */
[----:B------:R-:W-:-:S03]  /*28dd0*/  IADD3 R18, R18, R34, R21 ;  /* 0x0000002212127210 */ /* 0x000fc60007ffe015 */
        /* <DEDUP_REMOVED lines=29> */
.L_x_802:
[----:B-1----:R1:W-:Y:S01]  /*28fb0*/  SYNCS.ARRIVE.TRANS64.A1T0 RZ, [R0+URZ+0x38850], RZ ;  /* 0x038850ff00ff79a7 */ /* 0x0023e2000810003f */
[----:B------:R-:W-:Y:S06]  /*28fc0*/  BAR.SYNC.DEFER_BLOCKING 0x2, 0x80 ;  /* 0x0082000000007b1d */ /* 0x000fec0000010000 */
[----:B------:R-:W-:Y:S05]  /*28fd0*/  @!P0 BRA `(.L_x_803) ;  /* 0x0000000000048947 */ /* 0x000fea0003800000 */
[----:B------:R-:W-:Y:S01]  /*28fe0*/  BPT.TRAP 0x1 ;  /* 0x000000040000795c */ /* 0x000fe20000300000 */
.L_x_803:
[----:B------:R-:W2:Y:S01]  /*28ff0*/  LDL R2, [R1+0x8] ;  /* 0x0000080001027983 */ /* 0x000ea20000100800 */
[----:B-1----:R-:W-:Y:S02]  /*29000*/  VIADD R0, R0, 0x38880 ;  /* 0x0003888000007836 */ /* 0x002fe40000000000 */
[----:B------:R-:W-:-:S05]  /*29010*/  VIADD R29, R29, 0x1 ;  /* 0x000000011d1d7836 */ /* 0x000fca0000000000 */
[----:B------:R-:W-:-:S04]  /*29020*/  ISETP.NE.AND P0, PT, R29, 0x2, PT ;  /* 0x000000021d00780c */ /* 0x000fc80003f05270 */
[----:B0-----:R-:W-:Y:S02]  /*29030*/  SEL R3, RZ, 0x1, P0 ;  /* 0x00000001ff037807 */ /* 0x001fe40000000000 */
[----:B------:R-:W-:Y:S02]  /*29040*/  SEL R29, R29, RZ, P0 ;  /* 0x000000ff1d1d7207 */ /* 0x000fe40000000000 */
[----:B------:R-:W-:Y:S02]  /*29050*/  LOP3.LUT R32, R32, R3, RZ, 0x3c, !PT ;  /* 0x0000000320207212 */ /* 0x000fe400078e3cff */
[----:B--2---:R-:W-:-:S04]  /*29060*/  PRMT R0, R2, 0x654, R0 ;  /* 0x0000065402007816 */ /* 0x004fc80000000000 */
[----:B------:R1:W-:Y:S03]  /*29070*/  SYNCS.ARRIVE.TRANS64.RED.A1T0 RZ, [R0+URZ], RZ ;  /* 0x000000ff00ff79a7 */ /* 0x0003e6000810043f */
.L_x_744:
[----:B-1----:R-:W2:Y:S02]  /*29080*/  LDL R0, [R1] ;  /* 0x0000000001007983 */ /* 0x002ea40000100800 */
[----:B--2---:R-:W-:-:S13]  /*29090*/  LOP3.LUT P0, RZ, R0, 0x80, RZ, 0xc0, !PT ;  /* 0x0000008000ff7812 */ /* 0x004fda000780c0ff */
[----:B------:R-:W-:Y:S05]  /*290a0*/  @!P0 BRA `(.L_x_804) ;  /* 0x0000000000288947 */ /* 0x000fea0003800000 */
[----:B------:R-:W-:Y:S05]  /*290b0*/  WARPSYNC.ALL ;  /* 0x0000000000007948 */ /* 0x000fea0003800000 */
[----:B------:R-:W1:Y:S08]  /*290c0*/  S2UR UR4, SR_CgaCtaId ;  /* 0x00000000000479c3 */ /* 0x000e700000008800 */
[----:B------:R-:W-:Y:S01]  /*290d0*/  BAR.SYNC.DEFER_BLOCKING 0x5, 0x180 ;  /* 0x0146000000007b1d */ /* 0x000fe20000010000 */
[----:B0-----:R-:W-:-:S02]  /*290e0*/  MOV R16, 0x400 ;  /* 0x0000040000107802 */ /* 0x001fc40000000f00 */
[----:B-1----:R-:W-:-:S04]  /*290f0*/  MOV R0, UR4 ;  /* 0x0000000400007c02 */ /* 0x002fc80008000f00 */
[----:B------:R-:W-:Y:S01]  /*29100*/  LEA R16, R0, R16, 0x18 ;  /* 0x0000001000107211 */ /* 0x000fe200078ec0ff */
[----:B------:R0:W-:Y:S04]  /*29110*/  STL [R1+0x8], R0 ;  /* 0x0000080001007387 */ /* 0x0001e80000100800 */
[----:B------:R0:W1:Y:S01]  /*29120*/  LDS.128 R24, [R16+0x388d0] ;  /* 0x0388d00010187984 */ /* 0x0000620000000c00 */
[----:B------:R-:W-:Y:S06]  /*29130*/  BAR.ARV 0x4, 0x180 ;  /* 0x0106000000007b1d */ /* 0x000fec0000002000 */
[----:B------:R-:W-:Y:S05]  /*29140*/  BRA `(.L_x_805) ;  /* 0x0000000800d87947 */ /* 0x000fea0003800000 */
.L_x_804:
[----:B------:R-:W1:Y:S01]  /*29150*/  S2R R0, SR_TID.X ;  /* 0x0000000000007919 */ /* 0x000e620000002100 */
[----:B------:R-:W-:Y:S01]  /*29160*/  UMOV UR4, 0xffffffff ;  /* 0xffffffff00047882 */ /* 0x000fe20000000000 */
[----:B-1----:R-:W-:-:S04]  /*29170*/  LOP3.LUT R9, R0, 0x1f, RZ, 0xc0, !PT ;  /* 0x0000001f00097812 */ /* 0x002fc800078ec0ff */
[----:B------:R-:W-:Y:S01]  /*29180*/  ISETP.NE.AND P0, PT, R9, 0x1f, PT ;  /* 0x0000001f0900780c */ /* 0x000fe20003f05270 */
[----:B------:R-:W-:-:S12]  /*29190*/  BRA.DIV UR4, `(.L_x_806) ;  /* 0x000000a604647947 */ /* 0x000fd8000b800000 */
[----:B------:R-:W-:Y:S01]  /*291a0*/  IMAD.IADD R7, R27, 0x1, R9 ;  /* 0x000000011b077824 */ /* 0x000fe200078e0209 */
[----:B------:R-:W-:-:S04]  /*291b0*/  ULDC UR4, c[0x0][0xc3c] ;  /* 0x00030f0000047ab9 */ /* 0x000fc80000000800 */
[----:B------:R-:W-:-:S13]  /*291c0*/  ISETP.GE.OR P1, PT, R7, UR4, !P0 ;  /* 0x0000000407007c0c */ /* 0x000fda000c726670 */
[----:B------:R-:W1:Y:S08]  /*291d0*/  @!P1 LDC.64 R2, c[0x0][0xc80] ;  /* 0x00032000ff029b82 */ /* 0x000e700000000a00 */
[----:B------:R-:W2:Y:S01]  /*291e0*/  @!P1 LDC.64 R4, c[0x0][0xc78] ;  /* 0x00031e00ff049b82 */ /* 0x000ea20000000a00 */
[----:B-1----:R-:W-:-:S05]  /*291f0*/  @!P1 IMAD.WIDE R2, R7, 0x4, R2 ;  /* 0x0000000407029825 */ /* 0x002fca00078e0202 */
[----:B------:R2:W3:Y:S02]  /*29200*/  @!P1 LDG.E R8, desc[UR36][R2.64] ;  /* 0x0000002402089981 */ /* 0x0004e4000c1e1900 */
[----:B--2---:R-:W-:-:S05]  /*29210*/  @!P1 IMAD.WIDE R2, R7, 0x4, R4 ;  /* 0x0000000407029825 */ /* 0x004fca00078e0204 */
[----:B------:R-:W2:Y:S01]  /*29220*/  @!P1 LDG.E R5, desc[UR36][R2.64] ;  /* 0x0000002402059981 */ /* 0x000ea2000c1e1900 */
[----:B------:R-:W-:Y:S01]  /*29230*/  IMAD.MOV.U32 R7, RZ, RZ, RZ ;  /* 0x000000ffff077224 */ /* 0x000fe200078e00ff */
[C---:B------:R-:W-:Y:S01]  /*29240*/  ISETP.GE.U32.AND P2, PT, R9.reuse, 0x2, PT ;  /* 0x000000020900780c */ /* 0x040fe20003f46070 */
[----:B------:R-:W-:Y:S01]  /*29250*/  IMAD.MOV.U32 R4, RZ, RZ, RZ ;  /* 0x000000ffff047224 */ /* 0x000fe200078e00ff */
[C---:B------:R-:W-:Y:S01]  /*29260*/  ISETP.GE.U32.AND P3, PT, R9.reuse, 0x4, PT ;  /* 0x000000040900780c */ /* 0x040fe20003f66070 */
[----:B------:R-:W-:Y:S01]  /*29270*/  SHFL.IDX PT, R0, R24, RZ, 0x1f ;  /* 0x00001fff18007589 */ /* 0x000fe200000e0000 */
[C---:B------:R-:W-:Y:S02]  /*29280*/  ISETP.GE.U32.AND P4, PT, R9.reuse, 0x8, PT ;  /* 0x000000080900780c */ /* 0x040fe40003f86070 */
[----:B------:R-:W-:Y:S01]  /*29290*/  ISETP.GE.U32.AND P5, PT, R9, 0x10, PT ;  /* 0x000000100900780c */ /* 0x000fe20003fa6070 */
[----:B0-----:R0:W-:Y:S02]  /*292a0*/  SHFL.IDX PT, R6, R24, 0x1, 0x1f ;  /* 0x00201f0018067f89 */ /* 0x0011e400000e0000 */
[----:B0-----:R-:W-:-:S02]  /*292b0*/  IMAD.MOV.U32 R24, RZ, RZ, RZ ;  /* 0x000000ffff187224 */ /* 0x001fc400078e00ff */
[----:B---3--:R-:W-:Y:S02]  /*292c0*/  @!P1 IMAD.MOV.U32 R7, RZ, RZ, R8 ;  /* 0x000000ffff079224 */ /* 0x008fe400078e0008 */
[----:B--2---:R-:W-:Y:S01]  /*292d0*/  @!P1 IMAD.MOV.U32 R4, RZ, RZ, R5 ;  /* 0x000000ffff049224 */ /* 0x004fe200078e0005 */
[----:B------:R-:W-:-:S03]  /*292e0*/  ISETP.NE.AND P1, PT, R9, RZ, PT ;  /* 0x000000ff0900720c */ /* 0x000fc60003f25270 */
[----:B------:R-:W-:-:S05]  /*292f0*/  IMAD R13, R4, R7, RZ ;  /* 0x00000007040d7224 */ /* 0x000fca00078e02ff */
        /* <DEDUP_REMOVED lines=15> */
[----:B------:R0:W1:Y:S02]  /*293f0*/  SHFL.IDX PT, R14, R3, 0x1f, 0x1f ;  /* 0x03e01f00030e7f89 */ /* 0x00006400000e0000 */
.L_x_1186:
[----:B------:R-:W-:Y:S02]  /*29400*/  ULDC UR4, c[0x0][0xc38] ;  /* 0x00030e0000047ab9 */ /* 0x000fe40000000800 */
[----:B------:R-:W-:-:S05]  /*29410*/  MOV R2, UR4 ;  /* 0x0000000400027c02 */ /* 0x000fca0008000f00 */
[----:B-1----:R-:W-:-:S04]  /*29420*/  IMAD R5, R14, R2, RZ ;  /* 0x000000020e057224 */ /* 0x002fc800078e02ff */
[----:B------:R-:W-:-:S05]  /*29430*/  IMAD.IADD R6, R6, 0x1, R5 ;  /* 0x0000000106067824 */ /* 0x000fca00078e0205 */
[----:B------:R-:W-:-:S13]  /*29440*/  ISETP.GT.AND P6, PT, R6, R0, PT ;  /* 0x000000000600720c */ /* 0x000fda0003fc4270 */
[----:B------:R-:W-:Y:S05]  /*29450*/  @P6 BRA `(.L_x_807) ;  /* 0x0000000000a46947 */ /* 0x000fea0003800000 */
.L_x_810:
[----:B------:R-:W1:Y:S01]  /*29460*/  LDC R2, c[0x0][0xc3c] ;  /* 0x00030f00ff027b82 */ /* 0x000e620000000800 */
[----:B------:R-:W-:-:S05]  /*29470*/  VIADD R27, R27, 0x1f ;  /* 0x0000001f1b1b7836 */ /* 0x000fca0000000000 */
[----:B-1----:R-:W-:-:S13]  /*29480*/  ISETP.GE.AND P6, PT, R27, R2, PT ;  /* 0x000000021b00720c */ /* 0x002fda0003fc6270 */
[----:B------:R-:W-:Y:S05]  /*29490*/  @P6 BRA `(.L_x_808) ;  /* 0x0000000400b86947 */ /* 0x000fea0003800000 */
[----:B0-----:R-:W0:Y:S01]  /*294a0*/  S2R R3, SR_TID.X ;  /* 0x0000000000037919 */ /* 0x001e220000002100 */
[----:B------:R-:W-:Y:S01]  /*294b0*/  IMAD.MOV.U32 R7, RZ, RZ, RZ ;  /* 0x000000ffff077224 */ /* 0x000fe200078e00ff */
[----:B0-----:R-:W-:-:S05]  /*294c0*/  LOP3.LUT R3, R3, 0x1f, RZ, 0xc0, !PT ;  /* 0x0000001f03037812 */ /* 0x001fca00078ec0ff */
[----:B------:R-:W-:-:S05]  /*294d0*/  IMAD.IADD R9, R27, 0x1, R3 ;  /* 0x000000011b097824 */ /* 0x000fca00078e0203 */
[----:B------:R-:W-:-:S13]  /*294e0*/  ISETP.GE.OR P6, PT, R9, R2, !P0 ;  /* 0x000000020900720c */ /* 0x000fda00047c6670 */
[----:B------:R-:W0:Y:S08]  /*294f0*/  @!P6 LDC.64 R2, c[0x0][0xc80] ;  /* 0x00032000ff02eb82 */ /* 0x000e300000000a00 */
[----:B------:R-:W1:Y:S01]  /*29500*/  @!P6 LDC.64 R4, c[0x0][0xc78] ;  /* 0x00031e00ff04eb82 */ /* 0x000e620000000a00 */
[----:B0-----:R-:W-:-:S05]  /*29510*/  @!P6 IMAD.WIDE R2, R9, 0x4, R2 ;  /* 0x000000040902e825 */ /* 0x001fca00078e0202 */
[----:B------:R1:W2:Y:S02]  /*29520*/  @!P6 LDG.E R7, desc[UR36][R2.64] ;  /* 0x000000240207e981 */ /* 0x0002a4000c1e1900 */
[----:B-1----:R-:W-:-:S04]  /*29530*/  @!P6 IMAD.WIDE R2, R9, 0x4, R4 ;  /* 0x000000040902e825 */ /* 0x002fc800078e0204 */
[----:B------:R-:W-:-:S06]  /*29540*/  IMAD.MOV.U32 R4, RZ, RZ, RZ ;  /* 0x000000ffff047224 */ /* 0x000fcc00078e00ff */
[----:B------:R-:W2:Y:S01]  /*29550*/  @!P6 LDG.E R4, desc[UR36][R2.64] ;  /* 0x000000240204e981 */ /* 0x000ea2000c1e1900 */
[----:B------:R-:W-:Y:S01]  /*29560*/  UMOV UR4, 0xffffffff ;  /* 0xffffffff00047882 */ /* 0x000fe20000000000 */
[----:B--2---:R-:W-:Y:S02]  /*29570*/  IMAD R13, R4, R7, RZ ;  /* 0x00000007040d7224 */ /* 0x004fe400078e02ff */
[----:B------:R-:W-:Y:S05]  /*29580*/  BRA.DIV UR4, `(.L_x_809) ;  /* 0x000000a604a47947 */ /* 0x000fea000b800000 */
        /* <DEDUP_REMOVED lines=16> */
.L_x_1194:
[----:B------:R-:W-:Y:S02]  /*29690*/  ULDC UR4, c[0x0][0xc38] ;  /* 0x00030e0000047ab9 */ /* 0x000fe40000000800 */
[----:B------:R-:W-:-:S04]  /*296a0*/  IMAD.U32 R2, RZ, RZ, UR4 ;  /* 0x00000004ff027e24 */ /* 0x000fc8000f8e00ff */
[----:B-1----:R-:W-:-:S05]  /*296b0*/  IMAD R5, R14, R2, RZ ;  /* 0x000000020e057224 */ /* 0x002fca00078e02ff */
[----:B------:R-:W-:-:S04]  /*296c0*/  IADD3 R6, R5, R6, RZ ;  /* 0x0000000605067210 */ /* 0x000fc80007ffe0ff */
[----:B------:R-:W-:-:S13]  /*296d0*/  ISETP.GT.AND P6, PT, R6, R0, PT ;  /* 0x000000000600720c */ /* 0x000fda0003fc4270 */
[----:B------:R-:W-:Y:S05]  /*296e0*/  @!P6 BRA `(.L_x_810) ;  /* 0xfffffffc005ce947 */ /* 0x000fea000383ffff */
.L_x_807:
[----:B------:R-:W-:Y:S01]  /*296f0*/  IMAD.IADD R6, R6, 0x1, -R5 ;  /* 0x0000000106067824 */ /* 0x000fe200078e0a05 */
[----:B------:R-:W-:-:S03]  /*29700*/  UMOV UR4, 0xffffffff ;  /* 0xffffffff00047882 */ /* 0x000fc60000000000 */
[----:B------:R-:W-:-:S05]  /*29710*/  IMAD R5, R3, R2, R6 ;  /* 0x0000000203057224 */ /* 0x000fca00078e0206 */
[----:B------:R-:W-:Y:S01]  /*29720*/  ISETP.GT.AND P6, PT, R5, R0, PT ;  /* 0x000000000500720c */ /* 0x000fe20003fc4270 */
[----:B------:R-:W-:-:S12]  /*29730*/  BRA.DIV UR4, `(.L_x_811) ;  /* 0x000000a604f07947 */ /* 0x000fd8000b800000 */
[----:B------:R-:W-:-:S04]  /*29740*/  VOTE.ANY R8, PT, !P6 ;  /* 0x0000000000087806 */ /* 0x000fc800070e0100 */
[----:B------:R-:W1:Y:S02]  /*29750*/  POPC R5, R8 ;  /* 0x0000000800057309 */ /* 0x000e640000000000 */
[----:B-1----:R1:W2:Y:S04]  /*29760*/  SHFL.IDX PT, R7, R7, R5, 0x1f ;  /* 0x00001f0507077589 */ /* 0x0022a800000e0000 */
[----:B------:R1:W3:Y:S02]  /*29770*/  SHFL.IDX PT, R4, R4, R5, 0x1f ;  /* 0x00001f0504047589 */ /* 0x0002e400000e0000 */
.L_x_1199:
[----:B------:R-:W-:-:S13]  /*29780*/  ISETP.NE.AND P0, PT, R8, RZ, PT ;  /* 0x000000ff0800720c */ /* 0x000fda0003f05270 */
[----:B------:R-:W-:Y:S05]  /*29790*/  @!P0 BRA `(.L_x_812) ;  /* 0x0000000000108947 */ /* 0x000fea0003800000 */
[----:B------:R-:W-:Y:S01]  /*297a0*/  UMOV UR4, 0xffffffff ;  /* 0xffffffff00047882 */ /* 0x000fe20000000000 */
[----:B------:R-:W-:Y:S02]  /*297b0*/  VIADD R12, R5, 0xffffffff ;  /* 0xffffffff050c7836 */ /* 0x000fe40000000000 */
[----:B------:R-:W-:Y:S05]  /*297c0*/  BRA.DIV UR4, `(.L_x_813) ;  /* 0x000000aa04287947 */ /* 0x000fea000b800000 */
[----:B------:R4:W0:Y:S02]  /*297d0*/  SHFL.IDX PT, R24, R3, R12, 0x1f ;  /* 0x00001f0c03187589 */ /* 0x00082400000e0000 */
.L_x_812:
[-C--:B--2---:R-:W-:Y:S01]  /*297e0*/  IABS R8, R7.reuse ;  /* 0x0000000700087213 */ /* 0x084fe20000000000 */
[----:B0-----:R-:W-:Y:S02]  /*297f0*/  IMAD R24, R24, R2, R6 ;  /* 0x0000000218187224 */ /* 0x001fe400078e0206 */
[----:B------:R-:W-:Y:S01]  /*29800*/  IMAD.MOV.U32 R2, RZ, RZ, RZ ;  /* 0x000000ffff027224 */ /* 0x000fe200078e00ff */
[----:B------:R-:W0:Y:S01]  /*29810*/  I2F.RP R9, R8 ;  /* 0x0000000800097306 */ /* 0x000e220000209400 */
[----:B------:R-:W-:Y:S01]  /*29820*/  IMAD.IADD R27, R5, 0x1, R27 ;  /* 0x00000001051b7824 */ /* 0x000fe200078e021b */
[----:B------:R-:W-:Y:S02]  /*29830*/  IADD3 R6, R0, -R24, RZ ;  /* 0x8000001800067210 */ /* 0x000fe40007ffe0ff */
[----:B------:R-:W-:-:S04]  /*29840*/  IABS R0, R7 ;  /* 0x0000000700007213 */ /* 0x000fc80000000000 */
[----:B0-----:R-:W4:Y:S02]  /*29850*/  MUFU.RCP R9, R9 ;  /* 0x0000000900097308 */ /* 0x001f240000001000 */
[----:B----4-:R-:W-:Y:S01]  /*29860*/  VIADD R3, R9, 0xffffffe ;  /* 0x0ffffffe09037836 */ /* 0x010fe20000000000 */
[----:B---3--:R-:W-:-:S05]  /*29870*/  IABS R9, R4 ;  /* 0x0000000400097213 */ /* 0x008fca0000000000 */
[----:B------:R-:W0:Y:S02]  /*29880*/  F2I.FTZ.U32.TRUNC.NTZ R3, R3 ;  /* 0x0000000300037305 */ /* 0x000e24000021f000 */
[----:B0-----:R-:W-:-:S04]  /*29890*/  IMAD.MOV R11, RZ, RZ, -R3 ;  /* 0x000000ffff0b7224 */ /* 0x001fc800078e0a03 */
[----:B------:R-:W-:-:S04]  /*298a0*/  IMAD R11, R11, R8, RZ ;  /* 0x000000080b0b7224 */ /* 0x000fc800078e02ff */
[----:B------:R-:W-:Y:S01]  /*298b0*/  IMAD.HI.U32 R10, R3, R11, R2 ;  /* 0x0000000b030a7227 */ /* 0x000fe200078e0002 */
[----:B------:R-:W-:-:S03]  /*298c0*/  IABS R3, R6 ;  /* 0x0000000600037213 */ /* 0x000fc60000000000 */
[----:B------:R-:W-:Y:S02]  /*298d0*/  IMAD.MOV R2, RZ, RZ, -R0 ;  /* 0x000000ffff027224 */ /* 0x000fe400078e0a00 */
[----:B------:R-:W-:Y:S02]  /*298e0*/  IMAD.HI.U32 R0, R10, R3, RZ ;  /* 0x000000030a007227 */ /* 0x000fe400078e00ff */
[----:B------:R-:W0:Y:S02]  /*298f0*/  I2F.RP R10, R9 ;  /* 0x00000009000a7306 */ /* 0x000e240000209400 */
[----:B------:R-:W-:-:S05]  /*29900*/  IMAD R11, R0, R2, R3 ;  /* 0x00000002000b7224 */ /* 0x000fca00078e0203 */
[----:B------:R-:W-:Y:S01]  /*29910*/  ISETP.GT.U32.AND P1, PT, R8, R11, PT ;  /* 0x0000000b0800720c */ /* 0x000fe20003f24070 */
[----:B0-----:R-:W0:-:S12]  /*29920*/  MUFU.RCP R10, R10 ;  /* 0x0000000a000a7308 */ /* 0x001e180000001000 */
[----:B------:R-:W-:Y:S01]  /*29930*/  @!P1 IMAD.IADD R11, R11, 0x1, -R8 ;  /* 0x000000010b0b9824 */ /* 0x000fe200078e0a08 */
[----:B------:R-:W-:Y:S02]  /*29940*/  @!P1 IADD3 R0, R0, 0x1, RZ ;  /* 0x0000000100009810 */ /* 0x000fe40007ffe0ff */
[----:B------:R-:W-:Y:S02]  /*29950*/  ISETP.NE.AND P1, PT, R7, RZ, PT ;  /* 0x000000ff0700720c */ /* 0x000fe40003f25270 */
[----:B------:R-:W-:Y:S02]  /*29960*/  ISETP.GE.U32.AND P0, PT, R11, R8, PT ;  /* 0x000000080b00720c */ /* 0x000fe40003f06070 */
[----:B------:R-:W-:Y:S01]  /*29970*/  IABS R8, R4 ;  /* 0x0000000400087213 */ /* 0x000fe20000000000 */
[----:B0-----:R-:W-:-:S04]  /*29980*/  VIADD R12, R10, 0xffffffe ;  /* 0x0ffffffe0a0c7836 */ /* 0x001fc80000000000 */
[----:B------:R-:W-:Y:S01]  /*29990*/  IMAD.MOV R8, RZ, RZ, -R8 ;  /* 0x000000ffff087224 */ /* 0x000fe200078e0a08 */
[----:B------:R-:W0:Y:S05]  /*299a0*/  F2I.FTZ.U32.TRUNC.NTZ R3, R12 ;  /* 0x0000000c00037305 */ /* 0x000e2a000021f000 */
[----:B------:R-:W-:Y:S02]  /*299b0*/  @P0 VIADD R0, R0, 0x1 ;  /* 0x0000000100000836 */ /* 0x000fe40000000000 */
[----:B0-----:R-:W-:-:S04]  /*299c0*/  IMAD.MOV R2, RZ, RZ, -R3 ;  /* 0x000000ffff027224 */ /* 0x001fc800078e0a03 */
[----:B------:R-:W-:Y:S02]  /*299d0*/  IMAD R11, R2, R9, RZ ;  /* 0x00000009020b7224 */ /* 0x000fe400078e02ff */
[----:B------:R-:W-:-:S04]  /*299e0*/  IMAD.MOV.U32 R2, RZ, RZ, RZ ;  /* 0x000000ffff027224 */ /* 0x000fc800078e00ff */
[----:B------:R-:W-:Y:S01]  /*299f0*/  IMAD.HI.U32 R2, R3, R11, R2 ;  /* 0x0000000b03027227 */ /* 0x000fe200078e0002 */
[----:B------:R-:W-:-:S04]  /*29a00*/  LOP3.LUT R3, R6, R7, RZ, 0x3c, !PT ;  /* 0x0000000706037212 */ /* 0x000fc800078e3cff */
[----:B------:R-:W-:-:S13]  /*29a10*/  ISETP.GE.AND P2, PT, R3, RZ, PT ;  /* 0x000000ff0300720c */ /* 0x000fda0003f46270 */
        /* <DEDUP_REMOVED lines=14> */
[----:B------:R-:W-:-:S05]  /*29b00*/  @P0 IADD3 R2, R2, 0x1, RZ ;  /* 0x0000000102020810 */ /* 0x000fca0007ffe0ff */
[----:B------:R-:W-:Y:S01]  /*29b10*/  @!P2 IMAD.MOV R2, RZ, RZ, -R2 ;  /* 0x000000ffff02a224 */ /* 0x000fe200078e0a02 */
[----:B------:R-:W-:-:S05]  /*29b20*/  @!P1 LOP3.LUT R2, RZ, R4, RZ, 0x33, !PT ;  /* 0x00000004ff029212 */ /* 0x000fca00078e33ff */
[----:B------:R-:W-:-:S04]  /*29b30*/  IMAD.MOV R3, RZ, RZ, -R2 ;  /* 0x000000ffff037224 */ /* 0x000fc800078e0a02 */
[C---:B------:R-:W-:Y:S02]  /*29b40*/  IMAD R0, R4.reuse, R3, R0 ;  /* 0x0000000304007224 */ /* 0x040fe400078e0200 */
[----:B------:R-:W-:-:S05]  /*29b50*/  IMAD R3, R4, 0x1000000, R2 ;  /* 0x0100000004037824 */ /* 0x000fca00078e0202 */
[----:B------:R-:W-:Y:S01]  /*29b60*/  LEA R26, R0, R3, 0x10 ;  /* 0x00000003001a7211 */ /* 0x000fe200078e80ff */
[----:B------:R-:W-:Y:S06]  /*29b70*/  BRA `(.L_x_814) ;  /* 0x00000000001c7947 */ /* 0x000fec0003800000 */
.L_x_808:
[----:B------:R-:W-:Y:S01]  /*29b80*/  UMOV UR4, URZ ;  /* 0x0000003f00047c82 */ /* 0x000fe20008000000 */
[----:B------:R-:W-:Y:S01]  /*29b90*/  UMOV UR5, URZ ;  /* 0x0000003f00057c82 */ /* 0x000fe20008000000 */
[----:B------:R-:W-:Y:S01]  /*29ba0*/  ULDC UR6, c[0x0][0xc3c] ;  /* 0x00030f0000067ab9 */ /* 0x000fe20000000800 */
[----:B------:R-:W-:Y:S02]  /*29bb0*/  IMAD.MOV.U32 R24, RZ, RZ, R0 ;  /* 0x000000ffff187224 */ /* 0x000fe400078e0000 */
[----:B------:R-:W-:Y:S02]  /*29bc0*/  IMAD.U32 R25, RZ, RZ, UR4 ;  /* 0x00000004ff197e24 */ /* 0x000fe4000f8e00ff */
[----:B------:R-:W-:Y:S02]  /*29bd0*/  IMAD.U32 R26, RZ, RZ, UR5 ;  /* 0x00000005ff1a7e24 */ /* 0x000fe4000f8e00ff */
[----:B------:R-:W-:-:S07]  /*29be0*/  IMAD.U32 R27, RZ, RZ, UR6 ;  /* 0x00000006ff1b7e24 */ /* 0x000fce000f8e00ff */
.L_x_814:
[----:B------:R2:W3:Y:S01]  /*29bf0*/  LDL R2, [R1+0x8] ;  /* 0x0000080001027983 */ /* 0x0004e20000100800 */
[----:B------:R-:W4:Y:S01]  /*29c00*/  S2R R0, SR_TID.X ;  /* 0x0000000000007919 */ /* 0x000f220000002100 */
[----:B------:R-:W-:Y:S05]  /*29c10*/  WARPSYNC.ALL ;  /* 0x0000000000007948 */ /* 0x000fea0003800000 */
[----:B----4-:R-:W-:Y:S01]  /*29c20*/  LOP3.LUT R0, R0, 0x1f, RZ, 0xc0, !PT ;  /* 0x0000001f00007812 */ /* 0x010fe200078ec0ff */
[----:B------:R-:W-:Y:S03]  /*29c30*/  BAR.SYNC.DEFER_BLOCKING 0x4, 0x180 ;  /* 0x0106000000007b1d */ /* 0x000fe60000010000 */
[----:B------:R-:W-:-:S13]  /*29c40*/  ISETP.NE.AND P0, PT, R0, RZ, PT ;  /* 0x000000ff0000720c */ /* 0x000fda0003f05270 */
[----:B------:R-:W-:Y:S01]  /*29c50*/  @!P0 MOV R0, 0x400 ;  /* 0x0000040000008802 */ /* 0x000fe20000000f00 */
[----:B---3--:R-:W3:Y:S03]  /*29c60*/  @!P0 S2R R2, SR_CgaCtaId ;  /* 0x0000000000028919 */ /* 0x008ee60000008800 */
[----:B---3--:R-:W-:Y:S01]  /*29c70*/  @!P0 LEA R16, R2, R0, 0x18 ;  /* 0x0000000002108211 */ /* 0x008fe200078ec0ff */
[----:B------:R2:W-:Y:S04]  /*29c80*/  @!P0 STL [R1+0x8], R2 ;  /* 0x0000080201008387 */ /* 0x0005e80000100800 */
[----:B------:R2:W-:Y:S01]  /*29c90*/  @!P0 STS.128 [R16+0x388d0], R24 ;  /* 0x0388d01810008388 */ /* 0x0005e20000000c00 */
[----:B------:R-:W-:Y:S06]  /*29ca0*/  BAR.ARV 0x5, 0x180 ;  /* 0x0146000000007b1d */ /* 0x000fec0000002000 */
.L_x_805:
[----:B------:R-:W-:Y:S02]  /*29cb0*/  ULDC UR4, c[0x0][0xc3c] ;  /* 0x00030f0000047ab9 */ /* 0x000fe40000000800 */
[----:B-1----:R-:W-:-:S13]  /*29cc0*/  ISETP.GE.AND P0, PT, R27, UR4, PT ;  /* 0x000000041b007c0c */ /* 0x002fda000bf06270 */
[----:B------:R-:W-:Y:S05]  /*29cd0*/  @!P0 BRA `(.L_x_815) ;  /* 0xffffff8800648947 */ /* 0x000fea000383ffff */
[----:B------:R-:W-:Y:S05]  /*29ce0*/  BSYNC B7 ;  /* 0x0000000000077941 */ /* 0x000fea0003800000 */
.L_x_699:
[----:B0-2---:R-:W2:Y:S01]  /*29cf0*/  LDL.LU R0, [R1+0x3c] ;  /* 0x00003c0001007983 */ /* 0x005ea20000300800 */
[----:B------:R-:W-:Y:S01]  /*29d00*/  BSSY B0, `(.L_x_816) ;  /* 0x000000b000007945 */ /* 0x000fe20003800000 */
[----:B------:R-:W0:Y:S01]  /*29d10*/  S2R R5, SR_CgaCtaId ;  /* 0x0000000000057919 */ /* 0x000e220000008800 */
[----:B--2---:R-:W-:-:S05]  /*29d20*/  VIADD R0, R0, 0x1 ;  /* 0x0000000100007836 */ /* 0x004fca0000000000 */
[----:B------:R-:W-:-:S04]  /*29d30*/  LEA.HI R2, R0, R0, RZ, 0x1 ;  /* 0x0000000000027211 */ /* 0x000fc800078f08ff */
[----:B------:R-:W-:Y:S02]  /*29d40*/  LOP3.LUT R3, R2, 0xfffffffe, RZ, 0xc0, !PT ;  /* 0xfffffffe02037812 */ /* 0x000fe400078ec0ff */
[----:B------:R-:W-:Y:S02]  /*29d50*/  MOV R2, 0x400 ;  /* 0x0000040000027802 */ /* 0x000fe40000000f00 */
[----:B------:R-:W-:Y:S02]  /*29d60*/  IADD3 R0, R0, -R3, RZ ;  /* 0x8000000300007210 */ /* 0x000fe40007ffe0ff */
[----:B0-----:R-:W-:Y:S02]  /*29d70*/  LEA R4, R5, R2, 0x18 ;  /* 0x0000000205047211 */ /* 0x001fe400078ec0ff */
[----:B------:R-:W-:-:S04]  /*29d80*/  SHF.L.U32 R0, R0, 0x1f, RZ ;  /* 0x0000001f00007819 */ /* 0x000fc800000006ff */
[----:B------:R-:W0:Y:S02]  /*29d90*/  SYNCS.PHASECHK.TRANS64.TRYWAIT P0, [R4+URZ+0x38820], R0 ;  /* 0x03882000040075a7 */ /* 0x000e24000800017f */
[----:B0-----:R-:W-:Y:S05]  /*29da0*/  @!P0 BRA `(.L_x_817) ;  /* 0x000000a000d88947 */ /* 0x001fea0003800000 */
.L_x_1202:
[----:B------:R-:W-:Y:S05]  /*29db0*/  BSYNC B0 ;  /* 0x0000000000007941 */ /* 0x000fea0003800000 */
.L_x_816:
[----:B------:R-:W-:-:S03]  /*29dc0*/  UMOV UR4, 0xffffffff ;  /* 0xffffffff00047882 */ /* 0x000fc60000000000 */
[----:B------:R-:W-:Y:S05]  /*29dd0*/  BRA.DIV UR4, `(.L_x_818) ;  /* 0x000000a204e07947 */ /* 0x000fea000b800000 */
[----:B0-----:R-:W0:Y:S02]  /*29de0*/  S2R R0, SR_TID.X ;  /* 0x0000000000007919 */ /* 0x001e240000002100 */
[----:B0-----:R-:W-:-:S04]  /*29df0*/  SHF.R.U32.HI R0, RZ, 0x5, R0 ;  /* 0x00000005ff007819 */ /* 0x001fc80000011600 */
[----:B------:R-:W-:-:S05]  /*29e00*/  LOP3.LUT R0, R0, 0x3, RZ, 0xc0, !PT ;  /* 0x0000000300007812 */ /* 0x000fca00078ec0ff */
[----:B------:R0:W1:Y:S02]  /*29e10*/  SHFL.IDX PT, R14, R0, RZ, 0x1f ;  /* 0x00001fff000e7589 */ /* 0x00006400000e0000 */
.L_x_1205:
[----:B-1----:R-:W-:-:S13]  /*29e20*/  ISETP.NE.AND P0, PT, R14, RZ, PT ;  /* 0x000000ff0e00720c */ /* 0x002fda0003f05270 */
[----:B------:R-:W-:Y:S05]  /*29e30*/  @P0 BRA `(.L_x_483) ;  /* 0x0000000000b00947 */ /* 0x000fea0003800000 */
[----:B------:R-:W-:-:S03]  /*29e40*/  UMOV UR4, 0xffffffff ;  /* 0xffffffff00047882 */ /* 0x000fc60000000000 */
[----:B------:R-:W-:Y:S05]  /*29e50*/  BRA.DIV UR4, `(.L_x_819) ;  /* 0x000000a204f47947 */ /* 0x000fea000b800000 */
[----:B------:R-:W-:-:S13]  /*29e60*/  ELECT P6, URZ, PT ;  /* 0x00000000003f782f */ /* 0x000fda00038c0000 */
.L_x_1208:
[----:B------:R-:W-:Y:S05]  /*29e70*/  @!P6 BRA `(.L_x_483) ;  /* 0x0000000000a0e947 */ /* 0x000fea0003800000 */
[----:B0-----:R-:W2:Y:S02]  /*29e80*/  LDL R0, [R1+0x1a4] ;  /* 0x0001a40001007983 */ /* 0x001ea40000100800 */
[----:B--2---:R-:W-:-:S13]  /*29e90*/  R2UR UR4, R0 ;  /* 0x00000000000472ca */ /* 0x004fda00000e0000 */
[----:B------:R-:W-:-:S06]  /*29ea0*/  ULOP3.LUT UR4, UR4, 0x2, URZ, 0xfc, !UPT ;  /* 0x0000000204047892 */ /* 0x000fcc000f8efc3f */
[----:B------:R-:W-:-:S05]  /*29eb0*/  IMAD.U32 R0, RZ, RZ, UR4 ;  /* 0x00000004ff007e24 */ /* 0x000fca000f8e00ff */
[----:B------:R-:W-:-:S13]  /*29ec0*/  ISETP.NE.AND P0, PT, R0, 0x3, PT ;  /* 0x000000030000780c */ /* 0x000fda0003f05270 */
[----:B------:R-:W-:Y:S05]  /*29ed0*/  @!P0 BRA `(.L_x_820) ;  /* 0x0000000000048947 */ /* 0x000fea0003800000 */
[----:B------:R-:W-:Y:S01]  /*29ee0*/  BPT.TRAP 0x1 ;  /* 0x000000040000795c */ /* 0x000fe20000300000 */
.L_x_820:
[C---:B------:R-:W-:Y:S01]  /*29ef0*/  IMAD R5, R29.reuse, 0x8, R4 ;  /* 0x000000081d057824 */ /* 0x040fe200078e0204 */
[----:B------:R-:W-:Y:S01]  /*29f00*/  SHF.L.U32 R0, R32, 0x1f, RZ ;  /* 0x0000001f20007819 */ /* 0x000fe200000006ff */
[----:B------:R-:W-:-:S03]  /*29f10*/  VIADD R29, R29, 0x1 ;  /* 0x000000011d1d7836 */ /* 0x000fc60000000000 */
[----:B------:R-:W0:Y:S02]  /*29f20*/  SYNCS.PHASECHK.TRANS64.TRYWAIT P1, [R5+URZ+0x38840], R0 ;  /* 0x03884000050075a7 */ /* 0x000e24000802017f */
[----:B------:R-:W-:-:S04]  /*29f30*/  ISETP.NE.AND P2, PT, R29, 0x2, PT ;  /* 0x000000021d00780c */ /* 0x000fc80003f45270 */
[----:B------:R-:W-:Y:S01]  /*29f40*/  SEL R3, RZ, 0x1, P2 ;  /* 0x00000001ff037807 */ /* 0x000fe20001000000 */
[----:B0-----:R-:W-:Y:S08]  /*29f50*/  @!P1 BRA `(.L_x_821) ;  /* 0x000000a000d49947 */ /* 0x001ff00003800000 */
.L_x_1209:
[----:B------:R-:W-:Y:S02]  /*29f60*/  SEL R29, R29, RZ, P2 ;  /* 0x000000ff1d1d7207 */ /* 0x000fe40001000000 */
[----:B------:R-:W-:Y:S01]  /*29f70*/  LOP3.LUT R2, R32, R3, RZ, 0x3c, !PT ;  /* 0x0000000320027212 */ /* 0x000fe200078e3cff */
[----:B------:R-:W-:Y:S06]  /*29f80*/  @!P0 BRA `(.L_x_822) ;  /* 0x0000000000048947 */ /* 0x000fec0003800000 */
[----:B------:R-:W-:Y:S01]  /*29f90*/  BPT.TRAP 0x1 ;  /* 0x000000040000795c */ /* 0x000fe20000300000 */
.L_x_822:
[----:B------:R-:W-:Y:S01]  /*29fa0*/  IMAD R29, R29, 0x8, R4 ;  /* 0x000000081d1d7824 */ /* 0x000fe200078e0204 */
[----:B------:R-:W-:-:S04]  /*29fb0*/  SHF.L.U32 R2, R2, 0x1f, RZ ;  /* 0x0000001f02027819 */ /* 0x000fc800000006ff */
[----:B------:R-:W1:Y:S02]  /*29fc0*/  SYNCS.PHASECHK.TRANS64.TRYWAIT P1, [R29+URZ+0x38840], R2 ;  /* 0x038840021d0075a7 */ /* 0x000e64000802017f */
[----:B-1----:R-:W-:Y:S05]  /*29fd0*/  @!P1 BRA `(.L_x_823) ;  /* 0x000000a000c89947 */ /* 0x002fea0003800000 */
.L_x_1210:
[----:B------:R-:W-:Y:S05]  /*29fe0*/  @!P0 BRA `(.L_x_824) ;  /* 0x0000000000048947 */ /* 0x000fea0003800000 */
[----:B------:R-:W-:Y:S01]  /*29ff0*/  BPT.TRAP 0x1 ;  /* 0x000000040000795c */ /* 0x000fe20000300000 */
.L_x_824:
[----:B------:R-:W2:Y:S02]  /*2a000*/  SYNCS.PHASECHK.TRANS64.TRYWAIT P1, [R5+URZ+0x38860], R0 ;  /* 0x03886000050075a7 */ /* 0x000ea4000802017f */
[----:B--2---:R-:W-:Y:S05]  /*2a010*/  @!P1 BRA `(.L_x_825) ;  /* 0x000000a000cc9947 */ /* 0x004fea0003800000 */
.L_x_1211:
[----:B------:R-:W-:Y:S05]  /*2a020*/  @!P0 BRA `(.L_x_826) ;  /* 0x0000000000048947 */ /* 0x000fea0003800000 */
[----:B------:R-:W-:Y:S01]  /*2a030*/  BPT.TRAP 0x1 ;  /* 0x000000040000795c */ /* 0x000fe20000300000 */
.L_x_826:
[----:B------:R-:W3:Y:S02]  /*2a040*/  SYNCS.PHASECHK.TRANS64.TRYWAIT P1, [R29+URZ+0x38860], R2 ;  /* 0x038860021d0075a7 */ /* 0x000ee4000802017f */
[----:B---3--:R-:W-:Y:S05]  /*2a050*/  @!P1 BRA `(.L_x_827) ;  /* 0x000000a000d09947 */ /* 0x008fea0003800000 */
.L_x_1212:
[----:B------:R-:W-:Y:S05]  /*2a060*/  @!P0 BRA `(.L_x_828) ;  /* 0x0000000000048947 */ /* 0x000fea0003800000 */
[----:B------:R-:W-:Y:S01]  /*2a070*/  BPT.TRAP 0x1 ;  /* 0x000000040000795c */ /* 0x000fe20000300000 */
.L_x_828:
[----:B------:R-:W4:Y:S02]  /*2a080*/  SYNCS.PHASECHK.TRANS64.TRYWAIT P1, [R5+URZ+0x38880], R0 ;  /* 0x03888000050075a7 */ /* 0x000f24000802017f */
[----:B----4-:R-:W-:Y:S05]  /*2a090*/  @!P1 BRA `(.L_x_829) ;  /* 0x000000a000d49947 */ /* 0x010fea0003800000 */
.L_x_1213:
[----:B------:R-:W-:Y:S05]  /*2a0a0*/  @!P0 BRA `(.L_x_830) ;  /* 0x0000000000048947 */ /* 0x000fea0003800000 */
[----:B------:R-:W-:Y:S01]  /*2a0b0*/  BPT.TRAP 0x1 ;  /* 0x000000040000795c */ /* 0x000fe20000300000 */
.L_x_830:
[----:B------:R0:W0:Y:S02]  /*2a0c0*/  SYNCS.PHASECHK.TRANS64.TRYWAIT P0, [R29+URZ+0x38880], R2 ;  /* 0x038880021d0075a7 */ /* 0x000024000800017f */
[----:B0-----:R-:W-:Y:S05]  /*2a0d0*/  @!P0 NANOSLEEP.SYNCS 0x989680 ;  /* 0x009896800000895d */ /* 0x001fea0003900000 */
[----:B------:R-:W0:Y:S02]  /*2a0e0*/  @!P0 SYNCS.PHASECHK.TRANS64 P0, [R29+URZ+0x38880], R2 ;  /* 0x038880021d0085a7 */ /* 0x000e24000800007f */
[----:B0-----:R-:W-:Y:S05]  /*2a0f0*/  @!P0 BRA `(.L_x_830) ;  /* 0xfffffffc00f08947 */ /* 0x001fea000383ffff */
.L_x_483:
[----:B------:R-:W-:Y:S05]  /*2a100*/  BSYNC B8 ;  /* 0x0000000000087941 */ /* 0x000fea0003800000 */
.L_x_480:
[----:B------:R-:W-:Y:S05]  /*2a110*/  EXIT ;  /* 0x000000000000794d */ /* 0x000fea0003800000 */
.L_x_507:
[----:B-1----:R1:W2:Y:S02]  /*2a120*/  SYNCS.PHASECHK.TRANS64.TRYWAIT P6, [R81+URZ+0x38890], R100 ;  /* 0x03889064510075a7 */ /* 0x0022a400080c017f */
[----:B--2---:R-:W-:Y:S05]  /*2a130*/  @!P6 NANOSLEEP.SYNCS 0x989680 ;  /* 0x009896800000e95d */ /* 0x004fea0003900000 */
[----:B------:R-:W2:Y:S02]  /*2a140*/  @!P6 SYNCS.PHASECHK.TRANS64 P6, [R81+URZ+0x38890], R100 ;  /* 0x038890645100e5a7 */ /* 0x000ea400080c007f */
[----:B--2---:R-:W-:Y:S05]  /*2a150*/  @!P6 BRA `(.L_x_507) ;  /* 0xfffffffc00f0e947 */ /* 0x004fea000383ffff */
[----:B------:R-:W-:Y:S05]  /*2a160*/  BRA `(.L_x_831) ;  /* 0xfffffd9800b47947 */ /* 0x000fea000383ffff */
.L_x_508:
[----:B------:R-:W-:Y:S01]  /*2a170*/  BSSY B1, `(.L_x_832) ;  /* 0x0000008000017945 */ /* 0x000fe20003800000 */
[----:B0-----:R-:W-:Y:S01]  /*2a180*/  IMAD.MOV.U32 R13, RZ, RZ, R102 ;  /* 0x000000ffff0d7224 */ /* 0x001fe200078e0066 */
[----:B------:R-:W-:Y:S01]  /*2a190*/  MOV R12, RZ ;  /* 0x000000ff000c7202 */ /* 0x000fe20000000f00 */
[----:B------:R-:W-:Y:S02]  /*2a1a0*/  IMAD.MOV.U32 R11, RZ, RZ, 0x181f ;  /* 0x0000181fff0b7424 */ /* 0x000fe400078e00ff */
[----:B------:R-:W-:-:S07]  /*2a1b0*/  IMAD.MOV.U32 R15, RZ, RZ, -0x1 ;  /* 0xffffffffff0f7424 */ /* 0x000fce00078e00ff */
[----:B-1----:R-:W-:Y:S05]  /*2a1c0*/  WARPSYNC.COLLECTIVE R15, `(.L_x_833) ;  /* 0x000000000f087348 */ /* 0x002fea0003c00000 */
[----:B------:R0:W2:Y:S02]  /*2a1d0*/  SHFL.IDX P6, R14, R13, R12, R11 ;  /* 0x0000000c0d0e7389 */ /* 0x0000a400000c000b */
[----:B012---:R-:W-:Y:S01]  /*2a1e0*/  ENDCOLLECTIVE ;  /* 0x000000000000791b */ /* 0x007fe20003800000 */
.L_x_833:
[----:B------:R-:W-:Y:S05]  /*2a1f0*/  BSYNC B1 ;  /* 0x0000000000017941 */ /* 0x000fea0003800000 */
.L_x_832:
[----:B------:R-:W-:Y:S01]  /*2a200*/  IMAD.MOV.U32 R13, RZ, RZ, R101 ;  /* 0x000000ffff0d7224 */ /* 0x000fe200078e0065 */
[----:B------:R-:W-:Y:S01]  /*2a210*/  MOV R11, 0x181f ;  /* 0x0000181f000b7802 */ /* 0x000fe20000000f00 */
[----:B------:R-:W-:Y:S02]  /*2a220*/  IMAD.MOV.U32 R12, RZ, RZ, RZ ;  /* 0x000000ffff0c7224 */ /* 0x000fe400078e00ff */
[----:B------:R-:W-:Y:S02]  /*2a230*/  IMAD.MOV.U32 R15, RZ, RZ, -0x1 ;  /* 0xffffffffff0f7424 */ /* 0x000fe400078e00ff */
[----:B------:R-:W-:-:S07]  /*2a240*/  IMAD.MOV.U32 R115, RZ, RZ, R14 ;  /* 0x000000ffff737224 */ /* 0x000fce00078e000e */
[----:B------:R-:W-:Y:S05]  /*2a250*/  WARPSYNC.COLLECTIVE R15, `(.L_x_834) ;  /* 0x000000000f087348 */ /* 0x000fea0003c00000 */
[----:B------:R0:W1:Y:S02]  /*2a260*/  SHFL.IDX P6, R14, R13, R12, R11 ;  /* 0x0000000c0d0e7389 */ /* 0x00006400000c000b */
[----:B01----:R-:W-:Y:S01]  /*2a270*/  ENDCOLLECTIVE ;  /* 0x000000000000791b */ /* 0x003fe20003800000 */
.L_x_834:
[----:B------:R-:W-:Y:S01]  /*2a280*/  IMAD.MOV.U32 R11, RZ, RZ, R14 ;  /* 0x000000ffff0b7224 */ /* 0x000fe200078e000e */
[----:B------:R-:W-:Y:S06]  /*2a290*/  BRA `(.L_x_835) ;  /* 0xfffffd98007c7947 */ /* 0x000fec000383ffff */
.L_x_517:
[----:B------:R-:W-:Y:S01]  /*2a2a0*/  BSSY B1, `(.L_x_836) ;  /* 0x0000008000017945 */ /* 0x000fe20003800000 */
[----:B0-----:R-:W-:Y:S01]  /*2a2b0*/  IMAD.MOV.U32 R13, RZ, RZ, R102 ;  /* 0x000000ffff0d7224 */ /* 0x001fe200078e0066 */
[----:B------:R-:W-:Y:S01]  /*2a2c0*/  MOV R15, 0xffffffff ;  /* 0xffffffff000f7802 */ /* 0x000fe20000000f00 */
[----:B------:R-:W-:Y:S02]  /*2a2d0*/  IMAD.MOV.U32 R12, RZ, RZ, 0x1 ;  /* 0x00000001ff0c7424 */ /* 0x000fe400078e00ff */
[----:B----4-:R-:W-:-:S07]  /*2a2e0*/  IMAD.MOV.U32 R11, RZ, RZ, 0x181f ;  /* 0x0000181fff0b7424 */ /* 0x010fce00078e00ff */
[----:B-123--:R-:W-:Y:S05]  /*2a2f0*/  WARPSYNC.COLLECTIVE R15, `(.L_x_837) ;  /* 0x000000000f087348 */ /* 0x00efea0003c00000 */
[----:B------:R0:W4:Y:S02]  /*2a300*/  SHFL.IDX P6, R14, R13, R12, R11 ;  /* 0x0000000c0d0e7389 */ /* 0x00012400000c000b */
[----:B01234-:R-:W-:Y:S01]  /*2a310*/  ENDCOLLECTIVE ;  /* 0x000000000000791b */ /* 0x01ffe20003800000 */
.L_x_837:
[----:B------:R-:W-:Y:S05]  /*2a320*/  BSYNC B1 ;  /* 0x0000000000017941 */ /* 0x000fea0003800000 */
.L_x_836:
[----:B------:R-:W-:Y:S02]  /*2a330*/  IMAD.MOV.U32 R13, RZ, RZ, R101 ;  /* 0x000000ffff0d7224 */ /* 0x000fe400078e0065 */
[----:B------:R-:W-:Y:S02]  /*2a340*/  IMAD.MOV.U32 R12, RZ, RZ, 0x1 ;  /* 0x00000001ff0c7424 */ /* 0x000fe400078e00ff */
[----:B------:R-:W-:Y:S02]  /*2a350*/  IMAD.MOV.U32 R11, RZ, RZ, 0x181f ;  /* 0x0000181fff0b7424 */ /* 0x000fe400078e00ff */
[----:B------:R-:W-:Y:S02]  /*2a360*/  IMAD.MOV.U32 R15, RZ, RZ, -0x1 ;  /* 0xffffffffff0f7424 */ /* 0x000fe400078e00ff */
[----:B------:R-:W-:-:S07]  /*2a370*/  IMAD.MOV.U32 R70, RZ, RZ, R14 ;  /* 0x000000ffff467224 */ /* 0x000fce00078e000e */
[----:B------:R-:W-:Y:S05]  /*2a380*/  WARPSYNC.COLLECTIVE R15, `(.L_x_838) ;  /* 0x000000000f087348 */ /* 0x000fea0003c00000 */
[----:B------:R0:W1:Y:S02]  /*2a390*/  SHFL.IDX P6, R14, R13, R12, R11 ;  /* 0x0000000c0d0e7389 */ /* 0x00006400000c000b */
[----:B01----:R-:W-:Y:S01]  /*2a3a0*/  ENDCOLLECTIVE ;  /* 0x000000000000791b */ /* 0x003fe20003800000 */
.L_x_838:
[----:B------:R-:W-:Y:S01]  /*2a3b0*/  MOV R11, R14 ;  /* 0x0000000e000b7202 */ /* 0x000fe20000000f00 */
[----:B------:R-:W-:Y:S06]  /*2a3c0*/  BRA `(.L_x_839) ;  /* 0xfffffda800107947 */ /* 0x000fec000383ffff */
.L_x_526:
[----:B------:R-:W-:Y:S01]  /*2a3d0*/  BSSY B1, `(.L_x_840) ;  /* 0x0000008000017945 */ /* 0x000fe20003800000 */
[----:B0-----:R-:W-:Y:S02]  /*2a3e0*/  IMAD.MOV.U32 R13, RZ, RZ, R102 ;  /* 0x000000ffff0d7224 */ /* 0x001fe400078e0066 */
[----:B------:R-:W-:Y:S02]  /*2a3f0*/  IMAD.MOV.U32 R12, RZ, RZ, 0x2 ;  /* 0x00000002ff0c7424 */ /* 0x000fe400078e00ff */
[----:B------:R-:W-:Y:S02]  /*2a400*/  IMAD.MOV.U32 R11, RZ, RZ, 0x181f ;  /* 0x0000181fff0b7424 */ /* 0x000fe400078e00ff */
[----:B------:R-:W-:-:S07]  /*2a410*/  IMAD.MOV.U32 R15, RZ, RZ, -0x1 ;  /* 0xffffffffff0f7424 */ /* 0x000fce00078e00ff */
[----:B-1234-:R-:W-:Y:S05]  /*2a420*/  WARPSYNC.COLLECTIVE R15, `(.L_x_841) ;  /* 0x000000000f087348 */ /* 0x01efea0003c00000 */
[----:B------:R0:W0:Y:S02]  /*2a430*/  SHFL.IDX P6, R14, R13, R12, R11 ;  /* 0x0000000c0d0e7389 */ /* 0x00002400000c000b */
[----:B01234-:R-:W-:Y:S01]  /*2a440*/  ENDCOLLECTIVE ;  /* 0x000000000000791b */ /* 0x01ffe20003800000 */
.L_x_841:
[----:B------:R-:W-:Y:S05]  /*2a450*/  BSYNC B1 ;  /* 0x0000000000017941 */ /* 0x000fea0003800000 */
.L_x_840:
[----:B------:R-:W-:Y:S01]  /*2a460*/  MOV R13, R101 ;  /* 0x00000065000d7202 */ /* 0x000fe20000000f00 */
[----:B------:R-:W-:Y:S02]  /*2a470*/  IMAD.MOV.U32 R12, RZ, RZ, 0x2 ;  /* 0x00000002ff0c7424 */ /* 0x000fe400078e00ff */
[----:B------:R-:W-:Y:S02]  /*2a480*/  IMAD.MOV.U32 R11, RZ, RZ, 0x181f ;  /* 0x0000181fff0b7424 */ /* 0x000fe400078e00ff */
[----:B------:R-:W-:Y:S02]  /*2a490*/  IMAD.MOV.U32 R15, RZ, RZ, -0x1 ;  /* 0xffffffffff0f7424 */ /* 0x000fe400078e00ff */
[----:B------:R-:W-:-:S07]  /*2a4a0*/  IMAD.MOV.U32 R62, RZ, RZ, R14 ;  /* 0x000000ffff3e7224 */ /* 0x000fce00078e000e */
[----:B------:R-:W-:Y:S05]  /*2a4b0*/  WARPSYNC.COLLECTIVE R15, `(.L_x_842) ;  /* 0x000000000f087348 */ /* 0x000fea0003c00000 */
[----:B------:R0:W1:Y:S02]  /*2a4c0*/  SHFL.IDX P6, R14, R13, R12, R11 ;  /* 0x0000000c0d0e7389 */ /* 0x00006400000c000b */
[----:B01----:R-:W-:Y:S01]  /*2a4d0*/  ENDCOLLECTIVE ;  /* 0x000000000000791b */ /* 0x003fe20003800000 */
.L_x_842:
[----:B------:R-:W-:Y:S01]  /*2a4e0*/  IMAD.MOV.U32 R63, RZ, RZ, R14 ;  /* 0x000000ffff3f7224 */ /* 0x000fe200078e000e */
[----:B------:R-:W-:Y:S06]  /*2a4f0*/  BRA `(.L_x_843) ;  /* 0xfffffdb400987947 */ /* 0x000fec000383ffff */
.L_x_535:
[----:B------:R-:W-:Y:S01]  /*2a500*/  BSSY B1, `(.L_x_844) ;  /* 0x0000008000017945 */ /* 0x000fe20003800000 */
[----:B0-----:R-:W-:Y:S01]  /*2a510*/  IMAD.MOV.U32 R13, RZ, RZ, R102 ;  /* 0x000000ffff0d7224 */ /* 0x001fe200078e0066 */
[----:B------:R-:W-:Y:S01]  /*2a520*/  MOV R12, 0x3 ;  /* 0x00000003000c7802 */ /* 0x000fe20000000f00 */
[----:B------:R-:W-:Y:S02]  /*2a530*/  IMAD.MOV.U32 R11, RZ, RZ, 0x181f ;  /* 0x0000181fff0b7424 */ /* 0x000fe400078e00ff */
[----:B------:R-:W-:-:S07]  /*2a540*/  IMAD.MOV.U32 R15, RZ, RZ, -0x1 ;  /* 0xffffffffff0f7424 */ /* 0x000fce00078e00ff */
[----:B-1234-:R-:W-:Y:S05]  /*2a550*/  WARPSYNC.COLLECTIVE R15, `(.L_x_845) ;  /* 0x000000000f087348 */ /* 0x01efea0003c00000 */
[----:B------:R0:W0:Y:S02]  /*2a560*/  SHFL.IDX P6, R14, R13, R12, R11 ;  /* 0x0000000c0d0e7389 */ /* 0x00002400000c000b */
[----:B01234-:R-:W-:Y:S01]  /*2a570*/  ENDCOLLECTIVE ;  /* 0x000000000000791b */ /* 0x01ffe20003800000 */
.L_x_845:
[----:B------:R-:W-:Y:S05]  /*2a580*/  BSYNC B1 ;  /* 0x0000000000017941 */ /* 0x000fea0003800000 */
.L_x_844:
[----:B------:R-:W-:Y:S01]  /*2a590*/  IMAD.MOV.U32 R13, RZ, RZ, R101 ;  /* 0x000000ffff0d7224 */ /* 0x000fe200078e0065 */
[----:B------:R-:W-:Y:S01]  /*2a5a0*/  MOV R11, 0x181f ;  /* 0x0000181f000b7802 */ /* 0x000fe20000000f00 */
[----:B------:R-:W-:Y:S02]  /*2a5b0*/  IMAD.MOV.U32 R12, RZ, RZ, 0x3 ;  /* 0x00000003ff0c7424 */ /* 0x000fe400078e00ff */
[----:B------:R-:W-:Y:S02]  /*2a5c0*/  IMAD.MOV.U32 R15, RZ, RZ, -0x1 ;  /* 0xffffffffff0f7424 */ /* 0x000fe400078e00ff */
[----:B------:R-:W-:-:S07]  /*2a5d0*/  IMAD.MOV.U32 R102, RZ, RZ, R14 ;  /* 0x000000ffff667224 */ /* 0x000fce00078e000e */
[----:B------:R-:W-:Y:S05]  /*2a5e0*/  WARPSYNC.COLLECTIVE R15, `(.L_x_846) ;  /* 0x000000000f087348 */ /* 0x000fea0003c00000 */
[----:B------:R0:W1:Y:S02]  /*2a5f0*/  SHFL.IDX P6, R14, R13, R12, R11 ;  /* 0x0000000c0d0e7389 */ /* 0x00006400000c000b */
[----:B01----:R-:W-:Y:S01]  /*2a600*/  ENDCOLLECTIVE ;  /* 0x000000000000791b */ /* 0x003fe20003800000 */
.L_x_846:
[----:B------:R-:W-:Y:S01]  /*2a610*/  IMAD.MOV.U32 R101, RZ, RZ, R14 ;  /* 0x000000ffff657224 */ /* 0x000fe200078e000e */
[----:B------:R-:W-:Y:S06]  /*2a620*/  BRA `(.L_x_847) ;  /* 0xfffffdc4002c7947 */ /* 0x000fec000383ffff */
.L_x_545:
[----:B-1----:R1:W2:Y:S02]  /*2a630*/  SYNCS.PHASECHK.TRANS64.TRYWAIT P3, [R81+URZ+0x38890], R100 ;  /* 0x03889064510075a7 */ /* 0x0022a4000806017f */
[----:B--2---:R-:W-:Y:S05]  /*2a640*/  @!P3 NANOSLEEP.SYNCS 0x989680 ;  /* 0x009896800000b95d */ /* 0x004fea0003900000 */
[----:B------:R-:W2:Y:S02]  /*2a650*/  @!P3 SYNCS.PHASECHK.TRANS64 P3, [R81+URZ+0x38890], R100 ;  /* 0x038890645100b5a7 */ /* 0x000ea4000806007f */
[----:B--2---:R-:W-:Y:S05]  /*2a660*/  @!P3 BRA `(.L_x_545) ;  /* 0xfffffffc00f0b947 */ /* 0x004fea000383ffff */
[----:B------:R-:W-:Y:S05]  /*2a670*/  BRA `(.L_x_848) ;  /* 0xfffffdd800747947 */ /* 0x000fea000383ffff */
.L_x_546:
[----:B------:R-:W-:Y:S01]  /*2a680*/  BSSY B1, `(.L_x_849) ;  /* 0x0000008000017945 */ /* 0x000fe20003800000 */
[----:B------:R-:W-:Y:S01]  /*2a690*/  IMAD.MOV.U32 R13, RZ, RZ, R102 ;  /* 0x000000ffff0d7224 */ /* 0x000fe200078e0066 */
[----:B------:R-:W-:Y:S01]  /*2a6a0*/  MOV R15, 0xffffffff ;  /* 0xffffffff000f7802 */ /* 0x000fe20000000f00 */
[----:B------:R-:W-:Y:S02]  /*2a6b0*/  IMAD.MOV.U32 R12, RZ, RZ, RZ ;  /* 0x000000ffff0c7224 */ /* 0x000fe400078e00ff */
[----:B------:R-:W-:-:S07]  /*2a6c0*/  IMAD.MOV.U32 R11, RZ, RZ, 0x181f ;  /* 0x0000181fff0b7424 */ /* 0x000fce00078e00ff */
[----:B-1----:R-:W-:Y:S05]  /*2a6d0*/  WARPSYNC.COLLECTIVE R15, `(.L_x_850) ;  /* 0x000000000f087348 */ /* 0x002fea0003c00000 */
[----:B------:R0:W2:Y:S02]  /*2a6e0*/  SHFL.IDX P6, R14, R13, R12, R11 ;  /* 0x0000000c0d0e7389 */ /* 0x0000a400000c000b */
[----:B012---:R-:W-:Y:S01]  /*2a6f0*/  ENDCOLLECTIVE ;  /* 0x000000000000791b */ /* 0x007fe20003800000 */
.L_x_850:
[----:B------:R-:W-:Y:S05]  /*2a700*/  BSYNC B1 ;  /* 0x0000000000017941 */ /* 0x000fea0003800000 */
.L_x_849:
        /* <DEDUP_REMOVED lines=8> */
.L_x_851:
[----:B------:R-:W-:Y:S01]  /*2a790*/  MOV R11, R14 ;  /* 0x0000000e000b7202 */ /* 0x000fe20000000f00 */
[----:B------:R-:W-:Y:S06]  /*2a7a0*/  BRA `(.L_x_852) ;  /* 0xfffffdd800407947 */ /* 0x000fec000383ffff */
.L_x_551:
[----:B------:R-:W-:Y:S01]  /*2a7b0*/  BSSY B1, `(.L_x_853) ;  /* 0x0000008000017945 */ /* 0x000fe20003800000 */
[----:B0-----:R-:W-:Y:S02]  /*2a7c0*/  IMAD.MOV.U32 R13, RZ, RZ, R102 ;  /* 0x000000ffff0d7224 */ /* 0x001fe400078e0066 */
[----:B------:R-:W-:Y:S02]  /*2a7d0*/  IMAD.MOV.U32 R12, RZ, RZ, 0x1 ;  /* 0x00000001ff0c7424 */ /* 0x000fe400078e00ff */
[----:B---3--:R-:W-:Y:S02]  /*2a7e0*/  IMAD.MOV.U32 R11, RZ, RZ, 0x181f ;  /* 0x0000181fff0b7424 */ /* 0x008fe400078e00ff */
[----:B------:R-:W-:-:S07]  /*2a7f0*/  IMAD.MOV.U32 R15, RZ, RZ, -0x1 ;  /* 0xffffffffff0f7424 */ /* 0x000fce00078e00ff */
[----:B-12---:R-:W-:Y:S05]  /*2a800*/  WARPSYNC.COLLECTIVE R15, `(.L_x_854) ;  /* 0x000000000f087348 */ /* 0x006fea0003c00000 */
[----:B------:R0:W3:Y:S02]  /*2a810*/  SHFL.IDX P6, R14, R13, R12, R11 ;  /* 0x0000000c0d0e7389 */ /* 0x0000e400000c000b */
[----:B0123--:R-:W-:Y:S01]  /*2a820*/  ENDCOLLECTIVE ;  /* 0x000000000000791b */ /* 0x00ffe20003800000 */
.L_x_854:
[----:B------:R-:W-:Y:S05]  /*2a830*/  BSYNC B1 ;  /* 0x0000000000017941 */ /* 0x000fea0003800000 */
.L_x_853:
        /* <DEDUP_REMOVED lines=8> */
.L_x_855:
[----:B------:R-:W-:Y:S01]  /*2a8c0*/  IMAD.MOV.U32 R50, RZ, RZ, R14 ;  /* 0x000000ffff327224 */ /* 0x000fe200078e000e */
[----:B------:R-:W-:Y:S06]  /*2a8d0*/  BRA `(.L_x_856) ;  /* 0xfffffde800187947 */ /* 0x000fec000383ffff */
.L_x_556:
[----:B------:R-:W-:Y:S01]  /*2a8e0*/  BSSY B1, `(.L_x_857) ;  /* 0x0000008000017945 */ /* 0x000fe20003800000 */
[----:B0-----:R-:W-:Y:S01]  /*2a8f0*/  IMAD.MOV.U32 R13, RZ, RZ, R102 ;  /* 0x000000ffff0d7224 */ /* 0x001fe200078e0066 */
[----:B------:R-:W-:Y:S01]  /*2a900*/  MOV R12, 0x2 ;  /* 0x00000002000c7802 */ /* 0x000fe20000000f00 */
[----:B------:R-:W-:Y:S02]  /*2a910*/  IMAD.MOV.U32 R11, RZ, RZ, 0x181f ;  /* 0x0000181fff0b7424 */ /* 0x000fe400078e00ff */
[----:B------:R-:W-:-:S07]  /*2a920*/  IMAD.MOV.U32 R15, RZ, RZ, -0x1 ;  /* 0xffffffffff0f7424 */ /* 0x000fce00078e00ff */
[----:B-12-4-:R-:W-:Y:S05]  /*2a930*/  WARPSYNC.COLLECTIVE R15, `(.L_x_858) ;  /* 0x000000000f087348 */ /* 0x016fea0003c00000 */
[----:B------:R0:W3:Y:S02]  /*2a940*/  SHFL.IDX P6, R14, R13, R12, R11 ;  /* 0x0000000c0d0e7389 */ /* 0x0000e400000c000b */
[----:B01234-:R-:W-:Y:S01]  /*2a950*/  ENDCOLLECTIVE ;  /* 0x000000000000791b */ /* 0x01ffe20003800000 */
.L_x_858:
[----:B------:R-:W-:Y:S05]  /*2a960*/  BSYNC B1 ;  /* 0x0000000000017941 */ /* 0x000fea0003800000 */
.L_x_857:
        /* <DEDUP_REMOVED lines=8> */
.L_x_859:
[----:B------:R-:W-:Y:S01]  /*2a9f0*/  IMAD.MOV.U32 R50, RZ, RZ, R14 ;  /* 0x000000ffff327224 */ /* 0x000fe200078e000e */
[----:B------:R-:W-:Y:S06]  /*2aa00*/  BRA `(.L_x_860) ;  /* 0xfffffdf400f47947 */ /* 0x000fec000383ffff */
.L_x_561:
[----:B------:R-:W-:Y:S01]  /*2aa10*/  BSSY B1, `(.L_x_861) ;  /* 0x0000008000017945 */ /* 0x000fe20003800000 */
[----:B0-----:R-:W-:Y:S01]  /*2aa20*/  IMAD.MOV.U32 R13, RZ, RZ, R102 ;  /* 0x000000ffff0d7224 */ /* 0x001fe200078e0066 */
[----:B------:R-:W-:Y:S01]  /*2aa30*/  MOV R15, 0xffffffff ;  /* 0xffffffff000f7802 */ /* 0x000fe20000000f00 */
[----:B------:R-:W-:Y:S02]  /*2aa40*/  IMAD.MOV.U32 R12, RZ, RZ, 0x3 ;  /* 0x00000003ff0c7424 */ /* 0x000fe400078e00ff */
[----:B------:R-:W-:-:S07]  /*2aa50*/  IMAD.MOV.U32 R11, RZ, RZ, 0x181f ;  /* 0x0000181fff0b7424 */ /* 0x000fce00078e00ff */
[----:B-1234-:R-:W-:Y:S05]  /*2aa60*/  WARPSYNC.COLLECTIVE R15, `(.L_x_862) ;  /* 0x000000000f087348 */ /* 0x01efea0003c00000 */
[----:B------:R0:W0:Y:S02]  /*2aa70*/  SHFL.IDX P6, R14, R13, R12, R11 ;  /* 0x0000000c0d0e7389 */ /* 0x00002400000c000b */
[----:B01234-:R-:W-:Y:S01]  /*2aa80*/  ENDCOLLECTIVE ;  /* 0x000000000000791b */ /* 0x01ffe20003800000 */
.L_x_862:
[----:B------:R-:W-:Y:S05]  /*2aa90*/  BSYNC B1 ;  /* 0x0000000000017941 */ /* 0x000fea0003800000 */
.L_x_861:
        /* <DEDUP_REMOVED lines=8> */
.L_x_863:
[----:B------:R-:W-:Y:S01]  /*2ab20*/  MOV R50, R14 ;  /* 0x0000000e00327202 */ /* 0x000fe20000000f00 */
[----:B------:R-:W-:Y:S06]  /*2ab30*/  BRA `(.L_x_864) ;  /* 0xfffffe0400b47947 */ /* 0x000fec000383ffff */
.L_x_566:
[----:B-1----:R1:W2:Y:S02]  /*2ab40*/  SYNCS.PHASECHK.TRANS64.TRYWAIT P2, [R81+URZ+0x38890], R100 ;  /* 0x03889064510075a7 */ /* 0x0022a4000804017f */
[----:B--2---:R-:W-:Y:S05]  /*2ab50*/  @!P2 NANOSLEEP.SYNCS 0x989680 ;  /* 0x009896800000a95d */ /* 0x004fea0003900000 */
[----:B------:R-:W2:Y:S02]  /*2ab60*/  @!P2 SYNCS.PHASECHK.TRANS64 P2, [R81+URZ+0x38890], R100 ;  /* 0x038890645100a5a7 */ /* 0x000ea4000804007f */
[----:B--2---:R-:W-:Y:S05]  /*2ab70*/  @!P2 BRA `(.L_x_566) ;  /* 0xfffffffc00f0a947 */ /* 0x004fea000383ffff */
[----:B------:R-:W-:Y:S05]  /*2ab80*/  BRA `(.L_x_865) ;  /* 0xfffffe1400cc7947 */ /* 0x000fea000383ffff */
.L_x_567:
[----:B------:R-:W-:Y:S01]  /*2ab90*/  BSSY B1, `(.L_x_866) ;  /* 0x0000008000017945 */ /* 0x000fe20003800000 */
[----:B------:R-:W-:Y:S02]  /*2aba0*/  IMAD.MOV.U32 R13, RZ, RZ, R49 ;  /* 0x000000ffff0d7224 */ /* 0x000fe400078e0031 */
[----:B------:R-:W-:Y:S02]  /*2abb0*/  IMAD.MOV.U32 R12, RZ, RZ, RZ ;  /* 0x000000ffff0c7224 */ /* 0x000fe400078e00ff */
[----:B------:R-:W-:Y:S02]  /*2abc0*/  IMAD.MOV.U32 R11, RZ, RZ, 0x181f ;  /* 0x0000181fff0b7424 */ /* 0x000fe400078e00ff */
[----:B------:R-:W-:-:S07]  /*2abd0*/  IMAD.MOV.U32 R15, RZ, RZ, -0x1 ;  /* 0xffffffffff0f7424 */ /* 0x000fce00078e00ff */
[----:B-1----:R-:W-:Y:S05]  /*2abe0*/  WARPSYNC.COLLECTIVE R15, `(.L_x_867) ;  /* 0x000000000f087348 */ /* 0x002fea0003c00000 */
[----:B------:R0:W2:Y:S02]  /*2abf0*/  SHFL.IDX P6, R14, R13, R12, R11 ;  /* 0x0000000c0d0e7389 */ /* 0x0000a400000c000b */
[----:B012---:R-:W-:Y:S01]  /*2ac00*/  ENDCOLLECTIVE ;  /* 0x000000000000791b */ /* 0x007fe20003800000 */
.L_x_867:
[----:B------:R-:W-:Y:S05]  /*2ac10*/  BSYNC B1 ;  /* 0x0000000000017941 */ /* 0x000fea0003800000 */
.L_x_866:
[----:B------:R-:W-:Y:S01]  /*2ac20*/  MOV R13, R48 ;  /* 0x00000030000d7202 */ /* 0x000fe20000000f00 */
[----:B------:R-:W-:Y:S02]  /*2ac30*/  IMAD.MOV.U32 R12, RZ, RZ, RZ ;  /* 0x000000ffff0c7224 */ /* 0x000fe400078e00ff */
[----:B------:R-:W-:Y:S02]  /*2ac40*/  IMAD.MOV.U32 R11, RZ, RZ, 0x181f ;  /* 0x0000181fff0b7424 */ /* 0x000fe400078e00ff */
[----:B------:R-:W-:Y:S02]  /*2ac50*/  IMAD.MOV.U32 R15, RZ, RZ, -0x1 ;  /* 0xffffffffff0f7424 */ /* 0x000fe400078e00ff */
[----:B------:R-:W-:-:S07]  /*2ac60*/  IMAD.MOV.U32 R45, RZ, RZ, R14 ;  /* 0x000000ffff2d7224 */ /* 0x000fce00078e000e */
[----:B------:R-:W-:Y:S05]  /*2ac70*/  WARPSYNC.COLLECTIVE R15, `(.L_x_868) ;  /* 0x000000000f087348 */ /* 0x000fea0003c00000 */
[----:B------:R0:W1:Y:S02]  /*2ac80*/  SHFL.IDX P6, R14, R13, R12, R11 ;  /* 0x0000000c0d0e7389 */ /* 0x00006400000c000b */
[----:B01----:R-:W-:Y:S01]  /*2ac90*/  ENDCOLLECTIVE ;  /* 0x000000000000791b */ /* 0x003fe20003800000 */
.L_x_868:
[----:B------:R-:W-:Y:S05]  /*2aca0*/  BRA `(.L_x_869) ;  /* 0xfffffe1400ec7947 */ /* 0x000fea000383ffff */
.L_x_570:
[----:B------:R-:W-:Y:S01]  /*2acb0*/  BSSY B1, `(.L_x_870) ;  /* 0x0000008000017945 */ /* 0x000fe20003800000 */
[----:B----4-:R-:W-:Y:S01]  /*2acc0*/  IMAD.MOV.U32 R13, RZ, RZ, R49 ;  /* 0x000000ffff0d7224 */ /* 0x010fe200078e0031 */
[----:B------:R-:W-:Y:S01]  /*2acd0*/  MOV R11, 0x181f ;  /* 0x0000181f000b7802 */ /* 0x000fe20000000f00 */
[----:B------:R-:W-:Y:S02]  /*2ace0*/  IMAD.MOV.U32 R12, RZ, RZ, 0x1 ;  /* 0x00000001ff0c7424 */ /* 0x000fe400078e00ff */
[----:B------:R-:W-:-:S07]  /*2acf0*/  IMAD.MOV.U32 R15, RZ, RZ, -0x1 ;  /* 0xffffffffff0f7424 */ /* 0x000fce00078e00ff */
[----:B0123--:R-:W-:Y:S05]  /*2ad00*/  WARPSYNC.COLLECTIVE R15, `(.L_x_871) ;  /* 0x000000000f087348 */ /* 0x00ffea0003c00000 */
[----:B---3--:R3:W4:Y:S02]  /*2ad10*/  SHFL.IDX P6, R14, R13, R12, R11 ;  /* 0x0000000c0d0e7389 */ /* 0x00872400000c000b */
[----:B01234-:R-:W-:Y:S01]  /*2ad20*/  ENDCOLLECTIVE ;  /* 0x000000000000791b */ /* 0x01ffe20003800000 */
.L_x_871:
[----:B------:R-:W-:Y:S05]  /*2ad30*/  BSYNC B1 ;  /* 0x0000000000017941 */ /* 0x000fea0003800000 */
.L_x_870:
[----:B------:R-:W-:Y:S01]  /*2ad40*/  IMAD.MOV.U32 R13, RZ, RZ, R48 ;  /* 0x000000ffff0d7224 */ /* 0x000fe200078e0030 */
[----:B------:R-:W-:Y:S01]  /*2ad50*/  MOV R15, 0xffffffff ;  /* 0xffffffff000f7802 */ /* 0x000fe20000000f00 */
[----:B------:R-:W-:Y:S02]  /*2ad60*/  IMAD.MOV.U32 R12, RZ, RZ, 0x1 ;  /* 0x00000001ff0c7424 */ /* 0x000fe400078e00ff */
[----:B------:R-:W-:Y:S02]  /*2ad70*/  IMAD.MOV.U32 R11, RZ, RZ, 0x181f ;  /* 0x0000181fff0b7424 */ /* 0x000fe400078e00ff */
[----:B------:R-:W-:-:S07]  /*2ad80*/  IMAD.MOV.U32 R45, RZ, RZ, R14 ;  /* 0x000000ffff2d7224 */ /* 0x000fce00078e000e */
[----:B------:R-:W-:Y:S05]  /*2ad90*/  WARPSYNC.COLLECTIVE R15, `(.L_x_872) ;  /* 0x000000000f087348 */ /* 0x000fea0003c00000 */
[----:B------:R0:W1:Y:S02]  /*2ada0*/  SHFL.IDX P6, R14, R13, R12, R11 ;  /* 0x0000000c0d0e7389 */ /* 0x00006400000c000b */
[----:B01----:R-:W-:Y:S01]  /*2adb0*/  ENDCOLLECTIVE ;  /* 0x000000000000791b */ /* 0x003fe20003800000 */
.L_x_872:
[----:B------:R-:W-:Y:S05]  /*2adc0*/  BRA `(.L_x_873) ;  /* 0xfffffe1400ec7947 */ /* 0x000fea000383ffff */
.L_x_573:
[----:B------:R-:W-:Y:S01]  /*2add0*/  BSSY B1, `(.L_x_874) ;  /* 0x0000008000017945 */ /* 0x000fe20003800000 */
[----:B---3--:R-:W-:Y:S02]  /*2ade0*/  IMAD.MOV.U32 R13, RZ, RZ, R49 ;  /* 0x000000ffff0d7224 */ /* 0x008fe400078e0031 */
[----:B------:R-:W-:Y:S02]  /*2adf0*/  IMAD.MOV.U32 R12, RZ, RZ, 0x2 ;  /* 0x00000002ff0c7424 */ /* 0x000fe400078e00ff */
[----:B------:R-:W-:Y:S02]  /*2ae00*/  IMAD.MOV.U32 R11, RZ, RZ, 0x181f ;  /* 0x0000181fff0b7424 */ /* 0x000fe400078e00ff */
[----:B------:R-:W-:-:S07]  /*2ae10*/  IMAD.MOV.U32 R15, RZ, RZ, -0x1 ;  /* 0xffffffffff0f7424 */ /* 0x000fce00078e00ff */
[----:B012-4-:R-:W-:Y:S05]  /*2ae20*/  WARPSYNC.COLLECTIVE R15, `(.L_x_875) ;  /* 0x000000000f087348 */ /* 0x017fea0003c00000 */
[----:B------:R3:W0:Y:S02]  /*2ae30*/  SHFL.IDX P6, R14, R13, R12, R11 ;  /* 0x0000000c0d0e7389 */ /* 0x00062400000c000b */
[----:B01234-:R-:W-:Y:S01]  /*2ae40*/  ENDCOLLECTIVE ;  /* 0x000000000000791b */ /* 0x01ffe20003800000 */
.L_x_875:
[----:B------:R-:W-:Y:S05]  /*2ae50*/  BSYNC B1 ;  /* 0x0000000000017941 */ /* 0x000fea0003800000 */
.L_x_874:
        /* <DEDUP_REMOVED lines=8> */
.L_x_876:
[----:B------:R-:W-:Y:S05]  /*2aee0*/  BRA `(.L_x_877) ;  /* 0xfffffe1400f07947 */ /* 0x000fea000383ffff */
.L_x_576:
        /* <DEDUP_REMOVED lines=8> */
.L_x_879:
[----:B------:R-:W-:Y:S05]  /*2af70*/  BSYNC B1 ;  /* 0x0000000000017941 */ /* 0x000fea0003800000 */
.L_x_878:
        /* <DEDUP_REMOVED lines=8> */
.L_x_880:
[----:B------:R-:W-:Y:S05]  /*2b000*/  BRA `(.L_x_881) ;  /* 0xfffffe1400f47947 */ /* 0x000fea000383ffff */
.L_x_580:
[----:B------:R0:W0:Y:S02]  /*2b010*/  SYNCS.PHASECHK.TRANS64.TRYWAIT P3, [R81+URZ+0x388b0], R100 ;  /* 0x0388b064510075a7 */ /* 0x000024000806017f */
[----:B0-----:R-:W-:Y:S05]  /*2b020*/  @!P3 NANOSLEEP.SYNCS 0x989680 ;  /* 0x009896800000b95d */ /* 0x001fea0003900000 */
[----:B------:R-:W0:Y:S02]  /*2b030*/  @!P3 SYNCS.PHASECHK.TRANS64 P3, [R81+URZ+0x388b0], R100 ;  /* 0x0388b0645100b5a7 */ /* 0x000e24000806007f */
[----:B0-----:R-:W-:Y:S05]  /*2b040*/  @!P3 BRA `(.L_x_580) ;  /* 0xfffffffc00f0b947 */ /* 0x001fea000383ffff */
[----:B------:R-:W-:Y:S05]  /*2b050*/  BRA `(.L_x_882) ;  /* 0xfffffe18006c7947 */ /* 0x000fea000383ffff */
.L_x_594:
[----:B------:R-:W-:Y:S01]  /*2b060*/  BSSY B0, `(.L_x_883) ;  /* 0x0000007000007945 */ /* 0x000fe20003800000 */
[----:B------:R-:W-:Y:S02]  /*2b070*/  IMAD.MOV.U32 R12, RZ, RZ, RZ ;  /* 0x000000ffff0c7224 */ /* 0x000fe400078e00ff */
[----:B------:R-:W-:Y:S02]  /*2b080*/  IMAD.MOV.U32 R11, RZ, RZ, 0x1f ;  /* 0x0000001fff0b7424 */ /* 0x000fe400078e00ff */
[----:B------:R-:W-:-:S07]  /*2b090*/  IMAD.MOV.U32 R15, RZ, RZ, -0x1 ;  /* 0xffffffffff0f7424 */ /* 0x000fce00078e00ff */
[----:B-----5:R-:W-:Y:S05]  /*2b0a0*/  WARPSYNC.COLLECTIVE R15, `(.L_x_884) ;  /* 0x000000000f087348 */ /* 0x020fea0003c00000 */
[----:B------:R0:W1:Y:S02]  /*2b0b0*/  SHFL.IDX P6, R14, R13, R12, R11 ;  /* 0x0000000c0d0e7389 */ /* 0x00006400000c000b */
[----:B01---5:R-:W-:Y:S01]  /*2b0c0*/  ENDCOLLECTIVE ;  /* 0x000000000000791b */ /* 0x023fe20003800000 */
.L_x_884:
[----:B------:R-:W-:Y:S05]  /*2b0d0*/  BSYNC B0 ;  /* 0x0000000000007941 */ /* 0x000fea0003800000 */
.L_x_883:
[----:B------:R-:W-:Y:S05]  /*2b0e0*/  BRA `(.L_x_885) ;  /* 0xfffffe2800647947 */ /* 0x000fea000383ffff */
.L_x_604:
[----:B------:R-:W-:Y:S01]  /*2b0f0*/  BSSY B1, `(.L_x_886) ;  /* 0x0000008000017945 */ /* 0x000fe20003800000 */
[----:B0-----:R-:W-:Y:S01]  /*2b100*/  IMAD.MOV.U32 R13, RZ, RZ, R24 ;  /* 0x000000ffff0d7224 */ /* 0x001fe200078e0018 */
[----:B------:R-:W-:Y:S01]  /*2b110*/  MOV R11, 0x181f ;  /* 0x0000181f000b7802 */ /* 0x000fe20000000f00 */
[----:B------:R-:W-:Y:S02]  /*2b120*/  IMAD.MOV.U32 R12, RZ, RZ, RZ ;  /* 0x000000ffff0c7224 */ /* 0x000fe400078e00ff */
[----:B------:R-:W-:-:S07]  /*2b130*/  IMAD.MOV.U32 R15, RZ, RZ, -0x1 ;  /* 0xffffffffff0f7424 */ /* 0x000fce00078e00ff */
[----:B------:R-:W-:Y:S05]  /*2b140*/  WARPSYNC.COLLECTIVE R15, `(.L_x_887) ;  /* 0x000000000f087348 */ /* 0x000fea0003c00000 */
[----:B------:R0:W1:Y:S02]  /*2b150*/  SHFL.IDX P6, R14, R13, R12, R11 ;  /* 0x0000000c0d0e7389 */ /* 0x00006400000c000b */
[----:B01----:R-:W-:Y:S01]  /*2b160*/  ENDCOLLECTIVE ;  /* 0x000000000000791b */ /* 0x003fe20003800000 */
.L_x_887:
[----:B------:R-:W-:Y:S05]  /*2b170*/  BSYNC B1 ;  /* 0x0000000000017941 */ /* 0x000fea0003800000 */
.L_x_886:
[----:B------:R-:W-:Y:S01]  /*2b180*/  IMAD.MOV.U32 R13, RZ, RZ, R26 ;  /* 0x000000ffff0d7224 */ /* 0x000fe200078e001a */
[----:B------:R-:W-:Y:S01]  /*2b190*/  MOV R15, 0xffffffff ;  /* 0xffffffff000f7802 */ /* 0x000fe20000000f00 */
[----:B------:R-:W-:Y:S02]  /*2b1a0*/  IMAD.MOV.U32 R12, RZ, RZ, RZ ;  /* 0x000000ffff0c7224 */ /* 0x000fe400078e00ff */
[----:B------:R-:W-:Y:S02]  /*2b1b0*/  IMAD.MOV.U32 R11, RZ, RZ, 0x181f ;  /* 0x0000181fff0b7424 */ /* 0x000fe400078e00ff */
[----:B------:R-:W-:-:S07]  /*2b1c0*/  IMAD.MOV.U32 R3, RZ, RZ, R14 ;  /* 0x000000ffff037224 */ /* 0x000fce00078e000e */
[----:B------:R-:W-:Y:S05]  /*2b1d0*/  WARPSYNC.COLLECTIVE R15, `(.L_x_888) ;  /* 0x000000000f087348 */ /* 0x000fea0003c00000 */
[----:B------:R0:W1:Y:S02]  /*2b1e0*/  SHFL.IDX P6, R14, R13, R12, R11 ;  /* 0x0000000c0d0e7389 */ /* 0x00006400000c000b */
[----:B01----:R-:W-:Y:S01]  /*2b1f0*/  ENDCOLLECTIVE ;  /* 0x000000000000791b */ /* 0x003fe20003800000 */
.L_x_888:
[----:B------:R-:W-:Y:S02]  /*2b200*/  IMAD.MOV.U32 R13, RZ, RZ, R32 ;  /* 0x000000ffff0d7224 */ /* 0x000fe400078e0020 */
[----:B------:R-:W-:-:S07]  /*2b210*/  IMAD.MOV.U32 R27, RZ, RZ, R14 ;  /* 0x000000ffff1b7224 */ /* 0x000fce00078e000e */
[----:B------:R-:W-:Y:S05]  /*2b220*/  WARPSYNC.COLLECTIVE R15, `(.L_x_889) ;  /* 0x000000000f087348 */ /* 0x000fea0003c00000 */
[----:B------:R0:W1:Y:S02]  /*2b230*/  SHFL.IDX P6, R14, R13, R12, R11 ;  /* 0x0000000c0d0e7389 */ /* 0x00006400000c000b */
[----:B01----:R-:W-:Y:S01]  /*2b240*/  ENDCOLLECTIVE ;  /* 0x000000000000791b */ /* 0x003fe20003800000 */
.L_x_889:
[----:B------:R-:W-:Y:S02]  /*2b250*/  IMAD.MOV.U32 R13, RZ, RZ, R28 ;  /* 0x000000ffff0d7224 */ /* 0x000fe400078e001c */
[----:B------:R-:W-:-:S07]  /*2b260*/  IMAD.MOV.U32 R21, RZ, RZ, R14 ;  /* 0x000000ffff157224 */ /* 0x000fce00078e000e */
[----:B------:R-:W-:Y:S05]  /*2b270*/  WARPSYNC.COLLECTIVE R15, `(.L_x_890) ;  /* 0x000000000f087348 */ /* 0x000fea0003c00000 */
[----:B------:R0:W1:Y:S02]  /*2b280*/  SHFL.IDX P6, R14, R13, R12, R11 ;  /* 0x0000000c0d0e7389 */ /* 0x00006400000c000b */
[----:B01----:R-:W-:Y:S01]  /*2b290*/  ENDCOLLECTIVE ;  /* 0x000000000000791b */ /* 0x003fe20003800000 */
.L_x_890:
[----:B------:R-:W-:Y:S01]  /*2b2a0*/  IMAD.MOV.U32 R29, RZ, RZ, R14 ;  /* 0x000000ffff1d7224 */ /* 0x000fe200078e000e */
[----:B------:R-:W-:Y:S06]  /*2b2b0*/  BRA `(.L_x_891) ;  /* 0xfffffe2c00547947 */ /* 0x000fec000383ffff */
.L_x_608:
[----:B0-----:R0:W1:Y:S02]  /*2b2c0*/  SYNCS.PHASECHK.TRANS64.TRYWAIT P0, [R19+URZ+0x38800], R32 ;  /* 0x03880020130075a7 */ /* 0x001064000800017f */
[----:B-1----:R-:W-:Y:S05]  /*2b2d0*/  @!P0 NANOSLEEP.SYNCS 0x989680 ;  /* 0x009896800000895d */ /* 0x002fea0003900000 */
[----:B------:R-:W1:Y:S02]  /*2b2e0*/  @!P0 SYNCS.PHASECHK.TRANS64 P0, [R19+URZ+0x38800], R32 ;  /* 0x03880020130085a7 */ /* 0x000e64000800007f */
[----:B-1----:R-:W-:Y:S05]  /*2b2f0*/  @!P0 BRA `(.L_x_608) ;  /* 0xfffffffc00f08947 */ /* 0x002fea000383ffff */
[----:B------:R-:W-:Y:S05]  /*2b300*/  BRA `(.L_x_892) ;  /* 0xfffffe3000887947 */ /* 0x000fea000383ffff */
.L_x_624:
[----:B------:R-:W-:Y:S01]  /*2b310*/  BSSY B1, `(.L_x_893) ;  /* 0x0000008000017945 */ /* 0x000fe20003800000 */
[----:B0-----:R-:W-:Y:S01]  /*2b320*/  MOV R13, R24 ;  /* 0x00000018000d7202 */ /* 0x001fe20000000f00 */
[----:B------:R-:W-:Y:S02]  /*2b330*/  IMAD.MOV.U32 R12, RZ, RZ, RZ ;  /* 0x000000ffff0c7224 */ /* 0x000fe400078e00ff */
[----:B------:R-:W-:Y:S02]  /*2b340*/  IMAD.MOV.U32 R11, RZ, RZ, 0x181f ;  /* 0x0000181fff0b7424 */ /* 0x000fe400078e00ff */
[----:B------:R-:W-:-:S07]  /*2b350*/  IMAD.MOV.U32 R15, RZ, RZ, -0x1 ;  /* 0xffffffffff0f7424 */ /* 0x000fce00078e00ff */
[----:B------:R-:W-:Y:S05]  /*2b360*/  WARPSYNC.COLLECTIVE R15, `(.L_x_894) ;  /* 0x000000000f087348 */ /* 0x000fea0003c00000 */
[----:B------:R0:W1:Y:S02]  /*2b370*/  SHFL.IDX P6, R14, R13, R12, R11 ;  /* 0x0000000c0d0e7389 */ /* 0x00006400000c000b */
[----:B01----:R-:W-:Y:S01]  /*2b380*/  ENDCOLLECTIVE ;  /* 0x000000000000791b */ /* 0x003fe20003800000 */
.L_x_894:
[----:B------:R-:W-:Y:S05]  /*2b390*/  BSYNC B1 ;  /* 0x0000000000017941 */ /* 0x000fea0003800000 */
.L_x_893:
[----:B------:R-:W-:Y:S01]  /*2b3a0*/  IMAD.MOV.U32 R13, RZ, RZ, R26 ;  /* 0x000000ffff0d7224 */ /* 0x000fe200078e001a */
[----:B------:R-:W-:Y:S01]  /*2b3b0*/  MOV R12, RZ ;  /* 0x000000ff000c7202 */ /* 0x000fe20000000f00 */
[----:B------:R-:W-:Y:S02]  /*2b3c0*/  IMAD.MOV.U32 R11, RZ, RZ, 0x181f ;  /* 0x0000181fff0b7424 */ /* 0x000fe400078e00ff */
[----:B------:R-:W-:Y:S02]  /*2b3d0*/  IMAD.MOV.U32 R15, RZ, RZ, -0x1 ;  /* 0xffffffffff0f7424 */ /* 0x000fe400078e00ff */
[----:B------:R-:W-:-:S07]  /*2b3e0*/  IMAD.MOV.U32 R3, RZ, RZ, R14 ;  /* 0x000000ffff037224 */ /* 0x000fce00078e000e */
[----:B------:R-:W-:Y:S05]  /*2b3f0*/  WARPSYNC.COLLECTIVE R15, `(.L_x_895) ;  /* 0x000000000f087348 */ /* 0x000fea0003c00000 */
[----:B------:R0:W1:Y:S02]  /*2b400*/  SHFL.IDX P6, R14, R13, R12, R11 ;  /* 0x0000000c0d0e7389 */ /* 0x00006400000c000b */
[----:B01----:R-:W-:Y:S01]  /*2b410*/  ENDCOLLECTIVE ;  /* 0x000000000000791b */ /* 0x003fe20003800000 */
.L_x_895:
[----:B------:R-:W-:Y:S02]  /*2b420*/  IMAD.MOV.U32 R13, RZ, RZ, R32 ;  /* 0x000000ffff0d7224 */ /* 0x000fe400078e0020 */
[----:B------:R-:W-:-:S07]  /*2b430*/  IMAD.MOV.U32 R27, RZ, RZ, R14 ;  /* 0x000000ffff1b7224 */ /* 0x000fce00078e000e */
[----:B------:R-:W-:Y:S05]  /*2b440*/  WARPSYNC.COLLECTIVE R15, `(.L_x_896) ;  /* 0x000000000f087348 */ /* 0x000fea0003c00000 */
[----:B------:R0:W1:Y:S02]  /*2b450*/  SHFL.IDX P6, R14, R13, R12, R11 ;  /* 0x0000000c0d0e7389 */ /* 0x00006400000c000b */
[----:B01----:R-:W-:Y:S01]  /*2b460*/  ENDCOLLECTIVE ;  /* 0x000000000000791b */ /* 0x003fe20003800000 */
.L_x_896:
[----:B------:R-:W-:Y:S01]  /*2b470*/  MOV R13, R28 ;  /* 0x0000001c000d7202 */ /* 0x000fe20000000f00 */
[----:B------:R-:W-:-:S07]  /*2b480*/  IMAD.MOV.U32 R21, RZ, RZ, R14 ;  /* 0x000000ffff157224 */ /* 0x000fce00078e000e */
[----:B------:R-:W-:Y:S05]  /*2b490*/  WARPSYNC.COLLECTIVE R15, `(.L_x_897) ;  /* 0x000000000f087348 */ /* 0x000fea0003c00000 */
[----:B------:R0:W1:Y:S02]  /*2b4a0*/  SHFL.IDX P6, R14, R13, R12, R11 ;  /* 0x0000000c0d0e7389 */ /* 0x00006400000c000b */
[----:B01----:R-:W-:Y:S01]  /*2b4b0*/  ENDCOLLECTIVE ;  /* 0x000000000000791b */ /* 0x003fe20003800000 */
.L_x_897:
[----:B------:R-:W-:Y:S05]  /*2b4c0*/  BRA `(.L_x_898) ;  /* 0xfffffe60006c7947 */ /* 0x000fea000383ffff */
.L_x_628:
[----:B0-----:R0:W1:Y:S02]  /*2b4d0*/  SYNCS.PHASECHK.TRANS64.TRYWAIT P1, [R19+URZ+0x38800], R34 ;  /* 0x03880022130075a7 */ /* 0x001064000802017f */
[----:B-1----:R-:W-:Y:S05]  /*2b4e0*/  @!P1 NANOSLEEP.SYNCS 0x989680 ;  /* 0x009896800000995d */ /* 0x002fea0003900000 */
[----:B------:R-:W1:Y:S02]  /*2b4f0*/  @!P1 SYNCS.PHASECHK.TRANS64 P1, [R19+URZ+0x38800], R34 ;  /* 0x03880022130095a7 */ /* 0x000e64000802007f */
[----:B-1----:R-:W-:Y:S05]  /*2b500*/  @!P1 BRA `(.L_x_628) ;  /* 0xfffffffc00f09947 */ /* 0x002fea000383ffff */
[----:B------:R-:W-:Y:S05]  /*2b510*/  BRA `(.L_x_899) ;  /* 0xfffffe64008c7947 */ /* 0x000fea000383ffff */
.L_x_638:
[----:B--2---:R2:W3:Y:S02]  /*2b520*/  SYNCS.PHASECHK.TRANS64.TRYWAIT P1, [R3+URZ+0x38830], R10 ;  /* 0x0388300a030075a7 */ /* 0x0044e4000802017f */
[----:B---3--:R-:W-:Y:S05]  /*2b530*/  @!P1 NANOSLEEP.SYNCS 0x989680 ;  /* 0x009896800000995d */ /* 0x008fea0003900000 */
[----:B------:R-:W3:Y:S02]  /*2b540*/  @!P1 SYNCS.PHASECHK.TRANS64 P1, [R3+URZ+0x38830], R10 ;  /* 0x0388300a030095a7 */ /* 0x000ee4000802007f */
[----:B---3--:R-:W-:Y:S05]  /*2b550*/  @!P1 BRA `(.L_x_638) ;  /* 0xfffffffc00f09947 */ /* 0x008fea000383ffff */
[----:B------:R-:W-:Y:S05]  /*2b560*/  BRA `(.L_x_637) ;  /* 0xfffffe9800ec7947 */ /* 0x000fea000383ffff */
.L_x_644:
[----:B-1----:R1:W2:Y:S02]  /*2b570*/  SYNCS.PHASECHK.TRANS64.TRYWAIT P1, [R3+URZ+0x38850], R10 ;  /* 0x0388500a030075a7 */ /* 0x0022a4000802017f */
[----:B--2---:R-:W-:Y:S05]  /*2b580*/  @!P1 NANOSLEEP.SYNCS 0x989680 ;  /* 0x009896800000995d */ /* 0x004fea0003900000 */
[----:B------:R-:W2:Y:S02]  /*2b590*/  @!P1 SYNCS.PHASECHK.TRANS64 P1, [R3+URZ+0x38850], R10 ;  /* 0x0388500a030095a7 */ /* 0x000ea4000802007f */
[----:B--2---:R-:W-:Y:S05]  /*2b5a0*/  @!P1 BRA `(.L_x_644) ;  /* 0xfffffffc00f09947 */ /* 0x004fea000383ffff */
[----:B------:R-:W-:Y:S05]  /*2b5b0*/  BRA `(.L_x_643) ;  /* 0xfffffeb800e07947 */ /* 0x000fea000383ffff */
.L_x_650:
[----:B-1----:R1:W2:Y:S02]  /*2b5c0*/  SYNCS.PHASECHK.TRANS64.TRYWAIT P2, [R5+URZ+0x38830], R6 ;  /* 0x03883006050075a7 */ /* 0x0022a4000804017f */
[----:B--2---:R-:W-:Y:S05]  /*2b5d0*/  @!P2 NANOSLEEP.SYNCS 0x989680 ;  /* 0x009896800000a95d */ /* 0x004fea0003900000 */
[----:B------:R-:W2:Y:S02]  /*2b5e0*/  @!P2 SYNCS.PHASECHK.TRANS64 P2, [R5+URZ+0x38830], R6 ;  /* 0x038830060500a5a7 */ /* 0x000ea4000804007f */
[----:B--2---:R-:W-:Y:S05]  /*2b5f0*/  @!P2 BRA `(.L_x_650) ;  /* 0xfffffffc00f0a947 */ /* 0x004fea000383ffff */
[----:B------:R-:W-:Y:S05]  /*2b600*/  BRA `(.L_x_649) ;  /* 0xfffffebc00f87947 */ /* 0x000fea000383ffff */
.L_x_656:
[----:B---3--:R3:W4:Y:S02]  /*2b610*/  SYNCS.PHASECHK.TRANS64.TRYWAIT P2, [R5+URZ+0x38850], R6 ;  /* 0x03885006050075a7 */ /* 0x008724000804017f */
[----:B----4-:R-:W-:Y:S05]  /*2b620*/  @!P2 NANOSLEEP.SYNCS 0x989680 ;  /* 0x009896800000a95d */ /* 0x010fea0003900000 */
[----:B------:R-:W4:Y:S02]  /*2b630*/  @!P2 SYNCS.PHASECHK.TRANS64 P2, [R5+URZ+0x38850], R6 ;  /* 0x038850060500a5a7 */ /* 0x000f24000804007f */
[----:B----4-:R-:W-:Y:S05]  /*2b640*/  @!P2 BRA `(.L_x_656) ;  /* 0xfffffffc00f0a947 */ /* 0x010fea000383ffff */
[----:B------:R-:W-:Y:S05]  /*2b650*/  BRA `(.L_x_655) ;  /* 0xfffffedc00fc7947 */ /* 0x000fea000383ffff */
.L_x_661:
[----:B------:R-:W-:Y:S01]  /*2b660*/  SEL R40, R13, R93, P0 ;  /* 0x0000005d0d287207 */ /* 0x000fe20000000000 */
[----:B------:R-:W-:Y:S01]  /*2b670*/  IMAD.MOV.U32 R15, RZ, RZ, -0x1 ;  /* 0xffffffffff0f7424 */ /* 0x000fe200078e00ff */
[----:B------:R-:W-:Y:S02]  /*2b680*/  SEL R28, R11, R12, P0 ;  /* 0x0000000c0b1c7207 */ /* 0x000fe40000000000 */
[----:B------:R-:W-:Y:S01]  /*2b690*/  SEL R27, R12, R11, P0 ;  /* 0x0000000b0c1b7207 */ /* 0x000fe20000000000 */
[----:B-----5:R-:W-:Y:S01]  /*2b6a0*/  IMAD.MOV.U32 R12, RZ, RZ, R0 ;  /* 0x000000ffff0c7224 */ /* 0x020fe200078e0000 */
[----:B------:R-:W-:Y:S01]  /*2b6b0*/  SEL R93, R93, R13, P0 ;  /* 0x0000000d5d5d7207 */ /* 0x000fe20000000000 */
[----:B------:R-:W-:Y:S01]  /*2b6c0*/  IMAD.MOV.U32 R13, RZ, RZ, R9 ;  /* 0x000000ffff0d7224 */ /* 0x000fe200078e0009 */
[----:B0-----:R-:W-:Y:S01]  /*2b6d0*/  LOP3.LUT R2, R0, 0x2, RZ, 0x3c, !PT ;  /* 0x0000000200027812 */ /* 0x001fe200078e3cff */
[----:B------:R-:W-:Y:S01]  /*2b6e0*/  IMAD.MOV.U32 R11, RZ, RZ, 0x1c1f ;  /* 0x00001c1fff0b7424 */ /* 0x000fe200078e00ff */
[----:B------:R-:W-:-:S02]  /*2b6f0*/  SEL R7, R36, R37, P0 ;  /* 0x0000002524077207 */ /* 0x000fc40000000000 */
[----:B------:R-:W-:-:S07]  /*2b700*/  SEL R8, R32, R33, P0 ;  /* 0x0000002120087207 */ /* 0x000fce0000000000 */
[----:B------:R-:W-:Y:S05]  /*2b710*/  WARPSYNC.COLLECTIVE R15, `(.L_x_900) ;  /* 0x000000000f087348 */ /* 0x000fea0003c00000 */
[----:B------:R0:W1:Y:S02]  /*2b720*/  SHFL.IDX P6, R14, R13, R12, R11 ;  /* 0x0000000c0d0e7389 */ /* 0x00006400000c000b */
[----:B01----:R-:W-:Y:S01]  /*2b730*/  ENDCOLLECTIVE ;  /* 0x000000000000791b */ /* 0x003fe20003800000 */
.L_x_900:
[----:B------:R-:W-:Y:S02]  /*2b740*/  SEL R36, R37, R36, P0 ;  /* 0x0000002425247207 */ /* 0x000fe40000000000 */
[----:B------:R-:W-:Y:S02]  /*2b750*/  SEL R32, R33, R32, P0 ;  /* 0x0000002021207207 */ /* 0x000fe40000000000 */
[----:B------:R-:W-:Y:S02]  /*2b760*/  SEL R208, R10, R147, P0 ;  /* 0x000000930ad07207 */ /* 0x000fe40000000000 */
[----:B------:R-:W-:Y:S02]  /*2b770*/  SEL R209, R147, R10, P0 ;  /* 0x0000000a93d17207 */ /* 0x000fe40000000000 */
[----:B------:R-:W-:Y:S02]  /*2b780*/  SEL R29, R44, R45, P0 ;  /* 0x0000002d2c1d7207 */ /* 0x000fe40000000000 */
[----:B------:R-:W-:-:S02]  /*2b790*/  SEL R44, R45, R44, P0 ;  /* 0x0000002c2d2c7207 */ /* 0x000fc40000000000 */
[----:B------:R-:W-:Y:S02]  /*2b7a0*/  SEL R34, R52, R53, P0 ;  /* 0x0000003534227207 */ /* 0x000fe40000000000 */
[----:B------:R-:W-:Y:S02]  /*2b7b0*/  MOV R13, R4 ;  /* 0x00000004000d7202 */ /* 0x000fe40000000f00 */
[----:B------:R-:W-:Y:S02]  /*2b7c0*/  SEL R26, R48, R49, P0 ;  /* 0x00000031301a7207 */ /* 0x000fe40000000000 */
[----:B------:R-:W-:Y:S02]  /*2b7d0*/  SEL R52, R53, R52, P0 ;  /* 0x0000003435347207 */ /* 0x000fe40000000000 */
[----:B------:R-:W-:Y:S02]  /*2b7e0*/  SEL R48, R49, R48, P0 ;  /* 0x0000003031307207 */ /* 0x000fe40000000000 */
[----:B------:R-:W-:Y:S01]  /*2b7f0*/  SEL R33, R60, R61, P0 ;  /* 0x0000003d3c217207 */ /* 0x000fe20000000000 */
[----:B------:R-:W-:Y:S01]  /*2b800*/  IMAD.MOV.U32 R3, RZ, RZ, R14 ;  /* 0x000000ffff037224 */ /* 0x000fe200078e000e */
[----:B------:R-:W-:-:S07]  /*2b810*/  SEL R25, R56, R57, P0 ;  /* 0x0000003938197207 */ /* 0x000fce0000000000 */
[----:B------:R-:W-:Y:S05]  /*2b820*/  WARPSYNC.COLLECTIVE R15, `(.L_x_901) ;  /* 0x000000000f087348 */ /* 0x000fea0003c00000 */
[----:B------:R0:W1:Y:S02]  /*2b830*/  SHFL.IDX P6, R14, R13, R12, R11 ;  /* 0x0000000c0d0e7389 */ /* 0x00006400000c000b */
[----:B01----:R-:W-:Y:S01]  /*2b840*/  ENDCOLLECTIVE ;  /* 0x000000000000791b */ /* 0x003fe20003800000 */
.L_x_901:
[----:B------:R-:W-:Y:S02]  /*2b850*/  SEL R60, R61, R60, P0 ;  /* 0x0000003c3d3c7207 */ /* 0x000fe40000000000 */
[----:B------:R-:W-:Y:S02]  /*2b860*/  SEL R56, R57, R56, P0 ;  /* 0x0000003839387207 */ /* 0x000fe40000000000 */
[----:B------:R-:W-:Y:S02]  /*2b870*/  SEL R31, R68, R69, P0 ;  /* 0x00000045441f7207 */ /* 0x000fe40000000000 */
[----:B------:R-:W-:Y:S02]  /*2b880*/  SEL R24, R64, R65, P0 ;  /* 0x0000004140187207 */ /* 0x000fe40000000000 */
[----:B------:R-:W-:Y:S02]  /*2b890*/  SEL R68, R69, R68, P0 ;  /* 0x0000004445447207 */ /* 0x000fe40000000000 */
[----:B------:R-:W-:-:S02]  /*2b8a0*/  SEL R64, R65, R64, P0 ;  /* 0x0000004041407207 */ /* 0x000fc40000000000 */
[----:B------:R-:W-:Y:S01]  /*2b8b0*/  SEL R35, R76, R77, P0 ;  /* 0x0000004d4c237207 */ /* 0x000fe20000000000 */
[----:B------:R-:W-:Y:S01]  /*2b8c0*/  IMAD.MOV.U32 R13, RZ, RZ, R6 ;  /* 0x000000ffff0d7224 */ /* 0x000fe200078e0006 */
[----:B------:R-:W-:Y:S01]  /*2b8d0*/  SEL R30, R72, R73, P0 ;  /* 0x00000049481e7207 */ /* 0x000fe20000000000 */
[----:B------:R-:W-:Y:S01]  /*2b8e0*/  IMAD.MOV.U32 R12, RZ, RZ, R2 ;  /* 0x000000ffff0c7224 */ /* 0x000fe200078e0002 */
        /* <DEDUP_REMOVED lines=9> */
.L_x_902:
        /* <DEDUP_REMOVED lines=8> */
[----:B------:R-:W-:Y:S02]  /*2ba00*/  SEL R49, R108, R109, P0 ;  /* 0x0000006d6c317207 */ /* 0x000fe40000000000 */
        /* <DEDUP_REMOVED lines=9> */
.L_x_903:
        /* <DEDUP_REMOVED lines=13> */
[----:B------:R-:W-:-:S02]  /*2bb70*/  SEL R61, R136, R137, P0 ;  /* 0x00000089883d7207 */ /* 0x000fc40000000000 */
[----:B------:R-:W-:-:S07]  /*2bb80*/  MOV R5, R14 ;  /* 0x0000000e00057202 */ /* 0x000fce0000000f00 */
[----:B------:R-:W-:Y:S05]  /*2bb90*/  WARPSYNC.COLLECTIVE R15, `(.L_x_904) ;  /* 0x000000000f087348 */ /* 0x000fea0003c00000 */
[----:B------:R0:W1:Y:S02]  /*2bba0*/  SHFL.IDX P6, R14, R13, R12, R11 ;  /* 0x0000000c0d0e7389 */ /* 0x00006400000c000b */
[----:B01----:R-:W-:Y:S01]  /*2bbb0*/  ENDCOLLECTIVE ;  /* 0x000000000000791b */ /* 0x003fe20003800000 */
.L_x_904:
        /* <DEDUP_REMOVED lines=18> */
.L_x_905:
        /* <DEDUP_REMOVED lines=18> */
.L_x_906:
        /* <DEDUP_REMOVED lines=18> */
.L_x_907:
        /* <DEDUP_REMOVED lines=18> */
.L_x_908:
        /* <DEDUP_REMOVED lines=18> */
.L_x_909:
        /* <DEDUP_REMOVED lines=19> */
.L_x_910:
[----:B------:R-:W-:Y:S01]  /*2c290*/  IMAD.MOV.U32 R13, RZ, RZ, R27 ;  /* 0x000000ffff0d7224 */ /* 0x000fe200078e001b */
[----:B------:R-:W-:-:S07]  /*2c2a0*/  MOV R44, R14 ;  /* 0x0000000e002c7202 */ /* 0x000fce0000000f00 */
[----:B------:R-:W-:Y:S05]  /*2c2b0*/  WARPSYNC.COLLECTIVE R15, `(.L_x_911) ;  /* 0x000000000f087348 */ /* 0x000fea0003c00000 */
[----:B------:R0:W1:Y:S02]  /*2c2c0*/  SHFL.IDX P6, R14, R13, R12, R11 ;  /* 0x0000000c0d0e7389 */ /* 0x00006400000c000b */
[----:B01----:R-:W-:Y:S01]  /*2c2d0*/  ENDCOLLECTIVE ;  /* 0x000000000000791b */ /* 0x003fe20003800000 */
.L_x_911:
[----:B------:R-:W-:Y:S02]  /*2c2e0*/  SEL R196, R29, R44, P0 ;  /* 0x0000002c1dc47207 */ /* 0x000fe40000000000 */
[----:B------:R-:W-:Y:S01]  /*2c2f0*/  SEL R197, R44, R29, P0 ;  /* 0x0000001d2cc57207 */ /* 0x000fe20000000000 */
[----:B------:R-:W-:Y:S02]  /*2c300*/  IMAD.MOV.U32 R13, RZ, RZ, R34 ;  /* 0x000000ffff0d7224 */ /* 0x000fe400078e0022 */
[----:B------:R-:W-:Y:S02]  /*2c310*/  IMAD.MOV.U32 R12, RZ, RZ, R0 ;  /* 0x000000ffff0c7224 */ /* 0x000fe400078e0000 */
[----:B------:R-:W-:-:S07]  /*2c320*/  IMAD.MOV.U32 R27, RZ, RZ, R14 ;  /* 0x000000ffff1b7224 */ /* 0x000fce00078e000e */
[----:B------:R-:W-:Y:S05]  /*2c330*/  WARPSYNC.COLLECTIVE R15, `(.L_x_912) ;  /* 0x000000000f087348 */ /* 0x000fea0003c00000 */
[----:B------:R0:W1:Y:S02]  /*2c340*/  SHFL.IDX P6, R14, R13, R12, R11 ;  /* 0x0000000c0d0e7389 */ /* 0x00006400000c000b */
[----:B01----:R-:W-:Y:S01]  /*2c350*/  ENDCOLLECTIVE ;  /* 0x000000000000791b */ /* 0x003fe20003800000 */
.L_x_912:
[----:B------:R-:W-:Y:S02]  /*2c360*/  SEL R198, R28, R27, P0 ;  /* 0x0000001b1cc67207 */ /* 0x000fe40000000000 */
[----:B------:R-:W-:Y:S02]  /*2c370*/  SEL R199, R27, R28, P0 ;  /* 0x0000001c1bc77207 */ /* 0x000fe40000000000 */
[----:B------:R-:W-:Y:S01]  /*2c380*/  MOV R13, R26 ;  /* 0x0000001a000d7202 */ /* 0x000fe20000000f00 */
[----:B------:R-:W-:-:S07]  /*2c390*/  IMAD.MOV.U32 R34, RZ, RZ, R14 ;  /* 0x000000ffff227224 */ /* 0x000fce00078e000e */
[----:B------:R-:W-:Y:S05]  /*2c3a0*/  WARPSYNC.COLLECTIVE R15, `(.L_x_913) ;  /* 0x000000000f087348 */ /* 0x000fea0003c00000 */
[----:B------:R0:W1:Y:S02]  /*2c3b0*/  SHFL.IDX P6, R14, R13, R12, R11 ;  /* 0x0000000c0d0e7389 */ /* 0x00006400000c000b */
[----:B01----:R-:W-:Y:S01]  /*2c3c0*/  ENDCOLLECTIVE ;  /* 0x000000000000791b */ /* 0x003fe20003800000 */
.L_x_913:
[----:B------:R-:W-:Y:S02]  /*2c3d0*/  IMAD.MOV.U32 R13, RZ, RZ, R52 ;  /* 0x000000ffff0d7224 */ /* 0x000fe400078e0034 */
[----:B------:R-:W-:Y:S02]  /*2c3e0*/  IMAD.MOV.U32 R12, RZ, RZ, R2 ;  /* 0x000000ffff0c7224 */ /* 0x000fe400078e0002 */
[----:B------:R-:W-:-:S07]  /*2c3f0*/  IMAD.MOV.U32 R26, RZ, RZ, R14 ;  /* 0x000000ffff1a7224 */ /* 0x000fce00078e000e */
[----:B------:R-:W-:Y:S05]  /*2c400*/  WARPSYNC.COLLECTIVE R15, `(.L_x_914) ;  /* 0x000000000f087348 */ /* 0x000fea0003c00000 */
[----:B------:R0:W1:Y:S02]  /*2c410*/  SHFL.IDX P6, R14, R13, R12, R11 ;  /* 0x0000000c0d0e7389 */ /* 0x00006400000c000b */
[----:B01----:R-:W-:Y:S01]  /*2c420*/  ENDCOLLECTIVE ;  /* 0x000000000000791b */ /* 0x003fe20003800000 */
.L_x_914:
[----:B------:R-:W-:Y:S02]  /*2c430*/  IMAD.MOV.U32 R13, RZ, RZ, R48 ;  /* 0x000000ffff0d7224 */ /* 0x000fe400078e0030 */
[----:B------:R-:W-:-:S07]  /*2c440*/  IMAD.MOV.U32 R52, RZ, RZ, R14 ;  /* 0x000000ffff347224 */ /* 0x000fce00078e000e */
[----:B------:R-:W-:Y:S05]  /*2c450*/  WARPSYNC.COLLECTIVE R15, `(.L_x_915) ;  /* 0x000000000f087348 */ /* 0x000fea0003c00000 */
[----:B------:R0:W1:Y:S02]  /*2c460*/  SHFL.IDX P6, R14, R13, R12, R11 ;  /* 0x0000000c0d0e7389 */ /* 0x00006400000c000b */
[----:B01----:R-:W-:Y:S01]  /*2c470*/  ENDCOLLECTIVE ;  /* 0x000000000000791b */ /* 0x003fe20003800000 */
.L_x_915:
[----:B------:R-:W-:Y:S02]  /*2c480*/  SEL R192, R34, R52, P0 ;  /* 0x0000003422c07207 */ /* 0x000fe40000000000 */
[----:B------:R-:W-:Y:S01]  /*2c490*/  SEL R193, R52, R34, P0 ;  /* 0x0000002234c17207 */ /* 0x000fe20000000000 */
[----:B------:R-:W-:Y:S02]  /*2c4a0*/  IMAD.MOV.U32 R13, RZ, RZ, R33 ;  /* 0x000000ffff0d7224 */ /* 0x000fe400078e0021 */
[----:B------:R-:W-:Y:S01]  /*2c4b0*/  IMAD.MOV.U32 R12, RZ, RZ, R0 ;  /* 0x000000ffff0c7224 */ /* 0x000fe200078e0000 */
[----:B------:R-:W-:-:S07]  /*2c4c0*/  MOV R48, R14 ;  /* 0x0000000e00307202 */ /* 0x000fce0000000f00 */
[----:B------:R-:W-:Y:S05]  /*2c4d0*/  WARPSYNC.COLLECTIVE R15, `(.L_x_916) ;  /* 0x000000000f087348 */ /* 0x000fea0003c00000 */
[----:B------:R0:W1:Y:S02]  /*2c4e0*/  SHFL.IDX P6, R14, R13, R12, R11 ;  /* 0x0000000c0d0e7389 */ /* 0x00006400000c000b */
[----:B01----:R-:W-:Y:S01]  /*2c4f0*/  ENDCOLLECTIVE ;  /* 0x000000000000791b */ /* 0x003fe20003800000 */
.L_x_916:
[----:B------:R-:W-:Y:S02]  /*2c500*/  SEL R194, R26, R48, P0 ;  /* 0x000000301ac27207 */ /* 0x000fe40000000000 */
[----:B------:R-:W-:Y:S01]  /*2c510*/  SEL R195, R48, R26, P0 ;  /* 0x0000001a30c37207 */ /* 0x000fe20000000000 */
[----:B------:R-:W-:Y:S02]  /*2c520*/  IMAD.MOV.U32 R13, RZ, RZ, R25 ;  /* 0x000000ffff0d7224 */ /* 0x000fe400078e0019 */
[----:B------:R-:W-:-:S07]  /*2c530*/  IMAD.MOV.U32 R33, RZ, RZ, R14 ;  /* 0x000000ffff217224 */ /* 0x000fce00078e000e */
[----:B------:R-:W-:Y:S05]  /*2c540*/  WARPSYNC.COLLECTIVE R15, `(.L_x_917) ;  /* 0x000000000f087348 */ /* 0x000fea0003c00000 */
[----:B------:R0:W1:Y:S02]  /*2c550*/  SHFL.IDX P6, R14, R13, R12, R11 ;  /* 0x0000000c0d0e7389 */ /* 0x00006400000c000b */
[----:B01----:R-:W-:Y:S01]  /*2c560*/  ENDCOLLECTIVE ;  /* 0x000000000000791b */ /* 0x003fe20003800000 */
.L_x_917:
[----:B------:R-:W-:Y:S01]  /*2c570*/  MOV R13, R60 ;  /* 0x0000003c000d7202 */ /* 0x000fe20000000f00 */
[----:B------:R-:W-:Y:S02]  /*2c580*/  IMAD.MOV.U32 R12, RZ, RZ, R2 ;  /* 0x000000ffff0c7224 */ /* 0x000fe400078e0002 */
[----:B------:R-:W-:-:S07]  /*2c590*/  IMAD.MOV.U32 R25, RZ, RZ, R14 ;  /* 0x000000ffff197224 */ /* 0x000fce00078e000e */
[----:B------:R-:W-:Y:S05]  /*2c5a0*/  WARPSYNC.COLLECTIVE R15, `(.L_x_918) ;  /* 0x000000000f087348 */ /* 0x000fea0003c00000 */
[----:B------:R0:W1:Y:S02]  /*2c5b0*/  SHFL.IDX P6, R14, R13, R12, R11 ;  /* 0x0000000c0d0e7389 */ /* 0x00006400000c000b */
[----:B01----:R-:W-:Y:S01]  /*2c5c0*/  ENDCOLLECTIVE ;  /* 0x000000000000791b */ /* 0x003fe20003800000 */
.L_x_918:
[----:B------:R-:W-:Y:S02]  /*2c5d0*/  IMAD.MOV.U32 R13, RZ, RZ, R56 ;  /* 0x000000ffff0d7224 */ /* 0x000fe400078e0038 */
[----:B------:R-:W-:-:S07]  /*2c5e0*/  IMAD.MOV.U32 R60, RZ, RZ, R14 ;  /* 0x000000ffff3c7224 */ /* 0x000fce00078e000e */
[----:B------:R-:W-:Y:S05]  /*2c5f0*/  WARPSYNC.COLLECTIVE R15, `(.L_x_919) ;  /* 0x000000000f087348 */ /* 0x000fea0003c00000 */
[----:B------:R0:W1:Y:S02]  /*2c600*/  SHFL.IDX P6, R14, R13, R12, R11 ;  /* 0x0000000c0d0e7389 */ /* 0x00006400000c000b */
[----:B01----:R-:W-:Y:S01]  /*2c610*/  ENDCOLLECTIVE ;  /* 0x000000000000791b */ /* 0x003fe20003800000 */
.L_x_919:
[----:B------:R-:W-:Y:S02]  /*2c620*/  SEL R188, R33, R60, P0 ;  /* 0x0000003c21bc7207 */ /* 0x000fe40000000000 */
[----:B------:R-:W-:Y:S01]  /*2c630*/  SEL R189, R60, R33, P0 ;  /* 0x000000213cbd7207 */ /* 0x000fe20000000000 */
[----:B------:R-:W-:Y:S01]  /*2c640*/  IMAD.MOV.U32 R13, RZ, RZ, R31 ;  /* 0x000000ffff0d7224 */ /* 0x000fe200078e001f */
[----:B------:R-:W-:Y:S01]  /*2c650*/  MOV R12, R0 ;  /* 0x00000000000c7202 */ /* 0x000fe20000000f00 */
[----:B------:R-:W-:-:S07]  /*2c660*/  IMAD.MOV.U32 R56, RZ, RZ, R14 ;  /* 0x000000ffff387224 */ /* 0x000fce00078e000e */
[----:B------:R-:W-:Y:S05]  /*2c670*/  WARPSYNC.COLLECTIVE R15, `(.L_x_920) ;  /* 0x000000000f087348 */ /* 0x000fea0003c00000 */
[----:B------:R0:W1:Y:S02]  /*2c680*/  SHFL.IDX P6, R14, R13, R12, R11 ;  /* 0x0000000c0d0e7389 */ /* 0x00006400000c000b */
[----:B01----:R-:W-:Y:S01]  /*2c690*/  ENDCOLLECTIVE ;  /* 0x000000000000791b */ /* 0x003fe20003800000 */
.L_x_920:
[----:B------:R-:W-:Y:S02]  /*2c6a0*/  SEL R190, R25, R56, P0 ;  /* 0x0000003819be7207 */ /* 0x000fe40000000000 */
[----:B------:R-:W-:Y:S01]  /*2c6b0*/  SEL R191, R56, R25, P0 ;  /* 0x0000001938bf7207 */ /* 0x000fe20000000000 */
[----:B------:R-:W-:Y:S02]  /*2c6c0*/  IMAD.MOV.U32 R13, RZ, RZ, R24 ;  /* 0x000000ffff0d7224 */ /* 0x000fe400078e0018 */
[----:B------:R-:W-:-:S07]  /*2c6d0*/  IMAD.MOV.U32 R31, RZ, RZ, R14 ;  /* 0x000000ffff1f7224 */ /* 0x000fce00078e000e */
[----:B------:R-:W-:Y:S05]  /*2c6e0*/  WARPSYNC.COLLECTIVE R15, `(.L_x_921) ;  /* 0x000000000f087348 */ /* 0x000fea0003c00000 */
[----:B------:R0:W1:Y:S02]  /*2c6f0*/  SHFL.IDX P6, R14, R13, R12, R11 ;  /* 0x0000000c0d0e7389 */ /* 0x00006400000c000b */
[----:B01----:R-:W-:Y:S01]  /*2c700*/  ENDCOLLECTIVE ;  /* 0x000000000000791b */ /* 0x003fe20003800000 */
.L_x_921:
[----:B------:R-:W-:Y:S02]  /*2c710*/  IMAD.MOV.U32 R13, RZ, RZ, R68 ;  /* 0x000000ffff0d7224 */ /* 0x000fe400078e0044 */
[----:B------:R-:W-:Y:S02]  /*2c720*/  IMAD.MOV.U32 R12, RZ, RZ, R2 ;  /* 0x000000ffff0c7224 */ /* 0x000fe400078e0002 */
[----:B------:R-:W-:-:S07]  /*2c730*/  IMAD.MOV.U32 R24, RZ, RZ, R14 ;  /* 0x000000ffff187224 */ /* 0x000fce00078e000e */
[----:B------:R-:W-:Y:S05]  /*2c740*/  WARPSYNC.COLLECTIVE R15, `(.L_x_922) ;  /* 0x000000000f087348 */ /* 0x000fea0003c00000 */
[----:B------:R0:W1:Y:S02]  /*2c750*/  SHFL.IDX P6, R14, R13, R12, R11 ;  /* 0x0000000c0d0e7389 */ /* 0x00006400000c000b */
[----:B01----:R-:W-:Y:S01]  /*2c760*/  ENDCOLLECTIVE ;  /* 0x000000000000791b */ /* 0x003fe20003800000 */
.L_x_922:
[----:B------:R-:W-:Y:S01]  /*2c770*/  IMAD.MOV.U32 R13, RZ, RZ, R64 ;  /* 0x000000ffff0d7224 */ /* 0x000fe200078e0040 */
[----:B------:R-:W-:-:S07]  /*2c780*/  MOV R68, R14 ;  /* 0x0000000e00447202 */ /* 0x000fce0000000f00 */
[----:B------:R-:W-:Y:S05]  /*2c790*/  WARPSYNC.COLLECTIVE R15, `(.L_x_923) ;  /* 0x000000000f087348 */ /* 0x000fea0003c00000 */
[----:B------:R0:W1:Y:S02]  /*2c7a0*/  SHFL.IDX P6, R14, R13, R12, R11 ;  /* 0x0000000c0d0e7389 */ /* 0x00006400000c000b */
[----:B01----:R-:W-:Y:S01]  /*2c7b0*/  ENDCOLLECTIVE ;  /* 0x000000000000791b */ /* 0x003fe20003800000 */
.L_x_923:
        /* <DEDUP_REMOVED lines=8> */
.L_x_924:
[----:B------:R-:W-:Y:S02]  /*2c840*/  SEL R187, R24, R64, P0 ;  /* 0x0000004018bb7207 */ /* 0x000fe40000000000 */
[----:B------:R-:W-:Y:S02]  /*2c850*/  SEL R186, R64, R24, P0 ;  /* 0x0000001840ba7207 */ /* 0x000fe40000000000 */
[----:B------:R-:W-:Y:S01]  /*2c860*/  MOV R13, R30 ;  /* 0x0000001e000d7202 */ /* 0x000fe20000000f00 */
[----:B------:R-:W-:-:S07]  /*2c870*/  IMAD.MOV.U32 R35, RZ, RZ, R14 ;  /* 0x000000ffff237224 */ /* 0x000fce00078e000e */
[----:B------:R-:W-:Y:S05]  /*2c880*/  WARPSYNC.COLLECTIVE R15, `(.L_x_925) ;  /* 0x000000000f087348 */ /* 0x000fea0003c00000 */
[----:B------:R0:W1:Y:S02]  /*2c890*/  SHFL.IDX P6, R14, R13, R12, R11 ;  /* 0x0000000c0d0e7389 */ /* 0x00006400000c000b */
[----:B01----:R-:W-:Y:S01]  /*2c8a0*/  ENDCOLLECTIVE ;  /* 0x000000000000791b */ /* 0x003fe20003800000 */
.L_x_925:
[----:B------:R-:W-:Y:S02]  /*2c8b0*/  IMAD.MOV.U32 R13, RZ, RZ, R76 ;  /* 0x000000ffff0d7224 */ /* 0x000fe400078e004c */
[----:B------:R-:W-:Y:S02]  /*2c8c0*/  IMAD.MOV.U32 R12, RZ, RZ, R2 ;  /* 0x000000ffff0c7224 */ /* 0x000fe400078e0002 */
[----:B------:R-:W-:-:S07]  /*2c8d0*/  IMAD.MOV.U32 R30, RZ, RZ, R14 ;  /* 0x000000ffff1e7224 */ /* 0x000fce00078e000e */
[----:B------:R-:W-:Y:S05]  /*2c8e0*/  WARPSYNC.COLLECTIVE R15, `(.L_x_926) ;  /* 0x000000000f087348 */ /* 0x000fea0003c00000 */
[----:B------:R0:W1:Y:S02]  /*2c8f0*/  SHFL.IDX P6, R14, R13, R12, R11 ;  /* 0x0000000c0d0e7389 */ /* 0x00006400000c000b */
[----:B01----:R-:W-:Y:S01]  /*2c900*/  ENDCOLLECTIVE ;  /* 0x000000000000791b */ /* 0x003fe20003800000 */
.L_x_926:
[----:B------:R-:W-:Y:S02]  /*2c910*/  IMAD.MOV.U32 R13, RZ, RZ, R72 ;  /* 0x000000ffff0d7224 */ /* 0x000fe400078e0048 */
[----:B------:R-:W-:-:S07]  /*2c920*/  IMAD.MOV.U32 R76, RZ, RZ, R14 ;  /* 0x000000ffff4c7224 */ /* 0x000fce00078e000e */
[----:B------:R-:W-:Y:S05]  /*2c930*/  WARPSYNC.COLLECTIVE R15, `(.L_x_927) ;  /* 0x000000000f087348 */ /* 0x000fea0003c00000 */
[----:B------:R0:W1:Y:S02]  /*2c940*/  SHFL.IDX P6, R14, R13, R12, R11 ;  /* 0x0000000c0d0e7389 */ /* 0x00006400000c000b */
[----:B01----:R-:W-:Y:S01]  /*2c950*/  ENDCOLLECTIVE ;  /* 0x000000000000791b */ /* 0x003fe20003800000 */
.L_x_927:
        /* <DEDUP_REMOVED lines=8> */
.L_x_928:
[----:B------:R-:W-:Y:S02]  /*2c9e0*/  SEL R183, R30, R72, P0 ;  /* 0x000000481eb77207 */ /* 0x000fe40000000000 */
[----:B------:R-:W-:Y:S01]  /*2c9f0*/  SEL R182, R72, R30, P0 ;  /* 0x0000001e48b67207 */ /* 0x000fe20000000000 */
[----:B------:R-:W-:Y:S02]  /*2ca00*/  IMAD.MOV.U32 R13, RZ, RZ, R37 ;  /* 0x000000ffff0d7224 */ /* 0x000fe400078e0025 */
[----:B------:R-:W-:-:S07]  /*2ca10*/  IMAD.MOV.U32 R38, RZ, RZ, R14 ;  /* 0x000000ffff267224 */ /* 0x000fce00078e000e */
[----:B------:R-:W-:Y:S05]  /*2ca20*/  WARPSYNC.COLLECTIVE R15, `(.L_x_929) ;  /* 0x000000000f087348 */ /* 0x000fea0003c00000 */
[----:B------:R0:W1:Y:S02]  /*2ca30*/  SHFL.IDX P6, R14, R13, R12, R11 ;  /* 0x0000000c0d0e7389 */ /* 0x00006400000c000b */
[----:B01----:R-:W-:Y:S01]  /*2ca40*/  ENDCOLLECTIVE ;  /* 0x000000000000791b */ /* 0x003fe20003800000 */
.L_x_929:
[----:B------:R-:W-:Y:S01]  /*2ca50*/  MOV R13, R84 ;  /* 0x00000054000d7202 */ /* 0x000fe20000000f00 */
[----:B------:R-:W-:Y:S02]  /*2ca60*/  IMAD.MOV.U32 R12, RZ, RZ, R2 ;  /* 0x000000ffff0c7224 */ /* 0x000fe400078e0002 */
[----:B------:R-:W-:-:S07]  /*2ca70*/  IMAD.MOV.U32 R37, RZ, RZ, R14 ;  /* 0x000000ffff257224 */ /* 0x000fce00078e000e */
[----:B------:R-:W-:Y:S05]  /*2ca80*/  WARPSYNC.COLLECTIVE R15, `(.L_x_930) ;  /* 0x000000000f087348 */ /* 0x000fea0003c00000 */
[----:B------:R0:W1:Y:S02]  /*2ca90*/  SHFL.IDX P6, R14, R13, R12, R11 ;  /* 0x0000000c0d0e7389 */ /* 0x00006400000c000b */
[----:B01----:R-:W-:Y:S01]  /*2caa0*/  ENDCOLLECTIVE ;  /* 0x000000000000791b */ /* 0x003fe20003800000 */
.L_x_930:
[----:B------:R-:W-:Y:S02]  /*2cab0*/  IMAD.MOV.U32 R13, RZ, RZ, R80 ;  /* 0x000000ffff0d7224 */ /* 0x000fe400078e0050 */
[----:B------:R-:W-:-:S07]  /*2cac0*/  IMAD.MOV.U32 R84, RZ, RZ, R14 ;  /* 0x000000ffff547224 */ /* 0x000fce00078e000e */
[----:B------:R-:W-:Y:S05]  /*2cad0*/  WARPSYNC.COLLECTIVE R15, `(.L_x_931) ;  /* 0x000000000f087348 */ /* 0x000fea0003c00000 */
[----:B------:R0:W1:Y:S02]  /*2cae0*/  SHFL.IDX P6, R14, R13, R12, R11 ;  /* 0x0000000c0d0e7389 */ /* 0x00006400000c000b */
[----:B01----:R-:W-:Y:S01]  /*2caf0*/  ENDCOLLECTIVE ;  /* 0x000000000000791b */ /* 0x003fe20003800000 */
.L_x_931:
        /* <DEDUP_REMOVED lines=8> */
.L_x_932:
[----:B------:R-:W-:Y:S02]  /*2cb80*/  SEL R179, R37, R80, P0 ;  /* 0x0000005025b37207 */ /* 0x000fe40000000000 */
[----:B------:R-:W-:Y:S01]  /*2cb90*/  SEL R178, R80, R37, P0 ;  /* 0x0000002550b27207 */ /* 0x000fe20000000000 */
[----:B------:R-:W-:Y:S02]  /*2cba0*/  IMAD.MOV.U32 R13, RZ, RZ, R39 ;  /* 0x000000ffff0d7224 */ /* 0x000fe400078e0027 */
[----:B------:R-:W-:-:S07]  /*2cbb0*/  IMAD.MOV.U32 R40, RZ, RZ, R14 ;  /* 0x000000ffff287224 */ /* 0x000fce00078e000e */
[----:B------:R-:W-:Y:S05]  /*2cbc0*/  WARPSYNC.COLLECTIVE R15, `(.L_x_933) ;  /* 0x000000000f087348 */ /* 0x000fea0003c00000 */
[----:B------:R0:W1:Y:S02]  /*2cbd0*/  SHFL.IDX P6, R14, R13, R12, R11 ;  /* 0x0000000c0d0e7389 */ /* 0x00006400000c000b */
[----:B01----:R-:W-:Y:S01]  /*2cbe0*/  ENDCOLLECTIVE ;  /* 0x000000000000791b */ /* 0x003fe20003800000 */
.L_x_933:
[----:B------:R-:W-:Y:S02]  /*2cbf0*/  IMAD.MOV.U32 R13, RZ, RZ, R93 ;  /* 0x000000ffff0d7224 */ /* 0x000fe400078e005d */
[----:B------:R-:W-:Y:S02]  /*2cc00*/  IMAD.MOV.U32 R12, RZ, RZ, R2 ;  /* 0x000000ffff0c7224 */ /* 0x000fe400078e0002 */
[----:B------:R-:W-:-:S07]  /*2cc10*/  IMAD.MOV.U32 R39, RZ, RZ, R14 ;  /* 0x000000ffff277224 */ /* 0x000fce00078e000e */
[----:B------:R-:W-:Y:S05]  /*2cc20*/  WARPSYNC.COLLECTIVE R15, `(.L_x_934) ;  /* 0x000000000f087348 */ /* 0x000fea0003c00000 */
[----:B------:R0:W1:Y:S02]  /*2cc30*/  SHFL.IDX P6, R14, R13, R12, R11 ;  /* 0x0000000c0d0e7389 */ /* 0x00006400000c000b */
[----:B01----:R-:W-:Y:S01]  /*2cc40*/  ENDCOLLECTIVE ;  /* 0x000000000000791b */ /* 0x003fe20003800000 */
.L_x_934:
[----:B------:R-:W-:Y:S01]  /*2cc50*/  IMAD.MOV.U32 R13, RZ, RZ, R88 ;  /* 0x000000ffff0d7224 */ /* 0x000fe200078e0058 */
[----:B------:R-:W-:-:S07]  /*2cc60*/  MOV R93, R14 ;  /* 0x0000000e005d7202 */ /* 0x000fce0000000f00 */
[----:B------:R-:W-:Y:S05]  /*2cc70*/  WARPSYNC.COLLECTIVE R15, `(.L_x_935) ;  /* 0x000000000f087348 */ /* 0x000fea0003c00000 */
[----:B------:R0:W1:Y:S02]  /*2cc80*/  SHFL.IDX P6, R14, R13, R12, R11 ;  /* 0x0000000c0d0e7389 */ /* 0x00006400000c000b */
[----:B01----:R-:W-:Y:S01]  /*2cc90*/  ENDCOLLECTIVE ;  /* 0x000000000000791b */ /* 0x003fe20003800000 */
.L_x_935:
        /* <DEDUP_REMOVED lines=8> */
.L_x_936:
[----:B------:R-:W-:Y:S02]  /*2cd20*/  SEL R175, R39, R88, P0 ;  /* 0x0000005827af7207 */ /* 0x000fe40000000000 */
[----:B------:R-:W-:Y:S02]  /*2cd30*/  SEL R174, R88, R39, P0 ;  /* 0x0000002758ae7207 */ /* 0x000fe40000000000 */
[----:B------:R-:W-:Y:S01]  /*2cd40*/  MOV R13, R45 ;  /* 0x0000002d000d7202 */ /* 0x000fe20000000f00 */
[----:B------:R-:W-:-:S07]  /*2cd50*/  IMAD.MOV.U32 R46, RZ, RZ, R14 ;  /* 0x000000ffff2e7224 */ /* 0x000fce00078e000e */
[----:B------:R-:W-:Y:S05]  /*2cd60*/  WARPSYNC.COLLECTIVE R15, `(.L_x_937) ;  /* 0x000000000f087348 */ /* 0x000fea0003c00000 */
[----:B------:R0:W1:Y:S02]  /*2cd70*/  SHFL.IDX P6, R14, R13, R12, R11 ;  /* 0x0000000c0d0e7389 */ /* 0x00006400000c000b */
[----:B01----:R-:W-:Y:S01]  /*2cd80*/  ENDCOLLECTIVE ;  /* 0x000000000000791b */ /* 0x003fe20003800000 */
.L_x_937:
[----:B------:R-:W-:Y:S02]  /*2cd90*/  IMAD.MOV.U32 R13, RZ, RZ, R100 ;  /* 0x000000ffff0d7224 */ /* 0x000fe400078e0064 */
[----:B------:R-:W-:Y:S02]  /*2cda0*/  IMAD.MOV.U32 R12, RZ, RZ, R2 ;  /* 0x000000ffff0c7224 */ /* 0x000fe400078e0002 */
[----:B------:R-:W-:-:S07]  /*2cdb0*/  IMAD.MOV.U32 R45, RZ, RZ, R14 ;  /* 0x000000ffff2d7224 */ /* 0x000fce00078e000e */
[----:B------:R-:W-:Y:S05]  /*2cdc0*/  WARPSYNC.COLLECTIVE R15, `(.L_x_938) ;  /* 0x000000000f087348 */ /* 0x000fea0003c00000 */
[----:B------:R0:W1:Y:S02]  /*2cdd0*/  SHFL.IDX P6, R14, R13, R12, R11 ;  /* 0x0000000c0d0e7389 */ /* 0x00006400000c000b */
[----:B01----:R-:W-:Y:S01]  /*2cde0*/  ENDCOLLECTIVE ;  /* 0x000000000000791b */ /* 0x003fe20003800000 */
.L_x_938:
[----:B------:R-:W-:Y:S02]  /*2cdf0*/  IMAD.MOV.U32 R13, RZ, RZ, R96 ;  /* 0x000000ffff0d7224 */ /* 0x000fe400078e0060 */
[----:B------:R-:W-:-:S07]  /*2ce00*/  IMAD.MOV.U32 R100, RZ, RZ, R14 ;  /* 0x000000ffff647224 */ /* 0x000fce00078e000e */
[----:B------:R-:W-:Y:S05]  /*2ce10*/  WARPSYNC.COLLECTIVE R15, `(.L_x_939) ;  /* 0x000000000f087348 */ /* 0x000fea0003c00000 */
[----:B------:R0:W1:Y:S02]  /*2ce20*/  SHFL.IDX P6, R14, R13, R12, R11 ;  /* 0x0000000c0d0e7389 */ /* 0x00006400000c000b */
[----:B01----:R-:W-:Y:S01]  /*2ce30*/  ENDCOLLECTIVE ;  /* 0x000000000000791b */ /* 0x003fe20003800000 */
.L_x_939:
        /* <DEDUP_REMOVED lines=8> */
.L_x_940:
[----:B------:R-:W-:Y:S02]  /*2cec0*/  SEL R171, R45, R96, P0 ;  /* 0x000000602dab7207 */ /* 0x000fe40000000000 */
[----:B------:R-:W-:Y:S01]  /*2ced0*/  SEL R168, R96, R45, P0 ;  /* 0x0000002d60a87207 */ /* 0x000fe20000000000 */
[----:B------:R-:W-:Y:S02]  /*2cee0*/  IMAD.MOV.U32 R13, RZ, RZ, R47 ;  /* 0x000000ffff0d7224 */ /* 0x000fe400078e002f */
[----:B------:R-:W-:-:S07]  /*2cef0*/  IMAD.MOV.U32 R49, RZ, RZ, R14 ;  /* 0x000000ffff317224 */ /* 0x000fce00078e000e */
[----:B------:R-:W-:Y:S05]  /*2cf00*/  WARPSYNC.COLLECTIVE R15, `(.L_x_941) ;  /* 0x000000000f087348 */ /* 0x000fea0003c00000 */
[----:B------:R0:W1:Y:S02]  /*2cf10*/  SHFL.IDX P6, R14, R13, R12, R11 ;  /* 0x0000000c0d0e7389 */ /* 0x00006400000c000b */
[----:B01----:R-:W-:Y:S01]  /*2cf20*/  ENDCOLLECTIVE ;  /* 0x000000000000791b */ /* 0x003fe20003800000 */
.L_x_941:
[----:B------:R-:W-:Y:S01]  /*2cf30*/  MOV R13, R108 ;  /* 0x0000006c000d7202 */ /* 0x000fe20000000f00 */
[----:B------:R-:W-:Y:S02]  /*2cf40*/  IMAD.MOV.U32 R12, RZ, RZ, R2 ;  /* 0x000000ffff0c7224 */ /* 0x000fe400078e0002 */
[----:B------:R-:W-:-:S07]  /*2cf50*/  IMAD.MOV.U32 R47, RZ, RZ, R14 ;  /* 0x000000ffff2f7224 */ /* 0x000fce00078e000e */
[----:B------:R-:W-:Y:S05]  /*2cf60*/  WARPSYNC.COLLECTIVE R15, `(.L_x_942) ;  /* 0x000000000f087348 */ /* 0x000fea0003c00000 */
[----:B------:R0:W1:Y:S02]  /*2cf70*/  SHFL.IDX P6, R14, R13, R12, R11 ;  /* 0x0000000c0d0e7389 */ /* 0x00006400000c000b */
[----:B01----:R-:W-:Y:S01]  /*2cf80*/  ENDCOLLECTIVE ;  /* 0x000000000000791b */ /* 0x003fe20003800000 */
.L_x_942:
[----:B------:R-:W-:Y:S02]  /*2cf90*/  IMAD.MOV.U32 R13, RZ, RZ, R104 ;  /* 0x000000ffff0d7224 */ /* 0x000fe400078e0068 */
[----:B------:R-:W-:-:S07]  /*2cfa0*/  IMAD.MOV.U32 R108, RZ, RZ, R14 ;  /* 0x000000ffff6c7224 */ /* 0x000fce00078e000e */
[----:B------:R-:W-:Y:S05]  /*2cfb0*/  WARPSYNC.COLLECTIVE R15, `(.L_x_943) ;  /* 0x000000000f087348 */ /* 0x000fea0003c00000 */
[----:B------:R0:W1:Y:S02]  /*2cfc0*/  SHFL.IDX P6, R14, R13, R12, R11 ;  /* 0x0000000c0d0e7389 */ /* 0x00006400000c000b */
[----:B01----:R-:W-:Y:S01]  /*2cfd0*/  ENDCOLLECTIVE ;  /* 0x000000000000791b */ /* 0x003fe20003800000 */
.L_x_943:
        /* <DEDUP_REMOVED lines=8> */
.L_x_944:
[----:B------:R-:W-:Y:S02]  /*2d060*/  SEL R96, R47, R104, P0 ;  /* 0x000000682f607207 */ /* 0x000fe40000000000 */
[----:B------:R-:W-:Y:S01]  /*2d070*/  SEL R104, R104, R47, P0 ;  /* 0x0000002f68687207 */ /* 0x000fe20000000000 */
[----:B------:R-:W-:Y:S02]  /*2d080*/  IMAD.MOV.U32 R13, RZ, RZ, R50 ;  /* 0x000000ffff0d7224 */ /* 0x000fe400078e0032 */
[----:B------:R-:W-:-:S07]  /*2d090*/  IMAD.MOV.U32 R51, RZ, RZ, R14 ;  /* 0x000000ffff337224 */ /* 0x000fce00078e000e */
[----:B------:R-:W-:Y:S05]  /*2d0a0*/  WARPSYNC.COLLECTIVE R15, `(.L_x_945) ;  /* 0x000000000f087348 */ /* 0x000fea0003c00000 */
[----:B------:R0:W1:Y:S02]  /*2d0b0*/  SHFL.IDX P6, R14, R13, R12, R11 ;  /* 0x0000000c0d0e7389 */ /* 0x00006400000c000b */
[----:B01----:R-:W-:Y:S01]  /*2d0c0*/  ENDCOLLECTIVE ;  /* 0x000000000000791b */ /* 0x003fe20003800000 */
.L_x_945:
[----:B------:R-:W-:Y:S02]  /*2d0d0*/  IMAD.MOV.U32 R13, RZ, RZ, R116 ;  /* 0x000000ffff0d7224 */ /* 0x000fe400078e0074 */
[----:B------:R-:W-:Y:S02]  /*2d0e0*/  IMAD.MOV.U32 R12, RZ, RZ, R2 ;  /* 0x000000ffff0c7224 */ /* 0x000fe400078e0002 */
[----:B------:R-:W-:-:S07]  /*2d0f0*/  IMAD.MOV.U32 R50, RZ, RZ, R14 ;  /* 0x000000ffff327224 */ /* 0x000fce00078e000e */
[----:B------:R-:W-:Y:S05]  /*2d100*/  WARPSYNC.COLLECTIVE R15, `(.L_x_946) ;  /* 0x000000000f087348 */ /* 0x000fea0003c00000 */
[----:B------:R0:W1:Y:S02]  /*2d110*/  SHFL.IDX P6, R14, R13, R12, R11 ;  /* 0x0000000c0d0e7389 */ /* 0x00006400000c000b */
[----:B01----:R-:W-:Y:S01]  /*2d120*/  ENDCOLLECTIVE ;  /* 0x000000000000791b */ /* 0x003fe20003800000 */
.L_x_946:
[----:B------:R-:W-:Y:S01]  /*2d130*/  IMAD.MOV.U32 R13, RZ, RZ, R112 ;  /* 0x000000ffff0d7224 */ /* 0x000fe200078e0070 */
[----:B------:R-:W-:-:S07]  /*2d140*/  MOV R116, R14 ;  /* 0x0000000e00747202 */ /* 0x000fce0000000f00 */
[----:B------:R-:W-:Y:S05]  /*2d150*/  WARPSYNC.COLLECTIVE R15, `(.L_x_947) ;  /* 0x000000000f087348 */ /* 0x000fea0003c00000 */
[----:B------:R0:W1:Y:S02]  /*2d160*/  SHFL.IDX P6, R14, R13, R12, R11 ;  /* 0x0000000c0d0e7389 */ /* 0x00006400000c000b */
[----:B01----:R-:W-:Y:S01]  /*2d170*/  ENDCOLLECTIVE ;  /* 0x000000000000791b */ /* 0x003fe20003800000 */
.L_x_947:
        /* <DEDUP_REMOVED lines=8> */
.L_x_948:
[----:B------:R-:W-:Y:S02]  /*2d200*/  SEL R88, R50, R112, P0 ;  /* 0x0000007032587207 */ /* 0x000fe40000000000 */
[----:B------:R-:W-:Y:S02]  /*2d210*/  SEL R112, R112, R50, P0 ;  /* 0x0000003270707207 */ /* 0x000fe40000000000 */
[----:B------:R-:W-:Y:S01]  /*2d220*/  MOV R13, R53 ;  /* 0x00000035000d7202 */ /* 0x000fe20000000f00 */
[----:B------:R-:W-:-:S07]  /*2d230*/  IMAD.MOV.U32 R54, RZ, RZ, R14 ;  /* 0x000000ffff367224 */ /* 0x000fce00078e000e */
[----:B------:R-:W-:Y:S05]  /*2d240*/  WARPSYNC.COLLECTIVE R15, `(.L_x_949) ;  /* 0x000000000f087348 */ /* 0x000fea0003c00000 */
[----:B------:R0:W1:Y:S02]  /*2d250*/  SHFL.IDX P6, R14, R13, R12, R11 ;  /* 0x0000000c0d0e7389 */ /* 0x00006400000c000b */
[----:B01----:R-:W-:Y:S01]  /*2d260*/  ENDCOLLECTIVE ;  /* 0x000000000000791b */ /* 0x003fe20003800000 */
.L_x_949:
[----:B------:R-:W-:Y:S02]  /*2d270*/  IMAD.MOV.U32 R13, RZ, RZ, R124 ;  /* 0x000000ffff0d7224 */ /* 0x000fe400078e007c */
[----:B------:R-:W-:Y:S02]  /*2d280*/  IMAD.MOV.U32 R12, RZ, RZ, R2 ;  /* 0x000000ffff0c7224 */ /* 0x000fe400078e0002 */
[----:B------:R-:W-:-:S07]  /*2d290*/  IMAD.MOV.U32 R53, RZ, RZ, R14 ;  /* 0x000000ffff357224 */ /* 0x000fce00078e000e */
[----:B------:R-:W-:Y:S05]  /*2d2a0*/  WARPSYNC.COLLECTIVE R15, `(.L_x_950) ;  /* 0x000000000f087348 */ /* 0x000fea0003c00000 */
[----:B------:R0:W1:Y:S02]  /*2d2b0*/  SHFL.IDX P6, R14, R13, R12, R11 ;  /* 0x0000000c0d0e7389 */ /* 0x00006400000c000b */
[----:B01----:R-:W-:Y:S01]  /*2d2c0*/  ENDCOLLECTIVE ;  /* 0x000000000000791b */ /* 0x003fe20003800000 */
.L_x_950:
[----:B------:R-:W-:Y:S02]  /*2d2d0*/  IMAD.MOV.U32 R13, RZ, RZ, R120 ;  /* 0x000000ffff0d7224 */ /* 0x000fe400078e0078 */
[----:B------:R-:W-:-:S07]  /*2d2e0*/  IMAD.MOV.U32 R124, RZ, RZ, R14 ;  /* 0x000000ffff7c7224 */ /* 0x000fce00078e000e */
[----:B------:R-:W-:Y:S05]  /*2d2f0*/  WARPSYNC.COLLECTIVE R15, `(.L_x_951) ;  /* 0x000000000f087348 */ /* 0x000fea0003c00000 */
[----:B------:R0:W1:Y:S02]  /*2d300*/  SHFL.IDX P6, R14, R13, R12, R11 ;  /* 0x0000000c0d0e7389 */ /* 0x00006400000c000b */
[----:B01----:R-:W-:Y:S01]  /*2d310*/  ENDCOLLECTIVE ;  /* 0x000000000000791b */ /* 0x003fe20003800000 */
.L_x_951:
        /* <DEDUP_REMOVED lines=8> */
.L_x_952:
[----:B------:R-:W-:Y:S02]  /*2d3a0*/  SEL R3, R53, R120, P0 ;  /* 0x0000007835037207 */ /* 0x000fe40000000000 */
[----:B------:R-:W-:Y:S01]  /*2d3b0*/  SEL R120, R120, R53, P0 ;  /* 0x0000003578787207 */ /* 0x000fe20000000000 */
[----:B------:R-:W-:Y:S02]  /*2d3c0*/  IMAD.MOV.U32 R13, RZ, RZ, R55 ;  /* 0x000000ffff0d7224 */ /* 0x000fe400078e0037 */
[----:B------:R-:W-:-:S07]  /*2d3d0*/  IMAD.MOV.U32 R57, RZ, RZ, R14 ;  /* 0x000000ffff397224 */ /* 0x000fce00078e000e */
[----:B------:R-:W-:Y:S05]  /*2d3e0*/  WARPSYNC.COLLECTIVE R15, `(.L_x_953) ;  /* 0x000000000f087348 */ /* 0x000fea0003c00000 */
[----:B------:R0:W1:Y:S02]  /*2d3f0*/  SHFL.IDX P6, R14, R13, R12, R11 ;  /* 0x0000000c0d0e7389 */ /* 0x00006400000c000b */
[----:B01----:R-:W-:Y:S01]  /*2d400*/  ENDCOLLECTIVE ;  /* 0x000000000000791b */ /* 0x003fe20003800000 */
.L_x_953:
[----:B------:R-:W-:Y:S01]  /*2d410*/  MOV R13, R132 ;  /* 0x00000084000d7202 */ /* 0x000fe20000000f00 */
[----:B------:R-:W-:Y:S02]  /*2d420*/  IMAD.MOV.U32 R12, RZ, RZ, R2 ;  /* 0x000000ffff0c7224 */ /* 0x000fe400078e0002 */
[----:B------:R-:W-:-:S07]  /*2d430*/  IMAD.MOV.U32 R55, RZ, RZ, R14 ;  /* 0x000000ffff377224 */ /* 0x000fce00078e000e */
[----:B------:R-:W-:Y:S05]  /*2d440*/  WARPSYNC.COLLECTIVE R15, `(.L_x_954) ;  /* 0x000000000f087348 */ /* 0x000fea0003c00000 */
[----:B------:R0:W1:Y:S02]  /*2d450*/  SHFL.IDX P6, R14, R13, R12, R11 ;  /* 0x0000000c0d0e7389 */ /* 0x00006400000c000b */
[----:B01----:R-:W-:Y:S01]  /*2d460*/  ENDCOLLECTIVE ;  /* 0x000000000000791b */ /* 0x003fe20003800000 */
.L_x_954:
[----:B------:R-:W-:Y:S02]  /*2d470*/  IMAD.MOV.U32 R13, RZ, RZ, R128 ;  /* 0x000000ffff0d7224 */ /* 0x000fe400078e0080 */
[----:B------:R-:W-:-:S07]  /*2d480*/  IMAD.MOV.U32 R132, RZ, RZ, R14 ;  /* 0x000000ffff847224 */ /* 0x000fce00078e000e */
[----:B------:R-:W-:Y:S05]  /*2d490*/  WARPSYNC.COLLECTIVE R15, `(.L_x_955) ;  /* 0x000000000f087348 */ /* 0x000fea0003c00000 */
[----:B------:R0:W1:Y:S02]  /*2d4a0*/  SHFL.IDX P6, R14, R13, R12, R11 ;  /* 0x0000000c0d0e7389 */ /* 0x00006400000c000b */
[----:B01----:R-:W-:Y:S01]  /*2d4b0*/  ENDCOLLECTIVE ;  /* 0x000000000000791b */ /* 0x003fe20003800000 */
.L_x_955:
        /* <DEDUP_REMOVED lines=8> */
.L_x_956:
[----:B------:R-:W-:Y:S02]  /*2d540*/  SEL R5, R55, R128, P0 ;  /* 0x0000008037057207 */ /* 0x000fe40000000000 */
[----:B------:R-:W-:Y:S01]  /*2d550*/  SEL R55, R128, R55, P0 ;  /* 0x0000003780377207 */ /* 0x000fe20000000000 */
[----:B------:R-:W-:Y:S02]  /*2d560*/  IMAD.MOV.U32 R13, RZ, RZ, R61 ;  /* 0x000000ffff0d7224 */ /* 0x000fe400078e003d */
[----:B------:R-:W-:-:S07]  /*2d570*/  IMAD.MOV.U32 R65, RZ, RZ, R14 ;  /* 0x000000ffff417224 */ /* 0x000fce00078e000e */
[----:B------:R-:W-:Y:S05]  /*2d580*/  WARPSYNC.COLLECTIVE R15, `(.L_x_957) ;  /* 0x000000000f087348 */ /* 0x000fea0003c00000 */
[----:B------:R0:W1:Y:S02]  /*2d590*/  SHFL.IDX P6, R14, R13, R12, R11 ;  /* 0x0000000c0d0e7389 */ /* 0x00006400000c000b */
[----:B01----:R-:W-:Y:S01]  /*2d5a0*/  ENDCOLLECTIVE ;  /* 0x000000000000791b */ /* 0x003fe20003800000 */
.L_x_957:
[----:B------:R-:W-:Y:S02]  /*2d5b0*/  IMAD.MOV.U32 R13, RZ, RZ, R140 ;  /* 0x000000ffff0d7224 */ /* 0x000fe400078e008c */
[----:B------:R-:W-:Y:S02]  /*2d5c0*/  IMAD.MOV.U32 R12, RZ, RZ, R2 ;  /* 0x000000ffff0c7224 */ /* 0x000fe400078e0002 */
[----:B------:R-:W-:-:S07]  /*2d5d0*/  IMAD.MOV.U32 R61, RZ, RZ, R14 ;  /* 0x000000ffff3d7224 */ /* 0x000fce00078e000e */
[----:B------:R-:W-:Y:S05]  /*2d5e0*/  WARPSYNC.COLLECTIVE R15, `(.L_x_958) ;  /* 0x000000000f087348 */ /* 0x000fea0003c00000 */
[----:B------:R0:W1:Y:S02]  /*2d5f0*/  SHFL.IDX P6, R14, R13, R12, R11 ;  /* 0x0000000c0d0e7389 */ /* 0x00006400000c000b */
[----:B01----:R-:W-:Y:S01]  /*2d600*/  ENDCOLLECTIVE ;  /* 0x000000000000791b */ /* 0x003fe20003800000 */
.L_x_958:
[----:B------:R-:W-:Y:S01]  /*2d610*/  IMAD.MOV.U32 R13, RZ, RZ, R136 ;  /* 0x000000ffff0d7224 */ /* 0x000fe200078e0088 */
[----:B------:R-:W-:-:S07]  /*2d620*/  MOV R140, R14 ;  /* 0x0000000e008c7202 */ /* 0x000fce0000000f00 */
[----:B------:R-:W-:Y:S05]  /*2d630*/  WARPSYNC.COLLECTIVE R15, `(.L_x_959) ;  /* 0x000000000f087348 */ /* 0x000fea0003c00000 */
[----:B------:R0:W1:Y:S02]  /*2d640*/  SHFL.IDX P6, R14, R13, R12, R11 ;  /* 0x0000000c0d0e7389 */ /* 0x00006400000c000b */
[----:B01----:R-:W-:Y:S01]  /*2d650*/  ENDCOLLECTIVE ;  /* 0x000000000000791b */ /* 0x003fe20003800000 */
.L_x_959:
        /* <DEDUP_REMOVED lines=8> */
.L_x_960:
[----:B------:R-:W-:Y:S02]  /*2d6e0*/  SEL R7, R61, R136, P0 ;  /* 0x000000883d077207 */ /* 0x000fe40000000000 */
[----:B------:R-:W-:Y:S02]  /*2d6f0*/  SEL R61, R136, R61, P0 ;  /* 0x0000003d883d7207 */ /* 0x000fe40000000000 */
[----:B------:R-:W-:Y:S01]  /*2d700*/  MOV R13, R69 ;  /* 0x00000045000d7202 */ /* 0x000fe20000000f00 */
[----:B------:R-:W-:-:S07]  /*2d710*/  IMAD.MOV.U32 R73, RZ, RZ, R14 ;  /* 0x000000ffff497224 */ /* 0x000fce00078e000e */
[----:B------:R-:W-:Y:S05]  /*2d720*/  WARPSYNC.COLLECTIVE R15, `(.L_x_961) ;  /* 0x000000000f087348 */ /* 0x000fea0003c00000 */
[----:B------:R0:W1:Y:S02]  /*2d730*/  SHFL.IDX P6, R14, R13, R12, R11 ;  /* 0x0000000c0d0e7389 */ /* 0x00006400000c000b */
[----:B01----:R-:W-:Y:S01]  /*2d740*/  ENDCOLLECTIVE ;  /* 0x000000000000791b */ /* 0x003fe20003800000 */
.L_x_961:
[----:B------:R-:W-:Y:S02]  /*2d750*/  IMAD.MOV.U32 R13, RZ, RZ, R148 ;  /* 0x000000ffff0d7224 */ /* 0x000fe400078e0094 */
[----:B------:R-:W-:Y:S02]  /*2d760*/  IMAD.MOV.U32 R12, RZ, RZ, R2 ;  /* 0x000000ffff0c7224 */ /* 0x000fe400078e0002 */
[----:B------:R-:W-:-:S07]  /*2d770*/  IMAD.MOV.U32 R69, RZ, RZ, R14 ;  /* 0x000000ffff457224 */ /* 0x000fce00078e000e */
[----:B------:R-:W-:Y:S05]  /*2d780*/  WARPSYNC.COLLECTIVE R15, `(.L_x_962) ;  /* 0x000000000f087348 */ /* 0x000fea0003c00000 */
[----:B------:R0:W1:Y:S02]  /*2d790*/  SHFL.IDX P6, R14, R13, R12, R11 ;  /* 0x0000000c0d0e7389 */ /* 0x00006400000c000b */
[----:B01----:R-:W-:Y:S01]  /*2d7a0*/  ENDCOLLECTIVE ;  /* 0x000000000000791b */ /* 0x003fe20003800000 */
.L_x_962:
[----:B------:R-:W-:Y:S02]  /*2d7b0*/  IMAD.MOV.U32 R13, RZ, RZ, R144 ;  /* 0x000000ffff0d7224 */ /* 0x000fe400078e0090 */
[----:B------:R-:W-:-:S07]  /*2d7c0*/  IMAD.MOV.U32 R148, RZ, RZ, R14 ;  /* 0x000000ffff947224 */ /* 0x000fce00078e000e */
[----:B------:R-:W-:Y:S05]  /*2d7d0*/  WARPSYNC.COLLECTIVE R15, `(.L_x_963) ;  /* 0x000000000f087348 */ /* 0x000fea0003c00000 */
[----:B------:R0:W1:Y:S02]  /*2d7e0*/  SHFL.IDX P6, R14, R13, R12, R11 ;  /* 0x0000000c0d0e7389 */ /* 0x00006400000c000b */
[----:B01----:R-:W-:Y:S01]  /*2d7f0*/  ENDCOLLECTIVE ;  /* 0x000000000000791b */ /* 0x003fe20003800000 */
.L_x_963:
        /* <DEDUP_REMOVED lines=8> */
.L_x_964:
[----:B------:R-:W-:Y:S02]  /*2d880*/  SEL R9, R69, R144, P0 ;  /* 0x0000009045097207 */ /* 0x000fe40000000000 */
[----:B------:R-:W-:Y:S01]  /*2d890*/  SEL R69, R144, R69, P0 ;  /* 0x0000004590457207 */ /* 0x000fe20000000000 */
[----:B------:R-:W-:Y:S02]  /*2d8a0*/  IMAD.MOV.U32 R13, RZ, RZ, R77 ;  /* 0x000000ffff0d7224 */ /* 0x000fe400078e004d */
[----:B------:R-:W-:-:S07]  /*2d8b0*/  IMAD.MOV.U32 R81, RZ, RZ, R14 ;  /* 0x000000ffff517224 */ /* 0x000fce00078e000e */
[----:B------:R-:W-:Y:S05]  /*2d8c0*/  WARPSYNC.COLLECTIVE R15, `(.L_x_965) ;  /* 0x000000000f087348 */ /* 0x000fea0003c00000 */
[----:B------:R0:W1:Y:S02]  /*2d8d0*/  SHFL.IDX P6, R14, R13, R12, R11 ;  /* 0x0000000c0d0e7389 */ /* 0x00006400000c000b */
[----:B01----:R-:W-:Y:S01]  /*2d8e0*/  ENDCOLLECTIVE ;  /* 0x000000000000791b */ /* 0x003fe20003800000 */
.L_x_965:
[----:B------:R-:W-:Y:S01]  /*2d8f0*/  MOV R13, R146 ;  /* 0x00000092000d7202 */ /* 0x000fe20000000f00 */
[----:B------:R-:W-:Y:S02]  /*2d900*/  IMAD.MOV.U32 R12, RZ, RZ, R2 ;  /* 0x000000ffff0c7224 */ /* 0x000fe400078e0002 */
[----:B------:R-:W-:-:S07]  /*2d910*/  IMAD.MOV.U32 R77, RZ, RZ, R14 ;  /* 0x000000ffff4d7224 */ /* 0x000fce00078e000e */
[----:B------:R-:W-:Y:S05]  /*2d920*/  WARPSYNC.COLLECTIVE R15, `(.L_x_966) ;  /* 0x000000000f087348 */ /* 0x000fea0003c00000 */
[----:B------:R0:W1:Y:S02]  /*2d930*/  SHFL.IDX P6, R14, R13, R12, R11 ;  /* 0x0000000c0d0e7389 */ /* 0x00006400000c000b */
[----:B01----:R-:W-:Y:S01]  /*2d940*/  ENDCOLLECTIVE ;  /* 0x000000000000791b */ /* 0x003fe20003800000 */
.L_x_966:
[----:B------:R-:W-:Y:S02]  /*2d950*/  IMAD.MOV.U32 R13, RZ, RZ, R152 ;  /* 0x000000ffff0d7224 */ /* 0x000fe400078e0098 */
[----:B------:R-:W-:-:S07]  /*2d960*/  IMAD.MOV.U32 R146, RZ, RZ, R14 ;  /* 0x000000ffff927224 */ /* 0x000fce00078e000e */
[----:B------:R-:W-:Y:S05]  /*2d970*/  WARPSYNC.COLLECTIVE R15, `(.L_x_967) ;  /* 0x000000000f087348 */ /* 0x000fea0003c00000 */
[----:B------:R0:W1:Y:S02]  /*2d980*/  SHFL.IDX P6, R14, R13, R12, R11 ;  /* 0x0000000c0d0e7389 */ /* 0x00006400000c000b */
[----:B01----:R-:W-:Y:S01]  /*2d990*/  ENDCOLLECTIVE ;  /* 0x000000000000791b */ /* 0x003fe20003800000 */
.L_x_967:
        /* <DEDUP_REMOVED lines=8> */
.L_x_968:
[----:B------:R-:W-:Y:S02]  /*2da20*/  SEL R24, R77, R152, P0 ;  /* 0x000000984d187207 */ /* 0x000fe40000000000 */
[----:B------:R-:W-:Y:S01]  /*2da30*/  SEL R77, R152, R77, P0 ;  /* 0x0000004d984d7207 */ /* 0x000fe20000000000 */
[----:B------:R-:W-:Y:S02]  /*2da40*/  IMAD.MOV.U32 R13, RZ, RZ, R85 ;  /* 0x000000ffff0d7224 */ /* 0x000fe400078e0055 */
[----:B------:R-:W-:-:S07]  /*2da50*/  IMAD.MOV.U32 R89, RZ, RZ, R14 ;  /* 0x000000ffff597224 */ /* 0x000fce00078e000e */
[----:B------:R-:W-:Y:S05]  /*2da60*/  WARPSYNC.COLLECTIVE R15, `(.L_x_969) ;  /* 0x000000000f087348 */ /* 0x000fea0003c00000 */
[----:B------:R0:W1:Y:S02]  /*2da70*/  SHFL.IDX P6, R14, R13, R12, R11 ;  /* 0x0000000c0d0e7389 */ /* 0x00006400000c000b */
[----:B01----:R-:W-:Y:S01]  /*2da80*/  ENDCOLLECTIVE ;  /* 0x000000000000791b */ /* 0x003fe20003800000 */
.L_x_969:
[----:B------:R-:W-:Y:S02]  /*2da90*/  IMAD.MOV.U32 R13, RZ, RZ, R155 ;  /* 0x000000ffff0d7224 */ /* 0x000fe400078e009b */
[----:B------:R-:W-:Y:S02]  /*2daa0*/  IMAD.MOV.U32 R12, RZ, RZ, R2 ;  /* 0x000000ffff0c7224 */ /* 0x000fe400078e0002 */
[----:B------:R-:W-:-:S07]  /*2dab0*/  IMAD.MOV.U32 R85, RZ, RZ, R14 ;  /* 0x000000ffff557224 */ /* 0x000fce00078e000e */
[----:B------:R-:W-:Y:S05]  /*2dac0*/  WARPSYNC.COLLECTIVE R15, `(.L_x_970) ;  /* 0x000000000f087348 */ /* 0x000fea0003c00000 */
[----:B------:R0:W1:Y:S02]  /*2dad0*/  SHFL.IDX P6, R14, R13, R12, R11 ;  /* 0x0000000c0d0e7389 */ /* 0x00006400000c000b */
[----:B01----:R-:W-:Y:S01]  /*2dae0*/  ENDCOLLECTIVE ;  /* 0x000000000000791b */ /* 0x003fe20003800000 */
.L_x_970:
[----:B------:R-:W-:Y:S01]  /*2daf0*/  IMAD.MOV.U32 R13, RZ, RZ, R154 ;  /* 0x000000ffff0d7224 */ /* 0x000fe200078e009a */
[----:B------:R-:W-:-:S07]  /*2db00*/  MOV R155, R14 ;  /* 0x0000000e009b7202 */ /* 0x000fce0000000f00 */
[----:B------:R-:W-:Y:S05]  /*2db10*/  WARPSYNC.COLLECTIVE R15, `(.L_x_971) ;  /* 0x000000000f087348 */ /* 0x000fea0003c00000 */
[----:B------:R0:W1:Y:S02]  /*2db20*/  SHFL.IDX P6, R14, R13, R12, R11 ;  /* 0x0000000c0d0e7389 */ /* 0x00006400000c000b */
[----:B01----:R-:W-:Y:S01]  /*2db30*/  ENDCOLLECTIVE ;  /* 0x000000000000791b */ /* 0x003fe20003800000 */
.L_x_971:
        /* <DEDUP_REMOVED lines=8> */
.L_x_972:
[----:B------:R-:W-:Y:S02]  /*2dbc0*/  SEL R26, R85, R154, P0 ;  /* 0x0000009a551a7207 */ /* 0x000fe40000000000 */
[----:B------:R-:W-:Y:S02]  /*2dbd0*/  SEL R85, R154, R85, P0 ;  /* 0x000000559a557207 */ /* 0x000fe40000000000 */
[----:B------:R-:W-:Y:S01]  /*2dbe0*/  MOV R13, R92 ;  /* 0x0000005c000d7202 */ /* 0x000fe20000000f00 */
[----:B------:R-:W-:-:S07]  /*2dbf0*/  IMAD.MOV.U32 R94, RZ, RZ, R14 ;  /* 0x000000ffff5e7224 */ /* 0x000fce00078e000e */
[----:B------:R-:W-:Y:S05]  /*2dc00*/  WARPSYNC.COLLECTIVE R15, `(.L_x_973) ;  /* 0x000000000f087348 */ /* 0x000fea0003c00000 */
[----:B------:R0:W1:Y:S02]  /*2dc10*/  SHFL.IDX P6, R14, R13, R12, R11 ;  /* 0x0000000c0d0e7389 */ /* 0x00006400000c000b */
[----:B01----:R-:W-:Y:S01]  /*2dc20*/  ENDCOLLECTIVE ;  /* 0x000000000000791b */ /* 0x003fe20003800000 */
.L_x_973:
[----:B------:R-:W-:Y:S02]  /*2dc30*/  IMAD.MOV.U32 R13, RZ, RZ, R157 ;  /* 0x000000ffff0d7224 */ /* 0x000fe400078e009d */
[----:B------:R-:W-:Y:S02]  /*2dc40*/  IMAD.MOV.U32 R12, RZ, RZ, R2 ;  /* 0x000000ffff0c7224 */ /* 0x000fe400078e0002 */
[----:B------:R-:W-:-:S07]  /*2dc50*/  IMAD.MOV.U32 R92, RZ, RZ, R14 ;  /* 0x000000ffff5c7224 */ /* 0x000fce00078e000e */
[----:B------:R-:W-:Y:S05]  /*2dc60*/  WARPSYNC.COLLECTIVE R15, `(.L_x_974) ;  /* 0x000000000f087348 */ /* 0x000fea0003c00000 */
[----:B------:R0:W1:Y:S02]  /*2dc70*/  SHFL.IDX P6, R14, R13, R12, R11 ;  /* 0x0000000c0d0e7389 */ /* 0x00006400000c000b */
[----:B01----:R-:W-:Y:S01]  /*2dc80*/  ENDCOLLECTIVE ;  /* 0x000000000000791b */ /* 0x003fe20003800000 */
.L_x_974:
[----:B------:R-:W-:Y:S02]  /*2dc90*/  IMAD.MOV.U32 R13, RZ, RZ, R156 ;  /* 0x000000ffff0d7224 */ /* 0x000fe400078e009c */
[----:B------:R-:W-:-:S07]  /*2dca0*/  IMAD.MOV.U32 R157, RZ, RZ, R14 ;  /* 0x000000ffff9d7224 */ /* 0x000fce00078e000e */
[----:B------:R-:W-:Y:S05]  /*2dcb0*/  WARPSYNC.COLLECTIVE R15, `(.L_x_975) ;  /* 0x000000000f087348 */ /* 0x000fea0003c00000 */
[----:B------:R0:W1:Y:S02]  /*2dcc0*/  SHFL.IDX P6, R14, R13, R12, R11 ;  /* 0x0000000c0d0e7389 */ /* 0x00006400000c000b */
[----:B01----:R-:W-:Y:S01]  /*2dcd0*/  ENDCOLLECTIVE ;  /* 0x000000000000791b */ /* 0x003fe20003800000 */
.L_x_975:
        /* <DEDUP_REMOVED lines=8> */
.L_x_976:
[----:B------:R-:W-:Y:S02]  /*2dd60*/  SEL R36, R92, R32, P0 ;  /* 0x000000205c247207 */ /* 0x000fe40000000000 */
[----:B------:R-:W-:Y:S01]  /*2dd70*/  SEL R92, R32, R92, P0 ;  /* 0x0000005c205c7207 */ /* 0x000fe20000000000 */
[----:B------:R-:W-:Y:S02]  /*2dd80*/  IMAD.MOV.U32 R13, RZ, RZ, R97 ;  /* 0x000000ffff0d7224 */ /* 0x000fe400078e0061 */
[----:B------:R-:W-:-:S07]  /*2dd90*/  IMAD.MOV.U32 R101, RZ, RZ, R14 ;  /* 0x000000ffff657224 */ /* 0x000fce00078e000e */
[----:B------:R-:W-:Y:S05]  /*2dda0*/  WARPSYNC.COLLECTIVE R15, `(.L_x_977) ;  /* 0x000000000f087348 */ /* 0x000fea0003c00000 */
[----:B------:R0:W1:Y:S02]  /*2ddb0*/  SHFL.IDX P6, R14, R13, R12, R11 ;  /* 0x0000000c0d0e7389 */ /* 0x00006400000c000b */
[----:B01----:R-:W-:Y:S01]  /*2ddc0*/  ENDCOLLECTIVE ;  /* 0x000000000000791b */ /* 0x003fe20003800000 */
.L_x_977:
[----:B------:R-:W-:Y:S01]  /*2ddd0*/  MOV R13, R159 ;  /* 0x0000009f000d7202 */ /* 0x000fe20000000f00 */
[----:B------:R-:W-:Y:S02]  /*2dde0*/  IMAD.MOV.U32 R12, RZ, RZ, R2 ;  /* 0x000000ffff0c7224 */ /* 0x000fe400078e0002 */
[----:B------:R-:W-:-:S07]  /*2ddf0*/  IMAD.MOV.U32 R97, RZ, RZ, R14 ;  /* 0x000000ffff617224 */ /* 0x000fce00078e000e */
[----:B------:R-:W-:Y:S05]  /*2de00*/  WARPSYNC.COLLECTIVE R15, `(.L_x_978) ;  /* 0x000000000f087348 */ /* 0x000fea0003c00000 */
[----:B------:R0:W1:Y:S02]  /*2de10*/  SHFL.IDX P6, R14, R13, R12, R11 ;  /* 0x0000000c0d0e7389 */ /* 0x00006400000c000b */
[----:B01----:R-:W-:Y:S01]  /*2de20*/  ENDCOLLECTIVE ;  /* 0x000000000000791b */ /* 0x003fe20003800000 */
.L_x_978:
[----:B------:R-:W-:Y:S02]  /*2de30*/  IMAD.MOV.U32 R13, RZ, RZ, R158 ;  /* 0x000000ffff0d7224 */ /* 0x000fe400078e009e */
[----:B------:R-:W-:-:S07]  /*2de40*/  IMAD.MOV.U32 R159, RZ, RZ, R14 ;  /* 0x000000ffff9f7224 */ /* 0x000fce00078e000e */
[----:B------:R-:W-:Y:S05]  /*2de50*/  WARPSYNC.COLLECTIVE R15, `(.L_x_979) ;  /* 0x000000000f087348 */ /* 0x000fea0003c00000 */
[----:B------:R0:W1:Y:S02]  /*2de60*/  SHFL.IDX P6, R14, R13, R12, R11 ;  /* 0x0000000c0d0e7389 */ /* 0x00006400000c000b */
[----:B01----:R-:W-:Y:S01]  /*2de70*/  ENDCOLLECTIVE ;  /* 0x000000000000791b */ /* 0x003fe20003800000 */
.L_x_979:
        /* <DEDUP_REMOVED lines=8> */
.L_x_980:
[----:B------:R-:W-:Y:S02]  /*2df00*/  SEL R38, R97, R158, P0 ;  /* 0x0000009e61267207 */ /* 0x000fe40000000000 */
[----:B------:R-:W-:Y:S01]  /*2df10*/  SEL R97, R158, R97, P0 ;  /* 0x000000619e617207 */ /* 0x000fe20000000000 */
[----:B------:R-:W-:Y:S02]  /*2df20*/  IMAD.MOV.U32 R13, RZ, RZ, R105 ;  /* 0x000000ffff0d7224 */ /* 0x000fe400078e0069 */
[----:B------:R-:W-:-:S07]  /*2df30*/  IMAD.MOV.U32 R58, RZ, RZ, R14 ;  /* 0x000000ffff3a7224 */ /* 0x000fce00078e000e */
[----:B------:R-:W-:Y:S05]  /*2df40*/  WARPSYNC.COLLECTIVE R15, `(.L_x_981) ;  /* 0x000000000f087348 */ /* 0x000fea0003c00000 */
[----:B------:R0:W1:Y:S02]  /*2df50*/  SHFL.IDX P6, R14, R13, R12, R11 ;  /* 0x0000000c0d0e7389 */ /* 0x00006400000c000b */
[----:B01----:R-:W-:Y:S01]  /*2df60*/  ENDCOLLECTIVE ;  /* 0x000000000000791b */ /* 0x003fe20003800000 */
.L_x_981:
[----:B------:R-:W-:Y:S02]  /*2df70*/  IMAD.MOV.U32 R13, RZ, RZ, R63 ;  /* 0x000000ffff0d7224 */ /* 0x000fe400078e003f */
[----:B------:R-:W-:Y:S02]  /*2df80*/  IMAD.MOV.U32 R12, RZ, RZ, R2 ;  /* 0x000000ffff0c7224 */ /* 0x000fe400078e0002 */
[----:B------:R-:W-:-:S07]  /*2df90*/  IMAD.MOV.U32 R105, RZ, RZ, R14 ;  /* 0x000000ffff697224 */ /* 0x000fce00078e000e */
[----:B------:R-:W-:Y:S05]  /*2dfa0*/  WARPSYNC.COLLECTIVE R15, `(.L_x_982) ;  /* 0x000000000f087348 */ /* 0x000fea0003c00000 */
[----:B------:R0:W1:Y:S02]  /*2dfb0*/  SHFL.IDX P6, R14, R13, R12, R11 ;  /* 0x0000000c0d0e7389 */ /* 0x00006400000c000b */
[----:B01----:R-:W-:Y:S01]  /*2dfc0*/  ENDCOLLECTIVE ;  /* 0x000000000000791b */ /* 0x003fe20003800000 */
.L_x_982:
[----:B------:R-:W-:Y:S01]  /*2dfd0*/  IMAD.MOV.U32 R13, RZ, RZ, R59 ;  /* 0x000000ffff0d7224 */ /* 0x000fe200078e003b */
[----:B------:R-:W-:-:S07]  /*2dfe0*/  MOV R63, R14 ;  /* 0x0000000e003f7202 */ /* 0x000fce0000000f00 */
[----:B------:R-:W-:Y:S05]  /*2dff0*/  WARPSYNC.COLLECTIVE R15, `(.L_x_983) ;  /* 0x000000000f087348 */ /* 0x000fea0003c00000 */
[----:B------:R0:W1:Y:S02]  /*2e000*/  SHFL.IDX P6, R14, R13, R12, R11 ;  /* 0x0000000c0d0e7389 */ /* 0x00006400000c000b */
[----:B01----:R-:W-:Y:S01]  /*2e010*/  ENDCOLLECTIVE ;  /* 0x000000000000791b */ /* 0x003fe20003800000 */
.L_x_983:
        /* <DEDUP_REMOVED lines=8> */
.L_x_984:
[----:B------:R-:W-:Y:S02]  /*2e0a0*/  SEL R40, R105, R59, P0 ;  /* 0x0000003b69287207 */ /* 0x000fe40000000000 */
[----:B------:R-:W-:Y:S02]  /*2e0b0*/  SEL R59, R59, R105, P0 ;  /* 0x000000693b3b7207 */ /* 0x000fe40000000000 */
[----:B------:R-:W-:Y:S01]  /*2e0c0*/  MOV R13, R62 ;  /* 0x0000003e000d7202 */ /* 0x000fe20000000f00 */
[----:B------:R-:W-:-:S07]  /*2e0d0*/  IMAD.MOV.U32 R117, RZ, RZ, R14 ;  /* 0x000000ffff757224 */ /* 0x000fce00078e000e */
[----:B------:R-:W-:Y:S05]  /*2e0e0*/  WARPSYNC.COLLECTIVE R15, `(.L_x_985) ;  /* 0x000000000f087348 */ /* 0x000fea0003c00000 */
[----:B------:R0:W1:Y:S02]  /*2e0f0*/  SHFL.IDX P6, R14, R13, R12, R11 ;  /* 0x0000000c0d0e7389 */ /* 0x00006400000c000b */
[----:B01----:R-:W-:Y:S01]  /*2e100*/  ENDCOLLECTIVE ;  /* 0x000000000000791b */ /* 0x003fe20003800000 */
.L_x_985:
[----:B------:R-:W-:Y:S02]  /*2e110*/  IMAD.MOV.U32 R13, RZ, RZ, R70 ;  /* 0x000000ffff0d7224 */ /* 0x000fe400078e0046 */
[----:B------:R-:W-:Y:S02]  /*2e120*/  IMAD.MOV.U32 R12, RZ, RZ, R2 ;  /* 0x000000ffff0c7224 */ /* 0x000fe400078e0002 */
[----:B------:R-:W-:-:S07]  /*2e130*/  IMAD.MOV.U32 R113, RZ, RZ, R14 ;  /* 0x000000ffff717224 */ /* 0x000fce00078e000e */
[----:B------:R-:W-:Y:S05]  /*2e140*/  WARPSYNC.COLLECTIVE R15, `(.L_x_986) ;  /* 0x000000000f087348 */ /* 0x000fea0003c00000 */
[----:B------:R0:W1:Y:S02]  /*2e150*/  SHFL.IDX P6, R14, R13, R12, R11 ;  /* 0x0000000c0d0e7389 */ /* 0x00006400000c000b */
[----:B01----:R-:W-:Y:S01]  /*2e160*/  ENDCOLLECTIVE ;  /* 0x000000000000791b */ /* 0x003fe20003800000 */
.L_x_986:
[----:B------:R-:W-:Y:S02]  /*2e170*/  IMAD.MOV.U32 R13, RZ, RZ, R109 ;  /* 0x000000ffff0d7224 */ /* 0x000fe400078e006d */
[----:B------:R-:W-:-:S07]  /*2e180*/  IMAD.MOV.U32 R70, RZ, RZ, R14 ;  /* 0x000000ffff467224 */ /* 0x000fce00078e000e */
[----:B------:R-:W-:Y:S05]  /*2e190*/  WARPSYNC.COLLECTIVE R15, `(.L_x_987) ;  /* 0x000000000f087348 */ /* 0x000fea0003c00000 */
[----:B------:R0:W1:Y:S02]  /*2e1a0*/  SHFL.IDX P6, R14, R13, R12, R11 ;  /* 0x0000000c0d0e7389 */ /* 0x00006400000c000b */
[----:B01----:R-:W-:Y:S01]  /*2e1b0*/  ENDCOLLECTIVE ;  /* 0x000000000000791b */ /* 0x003fe20003800000 */
.L_x_987:
        /* <DEDUP_REMOVED lines=8> */
.L_x_988:
[----:B------:R-:W-:Y:S02]  /*2e240*/  SEL R45, R113, R109, P0 ;  /* 0x0000006d712d7207 */ /* 0x000fe40000000000 */
[----:B------:R-:W-:Y:S01]  /*2e250*/  SEL R109, R109, R113, P0 ;  /* 0x000000716d6d7207 */ /* 0x000fe20000000000 */
[----:B------:R-:W-:Y:S02]  /*2e260*/  IMAD.MOV.U32 R13, RZ, RZ, R67 ;  /* 0x000000ffff0d7224 */ /* 0x000fe400078e0043 */
[----:B------:R-:W-:-:S07]  /*2e270*/  IMAD.MOV.U32 R71, RZ, RZ, R14 ;  /* 0x000000ffff477224 */ /* 0x000fce00078e000e */
[----:B------:R-:W-:Y:S05]  /*2e280*/  WARPSYNC.COLLECTIVE R15, `(.L_x_989) ;  /* 0x000000000f087348 */ /* 0x000fea0003c00000 */
[----:B------:R0:W1:Y:S02]  /*2e290*/  SHFL.IDX P6, R14, R13, R12, R11 ;  /* 0x0000000c0d0e7389 */ /* 0x00006400000c000b */
[----:B01----:R-:W-:Y:S01]  /*2e2a0*/  ENDCOLLECTIVE ;  /* 0x000000000000791b */ /* 0x003fe20003800000 */
.L_x_989:
[----:B------:R-:W-:Y:S01]  /*2e2b0*/  MOV R13, R78 ;  /* 0x0000004e000d7202 */ /* 0x000fe20000000f00 */
[----:B------:R-:W-:Y:S02]  /*2e2c0*/  IMAD.MOV.U32 R12, RZ, RZ, R2 ;  /* 0x000000ffff0c7224 */ /* 0x000fe400078e0002 */
[----:B------:R-:W-:-:S07]  /*2e2d0*/  IMAD.MOV.U32 R67, RZ, RZ, R14 ;  /* 0x000000ffff437224 */ /* 0x000fce00078e000e */
[----:B------:R-:W-:Y:S05]  /*2e2e0*/  WARPSYNC.COLLECTIVE R15, `(.L_x_990) ;  /* 0x000000000f087348 */ /* 0x000fea0003c00000 */
[----:B------:R0:W1:Y:S02]  /*2e2f0*/  SHFL.IDX P6, R14, R13, R12, R11 ;  /* 0x0000000c0d0e7389 */ /* 0x00006400000c000b */
[----:B01----:R-:W-:Y:S01]  /*2e300*/  ENDCOLLECTIVE ;  /* 0x000000000000791b */ /* 0x003fe20003800000 */
.L_x_990:
[----:B------:R-:W-:Y:S02]  /*2e310*/  IMAD.MOV.U32 R13, RZ, RZ, R74 ;  /* 0x000000ffff0d7224 */ /* 0x000fe400078e004a */
[----:B------:R-:W-:-:S07]  /*2e320*/  IMAD.MOV.U32 R78, RZ, RZ, R14 ;  /* 0x000000ffff4e7224 */ /* 0x000fce00078e000e */
[----:B------:R-:W-:Y:S05]  /*2e330*/  WARPSYNC.COLLECTIVE R15, `(.L_x_991) ;  /* 0x000000000f087348 */ /* 0x000fea0003c00000 */
[----:B------:R0:W1:Y:S02]  /*2e340*/  SHFL.IDX P6, R14, R13, R12, R11 ;  /* 0x0000000c0d0e7389 */ /* 0x00006400000c000b */
[----:B01----:R-:W-:Y:S01]  /*2e350*/  ENDCOLLECTIVE ;  /* 0x000000000000791b */ /* 0x003fe20003800000 */
.L_x_991:
        /* <DEDUP_REMOVED lines=8> */
.L_x_992:
[----:B------:R-:W-:Y:S02]  /*2e3e0*/  SEL R47, R67, R74, P0 ;  /* 0x0000004a432f7207 */ /* 0x000fe40000000000 */
[----:B------:R-:W-:Y:S01]  /*2e3f0*/  SEL R67, R74, R67, P0 ;  /* 0x000000434a437207 */ /* 0x000fe20000000000 */
[----:B------:R-:W-:Y:S02]  /*2e400*/  IMAD.MOV.U32 R13, RZ, RZ, R75 ;  /* 0x000000ffff0d7224 */ /* 0x000fe400078e004b */
[----:B------:R-:W-:-:S07]  /*2e410*/  IMAD.MOV.U32 R79, RZ, RZ, R14 ;  /* 0x000000ffff4f7224 */ /* 0x000fce00078e000e */
[----:B------:R-:W-:Y:S05]  /*2e420*/  WARPSYNC.COLLECTIVE R15, `(.L_x_993) ;  /* 0x000000000f087348 */ /* 0x000fea0003c00000 */
[----:B------:R0:W1:Y:S02]  /*2e430*/  SHFL.IDX P6, R14, R13, R12, R11 ;  /* 0x0000000c0d0e7389 */ /* 0x00006400000c000b */
[----:B01----:R-:W-:Y:S01]  /*2e440*/  ENDCOLLECTIVE ;  /* 0x000000000000791b */ /* 0x003fe20003800000 */
.L_x_993:
[----:B------:R-:W-:Y:S02]  /*2e450*/  IMAD.MOV.U32 R13, RZ, RZ, R86 ;  /* 0x000000ffff0d7224 */ /* 0x000fe400078e0056 */
[----:B------:R-:W-:Y:S02]  /*2e460*/  IMAD.MOV.U32 R12, RZ, RZ, R2 ;  /* 0x000000ffff0c7224 */ /* 0x000fe400078e0002 */
[----:B------:R-:W-:-:S07]  /*2e470*/  IMAD.MOV.U32 R75, RZ, RZ, R14 ;  /* 0x000000ffff4b7224 */ /* 0x000fce00078e000e */
[----:B------:R-:W-:Y:S05]  /*2e480*/  WARPSYNC.COLLECTIVE R15, `(.L_x_994) ;  /* 0x000000000f087348 */ /* 0x000fea0003c00000 */
[----:B------:R0:W1:Y:S02]  /*2e490*/  SHFL.IDX P6, R14, R13, R12, R11 ;  /* 0x0000000c0d0e7389 */ /* 0x00006400000c000b */
[----:B01----:R-:W-:Y:S01]  /*2e4a0*/  ENDCOLLECTIVE ;  /* 0x000000000000791b */ /* 0x003fe20003800000 */
.L_x_994:
[----:B------:R-:W-:Y:S01]  /*2e4b0*/  IMAD.MOV.U32 R13, RZ, RZ, R82 ;  /* 0x000000ffff0d7224 */ /* 0x000fe200078e0052 */
[----:B------:R-:W-:-:S07]  /*2e4c0*/  MOV R86, R14 ;  /* 0x0000000e00567202 */ /* 0x000fce0000000f00 */
[----:B------:R-:W-:Y:S05]  /*2e4d0*/  WARPSYNC.COLLECTIVE R15, `(.L_x_995) ;  /* 0x000000000f087348 */ /* 0x000fea0003c00000 */
[----:B------:R0:W1:Y:S02]  /*2e4e0*/  SHFL.IDX P6, R14, R13, R12, R11 ;  /* 0x0000000c0d0e7389 */ /* 0x00006400000c000b */
[----:B01----:R-:W-:Y:S01]  /*2e4f0*/  ENDCOLLECTIVE ;  /* 0x000000000000791b */ /* 0x003fe20003800000 */
.L_x_995:
        /* <DEDUP_REMOVED lines=8> */
.L_x_996:
[----:B------:R-:W-:Y:S02]  /*2e580*/  SEL R49, R75, R82, P0 ;  /* 0x000000524b317207 */ /* 0x000fe40000000000 */
[----:B------:R-:W-:Y:S02]  /*2e590*/  SEL R75, R82, R75, P0 ;  /* 0x0000004b524b7207 */ /* 0x000fe40000000000 */
[----:B------:R-:W-:Y:S01]  /*2e5a0*/  MOV R13, R83 ;  /* 0x00000053000d7202 */ /* 0x000fe20000000f00 */
[----:B------:R-:W-:-:S07]  /*2e5b0*/  IMAD.MOV.U32 R87, RZ, RZ, R14 ;  /* 0x000000ffff577224 */ /* 0x000fce00078e000e */
[----:B------:R-:W-:Y:S05]  /*2e5c0*/  WARPSYNC.COLLECTIVE R15, `(.L_x_997) ;  /* 0x000000000f087348 */ /* 0x000fea0003c00000 */
[----:B------:R0:W1:Y:S02]  /*2e5d0*/  SHFL.IDX P6, R14, R13, R12, R11 ;  /* 0x0000000c0d0e7389 */ /* 0x00006400000c000b */
[----:B01----:R-:W-:Y:S01]  /*2e5e0*/  ENDCOLLECTIVE ;  /* 0x000000000000791b */ /* 0x003fe20003800000 */
.L_x_997:
[----:B------:R-:W-:Y:S02]  /*2e5f0*/  IMAD.MOV.U32 R13, RZ, RZ, R95 ;  /* 0x000000ffff0d7224 */ /* 0x000fe400078e005f */
[----:B------:R-:W-:Y:S02]  /*2e600*/  IMAD.MOV.U32 R12, RZ, RZ, R2 ;  /* 0x000000ffff0c7224 */ /* 0x000fe400078e0002 */
[----:B------:R-:W-:-:S07]  /*2e610*/  IMAD.MOV.U32 R83, RZ, RZ, R14 ;  /* 0x000000ffff537224 */ /* 0x000fce00078e000e */
[----:B------:R-:W-:Y:S05]  /*2e620*/  WARPSYNC.COLLECTIVE R15, `(.L_x_998) ;  /* 0x000000000f087348 */ /* 0x000fea0003c00000 */
[----:B------:R0:W1:Y:S02]  /*2e630*/  SHFL.IDX P6, R14, R13, R12, R11 ;  /* 0x0000000c0d0e7389 */ /* 0x00006400000c000b */
[----:B01----:R-:W-:Y:S01]  /*2e640*/  ENDCOLLECTIVE ;  /* 0x000000000000791b */ /* 0x003fe20003800000 */
.L_x_998:
[----:B------:R-:W-:Y:S02]  /*2e650*/  IMAD.MOV.U32 R13, RZ, RZ, R90 ;  /* 0x000000ffff0d7224 */ /* 0x000fe400078e005a */
[----:B------:R-:W-:-:S07]  /*2e660*/  IMAD.MOV.U32 R95, RZ, RZ, R14 ;  /* 0x000000ffff5f7224 */ /* 0x000fce00078e000e */
[----:B------:R-:W-:Y:S05]  /*2e670*/  WARPSYNC.COLLECTIVE R15, `(.L_x_999) ;  /* 0x000000000f087348 */ /* 0x000fea0003c00000 */
[----:B------:R0:W1:Y:S02]  /*2e680*/  SHFL.IDX P6, R14, R13, R12, R11 ;  /* 0x0000000c0d0e7389 */ /* 0x00006400000c000b */
[----:B01----:R-:W-:Y:S01]  /*2e690*/  ENDCOLLECTIVE ;  /* 0x000000000000791b */ /* 0x003fe20003800000 */
.L_x_999:
        /* <DEDUP_REMOVED lines=8> */
.L_x_1000:
[----:B------:R-:W-:Y:S02]  /*2e720*/  SEL R51, R83, R90, P0 ;  /* 0x0000005a53337207 */ /* 0x000fe40000000000 */
[----:B------:R-:W-:Y:S01]  /*2e730*/  SEL R83, R90, R83, P0 ;  /* 0x000000535a537207 */ /* 0x000fe20000000000 */
[----:B------:R-:W-:Y:S02]  /*2e740*/  IMAD.MOV.U32 R13, RZ, RZ, R121 ;  /* 0x000000ffff0d7224 */ /* 0x000fe400078e0079 */
[----:B------:R-:W-:-:S07]  /*2e750*/  IMAD.MOV.U32 R91, RZ, RZ, R14 ;  /* 0x000000ffff5b7224 */ /* 0x000fce00078e000e */
[----:B------:R-:W-:Y:S05]  /*2e760*/  WARPSYNC.COLLECTIVE R15, `(.L_x_1001) ;  /* 0x000000000f087348 */ /* 0x000fea0003c00000 */
[----:B------:R0:W1:Y:S02]  /*2e770*/  SHFL.IDX P6, R14, R13, R12, R11 ;  /* 0x0000000c0d0e7389 */ /* 0x00006400000c000b */
[----:B01----:R-:W-:Y:S01]  /*2e780*/  ENDCOLLECTIVE ;  /* 0x000000000000791b */ /* 0x003fe20003800000 */
.L_x_1001:
[----:B------:R-:W-:Y:S01]  /*2e790*/  MOV R13, R102 ;  /* 0x00000066000d7202 */ /* 0x000fe20000000f00 */
[----:B------:R-:W-:Y:S02]  /*2e7a0*/  IMAD.MOV.U32 R12, RZ, RZ, R2 ;  /* 0x000000ffff0c7224 */ /* 0x000fe400078e0002 */
[----:B------:R-:W-:-:S07]  /*2e7b0*/  IMAD.MOV.U32 R103, RZ, RZ, R14 ;  /* 0x000000ffff677224 */ /* 0x000fce00078e000e */
[----:B------:R-:W-:Y:S05]  /*2e7c0*/  WARPSYNC.COLLECTIVE R15, `(.L_x_1002) ;  /* 0x000000000f087348 */ /* 0x000fea0003c00000 */
[----:B------:R0:W1:Y:S02]  /*2e7d0*/  SHFL.IDX P6, R14, R13, R12, R11 ;  /* 0x0000000c0d0e7389 */ /* 0x00006400000c000b */
[----:B01----:R-:W-:Y:S01]  /*2e7e0*/  ENDCOLLECTIVE ;  /* 0x000000000000791b */ /* 0x003fe20003800000 */
.L_x_1002:
[----:B------:R-:W-:Y:S02]  /*2e7f0*/  IMAD.MOV.U32 R13, RZ, RZ, R99 ;  /* 0x000000ffff0d7224 */ /* 0x000fe400078e0063 */
[----:B------:R-:W-:-:S07]  /*2e800*/  IMAD.MOV.U32 R102, RZ, RZ, R14 ;  /* 0x000000ffff667224 */ /* 0x000fce00078e000e */
[----:B------:R-:W-:Y:S05]  /*2e810*/  WARPSYNC.COLLECTIVE R15, `(.L_x_1003) ;  /* 0x000000000f087348 */ /* 0x000fea0003c00000 */
[----:B------:R0:W1:Y:S02]  /*2e820*/  SHFL.IDX P6, R14, R13, R12, R11 ;  /* 0x0000000c0d0e7389 */ /* 0x00006400000c000b */
[----:B01----:R-:W-:Y:S01]  /*2e830*/  ENDCOLLECTIVE ;  /* 0x000000000000791b */ /* 0x003fe20003800000 */
.L_x_1003:
        /* <DEDUP_REMOVED lines=8> */
.L_x_1004:
[----:B------:R-:W-:Y:S02]  /*2e8c0*/  SEL R53, R103, R99, P0 ;  /* 0x0000006367357207 */ /* 0x000fe40000000000 */
[----:B------:R-:W-:Y:S01]  /*2e8d0*/  SEL R99, R99, R103, P0 ;  /* 0x0000006763637207 */ /* 0x000fe20000000000 */
[----:B------:R-:W-:Y:S02]  /*2e8e0*/  IMAD.MOV.U32 R13, RZ, RZ, R125 ;  /* 0x000000ffff0d7224 */ /* 0x000fe400078e007d */
[----:B------:R-:W-:-:S07]  /*2e8f0*/  IMAD.MOV.U32 R98, RZ, RZ, R14 ;  /* 0x000000ffff627224 */ /* 0x000fce00078e000e */
[----:B------:R-:W-:Y:S05]  /*2e900*/  WARPSYNC.COLLECTIVE R15, `(.L_x_1005) ;  /* 0x000000000f087348 */ /* 0x000fea0003c00000 */
[----:B------:R0:W1:Y:S02]  /*2e910*/  SHFL.IDX P6, R14, R13, R12, R11 ;  /* 0x0000000c0d0e7389 */ /* 0x00006400000c000b */
[----:B01----:R-:W-:Y:S01]  /*2e920*/  ENDCOLLECTIVE ;  /* 0x000000000000791b */ /* 0x003fe20003800000 */
.L_x_1005:
[----:B------:R-:W-:Y:S02]  /*2e930*/  IMAD.MOV.U32 R13, RZ, RZ, R110 ;  /* 0x000000ffff0d7224 */ /* 0x000fe400078e006e */
[----:B------:R-:W-:Y:S02]  /*2e940*/  IMAD.MOV.U32 R12, RZ, RZ, R2 ;  /* 0x000000ffff0c7224 */ /* 0x000fe400078e0002 */
[----:B------:R-:W-:-:S07]  /*2e950*/  IMAD.MOV.U32 R107, RZ, RZ, R14 ;  /* 0x000000ffff6b7224 */ /* 0x000fce00078e000e */
[----:B------:R-:W-:Y:S05]  /*2e960*/  WARPSYNC.COLLECTIVE R15, `(.L_x_1006) ;  /* 0x000000000f087348 */ /* 0x000fea0003c00000 */
[----:B------:R0:W1:Y:S02]  /*2e970*/  SHFL.IDX P6, R14, R13, R12, R11 ;  /* 0x0000000c0d0e7389 */ /* 0x00006400000c000b */
[----:B01----:R-:W-:Y:S01]  /*2e980*/  ENDCOLLECTIVE ;  /* 0x000000000000791b */ /* 0x003fe20003800000 */
.L_x_1006:
[----:B------:R-:W-:Y:S01]  /*2e990*/  IMAD.MOV.U32 R13, RZ, RZ, R106 ;  /* 0x000000ffff0d7224 */ /* 0x000fe200078e006a */
[----:B------:R-:W-:-:S07]  /*2e9a0*/  MOV R110, R14 ;  /* 0x0000000e006e7202 */ /* 0x000fce0000000f00 */
[----:B------:R-:W-:Y:S05]  /*2e9b0*/  WARPSYNC.COLLECTIVE R15, `(.L_x_1007) ;  /* 0x000000000f087348 */ /* 0x000fea0003c00000 */
[----:B------:R0:W1:Y:S02]  /*2e9c0*/  SHFL.IDX P6, R14, R13, R12, R11 ;  /* 0x0000000c0d0e7389 */ /* 0x00006400000c000b */
[----:B01----:R-:W-:Y:S01]  /*2e9d0*/  ENDCOLLECTIVE ;  /* 0x000000000000791b */ /* 0x003fe20003800000 */
.L_x_1007:
        /* <DEDUP_REMOVED lines=8> */
.L_x_1008:
[----:B------:R-:W-:Y:S02]  /*2ea60*/  SEL R60, R107, R106, P0 ;  /* 0x0000006a6b3c7207 */ /* 0x000fe40000000000 */
[----:B------:R-:W-:Y:S01]  /*2ea70*/  SEL R106, R106, R107, P0 ;  /* 0x0000006b6a6a7207 */ /* 0x000fe20000000000 */
[----:B------:R-:W-:Y:S01]  /*2ea80*/  IMAD.MOV.U32 R13, RZ, RZ, R111 ;  /* 0x000000ffff0d7224 */ /* 0x000fe200078e006f */
[----:B------:R-:W-:-:S07]  /*2ea90*/  MOV R115, R14 ;  /* 0x0000000e00737202 */ /* 0x000fce0000000f00 */
[----:B------:R-:W-:Y:S05]  /*2eaa0*/  WARPSYNC.COLLECTIVE R15, `(.L_x_1009) ;  /* 0x000000000f087348 */ /* 0x000fea0003c00000 */
[----:B------:R0:W1:Y:S02]  /*2eab0*/  SHFL.IDX P6, R14, R13, R12, R11 ;  /* 0x0000000c0d0e7389 */ /* 0x00006400000c000b */
[----:B01----:R-:W-:Y:S01]  /*2eac0*/  ENDCOLLECTIVE ;  /* 0x000000000000791b */ /* 0x003fe20003800000 */
.L_x_1009:
[----:B------:R-:W-:Y:S02]  /*2ead0*/  IMAD.MOV.U32 R13, RZ, RZ, R118 ;  /* 0x000000ffff0d7224 */ /* 0x000fe400078e0076 */
[----:B------:R-:W-:Y:S02]  /*2eae0*/  IMAD.MOV.U32 R12, RZ, RZ, R2 ;  /* 0x000000ffff0c7224 */ /* 0x000fe400078e0002 */
[----:B------:R-:W-:-:S07]  /*2eaf0*/  IMAD.MOV.U32 R114, RZ, RZ, R14 ;  /* 0x000000ffff727224 */ /* 0x000fce00078e000e */
[----:B------:R-:W-:Y:S05]  /*2eb00*/  WARPSYNC.COLLECTIVE R15, `(.L_x_1010) ;  /* 0x000000000f087348 */ /* 0x000fea0003c00000 */
[----:B------:R0:W1:Y:S02]  /*2eb10*/  SHFL.IDX P6, R14, R13, R12, R11 ;  /* 0x0000000c0d0e7389 */ /* 0x00006400000c000b */
[----:B01----:R-:W-:Y:S01]  /*2eb20*/  ENDCOLLECTIVE ;  /* 0x000000000000791b */ /* 0x003fe20003800000 */
.L_x_1010:
[----:B------:R-:W-:Y:S01]  /*2eb30*/  IMAD.MOV.U32 R13, RZ, RZ, R129 ;  /* 0x000000ffff0d7224 */ /* 0x000fe200078e0081 */
[----:B------:R-:W-:-:S07]  /*2eb40*/  MOV R118, R14 ;  /* 0x0000000e00767202 */ /* 0x000fce0000000f00 */
[----:B------:R-:W-:Y:S05]  /*2eb50*/  WARPSYNC.COLLECTIVE R15, `(.L_x_1011) ;  /* 0x000000000f087348 */ /* 0x000fea0003c00000 */
[----:B------:R0:W1:Y:S02]  /*2eb60*/  SHFL.IDX P6, R14, R13, R12, R11 ;  /* 0x0000000c0d0e7389 */ /* 0x00006400000c000b */
[----:B01----:R-:W-:Y:S01]  /*2eb70*/  ENDCOLLECTIVE ;  /* 0x000000000000791b */ /* 0x003fe20003800000 */
.L_x_1011:
        /* <DEDUP_REMOVED lines=8> */
.L_x_1012:
[----:B------:R-:W-:Y:S02]  /*2ec00*/  SEL R64, R114, R111, P0 ;  /* 0x0000006f72407207 */ /* 0x000fe40000000000 */
[----:B------:R-:W-:Y:S01]  /*2ec10*/  SEL R111, R111, R114, P0 ;  /* 0x000000726f6f7207 */ /* 0x000fe20000000000 */
[----:B------:R-:W-:Y:S01]  /*2ec20*/  IMAD.MOV.U32 R13, RZ, RZ, R119 ;  /* 0x000000ffff0d7224 */ /* 0x000fe200078e0077 */
[----:B------:R-:W-:-:S07]  /*2ec30*/  MOV R122, R14 ;  /* 0x0000000e007a7202 */ /* 0x000fce0000000f00 */
[----:B------:R-:W-:Y:S05]  /*2ec40*/  WARPSYNC.COLLECTIVE R15, `(.L_x_1013) ;  /* 0x000000000f087348 */ /* 0x000fea0003c00000 */
[----:B------:R0:W1:Y:S02]  /*2ec50*/  SHFL.IDX P6, R14, R13, R12, R11 ;  /* 0x0000000c0d0e7389 */ /* 0x00006400000c000b */
[----:B01----:R-:W-:Y:S01]  /*2ec60*/  ENDCOLLECTIVE ;  /* 0x000000000000791b */ /* 0x003fe20003800000 */
.L_x_1013:
[----:B------:R-:W-:Y:S02]  /*2ec70*/  IMAD.MOV.U32 R13, RZ, RZ, R126 ;  /* 0x000000ffff0d7224 */ /* 0x000fe400078e007e */
[----:B------:R-:W-:Y:S02]  /*2ec80*/  IMAD.MOV.U32 R12, RZ, RZ, R2 ;  /* 0x000000ffff0c7224 */ /* 0x000fe400078e0002 */
[----:B------:R-:W-:-:S07]  /*2ec90*/  IMAD.MOV.U32 R121, RZ, RZ, R14 ;  /* 0x000000ffff797224 */ /* 0x000fce00078e000e */
[----:B------:R-:W-:Y:S05]  /*2eca0*/  WARPSYNC.COLLECTIVE R15, `(.L_x_1014) ;  /* 0x000000000f087348 */ /* 0x000fea0003c00000 */
[----:B------:R0:W1:Y:S02]  /*2ecb0*/  SHFL.IDX P6, R14, R13, R12, R11 ;  /* 0x0000000c0d0e7389 */ /* 0x00006400000c000b */
[----:B01----:R-:W-:Y:S01]  /*2ecc0*/  ENDCOLLECTIVE ;  /* 0x000000000000791b */ /* 0x003fe20003800000 */
.L_x_1014:
[----:B------:R-:W-:Y:S01]  /*2ecd0*/  IMAD.MOV.U32 R13, RZ, RZ, R123 ;  /* 0x000000ffff0d7224 */ /* 0x000fe200078e007b */
[----:B------:R-:W-:-:S07]  /*2ece0*/  MOV R126, R14 ;  /* 0x0000000e007e7202 */ /* 0x000fce0000000f00 */
[----:B------:R-:W-:Y:S05]  /*2ecf0*/  WARPSYNC.COLLECTIVE R15, `(.L_x_1015) ;  /* 0x000000000f087348 */ /* 0x000fea0003c00000 */
[----:B------:R0:W1:Y:S02]  /*2ed00*/  SHFL.IDX P6, R14, R13, R12, R11 ;  /* 0x0000000c0d0e7389 */ /* 0x00006400000c000b */
[----:B01----:R-:W-:Y:S01]  /*2ed10*/  ENDCOLLECTIVE ;  /* 0x000000000000791b */ /* 0x003fe20003800000 */
.L_x_1015:
        /* <DEDUP_REMOVED lines=8> */
.L_x_1016:
[----:B------:R-:W-:Y:S02]  /*2eda0*/  SEL R72, R121, R119, P0 ;  /* 0x0000007779487207 */ /* 0x000fe40000000000 */
[----:B------:R-:W-:Y:S01]  /*2edb0*/  SEL R119, R119, R121, P0 ;  /* 0x0000007977777207 */ /* 0x000fe20000000000 */
[----:B------:R-:W-:Y:S01]  /*2edc0*/  IMAD.MOV.U32 R13, RZ, RZ, R127 ;  /* 0x000000ffff0d7224 */ /* 0x000fe200078e007f */
[----:B------:R-:W-:-:S07]  /*2edd0*/  MOV R125, R14 ;  /* 0x0000000e007d7202 */ /* 0x000fce0000000f00 */
[----:B------:R-:W-:Y:S05]  /*2ede0*/  WARPSYNC.COLLECTIVE R15, `(.L_x_1017) ;  /* 0x000000000f087348 */ /* 0x000fea0003c00000 */
[----:B------:R0:W1:Y:S02]  /*2edf0*/  SHFL.IDX P6, R14, R13, R12, R11 ;  /* 0x0000000c0d0e7389 */ /* 0x00006400000c000b */
[----:B01----:R-:W-:Y:S01]  /*2ee00*/  ENDCOLLECTIVE ;  /* 0x000000000000791b */ /* 0x003fe20003800000 */
.L_x_1017:
[----:B------:R-:W-:Y:S02]  /*2ee10*/  IMAD.MOV.U32 R13, RZ, RZ, R134 ;  /* 0x000000ffff0d7224 */ /* 0x000fe400078e0086 */
[----:B------:R-:W-:Y:S02]  /*2ee20*/  IMAD.MOV.U32 R12, RZ, RZ, R2 ;  /* 0x000000ffff0c7224 */ /* 0x000fe400078e0002 */
[----:B------:R-:W-:-:S07]  /*2ee30*/  IMAD.MOV.U32 R123, RZ, RZ, R14 ;  /* 0x000000ffff7b7224 */ /* 0x000fce00078e000e */
[----:B------:R-:W-:Y:S05]  /*2ee40*/  WARPSYNC.COLLECTIVE R15, `(.L_x_1018) ;  /* 0x000000000f087348 */ /* 0x000fea0003c00000 */
[----:B------:R0:W1:Y:S02]  /*2ee50*/  SHFL.IDX P6, R14, R13, R12, R11 ;  /* 0x0000000c0d0e7389 */ /* 0x00006400000c000b */
[----:B01----:R-:W-:Y:S01]  /*2ee60*/  ENDCOLLECTIVE ;  /* 0x000000000000791b */ /* 0x003fe20003800000 */
.L_x_1018:
[----:B------:R-:W-:Y:S01]  /*2ee70*/  IMAD.MOV.U32 R13, RZ, RZ, R131 ;  /* 0x000000ffff0d7224 */ /* 0x000fe200078e0083 */
[----:B------:R-:W-:-:S07]  /*2ee80*/  MOV R134, R14 ;  /* 0x0000000e00867202 */ /* 0x000fce0000000f00 */
[----:B------:R-:W-:Y:S05]  /*2ee90*/  WARPSYNC.COLLECTIVE R15, `(.L_x_1019) ;  /* 0x000000000f087348 */ /* 0x000fea0003c00000 */
[----:B------:R0:W1:Y:S02]  /*2eea0*/  SHFL.IDX P6, R14, R13, R12, R11 ;  /* 0x0000000c0d0e7389 */ /* 0x00006400000c000b */
[----:B01----:R-:W-:Y:S01]  /*2eeb0*/  ENDCOLLECTIVE ;  /* 0x000000000000791b */ /* 0x003fe20003800000 */
.L_x_1019:
        /* <DEDUP_REMOVED lines=8> */
.L_x_1020:
[----:B------:R-:W-:Y:S02]  /*2ef40*/  SEL R76, R123, R127, P0 ;  /* 0x0000007f7b4c7207 */ /* 0x000fe40000000000 */
[----:B------:R-:W-:Y:S01]  /*2ef50*/  SEL R123, R127, R123, P0 ;  /* 0x0000007b7f7b7207 */ /* 0x000fe20000000000 */
[----:B------:R-:W-:Y:S01]  /*2ef60*/  IMAD.MOV.U32 R13, RZ, RZ, R135 ;  /* 0x000000ffff0d7224 */ /* 0x000fe200078e0087 */
[----:B------:R-:W-:-:S07]  /*2ef70*/  MOV R133, R14 ;  /* 0x0000000e00857202 */ /* 0x000fce0000000f00 */
[----:B------:R-:W-:Y:S05]  /*2ef80*/  WARPSYNC.COLLECTIVE R15, `(.L_x_1021) ;  /* 0x000000000f087348 */ /* 0x000fea0003c00000 */
[----:B------:R0:W1:Y:S02]  /*2ef90*/  SHFL.IDX P6, R14, R13, R12, R11 ;  /* 0x0000000c0d0e7389 */ /* 0x00006400000c000b */
[----:B01----:R-:W-:Y:S01]  /*2efa0*/  ENDCOLLECTIVE ;  /* 0x000000000000791b */ /* 0x003fe20003800000 */
.L_x_1021:
[----:B------:R-:W-:Y:S02]  /*2efb0*/  IMAD.MOV.U32 R13, RZ, RZ, R142 ;  /* 0x000000ffff0d7224 */ /* 0x000fe400078e008e */
[----:B------:R-:W-:Y:S02]  /*2efc0*/  IMAD.MOV.U32 R12, RZ, RZ, R2 ;  /* 0x000000ffff0c7224 */ /* 0x000fe400078e0002 */
[----:B------:R-:W-:-:S07]  /*2efd0*/  IMAD.MOV.U32 R131, RZ, RZ, R14 ;  /* 0x000000ffff837224 */ /* 0x000fce00078e000e */
[----:B------:R-:W-:Y:S05]  /*2efe0*/  WARPSYNC.COLLECTIVE R15, `(.L_x_1022) ;  /* 0x000000000f087348 */ /* 0x000fea0003c00000 */
[----:B------:R0:W1:Y:S02]  /*2eff0*/  SHFL.IDX P6, R14, R13, R12, R11 ;  /* 0x0000000c0d0e7389 */ /* 0x00006400000c000b */
[----:B01----:R-:W-:Y:S01]  /*2f000*/  ENDCOLLECTIVE ;  /* 0x000000000000791b */ /* 0x003fe20003800000 */
.L_x_1022:
[----:B------:R-:W-:Y:S01]  /*2f010*/  IMAD.MOV.U32 R13, RZ, RZ, R138 ;  /* 0x000000ffff0d7224 */ /* 0x000fe200078e008a */
[----:B------:R-:W-:-:S07]  /*2f020*/  MOV R130, R14 ;  /* 0x0000000e00827202 */ /* 0x000fce0000000f00 */
[----:B------:R-:W-:Y:S05]  /*2f030*/  WARPSYNC.COLLECTIVE R15, `(.L_x_1023) ;  /* 0x000000000f087348 */ /* 0x000fea0003c00000 */
[----:B------:R0:W1:Y:S02]  /*2f040*/  SHFL.IDX P6, R14, R13, R12, R11 ;  /* 0x0000000c0d0e7389 */ /* 0x00006400000c000b */
[----:B01----:R-:W-:Y:S01]  /*2f050*/  ENDCOLLECTIVE ;  /* 0x000000000000791b */ /* 0x003fe20003800000 */
.L_x_1023:
        /* <DEDUP_REMOVED lines=8> */
.L_x_1024:
[----:B------:R-:W-:Y:S02]  /*2f0e0*/  SEL R80, R131, R129, P0 ;  /* 0x0000008183507207 */ /* 0x000fe40000000000 */
[----:B------:R-:W-:Y:S01]  /*2f0f0*/  SEL R129, R129, R131, P0 ;  /* 0x0000008381817207 */ /* 0x000fe20000000000 */
[----:B------:R-:W-:Y:S01]  /*2f100*/  IMAD.MOV.U32 R13, RZ, RZ, R208 ;  /* 0x000000ffff0d7224 */ /* 0x000fe200078e00d0 */
[----:B------:R-:W-:-:S07]  /*2f110*/  MOV R66, R14 ;  /* 0x0000000e00427202 */ /* 0x000fce0000000f00 */
[----:B------:R-:W-:Y:S05]  /*2f120*/  WARPSYNC.COLLECTIVE R15, `(.L_x_1025) ;  /* 0x000000000f087348 */ /* 0x000fea0003c00000 */
[----:B------:R0:W1:Y:S02]  /*2f130*/  SHFL.IDX P6, R14, R13, R12, R11 ;  /* 0x0000000c0d0e7389 */ /* 0x00006400000c000b */
[----:B01----:R-:W-:Y:S01]  /*2f140*/  ENDCOLLECTIVE ;  /* 0x000000000000791b */ /* 0x003fe20003800000 */
.L_x_1025:
[----:B------:R-:W-:Y:S02]  /*2f150*/  IMAD.MOV.U32 R13, RZ, RZ, R150 ;  /* 0x000000ffff0d7224 */ /* 0x000fe400078e0096 */
[----:B------:R-:W-:Y:S02]  /*2f160*/  IMAD.MOV.U32 R12, RZ, RZ, R2 ;  /* 0x000000ffff0c7224 */ /* 0x000fe400078e0002 */
[----:B------:R-:W-:Y:S02]  /*2f170*/  IMAD.MOV.U32 R2, RZ, RZ, RZ ;  /* 0x000000ffff027224 */ /* 0x000fe400078e00ff */
[----:B------:R-:W-:-:S07]  /*2f180*/  IMAD.MOV.U32 R62, RZ, RZ, R14 ;  /* 0x000000ffff3e7224 */ /* 0x000fce00078e000e */
[----:B------:R-:W-:Y:S05]  /*2f190*/  WARPSYNC.COLLECTIVE R15, `(.L_x_1026) ;  /* 0x000000000f087348 */ /* 0x000fea0003c00000 */
[----:B------:R0:W1:Y:S02]  /*2f1a0*/  SHFL.IDX P6, R14, R13, R12, R11 ;  /* 0x0000000c0d0e7389 */ /* 0x00006400000c000b */
[----:B01----:R-:W-:Y:S01]  /*2f1b0*/  ENDCOLLECTIVE ;  /* 0x000000000000791b */ /* 0x003fe20003800000 */
.L_x_1026:
[----:B------:R-:W-:Y:S01]  /*2f1c0*/  IMAD.MOV.U32 R13, RZ, RZ, R209 ;  /* 0x000000ffff0d7224 */ /* 0x000fe200078e00d1 */
[----:B------:R-:W-:-:S07]  /*2f1d0*/  MOV R0, R14 ;  /* 0x0000000e00007202 */ /* 0x000fce0000000f00 */
[----:B------:R-:W-:Y:S05]  /*2f1e0*/  WARPSYNC.COLLECTIVE R15, `(.L_x_1027) ;  /* 0x000000000f087348 */ /* 0x000fea0003c00000 */
[----:B------:R0:W1:Y:S02]  /*2f1f0*/  SHFL.IDX P6, R14, R13, R12, R11 ;  /* 0x0000000c0d0e7389 */ /* 0x00006400000c000b */
[----:B01----:R-:W-:Y:S01]  /*2f200*/  ENDCOLLECTIVE ;  /* 0x000000000000791b */ /* 0x003fe20003800000 */
.L_x_1027:
[----:B------:R-:W-:Y:S01]  /*2f210*/  IMAD.MOV.U32 R11, RZ, RZ, R14 ;  /* 0x000000ffff0b7224 */ /* 0x000fe200078e000e */
[----:B------:R-:W-:Y:S06]  /*2f220*/  BRA `(.L_x_1028) ;  /* 0xfffffed000bc7947 */ /* 0x000fec000383ffff */
.L_x_664:
[----:B------:R-:W-:Y:S01]  /*2f230*/  IMAD.MOV.U32 R13, RZ, RZ, R20 ;  /* 0x000000ffff0d7224 */ /* 0x000fe200078e0014 */
[----:B------:R-:W-:Y:S01]  /*2f240*/  MOV R12, RZ ;  /* 0x000000ff000c7202 */ /* 0x000fe20000000f00 */
[----:B------:R-:W-:Y:S02]  /*2f250*/  IMAD.MOV.U32 R11, RZ, RZ, 0x181f ;  /* 0x0000181fff0b7424 */ /* 0x000fe400078e00ff */
[----:B------:R-:W-:-:S07]  /*2f260*/  IMAD.MOV.U32 R15, RZ, RZ, -0x1 ;  /* 0xffffffffff0f7424 */ /* 0x000fce00078e00ff */
[----:B-----5:R-:W-:Y:S05]  /*2f270*/  WARPSYNC.COLLECTIVE R15, `(.L_x_1029) ;  /* 0x000000000f087348 */ /* 0x020fea0003c00000 */
[----:B------:R0:W1:Y:S02]  /*2f280*/  SHFL.IDX P6, R14, R13, R12, R11 ;  /* 0x0000000c0d0e7389 */ /* 0x00006400000c000b */
[----:B01---5:R-:W-:Y:S01]  /*2f290*/  ENDCOLLECTIVE ;  /* 0x000000000000791b */ /* 0x023fe20003800000 */
.L_x_1029:
[----:B------:R-:W-:Y:S02]  /*2f2a0*/  IMAD.MOV.U32 R13, RZ, RZ, R0 ;  /* 0x000000ffff0d7224 */ /* 0x000fe400078e0000 */
[----:B------:R-:W-:-:S07]  /*2f2b0*/  IMAD.MOV.U32 R21, RZ, RZ, R14 ;  /* 0x000000ffff157224 */ /* 0x000fce00078e000e */
[----:B------:R-:W-:Y:S05]  /*2f2c0*/  WARPSYNC.COLLECTIVE R15, `(.L_x_1030) ;  /* 0x000000000f087348 */ /* 0x000fea0003c00000 */
[----:B------:R0:W1:Y:S02]  /*2f2d0*/  SHFL.IDX P6, R14, R13, R12, R11 ;  /* 0x0000000c0d0e7389 */ /* 0x00006400000c000b */
[----:B01----:R-:W-:Y:S01]  /*2f2e0*/  ENDCOLLECTIVE ;  /* 0x000000000000791b */ /* 0x003fe20003800000 */
.L_x_1030:
[----:B------:R-:W-:Y:S05]  /*2f2f0*/  BRA `(.L_x_1031) ;  /* 0xfffffee400e07947 */ /* 0x000fea000383ffff */
.L_x_667:
[----:B------:R-:W-:Y:S01]  /*2f300*/  BSSY B1, `(.L_x_1032) ;  /* 0x0000008000017945 */ /* 0x000fe20003800000 */
[----:B-1----:R-:W-:Y:S01]  /*2f310*/  MOV R13, R20 ;  /* 0x00000014000d7202 */ /* 0x002fe20000000f00 */
[----:B------:R-:W-:Y:S02]  /*2f320*/  IMAD.MOV.U32 R12, RZ, RZ, 0x1 ;  /* 0x00000001ff0c7424 */ /* 0x000fe400078e00ff */
[----:B------:R-:W-:Y:S02]  /*2f330*/  IMAD.MOV.U32 R11, RZ, RZ, 0x181f ;  /* 0x0000181fff0b7424 */ /* 0x000fe400078e00ff */
[----:B------:R-:W-:-:S07]  /*2f340*/  IMAD.MOV.U32 R15, RZ, RZ, -0x1 ;  /* 0xffffffffff0f7424 */ /* 0x000fce00078e00ff */
[----:B0-2--5:R-:W-:Y:S05]  /*2f350*/  WARPSYNC.COLLECTIVE R15, `(.L_x_1033) ;  /* 0x000000000f087348 */ /* 0x025fea0003c00000 */
[----:B--2---:R1:W2:Y:S02]  /*2f360*/  SHFL.IDX P6, R14, R13, R12, R11 ;  /* 0x0000000c0d0e7389 */ /* 0x0042a400000c000b */
[----:B012--5:R-:W-:Y:S01]  /*2f370*/  ENDCOLLECTIVE ;  /* 0x000000000000791b */ /* 0x027fe20003800000 */
.L_x_1033:
[----:B------:R-:W-:Y:S05]  /*2f380*/  BSYNC B1 ;  /* 0x0000000000017941 */ /* 0x000fea0003800000 */
.L_x_1032:
        /* <DEDUP_REMOVED lines=8> */
.L_x_1034:
[----:B------:R-:W-:Y:S05]  /*2f410*/  BRA `(.L_x_1035) ;  /* 0xfffffee800107947 */ /* 0x000fea000383ffff */
.L_x_670:
[----:B------:R-:W-:Y:S01]  /*2f420*/  BSSY B1, `(.L_x_1036) ;  /* 0x0000008000017945 */ /* 0x000fe20003800000 */
[----:B------:R-:W-:Y:S01]  /*2f430*/  IMAD.MOV.U32 R13, RZ, RZ, R20 ;  /* 0x000000ffff0d7224 */ /* 0x000fe200078e0014 */
[----:B------:R-:W-:Y:S01]  /*2f440*/  MOV R12, 0x2 ;  /* 0x00000002000c7802 */ /* 0x000fe20000000f00 */
[----:B------:R-:W-:Y:S02]  /*2f450*/  IMAD.MOV.U32 R11, RZ, RZ, 0x181f ;  /* 0x0000181fff0b7424 */ /* 0x000fe400078e00ff */
[----:B------:R-:W-:-:S07]  /*2f460*/  IMAD.MOV.U32 R15, RZ, RZ, -0x1 ;  /* 0xffffffffff0f7424 */ /* 0x000fce00078e00ff */
[----:B0123-5:R-:W-:Y:S05]  /*2f470*/  WARPSYNC.COLLECTIVE R15, `(.L_x_1037) ;  /* 0x000000000f087348 */ /* 0x02ffea0003c00000 */
[----:B--2---:R2:W4:Y:S02]  /*2f480*/  SHFL.IDX P6, R14, R13, R12, R11 ;  /* 0x0000000c0d0e7389 */ /* 0x00452400000c000b */
[----:B012345:R-:W-:Y:S01]  /*2f490*/  ENDCOLLECTIVE ;  /* 0x000000000000791b */ /* 0x03ffe20003800000 */
.L_x_1037:
[----:B------:R-:W-:Y:S05]  /*2f4a0*/  BSYNC B1 ;  /* 0x0000000000017941 */ /* 0x000fea0003800000 */
.L_x_1036:
        /* <DEDUP_REMOVED lines=8> */
.L_x_1038:
[----:B------:R-:W-:Y:S05]  /*2f530*/  BRA `(.L_x_1039) ;  /* 0xfffffee800447947 */ /* 0x000fea000383ffff */
.L_x_673:
[----:B------:R-:W-:Y:S01]  /*2f540*/  BSSY B1, `(.L_x_1040) ;  /* 0x0000008000017945 */ /* 0x000fe20003800000 */
[----:B------:R-:W-:Y:S01]  /*2f550*/  IMAD.MOV.U32 R13, RZ, RZ, R20 ;  /* 0x000000ffff0d7224 */ /* 0x000fe200078e0014 */
[----:B------:R-:W-:Y:S01]  /*2f560*/  MOV R11, 0x181f ;  /* 0x0000181f000b7802 */ /* 0x000fe20000000f00 */
[----:B------:R-:W-:Y:S02]  /*2f570*/  IMAD.MOV.U32 R12, RZ, RZ, 0x3 ;  /* 0x00000003ff0c7424 */ /* 0x000fe400078e00ff */
[----:B------:R-:W-:-:S07]  /*2f580*/  IMAD.MOV.U32 R15, RZ, RZ, -0x1 ;  /* 0xffffffffff0f7424 */ /* 0x000fce00078e00ff */
[----:B012345:R-:W-:Y:S05]  /*2f590*/  WARPSYNC.COLLECTIVE R15, `(.L_x_1041) ;  /* 0x000000000f087348 */ /* 0x03ffea0003c00000 */
[----:B----4-:R4:W0:Y:S02]  /*2f5a0*/  SHFL.IDX P6, R14, R13, R12, R11 ;  /* 0x0000000c0d0e7389 */ /* 0x01082400000c000b */
[----:B012345:R-:W-:Y:S01]  /*2f5b0*/  ENDCOLLECTIVE ;  /* 0x000000000000791b */ /* 0x03ffe20003800000 */
.L_x_1041:
[----:B------:R-:W-:Y:S05]  /*2f5c0*/  BSYNC B1 ;  /* 0x0000000000017941 */ /* 0x000fea0003800000 */
.L_x_1040:
        /* <DEDUP_REMOVED lines=8> */
.L_x_1042:
[----:B------:R-:W-:Y:S05]  /*2f650*/  BRA `(.L_x_1043) ;  /* 0xfffffee800787947 */ /* 0x000fea000383ffff */
.L_x_675:
[----:B------:R-:W-:Y:S01]  /*2f660*/  IMAD.MOV.U32 R13, RZ, RZ, R2 ;  /* 0x000000ffff0d7224 */ /* 0x000fe200078e0002 */
[----:B------:R-:W-:Y:S01]  /*2f670*/  MOV R15, 0xffffffff ;  /* 0xffffffff000f7802 */ /* 0x000fe20000000f00 */
[----:B------:R-:W-:Y:S02]  /*2f680*/  IMAD.MOV.U32 R12, RZ, RZ, RZ ;  /* 0x000000ffff0c7224 */ /* 0x000fe400078e00ff */
[----:B------:R-:W-:-:S07]  /*2f690*/  IMAD.MOV.U32 R11, RZ, RZ, 0x1c1f ;  /* 0x00001c1fff0b7424 */ /* 0x000fce00078e00ff */
[----:B------:R-:W-:Y:S05]  /*2f6a0*/  WARPSYNC.COLLECTIVE R15, `(.L_x_1044) ;  /* 0x000000000f087348 */ /* 0x000fea0003c00000 */
[----:B------:R0:W1:Y:S02]  /*2f6b0*/  SHFL.IDX P6, R14, R13, R12, R11 ;  /* 0x0000000c0d0e7389 */ /* 0x00006400000c000b */
[----:B01----:R-:W-:Y:S01]  /*2f6c0*/  ENDCOLLECTIVE ;  /* 0x000000000000791b */ /* 0x003fe20003800000 */
.L_x_1044:
[----:B------:R-:W-:Y:S02]  /*2f6d0*/  IMAD.MOV.U32 R13, RZ, RZ, R0 ;  /* 0x000000ffff0d7224 */ /* 0x000fe400078e0000 */
[----:B------:R-:W-:-:S07]  /*2f6e0*/  IMAD.MOV.U32 R20, RZ, RZ, R14 ;  /* 0x000000ffff147224 */ /* 0x000fce00078e000e */
[----:B------:R-:W-:Y:S05]  /*2f6f0*/  WARPSYNC.COLLECTIVE R15, `(.L_x_1045) ;  /* 0x000000000f087348 */ /* 0x000fea0003c00000 */
[----:B------:R0:W1:Y:S02]  /*2f700*/  SHFL.IDX P6, R14, R13, R12, R11 ;  /* 0x0000000c0d0e7389 */ /* 0x00006400000c000b */
[----:B01----:R-:W-:Y:S01]  /*2f710*/  ENDCOLLECTIVE ;  /* 0x000000000000791b */ /* 0x003fe20003800000 */
.L_x_1045:
[----:B------:R-:W-:Y:S01]  /*2f720*/  IMAD.MOV.U32 R11, RZ, RZ, R14 ;  /* 0x000000ffff0b7224 */ /* 0x000fe200078e000e */
[----:B------:R-:W-:Y:S06]  /*2f730*/  BRA `(.L_x_1046) ;  /* 0xfffffeec00647947 */ /* 0x000fec000383ffff */
.L_x_678:
[----:B------:R-:W-:Y:S01]  /*2f740*/  BSSY B1, `(.L_x_1047) ;  /* 0x0000008000017945 */ /* 0x000fe20003800000 */
[----:B---3--:R-:W-:Y:S01]  /*2f750*/  IMAD.MOV.U32 R13, RZ, RZ, R2 ;  /* 0x000000ffff0d7224 */ /* 0x008fe200078e0002 */
[----:B------:R-:W-:Y:S01]  /*2f760*/  MOV R12, 0x1 ;  /* 0x00000001000c7802 */ /* 0x000fe20000000f00 */
[----:B--2---:R-:W-:Y:S02]  /*2f770*/  IMAD.MOV.U32 R11, RZ, RZ, 0x1c1f ;  /* 0x00001c1fff0b7424 */ /* 0x004fe400078e00ff */
[----:B------:R-:W-:-:S07]  /*2f780*/  IMAD.MOV.U32 R15, RZ, RZ, -0x1 ;  /* 0xffffffffff0f7424 */ /* 0x000fce00078e00ff */
[----:B01----:R-:W-:Y:S05]  /*2f790*/  WARPSYNC.COLLECTIVE R15, `(.L_x_1048) ;  /* 0x000000000f087348 */ /* 0x003fea0003c00000 */
[----:B------:R2:W3:Y:S02]  /*2f7a0*/  SHFL.IDX P6, R14, R13, R12, R11 ;  /* 0x0000000c0d0e7389 */ /* 0x0004e400000c000b */
[----:B0123--:R-:W-:Y:S01]  /*2f7b0*/  ENDCOLLECTIVE ;  /* 0x000000000000791b */ /* 0x00ffe20003800000 */
.L_x_1048:
[----:B------:R-:W-:Y:S05]  /*2f7c0*/  BSYNC B1 ;  /* 0x0000000000017941 */ /* 0x000fea0003800000 */
.L_x_1047:
        /* <DEDUP_REMOVED lines=8> */
.L_x_1049:
[----:B------:R-:W-:Y:S01]  /*2f850*/  IMAD.MOV.U32 R0, RZ, RZ, R14 ;  /* 0x000000ffff007224 */ /* 0x000fe200078e000e */
[----:B------:R-:W-:Y:S06]  /*2f860*/  BRA `(.L_x_1050) ;  /* 0xfffffefc00387947 */ /* 0x000fec000383ffff */
.L_x_682:
[----:B------:R-:W-:Y:S01]  /*2f870*/  IMAD.MOV.U32 R13, RZ, RZ, R10 ;  /* 0x000000ffff0d7224 */ /* 0x000fe200078e000a */
[----:B------:R-:W-:Y:S01]  /*2f880*/  MOV R12, RZ ;  /* 0x000000ff000c7202 */ /* 0x000fe20000000f00 */
[----:B------:R-:W-:Y:S02]  /*2f890*/  IMAD.MOV.U32 R11, RZ, RZ, 0x181f ;  /* 0x0000181fff0b7424 */ /* 0x000fe400078e00ff */
[----:B------:R-:W-:-:S07]  /*2f8a0*/  IMAD.MOV.U32 R15, RZ, RZ, -0x1 ;  /* 0xffffffffff0f7424 */ /* 0x000fce00078e00ff */
[----:B------:R-:W-:Y:S05]  /*2f8b0*/  WARPSYNC.COLLECTIVE R15, `(.L_x_1051) ;  /* 0x000000000f087348 */ /* 0x000fea0003c00000 */
[----:B------:R0:W1:Y:S02]  /*2f8c0*/  SHFL.IDX P6, R14, R13, R12, R11 ;  /* 0x0000000c0d0e7389 */ /* 0x00006400000c000b */
[----:B01----:R-:W-:Y:S01]  /*2f8d0*/  ENDCOLLECTIVE ;  /* 0x000000000000791b */ /* 0x003fe20003800000 */
.L_x_1051:
[----:B------:R-:W-:Y:S02]  /*2f8e0*/  IMAD.MOV.U32 R13, RZ, RZ, R0 ;  /* 0x000000ffff0d7224 */ /* 0x000fe400078e0000 */
[----:B------:R-:W-:-:S07]  /*2f8f0*/  IMAD.MOV.U32 R9, RZ, RZ, R14 ;  /* 0x000000ffff097224 */ /* 0x000fce00078e000e */
[----:B------:R-:W-:Y:S05]  /*2f900*/  WARPSYNC.COLLECTIVE R15, `(.L_x_1052) ;  /* 0x000000000f087348 */ /* 0x000fea0003c00000 */
[----:B------:R0:W1:Y:S02]  /*2f910*/  SHFL.IDX P6, R14, R13, R12, R11 ;  /* 0x0000000c0d0e7389 */ /* 0x00006400000c000b */
[----:B01----:R-:W-:Y:S01]  /*2f920*/  ENDCOLLECTIVE ;  /* 0x000000000000791b */ /* 0x003fe20003800000 */
.L_x_1052:
[----:B------:R-:W-:Y:S05]  /*2f930*/  BRA `(.L_x_1053) ;  /* 0xffffff1400947947 */ /* 0x000fea000383ffff */
.L_x_685:
[----:B------:R-:W-:Y:S01]  /*2f940*/  BSSY B1, `(.L_x_1054) ;  /* 0x0000008000017945 */ /* 0x000fe20003800000 */
[----:B------:R-:W-:Y:S01]  /*2f950*/  MOV R13, R10 ;  /* 0x0000000a000d7202 */ /* 0x000fe20000000f00 */
[----:B------:R-:W-:Y:S02]  /*2f960*/  IMAD.MOV.U32 R12, RZ, RZ, 0x1 ;  /* 0x00000001ff0c7424 */ /* 0x000fe400078e00ff */
[----:B------:R-:W-:Y:S02]  /*2f970*/  IMAD.MOV.U32 R11, RZ, RZ, 0x181f ;  /* 0x0000181fff0b7424 */ /* 0x000fe400078e00ff */
[----:B------:R-:W-:-:S07]  /*2f980*/  IMAD.MOV.U32 R15, RZ, RZ, -0x1 ;  /* 0xffffffffff0f7424 */ /* 0x000fce00078e00ff */
[----:B012---:R-:W-:Y:S05]  /*2f990*/  WARPSYNC.COLLECTIVE R15, `(.L_x_1055) ;  /* 0x000000000f087348 */ /* 0x007fea0003c00000 */
[----:B--2---:R2:W3:Y:S02]  /*2f9a0*/  SHFL.IDX P6, R14, R13, R12, R11 ;  /* 0x0000000c0d0e7389 */ /* 0x0044e400000c000b */
[----:B0123--:R-:W-:Y:S01]  /*2f9b0*/  ENDCOLLECTIVE ;  /* 0x000000000000791b */ /* 0x00ffe20003800000 */
.L_x_1055:
[----:B------:R-:W-:Y:S05]  /*2f9c0*/  BSYNC B1 ;  /* 0x0000000000017941 */ /* 0x000fea0003800000 */
.L_x_1054:
        /* <DEDUP_REMOVED lines=8> */
.L_x_1056:
[----:B------:R-:W-:Y:S05]  /*2fa50*/  BRA `(.L_x_1057) ;  /* 0xffffff1400c87947 */ /* 0x000fea000383ffff */
.L_x_688:
[----:B------:R-:W-:Y:S01]  /*2fa60*/  BSSY B1, `(.L_x_1058) ;  /* 0x0000008000017945 */ /* 0x000fe20003800000 */
[----:B------:R-:W-:Y:S01]  /*2fa70*/  IMAD.MOV.U32 R13, RZ, RZ, R10 ;  /* 0x000000ffff0d7224 */ /* 0x000fe200078e000a */
[----:B------:R-:W-:Y:S01]  /*2fa80*/  MOV R12, 0x2 ;  /* 0x00000002000c7802 */ /* 0x000fe20000000f00 */
[----:B------:R-:W-:Y:S02]  /*2fa90*/  IMAD.MOV.U32 R11, RZ, RZ, 0x181f ;  /* 0x0000181fff0b7424 */ /* 0x000fe400078e00ff */
[----:B------:R-:W-:-:S07]  /*2faa0*/  IMAD.MOV.U32 R15, RZ, RZ, -0x1 ;  /* 0xffffffffff0f7424 */ /* 0x000fce00078e00ff */
[----:B0123--:R-:W-:Y:S05]  /*2fab0*/  WARPSYNC.COLLECTIVE R15, `(.L_x_1059) ;  /* 0x000000000f087348 */ /* 0x00ffea0003c00000 */
[----:B--2---:R2:W4:Y:S02]  /*2fac0*/  SHFL.IDX P6, R14, R13, R12, R11 ;  /* 0x0000000c0d0e7389 */ /* 0x00452400000c000b */
[----:B01234-:R-:W-:Y:S01]  /*2fad0*/  ENDCOLLECTIVE ;  /* 0x000000000000791b */ /* 0x01ffe20003800000 */
.L_x_1059:
[----:B------:R-:W-:Y:S05]  /*2fae0*/  BSYNC B1 ;  /* 0x0000000000017941 */ /* 0x000fea0003800000 */
.L_x_1058:
        /* <DEDUP_REMOVED lines=8> */
.L_x_1060:
[----:B------:R-:W-:Y:S05]  /*2fb70*/  BRA `(.L_x_1061) ;  /* 0xffffff1400fc7947 */ /* 0x000fea000383ffff */
.L_x_691:
[----:B------:R-:W-:Y:S01]  /*2fb80*/  BSSY B1, `(.L_x_1062) ;  /* 0x0000008000017945 */ /* 0x000fe20003800000 */
[----:B------:R-:W-:Y:S01]  /*2fb90*/  IMAD.MOV.U32 R13, RZ, RZ, R10 ;  /* 0x000000ffff0d7224 */ /* 0x000fe200078e000a */
[----:B------:R-:W-:Y:S01]  /*2fba0*/  MOV R11, 0x181f ;  /* 0x0000181f000b7802 */ /* 0x000fe20000000f00 */
[----:B------:R-:W-:Y:S02]  /*2fbb0*/  IMAD.MOV.U32 R12, RZ, RZ, 0x3 ;  /* 0x00000003ff0c7424 */ /* 0x000fe400078e00ff */
[----:B------:R-:W-:-:S07]  /*2fbc0*/  IMAD.MOV.U32 R15, RZ, RZ, -0x1 ;  /* 0xffffffffff0f7424 */ /* 0x000fce00078e00ff */
[----:B01234-:R-:W-:Y:S05]  /*2fbd0*/  WARPSYNC.COLLECTIVE R15, `(.L_x_1063) ;  /* 0x000000000f087348 */ /* 0x01ffea0003c00000 */
[----:B----4-:R4:W0:Y:S02]  /*2fbe0*/  SHFL.IDX P6, R14, R13, R12, R11 ;  /* 0x0000000c0d0e7389 */ /* 0x01082400000c000b */
[----:B01234-:R-:W-:Y:S01]  /*2fbf0*/  ENDCOLLECTIVE ;  /* 0x000000000000791b */ /* 0x01ffe20003800000 */
.L_x_1063:
[----:B------:R-:W-:Y:S05]  /*2fc00*/  BSYNC B1 ;  /* 0x0000000000017941 */ /* 0x000fea0003800000 */
.L_x_1062:
        /* <DEDUP_REMOVED lines=8> */
.L_x_1064:
[----:B------:R-:W-:Y:S05]  /*2fc90*/  BRA `(.L_x_1065) ;  /* 0xffffff1800307947 */ /* 0x000fea000383ffff */
.L_x_707:
[----:B------:R-:W0:Y:S01]  /*2fca0*/  S2R R7, SR_TID.X ;  /* 0x0000000000077919 */ /* 0x000e220000002100 */
[----:B------:R-:W-:Y:S01]  /*2fcb0*/  BSSY B1, `(.L_x_1066) ;  /* 0x000000a000017945 */ /* 0x000fe20003800000 */
[----:B------:R-:W-:Y:S01]  /*2fcc0*/  IMAD.MOV.U32 R12, RZ, RZ, RZ ;  /* 0x000000ffff0c7224 */ /* 0x000fe200078e00ff */
[----:B------:R-:W-:Y:S01]  /*2fcd0*/  MOV R15, 0xffffffff ;  /* 0xffffffff000f7802 */ /* 0x000fe20000000f00 */
[----:B------:R-:W-:Y:S01]  /*2fce0*/  IMAD.MOV.U32 R11, RZ, RZ, 0x1f ;  /* 0x0000001fff0b7424 */ /* 0x000fe200078e00ff */
[----:B0-----:R-:W-:-:S04]  /*2fcf0*/  SHF.R.U32.HI R7, RZ, 0x5, R7 ;  /* 0x00000005ff077819 */ /* 0x001fc80000011607 */
[----:B------:R-:W-:-:S05]  /*2fd00*/  LOP3.LUT R7, R7, 0x3, RZ, 0xc0, !PT ;  /* 0x0000000307077812 */ /* 0x000fca00078ec0ff */
[----:B------:R-:W-:-:S07]  /*2fd10*/  IMAD.MOV.U32 R13, RZ, RZ, R7 ;  /* 0x000000ffff0d7224 */ /* 0x000fce00078e0007 */
[----:B------:R-:W-:Y:S05]  /*2fd20*/  WARPSYNC.COLLECTIVE R15, `(.L_x_1067) ;  /* 0x000000000f087348 */ /* 0x000fea0003c00000 */
[----:B------:R0:W1:Y:S02]  /*2fd30*/  SHFL.IDX P6, R14, R13, R12, R11 ;  /* 0x0000000c0d0e7389 */ /* 0x00006400000c000b */
[----:B01----:R-:W-:Y:S01]  /*2fd40*/  ENDCOLLECTIVE ;  /* 0x000000000000791b */ /* 0x003fe20003800000 */
.L_x_1067:
[----:B------:R-:W-:Y:S05]  /*2fd50*/  BSYNC B1 ;  /* 0x0000000000017941 */ /* 0x000fea0003800000 */
.L_x_1066:
[----:B------:R-:W-:Y:S05]  /*2fd60*/  BRA `(.L_x_1068) ;  /* 0xffffff3000947947 */ /* 0x000fea000383ffff */
.L_x_709:
[----:B------:R-:W-:Y:S01]  /*2fd70*/  BSSY B1, `(.L_x_1069) ;  /* 0x0000006000017945 */ /* 0x000fe20003800000 */
[----:B------:R-:W-:-:S07]  /*2fd80*/  IMAD.MOV.U32 R15, RZ, RZ, -0x1 ;  /* 0xffffffffff0f7424 */ /* 0x000fce00078e00ff */
[----:B0-----:R-:W-:Y:S05]  /*2fd90*/  WARPSYNC.COLLECTIVE R15, `(.L_x_1070) ;  /* 0x000000000f0c7348 */ /* 0x001fea0003c00000 */
[----:B------:R-:W-:Y:S02]  /*2fda0*/  ELECT P6, UR62, PT ;  /* 0x00000000003e782f */ /* 0x000fe400038c0000 */
[----:B------:R-:W-:Y:S01]  /*2fdb0*/  MOV R14, UR62 ;  /* 0x0000003e000e7c02 */ /* 0x000fe20008000f00 */
[----:B0-----:R-:W-:Y:S10]  /*2fdc0*/  ENDCOLLECTIVE ;  /* 0x000000000000791b */ /* 0x001ff40003800000 */
.L_x_1070:
[----:B------:R-:W-:Y:S05]  /*2fdd0*/  BSYNC B1 ;  /* 0x0000000000017941 */ /* 0x000fea0003800000 */
.L_x_1069:
[----:B------:R-:W-:Y:S05]  /*2fde0*/  BRA `(.L_x_708) ;  /* 0xffffff30008c7947 */ /* 0x000fea000383ffff */
.L_x_711:
[----:B0-----:R0:W1:Y:S02]  /*2fdf0*/  SYNCS.PHASECHK.TRANS64.TRYWAIT P0, [R16+URZ+0x38820], R6 ;  /* 0x03882006100075a7 */ /* 0x001064000800017f */
[----:B-1----:R-:W-:Y:S05]  /*2fe00*/  @!P0 NANOSLEEP.SYNCS 0x989680 ;  /* 0x009896800000895d */ /* 0x002fea0003900000 */
[----:B------:R-:W1:Y:S02]  /*2fe10*/  @!P0 SYNCS.PHASECHK.TRANS64 P0, [R16+URZ+0x38820], R6 ;  /* 0x03882006100085a7 */ /* 0x000e64000800007f */
[----:B-1----:R-:W-:Y:S05]  /*2fe20*/  @!P0 BRA `(.L_x_711) ;  /* 0xfffffffc00f08947 */ /* 0x002fea000383ffff */
[----:B------:R-:W-:Y:S05]  /*2fe30*/  BRA `(.L_x_1071) ;  /* 0xffffff30009c7947 */ /* 0x000fea000383ffff */
.L_x_715:
[----:B-1----:R1:W2:Y:S02]  /*2fe40*/  SYNCS.PHASECHK.TRANS64.TRYWAIT P0, [R9+URZ+0x388a0], R11 ;  /* 0x0388a00b090075a7 */ /* 0x0022a4000800017f */
[----:B--2---:R-:W-:Y:S05]  /*2fe50*/  @!P0 NANOSLEEP.SYNCS 0x989680 ;  /* 0x009896800000895d */ /* 0x004fea0003900000 */
[----:B------:R-:W2:Y:S02]  /*2fe60*/  @!P0 SYNCS.PHASECHK.TRANS64 P0, [R9+URZ+0x388a0], R11 ;  /* 0x0388a00b090085a7 */ /* 0x000ea4000800007f */
[----:B--2---:R-:W-:Y:S05]  /*2fe70*/  @!P0 BRA `(.L_x_715) ;  /* 0xfffffffc00f08947 */ /* 0x004fea000383ffff */
[----:B------:R-:W-:Y:S05]  /*2fe80*/  BRA `(.L_x_1072) ;  /* 0xffffff3000b47947 */ /* 0x000fea000383ffff */
.L_x_721:
[----:B0-----:R0:W2:Y:S02]  /*2fe90*/  SYNCS.PHASECHK.TRANS64.TRYWAIT P0, [R9+URZ+0x388c0], R11 ;  /* 0x0388c00b090075a7 */ /* 0x0010a4000800017f */
[----:B--2---:R-:W-:Y:S05]  /*2fea0*/  @!P0 NANOSLEEP.SYNCS 0x989680 ;  /* 0x009896800000895d */ /* 0x004fea0003900000 */
[----:B------:R-:W2:Y:S02]  /*2feb0*/  @!P0 SYNCS.PHASECHK.TRANS64 P0, [R9+URZ+0x388c0], R11 ;  /* 0x0388c00b090085a7 */ /* 0x000ea4000800007f */
[----:B--2---:R-:W-:Y:S05]  /*2fec0*/  @!P0 BRA `(.L_x_721) ;  /* 0xfffffffc00f08947 */ /* 0x004fea000383ffff */
[----:B------:R-:W-:Y:S05]  /*2fed0*/  BRA `(.L_x_1073) ;  /* 0xffffff3400707947 */ /* 0x000fea000383ffff */
.L_x_729:
[----:B-1----:R1:W2:Y:S02]  /*2fee0*/  SYNCS.PHASECHK.TRANS64.TRYWAIT P2, [R9+URZ+0x388a0], R8 ;  /* 0x0388a008090075a7 */ /* 0x0022a4000804017f */
[----:B--2---:R-:W-:Y:S05]  /*2fef0*/  @!P2 NANOSLEEP.SYNCS 0x989680 ;  /* 0x009896800000a95d */ /* 0x004fea0003900000 */
[----:B------:R-:W2:Y:S02]  /*2ff00*/  @!P2 SYNCS.PHASECHK.TRANS64 P2, [R9+URZ+0x388a0], R8 ;  /* 0x0388a0080900a5a7 */ /* 0x000ea4000804007f */
[----:B--2---:R-:W-:Y:S05]  /*2ff10*/  @!P2 BRA `(.L_x_729) ;  /* 0xfffffffc00f0a947 */ /* 0x004fea000383ffff */
[----:B------:R-:W-:Y:S05]  /*2ff20*/  BRA `(.L_x_1074) ;  /* 0xffffff3800687947 */ /* 0x000fea000383ffff */
.L_x_735:
[----:B0-----:R0:W2:Y:S02]  /*2ff30*/  SYNCS.PHASECHK.TRANS64.TRYWAIT P2, [R9+URZ+0x388c0], R8 ;  /* 0x0388c008090075a7 */ /* 0x0010a4000804017f */
[----:B--2---:R-:W-:Y:S05]  /*2ff40*/  @!P2 NANOSLEEP.SYNCS 0x989680 ;  /* 0x009896800000a95d */ /* 0x004fea0003900000 */
[----:B------:R-:W2:Y:S02]  /*2ff50*/  @!P2 SYNCS.PHASECHK.TRANS64 P2, [R9+URZ+0x388c0], R8 ;  /* 0x0388c0080900a5a7 */ /* 0x000ea4000804007f */
[----:B--2---:R-:W-:Y:S05]  /*2ff60*/  @!P2 BRA `(.L_x_735) ;  /* 0xfffffffc00f0a947 */ /* 0x004fea000383ffff */
[----:B------:R-:W-:Y:S05]  /*2ff70*/  BRA `(.L_x_1075) ;  /* 0xffffff3c00207947 */ /* 0x000fea000383ffff */
.L_x_753:
[----:B0-----:R-:W0:Y:S01]  /*2ff80*/  S2R R20, SR_TID.X ;  /* 0x0000000000147919 */ /* 0x001e220000002100 */
[----:B------:R-:W-:Y:S01]  /*2ff90*/  BSSY B0, `(.L_x_1076) ;  /* 0x000000a000007945 */ /* 0x000fe20003800000 */
[----:B------:R-:W-:Y:S01]  /*2ffa0*/  IMAD.MOV.U32 R12, RZ, RZ, RZ ;  /* 0x000000ffff0c7224 */ /* 0x000fe200078e00ff */
[----:B------:R-:W-:Y:S01]  /*2ffb0*/  MOV R15, 0xffffffff ;  /* 0xffffffff000f7802 */ /* 0x000fe20000000f00 */
[----:B------:R-:W-:Y:S01]  /*2ffc0*/  IMAD.MOV.U32 R11, RZ, RZ, 0x1f ;  /* 0x0000001fff0b7424 */ /* 0x000fe200078e00ff */
[----:B0-----:R-:W-:-:S04]  /*2ffd0*/  SHF.R.U32.HI R10, RZ, 0x5, R20 ;  /* 0x00000005ff0a7819 */ /* 0x001fc80000011614 */
[----:B------:R-:W-:-:S05]  /*2ffe0*/  LOP3.LUT R10, R10, 0x3, RZ, 0xc0, !PT ;  /* 0x000000030a0a7812 */ /* 0x000fca00078ec0ff */
[----:B------:R-:W-:-:S07]  /*2fff0*/  IMAD.MOV.U32 R13, RZ, RZ, R10 ;  /* 0x000000ffff0d7224 */ /* 0x000fce00078e000a */
[----:B-----5:R-:W-:Y:S05]  /*30000*/  WARPSYNC.COLLECTIVE R15, `(.L_x_1077) ;  /* 0x000000000f087348 */ /* 0x020fea0003c00000 */
[----:B------:R0:W1:Y:S02]  /*30010*/  SHFL.IDX P6, R14, R13, R12, R11 ;  /* 0x0000000c0d0e7389 */ /* 0x00006400000c000b */
[----:B01---5:R-:W-:Y:S01]  /*30020*/  ENDCOLLECTIVE ;  /* 0x000000000000791b */ /* 0x023fe20003800000 */
.L_x_1077:
[----:B------:R-:W-:Y:S05]  /*30030*/  BSYNC B0 ;  /* 0x0000000000007941 */ /* 0x000fea0003800000 */
.L_x_1076:
[----:B------:R-:W-:Y:S05]  /*30040*/  BRA `(.L_x_1078) ;  /* 0xffffff4800e87947 */ /* 0x000fea000383ffff */
.L_x_756:
[----:B0-----:R0:W1:Y:S02]  /*30050*/  SYNCS.PHASECHK.TRANS64.TRYWAIT P0, [R6+URZ+0x38880], R23 ;  /* 0x03888017060075a7 */ /* 0x001064000800017f */
[----:B-1----:R-:W-:Y:S05]  /*30060*/  @!P0 NANOSLEEP.SYNCS 0x989680 ;  /* 0x009896800000895d */ /* 0x002fea0003900000 */
[----:B------:R-:W1:Y:S02]  /*30070*/  @!P0 SYNCS.PHASECHK.TRANS64 P0, [R6+URZ+0x38880], R23 ;  /* 0x03888017060085a7 */ /* 0x000e64000800007f */
[----:B-1----:R-:W-:Y:S05]  /*30080*/  @!P0 BRA `(.L_x_756) ;  /* 0xfffffffc00f08947 */ /* 0x002fea000383ffff */
[----:B------:R-:W-:Y:S05]  /*30090*/  BRA `(.L_x_1079) ;  /* 0xffffff4c00047947 */ /* 0x000fea000383ffff */
.L_x_757:
        /* <DEDUP_REMOVED lines=8> */
.L_x_1081:
[----:B------:R-:W-:Y:S05]  /*30120*/  BSYNC B0 ;  /* 0x0000000000007941 */ /* 0x000fea0003800000 */
.L_x_1080:
[----:B------:R-:W-:Y:S01]  /*30130*/  IMAD.MOV.U32 R13, RZ, RZ, R0 ;  /* 0x000000ffff0d7224 */ /* 0x000fe200078e0000 */
[----:B------:R-:W-:Y:S01]  /*30140*/  MOV R5, R14 ;  /* 0x0000000e00057202 */ /* 0x000fe20000000f00 */
[----:B------:R-:W-:Y:S01]  /*30150*/  IMAD.MOV.U32 R12, RZ, RZ, RZ ;  /* 0x000000ffff0c7224 */ /* 0x000fe200078e00ff */
[----:B------:R-:W-:Y:S01]  /*30160*/  LOP3.LUT R26, R31, 0x80, RZ, 0xfc, !PT ;  /* 0x000000801f1a7812 */ /* 0x000fe200078efcff */
[----:B------:R-:W-:Y:S02]  /*30170*/  IMAD.MOV.U32 R11, RZ, RZ, 0x181f ;  /* 0x0000181fff0b7424 */ /* 0x000fe400078e00ff */
[----:B------:R-:W-:-:S07]  /*30180*/  IMAD.MOV.U32 R15, RZ, RZ, -0x1 ;  /* 0xffffffffff0f7424 */ /* 0x000fce00078e00ff */
[----:B------:R-:W-:Y:S05]  /*30190*/  WARPSYNC.COLLECTIVE R15, `(.L_x_1082) ;  /* 0x000000000f087348 */ /* 0x000fea0003c00000 */
[----:B------:R0:W1:Y:S02]  /*301a0*/  SHFL.IDX P6, R14, R13, R12, R11 ;  /* 0x0000000c0d0e7389 */ /* 0x00006400000c000b */
[----:B01----:R-:W-:Y:S01]  /*301b0*/  ENDCOLLECTIVE ;  /* 0x000000000000791b */ /* 0x003fe20003800000 */
.L_x_1082:
[----:B------:R-:W0:Y:S01]  /*301c0*/  LDC R15, c[0x0][0x2f4] ;  /* 0x0000bd00ff0f7b82 */ /* 0x000e220000000800 */
[----:B------:R-:W-:-:S04]  /*301d0*/  MOV R8, R14 ;  /* 0x0000000e00087202 */ /* 0x000fc80000000f00 */
[C---:B------:R-:W-:Y:S01]  /*301e0*/  IADD3 R8, P0, R31.reuse, R8, RZ ;  /* 0x000000081f087210 */ /* 0x040fe20007f1e0ff */
[----:B------:R-:W-:Y:S02]  /*301f0*/  IMAD.MOV.U32 R13, RZ, RZ, R2 ;  /* 0x000000ffff0d7224 */ /* 0x000fe400078e0002 */
[----:B------:R-:W-:Y:S02]  /*30200*/  IMAD.MOV.U32 R12, RZ, RZ, 0x1 ;  /* 0x00000001ff0c7424 */ /* 0x000fe400078e00ff */
[----:B------:R-:W-:Y:S01]  /*30210*/  IMAD.X R9, RZ, RZ, R5, P0 ;  /* 0x000000ffff097224 */ /* 0x000fe200000e0605 */
[-C--:B0-----:R-:W-:Y:S02]  /*30220*/  ISETP.GE.AND P1, PT, R31, R15.reuse, PT ;  /* 0x0000000f1f00720c */ /* 0x081fe40003f26270 */
[----:B------:R-:W-:Y:S02]  /*30230*/  ISETP.GE.AND P0, PT, R26, R15, PT ;  /* 0x0000000f1a00720c */ /* 0x000fe40003f06270 */
[----:B------:R-:W-:Y:S01]  /*30240*/  MOV R15, 0xffffffff ;  /* 0xffffffff000f7802 */ /* 0x000fe20000000f00 */
[----:B------:R-:W-:Y:S01]  /*30250*/  IMAD.IADD R5, R16, 0x1, R10 ;  /* 0x0000000110057824 */ /* 0x000fe200078e020a */
[C---:B------:R-:W-:Y:S01]  /*30260*/  ISETP.LT.OR P2, PT, R7.reuse, 0x1, P1 ;  /* 0x000000010700780c */ /* 0x040fe20000f41670 */
[----:B------:R0:W5:Y:S01]  /*30270*/  LDL.LU R26, [R1] ;  /* 0x00000000011a7983 */ /* 0x0001620000300800 */
[----:B------:R-:W-:-:S02]  /*30280*/  ISETP.GE.AND P3, PT, R7, 0x11, PT ;  /* 0x000000110700780c */ /* 0x000fc40003f66270 */
[----:B------:R-:W-:-:S13]  /*30290*/  ISETP.GE.AND P5, PT, R7, 0x31, PT ;  /* 0x000000310700780c */ /* 0x000fda0003fa6270 */
[----:B0----5:R-:W-:Y:S05]  /*302a0*/  WARPSYNC.COLLECTIVE R15, `(.L_x_1083) ;  /* 0x000000000f087348 */ /* 0x021fea0003c00000 */
[----:B------:R1:W2:Y:S02]  /*302b0*/  SHFL.IDX P6, R14, R13, R12, R11 ;  /* 0x0000000c0d0e7389 */ /* 0x0002a400000c000b */
[----:B012--5:R-:W-:Y:S01]  /*302c0*/  ENDCOLLECTIVE ;  /* 0x000000000000791b */ /* 0x027fe20003800000 */
.L_x_1083:
[C---:B------:R-:W-:Y:S01]  /*302d0*/  ISETP.GE.AND P4, PT, R7.reuse, 0x41, PT ;  /* 0x000000410700780c */ /* 0x040fe20003f86270 */
        /* <DEDUP_REMOVED lines=11> */
.L_x_1084:
[----:B------:R-:W-:Y:S01]  /*30390*/  MOV R13, R2 ;  /* 0x00000002000d7202 */ /* 0x000fe20000000f00 */
[----:B------:R-:W-:Y:S02]  /*303a0*/  IMAD.MOV.U32 R12, RZ, RZ, 0x2 ;  /* 0x00000002ff0c7424 */ /* 0x000fe400078e00ff */
[----:B------:R-:W-:-:S07]  /*303b0*/  IMAD.MOV.U32 R8, RZ, RZ, R14 ;  /* 0x000000ffff087224 */ /* 0x000fce00078e000e */
[----:B------:R-:W-:Y:S05]  /*303c0*/  WARPSYNC.COLLECTIVE R15, `(.L_x_1085) ;  /* 0x000000000f087348 */ /* 0x000fea0003c00000 */
[----:B------:R0:W1:Y:S02]  /*303d0*/  SHFL.IDX P6, R14, R13, R12, R11 ;  /* 0x0000000c0d0e7389 */ /* 0x00006400000c000b */
[----:B01----:R-:W-:Y:S01]  /*303e0*/  ENDCOLLECTIVE ;  /* 0x000000000000791b */ /* 0x003fe20003800000 */
.L_x_1085:
        /* <DEDUP_REMOVED lines=14> */
.L_x_1086:
[----:B------:R-:W-:Y:S02]  /*304d0*/  IMAD.MOV.U32 R13, RZ, RZ, R2 ;  /* 0x000000ffff0d7224 */ /* 0x000fe400078e0002 */
[----:B------:R-:W-:Y:S02]  /*304e0*/  IMAD.MOV.U32 R12, RZ, RZ, 0x3 ;  /* 0x00000003ff0c7424 */ /* 0x000fe400078e00ff */
[----:B------:R-:W-:-:S07]  /*304f0*/  IMAD.MOV.U32 R8, RZ, RZ, R14 ;  /* 0x000000ffff087224 */ /* 0x000fce00078e000e */
[----:B------:R-:W-:Y:S05]  /*30500*/  WARPSYNC.COLLECTIVE R15, `(.L_x_1087) ;  /* 0x000000000f087348 */ /* 0x000fea0003c00000 */
[----:B------:R0:W1:Y:S02]  /*30510*/  SHFL.IDX P6, R14, R13, R12, R11 ;  /* 0x0000000c0d0e7389 */ /* 0x00006400000c000b */
[----:B01----:R-:W-:Y:S01]  /*30520*/  ENDCOLLECTIVE ;  /* 0x000000000000791b */ /* 0x003fe20003800000 */
.L_x_1087:
[----:B------:R-:W-:-:S04]  /*30530*/  IADD3 R8, P2, R31, R8, RZ ;  /* 0x000000081f087210 */ /* 0x000fc80007f5e0ff */
[----:B------:R-:W-:Y:S02]  /*30540*/  IADD3.X R9, RZ, R9, RZ, P2, !PT ;  /* 0x00000009ff097210 */ /* 0x000fe400017fe4ff */
        /* <DEDUP_REMOVED lines=12> */
.L_x_1088:
[----:B------:R-:W-:Y:S02]  /*30610*/  IMAD.MOV.U32 R13, RZ, RZ, R2 ;  /* 0x000000ffff0d7224 */ /* 0x000fe400078e0002 */
[----:B------:R-:W-:Y:S01]  /*30620*/  IMAD.MOV.U32 R12, RZ, RZ, 0x4 ;  /* 0x00000004ff0c7424 */ /* 0x000fe200078e00ff */
[----:B------:R-:W-:-:S07]  /*30630*/  MOV R8, R14 ;  /* 0x0000000e00087202 */ /* 0x000fce0000000f00 */
[----:B------:R-:W-:Y:S05]  /*30640*/  WARPSYNC.COLLECTIVE R15, `(.L_x_1089) ;  /* 0x000000000f087348 */ /* 0x000fea0003c00000 */
[----:B------:R0:W1:Y:S02]  /*30650*/  SHFL.IDX P6, R14, R13, R12, R11 ;  /* 0x0000000c0d0e7389 */ /* 0x00006400000c000b */
[----:B01----:R-:W-:Y:S01]  /*30660*/  ENDCOLLECTIVE ;  /* 0x000000000000791b */ /* 0x003fe20003800000 */
.L_x_1089:
[----:B------:R-:W-:-:S05]  /*30670*/  IADD3 R8, P2, R31, R8, RZ ;  /* 0x000000081f087210 */ /* 0x000fca0007f5e0ff */
[----:B------:R-:W-:Y:S01]  /*30680*/  IMAD.X R9, RZ, RZ, R9, P2 ;  /* 0x000000ffff097224 */ /* 0x000fe200010e0609 */
[----:B------:R-:W-:Y:S02]  /*30690*/  ISETP.LT.OR P2, PT, R7, 0x31, P1 ;  /* 0x000000310700780c */ /* 0x000fe40000f41670 */
[----:B------:R-:W-:-:S11]  /*306a0*/  MOV R13, R0 ;  /* 0x00000000000d7202 */ /* 0x000fd60000000f00 */
        /* <DEDUP_REMOVED lines=10> */
.L_x_1090:
[----:B------:R-:W-:Y:S02]  /*30750*/  IMAD.MOV.U32 R13, RZ, RZ, R2 ;  /* 0x000000ffff0d7224 */ /* 0x000fe400078e0002 */
[----:B------:R-:W-:Y:S02]  /*30760*/  IMAD.MOV.U32 R12, RZ, RZ, 0x5 ;  /* 0x00000005ff0c7424 */ /* 0x000fe400078e00ff */
[----:B------:R-:W-:-:S07]  /*30770*/  IMAD.MOV.U32 R8, RZ, RZ, R14 ;  /* 0x000000ffff087224 */ /* 0x000fce00078e000e */
[----:B------:R-:W-:Y:S05]  /*30780*/  WARPSYNC.COLLECTIVE R15, `(.L_x_1091) ;  /* 0x000000000f087348 */ /* 0x000fea0003c00000 */
[----:B------:R0:W1:Y:S02]  /*30790*/  SHFL.IDX P6, R14, R13, R12, R11 ;  /* 0x0000000c0d0e7389 */ /* 0x00006400000c000b */
[----:B01----:R-:W-:Y:S01]  /*307a0*/  ENDCOLLECTIVE ;  /* 0x000000000000791b */ /* 0x003fe20003800000 */
.L_x_1091:
[----:B------:R-:W-:Y:S02]  /*307b0*/  IADD3 R8, P2, R31, R8, RZ ;  /* 0x000000081f087210 */ /* 0x000fe40007f5e0ff */
[----:B------:R-:W-:-:S03]  /*307c0*/  LOP3.LUT R26, R26, 0xffffffef, RZ, 0xc0, !PT ;  /* 0xffffffef1a1a7812 */ /* 0x000fc600078ec0ff */
[----:B------:R-:W-:Y:S01]  /*307d0*/  IMAD.X R9, RZ, RZ, R9, P2 ;  /* 0x000000ffff097224 */ /* 0x000fe200010e0609 */
[C---:B------:R-:W-:Y:S02]  /*307e0*/  ISETP.LT.OR P2, PT, R7.reuse, 0x41, P1 ;  /* 0x000000410700780c */ /* 0x040fe40000f41670 */
[----:B------:R-:W-:Y:S02]  /*307f0*/  @P3 LOP3.LUT R26, R26, 0x10, RZ, 0xfc, !PT ;  /* 0x000000101a1a3812 */ /* 0x000fe400078efcff */
[----:B------:R-:W-:Y:S01]  /*30800*/  ISETP.GE.AND P3, PT, R7, 0x51, PT ;  /* 0x000000510700780c */ /* 0x000fe20003f66270 */
[----:B------:R-:W-:Y:S01]  /*30810*/  IMAD.MOV.U32 R13, RZ, RZ, R0 ;  /* 0x000000ffff0d7224 */ /* 0x000fe200078e0000 */
[----:B------:R-:W-:-:S07]  /*30820*/  LOP3.LUT R26, R26, 0xfffffff7, RZ, 0xc0, !PT ;  /* 0xfffffff71a1a7812 */ /* 0x000fce00078ec0ff */
[----:B------:R-:W-:Y:S01]  /*30830*/  @!PT LDS RZ, [RZ] ;  /* 0x00000000fffff984 */ /* 0x000fe20000000800 */
[----:B------:R-:W-:Y:S01]  /*30840*/  @!PT LDS RZ, [RZ] ;  /* 0x00000000fffff984 */ /* 0x000fe20000000800 */
[----:B------:R-:W-:Y:S01]  /*30850*/  @!PT LDS RZ, [RZ] ;  /* 0x00000000fffff984 */ /* 0x000fe20000000800 */
[----:B------:R-:W-:Y:S01]  /*30860*/  LDGSTS.E.BYPASS.LTC128B.128 [R5+0x12400], desc[UR36][R8.64], !P2 ;  /* 0x1240000008057fae */ /* 0x000fe2000d101d64 */
[----:B------:R-:W-:-:S13]  /*30870*/  ISETP.LT.OR P2, PT, R7, 0x41, P0 ;  /* 0x000000410700780c */ /* 0x000fda0000741670 */
[----:B------:R0:W-:Y:S02]  /*30880*/  LDGSTS.E.BYPASS.LTC128B.128 [R5+0x16400], desc[UR36][R8.64+0x80], !P2 ;  /* 0x1640008008057fae */ /* 0x0001e4000d101d64 */
[----:B0-----:R-:W-:-:S07]  /*30890*/  MOV R9, R14 ;  /* 0x0000000e00097202 */ /* 0x001fce0000000f00 */
[----:B------:R-:W-:Y:S05]  /*308a0*/  WARPSYNC.COLLECTIVE R15, `(.L_x_1092) ;  /* 0x000000000f087348 */ /* 0x000fea0003c00000 */
[----:B------:R0:W1:Y:S02]  /*308b0*/  SHFL.IDX P6, R14, R13, R12, R11 ;  /* 0x0000000c0d0e7389 */ /* 0x00006400000c000b */
[----:B01----:R-:W-:Y:S01]  /*308c0*/  ENDCOLLECTIVE ;  /* 0x000000000000791b */ /* 0x003fe20003800000 */
.L_x_1092:
[----:B------:R-:W-:Y:S01]  /*308d0*/  IMAD.MOV.U32 R13, RZ, RZ, R2 ;  /* 0x000000ffff0d7224 */ /* 0x000fe200078e0002 */
[----:B------:R-:W-:Y:S01]  /*308e0*/  MOV R12, 0x6 ;  /* 0x00000006000c7802 */ /* 0x000fe20000000f00 */
[----:B------:R-:W-:-:S07]  /*308f0*/  IMAD.MOV.U32 R8, RZ, RZ, R14 ;  /* 0x000000ffff087224 */ /* 0x000fce00078e000e */
[----:B------:R-:W-:Y:S05]  /*30900*/  WARPSYNC.COLLECTIVE R15, `(.L_x_1093) ;  /* 0x000000000f087348 */ /* 0x000fea0003c00000 */
[----:B------:R0:W1:Y:S02]  /*30910*/  SHFL.IDX P6, R14, R13, R12, R11 ;  /* 0x0000000c0d0e7389 */ /* 0x00006400000c000b */
[----:B01----:R-:W-:Y:S01]  /*30920*/  ENDCOLLECTIVE ;  /* 0x000000000000791b */ /* 0x003fe20003800000 */
.L_x_1093:
        /* <DEDUP_REMOVED lines=14> */
.L_x_1094:
[----:B------:R-:W-:Y:S01]  /*30a10*/  MOV R13, R2 ;  /* 0x00000002000d7202 */ /* 0x000fe20000000f00 */
[----:B------:R-:W-:Y:S02]  /*30a20*/  IMAD.MOV.U32 R12, RZ, RZ, 0x7 ;  /* 0x00000007ff0c7424 */ /* 0x000fe400078e00ff */
[----:B------:R-:W-:-:S07]  /*30a30*/  IMAD.MOV.U32 R8, RZ, RZ, R14 ;  /* 0x000000ffff087224 */ /* 0x000fce00078e000e */
[----:B------:R-:W-:Y:S05]  /*30a40*/  WARPSYNC.COLLECTIVE R15, `(.L_x_1095) ;  /* 0x000000000f087348 */ /* 0x000fea0003c00000 */
[----:B------:R0:W1:Y:S02]  /*30a50*/  SHFL.IDX P6, R14, R13, R12, R11 ;  /* 0x0000000c0d0e7389 */ /* 0x00006400000c000b */
[----:B01----:R-:W-:Y:S01]  /*30a60*/  ENDCOLLECTIVE ;  /* 0x000000000000791b */ /* 0x003fe20003800000 */
.L_x_1095:
        /* <DEDUP_REMOVED lines=13> */
.L_x_1096:
[----:B------:R-:W-:Y:S01]  /*30b40*/  @!PT LDS RZ, [RZ] ;  /* 0x00000000fffff984 */ /* 0x000fe20000000800 */
[----:B------:R-:W-:Y:S01]  /*30b50*/  @!PT LDS RZ, [RZ] ;  /* 0x00000000fffff984 */ /* 0x000fe20000000800 */
[----:B------:R-:W-:Y:S01]  /*30b60*/  @!PT LDS RZ, [RZ] ;  /* 0x00000000fffff984 */ /* 0x000fe20000000800 */
[----:B------:R0:W-:Y:S01]  /*30b70*/  LDGSTS.E.BYPASS.LTC128B.128 [R5+0x17400], desc[UR36][R8.64+0x80], !P2 ;  /* 0x1740008008057fae */ /* 0x0001e2000d101d64 */
[C---:B------:R-:W-:Y:S02]  /*30b80*/  ISETP.GE.AND P2, PT, R7.reuse, 0x21, PT ;  /* 0x000000210700780c */ /* 0x040fe40003f46270 */
[----:B------:R-:W-:Y:S01]  /*30b90*/  ISETP.GE.AND P6, PT, R7, 0x71, PT ;  /* 0x000000710700780c */ /* 0x000fe20003fc6270 */
[----:B------:R-:W-:-:S10]  /*30ba0*/  IMAD.MOV.U32 R0, RZ, RZ, R14 ;  /* 0x000000ffff007224 */ /* 0x000fd400078e000e */
[----:B------:R-:W-:Y:S02]  /*30bb0*/  @P2 LOP3.LUT R26, R26, 0x8, RZ, 0xfc, !PT ;  /* 0x000000081a1a2812 */ /* 0x000fe400078efcff */
[----:B------:R-:W-:Y:S02]  /*30bc0*/  ISETP.GE.AND P2, PT, R7, 0x61, PT ;  /* 0x000000610700780c */ /* 0x000fe40003f46270 */
[----:B------:R-:W-:-:S04]  /*30bd0*/  LOP3.LUT R26, R26, 0xffffffbf, RZ, 0xc0, !PT ;  /* 0xffffffbf1a1a7812 */ /* 0x000fc800078ec0ff */
[----:B------:R-:W-:-:S05]  /*30be0*/  @P6 LOP3.LUT R26, R26, 0x40, RZ, 0xfc, !PT ;  /* 0x000000401a1a6812 */ /* 0x000fca00078efcff */
[----:B------:R0:W-:Y:S01]  /*30bf0*/  STL [R1], R26 ;  /* 0x0000001a01007387 */ /* 0x0001e20000100800 */
[----:B------:R-:W-:Y:S05]  /*30c00*/  BRA `(.L_x_1097) ;  /* 0xffffff4400d07947 */ /* 0x000fea000383ffff */
.L_x_762:
[----:B--2---:R2:W3:Y:S02]  /*30c10*/  SYNCS.PHASECHK.TRANS64.TRYWAIT P0, [R6+URZ+0x38840], R23 ;  /* 0x03884017060075a7 */ /* 0x0044e4000800017f */
[----:B---3--:R-:W-:Y:S05]  /*30c20*/  @!P0 NANOSLEEP.SYNCS 0x989680 ;  /* 0x009896800000895d */ /* 0x008fea0003900000 */
[----:B------:R-:W3:Y:S02]  /*30c30*/  @!P0 SYNCS.PHASECHK.TRANS64 P0, [R6+URZ+0x38840], R23 ;  /* 0x03884017060085a7 */ /* 0x000ee4000800007f */
[----:B---3--:R-:W-:Y:S05]  /*30c40*/  @!P0 BRA `(.L_x_762) ;  /* 0xfffffffc00f08947 */ /* 0x008fea000383ffff */
[----:B------:R-:W-:Y:S05]  /*30c50*/  BRA `(.L_x_1098) ;  /* 0xffffff48002c7947 */ /* 0x000fea000383ffff */
.L_x_763:
[----:B------:R-:W-:Y:S01]  /*30c60*/  BSSY B0, `(.L_x_1099) ;  /* 0x0000008000007945 */ /* 0x000fe20003800000 */
[----:B------:R-:W-:Y:S01]  /*30c70*/  MOV R13, R0 ;  /* 0x00000000000d7202 */ /* 0x000fe20000000f00 */
[----:B------:R-:W-:Y:S02]  /*30c80*/  IMAD.MOV.U32 R12, RZ, RZ, RZ ;  /* 0x000000ffff0c7224 */ /* 0x000fe400078e00ff */
[----:B------:R-:W-:Y:S02]  /*30c90*/  IMAD.MOV.U32 R11, RZ, RZ, 0x181f ;  /* 0x0000181fff0b7424 */ /* 0x000fe400078e00ff */
[----:B------:R-:W-:-:S07]  /*30ca0*/  IMAD.MOV.U32 R15, RZ, RZ, -0x1 ;  /* 0xffffffffff0f7424 */ /* 0x000fce00078e00ff */
[----:B-12--5:R-:W-:Y:S05]  /*30cb0*/  WARPSYNC.COLLECTIVE R15, `(.L_x_1100) ;  /* 0x000000000f087348 */ /* 0x026fea0003c00000 */
[----:B------:R0:W3:Y:S02]  /*30cc0*/  SHFL.IDX P6, R14, R13, R12, R11 ;  /* 0x0000000c0d0e7389 */ /* 0x0000e400000c000b */
[----:B0123-5:R-:W-:Y:S01]  /*30cd0*/  ENDCOLLECTIVE ;  /* 0x000000000000791b */ /* 0x02ffe20003800000 */
.L_x_1100:
[----:B------:R-:W-:Y:S05]  /*30ce0*/  BSYNC B0 ;  /* 0x0000000000007941 */ /* 0x000fea0003800000 */
.L_x_1099:
        /* <DEDUP_REMOVED lines=8> */
.L_x_1101:
[----:B------:R-:W-:Y:S02]  /*30d70*/  IMAD.MOV.U32 R13, RZ, RZ, R0 ;  /* 0x000000ffff0d7224 */ /* 0x000fe400078e0000 */
[----:B------:R-:W-:Y:S01]  /*30d80*/  IMAD.MOV.U32 R12, RZ, RZ, 0x1 ;  /* 0x00000001ff0c7424 */ /* 0x000fe200078e00ff */
[----:B------:R-:W-:Y:S01]  /*30d90*/  LOP3.LUT P6, RZ, R10, 0x20, RZ, 0xc0, !PT ;  /* 0x000000200aff7812 */ /* 0x000fe200078cc0ff */
[----:B------:R-:W-:-:S12]  /*30da0*/  IMAD.MOV.U32 R3, RZ, RZ, R14 ;  /* 0x000000ffff037224 */ /* 0x000fd800078e000e */
[----:B------:R-:W-:-:S04]  /*30db0*/  @P6 IADD3 R3, P0, R31, R3, RZ ;  /* 0x000000031f036210 */ /* 0x000fc80007f1e0ff */
[----:B------:R-:W-:Y:S02]  /*30dc0*/  @P6 IADD3.X R2, RZ, R2, RZ, P0, !PT ;  /* 0x00000002ff026210 */ /* 0x000fe400007fe4ff */
[----:B------:R-:W-:Y:S02]  /*30dd0*/  ISETP.GE.AND P0, PT, R31, R7, PT ;  /* 0x000000071f00720c */ /* 0x000fe40003f06270 */
        /* <DEDUP_REMOVED lines=11> */
.L_x_1102:
[----:B------:R-:W-:Y:S02]  /*30e90*/  IMAD.MOV.U32 R13, RZ, RZ, R4 ;  /* 0x000000ffff0d7224 */ /* 0x000fe400078e0004 */
[----:B------:R-:W-:-:S07]  /*30ea0*/  IMAD.MOV.U32 R2, RZ, RZ, R14 ;  /* 0x000000ffff027224 */ /* 0x000fce00078e000e */
[----:B------:R-:W-:Y:S05]  /*30eb0*/  WARPSYNC.COLLECTIVE R15, `(.L_x_1103) ;  /* 0x000000000f087348 */ /* 0x000fea0003c00000 */
[----:B------:R0:W1:Y:S02]  /*30ec0*/  SHFL.IDX P6, R14, R13, R12, R11 ;  /* 0x0000000c0d0e7389 */ /* 0x00006400000c000b */
[----:B01----:R-:W-:Y:S01]  /*30ed0*/  ENDCOLLECTIVE ;  /* 0x000000000000791b */ /* 0x003fe20003800000 */
.L_x_1103:
[----:B------:R-:W-:Y:S02]  /*30ee0*/  IMAD.MOV.U32 R13, RZ, RZ, R0 ;  /* 0x000000ffff0d7224 */ /* 0x000fe400078e0000 */
[----:B------:R-:W-:Y:S01]  /*30ef0*/  IMAD.MOV.U32 R12, RZ, RZ, 0x2 ;  /* 0x00000002ff0c7424 */ /* 0x000fe200078e00ff */
[----:B------:R-:W-:Y:S02]  /*30f00*/  LOP3.LUT P6, RZ, R10, 0x10, RZ, 0xc0, !PT ;  /* 0x000000100aff7812 */ /* 0x000fe400078cc0ff */
[----:B------:R-:W-:-:S11]  /*30f10*/  MOV R3, R14 ;  /* 0x0000000e00037202 */ /* 0x000fd60000000f00 */
        /* <DEDUP_REMOVED lines=14> */
.L_x_1104:
[----:B------:R-:W-:Y:S01]  /*31000*/  MOV R13, R4 ;  /* 0x00000004000d7202 */ /* 0x000fe20000000f00 */
[----:B------:R-:W-:-:S07]  /*31010*/  IMAD.MOV.U32 R2, RZ, RZ, R14 ;  /* 0x000000ffff027224 */ /* 0x000fce00078e000e */
[----:B------:R-:W-:Y:S05]  /*31020*/  WARPSYNC.COLLECTIVE R15, `(.L_x_1105) ;  /* 0x000000000f087348 */ /* 0x000fea0003c00000 */
[----:B------:R0:W1:Y:S02]  /*31030*/  SHFL.IDX P6, R14, R13, R12, R11 ;  /* 0x0000000c0d0e7389 */ /* 0x00006400000c000b */
[----:B01----:R-:W-:Y:S01]  /*31040*/  ENDCOLLECTIVE ;  /* 0x000000000000791b */ /* 0x003fe20003800000 */
.L_x_1105:
        /* <DEDUP_REMOVED lines=18> */
.L_x_1106:
[----:B------:R-:W-:Y:S01]  /*31170*/  IMAD.MOV.U32 R13, RZ, RZ, R4 ;  /* 0x000000ffff0d7224 */ /* 0x000fe200078e0004 */
[----:B------:R-:W-:-:S07]  /*31180*/  MOV R2, R14 ;  /* 0x0000000e00027202 */ /* 0x000fce0000000f00 */
[----:B------:R-:W-:Y:S05]  /*31190*/  WARPSYNC.COLLECTIVE R15, `(.L_x_1107) ;  /* 0x000000000f087348 */ /* 0x000fea0003c00000 */
[----:B------:R0:W1:Y:S02]  /*311a0*/  SHFL.IDX P6, R14, R13, R12, R11 ;  /* 0x0000000c0d0e7389 */ /* 0x00006400000c000b */
[----:B01----:R-:W-:Y:S01]  /*311b0*/  ENDCOLLECTIVE ;  /* 0x000000000000791b */ /* 0x003fe20003800000 */
.L_x_1107:
[----:B------:R-:W-:Y:S01]  /*311c0*/  IMAD.MOV.U32 R13, RZ, RZ, R0 ;  /* 0x000000ffff0d7224 */ /* 0x000fe200078e0000 */
[----:B------:R-:W-:Y:S01]  /*311d0*/  MOV R12, 0x4 ;  /* 0x00000004000c7802 */ /* 0x000fe20000000f00 */
        /* <DEDUP_REMOVED lines=14> */
.L_x_1108:
        /* <DEDUP_REMOVED lines=10> */
.L_x_1109:
[----:B------:R-:W-:Y:S01]  /*31360*/  MOV R13, R0 ;  /* 0x00000000000d7202 */ /* 0x000fe20000000f00 */
[----:B------:R-:W-:Y:S02]  /*31370*/  IMAD.MOV.U32 R12, RZ, RZ, 0x5 ;  /* 0x00000005ff0c7424 */ /* 0x000fe400078e00ff */
[----:B------:R-:W-:-:S07]  /*31380*/  IMAD.MOV.U32 R3, RZ, RZ, R14 ;  /* 0x000000ffff037224 */ /* 0x000fce00078e000e */
[----:B------:R-:W-:Y:S05]  /*31390*/  WARPSYNC.COLLECTIVE R15, `(.L_x_1110) ;  /* 0x000000000f087348 */ /* 0x000fea0003c00000 */
[----:B------:R0:W1:Y:S02]  /*313a0*/  SHFL.IDX P6, R14, R13, R12, R11 ;  /* 0x0000000c0d0e7389 */ /* 0x00006400000c000b */
[----:B01----:R-:W-:Y:S01]  /*313b0*/  ENDCOLLECTIVE ;  /* 0x000000000000791b */ /* 0x003fe20003800000 */
.L_x_1110:
        /* <DEDUP_REMOVED lines=15> */
.L_x_1111:
[----:B------:R-:W-:Y:S02]  /*314b0*/  IMAD.MOV.U32 R13, RZ, RZ, R0 ;  /* 0x000000ffff0d7224 */ /* 0x000fe400078e0000 */
[----:B------:R-:W-:Y:S02]  /*314c0*/  IMAD.MOV.U32 R12, RZ, RZ, 0x6 ;  /* 0x00000006ff0c7424 */ /* 0x000fe400078e00ff */
[----:B------:R-:W-:-:S07]  /*314d0*/  IMAD.MOV.U32 R3, RZ, RZ, R14 ;  /* 0x000000ffff037224 */ /* 0x000fce00078e000e */
[----:B------:R-:W-:Y:S05]  /*314e0*/  WARPSYNC.COLLECTIVE R15, `(.L_x_1112) ;  /* 0x000000000f087348 */ /* 0x000fea0003c00000 */
[----:B------:R0:W1:Y:S02]  /*314f0*/  SHFL.IDX P6, R14, R13, R12, R11 ;  /* 0x0000000c0d0e7389 */ /* 0x00006400000c000b */
[----:B01----:R-:W-:Y:S01]  /*31500*/  ENDCOLLECTIVE ;  /* 0x000000000000791b */ /* 0x003fe20003800000 */
.L_x_1112:
[----:B------:R-:W-:-:S04]  /*31510*/  @P3 IADD3 R3, P0, R31, R3, RZ ;  /* 0x000000031f033210 */ /* 0x000fc80007f1e0ff */
[----:B------:R-:W-:-:S04]  /*31520*/  @P3 IADD3.X R2, RZ, R2, RZ, P0, !PT ;  /* 0x00000002ff023210 */ /* 0x000fc800007fe4ff */
        /* <DEDUP_REMOVED lines=13> */
.L_x_1113:
[----:B------:R-:W-:Y:S02]  /*31600*/  IMAD.MOV.U32 R13, RZ, RZ, R0 ;  /* 0x000000ffff0d7224 */ /* 0x000fe400078e0000 */
[----:B------:R-:W-:Y:S01]  /*31610*/  IMAD.MOV.U32 R12, RZ, RZ, 0x7 ;  /* 0x00000007ff0c7424 */ /* 0x000fe200078e00ff */
[----:B------:R-:W-:-:S07]  /*31620*/  MOV R3, R14 ;  /* 0x0000000e00037202 */ /* 0x000fce0000000f00 */
[----:B------:R-:W-:Y:S05]  /*31630*/  WARPSYNC.COLLECTIVE R15, `(.L_x_1114) ;  /* 0x000000000f087348 */ /* 0x000fea0003c00000 */
[----:B------:R0:W1:Y:S02]  /*31640*/  SHFL.IDX P6, R14, R13, R12, R11 ;  /* 0x0000000c0d0e7389 */ /* 0x00006400000c000b */
[----:B01----:R-:W-:Y:S01]  /*31650*/  ENDCOLLECTIVE ;  /* 0x000000000000791b */ /* 0x003fe20003800000 */
.L_x_1114:
[----:B------:R-:W-:-:S05]  /*31660*/  @P2 IADD3 R3, P0, R31, R3, RZ ;  /* 0x000000031f032210 */ /* 0x000fca0007f1e0ff */
[----:B------:R-:W-:-:S05]  /*31670*/  @P2 IMAD.X R2, RZ, RZ, R2, P0 ;  /* 0x000000ffff022224 */ /* 0x000fca00000e0602 */
[----:B------:R-:W-:Y:S02]  /*31680*/  @P2 LOP3.LUT R3, R3, R2, RZ, 0x3c, !PT ;  /* 0x0000000203032212 */ /* 0x000fe400078e3cff */
[----:B------:R-:W-:Y:S02]  /*31690*/  MOV R13, R4 ;  /* 0x00000004000d7202 */ /* 0x000fe40000000f00 */
[----:B------:R-:W-:-:S04]  /*316a0*/  @P2 LOP3.LUT R2, R3, R2, RZ, 0x3c, !PT ;  /* 0x0000000203022212 */ /* 0x000fc800078e3cff */
[----:B------:R-:W-:Y:S01]  /*316b0*/  @P2 LOP3.LUT R3, R3, R2, RZ, 0x3c, !PT ;  /* 0x0000000203032212 */ /* 0x000fe200078e3cff */
[----:B------:R-:W-:-:S04]  /*316c0*/  IMAD.MOV.U32 R0, RZ, RZ, R14 ;  /* 0x000000ffff007224 */ /* 0x000fc800078e000e */
[----:B------:R-:W-:Y:S01]  /*316d0*/  @!PT LDS RZ, [RZ] ;  /* 0x00000000fffff984 */ /* 0x000fe20000000800 */
[----:B------:R-:W-:Y:S01]  /*316e0*/  @!PT LDS RZ, [RZ] ;  /* 0x00000000fffff984 */ /* 0x000fe20000000800 */
[----:B------:R-:W-:Y:S01]  /*316f0*/  @!PT LDS RZ, [RZ] ;  /* 0x00000000fffff984 */ /* 0x000fe20000000800 */
[----:B------:R0:W-:Y:S03]  /*31700*/  @P2 LDGSTS.E.BYPASS.LTC128B.128 [R5+0x2b400], desc[UR36][R2.64], !P5 ;  /* 0x2b40000002052fae */ /* 0x0001e6000e901d64 */
[----:B0-----:R-:W-:Y:S05]  /*31710*/  WARPSYNC.COLLECTIVE R15, `(.L_x_1115) ;  /* 0x000000000f087348 */ /* 0x001fea0003c00000 */
[----:B------:R1:W2:Y:S02]  /*31720*/  SHFL.IDX P6, R14, R13, R12, R11 ;  /* 0x0000000c0d0e7389 */ /* 0x0002a400000c000b */
[----:B012---:R-:W-:Y:S01]  /*31730*/  ENDCOLLECTIVE ;  /* 0x000000000000791b */ /* 0x007fe20003800000 */
.L_x_1115:
[----:B------:R-:W-:Y:S01]  /*31740*/  @!PT LDS RZ, [RZ] ;  /* 0x00000000fffff984 */ /* 0x000fe20000000800 */
[----:B------:R-:W-:Y:S01]  /*31750*/  @!PT LDS RZ, [RZ] ;  /* 0x00000000fffff984 */ /* 0x000fe20000000800 */
[----:B------:R-:W-:Y:S01]  /*31760*/  @!PT LDS RZ, [RZ] ;  /* 0x00000000fffff984 */ /* 0x000fe20000000800 */
[----:B------:R1:W-:Y:S01]  /*31770*/  @P2 LDGSTS.E.BYPASS.LTC128B.128 [R5+0x2f400], desc[UR36][R2.64+0x80], !P1 ;  /* 0x2f40008002052fae */ /* 0x0003e2000c901d64 */
[----:B------:R-:W-:Y:S01]  /*31780*/  IMAD.MOV.U32 R4, RZ, RZ, R14 ;  /* 0x000000ffff047224 */ /* 0x000fe200078e000e */
[----:B------:R-:W-:Y:S06]  /*31790*/  BRA `(.L_x_1116) ;  /* 0xffffff4000fc7947 */ /* 0x000fec000383ffff */
.L_x_768:
[----:B------:R-:W-:Y:S01]  /*317a0*/  IMAD.MOV.U32 R13, RZ, RZ, R5 ;  /* 0x000000ffff0d7224 */ /* 0x000fe200078e0005 */
[----:B------:R-:W-:Y:S01]  /*317b0*/  MOV R15, 0xffffffff ;  /* 0xffffffff000f7802 */ /* 0x000fe20000000f00 */
[----:B------:R-:W-:Y:S02]  /*317c0*/  IMAD.MOV.U32 R12, RZ, RZ, RZ ;  /* 0x000000ffff0c7224 */ /* 0x000fe400078e00ff */
[----:B------:R-:W-:Y:S02]  /*317d0*/  IMAD.MOV.U32 R11, RZ, RZ, 0x181f ;  /* 0x0000181fff0b7424 */ /* 0x000fe400078e00ff */
[----:B-----5:R-:W-:Y:S02]  /*317e0*/  IMAD R6, R20, R8, RZ ;  /* 0x0000000814067224 */ /* 0x020fe400078e02ff */
[----:B------:R-:W-:-:S07]  /*317f0*/  IMAD.IADD R4, R10, 0x1, R4 ;  /* 0x000000010a047824 */ /* 0x000fce00078e0204 */
[----:B------:R-:W-:Y:S05]  /*31800*/  WARPSYNC.COLLECTIVE R15, `(.L_x_1117) ;  /* 0x000000000f087348 */ /* 0x000fea0003c00000 */
[----:B------:R0:W1:Y:S02]  /*31810*/  SHFL.IDX P6, R14, R13, R12, R11 ;  /* 0x0000000c0d0e7389 */ /* 0x00006400000c000b */
[----:B01----:R-:W-:Y:S01]  /*31820*/  ENDCOLLECTIVE ;  /* 0x000000000000791b */ /* 0x003fe20003800000 */
.L_x_1117:
[C---:B------:R-:W-:Y:S01]  /*31830*/  VIADD R7, R4.reuse, 0x60 ;  /* 0x0000006004077836 */ /* 0x040fe20000000000 */
[----:B------:R-:W-:Y:S01]  /*31840*/  ISETP.GE.AND P3, PT, R4, R6, PT ;  /* 0x000000060400720c */ /* 0x000fe20003f66270 */
[----:B------:R-:W-:Y:S02]  /*31850*/  IMAD.MOV.U32 R13, RZ, RZ, R0 ;  /* 0x000000ffff0d7224 */ /* 0x000fe400078e0000 */
[----:B------:R-:W-:-:S10]  /*31860*/  IMAD.MOV.U32 R2, RZ, RZ, R14 ;  /* 0x000000ffff027224 */ /* 0x000fd400078e000e */
[----:B------:R-:W-:Y:S05]  /*31870*/  WARPSYNC.COLLECTIVE R15, `(.L_x_1118) ;  /* 0x000000000f087348 */ /* 0x000fea0003c00000 */
[----:B------:R0:W1:Y:S02]  /*31880*/  SHFL.IDX P6, R14, R13, R12, R11 ;  /* 0x0000000c0d0e7389 */ /* 0x00006400000c000b */
[----:B01----:R-:W-:Y:S01]  /*31890*/  ENDCOLLECTIVE ;  /* 0x000000000000791b */ /* 0x003fe20003800000 */
.L_x_1118:
[----:B------:R-:W-:Y:S02]  /*318a0*/  IMAD.MOV.U32 R13, RZ, RZ, R5 ;  /* 0x000000ffff0d7224 */ /* 0x000fe400078e0005 */
[----:B------:R-:W-:Y:S02]  /*318b0*/  IMAD.MOV.U32 R12, RZ, RZ, 0x1 ;  /* 0x00000001ff0c7424 */ /* 0x000fe400078e00ff */
[----:B------:R-:W-:-:S07]  /*318c0*/  IMAD.MOV.U32 R3, RZ, RZ, R14 ;  /* 0x000000ffff037224 */ /* 0x000fce00078e000e */
[----:B------:R-:W-:Y:S05]  /*318d0*/  WARPSYNC.COLLECTIVE R15, `(.L_x_1119) ;  /* 0x000000000f087348 */ /* 0x000fea0003c00000 */
[----:B------:R0:W1:Y:S02]  /*318e0*/  SHFL.IDX P6, R14, R13, R12, R11 ;  /* 0x0000000c0d0e7389 */ /* 0x00006400000c000b */
[----:B01----:R-:W-:Y:S01]  /*318f0*/  ENDCOLLECTIVE ;  /* 0x000000000000791b */ /* 0x003fe20003800000 */
.L_x_1119:
[----:B------:R-:W-:-:S04]  /*31900*/  @!P3 IADD3 R3, P2, R31, R3, RZ ;  /* 0x000000031f03b210 */ /* 0x000fc80007f5e0ff */
[----:B------:R-:W-:-:S04]  /*31910*/  @!P3 IADD3.X R2, RZ, R2, RZ, P2, !PT ;  /* 0x00000002ff02b210 */ /* 0x000fc800017fe4ff */
[----:B------:R-:W-:Y:S02]  /*31920*/  @!P3 LOP3.LUT R3, R3, R2, RZ, 0x3c, !PT ;  /* 0x000000020303b212 */ /* 0x000fe400078e3cff */
[----:B------:R-:W-:Y:S02]  /*31930*/  MOV R13, R0 ;  /* 0x00000000000d7202 */ /* 0x000fe40000000f00 */
[----:B------:R-:W-:-:S04]  /*31940*/  @!P3 LOP3.LUT R2, R3, R2, RZ, 0x3c, !PT ;  /* 0x000000020302b212 */ /* 0x000fc800078e3cff */
[----:B------:R-:W-:-:S05]  /*31950*/  @!P3 LOP3.LUT R3, R3, R2, RZ, 0x3c, !PT ;  /* 0x000000020303b212 */ /* 0x000fca00078e3cff */
[----:B------:R-:W-:Y:S01]  /*31960*/  @!PT LDS RZ, [RZ] ;  /* 0x00000000fffff984 */ /* 0x000fe20000000800 */
[----:B------:R-:W-:Y:S01]  /*31970*/  @!PT LDS RZ, [RZ] ;  /* 0x00000000fffff984 */ /* 0x000fe20000000800 */
[----:B------:R-:W-:Y:S01]  /*31980*/  @!PT LDS RZ, [RZ] ;  /* 0x00000000fffff984 */ /* 0x000fe20000000800 */
[----:B------:R-:W-:Y:S04]  /*31990*/  @!P3 LDGSTS.E.BYPASS.LTC128B.128 [R9+0x20400], desc[UR36][R2.64], !P0 ;  /* 0x204000000209bfae */ /* 0x000fe8000c101d64 */
[----:B------:R0:W-:Y:S02]  /*319a0*/  @!P3 LDGSTS.E.BYPASS.LTC128B.128 [R9+0x24400], desc[UR36][R2.64+0x80], !P1 ;  /* 0x244000800209bfae */ /* 0x0001e4000c901d64 */
[----:B0-----:R-:W-:-:S05]  /*319b0*/  VIADD R2, R4, 0x10 ;  /* 0x0000001004027836 */ /* 0x001fca0000000000 */
[----:B------:R-:W-:Y:S01]  /*319c0*/  ISETP.GE.AND P3, PT, R2, R6, PT ;  /* 0x000000060200720c */ /* 0x000fe20003f66270 */
[----:B------:R-:W-:-:S12]  /*319d0*/  IMAD.MOV.U32 R2, RZ, RZ, R14 ;  /* 0x000000ffff027224 */ /* 0x000fd800078e000e */
[----:B------:R-:W-:Y:S05]  /*319e0*/  WARPSYNC.COLLECTIVE R15, `(.L_x_1120) ;  /* 0x000000000f087348 */ /* 0x000fea0003c00000 */
[----:B------:R0:W1:Y:S02]  /*319f0*/  SHFL.IDX P6, R14, R13, R12, R11 ;  /* 0x0000000c0d0e7389 */ /* 0x00006400000c000b */
[----:B01----:R-:W-:Y:S01]  /*31a00*/  ENDCOLLECTIVE ;  /* 0x000000000000791b */ /* 0x003fe20003800000 */
.L_x_1120:
[----:B------:R-:W-:Y:S01]  /*31a10*/  IMAD.MOV.U32 R13, RZ, RZ, R5 ;  /* 0x000000ffff0d7224 */ /* 0x000fe200078e0005 */
[----:B------:R-:W-:Y:S01]  /*31a20*/  MOV R12, 0x2 ;  /* 0x00000002000c7802 */ /* 0x000fe20000000f00 */
[----:B------:R-:W-:-:S07]  /*31a30*/  IMAD.MOV.U32 R3, RZ, RZ, R14 ;  /* 0x000000ffff037224 */ /* 0x000fce00078e000e */
[----:B------:R-:W-:Y:S05]  /*31a40*/  WARPSYNC.COLLECTIVE R15, `(.L_x_1121) ;  /* 0x000000000f087348 */ /* 0x000fea0003c00000 */
[----:B------:R0:W1:Y:S02]  /*31a50*/  SHFL.IDX P6, R14, R13, R12, R11 ;  /* 0x0000000c0d0e7389 */ /* 0x00006400000c000b */
[----:B01----:R-:W-:Y:S01]  /*31a60*/  ENDCOLLECTIVE ;  /* 0x000000000000791b */ /* 0x003fe20003800000 */
.L_x_1121:
        /* <DEDUP_REMOVED lines=17> */
.L_x_1122:
[----:B------:R-:W-:Y:S02]  /*31b80*/  IMAD.MOV.U32 R13, RZ, RZ, R5 ;  /* 0x000000ffff0d7224 */ /* 0x000fe400078e0005 */
[----:B------:R-:W-:Y:S02]  /*31b90*/  IMAD.MOV.U32 R12, RZ, RZ, 0x3 ;  /* 0x00000003ff0c7424 */ /* 0x000fe400078e00ff */
[----:B------:R-:W-:-:S07]  /*31ba0*/  IMAD.MOV.U32 R3, RZ, RZ, R14 ;  /* 0x000000ffff037224 */ /* 0x000fce00078e000e */
[----:B------:R-:W-:Y:S05]  /*31bb0*/  WARPSYNC.COLLECTIVE R15, `(.L_x_1123) ;  /* 0x000000000f087348 */ /* 0x000fea0003c00000 */
[----:B------:R0:W1:Y:S02]  /*31bc0*/  SHFL.IDX P6, R14, R13, R12, R11 ;  /* 0x0000000c0d0e7389 */ /* 0x00006400000c000b */
[----:B01----:R-:W-:Y:S01]  /*31bd0*/  ENDCOLLECTIVE ;  /* 0x000000000000791b */ /* 0x003fe20003800000 */
.L_x_1123:
        /* <DEDUP_REMOVED lines=11> */
[----:B0-----:R-:W-:-:S04]  /*31c90*/  IADD3 R2, R4, 0x30, RZ ;  /* 0x0000003004027810 */ /* 0x001fc80007ffe0ff */
[----:B------:R-:W-:Y:S01]  /*31ca0*/  ISETP.GE.AND P3, PT, R2, R6, PT ;  /* 0x000000060200720c */ /* 0x000fe20003f66270 */
[----:B------:R-:W-:-:S12]  /*31cb0*/  IMAD.MOV.U32 R2, RZ, RZ, R14 ;  /* 0x000000ffff027224 */ /* 0x000fd800078e000e */
[----:B------:R-:W-:Y:S05]  /*31cc0*/  WARPSYNC.COLLECTIVE R15, `(.L_x_1124) ;  /* 0x000000000f087348 */ /* 0x000fea0003c00000 */
[----:B------:R0:W1:Y:S02]  /*31cd0*/  SHFL.IDX P6, R14, R13, R12, R11 ;  /* 0x0000000c0d0e7389 */ /* 0x00006400000c000b */
[----:B01----:R-:W-:Y:S01]  /*31ce0*/  ENDCOLLECTIVE ;  /* 0x000000000000791b */ /* 0x003fe20003800000 */
.L_x_1124:
[----:B------:R-:W-:Y:S02]  /*31cf0*/  IMAD.MOV.U32 R13, RZ, RZ, R5 ;  /* 0x000000ffff0d7224 */ /* 0x000fe400078e0005 */
[----:B------:R-:W-:Y:S01]  /*31d00*/  IMAD.MOV.U32 R12, RZ, RZ, 0x4 ;  /* 0x00000004ff0c7424 */ /* 0x000fe200078e00ff */
[----:B------:R-:W-:-:S07]  /*31d10*/  MOV R3, R14 ;  /* 0x0000000e00037202 */ /* 0x000fce0000000f00 */
[----:B------:R-:W-:Y:S05]  /*31d20*/  WARPSYNC.COLLECTIVE R15, `(.L_x_1125) ;  /* 0x000000000f087348 */ /* 0x000fea0003c00000 */
[----:B------:R0:W1:Y:S02]  /*31d30*/  SHFL.IDX P6, R14, R13, R12, R11 ;  /* 0x0000000c0d0e7389 */ /* 0x00006400000c000b */
[----:B01----:R-:W-:Y:S01]  /*31d40*/  ENDCOLLECTIVE ;  /* 0x000000000000791b */ /* 0x003fe20003800000 */
.L_x_1125:
        /* <DEDUP_REMOVED lines=12> */
[----:B------:R-:W-:Y:S02]  /*31e10*/  ISETP.GE.AND P3, PT, R2, R6, PT ;  /* 0x000000060200720c */ /* 0x000fe40003f66270 */
[----:B------:R-:W-:-:S11]  /*31e20*/  MOV R2, R14 ;  /* 0x0000000e00027202 */ /* 0x000fd60000000f00 */
[----:B------:R-:W-:Y:S05]  /*31e30*/  WARPSYNC.COLLECTIVE R15, `(.L_x_1126) ;  /* 0x000000000f087348 */ /* 0x000fea0003c00000 */
[----:B------:R0:W1:Y:S02]  /*31e40*/  SHFL.IDX P6, R14, R13, R12, R11 ;  /* 0x0000000c0d0e7389 */ /* 0x00006400000c000b */
[----:B01----:R-:W-:Y:S01]  /*31e50*/  ENDCOLLECTIVE ;  /* 0x000000000000791b */ /* 0x003fe20003800000 */
.L_x_1126:
[----:B------:R-:W-:Y:S01]  /*31e60*/  MOV R13, R5 ;  /* 0x00000005000d7202 */ /* 0x000fe20000000f00 */
[----:B------:R-:W-:Y:S02]  /*31e70*/  IMAD.MOV.U32 R12, RZ, RZ, 0x5 ;  /* 0x00000005ff0c7424 */ /* 0x000fe400078e00ff */
[----:B------:R-:W-:-:S07]  /*31e80*/  IMAD.MOV.U32 R3, RZ, RZ, R14 ;  /* 0x000000ffff037224 */ /* 0x000fce00078e000e */
[----:B------:R-:W-:Y:S05]  /*31e90*/  WARPSYNC.COLLECTIVE R15, `(.L_x_1127) ;  /* 0x000000000f087348 */ /* 0x000fea0003c00000 */
[----:B------:R0:W1:Y:S02]  /*31ea0*/  SHFL.IDX P6, R14, R13, R12, R11 ;  /* 0x0000000c0d0e7389 */ /* 0x00006400000c000b */
[----:B01----:R-:W-:Y:S01]  /*31eb0*/  ENDCOLLECTIVE ;  /* 0x000000000000791b */ /* 0x003fe20003800000 */
.L_x_1127:
        /* <DEDUP_REMOVED lines=17> */
.L_x_1128:
[----:B------:R-:W-:Y:S02]  /*31fd0*/  IMAD.MOV.U32 R13, RZ, RZ, R5 ;  /* 0x000000ffff0d7224 */ /* 0x000fe400078e0005 */
[----:B------:R-:W-:Y:S02]  /*31fe0*/  IMAD.MOV.U32 R12, RZ, RZ, 0x6 ;  /* 0x00000006ff0c7424 */ /* 0x000fe400078e00ff */
[----:B------:R-:W-:-:S07]  /*31ff0*/  IMAD.MOV.U32 R3, RZ, RZ, R14 ;  /* 0x000000ffff037224 */ /* 0x000fce00078e000e */
[----:B------:R-:W-:Y:S05]  /*32000*/  WARPSYNC.COLLECTIVE R15, `(.L_x_1129) ;  /* 0x000000000f087348 */ /* 0x000fea0003c00000 */
[----:B------:R0:W1:Y:S02]  /*32010*/  SHFL.IDX P6, R14, R13, R12, R11 ;  /* 0x0000000c0d0e7389 */ /* 0x00006400000c000b */
[----:B01----:R-:W-:Y:S01]  /*32020*/  ENDCOLLECTIVE ;  /* 0x000000000000791b */ /* 0x003fe20003800000 */
.L_x_1129:
[----:B------:R-:W-:-:S04]  /*32030*/  @!P3 IADD3 R3, P2, R31, R3, RZ ;  /* 0x000000031f03b210 */ /* 0x000fc80007f5e0ff */
[----:B------:R-:W-:-:S04]  /*32040*/  @!P3 IADD3.X R2, RZ, R2, RZ, P2, !PT ;  /* 0x00000002ff02b210 */ /* 0x000fc800017fe4ff */
        /* <DEDUP_REMOVED lines=14> */
.L_x_1130:
[----:B------:R-:W-:Y:S02]  /*32130*/  IMAD.MOV.U32 R13, RZ, RZ, R5 ;  /* 0x000000ffff0d7224 */ /* 0x000fe400078e0005 */
[----:B------:R-:W-:Y:S01]  /*32140*/  IMAD.MOV.U32 R12, RZ, RZ, 0x7 ;  /* 0x00000007ff0c7424 */ /* 0x000fe200078e00ff */
[----:B------:R-:W-:-:S07]  /*32150*/  MOV R3, R14 ;  /* 0x0000000e00037202 */ /* 0x000fce0000000f00 */
[----:B------:R-:W-:Y:S05]  /*32160*/  WARPSYNC.COLLECTIVE R15, `(.L_x_1131) ;  /* 0x000000000f087348 */ /* 0x000fea0003c00000 */
[----:B------:R0:W1:Y:S02]  /*32170*/  SHFL.IDX P6, R14, R13, R12, R11 ;  /* 0x0000000c0d0e7389 */ /* 0x00006400000c000b */
[----:B01----:R-:W-:Y:S01]  /*32180*/  ENDCOLLECTIVE ;  /* 0x000000000000791b */ /* 0x003fe20003800000 */
.L_x_1131:
[----:B------:R-:W-:-:S05]  /*32190*/  @!P3 IADD3 R3, P2, R31, R3, RZ ;  /* 0x000000031f03b210 */ /* 0x000fca0007f5e0ff */
[----:B------:R-:W-:-:S05]  /*321a0*/  @!P3 IMAD.X R2, RZ, RZ, R2, P2 ;  /* 0x000000ffff02b224 */ /* 0x000fca00010e0602 */
[----:B------:R-:W-:Y:S01]  /*321b0*/  @!P3 LOP3.LUT R3, R3, R2, RZ, 0x3c, !PT ;  /* 0x000000020303b212 */ /* 0x000fe200078e3cff */
[----:B------:R-:W-:-:S03]  /*321c0*/  IMAD.MOV.U32 R13, RZ, RZ, R0 ;  /* 0x000000ffff0d7224 */ /* 0x000fc600078e0000 */
[----:B------:R-:W-:-:S04]  /*321d0*/  @!P3 LOP3.LUT R2, R3, R2, RZ, 0x3c, !PT ;  /* 0x000000020302b212 */ /* 0x000fc800078e3cff */
[----:B------:R-:W-:Y:S02]  /*321e0*/  @!P3 LOP3.LUT R3, R3, R2, RZ, 0x3c, !PT ;  /* 0x000000020303b212 */ /* 0x000fe400078e3cff */
[----:B------:R-:W-:-:S03]  /*321f0*/  MOV R5, R14 ;  /* 0x0000000e00057202 */ /* 0x000fc60000000f00 */
[----:B------:R-:W-:Y:S01]  /*32200*/  @!PT LDS RZ, [RZ] ;  /* 0x00000000fffff984 */ /* 0x000fe20000000800 */
[----:B------:R-:W-:Y:S01]  /*32210*/  @!PT LDS RZ, [RZ] ;  /* 0x00000000fffff984 */ /* 0x000fe20000000800 */
[----:B------:R-:W-:Y:S01]  /*32220*/  @!PT LDS RZ, [RZ] ;  /* 0x00000000fffff984 */ /* 0x000fe20000000800 */
[----:B------:R0:W-:Y:S04]  /*32230*/  @!P3 LDGSTS.E.BYPASS.LTC128B.128 [R9+0x23400], desc[UR36][R2.64], !P0 ;  /* 0x234000000209bfae */ /* 0x0001e8000c101d64 */
[----:B0-----:R-:W-:Y:S05]  /*32240*/  WARPSYNC.COLLECTIVE R15, `(.L_x_1132) ;  /* 0x000000000f087348 */ /* 0x001fea0003c00000 */
[----:B------:R1:W2:Y:S02]  /*32250*/  SHFL.IDX P6, R14, R13, R12, R11 ;  /* 0x0000000c0d0e7389 */ /* 0x0002a400000c000b */
[----:B012---:R-:W-:Y:S01]  /*32260*/  ENDCOLLECTIVE ;  /* 0x000000000000791b */ /* 0x007fe20003800000 */
.L_x_1132:
[----:B------:R-:W-:Y:S01]  /*32270*/  @!PT LDS RZ, [RZ] ;  /* 0x00000000fffff984 */ /* 0x000fe20000000800 */
[----:B------:R-:W-:Y:S01]  /*32280*/  @!PT LDS RZ, [RZ] ;  /* 0x00000000fffff984 */ /* 0x000fe20000000800 */
[----:B------:R-:W-:Y:S01]  /*32290*/  @!PT LDS RZ, [RZ] ;  /* 0x00000000fffff984 */ /* 0x000fe20000000800 */
[----:B------:R0:W-:Y:S01]  /*322a0*/  @!P3 LDGSTS.E.BYPASS.LTC128B.128 [R9+0x27400], desc[UR36][R2.64+0x80], !P1 ;  /* 0x274000800209bfae */ /* 0x0001e2000c901d64 */
[----:B------:R-:W-:Y:S01]  /*322b0*/  IMAD.MOV.U32 R0, RZ, RZ, R14 ;  /* 0x000000ffff007224 */ /* 0x000fe200078e000e */
[----:B------:R-:W-:Y:S06]  /*322c0*/  BRA `(.L_x_1133) ;  /* 0xffffff4400387947 */ /* 0x000fec000383ffff */
.L_x_773:
[----:B0-----:R0:W1:Y:S02]  /*322d0*/  SYNCS.PHASECHK.TRANS64.TRYWAIT P0, [R16+URZ+0x38820], R3 ;  /* 0x03882003100075a7 */ /* 0x001064000800017f */
[----:B-1----:R-:W-:Y:S05]  /*322e0*/  @!P0 NANOSLEEP.SYNCS 0x989680 ;  /* 0x009896800000895d */ /* 0x002fea0003900000 */
[----:B------:R-:W1:Y:S02]  /*322f0*/  @!P0 SYNCS.PHASECHK.TRANS64 P0, [R16+URZ+0x38820], R3 ;  /* 0x03882003100085a7 */ /* 0x000e64000800007f */
[----:B-1----:R-:W-:Y:S05]  /*32300*/  @!P0 BRA `(.L_x_773) ;  /* 0xfffffffc00f08947 */ /* 0x002fea000383ffff */
[----:B------:R-:W-:Y:S05]  /*32310*/  BRA `(.L_x_1134) ;  /* 0xffffff4400b07947 */ /* 0x000fea000383ffff */
.L_x_777:
[----:B0-----:R0:W1:Y:S02]  /*32320*/  SYNCS.PHASECHK.TRANS64.TRYWAIT P0, [R0+URZ+0x38880], R22 ;  /* 0x03888016000075a7 */ /* 0x001064000800017f */
[----:B-1----:R-:W-:Y:S05]  /*32330*/  @!P0 NANOSLEEP.SYNCS 0x989680 ;  /* 0x009896800000895d */ /* 0x002fea0003900000 */
[----:B------:R-:W1:Y:S02]  /*32340*/  @!P0 SYNCS.PHASECHK.TRANS64 P0, [R0+URZ+0x38880], R22 ;  /* 0x03888016000085a7 */ /* 0x000e64000800007f */
[----:B-1----:R-:W-:Y:S05]  /*32350*/  @!P0 BRA `(.L_x_777) ;  /* 0xfffffffc00f08947 */ /* 0x002fea000383ffff */
[----:B------:R-:W-:Y:S05]  /*32360*/  BRA `(.L_x_1135) ;  /* 0xffffff48005c7947 */ /* 0x000fea000383ffff */
.L_x_778:
[----:B------:R-:W-:Y:S01]  /*32370*/  BSSY B0, `(.L_x_1136) ;  /* 0x0000008000007945 */ /* 0x000fe20003800000 */
[----:B------:R-:W-:Y:S01]  /*32380*/  IMAD.MOV.U32 R13, RZ, RZ, R7 ;  /* 0x000000ffff0d7224 */ /* 0x000fe200078e0007 */
[----:B------:R-:W-:Y:S01]  /*32390*/  MOV R11, 0x181f ;  /* 0x0000181f000b7802 */ /* 0x000fe20000000f00 */
[----:B------:R-:W-:Y:S02]  /*323a0*/  IMAD.MOV.U32 R12, RZ, RZ, RZ ;  /* 0x000000ffff0c7224 */ /* 0x000fe400078e00ff */
[----:B------:R-:W-:-:S07]  /*323b0*/  IMAD.MOV.U32 R15, RZ, RZ, -0x1 ;  /* 0xffffffffff0f7424 */ /* 0x000fce00078e00ff */
[----:B0-----:R-:W-:Y:S05]  /*323c0*/  WARPSYNC.COLLECTIVE R15, `(.L_x_1137) ;  /* 0x000000000f087348 */ /* 0x001fea0003c00000 */
[----:B------:R1:W2:Y:S02]  /*323d0*/  SHFL.IDX P6, R14, R13, R12, R11 ;  /* 0x0000000c0d0e7389 */ /* 0x0002a400000c000b */
[----:B012---:R-:W-:Y:S01]  /*323e0*/  ENDCOLLECTIVE ;  /* 0x000000000000791b */ /* 0x007fe20003800000 */
.L_x_1137:
[----:B------:R-:W-:Y:S05]  /*323f0*/  BSYNC B0 ;  /* 0x0000000000007941 */ /* 0x000fea0003800000 */
.L_x_1136:
[----:B------:R-:W-:Y:S01]  /*32400*/  IMAD.MOV.U32 R13, RZ, RZ, R8 ;  /* 0x000000ffff0d7224 */ /* 0x000fe200078e0008 */
[----:B------:R-:W-:Y:S01]  /*32410*/  MOV R11, 0x181f ;  /* 0x0000181f000b7802 */ /* 0x000fe20000000f00 */
[----:B------:R-:W-:Y:S02]  /*32420*/  IMAD.MOV.U32 R12, RZ, RZ, RZ ;  /* 0x000000ffff0c7224 */ /* 0x000fe400078e00ff */
[----:B------:R-:W-:Y:S02]  /*32430*/  IMAD.MOV.U32 R15, RZ, RZ, -0x1 ;  /* 0xffffffffff0f7424 */ /* 0x000fe400078e00ff */
[----:B------:R-:W-:Y:S02]  /*32440*/  IMAD.MOV.U32 R3, RZ, RZ, R14 ;  /* 0x000000ffff037224 */ /* 0x000fe400078e000e */
[----:B------:R-:W-:-:S07]  /*32450*/  IMAD.IADD R4, R16, 0x1, R4 ;  /* 0x0000000110047824 */ /* 0x000fce00078e0204 */
[----:B------:R-:W-:Y:S05]  /*32460*/  WARPSYNC.COLLECTIVE R15, `(.L_x_1138) ;  /* 0x000000000f087348 */ /* 0x000fea0003c00000 */
[----:B------:R0:W1:Y:S02]  /*32470*/  SHFL.IDX P6, R14, R13, R12, R11 ;  /* 0x0000000c0d0e7389 */ /* 0x00006400000c000b */
[----:B01----:R-:W-:Y:S01]  /*32480*/  ENDCOLLECTIVE ;  /* 0x000000000000791b */ /* 0x003fe20003800000 */
.L_x_1138:
[----:B------:R-:W-:Y:S01]  /*32490*/  MOV R13, R7 ;  /* 0x00000007000d7202 */ /* 0x000fe20000000f00 */
[----:B------:R-:W-:Y:S02]  /*324a0*/  IMAD.MOV.U32 R12, RZ, RZ, 0x1 ;  /* 0x00000001ff0c7424 */ /* 0x000fe400078e00ff */
[----:B------:R-:W-:-:S07]  /*324b0*/  IMAD.MOV.U32 R2, RZ, RZ, R14 ;  /* 0x000000ffff027224 */ /* 0x000fce00078e000e */
[----:B------:R-:W-:Y:S05]  /*324c0*/  WARPSYNC.COLLECTIVE R15, `(.L_x_1139) ;  /* 0x000000000f087348 */ /* 0x000fea0003c00000 */
[----:B------:R0:W1:Y:S02]  /*324d0*/  SHFL.IDX P6, R14, R13, R12, R11 ;  /* 0x0000000c0d0e7389 */ /* 0x00006400000c000b */
[----:B01----:R-:W-:Y:S01]  /*324e0*/  ENDCOLLECTIVE ;  /* 0x000000000000791b */ /* 0x003fe20003800000 */
.L_x_1139:
        /* <DEDUP_REMOVED lines=12> */
.L_x_1140:
[----:B------:R-:W-:Y:S02]  /*325b0*/  IMAD.MOV.U32 R13, RZ, RZ, R7 ;  /* 0x000000ffff0d7224 */ /* 0x000fe400078e0007 */
[----:B------:R-:W-:Y:S02]  /*325c0*/  IMAD.MOV.U32 R12, RZ, RZ, 0x2 ;  /* 0x00000002ff0c7424 */ /* 0x000fe400078e00ff */
[----:B------:R-:W-:-:S07]  /*325d0*/  IMAD.MOV.U32 R2, RZ, RZ, R14 ;  /* 0x000000ffff027224 */ /* 0x000fce00078e000e */
[----:B------:R-:W-:Y:S05]  /*325e0*/  WARPSYNC.COLLECTIVE R15, `(.L_x_1141) ;  /* 0x000000000f087348 */ /* 0x000fea0003c00000 */
[----:B------:R0:W1:Y:S02]  /*325f0*/  SHFL.IDX P6, R14, R13, R12, R11 ;  /* 0x0000000c0d0e7389 */ /* 0x00006400000c000b */
[----:B01----:R-:W-:Y:S01]  /*32600*/  ENDCOLLECTIVE ;  /* 0x000000000000791b */ /* 0x003fe20003800000 */
.L_x_1141:
[----:B------:R-:W-:-:S04]  /*32610*/  IADD3 R2, P0, R31, R2, RZ ;  /* 0x000000021f027210 */ /* 0x000fc80007f1e0ff */
[----:B------:R-:W-:-:S05]  /*32620*/  IADD3.X R3, RZ, R3, RZ, P0, !PT ;  /* 0x00000003ff037210 */ /* 0x000fca00007fe4ff */
        /* <DEDUP_REMOVED lines=10> */
.L_x_1142:
[----:B------:R-:W-:Y:S02]  /*326d0*/  IMAD.MOV.U32 R13, RZ, RZ, R7 ;  /* 0x000000ffff0d7224 */ /* 0x000fe400078e0007 */
[----:B------:R-:W-:Y:S01]  /*326e0*/  IMAD.MOV.U32 R12, RZ, RZ, 0x3 ;  /* 0x00000003ff0c7424 */ /* 0x000fe200078e00ff */
[----:B------:R-:W-:-:S07]  /*326f0*/  MOV R2, R14 ;  /* 0x0000000e00027202 */ /* 0x000fce0000000f00 */
[----:B------:R-:W-:Y:S05]  /*32700*/  WARPSYNC.COLLECTIVE R15, `(.L_x_1143) ;  /* 0x000000000f087348 */ /* 0x000fea0003c00000 */
[----:B------:R0:W1:Y:S02]  /*32710*/  SHFL.IDX P6, R14, R13, R12, R11 ;  /* 0x0000000c0d0e7389 */ /* 0x00006400000c000b */
[----:B01----:R-:W-:Y:S01]  /*32720*/  ENDCOLLECTIVE ;  /* 0x000000000000791b */ /* 0x003fe20003800000 */
.L_x_1143:
[----:B------:R-:W-:-:S05]  /*32730*/  IADD3 R2, P0, R31, R2, RZ ;  /* 0x000000021f027210 */ /* 0x000fca0007f1e0ff */
[----:B------:R-:W-:-:S05]  /*32740*/  IMAD.X R3, RZ, RZ, R3, P0 ;  /* 0x000000ffff037224 */ /* 0x000fca00000e0603 */
[----:B------:R-:W-:Y:S01]  /*32750*/  @!PT LDS RZ, [RZ] ;  /* 0x00000000fffff984 */ /* 0x000fe20000000800 */
[----:B------:R-:W-:Y:S01]  /*32760*/  @!PT LDS RZ, [RZ] ;  /* 0x00000000fffff984 */ /* 0x000fe20000000800 */
[----:B------:R-:W-:Y:S01]  /*32770*/  @!PT LDS RZ, [RZ] ;  /* 0x00000000fffff984 */ /* 0x000fe20000000800 */
[----:B------:R-:W-:Y:S01]  /*32780*/  LDGSTS.E.BYPASS.LTC128B.128 [R4+0x11400], desc[UR36][R2.64], !P3 ;  /* 0x1140000002047fae */ /* 0x000fe2000d901d64 */
[----:B------:R-:W-:-:S03]  /*32790*/  MOV R13, R8 ;  /* 0x00000008000d7202 */ /* 0x000fc60000000f00 */
[----:B------:R0:W-:Y:S02]  /*327a0*/  LDGSTS.E.BYPASS.LTC128B.128 [R4+0x15400], desc[UR36][R2.64+0x80], !P2 ;  /* 0x1540008002047fae */ /* 0x0001e4000d101d64 */
[----:B0-----:R-:W-:-:S07]  /*327b0*/  IMAD.MOV.U32 R3, RZ, RZ, R14 ;  /* 0x000000ffff037224 */ /* 0x001fce00078e000e */
[----:B------:R-:W-:Y:S05]  /*327c0*/  WARPSYNC.COLLECTIVE R15, `(.L_x_1144) ;  /* 0x000000000f087348 */ /* 0x000fea0003c00000 */
[----:B------:R0:W1:Y:S02]  /*327d0*/  SHFL.IDX P6, R14, R13, R12, R11 ;  /* 0x0000000c0d0e7389 */ /* 0x00006400000c000b */
[----:B01----:R-:W-:Y:S01]  /*327e0*/  ENDCOLLECTIVE ;  /* 0x000000000000791b */ /* 0x003fe20003800000 */
.L_x_1144:
[----:B------:R-:W-:Y:S02]  /*327f0*/  IMAD.MOV.U32 R13, RZ, RZ, R7 ;  /* 0x000000ffff0d7224 */ /* 0x000fe400078e0007 */
[----:B------:R-:W-:Y:S02]  /*32800*/  IMAD.MOV.U32 R12, RZ, RZ, 0x4 ;  /* 0x00000004ff0c7424 */ /* 0x000fe400078e00ff */
[----:B------:R-:W-:-:S07]  /*32810*/  IMAD.MOV.U32 R2, RZ, RZ, R14 ;  /* 0x000000ffff027224 */ /* 0x000fce00078e000e */
[----:B------:R-:W-:Y:S05]  /*32820*/  WARPSYNC.COLLECTIVE R15, `(.L_x_1145) ;  /* 0x000000000f087348 */ /* 0x000fea0003c00000 */
[----:B------:R0:W1:Y:S02]  /*32830*/  SHFL.IDX P6, R14, R13, R12, R11 ;  /* 0x0000000c0d0e7389 */ /* 0x00006400000c000b */
[----:B01----:R-:W-:Y:S01]  /*32840*/  ENDCOLLECTIVE ;  /* 0x000000000000791b */ /* 0x003fe20003800000 */
.L_x_1145:
        /* <DEDUP_REMOVED lines=8> */
[----:B0-----:R-:W-:-:S07]  /*328d0*/  MOV R3, R14 ;  /* 0x0000000e00037202 */ /* 0x001fce0000000f00 */
[----:B------:R-:W-:Y:S05]  /*328e0*/  WARPSYNC.COLLECTIVE R15, `(.L_x_1146) ;  /* 0x000000000f087348 */ /* 0x000fea0003c00000 */
[----:B------:R0:W1:Y:S02]  /*328f0*/  SHFL.IDX P6, R14, R13, R12, R11 ;  /* 0x0000000c0d0e7389 */ /* 0x00006400000c000b */
[----:B01----:R-:W-:Y:S01]  /*32900*/  ENDCOLLECTIVE ;  /* 0x000000000000791b */ /* 0x003fe20003800000 */
.L_x_1146:
[----:B------:R-:W-:Y:S01]  /*32910*/  IMAD.MOV.U32 R13, RZ, RZ, R7 ;  /* 0x000000ffff0d7224 */ /* 0x000fe200078e0007 */
[----:B------:R-:W-:Y:S01]  /*32920*/  MOV R12, 0x5 ;  /* 0x00000005000c7802 */ /* 0x000fe20000000f00 */
[----:B------:R-:W-:-:S07]  /*32930*/  IMAD.MOV.U32 R2, RZ, RZ, R14 ;  /* 0x000000ffff027224 */ /* 0x000fce00078e000e */
[----:B------:R-:W-:Y:S05]  /*32940*/  WARPSYNC.COLLECTIVE R15, `(.L_x_1147) ;  /* 0x000000000f087348 */ /* 0x000fea0003c00000 */
[----:B------:R0:W1:Y:S02]  /*32950*/  SHFL.IDX P6, R14, R13, R12, R11 ;  /* 0x0000000c0d0e7389 */ /* 0x00006400000c000b */
[----:B01----:R-:W-:Y:S01]  /*32960*/  ENDCOLLECTIVE ;  /* 0x000000000000791b */ /* 0x003fe20003800000 */
.L_x_1147:
        /* <DEDUP_REMOVED lines=12> */
.L_x_1148:
[----:B------:R-:W-:Y:S01]  /*32a30*/  MOV R13, R7 ;  /* 0x00000007000d7202 */ /* 0x000fe20000000f00 */
[----:B------:R-:W-:Y:S02]  /*32a40*/  IMAD.MOV.U32 R12, RZ, RZ, 0x6 ;  /* 0x00000006ff0c7424 */ /* 0x000fe400078e00ff */
[----:B------:R-:W-:-:S07]  /*32a50*/  IMAD.MOV.U32 R2, RZ, RZ, R14 ;  /* 0x000000ffff027224 */ /* 0x000fce00078e000e */
[----:B------:R-:W-:Y:S05]  /*32a60*/  WARPSYNC.COLLECTIVE R15, `(.L_x_1149) ;  /* 0x000000000f087348 */ /* 0x000fea0003c00000 */
[----:B------:R0:W1:Y:S02]  /*32a70*/  SHFL.IDX P6, R14, R13, R12, R11 ;  /* 0x0000000c0d0e7389 */ /* 0x00006400000c000b */
[----:B01----:R-:W-:Y:S01]  /*32a80*/  ENDCOLLECTIVE ;  /* 0x000000000000791b */ /* 0x003fe20003800000 */
.L_x_1149:
        /* <DEDUP_REMOVED lines=12> */
.L_x_1150:
[----:B------:R-:W-:Y:S02]  /*32b50*/  IMAD.MOV.U32 R13, RZ, RZ, R7 ;  /* 0x000000ffff0d7224 */ /* 0x000fe400078e0007 */
[----:B------:R-:W-:Y:S02]  /*32b60*/  IMAD.MOV.U32 R12, RZ, RZ, 0x7 ;  /* 0x00000007ff0c7424 */ /* 0x000fe400078e00ff */
[----:B------:R-:W-:-:S07]  /*32b70*/  IMAD.MOV.U32 R2, RZ, RZ, R14 ;  /* 0x000000ffff027224 */ /* 0x000fce00078e000e */
[----:B------:R-:W-:Y:S05]  /*32b80*/  WARPSYNC.COLLECTIVE R15, `(.L_x_1151) ;  /* 0x000000000f087348 */ /* 0x000fea0003c00000 */
[----:B------:R0:W1:Y:S02]  /*32b90*/  SHFL.IDX P6, R14, R13, R12, R11 ;  /* 0x0000000c0d0e7389 */ /* 0x00006400000c000b */
[----:B01----:R-:W-:Y:S01]  /*32ba0*/  ENDCOLLECTIVE ;  /* 0x000000000000791b */ /* 0x003fe20003800000 */
.L_x_1151:
[----:B------:R-:W-:-:S04]  /*32bb0*/  IADD3 R2, P0, R31, R2, RZ ;  /* 0x000000021f027210 */ /* 0x000fc80007f1e0ff */
[----:B------:R-:W-:-:S05]  /*32bc0*/  IADD3.X R3, RZ, R3, RZ, P0, !PT ;  /* 0x00000003ff037210 */ /* 0x000fca00007fe4ff */
        /* <DEDUP_REMOVED lines=10> */
.L_x_1152:
[----:B------:R-:W-:Y:S01]  /*32c70*/  MOV R2, R14 ;  /* 0x0000000e00027202 */ /* 0x000fe20000000f00 */
[----:B------:R-:W-:Y:S06]  /*32c80*/  BRA `(.L_x_1153) ;  /* 0xffffff4400307947 */ /* 0x000fec000383ffff */
.L_x_783:
[----:B---3--:R3:W4:Y:S02]  /*32c90*/  SYNCS.PHASECHK.TRANS64.TRYWAIT P0, [R0+URZ+0x38840], R22 ;  /* 0x03884016000075a7 */ /* 0x008724000800017f */
[----:B----4-:R-:W-:Y:S05]  /*32ca0*/  @!P0 NANOSLEEP.SYNCS 0x989680 ;  /* 0x009896800000895d */ /* 0x010fea0003900000 */
[----:B------:R-:W4:Y:S02]  /*32cb0*/  @!P0 SYNCS.PHASECHK.TRANS64 P0, [R0+URZ+0x38840], R22 ;  /* 0x03884016000085a7 */ /* 0x000f24000800007f */
[----:B----4-:R-:W-:Y:S05]  /*32cc0*/  @!P0 BRA `(.L_x_783) ;  /* 0xfffffffc00f08947 */ /* 0x010fea000383ffff */
[----:B------:R-:W-:Y:S05]  /*32cd0*/  BRA `(.L_x_1154) ;  /* 0xffffff4400847947 */ /* 0x000fea000383ffff */
.L_x_784:
        /* <DEDUP_REMOVED lines=8> */
.L_x_1156:
[----:B------:R-:W-:Y:S05]  /*32d60*/  BSYNC B0 ;  /* 0x0000000000007941 */ /* 0x000fea0003800000 */
.L_x_1155:
[----:B------:R-:W-:Y:S01]  /*32d70*/  IMAD.MOV.U32 R13, RZ, RZ, R6 ;  /* 0x000000ffff0d7224 */ /* 0x000fe200078e0006 */
[----:B------:R-:W-:Y:S01]  /*32d80*/  MOV R3, R14 ;  /* 0x0000000e00037202 */ /* 0x000fe20000000f00 */
[----:B------:R-:W-:Y:S02]  /*32d90*/  IMAD.MOV.U32 R12, RZ, RZ, RZ ;  /* 0x000000ffff0c7224 */ /* 0x000fe400078e00ff */
[----:B------:R-:W-:Y:S02]  /*32da0*/  IMAD.MOV.U32 R11, RZ, RZ, 0x181f ;  /* 0x0000181fff0b7424 */ /* 0x000fe400078e00ff */
[----:B------:R-:W-:-:S07]  /*32db0*/  IMAD.MOV.U32 R15, RZ, RZ, -0x1 ;  /* 0xffffffffff0f7424 */ /* 0x000fce00078e00ff */
[----:B------:R-:W-:Y:S05]  /*32dc0*/  WARPSYNC.COLLECTIVE R15, `(.L_x_1157) ;  /* 0x000000000f087348 */ /* 0x000fea0003c00000 */
[----:B------:R0:W1:Y:S02]  /*32dd0*/  SHFL.IDX P6, R14, R13, R12, R11 ;  /* 0x0000000c0d0e7389 */ /* 0x00006400000c000b */
[----:B01----:R-:W-:Y:S01]  /*32de0*/  ENDCOLLECTIVE ;  /* 0x000000000000791b */ /* 0x003fe20003800000 */
.L_x_1157:
[----:B------:R-:W-:Y:S02]  /*32df0*/  IMAD.MOV.U32 R13, RZ, RZ, R5 ;  /* 0x000000ffff0d7224 */ /* 0x000fe400078e0005 */
[----:B------:R-:W-:Y:S01]  /*32e00*/  IMAD.MOV.U32 R12, RZ, RZ, 0x1 ;  /* 0x00000001ff0c7424 */ /* 0x000fe200078e00ff */
[----:B------:R-:W-:-:S07]  /*32e10*/  MOV R2, R14 ;  /* 0x0000000e00027202 */ /* 0x000fce0000000f00 */
[----:B------:R-:W-:Y:S05]  /*32e20*/  WARPSYNC.COLLECTIVE R15, `(.L_x_1158) ;  /* 0x000000000f087348 */ /* 0x000fea0003c00000 */
[----:B------:R0:W1:Y:S02]  /*32e30*/  SHFL.IDX P6, R14, R13, R12, R11 ;  /* 0x0000000c0d0e7389 */ /* 0x00006400000c000b */
[----:B01----:R-:W-:Y:S01]  /*32e40*/  ENDCOLLECTIVE ;  /* 0x000000000000791b */ /* 0x003fe20003800000 */
.L_x_1158:
        /* <DEDUP_REMOVED lines=12> */
.L_x_1159:
[----:B------:R-:W-:Y:S02]  /*32f10*/  IMAD.MOV.U32 R13, RZ, RZ, R5 ;  /* 0x000000ffff0d7224 */ /* 0x000fe400078e0005 */
[----:B------:R-:W-:Y:S02]  /*32f20*/  IMAD.MOV.U32 R12, RZ, RZ, 0x2 ;  /* 0x00000002ff0c7424 */ /* 0x000fe400078e00ff */
[----:B------:R-:W-:-:S07]  /*32f30*/  IMAD.MOV.U32 R2, RZ, RZ, R14 ;  /* 0x000000ffff027224 */ /* 0x000fce00078e000e */
[----:B------:R-:W-:Y:S05]  /*32f40*/  WARPSYNC.COLLECTIVE R15, `(.L_x_1160) ;  /* 0x000000000f087348 */ /* 0x000fea0003c00000 */
[----:B------:R0:W1:Y:S02]  /*32f50*/  SHFL.IDX P6, R14, R13, R12, R11 ;  /* 0x0000000c0d0e7389 */ /* 0x00006400000c000b */
[----:B01----:R-:W-:Y:S01]  /*32f60*/  ENDCOLLECTIVE ;  /* 0x000000000000791b */ /* 0x003fe20003800000 */
.L_x_1160:
        /* <DEDUP_REMOVED lines=12> */
.L_x_1161:
[----:B------:R-:W-:Y:S01]  /*33030*/  IMAD.MOV.U32 R13, RZ, RZ, R5 ;  /* 0x000000ffff0d7224 */ /* 0x000fe200078e0005 */
[----:B------:R-:W-:Y:S01]  /*33040*/  MOV R12, 0x3 ;  /* 0x00000003000c7802 */ /* 0x000fe20000000f00 */
[----:B------:R-:W-:-:S07]  /*33050*/  IMAD.MOV.U32 R2, RZ, RZ, R14 ;  /* 0x000000ffff027224 */ /* 0x000fce00078e000e */
[----:B------:R-:W-:Y:S05]  /*33060*/  WARPSYNC.COLLECTIVE R15, `(.L_x_1162) ;  /* 0x000000000f087348 */ /* 0x000fea0003c00000 */
[----:B------:R0:W1:Y:S02]  /*33070*/  SHFL.IDX P6, R14, R13, R12, R11 ;  /* 0x0000000c0d0e7389 */ /* 0x00006400000c000b */
[----:B01----:R-:W-:Y:S01]  /*33080*/  ENDCOLLECTIVE ;  /* 0x000000000000791b */ /* 0x003fe20003800000 */
.L_x_1162:
        /* <DEDUP_REMOVED lines=12> */
.L_x_1163:
[----:B------:R-:W-:Y:S01]  /*33150*/  MOV R13, R5 ;  /* 0x00000005000d7202 */ /* 0x000fe20000000f00 */
[----:B------:R-:W-:Y:S02]  /*33160*/  IMAD.MOV.U32 R12, RZ, RZ, 0x4 ;  /* 0x00000004ff0c7424 */ /* 0x000fe400078e00ff */
[----:B------:R-:W-:-:S07]  /*33170*/  IMAD.MOV.U32 R2, RZ, RZ, R14 ;  /* 0x000000ffff027224 */ /* 0x000fce00078e000e */
[----:B------:R-:W-:Y:S05]  /*33180*/  WARPSYNC.COLLECTIVE R15, `(.L_x_1164) ;  /* 0x000000000f087348 */ /* 0x000fea0003c00000 */
[----:B------:R0:W1:Y:S02]  /*33190*/  SHFL.IDX P6, R14, R13, R12, R11 ;  /* 0x0000000c0d0e7389 */ /* 0x00006400000c000b */
[----:B01----:R-:W-:Y:S01]  /*331a0*/  ENDCOLLECTIVE ;  /* 0x000000000000791b */ /* 0x003fe20003800000 */
.L_x_1164:
        /* <DEDUP_REMOVED lines=12> */
.L_x_1165:
[----:B------:R-:W-:Y:S02]  /*33270*/  IMAD.MOV.U32 R13, RZ, RZ, R5 ;  /* 0x000000ffff0d7224 */ /* 0x000fe400078e0005 */
[----:B------:R-:W-:Y:S02]  /*33280*/  IMAD.MOV.U32 R12, RZ, RZ, 0x5 ;  /* 0x00000005ff0c7424 */ /* 0x000fe400078e00ff */
[----:B------:R-:W-:-:S07]  /*33290*/  IMAD.MOV.U32 R2, RZ, RZ, R14 ;  /* 0x000000ffff027224 */ /* 0x000fce00078e000e */
[----:B------:R-:W-:Y:S05]  /*332a0*/  WARPSYNC.COLLECTIVE R15, `(.L_x_1166) ;  /* 0x000000000f087348 */ /* 0x000fea0003c00000 */
[----:B------:R0:W1:Y:S02]  /*332b0*/  SHFL.IDX P6, R14, R13, R12, R11 ;  /* 0x0000000c0d0e7389 */ /* 0x00006400000c000b */
[----:B01----:R-:W-:Y:S01]  /*332c0*/  ENDCOLLECTIVE ;  /* 0x000000000000791b */ /* 0x003fe20003800000 */
.L_x_1166:
        /* <DEDUP_REMOVED lines=12> */
.L_x_1167:
[----:B------:R-:W-:Y:S02]  /*33390*/  IMAD.MOV.U32 R13, RZ, RZ, R5 ;  /* 0x000000ffff0d7224 */ /* 0x000fe400078e0005 */
[----:B------:R-:W-:Y:S01]  /*333a0*/  IMAD.MOV.U32 R12, RZ, RZ, 0x6 ;  /* 0x00000006ff0c7424 */ /* 0x000fe200078e00ff */
[----:B------:R-:W-:-:S07]  /*333b0*/  MOV R2, R14 ;  /* 0x0000000e00027202 */ /* 0x000fce0000000f00 */
[----:B------:R-:W-:Y:S05]  /*333c0*/  WARPSYNC.COLLECTIVE R15, `(.L_x_1168) ;  /* 0x000000000f087348 */ /* 0x000fea0003c00000 */
[----:B------:R0:W1:Y:S02]  /*333d0*/  SHFL.IDX P6, R14, R13, R12, R11 ;  /* 0x0000000c0d0e7389 */ /* 0x00006400000c000b */
[----:B01----:R-:W-:Y:S01]  /*333e0*/  ENDCOLLECTIVE ;  /* 0x000000000000791b */ /* 0x003fe20003800000 */
.L_x_1168:
        /* <DEDUP_REMOVED lines=12> */
.L_x_1169:
[----:B------:R-:W-:Y:S02]  /*334b0*/  IMAD.MOV.U32 R13, RZ, RZ, R5 ;  /* 0x000000ffff0d7224 */ /* 0x000fe400078e0005 */
[----:B------:R-:W-:Y:S02]  /*334c0*/  IMAD.MOV.U32 R12, RZ, RZ, 0x7 ;  /* 0x00000007ff0c7424 */ /* 0x000fe400078e00ff */
[----:B------:R-:W-:-:S07]  /*334d0*/  IMAD.MOV.U32 R2, RZ, RZ, R14 ;  /* 0x000000ffff027224 */ /* 0x000fce00078e000e */
[----:B------:R-:W-:Y:S05]  /*334e0*/  WARPSYNC.COLLECTIVE R15, `(.L_x_1170) ;  /* 0x000000000f087348 */ /* 0x000fea0003c00000 */
[----:B------:R0:W1:Y:S02]  /*334f0*/  SHFL.IDX P6, R14, R13, R12, R11 ;  /* 0x0000000c0d0e7389 */ /* 0x00006400000c000b */
[----:B01----:R-:W-:Y:S01]  /*33500*/  ENDCOLLECTIVE ;  /* 0x000000000000791b */ /* 0x003fe20003800000 */
.L_x_1170:
        /* <DEDUP_REMOVED lines=8> */
[----:B------:R-:W-:-:S07]  /*33590*/  MOV R5, R14 ;  /* 0x0000000e00057202 */ /* 0x000fce0000000f00 */
[----:B0-----:R-:W-:Y:S05]  /*335a0*/  WARPSYNC.COLLECTIVE R15, `(.L_x_1171) ;  /* 0x000000000f087348 */ /* 0x001fea0003c00000 */
[----:B------:R1:W2:Y:S02]  /*335b0*/  SHFL.IDX P6, R14, R13, R12, R11 ;  /* 0x0000000c0d0e7389 */ /* 0x0002a400000c000b */
[----:B012---:R-:W-:Y:S01]  /*335c0*/  ENDCOLLECTIVE ;  /* 0x000000000000791b */ /* 0x007fe20003800000 */
.L_x_1171:
[----:B------:R-:W-:Y:S01]  /*335d0*/  IMAD.MOV.U32 R2, RZ, RZ, R14 ;  /* 0x000000ffff027224 */ /* 0x000fe200078e000e */
[----:B------:R-:W-:Y:S06]  /*335e0*/  BRA `(.L_x_1172) ;  /* 0xffffff4000507947 */ /* 0x000fec000383ffff */
.L_x_789:
[----:B0-----:R0:W2:Y:S02]  /*335f0*/  SYNCS.PHASECHK.TRANS64.TRYWAIT P2, [R2+URZ+0x38870], R0 ;  /* 0x03887000020075a7 */ /* 0x0010a4000804017f */
[----:B--2---:R-:W-:Y:S05]  /*33600*/  @!P2 NANOSLEEP.SYNCS 0x989680 ;  /* 0x009896800000a95d */ /* 0x004fea0003900000 */
[----:B------:R-:W2:Y:S02]  /*33610*/  @!P2 SYNCS.PHASECHK.TRANS64 P2, [R2+URZ+0x38870], R0 ;  /* 0x038870000200a5a7 */ /* 0x000ea4000804007f */
[----:B--2---:R-:W-:Y:S05]  /*33620*/  @!P2 BRA `(.L_x_789) ;  /* 0xfffffffc00f0a947 */ /* 0x004fea000383ffff */
[----:B------:R-:W-:Y:S05]  /*33630*/  BRA `(.L_x_1173) ;  /* 0xffffff4000b87947 */ /* 0x000fea000383ffff */
.L_x_791:
[----:B0-----:R0:W2:Y:S02]  /*33640*/  SYNCS.PHASECHK.TRANS64.TRYWAIT P2, [R2+URZ+0x38860], R3 ;  /* 0x03886003020075a7 */ /* 0x0010a4000804017f */
[----:B--2---:R-:W-:Y:S05]  /*33650*/  @!P2 NANOSLEEP.SYNCS 0x989680 ;  /* 0x009896800000a95d */ /* 0x004fea0003900000 */
[----:B------:R-:W2:Y:S02]  /*33660*/  @!P2 SYNCS.PHASECHK.TRANS64 P2, [R2+URZ+0x38860], R3 ;  /* 0x038860030200a5a7 */ /* 0x000ea4000804007f */
[----:B--2---:R-:W-:Y:S05]  /*33670*/  @!P2 BRA `(.L_x_791) ;  /* 0xfffffffc00f0a947 */ /* 0x004fea000383ffff */
[----:B------:R-:W-:Y:S05]  /*33680*/  BRA `(.L_x_1174) ;  /* 0xffffff4000c87947 */ /* 0x000fea000383ffff */
.L_x_799:
[----:B0-----:R0:W1:Y:S02]  /*33690*/  SYNCS.PHASECHK.TRANS64.TRYWAIT P1, [R0+URZ+0x38870], R3 ;  /* 0x03887003000075a7 */ /* 0x001064000802017f */
[----:B-1----:R-:W-:Y:S05]  /*336a0*/  @!P1 NANOSLEEP.SYNCS 0x989680 ;  /* 0x009896800000995d */ /* 0x002fea0003900000 */
[----:B------:R-:W1:Y:S02]  /*336b0*/  @!P1 SYNCS.PHASECHK.TRANS64 P1, [R0+URZ+0x38870], R3 ;  /* 0x03887003000095a7 */ /* 0x000e64000802007f */
[----:B-1----:R-:W-:Y:S05]  /*336c0*/  @!P1 BRA `(.L_x_799) ;  /* 0xfffffffc00f09947 */ /* 0x002fea000383ffff */
[----:B------:R-:W-:Y:S05]  /*336d0*/  BRA `(.L_x_1175) ;  /* 0xffffff4c00b07947 */ /* 0x000fea000383ffff */
.L_x_801:
[----:B0-----:R0:W1:Y:S02]  /*336e0*/  SYNCS.PHASECHK.TRANS64.TRYWAIT P1, [R0+URZ+0x38860], R3 ;  /* 0x03886003000075a7 */ /* 0x001064000802017f */
[----:B-1----:R-:W-:Y:S05]  /*336f0*/  @!P1 NANOSLEEP.SYNCS 0x989680 ;  /* 0x009896800000995d */ /* 0x002fea0003900000 */
[----:B------:R-:W1:Y:S02]  /*33700*/  @!P1 SYNCS.PHASECHK.TRANS64 P1, [R0+URZ+0x38860], R3 ;  /* 0x03886003000095a7 */ /* 0x000e64000802007f */
[----:B-1----:R-:W-:Y:S05]  /*33710*/  @!P1 BRA `(.L_x_801) ;  /* 0xfffffffc00f09947 */ /* 0x002fea000383ffff */
[----:B------:R-:W-:Y:S05]  /*33720*/  BRA `(.L_x_1176) ;  /* 0xffffff4c00bc7947 */ /* 0x000fea000383ffff */
.L_x_806:
        /* <DEDUP_REMOVED lines=8> */
.L_x_1178:
[----:B------:R-:W-:Y:S05]  /*337b0*/  BSYNC B0 ;  /* 0x0000000000007941 */ /* 0x000fea0003800000 */
.L_x_1177:
[----:B------:R-:W-:Y:S01]  /*337c0*/  IMAD.MOV.U32 R13, RZ, RZ, R24 ;  /* 0x000000ffff0d7224 */ /* 0x000fe200078e0018 */
[----:B------:R-:W-:Y:S01]  /*337d0*/  MOV R11, 0x1f ;  /* 0x0000001f000b7802 */ /* 0x000fe20000000f00 */
[----:B------:R-:W-:Y:S02]  /*337e0*/  IMAD.MOV.U32 R12, RZ, RZ, 0x1 ;  /* 0x00000001ff0c7424 */ /* 0x000fe400078e00ff */
[----:B------:R-:W-:Y:S02]  /*337f0*/  IMAD.MOV.U32 R15, RZ, RZ, -0x1 ;  /* 0xffffffffff0f7424 */ /* 0x000fe400078e00ff */
[----:B------:R-:W-:Y:S02]  /*33800*/  IMAD.IADD R7, R27, 0x1, R9 ;  /* 0x000000011b077824 */ /* 0x000fe400078e0209 */
[----:B------:R-:W-:-:S07]  /*33810*/  IMAD.MOV.U32 R0, RZ, RZ, R14 ;  /* 0x000000ffff007224 */ /* 0x000fce00078e000e */
[----:B------:R-:W-:Y:S05]  /*33820*/  WARPSYNC.COLLECTIVE R15, `(.L_x_1179) ;  /* 0x000000000f087348 */ /* 0x000fea0003c00000 */
[----:B------:R0:W1:Y:S02]  /*33830*/  SHFL.IDX P6, R14, R13, R12, R11 ;  /* 0x0000000c0d0e7389 */ /* 0x00006400000c000b */
[----:B01----:R-:W-:Y:S01]  /*33840*/  ENDCOLLECTIVE ;  /* 0x000000000000791b */ /* 0x003fe20003800000 */
.L_x_1179:
[----:B------:R-:W-:Y:S02]  /*33850*/  ULDC UR4, c[0x0][0xc3c] ;  /* 0x00030f0000047ab9 */ /* 0x000fe40000000800 */
[----:B------:R-:W-:-:S13]  /*33860*/  ISETP.GE.OR P1, PT, R7, UR4, !P0 ;  /* 0x0000000407007c0c */ /* 0x000fda000c726670 */
[----:B------:R-:W0:Y:S08]  /*33870*/  @!P1 LDC.64 R2, c[0x0][0xc80] ;  /* 0x00032000ff029b82 */ /* 0x000e300000000a00 */
[----:B------:R-:W1:Y:S01]  /*33880*/  @!P1 LDC.64 R4, c[0x0][0xc78] ;  /* 0x00031e00ff049b82 */ /* 0x000e620000000a00 */
[----:B------:R-:W-:Y:S02]  /*33890*/  IMAD.MOV.U32 R11, RZ, RZ, RZ ;  /* 0x000000ffff0b7224 */ /* 0x000fe400078e00ff */
[----:B------:R-:W-:-:S02]  /*338a0*/  IMAD.MOV.U32 R6, RZ, RZ, R14 ;  /* 0x000000ffff067224 */ /* 0x000fc400078e000e */
[----:B0-----:R-:W-:-:S05]  /*338b0*/  @!P1 IMAD.WIDE R2, R7, 0x4, R2 ;  /* 0x0000000407029825 */ /* 0x001fca00078e0202 */
[----:B------:R1:W2:Y:S02]  /*338c0*/  @!P1 LDG.E R8, desc[UR36][R2.64] ;  /* 0x0000002402089981 */ /* 0x0002a4000c1e1900 */
[----:B-1----:R-:W-:-:S05]  /*338d0*/  @!P1 IMAD.WIDE R2, R7, 0x4, R4 ;  /* 0x0000000407029825 */ /* 0x002fca00078e0204 */
[----:B------:R-:W3:Y:S01]  /*338e0*/  @!P1 LDG.E R5, desc[UR36][R2.64] ;  /* 0x0000002402059981 */ /* 0x000ee2000c1e1900 */
[----:B------:R-:W-:Y:S01]  /*338f0*/  IMAD.MOV.U32 R7, RZ, RZ, RZ ;  /* 0x000000ffff077224 */ /* 0x000fe200078e00ff */
[C---:B------:R-:W-:Y:S01]  /*33900*/  ISETP.GE.U32.AND P2, PT, R9.reuse, 0x2, PT ;  /* 0x000000020900780c */ /* 0x040fe20003f46070 */
[----:B------:R-:W-:Y:S01]  /*33910*/  IMAD.MOV.U32 R4, RZ, RZ, RZ ;  /* 0x000000ffff047224 */ /* 0x000fe200078e00ff */
[C---:B------:R-:W-:Y:S02]  /*33920*/  ISETP.GE.U32.AND P3, PT, R9.reuse, 0x4, PT ;  /* 0x000000040900780c */ /* 0x040fe40003f66070 */
[C---:B------:R-:W-:Y:S02]  /*33930*/  ISETP.GE.U32.AND P4, PT, R9.reuse, 0x8, PT ;  /* 0x000000080900780c */ /* 0x040fe40003f86070 */
[----:B------:R-:W-:Y:S02]  /*33940*/  ISETP.GE.U32.AND P5, PT, R9, 0x10, PT ;  /* 0x000000100900780c */ /* 0x000fe40003fa6070 */
[----:B------:R-:W-:-:S02]  /*33950*/  MOV R24, RZ ;  /* 0x000000ff00187202 */ /* 0x000fc40000000f00 */
[----:B--2---:R-:W-:Y:S01]  /*33960*/  @!P1 MOV R7, R8 ;  /* 0x0000000800079202 */ /* 0x004fe20000000f00 */
[----:B---3--:R-:W-:Y:S01]  /*33970*/  @!P1 IMAD.MOV.U32 R4, RZ, RZ, R5 ;  /* 0x000000ffff049224 */ /* 0x008fe200078e0005 */
[----:B------:R-:W-:-:S03]  /*33980*/  ISETP.NE.AND P1, PT, R9, RZ, PT ;  /* 0x000000ff0900720c */ /* 0x000fc60003f25270 */
[----:B------:R-:W-:-:S10]  /*33990*/  IMAD R13, R4, R7, RZ ;  /* 0x00000007040d7224 */ /* 0x000fd400078e02ff */
[----:B------:R-:W-:Y:S05]  /*339a0*/  WARPSYNC.COLLECTIVE R15, `(.L_x_1180) ;  /* 0x000000000f087348 */ /* 0x000fea0003c00000 */
[----:B------:R0:W1:Y:S02]  /*339b0*/  SHFL.UP P6, R14, R13, R12, R11 ;  /* 0x0400000c0d0e7389 */ /* 0x00006400000c000b */
[----:B01----:R-:W-:Y:S01]  /*339c0*/  ENDCOLLECTIVE ;  /* 0x000000000000791b */ /* 0x003fe20003800000 */
.L_x_1180:
[----:B------:R-:W-:Y:S01]  /*339d0*/  IMAD.MOV.U32 R12, RZ, RZ, 0x2 ;  /* 0x00000002ff0c7424 */ /* 0x000fe200078e00ff */
[----:B------:R-:W-:-:S05]  /*339e0*/  SEL R14, R14, RZ, P1 ;  /* 0x000000ff0e0e7207 */ /* 0x000fca0000800000 */
[----:B------:R-:W-:-:S05]  /*339f0*/  IMAD.IADD R5, R13, 0x1, R14 ;  /* 0x000000010d057824 */ /* 0x000fca00078e020e */
[----:B------:R-:W-:-:S07]  /*33a00*/  MOV R13, R5 ;  /* 0x00000005000d7202 */ /* 0x000fce0000000f00 */
[----:B------:R-:W-:Y:S05]  /*33a10*/  WARPSYNC.COLLECTIVE R15, `(.L_x_1181) ;  /* 0x000000000f087348 */ /* 0x000fea0003c00000 */
[----:B------:R0:W1:Y:S02]  /*33a20*/  SHFL.UP P6, R14, R13, R12, R11 ;  /* 0x0400000c0d0e7389 */ /* 0x00006400000c000b */
[----:B01----:R-:W-:Y:S01]  /*33a30*/  ENDCOLLECTIVE ;  /* 0x000000000000791b */ /* 0x003fe20003800000 */
.L_x_1181:
[----:B------:R-:W-:Y:S01]  /*33a40*/  IMAD.MOV.U32 R12, RZ, RZ, 0x4 ;  /* 0x00000004ff0c7424 */ /* 0x000fe200078e00ff */
[----:B------:R-:W-:-:S05]  /*33a50*/  SEL R2, R14, RZ, P2 ;  /* 0x000000ff0e027207 */ /* 0x000fca0001000000 */
[----:B------:R-:W-:-:S04]  /*33a60*/  IMAD.IADD R2, R5, 0x1, R2 ;  /* 0x0000000105027824 */ /* 0x000fc800078e0202 */
[----:B------:R-:W-:-:S07]  /*33a70*/  IMAD.MOV.U32 R13, RZ, RZ, R2 ;  /* 0x000000ffff0d7224 */ /* 0x000fce00078e0002 */
[----:B------:R-:W-:Y:S05]  /*33a80*/  WARPSYNC.COLLECTIVE R15, `(.L_x_1182) ;  /* 0x000000000f087348 */ /* 0x000fea0003c00000 */
[----:B------:R0:W1:Y:S02]  /*33a90*/  SHFL.UP P6, R14, R13, R12, R11 ;  /* 0x0400000c0d0e7389 */ /* 0x00006400000c000b */
[----:B01----:R-:W-:Y:S01]  /*33aa0*/  ENDCOLLECTIVE ;  /* 0x000000000000791b */ /* 0x003fe20003800000 */
.L_x_1182:
[----:B------:R-:W-:Y:S01]  /*33ab0*/  IMAD.MOV.U32 R12, RZ, RZ, 0x8 ;  /* 0x00000008ff0c7424 */ /* 0x000fe200078e00ff */
[----:B------:R-:W-:-:S04]  /*33ac0*/  SEL R3, R14, RZ, P3 ;  /* 0x000000ff0e037207 */ /* 0x000fc80001800000 */
[----:B------:R-:W-:-:S05]  /*33ad0*/  IADD3 R8, R2, R3, RZ ;  /* 0x0000000302087210 */ /* 0x000fca0007ffe0ff */
[----:B------:R-:W-:-:S07]  /*33ae0*/  IMAD.MOV.U32 R13, RZ, RZ, R8 ;  /* 0x000000ffff0d7224 */ /* 0x000fce00078e0008 */
[----:B------:R-:W-:Y:S05]  /*33af0*/  WARPSYNC.COLLECTIVE R15, `(.L_x_1183) ;  /* 0x000000000f087348 */ /* 0x000fea0003c00000 */
[----:B------:R0:W1:Y:S02]  /*33b00*/  SHFL.UP P6, R14, R13, R12, R11 ;  /* 0x0400000c0d0e7389 */ /* 0x00006400000c000b */
[----:B01----:R-:W-:Y:S01]  /*33b10*/  ENDCOLLECTIVE ;  /* 0x000000000000791b */ /* 0x003fe20003800000 */
.L_x_1183:
[----:B------:R-:W-:Y:S02]  /*33b20*/  MOV R12, 0x10 ;  /* 0x00000010000c7802 */ /* 0x000fe40000000f00 */
[----:B------:R-:W-:-:S05]  /*33b30*/  SEL R5, R14, RZ, P4 ;  /* 0x000000ff0e057207 */ /* 0x000fca0002000000 */
[----:B------:R-:W-:-:S04]  /*33b40*/  IMAD.IADD R5, R8, 0x1, R5 ;  /* 0x0000000108057824 */ /* 0x000fc800078e0205 */
[----:B------:R-:W-:-:S07]  /*33b50*/  IMAD.MOV.U32 R13, RZ, RZ, R5 ;  /* 0x000000ffff0d7224 */ /* 0x000fce00078e0005 */
[----:B------:R-:W-:Y:S05]  /*33b60*/  WARPSYNC.COLLECTIVE R15, `(.L_x_1184) ;  /* 0x000000000f087348 */ /* 0x000fea0003c00000 */
[----:B------:R0:W1:Y:S02]  /*33b70*/  SHFL.UP P6, R14, R13, R12, R11 ;  /* 0x0400000c0d0e7389 */ /* 0x00006400000c000b */
[----:B01----:R-:W-:Y:S01]  /*33b80*/  ENDCOLLECTIVE ;  /* 0x000000000000791b */ /* 0x003fe20003800000 */
.L_x_1184:
[----:B------:R-:W-:Y:S02]  /*33b90*/  IMAD.MOV.U32 R12, RZ, RZ, 0x1f ;  /* 0x0000001fff0c7424 */ /* 0x000fe400078e00ff */
[----:B------:R-:W-:Y:S01]  /*33ba0*/  IMAD.MOV.U32 R11, RZ, RZ, 0x1f ;  /* 0x0000001fff0b7424 */ /* 0x000fe200078e00ff */
[----:B------:R-:W-:-:S05]  /*33bb0*/  SEL R14, R14, RZ, P5 ;  /* 0x000000ff0e0e7207 */ /* 0x000fca0002800000 */
[----:B------:R-:W-:-:S04]  /*33bc0*/  IMAD.IADD R3, R5, 0x1, R14 ;  /* 0x0000000105037824 */ /* 0x000fc800078e020e */
[----:B------:R-:W-:-:S07]  /*33bd0*/  IMAD.MOV.U32 R13, RZ, RZ, R3 ;  /* 0x000000ffff0d7224 */ /* 0x000fce00078e0003 */
[----:B------:R-:W-:Y:S05]  /*33be0*/  WARPSYNC.COLLECTIVE R15, `(.L_x_1185) ;  /* 0x000000000f087348 */ /* 0x000fea0003c00000 */
[----:B------:R0:W1:Y:S02]  /*33bf0*/  SHFL.IDX P6, R14, R13, R12, R11 ;  /* 0x0000000c0d0e7389 */ /* 0x00006400000c000b */
[----:B01----:R-:W-:Y:S01]  /*33c00*/  ENDCOLLECTIVE ;  /* 0x000000000000791b */ /* 0x003fe20003800000 */
.L_x_1185:
[----:B------:R-:W-:Y:S05]  /*33c10*/  BRA `(.L_x_1186) ;  /* 0xffffff5400f87947 */ /* 0x000fea000383ffff */
.L_x_809:
[----:B------:R-:W-:Y:S01]  /*33c20*/  BSSY B0, `(.L_x_1187) ;  /* 0x0000007000007945 */ /* 0x000fe20003800000 */
[----:B------:R-:W-:Y:S02]  /*33c30*/  IMAD.MOV.U32 R12, RZ, RZ, 0x1 ;  /* 0x00000001ff0c7424 */ /* 0x000fe400078e00ff */
[----:B------:R-:W-:Y:S02]  /*33c40*/  IMAD.MOV.U32 R11, RZ, RZ, RZ ;  /* 0x000000ffff0b7224 */ /* 0x000fe400078e00ff */
[----:B------:R-:W-:-:S07]  /*33c50*/  IMAD.MOV.U32 R15, RZ, RZ, -0x1 ;  /* 0xffffffffff0f7424 */ /* 0x000fce00078e00ff */
[----:B------:R-:W-:Y:S05]  /*33c60*/  WARPSYNC.COLLECTIVE R15, `(.L_x_1188) ;  /* 0x000000000f087348 */ /* 0x000fea0003c00000 */
[----:B------:R0:W1:Y:S02]  /*33c70*/  SHFL.UP P6, R14, R13, R12, R11 ;  /* 0x0400000c0d0e7389 */ /* 0x00006400000c000b */
[----:B01----:R-:W-:Y:S01]  /*33c80*/  ENDCOLLECTIVE ;  /* 0x000000000000791b */ /* 0x003fe20003800000 */
.L_x_1188:
[----:B------:R-:W-:Y:S05]  /*33c90*/  BSYNC B0 ;  /* 0x0000000000007941 */ /* 0x000fea0003800000 */
.L_x_1187:
[----:B------:R-:W-:Y:S01]  /*33ca0*/  SEL R14, R14, RZ, P1 ;  /* 0x000000ff0e0e7207 */ /* 0x000fe20000800000 */
[----:B------:R-:W-:Y:S01]  /*33cb0*/  IMAD.MOV.U32 R11, RZ, RZ, RZ ;  /* 0x000000ffff0b7224 */ /* 0x000fe200078e00ff */
[----:B------:R-:W-:Y:S01]  /*33cc0*/  MOV R12, 0x2 ;  /* 0x00000002000c7802 */ /* 0x000fe20000000f00 */
[----:B------:R-:W-:Y:S02]  /*33cd0*/  IMAD.MOV.U32 R15, RZ, RZ, -0x1 ;  /* 0xffffffffff0f7424 */ /* 0x000fe400078e00ff */
[----:B------:R-:W-:-:S07]  /*33ce0*/  IMAD.IADD R13, R13, 0x1, R14 ;  /* 0x000000010d0d7824 */ /* 0x000fce00078e020e */
[----:B------:R-:W-:Y:S05]  /*33cf0*/  WARPSYNC.COLLECTIVE R15, `(.L_x_1189) ;  /* 0x000000000f087348 */ /* 0x000fea0003c00000 */
[----:B------:R0:W1:Y:S02]  /*33d00*/  SHFL.UP P6, R14, R13, R12, R11 ;  /* 0x0400000c0d0e7389 */ /* 0x00006400000c000b */
[----:B01----:R-:W-:Y:S01]  /*33d10*/  ENDCOLLECTIVE ;  /* 0x000000000000791b */ /* 0x003fe20003800000 */
.L_x_1189:
[----:B------:R-:W-:Y:S02]  /*33d20*/  MOV R12, 0x4 ;  /* 0x00000004000c7802 */ /* 0x000fe40000000f00 */
[----:B------:R-:W-:-:S05]  /*33d30*/  SEL R2, R14, RZ, P2 ;  /* 0x000000ff0e027207 */ /* 0x000fca0001000000 */
[----:B------:R-:W-:-:S04]  /*33d40*/  IMAD.IADD R2, R13, 0x1, R2 ;  /* 0x000000010d027824 */ /* 0x000fc800078e0202 */
[----:B------:R-:W-:-:S07]  /*33d50*/  IMAD.MOV.U32 R13, RZ, RZ, R2 ;  /* 0x000000ffff0d7224 */ /* 0x000fce00078e0002 */
[----:B------:R-:W-:Y:S05]  /*33d60*/  WARPSYNC.COLLECTIVE R15, `(.L_x_1190) ;  /* 0x000000000f087348 */ /* 0x000fea0003c00000 */
[----:B------:R0:W1:Y:S02]  /*33d70*/  SHFL.UP P6, R14, R13, R12, R11 ;  /* 0x0400000c0d0e7389 */ /* 0x00006400000c000b */
[----:B01----:R-:W-:Y:S01]  /*33d80*/  ENDCOLLECTIVE ;  /* 0x000000000000791b */ /* 0x003fe20003800000 */
.L_x_1190:
[----:B------:R-:W-:Y:S01]  /*33d90*/  IMAD.MOV.U32 R12, RZ, RZ, 0x8 ;  /* 0x00000008ff0c7424 */ /* 0x000fe200078e00ff */
[----:B------:R-:W-:-:S05]  /*33da0*/  SEL R5, R14, RZ, P3 ;  /* 0x000000ff0e057207 */ /* 0x000fca0001800000 */
[----:B------:R-:W-:-:S04]  /*33db0*/  IMAD.IADD R5, R2, 0x1, R5 ;  /* 0x0000000102057824 */ /* 0x000fc800078e0205 */
[----:B------:R-:W-:-:S07]  /*33dc0*/  IMAD.MOV.U32 R13, RZ, RZ, R5 ;  /* 0x000000ffff0d7224 */ /* 0x000fce00078e0005 */
[----:B------:R-:W-:Y:S05]  /*33dd0*/  WARPSYNC.COLLECTIVE R15, `(.L_x_1191) ;  /* 0x000000000f087348 */ /* 0x000fea0003c00000 */
[----:B------:R0:W1:Y:S02]  /*33de0*/  SHFL.UP P6, R14, R13, R12, R11 ;  /* 0x0400000c0d0e7389 */ /* 0x00006400000c000b */
[----:B01----:R-:W-:Y:S01]  /*33df0*/  ENDCOLLECTIVE ;  /* 0x000000000000791b */ /* 0x003fe20003800000 */
.L_x_1191:
[----:B------:R-:W-:Y:S01]  /*33e00*/  IMAD.MOV.U32 R12, RZ, RZ, 0x10 ;  /* 0x00000010ff0c7424 */ /* 0x000fe200078e00ff */
[----:B------:R-:W-:-:S05]  /*33e10*/  SEL R8, R14, RZ, P4 ;  /* 0x000000ff0e087207 */ /* 0x000fca0002000000 */
[----:B------:R-:W-:-:S05]  /*33e20*/  IMAD.IADD R8, R5, 0x1, R8 ;  /* 0x0000000105087824 */ /* 0x000fca00078e0208 */
[----:B------:R-:W-:-:S07]  /*33e30*/  MOV R13, R8 ;  /* 0x00000008000d7202 */ /* 0x000fce0000000f00 */
[----:B------:R-:W-:Y:S05]  /*33e40*/  WARPSYNC.COLLECTIVE R15, `(.L_x_1192) ;  /* 0x000000000f087348 */ /* 0x000fea0003c00000 */
[----:B------:R0:W1:Y:S02]  /*33e50*/  SHFL.UP P6, R14, R13, R12, R11 ;  /* 0x0400000c0d0e7389 */ /* 0x00006400000c000b */
[----:B01----:R-:W-:Y:S01]  /*33e60*/  ENDCOLLECTIVE ;  /* 0x000000000000791b */ /* 0x003fe20003800000 */
.L_x_1192:
[----:B------:R-:W-:Y:S01]  /*33e70*/  IMAD.MOV.U32 R12, RZ, RZ, 0x1f ;  /* 0x0000001fff0c7424 */ /* 0x000fe200078e00ff */
[----:B------:R-:W-:Y:S02]  /*33e80*/  MOV R11, 0x1f ;  /* 0x0000001f000b7802 */ /* 0x000fe40000000f00 */
[----:B------:R-:W-:-:S05]  /*33e90*/  SEL R3, R14, RZ, P5 ;  /* 0x000000ff0e037207 */ /* 0x000fca0002800000 */
[----:B------:R-:W-:-:S04]  /*33ea0*/  IMAD.IADD R3, R8, 0x1, R3 ;  /* 0x0000000108037824 */ /* 0x000fc800078e0203 */
[----:B------:R-:W-:-:S07]  /*33eb0*/  IMAD.MOV.U32 R13, RZ, RZ, R3 ;  /* 0x000000ffff0d7224 */ /* 0x000fce00078e0003 */
[----:B------:R-:W-:Y:S05]  /*33ec0*/  WARPSYNC.COLLECTIVE R15, `(.L_x_1193) ;  /* 0x000000000f087348 */ /* 0x000fea0003c00000 */
[----:B------:R0:W1:Y:S02]  /*33ed0*/  SHFL.IDX P6, R14, R13, R12, R11 ;  /* 0x0000000c0d0e7389 */ /* 0x00006400000c000b */
[----:B01----:R-:W-:Y:S01]  /*33ee0*/  ENDCOLLECTIVE ;  /* 0x000000000000791b */ /* 0x003fe20003800000 */
.L_x_1193:
[----:B------:R-:W-:Y:S05]  /*33ef0*/  BRA `(.L_x_1194) ;  /* 0xffffff5400e47947 */ /* 0x000fea000383ffff */
.L_x_811:
[----:B------:R-:W-:Y:S01]  /*33f00*/  BSSY B0, `(.L_x_1195) ;  /* 0x0000006000007945 */ /* 0x000fe20003800000 */
[----:B------:R-:W-:Y:S01]  /*33f10*/  PLOP3.LUT P6, PT, P6, PT, PT, 0x8, 0x0 ;  /* 0x000000000000781c */ /* 0x000fe200037ce170 */
[----:B------:R-:W-:-:S12]  /*33f20*/  IMAD.MOV.U32 R15, RZ, RZ, -0x1 ;  /* 0xffffffffff0f7424 */ /* 0x000fd800078e00ff */
[----:B0-----:R-:W-:Y:S05]  /*33f30*/  WARPSYNC.COLLECTIVE R15, `(.L_x_1196) ;  /* 0x000000000f087348 */ /* 0x001fea0003c00000 */
[----:B------:R-:W-:Y:S01]  /*33f40*/  VOTE.ANY R14, PT, P6 ;  /* 0x00000000000e7806 */ /* 0x000fe200030e0100 */
[----:B0-----:R-:W-:Y:S06]  /*33f50*/  ENDCOLLECTIVE ;  /* 0x000000000000791b */ /* 0x001fec0003800000 */
.L_x_1196:
[----:B------:R-:W-:Y:S05]  /*33f60*/  BSYNC B0 ;  /* 0x0000000000007941 */ /* 0x000fea0003800000 */
.L_x_1195:
[----:B------:R-:W-:Y:S01]  /*33f70*/  IMAD.MOV.U32 R8, RZ, RZ, R14 ;  /* 0x000000ffff087224 */ /* 0x000fe200078e000e */
[----:B------:R-:W-:Y:S01]  /*33f80*/  MOV R11, 0x1f ;  /* 0x0000001f000b7802 */ /* 0x000fe20000000f00 */
[----:B------:R-:W-:Y:S02]  /*33f90*/  IMAD.MOV.U32 R13, RZ, RZ, R7 ;  /* 0x000000ffff0d7224 */ /* 0x000fe400078e0007 */
[----:B------:R-:W0:Y:S01]  /*33fa0*/  POPC R5, R8 ;  /* 0x0000000800057309 */ /* 0x000e220000000000 */
[----:B------:R-:W-:Y:S02]  /*33fb0*/  IMAD.MOV.U32 R15, RZ, RZ, -0x1 ;  /* 0xffffffffff0f7424 */ /* 0x000fe400078e00ff */
[----:B0-----:R-:W-:-:S07]  /*33fc0*/  IMAD.MOV.U32 R12, RZ, RZ, R5 ;  /* 0x000000ffff0c7224 */ /* 0x001fce00078e0005 */
[----:B------:R-:W-:Y:S05]  /*33fd0*/  WARPSYNC.COLLECTIVE R15, `(.L_x_1197) ;  /* 0x000000000f087348 */ /* 0x000fea0003c00000 */
[----:B------:R0:W1:Y:S02]  /*33fe0*/  SHFL.IDX P6, R14, R13, R12, R11 ;  /* 0x0000000c0d0e7389 */ /* 0x00006400000c000b */
[----:B01----:R-:W-:Y:S01]  /*33ff0*/  ENDCOLLECTIVE ;  /* 0x000000000000791b */ /* 0x003fe20003800000 */
.L_x_1197:
[----:B------:R-:W-:Y:S02]  /*34000*/  IMAD.MOV.U32 R13, RZ, RZ, R4 ;  /* 0x000000ffff0d7224 */ /* 0x000fe400078e0004 */
[----:B------:R-:W-:-:S07]  /*34010*/  IMAD.MOV.U32 R7, RZ, RZ, R14 ;  /* 0x000000ffff077224 */ /* 0x000fce00078e000e */
[----:B------:R-:W-:Y:S05]  /*34020*/  WARPSYNC.COLLECTIVE R15, `(.L_x_1198) ;  /* 0x000000000f087348 */ /* 0x000fea0003c00000 */
[----:B------:R0:W1:Y:S02]  /*34030*/  SHFL.IDX P6, R14, R13, R12, R11 ;  /* 0x0000000c0d0e7389 */ /* 0x00006400000c000b */
[----:B01----:R-:W-:Y:S01]  /*34040*/  ENDCOLLECTIVE ;  /* 0x000000000000791b */ /* 0x003fe20003800000 */
.L_x_1198:
[----:B------:R-:W-:Y:S01]  /*34050*/  IMAD.MOV.U32 R4, RZ, RZ, R14 ;  /* 0x000000ffff047224 */ /* 0x000fe200078e000e */
[----:B------:R-:W-:Y:S06]  /*34060*/  BRA `(.L_x_1199) ;  /* 0xffffff5400c47947 */ /* 0x000fec000383ffff */
.L_x_813:
[----:B------:R-:W-:Y:S01]  /*34070*/  BSSY B0, `(.L_x_1200) ;  /* 0x0000007000007945 */ /* 0x000fe20003800000 */
[----:B------:R-:W-:Y:S01]  /*34080*/  MOV R13, R3 ;  /* 0x00000003000d7202 */ /* 0x000fe20000000f00 */
[----:B------:R-:W-:Y:S02]  /*34090*/  IMAD.MOV.U32 R11, RZ, RZ, 0x1f ;  /* 0x0000001fff0b7424 */ /* 0x000fe400078e00ff */
[----:B------:R-:W-:-:S07]  /*340a0*/  IMAD.MOV.U32 R15, RZ, RZ, -0x1 ;  /* 0xffffffffff0f7424 */ /* 0x000fce00078e00ff */
[----:B0123--:R-:W-:Y:S05]  /*340b0*/  WARPSYNC.COLLECTIVE R15, `(.L_x_1201) ;  /* 0x000000000f087348 */ /* 0x00ffea0003c00000 */
[----:B------:R4:W0:Y:S02]  /*340c0*/  SHFL.IDX P6, R14, R13, R12, R11 ;  /* 0x0000000c0d0e7389 */ /* 0x00082400000c000b */
[----:B01234-:R-:W-:Y:S01]  /*340d0*/  ENDCOLLECTIVE ;  /* 0x000000000000791b */ /* 0x01ffe20003800000 */
.L_x_1201:
[----:B------:R-:W-:Y:S05]  /*340e0*/  BSYNC B0 ;  /* 0x0000000000007941 */ /* 0x000fea0003800000 */
.L_x_1200:
[----:B------:R-:W-:Y:S01]  /*340f0*/  IMAD.MOV.U32 R24, RZ, RZ, R14 ;  /* 0x000000ffff187224 */ /* 0x000fe200078e000e */
[----:B------:R-:W-:Y:S06]  /*34100*/  BRA `(.L_x_812) ;  /* 0xffffff5400b47947 */ /* 0x000fec000383ffff */
.L_x_817:
[----:B0-----:R0:W1:Y:S02]  /*34110*/  SYNCS.PHASECHK.TRANS64.TRYWAIT P0, [R4+URZ+0x38820], R0 ;  /* 0x03882000040075a7 */ /* 0x001064000800017f */
[----:B-1----:R-:W-:Y:S05]  /*34120*/  @!P0 NANOSLEEP.SYNCS 0x989680 ;  /* 0x009896800000895d */ /* 0x002fea0003900000 */
[----:B------:R-:W1:Y:S02]  /*34130*/  @!P0 SYNCS.PHASECHK.TRANS64 P0, [R4+URZ+0x38820], R0 ;  /* 0x03882000040085a7 */ /* 0x000e64000800007f */
[----:B-1----:R-:W-:Y:S05]  /*34140*/  @!P0 BRA `(.L_x_817) ;  /* 0xfffffffc00f08947 */ /* 0x002fea000383ffff */
[----:B------:R-:W-:Y:S05]  /*34150*/  BRA `(.L_x_1202) ;  /* 0xffffff5c00147947 */ /* 0x000fea000383ffff */
.L_x_818:
[----:B------:R-:W1:Y:S01]  /*34160*/  S2R R2, SR_TID.X ;  /* 0x0000000000027919 */ /* 0x000e620000002100 */
[----:B------:R-:W-:Y:S01]  /*34170*/  BSSY B0, `(.L_x_1203) ;  /* 0x000000a000007945 */ /* 0x000fe20003800000 */
[----:B------:R-:W-:Y:S01]  /*34180*/  MOV R12, RZ ;  /* 0x000000ff000c7202 */ /* 0x000fe20000000f00 */
        /* <DEDUP_REMOVED lines=8> */
.L_x_1204:
[----:B------:R-:W-:Y:S05]  /*34210*/  BSYNC B0 ;  /* 0x0000000000007941 */ /* 0x000fea0003800000 */
.L_x_1203:
[----:B------:R-:W-:Y:S05]  /*34220*/  BRA `(.L_x_1205) ;  /* 0xffffff5800fc7947 */ /* 0x000fea000383ffff */
.L_x_819:
[----:B------:R-:W-:Y:S01]  /*34230*/  BSSY B0, `(.L_x_1206) ;  /* 0x0000006000007945 */ /* 0x000fe20003800000 */
[----:B------:R-:W-:-:S07]  /*34240*/  IMAD.MOV.U32 R15, RZ, RZ, -0x1 ;  /* 0xffffffffff0f7424 */ /* 0x000fce00078e00ff */
[----:B0-----:R-:W-:Y:S05]  /*34250*/  WARPSYNC.COLLECTIVE R15, `(.L_x_1207) ;  /* 0x000000000f0c7348 */ /* 0x001fea0003c00000 */
[----:B------:R-:W-:Y:S02]  /*34260*/  ELECT P6, UR62, PT ;  /* 0x00000000003e782f */ /* 0x000fe400038c0000 */
[----:B------:R-:W-:Y:S01]  /*34270*/  MOV R14, UR62 ;  /* 0x0000003e000e7c02 */ /* 0x000fe20008000f00 */
[----:B0-----:R-:W-:Y:S10]  /*34280*/  ENDCOLLECTIVE ;  /* 0x000000000000791b */ /* 0x001ff40003800000 */
.L_x_1207:
[----:B------:R-:W-:Y:S05]  /*34290*/  BSYNC B0 ;  /* 0x0000000000007941 */ /* 0x000fea0003800000 */
.L_x_1206:
[----:B------:R-:W-:Y:S05]  /*342a0*/  BRA `(.L_x_1208) ;  /* 0xffffff5800f07947 */ /* 0x000fea000383ffff */
.L_x_821:
[----:B0-----:R0:W1:Y:S02]  /*342b0*/  SYNCS.PHASECHK.TRANS64.TRYWAIT P1, [R5+URZ+0x38840], R0 ;  /* 0x03884000050075a7 */ /* 0x001064000802017f */
[----:B-1----:R-:W-:Y:S05]  /*342c0*/  @!P1 NANOSLEEP.SYNCS 0x989680 ;  /* 0x009896800000995d */ /* 0x002fea0003900000 */
[----:B------:R-:W1:Y:S02]  /*342d0*/  @!P1 SYNCS.PHASECHK.TRANS64 P1, [R5+URZ+0x38840], R0 ;  /* 0x03884000050095a7 */ /* 0x000e64000802007f */
[----:B-1----:R-:W-:Y:S05]  /*342e0*/  @!P1 BRA `(.L_x_821) ;  /* 0xfffffffc00f09947 */ /* 0x002fea000383ffff */
[----:B------:R-:W-:Y:S05]  /*342f0*/  BRA `(.L_x_1209) ;  /* 0xffffff5c00187947 */ /* 0x000fea000383ffff */
.L_x_823:
[----:B-1----:R1:W2:Y:S02]  /*34300*/  SYNCS.PHASECHK.TRANS64.TRYWAIT P1, [R29+URZ+0x38840], R2 ;  /* 0x038840021d0075a7 */ /* 0x0022a4000802017f */
[----:B--2---:R-:W-:Y:S05]  /*34310*/  @!P1 NANOSLEEP.SYNCS 0x989680 ;  /* 0x009896800000995d */ /* 0x004fea0003900000 */
[----:B------:R-:W2:Y:S02]  /*34320*/  @!P1 SYNCS.PHASECHK.TRANS64 P1, [R29+URZ+0x38840], R2 ;  /* 0x038840021d0095a7 */ /* 0x000ea4000802007f */
[----:B--2---:R-:W-:Y:S05]  /*34330*/  @!P1 BRA `(.L_x_823) ;  /* 0xfffffffc00f09947 */ /* 0x004fea000383ffff */
[----:B------:R-:W-:Y:S05]  /*34340*/  BRA `(.L_x_1210) ;  /* 0xffffff5c00247947 */ /* 0x000fea000383ffff */
.L_x_825:
[----:B--2---:R2:W3:Y:S02]  /*34350*/  SYNCS.PHASECHK.TRANS64.TRYWAIT P1, [R5+URZ+0x38860], R0 ;  /* 0x03886000050075a7 */ /* 0x0044e4000802017f */
[----:B---3--:R-:W-:Y:S05]  /*34360*/  @!P1 NANOSLEEP.SYNCS 0x989680 ;  /* 0x009896800000995d */ /* 0x008fea0003900000 */
[----:B------:R-:W3:Y:S02]  /*34370*/  @!P1 SYNCS.PHASECHK.TRANS64 P1, [R5+URZ+0x38860], R0 ;  /* 0x03886000050095a7 */ /* 0x000ee4000802007f */
[----:B---3--:R-:W-:Y:S05]  /*34380*/  @!P1 BRA `(.L_x_825) ;  /* 0xfffffffc00f09947 */ /* 0x008fea000383ffff */
[----:B------:R-:W-:Y:S05]  /*34390*/  BRA `(.L_x_1211) ;  /* 0xffffff5c00207947 */ /* 0x000fea000383ffff */
.L_x_827:
[----:B---3--:R3:W4:Y:S02]  /*343a0*/  SYNCS.PHASECHK.TRANS64.TRYWAIT P1, [R29+URZ+0x38860], R2 ;  /* 0x038860021d0075a7 */ /* 0x008724000802017f */
[----:B----4-:R-:W-:Y:S05]  /*343b0*/  @!P1 NANOSLEEP.SYNCS 0x989680 ;  /* 0x009896800000995d */ /* 0x010fea0003900000 */
[----:B------:R-:W4:Y:S02]  /*343c0*/  @!P1 SYNCS.PHASECHK.TRANS64 P1, [R29+URZ+0x38860], R2 ;  /* 0x038860021d0095a7 */ /* 0x000f24000802007f */
[----:B----4-:R-:W-:Y:S05]  /*343d0*/  @!P1 BRA `(.L_x_827) ;  /* 0xfffffffc00f09947 */ /* 0x010fea000383ffff */
[----:B------:R-:W-:Y:S05]  /*343e0*/  BRA `(.L_x_1212) ;  /* 0xffffff5c001c7947 */ /* 0x000fea000383ffff */
.L_x_829:
[----:B----4-:R4:W0:Y:S02]  /*343f0*/  SYNCS.PHASECHK.TRANS64.TRYWAIT P1, [R5+URZ+0x38880], R0 ;  /* 0x03888000050075a7 */ /* 0x010824000802017f */
[----:B0-----:R-:W-:Y:S05]  /*34400*/  @!P1 NANOSLEEP.SYNCS 0x989680 ;  /* 0x009896800000995d */ /* 0x001fea0003900000 */
[----:B------:R-:W0:Y:S02]  /*34410*/  @!P1 SYNCS.PHASECHK.TRANS64 P1, [R5+URZ+0x38880], R0 ;  /* 0x03888000050095a7 */ /* 0x000e24000802007f */
[----:B0-----:R-:W-:Y:S05]  /*34420*/  @!P1 BRA `(.L_x_829) ;  /* 0xfffffffc00f09947 */ /* 0x001fea000383ffff */
[----:B------:R-:W-:Y:S05]  /*34430*/  BRA `(.L_x_1213) ;  /* 0xffffff5c00187947 */ /* 0x000fea000383ffff */
.L_x_1214:
        /* <DEDUP_REMOVED lines=12> */
.L_x_16268:


//--------------------- .text._ZN7cutlass13device_kernelIN5flash11enable_sm90INS1_16FlashAttnFwdSm90INS1_25CollectiveMainloopFwdSm90ILi2EN4cute5tupleIJNS5_1CILi1EEES8_S8_EEENS6_IJNS7_ILi128EEENS7_ILi64EEENS7_ILi256EEEEEELi256ENS_12float_e4m3_tEfNS_4arch4Sm90ELb0ELb1ELb0ELb0ELb1ELb0ELb0ELb1ELb0ELb1ELb1ELb0EEENS1_21CollectiveEpilogueFwdINS6_IJSA_SC_SB_EEES9_NS_10bfloat16_tESG_Li256ELb0ELb1ELb1ELb1EEENS1_19SingleTileSchedulerILb0ELb1ELb1ELi128EEEEEEEEEvNT_6ParamsE --------------------------
	.section	.text._ZN7cutlass13device_kernelIN5flash11enable_sm90INS1_16FlashAttnFwdSm90INS1_25CollectiveMainloopFwdSm90ILi2EN4cute5tupleIJNS5_1CILi1EEES8_S8_EEENS6_IJNS7_ILi128EEENS7_ILi64EEENS7_ILi256EEEEEELi256ENS_12float_e4m3_tEfNS_4arch4Sm90ELb0ELb1ELb0ELb0ELb1ELb0ELb0ELb1ELb0ELb1ELb1ELb0EEENS1_21CollectiveEpilogueFwdINS6_IJSA_SC_SB_EEES9_NS_10bfloat16_tESG_Li256ELb0ELb1ELb1ELb1EEENS1_19SingleTileSchedulerILb0ELb1ELb1ELi128EEEEEEEEEvNT_6ParamsE,"ax",@progbits
	.align	128
.text._ZN7cutlass13device_kernelIN5flash11enable_sm90INS1_16FlashAttnFwdSm90INS1_25CollectiveMainloopFwdSm90ILi2EN4cute5tupleIJNS5_1CILi1EEES8_S8_EEENS6_IJNS7_ILi128EEENS7_ILi64EEENS7_ILi256EEEEEELi256ENS_12float_e4m3_tEfNS_4arch4Sm90ELb0ELb1ELb0ELb0ELb1ELb0ELb0ELb1ELb0ELb1ELb1ELb0EEENS1_21CollectiveEpilogueFwdINS6_IJSA_SC_SB_EEES9_NS_10bfloat16_tESG_Li256ELb0ELb1ELb1ELb1EEENS1_19SingleTileSchedulerILb0ELb1ELb1ELi128EEEEEEEEEvNT_6ParamsE:
        .type           _ZN7cutlass13device_kernelIN5flash11enable_sm90INS1_16FlashAttnFwdSm90INS1_25CollectiveMainloopFwdSm90ILi2EN4cute5tupleIJNS5_1CILi1EEES8_S8_EEENS6_IJNS7_ILi128EEENS7_ILi64EEENS7_ILi256EEEEEELi256ENS_12float_e4m3_tEfNS_4arch4Sm90ELb0ELb1ELb0ELb0ELb1ELb0ELb0ELb1ELb0ELb1ELb1ELb0EEENS1_21CollectiveEpilogueFwdINS6_IJSA_SC_SB_EEES9_NS_10bfloat16_tESG_Li256ELb0ELb1ELb1ELb1EEENS1_19SingleTileSchedulerILb0ELb1ELb1ELi128EEEEEEEEEvNT_6ParamsE,@function
        .size           _ZN7cutlass13device_kernelIN5flash11enable_sm90INS1_16FlashAttnFwdSm90INS1_25CollectiveMainloopFwdSm90ILi2EN4cute5tupleIJNS5_1CILi1EEES8_S8_EEENS6_IJNS7_ILi128EEENS7_ILi64EEENS7_ILi256EEEEEELi256ENS_12float_e4m3_tEfNS_4arch4Sm90ELb0ELb1ELb0ELb0ELb1ELb0ELb0ELb1ELb0ELb1ELb1ELb0EEENS1_21CollectiveEpilogueFwdINS6_IJSA_SC_SB_EEES9_NS_10bfloat16_tESG_Li256ELb0ELb1ELb1ELb1EEENS1_19SingleTileSchedulerILb0ELb1ELb1ELi128EEEEEEEEEvNT_6ParamsE,(.L_x_16269 - _ZN7cutlass13device_kernelIN5flash11enable_sm90INS1_16FlashAttnFwdSm90INS1_25CollectiveMainloopFwdSm90ILi2EN4cute5tupleIJNS5_1CILi1EEES8_S8_EEENS6_IJNS7_ILi128EEENS7_ILi64EEENS7_ILi256EEEEEELi256ENS_12float_e4m3_tEfNS_4arch4Sm90ELb0ELb1ELb0ELb0ELb1ELb0ELb0ELb1ELb0ELb1ELb1ELb0EEENS1_21CollectiveEpilogueFwdINS6_IJSA_SC_SB_EEES9_NS_10bfloat16_tESG_Li256ELb0ELb1ELb1ELb1EEENS1_19SingleTileSchedulerILb0ELb1ELb1ELi128EEEEEEEEEvNT_6ParamsE)
        .other          _ZN7cutlass13device_kernelIN5flash11enable_sm90INS1_16FlashAttnFwdSm90INS1_25CollectiveMainloopFwdSm90ILi2EN4cute5tupleIJNS5_1CILi1EEES8_S8_EEENS6_IJNS7_ILi128EEENS7_ILi64EEENS7_ILi256EEEEEELi256ENS_12float_e4m3_tEfNS_4arch4Sm90ELb0ELb1ELb0ELb0ELb1ELb0ELb0ELb1ELb0ELb1ELb1ELb0EEENS1_21CollectiveEpilogueFwdINS6_IJSA_SC_SB_EEES9_NS_10bfloat16_tESG_Li256ELb0ELb1ELb1ELb1EEENS1_19SingleTileSchedulerILb0ELb1ELb1ELi128EEEEEEEEEvNT_6ParamsE,@"STO_CUDA_ENTRY STV_DEFAULT"
_ZN7cutlass13device_kernelIN5flash11enable_sm90INS1_16FlashAttnFwdSm90INS1_25CollectiveMainloopFwdSm90ILi2EN4cute5tupleIJNS5_1CILi1EEES8_S8_EEENS6_IJNS7_ILi128EEENS7_ILi64EEENS7_ILi256EEEEEELi256ENS_12float_e4m3_tEfNS_4arch4Sm90ELb0ELb1ELb0ELb0ELb1ELb0ELb0ELb1ELb0ELb1ELb1ELb0EEENS1_21CollectiveEpilogueFwdINS6_IJSA_SC_SB_EEES9_NS_10bfloat16_tESG_Li256ELb0ELb1ELb1ELb1EEENS1_19SingleTileSchedulerILb0ELb1ELb1ELi128EEEEEEEEEvNT_6ParamsE:
        /* <DEDUP_REMOVED lines=45> */
.L_x_1215:
        /* <DEDUP_REMOVED lines=22> */
.L_x_1216:
        /* <DEDUP_REMOVED lines=18> */
.L_x_1217:
        /* <DEDUP_REMOVED lines=22> */
.L_x_1218:
        /* <DEDUP_REMOVED lines=23> */
.L_x_1219:
        /* <DEDUP_REMOVED lines=9> */
.L_x_1222:
        /* <DEDUP_REMOVED lines=26> */
[----:B------:R-:W-:Y:S01]  /*0a50*/  UISETP.NE.AND.EX UP0, UPT, UR5, URZ, UPT, UP0 ;  /* 0x0000003f0500728c */ /* 0x000fe2000bf05300 */
[----:B------:R-:W0:Y:S01]  /*0a60*/  LDC.64 R8, c[0x0][0x418] ;  /* 0x00010600ff087b82 */ /* 0x000e220000000a00 */
[----:B------:R-:W-:Y:S02]  /*0a70*/  UISETP.NE.AND.EX UP1, UPT, UR9, URZ, UPT, UP1 ;  /* 0x0000003f0900728c */ /* 0x000fe4000bf25310 */
[----:B------:R-:W-:-:S02]  /*0a80*/  USHF.R.S32.HI UR38, URZ, 0x1f, UR37 ;  /* 0x0000001f3f267899 */ /* 0x000fc40008011425 */
[----:B------:R-:W-:Y:S02]  /*0a90*/  PLOP3.LUT P0, PT, PT, PT, UP0, 0x80, 0x0 ;  /* 0x000000000000781c */ /* 0x000fe40003f0f008 */
[----:B------:R-:W-:Y:S01]  /*0aa0*/  PLOP3.LUT P1, PT, PT, PT, UP1, 0x80, 0x0 ;  /* 0x000000000000781c */ /* 0x000fe20003f2f018 */
[----:B------:R-:W1:Y:S02]  /*0ab0*/  LDC R11, c[0x0][0x288] ;  /* 0x0000a200ff0b7b82 */ /* 0x000e640000000800 */
[----:B------:R-:W-:Y:S02]  /*0ac0*/  @UP0 ULDC.64 UR12, c[0x0][0x9a8] ;  /* 0x00026a00000c0ab9 */ /* 0x000fe40000000a00 */
[----:B------:R-:W-:Y:S01]  /*0ad0*/  @UP1 ULDC.64 UR16, c[0x0][0x9b8] ;  /* 0x00026e0000101ab9 */ /* 0x000fe20000000a00 */
[----:B------:R-:W-:Y:S02]  /*0ae0*/  @UP0 UIMAD UR7, UR38, UR12, URZ ;  /* 0x0000000c260702a4 */ /* 0x000fe4000f8e023f */
[----:B------:R-:W-:Y:S01]  /*0af0*/  @UP1 UIMAD UR15, UR38, UR16, URZ ;  /* 0x00000010260f12a4 */ /* 0x000fe2000f8e023f */
[----:B------:R-:W2:Y:S01]  /*0b00*/  LDC R6, c[0x0][0x424] ;  /* 0x00010900ff067b82 */ /* 0x000ea20000000800 */
[----:B------:R-:W-:-:S02]  /*0b10*/  @UP0 UIMAD UR14, UR37, UR13, UR7 ;  /* 0x0000000d250e02a4 */ /* 0x000fc4000f8e0207 */
[----:B------:R-:W-:Y:S02]  /*0b20*/  @UP0 UIMAD.WIDE.U32 UR10, UR37, UR12, URZ ;  /* 0x0000000c250a02a5 */ /* 0x000fe4000f8e003f */
[----:B------:R-:W-:Y:S02]  /*0b30*/  @UP0 USHF.R.S32.HI UR7, URZ, 0x1f, UR42 ;  /* 0x0000001f3f070899 */ /* 0x000fe4000801142a */
[----:B------:R-:W-:Y:S01]  /*0b40*/  @UP1 UIMAD.WIDE.U32 UR12, UR37, UR16, URZ ;  /* 0x00000010250c12a5 */ /* 0x000fe2000f8e003f */
[----:B------:R-:W3:Y:S01]  /*0b50*/  LDC R13, c[0x0][0x2f0] ;  /* 0x0000bc00ff0d7b82 */ /* 0x000ee20000000800 */
[----:B------:R-:W-:Y:S02]  /*0b60*/  @UP1 UIMAD UR15, UR37, UR17, UR15 ;  /* 0x00000011250f12a4 */ /* 0x000fe4000f8e020f */
[----:B------:R-:W-:Y:S01]  /*0b70*/  @UP1 USHF.R.S32.HI UR20, URZ, 0x1f, UR42 ;  /* 0x0000001f3f141899 */ /* 0x000fe2000801142a */
[----:B------:R-:W-:Y:S01]  /*0b80*/  @UP0 ULDC.64 UR16, c[0x0][0x9b0] ;  /* 0x00026c0000100ab9 */ /* 0x000fe20000000a00 */
[----:B------:R-:W-:Y:S01]  /*0b90*/  @UP1 ULDC.64 UR18, c[0x0][0x9c0] ;  /* 0x0002700000121ab9 */ /* 0x000fe20000000a00 */
[----:B------:R-:W-:-:S02]  /*0ba0*/  @UP0 UIMAD UR7, UR7, UR16, URZ ;  /* 0x00000010070702a4 */ /* 0x000fc4000f8e023f */
[----:B------:R-:W-:Y:S02]  /*0bb0*/  @UP0 UIADD3 UR11, UR11, UR14, URZ ;  /* 0x0000000e0b0b0290 */ /* 0x000fe4000fffe03f */
[----:B------:R-:W-:Y:S02]  /*0bc0*/  @UP1 UIMAD UR14, UR20, UR18, URZ ;  /* 0x00000012140e12a4 */ /* 0x000fe4000f8e023f */
[----:B------:R-:W-:Y:S02]  /*0bd0*/  @UP1 UIADD3 UR13, UR13, UR15, URZ ;  /* 0x0000000f0d0d1290 */ /* 0x000fe4000fffe03f */
[----:B------:R-:W-:Y:S02]  /*0be0*/  @UP0 UIMAD UR7, UR42, UR17, UR7 ;  /* 0x000000112a0702a4 */ /* 0x000fe4000f8e0207 */
[----:B------:R-:W-:Y:S02]  /*0bf0*/  @UP0 UIMAD.WIDE.U32 UR10, UR42, UR16, UR10 ;  /* 0x000000102a0a02a5 */ /* 0x000fe4000f8e000a */
[----:B------:R-:W-:-:S02]  /*0c00*/  @UP1 UIMAD UR14, UR42, UR19, UR14 ;  /* 0x000000132a0e12a4 */ /* 0x000fc4000f8e020e */
[----:B------:R-:W-:Y:S02]  /*0c10*/  @UP1 UIMAD.WIDE.U32 UR12, UR42, UR18, UR12 ;  /* 0x000000122a0c12a5 */ /* 0x000fe4000f8e000c */
[----:B------:R-:W-:Y:S02]  /*0c20*/  @UP0 UIADD3 UR11, UR11, UR7, URZ ;  /* 0x000000070b0b0290 */ /* 0x000fe4000fffe03f */
[----:B------:R-:W-:Y:S02]  /*0c30*/  @UP0 ULEA UR4, UP2, UR10, UR4, 0x2 ;  /* 0x000000040a040291 */ /* 0x000fe4000f84103f */
[----:B------:R-:W-:Y:S02]  /*0c40*/  @UP1 UIADD3 UR7, UR13, UR14, URZ ;  /* 0x0000000e0d071290 */ /* 0x000fe4000fffe03f */
[----:B------:R-:W-:Y:S02]  /*0c50*/  @UP1 ULEA UR8, UP3, UR12, UR8, 0x2 ;  /* 0x000000080c081291 */ /* 0x000fe4000f86103f */
[----:B------:R-:W-:Y:S01]  /*0c60*/  @UP0 ULEA.HI.X UR5, UR10, UR5, UR11, 0x2, UP2 ;  /* 0x000000050a050291 */ /* 0x000fe200090f140b */
[----:B------:R-:W-:Y:S01]  /*0c70*/  IMAD.U32 R2, RZ, RZ, UR4 ;  /* 0x00000004ff027e24 */ /* 0x000fe2000f8e00ff */
[----:B------:R-:W-:-:S02]  /*0c80*/  @UP1 ULEA.HI.X UR9, UR12, UR9, UR7, 0x2, UP3 ;  /* 0x000000090c091291 */ /* 0x000fc400098f1407 */
[----:B------:R-:W-:Y:S01]  /*0c90*/  IMAD.U32 R4, RZ, RZ, UR8 ;  /* 0x00000008ff047e24 */ /* 0x000fe2000f8e00ff */
[----:B------:R-:W4:Y:S01]  /*0ca0*/  S2UR UR47, SR_CTAID.X ;  /* 0x00000000002f79c3 */ /* 0x000f220000002500 */
[----:B------:R-:W-:Y:S01]  /*0cb0*/  IMAD.U32 R3, RZ, RZ, UR5 ;  /* 0x00000005ff037e24 */ /* 0x000fe2000f8e00ff */
[----:B------:R-:W-:Y:S01]  /*0cc0*/  ULDC UR4, c[0x0][0x448] ;  /* 0x0001120000047ab9 */ /* 0x000fe20000000800 */
[----:B------:R-:W-:Y:S01]  /*0cd0*/  IMAD.U32 R5, RZ, RZ, UR9 ;  /* 0x00000009ff057e24 */ /* 0x000fe2000f8e00ff */
[----:B------:R-:W-:Y:S02]  /*0ce0*/  ULDC UR11, c[0x0][0x988] ;  /* 0x00026200000b7ab9 */ /* 0x000fe40000000800 */
[----:B------:R1:W5:Y:S04]  /*0cf0*/  @P0 LDG.E R7, desc[UR52][R2.64] ;  /* 0x0000003402070981 */ /* 0x000368000c1e1900 */
[----:B------:R-:W5:Y:S01]  /*0d00*/  @P1 LDG.E R0, desc[UR52][R4.64] ;  /* 0x0000003404001981 */ /* 0x000f62000c1e1900 */
[----:B0-----:R-:W-:Y:S01]  /*0d10*/  ISETP.NE.U32.AND P0, PT, R8, RZ, PT ;  /* 0x000000ff0800720c */ /* 0x001fe20003f05070 */
[----:B------:R-:W-:Y:S01]  /*0d20*/  UISETP.NE.AND UP5, UPT, UR4, 0x1, UPT ;  /* 0x000000010400788c */ /* 0x000fe2000bfa5270 */
[----:B------:R-:W-:-:S02]  /*0d30*/  VIADD R19, R18, 0xffffff80 ;  /* 0xffffff8012137836 */ /* 0x000fc40000000000 */
[----:B------:R-:W-:Y:S01]  /*0d40*/  ISETP.NE.AND.EX P0, PT, R9, RZ, PT, P0 ;  /* 0x000000ff0900720c */ /* 0x000fe20003f05300 */
[----:B------:R-:W-:Y:S01]  /*0d50*/  ULDC.64 UR4, c[0x0][0x9e0] ;  /* 0x0002780000047ab9 */ /* 0x000fe20000000a00 */
[----:B-1----:R-:W-:Y:S01]  /*0d60*/  IADD3 R3, -R11, 0x1, RZ ;  /* 0x000000010b037810 */ /* 0x002fe20007ffe1ff */
[----:B------:R-:W-:Y:S01]  /*0d70*/  UISETP.GE.AND UP4, UPT, UR5, 0x1, UPT ;  /* 0x000000010500788c */ /* 0x000fe2000bf86270 */
[----:B--2---:R-:W-:Y:S01]  /*0d80*/  SEL R2, R6, 0x1, P0 ;  /* 0x0000000106027807 */ /* 0x004fe20000000000 */
[----:B------:R-:W-:Y:S02]  /*0d90*/  UP2UR UR44, UPR, URZ, 0x20 ;  /* 0x000000203f2c7883 */ /* 0x000fe40008000000 */
[----:B------:R-:W-:Y:S02]  /*0da0*/  UP2UR UR43, UPR, URZ, 0x10 ;  /* 0x000000103f2b7883 */ /* 0x000fe40008000000 */
[----:B---3--:R-:W-:Y:S01]  /*0db0*/  IMAD R3, R2, R13, R3 ;  /* 0x0000000d02037224 */ /* 0x008fe200078e0203 */
[----:B----4-:R-:W-:Y:S01]  /*0dc0*/  USHF.L.U32 UR47, UR47, 0x7, URZ ;  /* 0x000000072f2f7899 */ /* 0x010fe2000800063f */
[----:B------:R-:W-:Y:S01]  /*0dd0*/  PLOP3.LUT P0, PT, PT, PT, UP4, 0x40, 0x0 ;  /* 0x000000000000781c */ /* 0x000fe20003f0e848 */
[----:B------:R-:W-:Y:S01]  /*0de0*/  @UP5 ULDC UR9, c[0x0][0x44c] ;  /* 0x0001130000095ab9 */ /* 0x000fe20000000800 */
[----:B------:R-:W-:Y:S01]  /*0df0*/  @UP5 ULDC UR12, c[0x0][0x450] ;  /* 0x00011400000c5ab9 */ /* 0x000fe20000000800 */
[----:B------:R-:W-:Y:S01]  /*0e00*/  R2UR UR10, R3 ;  /* 0x00000000030a72ca */ /* 0x000fe200000e0000 */
[----:B------:R-:W-:-:S02]  /*0e10*/  @UP5 UIADD3 UR8, UR47, 0x7f, URZ ;  /* 0x0000007f2f085890 */ /* 0x000fc4000fffe03f */
[----:B------:R-:W-:Y:S02]  /*0e20*/  UIADD3 UR7, UR47, 0x7f, URZ ;  /* 0x0000007f2f077890 */ /* 0x000fe4000fffe03f */
[----:B------:R-:W-:-:S04]  /*0e30*/  UIMAD.WIDE.U32 UR8, UR8, UR9, URZ ;  /* 0x00000009080872a5 */ /* 0x000fc8000f8e003f */
[----:B------:R-:W-:-:S04]  /*0e40*/  @UP5 USHF.R.U32.HI UR7, URZ, UR12, UR9 ;  /* 0x0000000c3f075299 */ /* 0x000fc80008011609 */
[----:B------:R-:W-:-:S04]  /*0e50*/  UIADD3 UR7, UR10, UR7, URZ ;  /* 0x000000070a077290 */ /* 0x000fc8000fffe03f */
[----:B------:R-:W-:Y:S01]  /*0e60*/  UIADD3 UR4, UR7, UR4, URZ ;  /* 0x0000000407047290 */ /* 0x000fe2000fffe03f */
[----:B-----5:R-:W-:-:S04]  /*0e70*/  FMUL.FTZ R0, R7, R0 ;  /* 0x0000000007007220 */ /* 0x020fc80000410000 */
[----:B------:R-:W-:-:S05]  /*0e80*/  FMUL.FTZ R0, R0, UR11 ;  /* 0x0000000b00007c20 */ /* 0x000fca0008410000 */
[----:B------:R-:W-:Y:S01]  /*0e90*/  R2UR UR39, R0 ;  /* 0x00000000002772ca */ /* 0x000fe200000e0000 */
[----:B------:R-:W-:Y:S01]  /*0ea0*/  IMAD.U32 R0, RZ, RZ, UR4 ;  /* 0x00000004ff007e24 */ /* 0x000fe2000f8e00ff */
[----:B------:R-:W-:-:S13]  /*0eb0*/  @P0 BRA `(.L_x_1224) ;  /* 0x0000000000400947 */ /* 0x000fda0003800000 */
[----:B------:R-:W-:Y:S01]  /*0ec0*/  ISETP.LT.AND P0, PT, RZ, UR7, PT ;  /* 0x00000007ff007c0c */ /* 0x000fe2000bf01270 */
[----:B------:R-:W-:-:S12]  /*0ed0*/  UIADD3 UR4, UR7, -0x1, URZ ;  /* 0xffffffff07047890 */ /* 0x000fd8000fffe03f */
[----:B------:R-:W-:Y:S05]  /*0ee0*/  @P0 BRA `(.L_x_1225) ;  /* 0x00000000001c0947 */ /* 0x000fea0003800000 */
[----:B------:R-:W-:Y:S02]  /*0ef0*/  UISETP.NE.AND UP0, UPT, UR5, 0x1, UPT ;  /* 0x000000010500788c */ /* 0x000fe4000bf05270 */
[----:B------:R-:W-:-:S09]  /*0f00*/  UIADD3 UR4, -UR7, URZ, URZ ;  /* 0x0000003f07047290 */ /* 0x000fd2000fffe13f */
[----:B------:R-:W-:Y:S02]  /*0f10*/  @UP0 ULDC.64 UR10, c[0x0][0x9e8] ;  /* 0x00027a00000a0ab9 */ /* 0x000fe40000000a00 */
[----:B------:R-:W-:-:S04]  /*0f20*/  UIMAD.WIDE.U32 UR8, UR4, UR10, URZ ;  /* 0x0000000a040872a5 */ /* 0x000fc8000f8e003f */
[----:B------:R-:W-:-:S04]  /*0f30*/  @UP0 USHF.R.U32.HI UR4, URZ, UR11, UR9 ;  /* 0x0000000b3f040299 */ /* 0x000fc80008011609 */
[----:B------:R-:W-:Y:S01]  /*0f40*/  ULOP3.LUT UR4, URZ, UR4, URZ, 0x33, !UPT ;  /* 0x000000043f047292 */ /* 0x000fe2000f8e333f */
[----:B------:R-:W-:Y:S11]  /*0f50*/  BRA `(.L_x_1226) ;  /* 0x0000000000107947 */ /* 0x000ff60003800000 */
.L_x_1225:
[----:B------:R-:W-:-:S11]  /*0f60*/  UISETP.NE.AND UP0, UPT, UR5, 0x1, UPT ;  /* 0x000000010500788c */ /* 0x000fd6000bf05270 */
[----:B------:R-:W-:Y:S02]  /*0f70*/  @UP0 ULDC.64 UR10, c[0x0][0x9e8] ;  /* 0x00027a00000a0ab9 */ /* 0x000fe40000000a00 */
[----:B------:R-:W-:-:S04]  /*0f80*/  UIMAD.WIDE.U32 UR8, UR4, UR10, URZ ;  /* 0x0000000a040872a5 */ /* 0x000fc8000f8e003f */
[----:B------:R-:W-:-:S12]  /*0f90*/  @UP0 USHF.R.U32.HI UR4, URZ, UR11, UR9 ;  /* 0x0000000b3f040299 */ /* 0x000fd80008011609 */
.L_x_1226:
[----:B------:R-:W-:-:S06]  /*0fa0*/  UIMAD UR4, UR4, UR5, UR5 ;  /* 0x00000005040472a4 */ /* 0x000fcc000f8e0205 */
[----:B------:R-:W-:-:S07]  /*0fb0*/  VIMNMX R0, R0, UR4, PT ;  /* 0x0000000400007c48 */ /* 0x000fce000bfe0100 */
.L_x_1224:
[----:B------:R-:W-:Y:S01]  /*0fc0*/  UISETP.NE.AND UP0, UPT, UR44, URZ, UPT ;  /* 0x0000003f2c00728c */ /* 0x000fe2000bf05270 */
[-C--:B------:R-:W-:Y:S01]  /*0fd0*/  IMAD R18, R2, R13.reuse, -R11 ;  /* 0x0000000d02127224 */ /* 0x080fe200078e0a0b */
[----:B------:R-:W-:Y:S01]  /*0fe0*/  UMOV UR4, UR47 ;  /* 0x0000002f00047c82 */ /* 0x000fe20008000000 */
[----:B------:R-:W-:Y:S02]  /*0ff0*/  VIADD R4, R0, 0x3f ;  /* 0x0000003f00047836 */ /* 0x000fe40000000000 */
[----:B------:R-:W-:Y:S01]  /*1000*/  IMAD R0, R2, R13, 0x3f ;  /* 0x0000003f02007424 */ /* 0x000fe200078e020d */
[----:B------:R-:W-:Y:S02]  /*1010*/  R2UR UR7, R18 ;  /* 0x00000000120772ca */ /* 0x000fe400000e0000 */
[----:B------:R-:W-:Y:S02]  /*1020*/  SHF.R.S32.HI R5, RZ, 0x1f, R4 ;  /* 0x0000001fff057819 */ /* 0x000fe40000011404 */
[----:B------:R-:W-:Y:S01]  /*1030*/  SHF.R.S32.HI R3, RZ, 0x1f, R0 ;  /* 0x0000001fff037819 */ /* 0x000fe20000011400 */
[----:B------:R-:W-:Y:S01]  /*1040*/  @UP0 ULDC UR8, c[0x0][0x44c] ;  /* 0x0001130000080ab9 */ /* 0x000fe20000000800 */
[----:B------:R-:W-:Y:S01]  /*1050*/  @UP0 ULDC UR10, c[0x0][0x450] ;  /* 0x00011400000a0ab9 */ /* 0x000fe20000000800 */
[----:B------:R-:W-:Y:S01]  /*1060*/  UIMAD.WIDE.U32 UR8, UR47, UR8, URZ ;  /* 0x000000082f0872a5 */ /* 0x000fe2000f8e003f */
[----:B------:R-:W-:-:S02]  /*1070*/  LEA.HI R5, R5, R4, RZ, 0x6 ;  /* 0x0000000405057211 */ /* 0x000fc400078f30ff */
[----:B------:R-:W-:Y:S01]  /*1080*/  LEA.HI R3, R3, R0, RZ, 0x6 ;  /* 0x0000000003037211 */ /* 0x000fe200078f30ff */
[----:B------:R-:W-:Y:S01]  /*1090*/  @UP0 USHF.R.U32.HI UR4, URZ, UR10, UR9 ;  /* 0x0000000a3f040299 */ /* 0x000fe20008011609 */
[----:B------:R-:W-:Y:S01]  /*10a0*/  SHF.R.S32.HI R0, RZ, 0x6, R5 ;  /* 0x00000006ff007819 */ /* 0x000fe20000011405 */
[----:B------:R-:W-:Y:S01]  /*10b0*/  UISETP.GE.AND UP0, UPT, UR5, 0x1, UPT ;  /* 0x000000010500788c */ /* 0x000fe2000bf06270 */
[----:B------:R-:W-:Y:S01]  /*10c0*/  SHF.R.S32.HI R3, RZ, 0x6, R3 ;  /* 0x00000006ff037819 */ /* 0x000fe20000011403 */
[----:B------:R-:W-:-:S03]  /*10d0*/  UIADD3 UR4, UR7, UR4, URZ ;  /* 0x0000000407047290 */ /* 0x000fc6000fffe03f */
[----:B------:R-:W-:Y:S01]  /*10e0*/  ULDC UR7, c[0x0][0x9dc] ;  /* 0x0002770000077ab9 */ /* 0x000fe20000000800 */
[----:B------:R-:W-:Y:S01]  /*10f0*/  PLOP3.LUT P0, PT, PT, PT, UP0, 0x40, 0x0 ;  /* 0x000000000000781c */ /* 0x000fe20003f0e808 */
[----:B------:R-:W-:Y:S01]  /*1100*/  UIADD3 UR7, UR4, -UR7, URZ ;  /* 0x8000000704077290 */ /* 0x000fe2000fffe03f */
[----:B------:R-:W-:-:S11]  /*1110*/  VIMNMX R17, R3, R0, PT ;  /* 0x0000000003117248 */ /* 0x000fd60003fe0100 */
[----:B------:R-:W-:Y:S05]  /*1120*/  @P0 BRA `(.L_x_1227) ;  /* 0x0000000000440947 */ /* 0x000fea0003800000 */
[----:B------:R-:W-:-:S06]  /*1130*/  UISETP.GT.AND UP0, UPT, UR4, -0x1, UPT ;  /* 0xffffffff0400788c */ /* 0x000fcc000bf04270 */
[----:B------:R-:W-:-:S13]  /*1140*/  PLOP3.LUT P0, PT, PT, PT, UP0, 0x80, 0x0 ;  /* 0x000000000000781c */ /* 0x000fda0003f0f008 */
[----:B------:R-:W-:Y:S05]  /*1150*/  @P0 BRA `(.L_x_1228) ;  /* 0x00000000001c0947 */ /* 0x000fea0003800000 */
[----:B------:R-:W-:Y:S02]  /*1160*/  UISETP.NE.AND UP0, UPT, UR5, 0x1, UPT ;  /* 0x000000010500788c */ /* 0x000fe4000bf05270 */
[----:B------:R-:W-:-:S09]  /*1170*/  ULOP3.LUT UR4, URZ, UR4, URZ, 0x33, !UPT ;  /* 0x000000043f047292 */ /* 0x000fd2000f8e333f */
[----:B------:R-:W-:Y:S02]  /*1180*/  @UP0 ULDC.64 UR10, c[0x0][0x9e8] ;  /* 0x00027a00000a0ab9 */ /* 0x000fe40000000a00 */
[----:B------:R-:W-:-:S04]  /*1190*/  UIMAD.WIDE.U32 UR8, UR4, UR10, URZ ;  /* 0x0000000a040872a5 */ /* 0x000fc8000f8e003f */
[----:B------:R-:W-:-:S04]  /*11a0*/  @UP0 USHF.R.U32.HI UR4, URZ, UR11, UR9 ;  /* 0x0000000b3f040299 */ /* 0x000fc80008011609 */
[----:B------:R-:W-:Y:S01]  /*11b0*/  ULOP3.LUT UR4, URZ, UR4, URZ, 0x33, !UPT ;  /* 0x000000043f047292 */ /* 0x000fe2000f8e333f */
[----:B------:R-:W-:Y:S11]  /*11c0*/  BRA `(.L_x_1229) ;  /* 0x0000000000107947 */ /* 0x000ff60003800000 */
.L_x_1228:
[----:B------:R-:W-:-:S11]  /*11d0*/  UISETP.NE.AND UP0, UPT, UR5, 0x1, UPT ;  /* 0x000000010500788c */ /* 0x000fd6000bf05270 */
[----:B------:R-:W-:Y:S02]  /*11e0*/  @UP0 ULDC.64 UR10, c[0x0][0x9e8] ;  /* 0x00027a00000a0ab9 */ /* 0x000fe40000000a00 */
[----:B------:R-:W-:-:S04]  /*11f0*/  UIMAD.WIDE.U32 UR8, UR4, UR10, URZ ;  /* 0x0000000a040872a5 */ /* 0x000fc8000f8e003f */
[----:B------:R-:W-:-:S12]  /*1200*/  @UP0 USHF.R.U32.HI UR4, URZ, UR11, UR9 ;  /* 0x0000000b3f040299 */ /* 0x000fd80008011609 */
.L_x_1229:
[----:B------:R-:W-:-:S04]  /*1210*/  UIMAD UR4, UR4, UR5, URZ ;  /* 0x00000005040472a4 */ /* 0x000fc8000f8e023f */
[----:B------:R-:W-:-:S04]  /*1220*/  UISETP.LT.AND UP0, UPT, UR7, UR4, UPT ;  /* 0x000000040700728c */ /* 0x000fc8000bf01270 */
[----:B------:R-:W-:-:S12]  /*1230*/  USEL UR7, UR7, UR4, !UP0 ;  /* 0x0000000407077287 */ /* 0x000fd8000c000000 */
.L_x_1227:
[----:B------:R-:W-:Y:S02]  /*1240*/  USHF.R.S32.HI UR4, URZ, 0x1f, UR7 ;  /* 0x0000001f3f047899 */ /* 0x000fe40008011407 */
[----:B------:R-:W-:Y:S02]  /*1250*/  USHF.R.U32.HI UR10, URZ, 0x10, UR6 ;  /* 0x000000103f0a7899 */ /* 0x000fe40008011606 */
[----:B------:R-:W-:Y:S02]  /*1260*/  ULEA.HI UR4, UR4, UR7, URZ, 0x6 ;  /* 0x0000000704047291 */ /* 0x000fe4000f8f303f */
[----:B------:R-:W-:Y:S02]  /*1270*/  ULOP3.LUT UR40, UR6, 0xffff, URZ, 0xc0, !UPT ;  /* 0x0000ffff06287892 */ /* 0x000fe4000f8ec03f */
[----:B------:R-:W-:-:S04]  /*1280*/  USHF.R.S32.HI UR4, URZ, 0x6, UR4 ;  /* 0x000000063f047899 */ /* 0x000fc80008011404 */
[----:B------:R-:W-:-:S04]  /*1290*/  UISETP.LT.AND UP0, UPT, URZ, UR4, UPT ;  /* 0x000000043f00728c */ /* 0x000fc8000bf01270 */
[----:B------:R-:W-:Y:S02]  /*12a0*/  USEL UR9, URZ, UR4, !UP0 ;  /* 0x000000043f097287 */ /* 0x000fe4000c000000 */
[----:B------:R-:W-:Y:S01]  /*12b0*/  UISETP.NE.AND UP0, UPT, UR10, URZ, UPT ;  /* 0x0000003f0a00728c */ /* 0x000fe2000bf05270 */
[----:B------:R-:W-:-:S03]  /*12c0*/  UMOV UR4, URZ ;  /* 0x0000003f00047c82 */ /* 0x000fc60008000000 */
[----:B------:R-:W-:-:S07]  /*12d0*/  ISETP.GT.AND P0, PT, R17, UR9, PT ;  /* 0x0000000911007c0c */ /* 0x000fce000bf04270 */
[----:B------:R-:W-:-:S06]  /*12e0*/  @!UP0 ULDC UR10, c[0x0][0x9f0] ;  /* 0x00027c00000a8ab9 */ /* 0x000fcc0000000800 */
[----:B------:R-:W-:Y:S05]  /*12f0*/  @!P0 BRA `(.L_x_1230) ;  /* 0x00000000008c8947 */ /* 0x000fea0003800000 */
[----:B------:R-:W-:Y:S01]  /*1300*/  IMAD.U32 R6, RZ, RZ, UR10 ;  /* 0x0000000aff067e24 */ /* 0x000fe2000f8e00ff */
[----:B------:R-:W-:-:S04]  /*1310*/  UMOV UR4, URZ ;  /* 0x0000003f00047c82 */ /* 0x000fc80008000000 */
[----:B------:R-:W-:-:S04]  /*1320*/  IABS R0, R6 ;  /* 0x0000000600007213 */ /* 0x000fc80000000000 */
[----:B------:R-:W-:Y:S02]  /*1330*/  R2UR UR11, R0 ;  /* 0x00000000000b72ca */ /* 0x000fe400000e0000 */
[----:B------:R-:W-:Y:S02]  /*1340*/  IADD3 R0, R6, -0x1, R17 ;  /* 0xffffffff06007810 */ /* 0x000fe40007ffe011 */
[----:B------:R-:W-:Y:S02]  /*1350*/  IABS R6, R6 ;  /* 0x0000000600067213 */ /* 0x000fe40000000000 */
[----:B------:R-:W-:-:S03]  /*1360*/  R2UR UR6, R0 ;  /* 0x00000000000672ca */ /* 0x000fc600000e0000 */
[----:B------:R-:W-:-:S04]  /*1370*/  IMAD.MOV R6, RZ, RZ, -R6 ;  /* 0x000000ffff067224 */ /* 0x000fc800078e0a06 */
[----:B------:R-:W0:Y:S06]  /*1380*/  I2F.RP R3, UR11 ;  /* 0x0000000b00037d06 */ /* 0x000e2c0008209400 */
[----:B------:R-:W-:-:S06]  /*1390*/  UIADD3 UR6, -UR9, UR6, URZ ;  /* 0x0000000609067290 */ /* 0x000fcc000fffe13f */
[----:B------:R-:W-:Y:S01]  /*13a0*/  IMAD.U32 R0, RZ, RZ, UR6 ;  /* 0x00000006ff007e24 */ /* 0x000fe2000f8e00ff */
[----:B------:R-:W-:Y:S01]  /*13b0*/  ULOP3.LUT UR6, UR6, UR10, URZ, 0x3c, !UPT ;  /* 0x0000000a06067292 */ /* 0x000fe2000f8e3c3f */
[----:B0-----:R-:W0:Y:S03]  /*13c0*/  MUFU.RCP R3, R3 ;  /* 0x0000000300037308 */ /* 0x001e260000001000 */
[----:B------:R-:W-:-:S04]  /*13d0*/  IABS R0, R0 ;  /* 0x0000000000007213 */ /* 0x000fc80000000000 */
[----:B------:R-:W-:Y:S01]  /*13e0*/  R2UR UR8, R0 ;  /* 0x00000000000872ca */ /* 0x000fe200000e0000 */
[----:B------:R-:W-:Y:S02]  /*13f0*/  IMAD.MOV.U32 R0, RZ, RZ, R6 ;  /* 0x000000ffff007224 */ /* 0x000fe400078e0006 */
[----:B0-----:R-:W-:-:S06]  /*1400*/  VIADD R4, R3, 0xffffffe ;  /* 0x0ffffffe03047836 */ /* 0x001fcc0000000000 */
        /* <DEDUP_REMOVED lines=18> */
.L_x_1230:
[----:B------:R-:W-:Y:S02]  /*1530*/  UIMAD UR40, UR40, UR4, UR9 ;  /* 0x00000004282872a4 */ /* 0x000fe4000f8e0209 */
[----:B------:R-:W-:Y:S01]  /*1540*/  IMAD.U32 R0, RZ, RZ, UR4 ;  /* 0x00000004ff007e24 */ /* 0x000fe2000f8e00ff */
[----:B------:R-:W-:Y:S02]  /*1550*/  PLOP3.LUT P0, PT, PT, PT, PT, 0x80, 0x0 ;  /* 0x000000000000781c */ /* 0x000fe40003f0f070 */
[----:B------:R-:W-:Y:S01]  /*1560*/  CS2R R28, SRZ ;  /* 0x00000000001c7805 */ /* 0x000fe2000001ff00 */
[----:B------:R-:W-:Y:S01]  /*1570*/  IMAD.MOV.U32 R3, RZ, RZ, RZ ;  /* 0x000000ffff037224 */ /* 0x000fe200078e00ff */
[----:B------:R-:W-:Y:S02]  /*1580*/  CS2R R24, SRZ ;  /* 0x0000000000187805 */ /* 0x000fe4000001ff00 */
[----:B------:R-:W-:Y:S01]  /*1590*/  VIADDMNMX R17, R0, UR40, R17, PT ;  /* 0x0000002800117c46 */ /* 0x000fe2000b800111 */
[----:B------:R-:W-:Y:S01]  /*15a0*/  IMAD.MOV.U32 R0, RZ, RZ, RZ ;  /* 0x000000ffff007224 */ /* 0x000fe200078e00ff */
[----:B------:R-:W-:-:S02]  /*15b0*/  CS2R R30, SRZ ;  /* 0x00000000001e7805 */ /* 0x000fc4000001ff00 */
[----:B------:R-:W-:Y:S02]  /*15c0*/  CS2R R26, SRZ ;  /* 0x00000000001a7805 */ /* 0x000fe4000001ff00 */
[----:B------:R-:W-:Y:S02]  /*15d0*/  ISETP.GT.AND P1, PT, R17, UR40, PT ;  /* 0x0000002811007c0c */ /* 0x000fe4000bf24270 */
        /* <DEDUP_REMOVED lines=66> */
[----:B------:R-:W-:-:S05]  /*1a00*/  SHF.R.S32.HI R56, RZ, 0x7, R23 ;  /* 0x00000007ff387819 */ /* 0x000fca0000011417 */
        /* <DEDUP_REMOVED lines=29> */
.L_x_1232:
[----:B------:R-:W-:Y:S01]  /*1be0*/  SHF.L.U32 R10, RZ, 0x1f, RZ ;  /* 0x0000001fff0a7819 */ /* 0x000fe200000006ff */
[----:B------:R-:W-:-:S03]  /*1bf0*/  VIADD R7, R16, 0x8 ;  /* 0x0000000810077836 */ /* 0x000fc60000000000 */
[----:B------:R-:W0:Y:S02]  /*1c00*/  SYNCS.PHASECHK.TRANS64.TRYWAIT P0, [UR41+0x20800], R10 ;  /* 0x0208000aff0075a7 */ /* 0x000e240008000169 */
[----:B0-----:R-:W-:Y:S05]  /*1c10*/  @!P0 BRA `(.L_x_1233) ;  /* 0x0000011400d08947 */ /* 0x001fea0003800000 */
.L_x_1377:
[----:B------:R-:W-:Y:S05]  /*1c20*/  WARPSYNC.ALL ;  /* 0x0000000000007948 */ /* 0x000fea0003800000 */
[----:B------:R-:W-:Y:S01]  /*1c30*/  ULOP3.LUT UR4, UR36, 0x1, URZ, 0xfc, !UPT ;  /* 0x0000000124047892 */ /* 0x000fe2000f8efc3f */
[----:B------:R1:W-:Y:S03]  /*1c40*/  BAR.SYNC.DEFER_BLOCKING R7, 0x100 ;  /* 0x000400070000751d */ /* 0x0003e60000010000 */
[----:B------:R-:W-:-:S06]  /*1c50*/  UISETP.NE.AND UP0, UPT, UR4, 0x3, UPT ;  /* 0x000000030400788c */ /* 0x000fcc000bf05270 */
[----:B------:R-:W-:-:S13]  /*1c60*/  PLOP3.LUT P0, PT, PT, PT, UP0, 0x40, 0x0 ;  /* 0x000000000000781c */ /* 0x000fda0003f0e808 */
[----:B-1----:R-:W-:Y:S05]  /*1c70*/  @P0 BRA `(.L_x_1234) ;  /* 0x0000000000040947 */ /* 0x002fea0003800000 */
[----:B------:R-:W-:Y:S01]  /*1c80*/  BPT.TRAP 0x1 ;  /* 0x000000040000795c */ /* 0x000fe20000300000 */
.L_x_1234:
[----:B------:R-:W-:Y:S01]  /*1c90*/  PLOP3.LUT P1, PT, PT, PT, UP0, 0x40, 0x0 ;  /* 0x000000000000781c */ /* 0x000fe20003f2e808 */
[----:B------:R1:W2:-:S12]  /*1ca0*/  SYNCS.PHASECHK.TRANS64.TRYWAIT P0, [UR41+0x20830], R10 ;  /* 0x0208300aff0075a7 */ /* 0x0002980008000169 */
[----:B-1----:R-:W-:Y:S05]  /*1cb0*/  @P1 BRA `(.L_x_1235) ;  /* 0x0000000000041947 */ /* 0x002fea0003800000 */
[----:B------:R-:W-:Y:S01]  /*1cc0*/  BPT.TRAP 0x1 ;  /* 0x000000040000795c */ /* 0x000fe20000300000 */
.L_x_1235:
[----:B--2---:R-:W-:Y:S05]  /*1cd0*/  @P0 BRA `(.L_x_1236) ;  /* 0x0000000000080947 */ /* 0x004fea0003800000 */
[----:B------:R-:W1:Y:S02]  /*1ce0*/  SYNCS.PHASECHK.TRANS64.TRYWAIT P0, [UR41+0x20830], R10 ;  /* 0x0208300aff0075a7 */ /* 0x000e640008000169 */
[----:B-1----:R-:W-:Y:S05]  /*1cf0*/  @!P0 BRA `(.L_x_1237) ;  /* 0x0000011400b08947 */ /* 0x002fea0003800000 */
.L_x_1236:
[----:B------:R-:W-:Y:S01]  /*1d00*/  UIADD3 UR4, UR41, 0x18400, URZ ;  /* 0x0001840029047890 */ /* 0x000fe2000fffe03f */
[----:B------:R-:W-:Y:S01]  /*1d10*/  WARPGROUP.ARRIVE ;  /* 0x00000000000079c5 */ /* 0x000fe20000000000 */
[----:B------:R-:W-:Y:S01]  /*1d20*/  ULOP3.LUT UR32, UR46, 0x10000, URZ, 0xfc, !UPT ;  /* 0x000100002e207892 */ /* 0x000fe2000f8efc3f */
[----:B------:R-:W-:Y:S01]  /*1d30*/  PLOP3.LUT P0, PT, PT, PT, UP0, 0x40, 0x0 ;  /* 0x000000000000781c */ /* 0x000fe20003f0e808 */
[----:B------:R-:W-:Y:S01]  /*1d40*/  USHF.R.U32.HI UR4, URZ, 0x4, UR4 ;  /* 0x000000043f047899 */ /* 0x000fe20008011604 */
[----:B0-----:R-:W-:Y:S01]  /*1d50*/  IADD3 R3, -R16, 0xb, RZ ;  /* 0x0000000b10037810 */ /* 0x001fe20007ffe1ff */
[----:B------:R-:W-:Y:S01]  /*1d60*/  UMOV UR5, 0x40000040 ;  /* 0x4000004000057882 */ /* 0x000fe20000000000 */
[----:B------:R-:W-:Y:S01]  /*1d70*/  UMOV UR7, 0x40000040 ;  /* 0x4000004000077882 */ /* 0x000fe20000000000 */
[----:B------:R-:W-:Y:S02]  /*1d80*/  ULOP3.LUT UR4, UR4, 0x3fff, URZ, 0xc0, !UPT ;  /* 0x00003fff04047892 */ /* 0x000fe4000f8ec03f */
        /* <DEDUP_REMOVED lines=8> */
[----:B------:R-:W-:Y:S01]  /*1e10*/  QGMMA.64x64x32.F32.E4M3.E4M3 R24, gdesc[UR4], RZ, !UPT, gsb0 ;  /* 0x00e00000041879f3 */ /* 0x000fe2000c0008ff */
        /* <DEDUP_REMOVED lines=25> */
[----:B------:R-:W-:Y:S03]  /*1fb0*/  QGMMA.64x64x32.F32.E4M3.E4M3 R24, gdesc[UR8], R24, gsb0 ;  /* 0x00e00000081879f3 */ /* 0x000fe60008000818 */
        /* <DEDUP_REMOVED lines=19> */
[----:B------:R0:W-:Y:S06]  /*20f0*/  BAR.ARV R3, 0x100 ;  /* 0x000400030000751d */ /* 0x0001ec0000002000 */
[----:B------:R-:W-:Y:S05]  /*2100*/  @P0 BRA `(.L_x_1238) ;  /* 0x0000000000040947 */ /* 0x000fea0003800000 */
[----:B------:R-:W-:Y:S01]  /*2110*/  BPT.TRAP 0x1 ;  /* 0x000000040000795c */ /* 0x000fe20000300000 */
.L_x_1238:
[----:B------:R-:W-:Y:S01]  /*2120*/  LOP3.LUT R0, R23, 0xffffff80, RZ, 0xc0, !PT ;  /* 0xffffff8017007812 */ /* 0x000fe200078ec0ff */
[----:B------:R-:W-:Y:S01]  /*2130*/  UISETP.NE.AND UP2, UPT, UR44, URZ, UPT ;  /* 0x0000003f2c00728c */ /* 0x000fe2000bf45270 */
[----:B------:R-:W-:Y:S01]  /*2140*/  LEA.HI R22, R22, R19, RZ, 0x2 ;  /* 0x0000001316167211 */ /* 0x000fe200078f10ff */
[----:B------:R-:W-:Y:S01]  /*2150*/  IMAD.MOV.U32 R12, RZ, RZ, -0x40 ;  /* 0xffffffc0ff0c7424 */ /* 0x000fe200078e00ff */
[----:B------:R-:W-:Y:S01]  /*2160*/  LEA.HI R9, R56, R56, RZ, 0x1 ;  /* 0x0000003838097211 */ /* 0x000fe200078f08ff */
[----:B------:R-:W-:Y:S01]  /*2170*/  IMAD.IADD R0, R19, 0x1, -R0 ;  /* 0x0000000113007824 */ /* 0x000fe200078e0a00 */
[----:B------:R-:W-:Y:S01]  /*2180*/  LOP3.LUT R22, R22, 0xfffffffc, RZ, 0xc0, !PT ;  /* 0xfffffffc16167812 */ /* 0x000fe200078ec0ff */
[----:B------:R-:W-:Y:S01]  /*2190*/  UISETP.NE.AND UP1, UPT, UR43, URZ, UPT ;  /* 0x0000003f2b00728c */ /* 0x000fe2000bf25270 */
[----:B------:R-:W-:Y:S01]  /*21a0*/  LOP3.LUT R9, R9, 0x3fffffe, RZ, 0xc0, !PT ;  /* 0x03fffffe09097812 */ /* 0x000fe200078ec0ff */
[----:B------:R-:W-:Y:S01]  /*21b0*/  ULDC UR51, c[0x0][0x2f0] ;  /* 0x0000bc0000337ab9 */ /* 0x000fe20000000800 */
[----:B------:R-:W-:Y:S01]  /*21c0*/  SHF.R.S32.HI R5, RZ, 0x1f, R0 ;  /* 0x0000001fff057819 */ /* 0x000fe20000011400 */
[----:B------:R-:W-:Y:S01]  /*21d0*/  IMAD.IADD R22, R19, 0x1, -R22 ;  /* 0x0000000113167824 */ /* 0x000fe200078e0a16 */
[----:B------:R-:W-:Y:S01]  /*21e0*/  PLOP3.LUT P0, PT, PT, PT, UP2, 0x80, 0x0 ;  /* 0x000000000000781c */ /* 0x000fe20003f0f028 */
[----:B------:R-:W-:Y:S01]  /*21f0*/  IMAD.IADD R9, R56, 0x1, -R9 ;  /* 0x0000000138097824 */ /* 0x000fe200078e0a09 */
[CC--:B------:R-:W-:Y:S01]  /*2200*/  LEA.HI R4, R5.reuse, R0.reuse, RZ, 0x2 ;  /* 0x0000000005047211 */ /* 0x0c0fe200078f10ff */
[----:B------:R-:W-:Y:S01]  /*2210*/  @UP2 ULDC UR6, c[0x0][0x44c] ;  /* 0x0001130000062ab9 */ /* 0x000fe20000000800 */
[----:B------:R-:W-:Y:S01]  /*2220*/  LEA.HI R6, R5, R0, RZ, 0x5 ;  /* 0x0000000005067211 */ /* 0x000fe200078f28ff */
[----:B------:R-:W-:Y:S01]  /*2230*/  @UP2 ULDC UR7, c[0x0][0x450] ;  /* 0x0001140000072ab9 */ /* 0x000fe20000000800 */
[--C-:B------:R-:W-:Y:S01]  /*2240*/  SHF.R.S32.HI R5, RZ, 0x2, R4.reuse ;  /* 0x00000002ff057819 */ /* 0x100fe20000011404 */
[----:B------:R-:W-:Y:S01]  /*2250*/  ULDC UR50, c[0x0][0x9dc] ;  /* 0x0002770000327ab9 */ /* 0x000fe20000000800 */
[----:B------:R-:W-:Y:S01]  /*2260*/  SHF.R.S32.HI R8, RZ, 0x1f, R4 ;  /* 0x0000001fff087819 */ /* 0x000fe20000011404 */
[----:B------:R-:W-:Y:S01]  /*2270*/  ULOP3.LUT UR50, URZ, UR50, URZ, 0x33, !UPT ;  /* 0x000000323f327292 */ /* 0x000fe2000f8e333f */
[----:B------:R-:W-:Y:S01]  /*2280*/  SHF.R.S32.HI R6, RZ, 0x5, R6 ;  /* 0x00000005ff067819 */ /* 0x000fe20000011406 */
[----:B------:R-:W-:Y:S01]  /*2290*/  ULDC UR11, c[0x0][0x9e0] ;  /* 0x00027800000b7ab9 */ /* 0x000fe20000000800 */
[----:B------:R-:W-:-:S02]  /*22a0*/  LEA.HI R8, R8, R5, RZ, 0x3 ;  /* 0x0000000508087211 */ /* 0x000fc400078f18ff */
[----:B------:R-:W-:Y:S02]  /*22b0*/  LEA.HI R11, R22, R22, RZ, 0x1 ;  /* 0x00000016160b7211 */ /* 0x000fe400078f08ff */
[----:B------:R-:W-:Y:S02]  /*22c0*/  LEA R6, R6, UR47, 0x4 ;  /* 0x0000002f06067c11 */ /* 0x000fe4000f8e20ff */
[----:B------:R-:W-:Y:S02]  /*22d0*/  LOP3.LUT R8, R8, 0xfffffff8, RZ, 0xc0, !PT ;  /* 0xfffffff808087812 */ /* 0x000fe400078ec0ff */
[----:B------:R-:W-:Y:S02]  /*22e0*/  LOP3.LUT R11, R11, 0x1ffffffe, RZ, 0xc0, !PT ;  /* 0x1ffffffe0b0b7812 */ /* 0x000fe400078ec0ff */
[----:B------:R-:W-:Y:S02]  /*22f0*/  IADD3 R8, R6, R5, -R8 ;  /* 0x0000000506087210 */ /* 0x000fe40007ffe808 */
[----:B------:R-:W-:Y:S01]  /*2300*/  PLOP3.LUT P1, PT, PT, PT, UP2, 0x80, 0x0 ;  /* 0x000000000000781c */ /* 0x000fe20003f2f028 */
[----:B------:R-:W-:Y:S01]  /*2310*/  IMAD.IADD R6, R22, 0x1, -R11 ;  /* 0x0000000116067824 */ /* 0x000fe200078e0a0b */
[----:B------:R-:W-:Y:S01]  /*2320*/  LEA R14, R17, 0xffffffc0, 0x6 ;  /* 0xffffffc0110e7811 */ /* 0x000fe200078e30ff */
[----:B------:R-:W-:-:S02]  /*2330*/  IMAD R9, R9, 0x40, R8 ;  /* 0x0000004009097824 */ /* 0x000fc400078e0208 */
[----:B------:R-:W-:Y:S02]  /*2340*/  IMAD R11, R17, R12, 0x41 ;  /* 0x00000041110b7424 */ /* 0x000fe400078e020c */
[----:B------:R-:W-:Y:S02]  /*2350*/  IMAD R6, R6, 0x8, R9 ;  /* 0x0000000806067824 */ /* 0x000fe400078e0209 */
[----:B------:R-:W-:Y:S02]  /*2360*/  VIADD R19, R11, 0xffffffff ;  /* 0xffffffff0b137836 */ /* 0x000fe40000000000 */
[----:B------:R-:W-:Y:S01]  /*2370*/  @P0 IMAD.HI.U32 R5, R6, UR6, RZ ;  /* 0x0000000606050c27 */ /* 0x000fe2000f8e00ff */
[----:B------:R-:W-:Y:S01]  /*2380*/  UIADD3 UR6, UR41, 0x20840, URZ ;  /* 0x0002084029067890 */ /* 0x000fe2000fffe03f */
[----:B------:R-:W-:Y:S02]  /*2390*/  PLOP3.LUT P0, PT, PT, PT, UP1, 0x40, 0x0 ;  /* 0x000000000000781c */ /* 0x000fe40003f0e818 */
[----:B------:R-:W-:Y:S01]  /*23a0*/  IMAD.MOV.U32 R8, RZ, RZ, R6 ;  /* 0x000000ffff087224 */ /* 0x000fe200078e0006 */
[----:B------:R-:W-:Y:S01]  /*23b0*/  @P1 SHF.R.U32.HI R8, RZ, UR7, R5 ;  /* 0x00000007ff081c19 */ /* 0x000fe20008011605 */
[----:B------:R-:W-:Y:S01]  /*23c0*/  ULDC UR7, c[0x0][0x288] ;  /* 0x0000a20000077ab9 */ /* 0x000fe20000000800 */
[----:B------:R-:W-:Y:S01]  /*23d0*/  LOP3.LUT R5, R4, 0x7ffffffc, RZ, 0xc0, !PT ;  /* 0x7ffffffc04057812 */ /* 0x000fe200078ec0ff */
[----:B------:R-:W-:Y:S01]  /*23e0*/  IMAD.U32 R9, RZ, RZ, UR7 ;  /* 0x00000007ff097e24 */ /* 0x000fe2000f8e00ff */
[----:B------:R-:W-:Y:S01]  /*23f0*/  UPRMT UR6, UR45, 0x654, UR6 ;  /* 0x000006542d067896 */ /* 0x000fe20008000006 */
[----:B------:R-:W1:Y:S02]  /*2400*/  SHFL.IDX PT, R21, R8, RZ, 0x1c1f ;  /* 0x001c1fff08157589 */ /* 0x000e6400000e0000 */
[----:B------:R-:W-:-:S02]  /*2410*/  IMAD.IADD R0, R0, 0x1, -R5 ;  /* 0x0000000100007824 */ /* 0x000fc400078e0a05 */
[----:B------:R-:W-:-:S04]  /*2420*/  IMAD R5, R2, UR51, R11 ;  /* 0x0000003302057c24 */ /* 0x000fc8000f8e020b */
[----:B------:R-:W-:Y:S01]  /*2430*/  IMAD R4, R0, -0x2, R5 ;  /* 0xfffffffe00047824 */ /* 0x000fe200078e0205 */
[----:B------:R-:W-:Y:S01]  /*2440*/  SYNCS.ARRIVE.TRANS64.RED.A1T0 RZ, [UR6], RZ ;  /* 0x000000ffffff79a7 */ /* 0x000fe20008100406 */
[----:B------:R-:W-:Y:S02]  /*2450*/  IMAD R5, R2, UR51, -R14 ;  /* 0x0000003302057c24 */ /* 0x000fe4000f8e0a0e */
[----:B------:R-:W-:Y:S02]  /*2460*/  IMAD.IADD R4, R4, 0x1, -R9 ;  /* 0x0000000104047824 */ /* 0x000fe400078e0a09 */
[----:B------:R-:W-:Y:S02]  /*2470*/  IMAD R13, R0, -0x2, R5 ;  /* 0xfffffffe000d7824 */ /* 0x000fe400078e0205 */
[C---:B------:R-:W-:Y:S02]  /*2480*/  VIADD R20, R4.reuse, UR11 ;  /* 0x0000000b04147c36 */ /* 0x040fe40008000000 */
[----:B------:R-:W-:-:S03]  /*2490*/  VIADD R15, R4, UR50 ;  /* 0x00000032040f7c36 */ /* 0x000fc60008000000 */
[----:B-1----:R-:W-:Y:S01]  /*24a0*/  VIADDMNMX R4, R21, R20, R13, PT ;  /* 0x0000001415047246 */ /* 0x002fe2000380010d */
[----:B------:R-:W-:Y:S01]  /*24b0*/  IMAD.IADD R5, R15, 0x1, R21 ;  /* 0x000000010f057824 */ /* 0x000fe200078e0215 */
[----:B------:R-:W-:Y:S06]  /*24c0*/  @P0 BRA `(.L_x_1239) ;  /* 0x0000000000640947 */ /* 0x000fec0003800000 */
[----:B------:R-:W-:Y:S01]  /*24d0*/  IMAD R12, R2, UR51, R21 ;  /* 0x00000033020c7c24 */ /* 0x000fe2000f8e0215 */
[----:B------:R-:W-:Y:S03]  /*24e0*/  BSSY B0, `(.L_x_1240) ;  /* 0x0000013000007945 */ /* 0x000fe60003800000 */
[----:B------:R-:W-:-:S05]  /*24f0*/  IMAD.IADD R11, R12, 0x1, -R9 ;  /* 0x000000010c0b7824 */ /* 0x000fca00078e0a09 */
[----:B------:R-:W-:-:S13]  /*2500*/  ISETP.GT.AND P0, PT, R11, -0x1, PT ;  /* 0xffffffff0b00780c */ /* 0x000fda0003f04270 */
[----:B------:R-:W-:Y:S05]  /*2510*/  @P0 BRA `(.L_x_1241) ;  /* 0x0000000000240947 */ /* 0x000fea0003800000 */
[----:B------:R-:W-:Y:S01]  /*2520*/  ULDC UR6, c[0x0][0x9e4] ;  /* 0x0002790000067ab9 */ /* 0x000fe20000000800 */
[----:B------:R-:W-:Y:S01]  /*2530*/  LOP3.LUT R11, RZ, R11, RZ, 0x33, !PT ;  /* 0x0000000bff0b7212 */ /* 0x000fe200078e33ff */
[----:B------:R-:W-:-:S05]  /*2540*/  IMAD.U32 R21, RZ, RZ, UR6 ;  /* 0x00000006ff157e24 */ /* 0x000fca000f8e00ff */
[----:B------:R-:W-:-:S13]  /*2550*/  ISETP.NE.AND P0, PT, R21, 0x1, PT ;  /* 0x000000011500780c */ /* 0x000fda0003f05270 */
[----:B------:R-:W1:Y:S02]  /*2560*/  @P0 LDC.64 R22, c[0x0][0x9e8] ;  /* 0x00027a00ff160b82 */ /* 0x000e640000000a00 */
[----:B-1----:R-:W-:-:S05]  /*2570*/  @P0 IMAD.HI.U32 R12, R11, R22, RZ ;  /* 0x000000160b0c0227 */ /* 0x002fca00078e00ff */
[----:B------:R-:W-:-:S04]  /*2580*/  @P0 SHF.R.U32.HI R11, RZ, R23, R12 ;  /* 0x00000017ff0b0219 */ /* 0x000fc8000001160c */
[----:B------:R-:W-:Y:S01]  /*2590*/  LOP3.LUT R11, RZ, R11, RZ, 0x33, !PT ;  /* 0x0000000bff0b7212 */ /* 0x000fe200078e33ff */
[----:B------:R-:W-:Y:S06]  /*25a0*/  BRA `(.L_x_1242) ;  /* 0x0000000000187947 */ /* 0x000fec0003800000 */
.L_x_1241:
[----:B------:R-:W-:Y:S02]  /*25b0*/  ULDC UR6, c[0x0][0x9e4] ;  /* 0x0002790000067ab9 */ /* 0x000fe40000000800 */
[----:B------:R-:W-:-:S05]  /*25c0*/  IMAD.U32 R21, RZ, RZ, UR6 ;  /* 0x00000006ff157e24 */ /* 0x000fca000f8e00ff */
[----:B------:R-:W-:-:S13]  /*25d0*/  ISETP.NE.AND P0, PT, R21, 0x1, PT ;  /* 0x000000011500780c */ /* 0x000fda0003f05270 */
[----:B------:R-:W1:Y:S02]  /*25e0*/  @P0 LDC.64 R22, c[0x0][0x9e8] ;  /* 0x00027a00ff160b82 */ /* 0x000e640000000a00 */
[----:B-1----:R-:W-:-:S05]  /*25f0*/  @P0 IMAD.HI.U32 R12, R11, R22, RZ ;  /* 0x000000160b0c0227 */ /* 0x002fca00078e00ff */
[----:B------:R-:W-:-:S07]  /*2600*/  @P0 SHF.R.U32.HI R11, RZ, R23, R12 ;  /* 0x00000017ff0b0219 */ /* 0x000fce000001160c */
.L_x_1242:
[----:B------:R-:W-:Y:S05]  /*2610*/  BSYNC B0 ;  /* 0x0000000000007941 */ /* 0x000fea0003800000 */
.L_x_1240:
[----:B------:R-:W-:-:S04]  /*2620*/  IMAD R11, R11, R21, -R14 ;  /* 0x000000150b0b7224 */ /* 0x000fc800078e0a0e */
[----:B------:R-:W-:-:S05]  /*2630*/  IMAD R11, R0, -0x2, R11 ;  /* 0xfffffffe000b7824 */ /* 0x000fca00078e020b */
[----:B------:R-:W-:Y:S02]  /*2640*/  VIADDMNMX R4, R11, R21, R4, PT ;  /* 0x000000150b047246 */ /* 0x000fe40003800104 */
[----:B------:R-:W-:-:S07]  /*2650*/  VIMNMX R5, R5, R11, !PT ;  /* 0x0000000b05057248 */ /* 0x000fce0007fe0100 */
.L_x_1239:
[C---:B------:R-:W-:Y:S01]  /*2660*/  ISETP.GE.AND P1, PT, R19.reuse, 0x1, PT ;  /* 0x000000011300780c */ /* 0x040fe20003f26270 */
[----:B------:R-:W1:Y:S01]  /*2670*/  SHFL.IDX PT, R8, R8, 0x1, 0x1c1f ;  /* 0x003c1f0008087f89 */ /* 0x000e6200000e0000 */
[----:B------:R-:W-:Y:S01]  /*2680*/  ISETP.GE.AND P0, PT, R19, 0x2, PT ;  /* 0x000000021300780c */ /* 0x000fe20003f06270 */
[----:B------:R-:W-:Y:S01]  /*2690*/  UISETP.NE.AND UP1, UPT, UR43, URZ, UPT ;  /* 0x0000003f2b00728c */ /* 0x000fe2000bf25270 */
[----:B------:R-:W-:Y:S02]  /*26a0*/  P2R R23, PR, RZ, 0x2 ;  /* 0x00000002ff177803 */ /* 0x000fe40000000000 */
[----:B------:R-:W-:Y:S02]  /*26b0*/  ISETP.GT.AND P3, PT, R5, RZ, !P1 ;  /* 0x000000ff0500720c */ /* 0x000fe40004f64270 */
[----:B------:R-:W-:Y:S02]  /*26c0*/  ISETP.GE.AND P1, PT, R19, 0x9, PT ;  /* 0x000000091300780c */ /* 0x000fe40003f26270 */
[----:B------:R-:W-:-:S02]  /*26d0*/  ISETP.GT.AND P2, PT, R5, 0x1, !P0 ;  /* 0x000000010500780c */ /* 0x000fc40004744270 */
[----:B------:R-:W-:Y:S02]  /*26e0*/  P2R R57, PR, RZ, 0x2 ;  /* 0x00000002ff397803 */ /* 0x000fe40000000000 */
[----:B------:R-:W-:Y:S02]  /*26f0*/  ISETP.GT.AND P1, PT, R5, 0x8, !P1 ;  /* 0x000000080500780c */ /* 0x000fe40004f24270 */
[----:B------:R-:W-:Y:S02]  /*2700*/  ISETP.GE.AND P4, PT, R19, 0x11, PT ;  /* 0x000000111300780c */ /* 0x000fe40003f86270 */
[C---:B------:R-:W-:Y:S02]  /*2710*/  ISETP.LT.OR P1, PT, R4.reuse, 0x9, P1 ;  /* 0x000000090400780c */ /* 0x040fe40000f21670 */
[----:B------:R-:W-:Y:S02]  /*2720*/  ISETP.LT.OR P3, PT, R4, 0x1, P3 ;  /* 0x000000010400780c */ /* 0x000fe40001f61670 */
[----:B------:R-:W-:-:S02]  /*2730*/  FSEL R28, R28, -INF , !P1 ;  /* 0xff8000001c1c7808 */ /* 0x000fc40004800000 */
[----:B------:R-:W-:Y:S02]  /*2740*/  ISETP.LT.OR P2, PT, R4, 0x2, P2 ;  /* 0x000000020400780c */ /* 0x000fe40001741670 */
[----:B------:R-:W-:Y:S02]  /*2750*/  ISETP.GT.AND P1, PT, R5, 0x10, !P4 ;  /* 0x000000100500780c */ /* 0x000fe40006724270 */
[----:B------:R-:W-:Y:S02]  /*2760*/  ISETP.GE.AND P5, PT, R19, 0xa, PT ;  /* 0x0000000a1300780c */ /* 0x000fe40003fa6270 */
[----:B------:R-:W-:Y:S02]  /*2770*/  FSEL R24, R24, -INF , !P3 ;  /* 0xff80000018187808 */ /* 0x000fe40005800000 */
[----:B------:R-:W-:Y:S02]  /*2780*/  FSEL R22, R25, -INF , !P2 ;  /* 0xff80000019167808 */ /* 0x000fe40005000000 */
[----:B------:R-:W-:-:S02]  /*2790*/  ISETP.LT.OR P1, PT, R4, 0x11, P1 ;  /* 0x000000110400780c */ /* 0x000fc40000f21670 */
[----:B------:R-:W-:Y:S02]  /*27a0*/  ISETP.GT.AND P2, PT, R5, 0x9, !P5 ;  /* 0x000000090500780c */ /* 0x000fe40006f44270 */
[----:B------:R-:W-:Y:S02]  /*27b0*/  ISETP.GE.AND P3, PT, R19, 0x12, PT ;  /* 0x000000121300780c */ /* 0x000fe40003f66270 */
[----:B------:R-:W-:Y:S02]  /*27c0*/  FSEL R32, R32, -INF , !P1 ;  /* 0xff80000020207808 */ /* 0x000fe40004800000 */
[----:B------:R-:W-:Y:S02]  /*27d0*/  ISETP.LT.OR P2, PT, R4, 0xa, P2 ;  /* 0x0000000a0400780c */ /* 0x000fe40001741670 */
[----:B------:R-:W-:Y:S02]  /*27e0*/  ISETP.GT.AND P1, PT, R5, 0x11, !P3 ;  /* 0x000000110500780c */ /* 0x000fe40005f24270 */
[----:B------:R-:W-:-:S02]  /*27f0*/  FSEL R56, R29, -INF , !P2 ;  /* 0xff8000001d387808 */ /* 0x000fc40005000000 */
[C---:B------:R-:W-:Y:S02]  /*2800*/  ISETP.LT.OR P1, PT, R4.reuse, 0x12, P1 ;  /* 0x000000120400780c */ /* 0x040fe40000f21670 */
[----:B------:R-:W-:Y:S02]  /*2810*/  ISETP.GE.AND P2, PT, R19, 0x19, PT ;  /* 0x000000191300780c */ /* 0x000fe40003f46270 */
[----:B------:R-:W-:Y:S02]  /*2820*/  FSEL R58, R33, -INF , !P1 ;  /* 0xff800000213a7808 */ /* 0x000fe40004800000 */
[----:B------:R-:W-:Y:S02]  /*2830*/  ISETP.GT.AND P1, PT, R5, 0x18, !P2 ;  /* 0x000000180500780c */ /* 0x000fe40005724270 */
[----:B------:R-:W-:Y:S02]  /*2840*/  P2R R33, PR, RZ, 0x4 ;  /* 0x00000004ff217803 */ /* 0x000fe40000000000 */
[----:B------:R-:W-:-:S02]  /*2850*/  ISETP.LT.OR P1, PT, R4, 0x19, P1 ;  /* 0x000000190400780c */ /* 0x000fc40000f21670 */
[----:B------:R-:W-:Y:S02]  /*2860*/  ISETP.GE.AND P2, PT, R19, 0x1a, PT ;  /* 0x0000001a1300780c */ /* 0x000fe40003f46270 */
[----:B------:R-:W-:Y:S02]  /*2870*/  FSEL R36, R36, -INF , !P1 ;  /* 0xff80000024247808 */ /* 0x000fe40004800000 */
[----:B------:R-:W-:Y:S02]  /*2880*/  ISETP.GT.AND P1, PT, R5, 0x19, !P2 ;  /* 0x000000190500780c */ /* 0x000fe40005724270 */
[----:B------:R-:W-:Y:S02]  /*2890*/  P2R R61, PR, RZ, 0x4 ;  /* 0x00000004ff3d7803 */ /* 0x000fe40000000000 */
[----:B------:R-:W-:Y:S02]  /*28a0*/  ISETP.LT.OR P1, PT, R4, 0x1a, P1 ;  /* 0x0000001a0400780c */ /* 0x000fe40000f21670 */
[----:B------:R-:W-:-:S02]  /*28b0*/  ISETP.GE.AND P2, PT, R19, 0x21, PT ;  /* 0x000000211300780c */ /* 0x000fc40003f46270 */
[----:B------:R-:W-:Y:S02]  /*28c0*/  FSEL R60, R37, -INF , !P1 ;  /* 0xff800000253c7808 */ /* 0x000fe40004800000 */
[----:B------:R-:W-:Y:S02]  /*28d0*/  ISETP.GT.AND P1, PT, R5, 0x20, !P2 ;  /* 0x000000200500780c */ /* 0x000fe40005724270 */
[----:B------:R-:W-:Y:S02]  /*28e0*/  P2R R37, PR, RZ, 0x4 ;  /* 0x00000004ff257803 */ /* 0x000fe40000000000 */
[----:B------:R-:W-:Y:S02]  /*28f0*/  ISETP.LT.OR P1, PT, R4, 0x21, P1 ;  /* 0x000000210400780c */ /* 0x000fe40000f21670 */
[----:B------:R-:W-:Y:S02]  /*2900*/  ISETP.GE.AND P2, PT, R19, 0x22, PT ;  /* 0x000000221300780c */ /* 0x000fe40003f46270 */
[----:B------:R-:W-:-:S02]  /*2910*/  FSEL R40, R40, -INF , !P1 ;  /* 0xff80000028287808 */ /* 0x000fc40004800000 */
[----:B------:R-:W-:Y:S02]  /*2920*/  ISETP.GT.AND P1, PT, R5, 0x21, !P2 ;  /* 0x000000210500780c */ /* 0x000fe40005724270 */
[----:B------:R-:W-:Y:S02]  /*2930*/  P2R R63, PR, RZ, 0x4 ;  /* 0x00000004ff3f7803 */ /* 0x000fe40000000000 */
[----:B------:R-:W-:Y:S02]  /*2940*/  ISETP.LT.OR P1, PT, R4, 0x22, P1 ;  /* 0x000000220400780c */ /* 0x000fe40000f21670 */
[----:B------:R-:W-:Y:S02]  /*2950*/  P2R R29, PR, RZ, 0x8 ;  /* 0x00000008ff1d7803 */ /* 0x000fe40000000000 */
[----:B------:R-:W-:Y:S02]  /*2960*/  FSEL R62, R41, -INF , !P1 ;  /* 0xff800000293e7808 */ /* 0x000fe40004800000 */
[----:B------:R-:W-:-:S02]  /*2970*/  ISETP.GE.AND P1, PT, R19, 0x29, PT ;  /* 0x000000291300780c */ /* 0x000fc40003f26270 */
[----:B------:R-:W-:Y:S02]  /*2980*/  P2R R25, PR, RZ, 0x10 ;  /* 0x00000010ff197803 */ /* 0x000fe40000000000 */
[----:B------:R-:W-:Y:S02]  /*2990*/  ISETP.GT.AND P2, PT, R5, 0x28, !P1 ;  /* 0x000000280500780c */ /* 0x000fe40004f44270 */
[----:B------:R-:W-:Y:S02]  /*29a0*/  P2R R59, PR, RZ, 0x20 ;  /* 0x00000020ff3b7803 */ /* 0x000fe40000000000 */
[----:B------:R-:W-:-:S04]  /*29b0*/  ISETP.LT.OR P2, PT, R4, 0x29, P2 ;  /* 0x000000290400780c */ /* 0x000fc80001741670 */
[----:B------:R-:W-:Y:S02]  /*29c0*/  FSEL R44, R44, -INF , !P2 ;  /* 0xff8000002c2c7808 */ /* 0x000fe40005000000 */
[----:B------:R-:W-:-:S04]  /*29d0*/  ISETP.GE.AND P2, PT, R19, 0x2a, PT ;  /* 0x0000002a1300780c */ /* 0x000fc80003f46270 */
[----:B------:R-:W-:-:S04]  /*29e0*/  ISETP.GT.AND P3, PT, R5, 0x29, !P2 ;  /* 0x000000290500780c */ /* 0x000fc80005764270 */
        /* <DEDUP_REMOVED lines=15> */
[----:B------:R-:W-:Y:S02]  /*2ae0*/  P2R R19, PR, RZ, 0x40 ;  /* 0x00000040ff137803 */ /* 0x000fe40000000000 */
[----:B------:R-:W-:Y:S01]  /*2af0*/  ISETP.GT.AND P6, PT, R5, 0x39, !P6 ;  /* 0x000000390500780c */ /* 0x000fe200077c4270 */
[----:B-1----:R-:W-:-:S03]  /*2b00*/  IMAD.IADD R5, R15, 0x1, R8 ;  /* 0x000000010f057824 */ /* 0x002fc600078e0208 */
[----:B------:R-:W-:Y:S02]  /*2b10*/  ISETP.LT.OR P6, PT, R4, 0x3a, P6 ;  /* 0x0000003a0400780c */ /* 0x000fe400037c1670 */
[----:B------:R-:W-:Y:S02]  /*2b20*/  VIADDMNMX R4, R8, R20, R13, PT ;  /* 0x0000001408047246 */ /* 0x000fe4000380010d */
[----:B------:R-:W-:Y:S02]  /*2b30*/  FSEL R68, R53, -INF , !P6 ;  /* 0xff80000035447808 */ /* 0x000fe40007000000 */
[----:B------:R-:W-:-:S13]  /*2b40*/  PLOP3.LUT P6, PT, PT, PT, UP1, 0x40, 0x0 ;  /* 0x000000000000781c */ /* 0x000fda0003fce818 */
[----:B------:R-:W-:Y:S05]  /*2b50*/  @P6 BRA `(.L_x_1243) ;  /* 0x0000000000646947 */ /* 0x000fea0003800000 */
        /* <DEDUP_REMOVED lines=14> */
.L_x_1245:
[----:B------:R-:W-:Y:S02]  /*2c40*/  ULDC UR6, c[0x0][0x9e4] ;  /* 0x0002790000067ab9 */ /* 0x000fe40000000800 */
[----:B------:R-:W-:-:S05]  /*2c50*/  IMAD.U32 R12, RZ, RZ, UR6 ;  /* 0x00000006ff0c7e24 */ /* 0x000fca000f8e00ff */
[----:B------:R-:W-:-:S13]  /*2c60*/  ISETP.NE.AND P6, PT, R12, 0x1, PT ;  /* 0x000000010c00780c */ /* 0x000fda0003fc5270 */
[----:B------:R-:W1:Y:S02]  /*2c70*/  @P6 LDC.64 R20, c[0x0][0x9e8] ;  /* 0x00027a00ff146b82 */ /* 0x000e640000000a00 */
[----:B-1----:R-:W-:-:S05]  /*2c80*/  @P6 IMAD.HI.U32 R8, R11, R20, RZ ;  /* 0x000000140b086227 */ /* 0x002fca00078e00ff */
[----:B------:R-:W-:-:S07]  /*2c90*/  @P6 SHF.R.U32.HI R11, RZ, R21, R8 ;  /* 0x00000015ff0b6219 */ /* 0x000fce0000011608 */
.L_x_1246:
[----:B------:R-:W-:Y:S05]  /*2ca0*/  BSYNC B0 ;  /* 0x0000000000007941 */ /* 0x000fea0003800000 */
.L_x_1244:
[----:B------:R-:W-:-:S04]  /*2cb0*/  IMAD R11, R11, R12, -R14 ;  /* 0x0000000c0b0b7224 */ /* 0x000fc800078e0a0e */
[----:B------:R-:W-:-:S05]  /*2cc0*/  IMAD R11, R0, -0x2, R11 ;  /* 0xfffffffe000b7824 */ /* 0x000fca00078e020b */
[----:B------:R-:W-:Y:S02]  /*2cd0*/  VIADDMNMX R4, R11, R12, R4, PT ;  /* 0x0000000c0b047246 */ /* 0x000fe40003800104 */
[----:B------:R-:W-:-:S07]  /*2ce0*/  VIMNMX R5, R5, R11, !PT ;  /* 0x0000000b05057248 */ /* 0x000fce0007fe0100 */
.L_x_1243:
[----:B------:R-:W-:Y:S02]  /*2cf0*/  ISETP.GT.AND P0, PT, R5, 0x1, !P0 ;  /* 0x000000010500780c */ /* 0x000fe40004704270 */
[----:B------:R-:W-:Y:S02]  /*2d00*/  FMNMX.FTZ R8, R24, R22, !PT ;  /* 0x0000001618087209 */ /* 0x000fe40007810000 */
[----:B------:R-:W-:Y:S02]  /*2d10*/  ISETP.LT.OR P0, PT, R4, 0x2, P0 ;  /* 0x000000020400780c */ /* 0x000fe40000701670 */
[----:B------:R-:W-:Y:S02]  /*2d20*/  FMNMX.FTZ R8, R28, R8, !PT ;  /* 0x000000081c087209 */ /* 0x000fe40007810000 */
[----:B------:R-:W-:Y:S02]  /*2d30*/  FSEL R27, R27, -INF , !P0 ;  /* 0xff8000001b1b7808 */ /* 0x000fe40004000000 */
[----:B------:R-:W-:-:S02]  /*2d40*/  ISETP.NE.AND P0, PT, R57, RZ, PT ;  /* 0x000000ff3900720c */ /* 0x000fc40003f05270 */
[----:B------:R-:W-:Y:S02]  /*2d50*/  FMNMX.FTZ R8, R56, R8, !PT ;  /* 0x0000000838087209 */ /* 0x000fe40007810000 */
[----:B------:R-:W-:Y:S02]  /*2d60*/  ISETP.GT.AND P0, PT, R5, 0x8, !P0 ;  /* 0x000000080500780c */ /* 0x000fe40004704270 */
[----:B------:R-:W-:Y:S02]  /*2d70*/  FMNMX.FTZ R8, R32, R8, !PT ;  /* 0x0000000820087209 */ /* 0x000fe40007810000 */
[----:B------:R-:W-:Y:S02]  /*2d80*/  ISETP.LT.OR P0, PT, R4, 0x9, P0 ;  /* 0x000000090400780c */ /* 0x000fe40000701670 */
[----:B------:R-:W-:Y:S02]  /*2d90*/  FMNMX.FTZ R8, R58, R8, !PT ;  /* 0x000000083a087209 */ /* 0x000fe40007810000 */
[----:B------:R-:W-:-:S02]  /*2da0*/  FSEL R30, R30, -INF , !P0 ;  /* 0xff8000001e1e7808 */ /* 0x000fc40004000000 */
[----:B------:R-:W-:Y:S02]  /*2db0*/  ISETP.NE.AND P0, PT, R59, RZ, PT ;  /* 0x000000ff3b00720c */ /* 0x000fe40003f05270 */
[----:B------:R-:W-:Y:S02]  /*2dc0*/  FMNMX.FTZ R8, R36, R8, !PT ;  /* 0x0000000824087209 */ /* 0x000fe40007810000 */
[----:B------:R-:W-:Y:S02]  /*2dd0*/  ISETP.GT.AND P0, PT, R5, 0x9, !P0 ;  /* 0x000000090500780c */ /* 0x000fe40004704270 */
[----:B------:R-:W-:Y:S02]  /*2de0*/  FMNMX.FTZ R8, R60, R8, !PT ;  /* 0x000000083c087209 */ /* 0x000fe40007810000 */
[----:B------:R-:W-:Y:S02]  /*2df0*/  ISETP.LT.OR P0, PT, R4, 0xa, P0 ;  /* 0x0000000a0400780c */ /* 0x000fe40000701670 */
[----:B------:R-:W-:-:S02]  /*2e00*/  FMNMX.FTZ R8, R40, R8, !PT ;  /* 0x0000000828087209 */ /* 0x000fc40007810000 */
[----:B------:R-:W-:Y:S02]  /*2e10*/  FSEL R31, R31, -INF , !P0 ;  /* 0xff8000001f1f7808 */ /* 0x000fe40004000000 */
[----:B------:R-:W-:Y:S02]  /*2e20*/  ISETP.NE.AND P0, PT, R25, RZ, PT ;  /* 0x000000ff1900720c */ /* 0x000fe40003f05270 */
[----:B------:R-:W-:Y:S02]  /*2e30*/  FMNMX.FTZ R8, R62, R8, !PT ;  /* 0x000000083e087209 */ /* 0x000fe40007810000 */
[----:B------:R-:W-:Y:S02]  /*2e40*/  ISETP.GT.AND P0, PT, R5, 0x10, !P0 ;  /* 0x000000100500780c */ /* 0x000fe40004704270 */
[----:B------:R-:W-:Y:S02]  /*2e50*/  FMNMX.FTZ R8, R44, R8, !PT ;  /* 0x000000082c087209 */ /* 0x000fe40007810000 */
[----:B------:R-:W-:-:S02]  /*2e60*/  ISETP.LT.OR P0, PT, R4, 0x11, P0 ;  /* 0x000000110400780c */ /* 0x000fc40000701670 */
[----:B------:R-:W-:Y:S02]  /*2e70*/  FMNMX.FTZ R8, R64, R8, !PT ;  /* 0x0000000840087209 */ /* 0x000fe40007810000 */
[----:B------:R-:W-:Y:S02]  /*2e80*/  FSEL R34, R34, -INF , !P0 ;  /* 0xff80000022227808 */ /* 0x000fe40004000000 */
[----:B------:R-:W-:Y:S02]  /*2e90*/  ISETP.NE.AND P0, PT, R29, RZ, PT ;  /* 0x000000ff1d00720c */ /* 0x000fe40003f05270 */
[----:B------:R-:W-:Y:S02]  /*2ea0*/  FMNMX.FTZ R8, R48, R8, !PT ;  /* 0x0000000830087209 */ /* 0x000fe40007810000 */
[----:B------:R-:W-:Y:S02]  /*2eb0*/  ISETP.GT.AND P0, PT, R5, 0x11, !P0 ;  /* 0x000000110500780c */ /* 0x000fe40004704270 */
[----:B------:R-:W-:-:S02]  /*2ec0*/  FMNMX.FTZ R8, R66, R8, !PT ;  /* 0x0000000842087209 */ /* 0x000fc40007810000 */
[----:B------:R-:W-:Y:S02]  /*2ed0*/  ISETP.LT.OR P0, PT, R4, 0x12, P0 ;  /* 0x000000120400780c */ /* 0x000fe40000701670 */
[----:B------:R-:W-:Y:S02]  /*2ee0*/  FMNMX.FTZ R8, R52, R8, !PT ;  /* 0x0000000834087209 */ /* 0x000fe40007810000 */
[----:B------:R-:W-:Y:S02]  /*2ef0*/  FSEL R35, R35, -INF , !P0 ;  /* 0xff80000023237808 */ /* 0x000fe40004000000 */
[----:B------:R-:W-:Y:S02]  /*2f00*/  ISETP.NE.AND P0, PT, R33, RZ, PT ;  /* 0x000000ff2100720c */ /* 0x000fe40003f05270 */
[----:B------:R-:W-:Y:S02]  /*2f10*/  FMNMX.FTZ R13, R68, R8, !PT ;  /* 0x00000008440d7209 */ /* 0x000fe40007810000 */
[----:B------:R-:W-:-:S02]  /*2f20*/  ISETP.GT.AND P0, PT, R5, 0x18, !P0 ;  /* 0x000000180500780c */ /* 0x000fc40004704270 */
[----:B------:R-:W-:Y:S01]  /*2f30*/  ISETP.NE.AND P6, PT, R23, RZ, PT ;  /* 0x000000ff1700720c */ /* 0x000fe20003fc5270 */
[----:B------:R-:W1:Y:S01]  /*2f40*/  SHFL.BFLY PT, R8, R13, 0x2, 0x1f ;  /* 0x0c401f000d087f89 */ /* 0x000e6200000e0000 */
[----:B------:R-:W-:Y:S02]  /*2f50*/  ISETP.LT.OR P0, PT, R4, 0x19, P0 ;  /* 0x000000190400780c */ /* 0x000fe40000701670 */
[----:B------:R-:W-:Y:S02]  /*2f60*/  ISETP.GT.AND P1, PT, R5, 0x28, !P1 ;  /* 0x000000280500780c */ /* 0x000fe40004f24270 */
[----:B------:R-:W-:Y:S02]  /*2f70*/  FSEL R38, R38, -INF , !P0 ;  /* 0xff80000026267808 */ /* 0x000fe40004000000 */
[----:B------:R-:W-:Y:S02]  /*2f80*/  ISETP.NE.AND P0, PT, R61, RZ, PT ;  /* 0x000000ff3d00720c */ /* 0x000fe40003f05270 */
[----:B------:R-:W-:-:S02]  /*2f90*/  ISETP.GT.AND P2, PT, R5, 0x29, !P2 ;  /* 0x000000290500780c */ /* 0x000fc40005744270 */
[C---:B------:R-:W-:Y:S02]  /*2fa0*/  ISETP.GT.AND P0, PT, R5.reuse, 0x19, !P0 ;  /* 0x000000190500780c */ /* 0x040fe40004704270 */
[C---:B------:R-:W-:Y:S02]  /*2fb0*/  ISETP.GT.AND P3, PT, R5.reuse, 0x30, !P3 ;  /* 0x000000300500780c */ /* 0x040fe40005f64270 */
[----:B------:R-:W-:Y:S02]  /*2fc0*/  ISETP.LT.OR P0, PT, R4, 0x1a, P0 ;  /* 0x0000001a0400780c */ /* 0x000fe40000701670 */
[----:B------:R-:W-:Y:S02]  /*2fd0*/  ISETP.GT.AND P4, PT, R5, 0x31, !P4 ;  /* 0x000000310500780c */ /* 0x000fe40006784270 */
[----:B------:R-:W-:Y:S02]  /*2fe0*/  FSEL R39, R39, -INF , !P0 ;  /* 0xff80000027277808 */ /* 0x000fe40004000000 */
[----:B------:R-:W-:-:S02]  /*2ff0*/  ISETP.NE.AND P0, PT, R37, RZ, PT ;  /* 0x000000ff2500720c */ /* 0x000fc40003f05270 */
[C---:B------:R-:W-:Y:S02]  /*3000*/  ISETP.GT.AND P5, PT, R5.reuse, 0x38, !P5 ;  /* 0x000000380500780c */ /* 0x040fe40006fa4270 */
[----:B------:R-:W-:Y:S02]  /*3010*/  ISETP.GT.AND P0, PT, R5, 0x20, !P0 ;  /* 0x000000200500780c */ /* 0x000fe40004704270 */
[----:B-1----:R-:W-:Y:S01]  /*3020*/  FMNMX.FTZ R14, R13, R8, !PT ;  /* 0x000000080d0e7209 */ /* 0x002fe20007810000 */
[----:B------:R-:W-:Y:S01]  /*3030*/  IMAD.U32 R13, RZ, RZ, UR39 ;  /* 0x00000027ff0d7e24 */ /* 0x000fe2000f8e00ff */
[C---:B------:R-:W-:Y:S02]  /*3040*/  ISETP.LT.OR P0, PT, R4.reuse, 0x21, P0 ;  /* 0x000000210400780c */ /* 0x040fe40000701670 */
[----:B------:R-:W-:Y:S01]  /*3050*/  ISETP.LT.OR P1, PT, R4, 0x29, P1 ;  /* 0x000000290400780c */ /* 0x000fe20000f21670 */
[----:B------:R-:W1:Y:S01]  /*3060*/  SHFL.BFLY PT, R15, R14, 0x1, 0x1f ;  /* 0x0c201f000e0f7f89 */ /* 0x000e6200000e0000 */
[----:B------:R-:W-:-:S02]  /*3070*/  FSEL R42, R42, -INF , !P0 ;  /* 0xff8000002a2a7808 */ /* 0x000fc40004000000 */
[----:B------:R-:W-:Y:S02]  /*3080*/  ISETP.GT.AND P0, PT, R5, RZ, !P6 ;  /* 0x000000ff0500720c */ /* 0x000fe40007704270 */
[----:B------:R-:W-:Y:S02]  /*3090*/  ISETP.NE.AND P6, PT, R19, RZ, PT ;  /* 0x000000ff1300720c */ /* 0x000fe40003fc5270 */
[----:B------:R-:W-:Y:S02]  /*30a0*/  ISETP.LT.OR P0, PT, R4, 0x1, P0 ;  /* 0x000000010400780c */ /* 0x000fe40000701670 */
[----:B------:R-:W-:Y:S02]  /*30b0*/  ISETP.GT.AND P6, PT, R5, 0x39, !P6 ;  /* 0x000000390500780c */ /* 0x000fe400077c4270 */
        /* <DEDUP_REMOVED lines=8> */
[----:B------:R-:W-:Y:S02]  /*3140*/  FMNMX.FTZ R12, R34, R11, !PT ;  /* 0x0000000b220c7209 */ /* 0x000fe40007810000 */
[----:B------:R-:W-:Y:S02]  /*3150*/  ISETP.LT.OR P2, PT, R4, 0x2a, P2 ;  /* 0x0000002a0400780c */ /* 0x000fe40001741670 */
[----:B------:R-:W-:Y:S02]  /*3160*/  FMNMX.FTZ R11, R35, R12, !PT ;  /* 0x0000000c230b7209 */ /* 0x000fe40007810000 */
[----:B------:R-:W-:Y:S02]  /*3170*/  FSEL R46, R46, -INF , !P1 ;  /* 0xff8000002e2e7808 */ /* 0x000fe40004800000 */
[----:B------:R-:W-:Y:S02]  /*3180*/  FMNMX.FTZ R12, R38, R11, !PT ;  /* 0x0000000b260c7209 */ /* 0x000fe40007810000 */
[----:B------:R-:W-:-:S02]  /*3190*/  ISETP.LT.OR P3, PT, R4, 0x31, P3 ;  /* 0x000000310400780c */ /* 0x000fc40001f61670 */
[----:B------:R-:W-:Y:S02]  /*31a0*/  FMNMX.FTZ R5, R39, R12, !PT ;  /* 0x0000000c27057209 */ /* 0x000fe40007810000 */
[----:B------:R-:W-:Y:S02]  /*31b0*/  FSEL R47, R47, -INF , !P2 ;  /* 0xff8000002f2f7808 */ /* 0x000fe40005000000 */
        /* <DEDUP_REMOVED lines=10> */
[----:B------:R-:W-:Y:S02]  /*3260*/  FSEL R54, R54, -INF , !P5 ;  /* 0xff80000036367808 */ /* 0x000fe40006800000 */
[----:B------:R-:W-:Y:S02]  /*3270*/  FMNMX.FTZ R5, R51, R12, !PT ;  /* 0x0000000c33057209 */ /* 0x000fe40007810000 */
[----:B------:R-:W-:Y:S02]  /*3280*/  FSEL R55, R55, -INF , !P6 ;  /* 0xff80000037377808 */ /* 0x000fe40007000000 */
[----:B------:R-:W-:Y:S02]  /*3290*/  FMNMX.FTZ R4, R54, R5, !PT ;  /* 0x0000000536047209 */ /* 0x000fe40007810000 */
[----:B-1----:R-:W-:Y:S02]  /*32a0*/  FMNMX.FTZ R8, R14, R15, !PT ;  /* 0x0000000f0e087209 */ /* 0x002fe40007810000 */
[----:B------:R-:W-:-:S02]  /*32b0*/  FMNMX.FTZ R4, R55, R4, !PT ;  /* 0x0000000437047209 */ /* 0x000fc40007810000 */
[C---:B------:R-:W-:Y:S01]  /*32c0*/  FSETP.NEU.FTZ.AND P0, PT, R8.reuse, -INF , PT ;  /* 0xff8000000800780b */ /* 0x040fe20003f1d000 */
[----:B------:R-:W-:Y:S02]  /*32d0*/  FFMA.FTZ R11, R8, R13, -8 ;  /* 0xc1000000080b7423 */ /* 0x000fe4000001000d */
[----:B------:R-:W1:Y:S03]  /*32e0*/  SHFL.BFLY PT, R5, R4, 0x2, 0x1f ;  /* 0x0c401f0004057f89 */ /* 0x000e6600000e0000 */
[----:B------:R-:W-:-:S05]  /*32f0*/  FSEL R11, R11, RZ, P0 ;  /* 0x000000ff0b0b7208 */ /* 0x000fca0000000000 */
[--C-:B------:R-:W-:Y:S01]  /*3300*/  FFMA.FTZ R13, R24, UR39, -R11.reuse ;  /* 0x00000027180d7c23 */ /* 0x100fe2000801080b */
[--C-:B------:R-:W-:Y:S01]  /*3310*/  FFMA.FTZ R14, R22, UR39, -R11.reuse ;  /* 0x00000027160e7c23 */ /* 0x100fe2000801080b */
[--C-:B------:R-:W-:Y:S01]  /*3320*/  FFMA.FTZ R22, R36, UR39, -R11.reuse ;  /* 0x0000002724167c23 */ /* 0x100fe2000801080b */
[----:B------:R-:W-:Y:S01]  /*3330*/  IMAD.U32 R36, RZ, RZ, UR39 ;  /* 0x00000027ff247e24 */ /* 0x000fe2000f8e00ff */
[----:B------:R2:W-:Y:S01]  /*3340*/  MUFU.EX2 R152, R13 ;  /* 0x0000000d00987308 */ /* 0x0005e20000000800 */
[--C-:B------:R-:W-:Y:S01]  /*3350*/  FFMA.FTZ R12, R28, UR39, -R11.reuse ;  /* 0x000000271c0c7c23 */ /* 0x100fe2000801080b */
[--C-:B------:R-:W-:Y:S01]  /*3360*/  FFMA.FTZ R20, R32, UR39, -R11.reuse ;  /* 0x0000002720147c23 */ /* 0x100fe2000801080b */
[--C-:B------:R-:W-:Y:S01]  /*3370*/  FFMA.FTZ R28, R64, UR39, -R11.reuse ;  /* 0x00000027401c7c23 */ /* 0x100fe2000801080b */
[--C-:B------:R-:W-:Y:S01]  /*3380*/  FFMA.FTZ R23, R60, UR39, -R11.reuse ;  /* 0x000000273c177c23 */ /* 0x100fe2000801080b */
[--C-:B------:R-:W-:Y:S01]  /*3390*/  FFMA.FTZ R24, R40, UR39, -R11.reuse ;  /* 0x0000002728187c23 */ /* 0x100fe2000801080b */
[--C-:B------:R-:W-:Y:S01]  /*33a0*/  FFMA.FTZ R25, R62, UR39, -R11.reuse ;  /* 0x000000273e197c23 */ /* 0x100fe2000801080b */
[--C-:B------:R-:W-:Y:S01]  /*33b0*/  FFMA.FTZ R32, R48, UR39, -R11.reuse ;  /* 0x0000002730207c23 */ /* 0x100fe2000801080b */
[----:B------:R3:W4:Y:S01]  /*33c0*/  MUFU.EX2 R15, R14 ;  /* 0x0000000e000f7308 */ /* 0x0007220000000800 */
[--C-:B--2---:R-:W-:Y:S01]  /*33d0*/  FFMA.FTZ R13, R56, UR39, -R11.reuse ;  /* 0x00000027380d7c23 */ /* 0x104fe2000801080b */
[----:B------:R-:W-:Y:S01]  /*33e0*/  FFMA.FTZ R33, R66, UR39, -R11 ;  /* 0x0000002742217c23 */ /* 0x000fe2000801080b */
[----:B-1----:R-:W-:-:S05]  /*33f0*/  FMNMX.FTZ R5, R4, R5, !PT ;  /* 0x0000000504057209 */ /* 0x002fca0007810000 */
[----:B------:R1:W-:Y:S01]  /*3400*/  MUFU.EX2 R19, R13 ;  /* 0x0000000d00137308 */ /* 0x0003e20000000800 */
[----:B------:R-:W1:Y:S01]  /*3410*/  SHFL.BFLY PT, R4, R5, 0x1, 0x1f ;  /* 0x0c201f0005047f89 */ /* 0x000e6200000e0000 */
[----:B---3--:R-:W-:-:S06]  /*3420*/  FFMA.FTZ R14, R58, UR39, -R11 ;  /* 0x000000273a0e7c23 */ /* 0x008fcc000801080b */
[----:B------:R-:W-:Y:S01]  /*3430*/  MUFU.EX2 R12, R12 ;  /* 0x0000000c000c7308 */ /* 0x000fe20000000800 */
[----:B----4-:R-:W-:-:S07]  /*3440*/  FADD.FTZ R37, R152, R15 ;  /* 0x0000000f98257221 */ /* 0x010fce0000010000 */
[----:B------:R-:W-:Y:S08]  /*3450*/  MUFU.EX2 R20, R20 ;  /* 0x0000001400147308 */ /* 0x000ff00000000800 */
[----:B------:R2:W-:Y:S01]  /*3460*/  MUFU.EX2 R21, R14 ;  /* 0x0000000e00157308 */ /* 0x0005e20000000800 */
[----:B-1----:R-:W-:Y:S01]  /*3470*/  FMNMX.FTZ R13, R5, R4, !PT ;  /* 0x00000004050d7209 */ /* 0x002fe20007810000 */
[----:B------:R-:W-:-:S03]  /*3480*/  FFMA.FTZ R4, R52, UR39, -R11 ;  /* 0x0000002734047c23 */ /* 0x000fc6000801080b */
[C---:B------:R-:W-:Y:S01]  /*3490*/  FSETP.NEU.FTZ.AND P0, PT, R13.reuse, -INF , PT ;  /* 0xff8000000d00780b */ /* 0x040fe20003f1d000 */
[----:B------:R-:W-:Y:S02]  /*34a0*/  FFMA.FTZ R5, R13, R36, -8 ;  /* 0xc10000000d057423 */ /* 0x000fe40000010024 */
[----:B------:R-:W-:Y:S01]  /*34b0*/  MUFU.EX2 R22, R22 ;  /* 0x0000001600167308 */ /* 0x000fe20000000800 */
[--C-:B--2---:R-:W-:Y:S01]  /*34c0*/  FFMA.FTZ R14, R44, UR39, -R11.reuse ;  /* 0x000000272c0e7c23 */ /* 0x104fe2000801080b */
[----:B------:R-:W-:Y:S01]  /*34d0*/  FFMA.FTZ R11, R68, UR39, -R11 ;  /* 0x00000027440b7c23 */ /* 0x000fe2000801080b */
[----:B------:R-:W-:Y:S02]  /*34e0*/  FSEL R5, R5, RZ, P0 ;  /* 0x000000ff05057208 */ /* 0x000fe40000000000 */
[----:B------:R-:W-:-:S03]  /*34f0*/  PLOP3.LUT P0, PT, PT, PT, UP0, 0x40, 0x0 ;  /* 0x000000000000781c */ /* 0x000fc60003f0e808 */
        /* <DEDUP_REMOVED lines=11> */
[--C-:B------:R-:W-:Y:S01]  /*35b0*/  FFMA.FTZ R46, R46, UR39, -R5.reuse ;  /* 0x000000272e2e7c23 */ /* 0x100fe20008010805 */
[--C-:B------:R-:W-:Y:S01]  /*35c0*/  FFMA.FTZ R47, R47, UR39, -R5.reuse ;  /* 0x000000272f2f7c23 */ /* 0x100fe20008010805 */
[--C-:B------:R-:W-:Y:S01]  /*35d0*/  FFMA.FTZ R50, R50, UR39, -R5.reuse ;  /* 0x0000002732327c23 */ /* 0x100fe20008010805 */
[----:B------:R-:W1:Y:S01]  /*35e0*/  MUFU.EX2 R27, R27 ;  /* 0x0000001b001b7308 */ /* 0x000e620000000800 */
[--C-:B------:R-:W-:Y:S01]  /*35f0*/  FFMA.FTZ R51, R51, UR39, -R5.reuse ;  /* 0x0000002733337c23 */ /* 0x100fe20008010805 */
[--C-:B------:R-:W-:Y:S01]  /*3600*/  FFMA.FTZ R54, R54, UR39, -R5.reuse ;  /* 0x0000002736367c23 */ /* 0x100fe20008010805 */
[----:B------:R-:W-:-:S05]  /*3610*/  FFMA.FTZ R5, R55, UR39, -R5 ;  /* 0x0000002737057c23 */ /* 0x000fca0008010805 */
[----:B------:R-:W2:Y:S08]  /*3620*/  MUFU.EX2 R30, R30 ;  /* 0x0000001e001e7308 */ /* 0x000eb00000000800 */
[----:B------:R-:W3:Y:S01]  /*3630*/  MUFU.EX2 R31, R31 ;  /* 0x0000001f001f7308 */ /* 0x000ee20000000800 */
[----:B-1----:R-:W-:-:S07]  /*3640*/  FADD.FTZ R41, R26, R27 ;  /* 0x0000001b1a297221 */ /* 0x002fce0000010000 */
[----:B------:R-:W1:Y:S01]  /*3650*/  MUFU.EX2 R34, R34 ;  /* 0x0000002200227308 */ /* 0x000e620000000800 */
[----:B--2---:R-:W-:-:S07]  /*3660*/  FADD.FTZ R36, R30, R41 ;  /* 0x000000291e247221 */ /* 0x004fce0000010000 */
[----:B------:R-:W2:Y:S01]  /*3670*/  MUFU.EX2 R35, R35 ;  /* 0x0000002300237308 */ /* 0x000ea20000000800 */
[C---:B---3--:R-:W-:Y:S01]  /*3680*/  FADD.FTZ R41, R31.reuse, R36 ;  /* 0x000000241f297221 */ /* 0x048fe20000010000 */
[----:B------:R-:W-:-:S04]  /*3690*/  F2FP.SATFINITE.E4M3.F32.PACK_AB_MERGE_C R30, R31, R30, RZ ;  /* 0x0000001e1f1e723e */ /* 0x000fc800048070ff */
[----:B------:R-:W-:Y:S02]  /*36a0*/  F2FP.SATFINITE.E4M3.F32.PACK_AB_MERGE_C R153, R27, R26, R30 ;  /* 0x0000001a1b99723e */ /* 0x000fe4000480701e */
[----:B------:R-:W3:Y:S01]  /*36b0*/  MUFU.EX2 R38, R38 ;  /* 0x0000002600267308 */ /* 0x000ee20000000800 */
[----:B-1----:R-:W-:-:S07]  /*36c0*/  FADD.FTZ R36, R34, R41 ;  /* 0x0000002922247221 */ /* 0x002fce0000010000 */
[----:B------:R1:W-:Y:S01]  /*36d0*/  MUFU.EX2 R29, R28 ;  /* 0x0000001c001d7308 */ /* 0x0003e20000000800 */
[----:B--2---:R-:W-:-:S07]  /*36e0*/  FADD.FTZ R41, R35, R36 ;  /* 0x0000002423297221 */ /* 0x004fce0000010000 */
[----:B------:R-:W2:Y:S01]  /*36f0*/  MUFU.EX2 R39, R39 ;  /* 0x0000002700277308 */ /* 0x000ea20000000800 */
[----:B-1----:R-:W-:Y:S01]  /*3700*/  FADD.FTZ R28, R12, R37 ;  /* 0x000000250c1c7221 */ /* 0x002fe20000010000 */
[----:B---3--:R-:W-:-:S03]  /*3710*/  FADD.FTZ R36, R38, R41 ;  /* 0x0000002926247221 */ /* 0x008fc60000010000 */
[----:B------:R-:W-:-:S03]  /*3720*/  FADD.FTZ R37, R19, R28 ;  /* 0x0000001c13257221 */ /* 0x000fc60000010000 */
[----:B------:R-:W1:Y:S01]  /*3730*/  MUFU.EX2 R23, R23 ;  /* 0x0000001700177308 */ /* 0x000e620000000800 */
[----:B------:R-:W-:-:S04]  /*3740*/  FADD.FTZ R28, R20, R37 ;  /* 0x00000025141c7221 */ /* 0x000fc80000010000 */
[----:B------:R-:W-:-:S03]  /*3750*/  FADD.FTZ R37, R21, R28 ;  /* 0x0000001c15257221 */ /* 0x000fc60000010000 */
[----:B------:R-:W3:Y:S01]  /*3760*/  MUFU.EX2 R42, R42 ;  /* 0x0000002a002a7308 */ /* 0x000ee20000000800 */
[----:B------:R-:W-:Y:S01]  /*3770*/  FADD.FTZ R28, R22, R37 ;  /* 0x00000025161c7221 */ /* 0x000fe20000010000 */
[C---:B--2---:R-:W-:Y:S01]  /*3780*/  FADD.FTZ R41, R39.reuse, R36 ;  /* 0x0000002427297221 */ /* 0x044fe20000010000 */
[----:B------:R-:W-:-:S04]  /*3790*/  F2FP.SATFINITE.E4M3.F32.PACK_AB_MERGE_C R38, R39, R38, RZ ;  /* 0x000000262726723e */ /* 0x000fc800048070ff */
[----:B------:R-:W-:Y:S01]  /*37a0*/  F2FP.SATFINITE.E4M3.F32.PACK_AB_MERGE_C R155, R35, R34, R38 ;  /* 0x00000022239b723e */ /* 0x000fe20004807026 */
[----:B------:R-:W2:Y:S01]  /*37b0*/  MUFU.EX2 R24, R24 ;  /* 0x0000001800187308 */ /* 0x000ea20000000800 */
[C---:B-1----:R-:W-:Y:S01]  /*37c0*/  FADD.FTZ R37, R23.reuse, R28 ;  /* 0x0000001c17257221 */ /* 0x042fe20000010000 */
[----:B------:R-:W-:-:S04]  /*37d0*/  F2FP.SATFINITE.E4M3.F32.PACK_AB_MERGE_C R154, R23, R22, RZ ;  /* 0x00000016179a723e */ /* 0x000fc800048070ff */
[----:B------:R-:W-:Y:S02]  /*37e0*/  F2FP.SATFINITE.E4M3.F32.PACK_AB_MERGE_C R154, R21, R20, R154 ;  /* 0x00000014159a723e */ /* 0x000fe4000480709a */
        /* <DEDUP_REMOVED lines=11> */
[----:B-1----:R-:W-:-:S04]  /*38a0*/  FADD.FTZ R28, R14, R37 ;  /* 0x000000250e1c7221 */ /* 0x002fc80000010000 */
[----:B------:R-:W-:Y:S01]  /*38b0*/  FADD.FTZ R37, R29, R28 ;  /* 0x0000001c1d257221 */ /* 0x000fe20000010000 */
[----:B------:R-:W-:Y:S02]  /*38c0*/  F2FP.SATFINITE.E4M3.F32.PACK_AB_MERGE_C R28, R19, R12, RZ ;  /* 0x0000000c131c723e */ /* 0x000fe400048070ff */
[----:B------:R-:W1:Y:S01]  /*38d0*/  MUFU.EX2 R32, R32 ;  /* 0x0000002000207308 */ /* 0x000e620000000800 */
[----:B---3--:R-:W-:Y:S01]  /*38e0*/  FADD.FTZ R41, R47, R36 ;  /* 0x000000242f297221 */ /* 0x008fe20000010000 */
[----:B------:R-:W-:Y:S02]  /*38f0*/  F2FP.SATFINITE.E4M3.F32.PACK_AB_MERGE_C R29, R29, R14, RZ ;  /* 0x0000000e1d1d723e */ /* 0x000fe400048070ff */
[----:B------:R-:W-:Y:S02]  /*3900*/  F2FP.SATFINITE.E4M3.F32.PACK_AB_MERGE_C R46, R47, R46, RZ ;  /* 0x0000002e2f2e723e */ /* 0x000fe400048070ff */
[----:B------:R-:W-:Y:S02]  /*3910*/  F2FP.SATFINITE.E4M3.F32.PACK_AB_MERGE_C R152, R15, R152, R28 ;  /* 0x000000980f98723e */ /* 0x000fe4000480701c */
[----:B------:R-:W3:Y:S01]  /*3920*/  MUFU.EX2 R51, R51 ;  /* 0x0000003300337308 */ /* 0x000ee20000000800 */
[----:B--2---:R-:W-:Y:S01]  /*3930*/  FADD.FTZ R22, R50, R41 ;  /* 0x0000002932167221 */ /* 0x004fe20000010000 */
        /* <DEDUP_REMOVED lines=11> */
[----:B---3--:R-:W-:Y:S01]  /*39f0*/  FADD.FTZ R12, R4, R19 ;  /* 0x00000013040c7221 */ /* 0x008fe20000010000 */
[----:B--2---:R-:W-:-:S03]  /*3a00*/  F2FP.SATFINITE.E4M3.F32.PACK_AB_MERGE_C R158, R11, R4, RZ ;  /* 0x000000040b9e723e */ /* 0x004fc600048070ff */
[----:B------:R-:W-:Y:S01]  /*3a10*/  FADD.FTZ R4, R11, R12 ;  /* 0x0000000c0b047221 */ /* 0x000fe20000010000 */
[----:B------:R-:W-:Y:S02]  /*3a20*/  F2FP.SATFINITE.E4M3.F32.PACK_AB_MERGE_C R158, R33, R32, R158 ;  /* 0x00000020219e723e */ /* 0x000fe4000480709e */
[C---:B-1----:R-:W-:Y:S01]  /*3a30*/  F2FP.SATFINITE.E4M3.F32.PACK_AB_MERGE_C R54, R5.reuse, R54, RZ ;  /* 0x000000360536723e */ /* 0x042fe200048070ff */
[----:B------:R-:W-:-:S03]  /*3a40*/  FADD.FTZ R5, R5, R14 ;  /* 0x0000000e05057221 */ /* 0x000fc60000010000 */
[----:B------:R-:W-:Y:S01]  /*3a50*/  F2FP.SATFINITE.E4M3.F32.PACK_AB_MERGE_C R159, R51, R50, R54 ;  /* 0x00000032339f723e */ /* 0x000fe20004807036 */
[----:B------:R-:W-:Y:S06]  /*3a60*/  @P0 BRA `(.L_x_1247) ;  /* 0x0000000000040947 */ /* 0x000fec0003800000 */
[----:B------:R-:W-:Y:S01]  /*3a70*/  BPT.TRAP 0x1 ;  /* 0x000000040000795c */ /* 0x000fe20000300000 */
.L_x_1247:
[----:B------:R-:W-:Y:S01]  /*3a80*/  PLOP3.LUT P1, PT, PT, PT, UP0, 0x40, 0x0 ;  /* 0x000000000000781c */ /* 0x000fe20003f2e808 */
[----:B------:R1:W2:-:S12]  /*3a90*/  SYNCS.PHASECHK.TRANS64.TRYWAIT P0, [UR41+0x20850], R10 ;  /* 0x0208500aff0075a7 */ /* 0x0002980008000169 */
[----:B-1----:R-:W-:Y:S05]  /*3aa0*/  @P1 BRA `(.L_x_1248) ;  /* 0x0000000000041947 */ /* 0x002fea0003800000 */
[----:B------:R-:W-:Y:S01]  /*3ab0*/  BPT.TRAP 0x1 ;  /* 0x000000040000795c */ /* 0x000fe20000300000 */
.L_x_1248:
[----:B--2---:R-:W-:Y:S05]  /*3ac0*/  @P0 BRA `(.L_x_1249) ;  /* 0x0000000000080947 */ /* 0x004fea0003800000 */
[----:B------:R-:W1:Y:S02]  /*3ad0*/  SYNCS.PHASECHK.TRANS64.TRYWAIT P0, [UR41+0x20850], R10 ;  /* 0x0208500aff0075a7 */ /* 0x000e640008000169 */
[----:B-1----:R-:W-:Y:S05]  /*3ae0*/  @!P0 BRA `(.L_x_1250) ;  /* 0x000000f8004c8947 */ /* 0x002fea0003800000 */
.L_x_1249:
[----:B------:R2:W-:Y:S01]  /*3af0*/  BAR.SYNC.DEFER_BLOCKING R7, 0x100 ;  /* 0x000400070000751d */ /* 0x0005e20000010000 */
[----:B------:R-:W-:Y:S01]  /*3b00*/  UIADD3 UR6, UR41, 0x400, URZ ;  /* 0x0000040029067890 */ /* 0x000fe2000fffe03f */
[----:B------:R-:W-:-:S03]  /*3b10*/  PLOP3.LUT P0, PT, PT, PT, UP0, 0x40, 0x0 ;  /* 0x000000000000781c */ /* 0x000fc60003f0e808 */
[----:B------:R-:W-:-:S03]  /*3b20*/  USHF.R.U32.HI UR6, URZ, 0x4, UR6 ;  /* 0x000000043f067899 */ /* 0x000fc60008011606 */
[----:B------:R-:W3:Y:S01]  /*3b30*/  S2UR UR45, SR_CgaCtaId ;  /* 0x00000000002d79c3 */ /* 0x000ee20000008800 */
[----:B------:R-:W-:Y:S01]  /*3b40*/  UMOV UR7, 0x80000020 ;  /* 0x8000002000077882 */ /* 0x000fe20000000000 */
[----:B------:R-:W-:-:S04]  /*3b50*/  ULOP3.LUT UR6, UR6, 0x3fff, URZ, 0xc0, !UPT ;  /* 0x00003fff06067892 */ /* 0x000fc8000f8ec03f */
[----:B------:R-:W-:-:S07]  /*3b60*/  ULOP3.LUT UR48, UR6, 0x10000, URZ, 0xfc, !UPT ;  /* 0x0001000006307892 */ /* 0x000fce000f8efc3f */
[----:B------:R-:W-:Y:S01]  /*3b70*/  UMOV UR6, UR48 ;  /* 0x0000003000067c82 */ /* 0x000fe20008000000 */
[----:B------:R-:W-:-:S06]  /*3b80*/  WARPGROUP.ARRIVE ;  /* 0x00000000000079c5 */ /* 0x000fcc0000000000 */
[----:B------:R-:W-:Y:S01]  /*3b90*/  QGMMA.64x256x32.F32.E4M3.E4M3 R24, R152, gdesc[UR4], RZ, !UPT, gsb0 ;  /* 0x03e0000498187df3 */ /* 0x000fe2000c0008ff */
[----:B------:R-:W-:Y:S01]  /*3ba0*/  UIADD3 UR6, UR48, 0x2, URZ ;  /* 0x0000000230067890 */ /* 0x000fe2000fffe03f */
[----:B------:R-:W-:Y:S01]  /*3bb0*/  UMOV UR7, 0x80000020 ;  /* 0x8000002000077882 */ /* 0x000fe20000000000 */
[----:B------:R-:W-:Y:S02]  /*3bc0*/  WARPGROUP.DEPBAR.LE gsb0, 0x0 ;  /* 0x00008000000079c5 */ /* 0x000fe40000010000 */
[----:B------:R-:W-:-:S15]  /*3bd0*/  WARPGROUP.ARRIVE ;  /* 0x00000000000079c5 */ /* 0x000fde0000000000 */
[----:B------:R-:W-:-:S08]  /*3be0*/  NOP ;  /* 0x0000000000007918 */ /* 0x000fd00000000000 */
[----:B------:R-:W-:Y:S03]  /*3bf0*/  QGMMA.64x256x32.F32.E4M3.E4M3 R24, R156, gdesc[UR4], R24, gsb0 ;  /* 0x03e000049c187df3 */ /* 0x000fe60008000818 */
[----:B------:R-:W-:Y:S02]  /*3c00*/  WARPGROUP.DEPBAR.LE gsb0, 0x0 ;  /* 0x00008000000079c5 */ /* 0x000fe40000010000 */
[----:B--23--:R-:W-:Y:S05]  /*3c10*/  @P0 BRA `(.L_x_1251) ;  /* 0x0000000000040947 */ /* 0x00cfea0003800000 */
[----:B------:R-:W-:Y:S01]  /*3c20*/  BPT.TRAP 0x1 ;  /* 0x000000040000795c */ /* 0x000fe20000300000 */
.L_x_1251:
[----:B------:R-:W-:Y:S01]  /*3c30*/  UISETP.NE.AND UP2, UPT, UR44, URZ, UPT ;  /* 0x0000003f2c00728c */ /* 0x000fe2000bf45270 */
[----:B------:R-:W-:Y:S01]  /*3c40*/  R2UR UR14, R18 ;  /* 0x00000000120e72ca */ /* 0x000fe200000e0000 */
[----:B------:R-:W-:Y:S01]  /*3c50*/  UIADD3 UR6, UR41, 0x20860, URZ ;  /* 0x0002086029067890 */ /* 0x000fe2000fffe03f */
[----:B-1----:R-:W-:Y:S01]  /*3c60*/  VIADD R10, R17, 0xfffffffe ;  /* 0xfffffffe110a7836 */ /* 0x002fe20000000000 */
[----:B------:R-:W-:Y:S02]  /*3c70*/  UISETP.NE.AND UP1, UPT, UR43, URZ, UPT ;  /* 0x0000003f2b00728c */ /* 0x000fe4000bf25270 */
[----:B------:R-:W-:-:S04]  /*3c80*/  UPRMT UR10, UR45, 0x654, UR6 ;  /* 0x000006542d0a7896 */ /* 0x000fc80008000006 */
[----:B------:R-:W-:Y:S01]  /*3c90*/  PLOP3.LUT P0, PT, PT, PT, UP1, 0x40, 0x0 ;  /* 0x000000000000781c */ /* 0x000fe20003f0e818 */
[----:B------:R-:W-:Y:S02]  /*3ca0*/  @UP2 ULDC UR6, c[0x0][0x44c] ;  /* 0x0001130000062ab9 */ /* 0x000fe40000000800 */
[----:B------:R-:W-:Y:S02]  /*3cb0*/  UIMAD.WIDE.U32 UR6, UR47, UR6, URZ ;  /* 0x000000062f0672a5 */ /* 0x000fe4000f8e003f */
[----:B------:R-:W-:Y:S01]  /*3cc0*/  SYNCS.ARRIVE.TRANS64.RED.A1T0 RZ, [UR10], RZ ;  /* 0x000000ffffff79a7 */ /* 0x000fe2000810040a */
[----:B------:R-:W-:Y:S02]  /*3cd0*/  @UP2 ULDC UR10, c[0x0][0x450] ;  /* 0x00011400000a2ab9 */ /* 0x000fe40000000800 */
[----:B------:R-:W-:-:S04]  /*3ce0*/  @UP2 USHF.R.U32.HI UR47, URZ, UR10, UR7 ;  /* 0x0000000a3f2f2299 */ /* 0x000fc80008011607 */
[----:B------:R-:W-:-:S04]  /*3cf0*/  UIADD3 UR47, UR14, UR47, URZ ;  /* 0x0000002f0e2f7290 */ /* 0x000fc8000fffe03f */
[----:B------:R-:W-:Y:S01]  /*3d00*/  UIADD3 UR10, UR47, UR11, URZ ;  /* 0x0000000b2f0a7290 */ /* 0x000fe2000fffe03f */
[----:B------:R-:W-:Y:S11]  /*3d10*/  @P0 BRA `(.L_x_1252) ;  /* 0x00000000004c0947 */ /* 0x000ff60003800000 */
[----:B------:R-:W-:Y:S01]  /*3d20*/  ISETP.LT.AND P0, PT, RZ, UR47, PT ;  /* 0x0000002fff007c0c */ /* 0x000fe2000bf01270 */
[----:B------:R-:W-:-:S12]  /*3d30*/  UIADD3 UR11, UR47, -0x1, URZ ;  /* 0xffffffff2f0b7890 */ /* 0x000fd8000fffe03f */
[----:B------:R-:W-:Y:S05]  /*3d40*/  @P0 BRA `(.L_x_1253) ;  /* 0x0000000000200947 */ /* 0x000fea0003800000 */
[----:B------:R-:W-:Y:S01]  /*3d50*/  ULDC UR14, c[0x0][0x9e4] ;  /* 0x00027900000e7ab9 */ /* 0x000fe20000000800 */
[----:B------:R-:W-:Y:S02]  /*3d60*/  UIADD3 UR11, -UR47, URZ, URZ ;  /* 0x0000003f2f0b7290 */ /* 0x000fe4000fffe13f */
[----:B------:R-:W-:-:S11]  /*3d70*/  UISETP.NE.AND UP1, UPT, UR14, 0x1, UPT ;  /* 0x000000010e00788c */ /* 0x000fd6000bf25270 */
[----:B------:R-:W-:Y:S02]  /*3d80*/  @UP1 ULDC.64 UR18, c[0x0][0x9e8] ;  /* 0x00027a0000121ab9 */ /* 0x000fe40000000a00 */
[----:B------:R-:W-:-:S04]  /*3d90*/  UIMAD.WIDE.U32 UR6, UR11, UR18, URZ ;  /* 0x000000120b0672a5 */ /* 0x000fc8000f8e003f */
[----:B------:R-:W-:-:S04]  /*3da0*/  @UP1 USHF.R.U32.HI UR11, URZ, UR19, UR7 ;  /* 0x000000133f0b1299 */ /* 0x000fc80008011607 */
[----:B------:R-:W-:Y:S01]  /*3db0*/  ULOP3.LUT UR11, URZ, UR11, URZ, 0x33, !UPT ;  /* 0x0000000b3f0b7292 */ /* 0x000fe2000f8e333f */
[----:B------:R-:W-:Y:S11]  /*3dc0*/  BRA `(.L_x_1254) ;  /* 0x0000000000147947 */ /* 0x000ff60003800000 */
.L_x_1253:
[----:B------:R-:W-:Y:S02]  /*3dd0*/  ULDC UR14, c[0x0][0x9e4] ;  /* 0x00027900000e7ab9 */ /* 0x000fe40000000800 */
[----:B------:R-:W-:-:S11]  /*3de0*/  UISETP.NE.AND UP1, UPT, UR14, 0x1, UPT ;  /* 0x000000010e00788c */ /* 0x000fd6000bf25270 */
[----:B------:R-:W-:Y:S02]  /*3df0*/  @UP1 ULDC.64 UR18, c[0x0][0x9e8] ;  /* 0x00027a0000121ab9 */ /* 0x000fe40000000a00 */
[----:B------:R-:W-:-:S04]  /*3e00*/  UIMAD.WIDE.U32 UR6, UR11, UR18, URZ ;  /* 0x000000120b0672a5 */ /* 0x000fc8000f8e003f */
[----:B------:R-:W-:-:S12]  /*3e10*/  @UP1 USHF.R.U32.HI UR11, URZ, UR19, UR7 ;  /* 0x000000133f0b1299 */ /* 0x000fd80008011607 */
.L_x_1254:
[----:B------:R-:W-:-:S04]  /*3e20*/  UIMAD UR11, UR11, UR14, UR14 ;  /* 0x0000000e0b0b72a4 */ /* 0x000fc8000f8e020e */
[----:B------:R-:W-:-:S04]  /*3e30*/  UISETP.LT.AND UP1, UPT, UR10, UR11, UPT ;  /* 0x0000000b0a00728c */ /* 0x000fc8000bf21270 */
[----:B------:R-:W-:-:S12]  /*3e40*/  USEL UR10, UR10, UR11, UP1 ;  /* 0x0000000b0a0a7287 */ /* 0x000fd80008800000 */
.L_x_1252:
[----:B------:R-:W-:Y:S01]  /*3e50*/  USHF.R.S32.HI UR6, URZ, 0x1f, UR10 ;  /* 0x0000001f3f067899 */ /* 0x000fe2000801140a */
[----:B------:R-:W-:Y:S01]  /*3e60*/  UMOV UR49, URZ ;  /* 0x0000003f00317c82 */ /* 0x000fe20008000000 */
[----:B------:R-:W-:Y:S02]  /*3e70*/  UMOV UR47, URZ ;  /* 0x0000003f002f7c82 */ /* 0x000fe40008000000 */
[----:B------:R-:W-:-:S04]  /*3e80*/  ULEA.HI UR6, UR6, UR10, URZ, 0x6 ;  /* 0x0000000a06067291 */ /* 0x000fc8000f8f303f */
[----:B------:R-:W-:-:S04]  /*3e90*/  USHF.R.S32.HI UR6, URZ, 0x6, UR6 ;  /* 0x000000063f067899 */ /* 0x000fc80008011406 */
[----:B------:R-:W-:-:S04]  /*3ea0*/  UISETP.LT.AND UP1, UPT, UR40, UR6, UPT ;  /* 0x000000062800728c */ /* 0x000fc8000bf21270 */
[----:B------:R-:W-:-:S06]  /*3eb0*/  USEL UR54, UR40, UR6, !UP1 ;  /* 0x0000000628367287 */ /* 0x000fcc000c800000 */
[----:B------:R-:W-:-:S13]  /*3ec0*/  ISETP.GE.AND P0, PT, R10, UR54, PT ;  /* 0x000000360a007c0c */ /* 0x000fda000bf06270 */
[----:B------:R-:W-:Y:S05]  /*3ed0*/  @!P0 BRA `(.L_x_1255) ;  /* 0x0000002000f48947 */ /* 0x000fea0003800000 */
[----:B------:R-:W-:Y:S01]  /*3ee0*/  IMAD.MOV.U32 R12, RZ, RZ, R13 ;  /* 0x000000ffff0c7224 */ /* 0x000fe200078e000d */
[----:B------:R-:W-:Y:S01]  /*3ef0*/  UMOV UR47, URZ ;  /* 0x0000003f002f7c82 */ /* 0x000fe20008000000 */
[----:B------:R-:W-:Y:S01]  /*3f00*/  IMAD.MOV.U32 R14, RZ, RZ, R8 ;  /* 0x000000ffff0e7224 */ /* 0x000fe200078e0008 */
[----:B------:R-:W-:Y:S01]  /*3f10*/  UMOV UR49, URZ ;  /* 0x0000003f00317c82 */ /* 0x000fe20008000000 */
[----:B------:R-:W-:Y:S01]  /*3f20*/  ULDC UR56, c[0x0][0x9e4] ;  /* 0x0002790000387ab9 */ /* 0x000fe20000000800 */
[----:B------:R-:W-:Y:S01]  /*3f30*/  ULDC UR51, c[0x0][0x2f0] ;  /* 0x0000bc0000337ab9 */ /* 0x000fe20000000800 */
[----:B------:R-:W-:-:S05]  /*3f40*/  ULDC UR55, c[0x0][0x9e0] ;  /* 0x0002780000377ab9 */ /* 0x000fca0000000800 */
.L_x_1274:
[----:B------:R-:W-:Y:S01]  /*3f50*/  UIADD3 UR49, UR49, 0x1, URZ ;  /* 0x0000000131317890 */ /* 0x000fe2000fffe03f */
[----:B------:R-:W-:-:S03]  /*3f60*/  PLOP3.LUT P0, PT, PT, PT, UP0, 0x40, 0x0 ;  /* 0x000000000000781c */ /* 0x000fc60003f0e808 */
[----:B------:R-:W-:-:S04]  /*3f70*/  UISETP.NE.AND UP1, UPT, UR49, 0x2, UPT ;  /* 0x000000023100788c */ /* 0x000fc8000bf25270 */
[----:B------:R-:W-:Y:S02]  /*3f80*/  USEL UR6, URZ, 0x1, UP1 ;  /* 0x000000013f067887 */ /* 0x000fe40008800000 */
[----:B------:R-:W-:Y:S02]  /*3f90*/  USEL UR49, UR49, URZ, UP1 ;  /* 0x0000003f31317287 */ /* 0x000fe40008800000 */
[----:B------:R-:W-:Y:S02]  /*3fa0*/  ULOP3.LUT UR47, UR47, UR6, URZ, 0x3c, !UPT ;  /* 0x000000062f2f7292 */ /* 0x000fe4000f8e3c3f */
[----:B-1----:R-:W-:Y:S10]  /*3fb0*/  @P0 BRA `(.L_x_1256) ;  /* 0x0000000000040947 */ /* 0x002ff40003800000 */
[----:B------:R-:W-:Y:S01]  /*3fc0*/  BPT.TRAP 0x1 ;  /* 0x000000040000795c */ /* 0x000fe20000300000 */
.L_x_1256:
[----:B------:R-:W-:Y:S01]  /*3fd0*/  PLOP3.LUT P1, PT, PT, PT, UP0, 0x40, 0x0 ;  /* 0x000000000000781c */ /* 0x000fe20003f2e808 */
[----:B------:R-:W-:Y:S01]  /*3fe0*/  ULEA UR57, UR49, UR41, 0x3 ;  /* 0x0000002931397291 */ /* 0x000fe2000f8e183f */
[----:B------:R-:W-:-:S05]  /*3ff0*/  IMAD.U32 R11, RZ, RZ, UR47 ;  /* 0x0000002fff0b7e24 */ /* 0x000fca000f8e00ff */
[----:B------:R-:W-:-:S04]  /*4000*/  SHF.L.U32 R11, R11, 0x1f, RZ ;  /* 0x0000001f0b0b7819 */ /* 0x000fc800000006ff */
[----:B------:R1:W2:Y:S02]  /*4010*/  SYNCS.PHASECHK.TRANS64.TRYWAIT P0, [UR57+0x20830], R11 ;  /* 0x0208300bff0075a7 */ /* 0x0002a40008000179 */
[----:B------:R-:W-:Y:S05]  /*4020*/  @P1 BRA `(.L_x_1257) ;  /* 0x0000000000041947 */ /* 0x000fea0003800000 */
[----:B------:R-:W-:Y:S01]  /*4030*/  BPT.TRAP 0x1 ;  /* 0x000000040000795c */ /* 0x000fe20000300000 */
.L_x_1257:
[----:B--2---:R-:W-:Y:S05]  /*4040*/  @P0 BRA `(.L_x_1258) ;  /* 0x0000000000080947 */ /* 0x004fea0003800000 */
[----:B------:R-:W2:Y:S02]  /*4050*/  SYNCS.PHASECHK.TRANS64.TRYWAIT P0, [UR57+0x20830], R11 ;  /* 0x0208300bff0075a7 */ /* 0x000ea40008000179 */
[----:B--2---:R-:W-:Y:S05]  /*4060*/  @!P0 BRA `(.L_x_1259) ;  /* 0x000000f400048947 */ /* 0x004fea0003800000 */
.L_x_1258:
[----:B------:R-:W-:Y:S01]  /*4070*/  ULEA UR6, UR49, UR46, 0xa ;  /* 0x0000002e31067291 */ /* 0x000fe2000f8e503f */
[----:B------:R-:W-:Y:S01]  /*4080*/  WARPGROUP.ARRIVE ;  /* 0x00000000000079c5 */ /* 0x000fe20000000000 */
[----:B------:R-:W-:Y:S01]  /*4090*/  UMOV UR7, 0x40000040 ;  /* 0x4000004000077882 */ /* 0x000fe20000000000 */
[----:B------:R-:W-:Y:S01]  /*40a0*/  UMOV UR11, 0x40000040 ;  /* 0x40000040000b7882 */ /* 0x000fe20000000000 */
[----:B------:R-:W-:Y:S01]  /*40b0*/  UIADD3 UR10, UR6, 0x2, URZ ;  /* 0x00000002060a7890 */ /* 0x000fe2000fffe03f */
[----:B------:R-:W-:Y:S01]  /*40c0*/  PLOP3.LUT P0, PT, PT, PT, UP0, 0x40, 0x0 ;  /* 0x000000000000781c */ /* 0x000fe20003f0e808 */
[----:B------:R-:W-:Y:S01]  /*40d0*/  UIADD3 UR14, UR6, 0x4, URZ ;  /* 0x00000004060e7890 */ /* 0x000fe2000fffe03f */
[----:B0-----:R-:W-:Y:S01]  /*40e0*/  IADD3 R3, -R16, 0xb, RZ ;  /* 0x0000000b10037810 */ /* 0x001fe20007ffe1ff */
[----:B------:R-:W-:Y:S01]  /*40f0*/  UMOV UR15, 0x40000040 ;  /* 0x40000040000f7882 */ /* 0x000fe20000000000 */
[----:B------:R-:W-:Y:S01]  /*4100*/  QGMMA.64x64x32.F32.E4M3.E4M3 R152, gdesc[UR4], RZ, !UPT, gsb0 ;  /* 0x00e00000049879f3 */ /* 0x000fe2000c0008ff */
        /* <DEDUP_REMOVED lines=35> */
.L_x_1260:
[----:B------:R-:W-:Y:S01]  /*4340*/  UISETP.NE.AND UP2, UPT, UR44, URZ, UPT ;  /* 0x0000003f2c00728c */ /* 0x000fe2000bf45270 */
[----:B------:R-:W3:Y:S01]  /*4350*/  LDC R9, c[0x0][0x288] ;  /* 0x0000a200ff097b82 */ /* 0x000ee20000000800 */
[----:B--2---:R-:W-:Y:S01]  /*4360*/  IMAD.MOV.U32 R8, RZ, RZ, R6 ;  /* 0x000000ffff087224 */ /* 0x004fe200078e0006 */
[----:B------:R-:W-:Y:S01]  /*4370*/  UISETP.NE.AND UP1, UPT, UR43, URZ, UPT ;  /* 0x0000003f2b00728c */ /* 0x000fe2000bf25270 */
[----:B------:R-:W-:Y:S02]  /*4380*/  IMAD.SHL.U32 R20, R10, 0x40, RZ ;  /* 0x000000400a147824 */ /* 0x000fe400078e00ff */
[----:B------:R-:W-:Y:S02]  /*4390*/  PLOP3.LUT P0, PT, PT, PT, UP2, 0x80, 0x0 ;  /* 0x000000000000781c */ /* 0x000fe40003f0f028 */
[----:B------:R-:W-:-:S03]  /*43a0*/  PLOP3.LUT P1, PT, PT, PT, UP2, 0x80, 0x0 ;  /* 0x000000000000781c */ /* 0x000fc60003f2f028 */
[----:B------:R-:W-:Y:S01]  /*43b0*/  @UP2 ULDC UR6, c[0x0][0x44c] ;  /* 0x0001130000062ab9 */ /* 0x000fe20000000800 */
[----:B------:R-:W-:-:S07]  /*43c0*/  @UP2 ULDC UR7, c[0x0][0x450] ;  /* 0x0001140000072ab9 */ /* 0x000fce0000000800 */
[----:B------:R-:W-:Y:S01]  /*43d0*/  @P0 IMAD.HI.U32 R13, R6, UR6, RZ ;  /* 0x00000006060d0c27 */ /* 0x000fe2000f8e00ff */
[----:B------:R-:W-:Y:S01]  /*43e0*/  UIADD3 UR6, UR57, 0x20840, URZ ;  /* 0x0002084039067890 */ /* 0x000fe2000fffe03f */
[----:B------:R-:W-:-:S03]  /*43f0*/  PLOP3.LUT P0, PT, PT, PT, UP1, 0x40, 0x0 ;  /* 0x000000000000781c */ /* 0x000fc60003f0e818 */
[----:B------:R-:W-:Y:S01]  /*4400*/  @P1 SHF.R.U32.HI R8, RZ, UR7, R13 ;  /* 0x00000007ff081c19 */ /* 0x000fe2000801160d */
[----:B------:R-:W-:Y:S01]  /*4410*/  UPRMT UR6, UR45, 0x654, UR6 ;  /* 0x000006542d067896 */ /* 0x000fe20008000006 */
[----:B------:R-:W-:-:S03]  /*4420*/  IADD3 R13, -R20, 0x1, RZ ;  /* 0x00000001140d7810 */ /* 0x000fc60007ffe1ff */
[----:B------:R-:W2:Y:S02]  /*4430*/  SHFL.IDX PT, R21, R8, RZ, 0x1c1f ;  /* 0x001c1fff08157589 */ /* 0x000ea400000e0000 */
[----:B------:R-:W-:-:S03]  /*4440*/  IMAD R13, R0, -0x2, R13 ;  /* 0xfffffffe000d7824 */ /* 0x000fc600078e020d */
[----:B------:R-:W-:Y:S01]  /*4450*/  SYNCS.ARRIVE.TRANS64.RED.A1T0 RZ, [UR6], RZ ;  /* 0x000000ffffff79a7 */ /* 0x000fe20008100406 */
[----:B------:R-:W-:-:S04]  /*4460*/  IMAD R18, R2, UR51, R13 ;  /* 0x0000003302127c24 */ /* 0x000fc8000f8e020d */
[----:B---3--:R-:W-:-:S04]  /*4470*/  IMAD.IADD R18, R18, 0x1, -R9 ;  /* 0x0000000112127824 */ /* 0x008fc800078e0a09 */
[C---:B------:R-:W-:Y:S02]  /*4480*/  VIADD R19, R18.reuse, UR55 ;  /* 0x0000003712137c36 */ /* 0x040fe40008000000 */
[----:B------:R-:W-:Y:S02]  /*4490*/  VIADD R22, R18, UR50 ;  /* 0x0000003212167c36 */ /* 0x000fe40008000000 */
[----:B--2---:R-:W-:Y:S02]  /*44a0*/  IMAD.IADD R15, R19, 0x1, R21 ;  /* 0x00000001130f7824 */ /* 0x004fe400078e0215 */
[----:B------:R-:W-:Y:S01]  /*44b0*/  IMAD.IADD R17, R21, 0x1, R22 ;  /* 0x0000000115117824 */ /* 0x000fe200078e0216 */
[----:B------:R-:W-:Y:S06]  /*44c0*/  @P0 BRA `(.L_x_1261) ;  /* 0x00000000005c0947 */ /* 0x000fec0003800000 */
[----:B------:R-:W-:Y:S01]  /*44d0*/  IMAD R18, R2, UR51, R21 ;  /* 0x0000003302127c24 */ /* 0x000fe2000f8e0215 */
[----:B------:R-:W-:Y:S03]  /*44e0*/  BSSY B0, `(.L_x_1262) ;  /* 0x0000011000007945 */ /* 0x000fe60003800000 */
[----:B------:R-:W-:-:S05]  /*44f0*/  IMAD.IADD R13, R18, 0x1, -R9 ;  /* 0x00000001120d7824 */ /* 0x000fca00078e0a09 */
[----:B------:R-:W-:-:S13]  /*4500*/  ISETP.GT.AND P0, PT, R13, -0x1, PT ;  /* 0xffffffff0d00780c */ /* 0x000fda0003f04270 */
[----:B------:R-:W-:Y:S05]  /*4510*/  @P0 BRA `(.L_x_1263) ;  /* 0x0000000000200947 */ /* 0x000fea0003800000 */
[----:B------:R-:W-:Y:S01]  /*4520*/  IMAD.U32 R21, RZ, RZ, UR56 ;  /* 0x00000038ff157e24 */ /* 0x000fe2000f8e00ff */
[----:B------:R-:W-:-:S04]  /*4530*/  LOP3.LUT R13, RZ, R13, RZ, 0x33, !PT ;  /* 0x0000000dff0d7212 */ /* 0x000fc800078e33ff */
[----:B------:R-:W-:-:S13]  /*4540*/  ISETP.NE.AND P0, PT, R21, 0x1, PT ;  /* 0x000000011500780c */ /* 0x000fda0003f05270 */
[----:B------:R-:W2:Y:S02]  /*4550*/  @P0 LDC.64 R184, c[0x0][0x9e8] ;  /* 0x00027a00ffb80b82 */ /* 0x000ea40000000a00 */
[----:B--2---:R-:W-:-:S05]  /*4560*/  @P0 IMAD.HI.U32 R18, R13, R184, RZ ;  /* 0x000000b80d120227 */ /* 0x004fca00078e00ff */
[----:B------:R-:W-:-:S04]  /*4570*/  @P0 SHF.R.U32.HI R13, RZ, R185, R18 ;  /* 0x000000b9ff0d0219 */ /* 0x000fc80000011612 */
[----:B------:R-:W-:Y:S01]  /*4580*/  LOP3.LUT R13, RZ, R13, RZ, 0x33, !PT ;  /* 0x0000000dff0d7212 */ /* 0x000fe200078e33ff */
[----:B------:R-:W-:Y:S06]  /*4590*/  BRA `(.L_x_1264) ;  /* 0x0000000000147947 */ /* 0x000fec0003800000 */
.L_x_1263:
[----:B------:R-:W-:-:S05]  /*45a0*/  IMAD.U32 R21, RZ, RZ, UR56 ;  /* 0x00000038ff157e24 */ /* 0x000fca000f8e00ff */
[----:B------:R-:W-:-:S13]  /*45b0*/  ISETP.NE.AND P0, PT, R21, 0x1, PT ;  /* 0x000000011500780c */ /* 0x000fda0003f05270 */
[----:B------:R-:W2:Y:S02]  /*45c0*/  @P0 LDC.64 R184, c[0x0][0x9e8] ;  /* 0x00027a00ffb80b82 */ /* 0x000ea40000000a00 */
[----:B--2---:R-:W-:-:S05]  /*45d0*/  @P0 IMAD.HI.U32 R18, R13, R184, RZ ;  /* 0x000000b80d120227 */ /* 0x004fca00078e00ff */
[----:B------:R-:W-:-:S07]  /*45e0*/  @P0 SHF.R.U32.HI R13, RZ, R185, R18 ;  /* 0x000000b9ff0d0219 */ /* 0x000fce0000011612 */
.L_x_1264:
[----:B------:R-:W-:Y:S05]  /*45f0*/  BSYNC B0 ;  /* 0x0000000000007941 */ /* 0x000fea0003800000 */
.L_x_1262:
[----:B------:R-:W-:-:S04]  /*4600*/  IMAD R13, R13, R21, -R20 ;  /* 0x000000150d0d7224 */ /* 0x000fc800078e0a14 */
[----:B------:R-:W-:-:S05]  /*4610*/  IMAD R18, R0, -0x2, R13 ;  /* 0xfffffffe00127824 */ /* 0x000fca00078e020d */
[----:B------:R-:W-:Y:S02]  /*4620*/  VIADDMNMX R15, R18, R21, R15, PT ;  /* 0x00000015120f7246 */ /* 0x000fe4000380010f */
[----:B------:R-:W-:-:S07]  /*4630*/  VIMNMX R17, R17, R18, !PT ;  /* 0x0000001211117248 */ /* 0x000fce0007fe0100 */
.L_x_1261:
[----:B------:R-:W-:Y:S01]  /*4640*/  ISETP.GT.AND P0, PT, R10, -0x1, PT ;  /* 0xffffffff0a00780c */ /* 0x000fe20003f04270 */
[----:B------:R-:W2:Y:S01]  /*4650*/  SHFL.IDX PT, R21, R8, 0x1, 0x1c1f ;  /* 0x003c1f0008157f89 */ /* 0x000ea200000e0000 */
[----:B------:R-:W-:Y:S02]  /*4660*/  UISETP.NE.AND UP1, UPT, UR43, URZ, UPT ;  /* 0x0000003f2b00728c */ /* 0x000fe4000bf25270 */
[C---:B------:R-:W-:Y:S02]  /*4670*/  ISETP.GT.AND P3, PT, R17.reuse, 0x10, P0 ;  /* 0x000000101100780c */ /* 0x040fe40000764270 */
[----:B------:R-:W-:Y:S02]  /*4680*/  ISETP.GT.AND P5, PT, R17, RZ, P0 ;  /* 0x000000ff1100720c */ /* 0x000fe400007a4270 */
[----:B------:R-:W-:Y:S02]  /*4690*/  ISETP.LT.OR P3, PT, R15, 0x11, P3 ;  /* 0x000000110f00780c */ /* 0x000fe40001f61670 */
[----:B------:R-:W-:-:S02]  /*46a0*/  ISETP.GT.AND P6, PT, R17, 0x1, P0 ;  /* 0x000000011100780c */ /* 0x000fc400007c4270 */
[C---:B------:R-:W-:Y:S02]  /*46b0*/  ISETP.GT.AND P1, PT, R17.reuse, 0x8, P0 ;  /* 0x000000081100780c */ /* 0x040fe40000724270 */
[C---:B------:R-:W-:Y:S02]  /*46c0*/  ISETP.GT.AND P4, PT, R17.reuse, 0x9, P0 ;  /* 0x000000091100780c */ /* 0x040fe40000784270 */
[----:B------:R-:W-:Y:S02]  /*46d0*/  FSEL R160, R160, -INF , !P3 ;  /* 0xff800000a0a07808 */ /* 0x000fe40005800000 */
[----:B------:R-:W-:Y:S02]  /*46e0*/  ISETP.GT.AND P3, PT, R17, 0x28, P0 ;  /* 0x000000281100780c */ /* 0x000fe40000764270 */
[C---:B------:R-:W-:Y:S02]  /*46f0*/  ISETP.LT.OR P5, PT, R15.reuse, 0x1, P5 ;  /* 0x000000010f00780c */ /* 0x040fe40002fa1670 */
[----:B------:R-:W-:-:S02]  /*4700*/  ISETP.LT.OR P6, PT, R15, 0x2, P6 ;  /* 0x000000020f00780c */ /* 0x000fc400037c1670 */
[C---:B------:R-:W-:Y:S01]  /*4710*/  ISETP.LT.OR P1, PT, R15.reuse, 0x9, P1 ;  /* 0x000000090f00780c */ /* 0x040fe20000f21670 */
[----:B--2---:R-:W-:Y:S01]  /*4720*/  IMAD.IADD R18, R22, 0x1, R21 ;  /* 0x0000000116127824 */ /* 0x004fe200078e0215 */
[C---:B------:R-:W-:Y:S02]  /*4730*/  ISETP.LT.OR P4, PT, R15.reuse, 0xa, P4 ;  /* 0x0000000a0f00780c */ /* 0x040fe40002781670 */
[----:B------:R-:W-:Y:S02]  /*4740*/  ISETP.LT.OR P3, PT, R15, 0x29, P3 ;  /* 0x000000290f00780c */ /* 0x000fe40001f61670 */
[----:B------:R-:W-:Y:S02]  /*4750*/  FSEL R13, R152, -INF , !P5 ;  /* 0xff800000980d7808 */ /* 0x000fe40006800000 */
[----:B------:R-:W-:Y:S02]  /*4760*/  FSEL R153, R153, -INF , !P6 ;  /* 0xff80000099997808 */ /* 0x000fe40007000000 */
[----:B------:R-:W-:-:S02]  /*4770*/  FSEL R156, R156, -INF , !P1 ;  /* 0xff8000009c9c7808 */ /* 0x000fc40004800000 */
[----:B------:R-:W-:Y:S02]  /*4780*/  FSEL R157, R157, -INF , !P4 ;  /* 0xff8000009d9d7808 */ /* 0x000fe40006000000 */
[C---:B------:R-:W-:Y:S02]  /*4790*/  ISETP.GT.AND P2, PT, R17.reuse, 0x11, P0 ;  /* 0x000000111100780c */ /* 0x040fe40000744270 */
[C---:B------:R-:W-:Y:S02]  /*47a0*/  ISETP.GT.AND P5, PT, R17.reuse, 0x18, P0 ;  /* 0x000000181100780c */ /* 0x040fe400007a4270 */
[C---:B------:R-:W-:Y:S02]  /*47b0*/  ISETP.GT.AND P6, PT, R17.reuse, 0x19, P0 ;  /* 0x000000191100780c */ /* 0x040fe400007c4270 */
[C---:B------:R-:W-:Y:S02]  /*47c0*/  ISETP.GT.AND P1, PT, R17.reuse, 0x20, P0 ;  /* 0x000000201100780c */ /* 0x040fe40000724270 */
[----:B------:R-:W-:-:S02]  /*47d0*/  ISETP.GT.AND P4, PT, R17, 0x21, P0 ;  /* 0x000000211100780c */ /* 0x000fc40000784270 */
[----:B------:R-:W-:Y:S02]  /*47e0*/  FSEL R172, R172, -INF , !P3 ;  /* 0xff800000acac7808 */ /* 0x000fe40005800000 */
[----:B------:R-:W-:Y:S02]  /*47f0*/  PLOP3.LUT P3, PT, PT, PT, UP1, 0x40, 0x0 ;  /* 0x000000000000781c */ /* 0x000fe40003f6e818 */
[C---:B------:R-:W-:Y:S02]  /*4800*/  ISETP.LT.OR P2, PT, R15.reuse, 0x12, P2 ;  /* 0x000000120f00780c */ /* 0x040fe40001741670 */
[C---:B------:R-:W-:Y:S02]  /*4810*/  ISETP.LT.OR P5, PT, R15.reuse, 0x19, P5 ;  /* 0x000000190f00780c */ /* 0x040fe40002fa1670 */
[C---:B------:R-:W-:Y:S02]  /*4820*/  ISETP.LT.OR P6, PT, R15.reuse, 0x1a, P6 ;  /* 0x0000001a0f00780c */ /* 0x040fe400037c1670 */
[----:B------:R-:W-:-:S02]  /*4830*/  ISETP.LT.OR P1, PT, R15, 0x21, P1 ;  /* 0x000000210f00780c */ /* 0x000fc40000f21670 */
[----:B------:R-:W-:Y:S02]  /*4840*/  ISETP.LT.OR P4, PT, R15, 0x22, P4 ;  /* 0x000000220f00780c */ /* 0x000fe40002781670 */
[----:B------:R-:W-:Y:S02]  /*4850*/  FSEL R161, R161, -INF , !P2 ;  /* 0xff800000a1a17808 */ /* 0x000fe40005000000 */
[----:B------:R-:W-:Y:S02]  /*4860*/  FSEL R164, R164, -INF , !P5 ;  /* 0xff800000a4a47808 */ /* 0x000fe40006800000 */
[----:B------:R-:W-:Y:S02]  /*4870*/  FSEL R165, R165, -INF , !P6 ;  /* 0xff800000a5a57808 */ /* 0x000fe40007000000 */
[----:B------:R-:W-:Y:S02]  /*4880*/  FSEL R168, R168, -INF , !P1 ;  /* 0xff800000a8a87808 */ /* 0x000fe40004800000 */
[----:B------:R-:W-:-:S02]  /*4890*/  FSEL R169, R169, -INF , !P4 ;  /* 0xff800000a9a97808 */ /* 0x000fc40006000000 */
[C---:B------:R-:W-:Y:S02]  /*48a0*/  ISETP.GT.AND P2, PT, R17.reuse, 0x29, P0 ;  /* 0x000000291100780c */ /* 0x040fe40000744270 */
[C---:B------:R-:W-:Y:S02]  /*48b0*/  ISETP.GT.AND P5, PT, R17.reuse, 0x30, P0 ;  /* 0x000000301100780c */ /* 0x040fe400007a4270 */
[C---:B------:R-:W-:Y:S02]  /*48c0*/  ISETP.GT.AND P6, PT, R17.reuse, 0x31, P0 ;  /* 0x000000311100780c */ /* 0x040fe400007c4270 */
[C---:B------:R-:W-:Y:S02]  /*48d0*/  ISETP.GT.AND P1, PT, R17.reuse, 0x38, P0 ;  /* 0x000000381100780c */ /* 0x040fe40000724270 */
[----:B------:R-:W-:Y:S02]  /*48e0*/  ISETP.GT.AND P4, PT, R17, 0x39, P0 ;  /* 0x000000391100780c */ /* 0x000fe40000784270 */
[----:B------:R-:W-:-:S02]  /*48f0*/  ISETP.LT.OR P2, PT, R15, 0x2a, P2 ;  /* 0x0000002a0f00780c */ /* 0x000fc40001741670 */
[C---:B------:R-:W-:Y:S02]  /*4900*/  ISETP.LT.OR P5, PT, R15.reuse, 0x31, P5 ;  /* 0x000000310f00780c */ /* 0x040fe40002fa1670 */
[C---:B------:R-:W-:Y:S02]  /*4910*/  ISETP.LT.OR P6, PT, R15.reuse, 0x32, P6 ;  /* 0x000000320f00780c */ /* 0x040fe400037c1670 */
[C---:B------:R-:W-:Y:S02]  /*4920*/  ISETP.LT.OR P1, PT, R15.reuse, 0x39, P1 ;  /* 0x000000390f00780c */ /* 0x040fe40000f21670 */
[----:B------:R-:W-:Y:S01]  /*4930*/  ISETP.LT.OR P4, PT, R15, 0x3a, P4 ;  /* 0x0000003a0f00780c */ /* 0x000fe20002781670 */
[----:B------:R-:W-:Y:S01]  /*4940*/  IMAD.IADD R15, R19, 0x1, R21 ;  /* 0x00000001130f7824 */ /* 0x000fe200078e0215 */
[----:B------:R-:W-:Y:S02]  /*4950*/  FSEL R173, R173, -INF , !P2 ;  /* 0xff800000adad7808 */ /* 0x000fe40005000000 */
[----:B------:R-:W-:-:S02]  /*4960*/  FSEL R176, R176, -INF , !P5 ;  /* 0xff800000b0b07808 */ /* 0x000fc40006800000 */
[----:B------:R-:W-:Y:S02]  /*4970*/  FSEL R177, R177, -INF , !P6 ;  /* 0xff800000b1b17808 */ /* 0x000fe40007000000 */
[----:B------:R-:W-:Y:S02]  /*4980*/  FSEL R180, R180, -INF , !P1 ;  /* 0xff800000b4b47808 */ /* 0x000fe40004800000 */
[----:B------:R-:W-:Y:S01]  /*4990*/  FSEL R181, R181, -INF , !P4 ;  /* 0xff800000b5b57808 */ /* 0x000fe20006000000 */
        /* <DEDUP_REMOVED lines=14> */
.L_x_1267:
[----:B------:R-:W-:-:S05]  /*4a80*/  IMAD.U32 R22, RZ, RZ, UR56 ;  /* 0x00000038ff167e24 */ /* 0x000fca000f8e00ff */
[----:B------:R-:W-:-:S13]  /*4a90*/  ISETP.NE.AND P1, PT, R22, 0x1, PT ;  /* 0x000000011600780c */ /* 0x000fda0003f25270 */
[----:B------:R-:W2:Y:S02]  /*4aa0*/  @P1 LDC.64 R184, c[0x0][0x9e8] ;  /* 0x00027a00ffb81b82 */ /* 0x000ea40000000a00 */
[----:B--2---:R-:W-:-:S05]  /*4ab0*/  @P1 IMAD.HI.U32 R8, R17, R184, RZ ;  /* 0x000000b811081227 */ /* 0x004fca00078e00ff */
[----:B------:R-:W-:-:S07]  /*4ac0*/  @P1 SHF.R.U32.HI R17, RZ, R185, R8 ;  /* 0x000000b9ff111219 */ /* 0x000fce0000011608 */
.L_x_1268:
[----:B------:R-:W-:Y:S05]  /*4ad0*/  BSYNC B0 ;  /* 0x0000000000007941 */ /* 0x000fea0003800000 */
.L_x_1266:
[----:B------:R-:W-:-:S04]  /*4ae0*/  IMAD R17, R17, R22, -R20 ;  /* 0x0000001611117224 */ /* 0x000fc800078e0a14 */
[----:B------:R-:W-:-:S05]  /*4af0*/  IMAD R17, R0, -0x2, R17 ;  /* 0xfffffffe00117824 */ /* 0x000fca00078e0211 */
[----:B------:R-:W-:Y:S02]  /*4b00*/  VIADDMNMX R15, R17, R22, R15, PT ;  /* 0x00000016110f7246 */ /* 0x000fe4000380010f */
[----:B------:R-:W-:-:S07]  /*4b10*/  VIMNMX R18, R18, R17, !PT ;  /* 0x0000001112127248 */ /* 0x000fce0007fe0100 */
.L_x_1265:
[----:B------:R-:W-:Y:S01]  /*4b20*/  FMNMX.FTZ R8, R13, R14, !PT ;  /* 0x0000000e0d087209 */ /* 0x000fe20007810000 */
[----:B------:R-:W-:Y:S01]  /*4b30*/  IMAD.U32 R21, RZ, RZ, UR39 ;  /* 0x00000027ff157e24 */ /* 0x000fe2000f8e00ff */
[C---:B------:R-:W-:Y:S02]  /*4b40*/  ISETP.GT.AND P4, PT, R18.reuse, RZ, P0 ;  /* 0x000000ff1200720c */ /* 0x040fe40000784270 */
[----:B------:R-:W-:Y:S02]  /*4b50*/  FMNMX.FTZ R17, R153, R8, !PT ;  /* 0x0000000899117209 */ /* 0x000fe40007810000 */
[----:B------:R-:W-:Y:S02]  /*4b60*/  ISETP.GT.AND P2, PT, R18, 0x1, P0 ;  /* 0x000000011200780c */ /* 0x000fe40000744270 */
[----:B------:R-:W-:Y:S02]  /*4b70*/  FMNMX.FTZ R8, R156, R17, !PT ;  /* 0x000000119c087209 */ /* 0x000fe40007810000 */
[----:B------:R-:W-:-:S02]  /*4b80*/  ISETP.LT.OR P4, PT, R15, 0x1, P4 ;  /* 0x000000010f00780c */ /* 0x000fc40002781670 */
[----:B------:R-:W-:Y:S02]  /*4b90*/  FMNMX.FTZ R17, R157, R8, !PT ;  /* 0x000000089d117209 */ /* 0x000fe40007810000 */
[----:B------:R-:W-:Y:S02]  /*4ba0*/  ISETP.GT.AND P3, PT, R18, 0x8, P0 ;  /* 0x000000081200780c */ /* 0x000fe40000764270 */
[----:B------:R-:W-:Y:S02]  /*4bb0*/  FMNMX.FTZ R8, R160, R17, !PT ;  /* 0x00000011a0087209 */ /* 0x000fe40007810000 */
[----:B------:R-:W-:Y:S02]  /*4bc0*/  ISETP.LT.OR P2, PT, R15, 0x2, P2 ;  /* 0x000000020f00780c */ /* 0x000fe40001741670 */
[----:B------:R-:W-:Y:S02]  /*4bd0*/  FMNMX.FTZ R17, R161, R8, !PT ;  /* 0x00000008a1117209 */ /* 0x000fe40007810000 */
[----:B------:R-:W-:-:S02]  /*4be0*/  ISETP.GT.AND P1, PT, R18, 0x9, P0 ;  /* 0x000000091200780c */ /* 0x000fc40000724270 */
[----:B------:R-:W-:Y:S02]  /*4bf0*/  FMNMX.FTZ R8, R164, R17, !PT ;  /* 0x00000011a4087209 */ /* 0x000fe40007810000 */
[----:B------:R-:W-:Y:S02]  /*4c00*/  ISETP.LT.OR P3, PT, R15, 0x9, P3 ;  /* 0x000000090f00780c */ /* 0x000fe40001f61670 */
[----:B------:R-:W-:Y:S02]  /*4c10*/  FMNMX.FTZ R17, R165, R8, !PT ;  /* 0x00000008a5117209 */ /* 0x000fe40007810000 */
[----:B------:R-:W-:Y:S02]  /*4c20*/  FSEL R155, R155, -INF , !P2 ;  /* 0xff8000009b9b7808 */ /* 0x000fe40005000000 */
        /* <DEDUP_REMOVED lines=9> */
[----:B------:R-:W-:Y:S02]  /*4cc0*/  FSEL R159, R159, -INF , !P1 ;  /* 0xff8000009f9f7808 */ /* 0x000fe40004800000 */
[----:B------:R-:W-:Y:S02]  /*4cd0*/  FMNMX.FTZ R17, R177, R8, !PT ;  /* 0x00000008b1117209 */ /* 0x000fe40007810000 */
[----:B------:R-:W-:Y:S02]  /*4ce0*/  ISETP.LT.OR P5, PT, R15, 0x11, P5 ;  /* 0x000000110f00780c */ /* 0x000fe40002fa1670 */
[----:B------:R-:W-:Y:S02]  /*4cf0*/  FMNMX.FTZ R8, R180, R17, !PT ;  /* 0x00000011b4087209 */ /* 0x000fe40007810000 */
[----:B------:R-:W-:-:S02]  /*4d00*/  ISETP.GT.AND P3, PT, R18, 0x19, P0 ;  /* 0x000000191200780c */ /* 0x000fc40000764270 */
[----:B------:R-:W-:Y:S02]  /*4d10*/  FMNMX.FTZ R17, R181, R8, !PT ;  /* 0x00000008b5117209 */ /* 0x000fe40007810000 */
[----:B------:R-:W-:Y:S02]  /*4d20*/  ISETP.GT.AND P2, PT, R18, 0x18, P0 ;  /* 0x000000181200780c */ /* 0x000fe40000744270 */
[C---:B------:R-:W-:Y:S01]  /*4d30*/  ISETP.LT.OR P6, PT, R15.reuse, 0x12, P6 ;  /* 0x000000120f00780c */ /* 0x040fe200037c1670 */
[----:B------:R-:W2:Y:S01]  /*4d40*/  SHFL.BFLY PT, R8, R17, 0x2, 0x1f ;  /* 0x0c401f0011087f89 */ /* 0x000ea200000e0000 */
[----:B------:R-:W-:Y:S02]  /*4d50*/  FSEL R162, R162, -INF , !P5 ;  /* 0xff800000a2a27808 */ /* 0x000fe40006800000 */
[----:B------:R-:W-:Y:S02]  /*4d60*/  ISETP.LT.OR P3, PT, R15, 0x1a, P3 ;  /* 0x0000001a0f00780c */ /* 0x000fe40001f61670 */
[----:B------:R-:W-:-:S02]  /*4d70*/  FSEL R163, R163, -INF , !P6 ;  /* 0xff800000a3a37808 */ /* 0x000fc40007000000 */
[----:B------:R-:W-:Y:S02]  /*4d80*/  ISETP.LT.OR P2, PT, R15, 0x19, P2 ;  /* 0x000000190f00780c */ /* 0x000fe40001741670 */
[----:B------:R-:W-:Y:S02]  /*4d90*/  FSEL R167, R167, -INF , !P3 ;  /* 0xff800000a7a77808 */ /* 0x000fe40005800000 */
[----:B------:R-:W-:Y:S02]  /*4da0*/  FSEL R166, R166, -INF , !P2 ;  /* 0xff800000a6a67808 */ /* 0x000fe40005000000 */
[C---:B------:R-:W-:Y:S02]  /*4db0*/  ISETP.GT.AND P1, PT, R18.reuse, 0x21, P0 ;  /* 0x000000211200780c */ /* 0x040fe40000724270 */
[----:B------:R-:W-:Y:S02]  /*4dc0*/  ISETP.GT.AND P5, PT, R18, 0x28, P0 ;  /* 0x000000281200780c */ /* 0x000fe400007a4270 */
[----:B------:R-:W-:-:S02]  /*4dd0*/  ISETP.LT.OR P1, PT, R15, 0x22, P1 ;  /* 0x000000220f00780c */ /* 0x000fc40000f21670 */
[C---:B------:R-:W-:Y:S02]  /*4de0*/  ISETP.GT.AND P6, PT, R18.reuse, 0x29, P0 ;  /* 0x000000291200780c */ /* 0x040fe400007c4270 */
[----:B------:R-:W-:Y:S02]  /*4df0*/  FSEL R171, R171, -INF , !P1 ;  /* 0xff800000abab7808 */ /* 0x000fe40004800000 */
[----:B------:R-:W-:Y:S02]  /*4e00*/  ISETP.GT.AND P2, PT, R18, 0x30, P0 ;  /* 0x000000301200780c */ /* 0x000fe40000744270 */
[----:B--2---:R-:W-:Y:S02]  /*4e10*/  FMNMX.FTZ R19, R17, R8, !PT ;  /* 0x0000000811137209 */ /* 0x004fe40007810000 */
[----:B------:R-:W-:Y:S02]  /*4e20*/  FSEL R17, R154, -INF , !P4 ;  /* 0xff8000009a117808 */ /* 0x000fe40006000000 */
[----:B------:R-:W-:Y:S01]  /*4e30*/  ISETP.GT.AND P4, PT, R18, 0x20, P0 ;  /* 0x000000201200780c */ /* 0x000fe20000784270 */
[----:B------:R-:W2:Y:S01]  /*4e40*/  SHFL.BFLY PT, R8, R19, 0x1, 0x1f ;  /* 0x0c201f0013087f89 */ /* 0x000ea200000e0000 */
[----:B------:R-:W-:-:S02]  /*4e50*/  FMNMX.FTZ R20, R17, R12, !PT ;  /* 0x0000000c11147209 */ /* 0x000fc40007810000 */
[C---:B------:R-:W-:Y:S02]  /*4e60*/  ISETP.LT.OR P4, PT, R15.reuse, 0x21, P4 ;  /* 0x000000210f00780c */ /* 0x040fe40002781670 */
[----:B------:R-:W-:Y:S02]  /*4e70*/  ISETP.GT.AND P1, PT, R18, 0x38, P0 ;  /* 0x000000381200780c */ /* 0x000fe40000724270 */
[----:B------:R-:W-:Y:S02]  /*4e80*/  FSEL R170, R170, -INF , !P4 ;  /* 0xff800000aaaa7808 */ /* 0x000fe40006000000 */
[C---:B------:R-:W-:Y:S02]  /*4e90*/  ISETP.GT.AND P4, PT, R18.reuse, 0x31, P0 ;  /* 0x000000311200780c */ /* 0x040fe40000784270 */
[----:B------:R-:W-:Y:S02]  /*4ea0*/  ISETP.GT.AND P0, PT, R18, 0x39, P0 ;  /* 0x000000391200780c */ /* 0x000fe40000704270 */
[----:B------:R-:W-:-:S02]  /*4eb0*/  ISETP.LT.OR P5, PT, R15, 0x29, P5 ;  /* 0x000000290f00780c */ /* 0x000fc40002fa1670 */
[C---:B------:R-:W-:Y:S02]  /*4ec0*/  ISETP.LT.OR P6, PT, R15.reuse, 0x2a, P6 ;  /* 0x0000002a0f00780c */ /* 0x040fe400037c1670 */
[----:B------:R-:W-:Y:S02]  /*4ed0*/  FSEL R174, R174, -INF , !P5 ;  /* 0xff800000aeae7808 */ /* 0x000fe40006800000 */
[----:B------:R-:W-:Y:S02]  /*4ee0*/  ISETP.LT.OR P2, PT, R15, 0x31, P2 ;  /* 0x000000310f00780c */ /* 0x000fe40001741670 */
[----:B------:R-:W-:Y:S02]  /*4ef0*/  FSEL R175, R175, -INF , !P6 ;  /* 0xff800000afaf7808 */ /* 0x000fe40007000000 */
[----:B------:R-:W-:Y:S02]  /*4f00*/  ISETP.LT.OR P4, PT, R15, 0x32, P4 ;  /* 0x000000320f00780c */ /* 0x000fe40002781670 */
[----:B--2---:R-:W-:-:S02]  /*4f10*/  FMNMX.FTZ R8, R19, R8, !PT ;  /* 0x0000000813087209 */ /* 0x004fc40007810000 */
[----:B------:R-:W-:Y:S02]  /*4f20*/  FMNMX.FTZ R19, R155, R20, !PT ;  /* 0x000000149b137209 */ /* 0x000fe40007810000 */
[C---:B------:R-:W-:Y:S01]  /*4f30*/  FSETP.NEU.FTZ.AND P3, PT, R8.reuse, -INF , PT ;  /* 0xff8000000800780b */ /* 0x040fe20003f7d000 */
[----:B------:R-:W-:-:S01]  /*4f40*/  FFMA.FTZ R21, R8, R21, -8 ;  /* 0xc100000008157423 */ /* 0x000fc20000010015 */
[----:B------:R-:W-:Y:S02]  /*4f50*/  FMNMX.FTZ R20, R158, R19, !PT ;  /* 0x000000139e147209 */ /* 0x000fe40007810000 */
[----:B------:R-:W-:Y:S02]  /*4f60*/  FSEL R178, R178, -INF , !P2 ;  /* 0xff800000b2b27808 */ /* 0x000fe40005000000 */
[----:B------:R-:W-:Y:S02]  /*4f70*/  FMNMX.FTZ R19, R159, R20, !PT ;  /* 0x000000149f137209 */ /* 0x000fe40007810000 */
[----:B------:R-:W-:-:S02]  /*4f80*/  FSEL R184, R21, RZ, P3 ;  /* 0x000000ff15b87208 */ /* 0x000fc40001800000 */
[----:B------:R-:W-:Y:S02]  /*4f90*/  FMNMX.FTZ R20, R162, R19, !PT ;  /* 0x00000013a2147209 */ /* 0x000fe40007810000 */
[----:B------:R-:W-:Y:S01]  /*4fa0*/  ISETP.LT.OR P1, PT, R15, 0x39, P1 ;  /* 0x000000390f00780c */ /* 0x000fe20000f21670 */
[--C-:B------:R-:W-:Y:S01]  /*4fb0*/  FFMA.FTZ R156, R156, UR39, -R184.reuse ;  /* 0x000000279c9c7c23 */ /* 0x100fe200080108b8 */
[----:B------:R-:W-:Y:S01]  /*4fc0*/  FMNMX.FTZ R19, R163, R20, !PT ;  /* 0x00000014a3137209 */ /* 0x000fe20007810000 */
[--C-:B------:R-:W-:Y:S01]  /*4fd0*/  FFMA.FTZ R23, R165, UR39, -R184.reuse ;  /* 0x00000027a5177c23 */ /* 0x100fe200080108b8 */
[----:B------:R-:W-:Y:S01]  /*4fe0*/  FSEL R179, R179, -INF , !P4 ;  /* 0xff800000b3b37808 */ /* 0x000fe20006000000 */
[--C-:B------:R-:W-:Y:S01]  /*4ff0*/  FFMA.FTZ R152, R153, UR39, -R184.reuse ;  /* 0x0000002799987c23 */ /* 0x100fe200080108b8 */
[----:B------:R-:W-:Y:S01]  /*5000*/  FMNMX.FTZ R20, R166, R19, !PT ;  /* 0x00000013a6147209 */ /* 0x000fe20007810000 */
[--C-:B------:R-:W-:Y:S01]  /*5010*/  FFMA.FTZ R19, R13, UR39, -R184.reuse ;  /* 0x000000270d137c23 */ /* 0x100fe200080108b8 */
[----:B------:R-:W-:Y:S01]  /*5020*/  ISETP.LT.OR P0, PT, R15, 0x3a, P0 ;  /* 0x0000003a0f00780c */ /* 0x000fe20000701670 */
[--C-:B------:R-:W-:Y:S01]  /*5030*/  FFMA.FTZ R153, R169, UR39, -R184.reuse ;  /* 0x00000027a9997c23 */ /* 0x100fe200080108b8 */
[----:B------:R-:W-:Y:S01]  /*5040*/  FMNMX.FTZ R13, R167, R20, !PT ;  /* 0x00000014a70d7209 */ /* 0x000fe20007810000 */
[----:B------:R-:W-:Y:S01]  /*5050*/  MUFU.EX2 R152, R152 ;  /* 0x0000009800987308 */ /* 0x000fe20000000800 */
[----:B------:R-:W-:Y:S01]  /*5060*/  FSEL R182, R182, -INF , !P1 ;  /* 0xff800000b6b67808 */ /* 0x000fe20004800000 */
[--C-:B------:R-:W-:Y:S01]  /*5070*/  FFMA.FTZ R15, R157, UR39, -R184.reuse ;  /* 0x000000279d0f7c23 */ /* 0x100fe200080108b8 */
[----:B------:R-:W-:Y:S01]  /*5080*/  FMNMX.FTZ R18, R170, R13, !PT ;  /* 0x0000000daa127209 */ /* 0x000fe20007810000 */
[--C-:B------:R-:W-:Y:S01]  /*5090*/  FFMA.FTZ R154, R160, UR39, -R184.reuse ;  /* 0x00000027a09a7c23 */ /* 0x100fe200080108b8 */
[----:B------:R-:W-:Y:S01]  /*50a0*/  FSEL R183, R183, -INF , !P0 ;  /* 0xff800000b7b77808 */ /* 0x000fe20004000000 */
[--C-:B------:R-:W-:Y:S01]  /*50b0*/  FFMA.FTZ R21, R161, UR39, -R184.reuse ;  /* 0x00000027a1157c23 */ /* 0x100fe200080108b8 */
[----:B------:R-:W-:Y:S01]  /*50c0*/  FMNMX.FTZ R13, R171, R18, !PT ;  /* 0x00000012ab0d7209 */ /* 0x000fe20007810000 */
[----:B------:R-:W-:Y:S01]  /*50d0*/  MUFU.EX2 R19, R19 ;  /* 0x0000001300137308 */ /* 0x000fe20000000800 */
[----:B------:R-:W-:Y:S01]  /*50e0*/  FSEL R169, R8, RZ, P3 ;  /* 0x000000ff08a97208 */ /* 0x000fe20001800000 */
[--C-:B------:R-:W-:Y:S01]  /*50f0*/  FFMA.FTZ R161, R173, UR39, -R184.reuse ;  /* 0x00000027ada17c23 */ /* 0x100fe200080108b8 */
[----:B------:R-:W-:Y:S01]  /*5100*/  FMNMX.FTZ R18, R174, R13, !PT ;  /* 0x0000000dae127209 */ /* 0x000fe20007810000 */
[--C-:B------:R-:W-:Y:S01]  /*5110*/  FFMA.FTZ R157, R176, UR39, -R184.reuse ;  /* 0x00000027b09d7c23 */ /* 0x100fe200080108b8 */
[----:B------:R-:W-:-:S01]  /*5120*/  FFMA.FTZ R160, R177, UR39, -R184 ;  /* 0x00000027b1a07c23 */ /* 0x000fc200080108b8 */
[----:B------:R-:W-:Y:S01]  /*5130*/  FADD.FTZ R169, -R169, R14 ;  /* 0x0000000ea9a97221 */ /* 0x000fe20000010100 */
[----:B------:R-:W-:Y:S01]  /*5140*/  FMNMX.FTZ R13, R175, R18, !PT ;  /* 0x00000012af0d7209 */ /* 0x000fe20007810000 */
[----:B------:R-:W-:Y:S01]  /*5150*/  MUFU.EX2 R15, R15 ;  /* 0x0000000f000f7308 */ /* 0x000fe20000000800 */
[----:B------:R-:W-:-:S01]  /*5160*/  FFMA.FTZ R181, R181, UR39, -R184 ;  /* 0x00000027b5b57c23 */ /* 0x000fc200080108b8 */
[----:B------:R-:W-:Y:S01]  /*5170*/  FMUL.FTZ R14, R169, UR39 ;  /* 0x00000027a90e7c20 */ /* 0x000fe20008410000 */
[----:B------:R-:W-:-:S04]  /*5180*/  FMNMX.FTZ R20, R178, R13, !PT ;  /* 0x0000000db2147209 */ /* 0x000fc80007810000 */
[----:B------:R-:W-:Y:S01]  /*5190*/  FMNMX.FTZ R13, R179, R20, !PT ;  /* 0x00000014b30d7209 */ /* 0x000fe20007810000 */
[----:B------:R2:W-:Y:S03]  /*51a0*/  MUFU.EX2 R18, R156 ;  /* 0x0000009c00127308 */ /* 0x0005e60000000800 */
[----:B------:R-:W-:-:S04]  /*51b0*/  FMNMX.FTZ R20, R182, R13, !PT ;  /* 0x0000000db6147209 */ /* 0x000fc80007810000 */
[----:B------:R-:W-:Y:S01]  /*51c0*/  FMNMX.FTZ R13, R183, R20, !PT ;  /* 0x00000014b70d7209 */ /* 0x000fe20007810000 */
[----:B------:R-:W3:Y:S01]  /*51d0*/  MUFU.EX2 R14, R14 ;  /* 0x0000000e000e7308 */ /* 0x000ee20000000800 */
[----:B--2---:R-:W-:-:S01]  /*51e0*/  FFMA.FTZ R156, R168, UR39, -R184 ;  /* 0x00000027a89c7c23 */ /* 0x004fc200080108b8 */
[--C-:B------:R-:W-:Y:S01]  /*51f0*/  FFMA.FTZ R20, R164, UR39, -R184.reuse ;  /* 0x00000027a4147c23 */ /* 0x100fe200080108b8 */
[----:B------:R-:W-:-:S01]  /*5200*/  FFMA.FTZ R164, R180, UR39, -R184 ;  /* 0x00000027b4a47c23 */ /* 0x000fc200080108b8 */
[----:B------:R-:W2:Y:S04]  /*5210*/  SHFL.BFLY PT, R22, R13, 0x2, 0x1f ;  /* 0x0c401f000d167f89 */ /* 0x000ea800000e0000 */
[----:B------:R-:W-:Y:S08]  /*5220*/  MUFU.EX2 R154, R154 ;  /* 0x0000009a009a7308 */ /* 0x000ff00000000800 */
[----:B------:R-:W-:Y:S01]  /*5230*/  MUFU.EX2 R21, R21 ;  /* 0x0000001500157308 */ /* 0x000fe20000000800 */
[-C--:B---3--:R-:W-:Y:S01]  /*5240*/  FMUL.FTZ R24, R24, R14.reuse ;  /* 0x0000000e18187220 */ /* 0x088fe20000410000 */
        /* <DEDUP_REMOVED lines=9> */
[----:B------:R-:W-:Y:S01]  /*52e0*/  FMUL.FTZ R41, R41, R14 ;  /* 0x0000000e29297220 */ /* 0x000fe20000410000 */
[----:B--2---:R-:W-:Y:S01]  /*52f0*/  FMNMX.FTZ R165, R13, R22, !PT ;  /* 0x000000160da57209 */ /* 0x004fe20007810000 */
[----:B------:R-:W-:-:S01]  /*5300*/  FFMA.FTZ R22, R172, UR39, -R184 ;  /* 0x00000027ac167c23 */ /* 0x000fc200080108b8 */
[----:B------:R-:W-:-:S02]  /*5310*/  IMAD.U32 R172, RZ, RZ, UR39 ;  /* 0x00000027ffac7e24 */ /* 0x000fc4000f8e00ff */
[-C--:B------:R-:W-:Y:S01]  /*5320*/  FMUL.FTZ R44, R44, R14.reuse ;  /* 0x0000000e2c2c7220 */ /* 0x080fe20000410000 */
[----:B------:R-:W-:Y:S01]  /*5330*/  MUFU.EX2 R23, R23 ;  /* 0x0000001700177308 */ /* 0x000fe20000000800 */
[----:B------:R-:W2:Y:S01]  /*5340*/  SHFL.BFLY PT, R168, R165, 0x1, 0x1f ;  /* 0x0c201f00a5a87f89 */ /* 0x000ea200000e0000 */
        /* <DEDUP_REMOVED lines=21> */
[----:B------:R-:W-:Y:S01]  /*54a0*/  FMUL.FTZ R84, R84, R14 ;  /* 0x0000000e54547220 */ /* 0x000fe20000410000 */
[----:B------:R-:W-:Y:S01]  /*54b0*/  MUFU.EX2 R22, R22 ;  /* 0x0000001600167308 */ /* 0x000fe20000000800 */
[----:B--2---:R-:W-:Y:S01]  /*54c0*/  FMNMX.FTZ R13, R165, R168, !PT ;  /* 0x000000a8a50d7209 */ /* 0x004fe20007810000 */
[-C--:B------:R-:W-:Y:S01]  /*54d0*/  FMUL.FTZ R85, R85, R14.reuse ;  /* 0x0000000e55557220 */ /* 0x080fe20000410000 */
[-C--:B------:R-:W-:Y:S01]  /*54e0*/  FMUL.FTZ R88, R88, R14.reuse ;  /* 0x0000000e58587220 */ /* 0x080fe20000410000 */
[----:B------:R-:W-:Y:S01]  /*54f0*/  FMUL.FTZ R89, R89, R14 ;  /* 0x0000000e59597220 */ /* 0x000fe20000410000 */
[C---:B------:R-:W-:Y:S01]  /*5500*/  FSETP.NEU.FTZ.AND P0, PT, R13.reuse, -INF , PT ;  /* 0xff8000000d00780b */ /* 0x040fe20003f1d000 */
[----:B------:R-:W-:Y:S01]  /*5510*/  FFMA.FTZ R172, R13, R172, -8 ;  /* 0xc10000000dac7423 */ /* 0x000fe200000100ac */
[-C--:B------:R-:W-:Y:S01]  /*5520*/  FMUL.FTZ R92, R92, R14.reuse ;  /* 0x0000000e5c5c7220 */ /* 0x080fe20000410000 */
[----:B------:R-:W-:Y:S01]  /*5530*/  MUFU.EX2 R161, R161 ;  /* 0x000000a100a17308 */ /* 0x000fe20000000800 */
[-C--:B------:R-:W-:Y:S01]  /*5540*/  FMUL.FTZ R93, R93, R14.reuse ;  /* 0x0000000e5d5d7220 */ /* 0x080fe20000410000 */
[-C--:B------:R-:W-:Y:S01]  /*5550*/  FMUL.FTZ R96, R96, R14.reuse ;  /* 0x0000000e60607220 */ /* 0x080fe20000410000 */
[----:B------:R-:W-:Y:S01]  /*5560*/  FSEL R172, R172, RZ, P0 ;  /* 0x000000ffacac7208 */ /* 0x000fe20000000000 */
[-C--:B------:R-:W-:Y:S01]  /*5570*/  FMUL.FTZ R97, R97, R14.reuse ;  /* 0x0000000e61617220 */ /* 0x080fe20000410000 */
[-C--:B------:R-:W-:Y:S01]  /*5580*/  FMUL.FTZ R100, R100, R14.reuse ;  /* 0x0000000e64647220 */ /* 0x080fe20000410000 */
[-C--:B------:R-:W-:Y:S01]  /*5590*/  FMUL.FTZ R101, R101, R14.reuse ;  /* 0x0000000e65657220 */ /* 0x080fe20000410000 */
[----:B------:R-:W-:Y:S01]  /*55a0*/  FMUL.FTZ R104, R104, R14 ;  /* 0x0000000e68687220 */ /* 0x000fe20000410000 */
[--C-:B------:R-:W-:Y:S01]  /*55b0*/  FFMA.FTZ R168, R17, UR39, -R172.reuse ;  /* 0x0000002711a87c23 */ /* 0x100fe200080108ac */
[----:B------:R-:W-:-:S01]  /*55c0*/  FFMA.FTZ R17, R155, UR39, -R172 ;  /* 0x000000279b117c23 */ /* 0x000fc200080108ac */
[--C-:B------:R-:W-:Y:S01]  /*55d0*/  FFMA.FTZ R155, R162, UR39, -R172.reuse ;  /* 0x00000027a29b7c23 */ /* 0x100fe200080108ac */
[----:B------:R-:W-:-:S01]  /*55e0*/  FFMA.FTZ R162, R163, UR39, -R172 ;  /* 0x00000027a3a27c23 */ /* 0x000fc200080108ac */
[----:B------:R-:W-:Y:S01]  /*55f0*/  FSEL R163, R13, RZ, P0 ;  /* 0x000000ff0da37208 */ /* 0x000fe20000000000 */
[----:B------:R-:W-:-:S01]  /*5600*/  FFMA.FTZ R158, R158, UR39, -R172 ;  /* 0x000000279e9e7c23 */ /* 0x000fc200080108ac */
[----:B------:R-:W-:Y:S01]  /*5610*/  MUFU.EX2 R168, R168 ;  /* 0x000000a800a87308 */ /* 0x000fe20000000800 */
[----:B------:R-:W-:-:S01]  /*5620*/  FFMA.FTZ R159, R159, UR39, -R172 ;  /* 0x000000279f9f7c23 */ /* 0x000fc200080108ac */
[----:B------:R-:W-:Y:S01]  /*5630*/  FFMA.FTZ R169, R167, UR39, -R172 ;  /* 0x00000027a7a97c23 */ /* 0x000fe200080108ac */
[----:B------:R-:W-:-:S01]  /*5640*/  FADD.FTZ R163, -R163, R12 ;  /* 0x0000000ca3a37221 */ /* 0x000fc20000010100 */
[----:B------:R-:W-:Y:S01]  /*5650*/  FFMA.FTZ R167, R171, UR39, -R172 ;  /* 0x00000027aba77c23 */ /* 0x000fe200080108ac */
[----:B------:R-:W-:-:S01]  /*5660*/  FFMA.FTZ R171, R14, R4, R19 ;  /* 0x000000040eab7223 */ /* 0x000fc20000010013 */
[----:B------:R-:W-:Y:S01]  /*5670*/  FFMA.FTZ R166, R166, UR39, -R172 ;  /* 0x00000027a6a67c23 */ /* 0x000fe200080108ac */
[----:B------:R-:W-:Y:S01]  /*5680*/  FMUL.FTZ R163, R163, UR39 ;  /* 0x00000027a3a37c20 */ /* 0x000fe20008410000 */
[----:B------:R-:W-:Y:S01]  /*5690*/  MUFU.EX2 R17, R17 ;  /* 0x0000001100117308 */ /* 0x000fe20000000800 */
[----:B------:R-:W-:-:S01]  /*56a0*/  FADD.FTZ R171, R152, R171 ;  /* 0x000000ab98ab7221 */ /* 0x000fc20000010000 */
[--C-:B------:R-:W-:Y:S01]  /*56b0*/  FFMA.FTZ R12, R170, UR39, -R172.reuse ;  /* 0x00000027aa0c7c23 */ /* 0x100fe200080108ac */
[----:B------:R-:W-:-:S01]  /*56c0*/  FFMA.FTZ R174, R174, UR39, -R172 ;  /* 0x00000027aeae7c23 */ /* 0x000fc200080108ac */
[--C-:B------:R-:W-:Y:S01]  /*56d0*/  FFMA.FTZ R175, R175, UR39, -R172.reuse ;  /* 0x00000027afaf7c23 */ /* 0x100fe200080108ac */
[----:B------:R-:W-:-:S01]  /*56e0*/  FFMA.FTZ R178, R178, UR39, -R172 ;  /* 0x00000027b2b27c23 */ /* 0x000fc200080108ac */
[--C-:B------:R-:W-:Y:S01]  /*56f0*/  FFMA.FTZ R179, R179, UR39, -R172.reuse ;  /* 0x00000027b3b37c23 */ /* 0x100fe200080108ac */
[----:B------:R-:W-:-:S01]  /*5700*/  FFMA.FTZ R182, R182, UR39, -R172 ;  /* 0x00000027b6b67c23 */ /* 0x000fc200080108ac */
[----:B------:R-:W2:Y:S01]  /*5710*/  MUFU.EX2 R163, R163 ;  /* 0x000000a300a37308 */ /* 0x000ea20000000800 */
[----:B------:R-:W-:-:S01]  /*5720*/  FFMA.FTZ R172, R183, UR39, -R172 ;  /* 0x00000027b7ac7c23 */ /* 0x000fc200080108ac */
[----:B------:R-:W-:Y:S01]  /*5730*/  PLOP3.LUT P0, PT, PT, PT, UP0, 0x40, 0x0 ;  /* 0x000000000000781c */ /* 0x000fe20003f0e808 */
[-C--:B------:R-:W-:Y:S01]  /*5740*/  FMUL.FTZ R105, R105, R14.reuse ;  /* 0x0000000e69697220 */ /* 0x080fe20000410000 */
[-C--:B------:R-:W-:Y:S01]  /*5750*/  FMUL.FTZ R108, R108, R14.reuse ;  /* 0x0000000e6c6c7220 */ /* 0x080fe20000410000 */
        /* <DEDUP_REMOVED lines=12> */
[----:B--2---:R-:W-:-:S01]  /*5820*/  FFMA.FTZ R4, R163, R5, R168 ;  /* 0x00000005a3047223 */ /* 0x004fc200000100a8 */
[-C--:B------:R-:W-:Y:S01]  /*5830*/  FMUL.FTZ R129, R129, R14.reuse ;  /* 0x0000000e81817220 */ /* 0x080fe20000410000 */
[-C--:B------:R-:W-:Y:S01]  /*5840*/  FMUL.FTZ R132, R132, R14.reuse ;  /* 0x0000000e84847220 */ /* 0x080fe20000410000 */
[----:B------:R-:W-:Y:S01]  /*5850*/  FMUL.FTZ R133, R133, R14 ;  /* 0x0000000e85857220 */ /* 0x000fe20000410000 */
[----:B------:R-:W-:-:S01]  /*5860*/  FADD.FTZ R5, R17, R4 ;  /* 0x0000000411057221 */ /* 0x000fc20000010000 */
[----:B------:R-:W-:Y:S01]  /*5870*/  FADD.FTZ R4, R18, R171 ;  /* 0x000000ab12047221 */ /* 0x000fe20000010000 */
[----:B------:R-:W-:Y:S01]  /*5880*/  FMUL.FTZ R136, R136, R14 ;  /* 0x0000000e88887220 */ /* 0x000fe20000410000 */
[----:B------:R-:W2:Y:S01]  /*5890*/  MUFU.EX2 R155, R155 ;  /* 0x0000009b009b7308 */ /* 0x000ea20000000800 */
[----:B---3--:R-:W-:-:S01]  /*58a0*/  FADD.FTZ R170, R158, R5 ;  /* 0x000000059eaa7221 */ /* 0x008fc20000010000 */
[----:B------:R-:W-:Y:S01]  /*58b0*/  FADD.FTZ R5, R15, R4 ;  /* 0x000000040f057221 */ /* 0x000fe20000010000 */
[-C--:B------:R-:W-:Y:S01]  /*58c0*/  FMUL.FTZ R137, R137, R14.reuse ;  /* 0x0000000e89897220 */ /* 0x080fe20000410000 */
[-C--:B------:R-:W-:Y:S01]  /*58d0*/  FMUL.FTZ R140, R140, R14.reuse ;  /* 0x0000000e8c8c7220 */ /* 0x080fe20000410000 */
[-C--:B------:R-:W-:Y:S01]  /*58e0*/  FMUL.FTZ R141, R141, R14.reuse ;  /* 0x0000000e8d8d7220 */ /* 0x080fe20000410000 */
[----:B------:R-:W-:Y:S01]  /*58f0*/  FADD.FTZ R4, R154, R5 ;  /* 0x000000059a047221 */ /* 0x000fe20000010000 */
[----:B------:R-:W-:Y:S01]  /*5900*/  FMUL.FTZ R144, R144, R14 ;  /* 0x0000000e90907220 */ /* 0x000fe20000410000 */
[----:B------:R-:W3:Y:S01]  /*5910*/  MUFU.EX2 R162, R162 ;  /* 0x000000a200a27308 */ /* 0x000ee20000000800 */
[----:B----4-:R-:W-:-:S01]  /*5920*/  FADD.FTZ R170, R159, R170 ;  /* 0x000000aa9faa7221 */ /* 0x010fc20000010000 */
[----:B------:R-:W-:Y:S01]  /*5930*/  FADD.FTZ R171, R21, R4 ;  /* 0x0000000415ab7221 */ /* 0x000fe20000010000 */
[----:B------:R-:W-:Y:S01]  /*5940*/  F2FP.SATFINITE.E4M3.F32.PACK_AB_MERGE_C R159, R159, R158, RZ ;  /* 0x0000009e9f9f723e */ /* 0x000fe200048070ff */
[-C--:B------:R-:W-:Y:S01]  /*5950*/  FMUL.FTZ R145, R145, R14.reuse ;  /* 0x0000000e91917220 */ /* 0x080fe20000410000 */
[----:B------:R-:W-:Y:S01]  /*5960*/  FMUL.FTZ R148, R148, R14 ;  /* 0x0000000e94947220 */ /* 0x000fe20000410000 */
[----:B------:R-:W-:Y:S01]  /*5970*/  FADD.FTZ R4, R20, R171 ;  /* 0x000000ab14047221 */ /* 0x000fe20000010000 */
[----:B------:R-:W-:Y:S01]  /*5980*/  F2FP.SATFINITE.E4M3.F32.PACK_AB_MERGE_C R20, R23, R20, RZ ;  /* 0x000000141714723e */ /* 0x000fe200048070ff */
[----:B------:R-:W4:Y:S01]  /*5990*/  MUFU.EX2 R166, R166 ;  /* 0x000000a600a67308 */ /* 0x000f220000000800 */
[----:B--2---:R-:W-:-:S01]  /*59a0*/  FADD.FTZ R5, R155, R170 ;  /* 0x000000aa9b057221 */ /* 0x004fc20000010000 */
[----:B------:R-:W-:Y:S01]  /*59b0*/  FMUL.FTZ R149, R149, R14 ;  /* 0x0000000e95957220 */ /* 0x000fe20000410000 */
[----:B------:R-:W-:Y:S01]  /*59c0*/  F2FP.SATFINITE.E4M3.F32.PACK_AB_MERGE_C R154, R21, R154, R20 ;  /* 0x0000009a159a723e */ /* 0x000fe20004807014 */
        /* <DEDUP_REMOVED lines=14> */
[----:B------:R-:W-:Y:S01]  /*5ab0*/  FADD.FTZ R5, R23, R4 ;  /* 0x0000000417057221 */ /* 0x000fe20000010000 */
[-C--:B------:R-:W-:Y:S01]  /*5ac0*/  FMUL.FTZ R46, R46, R163.reuse ;  /* 0x000000a32e2e7220 */ /* 0x080fe20000410000 */
[-C--:B------:R-:W-:Y:S01]  /*5ad0*/  FMUL.FTZ R47, R47, R163.reuse ;  /* 0x000000a32f2f7220 */ /* 0x080fe20000410000 */
[-C--:B------:R-:W-:Y:S01]  /*5ae0*/  FMUL.FTZ R50, R50, R163.reuse ;  /* 0x000000a332327220 */ /* 0x080fe20000410000 */
[----:B------:R-:W-:Y:S01]  /*5af0*/  FADD.FTZ R4, R156, R5 ;  /* 0x000000059c047221 */ /* 0x000fe20000010000 */
[----:B------:R-:W-:Y:S01]  /*5b00*/  FMUL.FTZ R51, R51, R163 ;  /* 0x000000a333337220 */ /* 0x000fe20000410000 */
[----:B------:R-:W4:Y:S01]  /*5b10*/  MUFU.EX2 R167, R167 ;  /* 0x000000a700a77308 */ /* 0x000f220000000800 */
[----:B--2---:R-:W-:-:S01]  /*5b20*/  FADD.FTZ R171, R169, R170 ;  /* 0x000000aaa9ab7221 */ /* 0x004fc20000010000 */
[----:B------:R-:W-:Y:S01]  /*5b30*/  FADD.FTZ R5, R153, R4 ;  /* 0x0000000499057221 */ /* 0x000fe20000010000 */
[----:B------:R-:W-:Y:S01]  /*5b40*/  F2FP.SATFINITE.E4M3.F32.PACK_AB_MERGE_C R166, R169, R166, RZ ;  /* 0x000000a6a9a6723e */ /* 0x000fe200048070ff */
[-C--:B------:R-:W-:Y:S01]  /*5b50*/  FMUL.FTZ R54, R54, R163.reuse ;  /* 0x000000a336367220 */ /* 0x080fe20000410000 */
[----:B------:R-:W-:Y:S01]  /*5b60*/  FMUL.FTZ R55, R55, R163 ;  /* 0x000000a337377220 */ /* 0x000fe20000410000 */
[----:B------:R-:W-:Y:S01]  /*5b70*/  FADD.FTZ R4, R22, R5 ;  /* 0x0000000516047221 */ /* 0x000fe20000010000 */
[----:B------:R-:W-:Y:S01]  /*5b80*/  F2FP.SATFINITE.E4M3.F32.PACK_AB_MERGE_C R22, R161, R22, RZ ;  /* 0x00000016a116723e */ /* 0x000fe200048070ff */
[----:B------:R-:W2:Y:S01]  /*5b90*/  MUFU.EX2 R174, R174 ;  /* 0x000000ae00ae7308 */ /* 0x000ea20000000800 */
[----:B---3--:R-:W-:-:S01]  /*5ba0*/  FADD.FTZ R170, R12, R171 ;  /* 0x000000ab0caa7221 */ /* 0x008fc20000010000 */
[----:B------:R-:W-:Y:S01]  /*5bb0*/  FADD.FTZ R4, R161, R4 ;  /* 0x00000004a1047221 */ /* 0x000fe20000010000 */
[----:B------:R-:W-:Y:S01]  /*5bc0*/  F2FP.SATFINITE.E4M3.F32.PACK_AB_MERGE_C R156, R153, R156, R22 ;  /* 0x0000009c999c723e */ /* 0x000fe20004807016 */
[-C--:B------:R-:W-:Y:S01]  /*5bd0*/  FMUL.FTZ R58, R58, R163.reuse ;  /* 0x000000a33a3a7220 */ /* 0x080fe20000410000 */
[----:B------:R-:W-:Y:S01]  /*5be0*/  F2FP.SATFINITE.E4M3.F32.PACK_AB_MERGE_C R153, R17, R168, R159 ;  /* 0x000000a81199723e */ /* 0x000fe2000480709f */
[----:B------:R-:W-:Y:S01]  /*5bf0*/  FMUL.FTZ R59, R59, R163 ;  /* 0x000000a33b3b7220 */ /* 0x000fe20000410000 */
[----:B------:R-:W-:Y:S01]  /*5c00*/  F2FP.SATFINITE.E4M3.F32.PACK_AB_MERGE_C R155, R162, R155, R166 ;  /* 0x0000009ba29b723e */ /* 0x000fe200048070a6 */
        /* <DEDUP_REMOVED lines=20> */
[----:B------:R-:W-:Y:S01]  /*5d50*/  F2FP.SATFINITE.E4M3.F32.PACK_AB_MERGE_C R174, R175, R174, RZ ;  /* 0x000000aeafae723e */ /* 0x000fe200048070ff */
[----:B------:R-:W-:Y:S01]  /*5d60*/  FMUL.FTZ R87, R87, R163 ;  /* 0x000000a357577220 */ /* 0x000fe20000410000 */
[----:B------:R-:W-:Y:S01]  /*5d70*/  F2FP.SATFINITE.E4M3.F32.PACK_AB_MERGE_C R152, R152, R19, R170 ;  /* 0x000000139898723e */ /* 0x000fe200048070aa */
        /* <DEDUP_REMOVED lines=40> */
[-C--:B------:R-:W-:Y:S01]  /*6000*/  FMUL.FTZ R150, R150, R163.reuse ;  /* 0x000000a396967220 */ /* 0x080fe20000410000 */
[----:B------:R-:W2:Y:S01]  /*6010*/  MUFU.EX2 R5, R172 ;  /* 0x000000ac00057308 */ /* 0x000ea20000000800 */
[C---:B---3--:R-:W-:Y:S01]  /*6020*/  F2FP.SATFINITE.E4M3.F32.PACK_AB_MERGE_C R158, R165.reuse, R164, RZ ;  /* 0x000000a4a59e723e */ /* 0x048fe200048070ff */
[----:B------:R-:W-:Y:S01]  /*6030*/  FADD.FTZ R4, R165, R4 ;  /* 0x00000004a5047221 */ /* 0x000fe20000010000 */
[----:B------:R-:W-:-:S02]  /*6040*/  FMUL.FTZ R151, R151, R163 ;  /* 0x000000a397977220 */ /* 0x000fc40000410000 */
[----:B------:R-:W-:Y:S02]  /*6050*/  F2FP.SATFINITE.E4M3.F32.PACK_AB_MERGE_C R158, R160, R157, R158 ;  /* 0x0000009da09e723e */ /* 0x000fe4000480709e */
[----:B------:R-:W-:Y:S01]  /*6060*/  F2FP.SATFINITE.E4M3.F32.PACK_AB_MERGE_C R157, R167, R12, R174 ;  /* 0x0000000ca79d723e */ /* 0x000fe200048070ae */
[----:B----4-:R-:W-:Y:S01]  /*6070*/  FADD.FTZ R18, R182, R23 ;  /* 0x00000017b6127221 */ /* 0x010fe20000010000 */
[----:B--2---:R-:W-:-:S03]  /*6080*/  F2FP.SATFINITE.E4M3.F32.PACK_AB_MERGE_C R182, R5, R182, RZ ;  /* 0x000000b605b6723e */ /* 0x004fc600048070ff */
[----:B------:R-:W-:Y:S01]  /*6090*/  FADD.FTZ R5, R5, R18 ;  /* 0x0000001205057221 */ /* 0x000fe20000010000 */
[----:B------:R-:W-:Y:S01]  /*60a0*/  F2FP.SATFINITE.E4M3.F32.PACK_AB_MERGE_C R159, R179, R178, R182 ;  /* 0x000000b2b39f723e */ /* 0x000fe200048070b6 */
[----:B------:R-:W-:Y:S06]  /*60b0*/  @P0 BRA `(.L_x_1269) ;  /* 0x0000000000040947 */ /* 0x000fec0003800000 */
[----:B------:R-:W-:Y:S01]  /*60c0*/  BPT.TRAP 0x1 ;  /* 0x000000040000795c */ /* 0x000fe20000300000 */
.L_x_1269:
[----:B------:R-:W-:Y:S01]  /*60d0*/  PLOP3.LUT P1, PT, PT, PT, UP0, 0x40, 0x0 ;  /* 0x000000000000781c */ /* 0x000fe20003f2e808 */
[----:B------:R2:W3:-:S12]  /*60e0*/  SYNCS.PHASECHK.TRANS64.TRYWAIT P0, [UR57+0x20850], R11 ;  /* 0x0208500bff0075a7 */ /* 0x0004d80008000179 */
[----:B--2---:R-:W-:Y:S05]  /*60f0*/  @P1 BRA `(.L_x_1270) ;  /* 0x0000000000041947 */ /* 0x004fea0003800000 */
[----:B------:R-:W-:Y:S01]  /*6100*/  BPT.TRAP 0x1 ;  /* 0x000000040000795c */ /* 0x000fe20000300000 */
.L_x_1270:
[----:B---3--:R-:W-:Y:S05]  /*6110*/  @P0 BRA `(.L_x_1271) ;  /* 0x0000000000080947 */ /* 0x008fea0003800000 */
[----:B------:R-:W2:Y:S02]  /*6120*/  SYNCS.PHASECHK.TRANS64.TRYWAIT P0, [UR57+0x20850], R11 ;  /* 0x0208500bff0075a7 */ /* 0x000ea40008000179 */
[----:B--2---:R-:W-:Y:S05]  /*6130*/  @!P0 BRA `(.L_x_1272) ;  /* 0x000000d000e88947 */ /* 0x004fea0003800000 */
.L_x_1271:
[----:B------:R3:W-:Y:S01]  /*6140*/  BAR.SYNC.DEFER_BLOCKING R7, 0x100 ;  /* 0x000400070000751d */ /* 0x0007e20000010000 */
[----:B------:R-:W-:Y:S01]  /*6150*/  ULEA UR6, UR49, UR48, 0xa ;  /* 0x0000003031067291 */ /* 0x000fe2000f8e503f */
[----:B------:R-:W-:-:S04]  /*6160*/  PLOP3.LUT P0, PT, PT, PT, UP0, 0x40, 0x0 ;  /* 0x000000000000781c */ /* 0x000fc80003f0e808 */
[----:B------:R-:W-:Y:S01]  /*6170*/  UMOV UR7, 0x80000020 ;  /* 0x8000002000077882 */ /* 0x000fe20000000000 */
[----:B------:R-:W-:-:S06]  /*6180*/  WARPGROUP.ARRIVE ;  /* 0x00000000000079c5 */ /* 0x000fcc0000000000 */
        /* <DEDUP_REMOVED lines=8> */
[----:B---3--:R-:W-:Y:S05]  /*6210*/  @P0 BRA `(.L_x_1273) ;  /* 0x0000000000040947 */ /* 0x008fea0003800000 */
[----:B------:R-:W-:Y:S01]  /*6220*/  BPT.TRAP 0x1 ;  /* 0x000000040000795c */ /* 0x000fe20000300000 */
.L_x_1273:
[----:B------:R-:W-:Y:S01]  /*6230*/  UIADD3 UR57, UR57, 0x20860, URZ ;  /* 0x0002086039397890 */ /* 0x000fe2000fffe03f */
[C---:B------:R-:W-:Y:S01]  /*6240*/  ISETP.GT.AND P0, PT, R10.reuse, UR54, PT ;  /* 0x000000360a007c0c */ /* 0x040fe2000bf04270 */
[----:B------:R-:W-:Y:S02]  /*6250*/  VIADD R10, R10, 0xffffffff ;  /* 0xffffffff0a0a7836 */ /* 0x000fe40000000000 */
[----:B------:R-:W-:Y:S01]  /*6260*/  UPRMT UR57, UR45, 0x654, UR57 ;  /* 0x000006542d397896 */ /* 0x000fe20008000039 */
[----:B--2---:R-:W-:Y:S02]  /*6270*/  IMAD.MOV.U32 R12, RZ, RZ, R13 ;  /* 0x000000ffff0c7224 */ /* 0x004fe400078e000d */
[----:B------:R-:W-:-:S06]  /*6280*/  IMAD.MOV.U32 R14, RZ, RZ, R8 ;  /* 0x000000ffff0e7224 */ /* 0x000fcc00078e0008 */
[----:B------:R-:W-:Y:S01]  /*6290*/  SYNCS.ARRIVE.TRANS64.RED.A1T0 RZ, [UR57], RZ ;  /* 0x000000ffffff79a7 */ /* 0x000fe20008100439 */
[----:B------:R-:W-:Y:S05]  /*62a0*/  @P0 BRA `(.L_x_1274) ;  /* 0xffffffdc00280947 */ /* 0x000fea000383ffff */
.L_x_1255:
[----:B------:R-:W2:Y:S01]  /*62b0*/  S2UR UR6, SR_CTAID.X ;  /* 0x00000000000679c3 */ /* 0x000ea20000002500 */
[----:B------:R-:W-:Y:S01]  /*62c0*/  IADD3 R9, -R9, 0x1, RZ ;  /* 0x0000000109097810 */ /* 0x000fe20007ffe1ff */
[----:B------:R-:W-:Y:S02]  /*62d0*/  UISETP.NE.AND UP2, UPT, UR44, URZ, UPT ;  /* 0x0000003f2c00728c */ /* 0x000fe4000bf45270 */
[----:B------:R-:W-:Y:S02]  /*62e0*/  UISETP.NE.AND UP1, UPT, UR43, URZ, UPT ;  /* 0x0000003f2b00728c */ /* 0x000fe4000bf25270 */
[----:B------:R-:W-:Y:S01]  /*62f0*/  IMAD R9, R2, UR51, R9 ;  /* 0x0000003302097c24 */ /* 0x000fe2000f8e0209 */
[----:B------:R-:W-:-:S03]  /*6300*/  ULDC UR15, c[0x0][0x9dc] ;  /* 0x00027700000f7ab9 */ /* 0x000fc60000000800 */
[----:B------:R-:W-:Y:S02]  /*6310*/  PLOP3.LUT P0, PT, PT, PT, UP1, 0x40, 0x0 ;  /* 0x000000000000781c */ /* 0x000fe40003f0e818 */
[----:B------:R-:W-:Y:S01]  /*6320*/  R2UR UR11, R9 ;  /* 0x00000000090b72ca */ /* 0x000fe200000e0000 */
[----:B------:R-:W-:Y:S01]  /*6330*/  @UP2 ULDC UR14, c[0x0][0x450] ;  /* 0x00011400000e2ab9 */ /* 0x000fe20000000800 */
[----:B--2---:R-:W-:-:S03]  /*6340*/  ULEA UR10, UR6, 0x7f, 0x7 ;  /* 0x0000007f060a7891 */ /* 0x004fc6000f8e383f */
[----:B------:R-:W-:Y:S02]  /*6350*/  @UP2 ULDC UR6, c[0x0][0x44c] ;  /* 0x0001130000062ab9 */ /* 0x000fe40000000800 */
[----:B------:R-:W-:-:S04]  /*6360*/  UIMAD.WIDE.U32 UR6, UR10, UR6, URZ ;  /* 0x000000060a0672a5 */ /* 0x000fc8000f8e003f */
[----:B------:R-:W-:-:S04]  /*6370*/  @UP2 USHF.R.U32.HI UR10, URZ, UR14, UR7 ;  /* 0x0000000e3f0a2299 */ /* 0x000fc80008011607 */
[----:B------:R-:W-:-:S04]  /*6380*/  UIADD3 UR10, UR11, UR10, URZ ;  /* 0x0000000a0b0a7290 */ /* 0x000fc8000fffe03f */
[----:B------:R-:W-:Y:S01]  /*6390*/  UIADD3 UR15, UR10, -UR15, URZ ;  /* 0x8000000f0a0f7290 */ /* 0x000fe2000fffe03f */
[----:B------:R-:W-:Y:S11]  /*63a0*/  @P0 BRA `(.L_x_1275) ;  /* 0x0000000000500947 */ /* 0x000ff60003800000 */
[----:B------:R-:W-:Y:S02]  /*63b0*/  UMOV UR14, UR10 ;  /* 0x0000000a000e7c82 */ /* 0x000fe40008000000 */
[----:B------:R-:W-:-:S06]  /*63c0*/  UISETP.GT.AND UP1, UPT, UR14, -0x1, UPT ;  /* 0xffffffff0e00788c */ /* 0x000fcc000bf24270 */
[----:B------:R-:W-:-:S13]  /*63d0*/  PLOP3.LUT P0, PT, PT, PT, UP1, 0x80, 0x0 ;  /* 0x000000000000781c */ /* 0x000fda0003f0f018 */
[----:B------:R-:W-:Y:S05]  /*63e0*/  @P0 BRA `(.L_x_1276) ;  /* 0x0000000000200947 */ /* 0x000fea0003800000 */
[----:B------:R-:W-:Y:S01]  /*63f0*/  ULDC UR18, c[0x0][0x9e4] ;  /* 0x0002790000127ab9 */ /* 0x000fe20000000800 */
[----:B------:R-:W-:Y:S02]  /*6400*/  ULOP3.LUT UR14, URZ, UR14, URZ, 0x33, !UPT ;  /* 0x0000000e3f0e7292 */ /* 0x000fe4000f8e333f */
[----:B------:R-:W-:-:S11]  /*6410*/  UISETP.NE.AND UP1, UPT, UR18, 0x1, UPT ;  /* 0x000000011200788c */ /* 0x000fd6000bf25270 */
[----:B------:R-:W-:Y:S02]  /*6420*/  @UP1 ULDC.64 UR6, c[0x0][0x9e8] ;  /* 0x00027a0000061ab9 */ /* 0x000fe40000000a00 */
[----:B------:R-:W-:-:S04]  /*6430*/  UIMAD.WIDE.U32 UR10, UR14, UR6, URZ ;  /* 0x000000060e0a72a5 */ /* 0x000fc8000f8e003f */
[----:B------:R-:W-:-:S04]  /*6440*/  @UP1 USHF.R.U32.HI UR14, URZ, UR7, UR11 ;  /* 0x000000073f0e1299 */ /* 0x000fc8000801160b */
[----:B------:R-:W-:Y:S01]  /*6450*/  ULOP3.LUT UR14, URZ, UR14, URZ, 0x33, !UPT ;  /* 0x0000000e3f0e7292 */ /* 0x000fe2000f8e333f */
[----:B------:R-:W-:Y:S11]  /*6460*/  BRA `(.L_x_1277) ;  /* 0x0000000000147947 */ /* 0x000ff60003800000 */
.L_x_1276:
[----:B------:R-:W-:Y:S02]  /*6470*/  ULDC UR18, c[0x0][0x9e4] ;  /* 0x0002790000127ab9 */ /* 0x000fe40000000800 */
[----:B------:R-:W-:-:S11]  /*6480*/  UISETP.NE.AND UP1, UPT, UR18, 0x1, UPT ;  /* 0x000000011200788c */ /* 0x000fd6000bf25270 */
[----:B------:R-:W-:Y:S02]  /*6490*/  @UP1 ULDC.64 UR6, c[0x0][0x9e8] ;  /* 0x00027a0000061ab9 */ /* 0x000fe40000000a00 */
[----:B------:R-:W-:-:S04]  /*64a0*/  UIMAD.WIDE.U32 UR10, UR14, UR6, URZ ;  /* 0x000000060e0a72a5 */ /* 0x000fc8000f8e003f */
[----:B------:R-:W-:-:S12]  /*64b0*/  @UP1 USHF.R.U32.HI UR14, URZ, UR7, UR11 ;  /* 0x000000073f0e1299 */ /* 0x000fd8000801160b */
.L_x_1277:
[----:B------:R-:W-:-:S04]  /*64c0*/  UIMAD UR14, UR14, UR18, URZ ;  /* 0x000000120e0e72a4 */ /* 0x000fc8000f8e023f */
[----:B------:R-:W-:-:S04]  /*64d0*/  UISETP.LT.AND UP1, UPT, UR15, UR14, UPT ;  /* 0x0000000e0f00728c */ /* 0x000fc8000bf21270 */
[----:B------:R-:W-:-:S12]  /*64e0*/  USEL UR15, UR15, UR14, !UP1 ;  /* 0x0000000e0f0f7287 */ /* 0x000fd8000c800000 */
.L_x_1275:
[----:B------:R-:W-:-:S04]  /*64f0*/  UIADD3 UR15, UR15, 0x3f, URZ ;  /* 0x0000003f0f0f7890 */ /* 0x000fc8000fffe03f */
[----:B------:R-:W-:-:S04]  /*6500*/  USHF.R.S32.HI UR6, URZ, 0x1f, UR15 ;  /* 0x0000001f3f067899 */ /* 0x000fc8000801140f */
[----:B------:R-:W-:-:S04]  /*6510*/  ULEA.HI UR6, UR6, UR15, URZ, 0x6 ;  /* 0x0000000f06067291 */ /* 0x000fc8000f8f303f */
[----:B------:R-:W-:-:S04]  /*6520*/  USHF.R.S32.HI UR6, URZ, 0x6, UR6 ;  /* 0x000000063f067899 */ /* 0x000fc80008011406 */
[----:B------:R-:W-:-:S04]  /*6530*/  UISETP.LT.AND UP1, UPT, UR40, UR6, UPT ;  /* 0x000000062800728c */ /* 0x000fc8000bf21270 */
[----:B------:R-:W-:-:S06]  /*6540*/  USEL UR54, UR40, UR6, !UP1 ;  /* 0x0000000628367287 */ /* 0x000fcc000c800000 */
[----:B------:R-:W-:-:S13]  /*6550*/  ISETP.GE.AND P0, PT, R10, UR54, PT ;  /* 0x000000360a007c0c */ /* 0x000fda000bf06270 */
[----:B------:R-:W-:Y:S05]  /*6560*/  @!P0 BRA `(.L_x_1278) ;  /* 0x00000018001c8947 */ /* 0x000fea0003800000 */
[----:B-1----:R-:W-:Y:S02]  /*6570*/  IMAD.MOV.U32 R11, RZ, RZ, R13 ;  /* 0x000000ffff0b7224 */ /* 0x002fe400078e000d */
[----:B------:R-:W-:-:S07]  /*6580*/  IMAD.MOV.U32 R15, RZ, RZ, R8 ;  /* 0x000000ffff0f7224 */ /* 0x000fce00078e0008 */
.L_x_1289:
[----:B------:R-:W-:Y:S01]  /*6590*/  UIADD3 UR49, UR49, 0x1, URZ ;  /* 0x0000000131317890 */ /* 0x000fe2000fffe03f */
[----:B------:R-:W-:Y:S02]  /*65a0*/  PLOP3.LUT P1, PT, PT, PT, UP0, 0x40, 0x0 ;  /* 0x000000000000781c */ /* 0x000fe40003f2e808 */
[C---:B------:R-:W-:Y:S01]  /*65b0*/  ISETP.GT.AND P0, PT, R10.reuse, UR54, PT ;  /* 0x000000360a007c0c */ /* 0x040fe2000bf04270 */
[----:B------:R-:W-:Y:S01]  /*65c0*/  UISETP.NE.AND UP1, UPT, UR49, 0x2, UPT ;  /* 0x000000023100788c */ /* 0x000fe2000bf25270 */
[----:B------:R-:W-:-:S03]  /*65d0*/  VIADD R10, R10, 0xffffffff ;  /* 0xffffffff0a0a7836 */ /* 0x000fc60000000000 */
[----:B------:R-:W-:Y:S02]  /*65e0*/  USEL UR6, URZ, 0x1, UP1 ;  /* 0x000000013f067887 */ /* 0x000fe40008800000 */
[----:B------:R-:W-:Y:S02]  /*65f0*/  USEL UR49, UR49, URZ, UP1 ;  /* 0x0000003f31317287 */ /* 0x000fe40008800000 */
[----:B------:R-:W-:Y:S02]  /*6600*/  ULOP3.LUT UR47, UR47, UR6, URZ, 0x3c, !UPT ;  /* 0x000000062f2f7292 */ /* 0x000fe4000f8e3c3f */
[----:B01----:R-:W-:Y:S10]  /*6610*/  @P1 BRA `(.L_x_1279) ;  /* 0x0000000000041947 */ /* 0x003ff40003800000 */
[----:B------:R-:W-:Y:S01]  /*6620*/  BPT.TRAP 0x1 ;  /* 0x000000040000795c */ /* 0x000fe20000300000 */
.L_x_1279:
[----:B------:R-:W-:Y:S01]  /*6630*/  PLOP3.LUT P2, PT, PT, PT, UP0, 0x40, 0x0 ;  /* 0x000000000000781c */ /* 0x000fe20003f4e808 */
[----:B------:R-:W-:Y:S01]  /*6640*/  ULEA UR51, UR49, UR41, 0x3 ;  /* 0x0000002931337291 */ /* 0x000fe2000f8e183f */
[----:B------:R-:W-:-:S05]  /*6650*/  IMAD.U32 R9, RZ, RZ, UR47 ;  /* 0x0000002fff097e24 */ /* 0x000fca000f8e00ff */
[----:B------:R-:W-:-:S04]  /*6660*/  SHF.L.U32 R9, R9, 0x1f, RZ ;  /* 0x0000001f09097819 */ /* 0x000fc800000006ff */
[----:B------:R1:W2:Y:S02]  /*6670*/  SYNCS.PHASECHK.TRANS64.TRYWAIT P1, [UR51+0x20830], R9 ;  /* 0x02083009ff0075a7 */ /* 0x0002a40008020173 */
[----:B------:R-:W-:Y:S05]  /*6680*/  @P2 BRA `(.L_x_1280) ;  /* 0x0000000000042947 */ /* 0x000fea0003800000 */
[----:B------:R-:W-:Y:S01]  /*6690*/  BPT.TRAP 0x1 ;  /* 0x000000040000795c */ /* 0x000fe20000300000 */
.L_x_1280:
[----:B--2---:R-:W-:Y:S05]  /*66a0*/  @P1 BRA `(.L_x_1281) ;  /* 0x0000000000081947 */ /* 0x004fea0003800000 */
[----:B------:R-:W2:Y:S02]  /*66b0*/  SYNCS.PHASECHK.TRANS64.TRYWAIT P1, [UR51+0x20830], R9 ;  /* 0x02083009ff0075a7 */ /* 0x000ea40008020173 */
[----:B--2---:R-:W-:Y:S05]  /*66c0*/  @!P1 BRA `(.L_x_1282) ;  /* 0x000000cc009c9947 */ /* 0x004fea0003800000 */
.L_x_1281:
        /* <DEDUP_REMOVED lines=45> */
.L_x_1283:
[----:B--2---:R-:W-:Y:S01]  /*69a0*/  FMNMX.FTZ R8, R152, R15, !PT ;  /* 0x0000000f98087209 */ /* 0x004fe20007810000 */
[----:B------:R-:W-:Y:S01]  /*69b0*/  IMAD.U32 R19, RZ, RZ, UR39 ;  /* 0x00000027ff137e24 */ /* 0x000fe2000f8e00ff */
[----:B------:R-:W-:Y:S01]  /*69c0*/  UIADD3 UR6, UR51, 0x20840, URZ ;  /* 0x0002084033067890 */ /* 0x000fe2000fffe03f */
[----:B------:R-:W-:Y:S02]  /*69d0*/  PLOP3.LUT P1, PT, PT, PT, UP0, 0x40, 0x0 ;  /* 0x000000000000781c */ /* 0x000fe40003f2e808 */
[----:B------:R-:W-:Y:S01]  /*69e0*/  FMNMX.FTZ R13, R153, R8, !PT ;  /* 0x00000008990d7209 */ /* 0x000fe20007810000 */
[----:B------:R-:W-:-:S03]  /*69f0*/  UPRMT UR6, UR45, 0x654, UR6 ;  /* 0x000006542d067896 */ /* 0x000fc60008000006 */
[----:B------:R-:W-:-:S04]  /*6a00*/  FMNMX.FTZ R8, R156, R13, !PT ;  /* 0x0000000d9c087209 */ /* 0x000fc80007810000 */
[----:B------:R-:W-:Y:S02]  /*6a10*/  FMNMX.FTZ R13, R157, R8, !PT ;  /* 0x000000089d0d7209 */ /* 0x000fe40007810000 */
[----:B------:R-:W-:Y:S02]  /*6a20*/  SYNCS.ARRIVE.TRANS64.RED.A1T0 RZ, [UR6], RZ ;  /* 0x000000ffffff79a7 */ /* 0x000fe40008100406 */
        /* <DEDUP_REMOVED lines=11> */
[----:B------:R-:W-:Y:S02]  /*6ae0*/  FMNMX.FTZ R14, R181, R8, !PT ;  /* 0x00000008b50e7209 */ /* 0x000fe40007810000 */
[----:B------:R-:W-:-:S03]  /*6af0*/  FMNMX.FTZ R8, R154, R11, !PT ;  /* 0x0000000b9a087209 */ /* 0x000fc60007810000 */
[----:B------:R-:W2:Y:S02]  /*6b00*/  SHFL.BFLY PT, R13, R14, 0x2, 0x1f ;  /* 0x0c401f000e0d7f89 */ /* 0x000ea400000e0000 */
[----:B--2---:R-:W-:Y:S02]  /*6b10*/  FMNMX.FTZ R17, R14, R13, !PT ;  /* 0x0000000d0e117209 */ /* 0x004fe40007810000 */
[----:B------:R-:W-:-:S03]  /*6b20*/  FMNMX.FTZ R13, R155, R8, !PT ;  /* 0x000000089b0d7209 */ /* 0x000fc60007810000 */
[----:B------:R-:W2:Y:S01]  /*6b30*/  SHFL.BFLY PT, R18, R17, 0x1, 0x1f ;  /* 0x0c201f0011127f89 */ /* 0x000ea200000e0000 */
[----:B------:R-:W-:-:S04]  /*6b40*/  FMNMX.FTZ R8, R158, R13, !PT ;  /* 0x0000000d9e087209 */ /* 0x000fc80007810000 */
[----:B------:R-:W-:-:S04]  /*6b50*/  FMNMX.FTZ R13, R159, R8, !PT ;  /* 0x000000089f0d7209 */ /* 0x000fc80007810000 */
[----:B------:R-:W-:-:S04]  /*6b60*/  FMNMX.FTZ R12, R162, R13, !PT ;  /* 0x0000000da20c7209 */ /* 0x000fc80007810000 */
[----:B------:R-:W-:-:S04]  /*6b70*/  FMNMX.FTZ R13, R163, R12, !PT ;  /* 0x0000000ca30d7209 */ /* 0x000fc80007810000 */
[----:B------:R-:W-:-:S04]  /*6b80*/  FMNMX.FTZ R12, R166, R13, !PT ;  /* 0x0000000da60c7209 */ /* 0x000fc80007810000 */
[----:B------:R-:W-:Y:S02]  /*6b90*/  FMNMX.FTZ R13, R167, R12, !PT ;  /* 0x0000000ca70d7209 */ /* 0x000fe40007810000 */
[----:B--2---:R-:W-:Y:S02]  /*6ba0*/  FMNMX.FTZ R8, R17, R18, !PT ;  /* 0x0000001211087209 */ /* 0x004fe40007810000 */
[----:B------:R-:W-:-:S03]  /*6bb0*/  FMNMX.FTZ R12, R170, R13, !PT ;  /* 0x0000000daa0c7209 */ /* 0x000fc60007810000 */
[C---:B------:R-:W-:Y:S01]  /*6bc0*/  FFMA.FTZ R184, R8.reuse, R19, -8 ;  /* 0xc100000008b87423 */ /* 0x040fe20000010013 */
[----:B------:R-:W-:Y:S01]  /*6bd0*/  FMNMX.FTZ R13, R171, R12, !PT ;  /* 0x0000000cab0d7209 */ /* 0x000fe20007810000 */
[----:B------:R-:W-:Y:S02]  /*6be0*/  FADD.FTZ R15, -R8, R15 ;  /* 0x0000000f080f7221 */ /* 0x000fe40000010100 */
[----:B------:R-:W-:-:S01]  /*6bf0*/  FFMA.FTZ R156, R156, UR39, -R184 ;  /* 0x000000279c9c7c23 */ /* 0x000fc200080108b8 */
[----:B------:R-:W-:Y:S01]  /*6c00*/  FMNMX.FTZ R12, R174, R13, !PT ;  /* 0x0000000dae0c7209 */ /* 0x000fe20007810000 */
[----:B------:R-:W-:-:S01]  /*6c10*/  FFMA.FTZ R18, R164, UR39, -R184 ;  /* 0x00000027a4127c23 */ /* 0x000fc200080108b8 */
[----:B------:R-:W-:Y:S01]  /*6c20*/  FMUL.FTZ R15, R15, UR39 ;  /* 0x000000270f0f7c20 */ /* 0x000fe20008410000 */
[----:B------:R-:W-:-:S01]  /*6c30*/  FFMA.FTZ R152, R152, UR39, -R184 ;  /* 0x0000002798987c23 */ /* 0x000fc200080108b8 */
[----:B------:R-:W-:Y:S01]  /*6c40*/  FMNMX.FTZ R13, R175, R12, !PT ;  /* 0x0000000caf0d7209 */ /* 0x000fe20007810000 */
[----:B------:R-:W-:-:S01]  /*6c50*/  FFMA.FTZ R23, R165, UR39, -R184 ;  /* 0x00000027a5177c23 */ /* 0x000fc200080108b8 */
[--C-:B------:R-:W-:Y:S01]  /*6c60*/  FFMA.FTZ R17, R153, UR39, -R184.reuse ;  /* 0x0000002799117c23 */ /* 0x100fe200080108b8 */
[----:B------:R-:W-:-:S01]  /*6c70*/  FFMA.FTZ R19, R157, UR39, -R184 ;  /* 0x000000279d137c23 */ /* 0x000fc200080108b8 */
[----:B------:R-:W-:Y:S01]  /*6c80*/  FMNMX.FTZ R12, R178, R13, !PT ;  /* 0x0000000db20c7209 */ /* 0x000fe20007810000 */
[----:B------:R-:W2:Y:S01]  /*6c90*/  MUFU.EX2 R15, R15 ;  /* 0x0000000f000f7308 */ /* 0x000ea20000000800 */
[----:B------:R-:W-:-:S01]  /*6ca0*/  FFMA.FTZ R157, R169, UR39, -R184 ;  /* 0x00000027a99d7c23 */ /* 0x000fc200080108b8 */
[--C-:B------:R-:W-:Y:S01]  /*6cb0*/  FFMA.FTZ R22, R172, UR39, -R184.reuse ;  /* 0x00000027ac167c23 */ /* 0x100fe200080108b8 */
[----:B------:R-:W-:Y:S01]  /*6cc0*/  FMNMX.FTZ R13, R179, R12, !PT ;  /* 0x0000000cb30d7209 */ /* 0x000fe20007810000 */
[--C-:B------:R-:W-:Y:S01]  /*6cd0*/  FFMA.FTZ R21, R161, UR39, -R184.reuse ;  /* 0x00000027a1157c23 */ /* 0x100fe200080108b8 */
[----:B------:R-:W-:-:S01]  /*6ce0*/  FFMA.FTZ R153, R173, UR39, -R184 ;  /* 0x00000027ad997c23 */ /* 0x000fc200080108b8 */
[--C-:B------:R-:W-:Y:S01]  /*6cf0*/  FFMA.FTZ R161, R177, UR39, -R184.reuse ;  /* 0x00000027b1a17c23 */ /* 0x100fe200080108b8 */
[----:B------:R-:W-:Y:S01]  /*6d00*/  FMNMX.FTZ R14, R182, R13, !PT ;  /* 0x0000000db60e7209 */ /* 0x000fe20007810000 */
[----:B------:R3:W-:Y:S01]  /*6d10*/  MUFU.EX2 R12, R156 ;  /* 0x0000009c000c7308 */ /* 0x0007e20000000800 */
[----:B------:R-:W-:-:S01]  /*6d20*/  FFMA.FTZ R180, R180, UR39, -R184 ;  /* 0x00000027b4b47c23 */ /* 0x000fc200080108b8 */
[--C-:B------:R-:W-:Y:S01]  /*6d30*/  FFMA.FTZ R181, R181, UR39, -R184.reuse ;  /* 0x00000027b5b57c23 */ /* 0x100fe200080108b8 */
[----:B------:R-:W-:Y:S01]  /*6d40*/  FMNMX.FTZ R13, R183, R14, !PT ;  /* 0x0000000eb70d7209 */ /* 0x000fe20007810000 */
[----:B------:R-:W-:-:S04]  /*6d50*/  FFMA.FTZ R14, R160, UR39, -R184 ;  /* 0x00000027a00e7c23 */ /* 0x000fc800080108b8 */
[----:B------:R-:W4:Y:S01]  /*6d60*/  SHFL.BFLY PT, R20, R13, 0x2, 0x1f ;  /* 0x0c401f000d147f89 */ /* 0x000f2200000e0000 */
[----:B---3--:R-:W-:-:S01]  /*6d70*/  FFMA.FTZ R156, R168, UR39, -R184 ;  /* 0x00000027a89c7c23 */ /* 0x008fc200080108b8 */
[----:B------:R-:W-:Y:S01]  /*6d80*/  IMAD.U32 R168, RZ, RZ, UR39 ;  /* 0x00000027ffa87e24 */ /* 0x000fe2000f8e00ff */
[----:B------:R-:W3:Y:S01]  /*6d90*/  MUFU.EX2 R152, R152 ;  /* 0x0000009800987308 */ /* 0x000ee20000000800 */
[-C--:B--2---:R-:W-:Y:S01]  /*6da0*/  FMUL.FTZ R24, R24, R15.reuse ;  /* 0x0000000f18187220 */ /* 0x084fe20000410000 */
[-C--:B------:R-:W-:Y:S01]  /*6db0*/  FMUL.FTZ R25, R25, R15.reuse ;  /* 0x0000000f19197220 */ /* 0x080fe20000410000 */
[-C--:B------:R-:W-:Y:S01]  /*6dc0*/  FMUL.FTZ R28, R28, R15.reuse ;  /* 0x0000000f1c1c7220 */ /* 0x080fe20000410000 */
[-C--:B------:R-:W-:Y:S01]  /*6dd0*/  FMUL.FTZ R29, R29, R15.reuse ;  /* 0x0000000f1d1d7220 */ /* 0x080fe20000410000 */
[-C--:B------:R-:W-:Y:S01]  /*6de0*/  FMUL.FTZ R32, R32, R15.reuse ;  /* 0x0000000f20207220 */ /* 0x080fe20000410000 */
[-C--:B------:R-:W-:Y:S01]  /*6df0*/  FMUL.FTZ R33, R33, R15.reuse ;  /* 0x0000000f21217220 */ /* 0x080fe20000410000 */
[-C--:B------:R-:W-:Y:S01]  /*6e00*/  FMUL.FTZ R36, R36, R15.reuse ;  /* 0x0000000f24247220 */ /* 0x080fe20000410000 */
[----:B------:R-:W2:Y:S01]  /*6e10*/  MUFU.EX2 R17, R17 ;  /* 0x0000001100117308 */ /* 0x000ea20000000800 */
[-C--:B------:R-:W-:Y:S01]  /*6e20*/  FMUL.FTZ R37, R37, R15.reuse ;  /* 0x0000000f25257220 */ /* 0x080fe20000410000 */
[-C--:B------:R-:W-:Y:S01]  /*6e30*/  FMUL.FTZ R40, R40, R15.reuse ;  /* 0x0000000f28287220 */ /* 0x080fe20000410000 */
[-C--:B------:R-:W-:Y:S01]  /*6e40*/  FMUL.FTZ R41, R41, R15.reuse ;  /* 0x0000000f29297220 */ /* 0x080fe20000410000 */
[-C--:B------:R-:W-:Y:S01]  /*6e50*/  FMUL.FTZ R44, R44, R15.reuse ;  /* 0x0000000f2c2c7220 */ /* 0x080fe20000410000 */
[-C--:B------:R-:W-:Y:S01]  /*6e60*/  FMUL.FTZ R45, R45, R15.reuse ;  /* 0x0000000f2d2d7220 */ /* 0x080fe20000410000 */
[-C--:B------:R-:W-:Y:S01]  /*6e70*/  FMUL.FTZ R48, R48, R15.reuse ;  /* 0x0000000f30307220 */ /* 0x080fe20000410000 */
[----:B------:R-:W-:Y:S01]  /*6e80*/  FMUL.FTZ R49, R49, R15 ;  /* 0x0000000f31317220 */ /* 0x000fe20000410000 */
[----:B------:R-:W5:Y:S01]  /*6e90*/  MUFU.EX2 R19, R19 ;  /* 0x0000001300137308 */ /* 0x000f620000000800 */
[----:B---3--:R-:W-:-:S01]  /*6ea0*/  FFMA.FTZ R4, R15, R4, R152 ;  /* 0x000000040f047223 */ /* 0x008fc20000010098 */
[-C--:B------:R-:W-:Y:S01]  /*6eb0*/  FMUL.FTZ R52, R52, R15.reuse ;  /* 0x0000000f34347220 */ /* 0x080fe20000410000 */
[-C--:B------:R-:W-:Y:S01]  /*6ec0*/  FMUL.FTZ R53, R53, R15.reuse ;  /* 0x0000000f35357220 */ /* 0x080fe20000410000 */
[-C--:B------:R-:W-:Y:S01]  /*6ed0*/  FMUL.FTZ R56, R56, R15.reuse ;  /* 0x0000000f38387220 */ /* 0x080fe20000410000 */
[----:B----4-:R-:W-:Y:S01]  /*6ee0*/  FMNMX.FTZ R160, R13, R20, !PT ;  /* 0x000000140da07209 */ /* 0x010fe20007810000 */
[----:B------:R-:W-:Y:S01]  /*6ef0*/  FFMA.FTZ R20, R176, UR39, -R184 ;  /* 0x00000027b0147c23 */ /* 0x000fe200080108b8 */
[-C--:B------:R-:W-:Y:S01]  /*6f00*/  FMUL.FTZ R57, R57, R15.reuse ;  /* 0x0000000f39397220 */ /* 0x080fe20000410000 */
[----:B------:R-:W3:Y:S01]  /*6f10*/  MUFU.EX2 R14, R14 ;  /* 0x0000000e000e7308 */ /* 0x000ee20000000800 */
[-C--:B------:R-:W-:Y:S01]  /*6f20*/  FMUL.FTZ R60, R60, R15.reuse ;  /* 0x0000000f3c3c7220 */ /* 0x080fe20000410000 */
[----:B------:R-:W4:Y:S01]  /*6f30*/  SHFL.BFLY PT, R13, R160, 0x1, 0x1f ;  /* 0x0c201f00a00d7f89 */ /* 0x000f2200000e0000 */
[-C--:B------:R-:W-:Y:S01]  /*6f40*/  FMUL.FTZ R61, R61, R15.reuse ;  /* 0x0000000f3d3d7220 */ /* 0x080fe20000410000 */
[-C--:B------:R-:W-:Y:S01]  /*6f50*/  FMUL.FTZ R64, R64, R15.reuse ;  /* 0x0000000f40407220 */ /* 0x080fe20000410000 */
[-C--:B------:R-:W-:Y:S01]  /*6f60*/  FMUL.FTZ R65, R65, R15.reuse ;  /* 0x0000000f41417220 */ /* 0x080fe20000410000 */
[-C--:B------:R-:W-:Y:S01]  /*6f70*/  FMUL.FTZ R68, R68, R15.reuse ;  /* 0x0000000f44447220 */ /* 0x080fe20000410000 */
[-C--:B------:R-:W-:Y:S01]  /*6f80*/  FMUL.FTZ R69, R69, R15.reuse ;  /* 0x0000000f45457220 */ /* 0x080fe20000410000 */
[----:B------:R-:W0:Y:S01]  /*6f90*/  MUFU.EX2 R21, R21 ;  /* 0x0000001500157308 */ /* 0x000e220000000800 */
        /* <DEDUP_REMOVED lines=16> */
[----:B------:R-:W-:Y:S01]  /*70a0*/  FMUL.FTZ R100, R100, R15 ;  /* 0x0000000f64647220 */ /* 0x000fe20000410000 */
[----:B----4-:R-:W-:Y:S01]  /*70b0*/  FMNMX.FTZ R13, R160, R13, !PT ;  /* 0x0000000da00d7209 */ /* 0x010fe20007810000 */
[-C--:B------:R-:W-:Y:S01]  /*70c0*/  FMUL.FTZ R101, R101, R15.reuse ;  /* 0x0000000f65657220 */ /* 0x080fe20000410000 */
[-C--:B------:R-:W-:Y:S01]  /*70d0*/  FMUL.FTZ R104, R104, R15.reuse ;  /* 0x0000000f68687220 */ /* 0x080fe20000410000 */
[-C--:B------:R-:W-:Y:S01]  /*70e0*/  FMUL.FTZ R105, R105, R15.reuse ;  /* 0x0000000f69697220 */ /* 0x080fe20000410000 */
[----:B------:R-:W-:Y:S01]  /*70f0*/  FMUL.FTZ R108, R108, R15 ;  /* 0x0000000f6c6c7220 */ /* 0x000fe20000410000 */
[----:B------:R-:W-:-:S01]  /*7100*/  FADD.FTZ R164, -R13, R11 ;  /* 0x0000000b0da47221 */ /* 0x000fc20000010100 */
[----:B------:R-:W-:Y:S01]  /*7110*/  FFMA.FTZ R168, R13, R168, -8 ;  /* 0xc10000000da87423 */ /* 0x000fe200000100a8 */
[----:B------:R-:W-:Y:S01]  /*7120*/  MUFU.EX2 R156, R156 ;  /* 0x0000009c009c7308 */ /* 0x000fe20000000800 */
[----:B------:R-:W-:Y:S01]  /*7130*/  FMUL.FTZ R109, R109, R15 ;  /* 0x0000000f6d6d7220 */ /* 0x000fe20000410000 */
[----:B------:R-:W-:Y:S01]  /*7140*/  FMUL.FTZ R164, R164, UR39 ;  /* 0x00000027a4a47c20 */ /* 0x000fe20008410000 */
[----:B------:R-:W-:-:S01]  /*7150*/  FFMA.FTZ R165, R154, UR39, -R168 ;  /* 0x000000279aa57c23 */ /* 0x000fc200080108a8 */
[--C-:B------:R-:W-:Y:S01]  /*7160*/  FFMA.FTZ R154, R155, UR39, -R168.reuse ;  /* 0x000000279b9a7c23 */ /* 0x100fe200080108a8 */
[----:B------:R-:W-:-:S01]  /*7170*/  FFMA.FTZ R169, R158, UR39, -R168 ;  /* 0x000000279ea97c23 */ /* 0x000fc200080108a8 */
[--C-:B------:R-:W-:Y:S01]  /*7180*/  FFMA.FTZ R172, R159, UR39, -R168.reuse ;  /* 0x000000279fac7c23 */ /* 0x100fe200080108a8 */
[----:B------:R-:W-:-:S01]  /*7190*/  FFMA.FTZ R155, R162, UR39, -R168 ;  /* 0x00000027a29b7c23 */ /* 0x000fc200080108a8 */
[----:B------:R-:W-:Y:S01]  /*71a0*/  MUFU.EX2 R164, R164 ;  /* 0x000000a400a47308 */ /* 0x000fe20000000800 */
[----:B------:R-:W-:-:S01]  /*71b0*/  FFMA.FTZ R158, R163, UR39, -R168 ;  /* 0x00000027a39e7c23 */ /* 0x000fc200080108a8 */
[----:B------:R-:W-:Y:S01]  /*71c0*/  FFMA.FTZ R166, R166, UR39, -R168 ;  /* 0x00000027a6a67c23 */ /* 0x000fe200080108a8 */
[----:B--2---:R-:W-:-:S01]  /*71d0*/  FADD.FTZ R163, R17, R4 ;  /* 0x0000000411a37221 */ /* 0x004fc20000010000 */
[--C-:B------:R-:W-:Y:S01]  /*71e0*/  FFMA.FTZ R167, R167, UR39, -R168.reuse ;  /* 0x00000027a7a77c23 */ /* 0x100fe200080108a8 */
[----:B------:R-:W-:-:S01]  /*71f0*/  FFMA.FTZ R159, R170, UR39, -R168 ;  /* 0x00000027aa9f7c23 */ /* 0x000fc200080108a8 */
[----:B------:R-:W-:Y:S01]  /*7200*/  FFMA.FTZ R162, R171, UR39, -R168 ;  /* 0x00000027aba27c23 */ /* 0x000fe200080108a8 */
[----:B------:R-:W-:-:S01]  /*7210*/  FADD.FTZ R170, R12, R163 ;  /* 0x000000a30caa7221 */ /* 0x000fc20000010000 */
[----:B------:R-:W2:Y:S01]  /*7220*/  MUFU.EX2 R165, R165 ;  /* 0x000000a500a57308 */ /* 0x000ea20000000800 */
[----:B------:R-:W-:-:S01]  /*7230*/  FFMA.FTZ R174, R174, UR39, -R168 ;  /* 0x00000027aeae7c23 */ /* 0x000fc200080108a8 */
[----:B------:R-:W-:Y:S01]  /*7240*/  FFMA.FTZ R175, R175, UR39, -R168 ;  /* 0x00000027afaf7c23 */ /* 0x000fe200080108a8 */
[----:B-----5:R-:W-:-:S01]  /*7250*/  FADD.FTZ R163, R19, R170 ;  /* 0x000000aa13a37221 */ /* 0x020fc20000010000 */
[--C-:B------:R-:W-:Y:S01]  /*7260*/  FFMA.FTZ R178, R178, UR39, -R168.reuse ;  /* 0x00000027b2b27c23 */ /* 0x100fe200080108a8 */
[----:B------:R-:W-:-:S01]  /*7270*/  FFMA.FTZ R179, R179, UR39, -R168 ;  /* 0x00000027b3b37c23 */ /* 0x000fc200080108a8 */
[----:B------:R-:W-:Y:S01]  /*7280*/  FFMA.FTZ R182, R182, UR39, -R168 ;  /* 0x00000027b6b67c23 */ /* 0x000fe200080108a8 */
[----:B---3--:R-:W-:-:S01]  /*7290*/  FADD.FTZ R170, R14, R163 ;  /* 0x000000a30eaa7221 */ /* 0x008fc20000010000 */
[----:B------:R-:W3:Y:S01]  /*72a0*/  MUFU.EX2 R154, R154 ;  /* 0x0000009a009a7308 */ /* 0x000ee20000000800 */
[----:B------:R-:W-:-:S01]  /*72b0*/  FFMA.FTZ R168, R183, UR39, -R168 ;  /* 0x00000027b7a87c23 */ /* 0x000fc200080108a8 */
[----:B------:R-:W-:Y:S01]  /*72c0*/  F2FP.SATFINITE.E4M3.F32.PACK_AB_MERGE_C R171, R19, R12, RZ ;  /* 0x0000000c13ab723e */ /* 0x000fe200048070ff */
[----:B0-----:R-:W-:-:S01]  /*72d0*/  FADD.FTZ R163, R21, R170 ;  /* 0x000000aa15a37221 */ /* 0x001fc20000010000 */
[-C--:B------:R-:W-:Y:S01]  /*72e0*/  FMUL.FTZ R112, R112, R15.reuse ;  /* 0x0000000f70707220 */ /* 0x080fe20000410000 */
[-C--:B------:R-:W-:Y:S01]  /*72f0*/  FMUL.FTZ R113, R113, R15.reuse ;  /* 0x0000000f71717220 */ /* 0x080fe20000410000 */
[-C--:B------:R-:W-:Y:S01]  /*7300*/  FMUL.FTZ R116, R116, R15.reuse ;  /* 0x0000000f74747220 */ /* 0x080fe20000410000 */
[----:B------:R-:W-:Y:S01]  /*7310*/  FMUL.FTZ R117, R117, R15 ;  /* 0x0000000f75757220 */ /* 0x000fe20000410000 */
[----:B------:R-:W0:Y:S01]  /*7320*/  MUFU.EX2 R169, R169 ;  /* 0x000000a900a97308 */ /* 0x000e220000000800 */
[----:B--2---:R-:W-:-:S01]  /*7330*/  FFMA.FTZ R5, R164, R5, R165 ;  /* 0x00000005a4057223 */ /* 0x004fc200000100a5 */
        /* <DEDUP_REMOVED lines=19> */
[----:B------:R-:W-:Y:S01]  /*7470*/  FMUL.FTZ R149, R149, R15 ;  /* 0x0000000f95957220 */ /* 0x000fe20000410000 */
        /* <DEDUP_REMOVED lines=12> */
[----:B------:R-:W-:Y:S01]  /*7540*/  FADD.FTZ R4, R18, R163 ;  /* 0x000000a312047221 */ /* 0x000fe20000010000 */
[----:B------:R-:W-:Y:S01]  /*7550*/  F2FP.SATFINITE.E4M3.F32.PACK_AB_MERGE_C R18, R23, R18, RZ ;  /* 0x000000121712723e */ /* 0x000fe200048070ff */
        /* <DEDUP_REMOVED lines=14> */
[----:B------:R-:W-:Y:S01]  /*7640*/  FADD.FTZ R5, R23, R4 ;  /* 0x0000000417057221 */ /* 0x000fe20000010000 */
[-C--:B------:R-:W-:Y:S01]  /*7650*/  FMUL.FTZ R59, R59, R164.reuse ;  /* 0x000000a43b3b7220 */ /* 0x080fe20000410000 */
[-C--:B------:R-:W-:Y:S01]  /*7660*/  FMUL.FTZ R62, R62, R164.reuse ;  /* 0x000000a43e3e7220 */ /* 0x080fe20000410000 */
[-C--:B------:R-:W-:Y:S01]  /*7670*/  FMUL.FTZ R63, R63, R164.reuse ;  /* 0x000000a43f3f7220 */ /* 0x080fe20000410000 */
[----:B------:R-:W-:Y:S01]  /*7680*/  FADD.FTZ R4, R156, R5 ;  /* 0x000000059c047221 */ /* 0x000fe20000010000 */
[----:B------:R-:W-:Y:S01]  /*7690*/  FMUL.FTZ R66, R66, R164 ;  /* 0x000000a442427220 */ /* 0x000fe20000410000 */
[----:B------:R-:W2:Y:S01]  /*76a0*/  MUFU.EX2 R162, R162 ;  /* 0x000000a200a27308 */ /* 0x000ea20000000800 */
[----:B---3--:R-:W-:-:S01]  /*76b0*/  FADD.FTZ R170, R167, R170 ;  /* 0x000000aaa7aa7221 */ /* 0x008fc20000010000 */
[----:B------:R-:W-:Y:S01]  /*76c0*/  F2FP.SATFINITE.E4M3.F32.PACK_AB_MERGE_C R166, R167, R166, RZ ;  /* 0x000000a6a7a6723e */ /* 0x000fe200048070ff */
[-C--:B------:R-:W-:Y:S01]  /*76d0*/  FMUL.FTZ R67, R67, R164.reuse ;  /* 0x000000a443437220 */ /* 0x080fe20000410000 */
[-C--:B------:R-:W-:Y:S01]  /*76e0*/  FMUL.FTZ R70, R70, R164.reuse ;  /* 0x000000a446467220 */ /* 0x080fe20000410000 */
[-C--:B------:R-:W-:Y:S01]  /*76f0*/  FMUL.FTZ R71, R71, R164.reuse ;  /* 0x000000a447477220 */ /* 0x080fe20000410000 */
        /* <DEDUP_REMOVED lines=46> */
[----:B------:R-:W-:Y:S01]  /*79e0*/  F2FP.SATFINITE.E4M3.F32.PACK_AB_MERGE_C R153, R154, R165, R169 ;  /* 0x000000a59a99723e */ /* 0x000fe200048070a9 */
[----:B------:R-:W-:Y:S01]  /*79f0*/  FMUL.FTZ R138, R138, R164 ;  /* 0x000000a48a8a7220 */ /* 0x000fe20000410000 */
[----:B------:R-:W-:Y:S01]  /*7a00*/  F2FP.SATFINITE.E4M3.F32.PACK_AB_MERGE_C R156, R157, R156, R22 ;  /* 0x0000009c9d9c723e */ /* 0x000fe20004807016 */
[----:B------:R-:W-:Y:S01]  /*7a10*/  FMUL.FTZ R139, R139, R164 ;  /* 0x000000a48b8b7220 */ /* 0x000fe20000410000 */
[----:B------:R-:W3:Y:S01]  /*7a20*/  MUFU.EX2 R178, R178 ;  /* 0x000000b200b27308 */ /* 0x000ee20000000800 */
        /* <DEDUP_REMOVED lines=8> */
[----:B--2---:R-:W-:-:S01]  /*7ab0*/  FADD.FTZ R4, R20, R163 ;  /* 0x000000a314047221 */ /* 0x004fc20000010000 */
[-C--:B------:R-:W-:Y:S01]  /*7ac0*/  FMUL.FTZ R150, R150, R164.reuse ;  /* 0x000000a496967220 */ /* 0x080fe20000410000 */
[----:B------:R-:W-:Y:S01]  /*7ad0*/  FMUL.FTZ R151, R151, R164 ;  /* 0x000000a497977220 */ /* 0x000fe20000410000 */
[----:B------:R-:W-:-:S02]  /*7ae0*/  F2FP.SATFINITE.E4M3.F32.PACK_AB_MERGE_C R152, R17, R152, R171 ;  /* 0x000000981198723e */ /* 0x000fc400048070ab */
        /* <DEDUP_REMOVED lines=11> */
[C---:B--2---:R-:W-:Y:S01]  /*7ba0*/  F2FP.SATFINITE.E4M3.F32.PACK_AB_MERGE_C R160, R11.reuse, R160, RZ ;  /* 0x000000a00ba0723e */ /* 0x044fe200048070ff */
[----:B------:R-:W-:-:S03]  /*7bb0*/  FADD.FTZ R4, R11, R4 ;  /* 0x000000040b047221 */ /* 0x000fc60000010000 */
[----:B------:R-:W-:Y:S02]  /*7bc0*/  F2FP.SATFINITE.E4M3.F32.PACK_AB_MERGE_C R158, R161, R20, R160 ;  /* 0x00000014a19e723e */ /* 0x000fe400048070a0 */
[C---:B---3--:R-:W-:Y:S01]  /*7bd0*/  F2FP.SATFINITE.E4M3.F32.PACK_AB_MERGE_C R182, R5.reuse, R182, RZ ;  /* 0x000000b605b6723e */ /* 0x048fe200048070ff */
[----:B------:R-:W-:-:S03]  /*7be0*/  FADD.FTZ R5, R5, R12 ;  /* 0x0000000c05057221 */ /* 0x000fc60000010000 */
[----:B------:R-:W-:Y:S01]  /*7bf0*/  F2FP.SATFINITE.E4M3.F32.PACK_AB_MERGE_C R159, R179, R178, R182 ;  /* 0x000000b2b39f723e */ /* 0x000fe200048070b6 */
[----:B------:R-:W-:Y:S06]  /*7c00*/  @P1 BRA `(.L_x_1284) ;  /* 0x0000000000041947 */ /* 0x000fec0003800000 */
[----:B------:R-:W-:Y:S01]  /*7c10*/  BPT.TRAP 0x1 ;  /* 0x000000040000795c */ /* 0x000fe20000300000 */
.L_x_1284:
[----:B------:R-:W-:Y:S01]  /*7c20*/  PLOP3.LUT P2, PT, PT, PT, UP0, 0x40, 0x0 ;  /* 0x000000000000781c */ /* 0x000fe20003f4e808 */
[----:B------:R0:W2:-:S12]  /*7c30*/  SYNCS.PHASECHK.TRANS64.TRYWAIT P1, [UR51+0x20850], R9 ;  /* 0x02085009ff0075a7 */ /* 0x0000980008020173 */
[----:B0-----:R-:W-:Y:S05]  /*7c40*/  @P2 BRA `(.L_x_1285) ;  /* 0x0000000000042947 */ /* 0x001fea0003800000 */
[----:B------:R-:W-:Y:S01]  /*7c50*/  BPT.TRAP 0x1 ;  /* 0x000000040000795c */ /* 0x000fe20000300000 */
.L_x_1285:
[----:B--2---:R-:W-:Y:S05]  /*7c60*/  @P1 BRA `(.L_x_1286) ;  /* 0x0000000000081947 */ /* 0x004fea0003800000 */
[----:B------:R-:W0:Y:S02]  /*7c70*/  SYNCS.PHASECHK.TRANS64.TRYWAIT P1, [UR51+0x20850], R9 ;  /* 0x02085009ff0075a7 */ /* 0x000e240008020173 */
[----:B0-----:R-:W-:Y:S05]  /*7c80*/  @!P1 BRA `(.L_x_1287) ;  /* 0x000000b800449947 */ /* 0x001fea0003800000 */
.L_x_1286:
        /* <DEDUP_REMOVED lines=13> */
[----:B--2---:R-:W-:Y:S05]  /*7d60*/  @P1 BRA `(.L_x_1288) ;  /* 0x0000000000041947 */ /* 0x004fea0003800000 */
[----:B------:R-:W-:Y:S01]  /*7d70*/  BPT.TRAP 0x1 ;  /* 0x000000040000795c */ /* 0x000fe20000300000 */
.L_x_1288:
[----:B------:R-:W-:Y:S01]  /*7d80*/  UIADD3 UR51, UR51, 0x20860, URZ ;  /* 0x0002086033337890 */ /* 0x000fe2000fffe03f */
[----:B------:R-:W-:Y:S02]  /*7d90*/  IMAD.MOV.U32 R11, RZ, RZ, R13 ;  /* 0x000000ffff0b7224 */ /* 0x000fe400078e000d */
[----:B------:R-:W-:Y:S01]  /*7da0*/  IMAD.MOV.U32 R15, RZ, RZ, R8 ;  /* 0x000000ffff0f7224 */ /* 0x000fe200078e0008 */
[----:B------:R-:W-:-:S09]  /*7db0*/  UPRMT UR51, UR45, 0x654, UR51 ;  /* 0x000006542d337896 */ /* 0x000fd20008000033 */
[----:B------:R-:W-:Y:S01]  /*7dc0*/  SYNCS.ARRIVE.TRANS64.RED.A1T0 RZ, [UR51], RZ ;  /* 0x000000ffffff79a7 */ /* 0x000fe20008100433 */
[----:B------:R-:W-:Y:S05]  /*7dd0*/  @P0 BRA `(.L_x_1289) ;  /* 0xffffffe400ec0947 */ /* 0x000fea000383ffff */
.L_x_1278:
[----:B------:R-:W-:-:S13]  /*7de0*/  ISETP.GE.AND P0, PT, R10, UR40, PT ;  /* 0x000000280a007c0c */ /* 0x000fda000bf06270 */
[----:B------:R-:W-:Y:S05]  /*7df0*/  @!P0 BRA `(.L_x_1290) ;  /* 0x0000002000e88947 */ /* 0x000fea0003800000 */
[----:B-1----:R-:W-:Y:S01]  /*7e00*/  IMAD.MOV.U32 R11, RZ, RZ, R13 ;  /* 0x000000ffff0b7224 */ /* 0x002fe200078e000d */
[----:B------:R-:W-:Y:S01]  /*7e10*/  ULDC UR51, c[0x0][0x9e4] ;  /* 0x0002790000337ab9 */ /* 0x000fe20000000800 */
[----:B0-----:R-:W-:Y:S01]  /*7e20*/  IMAD.MOV.U32 R12, RZ, RZ, R8 ;  /* 0x000000ffff0c7224 */ /* 0x001fe200078e0008 */
[----:B------:R-:W-:Y:S01]  /*7e30*/  ULDC UR55, c[0x0][0x288] ;  /* 0x0000a20000377ab9 */ /* 0x000fe20000000800 */
[----:B------:R-:W-:Y:S01]  /*7e40*/  ULDC UR56, c[0x0][0x2f0] ;  /* 0x0000bc0000387ab9 */ /* 0x000fe20000000800 */
[----:B------:R-:W-:-:S05]  /*7e50*/  ULDC UR54, c[0x0][0x9e0] ;  /* 0x0002780000367ab9 */ /* 0x000fca0000000800 */
.L_x_1309:
[----:B------:R-:W-:Y:S01]  /*7e60*/  UIADD3 UR49, UR49, 0x1, URZ ;  /* 0x0000000131317890 */ /* 0x000fe2000fffe03f */
[----:B------:R-:W-:-:S03]  /*7e70*/  PLOP3.LUT P0, PT, PT, PT, UP0, 0x40, 0x0 ;  /* 0x000000000000781c */ /* 0x000fc60003f0e808 */
[----:B------:R-:W-:-:S04]  /*7e80*/  UISETP.NE.AND UP1, UPT, UR49, 0x2, UPT ;  /* 0x000000023100788c */ /* 0x000fc8000bf25270 */
[----:B------:R-:W-:Y:S02]  /*7e90*/  USEL UR6, URZ, 0x1, UP1 ;  /* 0x000000013f067887 */ /* 0x000fe40008800000 */
[----:B------:R-:W-:Y:S02]  /*7ea0*/  USEL UR49, UR49, URZ, UP1 ;  /* 0x0000003f31317287 */ /* 0x000fe40008800000 */
[----:B------:R-:W-:Y:S02]  /*7eb0*/  ULOP3.LUT UR47, UR47, UR6, URZ, 0x3c, !UPT ;  /* 0x000000062f2f7292 */ /* 0x000fe4000f8e3c3f */
[----:B0-2---:R-:W-:Y:S10]  /*7ec0*/  @P0 BRA `(.L_x_1291) ;  /* 0x0000000000040947 */ /* 0x005ff40003800000 */
[----:B------:R-:W-:Y:S01]  /*7ed0*/  BPT.TRAP 0x1 ;  /* 0x000000040000795c */ /* 0x000fe20000300000 */
.L_x_1291:
[----:B------:R-:W-:Y:S01]  /*7ee0*/  PLOP3.LUT P1, PT, PT, PT, UP0, 0x40, 0x0 ;  /* 0x000000000000781c */ /* 0x000fe20003f2e808 */
[----:B------:R-:W-:Y:S01]  /*7ef0*/  ULEA UR57, UR49, UR41, 0x3 ;  /* 0x0000002931397291 */ /* 0x000fe2000f8e183f */
[----:B------:R-:W-:-:S05]  /*7f00*/  IMAD.U32 R9, RZ, RZ, UR47 ;  /* 0x0000002fff097e24 */ /* 0x000fca000f8e00ff */
[----:B------:R-:W-:-:S04]  /*7f10*/  SHF.L.U32 R9, R9, 0x1f, RZ ;  /* 0x0000001f09097819 */ /* 0x000fc800000006ff */
[----:B------:R0:W1:Y:S02]  /*7f20*/  SYNCS.PHASECHK.TRANS64.TRYWAIT P0, [UR57+0x20830], R9 ;  /* 0x02083009ff0075a7 */ /* 0x0000640008000179 */
[----:B------:R-:W-:Y:S05]  /*7f30*/  @P1 BRA `(.L_x_1292) ;  /* 0x0000000000041947 */ /* 0x000fea0003800000 */
[----:B------:R-:W-:Y:S01]  /*7f40*/  BPT.TRAP 0x1 ;  /* 0x000000040000795c */ /* 0x000fe20000300000 */
.L_x_1292:
[----:B-1----:R-:W-:Y:S05]  /*7f50*/  @P0 BRA `(.L_x_1293) ;  /* 0x0000000000080947 */ /* 0x002fea0003800000 */
[----:B------:R-:W1:Y:S02]  /*7f60*/  SYNCS.PHASECHK.TRANS64.TRYWAIT P0, [UR57+0x20830], R9 ;  /* 0x02083009ff0075a7 */ /* 0x000e640008000179 */
[----:B-1----:R-:W-:Y:S05]  /*7f70*/  @!P0 BRA `(.L_x_1294) ;  /* 0x000000b400a08947 */ /* 0x002fea0003800000 */
.L_x_1293:
[----:B------:R-:W-:Y:S01]  /*7f80*/  ULEA UR6, UR49, UR46, 0xa ;  /* 0x0000002e31067291 */ /* 0x000fe2000f8e503f */
[----:B------:R-:W-:Y:S01]  /*7f90*/  WARPGROUP.ARRIVE ;  /* 0x00000000000079c5 */ /* 0x000fe20000000000 */
[----:B------:R-:W-:Y:S01]  /*7fa0*/  UMOV UR7, 0x40000040 ;  /* 0x4000004000077882 */ /* 0x000fe20000000000 */
[----:B------:R-:W-:Y:S01]  /*7fb0*/  UMOV UR11, 0x40000040 ;  /* 0x40000040000b7882 */ /* 0x000fe20000000000 */
[----:B------:R-:W-:Y:S01]  /*7fc0*/  UIADD3 UR10, UR6, 0x2, URZ ;  /* 0x00000002060a7890 */ /* 0x000fe2000fffe03f */
[----:B------:R-:W-:Y:S01]  /*7fd0*/  PLOP3.LUT P0, PT, PT, PT, UP0, 0x40, 0x0 ;  /* 0x000000000000781c */ /* 0x000fe20003f0e808 */
[----:B------:R-:W-:Y:S01]  /*7fe0*/  UIADD3 UR14, UR6, 0x4, URZ ;  /* 0x00000004060e7890 */ /* 0x000fe2000fffe03f */
[----:B------:R-:W-:Y:S02]  /*7ff0*/  UMOV UR15, 0x40000040 ;  /* 0x40000040000f7882 */ /* 0x000fe40000000000 */
        /* <DEDUP_REMOVED lines=36> */
.L_x_1295:
[----:B------:R-:W-:Y:S01]  /*8240*/  UISETP.NE.AND UP2, UPT, UR44, URZ, UPT ;  /* 0x0000003f2c00728c */ /* 0x000fe2000bf45270 */
[----:B-1----:R-:W-:Y:S01]  /*8250*/  IMAD.MOV.U32 R8, RZ, RZ, R6 ;  /* 0x000000ffff087224 */ /* 0x002fe200078e0006 */
[----:B------:R-:W-:Y:S01]  /*8260*/  UISETP.NE.AND UP1, UPT, UR43, URZ, UPT ;  /* 0x0000003f2b00728c */ /* 0x000fe2000bf25270 */
[----:B------:R-:W-:-:S03]  /*8270*/  IMAD.SHL.U32 R20, R10, 0x40, RZ ;  /* 0x000000400a147824 */ /* 0x000fc600078e00ff */
        /* <DEDUP_REMOVED lines=10> */
[----:B------:R-:W1:Y:S02]  /*8320*/  SHFL.IDX PT, R18, R8, RZ, 0x1c1f ;  /* 0x001c1fff08127589 */ /* 0x000e6400000e0000 */
[----:B------:R-:W-:-:S03]  /*8330*/  IMAD R13, R0, -0x2, R13 ;  /* 0xfffffffe000d7824 */ /* 0x000fc600078e020d */
[----:B------:R-:W-:Y:S01]  /*8340*/  SYNCS.ARRIVE.TRANS64.RED.A1T0 RZ, [UR6], RZ ;  /* 0x000000ffffff79a7 */ /* 0x000fe20008100406 */
[----:B------:R-:W-:-:S04]  /*8350*/  IMAD R13, R2, UR56, R13 ;  /* 0x00000038020d7c24 */ /* 0x000fc8000f8e020d */
[----:B------:R-:W-:-:S04]  /*8360*/  VIADD R13, R13, -UR55 ;  /* 0x800000370d0d7c36 */ /* 0x000fc80008000000 */
[C---:B------:R-:W-:Y:S02]  /*8370*/  VIADD R17, R13.reuse, UR54 ;  /* 0x000000360d117c36 */ /* 0x040fe40008000000 */
[----:B------:R-:W-:Y:S02]  /*8380*/  VIADD R19, R13, UR50 ;  /* 0x000000320d137c36 */ /* 0x000fe40008000000 */
[--C-:B-1----:R-:W-:Y:S02]  /*8390*/  IMAD.IADD R13, R17, 0x1, R18.reuse ;  /* 0x00000001110d7824 */ /* 0x102fe400078e0212 */
[----:B------:R-:W-:Y:S01]  /*83a0*/  IMAD.IADD R14, R19, 0x1, R18 ;  /* 0x00000001130e7824 */ /* 0x000fe200078e0212 */
[----:B------:R-:W-:Y:S06]  /*83b0*/  @P0 BRA `(.L_x_1296) ;  /* 0x00000000005c0947 */ /* 0x000fec0003800000 */
[----:B------:R-:W-:Y:S01]  /*83c0*/  IMAD R15, R2, UR56, R18 ;  /* 0x00000038020f7c24 */ /* 0x000fe2000f8e0212 */
[----:B------:R-:W-:Y:S03]  /*83d0*/  BSSY B0, `(.L_x_1297) ;  /* 0x0000011000007945 */ /* 0x000fe60003800000 */
[----:B------:R-:W-:-:S05]  /*83e0*/  VIADD R15, R15, -UR55 ;  /* 0x800000370f0f7c36 */ /* 0x000fca0008000000 */
[----:B------:R-:W-:-:S13]  /*83f0*/  ISETP.GT.AND P0, PT, R15, -0x1, PT ;  /* 0xffffffff0f00780c */ /* 0x000fda0003f04270 */
[----:B------:R-:W-:Y:S05]  /*8400*/  @P0 BRA `(.L_x_1298) ;  /* 0x0000000000200947 */ /* 0x000fea0003800000 */
[----:B------:R-:W-:Y:S01]  /*8410*/  IMAD.U32 R22, RZ, RZ, UR51 ;  /* 0x00000033ff167e24 */ /* 0x000fe2000f8e00ff */
[----:B------:R-:W-:-:S04]  /*8420*/  LOP3.LUT R15, RZ, R15, RZ, 0x33, !PT ;  /* 0x0000000fff0f7212 */ /* 0x000fc800078e33ff */
[----:B------:R-:W-:-:S13]  /*8430*/  ISETP.NE.AND P0, PT, R22, 0x1, PT ;  /* 0x000000011600780c */ /* 0x000fda0003f05270 */
[----:B------:R-:W1:Y:S02]  /*8440*/  @P0 LDC.64 R184, c[0x0][0x9e8] ;  /* 0x00027a00ffb80b82 */ /* 0x000e640000000a00 */
[----:B-1----:R-:W-:-:S05]  /*8450*/  @P0 IMAD.HI.U32 R18, R15, R184, RZ ;  /* 0x000000b80f120227 */ /* 0x002fca00078e00ff */
[----:B------:R-:W-:-:S04]  /*8460*/  @P0 SHF.R.U32.HI R15, RZ, R185, R18 ;  /* 0x000000b9ff0f0219 */ /* 0x000fc80000011612 */
[----:B------:R-:W-:Y:S01]  /*8470*/  LOP3.LUT R15, RZ, R15, RZ, 0x33, !PT ;  /* 0x0000000fff0f7212 */ /* 0x000fe200078e33ff */
[----:B------:R-:W-:Y:S06]  /*8480*/  BRA `(.L_x_1299) ;  /* 0x0000000000147947 */ /* 0x000fec0003800000 */
.L_x_1298:
[----:B------:R-:W-:-:S05]  /*8490*/  IMAD.U32 R22, RZ, RZ, UR51 ;  /* 0x00000033ff167e24 */ /* 0x000fca000f8e00ff */
[----:B------:R-:W-:-:S13]  /*84a0*/  ISETP.NE.AND P0, PT, R22, 0x1, PT ;  /* 0x000000011600780c */ /* 0x000fda0003f05270 */
[----:B------:R-:W1:Y:S02]  /*84b0*/  @P0 LDC.64 R184, c[0x0][0x9e8] ;  /* 0x00027a00ffb80b82 */ /* 0x000e640000000a00 */
[----:B-1----:R-:W-:-:S05]  /*84c0*/  @P0 IMAD.HI.U32 R18, R15, R184, RZ ;  /* 0x000000b80f120227 */ /* 0x002fca00078e00ff */
[----:B------:R-:W-:-:S07]  /*84d0*/  @P0 SHF.R.U32.HI R15, RZ, R185, R18 ;  /* 0x000000b9ff0f0219 */ /* 0x000fce0000011612 */
.L_x_1299:
[----:B------:R-:W-:Y:S05]  /*84e0*/  BSYNC B0 ;  /* 0x0000000000007941 */ /* 0x000fea0003800000 */
.L_x_1297:
[----:B------:R-:W-:-:S04]  /*84f0*/  IMAD R15, R15, R22, -R20 ;  /* 0x000000160f0f7224 */ /* 0x000fc800078e0a14 */
[----:B------:R-:W-:-:S05]  /*8500*/  IMAD R15, R0, -0x2, R15 ;  /* 0xfffffffe000f7824 */ /* 0x000fca00078e020f */
[----:B------:R-:W-:Y:S02]  /*8510*/  VIADDMNMX R13, R15, R22, R13, PT ;  /* 0x000000160f0d7246 */ /* 0x000fe4000380010d */
[----:B------:R-:W-:-:S07]  /*8520*/  VIMNMX R14, R14, R15, !PT ;  /* 0x0000000f0e0e7248 */ /* 0x000fce0007fe0100 */
.L_x_1296:
[----:B------:R-:W-:Y:S01]  /*8530*/  ISETP.GT.AND P0, PT, R10, -0x1, PT ;  /* 0xffffffff0a00780c */ /* 0x000fe20003f04270 */
[----:B------:R-:W1:Y:S01]  /*8540*/  SHFL.IDX PT, R8, R8, 0x1, 0x1c1f ;  /* 0x003c1f0008087f89 */ /* 0x000e6200000e0000 */
[----:B------:R-:W-:Y:S02]  /*8550*/  UISETP.NE.AND UP1, UPT, UR43, URZ, UPT ;  /* 0x0000003f2b00728c */ /* 0x000fe4000bf25270 */
[C---:B------:R-:W-:Y:S02]  /*8560*/  ISETP.GT.AND P3, PT, R14.reuse, 0x10, P0 ;  /* 0x000000100e00780c */ /* 0x040fe40000764270 */
[C---:B------:R-:W-:Y:S02]  /*8570*/  ISETP.GT.AND P5, PT, R14.reuse, RZ, P0 ;  /* 0x000000ff0e00720c */ /* 0x040fe400007a4270 */
[----:B------:R-:W-:Y:S02]  /*8580*/  ISETP.LT.OR P3, PT, R13, 0x11, P3 ;  /* 0x000000110d00780c */ /* 0x000fe40001f61670 */
[----:B------:R-:W-:-:S02]  /*8590*/  ISETP.GT.AND P6, PT, R14, 0x1, P0 ;  /* 0x000000010e00780c */ /* 0x000fc400007c4270 */
[C---:B------:R-:W-:Y:S02]  /*85a0*/  ISETP.GT.AND P1, PT, R14.reuse, 0x8, P0 ;  /* 0x000000080e00780c */ /* 0x040fe40000724270 */
[----:B------:R-:W-:Y:S02]  /*85b0*/  ISETP.GT.AND P4, PT, R14, 0x9, P0 ;  /* 0x000000090e00780c */ /* 0x000fe40000784270 */
[----:B------:R-:W-:Y:S02]  /*85c0*/  FSEL R160, R160, -INF , !P3 ;  /* 0xff800000a0a07808 */ /* 0x000fe40005800000 */
[----:B------:R-:W-:Y:S02]  /*85d0*/  ISETP.GT.AND P3, PT, R14, 0x28, P0 ;  /* 0x000000280e00780c */ /* 0x000fe40000764270 */
[C---:B------:R-:W-:Y:S02]  /*85e0*/  ISETP.LT.OR P5, PT, R13.reuse, 0x1, P5 ;  /* 0x000000010d00780c */ /* 0x040fe40002fa1670 */
[----:B------:R-:W-:-:S02]  /*85f0*/  ISETP.LT.OR P6, PT, R13, 0x2, P6 ;  /* 0x000000020d00780c */ /* 0x000fc400037c1670 */
[C---:B------:R-:W-:Y:S02]  /*8600*/  ISETP.LT.OR P1, PT, R13.reuse, 0x9, P1 ;  /* 0x000000090d00780c */ /* 0x040fe40000f21670 */
        /* <DEDUP_REMOVED lines=27> */
[----:B------:R-:W-:Y:S01]  /*87c0*/  ISETP.GT.AND P4, PT, R14, 0x39, P0 ;  /* 0x000000390e00780c */ /* 0x000fe20000784270 */
[----:B-1----:R-:W-:Y:S01]  /*87d0*/  IMAD.IADD R14, R19, 0x1, R8 ;  /* 0x00000001130e7824 */ /* 0x002fe200078e0208 */
        /* <DEDUP_REMOVED lines=25> */
.L_x_1302:
[----:B------:R-:W-:-:S05]  /*8970*/  IMAD.U32 R18, RZ, RZ, UR51 ;  /* 0x00000033ff127e24 */ /* 0x000fca000f8e00ff */
[----:B------:R-:W-:-:S13]  /*8980*/  ISETP.NE.AND P1, PT, R18, 0x1, PT ;  /* 0x000000011200780c */ /* 0x000fda0003f25270 */
[----:B------:R-:W1:Y:S02]  /*8990*/  @P1 LDC.64 R22, c[0x0][0x9e8] ;  /* 0x00027a00ff161b82 */ /* 0x000e640000000a00 */
[----:B-1----:R-:W-:-:S05]  /*89a0*/  @P1 IMAD.HI.U32 R8, R17, R22, RZ ;  /* 0x0000001611081227 */ /* 0x002fca00078e00ff */
[----:B------:R-:W-:-:S07]  /*89b0*/  @P1 SHF.R.U32.HI R17, RZ, R23, R8 ;  /* 0x00000017ff111219 */ /* 0x000fce0000011608 */
.L_x_1303:
[----:B------:R-:W-:Y:S05]  /*89c0*/  BSYNC B0 ;  /* 0x0000000000007941 */ /* 0x000fea0003800000 */
.L_x_1301:
[----:B------:R-:W-:-:S04]  /*89d0*/  IMAD R17, R17, R18, -R20 ;  /* 0x0000001211117224 */ /* 0x000fc800078e0a14 */
[----:B------:R-:W-:-:S05]  /*89e0*/  IMAD R17, R0, -0x2, R17 ;  /* 0xfffffffe00117824 */ /* 0x000fca00078e0211 */
[----:B------:R-:W-:Y:S02]  /*89f0*/  VIADDMNMX R13, R17, R18, R13, PT ;  /* 0x00000012110d7246 */ /* 0x000fe4000380010d */
[----:B------:R-:W-:-:S07]  /*8a00*/  VIMNMX R14, R14, R17, !PT ;  /* 0x000000110e0e7248 */ /* 0x000fce0007fe0100 */
.L_x_1300:
[----:B------:R-:W-:Y:S02]  /*8a10*/  FMNMX.FTZ R8, R15, R12, !PT ;  /* 0x0000000c0f087209 */ /* 0x000fe40007810000 */
        /* <DEDUP_REMOVED lines=10> */
[----:B------:R-:W-:-:S02]  /*8ac0*/  FSEL R154, R154, -INF , !P4 ;  /* 0xff8000009a9a7808 */ /* 0x000fc40006000000 */
        /* <DEDUP_REMOVED lines=15> */
[----:B------:R-:W-:Y:S02]  /*8bc0*/  FSEL R159, R159, -INF , !P1 ;  /* 0xff8000009f9f7808 */ /* 0x000fe40004800000 */
[----:B------:R-:W-:Y:S02]  /*8bd0*/  FMNMX.FTZ R8, R180, R17, !PT ;  /* 0x00000011b4087209 */ /* 0x000fe40007810000 */
[----:B------:R-:W-:-:S02]  /*8be0*/  ISETP.LT.OR P5, PT, R13, 0x11, P5 ;  /* 0x000000110d00780c */ /* 0x000fc40002fa1670 */
[----:B------:R-:W-:Y:S02]  /*8bf0*/  FMNMX.FTZ R17, R181, R8, !PT ;  /* 0x00000008b5117209 */ /* 0x000fe40007810000 */
[----:B------:R-:W-:Y:S02]  /*8c00*/  ISETP.GT.AND P2, PT, R14, 0x18, P0 ;  /* 0x000000180e00780c */ /* 0x000fe40000744270 */
[----:B------:R-:W-:Y:S01]  /*8c10*/  ISETP.LT.OR P6, PT, R13, 0x12, P6 ;  /* 0x000000120d00780c */ /* 0x000fe200037c1670 */
[----:B------:R-:W1:Y:S01]  /*8c20*/  SHFL.BFLY PT, R8, R17, 0x2, 0x1f ;  /* 0x0c401f0011087f89 */ /* 0x000e6200000e0000 */
[----:B------:R-:W-:Y:S02]  /*8c30*/  FSEL R162, R162, -INF , !P5 ;  /* 0xff800000a2a27808 */ /* 0x000fe40006800000 */
[----:B------:R-:W-:Y:S02]  /*8c40*/  ISETP.GT.AND P3, PT, R14, 0x19, P0 ;  /* 0x000000190e00780c */ /* 0x000fe40000764270 */
[----:B------:R-:W-:-:S02]  /*8c50*/  FSEL R163, R163, -INF , !P6 ;  /* 0xff800000a3a37808 */ /* 0x000fc40007000000 */
[C---:B------:R-:W-:Y:S02]  /*8c60*/  ISETP.LT.OR P2, PT, R13.reuse, 0x19, P2 ;  /* 0x000000190d00780c */ /* 0x040fe40001741670 */
[----:B------:R-:W-:Y:S02]  /*8c70*/  ISETP.GT.AND P4, PT, R14, 0x20, P0 ;  /* 0x000000200e00780c */ /* 0x000fe40000784270 */
[C---:B------:R-:W-:Y:S02]  /*8c80*/  ISETP.LT.OR P3, PT, R13.reuse, 0x1a, P3 ;  /* 0x0000001a0d00780c */ /* 0x040fe40001f61670 */
[----:B------:R-:W-:Y:S02]  /*8c90*/  FSEL R166, R166, -INF , !P2 ;  /* 0xff800000a6a67808 */ /* 0x000fe40005000000 */
[----:B------:R-:W-:Y:S02]  /*8ca0*/  ISETP.GT.AND P1, PT, R14, 0x21, P0 ;  /* 0x000000210e00780c */ /* 0x000fe40000724270 */
[----:B------:R-:W-:-:S02]  /*8cb0*/  ISETP.LT.OR P4, PT, R13, 0x21, P4 ;  /* 0x000000210d00780c */ /* 0x000fc40002781670 */
[----:B------:R-:W-:Y:S02]  /*8cc0*/  FSEL R167, R167, -INF , !P3 ;  /* 0xff800000a7a77808 */ /* 0x000fe40005800000 */
[----:B------:R-:W-:Y:S02]  /*8cd0*/  ISETP.LT.OR P1, PT, R13, 0x22, P1 ;  /* 0x000000220d00780c */ /* 0x000fe40000f21670 */
[----:B------:R-:W-:Y:S02]  /*8ce0*/  ISETP.GT.AND P5, PT, R14, 0x28, P0 ;  /* 0x000000280e00780c */ /* 0x000fe400007a4270 */
[----:B-1----:R-:W-:Y:S02]  /*8cf0*/  FMNMX.FTZ R18, R17, R8, !PT ;  /* 0x0000000811127209 */ /* 0x002fe40007810000 */
[----:B------:R-:W-:Y:S02]  /*8d00*/  FSEL R170, R170, -INF , !P4 ;  /* 0xff800000aaaa7808 */ /* 0x000fe40006000000 */
[----:B------:R-:W-:Y:S01]  /*8d10*/  FSEL R171, R171, -INF , !P1 ;  /* 0xff800000abab7808 */ /* 0x000fe20004800000 */
[----:B------:R-:W1:Y:S01]  /*8d20*/  SHFL.BFLY PT, R19, R18, 0x1, 0x1f ;  /* 0x0c201f0012137f89 */ /* 0x000e6200000e0000 */
[----:B------:R-:W-:-:S02]  /*8d30*/  ISETP.GT.AND P6, PT, R14, 0x29, P0 ;  /* 0x000000290e00780c */ /* 0x000fc400007c4270 */
[C---:B------:R-:W-:Y:S02]  /*8d40*/  ISETP.GT.AND P2, PT, R14.reuse, 0x30, P0 ;  /* 0x000000300e00780c */ /* 0x040fe40000744270 */
[C---:B------:R-:W-:Y:S02]  /*8d50*/  ISETP.GT.AND P4, PT, R14.reuse, 0x31, P0 ;  /* 0x000000310e00780c */ /* 0x040fe40000784270 */
[C---:B------:R-:W-:Y:S02]  /*8d60*/  ISETP.GT.AND P1, PT, R14.reuse, 0x38, P0 ;  /* 0x000000380e00780c */ /* 0x040fe40000724270 */
[----:B------:R-:W-:Y:S02]  /*8d70*/  ISETP.GT.AND P0, PT, R14, 0x39, P0 ;  /* 0x000000390e00780c */ /* 0x000fe40000704270 */
[C---:B------:R-:W-:Y:S02]  /*8d80*/  ISETP.LT.OR P5, PT, R13.reuse, 0x29, P5 ;  /* 0x000000290d00780c */ /* 0x040fe40002fa1670 */
[----:B------:R-:W-:-:S02]  /*8d90*/  ISETP.LT.OR P6, PT, R13, 0x2a, P6 ;  /* 0x0000002a0d00780c */ /* 0x000fc400037c1670 */
[----:B------:R-:W-:Y:S02]  /*8da0*/  FSEL R174, R174, -INF , !P5 ;  /* 0xff800000aeae7808 */ /* 0x000fe40006800000 */
[----:B------:R-:W-:Y:S02]  /*8db0*/  ISETP.LT.OR P2, PT, R13, 0x31, P2 ;  /* 0x000000310d00780c */ /* 0x000fe40001741670 */
[----:B------:R-:W-:Y:S02]  /*8dc0*/  FSEL R175, R175, -INF , !P6 ;  /* 0xff800000afaf7808 */ /* 0x000fe40007000000 */
[----:B------:R-:W-:Y:S02]  /*8dd0*/  ISETP.LT.OR P4, PT, R13, 0x32, P4 ;  /* 0x000000320d00780c */ /* 0x000fe40002781670 */
[----:B------:R-:W-:Y:S02]  /*8de0*/  FSEL R178, R178, -INF , !P2 ;  /* 0xff800000b2b27808 */ /* 0x000fe40005000000 */
[----:B-1----:R-:W-:Y:S01]  /*8df0*/  FMNMX.FTZ R8, R18, R19, !PT ;  /* 0x0000001312087209 */ /* 0x002fe20007810000 */
[----:B------:R-:W-:Y:S01]  /*8e00*/  IMAD.U32 R19, RZ, RZ, UR39 ;  /* 0x00000027ff137e24 */ /* 0x000fe2000f8e00ff */
[----:B------:R-:W-:-:S02]  /*8e10*/  FMNMX.FTZ R18, R154, R11, !PT ;  /* 0x0000000b9a127209 */ /* 0x000fc40007810000 */
[----:B------:R-:W-:Y:S01]  /*8e20*/  ISETP.LT.OR P1, PT, R13, 0x39, P1 ;  /* 0x000000390d00780c */ /* 0x000fe20000f21670 */
[----:B------:R-:W-:-:S01]  /*8e30*/  FFMA.FTZ R19, R8, R19, -8 ;  /* 0xc100000008137423 */ /* 0x000fc20000010013 */
[----:B------:R-:W-:Y:S02]  /*8e40*/  FMNMX.FTZ R17, R155, R18, !PT ;  /* 0x000000129b117209 */ /* 0x000fe40007810000 */
[----:B------:R-:W-:Y:S02]  /*8e50*/  FSEL R179, R179, -INF , !P4 ;  /* 0xff800000b3b37808 */ /* 0x000fe40006000000 */
[----:B------:R-:W-:Y:S02]  /*8e60*/  FMNMX.FTZ R18, R158, R17, !PT ;  /* 0x000000119e127209 */ /* 0x000fe40007810000 */
[----:B------:R-:W-:Y:S02]  /*8e70*/  ISETP.LT.OR P0, PT, R13, 0x3a, P0 ;  /* 0x0000003a0d00780c */ /* 0x000fe40000701670 */
[----:B------:R-:W-:-:S02]  /*8e80*/  FMNMX.FTZ R17, R159, R18, !PT ;  /* 0x000000129f117209 */ /* 0x000fc40007810000 */
[----:B------:R-:W-:Y:S02]  /*8e90*/  FSEL R182, R182, -INF , !P1 ;  /* 0xff800000b6b67808 */ /* 0x000fe40004800000 */
[----:B------:R-:W-:Y:S02]  /*8ea0*/  FMNMX.FTZ R18, R162, R17, !PT ;  /* 0x00000011a2127209 */ /* 0x000fe40007810000 */
[----:B------:R-:W-:Y:S02]  /*8eb0*/  FSEL R183, R183, -INF , !P0 ;  /* 0xff800000b7b77808 */ /* 0x000fe40004000000 */
[----:B------:R-:W-:Y:S02]  /*8ec0*/  FMNMX.FTZ R17, R163, R18, !PT ;  /* 0x00000012a3117209 */ /* 0x000fe40007810000 */
[----:B------:R-:W-:Y:S02]  /*8ed0*/  FSETP.NEU.FTZ.AND P3, PT, R8, -INF , PT ;  /* 0xff8000000800780b */ /* 0x000fe40003f7d000 */
[----:B------:R-:W-:-:S02]  /*8ee0*/  FMNMX.FTZ R18, R166, R17, !PT ;  /* 0x00000011a6127209 */ /* 0x000fc40007810000 */
[----:B------:R-:W-:Y:S02]  /*8ef0*/  FSEL R184, R19, RZ, P3 ;  /* 0x000000ff13b87208 */ /* 0x000fe40001800000 */
[----:B------:R-:W-:-:S03]  /*8f00*/  FMNMX.FTZ R17, R167, R18, !PT ;  /* 0x00000012a7117209 */ /* 0x000fc60007810000 */
[--C-:B------:R-:W-:Y:S01]  /*8f10*/  FFMA.FTZ R20, R164, UR39, -R184.reuse ;  /* 0x00000027a4147c23 */ /* 0x100fe200080108b8 */
[----:B------:R-:W-:Y:S01]  /*8f20*/  FMNMX.FTZ R14, R170, R17, !PT ;  /* 0x00000011aa0e7209 */ /* 0x000fe20007810000 */
[--C-:B------:R-:W-:Y:S01]  /*8f30*/  FFMA.FTZ R156, R156, UR39, -R184.reuse ;  /* 0x000000279c9c7c23 */ /* 0x100fe200080108b8 */
[----:B------:R-:W-:-:S01]  /*8f40*/  FFMA.FTZ R21, R165, UR39, -R184 ;  /* 0x00000027a5157c23 */ /* 0x000fc200080108b8 */
[----:B------:R-:W-:Y:S01]  /*8f50*/  FSEL R165, R8, RZ, P3 ;  /* 0x000000ff08a57208 */ /* 0x000fe20001800000 */
[----:B------:R-:W-:-:S01]  /*8f60*/  FFMA.FTZ R15, R15, UR39, -R184 ;  /* 0x000000270f0f7c23 */ /* 0x000fc200080108b8 */
[----:B------:R-:W-:Y:S01]  /*8f70*/  FMNMX.FTZ R17, R171, R14, !PT ;  /* 0x0000000eab117209 */ /* 0x000fe20007810000 */
[----:B------:R-:W-:-:S01]  /*8f80*/  FFMA.FTZ R152, R153, UR39, -R184 ;  /* 0x0000002799987c23 */ /* 0x000fc200080108b8 */
[----:B------:R-:W-:Y:S01]  /*8f90*/  FFMA.FTZ R23, R169, UR39, -R184 ;  /* 0x00000027a9177c23 */ /* 0x000fe200080108b8 */
[----:B------:R-:W-:-:S01]  /*8fa0*/  FADD.FTZ R165, -R165, R12 ;  /* 0x0000000ca5a57221 */ /* 0x000fc20000010100 */
[----:B------:R-:W-:Y:S01]  /*8fb0*/  FMNMX.FTZ R14, R174, R17, !PT ;  /* 0x00000011ae0e7209 */ /* 0x000fe20007810000 */
[----:B------:R-:W-:Y:S01]  /*8fc0*/  MUFU.EX2 R15, R15 ;  /* 0x0000000f000f7308 */ /* 0x000fe20000000800 */
[----:B------:R-:W-:-:S01]  /*8fd0*/  FFMA.FTZ R160, R160, UR39, -R184 ;  /* 0x00000027a0a07c23 */ /* 0x000fc200080108b8 */
[----:B------:R-:W-:Y:S01]  /*8fe0*/  FMUL.FTZ R12, R165, UR39 ;  /* 0x00000027a50c7c20 */ /* 0x000fe20008410000 */
        /* <DEDUP_REMOVED lines=9> */
[----:B------:R-:W-:-:S03]  /*9080*/  FFMA.FTZ R181, R181, UR39, -R184 ;  /* 0x00000027b5b57c23 */ /* 0x000fc600080108b8 */
[----:B------:R-:W-:Y:S01]  /*9090*/  FMNMX.FTZ R18, R182, R13, !PT ;  /* 0x0000000db6127209 */ /* 0x000fe20007810000 */
[----:B------:R-:W3:Y:S01]  /*90a0*/  MUFU.EX2 R12, R12 ;  /* 0x0000000c000c7308 */ /* 0x000ee20000000800 */
[----:B-1----:R-:W-:-:S01]  /*90b0*/  FFMA.FTZ R156, R168, UR39, -R184 ;  /* 0x00000027a89c7c23 */ /* 0x002fc200080108b8 */
[----:B------:R-:W-:Y:S01]  /*90c0*/  IMAD.U32 R168, RZ, RZ, UR39 ;  /* 0x00000027ffa87e24 */ /* 0x000fe2000f8e00ff */
[----:B------:R-:W-:-:S05]  /*90d0*/  FMNMX.FTZ R13, R183, R18, !PT ;  /* 0x00000012b70d7209 */ /* 0x000fca0007810000 */
[----:B------:R-:W1:Y:S01]  /*90e0*/  SHFL.BFLY PT, R22, R13, 0x2, 0x1f ;  /* 0x0c401f000d167f89 */ /* 0x000e6200000e0000 */
[----:B------:R-:W4:Y:S08]  /*90f0*/  MUFU.EX2 R152, R152 ;  /* 0x0000009800987308 */ /* 0x000f300000000800 */
        /* <DEDUP_REMOVED lines=8> */
[----:B------:R3:W-:Y:S01]  /*9180*/  MUFU.EX2 R18, R160 ;  /* 0x000000a000127308 */ /* 0x0007e20000000800 */
[-C--:B------:R-:W-:Y:S01]  /*9190*/  FMUL.FTZ R37, R37, R12.reuse ;  /* 0x0000000c25257220 */ /* 0x080fe20000410000 */
[-C--:B------:R-:W-:Y:S01]  /*91a0*/  FMUL.FTZ R40, R40, R12.reuse ;  /* 0x0000000c28287220 */ /* 0x080fe20000410000 */
[-C--:B------:R-:W-:Y:S01]  /*91b0*/  FMUL.FTZ R41, R41, R12.reuse ;  /* 0x0000000c29297220 */ /* 0x080fe20000410000 */
[-C--:B------:R-:W-:Y:S01]  /*91c0*/  FMUL.FTZ R44, R44, R12.reuse ;  /* 0x0000000c2c2c7220 */ /* 0x080fe20000410000 */
[-C--:B------:R-:W-:Y:S01]  /*91d0*/  FMUL.FTZ R45, R45, R12.reuse ;  /* 0x0000000c2d2d7220 */ /* 0x080fe20000410000 */
[----:B------:R-:W-:Y:S01]  /*91e0*/  FMUL.FTZ R48, R48, R12 ;  /* 0x0000000c30307220 */ /* 0x000fe20000410000 */
[----:B-1----:R-:W-:Y:S01]  /*91f0*/  FMNMX.FTZ R164, R13, R22, !PT ;  /* 0x000000160da47209 */ /* 0x002fe20007810000 */
[--C-:B------:R-:W-:Y:S01]  /*9200*/  FFMA.FTZ R22, R172, UR39, -R184.reuse ;  /* 0x00000027ac167c23 */ /* 0x100fe200080108b8 */
[----:B------:R-:W-:Y:S01]  /*9210*/  MUFU.EX2 R19, R19 ;  /* 0x0000001300137308 */ /* 0x000fe20000000800 */
[----:B---3--:R-:W-:-:S01]  /*9220*/  FFMA.FTZ R160, R177, UR39, -R184 ;  /* 0x00000027b1a07c23 */ /* 0x008fc200080108b8 */
[-C--:B------:R-:W-:Y:S01]  /*9230*/  FMUL.FTZ R49, R49, R12.reuse ;  /* 0x0000000c31317220 */ /* 0x080fe20000410000 */
[----:B------:R-:W1:Y:S01]  /*9240*/  SHFL.BFLY PT, R13, R164, 0x1, 0x1f ;  /* 0x0c201f00a40d7f89 */ /* 0x000e6200000e0000 */
        /* <DEDUP_REMOVED lines=23> */
[----:B-1----:R-:W-:Y:S01]  /*93c0*/  FMNMX.FTZ R13, R164, R13, !PT ;  /* 0x0000000da40d7209 */ /* 0x002fe20007810000 */
[-C--:B------:R-:W-:Y:S01]  /*93d0*/  FMUL.FTZ R92, R92, R12.reuse ;  /* 0x0000000c5c5c7220 */ /* 0x080fe20000410000 */
[-C--:B------:R-:W-:Y:S01]  /*93e0*/  FMUL.FTZ R93, R93, R12.reuse ;  /* 0x0000000c5d5d7220 */ /* 0x080fe20000410000 */
[----:B------:R-:W-:Y:S01]  /*93f0*/  FMUL.FTZ R96, R96, R12 ;  /* 0x0000000c60607220 */ /* 0x000fe20000410000 */
[C---:B------:R-:W-:Y:S01]  /*9400*/  FSETP.NEU.FTZ.AND P0, PT, R13.reuse, -INF , PT ;  /* 0xff8000000d00780b */ /* 0x040fe20003f1d000 */
[----:B------:R-:W-:Y:S01]  /*9410*/  FFMA.FTZ R168, R13, R168, -8 ;  /* 0xc10000000da87423 */ /* 0x000fe200000100a8 */
[----:B------:R-:W-:Y:S01]  /*9420*/  MUFU.EX2 R23, R23 ;  /* 0x0000001700177308 */ /* 0x000fe20000000800 */
[-C--:B------:R-:W-:Y:S01]  /*9430*/  FMUL.FTZ R97, R97, R12.reuse ;  /* 0x0000000c61617220 */ /* 0x080fe20000410000 */
[-C--:B------:R-:W-:Y:S01]  /*9440*/  FMUL.FTZ R100, R100, R12.reuse ;  /* 0x0000000c64647220 */ /* 0x080fe20000410000 */
[-C--:B------:R-:W-:Y:S01]  /*9450*/  FMUL.FTZ R101, R101, R12.reuse ;  /* 0x0000000c65657220 */ /* 0x080fe20000410000 */
[----:B------:R-:W-:Y:S01]  /*9460*/  FSEL R165, R168, RZ, P0 ;  /* 0x000000ffa8a57208 */ /* 0x000fe20000000000 */
[-C--:B------:R-:W-:Y:S01]  /*9470*/  FMUL.FTZ R104, R104, R12.reuse ;  /* 0x0000000c68687220 */ /* 0x080fe20000410000 */
[-C--:B------:R-:W-:Y:S01]  /*9480*/  FMUL.FTZ R105, R105, R12.reuse ;  /* 0x0000000c69697220 */ /* 0x080fe20000410000 */
[----:B------:R-:W-:Y:S01]  /*9490*/  FMUL.FTZ R108, R108, R12 ;  /* 0x0000000c6c6c7220 */ /* 0x000fe20000410000 */
[----:B------:R-:W-:Y:S01]  /*94a0*/  MUFU.EX2 R22, R22 ;  /* 0x0000001600167308 */ /* 0x000fe20000000800 */
[----:B------:R-:W-:-:S01]  /*94b0*/  FFMA.FTZ R168, R154, UR39, -R165 ;  /* 0x000000279aa87c23 */ /* 0x000fc200080108a5 */
[--C-:B------:R-:W-:Y:S01]  /*94c0*/  FFMA.FTZ R154, R158, UR39, -R165.reuse ;  /* 0x000000279e9a7c23 */ /* 0x100fe200080108a5 */
[----:B------:R-:W-:Y:S01]  /*94d0*/  FSEL R158, R13, RZ, P0 ;  /* 0x000000ff0d9e7208 */ /* 0x000fe20000000000 */
[--C-:B------:R-:W-:Y:S01]  /*94e0*/  FFMA.FTZ R155, R155, UR39, -R165.reuse ;  /* 0x000000279b9b7c23 */ /* 0x100fe200080108a5 */
[----:B------:R-:W-:-:S01]  /*94f0*/  FFMA.FTZ R169, R159, UR39, -R165 ;  /* 0x000000279fa97c23 */ /* 0x000fc200080108a5 */
[--C-:B------:R-:W-:Y:S01]  /*9500*/  FFMA.FTZ R159, R162, UR39, -R165.reuse ;  /* 0x00000027a29f7c23 */ /* 0x100fe200080108a5 */
[----:B------:R-:W-:-:S01]  /*9510*/  FFMA.FTZ R172, R166, UR39, -R165 ;  /* 0x00000027a6ac7c23 */ /* 0x000fc200080108a5 */
[----:B------:R-:W-:Y:S01]  /*9520*/  FADD.FTZ R158, -R158, R11 ;  /* 0x0000000b9e9e7221 */ /* 0x000fe20000010100 */
[----:B------:R-:W-:Y:S01]  /*9530*/  MUFU.EX2 R168, R168 ;  /* 0x000000a800a87308 */ /* 0x000fe20000000800 */
[----:B------:R-:W-:-:S01]  /*9540*/  FFMA.FTZ R162, R163, UR39, -R165 ;  /* 0x00000027a3a27c23 */ /* 0x000fc200080108a5 */
[----:B------:R-:W-:Y:S01]  /*9550*/  FFMA.FTZ R166, R171, UR39, -R165 ;  /* 0x00000027aba67c23 */ /* 0x000fe200080108a5 */
[----:B------:R-:W-:Y:S01]  /*9560*/  FMUL.FTZ R11, R158, UR39 ;  /* 0x000000279e0b7c20 */ /* 0x000fe20008410000 */
[----:B------:R-:W-:Y:S01]  /*9570*/  FFMA.FTZ R171, R12, R4, R15 ;  /* 0x000000040cab7223 */ /* 0x000fe2000001000f */
[----:B------:R-:W-:-:S01]  /*9580*/  FFMA.FTZ R167, R167, UR39, -R165 ;  /* 0x00000027a7a77c23 */ /* 0x000fc200080108a5 */
[--C-:B------:R-:W-:Y:S01]  /*9590*/  FFMA.FTZ R163, R170, UR39, -R165.reuse ;  /* 0x00000027aaa37c23 */ /* 0x100fe200080108a5 */
[----:B------:R-:W-:-:S01]  /*95a0*/  FFMA.FTZ R174, R174, UR39, -R165 ;  /* 0x00000027aeae7c23 */ /* 0x000fc200080108a5 */
[----:B------:R-:W-:Y:S01]  /*95b0*/  MUFU.EX2 R155, R155 ;  /* 0x0000009b009b7308 */ /* 0x000fe20000000800 */
[----:B----4-:R-:W-:-:S01]  /*95c0*/  FADD.FTZ R171, R152, R171 ;  /* 0x000000ab98ab7221 */ /* 0x010fc20000010000 */
[--C-:B------:R-:W-:Y:S01]  /*95d0*/  FFMA.FTZ R175, R175, UR39, -R165.reuse ;  /* 0x00000027afaf7c23 */ /* 0x100fe200080108a5 */
[----:B------:R-:W-:-:S01]  /*95e0*/  FFMA.FTZ R178, R178, UR39, -R165 ;  /* 0x00000027b2b27c23 */ /* 0x000fc200080108a5 */
[--C-:B------:R-:W-:Y:S01]  /*95f0*/  FFMA.FTZ R179, R179, UR39, -R165.reuse ;  /* 0x00000027b3b37c23 */ /* 0x100fe200080108a5 */
[----:B------:R-:W-:-:S01]  /*9600*/  FFMA.FTZ R182, R182, UR39, -R165 ;  /* 0x00000027b6b67c23 */ /* 0x000fc200080108a5 */
[----:B------:R-:W-:Y:S01]  /*9610*/  FFMA.FTZ R165, R183, UR39, -R165 ;  /* 0x00000027b7a57c23 */ /* 0x000fe200080108a5 */
[----:B------:R-:W-:Y:S01]  /*9620*/  PLOP3.LUT P0, PT, PT, PT, UP0, 0x40, 0x0 ;  /* 0x000000000000781c */ /* 0x000fe20003f0e808 */
[----:B------:R-:W1:Y:S01]  /*9630*/  MUFU.EX2 R11, R11 ;  /* 0x0000000b000b7308 */ /* 0x000e620000000800 */
[-C--:B------:R-:W-:Y:S01]  /*9640*/  FMUL.FTZ R109, R109, R12.reuse ;  /* 0x0000000c6d6d7220 */ /* 0x080fe20000410000 */
[-C--:B------:R-:W-:Y:S01]  /*9650*/  FMUL.FTZ R112, R112, R12.reuse ;  /* 0x0000000c70707220 */ /* 0x080fe20000410000 */
        /* <DEDUP_REMOVED lines=14> */
[----:B-1----:R-:W-:-:S01]  /*9740*/  FFMA.FTZ R4, R11, R5, R168 ;  /* 0x000000050b047223 */ /* 0x002fc200000100a8 */
[-C--:B------:R-:W-:Y:S01]  /*9750*/  FMUL.FTZ R137, R137, R12.reuse ;  /* 0x0000000c89897220 */ /* 0x080fe20000410000 */
[-C--:B------:R-:W-:Y:S01]  /*9760*/  FMUL.FTZ R140, R140, R12.reuse ;  /* 0x0000000c8c8c7220 */ /* 0x080fe20000410000 */
[----:B------:R-:W-:Y:S01]  /*9770*/  FMUL.FTZ R141, R141, R12 ;  /* 0x0000000c8d8d7220 */ /* 0x000fe20000410000 */
[----:B------:R-:W-:-:S01]  /*9780*/  FADD.FTZ R5, R155, R4 ;  /* 0x000000049b057221 */ /* 0x000fc20000010000 */
[----:B------:R-:W-:Y:S01]  /*9790*/  FADD.FTZ R4, R14, R171 ;  /* 0x000000ab0e047221 */ /* 0x000fe20000010000 */
[----:B------:R-:W-:Y:S01]  /*97a0*/  FMUL.FTZ R144, R144, R12 ;  /* 0x0000000c90907220 */ /* 0x000fe20000410000 */
[----:B------:R-:W1:Y:S01]  /*97b0*/  MUFU.EX2 R159, R159 ;  /* 0x0000009f009f7308 */ /* 0x000e620000000800 */
[----:B---3--:R-:W-:-:S01]  /*97c0*/  FADD.FTZ R158, R154, R5 ;  /* 0x000000059a9e7221 */ /* 0x008fc20000010000 */
[----:B------:R-:W-:Y:S01]  /*97d0*/  FADD.FTZ R5, R17, R4 ;  /* 0x0000000411057221 */ /* 0x000fe20000010000 */
[-C--:B------:R-:W-:Y:S01]  /*97e0*/  FMUL.FTZ R145, R145, R12.reuse ;  /* 0x0000000c91917220 */ /* 0x080fe20000410000 */
[-C--:B------:R-:W-:Y:S01]  /*97f0*/  FMUL.FTZ R148, R148, R12.reuse ;  /* 0x0000000c94947220 */ /* 0x080fe20000410000 */
[----:B------:R-:W-:Y:S01]  /*9800*/  FMUL.FTZ R149, R149, R12 ;  /* 0x0000000c95957220 */ /* 0x000fe20000410000 */
        /* <DEDUP_REMOVED lines=11> */
[----:B-1----:R-:W-:-:S01]  /*98c0*/  FADD.FTZ R5, R159, R158 ;  /* 0x0000009e9f057221 */ /* 0x002fc20000010000 */
[-C--:B------:R-:W-:Y:S01]  /*98d0*/  FMUL.FTZ R31, R31, R11.reuse ;  /* 0x0000000b1f1f7220 */ /* 0x080fe20000410000 */
[----:B------:R-:W-:Y:S01]  /*98e0*/  F2FP.SATFINITE.E4M3.F32.PACK_AB_MERGE_C R154, R19, R18, R20 ;  /* 0x00000012139a723e */ /* 0x000fe20004807014 */
[-C--:B------:R-:W-:Y:S01]  /*98f0*/  FMUL.FTZ R34, R34, R11.reuse ;  /* 0x0000000b22227220 */ /* 0x080fe20000410000 */
[-C--:B------:R-:W-:Y:S01]  /*9900*/  FMUL.FTZ R35, R35, R11.reuse ;  /* 0x0000000b23237220 */ /* 0x080fe20000410000 */
[-C--:B------:R-:W-:Y:S01]  /*9910*/  FMUL.FTZ R38, R38, R11.reuse ;  /* 0x0000000b26267220 */ /* 0x080fe20000410000 */
[----:B------:R-:W-:Y:S01]  /*9920*/  FMUL.FTZ R39, R39, R11 ;  /* 0x0000000b27277220 */ /* 0x000fe20000410000 */
[----:B------:R-:W1:Y:S01]  /*9930*/  MUFU.EX2 R167, R167 ;  /* 0x000000a700a77308 */ /* 0x000e620000000800 */
        /* <DEDUP_REMOVED lines=16> */
[----:B-1----:R-:W-:-:S01]  /*9a40*/  FADD.FTZ R158, R167, R158 ;  /* 0x0000009ea79e7221 */ /* 0x002fc20000010000 */
[----:B------:R-:W-:Y:S01]  /*9a50*/  FADD.FTZ R171, R23, R4 ;  /* 0x0000000417ab7221 */ /* 0x000fe20000010000 */
[----:B------:R-:W-:Y:S01]  /*9a60*/  F2FP.SATFINITE.E4M3.F32.PACK_AB_MERGE_C R167, R167, R172, RZ ;  /* 0x000000aca7a7723e */ /* 0x000fe200048070ff */
[-C--:B------:R-:W-:Y:S01]  /*9a70*/  FMUL.FTZ R62, R62, R11.reuse ;  /* 0x0000000b3e3e7220 */ /* 0x080fe20000410000 */
[-C--:B------:R-:W-:Y:S01]  /*9a80*/  FMUL.FTZ R63, R63, R11.reuse ;  /* 0x0000000b3f3f7220 */ /* 0x080fe20000410000 */
[----:B------:R-:W-:Y:S01]  /*9a90*/  FADD.FTZ R4, R22, R171 ;  /* 0x000000ab16047221 */ /* 0x000fe20000010000 */
        /* <DEDUP_REMOVED lines=34> */
[----:B----4-:R-:W-:-:S01]  /*9cc0*/  FADD.FTZ R5, R175, R158 ;  /* 0x0000009eaf057221 */ /* 0x010fc20000010000 */
[----:B------:R-:W-:Y:S01]  /*9cd0*/  F2FP.SATFINITE.E4M3.F32.PACK_AB_MERGE_C R158, R17, R14, RZ ;  /* 0x0000000e119e723e */ /* 0x000fe200048070ff */
[-C--:B------:R-:W-:Y:S01]  /*9ce0*/  FMUL.FTZ R111, R111, R11.reuse ;  /* 0x0000000b6f6f7220 */ /* 0x080fe20000410000 */
[----:B------:R-:W-:Y:S01]  /*9cf0*/  F2FP.SATFINITE.E4M3.F32.PACK_AB_MERGE_C R157, R175, R174, RZ ;  /* 0x000000aeaf9d723e */ /* 0x000fe200048070ff */
[----:B------:R-:W-:Y:S01]  /*9d00*/  FMUL.FTZ R114, R114, R11 ;  /* 0x0000000b72727220 */ /* 0x000fe20000410000 */
[----:B------:R-:W-:Y:S01]  /*9d10*/  F2FP.SATFINITE.E4M3.F32.PACK_AB_MERGE_C R152, R152, R15, R158 ;  /* 0x0000000f9898723e */ /* 0x000fe2000480709e */
[----:B------:R-:W-:Y:S01]  /*9d20*/  FMUL.FTZ R115, R115, R11 ;  /* 0x0000000b73737220 */ /* 0x000fe20000410000 */
[----:B------:R-:W4:Y:S01]  /*9d30*/  MUFU.EX2 R160, R160 ;  /* 0x000000a000a07308 */ /* 0x000f220000000800 */
[----:B-1----:R-:W-:-:S01]  /*9d40*/  FADD.FTZ R17, R153, R4 ;  /* 0x0000000499117221 */ /* 0x002fc20000010000 */
[----:B------:R-:W-:Y:S01]  /*9d50*/  F2FP.SATFINITE.E4M3.F32.PACK_AB_MERGE_C R157, R166, R163, R157 ;  /* 0x000000a3a69d723e */ /* 0x000fe2000480709d */
[-C--:B------:R-:W-:Y:S01]  /*9d60*/  FMUL.FTZ R118, R118, R11.reuse ;  /* 0x0000000b76767220 */ /* 0x080fe20000410000 */
        /* <DEDUP_REMOVED lines=22> */
[----:B------:R-:W-:-:S06]  /*9ed0*/  FMUL.FTZ R151, R151, R11 ;  /* 0x0000000b97977220 */ /* 0x000fcc0000410000 */
[----:B------:R-:W1:Y:S01]  /*9ee0*/  MUFU.EX2 R182, R182 ;  /* 0x000000b600b67308 */ /* 0x000e620000000800 */
[----:B---3--:R-:W-:-:S07]  /*9ef0*/  FADD.FTZ R17, R161, R14 ;  /* 0x0000000ea1117221 */ /* 0x008fce0000010000 */
[----:B------:R-:W3:Y:S01]  /*9f00*/  MUFU.EX2 R165, R165 ;  /* 0x000000a500a57308 */ /* 0x000ee20000000800 */
[C---:B----4-:R-:W-:Y:S01]  /*9f10*/  F2FP.SATFINITE.E4M3.F32.PACK_AB_MERGE_C R161, R164.reuse, R161, RZ ;  /* 0x000000a1a4a1723e */ /* 0x050fe200048070ff */
[----:B------:R-:W-:-:S03]  /*9f20*/  FADD.FTZ R4, R164, R17 ;  /* 0x00000011a4047221 */ /* 0x000fc60000010000 */
[----:B------:R-:W-:Y:S02]  /*9f30*/  F2FP.SATFINITE.E4M3.F32.PACK_AB_MERGE_C R158, R160, R153, R161 ;  /* 0x00000099a09e723e */ /* 0x000fe400048070a1 */
[----:B------:R-:W-:Y:S01]  /*9f40*/  F2FP.SATFINITE.E4M3.F32.PACK_AB_MERGE_C R153, R155, R168, R169 ;  /* 0x000000a89b99723e */ /* 0x000fe200048070a9 */
[----:B-1----:R-:W-:Y:S01]  /*9f50*/  FADD.FTZ R14, R182, R5 ;  /* 0x00000005b60e7221 */ /* 0x002fe20000010000 */
[----:B------:R-:W-:Y:S02]  /*9f60*/  F2FP.SATFINITE.E4M3.F32.PACK_AB_MERGE_C R155, R162, R159, R167 ;  /* 0x0000009fa29b723e */ /* 0x000fe400048070a7 */
[C---:B---3--:R-:W-:Y:S01]  /*9f70*/  F2FP.SATFINITE.E4M3.F32.PACK_AB_MERGE_C R182, R165.reuse, R182, RZ ;  /* 0x000000b6a5b6723e */ /* 0x048fe200048070ff */
[----:B------:R-:W-:-:S03]  /*9f80*/  FADD.FTZ R5, R165, R14 ;  /* 0x0000000ea5057221 */ /* 0x000fc60000010000 */
[----:B------:R-:W-:Y:S01]  /*9f90*/  F2FP.SATFINITE.E4M3.F32.PACK_AB_MERGE_C R159, R179, R178, R182 ;  /* 0x000000b2b39f723e */ /* 0x000fe200048070b6 */
[----:B------:R-:W-:Y:S06]  /*9fa0*/  @P0 BRA `(.L_x_1304) ;  /* 0x0000000000040947 */ /* 0x000fec0003800000 */
[----:B------:R-:W-:Y:S01]  /*9fb0*/  BPT.TRAP 0x1 ;  /* 0x000000040000795c */ /* 0x000fe20000300000 */
.L_x_1304:
[----:B------:R-:W-:Y:S01]  /*9fc0*/  PLOP3.LUT P1, PT, PT, PT, UP0, 0x40, 0x0 ;  /* 0x000000000000781c */ /* 0x000fe20003f2e808 */
[----:B------:R1:W3:-:S12]  /*9fd0*/  SYNCS.PHASECHK.TRANS64.TRYWAIT P0, [UR57+0x20850], R9 ;  /* 0x02085009ff0075a7 */ /* 0x0002d80008000179 */
[----:B-1----:R-:W-:Y:S05]  /*9fe0*/  @P1 BRA `(.L_x_1305) ;  /* 0x0000000000041947 */ /* 0x002fea0003800000 */
[----:B------:R-:W-:Y:S01]  /*9ff0*/  BPT.TRAP 0x1 ;  /* 0x000000040000795c */ /* 0x000fe20000300000 */
.L_x_1305:
[----:B---3--:R-:W-:Y:S05]  /*a000*/  @P0 BRA `(.L_x_1306) ;  /* 0x0000000000080947 */ /* 0x008fea0003800000 */
[----:B------:R-:W1:Y:S02]  /*a010*/  SYNCS.PHASECHK.TRANS64.TRYWAIT P0, [UR57+0x20850], R9 ;  /* 0x02085009ff0075a7 */ /* 0x000e640008000179 */
[----:B-1----:R-:W-:Y:S05]  /*a020*/  @!P0 BRA `(.L_x_1307) ;  /* 0x00000094008c8947 */ /* 0x002fea0003800000 */
.L_x_1306:
        /* <DEDUP_REMOVED lines=15> */
.L_x_1308:
[----:B------:R-:W-:Y:S01]  /*a120*/  UIADD3 UR57, UR57, 0x20860, URZ ;  /* 0x0002086039397890 */ /* 0x000fe2000fffe03f */
[C---:B------:R-:W-:Y:S01]  /*a130*/  ISETP.GT.AND P0, PT, R10.reuse, UR40, PT ;  /* 0x000000280a007c0c */ /* 0x040fe2000bf04270 */
[----:B------:R-:W-:Y:S02]  /*a140*/  VIADD R10, R10, 0xffffffff ;  /* 0xffffffff0a0a7836 */ /* 0x000fe40000000000 */
[----:B------:R-:W-:Y:S01]  /*a150*/  UPRMT UR57, UR45, 0x654, UR57 ;  /* 0x000006542d397896 */ /* 0x000fe20008000039 */
[----:B------:R-:W-:Y:S02]  /*a160*/  IMAD.MOV.U32 R11, RZ, RZ, R13 ;  /* 0x000000ffff0b7224 */ /* 0x000fe400078e000d */
[----:B-1----:R-:W-:-:S06]  /*a170*/  IMAD.MOV.U32 R12, RZ, RZ, R8 ;  /* 0x000000ffff0c7224 */ /* 0x002fcc00078e0008 */
[----:B------:R-:W-:Y:S01]  /*a180*/  SYNCS.ARRIVE.TRANS64.RED.A1T0 RZ, [UR57], RZ ;  /* 0x000000ffffff79a7 */ /* 0x000fe20008100439 */
[----:B------:R-:W-:Y:S05]  /*a190*/  @P0 BRA `(.L_x_1309) ;  /* 0xffffffdc00300947 */ /* 0x000fea000383ffff */
.L_x_1290:
[----:B------:R-:W-:Y:S01]  /*a1a0*/  ULDC.64 UR8, c[0x0][0x9a0] ;  /* 0x0002680000087ab9 */ /* 0x000fe20000000a00 */
[----:B------:R-:W-:Y:S01]  /*a1b0*/  IADD3 R16, -R16, 0xb, RZ ;  /* 0x0000000b10107810 */ /* 0x000fe20007ffe1ff */
[----:B------:R-:W-:Y:S01]  /*a1c0*/  UISETP.NE.U32.AND UP0, UPT, UR8, URZ, UPT ;  /* 0x0000003f0800728c */ /* 0x000fe2000bf05070 */
[----:B------:R-:W-:-:S03]  /*a1d0*/  IMAD.MOV.U32 R6, RZ, RZ, 0x3f800000 ;  /* 0x3f800000ff067424 */ /* 0x000fc600078e00ff */
[----:B------:R-:W-:Y:S01]  /*a1e0*/  UISETP.NE.AND.EX UP0, UPT, UR9, URZ, UPT, UP0 ;  /* 0x0000003f0900728c */ /* 0x000fe2000bf05300 */
[----:B------:R3:W-:Y:S08]  /*a1f0*/  BAR.ARV R16, 0x100 ;  /* 0x000400100000751d */ /* 0x0007f00000002000 */
[----:B------:R-:W-:Y:S06]  /*a200*/  BAR.ARV 0x8, 0x180 ;  /* 0x0206000000007b1d */ /* 0x000fec0000002000 */
[----:B------:R-:W-:Y:S01]  /*a210*/  @UP0 ULDC.64 UR10, c[0x0][0x9c8] ;  /* 0x00027200000a0ab9 */ /* 0x000fe20000000a00 */
[----:B------:R-:W-:Y:S01]  /*a220*/  @UP0 USHF.R.S32.HI UR7, URZ, 0x1f, UR42 ;  /* 0x0000001f3f070899 */ /* 0x000fe2000801142a */
[----:B------:R-:W-:Y:S01]  /*a230*/  PLOP3.LUT P0, PT, PT, PT, UP0, 0x80, 0x0 ;  /* 0x000000000000781c */ /* 0x000fe20003f0f008 */
[----:B------:R-:W-:-:S02]  /*a240*/  @UP0 UIMAD UR6, UR38, UR10, URZ ;  /* 0x0000000a260602a4 */ /* 0x000fc4000f8e023f */
        /* <DEDUP_REMOVED lines=10> */
[----:B------:R-:W-:-:S04]  /*a2f0*/  IMAD.U32 R2, RZ, RZ, UR6 ;  /* 0x00000006ff027e24 */ /* 0x000fc8000f8e00ff */
[----:B0-2---:R-:W-:-:S05]  /*a300*/  IMAD.U32 R3, RZ, RZ, UR7 ;  /* 0x00000007ff037e24 */ /* 0x005fca000f8e00ff */
[----:B------:R0:W2:Y:S01]  /*a310*/  @P0 LDG.E R6, desc[UR52][R2.64] ;  /* 0x0000003402060981 */ /* 0x0000a2000c1e1900 */
[----:B-1----:R-:W-:-:S03]  /*a320*/  IMAD.MOV.U32 R11, RZ, RZ, RZ ;  /* 0x000000ffff0b7224 */ /* 0x002fc600078e00ff */
[----:B------:R-:W1:Y:S04]  /*a330*/  SHFL.BFLY PT, R7, R4, 0x2, 0x1f ;  /* 0x0c401f0004077f89 */ /* 0x000e6800000e0000 */
[----:B------:R-:W4:Y:S01]  /*a340*/  SHFL.BFLY PT, R0, R5, 0x2, 0x1f ;  /* 0x0c401f0005007f89 */ /* 0x000f2200000e0000 */
[----:B0-----:R-:W-:Y:S02]  /*a350*/  IMAD.MOV.U32 R3, RZ, RZ, -0x800000 ;  /* 0xff800000ff037424 */ /* 0x001fe400078e00ff */
[----:B-1----:R-:W-:Y:S01]  /*a360*/  FADD.FTZ R7, R7, R4 ;  /* 0x0000000407077221 */ /* 0x002fe20000010000 */
[----:B----4-:R-:W-:Y:S01]  /*a370*/  FADD.FTZ R9, R0, R5 ;  /* 0x0000000500097221 */ /* 0x010fe20000010000 */
[----:B------:R-:W-:-:S03]  /*a380*/  IMAD.U32 R5, RZ, RZ, UR39 ;  /* 0x00000027ff057e24 */ /* 0x000fc6000f8e00ff */
[----:B------:R-:W0:Y:S04]  /*a390*/  SHFL.BFLY PT, R0, R7, 0x1, 0x1f ;  /* 0x0c201f0007007f89 */ /* 0x000e2800000e0000 */
[----:B------:R-:W1:Y:S01]  /*a3a0*/  SHFL.BFLY PT, R10, R9, 0x1, 0x1f ;  /* 0x0c201f00090a7f89 */ /* 0x000e6200000e0000 */
[----:B0-----:R-:W-:Y:S01]  /*a3b0*/  FADD.FTZ R12, R7, R0 ;  /* 0x00000000070c7221 */ /* 0x001fe20000010000 */
[----:B------:R-:W-:Y:S02]  /*a3c0*/  IMAD.MOV.U32 R7, RZ, RZ, RZ ;  /* 0x000000ffff077224 */ /* 0x000fe400078e00ff */
[----:B------:R-:W-:Y:S02]  /*a3d0*/  IMAD.MOV.U32 R0, RZ, RZ, -0x800000 ;  /* 0xff800000ff007424 */ /* 0x000fe400078e00ff */
[C---:B------:R-:W-:Y:S01]  /*a3e0*/  FMUL.FTZ R14, R12.reuse, 0.00390625 ;  /* 0x3b8000000c0e7820 */ /* 0x040fe20000410000 */
[----:B------:R-:W-:Y:S01]  /*a3f0*/  FSETP.NE.FTZ.AND P0, PT, R12, RZ, PT ;  /* 0x000000ff0c00720b */ /* 0x000fe20003f15000 */
[----:B-1----:R-:W-:Y:S01]  /*a400*/  FADD.FTZ R10, R9, R10 ;  /* 0x0000000a090a7221 */ /* 0x002fe20000010000 */
[----:B------:R-:W-:-:S02]  /*a410*/  IMAD.U32 R9, RZ, RZ, UR39 ;  /* 0x00000027ff097e24 */ /* 0x000fc4000f8e00ff */
[----:B------:R-:W-:Y:S01]  /*a420*/  FSETP.NE.FTZ.AND P1, PT, R14, RZ, PT ;  /* 0x000000ff0e00720b */ /* 0x000fe20003f35000 */
[----:B------:R-:W-:-:S05]  /*a430*/  FMUL.FTZ R15, R10, 0.00390625 ;  /* 0x3b8000000a0f7820 */ /* 0x000fca0000410000 */
[----:B------:R-:W-:-:S03]  /*a440*/  FSETP.NE.FTZ.AND P2, PT, R15, RZ, PT ;  /* 0x000000ff0f00720b */ /* 0x000fc60003f55000 */
[----:B------:R-:W-:Y:S01]  /*a450*/  @P0 MUFU.RCP R11, R12 ;  /* 0x0000000c000b0308 */ /* 0x000fe20000001000 */
[----:B------:R-:W-:-:S03]  /*a460*/  FSETP.NE.FTZ.AND P0, PT, R10, RZ, PT ;  /* 0x000000ff0a00720b */ /* 0x000fc60003f15000 */
[----:B------:R-:W-:-:S04]  /*a470*/  @P1 FMUL.FTZ R5, R5, 0.69314718246459960938 ;  /* 0x3f31721805051820 */ /* 0x000fc80000410000 */
[----:B------:R-:W0:Y:S02]  /*a480*/  @P1 MUFU.LG2 R2, R14 ;  /* 0x0000000e00021308 */ /* 0x000e240000000c00 */
[----:B------:R-:W-:-:S06]  /*a490*/  @P2 FMUL.FTZ R9, R9, 0.69314718246459960938 ;  /* 0x3f31721809092820 */ /* 0x000fcc0000410000 */
[----:B------:R-:W1:Y:S08]  /*a4a0*/  @P2 MUFU.LG2 R4, R15 ;  /* 0x0000000f00042308 */ /* 0x000e700000000c00 */
[----:B------:R-:W4:Y:S01]  /*a4b0*/  @P0 MUFU.RCP R7, R10 ;  /* 0x0000000a00070308 */ /* 0x000f220000001000 */
[----:B0-----:R-:W-:Y:S01]  /*a4c0*/  @P1 FMUL.FTZ R2, R2, 0.69314718246459960938 ;  /* 0x3f31721802021820 */ /* 0x001fe20000410000 */
[----:B------:R-:W-:-:S03]  /*a4d0*/  PLOP3.LUT P0, PT, PT, PT, PT, 0x8, 0x0 ;  /* 0x000000000000781c */ /* 0x000fc60003f0e170 */
[----:B------:R-:W-:Y:S01]  /*a4e0*/  @P1 FFMA.FTZ R3, R5, R8, R2 ;  /* 0x0000000805031223 */ /* 0x000fe20000010002 */
[----:B-1----:R-:W-:-:S04]  /*a4f0*/  @P2 FMUL.FTZ R4, R4, 0.69314718246459960938 ;  /* 0x3f31721804042820 */ /* 0x002fc80000410000 */
[----:B------:R-:W-:Y:S01]  /*a500*/  @P2 FFMA.FTZ R0, R9, R13, R4 ;  /* 0x0000000d09002223 */ /* 0x000fe20000010004 */
[-C--:B--2---:R-:W-:Y:S01]  /*a510*/  FMUL.FTZ R11, R11, R6.reuse ;  /* 0x000000060b0b7220 */ /* 0x084fe20000410000 */
[----:B----4-:R-:W-:-:S03]  /*a520*/  FMUL.FTZ R2, R7, R6 ;  /* 0x0000000607027220 */ /* 0x010fc60000410000 */
        /* <DEDUP_REMOVED lines=127> */
[----:B---3--:R-:W-:-:S07]  /*ad20*/  FMUL.FTZ R147, R147, R2 ;  /* 0x0000000293937220 */ /* 0x008fce0000410000 */
.L_x_1231:
[----:B------:R-:W-:Y:S05]  /*ad30*/  @P0 BRA `(.L_x_1310) ;  /* 0x00000038006c0947 */ /* 0x000fea0003800000 */
[----:B------:R-:W0:Y:S01]  /*ad40*/  S2R R6, SR_TID.X ;  /* 0x0000000000067919 */ /* 0x000e220000002100 */
[----:B------:R-:W-:Y:S01]  /*ad50*/  ULDC.64 UR4, c[0x4][0x128] ;  /* 0x01004a0000047ab9 */ /* 0x000fe20000000a00 */
[----:B------:R-:W-:Y:S01]  /*ad60*/  ULDC.64 UR8, c[0x0][0xbd0] ;  /* 0x0002f40000087ab9 */ /* 0x000fe20000000a00 */
[----:B------:R-:W-:Y:S01]  /*ad70*/  USHF.R.S32.HI UR7, URZ, 0x1f, UR42 ;  /* 0x0000001f3f077899 */ /* 0x000fe2000801142a */
[----:B------:R-:W1:Y:S01]  /*ad80*/  S2R R12, SR_CTAID.X ;  /* 0x00000000000c7919 */ /* 0x000e620000002500 */
[----:B------:R-:W-:Y:S01]  /*ad90*/  ULDC.64 UR10, c[0x0][0xb38] ;  /* 0x0002ce00000a7ab9 */ /* 0x000fe20000000a00 */
[----:B0-----:R-:W-:-:S05]  /*ada0*/  IMAD.SHL.U32 R2, R6, 0x4, RZ ;  /* 0x0000000406027824 */ /* 0x001fca00078e00ff */
[----:B------:R-:W-:Y:S01]  /*adb0*/  LOP3.LUT R2, R2, 0xc, RZ, 0xc0, !PT ;  /* 0x0000000c02027812 */ /* 0x000fe200078ec0ff */
[----:B------:R-:W-:Y:S03]  /*adc0*/  BAR.SYNC.DEFER_BLOCKING 0x1, 0x100 ;  /* 0x0044000000007b1d */ /* 0x000fe60000010000 */
[----:B------:R-:W-:-:S05]  /*add0*/  IADD3 R4, P0, R2, UR4, RZ ;  /* 0x0000000402047c10 */ /* 0x000fca000ff1e0ff */
[----:B------:R-:W-:-:S05]  /*ade0*/  IMAD.X R5, RZ, RZ, UR5, P0 ;  /* 0x00000005ff057e24 */ /* 0x000fca00080e06ff */
[----:B------:R0:W2:Y:S01]  /*adf0*/  LDG.E.CONSTANT R2, desc[UR52][R4.64] ;  /* 0x0000003404027981 */ /* 0x0000a2000c1e9900 */
[C---:B------:R-:W-:Y:S01]  /*ae00*/  LOP3.LUT P0, R7, R6.reuse, 0x3, RZ, 0xc0, !PT ;  /* 0x0000000306077812 */ /* 0x040fe2000780c0ff */
[----:B------:R-:W-:Y:S01]  /*ae10*/  VIADD R6, R6, 0xffffff80 ;  /* 0xffffff8006067836 */ /* 0x000fe20000000000 */
[----:B------:R-:W-:Y:S01]  /*ae20*/  UIMAD.WIDE.U32 UR4, UR42, UR8, URZ ;  /* 0x000000082a0472a5 */ /* 0x000fe2000f8e003f */
[----:B------:R-:W-:Y:S01]  /*ae30*/  BSSY B0, `(.L_x_1311) ;  /* 0x00002b1000007945 */ /* 0x000fe20003800000 */
[----:B------:R-:W-:Y:S01]  /*ae40*/  ISETP.EQ.OR P0, PT, R7, 0x3, !P0 ;  /* 0x000000030700780c */ /* 0x000fe20004702670 */
[----:B------:R-:W-:Y:S02]  /*ae50*/  UIMAD UR6, UR7, UR8, URZ ;  /* 0x00000008070672a4 */ /* 0x000fe4000f8e023f */
[----:B------:R-:W-:Y:S01]  /*ae60*/  UIMAD UR8, UR7, UR10, URZ ;  /* 0x0000000a070872a4 */ /* 0x000fe2000f8e023f */
[----:B------:R-:W-:Y:S01]  /*ae70*/  SEL R175, R38, R39, P0 ;  /* 0x0000002726af7207 */ /* 0x000fe20000000000 */
[----:B------:R-:W-:Y:S01]  /*ae80*/  UIMAD UR9, UR42, UR9, UR6 ;  /* 0x000000092a0972a4 */ /* 0x000fe2000f8e0206 */
[----:B0-----:R-:W-:Y:S01]  /*ae90*/  SHF.R.S32.HI R5, RZ, 0x1f, R6 ;  /* 0x0000001fff057819 */ /* 0x001fe20000011406 */
[----:B------:R-:W-:Y:S01]  /*aea0*/  UIMAD.WIDE.U32 UR6, UR42, UR10, URZ ;  /* 0x0000000a2a0672a5 */ /* 0x000fe2000f8e003f */
[----:B------:R-:W-:Y:S01]  /*aeb0*/  SEL R14, R39, R38, P0 ;  /* 0x00000026270e7207 */ /* 0x000fe20000000000 */
[----:B------:R-:W-:Y:S01]  /*aec0*/  UIMAD UR8, UR42, UR11, UR8 ;  /* 0x0000000b2a0872a4 */ /* 0x000fe2000f8e0208 */
[CC--:B------:R-:W-:Y:S01]  /*aed0*/  LEA.HI R4, R5.reuse, R6.reuse, RZ, 0x7 ;  /* 0x0000000605047211 */ /* 0x0c0fe200078f38ff */
[----:B------:R-:W-:Y:S01]  /*aee0*/  UIADD3 UR9, UR5, UR9, URZ ;  /* 0x0000000905097290 */ /* 0x000fe2000fffe03f */
[----:B------:R-:W-:Y:S01]  /*aef0*/  LEA.HI R5, R5, R6, RZ, 0x2 ;  /* 0x0000000605057211 */ /* 0x000fe200078f10ff */
[----:B------:R-:W-:Y:S01]  /*af00*/  UIADD3 UR8, UR7, UR8, URZ ;  /* 0x0000000807087290 */ /* 0x000fe2000fffe03f */
[----:B------:R-:W-:-:S02]  /*af10*/  LOP3.LUT R7, R4, 0xffffff80, RZ, 0xc0, !PT ;  /* 0xffffff8004077812 */ /* 0x000fc400078ec0ff */
[----:B------:R-:W-:Y:S02]  /*af20*/  SHF.R.S32.HI R9, RZ, 0x7, R4 ;  /* 0x00000007ff097819 */ /* 0x000fe40000011404 */
[----:B------:R-:W-:Y:S01]  /*af30*/  SEL R181, R70, R71, P0 ;  /* 0x0000004746b57207 */ /* 0x000fe20000000000 */
[----:B------:R-:W-:Y:S01]  /*af40*/  IMAD.IADD R38, R6, 0x1, -R7 ;  /* 0x0000000106267824 */ /* 0x000fe200078e0a07 */
[----:B------:R-:W-:Y:S02]  /*af50*/  SEL R177, R58, R59, P0 ;  /* 0x0000003b3ab17207 */ /* 0x000fe40000000000 */
[----:B------:R-:W-:Y:S02]  /*af60*/  SEL R22, R59, R58, P0 ;  /* 0x0000003a3b167207 */ /* 0x000fe40000000000 */
[----:B------:R-:W-:Y:S02]  /*af70*/  SHF.R.S32.HI R7, RZ, 0x1f, R38 ;  /* 0x0000001fff077819 */ /* 0x000fe40000011426 */
[----:B------:R-:W-:-:S02]  /*af80*/  SEL R70, R71, R70, P0 ;  /* 0x0000004647467207 */ /* 0x000fc40000000000 */
[----:B------:R-:W-:Y:S02]  /*af90*/  LEA.HI R11, R7, R38, RZ, 0x2 ;  /* 0x00000026070b7211 */ /* 0x000fe400078f10ff */
[----:B------:R-:W-:Y:S02]  /*afa0*/  SEL R59, R78, R79, P0 ;  /* 0x0000004f4e3b7207 */ /* 0x000fe40000000000 */
[----:B------:R-:W-:Y:S02]  /*afb0*/  SEL R71, R79, R78, P0 ;  /* 0x0000004e4f477207 */ /* 0x000fe40000000000 */
[----:B------:R-:W-:Y:S02]  /*afc0*/  LEA.HI R4, R4, R9, RZ, 0x1 ;  /* 0x0000000904047211 */ /* 0x000fe400078f08ff */
[----:B------:R-:W-:Y:S02]  /*afd0*/  LOP3.LUT R79, R5, 0xfffffffc, RZ, 0xc0, !PT ;  /* 0xfffffffc054f7812 */ /* 0x000fe400078ec0ff */
[----:B------:R-:W-:-:S02]  /*afe0*/  SHF.R.S32.HI R5, RZ, 0x2, R11 ;  /* 0x00000002ff057819 */ /* 0x000fc4000001140b */
[----:B------:R-:W-:Y:S01]  /*aff0*/  SHF.R.S32.HI R10, RZ, 0x1f, R11 ;  /* 0x0000001fff0a7819 */ /* 0x000fe2000001140b */
[----:B------:R-:W-:Y:S01]  /*b000*/  IMAD.IADD R79, R6, 0x1, -R79 ;  /* 0x00000001064f7824 */ /* 0x000fe200078e0a4f */
[----:B------:R-:W-:Y:S01]  /*b010*/  LOP3.LUT R4, R4, 0x3fffffe, RZ, 0xc0, !PT ;  /* 0x03fffffe04047812 */ /* 0x000fe200078ec0ff */
[----:B------:R-:W-:Y:S01]  /*b020*/  IMAD.U32 R6, RZ, RZ, UR4 ;  /* 0x00000004ff067e24 */ /* 0x000fe2000f8e00ff */
[----:B------:R-:W-:Y:S01]  /*b030*/  LEA.HI R10, R10, R5, RZ, 0x3 ;  /* 0x000000050a0a7211 */ /* 0x000fe200078f18ff */
[----:B------:R-:W0:Y:S01]  /*b040*/  S2UR UR4, SR_CTAID.Y ;  /* 0x00000000000479c3 */ /* 0x000e220000002600 */
[----:B------:R-:W-:Y:S01]  /*b050*/  LEA.HI R7, R7, R38, RZ, 0x5 ;  /* 0x0000002607077211 */ /* 0x000fe200078f28ff */
[----:B------:R-:W-:Y:S01]  /*b060*/  IMAD.IADD R9, R9, 0x1, -R4 ;  /* 0x0000000109097824 */ /* 0x000fe200078e0a04 */
[----:B------:R-:W-:Y:S02]  /*b070*/  LOP3.LUT R4, R10, 0xfffffff8, RZ, 0xc0, !PT ;  /* 0xfffffff80a047812 */ /* 0x000fe400078ec0ff */
[----:B------:R-:W-:-:S02]  /*b080*/  SHF.R.S32.HI R7, RZ, 0x5, R7 ;  /* 0x00000005ff077819 */ /* 0x000fc40000011407 */
[----:B------:R-:W-:Y:S01]  /*b090*/  SEL R39, R42, R43, P0 ;  /* 0x0000002b2a277207 */ /* 0x000fe20000000000 */
[----:B------:R-:W-:Y:S01]  /*b0a0*/  IMAD.IADD R4, R5, 0x1, -R4 ;  /* 0x0000000105047824 */ /* 0x000fe200078e0a04 */
[----:B------:R-:W-:Y:S02]  /*b0b0*/  LEA.HI R5, R79, R79, RZ, 0x1 ;  /* 0x0000004f4f057211 */ /* 0x000fe400078f08ff */
[----:B------:R-:W-:Y:S01]  /*b0c0*/  SEL R16, R43, R42, P0 ;  /* 0x0000002a2b107207 */ /* 0x000fe20000000000 */
[----:B------:R-:W-:Y:S01]  /*b0d0*/  IMAD R10, R7, 0x10, R4 ;  /* 0x00000010070a7824 */ /* 0x000fe200078e0204 */
[----:B------:R-:W-:Y:S01]  /*b0e0*/  LOP3.LUT R42, R5, 0x1ffffffe, RZ, 0xc0, !PT ;  /* 0x1ffffffe052a7812 */ /* 0x000fe200078ec0ff */
[----:B------:R-:W-:Y:S01]  /*b0f0*/  IMAD.U32 R7, RZ, RZ, UR5 ;  /* 0x00000005ff077e24 */ /* 0x000fe2000f8e00ff */
[----:B------:R-:W-:Y:S01]  /*b100*/  SEL R15, R8, R147, P0 ;  /* 0x00000093080f7207 */ /* 0x000fe20000000000 */
[----:B------:R-:W-:Y:S01]  /*b110*/  IMAD R10, R9, 0x40, R10 ;  /* 0x00000040090a7824 */ /* 0x000fe200078e020a */
[----:B------:R-:W-:Y:S01]  /*b120*/  LOP3.LUT R9, R11, 0x7ffffffc, RZ, 0xc0, !PT ;  /* 0x7ffffffc0b097812 */ /* 0x000fe200078ec0ff */
[----:B------:R-:W-:Y:S01]  /*b130*/  IMAD.IADD R79, R79, 0x1, -R42 ;  /* 0x000000014f4f7824 */ /* 0x000fe200078e0a2a */
[----:B------:R-:W-:Y:S01]  /*b140*/  SEL R17, R28, R29, P0 ;  /* 0x0000001d1c117207 */ /* 0x000fe20000000000 */
[----:B------:R-:W-:Y:S01]  /*b150*/  IMAD.U32 R7, RZ, RZ, UR9 ;  /* 0x00000009ff077e24 */ /* 0x000fe2000f8e00ff */
[----:B------:R-:W-:Y:S01]  /*b160*/  SEL R28, R29, R28, P0 ;  /* 0x0000001c1d1c7207 */ /* 0x000fe20000000000 */
[--C-:B------:R-:W-:Y:S01]  /*b170*/  IMAD R11, R79, 0x8, R10.reuse ;  /* 0x000000084f0b7824 */ /* 0x100fe200078e020a */
[----:B------:R-:W-:Y:S01]  /*b180*/  SEL R19, R32, R33, P0 ;  /* 0x0000002120137207 */ /* 0x000fe20000000000 */
[----:B-1----:R-:W-:Y:S01]  /*b190*/  IMAD R10, R12, 0x80, R10 ;  /* 0x000000800c0a7824 */ /* 0x002fe200078e020a */
[----:B------:R-:W-:Y:S01]  /*b1a0*/  SEL R13, R24, R25, P0 ;  /* 0x00000019180d7207 */ /* 0x000fe20000000000 */
[----:B------:R-:W-:Y:S01]  /*b1b0*/  IMAD R11, R12, 0x80, R11 ;  /* 0x000000800c0b7824 */ /* 0x000fe200078e020b */
[----:B------:R-:W-:Y:S01]  /*b1c0*/  SEL R32, R33, R32, P0 ;  /* 0x0000002021207207 */ /* 0x000fe20000000000 */
[----:B------:R-:W-:Y:S01]  /*b1d0*/  IMAD.IADD R9, R38, 0x1, -R9 ;  /* 0x0000000126097824 */ /* 0x000fe200078e0a09 */
[----:B------:R-:W-:Y:S01]  /*b1e0*/  SEL R29, R48, R49, P0 ;  /* 0x00000031301d7207 */ /* 0x000fe20000000000 */
[----:B------:R-:W-:Y:S01]  /*b1f0*/  IMAD.U32 R5, RZ, RZ, UR7 ;  /* 0x00000007ff057e24 */ /* 0x000fe2000f8e00ff */
        /* <DEDUP_REMOVED lines=8> */
[----:B------:R-:W-:Y:S01]  /*b280*/  SEL R52, R53, R52, P0 ;  /* 0x0000003435347207 */ /* 0x000fe20000000000 */
[----:B------:R-:W-:Y:S01]  /*b290*/  IMAD.SHL.U32 R9, R9, 0x2, RZ ;  /* 0x0000000209097824 */ /* 0x000fe200078e00ff */
        /* <DEDUP_REMOVED lines=105> */
[----:B--2---:R1:W-:Y:S01]  /*b930*/  SHFL.IDX PT, R12, R15, R2, 0x1c1f ;  /* 0x001c1f020f0c7589 */ /* 0x0043e200000e0000 */
[----:B------:R-:W-:Y:S02]  /*b940*/  SEL R82, R83, R82, P0 ;  /* 0x0000005253527207 */ /* 0x000fe40000000000 */
[----:B------:R-:W-:Y:S01]  /*b950*/  LOP3.LUT P1, RZ, R38, 0x3, RZ, 0xc0, !PT ;  /* 0x0000000326ff7812 */ /* 0x000fe2000782c0ff */
[----:B------:R-:W-:Y:S04]  /*b960*/  SHFL.IDX PT, R21, R21, R2, 0x1c1f ;  /* 0x001c1f0215157589 */ /* 0x000fe800000e0000 */
[----:B------:R-:W-:Y:S01]  /*b970*/  SHFL.IDX PT, R23, R23, R2, 0x1c1f ;  /* 0x001c1f0217177589 */ /* 0x000fe200000e0000 */
[----:B-1----:R-:W-:-:S03]  /*b980*/  LOP3.LUT R15, R2, 0x2, RZ, 0x3c, !PT ;  /* 0x00000002020f7812 */ /* 0x002fc600078e3cff */
[----:B------:R-:W-:Y:S04]  /*b990*/  SHFL.IDX PT, R86, R69, R2, 0x1c1f ;  /* 0x001c1f0245567589 */ /* 0x000fe800000e0000 */
[----:B------:R-:W1:Y:S04]  /*b9a0*/  SHFL.IDX PT, R162, R36, R15, 0x1c1f ;  /* 0x001c1f0f24a27589 */ /* 0x000e6800000e0000 */
[----:B------:R-:W-:Y:S04]  /*b9b0*/  SHFL.IDX PT, R166, R40, R15, 0x1c1f ;  /* 0x001c1f0f28a67589 */ /* 0x000fe800000e0000 */
[----:B------:R1:W-:Y:S04]  /*b9c0*/  SHFL.IDX PT, R134, R25, R2, 0x1c1f ;  /* 0x001c1f0219867589 */ /* 0x0003e800000e0000 */
[----:B------:R-:W-:Y:S04]  /*b9d0*/  SHFL.IDX PT, R69, R44, R15, 0x1c1f ;  /* 0x001c1f0f2c457589 */ /* 0x000fe800000e0000 */
[----:B------:R-:W-:Y:S04]  /*b9e0*/  SHFL.IDX PT, R119, R45, R2, 0x1c1f ;  /* 0x001c1f022d777589 */ /* 0x000fe800000e0000 */
[----:B------:R-:W-:Y:S04]  /*b9f0*/  SHFL.IDX PT, R117, R49, R2, 0x1c1f ;  /* 0x001c1f0231757589 */ /* 0x000fe800000e0000 */
[----:B------:R-:W-:Y:S01]  /*ba00*/  SHFL.IDX PT, R90, R171, R2, 0x1c1f ;  /* 0x001c1f02ab5a7589 */ /* 0x000fe200000e0000 */
[----:B-1----:R-:W-:-:S03]  /*ba10*/  SEL R25, R162, R21, P0 ;  /* 0x00000015a2197207 */ /* 0x002fc60000000000 */
[----:B------:R-:W-:Y:S04]  /*ba20*/  SHFL.IDX PT, R170, R68, R15, 0x1c1f ;  /* 0x001c1f0f44aa7589 */ /* 0x000fe800000e0000 */
[----:B------:R-:W1:Y:S04]  /*ba30*/  SHFL.IDX PT, R172, R64, R15, 0x1c1f ;  /* 0x001c1f0f40ac7589 */ /* 0x000e6800000e0000 */
[----:B------:R-:W-:Y:S04]  /*ba40*/  SHFL.IDX PT, R180, R92, R15, 0x1c1f ;  /* 0x001c1f0f5cb47589 */ /* 0x000fe800000e0000 */
[----:B------:R-:W-:Y:S04]  /*ba50*/  SHFL.IDX PT, R102, R93, R2, 0x1c1f ;  /* 0x001c1f025d667589 */ /* 0x000fe800000e0000 */
[----:B------:R-:W-:Y:S04]  /*ba60*/  SHFL.IDX PT, R95, R165, R2, 0x1c1f ;  /* 0x001c1f02a55f7589 */ /* 0x000fe800000e0000 */
[----:B------:R-:W-:Y:S04]  /*ba70*/  SHFL.IDX PT, R171, R88, R15, 0x1c1f ;  /* 0x001c1f0f58ab7589 */ /* 0x000fe800000e0000 */
[----:B------:R-:W-:Y:S04]  /*ba80*/  SHFL.IDX PT, R92, R140, R15, 0x1c1f ;  /* 0x001c1f0f8c5c7589 */ /* 0x000fe800000e0000 */
[----:B------:R-:W-:Y:S01]  /*ba90*/  SHFL.IDX PT, R123, R37, R2, 0x1c1f ;  /* 0x001c1f02257b7589 */ /* 0x000fe200000e0000 */
[----:B-1----:R-:W-:-:S03]  /*baa0*/  SEL R68, R119, R172, P0 ;  /* 0x000000ac77447207 */ /* 0x002fc60000000000 */
[----:B------:R-:W-:Y:S04]  /*bab0*/  SHFL.IDX PT, R110, R157, R2, 0x1c1f ;  /* 0x001c1f029d6e7589 */ /* 0x000fe800000e0000 */
[----:B------:R-:W-:Y:S04]  /*bac0*/  SHFL.IDX PT, R93, R169, R2, 0x1c1f ;  /* 0x001c1f02a95d7589 */ /* 0x000fe800000e0000 */
[----:B------:R-:W1:Y:S04]  /*bad0*/  SHFL.IDX PT, R168, R56, R15, 0x1c1f ;  /* 0x001c1f0f38a87589 */ /* 0x000e6800000e0000 */
[----:B------:R-:W-:Y:S04]  /*bae0*/  SHFL.IDX PT, R88, R148, R15, 0x1c1f ;  /* 0x001c1f0f94587589 */ /* 0x000fe800000e0000 */
[----:B------:R-:W-:Y:S04]  /*baf0*/  SHFL.IDX PT, R122, R41, R2, 0x1c1f ;  /* 0x001c1f02297a7589 */ /* 0x000fe800000e0000 */
[----:B------:R-:W-:Y:S04]  /*bb00*/  SHFL.IDX PT, R99, R89, R2, 0x1c1f ;  /* 0x001c1f0259637589 */ /* 0x000fe800000e0000 */
[----:B------:R-:W-:Y:S04]  /*bb10*/  SHFL.IDX PT, R103, R147, R2, 0x1c1f ;  /* 0x001c1f0293677589 */ /* 0x000fe800000e0000 */
[----:B------:R-:W-:Y:S04]  /*bb20*/  SHFL.IDX PT, R169, R60, R15, 0x1c1f ;  /* 0x001c1f0f3ca97589 */ /* 0x000fe800000e0000 */
[----:B------:R-:W-:Y:S04]  /*bb30*/  SHFL.IDX PT, R158, R124, R15, 0x1c1f ;  /* 0x001c1f0f7c9e7589 */ /* 0x000fe800000e0000 */
[----:B------:R-:W2:Y:S04]  /*bb40*/  SHFL.IDX PT, R157, R30, R15, 0x1c1f ;  /* 0x001c1f0f1e9d7589 */ /* 0x000ea800000e0000 */
[----:B------:R-:W-:Y:S04]  /*bb50*/  SHFL.IDX PT, R91, R149, R2, 0x1c1f ;  /* 0x001c1f02955b7589 */ /* 0x000fe800000e0000 */
[----:B------:R-:W-:Y:S04]  /*bb60*/  SHFL.IDX PT, R89, R173, R2, 0x1c1f ;  /* 0x001c1f02ad597589 */ /* 0x000fe800000e0000 */
[----:B------:R-:W-:Y:S04]  /*bb70*/  SHFL.IDX PT, R154, R26, R15, 0x1c1f ;  /* 0x001c1f0f1a9a7589 */ /* 0x000fe800000e0000 */
[----:B------:R1:W-:Y:S04]  /*bb80*/  SHFL.IDX PT, R124, R34, R15, 0x1c1f ;  /* 0x001c1f0f227c7589 */ /* 0x0003e800000e0000 */
[----:B------:R3:W-:Y:S04]  /*bb90*/  SHFL.IDX PT, R147, R8, R15, 0x1c1f ;  /* 0x001c1f0f08937589 */ /* 0x0007e800000e0000 */
[----:B------:R-:W-:Y:S01]  /*bba0*/  SHFL.IDX PT, R87, R73, R2, 0x1c1f ;  /* 0x001c1f0249577589 */ /* 0x000fe200000e0000 */
[----:B-1----:R-:W-:-:S03]  /*bbb0*/  SEL R34, R168, R123, P0 ;  /* 0x0000007ba8227207 */ /* 0x002fc60000000000 */
[----:B------:R-:W-:Y:S01]  /*bbc0*/  SHFL.IDX PT, R79, R175, R2, 0x1c1f ;  /* 0x001c1f02af4f7589 */ /* 0x000fe200000e0000 */
[----:B---3--:R-:W1:Y:S03]  /*bbd0*/  LDC R8, c[0x0][0xbe8] ;  /* 0x0002fa00ff087b82 */ /* 0x008e660000000800 */
[----:B------:R-:W-:Y:S04]  /*bbe0*/  SHFL.IDX PT, R176, R72, R15, 0x1c1f ;  /* 0x001c1f0f48b07589 */ /* 0x000fe800000e0000 */
[----:B------:R3:W-:Y:S04]  /*bbf0*/  SHFL.IDX PT, R152, R14, R15, 0x1c1f ;  /* 0x001c1f0f0e987589 */ /* 0x0007e800000e0000 */
[----:B------:R-:W-:Y:S04]  /*bc00*/  SHFL.IDX PT, R106, R153, R2, 0x1c1f ;  /* 0x001c1f02996a7589 */ /* 0x000fe800000e0000 */
[----:B------:R-:W-:Y:S01]  /*bc10*/  SHFL.IDX PT, R73, R43, R2, 0x1c1f ;  /* 0x001c1f022b497589 */ /* 0x000fe200000e0000 */
[----:B---3--:R-:W-:-:S03]  /*bc20*/  SEL R14, R123, R168, P0 ;  /* 0x000000a87b0e7207 */ /* 0x008fc60000000000 */
[----:B------:R-:W-:Y:S01]  /*bc30*/  SHFL.IDX PT, R72, R18, R15, 0x1c1f ;  /* 0x001c1f0f12487589 */ /* 0x000fe200000e0000 */
[----:B--2---:R-:W-:-:S03]  /*bc40*/  SEL R123, R157, R90, P0 ;  /* 0x0000005a9d7b7207 */ /* 0x004fc60000000000 */
[----:B------:R-:W-:Y:S01]  /*bc50*/  SHFL.IDX PT, R50, R47, R2, 0x1c1f ;  /* 0x001c1f022f327589 */ /* 0x000fe200000e0000 */
[----:B-1----:R-:W-:-:S03]  /*bc60*/  ISETP.NE.AND P2, PT, R8, 0x1, PT ;  /* 0x000000010800780c */ /* 0x002fc60003f45270 */
[----:B------:R1:W-:Y:S04]  /*bc70*/  SHFL.IDX PT, R153, R20, R15, 0x1c1f ;  /* 0x001c1f0f14997589 */ /* 0x0003e800000e0000 */
[----:B------:R-:W-:Y:S04]  /*bc80*/  SHFL.IDX PT, R94, R167, R2, 0x1c1f ;  /* 0x001c1f02a75e7589 */ /* 0x000fe800000e0000 */
[----:B------:R-:W-:Y:S01]  /*bc90*/  SHFL.IDX PT, R130, R29, R2, 0x1c1f ;  /* 0x001c1f021d827589 */ /* 0x000fe200000e0000 */
[----:B-1----:R-:W-:-:S03]  /*bca0*/  SEL R20, R166, R23, P0 ;  /* 0x00000017a6147207 */ /* 0x002fc60000000000 */
[----:B------:R-:W1:Y:S04]  /*bcb0*/  SHFL.IDX PT, R167, R48, R15, 0x1c1f ;  /* 0x001c1f0f30a77589 */ /* 0x000e6800000e0000 */
[----:B------:R-:W-:Y:S04]  /*bcc0*/  SHFL.IDX PT, R139, R13, R2, 0x1c1f ;  /* 0x001c1f020d8b7589 */ /* 0x000fe800000e0000 */
[----:B------:R-:W-:Y:S04]  /*bcd0*/  SHFL.IDX PT, R160, R28, R15, 0x1c1f ;  /* 0x001c1f0f1ca07589 */ /* 0x000fe800000e0000 */
[----:B------:R-:W-:Y:S04]  /*bce0*/  SHFL.IDX PT, R111, R159, R2, 0x1c1f ;  /* 0x001c1f029f6f7589 */ /* 0x000fe800000e0000 */
[----:B------:R-:W-:Y:S04]  /*bcf0*/  SHFL.IDX PT, R115, R163, R2, 0x1c1f ;  /* 0x001c1f02a3737589 */ /* 0x000fe800000e0000 */
[----:B------:R-:W-:Y:S04]  /*bd00*/  SHFL.IDX PT, R13, R143, R2, 0x1c1f ;  /* 0x001c1f028f0d7589 */ /* 0x000fe800000e0000 */
[----:B------:R2:W-:Y:S01]  /*bd10*/  SHFL.IDX PT, R150, R27, R15, 0x1c1f ;  /* 0x001c1f0f1b967589 */ /* 0x0005e200000e0000 */
[----:B-1----:R-:W-:-:S03]  /*bd20*/  SEL R18, R130, R167, P0 ;  /* 0x000000a782127207 */ /* 0x002fc60000000000 */
[----:B------:R-:W-:Y:S04]  /*bd30*/  SHFL.IDX PT, R28, R127, R15, 0x1c1f ;  /* 0x001c1f0f7f1c7589 */ /* 0x000fe800000e0000 */
[----:B------:R1:W-:Y:S01]  /*bd40*/  SHFL.IDX PT, R148, R22, R15, 0x1c1f ;  /* 0x001c1f0f16947589 */ /* 0x0003e200000e0000 */
[----:B--2---:R-:W-:-:S03]  /*bd50*/  SEL R27, R21, R162, P0 ;  /* 0x000000a2151b7207 */ /* 0x004fc60000000000 */
[----:B------:R-:W-:Y:S01]  /*bd60*/  SHFL.IDX PT, R107, R155, R2, 0x1c1f ;  /* 0x001c1f029b6b7589 */ /* 0x000fe200000e0000 */
[----:B------:R-:W-:-:S03]  /*bd70*/  SEL R21, R69, R134, P0 ;  /* 0x0000008645157207 */ /* 0x000fc60000000000 */
[----:B------:R-:W-:Y:S01]  /*bd80*/  SHFL.IDX PT, R163, R128, R15, 0x1c1f ;  /* 0x001c1f0f80a37589 */ /* 0x000fe200000e0000 */
[----:B-1----:R-:W-:-:S03]  /*bd90*/  SEL R22, R23, R166, P0 ;  /* 0x000000a617167207 */ /* 0x002fc60000000000 */
[----:B------:R-:W-:Y:S01]  /*bda0*/  SHFL.IDX PT, R159, R144, R15, 0x1c1f ;  /* 0x001c1f0f909f7589 */ /* 0x000fe200000e0000 */
[----:B------:R-:W-:Y:S02]  /*bdb0*/  SEL R23, R134, R69, P0 ;  /* 0x0000004586177207 */ /* 0x000fe40000000000 */
[----:B------:R-:W-:Y:S01]  /*bdc0*/  SEL R69, R117, R170, P0 ;  /* 0x000000aa75457207 */ /* 0x000fe20000000000 */
[----:B------:R-:W-:Y:S04]  /*bdd0*/  SHFL.IDX PT, R105, R53, R2, 0x1c1f ;  /* 0x001c1f0235697589 */ /* 0x000fe800000e0000 */
[----:B------:R-:W-:Y:S04]  /*bde0*/  SHFL.IDX PT, R97, R57, R2, 0x1c1f ;  /* 0x001c1f0239617589 */ /* 0x000fe800000e0000 */
[----:B------:R-:W-:Y:S04]  /*bdf0*/  SHFL.IDX PT, R81, R61, R2, 0x1c1f ;  /* 0x001c1f023d517589 */ /* 0x000fe800000e0000 */
[----:B------:R-:W-:Y:S04]  /*be00*/  SHFL.IDX PT, R83, R65, R2, 0x1c1f ;  /* 0x001c1f0241537589 */ /* 0x000fe800000e0000 */
[----:B------:R-:W-:Y:S04]  /*be10*/  SHFL.IDX PT, R78, R39, R2, 0x1c1f ;  /* 0x001c1f02274e7589 */ /* 0x000fe800000e0000 */
[----:B------:R-:W1:Y:S04]  /*be20*/  SHFL.IDX PT, R24, R24, R15, 0x1c1f ;  /* 0x001c1f0f18187589 */ /* 0x000e6800000e0000 */
[----:B------:R2:W-:Y:S04]  /*be30*/  SHFL.IDX PT, R155, R16, R15, 0x1c1f ;  /* 0x001c1f0f109b7589 */ /* 0x0005e800000e0000 */
[----:B------:R3:W-:Y:S04]  /*be40*/  SHFL.IDX PT, R144, R70, R15, 0x1c1f ;  /* 0x001c1f0f46907589 */ /* 0x0007e800000e0000 */
[----:B------:R4:W-:Y:S01]  /*be50*/  SHFL.IDX PT, R128, R71, R15, 0x1c1f ;  /* 0x001c1f0f47807589 */ /* 0x0009e200000e0000 */
[----:B--2---:R-:W-:-:S03]  /*be60*/  SEL R16, R167, R130, P0 ;  /* 0x00000082a7107207 */ /* 0x004fc60000000000 */
[----:B------:R-:W2:Y:S01]  /*be70*/  SHFL.IDX PT, R17, R17, R2, 0x1c1f ;  /* 0x001c1f0211117589 */ /* 0x000ea200000e0000 */
[----:B------:R-:W5:Y:S01]  /*be80*/  @P2 LDC R130, c[0x0][0xbec] ;  /* 0x0002fb00ff822b82 */ /* 0x000f620000000800 */
[----:B---3--:R-:W-:Y:S02]  /*be90*/  SEL R70, R172, R119, P0 ;  /* 0x00000077ac467207 */ /* 0x008fe40000000000 */
[----:B------:R-:W-:Y:S01]  /*bea0*/  SHFL.IDX PT, R19, R19, R2, 0x1c1f ;  /* 0x001c1f0213137589 */ /* 0x000fe200000e0000 */
[----:B------:R-:W-:Y:S02]  /*beb0*/  SEL R119, R92, R95, P0 ;  /* 0x0000005f5c777207 */ /* 0x000fe40000000000 */
[----:B----4-:R-:W-:Y:S01]  /*bec0*/  SEL R71, R170, R117, P0 ;  /* 0x00000075aa477207 */ /* 0x010fe20000000000 */
[----:B------:R3:W-:Y:S01]  /*bed0*/  SHFL.IDX PT, R126, R33, R2, 0x1c1f ;  /* 0x001c1f02217e7589 */ /* 0x0007e200000e0000 */
[----:B------:R-:W-:Y:S02]  /*bee0*/  SEL R117, R95, R92, P0 ;  /* 0x0000005c5f757207 */ /* 0x000fe40000000000 */
[----:B------:R-:W-:Y:S01]  /*bef0*/  SEL R95, R88, R93, P0 ;  /* 0x0000005d585f7207 */ /* 0x000fe20000000000 */
[----:B------:R-:W-:Y:S01]  /*bf00*/  SHFL.IDX PT, R98, R77, R2, 0x1c1f ;  /* 0x001c1f024d627589 */ /* 0x000fe200000e0000 */
[----:B------:R-:W-:-:S02]  /*bf10*/  SEL R92, R91, R154, P0 ;  /* 0x0000009a5b5c7207 */ /* 0x000fc40000000000 */
[----:B-1----:R-:W-:Y:S01]  /*bf20*/  SEL R30, R139, R24, P0 ;  /* 0x000000188b1e7207 */ /* 0x002fe20000000000 */
[----:B------:R-:W-:Y:S01]  /*bf30*/  SHFL.IDX PT, R114, R161, R2, 0x1c1f ;  /* 0x001c1f02a1727589 */ /* 0x000fe200000e0000 */
[----:B---3--:R-:W-:-:S03]  /*bf40*/  SEL R33, R13, R28, P0 ;  /* 0x0000001c0d217207 */ /* 0x008fc60000000000 */
[----:B------:R-:W-:Y:S01]  /*bf50*/  SHFL.IDX PT, R118, R133, R2, 0x1c1f ;  /* 0x001c1f0285767589 */ /* 0x000fe200000e0000 */
[----:B------:R-:W-:Y:S02]  /*bf60*/  SEL R13, R28, R13, P0 ;  /* 0x0000000d1c0d7207 */ /* 0x000fe40000000000 */
[----:B------:R-:W-:Y:S01]  /*bf70*/  SEL R28, R24, R139, P0 ;  /* 0x0000008b181c7207 */ /* 0x000fe20000000000 */
[----:B------:R-:W-:Y:S01]  /*bf80*/  SHFL.IDX PT, R51, R51, R2, 0x1c1f ;  /* 0x001c1f0233337589 */ /* 0x000fe200000e0000 */
[----:B--2---:R-:W-:-:S03]  /*bf90*/  SEL R29, R160, R17, P0 ;  /* 0x00000011a01d7207 */ /* 0x004fc60000000000 */
        /* <DEDUP_REMOVED lines=22> */
[----:B------:R1:W2:Y:S04]  /*c100*/  SHFL.IDX PT, R151, R35, R15, 0x1c1f ;  /* 0x001c1f0f23977589 */ /* 0x0002a800000e0000 */
[----:B------:R-:W3:Y:S04]  /*c110*/  SHFL.IDX PT, R164, R32, R15, 0x1c1f ;  /* 0x001c1f0f20a47589 */ /* 0x000ee800000e0000 */
[----:B------:R-:W4:Y:S01]  /*c120*/  SHFL.IDX PT, R77, R52, R15, 0x1c1f ;  /* 0x001c1f0f344d7589 */ /* 0x000f2200000e0000 */
[----:B-1----:R-:W-:-:S03]  /*c130*/  SEL R35, R169, R122, P0 ;  /* 0x0000007aa9237207 */ /* 0x002fc60000000000 */
[----:B------:R-:W-:Y:S04]  /*c140*/  SHFL.IDX PT, R156, R132, R15, 0x1c1f ;  /* 0x001c1f0f849c7589 */ /* 0x000fe800000e0000 */
[----:B------:R1:W-:Y:S04]  /*c150*/  SHFL.IDX PT, R140, R31, R15, 0x1c1f ;  /* 0x001c1f0f1f8c7589 */ /* 0x0003e800000e0000 */
[----:B------:R0:W-:Y:S04]  /*c160*/  SHFL.IDX PT, R2, R121, R15, 0x1c1f ;  /* 0x001c1f0f79027589 */ /* 0x0001e800000e0000 */
[----:B------:R5:W5:Y:S01]  /*c170*/  SHFL.IDX PT, R174, R76, R15, 0x1c1f ;  /* 0x001c1f0f4cae7589 */ /* 0x000b6200000e0000 */
[----:B--2---:R-:W-:-:S02]  /*c180*/  SEL R139, R151, R54, P0 ;  /* 0x00000036978b7207 */ /* 0x004fc40000000000 */
[----:B-1----:R-:W-:Y:S01]  /*c190*/  SEL R31, R17, R160, P0 ;  /* 0x000000a0111f7207 */ /* 0x002fe20000000000 */
[----:B------:R-:W-:Y:S01]  /*c1a0*/  SHFL.IDX PT, R84, R84, R15, 0x1c1f ;  /* 0x001c1f0f54547589 */ /* 0x000fe200000e0000 */
[----:B---3--:R-:W-:Y:S02]  /*c1b0*/  SEL R26, R19, R164, P0 ;  /* 0x000000a4131a7207 */ /* 0x008fe40000000000 */
[----:B0-----:R-:W-:Y:S01]  /*c1c0*/  SEL R121, R93, R88, P0 ;  /* 0x000000585d797207 */ /* 0x001fe20000000000 */
[----:B------:R-:W0:Y:S01]  /*c1d0*/  SHFL.IDX PT, R178, R80, R15, 0x1c1f ;  /* 0x001c1f0f50b27589 */ /* 0x000e2200000e0000 */
[----:B------:R-:W-:Y:S02]  /*c1e0*/  SEL R93, R90, R157, P0 ;  /* 0x0000009d5a5d7207 */ /* 0x000fe40000000000 */
[----:B------:R-:W-:Y:S01]  /*c1f0*/  SEL R88, R89, R124, P0 ;  /* 0x0000007c59587207 */ /* 0x000fe20000000000 */
[----:B------:R-:W-:Y:S01]  /*c200*/  SHFL.IDX PT, R100, R100, R15, 0x1c1f ;  /* 0x001c1f0f64647589 */ /* 0x000fe200000e0000 */
[----:B------:R-:W-:-:S02]  /*c210*/  SEL R90, R124, R89, P0 ;  /* 0x000000597c5a7207 */ /* 0x000fc40000000000 */
[----:B------:R-:W-:Y:S01]  /*c220*/  SEL R89, R79, R152, P0 ;  /* 0x000000984f597207 */ /* 0x000fe20000000000 */
[----:B------:R-:W1:Y:S01]  /*c230*/  SHFL.IDX PT, R173, R96, R15, 0x1c1f ;  /* 0x001c1f0f60ad7589 */ /* 0x000e6200000e0000 */
[----:B------:R-:W-:Y:S02]  /*c240*/  SEL R124, R78, R155, P0 ;  /* 0x0000009b4e7c7207 */ /* 0x000fe40000000000 */
[----:B------:R-:W-:Y:S01]  /*c250*/  SEL R78, R155, R78, P0 ;  /* 0x0000004e9b4e7207 */ /* 0x000fe20000000000 */
[----:B------:R-:W-:Y:S01]  /*c260*/  SHFL.IDX PT, R108, R108, R15, 0x1c1f ;  /* 0x001c1f0f6c6c7589 */ /* 0x000fe200000e0000 */
[----:B------:R-:W2:Y:S01]  /*c270*/  @P2 LDC R155, c[0x0][0xbf0] ;  /* 0x0002fc00ff9b2b82 */ /* 0x000ea20000000800 */
[----:B------:R-:W-:Y:S02]  /*c280*/  SEL R24, R164, R19, P0 ;  /* 0x00000013a4187207 */ /* 0x000fe40000000000 */
[----:B------:R-:W-:Y:S01]  /*c290*/  SHFL.IDX PT, R175, R104, R15, 0x1c1f ;  /* 0x001c1f0f68af7589 */ /* 0x000fe200000e0000 */
[----:B----4-:R-:W-:-:S02]  /*c2a0*/  SEL R19, R126, R77, P0 ;  /* 0x0000004d7e137207 */ /* 0x010fc40000000000 */
[----:B------:R-:W-:Y:S01]  /*c2b0*/  SEL R17, R77, R126, P0 ;  /* 0x0000007e4d117207 */ /* 0x000fe20000000000 */
[----:B------:R-:W3:Y:S01]  /*c2c0*/  SHFL.IDX PT, R116, R116, R15, 0x1c1f ;  /* 0x001c1f0f74747589 */ /* 0x000ee200000e0000 */
[----:B-----5:R-:W-:Y:S02]  /*c2d0*/  SEL R76, R176, R105, P0 ;  /* 0x00000069b04c7207 */ /* 0x020fe40000000000 */
[----:B------:R-:W-:Y:S01]  /*c2e0*/  SEL R77, R174, R97, P0 ;  /* 0x00000061ae4d7207 */ /* 0x000fe20000000000 */
[----:B------:R4:W5:Y:S01]  /*c2f0*/  SHFL.IDX PT, R177, R112, R15, 0x1c1f ;  /* 0x001c1f0f70b17589 */ /* 0x00096200000e0000 */
[----:B0-----:R-:W-:-:S03]  /*c300*/  SEL R80, R81, R178, P0 ;  /* 0x000000b251507207 */ /* 0x001fc60000000000 */
[----:B------:R0:W2:Y:S04]  /*c310*/  SHFL.IDX PT, R165, R120, R15, 0x1c1f ;  /* 0x001c1f0f78a57589 */ /* 0x0000a800000e0000 */
[----:B------:R3:W2:Y:S01]  /*c320*/  SHFL.IDX PT, R161, R136, R15, 0x1c1f ;  /* 0x001c1f0f88a17589 */ /* 0x0006a200000e0000 */
[----:B-1----:R-:W-:Y:S02]  /*c330*/  SEL R96, R98, R173, P0 ;  /* 0x000000ad62607207 */ /* 0x002fe40000000000 */
[----:B----4-:R-:W-:Y:S01]  /*c340*/  SEL R112, R114, R163, P0 ;  /* 0x000000a372707207 */ /* 0x010fe20000000000 */
[----:B------:R1:W4:Y:S01]  /*c350*/  SHFL.IDX PT, R149, R74, R15, 0x1c1f ;  /* 0x001c1f0f4a957589 */ /* 0x00032200000e0000 */
[----:B------:R-:W-:Y:S02]  /*c360*/  SEL R98, R173, R98, P0 ;  /* 0x00000062ad627207 */ /* 0x000fe40000000000 */
[----:B0-----:R-:W-:Y:S01]  /*c370*/  SEL R120, R94, R159, P0 ;  /* 0x0000009f5e787207 */ /* 0x001fe20000000000 */
[----:B------:R0:W-:Y:S01]  /*c380*/  SHFL.IDX PT, R133, R85, R15, 0x1c1f ;  /* 0x001c1f0f55857589 */ /* 0x0001e200000e0000 */
[----:B------:R-:W-:-:S02]  /*c390*/  SEL R114, R163, R114, P0 ;  /* 0x00000072a3727207 */ /* 0x000fc40000000000 */
[----:B---3--:R-:W-:Y:S01]  /*c3a0*/  SEL R136, R53, R148, P0 ;  /* 0x0000009435887207 */ /* 0x008fe20000000000 */
[----:B------:R3:W4:Y:S01]  /*c3b0*/  SHFL.IDX PT, R132, R82, R15, 0x1c1f ;  /* 0x001c1f0f52847589 */ /* 0x00072200000e0000 */
[----:B------:R-:W-:Y:S02]  /*c3c0*/  SEL R94, R159, R94, P0 ;  /* 0x0000005e9f5e7207 */ /* 0x000fe40000000000 */
[----:B-1----:R-:W-:Y:S01]  /*c3d0*/  SEL R74, R105, R176, P0 ;  /* 0x000000b0694a7207 */ /* 0x002fe20000000000 */
[----:B------:R-:W-:Y:S01]  /*c3e0*/  SHFL.IDX PT, R40, R109, R15, 0x1c1f ;  /* 0x001c1f0f6d287589 */ /* 0x000fe200000e0000 */
[----:B------:R-:W-:Y:S02]  /*c3f0*/  SEL R105, R107, R116, P0 ;  /* 0x000000746b697207 */ /* 0x000fe40000000000 */
[----:B------:R-:W-:Y:S01]  /*c400*/  SEL R107, R116, R107, P0 ;  /* 0x0000006b746b7207 */ /* 0x000fe20000000000 */
[----:B------:R1:W-:Y:S01]  /*c410*/  SHFL.IDX PT, R48, R75, R15, 0x1c1f ;  /* 0x001c1f0f4b307589 */ /* 0x0003e200000e0000 */
[----:B0-----:R-:W-:-:S02]  /*c420*/  SEL R85, R87, R180, P0 ;  /* 0x000000b457557207 */ /* 0x001fc40000000000 */
[----:B---3--:R-:W-:Y:S01]  /*c430*/  SEL R82, R178, R81, P0 ;  /* 0x00000051b2527207 */ /* 0x008fe20000000000 */
[----:B------:R0:W3:Y:S01]  /*c440*/  SHFL.IDX PT, R127, R101, R15, 0x1c1f ;  /* 0x001c1f0f657f7589 */ /* 0x0000e200000e0000 */
[----:B------:R-:W-:Y:S02]  /*c450*/  SEL R81, R83, R84, P0 ;  /* 0x0000005453517207 */ /* 0x000fe40000000000 */
[----:B------:R-:W-:Y:S01]  /*c460*/  SEL R83, R84, R83, P0 ;  /* 0x0000005354537207 */ /* 0x000fe20000000000 */
[----:B------:R5:W-:Y:S01]  /*c470*/  SHFL.IDX PT, R32, R125, R15, 0x1c1f ;  /* 0x001c1f0f7d207589 */ /* 0x000be200000e0000 */
[----:B------:R-:W-:Y:S02]  /*c480*/  SEL R84, R86, R171, P0 ;  /* 0x000000ab56547207 */ /* 0x000fe40000000000 */
[----:B-1----:R-:W-:Y:S01]  /*c490*/  SEL R75, R97, R174, P0 ;  /* 0x000000ae614b7207 */ /* 0x002fe20000000000 */
[----:B------:R-:W-:Y:S01]  /*c4a0*/  SHFL.IDX PT, R36, R113, R15, 0x1c1f ;  /* 0x001c1f0f71247589 */ /* 0x000fe200000e0000 */
[----:B------:R-:W-:-:S02]  /*c4b0*/  SEL R97, R99, R100, P0 ;  /* 0x0000006463617207 */ /* 0x000fc40000000000 */
[----:B0-----:R-:W-:Y:S01]  /*c4c0*/  SEL R101, R103, R108, P0 ;  /* 0x0000006c67657207 */ /* 0x001fe20000000000 */
[----:B------:R0:W-:Y:S01]  /*c4d0*/  SHFL.IDX PT, R44, R137, R15, 0x1c1f ;  /* 0x001c1f0f892c7589 */ /* 0x0001e200000e0000 */
[----:B------:R-:W-:Y:S02]  /*c4e0*/  SEL R99, R100, R99, P0 ;  /* 0x0000006364637207 */ /* 0x000fe40000000000 */
[----:B-----5:R-:W-:Y:S01]  /*c4f0*/  SEL R125, R73, R72, P0 ;  /* 0x00000048497d7207 */ /* 0x020fe20000000000 */
[----:B------:R-:W-:Y:S01]  /*c500*/  SHFL.IDX PT, R129, R129, R15, 0x1c1f ;  /* 0x001c1f0f81817589 */ /* 0x000fe200000e0000 */
[----:B------:R-:W-:Y:S02]  /*c510*/  SEL R103, R108, R103, P0 ;  /* 0x000000676c677207 */ /* 0x000fe40000000000 */
[----:B------:R-:W-:Y:S01]  /*c520*/  SEL R100, R102, R175, P0 ;  /* 0x000000af66647207 */ /* 0x000fe20000000000 */
[----:B------:R1:W-:Y:S01]  /*c530*/  SHFL.IDX PT, R131, R146, R15, 0x1c1f ;  /* 0x001c1f0f92837589 */ /* 0x0003e200000e0000 */
[----:B------:R-:W-:-:S02]  /*c540*/  SEL R104, R106, R177, P0 ;  /* 0x000000b16a687207 */ /* 0x000fc40000000000 */
[----:B0-----:R-:W-:Y:S01]  /*c550*/  SEL R137, R54, R151, P0 ;  /* 0x0000009736897207 */ /* 0x001fe20000000000 */
[----:B------:R0:W-:Y:S01]  /*c560*/  SHFL.IDX PT, R52, R141, R15, 0x1c1f ;  /* 0x001c1f0f8d347589 */ /* 0x0001e200000e0000 */
[----:B------:R-:W-:Y:S02]  /*c570*/  SEL R54, R55, R140, P0 ;  /* 0x0000008c37367207 */ /* 0x000fe40000000000 */
[----:B------:R-:W-:Y:S01]  /*c580*/  SEL R140, R140, R55, P0 ;  /* 0x000000378c8c7207 */ /* 0x000fe20000000000 */
[----:B------:R5:W-:Y:S01]  /*c590*/  SHFL.IDX PT, R56, R135, R15, 0x1c1f ;  /* 0x001c1f0f87387589 */ /* 0x000be200000e0000 */
[----:B------:R-:W-:Y:S01]  /*c5a0*/  SEL R55, R57, R144, P0 ;  /* 0x0000009039377207 */ /* 0x000fe20000000000 */
[----:B-1----:R-:W1:Y:S01]  /*c5b0*/  @P2 LDC R146, c[0x0][0xbec] ;  /* 0x0002fb00ff922b82 */ /* 0x002e620000000800 */
[----:B--2---:R-:W-:Y:S01]  /*c5c0*/  SEL R108, R110, R165, P0 ;  /* 0x000000a56e6c7207 */ /* 0x004fe20000000000 */
[----:B------:R2:W-:Y:S01]  /*c5d0*/  SHFL.IDX PT, R60, R145, R15, 0x1c1f ;  /* 0x001c1f0f913c7589 */ /* 0x0005e200000e0000 */
[----:B------:R-:W-:-:S02]  /*c5e0*/  SEL R109, R111, R158, P0 ;  /* 0x0000009e6f6d7207 */ /* 0x000fc40000000000 */
[----:B0-----:R-:W-:Y:S01]  /*c5f0*/  SEL R141, R144, R57, P0 ;  /* 0x00000039908d7207 */ /* 0x001fe20000000000 */
[----:B------:R-:W-:Y:S01]  /*c600*/  SHFL.IDX PT, R64, R142, R15, 0x1c1f ;  /* 0x001c1f0f8e407589 */ /* 0x000fe200000e0000 */
[----:B------:R-:W-:Y:S01]  /*c610*/  IMAD R144, RZ, RZ, -UR42 ;  /* 0x8000002aff907e24 */ /* 0x000fe2000f8e02ff */
[----:B-----5:R-:W0:Y:S01]  /*c620*/  LDC.64 R134, c[0x0][0xbd8] ;  /* 0x0002f600ff867b82 */ /* 0x020e220000000a00 */
[----:B------:R-:W-:Y:S01]  /*c630*/  @P2 IMAD.HI.U32 R57, R11, R130, RZ ;  /* 0x000000820b392227 */ /* 0x000fe200078e00ff */
[----:B------:R5:W-:Y:S01]  /*c640*/  SHFL.IDX PT, R143, R138, R15, 0x1c1f ;  /* 0x001c1f0f8a8f7589 */ /* 0x000be200000e0000 */
[----:B------:R-:W-:Y:S02]  /*c650*/  SEL R113, R115, R156, P0 ;  /* 0x0000009c73717207 */ /* 0x000fe40000000000 */
[----:B------:R-:W-:Y:S02]  /*c660*/  SEL R116, R118, R161, P0 ;  /* 0x000000a176747207 */ /* 0x000fe40000000000 */
[----:B------:R-:W-:Y:S01]  /*c670*/  SEL R86, R171, R86, P0 ;  /* 0x00000056ab567207 */ /* 0x000fe20000000000 */
[----:B--2---:R-:W2:Y:S01]  /*c680*/  LDC R145, c[0x0][0xc50] ;  /* 0x00031400ff917b82 */ /* 0x004ea20000000800 */
[----:B------:R-:W-:-:S02]  /*c690*/  SEL R87, R180, R87, P0 ;  /* 0x00000057b4577207 */ /* 0x000fc40000000000 */
[----:B------:R-:W-:Y:S02]  /*c6a0*/  SEL R102, R175, R102, P0 ;  /* 0x00000066af667207 */ /* 0x000fe40000000000 */
[----:B-----5:R-:W-:Y:S02]  /*c6b0*/  SEL R15, R122, R169, P0 ;  /* 0x000000a97a0f7207 */ /* 0x020fe40000000000 */
[----:B------:R-:W-:Y:S01]  /*c6c0*/  SEL R122, R154, R91, P0 ;  /* 0x0000005b9a7a7207 */ /* 0x000fe20000000000 */
[----:B------:R-:W5:Y:S01]  /*c6d0*/  @P2 LDC R142, c[0x0][0xbf0] ;  /* 0x0002fc00ff8e2b82 */ /* 0x000f620000000800 */
[----:B------:R-:W-:Y:S01]  /*c6e0*/  SEL R91, R152, R79, P0 ;  /* 0x0000004f985b7207 */ /* 0x000fe20000000000 */
[----:B-1----:R-:W-:Y:S01]  /*c6f0*/  @P2 IMAD.HI.U32 R146, R11, R146, RZ ;  /* 0x000000920b922227 */ /* 0x002fe200078e00ff */
[----:B------:R-:W-:Y:S02]  /*c700*/  SEL R79, R72, R73, P0 ;  /* 0x00000049484f7207 */ /* 0x000fe40000000000 */
[----:B------:R-:W-:-:S02]  /*c710*/  SEL R72, R50, R153, P0 ;  /* 0x0000009932487207 */ /* 0x000fc40000000000 */
[----:B------:R-:W-:Y:S01]  /*c720*/  SEL R50, R153, R50, P0 ;  /* 0x0000003299327207 */ /* 0x000fe20000000000 */
[----:B0-----:R-:W-:Y:S01]  /*c730*/  IMAD R126, R134, UR38, RZ ;  /* 0x00000026867e7c24 */ /* 0x001fe2000f8e02ff */
[----:B------:R-:W0:Y:S01]  /*c740*/  LDC.64 R152, c[0x0][0xb40] ;  /* 0x0002d000ff987b82 */ /* 0x000e220000000a00 */
[----:B------:R-:W-:Y:S02]  /*c750*/  SEL R138, R148, R53, P0 ;  /* 0x00000035948a7207 */ /* 0x000fe40000000000 */
[----:B------:R-:W-:Y:S01]  /*c760*/  IMAD R53, R135, UR37, R126 ;  /* 0x0000002587357c24 */ /* 0x000fe2000f8e027e */
[----:B------:R-:W-:Y:S01]  /*c770*/  SEL R73, R51, R150, P0 ;  /* 0x0000009633497207 */ /* 0x000fe20000000000 */
[----:B------:R-:W-:Y:S01]  /*c780*/  IMAD.WIDE.U32 R134, R134, UR37, R6 ;  /* 0x0000002586867c25 */ /* 0x000fe2000f8e0006 */
[----:B------:R-:W-:Y:S02]  /*c790*/  SEL R7, R59, R128, P0 ;  /* 0x000000803b077207 */ /* 0x000fe40000000000 */
[----:B------:R-:W-:Y:S01]  /*c7a0*/  SEL R59, R128, R59, P0 ;  /* 0x0000003b803b7207 */ /* 0x000fe20000000000 */
[----:B--2---:R-:W-:Y:S01]  /*c7b0*/  IMAD R151, R145, R144, UR4 ;  /* 0x0000000491977e24 */ /* 0x004fe2000f8e0290 */
[----:B------:R-:W-:Y:S01]  /*c7c0*/  ULDC.64 UR4, c[0x0][0xbe0] ;  /* 0x0002f80000047ab9 */ /* 0x000fe20000000a00 */
[----:B------:R-:W-:Y:S01]  /*c7d0*/  IMAD.IADD R135, R135, 0x1, R53 ;  /* 0x0000000187877824 */ /* 0x000fe200078e0235 */
[----:B----4-:R-:W-:Y:S01]  /*c7e0*/  SEL R6, R58, R149, P0 ;  /* 0x000000953a067207 */ /* 0x010fe20000000000 */
[----:B------:R-:W-:Y:S01]  /*c7f0*/  IMAD.MOV.U32 R53, RZ, RZ, R11 ;  /* 0x000000ffff357224 */ /* 0x000fe200078e000b */
[----:B------:R-:W-:-:S02]  /*c800*/  SHF.R.S32.HI R128, RZ, 0x1f, R151 ;  /* 0x0000001fff807819 */ /* 0x000fc40000011497 */
[----:B-----5:R-:W-:Y:S01]  /*c810*/  @P2 SHF.R.U32.HI R53, RZ, R142, R57 ;  /* 0x0000008eff352219 */ /* 0x020fe20000011639 */
[----:B------:R-:W-:Y:S01]  /*c820*/  IMAD.MOV.U32 R57, RZ, RZ, R11 ;  /* 0x000000ffff397224 */ /* 0x000fe200078e000b */
[----:B------:R-:W-:Y:S02]  /*c830*/  @P2 SHF.R.U32.HI R57, RZ, R155, R146 ;  /* 0x0000009bff392219 */ /* 0x000fe40000011692 */
[----:B------:R-:W-:Y:S02]  /*c840*/  SEL R58, R149, R58, P0 ;  /* 0x0000003a953a7207 */ /* 0x000fe40000000000 */
[----:B------:R-:W-:Y:S01]  /*c850*/  SEL R51, R150, R51, P0 ;  /* 0x0000003396337207 */ /* 0x000fe20000000000 */
[C---:B0-----:R-:W-:Y:S01]  /*c860*/  IMAD R126, R152.reuse, UR38, RZ ;  /* 0x00000026987e7c24 */ /* 0x041fe2000f8e02ff */
[----:B------:R-:W-:Y:S01]  /*c870*/  SEL R106, R177, R106, P0 ;  /* 0x0000006ab16a7207 */ /* 0x000fe20000000000 */
[----:B------:R-:W-:Y:S01]  /*c880*/  IMAD.WIDE.U32 R4, R152, UR37, R4 ;  /* 0x0000002598047c25 */ /* 0x000fe2000f8e0004 */
[----:B------:R-:W-:-:S02]  /*c890*/  SEL R110, R165, R110, P0 ;  /* 0x0000006ea56e7207 */ /* 0x000fc40000000000 */
[----:B------:R-:W-:Y:S01]  /*c8a0*/  SEL R111, R158, R111, P0 ;  /* 0x0000006f9e6f7207 */ /* 0x000fe20000000000 */
[----:B------:R-:W-:Y:S01]  /*c8b0*/  IMAD R153, R153, UR37, R126 ;  /* 0x0000002599997c24 */ /* 0x000fe2000f8e027e */
[----:B------:R-:W-:Y:S01]  /*c8c0*/  SEL R115, R156, R115, P0 ;  /* 0x000000739c737207 */ /* 0x000fe20000000000 */
[----:B------:R-:W-:Y:S01]  /*c8d0*/  IMAD.MOV.U32 R144, RZ, RZ, R4 ;  /* 0x000000ffff907224 */ /* 0x000fe200078e0004 */
[----:B------:R-:W-:Y:S01]  /*c8e0*/  SEL R118, R161, R118, P0 ;  /* 0x00000076a1767207 */ /* 0x000fe20000000000 */
[----:B------:R-:W-:Y:S02]  /*c8f0*/  IMAD.IADD R145, R5, 0x1, R153 ;  /* 0x0000000105917824 */ /* 0x000fe400078e0299 */
[C---:B------:R-:W-:Y:S02]  /*c900*/  IMAD R5, R128.reuse, UR4, RZ ;  /* 0x0000000480057c24 */ /* 0x040fe4000f8e02ff */
[----:B------:R-:W-:Y:S02]  /*c910*/  IMAD R128, R128, UR6, RZ ;  /* 0x0000000680807c24 */ /* 0x000fe4000f8e02ff */
[----:B------:R-:W-:-:S02]  /*c920*/  IMAD R126, R151, UR5, R5 ;  /* 0x00000005977e7c24 */ /* 0x000fc4000f8e0205 */
[C---:B------:R-:W-:Y:S01]  /*c930*/  IMAD.WIDE.U32 R4, R151.reuse, UR4, R134 ;  /* 0x0000000497047c25 */ /* 0x040fe2000f8e0086 */
[----:B------:R-:W-:Y:S01]  /*c940*/  SHF.R.S32.HI R135, RZ, 0x1f, R53 ;  /* 0x0000001fff877819 */ /* 0x000fe20000011435 */
[----:B------:R-:W-:Y:S02]  /*c950*/  ULDC.64 UR4, c[0x0][0xb30] ;  /* 0x0002cc0000047ab9 */ /* 0x000fe40000000a00 */
[----:B------:R-:W-:Y:S01]  /*c960*/  IMAD R149, R151, UR7, R128 ;  /* 0x0000000797957c24 */ /* 0x000fe2000f8e0280 */
[----:B------:R-:W-:Y:S01]  /*c970*/  IADD3 R134, P2, R53, R4, RZ ;  /* 0x0000000435867210 */ /* 0x000fe20007f5e0ff */
[----:B------:R-:W-:Y:S01]  /*c980*/  IMAD.WIDE.U32 R144, R151, UR6, R144 ;  /* 0x0000000697907c25 */ /* 0x000fe2000f8e0090 */
[----:B------:R-:W-:Y:S01]  /*c990*/  SHF.R.S32.HI R4, RZ, 0x1f, R57 ;  /* 0x0000001fff047819 */ /* 0x000fe20000011439 */
[----:B------:R-:W-:Y:S01]  /*c9a0*/  ULDC.64 UR6, c[0x0][0xbc8] ;  /* 0x0002f20000067ab9 */ /* 0x000fe20000000a00 */
[----:B------:R-:W-:Y:S01]  /*c9b0*/  IADD3.X R135, R135, R5, R126, P2, !PT ;  /* 0x0000000587877210 */ /* 0x000fe200017fe47e */
[----:B------:R-:W-:-:S02]  /*c9c0*/  IMAD.MOV R53, RZ, RZ, -R53 ;  /* 0x000000ffff357224 */ /* 0x000fc400078e0a35 */
[----:B------:R-:W-:Y:S02]  /*c9d0*/  IMAD R4, R4, UR4, RZ ;  /* 0x0000000404047c24 */ /* 0x000fe4000f8e02ff */
[----:B------:R-:W-:Y:S02]  /*c9e0*/  IMAD.IADD R145, R145, 0x1, R149 ;  /* 0x0000000191917824 */ /* 0x000fe400078e0295 */
[----:B------:R-:W-:Y:S02]  /*c9f0*/  IMAD R53, R8, R53, R11 ;  /* 0x0000003508357224 */ /* 0x000fe400078e020b */
[C---:B------:R-:W-:Y:S01]  /*ca00*/  IMAD R149, R57.reuse, UR5, R4 ;  /* 0x0000000539957c24 */ /* 0x040fe2000f8e0204 */
[----:B------:R-:W0:Y:S01]  /*ca10*/  S2UR UR5, SR_CgaCtaId ;  /* 0x00000000000579c3 */ /* 0x000e220000008800 */
[----:B------:R-:W-:Y:S02]  /*ca20*/  IMAD.MOV R128, RZ, RZ, -R57 ;  /* 0x000000ffff807224 */ /* 0x000fe400078e0a39 */
[----:B------:R-:W-:Y:S01]  /*ca30*/  IMAD.WIDE.U32 R4, R57, UR4, R144 ;  /* 0x0000000439047c25 */ /* 0x000fe2000f8e0090 */
[----:B------:R-:W-:Y:S01]  /*ca40*/  SHF.R.S32.HI R57, RZ, 0x1f, R53 ;  /* 0x0000001fff397819 */ /* 0x000fe20000011435 */
[----:B------:R-:W-:-:S02]  /*ca50*/  UMOV UR4, 0x400 ;  /* 0x0000040000047882 */ /* 0x000fc40000000000 */
[----:B------:R-:W-:Y:S02]  /*ca60*/  IMAD R11, R8, R128, R11 ;  /* 0x00000080080b7224 */ /* 0x000fe400078e020b */
[----:B------:R-:W-:Y:S02]  /*ca70*/  IMAD R128, R57, UR6, RZ ;  /* 0x0000000639807c24 */ /* 0x000fe4000f8e02ff */
[----:B------:R-:W-:Y:S01]  /*ca80*/  IMAD.IADD R5, R5, 0x1, R149 ;  /* 0x0000000105057824 */ /* 0x000fe200078e0295 */
[----:B------:R-:W-:Y:S01]  /*ca90*/  SHF.R.S32.HI R126, RZ, 0x1f, R11 ;  /* 0x0000001fff7e7819 */ /* 0x000fe2000001140b */
[C---:B------:R-:W-:Y:S02]  /*caa0*/  IMAD R57, R53.reuse, UR7, R128 ;  /* 0x0000000735397c24 */ /* 0x040fe4000f8e0280 */
[----:B------:R-:W-:Y:S01]  /*cab0*/  IMAD.WIDE.U32 R134, R53, UR6, R134 ;  /* 0x0000000635867c25 */ /* 0x000fe2000f8e0086 */
[----:B------:R-:W-:-:S03]  /*cac0*/  ULDC.64 UR6, c[0x0][0xba8] ;  /* 0x0002ea0000067ab9 */ /* 0x000fc60000000a00 */
[----:B------:R-:W-:Y:S01]  /*cad0*/  IMAD.WIDE.U32 R144, R11, UR8, R4 ;  /* 0x000000080b907c25 */ /* 0x000fe2000f8e0004 */
[----:B------:R-:W-:Y:S02]  /*cae0*/  SEL R4, R61, R132, P0 ;  /* 0x000000843d047207 */ /* 0x000fe40000000000 */
[----:B------:R-:W-:Y:S01]  /*caf0*/  SEL R132, R132, R61, P0 ;  /* 0x0000003d84847207 */ /* 0x000fe20000000000 */
[----:B------:R-:W-:Y:S01]  /*cb00*/  IMAD R126, R126, UR8, RZ ;  /* 0x000000087e7e7c24 */ /* 0x000fe2000f8e02ff */
[C---:B------:R-:W-:Y:S01]  /*cb10*/  LEA R61, P2, R134.reuse, UR6, 0x2 ;  /* 0x00000006863d7c11 */ /* 0x040fe2000f8410ff */
[----:B------:R-:W-:Y:S01]  /*cb20*/  IMAD.IADD R5, R135, 0x1, R57 ;  /* 0x0000000187057824 */ /* 0x000fe200078e0239 */
[----:B------:R-:W-:Y:S01]  /*cb30*/  ULDC UR6, c[0x0][0xa88] ;  /* 0x0002a20000067ab9 */ /* 0x000fe20000000800 */
[----:B------:R-:W-:Y:S01]  /*cb40*/  IMAD R53, R11, UR9, R126 ;  /* 0x000000090b357c24 */ /* 0x000fe2000f8e027e */
[----:B0-----:R-:W-:Y:S01]  /*cb50*/  ULEA UR4, UR5, UR4, 0x18 ;  /* 0x0000000405047291 */ /* 0x001fe2000f8ec03f */
[----:B------:R-:W-:Y:S01]  /*cb60*/  SHFL.IDX PT, R148, R61, RZ, 0x1c1f ;  /* 0x001c1fff3d947589 */ /* 0x000fe200000e0000 */
[----:B------:R-:W-:Y:S01]  /*cb70*/  LEA.HI.X R126, R134, UR7, R5, 0x2, P2 ;  /* 0x00000007867e7c11 */ /* 0x000fe200090f1405 */
[----:B------:R-:W-:Y:S01]  /*cb80*/  IMAD R11, R8, UR6, RZ ;  /* 0x00000006080b7c24 */ /* 0x000fe2000f8e02ff */
[----:B------:R-:W-:Y:S01]  /*cb90*/  UIADD3 UR4, UR4, 0x20820, URZ ;  /* 0x0002082004047890 */ /* 0x000fe2000fffe03f */
[----:B------:R-:W-:Y:S01]  /*cba0*/  SHFL.IDX PT, R150, R61, 0x1, 0x1c1f ;  /* 0x003c1f003d967f89 */ /* 0x000fe200000e0000 */
[C---:B------:R-:W-:Y:S01]  /*cbb0*/  VIADD R8, R10.reuse, 0x8 ;  /* 0x000000080a087836 */ /* 0x040fe20000000000 */
[----:B------:R-:W-:Y:S01]  /*cbc0*/  ULDC.64 UR8, c[0x0][0xb00] ;  /* 0x0002c00000087ab9 */ /* 0x000fe20000000a00 */
[-C--:B------:R-:W-:Y:S01]  /*cbd0*/  ISETP.GE.OR P2, PT, R10, R11.reuse, P1 ;  /* 0x0000000b0a00720c */ /* 0x080fe20000f46670 */
[----:B------:R-:W0:Y:S01]  /*cbe0*/  SHFL.IDX PT, R149, R126, RZ, 0x1c1f ;  /* 0x001c1fff7e957589 */ /* 0x000e2200000e0000 */
[----:B------:R-:W-:Y:S01]  /*cbf0*/  UPRMT UR4, URZ, 0x654, UR4 ;  /* 0x000006543f047896 */ /* 0x000fe20008000004 */
[----:B------:R-:W-:Y:S01]  /*cc00*/  ISETP.GE.OR P1, PT, R8, R11, P1 ;  /* 0x0000000b0800720c */ /* 0x000fe20000f26670 */
[----:B------:R-:W-:Y:S01]  /*cc10*/  IMAD.IADD R57, R145, 0x1, R53 ;  /* 0x0000000191397824 */ /* 0x000fe200078e0235 */
[----:B------:R3:W1:Y:S01]  /*cc20*/  SHFL.IDX PT, R151, R126, 0x1, 0x1c1f ;  /* 0x003c1f007e977f89 */ /* 0x00066200000e0000 */
[----:B------:R-:W-:-:S02]  /*cc30*/  LEA R53, P3, R144, UR8, 0x2 ;  /* 0x0000000890357c11 */ /* 0x000fc4000f8610ff */
[----:B------:R-:W-:Y:S02]  /*cc40*/  SEL R5, R62, R133, P0 ;  /* 0x000000853e057207 */ /* 0x000fe40000000000 */
[----:B------:R-:W-:Y:S01]  /*cc50*/  LEA.HI.X R57, R144, UR9, R57, 0x2, P3 ;  /* 0x0000000990397c11 */ /* 0x000fe200098f1439 */
[----:B------:R-:W-:Y:S01]  /*cc60*/  SYNCS.ARRIVE.TRANS64.RED.A1T0 RZ, [UR4], RZ ;  /* 0x000000ffffff79a7 */ /* 0x000fe20008100404 */
[----:B------:R-:W-:Y:S01]  /*cc70*/  ISETP.GE.AND P3, PT, R10, R11, PT ;  /* 0x0000000b0a00720c */ /* 0x000fe20003f66270 */
[----:B------:R2:W4:Y:S01]  /*cc80*/  SHFL.IDX PT, R144, R53, RZ, 0x1c1f ;  /* 0x001c1fff35907589 */ /* 0x00052200000e0000 */
[----:B---3--:R-:W-:Y:S02]  /*cc90*/  SEL R126, R66, R127, P0 ;  /* 0x0000007f427e7207 */ /* 0x008fe40000000000 */
[----:B------:R-:W-:Y:S01]  /*cca0*/  SEL R133, R133, R62, P0 ;  /* 0x0000003e85857207 */ /* 0x000fe20000000000 */
[----:B------:R2:W3:Y:S01]  /*ccb0*/  SHFL.IDX PT, R145, R57, RZ, 0x1c1f ;  /* 0x001c1fff39917589 */ /* 0x0004e200000e0000 */
        /* <DEDUP_REMOVED lines=8> */
[----:B------:R-:W-:Y:S01]  /*cd40*/  SEL R67, R2, R67, P0 ;  /* 0x0000004302437207 */ /* 0x000fe20000000000 */
[----:B------:R-:W-:Y:S06]  /*cd50*/  @P3 BRA `(.L_x_1312) ;  /* 0x0000000800f83947 */ /* 0x000fec0003800000 */
[----:B------:R-:W-:Y:S01]  /*cd60*/  ULDC UR4, c[0x0][0xac8] ;  /* 0x0002b20000047ab9 */ /* 0x000fe20000000800 */
[C---:B--2---:R-:W-:Y:S01]  /*cd70*/  VIADD R0, R9.reuse, 0x8 ;  /* 0x0000000809007836 */ /* 0x044fe20000000000 */
        /* <DEDUP_REMOVED lines=10> */
[----:B---34-:R-:W-:Y:S01]  /*ce20*/  @!P1 IMAD.WIDE R2, R9, 0x4, R144 ;  /* 0x0000000409029825 */ /* 0x018fe200078e0290 */
[----:B------:R-:W-:-:S03]  /*ce30*/  ISETP.GE.AND P3, PT, R130, UR4, PT ;  /* 0x0000000482007c0c */ /* 0x000fc6000bf66270 */
[----:B------:R-:W-:Y:S01]  /*ce40*/  @!P4 LEA.HI R0, R0, R0, RZ, 0x1 ;  /* 0x000000000000c211 */ /* 0x000fe200078f08ff */
[----:B------:R0:W-:Y:S01]  /*ce50*/  @!P1 ST.E.64 desc[UR52][R2.64], R30 ;  /* 0x0000001e02009985 */ /* 0x0001e2000c101b34 */
[----:B------:R-:W-:Y:S02]  /*ce60*/  ISETP.GE.AND P1, PT, R48, UR4, PT ;  /* 0x0000000430007c0c */ /* 0x000fe4000bf26270 */
[----:B------:R-:W-:Y:S02]  /*ce70*/  @!P5 LEA.HI R10, R10, R10, RZ, 0x1 ;  /* 0x0000000a0a0ad211 */ /* 0x000fe400078f08ff */
[----:B------:R-:W-:Y:S01]  /*ce80*/  @!P4 LOP3.LUT R61, R0, 0xfffffffe, RZ, 0xc0, !PT ;  /* 0xfffffffe003dc812 */ /* 0x000fe200078ec0ff */
[C---:B------:R-:W-:Y:S01]  /*ce90*/  VIADD R0, R9.reuse, 0x38 ;  /* 0x0000003809007836 */ /* 0x040fe20000000000 */
[----:B------:R-:W-:Y:S02]  /*cea0*/  @!P6 LEA.HI R40, R40, R40, RZ, 0x1 ;  /* 0x000000282828e211 */ /* 0x000fe400078f08ff */
        /* <DEDUP_REMOVED lines=16> */
[----:B------:R-:W-:-:S02]  /*cfb0*/  ISETP.GE.AND P6, PT, R40, UR4, PT ;  /* 0x0000000428007c0c */ /* 0x000fc4000bfc6270 */
[----:B0-----:R-:W-:Y:S01]  /*cfc0*/  @!P2 LOP3.LUT R29, R128, 0xfffffffe, RZ, 0xc0, !PT ;  /* 0xfffffffe801da812 */ /* 0x001fe200078ec0ff */
[----:B------:R-:W-:Y:S01]  /*cfd0*/  @!P1 IMAD.WIDE R2, R61, 0x4, R144 ;  /* 0x000000043d029825 */ /* 0x000fe200078e0290 */
[----:B-1----:R-:W-:-:S03]  /*cfe0*/  @!P3 LOP3.LUT R27, R130, 0xfffffffe, RZ, 0xc0, !PT ;  /* 0xfffffffe821bb812 */ /* 0x002fc600078ec0ff */
[----:B------:R-:W-:Y:S01]  /*cff0*/  VIADD R28, R9, 0x50 ;  /* 0x00000050091c7836 */ /* 0x000fe20000000000 */
[----:B------:R0:W-:Y:S01]  /*d000*/  @!P1 ST.E.64 desc[UR52][R2.64], R22 ;  /* 0x0000001602009985 */ /* 0x0001e2000c101b34 */
[----:B------:R-:W-:Y:S01]  /*d010*/  @!P4 LEA.HI R0, R0, R0, RZ, 0x1 ;  /* 0x000000000000c211 */ /* 0x000fe200078f08ff */
[--C-:B--2---:R-:W-:Y:S01]  /*d020*/  @!P2 IMAD.WIDE R24, R29, 0x4, R144.reuse ;  /* 0x000000041d18a825 */ /* 0x104fe200078e0290 */
[----:B------:R-:W-:Y:S02]  /*d030*/  @!P5 LEA.HI R10, R10, R10, RZ, 0x1 ;  /* 0x0000000a0a0ad211 */ /* 0x000fe400078f08ff */
[----:B------:R-:W-:Y:S01]  /*d040*/  @!P4 LOP3.LUT R29, R0, 0xfffffffe, RZ, 0xc0, !PT ;  /* 0xfffffffe001dc812 */ /* 0x000fe200078ec0ff */
[--C-:B------:R-:W-:Y:S01]  /*d050*/  @!P3 IMAD.WIDE R26, R27, 0x4, R144.reuse ;  /* 0x000000041b1ab825 */ /* 0x100fe200078e0290 */
[----:B------:R1:W-:Y:S01]  /*d060*/  @!P2 ST.E.64 desc[UR52][R24.64], R20 ;  /* 0x000000141800a985 */ /* 0x0003e2000c101b34 */
[----:B------:R-:W-:Y:S02]  /*d070*/  @!P6 LEA.HI R40, R40, R40, RZ, 0x1 ;  /* 0x000000282828e211 */ /* 0x000fe400078f08ff */
[C---:B------:R-:W-:Y:S01]  /*d080*/  VIADD R30, R9.reuse, 0x58 ;  /* 0x00000058091e7836 */ /* 0x040fe20000000000 */
[----:B------:R2:W-:Y:S01]  /*d090*/  @!P3 ST.E.64 desc[UR52][R26.64], R18 ;  /* 0x000000121a00b985 */ /* 0x0005e2000c101b34 */
[----:B------:R-:W-:Y:S01]  /*d0a0*/  ISETP.GE.AND P3, PT, R28, UR4, PT ;  /* 0x000000041c007c0c */ /* 0x000fe2000bf66270 */
[----:B------:R-:W-:Y:S01]  /*d0b0*/  VIADD R31, R9, 0x60 ;  /* 0x00000060091f7836 */ /* 0x000fe20000000000 */
[----:B0-----:R-:W-:Y:S01]  /*d0c0*/  @!P5 LOP3.LUT R23, R10, 0xfffffffe, RZ, 0xc0, !PT ;  /* 0xfffffffe0a17d812 */ /* 0x001fe200078ec0ff */
[----:B------:R-:W-:Y:S01]  /*d0d0*/  @!P4 IMAD.WIDE R2, R29, 0x4, R144 ;  /* 0x000000041d02c825 */ /* 0x000fe200078e0290 */
[----:B------:R-:W-:-:S02]  /*d0e0*/  ISETP.GE.AND P1, PT, R30, UR4, PT ;  /* 0x000000041e007c0c */ /* 0x000fc4000bf26270 */
[----:B------:R-:W-:Y:S01]  /*d0f0*/  ISETP.GE.AND P2, PT, R31, UR4, PT ;  /* 0x000000041f007c0c */ /* 0x000fe2000bf46270 */
[C---:B------:R-:W-:Y:S01]  /*d100*/  VIADD R0, R9.reuse, 0x68 ;  /* 0x0000006809007836 */ /* 0x040fe20000000000 */
[----:B------:R0:W-:Y:S01]  /*d110*/  @!P4 ST.E.64 desc[UR52][R2.64], R16 ;  /* 0x000000100200c985 */ /* 0x0001e2000c101b34 */
[----:B-1----:R-:W-:Y:S01]  /*d120*/  @!P6 LOP3.LUT R21, R40, 0xfffffffe, RZ, 0xc0, !PT ;  /* 0xfffffffe2815e812 */ /* 0x002fe200078ec0ff */
[C---:B------:R-:W-:Y:S02]  /*d130*/  VIADD R10, R9.reuse, 0x70 ;  /* 0x00000070090a7836 */ /* 0x040fe40000000000 */
[----:B------:R-:W-:Y:S01]  /*d140*/  VIADD R22, R9, 0x78 ;  /* 0x0000007809167836 */ /* 0x000fe20000000000 */
[----:B------:R-:W-:Y:S01]  /*d150*/  @!P3 LEA.HI R28, R28, R28, RZ, 0x1 ;  /* 0x0000001c1c1cb211 */ /* 0x000fe200078f08ff */
[--C-:B--2---:R-:W-:Y:S01]  /*d160*/  @!P5 IMAD.WIDE R18, R23, 0x4, R144.reuse ;  /* 0x000000041712d825 */ /* 0x104fe200078e0290 */
[----:B------:R-:W-:Y:S02]  /*d170*/  ISETP.GE.AND P4, PT, R0, UR4, PT ;  /* 0x0000000400007c0c */ /* 0x000fe4000bf86270 */
[----:B------:R-:W-:Y:S01]  /*d180*/  @!P3 LOP3.LUT R23, R28, 0xfffffffe, RZ, 0xc0, !PT ;  /* 0xfffffffe1c17b812 */ /* 0x000fe200078ec0ff */
[----:B------:R-:W-:Y:S01]  /*d190*/  @!P6 IMAD.WIDE R20, R21, 0x4, R144 ;  /* 0x000000041514e825 */ /* 0x000fe200078e0290 */
[----:B------:R1:W-:Y:S01]  /*d1a0*/  @!P5 ST.E.64 desc[UR52][R18.64], R14 ;  /* 0x0000000e1200d985 */ /* 0x0003e2000c101b34 */
[----:B------:R-:W-:-:S02]  /*d1b0*/  ISETP.GE.AND P5, PT, R10, UR4, PT ;  /* 0x000000040a007c0c */ /* 0x000fc4000bfa6270 */
[--C-:B0-----:R-:W-:Y:S01]  /*d1c0*/  @!P3 IMAD.WIDE R2, R23, 0x4, R144.reuse ;  /* 0x000000041702b825 */ /* 0x101fe200078e0290 */
[----:B------:R0:W-:Y:S01]  /*d1d0*/  @!P6 ST.E.64 desc[UR52][R20.64], R34 ;  /* 0x000000221400e985 */ /* 0x0001e2000c101b34 */
[----:B------:R-:W-:Y:S02]  /*d1e0*/  @!P1 LEA.HI R30, R30, R30, RZ, 0x1 ;  /* 0x0000001e1e1e9211 */ /* 0x000fe400078f08ff */
[----:B------:R-:W-:Y:S01]  /*d1f0*/  @!P2 LEA.HI R31, R31, R31, RZ, 0x1 ;  /* 0x0000001f1f1fa211 */ /* 0x000fe200078f08ff */
[----:B------:R2:W-:Y:S01]  /*d200*/  @!P3 ST.E.64 desc[UR52][R2.64], R68 ;  /* 0x000000440200b985 */ /* 0x0005e2000c101b34 */
[----:B------:R-:W-:Y:S02]  /*d210*/  ISETP.GE.AND P3, PT, R22, UR4, PT ;  /* 0x0000000416007c0c */ /* 0x000fe4000bf66270 */
[----:B------:R-:W-:Y:S02]  /*d220*/  @!P1 LOP3.LUT R17, R30, 0xfffffffe, RZ, 0xc0, !PT ;  /* 0xfffffffe1e119812 */ /* 0x000fe400078ec0ff */
[----:B------:R-:W-:Y:S01]  /*d230*/  @!P2 LOP3.LUT R31, R31, 0xfffffffe, RZ, 0xc0, !PT ;  /* 0xfffffffe1f1fa812 */ /* 0x000fe200078ec0ff */
[----:B-1----:R-:W-:Y:S01]  /*d240*/  VIADD R18, R9, 0x80 ;  /* 0x0000008009127836 */ /* 0x002fe20000000000 */
[----:B------:R-:W-:Y:S01]  /*d250*/  @!P4 LEA.HI R0, R0, R0, RZ, 0x1 ;  /* 0x000000000000c211 */ /* 0x000fe200078f08ff */
[----:B------:R-:W-:Y:S01]  /*d260*/  @!P1 IMAD.WIDE R14, R17, 0x4, R144 ;  /* 0x00000004110e9825 */ /* 0x000fe200078e0290 */
[----:B------:R-:W-:-:S02]  /*d270*/  @!P5 LEA.HI R10, R10, R10, RZ, 0x1 ;  /* 0x0000000a0a0ad211 */ /* 0x000fc400078f08ff */
[----:B------:R-:W-:Y:S01]  /*d280*/  ISETP.GE.AND P6, PT, R18, UR4, PT ;  /* 0x0000000412007c0c */ /* 0x000fe2000bfc6270 */
[--C-:B------:R-:W-:Y:S01]  /*d290*/  @!P2 IMAD.WIDE R16, R31, 0x4, R144.reuse ;  /* 0x000000041f10a825 */ /* 0x100fe200078e0290 */
[----:B------:R1:W-:Y:S01]  /*d2a0*/  @!P1 ST.E.64 desc[UR52][R14.64], R70 ;  /* 0x000000460e009985 */ /* 0x0003e2000c101b34 */
[----:B------:R-:W-:Y:S02]  /*d2b0*/  @!P3 LEA.HI R22, R22, R22, RZ, 0x1 ;  /* 0x000000161616b211 */ /* 0x000fe400078f08ff */
[C---:B0-----:R-:W-:Y:S01]  /*d2c0*/  VIADD R20, R9.reuse, 0x88 ;  /* 0x0000008809147836 */ /* 0x041fe20000000000 */
[----:B------:R-:W-:Y:S01]  /*d2d0*/  @!P4 LOP3.LUT R19, R0, 0xfffffffe, RZ, 0xc0, !PT ;  /* 0xfffffffe0013c812 */ /* 0x000fe200078ec0ff */
[----:B------:R0:W-:Y:S01]  /*d2e0*/  @!P2 ST.E.64 desc[UR52][R16.64], R74 ;  /* 0x0000004a1000a985 */ /* 0x0001e2000c101b34 */
[----:B------:R-:W-:Y:S02]  /*d2f0*/  VIADD R0, R9, 0x90 ;  /* 0x0000009009007836 */ /* 0x000fe40000000000 */
[----:B------:R-:W-:Y:S01]  /*d300*/  ISETP.GE.AND P1, PT, R20, UR4, PT ;  /* 0x0000000414007c0c */ /* 0x000fe2000bf26270 */
[----:B--2---:R-:W-:-:S02]  /*d310*/  @!P4 IMAD.WIDE R2, R19, 0x4, R144 ;  /* 0x000000041302c825 */ /* 0x004fc400078e0290 */
[----:B------:R-:W-:Y:S02]  /*d320*/  ISETP.GE.AND P2, PT, R0, UR4, PT ;  /* 0x0000000400007c0c */ /* 0x000fe4000bf46270 */
[----:B------:R-:W-:Y:S01]  /*d330*/  @!P6 LEA.HI R18, R18, R18, RZ, 0x1 ;  /* 0x000000121212e211 */ /* 0x000fe200078f08ff */
[----:B------:R2:W-:Y:S01]  /*d340*/  @!P4 ST.E.64 desc[UR52][R2.64], R76 ;  /* 0x0000004c0200c985 */ /* 0x0005e2000c101b34 */
[----:B-1----:R-:W-:Y:S01]  /*d350*/  @!P5 LOP3.LUT R15, R10, 0xfffffffe, RZ, 0xc0, !PT ;  /* 0xfffffffe0a0fd812 */ /* 0x002fe200078ec0ff */
[----:B------:R-:W-:Y:S01]  /*d360*/  VIADD R10, R9, 0x98 ;  /* 0x00000098090a7836 */ /* 0x000fe20000000000 */
[----:B------:R-:W-:Y:S02]  /*d370*/  @!P6 LOP3.LUT R19, R18, 0xfffffffe, RZ, 0xc0, !PT ;  /* 0xfffffffe1213e812 */ /* 0x000fe400078ec0ff */
[----:B0-----:R-:W-:Y:S01]  /*d380*/  @!P3 LOP3.LUT R17, R22, 0xfffffffe, RZ, 0xc0, !PT ;  /* 0xfffffffe1611b812 */ /* 0x001fe200078ec0ff */
[----:B------:R-:W-:Y:S01]  /*d390*/  @!P5 IMAD.WIDE R14, R15, 0x4, R144 ;  /* 0x000000040f0ed825 */ /* 0x000fe200078e0290 */
[----:B------:R-:W-:-:S03]  /*d3a0*/  @!P1 LEA.HI R20, R20, R20, RZ, 0x1 ;  /* 0x0000001414149211 */ /* 0x000fc600078f08ff */
[--C-:B------:R-:W-:Y:S01]  /*d3b0*/  @!P3 IMAD.WIDE R16, R17, 0x4, R144.reuse ;  /* 0x000000041110b825 */ /* 0x100fe200078e0290 */
[----:B------:R-:W-:Y:S01]  /*d3c0*/  @!P5 ST.E.64 desc[UR52][R14.64], R80 ;  /* 0x000000500e00d985 */ /* 0x000fe2000c101b34 */
[----:B------:R-:W-:Y:S02]  /*d3d0*/  @!P2 LEA.HI R0, R0, R0, RZ, 0x1 ;  /* 0x000000000000a211 */ /* 0x000fe400078f08ff */
[----:B--2---:R-:W-:Y:S01]  /*d3e0*/  @!P1 LOP3.LUT R3, R20, 0xfffffffe, RZ, 0xc0, !PT ;  /* 0xfffffffe14039812 */ /* 0x004fe200078ec0ff */
[----:B------:R0:W-:Y:S01]  /*d3f0*/  @!P3 ST.E.64 desc[UR52][R16.64], R82 ;  /* 0x000000521000b985 */ /* 0x0001e2000c101b34 */
[----:B------:R-:W-:Y:S01]  /*d400*/  ISETP.GE.AND P3, PT, R10, UR4, PT ;  /* 0x000000040a007c0c */ /* 0x000fe2000bf66270 */
[----:B------:R-:W-:Y:S01]  /*d410*/  @!P6 IMAD.WIDE R18, R19, 0x4, R144 ;  /* 0x000000041312e825 */ /* 0x000fe200078e0290 */
[----:B------:R-:W-:-:S03]  /*d420*/  @!P2 LOP3.LUT R21, R0, 0xfffffffe, RZ, 0xc0, !PT ;  /* 0xfffffffe0015a812 */ /* 0x000fc600078ec0ff */
[--C-:B------:R-:W-:Y:S01]  /*d430*/  @!P1 IMAD.WIDE R2, R3, 0x4, R144.reuse ;  /* 0x0000000403029825 */ /* 0x100fe200078e0290 */
[----:B------:R1:W-:Y:S03]  /*d440*/  @!P6 ST.E.64 desc[UR52][R18.64], R84 ;  /* 0x000000541200e985 */ /* 0x0003e6000c101b34 */
[C---:B------:R-:W-:Y:S01]  /*d450*/  VIADD R0, R9.reuse, 0xa8 ;  /* 0x000000a809007836 */ /* 0x040fe20000000000 */
[----:B------:R2:W-:Y:S01]  /*d460*/  @!P1 ST.E.64 desc[UR52][R2.64], R86 ;  /* 0x0000005602009985 */ /* 0x0005e2000c101b34 */
[C---:B------:R-:W-:Y:S02]  /*d470*/  VIADD R22, R9.reuse, 0xa0 ;  /* 0x000000a009167836 */ /* 0x040fe40000000000 */
[----:B------:R-:W-:Y:S01]  /*d480*/  @!P3 LEA.HI R10, R10, R10, RZ, 0x1 ;  /* 0x0000000a0a0ab211 */ /* 0x000fe200078f08ff */
[C---:B0-----:R-:W-:Y:S01]  /*d490*/  VIADD R16, R9.reuse, 0xb0 ;  /* 0x000000b009107836 */ /* 0x041fe20000000000 */
[----:B------:R-:W-:Y:S01]  /*d4a0*/  ISETP.GE.AND P1, PT, R0, UR4, PT ;  /* 0x0000000400007c0c */ /* 0x000fe2000bf26270 */
[----:B------:R-:W-:Y:S01]  /*d4b0*/  VIADD R20, R9, 0xb8 ;  /* 0x000000b809147836 */ /* 0x000fe20000000000 */
[----:B------:R-:W-:Y:S01]  /*d4c0*/  @!P3 LOP3.LUT R17, R10, 0xfffffffe, RZ, 0xc0, !PT ;  /* 0xfffffffe0a11b812 */ /* 0x000fe200078ec0ff */
[----:B------:R-:W-:Y:S01]  /*d4d0*/  @!P2 IMAD.WIDE R14, R21, 0x4, R144 ;  /* 0x00000004150ea825 */ /* 0x000fe200078e0290 */
[----:B------:R-:W-:-:S02]  /*d4e0*/  ISETP.GE.AND P4, PT, R22, UR4, PT ;  /* 0x0000000416007c0c */ /* 0x000fc4000bf86270 */
[----:B------:R-:W-:Y:S01]  /*d4f0*/  ISETP.GE.AND P6, PT, R16, UR4, PT ;  /* 0x0000000410007c0c */ /* 0x000fe2000bfc6270 */
[----:B-1----:R-:W-:Y:S01]  /*d500*/  VIADD R18, R9, 0xc0 ;  /* 0x000000c009127836 */ /* 0x002fe20000000000 */
[----:B------:R-:W-:Y:S01]  /*d510*/  ISETP.GE.AND P5, PT, R20, UR4, PT ;  /* 0x0000000414007c0c */ /* 0x000fe2000bfa6270 */
[----:B--2---:R-:W-:Y:S01]  /*d520*/  @!P3 IMAD.WIDE R2, R17, 0x4, R144 ;  /* 0x000000041102b825 */ /* 0x004fe200078e0290 */
[----:B------:R0:W-:Y:S02]  /*d530*/  @!P2 ST.E.64 desc[UR52][R14.64], R96 ;  /* 0x000000600e00a985 */ /* 0x0001e4000c101b34 */
[----:B------:R-:W-:Y:S01]  /*d540*/  ISETP.GE.AND P2, PT, R18, UR4, PT ;  /* 0x0000000412007c0c */ /* 0x000fe2000bf46270 */
[----:B------:R-:W-:Y:S01]  /*d550*/  VIADD R10, R9, 0xc8 ;  /* 0x000000c8090a7836 */ /* 0x000fe20000000000 */
[----:B------:R1:W-:Y:S01]  /*d560*/  @!P3 ST.E.64 desc[UR52][R2.64], R98 ;  /* 0x000000620200b985 */ /* 0x0003e2000c101b34 */
[----:B------:R-:W-:Y:S02]  /*d570*/  @!P1 LEA.HI R0, R0, R0, RZ, 0x1 ;  /* 0x0000000000009211 */ /* 0x000fe400078f08ff */
[----:B------:R-:W-:-:S02]  /*d580*/  @!P4 LEA.HI R22, R22, R22, RZ, 0x1 ;  /* 0x000000161616c211 */ /* 0x000fc400078f08ff */
[----:B------:R-:W-:Y:S02]  /*d590*/  ISETP.GE.AND P3, PT, R10, UR4, PT ;  /* 0x000000040a007c0c */ /* 0x000fe4000bf66270 */
[----:B------:R-:W-:Y:S02]  /*d5a0*/  @!P1 LOP3.LUT R17, R0, 0xfffffffe, RZ, 0xc0, !PT ;  /* 0xfffffffe00119812 */ /* 0x000fe400078ec0ff */
[----:B------:R-:W-:Y:S02]  /*d5b0*/  @!P6 LEA.HI R0, R16, R16, RZ, 0x1 ;  /* 0x000000101000e211 */ /* 0x000fe400078f08ff */
[----:B------:R-:W-:Y:S01]  /*d5c0*/  @!P5 LEA.HI R20, R20, R20, RZ, 0x1 ;  /* 0x000000141414d211 */ /* 0x000fe200078f08ff */
[--C-:B------:R-:W-:Y:S01]  /*d5d0*/  @!P1 IMAD.WIDE R16, R17, 0x4, R144.reuse ;  /* 0x0000000411109825 */ /* 0x100fe200078e0290 */
[----:B0-----:R-:W-:Y:S02]  /*d5e0*/  @!P4 LOP3.LUT R15, R22, 0xfffffffe, RZ, 0xc0, !PT ;  /* 0xfffffffe160fc812 */ /* 0x001fe400078ec0ff */
[----:B------:R-:W-:Y:S01]  /*d5f0*/  @!P6 LOP3.LUT R19, R0, 0xfffffffe, RZ, 0xc0, !PT ;  /* 0xfffffffe0013e812 */ /* 0x000fe200078ec0ff */
[----:B------:R-:W-:Y:S01]  /*d600*/  VIADD R0, R9, 0xd0 ;  /* 0x000000d009007836 */ /* 0x000fe20000000000 */
[----:B------:R-:W-:Y:S01]  /*d610*/  @!P2 LEA.HI R18, R18, R18, RZ, 0x1 ;  /* 0x000000121212a211 */ /* 0x000fe200078f08ff */
[----:B------:R-:W-:Y:S01]  /*d620*/  @!P4 IMAD.WIDE R14, R15, 0x4, R144 ;  /* 0x000000040f0ec825 */ /* 0x000fe200078e0290 */
[----:B------:R-:W-:-:S02]  /*d630*/  @!P5 LOP3.LUT R21, R20, 0xfffffffe, RZ, 0xc0, !PT ;  /* 0xfffffffe1415d812 */ /* 0x000fc400078ec0ff */
[----:B------:R-:W-:Y:S01]  /*d640*/  @!P3 LEA.HI R10, R10, R10, RZ, 0x1 ;  /* 0x0000000a0a0ab211 */ /* 0x000fe200078f08ff */
[--C-:B-1----:R-:W-:Y:S01]  /*d650*/  @!P6 IMAD.WIDE R2, R19, 0x4, R144.reuse ;  /* 0x000000041302e825 */ /* 0x102fe200078e0290 */
[----:B------:R-:W-:Y:S01]  /*d660*/  @!P2 LOP3.LUT R23, R18, 0xfffffffe, RZ, 0xc0, !PT ;  /* 0xfffffffe1217a812 */ /* 0x000fe200078ec0ff */
[----:B------:R0:W-:Y:S02]  /*d670*/  @!P4 ST.E.64 desc[UR52][R14.64], R100 ;  /* 0x000000640e00c985 */ /* 0x0001e4000c101b34 */
[----:B------:R-:W-:Y:S01]  /*d680*/  @!P5 IMAD.WIDE R18, R21, 0x4, R144 ;  /* 0x000000041512d825 */ /* 0x000fe200078e0290 */
[----:B------:R-:W-:Y:S01]  /*d690*/  @!P3 LOP3.LUT R21, R10, 0xfffffffe, RZ, 0xc0, !PT ;  /* 0xfffffffe0a15b812 */ /* 0x000fe200078ec0ff */
[----:B------:R1:W-:Y:S01]  /*d6a0*/  @!P1 ST.E.64 desc[UR52][R16.64], R102 ;  /* 0x0000006610009985 */ /* 0x0003e2000c101b34 */
[----:B------:R-:W-:Y:S01]  /*d6b0*/  ISETP.GE.AND P1, PT, R0, UR4, PT ;  /* 0x0000000400007c0c */ /* 0x000fe2000bf26270 */
[C---:B------:R-:W-:Y:S02]  /*d6c0*/  VIADD R10, R9.reuse, 0xd8 ;  /* 0x000000d8090a7836 */ /* 0x040fe40000000000 */
[----:B------:R2:W-:Y:S01]  /*d6d0*/  @!P6 ST.E.64 desc[UR52][R2.64], R104 ;  /* 0x000000680200e985 */ /* 0x0005e2000c101b34 */
[----:B------:R-:W-:-:S03]  /*d6e0*/  VIADD R20, R9, 0xe0 ;  /* 0x000000e009147836 */ /* 0x000fc60000000000 */
[----:B------:R-:W-:Y:S01]  /*d6f0*/  @!P5 ST.E.64 desc[UR52][R18.64], R106 ;  /* 0x0000006a1200d985 */ /* 0x000fe2000c101b34 */
[----:B0-----:R-:W-:-:S04]  /*d700*/  @!P2 IMAD.WIDE R14, R23, 0x4, R144 ;  /* 0x00000004170ea825 */ /* 0x001fc800078e0290 */
        /* <DEDUP_REMOVED lines=35> */
.L_x_1312:
[----:B------:R-:W-:Y:S05]  /*d940*/  BSYNC B0 ;  /* 0x0000000000007941 */ /* 0x000fea0003800000 */
.L_x_1311:
[----:B------:R-:W-:Y:S01]  /*d950*/  ISETP.GE.AND P1, PT, R8, R11, PT ;  /* 0x0000000b0800720c */ /* 0x000fe20003f26270 */
[----:B0-2---:R0:W1:Y:S01]  /*d960*/  SHFL.IDX PT, R3, R57, 0x1, 0x1c1f ;  /* 0x003c1f0039037f89 */ /* 0x00506200000e0000 */
        /* <DEDUP_REMOVED lines=140> */
[----:B------:R-:W-:Y:S01]  /*e230*/  @!P0 IMAD.WIDE R26, R29, 0x4, R2 ;  /* 0x000000041d1a8825 */ /* 0x000fe200078e0202 */
[----:B-1----:R-:W-:Y:S02]  /*e240*/  @!P2 LOP3.LUT R7, R8, 0xfffffffe, RZ, 0xc0, !PT ;  /* 0xfffffffe0807a812 */ /* 0x002fe400078ec0ff */
[----:B------:R-:W-:Y:S01]  /*e250*/  ISETP.GE.AND P1, PT, R30, UR4, PT ;  /* 0x000000041e007c0c */ /* 0x000fe2000bf26270 */
[C---:B------:R-:W-:Y:S01]  /*e260*/  VIADD R31, R9.reuse, 0xb8 ;  /* 0x000000b8091f7836 */ /* 0x040fe20000000000 */
[----:B------:R1:W-:Y:S01]  /*e270*/  @!P0 ST.E.64 desc[UR52][R26.64], R134 ;  /* 0x000000861a008985 */ /* 0x0003e2000c101b34 */
[----:B------:R-:W-:Y:S01]  /*e280*/  @!P3 LOP3.LUT R29, R0, 0xfffffffe, RZ, 0xc0, !PT ;  /* 0xfffffffe001db812 */ /* 0x000fe200078ec0ff */
[----:B------:R-:W-:Y:S01]  /*e290*/  VIADD R8, R9, 0xc0 ;  /* 0x000000c009087836 */ /* 0x000fe20000000000 */
[----:B------:R-:W-:-:S02]  /*e2a0*/  @!P5 LEA.HI R28, R28, R28, RZ, 0x1 ;  /* 0x0000001c1c1cd211 */ /* 0x000fc400078f08ff */
[----:B------:R-:W-:Y:S01]  /*e2b0*/  ISETP.GE.AND P0, PT, R31, UR4, PT ;  /* 0x000000041f007c0c */ /* 0x000fe2000bf06270 */
[----:B0-----:R-:W-:-:S05]  /*e2c0*/  @!P2 IMAD.WIDE R4, R7, 0x4, R2 ;  /* 0x000000040704a825 */ /* 0x001fca00078e0202 */
[----:B------:R-:W-:Y:S01]  /*e2d0*/  @!P1 LEA.HI R30, R30, R30, RZ, 0x1 ;  /* 0x0000001e1e1e9211 */ /* 0x000fe200078f08ff */
[--C-:B------:R-:W-:Y:S01]  /*e2e0*/  @!P3 IMAD.WIDE R6, R29, 0x4, R2.reuse ;  /* 0x000000041d06b825 */ /* 0x100fe200078e0202 */
[----:B------:R-:W-:Y:S01]  /*e2f0*/  @!P5 LOP3.LUT R29, R28, 0xfffffffe, RZ, 0xc0, !PT ;  /* 0xfffffffe1c1dd812 */ /* 0x000fe200078ec0ff */
[----:B------:R0:W-:Y:S01]  /*e300*/  @!P2 ST.E.64 desc[UR52][R4.64], R126 ;  /* 0x0000007e0400a985 */ /* 0x0001e2000c101b34 */
[----:B-1----:R-:W-:Y:S02]  /*e310*/  @!P4 LOP3.LUT R27, R37, 0xfffffffe, RZ, 0xc0, !PT ;  /* 0xfffffffe251bc812 */ /* 0x002fe400078ec0ff */
[----:B------:R-:W-:Y:S01]  /*e320*/  ISETP.GE.AND P2, PT, R8, UR4, PT ;  /* 0x0000000408007c0c */ /* 0x000fe2000bf46270 */
[--C-:B------:R-:W-:Y:S01]  /*e330*/  @!P5 IMAD.WIDE R28, R29, 0x4, R2.reuse ;  /* 0x000000041d1cd825 */ /* 0x100fe200078e0202 */
[----:B------:R-:W-:Y:S01]  /*e340*/  @!P0 LEA.HI R0, R31, R31, RZ, 0x1 ;  /* 0x0000001f1f008211 */ /* 0x000fe200078f08ff */
[----:B------:R1:W-:Y:S01]  /*e350*/  @!P3 ST.E.64 desc[UR52][R6.64], R66 ;  /* 0x000000420600b985 */ /* 0x0003e2000c101b34 */
[----:B------:R-:W-:Y:S01]  /*e360*/  @!P1 LOP3.LUT R31, R30, 0xfffffffe, RZ, 0xc0, !PT ;  /* 0xfffffffe1e1f9812 */ /* 0x000fe200078ec0ff */
[----:B------:R-:W-:Y:S01]  /*e370*/  @!P4 IMAD.WIDE R26, R27, 0x4, R2 ;  /* 0x000000041b1ac825 */ /* 0x000fe200078e0202 */
[----:B------:R-:W-:-:S03]  /*e380*/  @!P0 LOP3.LUT R35, R0, 0xfffffffe, RZ, 0xc0, !PT ;  /* 0xfffffffe00238812 */ /* 0x000fc600078ec0ff */
[----:B------:R-:W-:Y:S01]  /*e390*/  VIADD R0, R9, 0xd0 ;  /* 0x000000d009007836 */ /* 0x000fe20000000000 */
[----:B------:R2:W-:Y:S01]  /*e3a0*/  @!P4 ST.E.64 desc[UR52][R26.64], R14 ;  /* 0x0000000e1a00c985 */ /* 0x0005e2000c101b34 */
[--C-:B0-----:R-:W-:Y:S02]  /*e3b0*/  @!P1 IMAD.WIDE R4, R31, 0x4, R2.reuse ;  /* 0x000000041f049825 */ /* 0x101fe400078e0202 */
[----:B------:R-:W-:Y:S01]  /*e3c0*/  @!P2 LEA.HI R8, R8, R8, RZ, 0x1 ;  /* 0x000000080808a211 */ /* 0x000fe200078f08ff */
[----:B------:R0:W-:Y:S01]  /*e3d0*/  @!P5 ST.E.64 desc[UR52][R28.64], R16 ;  /* 0x000000101c00d985 */ /* 0x0001e2000c101b34 */
[----:B------:R-:W-:Y:S02]  /*e3e0*/  VIADD R30, R9, 0xc8 ;  /* 0x000000c8091e7836 */ /* 0x000fe40000000000 */
[----:B-1----:R-:W-:Y:S01]  /*e3f0*/  @!P0 IMAD.WIDE R6, R35, 0x4, R2 ;  /* 0x0000000423068825 */ /* 0x002fe200078e0202 */
[----:B------:R1:W-:Y:S01]  /*e400*/  @!P1 ST.E.64 desc[UR52][R4.64], R18 ;  /* 0x0000001204009985 */ /* 0x0003e2000c101b34 */
[----:B------:R-:W-:-:S02]  /*e410*/  ISETP.GE.AND P1, PT, R0, UR4, PT ;  /* 0x0000000400007c0c */ /* 0x000fc4000bf26270 */
[----:B------:R-:W-:Y:S01]  /*e420*/  ISETP.GE.AND P3, PT, R30, UR4, PT ;  /* 0x000000041e007c0c */ /* 0x000fe2000bf66270 */
[----:B------:R5:W-:Y:S01]  /*e430*/  @!P0 ST.E.64 desc[UR52][R6.64], R46 ;  /* 0x0000002e06008985 */ /* 0x000be2000c101b34 */
[C---:B--2---:R-:W-:Y:S01]  /*e440*/  VIADD R14, R9.reuse, 0xd8 ;  /* 0x000000d8090e7836 */ /* 0x044fe20000000000 */
[----:B------:R-:W-:Y:S01]  /*e450*/  @!P2 LOP3.LUT R15, R8, 0xfffffffe, RZ, 0xc0, !PT ;  /* 0xfffffffe080fa812 */ /* 0x000fe200078ec0ff */
[C---:B------:R-:W-:Y:S02]  /*e460*/  VIADD R26, R9.reuse, 0xe8 ;  /* 0x000000e8091a7836 */ /* 0x040fe40000000000 */
[C---:B0-----:R-:W-:Y:S01]  /*e470*/  VIADD R16, R9.reuse, 0xe0 ;  /* 0x000000e009107836 */ /* 0x041fe20000000000 */
[----:B------:R-:W-:Y:S01]  /*e480*/  ISETP.GE.AND P0, PT, R14, UR4, PT ;  /* 0x000000040e007c0c */ /* 0x000fe2000bf06270 */
[----:B------:R-:W-:Y:S01]  /*e490*/  VIADD R27, R9, 0xf0 ;  /* 0x000000f0091b7836 */ /* 0x000fe20000000000 */
[----:B------:R-:W-:Y:S01]  /*e4a0*/  ISETP.GE.AND P5, PT, R26, UR4, PT ;  /* 0x000000041a007c0c */ /* 0x000fe2000bfa6270 */
[----:B-1----:R-:W-:Y:S01]  /*e4b0*/  @!P2 IMAD.WIDE R4, R15, 0x4, R2 ;  /* 0x000000040f04a825 */ /* 0x002fe200078e0202 */
[----:B------:R-:W-:-:S02]  /*e4c0*/  ISETP.GE.AND P4, PT, R16, UR4, PT ;  /* 0x0000000410007c0c */ /* 0x000fc4000bf86270 */
[----:B------:R-:W-:Y:S01]  /*e4d0*/  ISETP.GE.AND P6, PT, R27, UR4, PT ;  /* 0x000000041b007c0c */ /* 0x000fe2000bfc6270 */
[----:B------:R-:W-:Y:S01]  /*e4e0*/  VIADD R9, R9, 0xf8 ;  /* 0x000000f809097836 */ /* 0x000fe20000000000 */
[----:B------:R-:W-:Y:S01]  /*e4f0*/  @!P1 LEA.HI R0, R0, R0, RZ, 0x1 ;  /* 0x0000000000009211 */ /* 0x000fe200078f08ff */
[----:B------:R0:W-:Y:S01]  /*e500*/  @!P2 ST.E.64 desc[UR52][R4.64], R20 ;  /* 0x000000140400a985 */ /* 0x0001e2000c101b34 */
[----:B------:R-:W-:Y:S02]  /*e510*/  @!P3 LEA.HI R30, R30, R30, RZ, 0x1 ;  /* 0x0000001e1e1eb211 */ /* 0x000fe400078f08ff */
[----:B------:R-:W-:Y:S02]  /*e520*/  @!P1 LOP3.LUT R15, R0, 0xfffffffe, RZ, 0xc0, !PT ;  /* 0xfffffffe000f9812 */ /* 0x000fe400078ec0ff */
[----:B-----5:R-:W-:Y:S02]  /*e530*/  @!P3 LOP3.LUT R7, R30, 0xfffffffe, RZ, 0xc0, !PT ;  /* 0xfffffffe1e07b812 */ /* 0x020fe400078ec0ff */
[----:B------:R-:W-:Y:S01]  /*e540*/  @!P0 LEA.HI R0, R14, R14, RZ, 0x1 ;  /* 0x0000000e0e008211 */ /* 0x000fe200078f08ff */
[----:B------:R-:W-:Y:S01]  /*e550*/  @!P1 IMAD.WIDE R14, R15, 0x4, R2 ;  /* 0x000000040f0e9825 */ /* 0x000fe200078e0202 */
[----:B------:R-:W-:-:S02]  /*e560*/  @!P4 LEA.HI R16, R16, R16, RZ, 0x1 ;  /* 0x000000101010c211 */ /* 0x000fc400078f08ff */
[----:B------:R-:W-:Y:S01]  /*e570*/  @!P5 LEA.HI R26, R26, R26, RZ, 0x1 ;  /* 0x0000001a1a1ad211 */ /* 0x000fe200078f08ff */
[--C-:B------:R-:W-:Y:S01]  /*e580*/  @!P3 IMAD.WIDE R6, R7, 0x4, R2.reuse ;  /* 0x000000040706b825 */ /* 0x100fe200078e0202 */
[----:B------:R-:W-:Y:S02]  /*e590*/  @!P6 LEA.HI R27, R27, R27, RZ, 0x1 ;  /* 0x0000001b1b1be211 */ /* 0x000fe400078f08ff */
[----:B------:R-:W-:Y:S02]  /*e5a0*/  @!P0 LOP3.LUT R17, R0, 0xfffffffe, RZ, 0xc0, !PT ;  /* 0xfffffffe00118812 */ /* 0x000fe400078ec0ff */
[----:B------:R-:W-:Y:S01]  /*e5b0*/  @!P4 LOP3.LUT R19, R16, 0xfffffffe, RZ, 0xc0, !PT ;  /* 0xfffffffe1013c812 */ /* 0x000fe200078ec0ff */
[----:B------:R1:W-:Y:S01]  /*e5c0*/  @!P3 ST.E.64 desc[UR52][R6.64], R22 ;  /* 0x000000160600b985 */ /* 0x0003e2000c101b34 */
[----:B0-----:R-:W-:Y:S01]  /*e5d0*/  @!P5 LOP3.LUT R21, R26, 0xfffffffe, RZ, 0xc0, !PT ;  /* 0xfffffffe1a15d812 */ /* 0x001fe200078ec0ff */
[--C-:B------:R-:W-:Y:S01]  /*e5e0*/  @!P0 IMAD.WIDE R16, R17, 0x4, R2.reuse ;  /* 0x0000000411108825 */ /* 0x100fe200078e0202 */
[----:B------:R-:W-:Y:S01]  /*e5f0*/  @!P6 LOP3.LUT R27, R27, 0xfffffffe, RZ, 0xc0, !PT ;  /* 0xfffffffe1b1be812 */ /* 0x000fe200078ec0ff */
[----:B------:R0:W-:Y:S02]  /*e600*/  @!P1 ST.E.64 desc[UR52][R14.64], R24 ;  /* 0x000000180e009985 */ /* 0x0001e4000c101b34 */
[----:B------:R-:W-:-:S02]  /*e610*/  @!P4 IMAD.WIDE R4, R19, 0x4, R2 ;  /* 0x000000041304c825 */ /* 0x000fc400078e0202 */
[----:B------:R0:W-:Y:S01]  /*e620*/  @!P0 ST.E.64 desc[UR52][R16.64], R60 ;  /* 0x0000003c10008985 */ /* 0x0001e2000c101b34 */
[----:B------:R-:W-:Y:S01]  /*e630*/  ISETP.GE.AND P0, PT, R9, UR4, PT ;  /* 0x0000000409007c0c */ /* 0x000fe2000bf06270 */
[--C-:B------:R-:W-:Y:S02]  /*e640*/  @!P6 IMAD.WIDE R18, R27, 0x4, R2.reuse ;  /* 0x000000041b12e825 */ /* 0x100fe400078e0202 */
[----:B------:R0:W-:Y:S02]  /*e650*/  @!P4 ST.E.64 desc[UR52][R4.64], R10 ;  /* 0x0000000a0400c985 */ /* 0x0001e4000c101b34 */
[----:B-1----:R-:W-:-:S05]  /*e660*/  @!P5 IMAD.WIDE R6, R21, 0x4, R2 ;  /* 0x000000041506d825 */ /* 0x002fca00078e0202 */
        /* <DEDUP_REMOVED lines=8> */
.L_x_1310:
        /* <DEDUP_REMOVED lines=58> */
.L_x_1221:
        /* <DEDUP_REMOVED lines=18> */
.L_x_1313:
[----:B------:R-:W-:Y:S01]  /*ebb0*/  ULDC UR7, c[0x0][0xc50] ;  /* 0x0003140000077ab9 */ /* 0x000fe20000000800 */
[----:B------:R-:W-:Y:S01]  /*ebc0*/  UMOV UR40, UR6 ;  /* 0x0000000600287c82 */ /* 0x000fe20008000000 */
[----:B------:R-:W-:-:S11]  /*ebd0*/  UISETP.NE.AND UP0, UPT, UR7, 0x1, UPT ;  /* 0x000000010700788c */ /* 0x000fd6000bf05270 */
[----:B------:R-:W-:Y:S01]  /*ebe0*/  @UP0 ULDC UR4, c[0x0][0xc54] ;  /* 0x0003150000040ab9 */ /* 0x000fe20000000800 */
[----:B------:R-:W-:Y:S01]  /*ebf0*/  @UP0 ULDC UR8, c[0x0][0xc58] ;  /* 0x0003160000080ab9 */ /* 0x000fe20000000800 */
[----:B------:R-:W-:-:S04]  /*ec00*/  UIMAD.WIDE.U32 UR4, UR6, UR4, URZ ;  /* 0x00000004060472a5 */ /* 0x000fc8000f8e003f */
[----:B------:R-:W-:-:S12]  /*ec10*/  @UP0 USHF.R.U32.HI UR40, URZ, UR8, UR5 ;  /* 0x000000083f280299 */ /* 0x000fd80008011605 */
.L_x_1314:
        /* <DEDUP_REMOVED lines=8> */
[----:B------:R-:W-:Y:S01]  /*eca0*/  IMAD.MOV.U32 R17, RZ, RZ, RZ ;  /* 0x000000ffff117224 */ /* 0x000fe200078e00ff */
[----:B------:R-:W-:Y:S01]  /*ecb0*/  ULDC.64 UR4, c[0x0][0x418] ;  /* 0x0001060000047ab9 */ /* 0x000fe20000000a00 */
[----:B------:R-:W-:Y:S01]  /*ecc0*/  ULDC UR6, c[0x0][0x448] ;  /* 0x0001120000067ab9 */ /* 0x000fe20000000800 */
[----:B------:R-:W-:Y:S01]  /*ecd0*/  ULDC UR10, c[0x0][0x2f0] ;  /* 0x0000bc00000a7ab9 */ /* 0x000fe20000000800 */
[----:B------:R-:W-:Y:S01]  /*ece0*/  ULDC UR11, c[0x0][0x288] ;  /* 0x0000a200000b7ab9 */ /* 0x000fe20000000800 */
[----:B0-----:R-:W-:-:S04]  /*ecf0*/  ISETP.NE.U32.AND P0, PT, R2, RZ, PT ;  /* 0x000000ff0200720c */ /* 0x001fc80003f05070 */
[----:B------:R-:W-:-:S13]  /*ed00*/  ISETP.NE.AND.EX P0, PT, R3, RZ, PT, P0 ;  /* 0x000000ff0300720c */ /* 0x000fda0003f05300 */
[----:B------:R-:W0:Y:S02]  /*ed10*/  @P0 LDC.64 R2, c[0x0][0xa28] ;  /* 0x00028a00ff020b82 */ /* 0x000e240000000a00 */
[----:B0-----:R-:W-:-:S05]  /*ed20*/  @P0 IMAD.WIDE R2, R23, 0x4, R2 ;  /* 0x0000000417020825 */ /* 0x001fca00078e0202 */
[----:B------:R0:W5:Y:S01]  /*ed30*/  @P0 LDG.E R17, desc[UR52][R2.64] ;  /* 0x0000003402110981 */ /* 0x000162000c1e1900 */
[----:B------:R-:W1:Y:S01]  /*ed40*/  S2UR UR41, SR_CTAID.X ;  /* 0x00000000002979c3 */ /* 0x000e620000002500 */
[----:B------:R-:W-:Y:S02]  /*ed50*/  UISETP.NE.U32.AND UP0, UPT, UR4, URZ, UPT ;  /* 0x0000003f0400728c */ /* 0x000fe4000bf05070 */
[----:B------:R-:W-:Y:S02]  /*ed60*/  UISETP.NE.AND UP1, UPT, UR6, 0x1, UPT ;  /* 0x000000010600788c */ /* 0x000fe4000bf25270 */
[----:B------:R-:W-:Y:S01]  /*ed70*/  UISETP.NE.AND.EX UP0, UPT, UR5, URZ, UPT, UP0 ;  /* 0x0000003f0500728c */ /* 0x000fe2000bf05300 */
[----:B------:R-:W-:Y:S02]  /*ed80*/  ULDC UR6, c[0x0][0x424] ;  /* 0x0001090000067ab9 */ /* 0x000fe40000000800 */
[----:B------:R-:W-:Y:S01]  /*ed90*/  ULDC.64 UR4, c[0x0][0x9e0] ;  /* 0x0002780000047ab9 */ /* 0x000fe20000000a00 */
[----:B------:R-:W-:-:S02]  /*eda0*/  USEL UR9, UR6, 0x1, UP0 ;  /* 0x0000000106097887 */ /* 0x000fc40008000000 */
[----:B------:R-:W-:Y:S02]  /*edb0*/  UISETP.GE.AND UP0, UPT, UR5, 0x1, UPT ;  /* 0x000000010500788c */ /* 0x000fe4000bf06270 */
[----:B------:R-:W-:Y:S01]  /*edc0*/  UIMAD UR38, UR9, UR10, URZ ;  /* 0x0000000a092672a4 */ /* 0x000fe2000f8e023f */
[----:B------:R-:W-:Y:S01]  /*edd0*/  @UP1 ULDC UR7, c[0x0][0x44c] ;  /* 0x0001130000071ab9 */ /* 0x000fe20000000800 */
[----:B------:R-:W-:Y:S02]  /*ede0*/  UIMAD UR9, UR9, UR10, 0x3f ;  /* 0x0000003f090974a4 */ /* 0x000fe4000f8e020a */
[----:B------:R-:W-:Y:S01]  /*edf0*/  PLOP3.LUT P1, PT, PT, PT, UP0, 0x80, 0x0 ;  /* 0x000000000000781c */ /* 0x000fe20003f2f008 */
[----:B------:R-:W-:Y:S01]  /*ee00*/  @UP1 ULDC UR12, c[0x0][0x450] ;  /* 0x00011400000c1ab9 */ /* 0x000fe20000000800 */
[----:B------:R-:W-:Y:S02]  /*ee10*/  UP2UR UR48, UPR, URZ, 0x2 ;  /* 0x000000023f307883 */ /* 0x000fe40008000000 */
[----:B-1----:R-:W-:-:S04]  /*ee20*/  USHF.L.U32 UR41, UR41, 0x7, URZ ;  /* 0x0000000729297899 */ /* 0x002fc8000800063f */
[----:B------:R-:W-:-:S04]  /*ee30*/  UIADD3 UR8, UR41, 0x7f, URZ ;  /* 0x0000007f29087890 */ /* 0x000fc8000fffe03f */
[----:B------:R-:W-:Y:S02]  /*ee40*/  UIMAD.WIDE.U32 UR6, UR8, UR7, URZ ;  /* 0x00000007080672a5 */ /* 0x000fe4000f8e003f */
[----:B------:R-:W-:Y:S02]  /*ee50*/  UIADD3 UR6, UR38, 0x1, -UR11 ;  /* 0x0000000126067890 */ /* 0x000fe4000fffe80b */
[----:B------:R-:W-:Y:S02]  /*ee60*/  @UP1 USHF.R.U32.HI UR8, URZ, UR12, UR7 ;  /* 0x0000000c3f081299 */ /* 0x000fe40008011607 */
[----:B------:R-:W-:Y:S02]  /*ee70*/  USHF.R.S32.HI UR7, URZ, 0x1f, UR9 ;  /* 0x0000001f3f077899 */ /* 0x000fe40008011409 */
[----:B------:R-:W-:Y:S02]  /*ee80*/  UIADD3 UR6, UR6, UR8, URZ ;  /* 0x0000000806067290 */ /* 0x000fe4000fffe03f */
[----:B------:R-:W-:-:S02]  /*ee90*/  ULEA.HI UR7, UR7, UR9, URZ, 0x6 ;  /* 0x0000000907077291 */ /* 0x000fc4000f8f303f */
[----:B------:R-:W-:Y:S02]  /*eea0*/  UIADD3 UR4, UR6, UR4, URZ ;  /* 0x0000000406047290 */ /* 0x000fe4000fffe03f */
[----:B------:R-:W-:Y:S01]  /*eeb0*/  USHF.R.S32.HI UR42, URZ, 0x6, UR7 ;  /* 0x000000063f2a7899 */ /* 0x000fe20008011407 */
[----:B0-----:R-:W-:Y:S11]  /*eec0*/  @!P1 BRA `(.L_x_1316) ;  /* 0x0000000000449947 */ /* 0x001ff60003800000 */
        /* <DEDUP_REMOVED lines=10> */
.L_x_1317:
[----:B------:R-:W-:-:S11]  /*ef70*/  UISETP.NE.AND UP0, UPT, UR5, 0x1, UPT ;  /* 0x000000010500788c */ /* 0x000fd6000bf05270 */
[----:B------:R-:W-:Y:S02]  /*ef80*/  @UP0 ULDC.64 UR12, c[0x0][0x9e8] ;  /* 0x00027a00000c0ab9 */ /* 0x000fe40000000a00 */
[----:B------:R-:W-:-:S04]  /*ef90*/  UIMAD.WIDE.U32 UR6, UR8, UR12, URZ ;  /* 0x0000000c080672a5 */ /* 0x000fc8000f8e003f */
[----:B------:R-:W-:-:S12]  /*efa0*/  @UP0 USHF.R.U32.HI UR8, URZ, UR13, UR7 ;  /* 0x0000000d3f080299 */ /* 0x000fd80008011607 */
.L_x_1318:
[----:B------:R-:W-:-:S04]  /*efb0*/  UIMAD UR8, UR8, UR5, UR5 ;  /* 0x00000005080872a4 */ /* 0x000fc8000f8e0205 */
[----:B------:R-:W-:-:S04]  /*efc0*/  UISETP.LT.AND UP0, UPT, UR4, UR8, UPT ;  /* 0x000000080400728c */ /* 0x000fc8000bf01270 */
[----:B------:R-:W-:-:S12]  /*efd0*/  USEL UR4, UR4, UR8, UP0 ;  /* 0x0000000804047287 */ /* 0x000fd80008000000 */
.L_x_1316:
[----:B------:R-:W-:Y:S02]  /*efe0*/  UISETP.NE.AND UP0, UPT, UR48, URZ, UPT ;  /* 0x0000003f3000728c */ /* 0x000fe4000bf05270 */
[----:B------:R-:W-:-:S04]  /*eff0*/  UIADD3 UR4, UR4, 0x3f, URZ ;  /* 0x0000003f04047890 */ /* 0x000fc8000fffe03f */
[----:B------:R-:W-:-:S04]  /*f000*/  USHF.R.S32.HI UR8, URZ, 0x1f, UR4 ;  /* 0x0000001f3f087899 */ /* 0x000fc80008011404 */
[----:B------:R-:W-:Y:S01]  /*f010*/  ULEA.HI UR8, UR8, UR4, URZ, 0x6 ;  /* 0x0000000408087291 */ /* 0x000fe2000f8f303f */
[----:B------:R-:W-:Y:S01]  /*f020*/  @UP0 ULDC UR6, c[0x0][0x44c] ;  /* 0x0001130000060ab9 */ /* 0x000fe20000000800 */
[----:B------:R-:W-:Y:S01]  /*f030*/  @UP0 ULDC UR9, c[0x0][0x450] ;  /* 0x0001140000090ab9 */ /* 0x000fe20000000800 */
[----:B------:R-:W-:Y:S02]  /*f040*/  UIMAD.WIDE.U32 UR6, UR41, UR6, URZ ;  /* 0x00000006290672a5 */ /* 0x000fe4000f8e003f */
[----:B------:R-:W-:Y:S01]  /*f050*/  UMOV UR4, UR41 ;  /* 0x0000002900047c82 */ /* 0x000fe20008000000 */
[----:B------:R-:W-:Y:S02]  /*f060*/  USHF.R.S32.HI UR43, URZ, 0x6, UR8 ;  /* 0x000000063f2b7899 */ /* 0x000fe40008011408 */
[----:B------:R-:W-:Y:S02]  /*f070*/  @UP0 USHF.R.U32.HI UR4, URZ, UR9, UR7 ;  /* 0x000000093f040299 */ /* 0x000fe40008011607 */
[----:B------:R-:W-:-:S02]  /*f080*/  UISETP.LT.AND UP0, UPT, UR42, UR43, UPT ;  /* 0x0000002b2a00728c */ /* 0x000fc4000bf01270 */
[----:B------:R-:W-:Y:S01]  /*f090*/  UIADD3 UR4, UR4, -UR11, UR38 ;  /* 0x8000000b04047290 */ /* 0x000fe2000fffe026 */
[----:B------:R-:W-:Y:S01]  /*f0a0*/  ULDC UR8, c[0x0][0x9dc] ;  /* 0x0002770000087ab9 */ /* 0x000fe20000000800 */
[----:B------:R-:W-:Y:S02]  /*f0b0*/  USEL UR12, UR42, UR43, UP0 ;  /* 0x0000002b2a0c7287 */ /* 0x000fe40008000000 */
[----:B------:R-:W-:Y:S01]  /*f0c0*/  UIADD3 UR8, UR4, -UR8, URZ ;  /* 0x8000000804087290 */ /* 0x000fe2000fffe03f */
[----:B------:R-:W-:Y:S11]  /*f0d0*/  @!P1 BRA `(.L_x_1319) ;  /* 0x0000000000449947 */ /* 0x000ff60003800000 */
        /* <DEDUP_REMOVED lines=10> */
.L_x_1320:
[----:B------:R-:W-:-:S11]  /*f180*/  UISETP.NE.AND UP0, UPT, UR5, 0x1, UPT ;  /* 0x000000010500788c */ /* 0x000fd6000bf05270 */
[----:B------:R-:W-:Y:S02]  /*f190*/  @UP0 ULDC.64 UR10, c[0x0][0x9e8] ;  /* 0x00027a00000a0ab9 */ /* 0x000fe40000000a00 */
[----:B------:R-:W-:-:S04]  /*f1a0*/  UIMAD.WIDE.U32 UR6, UR4, UR10, URZ ;  /* 0x0000000a040672a5 */ /* 0x000fc8000f8e003f */
[----:B------:R-:W-:-:S12]  /*f1b0*/  @UP0 USHF.R.U32.HI UR4, URZ, UR11, UR7 ;  /* 0x0000000b3f040299 */ /* 0x000fd80008011607 */
.L_x_1321:
[----:B------:R-:W-:-:S04]  /*f1c0*/  UIMAD UR4, UR4, UR5, URZ ;  /* 0x00000005040472a4 */ /* 0x000fc8000f8e023f */
[----:B------:R-:W-:-:S04]  /*f1d0*/  UISETP.LT.AND UP0, UPT, UR8, UR4, UPT ;  /* 0x000000040800728c */ /* 0x000fc8000bf01270 */
[----:B------:R-:W-:-:S12]  /*f1e0*/  USEL UR8, UR8, UR4, !UP0 ;  /* 0x0000000408087287 */ /* 0x000fd8000c000000 */
.L_x_1319:
[----:B------:R-:W-:Y:S02]  /*f1f0*/  USHF.R.S32.HI UR4, URZ, 0x1f, UR8 ;  /* 0x0000001f3f047899 */ /* 0x000fe40008011408 */
[----:B------:R-:W-:Y:S02]  /*f200*/  USHF.R.U32.HI UR9, URZ, 0x10, UR45 ;  /* 0x000000103f097899 */ /* 0x000fe4000801162d */
[----:B------:R-:W-:Y:S02]  /*f210*/  ULEA.HI UR4, UR4, UR8, URZ, 0x6 ;  /* 0x0000000804047291 */ /* 0x000fe4000f8f303f */
[----:B------:R-:W-:Y:S02]  /*f220*/  ULOP3.LUT UR45, UR45, 0xffff, URZ, 0xc0, !UPT ;  /* 0x0000ffff2d2d7892 */ /* 0x000fe4000f8ec03f */
[----:B------:R-:W-:Y:S01]  /*f230*/  USHF.R.S32.HI UR4, URZ, 0x6, UR4 ;  /* 0x000000063f047899 */ /* 0x000fe20008011404 */
[----:B------:R-:W-:-:S03]  /*f240*/  UMOV UR37, URZ ;  /* 0x0000003f00257c82 */ /* 0x000fc60008000000 */
[----:B------:R-:W-:-:S04]  /*f250*/  UISETP.LT.AND UP0, UPT, URZ, UR4, UPT ;  /* 0x000000043f00728c */ /* 0x000fc8000bf01270 */
[----:B------:R-:W-:Y:S02]  /*f260*/  USEL UR44, URZ, UR4, !UP0 ;  /* 0x000000043f2c7287 */ /* 0x000fe4000c000000 */
[----:B------:R-:W-:Y:S02]  /*f270*/  UISETP.NE.AND UP0, UPT, UR9, URZ, UPT ;  /* 0x0000003f0900728c */ /* 0x000fe4000bf05270 */
[----:B------:R-:W-:-:S06]  /*f280*/  UISETP.GT.AND UP1, UPT, UR12, UR44, UPT ;  /* 0x0000002c0c00728c */ /* 0x000fcc000bf24270 */
[----:B------:R-:W-:-:S03]  /*f290*/  PLOP3.LUT P0, PT, PT, PT, UP1, 0x80, 0x0 ;  /* 0x000000000000781c */ /* 0x000fc60003f0f018 */
[----:B------:R-:W-:-:S10]  /*f2a0*/  @!UP0 ULDC UR9, c[0x0][0x9f0] ;  /* 0x00027c0000098ab9 */ /* 0x000fd40000000800 */
[----:B------:R-:W-:Y:S05]  /*f2b0*/  @!P0 BRA `(.L_x_1322) ;  /* 0x00000000007c8947 */ /* 0x000fea0003800000 */
[----:B------:R-:W-:Y:S01]  /*f2c0*/  IABS R0, UR9 ;  /* 0x0000000900007c13 */ /* 0x000fe20008000000 */
[----:B------:R-:W-:Y:S02]  /*f2d0*/  UIADD3 UR4, UR9, -0x1, UR12 ;  /* 0xffffffff09047890 */ /* 0x000fe4000fffe00c */
[----:B------:R-:W-:Y:S02]  /*f2e0*/  IABS R4, UR9 ;  /* 0x0000000900047c13 */ /* 0x000fe40008000000 */
[----:B------:R-:W-:Y:S01]  /*f2f0*/  R2UR UR10, R0 ;  /* 0x00000000000a72ca */ /* 0x000fe200000e0000 */
[----:B------:R-:W-:-:S03]  /*f300*/  UIADD3 UR6, -UR44, UR4, URZ ;  /* 0x000000042c067290 */ /* 0x000fc6000fffe13f */
[----:B------:R-:W-:-:S03]  /*f310*/  UMOV UR4, URZ ;  /* 0x0000003f00047c82 */ /* 0x000fc60008000000 */
[----:B------:R-:W-:Y:S01]  /*f320*/  IABS R3, UR6 ;  /* 0x0000000600037c13 */ /* 0x000fe20008000000 */
[----:B------:R-:W-:-:S03]  /*f330*/  ULOP3.LUT UR6, UR6, UR9, URZ, 0x3c, !UPT ;  /* 0x0000000906067292 */ /* 0x000fc6000f8e3c3f */
[----:B------:R-:W-:Y:S02]  /*f340*/  R2UR UR8, R3 ;  /* 0x00000000030872ca */ /* 0x000fe400000e0000 */
        /* <DEDUP_REMOVED lines=22> */
.L_x_1322:
[----:B------:R-:W-:Y:S02]  /*f4b0*/  UIMAD UR49, UR45, UR37, UR44 ;  /* 0x000000252d3172a4 */ /* 0x000fe4000f8e022c */
[----:B------:R-:W-:Y:S02]  /*f4c0*/  IMAD.U32 R3, RZ, RZ, UR37 ;  /* 0x00000025ff037e24 */ /* 0x000fe4000f8e00ff */
[----:B------:R-:W-:Y:S02]  /*f4d0*/  IMAD.MOV.U32 R0, RZ, RZ, RZ ;  /* 0x000000ffff007224 */ /* 0x000fe400078e00ff */
[----:B------:R-:W-:Y:S02]  /*f4e0*/  IMAD.MOV.U32 R30, RZ, RZ, 0x1 ;  /* 0x00000001ff1e7424 */ /* 0x000fe400078e00ff */
[----:B------:R-:W-:Y:S02]  /*f4f0*/  IMAD.U32 R16, RZ, RZ, UR49 ;  /* 0x00000031ff107e24 */ /* 0x000fe4000f8e00ff */
[----:B------:R-:W-:-:S03]  /*f500*/  IMAD.MOV.U32 R2, RZ, RZ, 0x1 ;  /* 0x00000001ff027424 */ /* 0x000fc600078e00ff */
[----:B------:R-:W-:-:S04]  /*f510*/  VIADDMNMX R16, R16, R3, UR12, PT ;  /* 0x0000000c10107e46 */ /* 0x000fc8000b800103 */
[----:B------:R-:W-:-:S13]  /*f520*/  ISETP.GT.AND P0, PT, R16, UR49, PT ;  /* 0x0000003110007c0c */ /* 0x000fda000bf04270 */
        /* <DEDUP_REMOVED lines=25> */
.L_x_1323:
        /* <DEDUP_REMOVED lines=20> */
.L_x_1324:
        /* <DEDUP_REMOVED lines=20> */
.L_x_1325:
        /* <DEDUP_REMOVED lines=18> */
.L_x_1326:
[----:B------:R-:W0:Y:S01]  /*fa60*/  LDC.64 R2, c[0x0][0x9f8] ;  /* 0x00027e00ff027b82 */ /* 0x000e220000000a00 */
[----:B------:R-:W-:-:S07]  /*fa70*/  IMAD.MOV.U32 R34, RZ, RZ, R23 ;  /* 0x000000ffff227224 */ /* 0x000fce00078e0017 */
[----:B------:R-:W1:Y:S01]  /*fa80*/  LDC R13, c[0x0][0x430] ;  /* 0x00010c00ff0d7b82 */ /* 0x000e620000000800 */
[C---:B------:R-:W-:Y:S01]  /*fa90*/  IMAD.SHL.U32 R0, R18.reuse, 0x10, RZ ;  /* 0x0000001012007824 */ /* 0x040fe200078e00ff */
[----:B------:R-:W-:Y:S02]  /*faa0*/  LOP3.LUT R10, R18, 0x7f, RZ, 0xc0, !PT ;  /* 0x0000007f120a7812 */ /* 0x000fe400078ec0ff */
[----:B------:R-:W-:Y:S02]  /*fab0*/  LEA R6, R16, 0xffffffc0, 0x6 ;  /* 0xffffffc010067811 */ /* 0x000fe400078e30ff */
[----:B------:R-:W-:Y:S02]  /*fac0*/  LOP3.LUT R31, R31, 0xffffffef, RZ, 0xc0, !PT ;  /* 0xffffffef1f1f7812 */ /* 0x000fe400078ec0ff */
[----:B------:R-:W2:Y:S01]  /*fad0*/  LDC R20, c[0x0][0x2f4] ;  /* 0x0000bd00ff147b82 */ /* 0x000ea20000000800 */
[----:B0-----:R-:W-:-:S04]  /*fae0*/  ISETP.NE.U32.AND P0, PT, R2, RZ, PT ;  /* 0x000000ff0200720c */ /* 0x001fc80003f05070 */
[----:B------:R-:W-:-:S13]  /*faf0*/  ISETP.NE.AND.EX P0, PT, R3, RZ, PT, P0 ;  /* 0x000000ff0300720c */ /* 0x000fda0003f05300 */
[----:B------:R-:W0:Y:S02]  /*fb00*/  @P0 LDC.64 R2, c[0x0][0x9f8] ;  /* 0x00027e00ff020b82 */ /* 0x000e240000000a00 */
[----:B0-----:R-:W-:-:S05]  /*fb10*/  @P0 IMAD.WIDE R2, R23, 0x4, R2 ;  /* 0x0000000417020825 */ /* 0x001fca00078e0202 */
[----:B------:R0:W3:Y:S01]  /*fb20*/  @P0 LDG.E R34, desc[UR52][R2.64] ;  /* 0x0000003402220981 */ /* 0x0000e2000c1e1900 */
[----:B------:R-:W-:Y:S02]  /*fb30*/  LOP3.LUT R24, R0, 0x70, RZ, 0xc0, !PT ;  /* 0x0000007000187812 */ /* 0x000fe400078ec0ff */
[----:B------:R-:W-:Y:S02]  /*fb40*/  SHF.R.U32.HI R22, RZ, 0x3, R10 ;  /* 0x00000003ff167819 */ /* 0x000fe4000001160a */
[----:B-1----:R-:W-:Y:S02]  /*fb50*/  ISETP.NE.AND P1, PT, R13, 0x1, PT ;  /* 0x000000010d00780c */ /* 0x002fe40003f25270 */
[----:B------:R-:W-:-:S05]  /*fb60*/  LOP3.LUT R21, R24, R22, RZ, 0xfc, !PT ;  /* 0x0000001618157212 */ /* 0x000fca00078efcff */
[----:B------:R-:W-:-:S04]  /*fb70*/  IMAD.IADD R4, R21, 0x1, R6 ;  /* 0x0000000115047824 */ /* 0x000fc800078e0206 */
[C---:B-----5:R-:W-:Y:S01]  /*fb80*/  IMAD.IADD R7, R4.reuse, 0x1, R17 ;  /* 0x0000000104077824 */ /* 0x060fe200078e0211 */
[----:B------:R-:W-:Y:S01]  /*fb90*/  ISETP.GE.AND P0, PT, R4, UR38, PT ;  /* 0x0000002604007c0c */ /* 0x000fe2000bf06270 */
[----:B------:R-:W1:Y:S01]  /*fba0*/  @P1 LDC R0, c[0x0][0x434] ;  /* 0x00010d00ff001b82 */ /* 0x000e620000000800 */
[----:B------:R-:W-:Y:S01]  /*fbb0*/  @P1 LOP3.LUT R31, R31, 0x10, RZ, 0xfc, !PT ;  /* 0x000000101f1f1812 */ /* 0x000fe200078efcff */
[----:B------:R-:W-:Y:S01]  /*fbc0*/  IMAD.MOV.U32 R11, RZ, RZ, R7 ;  /* 0x000000ffff0b7224 */ /* 0x000fe200078e0007 */
[----:B------:R-:W-:-:S05]  /*fbd0*/  ISETP.GT.U32.OR P0, PT, R21, 0x3f, P0 ;  /* 0x0000003f1500780c */ /* 0x000fca0000704470 */
        /* <DEDUP_REMOVED lines=13> */
[----:B------:R0:W-:Y:S02]  /*fcb0*/  STL [R1], R12 ;  /* 0x0000000c01007387 */ /* 0x0001e40000100800 */
[----:B------:R-:W-:-:S04]  /*fcc0*/  @!P0 IMAD R9, R34, R9, R0 ;  /* 0x0000000922098224 */ /* 0x000fc800078e0200 */
[----:B------:R-:W-:-:S05]  /*fcd0*/  @!P0 IMAD.IADD R0, R3, 0x1, R9 ;  /* 0x0000000103008824 */ /* 0x000fca00078e0209 */
[----:B------:R-:W-:Y:S01]  /*fce0*/  @!P0 LEA.HI.X R5, R2, R5, R0, 0x2, P1 ;  /* 0x0000000502058211 */ /* 0x000fe200008f1400 */
[C---:B------:R-:W-:Y:S02]  /*fcf0*/  IMAD.SHL.U32 R2, R18.reuse, 0x40, RZ ;  /* 0x0000004012027824 */ /* 0x040fe400078e00ff */
[----:B------:R-:W-:Y:S02]  /*fd00*/  IMAD.SHL.U32 R8, R18, 0x8, RZ ;  /* 0x0000000812087824 */ /* 0x000fe400078e00ff */
[----:B------:R-:W-:Y:S01]  /*fd10*/  IMAD.MOV.U32 R0, RZ, RZ, RZ ;  /* 0x000000ffff007224 */ /* 0x000fe200078e00ff */
[----:B------:R-:W-:-:S04]  /*fd20*/  LOP3.LUT R3, R2, 0x180, RZ, 0xc0, !PT ;  /* 0x0000018002037812 */ /* 0x000fc800078ec0ff */
[----:B------:R-:W-:Y:S01]  /*fd30*/  LOP3.LUT R3, R3, 0x10, R18, 0xf8, !PT ;  /* 0x0000001003037812 */ /* 0x000fe200078ef812 */
[----:B------:R1:W5:Y:S01]  /*fd40*/  @!P0 LDG.E R0, desc[UR52][R4.64] ;  /* 0x0000003404008981 */ /* 0x000362000c1e1900 */
[C---:B------:R-:W-:Y:S02]  /*fd50*/  LOP3.LUT R37, R2.reuse, 0x200, RZ, 0xc0, !PT ;  /* 0x0000020002257812 */ /* 0x040fe400078ec0ff */
[----:B0-----:R-:W-:Y:S02]  /*fd60*/  LOP3.LUT R12, R3, 0x30, R8, 0x78, !PT ;  /* 0x00000030030c7812 */ /* 0x001fe400078e7808 */
[----:B------:R-:W-:Y:S02]  /*fd70*/  LOP3.LUT R8, R2, 0x40, RZ, 0xc0, !PT ;  /* 0x0000004002087812 */ /* 0x000fe400078ec0ff */
[----:B------:R-:W-:Y:S02]  /*fd80*/  SHF.R.U32.HI R3, RZ, 0x5, R10 ;  /* 0x00000005ff037819 */ /* 0x000fe4000001160a */
[----:B------:R-:W-:Y:S01]  /*fd90*/  LOP3.LUT R2, R29, 0x380, RZ, 0xc0, !PT ;  /* 0x000003801d027812 */ /* 0x000fe200078ec0ff */
[----:B-1----:R-:W-:-:S02]  /*fda0*/  IMAD.MOV R4, RZ, RZ, -R11 ;  /* 0x000000ffff047224 */ /* 0x002fc400078e0a0b */
[----:B------:R-:W-:Y:S02]  /*fdb0*/  IMAD R8, R3, 0x400, R8 ;  /* 0x0000040003087824 */ /* 0x000fe400078e0208 */
[----:B------:R-:W-:Y:S02]  /*fdc0*/  IMAD R4, R13, R4, R7 ;  /* 0x000000040d047224 */ /* 0x000fe400078e0207 */
[----:B------:R-:W-:Y:S01]  /*fdd0*/  IMAD R2, R3, 0x10, R2 ;  /* 0x0000001003027824 */ /* 0x000fe200078e0202 */
[----:B------:R-:W-:Y:S01]  /*fde0*/  IADD3 R37, R12, R8, R37 ;  /* 0x000000080c257210 */ /* 0x000fe20007ffe025 */
[----:B------:R-:W-:Y:S06]  /*fdf0*/  BRA.DIV UR4, `(.L_x_1327) ;  /* 0x0000003a04307947 */ /* 0x000fec000b800000 */
.L_x_1379:
[----:B------:R-:W-:Y:S01]  /*fe00*/  ULOP3.LUT UR4, UR36, 0x2, URZ, 0xfc, !UPT ;  /* 0x0000000224047892 */ /* 0x000fe2000f8efc3f */
[----:B------:R-:W-:Y:S01]  /*fe10*/  ISETP.GE.AND P4, PT, R24, R20, PT ;  /* 0x000000141800720c */ /* 0x000fe20003f86270 */
[----:B------:R-:W-:Y:S01]  /*fe20*/  IMAD.U32 R33, RZ, RZ, UR40 ;  /* 0x00000028ff217e24 */ /* 0x000fe2000f8e00ff */
[----:B------:R-:W-:Y:S02]  /*fe30*/  LOP3.LUT R31, R31, 0xfffffff7, RZ, 0xc0, !PT ;  /* 0xfffffff71f1f7812 */ /* 0x000fe400078ec0ff */
[----:B------:R-:W-:Y:S01]  /*fe40*/  ISETP.GT.U32.AND P3, PT, R21, 0x3f, PT ;  /* 0x0000003f1500780c */ /* 0x000fe20003f64070 */
[----:B------:R-:W-:Y:S01]  /*fe50*/  IMAD.U32 R3, RZ, RZ, UR4 ;  /* 0x00000004ff037e24 */ /* 0x000fe2000f8e00ff */
[----:B------:R-:W-:Y:S02]  /*fe60*/  LOP3.LUT P0, RZ, R18, 0x4, RZ, 0xc0, !PT ;  /* 0x0000000412ff7812 */ /* 0x000fe4000780c0ff */
[----:B------:R-:W-:Y:S02]  /*fe70*/  SHF.R.U32.HI R11, RZ, 0x3, R18 ;  /* 0x00000003ff0b7819 */ /* 0x000fe40000011612 */
[----:B------:R-:W-:Y:S01]  /*fe80*/  ISETP.NE.AND P1, PT, R3, 0x3, PT ;  /* 0x000000030300780c */ /* 0x000fe20003f25270 */
[----:B------:R-:W-:Y:S01]  /*fe90*/  IMAD.MOV.U32 R3, RZ, RZ, 0x20 ;  /* 0x00000020ff037424 */ /* 0x000fe200078e00ff */
[----:B------:R-:W-:-:S02]  /*fea0*/  LOP3.LUT R18, R24, 0x80, RZ, 0xfc, !PT ;  /* 0x0000008018127812 */ /* 0x000fc400078efcff */
[----:B------:R-:W-:Y:S02]  /*feb0*/  LOP3.LUT R2, R2, R24, RZ, 0x3c, !PT ;  /* 0x0000001802027212 */ /* 0x000fe400078e3cff */
[----:B------:R-:W-:Y:S02]  /*fec0*/  ISETP.GE.AND P2, PT, R18, R20, PT ;  /* 0x000000141200720c */ /* 0x000fe40003f46270 */
[----:B------:R-:W-:Y:S01]  /*fed0*/  LOP3.LUT R29, R2, 0xc00, R29, 0xf8, !PT ;  /* 0x00000c00021d7812 */ /* 0x000fe200078ef81d */
[----:B------:R-:W-:Y:S01]  /*fee0*/  IMAD.MOV.U32 R2, RZ, RZ, 0x40 ;  /* 0x00000040ff027424 */ /* 0x000fe200078e00ff */
[----:B------:R-:W-:-:S03]  /*fef0*/  SHF.R.S32.HI R33, RZ, 0x1f, R33 ;  /* 0x0000001fff217819 */ /* 0x000fc60000011421 */
[----:B------:R-:W-:Y:S02]  /*ff00*/  @P1 LOP3.LUT R31, R31, 0x8, RZ, 0xfc, !PT ;  /* 0x000000081f1f1812 */ /* 0x000fe400078efcff */
[----:B------:R-:W-:Y:S02]  /*ff10*/  SEL R5, R2, 0xffffffc0, !P0 ;  /* 0xffffffc002057807 */ /* 0x000fe40004000000 */
[----:B------:R-:W-:Y:S02]  /*ff20*/  LOP3.LUT R31, R31, 0xfffffffd, RZ, 0xc0, !PT ;  /* 0xfffffffd1f1f7812 */ /* 0x000fe400078ec0ff */
[----:B------:R-:W-:Y:S02]  /*ff30*/  SEL R2, R3, 0xffffffe0, !P0 ;  /* 0xffffffe003027807 */ /* 0x000fe40004000000 */
[----:B------:R-:W-:-:S04]  /*ff40*/  @P4 LOP3.LUT R31, R31, 0x2, RZ, 0xfc, !PT ;  /* 0x000000021f1f4812 */ /* 0x000fc800078efcff */
[----:B------:R-:W-:-:S04]  /*ff50*/  LOP3.LUT R31, R31, 0xfffffffb, RZ, 0xc0, !PT ;  /* 0xfffffffb1f1f7812 */ /* 0x000fc800078ec0ff */
[----:B------:R-:W-:-:S04]  /*ff60*/  @P3 LOP3.LUT R31, R31, 0x4, RZ, 0xfc, !PT ;  /* 0x000000041f1f3812 */ /* 0x000fc800078efcff */
[----:B------:R-:W-:-:S04]  /*ff70*/  LOP3.LUT R31, R31, 0xfffffffe, RZ, 0xc0, !PT ;  /* 0xfffffffe1f1f7812 */ /* 0x000fc800078ec0ff */
[----:B------:R-:W-:Y:S01]  /*ff80*/  @P2 LOP3.LUT R31, R31, 0x1, RZ, 0xfc, !PT ;  /* 0x000000011f1f2812 */ /* 0x000fe200078efcff */
[----:B------:R-:W-:Y:S06]  /*ff90*/  @!P1 BRA `(.L_x_1328) ;  /* 0x0000000000049947 */ /* 0x000fec0003800000 */
[----:B------:R-:W-:Y:S01]  /*ffa0*/  BPT.TRAP 0x1 ;  /* 0x000000040000795c */ /* 0x000fe20000300000 */
.L_x_1328:
[----:B------:R-:W-:Y:S01]  /*ffb0*/  IMAD.MOV.U32 R20, RZ, RZ, 0x1 ;  /* 0x00000001ff147424 */ /* 0x000fe200078e00ff */
[----:B------:R-:W-:-:S04]  /*ffc0*/  SHF.R.S32.HI R8, RZ, 0x1f, R4 ;  /* 0x0000001fff087819 */ /* 0x000fc80000011404 */
[----:B------:R-:W-:-:S04]  /*ffd0*/  SHF.L.U32 R20, R20, 0x1f, RZ ;  /* 0x0000001f14147819 */ /* 0x000fc800000006ff */
[----:B------:R-:W0:Y:S02]  /*ffe0*/  SYNCS.PHASECHK.TRANS64.TRYWAIT P0, [UR46+0x20880], R20 ;  /* 0x02088014ff0075a7 */ /* 0x000e24000800016e */
[----:B0-----:R-:W-:Y:S05]  /*fff0*/  @!P0 BRA `(.L_x_1329) ;  /* 0x0000003400d08947 */ /* 0x001fea0003800000 */
.L_x_1380:
[----:B------:R-:W1:Y:S01]  /*10000*/  S2R R21, SR_TID.X ;  /* 0x0000000000157919 */ /* 0x000e620000002100 */
[----:B------:R-:W-:Y:S01]  /*10010*/  ULDC.64 UR4, c[0x0][0x328] ;  /* 0x0000ca0000047ab9 */ /* 0x000fe20000000a00 */
[----:B-----5:R-:W-:Y:S01]  /*10020*/  SHF.R.S32.HI R9, RZ, 0x1f, R0 ;  /* 0x0000001fff097819 */ /* 0x020fe20000011400 */
[----:B------:R-:W-:Y:S01]  /*10030*/  IMAD R3, R8, UR4, RZ ;  /* 0x0000000408037c24 */ /* 0x000fe2000f8e02ff */
[----:B------:R-:W-:Y:S01]  /*10040*/  R2UR UR6, R33 ;  /* 0x00000000210672ca */ /* 0x000fe200000e0000 */
[----:B------:R-:W-:Y:S01]  /*10050*/  IMAD.SHL.U32 R36, R10, 0x10, RZ ;  /* 0x000000100a247824 */ /* 0x000fe200078e00ff */
[----:B------:R-:W-:Y:S01]  /*10060*/  IADD3 R6, -R22, UR38, -R6 ;  /* 0x0000002616067c10 */ /* 0x000fe2000fffe906 */
[C---:B------:R-:W-:Y:S02]  /*10070*/  IMAD R5, R4.reuse, UR5, R3 ;  /* 0x0000000504057c24 */ /* 0x040fe4000f8e0203 */
[----:B------:R-:W-:Y:S01]  /*10080*/  IMAD.WIDE.U32 R2, R4, UR4, RZ ;  /* 0x0000000404027c25 */ /* 0x000fe2000f8e00ff */
[----:B------:R-:W-:Y:S01]  /*10090*/  ULDC.64 UR4, c[0x0][0x338] ;  /* 0x0000ce0000047ab9 */ /* 0x000fe20000000a00 */
[----:B------:R-:W-:-:S02]  /*100a0*/  ISETP.GE.AND P4, PT, R6, 0x1, PT ;  /* 0x000000010600780c */ /* 0x000fc40003f86270 */
        /* <DEDUP_REMOVED lines=11> */
[----:B-1----:R-:W-:Y:S01]  /*10160*/  IMAD.SHL.U32 R21, R21, 0x10, RZ ;  /* 0x0000001015157824 */ /* 0x002fe200078e00ff */
[----:B------:R-:W-:Y:S01]  /*10170*/  IADD3 R5, P0, R2, UR6, RZ ;  /* 0x0000000602057c10 */ /* 0x000fe2000ff1e0ff */
[----:B------:R-:W-:Y:S02]  /*10180*/  IMAD.SHL.U32 R2, R11, 0x80, RZ ;  /* 0x000000800b027824 */ /* 0x000fe400078e00ff */
[----:B------:R-:W-:Y:S01]  /*10190*/  IMAD.U32 R7, RZ, RZ, UR7 ;  /* 0x00000007ff077e24 */ /* 0x000fe2000f8e00ff */
[----:B------:R-:W-:Y:S01]  /*101a0*/  LOP3.LUT R21, R21, 0x70, RZ, 0xc0, !PT ;  /* 0x0000007015157812 */ /* 0x000fe200078ec0ff */
[----:B------:R-:W-:-:S03]  /*101b0*/  IMAD.SHL.U32 R11, R11, 0x10, RZ ;  /* 0x000000100b0b7824 */ /* 0x000fc600078e00ff */
[----:B------:R-:W-:Y:S02]  /*101c0*/  LOP3.LUT R2, R21, 0x380, R2, 0xf8, !PT ;  /* 0x0000038015027812 */ /* 0x000fe400078ef802 */
[----:B------:R-:W-:Y:S01]  /*101d0*/  IADD3.X R7, R7, UR4, R3, P0, !PT ;  /* 0x0000000407077c10 */ /* 0x000fe200087fe403 */
[----:B------:R-:W-:Y:S01]  /*101e0*/  UMOV UR4, 0xffffffff ;  /* 0xffffffff00047882 */ /* 0x000fe20000000000 */
[----:B------:R-:W-:-:S04]  /*101f0*/  LOP3.LUT R11, R2, 0x70, R11, 0x78, !PT ;  /* 0x00000070020b7812 */ /* 0x000fc800078e780b */
[----:B------:R-:W-:Y:S01]  /*10200*/  LOP3.LUT R36, R11, 0x400, R36, 0xf8, !PT ;  /* 0x000004000b247812 */ /* 0x000fe200078ef824 */
[----:B------:R-:W-:Y:S06]  /*10210*/  BRA.DIV UR4, `(.L_x_1330) ;  /* 0x00000036045c7947 */ /* 0x000fec000b800000 */
[----:B------:R-:W1:Y:S01]  /*10220*/  SHFL.IDX PT, R14, R5, RZ, 0x181f ;  /* 0x00181fff050e7589 */ /* 0x000e6200000e0000 */
[----:B------:R-:W2:Y:S01]  /*10230*/  LDC R10, c[0x0][0x2f4] ;  /* 0x0000bd00ff0a7b82 */ /* 0x000ea20000000800 */
[----:B------:R-:W-:Y:S01]  /*10240*/  VIADD R28, R36, UR46 ;  /* 0x0000002e241c7c36 */ /* 0x000fe20008000000 */
[C---:B------:R-:W-:Y:S01]  /*10250*/  ISETP.GE.AND P1, PT, R6.reuse, 0x21, PT ;  /* 0x000000210600780c */ /* 0x040fe20003f26270 */
[----:B------:R-:W3:Y:S01]  /*10260*/  SHFL.IDX PT, R3, R7, RZ, 0x181f ;  /* 0x00181fff07037589 */ /* 0x000ee200000e0000 */
[----:B------:R-:W-:Y:S02]  /*10270*/  ISETP.GE.AND P5, PT, R6, 0x31, PT ;  /* 0x000000310600780c */ /* 0x000fe40003fa6270 */
[C---:B-1----:R-:W-:Y:S02]  /*10280*/  IADD3 R2, P0, R21.reuse, R14, RZ ;  /* 0x0000000e15027210 */ /* 0x042fe40007f1e0ff */
[-C--:B--2---:R-:W-:Y:S01]  /*10290*/  ISETP.GE.AND P3, PT, R21, R10.reuse, PT ;  /* 0x0000000a1500720c */ /* 0x084fe20003f66270 */
[----:B------:R-:W1:Y:S01]  /*102a0*/  SHFL.IDX PT, R14, R5, 0x1, 0x181f ;  /* 0x00381f00050e7f89 */ /* 0x000e6200000e0000 */
[----:B------:R-:W-:Y:S01]  /*102b0*/  ISETP.GE.AND P2, PT, R18, R10, PT ;  /* 0x0000000a1200720c */ /* 0x000fe20003f46270 */
[----:B---3--:R-:W-:Y:S01]  /*102c0*/  IMAD.X R3, RZ, RZ, R3, P0 ;  /* 0x000000ffff037224 */ /* 0x008fe200000e0603 */
        /* <DEDUP_REMOVED lines=21> */
[----:B-1--4-:R-:W-:-:S13]  /*10420*/  ISETP.GE.AND P0, PT, R6, 0x11, PT ;  /* 0x000000110600780c */ /* 0x012fda0003f06270 */
.L_x_1390:
[C---:B------:R-:W-:Y:S02]  /*10430*/  ISETP.LT.OR P3, PT, R6.reuse, 0x31, P3 ;  /* 0x000000310600780c */ /* 0x040fe40001f61670 */
[----:B------:R-:W-:Y:S02]  /*10440*/  ISETP.LT.OR P2, PT, R6, 0x31, P2 ;  /* 0x000000310600780c */ /* 0x000fe40001741670 */
[----:B0--3--:R-:W-:-:S05]  /*10450*/  IADD3 R2, P6, R21, R14, RZ ;  /* 0x0000000e15027210 */ /* 0x009fca0007fde0ff */
        /* <DEDUP_REMOVED lines=15> */
.L_x_1331:
[----:B------:R-:W-:Y:S01]  /*10550*/  SYNCS.ARRIVE.TRANS64.A1T0 RZ, [UR46+0x20870], RZ ;  /* 0x020870ffffff79a7 */ /* 0x000fe2000810002e */
[----:B------:R-:W-:Y:S05]  /*10560*/  @!P6 BRA `(.L_x_1332) ;  /* 0x000000000004e947 */ /* 0x000fea0003800000 */
[----:B------:R-:W-:Y:S01]  /*10570*/  BPT.TRAP 0x1 ;  /* 0x000000040000795c */ /* 0x000fe20000300000 */
.L_x_1332:
[----:B------:R-:W0:Y:S02]  /*10580*/  SYNCS.PHASECHK.TRANS64.TRYWAIT P2, [UR46+0x20840], R20 ;  /* 0x02084014ff0075a7 */ /* 0x000e24000804016e */
[----:B0-----:R-:W-:Y:S05]  /*10590*/  @!P2 BRA `(.L_x_1333) ;  /* 0x0000003400d0a947 */ /* 0x001fea0003800000 */
.L_x_1391:
[----:B------:R-:W-:Y:S01]  /*105a0*/  ULDC.64 UR4, c[0x0][0x300] ;  /* 0x0000c00000047ab9 */ /* 0x000fe20000000a00 */
[----:B------:R-:W1:Y:S01]  /*105b0*/  S2R R25, SR_TID.X ;  /* 0x0000000000197919 */ /* 0x000e620000002100 */
[----:B------:R-:W-:Y:S01]  /*105c0*/  IMAD R3, R8, UR4, RZ ;  /* 0x0000000408037c24 */ /* 0x000fe2000f8e02ff */
[----:B------:R-:W-:Y:S01]  /*105d0*/  R2UR UR6, R33 ;  /* 0x00000000210672ca */ /* 0x000fe200000e0000 */
[----:B------:R-:W2:Y:S02]  /*105e0*/  LDC R6, c[0x0][0x2f4] ;  /* 0x0000bd00ff067b82 */ /* 0x000ea40000000800 */
        /* <DEDUP_REMOVED lines=16> */
[----:B------:R-:W-:Y:S01]  /*106f0*/  IADD3 R0, P2, R2, UR6, RZ ;  /* 0x0000000602007c10 */ /* 0x000fe2000ff5e0ff */
[----:B-1----:R-:W-:-:S03]  /*10700*/  IMAD.SHL.U32 R25, R25, 0x10, RZ ;  /* 0x0000001019197824 */ /* 0x002fc600078e00ff */
[----:B------:R-:W-:Y:S01]  /*10710*/  IADD3.X R4, R5, UR4, R3, P2, !PT ;  /* 0x0000000405047c10 */ /* 0x000fe200097fe403 */
[----:B------:R-:W-:Y:S01]  /*10720*/  UMOV UR4, 0xffffffff ;  /* 0xffffffff00047882 */ /* 0x000fe20000000000 */
[----:B------:R-:W-:Y:S02]  /*10730*/  LOP3.LUT R25, R25, 0x70, RZ, 0xc0, !PT ;  /* 0x0000007019197812 */ /* 0x000fe400078ec0ff */
[----:B------:R-:W-:Y:S05]  /*10740*/  BRA.DIV UR4, `(.L_x_1334) ;  /* 0x0000003604787947 */ /* 0x000fea000b800000 */
[----:B------:R-:W1:Y:S01]  /*10750*/  SHFL.IDX PT, R14, R0, RZ, 0x181f ;  /* 0x00181fff000e7589 */ /* 0x000e6200000e0000 */
[----:B------:R-:W-:-:S03]  /*10760*/  ISETP.GE.AND P6, PT, R25, R6, PT ;  /* 0x000000061900720c */ /* 0x000fc60003fc6270 */
[----:B------:R-:W2:Y:S04]  /*10770*/  SHFL.IDX PT, R2, R4, RZ, 0x181f ;  /* 0x00181fff04027589 */ /* 0x000ea800000e0000 */
[----:B------:R-:W-:Y:S01]  /*10780*/  SHFL.IDX PT, R5, R4, 0x1, 0x181f ;  /* 0x00381f0004057f89 */ /* 0x000fe200000e0000 */
[----:B-1----:R-:W-:-:S05]  /*10790*/  @P4 IADD3 R14, P2, R25, R14, RZ ;  /* 0x0000000e190e4210 */ /* 0x002fca0007f5e0ff */
[----:B--2---:R-:W-:Y:S02]  /*107a0*/  @P4 IMAD.X R3, RZ, RZ, R2, P2 ;  /* 0x000000ffff034224 */ /* 0x004fe400010e0602 */
[----:B------:R-:W-:Y:S02]  /*107b0*/  @P4 IMAD.MOV.U32 R2, RZ, RZ, R14 ;  /* 0x000000ffff024224 */ /* 0x000fe400078e000e */
[----:B------:R-:W1:Y:S04]  /*107c0*/  SHFL.IDX PT, R14, R0, 0x1, 0x181f ;  /* 0x00381f00000e7f89 */ /* 0x000e6800000e0000 */
[----:B------:R-:W-:Y:S04]  /*107d0*/  @P4 LDGSTS.E.BYPASS.LTC128B.128 [R28+0x18400], desc[UR52][R2.64], !P6 ;  /* 0x18400000021c4fae */ /* 0x000fe8000f101d74 */
[----:B------:R2:W-:Y:S01]  /*107e0*/  @P4 LDGSTS.E.BYPASS.LTC128B.128 [R28+0x1a400], desc[UR52][R2.64+0x80], !P3 ;  /* 0x1a400080021c4fae */ /* 0x0005e2000d901d74 */
[----:B-1----:R-:W-:-:S05]  /*107f0*/  @P0 IADD3 R14, P2, R25, R14, RZ ;  /* 0x0000000e190e0210 */ /* 0x002fca0007f5e0ff */
[----:B------:R-:W-:Y:S02]  /*10800*/  @P0 IMAD.X R5, RZ, RZ, R5, P2 ;  /* 0x000000ffff050224 */ /* 0x000fe400010e0605 */
[----:B--2---:R-:W-:Y:S02]  /*10810*/  @P0 IMAD.MOV.U32 R2, RZ, RZ, R14 ;  /* 0x000000ffff020224 */ /* 0x004fe400078e000e */
[----:B------:R-:W1:Y:S01]  /*10820*/  SHFL.IDX PT, R14, R0, 0x2, 0x181f ;  /* 0x00581f00000e7f89 */ /* 0x000e6200000e0000 */
[----:B------:R-:W-:-:S03]  /*10830*/  @P0 IMAD.MOV.U32 R3, RZ, RZ, R5 ;  /* 0x000000ffff030224 */ /* 0x000fc600078e0005 */
[----:B------:R-:W2:Y:S04]  /*10840*/  SHFL.IDX PT, R5, R4, 0x2, 0x181f ;  /* 0x00581f0004057f89 */ /* 0x000ea800000e0000 */
[----:B------:R-:W-:Y:S04]  /*10850*/  @P0 LDGSTS.E.BYPASS.LTC128B.128 [R28+0x18c00], desc[UR52][R2.64], !P6 ;  /* 0x18c00000021c0fae */ /* 0x000fe8000f101d74 */
[----:B------:R3:W-:Y:S01]  /*10860*/  @P0 LDGSTS.E.BYPASS.LTC128B.128 [R28+0x1ac00], desc[UR52][R2.64+0x80], !P3 ;  /* 0x1ac00080021c0fae */ /* 0x0007e2000d901d74 */
[----:B-1----:R-:W-:-:S05]  /*10870*/  @P1 IADD3 R14, P0, R25, R14, RZ ;  /* 0x0000000e190e1210 */ /* 0x002fca0007f1e0ff */
[----:B--2---:R-:W-:Y:S02]  /*10880*/  @P1 IMAD.X R5, RZ, RZ, R5, P0 ;  /* 0x000000ffff051224 */ /* 0x004fe400000e0605 */
[----:B---3--:R-:W-:Y:S02]  /*10890*/  @P1 IMAD.MOV.U32 R2, RZ, RZ, R14 ;  /* 0x000000ffff021224 */ /* 0x008fe400078e000e */
[----:B------:R-:W-:Y:S01]  /*108a0*/  @P1 IMAD.MOV.U32 R3, RZ, RZ, R5 ;  /* 0x000000ffff031224 */ /* 0x000fe200078e0005 */
[----:B------:R1:W2:Y:S04]  /*108b0*/  SHFL.IDX PT, R14, R0, 0x3, 0x181f ;  /* 0x00781f00000e7f89 */ /* 0x0002a800000e0000 */
[----:B------:R1:W-:Y:S04]  /*108c0*/  @P1 LDGSTS.E.BYPASS.LTC128B.128 [R28+0x19400], desc[UR52][R2.64], !P6 ;  /* 0x19400000021c1fae */ /* 0x0003e8000f101d74 */
[----:B------:R1:W-:Y:S04]  /*108d0*/  @P1 LDGSTS.E.BYPASS.LTC128B.128 [R28+0x1b400], desc[UR52][R2.64+0x80], !P3 ;  /* 0x1b400080021c1fae */ /* 0x0003e8000d901d74 */
[----:B------:R1:W3:Y:S02]  /*108e0*/  SHFL.IDX PT, R5, R4, 0x3, 0x181f ;  /* 0x00781f0004057f89 */ /* 0x0002e400000e0000 */
.L_x_1401:
[C---:B------:R-:W-:Y:S02]  /*108f0*/  ISETP.GE.AND P1, PT, R25.reuse, R6, PT ;  /* 0x000000061900720c */ /* 0x040fe40003f26270 */
[----:B-12---:R-:W-:-:S05]  /*10900*/  @P5 IADD3 R2, P0, R25, R14, RZ ;  /* 0x0000000e19025210 */ /* 0x006fca0007f1e0ff */
[----:B---3--:R-:W-:-:S06]  /*10910*/  @P5 IMAD.X R3, RZ, RZ, R5, P0 ;  /* 0x000000ffff035224 */ /* 0x008fcc00000e0605 */
        /* <DEDUP_REMOVED lines=14> */
.L_x_1335:
        /* <DEDUP_REMOVED lines=28> */
[----:B0-----:R-:W-:-:S07]  /*10bc0*/  LEPC R20, `(.L_x_1336) ;  /* 0x000000001014794e */ /* 0x001fce0000000000 */
[----:B-1----:R-:W-:Y:S05]  /*10bd0*/  CALL.ABS.NOINC R2 ;  /* 0x0000000002007343 */ /* 0x002fea0003c00000 */
.L_x_1336:
[----:B0-----:R-:W0:Y:S01]  /*10be0*/  S2R R20, SR_TID.X ;  /* 0x0000000000147919 */ /* 0x001e220000002100 */
[----:B------:R-:W-:Y:S01]  /*10bf0*/  UISETP.NE.AND UP0, UPT, UR48, URZ, UPT ;  /* 0x0000003f3000728c */ /* 0x000fe2000bf05270 */
[----:B------:R-:W-:Y:S01]  /*10c00*/  IMAD.U32 R4, RZ, RZ, UR38 ;  /* 0x00000026ff047e24 */ /* 0x000fe2000f8e00ff */
[----:B------:R-:W-:Y:S01]  /*10c10*/  ULDC.64 UR4, c[0x0][0x2e0] ;  /* 0x0000b80000047ab9 */ /* 0x000fe20000000a00 */
[----:B------:R-:W-:Y:S02]  /*10c20*/  IMAD.U32 R3, RZ, RZ, UR47 ;  /* 0x0000002fff037e24 */ /* 0x000fe4000f8e00ff */
[----:B------:R-:W-:Y:S01]  /*10c30*/  IMAD.U32 R5, RZ, RZ, UR39 ;  /* 0x00000027ff057e24 */ /* 0x000fe2000f8e00ff */
[----:B------:R-:W-:Y:S01]  /*10c40*/  PLOP3.LUT P0, PT, PT, PT, UP0, 0x80, 0x0 ;  /* 0x000000000000781c */ /* 0x000fe20003f0f008 */
[----:B------:R-:W-:Y:S01]  /*10c50*/  IMAD.MOV.U32 R2, RZ, RZ, R4 ;  /* 0x000000ffff027224 */ /* 0x000fe200078e0004 */
[----:B------:R-:W-:Y:S01]  /*10c60*/  PLOP3.LUT P1, PT, PT, PT, UP0, 0x80, 0x0 ;  /* 0x000000000000781c */ /* 0x000fe20003f2f008 */
[----:B------:R-:W-:-:S02]  /*10c70*/  IMAD R24, R24, UR4, RZ ;  /* 0x0000000418187c24 */ /* 0x000fc4000f8e02ff */
[C---:B------:R-:W-:Y:S01]  /*10c80*/  IMAD.WIDE.U32 R2, R23.reuse, UR4, R2 ;  /* 0x0000000417027c25 */ /* 0x040fe2000f8e0002 */
[----:B------:R-:W-:Y:S01]  /*10c90*/  @UP0 ULDC UR4, c[0x0][0x44c] ;  /* 0x0001130000040ab9 */ /* 0x000fe20000000800 */
[----:B------:R-:W1:Y:S02]  /*10ca0*/  LDC R5, c[0x0][0x448] ;  /* 0x00011200ff057b82 */ /* 0x000e640000000800 */
[----:B------:R-:W-:Y:S01]  /*10cb0*/  IMAD R9, R23, UR5, R24 ;  /* 0x0000000517097c24 */ /* 0x000fe2000f8e0218 */
[----:B------:R-:W-:-:S03]  /*10cc0*/  @UP0 ULDC UR5, c[0x0][0x450] ;  /* 0x0001140000050ab9 */ /* 0x000fc60000000800 */
[----:B------:R-:W-:Y:S02]  /*10cd0*/  IMAD.IADD R3, R3, 0x1, R9 ;  /* 0x0000000103037824 */ /* 0x000fe400078e0209 */
[----:B0-----:R-:W-:-:S05]  /*10ce0*/  IMAD.SHL.U32 R20, R20, 0x10, RZ ;  /* 0x0000001014147824 */ /* 0x001fca00078e00ff */
[----:B------:R-:W-:-:S04]  /*10cf0*/  LOP3.LUT R20, R20, 0x70, RZ, 0xc0, !PT ;  /* 0x0000007014147812 */ /* 0x000fc800078ec0ff */
[----:B------:R-:W-:-:S05]  /*10d00*/  LOP3.LUT R20, R20, R22, RZ, 0xfc, !PT ;  /* 0x0000001614147212 */ /* 0x000fca00078efcff */
[----:B------:R-:W-:-:S04]  /*10d10*/  VIADD R0, R20, UR41 ;  /* 0x0000002914007c36 */ /* 0x000fc80008000000 */
[----:B------:R-:W-:-:S04]  /*10d20*/  @P0 IMAD.HI.U32 R4, R0, UR4, RZ ;  /* 0x0000000400040c27 */ /* 0x000fc8000f8e00ff */
[----:B------:R-:W-:Y:S01]  /*10d30*/  IMAD.MOV.U32 R7, RZ, RZ, R0 ;  /* 0x000000ffff077224 */ /* 0x000fe200078e0000 */
[----:B------:R-:W-:Y:S01]  /*10d40*/  @P1 SHF.R.U32.HI R7, RZ, UR5, R4 ;  /* 0x00000005ff071c19 */ /* 0x000fe20008011604 */
[----:B------:R-:W-:-:S03]  /*10d50*/  ULDC.64 UR4, c[0x0][0x2d0] ;  /* 0x0000b40000047ab9 */ /* 0x000fc60000000a00 */
[----:B------:R-:W-:Y:S01]  /*10d60*/  SHF.R.S32.HI R4, RZ, 0x1f, R7 ;  /* 0x0000001fff047819 */ /* 0x000fe20000011407 */
[----:B------:R-:W-:-:S04]  /*10d70*/  IMAD.WIDE.U32 R2, R7, UR4, R2 ;  /* 0x0000000407027c25 */ /* 0x000fc8000f8e0002 */
[----:B------:R-:W-:-:S04]  /*10d80*/  IMAD R4, R4, UR4, RZ ;  /* 0x0000000404047c24 */ /* 0x000fc8000f8e02ff */
[----:B------:R-:W-:Y:S01]  /*10d90*/  IMAD R9, R7, UR5, R4 ;  /* 0x0000000507097c24 */ /* 0x000fe2000f8e0204 */
[----:B------:R-:W-:Y:S01]  /*10da0*/  ULDC.64 UR4, c[0x0][0x2c8] ;  /* 0x0000b20000047ab9 */ /* 0x000fe20000000a00 */
[----:B------:R-:W-:Y:S02]  /*10db0*/  IMAD.MOV R7, RZ, RZ, -R7 ;  /* 0x000000ffff077224 */ /* 0x000fe400078e0a07 */
[----:B------:R-:W-:Y:S02]  /*10dc0*/  IMAD.IADD R3, R3, 0x1, R9 ;  /* 0x0000000103037824 */ /* 0x000fe400078e0209 */
[----:B-1----:R-:W-:-:S04]  /*10dd0*/  IMAD R7, R5, R7, R0 ;  /* 0x0000000705077224 */ /* 0x002fc800078e0200 */
[----:B------:R-:W-:Y:S01]  /*10de0*/  IMAD.WIDE.U32 R2, R7, UR4, R2 ;  /* 0x0000000407027c25 */ /* 0x000fe2000f8e0002 */
[----:B------:R-:W-:-:S05]  /*10df0*/  SHF.R.S32.HI R0, RZ, 0x1f, R7 ;  /* 0x0000001fff007819 */ /* 0x000fca0000011407 */
[----:B------:R-:W-:-:S04]  /*10e00*/  IMAD R0, R0, UR4, RZ ;  /* 0x0000000400007c24 */ /* 0x000fc8000f8e02ff */
[----:B------:R-:W-:Y:S01]  /*10e10*/  IMAD R7, R7, UR5, R0 ;  /* 0x0000000507077c24 */ /* 0x000fe2000f8e0200 */
[----:B------:R-:W-:Y:S02]  /*10e20*/  ULDC.64 UR4, c[0x0][0x280] ;  /* 0x0000a00000047ab9 */ /* 0x000fe40000000a00 */
[----:B------:R-:W-:Y:S01]  /*10e30*/  IADD3 R0, P0, R2, UR4, RZ ;  /* 0x0000000402007c10 */ /* 0x000fe2000ff1e0ff */
[----:B------:R-:W-:Y:S02]  /*10e40*/  ULDC UR4, c[0x0][0x2b8] ;  /* 0x0000ae0000047ab9 */ /* 0x000fe40000000800 */
[----:B------:R-:W-:Y:S02]  /*10e50*/  ISETP.GE.AND P1, PT, R25, UR4, PT ;  /* 0x0000000419007c0c */ /* 0x000fe4000bf26270 */
[----:B------:R-:W-:Y:S02]  /*10e60*/  IADD3.X R4, R3, UR5, R7, P0, !PT ;  /* 0x0000000503047c10 */ /* 0x000fe400087fe407 */
[----:B------:R-:W-:Y:S01]  /*10e70*/  ISETP.GE.AND P0, PT, R18, UR4, PT ;  /* 0x0000000412007c0c */ /* 0x000fe2000bf06270 */
[----:B------:R-:W-:-:S03]  /*10e80*/  UMOV UR4, 0xffffffff ;  /* 0xffffffff00047882 */ /* 0x000fc60000000000 */
[----:B------:R-:W-:Y:S09]  /*10e90*/  BRA.DIV UR4, `(.L_x_1337) ;  /* 0x0000003204e07947 */ /* 0x000ff2000b800000 */
[----:B------:R-:W0:Y:S01]  /*10ea0*/  SHFL.IDX PT, R14, R0, RZ, 0x181f ;  /* 0x00181fff000e7589 */ /* 0x000e2200000e0000 */
[----:B------:R-:W-:Y:S01]  /*10eb0*/  ULDC UR4, c[0x0][0x288] ;  /* 0x0000a20000047ab9 */ /* 0x000fe20000000800 */
[----:B------:R-:W-:Y:S02]  /*10ec0*/  VIADD R6, R22, UR41 ;  /* 0x0000002916067c36 */ /* 0x000fe40008000000 */
[----:B------:R-:W1:Y:S01]  /*10ed0*/  SHFL.IDX PT, R2, R4, RZ, 0x181f ;  /* 0x00181fff04027589 */ /* 0x000e6200000e0000 */
[----:B------:R-:W-:Y:S02]  /*10ee0*/  IMAD R5, R5, UR4, RZ ;  /* 0x0000000405057c24 */ /* 0x000fe4000f8e02ff */
[C---:B------:R-:W-:Y:S01]  /*10ef0*/  VIADD R8, R6.reuse, 0x10 ;  /* 0x0000001006087836 */ /* 0x040fe20000000000 */
[----:B------:R-:W-:Y:S02]  /*10f00*/  SHFL.IDX PT, R7, R4, 0x1, 0x181f ;  /* 0x00381f0004077f89 */ /* 0x000fe400000e0000 */
[----:B------:R-:W-:-:S13]  /*10f10*/  ISETP.GE.AND P2, PT, R6, R5, PT ;  /* 0x000000050600720c */ /* 0x000fda0003f46270 */
[----:B0-----:R-:W-:-:S05]  /*10f20*/  @!P2 IADD3 R14, P3, R25, R14, RZ ;  /* 0x0000000e190ea210 */ /* 0x001fca0007f7e0ff */
[----:B-1----:R-:W-:Y:S02]  /*10f30*/  @!P2 IMAD.X R3, RZ, RZ, R2, P3 ;  /* 0x000000ffff03a224 */ /* 0x002fe400018e0602 */
[----:B------:R-:W-:Y:S02]  /*10f40*/  @!P2 IMAD.MOV.U32 R2, RZ, RZ, R14 ;  /* 0x000000ffff02a224 */ /* 0x000fe400078e000e */
[----:B------:R-:W0:Y:S04]  /*10f50*/  SHFL.IDX PT, R14, R0, 0x1, 0x181f ;  /* 0x00381f00000e7f89 */ /* 0x000e2800000e0000 */
[----:B------:R-:W-:Y:S04]  /*10f60*/  @!P2 LDGSTS.E.BYPASS.LTC128B.128 [R28+0x10400], desc[UR52][R2.64], !P1 ;  /* 0x10400000021cafae */ /* 0x000fe8000c901d74 */
[----:B------:R1:W-:Y:S01]  /*10f70*/  @!P2 LDGSTS.E.BYPASS.LTC128B.128 [R28+0x14400], desc[UR52][R2.64+0x80], !P0 ;  /* 0x14400080021cafae */ /* 0x0003e2000c101d74 */
[----:B------:R-:W-:Y:S01]  /*10f80*/  ISETP.GE.AND P2, PT, R8, R5, PT ;  /* 0x000000050800720c */ /* 0x000fe20003f46270 */
[----:B------:R-:W-:-:S12]  /*10f90*/  VIADD R8, R6, 0x20 ;  /* 0x0000002006087836 */ /* 0x000fd80000000000 */
[----:B0-----:R-:W-:-:S05]  /*10fa0*/  @!P2 IADD3 R14, P3, R25, R14, RZ ;  /* 0x0000000e190ea210 */ /* 0x001fca0007f7e0ff */
[----:B------:R-:W-:Y:S02]  /*10fb0*/  @!P2 IMAD.X R7, RZ, RZ, R7, P3 ;  /* 0x000000ffff07a224 */ /* 0x000fe400018e0607 */
[----:B-1----:R-:W-:Y:S02]  /*10fc0*/  @!P2 IMAD.MOV.U32 R2, RZ, RZ, R14 ;  /* 0x000000ffff02a224 */ /* 0x002fe400078e000e */
[----:B------:R-:W0:Y:S01]  /*10fd0*/  SHFL.IDX PT, R14, R0, 0x2, 0x181f ;  /* 0x00581f00000e7f89 */ /* 0x000e2200000e0000 */
[----:B------:R-:W-:-:S03]  /*10fe0*/  @!P2 IMAD.MOV.U32 R3, RZ, RZ, R7 ;  /* 0x000000ffff03a224 */ /* 0x000fc600078e0007 */
[----:B------:R-:W1:Y:S04]  /*10ff0*/  SHFL.IDX PT, R7, R4, 0x2, 0x181f ;  /* 0x00581f0004077f89 */ /* 0x000e6800000e0000 */
[----:B------:R-:W-:Y:S04]  /*11000*/  @!P2 LDGSTS.E.BYPASS.LTC128B.128 [R28+0x10c00], desc[UR52][R2.64], !P1 ;  /* 0x10c00000021cafae */ /* 0x000fe8000c901d74 */
[----:B------:R2:W-:Y:S01]  /*11010*/  @!P2 LDGSTS.E.BYPASS.LTC128B.128 [R28+0x14c00], desc[UR52][R2.64+0x80], !P0 ;  /* 0x14c00080021cafae */ /* 0x0005e2000c101d74 */
[----:B------:R-:W-:Y:S01]  /*11020*/  ISETP.GE.AND P2, PT, R8, R5, PT ;  /* 0x000000050800720c */ /* 0x000fe20003f46270 */
[----:B------:R-:W-:-:S12]  /*11030*/  VIADD R8, R6, 0x30 ;  /* 0x0000003006087836 */ /* 0x000fd80000000000 */
[----:B0-----:R-:W-:-:S05]  /*11040*/  @!P2 IADD3 R14, P3, R25, R14, RZ ;  /* 0x0000000e190ea210 */ /* 0x001fca0007f7e0ff */
[----:B-1----:R-:W-:Y:S02]  /*11050*/  @!P2 IMAD.X R7, RZ, RZ, R7, P3 ;  /* 0x000000ffff07a224 */ /* 0x002fe400018e0607 */
[----:B--2---:R-:W-:Y:S02]  /*11060*/  @!P2 IMAD.MOV.U32 R2, RZ, RZ, R14 ;  /* 0x000000ffff02a224 */ /* 0x004fe400078e000e */
        /* <DEDUP_REMOVED lines=35> */
[----:B------:R-:W-:-:S13]  /*112a0*/  ISETP.GE.AND P2, PT, R8, R5, PT ;  /* 0x000000050800720c */ /* 0x000fda0003f46270 */
[----:B0-----:R-:W-:-:S05]  /*112b0*/  @!P2 IADD3 R14, P3, R25, R14, RZ ;  /* 0x0000000e190ea210 */ /* 0x001fca0007f7e0ff */
[----:B-1----:R-:W-:Y:S02]  /*112c0*/  @!P2 IMAD.X R7, RZ, RZ, R7, P3 ;  /* 0x000000ffff07a224 */ /* 0x002fe400018e0607 */
[----:B--2---:R-:W-:Y:S02]  /*112d0*/  @!P2 IMAD.MOV.U32 R2, RZ, RZ, R14 ;  /* 0x000000ffff02a224 */ /* 0x004fe400078e000e */
[----:B------:R-:W-:Y:S01]  /*112e0*/  @!P2 IMAD.MOV.U32 R3, RZ, RZ, R7 ;  /* 0x000000ffff03a224 */ /* 0x000fe200078e0007 */
[----:B------:R0:W1:Y:S04]  /*112f0*/  SHFL.IDX PT, R14, R0, 0x7, 0x181f ;  /* 0x00f81f00000e7f89 */ /* 0x00006800000e0000 */
[----:B------:R0:W-:Y:S04]  /*11300*/  @!P2 LDGSTS.E.BYPASS.LTC128B.128 [R28+0x13400], desc[UR52][R2.64], !P1 ;  /* 0x13400000021cafae */ /* 0x0001e8000c901d74 */
[----:B------:R0:W-:Y:S04]  /*11310*/  @!P2 LDGSTS.E.BYPASS.LTC128B.128 [R28+0x17400], desc[UR52][R2.64+0x80], !P0 ;  /* 0x17400080021cafae */ /* 0x0001e8000c101d74 */
[----:B------:R0:W2:Y:S02]  /*11320*/  SHFL.IDX PT, R7, R4, 0x7, 0x181f ;  /* 0x00f81f0004077f89 */ /* 0x0000a400000e0000 */
.L_x_1418:
[----:B------:R-:W-:Y:S01]  /*11330*/  VIADD R6, R6, 0x70 ;  /* 0x0000007006067836 */ /* 0x000fe20000000000 */
[----:B------:R-:W-:Y:S01]  /*11340*/  BSSY B0, `(.L_x_1338) ;  /* 0x000000b000007945 */ /* 0x000fe20003800000 */
[----:B0-----:R-:W-:-:S03]  /*11350*/  IMAD.MOV.U32 R0, RZ, RZ, 0x1 ;  /* 0x00000001ff007424 */ /* 0x001fc600078e00ff */
[----:B------:R-:W-:-:S13]  /*11360*/  ISETP.GE.AND P2, PT, R6, R5, PT ;  /* 0x000000050600720c */ /* 0x000fda0003f46270 */
[----:B------:R-:W-:Y:S05]  /*11370*/  @P2 BRA `(.L_x_1339) ;  /* 0x00000000001c2947 */ /* 0x000fea0003800000 */
[----:B-1----:R-:W-:-:S05]  /*11380*/  IADD3 R2, P2, R25, R14, RZ ;  /* 0x0000000e19027210 */ /* 0x002fca0007f5e0ff */
[----:B--2---:R-:W-:-:S05]  /*11390*/  IMAD.X R3, RZ, RZ, R7, P2 ;  /* 0x000000ffff037224 */ /* 0x004fca00010e0607 */
[----:B------:R-:W-:Y:S01]  /*113a0*/  @!PT LDS RZ, [RZ] ;  /* 0x00000000fffff984 */ /* 0x000fe20000000800 */
[----:B------:R-:W-:Y:S01]  /*113b0*/  @!PT LDS RZ, [RZ] ;  /* 0x00000000fffff984 */ /* 0x000fe20000000800 */
[----:B------:R-:W-:Y:S01]  /*113c0*/  @!PT LDS RZ, [RZ] ;  /* 0x00000000fffff984 */ /* 0x000fe20000000800 */
[----:B------:R0:W-:Y:S04]  /*113d0*/  LDGSTS.E.BYPASS.LTC128B.128 [R28+0x13c00], desc[UR52][R2.64], !P1 ;  /* 0x13c00000021c7fae */ /* 0x0001e8000c901d74 */
[----:B------:R0:W-:Y:S02]  /*113e0*/  LDGSTS.E.BYPASS.LTC128B.128 [R28+0x17c00], desc[UR52][R2.64+0x80], !P0 ;  /* 0x17c00080021c7fae */ /* 0x0001e4000c101d74 */
.L_x_1339:
[----:B------:R-:W-:Y:S05]  /*113f0*/  BSYNC B0 ;  /* 0x0000000000007941 */ /* 0x000fea0003800000 */
.L_x_1338:
[----:B------:R-:W-:Y:S01]  /*11400*/  NOP ;  /* 0x0000000000007918 */ /* 0x000fe20000000000 */
[----:B------:R-:W-:Y:S01]  /*11410*/  SYNCS.ARRIVE.TRANS64.RED.A0T1 RZ, [UR46+0x20800], RZ ;  /* 0x020800ffffff79a7 */ /* 0x000fe2000820042e */
[----:B------:R-:W-:Y:S01]  /*11420*/  SHF.L.U32 R0, R0, 0x1f, RZ ;  /* 0x0000001f00007819 */ /* 0x000fe200000006ff */
[----:B------:R-:W-:Y:S01]  /*11430*/  ARRIVES.LDGSTSBAR.64.TRANSCNT [UR46+0x20800] ;  /* 0x02080000ff0079b0 */ /* 0x000fe20008000aae */
[----:B------:R-:W-:Y:S01]  /*11440*/  NOP ;  /* 0x0000000000007918 */ /* 0x000fe20000000000 */
[----:B------:R-:W-:Y:S01]  /*11450*/  SYNCS.ARRIVE.TRANS64.A1T0 RZ, [UR46+0x20800], RZ ;  /* 0x020800ffffff79a7 */ /* 0x000fe2000810002e */
[----:B------:R-:W-:-:S05]  /*11460*/  VIADD R16, R16, 0xfffffffe ;  /* 0xfffffffe10107836 */ /* 0x000fca0000000000 */
[----:B------:R-:W-:Y:S01]  /*11470*/  ISETP.GE.AND P0, PT, R16, UR49, PT ;  /* 0x0000003110007c0c */ /* 0x000fe2000bf06270 */
[----:B------:R-:W3:Y:S02]  /*11480*/  SYNCS.PHASECHK.TRANS64.TRYWAIT P1, [UR46+0x20820], R0 ;  /* 0x02082000ff0075a7 */ /* 0x000ee4000802016e */
[----:B---3--:R-:W-:Y:S10]  /*11490*/  @!P1 BRA `(.L_x_1340) ;  /* 0x0000003400e49947 */ /* 0x008ff40003800000 */
.L_x_1419:
[----:B------:R-:W-:Y:S01]  /*114a0*/  IMAD.MOV.U32 R30, RZ, RZ, 0x1 ;  /* 0x00000001ff1e7424 */ /* 0x000fe200078e00ff */
[----:B------:R-:W-:Y:S06]  /*114b0*/  @!P0 BRA `(.L_x_1341) ;  /* 0x0000001400048947 */ /* 0x000fec0003800000 */
[----:B0-----:R-:W0:Y:S01]  /*114c0*/  S2R R2, SR_TID.X ;  /* 0x0000000000027919 */ /* 0x001e220000002100 */
[----:B------:R-:W-:Y:S01]  /*114d0*/  UIADD3 UR4, UR45, 0x1, URZ ;  /* 0x000000012d047890 */ /* 0x000fe2000fffe03f */
[----:B------:R-:W-:Y:S01]  /*114e0*/  LOP3.LUT R3, RZ, UR43, RZ, 0x33, !PT ;  /* 0x0000002bff037c12 */ /* 0x000fe2000f8e33ff */
[----:B--2---:R-:W-:Y:S01]  /*114f0*/  IMAD.MOV.U32 R7, RZ, RZ, 0x1 ;  /* 0x00000001ff077424 */ /* 0x004fe200078e00ff */
[----:B------:R-:W2:Y:S01]  /*11500*/  S2R R4, SR_TID.X ;  /* 0x0000000000047919 */ /* 0x000ea20000002100 */
[----:B------:R-:W-:Y:S01]  /*11510*/  UIMAD UR4, UR4, UR37, URZ ;  /* 0x00000025040472a4 */ /* 0x000fe2000f8e023f */
[----:B------:R-:W-:Y:S01]  /*11520*/  LOP3.LUT R5, RZ, UR42, RZ, 0x33, !PT ;  /* 0x0000002aff057c12 */ /* 0x000fe2000f8e33ff */
[----:B------:R-:W-:-:S04]  /*11530*/  IMAD.MOV.U32 R6, RZ, RZ, RZ ;  /* 0x000000ffff067224 */ /* 0x000fc800078e00ff */
[----:B---3--:R-:W-:-:S04]  /*11540*/  LOP3.LUT R0, RZ, UR4, RZ, 0x33, !PT ;  /* 0x00000004ff007c12 */ /* 0x008fc8000f8e33ff */
[----:B------:R-:W-:-:S04]  /*11550*/  VIADDMNMX R0, R0, -UR44, R3, !PT ;  /* 0x8000002c00007c46 */ /* 0x000fc8000f800103 */
[----:B------:R-:W-:-:S04]  /*11560*/  VIMNMX R0, R0, R5, !PT ;  /* 0x0000000500007248 */ /* 0x000fc80007fe0100 */
[----:B------:R-:W-:Y:S01]  /*11570*/  IADD3 R32, -R0, -0x2, RZ ;  /* 0xfffffffe00207810 */ /* 0x000fe20007ffe1ff */
[----:B0-----:R-:W-:Y:S01]  /*11580*/  IMAD.SHL.U32 R2, R2, 0x10, RZ ;  /* 0x0000001002027824 */ /* 0x001fe200078e00ff */
[----:B--2---:R-:W-:Y:S01]  /*11590*/  LOP3.LUT P1, RZ, R4, 0x4, RZ, 0xc0, !PT ;  /* 0x0000000404ff7812 */ /* 0x004fe2000782c0ff */
[----:B------:R-:W-:-:S03]  /*115a0*/  IMAD.MOV.U32 R4, RZ, RZ, 0x40 ;  /* 0x00000040ff047424 */ /* 0x000fc600078e00ff */
[----:B------:R-:W-:-:S04]  /*115b0*/  LOP3.LUT R2, R2, 0x70, RZ, 0xc0, !PT ;  /* 0x0000007002027812 */ /* 0x000fc800078ec0ff */
[----:B------:R-:W-:Y:S02]  /*115c0*/  IADD3 R17, R2, R17, R22 ;  /* 0x0000001102117210 */ /* 0x000fe40007ffe016 */
[----:B------:R-:W-:-:S03]  /*115d0*/  SEL R4, R4, 0xffffffc0, !P1 ;  /* 0xffffffc004047807 */ /* 0x000fc60004800000 */
[----:B------:R-:W-:Y:S02]  /*115e0*/  VIADD R17, R17, 0xffffff40 ;  /* 0xffffff4011117836 */ /* 0x000fe40000000000 */
[----:B------:R-:W-:Y:S02]  /*115f0*/  IMAD.IADD R2, R4, 0x1, R29 ;  /* 0x0000000104027824 */ /* 0x000fe400078e021d */
[----:B------:R-:W-:-:S07]  /*11600*/  IMAD R5, R0, -0x40, R17 ;  /* 0xffffffc000057824 */ /* 0x000fce00078e0211 */
.L_x_1356:
[----:B0-----:R-:W0:Y:S01]  /*11610*/  S2R R4, SR_TID.X ;  /* 0x0000000000047919 */ /* 0x001e220000002100 */
[----:B------:R-:W2:Y:S01]  /*11620*/  LDC R3, c[0x0][0x430] ;  /* 0x00010c00ff037b82 */ /* 0x000ea20000000800 */
[----:B------:R-:W3:Y:S01]  /*11630*/  S2R R0, SR_TID.X ;  /* 0x0000000000007919 */ /* 0x000ee20000002100 */
[----:B0-----:R-:W-:Y:S01]  /*11640*/  IMAD.SHL.U32 R4, R4, 0x10, RZ ;  /* 0x0000001004047824 */ /* 0x001fe200078e00ff */
[----:B---3--:R-:W-:-:S04]  /*11650*/  LOP3.LUT R0, R0, 0x7f, RZ, 0xc0, !PT ;  /* 0x0000007f00007812 */ /* 0x008fc800078ec0ff */
[----:B------:R-:W-:Y:S02]  /*11660*/  LOP3.LUT R4, R4, 0x70, RZ, 0xc0, !PT ;  /* 0x0000007004047812 */ /* 0x000fe400078ec0ff */
[----:B------:R-:W-:-:S04]  /*11670*/  SHF.R.U32.HI R0, RZ, 0x3, R0 ;  /* 0x00000003ff007819 */ /* 0x000fc80000011600 */
[----:B------:R-:W-:Y:S02]  /*11680*/  LOP3.LUT R0, R4, R0, RZ, 0xfc, !PT ;  /* 0x0000000004007212 */ /* 0x000fe400078efcff */
[----:B------:R-:W3:Y:S01]  /*11690*/  LDL R4, [R1] ;  /* 0x0000000001047983 */ /* 0x000ee20000100800 */
[----:B--2---:R-:W-:Y:S01]  /*116a0*/  ISETP.NE.AND P0, PT, R3, 0x1, PT ;  /* 0x000000010300780c */ /* 0x004fe20003f05270 */
[----:B------:R-:W-:Y:S01]  /*116b0*/  IMAD.MOV.U32 R12, RZ, RZ, R5 ;  /* 0x000000ffff0c7224 */ /* 0x000fe200078e0005 */
[----:B------:R-:W-:-:S11]  /*116c0*/  ISETP.GT.U32.AND P1, PT, R0, 0x3f, PT ;  /* 0x0000003f0000780c */ /* 0x000fd60003f24070 */
[----:B------:R-:W0:Y:S08]  /*116d0*/  @P0 LDC R0, c[0x0][0x434] ;  /* 0x00010d00ff000b82 */ /* 0x000e300000000800 */
[----:B------:R-:W2:Y:S08]  /*116e0*/  @P0 LDC R3, c[0x0][0x438] ;  /* 0x00010e00ff030b82 */ /* 0x000eb00000000800 */
[----:B------:R-:W4:Y:S08]  /*116f0*/  @!P1 LDC.64 R10, c[0x0][0x428] ;  /* 0x00010a00ff0a9b82 */ /* 0x000f300000000a00 */
[----:B------:R-:W1:Y:S01]  /*11700*/  @!P1 LDC.64 R8, c[0x0][0x418] ;  /* 0x00010600ff089b82 */ /* 0x000e620000000a00 */
[----:B0-----:R-:W-:Y:S01]  /*11710*/  @P0 IMAD.HI.U32 R0, R5, R0, RZ ;  /* 0x0000000005000227 */ /* 0x001fe200078e00ff */
[----:B------:R-:W-:-:S04]  /*11720*/  ULOP3.LUT UR4, UR36, 0x2, URZ, 0xfc, !UPT ;  /* 0x0000000224047892 */ /* 0x000fc8000f8efc3f */
[----:B--2---:R-:W-:-:S04]  /*11730*/  @P0 SHF.R.U32.HI R12, RZ, R3, R0 ;  /* 0x00000003ff0c0219 */ /* 0x004fc80000011600 */
[--C-:B------:R-:W-:Y:S01]  /*11740*/  @!P1 SHF.R.S32.HI R3, RZ, 0x1f, R12.reuse ;  /* 0x0000001fff039819 */ /* 0x100fe2000001140c */
[----:B------:R-:W-:-:S04]  /*11750*/  @!P1 IMAD.MOV.U32 R2, RZ, RZ, R12 ;  /* 0x000000ffff029224 */ /* 0x000fc800078e000c */
[----:B----4-:R-:W-:-:S03]  /*11760*/  @!P1 IMAD.WIDE.U32 R2, R34, R10, R2 ;  /* 0x0000000a22029225 */ /* 0x010fc600078e0002 */
[----:B-1----:R-:W-:Y:S01]  /*11770*/  @!P1 LEA R8, P0, R2, R8, 0x2 ;  /* 0x0000000802089211 */ /* 0x002fe200078010ff */
[----:B------:R-:W-:Y:S02]  /*11780*/  VIADD R32, R32, 0xffffffff ;  /* 0xffffffff20207836 */ /* 0x000fe40000000000 */
[----:B---3--:R-:W-:Y:S02]  /*11790*/  @!P1 IMAD R0, R4, R10, RZ ;  /* 0x0000000a04009224 */ /* 0x008fe400078e02ff */
[----:B------:R-:W-:Y:S02]  /*117a0*/  IMAD.U32 R4, RZ, RZ, UR4 ;  /* 0x00000004ff047e24 */ /* 0x000fe4000f8e00ff */
[----:B------:R-:W-:Y:S02]  /*117b0*/  @!P1 IMAD R11, R34, R11, R0 ;  /* 0x0000000b220b9224 */ /* 0x000fe400078e0200 */
[----:B------:R-:W-:Y:S02]  /*117c0*/  IMAD.MOV.U32 R10, RZ, RZ, RZ ;  /* 0x000000ffff0a7224 */ /* 0x000fe400078e00ff */
[----:B------:R-:W-:Y:S01]  /*117d0*/  @!P1 IMAD.IADD R0, R11, 0x1, R3 ;  /* 0x000000010b009824 */ /* 0x000fe200078e0203 */
[----:B------:R-:W-:-:S04]  /*117e0*/  ISETP.NE.AND P2, PT, R4, 0x3, PT ;  /* 0x000000030400780c */ /* 0x000fc80003f45270 */
[----:B------:R-:W-:Y:S01]  /*117f0*/  @!P1 LEA.HI.X R9, R2, R9, R0, 0x2, P0 ;  /* 0x0000000902099211 */ /* 0x000fe200000f1400 */
[----:B------:R-:W-:-:S04]  /*11800*/  VIADD R0, R6, 0x1 ;  /* 0x0000000106007836 */ /* 0x000fc80000000000 */
[----:B------:R0:W5:Y:S01]  /*11810*/  @!P1 LDG.E R10, desc[UR52][R8.64] ;  /* 0x00000034080a9981 */ /* 0x000162000c1e1900 */
[----:B------:R-:W-:Y:S02]  /*11820*/  ISETP.NE.AND P1, PT, R0, 0x2, PT ;  /* 0x000000020000780c */ /* 0x000fe40003f25270 */
[----:B------:R-:W-:Y:S02]  /*11830*/  ISETP.GT.AND P0, PT, R32, UR49, PT ;  /* 0x0000003120007c0c */ /* 0x000fe4000bf04270 */
[----:B------:R-:W-:Y:S02]  /*11840*/  SEL R30, RZ, 0x1, P1 ;  /* 0x00000001ff1e7807 */ /* 0x000fe40000800000 */
[----:B------:R-:W-:Y:S02]  /*11850*/  SEL R0, R0, RZ, P1 ;  /* 0x000000ff00007207 */ /* 0x000fe40000800000 */
[----:B------:R-:W-:Y:S01]  /*11860*/  LOP3.LUT R30, R7, R30, RZ, 0x3c, !PT ;  /* 0x0000001e071e7212 */ /* 0x000fe200078e3cff */
[----:B0-----:R-:W-:Y:S06]  /*11870*/  @!P2 BRA `(.L_x_1342) ;  /* 0x000000000004a947 */ /* 0x001fec0003800000 */
[----:B------:R-:W-:Y:S01]  /*11880*/  BPT.TRAP 0x1 ;  /* 0x000000040000795c */ /* 0x000fe20000300000 */
.L_x_1342:
[----:B------:R-:W-:Y:S02]  /*11890*/  LEA R4, R0, UR46, 0x3 ;  /* 0x0000002e00047c11 */ /* 0x000fe4000f8e18ff */
[----:B------:R-:W-:-:S04]  /*118a0*/  SHF.L.U32 R17, R30, 0x1f, RZ ;  /* 0x0000001f1e117819 */ /* 0x000fc800000006ff */
[----:B------:R-:W0:Y:S02]  /*118b0*/  SYNCS.PHASECHK.TRANS64.TRYWAIT P1, [R4+URZ+0x20880], R17 ;  /* 0x02088011040075a7 */ /* 0x000e24000802017f */
[----:B0-----:R-:W-:Y:S05]  /*118c0*/  @!P1 BRA `(.L_x_1343) ;  /* 0x0000003000ec9947 */ /* 0x001fea0003800000 */
.L_x_1420:
[----:B------:R-:W-:Y:S01]  /*118d0*/  ULDC UR4, c[0x0][0x430] ;  /* 0x00010c0000047ab9 */ /* 0x000fe20000000800 */
[----:B------:R-:W1:Y:S01]  /*118e0*/  S2R R23, SR_TID.X ;  /* 0x0000000000177919 */ /* 0x000e620000002100 */
[----:B------:R-:W-:Y:S01]  /*118f0*/  UIADD3 UR4, -UR4, URZ, URZ ;  /* 0x0000003f04047290 */ /* 0x000fe2000fffe13f */
[----:B-----5:R-:W-:Y:S01]  /*11900*/  SHF.R.S32.HI R16, RZ, 0x1f, R10 ;  /* 0x0000001fff107819 */ /* 0x020fe2000001140a */
[----:B------:R-:W2:Y:S01]  /*11910*/  LDC R13, c[0x0][0x2f4] ;  /* 0x0000bd00ff0d7b82 */ /* 0x000ea20000000800 */
[----:B------:R-:W-:Y:S02]  /*11920*/  R2UR UR6, R33 ;  /* 0x00000000210672ca */ /* 0x000fe400000e0000 */
[----:B------:R-:W-:Y:S01]  /*11930*/  LOP3.LUT P2, RZ, R31, 0x1, RZ, 0xc0, !PT ;  /* 0x000000011fff7812 */ /* 0x000fe2000784c0ff */
[----:B------:R-:W-:Y:S01]  /*11940*/  IMAD R8, R12, UR4, R5 ;  /* 0x000000040c087c24 */ /* 0x000fe2000f8e0205 */
[----:B------:R-:W-:-:S04]  /*11950*/  ULDC.64 UR4, c[0x0][0x328] ;  /* 0x0000ca0000047ab9 */ /* 0x000fc80000000a00 */
[----:B------:R-:W-:-:S05]  /*11960*/  SHF.R.S32.HI R9, RZ, 0x1f, R8 ;  /* 0x0000001fff097819 */ /* 0x000fca0000011408 */
[----:B------:R-:W-:-:S04]  /*11970*/  IMAD R3, R9, UR4, RZ ;  /* 0x0000000409037c24 */ /* 0x000fc8000f8e02ff */
[C---:B------:R-:W-:Y:S02]  /*11980*/  IMAD R11, R8.reuse, UR5, R3 ;  /* 0x00000005080b7c24 */ /* 0x040fe4000f8e0203 */
[----:B------:R-:W-:Y:S01]  /*11990*/  IMAD.WIDE.U32 R2, R8, UR4, RZ ;  /* 0x0000000408027c25 */ /* 0x000fe2000f8e00ff */
[----:B------:R-:W-:-:S03]  /*119a0*/  ULDC.64 UR4, c[0x0][0x338] ;  /* 0x0000ce0000047ab9 */ /* 0x000fc60000000a00 */
[----:B------:R-:W-:Y:S02]  /*119b0*/  IMAD.IADD R3, R3, 0x1, R11 ;  /* 0x0000000103037824 */ /* 0x000fe400078e020b */
[----:B------:R-:W-:Y:S02]  /*119c0*/  IMAD R11, R16, UR4, RZ ;  /* 0x00000004100b7c24 */ /* 0x000fe4000f8e02ff */
[----:B------:R-:W-:-:S04]  /*119d0*/  IMAD.WIDE.U32 R2, R10, UR4, R2 ;  /* 0x000000040a027c25 */ /* 0x000fc8000f8e0002 */
[----:B------:R-:W-:Y:S01]  /*119e0*/  IMAD R11, R10, UR5, R11 ;  /* 0x000000050a0b7c24 */ /* 0x000fe2000f8e020b */
[----:B------:R-:W-:Y:S01]  /*119f0*/  ULDC.64 UR4, c[0x0][0x330] ;  /* 0x0000cc0000047ab9 */ /* 0x000fe20000000a00 */
[----:B-1----:R-:W-:Y:S02]  /*11a00*/  IMAD.SHL.U32 R23, R23, 0x10, RZ ;  /* 0x0000001017177824 */ /* 0x002fe400078e00ff */
[----:B------:R-:W-:Y:S02]  /*11a10*/  IMAD.IADD R3, R3, 0x1, R11 ;  /* 0x0000000103037824 */ /* 0x000fe400078e020b */
[----:B------:R-:W-:Y:S01]  /*11a20*/  IMAD.U32 R11, RZ, RZ, UR4 ;  /* 0x00000004ff0b7e24 */ /* 0x000fe2000f8e00ff */
[----:B------:R-:W-:Y:S01]  /*11a30*/  UIMAD UR4, UR6, UR4, URZ ;  /* 0x00000004060472a4 */ /* 0x000fe2000f8e023f */
[----:B------:R-:W-:Y:S02]  /*11a40*/  LOP3.LUT R23, R23, 0x70, RZ, 0xc0, !PT ;  /* 0x0000007017177812 */ /* 0x000fe400078ec0ff */
[----:B------:R-:W-:Y:S01]  /*11a50*/  IMAD.WIDE.U32 R2, R11, UR40, R2 ;  /* 0x000000280b027c25 */ /* 0x000fe2000f8e0002 */
[----:B------:R-:W-:Y:S01]  /*11a60*/  ULDC.64 UR6, c[0x0][0x318] ;  /* 0x0000c60000067ab9 */ /* 0x000fe20000000a00 */
[----:B------:R-:W-:Y:S01]  /*11a70*/  UIMAD UR4, UR40, UR5, UR4 ;  /* 0x00000005280472a4 */ /* 0x000fe2000f8e0204 */
[----:B--2---:R-:W-:Y:S01]  /*11a80*/  ISETP.GE.AND P3, PT, R23, R13, PT ;  /* 0x0000000d1700720c */ /* 0x004fe20003f66270 */
[----:B------:R-:W-:Y:S01]  /*11a90*/  IMAD.U32 R11, RZ, RZ, UR7 ;  /* 0x00000007ff0b7e24 */ /* 0x000fe2000f8e00ff */
[----:B------:R-:W-:-:S04]  /*11aa0*/  IADD3 R18, P1, R2, UR6, RZ ;  /* 0x0000000602127c10 */ /* 0x000fc8000ff3e0ff */
[----:B------:R-:W-:Y:S01]  /*11ab0*/  IADD3.X R20, R11, UR4, R3, P1, !PT ;  /* 0x000000040b147c10 */ /* 0x000fe20008ffe403 */
[----:B------:R-:W-:-:S03]  /*11ac0*/  UMOV UR4, 0xffffffff ;  /* 0xffffffff00047882 */ /* 0x000fc60000000000 */
[----:B------:R-:W-:Y:S05]  /*11ad0*/  BRA.DIV UR4, `(.L_x_1344) ;  /* 0x00000032047c7947 */ /* 0x000fea000b800000 */
[----:B------:R-:W1:Y:S01]  /*11ae0*/  SHFL.IDX PT, R14, R18, RZ, 0x181f ;  /* 0x00181fff120e7589 */ /* 0x000e6200000e0000 */
[----:B------:R-:W-:-:S03]  /*11af0*/  IMAD R19, R0, 0x4000, R28 ;  /* 0x0000400000137824 */ /* 0x000fc600078e021c */
[----:B------:R-:W2:Y:S04]  /*11b00*/  SHFL.IDX PT, R3, R20, RZ, 0x181f ;  /* 0x00181fff14037589 */ /* 0x000ea800000e0000 */
[----:B------:R-:W3:Y:S04]  /*11b10*/  SHFL.IDX PT, R11, R18, 0x1, 0x181f ;  /* 0x00381f00120b7f89 */ /* 0x000ee800000e0000 */
[----:B------:R-:W4:Y:S04]  /*11b20*/  SHFL.IDX PT, R21, R20, 0x1, 0x181f ;  /* 0x00381f0014157f89 */ /* 0x000f2800000e0000 */
[----:B------:R-:W5:Y:S04]  /*11b30*/  SHFL.IDX PT, R12, R18, 0x2, 0x181f ;  /* 0x00581f00120c7f89 */ /* 0x000f6800000e0000 */
[----:B------:R-:W0:Y:S01]  /*11b40*/  SHFL.IDX PT, R22, R20, 0x2, 0x181f ;  /* 0x00581f0014167f89 */ /* 0x000e2200000e0000 */
[----:B-1----:R-:W-:-:S03]  /*11b50*/  IADD3 R2, P1, R23, R14, RZ ;  /* 0x0000000e17027210 */ /* 0x002fc60007f3e0ff */
[----:B------:R-:W1:Y:S02]  /*11b60*/  SHFL.IDX PT, R20, R20, 0x3, 0x181f ;  /* 0x00781f0014147f89 */ /* 0x000e6400000e0000 */
[----:B--2---:R-:W-:Y:S02]  /*11b70*/  IMAD.X R3, RZ, RZ, R3, P1 ;  /* 0x000000ffff037224 */ /* 0x004fe400008e0603 */
[----:B------:R2:W0:Y:S04]  /*11b80*/  SHFL.IDX PT, R14, R18, 0x3, 0x181f ;  /* 0x00781f00120e7f89 */ /* 0x00042800000e0000 */
[----:B------:R-:W-:Y:S04]  /*11b90*/  LDGSTS.E.BYPASS.LTC128B.128 [R19+0x8400], desc[UR52][R2.64], !P3 ;  /* 0x0840000002137fae */ /* 0x000fe8000d901d74 */
[----:B------:R3:W-:Y:S02]  /*11ba0*/  LDGSTS.E.BYPASS.LTC128B.128 [R19+0xa400], desc[UR52][R2.64+0x80], !P2 ;  /* 0x0a40008002137fae */ /* 0x0007e4000d101d74 */
[----:B---3--:R-:W-:-:S05]  /*11bb0*/  IADD3 R2, P1, R23, R11, RZ ;  /* 0x0000000b17027210 */ /* 0x008fca0007f3e0ff */
[----:B----4-:R-:W-:-:S05]  /*11bc0*/  IMAD.X R3, RZ, RZ, R21, P1 ;  /* 0x000000ffff037224 */ /* 0x010fca00008e0615 */
[----:B------:R-:W-:Y:S04]  /*11bd0*/  LDGSTS.E.BYPASS.LTC128B.128 [R19+0x8c00], desc[UR52][R2.64], !P3 ;  /* 0x08c0000002137fae */ /* 0x000fe8000d901d74 */
[----:B------:R5:W-:Y:S02]  /*11be0*/  LDGSTS.E.BYPASS.LTC128B.128 [R19+0xac00], desc[UR52][R2.64+0x80], !P2 ;  /* 0x0ac0008002137fae */ /* 0x000be4000d101d74 */
[----:B-----5:R-:W-:-:S05]  /*11bf0*/  IADD3 R2, P1, R23, R12, RZ ;  /* 0x0000000c17027210 */ /* 0x020fca0007f3e0ff */
[----:B0-----:R-:W-:-:S05]  /*11c00*/  IMAD.X R3, RZ, RZ, R22, P1 ;  /* 0x000000ffff037224 */ /* 0x001fca00008e0616 */
[----:B------:R2:W-:Y:S04]  /*11c10*/  LDGSTS.E.BYPASS.LTC128B.128 [R19+0x9400], desc[UR52][R2.64], !P3 ;  /* 0x0940000002137fae */ /* 0x0005e8000d901d74 */
[----:B-1----:R2:W-:Y:S02]  /*11c20*/  LDGSTS.E.BYPASS.LTC128B.128 [R19+0xb400], desc[UR52][R2.64+0x80], !P2 ;  /* 0x0b40008002137fae */ /* 0x0025e4000d101d74 */
.L_x_1430:
        /* <DEDUP_REMOVED lines=17> */
.L_x_1345:
[----:B------:R0:W-:Y:S01]  /*11d40*/  SYNCS.ARRIVE.TRANS64.A1T0 RZ, [R4+URZ+0x20870], RZ ;  /* 0x020870ff04ff79a7 */ /* 0x0001e2000810003f */
[----:B------:R-:W-:Y:S05]  /*11d50*/  @!P2 BRA `(.L_x_1346) ;  /* 0x000000000004a947 */ /* 0x000fea0003800000 */
[----:B------:R-:W-:Y:S01]  /*11d60*/  BPT.TRAP 0x1 ;  /* 0x000000040000795c */ /* 0x000fe20000300000 */
.L_x_1346:
[----:B------:R-:W1:Y:S02]  /*11d70*/  SYNCS.PHASECHK.TRANS64.TRYWAIT P1, [R4+URZ+0x20840], R17 ;  /* 0x02084011040075a7 */ /* 0x000e64000802017f */
[----:B-1----:R-:W-:Y:S05]  /*11d80*/  @!P1 BRA `(.L_x_1347) ;  /* 0x0000003000f49947 */ /* 0x002fea0003800000 */
.L_x_1431:
[----:B------:R-:W2:Y:S01]  /*11d90*/  S2R R18, SR_TID.X ;  /* 0x0000000000127919 */ /* 0x000ea20000002100 */
[----:B------:R-:W-:Y:S01]  /*11da0*/  ULDC.64 UR4, c[0x0][0x300] ;  /* 0x0000c00000047ab9 */ /* 0x000fe20000000a00 */
[----:B------:R-:W-:Y:S01]  /*11db0*/  R2UR UR6, R33 ;  /* 0x00000000210672ca */ /* 0x000fe200000e0000 */
[----:B------:R-:W-:Y:S01]  /*11dc0*/  IMAD R9, R9, UR4, RZ ;  /* 0x0000000409097c24 */ /* 0x000fe2000f8e02ff */
[----:B------:R-:W3:Y:S01]  /*11dd0*/  LDC R11, c[0x0][0x2f4] ;  /* 0x0000bd00ff0b7b82 */ /* 0x000ee20000000800 */
[----:B------:R-:W-:Y:S01]  /*11de0*/  IMAD.WIDE.U32 R2, R8, UR4, RZ ;  /* 0x0000000408027c25 */ /* 0x000fe2000f8e00ff */
[----:B------:R-:W-:-:S03]  /*11df0*/  LOP3.LUT P2, RZ, R31, 0x1, RZ, 0xc0, !PT ;  /* 0x000000011fff7812 */ /* 0x000fc6000784c0ff */
        /* <DEDUP_REMOVED lines=15> */
[----:B--2---:R-:W-:-:S03]  /*11ef0*/  IMAD.SHL.U32 R18, R18, 0x10, RZ ;  /* 0x0000001012127824 */ /* 0x004fc600078e00ff */
[----:B------:R-:W-:Y:S01]  /*11f00*/  IADD3.X R10, R9, UR4, R3, P1, !PT ;  /* 0x00000004090a7c10 */ /* 0x000fe20008ffe403 */
[----:B------:R-:W-:Y:S01]  /*11f10*/  UMOV UR4, 0xffffffff ;  /* 0xffffffff00047882 */ /* 0x000fe20000000000 */
[----:B------:R-:W-:-:S04]  /*11f20*/  LOP3.LUT R18, R18, 0x70, RZ, 0xc0, !PT ;  /* 0x0000007012127812 */ /* 0x000fc800078ec0ff */
[----:B---3--:R-:W-:Y:S01]  /*11f30*/  ISETP.GE.AND P3, PT, R18, R11, PT ;  /* 0x0000000b1200720c */ /* 0x008fe20003f66270 */
[----:B------:R-:W-:-:S12]  /*11f40*/  BRA.DIV UR4, `(.L_x_1348) ;  /* 0x0000003204987947 */ /* 0x000fd8000b800000 */
[----:B------:R-:W2:Y:S01]  /*11f50*/  SHFL.IDX PT, R2, R8, RZ, 0x181f ;  /* 0x00181fff08027589 */ /* 0x000ea200000e0000 */
[----:B------:R-:W-:-:S03]  /*11f60*/  IMAD R9, R0, 0x4000, R36 ;  /* 0x0000400000097824 */ /* 0x000fc600078e0224 */
[----:B------:R-:W3:Y:S01]  /*11f70*/  SHFL.IDX PT, R3, R10, RZ, 0x181f ;  /* 0x00181fff0a037589 */ /* 0x000ee200000e0000 */
[----:B------:R-:W-:-:S03]  /*11f80*/  VIADD R9, R9, UR46 ;  /* 0x0000002e09097c36 */ /* 0x000fc60008000000 */
[----:B------:R-:W4:Y:S04]  /*11f90*/  SHFL.IDX PT, R14, R8, 0x1, 0x181f ;  /* 0x00381f00080e7f89 */ /* 0x000f2800000e0000 */
[----:B-1----:R-:W1:Y:S04]  /*11fa0*/  SHFL.IDX PT, R17, R10, 0x1, 0x181f ;  /* 0x00381f000a117f89 */ /* 0x002e6800000e0000 */
[----:B------:R-:W5:Y:S04]  /*11fb0*/  SHFL.IDX PT, R11, R8, 0x2, 0x181f ;  /* 0x00581f00080b7f89 */ /* 0x000f6800000e0000 */
[----:B------:R-:W0:Y:S01]  /*11fc0*/  SHFL.IDX PT, R16, R10, 0x2, 0x181f ;  /* 0x00581f000a107f89 */ /* 0x000e2200000e0000 */
[----:B--2---:R-:W-:-:S03]  /*11fd0*/  IADD3 R2, P1, R18, R2, RZ ;  /* 0x0000000212027210 */ /* 0x004fc60007f3e0ff */
[----:B------:R-:W2:Y:S02]  /*11fe0*/  SHFL.IDX PT, R10, R10, 0x3, 0x181f ;  /* 0x00781f000a0a7f89 */ /* 0x000ea400000e0000 */
[----:B---3--:R-:W-:-:S05]  /*11ff0*/  IMAD.X R3, RZ, RZ, R3, P1 ;  /* 0x000000ffff037224 */ /* 0x008fca00008e0603 */
[----:B------:R-:W-:Y:S04]  /*12000*/  LDGSTS.E.BYPASS.LTC128B.128 [R9+0x18400], desc[UR52][R2.64], !P3 ;  /* 0x1840000002097fae */ /* 0x000fe8000d901d74 */
[----:B------:R4:W-:Y:S02]  /*12010*/  LDGSTS.E.BYPASS.LTC128B.128 [R9+0x1a400], desc[UR52][R2.64+0x80], !P2 ;  /* 0x1a40008002097fae */ /* 0x0009e4000d101d74 */
[----:B----4-:R-:W-:Y:S02]  /*12020*/  IADD3 R2, P1, R18, R14, RZ ;  /* 0x0000000e12027210 */ /* 0x010fe40007f3e0ff */
[----:B------:R3:W4:Y:S03]  /*12030*/  SHFL.IDX PT, R14, R8, 0x3, 0x181f ;  /* 0x00781f00080e7f89 */ /* 0x00072600000e0000 */
[----:B-1----:R-:W-:-:S05]  /*12040*/  IMAD.X R3, RZ, RZ, R17, P1 ;  /* 0x000000ffff037224 */ /* 0x002fca00008e0611 */
[----:B------:R-:W-:Y:S04]  /*12050*/  LDGSTS.E.BYPASS.LTC128B.128 [R9+0x18c00], desc[UR52][R2.64], !P3 ;  /* 0x18c0000002097fae */ /* 0x000fe8000d901d74 */
[----:B------:R5:W-:Y:S02]  /*12060*/  LDGSTS.E.BYPASS.LTC128B.128 [R9+0x1ac00], desc[UR52][R2.64+0x80], !P2 ;  /* 0x1ac0008002097fae */ /* 0x000be4000d101d74 */
[----:B-----5:R-:W-:-:S05]  /*12070*/  IADD3 R2, P1, R18, R11, RZ ;  /* 0x0000000b12027210 */ /* 0x020fca0007f3e0ff */
[----:B0-----:R-:W-:-:S05]  /*12080*/  IMAD.X R3, RZ, RZ, R16, P1 ;  /* 0x000000ffff037224 */ /* 0x001fca00008e0610 */
[----:B------:R3:W-:Y:S04]  /*12090*/  LDGSTS.E.BYPASS.LTC128B.128 [R9+0x19400], desc[UR52][R2.64], !P3 ;  /* 0x1940000002097fae */ /* 0x0007e8000d901d74 */
[----:B--2-4-:R3:W-:Y:S02]  /*120a0*/  LDGSTS.E.BYPASS.LTC128B.128 [R9+0x1b400], desc[UR52][R2.64+0x80], !P2 ;  /* 0x1b40008002097fae */ /* 0x0147e4000d101d74 */
.L_x_1441:
[----:B---3--:R-:W-:Y:S02]  /*120b0*/  IADD3 R2, P1, R18, R14, RZ ;  /* 0x0000000e12027210 */ /* 0x008fe40007f3e0ff */
        /* <DEDUP_REMOVED lines=16> */
.L_x_1349:
[----:B------:R-:W-:Y:S01]  /*121c0*/  IMAD.U32 R2, RZ, RZ, UR36 ;  /* 0x00000024ff027e24 */ /* 0x000fe2000f8e00ff */
[----:B------:R0:W-:Y:S04]  /*121d0*/  SYNCS.ARRIVE.TRANS64.A1T0 RZ, [R4+URZ+0x20830], RZ ;  /* 0x020830ff04ff79a7 */ /* 0x0001e8000810003f */
[----:B------:R-:W-:-:S04]  /*121e0*/  LOP3.LUT R2, R2, 0x1, RZ, 0xfc, !PT ;  /* 0x0000000102027812 */ /* 0x000fc800078efcff */
[----:B------:R-:W-:-:S13]  /*121f0*/  ISETP.NE.AND P1, PT, R2, 0x3, PT ;  /* 0x000000030200780c */ /* 0x000fda0003f25270 */
[----:B0-----:R-:W-:Y:S05]  /*12200*/  @!P1 BRA `(.L_x_1350) ;  /* 0x0000000000049947 */ /* 0x001fea0003800000 */
[----:B------:R-:W-:Y:S01]  /*12210*/  BPT.TRAP 0x1 ;  /* 0x000000040000795c */ /* 0x000fe20000300000 */
.L_x_1350:
[----:B------:R-:W-:Y:S02]  /*12220*/  LOP3.LUT R3, R7, 0x1, RZ, 0x3c, !PT ;  /* 0x0000000107037812 */ /* 0x000fe400078e3cff */
[----:B------:R-:W-:Y:S02]  /*12230*/  LEA R2, R6, UR46, 0x3 ;  /* 0x0000002e06027c11 */ /* 0x000fe4000f8e18ff */
[----:B------:R-:W-:-:S04]  /*12240*/  SHF.L.U32 R3, R3, 0x1f, RZ ;  /* 0x0000001f03037819 */ /* 0x000fc800000006ff */
[----:B------:R-:W0:Y:S02]  /*12250*/  SYNCS.PHASECHK.TRANS64.TRYWAIT P2, [R2+URZ+0x20870], R3 ;  /* 0x02087003020075a7 */ /* 0x000e24000804017f */
[----:B0-----:R-:W-:Y:S05]  /*12260*/  @!P2 BRA `(.L_x_1351) ;  /* 0x0000003000f8a947 */ /* 0x001fea0003800000 */
.L_x_1442:
[----:B------:R-:W-:-:S06]  /*12270*/  ULOP3.LUT UR4, UR36, 0x2, URZ, 0xfc, !UPT ;  /* 0x0000000224047892 */ /* 0x000fcc000f8efc3f */
[----:B------:R-:W-:-:S05]  /*12280*/  IMAD.U32 R4, RZ, RZ, UR4 ;  /* 0x00000004ff047e24 */ /* 0x000fca000f8e00ff */
[----:B------:R-:W-:-:S13]  /*12290*/  ISETP.NE.AND P2, PT, R4, 0x3, PT ;  /* 0x000000030400780c */ /* 0x000fda0003f45270 */
[----:B------:R-:W-:Y:S05]  /*122a0*/  @!P2 BRA `(.L_x_1352) ;  /* 0x000000000004a947 */ /* 0x000fea0003800000 */
[----:B------:R-:W-:Y:S01]  /*122b0*/  BPT.TRAP 0x1 ;  /* 0x000000040000795c */ /* 0x000fe20000300000 */
.L_x_1352:
[----:B0-----:R-:W-:Y:S01]  /*122c0*/  SHF.L.U32 R3, R7, 0x1f, RZ ;  /* 0x0000001f07037819 */ /* 0x001fe200000006ff */
[----:B------:R-:W-:-:S03]  /*122d0*/  IMAD.SHL.U32 R4, R6, 0x4000, RZ ;  /* 0x0000400006047824 */ /* 0x000fc600078e00ff */
[----:B------:R-:W0:Y:S02]  /*122e0*/  SYNCS.PHASECHK.TRANS64.TRYWAIT P2, [R2+URZ+0x20860], R3 ;  /* 0x02086003020075a7 */ /* 0x000e24000804017f */
[----:B0-----:R-:W-:Y:S05]  /*122f0*/  @!P2 BRA `(.L_x_1353) ;  /* 0x0000003000e8a947 */ /* 0x001fea0003800000 */
.L_x_1443:
[----:B------:R-:W1:Y:S01]  /*12300*/  S2R R6, SR_TID.X ;  /* 0x0000000000067919 */ /* 0x000e620000002100 */
[----:B------:R-:W-:Y:S01]  /*12310*/  LOP3.LUT R8, R4, R29, RZ, 0xfc, !PT ;  /* 0x0000001d04087212 */ /* 0x000fe200078efcff */
[----:B------:R-:W-:Y:S05]  /*12320*/  WARPSYNC.ALL ;  /* 0x0000000000007948 */ /* 0x000fea0003800000 */
[----:B------:R-:W2:Y:S01]  /*12330*/  LDSM.16.MT88.4 R8, [R8+UR46+0x8400] ;  /* 0x0084002e0808783b */ /* 0x000ea20008004200 */
[----:B------:R-:W-:Y:S01]  /*12340*/  ULOP3.LUT UR4, UR36, 0x2, URZ, 0xfc, !UPT ;  /* 0x0000000224047892 */ /* 0x000fe2000f8efc3f */
[----:B------:R-:W3:Y:S01]  /*12350*/  S2R R7, SR_TID.X ;  /* 0x0000000000077919 */ /* 0x000ee20000002100 */
[----:B-1----:R-:W-:Y:S01]  /*12360*/  LOP3.LUT P2, RZ, R6, 0x4, RZ, 0xc0, !PT ;  /* 0x0000000406ff7812 */ /* 0x002fe2000784c0ff */
[----:B------:R-:W-:-:S05]  /*12370*/  IMAD.MOV.U32 R6, RZ, RZ, 0x40 ;  /* 0x00000040ff067424 */ /* 0x000fca00078e00ff */
[----:B------:R-:W-:-:S05]  /*12380*/  SEL R6, R6, 0xffffffc0, !P2 ;  /* 0xffffffc006067807 */ /* 0x000fca0005000000 */
[----:B------:R-:W-:Y:S01]  /*12390*/  IMAD.IADD R6, R6, 0x1, R29 ;  /* 0x0000000106067824 */ /* 0x000fe200078e021d */
[----:B---3--:R-:W-:Y:S01]  /*123a0*/  LOP3.LUT P2, RZ, R7, 0x4, RZ, 0xc0, !PT ;  /* 0x0000000407ff7812 */ /* 0x008fe2000784c0ff */
[----:B------:R-:W-:Y:S01]  /*123b0*/  IMAD.MOV.U32 R7, RZ, RZ, 0x20 ;  /* 0x00000020ff077424 */ /* 0x000fe200078e00ff */
[--C-:B--2---:R-:W-:Y:S02]  /*123c0*/  PRMT R16, R8, 0x6420, R9.reuse ;  /* 0x0000642008107816 */ /* 0x104fe40000000009 */
[----:B0-----:R-:W-:Y:S02]  /*123d0*/  IADD3 R3, R6, UR46, R4 ;  /* 0x0000002e06037c10 */ /* 0x001fe4000fffe004 */
[----:B------:R-:W-:Y:S01]  /*123e0*/  PRMT R17, R8, 0x7531, R9 ;  /* 0x0000753108117816 */ /* 0x000fe20000000009 */
[----:B------:R-:W-:Y:S01]  /*123f0*/  VIADD R8, R4, 0x2000 ;  /* 0x0000200004087836 */ /* 0x000fe20000000000 */
[C-C-:B------:R-:W-:Y:S01]  /*12400*/  PRMT R18, R10.reuse, 0x6420, R11.reuse ;  /* 0x000064200a127816 */ /* 0x140fe2000000000b */
[----:B------:R-:W0:Y:S01]  /*12410*/  LDSM.16.MT88.4 R12, [R3+0x8400] ;  /* 0x00840000030c783b */ /* 0x000e220000004200 */
[----:B------:R-:W-:-:S02]  /*12420*/  PRMT R19, R10, 0x7531, R11 ;  /* 0x000075310a137816 */ /* 0x000fc4000000000b */
[----:B------:R-:W-:Y:S02]  /*12430*/  IADD3 R6, R35, R4, R37 ;  /* 0x0000000423067210 */ /* 0x000fe40007ffe025 */
[----:B------:R-:W-:Y:S02]  /*12440*/  LOP3.LUT R8, R8, R29, RZ, 0xfc, !PT ;  /* 0x0000001d08087212 */ /* 0x000fe400078efcff */
[----:B------:R-:W-:Y:S01]  /*12450*/  SEL R7, R7, 0xffffffe0, !P2 ;  /* 0xffffffe007077807 */ /* 0x000fe20005000000 */
[----:B------:R-:W-:Y:S01]  /*12460*/  STSM.16.M88.4 [R6], R16 ;  /* 0x0000001006007844 */ /* 0x000fe20000000200 */
[C-C-:B0-----:R-:W-:Y:S02]  /*12470*/  PRMT R20, R12.reuse, 0x6420, R13.reuse ;  /* 0x000064200c147816 */ /* 0x141fe4000000000d */
[----:B------:R-:W-:Y:S02]  /*12480*/  PRMT R21, R12, 0x7531, R13 ;  /* 0x000075310c157816 */ /* 0x000fe4000000000d */
[----:B------:R-:W-:-:S02]  /*12490*/  PRMT R22, R14, 0x6420, R15 ;  /* 0x000064200e167816 */ /* 0x000fc4000000000f */
[----:B------:R-:W-:-:S05]  /*124a0*/  PRMT R23, R14, 0x7531, R15 ;  /* 0x000075310e177816 */ /* 0x000fca000000000f */
[----:B------:R-:W-:Y:S04]  /*124b0*/  STSM.16.M88.4 [R6+0x1000], R20 ;  /* 0x0010001406007844 */ /* 0x000fe80000000200 */
[----:B------:R-:W0:Y:S04]  /*124c0*/  LDSM.16.MT88.4 R8, [R8+UR46+0x8400] ;  /* 0x0084002e0808783b */ /* 0x000e280008004200 */
[----:B------:R-:W1:Y:S01]  /*124d0*/  LDSM.16.MT88.4 R12, [R3+0xa400] ;  /* 0x00a40000030c783b */ /* 0x000e620000004200 */
[C-C-:B0-----:R-:W-:Y:S02]  /*124e0*/  PRMT R16, R8.reuse, 0x6420, R9.reuse ;  /* 0x0000642008107816 */ /* 0x141fe40000000009 */
[----:B------:R-:W-:Y:S01]  /*124f0*/  PRMT R17, R8, 0x7531, R9 ;  /* 0x0000753108117816 */ /* 0x000fe20000000009 */
[----:B------:R-:W-:Y:S01]  /*12500*/  VIADD R8, R4, 0x1000 ;  /* 0x0000100004087836 */ /* 0x000fe20000000000 */
[----:B------:R-:W-:-:S02]  /*12510*/  PRMT R18, R10, 0x6420, R11 ;  /* 0x000064200a127816 */ /* 0x000fc4000000000b */
[----:B------:R-:W-:Y:S02]  /*12520*/  PRMT R19, R10, 0x7531, R11 ;  /* 0x000075310a137816 */ /* 0x000fe4000000000b */
[C-C-:B-1----:R-:W-:Y:S02]  /*12530*/  PRMT R24, R12.reuse, 0x6420, R13.reuse ;  /* 0x000064200c187816 */ /* 0x142fe4000000000d */
[----:B------:R-:W-:Y:S01]  /*12540*/  PRMT R25, R12, 0x7531, R13 ;  /* 0x000075310c197816 */ /* 0x000fe2000000000d */
[----:B------:R-:W-:Y:S01]  /*12550*/  STSM.16.M88.4 [R6+0x2000], R16 ;  /* 0x0020001006007844 */ /* 0x000fe20000000200 */
[C-C-:B------:R-:W-:Y:S02]  /*12560*/  PRMT R26, R14.reuse, 0x6420, R15.reuse ;  /* 0x000064200e1a7816 */ /* 0x140fe4000000000f */
[----:B------:R-:W-:Y:S02]  /*12570*/  PRMT R27, R14, 0x7531, R15 ;  /* 0x000075310e1b7816 */ /* 0x000fe4000000000f */
[----:B------:R-:W-:-:S03]  /*12580*/  LOP3.LUT R10, R8, R29, RZ, 0xfc, !PT ;  /* 0x0000001d080a7212 */ /* 0x000fc600078efcff */
[----:B------:R-:W-:Y:S04]  /*12590*/  STSM.16.M88.4 [R6+0x3000], R24 ;  /* 0x0030001806007844 */ /* 0x000fe80000000200 */
[----:B------:R-:W0:Y:S04]  /*125a0*/  LDSM.16.MT88.4 R8, [R10+UR46+0x8400] ;  /* 0x0084002e0a08783b */ /* 0x000e280008004200 */
[----:B------:R-:W1:Y:S01]  /*125b0*/  LDSM.16.MT88.4 R12, [R3+0x9400] ;  /* 0x00940000030c783b */ /* 0x000e620000004200 */
[C-C-:B0-----:R-:W-:Y:S02]  /*125c0*/  PRMT R16, R8.reuse, 0x6420, R9.reuse ;  /* 0x0000642008107816 */ /* 0x141fe40000000009 */
[----:B------:R-:W-:-:S02]  /*125d0*/  PRMT R17, R8, 0x7531, R9 ;  /* 0x0000753108117816 */ /* 0x000fc40000000009 */
[----:B------:R-:W-:Y:S01]  /*125e0*/  IADD3 R8, R37, R4, R7 ;  /* 0x0000000425087210 */ /* 0x000fe20007ffe007 */
[----:B------:R-:W-:Y:S01]  /*125f0*/  VIADD R4, R4, 0x3000 ;  /* 0x0000300004047836 */ /* 0x000fe20000000000 */
[C-C-:B------:R-:W-:Y:S01]  /*12600*/  PRMT R18, R10.reuse, 0x6420, R11.reuse ;  /* 0x000064200a127816 */ /* 0x140fe2000000000b */
[----:B------:R-:W-:Y:S01]  /*12610*/  IMAD.U32 R7, RZ, RZ, UR4 ;  /* 0x00000004ff077e24 */ /* 0x000fe2000f8e00ff */
[----:B------:R-:W-:Y:S01]  /*12620*/  PRMT R19, R10, 0x7531, R11 ;  /* 0x000075310a137816 */ /* 0x000fe2000000000b */
[----:B------:R-:W-:Y:S01]  /*12630*/  IMAD.IADD R6, R8, 0x1, R35 ;  /* 0x0000000108067824 */ /* 0x000fe200078e0223 */
[C-C-:B-1----:R-:W-:Y:S02]  /*12640*/  PRMT R8, R12.reuse, 0x6420, R13.reuse ;  /* 0x000064200c087816 */ /* 0x142fe4000000000d */
[----:B------:R-:W-:Y:S02]  /*12650*/  PRMT R9, R12, 0x7531, R13 ;  /* 0x000075310c097816 */ /* 0x000fe4000000000d */
[C-C-:B------:R-:W-:Y:S01]  /*12660*/  PRMT R10, R14.reuse, 0x6420, R15.reuse ;  /* 0x000064200e0a7816 */ /* 0x140fe2000000000f */
[----:B------:R-:W-:Y:S01]  /*12670*/  STSM.16.M88.4 [R6], R16 ;  /* 0x0000001006007844 */ /* 0x000fe20000000200 */
[----:B------:R-:W-:-:S02]  /*12680*/  PRMT R11, R14, 0x7531, R15 ;  /* 0x000075310e0b7816 */ /* 0x000fc4000000000f */
[----:B------:R-:W-:Y:S02]  /*12690*/  LOP3.LUT R4, R4, R29, RZ, 0xfc, !PT ;  /* 0x0000001d04047212 */ /* 0x000fe400078efcff */
[----:B------:R-:W-:Y:S01]  /*126a0*/  ISETP.NE.AND P2, PT, R7, 0x3, PT ;  /* 0x000000030700780c */ /* 0x000fe20003f45270 */
        /* <DEDUP_REMOVED lines=8> */
[----:B------:R-:W-:Y:S01]  /*12730*/  PRMT R9, R12, 0x7531, R13 ;  /* 0x000075310c097816 */ /* 0x000fe2000000000d */
[----:B------:R0:W-:Y:S01]  /*12740*/  STSM.16.M88.4 [R6+0x2000], R16 ;  /* 0x0020001006007844 */ /* 0x0001e20000000200 */
[----:B------:R-:W-:-:S02]  /*12750*/  PRMT R10, R14, 0x6420, R15 ;  /* 0x000064200e0a7816 */ /* 0x000fc4000000000f */
        /* <DEDUP_REMOVED lines=10> */
.L_x_1354:
[----:B-1----:R1:W-:Y:S01]  /*12800*/  SYNCS.ARRIVE.TRANS64.A1T0 RZ, [R2+URZ+0x20850], RZ ;  /* 0x020850ff02ff79a7 */ /* 0x0023e2000810003f */
[----:B------:R-:W-:Y:S06]  /*12810*/  BAR.SYNC.DEFER_BLOCKING 0x2, 0x80 ;  /* 0x0082000000007b1d */ /* 0x000fec0000010000 */
[----:B------:R-:W-:Y:S05]  /*12820*/  @!P1 BRA `(.L_x_1355) ;  /* 0x0000000000049947 */ /* 0x000fea0003800000 */
[----:B------:R-:W-:Y:S01]  /*12830*/  BPT.TRAP 0x1 ;  /* 0x000000040000795c */ /* 0x000fe20000300000 */
.L_x_1355:
[----:B------:R-:W2:Y:S01]  /*12840*/  S2R R3, SR_CgaCtaId ;  /* 0x0000000000037919 */ /* 0x000ea20000008800 */
[----:B-1----:R-:W-:Y:S02]  /*12850*/  VIADD R2, R2, 0x20880 ;  /* 0x0002088002027836 */ /* 0x002fe40000000000 */
[----:B------:R-:W-:Y:S02]  /*12860*/  VIADD R5, R5, 0xffffffc0 ;  /* 0xffffffc005057836 */ /* 0x000fe40000000000 */
[----:B------:R-:W-:Y:S02]  /*12870*/  IMAD.MOV.U32 R7, RZ, RZ, R30 ;  /* 0x000000ffff077224 */ /* 0x000fe400078e001e */
[----:B0-----:R-:W-:Y:S01]  /*12880*/  IMAD.MOV.U32 R6, RZ, RZ, R0 ;  /* 0x000000ffff067224 */ /* 0x001fe200078e0000 */
[----:B--2---:R-:W-:-:S04]  /*12890*/  PRMT R2, R3, 0x654, R2 ;  /* 0x0000065403027816 */ /* 0x004fc80000000002 */
[----:B------:R0:W-:Y:S01]  /*128a0*/  SYNCS.ARRIVE.TRANS64.RED.A1T0 RZ, [R2+URZ], RZ ;  /* 0x000000ff02ff79a7 */ /* 0x0001e2000810043f */
[----:B------:R-:W-:Y:S05]  /*128b0*/  @P0 BRA `(.L_x_1356) ;  /* 0xffffffec00540947 */ /* 0x000fea000383ffff */
[----:B------:R-:W-:Y:S05]  /*128c0*/  BRA `(.L_x_1357) ;  /* 0x0000000000047947 */ /* 0x000fea0003800000 */
.L_x_1341:
[----:B---3--:R-:W-:-:S07]  /*128d0*/  IMAD.MOV.U32 R0, RZ, RZ, RZ ;  /* 0x000000ffff007224 */ /* 0x008fce00078e00ff */
.L_x_1357:
[----:B------:R-:W-:-:S06]  /*128e0*/  ULOP3.LUT UR4, UR36, 0x1, URZ, 0xfc, !UPT ;  /* 0x0000000124047892 */ /* 0x000fcc000f8efc3f */
[----:B0-----:R-:W-:-:S05]  /*128f0*/  IMAD.U32 R2, RZ, RZ, UR4 ;  /* 0x00000004ff027e24 */ /* 0x001fca000f8e00ff */
[----:B------:R-:W-:-:S13]  /*12900*/  ISETP.NE.AND P1, PT, R2, 0x3, PT ;  /* 0x000000030200780c */ /* 0x000fda0003f25270 */
[----:B------:R-:W-:Y:S05]  /*12910*/  @!P1 BRA `(.L_x_1358) ;  /* 0x0000000000049947 */ /* 0x000fea0003800000 */
[----:B------:R-:W-:Y:S01]  /*12920*/  BPT.TRAP 0x1 ;  /* 0x000000040000795c */ /* 0x000fe20000300000 */
.L_x_1358:
[----:B------:R-:W-:Y:S01]  /*12930*/  LOP3.LUT R2, R30, 0x1, RZ, 0x3c, !PT ;  /* 0x000000011e027812 */ /* 0x000fe200078e3cff */
[----:B------:R-:W-:Y:S01]  /*12940*/  BSSY B0, `(.L_x_1359) ;  /* 0x0000005000007945 */ /* 0x000fe20003800000 */
[----:B------:R-:W-:Y:S02]  /*12950*/  LEA R3, R0, UR46, 0x3 ;  /* 0x0000002e00037c11 */ /* 0x000fe4000f8e18ff */
[----:B------:R-:W-:-:S04]  /*12960*/  SHF.L.U32 R2, R2, 0x1f, RZ ;  /* 0x0000001f02027819 */ /* 0x000fc800000006ff */
[----:B------:R-:W0:Y:S02]  /*12970*/  SYNCS.PHASECHK.TRANS64.TRYWAIT P0, [R3+URZ+0x20870], R2 ;  /* 0x02087002030075a7 */ /* 0x000e24000800017f */
[----:B0-----:R-:W-:Y:S05]  /*12980*/  @!P0 BRA `(.L_x_1360) ;  /* 0x0000002c00588947 */ /* 0x001fea0003800000 */
.L_x_1444:
[----:B------:R-:W-:Y:S05]  /*12990*/  BSYNC B0 ;  /* 0x0000000000007941 */ /* 0x000fea0003800000 */
.L_x_1359:
[----:B------:R-:W-:-:S06]  /*129a0*/  ULOP3.LUT UR4, UR36, 0x2, URZ, 0xfc, !UPT ;  /* 0x0000000224047892 */ /* 0x000fcc000f8efc3f */
[----:B------:R-:W-:-:S05]  /*129b0*/  IMAD.U32 R4, RZ, RZ, UR4 ;  /* 0x00000004ff047e24 */ /* 0x000fca000f8e00ff */
[----:B------:R-:W-:-:S13]  /*129c0*/  ISETP.NE.AND P0, PT, R4, 0x3, PT ;  /* 0x000000030400780c */ /* 0x000fda0003f05270 */
[----:B------:R-:W-:Y:S05]  /*129d0*/  @!P0 BRA `(.L_x_1361) ;  /* 0x0000000000048947 */ /* 0x000fea0003800000 */
[----:B------:R-:W-:Y:S01]  /*129e0*/  BPT.TRAP 0x1 ;  /* 0x000000040000795c */ /* 0x000fe20000300000 */
.L_x_1361:
[----:B------:R-:W-:Y:S01]  /*129f0*/  SHF.L.U32 R4, R30, 0x1f, RZ ;  /* 0x0000001f1e047819 */ /* 0x000fe200000006ff */
[----:B0-----:R-:W-:-:S03]  /*12a00*/  IMAD.SHL.U32 R2, R0, 0x4000, RZ ;  /* 0x0000400000027824 */ /* 0x001fc600078e00ff */
[----:B------:R-:W0:Y:S02]  /*12a10*/  SYNCS.PHASECHK.TRANS64.TRYWAIT P0, [R3+URZ+0x20860], R4 ;  /* 0x02086004030075a7 */ /* 0x000e24000800017f */
[----:B------:R-:W-:Y:S01]  /*12a20*/  LOP3.LUT R5, R2, R29, RZ, 0xfc, !PT ;  /* 0x0000001d02057212 */ /* 0x000fe200078efcff */
[----:B0-----:R-:W-:Y:S06]  /*12a30*/  @!P0 BRA `(.L_x_1362) ;  /* 0x0000002c00408947 */ /* 0x001fec0003800000 */
.L_x_1445:
[----:B------:R-:W3:Y:S01]  /*12a40*/  S2R R8, SR_TID.X ;  /* 0x0000000000087919 */ /* 0x000ee20000002100 */
[----:B------:R-:W-:Y:S05]  /*12a50*/  WARPSYNC.ALL ;  /* 0x0000000000007948 */ /* 0x000fea0003800000 */
[----:B0-2---:R-:W0:Y:S01]  /*12a60*/  LDSM.16.MT88.4 R4, [R5+UR46+0x8400] ;  /* 0x0084002e0504783b */ /* 0x005e220008004200 */
[----:B------:R-:W-:Y:S01]  /*12a70*/  VIADD R18, R2, 0x2000 ;  /* 0x0000200002127836 */ /* 0x000fe20000000000 */
[----:B------:R-:W-:Y:S01]  /*12a80*/  IADD3 R16, R35, R2, R37 ;  /* 0x0000000223107210 */ /* 0x000fe20007ffe025 */
[----:B------:R-:W-:Y:S01]  /*12a90*/  ULOP3.LUT UR4, UR36, 0x2, URZ, 0xfc, !UPT ;  /* 0x0000000224047892 */ /* 0x000fe2000f8efc3f */
[----:B------:R-:W2:Y:S02]  /*12aa0*/  S2R R20, SR_TID.X ;  /* 0x0000000000147919 */ /* 0x000ea40000002100 */
[----:B------:R-:W-:Y:S01]  /*12ab0*/  LOP3.LUT R19, R18, R29, RZ, 0xfc, !PT ;  /* 0x0000001d12137212 */ /* 0x000fe200078efcff */
[----:B------:R-:W-:-:S02]  /*12ac0*/  VIADD R18, R2, 0x1000 ;  /* 0x0000100002127836 */ /* 0x000fc40000000000 */
[----:B------:R-:W-:-:S03]  /*12ad0*/  IMAD.U32 R21, RZ, RZ, UR4 ;  /* 0x00000004ff157e24 */ /* 0x000fc6000f8e00ff */
[----:B------:R-:W-:Y:S02]  /*12ae0*/  LOP3.LUT R18, R18, R29, RZ, 0xfc, !PT ;  /* 0x0000001d12127212 */ /* 0x000fe400078efcff */
[----:B---3--:R-:W-:Y:S01]  /*12af0*/  LOP3.LUT P0, RZ, R8, 0x4, RZ, 0xc0, !PT ;  /* 0x0000000408ff7812 */ /* 0x008fe2000780c0ff */
[----:B------:R-:W-:-:S05]  /*12b00*/  IMAD.MOV.U32 R8, RZ, RZ, 0x40 ;  /* 0x00000040ff087424 */ /* 0x000fca00078e00ff */
[----:B------:R-:W-:-:S04]  /*12b10*/  SEL R8, R8, 0xffffffc0, !P0 ;  /* 0xffffffc008087807 */ /* 0x000fc80004000000 */
[----:B------:R-:W-:Y:S02]  /*12b20*/  IADD3 R17, R2, R29, R8 ;  /* 0x0000001d02117210 */ /* 0x000fe40007ffe008 */
[----:B--2---:R-:W-:Y:S01]  /*12b30*/  LOP3.LUT P0, RZ, R20, 0x4, RZ, 0xc0, !PT ;  /* 0x0000000414ff7812 */ /* 0x004fe2000780c0ff */
[----:B------:R-:W-:Y:S01]  /*12b40*/  IMAD.MOV.U32 R20, RZ, RZ, 0x20 ;  /* 0x00000020ff147424 */ /* 0x000fe200078e00ff */
[C-C-:B0-----:R-:W-:Y:S01]  /*12b50*/  PRMT R12, R4.reuse, 0x6420, R5.reuse ;  /* 0x00006420040c7816 */ /* 0x141fe20000000005 */
[----:B------:R-:W0:Y:S01]  /*12b60*/  LDSM.16.MT88.4 R8, [R17+UR46+0x8400] ;  /* 0x0084002e1108783b */ /* 0x000e220008004200 */
[----:B------:R-:W-:Y:S02]  /*12b70*/  PRMT R13, R4, 0x7531, R5 ;  /* 0x00007531040d7816 */ /* 0x000fe40000000005 */
[C-C-:B-1----:R-:W-:Y:S02]  /*12b80*/  PRMT R14, R6.reuse, 0x6420, R7.reuse ;  /* 0x00006420060e7816 */ /* 0x142fe40000000007 */
[----:B------:R-:W-:-:S02]  /*12b90*/  PRMT R15, R6, 0x7531, R7 ;  /* 0x00007531060f7816 */ /* 0x000fc40000000007 */
[----:B------:R-:W-:Y:S02]  /*12ba0*/  SEL R20, R20, 0xffffffe0, !P0 ;  /* 0xffffffe014147807 */ /* 0x000fe40004000000 */
[----:B------:R-:W-:Y:S01]  /*12bb0*/  ISETP.NE.AND P0, PT, R21, 0x3, PT ;  /* 0x000000031500780c */ /* 0x000fe20003f05270 */
[----:B------:R-:W-:Y:S01]  /*12bc0*/  STSM.16.M88.4 [R16], R12 ;  /* 0x0000000c10007844 */ /* 0x000fe20000000200 */
[----:B------:R-:W-:Y:S01]  /*12bd0*/  IADD3 R20, R37, R2, R20 ;  /* 0x0000000225147210 */ /* 0x000fe20007ffe014 */
[----:B------:R-:W-:-:S04]  /*12be0*/  VIADD R2, R2, 0x3000 ;  /* 0x0000300002027836 */ /* 0x000fc80000000000 */
[----:B------:R-:W-:Y:S01]  /*12bf0*/  IMAD.IADD R35, R20, 0x1, R35 ;  /* 0x0000000114237824 */ /* 0x000fe200078e0223 */
[----:B------:R-:W-:Y:S02]  /*12c00*/  LOP3.LUT R2, R2, R29, RZ, 0xfc, !PT ;  /* 0x0000001d02027212 */ /* 0x000fe400078efcff */
[C-C-:B0-----:R-:W-:Y:S02]  /*12c10*/  PRMT R4, R8.reuse, 0x6420, R9.reuse ;  /* 0x0000642008047816 */ /* 0x141fe40000000009 */
[----:B------:R-:W-:Y:S02]  /*12c20*/  PRMT R5, R8, 0x7531, R9 ;  /* 0x0000753108057816 */ /* 0x000fe40000000009 */
        /* <DEDUP_REMOVED lines=47> */
.L_x_1363:
[----:B-1----:R1:W-:Y:S01]  /*12f20*/  SYNCS.ARRIVE.TRANS64.A1T0 RZ, [R3+URZ+0x20850], RZ ;  /* 0x020850ff03ff79a7 */ /* 0x0023e2000810003f */
[----:B------:R-:W-:Y:S06]  /*12f30*/  BAR.SYNC.DEFER_BLOCKING 0x2, 0x80 ;  /* 0x0082000000007b1d */ /* 0x000fec0000010000 */
[----:B------:R-:W-:Y:S05]  /*12f40*/  @!P1 BRA `(.L_x_1364) ;  /* 0x0000000000049947 */ /* 0x000fea0003800000 */
[----:B------:R-:W-:Y:S01]  /*12f50*/  BPT.TRAP 0x1 ;  /* 0x000000040000795c */ /* 0x000fe20000300000 */
.L_x_1364:
[----:B------:R-:W2:Y:S01]  /*12f60*/  S2R R2, SR_CgaCtaId ;  /* 0x0000000000027919 */ /* 0x000ea20000008800 */
[----:B-1----:R-:W-:Y:S02]  /*12f70*/  VIADD R3, R3, 0x20880 ;  /* 0x0002088003037836 */ /* 0x002fe40000000000 */
[----:B------:R-:W-:-:S05]  /*12f80*/  VIADD R0, R0, 0x1 ;  /* 0x0000000100007836 */ /* 0x000fca0000000000 */
[----:B------:R-:W-:-:S04]  /*12f90*/  ISETP.NE.AND P0, PT, R0, 0x2, PT ;  /* 0x000000020000780c */ /* 0x000fc80003f05270 */
[----:B------:R-:W-:Y:S02]  /*12fa0*/  SEL R0, R0, RZ, P0 ;  /* 0x000000ff00007207 */ /* 0x000fe40000000000 */
[----:B--2---:R-:W-:Y:S01]  /*12fb0*/  PRMT R3, R2, 0x654, R3 ;  /* 0x0000065402037816 */ /* 0x004fe20000000003 */
[----:B------:R-:W-:-:S03]  /*12fc0*/  IMAD.MOV.U32 R2, RZ, RZ, RZ ;  /* 0x000000ffff027224 */ /* 0x000fc600078e00ff */
[----:B------:R1:W-:Y:S02]  /*12fd0*/  SYNCS.ARRIVE.TRANS64.RED.A1T0 RZ, [R3+URZ], RZ ;  /* 0x000000ff03ff79a7 */ /* 0x0003e4000810043f */
[----:B-1----:R-:W-:-:S04]  /*12fe0*/  SEL R3, RZ, 0x1, P0 ;  /* 0x00000001ff037807 */ /* 0x002fc80000000000 */
[----:B------:R-:W-:-:S07]  /*12ff0*/  LOP3.LUT R30, R30, R3, RZ, 0x3c, !PT ;  /* 0x000000031e1e7212 */ /* 0x000fce00078e3cff */
.L_x_1315:
[----:B0-----:R-:W0:Y:S01]  /*13000*/  S2R R4, SR_CgaCtaId ;  /* 0x0000000000047919 */ /* 0x001e220000008800 */
[----:B------:R-:W-:Y:S02]  /*13010*/  MOV R3, 0x400 ;  /* 0x0000040000037802 */ /* 0x000fe40000000f00 */
[----:B------:R-:W-:Y:S02]  /*13020*/  SHF.L.U32 R2, R2, 0x1f, RZ ;  /* 0x0000001f02027819 */ /* 0x000fe400000006ff */
[----:B0-----:R-:W-:-:S04]  /*13030*/  LEA R7, R4, R3, 0x18 ;  /* 0x0000000304077211 */ /* 0x001fc800078ec0ff */
[----:B------:R-:W0:Y:S02]  /*13040*/  SYNCS.PHASECHK.TRANS64.TRYWAIT P0, [R7+URZ+0x20820], R2 ;  /* 0x02082002070075a7 */ /* 0x000e24000800017f */
[----:B0-----:R-:W-:Y:S05]  /*13050*/  @!P0 BRA `(.L_x_1365) ;  /* 0x0000002400cc8947 */ /* 0x001fea0003800000 */
.L_x_1446:
[----:B------:R-:W1:Y:S02]  /*13060*/  S2R R3, SR_TID.X ;  /* 0x0000000000037919 */ /* 0x000e640000002100 */
[----:B-1----:R-:W-:-:S04]  /*13070*/  SHF.R.U32.HI R3, RZ, 0x5, R3 ;  /* 0x00000005ff037819 */ /* 0x002fc80000011603 */
[----:B------:R-:W-:-:S05]  /*13080*/  LOP3.LUT R3, R3, 0x3, RZ, 0xc0, !PT ;  /* 0x0000000303037812 */ /* 0x000fca00078ec0ff */
[----:B0-----:R-:W0:Y:S02]  /*13090*/  SHFL.IDX PT, R2, R3, RZ, 0x1f ;  /* 0x00001fff03027589 */ /* 0x001e2400000e0000 */
[----:B0-----:R-:W-:-:S13]  /*130a0*/  ISETP.NE.AND P0, PT, R2, RZ, PT ;  /* 0x000000ff0200720c */ /* 0x001fda0003f05270 */
        /* <DEDUP_REMOVED lines=8> */
.L_x_1366:
[----:B------:R-:W-:Y:S01]  /*13130*/  IMAD R5, R0, 0x8, R7 ;  /* 0x0000000800057824 */ /* 0x000fe200078e0207 */
[----:B------:R-:W-:Y:S01]  /*13140*/  SHF.L.U32 R2, R30, 0x1f, RZ ;  /* 0x0000001f1e027819 */ /* 0x000fe200000006ff */
[----:B------:R-:W-:-:S03]  /*13150*/  VIADD R0, R0, 0x1 ;  /* 0x0000000100007836 */ /* 0x000fc60000000000 */
[----:B------:R-:W0:Y:S02]  /*13160*/  SYNCS.PHASECHK.TRANS64.TRYWAIT P1, [R5+URZ+0x20840], R2 ;  /* 0x02084002050075a7 */ /* 0x000e24000802017f */
[----:B------:R-:W-:-:S04]  /*13170*/  ISETP.NE.AND P2, PT, R0, 0x2, PT ;  /* 0x000000020000780c */ /* 0x000fc80003f45270 */
[----:B------:R-:W-:Y:S01]  /*13180*/  SEL R3, RZ, 0x1, P2 ;  /* 0x00000001ff037807 */ /* 0x000fe20001000000 */
[----:B0-----:R-:W-:Y:S08]  /*13190*/  @!P1 BRA `(.L_x_1367) ;  /* 0x0000002400909947 */ /* 0x001ff00003800000 */
.L_x_1447:
[----:B------:R-:W-:Y:S02]  /*131a0*/  SEL R0, R0, RZ, P2 ;  /* 0x000000ff00007207 */ /* 0x000fe40001000000 */
[----:B------:R-:W-:Y:S01]  /*131b0*/  LOP3.LUT R3, R30, R3, RZ, 0x3c, !PT ;  /* 0x000000031e037212 */ /* 0x000fe200078e3cff */
[----:B------:R-:W-:Y:S06]  /*131c0*/  @!P0 BRA `(.L_x_1368) ;  /* 0x0000000000048947 */ /* 0x000fec0003800000 */
[----:B------:R-:W-:Y:S01]  /*131d0*/  BPT.TRAP 0x1 ;  /* 0x000000040000795c */ /* 0x000fe20000300000 */
.L_x_1368:
[----:B------:R-:W-:Y:S01]  /*131e0*/  IMAD R7, R0, 0x8, R7 ;  /* 0x0000000800077824 */ /* 0x000fe200078e0207 */
[----:B------:R-:W-:-:S04]  /*131f0*/  SHF.L.U32 R0, R3, 0x1f, RZ ;  /* 0x0000001f03007819 */ /* 0x000fc800000006ff */
[----:B------:R-:W1:Y:S02]  /*13200*/  SYNCS.PHASECHK.TRANS64.TRYWAIT P1, [R7+URZ+0x20840], R0 ;  /* 0x02084000070075a7 */ /* 0x000e64000802017f */
[----:B-1----:R-:W-:Y:S05]  /*13210*/  @!P1 BRA `(.L_x_1369) ;  /* 0x0000002400849947 */ /* 0x002fea0003800000 */
.L_x_1448:
[----:B------:R-:W-:Y:S05]  /*13220*/  @!P0 BRA `(.L_x_1370) ;  /* 0x0000000000048947 */ /* 0x000fea0003800000 */
[----:B------:R-:W-:Y:S01]  /*13230*/  BPT.TRAP 0x1 ;  /* 0x000000040000795c */ /* 0x000fe20000300000 */
.L_x_1370:
[----:B------:R-:W2:Y:S02]  /*13240*/  SYNCS.PHASECHK.TRANS64.TRYWAIT P1, [R5+URZ+0x20860], R2 ;  /* 0x02086002050075a7 */ /* 0x000ea4000802017f */
[----:B--2---:R-:W-:Y:S05]  /*13250*/  @!P1 BRA `(.L_x_1371) ;  /* 0x0000002400889947 */ /* 0x004fea0003800000 */
.L_x_1449:
[----:B------:R-:W-:Y:S05]  /*13260*/  @!P0 BRA `(.L_x_1372) ;  /* 0x0000000000048947 */ /* 0x000fea0003800000 */
[----:B------:R-:W-:Y:S01]  /*13270*/  BPT.TRAP 0x1 ;  /* 0x000000040000795c */ /* 0x000fe20000300000 */
.L_x_1372:
[----:B------:R-:W3:Y:S02]  /*13280*/  SYNCS.PHASECHK.TRANS64.TRYWAIT P1, [R7+URZ+0x20860], R0 ;  /* 0x02086000070075a7 */ /* 0x000ee4000802017f */
[----:B---3--:R-:W-:Y:S05]  /*13290*/  @!P1 BRA `(.L_x_1373) ;  /* 0x00000024008c9947 */ /* 0x008fea0003800000 */
.L_x_1450:
[----:B------:R-:W-:Y:S05]  /*132a0*/  @!P0 BRA `(.L_x_1374) ;  /* 0x0000000000048947 */ /* 0x000fea0003800000 */
[----:B------:R-:W-:Y:S01]  /*132b0*/  BPT.TRAP 0x1 ;  /* 0x000000040000795c */ /* 0x000fe20000300000 */
.L_x_1374:
[----:B------:R-:W4:Y:S02]  /*132c0*/  SYNCS.PHASECHK.TRANS64.TRYWAIT P1, [R5+URZ+0x20880], R2 ;  /* 0x02088002050075a7 */ /* 0x000f24000802017f */
[----:B----4-:R-:W-:Y:S05]  /*132d0*/  @!P1 BRA `(.L_x_1375) ;  /* 0x0000002400909947 */ /* 0x010fea0003800000 */
.L_x_1451:
[----:B------:R-:W-:Y:S05]  /*132e0*/  @!P0 BRA `(.L_x_1376) ;  /* 0x0000000000048947 */ /* 0x000fea0003800000 */
[----:B------:R-:W-:Y:S01]  /*132f0*/  BPT.TRAP 0x1 ;  /* 0x000000040000795c */ /* 0x000fe20000300000 */
.L_x_1376:
[----:B------:R0:W0:Y:S02]  /*13300*/  SYNCS.PHASECHK.TRANS64.TRYWAIT P0, [R7+URZ+0x20880], R0 ;  /* 0x02088000070075a7 */ /* 0x000024000800017f */
[----:B0-----:R-:W-:Y:S05]  /*13310*/  @!P0 NANOSLEEP.SYNCS 0x989680 ;  /* 0x009896800000895d */ /* 0x001fea0003900000 */
[----:B------:R-:W0:Y:S02]  /*13320*/  @!P0 SYNCS.PHASECHK.TRANS64 P0, [R7+URZ+0x20880], R0 ;  /* 0x02088000070085a7 */ /* 0x000e24000800007f */
[----:B0-----:R-:W-:Y:S05]  /*13330*/  @!P0 BRA `(.L_x_1376) ;  /* 0xfffffffc00f08947 */ /* 0x001fea000383ffff */
.L_x_1223:
[----:B------:R-:W-:Y:S05]  /*13340*/  BSYNC B6 ;  /* 0x0000000000067941 */ /* 0x000fea0003800000 */
.L_x_1220:
[----:B------:R-:W-:Y:S05]  /*13350*/  EXIT ;  /* 0x000000000000794d */ /* 0x000fea0003800000 */
.L_x_1233:
[----:B0-----:R-:W-:-:S04]  /*13360*/  IMAD.U32 R3, RZ, RZ, UR41 ;  /* 0x00000029ff037e24 */ /* 0x001fc8000f8e00ff */
[----:B------:R0:W1:Y:S03]  /*13370*/  SYNCS.PHASECHK.TRANS64.TRYWAIT P0, [R3+URZ+0x20800], R10 ;  /* 0x0208000a030075a7 */ /* 0x000066000800017f */
[----:B-1----:R-:W-:Y:S05]  /*13380*/  @!P0 NANOSLEEP.SYNCS 0x989680 ;  /* 0x009896800000895d */ /* 0x002fea0003900000 */
[----:B------:R-:W1:Y:S02]  /*13390*/  @!P0 SYNCS.PHASECHK.TRANS64 P0, [R3+URZ+0x20800], R10 ;  /* 0x0208000a030085a7 */ /* 0x000e64000800007f */
[----:B-1----:R-:W-:Y:S05]  /*133a0*/  @!P0 BRA `(.L_x_1233) ;  /* 0xfffffffc00ec8947 */ /* 0x002fea000383ffff */
[----:B------:R-:W-:Y:S05]  /*133b0*/  BRA `(.L_x_1377) ;  /* 0xfffffee800187947 */ /* 0x000fea000383ffff */
.L_x_1237:
[----:B0-----:R-:W-:-:S04]  /*133c0*/  IMAD.U32 R3, RZ, RZ, UR41 ;  /* 0x00000029ff037e24 */ /* 0x001fc8000f8e00ff */
[----:B------:R0:W1:Y:S03]  /*133d0*/  SYNCS.PHASECHK.TRANS64.TRYWAIT P0, [R3+URZ+0x20830], R10 ;  /* 0x0208300a030075a7 */ /* 0x000066000800017f */
[----:B-1----:R-:W-:Y:S05]  /*133e0*/  @!P0 NANOSLEEP.SYNCS 0x989680 ;  /* 0x009896800000895d */ /* 0x002fea0003900000 */
[----:B------:R-:W1:Y:S02]  /*133f0*/  @!P0 SYNCS.PHASECHK.TRANS64 P0, [R3+URZ+0x20830], R10 ;  /* 0x0208300a030085a7 */ /* 0x000e64000800007f */
[----:B-1----:R-:W-:Y:S05]  /*13400*/  @!P0 BRA `(.L_x_1237) ;  /* 0xfffffffc00ec8947 */ /* 0x002fea000383ffff */
[----:B------:R-:W-:Y:S05]  /*13410*/  BRA `(.L_x_1236) ;  /* 0xfffffee800387947 */ /* 0x000fea000383ffff */
.L_x_1250:
[----:B-1----:R-:W-:-:S04]  /*13420*/  IMAD.U32 R11, RZ, RZ, UR41 ;  /* 0x00000029ff0b7e24 */ /* 0x002fc8000f8e00ff */
[----:B------:R1:W2:Y:S03]  /*13430*/  SYNCS.PHASECHK.TRANS64.TRYWAIT P0, [R11+URZ+0x20850], R10 ;  /* 0x0208500a0b0075a7 */ /* 0x0002a6000800017f */
[----:B--2---:R-:W-:Y:S05]  /*13440*/  @!P0 NANOSLEEP.SYNCS 0x989680 ;  /* 0x009896800000895d */ /* 0x004fea0003900000 */
[----:B------:R-:W2:Y:S02]  /*13450*/  @!P0 SYNCS.PHASECHK.TRANS64 P0, [R11+URZ+0x20850], R10 ;  /* 0x0208500a0b0085a7 */ /* 0x000ea4000800007f */
[----:B--2---:R-:W-:Y:S05]  /*13460*/  @!P0 BRA `(.L_x_1250) ;  /* 0xfffffffc00ec8947 */ /* 0x004fea000383ffff */
[----:B------:R-:W-:Y:S05]  /*13470*/  BRA `(.L_x_1249) ;  /* 0xffffff04009c7947 */ /* 0x000fea000383ffff */
.L_x_1259:
[----:B--2---:R-:W-:-:S04]  /*13480*/  IMAD.U32 R8, RZ, RZ, UR57 ;  /* 0x00000039ff087e24 */ /* 0x004fc8000f8e00ff */
[----:B------:R2:W3:Y:S03]  /*13490*/  SYNCS.PHASECHK.TRANS64.TRYWAIT P0, [R8+URZ+0x20830], R11 ;  /* 0x0208300b080075a7 */ /* 0x0004e6000800017f */
[----:B---3--:R-:W-:Y:S05]  /*134a0*/  @!P0 NANOSLEEP.SYNCS 0x989680 ;  /* 0x009896800000895d */ /* 0x008fea0003900000 */
[----:B------:R-:W3:Y:S02]  /*134b0*/  @!P0 SYNCS.PHASECHK.TRANS64 P0, [R8+URZ+0x20830], R11 ;  /* 0x0208300b080085a7 */ /* 0x000ee4000800007f */
[----:B---3--:R-:W-:Y:S05]  /*134c0*/  @!P0 BRA `(.L_x_1259) ;  /* 0xfffffffc00ec8947 */ /* 0x008fea000383ffff */
[----:B------:R-:W-:Y:S05]  /*134d0*/  BRA `(.L_x_1258) ;  /* 0xffffff0800e47947 */ /* 0x000fea000383ffff */
.L_x_1272:
[----:B--2---:R-:W-:-:S04]  /*134e0*/  IMAD.U32 R12, RZ, RZ, UR57 ;  /* 0x00000039ff0c7e24 */ /* 0x004fc8000f8e00ff */
[----:B------:R2:W3:Y:S03]  /*134f0*/  SYNCS.PHASECHK.TRANS64.TRYWAIT P0, [R12+URZ+0x20850], R11 ;  /* 0x0208500b0c0075a7 */ /* 0x0004e6000800017f */
[----:B---3--:R-:W-:Y:S05]  /*13500*/  @!P0 NANOSLEEP.SYNCS 0x989680 ;  /* 0x009896800000895d */ /* 0x008fea0003900000 */
[----:B------:R-:W3:Y:S02]  /*13510*/  @!P0 SYNCS.PHASECHK.TRANS64 P0, [R12+URZ+0x20850], R11 ;  /* 0x0208500b0c0085a7 */ /* 0x000ee4000800007f */
[----:B---3--:R-:W-:Y:S05]  /*13520*/  @!P0 BRA `(.L_x_1272) ;  /* 0xfffffffc00ec8947 */ /* 0x008fea000383ffff */
[----:B------:R-:W-:Y:S05]  /*13530*/  BRA `(.L_x_1271) ;  /* 0xffffff2c00007947 */ /* 0x000fea000383ffff */
.L_x_1282:
[----:B--2---:R-:W-:-:S04]  /*13540*/  IMAD.U32 R8, RZ, RZ, UR51 ;  /* 0x00000033ff087e24 */ /* 0x004fc8000f8e00ff */
[----:B------:R2:W3:Y:S03]  /*13550*/  SYNCS.PHASECHK.TRANS64.TRYWAIT P1, [R8+URZ+0x20830], R9 ;  /* 0x02083009080075a7 */ /* 0x0004e6000802017f */
[----:B---3--:R-:W-:Y:S05]  /*13560*/  @!P1 NANOSLEEP.SYNCS 0x989680 ;  /* 0x009896800000995d */ /* 0x008fea0003900000 */
[----:B------:R-:W3:Y:S02]  /*13570*/  @!P1 SYNCS.PHASECHK.TRANS64 P1, [R8+URZ+0x20830], R9 ;  /* 0x02083009080095a7 */ /* 0x000ee4000802007f */
[----:B---3--:R-:W-:Y:S05]  /*13580*/  @!P1 BRA `(.L_x_1282) ;  /* 0xfffffffc00ec9947 */ /* 0x008fea000383ffff */
[----:B------:R-:W-:Y:S05]  /*13590*/  BRA `(.L_x_1281) ;  /* 0xffffff30004c7947 */ /* 0x000fea000383ffff */
.L_x_1287:
[----:B0-----:R-:W-:-:S04]  /*135a0*/  IMAD.U32 R12, RZ, RZ, UR51 ;  /* 0x00000033ff0c7e24 */ /* 0x001fc8000f8e00ff */
[----:B------:R0:W2:Y:S03]  /*135b0*/  SYNCS.PHASECHK.TRANS64.TRYWAIT P1, [R12+URZ+0x20850], R9 ;  /* 0x020850090c0075a7 */ /* 0x0000a6000802017f */
[----:B--2---:R-:W-:Y:S05]  /*135c0*/  @!P1 NANOSLEEP.SYNCS 0x989680 ;  /* 0x009896800000995d */ /* 0x004fea0003900000 */
[----:B------:R-:W2:Y:S02]  /*135d0*/  @!P1 SYNCS.PHASECHK.TRANS64 P1, [R12+URZ+0x20850], R9 ;  /* 0x020850090c0095a7 */ /* 0x000ea4000802007f */
[----:B--2---:R-:W-:Y:S05]  /*135e0*/  @!P1 BRA `(.L_x_1287) ;  /* 0xfffffffc00ec9947 */ /* 0x004fea000383ffff */
[----:B------:R-:W-:Y:S05]  /*135f0*/  BRA `(.L_x_1286) ;  /* 0xffffff4400a47947 */ /* 0x000fea000383ffff */
.L_x_1294:
[----:B-1----:R-:W-:-:S04]  /*13600*/  IMAD.U32 R8, RZ, RZ, UR57 ;  /* 0x00000039ff087e24 */ /* 0x002fc8000f8e00ff */
[----:B------:R1:W2:Y:S03]  /*13610*/  SYNCS.PHASECHK.TRANS64.TRYWAIT P0, [R8+URZ+0x20830], R9 ;  /* 0x02083009080075a7 */ /* 0x0002a6000800017f */
[----:B--2---:R-:W-:Y:S05]  /*13620*/  @!P0 NANOSLEEP.SYNCS 0x989680 ;  /* 0x009896800000895d */ /* 0x004fea0003900000 */
[----:B------:R-:W2:Y:S02]  /*13630*/  @!P0 SYNCS.PHASECHK.TRANS64 P0, [R8+URZ+0x20830], R9 ;  /* 0x02083009080085a7 */ /* 0x000ea4000800007f */
[----:B--2---:R-:W-:Y:S05]  /*13640*/  @!P0 BRA `(.L_x_1294) ;  /* 0xfffffffc00ec8947 */ /* 0x004fea000383ffff */
[----:B------:R-:W-:Y:S05]  /*13650*/  BRA `(.L_x_1293) ;  /* 0xffffff4800487947 */ /* 0x000fea000383ffff */
.L_x_1307:
[----:B-1----:R-:W-:-:S04]  /*13660*/  IMAD.U32 R12, RZ, RZ, UR57 ;  /* 0x00000039ff0c7e24 */ /* 0x002fc8000f8e00ff */
[----:B------:R1:W3:Y:S03]  /*13670*/  SYNCS.PHASECHK.TRANS64.TRYWAIT P0, [R12+URZ+0x20850], R9 ;  /* 0x020850090c0075a7 */ /* 0x0002e6000800017f */
[----:B---3--:R-:W-:Y:S05]  /*13680*/  @!P0 NANOSLEEP.SYNCS 0x989680 ;  /* 0x009896800000895d */ /* 0x008fea0003900000 */
[----:B------:R-:W3:Y:S02]  /*13690*/  @!P0 SYNCS.PHASECHK.TRANS64 P0, [R12+URZ+0x20850], R9 ;  /* 0x020850090c0085a7 */ /* 0x000ee4000800007f */
[----:B---3--:R-:W-:Y:S05]  /*136a0*/  @!P0 BRA `(.L_x_1307) ;  /* 0xfffffffc00ec8947 */ /* 0x008fea000383ffff */
[----:B------:R-:W-:Y:S05]  /*136b0*/  BRA `(.L_x_1306) ;  /* 0xffffff68005c7947 */ /* 0x000fea000383ffff */
.L_x_1327:
[----:B------:R-:W-:Y:S02]  /*136c0*/  IMAD.MOV.U32 R13, RZ, RZ, R25 ;  /* 0x000000ffff0d7224 */ /* 0x000fe400078e0019 */
[----:B------:R-:W-:Y:S02]  /*136d0*/  IMAD.MOV.U32 R12, RZ, RZ, RZ ;  /* 0x000000ffff0c7224 */ /* 0x000fe400078e00ff */
[----:B------:R-:W-:Y:S02]  /*136e0*/  IMAD.MOV.U32 R11, RZ, RZ, 0x1f ;  /* 0x0000001fff0b7424 */ /* 0x000fe400078e00ff */
[----:B------:R-:W-:-:S07]  /*136f0*/  IMAD.MOV.U32 R15, RZ, RZ, -0x1 ;  /* 0xffffffffff0f7424 */ /* 0x000fce00078e00ff */
[----:B-----5:R-:W-:Y:S05]  /*13700*/  WARPSYNC.COLLECTIVE R15, `(.L_x_1378) ;  /* 0x000000000f087348 */ /* 0x020fea0003c00000 */
[----:B------:R0:W1:Y:S02]  /*13710*/  SHFL.IDX P6, R14, R13, R12, R11 ;  /* 0x0000000c0d0e7389 */ /* 0x00006400000c000b */
[----:B01---5:R-:W-:Y:S01]  /*13720*/  ENDCOLLECTIVE ;  /* 0x000000000000791b */ /* 0x023fe20003800000 */
.L_x_1378:
[----:B------:R-:W-:Y:S05]  /*13730*/  BRA `(.L_x_1379) ;  /* 0xffffffc400b07947 */ /* 0x000fea000383ffff */
.L_x_1329:
[----:B0-----:R0:W1:Y:S02]  /*13740*/  SYNCS.PHASECHK.TRANS64.TRYWAIT P0, [R19+URZ+0x20880], R20 ;  /* 0x02088014130075a7 */ /* 0x001064000800017f */
[----:B-1----:R-:W-:Y:S05]  /*13750*/  @!P0 NANOSLEEP.SYNCS 0x989680 ;  /* 0x009896800000895d */ /* 0x002fea0003900000 */
[----:B------:R-:W1:Y:S02]  /*13760*/  @!P0 SYNCS.PHASECHK.TRANS64 P0, [R19+URZ+0x20880], R20 ;  /* 0x02088014130085a7 */ /* 0x000e64000800007f */
[----:B-1----:R-:W-:Y:S05]  /*13770*/  @!P0 BRA `(.L_x_1329) ;  /* 0xfffffffc00f08947 */ /* 0x002fea000383ffff */
[----:B------:R-:W-:Y:S05]  /*13780*/  BRA `(.L_x_1380) ;  /* 0xffffffc8001c7947 */ /* 0x000fea000383ffff */
.L_x_1330:
        /* <DEDUP_REMOVED lines=8> */
.L_x_1382:
[----:B------:R-:W-:Y:S05]  /*13810*/  BSYNC B0 ;  /* 0x0000000000007941 */ /* 0x000fea0003800000 */
.L_x_1381:
[----:B------:R-:W-:Y:S01]  /*13820*/  IMAD.MOV.U32 R13, RZ, RZ, R5 ;  /* 0x000000ffff0d7224 */ /* 0x000fe200078e0005 */
[----:B------:R-:W0:Y:S01]  /*13830*/  LDC R24, c[0x0][0x2f4] ;  /* 0x0000bd00ff187b82 */ /* 0x000e220000000800 */
[----:B------:R-:W-:Y:S01]  /*13840*/  IMAD.MOV.U32 R12, RZ, RZ, RZ ;  /* 0x000000ffff0c7224 */ /* 0x000fe200078e00ff */
[C---:B------:R-:W-:Y:S01]  /*13850*/  ISETP.GE.AND P1, PT, R6.reuse, 0x21, PT ;  /* 0x000000210600780c */ /* 0x040fe20003f26270 */
[----:B------:R-:W-:Y:S01]  /*13860*/  IMAD.MOV.U32 R11, RZ, RZ, 0x181f ;  /* 0x0000181fff0b7424 */ /* 0x000fe200078e00ff */
[----:B------:R-:W-:Y:S01]  /*13870*/  ISETP.GE.AND P5, PT, R6, 0x31, PT ;  /* 0x000000310600780c */ /* 0x000fe20003fa6270 */
[----:B------:R-:W-:Y:S02]  /*13880*/  IMAD.MOV.U32 R15, RZ, RZ, -0x1 ;  /* 0xffffffffff0f7424 */ /* 0x000fe400078e00ff */
[----:B------:R-:W-:Y:S02]  /*13890*/  IMAD.MOV.U32 R3, RZ, RZ, R14 ;  /* 0x000000ffff037224 */ /* 0x000fe400078e000e */
[----:B------:R-:W-:-:S08]  /*138a0*/  VIADD R28, R36, UR46 ;  /* 0x0000002e241c7c36 */ /* 0x000fd00008000000 */
[----:B0-----:R-:W-:Y:S05]  /*138b0*/  WARPSYNC.COLLECTIVE R15, `(.L_x_1383) ;  /* 0x000000000f087348 */ /* 0x001fea0003c00000 */
[----:B------:R1:W2:Y:S02]  /*138c0*/  SHFL.IDX P6, R14, R13, R12, R11 ;  /* 0x0000000c0d0e7389 */ /* 0x0002a400000c000b */
[----:B012---:R-:W-:Y:S01]  /*138d0*/  ENDCOLLECTIVE ;  /* 0x000000000000791b */ /* 0x007fe20003800000 */
.L_x_1383:
[CC--:B------:R-:W-:Y:S01]  /*138e0*/  ISETP.GE.AND P3, PT, R21.reuse, R24.reuse, PT ;  /* 0x000000181500720c */ /* 0x0c0fe20003f66270 */
[----:B------:R-:W-:Y:S01]  /*138f0*/  IMAD.MOV.U32 R13, RZ, RZ, R7 ;  /* 0x000000ffff0d7224 */ /* 0x000fe200078e0007 */
[----:B------:R-:W-:Y:S01]  /*13900*/  ISETP.GE.AND P2, PT, R18, R24, PT ;  /* 0x000000181200720c */ /* 0x000fe20003f46270 */
[----:B------:R-:W-:Y:S01]  /*13910*/  IMAD.MOV.U32 R12, RZ, RZ, 0x1 ;  /* 0x00000001ff0c7424 */ /* 0x000fe200078e00ff */
[----:B------:R-:W-:-:S13]  /*13920*/  IADD3 R2, P0, R21, R14, RZ ;  /* 0x0000000e15027210 */ /* 0x000fda0007f1e0ff */
[----:B------:R-:W-:Y:S05]  /*13930*/  WARPSYNC.COLLECTIVE R15, `(.L_x_1384) ;  /* 0x000000000f087348 */ /* 0x000fea0003c00000 */
[----:B------:R0:W1:Y:S02]  /*13940*/  SHFL.IDX P6, R14, R13, R12, R11 ;  /* 0x0000000c0d0e7389 */ /* 0x00006400000c000b */
[----:B01----:R-:W-:Y:S01]  /*13950*/  ENDCOLLECTIVE ;  /* 0x000000000000791b */ /* 0x003fe20003800000 */
.L_x_1384:
        /* <DEDUP_REMOVED lines=13> */
.L_x_1385:
[----:B------:R-:W-:Y:S02]  /*13a30*/  IMAD.MOV.U32 R13, RZ, RZ, R7 ;  /* 0x000000ffff0d7224 */ /* 0x000fe400078e0007 */
[----:B------:R-:W-:Y:S01]  /*13a40*/  IMAD.MOV.U32 R12, RZ, RZ, 0x2 ;  /* 0x00000002ff0c7424 */ /* 0x000fe200078e00ff */
[----:B------:R-:W-:-:S13]  /*13a50*/  IADD3 R2, P0, R21, R14, RZ ;  /* 0x0000000e15027210 */ /* 0x000fda0007f1e0ff */
[----:B------:R-:W-:Y:S05]  /*13a60*/  WARPSYNC.COLLECTIVE R15, `(.L_x_1386) ;  /* 0x000000000f087348 */ /* 0x000fea0003c00000 */
[----:B------:R0:W1:Y:S02]  /*13a70*/  SHFL.IDX P6, R14, R13, R12, R11 ;  /* 0x0000000c0d0e7389 */ /* 0x00006400000c000b */
[----:B01----:R-:W-:Y:S01]  /*13a80*/  ENDCOLLECTIVE ;  /* 0x000000000000791b */ /* 0x003fe20003800000 */
.L_x_1386:
        /* <DEDUP_REMOVED lines=13> */
.L_x_1387:
[----:B------:R-:W-:Y:S02]  /*13b60*/  IMAD.MOV.U32 R13, RZ, RZ, R7 ;  /* 0x000000ffff0d7224 */ /* 0x000fe400078e0007 */
[----:B------:R-:W-:Y:S01]  /*13b70*/  IMAD.MOV.U32 R12, RZ, RZ, 0x3 ;  /* 0x00000003ff0c7424 */ /* 0x000fe200078e00ff */
[----:B------:R-:W-:-:S13]  /*13b80*/  IADD3 R2, P0, R21, R14, RZ ;  /* 0x0000000e15027210 */ /* 0x000fda0007f1e0ff */
[----:B------:R-:W-:Y:S05]  /*13b90*/  WARPSYNC.COLLECTIVE R15, `(.L_x_1388) ;  /* 0x000000000f087348 */ /* 0x000fea0003c00000 */
[----:B------:R0:W1:Y:S02]  /*13ba0*/  SHFL.IDX P6, R14, R13, R12, R11 ;  /* 0x0000000c0d0e7389 */ /* 0x00006400000c000b */
[----:B01----:R-:W-:Y:S01]  /*13bb0*/  ENDCOLLECTIVE ;  /* 0x000000000000791b */ /* 0x003fe20003800000 */
.L_x_1388:
        /* <DEDUP_REMOVED lines=12> */
.L_x_1389:
[----:B------:R-:W-:Y:S01]  /*13c80*/  @!PT LDS RZ, [RZ] ;  /* 0x00000000fffff984 */ /* 0x000fe20000000800 */
[----:B------:R-:W-:Y:S01]  /*13c90*/  @!PT LDS RZ, [RZ] ;  /* 0x00000000fffff984 */ /* 0x000fe20000000800 */
[----:B------:R-:W-:Y:S01]  /*13ca0*/  @!PT LDS RZ, [RZ] ;  /* 0x00000000fffff984 */ /* 0x000fe20000000800 */
[----:B------:R0:W-:Y:S01]  /*13cb0*/  LDGSTS.E.BYPASS.LTC128B.128 [R28+0xb400], desc[UR52][R2.64+0x80], !P0 ;  /* 0x0b400080021c7fae */ /* 0x0001e2000c101d74 */
[----:B------:R-:W-:Y:S01]  /*13cc0*/  ISETP.GE.AND P0, PT, R6, 0x11, PT ;  /* 0x000000110600780c */ /* 0x000fe20003f06270 */
[----:B------:R-:W-:-:S12]  /*13cd0*/  BRA `(.L_x_1390) ;  /* 0xffffffc400d47947 */ /* 0x000fd8000383ffff */
.L_x_1333:
[----:B0-----:R0:W1:Y:S02]  /*13ce0*/  SYNCS.PHASECHK.TRANS64.TRYWAIT P2, [R19+URZ+0x20840], R20 ;  /* 0x02084014130075a7 */ /* 0x001064000804017f */
[----:B-1----:R-:W-:Y:S05]  /*13cf0*/  @!P2 NANOSLEEP.SYNCS 0x989680 ;  /* 0x009896800000a95d */ /* 0x002fea0003900000 */
[----:B------:R-:W1:Y:S02]  /*13d00*/  @!P2 SYNCS.PHASECHK.TRANS64 P2, [R19+URZ+0x20840], R20 ;  /* 0x020840141300a5a7 */ /* 0x000e64000804007f */
[----:B-1----:R-:W-:Y:S05]  /*13d10*/  @!P2 BRA `(.L_x_1333) ;  /* 0xfffffffc00f0a947 */ /* 0x002fea000383ffff */
[----:B------:R-:W-:Y:S05]  /*13d20*/  BRA `(.L_x_1391) ;  /* 0xffffffc8001c7947 */ /* 0x000fea000383ffff */
.L_x_1334:
        /* <DEDUP_REMOVED lines=8> */
.L_x_1393:
[----:B------:R-:W-:Y:S05]  /*13db0*/  BSYNC B0 ;  /* 0x0000000000007941 */ /* 0x000fea0003800000 */
.L_x_1392:
        /* <DEDUP_REMOVED lines=8> */
.L_x_1394:
[----:B------:R-:W-:Y:S02]  /*13e40*/  IMAD.MOV.U32 R13, RZ, RZ, R4 ;  /* 0x000000ffff0d7224 */ /* 0x000fe400078e0004 */
[----:B------:R-:W-:Y:S01]  /*13e50*/  IMAD.MOV.U32 R12, RZ, RZ, 0x1 ;  /* 0x00000001ff0c7424 */ /* 0x000fe200078e00ff */
[C---:B------:R-:W-:Y:S02]  /*13e60*/  ISETP.GE.AND P6, PT, R25.reuse, R6, PT ;  /* 0x000000061900720c */ /* 0x040fe40003fc6270 */
[----:B------:R-:W-:-:S05]  /*13e70*/  @P4 IADD3 R14, P2, R25, R14, RZ ;  /* 0x0000000e190e4210 */ /* 0x000fca0007f5e0ff */
[----:B------:R-:W-:Y:S02]  /*13e80*/  @P4 IMAD.X R3, RZ, RZ, R2, P2 ;  /* 0x000000ffff034224 */ /* 0x000fe400010e0602 */
[----:B------:R-:W-:-:S05]  /*13e90*/  @P4 IMAD.MOV.U32 R2, RZ, RZ, R14 ;  /* 0x000000ffff024224 */ /* 0x000fca00078e000e */
[----:B------:R-:W-:Y:S01]  /*13ea0*/  @!PT LDS RZ, [RZ] ;  /* 0x00000000fffff984 */ /* 0x000fe20000000800 */
[----:B------:R-:W-:Y:S01]  /*13eb0*/  @!PT LDS RZ, [RZ] ;  /* 0x00000000fffff984 */ /* 0x000fe20000000800 */
[----:B------:R-:W-:Y:S01]  /*13ec0*/  @!PT LDS RZ, [RZ] ;  /* 0x00000000fffff984 */ /* 0x000fe20000000800 */
[----:B------:R0:W-:Y:S02]  /*13ed0*/  @P4 LDGSTS.E.BYPASS.LTC128B.128 [R28+0x18400], desc[UR52][R2.64], !P6 ;  /* 0x18400000021c4fae */ /* 0x0001e4000f101d74 */
[----:B0-----:R-:W-:Y:S05]  /*13ee0*/  WARPSYNC.COLLECTIVE R15, `(.L_x_1395) ;  /* 0x000000000f087348 */ /* 0x001fea0003c00000 */
[----:B------:R1:W2:Y:S02]  /*13ef0*/  SHFL.IDX P6, R14, R13, R12, R11 ;  /* 0x0000000c0d0e7389 */ /* 0x0002a400000c000b */
[----:B012---:R-:W-:Y:S01]  /*13f00*/  ENDCOLLECTIVE ;  /* 0x000000000000791b */ /* 0x007fe20003800000 */
.L_x_1395:
        /* <DEDUP_REMOVED lines=10> */
.L_x_1396:
[----:B------:R-:W-:Y:S02]  /*13fb0*/  IMAD.MOV.U32 R13, RZ, RZ, R4 ;  /* 0x000000ffff0d7224 */ /* 0x000fe400078e0004 */
[----:B------:R-:W-:Y:S01]  /*13fc0*/  IMAD.MOV.U32 R12, RZ, RZ, 0x2 ;  /* 0x00000002ff0c7424 */ /* 0x000fe200078e00ff */
[----:B------:R-:W-:-:S05]  /*13fd0*/  @P0 IADD3 R14, P2, R25, R14, RZ ;  /* 0x0000000e190e0210 */ /* 0x000fca0007f5e0ff */
[----:B------:R-:W-:-:S08]  /*13fe0*/  @P0 IMAD.MOV.U32 R2, RZ, RZ, R14 ;  /* 0x000000ffff020224 */ /* 0x000fd000078e000e */
[----:B------:R-:W-:Y:S05]  /*13ff0*/  WARPSYNC.COLLECTIVE R15, `(.L_x_1397) ;  /* 0x000000000f087348 */ /* 0x000fea0003c00000 */
[----:B------:R0:W1:Y:S02]  /*14000*/  SHFL.IDX P6, R14, R13, R12, R11 ;  /* 0x0000000c0d0e7389 */ /* 0x00006400000c000b */
[----:B01----:R-:W-:Y:S01]  /*14010*/  ENDCOLLECTIVE ;  /* 0x000000000000791b */ /* 0x003fe20003800000 */
.L_x_1397:
        /* <DEDUP_REMOVED lines=12> */
.L_x_1398:
[----:B------:R-:W-:Y:S02]  /*140e0*/  IMAD.MOV.U32 R13, RZ, RZ, R4 ;  /* 0x000000ffff0d7224 */ /* 0x000fe400078e0004 */
[----:B------:R-:W-:Y:S01]  /*140f0*/  IMAD.MOV.U32 R12, RZ, RZ, 0x3 ;  /* 0x00000003ff0c7424 */ /* 0x000fe200078e00ff */
[----:B------:R-:W-:-:S05]  /*14100*/  @P1 IADD3 R14, P0, R25, R14, RZ ;  /* 0x0000000e190e1210 */ /* 0x000fca0007f1e0ff */
[----:B------:R-:W-:-:S08]  /*14110*/  @P1 IMAD.MOV.U32 R2, RZ, RZ, R14 ;  /* 0x000000ffff021224 */ /* 0x000fd000078e000e */
[----:B------:R-:W-:Y:S05]  /*14120*/  WARPSYNC.COLLECTIVE R15, `(.L_x_1399) ;  /* 0x000000000f087348 */ /* 0x000fea0003c00000 */
[----:B------:R0:W1:Y:S02]  /*14130*/  SHFL.IDX P6, R14, R13, R12, R11 ;  /* 0x0000000c0d0e7389 */ /* 0x00006400000c000b */
[----:B01----:R-:W-:Y:S01]  /*14140*/  ENDCOLLECTIVE ;  /* 0x000000000000791b */ /* 0x003fe20003800000 */
.L_x_1399:
        /* <DEDUP_REMOVED lines=12> */
.L_x_1400:
[----:B------:R-:W-:Y:S05]  /*14210*/  BRA `(.L_x_1401) ;  /* 0xffffffc400b47947 */ /* 0x000fea000383ffff */
.L_x_1337:
[----:B------:R-:W-:Y:S02]  /*14220*/  IMAD.MOV.U32 R13, RZ, RZ, R4 ;  /* 0x000000ffff0d7224 */ /* 0x000fe400078e0004 */
[----:B------:R-:W-:Y:S02]  /*14230*/  IMAD.MOV.U32 R12, RZ, RZ, RZ ;  /* 0x000000ffff0c7224 */ /* 0x000fe400078e00ff */
[----:B------:R-:W-:Y:S02]  /*14240*/  IMAD.MOV.U32 R11, RZ, RZ, 0x181f ;  /* 0x0000181fff0b7424 */ /* 0x000fe400078e00ff */
[----:B------:R-:W-:Y:S02]  /*14250*/  IMAD.MOV.U32 R15, RZ, RZ, -0x1 ;  /* 0xffffffffff0f7424 */ /* 0x000fe400078e00ff */
[----:B------:R-:W-:-:S07]  /*14260*/  VIADD R6, R22, UR41 ;  /* 0x0000002916067c36 */ /* 0x000fce0008000000 */
[----:B------:R-:W-:Y:S05]  /*14270*/  WARPSYNC.COLLECTIVE R15, `(.L_x_1402) ;  /* 0x000000000f087348 */ /* 0x000fea0003c00000 */
[----:B------:R0:W1:Y:S02]  /*14280*/  SHFL.IDX P6, R14, R13, R12, R11 ;  /* 0x0000000c0d0e7389 */ /* 0x00006400000c000b */
[----:B01----:R-:W-:Y:S01]  /*14290*/  ENDCOLLECTIVE ;  /* 0x000000000000791b */ /* 0x003fe20003800000 */
.L_x_1402:
[----:B------:R-:W-:Y:S02]  /*142a0*/  VIADD R8, R6, 0x10 ;  /* 0x0000001006087836 */ /* 0x000fe40000000000 */
[----:B------:R-:W-:Y:S02]  /*142b0*/  IMAD.MOV.U32 R13, RZ, RZ, R0 ;  /* 0x000000ffff0d7224 */ /* 0x000fe400078e0000 */
[----:B------:R-:W-:-:S07]  /*142c0*/  IMAD.MOV.U32 R2, RZ, RZ, R14 ;  /* 0x000000ffff027224 */ /* 0x000fce00078e000e */
[----:B------:R-:W-:Y:S05]  /*142d0*/  WARPSYNC.COLLECTIVE R15, `(.L_x_1403) ;  /* 0x000000000f087348 */ /* 0x000fea0003c00000 */
[----:B------:R0:W1:Y:S02]  /*142e0*/  SHFL.IDX P6, R14, R13, R12, R11 ;  /* 0x0000000c0d0e7389 */ /* 0x00006400000c000b */
[----:B01----:R-:W-:Y:S01]  /*142f0*/  ENDCOLLECTIVE ;  /* 0x000000000000791b */ /* 0x003fe20003800000 */
.L_x_1403:
[----:B------:R-:W-:Y:S02]  /*14300*/  ULDC UR4, c[0x0][0x288] ;  /* 0x0000a20000047ab9 */ /* 0x000fe40000000800 */
[----:B------:R-:W-:-:S05]  /*14310*/  IMAD R5, R5, UR4, RZ ;  /* 0x0000000405057c24 */ /* 0x000fca000f8e02ff */
        /* <DEDUP_REMOVED lines=9> */
.L_x_1404:
        /* <DEDUP_REMOVED lines=12> */
.L_x_1405:
[----:B------:R-:W-:Y:S02]  /*14470*/  IMAD.MOV.U32 R13, RZ, RZ, R4 ;  /* 0x000000ffff0d7224 */ /* 0x000fe400078e0004 */
[----:B------:R-:W-:Y:S01]  /*14480*/  IMAD.MOV.U32 R12, RZ, RZ, 0x2 ;  /* 0x00000002ff0c7424 */ /* 0x000fe200078e00ff */
[----:B------:R-:W-:-:S05]  /*14490*/  @!P2 IADD3 R14, P3, R25, R14, RZ ;  /* 0x0000000e190ea210 */ /* 0x000fca0007f7e0ff */
[----:B------:R-:W-:-:S08]  /*144a0*/  @!P2 IMAD.MOV.U32 R2, RZ, RZ, R14 ;  /* 0x000000ffff02a224 */ /* 0x000fd000078e000e */
[----:B------:R-:W-:Y:S05]  /*144b0*/  WARPSYNC.COLLECTIVE R15, `(.L_x_1406) ;  /* 0x000000000f087348 */ /* 0x000fea0003c00000 */
[----:B------:R0:W1:Y:S02]  /*144c0*/  SHFL.IDX P6, R14, R13, R12, R11 ;  /* 0x0000000c0d0e7389 */ /* 0x00006400000c000b */
[----:B01----:R-:W-:Y:S01]  /*144d0*/  ENDCOLLECTIVE ;  /* 0x000000000000791b */ /* 0x003fe20003800000 */
.L_x_1406:
        /* <DEDUP_REMOVED lines=14> */
.L_x_1407:
[----:B------:R-:W-:Y:S02]  /*145c0*/  IMAD.MOV.U32 R13, RZ, RZ, R4 ;  /* 0x000000ffff0d7224 */ /* 0x000fe400078e0004 */
[----:B------:R-:W-:Y:S01]  /*145d0*/  IMAD.MOV.U32 R12, RZ, RZ, 0x3 ;  /* 0x00000003ff0c7424 */ /* 0x000fe200078e00ff */
[----:B------:R-:W-:-:S05]  /*145e0*/  @!P2 IADD3 R14, P3, R25, R14, RZ ;  /* 0x0000000e190ea210 */ /* 0x000fca0007f7e0ff */
[----:B------:R-:W-:-:S08]  /*145f0*/  @!P2 IMAD.MOV.U32 R2, RZ, RZ, R14 ;  /* 0x000000ffff02a224 */ /* 0x000fd000078e000e */
[----:B------:R-:W-:Y:S05]  /*14600*/  WARPSYNC.COLLECTIVE R15, `(.L_x_1408) ;  /* 0x000000000f087348 */ /* 0x000fea0003c00000 */
[----:B------:R0:W1:Y:S02]  /*14610*/  SHFL.IDX P6, R14, R13, R12, R11 ;  /* 0x0000000c0d0e7389 */ /* 0x00006400000c000b */
[----:B01----:R-:W-:Y:S01]  /*14620*/  ENDCOLLECTIVE ;  /* 0x000000000000791b */ /* 0x003fe20003800000 */
.L_x_1408:
        /* <DEDUP_REMOVED lines=14> */
.L_x_1409:
[----:B------:R-:W-:Y:S02]  /*14710*/  IMAD.MOV.U32 R13, RZ, RZ, R4 ;  /* 0x000000ffff0d7224 */ /* 0x000fe400078e0004 */
[----:B------:R-:W-:Y:S01]  /*14720*/  IMAD.MOV.U32 R12, RZ, RZ, 0x4 ;  /* 0x00000004ff0c7424 */ /* 0x000fe200078e00ff */
[----:B------:R-:W-:-:S05]  /*14730*/  @!P2 IADD3 R14, P3, R25, R14, RZ ;  /* 0x0000000e190ea210 */ /* 0x000fca0007f7e0ff */
[----:B------:R-:W-:-:S08]  /*14740*/  @!P2 IMAD.MOV.U32 R2, RZ, RZ, R14 ;  /* 0x000000ffff02a224 */ /* 0x000fd000078e000e */
[----:B------:R-:W-:Y:S05]  /*14750*/  WARPSYNC.COLLECTIVE R15, `(.L_x_1410) ;  /* 0x000000000f087348 */ /* 0x000fea0003c00000 */
[----:B------:R0:W1:Y:S02]  /*14760*/  SHFL.IDX P6, R14, R13, R12, R11 ;  /* 0x0000000c0d0e7389 */ /* 0x00006400000c000b */
[----:B01----:R-:W-:Y:S01]  /*14770*/  ENDCOLLECTIVE ;  /* 0x000000000000791b */ /* 0x003fe20003800000 */
.L_x_1410:
        /* <DEDUP_REMOVED lines=14> */
.L_x_1411:
[----:B------:R-:W-:Y:S02]  /*14860*/  IMAD.MOV.U32 R13, RZ, RZ, R4 ;  /* 0x000000ffff0d7224 */ /* 0x000fe400078e0004 */
[----:B------:R-:W-:Y:S01]  /*14870*/  IMAD.MOV.U32 R12, RZ, RZ, 0x5 ;  /* 0x00000005ff0c7424 */ /* 0x000fe200078e00ff */
[----:B------:R-:W-:-:S05]  /*14880*/  @!P2 IADD3 R14, P3, R25, R14, RZ ;  /* 0x0000000e190ea210 */ /* 0x000fca0007f7e0ff */
[----:B------:R-:W-:-:S08]  /*14890*/  @!P2 IMAD.MOV.U32 R2, RZ, RZ, R14 ;  /* 0x000000ffff02a224 */ /* 0x000fd000078e000e */
[----:B------:R-:W-:Y:S05]  /*148a0*/  WARPSYNC.COLLECTIVE R15, `(.L_x_1412) ;  /* 0x000000000f087348 */ /* 0x000fea0003c00000 */
[----:B------:R0:W1:Y:S02]  /*148b0*/  SHFL.IDX P6, R14, R13, R12, R11 ;  /* 0x0000000c0d0e7389 */ /* 0x00006400000c000b */
[----:B01----:R-:W-:Y:S01]  /*148c0*/  ENDCOLLECTIVE ;  /* 0x000000000000791b */ /* 0x003fe20003800000 */
.L_x_1412:
        /* <DEDUP_REMOVED lines=14> */
.L_x_1413:
[----:B------:R-:W-:Y:S02]  /*149b0*/  IMAD.MOV.U32 R13, RZ, RZ, R4 ;  /* 0x000000ffff0d7224 */ /* 0x000fe400078e0004 */
[----:B------:R-:W-:Y:S01]  /*149c0*/  IMAD.MOV.U32 R12, RZ, RZ, 0x6 ;  /* 0x00000006ff0c7424 */ /* 0x000fe200078e00ff */
[----:B------:R-:W-:-:S05]  /*149d0*/  @!P2 IADD3 R14, P3, R25, R14, RZ ;  /* 0x0000000e190ea210 */ /* 0x000fca0007f7e0ff */
[----:B------:R-:W-:-:S08]  /*149e0*/  @!P2 IMAD.MOV.U32 R2, RZ, RZ, R14 ;  /* 0x000000ffff02a224 */ /* 0x000fd000078e000e */
[----:B------:R-:W-:Y:S05]  /*149f0*/  WARPSYNC.COLLECTIVE R15, `(.L_x_1414) ;  /* 0x000000000f087348 */ /* 0x000fea0003c00000 */
[----:B------:R0:W1:Y:S02]  /*14a00*/  SHFL.IDX P6, R14, R13, R12, R11 ;  /* 0x0000000c0d0e7389 */ /* 0x00006400000c000b */
[----:B01----:R-:W-:Y:S01]  /*14a10*/  ENDCOLLECTIVE ;  /* 0x000000000000791b */ /* 0x003fe20003800000 */
.L_x_1414:
        /* <DEDUP_REMOVED lines=13> */
.L_x_1415:
[----:B------:R-:W-:Y:S02]  /*14af0*/  IMAD.MOV.U32 R13, RZ, RZ, R4 ;  /* 0x000000ffff0d7224 */ /* 0x000fe400078e0004 */
[----:B------:R-:W-:Y:S01]  /*14b00*/  IMAD.MOV.U32 R12, RZ, RZ, 0x7 ;  /* 0x00000007ff0c7424 */ /* 0x000fe200078e00ff */
[----:B------:R-:W-:-:S05]  /*14b10*/  @!P2 IADD3 R14, P3, R25, R14, RZ ;  /* 0x0000000e190ea210 */ /* 0x000fca0007f7e0ff */
[----:B------:R-:W-:-:S08]  /*14b20*/  @!P2 IMAD.MOV.U32 R2, RZ, RZ, R14 ;  /* 0x000000ffff02a224 */ /* 0x000fd000078e000e */
[----:B------:R-:W-:Y:S05]  /*14b30*/  WARPSYNC.COLLECTIVE R15, `(.L_x_1416) ;  /* 0x000000000f087348 */ /* 0x000fea0003c00000 */
[----:B------:R0:W1:Y:S02]  /*14b40*/  SHFL.IDX P6, R14, R13, R12, R11 ;  /* 0x0000000c0d0e7389 */ /* 0x00006400000c000b */
[----:B01----:R-:W-:Y:S01]  /*14b50*/  ENDCOLLECTIVE ;  /* 0x000000000000791b */ /* 0x003fe20003800000 */
.L_x_1416:
        /* <DEDUP_REMOVED lines=12> */
.L_x_1417:
[----:B------:R-:W-:Y:S05]  /*14c20*/  BRA `(.L_x_1418) ;  /* 0xffffffc400c07947 */ /* 0x000fea000383ffff */
.L_x_1340:
[----:B---3--:R3:W4:Y:S02]  /*14c30*/  SYNCS.PHASECHK.TRANS64.TRYWAIT P1, [R19+URZ+0x20820], R0 ;  /* 0x02082000130075a7 */ /* 0x008724000802017f */
[----:B----4-:R-:W-:Y:S05]  /*14c40*/  @!P1 NANOSLEEP.SYNCS 0x989680 ;  /* 0x009896800000995d */ /* 0x010fea0003900000 */
[----:B------:R-:W4:Y:S02]  /*14c50*/  @!P1 SYNCS.PHASECHK.TRANS64 P1, [R19+URZ+0x20820], R0 ;  /* 0x02082000130095a7 */ /* 0x000f24000802007f */
[----:B----4-:R-:W-:Y:S05]  /*14c60*/  @!P1 BRA `(.L_x_1340) ;  /* 0xfffffffc00f09947 */ /* 0x010fea000383ffff */
[----:B------:R-:W-:Y:S05]  /*14c70*/  BRA `(.L_x_1419) ;  /* 0xffffffc800087947 */ /* 0x000fea000383ffff */
.L_x_1343:
[----:B0-----:R0:W1:Y:S02]  /*14c80*/  SYNCS.PHASECHK.TRANS64.TRYWAIT P1, [R4+URZ+0x20880], R17 ;  /* 0x02088011040075a7 */ /* 0x001064000802017f */
[----:B-1----:R-:W-:Y:S05]  /*14c90*/  @!P1 NANOSLEEP.SYNCS 0x989680 ;  /* 0x009896800000995d */ /* 0x002fea0003900000 */
[----:B------:R-:W1:Y:S02]  /*14ca0*/  @!P1 SYNCS.PHASECHK.TRANS64 P1, [R4+URZ+0x20880], R17 ;  /* 0x02088011040095a7 */ /* 0x000e64000802007f */
[----:B-1----:R-:W-:Y:S05]  /*14cb0*/  @!P1 BRA `(.L_x_1343) ;  /* 0xfffffffc00f09947 */ /* 0x002fea000383ffff */
[----:B------:R-:W-:Y:S05]  /*14cc0*/  BRA `(.L_x_1420) ;  /* 0xffffffcc00007947 */ /* 0x000fea000383ffff */
.L_x_1344:
        /* <DEDUP_REMOVED lines=8> */
.L_x_1422:
[----:B------:R-:W-:Y:S05]  /*14d50*/  BSYNC B0 ;  /* 0x0000000000007941 */ /* 0x000fea0003800000 */
.L_x_1421:
        /* <DEDUP_REMOVED lines=9> */
.L_x_1423:
[----:B------:R-:W-:Y:S02]  /*14df0*/  IMAD.MOV.U32 R13, RZ, RZ, R20 ;  /* 0x000000ffff0d7224 */ /* 0x000fe400078e0014 */
[----:B------:R-:W-:Y:S01]  /*14e00*/  IMAD.MOV.U32 R12, RZ, RZ, 0x1 ;  /* 0x00000001ff0c7424 */ /* 0x000fe200078e00ff */
[----:B------:R-:W-:-:S13]  /*14e10*/  IADD3 R2, P1, R23, R14, RZ ;  /* 0x0000000e17027210 */ /* 0x000fda0007f3e0ff */
[----:B------:R-:W-:Y:S05]  /*14e20*/  WARPSYNC.COLLECTIVE R15, `(.L_x_1424) ;  /* 0x000000000f087348 */ /* 0x000fea0003c00000 */
[----:B------:R0:W1:Y:S02]  /*14e30*/  SHFL.IDX P6, R14, R13, R12, R11 ;  /* 0x0000000c0d0e7389 */ /* 0x00006400000c000b */
[----:B01----:R-:W-:Y:S01]  /*14e40*/  ENDCOLLECTIVE ;  /* 0x000000000000791b */ /* 0x003fe20003800000 */
.L_x_1424:
        /* <DEDUP_REMOVED lines=11> */
.L_x_1425:
        /* <DEDUP_REMOVED lines=9> */
.L_x_1426:
        /* <DEDUP_REMOVED lines=10> */
.L_x_1427:
[----:B------:R-:W-:Y:S02]  /*15030*/  IMAD.MOV.U32 R13, RZ, RZ, R20 ;  /* 0x000000ffff0d7224 */ /* 0x000fe400078e0014 */
[----:B------:R-:W-:-:S05]  /*15040*/  IMAD.MOV.U32 R12, RZ, RZ, R14 ;  /* 0x000000ffff0c7224 */ /* 0x000fca00078e000e */
[----:B------:R-:W-:Y:S01]  /*15050*/  IADD3 R2, P1, R23, R12, RZ ;  /* 0x0000000c17027210 */ /* 0x000fe20007f3e0ff */
[----:B------:R-:W-:-:S04]  /*15060*/  IMAD.MOV.U32 R12, RZ, RZ, 0x3 ;  /* 0x00000003ff0c7424 */ /* 0x000fc800078e00ff */
[----:B------:R-:W-:-:S08]  /*15070*/  IMAD.X R3, RZ, RZ, R22, P1 ;  /* 0x000000ffff037224 */ /* 0x000fd000008e0616 */
[----:B------:R-:W-:Y:S05]  /*15080*/  WARPSYNC.COLLECTIVE R15, `(.L_x_1428) ;  /* 0x000000000f087348 */ /* 0x000fea0003c00000 */
[----:B------:R0:W1:Y:S02]  /*15090*/  SHFL.IDX P6, R14, R13, R12, R11 ;  /* 0x0000000c0d0e7389 */ /* 0x00006400000c000b */
[----:B01----:R-:W-:Y:S01]  /*150a0*/  ENDCOLLECTIVE ;  /* 0x000000000000791b */ /* 0x003fe20003800000 */
.L_x_1428:
        /* <DEDUP_REMOVED lines=10> */
.L_x_1429:
[----:B------:R-:W-:Y:S05]  /*15150*/  BRA `(.L_x_1430) ;  /* 0xffffffc800b47947 */ /* 0x000fea000383ffff */
.L_x_1347:
[----:B-1----:R1:W2:Y:S02]  /*15160*/  SYNCS.PHASECHK.TRANS64.TRYWAIT P1, [R4+URZ+0x20840], R17 ;  /* 0x02084011040075a7 */ /* 0x0022a4000802017f */
[----:B--2---:R-:W-:Y:S05]  /*15170*/  @!P1 NANOSLEEP.SYNCS 0x989680 ;  /* 0x009896800000995d */ /* 0x004fea0003900000 */
[----:B------:R-:W2:Y:S02]  /*15180*/  @!P1 SYNCS.PHASECHK.TRANS64 P1, [R4+URZ+0x20840], R17 ;  /* 0x02084011040095a7 */ /* 0x000ea4000802007f */
[----:B--2---:R-:W-:Y:S05]  /*15190*/  @!P1 BRA `(.L_x_1347) ;  /* 0xfffffffc00f09947 */ /* 0x004fea000383ffff */
[----:B------:R-:W-:Y:S05]  /*151a0*/  BRA `(.L_x_1431) ;  /* 0xffffffc800f87947 */ /* 0x000fea000383ffff */
.L_x_1348:
        /* <DEDUP_REMOVED lines=8> */
.L_x_1433:
[----:B------:R-:W-:Y:S05]  /*15230*/  BSYNC B0 ;  /* 0x0000000000007941 */ /* 0x000fea0003800000 */
.L_x_1432:
        /* <DEDUP_REMOVED lines=9> */
.L_x_1434:
[----:B------:R-:W-:Y:S02]  /*152d0*/  VIADD R9, R9, UR46 ;  /* 0x0000002e09097c36 */ /* 0x000fe40008000000 */
[----:B------:R-:W-:Y:S02]  /*152e0*/  IMAD.MOV.U32 R13, RZ, RZ, R10 ;  /* 0x000000ffff0d7224 */ /* 0x000fe400078e000a */
[----:B------:R-:W-:Y:S02]  /*152f0*/  IMAD.MOV.U32 R12, RZ, RZ, 0x1 ;  /* 0x00000001ff0c7424 */ /* 0x000fe400078e00ff */
[----:B------:R-:W-:-:S07]  /*15300*/  IMAD.MOV.U32 R2, RZ, RZ, R14 ;  /* 0x000000ffff027224 */ /* 0x000fce00078e000e */
[----:B------:R-:W-:Y:S05]  /*15310*/  WARPSYNC.COLLECTIVE R15, `(.L_x_1435) ;  /* 0x000000000f087348 */ /* 0x000fea0003c00000 */
[----:B------:R0:W1:Y:S02]  /*15320*/  SHFL.IDX P6, R14, R13, R12, R11 ;  /* 0x0000000c0d0e7389 */ /* 0x00006400000c000b */
[----:B01----:R-:W-:Y:S01]  /*15330*/  ENDCOLLECTIVE ;  /* 0x000000000000791b */ /* 0x003fe20003800000 */
.L_x_1435:
        /* <DEDUP_REMOVED lines=12> */
.L_x_1436:
[----:B------:R-:W-:Y:S02]  /*15400*/  IMAD.MOV.U32 R13, RZ, RZ, R10 ;  /* 0x000000ffff0d7224 */ /* 0x000fe400078e000a */
[----:B------:R-:W-:Y:S01]  /*15410*/  IMAD.MOV.U32 R12, RZ, RZ, 0x2 ;  /* 0x00000002ff0c7424 */ /* 0x000fe200078e00ff */
[----:B------:R-:W-:-:S13]  /*15420*/  IADD3 R2, P1, R18, R14, RZ ;  /* 0x0000000e12027210 */ /* 0x000fda0007f3e0ff */
[----:B------:R-:W-:Y:S05]  /*15430*/  WARPSYNC.COLLECTIVE R15, `(.L_x_1437) ;  /* 0x000000000f087348 */ /* 0x000fea0003c00000 */
[----:B------:R0:W1:Y:S02]  /*15440*/  SHFL.IDX P6, R14, R13, R12, R11 ;  /* 0x0000000c0d0e7389 */ /* 0x00006400000c000b */
[----:B01----:R-:W-:Y:S01]  /*15450*/  ENDCOLLECTIVE ;  /* 0x000000000000791b */ /* 0x003fe20003800000 */
.L_x_1437:
        /* <DEDUP_REMOVED lines=11> */
.L_x_1438:
        /* <DEDUP_REMOVED lines=9> */
.L_x_1439:
        /* <DEDUP_REMOVED lines=10> */
.L_x_1440:
[----:B------:R-:W-:Y:S05]  /*15640*/  BRA `(.L_x_1441) ;  /* 0xffffffc800987947 */ /* 0x000fea000383ffff */
.L_x_1351:
[----:B0-----:R0:W1:Y:S02]  /*15650*/  SYNCS.PHASECHK.TRANS64.TRYWAIT P2, [R2+URZ+0x20870], R3 ;  /* 0x02087003020075a7 */ /* 0x001064000804017f */
[----:B-1----:R-:W-:Y:S05]  /*15660*/  @!P2 NANOSLEEP.SYNCS 0x989680 ;  /* 0x009896800000a95d */ /* 0x002fea0003900000 */
[----:B------:R-:W1:Y:S02]  /*15670*/  @!P2 SYNCS.PHASECHK.TRANS64 P2, [R2+URZ+0x20870], R3 ;  /* 0x020870030200a5a7 */ /* 0x000e64000804007f */
[----:B-1----:R-:W-:Y:S05]  /*15680*/  @!P2 BRA `(.L_x_1351) ;  /* 0xfffffffc00f0a947 */ /* 0x002fea000383ffff */
[----:B------:R-:W-:Y:S05]  /*15690*/  BRA `(.L_x_1442) ;  /* 0xffffffc800f47947 */ /* 0x000fea000383ffff */
.L_x_1353:
[----:B0-----:R0:W1:Y:S02]  /*156a0*/  SYNCS.PHASECHK.TRANS64.TRYWAIT P2, [R2+URZ+0x20860], R3 ;  /* 0x02086003020075a7 */ /* 0x001064000804017f */
[----:B-1----:R-:W-:Y:S05]  /*156b0*/  @!P2 NANOSLEEP.SYNCS 0x989680 ;  /* 0x009896800000a95d */ /* 0x002fea0003900000 */
[----:B------:R-:W1:Y:S02]  /*156c0*/  @!P2 SYNCS.PHASECHK.TRANS64 P2, [R2+URZ+0x20860], R3 ;  /* 0x020860030200a5a7 */ /* 0x000e64000804007f */
[----:B-1----:R-:W-:Y:S05]  /*156d0*/  @!P2 BRA `(.L_x_1353) ;  /* 0xfffffffc00f0a947 */ /* 0x002fea000383ffff */
[----:B------:R-:W-:Y:S05]  /*156e0*/  BRA `(.L_x_1443) ;  /* 0xffffffcc00047947 */ /* 0x000fea000383ffff */
.L_x_1360:
[----:B0-----:R0:W3:Y:S02]  /*156f0*/  SYNCS.PHASECHK.TRANS64.TRYWAIT P0, [R3+URZ+0x20870], R2 ;  /* 0x02087002030075a7 */ /* 0x0010e4000800017f */
[----:B---3--:R-:W-:Y:S05]  /*15700*/  @!P0 NANOSLEEP.SYNCS 0x989680 ;  /* 0x009896800000895d */ /* 0x008fea0003900000 */
[----:B------:R-:W3:Y:S02]  /*15710*/  @!P0 SYNCS.PHASECHK.TRANS64 P0, [R3+URZ+0x20870], R2 ;  /* 0x02087002030085a7 */ /* 0x000ee4000800007f */
[----:B---3--:R-:W-:Y:S05]  /*15720*/  @!P0 BRA `(.L_x_1360) ;  /* 0xfffffffc00f08947 */ /* 0x008fea000383ffff */
[----:B------:R-:W-:Y:S05]  /*15730*/  BRA `(.L_x_1444) ;  /* 0xffffffd000947947 */ /* 0x000fea000383ffff */
.L_x_1362:
[----:B0-----:R0:W3:Y:S02]  /*15740*/  SYNCS.PHASECHK.TRANS64.TRYWAIT P0, [R3+URZ+0x20860], R4 ;  /* 0x02086004030075a7 */ /* 0x0010e4000800017f */
[----:B---3--:R-:W-:Y:S05]  /*15750*/  @!P0 NANOSLEEP.SYNCS 0x989680 ;  /* 0x009896800000895d */ /* 0x008fea0003900000 */
[----:B------:R-:W3:Y:S02]  /*15760*/  @!P0 SYNCS.PHASECHK.TRANS64 P0, [R3+URZ+0x20860], R4 ;  /* 0x02086004030085a7 */ /* 0x000ee4000800007f */
[----:B---3--:R-:W-:Y:S05]  /*15770*/  @!P0 BRA `(.L_x_1362) ;  /* 0xfffffffc00f08947 */ /* 0x008fea000383ffff */
[----:B------:R-:W-:Y:S05]  /*15780*/  BRA `(.L_x_1445) ;  /* 0xffffffd000ac7947 */ /* 0x000fea000383ffff */
.L_x_1365:
[----:B0-----:R0:W1:Y:S02]  /*15790*/  SYNCS.PHASECHK.TRANS64.TRYWAIT P0, [R7+URZ+0x20820], R2 ;  /* 0x02082002070075a7 */ /* 0x001064000800017f */
[----:B-1----:R-:W-:Y:S05]  /*157a0*/  @!P0 NANOSLEEP.SYNCS 0x989680 ;  /* 0x009896800000895d */ /* 0x002fea0003900000 */
[----:B------:R-:W1:Y:S02]  /*157b0*/  @!P0 SYNCS.PHASECHK.TRANS64 P0, [R7+URZ+0x20820], R2 ;  /* 0x02082002070085a7 */ /* 0x000e64000800007f */
[----:B-1----:R-:W-:Y:S05]  /*157c0*/  @!P0 BRA `(.L_x_1365) ;  /* 0xfffffffc00f08947 */ /* 0x002fea000383ffff */
[----:B------:R-:W-:Y:S05]  /*157d0*/  BRA `(.L_x_1446) ;  /* 0xffffffd800207947 */ /* 0x000fea000383ffff */
.L_x_1367:
[----:B0-----:R0:W1:Y:S02]  /*157e0*/  SYNCS.PHASECHK.TRANS64.TRYWAIT P1, [R5+URZ+0x20840], R2 ;  /* 0x02084002050075a7 */ /* 0x001064000802017f */
[----:B-1----:R-:W-:Y:S05]  /*157f0*/  @!P1 NANOSLEEP.SYNCS 0x989680 ;  /* 0x009896800000995d */ /* 0x002fea0003900000 */
[----:B------:R-:W1:Y:S02]  /*15800*/  @!P1 SYNCS.PHASECHK.TRANS64 P1, [R5+URZ+0x20840], R2 ;  /* 0x02084002050095a7 */ /* 0x000e64000802007f */
[----:B-1----:R-:W-:Y:S05]  /*15810*/  @!P1 BRA `(.L_x_1367) ;  /* 0xfffffffc00f09947 */ /* 0x002fea000383ffff */
[----:B------:R-:W-:Y:S05]  /*15820*/  BRA `(.L_x_1447) ;  /* 0xffffffd8005c7947 */ /* 0x000fea000383ffff */
.L_x_1369:
[----:B-1----:R1:W2:Y:S02]  /*15830*/  SYNCS.PHASECHK.TRANS64.TRYWAIT P1, [R7+URZ+0x20840], R0 ;  /* 0x02084000070075a7 */ /* 0x0022a4000802017f */
[----:B--2---:R-:W-:Y:S05]  /*15840*/  @!P1 NANOSLEEP.SYNCS 0x989680 ;  /* 0x009896800000995d */ /* 0x004fea0003900000 */
[----:B------:R-:W2:Y:S02]  /*15850*/  @!P1 SYNCS.PHASECHK.TRANS64 P1, [R7+URZ+0x20840], R0 ;  /* 0x02084000070095a7 */ /* 0x000ea4000802007f */
[----:B--2---:R-:W-:Y:S05]  /*15860*/  @!P1 BRA `(.L_x_1369) ;  /* 0xfffffffc00f09947 */ /* 0x004fea000383ffff */
[----:B------:R-:W-:Y:S05]  /*15870*/  BRA `(.L_x_1448) ;  /* 0xffffffd800687947 */ /* 0x000fea000383ffff */
.L_x_1371:
[----:B--2---:R2:W3:Y:S02]  /*15880*/  SYNCS.PHASECHK.TRANS64.TRYWAIT P1, [R5+URZ+0x20860], R2 ;  /* 0x02086002050075a7 */ /* 0x0044e4000802017f */
[----:B---3--:R-:W-:Y:S05]  /*15890*/  @!P1 NANOSLEEP.SYNCS 0x989680 ;  /* 0x009896800000995d */ /* 0x008fea0003900000 */
[----:B------:R-:W3:Y:S02]  /*158a0*/  @!P1 SYNCS.PHASECHK.TRANS64 P1, [R5+URZ+0x20860], R2 ;  /* 0x02086002050095a7 */ /* 0x000ee4000802007f */
[----:B---3--:R-:W-:Y:S05]  /*158b0*/  @!P1 BRA `(.L_x_1371) ;  /* 0xfffffffc00f09947 */ /* 0x008fea000383ffff */
[----:B------:R-:W-:Y:S05]  /*158c0*/  BRA `(.L_x_1449) ;  /* 0xffffffd800647947 */ /* 0x000fea000383ffff */
.L_x_1373:
[----:B---3--:R3:W4:Y:S02]  /*158d0*/  SYNCS.PHASECHK.TRANS64.TRYWAIT P1, [R7+URZ+0x20860], R0 ;  /* 0x02086000070075a7 */ /* 0x008724000802017f */
[----:B----4-:R-:W-:Y:S05]  /*158e0*/  @!P1 NANOSLEEP.SYNCS 0x989680 ;  /* 0x009896800000995d */ /* 0x010fea0003900000 */
[----:B------:R-:W4:Y:S02]  /*158f0*/  @!P1 SYNCS.PHASECHK.TRANS64 P1, [R7+URZ+0x20860], R0 ;  /* 0x02086000070095a7 */ /* 0x000f24000802007f */
[----:B----4-:R-:W-:Y:S05]  /*15900*/  @!P1 BRA `(.L_x_1373) ;  /* 0xfffffffc00f09947 */ /* 0x010fea000383ffff */
[----:B------:R-:W-:Y:S05]  /*15910*/  BRA `(.L_x_1450) ;  /* 0xffffffd800607947 */ /* 0x000fea000383ffff */
.L_x_1375:
[----:B----4-:R4:W0:Y:S02]  /*15920*/  SYNCS.PHASECHK.TRANS64.TRYWAIT P1, [R5+URZ+0x20880], R2 ;  /* 0x02088002050075a7 */ /* 0x010824000802017f */
[----:B0-----:R-:W-:Y:S05]  /*15930*/  @!P1 NANOSLEEP.SYNCS 0x989680 ;  /* 0x009896800000995d */ /* 0x001fea0003900000 */
[----:B------:R-:W0:Y:S02]  /*15940*/  @!P1 SYNCS.PHASECHK.TRANS64 P1, [R5+URZ+0x20880], R2 ;  /* 0x02088002050095a7 */ /* 0x000e24000802007f */
[----:B0-----:R-:W-:Y:S05]  /*15950*/  @!P1 BRA `(.L_x_1375) ;  /* 0xfffffffc00f09947 */ /* 0x001fea000383ffff */
[----:B------:R-:W-:Y:S05]  /*15960*/  BRA `(.L_x_1451) ;  /* 0xffffffd8005c7947 */ /* 0x000fea000383ffff */
.L_x_1452:
        /* <DEDUP_REMOVED lines=9> */
.L_x_16269:


//--------------------- .text._ZN7cutlass13device_kernelIN5flash11enable_sm90INS1_16FlashAttnFwdSm90INS1_25CollectiveMainloopFwdSm90ILi2EN4cute5tupleIJNS5_1CILi1EEES8_S8_EEENS6_IJNS7_ILi128EEENS7_ILi64EEENS7_ILi256EEEEEELi256ENS_12float_e4m3_tEfNS_4arch4Sm90ELb0ELb1ELb0ELb1ELb1ELb0ELb0ELb1ELb0ELb1ELb1ELb0EEENS1_21CollectiveEpilogueFwdINS6_IJSA_SC_SB_EEES9_NS_10bfloat16_tESG_Li256ELb1ELb1ELb1ELb1EEENS1_36VarlenDynamicPersistentTileSchedulerILi128ELi64ELi256ELi128ELb1ELb1ELb1ELb1ELb0ELb1EEEEEEEEEvNT_6ParamsE --------------------------
	.section	.text._ZN7cutlass13device_kernelIN5flash11enable_sm90INS1_16FlashAttnFwdSm90INS1_25CollectiveMainloopFwdSm90ILi2EN4cute5tupleIJNS5_1CILi1EEES8_S8_EEENS6_IJNS7_ILi128EEENS7_ILi64EEENS7_ILi256EEEEEELi256ENS_12float_e4m3_tEfNS_4arch4Sm90ELb0ELb1ELb0ELb1ELb1ELb0ELb0ELb1ELb0ELb1ELb1ELb0EEENS1_21CollectiveEpilogueFwdINS6_IJSA_SC_SB_EEES9_NS_10bfloat16_tESG_Li256ELb1ELb1ELb1ELb1EEENS1_36VarlenDynamicPersistentTileSchedulerILi128ELi64ELi256ELi128ELb1ELb1ELb1ELb1ELb0ELb1EEEEEEEEEvNT_6ParamsE,"ax",@progbits
	.align	128
.text._ZN7cutlass13device_kernelIN5flash11enable_sm90INS1_16FlashAttnFwdSm90INS1_25CollectiveMainloopFwdSm90ILi2EN4cute5tupleIJNS5_1CILi1EEES8_S8_EEENS6_IJNS7_ILi128EEENS7_ILi64EEENS7_ILi256EEEEEELi256ENS_12float_e4m3_tEfNS_4arch4Sm90ELb0ELb1ELb0ELb1ELb1ELb0ELb0ELb1ELb0ELb1ELb1ELb0EEENS1_21CollectiveEpilogueFwdINS6_IJSA_SC_SB_EEES9_NS_10bfloat16_tESG_Li256ELb1ELb1ELb1ELb1EEENS1_36VarlenDynamicPersistentTileSchedulerILi128ELi64ELi256ELi128ELb1ELb1ELb1ELb1ELb0ELb1EEEEEEEEEvNT_6ParamsE:
        .type           _ZN7cutlass13device_kernelIN5flash11enable_sm90INS1_16FlashAttnFwdSm90INS1_25CollectiveMainloopFwdSm90ILi2EN4cute5tupleIJNS5_1CILi1EEES8_S8_EEENS6_IJNS7_ILi128EEENS7_ILi64EEENS7_ILi256EEEEEELi256ENS_12float_e4m3_tEfNS_4arch4Sm90ELb0ELb1ELb0ELb1ELb1ELb0ELb0ELb1ELb0ELb1ELb1ELb0EEENS1_21CollectiveEpilogueFwdINS6_IJSA_SC_SB_EEES9_NS_10bfloat16_tESG_Li256ELb1ELb1ELb1ELb1EEENS1_36VarlenDynamicPersistentTileSchedulerILi128ELi64ELi256ELi128ELb1ELb1ELb1ELb1ELb0ELb1EEEEEEEEEvNT_6ParamsE,@function
        .size           _ZN7cutlass13device_kernelIN5flash11enable_sm90INS1_16FlashAttnFwdSm90INS1_25CollectiveMainloopFwdSm90ILi2EN4cute5tupleIJNS5_1CILi1EEES8_S8_EEENS6_IJNS7_ILi128EEENS7_ILi64EEENS7_ILi256EEEEEELi256ENS_12float_e4m3_tEfNS_4arch4Sm90ELb0ELb1ELb0ELb1ELb1ELb0ELb0ELb1ELb0ELb1ELb1ELb0EEENS1_21CollectiveEpilogueFwdINS6_IJSA_SC_SB_EEES9_NS_10bfloat16_tESG_Li256ELb1ELb1ELb1ELb1EEENS1_36VarlenDynamicPersistentTileSchedulerILi128ELi64ELi256ELi128ELb1ELb1ELb1ELb1ELb0ELb1EEEEEEEEEvNT_6ParamsE,(.L_x_16270 - _ZN7cutlass13device_kernelIN5flash11enable_sm90INS1_16FlashAttnFwdSm90INS1_25CollectiveMainloopFwdSm90ILi2EN4cute5tupleIJNS5_1CILi1EEES8_S8_EEENS6_IJNS7_ILi128EEENS7_ILi64EEENS7_ILi256EEEEEELi256ENS_12float_e4m3_tEfNS_4arch4Sm90ELb0ELb1ELb0ELb1ELb1ELb0ELb0ELb1ELb0ELb1ELb1ELb0EEENS1_21CollectiveEpilogueFwdINS6_IJSA_SC_SB_EEES9_NS_10bfloat16_tESG_Li256ELb1ELb1ELb1ELb1EEENS1_36VarlenDynamicPersistentTileSchedulerILi128ELi64ELi256ELi128ELb1ELb1ELb1ELb1ELb0ELb1EEEEEEEEEvNT_6ParamsE)
        .other          _ZN7cutlass13device_kernelIN5flash11enable_sm90INS1_16FlashAttnFwdSm90INS1_25CollectiveMainloopFwdSm90ILi2EN4cute5tupleIJNS5_1CILi1EEES8_S8_EEENS6_IJNS7_ILi128EEENS7_ILi64EEENS7_ILi256EEEEEELi256ENS_12float_e4m3_tEfNS_4arch4Sm90ELb0ELb1ELb0ELb1ELb1ELb0ELb0ELb1ELb0ELb1ELb1ELb0EEENS1_21CollectiveEpilogueFwdINS6_IJSA_SC_SB_EEES9_NS_10bfloat16_tESG_Li256ELb1ELb1ELb1ELb1EEENS1_36VarlenDynamicPersistentTileSchedulerILi128ELi64ELi256ELi128ELb1ELb1ELb1ELb1ELb0ELb1EEEEEEEEEvNT_6ParamsE,@"STO_CUDA_ENTRY STV_DEFAULT"
_ZN7cutlass13device_kernelIN5flash11enable_sm90INS1_16FlashAttnFwdSm90INS1_25CollectiveMainloopFwdSm90ILi2EN4cute5tupleIJNS5_1CILi1EEES8_S8_EEENS6_IJNS7_ILi128EEENS7_ILi64EEENS7_ILi256EEEEEELi256ENS_12float_e4m3_tEfNS_4arch4Sm90ELb0ELb1ELb0ELb1ELb1ELb0ELb0ELb1ELb0ELb1ELb1ELb0EEENS1_21CollectiveEpilogueFwdINS6_IJSA_SC_SB_EEES9_NS_10bfloat16_tESG_Li256ELb1ELb1ELb1ELb1EEENS1_36VarlenDynamicPersistentTileSchedulerILi128ELi64ELi256ELi128ELb1ELb1ELb1ELb1ELb0ELb1EEEEEEEEEvNT_6ParamsE:
        /* <DEDUP_REMOVED lines=45> */
.L_x_1453:
        /* <DEDUP_REMOVED lines=22> */
.L_x_1454:
        /* <DEDUP_REMOVED lines=18> */
.L_x_1455:
        /* <DEDUP_REMOVED lines=22> */
.L_x_1456:
        /* <DEDUP_REMOVED lines=24> */
.L_x_1457:
[----:B------:R-:W-:Y:S01]  /*0830*/  UISETP.NE.AND UP0, UPT, UR9, URZ, UPT ;  /* 0x0000003f0900728c */ /* 0x000fe2000bf05270 */
[----:B------:R-:W-:Y:S01]  /*0840*/  NOP ;  /* 0x0000000000007918 */ /* 0x000fe20000000000 */
[----:B01----:R-:W-:Y:S01]  /*0850*/  UMOV UR4, 0x1 ;  /* 0x0000000100047882 */ /* 0x003fe20000000000 */
[----:B------:R-:W-:Y:S01]  /*0860*/  ULDC.64 UR36, c[0x0][0x208] ;  /* 0x0000820000247ab9 */ /* 0x000fe20000000a00 */
[----:B------:R-:W-:Y:S01]  /*0870*/  USEL UR4, UR4, 0x2, !UP0 ;  /* 0x0000000204047887 */ /* 0x000fe2000c000000 */
[----:B--234-:R-:W-:Y:S01]  /*0880*/  BAR.SYNC.DEFER_BLOCKING 0x0 ;  /* 0x0000000000007b1d */ /* 0x01cfe20000010000 */
[----:B------:R-:W-:-:S04]  /*0890*/  PLOP3.LUT P0, PT, PT, PT, UP0, 0x80, 0x0 ;  /* 0x000000000000781c */ /* 0x000fc80003f0f008 */
[----:B------:R-:W-:-:S05]  /*08a0*/  IMAD.U32 R3, RZ, RZ, UR4 ;  /* 0x00000004ff037e24 */ /* 0x000fca000f8e00ff */
[----:B------:R0:W-:Y:S04]  /*08b0*/  STL [R1+0x14], R3 ;  /* 0x0000140301007387 */ /* 0x0001e80000100800 */
[----:B------:R-:W-:Y:S05]  /*08c0*/  @!P0 BRA `(.L_x_1458) ;  /* 0x0000011000b88947 */ /* 0x000fea0003800000 */
.L_x_1459:
[----:B------:R-:W-:-:S08]  /*08d0*/  NOP ;  /* 0x0000000000007918 */ /* 0x000fd00000000000 */
[----:B------:R-:W1:Y:S02]  /*08e0*/  USETMAXREG.TRY_ALLOC.CTAPOOL UP0, 0xe8 ;  /* 0x000000e8000079c8 */ /* 0x000e640008000600 */
[----:B-1----:R-:W-:-:S13]  /*08f0*/  PLOP3.LUT P0, PT, PT, PT, UP0, 0x80, 0x0 ;  /* 0x000000000000781c */ /* 0x002fda0003f0f008 */
[----:B------:R-:W-:Y:S05]  /*0900*/  @!P0 BRA `(.L_x_1459) ;  /* 0xfffffffc00f08947 */ /* 0x000fea000383ffff */
[----:B------:R-:W1:Y:S01]  /*0910*/  S2R R0, SR_TID.X ;  /* 0x0000000000007919 */ /* 0x000e620000002100 */
[----:B------:R-:W2:Y:S01]  /*0920*/  S2UR UR5, SR_CgaCtaId ;  /* 0x00000000000579c3 */ /* 0x000ea20000008800 */
[----:B------:R-:W-:-:S07]  /*0930*/  UMOV UR4, 0x400 ;  /* 0x0000040000047882 */ /* 0x000fce0000000000 */
[----:B------:R-:W-:Y:S06]  /*0940*/  BAR.ARV 0x8, 0x180 ;  /* 0x0206000000007b1d */ /* 0x000fec0000002000 */
[----:B--2---:R-:W-:Y:S01]  /*0950*/  ULEA UR4, UR5, UR4, 0x18 ;  /* 0x0000000405047291 */ /* 0x004fe2000f8ec03f */
[----:B-1----:R-:W-:-:S04]  /*0960*/  SHF.R.U32.HI R0, RZ, 0x7, R0 ;  /* 0x00000007ff007819 */ /* 0x002fc80000011600 */
[----:B------:R-:W-:-:S13]  /*0970*/  ISETP.NE.AND P0, PT, R0, 0x1, PT ;  /* 0x000000010000780c */ /* 0x000fda0003f05270 */
[----:B------:R-:W-:Y:S08]  /*0980*/  @!P0 BAR.ARV 0x9, 0x100 ;  /* 0x0244000000008b1d */ /* 0x000ff00000002000 */
[----:B------:R-:W-:Y:S06]  /*0990*/  BAR.SYNC.DEFER_BLOCKING 0x5, 0x180 ;  /* 0x0146000000007b1d */ /* 0x000fec0000010000 */
[----:B------:R-:W1:Y:S01]  /*09a0*/  LDS.128 R4, [UR4+0x284d0] ;  /* 0x0284d004ff047984 */ /* 0x000e620008000c00 */
[----:B------:R-:W-:Y:S01]  /*09b0*/  ULDC UR4, c[0x0][0xc3c] ;  /* 0x00030f0000047ab9 */ /* 0x000fe20000000800 */
[----:B------:R-:W-:Y:S06]  /*09c0*/  BAR.ARV 0x4, 0x180 ;  /* 0x0106000000007b1d */ /* 0x000fec0000002000 */
[----:B-1----:R-:W-:-:S13]  /*09d0*/  ISETP.GE.AND P0, PT, R7, UR4, PT ;  /* 0x0000000407007c0c */ /* 0x002fda000bf06270 */
[----:B------:R-:W-:Y:S05]  /*09e0*/  @P0 EXIT ;  /* 0x000000000000094d */ /* 0x000fea0003800000 */
[----:B------:R-:W2:Y:S01]  /*09f0*/  LDL R2, [R1+0x14] ;  /* 0x0000140001027983 */ /* 0x000ea20000100800 */
[----:B------:R-:W-:Y:S01]  /*0a00*/  R2UR UR6, R5 ;  /* 0x00000000050672ca */ /* 0x000fe200000e0000 */
[----:B------:R-:W-:Y:S01]  /*0a10*/  UMOV UR61, URZ ;  /* 0x0000003f003d7c82 */ /* 0x000fe20008000000 */
[----:B------:R-:W-:Y:S01]  /*0a20*/  R2UR UR5, R6 ;  /* 0x00000000060572ca */ /* 0x000fe200000e0000 */
[----:B------:R-:W1:Y:S01]  /*0a30*/  S2R R0, SR_TID.X ;  /* 0x0000000000007919 */ /* 0x000e620000002100 */
[----:B------:R-:W-:Y:S01]  /*0a40*/  R2UR UR54, R7 ;  /* 0x00000000073672ca */ /* 0x000fe200000e0000 */
[----:B------:R-:W-:Y:S01]  /*0a50*/  UMOV UR39, URZ ;  /* 0x0000003f00277c82 */ /* 0x000fe20008000000 */
[----:B------:R-:W-:Y:S01]  /*0a60*/  UMOV UR38, URZ ;  /* 0x0000003f00267c82 */ /* 0x000fe20008000000 */
[----:B-1----:R-:W-:-:S05]  /*0a70*/  VIADD R0, R0, 0xffffff80 ;  /* 0xffffff8000007836 */ /* 0x002fca0000000000 */
[----:B0-----:R-:W-:-:S04]  /*0a80*/  SHF.R.S32.HI R3, RZ, 0x1f, R0 ;  /* 0x0000001fff037819 */ /* 0x001fc80000011400 */
[CC--:B------:R-:W-:Y:S02]  /*0a90*/  LEA.HI R4, R3.reuse, R0.reuse, RZ, 0x5 ;  /* 0x0000000003047211 */ /* 0x0c0fe400078f28ff */
[----:B------:R-:W-:-:S03]  /*0aa0*/  LEA.HI R5, R3, R0, RZ, 0x2 ;  /* 0x0000000003057211 */ /* 0x000fc600078f10ff */
[----:B------:R-:W-:Y:S01]  /*0ab0*/  IMAD.SHL.U32 R6, R4, 0x20, RZ ;  /* 0x0000002004067824 */ /* 0x000fe200078e00ff */
[----:B------:R-:W-:-:S04]  /*0ac0*/  LOP3.LUT R11, R5, 0xfffffffc, RZ, 0xc0, !PT ;  /* 0xfffffffc050b7812 */ /* 0x000fc800078ec0ff */
[----:B------:R-:W-:Y:S01]  /*0ad0*/  LOP3.LUT R6, R6, 0xfffffc00, RZ, 0xc0, !PT ;  /* 0xfffffc0006067812 */ /* 0x000fe200078ec0ff */
[----:B------:R-:W-:Y:S01]  /*0ae0*/  IMAD.IADD R12, R0, 0x1, -R11 ;  /* 0x00000001000c7824 */ /* 0x000fe200078e0a0b */
[----:B--2---:R-:W-:Y:S02]  /*0af0*/  R2UR UR4, R2 ;  /* 0x00000000020472ca */ /* 0x004fe400000e0000 */
[CC--:B------:R-:W-:Y:S02]  /*0b00*/  LEA.HI R2, R3.reuse, R0.reuse, RZ, 0x7 ;  /* 0x0000000003027211 */ /* 0x0c0fe400078f38ff */
[----:B------:R-:W-:Y:S02]  /*0b10*/  LEA.HI R3, R3, R0, RZ, 0x4 ;  /* 0x0000000003037211 */ /* 0x000fe400078f20ff */
[----:B------:R-:W-:Y:S02]  /*0b20*/  LOP3.LUT R211, R2, 0xffffff80, RZ, 0xc0, !PT ;  /* 0xffffff8002d37812 */ /* 0x000fe400078ec0ff */
[----:B------:R-:W-:-:S02]  /*0b30*/  LOP3.LUT R5, R3, 0x3fffff0, RZ, 0xc0, !PT ;  /* 0x03fffff003057812 */ /* 0x000fc400078ec0ff */
[----:B------:R-:W-:Y:S01]  /*0b40*/  SHF.R.S32.HI R4, RZ, 0x4, R3 ;  /* 0x00000004ff047819 */ /* 0x000fe20000011403 */
[C---:B------:R-:W-:Y:S02]  /*0b50*/  IMAD.IADD R211, R0.reuse, 0x1, -R211 ;  /* 0x0000000100d37824 */ /* 0x040fe400078e0ad3 */
[----:B------:R-:W-:Y:S01]  /*0b60*/  IMAD.IADD R5, R0, 0x1, -R5 ;  /* 0x0000000100057824 */ /* 0x000fe200078e0a05 */
[----:B------:R-:W-:Y:S01]  /*0b70*/  LEA.HI R0, R3, R4, RZ, 0x1 ;  /* 0x0000000403007211 */ /* 0x000fe200078f08ff */
[----:B------:R-:W-:Y:S01]  /*0b80*/  ULOP3.LUT UR4, UR4, 0x1, URZ, 0xfc, !UPT ;  /* 0x0000000104047892 */ /* 0x000fe2000f8efc3f */
[----:B------:R-:W-:Y:S01]  /*0b90*/  SHF.R.S32.HI R8, RZ, 0x1f, R211 ;  /* 0x0000001fff087819 */ /* 0x000fe200000114d3 */
[----:B------:R-:W-:Y:S01]  /*0ba0*/  IMAD R6, R5, 0x40, R6 ;  /* 0x0000004005067824 */ /* 0x000fe200078e0206 */
[----:B------:R-:W-:Y:S02]  /*0bb0*/  SHF.R.S32.HI R3, RZ, 0x7, R2 ;  /* 0x00000007ff037819 */ /* 0x000fe40000011402 */
[----:B------:R-:W-:-:S02]  /*0bc0*/  LEA.HI R9, R8, R211, RZ, 0x2 ;  /* 0x000000d308097211 */ /* 0x000fc400078f10ff */
[----:B------:R-:W-:Y:S02]  /*0bd0*/  LEA.HI R2, R2, R3, RZ, 0x1 ;  /* 0x0000000302027211 */ /* 0x000fe400078f08ff */
[--C-:B------:R-:W-:Y:S02]  /*0be0*/  SHF.R.S32.HI R10, RZ, 0x2, R9.reuse ;  /* 0x00000002ff0a7819 */ /* 0x100fe40000011409 */
[----:B------:R-:W-:Y:S02]  /*0bf0*/  SHF.R.S32.HI R7, RZ, 0x1f, R9 ;  /* 0x0000001fff077819 */ /* 0x000fe40000011409 */
[----:B------:R-:W-:Y:S02]  /*0c00*/  LEA.HI R8, R8, R211, RZ, 0x5 ;  /* 0x000000d308087211 */ /* 0x000fe400078f28ff */
[----:B------:R-:W-:Y:S02]  /*0c10*/  LEA.HI R11, R7, R10, RZ, 0x3 ;  /* 0x0000000a070b7211 */ /* 0x000fe400078f18ff */
[----:B------:R-:W-:-:S02]  /*0c20*/  LOP3.LUT R7, R0, 0x1ffffffe, RZ, 0xc0, !PT ;  /* 0x1ffffffe00077812 */ /* 0x000fc400078ec0ff */
[----:B------:R-:W-:Y:S02]  /*0c30*/  LOP3.LUT R11, R11, 0xfffffff8, RZ, 0xc0, !PT ;  /* 0xfffffff80b0b7812 */ /* 0x000fe400078ec0ff */
[----:B------:R-:W-:Y:S01]  /*0c40*/  LOP3.LUT R2, R2, 0x3fffffe, RZ, 0xc0, !PT ;  /* 0x03fffffe02027812 */ /* 0x000fe200078ec0ff */
[----:B------:R-:W-:Y:S01]  /*0c50*/  IMAD.IADD R7, R4, 0x1, -R7 ;  /* 0x0000000104077824 */ /* 0x000fe200078e0a07 */
[----:B------:R-:W-:Y:S01]  /*0c60*/  LEA.HI R0, R12, R12, RZ, 0x1 ;  /* 0x0000000c0c007211 */ /* 0x000fe200078f08ff */
[----:B------:R-:W-:Y:S01]  /*0c70*/  IMAD.IADD R11, R10, 0x1, -R11 ;  /* 0x000000010a0b7824 */ /* 0x000fe200078e0a0b */
[----:B------:R-:W-:Y:S01]  /*0c80*/  LOP3.LUT R4, R9, 0x7ffffffc, RZ, 0xc0, !PT ;  /* 0x7ffffffc09047812 */ /* 0x000fe200078ec0ff */
[----:B------:R-:W-:Y:S01]  /*0c90*/  IMAD.IADD R3, R3, 0x1, -R2 ;  /* 0x0000000103037824 */ /* 0x000fe200078e0a02 */
[----:B------:R-:W-:Y:S02]  /*0ca0*/  SHF.R.S32.HI R8, RZ, 0x5, R8 ;  /* 0x00000005ff087819 */ /* 0x000fe40000011408 */
[----:B------:R-:W-:Y:S01]  /*0cb0*/  LOP3.LUT R5, R0, 0x1ffffffe, RZ, 0xc0, !PT ;  /* 0x1ffffffe00057812 */ /* 0x000fe200078ec0ff */
[----:B------:R-:W-:-:S02]  /*0cc0*/  IMAD.IADD R2, R211, 0x1, -R4 ;  /* 0x00000001d3027824 */ /* 0x000fc400078e0a04 */
[----:B------:R-:W-:Y:S02]  /*0cd0*/  IMAD R0, R7, 0x8, R6 ;  /* 0x0000000807007824 */ /* 0x000fe400078e0206 */
[----:B------:R-:W-:Y:S02]  /*0ce0*/  IMAD R8, R8, 0x10, R11 ;  /* 0x0000001008087824 */ /* 0x000fe400078e020b */
[----:B------:R-:W-:Y:S01]  /*0cf0*/  IMAD.SHL.U32 R2, R2, 0x2, RZ ;  /* 0x0000000202027824 */ /* 0x000fe200078e00ff */
[----:B------:R0:W-:Y:S01]  /*0d00*/  STL [R1+0xc], R0 ;  /* 0x00000c0001007387 */ /* 0x0001e20000100800 */
[----:B------:R-:W-:Y:S02]  /*0d10*/  IMAD.IADD R5, R12, 0x1, -R5 ;  /* 0x000000010c057824 */ /* 0x000fe400078e0a05 */
[C---:B------:R-:W-:Y:S01]  /*0d20*/  VIADD R207, R2.reuse, 0x8 ;  /* 0x0000000802cf7836 */ /* 0x040fe20000000000 */
[----:B------:R-:W-:Y:S01]  /*0d30*/  SHF.R.S32.HI R4, RZ, 0x1f, R2 ;  /* 0x0000001fff047819 */ /* 0x000fe20000011402 */
[----:B------:R-:W-:-:S02]  /*0d40*/  VIADD R206, R2, 0x10 ;  /* 0x0000001002ce7836 */ /* 0x000fc40000000000 */
[C---:B------:R-:W-:Y:S01]  /*0d50*/  VIADD R205, R2.reuse, 0x18 ;  /* 0x0000001802cd7836 */ /* 0x040fe20000000000 */
[----:B------:R-:W-:Y:S01]  /*0d60*/  SHF.R.S32.HI R6, RZ, 0x1f, R207 ;  /* 0x0000001fff067819 */ /* 0x000fe200000114cf */
[C---:B------:R-:W-:Y:S01]  /*0d70*/  VIADD R204, R2.reuse, 0x20 ;  /* 0x0000002002cc7836 */ /* 0x040fe20000000000 */
[----:B------:R-:W-:Y:S01]  /*0d80*/  SHF.R.S32.HI R4, RZ, 0x1f, R206 ;  /* 0x0000001fff047819 */ /* 0x000fe200000114ce */
[----:B0-----:R-:W-:Y:S02]  /*0d90*/  IMAD R0, R3, 0x40, R8 ;  /* 0x0000004003007824 */ /* 0x001fe400078e0208 */
[----:B------:R-:W-:Y:S01]  /*0da0*/  IMAD.U32 R3, RZ, RZ, UR4 ;  /* 0x00000004ff037e24 */ /* 0x000fe2000f8e00ff */
[----:B------:R-:W-:Y:S01]  /*0db0*/  SHF.R.S32.HI R6, RZ, 0x1f, R204 ;  /* 0x0000001fff067819 */ /* 0x000fe200000114cc */
[C---:B------:R-:W-:Y:S01]  /*0dc0*/  VIADD R203, R2.reuse, 0x28 ;  /* 0x0000002802cb7836 */ /* 0x040fe20000000000 */
[----:B------:R-:W-:Y:S01]  /*0dd0*/  STL [R1+0x8], R0 ;  /* 0x0000080001007387 */ /* 0x000fe20000100800 */
[----:B------:R-:W-:-:S02]  /*0de0*/  VIADD R202, R2, 0x30 ;  /* 0x0000003002ca7836 */ /* 0x000fc40000000000 */
        /* <DEDUP_REMOVED lines=8> */
[C---:B------:R-:W-:Y:S02]  /*0e70*/  VIADD R197, R2.reuse, 0x58 ;  /* 0x0000005802c57836 */ /* 0x040fe40000000000 */
[C---:B------:R-:W-:Y:S01]  /*0e80*/  VIADD R196, R2.reuse, 0x60 ;  /* 0x0000006002c47836 */ /* 0x040fe20000000000 */
[----:B0-----:R-:W-:Y:S01]  /*0e90*/  SHF.R.S32.HI R3, RZ, 0x1f, R205 ;  /* 0x0000001fff037819 */ /* 0x001fe200000114cd */
        /* <DEDUP_REMOVED lines=31> */
[----:B------:R-:W-:Y:S01]  /*1090*/  SHF.R.S32.HI R216, RZ, 0x1f, R185 ;  /* 0x0000001fffd87819 */ /* 0x000fe200000114b9 */
[----:B------:R-:W-:Y:S01]  /*10a0*/  IMAD R17, R5, 0x8, R0 ;  /* 0x0000000805117824 */ /* 0x000fe200078e0200 */
[----:B------:R-:W-:-:S02]  /*10b0*/  SHF.R.S32.HI R215, RZ, 0x1f, R184 ;  /* 0x0000001fffd77819 */ /* 0x000fc400000114b8 */
[----:B------:R-:W-:Y:S02]  /*10c0*/  SHF.R.S32.HI R214, RZ, 0x1f, R23 ;  /* 0x0000001fffd67819 */ /* 0x000fe40000011417 */
[----:B------:R-:W-:Y:S02]  /*10d0*/  SHF.R.S32.HI R213, RZ, 0x1f, R22 ;  /* 0x0000001fffd57819 */ /* 0x000fe40000011416 */
[----:B------:R-:W-:-:S07]  /*10e0*/  SHF.R.S32.HI R212, RZ, 0x1f, R19 ;  /* 0x0000001fffd47819 */ /* 0x000fce0000011413 */
.L_x_1571:
[----:B------:R-:W-:Y:S01]  /*10f0*/  ULDC.64 UR8, c[0x0][0xa28] ;  /* 0x00028a0000087ab9 */ /* 0x000fe20000000a00 */
[----:B------:R-:W-:Y:S01]  /*1100*/  ULDC UR4, c[0x0][0x424] ;  /* 0x0001090000047ab9 */ /* 0x000fe20000000800 */
[----:B------:R-:W-:Y:S01]  /*1110*/  UISETP.NE.U32.AND UP0, UPT, UR8, URZ, UPT ;  /* 0x0000003f0800728c */ /* 0x000fe2000bf05070 */
[----:B------:R-:W-:-:S03]  /*1120*/  ULDC UR7, c[0x0][0x2f0] ;  /* 0x0000bc0000077ab9 */ /* 0x000fc60000000800 */
[----:B------:R-:W-:-:S03]  /*1130*/  UISETP.NE.AND.EX UP0, UPT, UR9, URZ, UPT, UP0 ;  /* 0x0000003f0900728c */ /* 0x000fc6000bf05300 */
[----:B------:R-:W-:Y:S02]  /*1140*/  ULDC.64 UR8, c[0x0][0xa18] ;  /* 0x0002860000087ab9 */ /* 0x000fe40000000a00 */
[----:B------:R-:W-:Y:S01]  /*1150*/  UISETP.NE.U32.AND UP1, UPT, UR8, URZ, UPT ;  /* 0x0000003f0800728c */ /* 0x000fe2000bf25070 */
[----:B------:R-:W-:-:S03]  /*1160*/  PLOP3.LUT P0, PT, PT, PT, UP0, 0x80, 0x0 ;  /* 0x000000000000781c */ /* 0x000fc60003f0f008 */
[----:B------:R-:W-:-:S03]  /*1170*/  UISETP.NE.AND.EX UP1, UPT, UR9, URZ, UPT, UP1 ;  /* 0x0000003f0900728c */ /* 0x000fc6000bf25310 */
[----:B------:R-:W-:Y:S02]  /*1180*/  @UP0 ULDC.64 UR8, c[0x0][0xa28] ;  /* 0x00028a0000080ab9 */ /* 0x000fe40000000a00 */
[----:B------:R-:W-:Y:S01]  /*1190*/  @UP0 UIMAD.WIDE UR8, UR54, 0x4, UR8 ;  /* 0x00000004360808a5 */ /* 0x000fe2000f8e0208 */
[----:B------:R-:W-:-:S05]  /*11a0*/  PLOP3.LUT P2, PT, PT, PT, UP1, 0x80, 0x0 ;  /* 0x000000000000781c */ /* 0x000fca0003f4f018 */
[----:B0-2---:R-:W-:Y:S02]  /*11b0*/  IMAD.U32 R4, RZ, RZ, UR8 ;  /* 0x00000008ff047e24 */ /* 0x005fe4000f8e00ff */
[----:B------:R-:W-:Y:S01]  /*11c0*/  IMAD.U32 R5, RZ, RZ, UR9 ;  /* 0x00000009ff057e24 */ /* 0x000fe2000f8e00ff */
[----:B------:R-:W-:Y:S02]  /*11d0*/  @UP1 ULDC.64 UR8, c[0x0][0xa18] ;  /* 0x0002860000081ab9 */ /* 0x000fe40000000a00 */
[----:B------:R-:W-:Y:S02]  /*11e0*/  @UP1 UIMAD.WIDE UR8, UR54, 0x4, UR8 ;  /* 0x00000004360818a5 */ /* 0x000fe4000f8e0208 */
[----:B------:R-:W2:Y:S04]  /*11f0*/  @P0 LDG.E R4, desc[UR36][R4.64] ;  /* 0x0000002404040981 */ /* 0x000ea8000c1e1900 */
[----:B------:R-:W-:-:S02]  /*1200*/  IMAD.U32 R6, RZ, RZ, UR8 ;  /* 0x00000008ff067e24 */ /* 0x000fc4000f8e00ff */
[----:B------:R-:W-:Y:S01]  /*1210*/  IMAD.U32 R7, RZ, RZ, UR9 ;  /* 0x00000009ff077e24 */ /* 0x000fe2000f8e00ff */
[----:B------:R-:W-:-:S04]  /*1220*/  ULDC.64 UR8, c[0x0][0x418] ;  /* 0x0001060000087ab9 */ /* 0x000fc80000000a00 */
[----:B---3--:R-:W3:Y:S01]  /*1230*/  @P2 LDG.E R6, desc[UR36][R6.64] ;  /* 0x0000002406062981 */ /* 0x008ee2000c1e1900 */
[----:B------:R-:W-:Y:S01]  /*1240*/  UISETP.NE.U32.AND UP0, UPT, UR8, URZ, UPT ;  /* 0x0000003f0800728c */ /* 0x000fe2000bf05070 */
[----:B------:R-:W-:Y:S01]  /*1250*/  UMOV UR41, URZ ;  /* 0x0000003f00297c82 */ /* 0x000fe20008000000 */
[----:B------:R-:W-:Y:S02]  /*1260*/  ULOP3.LUT UR55, UR5, 0xffff, URZ, 0xc0, !UPT ;  /* 0x0000ffff05377892 */ /* 0x000fe4000f8ec03f */
[----:B------:R-:W-:-:S03]  /*1270*/  UISETP.NE.AND.EX UP0, UPT, UR9, URZ, UPT, UP0 ;  /* 0x0000003f0900728c */ /* 0x000fc6000bf05300 */
[----:B------:R-:W-:Y:S01]  /*1280*/  ULDC.64 UR8, c[0x0][0xa20] ;  /* 0x0002880000087ab9 */ /* 0x000fe20000000a00 */
[----:B------:R-:W-:Y:S01]  /*1290*/  USEL UR4, UR4, 0x1, UP0 ;  /* 0x0000000104047887 */ /* 0x000fe20008000000 */
[----:B------:R-:W-:-:S03]  /*12a0*/  ISETP.NE.U32.AND P1, PT, RZ, UR8, PT ;  /* 0x00000008ff007c0c */ /* 0x000fc6000bf25070 */
[----:B------:R-:W-:Y:S01]  /*12b0*/  UIMAD UR4, UR4, UR7, URZ ;  /* 0x00000007040472a4 */ /* 0x000fe2000f8e023f */
[----:B------:R-:W-:Y:S02]  /*12c0*/  ISETP.NE.AND.EX P1, PT, RZ, UR9, PT, P1 ;  /* 0x00000009ff007c0c */ /* 0x000fe4000bf25310 */
[----:B--2---:R-:W-:Y:S02]  /*12d0*/  @P0 R2UR UR41, R4 ;  /* 0x00000000042902ca */ /* 0x004fe400000e0000 */
[----:B---3--:R-:W-:Y:S01]  /*12e0*/  @P2 R2UR UR42, R6 ;  /* 0x00000000062a22ca */ /* 0x008fe200000e0000 */
[----:B-1--45:R-:W-:-:S14]  /*12f0*/  @P2 BRA `(.L_x_1460) ;  /* 0x0000000000382947 */ /* 0x032fdc0003800000 */
[----:B------:R-:W-:Y:S01]  /*1300*/  ULDC.64 UR8, c[0x0][0xa00] ;  /* 0x0002800000087ab9 */ /* 0x000fe20000000a00 */
[----:B------:R-:W-:Y:S01]  /*1310*/  ULDC UR42, c[0x0][0x288] ;  /* 0x0000a200002a7ab9 */ /* 0x000fe20000000800 */
        /* <DEDUP_REMOVED lines=12> */
.L_x_1460:
[----:B------:R-:W-:Y:S01]  /*13e0*/  UMOV UR58, UR54 ;  /* 0x00000036003a7c82 */ /* 0x000fe20008000000 */
[----:B------:R-:W-:Y:S05]  /*13f0*/  @!P1 BRA `(.L_x_1461) ;  /* 0x00000000001c9947 */ /* 0x000fea0003800000 */
[----:B------:R-:W-:Y:S02]  /*1400*/  ULDC.64 UR8, c[0x0][0xa20] ;  /* 0x0002880000087ab9 */ /* 0x000fe40000000a00 */
[----:B------:R-:W-:-:S06]  /*1410*/  UIMAD.WIDE UR8, UR54, 0x4, UR8 ;  /* 0x00000004360878a5 */ /* 0x000fcc000f8e0208 */
[----:B------:R-:W-:Y:S02]  /*1420*/  IMAD.U32 R4, RZ, RZ, UR8 ;  /* 0x00000008ff047e24 */ /* 0x000fe4000f8e00ff */
[----:B------:R-:W-:-:S05]  /*1430*/  IMAD.U32 R5, RZ, RZ, UR9 ;  /* 0x00000009ff057e24 */ /* 0x000fca000f8e00ff */
[----:B------:R-:W2:Y:S02]  /*1440*/  LDG.E R4, desc[UR36][R4.64] ;  /* 0x0000002404047981 */ /* 0x000ea4000c1e1900 */
[----:B--2---:R-:W-:Y:S01]  /*1450*/  R2UR UR4, R4 ;  /* 0x00000000040472ca */ /* 0x004fe200000e0000 */
[----:B------:R-:W-:-:S14]  /*1460*/  BRA `(.L_x_1462) ;  /* 0x0000000000347947 */ /* 0x000fdc0003800000 */
.L_x_1461:
        /* <DEDUP_REMOVED lines=13> */
.L_x_1462:
[----:B------:R-:W-:Y:S01]  /*1540*/  ULDC.64 UR10, c[0x0][0x990] ;  /* 0x00026400000a7ab9 */ /* 0x000fe20000000a00 */
[----:B------:R-:W-:Y:S01]  /*1550*/  ULDC.64 UR8, c[0x0][0x998] ;  /* 0x0002660000087ab9 */ /* 0x000fe20000000a00 */
[----:B------:R-:W-:Y:S01]  /*1560*/  UISETP.NE.U32.AND UP0, UPT, UR10, URZ, UPT ;  /* 0x0000003f0a00728c */ /* 0x000fe2000bf05070 */
[----:B------:R-:W-:Y:S01]  /*1570*/  IMAD.MOV.U32 R3, RZ, RZ, 0x3f800000 ;  /* 0x3f800000ff037424 */ /* 0x000fe200078e00ff */
[----:B------:R-:W-:Y:S01]  /*1580*/  UISETP.NE.U32.AND UP1, UPT, UR8, URZ, UPT ;  /* 0x0000003f0800728c */ /* 0x000fe2000bf25070 */
[----:B------:R-:W-:Y:S01]  /*1590*/  IMAD.MOV.U32 R0, RZ, RZ, 0x3f800000 ;  /* 0x3f800000ff007424 */ /* 0x000fe200078e00ff */
[----:B------:R-:W-:Y:S02]  /*15a0*/  UISETP.NE.AND.EX UP0, UPT, UR11, URZ, UPT, UP0 ;  /* 0x0000003f0b00728c */ /* 0x000fe4000bf05300 */
[----:B------:R-:W-:-:S04]  /*15b0*/  UISETP.NE.AND.EX UP1, UPT, UR9, URZ, UPT, UP1 ;  /* 0x0000003f0900728c */ /* 0x000fc8000bf25310 */
[----:B------:R-:W-:Y:S02]  /*15c0*/  PLOP3.LUT P0, PT, PT, PT, UP0, 0x80, 0x0 ;  /* 0x000000000000781c */ /* 0x000fe40003f0f008 */
[----:B------:R-:W-:-:S03]  /*15d0*/  PLOP3.LUT P1, PT, PT, PT, UP1, 0x80, 0x0 ;  /* 0x000000000000781c */ /* 0x000fc60003f2f018 */
[----:B------:R-:W-:Y:S02]  /*15e0*/  @UP0 USHF.R.S32.HI UR7, URZ, 0x1f, UR54 ;  /* 0x0000001f3f070899 */ /* 0x000fe40008011436 */
[----:B------:R-:W-:Y:S01]  /*15f0*/  @UP1 USHF.R.S32.HI UR16, URZ, 0x1f, UR54 ;  /* 0x0000001f3f101899 */ /* 0x000fe20008011436 */
[----:B------:R-:W-:Y:S01]  /*1600*/  @UP0 ULDC.64 UR14, c[0x0][0x9a8] ;  /* 0x00026a00000e0ab9 */ /* 0x000fe20000000a00 */
[----:B------:R-:W-:Y:S01]  /*1610*/  @UP1 ULDC.64 UR18, c[0x0][0x9b8] ;  /* 0x00026e0000121ab9 */ /* 0x000fe20000000a00 */
[----:B------:R-:W-:Y:S02]  /*1620*/  @UP0 UIMAD UR7, UR7, UR14, URZ ;  /* 0x0000000e070702a4 */ /* 0x000fe4000f8e023f */
[----:B------:R-:W-:Y:S02]  /*1630*/  @UP1 UIMAD UR16, UR16, UR18, URZ ;  /* 0x00000012101012a4 */ /* 0x000fe4000f8e023f */
[----:B------:R-:W-:Y:S02]  /*1640*/  @UP0 UIMAD.WIDE.U32 UR12, UR54, UR14, URZ ;  /* 0x0000000e360c02a5 */ /* 0x000fe4000f8e003f */
[----:B------:R-:W-:-:S02]  /*1650*/  @UP0 UIMAD UR7, UR54, UR15, UR7 ;  /* 0x0000000f360702a4 */ /* 0x000fc4000f8e0207 */
[----:B------:R-:W-:Y:S02]  /*1660*/  @UP1 UIMAD UR16, UR54, UR19, UR16 ;  /* 0x00000013361012a4 */ /* 0x000fe4000f8e0210 */
[----:B------:R-:W-:Y:S02]  /*1670*/  @UP1 UIMAD.WIDE.U32 UR14, UR54, UR18, URZ ;  /* 0x00000012360e12a5 */ /* 0x000fe4000f8e003f */
[----:B------:R-:W-:Y:S02]  /*1680*/  @UP0 UIADD3 UR13, UR13, UR7, URZ ;  /* 0x000000070d0d0290 */ /* 0x000fe4000fffe03f */
[----:B------:R-:W-:Y:S01]  /*1690*/  @UP1 UIADD3 UR15, UR15, UR16, URZ ;  /* 0x000000100f0f1290 */ /* 0x000fe2000fffe03f */
[----:B------:R-:W-:Y:S02]  /*16a0*/  @UP1 ULDC.64 UR18, c[0x0][0x9c0] ;  /* 0x0002700000121ab9 */ /* 0x000fe40000000a00 */
[----:B------:R-:W-:Y:S01]  /*16b0*/  @UP0 ULDC.64 UR16, c[0x0][0x9b0] ;  /* 0x00026c0000100ab9 */ /* 0x000fe20000000a00 */
[----:B------:R-:W-:-:S02]  /*16c0*/  @UP1 UIMAD.WIDE.U32 UR14, UR55, UR18, UR14 ;  /* 0x00000012370e12a5 */ /* 0x000fc4000f8e000e */
[----:B------:R-:W-:Y:S02]  /*16d0*/  @UP0 UIMAD.WIDE.U32 UR12, UR55, UR16, UR12 ;  /* 0x00000010370c02a5 */ /* 0x000fe4000f8e000c */
[----:B------:R-:W-:Y:S02]  /*16e0*/  @UP1 UIMAD UR7, UR55, UR19, UR15 ;  /* 0x00000013370712a4 */ /* 0x000fe4000f8e020f */
[----:B------:R-:W-:Y:S02]  /*16f0*/  @UP0 UIMAD UR13, UR55, UR17, UR13 ;  /* 0x00000011370d02a4 */ /* 0x000fe4000f8e020d */
[----:B------:R-:W-:Y:S02]  /*1700*/  @UP0 ULEA UR10, UP2, UR12, UR10, 0x2 ;  /* 0x0000000a0c0a0291 */ /* 0x000fe4000f84103f */
[----:B------:R-:W-:Y:S02]  /*1710*/  @UP1 ULEA UR8, UP3, UR14, UR8, 0x2 ;  /* 0x000000080e081291 */ /* 0x000fe4000f86103f */
[----:B------:R-:W-:-:S02]  /*1720*/  @UP0 ULEA.HI.X UR11, UR12, UR11, UR13, 0x2, UP2 ;  /* 0x0000000b0c0b0291 */ /* 0x000fc400090f140d */
[----:B------:R-:W-:Y:S01]  /*1730*/  @UP1 ULEA.HI.X UR9, UR14, UR9, UR7, 0x2, UP3 ;  /* 0x000000090e091291 */ /* 0x000fe200098f1407 */
[----:B------:R-:W-:Y:S02]  /*1740*/  IMAD.U32 R4, RZ, RZ, UR10 ;  /* 0x0000000aff047e24 */ /* 0x000fe4000f8e00ff */
[----:B------:R-:W-:Y:S01]  /*1750*/  IMAD.U32 R6, RZ, RZ, UR8 ;  /* 0x00000008ff067e24 */ /* 0x000fe2000f8e00ff */
[----:B------:R-:W-:Y:S01]  /*1760*/  ULDC UR7, c[0x0][0x448] ;  /* 0x0001120000077ab9 */ /* 0x000fe20000000800 */
[----:B------:R-:W-:Y:S02]  /*1770*/  IMAD.U32 R5, RZ, RZ, UR11 ;  /* 0x0000000bff057e24 */ /* 0x000fe4000f8e00ff */
[----:B------:R-:W-:Y:S01]  /*1780*/  IMAD.U32 R7, RZ, RZ, UR9 ;  /* 0x00000009ff077e24 */ /* 0x000fe2000f8e00ff */
[----:B------:R-:W-:Y:S02]  /*1790*/  UISETP.NE.AND UP4, UPT, UR7, 0x1, UPT ;  /* 0x000000010700788c */ /* 0x000fe4000bf85270 */
[----:B------:R-:W2:Y:S01]  /*17a0*/  @P0 LDG.E R3, desc[UR36][R4.64] ;  /* 0x0000002404030981 */ /* 0x000ea2000c1e1900 */
[----:B------:R-:W-:-:S02]  /*17b0*/  USHF.L.U32 UR48, UR6, 0x7, URZ ;  /* 0x0000000706307899 */ /* 0x000fc4000800063f */
[----:B------:R-:W-:Y:S01]  /*17c0*/  UIADD3 UR41, -UR41, UR4, URZ ;  /* 0x0000000429297290 */ /* 0x000fe2000fffe13f */
[----:B------:R-:W2:Y:S01]  /*17d0*/  @P1 LDG.E R0, desc[UR36][R6.64] ;  /* 0x0000002406001981 */ /* 0x000ea2000c1e1900 */
[----:B------:R-:W-:Y:S01]  /*17e0*/  ULDC.64 UR6, c[0x0][0x9e0] ;  /* 0x0002780000067ab9 */ /* 0x000fe20000000a00 */
[----:B------:R-:W-:Y:S02]  /*17f0*/  UIADD3 UR4, UR48, 0x7f, URZ ;  /* 0x0000007f30047890 */ /* 0x000fe4000fffe03f */
[----:B------:R-:W-:Y:S01]  /*1800*/  UISETP.GE.AND UP0, UPT, UR7, 0x1, UPT ;  /* 0x000000010700788c */ /* 0x000fe2000bf06270 */
[----:B------:R-:W-:Y:S01]  /*1810*/  @UP4 ULDC UR8, c[0x0][0x44c] ;  /* 0x0001130000084ab9 */ /* 0x000fe20000000800 */
[----:B------:R-:W-:Y:S01]  /*1820*/  @UP4 ULDC UR12, c[0x0][0x450] ;  /* 0x00011400000c4ab9 */ /* 0x000fe20000000800 */
[----:B------:R-:W-:-:S03]  /*1830*/  UIMAD.WIDE.U32 UR8, UR4, UR8, URZ ;  /* 0x00000008040872a5 */ /* 0x000fc6000f8e003f */
[----:B------:R-:W-:Y:S01]  /*1840*/  PLOP3.LUT P0, PT, PT, PT, UP0, 0x40, 0x0 ;  /* 0x000000000000781c */ /* 0x000fe20003f0e808 */
[----:B------:R-:W-:Y:S02]  /*1850*/  UIADD3 UR10, UR41, 0x1, -UR42 ;  /* 0x00000001290a7890 */ /* 0x000fe4000fffe82a */
[----:B------:R-:W-:Y:S01]  /*1860*/  @UP4 USHF.R.U32.HI UR4, URZ, UR12, UR9 ;  /* 0x0000000c3f044299 */ /* 0x000fe20008011609 */
[----:B------:R-:W-:Y:S01]  /*1870*/  ULDC UR11, c[0x0][0x988] ;  /* 0x00026200000b7ab9 */ /* 0x000fe20000000800 */
[----:B------:R-:W-:Y:S02]  /*1880*/  UP2UR UR50, UPR, URZ, 0x10 ;  /* 0x000000103f327883 */ /* 0x000fe40008000000 */
[----:B------:R-:W-:Y:S02]  /*1890*/  UIADD3 UR10, UR10, UR4, URZ ;  /* 0x000000040a0a7290 */ /* 0x000fe4000fffe03f */
[----:B------:R-:W-:Y:S02]  /*18a0*/  UP2UR UR46, UPR, URZ, 0x1 ;  /* 0x000000013f2e7883 */ /* 0x000fe40008000000 */
[----:B------:R-:W-:Y:S01]  /*18b0*/  UIADD3 UR6, UR10, UR6, URZ ;  /* 0x000000060a067290 */ /* 0x000fe2000fffe03f */
[----:B--2---:R-:W-:-:S04]  /*18c0*/  FMUL.FTZ R0, R3, R0 ;  /* 0x0000000003007220 */ /* 0x004fc80000410000 */
[----:B------:R-:W-:-:S05]  /*18d0*/  FMUL.FTZ R0, R0, UR11 ;  /* 0x0000000b00007c20 */ /* 0x000fca0008410000 */
[----:B------:R-:W-:Y:S01]  /*18e0*/  R2UR UR40, R0 ;  /* 0x00000000002872ca */ /* 0x000fe200000e0000 */
[----:B------:R-:W-:-:S14]  /*18f0*/  @P0 BRA `(.L_x_1463) ;  /* 0x0000000000440947 */ /* 0x000fdc0003800000 */
        /* <DEDUP_REMOVED lines=10> */
.L_x_1464:
[----:B------:R-:W-:-:S11]  /*19a0*/  UISETP.NE.AND UP0, UPT, UR7, 0x1, UPT ;  /* 0x000000010700788c */ /* 0x000fd6000bf05270 */
[----:B------:R-:W-:Y:S02]  /*19b0*/  @UP0 ULDC.64 UR10, c[0x0][0x9e8] ;  /* 0x00027a00000a0ab9 */ /* 0x000fe40000000a00 */
[----:B------:R-:W-:-:S04]  /*19c0*/  UIMAD.WIDE.U32 UR8, UR4, UR10, URZ ;  /* 0x0000000a040872a5 */ /* 0x000fc8000f8e003f */
[----:B------:R-:W-:-:S12]  /*19d0*/  @UP0 USHF.R.U32.HI UR4, URZ, UR11, UR9 ;  /* 0x0000000b3f040299 */ /* 0x000fd80008011609 */
.L_x_1465:
[----:B------:R-:W-:-:S04]  /*19e0*/  UIMAD UR4, UR4, UR7, UR7 ;  /* 0x00000007040472a4 */ /* 0x000fc8000f8e0207 */
[----:B------:R-:W-:-:S04]  /*19f0*/  UISETP.LT.AND UP0, UPT, UR6, UR4, UPT ;  /* 0x000000040600728c */ /* 0x000fc8000bf01270 */
[----:B------:R-:W-:-:S12]  /*1a00*/  USEL UR6, UR6, UR4, UP0 ;  /* 0x0000000406067287 */ /* 0x000fd80008000000 */
.L_x_1463:
[----:B------:R-:W-:Y:S02]  /*1a10*/  UISETP.NE.AND UP0, UPT, UR50, URZ, UPT ;  /* 0x0000003f3200728c */ /* 0x000fe4000bf05270 */
[----:B------:R-:W-:Y:S02]  /*1a20*/  UIADD3 UR4, UR41, 0x3f, URZ ;  /* 0x0000003f29047890 */ /* 0x000fe4000fffe03f */
[----:B------:R-:W-:Y:S02]  /*1a30*/  UIADD3 UR10, UR6, 0x3f, URZ ;  /* 0x0000003f060a7890 */ /* 0x000fe4000fffe03f */
[----:B------:R-:W-:Y:S02]  /*1a40*/  UISETP.GE.AND UP1, UPT, UR7, 0x1, UPT ;  /* 0x000000010700788c */ /* 0x000fe4000bf26270 */
[----:B------:R-:W-:Y:S02]  /*1a50*/  USHF.R.S32.HI UR6, URZ, 0x1f, UR4 ;  /* 0x0000001f3f067899 */ /* 0x000fe40008011404 */
[----:B------:R-:W-:Y:S01]  /*1a60*/  USHF.R.S32.HI UR11, URZ, 0x1f, UR10 ;  /* 0x0000001f3f0b7899 */ /* 0x000fe2000801140a */
[----:B------:R-:W-:Y:S01]  /*1a70*/  @UP0 ULDC UR8, c[0x0][0x44c] ;  /* 0x0001130000080ab9 */ /* 0x000fe20000000800 */
[----:B------:R-:W-:Y:S01]  /*1a80*/  ULEA.HI UR6, UR6, UR4, URZ, 0x6 ;  /* 0x0000000406067291 */ /* 0x000fe2000f8f303f */
[----:B------:R-:W-:Y:S01]  /*1a90*/  PLOP3.LUT P0, PT, PT, PT, UP1, 0x40, 0x0 ;  /* 0x000000000000781c */ /* 0x000fe20003f0e818 */
[----:B------:R-:W-:-:S02]  /*1aa0*/  UIMAD.WIDE.U32 UR8, UR48, UR8, URZ ;  /* 0x00000008300872a5 */ /* 0x000fc4000f8e003f */
[----:B------:R-:W-:Y:S01]  /*1ab0*/  ULEA.HI UR11, UR11, UR10, URZ, 0x6 ;  /* 0x0000000a0b0b7291 */ /* 0x000fe2000f8f303f */
[----:B------:R-:W-:Y:S01]  /*1ac0*/  @UP0 ULDC UR13, c[0x0][0x450] ;  /* 0x00011400000d0ab9 */ /* 0x000fe20000000800 */
[----:B------:R-:W-:Y:S01]  /*1ad0*/  UMOV UR12, UR48 ;  /* 0x00000030000c7c82 */ /* 0x000fe20008000000 */
[----:B------:R-:W-:Y:S02]  /*1ae0*/  UIADD3 UR44, UR41, -UR42, URZ ;  /* 0x8000002a292c7290 */ /* 0x000fe4000fffe03f */
[----:B------:R-:W-:Y:S02]  /*1af0*/  USHF.R.S32.HI UR6, URZ, 0x6, UR6 ;  /* 0x000000063f067899 */ /* 0x000fe40008011406 */
[----:B------:R-:W-:Y:S02]  /*1b00*/  USHF.R.S32.HI UR11, URZ, 0x6, UR11 ;  /* 0x000000063f0b7899 */ /* 0x000fe4000801140b */
[----:B------:R-:W-:Y:S02]  /*1b10*/  @UP0 USHF.R.U32.HI UR12, URZ, UR13, UR9 ;  /* 0x0000000d3f0c0299 */ /* 0x000fe40008011609 */
[----:B------:R-:W-:-:S02]  /*1b20*/  UISETP.LT.AND UP0, UPT, UR6, UR11, UPT ;  /* 0x0000000b0600728c */ /* 0x000fc4000bf01270 */
[----:B------:R-:W-:Y:S01]  /*1b30*/  UIADD3 UR4, UR44, UR12, URZ ;  /* 0x0000000c2c047290 */ /* 0x000fe2000fffe03f */
[----:B------:R-:W-:Y:S01]  /*1b40*/  ULDC UR10, c[0x0][0x9dc] ;  /* 0x00027700000a7ab9 */ /* 0x000fe20000000800 */
[----:B------:R-:W-:Y:S02]  /*1b50*/  USEL UR6, UR6, UR11, UP0 ;  /* 0x0000000b06067287 */ /* 0x000fe40008000000 */
[----:B------:R-:W-:Y:S01]  /*1b60*/  UIADD3 UR10, UR4, -UR10, URZ ;  /* 0x8000000a040a7290 */ /* 0x000fe2000fffe03f */
[----:B------:R-:W-:Y:S11]  /*1b70*/  @P0 BRA `(.L_x_1466) ;  /* 0x0000000000440947 */ /* 0x000ff60003800000 */
        /* <DEDUP_REMOVED lines=10> */
.L_x_1467:
[----:B------:R-:W-:-:S11]  /*1c20*/  UISETP.NE.AND UP0, UPT, UR7, 0x1, UPT ;  /* 0x000000010700788c */ /* 0x000fd6000bf05270 */
[----:B------:R-:W-:Y:S02]  /*1c30*/  @UP0 ULDC.64 UR12, c[0x0][0x9e8] ;  /* 0x00027a00000c0ab9 */ /* 0x000fe40000000a00 */
[----:B------:R-:W-:-:S04]  /*1c40*/  UIMAD.WIDE.U32 UR8, UR4, UR12, URZ ;  /* 0x0000000c040872a5 */ /* 0x000fc8000f8e003f */
[----:B------:R-:W-:-:S12]  /*1c50*/  @UP0 USHF.R.U32.HI UR4, URZ, UR13, UR9 ;  /* 0x0000000d3f040299 */ /* 0x000fd80008011609 */
.L_x_1468:
[----:B------:R-:W-:-:S04]  /*1c60*/  UIMAD UR4, UR4, UR7, URZ ;  /* 0x00000007040472a4 */ /* 0x000fc8000f8e023f */
[----:B------:R-:W-:-:S04]  /*1c70*/  UISETP.LT.AND UP0, UPT, UR10, UR4, UPT ;  /* 0x000000040a00728c */ /* 0x000fc8000bf01270 */
[----:B------:R-:W-:-:S12]  /*1c80*/  USEL UR10, UR10, UR4, !UP0 ;  /* 0x000000040a0a7287 */ /* 0x000fd8000c000000 */
.L_x_1466:
[----:B------:R-:W-:-:S04]  /*1c90*/  USHF.R.S32.HI UR4, URZ, 0x1f, UR10 ;  /* 0x0000001f3f047899 */ /* 0x000fc8000801140a */
[----:B------:R-:W-:-:S04]  /*1ca0*/  ULEA.HI UR4, UR4, UR10, URZ, 0x6 ;  /* 0x0000000a04047291 */ /* 0x000fc8000f8f303f */
[----:B------:R-:W-:Y:S02]  /*1cb0*/  USHF.R.S32.HI UR7, URZ, 0x6, UR4 ;  /* 0x000000063f077899 */ /* 0x000fe40008011404 */
[----:B------:R-:W-:Y:S02]  /*1cc0*/  ULOP3.LUT UR4, UR5, 0xff000000, URZ, 0xc0, !UPT ;  /* 0xff00000005047892 */ /* 0x000fe4000f8ec03f */
[----:B------:R-:W-:Y:S02]  /*1cd0*/  UISETP.LT.AND UP0, UPT, URZ, UR7, UPT ;  /* 0x000000073f00728c */ /* 0x000fe4000bf01270 */
[----:B------:R-:W-:Y:S02]  /*1ce0*/  ULOP3.LUT UR5, UR5, 0xff0000, URZ, 0xc0, !UPT ;  /* 0x00ff000005057892 */ /* 0x000fe4000f8ec03f */
[----:B------:R-:W-:Y:S02]  /*1cf0*/  USEL UR51, URZ, UR7, !UP0 ;  /* 0x000000073f337287 */ /* 0x000fe4000c000000 */
[----:B------:R-:W-:-:S02]  /*1d00*/  USHF.R.U32.HI UR4, URZ, 0x8, UR4 ;  /* 0x000000083f047899 */ /* 0x000fc40008011604 */
[----:B------:R-:W-:Y:S02]  /*1d10*/  UISETP.GT.AND UP0, UPT, UR6, UR51, UPT ;  /* 0x000000330600728c */ /* 0x000fe4000bf04270 */
[----:B------:R-:W-:-:S03]  /*1d20*/  ULEA.HI UR5, UR5, UR4, URZ, 0x10 ;  /* 0x0000000405057291 */ /* 0x000fc6000f8f803f */
[----:B------:R-:W-:Y:S01]  /*1d30*/  UMOV UR4, URZ ;  /* 0x0000003f00047c82 */ /* 0x000fe20008000000 */
[----:B------:R-:W-:Y:S01]  /*1d40*/  PLOP3.LUT P0, PT, PT, PT, UP0, 0x80, 0x0 ;  /* 0x000000000000781c */ /* 0x000fe20003f0f008 */
[----:B------:R-:W-:Y:S02]  /*1d50*/  ULOP3.LUT UR57, UR5, 0xff, URZ, 0xc0, !UPT ;  /* 0x000000ff05397892 */ /* 0x000fe4000f8ec03f */
[----:B------:R-:W-:-:S10]  /*1d60*/  USHF.R.U32.HI UR56, URZ, 0x10, UR5 ;  /* 0x000000103f387899 */ /* 0x000fd40008011605 */
[----:B------:R-:W-:Y:S05]  /*1d70*/  @!P0 BRA `(.L_x_1469) ;  /* 0x0000000000948947 */ /* 0x000fea0003800000 */
[----:B------:R-:W-:Y:S01]  /*1d80*/  UISETP.NE.AND UP0, UPT, UR56, URZ, UPT ;  /* 0x0000003f3800728c */ /* 0x000fe2000bf05270 */
[----:B------:R-:W-:-:S03]  /*1d90*/  ULDC UR4, c[0x0][0x9f0] ;  /* 0x00027c0000047ab9 */ /* 0x000fc60000000800 */
[----:B------:R-:W-:-:S04]  /*1da0*/  USEL UR10, UR56, UR4, UP0 ;  /* 0x00000004380a7287 */ /* 0x000fc80008000000 */
[----:B------:R-:W-:Y:S02]  /*1db0*/  UIADD3 UR4, UR10, -0x1, UR6 ;  /* 0xffffffff0a047890 */ /* 0x000fe4000fffe006 */
[----:B------:R-:W-:Y:S02]  /*1dc0*/  IMAD.U32 R4, RZ, RZ, UR10 ;  /* 0x0000000aff047e24 */ /* 0x000fe4000f8e00ff */
[----:B------:R-:W-:-:S03]  /*1dd0*/  UIADD3 UR7, -UR51, UR4, URZ ;  /* 0x0000000433077290 */ /* 0x000fc6000fffe13f */
[-C--:B------:R-:W-:Y:S01]  /*1de0*/  IABS R0, R4.reuse ;  /* 0x0000000400007213 */ /* 0x080fe20000000000 */
[----:B------:R-:W-:Y:S01]  /*1df0*/  UMOV UR4, URZ ;  /* 0x0000003f00047c82 */ /* 0x000fe20008000000 */
[----:B------:R-:W-:Y:S01]  /*1e00*/  IABS R6, R4 ;  /* 0x0000000400067213 */ /* 0x000fe20000000000 */
[----:B------:R-:W-:Y:S01]  /*1e10*/  IMAD.U32 R5, RZ, RZ, UR7 ;  /* 0x00000007ff057e24 */ /* 0x000fe2000f8e00ff */
[----:B------:R-:W-:Y:S01]  /*1e20*/  R2UR UR11, R0 ;  /* 0x00000000000b72ca */ /* 0x000fe200000e0000 */
[----:B------:R-:W-:-:S03]  /*1e30*/  ULOP3.LUT UR7, UR7, UR10, URZ, 0x3c, !UPT ;  /* 0x0000000a07077292 */ /* 0x000fc6000f8e3c3f */
[----:B------:R-:W-:-:S05]  /*1e40*/  IABS R5, R5 ;  /* 0x0000000500057213 */ /* 0x000fca0000000000 */
[----:B------:R-:W-:-:S04]  /*1e50*/  IMAD.MOV.U32 R4, RZ, RZ, R5 ;  /* 0x000000ffff047224 */ /* 0x000fc800078e0005 */
[----:B------:R-:W0:Y:S01]  /*1e60*/  I2F.RP R0, UR11 ;  /* 0x0000000b00007d06 */ /* 0x000e220008209400 */
[----:B------:R-:W-:-:S07]  /*1e70*/  R2UR UR9, R4 ;  /* 0x00000000040972ca */ /* 0x000fce00000e0000 */
[----:B0-----:R-:W0:Y:S02]  /*1e80*/  MUFU.RCP R0, R0 ;  /* 0x0000000000007308 */ /* 0x001e240000001000 */
[----:B0-----:R-:W-:Y:S02]  /*1e90*/  VIADD R3, R0, 0xffffffe ;  /* 0x0ffffffe00037836 */ /* 0x001fe40000000000 */
        /* <DEDUP_REMOVED lines=19> */
.L_x_1469:
[----:B------:R-:W-:Y:S01]  /*1fd0*/  UIMAD UR51, UR57, UR4, UR51 ;  /* 0x00000004393372a4 */ /* 0x000fe2000f8e0233 */
[----:B------:R-:W-:Y:S01]  /*1fe0*/  IMAD.U32 R160, RZ, RZ, UR6 ;  /* 0x00000006ffa07e24 */ /* 0x000fe2000f8e00ff */
[----:B------:R-:W-:Y:S01]  /*1ff0*/  PLOP3.LUT P0, PT, PT, PT, PT, 0x80, 0x0 ;  /* 0x000000000000781c */ /* 0x000fe20003f0f070 */
[----:B------:R-:W-:Y:S01]  /*2000*/  IMAD.U32 R3, RZ, RZ, UR4 ;  /* 0x00000004ff037e24 */ /* 0x000fe2000f8e00ff */
[----:B------:R-:W-:Y:S01]  /*2010*/  CS2R R28, SRZ ;  /* 0x00000000001c7805 */ /* 0x000fe2000001ff00 */
[----:B------:R-:W-:Y:S01]  /*2020*/  IMAD.MOV.U32 R168, RZ, RZ, RZ ;  /* 0x000000ffffa87224 */ /* 0x000fe200078e00ff */
[----:B------:R-:W-:Y:S01]  /*2030*/  CS2R R24, SRZ ;  /* 0x0000000000187805 */ /* 0x000fe2000001ff00 */
[----:B------:R-:W-:Y:S01]  /*2040*/  IMAD.MOV.U32 R0, RZ, RZ, RZ ;  /* 0x000000ffff007224 */ /* 0x000fe200078e00ff */
[----:B------:R-:W-:Y:S02]  /*2050*/  VIADDMNMX R160, R3, UR51, R160, PT ;  /* 0x0000003303a07c46 */ /* 0x000fe4000b8001a0 */
[----:B------:R-:W-:-:S02]  /*2060*/  CS2R R30, SRZ ;  /* 0x00000000001e7805 */ /* 0x000fc4000001ff00 */
[----:B------:R-:W-:Y:S02]  /*2070*/  CS2R R26, SRZ ;  /* 0x00000000001a7805 */ /* 0x000fe4000001ff00 */
[----:B------:R-:W-:Y:S02]  /*2080*/  CS2R R36, SRZ ;  /* 0x0000000000247805 */ /* 0x000fe4000001ff00 */
[----:B------:R-:W-:Y:S02]  /*2090*/  ISETP.GT.AND P1, PT, R160, UR51, PT ;  /* 0x00000033a0007c0c */ /* 0x000fe4000bf24270 */
        /* <DEDUP_REMOVED lines=97> */
.L_x_1471:
        /* <DEDUP_REMOVED lines=9> */
.L_x_1680:
[----:B0-----:R-:W2:Y:S01]  /*2740*/  LDL R3, [R1+0x10] ;  /* 0x0000100001037983 */ /* 0x001ea20000100800 */
[----:B------:R-:W-:Y:S05]  /*2750*/  WARPSYNC.ALL ;  /* 0x0000000000007948 */ /* 0x000fea0003800000 */
[----:B------:R0:W-:Y:S01]  /*2760*/  BAR.SYNC.DEFER_BLOCKING R6, 0x100 ;  /* 0x000400060000751d */ /* 0x0001e20000010000 */
[----:B--2---:R-:W-:-:S13]  /*2770*/  R2UR UR4, R3 ;  /* 0x00000000030472ca */ /* 0x004fda00000e0000 */
[----:B------:R-:W-:-:S05]  /*2780*/  IMAD.U32 R0, RZ, RZ, UR4 ;  /* 0x00000004ff007e24 */ /* 0x000fca000f8e00ff */
[----:B------:R-:W-:-:S13]  /*2790*/  ISETP.NE.AND P0, PT, R0, 0x3, PT ;  /* 0x000000030000780c */ /* 0x000fda0003f05270 */
[----:B0-----:R-:W-:Y:S05]  /*27a0*/  @!P0 BRA `(.L_x_1473) ;  /* 0x0000000000048947 */ /* 0x001fea0003800000 */
[----:B------:R-:W-:Y:S01]  /*27b0*/  BPT.TRAP 0x1 ;  /* 0x000000040000795c */ /* 0x000fe20000300000 */
.L_x_1473:
[----:B------:R-:W-:Y:S01]  /*27c0*/  ULEA UR45, UR38, UR43, 0x3 ;  /* 0x0000002b262d7291 */ /* 0x000fe2000f8e183f */
[----:B------:R-:W-:-:S05]  /*27d0*/  IMAD.U32 R7, RZ, RZ, UR39 ;  /* 0x00000027ff077e24 */ /* 0x000fca000f8e00ff */
[----:B------:R-:W-:-:S04]  /*27e0*/  SHF.L.U32 R7, R7, 0x1f, RZ ;  /* 0x0000001f07077819 */ /* 0x000fc800000006ff */
[----:B------:R0:W1:Y:S01]  /*27f0*/  SYNCS.PHASECHK.TRANS64.TRYWAIT P1, [UR45+0x28430], R7 ;  /* 0x02843007ff0075a7 */ /* 0x000062000802016d */
[----:B------:R-:W-:Y:S05]  /*2800*/  @!P0 BRA `(.L_x_1474) ;  /* 0x0000000000048947 */ /* 0x000fea0003800000 */
[----:B------:R-:W-:Y:S01]  /*2810*/  BPT.TRAP 0x1 ;  /* 0x000000040000795c */ /* 0x000fe20000300000 */
.L_x_1474:
[----:B-1----:R-:W-:Y:S05]  /*2820*/  @P1 BRA `(.L_x_1475) ;  /* 0x0000000000081947 */ /* 0x002fea0003800000 */
[----:B------:R-:W1:Y:S02]  /*2830*/  SYNCS.PHASECHK.TRANS64.TRYWAIT P1, [UR45+0x28430], R7 ;  /* 0x02843007ff0075a7 */ /* 0x000e64000802016d */
[----:B-1----:R-:W-:Y:S05]  /*2840*/  @!P1 BRA `(.L_x_1476) ;  /* 0x0000016000789947 */ /* 0x002fea0003800000 */
.L_x_1475:
        /* <DEDUP_REMOVED lines=17> */
[----:B------:R-:W-:Y:S01]  /*2960*/  QGMMA.64x64x32.F32.E4M3.E4M3 R24, gdesc[UR32], RZ, !UPT, gsb0 ;  /* 0x00e00000201879f3 */ /* 0x000fe2000c0008ff */
        /* <DEDUP_REMOVED lines=46> */
[----:B------:R-:W-:Y:S05]  /*2c50*/  @!P0 BRA `(.L_x_1477) ;  /* 0x0000000000048947 */ /* 0x000fea0003800000 */
[----:B------:R-:W-:Y:S01]  /*2c60*/  BPT.TRAP 0x1 ;  /* 0x000000040000795c */ /* 0x000fe20000300000 */
.L_x_1477:
[----:B------:R-:W-:Y:S01]  /*2c70*/  UISETP.NE.AND UP1, UPT, UR50, URZ, UPT ;  /* 0x0000003f3200728c */ /* 0x000fe2000bf25270 */
[----:B------:R-:W-:Y:S01]  /*2c80*/  VIADD R3, R17, UR48 ;  /* 0x0000003011037c36 */ /* 0x000fe20008000000 */
[----:B------:R-:W-:Y:S01]  /*2c90*/  UISETP.NE.AND UP0, UPT, UR46, URZ, UPT ;  /* 0x0000003f2e00728c */ /* 0x000fe2000bf05270 */
[----:B------:R-:W-:Y:S01]  /*2ca0*/  IMAD.MOV.U32 R5, RZ, RZ, -0x40 ;  /* 0xffffffc0ff057424 */ /* 0x000fe200078e00ff */
[----:B------:R-:W-:Y:S01]  /*2cb0*/  ULDC UR10, c[0x0][0x9dc] ;  /* 0x00027700000a7ab9 */ /* 0x000fe20000000800 */
[C---:B------:R-:W-:Y:S01]  /*2cc0*/  LEA R12, R160.reuse, 0xffffffc0, 0x6 ;  /* 0xffffffc0a00c7811 */ /* 0x040fe200078e30ff */
[----:B------:R-:W-:Y:S01]  /*2cd0*/  ULDC UR11, c[0x0][0x9e0] ;  /* 0x00027800000b7ab9 */ /* 0x000fe20000000800 */
[----:B------:R-:W-:Y:S01]  /*2ce0*/  PLOP3.LUT P1, PT, PT, PT, UP1, 0x80, 0x0 ;  /* 0x000000000000781c */ /* 0x000fe20003f2f018 */
[----:B------:R-:W-:Y:S01]  /*2cf0*/  IMAD R5, R160, R5, 0x41 ;  /* 0x00000041a0057424 */ /* 0x000fe200078e0205 */
[----:B------:R-:W-:Y:S02]  /*2d00*/  PLOP3.LUT P2, PT, PT, PT, UP1, 0x80, 0x0 ;  /* 0x000000000000781c */ /* 0x000fe40003f4f018 */
[----:B------:R-:W-:Y:S01]  /*2d10*/  @UP1 ULDC UR6, c[0x0][0x44c] ;  /* 0x0001130000061ab9 */ /* 0x000fe20000000800 */
[----:B------:R-:W-:Y:S01]  /*2d20*/  @UP1 ULDC UR7, c[0x0][0x450] ;  /* 0x0001140000071ab9 */ /* 0x000fe20000000800 */
[----:B------:R-:W-:Y:S01]  /*2d30*/  IADD3 R10, -R2, UR41, -R12 ;  /* 0x00000029020a7c10 */ /* 0x000fe2000fffe90c */
[----:B------:R-:W-:-:S06]  /*2d40*/  VIADD R14, R5, 0xffffffff ;  /* 0xffffffff050e7836 */ /* 0x000fcc0000000000 */
[----:B------:R-:W-:Y:S01]  /*2d50*/  @P1 IMAD.HI.U32 R4, R3, UR6, RZ ;  /* 0x0000000603041c27 */ /* 0x000fe2000f8e00ff */
[----:B------:R-:W-:Y:S01]  /*2d60*/  UIADD3 UR6, UR45, 0x28440, URZ ;  /* 0x000284402d067890 */ /* 0x000fe2000fffe03f */
[----:B------:R-:W-:-:S03]  /*2d70*/  PLOP3.LUT P1, PT, PT, PT, UP0, 0x40, 0x0 ;  /* 0x000000000000781c */ /* 0x000fc60003f2e808 */
[----:B------:R-:W-:Y:S01]  /*2d80*/  @P2 SHF.R.U32.HI R3, RZ, UR7, R4 ;  /* 0x00000007ff032c19 */ /* 0x000fe20008011604 */
[----:B------:R-:W-:Y:S01]  /*2d90*/  UPRMT UR6, UR52, 0x654, UR6 ;  /* 0x0000065434067896 */ /* 0x000fe20008000006 */
[----:B------:R-:W-:-:S03]  /*2da0*/  IADD3 R4, -R2, UR41, R5 ;  /* 0x0000002902047c10 */ /* 0x000fc6000fffe105 */
[----:B------:R-:W2:Y:S02]  /*2db0*/  SHFL.IDX PT, R8, R3, RZ, 0x1c1f ;  /* 0x001c1fff03087589 */ /* 0x000ea400000e0000 */
[----:B------:R-:W-:-:S03]  /*2dc0*/  VIADD R4, R4, -UR42 ;  /* 0x8000002a04047c36 */ /* 0x000fc60008000000 */
[----:B------:R-:W-:Y:S01]  /*2dd0*/  SYNCS.ARRIVE.TRANS64.RED.A1T0 RZ, [UR6], RZ ;  /* 0x000000ffffff79a7 */ /* 0x000fe20008100406 */
[----:B------:R-:W-:Y:S01]  /*2de0*/  ULOP3.LUT UR6, URZ, UR10, URZ, 0x33, !UPT ;  /* 0x0000000a3f067292 */ /* 0x000fe2000f8e333f */
[----:B------:R-:W-:-:S05]  /*2df0*/  VIADD R11, R4, UR11 ;  /* 0x0000000b040b7c36 */ /* 0x000fca0008000000 */
[----:B------:R-:W-:Y:S01]  /*2e00*/  VIADD R13, R4, UR6 ;  /* 0x00000006040d7c36 */ /* 0x000fe20008000000 */
[----:B--2---:R-:W-:-:S03]  /*2e10*/  VIADDMNMX R4, R8, R11, R10, PT ;  /* 0x0000000b08047246 */ /* 0x004fc6000380010a */
[----:B------:R-:W-:Y:S01]  /*2e20*/  IMAD.IADD R5, R13, 0x1, R8 ;  /* 0x000000010d057824 */ /* 0x000fe200078e0208 */
[----:B------:R-:W-:Y:S06]  /*2e30*/  @P1 BRA `(.L_x_1478) ;  /* 0x0000000000641947 */ /* 0x000fec0003800000 */
[----:B------:R-:W-:Y:S01]  /*2e40*/  IMAD.U32 R9, RZ, RZ, UR42 ;  /* 0x0000002aff097e24 */ /* 0x000fe2000f8e00ff */
[----:B------:R-:W-:Y:S04]  /*2e50*/  BSSY B0, `(.L_x_1479) ;  /* 0x0000013000007945 */ /* 0x000fe80003800000 */
[----:B------:R-:W-:-:S04]  /*2e60*/  IADD3 R9, -R9, UR41, R8 ;  /* 0x0000002909097c10 */ /* 0x000fc8000fffe108 */
[----:B------:R-:W-:-:S13]  /*2e70*/  ISETP.GT.AND P1, PT, R9, -0x1, PT ;  /* 0xffffffff0900780c */ /* 0x000fda0003f24270 */
[----:B------:R-:W-:Y:S05]  /*2e80*/  @P1 BRA `(.L_x_1480) ;  /* 0x0000000000241947 */ /* 0x000fea0003800000 */
[----:B------:R-:W-:Y:S01]  /*2e90*/  ULDC UR6, c[0x0][0x9e4] ;  /* 0x0002790000067ab9 */ /* 0x000fe20000000800 */
[----:B------:R-:W-:Y:S01]  /*2ea0*/  LOP3.LUT R9, RZ, R9, RZ, 0x33, !PT ;  /* 0x00000009ff097212 */ /* 0x000fe200078e33ff */
[----:B------:R-:W-:-:S05]  /*2eb0*/  IMAD.U32 R15, RZ, RZ, UR6 ;  /* 0x00000006ff0f7e24 */ /* 0x000fca000f8e00ff */
[----:B------:R-:W-:-:S13]  /*2ec0*/  ISETP.NE.AND P1, PT, R15, 0x1, PT ;  /* 0x000000010f00780c */ /* 0x000fda0003f25270 */
[----:B------:R-:W2:Y:S02]  /*2ed0*/  @P1 LDC.64 R20, c[0x0][0x9e8] ;  /* 0x00027a00ff141b82 */ /* 0x000ea40000000a00 */
[----:B--2---:R-:W-:-:S05]  /*2ee0*/  @P1 IMAD.HI.U32 R8, R9, R20, RZ ;  /* 0x0000001409081227 */ /* 0x004fca00078e00ff */
[----:B------:R-:W-:-:S04]  /*2ef0*/  @P1 SHF.R.U32.HI R9, RZ, R21, R8 ;  /* 0x00000015ff091219 */ /* 0x000fc80000011608 */
[----:B------:R-:W-:Y:S01]  /*2f00*/  LOP3.LUT R9, RZ, R9, RZ, 0x33, !PT ;  /* 0x00000009ff097212 */ /* 0x000fe200078e33ff */
[----:B------:R-:W-:Y:S06]  /*2f10*/  BRA `(.L_x_1481) ;  /* 0x0000000000187947 */ /* 0x000fec0003800000 */
.L_x_1480:
[----:B------:R-:W-:Y:S02]  /*2f20*/  ULDC UR6, c[0x0][0x9e4] ;  /* 0x0002790000067ab9 */ /* 0x000fe40000000800 */
[----:B------:R-:W-:-:S05]  /*2f30*/  IMAD.U32 R15, RZ, RZ, UR6 ;  /* 0x00000006ff0f7e24 */ /* 0x000fca000f8e00ff */
[----:B------:R-:W-:-:S13]  /*2f40*/  ISETP.NE.AND P1, PT, R15, 0x1, PT ;  /* 0x000000010f00780c */ /* 0x000fda0003f25270 */
[----:B------:R-:W2:Y:S02]  /*2f50*/  @P1 LDC.64 R20, c[0x0][0x9e8] ;  /* 0x00027a00ff141b82 */ /* 0x000ea40000000a00 */
[----:B--2---:R-:W-:-:S05]  /*2f60*/  @P1 IMAD.HI.U32 R8, R9, R20, RZ ;  /* 0x0000001409081227 */ /* 0x004fca00078e00ff */
[----:B------:R-:W-:-:S07]  /*2f70*/  @P1 SHF.R.U32.HI R9, RZ, R21, R8 ;  /* 0x00000015ff091219 */ /* 0x000fce0000011608 */
.L_x_1481:
[----:B------:R-:W-:Y:S05]  /*2f80*/  BSYNC B0 ;  /* 0x0000000000007941 */ /* 0x000fea0003800000 */
.L_x_1479:
[----:B------:R-:W-:-:S04]  /*2f90*/  IMAD R9, R9, R15, -R12 ;  /* 0x0000000f09097224 */ /* 0x000fc800078e0a0c */
[----:B------:R-:W-:-:S05]  /*2fa0*/  IMAD.IADD R9, R9, 0x1, -R2 ;  /* 0x0000000109097824 */ /* 0x000fca00078e0a02 */
[----:B------:R-:W-:Y:S02]  /*2fb0*/  VIADDMNMX R4, R9, R15, R4, PT ;  /* 0x0000000f09047246 */ /* 0x000fe40003800104 */
[----:B------:R-:W-:-:S07]  /*2fc0*/  VIMNMX R5, R5, R9, !PT ;  /* 0x0000000905057248 */ /* 0x000fce0007fe0100 */
.L_x_1478:
[C---:B------:R-:W-:Y:S01]  /*2fd0*/  ISETP.GE.AND P2, PT, R14.reuse, 0x9, PT ;  /* 0x000000090e00780c */ /* 0x040fe20003f46270 */
[----:B------:R-:W-:Y:S01]  /*2fe0*/  UISETP.NE.AND UP0, UPT, UR46, URZ, UPT ;  /* 0x0000003f2e00728c */ /* 0x000fe2000bf05270 */
[----:B------:R-:W-:Y:S02]  /*2ff0*/  ISETP.GE.AND P1, PT, R14, 0x2, PT ;  /* 0x000000020e00780c */ /* 0x000fe40003f26270 */
[C---:B------:R-:W-:Y:S02]  /*3000*/  ISETP.GT.AND P3, PT, R5.reuse, 0x8, !P2 ;  /* 0x000000080500780c */ /* 0x040fe40005764270 */
[----:B------:R-:W-:Y:S02]  /*3010*/  ISETP.GT.AND P4, PT, R5, 0x1, !P1 ;  /* 0x000000010500780c */ /* 0x000fe40004f84270 */
[----:B------:R-:W-:Y:S02]  /*3020*/  ISETP.LT.OR P3, PT, R4, 0x9, P3 ;  /* 0x000000090400780c */ /* 0x000fe40001f61670 */
[----:B------:R-:W-:-:S02]  /*3030*/  ISETP.GE.AND P5, PT, R14, 0x11, PT ;  /* 0x000000110e00780c */ /* 0x000fc40003fa6270 */
[----:B------:R-:W-:Y:S02]  /*3040*/  FSEL R28, R28, -INF , !P3 ;  /* 0xff8000001c1c7808 */ /* 0x000fe40005800000 */
[----:B------:R-:W-:Y:S02]  /*3050*/  ISETP.LT.OR P4, PT, R4, 0x2, P4 ;  /* 0x000000020400780c */ /* 0x000fe40002781670 */
[----:B------:R-:W-:Y:S02]  /*3060*/  ISETP.GT.AND P3, PT, R5, 0x10, !P5 ;  /* 0x000000100500780c */ /* 0x000fe40006f64270 */
[----:B------:R-:W-:Y:S02]  /*3070*/  ISETP.GE.AND P6, PT, R14, 0xa, PT ;  /* 0x0000000a0e00780c */ /* 0x000fe40003fc6270 */
[----:B------:R-:W-:Y:S02]  /*3080*/  FSEL R20, R25, -INF , !P4 ;  /* 0xff80000019147808 */ /* 0x000fe40006000000 */
[----:B------:R-:W-:-:S02]  /*3090*/  P2R R21, PR, RZ, 0x20 ;  /* 0x00000020ff157803 */ /* 0x000fc40000000000 */
[----:B------:R-:W-:Y:S02]  /*30a0*/  ISETP.LT.OR P3, PT, R4, 0x11, P3 ;  /* 0x000000110400780c */ /* 0x000fe40001f61670 */
[C---:B------:R-:W-:Y:S02]  /*30b0*/  ISETP.GT.AND P4, PT, R5.reuse, 0x9, !P6 ;  /* 0x000000090500780c */ /* 0x040fe40007784270 */
[----:B------:R-:W-:Y:S02]  /*30c0*/  ISETP.GE.AND P5, PT, R14, 0x12, PT ;  /* 0x000000120e00780c */ /* 0x000fe40003fa6270 */
[----:B------:R-:W-:Y:S02]  /*30d0*/  FSEL R32, R32, -INF , !P3 ;  /* 0xff80000020207808 */ /* 0x000fe40005800000 */
[----:B------:R-:W-:Y:S02]  /*30e0*/  ISETP.LT.OR P4, PT, R4, 0xa, P4 ;  /* 0x0000000a0400780c */ /* 0x000fe40002781670 */
[----:B------:R-:W-:-:S02]  /*30f0*/  ISETP.GT.AND P3, PT, R5, 0x11, !P5 ;  /* 0x000000110500780c */ /* 0x000fc40006f64270 */
[----:B------:R-:W-:Y:S02]  /*3100*/  FSEL R56, R29, -INF , !P4 ;  /* 0xff8000001d387808 */ /* 0x000fe40006000000 */
[----:B------:R-:W-:Y:S02]  /*3110*/  ISETP.LT.OR P3, PT, R4, 0x12, P3 ;  /* 0x000000120400780c */ /* 0x000fe40001f61670 */
[----:B------:R-:W-:Y:S02]  /*3120*/  ISETP.GE.AND P4, PT, R14, 0x19, PT ;  /* 0x000000190e00780c */ /* 0x000fe40003f86270 */
[----:B------:R-:W-:Y:S02]  /*3130*/  FSEL R58, R33, -INF , !P3 ;  /* 0xff800000213a7808 */ /* 0x000fe40005800000 */
[----:B------:R-:W-:Y:S02]  /*3140*/  ISETP.GT.AND P3, PT, R5, 0x18, !P4 ;  /* 0x000000180500780c */ /* 0x000fe40006764270 */
[----:B------:R-:W-:-:S02]  /*3150*/  P2R R29, PR, RZ, 0x10 ;  /* 0x00000010ff1d7803 */ /* 0x000fc40000000000 */
[----:B------:R-:W-:Y:S02]  /*3160*/  ISETP.LT.OR P3, PT, R4, 0x19, P3 ;  /* 0x000000190400780c */ /* 0x000fe40001f61670 */
        /* <DEDUP_REMOVED lines=17> */
[C---:B------:R-:W-:Y:S02]  /*3280*/  ISETP.GT.AND P3, PT, R5.reuse, 0x28, !P4 ;  /* 0x000000280500780c */ /* 0x040fe40006764270 */
[----:B------:R-:W-:Y:S02]  /*3290*/  P2R R41, PR, RZ, 0x10 ;  /* 0x00000010ff297803 */ /* 0x000fe40000000000 */
[----:B------:R-:W-:Y:S02]  /*32a0*/  ISETP.LT.OR P3, PT, R4, 0x29, P3 ;  /* 0x000000290400780c */ /* 0x000fe40001f61670 */
[----:B------:R-:W-:Y:S02]  /*32b0*/  ISETP.GE.AND P4, PT, R14, 0x2a, PT ;  /* 0x0000002a0e00780c */ /* 0x000fe40003f86270 */
[----:B------:R-:W-:Y:S02]  /*32c0*/  FSEL R44, R44, -INF , !P3 ;  /* 0xff8000002c2c7808 */ /* 0x000fe40005800000 */
[----:B------:R-:W-:-:S02]  /*32d0*/  ISETP.GT.AND P3, PT, R5, 0x29, !P4 ;  /* 0x000000290500780c */ /* 0x000fc40006764270 */
[----:B------:R-:W-:Y:S02]  /*32e0*/  P2R R59, PR, RZ, 0x10 ;  /* 0x00000010ff3b7803 */ /* 0x000fe40000000000 */
[----:B------:R-:W-:Y:S02]  /*32f0*/  ISETP.LT.OR P3, PT, R4, 0x2a, P3 ;  /* 0x0000002a0400780c */ /* 0x000fe40001f61670 */
[----:B------:R-:W-:Y:S02]  /*3300*/  P2R R25, PR, RZ, 0x20 ;  /* 0x00000020ff197803 */ /* 0x000fe40000000000 */
[----:B------:R-:W-:Y:S02]  /*3310*/  FSEL R64, R45, -INF , !P3 ;  /* 0xff8000002d407808 */ /* 0x000fe40005800000 */
[----:B------:R-:W-:Y:S02]  /*3320*/  ISETP.GE.AND P3, PT, R14, 0x31, PT ;  /* 0x000000310e00780c */ /* 0x000fe40003f66270 */
[----:B------:R-:W-:-:S02]  /*3330*/  P2R R15, PR, RZ, 0x40 ;  /* 0x00000040ff0f7803 */ /* 0x000fc40000000000 */
        /* <DEDUP_REMOVED lines=13> */
[----:B------:R-:W-:-:S04]  /*3410*/  ISETP.GT.AND P6, PT, R5, RZ, !P6 ;  /* 0x000000ff0500720c */ /* 0x000fc800077c4270 */
[----:B------:R-:W-:-:S04]  /*3420*/  ISETP.LT.OR P6, PT, R4, 0x1, P6 ;  /* 0x000000010400780c */ /* 0x000fc800037c1670 */
[----:B------:R-:W-:Y:S02]  /*3430*/  FSEL R24, R24, -INF , !P6 ;  /* 0xff80000018187808 */ /* 0x000fe40007000000 */
[----:B------:R-:W-:Y:S02]  /*3440*/  ISETP.GE.AND P6, PT, R14, 0x3a, PT ;  /* 0x0000003a0e00780c */ /* 0x000fe40003fc6270 */
[----:B------:R-:W2:Y:S02]  /*3450*/  SHFL.IDX PT, R14, R3, 0x1, 0x1c1f ;  /* 0x003c1f00030e7f89 */ /* 0x000ea400000e0000 */
[----:B------:R-:W-:Y:S02]  /*3460*/  P2R R45, PR, RZ, 0x40 ;  /* 0x00000040ff2d7803 */ /* 0x000fe40000000000 */
[----:B------:R-:W-:-:S04]  /*3470*/  ISETP.GT.AND P6, PT, R5, 0x39, !P6 ;  /* 0x000000390500780c */ /* 0x000fc800077c4270 */
[----:B------:R-:W-:-:S04]  /*3480*/  ISETP.LT.OR P6, PT, R4, 0x3a, P6 ;  /* 0x0000003a0400780c */ /* 0x000fc800037c1670 */
[----:B------:R-:W-:Y:S02]  /*3490*/  FSEL R68, R53, -INF , !P6 ;  /* 0xff80000035447808 */ /* 0x000fe40007000000 */
[----:B------:R-:W-:Y:S02]  /*34a0*/  PLOP3.LUT P6, PT, PT, PT, UP0, 0x40, 0x0 ;  /* 0x000000000000781c */ /* 0x000fe40003fce808 */
[----:B--2---:R-:W-:Y:S01]  /*34b0*/  VIADDMNMX R4, R14, R11, R10, PT ;  /* 0x0000000b0e047246 */ /* 0x004fe2000380010a */
[----:B------:R-:W-:-:S10]  /*34c0*/  IMAD.IADD R8, R13, 0x1, R14 ;  /* 0x000000010d087824 */ /* 0x000fd400078e020e */
[----:B------:R-:W-:Y:S05]  /*34d0*/  @P6 BRA `(.L_x_1482) ;  /* 0x0000000000646947 */ /* 0x000fea0003800000 */
        /* <DEDUP_REMOVED lines=14> */
.L_x_1484:
[----:B------:R-:W-:Y:S02]  /*35c0*/  ULDC UR6, c[0x0][0x9e4] ;  /* 0x0002790000067ab9 */ /* 0x000fe40000000800 */
[----:B------:R-:W-:-:S05]  /*35d0*/  IMAD.U32 R5, RZ, RZ, UR6 ;  /* 0x00000006ff057e24 */ /* 0x000fca000f8e00ff */
[----:B------:R-:W-:-:S13]  /*35e0*/  ISETP.NE.AND P6, PT, R5, 0x1, PT ;  /* 0x000000010500780c */ /* 0x000fda0003fc5270 */
[----:B------:R-:W2:Y:S02]  /*35f0*/  @P6 LDC.64 R10, c[0x0][0x9e8] ;  /* 0x00027a00ff0a6b82 */ /* 0x000ea40000000a00 */
[----:B--2---:R-:W-:-:S05]  /*3600*/  @P6 IMAD.HI.U32 R10, R3, R10, RZ ;  /* 0x0000000a030a6227 */ /* 0x004fca00078e00ff */
[----:B------:R-:W-:-:S07]  /*3610*/  @P6 SHF.R.U32.HI R3, RZ, R11, R10 ;  /* 0x0000000bff036219 */ /* 0x000fce000001160a */
.L_x_1485:
[----:B------:R-:W-:Y:S05]  /*3620*/  BSYNC B0 ;  /* 0x0000000000007941 */ /* 0x000fea0003800000 */
.L_x_1483:
[----:B------:R-:W-:-:S04]  /*3630*/  IMAD R3, R3, R5, -R12 ;  /* 0x0000000503037224 */ /* 0x000fc800078e0a0c */
[----:B------:R-:W-:-:S05]  /*3640*/  IMAD.IADD R3, R3, 0x1, -R2 ;  /* 0x0000000103037824 */ /* 0x000fca00078e0a02 */
[----:B------:R-:W-:Y:S02]  /*3650*/  VIADDMNMX R4, R3, R5, R4, PT ;  /* 0x0000000503047246 */ /* 0x000fe40003800104 */
[----:B------:R-:W-:-:S07]  /*3660*/  VIMNMX R8, R8, R3, !PT ;  /* 0x0000000308087248 */ /* 0x000fce0007fe0100 */
.L_x_1482:
        /* <DEDUP_REMOVED lines=34> */
[----:B------:R-:W-:Y:S02]  /*3890*/  ISETP.NE.AND P6, PT, R9, RZ, PT ;  /* 0x000000ff0900720c */ /* 0x000fe40003fc5270 */
[----:B------:R-:W-:-:S02]  /*38a0*/  ISETP.GT.AND P1, PT, R8, 0x19, !P1 ;  /* 0x000000190800780c */ /* 0x000fc40004f24270 */
[----:B------:R-:W-:Y:S02]  /*38b0*/  ISETP.GT.AND P2, PT, R8, 0x8, !P2 ;  /* 0x000000080800780c */ /* 0x000fe40005744270 */
[----:B------:R-:W-:Y:S02]  /*38c0*/  ISETP.LT.OR P1, PT, R4, 0x1a, P1 ;  /* 0x0000001a0400780c */ /* 0x000fe40000f21670 */
[----:B------:R-:W-:Y:S02]  /*38d0*/  FMNMX.FTZ R9, R68, R3, !PT ;  /* 0x0000000344097209 */ /* 0x000fe40007810000 */
[----:B------:R-:W-:Y:S02]  /*38e0*/  FSEL R39, R39, -INF , !P1 ;  /* 0xff80000027277808 */ /* 0x000fe40004800000 */
[----:B------:R-:W-:Y:S01]  /*38f0*/  ISETP.NE.AND P1, PT, R37, RZ, PT ;  /* 0x000000ff2500720c */ /* 0x000fe20003f25270 */
[----:B------:R-:W2:Y:S01]  /*3900*/  SHFL.BFLY PT, R10, R9, 0x2, 0x1f ;  /* 0x0c401f00090a7f89 */ /* 0x000ea200000e0000 */
[----:B------:R-:W-:-:S02]  /*3910*/  ISETP.LT.OR P2, PT, R4, 0x9, P2 ;  /* 0x000000090400780c */ /* 0x000fc40001741670 */
[----:B------:R-:W-:Y:S02]  /*3920*/  ISETP.GT.AND P1, PT, R8, 0x20, !P1 ;  /* 0x000000200800780c */ /* 0x000fe40004f24270 */
[----:B------:R-:W-:Y:S02]  /*3930*/  FSEL R30, R30, -INF , !P2 ;  /* 0xff8000001e1e7808 */ /* 0x000fe40005000000 */
[----:B------:R-:W-:Y:S02]  /*3940*/  ISETP.LT.OR P1, PT, R4, 0x21, P1 ;  /* 0x000000210400780c */ /* 0x000fe40000f21670 */
[----:B------:R-:W-:Y:S02]  /*3950*/  ISETP.NE.AND P2, PT, R57, RZ, PT ;  /* 0x000000ff3900720c */ /* 0x000fe40003f45270 */
[----:B------:R-:W-:Y:S02]  /*3960*/  FSEL R42, R42, -INF , !P1 ;  /* 0xff8000002a2a7808 */ /* 0x000fe40004800000 */
[----:B------:R-:W-:-:S02]  /*3970*/  ISETP.GT.AND P1, PT, R8, 0x21, !P2 ;  /* 0x000000210800780c */ /* 0x000fc40005724270 */
[----:B------:R-:W-:Y:S02]  /*3980*/  ISETP.NE.AND P2, PT, R59, RZ, PT ;  /* 0x000000ff3b00720c */ /* 0x000fe40003f45270 */
[----:B------:R-:W-:Y:S02]  /*3990*/  ISETP.LT.OR P1, PT, R4, 0x22, P1 ;  /* 0x000000220400780c */ /* 0x000fe40000f21670 */
[C---:B------:R-:W-:Y:S02]  /*39a0*/  ISETP.GT.AND P2, PT, R8.reuse, 0x29, !P2 ;  /* 0x000000290800780c */ /* 0x040fe40005744270 */
[----:B------:R-:W-:Y:S02]  /*39b0*/  FSEL R43, R43, -INF , !P1 ;  /* 0xff8000002b2b7808 */ /* 0x000fe40004800000 */
[----:B------:R-:W-:Y:S02]  /*39c0*/  ISETP.GT.AND P1, PT, R8, RZ, !P6 ;  /* 0x000000ff0800720c */ /* 0x000fe40007724270 */
[----:B--2---:R-:W-:-:S02]  /*39d0*/  FMNMX.FTZ R11, R9, R10, !PT ;  /* 0x0000000a090b7209 */ /* 0x004fc40007810000 */
[----:B------:R-:W-:Y:S02]  /*39e0*/  ISETP.LT.OR P1, PT, R4, 0x1, P1 ;  /* 0x000000010400780c */ /* 0x000fe40000f21670 */
[----:B------:R-:W-:Y:S01]  /*39f0*/  ISETP.NE.AND P6, PT, R45, RZ, PT ;  /* 0x000000ff2d00720c */ /* 0x000fe20003fc5270 */
[----:B------:R-:W2:Y:S01]  /*3a00*/  SHFL.BFLY PT, R12, R11, 0x1, 0x1f ;  /* 0x0c201f000b0c7f89 */ /* 0x000ea200000e0000 */
[----:B------:R-:W-:Y:S02]  /*3a10*/  FSEL R26, R26, -INF , !P1 ;  /* 0xff8000001a1a7808 */ /* 0x000fe40004800000 */
[----:B------:R-:W-:Y:S02]  /*3a20*/  ISETP.NE.AND P1, PT, R41, RZ, PT ;  /* 0x000000ff2900720c */ /* 0x000fe40003f25270 */
[----:B------:R-:W-:Y:S02]  /*3a30*/  FMNMX.FTZ R3, R26, R27, !PT ;  /* 0x0000001b1a037209 */ /* 0x000fe40007810000 */
[----:B------:R-:W-:-:S02]  /*3a40*/  ISETP.GT.AND P1, PT, R8, 0x28, !P1 ;  /* 0x000000280800780c */ /* 0x000fc40004f24270 */
[----:B------:R-:W-:Y:S02]  /*3a50*/  FMNMX.FTZ R10, R30, R3, !PT ;  /* 0x000000031e0a7209 */ /* 0x000fe40007810000 */
[----:B------:R-:W-:Y:S02]  /*3a60*/  ISETP.LT.OR P1, PT, R4, 0x29, P1 ;  /* 0x000000290400780c */ /* 0x000fe40000f21670 */
[----:B------:R-:W-:Y:S02]  /*3a70*/  FMNMX.FTZ R3, R31, R10, !PT ;  /* 0x0000000a1f037209 */ /* 0x000fe40007810000 */
[----:B------:R-:W-:Y:S02]  /*3a80*/  FSEL R46, R46, -INF , !P1 ;  /* 0xff8000002e2e7808 */ /* 0x000fe40004800000 */
[----:B------:R-:W-:Y:S02]  /*3a90*/  FMNMX.FTZ R10, R34, R3, !PT ;  /* 0x00000003220a7209 */ /* 0x000fe40007810000 */
[----:B------:R-:W-:-:S02]  /*3aa0*/  ISETP.GT.AND P3, PT, R8, 0x30, !P3 ;  /* 0x000000300800780c */ /* 0x000fc40005f64270 */
[----:B------:R-:W-:Y:S02]  /*3ab0*/  FMNMX.FTZ R3, R35, R10, !PT ;  /* 0x0000000a23037209 */ /* 0x000fe40007810000 */
[----:B------:R-:W-:Y:S02]  /*3ac0*/  ISETP.LT.OR P2, PT, R4, 0x2a, P2 ;  /* 0x0000002a0400780c */ /* 0x000fe40001741670 */
[----:B------:R-:W-:Y:S02]  /*3ad0*/  FMNMX.FTZ R10, R38, R3, !PT ;  /* 0x00000003260a7209 */ /* 0x000fe40007810000 */
[----:B--2---:R-:W-:Y:S01]  /*3ae0*/  FMNMX.FTZ R5, R11, R12, !PT ;  /* 0x0000000c0b057209 */ /* 0x004fe20007810000 */
[----:B------:R-:W-:Y:S01]  /*3af0*/  IMAD.U32 R12, RZ, RZ, UR40 ;  /* 0x00000028ff0c7e24 */ /* 0x000fe2000f8e00ff */
[----:B------:R-:W-:Y:S02]  /*3b00*/  FMNMX.FTZ R3, R39, R10, !PT ;  /* 0x0000000a27037209 */ /* 0x000fe40007810000 */
[C---:B------:R-:W-:Y:S01]  /*3b10*/  FSETP.NEU.FTZ.AND P1, PT, R5.reuse, -INF , PT ;  /* 0xff8000000500780b */ /* 0x040fe20003f3d000 */
[----:B------:R-:W-:-:S01]  /*3b20*/  FFMA.FTZ R9, R5, R12, -8 ;  /* 0xc100000005097423 */ /* 0x000fc2000001000c */
[----:B------:R-:W-:-:S02]  /*3b30*/  FMNMX.FTZ R10, R42, R3, !PT ;  /* 0x000000032a0a7209 */ /* 0x000fc40007810000 */
[C---:B------:R-:W-:Y:S02]  /*3b40*/  ISETP.GT.AND P4, PT, R8.reuse, 0x31, !P4 ;  /* 0x000000310800780c */ /* 0x040fe40006784270 */
[----:B------:R-:W-:Y:S02]  /*3b50*/  FMNMX.FTZ R3, R43, R10, !PT ;  /* 0x0000000a2b037209 */ /* 0x000fe40007810000 */
[----:B------:R-:W-:Y:S02]  /*3b60*/  FSEL R11, R9, RZ, P1 ;  /* 0x000000ff090b7208 */ /* 0x000fe40000800000 */
[C---:B------:R-:W-:Y:S02]  /*3b70*/  ISETP.GT.AND P5, PT, R8.reuse, 0x38, !P5 ;  /* 0x000000380800780c */ /* 0x040fe40006fa4270 */
[----:B------:R-:W-:Y:S01]  /*3b80*/  ISETP.GT.AND P1, PT, R8, 0x39, !P6 ;  /* 0x000000390800780c */ /* 0x000fe20007724270 */
[--C-:B------:R-:W-:Y:S01]  /*3b90*/  FFMA.FTZ R9, R24, UR40, -R11.reuse ;  /* 0x0000002818097c23 */ /* 0x100fe2000801080b */
[----:B------:R-:W-:Y:S01]  /*3ba0*/  ISETP.LT.OR P3, PT, R4, 0x31, P3 ;  /* 0x000000310400780c */ /* 0x000fe20001f61670 */
[--C-:B------:R-:W-:Y:S01]  /*3bb0*/  FFMA.FTZ R10, R20, UR40, -R11.reuse ;  /* 0x00000028140a7c23 */ /* 0x100fe2000801080b */
[----:B------:R-:W-:Y:S01]  /*3bc0*/  FSEL R47, R47, -INF , !P2 ;  /* 0xff8000002f2f7808 */ /* 0x000fe20005000000 */
[----:B------:R2:W-:Y:S01]  /*3bd0*/  MUFU.EX2 R152, R9 ;  /* 0x0000000900987308 */ /* 0x0005e20000000800 */
[----:B------:R-:W-:Y:S01]  /*3be0*/  FMNMX.FTZ R8, R46, R3, !PT ;  /* 0x000000032e087209 */ /* 0x000fe20007810000 */
[--C-:B------:R-:W-:Y:S01]  /*3bf0*/  FFMA.FTZ R12, R32, UR40, -R11.reuse ;  /* 0x00000028200c7c23 */ /* 0x100fe2000801080b */
[----:B------:R-:W-:Y:S01]  /*3c00*/  ISETP.LT.OR P4, PT, R4, 0x32, P4 ;  /* 0x000000320400780c */ /* 0x000fe20002781670 */
[--C-:B------:R-:W-:Y:S01]  /*3c10*/  FFMA.FTZ R20, R60, UR40, -R11.reuse ;  /* 0x000000283c147c23 */ /* 0x100fe2000801080b */
[----:B------:R-:W-:Y:S01]  /*3c20*/  FSEL R50, R50, -INF , !P3 ;  /* 0xff80000032327808 */ /* 0x000fe20005800000 */
[--C-:B------:R-:W-:Y:S01]  /*3c30*/  FFMA.FTZ R14, R36, UR40, -R11.reuse ;  /* 0x00000028240e7c23 */ /* 0x100fe2000801080b */
[----:B------:R-:W-:Y:S01]  /*3c40*/  FMNMX.FTZ R3, R47, R8, !PT ;  /* 0x000000082f037209 */ /* 0x000fe20007810000 */
[----:B------:R3:W-:Y:S01]  /*3c50*/  MUFU.EX2 R13, R10 ;  /* 0x0000000a000d7308 */ /* 0x0007e20000000800 */
[----:B------:R-:W-:Y:S01]  /*3c60*/  ISETP.LT.OR P5, PT, R4, 0x39, P5 ;  /* 0x000000390400780c */ /* 0x000fe20002fa1670 */
[--C-:B--2---:R-:W-:Y:S01]  /*3c70*/  FFMA.FTZ R9, R56, UR40, -R11.reuse ;  /* 0x0000002838097c23 */ /* 0x104fe2000801080b */
[----:B------:R-:W-:Y:S01]  /*3c80*/  FSEL R51, R51, -INF , !P4 ;  /* 0xff80000033337808 */ /* 0x000fe20006000000 */
[--C-:B------:R-:W-:Y:S01]  /*3c90*/  FFMA.FTZ R24, R40, UR40, -R11.reuse ;  /* 0x0000002828187c23 */ /* 0x100fe2000801080b */
[----:B------:R-:W-:Y:S01]  /*3ca0*/  FMNMX.FTZ R8, R50, R3, !PT ;  /* 0x0000000332087209 */ /* 0x000fe20007810000 */
[--C-:B------:R-:W-:Y:S01]  /*3cb0*/  FFMA.FTZ R32, R64, UR40, -R11.reuse ;  /* 0x0000002840207c23 */ /* 0x100fe2000801080b */
[----:B------:R-:W-:Y:S01]  /*3cc0*/  ISETP.LT.OR P1, PT, R4, 0x3a, P1 ;  /* 0x0000003a0400780c */ /* 0x000fe20000f21670 */
[----:B------:R-:W-:Y:S01]  /*3cd0*/  MUFU.EX2 R15, R9 ;  /* 0x00000009000f7308 */ /* 0x000fe20000000800 */
[----:B------:R-:W-:Y:S01]  /*3ce0*/  FSEL R54, R54, -INF , !P5 ;  /* 0xff80000036367808 */ /* 0x000fe20006800000 */
[--C-:B---3--:R-:W-:Y:S01]  /*3cf0*/  FFMA.FTZ R10, R58, UR40, -R11.reuse ;  /* 0x000000283a0a7c23 */ /* 0x108fe2000801080b */
[----:B------:R-:W-:Y:S01]  /*3d00*/  FMNMX.FTZ R3, R51, R8, !PT ;  /* 0x0000000833037209 */ /* 0x000fe20007810000 */
[--C-:B------:R-:W-:Y:S01]  /*3d10*/  FFMA.FTZ R8, R28, UR40, -R11.reuse ;  /* 0x000000281c087c23 */ /* 0x100fe2000801080b */
[----:B------:R-:W-:Y:S01]  /*3d20*/  FSEL R55, R55, -INF , !P1 ;  /* 0xff80000037377808 */ /* 0x000fe20004800000 */
[--C-:B------:R-:W-:Y:S01]  /*3d30*/  FFMA.FTZ R28, R62, UR40, -R11.reuse ;  /* 0x000000283e1c7c23 */ /* 0x100fe2000801080b */
[----:B------:R-:W-:Y:S01]  /*3d40*/  FMNMX.FTZ R4, R54, R3, !PT ;  /* 0x0000000336047209 */ /* 0x000fe20007810000 */
[----:B------:R2:W-:Y:S01]  /*3d50*/  MUFU.EX2 R21, R10 ;  /* 0x0000000a00157308 */ /* 0x0005e20000000800 */
[----:B------:R-:W-:-:S02]  /*3d60*/  FFMA.FTZ R36, R66, UR40, -R11 ;  /* 0x0000002842247c23 */ /* 0x000fc4000801080b */
[----:B------:R-:W-:-:S05]  /*3d70*/  FMNMX.FTZ R4, R55, R4, !PT ;  /* 0x0000000437047209 */ /* 0x000fca0007810000 */
[----:B------:R-:W3:Y:S01]  /*3d80*/  SHFL.BFLY PT, R3, R4, 0x2, 0x1f ;  /* 0x0c401f0004037f89 */ /* 0x000ee200000e0000 */
[----:B------:R-:W-:Y:S01]  /*3d90*/  MUFU.EX2 R29, R28 ;  /* 0x0000001c001d7308 */ /* 0x000fe20000000800 */
[----:B--2---:R-:W-:-:S07]  /*3da0*/  FFMA.FTZ R10, R44, UR40, -R11 ;  /* 0x000000282c0a7c23 */ /* 0x004fce000801080b */
[----:B------:R-:W-:Y:S08]  /*3db0*/  MUFU.EX2 R8, R8 ;  /* 0x0000000800087308 */ /* 0x000ff00000000800 */
[----:B------:R2:W-:Y:S01]  /*3dc0*/  MUFU.EX2 R25, R20 ;  /* 0x0000001400197308 */ /* 0x0005e20000000800 */
[----:B---3--:R-:W-:-:S07]  /*3dd0*/  FMNMX.FTZ R3, R4, R3, !PT ;  /* 0x0000000304037209 */ /* 0x008fce0007810000 */
[----:B------:R-:W-:Y:S01]  /*3de0*/  MUFU.EX2 R12, R12 ;  /* 0x0000000c000c7308 */ /* 0x000fe20000000800 */
[----:B--2---:R-:W-:-:S01]  /*3df0*/  FFMA.FTZ R20, R48, UR40, -R11 ;  /* 0x0000002830147c23 */ /* 0x004fc2000801080b */
[----:B------:R-:W2:Y:S06]  /*3e00*/  SHFL.BFLY PT, R4, R3, 0x1, 0x1f ;  /* 0x0c201f0003047f89 */ /* 0x000eac00000e0000 */
[----:B------:R-:W3:Y:S08]  /*3e10*/  MUFU.EX2 R14, R14 ;  /* 0x0000000e000e7308 */ /* 0x000ef00000000800 */
[----:B------:R-:W-:Y:S08]  /*3e20*/  MUFU.EX2 R33, R32 ;  /* 0x0000002000217308 */ /* 0x000ff00000000800 */
[----:B------:R-:W-:Y:S01]  /*3e30*/  MUFU.EX2 R37, R36 ;  /* 0x0000002400257308 */ /* 0x000fe20000000800 */
[----:B---3--:R-:W-:-:S02]  /*3e40*/  F2FP.SATFINITE.E4M3.F32.PACK_AB_MERGE_C R154, R25, R14, RZ ;  /* 0x0000000e199a723e */ /* 0x008fc400048070ff */
[----:B--2---:R-:W-:Y:S01]  /*3e50*/  FMNMX.FTZ R9, R3, R4, !PT ;  /* 0x0000000403097209 */ /* 0x004fe20007810000 */
[----:B------:R-:W-:Y:S02]  /*3e60*/  IMAD.U32 R4, RZ, RZ, UR40 ;  /* 0x00000028ff047e24 */ /* 0x000fe4000f8e00ff */
[--C-:B------:R-:W-:Y:S01]  /*3e70*/  FFMA.FTZ R3, R52, UR40, -R11.reuse ;  /* 0x0000002834037c23 */ /* 0x100fe2000801080b */
[----:B------:R-:W-:-:S01]  /*3e80*/  FFMA.FTZ R11, R68, UR40, -R11 ;  /* 0x00000028440b7c23 */ /* 0x000fc2000801080b */
[C---:B------:R-:W-:Y:S01]  /*3e90*/  FSETP.NEU.FTZ.AND P1, PT, R9.reuse, -INF , PT ;  /* 0xff8000000900780b */ /* 0x040fe20003f3d000 */
[----:B------:R-:W-:-:S01]  /*3ea0*/  FFMA.FTZ R4, R9, R4, -8 ;  /* 0xc100000009047423 */ /* 0x000fc20000010004 */
[----:B------:R-:W-:Y:S01]  /*3eb0*/  MUFU.EX2 R24, R24 ;  /* 0x0000001800187308 */ /* 0x000fe20000000800 */
[----:B------:R-:W-:-:S03]  /*3ec0*/  F2FP.SATFINITE.E4M3.F32.PACK_AB_MERGE_C R154, R21, R12, R154 ;  /* 0x0000000c159a723e */ /* 0x000fc6000480709a */
[----:B------:R-:W-:-:S04]  /*3ed0*/  FSEL R28, R4, RZ, P1 ;  /* 0x000000ff041c7208 */ /* 0x000fc80000800000 */
[----:B------:R2:W-:Y:S01]  /*3ee0*/  MUFU.EX2 R4, R11 ;  /* 0x0000000b00047308 */ /* 0x0005e20000000800 */
        /* <DEDUP_REMOVED lines=8> */
[----:B--2---:R-:W-:-:S01]  /*3f70*/  FADD.FTZ R11, R152, R13 ;  /* 0x0000000d980b7221 */ /* 0x004fc20000010000 */
[--C-:B------:R-:W-:Y:S01]  /*3f80*/  FFMA.FTZ R39, R39, UR40, -R28.reuse ;  /* 0x0000002827277c23 */ /* 0x100fe2000801081c */
[----:B------:R-:W-:-:S01]  /*3f90*/  FFMA.FTZ R42, R42, UR40, -R28 ;  /* 0x000000282a2a7c23 */ /* 0x000fc2000801081c */
[----:B------:R-:W-:Y:S01]  /*3fa0*/  FFMA.FTZ R43, R43, UR40, -R28 ;  /* 0x000000282b2b7c23 */ /* 0x000fe2000801081c */
[----:B------:R-:W-:-:S01]  /*3fb0*/  FADD.FTZ R32, R8, R11 ;  /* 0x0000000b08207221 */ /* 0x000fc20000010000 */
[--C-:B------:R-:W-:Y:S01]  /*3fc0*/  FFMA.FTZ R46, R46, UR40, -R28.reuse ;  /* 0x000000282e2e7c23 */ /* 0x100fe2000801081c */
[----:B------:R-:W-:-:S01]  /*3fd0*/  FFMA.FTZ R47, R47, UR40, -R28 ;  /* 0x000000282f2f7c23 */ /* 0x000fc2000801081c */
[----:B------:R-:W2:Y:S01]  /*3fe0*/  MUFU.EX2 R27, R27 ;  /* 0x0000001b001b7308 */ /* 0x000ea20000000800 */
[----:B------:R-:W-:-:S01]  /*3ff0*/  FADD.FTZ R11, R15, R32 ;  /* 0x000000200f0b7221 */ /* 0x000fc20000010000 */
[--C-:B------:R-:W-:Y:S01]  /*4000*/  FFMA.FTZ R50, R50, UR40, -R28.reuse ;  /* 0x0000002832327c23 */ /* 0x100fe2000801081c */
[----:B------:R-:W-:-:S01]  /*4010*/  FFMA.FTZ R51, R51, UR40, -R28 ;  /* 0x0000002833337c23 */ /* 0x000fc2000801081c */
[----:B------:R-:W-:Y:S01]  /*4020*/  FFMA.FTZ R54, R54, UR40, -R28 ;  /* 0x0000002836367c23 */ /* 0x000fe2000801081c */
[----:B------:R-:W-:-:S01]  /*4030*/  FADD.FTZ R32, R12, R11 ;  /* 0x0000000b0c207221 */ /* 0x000fc20000010000 */
[----:B------:R-:W-:-:S02]  /*4040*/  FFMA.FTZ R28, R55, UR40, -R28 ;  /* 0x00000028371c7c23 */ /* 0x000fc4000801081c */
[----:B------:R-:W3:Y:S01]  /*4050*/  MUFU.EX2 R30, R30 ;  /* 0x0000001e001e7308 */ /* 0x000ee20000000800 */
[----:B------:R-:W-:-:S04]  /*4060*/  FADD.FTZ R11, R21, R32 ;  /* 0x00000020150b7221 */ /* 0x000fc80000010000 */
[----:B------:R-:W-:-:S03]  /*4070*/  FADD.FTZ R32, R14, R11 ;  /* 0x0000000b0e207221 */ /* 0x000fc60000010000 */
[----:B------:R-:W4:Y:S01]  /*4080*/  MUFU.EX2 R31, R31 ;  /* 0x0000001f001f7308 */ /* 0x000f220000000800 */
[----:B--2---:R-:W-:-:S01]  /*4090*/  FADD.FTZ R41, R26, R27 ;  /* 0x0000001b1a297221 */ /* 0x004fc20000010000 */
[----:B------:R-:W-:-:S04]  /*40a0*/  FADD.FTZ R11, R25, R32 ;  /* 0x00000020190b7221 */ /* 0x000fc80000010000 */
[----:B------:R-:W-:Y:S02]  /*40b0*/  FADD.FTZ R32, R24, R11 ;  /* 0x0000000b18207221 */ /* 0x000fe40000010000 */
[----:B------:R-:W2:Y:S01]  /*40c0*/  MUFU.EX2 R34, R34 ;  /* 0x0000002200227308 */ /* 0x000ea20000000800 */
[----:B---3--:R-:W-:-:S01]  /*40d0*/  FADD.FTZ R36, R30, R41 ;  /* 0x000000291e247221 */ /* 0x008fc20000010000 */
[----:B------:R-:W-:-:S06]  /*40e0*/  FADD.FTZ R11, R29, R32 ;  /* 0x000000201d0b7221 */ /* 0x000fcc0000010000 */
        /* <DEDUP_REMOVED lines=25> */
[----:B------:R-:W-:-:S04]  /*4280*/  F2FP.SATFINITE.E4M3.F32.PACK_AB_MERGE_C R32, R15, R8, RZ ;  /* 0x000000080f20723e */ /* 0x000fc800048070ff */
[----:B------:R-:W-:Y:S01]  /*4290*/  F2FP.SATFINITE.E4M3.F32.PACK_AB_MERGE_C R152, R13, R152, R32 ;  /* 0x000000980d98723e */ /* 0x000fe20004807020 */
[----:B------:R-:W3:Y:S01]  /*42a0*/  MUFU.EX2 R50, R50 ;  /* 0x0000003200327308 */ /* 0x000ee20000000800 */
[----:B----4-:R-:W-:-:S01]  /*42b0*/  FADD.FTZ R45, R47, R36 ;  /* 0x000000242f2d7221 */ /* 0x010fc20000010000 */
[----:B------:R-:W-:-:S04]  /*42c0*/  F2FP.SATFINITE.E4M3.F32.PACK_AB_MERGE_C R46, R47, R46, RZ ;  /* 0x0000002e2f2e723e */ /* 0x000fc800048070ff */
[----:B------:R-:W-:Y:S02]  /*42d0*/  F2FP.SATFINITE.E4M3.F32.PACK_AB_MERGE_C R157, R43, R42, R46 ;  /* 0x0000002a2b9d723e */ /* 0x000fe4000480702e */
[----:B------:R-:W4:Y:S01]  /*42e0*/  MUFU.EX2 R51, R51 ;  /* 0x0000003300337308 */ /* 0x000f220000000800 */
[----:B--2---:R-:W-:-:S04]  /*42f0*/  FADD.FTZ R8, R20, R41 ;  /* 0x0000002914087221 */ /* 0x004fc80000010000 */
[----:B------:R-:W-:-:S03]  /*4300*/  FADD.FTZ R8, R37, R8 ;  /* 0x0000000825087221 */ /* 0x000fc60000010000 */
[----:B------:R-:W2:Y:S01]  /*4310*/  MUFU.EX2 R3, R3 ;  /* 0x0000000300037308 */ /* 0x000ea20000000800 */
[----:B---3--:R-:W-:-:S07]  /*4320*/  FADD.FTZ R14, R50, R45 ;  /* 0x0000002d320e7221 */ /* 0x008fce0000010000 */
[----:B------:R-:W3:Y:S01]  /*4330*/  MUFU.EX2 R54, R54 ;  /* 0x0000003600367308 */ /* 0x000ee20000000800 */
[----:B----4-:R-:W-:-:S07]  /*4340*/  FADD.FTZ R15, R51, R14 ;  /* 0x0000000e330f7221 */ /* 0x010fce0000010000 */
[----:B------:R-:W4:Y:S01]  /*4350*/  MUFU.EX2 R11, R28 ;  /* 0x0000001c000b7308 */ /* 0x000f220000000800 */
[----:B--2---:R-:W-:-:S01]  /*4360*/  FADD.FTZ R25, R3, R8 ;  /* 0x0000000803197221 */ /* 0x004fc20000010000 */
[----:B------:R-:W-:-:S03]  /*4370*/  F2FP.SATFINITE.E4M3.F32.PACK_AB_MERGE_C R158, R4, R3, RZ ;  /* 0x00000003049e723e */ /* 0x000fc600048070ff */
[----:B------:R-:W-:Y:S01]  /*4380*/  FADD.FTZ R3, R4, R25 ;  /* 0x0000001904037221 */ /* 0x000fe20000010000 */
[----:B------:R-:W-:Y:S01]  /*4390*/  F2FP.SATFINITE.E4M3.F32.PACK_AB_MERGE_C R158, R37, R20, R158 ;  /* 0x00000014259e723e */ /* 0x000fe2000480709e */
[----:B---3--:R-:W-:Y:S01]  /*43a0*/  FADD.FTZ R8, R54, R15 ;  /* 0x0000000f36087221 */ /* 0x008fe20000010000 */
[----:B----4-:R-:W-:-:S03]  /*43b0*/  F2FP.SATFINITE.E4M3.F32.PACK_AB_MERGE_C R54, R11, R54, RZ ;  /* 0x000000360b36723e */ /* 0x010fc600048070ff */
[----:B------:R-:W-:Y:S01]  /*43c0*/  FADD.FTZ R4, R11, R8 ;  /* 0x000000080b047221 */ /* 0x000fe20000010000 */
[----:B------:R-:W-:Y:S01]  /*43d0*/  F2FP.SATFINITE.E4M3.F32.PACK_AB_MERGE_C R159, R51, R50, R54 ;  /* 0x00000032339f723e */ /* 0x000fe20004807036 */
[----:B------:R-:W-:Y:S06]  /*43e0*/  @!P0 BRA `(.L_x_1486) ;  /* 0x0000000000048947 */ /* 0x000fec0003800000 */
[----:B------:R-:W-:Y:S01]  /*43f0*/  BPT.TRAP 0x1 ;  /* 0x000000040000795c */ /* 0x000fe20000300000 */
.L_x_1486:
[----:B------:R2:W3:Y:S01]  /*4400*/  SYNCS.PHASECHK.TRANS64.TRYWAIT P1, [UR45+0x28450], R7 ;  /* 0x02845007ff0075a7 */ /* 0x0004e2000802016d */
[----:B------:R-:W-:Y:S05]  /*4410*/  @!P0 BRA `(.L_x_1487) ;  /* 0x0000000000048947 */ /* 0x000fea0003800000 */
[----:B------:R-:W-:Y:S01]  /*4420*/  BPT.TRAP 0x1 ;  /* 0x000000040000795c */ /* 0x000fe20000300000 */
.L_x_1487:
[----:B---3--:R-:W-:Y:S05]  /*4430*/  @P1 BRA `(.L_x_1488) ;  /* 0x0000000000081947 */ /* 0x008fea0003800000 */
[----:B------:R-:W3:Y:S02]  /*4440*/  SYNCS.PHASECHK.TRANS64.TRYWAIT P1, [UR45+0x28450], R7 ;  /* 0x02845007ff0075a7 */ /* 0x000ee4000802016d */
[----:B---3--:R-:W-:Y:S05]  /*4450*/  @!P1 BRA `(.L_x_1489) ;  /* 0x00000144008c9947 */ /* 0x008fea0003800000 */
.L_x_1488:
[----:B------:R4:W-:Y:S01]  /*4460*/  BAR.SYNC.DEFER_BLOCKING R6, 0x100 ;  /* 0x000400060000751d */ /* 0x0009e20000010000 */
[----:B------:R-:W-:-:S04]  /*4470*/  UIADD3 UR43, UR43, 0x8000, URZ ;  /* 0x000080002b2b7890 */ /* 0x000fc8000fffe03f */
[----:B------:R-:W-:Y:S01]  /*4480*/  USHF.R.U32.HI UR43, URZ, 0x4, UR43 ;  /* 0x000000043f2b7899 */ /* 0x000fe2000801162b */
[----:B------:R-:W-:-:S03]  /*4490*/  UMOV UR7, 0x80000020 ;  /* 0x8000002000077882 */ /* 0x000fc60000000000 */
[----:B------:R-:W-:-:S04]  /*44a0*/  ULOP3.LUT UR43, UR43, 0x3fff, URZ, 0xc0, !UPT ;  /* 0x00003fff2b2b7892 */ /* 0x000fc8000f8ec03f */
[----:B------:R-:W-:-:S04]  /*44b0*/  ULOP3.LUT UR47, UR43, 0x10000, URZ, 0xfc, !UPT ;  /* 0x000100002b2f7892 */ /* 0x000fc8000f8efc3f */
[----:B------:R-:W-:Y:S01]  /*44c0*/  ULEA UR6, UR38, UR47, 0xa ;  /* 0x0000002f26067291 */ /* 0x000fe2000f8e503f */
[----:B------:R-:W-:-:S08]  /*44d0*/  WARPGROUP.ARRIVE ;  /* 0x00000000000079c5 */ /* 0x000fd00000000000 */
        /* <DEDUP_REMOVED lines=10> */
.L_x_1490:
[----:B------:R-:W-:Y:S01]  /*4580*/  UISETP.NE.AND UP1, UPT, UR50, URZ, UPT ;  /* 0x0000003f3200728c */ /* 0x000fe2000bf25270 */
[----:B------:R-:W-:Y:S01]  /*4590*/  R2UR UR43, R160 ;  /* 0x00000000a02b72ca */ /* 0x000fe200000e0000 */
[----:B------:R-:W-:Y:S02]  /*45a0*/  UISETP.NE.AND UP0, UPT, UR46, URZ, UPT ;  /* 0x0000003f2e00728c */ /* 0x000fe4000bf05270 */
[----:B------:R-:W-:Y:S01]  /*45b0*/  UIADD3 UR45, UR45, 0x28460, URZ ;  /* 0x000284602d2d7890 */ /* 0x000fe2000fffe03f */
[----:B------:R-:W-:-:S03]  /*45c0*/  UMOV UR14, UR48 ;  /* 0x00000030000e7c82 */ /* 0x000fc60008000000 */
[----:B------:R-:W-:Y:S01]  /*45d0*/  PLOP3.LUT P1, PT, PT, PT, UP0, 0x40, 0x0 ;  /* 0x000000000000781c */ /* 0x000fe20003f2e808 */
[----:B------:R-:W-:Y:S02]  /*45e0*/  UPRMT UR45, UR52, 0x654, UR45 ;  /* 0x00000654342d7896 */ /* 0x000fe4000800002d */
[----:B------:R-:W-:Y:S01]  /*45f0*/  @UP1 ULDC UR6, c[0x0][0x44c] ;  /* 0x0001130000061ab9 */ /* 0x000fe20000000800 */
[----:B------:R-:W-:Y:S01]  /*4600*/  @UP1 ULDC UR15, c[0x0][0x450] ;  /* 0x00011400000f1ab9 */ /* 0x000fe20000000800 */
[----:B------:R-:W-:Y:S02]  /*4610*/  UIMAD.WIDE.U32 UR6, UR48, UR6, URZ ;  /* 0x00000006300672a5 */ /* 0x000fe4000f8e003f */
[----:B------:R-:W-:Y:S02]  /*4620*/  UIADD3 UR43, UR43, -0x2, URZ ;  /* 0xfffffffe2b2b7890 */ /* 0x000fe4000fffe03f */
[----:B------:R-:W-:Y:S01]  /*4630*/  @UP1 USHF.R.U32.HI UR14, URZ, UR15, UR7 ;  /* 0x0000000f3f0e1299 */ /* 0x000fe20008011607 */
[----:B------:R-:W-:Y:S03]  /*4640*/  SYNCS.ARRIVE.TRANS64.RED.A1T0 RZ, [UR45], RZ ;  /* 0x000000ffffff79a7 */ /* 0x000fe6000810042d */
        /* <DEDUP_REMOVED lines=14> */
.L_x_1492:
[----:B------:R-:W-:Y:S02]  /*4730*/  ULDC UR19, c[0x0][0x9e4] ;  /* 0x0002790000137ab9 */ /* 0x000fe40000000800 */
[----:B------:R-:W-:-:S11]  /*4740*/  UISETP.NE.AND UP0, UPT, UR19, 0x1, UPT ;  /* 0x000000011300788c */ /* 0x000fd6000bf05270 */
[----:B------:R-:W-:Y:S02]  /*4750*/  @UP0 ULDC.64 UR6, c[0x0][0x9e8] ;  /* 0x00027a0000060ab9 */ /* 0x000fe40000000a00 */
[----:B------:R-:W-:-:S04]  /*4760*/  UIMAD.WIDE.U32 UR14, UR18, UR6, URZ ;  /* 0x00000006120e72a5 */ /* 0x000fc8000f8e003f */
[----:B------:R-:W-:-:S12]  /*4770*/  @UP0 USHF.R.U32.HI UR18, URZ, UR7, UR15 ;  /* 0x000000073f120299 */ /* 0x000fd8000801160f */
.L_x_1493:
[----:B------:R-:W-:-:S04]  /*4780*/  UIMAD UR18, UR18, UR19, UR19 ;  /* 0x00000013121272a4 */ /* 0x000fc8000f8e0213 */
[----:B------:R-:W-:-:S04]  /*4790*/  UISETP.LT.AND UP0, UPT, UR11, UR18, UPT ;  /* 0x000000120b00728c */ /* 0x000fc8000bf01270 */
[----:B------:R-:W-:-:S12]  /*47a0*/  USEL UR11, UR11, UR18, UP0 ;  /* 0x000000120b0b7287 */ /* 0x000fd80008000000 */
.L_x_1491:
[----:B------:R-:W-:-:S04]  /*47b0*/  USHF.R.S32.HI UR6, URZ, 0x1f, UR11 ;  /* 0x0000001f3f067899 */ /* 0x000fc8000801140b */
[----:B------:R-:W-:-:S04]  /*47c0*/  ULEA.HI UR6, UR6, UR11, URZ, 0x6 ;  /* 0x0000000b06067291 */ /* 0x000fc8000f8f303f */
[----:B------:R-:W-:-:S04]  /*47d0*/  USHF.R.S32.HI UR6, URZ, 0x6, UR6 ;  /* 0x000000063f067899 */ /* 0x000fc80008011406 */
[----:B------:R-:W-:-:S04]  /*47e0*/  UISETP.LT.AND UP0, UPT, UR51, UR6, UPT ;  /* 0x000000063300728c */ /* 0x000fc8000bf01270 */
[----:B------:R-:W-:-:S04]  /*47f0*/  USEL UR44, UR51, UR6, !UP0 ;  /* 0x00000006332c7287 */ /* 0x000fc8000c000000 */
[----:B------:R-:W-:-:S06]  /*4800*/  UISETP.GE.AND UP0, UPT, UR43, UR44, UPT ;  /* 0x0000002c2b00728c */ /* 0x000fcc000bf06270 */
[----:B------:R-:W-:-:S13]  /*4810*/  PLOP3.LUT P1, PT, PT, PT, UP0, 0x80, 0x0 ;  /* 0x000000000000781c */ /* 0x000fda0003f2f008 */
[----:B------:R-:W-:Y:S05]  /*4820*/  @!P1 BRA `(.L_x_1494) ;  /* 0x00000024008c9947 */ /* 0x000fea0003800000 */
[----:B------:R-:W-:Y:S01]  /*4830*/  IMAD.MOV.U32 R10, RZ, RZ, R9 ;  /* 0x000000ffff0a7224 */ /* 0x000fe200078e0009 */
[----:B------:R-:W-:Y:S01]  /*4840*/  ULDC UR52, c[0x0][0x9e4] ;  /* 0x0002790000347ab9 */ /* 0x000fe20000000800 */
[----:B------:R-:W-:Y:S01]  /*4850*/  IMAD.MOV.U32 R11, RZ, RZ, R5 ;  /* 0x000000ffff0b7224 */ /* 0x000fe200078e0005 */
[----:B------:R-:W-:Y:S01]  /*4860*/  ULDC UR59, c[0x0][0x9dc] ;  /* 0x00027700003b7ab9 */ /* 0x000fe20000000800 */
[----:B------:R-:W-:-:S05]  /*4870*/  ULDC UR60, c[0x0][0x9e0] ;  /* 0x00027800003c7ab9 */ /* 0x000fca0000000800 */
.L_x_1513:
[----:B------:R-:W-:-:S04]  /*4880*/  UIADD3 UR38, UR38, 0x1, URZ ;  /* 0x0000000126267890 */ /* 0x000fc8000fffe03f */
[----:B------:R-:W-:-:S04]  /*4890*/  UISETP.NE.AND UP0, UPT, UR38, 0x2, UPT ;  /* 0x000000022600788c */ /* 0x000fc8000bf05270 */
[----:B------:R-:W-:Y:S02]  /*48a0*/  USEL UR6, URZ, 0x1, UP0 ;  /* 0x000000013f067887 */ /* 0x000fe40008000000 */
[----:B------:R-:W-:Y:S02]  /*48b0*/  USEL UR38, UR38, URZ, UP0 ;  /* 0x0000003f26267287 */ /* 0x000fe40008000000 */
[----:B------:R-:W-:Y:S01]  /*48c0*/  ULOP3.LUT UR39, UR39, UR6, URZ, 0x3c, !UPT ;  /* 0x0000000627277292 */ /* 0x000fe2000f8e3c3f */
[----:B0-2---:R-:W-:Y:S11]  /*48d0*/  @!P0 BRA `(.L_x_1495) ;  /* 0x0000000000048947 */ /* 0x005ff60003800000 */
[----:B------:R-:W-:Y:S01]  /*48e0*/  BPT.TRAP 0x1 ;  /* 0x000000040000795c */ /* 0x000fe20000300000 */
.L_x_1495:
[----:B------:R-:W4:Y:S01]  /*48f0*/  S2UR UR53, SR_CgaCtaId ;  /* 0x00000000003579c3 */ /* 0x000f220000008800 */
[----:B------:R-:W-:Y:S01]  /*4900*/  UMOV UR6, 0x400 ;  /* 0x0000040000067882 */ /* 0x000fe20000000000 */
[----:B---3--:R-:W-:-:S05]  /*4910*/  IMAD.U32 R8, RZ, RZ, UR39 ;  /* 0x00000027ff087e24 */ /* 0x008fca000f8e00ff */
[----:B------:R-:W-:Y:S01]  /*4920*/  SHF.L.U32 R8, R8, 0x1f, RZ ;  /* 0x0000001f08087819 */ /* 0x000fe200000006ff */
[----:B----4-:R-:W-:-:S04]  /*4930*/  ULEA UR6, UR53, UR6, 0x18 ;  /* 0x0000000635067291 */ /* 0x010fc8000f8ec03f */
[----:B------:R-:W-:-:S09]  /*4940*/  ULEA UR45, UR38, UR6, 0x3 ;  /* 0x00000006262d7291 */ /* 0x000fd2000f8e183f */
[----:B------:R3:W4:Y:S01]  /*4950*/  SYNCS.PHASECHK.TRANS64.TRYWAIT P1, [UR45+0x28430], R8 ;  /* 0x02843008ff0075a7 */ /* 0x000722000802016d */
[----:B------:R-:W-:Y:S05]  /*4960*/  @!P0 BRA `(.L_x_1496) ;  /* 0x0000000000048947 */ /* 0x000fea0003800000 */
[----:B------:R-:W-:Y:S01]  /*4970*/  BPT.TRAP 0x1 ;  /* 0x000000040000795c */ /* 0x000fe20000300000 */
.L_x_1496:
[----:B----4-:R-:W-:Y:S05]  /*4980*/  @P1 BRA `(.L_x_1497) ;  /* 0x0000000000081947 */ /* 0x010fea0003800000 */
[----:B------:R-:W4:Y:S02]  /*4990*/  SYNCS.PHASECHK.TRANS64.TRYWAIT P1, [UR45+0x28430], R8 ;  /* 0x02843008ff0075a7 */ /* 0x000f24000802016d */
[----:B----4-:R-:W-:Y:S05]  /*49a0*/  @!P1 BRA `(.L_x_1498) ;  /* 0x0000014000509947 */ /* 0x010fea0003800000 */
.L_x_1497:
[----:B------:R-:W-:Y:S01]  /*49b0*/  ULEA UR30, UR38, UR49, 0xa ;  /* 0x00000031261e7291 */ /* 0x000fe2000f8e503f */
[----:B------:R-:W-:Y:S01]  /*49c0*/  WARPGROUP.ARRIVE ;  /* 0x00000000000079c5 */ /* 0x000fe20000000000 */
[----:B------:R-:W-:Y:S01]  /*49d0*/  UMOV UR35, 0x40000040 ;  /* 0x4000004000237882 */ /* 0x000fe20000000000 */
[----:B------:R-:W-:Y:S01]  /*49e0*/  UMOV UR7, 0x40000040 ;  /* 0x4000004000077882 */ /* 0x000fe20000000000 */
[----:B------:R-:W-:-:S03]  /*49f0*/  UIADD3 UR6, UR30, 0x2, URZ ;  /* 0x000000021e067890 */ /* 0x000fc6000fffe03f */
[----:B-1----:R-:W1:Y:S01]  /*4a00*/  S2R R0, SR_TID.X ;  /* 0x0000000000007919 */ /* 0x002e620000002100 */
[----:B------:R-:W-:Y:S02]  /*4a10*/  UIADD3 UR10, UR30, 0x4, URZ ;  /* 0x000000041e0a7890 */ /* 0x000fe4000fffe03f */
[----:B------:R-:W-:Y:S01]  /*4a20*/  UMOV UR34, UR30 ;  /* 0x0000001e00227c82 */ /* 0x000fe20008000000 */
        /* <DEDUP_REMOVED lines=39> */
.L_x_1499:
[----:B------:R-:W-:Y:S01]  /*4ca0*/  UISETP.NE.AND UP1, UPT, UR50, URZ, UPT ;  /* 0x0000003f3200728c */ /* 0x000fe2000bf25270 */
[----:B----4-:R-:W-:Y:S01]  /*4cb0*/  VIADD R5, R17, UR48 ;  /* 0x0000003011057c36 */ /* 0x010fe20008000000 */
[----:B------:R-:W-:Y:S02]  /*4cc0*/  USHF.L.U32 UR7, UR43, 0x6, URZ ;  /* 0x000000062b077899 */ /* 0x000fe4000800063f */
[----:B------:R-:W-:Y:S02]  /*4cd0*/  UISETP.NE.AND UP0, UPT, UR46, URZ, UPT ;  /* 0x0000003f2e00728c */ /* 0x000fe4000bf05270 */
[----:B------:R-:W-:Y:S01]  /*4ce0*/  PLOP3.LUT P1, PT, PT, PT, UP1, 0x80, 0x0 ;  /* 0x000000000000781c */ /* 0x000fe20003f2f018 */
[----:B------:R-:W-:Y:S01]  /*4cf0*/  UMOV UR10, UR59 ;  /* 0x0000003b000a7c82 */ /* 0x000fe20008000000 */
[----:B------:R-:W-:Y:S01]  /*4d00*/  PLOP3.LUT P2, PT, PT, PT, UP1, 0x80, 0x0 ;  /* 0x000000000000781c */ /* 0x000fe20003f4f018 */
[----:B------:R-:W-:Y:S02]  /*4d10*/  IMAD.U32 R12, RZ, RZ, UR7 ;  /* 0x00000007ff0c7e24 */ /* 0x000fe4000f8e00ff */
[----:B------:R-:W-:-:S03]  /*4d20*/  @UP1 ULDC UR6, c[0x0][0x44c] ;  /* 0x0001130000061ab9 */ /* 0x000fc60000000800 */
[----:B------:R-:W-:-:S05]  /*4d30*/  IADD3 R12, -R2, 0x1, -R12 ;  /* 0x00000001020c7810 */ /* 0x000fca0007ffe90c */
[----:B------:R-:W-:Y:S01]  /*4d40*/  @P1 IMAD.HI.U32 R6, R5, UR6, RZ ;  /* 0x0000000605061c27 */ /* 0x000fe2000f8e00ff */
[----:B------:R-:W-:Y:S01]  /*4d50*/  @UP1 ULDC UR6, c[0x0][0x450] ;  /* 0x0001140000061ab9 */ /* 0x000fe20000000800 */
[----:B------:R-:W-:-:S03]  /*4d60*/  PLOP3.LUT P1, PT, PT, PT, UP0, 0x40, 0x0 ;  /* 0x000000000000781c */ /* 0x000fc60003f2e808 */
[----:B------:R-:W-:Y:S01]  /*4d70*/  @P2 SHF.R.U32.HI R5, RZ, UR6, R6 ;  /* 0x00000006ff052c19 */ /* 0x000fe20008011606 */
[----:B------:R-:W-:Y:S01]  /*4d80*/  UIADD3 UR6, UR45, 0x28440, URZ ;  /* 0x000284402d067890 */ /* 0x000fe2000fffe03f */
[----:B------:R-:W-:-:S03]  /*4d90*/  IMAD.U32 R6, RZ, RZ, UR42 ;  /* 0x0000002aff067e24 */ /* 0x000fc6000f8e00ff */
[----:B------:R-:W4:Y:S01]  /*4da0*/  SHFL.IDX PT, R15, R5, RZ, 0x1c1f ;  /* 0x001c1fff050f7589 */ /* 0x000f2200000e0000 */
[----:B------:R-:W-:Y:S01]  /*4db0*/  UPRMT UR6, UR53, 0x654, UR6 ;  /* 0x0000065435067896 */ /* 0x000fe20008000006 */
[----:B------:R-:W-:-:S05]  /*4dc0*/  IADD3 R12, -R6, UR41, R12 ;  /* 0x00000029060c7c10 */ /* 0x000fca000fffe10c */
[----:B------:R-:W-:-:S03]  /*4dd0*/  VIADD R9, R12, UR60 ;  /* 0x0000003c0c097c36 */ /* 0x000fc60008000000 */
[----:B------:R-:W-:Y:S01]  /*4de0*/  SYNCS.ARRIVE.TRANS64.RED.A1T0 RZ, [UR6], RZ ;  /* 0x000000ffffff79a7 */ /* 0x000fe20008100406 */
[----:B------:R-:W-:-:S06]  /*4df0*/  ULOP3.LUT UR6, URZ, UR10, URZ, 0x33, !UPT ;  /* 0x0000000a3f067292 */ /* 0x000fcc000f8e333f */
[----:B------:R-:W-:Y:S02]  /*4e00*/  VIADD R12, R12, UR6 ;  /* 0x000000060c0c7c36 */ /* 0x000fe40008000000 */
[----:B----4-:R-:W-:Y:S02]  /*4e10*/  IMAD.IADD R13, R9, 0x1, R15 ;  /* 0x00000001090d7824 */ /* 0x010fe400078e020f */
[----:B------:R-:W-:Y:S01]  /*4e20*/  IMAD.IADD R14, R15, 0x1, R12 ;  /* 0x000000010f0e7824 */ /* 0x000fe200078e020c */
[----:B------:R-:W-:Y:S06]  /*4e30*/  @P1 BRA `(.L_x_1500) ;  /* 0x00000000005c1947 */ /* 0x000fec0003800000 */
[----:B------:R-:W-:Y:S01]  /*4e40*/  IMAD.U32 R6, RZ, RZ, UR42 ;  /* 0x0000002aff067e24 */ /* 0x000fe2000f8e00ff */
[----:B------:R-:W-:Y:S04]  /*4e50*/  BSSY B0, `(.L_x_1501) ;  /* 0x0000011000007945 */ /* 0x000fe80003800000 */
[----:B------:R-:W-:-:S04]  /*4e60*/  IADD3 R15, -R6, UR41, R15 ;  /* 0x00000029060f7c10 */ /* 0x000fc8000fffe10f */
[----:B------:R-:W-:-:S13]  /*4e70*/  ISETP.GT.AND P1, PT, R15, -0x1, PT ;  /* 0xffffffff0f00780c */ /* 0x000fda0003f24270 */
[----:B------:R-:W-:Y:S05]  /*4e80*/  @P1 BRA `(.L_x_1502) ;  /* 0x0000000000201947 */ /* 0x000fea0003800000 */
[----:B------:R-:W-:Y:S01]  /*4e90*/  IMAD.U32 R20, RZ, RZ, UR52 ;  /* 0x00000034ff147e24 */ /* 0x000fe2000f8e00ff */
[----:B------:R-:W-:-:S04]  /*4ea0*/  LOP3.LUT R15, RZ, R15, RZ, 0x33, !PT ;  /* 0x0000000fff0f7212 */ /* 0x000fc800078e33ff */
[----:B------:R-:W-:-:S13]  /*4eb0*/  ISETP.NE.AND P1, PT, R20, 0x1, PT ;  /* 0x000000011400780c */ /* 0x000fda0003f25270 */
[----:B0-2---:R-:W0:Y:S02]  /*4ec0*/  @P1 LDC.64 R6, c[0x0][0x9e8] ;  /* 0x00027a00ff061b82 */ /* 0x005e240000000a00 */
[----:B0-----:R-:W-:-:S05]  /*4ed0*/  @P1 IMAD.HI.U32 R6, R15, R6, RZ ;  /* 0x000000060f061227 */ /* 0x001fca00078e00ff */
[----:B------:R-:W-:-:S04]  /*4ee0*/  @P1 SHF.R.U32.HI R15, RZ, R7, R6 ;  /* 0x00000007ff0f1219 */ /* 0x000fc80000011606 */
[----:B------:R-:W-:Y:S01]  /*4ef0*/  LOP3.LUT R15, RZ, R15, RZ, 0x33, !PT ;  /* 0x0000000fff0f7212 */ /* 0x000fe200078e33ff */
[----:B------:R-:W-:Y:S06]  /*4f00*/  BRA `(.L_x_1503) ;  /* 0x0000000000147947 */ /* 0x000fec0003800000 */
.L_x_1502:
[----:B------:R-:W-:-:S05]  /*4f10*/  IMAD.U32 R20, RZ, RZ, UR52 ;  /* 0x00000034ff147e24 */ /* 0x000fca000f8e00ff */
[----:B------:R-:W-:-:S13]  /*4f20*/  ISETP.NE.AND P1, PT, R20, 0x1, PT ;  /* 0x000000011400780c */ /* 0x000fda0003f25270 */
[----:B0-2---:R-:W0:Y:S02]  /*4f30*/  @P1 LDC.64 R6, c[0x0][0x9e8] ;  /* 0x00027a00ff061b82 */ /* 0x005e240000000a00 */
[----:B0-----:R-:W-:-:S05]  /*4f40*/  @P1 IMAD.HI.U32 R6, R15, R6, RZ ;  /* 0x000000060f061227 */ /* 0x001fca00078e00ff */
[----:B------:R-:W-:-:S07]  /*4f50*/  @P1 SHF.R.U32.HI R15, RZ, R7, R6 ;  /* 0x00000007ff0f1219 */ /* 0x000fce0000011606 */
.L_x_1503:
[----:B------:R-:W-:Y:S05]  /*4f60*/  BSYNC B0 ;  /* 0x0000000000007941 */ /* 0x000fea0003800000 */
.L_x_1501:
[----:B------:R-:W-:-:S04]  /*4f70*/  IMAD R15, R15, R20, -UR7 ;  /* 0x800000070f0f7e24 */ /* 0x000fc8000f8e0214 */
[----:B------:R-:W-:-:S05]  /*4f80*/  IMAD.IADD R15, R15, 0x1, -R2 ;  /* 0x000000010f0f7824 */ /* 0x000fca00078e0a02 */
[----:B------:R-:W-:Y:S02]  /*4f90*/  VIMNMX R14, R14, R15, !PT ;  /* 0x0000000f0e0e7248 */ /* 0x000fe40007fe0100 */
[----:B------:R-:W-:-:S07]  /*4fa0*/  VIADDMNMX R13, R15, R20, R13, PT ;  /* 0x000000140f0d7246 */ /* 0x000fce000380010d */
.L_x_1500:
[----:B------:R-:W-:Y:S01]  /*4fb0*/  UISETP.GT.AND UP0, UPT, UR43, -0x1, UPT ;  /* 0xffffffff2b00788c */ /* 0x000fe2000bf04270 */
[----:B------:R-:W4:Y:S01]  /*4fc0*/  SHFL.IDX PT, R5, R5, 0x1, 0x1c1f ;  /* 0x003c1f0005057f89 */ /* 0x000f2200000e0000 */
[----:B------:R-:W-:-:S04]  /*4fd0*/  UISETP.NE.AND UP1, UPT, UR46, URZ, UPT ;  /* 0x0000003f2e00728c */ /* 0x000fc8000bf25270 */
[----:B------:R-:W-:-:S04]  /*4fe0*/  PLOP3.LUT P1, PT, PT, PT, UP0, 0x80, 0x0 ;  /* 0x000000000000781c */ /* 0x000fc80003f2f008 */
[C---:B------:R-:W-:Y:S02]  /*4ff0*/  ISETP.GT.AND P4, PT, R14.reuse, 0x1, P1 ;  /* 0x000000010e00780c */ /* 0x040fe40000f84270 */
[C---:B------:R-:W-:Y:S02]  /*5000*/  ISETP.GT.AND P5, PT, R14.reuse, RZ, P1 ;  /* 0x000000ff0e00720c */ /* 0x040fe40000fa4270 */
[C---:B------:R-:W-:Y:S02]  /*5010*/  ISETP.LT.OR P4, PT, R13.reuse, 0x2, P4 ;  /* 0x000000020d00780c */ /* 0x040fe40002781670 */
[----:B------:R-:W-:Y:S02]  /*5020*/  ISETP.LT.OR P5, PT, R13, 0x1, P5 ;  /* 0x000000010d00780c */ /* 0x000fe40002fa1670 */
[----:B------:R-:W-:Y:S02]  /*5030*/  FSEL R153, R153, -INF , !P4 ;  /* 0xff80000099997808 */ /* 0x000fe40006000000 */
[----:B------:R-:W-:-:S02]  /*5040*/  ISETP.GT.AND P4, PT, R14, 0x18, P1 ;  /* 0x000000180e00780c */ /* 0x000fc40000f84270 */
[----:B------:R-:W-:Y:S02]  /*5050*/  FSEL R152, R152, -INF , !P5 ;  /* 0xff80000098987808 */ /* 0x000fe40006800000 */
[----:B------:R-:W-:Y:S01]  /*5060*/  ISETP.LT.OR P4, PT, R13, 0x19, P4 ;  /* 0x000000190d00780c */ /* 0x000fe20002781670 */
[--C-:B----4-:R-:W-:Y:S01]  /*5070*/  IMAD.IADD R9, R9, 0x1, R5.reuse ;  /* 0x0000000109097824 */ /* 0x110fe200078e0205 */
[----:B------:R-:W-:Y:S01]  /*5080*/  ISETP.GT.AND P6, PT, R14, 0x8, P1 ;  /* 0x000000080e00780c */ /* 0x000fe20000fc4270 */
[----:B------:R-:W-:Y:S01]  /*5090*/  IMAD.IADD R12, R12, 0x1, R5 ;  /* 0x000000010c0c7824 */ /* 0x000fe200078e0205 */
[C---:B------:R-:W-:Y:S02]  /*50a0*/  ISETP.GT.AND P2, PT, R14.reuse, 0x9, P1 ;  /* 0x000000090e00780c */ /* 0x040fe40000f44270 */
[C---:B------:R-:W-:Y:S02]  /*50b0*/  ISETP.GT.AND P3, PT, R14.reuse, 0x10, P1 ;  /* 0x000000100e00780c */ /* 0x040fe40000f64270 */
[----:B------:R-:W-:-:S02]  /*50c0*/  ISETP.GT.AND P5, PT, R14, 0x11, P1 ;  /* 0x000000110e00780c */ /* 0x000fc40000fa4270 */
[----:B------:R-:W-:Y:S02]  /*50d0*/  FSEL R164, R164, -INF , !P4 ;  /* 0xff800000a4a47808 */ /* 0x000fe40006000000 */
[----:B------:R-:W-:Y:S02]  /*50e0*/  ISETP.GT.AND P4, PT, R14, 0x29, P1 ;  /* 0x000000290e00780c */ /* 0x000fe40000f84270 */
        /* <DEDUP_REMOVED lines=9> */
[----:B------:R-:W-:-:S02]  /*5180*/  ISETP.GT.AND P6, PT, R14, 0x19, P1 ;  /* 0x000000190e00780c */ /* 0x000fc40000fc4270 */
[C---:B------:R-:W-:Y:S02]  /*5190*/  ISETP.GT.AND P2, PT, R14.reuse, 0x20, P1 ;  /* 0x000000200e00780c */ /* 0x040fe40000f44270 */
[C---:B------:R-:W-:Y:S02]  /*51a0*/  ISETP.GT.AND P3, PT, R14.reuse, 0x21, P1 ;  /* 0x000000210e00780c */ /* 0x040fe40000f64270 */
[----:B------:R-:W-:Y:S02]  /*51b0*/  ISETP.GT.AND P5, PT, R14, 0x28, P1 ;  /* 0x000000280e00780c */ /* 0x000fe40000fa4270 */
[----:B------:R-:W-:Y:S02]  /*51c0*/  FSEL R173, R173, -INF , !P4 ;  /* 0xff800000adad7808 */ /* 0x000fe40006000000 */
[----:B------:R-:W-:Y:S02]  /*51d0*/  PLOP3.LUT P4, PT, PT, PT, UP1, 0x40, 0x0 ;  /* 0x000000000000781c */ /* 0x000fe40003f8e818 */
        /* <DEDUP_REMOVED lines=11> */
[----:B------:R-:W-:Y:S02]  /*5290*/  ISETP.GT.AND P5, PT, R14, 0x39, P1 ;  /* 0x000000390e00780c */ /* 0x000fe40000fa4270 */
[----:B------:R-:W-:-:S02]  /*52a0*/  ISETP.LT.OR P6, PT, R13, 0x31, P6 ;  /* 0x000000310d00780c */ /* 0x000fc400037c1670 */
[C---:B------:R-:W-:Y:S02]  /*52b0*/  ISETP.LT.OR P2, PT, R13.reuse, 0x32, P2 ;  /* 0x000000320d00780c */ /* 0x040fe40001741670 */
[C---:B------:R-:W-:Y:S02]  /*52c0*/  ISETP.LT.OR P3, PT, R13.reuse, 0x39, P3 ;  /* 0x000000390d00780c */ /* 0x040fe40001f61670 */
[----:B------:R-:W-:Y:S02]  /*52d0*/  ISETP.LT.OR P5, PT, R13, 0x3a, P5 ;  /* 0x0000003a0d00780c */ /* 0x000fe40002fa1670 */
[----:B------:R-:W-:Y:S02]  /*52e0*/  FSEL R176, R176, -INF , !P6 ;  /* 0xff800000b0b07808 */ /* 0x000fe40007000000 */
[----:B------:R-:W-:Y:S02]  /*52f0*/  FSEL R177, R177, -INF , !P2 ;  /* 0xff800000b1b17808 */ /* 0x000fe40005000000 */
[----:B------:R-:W-:-:S02]  /*5300*/  FSEL R180, R180, -INF , !P3 ;  /* 0xff800000b4b47808 */ /* 0x000fc40005800000 */
[----:B------:R-:W-:Y:S01]  /*5310*/  FSEL R181, R181, -INF , !P5 ;  /* 0xff800000b5b57808 */ /* 0x000fe20006800000 */
        /* <DEDUP_REMOVED lines=14> */
.L_x_1506:
[----:B------:R-:W-:-:S05]  /*5400*/  IMAD.U32 R13, RZ, RZ, UR52 ;  /* 0x00000034ff0d7e24 */ /* 0x000fca000f8e00ff */
[----:B------:R-:W-:-:S13]  /*5410*/  ISETP.NE.AND P2, PT, R13, 0x1, PT ;  /* 0x000000010d00780c */ /* 0x000fda0003f45270 */
[----:B0-2---:R-:W0:Y:S02]  /*5420*/  @P2 LDC.64 R6, c[0x0][0x9e8] ;  /* 0x00027a00ff062b82 */ /* 0x005e240000000a00 */
[----:B0-----:R-:W-:-:S05]  /*5430*/  @P2 IMAD.HI.U32 R6, R5, R6, RZ ;  /* 0x0000000605062227 */ /* 0x001fca00078e00ff */
[----:B------:R-:W-:-:S07]  /*5440*/  @P2 SHF.R.U32.HI R5, RZ, R7, R6 ;  /* 0x00000007ff052219 */ /* 0x000fce0000011606 */
.L_x_1507:
[----:B------:R-:W-:Y:S05]  /*5450*/  BSYNC B0 ;  /* 0x0000000000007941 */ /* 0x000fea0003800000 */
.L_x_1505:
[----:B------:R-:W-:-:S04]  /*5460*/  IMAD R5, R5, R13, -UR7 ;  /* 0x8000000705057e24 */ /* 0x000fc8000f8e020d */
[----:B------:R-:W-:-:S05]  /*5470*/  IMAD.IADD R5, R5, 0x1, -R2 ;  /* 0x0000000105057824 */ /* 0x000fca00078e0a02 */
[----:B------:R-:W-:Y:S02]  /*5480*/  VIMNMX R12, R12, R5, !PT ;  /* 0x000000050c0c7248 */ /* 0x000fe40007fe0100 */
[----:B------:R-:W-:-:S07]  /*5490*/  VIADDMNMX R9, R5, R13, R9, PT ;  /* 0x0000000d05097246 */ /* 0x000fce0003800109 */
.L_x_1504:
[----:B------:R-:W-:Y:S02]  /*54a0*/  LOP3.LUT R16, R16, 0xfffff7ff, RZ, 0xc0, !PT ;  /* 0xfffff7ff10107812 */ /* 0x000fe400078ec0ff */
[----:B------:R-:W-:Y:S02]  /*54b0*/  FMNMX.FTZ R5, R152, R11, !PT ;  /* 0x0000000b98057209 */ /* 0x000fe40007810000 */
[----:B------:R-:W-:Y:S02]  /*54c0*/  @P0 LOP3.LUT R16, R16, 0x800, RZ, 0xfc, !PT ;  /* 0x0000080010100812 */ /* 0x000fe400078efcff */
[----:B------:R-:W-:Y:S02]  /*54d0*/  ISETP.GT.AND P0, PT, R12, 0x19, P1 ;  /* 0x000000190c00780c */ /* 0x000fe40000f04270 */
[----:B------:R-:W-:Y:S02]  /*54e0*/  FMNMX.FTZ R5, R153, R5, !PT ;  /* 0x0000000599057209 */ /* 0x000fe40007810000 */
[----:B------:R-:W-:-:S02]  /*54f0*/  LOP3.LUT R16, R16, 0xffffbfff, RZ, 0xc0, !PT ;  /* 0xffffbfff10107812 */ /* 0x000fc400078ec0ff */
[----:B------:R-:W-:Y:S02]  /*5500*/  FMNMX.FTZ R5, R156, R5, !PT ;  /* 0x000000059c057209 */ /* 0x000fe40007810000 */
[----:B------:R-:W-:Y:S02]  /*5510*/  ISETP.GT.AND P5, PT, R12, 0x1, P1 ;  /* 0x000000010c00780c */ /* 0x000fe40000fa4270 */
[----:B------:R-:W-:Y:S02]  /*5520*/  FMNMX.FTZ R5, R157, R5, !PT ;  /* 0x000000059d057209 */ /* 0x000fe40007810000 */
[----:B------:R-:W-:Y:S02]  /*5530*/  ISETP.LT.OR P5, PT, R9, 0x2, P5 ;  /* 0x000000020900780c */ /* 0x000fe40002fa1670 */
[----:B------:R-:W-:Y:S02]  /*5540*/  @P0 LOP3.LUT R16, R16, 0x4000, RZ, 0xfc, !PT ;  /* 0x0000400010100812 */ /* 0x000fe400078efcff */
[----:B------:R-:W-:-:S02]  /*5550*/  ISETP.GT.AND P0, PT, R12, 0x31, P1 ;  /* 0x000000310c00780c */ /* 0x000fc40000f04270 */
[----:B------:R-:W-:Y:S02]  /*5560*/  FMNMX.FTZ R5, R160, R5, !PT ;  /* 0x00000005a0057209 */ /* 0x000fe40007810000 */
[----:B------:R-:W-:Y:S02]  /*5570*/  LOP3.LUT R16, R16, 0xfffffffd, RZ, 0xc0, !PT ;  /* 0xfffffffd10107812 */ /* 0x000fe400078ec0ff */
[----:B------:R-:W-:Y:S02]  /*5580*/  FMNMX.FTZ R5, R161, R5, !PT ;  /* 0x00000005a1057209 */ /* 0x000fe40007810000 */
[----:B------:R-:W-:Y:S02]  /*5590*/  FSEL R155, R155, -INF , !P5 ;  /* 0xff8000009b9b7808 */ /* 0x000fe40006800000 */
[----:B------:R-:W-:Y:S02]  /*55a0*/  FMNMX.FTZ R5, R164, R5, !PT ;  /* 0x00000005a4057209 */ /* 0x000fe40007810000 */
[----:B------:R-:W-:-:S02]  /*55b0*/  ISETP.GT.AND P6, PT, R12, 0x8, P1 ;  /* 0x000000080c00780c */ /* 0x000fc40000fc4270 */
[----:B------:R-:W-:Y:S02]  /*55c0*/  FMNMX.FTZ R5, R165, R5, !PT ;  /* 0x00000005a5057209 */ /* 0x000fe40007810000 */
[----:B------:R-:W-:Y:S02]  /*55d0*/  @P0 LOP3.LUT R16, R16, 0x2, RZ, 0xfc, !PT ;  /* 0x0000000210100812 */ /* 0x000fe400078efcff */
[----:B------:R-:W-:Y:S02]  /*55e0*/  ISETP.GT.AND P0, PT, R12, 0x38, P1 ;  /* 0x000000380c00780c */ /* 0x000fe40000f04270 */
[----:B------:R-:W-:Y:S02]  /*55f0*/  FMNMX.FTZ R5, R168, R5, !PT ;  /* 0x00000005a8057209 */ /* 0x000fe40007810000 */
[----:B------:R-:W-:Y:S02]  /*5600*/  LOP3.LUT R16, R16, 0xfffffff7, RZ, 0xc0, !PT ;  /* 0xfffffff710107812 */ /* 0x000fe400078ec0ff */
[----:B------:R-:W-:-:S02]  /*5610*/  FMNMX.FTZ R5, R169, R5, !PT ;  /* 0x00000005a9057209 */ /* 0x000fc40007810000 */
[----:B------:R-:W-:Y:S02]  /*5620*/  ISETP.GT.AND P2, PT, R12, 0x9, P1 ;  /* 0x000000090c00780c */ /* 0x000fe40000f44270 */
[----:B------:R-:W-:Y:S02]  /*5630*/  FMNMX.FTZ R5, R172, R5, !PT ;  /* 0x00000005ac057209 */ /* 0x000fe40007810000 */
[----:B------:R-:W-:Y:S02]  /*5640*/  ISETP.GT.AND P3, PT, R12, 0x10, P1 ;  /* 0x000000100c00780c */ /* 0x000fe40000f64270 */
[----:B------:R-:W-:Y:S02]  /*5650*/  @P0 LOP3.LUT R16, R16, 0x8, RZ, 0xfc, !PT ;  /* 0x0000000810100812 */ /* 0x000fe400078efcff */
[----:B------:R-:W-:Y:S02]  /*5660*/  ISETP.GT.AND P0, PT, R12, RZ, P1 ;  /* 0x000000ff0c00720c */ /* 0x000fe40000f04270 */
[----:B------:R-:W-:-:S02]  /*5670*/  FMNMX.FTZ R5, R173, R5, !PT ;  /* 0x00000005ad057209 */ /* 0x000fc40007810000 */
[C---:B------:R-:W-:Y:S02]  /*5680*/  ISETP.GT.AND P4, PT, R12.reuse, 0x11, P1 ;  /* 0x000000110c00780c */ /* 0x040fe40000f84270 */
[----:B------:R-:W-:Y:S02]  /*5690*/  ISETP.GT.AND P5, PT, R12, 0x18, P1 ;  /* 0x000000180c00780c */ /* 0x000fe40000fa4270 */
[----:B------:R-:W-:Y:S02]  /*56a0*/  FMNMX.FTZ R5, R176, R5, !PT ;  /* 0x00000005b0057209 */ /* 0x000fe40007810000 */
[C---:B------:R-:W-:Y:S02]  /*56b0*/  ISETP.LT.OR P6, PT, R9.reuse, 0x9, P6 ;  /* 0x000000090900780c */ /* 0x040fe400037c1670 */
[C---:B------:R-:W-:Y:S02]  /*56c0*/  ISETP.LT.OR P2, PT, R9.reuse, 0xa, P2 ;  /* 0x0000000a0900780c */ /* 0x040fe40001741670 */
[----:B------:R-:W-:-:S02]  /*56d0*/  ISETP.LT.OR P3, PT, R9, 0x11, P3 ;  /* 0x000000110900780c */ /* 0x000fc40001f61670 */
[C---:B------:R-:W-:Y:S02]  /*56e0*/  ISETP.LT.OR P4, PT, R9.reuse, 0x12, P4 ;  /* 0x000000120900780c */ /* 0x040fe40002781670 */
[----:B------:R-:W-:Y:S02]  /*56f0*/  ISETP.LT.OR P5, PT, R9, 0x19, P5 ;  /* 0x000000190900780c */ /* 0x000fe40002fa1670 */
[----:B------:R-:W-:Y:S02]  /*5700*/  FMNMX.FTZ R5, R177, R5, !PT ;  /* 0x00000005b1057209 */ /* 0x000fe40007810000 */
[----:B------:R-:W-:Y:S02]  /*5710*/  LOP3.LUT R16, R16, 0xffffff7f, RZ, 0xc0, !PT ;  /* 0xffffff7f10107812 */ /* 0x000fe400078ec0ff */
[----:B------:R-:W-:Y:S02]  /*5720*/  FSEL R158, R158, -INF , !P6 ;  /* 0xff8000009e9e7808 */ /* 0x000fe40007000000 */
[----:B------:R-:W-:-:S02]  /*5730*/  FSEL R159, R159, -INF , !P2 ;  /* 0xff8000009f9f7808 */ /* 0x000fc40005000000 */
[----:B------:R-:W-:Y:S02]  /*5740*/  FSEL R162, R162, -INF , !P3 ;  /* 0xff800000a2a27808 */ /* 0x000fe40005800000 */
[----:B------:R-:W-:Y:S02]  /*5750*/  FSEL R163, R163, -INF , !P4 ;  /* 0xff800000a3a37808 */ /* 0x000fe40006000000 */
[----:B------:R-:W-:Y:S02]  /*5760*/  FSEL R166, R166, -INF , !P5 ;  /* 0xff800000a6a67808 */ /* 0x000fe40006800000 */
[C---:B------:R-:W-:Y:S02]  /*5770*/  ISETP.GT.AND P2, PT, R12.reuse, 0x20, P1 ;  /* 0x000000200c00780c */ /* 0x040fe40000f44270 */
[C---:B------:R-:W-:Y:S02]  /*5780*/  ISETP.GT.AND P3, PT, R12.reuse, 0x21, P1 ;  /* 0x000000210c00780c */ /* 0x040fe40000f64270 */
[----:B------:R-:W-:-:S02]  /*5790*/  ISETP.GT.AND P4, PT, R12, 0x28, P1 ;  /* 0x000000280c00780c */ /* 0x000fc40000f84270 */
[C---:B------:R-:W-:Y:S02]  /*57a0*/  ISETP.GT.AND P5, PT, R12.reuse, 0x29, P1 ;  /* 0x000000290c00780c */ /* 0x040fe40000fa4270 */
[C---:B------:R-:W-:Y:S02]  /*57b0*/  ISETP.GT.AND P6, PT, R12.reuse, 0x30, P1 ;  /* 0x000000300c00780c */ /* 0x040fe40000fc4270 */
[----:B------:R-:W-:Y:S02]  /*57c0*/  ISETP.GT.AND P1, PT, R12, 0x39, P1 ;  /* 0x000000390c00780c */ /* 0x000fe40000f24270 */
[----:B------:R-:W-:Y:S02]  /*57d0*/  FMNMX.FTZ R5, R180, R5, !PT ;  /* 0x00000005b4057209 */ /* 0x000fe40007810000 */
[----:B------:R-:W-:Y:S02]  /*57e0*/  @P0 LOP3.LUT R16, R16, 0x80, RZ, 0xfc, !PT ;  /* 0x0000008010100812 */ /* 0x000fe400078efcff */
[----:B------:R-:W-:-:S02]  /*57f0*/  FMNMX.FTZ R5, R181, R5, !PT ;  /* 0x00000005b5057209 */ /* 0x000fc40007810000 */
[C---:B------:R-:W-:Y:S02]  /*5800*/  LOP3.LUT P0, RZ, R16.reuse, 0x4000, RZ, 0xc0, !PT ;  /* 0x0000400010ff7812 */ /* 0x040fe4000780c0ff */
[----:B------:R-:W-:Y:S01]  /*5810*/  LOP3.LUT R16, R16, 0xffffffdf, RZ, 0xc0, !PT ;  /* 0xffffffdf10107812 */ /* 0x000fe200078ec0ff */
[----:B------:R-:W4:Y:S01]  /*5820*/  SHFL.BFLY PT, R6, R5, 0x2, 0x1f ;  /* 0x0c401f0005067f89 */ /* 0x000f2200000e0000 */
[C---:B------:R-:W-:Y:S02]  /*5830*/  ISETP.LT.OR P0, PT, R9.reuse, 0x1a, P0 ;  /* 0x0000001a0900780c */ /* 0x040fe40000701670 */
[----:B------:R-:W-:Y:S02]  /*5840*/  @P1 LOP3.LUT R16, R16, 0x20, RZ, 0xfc, !PT ;  /* 0x0000002010101812 */ /* 0x000fe400078efcff */
[----:B------:R-:W-:Y:S02]  /*5850*/  ISETP.LT.OR P6, PT, R9, 0x31, P6 ;  /* 0x000000310900780c */ /* 0x000fe400037c1670 */
[----:B------:R-:W-:-:S02]  /*5860*/  LOP3.LUT P1, RZ, R16, 0x2, RZ, 0xc0, !PT ;  /* 0x0000000210ff7812 */ /* 0x000fc4000782c0ff */
[----:B------:R-:W-:Y:S02]  /*5870*/  LOP3.LUT R16, R16, 0xfffffeff, RZ, 0xc0, !PT ;  /* 0xfffffeff10107812 */ /* 0x000fe400078ec0ff */
[----:B------:R-:W-:-:S03]  /*5880*/  ISETP.LT.OR P1, PT, R9, 0x32, P1 ;  /* 0x000000320900780c */ /* 0x000fc60000f21670 */
[----:B------:R-:W-:Y:S02]  /*5890*/  @P0 LOP3.LUT R16, R16, 0x100, RZ, 0xfc, !PT ;  /* 0x0000010010100812 */ /* 0x000fe400078efcff */
[C---:B------:R-:W-:Y:S02]  /*58a0*/  ISETP.LT.OR P0, PT, R9.reuse, 0x21, P2 ;  /* 0x000000210900780c */ /* 0x040fe40001701670 */
[C---:B------:R-:W-:Y:S02]  /*58b0*/  LOP3.LUT P2, RZ, R16.reuse, 0x8, RZ, 0xc0, !PT ;  /* 0x0000000810ff7812 */ /* 0x040fe4000784c0ff */
[----:B------:R-:W-:Y:S02]  /*58c0*/  LOP3.LUT R16, R16, 0xffffffbf, RZ, 0xc0, !PT ;  /* 0xffffffbf10107812 */ /* 0x000fe400078ec0ff */
[----:B------:R-:W-:Y:S02]  /*58d0*/  ISETP.LT.OR P2, PT, R9, 0x39, P2 ;  /* 0x000000390900780c */ /* 0x000fe40001741670 */
[----:B----4-:R-:W-:-:S02]  /*58e0*/  FMNMX.FTZ R5, R5, R6, !PT ;  /* 0x0000000605057209 */ /* 0x010fc40007810000 */
[----:B------:R-:W-:Y:S02]  /*58f0*/  FSEL R179, R179, -INF , !P1 ;  /* 0xff800000b3b37808 */ /* 0x000fe40004800000 */
[----:B------:R-:W-:Y:S01]  /*5900*/  FSEL R182, R182, -INF , !P2 ;  /* 0xff800000b6b67808 */ /* 0x000fe20005000000 */
[----:B------:R-:W4:Y:S01]  /*5910*/  SHFL.BFLY PT, R6, R5, 0x1, 0x1f ;  /* 0x0c201f0005067f89 */ /* 0x000f2200000e0000 */
[----:B------:R-:W-:Y:S02]  /*5920*/  @P0 LOP3.LUT R16, R16, 0x40, RZ, 0xfc, !PT ;  /* 0x0000004010100812 */ /* 0x000fe400078efcff */
[----:B------:R-:W-:Y:S02]  /*5930*/  ISETP.LT.OR P0, PT, R9, 0x22, P3 ;  /* 0x000000220900780c */ /* 0x000fe40001f01670 */
[C---:B------:R-:W-:Y:S02]  /*5940*/  LOP3.LUT P3, RZ, R16.reuse, 0x80, RZ, 0xc0, !PT ;  /* 0x0000008010ff7812 */ /* 0x040fe4000786c0ff */
[----:B------:R-:W-:-:S02]  /*5950*/  LOP3.LUT R16, R16, 0xffffffef, RZ, 0xc0, !PT ;  /* 0xffffffef10107812 */ /* 0x000fc400078ec0ff */
[----:B------:R-:W-:-:S04]  /*5960*/  ISETP.LT.OR P3, PT, R9, 0x1, P3 ;  /* 0x000000010900780c */ /* 0x000fc80001f61670 */
[----:B------:R-:W-:-:S03]  /*5970*/  FSEL R154, R154, -INF , !P3 ;  /* 0xff8000009a9a7808 */ /* 0x000fc60005800000 */
[----:B------:R-:W-:Y:S02]  /*5980*/  @P0 LOP3.LUT R16, R16, 0x10, RZ, 0xfc, !PT ;  /* 0x0000001010100812 */ /* 0x000fe400078efcff */
[----:B------:R-:W-:Y:S02]  /*5990*/  ISETP.LT.OR P0, PT, R9, 0x29, P4 ;  /* 0x000000290900780c */ /* 0x000fe40002701670 */
[C---:B------:R-:W-:Y:S02]  /*59a0*/  LOP3.LUT P4, RZ, R16.reuse, 0x20, RZ, 0xc0, !PT ;  /* 0x0000002010ff7812 */ /* 0x040fe4000788c0ff */
[----:B------:R-:W-:Y:S02]  /*59b0*/  LOP3.LUT R16, R16, 0xfffffffb, RZ, 0xc0, !PT ;  /* 0xfffffffb10107812 */ /* 0x000fe400078ec0ff */
[----:B----4-:R-:W-:Y:S01]  /*59c0*/  FMNMX.FTZ R5, R5, R6, !PT ;  /* 0x0000000605057209 */ /* 0x010fe20007810000 */
[----:B------:R-:W-:Y:S01]  /*59d0*/  IMAD.U32 R6, RZ, RZ, UR40 ;  /* 0x00000028ff067e24 */ /* 0x000fe2000f8e00ff */
[----:B------:R-:W-:-:S03]  /*59e0*/  ISETP.LT.OR P4, PT, R9, 0x3a, P4 ;  /* 0x0000003a0900780c */ /* 0x000fc60002781670 */
[----:B------:R-:W-:Y:S01]  /*59f0*/  FFMA.FTZ R6, R5, R6, -8 ;  /* 0xc100000005067423 */ /* 0x000fe20000010006 */
[----:B------:R-:W-:Y:S02]  /*5a00*/  FSEL R183, R183, -INF , !P4 ;  /* 0xff800000b7b77808 */ /* 0x000fe40006000000 */
[----:B------:R-:W-:Y:S02]  /*5a10*/  @P0 LOP3.LUT R16, R16, 0x4, RZ, 0xfc, !PT ;  /* 0x0000000410100812 */ /* 0x000fe400078efcff */
[----:B------:R-:W-:Y:S02]  /*5a20*/  ISETP.LT.OR P0, PT, R9, 0x2a, P5 ;  /* 0x0000002a0900780c */ /* 0x000fe40002f01670 */
[C---:B------:R-:W-:Y:S02]  /*5a30*/  FSETP.NEU.FTZ.AND P5, PT, R5.reuse, -INF , PT ;  /* 0xff8000000500780b */ /* 0x040fe40003fbd000 */
[----:B------:R-:W-:Y:S02]  /*5a40*/  LOP3.LUT R16, R16, 0xffffefff, RZ, 0xc0, !PT ;  /* 0xffffefff10107812 */ /* 0x000fe400078ec0ff */
[----:B0-2---:R-:W-:-:S02]  /*5a50*/  FSEL R7, R5, RZ, P5 ;  /* 0x000000ff05077208 */ /* 0x005fc40002800000 */
[----:B------:R-:W-:-:S03]  /*5a60*/  FSEL R6, R6, RZ, P5 ;  /* 0x000000ff06067208 */ /* 0x000fc60002800000 */
[----:B------:R-:W-:Y:S02]  /*5a70*/  FADD.FTZ R7, -R7, R11 ;  /* 0x0000000b07077221 */ /* 0x000fe40000010100 */
[----:B------:R-:W-:-:S01]  /*5a80*/  FFMA.FTZ R152, R152, UR40, -R6 ;  /* 0x0000002898987c23 */ /* 0x000fc20008010806 */
[--C-:B------:R-:W-:Y:S01]  /*5a90*/  FFMA.FTZ R153, R153, UR40, -R6.reuse ;  /* 0x0000002899997c23 */ /* 0x100fe20008010806 */
        /* <DEDUP_REMOVED lines=13> */
[----:B------:R-:W-:Y:S01]  /*5b70*/  FFMA.FTZ R181, R181, UR40, -R6 ;  /* 0x00000028b5b57c23 */ /* 0x000fe20008010806 */
[----:B------:R-:W-:Y:S01]  /*5b80*/  FMUL.FTZ R6, R7, UR40 ;  /* 0x0000002807067c20 */ /* 0x000fe20008410000 */
[----:B------:R-:W-:Y:S01]  /*5b90*/  FMNMX.FTZ R7, R154, R10, !PT ;  /* 0x0000000a9a077209 */ /* 0x000fe20007810000 */
[----:B------:R-:W-:Y:S01]  /*5ba0*/  MUFU.EX2 R152, R152 ;  /* 0x0000009800987308 */ /* 0x000fe20000000800 */
[----:B------:R-:W-:-:S02]  /*5bb0*/  @P0 LOP3.LUT R16, R16, 0x1000, RZ, 0xfc, !PT ;  /* 0x0000100010100812 */ /* 0x000fc400078efcff */
[----:B------:R-:W-:Y:S02]  /*5bc0*/  FMNMX.FTZ R7, R155, R7, !PT ;  /* 0x000000079b077209 */ /* 0x000fe40007810000 */
[----:B------:R-:W-:Y:S02]  /*5bd0*/  LOP3.LUT R16, R16, 0xffffdfff, RZ, 0xc0, !PT ;  /* 0xffffdfff10107812 */ /* 0x000fe400078ec0ff */
[----:B------:R-:W-:Y:S01]  /*5be0*/  FMNMX.FTZ R7, R158, R7, !PT ;  /* 0x000000079e077209 */ /* 0x000fe20007810000 */
[----:B------:R-:W0:Y:S01]  /*5bf0*/  MUFU.EX2 R6, R6 ;  /* 0x0000000600067308 */ /* 0x000e220000000800 */
[----:B------:R-:W-:Y:S02]  /*5c00*/  @P6 LOP3.LUT R16, R16, 0x2000, RZ, 0xfc, !PT ;  /* 0x0000200010106812 */ /* 0x000fe400078efcff */
[----:B------:R-:W-:Y:S02]  /*5c10*/  FMNMX.FTZ R7, R159, R7, !PT ;  /* 0x000000079f077209 */ /* 0x000fe40007810000 */
[----:B------:R-:W-:-:S02]  /*5c20*/  LOP3.LUT P6, RZ, R16, 0x100, RZ, 0xc0, !PT ;  /* 0x0000010010ff7812 */ /* 0x000fc400078cc0ff */
[----:B------:R-:W-:Y:S01]  /*5c30*/  FMNMX.FTZ R7, R162, R7, !PT ;  /* 0x00000007a2077209 */ /* 0x000fe20007810000 */
[----:B------:R-:W2:Y:S01]  /*5c40*/  MUFU.EX2 R153, R153 ;  /* 0x0000009900997308 */ /* 0x000ea20000000800 */
[----:B------:R-:W-:Y:S02]  /*5c50*/  LOP3.LUT P0, RZ, R16, 0x40, RZ, 0xc0, !PT ;  /* 0x0000004010ff7812 */ /* 0x000fe4000780c0ff */
[----:B------:R-:W-:Y:S02]  /*5c60*/  FMNMX.FTZ R7, R163, R7, !PT ;  /* 0x00000007a3077209 */ /* 0x000fe40007810000 */
[----:B------:R-:W-:Y:S02]  /*5c70*/  FSEL R167, R167, -INF , !P6 ;  /* 0xff800000a7a77808 */ /* 0x000fe40007000000 */
[----:B------:R-:W-:Y:S01]  /*5c80*/  FMNMX.FTZ R7, R166, R7, !PT ;  /* 0x00000007a6077209 */ /* 0x000fe20007810000 */
[----:B------:R-:W4:Y:S01]  /*5c90*/  MUFU.EX2 R156, R156 ;  /* 0x0000009c009c7308 */ /* 0x000f220000000800 */
[----:B------:R-:W-:Y:S01]  /*5ca0*/  LOP3.LUT P5, RZ, R16, 0x10, RZ, 0xc0, !PT ;  /* 0x0000001010ff7812 */ /* 0x000fe200078ac0ff */
[----:B0-----:R-:W-:Y:S01]  /*5cb0*/  FFMA.FTZ R3, R6, R3, R152 ;  /* 0x0000000306037223 */ /* 0x001fe20000010098 */
[----:B------:R-:W-:Y:S01]  /*5cc0*/  FSEL R170, R170, -INF , !P0 ;  /* 0xff800000aaaa7808 */ /* 0x000fe20004000000 */
[-C--:B------:R-:W-:Y:S01]  /*5cd0*/  FMUL.FTZ R24, R24, R6.reuse ;  /* 0x0000000618187220 */ /* 0x080fe20000410000 */
[----:B------:R-:W-:Y:S01]  /*5ce0*/  FMNMX.FTZ R7, R167, R7, !PT ;  /* 0x00000007a7077209 */ /* 0x000fe20007810000 */
[-C--:B------:R-:W-:Y:S01]  /*5cf0*/  FMUL.FTZ R25, R25, R6.reuse ;  /* 0x0000000619197220 */ /* 0x080fe20000410000 */
[----:B------:R-:W-:Y:S01]  /*5d00*/  FSEL R171, R171, -INF , !P5 ;  /* 0xff800000abab7808 */ /* 0x000fe20006800000 */
[----:B------:R-:W0:Y:S01]  /*5d10*/  MUFU.EX2 R157, R157 ;  /* 0x0000009d009d7308 */ /* 0x000e220000000800 */
[----:B------:R-:W-:Y:S01]  /*5d20*/  LOP3.LUT P5, RZ, R16, 0x4, RZ, 0xc0, !PT ;  /* 0x0000000410ff7812 */ /* 0x000fe200078ac0ff */
[----:B--2---:R-:W-:Y:S01]  /*5d30*/  FADD.FTZ R3, R153, R3 ;  /* 0x0000000399037221 */ /* 0x004fe20000010000 */
[----:B------:R-:W-:Y:S01]  /*5d40*/  FMNMX.FTZ R7, R170, R7, !PT ;  /* 0x00000007aa077209 */ /* 0x000fe20007810000 */
[-C--:B------:R-:W-:Y:S01]  /*5d50*/  FMUL.FTZ R28, R28, R6.reuse ;  /* 0x000000061c1c7220 */ /* 0x080fe20000410000 */
[----:B------:R-:W-:Y:S01]  /*5d60*/  LOP3.LUT P0, RZ, R16, 0x1000, RZ, 0xc0, !PT ;  /* 0x0000100010ff7812 */ /* 0x000fe2000780c0ff */
[-C--:B------:R-:W-:Y:S01]  /*5d70*/  FMUL.FTZ R29, R29, R6.reuse ;  /* 0x000000061d1d7220 */ /* 0x080fe20000410000 */
[----:B------:R-:W-:Y:S01]  /*5d80*/  FSEL R174, R174, -INF , !P5 ;  /* 0xff800000aeae7808 */ /* 0x000fe20006800000 */
[----:B------:R-:W2:Y:S01]  /*5d90*/  MUFU.EX2 R160, R160 ;  /* 0x000000a000a07308 */ /* 0x000ea20000000800 */
[----:B------:R-:W-:Y:S01]  /*5da0*/  FMNMX.FTZ R7, R171, R7, !PT ;  /* 0x00000007ab077209 */ /* 0x000fe20007810000 */
[----:B----4-:R-:W-:Y:S01]  /*5db0*/  FADD.FTZ R3, R156, R3 ;  /* 0x000000039c037221 */ /* 0x010fe20000010000 */
[----:B------:R-:W-:Y:S01]  /*5dc0*/  LOP3.LUT P6, RZ, R16, 0x2000, RZ, 0xc0, !PT ;  /* 0x0000200010ff7812 */ /* 0x000fe200078cc0ff */
[-C--:B------:R-:W-:Y:S01]  /*5dd0*/  FMUL.FTZ R32, R32, R6.reuse ;  /* 0x0000000620207220 */ /* 0x080fe20000410000 */
[----:B------:R-:W-:Y:S01]  /*5de0*/  FSEL R175, R175, -INF , !P0 ;  /* 0xff800000afaf7808 */ /* 0x000fe20004000000 */
[-C--:B------:R-:W-:Y:S01]  /*5df0*/  FMUL.FTZ R33, R33, R6.reuse ;  /* 0x0000000621217220 */ /* 0x080fe20000410000 */
[----:B------:R-:W-:Y:S01]  /*5e00*/  FMNMX.FTZ R7, R174, R7, !PT ;  /* 0x00000007ae077209 */ /* 0x000fe20007810000 */
[----:B------:R-:W4:Y:S01]  /*5e10*/  MUFU.EX2 R161, R161 ;  /* 0x000000a100a17308 */ /* 0x000f220000000800 */
[----:B------:R-:W-:Y:S01]  /*5e20*/  FSEL R178, R178, -INF , !P6 ;  /* 0xff800000b2b27808 */ /* 0x000fe20007000000 */
[----:B0-----:R-:W-:Y:S01]  /*5e30*/  FADD.FTZ R3, R157, R3 ;  /* 0x000000039d037221 */ /* 0x001fe20000010000 */
[----:B------:R-:W-:Y:S01]  /*5e40*/  FMNMX.FTZ R7, R175, R7, !PT ;  /* 0x00000007af077209 */ /* 0x000fe20007810000 */
[----:B------:R-:W-:Y:S01]  /*5e50*/  FMUL.FTZ R36, R36, R6 ;  /* 0x0000000624247220 */ /* 0x000fe20000410000 */
[----:B------:R-:W-:Y:S01]  /*5e60*/  F2FP.SATFINITE.E4M3.F32.PACK_AB_MERGE_C R156, R157, R156, RZ ;  /* 0x0000009c9d9c723e */ /* 0x000fe200048070ff */
[----:B------:R-:W-:Y:S01]  /*5e70*/  FMUL.FTZ R37, R37, R6 ;  /* 0x0000000625257220 */ /* 0x000fe20000410000 */
[----:B------:R-:W-:Y:S01]  /*5e80*/  FMNMX.FTZ R7, R178, R7, !PT ;  /* 0x00000007b2077209 */ /* 0x000fe20007810000 */
[----:B------:R-:W0:Y:S01]  /*5e90*/  MUFU.EX2 R164, R164 ;  /* 0x000000a400a47308 */ /* 0x000e220000000800 */
[----:B------:R-:W-:Y:S01]  /*5ea0*/  F2FP.SATFINITE.E4M3.F32.PACK_AB_MERGE_C R152, R153, R152, R156 ;  /* 0x000000989998723e */ /* 0x000fe2000480709c */
[----:B--2---:R-:W-:Y:S01]  /*5eb0*/  FADD.FTZ R3, R160, R3 ;  /* 0x00000003a0037221 */ /* 0x004fe20000010000 */
[----:B------:R-:W-:Y:S01]  /*5ec0*/  FMNMX.FTZ R7, R179, R7, !PT ;  /* 0x00000007b3077209 */ /* 0x000fe20007810000 */
[-C--:B------:R-:W-:Y:S01]  /*5ed0*/  FMUL.FTZ R40, R40, R6.reuse ;  /* 0x0000000628287220 */ /* 0x080fe20000410000 */
[----:B------:R-:W-:Y:S01]  /*5ee0*/  LOP3.LUT P0, RZ, R16, 0x800, RZ, 0xc0, !PT ;  /* 0x0000080010ff7812 */ /* 0x000fe2000780c0ff */
[----:B------:R-:W-:Y:S01]  /*5ef0*/  FMUL.FTZ R41, R41, R6 ;  /* 0x0000000629297220 */ /* 0x000fe20000410000 */
[----:B------:R-:W-:Y:S01]  /*5f00*/  FMNMX.FTZ R7, R182, R7, !PT ;  /* 0x00000007b6077209 */ /* 0x000fe20007810000 */
[----:B------:R-:W2:Y:S01]  /*5f10*/  MUFU.EX2 R165, R165 ;  /* 0x000000a500a57308 */ /* 0x000ea20000000800 */
[----:B----4-:R-:W-:-:S01]  /*5f20*/  FADD.FTZ R3, R161, R3 ;  /* 0x00000003a1037221 */ /* 0x010fc20000010000 */
[-C--:B------:R-:W-:Y:S01]  /*5f30*/  FMUL.FTZ R44, R44, R6.reuse ;  /* 0x000000062c2c7220 */ /* 0x080fe20000410000 */
[----:B------:R-:W-:Y:S01]  /*5f40*/  FMNMX.FTZ R7, R183, R7, !PT ;  /* 0x00000007b7077209 */ /* 0x000fe20007810000 */
[-C--:B------:R-:W-:Y:S01]  /*5f50*/  FMUL.FTZ R45, R45, R6.reuse ;  /* 0x000000062d2d7220 */ /* 0x080fe20000410000 */
[-C--:B------:R-:W-:Y:S01]  /*5f60*/  FMUL.FTZ R48, R48, R6.reuse ;  /* 0x0000000630307220 */ /* 0x080fe20000410000 */
[-C--:B------:R-:W-:Y:S01]  /*5f70*/  FMUL.FTZ R49, R49, R6.reuse ;  /* 0x0000000631317220 */ /* 0x080fe20000410000 */
[----:B------:R-:W-:Y:S01]  /*5f80*/  FMUL.FTZ R52, R52, R6 ;  /* 0x0000000634347220 */ /* 0x000fe20000410000 */
[----:B------:R-:W4:Y:S01]  /*5f90*/  SHFL.BFLY PT, R9, R7, 0x2, 0x1f ;  /* 0x0c401f0007097f89 */ /* 0x000f2200000e0000 */
[----:B------:R-:W5:Y:S01]  /*5fa0*/  MUFU.EX2 R168, R168 ;  /* 0x000000a800a87308 */ /* 0x000f620000000800 */
        /* <DEDUP_REMOVED lines=16> */
[----:B-----5:R-:W-:-:S01]  /*60b0*/  FADD.FTZ R3, R168, R3 ;  /* 0x00000003a8037221 */ /* 0x020fc20000010000 */
[-C--:B------:R-:W-:Y:S01]  /*60c0*/  FMUL.FTZ R77, R77, R6.reuse ;  /* 0x000000064d4d7220 */ /* 0x080fe20000410000 */
[-C--:B------:R-:W-:Y:S01]  /*60d0*/  FMUL.FTZ R80, R80, R6.reuse ;  /* 0x0000000650507220 */ /* 0x080fe20000410000 */
[-C--:B------:R-:W-:Y:S01]  /*60e0*/  FMUL.FTZ R81, R81, R6.reuse ;  /* 0x0000000651517220 */ /* 0x080fe20000410000 */
[-C--:B------:R-:W-:Y:S01]  /*60f0*/  FMUL.FTZ R84, R84, R6.reuse ;  /* 0x0000000654547220 */ /* 0x080fe20000410000 */
[----:B------:R-:W-:Y:S01]  /*6100*/  FMUL.FTZ R85, R85, R6 ;  /* 0x0000000655557220 */ /* 0x000fe20000410000 */
[----:B----4-:R-:W-:Y:S01]  /*6110*/  FMNMX.FTZ R7, R7, R9, !PT ;  /* 0x0000000907077209 */ /* 0x010fe20007810000 */
[----:B------:R-:W4:Y:S01]  /*6120*/  MUFU.EX2 R173, R173 ;  /* 0x000000ad00ad7308 */ /* 0x000f220000000800 */
[----:B0-----:R-:W-:-:S01]  /*6130*/  FADD.FTZ R3, R169, R3 ;  /* 0x00000003a9037221 */ /* 0x001fc20000010000 */
[-C--:B------:R-:W-:Y:S01]  /*6140*/  FMUL.FTZ R88, R88, R6.reuse ;  /* 0x0000000658587220 */ /* 0x080fe20000410000 */
[-C--:B------:R-:W-:Y:S01]  /*6150*/  FMUL.FTZ R89, R89, R6.reuse ;  /* 0x0000000659597220 */ /* 0x080fe20000410000 */
[----:B------:R-:W0:Y:S01]  /*6160*/  SHFL.BFLY PT, R9, R7, 0x1, 0x1f ;  /* 0x0c201f0007097f89 */ /* 0x000e2200000e0000 */
[-C--:B------:R-:W-:Y:S01]  /*6170*/  FMUL.FTZ R92, R92, R6.reuse ;  /* 0x000000065c5c7220 */ /* 0x080fe20000410000 */
[-C--:B------:R-:W-:Y:S01]  /*6180*/  FMUL.FTZ R93, R93, R6.reuse ;  /* 0x000000065d5d7220 */ /* 0x080fe20000410000 */
[----:B------:R-:W-:Y:S01]  /*6190*/  FMUL.FTZ R96, R96, R6 ;  /* 0x0000000660607220 */ /* 0x000fe20000410000 */
[----:B------:R-:W5:Y:S01]  /*61a0*/  MUFU.EX2 R176, R176 ;  /* 0x000000b000b07308 */ /* 0x000f620000000800 */
        /* <DEDUP_REMOVED lines=8> */
[----:B----4-:R-:W-:-:S01]  /*6230*/  FADD.FTZ R3, R173, R3 ;  /* 0x00000003ad037221 */ /* 0x010fc20000010000 */
[----:B------:R-:W-:Y:S01]  /*6240*/  F2FP.SATFINITE.E4M3.F32.PACK_AB_MERGE_C R156, R173, R172, RZ ;  /* 0x000000acad9c723e */ /* 0x000fe200048070ff */
[-C--:B------:R-:W-:Y:S01]  /*6250*/  FMUL.FTZ R109, R109, R6.reuse ;  /* 0x000000066d6d7220 */ /* 0x080fe20000410000 */
[-C--:B------:R-:W-:Y:S01]  /*6260*/  FMUL.FTZ R112, R112, R6.reuse ;  /* 0x0000000670707220 */ /* 0x080fe20000410000 */
[----:B------:R-:W-:Y:S01]  /*6270*/  FMUL.FTZ R113, R113, R6 ;  /* 0x0000000671717220 */ /* 0x000fe20000410000 */
[----:B------:R-:W-:Y:S01]  /*6280*/  F2FP.SATFINITE.E4M3.F32.PACK_AB_MERGE_C R156, R169, R168, R156 ;  /* 0x000000a8a99c723e */ /* 0x000fe2000480709c */
[----:B------:R-:W-:Y:S01]  /*6290*/  FMUL.FTZ R116, R116, R6 ;  /* 0x0000000674747220 */ /* 0x000fe20000410000 */
[----:B------:R-:W4:Y:S01]  /*62a0*/  MUFU.EX2 R180, R180 ;  /* 0x000000b400b47308 */ /* 0x000f220000000800 */
[----:B-----5:R-:W-:-:S01]  /*62b0*/  FADD.FTZ R3, R176, R3 ;  /* 0x00000003b0037221 */ /* 0x020fc20000010000 */
[-C--:B------:R-:W-:Y:S01]  /*62c0*/  FMUL.FTZ R117, R117, R6.reuse ;  /* 0x0000000675757220 */ /* 0x080fe20000410000 */
[-C--:B------:R-:W-:Y:S01]  /*62d0*/  FMUL.FTZ R120, R120, R6.reuse ;  /* 0x0000000678787220 */ /* 0x080fe20000410000 */
[----:B0-----:R-:W-:Y:S01]  /*62e0*/  FMNMX.FTZ R9, R7, R9, !PT ;  /* 0x0000000907097209 */ /* 0x001fe20007810000 */
[-C--:B------:R-:W-:Y:S01]  /*62f0*/  FMUL.FTZ R121, R121, R6.reuse ;  /* 0x0000000679797220 */ /* 0x080fe20000410000 */
[-C--:B------:R-:W-:Y:S01]  /*6300*/  FMUL.FTZ R124, R124, R6.reuse ;  /* 0x000000067c7c7220 */ /* 0x080fe20000410000 */
[----:B------:R-:W-:Y:S01]  /*6310*/  FMUL.FTZ R125, R125, R6 ;  /* 0x000000067d7d7220 */ /* 0x000fe20000410000 */
[----:B------:R-:W-:Y:S01]  /*6320*/  FSETP.NEU.FTZ.AND P1, PT, R9, -INF , PT ;  /* 0xff8000000900780b */ /* 0x000fe20003f3d000 */
[----:B------:R-:W0:Y:S01]  /*6330*/  MUFU.EX2 R181, R181 ;  /* 0x000000b500b57308 */ /* 0x000e220000000800 */
[----:B--2---:R-:W-:-:S01]  /*6340*/  FADD.FTZ R3, R177, R3 ;  /* 0x00000003b1037221 */ /* 0x004fc20000010000 */
[-C--:B------:R-:W-:Y:S01]  /*6350*/  FMUL.FTZ R128, R128, R6.reuse ;  /* 0x0000000680807220 */ /* 0x080fe20000410000 */
[----:B------:R-:W-:Y:S01]  /*6360*/  FSEL R7, R9, RZ, P1 ;  /* 0x000000ff09077208 */ /* 0x000fe20000800000 */
[-C--:B------:R-:W-:Y:S01]  /*6370*/  FMUL.FTZ R129, R129, R6.reuse ;  /* 0x0000000681817220 */ /* 0x080fe20000410000 */
[-C--:B------:R-:W-:Y:S01]  /*6380*/  FMUL.FTZ R132, R132, R6.reuse ;  /* 0x0000000684847220 */ /* 0x080fe20000410000 */
[-C--:B------:R-:W-:Y:S01]  /*6390*/  FMUL.FTZ R133, R133, R6.reuse ;  /* 0x0000000685857220 */ /* 0x080fe20000410000 */
[----:B------:R-:W-:Y:S01]  /*63a0*/  FMUL.FTZ R136, R136, R6 ;  /* 0x0000000688887220 */ /* 0x000fe20000410000 */
[----:B------:R-:W-:Y:S01]  /*63b0*/  FADD.FTZ R7, -R7, R10 ;  /* 0x0000000a07077221 */ /* 0x000fe20000010100 */
[----:B------:R-:W-:-:S02]  /*63c0*/  IMAD.U32 R10, RZ, RZ, UR40 ;  /* 0x00000028ff0a7e24 */ /* 0x000fc4000f8e00ff */
[----:B----4-:R-:W-:Y:S01]  /*63d0*/  FADD.FTZ R3, R180, R3 ;  /* 0x00000003b4037221 */ /* 0x010fe20000010000 */
[----:B------:R-:W-:Y:S01]  /*63e0*/  FMUL.FTZ R137, R137, R6 ;  /* 0x0000000689897220 */ /* 0x000fe20000410000 */
[----:B------:R-:W-:Y:S01]  /*63f0*/  FMUL.FTZ R7, R7, UR40 ;  /* 0x0000002807077c20 */ /* 0x000fe20008410000 */
[----:B------:R-:W-:-:S01]  /*6400*/  FFMA.FTZ R10, R9, R10, -8 ;  /* 0xc1000000090a7423 */ /* 0x000fc2000001000a */
[-C--:B------:R-:W-:Y:S01]  /*6410*/  FMUL.FTZ R140, R140, R6.reuse ;  /* 0x000000068c8c7220 */ /* 0x080fe20000410000 */
[-C--:B------:R-:W-:Y:S01]  /*6420*/  FMUL.FTZ R141, R141, R6.reuse ;  /* 0x000000068d8d7220 */ /* 0x080fe20000410000 */
[----:B------:R-:W-:Y:S01]  /*6430*/  FMUL.FTZ R144, R144, R6 ;  /* 0x0000000690907220 */ /* 0x000fe20000410000 */
[----:B0-----:R-:W-:-:S01]  /*6440*/  FADD.FTZ R3, R181, R3 ;  /* 0x00000003b5037221 */ /* 0x001fc20000010000 */
[----:B------:R-:W-:Y:S01]  /*6450*/  FSEL R10, R10, RZ, P1 ;  /* 0x000000ff0a0a7208 */ /* 0x000fe20000800000 */
[----:B------:R-:W0:Y:S01]  /*6460*/  MUFU.EX2 R7, R7 ;  /* 0x0000000700077308 */ /* 0x000e220000000800 */
[-C--:B------:R-:W-:Y:S01]  /*6470*/  FMUL.FTZ R145, R145, R6.reuse ;  /* 0x0000000691917220 */ /* 0x080fe20000410000 */
[-C--:B------:R-:W-:Y:S01]  /*6480*/  FMUL.FTZ R148, R148, R6.reuse ;  /* 0x0000000694947220 */ /* 0x080fe20000410000 */
[----:B------:R-:W-:Y:S01]  /*6490*/  FMUL.FTZ R149, R149, R6 ;  /* 0x0000000695957220 */ /* 0x000fe20000410000 */
[--C-:B------:R-:W-:Y:S01]  /*64a0*/  FFMA.FTZ R154, R154, UR40, -R10.reuse ;  /* 0x000000289a9a7c23 */ /* 0x100fe2000801080a */
[----:B------:R-:W-:-:S01]  /*64b0*/  FFMA.FTZ R155, R155, UR40, -R10 ;  /* 0x000000289b9b7c23 */ /* 0x000fc2000801080a */
[--C-:B------:R-:W-:Y:S01]  /*64c0*/  FFMA.FTZ R158, R158, UR40, -R10.reuse ;  /* 0x000000289e9e7c23 */ /* 0x100fe2000801080a */
[----:B------:R-:W-:-:S01]  /*64d0*/  FFMA.FTZ R159, R159, UR40, -R10 ;  /* 0x000000289f9f7c23 */ /* 0x000fc2000801080a */
[----:B------:R2:W4:Y:S01]  /*64e0*/  MUFU.EX2 R153, R154 ;  /* 0x0000009a00997308 */ /* 0x0005220000000800 */
[----:B------:R-:W-:-:S01]  /*64f0*/  FFMA.FTZ R162, R162, UR40, -R10 ;  /* 0x00000028a2a27c23 */ /* 0x000fc2000801080a */
[--C-:B------:R-:W-:Y:S01]  /*6500*/  FFMA.FTZ R163, R163, UR40, -R10.reuse ;  /* 0x00000028a3a37c23 */ /* 0x100fe2000801080a */
[----:B------:R-:W-:-:S01]  /*6510*/  FFMA.FTZ R166, R166, UR40, -R10 ;  /* 0x00000028a6a67c23 */ /* 0x000fc2000801080a */
[--C-:B------:R-:W-:Y:S01]  /*6520*/  FFMA.FTZ R167, R167, UR40, -R10.reuse ;  /* 0x00000028a7a77c23 */ /* 0x100fe2000801080a */
[----:B------:R-:W-:-:S01]  /*6530*/  FFMA.FTZ R170, R170, UR40, -R10 ;  /* 0x00000028aaaa7c23 */ /* 0x000fc2000801080a */
[--C-:B------:R-:W-:Y:S01]  /*6540*/  FFMA.FTZ R171, R171, UR40, -R10.reuse ;  /* 0x00000028abab7c23 */ /* 0x100fe2000801080a */
[----:B------:R-:W-:-:S01]  /*6550*/  FFMA.FTZ R174, R174, UR40, -R10 ;  /* 0x00000028aeae7c23 */ /* 0x000fc2000801080a */
[----:B------:R-:W5:Y:S01]  /*6560*/  MUFU.EX2 R155, R155 ;  /* 0x0000009b009b7308 */ /* 0x000f620000000800 */
[----:B------:R-:W-:-:S01]  /*6570*/  FFMA.FTZ R175, R175, UR40, -R10 ;  /* 0x00000028afaf7c23 */ /* 0x000fc2000801080a */
[--C-:B------:R-:W-:Y:S01]  /*6580*/  FFMA.FTZ R178, R178, UR40, -R10.reuse ;  /* 0x00000028b2b27c23 */ /* 0x100fe2000801080a */
[----:B------:R-:W-:-:S01]  /*6590*/  FFMA.FTZ R179, R179, UR40, -R10 ;  /* 0x00000028b3b37c23 */ /* 0x000fc2000801080a */
[--C-:B------:R-:W-:Y:S01]  /*65a0*/  FFMA.FTZ R182, R182, UR40, -R10.reuse ;  /* 0x00000028b6b67c23 */ /* 0x100fe2000801080a */
[----:B------:R-:W-:-:S01]  /*65b0*/  FFMA.FTZ R10, R183, UR40, -R10 ;  /* 0x00000028b70a7c23 */ /* 0x000fc2000801080a */
[----:B--2---:R-:W-:Y:S01]  /*65c0*/  F2FP.SATFINITE.E4M3.F32.PACK_AB_MERGE_C R154, R165, R164, RZ ;  /* 0x000000a4a59a723e */ /* 0x004fe200048070ff */
[----:B0-----:R-:W-:Y:S01]  /*65d0*/  FMUL.FTZ R26, R26, R7 ;  /* 0x000000071a1a7220 */ /* 0x001fe20000410000 */
[----:B------:R0:W2:Y:S01]  /*65e0*/  MUFU.EX2 R11, R158 ;  /* 0x0000009e000b7308 */ /* 0x0000a20000000800 */
[----:B----4-:R-:W-:-:S01]  /*65f0*/  FFMA.FTZ R4, R7, R4, R153 ;  /* 0x0000000407047223 */ /* 0x010fc20000010099 */
[----:B------:R-:W-:Y:S01]  /*6600*/  F2FP.SATFINITE.E4M3.F32.PACK_AB_MERGE_C R154, R161, R160, R154 ;  /* 0x000000a0a19a723e */ /* 0x000fe2000480709a */
[-C--:B------:R-:W-:Y:S01]  /*6610*/  FMUL.FTZ R27, R27, R7.reuse ;  /* 0x000000071b1b7220 */ /* 0x080fe20000410000 */
[-C--:B------:R-:W-:Y:S01]  /*6620*/  FMUL.FTZ R30, R30, R7.reuse ;  /* 0x000000071e1e7220 */ /* 0x080fe20000410000 */
[-C--:B------:R-:W-:Y:S01]  /*6630*/  FMUL.FTZ R31, R31, R7.reuse ;  /* 0x000000071f1f7220 */ /* 0x080fe20000410000 */
[-C--:B------:R-:W-:Y:S01]  /*6640*/  FMUL.FTZ R34, R34, R7.reuse ;  /* 0x0000000722227220 */ /* 0x080fe20000410000 */
[----:B------:R-:W-:Y:S01]  /*6650*/  FMUL.FTZ R35, R35, R7 ;  /* 0x0000000723237220 */ /* 0x000fe20000410000 */
[----:B------:R-:W4:Y:S01]  /*6660*/  MUFU.EX2 R159, R159 ;  /* 0x0000009f009f7308 */ /* 0x000f220000000800 */
[----:B-----5:R-:W-:-:S01]  /*6670*/  FADD.FTZ R4, R155, R4 ;  /* 0x000000049b047221 */ /* 0x020fc20000010000 */
[----:B0-----:R-:W-:Y:S01]  /*6680*/  F2FP.SATFINITE.E4M3.F32.PACK_AB_MERGE_C R158, R181, R180, RZ ;  /* 0x000000b4b59e723e */ /* 0x001fe200048070ff */
        /* <DEDUP_REMOVED lines=14> */
[C---:B----4-:R-:W-:Y:S01]  /*6770*/  F2FP.SATFINITE.E4M3.F32.PACK_AB_MERGE_C R12, R159.reuse, R11, RZ ;  /* 0x0000000b9f0c723e */ /* 0x050fe200048070ff */
[----:B------:R-:W-:Y:S01]  /*6780*/  FADD.FTZ R159, R159, R4 ;  /* 0x000000049f9f7221 */ /* 0x000fe20000010000 */
[-C--:B------:R-:W-:Y:S01]  /*6790*/  FMUL.FTZ R58, R58, R7.reuse ;  /* 0x000000073a3a7220 */ /* 0x080fe20000410000 */
[----:B------:R-:W-:Y:S01]  /*67a0*/  FMUL.FTZ R59, R59, R7 ;  /* 0x000000073b3b7220 */ /* 0x000fe20000410000 */
[----:B------:R-:W-:Y:S01]  /*67b0*/  F2FP.SATFINITE.E4M3.F32.PACK_AB_MERGE_C R153, R155, R153, R12 ;  /* 0x000000999b99723e */ /* 0x000fe2000480700c */
        /* <DEDUP_REMOVED lines=64> */
[----:B------:R-:W-:Y:S01]  /*6bc0*/  F2FP.SATFINITE.E4M3.F32.PACK_AB_MERGE_C R157, R171, R170, R157 ;  /* 0x000000aaab9d723e */ /* 0x000fe2000480709d */
[----:B------:R-:W-:Y:S01]  /*6bd0*/  FMUL.FTZ R151, R151, R7 ;  /* 0x0000000797977220 */ /* 0x000fe20000410000 */
[----:B------:R-:W2:Y:S01]  /*6be0*/  MUFU.EX2 R182, R182 ;  /* 0x000000b600b67308 */ /* 0x000ea20000000800 */
[----:B----4-:R-:W-:-:S07]  /*6bf0*/  FADD.FTZ R4, R178, R13 ;  /* 0x0000000db2047221 */ /* 0x010fce0000010000 */
[----:B------:R-:W4:Y:S01]  /*6c00*/  MUFU.EX2 R11, R10 ;  /* 0x0000000a000b7308 */ /* 0x000f220000000800 */
[----:B0-----:R-:W-:-:S04]  /*6c10*/  FADD.FTZ R13, R179, R4 ;  /* 0x00000004b30d7221 */ /* 0x001fc80000010000 */
[----:B--2---:R-:W-:Y:S01]  /*6c20*/  FADD.FTZ R4, R182, R13 ;  /* 0x0000000db6047221 */ /* 0x004fe20000010000 */
[----:B----4-:R-:W-:-:S03]  /*6c30*/  F2FP.SATFINITE.E4M3.F32.PACK_AB_MERGE_C R159, R11, R182, RZ ;  /* 0x000000b60b9f723e */ /* 0x010fc600048070ff */
[----:B------:R-:W-:Y:S01]  /*6c40*/  FADD.FTZ R4, R11, R4 ;  /* 0x000000040b047221 */ /* 0x000fe20000010000 */
[----:B------:R-:W-:Y:S01]  /*6c50*/  F2FP.SATFINITE.E4M3.F32.PACK_AB_MERGE_C R159, R179, R178, R159 ;  /* 0x000000b2b39f723e */ /* 0x000fe2000480709f */
[----:B------:R-:W-:Y:S06]  /*6c60*/  @!P0 BRA `(.L_x_1508) ;  /* 0x0000000000048947 */ /* 0x000fec0003800000 */
[----:B------:R-:W-:Y:S01]  /*6c70*/  BPT.TRAP 0x1 ;  /* 0x000000040000795c */ /* 0x000fe20000300000 */
.L_x_1508:
[----:B------:R0:W2:Y:S01]  /*6c80*/  SYNCS.PHASECHK.TRANS64.TRYWAIT P1, [UR45+0x28450], R8 ;  /* 0x02845008ff0075a7 */ /* 0x0000a2000802016d */
[----:B------:R-:W-:Y:S05]  /*6c90*/  @!P0 BRA `(.L_x_1509) ;  /* 0x0000000000048947 */ /* 0x000fea0003800000 */
[----:B------:R-:W-:Y:S01]  /*6ca0*/  BPT.TRAP 0x1 ;  /* 0x000000040000795c */ /* 0x000fe20000300000 */
.L_x_1509:
[----:B------:R-:W-:Y:S01]  /*6cb0*/  VIADD R6, R21, 0x8 ;  /* 0x0000000815067836 */ /* 0x000fe20000000000 */
[----:B--2---:R-:W-:Y:S06]  /*6cc0*/  @P1 BRA `(.L_x_1510) ;  /* 0x0000000000081947 */ /* 0x004fec0003800000 */
[----:B------:R-:W2:Y:S02]  /*6cd0*/  SYNCS.PHASECHK.TRANS64.TRYWAIT P1, [UR45+0x28450], R8 ;  /* 0x02845008ff0075a7 */ /* 0x000ea4000802016d */
[----:B--2---:R-:W-:Y:S05]  /*6ce0*/  @!P1 BRA `(.L_x_1511) ;  /* 0x0000011c00989947 */ /* 0x004fea0003800000 */
.L_x_1510:
[----:B------:R4:W-:Y:S01]  /*6cf0*/  BAR.SYNC.DEFER_BLOCKING R6, 0x100 ;  /* 0x000400060000751d */ /* 0x0009e20000010000 */
[----:B------:R-:W-:-:S05]  /*6d00*/  ULEA UR6, UR38, UR47, 0xa ;  /* 0x0000002f26067291 */ /* 0x000fca000f8e503f */
        /* <DEDUP_REMOVED lines=12> */
.L_x_1512:
[----:B------:R-:W-:Y:S01]  /*6dd0*/  UISETP.GT.AND UP0, UPT, UR43, UR44, UPT ;  /* 0x0000002c2b00728c */ /* 0x000fe2000bf04270 */
[----:B------:R-:W-:Y:S01]  /*6de0*/  IMAD.MOV.U32 R10, RZ, RZ, R9 ;  /* 0x000000ffff0a7224 */ /* 0x000fe200078e0009 */
[----:B------:R-:W-:Y:S01]  /*6df0*/  UIADD3 UR45, UR45, 0x28460, URZ ;  /* 0x000284602d2d7890 */ /* 0x000fe2000fffe03f */
[----:B------:R-:W-:Y:S01]  /*6e00*/  IMAD.MOV.U32 R11, RZ, RZ, R5 ;  /* 0x000000ffff0b7224 */ /* 0x000fe200078e0005 */
[----:B------:R-:W-:Y:S02]  /*6e10*/  UIADD3 UR43, UR43, -0x1, URZ ;  /* 0xffffffff2b2b7890 */ /* 0x000fe4000fffe03f */
[----:B------:R-:W-:Y:S01]  /*6e20*/  PLOP3.LUT P1, PT, PT, PT, UP0, 0x80, 0x0 ;  /* 0x000000000000781c */ /* 0x000fe20003f2f008 */
[----:B------:R-:W-:-:S09]  /*6e30*/  UPRMT UR45, UR53, 0x654, UR45 ;  /* 0x00000654352d7896 */ /* 0x000fd2000800002d */
[----:B------:R-:W-:Y:S03]  /*6e40*/  SYNCS.ARRIVE.TRANS64.RED.A1T0 RZ, [UR45], RZ ;  /* 0x000000ffffff79a7 */ /* 0x000fe6000810042d */
[----:B------:R-:W-:Y:S05]  /*6e50*/  @P1 BRA `(.L_x_1513) ;  /* 0xffffffd800881947 */ /* 0x000fea000383ffff */
.L_x_1494:
[----:B------:R-:W-:Y:S02]  /*6e60*/  UISETP.NE.AND UP1, UPT, UR50, URZ, UPT ;  /* 0x0000003f3200728c */ /* 0x000fe4000bf25270 */
[----:B------:R-:W-:Y:S02]  /*6e70*/  UISETP.NE.AND UP0, UPT, UR46, URZ, UPT ;  /* 0x0000003f2e00728c */ /* 0x000fe4000bf05270 */
[----:B------:R-:W-:Y:S02]  /*6e80*/  UIADD3 UR11, UR48, 0x7f, URZ ;  /* 0x0000007f300b7890 */ /* 0x000fe4000fffe03f */
[----:B------:R-:W-:Y:S02]  /*6e90*/  UIADD3 UR14, UR41, 0x1, -UR42 ;  /* 0x00000001290e7890 */ /* 0x000fe4000fffe82a */
[----:B------:R-:W-:-:S03]  /*6ea0*/  PLOP3.LUT P1, PT, PT, PT, UP0, 0x40, 0x0 ;  /* 0x000000000000781c */ /* 0x000fc60003f2e808 */
[----:B------:R-:W-:Y:S01]  /*6eb0*/  @UP1 ULDC UR6, c[0x0][0x44c] ;  /* 0x0001130000061ab9 */ /* 0x000fe20000000800 */
[----:B------:R-:W-:Y:S01]  /*6ec0*/  @UP1 ULDC UR15, c[0x0][0x450] ;  /* 0x00011400000f1ab9 */ /* 0x000fe20000000800 */
        /* <DEDUP_REMOVED lines=17> */
.L_x_1515:
[----:B------:R-:W-:Y:S02]  /*6fe0*/  ULDC UR18, c[0x0][0x9e4] ;  /* 0x0002790000127ab9 */ /* 0x000fe40000000800 */
[----:B------:R-:W-:-:S11]  /*6ff0*/  UISETP.NE.AND UP0, UPT, UR18, 0x1, UPT ;  /* 0x000000011200788c */ /* 0x000fd6000bf05270 */
[----:B------:R-:W-:Y:S02]  /*7000*/  @UP0 ULDC.64 UR6, c[0x0][0x9e8] ;  /* 0x00027a0000060ab9 */ /* 0x000fe40000000a00 */
[----:B------:R-:W-:-:S04]  /*7010*/  UIMAD.WIDE.U32 UR10, UR14, UR6, URZ ;  /* 0x000000060e0a72a5 */ /* 0x000fc8000f8e003f */
[----:B------:R-:W-:-:S12]  /*7020*/  @UP0 USHF.R.U32.HI UR14, URZ, UR7, UR11 ;  /* 0x000000073f0e0299 */ /* 0x000fd8000801160b */
.L_x_1516:
[----:B------:R-:W-:-:S04]  /*7030*/  UIMAD UR14, UR14, UR18, URZ ;  /* 0x000000120e0e72a4 */ /* 0x000fc8000f8e023f */
[----:B------:R-:W-:-:S04]  /*7040*/  UISETP.LT.AND UP0, UPT, UR15, UR14, UPT ;  /* 0x0000000e0f00728c */ /* 0x000fc8000bf01270 */
[----:B------:R-:W-:-:S12]  /*7050*/  USEL UR15, UR15, UR14, !UP0 ;  /* 0x0000000e0f0f7287 */ /* 0x000fd8000c000000 */
.L_x_1514:
[----:B------:R-:W-:-:S04]  /*7060*/  UIADD3 UR15, UR15, 0x3f, URZ ;  /* 0x0000003f0f0f7890 */ /* 0x000fc8000fffe03f */
        /* <DEDUP_REMOVED lines=8> */
[----:B0-23--:R-:W-:Y:S01]  /*70f0*/  IMAD.MOV.U32 R7, RZ, RZ, R9 ;  /* 0x000000ffff077224 */ /* 0x00dfe200078e0009 */
[----:B------:R-:W-:Y:S01]  /*7100*/  UMOV UR44, UR43 ;  /* 0x0000002b002c7c82 */ /* 0x000fe20008000000 */
[----:B------:R-:W-:-:S07]  /*7110*/  IMAD.MOV.U32 R10, RZ, RZ, R5 ;  /* 0x000000ffff0a7224 */ /* 0x000fce00078e0005 */
.L_x_1528:
        /* <DEDUP_REMOVED lines=8> */
[----:B0-23--:R-:W-:Y:S10]  /*71a0*/  @!P0 BRA `(.L_x_1518) ;  /* 0x0000000000048947 */ /* 0x00dff40003800000 */
[----:B------:R-:W-:Y:S01]  /*71b0*/  BPT.TRAP 0x1 ;  /* 0x000000040000795c */ /* 0x000fe20000300000 */
.L_x_1518:
[----:B------:R-:W0:Y:S01]  /*71c0*/  S2UR UR52, SR_CgaCtaId ;  /* 0x00000000003479c3 */ /* 0x000e220000008800 */
[----:B------:R-:W-:Y:S01]  /*71d0*/  UMOV UR6, 0x400 ;  /* 0x0000040000067882 */ /* 0x000fe20000000000 */
[----:B------:R-:W-:-:S05]  /*71e0*/  IMAD.U32 R6, RZ, RZ, UR39 ;  /* 0x00000027ff067e24 */ /* 0x000fca000f8e00ff */
[----:B------:R-:W-:Y:S01]  /*71f0*/  SHF.L.U32 R6, R6, 0x1f, RZ ;  /* 0x0000001f06067819 */ /* 0x000fe200000006ff */
[----:B0-----:R-:W-:-:S04]  /*7200*/  ULEA UR6, UR52, UR6, 0x18 ;  /* 0x0000000634067291 */ /* 0x001fc8000f8ec03f */
[----:B------:R-:W-:-:S09]  /*7210*/  ULEA UR43, UR38, UR6, 0x3 ;  /* 0x00000006262b7291 */ /* 0x000fd2000f8e183f */
[----:B------:R0:W2:Y:S01]  /*7220*/  SYNCS.PHASECHK.TRANS64.TRYWAIT P1, [UR43+0x28430], R6 ;  /* 0x02843006ff0075a7 */ /* 0x0000a2000802016b */
[----:B------:R-:W-:Y:S05]  /*7230*/  @!P0 BRA `(.L_x_1519) ;  /* 0x0000000000048947 */ /* 0x000fea0003800000 */
[----:B------:R-:W-:Y:S01]  /*7240*/  BPT.TRAP 0x1 ;  /* 0x000000040000795c */ /* 0x000fe20000300000 */
.L_x_1519:
[----:B--2---:R-:W-:Y:S05]  /*7250*/  @P1 BRA `(.L_x_1520) ;  /* 0x0000000000081947 */ /* 0x004fea0003800000 */
[----:B------:R-:W2:Y:S02]  /*7260*/  SYNCS.PHASECHK.TRANS64.TRYWAIT P1, [UR43+0x28430], R6 ;  /* 0x02843006ff0075a7 */ /* 0x000ea4000802016b */
[----:B--2---:R-:W-:Y:S05]  /*7270*/  @!P1 BRA `(.L_x_1521) ;  /* 0x00000118004c9947 */ /* 0x004fea0003800000 */
.L_x_1520:
        /* <DEDUP_REMOVED lines=47> */
.L_x_1522:
[----:B--2---:R-:W-:Y:S01]  /*7570*/  FMNMX.FTZ R5, R152, R10, !PT ;  /* 0x0000000a98057209 */ /* 0x004fe20007810000 */
[----:B------:R-:W-:-:S03]  /*7580*/  UIADD3 UR6, UR43, 0x28440, URZ ;  /* 0x000284402b067890 */ /* 0x000fc6000fffe03f */
        /* <DEDUP_REMOVED lines=17> */
[----:B------:R-:W2:Y:S02]  /*76a0*/  SHFL.BFLY PT, R8, R5, 0x2, 0x1f ;  /* 0x0c401f0005087f89 */ /* 0x000ea400000e0000 */
[----:B--2---:R-:W-:-:S05]  /*76b0*/  FMNMX.FTZ R5, R5, R8, !PT ;  /* 0x0000000805057209 */ /* 0x004fca0007810000 */
[----:B------:R-:W2:Y:S02]  /*76c0*/  SHFL.BFLY PT, R8, R5, 0x1, 0x1f ;  /* 0x0c201f0005087f89 */ /* 0x000ea400000e0000 */
[----:B--2---:R-:W-:Y:S01]  /*76d0*/  FMNMX.FTZ R5, R5, R8, !PT ;  /* 0x0000000805057209 */ /* 0x004fe20007810000 */
[----:B------:R-:W-:-:S04]  /*76e0*/  IMAD.U32 R8, RZ, RZ, UR40 ;  /* 0x00000028ff087e24 */ /* 0x000fc8000f8e00ff */
[C---:B------:R-:W-:Y:S01]  /*76f0*/  FADD.FTZ R9, -R5.reuse, R10 ;  /* 0x0000000a05097221 */ /* 0x040fe20000010100 */
[----:B------:R-:W-:-:S03]  /*7700*/  FFMA.FTZ R8, R5, R8, -8 ;  /* 0xc100000005087423 */ /* 0x000fc60000010008 */
[----:B------:R-:W-:Y:S01]  /*7710*/  FMUL.FTZ R9, R9, UR40 ;  /* 0x0000002809097c20 */ /* 0x000fe20008410000 */
[----:B------:R-:W-:-:S01]  /*7720*/  FFMA.FTZ R152, R152, UR40, -R8 ;  /* 0x0000002898987c23 */ /* 0x000fc20008010808 */
[--C-:B------:R-:W-:Y:S01]  /*7730*/  FFMA.FTZ R153, R153, UR40, -R8.reuse ;  /* 0x0000002899997c23 */ /* 0x100fe20008010808 */
[----:B------:R-:W-:-:S01]  /*7740*/  FFMA.FTZ R156, R156, UR40, -R8 ;  /* 0x000000289c9c7c23 */ /* 0x000fc20008010808 */
[----:B------:R2:W3:Y:S01]  /*7750*/  MUFU.EX2 R10, R9 ;  /* 0x00000009000a7308 */ /* 0x0004e20000000800 */
        /* <DEDUP_REMOVED lines=8> */
[----:B--2---:R-:W-:Y:S01]  /*77e0*/  FMNMX.FTZ R9, R154, R7, !PT ;  /* 0x000000079a097209 */ /* 0x004fe20007810000 */
[--C-:B------:R-:W-:Y:S01]  /*77f0*/  FFMA.FTZ R172, R172, UR40, -R8.reuse ;  /* 0x00000028acac7c23 */ /* 0x100fe20008010808 */
[----:B------:R-:W-:-:S01]  /*7800*/  FFMA.FTZ R173, R173, UR40, -R8 ;  /* 0x00000028adad7c23 */ /* 0x000fc20008010808 */
[--C-:B------:R-:W-:Y:S01]  /*7810*/  FFMA.FTZ R176, R176, UR40, -R8.reuse ;  /* 0x00000028b0b07c23 */ /* 0x100fe20008010808 */
[----:B------:R-:W-:Y:S01]  /*7820*/  FMNMX.FTZ R9, R155, R9, !PT ;  /* 0x000000099b097209 */ /* 0x000fe20007810000 */
[--C-:B------:R-:W-:Y:S01]  /*7830*/  FFMA.FTZ R177, R177, UR40, -R8.reuse ;  /* 0x00000028b1b17c23 */ /* 0x100fe20008010808 */
[----:B------:R-:W-:-:S01]  /*7840*/  FFMA.FTZ R180, R180, UR40, -R8 ;  /* 0x00000028b4b47c23 */ /* 0x000fc20008010808 */
[----:B------:R-:W2:Y:S01]  /*7850*/  MUFU.EX2 R153, R153 ;  /* 0x0000009900997308 */ /* 0x000ea20000000800 */
[----:B------:R-:W-:Y:S01]  /*7860*/  FMNMX.FTZ R9, R158, R9, !PT ;  /* 0x000000099e097209 */ /* 0x000fe20007810000 */
[----:B------:R-:W-:Y:S01]  /*7870*/  FFMA.FTZ R8, R181, UR40, -R8 ;  /* 0x00000028b5087c23 */ /* 0x000fe20008010808 */
[-C--:B---3--:R-:W-:Y:S01]  /*7880*/  FMUL.FTZ R24, R24, R10.reuse ;  /* 0x0000000a18187220 */ /* 0x088fe20000410000 */
[-C--:B------:R-:W-:Y:S01]  /*7890*/  FMUL.FTZ R25, R25, R10.reuse ;  /* 0x0000000a19197220 */ /* 0x080fe20000410000 */
[----:B------:R-:W-:Y:S01]  /*78a0*/  FMNMX.FTZ R9, R159, R9, !PT ;  /* 0x000000099f097209 */ /* 0x000fe20007810000 */
[-C--:B------:R-:W-:Y:S01]  /*78b0*/  FMUL.FTZ R28, R28, R10.reuse ;  /* 0x0000000a1c1c7220 */ /* 0x080fe20000410000 */
[-C--:B------:R-:W-:Y:S01]  /*78c0*/  FMUL.FTZ R29, R29, R10.reuse ;  /* 0x0000000a1d1d7220 */ /* 0x080fe20000410000 */
[----:B------:R-:W3:Y:S01]  /*78d0*/  MUFU.EX2 R156, R156 ;  /* 0x0000009c009c7308 */ /* 0x000ee20000000800 */
[----:B------:R-:W-:Y:S01]  /*78e0*/  FMNMX.FTZ R9, R162, R9, !PT ;  /* 0x00000009a2097209 */ /* 0x000fe20007810000 */
[----:B----4-:R-:W-:Y:S01]  /*78f0*/  FFMA.FTZ R3, R10, R3, R152 ;  /* 0x000000030a037223 */ /* 0x010fe20000010098 */
[-C--:B------:R-:W-:Y:S01]  /*7900*/  FMUL.FTZ R32, R32, R10.reuse ;  /* 0x0000000a20207220 */ /* 0x080fe20000410000 */
[-C--:B------:R-:W-:Y:S01]  /*7910*/  FMUL.FTZ R33, R33, R10.reuse ;  /* 0x0000000a21217220 */ /* 0x080fe20000410000 */
[----:B------:R-:W-:Y:S01]  /*7920*/  FMNMX.FTZ R9, R163, R9, !PT ;  /* 0x00000009a3097209 */ /* 0x000fe20007810000 */
[-C--:B------:R-:W-:Y:S01]  /*7930*/  FMUL.FTZ R36, R36, R10.reuse ;  /* 0x0000000a24247220 */ /* 0x080fe20000410000 */
[-C--:B------:R-:W-:Y:S01]  /*7940*/  FMUL.FTZ R37, R37, R10.reuse ;  /* 0x0000000a25257220 */ /* 0x080fe20000410000 */
[----:B------:R-:W4:Y:S01]  /*7950*/  MUFU.EX2 R157, R157 ;  /* 0x0000009d009d7308 */ /* 0x000f220000000800 */
[----:B------:R-:W-:Y:S01]  /*7960*/  FMNMX.FTZ R9, R166, R9, !PT ;  /* 0x00000009a6097209 */ /* 0x000fe20007810000 */
[----:B--2---:R-:W-:Y:S01]  /*7970*/  FADD.FTZ R3, R153, R3 ;  /* 0x0000000399037221 */ /* 0x004fe20000010000 */
[-C--:B------:R-:W-:Y:S01]  /*7980*/  FMUL.FTZ R40, R40, R10.reuse ;  /* 0x0000000a28287220 */ /* 0x080fe20000410000 */
[-C--:B------:R-:W-:Y:S01]  /*7990*/  FMUL.FTZ R41, R41, R10.reuse ;  /* 0x0000000a29297220 */ /* 0x080fe20000410000 */
[----:B------:R-:W-:Y:S01]  /*79a0*/  FMNMX.FTZ R9, R167, R9, !PT ;  /* 0x00000009a7097209 */ /* 0x000fe20007810000 */
[-C--:B------:R-:W-:Y:S01]  /*79b0*/  FMUL.FTZ R44, R44, R10.reuse ;  /* 0x0000000a2c2c7220 */ /* 0x080fe20000410000 */
[-C--:B------:R-:W-:Y:S01]  /*79c0*/  FMUL.FTZ R45, R45, R10.reuse ;  /* 0x0000000a2d2d7220 */ /* 0x080fe20000410000 */
[----:B------:R-:W2:Y:S01]  /*79d0*/  MUFU.EX2 R160, R160 ;  /* 0x000000a000a07308 */ /* 0x000ea20000000800 */
[----:B------:R-:W-:Y:S01]  /*79e0*/  FMNMX.FTZ R9, R170, R9, !PT ;  /* 0x00000009aa097209 */ /* 0x000fe20007810000 */
[----:B---3--:R-:W-:Y:S01]  /*79f0*/  FADD.FTZ R3, R156, R3 ;  /* 0x000000039c037221 */ /* 0x008fe20000010000 */
[-C--:B------:R-:W-:Y:S01]  /*7a00*/  FMUL.FTZ R48, R48, R10.reuse ;  /* 0x0000000a30307220 */ /* 0x080fe20000410000 */
[-C--:B------:R-:W-:Y:S01]  /*7a10*/  FMUL.FTZ R49, R49, R10.reuse ;  /* 0x0000000a31317220 */ /* 0x080fe20000410000 */
[----:B------:R-:W-:Y:S01]  /*7a20*/  FMNMX.FTZ R9, R171, R9, !PT ;  /* 0x00000009ab097209 */ /* 0x000fe20007810000 */
[-C--:B------:R-:W-:Y:S01]  /*7a30*/  FMUL.FTZ R52, R52, R10.reuse ;  /* 0x0000000a34347220 */ /* 0x080fe20000410000 */
[----:B------:R-:W-:Y:S01]  /*7a40*/  FMUL.FTZ R53, R53, R10 ;  /* 0x0000000a35357220 */ /* 0x000fe20000410000 */
[----:B------:R-:W3:Y:S01]  /*7a50*/  MUFU.EX2 R161, R161 ;  /* 0x000000a100a17308 */ /* 0x000ee20000000800 */
[----:B------:R-:W-:Y:S01]  /*7a60*/  FMNMX.FTZ R9, R174, R9, !PT ;  /* 0x00000009ae097209 */ /* 0x000fe20007810000 */
[C---:B----4-:R-:W-:Y:S01]  /*7a70*/  FADD.FTZ R3, R157.reuse, R3 ;  /* 0x000000039d037221 */ /* 0x050fe20000010000 */
[----:B------:R-:W-:Y:S01]  /*7a80*/  F2FP.SATFINITE.E4M3.F32.PACK_AB_MERGE_C R156, R157, R156, RZ ;  /* 0x0000009c9d9c723e */ /* 0x000fe200048070ff */
[-C--:B------:R-:W-:Y:S01]  /*7a90*/  FMUL.FTZ R56, R56, R10.reuse ;  /* 0x0000000a38387220 */ /* 0x080fe20000410000 */
[----:B------:R-:W-:Y:S01]  /*7aa0*/  FMNMX.FTZ R9, R175, R9, !PT ;  /* 0x00000009af097209 */ /* 0x000fe20007810000 */
[----:B------:R-:W-:Y:S01]  /*7ab0*/  FMUL.FTZ R57, R57, R10 ;  /* 0x0000000a39397220 */ /* 0x000fe20000410000 */
[----:B------:R-:W-:Y:S01]  /*7ac0*/  F2FP.SATFINITE.E4M3.F32.PACK_AB_MERGE_C R152, R153, R152, R156 ;  /* 0x000000989998723e */ /* 0x000fe2000480709c */
        /* <DEDUP_REMOVED lines=16> */
[----:B------:R-:W-:Y:S01]  /*7bd0*/  MUFU.EX2 R168, R168 ;  /* 0x000000a800a87308 */ /* 0x000fe20000000800 */
[----:B----4-:R-:W-:-:S01]  /*7be0*/  FADD.FTZ R3, R164, R3 ;  /* 0x00000003a4037221 */ /* 0x010fc20000010000 */
[----:B------:R-:W3:Y:S01]  /*7bf0*/  SHFL.BFLY PT, R9, R11, 0x2, 0x1f ;  /* 0x0c401f000b097f89 */ /* 0x000ee200000e0000 */
[-C--:B------:R-:W-:Y:S01]  /*7c00*/  FMUL.FTZ R76, R76, R10.reuse ;  /* 0x0000000a4c4c7220 */ /* 0x080fe20000410000 */
[-C--:B------:R-:W-:Y:S01]  /*7c10*/  FMUL.FTZ R77, R77, R10.reuse ;  /* 0x0000000a4d4d7220 */ /* 0x080fe20000410000 */
[-C--:B------:R-:W-:Y:S01]  /*7c20*/  FMUL.FTZ R80, R80, R10.reuse ;  /* 0x0000000a50507220 */ /* 0x080fe20000410000 */
[-C--:B------:R-:W-:Y:S01]  /*7c30*/  FMUL.FTZ R81, R81, R10.reuse ;  /* 0x0000000a51517220 */ /* 0x080fe20000410000 */
[----:B------:R-:W-:Y:S01]  /*7c40*/  FMUL.FTZ R84, R84, R10 ;  /* 0x0000000a54547220 */ /* 0x000fe20000410000 */
[----:B------:R-:W-:Y:S01]  /*7c50*/  MUFU.EX2 R169, R169 ;  /* 0x000000a900a97308 */ /* 0x000fe20000000800 */
[----:B--2---:R-:W-:-:S01]  /*7c60*/  FADD.FTZ R3, R165, R3 ;  /* 0x00000003a5037221 */ /* 0x004fc20000010000 */
        /* <DEDUP_REMOVED lines=16> */
[----:B---3--:R-:W-:Y:S01]  /*7d70*/  FMNMX.FTZ R11, R11, R9, !PT ;  /* 0x000000090b0b7209 */ /* 0x008fe20007810000 */
[-C--:B------:R-:W-:Y:S01]  /*7d80*/  FMUL.FTZ R113, R113, R10.reuse ;  /* 0x0000000a71717220 */ /* 0x080fe20000410000 */
[-C--:B------:R-:W-:Y:S01]  /*7d90*/  FMUL.FTZ R116, R116, R10.reuse ;  /* 0x0000000a74747220 */ /* 0x080fe20000410000 */
[-C--:B------:R-:W-:Y:S01]  /*7da0*/  FMUL.FTZ R117, R117, R10.reuse ;  /* 0x0000000a75757220 */ /* 0x080fe20000410000 */
[-C--:B------:R-:W-:Y:S01]  /*7db0*/  FMUL.FTZ R120, R120, R10.reuse ;  /* 0x0000000a78787220 */ /* 0x080fe20000410000 */
[----:B------:R-:W3:Y:S01]  /*7dc0*/  SHFL.BFLY PT, R9, R11, 0x1, 0x1f ;  /* 0x0c201f000b097f89 */ /* 0x000ee200000e0000 */
        /* <DEDUP_REMOVED lines=9> */
[----:B--2---:R-:W-:Y:S01]  /*7e60*/  F2FP.SATFINITE.E4M3.F32.PACK_AB_MERGE_C R156, R173, R172, RZ ;  /* 0x000000acad9c723e */ /* 0x004fe200048070ff */
        /* <DEDUP_REMOVED lines=8> */
[----:B------:R-:W-:Y:S01]  /*7ef0*/  FMUL.FTZ R149, R149, R10 ;  /* 0x0000000a95957220 */ /* 0x000fe20000410000 */
[----:B------:R-:W-:-:S02]  /*7f00*/  F2FP.SATFINITE.E4M3.F32.PACK_AB_MERGE_C R156, R169, R168, R156 ;  /* 0x000000a8a99c723e */ /* 0x000fc4000480709c */
[----:B---3--:R-:W-:Y:S01]  /*7f10*/  FMNMX.FTZ R9, R11, R9, !PT ;  /* 0x000000090b097209 */ /* 0x008fe20007810000 */
[----:B------:R-:W-:Y:S02]  /*7f20*/  IMAD.U32 R11, RZ, RZ, UR40 ;  /* 0x00000028ff0b7e24 */ /* 0x000fe4000f8e00ff */
[----:B------:R-:W-:Y:S02]  /*7f30*/  MUFU.EX2 R8, R8 ;  /* 0x0000000800087308 */ /* 0x000fe40000000800 */
[----:B------:R-:W-:-:S01]  /*7f40*/  FFMA.FTZ R11, R9, R11, -8 ;  /* 0xc1000000090b7423 */ /* 0x000fc2000001000b */
[----:B------:R-:W-:-:S03]  /*7f50*/  FADD.FTZ R7, -R9, R7 ;  /* 0x0000000709077221 */ /* 0x000fc60000010100 */
[--C-:B------:R-:W-:Y:S01]  /*7f60*/  FFMA.FTZ R154, R154, UR40, -R11.reuse ;  /* 0x000000289a9a7c23 */ /* 0x100fe2000801080b */
[----:B------:R-:W-:Y:S01]  /*7f70*/  FMUL.FTZ R7, R7, UR40 ;  /* 0x0000002807077c20 */ /* 0x000fe20008410000 */
[--C-:B------:R-:W-:Y:S01]  /*7f80*/  FFMA.FTZ R155, R155, UR40, -R11.reuse ;  /* 0x000000289b9b7c23 */ /* 0x100fe2000801080b */
[----:B------:R-:W-:-:S01]  /*7f90*/  FFMA.FTZ R158, R158, UR40, -R11 ;  /* 0x000000289e9e7c23 */ /* 0x000fc2000801080b */
[--C-:B------:R-:W-:Y:S01]  /*7fa0*/  FFMA.FTZ R159, R159, UR40, -R11.reuse ;  /* 0x000000289f9f7c23 */ /* 0x100fe2000801080b */
[----:B------:R-:W-:-:S01]  /*7fb0*/  FFMA.FTZ R162, R162, UR40, -R11 ;  /* 0x00000028a2a27c23 */ /* 0x000fc2000801080b */
        /* <DEDUP_REMOVED lines=10> */
[--C-:B------:R-:W-:Y:S01]  /*8060*/  FFMA.FTZ R179, R179, UR40, -R11.reuse ;  /* 0x00000028b3b37c23 */ /* 0x100fe2000801080b */
[----:B------:R-:W-:-:S01]  /*8070*/  FFMA.FTZ R182, R182, UR40, -R11 ;  /* 0x00000028b6b67c23 */ /* 0x000fc2000801080b */
[----:B------:R-:W-:-:S04]  /*8080*/  FFMA.FTZ R11, R183, UR40, -R11 ;  /* 0x00000028b70b7c23 */ /* 0x000fc8000801080b */
[----:B------:R-:W3:Y:S08]  /*8090*/  MUFU.EX2 R155, R155 ;  /* 0x0000009b009b7308 */ /* 0x000ef00000000800 */
[----:B------:R-:W4:Y:S01]  /*80a0*/  MUFU.EX2 R158, R158 ;  /* 0x0000009e009e7308 */ /* 0x000f220000000800 */
        /* <DEDUP_REMOVED lines=22> */
[-C--:B------:R-:W-:Y:S01]  /*8210*/  FMUL.FTZ R59, R59, R7.reuse ;  /* 0x000000073b3b7220 */ /* 0x080fe20000410000 */
[----:B------:R-:W4:Y:S01]  /*8220*/  MUFU.EX2 R163, R163 ;  /* 0x000000a300a37308 */ /* 0x000f220000000800 */
[C---:B--2---:R-:W-:Y:S01]  /*8230*/  F2FP.SATFINITE.E4M3.F32.PACK_AB_MERGE_C R153, R159.reuse, R158, RZ ;  /* 0x0000009e9f99723e */ /* 0x044fe200048070ff */
[----:B------:R-:W-:Y:S01]  /*8240*/  FADD.FTZ R159, R159, R4 ;  /* 0x000000049f9f7221 */ /* 0x000fe20000010000 */
[----:B------:R-:W-:Y:S01]  /*8250*/  F2FP.SATFINITE.E4M3.F32.PACK_AB_MERGE_C R158, R8, R180, RZ ;  /* 0x000000b4089e723e */ /* 0x000fe200048070ff */
[-C--:B------:R-:W-:Y:S01]  /*8260*/  FMUL.FTZ R62, R62, R7.reuse ;  /* 0x000000073e3e7220 */ /* 0x080fe20000410000 */
[----:B------:R-:W-:Y:S01]  /*8270*/  F2FP.SATFINITE.E4M3.F32.PACK_AB_MERGE_C R153, R155, R154, R153 ;  /* 0x0000009a9b99723e */ /* 0x000fe20004807099 */
[----:B------:R-:W-:Y:S01]  /*8280*/  FMUL.FTZ R63, R63, R7 ;  /* 0x000000073f3f7220 */ /* 0x000fe20000410000 */
[----:B------:R-:W-:Y:S01]  /*8290*/  F2FP.SATFINITE.E4M3.F32.PACK_AB_MERGE_C R154, R165, R164, RZ ;  /* 0x000000a4a59a723e */ /* 0x000fe200048070ff */
[----:B------:R-:W2:Y:S01]  /*82a0*/  MUFU.EX2 R166, R166 ;  /* 0x000000a600a67308 */ /* 0x000ea20000000800 */
[----:B---3--:R-:W-:-:S01]  /*82b0*/  FADD.FTZ R4, R162, R159 ;  /* 0x0000009fa2047221 */ /* 0x008fc20000010000 */
[-C--:B------:R-:W-:Y:S01]  /*82c0*/  FMUL.FTZ R66, R66, R7.reuse ;  /* 0x0000000742427220 */ /* 0x080fe20000410000 */
[----:B------:R-:W-:Y:S01]  /*82d0*/  F2FP.SATFINITE.E4M3.F32.PACK_AB_MERGE_C R154, R161, R160, R154 ;  /* 0x000000a0a19a723e */ /* 0x000fe2000480709a */
        /* <DEDUP_REMOVED lines=21> */
[C---:B---3--:R-:W-:Y:S01]  /*8430*/  F2FP.SATFINITE.E4M3.F32.PACK_AB_MERGE_C R155, R167.reuse, R166, RZ ;  /* 0x000000a6a79b723e */ /* 0x048fe200048070ff */
[----:B------:R-:W-:Y:S01]  /*8440*/  FADD.FTZ R167, R167, R4 ;  /* 0x00000004a7a77221 */ /* 0x000fe20000010000 */
[----:B------:R-:W-:-:S01]  /*8450*/  FADD.FTZ R4, R168, R3 ;  /* 0x00000003a8047221 */ /* 0x000fc20000010000 */
[-C--:B------:R-:W-:Y:S01]  /*8460*/  FMUL.FTZ R99, R99, R7.reuse ;  /* 0x0000000763637220 */ /* 0x080fe20000410000 */
[----:B------:R-:W-:Y:S01]  /*8470*/  F2FP.SATFINITE.E4M3.F32.PACK_AB_MERGE_C R155, R163, R162, R155 ;  /* 0x000000a2a39b723e */ /* 0x000fe2000480709b */
[----:B------:R-:W-:Y:S01]  /*8480*/  FMUL.FTZ R102, R102, R7 ;  /* 0x0000000766667220 */ /* 0x000fe20000410000 */
[----:B------:R-:W-:-:S01]  /*8490*/  FADD.FTZ R3, R169, R4 ;  /* 0x00000004a9037221 */ /* 0x000fc20000010000 */
[----:B------:R-:W3:Y:S01]  /*84a0*/  MUFU.EX2 R174, R174 ;  /* 0x000000ae00ae7308 */ /* 0x000ee20000000800 */
[----:B----4-:R-:W-:-:S01]  /*84b0*/  FADD.FTZ R4, R170, R167 ;  /* 0x000000a7aa047221 */ /* 0x010fc20000010000 */
[----:B------:R-:W-:Y:S01]  /*84c0*/  FMUL.FTZ R103, R103, R7 ;  /* 0x0000000767677220 */ /* 0x000fe20000410000 */
[----:B------:R-:W-:-:S01]  /*84d0*/  FADD.FTZ R12, R172, R3 ;  /* 0x00000003ac0c7221 */ /* 0x000fc20000010000 */
[-C--:B------:R-:W-:Y:S01]  /*84e0*/  FMUL.FTZ R106, R106, R7.reuse ;  /* 0x000000076a6a7220 */ /* 0x080fe20000410000 */
[-C--:B------:R-:W-:Y:S01]  /*84f0*/  FMUL.FTZ R107, R107, R7.reuse ;  /* 0x000000076b6b7220 */ /* 0x080fe20000410000 */
[----:B------:R-:W-:Y:S01]  /*8500*/  FMUL.FTZ R110, R110, R7 ;  /* 0x000000076e6e7220 */ /* 0x000fe20000410000 */
[----:B------:R-:W-:-:S01]  /*8510*/  FADD.FTZ R13, R173, R12 ;  /* 0x0000000cad0d7221 */ /* 0x000fc20000010000 */
[----:B------:R-:W4:Y:S01]  /*8520*/  MUFU.EX2 R175, R175 ;  /* 0x000000af00af7308 */ /* 0x000f220000000800 */
[----:B--2---:R-:W-:-:S01]  /*8530*/  FADD.FTZ R3, R171, R4 ;  /* 0x00000004ab037221 */ /* 0x004fc20000010000 */
[----:B------:R-:W-:Y:S01]  /*8540*/  FMUL.FTZ R111, R111, R7 ;  /* 0x000000076f6f7220 */ /* 0x000fe20000410000 */
[----:B------:R-:W-:-:S01]  /*8550*/  FADD.FTZ R12, R176, R13 ;  /* 0x0000000db00c7221 */ /* 0x000fc20000010000 */
[-C--:B------:R-:W-:Y:S01]  /*8560*/  FMUL.FTZ R114, R114, R7.reuse ;  /* 0x0000000772727220 */ /* 0x080fe20000410000 */
[-C--:B------:R-:W-:Y:S01]  /*8570*/  FMUL.FTZ R115, R115, R7.reuse ;  /* 0x0000000773737220 */ /* 0x080fe20000410000 */
[----:B------:R-:W-:Y:S01]  /*8580*/  FMUL.FTZ R118, R118, R7 ;  /* 0x0000000776767220 */ /* 0x000fe20000410000 */
[----:B------:R-:W-:-:S01]  /*8590*/  FADD.FTZ R13, R177, R12 ;  /* 0x0000000cb10d7221 */ /* 0x000fc20000010000 */
        /* <DEDUP_REMOVED lines=26> */
[-C--:B------:R-:W-:Y:S01]  /*8740*/  FMUL.FTZ R150, R150, R7.reuse ;  /* 0x0000000796967220 */ /* 0x080fe20000410000 */
[----:B------:R-:W-:Y:S01]  /*8750*/  FMUL.FTZ R151, R151, R7 ;  /* 0x0000000797977220 */ /* 0x000fe20000410000 */
[----:B------:R-:W-:-:S02]  /*8760*/  F2FP.SATFINITE.E4M3.F32.PACK_AB_MERGE_C R157, R171, R170, R157 ;  /* 0x000000aaab9d723e */ /* 0x000fc4000480709d */
[----:B------:R-:W-:Y:S01]  /*8770*/  F2FP.SATFINITE.E4M3.F32.PACK_AB_MERGE_C R158, R177, R176, R158 ;  /* 0x000000b0b19e723e */ /* 0x000fe2000480709e */
[----:B----4-:R-:W-:Y:S01]  /*8780*/  FADD.FTZ R4, R182, R13 ;  /* 0x0000000db6047221 */ /* 0x010fe20000010000 */
[----:B--2---:R-:W-:-:S03]  /*8790*/  F2FP.SATFINITE.E4M3.F32.PACK_AB_MERGE_C R159, R11, R182, RZ ;  /* 0x000000b60b9f723e */ /* 0x004fc600048070ff */
[----:B------:R-:W-:Y:S01]  /*87a0*/  FADD.FTZ R4, R11, R4 ;  /* 0x000000040b047221 */ /* 0x000fe20000010000 */
[----:B------:R-:W-:Y:S01]  /*87b0*/  F2FP.SATFINITE.E4M3.F32.PACK_AB_MERGE_C R159, R179, R178, R159 ;  /* 0x000000b2b39f723e */ /* 0x000fe2000480709f */
[----:B------:R-:W-:Y:S06]  /*87c0*/  @!P0 BRA `(.L_x_1523) ;  /* 0x0000000000048947 */ /* 0x000fec0003800000 */
[----:B------:R-:W-:Y:S01]  /*87d0*/  BPT.TRAP 0x1 ;  /* 0x000000040000795c */ /* 0x000fe20000300000 */
.L_x_1523:
[----:B------:R2:W3:Y:S01]  /*87e0*/  SYNCS.PHASECHK.TRANS64.TRYWAIT P1, [UR43+0x28450], R6 ;  /* 0x02845006ff0075a7 */ /* 0x0004e2000802016b */
[----:B------:R-:W-:Y:S05]  /*87f0*/  @!P0 BRA `(.L_x_1524) ;  /* 0x0000000000048947 */ /* 0x000fea0003800000 */
[----:B------:R-:W-:Y:S01]  /*8800*/  BPT.TRAP 0x1 ;  /* 0x000000040000795c */ /* 0x000fe20000300000 */
.L_x_1524:
[----:B------:R-:W-:Y:S01]  /*8810*/  VIADD R7, R14, 0x8 ;  /* 0x000000080e077836 */ /* 0x000fe20000000000 */
[----:B---3--:R-:W-:Y:S06]  /*8820*/  @P1 BRA `(.L_x_1525) ;  /* 0x0000000000081947 */ /* 0x008fec0003800000 */
[----:B------:R-:W3:Y:S02]  /*8830*/  SYNCS.PHASECHK.TRANS64.TRYWAIT P1, [UR43+0x28450], R6 ;  /* 0x02845006ff0075a7 */ /* 0x000ee4000802016b */
[----:B---3--:R-:W-:Y:S05]  /*8840*/  @!P1 BRA `(.L_x_1526) ;  /* 0x0000010000f09947 */ /* 0x008fea0003800000 */
.L_x_1525:
        /* <DEDUP_REMOVED lines=14> */
.L_x_1527:
[----:B------:R-:W-:Y:S01]  /*8930*/  UIADD3 UR43, UR43, 0x28460, URZ ;  /* 0x000284602b2b7890 */ /* 0x000fe2000fffe03f */
[----:B------:R-:W-:Y:S01]  /*8940*/  PLOP3.LUT P1, PT, PT, PT, UP0, 0x80, 0x0 ;  /* 0x000000000000781c */ /* 0x000fe20003f2f008 */
[----:B------:R-:W-:Y:S02]  /*8950*/  IMAD.MOV.U32 R7, RZ, RZ, R9 ;  /* 0x000000ffff077224 */ /* 0x000fe400078e0009 */
[----:B------:R-:W-:Y:S01]  /*8960*/  UPRMT UR43, UR52, 0x654, UR43 ;  /* 0x00000654342b7896 */ /* 0x000fe2000800002b */
[----:B------:R-:W-:-:S08]  /*8970*/  IMAD.MOV.U32 R10, RZ, RZ, R5 ;  /* 0x000000ffff0a7224 */ /* 0x000fd000078e0005 */
[----:B------:R-:W-:Y:S01]  /*8980*/  SYNCS.ARRIVE.TRANS64.RED.A1T0 RZ, [UR43], RZ ;  /* 0x000000ffffff79a7 */ /* 0x000fe2000810042b */
[----:B------:R-:W-:Y:S05]  /*8990*/  @P1 BRA `(.L_x_1528) ;  /* 0xffffffe400e01947 */ /* 0x000fea000383ffff */
[----:B------:R-:W-:-:S05]  /*89a0*/  UMOV UR43, UR44 ;  /* 0x0000002c002b7c82 */ /* 0x000fca0008000000 */
.L_x_1517:
[----:B------:R-:W-:-:S06]  /*89b0*/  UISETP.GE.AND UP0, UPT, UR43, UR51, UPT ;  /* 0x000000332b00728c */ /* 0x000fcc000bf06270 */
[----:B------:R-:W-:-:S13]  /*89c0*/  PLOP3.LUT P1, PT, PT, PT, UP0, 0x80, 0x0 ;  /* 0x000000000000781c */ /* 0x000fda0003f2f008 */
[----:B------:R-:W-:Y:S05]  /*89d0*/  @!P1 BRA `(.L_x_1529) ;  /* 0x0000002400889947 */ /* 0x000fea0003800000 */
[----:B------:R-:W-:Y:S01]  /*89e0*/  IMAD.MOV.U32 R10, RZ, RZ, R9 ;  /* 0x000000ffff0a7224 */ /* 0x000fe200078e0009 */
[----:B------:R-:W-:Y:S01]  /*89f0*/  ULDC UR45, c[0x0][0x9e4] ;  /* 0x00027900002d7ab9 */ /* 0x000fe20000000800 */
[----:B---3--:R-:W-:Y:S01]  /*8a00*/  IMAD.MOV.U32 R11, RZ, RZ, R5 ;  /* 0x000000ffff0b7224 */ /* 0x008fe200078e0005 */
[----:B------:R-:W-:Y:S01]  /*8a10*/  ULDC UR52, c[0x0][0x9dc] ;  /* 0x0002770000347ab9 */ /* 0x000fe20000000800 */
[----:B------:R-:W-:-:S05]  /*8a20*/  ULDC UR59, c[0x0][0x9e0] ;  /* 0x00027800003b7ab9 */ /* 0x000fca0000000800 */
.L_x_1548:
[----:B------:R-:W-:-:S04]  /*8a30*/  UIADD3 UR38, UR38, 0x1, URZ ;  /* 0x0000000126267890 */ /* 0x000fc8000fffe03f */
[----:B------:R-:W-:-:S04]  /*8a40*/  UISETP.NE.AND UP0, UPT, UR38, 0x2, UPT ;  /* 0x000000022600788c */ /* 0x000fc8000bf05270 */
[----:B------:R-:W-:Y:S02]  /*8a50*/  USEL UR6, URZ, 0x1, UP0 ;  /* 0x000000013f067887 */ /* 0x000fe40008000000 */
[----:B------:R-:W-:Y:S02]  /*8a60*/  USEL UR38, UR38, URZ, UP0 ;  /* 0x0000003f26267287 */ /* 0x000fe40008000000 */
[----:B------:R-:W-:Y:S01]  /*8a70*/  ULOP3.LUT UR39, UR39, UR6, URZ, 0x3c, !UPT ;  /* 0x0000000627277292 */ /* 0x000fe2000f8e3c3f */
[----:B---3--:R-:W-:Y:S11]  /*8a80*/  @!P0 BRA `(.L_x_1530) ;  /* 0x0000000000048947 */ /* 0x008ff60003800000 */
[----:B------:R-:W-:Y:S01]  /*8a90*/  BPT.TRAP 0x1 ;  /* 0x000000040000795c */ /* 0x000fe20000300000 */
.L_x_1530:
[----:B------:R-:W3:Y:S01]  /*8aa0*/  S2UR UR53, SR_CgaCtaId ;  /* 0x00000000003579c3 */ /* 0x000ee20000008800 */
[----:B------:R-:W-:Y:S01]  /*8ab0*/  UMOV UR6, 0x400 ;  /* 0x0000040000067882 */ /* 0x000fe20000000000 */
[----:B0-2---:R-:W-:-:S05]  /*8ac0*/  IMAD.U32 R8, RZ, RZ, UR39 ;  /* 0x00000027ff087e24 */ /* 0x005fca000f8e00ff */
[----:B------:R-:W-:Y:S01]  /*8ad0*/  SHF.L.U32 R8, R8, 0x1f, RZ ;  /* 0x0000001f08087819 */ /* 0x000fe200000006ff */
[----:B---3--:R-:W-:-:S04]  /*8ae0*/  ULEA UR6, UR53, UR6, 0x18 ;  /* 0x0000000635067291 */ /* 0x008fc8000f8ec03f */
[----:B------:R-:W-:-:S09]  /*8af0*/  ULEA UR44, UR38, UR6, 0x3 ;  /* 0x00000006262c7291 */ /* 0x000fd2000f8e183f */
[----:B------:R0:W2:Y:S01]  /*8b00*/  SYNCS.PHASECHK.TRANS64.TRYWAIT P1, [UR44+0x28430], R8 ;  /* 0x02843008ff0075a7 */ /* 0x0000a2000802016c */
[----:B------:R-:W-:Y:S05]  /*8b10*/  @!P0 BRA `(.L_x_1531) ;  /* 0x0000000000048947 */ /* 0x000fea0003800000 */
[----:B------:R-:W-:Y:S01]  /*8b20*/  BPT.TRAP 0x1 ;  /* 0x000000040000795c */ /* 0x000fe20000300000 */
.L_x_1531:
[----:B--2---:R-:W-:Y:S05]  /*8b30*/  @P1 BRA `(.L_x_1532) ;  /* 0x0000000000081947 */ /* 0x004fea0003800000 */
[----:B------:R-:W2:Y:S02]  /*8b40*/  SYNCS.PHASECHK.TRANS64.TRYWAIT P1, [UR44+0x28430], R8 ;  /* 0x02843008ff0075a7 */ /* 0x000ea4000802016c */
[----:B--2---:R-:W-:Y:S05]  /*8b50*/  @!P1 BRA `(.L_x_1533) ;  /* 0x0000010000449947 */ /* 0x004fea0003800000 */
.L_x_1532:
        /* <DEDUP_REMOVED lines=47> */
.L_x_1534:
[----:B------:R-:W-:Y:S01]  /*8e50*/  UISETP.NE.AND UP1, UPT, UR50, URZ, UPT ;  /* 0x0000003f3200728c */ /* 0x000fe2000bf25270 */
[----:B--2---:R-:W-:Y:S01]  /*8e60*/  VIADD R5, R17, UR48 ;  /* 0x0000003011057c36 */ /* 0x004fe20008000000 */
[----:B------:R-:W-:Y:S02]  /*8e70*/  USHF.L.U32 UR7, UR43, 0x6, URZ ;  /* 0x000000062b077899 */ /* 0x000fe4000800063f */
[----:B------:R-:W-:Y:S02]  /*8e80*/  UISETP.NE.AND UP0, UPT, UR46, URZ, UPT ;  /* 0x0000003f2e00728c */ /* 0x000fe4000bf05270 */
[----:B------:R-:W-:Y:S02]  /*8e90*/  PLOP3.LUT P1, PT, PT, PT, UP1, 0x80, 0x0 ;  /* 0x000000000000781c */ /* 0x000fe40003f2f018 */
        /* <DEDUP_REMOVED lines=10> */
[----:B------:R-:W2:Y:S01]  /*8f40*/  SHFL.IDX PT, R15, R5, RZ, 0x1c1f ;  /* 0x001c1fff050f7589 */ /* 0x000ea200000e0000 */
[----:B------:R-:W-:Y:S01]  /*8f50*/  UPRMT UR6, UR53, 0x654, UR6 ;  /* 0x0000065435067896 */ /* 0x000fe20008000006 */
[----:B------:R-:W-:-:S05]  /*8f60*/  IADD3 R12, -R6, UR41, R12 ;  /* 0x00000029060c7c10 */ /* 0x000fca000fffe10c */
[----:B------:R-:W-:-:S03]  /*8f70*/  VIADD R9, R12, UR59 ;  /* 0x0000003b0c097c36 */ /* 0x000fc60008000000 */
[----:B------:R-:W-:Y:S01]  /*8f80*/  SYNCS.ARRIVE.TRANS64.RED.A1T0 RZ, [UR6], RZ ;  /* 0x000000ffffff79a7 */ /* 0x000fe20008100406 */
[----:B------:R-:W-:-:S06]  /*8f90*/  ULOP3.LUT UR6, URZ, UR52, URZ, 0x33, !UPT ;  /* 0x000000343f067292 */ /* 0x000fcc000f8e333f */
[----:B------:R-:W-:Y:S02]  /*8fa0*/  VIADD R12, R12, UR6 ;  /* 0x000000060c0c7c36 */ /* 0x000fe40008000000 */
[----:B--2---:R-:W-:Y:S02]  /*8fb0*/  IMAD.IADD R13, R9, 0x1, R15 ;  /* 0x00000001090d7824 */ /* 0x004fe400078e020f */
        /* <DEDUP_REMOVED lines=15> */
.L_x_1537:
[----:B------:R-:W-:-:S05]  /*90b0*/  IMAD.U32 R20, RZ, RZ, UR45 ;  /* 0x0000002dff147e24 */ /* 0x000fca000f8e00ff */
[----:B------:R-:W-:-:S13]  /*90c0*/  ISETP.NE.AND P1, PT, R20, 0x1, PT ;  /* 0x000000011400780c */ /* 0x000fda0003f25270 */
[----:B------:R-:W2:Y:S02]  /*90d0*/  @P1 LDC.64 R6, c[0x0][0x9e8] ;  /* 0x00027a00ff061b82 */ /* 0x000ea40000000a00 */
[----:B--2---:R-:W-:-:S05]  /*90e0*/  @P1 IMAD.HI.U32 R6, R15, R6, RZ ;  /* 0x000000060f061227 */ /* 0x004fca00078e00ff */
[----:B------:R-:W-:-:S07]  /*90f0*/  @P1 SHF.R.U32.HI R15, RZ, R7, R6 ;  /* 0x00000007ff0f1219 */ /* 0x000fce0000011606 */
.L_x_1538:
[----:B------:R-:W-:Y:S05]  /*9100*/  BSYNC B0 ;  /* 0x0000000000007941 */ /* 0x000fea0003800000 */
.L_x_1536:
[----:B------:R-:W-:-:S04]  /*9110*/  IMAD R15, R15, R20, -UR7 ;  /* 0x800000070f0f7e24 */ /* 0x000fc8000f8e0214 */
[----:B------:R-:W-:-:S05]  /*9120*/  IMAD.IADD R15, R15, 0x1, -R2 ;  /* 0x000000010f0f7824 */ /* 0x000fca00078e0a02 */
[----:B------:R-:W-:Y:S02]  /*9130*/  VIMNMX R14, R14, R15, !PT ;  /* 0x0000000f0e0e7248 */ /* 0x000fe40007fe0100 */
[----:B------:R-:W-:-:S07]  /*9140*/  VIADDMNMX R13, R15, R20, R13, PT ;  /* 0x000000140f0d7246 */ /* 0x000fce000380010d */
.L_x_1535:
[----:B------:R-:W-:Y:S01]  /*9150*/  UISETP.GT.AND UP0, UPT, UR43, -0x1, UPT ;  /* 0xffffffff2b00788c */ /* 0x000fe2000bf04270 */
[----:B------:R-:W2:Y:S01]  /*9160*/  SHFL.IDX PT, R5, R5, 0x1, 0x1c1f ;  /* 0x003c1f0005057f89 */ /* 0x000ea200000e0000 */
        /* <DEDUP_REMOVED lines=10> */
[--C-:B--2---:R-:W-:Y:S01]  /*9210*/  IMAD.IADD R9, R9, 0x1, R5.reuse ;  /* 0x0000000109097824 */ /* 0x104fe200078e0205 */
        /* <DEDUP_REMOVED lines=56> */
.L_x_1541:
[----:B------:R-:W-:-:S05]  /*95a0*/  IMAD.U32 R13, RZ, RZ, UR45 ;  /* 0x0000002dff0d7e24 */ /* 0x000fca000f8e00ff */
[----:B------:R-:W-:-:S13]  /*95b0*/  ISETP.NE.AND P2, PT, R13, 0x1, PT ;  /* 0x000000010d00780c */ /* 0x000fda0003f45270 */
[----:B------:R-:W2:Y:S02]  /*95c0*/  @P2 LDC.64 R6, c[0x0][0x9e8] ;  /* 0x00027a00ff062b82 */ /* 0x000ea40000000a00 */
[----:B--2---:R-:W-:-:S05]  /*95d0*/  @P2 IMAD.HI.U32 R6, R5, R6, RZ ;  /* 0x0000000605062227 */ /* 0x004fca00078e00ff */
[----:B------:R-:W-:-:S07]  /*95e0*/  @P2 SHF.R.U32.HI R5, RZ, R7, R6 ;  /* 0x00000007ff052219 */ /* 0x000fce0000011606 */
.L_x_1542:
[----:B------:R-:W-:Y:S05]  /*95f0*/  BSYNC B0 ;  /* 0x0000000000007941 */ /* 0x000fea0003800000 */
.L_x_1540:
[----:B------:R-:W-:-:S04]  /*9600*/  IMAD R5, R5, R13, -UR7 ;  /* 0x8000000705057e24 */ /* 0x000fc8000f8e020d */
[----:B------:R-:W-:-:S05]  /*9610*/  IMAD.IADD R5, R5, 0x1, -R2 ;  /* 0x0000000105057824 */ /* 0x000fca00078e0a02 */
[----:B------:R-:W-:Y:S02]  /*9620*/  VIMNMX R12, R12, R5, !PT ;  /* 0x000000050c0c7248 */ /* 0x000fe40007fe0100 */
[----:B------:R-:W-:-:S07]  /*9630*/  VIADDMNMX R9, R5, R13, R9, PT ;  /* 0x0000000d05097246 */ /* 0x000fce0003800109 */
.L_x_1539:
        /* <DEDUP_REMOVED lines=56> */
[----:B------:R-:W2:Y:S01]  /*99c0*/  SHFL.BFLY PT, R6, R5, 0x2, 0x1f ;  /* 0x0c401f0005067f89 */ /* 0x000ea200000e0000 */
        /* <DEDUP_REMOVED lines=11> */
[----:B--2---:R-:W-:-:S02]  /*9a80*/  FMNMX.FTZ R5, R5, R6, !PT ;  /* 0x0000000605057209 */ /* 0x004fc40007810000 */
[----:B------:R-:W-:Y:S02]  /*9a90*/  FSEL R179, R179, -INF , !P1 ;  /* 0xff800000b3b37808 */ /* 0x000fe40004800000 */
[----:B------:R-:W-:Y:S01]  /*9aa0*/  FSEL R182, R182, -INF , !P2 ;  /* 0xff800000b6b67808 */ /* 0x000fe20005000000 */
[----:B------:R-:W2:Y:S01]  /*9ab0*/  SHFL.BFLY PT, R6, R5, 0x1, 0x1f ;  /* 0x0c201f0005067f89 */ /* 0x000ea200000e0000 */
        /* <DEDUP_REMOVED lines=10> */
[----:B--2---:R-:W-:Y:S01]  /*9b60*/  FMNMX.FTZ R5, R5, R6, !PT ;  /* 0x0000000605057209 */ /* 0x004fe20007810000 */
        /* <DEDUP_REMOVED lines=8> */
[----:B------:R-:W-:-:S02]  /*9bf0*/  FSEL R7, R5, RZ, P5 ;  /* 0x000000ff05077208 */ /* 0x000fc40002800000 */
        /* <DEDUP_REMOVED lines=25> */
[----:B------:R-:W2:Y:S01]  /*9d90*/  MUFU.EX2 R6, R6 ;  /* 0x0000000600067308 */ /* 0x000ea20000000800 */
[----:B------:R-:W-:Y:S02]  /*9da0*/  @P6 LOP3.LUT R16, R16, 0x2000, RZ, 0xfc, !PT ;  /* 0x0000200010106812 */ /* 0x000fe400078efcff */
[----:B------:R-:W-:Y:S02]  /*9db0*/  FMNMX.FTZ R7, R159, R7, !PT ;  /* 0x000000079f077209 */ /* 0x000fe40007810000 */
[----:B------:R-:W-:-:S02]  /*9dc0*/  LOP3.LUT P6, RZ, R16, 0x100, RZ, 0xc0, !PT ;  /* 0x0000010010ff7812 */ /* 0x000fc400078cc0ff */
[----:B------:R-:W-:Y:S01]  /*9dd0*/  FMNMX.FTZ R7, R162, R7, !PT ;  /* 0x00000007a2077209 */ /* 0x000fe20007810000 */
[----:B------:R-:W3:Y:S01]  /*9de0*/  MUFU.EX2 R153, R153 ;  /* 0x0000009900997308 */ /* 0x000ee20000000800 */
[----:B------:R-:W-:Y:S02]  /*9df0*/  LOP3.LUT P0, RZ, R16, 0x40, RZ, 0xc0, !PT ;  /* 0x0000004010ff7812 */ /* 0x000fe4000780c0ff */
[----:B------:R-:W-:Y:S02]  /*9e00*/  FMNMX.FTZ R7, R163, R7, !PT ;  /* 0x00000007a3077209 */ /* 0x000fe40007810000 */
[----:B------:R-:W-:Y:S02]  /*9e10*/  FSEL R167, R167, -INF , !P6 ;  /* 0xff800000a7a77808 */ /* 0x000fe40007000000 */
[----:B------:R-:W-:Y:S01]  /*9e20*/  FMNMX.FTZ R7, R166, R7, !PT ;  /* 0x00000007a6077209 */ /* 0x000fe20007810000 */
[----:B------:R-:W4:Y:S01]  /*9e30*/  MUFU.EX2 R156, R156 ;  /* 0x0000009c009c7308 */ /* 0x000f220000000800 */
[----:B------:R-:W-:Y:S01]  /*9e40*/  LOP3.LUT P5, RZ, R16, 0x10, RZ, 0xc0, !PT ;  /* 0x0000001010ff7812 */ /* 0x000fe200078ac0ff */
[----:B--2---:R-:W-:Y:S01]  /*9e50*/  FFMA.FTZ R3, R6, R3, R152 ;  /* 0x0000000306037223 */ /* 0x004fe20000010098 */
[----:B------:R-:W-:Y:S01]  /*9e60*/  FSEL R170, R170, -INF , !P0 ;  /* 0xff800000aaaa7808 */ /* 0x000fe20004000000 */
[-C--:B------:R-:W-:Y:S01]  /*9e70*/  FMUL.FTZ R24, R24, R6.reuse ;  /* 0x0000000618187220 */ /* 0x080fe20000410000 */
[----:B------:R-:W-:Y:S01]  /*9e80*/  FMNMX.FTZ R7, R167, R7, !PT ;  /* 0x00000007a7077209 */ /* 0x000fe20007810000 */
[-C--:B------:R-:W-:Y:S01]  /*9e90*/  FMUL.FTZ R25, R25, R6.reuse ;  /* 0x0000000619197220 */ /* 0x080fe20000410000 */
[----:B------:R-:W-:Y:S01]  /*9ea0*/  FSEL R171, R171, -INF , !P5 ;  /* 0xff800000abab7808 */ /* 0x000fe20006800000 */
[----:B------:R-:W2:Y:S01]  /*9eb0*/  MUFU.EX2 R157, R157 ;  /* 0x0000009d009d7308 */ /* 0x000ea20000000800 */
[----:B------:R-:W-:Y:S01]  /*9ec0*/  LOP3.LUT P5, RZ, R16, 0x4, RZ, 0xc0, !PT ;  /* 0x0000000410ff7812 */ /* 0x000fe200078ac0ff */
[----:B---3--:R-:W-:Y:S01]  /*9ed0*/  FADD.FTZ R3, R153, R3 ;  /* 0x0000000399037221 */ /* 0x008fe20000010000 */
[----:B------:R-:W-:Y:S01]  /*9ee0*/  FMNMX.FTZ R7, R170, R7, !PT ;  /* 0x00000007aa077209 */ /* 0x000fe20007810000 */
[-C--:B------:R-:W-:Y:S01]  /*9ef0*/  FMUL.FTZ R28, R28, R6.reuse ;  /* 0x000000061c1c7220 */ /* 0x080fe20000410000 */
[----:B------:R-:W-:Y:S01]  /*9f00*/  LOP3.LUT P0, RZ, R16, 0x1000, RZ, 0xc0, !PT ;  /* 0x0000100010ff7812 */ /* 0x000fe2000780c0ff */
[-C--:B------:R-:W-:Y:S01]  /*9f10*/  FMUL.FTZ R29, R29, R6.reuse ;  /* 0x000000061d1d7220 */ /* 0x080fe20000410000 */
[----:B------:R-:W-:Y:S01]  /*9f20*/  FSEL R174, R174, -INF , !P5 ;  /* 0xff800000aeae7808 */ /* 0x000fe20006800000 */
[----:B------:R-:W3:Y:S01]  /*9f30*/  MUFU.EX2 R160, R160 ;  /* 0x000000a000a07308 */ /* 0x000ee20000000800 */
        /* <DEDUP_REMOVED lines=9> */
[----:B--2---:R-:W-:Y:S01]  /*9fd0*/  FADD.FTZ R3, R157, R3 ;  /* 0x000000039d037221 */ /* 0x004fe20000010000 */
[----:B------:R-:W-:Y:S01]  /*9fe0*/  FMNMX.FTZ R7, R175, R7, !PT ;  /* 0x00000007af077209 */ /* 0x000fe20007810000 */
[----:B------:R-:W-:Y:S01]  /*9ff0*/  FMUL.FTZ R36, R36, R6 ;  /* 0x0000000624247220 */ /* 0x000fe20000410000 */
[----:B------:R-:W-:Y:S01]  /*a000*/  F2FP.SATFINITE.E4M3.F32.PACK_AB_MERGE_C R156, R157, R156, RZ ;  /* 0x0000009c9d9c723e */ /* 0x000fe200048070ff */
[----:B------:R-:W-:Y:S01]  /*a010*/  FMUL.FTZ R37, R37, R6 ;  /* 0x0000000625257220 */ /* 0x000fe20000410000 */
[----:B------:R-:W-:Y:S01]  /*a020*/  FMNMX.FTZ R7, R178, R7, !PT ;  /* 0x00000007b2077209 */ /* 0x000fe20007810000 */
[----:B------:R-:W2:Y:S01]  /*a030*/  MUFU.EX2 R164, R164 ;  /* 0x000000a400a47308 */ /* 0x000ea20000000800 */
[----:B------:R-:W-:Y:S01]  /*a040*/  F2FP.SATFINITE.E4M3.F32.PACK_AB_MERGE_C R152, R153, R152, R156 ;  /* 0x000000989998723e */ /* 0x000fe2000480709c */
[----:B---3--:R-:W-:Y:S01]  /*a050*/  FADD.FTZ R3, R160, R3 ;  /* 0x00000003a0037221 */ /* 0x008fe20000010000 */
[----:B------:R-:W-:Y:S01]  /*a060*/  FMNMX.FTZ R7, R179, R7, !PT ;  /* 0x00000007b3077209 */ /* 0x000fe20007810000 */
[-C--:B------:R-:W-:Y:S01]  /*a070*/  FMUL.FTZ R40, R40, R6.reuse ;  /* 0x0000000628287220 */ /* 0x080fe20000410000 */
[----:B------:R-:W-:Y:S01]  /*a080*/  LOP3.LUT P0, RZ, R16, 0x800, RZ, 0xc0, !PT ;  /* 0x0000080010ff7812 */ /* 0x000fe2000780c0ff */
[----:B------:R-:W-:Y:S01]  /*a090*/  FMUL.FTZ R41, R41, R6 ;  /* 0x0000000629297220 */ /* 0x000fe20000410000 */
[----:B------:R-:W-:Y:S01]  /*a0a0*/  FMNMX.FTZ R7, R182, R7, !PT ;  /* 0x00000007b6077209 */ /* 0x000fe20007810000 */
[----:B------:R-:W3:Y:S01]  /*a0b0*/  MUFU.EX2 R165, R165 ;  /* 0x000000a500a57308 */ /* 0x000ee20000000800 */
        /* <DEDUP_REMOVED lines=33> */
[----:B--2---:R-:W-:-:S01]  /*a2d0*/  FADD.FTZ R3, R169, R3 ;  /* 0x00000003a9037221 */ /* 0x004fc20000010000 */
[-C--:B------:R-:W-:Y:S01]  /*a2e0*/  FMUL.FTZ R88, R88, R6.reuse ;  /* 0x0000000658587220 */ /* 0x080fe20000410000 */
[-C--:B------:R-:W-:Y:S01]  /*a2f0*/  FMUL.FTZ R89, R89, R6.reuse ;  /* 0x0000000659597220 */ /* 0x080fe20000410000 */
[----:B------:R-:W2:Y:S01]  /*a300*/  SHFL.BFLY PT, R9, R7, 0x1, 0x1f ;  /* 0x0c201f0007097f89 */ /* 0x000ea200000e0000 */
[-C--:B------:R-:W-:Y:S01]  /*a310*/  FMUL.FTZ R92, R92, R6.reuse ;  /* 0x000000065c5c7220 */ /* 0x080fe20000410000 */
[-C--:B------:R-:W-:Y:S01]  /*a320*/  FMUL.FTZ R93, R93, R6.reuse ;  /* 0x000000065d5d7220 */ /* 0x080fe20000410000 */
[----:B------:R-:W-:Y:S01]  /*a330*/  FMUL.FTZ R96, R96, R6 ;  /* 0x0000000660607220 */ /* 0x000fe20000410000 */
[----:B------:R-:W5:Y:S01]  /*a340*/  MUFU.EX2 R176, R176 ;  /* 0x000000b000b07308 */ /* 0x000f620000000800 */
        /* <DEDUP_REMOVED lines=19> */
[----:B--2---:R-:W-:Y:S01]  /*a480*/  FMNMX.FTZ R9, R7, R9, !PT ;  /* 0x0000000907097209 */ /* 0x004fe20007810000 */
[-C--:B------:R-:W-:Y:S01]  /*a490*/  FMUL.FTZ R121, R121, R6.reuse ;  /* 0x0000000679797220 */ /* 0x080fe20000410000 */
[-C--:B------:R-:W-:Y:S01]  /*a4a0*/  FMUL.FTZ R124, R124, R6.reuse ;  /* 0x000000067c7c7220 */ /* 0x080fe20000410000 */
[----:B------:R-:W-:Y:S01]  /*a4b0*/  FMUL.FTZ R125, R125, R6 ;  /* 0x000000067d7d7220 */ /* 0x000fe20000410000 */
[----:B------:R-:W-:Y:S01]  /*a4c0*/  FSETP.NEU.FTZ.AND P1, PT, R9, -INF , PT ;  /* 0xff8000000900780b */ /* 0x000fe20003f3d000 */
[----:B------:R-:W2:Y:S01]  /*a4d0*/  MUFU.EX2 R181, R181 ;  /* 0x000000b500b57308 */ /* 0x000ea20000000800 */
[----:B---3--:R-:W-:-:S01]  /*a4e0*/  FADD.FTZ R3, R177, R3 ;  /* 0x00000003b1037221 */ /* 0x008fc20000010000 */
        /* <DEDUP_REMOVED lines=15> */
[----:B--2---:R-:W-:-:S01]  /*a5e0*/  FADD.FTZ R3, R181, R3 ;  /* 0x00000003b5037221 */ /* 0x004fc20000010000 */
[----:B------:R-:W-:Y:S01]  /*a5f0*/  FSEL R10, R10, RZ, P1 ;  /* 0x000000ff0a0a7208 */ /* 0x000fe20000800000 */
[----:B------:R-:W2:Y:S01]  /*a600*/  MUFU.EX2 R7, R7 ;  /* 0x0000000700077308 */ /* 0x000ea20000000800 */
        /* <DEDUP_REMOVED lines=21> */
[----:B---3--:R-:W-:Y:S01]  /*a760*/  F2FP.SATFINITE.E4M3.F32.PACK_AB_MERGE_C R154, R165, R164, RZ ;  /* 0x000000a4a59a723e */ /* 0x008fe200048070ff */
[----:B--2---:R-:W-:Y:S01]  /*a770*/  FMUL.FTZ R26, R26, R7 ;  /* 0x000000071a1a7220 */ /* 0x004fe20000410000 */
[----:B------:R2:W3:Y:S01]  /*a780*/  MUFU.EX2 R11, R158 ;  /* 0x0000009e000b7308 */ /* 0x0004e20000000800 */
        /* <DEDUP_REMOVED lines=9> */
[----:B--2---:R-:W-:Y:S01]  /*a820*/  F2FP.SATFINITE.E4M3.F32.PACK_AB_MERGE_C R158, R181, R180, RZ ;  /* 0x000000b4b59e723e */ /* 0x004fe200048070ff */
[-C--:B------:R-:W-:Y:S01]  /*a830*/  FMUL.FTZ R38, R38, R7.reuse ;  /* 0x0000000726267220 */ /* 0x080fe20000410000 */
[-C--:B------:R-:W-:Y:S01]  /*a840*/  FMUL.FTZ R39, R39, R7.reuse ;  /* 0x0000000727277220 */ /* 0x080fe20000410000 */
[-C--:B------:R-:W-:Y:S01]  /*a850*/  FMUL.FTZ R42, R42, R7.reuse ;  /* 0x000000072a2a7220 */ /* 0x080fe20000410000 */
[----:B------:R-:W-:Y:S01]  /*a860*/  F2FP.SATFINITE.E4M3.F32.PACK_AB_MERGE_C R158, R177, R176, R158 ;  /* 0x000000b0b19e723e */ /* 0x000fe2000480709e */
        /* <DEDUP_REMOVED lines=82> */
[----:B----4-:R-:W-:-:S07]  /*ad90*/  FADD.FTZ R4, R178, R13 ;  /* 0x0000000db2047221 */ /* 0x010fce0000010000 */
[----:B------:R-:W4:Y:S01]  /*ada0*/  MUFU.EX2 R11, R10 ;  /* 0x0000000a000b7308 */ /* 0x000f220000000800 */
[----:B--2---:R-:W-:-:S04]  /*adb0*/  FADD.FTZ R13, R179, R4 ;  /* 0x00000004b30d7221 */ /* 0x004fc80000010000 */
[----:B---3--:R-:W-:Y:S01]  /*adc0*/  FADD.FTZ R4, R182, R13 ;  /* 0x0000000db6047221 */ /* 0x008fe20000010000 */
[----:B----4-:R-:W-:-:S03]  /*add0*/  F2FP.SATFINITE.E4M3.F32.PACK_AB_MERGE_C R159, R11, R182, RZ ;  /* 0x000000b60b9f723e */ /* 0x010fc600048070ff */
[----:B------:R-:W-:Y:S01]  /*ade0*/  FADD.FTZ R4, R11, R4 ;  /* 0x000000040b047221 */ /* 0x000fe20000010000 */
[----:B------:R-:W-:Y:S01]  /*adf0*/  F2FP.SATFINITE.E4M3.F32.PACK_AB_MERGE_C R159, R179, R178, R159 ;  /* 0x000000b2b39f723e */ /* 0x000fe2000480709f */
[----:B------:R-:W-:Y:S06]  /*ae00*/  @!P0 BRA `(.L_x_1543) ;  /* 0x0000000000048947 */ /* 0x000fec0003800000 */
[----:B------:R-:W-:Y:S01]  /*ae10*/  BPT.TRAP 0x1 ;  /* 0x000000040000795c */ /* 0x000fe20000300000 */
.L_x_1543:
[----:B------:R2:W3:Y:S01]  /*ae20*/  SYNCS.PHASECHK.TRANS64.TRYWAIT P1, [UR44+0x28450], R8 ;  /* 0x02845008ff0075a7 */ /* 0x0004e2000802016c */
[----:B------:R-:W-:Y:S05]  /*ae30*/  @!P0 BRA `(.L_x_1544) ;  /* 0x0000000000048947 */ /* 0x000fea0003800000 */
[----:B------:R-:W-:Y:S01]  /*ae40*/  BPT.TRAP 0x1 ;  /* 0x000000040000795c */ /* 0x000fe20000300000 */
.L_x_1544:
[----:B------:R-:W-:Y:S01]  /*ae50*/  VIADD R6, R21, 0x8 ;  /* 0x0000000815067836 */ /* 0x000fe20000000000 */
[----:B---3--:R-:W-:Y:S06]  /*ae60*/  @P1 BRA `(.L_x_1545) ;  /* 0x0000000000081947 */ /* 0x008fec0003800000 */
[----:B------:R-:W3:Y:S02]  /*ae70*/  SYNCS.PHASECHK.TRANS64.TRYWAIT P1, [UR44+0x28450], R8 ;  /* 0x02845008ff0075a7 */ /* 0x000ee4000802016c */
[----:B---3--:R-:W-:Y:S05]  /*ae80*/  @!P1 BRA `(.L_x_1546) ;  /* 0x000000dc00909947 */ /* 0x008fea0003800000 */
.L_x_1545:
        /* <DEDUP_REMOVED lines=14> */
.L_x_1547:
        /* <DEDUP_REMOVED lines=9> */
.L_x_1529:
[----:B------:R-:W-:Y:S01]  /*b000*/  ULDC.64 UR8, c[0x0][0x9a0] ;  /* 0x0002680000087ab9 */ /* 0x000fe20000000a00 */
[----:B0-23--:R-:W-:Y:S01]  /*b010*/  IMAD.MOV.U32 R8, RZ, RZ, 0x3f800000 ;  /* 0x3f800000ff087424 */ /* 0x00dfe200078e00ff */
[----:B------:R-:W-:Y:S01]  /*b020*/  UISETP.NE.U32.AND UP0, UPT, UR8, URZ, UPT ;  /* 0x0000003f0800728c */ /* 0x000fe2000bf05070 */
[----:B------:R1:W-:Y:S06]  /*b030*/  BAR.ARV R0, 0x100 ;  /* 0x000400000000751d */ /* 0x0003ec0000002000 */
[----:B------:R-:W-:Y:S02]  /*b040*/  UISETP.NE.AND.EX UP0, UPT, UR9, URZ, UPT, UP0 ;  /* 0x0000003f0900728c */ /* 0x000fe4000bf05300 */
[----:B------:R-:W-:Y:S06]  /*b050*/  BAR.ARV 0x8, 0x180 ;  /* 0x0206000000007b1d */ /* 0x000fec0000002000 */
[----:B------:R-:W-:-:S03]  /*b060*/  PLOP3.LUT P0, PT, PT, PT, UP0, 0x80, 0x0 ;  /* 0x000000000000781c */ /* 0x000fc60003f0f008 */
[----:B------:R-:W-:Y:S01]  /*b070*/  @UP0 USHF.R.S32.HI UR6, URZ, 0x1f, UR54 ;  /* 0x0000001f3f060899 */ /* 0x000fe20008011436 */
[----:B------:R-:W-:-:S03]  /*b080*/  @UP0 ULDC.64 UR10, c[0x0][0x9c8] ;  /* 0x00027200000a0ab9 */ /* 0x000fc60000000a00 */
[----:B------:R-:W-:Y:S02]  /*b090*/  @UP0 UIMAD UR6, UR6, UR10, URZ ;  /* 0x0000000a060602a4 */ /* 0x000fe4000f8e023f */
[----:B------:R-:W-:Y:S02]  /*b0a0*/  @UP0 UIMAD.WIDE.U32 UR4, UR54, UR10, URZ ;  /* 0x0000000a360402a5 */ /* 0x000fe4000f8e003f */
[----:B------:R-:W-:-:S04]  /*b0b0*/  @UP0 UIMAD UR6, UR54, UR11, UR6 ;  /* 0x0000000b360602a4 */ /* 0x000fc8000f8e0206 */
[----:B------:R-:W-:-:S03]  /*b0c0*/  @UP0 UIADD3 UR5, UR5, UR6, URZ ;  /* 0x0000000605050290 */ /* 0x000fc6000fffe03f */
[----:B------:R-:W-:Y:S02]  /*b0d0*/  @UP0 ULDC.64 UR6, c[0x0][0x9d0] ;  /* 0x0002740000060ab9 */ /* 0x000fe40000000a00 */
[----:B------:R-:W-:-:S04]  /*b0e0*/  @UP0 UIMAD.WIDE.U32 UR4, UR55, UR6, UR4 ;  /* 0x00000006370402a5 */ /* 0x000fc8000f8e0004 */
[----:B------:R-:W-:Y:S02]  /*b0f0*/  @UP0 UIMAD UR5, UR55, UR7, UR5 ;  /* 0x00000007370502a4 */ /* 0x000fe4000f8e0205 */
[----:B------:R-:W-:-:S04]  /*b100*/  @UP0 ULEA UR6, UP1, UR4, UR8, 0x2 ;  /* 0x0000000804060291 */ /* 0x000fc8000f82103f */
[----:B------:R-:W-:Y:S02]  /*b110*/  @UP0 ULEA.HI.X UR7, UR4, UR9, UR5, 0x2, UP1 ;  /* 0x0000000904070291 */ /* 0x000fe400088f1405 */
[----:B------:R-:W-:-:S04]  /*b120*/  IMAD.U32 R6, RZ, RZ, UR6 ;  /* 0x00000006ff067e24 */ /* 0x000fc8000f8e00ff */
[----:B------:R-:W-:-:S05]  /*b130*/  IMAD.U32 R7, RZ, RZ, UR7 ;  /* 0x00000007ff077e24 */ /* 0x000fca000f8e00ff */
        /* <DEDUP_REMOVED lines=8> */
[----:B------:R-:W-:Y:S01]  /*b1c0*/  USEL UR4, URZ, 0x1, UP0 ;  /* 0x000000013f047887 */ /* 0x000fe20008000000 */
[----:B0-----:R-:W-:Y:S01]  /*b1d0*/  IMAD.MOV.U32 R7, RZ, RZ, RZ ;  /* 0x000000ffff077224 */ /* 0x001fe200078e00ff */
[----:B------:R-:W-:-:S02]  /*b1e0*/  USEL UR38, UR38, URZ, UP0 ;  /* 0x0000003f26267287 */ /* 0x000fc40008000000 */
[----:B------:R-:W-:Y:S01]  /*b1f0*/  ULOP3.LUT UR39, UR39, UR4, URZ, 0x3c, !UPT ;  /* 0x0000000427277292 */ /* 0x000fe2000f8e3c3f */
[----:B-1----:R-:W-:Y:S01]  /*b200*/  FADD.FTZ R10, R10, R3 ;  /* 0x000000030a0a7221 */ /* 0x002fe20000010000 */
[----:B---3--:R-:W-:-:S04]  /*b210*/  FADD.FTZ R13, R13, R4 ;  /* 0x000000040d0d7221 */ /* 0x008fc80000010000 */
[----:B------:R-:W0:Y:S01]  /*b220*/  SHFL.BFLY PT, R11, R10, 0x1, 0x1f ;  /* 0x0c201f000a0b7f89 */ /* 0x000e2200000e0000 */
[----:B------:R-:W-:-:S03]  /*b230*/  IMAD.U32 R4, RZ, RZ, UR40 ;  /* 0x00000028ff047e24 */ /* 0x000fc6000f8e00ff */
[----:B------:R-:W1:Y:S01]  /*b240*/  SHFL.BFLY PT, R12, R13, 0x1, 0x1f ;  /* 0x0c201f000d0c7f89 */ /* 0x000e6200000e0000 */
[----:B0-----:R-:W-:Y:S01]  /*b250*/  FADD.FTZ R14, R10, R11 ;  /* 0x0000000b0a0e7221 */ /* 0x001fe20000010000 */
[----:B------:R-:W-:-:S03]  /*b260*/  IMAD.MOV.U32 R11, RZ, RZ, RZ ;  /* 0x000000ffff0b7224 */ /* 0x000fc600078e00ff */
[C---:B------:R-:W-:Y:S01]  /*b270*/  FMUL.FTZ R15, R14.reuse, 0.00390625 ;  /* 0x3b8000000e0f7820 */ /* 0x040fe20000410000 */
[----:B------:R-:W-:Y:S01]  /*b280*/  FSETP.NE.FTZ.AND P0, PT, R14, RZ, PT ;  /* 0x000000ff0e00720b */ /* 0x000fe20003f15000 */
[----:B-1----:R-:W-:Y:S01]  /*b290*/  FADD.FTZ R12, R13, R12 ;  /* 0x0000000c0d0c7221 */ /* 0x002fe20000010000 */
[----:B------:R-:W-:Y:S02]  /*b2a0*/  IMAD.U32 R13, RZ, RZ, UR40 ;  /* 0x00000028ff0d7e24 */ /* 0x000fe4000f8e00ff */
        /* <DEDUP_REMOVED lines=8> */
[----:B------:R-:W-:Y:S01]  /*b330*/  @P0 MUFU.RCP R11, R12 ;  /* 0x0000000c000b0308 */ /* 0x000fe20000001000 */
[----:B------:R-:W-:-:S07]  /*b340*/  PLOP3.LUT P0, PT, PT, PT, PT, 0x8, 0x0 ;  /* 0x000000000000781c */ /* 0x000fce0003f0e170 */
[----:B------:R-:W1:Y:S01]  /*b350*/  @P2 MUFU.LG2 R6, R20 ;  /* 0x0000001400062308 */ /* 0x000e620000000c00 */
[----:B0-----:R-:W-:-:S04]  /*b360*/  @P1 FMUL.FTZ R3, R3, 0.69314718246459960938 ;  /* 0x3f31721803031820 */ /* 0x001fc80000410000 */
[----:B------:R-:W-:Y:S01]  /*b370*/  @P1 FFMA.FTZ R0, R4, R5, R3 ;  /* 0x0000000504001223 */ /* 0x000fe20000010003 */
[----:B-1----:R-:W-:-:S04]  /*b380*/  @P2 FMUL.FTZ R6, R6, 0.69314718246459960938 ;  /* 0x3f31721806062820 */ /* 0x002fc80000410000 */
[----:B------:R-:W-:Y:S01]  /*b390*/  @P2 FFMA.FTZ R168, R13, R9, R6 ;  /* 0x000000090da82223 */ /* 0x000fe20000010006 */
        /* <DEDUP_REMOVED lines=129> */
[----:B------:R-:W-:-:S07]  /*bbb0*/  FMUL.FTZ R3, R147, R3 ;  /* 0x0000000393037220 */ /* 0x000fce0000410000 */
.L_x_1470:
        /* <DEDUP_REMOVED lines=13> */
[----:B------:R-:W0:Y:S01]  /*bc90*/  S2R R8, SR_TID.X ;  /* 0x0000000000087919 */ /* 0x000e220000002100 */
[----:B------:R-:W-:Y:S01]  /*bca0*/  ULDC.64 UR8, c[0x4][0x128] ;  /* 0x01004a0000087ab9 */ /* 0x000fe20000000a00 */
[----:B------:R-:W2:Y:S01]  /*bcb0*/  LDL R161, [R1+0xc] ;  /* 0x00000c0001a17983 */ /* 0x000ea20000100800 */
[----:B------:R-:W1:Y:S01]  /*bcc0*/  S2UR UR4, SR_SWINHI ;  /* 0x00000000000479c3 */ /* 0x000e620000002f00 */
[----:B------:R-:W-:Y:S01]  /*bcd0*/  ULDC.64 UR14, c[0x0][0xc00] ;  /* 0x00030000000e7ab9 */ /* 0x000fe20000000a00 */
[----:B------:R-:W-:Y:S01]  /*bce0*/  ULDC.64 UR10, c[0x0][0xc00] ;  /* 0x00030000000a7ab9 */ /* 0x000fe20000000a00 */
[----:B------:R-:W-:-:S05]  /*bcf0*/  ULDC.64 UR12, c[0x0][0xc08] ;  /* 0x00030200000c7ab9 */ /* 0x000fca0000000a00 */
[----:B------:R-:W-:Y:S01]  /*bd00*/  BAR.SYNC.DEFER_BLOCKING 0x1, 0x100 ;  /* 0x0044000000007b1d */ /* 0x000fe20000010000 */
[----:B------:R-:W-:-:S05]  /*bd10*/  UISETP.GT.AND UP1, UPT, UR56, 0x1, UPT ;  /* 0x000000013800788c */ /* 0x000fca000bf24270 */
[----:B------:R-:W-:Y:S01]  /*bd20*/  ULDC UR20, c[0x0][0xbe8] ;  /* 0x0002fa0000147ab9 */ /* 0x000fe20000000800 */
[----:B0-----:R-:W-:-:S05]  /*bd30*/  IMAD.SHL.U32 R4, R8, 0x4, RZ ;  /* 0x0000000408047824 */ /* 0x001fca00078e00ff */
[----:B------:R-:W-:-:S04]  /*bd40*/  LOP3.LUT R4, R4, 0xc, RZ, 0xc0, !PT ;  /* 0x0000000c04047812 */ /* 0x000fc800078ec0ff */
[----:B------:R-:W-:-:S05]  /*bd50*/  IADD3 R4, P0, R4, UR8, RZ ;  /* 0x0000000804047c10 */ /* 0x000fca000ff1e0ff */
[----:B------:R-:W-:-:S05]  /*bd60*/  IMAD.X R5, RZ, RZ, UR9, P0 ;  /* 0x00000009ff057e24 */ /* 0x000fca00080e06ff */
[----:B------:R0:W3:Y:S01]  /*bd70*/  LDG.E.CONSTANT R4, desc[UR36][R4.64] ;  /* 0x0000002404047981 */ /* 0x0000e2000c1e9900 */
[----:B------:R-:W-:-:S04]  /*bd80*/  LOP3.LUT P0, R6, R8, 0x3, RZ, 0xc0, !PT ;  /* 0x0000000308067812 */ /* 0x000fc8000780c0ff */
[----:B------:R-:W-:-:S04]  /*bd90*/  ISETP.EQ.OR P0, PT, R6, 0x3, !P0 ;  /* 0x000000030600780c */ /* 0x000fc80004702670 */
[----:B------:R-:W-:Y:S02]  /*bda0*/  SEL R13, R68, R69, P0 ;  /* 0x00000045440d7207 */ /* 0x000fe40000000000 */
[----:B------:R-:W-:Y:S02]  /*bdb0*/  SEL R11, R69, R68, P0 ;  /* 0x00000044450b7207 */ /* 0x000fe40000000000 */
[----:B------:R-:W-:Y:S02]  /*bdc0*/  SEL R68, R34, R35, P0 ;  /* 0x0000002322447207 */ /* 0x000fe40000000000 */
[----:B------:R-:W-:Y:S01]  /*bdd0*/  SEL R69, R35, R34, P0 ;  /* 0x0000002223457207 */ /* 0x000fe20000000000 */
[----:B------:R-:W-:Y:S01]  /*bde0*/  IMAD.MOV.U32 R34, RZ, RZ, 0x2 ;  /* 0x00000002ff227424 */ /* 0x000fe200078e00ff */
[----:B------:R-:W-:Y:S01]  /*bdf0*/  SEL R8, R52, R53, P0 ;  /* 0x0000003534087207 */ /* 0x000fe20000000000 */
[----:B------:R-:W-:Y:S01]  /*be00*/  UMOV UR8, UR7 ;  /* 0x0000000700087c82 */ /* 0x000fe20008000000 */
[----:B-1----:R-:W-:Y:S01]  /*be10*/  UMOV UR9, UR4 ;  /* 0x0000000400097c82 */ /* 0x002fe20008000000 */
        /* <DEDUP_REMOVED lines=61> */
[----:B0-----:R-:W-:Y:S02]  /*c1f0*/  SEL R5, R40, R41, P0 ;  /* 0x0000002928057207 */ /* 0x001fe40000000000 */
        /* <DEDUP_REMOVED lines=25> */
[----:B--2---:R-:W-:-:S03]  /*c390*/  IMAD.WIDE R34, R161, R34, UR8 ;  /* 0x00000008a1227e25 */ /* 0x004fc6000f8e0222 */
[----:B------:R-:W-:-:S04]  /*c3a0*/  IADD3 R59, P3, R34, 0xc060, RZ ;  /* 0x0000c060223b7810 */ /* 0x000fc80007f7e0ff */
[----:B------:R-:W-:-:S04]  /*c3b0*/  LOP3.LUT R58, R59, 0x380, RZ, 0xc0, !PT ;  /* 0x000003803b3a7812 */ /* 0x000fc800078ec0ff */
[----:B------:R-:W-:-:S04]  /*c3c0*/  SHF.R.U64 R58, R58, 0x3, RZ ;  /* 0x000000033a3a7819 */ /* 0x000fc800000012ff */
[----:B------:R-:W-:Y:S02]  /*c3d0*/  LOP3.LUT R58, R58, R59, RZ, 0x3c, !PT ;  /* 0x0000003b3a3a7212 */ /* 0x000fe400078e3cff */
[----:B------:R-:W-:-:S04]  /*c3e0*/  LOP3.LUT R59, R34, 0x380, RZ, 0xc0, !PT ;  /* 0x00000380223b7812 */ /* 0x000fc800078ec0ff */
[----:B------:R-:W-:-:S04]  /*c3f0*/  SHF.R.U64 R59, R59, 0x3, RZ ;  /* 0x000000033b3b7819 */ /* 0x000fc800000012ff */
[----:B------:R-:W-:Y:S02]  /*c400*/  LOP3.LUT R30, R59, R34, RZ, 0x3c, !PT ;  /* 0x000000223b1e7212 */ /* 0x000fe400078e3cff */
[----:B------:R-:W-:Y:S02]  /*c410*/  IADD3 R63, P1, R34, 0x20, RZ ;  /* 0x00000020223f7810 */ /* 0x000fe40007f3e0ff */
[----:B---3--:R-:W-:Y:S01]  /*c420*/  LOP3.LUT R166, R4, 0x2, RZ, 0x3c, !PT ;  /* 0x0000000204a67812 */ /* 0x008fe200078e3cff */
[----:B------:R-:W-:Y:S04]  /*c430*/  SHFL.IDX PT, R56, R56, R4, 0x1c1f ;  /* 0x001c1f0438387589 */ /* 0x000fe800000e0000 */
[----:B------:R-:W0:Y:S04]  /*c440*/  SHFL.IDX PT, R135, R27, R166, 0x1c1f ;  /* 0x001c1fa61b877589 */ /* 0x000e2800000e0000 */
[----:B------:R-:W-:Y:S04]  /*c450*/  SHFL.IDX PT, R60, R60, R4, 0x1c1f ;  /* 0x001c1f043c3c7589 */ /* 0x000fe800000e0000 */
[----:B------:R-:W1:Y:S04]  /*c460*/  SHFL.IDX PT, R59, R31, R166, 0x1c1f ;  /* 0x001c1fa61f3b7589 */ /* 0x000e6800000e0000 */
[----:B------:R-:W-:Y:S04]  /*c470*/  SHFL.IDX PT, R147, R147, R4, 0x1c1f ;  /* 0x001c1f0493937589 */ /* 0x000fe800000e0000 */
[----:B------:R-:W2:Y:S01]  /*c480*/  SHFL.IDX PT, R62, R37, R166, 0x1c1f ;  /* 0x001c1fa6253e7589 */ /* 0x000ea200000e0000 */
[----:B------:R-:W-:-:S04]  /*c490*/  LOP3.LUT R26, R63, 0x380, RZ, 0xc0, !PT ;  /* 0x000003803f1a7812 */ /* 0x000fc800078ec0ff */
[----:B------:R-:W-:Y:S01]  /*c4a0*/  SHF.R.U64 R26, R26, 0x3, RZ ;  /* 0x000000031a1a7819 */ /* 0x000fe200000012ff */
[----:B------:R-:W-:Y:S04]  /*c4b0*/  SHFL.IDX PT, R138, R3, R4, 0x1c1f ;  /* 0x001c1f04038a7589 */ /* 0x000fe800000e0000 */
[----:B------:R-:W3:Y:S01]  /*c4c0*/  SHFL.IDX PT, R139, R24, R166, 0x1c1f ;  /* 0x001c1fa6188b7589 */ /* 0x000ee200000e0000 */
[----:B------:R-:W-:-:S03]  /*c4d0*/  LOP3.LUT R26, R26, R63, RZ, 0x3c, !PT ;  /* 0x0000003f1a1a7212 */ /* 0x000fc600078e3cff */
[----:B------:R-:W-:Y:S04]  /*c4e0*/  SHFL.IDX PT, R25, R25, R4, 0x1c1f ;  /* 0x001c1f0419197589 */ /* 0x000fe800000e0000 */
[----:B------:R-:W4:Y:S04]  /*c4f0*/  SHFL.IDX PT, R28, R28, R166, 0x1c1f ;  /* 0x001c1fa61c1c7589 */ /* 0x000f2800000e0000 */
[----:B------:R5:W-:Y:S04]  /*c500*/  SHFL.IDX PT, R126, R68, R4, 0x1c1f ;  /* 0x001c1f04447e7589 */ /* 0x000be800000e0000 */
[----:B------:R-:W4:Y:S04]  /*c510*/  SHFL.IDX PT, R69, R69, R166, 0x1c1f ;  /* 0x001c1fa645457589 */ /* 0x000f2800000e0000 */
[----:B------:R-:W-:Y:S04]  /*c520*/  SHFL.IDX PT, R29, R29, R4, 0x1c1f ;  /* 0x001c1f041d1d7589 */ /* 0x000fe800000e0000 */
[----:B------:R-:W4:Y:S04]  /*c530*/  SHFL.IDX PT, R146, R146, R166, 0x1c1f ;  /* 0x001c1fa692927589 */ /* 0x000f2800000e0000 */
[----:B------:R4:W-:Y:S04]  /*c540*/  SHFL.IDX PT, R24, R128, R4, 0x1c1f ;  /* 0x001c1f0480187589 */ /* 0x0009e800000e0000 */
[----:B------:R-:W4:Y:S01]  /*c550*/  SHFL.IDX PT, R63, R129, R166, 0x1c1f ;  /* 0x001c1fa6813f7589 */ /* 0x000f2200000e0000 */
[----:B0-----:R-:W-:-:S02]  /*c560*/  SEL R136, R56, R135, P0 ;  /* 0x0000008738887207 */ /* 0x001fc40000000000 */
[----:B------:R-:W-:Y:S02]  /*c570*/  SEL R134, R135, R56, P0 ;  /* 0x0000003887867207 */ /* 0x000fe40000000000 */
[----:B------:R-:W-:Y:S02]  /*c580*/  IADD3 R67, P5, R34, 0xc020, RZ ;  /* 0x0000c02022437810 */ /* 0x000fe40007fbe0ff */
[----:B-1----:R-:W-:Y:S02]  /*c590*/  SEL R137, R60, R59, P0 ;  /* 0x0000003b3c897207 */ /* 0x002fe40000000000 */
[----:B------:R-:W-:Y:S02]  /*c5a0*/  SEL R135, R59, R60, P0 ;  /* 0x0000003c3b877207 */ /* 0x000fe40000000000 */
[C---:B------:R-:W-:Y:S02]  /*c5b0*/  IADD3 R66, P4, R34.reuse, 0xc040, RZ ;  /* 0x0000c04022427810 */ /* 0x040fe40007f9e0ff */
[----:B------:R-:W-:-:S02]  /*c5c0*/  IADD3 R59, P6, R34, 0xc000, RZ ;  /* 0x0000c000223b7810 */ /* 0x000fc40007fde0ff */
[----:B------:R-:W-:Y:S02]  /*c5d0*/  SEL R161, R130, R131, P0 ;  /* 0x0000008382a17207 */ /* 0x000fe40000000000 */
[----:B------:R-:W-:Y:S02]  /*c5e0*/  LOP3.LUT R70, R67, 0x380, RZ, 0xc0, !PT ;  /* 0x0000038043467812 */ /* 0x000fe400078ec0ff */
[----:B--2---:R-:W-:Y:S02]  /*c5f0*/  SEL R133, R147, R62, P0 ;  /* 0x0000003e93857207 */ /* 0x004fe40000000000 */
[----:B------:R-:W-:Y:S02]  /*c600*/  SEL R131, R62, R147, P0 ;  /* 0x000000933e837207 */ /* 0x000fe40000000000 */
[----:B------:R-:W-:Y:S02]  /*c610*/  LOP3.LUT R71, R66, 0x380, RZ, 0xc0, !PT ;  /* 0x0000038042477812 */ /* 0x000fe400078ec0ff */
[----:B------:R-:W-:-:S02]  /*c620*/  LOP3.LUT R62, R59, 0x380, RZ, 0xc0, !PT ;  /* 0x000003803b3e7812 */ /* 0x000fc400078ec0ff */
[----:B------:R-:W-:Y:S02]  /*c630*/  SHF.R.U64 R70, R70, 0x3, RZ ;  /* 0x0000000346467819 */ /* 0x000fe400000012ff */
[----:B------:R-:W-:Y:S02]  /*c640*/  SHF.R.U64 R71, R71, 0x3, RZ ;  /* 0x0000000347477819 */ /* 0x000fe400000012ff */
[----:B------:R-:W-:Y:S02]  /*c650*/  SHF.R.U64 R62, R62, 0x3, RZ ;  /* 0x000000033e3e7819 */ /* 0x000fe400000012ff */
[----:B------:R-:W-:Y:S02]  /*c660*/  SEL R7, R48, R49, P0 ;  /* 0x0000003130077207 */ /* 0x000fe40000000000 */
[----:B------:R-:W-:Y:S02]  /*c670*/  SEL R174, R49, R48, P0 ;  /* 0x0000003031ae7207 */ /* 0x000fe40000000000 */
[----:B------:R-:W-:-:S02]  /*c680*/  SEL R84, R85, R84, P0 ;  /* 0x0000005455547207 */ /* 0x000fc40000000000 */
[----:B------:R-:W-:Y:S02]  /*c690*/  SEL R45, R112, R113, P0 ;  /* 0x00000071702d7207 */ /* 0x000fe40000000000 */
[----:B------:R-:W-:Y:S02]  /*c6a0*/  SEL R48, R116, R117, P0 ;  /* 0x0000007574307207 */ /* 0x000fe40000000000 */
[----:B------:R-:W-:Y:S02]  /*c6b0*/  SEL R160, R144, R145, P0 ;  /* 0x0000009190a07207 */ /* 0x000fe40000000000 */
[----:B------:R-:W-:Y:S01]  /*c6c0*/  SEL R85, R148, R149, P0 ;  /* 0x0000009594557207 */ /* 0x000fe20000000000 */
[----:B------:R-:W-:Y:S01]  /*c6d0*/  IMAD.X R27, RZ, RZ, R35, P1 ;  /* 0x000000ffff1b7224 */ /* 0x000fe200008e0623 */
        /* <DEDUP_REMOVED lines=8> */
[----:B-----5:R-:W-:Y:S01]  /*c760*/  LOP3.LUT R68, R70, R67, RZ, 0x3c, !PT ;  /* 0x0000004346447212 */ /* 0x020fe200078e3cff */
[----:B------:R-:W-:Y:S01]  /*c770*/  IMAD.X R67, RZ, RZ, R35, P4 ;  /* 0x000000ffff437224 */ /* 0x000fe200020e0623 */
        /* <DEDUP_REMOVED lines=8> */
[----:B------:R-:W-:Y:S02]  /*c800*/  LOP3.LUT R66, R71, R66, RZ, 0x3c, !PT ;  /* 0x0000004247427212 */ /* 0x000fe400078e3cff */
[----:B------:R-:W-:Y:S01]  /*c810*/  LOP3.LUT R62, R62, R59, RZ, 0x3c, !PT ;  /* 0x0000003b3e3e7212 */ /* 0x000fe200078e3cff */
[----:B------:R-:W-:Y:S01]  /*c820*/  IMAD.X R59, RZ, RZ, R35, P3 ;  /* 0x000000ffff3b7224 */ /* 0x000fe200018e0623 */
[----:B------:R-:W-:-:S02]  /*c830*/  SEL R76, R140, R141, P0 ;  /* 0x0000008d8c4c7207 */ /* 0x000fc40000000000 */
[----:B------:R-:W-:Y:S02]  /*c840*/  SEL R81, R141, R140, P0 ;  /* 0x0000008c8d517207 */ /* 0x000fe40000000000 */
[----:B------:R-:W-:Y:S02]  /*c850*/  SEL R125, R78, R79, P0 ;  /* 0x0000004f4e7d7207 */ /* 0x000fe40000000000 */
[----:B------:R-:W-:Y:S02]  /*c860*/  SEL R121, R79, R78, P0 ;  /* 0x0000004e4f797207 */ /* 0x000fe40000000000 */
[C---:B------:R-:W-:Y:S02]  /*c870*/  IADD3 R71, P1, R34.reuse, 0x8060, RZ ;  /* 0x0000806022477810 */ /* 0x040fe40007f3e0ff */
[C---:B------:R-:W-:Y:S02]  /*c880*/  IADD3 R75, P2, R34.reuse, 0x8040, RZ ;  /* 0x00008040224b7810 */ /* 0x040fe40007f5e0ff */
[----:B------:R-:W-:Y:S01]  /*c890*/  IADD3 R83, P4, R34, 0x8000, RZ ;  /* 0x0000800022537810 */ /* 0x000fe20007f9e0ff */
[----:B------:R-:W-:Y:S01]  /*c8a0*/  IMAD.MOV.U32 R31, RZ, RZ, R35 ;  /* 0x000000ffff1f7224 */ /* 0x000fe200078e0023 */
[----:B---3--:R-:W-:-:S02]  /*c8b0*/  SEL R140, R138, R139, P0 ;  /* 0x0000008b8a8c7207 */ /* 0x008fc40000000000 */
[----:B------:R-:W-:Y:S02]  /*c8c0*/  IADD3 R79, P3, R34, 0x8020, RZ ;  /* 0x00008020224f7810 */ /* 0x000fe40007f7e0ff */
[----:B------:R-:W-:Y:S02]  /*c8d0*/  SEL R138, R139, R138, P0 ;  /* 0x0000008a8b8a7207 */ /* 0x000fe40000000000 */
[----:B----4-:R-:W-:Y:S02]  /*c8e0*/  SEL R141, R25, R28, P0 ;  /* 0x0000001c198d7207 */ /* 0x010fe40000000000 */
[----:B------:R-:W-:Y:S02]  /*c8f0*/  SEL R139, R28, R25, P0 ;  /* 0x000000191c8b7207 */ /* 0x000fe40000000000 */
[----:B------:R-:W-:Y:S02]  /*c900*/  SEL R128, R126, R69, P0 ;  /* 0x000000457e807207 */ /* 0x000fe40000000000 */
[----:B------:R-:W-:-:S02]  /*c910*/  SEL R132, R29, R146, P0 ;  /* 0x000000921d847207 */ /* 0x000fc40000000000 */
[----:B------:R-:W-:Y:S02]  /*c920*/  SEL R130, R146, R29, P0 ;  /* 0x0000001d92827207 */ /* 0x000fe40000000000 */
[----:B------:R-:W-:Y:S02]  /*c930*/  SEL R126, R69, R126, P0 ;  /* 0x0000007e457e7207 */ /* 0x000fe40000000000 */
[----:B------:R-:W-:Y:S02]  /*c940*/  SEL R129, R24, R63, P0 ;  /* 0x0000003f18817207 */ /* 0x000fe40000000000 */
[----:B------:R-:W-:Y:S02]  /*c950*/  SEL R127, R63, R24, P0 ;  /* 0x000000183f7f7207 */ /* 0x000fe40000000000 */
[----:B------:R-:W-:Y:S02]  /*c960*/  LOP3.LUT R70, R71, 0x380, RZ, 0xc0, !PT ;  /* 0x0000038047467812 */ /* 0x000fe400078ec0ff */
[----:B------:R-:W-:-:S02]  /*c970*/  LOP3.LUT R74, R75, 0x380, RZ, 0xc0, !PT ;  /* 0x000003804b4a7812 */ /* 0x000fc400078ec0ff */
[----:B------:R-:W-:Y:S02]  /*c980*/  LOP3.LUT R82, R83, 0x380, RZ, 0xc0, !PT ;  /* 0x0000038053527812 */ /* 0x000fe400078ec0ff */
[----:B------:R-:W-:Y:S02]  /*c990*/  LOP3.LUT R78, R79, 0x380, RZ, 0xc0, !PT ;  /* 0x000003804f4e7812 */ /* 0x000fe400078ec0ff */
[----:B------:R-:W-:Y:S02]  /*c9a0*/  MOV R37, R26 ;  /* 0x0000001a00257202 */ /* 0x000fe40000000f00 */
[----:B------:R-:W-:Y:S02]  /*c9b0*/  MOV R3, R30 ;  /* 0x0000001e00037202 */ /* 0x000fe40000000f00 */
        /* <DEDUP_REMOVED lines=8> */
[----:B------:R-:W-:Y:S02]  /*ca40*/  SHF.R.U64 R70, R70, 0x3, RZ ;  /* 0x0000000346467819 */ /* 0x000fe400000012ff */
[----:B------:R-:W-:Y:S02]  /*ca50*/  SHF.R.U64 R74, R74, 0x3, RZ ;  /* 0x000000034a4a7819 */ /* 0x000fe400000012ff */
[----:B------:R-:W-:Y:S02]  /*ca60*/  SHF.R.U64 R82, R82, 0x3, RZ ;  /* 0x0000000352527819 */ /* 0x000fe400000012ff */
[----:B------:R-:W-:Y:S01]  /*ca70*/  SHF.R.U64 R78, R78, 0x3, RZ ;  /* 0x000000034e4e7819 */ /* 0x000fe200000012ff */
[----:B------:R0:W-:Y:S01]  /*ca80*/  STSM.16.M88.4 [R3], R24 ;  /* 0x0000001803007844 */ /* 0x0001e20000000200 */
[----:B------:R-:W-:Y:S01]  /*ca90*/  LOP3.LUT R70, R70, R71, RZ, 0x3c, !PT ;  /* 0x0000004746467212 */ /* 0x000fe200078e3cff */
[--C-:B------:R-:W-:Y:S01]  /*caa0*/  IMAD.X R71, RZ, RZ, R35.reuse, P1 ;  /* 0x000000ffff477224 */ /* 0x100fe200008e0623 */
[----:B------:R-:W-:Y:S01]  /*cab0*/  LOP3.LUT R74, R74, R75, RZ, 0x3c, !PT ;  /* 0x0000004b4a4a7212 */ /* 0x000fe200078e3cff */
[----:B------:R1:W-:Y:S01]  /*cac0*/  STSM.16.M88.4 [R37], R28 ;  /* 0x0000001c25007844 */ /* 0x0003e20000000200 */
[----:B------:R-:W-:Y:S01]  /*cad0*/  LOP3.LUT R82, R82, R83, RZ, 0x3c, !PT ;  /* 0x0000005352527212 */ /* 0x000fe200078e3cff */
[--C-:B------:R-:W-:Y:S01]  /*cae0*/  IMAD.X R75, RZ, RZ, R35.reuse, P2 ;  /* 0x000000ffff4b7224 */ /* 0x100fe200010e0623 */
[----:B------:R-:W-:Y:S01]  /*caf0*/  LOP3.LUT R78, R78, R79, RZ, 0x3c, !PT ;  /* 0x0000004f4e4e7212 */ /* 0x000fe200078e3cff */
[--C-:B------:R-:W-:Y:S01]  /*cb00*/  IMAD.X R83, RZ, RZ, R35.reuse, P4 ;  /* 0x000000ffff537224 */ /* 0x100fe200020e0623 */
[----:B------:R-:W-:Y:S01]  /*cb10*/  SEL R153, R86, R87, P0 ;  /* 0x0000005756997207 */ /* 0x000fe20000000000 */
[--C-:B------:R-:W-:Y:S01]  /*cb20*/  IMAD.X R69, RZ, RZ, R35.reuse, P5 ;  /* 0x000000ffff457224 */ /* 0x100fe200028e0623 */
[----:B------:R-:W-:Y:S01]  /*cb30*/  SEL R152, R87, R86, P0 ;  /* 0x0000005657987207 */ /* 0x000fe20000000000 */
[----:B------:R-:W-:Y:S01]  /*cb40*/  IMAD.X R79, RZ, RZ, R35, P3 ;  /* 0x000000ffff4f7224 */ /* 0x000fe200018e0623 */
[----:B------:R-:W-:-:S02]  /*cb50*/  IADD3 R87, P5, R34, 0x4060, RZ ;  /* 0x0000406022577810 */ /* 0x000fc40007fbe0ff */
[C---:B0-----:R-:W-:Y:S02]  /*cb60*/  IADD3 R26, P4, R34.reuse, 0x60, RZ ;  /* 0x00000060221a7810 */ /* 0x041fe40007f9e0ff */
[C---:B------:R-:W-:Y:S02]  /*cb70*/  IADD3 R24, P3, R34.reuse, 0x4000, RZ ;  /* 0x0000400022187810 */ /* 0x040fe40007f7e0ff */
[C---:B-1----:R-:W-:Y:S02]  /*cb80*/  IADD3 R31, P1, R34.reuse, 0x4020, RZ ;  /* 0x00004020221f7810 */ /* 0x042fe40007f3e0ff */
[----:B------:R-:W-:Y:S01]  /*cb90*/  IADD3 R29, P2, R34, 0x40, RZ ;  /* 0x00000040221d7810 */ /* 0x000fe20007f5e0ff */
[----:B------:R-:W-:Y:S01]  /*cba0*/  IMAD.X R63, RZ, RZ, R35, P6 ;  /* 0x000000ffff3f7224 */ /* 0x000fe200030e0623 */
[----:B------:R-:W-:Y:S02]  /*cbb0*/  SEL R154, R90, R91, P0 ;  /* 0x0000005b5a9a7207 */ /* 0x000fe40000000000 */
[----:B------:R-:W-:-:S02]  /*cbc0*/  SEL R155, R91, R90, P0 ;  /* 0x0000005a5b9b7207 */ /* 0x000fc40000000000 */
[----:B------:R-:W-:Y:S02]  /*cbd0*/  IADD3 R91, P6, R34, 0x4040, RZ ;  /* 0x00004040225b7810 */ /* 0x000fe40007fde0ff */
[----:B------:R-:W-:Y:S02]  /*cbe0*/  LOP3.LUT R30, R31, 0x380, RZ, 0xc0, !PT ;  /* 0x000003801f1e7812 */ /* 0x000fe400078ec0ff */
[----:B------:R-:W-:Y:S02]  /*cbf0*/  LOP3.LUT R28, R29, 0x380, RZ, 0xc0, !PT ;  /* 0x000003801d1c7812 */ /* 0x000fe400078ec0ff */
[----:B------:R-:W-:Y:S02]  /*cc00*/  LOP3.LUT R27, R26, 0x380, RZ, 0xc0, !PT ;  /* 0x000003801a1b7812 */ /* 0x000fe400078ec0ff */
[----:B------:R-:W-:Y:S02]  /*cc10*/  LOP3.LUT R86, R87, 0x380, RZ, 0xc0, !PT ;  /* 0x0000038057567812 */ /* 0x000fe400078ec0ff */
[----:B------:R-:W-:-:S02]  /*cc20*/  LOP3.LUT R25, R24, 0x380, RZ, 0xc0, !PT ;  /* 0x0000038018197812 */ /* 0x000fc400078ec0ff */
[----:B------:R-:W-:Y:S02]  /*cc30*/  LOP3.LUT R90, R91, 0x380, RZ, 0xc0, !PT ;  /* 0x000003805b5a7812 */ /* 0x000fe400078ec0ff */
[----:B------:R-:W-:Y:S02]  /*cc40*/  SHF.R.U64 R30, R30, 0x3, RZ ;  /* 0x000000031e1e7819 */ /* 0x000fe400000012ff */
        /* <DEDUP_REMOVED lines=15> */
[----:B------:R-:W-:-:S02]  /*cd40*/  SEL R165, R142, R143, P0 ;  /* 0x0000008f8ea57207 */ /* 0x000fc40000000000 */
[----:B------:R-:W-:Y:S02]  /*cd50*/  SEL R167, R150, R151, P0 ;  /* 0x0000009796a77207 */ /* 0x000fe40000000000 */
[----:B------:R-:W-:Y:S01]  /*cd60*/  LOP3.LUT R90, R90, R91, RZ, 0x3c, !PT ;  /* 0x0000005b5a5a7212 */ /* 0x000fe200078e3cff */
[----:B------:R-:W-:Y:S01]  /*cd70*/  IMAD.X R91, RZ, RZ, R35, P6 ;  /* 0x000000ffff5b7224 */ /* 0x000fe200030e0623 */
[----:B------:R-:W-:Y:S02]  /*cd80*/  SEL R143, R143, R142, P0 ;  /* 0x0000008e8f8f7207 */ /* 0x000fe40000000000 */
[----:B------:R-:W-:Y:S01]  /*cd90*/  SEL R151, R151, R150, P0 ;  /* 0x0000009697977207 */ /* 0x000fe20000000000 */
[----:B------:R-:W-:Y:S01]  /*cda0*/  SHFL.IDX PT, R142, R64, R4, 0x1c1f ;  /* 0x001c1f04408e7589 */ /* 0x000fe200000e0000 */
[----:B------:R-:W-:Y:S02]  /*cdb0*/  MOV R208, R68 ;  /* 0x0000004400d07202 */ /* 0x000fe40000000f00 */
[----:B------:R-:W-:Y:S01]  /*cdc0*/  MOV R182, R70 ;  /* 0x0000004600b67202 */ /* 0x000fe20000000f00 */
[----:B------:R-:W-:Y:S01]  /*cdd0*/  SHFL.IDX PT, R150, R72, R4, 0x1c1f ;  /* 0x001c1f0448967589 */ /* 0x000fe200000e0000 */
[----:B------:R-:W-:-:S02]  /*cde0*/  MOV R68, R30 ;  /* 0x0000001e00447202 */ /* 0x000fc40000000f00 */
[----:B------:R-:W-:Y:S01]  /*cdf0*/  MOV R56, R28 ;  /* 0x0000001c00387202 */ /* 0x000fe20000000f00 */
[----:B------:R-:W-:Y:S01]  /*ce00*/  SHFL.IDX PT, R35, R6, R4, 0x1c1f ;  /* 0x001c1f0406237589 */ /* 0x000fe200000e0000 */
[----:B------:R-:W-:Y:S02]  /*ce10*/  MOV R60, R26 ;  /* 0x0000001a003c7202 */ /* 0x000fe40000000f00 */
[----:B------:R-:W-:Y:S01]  /*ce20*/  MOV R183, R62 ;  /* 0x0000003e00b77202 */ /* 0x000fe20000000f00 */
[----:B------:R-:W-:Y:S01]  /*ce30*/  SHFL.IDX PT, R31, R7, R4, 0x1c1f ;  /* 0x001c1f04071f7589 */ /* 0x000fe200000e0000 */
[----:B------:R-:W-:Y:S02]  /*ce40*/  MOV R178, R82 ;  /* 0x0000005200b27202 */ /* 0x000fe40000000f00 */
[----:B------:R-:W-:Y:S01]  /*ce50*/  MOV R177, R86 ;  /* 0x0000005600b17202 */ /* 0x000fe20000000f00 */
[----:B------:R-:W-:Y:S01]  /*ce60*/  SHFL.IDX PT, R28, R9, R4, 0x1c1f ;  /* 0x001c1f04091c7589 */ /* 0x000fe200000e0000 */
[----:B------:R-:W-:-:S02]  /*ce70*/  MOV R69, R24 ;  /* 0x0000001800457202 */ /* 0x000fc40000000f00 */
[----:B------:R-:W-:Y:S01]  /*ce80*/  MOV R210, R58 ;  /* 0x0000003a00d27202 */ /* 0x000fe20000000f00 */
[----:B------:R-:W-:Y:S01]  /*ce90*/  SHFL.IDX PT, R27, R10, R4, 0x1c1f ;  /* 0x001c1f040a1b7589 */ /* 0x000fe200000e0000 */
[----:B------:R-:W-:-:S03]  /*cea0*/  MOV R209, R66 ;  /* 0x0000004200d17202 */ /* 0x000fc60000000f00 */
[----:B------:R-:W-:Y:S01]  /*ceb0*/  SHFL.IDX PT, R70, R65, R4, 0x1c1f ;  /* 0x001c1f0441467589 */ /* 0x000fe200000e0000 */
[----:B------:R-:W-:-:S03]  /*cec0*/  MOV R180, R74 ;  /* 0x0000004a00b47202 */ /* 0x000fc60000000f00 */
[----:B------:R-:W-:Y:S01]  /*ced0*/  SHFL.IDX PT, R72, R85, R4, 0x1c1f ;  /* 0x001c1f0455487589 */ /* 0x000fe200000e0000 */
[----:B------:R-:W-:-:S03]  /*cee0*/  MOV R75, R90 ;  /* 0x0000005a004b7202 */ /* 0x000fc60000000f00 */
        /* <DEDUP_REMOVED lines=13> */
[----:B------:R-:W0:Y:S04]  /*cfc0*/  SHFL.IDX PT, R85, R42, R166, 0x1c1f ;  /* 0x001c1fa62a557589 */ /* 0x000e2800000e0000 */
        /* <DEDUP_REMOVED lines=9> */
[----:B------:R-:W1:Y:S04]  /*d060*/  SHFL.IDX PT, R176, R176, R166, 0x1c1f ;  /* 0x001c1fa6b0b07589 */ /* 0x000e6800000e0000 */
[----:B------:R-:W-:Y:S04]  /*d070*/  SHFL.IDX PT, R77, R81, R166, 0x1c1f ;  /* 0x001c1fa6514d7589 */ /* 0x000fe800000e0000 */
[----:B------:R-:W-:Y:S04]  /*d080*/  SHFL.IDX PT, R73, R148, R166, 0x1c1f ;  /* 0x001c1fa694497589 */ /* 0x000fe800000e0000 */
[----:B------:R-:W2:Y:S04]  /*d090*/  SHFL.IDX PT, R107, R50, R166, 0x1c1f ;  /* 0x001c1fa6326b7589 */ /* 0x000ea800000e0000 */
[----:B------:R-:W3:Y:S04]  /*d0a0*/  SHFL.IDX PT, R99, R51, R166, 0x1c1f ;  /* 0x001c1fa633637589 */ /* 0x000ee800000e0000 */
[----:B------:R-:W4:Y:S04]  /*d0b0*/  SHFL.IDX PT, R46, R121, R166, 0x1c1f ;  /* 0x001c1fa6792e7589 */ /* 0x000f2800000e0000 */
        /* <DEDUP_REMOVED lines=9> */
[----:B------:R-:W5:Y:S04]  /*d150*/  SHFL.IDX PT, R87, R151, R166, 0x1c1f ;  /* 0x001c1fa697577589 */ /* 0x000f6800000e0000 */
[----:B------:R-:W5:Y:S04]  /*d160*/  SHFL.IDX PT, R89, R89, R166, 0x1c1f ;  /* 0x001c1fa659597589 */ /* 0x000f6800000e0000 */
[----:B------:R-:W5:Y:S04]  /*d170*/  SHFL.IDX PT, R148, R102, R166, 0x1c1f ;  /* 0x001c1fa666947589 */ /* 0x000f6800000e0000 */
[----:B------:R-:W-:Y:S04]  /*d180*/  SHFL.IDX PT, R15, R15, R4, 0x1c1f ;  /* 0x001c1f040f0f7589 */ /* 0x000fe800000e0000 */
[----:B------:R-:W-:Y:S04]  /*d190*/  SHFL.IDX PT, R33, R33, R4, 0x1c1f ;  /* 0x001c1f0421217589 */ /* 0x000fe800000e0000 */
[----:B------:R-:W-:Y:S04]  /*d1a0*/  SHFL.IDX PT, R90, R101, R4, 0x1c1f ;  /* 0x001c1f04655a7589 */ /* 0x000fe800000e0000 */
[----:B------:R-:W-:Y:S04]  /*d1b0*/  SHFL.IDX PT, R12, R111, R4, 0x1c1f ;  /* 0x001c1f046f0c7589 */ /* 0x000fe800000e0000 */
[----:B------:R-:W5:Y:S04]  /*d1c0*/  SHFL.IDX PT, R174, R174, R166, 0x1c1f ;  /* 0x001c1fa6aeae7589 */ /* 0x000f6800000e0000 */
[----:B------:R-:W-:Y:S04]  /*d1d0*/  SHFL.IDX PT, R45, R92, R166, 0x1c1f ;  /* 0x001c1fa65c2d7589 */ /* 0x000fe800000e0000 */
[----:B------:R-:W-:Y:S04]  /*d1e0*/  SHFL.IDX PT, R53, R112, R166, 0x1c1f ;  /* 0x001c1fa670357589 */ /* 0x000fe800000e0000 */
[----:B------:R-:W-:Y:S04]  /*d1f0*/  SHFL.IDX PT, R62, R52, R166, 0x1c1f ;  /* 0x001c1fa6343e7589 */ /* 0x000fe800000e0000 */
[----:B------:R-:W5:Y:S04]  /*d200*/  SHFL.IDX PT, R91, R97, R166, 0x1c1f ;  /* 0x001c1fa6615b7589 */ /* 0x000f6800000e0000 */
[----:B------:R-:W5:Y:S04]  /*d210*/  SHFL.IDX PT, R54, R114, R166, 0x1c1f ;  /* 0x001c1fa672367589 */ /* 0x000f6800000e0000 */
[----:B------:R-:W-:Y:S04]  /*d220*/  SHFL.IDX PT, R157, R157, R4, 0x1c1f ;  /* 0x001c1f049d9d7589 */ /* 0x000fe800000e0000 */
[----:B------:R-:W-:Y:S04]  /*d230*/  SHFL.IDX PT, R67, R80, R166, 0x1c1f ;  /* 0x001c1fa650437589 */ /* 0x000fe800000e0000 */
[----:B------:R-:W5:Y:S04]  /*d240*/  SHFL.IDX PT, R55, R108, R166, 0x1c1f ;  /* 0x001c1fa66c377589 */ /* 0x000f6800000e0000 */
[----:B------:R-:W5:Y:S01]  /*d250*/  SHFL.IDX PT, R52, R118, R166, 0x1c1f ;  /* 0x001c1fa676347589 */ /* 0x000f6200000e0000 */
[----:B------:R-:W-:-:S03]  /*d260*/  MOV R179, R78 ;  /* 0x0000004e00b37202 */ /* 0x000fc60000000f00 */
[----:B------:R-:W-:Y:S04]  /*d270*/  SHFL.IDX PT, R38, R109, R4, 0x1c1f ;  /* 0x001c1f046d267589 */ /* 0x000fe800000e0000 */
[----:B------:R-:W-:Y:S04]  /*d280*/  SHFL.IDX PT, R146, R161, R4, 0x1c1f ;  /* 0x001c1f04a1927589 */ /* 0x000fe800000e0000 */
[----:B------:R-:W5:Y:S04]  /*d290*/  SHFL.IDX PT, R80, R105, R166, 0x1c1f ;  /* 0x001c1fa669507589 */ /* 0x000f6800000e0000 */
[----:B------:R-:W-:Y:S04]  /*d2a0*/  SHFL.IDX PT, R43, R154, R4, 0x1c1f ;  /* 0x001c1f049a2b7589 */ /* 0x000fe800000e0000 */
[----:B------:R-:W5:Y:S04]  /*d2b0*/  SHFL.IDX PT, R173, R173, R166, 0x1c1f ;  /* 0x001c1fa6adad7589 */ /* 0x000f6800000e0000 */
        /* <DEDUP_REMOVED lines=22> */
[----:B------:R-:W5:Y:S04]  /*d420*/  SHFL.IDX PT, R59, R104, R166, 0x1c1f ;  /* 0x001c1fa6683b7589 */ /* 0x000f6800000e0000 */
[----:B------:R0:W5:Y:S04]  /*d430*/  SHFL.IDX PT, R11, R116, R166, 0x1c1f ;  /* 0x001c1fa6740b7589 */ /* 0x00016800000e0000 */
[----:B------:R-:W-:Y:S04]  /*d440*/  SHFL.IDX PT, R79, R57, R166, 0x1c1f ;  /* 0x001c1fa6394f7589 */ /* 0x000fe800000e0000 */
[----:B------:R-:W5:Y:S04]  /*d450*/  SHFL.IDX PT, R57, R122, R166, 0x1c1f ;  /* 0x001c1fa67a397589 */ /* 0x000f6800000e0000 */
[----:B------:R-:W5:Y:S04]  /*d460*/  SHFL.IDX PT, R41, R96, R166, 0x1c1f ;  /* 0x001c1fa660297589 */ /* 0x000f6800000e0000 */
[----:B------:R-:W5:Y:S04]  /*d470*/  SHFL.IDX PT, R172, R172, R166, 0x1c1f ;  /* 0x001c1fa6acac7589 */ /* 0x000f6800000e0000 */
[----:B------:R-:W5:Y:S04]  /*d480*/  SHFL.IDX PT, R39, R100, R166, 0x1c1f ;  /* 0x001c1fa664277589 */ /* 0x000f6800000e0000 */
[----:B------:R-:W5:Y:S04]  /*d490*/  SHFL.IDX PT, R124, R124, R166, 0x1c1f ;  /* 0x001c1fa67c7c7589 */ /* 0x000f6800000e0000 */
[----:B------:R-:W-:Y:S04]  /*d4a0*/  SHFL.IDX PT, R78, R61, R166, 0x1c1f ;  /* 0x001c1fa63d4e7589 */ /* 0x000fe800000e0000 */
[----:B------:R2:W5:Y:S04]  /*d4b0*/  SHFL.IDX PT, R61, R115, R166, 0x1c1f ;  /* 0x001c1fa6733d7589 */ /* 0x00056800000e0000 */
[----:B------:R-:W5:Y:S04]  /*d4c0*/  SHFL.IDX PT, R51, R113, R166, 0x1c1f ;  /* 0x001c1fa671337589 */ /* 0x000f6800000e0000 */
[----:B------:R-:W5:Y:S01]  /*d4d0*/  SHFL.IDX PT, R50, R145, R166, 0x1c1f ;  /* 0x001c1fa691327589 */ /* 0x000f6200000e0000 */
[----:B0-----:R-:W-:-:S03]  /*d4e0*/  SEL R116, R63, R85, P0 ;  /* 0x000000553f747207 */ /* 0x001fc60000000000 */
[----:B------:R0:W5:Y:S01]  /*d4f0*/  SHFL.IDX PT, R145, R106, R166, 0x1c1f ;  /* 0x001c1fa66a917589 */ /* 0x00016200000e0000 */
[----:B------:R-:W-:-:S03]  /*d500*/  SEL R114, R85, R63, P0 ;  /* 0x0000003f55727207 */ /* 0x000fc60000000000 */
[----:B------:R-:W5:Y:S01]  /*d510*/  SHFL.IDX PT, R42, R152, R166, 0x1c1f ;  /* 0x001c1fa6982a7589 */ /* 0x000f6200000e0000 */
[----:B------:R-:W-:-:S03]  /*d520*/  SEL R97, R13, R83, P0 ;  /* 0x000000530d617207 */ /* 0x000fc60000000000 */
[----:B------:R-:W5:Y:S01]  /*d530*/  SHFL.IDX PT, R147, R123, R166, 0x1c1f ;  /* 0x001c1fa67b937589 */ /* 0x000f6200000e0000 */
[----:B------:R-:W-:-:S03]  /*d540*/  SEL R95, R83, R13, P0 ;  /* 0x0000000d535f7207 */ /* 0x000fc60000000000 */
[----:B------:R-:W5:Y:S01]  /*d550*/  SHFL.IDX PT, R155, R155, R166, 0x1c1f ;  /* 0x001c1fa69b9b7589 */ /* 0x000f6200000e0000 */
[----:B-1----:R-:W-:Y:S02]  /*d560*/  SEL R120, R58, R176, P0 ;  /* 0x000000b03a787207 */ /* 0x002fe40000000000 */
[----:B------:R-:W-:Y:S01]  /*d570*/  SEL R118, R176, R58, P0 ;  /* 0x0000003ab0767207 */ /* 0x000fe20000000000 */
[----:B------:R-:W1:Y:S01]  /*d580*/  SHFL.IDX PT, R163, R94, R166, 0x1c1f ;  /* 0x001c1fa65ea37589 */ /* 0x000e6200000e0000 */
[----:B------:R-:W-:Y:S02]  /*d590*/  SEL R121, R35, R175, P0 ;  /* 0x000000af23797207 */ /* 0x000fe40000000000 */
[----:B------:R-:W-:Y:S01]  /*d5a0*/  SEL R117, R48, R84, P0 ;  /* 0x0000005430757207 */ /* 0x000fe20000000000 */
[----:B------:R4:W1:Y:S01]  /*d5b0*/  SHFL.IDX PT, R152, R98, R166, 0x1c1f ;  /* 0x001c1fa662987589 */ /* 0x00086200000e0000 */
[----:B--2---:R-:W-:Y:S02]  /*d5c0*/  SEL R115, R84, R48, P0 ;  /* 0x0000003054737207 */ /* 0x004fe40000000000 */
[----:B------:R-:W-:Y:S01]  /*d5d0*/  SEL R108, R44, R107, P0 ;  /* 0x0000006b2c6c7207 */ /* 0x000fe20000000000 */
[----:B------:R2:W1:Y:S01]  /*d5e0*/  SHFL.IDX PT, R151, R119, R166, 0x1c1f ;  /* 0x001c1fa677977589 */ /* 0x00046200000e0000 */
[----:B0-----:R-:W-:-:S02]  /*d5f0*/  SEL R106, R107, R44, P0 ;  /* 0x0000002c6b6a7207 */ /* 0x001fc40000000000 */
[----:B---3--:R-:W-:Y:S02]  /*d600*/  SEL R100, R40, R99, P0 ;  /* 0x0000006328647207 */ /* 0x008fe40000000000 */
[----:B------:R-:W-:Y:S02]  /*d610*/  SEL R88, R14, R86, P0 ;  /* 0x000000560e587207 */ /* 0x000fe40000000000 */
[----:B----4-:R-:W-:Y:S02]  /*d620*/  SEL R98, R99, R40, P0 ;  /* 0x0000002863627207 */ /* 0x010fe40000000000 */
[----:B------:R-:W-:Y:S02]  /*d630*/  SEL R85, R37, R46, P0 ;  /* 0x0000002e25557207 */ /* 0x000fe40000000000 */
[----:B--2---:R-:W-:Y:S02]  /*d640*/  SEL R119, R175, R35, P0 ;  /* 0x00000023af777207 */ /* 0x004fe40000000000 */
[----:B------:R-:W-:-:S02]  /*d650*/  SEL R83, R46, R37, P0 ;  /* 0x000000252e537207 */ /* 0x000fc40000000000 */
[----:B-----5:R-:W-:Y:S02]  /*d660*/  SEL R125, R167, R87, P0 ;  /* 0x00000057a77d7207 */ /* 0x020fe40000000000 */
        /* <DEDUP_REMOVED lines=19> */
[----:B------:R-:W0:Y:S01]  /*d7a0*/  SHFL.IDX PT, R162, R162, R166, 0x1c1f ;  /* 0x001c1fa6a2a27589 */ /* 0x000e2200000e0000 */
[----:B------:R-:W-:Y:S02]  /*d7b0*/  SEL R90, R91, R90, P0 ;  /* 0x0000005a5b5a7207 */ /* 0x000fe40000000000 */
[----:B------:R-:W-:Y:S02]  /*d7c0*/  SEL R33, R7, R55, P0 ;  /* 0x0000003707217207 */ /* 0x000fe40000000000 */
[----:B------:R-:W-:Y:S02]  /*d7d0*/  SEL R31, R55, R7, P0 ;  /* 0x00000007371f7207 */ /* 0x000fe40000000000 */
[----:B------:R-:W-:-:S02]  /*d7e0*/  SEL R20, R53, R20, P0 ;  /* 0x0000001435147207 */ /* 0x000fc40000000000 */
[----:B------:R-:W-:Y:S02]  /*d7f0*/  SEL R12, R54, R12, P0 ;  /* 0x0000000c360c7207 */ /* 0x000fe40000000000 */
[----:B------:R-:W-:Y:S02]  /*d800*/  SEL R15, R157, R52, P0 ;  /* 0x000000349d0f7207 */ /* 0x000fe40000000000 */
[----:B------:R-:W-:Y:S01]  /*d810*/  SEL R13, R52, R157, P0 ;  /* 0x0000009d340d7207 */ /* 0x000fe20000000000 */
[----:B------:R-:W2:Y:S01]  /*d820*/  SHFL.IDX PT, R122, R143, R166, 0x1c1f ;  /* 0x001c1fa68f7a7589 */ /* 0x000ea200000e0000 */
[----:B------:R-:W-:Y:S02]  /*d830*/  SEL R93, R38, R80, P0 ;  /* 0x00000050265d7207 */ /* 0x000fe40000000000 */
[----:B------:R-:W-:Y:S02]  /*d840*/  SEL R91, R80, R38, P0 ;  /* 0x00000026505b7207 */ /* 0x000fe40000000000 */
[----:B------:R-:W-:-:S02]  /*d850*/  F2FP.BF16.F32.PACK_AB R52, R121, R120 ;  /* 0x000000787934723e */ /* 0x000fc400000010ff */
[----:B------:R-:W-:Y:S02]  /*d860*/  F2FP.BF16.F32.PACK_AB R53, R117, R116 ;  /* 0x000000747535723e */ /* 0x000fe400000010ff */
[----:B------:R-:W-:Y:S02]  /*d870*/  F2FP.BF16.F32.PACK_AB R54, R119, R118 ;  /* 0x000000767736723e */ /* 0x000fe400000010ff */
[----:B------:R-:W-:Y:S01]  /*d880*/  F2FP.BF16.F32.PACK_AB R55, R115, R114 ;  /* 0x000000727337723e */ /* 0x000fe200000010ff */
[----:B------:R-:W3:Y:S01]  /*d890*/  SHFL.IDX PT, R164, R181, R166, 0x1c1f ;  /* 0x001c1fa6b5a47589 */ /* 0x000ee200000e0000 */
        /* <DEDUP_REMOVED lines=12> */
[----:B------:R-:W-:Y:S01]  /*d960*/  SEL R10, R8, R4, P0 ;  /* 0x00000004080a7207 */ /* 0x000fe20000000000 */
[----:B------:R4:W-:Y:S01]  /*d970*/  STSM.16.M88.4 [R56], R52 ;  /* 0x0000003438007844 */ /* 0x0009e20000000200 */
[----:B------:R-:W-:Y:S02]  /*d980*/  SEL R32, R30, R59, P0 ;  /* 0x0000003b1e207207 */ /* 0x000fe40000000000 */
[----:B------:R-:W-:-:S02]  /*d990*/  SEL R25, R6, R11, P0 ;  /* 0x0000000b06197207 */ /* 0x000fc40000000000 */
[----:B------:R-:W-:Y:S02]  /*d9a0*/  SEL R21, R11, R6, P0 ;  /* 0x000000060b157207 */ /* 0x000fe40000000000 */
[----:B------:R-:W-:Y:S02]  /*d9b0*/  SEL R8, R4, R8, P0 ;  /* 0x0000000804087207 */ /* 0x000fe40000000000 */
[----:B------:R-:W-:Y:S02]  /*d9c0*/  SEL R30, R59, R30, P0 ;  /* 0x0000001e3b1e7207 */ /* 0x000fe40000000000 */
[----:B------:R-:W-:Y:S02]  /*d9d0*/  SEL R6, R158, R57, P0 ;  /* 0x000000399e067207 */ /* 0x000fe40000000000 */
[----:B------:R-:W-:Y:S02]  /*d9e0*/  SEL R4, R57, R158, P0 ;  /* 0x0000009e39047207 */ /* 0x000fe40000000000 */
[----:B------:R-:W-:-:S02]  /*d9f0*/  F2FP.BF16.F32.PACK_AB R58, R111, R110 ;  /* 0x0000006e6f3a723e */ /* 0x000fc400000010ff */
[----:B----4-:R-:W-:Y:S02]  /*da00*/  F2FP.BF16.F32.PACK_AB R56, R113, R112 ;  /* 0x000000707138723e */ /* 0x010fe400000010ff */
[----:B------:R-:W-:Y:S02]  /*da10*/  F2FP.BF16.F32.PACK_AB R59, R107, R106 ;  /* 0x0000006a6b3b723e */ /* 0x000fe400000010ff */
[----:B------:R-:W-:Y:S02]  /*da20*/  F2FP.BF16.F32.PACK_AB R57, R109, R108 ;  /* 0x0000006c6d39723e */ /* 0x000fe400000010ff */
[----:B------:R-:W-:Y:S02]  /*da30*/  SEL R40, R36, R41, P0 ;  /* 0x0000002924287207 */ /* 0x000fe40000000000 */
[----:B------:R-:W-:Y:S02]  /*da40*/  SEL R38, R41, R36, P0 ;  /* 0x0000002429267207 */ /* 0x000fe40000000000 */
[----:B------:R-:W-:-:S02]  /*da50*/  SEL R104, R28, R172, P0 ;  /* 0x000000ac1c687207 */ /* 0x000fc40000000000 */
[----:B------:R-:W-:Y:S02]  /*da60*/  SEL R102, R172, R28, P0 ;  /* 0x0000001cac667207 */ /* 0x000fe40000000000 */
[----:B------:R-:W-:Y:S02]  /*da70*/  SEL R41, R9, R39, P0 ;  /* 0x0000002709297207 */ /* 0x000fe40000000000 */
[----:B------:R-:W-:Y:S01]  /*da80*/  SEL R39, R39, R9, P0 ;  /* 0x0000000927277207 */ /* 0x000fe20000000000 */
[----:B------:R4:W-:Y:S01]  /*da90*/  STSM.16.M88.4 [R60], R56 ;  /* 0x000000383c007844 */ /* 0x0009e20000000200 */
[----:B------:R-:W-:Y:S02]  /*daa0*/  SEL R11, R5, R124, P0 ;  /* 0x0000007c050b7207 */ /* 0x000fe40000000000 */
[----:B------:R-:W-:Y:S02]  /*dab0*/  SEL R9, R124, R5, P0 ;  /* 0x000000057c097207 */ /* 0x000fe40000000000 */
[----:B------:R-:W-:-:S02]  /*dac0*/  SEL R144, R142, R62, P0 ;  /* 0x0000003e8e907207 */ /* 0x000fc40000000000 */
[----:B------:R-:W-:Y:S02]  /*dad0*/  SEL R7, R159, R61, P0 ;  /* 0x0000003d9f077207 */ /* 0x000fe40000000000 */
[----:B------:R-:W-:Y:S02]  /*dae0*/  SEL R5, R61, R159, P0 ;  /* 0x0000009f3d057207 */ /* 0x000fe40000000000 */
[----:B------:R-:W-:Y:S02]  /*daf0*/  SEL R142, R62, R142, P0 ;  /* 0x0000008e3e8e7207 */ /* 0x000fe40000000000 */
[----:B------:R-:W-:Y:S02]  /*db00*/  F2FP.BF16.F32.PACK_AB R62, R103, R102 ;  /* 0x00000066673e723e */ /* 0x000fe400000010ff */
[----:B------:R-:W-:Y:S02]  /*db10*/  F2FP.BF16.F32.PACK_AB R63, R99, R98 ;  /* 0x00000062633f723e */ /* 0x000fe400000010ff */
[----:B----4-:R-:W-:-:S02]  /*db20*/  F2FP.BF16.F32.PACK_AB R60, R105, R104 ;  /* 0x00000068693c723e */ /* 0x010fc400000010ff */
[----:B------:R-:W-:Y:S02]  /*db30*/  F2FP.BF16.F32.PACK_AB R61, R101, R100 ;  /* 0x00000064653d723e */ /* 0x000fe400000010ff */
[----:B------:R-:W-:Y:S02]  /*db40*/  F2FP.BF16.F32.PACK_AB R52, R97, R96 ;  /* 0x000000606134723e */ /* 0x000fe400000010ff */
[----:B------:R-:W-:Y:S02]  /*db50*/  F2FP.BF16.F32.PACK_AB R54, R95, R94 ;  /* 0x0000005e5f36723e */ /* 0x000fe400000010ff */
[----:B------:R-:W-:Y:S02]  /*db60*/  F2FP.BF16.F32.PACK_AB R55, R91, R90 ;  /* 0x0000005a5b37723e */ /* 0x000fe400000010ff */
[----:B------:R-:W-:Y:S02]  /*db70*/  F2FP.BF16.F32.PACK_AB R53, R93, R92 ;  /* 0x0000005c5d35723e */ /* 0x000fe400000010ff */
[----:B------:R-:W-:-:S02]  /*db80*/  SEL R84, R82, R51, P0 ;  /* 0x0000003352547207 */ /* 0x000fc40000000000 */
[----:B------:R-:W-:Y:S02]  /*db90*/  SEL R82, R51, R82, P0 ;  /* 0x0000005233527207 */ /* 0x000fe40000000000 */
[----:B------:R-:W-:Y:S01]  /*dba0*/  SEL R64, R149, R50, P0 ;  /* 0x0000003295407207 */ /* 0x000fe20000000000 */
[----:B------:R-:W-:Y:S01]  /*dbb0*/  STSM.16.M88.4 [R69], R60 ;  /* 0x0000003c45007844 */ /* 0x000fe20000000200 */
        /* <DEDUP_REMOVED lines=12> */
[----:B-1----:R-:W-:Y:S02]  /*dc80*/  SEL R45, R156, R163, P0 ;  /* 0x000000a39c2d7207 */ /* 0x002fe40000000000 */
[----:B------:R-:W-:Y:S02]  /*dc90*/  SEL R43, R163, R156, P0 ;  /* 0x0000009ca32b7207 */ /* 0x000fe40000000000 */
[----:B------:R-:W-:Y:S02]  /*dca0*/  SEL R36, R34, R152, P0 ;  /* 0x0000009822247207 */ /* 0x000fe40000000000 */
[----:B----4-:R-:W-:Y:S02]  /*dcb0*/  F2FP.BF16.F32.PACK_AB R68, R89, R88 ;  /* 0x000000585944723e */ /* 0x010fe400000010ff */
[----:B------:R-:W-:-:S02]  /*dcc0*/  F2FP.BF16.F32.PACK_AB R70, R87, R86 ;  /* 0x000000565746723e */ /* 0x000fc400000010ff */
[----:B------:R-:W-:Y:S02]  /*dcd0*/  F2FP.BF16.F32.PACK_AB R71, R83, R82 ;  /* 0x000000525347723e */ /* 0x000fe400000010ff */
[----:B------:R-:W-:Y:S02]  /*dce0*/  F2FP.BF16.F32.PACK_AB R69, R85, R84 ;  /* 0x000000545545723e */ /* 0x000fe400000010ff */
[----:B------:R-:W-:Y:S02]  /*dcf0*/  SEL R34, R152, R34, P0 ;  /* 0x0000002298227207 */ /* 0x000fe40000000000 */
[----:B------:R-:W-:Y:S02]  /*dd00*/  F2FP.BF16.F32.PACK_AB R52, R81, R80 ;  /* 0x000000505134723e */ /* 0x000fe400000010ff */
[----:B------:R-:W-:Y:S02]  /*dd10*/  F2FP.BF16.F32.PACK_AB R54, R67, R66 ;  /* 0x000000424336723e */ /* 0x000fe400000010ff */
[----:B------:R-:W-:-:S02]  /*dd20*/  F2FP.BF16.F32.PACK_AB R55, R51, R50 ;  /* 0x000000323337723e */ /* 0x000fc400000010ff */
[----:B------:R-:W-:Y:S01]  /*dd30*/  F2FP.BF16.F32.PACK_AB R53, R65, R64 ;  /* 0x000000404135723e */ /* 0x000fe200000010ff */
[----:B------:R1:W-:Y:S01]  /*dd40*/  STSM.16.M88.4 [R75], R68 ;  /* 0x000000444b007844 */ /* 0x0003e20000000200 */
[----:B------:R-:W-:Y:S02]  /*dd50*/  SEL R148, R146, R151, P0 ;  /* 0x0000009792947207 */ /* 0x000fe40000000000 */
[----:B------:R-:W-:Y:S02]  /*dd60*/  F2FP.BF16.F32.PACK_AB R56, R49, R48 ;  /* 0x000000303138723e */ /* 0x000fe400000010ff */
[----:B------:R-:W-:Y:S02]  /*dd70*/  F2FP.BF16.F32.PACK_AB R58, R47, R46 ;  /* 0x0000002e2f3a723e */ /* 0x000fe400000010ff */
[----:B------:R-:W-:Y:S02]  /*dd80*/  F2FP.BF16.F32.PACK_AB R59, R43, R42 ;  /* 0x0000002a2b3b723e */ /* 0x000fe400000010ff */
[----:B------:R-:W-:-:S02]  /*dd90*/  F2FP.BF16.F32.PACK_AB R57, R45, R44 ;  /* 0x0000002c2d39723e */ /* 0x000fc400000010ff */
[----:B------:R-:W-:Y:S02]  /*dda0*/  SEL R158, R160, R161, P0 ;  /* 0x000000a1a09e7207 */ /* 0x000fe40000000000 */
[----:B------:R-:W-:Y:S02]  /*ddb0*/  SEL R146, R151, R146, P0 ;  /* 0x0000009297927207 */ /* 0x000fe40000000000 */
[----:B------:R-:W-:Y:S02]  /*ddc0*/  SEL R152, R150, R78, P0 ;  /* 0x0000004e96987207 */ /* 0x000fe40000000000 */
[----:B0-----:R-:W-:Y:S02]  /*ddd0*/  SEL R156, R154, R162, P0 ;  /* 0x000000a29a9c7207 */ /* 0x001fe40000000000 */
[----:B------:R-:W-:Y:S02]  /*dde0*/  SEL R160, R161, R160, P0 ;  /* 0x000000a0a1a07207 */ /* 0x000fe40000000000 */
[----:B------:R-:W-:-:S02]  /*ddf0*/  F2FP.BF16.F32.PACK_AB R60, R41, R40 ;  /* 0x00000028293c723e */ /* 0x000fc400000010ff */
[----:B------:R-:W-:Y:S02]  /*de00*/  F2FP.BF16.F32.PACK_AB R62, R39, R38 ;  /* 0x00000026273e723e */ /* 0x000fe400000010ff */
[----:B------:R-:W-:Y:S02]  /*de10*/  F2FP.BF16.F32.PACK_AB R63, R35, R34 ;  /* 0x00000022233f723e */ /* 0x000fe400000010ff */
[----:B------:R-:W-:Y:S02]  /*de20*/  F2FP.BF16.F32.PACK_AB R61, R37, R36 ;  /* 0x00000024253d723e */ /* 0x000fe400000010ff */
[----:B------:R-:W-:Y:S02]  /*de30*/  SEL R150, R78, R150, P0 ;  /* 0x000000964e967207 */ /* 0x000fe40000000000 */
[----:B------:R-:W-:Y:S02]  /*de40*/  SEL R153, R76, R77, P0 ;  /* 0x0000004d4c997207 */ /* 0x000fe40000000000 */
[----:B------:R-:W-:-:S02]  /*de50*/  SEL R151, R77, R76, P0 ;  /* 0x0000004c4d977207 */ /* 0x000fc40000000000 */
[----:B------:R-:W-:Y:S02]  /*de60*/  SEL R154, R162, R154, P0 ;  /* 0x0000009aa29a7207 */ /* 0x000fe40000000000 */
[----:B--2---:R-:W-:Y:S02]  /*de70*/  SEL R157, R74, R122, P0 ;  /* 0x0000007a4a9d7207 */ /* 0x004fe40000000000 */
[----:B------:R-:W-:Y:S02]  /*de80*/  SEL R155, R122, R74, P0 ;  /* 0x0000004a7a9b7207 */ /* 0x000fe40000000000 */
[----:B------:R-:W-:Y:S02]  /*de90*/  SEL R159, R72, R73, P0 ;  /* 0x00000049489f7207 */ /* 0x000fe40000000000 */
[----:B-1----:R-:W-:Y:S02]  /*dea0*/  F2FP.BF16.F32.PACK_AB R68, R33, R32 ;  /* 0x000000202144723e */ /* 0x002fe400000010ff */
[----:B------:R-:W-:-:S02]  /*deb0*/  F2FP.BF16.F32.PACK_AB R70, R31, R30 ;  /* 0x0000001e1f46723e */ /* 0x000fc400000010ff */
[----:B------:R-:W-:Y:S02]  /*dec0*/  F2FP.BF16.F32.PACK_AB R71, R27, R26 ;  /* 0x0000001a1b47723e */ /* 0x000fe400000010ff */
[----:B------:R-:W-:Y:S02]  /*ded0*/  F2FP.BF16.F32.PACK_AB R69, R29, R28 ;  /* 0x0000001c1d45723e */ /* 0x000fe400000010ff */
[----:B------:R-:W-:Y:S01]  /*dee0*/  SEL R161, R73, R72, P0 ;  /* 0x0000004849a17207 */ /* 0x000fe20000000000 */
[----:B------:R0:W-:Y:S01]  /*def0*/  STSM.16.M88.4 [R177], R52 ;  /* 0x00000034b1007844 */ /* 0x0001e20000000200 */
[----:B---3--:R-:W-:Y:S02]  /*df00*/  SEL R124, R3, R164, P0 ;  /* 0x000000a4037c7207 */ /* 0x008fe40000000000 */
[----:B------:R-:W-:Y:S02]  /*df10*/  SEL R122, R164, R3, P0 ;  /* 0x00000003a47a7207 */ /* 0x000fe40000000000 */
[----:B------:R-:W-:-:S02]  /*df20*/  F2FP.BF16.F32.PACK_AB R72, R25, R24 ;  /* 0x000000181948723e */ /* 0x000fc400000010ff */
[----:B------:R-:W-:Y:S02]  /*df30*/  F2FP.BF16.F32.PACK_AB R74, R21, R20 ;  /* 0x00000014154a723e */ /* 0x000fe400000010ff */
[----:B------:R-:W-:Y:S02]  /*df40*/  F2FP.BF16.F32.PACK_AB R75, R13, R12 ;  /* 0x0000000c0d4b723e */ /* 0x000fe400000010ff */
[----:B------:R-:W-:Y:S01]  /*df50*/  F2FP.BF16.F32.PACK_AB R73, R15, R14 ;  /* 0x0000000e0f49723e */ /* 0x000fe200000010ff */
[----:B------:R1:W-:Y:S01]  /*df60*/  STSM.16.M88.4 [R178], R56 ;  /* 0x00000038b2007844 */ /* 0x0003e20000000200 */
[----:B------:R-:W-:Y:S02]  /*df70*/  F2FP.BF16.F32.PACK_AB R76, R11, R10 ;  /* 0x0000000a0b4c723e */ /* 0x000fe400000010ff */
[----:B------:R-:W-:Y:S02]  /*df80*/  F2FP.BF16.F32.PACK_AB R78, R9, R8 ;  /* 0x00000008094e723e */ /* 0x000fe400000010ff */
[----:B------:R-:W-:-:S02]  /*df90*/  F2FP.BF16.F32.PACK_AB R79, R5, R4 ;  /* 0x00000004054f723e */ /* 0x000fc400000010ff */
[----:B------:R-:W-:Y:S01]  /*dfa0*/  F2FP.BF16.F32.PACK_AB R77, R7, R6 ;  /* 0x00000006074d723e */ /* 0x000fe200000010ff */
[----:B------:R2:W-:Y:S01]  /*dfb0*/  STSM.16.M88.4 [R179], R60 ;  /* 0x0000003cb3007844 */ /* 0x0005e20000000200 */
[----:B0-----:R-:W-:Y:S02]  /*dfc0*/  F2FP.BF16.F32.PACK_AB R52, R145, R144 ;  /* 0x000000909134723e */ /* 0x001fe400000010ff */
[----:B------:R-:W-:Y:S02]  /*dfd0*/  F2FP.BF16.F32.PACK_AB R54, R143, R142 ;  /* 0x0000008e8f36723e */ /* 0x000fe400000010ff */
[----:B------:R-:W-:Y:S02]  /*dfe0*/  F2FP.BF16.F32.PACK_AB R55, R147, R146 ;  /* 0x000000929337723e */ /* 0x000fe400000010ff */
[----:B------:R-:W-:Y:S01]  /*dff0*/  F2FP.BF16.F32.PACK_AB R53, R149, R148 ;  /* 0x000000949535723e */ /* 0x000fe200000010ff */
[----:B------:R0:W-:Y:S01]  /*e000*/  STSM.16.M88.4 [R180], R68 ;  /* 0x00000044b4007844 */ /* 0x0001e20000000200 */
[----:B-1----:R-:W-:-:S02]  /*e010*/  F2FP.BF16.F32.PACK_AB R56, R153, R152 ;  /* 0x000000989938723e */ /* 0x002fc400000010ff */
[----:B------:R-:W-:Y:S02]  /*e020*/  F2FP.BF16.F32.PACK_AB R58, R151, R150 ;  /* 0x00000096973a723e */ /* 0x000fe400000010ff */
[----:B------:R-:W-:Y:S02]  /*e030*/  F2FP.BF16.F32.PACK_AB R59, R155, R154 ;  /* 0x0000009a9b3b723e */ /* 0x000fe400000010ff */
[----:B------:R-:W-:Y:S01]  /*e040*/  F2FP.BF16.F32.PACK_AB R57, R157, R156 ;  /* 0x0000009c9d39723e */ /* 0x000fe200000010ff */
[----:B------:R-:W-:Y:S01]  /*e050*/  STSM.16.M88.4 [R182], R72 ;  /* 0x00000048b6007844 */ /* 0x000fe20000000200 */
[----:B--2---:R-:W-:Y:S02]  /*e060*/  F2FP.BF16.F32.PACK_AB R61, R125, R124 ;  /* 0x0000007c7d3d723e */ /* 0x004fe400000010ff */
[----:B------:R-:W-:Y:S02]  /*e070*/  F2FP.BF16.F32.PACK_AB R62, R161, R160 ;  /* 0x000000a0a13e723e */ /* 0x000fe400000010ff */
[----:B------:R-:W-:-:S02]  /*e080*/  F2FP.BF16.F32.PACK_AB R63, R123, R122 ;  /* 0x0000007a7b3f723e */ /* 0x000fc400000010ff */
[----:B------:R-:W-:Y:S01]  /*e090*/  F2FP.BF16.F32.PACK_AB R60, R159, R158 ;  /* 0x0000009e9f3c723e */ /* 0x000fe200000010ff */
[----:B------:R-:W-:Y:S04]  /*e0a0*/  STSM.16.M88.4 [R183], R76 ;  /* 0x0000004cb7007844 */ /* 0x000fe80000000200 */
[----:B------:R1:W-:Y:S04]  /*e0b0*/  STSM.16.M88.4 [R208], R52 ;  /* 0x00000034d0007844 */ /* 0x0003e80000000200 */
[----:B------:R2:W-:Y:S04]  /*e0c0*/  STSM.16.M88.4 [R209], R56 ;  /* 0x00000038d1007844 */ /* 0x0005e80000000200 */
[----:B------:R3:W-:Y:S01]  /*e0d0*/  STSM.16.M88.4 [R210], R60 ;  /* 0x0000003cd2007844 */ /* 0x0007e20000000200 */
[----:B------:R-:W-:Y:S01]  /*e0e0*/  ISETP.NE.U32.AND P0, PT, RZ, UR14, PT ;  /* 0x0000000eff007c0c */ /* 0x000fe2000bf05070 */
[----:B------:R-:W-:-:S03]  /*e0f0*/  UIMAD.WIDE UR10, UR58, 0x4, UR10 ;  /* 0x000000043a0a78a5 */ /* 0x000fc6000f8e020a */
[----:B------:R-:W-:-:S03]  /*e100*/  ISETP.NE.AND.EX P0, PT, RZ, UR15, PT, P0 ;  /* 0x0000000fff007c0c */ /* 0x000fc6000bf05300 */
[----:B0-----:R-:W-:Y:S02]  /*e110*/  IMAD.U32 R68, RZ, RZ, UR10 ;  /* 0x0000000aff447e24 */ /* 0x001fe4000f8e00ff */
[----:B------:R-:W-:Y:S01]  /*e120*/  IMAD.U32 R69, RZ, RZ, UR11 ;  /* 0x0000000bff457e24 */ /* 0x000fe2000f8e00ff */
[----:B------:R-:W-:Y:S01]  /*e130*/  BAR.SYNC.DEFER_BLOCKING 0x1, 0x100 ;  /* 0x0044000000007b1d */ /* 0x000fe20000010000 */
[----:B------:R-:W-:-:S04]  /*e140*/  UISETP.NE.U32.AND UP0, UPT, UR12, URZ, UPT ;  /* 0x0000003f0c00728c */ /* 0x000fc8000bf05070 */
[----:B------:R-:W-:Y:S02]  /*e150*/  UISETP.NE.AND.EX UP0, UPT, UR13, URZ, UPT, UP0 ;  /* 0x0000003f0d00728c */ /* 0x000fe4000bf05300 */
[----:B------:R-:W4:Y:S09]  /*e160*/  @P0 LDG.E R68, desc[UR36][R68.64] ;  /* 0x0000002444440981 */ /* 0x000f32000c1e1900 */
[----:B------:R-:W-:Y:S01]  /*e170*/  @UP0 ULDC.64 UR12, c[0x0][0xc08] ;  /* 0x00030200000c0ab9 */ /* 0x000fe20000000a00 */
[----:B------:R-:W-:Y:S01]  /*e180*/  PLOP3.LUT P4, PT, PT, PT, UP0, 0x80, 0x0 ;  /* 0x000000000000781c */ /* 0x000fe20003f8f008 */
[----:B------:R-:W-:-:S06]  /*e190*/  @UP0 UIMAD.WIDE UR12, UR58, 0x4, UR12 ;  /* 0x000000043a0c08a5 */ /* 0x000fcc000f8e020c */
[----:B-1----:R-:W-:Y:S02]  /*e1a0*/  IMAD.U32 R52, RZ, RZ, UR12 ;  /* 0x0000000cff347e24 */ /* 0x002fe4000f8e00ff */
[----:B------:R-:W-:-:S05]  /*e1b0*/  IMAD.U32 R53, RZ, RZ, UR13 ;  /* 0x0000000dff357e24 */ /* 0x000fca000f8e00ff */
[----:B------:R0:W5:Y:S01]  /*e1c0*/  @P4 LDG.E R54, desc[UR36][R52.64] ;  /* 0x0000002434364981 */ /* 0x000162000c1e1900 */
[----:B------:R-:W-:Y:S01]  /*e1d0*/  UMOV UR22, 0x9b8 ;  /* 0x000009b800167882 */ /* 0x000fe20000000000 */
[----:B------:R-:W-:Y:S02]  /*e1e0*/  UISETP.NE.AND UP2, UPT, UR20, 0x1, UPT ;  /* 0x000000011400788c */ /* 0x000fe4000bf45270 */
[----:B------:R-:W-:Y:S02]  /*e1f0*/  USEL UR22, UR22, 0x978, UP1 ;  /* 0x0000097816167887 */ /* 0x000fe40008800000 */
[----:B------:R-:W-:Y:S02]  /*e200*/  UISETP.NE.U32.AND UP0, UPT, UR14, URZ, UPT ;  /* 0x0000003f0e00728c */ /* 0x000fe4000bf05070 */
[----:B------:R-:W-:Y:S02]  /*e210*/  PLOP3.LUT P1, PT, PT, PT, UP2, 0x80, 0x0 ;  /* 0x000000000000781c */ /* 0x000fe40003f2f028 */
[----:B------:R-:W-:Y:S01]  /*e220*/  UISETP.NE.AND.EX UP0, UPT, UR15, URZ, UPT, UP0 ;  /* 0x0000003f0f00728c */ /* 0x000fe2000bf05300 */
[----:B------:R-:W-:Y:S01]  /*e230*/  VIADD R3, R17, UR48 ;  /* 0x0000003011037c36 */ /* 0x000fe20008000000 */
[----:B------:R-:W-:Y:S01]  /*e240*/  UMOV UR4, URZ ;  /* 0x0000003f00047c82 */ /* 0x000fe20008000000 */
[----:B------:R-:W-:Y:S01]  /*e250*/  USHF.R.S32.HI UR24, URZ, 0x1f, UR58 ;  /* 0x0000001f3f187899 */ /* 0x000fe2000801143a */
[----:B------:R-:W-:-:S02]  /*e260*/  @UP2 ULDC UR26, c[0x0][0xbec] ;  /* 0x0002fb00001a2ab9 */ /* 0x000fc40000000800 */
[----:B------:R-:W-:Y:S01]  /*e270*/  ULDC.64 UR16, c[0x0][UR22+0x218] ;  /* 0x0000860016107abb */ /* 0x000fe20008000a00 */
[----:B------:R-:W-:Y:S02]  /*e280*/  USEL UR21, UR57, URZ, UP1 ;  /* 0x0000003f39157287 */ /* 0x000fe40008800000 */
[----:B------:R-:W-:Y:S02]  /*e290*/  UIMAD.WIDE.U32 UR12, UR16, UR55, URZ ;  /* 0x00000037100c72a5 */ /* 0x000fe4000f8e003f */
[----:B------:R-:W-:Y:S01]  /*e2a0*/  USEL UR16, UR58, URZ, !UP0 ;  /* 0x0000003f3a107287 */ /* 0x000fe2000c000000 */
[----:B0-----:R-:W-:Y:S01]  /*e2b0*/  @P1 IMAD.HI.U32 R52, R3, UR26, RZ ;  /* 0x0000001a03341c27 */ /* 0x001fe2000f8e00ff */
[----:B------:R-:W-:Y:S01]  /*e2c0*/  ULDC.64 UR14, c[0x0][UR22+0x220] ;  /* 0x00008800160e7abb */ /* 0x000fe20008000a00 */
[----:B------:R-:W-:Y:S01]  /*e2d0*/  UIMAD UR23, UR17, UR55, URZ ;  /* 0x00000037111772a4 */ /* 0x000fe2000f8e023f */
[----:B------:R-:W-:Y:S01]  /*e2e0*/  ULDC.64 UR18, c[0x0][UR22+0x228] ;  /* 0x00008a0016127abb */ /* 0x000fe20008000a00 */
[----:B------:R-:W-:-:S02]  /*e2f0*/  USEL UR17, UR24, URZ, !UP0 ;  /* 0x0000003f18117287 */ /* 0x000fc4000c000000 */
[----:B------:R-:W-:Y:S01]  /*e300*/  UIMAD UR15, UR15, UR16, URZ ;  /* 0x000000100f0f72a4 */ /* 0x000fe2000f8e023f */
[----:B------:R-:W-:Y:S01]  /*e310*/  IMAD.MOV.U32 R53, RZ, RZ, R3 ;  /* 0x000000ffff357224 */ /* 0x000fe200078e0003 */
[----:B------:R-:W-:Y:S01]  /*e320*/  @UP2 ULDC UR27, c[0x0][0xbf0] ;  /* 0x0002fc00001b2ab9 */ /* 0x000fe20000000800 */
[----:B------:R-:W-:Y:S01]  /*e330*/  UIMAD.WIDE.U32 UR24, UR18, UR21, URZ ;  /* 0x00000015121872a5 */ /* 0x000fe2000f8e003f */
[----:B------:R-:W-:Y:S01]  /*e340*/  @P1 SHF.R.U32.HI R53, RZ, UR27, R52 ;  /* 0x0000001bff351c19 */ /* 0x000fe20008011634 */
[----:B------:R-:W-:Y:S02]  /*e350*/  UIMAD UR21, UR19, UR21, URZ ;  /* 0x00000015131572a4 */ /* 0x000fe4000f8e023f */
[----:B------:R-:W-:Y:S02]  /*e360*/  UIMAD.WIDE.U32 UR18, UR14, UR16, URZ ;  /* 0x000000100e1272a5 */ /* 0x000fe4000f8e003f */
[----:B------:R-:W-:Y:S02]  /*e370*/  UIMAD UR15, UR14, UR17, UR15 ;  /* 0x000000110e0f72a4 */ /* 0x000fe4000f8e020f */
[----:B------:R-:W-:Y:S01]  /*e380*/  UIADD3 UR14, UR13, UR23, URZ ;  /* 0x000000170d0e7290 */ /* 0x000fe2000fffe03f */
[----:B------:R-:W-:Y:S01]  /*e390*/  IMAD.MOV R52, RZ, RZ, -R53 ;  /* 0x000000ffff347224 */ /* 0x000fe200078e0a35 */
[----:B------:R-:W-:Y:S01]  /*e3a0*/  UIADD3 UR21, UR25, UR21, URZ ;  /* 0x0000001519157290 */ /* 0x000fe2000fffe03f */
[----:B--2---:R-:W-:Y:S01]  /*e3b0*/  IMAD.U32 R56, RZ, RZ, UR24 ;  /* 0x00000018ff387e24 */ /* 0x004fe2000f8e00ff */
[----:B------:R-:W-:Y:S01]  /*e3c0*/  UIADD3 UR13, UR19, UR15, URZ ;  /* 0x0000000f130d7290 */ /* 0x000fe2000fffe03f */
[----:B------:R-:W-:-:S03]  /*e3d0*/  IMAD R55, R52, UR20, R3 ;  /* 0x0000001434377c24 */ /* 0x000fc6000f8e0203 */
[----:B------:R-:W-:Y:S01]  /*e3e0*/  IMAD.U32 R58, RZ, RZ, UR21 ;  /* 0x00000015ff3a7e24 */ /* 0x000fe2000f8e00ff */
[----:B----4-:R-:W-:-:S13]  /*e3f0*/  @P0 R2UR UR4, R68 ;  /* 0x00000000440402ca */ /* 0x010fda00000e0000 */
[----:B------:R-:W-:Y:S02]  /*e400*/  UIADD3 UR12, UP0, UP3, UR18, UR12, UR4 ;  /* 0x0000000c120c7290 */ /* 0x000fe4000fb1e004 */
[----:B------:R-:W-:Y:S01]  /*e410*/  USHF.R.S32.HI UR15, URZ, 0x1f, UR4 ;  /* 0x0000001f3f0f7899 */ /* 0x000fe20008011404 */
[----:B------:R-:W-:Y:S01]  /*e420*/  ULDC.64 UR18, c[0x0][0xba8] ;  /* 0x0002ea0000127ab9 */ /* 0x000fe20000000a00 */
[----:B------:R-:W-:Y:S02]  /*e430*/  @!UP1 ULDC UR18, c[0x0][0xb50] ;  /* 0x0002d40000129ab9 */ /* 0x000fe40000000800 */
[----:B------:R-:W-:Y:S01]  /*e440*/  UIADD3.X UR14, UR13, UR14, UR15, UP0, UP3 ;  /* 0x0000000e0d0e7290 */ /* 0x000fe200087e640f */
[----:B------:R-:W-:Y:S01]  /*e450*/  IADD3 R52, P2, P3, R53, UR12, R56 ;  /* 0x0000000c35347c10 */ /* 0x000fe2000fb5e038 */
[----:B------:R-:W-:Y:S01]  /*e460*/  @!UP1 ULDC UR19, c[0x0][0xb54] ;  /* 0x0002d50000139ab9 */ /* 0x000fe20000000800 */
[----:B------:R-:W-:Y:S01]  /*e470*/  SHF.R.S32.HI R53, RZ, 0x1f, R53 ;  /* 0x0000001fff357819 */ /* 0x000fe20000011435 */
[----:B------:R-:W-:Y:S01]  /*e480*/  ULDC.64 UR12, c[0x0][UR22+0x210] ;  /* 0x00008400160c7abb */ /* 0x000fe20008000a00 */
[----:B------:R-:W-:Y:S01]  /*e490*/  SHF.R.S32.HI R56, RZ, 0x1f, R55 ;  /* 0x0000001fff387819 */ /* 0x000fe20000011437 */
[----:B------:R-:W-:Y:S01]  /*e4a0*/  IMAD R57, R55, UR13, RZ ;  /* 0x0000000d37397c24 */ /* 0x000fe2000f8e02ff */
[----:B------:R-:W-:-:S03]  /*e4b0*/  IADD3.X R53, R53, UR14, R58, P2, P3 ;  /* 0x0000000e35357c10 */ /* 0x000fc600097e643a */
        /* <DEDUP_REMOVED lines=18> */
.L_x_1551:
[----:B------:R-:W2:Y:S01]  /*e5e0*/  LDL R56, [R1+0x8] ;  /* 0x0000080001387983 */ /* 0x000ea20000100800 */
[----:B------:R-:W-:Y:S01]  /*e5f0*/  UIMAD UR14, UR12, UR20, URZ ;  /* 0x000000140c0e72a4 */ /* 0x000fe2000f8e023f */
[----:B------:R-:W-:Y:S02]  /*e600*/  LOP3.LUT P0, RZ, R211, 0x3, RZ, 0xc0, !PT ;  /* 0x00000003d3ff7812 */ /* 0x000fe4000780c0ff */
[----:B------:R-:W-:Y:S01]  /*e610*/  SHFL.IDX PT, R52, R57, RZ, 0x1c1f ;  /* 0x001c1fff39347589 */ /* 0x000fe200000e0000 */
[----:B------:R-:W-:-:S03]  /*e620*/  PLOP3.LUT P3, PT, PT, PT, UP1, 0x80, 0x0 ;  /* 0x000000000000781c */ /* 0x000fc60003f6f018 */
[----:B------:R-:W0:Y:S04]  /*e630*/  SHFL.IDX PT, R53, R58, RZ, 0x1c1f ;  /* 0x001c1fff3a357589 */ /* 0x000e2800000e0000 */
[----:B------:R-:W-:Y:S04]  /*e640*/  SHFL.IDX PT, R54, R57, 0x1, 0x1c1f ;  /* 0x003c1f0039367f89 */ /* 0x000fe800000e0000 */
[----:B------:R-:W1:Y:S01]  /*e650*/  SHFL.IDX PT, R55, R58, 0x1, 0x1c1f ;  /* 0x003c1f003a377f89 */ /* 0x000e6200000e0000 */
[----:B--2---:R-:W-:-:S04]  /*e660*/  VIADD R59, R56, UR48 ;  /* 0x00000030383b7c36 */ /* 0x004fc80008000000 */
        /* <DEDUP_REMOVED lines=8> */
[----:B------:R-:W0:Y:S01]  /*e6f0*/  S2R R60, SR_TID.X ;  /* 0x00000000003c7919 */ /* 0x000e220000002100 */
[----:B------:R-:W-:Y:S01]  /*e700*/  ULDC.64 UR12, c[0x0][0xaa0] ;  /* 0x0002a800000c7ab9 */ /* 0x000fe20000000a00 */
[----:B0-----:R-:W-:-:S05]  /*e710*/  VIADD R0, R60, 0xffffff80 ;  /* 0xffffff803c007836 */ /* 0x001fca0000000000 */
        /* <DEDUP_REMOVED lines=20> */
[----:B------:R-:W-:Y:S01]  /*e860*/  IMAD R20, R20, 0x20, R3 ;  /* 0x0000002014147824 */ /* 0x000fe200078e0203 */
        /* <DEDUP_REMOVED lines=10> */
[C---:B------:R-:W-:Y:S01]  /*e910*/  IADD3 R29, P0, R4.reuse, 0x4000, RZ ;  /* 0x00004000041d7810 */ /* 0x040fe20007f1e0ff */
[----:B------:R-:W-:Y:S01]  /*e920*/  USHF.R.S32.HI UR4, URZ, 0x1f, UR16 ;  /* 0x0000001f3f047899 */ /* 0x000fe20008011410 */
[----:B------:R-:W-:-:S02]  /*e930*/  IADD3 R33, P6, R4, 0x5000, RZ ;  /* 0x0000500004217810 */ /* 0x000fc40007fde0ff */
[C---:B------:R-:W-:Y:S01]  /*e940*/  IADD3 R37, P5, R4.reuse, 0x6000, RZ ;  /* 0x0000600004257810 */ /* 0x040fe20007fbe0ff */
[----:B------:R-:W-:Y:S01]  /*e950*/  UIMAD UR9, UR55, UR11, UR9 ;  /* 0x0000000b370972a4 */ /* 0x000fe2000f8e0209 */
[----:B------:R-:W-:Y:S01]  /*e960*/  IADD3 R41, P4, R4, 0x7000, RZ ;  /* 0x0000700004297810 */ /* 0x000fe20007f9e0ff */
[----:B------:R-:W-:Y:S01]  /*e970*/  VIADD R78, R20, UR48 ;  /* 0x00000030144e7c36 */ /* 0x000fe20008000000 */
[C---:B------:R-:W-:Y:S01]  /*e980*/  IADD3 R45, P3, R4.reuse, 0x8000, RZ ;  /* 0x00008000042d7810 */ /* 0x040fe20007f7e0ff */
[----:B------:R-:W-:Y:S01]  /*e990*/  ULDC.64 UR10, c[0x0][0xaf0] ;  /* 0x0002bc00000a7ab9 */ /* 0x000fe20000000a00 */
[----:B------:R-:W-:Y:S01]  /*e9a0*/  IADD3 R49, P2, R4, 0x9000, RZ ;  /* 0x0000900004317810 */ /* 0x000fe20007f5e0ff */
[----:B------:R-:W-:Y:S01]  /*e9b0*/  UIMAD UR4, UR4, UR10, URZ ;  /* 0x0000000a040472a4 */ /* 0x000fe2000f8e023f */
[----:B------:R-:W-:Y:S01]  /*e9c0*/  LOP3.LUT R28, R29, 0x380, RZ, 0xc0, !PT ;  /* 0x000003801d1c7812 */ /* 0x000fe200078ec0ff */
[----:B------:R-:W-:Y:S01]  /*e9d0*/  @UP2 ULDC UR12, c[0x0][0xbec] ;  /* 0x0002fb00000c2ab9 */ /* 0x000fe20000000800 */
[----:B------:R-:W-:Y:S01]  /*e9e0*/  LOP3.LUT R32, R33, 0x380, RZ, 0xc0, !PT ;  /* 0x0000038021207812 */ /* 0x000fe200078ec0ff */
[----:B------:R-:W5:Y:S01]  /*e9f0*/  LD.E.128 R12, desc[UR36][R12.64] ;  /* 0x000000240c0c7980 */ /* 0x000f62000c101d00 */
[----:B------:R-:W-:-:S02]  /*ea00*/  LOP3.LUT R36, R37, 0x380, RZ, 0xc0, !PT ;  /* 0x0000038025247812 */ /* 0x000fc400078ec0ff */
[----:B------:R-:W-:Y:S01]  /*ea10*/  LOP3.LUT R40, R41, 0x380, RZ, 0xc0, !PT ;  /* 0x0000038029287812 */ /* 0x000fe200078ec0ff */
[----:B------:R-:W5:Y:S01]  /*ea20*/  LD.E.128 R24, desc[UR36][R24.64] ;  /* 0x0000002418187980 */ /* 0x000f62000c101d00 */
[----:B------:R-:W-:Y:S02]  /*ea30*/  LOP3.LUT R44, R45, 0x380, RZ, 0xc0, !PT ;  /* 0x000003802d2c7812 */ /* 0x000fe400078ec0ff */
[----:B------:R-:W-:Y:S01]  /*ea40*/  LOP3.LUT R48, R49, 0x380, RZ, 0xc0, !PT ;  /* 0x0000038031307812 */ /* 0x000fe200078ec0ff */
[----:B------:R-:W-:Y:S01]  /*ea50*/  @P1 IMAD.HI.U32 R20, R78, UR12, RZ ;  /* 0x0000000c4e141c27 */ /* 0x000fe2000f8e00ff */
[----:B------:R-:W-:Y:S01]  /*ea60*/  SHF.R.U64 R28, R28, 0x3, RZ ;  /* 0x000000031c1c7819 */ /* 0x000fe200000012ff */
[----:B------:R-:W-:Y:S01]  /*ea70*/  UIMAD UR4, UR16, UR11, UR4 ;  /* 0x0000000b100472a4 */ /* 0x000fe2000f8e0204 */
[----:B------:R-:W-:Y:S02]  /*ea80*/  SHF.R.U64 R32, R32, 0x3, RZ ;  /* 0x0000000320207819 */ /* 0x000fe400000012ff */
[----:B------:R-:W-:-:S02]  /*ea90*/  SHF.R.U64 R36, R36, 0x3, RZ ;  /* 0x0000000324247819 */ /* 0x000fc400000012ff */
[----:B------:R-:W-:Y:S02]  /*eaa0*/  SHF.R.U64 R40, R40, 0x3, RZ ;  /* 0x0000000328287819 */ /* 0x000fe400000012ff */
        /* <DEDUP_REMOVED lines=74> */
[----:B------:R-:W-:-:S03]  /*ef50*/  VIADD R84, R3, UR48 ;  /* 0x0000003003547c36 */ /* 0x000fc60008000000 */
        /* <DEDUP_REMOVED lines=54> */
.L_x_1554:
[----:B------:R-:W-:Y:S05]  /*f2c0*/  BSYNC B1 ;  /* 0x0000000000017941 */ /* 0x000fea0003800000 */
.L_x_1553:
        /* <DEDUP_REMOVED lines=21> */
.L_x_1556:
[----:B------:R-:W-:Y:S05]  /*f420*/  BSYNC B1 ;  /* 0x0000000000017941 */ /* 0x000fea0003800000 */
.L_x_1555:
        /* <DEDUP_REMOVED lines=21> */
.L_x_1558:
[----:B------:R-:W-:Y:S05]  /*f580*/  BSYNC B1 ;  /* 0x0000000000017941 */ /* 0x000fea0003800000 */
.L_x_1557:
        /* <DEDUP_REMOVED lines=20> */
[----:B0-----:R-:W-:-:S04]  /*f6d0*/  LEA R4, P0, R90, R11, 0x1 ;  /* 0x0000000b5a047211 */ /* 0x001fc800078008ff */
[----:B------:R-:W-:-:S05]  /*f6e0*/  LEA.HI.X R5, R90, R83, R87, 0x1, P0 ;  /* 0x000000535a057211 */ /* 0x000fca00000f0c57 */
[----:B------:R0:W-:Y:S01]  /*f6f0*/  ST.E.128 desc[UR36][R4.64], R72 ;  /* 0x0000004804007985 */ /* 0x0001e2000c101d24 */
[----:B------:R-:W-:Y:S05]  /*f700*/  BRA `(.L_x_1559) ;  /* 0x0000002400107947 */ /* 0x000fea0003800000 */
.L_x_1552:
[----:B------:R-:W-:Y:S01]  /*f710*/  ULDC.64 UR12, c[0x0][0xb08] ;  /* 0x0002c200000c7ab9 */ /* 0x000fe20000000a00 */
[----:B0-----:R-:W-:Y:S01]  /*f720*/  IMAD.MOV.U32 R55, RZ, RZ, R3 ;  /* 0x000000ffff377224 */ /* 0x001fe200078e0003 */
[----:B------:R-:W-:Y:S01]  /*f730*/  UIMAD UR10, UR15, UR12, URZ ;  /* 0x0000000c0f0a72a4 */ /* 0x000fe2000f8e023f */
[----:B------:R-:W-:Y:S01]  /*f740*/  BSSY B1, `(.L_x_1560) ;  /* 0x00000c1000017945 */ /* 0x000fe20003800000 */
[----:B------:R-:W-:Y:S01]  /*f750*/  UIMAD.WIDE.U32 UR8, UR4, UR12, URZ ;  /* 0x0000000c040872a5 */ /* 0x000fe2000f8e003f */
[----:B------:R-:W-:Y:S01]  /*f760*/  SHF.R.S32.HI R58, RZ, 0x1f, R199 ;  /* 0x0000001fff3a7819 */ /* 0x000fe200000114c7 */
[----:B------:R-:W-:Y:S01]  /*f770*/  UIMAD UR10, UR4, UR13, UR10 ;  /* 0x0000000d040a72a4 */ /* 0x000fe2000f8e020a */
[----:B------:R-:W-:Y:S01]  /*f780*/  SHF.R.S32.HI R59, RZ, 0x1f, R200 ;  /* 0x0000001fff3b7819 */ /* 0x000fe200000114c8 */
[----:B------:R-:W-:Y:S01]  /*f790*/  USHF.R.S32.HI UR4, URZ, 0x1f, UR16 ;  /* 0x0000001f3f047899 */ /* 0x000fe20008011410 */
[----:B------:R-:W-:Y:S01]  /*f7a0*/  SHF.R.S32.HI R60, RZ, 0x1f, R201 ;  /* 0x0000001fff3c7819 */ /* 0x000fe200000114c9 */
[----:B------:R-:W-:Y:S01]  /*f7b0*/  UIADD3 UR9, UR9, UR10, URZ ;  /* 0x0000000a09097290 */ /* 0x000fe2000fffe03f */
[----:B------:R-:W-:Y:S01]  /*f7c0*/  SHF.R.S32.HI R61, RZ, 0x1f, R202 ;  /* 0x0000001fff3d7819 */ /* 0x000fe200000114ca */
[----:B------:R-:W-:Y:S01]  /*f7d0*/  ULDC.64 UR12, c[0x0][0xb40] ;  /* 0x0002d000000c7ab9 */ /* 0x000fe20000000a00 */
[----:B------:R-:W-:Y:S01]  /*f7e0*/  ULDC.64 UR10, c[0x0][0xb38] ;  /* 0x0002ce00000a7ab9 */ /* 0x000fe20000000a00 */
[----:B------:R-:W-:Y:S01]  /*f7f0*/  UIMAD UR4, UR4, UR12, URZ ;  /* 0x0000000c040472a4 */ /* 0x000fe2000f8e023f */
[----:B------:R-:W-:Y:S01]  /*f800*/  SHF.R.S32.HI R62, RZ, 0x1f, R203 ;  /* 0x0000001fff3e7819 */ /* 0x000fe200000114cb */
[----:B------:R-:W-:Y:S01]  /*f810*/  UIMAD.WIDE.U32 UR8, UR55, UR10, UR8 ;  /* 0x0000000a370872a5 */ /* 0x000fe2000f8e0008 */
[----:B------:R-:W-:Y:S01]  /*f820*/  SHF.R.S32.HI R63, RZ, 0x1f, R204 ;  /* 0x0000001fff3f7819 */ /* 0x000fe200000114cc */
[----:B------:R-:W-:Y:S01]  /*f830*/  UIMAD UR4, UR16, UR13, UR4 ;  /* 0x0000000d100472a4 */ /* 0x000fe2000f8e0204 */
[----:B------:R-:W-:Y:S01]  /*f840*/  SHF.R.S32.HI R68, RZ, 0x1f, R205 ;  /* 0x0000001fff447819 */ /* 0x000fe200000114cd */
[----:B------:R-:W-:Y:S01]  /*f850*/  UIMAD UR9, UR55, UR11, UR9 ;  /* 0x0000000b370972a4 */ /* 0x000fe2000f8e0209 */
[----:B------:R-:W-:Y:S01]  /*f860*/  SHF.R.S32.HI R69, RZ, 0x1f, R206 ;  /* 0x0000001fff457819 */ /* 0x000fe200000114ce */
        /* <DEDUP_REMOVED lines=9> */
[----:B------:R-:W-:Y:S01]  /*f900*/  @UP2 ULDC UR4, c[0x0][0xbf0] ;  /* 0x0002fc0000042ab9 */ /* 0x000fe20000000800 */
[----:B------:R-:W-:-:S02]  /*f910*/  UMOV UR8, UR16 ;  /* 0x0000001000087c82 */ /* 0x000fc40008000000 */
[----:B------:R-:W-:Y:S01]  /*f920*/  @P1 SHF.R.U32.HI R55, RZ, UR4, R0 ;  /* 0x00000004ff371c19 */ /* 0x000fe20008011600 */
[----:B------:R-:W-:-:S03]  /*f930*/  UIMAD.WIDE.U32 UR8, UR57, UR10, UR8 ;  /* 0x0000000a390872a5 */ /* 0x000fc6000f8e0008 */
[--C-:B------:R-:W-:Y:S01]  /*f940*/  SHF.R.S32.HI R0, RZ, 0x1f, R55.reuse ;  /* 0x0000001fff007819 */ /* 0x100fe20000011437 */
[----:B------:R-:W-:Y:S01]  /*f950*/  IMAD.MOV R52, RZ, RZ, -R55 ;  /* 0x000000ffff347224 */ /* 0x000fe200078e0a37 */
[----:B------:R-:W-:Y:S02]  /*f960*/  UIMAD UR57, UR57, UR11, UR9 ;  /* 0x0000000b393972a4 */ /* 0x000fe4000f8e0209 */
[----:B------:R-:W-:Y:S01]  /*f970*/  IMAD.U32 R53, RZ, RZ, UR9 ;  /* 0x00000009ff357e24 */ /* 0x000fe2000f8e00ff */
[----:B------:R-:W-:Y:S01]  /*f980*/  SYNCS.ARRIVE.TRANS64.RED.A1T0 RZ, [UR7], RZ ;  /* 0x000000ffffff79a7 */ /* 0x000fe20008100407 */
[----:B------:R-:W-:Y:S01]  /*f990*/  ULDC.64 UR10, c[0x0][0xb30] ;  /* 0x0002cc00000a7ab9 */ /* 0x000fe20000000a00 */
[----:B------:R-:W-:Y:S02]  /*f9a0*/  IMAD R3, R52, UR20, R3 ;  /* 0x0000001434037c24 */ /* 0x000fe4000f8e0203 */
[----:B------:R-:W-:Y:S02]  /*f9b0*/  IMAD R0, R0, UR10, RZ ;  /* 0x0000000a00007c24 */ /* 0x000fe4000f8e02ff */
[----:B------:R-:W-:Y:S01]  /*f9c0*/  IMAD.U32 R52, RZ, RZ, UR8 ;  /* 0x00000008ff347e24 */ /* 0x000fe2000f8e00ff */
[----:B------:R-:W-:Y:S01]  /*f9d0*/  ULDC.64 UR8, c[0x0][0xb28] ;  /* 0x0002ca0000087ab9 */ /* 0x000fe20000000a00 */
[----:B------:R-:W-:-:S02]  /*f9e0*/  IMAD.U32 R53, RZ, RZ, UR57 ;  /* 0x00000039ff357e24 */ /* 0x000fc4000f8e00ff */
[C---:B------:R-:W-:Y:S01]  /*f9f0*/  IMAD R57, R55.reuse, UR11, R0 ;  /* 0x0000000b37397c24 */ /* 0x040fe2000f8e0200 */
[----:B------:R-:W-:Y:S01]  /*fa00*/  SHF.R.S32.HI R0, RZ, 0x1f, R3 ;  /* 0x0000001fff007819 */ /* 0x000fe20000011403 */
[----:B------:R-:W-:-:S04]  /*fa10*/  IMAD.WIDE.U32 R52, R55, UR10, R52 ;  /* 0x0000000a37347c25 */ /* 0x000fc8000f8e0034 */
[----:B------:R-:W-:Y:S02]  /*fa20*/  IMAD R0, R0, UR8, RZ ;  /* 0x0000000800007c24 */ /* 0x000fe4000f8e02ff */
[----:B------:R-:W-:Y:S02]  /*fa30*/  IMAD.IADD R53, R53, 0x1, R57 ;  /* 0x0000000135357824 */ /* 0x000fe400078e0239 */
[C---:B------:R-:W-:Y:S02]  /*fa40*/  IMAD R55, R3.reuse, UR9, R0 ;  /* 0x0000000903377c24 */ /* 0x040fe4000f8e0200 */
[----:B------:R-:W-:Y:S01]  /*fa50*/  IMAD.WIDE.U32 R52, R3, UR8, R52 ;  /* 0x0000000803347c25 */ /* 0x000fe2000f8e0034 */
[----:B------:R-:W-:-:S03]  /*fa60*/  ULDC.64 UR8, c[0x0][0xb00] ;  /* 0x0002c00000087ab9 */ /* 0x000fc60000000a00 */
[----:B------:R-:W-:Y:S01]  /*fa70*/  IMAD.IADD R3, R53, 0x1, R55 ;  /* 0x0000000135037824 */ /* 0x000fe200078e0237 */
[----:B------:R-:W-:-:S04]  /*fa80*/  LEA R0, P1, R52, UR8, 0x2 ;  /* 0x0000000834007c11 */ /* 0x000fc8000f8210ff */
[----:B------:R-:W-:Y:S01]  /*fa90*/  LEA.HI.X R3, R52, UR9, R3, 0x2, P1 ;  /* 0x0000000934037c11 */ /* 0x000fe200088f1403 */
[----:B------:R0:W1:Y:S04]  /*faa0*/  SHFL.IDX PT, R56, R0, RZ, 0x1c1f ;  /* 0x001c1fff00387589 */ /* 0x00006800000e0000 */
[----:B------:R0:W2:Y:S01]  /*fab0*/  SHFL.IDX PT, R57, R3, RZ, 0x1c1f ;  /* 0x001c1fff03397589 */ /* 0x0000a200000e0000 */
[----:B------:R-:W-:Y:S05]  /*fac0*/  @P2 BRA `(.L_x_1561) ;  /* 0x0000000800202947 */ /* 0x000fea0003800000 */
[----:B------:R-:W-:Y:S02]  /*fad0*/  ULDC UR4, c[0x0][0xac8] ;  /* 0x0002b20000047ab9 */ /* 0x000fe40000000800 */
[----:B------:R-:W-:Y:S02]  /*fae0*/  ISETP.GE.AND P3, PT, R2, UR4, PT ;  /* 0x0000000402007c0c */ /* 0x000fe4000bf66270 */
[----:B------:R-:W-:Y:S02]  /*faf0*/  ISETP.GE.AND P2, PT, R207, UR4, PT ;  /* 0x00000004cf007c0c */ /* 0x000fe4000bf46270 */
[----:B------:R-:W-:-:S09]  /*fb00*/  ISETP.GE.AND P1, PT, R206, UR4, PT ;  /* 0x00000004ce007c0c */ /* 0x000fd2000bf26270 */
[CC--:B-1----:R-:W-:Y:S02]  /*fb10*/  @!P3 LEA R52, P4, R2.reuse, R56.reuse, 0x2 ;  /* 0x000000380234b211 */ /* 0x0c2fe400078810ff */
[----:B------:R-:W-:Y:S02]  /*fb20*/  @!P2 LEA R54, P5, R207, R56, 0x2 ;  /* 0x00000038cf36a211 */ /* 0x000fe400078a10ff */
[-C--:B--2---:R-:W-:Y:S02]  /*fb30*/  @!P3 LEA.HI.X R53, R2, R57.reuse, R71, 0x2, P4 ;  /* 0x000000390235b211 */ /* 0x084fe400020f1447 */
[----:B------:R-:W-:Y:S02]  /*fb40*/  ISETP.GE.AND P4, PT, R205, UR4, PT ;  /* 0x00000004cd007c0c */ /* 0x000fe4000bf86270 */
[----:B------:R-:W-:Y:S01]  /*fb50*/  @!P2 LEA.HI.X R55, R207, R57, R70, 0x2, P5 ;  /* 0x00000039cf37a211 */ /* 0x000fe200028f1446 */
[----:B------:R1:W-:Y:S01]  /*fb60*/  @!P3 ST.E.64 desc[UR36][R52.64], R140 ;  /* 0x0000008c3400b985 */ /* 0x0003e2000c101b24 */
[----:B------:R-:W-:-:S03]  /*fb70*/  ISETP.GE.AND P3, PT, R204, UR4, PT ;  /* 0x00000004cc007c0c */ /* 0x000fc6000bf66270 */
[----:B------:R2:W-:Y:S01]  /*fb80*/  @!P2 ST.E.64 desc[UR36][R54.64], R138 ;  /* 0x0000008a3600a985 */ /* 0x0005e2000c101b24 */
[----:B------:R-:W-:Y:S02]  /*fb90*/  ISETP.GE.AND P2, PT, R203, UR4, PT ;  /* 0x00000004cb007c0c */ /* 0x000fe4000bf46270 */
[----:B-1----:R-:W-:-:S04]  /*fba0*/  @!P1 LEA R52, P6, R206, R56, 0x2 ;  /* 0x00000038ce349211 */ /* 0x002fc800078c10ff */
[----:B------:R-:W-:Y:S02]  /*fbb0*/  @!P1 LEA.HI.X R53, R206, R57, R69, 0x2, P6 ;  /* 0x00000039ce359211 */ /* 0x000fe400030f1445 */
[----:B--2---:R-:W-:-:S03]  /*fbc0*/  @!P4 LEA R54, P5, R205, R56, 0x2 ;  /* 0x00000038cd36c211 */ /* 0x004fc600078a10ff */
[----:B------:R1:W-:Y:S01]  /*fbd0*/  @!P1 ST.E.64 desc[UR36][R52.64], R132 ;  /* 0x0000008434009985 */ /* 0x0003e2000c101b24 */
[----:B------:R-:W-:Y:S02]  /*fbe0*/  @!P4 LEA.HI.X R55, R205, R57, R68, 0x2, P5 ;  /* 0x00000039cd37c211 */ /* 0x000fe400028f1444 */
[----:B------:R-:W-:-:S03]  /*fbf0*/  ISETP.GE.AND P1, PT, R202, UR4, PT ;  /* 0x00000004ca007c0c */ /* 0x000fc6000bf26270 */
[----:B------:R2:W-:Y:S01]  /*fc00*/  @!P4 ST.E.64 desc[UR36][R54.64], R130 ;  /* 0x000000823600c985 */ /* 0x0005e2000c101b24 */
[----:B------:R-:W-:Y:S02]  /*fc10*/  ISETP.GE.AND P4, PT, R201, UR4, PT ;  /* 0x00000004c9007c0c */ /* 0x000fe4000bf86270 */
[----:B-1----:R-:W-:-:S04]  /*fc20*/  @!P3 LEA R52, P6, R204, R56, 0x2 ;  /* 0x00000038cc34b211 */ /* 0x002fc800078c10ff */
[----:B------:R-:W-:Y:S02]  /*fc30*/  @!P3 LEA.HI.X R53, R204, R57, R63, 0x2, P6 ;  /* 0x00000039cc35b211 */ /* 0x000fe400030f143f */
[----:B--2---:R-:W-:-:S03]  /*fc40*/  @!P2 LEA R54, P5, R203, R56, 0x2 ;  /* 0x00000038cb36a211 */ /* 0x004fc600078a10ff */
[----:B------:R1:W-:Y:S01]  /*fc50*/  @!P3 ST.E.64 desc[UR36][R52.64], R120 ;  /* 0x000000783400b985 */ /* 0x0003e2000c101b24 */
[----:B------:R-:W-:Y:S02]  /*fc60*/  ISETP.GE.AND P3, PT, R200, UR4, PT ;  /* 0x00000004c8007c0c */ /* 0x000fe4000bf66270 */
[----:B------:R-:W-:-:S05]  /*fc70*/  @!P2 LEA.HI.X R55, R203, R57, R62, 0x2, P5 ;  /* 0x00000039cb37a211 */ /* 0x000fca00028f143e */
        /* <DEDUP_REMOVED lines=39> */
[----:B------:R-:W-:-:S05]  /*fef0*/  @!P4 LEA.HI.X R55, R193, R57, R224, 0x2, P6 ;  /* 0x00000039c137c211 */ /* 0x000fca00030f14e0 */
[----:B------:R2:W-:Y:S01]  /*ff00*/  @!P4 ST.E.64 desc[UR36][R54.64], R66 ;  /* 0x000000423600c985 */ /* 0x0005e2000c101b24 */
[----:B------:R-:W-:Y:S02]  /*ff10*/  ISETP.GE.AND P4, PT, R189, UR4, PT ;  /* 0x00000004bd007c0c */ /* 0x000fe4000bf86270 */
[----:B-1----:R-:W-:-:S04]  /*ff20*/  @!P3 LEA R52, P1, R192, R56, 0x2 ;  /* 0x00000038c034b211 */ /* 0x002fc800078210ff */
[-C--:B------:R-:W-:Y:S02]  /*ff30*/  @!P3 LEA.HI.X R53, R192, R57.reuse, R223, 0x2, P1 ;  /* 0x00000039c035b211 */ /* 0x080fe400008f14df */
[----:B------:R-:W-:Y:S02]  /*ff40*/  ISETP.GE.AND P1, PT, R188, UR4, PT ;  /* 0x00000004bc007c0c */ /* 0x000fe4000bf26270 */
[C---:B--2---:R-:W-:Y:S01]  /*ff50*/  @!P2 LEA R54, P6, R191.reuse, R56, 0x2 ;  /* 0x00000038bf36a211 */ /* 0x044fe200078c10ff */
[----:B------:R1:W-:Y:S03]  /*ff60*/  @!P3 ST.E.64 desc[UR36][R52.64], R48 ;  /* 0x000000303400b985 */ /* 0x0003e6000c101b24 */
[----:B------:R-:W-:Y:S02]  /*ff70*/  @!P2 LEA.HI.X R55, R191, R57, R222, 0x2, P6 ;  /* 0x00000039bf37a211 */ /* 0x000fe400030f14de */
[----:B------:R-:W-:-:S03]  /*ff80*/  ISETP.GE.AND P6, PT, R187, UR4, PT ;  /* 0x00000004bb007c0c */ /* 0x000fc6000bfc6270 */
[----:B------:R2:W-:Y:S01]  /*ff90*/  @!P2 ST.E.64 desc[UR36][R54.64], R46 ;  /* 0x0000002e3600a985 */ /* 0x0005e2000c101b24 */
        /* <DEDUP_REMOVED lines=14> */
[----:B------:R-:W-:-:S03]  /*10080*/  @!P2 LEA R48, P5, R185, R56, 0x2 ;  /* 0x00000038b930a211 */ /* 0x000fc600078a10ff */
[----:B------:R2:W-:Y:S01]  /*10090*/  @!P6 ST.E.64 desc[UR36][R38.64], R30 ;  /* 0x0000001e2600e985 */ /* 0x0005e2000c101b24 */
[CC--:B------:R-:W-:Y:S02]  /*100a0*/  @!P4 LEA R46, P6, R184.reuse, R56.reuse, 0x2 ;  /* 0x00000038b82ec211 */ /* 0x0c0fe400078c10ff */
[-C--:B------:R-:W-:Y:S02]  /*100b0*/  @!P2 LEA.HI.X R49, R185, R57.reuse, R216, 0x2, P5 ;  /* 0x00000039b931a211 */ /* 0x080fe400028f14d8 */
[----:B------:R-:W-:Y:S02]  /*100c0*/  @!P4 LEA.HI.X R47, R184, R57, R215, 0x2, P6 ;  /* 0x00000039b82fc211 */ /* 0x000fe400030f14d7 */
[----:B-1----:R-:W-:-:S04]  /*100d0*/  @!P3 LEA R32, P1, R186, R56, 0x2 ;  /* 0x00000038ba20b211 */ /* 0x002fc800078210ff */
[----:B------:R-:W-:Y:S02]  /*100e0*/  @!P3 LEA.HI.X R33, R186, R57, R217, 0x2, P1 ;  /* 0x00000039ba21b211 */ /* 0x000fe400008f14d9 */
[----:B------:R-:W-:-:S03]  /*100f0*/  ISETP.GE.AND P1, PT, R23, UR4, PT ;  /* 0x0000000417007c0c */ /* 0x000fc6000bf26270 */
[----:B------:R1:W-:Y:S01]  /*10100*/  @!P3 ST.E.64 desc[UR36][R32.64], R24 ;  /* 0x000000182000b985 */ /* 0x0003e2000c101b24 */
[----:B------:R-:W-:-:S03]  /*10110*/  ISETP.GE.AND P3, PT, R22, UR4, PT ;  /* 0x0000000416007c0c */ /* 0x000fc6000bf66270 */
[----:B------:R-:W-:Y:S04]  /*10120*/  @!P2 ST.E.64 desc[UR36][R48.64], R20 ;  /* 0x000000143000a985 */ /* 0x000fe8000c101b24 */
[----:B------:R3:W-:Y:S01]  /*10130*/  @!P4 ST.E.64 desc[UR36][R46.64], R10 ;  /* 0x0000000a2e00c985 */ /* 0x0007e2000c101b24 */
[----:B------:R-:W-:Y:S02]  /*10140*/  ISETP.GE.AND P4, PT, R19, UR4, PT ;  /* 0x0000000413007c0c */ /* 0x000fe4000bf86270 */
[----:B------:R-:W-:-:S03]  /*10150*/  @!P1 LEA R40, P2, R23, R56, 0x2 ;  /* 0x0000003817289211 */ /* 0x000fc600078410ff */
[-C--:B--2---:R-:W-:Y:S01]  /*10160*/  @!P3 LEA R30, P5, R22, R56.reuse, 0x2 ;  /* 0x00000038161eb211 */ /* 0x084fe200078a10ff */
[C---:B-1----:R-:W-:Y:S01]  /*10170*/  VIADD R24, R2.reuse, 0xe8 ;  /* 0x000000e802187836 */ /* 0x042fe20000000000 */
[-C--:B------:R-:W-:Y:S01]  /*10180*/  @!P1 LEA.HI.X R41, R23, R57.reuse, R214, 0x2, P2 ;  /* 0x0000003917299211 */ /* 0x080fe200010f14d6 */
[----:B------:R-:W-:Y:S01]  /*10190*/  VIADD R25, R2, 0xf0 ;  /* 0x000000f002197836 */ /* 0x000fe20000000000 */
[----:B------:R-:W-:Y:S01]  /*101a0*/  ISETP.GE.AND P2, PT, R18, UR4, PT ;  /* 0x0000000412007c0c */ /* 0x000fe2000bf46270 */
[----:B------:R-:W-:Y:S01]  /*101b0*/  VIADD R32, R2, 0xf8 ;  /* 0x000000f802207836 */ /* 0x000fe20000000000 */
[----:B------:R-:W-:Y:S01]  /*101c0*/  @!P3 LEA.HI.X R31, R22, R57, R213, 0x2, P5 ;  /* 0x00000039161fb211 */ /* 0x000fe200028f14d5 */
[----:B------:R1:W-:Y:S01]  /*101d0*/  @!P1 ST.E.64 desc[UR36][R40.64], R8 ;  /* 0x0000000828009985 */ /* 0x0003e2000c101b24 */
[----:B------:R-:W-:Y:S02]  /*101e0*/  ISETP.GE.AND P1, PT, R24, UR4, PT ;  /* 0x0000000418007c0c */ /* 0x000fe4000bf26270 */
[----:B---3--:R-:W-:Y:S01]  /*101f0*/  @!P4 LEA R10, P6, R19, R56, 0x2 ;  /* 0x00000038130ac211 */ /* 0x008fe200078c10ff */
[----:B------:R2:W-:Y:S01]  /*10200*/  @!P3 ST.E.64 desc[UR36][R30.64], R144 ;  /* 0x000000901e00b985 */ /* 0x0005e2000c101b24 */
[----:B------:R-:W-:-:S02]  /*10210*/  ISETP.GE.AND P3, PT, R25, UR4, PT ;  /* 0x0000000419007c0c */ /* 0x000fc4000bf66270 */
[----:B------:R-:W-:Y:S02]  /*10220*/  SHF.R.S32.HI R21, RZ, 0x1f, R18 ;  /* 0x0000001fff157819 */ /* 0x000fe40000011412 */
[-C--:B------:R-:W-:Y:S02]  /*10230*/  @!P4 LEA.HI.X R11, R19, R57.reuse, R212, 0x2, P6 ;  /* 0x00000039130bc211 */ /* 0x080fe400030f14d4 */
[----:B------:R-:W-:Y:S02]  /*10240*/  @!P2 LEA R20, P5, R18, R56, 0x2 ;  /* 0x000000381214a211 */ /* 0x000fe400078a10ff */
[----:B------:R-:W-:Y:S01]  /*10250*/  ISETP.GE.AND P6, PT, R32, UR4, PT ;  /* 0x0000000420007c0c */ /* 0x000fe2000bfc6270 */
[----:B------:R3:W-:Y:S01]  /*10260*/  @!P4 ST.E.64 desc[UR36][R10.64], R142 ;  /* 0x0000008e0a00c985 */ /* 0x0007e2000c101b24 */
[----:B------:R-:W-:Y:S02]  /*10270*/  @!P2 LEA.HI.X R21, R18, R57, R21, 0x2, P5 ;  /* 0x000000391215a211 */ /* 0x000fe400028f1415 */
[----:B-1----:R-:W-:-:S02]  /*10280*/  SHF.R.S32.HI R9, RZ, 0x1f, R24 ;  /* 0x0000001fff097819 */ /* 0x002fc40000011418 */
[CC--:B------:R-:W-:Y:S01]  /*10290*/  @!P1 LEA R8, P5, R24.reuse, R56.reuse, 0x2 ;  /* 0x0000003818089211 */ /* 0x0c0fe200078a10ff */
[----:B------:R3:W-:Y:S01]  /*102a0*/  @!P2 ST.E.64 desc[UR36][R20.64], R152 ;  /* 0x000000981400a985 */ /* 0x0007e2000c101b24 */
[----:B--2---:R-:W-:Y:S02]  /*102b0*/  SHF.R.S32.HI R30, RZ, 0x1f, R25 ;  /* 0x0000001fff1e7819 */ /* 0x004fe40000011419 */
[----:B------:R-:W-:Y:S02]  /*102c0*/  @!P1 LEA.HI.X R9, R24, R57, R9, 0x2, P5 ;  /* 0x0000003918099211 */ /* 0x000fe400028f1409 */
[----:B------:R-:W-:-:S03]  /*102d0*/  @!P3 LEA R24, P5, R25, R56, 0x2 ;  /* 0x000000381918b211 */ /* 0x000fc600078a10ff */
[----:B------:R3:W-:Y:S01]  /*102e0*/  @!P1 ST.E.64 desc[UR36][R8.64], R150 ;  /* 0x0000009608009985 */ /* 0x0007e2000c101b24 */
[-C--:B------:R-:W-:Y:S02]  /*102f0*/  @!P3 LEA.HI.X R25, R25, R57.reuse, R30, 0x2, P5 ;  /* 0x000000391919b211 */ /* 0x080fe400028f141e */
[----:B------:R-:W-:Y:S02]  /*10300*/  SHF.R.S32.HI R30, RZ, 0x1f, R32 ;  /* 0x0000001fff1e7819 */ /* 0x000fe40000011420 */
[C---:B------:R-:W-:Y:S01]  /*10310*/  @!P6 LEA R56, P5, R32.reuse, R56, 0x2 ;  /* 0x000000382038e211 */ /* 0x040fe200078a10ff */
[----:B------:R3:W-:Y:S03]  /*10320*/  @!P3 ST.E.64 desc[UR36][R24.64], R158 ;  /* 0x0000009e1800b985 */ /* 0x0007e6000c101b24 */
[----:B------:R-:W-:-:S05]  /*10330*/  @!P6 LEA.HI.X R57, R32, R57, R30, 0x2, P5 ;  /* 0x000000392039e211 */ /* 0x000fca00028f141e */
[----:B------:R3:W-:Y:S04]  /*10340*/  @!P6 ST.E.64 desc[UR36][R56.64], R160 ;  /* 0x000000a03800e985 */ /* 0x0007e8000c101b24 */
.L_x_1561:
[----:B------:R-:W-:Y:S05]  /*10350*/  BSYNC B1 ;  /* 0x0000000000017941 */ /* 0x000fea0003800000 */
.L_x_1560:
[----:B0-----:R-:W0:Y:S04]  /*10360*/  SHFL.IDX PT, R3, R3, 0x1, 0x1c1f ;  /* 0x003c1f0003037f89 */ /* 0x001e2800000e0000 */
[----:B------:R4:W0:Y:S01]  /*10370*/  SHFL.IDX PT, R39, R0, 0x1, 0x1c1f ;  /* 0x003c1f0000277f89 */ /* 0x00082200000e0000 */
[----:B------:R-:W-:Y:S05]  /*10380*/  @P0 BRA `(.L_x_1559) ;  /* 0x0000001400f00947 */ /* 0x000fea0003800000 */
[----:B------:R-:W-:Y:S01]  /*10390*/  ULDC UR4, c[0x0][0xac8] ;  /* 0x0002b20000047ab9 */ /* 0x000fe20000000800 */
[C---:B----4-:R-:W-:Y:S01]  /*103a0*/  VIADD R0, R2.reuse, 0xe8 ;  /* 0x000000e802007836 */ /* 0x050fe20000000000 */
[----:B------:R-:W-:Y:S02]  /*103b0*/  ISETP.GE.AND P3, PT, R2, UR4, PT ;  /* 0x0000000402007c0c */ /* 0x000fe4000bf66270 */
[----:B------:R-:W-:Y:S02]  /*103c0*/  ISETP.GE.AND P4, PT, R207, UR4, PT ;  /* 0x00000004cf007c0c */ /* 0x000fe4000bf86270 */
[----:B------:R-:W-:Y:S02]  /*103d0*/  ISETP.GE.AND P0, PT, R206, UR4, PT ;  /* 0x00000004ce007c0c */ /* 0x000fe4000bf06270 */
[----:B------:R-:W-:-:S07]  /*103e0*/  ISETP.GE.AND P1, PT, R205, UR4, PT ;  /* 0x00000004cd007c0c */ /* 0x000fce000bf26270 */
[CC--:B0--3--:R-:W-:Y:S02]  /*103f0*/  @!P3 LEA R8, P2, R2.reuse, R39.reuse, 0x2 ;  /* 0x000000270208b211 */ /* 0x0c9fe400078410ff */
[C---:B------:R-:W-:Y:S02]  /*10400*/  @!P4 LEA R10, P6, R207.reuse, R39, 0x2 ;  /* 0x00000027cf0ac211 */ /* 0x040fe400078c10ff */
[----:B------:R-:W-:Y:S02]  /*10410*/  @!P3 LEA.HI.X R9, R2, R3, R71, 0x2, P2 ;  /* 0x000000030209b211 */ /* 0x000fe400010f1447 */
[----:B------:R-:W-:Y:S02]  /*10420*/  ISETP.GE.AND P2, PT, R204, UR4, PT ;  /* 0x00000004cc007c0c */ /* 0x000fe4000bf46270 */
[----:B------:R-:W-:Y:S01]  /*10430*/  @!P0 LEA R20, P5, R206, R39, 0x2 ;  /* 0x00000027ce148211 */ /* 0x000fe200078a10ff */
[----:B------:R0:W-:Y:S01]  /*10440*/  @!P3 ST.E.64 desc[UR36][R8.64], R136 ;  /* 0x000000880800b985 */ /* 0x0001e2000c101b24 */
[----:B------:R-:W-:-:S02]  /*10450*/  @!P4 LEA.HI.X R11, R207, R3, R70, 0x2, P6 ;  /* 0x00000003cf0bc211 */ /* 0x000fc400030f1446 */
[----:B------:R-:W-:Y:S02]  /*10460*/  ISETP.GE.AND P3, PT, R203, UR4, PT ;  /* 0x00000004cb007c0c */ /* 0x000fe4000bf66270 */
[----:B------:R-:W-:Y:S01]  /*10470*/  @!P0 LEA.HI.X R21, R206, R3, R69, 0x2, P5 ;  /* 0x00000003ce158211 */ /* 0x000fe200028f1445 */
[----:B------:R3:W-:Y:S01]  /*10480*/  @!P4 ST.E.64 desc[UR36][R10.64], R134 ;  /* 0x000000860a00c985 */ /* 0x0007e2000c101b24 */
[C---:B------:R-:W-:Y:S02]  /*10490*/  @!P1 LEA R24, P5, R205.reuse, R39, 0x2 ;  /* 0x00000027cd189211 */ /* 0x040fe400078a10ff */
[----:B------:R-:W-:Y:S01]  /*104a0*/  ISETP.GE.AND P4, PT, R202, UR4, PT ;  /* 0x00000004ca007c0c */ /* 0x000fe2000bf86270 */
[----:B------:R4:W-:Y:S01]  /*104b0*/  @!P0 ST.E.64 desc[UR36][R20.64], R128 ;  /* 0x0000008014008985 */ /* 0x0009e2000c101b24 */
[----:B------:R-:W-:Y:S02]  /*104c0*/  @!P1 LEA.HI.X R25, R205, R3, R68, 0x2, P5 ;  /* 0x00000003cd199211 */ /* 0x000fe400028f1444 */
[----:B------:R-:W-:-:S02]  /*104d0*/  @!P2 LEA R30, P6, R204, R39, 0x2 ;  /* 0x00000027cc1ea211 */ /* 0x000fc400078c10ff */
[----:B------:R-:W-:Y:S01]  /*104e0*/  ISETP.GE.AND P0, PT, R201, UR4, PT ;  /* 0x00000004c9007c0c */ /* 0x000fe2000bf06270 */
[----:B------:R5:W-:Y:S01]  /*104f0*/  @!P1 ST.E.64 desc[UR36][R24.64], R126 ;  /* 0x0000007e18009985 */ /* 0x000be2000c101b24 */
[C---:B------:R-:W-:Y:S02]  /*10500*/  @!P3 LEA R32, P5, R203.reuse, R39, 0x2 ;  /* 0x00000027cb20b211 */ /* 0x040fe400078a10ff */
[-C--:B------:R-:W-:Y:S02]  /*10510*/  @!P2 LEA.HI.X R31, R204, R3.reuse, R63, 0x2, P6 ;  /* 0x00000003cc1fa211 */ /* 0x080fe400030f143f */
[----:B------:R-:W-:Y:S02]  /*10520*/  ISETP.GE.AND P1, PT, R200, UR4, PT ;  /* 0x00000004c8007c0c */ /* 0x000fe4000bf26270 */
[----:B------:R-:W-:Y:S01]  /*10530*/  @!P3 LEA.HI.X R33, R203, R3, R62, 0x2, P5 ;  /* 0x00000003cb21b211 */ /* 0x000fe200028f143e */
[----:B------:R1:W-:Y:S01]  /*10540*/  @!P2 ST.E.64 desc[UR36][R30.64], R116 ;  /* 0x000000741e00a985 */ /* 0x0003e2000c101b24 */
[----:B0-----:R-:W-:-:S02]  /*10550*/  @!P4 LEA R8, P5, R202, R39, 0x2 ;  /* 0x00000027ca08c211 */ /* 0x001fc400078a10ff */
[----:B------:R-:W-:Y:S01]  /*10560*/  ISETP.GE.AND P2, PT, R199, UR4, PT ;  /* 0x00000004c7007c0c */ /* 0x000fe2000bf46270 */
[----:B------:R0:W-:Y:S01]  /*10570*/  @!P3 ST.E.64 desc[UR36][R32.64], R114 ;  /* 0x000000722000b985 */ /* 0x0001e2000c101b24 */
[----:B------:R-:W-:Y:S02]  /*10580*/  @!P4 LEA.HI.X R9, R202, R3, R61, 0x2, P5 ;  /* 0x00000003ca09c211 */ /* 0x000fe400028f143d */
[CC--:B---3--:R-:W-:Y:S02]  /*10590*/  @!P0 LEA R10, P6, R201.reuse, R39.reuse, 0x2 ;  /* 0x00000027c90a8211 */ /* 0x0c8fe400078c10ff */
[----:B------:R-:W-:Y:S01]  /*105a0*/  ISETP.GE.AND P3, PT, R198, UR4, PT ;  /* 0x00000004c6007c0c */ /* 0x000fe2000bf66270 */
[----:B------:R3:W-:Y:S01]  /*105b0*/  @!P4 ST.E.64 desc[UR36][R8.64], R108 ;  /* 0x0000006c0800c985 */ /* 0x0007e2000c101b24 */
[----:B----4-:R-:W-:Y:S02]  /*105c0*/  @!P1 LEA R20, P5, R200, R39, 0x2 ;  /* 0x00000027c8149211 */ /* 0x010fe400078a10ff */
[----:B------:R-:W-:-:S02]  /*105d0*/  @!P0 LEA.HI.X R11, R201, R3, R60, 0x2, P6 ;  /* 0x00000003c90b8211 */ /* 0x000fc400030f143c */
[----:B------:R-:W-:Y:S02]  /*105e0*/  ISETP.GE.AND P4, PT, R197, UR4, PT ;  /* 0x00000004c5007c0c */ /* 0x000fe4000bf86270 */
[----:B------:R-:W-:Y:S01]  /*105f0*/  @!P1 LEA.HI.X R21, R200, R3, R59, 0x2, P5 ;  /* 0x00000003c8159211 */ /* 0x000fe200028f143b */
[----:B------:R4:W-:Y:S01]  /*10600*/  @!P0 ST.E.64 desc[UR36][R10.64], R106 ;  /* 0x0000006a0a008985 */ /* 0x0009e2000c101b24 */
[C---:B-----5:R-:W-:Y:S02]  /*10610*/  @!P2 LEA R24, P5, R199.reuse, R39, 0x2 ;  /* 0x00000027c718a211 */ /* 0x060fe400078a10ff */
[----:B------:R-:W-:Y:S01]  /*10620*/  ISETP.GE.AND P0, PT, R196, UR4, PT ;  /* 0x00000004c4007c0c */ /* 0x000fe2000bf06270 */
[----:B------:R5:W-:Y:S01]  /*10630*/  @!P1 ST.E.64 desc[UR36][R20.64], R100 ;  /* 0x0000006414009985 */ /* 0x000be2000c101b24 */
[----:B------:R-:W-:Y:S02]  /*10640*/  @!P2 LEA.HI.X R25, R199, R3, R58, 0x2, P5 ;  /* 0x00000003c719a211 */ /* 0x000fe400028f143a */
[----:B-1----:R-:W-:-:S02]  /*10650*/  @!P3 LEA R30, P6, R198, R39, 0x2 ;  /* 0x00000027c61eb211 */ /* 0x002fc400078c10ff */
[----:B------:R-:W-:Y:S01]  /*10660*/  ISETP.GE.AND P1, PT, R195, UR4, PT ;  /* 0x00000004c3007c0c */ /* 0x000fe2000bf26270 */
[----:B------:R1:W-:Y:S01]  /*10670*/  @!P2 ST.E.64 desc[UR36][R24.64], R98 ;  /* 0x000000621800a985 */ /* 0x0003e2000c101b24 */
[C---:B0-----:R-:W-:Y:S02]  /*10680*/  @!P4 LEA R32, P5, R197.reuse, R39, 0x2 ;  /* 0x00000027c520c211 */ /* 0x041fe400078a10ff */
[-C--:B------:R-:W-:Y:S02]  /*10690*/  @!P3 LEA.HI.X R31, R198, R3.reuse, R229, 0x2, P6 ;  /* 0x00000003c61fb211 */ /* 0x080fe400030f14e5 */
[----:B------:R-:W-:Y:S02]  /*106a0*/  ISETP.GE.AND P2, PT, R194, UR4, PT ;  /* 0x00000004c2007c0c */ /* 0x000fe4000bf46270 */
[----:B------:R-:W-:Y:S01]  /*106b0*/  @!P4 LEA.HI.X R33, R197, R3, R228, 0x2, P5 ;  /* 0x00000003c521c211 */ /* 0x000fe200028f14e4 */
[----:B------:R0:W-:Y:S01]  /*106c0*/  @!P3 ST.E.64 desc[UR36][R30.64], R92 ;  /* 0x0000005c1e00b985 */ /* 0x0001e2000c101b24 */
[----:B---3--:R-:W-:-:S03]  /*106d0*/  @!P0 LEA R8, P3, R196, R39, 0x2 ;  /* 0x00000027c4088211 */ /* 0x008fc600078610ff */
[----:B------:R3:W-:Y:S01]  /*106e0*/  @!P4 ST.E.64 desc[UR36][R32.64], R90 ;  /* 0x0000005a2000c985 */ /* 0x0007e2000c101b24 */
[----:B------:R-:W-:Y:S02]  /*106f0*/  ISETP.GE.AND P4, PT, R193, UR4, PT ;  /* 0x00000004c1007c0c */ /* 0x000fe4000bf86270 */
[----:B------:R-:W-:Y:S02]  /*10700*/  @!P0 LEA.HI.X R9, R196, R3, R227, 0x2, P3 ;  /* 0x00000003c4098211 */ /* 0x000fe400018f14e3 */
[CC--:B----4-:R-:W-:Y:S02]  /*10710*/  @!P1 LEA R10, P6, R195.reuse, R39.reuse, 0x2 ;  /* 0x00000027c30a9211 */ /* 0x0d0fe400078c10ff */
[----:B------:R-:W-:Y:S01]  /*10720*/  ISETP.GE.AND P3, PT, R192, UR4, PT ;  /* 0x00000004c0007c0c */ /* 0x000fe2000bf66270 */
[----:B------:R4:W-:Y:S01]  /*10730*/  @!P0 ST.E.64 desc[UR36][R8.64], R84 ;  /* 0x0000005408008985 */ /* 0x0009e2000c101b24 */
[----:B-----5:R-:W-:Y:S02]  /*10740*/  @!P2 LEA R20, P5, R194, R39, 0x2 ;  /* 0x00000027c214a211 */ /* 0x020fe400078a10ff */
[----:B------:R-:W-:-:S02]  /*10750*/  @!P1 LEA.HI.X R11, R195, R3, R226, 0x2, P6 ;  /* 0x00000003c30b9211 */ /* 0x000fc400030f14e2 */
[----:B------:R-:W-:Y:S02]  /*10760*/  ISETP.GE.AND P0, PT, R191, UR4, PT ;  /* 0x00000004bf007c0c */ /* 0x000fe4000bf06270 */
[----:B------:R-:W-:Y:S01]  /*10770*/  @!P2 LEA.HI.X R21, R194, R3, R225, 0x2, P5 ;  /* 0x00000003c215a211 */ /* 0x000fe200028f14e1 */
[----:B------:R5:W-:Y:S01]  /*10780*/  @!P1 ST.E.64 desc[UR36][R10.64], R82 ;  /* 0x000000520a009985 */ /* 0x000be2000c101b24 */
[----:B------:R-:W-:Y:S02]  /*10790*/  ISETP.GE.AND P1, PT, R190, UR4, PT ;  /* 0x00000004be007c0c */ /* 0x000fe4000bf26270 */
[-C--:B-1----:R-:W-:Y:S01]  /*107a0*/  @!P4 LEA R24, P5, R193, R39.reuse, 0x2 ;  /* 0x00000027c118c211 */ /* 0x082fe200078a10ff */
[----:B------:R1:W-:Y:S01]  /*107b0*/  @!P2 ST.E.64 desc[UR36][R20.64], R64 ;  /* 0x000000401400a985 */ /* 0x0003e2000c101b24 */
[----:B0-----:R-:W-:Y:S02]  /*107c0*/  @!P3 LEA R30, P6, R192, R39, 0x2 ;  /* 0x00000027c01eb211 */ /* 0x001fe400078c10ff */
[----:B------:R-:W-:-:S02]  /*107d0*/  ISETP.GE.AND P2, PT, R189, UR4, PT ;  /* 0x00000004bd007c0c */ /* 0x000fc4000bf46270 */
[-C--:B------:R-:W-:Y:S02]  /*107e0*/  @!P4 LEA.HI.X R25, R193, R3.reuse, R224, 0x2, P5 ;  /* 0x00000003c119c211 */ /* 0x080fe400028f14e0 */
[----:B------:R-:W-:Y:S02]  /*107f0*/  @!P3 LEA.HI.X R31, R192, R3, R223, 0x2, P6 ;  /* 0x00000003c01fb211 */ /* 0x000fe400030f14df */
[C---:B---3--:R-:W-:Y:S01]  /*10800*/  @!P0 LEA R32, P5, R191.reuse, R39, 0x2 ;  /* 0x00000027bf208211 */ /* 0x048fe200078a10ff */
[----:B------:R0:W-:Y:S01]  /*10810*/  @!P4 ST.E.64 desc[UR36][R24.64], R50 ;  /* 0x000000321800c985 */ /* 0x0001e2000c101b24 */
[----:B------:R-:W-:Y:S02]  /*10820*/  ISETP.GE.AND P4, PT, R188, UR4, PT ;  /* 0x00000004bc007c0c */ /* 0x000fe4000bf86270 */
[----:B------:R-:W-:Y:S01]  /*10830*/  @!P0 LEA.HI.X R33, R191, R3, R222, 0x2, P5 ;  /* 0x00000003bf218211 */ /* 0x000fe200028f14de */
[----:B------:R3:W-:Y:S01]  /*10840*/  @!P3 ST.E.64 desc[UR36][R30.64], R44 ;  /* 0x0000002c1e00b985 */ /* 0x0007e2000c101b24 */
[----:B----4-:R-:W-:-:S02]  /*10850*/  @!P1 LEA R8, P5, R190, R39, 0x2 ;  /* 0x00000027be089211 */ /* 0x010fc400078a10ff */
[----:B------:R-:W-:Y:S01]  /*10860*/  ISETP.GE.AND P3, PT, R187, UR4, PT ;  /* 0x00000004bb007c0c */ /* 0x000fe2000bf66270 */
[----:B------:R4:W-:Y:S01]  /*10870*/  @!P0 ST.E.64 desc[UR36][R32.64], R42 ;  /* 0x0000002a20008985 */ /* 0x0009e2000c101b24 */
[C---:B-----5:R-:W-:Y:S02]  /*10880*/  @!P2 LEA R10, P6, R189.reuse, R39, 0x2 ;  /* 0x00000027bd0aa211 */ /* 0x060fe400078c10ff */
[-C--:B------:R-:W-:Y:S02]  /*10890*/  @!P1 LEA.HI.X R9, R190, R3.reuse, R221, 0x2, P5 ;  /* 0x00000003be099211 */ /* 0x080fe400028f14dd */
[----:B------:R-:W-:Y:S02]  /*108a0*/  @!P2 LEA.HI.X R11, R189, R3, R220, 0x2, P6 ;  /* 0x00000003bd0ba211 */ /* 0x000fe400030f14dc */
[----:B------:R-:W-:Y:S01]  /*108b0*/  ISETP.GE.AND P0, PT, R186, UR4, PT ;  /* 0x00000004ba007c0c */ /* 0x000fe2000bf06270 */
[----:B------:R5:W-:Y:S01]  /*108c0*/  @!P1 ST.E.64 desc[UR36][R8.64], R36 ;  /* 0x0000002408009985 */ /* 0x000be2000c101b24 */
[----:B------:R-:W-:-:S02]  /*108d0*/  ISETP.GE.AND P1, PT, R185, UR4, PT ;  /* 0x00000004b9007c0c */ /* 0x000fc4000bf26270 */
[CC--:B-1----:R-:W-:Y:S01]  /*108e0*/  @!P4 LEA R20, P5, R188.reuse, R39.reuse, 0x2 ;  /* 0x00000027bc14c211 */ /* 0x0c2fe200078a10ff */
[----:B------:R-:W-:Y:S01]  /*108f0*/  @!P2 ST.E.64 desc[UR36][R10.64], R34 ;  /* 0x000000220a00a985 */ /* 0x000fe2000c101b24 */
[C---:B0-----:R-:W-:Y:S02]  /*10900*/  @!P3 LEA R24, P2, R187.reuse, R39, 0x2 ;  /* 0x00000027bb18b211 */ /* 0x041fe400078410ff */
[-C--:B------:R-:W-:Y:S02]  /*10910*/  @!P4 LEA.HI.X R21, R188, R3.reuse, R219, 0x2, P5 ;  /* 0x00000003bc15c211 */ /* 0x080fe400028f14db */
[----:B------:R-:W-:Y:S02]  /*10920*/  @!P3 LEA.HI.X R25, R187, R3, R218, 0x2, P2 ;  /* 0x00000003bb19b211 */ /* 0x000fe400010f14da */
[----:B------:R-:W-:Y:S01]  /*10930*/  ISETP.GE.AND P2, PT, R184, UR4, PT ;  /* 0x00000004b8007c0c */ /* 0x000fe2000bf46270 */
[----:B------:R0:W-:Y:S01]  /*10940*/  @!P4 ST.E.64 desc[UR36][R20.64], R28 ;  /* 0x0000001c1400c985 */ /* 0x0001e2000c101b24 */
[----:B---3--:R-:W-:-:S02]  /*10950*/  @!P0 LEA R30, P4, R186, R39, 0x2 ;  /* 0x00000027ba1e8211 */ /* 0x008fc400078810ff */
[----:B----4-:R-:W-:Y:S01]  /*10960*/  @!P1 LEA R32, P5, R185, R39, 0x2 ;  /* 0x00000027b9209211 */ /* 0x010fe200078a10ff */
[----:B------:R-:W-:Y:S01]  /*10970*/  @!P3 ST.E.64 desc[UR36][R24.64], R26 ;  /* 0x0000001a1800b985 */ /* 0x000fe2000c101b24 */
[----:B------:R-:W-:Y:S02]  /*10980*/  ISETP.GE.AND P3, PT, R23, UR4, PT ;  /* 0x0000000417007c0c */ /* 0x000fe4000bf66270 */
[-C--:B------:R-:W-:Y:S02]  /*10990*/  @!P0 LEA.HI.X R31, R186, R3.reuse, R217, 0x2, P4 ;  /* 0x00000003ba1f8211 */ /* 0x080fe400020f14d9 */
[----:B------:R-:W-:Y:S02]  /*109a0*/  @!P1 LEA.HI.X R33, R185, R3, R216, 0x2, P5 ;  /* 0x00000003b9219211 */ /* 0x000fe400028f14d8 */
[----:B------:R-:W-:Y:S01]  /*109b0*/  ISETP.GE.AND P5, PT, R22, UR4, PT ;  /* 0x0000000416007c0c */ /* 0x000fe2000bfa6270 */
[----:B------:R1:W-:Y:S01]  /*109c0*/  @!P0 ST.E.64 desc[UR36][R30.64], R14 ;  /* 0x0000000e1e008985 */ /* 0x0003e2000c101b24 */
[----:B-----5:R-:W-:Y:S01]  /*109d0*/  @!P2 LEA R8, P0, R184, R39, 0x2 ;  /* 0x00000027b808a211 */ /* 0x020fe200078010ff */
[----:B0-----:R-:W-:Y:S01]  /*109e0*/  VIADD R28, R2, 0xf0 ;  /* 0x000000f0021c7836 */ /* 0x001fe20000000000 */
[----:B------:R-:W-:Y:S01]  /*109f0*/  ISETP.GE.AND P4, PT, R19, UR4, PT ;  /* 0x0000000413007c0c */ /* 0x000fe2000bf86270 */
[----:B------:R0:W-:Y:S01]  /*10a00*/  @!P1 ST.E.64 desc[UR36][R32.64], R12 ;  /* 0x0000000c20009985 */ /* 0x0001e2000c101b24 */
[----:B------:R-:W-:-:S02]  /*10a10*/  ISETP.GE.AND P1, PT, R0, UR4, PT ;  /* 0x0000000400007c0c */ /* 0x000fc4000bf26270 */
[C---:B------:R-:W-:Y:S02]  /*10a20*/  @!P3 LEA R10, P6, R23.reuse, R39, 0x2 ;  /* 0x00000027170ab211 */ /* 0x040fe400078c10ff */
[-C--:B------:R-:W-:Y:S02]  /*10a30*/  @!P2 LEA.HI.X R9, R184, R3.reuse, R215, 0x2, P0 ;  /* 0x00000003b809a211 */ /* 0x080fe400000f14d7 */
[----:B------:R-:W-:Y:S02]  /*10a40*/  ISETP.GE.AND P0, PT, R28, UR4, PT ;  /* 0x000000041c007c0c */ /* 0x000fe4000bf06270 */
[----:B------:R-:W-:Y:S01]  /*10a50*/  @!P3 LEA.HI.X R11, R23, R3, R214, 0x2, P6 ;  /* 0x00000003170bb211 */ /* 0x000fe200030f14d6 */
[----:B------:R-:W-:Y:S01]  /*10a60*/  @!P2 ST.E.64 desc[UR36][R8.64], R6 ;  /* 0x000000060800a985 */ /* 0x000fe2000c101b24 */
[----:B------:R-:W-:Y:S02]  /*10a70*/  ISETP.GE.AND P2, PT, R18, UR4, PT ;  /* 0x0000000412007c0c */ /* 0x000fe4000bf46270 */
[----:B-1----:R-:W-:Y:S01]  /*10a80*/  SHF.R.S32.HI R14, RZ, 0x1f, R0 ;  /* 0x0000001fff0e7819 */ /* 0x002fe20000011400 */
[----:B------:R1:W-:Y:S01]  /*10a90*/  @!P3 ST.E.64 desc[UR36][R10.64], R4 ;  /* 0x000000040a00b985 */ /* 0x0003e2000c101b24 */
[----:B0-----:R-:W-:-:S02]  /*10aa0*/  @!P5 LEA R12, P6, R22, R39, 0x2 ;  /* 0x00000027160cd211 */ /* 0x001fc400078c10ff */
[----:B------:R-:W-:Y:S02]  /*10ab0*/  @!P1 LEA R20, P3, R0, R39, 0x2 ;  /* 0x0000002700149211 */ /* 0x000fe400078610ff */
[----:B------:R-:W-:Y:S02]  /*10ac0*/  @!P5 LEA.HI.X R13, R22, R3, R213, 0x2, P6 ;  /* 0x00000003160dd211 */ /* 0x000fe400030f14d5 */
[----:B------:R-:W-:Y:S02]  /*10ad0*/  SHF.R.S32.HI R15, RZ, 0x1f, R28 ;  /* 0x0000001fff0f7819 */ /* 0x000fe4000001141c */
[----:B------:R-:W-:Y:S01]  /*10ae0*/  @!P0 LEA R24, P6, R28, R39, 0x2 ;  /* 0x000000271c188211 */ /* 0x000fe200078c10ff */
[----:B------:R0:W-:Y:S01]  /*10af0*/  @!P5 ST.E.64 desc[UR36][R12.64], R148 ;  /* 0x000000940c00d985 */ /* 0x0001e2000c101b24 */
[----:B------:R-:W-:Y:S02]  /*10b00*/  @!P1 LEA.HI.X R21, R0, R3, R14, 0x2, P3 ;  /* 0x0000000300159211 */ /* 0x000fe400018f140e */
[----:B------:R-:W-:-:S02]  /*10b10*/  @!P4 LEA R14, P3, R19, R39, 0x2 ;  /* 0x00000027130ec211 */ /* 0x000fc400078610ff */
[-C--:B------:R-:W-:Y:S02]  /*10b20*/  @!P0 LEA.HI.X R25, R28, R3.reuse, R15, 0x2, P6 ;  /* 0x000000031c198211 */ /* 0x080fe400030f140f */
[----:B------:R-:W-:Y:S02]  /*10b30*/  @!P4 LEA.HI.X R15, R19, R3, R212, 0x2, P3 ;  /* 0x00000003130fc211 */ /* 0x000fe400018f14d4 */
[----:B------:R-:W-:Y:S02]  /*10b40*/  SHF.R.S32.HI R0, RZ, 0x1f, R18 ;  /* 0x0000001fff007819 */ /* 0x000fe40000011412 */
[C---:B-1----:R-:W-:Y:S01]  /*10b50*/  @!P2 LEA R4, P3, R18.reuse, R39, 0x2 ;  /* 0x000000271204a211 */ /* 0x042fe200078610ff */
[----:B------:R0:W-:Y:S03]  /*10b60*/  @!P4 ST.E.64 desc[UR36][R14.64], R146 ;  /* 0x000000920e00c985 */ /* 0x0001e6000c101b24 */
[----:B------:R-:W-:Y:S01]  /*10b70*/  @!P2 LEA.HI.X R5, R18, R3, R0, 0x2, P3 ;  /* 0x000000031205a211 */ /* 0x000fe200018f1400 */
[----:B------:R-:W-:-:S04]  /*10b80*/  VIADD R0, R2, 0xf8 ;  /* 0x000000f802007836 */ /* 0x000fc80000000000 */
[----:B------:R0:W-:Y:S04]  /*10b90*/  @!P2 ST.E.64 desc[UR36][R4.64], R156 ;  /* 0x0000009c0400a985 */ /* 0x0001e8000c101b24 */
[----:B------:R0:W-:Y:S04]  /*10ba0*/  @!P1 ST.E.64 desc[UR36][R20.64], R154 ;  /* 0x0000009a14009985 */ /* 0x0001e8000c101b24 */
[----:B------:R0:W-:Y:S01]  /*10bb0*/  @!P0 ST.E.64 desc[UR36][R24.64], R124 ;  /* 0x0000007c18008985 */ /* 0x0001e2000c101b24 */
[----:B------:R-:W-:-:S13]  /*10bc0*/  ISETP.GE.AND P0, PT, R0, UR4, PT ;  /* 0x0000000400007c0c */ /* 0x000fda000bf06270 */
[----:B0-----:R-:W-:Y:S05]  /*10bd0*/  @P0 BRA `(.L_x_1559) ;  /* 0x0000000c00dc0947 */ /* 0x001fea0003800000 */
[----:B------:R-:W-:Y:S02]  /*10be0*/  LEA R4, P0, R0, R39, 0x2 ;  /* 0x0000002700047211 */ /* 0x000fe400078010ff */
[----:B------:R-:W-:-:S04]  /*10bf0*/  SHF.R.S32.HI R5, RZ, 0x1f, R0 ;  /* 0x0000001fff057819 */ /* 0x000fc80000011400 */
[----:B------:R-:W-:-:S05]  /*10c00*/  LEA.HI.X R5, R0, R3, R5, 0x2, P0 ;  /* 0x0000000300057211 */ /* 0x000fca00000f1405 */
[----:B------:R0:W-:Y:S01]  /*10c10*/  ST.E.64 desc[UR36][R4.64], R122 ;  /* 0x0000007a04007985 */ /* 0x0001e2000c101b24 */
[----:B------:R-:W-:Y:S05]  /*10c20*/  BRA `(.L_x_1559) ;  /* 0x0000000c00c87947 */ /* 0x000fea0003800000 */
.L_x_1550:
        /* <DEDUP_REMOVED lines=9> */
[----:B------:R-:W-:Y:S01]  /*10cc0*/  UISETP.NE.U32.AND UP1, UPT, UR8, URZ, UPT ;  /* 0x0000003f0800728c */ /* 0x000fe2000bf25070 */
[----:B------:R-:W-:Y:S02]  /*10cd0*/  ULDC UR4, c[0x0][0xa88] ;  /* 0x0002a20000047ab9 */ /* 0x000fe40000000800 */
[----:B------:R-:W2:Y:S01]  /*10ce0*/  @P1 LDG.E R3, desc[UR36][R4.64] ;  /* 0x0000002404031981 */ /* 0x000ea2000c1e1900 */
[----:B------:R-:W-:Y:S01]  /*10cf0*/  UISETP.NE.AND.EX UP1, UPT, UR9, URZ, UPT, UP1 ;  /* 0x0000003f0900728c */ /* 0x000fe2000bf25310 */
[----:B------:R-:W-:Y:S01]  /*10d00*/  IMAD.U32 R0, RZ, RZ, UR4 ;  /* 0x00000004ff007e24 */ /* 0x000fe2000f8e00ff */
[----:B------:R-:W0:Y:S04]  /*10d10*/  S2R R10, SR_TID.X ;  /* 0x00000000000a7919 */ /* 0x000e280000002100 */
[----:B------:R-:W-:-:S05]  /*10d20*/  PLOP3.LUT P2, PT, PT, PT, UP1, 0x80, 0x0 ;  /* 0x000000000000781c */ /* 0x000fca0003f4f018 */
[----:B------:R-:W-:Y:S02]  /*10d30*/  @UP1 ULDC.64 UR8, c[0x0][0xc08] ;  /* 0x0003020000081ab9 */ /* 0x000fe40000000a00 */
[----:B------:R-:W-:-:S06]  /*10d40*/  @UP1 UIMAD.WIDE UR8, UR58, 0x4, UR8 ;  /* 0x000000043a0818a5 */ /* 0x000fcc000f8e0208 */
[----:B------:R-:W-:Y:S02]  /*10d50*/  IMAD.U32 R6, RZ, RZ, UR8 ;  /* 0x00000008ff067e24 */ /* 0x000fe4000f8e00ff */
[----:B------:R-:W-:-:S05]  /*10d60*/  IMAD.U32 R7, RZ, RZ, UR9 ;  /* 0x00000009ff077e24 */ /* 0x000fca000f8e00ff */
[----:B------:R1:W5:Y:S01]  /*10d70*/  @P2 LDG.E R0, desc[UR36][R6.64] ;  /* 0x0000002406002981 */ /* 0x000362000c1e1900 */
[----:B------:R-:W-:Y:S01]  /*10d80*/  UMOV UR4, URZ ;  /* 0x0000003f00047c82 */ /* 0x000fe20008000000 */
[----:B0-----:R-:W-:-:S05]  /*10d90*/  VIADD R8, R10, 0xffffff80 ;  /* 0xffffff800a087836 */ /* 0x001fca0000000000 */
[----:B------:R-:W-:Y:S02]  /*10da0*/  ISETP.GT.AND P0, PT, R8, 0x7f, PT ;  /* 0x0000007f0800780c */ /* 0x000fe40003f04270 */
[----:B--2---:R-:W-:Y:S01]  /*10db0*/  @P1 R2UR UR4, R3 ;  /* 0x00000000030412ca */ /* 0x004fe200000e0000 */
[----:B-1----:R-:W-:-:S14]  /*10dc0*/  @P2 BRA `(.L_x_1562) ;  /* 0x0000000000102947 */ /* 0x002fdc0003800000 */
[----:B------:R-:W-:Y:S05]  /*10dd0*/  @!P1 BRA `(.L_x_1562) ;  /* 0x00000000000c9947 */ /* 0x000fea0003800000 */
[----:B------:R-:W2:Y:S04]  /*10de0*/  LDG.E R3, desc[UR36][R4.64] ;  /* 0x0000002404037981 */ /* 0x000ea8000c1e1900 */
[----:B-----5:R-:W2:Y:S02]  /*10df0*/  LDG.E R0, desc[UR36][R4.64+0x4] ;  /* 0x0000042404007981 */ /* 0x020ea4000c1e1900 */
[----:B--2---:R-:W-:-:S07]  /*10e00*/  IMAD.IADD R0, R0, 0x1, -R3 ;  /* 0x0000000100007824 */ /* 0x004fce00078e0a03 */
.L_x_1562:
[----:B------:R-:W-:Y:S01]  /*10e10*/  USHF.R.S32.HI UR12, URZ, 0x1f, UR58 ;  /* 0x0000001f3f0c7899 */ /* 0x000fe2000801143a */
[----:B------:R-:W-:Y:S01]  /*10e20*/  BSSY B1, `(.L_x_1563) ;  /* 0x0000039000017945 */ /* 0x000fe20003800000 */
[----:B------:R-:W-:Y:S02]  /*10e30*/  USHF.R.S32.HI UR18, URZ, 0x1f, UR4 ;  /* 0x0000001f3f127899 */ /* 0x000fe40008011404 */
[----:B------:R-:W-:Y:S02]  /*10e40*/  USEL UR7, UR58, URZ, !UP0 ;  /* 0x0000003f3a077287 */ /* 0x000fe4000c000000 */
[----:B------:R-:W-:Y:S01]  /*10e50*/  USEL UR12, UR12, URZ, !UP0 ;  /* 0x0000003f0c0c7287 */ /* 0x000fe2000c000000 */
[----:B------:R-:W-:Y:S11]  /*10e60*/  @P0 BRA `(.L_x_1564) ;  /* 0x0000000000d00947 */ /* 0x000ff60003800000 */
[----:B------:R-:W0:Y:S01]  /*10e70*/  LDC R9, c[0x0][0xbe8] ;  /* 0x0002fa00ff097b82 */ /* 0x000e220000000800 */
[----:B------:R-:W-:-:S05]  /*10e80*/  IMAD.U32 R6, RZ, RZ, UR48 ;  /* 0x00000030ff067e24 */ /* 0x000fca000f8e00ff */
[----:B------:R-:W-:Y:S01]  /*10e90*/  IADD3 R6, R6, -0x80, R10 ;  /* 0xffffff8006067810 */ /* 0x000fe20007ffe00a */
        /* <DEDUP_REMOVED lines=49> */
.L_x_1564:
[----:B------:R-:W-:Y:S05]  /*111b0*/  BSYNC B1 ;  /* 0x0000000000017941 */ /* 0x000fea0003800000 */
.L_x_1563:
        /* <DEDUP_REMOVED lines=14> */
[----:B------:R-:W-:-:S03]  /*112a0*/  UIADD3 UR9, UR9, UR10, URZ ;  /* 0x0000000a09097290 */ /* 0x000fc6000fffe03f */
[----:B------:R-:W-:Y:S01]  /*112b0*/  IMAD R3, R10, 0x20, R13 ;  /* 0x000000200a037824 */ /* 0x000fe200078e020d */
[----:B------:R-:W-:Y:S02]  /*112c0*/  ULDC.64 UR10, c[0x0][0xae8] ;  /* 0x0002ba00000a7ab9 */ /* 0x000fe40000000a00 */
[----:B------:R-:W-:Y:S01]  /*112d0*/  UIMAD.WIDE.U32 UR8, UR55, UR10, UR8 ;  /* 0x0000000a370872a5 */ /* 0x000fe2000f8e0008 */
[----:B------:R-:W-:Y:S01]  /*112e0*/  VIADD R8, R3, UR48 ;  /* 0x0000003003087c36 */ /* 0x000fe20008000000 */
[----:B-1----:R-:W-:Y:S02]  /*112f0*/  ISETP.NE.AND P0, PT, R11, 0x1, PT ;  /* 0x000000010b00780c */ /* 0x002fe40003f05270 */
[----:B------:R-:W-:Y:S01]  /*11300*/  UIMAD UR9, UR55, UR11, UR9 ;  /* 0x0000000b370972a4 */ /* 0x000fe2000f8e0209 */
[----:B------:R-:W-:Y:S02]  /*11310*/  IMAD.MOV.U32 R3, RZ, RZ, R8 ;  /* 0x000000ffff037224 */ /* 0x000fe400078e0008 */
[----:B------:R-:W-:-:S02]  /*11320*/  ULDC.64 UR10, c[0x0][0xaf0] ;  /* 0x0002bc00000a7ab9 */ /* 0x000fc40000000a00 */
[----:B------:R-:W-:Y:S02]  /*11330*/  UIMAD UR12, UR12, UR10, URZ ;  /* 0x0000000a0c0c72a4 */ /* 0x000fe4000f8e023f */
[----:B------:R-:W-:Y:S02]  /*11340*/  UIMAD.WIDE.U32 UR8, UR7, UR10, UR8 ;  /* 0x0000000a070872a5 */ /* 0x000fe4000f8e0008 */
[----:B------:R-:W-:Y:S02]  /*11350*/  UIMAD UR4, UR7, UR11, UR12 ;  /* 0x0000000b070472a4 */ /* 0x000fe4000f8e020c */
[----:B------:R-:W0:Y:S02]  /*11360*/  @P0 LDC R5, c[0x0][0xbec] ;  /* 0x0002fb00ff050b82 */ /* 0x000e240000000800 */
[----:B------:R-:W-:Y:S01]  /*11370*/  UIADD3 UR4, UR9, UR4, URZ ;  /* 0x0000000409047290 */ /* 0x000fe2000fffe03f */
[----:B------:R-:W-:-:S05]  /*11380*/  ULDC.64 UR10, c[0x0][0xae0] ;  /* 0x0002b800000a7ab9 */ /* 0x000fca0000000a00 */
[----:B------:R-:W1:Y:S01]  /*11390*/  @P0 LDC R7, c[0x0][0xbf0] ;  /* 0x0002fc00ff070b82 */ /* 0x000e620000000800 */
[----:B0-----:R-:W-:-:S04]  /*113a0*/  @P0 IMAD.HI.U32 R4, R8, R5, RZ ;  /* 0x0000000508040227 */ /* 0x001fc800078e00ff */
[----:B------:R-:W-:Y:S02]  /*113b0*/  IMAD.U32 R5, RZ, RZ, UR9 ;  /* 0x00000009ff057e24 */ /* 0x000fe4000f8e00ff */
[----:B------:R-:W-:Y:S01]  /*113c0*/  IMAD.U32 R5, RZ, RZ, UR4 ;  /* 0x00000004ff057e24 */ /* 0x000fe2000f8e00ff */
[----:B-1----:R-:W-:Y:S01]  /*113d0*/  @P0 SHF.R.U32.HI R3, RZ, R7, R4 ;  /* 0x00000007ff030219 */ /* 0x002fe20000011604 */
[----:B------:R-:W-:Y:S01]  /*113e0*/  IMAD.U32 R4, RZ, RZ, UR8 ;  /* 0x00000008ff047e24 */ /* 0x000fe2000f8e00ff */
[----:B------:R-:W-:Y:S02]  /*113f0*/  ULDC.64 UR8, c[0x0][0xad8] ;  /* 0x0002b60000087ab9 */ /* 0x000fe40000000a00 */
[--C-:B------:R-:W-:Y:S01]  /*11400*/  SHF.R.S32.HI R6, RZ, 0x1f, R3.reuse ;  /* 0x0000001fff067819 */ /* 0x100fe20000011403 */
[----:B------:R-:W-:Y:S02]  /*11410*/  IMAD.MOV R7, RZ, RZ, -R3 ;  /* 0x000000ffff077224 */ /* 0x000fe400078e0a03 */
[----:B------:R-:W-:-:S04]  /*11420*/  IMAD.WIDE.U32 R4, R3, UR10, R4 ;  /* 0x0000000a03047c25 */ /* 0x000fc8000f8e0004 */
[----:B------:R-:W-:Y:S02]  /*11430*/  IMAD R7, R11, R7, R8 ;  /* 0x000000070b077224 */ /* 0x000fe400078e0208 */
[----:B------:R-:W-:Y:S02]  /*11440*/  IMAD R6, R6, UR10, RZ ;  /* 0x0000000a06067c24 */ /* 0x000fe4000f8e02ff */
[----:B------:R-:W-:Y:S02]  /*11450*/  VIADD R8, R13, UR48 ;  /* 0x000000300d087c36 */ /* 0x000fe40008000000 */
[----:B------:R-:W-:Y:S01]  /*11460*/  IMAD R9, R3, UR11, R6 ;  /* 0x0000000b03097c24 */ /* 0x000fe2000f8e0206 */
[----:B------:R-:W-:Y:S01]  /*11470*/  SHF.R.S32.HI R6, RZ, 0x1f, R7 ;  /* 0x0000001fff067819 */ /* 0x000fe20000011407 */
[----:B-----5:R-:W-:Y:S02]  /*11480*/  IMAD R11, R0, R11, RZ ;  /* 0x0000000b000b7224 */ /* 0x020fe400078e02ff */
[----:B------:R-:W-:-:S02]  /*11490*/  IMAD.IADD R5, R5, 0x1, R9 ;  /* 0x0000000105057824 */ /* 0x000fc400078e0209 */
[----:B------:R-:W-:Y:S02]  /*114a0*/  IMAD R6, R6, UR8, RZ ;  /* 0x0000000806067c24 */ /* 0x000fe4000f8e02ff */
[----:B------:R-:W-:-:S04]  /*114b0*/  IMAD.WIDE.U32 R4, R7, UR8, R4 ;  /* 0x0000000807047c25 */ /* 0x000fc8000f8e0004 */
[----:B------:R-:W-:Y:S01]  /*114c0*/  IMAD R9, R7, UR9, R6 ;  /* 0x0000000907097c24 */ /* 0x000fe2000f8e0206 */
[----:B------:R-:W-:Y:S01]  /*114d0*/  ULDC.64 UR8, c[0x0][0xa80] ;  /* 0x0002a00000087ab9 */ /* 0x000fe20000000a00 */
[----:B------:R-:W-:Y:S01]  /*114e0*/  VIADD R3, R8, 0x40 ;  /* 0x0000004008037836 */ /* 0x000fe20000000000 */
[----:B------:R-:W-:Y:S01]  /*114f0*/  LEA R6, P2, R4, UR8, 0x1 ;  /* 0x0000000804067c11 */ /* 0x000fe2000f8408ff */
[----:B------:R-:W-:Y:S02]  /*11500*/  IMAD.IADD R5, R5, 0x1, R9 ;  /* 0x0000000105057824 */ /* 0x000fe400078e0209 */
[----:B------:R-:W-:Y:S01]  /*11510*/  VIADD R0, R8, 0x20 ;  /* 0x0000002008007836 */ /* 0x000fe20000000000 */
[-C--:B------:R-:W-:Y:S01]  /*11520*/  ISETP.GE.AND P0, PT, R3, R11.reuse, PT ;  /* 0x0000000b0300720c */ /* 0x080fe20003f06270 */
[----:B------:R-:W-:Y:S01]  /*11530*/  IMAD.SHL.U32 R7, R10, 0x8, RZ ;  /* 0x000000080a077824 */ /* 0x000fe200078e00ff */
[----:B------:R-:W-:Y:S02]  /*11540*/  LEA.HI.X R3, R4, UR9, R5, 0x1, P2 ;  /* 0x0000000904037c11 */ /* 0x000fe400090f0c05 */
[-C--:B------:R-:W-:Y:S01]  /*11550*/  ISETP.GE.AND P2, PT, R8, R11.reuse, PT ;  /* 0x0000000b0800720c */ /* 0x080fe20003f46270 */
[C---:B------:R-:W-:Y:S01]  /*11560*/  VIADD R9, R7.reuse, 0x80 ;  /* 0x0000008007097836 */ /* 0x040fe20000000000 */
[----:B------:R-:W-:Y:S01]  /*11570*/  ISETP.GE.AND P1, PT, R0, R11, PT ;  /* 0x0000000b0000720c */ /* 0x000fe20003f26270 */
[C---:B------:R-:W-:Y:S01]  /*11580*/  VIADD R15, R7.reuse, 0xc0 ;  /* 0x000000c0070f7836 */ /* 0x040fe20000000000 */
[----:B------:R0:W1:Y:S01]  /*11590*/  SHFL.IDX PT, R4, R6, RZ, 0x181f ;  /* 0x00181fff06047589 */ /* 0x00006200000e0000 */
[----:B------:R-:W-:Y:S01]  /*115a0*/  VIADD R13, R7, 0x40 ;  /* 0x00000040070d7836 */ /* 0x000fe20000000000 */
[----:B------:R-:W-:-:S02]  /*115b0*/  SHF.R.S32.HI R12, RZ, 0x1f, R7 ;  /* 0x0000001fff0c7819 */ /* 0x000fc40000011407 */
[----:B------:R0:W2:Y:S01]  /*115c0*/  SHFL.IDX PT, R0, R3, RZ, 0x181f ;  /* 0x00181fff03007589 */ /* 0x0000a200000e0000 */
[----:B------:R-:W-:Y:S02]  /*115d0*/  SHF.R.S32.HI R10, RZ, 0x1f, R9 ;  /* 0x0000001fff0a7819 */ /* 0x000fe40000011409 */
[----:B------:R-:W-:Y:S02]  /*115e0*/  SHF.R.S32.HI R14, RZ, 0x1f, R15 ;  /* 0x0000001fff0e7819 */ /* 0x000fe4000001140f */
        /* <DEDUP_REMOVED lines=19> */
.L_x_1566:
[----:B------:R-:W-:Y:S05]  /*11720*/  BSYNC B1 ;  /* 0x0000000000017941 */ /* 0x000fea0003800000 */
.L_x_1565:
        /* <DEDUP_REMOVED lines=21> */
.L_x_1568:
[----:B------:R-:W-:Y:S05]  /*11880*/  BSYNC B1 ;  /* 0x0000000000017941 */ /* 0x000fea0003800000 */
.L_x_1567:
        /* <DEDUP_REMOVED lines=21> */
.L_x_1570:
[----:B------:R-:W-:Y:S05]  /*119e0*/  BSYNC B1 ;  /* 0x0000000000017941 */ /* 0x000fea0003800000 */
.L_x_1569:
        /* <DEDUP_REMOVED lines=22> */
.L_x_1559:
[----:B------:R-:W-:Y:S05]  /*11b50*/  BSYNC B0 ;  /* 0x0000000000007941 */ /* 0x000fea0003800000 */
.L_x_1549:
[----:B------:R-:W-:Y:S02]  /*11b60*/  ULDC UR4, c[0x0][0xc3c] ;  /* 0x00030f0000047ab9 */ /* 0x000fe40000000800 */
[----:B------:R-:W-:-:S06]  /*11b70*/  UISETP.GE.AND UP0, UPT, UR54, UR4, UPT ;  /* 0x000000043600728c */ /* 0x000fcc000bf06270 */
[----:B------:R-:W-:-:S13]  /*11b80*/  PLOP3.LUT P0, PT, PT, PT, UP0, 0x80, 0x0 ;  /* 0x000000000000781c */ /* 0x000fda0003f0f008 */
[----:B------:R-:W-:Y:S05]  /*11b90*/  @!P0 BRA `(.L_x_1571) ;  /* 0xfffffef400548947 */ /* 0x000fea000383ffff */
[----:B------:R-:W-:Y:S05]  /*11ba0*/  EXIT ;  /* 0x000000000000794d */ /* 0x000fea0003800000 */
.L_x_1458:
[----:B------:R-:W-:-:S08]  /*11bb0*/  NOP ;  /* 0x0000000000007918 */ /* 0x000fd00000000000 */
[----:B0-----:R-:W0:-:S00]  /*11bc0*/  USETMAXREG.DEALLOC.CTAPOOL 0x28 ;  /* 0x00000028000079c8 */ /* 0x001e0000080e0500 */
        /* <DEDUP_REMOVED lines=14> */
[----:B------:R-:W-:Y:S02]  /*11cb0*/  IMAD.MOV.U32 R0, RZ, RZ, RZ ;  /* 0x000000ffff007224 */ /* 0x000fe400078e00ff */
[----:B------:R-:W-:Y:S01]  /*11cc0*/  IMAD.MOV.U32 R9, RZ, RZ, RZ ;  /* 0x000000ffff097224 */ /* 0x000fe200078e00ff */
[----:B0-----:R-:W-:-:S04]  /*11cd0*/  LOP3.LUT R7, R4, 0x1f, RZ, 0xc0, !PT ;  /* 0x0000001f04077812 */ /* 0x001fc800078ec0ff */
[----:B------:R-:W-:-:S04]  /*11ce0*/  ISETP.NE.AND P0, PT, R7, 0x1f, PT ;  /* 0x0000001f0700780c */ /* 0x000fc80003f05270 */
[----:B------:R-:W-:-:S13]  /*11cf0*/  ISETP.GE.OR P1, PT, R7, UR4, !P0 ;  /* 0x0000000407007c0c */ /* 0x000fda000c726670 */
[----:B------:R-:W0:Y:S08]  /*11d00*/  @!P1 LDC.64 R4, c[0x0][0xc80] ;  /* 0x00032000ff049b82 */ /* 0x000e300000000a00 */
[----:B------:R-:W1:Y:S01]  /*11d10*/  @!P1 LDC.64 R2, c[0x0][0xc78] ;  /* 0x00031e00ff029b82 */ /* 0x000e620000000a00 */
[----:B0-----:R-:W-:-:S05]  /*11d20*/  @!P1 IMAD.WIDE.U32 R4, R7, 0x4, R4 ;  /* 0x0000000407049825 */ /* 0x001fca00078e0004 */
[----:B------:R-:W2:Y:S01]  /*11d30*/  @!P1 LDG.E R0, desc[UR36][R4.64] ;  /* 0x0000002404009981 */ /* 0x000ea2000c1e1900 */
[----:B-1----:R-:W-:-:S05]  /*11d40*/  @!P1 IMAD.WIDE.U32 R2, R7, 0x4, R2 ;  /* 0x0000000407029825 */ /* 0x002fca00078e0002 */
        /* <DEDUP_REMOVED lines=21> */
[----:B------:R-:W1:Y:S01]  /*11ea0*/  S2R R11, SR_CTAID.X ;  /* 0x00000000000b7919 */ /* 0x000e620000002500 */
[----:B0-----:R-:W-:Y:S02]  /*11eb0*/  SEL R5, R4, RZ, P5 ;  /* 0x000000ff04057207 */ /* 0x001fe40002800000 */
[----:B------:R-:W0:Y:S03]  /*11ec0*/  LDC R4, c[0x0][0xc38] ;  /* 0x00030e00ff047b82 */ /* 0x000e260000000800 */
[----:B------:R-:W-:-:S05]  /*11ed0*/  IMAD.IADD R13, R2, 0x1, R5 ;  /* 0x00000001020d7824 */ /* 0x000fca00078e0205 */
[----:B------:R-:W0:Y:S02]  /*11ee0*/  SHFL.IDX PT, R5, R13, 0x1f, 0x1f ;  /* 0x03e01f000d057f89 */ /* 0x000e2400000e0000 */
[----:B0-----:R-:W-:-:S05]  /*11ef0*/  IMAD R6, R5, R4, RZ ;  /* 0x0000000405067224 */ /* 0x001fca00078e02ff */
[----:B-1----:R-:W-:Y:S01]  /*11f00*/  ISETP.GT.AND P6, PT, R6, R11, PT ;  /* 0x0000000b0600720c */ /* 0x002fe20003fc4270 */
[----:B------:R-:W-:-:S12]  /*11f10*/  IMAD.MOV.U32 R3, RZ, RZ, R6 ;  /* 0x000000ffff037224 */ /* 0x000fd800078e0006 */
[----:B------:R-:W-:Y:S05]  /*11f20*/  @P6 BRA `(.L_x_1573) ;  /* 0x0000000000a46947 */ /* 0x000fea0003800000 */
[----:B------:R-:W-:Y:S01]  /*11f30*/  IMAD.MOV.U32 R6, RZ, RZ, R3 ;  /* 0x000000ffff067224 */ /* 0x000fe200078e0003 */
[----:B------:R-:W-:Y:S01]  /*11f40*/  UMOV UR4, URZ ;  /* 0x0000003f00047c82 */ /* 0x000fe20008000000 */
[----:B------:R-:W-:-:S05]  /*11f50*/  ULDC UR5, c[0x0][0xc3c] ;  /* 0x00030f0000057ab9 */ /* 0x000fca0000000800 */
.L_x_1575:
        /* <DEDUP_REMOVED lines=10> */
[----:B------:R0:W2:Y:S01]  /*12000*/  @!P6 LDG.E R0, desc[UR36][R4.64] ;  /* 0x000000240400e981 */ /* 0x0000a2000c1e1900 */
[----:B-1----:R-:W-:-:S04]  /*12010*/  @!P6 IMAD.WIDE R2, R9, 0x4, R2 ;  /* 0x000000040902e825 */ /* 0x002fc800078e0202 */
[----:B------:R-:W-:Y:S01]  /*12020*/  IMAD.MOV.U32 R9, RZ, RZ, RZ ;  /* 0x000000ffff097224 */ /* 0x000fe200078e00ff */
[----:B0-----:R-:W0:Y:S05]  /*12030*/  LDC R4, c[0x0][0xc38] ;  /* 0x00030e00ff047b82 */ /* 0x001e2a0000000800 */
[----:B------:R-:W2:Y:S02]  /*12040*/  @!P6 LDG.E R9, desc[UR36][R2.64] ;  /* 0x000000240209e981 */ /* 0x000ea4000c1e1900 */
[----:B--2---:R-:W-:-:S05]  /*12050*/  IMAD R15, R0, R9, RZ ;  /* 0x00000009000f7224 */ /* 0x004fca00078e02ff */
        /* <DEDUP_REMOVED lines=20> */
[----:B------:R-:W-:Y:S02]  /*121a0*/  IMAD.MOV.U32 R13, RZ, RZ, R2 ;  /* 0x000000ffff0d7224 */ /* 0x000fe400078e0002 */
[----:B------:R-:W-:-:S07]  /*121b0*/  IMAD.MOV.U32 R3, RZ, RZ, R5 ;  /* 0x000000ffff037224 */ /* 0x000fce00078e0005 */
.L_x_1573:
[----:B------:R-:W-:Y:S02]  /*121c0*/  IMAD.IADD R28, R6, 0x1, -R3 ;  /* 0x00000001061c7824 */ /* 0x000fe400078e0a03 */
[----:B------:R-:W-:Y:S02]  /*121d0*/  IMAD.MOV.U32 R3, RZ, RZ, RZ ;  /* 0x000000ffff037224 */ /* 0x000fe400078e00ff */
[----:B------:R-:W-:-:S05]  /*121e0*/  IMAD R2, R13, R4, R28 ;  /* 0x000000040d027224 */ /* 0x000fca00078e021c */
[----:B------:R-:W-:-:S13]  /*121f0*/  ISETP.GT.AND P0, PT, R2, R11, PT ;  /* 0x0000000b0200720c */ /* 0x000fda0003f04270 */
[----:B------:R-:W-:Y:S02]  /*12200*/  VOTEU.ANY UR6, UPT, !P0 ;  /* 0x0000000000067886 */ /* 0x000fe400040e0100 */
[----:B------:R-:W-:Y:S02]  /*12210*/  UPOPC UR5, UR6 ;  /* 0x00000006000572bf */ /* 0x000fe40008000000 */
[----:B------:R-:W-:Y:S02]  /*12220*/  ISETP.NE.AND P0, PT, RZ, UR6, PT ;  /* 0x00000006ff007c0c */ /* 0x000fe4000bf05270 */
[----:B------:R-:W-:Y:S02]  /*12230*/  UIADD3 UR42, UR5, UR4, URZ ;  /* 0x00000004052a7290 */ /* 0x000fe4000fffe03f */
[----:B------:R-:W-:Y:S02]  /*12240*/  IMAD.U32 R2, RZ, RZ, UR5 ;  /* 0x00000005ff027e24 */ /* 0x000fe4000f8e00ff */
[----:B------:R-:W-:-:S03]  /*12250*/  IMAD.U32 R5, RZ, RZ, UR5 ;  /* 0x00000005ff057e24 */ /* 0x000fc6000f8e00ff */
[----:B------:R-:W0:Y:S04]  /*12260*/  SHFL.IDX PT, R9, R9, R2, 0x1f ;  /* 0x00001f0209097589 */ /* 0x000e2800000e0000 */
[----:B------:R1:W2:Y:S01]  /*12270*/  SHFL.IDX PT, R0, R0, R5, 0x1f ;  /* 0x00001f0500007589 */ /* 0x0002a200000e0000 */
[----:B0-----:R-:W-:Y:S01]  /*12280*/  ISETP.NE.AND P1, PT, R9, 0x1, PT ;  /* 0x000000010900780c */ /* 0x001fe20003f25270 */
[----:B-1----:R-:W-:-:S12]  /*12290*/  @!P0 BRA `(.L_x_1576) ;  /* 0x00000000000c8947 */ /* 0x002fd80003800000 */
[----:B------:R-:W-:-:S06]  /*122a0*/  UIADD3 UR4, UR5, -0x1, URZ ;  /* 0xffffffff05047890 */ /* 0x000fcc000fffe03f */
[----:B------:R-:W-:-:S05]  /*122b0*/  IMAD.U32 R2, RZ, RZ, UR4 ;  /* 0x00000004ff027e24 */ /* 0x000fca000f8e00ff */
[----:B------:R0:W1:Y:S02]  /*122c0*/  SHFL.IDX PT, R3, R13, R2, 0x1f ;  /* 0x00001f020d037589 */ /* 0x00006400000e0000 */
.L_x_1576:
[----:B-1----:R-:W-:-:S04]  /*122d0*/  IMAD R28, R3, R4, R28 ;  /* 0x00000004031c7224 */ /* 0x002fc800078e021c */
[----:B------:R-:W-:Y:S01]  /*122e0*/  IMAD.IADD R5, R11, 0x1, -R28 ;  /* 0x000000010b057824 */ /* 0x000fe200078e0a1c */
[----:B------:R-:W-:Y:S06]  /*122f0*/  @!P1 BRA `(.L_x_1577) ;  /* 0x0000000000e89947 */ /* 0x000fec0003800000 */
[-C--:B--2---:R-:W-:Y:S02]  /*12300*/  IABS R12, R0.reuse ;  /* 0x00000000000c7213 */ /* 0x084fe40000000000 */
[----:B------:R-:W-:Y:S02]  /*12310*/  IABS R4, R9 ;  /* 0x0000000900047213 */ /* 0x000fe40000000000 */
[----:B------:R-:W1:Y:S01]  /*12320*/  I2F.RP R6, R12 ;  /* 0x0000000c00067306 */ /* 0x000e620000209400 */
[----:B------:R-:W-:-:S07]  /*12330*/  IABS R10, R0 ;  /* 0x00000000000a7213 */ /* 0x000fce0000000000 */
[----:B------:R-:W2:Y:S08]  /*12340*/  I2F.RP R8, R4 ;  /* 0x0000000400087306 */ /* 0x000eb00000209400 */
[----:B-1----:R-:W0:Y:S08]  /*12350*/  MUFU.RCP R6, R6 ;  /* 0x0000000600067308 */ /* 0x002e300000001000 */
[----:B--2---:R-:W-:Y:S01]  /*12360*/  MUFU.RCP R8, R8 ;  /* 0x0000000800087308 */ /* 0x004fe20000001000 */
[----:B0-----:R-:W-:Y:S01]  /*12370*/  VIADD R2, R6, 0xffffffe ;  /* 0x0ffffffe06027836 */ /* 0x001fe20000000000 */
[----:B------:R-:W-:-:S06]  /*12380*/  IABS R6, R5 ;  /* 0x0000000500067213 */ /* 0x000fcc0000000000 */
[----:B------:R0:W1:Y:S02]  /*12390*/  F2I.FTZ.U32.TRUNC.NTZ R3, R2 ;  /* 0x0000000200037305 */ /* 0x000064000021f000 */
[----:B0-----:R-:W-:Y:S02]  /*123a0*/  IMAD.MOV.U32 R2, RZ, RZ, RZ ;  /* 0x000000ffff027224 */ /* 0x001fe400078e00ff */
[----:B-1----:R-:W-:-:S04]  /*123b0*/  IMAD.MOV R11, RZ, RZ, -R3 ;  /* 0x000000ffff0b7224 */ /* 0x002fc800078e0a03 */
[----:B------:R-:W-:-:S04]  /*123c0*/  IMAD R11, R11, R12, RZ ;  /* 0x0000000c0b0b7224 */ /* 0x000fc800078e02ff */
[----:B------:R-:W-:-:S04]  /*123d0*/  IMAD.HI.U32 R3, R3, R11, R2 ;  /* 0x0000000b03037227 */ /* 0x000fc800078e0002 */
[----:B------:R-:W-:Y:S02]  /*123e0*/  IMAD.MOV R11, RZ, RZ, -R10 ;  /* 0x000000ffff0b7224 */ /* 0x000fe400078e0a0a */
[----:B------:R-:W-:-:S04]  /*123f0*/  IMAD.HI.U32 R2, R3, R6, RZ ;  /* 0x0000000603027227 */ /* 0x000fc800078e00ff */
[----:B------:R-:W-:Y:S01]  /*12400*/  IMAD R3, R2, R11, R6 ;  /* 0x0000000b02037224 */ /* 0x000fe200078e0206 */
[----:B------:R-:W-:Y:S01]  /*12410*/  LOP3.LUT R6, R5, R0, RZ, 0x3c, !PT ;  /* 0x0000000005067212 */ /* 0x000fe200078e3cff */
[----:B------:R-:W-:-:S03]  /*12420*/  VIADD R10, R8, 0xffffffe ;  /* 0x0ffffffe080a7836 */ /* 0x000fc60000000000 */
[----:B------:R-:W-:Y:S02]  /*12430*/  ISETP.GT.U32.AND P1, PT, R12, R3, PT ;  /* 0x000000030c00720c */ /* 0x000fe40003f24070 */
[----:B------:R-:W-:-:S11]  /*12440*/  ISETP.GE.AND P2, PT, R6, RZ, PT ;  /* 0x000000ff0600720c */ /* 0x000fd60003f46270 */
[----:B------:R-:W-:Y:S02]  /*12450*/  @!P1 IMAD.IADD R3, R3, 0x1, -R12 ;  /* 0x0000000103039824 */ /* 0x000fe400078e0a0c */
[----:B------:R-:W-:Y:S01]  /*12460*/  @!P1 VIADD R2, R2, 0x1 ;  /* 0x0000000102029836 */ /* 0x000fe20000000000 */
[----:B------:R-:W-:Y:S02]  /*12470*/  ISETP.NE.AND P1, PT, R0, RZ, PT ;  /* 0x000000ff0000720c */ /* 0x000fe40003f25270 */
[----:B------:R-:W-:Y:S02]  /*12480*/  ISETP.GE.U32.AND P0, PT, R3, R12, PT ;  /* 0x0000000c0300720c */ /* 0x000fe40003f06070 */
[----:B------:R-:W0:Y:S11]  /*12490*/  F2I.FTZ.U32.TRUNC.NTZ R3, R10 ;  /* 0x0000000a00037305 */ /* 0x000e36000021f000 */
[----:B------:R-:W-:-:S04]  /*124a0*/  @P0 VIADD R2, R2, 0x1 ;  /* 0x0000000102020836 */ /* 0x000fc80000000000 */
[----:B------:R-:W-:Y:S01]  /*124b0*/  IMAD.MOV.U32 R8, RZ, RZ, R2 ;  /* 0x000000ffff087224 */ /* 0x000fe200078e0002 */
[----:B------:R-:W-:Y:S01]  /*124c0*/  IABS R2, R9 ;  /* 0x0000000900027213 */ /* 0x000fe20000000000 */
[----:B0-----:R-:W-:Y:S02]  /*124d0*/  IMAD.MOV R11, RZ, RZ, -R3 ;  /* 0x000000ffff0b7224 */ /* 0x001fe400078e0a03 */
[----:B------:R-:W-:Y:S01]  /*124e0*/  @!P2 IMAD.MOV R8, RZ, RZ, -R8 ;  /* 0x000000ffff08a224 */ /* 0x000fe200078e0a08 */
[----:B------:R-:W-:Y:S01]  /*124f0*/  @!P1 LOP3.LUT R8, RZ, R0, RZ, 0x33, !PT ;  /* 0x00000000ff089212 */ /* 0x000fe200078e33ff */
[----:B------:R-:W-:Y:S02]  /*12500*/  IMAD.MOV R10, RZ, RZ, -R2 ;  /* 0x000000ffff0a7224 */ /* 0x000fe400078e0a02 */
[----:B------:R-:W-:Y:S01]  /*12510*/  IMAD R11, R11, R4, RZ ;  /* 0x000000040b0b7224 */ /* 0x000fe200078e02ff */
[----:B------:R-:W-:Y:S01]  /*12520*/  IABS R6, R8 ;  /* 0x0000000800067213 */ /* 0x000fe20000000000 */
[----:B------:R-:W-:-:S04]  /*12530*/  IMAD.MOV.U32 R2, RZ, RZ, RZ ;  /* 0x000000ffff027224 */ /* 0x000fc800078e00ff */
[----:B------:R-:W-:-:S04]  /*12540*/  IMAD.HI.U32 R2, R3, R11, R2 ;  /* 0x0000000b03027227 */ /* 0x000fc800078e0002 */
[----:B------:R-:W-:Y:S02]  /*12550*/  IMAD.MOV.U32 R3, RZ, RZ, R6 ;  /* 0x000000ffff037224 */ /* 0x000fe400078e0006 */
[----:B------:R-:W-:Y:S02]  /*12560*/  IMAD.MOV.U32 R6, RZ, RZ, R10 ;  /* 0x000000ffff067224 */ /* 0x000fe400078e000a */
[----:B------:R-:W-:-:S04]  /*12570*/  IMAD.HI.U32 R2, R2, R3, RZ ;  /* 0x0000000302027227 */ /* 0x000fc800078e00ff */
[----:B------:R-:W-:-:S05]  /*12580*/  IMAD R3, R2, R6, R3 ;  /* 0x0000000602037224 */ /* 0x000fca00078e0203 */
[----:B------:R-:W-:-:S13]  /*12590*/  ISETP.GT.U32.AND P1, PT, R4, R3, PT ;  /* 0x000000030400720c */ /* 0x000fda0003f24070 */
[----:B------:R-:W-:Y:S02]  /*125a0*/  @!P1 IMAD.IADD R3, R3, 0x1, -R4 ;  /* 0x0000000103039824 */ /* 0x000fe400078e0a04 */
[----:B------:R-:W-:Y:S01]  /*125b0*/  @!P1 VIADD R2, R2, 0x1 ;  /* 0x0000000102029836 */ /* 0x000fe20000000000 */
[----:B------:R-:W-:Y:S02]  /*125c0*/  ISETP.NE.AND P1, PT, R9, RZ, PT ;  /* 0x000000ff0900720c */ /* 0x000fe40003f25270 */
[----:B------:R-:W-:Y:S02]  /*125d0*/  ISETP.GE.U32.AND P0, PT, R3, R4, PT ;  /* 0x000000040300720c */ /* 0x000fe40003f06070 */
[----:B------:R-:W-:-:S04]  /*125e0*/  LOP3.LUT R3, R8, R9, RZ, 0x3c, !PT ;  /* 0x0000000908037212 */ /* 0x000fc800078e3cff */
[----:B------:R-:W-:Y:S01]  /*125f0*/  ISETP.GE.AND P2, PT, R3, RZ, PT ;  /* 0x000000ff0300720c */ /* 0x000fe20003f46270 */
[----:B------:R-:W-:-:S06]  /*12600*/  IMAD.MOV R3, RZ, RZ, -R8 ;  /* 0x000000ffff037224 */ /* 0x000fcc00078e0a08 */
[----:B------:R-:W-:-:S06]  /*12610*/  @P0 VIADD R2, R2, 0x1 ;  /* 0x0000000102020836 */ /* 0x000fcc0000000000 */
[----:B------:R-:W-:Y:S01]  /*12620*/  @!P2 IMAD.MOV R2, RZ, RZ, -R2 ;  /* 0x000000ffff02a224 */ /* 0x000fe200078e0a02 */
[----:B------:R-:W-:-:S05]  /*12630*/  @!P1 LOP3.LUT R2, RZ, R9, RZ, 0x33, !PT ;  /* 0x00000009ff029212 */ /* 0x000fca00078e33ff */
[----:B------:R-:W-:-:S04]  /*12640*/  IMAD.MOV R30, RZ, RZ, -R2 ;  /* 0x000000ffff1e7224 */ /* 0x000fc800078e0a02 */
[C---:B------:R-:W-:Y:S02]  /*12650*/  IMAD R30, R9.reuse, R30, R8 ;  /* 0x0000001e091e7224 */ /* 0x040fe400078e0208 */
[----:B------:R-:W-:Y:S02]  /*12660*/  IMAD R9, R9, 0x1000000, R2 ;  /* 0x0100000009097824 */ /* 0x000fe400078e0202 */
[----:B------:R-:W-:Y:S02]  /*12670*/  IMAD R2, R0, R3, R5 ;  /* 0x0000000300027224 */ /* 0x000fe400078e0205 */
[----:B------:R-:W-:Y:S01]  /*12680*/  IMAD R30, R30, 0x10000, R9 ;  /* 0x000100001e1e7824 */ /* 0x000fe200078e0209 */
[----:B------:R-:W-:Y:S06]  /*12690*/  BRA `(.L_x_1578) ;  /* 0x0000000000fc7947 */ /* 0x000fec0003800000 */
.L_x_1577:
[----:B------:R-:W-:Y:S02]  /*126a0*/  ULDC.64 UR4, c[0x0][0xc90] ;  /* 0x0003240000047ab9 */ /* 0x000fe40000000a00 */
[----:B------:R-:W-:-:S06]  /*126b0*/  UIMAD.WIDE UR4, UR42, 0x4, UR4 ;  /* 0x000000042a0478a5 */ /* 0x000fcc000f8e0204 */
[----:B0-----:R-:W-:Y:S02]  /*126c0*/  IMAD.U32 R2, RZ, RZ, UR4 ;  /* 0x00000004ff027e24 */ /* 0x001fe4000f8e00ff */
[----:B------:R-:W-:-:S05]  /*126d0*/  IMAD.U32 R3, RZ, RZ, UR5 ;  /* 0x00000005ff037e24 */ /* 0x000fca000f8e00ff */
[----:B------:R0:W2:Y:S01]  /*126e0*/  LDG.E R13, desc[UR36][R2.64] ;  /* 0x00000024020d7981 */ /* 0x0000a2000c1e1900 */
[----:B------:R-:W-:Y:S01]  /*126f0*/  IABS R15, R5 ;  /* 0x00000005000f7213 */ /* 0x000fe20000000000 */
[----:B0-----:R-:W-:Y:S02]  /*12700*/  IMAD.MOV.U32 R2, RZ, RZ, RZ ;  /* 0x000000ffff027224 */ /* 0x001fe400078e00ff */
[----:B--2---:R-:W-:-:S05]  /*12710*/  IMAD R6, R0, R13, RZ ;  /* 0x0000000d00067224 */ /* 0x004fca00078e02ff */
[-C--:B------:R-:W-:Y:S02]  /*12720*/  IABS R10, R6.reuse ;  /* 0x00000006000a7213 */ /* 0x080fe40000000000 */
[----:B------:R-:W-:Y:S02]  /*12730*/  IABS R12, R6 ;  /* 0x00000006000c7213 */ /* 0x000fe40000000000 */
[----:B------:R-:W0:Y:S08]  /*12740*/  I2F.RP R8, R10 ;  /* 0x0000000a00087306 */ /* 0x000e300000209400 */
[----:B0-----:R-:W0:Y:S02]  /*12750*/  MUFU.RCP R8, R8 ;  /* 0x0000000800087308 */ /* 0x001e240000001000 */
[----:B0-----:R-:W-:-:S06]  /*12760*/  VIADD R9, R8, 0xffffffe ;  /* 0x0ffffffe08097836 */ /* 0x001fcc0000000000 */
[----:B------:R-:W0:Y:S02]  /*12770*/  F2I.FTZ.U32.TRUNC.NTZ R3, R9 ;  /* 0x0000000900037305 */ /* 0x000e24000021f000 */
[----:B0-----:R-:W-:-:S04]  /*12780*/  IMAD.MOV R11, RZ, RZ, -R3 ;  /* 0x000000ffff0b7224 */ /* 0x001fc800078e0a03 */
[----:B------:R-:W-:-:S04]  /*12790*/  IMAD R11, R11, R10, RZ ;  /* 0x0000000a0b0b7224 */ /* 0x000fc800078e02ff */
[----:B------:R-:W-:-:S04]  /*127a0*/  IMAD.HI.U32 R2, R3, R11, R2 ;  /* 0x0000000b03027227 */ /* 0x000fc800078e0002 */
[----:B------:R-:W-:Y:S02]  /*127b0*/  IMAD.MOV R3, RZ, RZ, -R12 ;  /* 0x000000ffff037224 */ /* 0x000fe400078e0a0c */
        /* <DEDUP_REMOVED lines=8> */
[----:B------:R-:W-:-:S07]  /*12840*/  ISETP.GE.AND P2, PT, R3, RZ, PT ;  /* 0x000000ff0300720c */ /* 0x000fce0003f46270 */
[----:B------:R-:W-:-:S06]  /*12850*/  @P0 VIADD R2, R2, 0x1 ;  /* 0x0000000102020836 */ /* 0x000fcc0000000000 */
[----:B------:R-:W-:Y:S01]  /*12860*/  @!P2 IMAD.MOV R2, RZ, RZ, -R2 ;  /* 0x000000ffff02a224 */ /* 0x000fe200078e0a02 */
[----:B------:R-:W-:-:S05]  /*12870*/  @!P1 LOP3.LUT R2, RZ, R6, RZ, 0x33, !PT ;  /* 0x00000006ff029212 */ /* 0x000fca00078e33ff */
[----:B------:R-:W-:Y:S02]  /*12880*/  IMAD R11, R13, R2, RZ ;  /* 0x000000020d0b7224 */ /* 0x000fe400078e02ff */
[----:B------:R-:W-:Y:S02]  /*12890*/  IMAD.MOV R2, RZ, RZ, -R2 ;  /* 0x000000ffff027224 */ /* 0x000fe400078e0a02 */
[----:B------:R-:W-:Y:S02]  /*128a0*/  IMAD.MOV R3, RZ, RZ, -R11 ;  /* 0x000000ffff037224 */ /* 0x000fe400078e0a0b */
[----:B------:R-:W-:Y:S02]  /*128b0*/  IMAD R6, R6, R2, R5 ;  /* 0x0000000206067224 */ /* 0x000fe400078e0205 */
[----:B------:R-:W-:Y:S01]  /*128c0*/  IMAD.MOV.U32 R2, RZ, RZ, RZ ;  /* 0x000000ffff027224 */ /* 0x000fe200078e00ff */
[----:B------:R-:W-:-:S04]  /*128d0*/  VIADDMNMX R13, R3, R4, R13, PT ;  /* 0x00000004030d7246 */ /* 0x000fc8000380010d */
[-C--:B------:R-:W-:Y:S01]  /*128e0*/  IABS R8, R13.reuse ;  /* 0x0000000d00087213 */ /* 0x080fe20000000000 */
[----:B------:R-:W-:Y:S01]  /*128f0*/  IMAD.MOV R30, RZ, RZ, -R13 ;  /* 0x000000ffff1e7224 */ /* 0x000fe200078e0a0d */
[----:B------:R-:W-:Y:S02]  /*12900*/  IABS R10, R13 ;  /* 0x0000000d000a7213 */ /* 0x000fe40000000000 */
[----:B------:R-:W0:Y:S08]  /*12910*/  I2F.RP R4, R8 ;  /* 0x0000000800047306 */ /* 0x000e300000209400 */
[----:B0-----:R-:W0:Y:S02]  /*12920*/  MUFU.RCP R4, R4 ;  /* 0x0000000400047308 */ /* 0x001e240000001000 */
[----:B0-----:R-:W-:-:S06]  /*12930*/  VIADD R3, R4, 0xffffffe ;  /* 0x0ffffffe04037836 */ /* 0x001fcc0000000000 */
[----:B------:R-:W0:Y:S02]  /*12940*/  F2I.FTZ.U32.TRUNC.NTZ R3, R3 ;  /* 0x0000000300037305 */ /* 0x000e24000021f000 */
[----:B0-----:R-:W-:-:S04]  /*12950*/  IMAD.MOV R9, RZ, RZ, -R3 ;  /* 0x000000ffff097224 */ /* 0x001fc800078e0a03 */
[----:B------:R-:W-:Y:S01]  /*12960*/  IMAD.MOV.U32 R5, RZ, RZ, R9 ;  /* 0x000000ffff057224 */ /* 0x000fe200078e0009 */
[----:B------:R-:W-:-:S03]  /*12970*/  IABS R9, R6 ;  /* 0x0000000600097213 */ /* 0x000fc60000000000 */
        /* <DEDUP_REMOVED lines=11> */
[----:B------:R-:W-:Y:S02]  /*12a30*/  ISETP.GE.AND P2, PT, R3, RZ, PT ;  /* 0x000000ff0300720c */ /* 0x000fe40003f46270 */
[----:B------:R-:W-:-:S05]  /*12a40*/  IADD3 R3, R11, 0x1000000, R6 ;  /* 0x010000000b037810 */ /* 0x000fca0007ffe006 */
[----:B------:R-:W-:-:S06]  /*12a50*/  @P0 VIADD R2, R2, 0x1 ;  /* 0x0000000102020836 */ /* 0x000fcc0000000000 */
[----:B------:R-:W-:Y:S01]  /*12a60*/  @!P2 IMAD.MOV R2, RZ, RZ, -R2 ;  /* 0x000000ffff02a224 */ /* 0x000fe200078e0a02 */
[----:B------:R-:W-:-:S05]  /*12a70*/  @!P1 LOP3.LUT R2, RZ, R13, RZ, 0x33, !PT ;  /* 0x0000000dff029212 */ /* 0x000fca00078e33ff */
[----:B------:R-:W-:-:S07]  /*12a80*/  IMAD R30, R2, R30, R3 ;  /* 0x0000001e021e7224 */ /* 0x000fce00078e0203 */
.L_x_1578:
[----:B------:R-:W-:-:S05]  /*12a90*/  LOP3.LUT R29, RZ, R2, RZ, 0x33, !PT ;  /* 0x00000002ff1d7212 */ /* 0x000fca00078e33ff */
[----:B------:R-:W-:Y:S01]  /*12aa0*/  IMAD.IADD R29, R0, 0x1, R29 ;  /* 0x00000001001d7824 */ /* 0x000fe200078e021d */
[----:B------:R-:W-:Y:S06]  /*12ab0*/  BRA `(.L_x_1579) ;  /* 0x0000000000107947 */ /* 0x000fec0003800000 */
.L_x_1574:
[----:B------:R-:W-:Y:S01]  /*12ac0*/  IMAD.MOV.U32 R28, RZ, RZ, R11 ;  /* 0x000000ffff1c7224 */ /* 0x000fe200078e000b */
[----:B------:R-:W-:Y:S01]  /*12ad0*/  ULDC UR42, c[0x0][0xc3c] ;  /* 0x00030f00002a7ab9 */ /* 0x000fe20000000800 */
[----:B------:R-:W-:Y:S02]  /*12ae0*/  IMAD.MOV.U32 R29, RZ, RZ, RZ ;  /* 0x000000ffff1d7224 */ /* 0x000fe400078e00ff */
[----:B------:R-:W-:-:S07]  /*12af0*/  IMAD.MOV.U32 R30, RZ, RZ, RZ ;  /* 0x000000ffff1e7224 */ /* 0x000fce00078e00ff */
.L_x_1579:
[----:B------:R-:W-:Y:S01]  /*12b00*/  ISETP.NE.AND P0, PT, R7, RZ, PT ;  /* 0x000000ff0700720c */ /* 0x000fe20003f05270 */
[----:B------:R-:W-:-:S12]  /*12b10*/  IMAD.U32 R31, RZ, RZ, UR42 ;  /* 0x0000002aff1f7e24 */ /* 0x000fd8000f8e00ff */
[----:B------:R-:W0:Y:S01]  /*12b20*/  @!P0 S2R R3, SR_CgaCtaId ;  /* 0x0000000000038919 */ /* 0x000e220000008800 */
[----:B------:R-:W-:-:S04]  /*12b30*/  @!P0 MOV R0, 0x400 ;  /* 0x0000040000008802 */ /* 0x000fc80000000f00 */
[----:B0-----:R-:W-:-:S05]  /*12b40*/  @!P0 LEA R0, R3, R0, 0x18 ;  /* 0x0000000003008211 */ /* 0x001fca00078ec0ff */
[----:B------:R0:W-:Y:S01]  /*12b50*/  @!P0 STS.128 [R0+0x284d0], R28 ;  /* 0x0284d01c00008388 */ /* 0x0001e20000000c00 */
[----:B------:R-:W-:Y:S06]  /*12b60*/  BAR.ARV 0x5, 0x180 ;  /* 0x0146000000007b1d */ /* 0x000fec0000002000 */
.L_x_1572:
[----:B------:R-:W-:Y:S01]  /*12b70*/  ULDC UR4, c[0x0][0xc3c] ;  /* 0x00030f0000047ab9 */ /* 0x000fe20000000800 */
[----:B------:R1:W-:Y:S01]  /*12b80*/  STL [R1+0x4], RZ ;  /* 0x000004ff01007387 */ /* 0x0003e20000100800 */
[----:B------:R-:W-:Y:S01]  /*12b90*/  UISETP.GE.AND UP0, UPT, UR42, UR4, UPT ;  /* 0x000000042a00728c */ /* 0x000fe2000bf06270 */
[----:B------:R-:W-:Y:S02]  /*12ba0*/  IMAD.MOV.U32 R23, RZ, RZ, 0x1 ;  /* 0x00000001ff177424 */ /* 0x000fe400078e00ff */
[----:B------:R-:W-:-:S03]  /*12bb0*/  IMAD.MOV.U32 R19, RZ, RZ, RZ ;  /* 0x000000ffff137224 */ /* 0x000fc600078e00ff */
[----:B------:R-:W-:-:S13]  /*12bc0*/  PLOP3.LUT P0, PT, PT, PT, UP0, 0x80, 0x0 ;  /* 0x000000000000781c */ /* 0x000fda0003f0f008 */
[----:B-1----:R-:W-:Y:S05]  /*12bd0*/  @P0 BRA `(.L_x_1580) ;  /* 0x00000058006c0947 */ /* 0x002fea0003800000 */
[----:B0-----:R-:W2:Y:S01]  /*12be0*/  LDL R0, [R1+0x14] ;  /* 0x0000140001007983 */ /* 0x001ea20000100800 */
[----:B------:R-:W0:Y:S01]  /*12bf0*/  S2UR UR4, SR_CgaCtaId ;  /* 0x00000000000479c3 */ /* 0x000e220000008800 */
[----:B------:R-:W-:Y:S01]  /*12c00*/  MOV R17, 0x400 ;  /* 0x0000040000117802 */ /* 0x000fe20000000f00 */
[----:B------:R-:W-:Y:S01]  /*12c10*/  IMAD.MOV.U32 R37, RZ, RZ, 0x20 ;  /* 0x00000020ff257424 */ /* 0x000fe200078e00ff */
[----:B------:R-:W1:Y:S01]  /*12c20*/  S2R R9, SR_TID.X ;  /* 0x0000000000097919 */ /* 0x000e620000002100 */
[----:B------:R-:W-:Y:S01]  /*12c30*/  IMAD.MOV.U32 R23, RZ, RZ, 0x1 ;  /* 0x00000001ff177424 */ /* 0x000fe200078e00ff */
[----:B------:R-:W-:Y:S01]  /*12c40*/  ULDC UR47, c[0x0][0xc] ;  /* 0x00000300002f7ab9 */ /* 0x000fe20000000800 */
[----:B------:R-:W-:Y:S01]  /*12c50*/  IMAD.MOV.U32 R19, RZ, RZ, RZ ;  /* 0x000000ffff137224 */ /* 0x000fe200078e00ff */
[----:B------:R3:W-:Y:S01]  /*12c60*/  STL [R1+0x4], RZ ;  /* 0x000004ff01007387 */ /* 0x0007e20000100800 */
[----:B0-----:R-:W-:-:S05]  /*12c70*/  IMAD.U32 R34, RZ, RZ, UR4 ;  /* 0x00000004ff227e24 */ /* 0x001fca000f8e00ff */
[----:B------:R-:W-:Y:S01]  /*12c80*/  LEA R17, R34, R17, 0x18 ;  /* 0x0000001122117211 */ /* 0x000fe200078ec0ff */
[C---:B-1----:R-:W-:Y:S01]  /*12c90*/  IMAD.SHL.U32 R4, R9.reuse, 0x40, RZ ;  /* 0x0000004009047824 */ /* 0x042fe200078e00ff */
[C---:B------:R-:W-:Y:S01]  /*12ca0*/  LOP3.LUT R8, R9.reuse, 0x7f, RZ, 0xc0, !PT ;  /* 0x0000007f09087812 */ /* 0x040fe200078ec0ff */
[C---:B------:R-:W-:Y:S01]  /*12cb0*/  IMAD.SHL.U32 R22, R9.reuse, 0x80, RZ ;  /* 0x0000008009167824 */ /* 0x040fe200078e00ff */
[C---:B------:R-:W-:Y:S01]  /*12cc0*/  LOP3.LUT P0, RZ, R9.reuse, 0x4, RZ, 0xc0, !PT ;  /* 0x0000000409ff7812 */ /* 0x040fe2000780c0ff */
[----:B------:R-:W-:Y:S01]  /*12cd0*/  IMAD.SHL.U32 R6, R9, 0x8, RZ ;  /* 0x0000000809067824 */ /* 0x000fe200078e00ff */
[----:B------:R-:W-:Y:S02]  /*12ce0*/  SHF.R.U32.HI R2, RZ, 0x5, R8 ;  /* 0x00000005ff027819 */ /* 0x000fe40000011608 */
[----:B------:R-:W-:Y:S02]  /*12cf0*/  LOP3.LUT R3, R22, 0x380, RZ, 0xc0, !PT ;  /* 0x0000038016037812 */ /* 0x000fe400078ec0ff */
[----:B------:R-:W-:-:S02]  /*12d00*/  LOP3.LUT R7, R4, 0x40, RZ, 0xc0, !PT ;  /* 0x0000004004077812 */ /* 0x000fc400078ec0ff */
[----:B------:R-:W-:Y:S01]  /*12d10*/  LOP3.LUT R33, R4, 0x200, RZ, 0xc0, !PT ;  /* 0x0000020004217812 */ /* 0x000fe200078ec0ff */
[C---:B------:R-:W-:Y:S01]  /*12d20*/  IMAD R3, R2.reuse, 0x10, R3 ;  /* 0x0000001002037824 */ /* 0x040fe200078e0203 */
[----:B------:R-:W-:Y:S01]  /*12d30*/  SEL R37, R37, 0xffffffe0, !P0 ;  /* 0xffffffe025257807 */ /* 0x000fe20004000000 */
[----:B------:R-:W-:Y:S01]  /*12d40*/  IMAD R7, R2, 0x400, R7 ;  /* 0x0000040002077824 */ /* 0x000fe200078e0207 */
[----:B--2---:R-:W-:Y:S02]  /*12d50*/  R2UR UR5, R0 ;  /* 0x00000000000572ca */ /* 0x004fe400000e0000 */
[----:B------:R-:W-:-:S04]  /*12d60*/  LOP3.LUT R0, R4, 0x180, RZ, 0xc0, !PT ;  /* 0x0000018004007812 */ /* 0x000fc800078ec0ff */
[----:B------:R-:W-:Y:S01]  /*12d70*/  LOP3.LUT R5, R0, 0x10, R9, 0xf8, !PT ;  /* 0x0000001000057812 */ /* 0x000fe200078ef809 */
[----:B------:R-:W-:-:S03]  /*12d80*/  IMAD.SHL.U32 R0, R9, 0x10, RZ ;  /* 0x0000001009007824 */ /* 0x000fc600078e00ff */
[----:B------:R-:W-:Y:S01]  /*12d90*/  LOP3.LUT R6, R5, 0x30, R6, 0x78, !PT ;  /* 0x0000003005067812 */ /* 0x000fe200078e7806 */
[----:B------:R-:W-:Y:S01]  /*12da0*/  IMAD.SHL.U32 R5, R9, 0x2, RZ ;  /* 0x0000000209057824 */ /* 0x000fe200078e00ff */
[----:B------:R-:W-:Y:S01]  /*12db0*/  LOP3.LUT R2, R0, 0x3f0, RZ, 0xc0, !PT ;  /* 0x000003f000027812 */ /* 0x000fe200078ec0ff */
[----:B------:R-:W-:Y:S01]  /*12dc0*/  ULOP3.LUT UR45, UR5, 0x2, URZ, 0xfc, !UPT ;  /* 0x00000002052d7892 */ /* 0x000fe2000f8efc3f */
[----:B------:R-:W-:Y:S01]  /*12dd0*/  LOP3.LUT R3, R3, 0x70, R0, 0x78, !PT ;  /* 0x0000007003037812 */ /* 0x000fe200078e7800 */
[----:B------:R-:W-:Y:S01]  /*12de0*/  ULOP3.LUT UR46, UR5, 0x1, URZ, 0xfc, !UPT ;  /* 0x00000001052e7892 */ /* 0x000fe2000f8efc3f */
[----:B------:R-:W-:Y:S02]  /*12df0*/  LOP3.LUT R5, R2, 0x70, R5, 0x78, !PT ;  /* 0x0000007002057812 */ /* 0x000fe400078e7805 */
[----:B------:R-:W-:Y:S02]  /*12e00*/  SHF.R.U32.HI R2, RZ, 0x3, R8 ;  /* 0x00000003ff027819 */ /* 0x000fe40000011608 */
[----:B------:R-:W-:-:S02]  /*12e10*/  LOP3.LUT R36, R5, 0x400, R0, 0xf8, !PT ;  /* 0x0000040005247812 */ /* 0x000fc400078ef800 */
[----:B------:R-:W-:Y:S02]  /*12e20*/  LOP3.LUT R32, R0, 0x70, RZ, 0xc0, !PT ;  /* 0x0000007000207812 */ /* 0x000fe400078ec0ff */
[----:B------:R-:W-:Y:S01]  /*12e30*/  LOP3.LUT R0, R2, 0x70, R0, 0xf8, !PT ;  /* 0x0000007002007812 */ /* 0x000fe200078ef800 */
[----:B------:R-:W-:Y:S01]  /*12e40*/  IMAD.IADD R0, R17, 0x1, R36 ;  /* 0x0000000111007824 */ /* 0x000fe200078e0224 */
[----:B------:R-:W-:Y:S02]  /*12e50*/  LOP3.LUT R22, R3, 0xc00, R22, 0xf8, !PT ;  /* 0x00000c0003167812 */ /* 0x000fe400078ef816 */
[----:B------:R-:W-:Y:S02]  /*12e60*/  IADD3 R33, R6, R7, R33 ;  /* 0x0000000706217210 */ /* 0x000fe40007ffe021 */
[----:B------:R3:W-:Y:S01]  /*12e70*/  STL [R1], R0 ;  /* 0x0000000001007387 */ /* 0x0007e20000100800 */
[----:B------:R-:W-:Y:S01]  /*12e80*/  VIADD R35, R22, 0x40 ;  /* 0x0000004016237836 */ /* 0x000fe20000000000 */
[----:B------:R-:W-:Y:S01]  /*12e90*/  LOP3.LUT R2, R32, 0x80, RZ, 0xfc, !PT ;  /* 0x0000008020027812 */ /* 0x000fe200078efcff */
[----:B------:R-:W-:-:S07]  /*12ea0*/  @P0 VIADD R35, R22, 0xffffffc0 ;  /* 0xffffffc016230836 */ /* 0x000fce0000000000 */
.L_x_1662:
[----:B------:R-:W-:Y:S01]  /*12eb0*/  ULDC.64 UR4, c[0x0][0xa28] ;  /* 0x00028a0000047ab9 */ /* 0x000fe20000000a00 */
[----:B------:R-:W-:Y:S01]  /*12ec0*/  ULDC.64 UR6, c[0x0][0xa18] ;  /* 0x0002860000067ab9 */ /* 0x000fe20000000a00 */
[----:B------:R-:W-:Y:S02]  /*12ed0*/  UISETP.NE.U32.AND UP0, UPT, UR4, URZ, UPT ;  /* 0x0000003f0400728c */ /* 0x000fe4000bf05070 */
[----:B------:R-:W-:Y:S02]  /*12ee0*/  UISETP.NE.U32.AND UP2, UPT, UR6, URZ, UPT ;  /* 0x0000003f0600728c */ /* 0x000fe4000bf45070 */
[----:B------:R-:W-:Y:S02]  /*12ef0*/  UISETP.NE.AND.EX UP0, UPT, UR5, URZ, UPT, UP0 ;  /* 0x0000003f0500728c */ /* 0x000fe4000bf05300 */
[----:B------:R-:W-:Y:S01]  /*12f00*/  UISETP.NE.AND.EX UP2, UPT, UR7, URZ, UPT, UP2 ;  /* 0x0000003f0700728c */ /* 0x000fe2000bf45320 */
[----:B------:R-:W-:Y:S02]  /*12f10*/  ULDC.64 UR4, c[0x0][0xa00] ;  /* 0x0002800000047ab9 */ /* 0x000fe40000000a00 */
[----:B------:R-:W-:Y:S01]  /*12f20*/  ULDC.64 UR6, c[0x0][0xa00] ;  /* 0x0002800000067ab9 */ /* 0x000fe20000000a00 */
[----:B------:R-:W-:Y:S01]  /*12f30*/  UISETP.NE.U32.AND UP1, UPT, UR4, URZ, UPT ;  /* 0x0000003f0400728c */ /* 0x000fe2000bf25070 */
[----:B------:R-:W-:Y:S01]  /*12f40*/  PLOP3.LUT P0, PT, PT, PT, UP0, 0x80, 0x0 ;  /* 0x000000000000781c */ /* 0x000fe20003f0f008 */
[----:B------:R-:W-:-:S02]  /*12f50*/  UIMAD.WIDE UR6, UR42, 0x4, UR6 ;  /* 0x000000042a0678a5 */ /* 0x000fc4000f8e0206 */
[----:B------:R-:W-:Y:S01]  /*12f60*/  UISETP.NE.AND.EX UP3, UPT, UR5, URZ, UPT, UP1 ;  /* 0x0000003f0500728c */ /* 0x000fe2000bf65310 */
[----:B------:R-:W-:Y:S02]  /*12f70*/  UMOV UR40, URZ ;  /* 0x0000003f00287c82 */ /* 0x000fe40008000000 */
[----:B------:R-:W-:Y:S01]  /*12f80*/  @UP0 ULDC.64 UR4, c[0x0][0xa28] ;  /* 0x00028a0000040ab9 */ /* 0x000fe20000000a00 */
[----:B------:R-:W-:Y:S01]  /*12f90*/  ULDC.64 UR8, c[0x0][0xa20] ;  /* 0x0002880000087ab9 */ /* 0x000fe20000000a00 */
[----:B------:R-:W-:Y:S01]  /*12fa0*/  @UP0 UIMAD.WIDE UR4, UR42, 0x4, UR4 ;  /* 0x000000042a0408a5 */ /* 0x000fe2000f8e0204 */
[----:B------:R-:W-:Y:S01]  /*12fb0*/  PLOP3.LUT P1, PT, PT, PT, UP3, 0x80, 0x0 ;  /* 0x000000000000781c */ /* 0x000fe20003f2f038 */
[----:B------:R-:W-:Y:S01]  /*12fc0*/  ULDC UR38, c[0x0][0x2f0] ;  /* 0x0000bc0000267ab9 */ /* 0x000fe20000000800 */
[----:B------:R-:W-:Y:S01]  /*12fd0*/  PLOP3.LUT P2, PT, PT, PT, UP3, 0x80, 0x0 ;  /* 0x000000000000781c */ /* 0x000fe20003f4f038 */
[----:B------:R-:W-:Y:S01]  /*12fe0*/  UMOV UR41, URZ ;  /* 0x0000003f00297c82 */ /* 0x000fe20008000000 */
[----:B------:R-:W-:Y:S01]  /*12ff0*/  UP2UR UR48, UPR, URZ, 0x8 ;  /* 0x000000083f307883 */ /* 0x000fe20008000000 */
[----:B-1----:R-:W-:-:S02]  /*13000*/  IMAD.U32 R2, RZ, RZ, UR4 ;  /* 0x00000004ff027e24 */ /* 0x002fc4000f8e00ff */
[----:B--2---:R-:W-:Y:S01]  /*13010*/  IMAD.U32 R3, RZ, RZ, UR5 ;  /* 0x00000005ff037e24 */ /* 0x004fe2000f8e00ff */
[----:B------:R-:W-:-:S04]  /*13020*/  @UP2 ULDC.64 UR4, c[0x0][0xa18] ;  /* 0x0002860000042ab9 */ /* 0x000fc80000000a00 */
[----:B0--3--:R0:W2:Y:S01]  /*13030*/  @P0 LDG.E R0, desc[UR36][R2.64] ;  /* 0x0000002402000981 */ /* 0x0090a2000c1e1900 */
[----:B------:R-:W-:Y:S01]  /*13040*/  @UP2 UIMAD.WIDE UR4, UR42, 0x4, UR4 ;  /* 0x000000042a0428a5 */ /* 0x000fe2000f8e0204 */
[----:B0-----:R-:W-:Y:S02]  /*13050*/  IMAD.U32 R2, RZ, RZ, UR6 ;  /* 0x00000006ff027e24 */ /* 0x001fe4000f8e00ff */
[----:B------:R-:W-:-:S05]  /*13060*/  IMAD.U32 R3, RZ, RZ, UR7 ;  /* 0x00000007ff037e24 */ /* 0x000fca000f8e00ff */
[----:B------:R0:W3:Y:S01]  /*13070*/  @P1 LDG.E R4, desc[UR36][R2.64] ;  /* 0x0000002402041981 */ /* 0x0000e2000c1e1900 */
[----:B------:R-:W-:Y:S01]  /*13080*/  PLOP3.LUT P1, PT, PT, PT, UP2, 0x80, 0x0 ;  /* 0x000000000000781c */ /* 0x000fe20003f2f028 */
[----:B0-----:R-:W-:Y:S02]  /*13090*/  IMAD.U32 R2, RZ, RZ, UR4 ;  /* 0x00000004ff027e24 */ /* 0x001fe4000f8e00ff */
[----:B------:R-:W-:Y:S01]  /*130a0*/  IMAD.U32 R3, RZ, RZ, UR5 ;  /* 0x00000005ff037e24 */ /* 0x000fe2000f8e00ff */
[----:B------:R-:W-:-:S09]  /*130b0*/  ULDC.64 UR4, c[0x0][0x418] ;  /* 0x0001060000047ab9 */ /* 0x000fd20000000a00 */
[----:B------:R-:W4:Y:S01]  /*130c0*/  @P1 LDG.E R5, desc[UR36][R2.64] ;  /* 0x0000002402051981 */ /* 0x000f22000c1e1900 */
[----:B------:R-:W-:-:S03]  /*130d0*/  UISETP.NE.U32.AND UP0, UPT, UR4, URZ, UPT ;  /* 0x0000003f0400728c */ /* 0x000fc6000bf05070 */
[----:B------:R-:W-:Y:S01]  /*130e0*/  ULDC UR4, c[0x0][0x424] ;  /* 0x0001090000047ab9 */ /* 0x000fe20000000800 */
[----:B------:R-:W-:-:S04]  /*130f0*/  UISETP.NE.AND.EX UP0, UPT, UR5, URZ, UPT, UP0 ;  /* 0x0000003f0500728c */ /* 0x000fc8000bf05300 */
[----:B------:R-:W-:-:S04]  /*13100*/  USEL UR4, UR4, 0x1, UP0 ;  /* 0x0000000104047887 */ /* 0x000fc80008000000 */
[----:B------:R-:W-:Y:S01]  /*13110*/  UIMAD UR38, UR4, UR38, URZ ;  /* 0x00000026042672a4 */ /* 0x000fe2000f8e023f */
[----:B--2---:R-:W-:Y:S02]  /*13120*/  @P0 R2UR UR40, R0 ;  /* 0x00000000002802ca */ /* 0x004fe400000e0000 */
[----:B------:R-:W-:-:S04]  /*13130*/  ISETP.NE.U32.AND P0, PT, RZ, UR8, PT ;  /* 0x00000008ff007c0c */ /* 0x000fc8000bf05070 */
[----:B------:R-:W-:Y:S02]  /*13140*/  ISETP.NE.AND.EX P0, PT, RZ, UR9, PT, P0 ;  /* 0x00000009ff007c0c */ /* 0x000fe4000bf05300 */
[----:B---3--:R-:W-:Y:S02]  /*13150*/  @P2 R2UR UR41, R4 ;  /* 0x00000000042922ca */ /* 0x008fe400000e0000 */
[----:B----4-:R-:W-:Y:S01]  /*13160*/  @P1 R2UR UR43, R5 ;  /* 0x00000000052b12ca */ /* 0x010fe200000e0000 */
[----:B------:R-:W-:-:S14]  /*13170*/  @P1 BRA `(.L_x_1581) ;  /* 0x00000000002c1947 */ /* 0x000fdc0003800000 */
[----:B------:R-:W-:Y:S01]  /*13180*/  UISETP.NE.AND UP0, UPT, UR48, URZ, UPT ;  /* 0x0000003f3000728c */ /* 0x000fe2000bf05270 */
[----:B------:R-:W-:-:S05]  /*13190*/  ULDC UR43, c[0x0][0x288] ;  /* 0x0000a200002b7ab9 */ /* 0x000fca0000000800 */
[----:B------:R-:W-:-:S13]  /*131a0*/  PLOP3.LUT P1, PT, PT, PT, UP0, 0x40, 0x0 ;  /* 0x000000000000781c */ /* 0x000fda0003f2e808 */
[----:B------:R-:W-:Y:S05]  /*131b0*/  @P1 BRA `(.L_x_1581) ;  /* 0x00000000001c1947 */ /* 0x000fea0003800000 */
[----:B------:R-:W-:Y:S02]  /*131c0*/  IMAD.U32 R2, RZ, RZ, UR6 ;  /* 0x00000006ff027e24 */ /* 0x000fe4000f8e00ff */
[----:B------:R-:W-:-:S05]  /*131d0*/  IMAD.U32 R3, RZ, RZ, UR7 ;  /* 0x00000007ff037e24 */ /* 0x000fca000f8e00ff */
[----:B------:R-:W2:Y:S04]  /*131e0*/  LDG.E R0, desc[UR36][R2.64] ;  /* 0x0000002402007981 */ /* 0x000ea8000c1e1900 */
[----:B------:R-:W3:Y:S01]  /*131f0*/  LDG.E R4, desc[UR36][R2.64+0x4] ;  /* 0x0000042402047981 */ /* 0x000ee2000c1e1900 */
[----:B--2---:R-:W-:Y:S02]  /*13200*/  R2UR UR4, R0 ;  /* 0x00000000000472ca */ /* 0x004fe400000e0000 */
[----:B---3--:R-:W-:-:S13]  /*13210*/  R2UR UR43, R4 ;  /* 0x00000000042b72ca */ /* 0x008fda00000e0000 */
[----:B------:R-:W-:-:S12]  /*13220*/  UIADD3 UR43, -UR4, UR43, URZ ;  /* 0x0000002b042b7290 */ /* 0x000fd8000fffe13f */
.L_x_1581:
        /* <DEDUP_REMOVED lines=8> */
.L_x_1582:
        /* <DEDUP_REMOVED lines=13> */
.L_x_1583:
[----:B------:R-:W-:Y:S01]  /*13380*/  ULDC UR4, c[0x0][0x448] ;  /* 0x0001120000047ab9 */ /* 0x000fe20000000800 */
[----:B------:R-:W-:Y:S01]  /*13390*/  IMAD.SHL.U32 R26, R29, 0x80, RZ ;  /* 0x000000801d1a7824 */ /* 0x000fe200078e00ff */
[----:B------:R-:W-:Y:S02]  /*133a0*/  UISETP.NE.AND UP0, UPT, UR4, 0x1, UPT ;  /* 0x000000010400788c */ /* 0x000fe4000bf05270 */
[----:B------:R-:W-:Y:S01]  /*133b0*/  UIADD3 UR38, -UR40, UR38, URZ ;  /* 0x0000002628267290 */ /* 0x000fe2000fffe13f */
[----:B------:R-:W-:Y:S01]  /*133c0*/  VIADD R0, R26, 0x7f ;  /* 0x0000007f1a007836 */ /* 0x000fe20000000000 */
[----:B------:R-:W-:Y:S02]  /*133d0*/  UP2UR UR49, UPR, URZ, 0x1 ;  /* 0x000000013f317883 */ /* 0x000fe40008000000 */
[----:B------:R-:W-:Y:S01]  /*133e0*/  PLOP3.LUT P0, PT, PT, PT, UP0, 0x80, 0x0 ;  /* 0x000000000000781c */ /* 0x000fe20003f0f008 */
[----:B------:R-:W-:Y:S01]  /*133f0*/  UIADD3 UR6, UR38, 0x1, -UR43 ;  /* 0x0000000126067890 */ /* 0x000fe2000fffe82b */
[----:B------:R-:W-:-:S03]  /*13400*/  PLOP3.LUT P1, PT, PT, PT, UP0, 0x80, 0x0 ;  /* 0x000000000000781c */ /* 0x000fc60003f2f008 */
[----:B------:R-:W-:-:S08]  /*13410*/  @UP0 ULDC UR4, c[0x0][0x44c] ;  /* 0x0001130000040ab9 */ /* 0x000fd00000000800 */
[----:B------:R-:W-:Y:S01]  /*13420*/  @P0 IMAD.HI.U32 R2, R0, UR4, RZ ;  /* 0x0000000400020c27 */ /* 0x000fe2000f8e00ff */
[----:B------:R-:W-:-:S04]  /*13430*/  @UP0 ULDC UR4, c[0x0][0x450] ;  /* 0x0001140000040ab9 */ /* 0x000fc80000000800 */
[----:B------:R-:W-:Y:S01]  /*13440*/  @P1 SHF.R.U32.HI R0, RZ, UR4, R2 ;  /* 0x00000004ff001c19 */ /* 0x000fe20008011602 */
[----:B------:R-:W-:Y:S02]  /*13450*/  ULDC.64 UR4, c[0x0][0x9e0] ;  /* 0x0002780000047ab9 */ /* 0x000fe40000000a00 */
[----:B------:R-:W-:Y:S01]  /*13460*/  UISETP.GE.AND UP0, UPT, UR5, 0x1, UPT ;  /* 0x000000010500788c */ /* 0x000fe2000bf06270 */
[----:B------:R-:W-:-:S05]  /*13470*/  R2UR UR7, R0 ;  /* 0x00000000000772ca */ /* 0x000fca00000e0000 */
[----:B------:R-:W-:-:S08]  /*13480*/  PLOP3.LUT P1, PT, PT, PT, UP0, 0x80, 0x0 ;  /* 0x000000000000781c */ /* 0x000fd00003f2f008 */
[----:B------:R-:W-:-:S04]  /*13490*/  UIADD3 UR6, UR6, UR7, URZ ;  /* 0x0000000706067290 */ /* 0x000fc8000fffe03f */
[----:B------:R-:W-:-:S06]  /*134a0*/  UIADD3 UR4, UR6, UR4, URZ ;  /* 0x0000000406047290 */ /* 0x000fcc000fffe03f */
[----:B------:R-:W-:Y:S01]  /*134b0*/  IMAD.U32 R0, RZ, RZ, UR4 ;  /* 0x00000004ff007e24 */ /* 0x000fe2000f8e00ff */
[----:B------:R-:W-:Y:S06]  /*134c0*/  @!P1 BRA `(.L_x_1584) ;  /* 0x0000000000409947 */ /* 0x000fec0003800000 */
        /* <DEDUP_REMOVED lines=10> */
.L_x_1585:
[----:B------:R-:W-:-:S11]  /*13570*/  UISETP.NE.AND UP0, UPT, UR5, 0x1, UPT ;  /* 0x000000010500788c */ /* 0x000fd6000bf05270 */
[----:B------:R-:W-:Y:S02]  /*13580*/  @UP0 ULDC.64 UR8, c[0x0][0x9e8] ;  /* 0x00027a0000080ab9 */ /* 0x000fe40000000a00 */
[----:B------:R-:W-:-:S04]  /*13590*/  UIMAD.WIDE.U32 UR6, UR4, UR8, URZ ;  /* 0x00000008040672a5 */ /* 0x000fc8000f8e003f */
[----:B------:R-:W-:-:S12]  /*135a0*/  @UP0 USHF.R.U32.HI UR4, URZ, UR9, UR7 ;  /* 0x000000093f040299 */ /* 0x000fd80008011607 */
.L_x_1586:
[----:B------:R-:W-:-:S06]  /*135b0*/  UIMAD UR4, UR4, UR5, UR5 ;  /* 0x00000005040472a4 */ /* 0x000fcc000f8e0205 */
[----:B------:R-:W-:-:S07]  /*135c0*/  VIMNMX R0, R0, UR4, PT ;  /* 0x0000000400007c48 */ /* 0x000fce000bfe0100 */
.L_x_1584:
[----:B------:R-:W-:Y:S01]  /*135d0*/  UISETP.NE.AND UP0, UPT, UR49, URZ, UPT ;  /* 0x0000003f3100728c */ /* 0x000fe2000bf05270 */
[----:B------:R-:W-:Y:S01]  /*135e0*/  R2UR UR9, R26 ;  /* 0x000000001a0972ca */ /* 0x000fe200000e0000 */
[----:B------:R-:W-:Y:S01]  /*135f0*/  UIADD3 UR4, UR38, 0x3f, URZ ;  /* 0x0000003f26047890 */ /* 0x000fe2000fffe03f */
[----:B------:R-:W-:-:S03]  /*13600*/  VIADD R0, R0, 0x3f ;  /* 0x0000003f00007836 */ /* 0x000fc60000000000 */
[----:B------:R-:W-:Y:S02]  /*13610*/  USHF.R.S32.HI UR8, URZ, 0x1f, UR4 ;  /* 0x0000001f3f087899 */ /* 0x000fe40008011404 */
[----:B------:R-:W-:Y:S02]  /*13620*/  SHF.R.S32.HI R3, RZ, 0x1f, R0 ;  /* 0x0000001fff037819 */ /* 0x000fe40000011400 */
[----:B------:R-:W-:Y:S01]  /*13630*/  ULEA.HI UR8, UR8, UR4, URZ, 0x6 ;  /* 0x0000000408087291 */ /* 0x000fe2000f8f303f */
[----:B------:R-:W-:Y:S01]  /*13640*/  @UP0 ULDC UR6, c[0x0][0x44c] ;  /* 0x0001130000060ab9 */ /* 0x000fe20000000800 */
[----:B------:R-:W-:Y:S02]  /*13650*/  @UP0 ULDC UR10, c[0x0][0x450] ;  /* 0x00011400000a0ab9 */ /* 0x000fe40000000800 */
[----:B------:R-:W-:Y:S01]  /*13660*/  UIMAD.WIDE.U32 UR6, UR9, UR6, URZ ;  /* 0x00000006090672a5 */ /* 0x000fe2000f8e003f */
[----:B------:R-:W-:Y:S01]  /*13670*/  LEA.HI R3, R3, R0, RZ, 0x6 ;  /* 0x0000000003037211 */ /* 0x000fe200078f30ff */
[----:B------:R-:W-:-:S02]  /*13680*/  USHF.R.S32.HI UR8, URZ, 0x6, UR8 ;  /* 0x000000063f087899 */ /* 0x000fc40008011408 */
[----:B------:R-:W-:Y:S01]  /*13690*/  @UP0 USHF.R.U32.HI UR9, URZ, UR10, UR7 ;  /* 0x0000000a3f090299 */ /* 0x000fe20008011607 */
[----:B------:R-:W-:Y:S01]  /*136a0*/  SHF.R.S32.HI R3, RZ, 0x6, R3 ;  /* 0x00000006ff037819 */ /* 0x000fe20000011403 */
[----:B------:R-:W-:Y:S02]  /*136b0*/  ULDC UR4, c[0x0][0x9dc] ;  /* 0x0002770000047ab9 */ /* 0x000fe40000000800 */
[----:B------:R-:W-:Y:S01]  /*136c0*/  UIADD3 UR9, UR9, UR38, -UR43 ;  /* 0x0000002609097290 */ /* 0x000fe2000fffe82b */
[----:B------:R-:W-:-:S03]  /*136d0*/  VIMNMX R27, R3, UR8, PT ;  /* 0x00000008031b7c48 */ /* 0x000fc6000bfe0100 */
        /* <DEDUP_REMOVED lines=12> */
.L_x_1588:
[----:B------:R-:W-:-:S11]  /*137a0*/  UISETP.NE.AND UP0, UPT, UR5, 0x1, UPT ;  /* 0x000000010500788c */ /* 0x000fd6000bf05270 */
[----:B------:R-:W-:Y:S02]  /*137b0*/  @UP0 ULDC.64 UR10, c[0x0][0x9e8] ;  /* 0x00027a00000a0ab9 */ /* 0x000fe40000000a00 */
[----:B------:R-:W-:-:S04]  /*137c0*/  UIMAD.WIDE.U32 UR6, UR9, UR10, URZ ;  /* 0x0000000a090672a5 */ /* 0x000fc8000f8e003f */
[----:B------:R-:W-:-:S12]  /*137d0*/  @UP0 USHF.R.U32.HI UR9, URZ, UR11, UR7 ;  /* 0x0000000b3f090299 */ /* 0x000fd80008011607 */
.L_x_1589:
[----:B------:R-:W-:-:S04]  /*137e0*/  UIMAD UR5, UR9, UR5, URZ ;  /* 0x00000005090572a4 */ /* 0x000fc8000f8e023f */
[----:B------:R-:W-:-:S04]  /*137f0*/  UISETP.LT.AND UP0, UPT, UR4, UR5, UPT ;  /* 0x000000050400728c */ /* 0x000fc8000bf01270 */
[----:B------:R-:W-:-:S12]  /*13800*/  USEL UR4, UR4, UR5, !UP0 ;  /* 0x0000000504047287 */ /* 0x000fd8000c000000 */
.L_x_1587:
[----:B------:R-:W-:Y:S01]  /*13810*/  USHF.R.S32.HI UR5, URZ, 0x1f, UR4 ;  /* 0x0000001f3f057899 */ /* 0x000fe20008011404 */
[----:B------:R-:W-:-:S03]  /*13820*/  R2UR UR7, R30 ;  /* 0x000000001e0772ca */ /* 0x000fc600000e0000 */
[----:B------:R-:W-:-:S04]  /*13830*/  ULEA.HI UR5, UR5, UR4, URZ, 0x6 ;  /* 0x0000000405057291 */ /* 0x000fc8000f8f303f */
[----:B------:R-:W-:-:S04]  /*13840*/  USHF.R.S32.HI UR6, URZ, 0x6, UR5 ;  /* 0x000000063f067899 */ /* 0x000fc80008011405 */
[----:B------:R-:W-:Y:S02]  /*13850*/  UISETP.LT.AND UP0, UPT, URZ, UR6, UPT ;  /* 0x000000063f00728c */ /* 0x000fe4000bf01270 */
[----:B------:R-:W-:Y:S02]  /*13860*/  ULOP3.LUT UR5, UR7, 0xff000000, URZ, 0xc0, !UPT ;  /* 0xff00000007057892 */ /* 0x000fe4000f8ec03f */
[----:B------:R-:W-:Y:S02]  /*13870*/  USEL UR11, URZ, UR6, !UP0 ;  /* 0x000000063f0b7287 */ /* 0x000fe4000c000000 */
[----:B------:R-:W-:Y:S02]  /*13880*/  ULOP3.LUT UR4, UR7, 0xff0000, URZ, 0xc0, !UPT ;  /* 0x00ff000007047892 */ /* 0x000fe4000f8ec03f */
[----:B------:R-:W-:Y:S02]  /*13890*/  USHF.R.U32.HI UR5, URZ, 0x8, UR5 ;  /* 0x000000083f057899 */ /* 0x000fe40008011605 */
[----:B------:R-:W-:-:S02]  /*138a0*/  ISETP.GT.AND P0, PT, R27, UR11, PT ;  /* 0x0000000b1b007c0c */ /* 0x000fc4000bf04270 */
[----:B------:R-:W-:-:S03]  /*138b0*/  ULEA.HI UR5, UR4, UR5, URZ, 0x10 ;  /* 0x0000000504057291 */ /* 0x000fc6000f8f803f */
[----:B------:R-:W-:Y:S01]  /*138c0*/  UMOV UR4, URZ ;  /* 0x0000003f00047c82 */ /* 0x000fe20008000000 */
[----:B------:R-:W-:-:S07]  /*138d0*/  ULOP3.LUT UR44, UR5, 0xff, URZ, 0xc0, !UPT ;  /* 0x000000ff052c7892 */ /* 0x000fce000f8ec03f */
[----:B------:R-:W-:Y:S05]  /*138e0*/  @!P0 BRA `(.L_x_1590) ;  /* 0x0000000000908947 */ /* 0x000fea0003800000 */
[----:B------:R-:W-:Y:S01]  /*138f0*/  USHF.R.U32.HI UR6, URZ, 0x10, UR5 ;  /* 0x000000103f067899 */ /* 0x000fe20008011605 */
[----:B------:R-:W-:-:S03]  /*13900*/  UMOV UR4, URZ ;  /* 0x0000003f00047c82 */ /* 0x000fc60008000000 */
[----:B------:R-:W-:-:S11]  /*13910*/  UISETP.NE.AND UP0, UPT, UR6, URZ, UPT ;  /* 0x0000003f0600728c */ /* 0x000fd6000bf05270 */
[----:B------:R-:W-:Y:S02]  /*13920*/  @!UP0 ULDC UR6, c[0x0][0x9f0] ;  /* 0x00027c0000068ab9 */ /* 0x000fe40000000800 */
[----:B------:R-:W-:-:S04]  /*13930*/  IABS R0, UR6 ;  /* 0x0000000600007c13 */ /* 0x000fc80008000000 */
[----:B------:R-:W-:Y:S01]  /*13940*/  R2UR UR12, R0 ;  /* 0x00000000000c72ca */ /* 0x000fe200000e0000 */
[----:B------:R-:W-:-:S05]  /*13950*/  IMAD.U32 R0, RZ, RZ, UR6 ;  /* 0x00000006ff007e24 */ /* 0x000fca000f8e00ff */
[----:B------:R-:W-:-:S04]  /*13960*/  IADD3 R0, R0, -0x1, R27 ;  /* 0xffffffff00007810 */ /* 0x000fc80007ffe01b */
[----:B------:R-:W-:Y:S02]  /*13970*/  R2UR UR7, R0 ;  /* 0x00000000000772ca */ /* 0x000fe400000e0000 */
[----:B------:R-:W-:Y:S01]  /*13980*/  IABS R0, UR6 ;  /* 0x0000000600007c13 */ /* 0x000fe20008000000 */
[----:B------:R-:W0:Y:S10]  /*13990*/  I2F.RP R2, UR12 ;  /* 0x0000000c00027d06 */ /* 0x000e340008209400 */
[----:B------:R-:W-:Y:S01]  /*139a0*/  UIADD3 UR7, -UR11, UR7, URZ ;  /* 0x000000070b077290 */ /* 0x000fe2000fffe13f */
[----:B0-----:R-:W0:Y:S02]  /*139b0*/  MUFU.RCP R2, R2 ;  /* 0x0000000200027308 */ /* 0x001e240000001000 */
[----:B0-----:R-:W-:-:S02]  /*139c0*/  VIADD R3, R2, 0xffffffe ;  /* 0x0ffffffe02037836 */ /* 0x001fc40000000000 */
[----:B------:R-:W-:Y:S01]  /*139d0*/  IMAD.MOV R2, RZ, RZ, -R0 ;  /* 0x000000ffff027224 */ /* 0x000fe200078e0a00 */
[----:B------:R-:W-:Y:S01]  /*139e0*/  IABS R0, UR7 ;  /* 0x0000000700007c13 */ /* 0x000fe20008000000 */
[----:B------:R-:W-:Y:S02]  /*139f0*/  ULOP3.LUT UR7, UR7, UR6, URZ, 0x3c, !UPT ;  /* 0x0000000607077292 */ /* 0x000fe4000f8e3c3f */
[----:B------:R-:W0:Y:S01]  /*13a00*/  F2I.FTZ.U32.TRUNC.NTZ R3, R3 ;  /* 0x0000000300037305 */ /* 0x000e22000021f000 */
[----:B------:R-:W-:Y:S02]  /*13a10*/  R2UR UR9, R0 ;  /* 0x00000000000972ca */ /* 0x000fe400000e0000 */
[----:B------:R-:W-:Y:S02]  /*13a20*/  R2UR UR10, R2 ;  /* 0x00000000020a72ca */ /* 0x000fe400000e0000 */
[----:B0-----:R-:W-:-:S13]  /*13a30*/  R2UR UR5, R3 ;  /* 0x00000000030572ca */ /* 0x001fda00000e0000 */
[----:B------:R-:W-:-:S04]  /*13a40*/  UIADD3 UR8, URZ, -UR5, URZ ;  /* 0x800000053f087290 */ /* 0x000fc8000fffe03f */
[----:B------:R-:W-:-:S04]  /*13a50*/  UIMAD UR8, UR8, UR12, URZ ;  /* 0x0000000c080872a4 */ /* 0x000fc8000f8e023f */
[----:B------:R-:W-:-:S04]  /*13a60*/  UIMAD.WIDE.U32 UR4, UR5, UR8, UR4 ;  /* 0x00000008050472a5 */ /* 0x000fc8000f8e0004 */
[----:B------:R-:W-:-:S04]  /*13a70*/  UIMAD.WIDE.U32 UR4, UR5, UR9, URZ ;  /* 0x00000009050472a5 */ /* 0x000fc8000f8e003f */
        /* <DEDUP_REMOVED lines=11> */
.L_x_1590:
[----:B------:R-:W-:Y:S01]  /*13b30*/  UIMAD UR44, UR44, UR4, UR11 ;  /* 0x000000042c2c72a4 */ /* 0x000fe2000f8e020b */
[----:B------:R-:W-:Y:S05]  /*13b40*/  BSSY B7, `(.L_x_1591) ;  /* 0x00003a8000077945 */ /* 0x000fea0003800000 */
[----:B------:R-:W-:-:S05]  /*13b50*/  IMAD.U32 R0, RZ, RZ, UR44 ;  /* 0x0000002cff007e24 */ /* 0x000fca000f8e00ff */
[----:B------:R-:W-:-:S04]  /*13b60*/  VIADDMNMX R27, R0, UR4, R27, PT ;  /* 0x00000004001b7c46 */ /* 0x000fc8000b80011b */
[----:B------:R-:W-:-:S13]  /*13b70*/  ISETP.GT.AND P0, PT, R27, UR44, PT ;  /* 0x0000002c1b007c0c */ /* 0x000fda000bf04270 */
[----:B------:R-:W-:Y:S05]  /*13b80*/  @P0 BRA `(.L_x_1592) ;  /* 0x0000000000440947 */ /* 0x000fea0003800000 */
[----:B------:R-:W0:Y:S02]  /*13b90*/  S2R R2, SR_TID.X ;  /* 0x0000000000027919 */ /* 0x000e240000002100 */
[----:B0-----:R-:W-:-:S04]  /*13ba0*/  LOP3.LUT R2, R2, 0x7f, RZ, 0xc0, !PT ;  /* 0x0000007f02027812 */ /* 0x001fc800078ec0ff */
[----:B------:R-:W-:-:S13]  /*13bb0*/  ISETP.NE.AND P0, PT, R2, RZ, PT ;  /* 0x000000ff0200720c */ /* 0x000fda0003f05270 */
[----:B------:R-:W-:Y:S05]  /*13bc0*/  @P0 BRA `(.L_x_1593) ;  /* 0x00000038007c0947 */ /* 0x000fea0003800000 */
[----:B------:R-:W0:Y:S01]  /*13bd0*/  S2R R5, SR_LANEID ;  /* 0x0000000000057919 */ /* 0x000e220000000000 */
        /* <DEDUP_REMOVED lines=10> */
[----:B0-----:R-:W-:Y:S01]  /*13c80*/  IADD3 R28, R0, UR47, R7 ;  /* 0x0000002f001c7c10 */ /* 0x001fe2000fffe007 */
[----:B------:R-:W-:Y:S06]  /*13c90*/  BRA `(.L_x_1593) ;  /* 0x0000003800487947 */ /* 0x000fec0003800000 */
.L_x_1592:
        /* <DEDUP_REMOVED lines=9> */
[----:B------:R-:W0:Y:S01]  /*13d30*/  LDC.64 R2, c[0x4][R2] ;  /* 0x0100000002027b82 */ /* 0x000e220000000a00 */
        /* <DEDUP_REMOVED lines=10> */
.L_x_1595:
[----:B------:R-:W-:Y:S05]  /*13de0*/  BSYNC B6 ;  /* 0x0000000000067941 */ /* 0x000fea0003800000 */
.L_x_1594:
        /* <DEDUP_REMOVED lines=22> */
.L_x_1597:
[----:B------:R-:W-:Y:S05]  /*13f50*/  BSYNC B6 ;  /* 0x0000000000067941 */ /* 0x000fea0003800000 */
.L_x_1596:
        /* <DEDUP_REMOVED lines=20> */
.L_x_1599:
[----:B------:R-:W-:Y:S05]  /*140a0*/  BSYNC B6 ;  /* 0x0000000000067941 */ /* 0x000fea0003800000 */
.L_x_1598:
        /* <DEDUP_REMOVED lines=19> */
.L_x_1601:
[----:B------:R-:W-:Y:S05]  /*141e0*/  BSYNC B6 ;  /* 0x0000000000067941 */ /* 0x000fea0003800000 */
.L_x_1600:
[----:B------:R-:W0:Y:S01]  /*141f0*/  S2R R2, SR_TID.X ;  /* 0x0000000000027919 */ /* 0x000e220000002100 */
[----:B------:R-:W-:Y:S01]  /*14200*/  ULDC.64 UR4, c[0x0][0x9f8] ;  /* 0x00027e0000047ab9 */ /* 0x000fe20000000a00 */
[----:B------:R-:W-:Y:S01]  /*14210*/  IMAD.U32 R24, RZ, RZ, UR42 ;  /* 0x0000002aff187e24 */ /* 0x000fe2000f8e00ff */
[----:B------:R-:W-:Y:S01]  /*14220*/  UISETP.NE.U32.AND UP0, UPT, UR4, URZ, UPT ;  /* 0x0000003f0400728c */ /* 0x000fe2000bf05070 */
[----:B------:R-:W1:Y:S01]  /*14230*/  S2R R20, SR_TID.X ;  /* 0x0000000000147919 */ /* 0x000e620000002100 */
[----:B------:R-:W2:Y:S02]  /*14240*/  LDC R9, c[0x0][0x430] ;  /* 0x00010c00ff097b82 */ /* 0x000ea40000000800 */
[----:B------:R-:W-:-:S06]  /*14250*/  UISETP.NE.AND.EX UP0, UPT, UR5, URZ, UPT, UP0 ;  /* 0x0000003f0500728c */ /* 0x000fcc000bf05300 */
[----:B------:R-:W-:Y:S01]  /*14260*/  PLOP3.LUT P0, PT, PT, PT, UP0, 0x80, 0x0 ;  /* 0x000000000000781c */ /* 0x000fe20003f0f008 */
[----:B------:R-:W3:Y:S04]  /*14270*/  LDC R31, c[0x0][0x2f4] ;  /* 0x0000bd00ff1f7b82 */ /* 0x000ee80000000800 */
[----:B------:R-:W-:Y:S02]  /*14280*/  @UP0 ULDC.64 UR4, c[0x0][0x9f8] ;  /* 0x00027e0000040ab9 */ /* 0x000fe40000000a00 */
[----:B------:R-:W-:-:S06]  /*14290*/  @UP0 UIMAD.WIDE UR4, UR42, 0x4, UR4 ;  /* 0x000000042a0408a5 */ /* 0x000fcc000f8e0204 */
[----:B------:R-:W-:Y:S01]  /*142a0*/  IMAD.U32 R3, RZ, RZ, UR5 ;  /* 0x00000005ff037e24 */ /* 0x000fe2000f8e00ff */
[----:B0-----:R-:W-:-:S04]  /*142b0*/  LOP3.LUT R2, R2, 0x7f, RZ, 0xc0, !PT ;  /* 0x0000007f02027812 */ /* 0x001fc800078ec0ff */
[----:B------:R-:W-:Y:S01]  /*142c0*/  SHF.R.U32.HI R18, RZ, 0x3, R2 ;  /* 0x00000003ff127819 */ /* 0x000fe20000011602 */
[----:B------:R-:W-:-:S05]  /*142d0*/  IMAD.U32 R2, RZ, RZ, UR4 ;  /* 0x00000004ff027e24 */ /* 0x000fca000f8e00ff */
[----:B------:R0:W4:Y:S01]  /*142e0*/  @P0 LDG.E R24, desc[UR36][R2.64] ;  /* 0x0000002402180981 */ /* 0x000122000c1e1900 */
[----:B-1----:R-:W-:Y:S01]  /*142f0*/  IMAD.SHL.U32 R20, R20, 0x10, RZ ;  /* 0x0000001014147824 */ /* 0x002fe200078e00ff */
[----:B------:R-:W-:Y:S02]  /*14300*/  LEA R8, R27, 0xffffffc0, 0x6 ;  /* 0xffffffc01b087811 */ /* 0x000fe400078e30ff */
[----:B--2---:R-:W-:Y:S02]  /*14310*/  ISETP.NE.AND P1, PT, R9, 0x1, PT ;  /* 0x000000010900780c */ /* 0x004fe40003f25270 */
[----:B------:R-:W-:Y:S02]  /*14320*/  LOP3.LUT R20, R18, 0x70, R20, 0xf8, !PT ;  /* 0x0000007012147812 */ /* 0x000fe400078ef814 */
[----:B------:R-:W-:-:S03]  /*14330*/  LOP3.LUT R16, R16, 0xffffffef, RZ, 0xc0, !PT ;  /* 0xffffffef10107812 */ /* 0x000fc600078ec0ff */
[----:B------:R-:W-:-:S05]  /*14340*/  IMAD.IADD R6, R20, 0x1, R8 ;  /* 0x0000000114067824 */ /* 0x000fca00078e0208 */
[C---:B------:R-:W-:Y:S01]  /*14350*/  ISETP.GE.AND P0, PT, R6.reuse, UR38, PT ;  /* 0x0000002606007c0c */ /* 0x040fe2000bf06270 */
[----:B------:R-:W1:Y:S01]  /*14360*/  @P1 LDC R5, c[0x0][0x434] ;  /* 0x00010d00ff051b82 */ /* 0x000e620000000800 */
[----:B------:R-:W-:-:S07]  /*14370*/  VIADD R6, R6, UR40 ;  /* 0x0000002806067c36 */ /* 0x000fce0008000000 */
[----:B------:R-:W2:Y:S01]  /*14380*/  @P1 LDC R7, c[0x0][0x438] ;  /* 0x00010e00ff071b82 */ /* 0x000ea20000000800 */
[C---:B------:R-:W-:Y:S01]  /*14390*/  ISETP.GT.U32.OR P0, PT, R20.reuse, 0x3f, P0 ;  /* 0x0000003f1400780c */ /* 0x040fe20000704470 */
[----:B------:R-:W-:Y:S01]  /*143a0*/  IMAD.MOV.U32 R0, RZ, RZ, R6 ;  /* 0x000000ffff007224 */ /* 0x000fe200078e0006 */
[----:B------:R-:W-:Y:S02]  /*143b0*/  ISETP.GT.U32.AND P3, PT, R20, 0x3f, PT ;  /* 0x0000003f1400780c */ /* 0x000fe40003f64070 */
[----:B------:R-:W-:-:S09]  /*143c0*/  @P1 LOP3.LUT R16, R16, 0x10, RZ, 0xfc, !PT ;  /* 0x0000001010101812 */ /* 0x000fd200078efcff */
[----:B0-----:R-:W0:Y:S01]  /*143d0*/  @!P0 LDC.64 R2, c[0x0][0x428] ;  /* 0x00010a00ff028b82 */ /* 0x001e220000000a00 */
[----:B-1----:R-:W-:-:S05]  /*143e0*/  @P1 IMAD.HI.U32 R4, R6, R5, RZ ;  /* 0x0000000506041227 */ /* 0x002fca00078e00ff */
[----:B--2---:R-:W-:-:S04]  /*143f0*/  @P1 SHF.R.U32.HI R0, RZ, R7, R4 ;  /* 0x00000007ff001219 */ /* 0x004fc80000011604 */
[--C-:B------:R-:W-:Y:S01]  /*14400*/  @!P0 SHF.R.S32.HI R5, RZ, 0x1f, R0.reuse ;  /* 0x0000001fff058819 */ /* 0x100fe20000011400 */
[----:B------:R-:W-:Y:S01]  /*14410*/  @!P0 IMAD.MOV.U32 R4, RZ, RZ, R0 ;  /* 0x000000ffff048224 */ /* 0x000fe200078e0000 */
[----:B------:R-:W-:-:S04]  /*14420*/  LOP3.LUT R16, R16, 0xfffffffb, RZ, 0xc0, !PT ;  /* 0xfffffffb10107812 */ /* 0x000fc800078ec0ff */
[----:B------:R-:W-:-:S04]  /*14430*/  @P3 LOP3.LUT R16, R16, 0x4, RZ, 0xfc, !PT ;  /* 0x0000000410103812 */ /* 0x000fc800078efcff */
[----:B------:R-:W-:Y:S02]  /*14440*/  LOP3.LUT R16, R16, 0xfffffff7, RZ, 0xc0, !PT ;  /* 0xfffffff710107812 */ /* 0x000fe400078ec0ff */
[----:B------:R-:W-:Y:S02]  /*14450*/  LOP3.LUT R18, R32, 0x80, RZ, 0xfc, !PT ;  /* 0x0000008020127812 */ /* 0x000fe400078efcff */
[----:B------:R-:W-:Y:S01]  /*14460*/  LOP3.LUT R16, R16, 0xfffffffd, RZ, 0xc0, !PT ;  /* 0xfffffffd10107812 */ /* 0x000fe200078ec0ff */
[----:B------:R-:W-:Y:S01]  /*14470*/  UMOV UR4, 0xffffffff ;  /* 0xffffffff00047882 */ /* 0x000fe20000000000 */
[----:B----4-:R-:W-:Y:S01]  /*14480*/  SHF.R.S32.HI R29, RZ, 0x1f, R24 ;  /* 0x0000001fff1d7819 */ /* 0x010fe20000011418 */
[----:B0-----:R-:W-:-:S04]  /*14490*/  @!P0 IMAD.WIDE.U32 R4, R24, R2, R4 ;  /* 0x0000000218048225 */ /* 0x001fc800078e0004 */
[----:B------:R-:W-:-:S04]  /*144a0*/  @!P0 IMAD R7, R29, R2, RZ ;  /* 0x000000021d078224 */ /* 0x000fc800078e02ff */
[----:B------:R-:W-:Y:S02]  /*144b0*/  @!P0 IMAD R7, R24, R3, R7 ;  /* 0x0000000318078224 */ /* 0x000fe400078e0207 */
[----:B------:R-:W0:Y:S02]  /*144c0*/  @!P0 LDC.64 R2, c[0x0][0x418] ;  /* 0x00010600ff028b82 */ /* 0x000e240000000a00 */
[----:B------:R-:W-:Y:S02]  /*144d0*/  @!P0 IMAD.IADD R7, R5, 0x1, R7 ;  /* 0x0000000105078824 */ /* 0x000fe400078e0207 */
[----:B------:R-:W-:Y:S01]  /*144e0*/  IMAD.MOV.U32 R5, RZ, RZ, RZ ;  /* 0x000000ffff057224 */ /* 0x000fe200078e00ff */
[----:B0-----:R-:W-:-:S04]  /*144f0*/  @!P0 LEA R2, P1, R4, R2, 0x2 ;  /* 0x0000000204028211 */ /* 0x001fc800078210ff */
[----:B------:R-:W-:Y:S01]  /*14500*/  @!P0 LEA.HI.X R3, R4, R3, R7, 0x2, P1 ;  /* 0x0000000304038211 */ /* 0x000fe200008f1407 */
[----:B------:R-:W-:Y:S01]  /*14510*/  IMAD.MOV R7, RZ, RZ, -R0 ;  /* 0x000000ffff077224 */ /* 0x000fe200078e0a00 */
[-C--:B---3--:R-:W-:Y:S01]  /*14520*/  ISETP.GE.AND P1, PT, R32, R31.reuse, PT ;  /* 0x0000001f2000720c */ /* 0x088fe20003f26270 */
[----:B------:R-:W-:Y:S02]  /*14530*/  IMAD.U32 R0, RZ, RZ, UR45 ;  /* 0x0000002dff007e24 */ /* 0x000fe4000f8e00ff */
[----:B------:R0:W5:Y:S01]  /*14540*/  @!P0 LDG.E R5, desc[UR36][R2.64] ;  /* 0x0000002402058981 */ /* 0x000162000c1e1900 */
[----:B------:R-:W-:Y:S01]  /*14550*/  ISETP.GE.AND P0, PT, R18, R31, PT ;  /* 0x0000001f1200720c */ /* 0x000fe20003f06270 */
[----:B------:R-:W-:Y:S01]  /*14560*/  IMAD R6, R9, R7, R6 ;  /* 0x0000000709067224 */ /* 0x000fe200078e0206 */
[----:B------:R-:W-:-:S07]  /*14570*/  ISETP.NE.AND P2, PT, R0, 0x3, PT ;  /* 0x000000030000780c */ /* 0x000fce0003f45270 */
[----:B------:R-:W-:-:S06]  /*14580*/  @P1 LOP3.LUT R16, R16, 0x2, RZ, 0xfc, !PT ;  /* 0x0000000210101812 */ /* 0x000fcc00078efcff */
[----:B------:R-:W-:-:S04]  /*14590*/  @P2 LOP3.LUT R16, R16, 0x8, RZ, 0xfc, !PT ;  /* 0x0000000810102812 */ /* 0x000fc800078efcff */
[----:B------:R-:W-:-:S04]  /*145a0*/  LOP3.LUT R16, R16, 0xfffffffe, RZ, 0xc0, !PT ;  /* 0xfffffffe10107812 */ /* 0x000fc800078ec0ff */
[----:B------:R-:W-:Y:S01]  /*145b0*/  @P0 LOP3.LUT R16, R16, 0x1, RZ, 0xfc, !PT ;  /* 0x0000000110100812 */ /* 0x000fe200078efcff */
[----:B0-----:R-:W-:Y:S06]  /*145c0*/  BRA.DIV UR4, `(.L_x_1602) ;  /* 0x0000004604d87947 */ /* 0x001fec000b800000 */
.L_x_1682:
[----:B------:R-:W-:Y:S01]  /*145d0*/  LOP3.LUT R18, R30, 0xffff, RZ, 0xc0, !PT ;  /* 0x0000ffff1e127812 */ /* 0x000fe200078ec0ff */
[----:B------:R-:W-:Y:S06]  /*145e0*/  @!P2 BRA `(.L_x_1603) ;  /* 0x000000000004a947 */ /* 0x000fec0003800000 */
[----:B------:R-:W-:Y:S01]  /*145f0*/  BPT.TRAP 0x1 ;  /* 0x000000040000795c */ /* 0x000fe20000300000 */
.L_x_1603:
[----:B------:R-:W-:Y:S01]  /*14600*/  IMAD R0, R19, 0x8, R17 ;  /* 0x0000000813007824 */ /* 0x000fe200078e0211 */
[----:B------:R-:W-:Y:S01]  /*14610*/  SHF.L.U32 R21, R23, 0x1f, RZ ;  /* 0x0000001f17157819 */ /* 0x000fe200000006ff */
[----:B------:R-:W-:Y:S01]  /*14620*/  BSSY B0, `(.L_x_1604) ;  /* 0x0000004000007945 */ /* 0x000fe20003800000 */
[----:B------:R-:W-:Y:S02]  /*14630*/  SHF.R.S32.HI R10, RZ, 0x1f, R6 ;  /* 0x0000001fff0a7819 */ /* 0x000fe40000011406 */
[----:B------:R-:W0:Y:S02]  /*14640*/  SYNCS.PHASECHK.TRANS64.TRYWAIT P0, [R0+URZ+0x28480], R21 ;  /* 0x02848015000075a7 */ /* 0x000e24000800017f */
[----:B0-----:R-:W-:Y:S05]  /*14650*/  @!P0 BRA `(.L_x_1605) ;  /* 0x0000004400e08947 */ /* 0x001fea0003800000 */
.L_x_1683:
[----:B------:R-:W-:Y:S05]  /*14660*/  BSYNC B0 ;  /* 0x0000000000007941 */ /* 0x000fea0003800000 */
.L_x_1604:
[----:B------:R-:W1:Y:S01]  /*14670*/  S2R R7, SR_TID.X ;  /* 0x0000000000077919 */ /* 0x000e620000002100 */
[----:B------:R-:W-:Y:S01]  /*14680*/  ULDC.64 UR4, c[0x0][0x328] ;  /* 0x0000ca0000047ab9 */ /* 0x000fe20000000a00 */
[----:B-----5:R-:W-:Y:S01]  /*14690*/  SHF.R.S32.HI R20, RZ, 0x1f, R5 ;  /* 0x0000001fff147819 */ /* 0x020fe20000011405 */
[----:B------:R-:W-:Y:S01]  /*146a0*/  IMAD R3, R10, UR4, RZ ;  /* 0x000000040a037c24 */ /* 0x000fe2000f8e02ff */
[----:B------:R-:W-:-:S03]  /*146b0*/  ULDC.64 UR6, c[0x0][0x318] ;  /* 0x0000c60000067ab9 */ /* 0x000fc60000000a00 */
[C---:B------:R-:W-:Y:S02]  /*146c0*/  IMAD R4, R6.reuse, UR5, R3 ;  /* 0x0000000506047c24 */ /* 0x040fe4000f8e0203 */
        /* <DEDUP_REMOVED lines=8> */
[----:B------:R-:W-:Y:S02]  /*14750*/  IMAD R4, R19, 0x4000, R36 ;  /* 0x0000400013047824 */ /* 0x000fe400078e0224 */
[C---:B------:R-:W-:Y:S01]  /*14760*/  IMAD.WIDE.U32 R2, R18.reuse, UR4, R2 ;  /* 0x0000000412027c25 */ /* 0x040fe2000f8e0002 */
[----:B------:R-:W-:Y:S01]  /*14770*/  UMOV UR4, 0xffffffff ;  /* 0xffffffff00047882 */ /* 0x000fe20000000000 */
[----:B-1----:R-:W-:Y:S02]  /*14780*/  LOP3.LUT R7, R7, 0x7f, RZ, 0xc0, !PT ;  /* 0x0000007f07077812 */ /* 0x002fe400078ec0ff */
[----:B------:R-:W-:Y:S02]  /*14790*/  IMAD R9, R18, UR5, R3 ;  /* 0x0000000512097c24 */ /* 0x000fe4000f8e0203 */
[----:B------:R-:W-:-:S02]  /*147a0*/  SHF.R.U32.HI R11, RZ, 0x3, R7 ;  /* 0x00000003ff0b7819 */ /* 0x000fc40000011607 */
[----:B------:R-:W-:Y:S02]  /*147b0*/  IADD3 R7, P0, R2, UR6, RZ ;  /* 0x0000000602077c10 */ /* 0x000fe4000ff1e0ff */
[----:B------:R-:W-:Y:S02]  /*147c0*/  IADD3 R8, -R11, UR38, -R8 ;  /* 0x000000260b087c10 */ /* 0x000fe4000fffe908 */
[----:B------:R-:W-:Y:S02]  /*147d0*/  IADD3.X R9, R9, UR7, RZ, P0, !PT ;  /* 0x0000000709097c10 */ /* 0x000fe400087fe4ff */
[----:B------:R-:W-:Y:S01]  /*147e0*/  ISETP.GE.AND P4, PT, R8, 0x1, PT ;  /* 0x000000010800780c */ /* 0x000fe20003f86270 */
[----:B------:R-:W-:-:S12]  /*147f0*/  BRA.DIV UR4, `(.L_x_1606) ;  /* 0x00000046048c7947 */ /* 0x000fd8000b800000 */
[----:B------:R-:W1:Y:S01]  /*14800*/  SHFL.IDX PT, R2, R7, RZ, 0x181f ;  /* 0x00181fff07027589 */ /* 0x000e6200000e0000 */
[C---:B------:R-:W-:Y:S01]  /*14810*/  ISETP.GE.AND P2, PT, R32.reuse, R31, PT ;  /* 0x0000001f2000720c */ /* 0x040fe20003f46270 */
[----:B------:R-:W-:Y:S01]  /*14820*/  IMAD.IADD R4, R17, 0x1, R4 ;  /* 0x0000000111047824 */ /* 0x000fe200078e0204 */
[----:B------:R-:W-:Y:S01]  /*14830*/  LOP3.LUT R11, R32, 0x80, RZ, 0xfc, !PT ;  /* 0x00000080200b7812 */ /* 0x000fe200078efcff */
[----:B------:R-:W2:Y:S01]  /*14840*/  SHFL.IDX PT, R3, R9, RZ, 0x181f ;  /* 0x00181fff09037589 */ /* 0x000ea200000e0000 */
[C---:B------:R-:W-:Y:S02]  /*14850*/  ISETP.LT.OR P1, PT, R8.reuse, 0x1, P2 ;  /* 0x000000010800780c */ /* 0x040fe40001721670 */
[C---:B------:R-:W-:Y:S02]  /*14860*/  ISETP.GE.AND P3, PT, R8.reuse, 0x11, PT ;  /* 0x000000110800780c */ /* 0x040fe40003f66270 */
[----:B------:R-:W-:Y:S02]  /*14870*/  ISETP.GE.AND P5, PT, R8, 0x31, PT ;  /* 0x000000310800780c */ /* 0x000fe40003fa6270 */
[----:B-1----:R-:W-:-:S05]  /*14880*/  IADD3 R2, P0, R32, R2, RZ ;  /* 0x0000000220027210 */ /* 0x002fca0007f1e0ff */
[----:B--2---:R-:W-:Y:S01]  /*14890*/  IMAD.X R3, RZ, RZ, R3, P0 ;  /* 0x000000ffff037224 */ /* 0x004fe200000e0603 */
[----:B------:R-:W-:-:S04]  /*148a0*/  ISETP.GE.AND P0, PT, R11, R31, PT ;  /* 0x0000001f0b00720c */ /* 0x000fc80003f06270 */
[----:B------:R-:W-:Y:S01]  /*148b0*/  @!PT LDS RZ, [RZ] ;  /* 0x00000000fffff984 */ /* 0x000fe20000000800 */
[----:B------:R-:W-:Y:S01]  /*148c0*/  LDGSTS.E.BYPASS.LTC128B.128 [R4+0x10000], desc[UR36][R2.64], !P1 ;  /* 0x1000000002047fae */ /* 0x000fe2000c901d64 */
[----:B------:R-:W-:-:S13]  /*148d0*/  ISETP.LT.OR P1, PT, R8, 0x1, P0 ;  /* 0x000000010800780c */ /* 0x000fda0000721670 */
[----:B------:R1:W-:Y:S04]  /*148e0*/  LDGSTS.E.BYPASS.LTC128B.128 [R4+0x12000], desc[UR36][R2.64+0x80], !P1 ;  /* 0x1200008002047fae */ /* 0x0003e8000c901d64 */
[----:B-1----:R-:W1:Y:S04]  /*148f0*/  SHFL.IDX PT, R2, R7, 0x1, 0x181f ;  /* 0x00381f0007027f89 */ /* 0x002e6800000e0000 */
        /* <DEDUP_REMOVED lines=9> */
[----:B------:R-:W3:Y:S01]  /*14990*/  SHFL.IDX PT, R9, R9, 0x3, 0x181f ;  /* 0x00781f0009097f89 */ /* 0x000ee200000e0000 */
[----:B-1----:R-:W-:-:S05]  /*149a0*/  IADD3 R2, P1, R32, R2, RZ ;  /* 0x0000000220027210 */ /* 0x002fca0007f3e0ff */
[----:B--2---:R-:W-:Y:S01]  /*149b0*/  IMAD.X R3, RZ, RZ, R3, P1 ;  /* 0x000000ffff037224 */ /* 0x004fe200008e0603 */
[----:B------:R-:W-:-:S13]  /*149c0*/  ISETP.LT.OR P1, PT, R8, 0x21, P2 ;  /* 0x000000210800780c */ /* 0x000fda0001721670 */
[----:B------:R-:W-:Y:S01]  /*149d0*/  LDGSTS.E.BYPASS.LTC128B.128 [R4+0x11000], desc[UR36][R2.64], !P1 ;  /* 0x1100000002047fae */ /* 0x000fe2000c901d64 */
[----:B------:R-:W-:-:S13]  /*149e0*/  ISETP.LT.OR P1, PT, R8, 0x21, P0 ;  /* 0x000000210800780c */ /* 0x000fda0000721670 */
[----:B------:R1:W-:Y:S01]  /*149f0*/  LDGSTS.E.BYPASS.LTC128B.128 [R4+0x13000], desc[UR36][R2.64+0x80], !P1 ;  /* 0x1300008002047fae */ /* 0x0003e2000c901d64 */
[----:B------:R-:W-:-:S03]  /*14a00*/  ISETP.GE.AND P1, PT, R8, 0x21, PT ;  /* 0x000000210800780c */ /* 0x000fc60003f26270 */
[----:B-1-3--:R1:W2:Y:S10]  /*14a10*/  SHFL.IDX PT, R2, R7, 0x3, 0x181f ;  /* 0x00781f0007027f89 */ /* 0x00a2b400000e0000 */
.L_x_1693:
[C---:B------:R-:W-:Y:S02]  /*14a20*/  ISETP.LT.OR P2, PT, R8.reuse, 0x31, P2 ;  /* 0x000000310800780c */ /* 0x040fe40001741670 */
[----:B------:R-:W-:Y:S02]  /*14a30*/  ISETP.LT.OR P0, PT, R8, 0x31, P0 ;  /* 0x000000310800780c */ /* 0x000fe40000701670 */
[----:B--2---:R-:W-:-:S05]  /*14a40*/  IADD3 R2, P6, R32, R2, RZ ;  /* 0x0000000220027210 */ /* 0x004fca0007fde0ff */
        /* <DEDUP_REMOVED lines=8> */
.L_x_1607:
[----:B------:R-:W-:Y:S02]  /*14ad0*/  PLOP3.LUT P2, PT, P2, P0, PT, 0xa2, 0x0 ;  /* 0x000000000000781c */ /* 0x000fe40001741472 */
[----:B------:R-:W-:-:S08]  /*14ae0*/  @P0 R2UR P2, UR4, R0 ;  /* 0x00000000000402ca */ /* 0x000fd00000040000 */
[----:B------:R-:W-:-:S05]  /*14af0*/  @P0 PLOP3.LUT P0, PT, P2, PT, PT, 0x80, 0x0 ;  /* 0x000000000000081c */ /* 0x000fca000170f070 */
[----:B------:R-:W-:Y:S01]  /*14b00*/  @!P2 SYNCS.ARRIVE.TRANS64.RED.A0T1 RZ, [UR4+0x28470], RZ ;  /* 0x028470ffffffa9a7 */ /* 0x000fe20008200404 */
[----:B------:R-:W-:Y:S07]  /*14b10*/  @!P2 ARRIVES.LDGSTSBAR.64.TRANSCNT [UR4+0x28470] ;  /* 0x02847000ff00a9b0 */ /* 0x000fee0008000a84 */
[----:B------:R-:W-:Y:S05]  /*14b20*/  @P0 BRA.U.ANY `(.L_x_1607) ;  /* 0xfffffffd00e80947 */ /* 0x000fea000393ffff */
[----:B------:R-:W-:Y:S01]  /*14b30*/  NOP ;  /* 0x0000000000007918 */ /* 0x000fe20000000000 */
[----:B------:R-:W-:-:S13]  /*14b40*/  LOP3.LUT P6, RZ, R16, 0x8, RZ, 0xc0, !PT ;  /* 0x0000000810ff7812 */ /* 0x000fda00078cc0ff */
[----:B------:R-:W-:Y:S05]  /*14b50*/  @!P6 BRA `(.L_x_1608) ;  /* 0x000000000004e947 */ /* 0x000fea0003800000 */
[----:B------:R-:W-:Y:S01]  /*14b60*/  BPT.TRAP 0x1 ;  /* 0x000000040000795c */ /* 0x000fe20000300000 */
.L_x_1608:
[----:B------:R3:W-:Y:S01]  /*14b70*/  SYNCS.ARRIVE.TRANS64.A1T0 RZ, [R0+URZ+0x28470], RZ ;  /* 0x028470ff00ff79a7 */ /* 0x0007e2000810003f */
[----:B------:R-:W-:Y:S05]  /*14b80*/  @!P6 BRA `(.L_x_1609) ;  /* 0x000000000004e947 */ /* 0x000fea0003800000 */
[----:B------:R-:W-:Y:S01]  /*14b90*/  BPT.TRAP 0x1 ;  /* 0x000000040000795c */ /* 0x000fe20000300000 */
.L_x_1609:
[----:B------:R-:W4:Y:S01]  /*14ba0*/  SYNCS.PHASECHK.TRANS64.TRYWAIT P0, [R0+URZ+0x28440], R21 ;  /* 0x02844015000075a7 */ /* 0x000f22000800017f */
[----:B------:R-:W-:Y:S04]  /*14bb0*/  BSSY B0, `(.L_x_1610) ;  /* 0x0000002000007945 */ /* 0x000fe80003800000 */
[----:B----4-:R-:W-:Y:S05]  /*14bc0*/  @!P0 BRA `(.L_x_1611) ;  /* 0x0000004400fc8947 */ /* 0x010fea0003800000 */
.L_x_1694:
[----:B------:R-:W-:Y:S05]  /*14bd0*/  BSYNC B0 ;  /* 0x0000000000007941 */ /* 0x000fea0003800000 */
.L_x_1610:
[----:B------:R-:W-:Y:S01]  /*14be0*/  ULDC.64 UR4, c[0x0][0x300] ;  /* 0x0000c00000047ab9 */ /* 0x000fe20000000a00 */
[----:B------:R-:W-:Y:S01]  /*14bf0*/  ULDC.64 UR6, c[0x0][0x2e8] ;  /* 0x0000ba0000067ab9 */ /* 0x000fe20000000a00 */
[----:B--2---:R-:W-:Y:S01]  /*14c00*/  IMAD R3, R10, UR4, RZ ;  /* 0x000000040a037c24 */ /* 0x004fe2000f8e02ff */
[----:B------:R-:W-:-:S03]  /*14c10*/  LOP3.LUT R8, R32, 0x80, RZ, 0xfc, !PT ;  /* 0x0000008020087812 */ /* 0x000fc600078efcff */
[----:B-1----:R-:W-:Y:S01]  /*14c20*/  IMAD R7, R6, UR5, R3 ;  /* 0x0000000506077c24 */ /* 0x002fe2000f8e0203 */
[----:B------:R-:W-:Y:S01]  /*14c30*/  ISETP.GE.AND P2, PT, R8, R31, PT ;  /* 0x0000001f0800720c */ /* 0x000fe20003f46270 */
        /* <DEDUP_REMOVED lines=13> */
[----:B------:R-:W-:Y:S08]  /*14d10*/  BRA.DIV UR4, `(.L_x_1612) ;  /* 0x0000004604bc7947 */ /* 0x000ff0000b800000 */
[----:B------:R-:W1:Y:S01]  /*14d20*/  SHFL.IDX PT, R14, R5, RZ, 0x181f ;  /* 0x00181fff050e7589 */ /* 0x000e6200000e0000 */
[----:B------:R-:W-:-:S03]  /*14d30*/  ISETP.GE.AND P6, PT, R32, R31, PT ;  /* 0x0000001f2000720c */ /* 0x000fc60003fc6270 */
[----:B------:R-:W2:Y:S01]  /*14d40*/  SHFL.IDX PT, R2, R6, RZ, 0x181f ;  /* 0x00181fff06027589 */ /* 0x000ea200000e0000 */
[----:B-1----:R-:W-:-:S05]  /*14d50*/  @P4 IADD3 R14, P0, R32, R14, RZ ;  /* 0x0000000e200e4210 */ /* 0x002fca0007f1e0ff */
[----:B--2---:R-:W-:Y:S02]  /*14d60*/  @P4 IMAD.X R3, RZ, RZ, R2, P0 ;  /* 0x000000ffff034224 */ /* 0x004fe400000e0602 */
[----:B------:R-:W-:Y:S02]  /*14d70*/  @P4 IMAD.MOV.U32 R2, RZ, RZ, R14 ;  /* 0x000000ffff024224 */ /* 0x000fe400078e000e */
[----:B------:R-:W1:Y:S04]  /*14d80*/  SHFL.IDX PT, R14, R5, 0x1, 0x181f ;  /* 0x00381f00050e7f89 */ /* 0x000e6800000e0000 */
[----:B------:R-:W-:Y:S04]  /*14d90*/  @P4 LDGSTS.E.BYPASS.LTC128B.128 [R4+0x20000], desc[UR36][R2.64], !P6 ;  /* 0x2000000002044fae */ /* 0x000fe8000f101d64 */
[----:B------:R2:W-:Y:S04]  /*14da0*/  @P4 LDGSTS.E.BYPASS.LTC128B.128 [R4+0x22000], desc[UR36][R2.64+0x80], !P2 ;  /* 0x2200008002044fae */ /* 0x0005e8000d101d64 */
[----:B--2---:R-:W2:Y:S01]  /*14db0*/  SHFL.IDX PT, R2, R6, 0x1, 0x181f ;  /* 0x00381f0006027f89 */ /* 0x004ea200000e0000 */
[----:B-1----:R-:W-:-:S05]  /*14dc0*/  @P3 IADD3 R14, P0, R32, R14, RZ ;  /* 0x0000000e200e3210 */ /* 0x002fca0007f1e0ff */
[----:B--2---:R-:W-:Y:S02]  /*14dd0*/  @P3 IMAD.X R7, RZ, RZ, R2, P0 ;  /* 0x000000ffff073224 */ /* 0x004fe400000e0602 */
[----:B------:R-:W-:Y:S02]  /*14de0*/  @P3 IMAD.MOV.U32 R2, RZ, RZ, R14 ;  /* 0x000000ffff023224 */ /* 0x000fe400078e000e */
[----:B------:R-:W-:Y:S01]  /*14df0*/  @P3 IMAD.MOV.U32 R3, RZ, RZ, R7 ;  /* 0x000000ffff033224 */ /* 0x000fe200078e0007 */
[----:B------:R-:W1:Y:S04]  /*14e00*/  SHFL.IDX PT, R14, R5, 0x2, 0x181f ;  /* 0x00581f00050e7f89 */ /* 0x000e6800000e0000 */
[----:B------:R-:W-:Y:S04]  /*14e10*/  @P3 LDGSTS.E.BYPASS.LTC128B.128 [R4+0x20800], desc[UR36][R2.64], !P6 ;  /* 0x2080000002043fae */ /* 0x000fe8000f101d64 */
[----:B------:R2:W-:Y:S04]  /*14e20*/  @P3 LDGSTS.E.BYPASS.LTC128B.128 [R4+0x22800], desc[UR36][R2.64+0x80], !P2 ;  /* 0x2280008002043fae */ /* 0x0005e8000d101d64 */
[----:B--2---:R-:W2:Y:S01]  /*14e30*/  SHFL.IDX PT, R2, R6, 0x2, 0x181f ;  /* 0x00581f0006027f89 */ /* 0x004ea200000e0000 */
[----:B-1----:R-:W-:-:S03]  /*14e40*/  @P1 IADD3 R14, P0, R32, R14, RZ ;  /* 0x0000000e200e1210 */ /* 0x002fc60007f1e0ff */
[----:B------:R-:W1:Y:S02]  /*14e50*/  SHFL.IDX PT, R6, R6, 0x3, 0x181f ;  /* 0x00781f0006067f89 */ /* 0x000e6400000e0000 */
[----:B--2---:R-:W-:Y:S02]  /*14e60*/  @P1 IMAD.X R7, RZ, RZ, R2, P0 ;  /* 0x000000ffff071224 */ /* 0x004fe400000e0602 */
[----:B------:R-:W-:Y:S02]  /*14e70*/  @P1 IMAD.MOV.U32 R2, RZ, RZ, R14 ;  /* 0x000000ffff021224 */ /* 0x000fe400078e000e */
[----:B------:R-:W-:Y:S01]  /*14e80*/  @P1 IMAD.MOV.U32 R3, RZ, RZ, R7 ;  /* 0x000000ffff031224 */ /* 0x000fe200078e0007 */
[----:B------:R2:W0:Y:S04]  /*14e90*/  SHFL.IDX PT, R14, R5, 0x3, 0x181f ;  /* 0x00781f00050e7f89 */ /* 0x00042800000e0000 */
[----:B------:R2:W-:Y:S04]  /*14ea0*/  @P1 LDGSTS.E.BYPASS.LTC128B.128 [R4+0x21000], desc[UR36][R2.64], !P6 ;  /* 0x2100000002041fae */ /* 0x0005e8000f101d64 */
[----:B-1----:R2:W-:Y:S02]  /*14eb0*/  @P1 LDGSTS.E.BYPASS.LTC128B.128 [R4+0x23000], desc[UR36][R2.64+0x80], !P2 ;  /* 0x2300008002041fae */ /* 0x0025e4000d101d64 */
.L_x_1704:
[C---:B------:R-:W-:Y:S02]  /*14ec0*/  ISETP.GE.AND P1, PT, R32.reuse, R31, PT ;  /* 0x0000001f2000720c */ /* 0x040fe40003f26270 */
[----:B0-2---:R-:W-:-:S05]  /*14ed0*/  @P5 IADD3 R2, P0, R32, R14, RZ ;  /* 0x0000000e20025210 */ /* 0x005fca0007f1e0ff */
[----:B------:R-:W-:Y:S01]  /*14ee0*/  @P5 IMAD.X R3, RZ, RZ, R6, P0 ;  /* 0x000000ffff035224 */ /* 0x000fe200000e0606 */
[----:B------:R-:W-:-:S05]  /*14ef0*/  PLOP3.LUT P0, PT, PT, PT, PT, 0x80, 0x0 ;  /* 0x000000000000781c */ /* 0x000fca0003f0f070 */
[----:B------:R-:W-:Y:S01]  /*14f00*/  @!PT LDS RZ, [RZ] ;  /* 0x00000000fffff984 */ /* 0x000fe20000000800 */
[----:B------:R-:W-:Y:S01]  /*14f10*/  @!PT LDS RZ, [RZ] ;  /* 0x00000000fffff984 */ /* 0x000fe20000000800 */
[----:B------:R-:W-:Y:S01]  /*14f20*/  @!PT LDS RZ, [RZ] ;  /* 0x00000000fffff984 */ /* 0x000fe20000000800 */
[----:B------:R0:W-:Y:S04]  /*14f30*/  @P5 LDGSTS.E.BYPASS.LTC128B.128 [R4+0x21800], desc[UR36][R2.64], !P1 ;  /* 0x2180000002045fae */ /* 0x0001e8000c901d64 */
[----:B------:R0:W-:Y:S01]  /*14f40*/  @P5 LDGSTS.E.BYPASS.LTC128B.128 [R4+0x23800], desc[UR36][R2.64+0x80], !P2 ;  /* 0x2380008002045fae */ /* 0x0001e2000d101d64 */
[----:B------:R-:W-:-:S03]  /*14f50*/  NOP ;  /* 0x0000000000007918 */ /* 0x000fc60000000000 */
.L_x_1613:
        /* <DEDUP_REMOVED lines=10> */
.L_x_1614:
[----:B------:R1:W-:Y:S02]  /*15000*/  SYNCS.ARRIVE.TRANS64.A1T0 RZ, [R0+URZ+0x28430], RZ ;  /* 0x028430ff00ff79a7 */ /* 0x0003e4000810003f */
[----:B------:R-:W-:Y:S05]  /*15010*/  WARPSYNC.ALL ;  /* 0x0000000000007948 */ /* 0x000fea0003800000 */
[----:B-1-34-:R-:W-:Y:S01]  /*15020*/  VIADD R0, R17, 0x18000 ;  /* 0x0001800011007836 */ /* 0x01afe20000000000 */
[----:B------:R-:W-:Y:S01]  /*15030*/  USHF.R.S32.HI UR4, URZ, 0x1f, UR41 ;  /* 0x0000001f3f047899 */ /* 0x000fe20008011429 */
[----:B------:R-:W-:Y:S03]  /*15040*/  BAR.SYNC.DEFER_BLOCKING 0x8, 0x180 ;  /* 0x0206000000007b1d */ /* 0x000fe60000010000 */
[----:B------:R-:W-:-:S03]  /*15050*/  LOP3.LUT P0, RZ, R0, 0x3ff, RZ, 0xc0, !PT ;  /* 0x000003ff00ff7812 */ /* 0x000fc6000780c0ff */
[----:B------:R-:W-:Y:S01]  /*15060*/  ULDC.64 UR6, c[0x0][0x298] ;  /* 0x0000a60000067ab9 */ /* 0x000fe20000000a00 */
[----:B------:R-:W-:Y:S01]  /*15070*/  BSSY B6, `(.L_x_1615) ;  /* 0x0000016000067945 */ /* 0x000fe20003800000 */
        /* <DEDUP_REMOVED lines=21> */
.L_x_1616:
[----:B------:R-:W-:Y:S05]  /*151d0*/  BSYNC B6 ;  /* 0x0000000000067941 */ /* 0x000fea0003800000 */
.L_x_1615:
[----:B------:R1:W5:Y:S01]  /*151e0*/  LDL R8, [R1] ;  /* 0x0000000001087983 */ /* 0x0003620000100800 */
[----:B------:R-:W-:Y:S01]  /*151f0*/  UISETP.NE.AND UP0, UPT, UR49, URZ, UPT ;  /* 0x0000003f3100728c */ /* 0x000fe2000bf05270 */
[C---:B------:R-:W-:Y:S01]  /*15200*/  R2UR UR8, R18.reuse ;  /* 0x00000000120872ca */ /* 0x040fe200000e0000 */
[----:B------:R-:W-:Y:S01]  /*15210*/  ULDC.64 UR6, c[0x0][0x2d8] ;  /* 0x0000b60000067ab9 */ /* 0x000fe20000000a00 */
[----:B0-----:R-:W0:Y:S01]  /*15220*/  S2R R2, SR_TID.X ;  /* 0x0000000000027919 */ /* 0x001e220000002100 */
[----:B------:R-:W-:Y:S01]  /*15230*/  R2UR UR9, R18 ;  /* 0x00000000120972ca */ /* 0x000fe200000e0000 */
[----:B------:R-:W-:Y:S01]  /*15240*/  UMOV UR4, UR38 ;  /* 0x0000002600047c82 */ /* 0x000fe20008000000 */
[----:B------:R-:W-:Y:S01]  /*15250*/  PLOP3.LUT P0, PT, PT, PT, UP0, 0x80, 0x0 ;  /* 0x000000000000781c */ /* 0x000fe20003f0f008 */
[----:B------:R-:W-:Y:S01]  /*15260*/  UMOV UR5, UR41 ;  /* 0x0000002900057c82 */ /* 0x000fe20008000000 */
[----:B------:R-:W-:Y:S01]  /*15270*/  UISETP.NE.AND UP1, UPT, UR48, URZ, UPT ;  /* 0x0000003f3000728c */ /* 0x000fe2000bf25270 */
[----:B------:R-:W2:Y:S02]  /*15280*/  LDC R6, c[0x0][0x448] ;  /* 0x00011200ff067b82 */ /* 0x000ea40000000800 */
[----:B------:R-:W-:-:S03]  /*15290*/  @UP0 ULDC UR10, c[0x0][0x44c] ;  /* 0x00011300000a0ab9 */ /* 0x000fc60000000800 */
[----:B------:R-:W-:Y:S02]  /*152a0*/  UIMAD.WIDE.U32 UR4, UR8, UR6, UR4 ;  /* 0x00000006080472a5 */ /* 0x000fe4000f8e0004 */
[----:B------:R-:W-:Y:S01]  /*152b0*/  USHF.R.S32.HI UR6, URZ, 0x1f, UR42 ;  /* 0x0000001f3f067899 */ /* 0x000fe2000801142a */
[C---:B0-----:R-:W-:Y:S01]  /*152c0*/  LOP3.LUT R20, R2.reuse, 0x7f, RZ, 0xc0, !PT ;  /* 0x0000007f02147812 */ /* 0x041fe200078ec0ff */
[----:B------:R-:W-:-:S03]  /*152d0*/  IMAD.SHL.U32 R2, R2, 0x10, RZ ;  /* 0x0000001002027824 */ /* 0x000fc600078e00ff */
[----:B------:R-:W-:-:S04]  /*152e0*/  SHF.R.U32.HI R20, RZ, 0x3, R20 ;  /* 0x00000003ff147819 */ /* 0x000fc80000011614 */
[----:B------:R-:W-:-:S05]  /*152f0*/  LOP3.LUT R2, R20, 0x70, R2, 0xf8, !PT ;  /* 0x0000007014027812 */ /* 0x000fca00078ef802 */
[----:B------:R-:W-:-:S04]  /*15300*/  IMAD.IADD R7, R2, 0x1, R26 ;  /* 0x0000000102077824 */ /* 0x000fc800078e021a */
[----:B------:R-:W-:Y:S01]  /*15310*/  @P0 IMAD.HI.U32 R2, R7, UR10, RZ ;  /* 0x0000000a07020c27 */ /* 0x000fe2000f8e00ff */
[----:B------:R-:W-:Y:S01]  /*15320*/  PLOP3.LUT P0, PT, PT, PT, UP0, 0x80, 0x0 ;  /* 0x000000000000781c */ /* 0x000fe20003f0f008 */
[----:B------:R-:W-:Y:S02]  /*15330*/  UIMAD UR5, UR9, UR7, UR5 ;  /* 0x00000007090572a4 */ /* 0x000fe4000f8e0205 */
[----:B------:R-:W-:Y:S01]  /*15340*/  USEL UR7, UR6, URZ, !UP1 ;  /* 0x0000003f06077287 */ /* 0x000fe2000c800000 */
[----:B------:R-:W-:Y:S01]  /*15350*/  ULDC.64 UR8, c[0x0][0x2e0] ;  /* 0x0000b80000087ab9 */ /* 0x000fe20000000a00 */
[----:B------:R-:W-:Y:S02]  /*15360*/  USEL UR6, UR42, URZ, !UP1 ;  /* 0x0000003f2a067287 */ /* 0x000fe4000c800000 */
[----:B------:R-:W-:Y:S01]  /*15370*/  UIMAD UR7, UR7, UR8, URZ ;  /* 0x00000008070772a4 */ /* 0x000fe2000f8e023f */
[----:B------:R-:W-:Y:S01]  /*15380*/  IMAD.MOV.U32 R0, RZ, RZ, R7 ;  /* 0x000000ffff007224 */ /* 0x000fe200078e0007 */
[----:B------:R-:W-:Y:S01]  /*15390*/  @UP0 ULDC UR10, c[0x0][0x450] ;  /* 0x00011400000a0ab9 */ /* 0x000fe20000000800 */
[----:B------:R-:W-:-:S03]  /*153a0*/  UIMAD.WIDE.U32 UR4, UR6, UR8, UR4 ;  /* 0x00000008060472a5 */ /* 0x000fc6000f8e0004 */
[----:B------:R-:W-:Y:S01]  /*153b0*/  @P0 SHF.R.U32.HI R0, RZ, UR10, R2 ;  /* 0x0000000aff000c19 */ /* 0x000fe20008011602 */
[----:B------:R-:W-:-:S03]  /*153c0*/  UIMAD UR7, UR6, UR9, UR7 ;  /* 0x00000009060772a4 */ /* 0x000fc6000f8e0207 */
[----:B------:R-:W-:Y:S01]  /*153d0*/  SHF.R.S32.HI R2, RZ, 0x1f, R0 ;  /* 0x0000001fff027819 */ /* 0x000fe20000011400 */
[----:B------:R-:W-:Y:S01]  /*153e0*/  UIADD3 UR6, UR5, UR7, URZ ;  /* 0x0000000705067290 */ /* 0x000fe2000fffe03f */
[----:B------:R-:W-:Y:S01]  /*153f0*/  IMAD.U32 R4, RZ, RZ, UR4 ;  /* 0x00000004ff047e24 */ /* 0x000fe2000f8e00ff */
[----:B------:R-:W-:Y:S01]  /*15400*/  ULDC.64 UR8, c[0x0][0x2d0] ;  /* 0x0000b40000087ab9 */ /* 0x000fe20000000a00 */
[----:B------:R-:W0:Y:S01]  /*15410*/  S2R R20, SR_TID.X ;  /* 0x0000000000147919 */ /* 0x000e220000002100 */
[----:B------:R-:W-:Y:S02]  /*15420*/  IMAD R9, R2, UR8, RZ ;  /* 0x0000000802097c24 */ /* 0x000fe4000f8e02ff */
[----:B------:R-:W-:Y:S02]  /*15430*/  IMAD.U32 R3, RZ, RZ, UR6 ;  /* 0x00000006ff037e24 */ /* 0x000fe4000f8e00ff */
[----:B------:R-:W-:Y:S02]  /*15440*/  IMAD.MOV.U32 R2, RZ, RZ, R4 ;  /* 0x000000ffff027224 */ /* 0x000fe400078e0004 */
[----:B------:R-:W-:-:S02]  /*15450*/  IMAD R4, R0, UR9, R9 ;  /* 0x0000000900047c24 */ /* 0x000fc4000f8e0209 */
[----:B------:R-:W-:-:S04]  /*15460*/  IMAD.WIDE.U32 R2, R0, UR8, R2 ;  /* 0x0000000800027c25 */ /* 0x000fc8000f8e0002 */
[----:B------:R-:W-:-:S04]  /*15470*/  IMAD.MOV R0, RZ, RZ, -R0 ;  /* 0x000000ffff007224 */ /* 0x000fc800078e0a00 */
[----:B--2---:R-:W-:Y:S02]  /*15480*/  IMAD R7, R6, R0, R7 ;  /* 0x0000000006077224 */ /* 0x004fe400078e0207 */
[----:B------:R-:W-:Y:S01]  /*15490*/  IMAD.U32 R5, RZ, RZ, UR5 ;  /* 0x00000005ff057e24 */ /* 0x000fe2000f8e00ff */
[----:B------:R-:W-:Y:S02]  /*154a0*/  ULDC.64 UR4, c[0x0][0x2c8] ;  /* 0x0000b20000047ab9 */ /* 0x000fe40000000a00 */
[----:B------:R-:W-:Y:S01]  /*154b0*/  SHF.R.S32.HI R0, RZ, 0x1f, R7 ;  /* 0x0000001fff007819 */ /* 0x000fe20000011407 */
[----:B------:R-:W-:-:S04]  /*154c0*/  IMAD.IADD R3, R3, 0x1, R4 ;  /* 0x0000000103037824 */ /* 0x000fc800078e0204 */
[----:B------:R-:W-:Y:S02]  /*154d0*/  IMAD R0, R0, UR4, RZ ;  /* 0x0000000400007c24 */ /* 0x000fe4000f8e02ff */
[----:B------:R-:W-:-:S04]  /*154e0*/  IMAD.WIDE.U32 R2, R7, UR4, R2 ;  /* 0x0000000407027c25 */ /* 0x000fc8000f8e0002 */
[----:B------:R-:W-:Y:S01]  /*154f0*/  IMAD R5, R7, UR5, R0 ;  /* 0x0000000507057c24 */ /* 0x000fe2000f8e0200 */
[----:B------:R-:W-:Y:S02]  /*15500*/  ULDC.64 UR4, c[0x0][0x280] ;  /* 0x0000a00000047ab9 */ /* 0x000fe40000000a00 */
[----:B------:R-:W-:Y:S01]  /*15510*/  IADD3 R0, P0, R2, UR4, RZ ;  /* 0x0000000402007c10 */ /* 0x000fe2000ff1e0ff */
[----:B------:R-:W-:Y:S01]  /*15520*/  ULDC UR4, c[0x0][0x2b8] ;  /* 0x0000ae0000047ab9 */ /* 0x000fe20000000800 */
[----:B------:R-:W-:Y:S02]  /*15530*/  LOP3.LUT R11, R32, 0x80, RZ, 0xfc, !PT ;  /* 0x00000080200b7812 */ /* 0x000fe400078efcff */
[----:B------:R-:W-:Y:S01]  /*15540*/  IADD3.X R5, R3, UR5, R5, P0, !PT ;  /* 0x0000000503057c10 */ /* 0x000fe200087fe405 */
[----:B------:R-:W-:Y:S01]  /*15550*/  UMOV UR5, 0xffffffff ;  /* 0xffffffff00057882 */ /* 0x000fe20000000000 */
[----:B0-----:R-:W-:Y:S02]  /*15560*/  LOP3.LUT R20, R20, 0x7f, RZ, 0xc0, !PT ;  /* 0x0000007f14147812 */ /* 0x001fe400078ec0ff */
[----:B------:R-:W-:-:S02]  /*15570*/  ISETP.GE.AND P0, PT, R32, UR4, PT ;  /* 0x0000000420007c0c */ /* 0x000fc4000bf06270 */
[----:B------:R-:W-:Y:S02]  /*15580*/  ISETP.GE.AND P1, PT, R11, UR4, PT ;  /* 0x000000040b007c0c */ /* 0x000fe4000bf26270 */
[----:B------:R-:W-:Y:S01]  /*15590*/  SHF.R.U32.HI R10, RZ, 0x3, R20 ;  /* 0x00000003ff0a7819 */ /* 0x000fe20000011614 */
[----:B-1----:R-:W-:Y:S10]  /*155a0*/  BRA.DIV UR5, `(.L_x_1617) ;  /* 0x0000004205d47947 */ /* 0x002ff4000b800000 */
[----:B------:R-:W0:Y:S01]  /*155b0*/  SHFL.IDX PT, R14, R0, RZ, 0x181f ;  /* 0x00181fff000e7589 */ /* 0x000e2200000e0000 */
[----:B------:R-:W-:Y:S02]  /*155c0*/  IMAD R4, R6, UR43, RZ ;  /* 0x0000002b06047c24 */ /* 0x000fe4000f8e02ff */
[----:B------:R-:W-:Y:S01]  /*155d0*/  IMAD.IADD R26, R10, 0x1, R26 ;  /* 0x000000010a1a7824 */ /* 0x000fe200078e021a */
[----:B------:R-:W1:Y:S03]  /*155e0*/  SHFL.IDX PT, R2, R5, RZ, 0x181f ;  /* 0x00181fff05027589 */ /* 0x000e6600000e0000 */
[C---:B------:R-:W-:Y:S01]  /*155f0*/  VIADD R7, R26.reuse, 0x10 ;  /* 0x000000101a077836 */ /* 0x040fe20000000000 */
[----:B------:R-:W-:-:S13]  /*15600*/  ISETP.GE.AND P2, PT, R26, R4, PT ;  /* 0x000000041a00720c */ /* 0x000fda0003f46270 */
[----:B0-----:R-:W-:-:S05]  /*15610*/  @!P2 IADD3 R14, P3, R32, R14, RZ ;  /* 0x0000000e200ea210 */ /* 0x001fca0007f7e0ff */
[----:B-1----:R-:W-:Y:S02]  /*15620*/  @!P2 IMAD.X R3, RZ, RZ, R2, P3 ;  /* 0x000000ffff03a224 */ /* 0x002fe400018e0602 */
[----:B------:R-:W-:Y:S02]  /*15630*/  @!P2 IMAD.MOV.U32 R2, RZ, RZ, R14 ;  /* 0x000000ffff02a224 */ /* 0x000fe400078e000e */
[----:B------:R-:W0:Y:S04]  /*15640*/  SHFL.IDX PT, R14, R0, 0x1, 0x181f ;  /* 0x00381f00000e7f89 */ /* 0x000e2800000e0000 */
[----:B-----5:R-:W-:Y:S04]  /*15650*/  @!P2 LDGSTS.E.BYPASS.LTC128B.128 [R8+0x18000], desc[UR36][R2.64], !P0 ;  /* 0x180000000208afae */ /* 0x020fe8000c101d64 */
[----:B------:R1:W-:Y:S01]  /*15660*/  @!P2 LDGSTS.E.BYPASS.LTC128B.128 [R8+0x1c000], desc[UR36][R2.64+0x80], !P1 ;  /* 0x1c0000800208afae */ /* 0x0003e2000c901d64 */
[----:B------:R-:W-:-:S03]  /*15670*/  ISETP.GE.AND P2, PT, R7, R4, PT ;  /* 0x000000040700720c */ /* 0x000fc60003f46270 */
[----:B-1----:R-:W1:Y:S10]  /*15680*/  SHFL.IDX PT, R2, R5, 0x1, 0x181f ;  /* 0x00381f0005027f89 */ /* 0x002e7400000e0000 */
[----:B0-----:R-:W-:-:S05]  /*15690*/  @!P2 IADD3 R14, P3, R32, R14, RZ ;  /* 0x0000000e200ea210 */ /* 0x001fca0007f7e0ff */
[----:B-1----:R-:W-:Y:S02]  /*156a0*/  @!P2 IMAD.X R7, RZ, RZ, R2, P3 ;  /* 0x000000ffff07a224 */ /* 0x002fe400018e0602 */
[----:B------:R-:W-:Y:S02]  /*156b0*/  @!P2 IMAD.MOV.U32 R2, RZ, RZ, R14 ;  /* 0x000000ffff02a224 */ /* 0x000fe400078e000e */
[----:B------:R-:W-:Y:S01]  /*156c0*/  @!P2 IMAD.MOV.U32 R3, RZ, RZ, R7 ;  /* 0x000000ffff03a224 */ /* 0x000fe200078e0007 */
[----:B------:R-:W0:Y:S01]  /*156d0*/  SHFL.IDX PT, R14, R0, 0x2, 0x181f ;  /* 0x00581f00000e7f89 */ /* 0x000e2200000e0000 */
[----:B------:R-:W-:-:S03]  /*156e0*/  VIADD R7, R26, 0x20 ;  /* 0x000000201a077836 */ /* 0x000fc60000000000 */
[----:B------:R-:W-:Y:S04]  /*156f0*/  @!P2 LDGSTS.E.BYPASS.LTC128B.128 [R8+0x18800], desc[UR36][R2.64], !P0 ;  /* 0x188000000208afae */ /* 0x000fe8000c101d64 */
        /* <DEDUP_REMOVED lines=43> */
[----:B0-----:R-:W-:Y:S01]  /*159b0*/  @!P2 IADD3 R14, P3, R32, R14, RZ ;  /* 0x0000000e200ea210 */ /* 0x001fe20007f7e0ff */
[----:B------:R-:W0:Y:S04]  /*159c0*/  SHFL.IDX PT, R5, R5, 0x7, 0x181f ;  /* 0x00f81f0005057f89 */ /* 0x000e2800000e0000 */
[----:B-1----:R-:W-:-:S02]  /*159d0*/  @!P2 IMAD.X R7, RZ, RZ, R2, P3 ;  /* 0x000000ffff07a224 */ /* 0x002fc400018e0602 */
[----:B------:R-:W-:Y:S02]  /*159e0*/  @!P2 IMAD.MOV.U32 R2, RZ, RZ, R14 ;  /* 0x000000ffff02a224 */ /* 0x000fe400078e000e */
[----:B------:R-:W-:Y:S01]  /*159f0*/  @!P2 IMAD.MOV.U32 R3, RZ, RZ, R7 ;  /* 0x000000ffff03a224 */ /* 0x000fe200078e0007 */
[----:B------:R1:W2:Y:S04]  /*15a00*/  SHFL.IDX PT, R14, R0, 0x7, 0x181f ;  /* 0x00f81f00000e7f89 */ /* 0x0002a800000e0000 */
[----:B------:R1:W-:Y:S04]  /*15a10*/  @!P2 LDGSTS.E.BYPASS.LTC128B.128 [R8+0x1b000], desc[UR36][R2.64], !P0 ;  /* 0x1b0000000208afae */ /* 0x0003e8000c101d64 */
[----:B0-----:R1:W-:Y:S02]  /*15a20*/  @!P2 LDGSTS.E.BYPASS.LTC128B.128 [R8+0x1f000], desc[UR36][R2.64+0x80], !P1 ;  /* 0x1f0000800208afae */ /* 0x0013e4000c901d64 */
.L_x_1721:
[----:B-1----:R-:W-:Y:S01]  /*15a30*/  VIADD R3, R26, 0x70 ;  /* 0x000000701a037836 */ /* 0x002fe20000000000 */
[----:B------:R-:W-:Y:S04]  /*15a40*/  BSSY B0, `(.L_x_1618) ;  /* 0x000000a000007945 */ /* 0x000fe80003800000 */
[----:B------:R-:W-:-:S13]  /*15a50*/  ISETP.GE.AND P2, PT, R3, R4, PT ;  /* 0x000000040300720c */ /* 0x000fda0003f46270 */
[----:B------:R-:W-:Y:S05]  /*15a60*/  @P2 BRA `(.L_x_1619) ;  /* 0x00000000001c2947 */ /* 0x000fea0003800000 */
[----:B--2---:R-:W-:-:S05]  /*15a70*/  IADD3 R2, P2, R32, R14, RZ ;  /* 0x0000000e20027210 */ /* 0x004fca0007f5e0ff */
[----:B------:R-:W-:-:S05]  /*15a80*/  IMAD.X R3, RZ, RZ, R5, P2 ;  /* 0x000000ffff037224 */ /* 0x000fca00010e0605 */
[----:B------:R-:W-:Y:S01]  /*15a90*/  @!PT LDS RZ, [RZ] ;  /* 0x00000000fffff984 */ /* 0x000fe20000000800 */
[----:B------:R-:W-:Y:S01]  /*15aa0*/  @!PT LDS RZ, [RZ] ;  /* 0x00000000fffff984 */ /* 0x000fe20000000800 */
[----:B------:R-:W-:Y:S01]  /*15ab0*/  @!PT LDS RZ, [RZ] ;  /* 0x00000000fffff984 */ /* 0x000fe20000000800 */
[----:B------:R0:W-:Y:S04]  /*15ac0*/  LDGSTS.E.BYPASS.LTC128B.128 [R8+0x1b800], desc[UR36][R2.64], !P0 ;  /* 0x1b80000002087fae */ /* 0x0001e8000c101d64 */
[----:B------:R0:W-:Y:S02]  /*15ad0*/  LDGSTS.E.BYPASS.LTC128B.128 [R8+0x1f800], desc[UR36][R2.64+0x80], !P1 ;  /* 0x1f80008002087fae */ /* 0x0001e4000c901d64 */
.L_x_1619:
[----:B------:R-:W-:Y:S05]  /*15ae0*/  BSYNC B0 ;  /* 0x0000000000007941 */ /* 0x000fea0003800000 */
.L_x_1618:
[----:B------:R-:W-:Y:S01]  /*15af0*/  NOP ;  /* 0x0000000000007918 */ /* 0x000fe20000000000 */
[----:B------:R-:W-:-:S13]  /*15b00*/  PLOP3.LUT P0, PT, PT, PT, PT, 0x80, 0x0 ;  /* 0x000000000000781c */ /* 0x000fda0003f0f070 */
.L_x_1620:
[----:B------:R-:W-:Y:S02]  /*15b10*/  PLOP3.LUT P1, PT, P1, P0, PT, 0xa2, 0x0 ;  /* 0x000000000000781c */ /* 0x000fe40000f21472 */
[----:B------:R-:W-:-:S08]  /*15b20*/  @P0 R2UR P1, UR4, R17 ;  /* 0x00000000110402ca */ /* 0x000fd00000020000 */
[----:B------:R-:W-:-:S05]  /*15b30*/  @P0 PLOP3.LUT P0, PT, P1, PT, PT, 0x80, 0x0 ;  /* 0x000000000000081c */ /* 0x000fca0000f0f070 */
[----:B------:R-:W-:Y:S01]  /*15b40*/  @!P1 SYNCS.ARRIVE.TRANS64.RED.A0T1 RZ, [UR4+0x28400], RZ ;  /* 0x028400ffffff99a7 */ /* 0x000fe20008200404 */
[----:B------:R-:W-:Y:S07]  /*15b50*/  @!P1 ARRIVES.LDGSTSBAR.64.TRANSCNT [UR4+0x28400] ;  /* 0x02840000ff0099b0 */ /* 0x000fee0008000a84 */
[----:B------:R-:W-:Y:S05]  /*15b60*/  @P0 BRA.U.ANY `(.L_x_1620) ;  /* 0xfffffffd00e80947 */ /* 0x000fea000393ffff */
[----:B0-----:R-:W3:Y:S02]  /*15b70*/  LDL.LU R2, [R1+0x4] ;  /* 0x0000040001027983 */ /* 0x001ee40000300800 */
[----:B---3--:R-:W-:-:S05]  /*15b80*/  VIADD R2, R2, 0x1 ;  /* 0x0000000102027836 */ /* 0x008fca0000000000 */
[----:B------:R0:W-:Y:S01]  /*15b90*/  STL [R1+0x4], R2 ;  /* 0x0000040201007387 */ /* 0x0001e20000100800 */
[----:B------:R-:W-:-:S04]  /*15ba0*/  LEA.HI R0, R2, R2, RZ, 0x1 ;  /* 0x0000000202007211 */ /* 0x000fc800078f08ff */
[----:B------:R-:W-:-:S05]  /*15bb0*/  LOP3.LUT R0, R0, 0xfffffffe, RZ, 0xc0, !PT ;  /* 0xfffffffe00007812 */ /* 0x000fca00078ec0ff */
[----:B------:R-:W-:-:S05]  /*15bc0*/  IMAD.IADD R0, R2, 0x1, -R0 ;  /* 0x0000000102007824 */ /* 0x000fca00078e0a00 */
[----:B------:R-:W-:Y:S01]  /*15bd0*/  SHF.L.U32 R0, R0, 0x1f, RZ ;  /* 0x0000001f00007819 */ /* 0x000fe200000006ff */
[----:B------:R-:W-:Y:S01]  /*15be0*/  NOP ;  /* 0x0000000000007918 */ /* 0x000fe20000000000 */
[----:B------:R0:W-:Y:S01]  /*15bf0*/  SYNCS.ARRIVE.TRANS64.A1T0 RZ, [R17+URZ+0x28400], RZ ;  /* 0x028400ff11ff79a7 */ /* 0x0001e2000810003f */
[----:B------:R-:W-:Y:S01]  /*15c00*/  BSSY B0, `(.L_x_1621) ;  /* 0x0000004000007945 */ /* 0x000fe20003800000 */
[----:B------:R-:W-:Y:S01]  /*15c10*/  VIADD R21, R27, 0xfffffffe ;  /* 0xfffffffe1b157836 */ /* 0x000fe20000000000 */
[----:B------:R-:W1:Y:S02]  /*15c20*/  SYNCS.PHASECHK.TRANS64.TRYWAIT P0, [R17+URZ+0x28420], R0 ;  /* 0x02842000110075a7 */ /* 0x000e64000800017f */
[----:B01----:R-:W-:Y:S05]  /*15c30*/  @!P0 BRA `(.L_x_1622) ;  /* 0x0000004400b08947 */ /* 0x003fea0003800000 */
.L_x_1722:
[----:B------:R-:W-:Y:S05]  /*15c40*/  BSYNC B0 ;  /* 0x0000000000007941 */ /* 0x000fea0003800000 */
.L_x_1621:
[----:B------:R-:W-:-:S13]  /*15c50*/  ISETP.GE.AND P0, PT, R21, UR44, PT ;  /* 0x0000002c15007c0c */ /* 0x000fda000bf06270 */
[----:B------:R-:W-:Y:S05]  /*15c60*/  @!P0 BRA `(.L_x_1623) ;  /* 0x0000001000708947 */ /* 0x000fea0003800000 */
[----:B------:R-:W-:Y:S02]  /*15c70*/  IMAD.MOV.U32 R5, RZ, RZ, R19 ;  /* 0x000000ffff057224 */ /* 0x000fe400078e0013 */
[----:B------:R-:W-:-:S07]  /*15c80*/  IMAD.MOV.U32 R8, RZ, RZ, R23 ;  /* 0x000000ffff087224 */ /* 0x000fce00078e0017 */
.L_x_1643:
[----:B01----:R-:W0:Y:S01]  /*15c90*/  S2R R0, SR_TID.X ;  /* 0x0000000000007919 */ /* 0x003e220000002100 */
[----:B------:R-:W-:Y:S01]  /*15ca0*/  LOP3.LUT P2, RZ, R16, 0x8, RZ, 0xc0, !PT ;  /* 0x0000000810ff7812 */ /* 0x000fe2000784c0ff */
[----:B------:R-:W1:Y:S01]  /*15cb0*/  S2R R2, SR_TID.X ;  /* 0x0000000000027919 */ /* 0x000e620000002100 */
[----:B0-----:R-:W-:-:S04]  /*15cc0*/  LOP3.LUT R0, R0, 0x7f, RZ, 0xc0, !PT ;  /* 0x0000007f00007812 */ /* 0x001fc800078ec0ff */
[----:B---3--:R-:W-:Y:S01]  /*15cd0*/  SHF.R.U32.HI R3, RZ, 0x3, R0 ;  /* 0x00000003ff037819 */ /* 0x008fe20000011600 */
[----:B-1----:R-:W-:Y:S01]  /*15ce0*/  IMAD.SHL.U32 R2, R2, 0x10, RZ ;  /* 0x0000001002027824 */ /* 0x002fe200078e00ff */
[----:B------:R-:W0:Y:S04]  /*15cf0*/  LDC R0, c[0x0][0x430] ;  /* 0x00010c00ff007b82 */ /* 0x000e280000000800 */
[----:B------:R-:W-:-:S04]  /*15d00*/  LOP3.LUT R2, R3, 0x70, R2, 0xf8, !PT ;  /* 0x0000007003027812 */ /* 0x000fc800078ef802 */
[----:B------:R-:W-:-:S13]  /*15d10*/  ISETP.GT.U32.AND P1, PT, R2, 0x3f, PT ;  /* 0x0000003f0200780c */ /* 0x000fda0003f24070 */
[----:B------:R-:W1:Y:S01]  /*15d20*/  @!P1 LDC.64 R6, c[0x0][0x428] ;  /* 0x00010a00ff069b82 */ /* 0x000e620000000a00 */
[----:B0-----:R-:W-:Y:S02]  /*15d30*/  ISETP.NE.AND P0, PT, R0, 0x1, PT ;  /* 0x000000010000780c */ /* 0x001fe40003f05270 */
[----:B------:R-:W-:-:S05]  /*15d40*/  LEA R0, R21, UR40, 0x6 ;  /* 0x0000002815007c11 */ /* 0x000fca000f8e30ff */
[----:B------:R-:W0:Y:S01]  /*15d50*/  @!P1 LDC.64 R10, c[0x0][0x418] ;  /* 0x00010600ff0a9b82 */ /* 0x000e220000000a00 */
[----:B------:R-:W-:-:S04]  /*15d60*/  IMAD.IADD R0, R2, 0x1, R0 ;  /* 0x0000000102007824 */ /* 0x000fc800078e0200 */
[----:B------:R-:W-:-:S03]  /*15d70*/  IMAD.MOV.U32 R4, RZ, RZ, R0 ;  /* 0x000000ffff047224 */ /* 0x000fc600078e0000 */
[----:B------:R-:W3:Y:S08]  /*15d80*/  @P0 LDC R3, c[0x0][0x434] ;  /* 0x00010d00ff030b82 */ /* 0x000ef00000000800 */
[----:B------:R-:W4:Y:S01]  /*15d90*/  @P0 LDC R9, c[0x0][0x438] ;  /* 0x00010e00ff090b82 */ /* 0x000f220000000800 */
[----:B---3--:R-:W-:-:S05]  /*15da0*/  @P0 IMAD.HI.U32 R2, R0, R3, RZ ;  /* 0x0000000300020227 */ /* 0x008fca00078e00ff */
[----:B----4-:R-:W-:Y:S01]  /*15db0*/  @P0 SHF.R.U32.HI R4, RZ, R9, R2 ;  /* 0x00000009ff040219 */ /* 0x010fe20000011602 */
[----:B-1----:R-:W-:-:S03]  /*15dc0*/  @!P1 IMAD R2, R29, R6, RZ ;  /* 0x000000061d029224 */ /* 0x002fc600078e02ff */
[----:B------:R-:W-:Y:S01]  /*15dd0*/  @!P1 SHF.R.S32.HI R3, RZ, 0x1f, R4 ;  /* 0x0000001fff039819 */ /* 0x000fe20000011404 */
[----:B------:R-:W-:Y:S02]  /*15de0*/  @!P1 IMAD R7, R24, R7, R2 ;  /* 0x0000000718079224 */ /* 0x000fe400078e0202 */
[----:B------:R-:W-:-:S04]  /*15df0*/  @!P1 IMAD.MOV.U32 R2, RZ, RZ, R4 ;  /* 0x000000ffff029224 */ /* 0x000fc800078e0004 */
[----:B------:R-:W-:-:S04]  /*15e00*/  @!P1 IMAD.WIDE.U32 R2, R24, R6, R2 ;  /* 0x0000000618029225 */ /* 0x000fc800078e0002 */
[----:B------:R-:W-:Y:S01]  /*15e10*/  @!P1 IMAD.IADD R7, R7, 0x1, R3 ;  /* 0x0000000107079824 */ /* 0x000fe200078e0203 */
[C---:B0-----:R-:W-:Y:S01]  /*15e20*/  @!P1 LEA R10, P0, R2.reuse, R10, 0x2 ;  /* 0x0000000a020a9211 */ /* 0x041fe200078010ff */
[----:B------:R-:W-:Y:S02]  /*15e30*/  VIADD R19, R5, 0x1 ;  /* 0x0000000105137836 */ /* 0x000fe40000000000 */
[----:B------:R-:W-:Y:S01]  /*15e40*/  IMAD.MOV.U32 R6, RZ, RZ, RZ ;  /* 0x000000ffff067224 */ /* 0x000fe200078e00ff */
[----:B------:R-:W-:Y:S01]  /*15e50*/  @!P1 LEA.HI.X R11, R2, R11, R7, 0x2, P0 ;  /* 0x0000000b020b9211 */ /* 0x000fe200000f1407 */
[----:B------:R-:W-:Y:S01]  /*15e60*/  IMAD.MOV R7, RZ, RZ, -R4 ;  /* 0x000000ffff077224 */ /* 0x000fe200078e0a04 */
[----:B------:R-:W-:Y:S01]  /*15e70*/  ISETP.NE.AND P0, PT, R19, 0x2, PT ;  /* 0x000000021300780c */ /* 0x000fe20003f05270 */
[----:B------:R-:W-:Y:S05]  /*15e80*/  YIELD ;  /* 0x0000000000007946 */ /* 0x000fea0003800000 */
[----:B------:R-:W-:Y:S01]  /*15e90*/  ULDC UR4, c[0x0][0x430] ;  /* 0x00010c0000047ab9 */ /* 0x000fe20000000800 */
[----:B------:R-:W-:Y:S01]  /*15ea0*/  SEL R23, RZ, 0x1, P0 ;  /* 0x00000001ff177807 */ /* 0x000fe20000000000 */
[----:B------:R-:W-:Y:S01]  /*15eb0*/  IMAD R7, R7, UR4, R0 ;  /* 0x0000000407077c24 */ /* 0x000fe2000f8e0200 */
[----:B------:R0:W5:Y:S01]  /*15ec0*/  @!P1 LDG.E R6, desc[UR36][R10.64] ;  /* 0x000000240a069981 */ /* 0x000162000c1e1900 */
[C---:B------:R-:W-:Y:S01]  /*15ed0*/  ISETP.GT.AND P1, PT, R21.reuse, UR44, PT ;  /* 0x0000002c15007c0c */ /* 0x040fe2000bf24270 */
[----:B------:R-:W-:Y:S01]  /*15ee0*/  VIADD R21, R21, 0xffffffff ;  /* 0xffffffff15157836 */ /* 0x000fe20000000000 */
[----:B------:R-:W-:-:S02]  /*15ef0*/  SEL R19, R19, RZ, P0 ;  /* 0x000000ff13137207 */ /* 0x000fc40000000000 */
[----:B------:R-:W-:Y:S01]  /*15f00*/  LOP3.LUT R23, R8, R23, RZ, 0x3c, !PT ;  /* 0x0000001708177212 */ /* 0x000fe200078e3cff */
[----:B------:R-:W-:Y:S08]  /*15f10*/  @!P2 BRA `(.L_x_1624) ;  /* 0x000000000004a947 */ /* 0x000ff00003800000 */
[----:B------:R-:W-:Y:S01]  /*15f20*/  BPT.TRAP 0x1 ;  /* 0x000000040000795c */ /* 0x000fe20000300000 */
.L_x_1624:
[----:B------:R-:W-:Y:S01]  /*15f30*/  IMAD R0, R19, 0x8, R17 ;  /* 0x0000000813007824 */ /* 0x000fe200078e0211 */
[----:B------:R-:W-:Y:S01]  /*15f40*/  SHF.L.U32 R20, R23, 0x1f, RZ ;  /* 0x0000001f17147819 */ /* 0x000fe200000006ff */
[----:B------:R-:W-:Y:S01]  /*15f50*/  BSSY B0, `(.L_x_1625) ;  /* 0x0000004000007945 */ /* 0x000fe20003800000 */
[----:B------:R-:W-:Y:S02]  /*15f60*/  SHF.R.S32.HI R9, RZ, 0x1f, R7 ;  /* 0x0000001fff097819 */ /* 0x000fe40000011407 */
[----:B------:R-:W1:Y:S02]  /*15f70*/  SYNCS.PHASECHK.TRANS64.TRYWAIT P0, [R0+URZ+0x28480], R20 ;  /* 0x02848014000075a7 */ /* 0x000e64000800017f */
[----:B-1----:R-:W-:Y:S05]  /*15f80*/  @!P0 BRA `(.L_x_1626) ;  /* 0x0000004000f08947 */ /* 0x002fea0003800000 */
.L_x_1723:
[----:B------:R-:W-:Y:S05]  /*15f90*/  BSYNC B0 ;  /* 0x0000000000007941 */ /* 0x000fea0003800000 */
.L_x_1625:
[----:B------:R-:W-:Y:S01]  /*15fa0*/  ULDC.64 UR4, c[0x0][0x328] ;  /* 0x0000ca0000047ab9 */ /* 0x000fe20000000a00 */
[----:B0----5:R-:W-:Y:S01]  /*15fb0*/  SHF.R.S32.HI R10, RZ, 0x1f, R6 ;  /* 0x0000001fff0a7819 */ /* 0x021fe20000011406 */
[----:B------:R-:W-:Y:S01]  /*15fc0*/  IMAD R4, R9, UR4, RZ ;  /* 0x0000000409047c24 */ /* 0x000fe2000f8e02ff */
[----:B------:R-:W-:Y:S01]  /*15fd0*/  ULDC.64 UR6, c[0x0][0x318] ;  /* 0x0000c60000067ab9 */ /* 0x000fe20000000a00 */
[C---:B------:R-:W-:Y:S01]  /*15fe0*/  IMAD.WIDE.U32 R2, R7.reuse, UR4, RZ ;  /* 0x0000000407027c25 */ /* 0x040fe2000f8e00ff */
[C---:B------:R-:W-:Y:S02]  /*15ff0*/  LOP3.LUT R11, R32.reuse, 0x80, RZ, 0xfc, !PT ;  /* 0x00000080200b7812 */ /* 0x040fe400078efcff */
[-C--:B------:R-:W-:Y:S01]  /*16000*/  ISETP.GE.AND P3, PT, R32, R31.reuse, PT ;  /* 0x0000001f2000720c */ /* 0x080fe20003f66270 */
[----:B------:R-:W-:Y:S01]  /*16010*/  IMAD R4, R7, UR5, R4 ;  /* 0x0000000507047c24 */ /* 0x000fe2000f8e0204 */
[----:B------:R-:W-:Y:S01]  /*16020*/  ULDC.64 UR4, c[0x0][0x338] ;  /* 0x0000ce0000047ab9 */ /* 0x000fe20000000a00 */
[----:B------:R-:W-:-:S02]  /*16030*/  ISETP.GE.AND P2, PT, R11, R31, PT ;  /* 0x0000001f0b00720c */ /* 0x000fc40003f46270 */
[----:B------:R-:W-:Y:S02]  /*16040*/  IMAD.IADD R3, R3, 0x1, R4 ;  /* 0x0000000103037824 */ /* 0x000fe400078e0204 */
[----:B------:R-:W-:Y:S02]  /*16050*/  IMAD R4, R10, UR4, RZ ;  /* 0x000000040a047c24 */ /* 0x000fe4000f8e02ff */
[----:B------:R-:W-:-:S04]  /*16060*/  IMAD.WIDE.U32 R2, R6, UR4, R2 ;  /* 0x0000000406027c25 */ /* 0x000fc8000f8e0002 */
[----:B------:R-:W-:Y:S01]  /*16070*/  IMAD R4, R6, UR5, R4 ;  /* 0x0000000506047c24 */ /* 0x000fe2000f8e0204 */
[----:B------:R-:W-:-:S03]  /*16080*/  ULDC.64 UR4, c[0x0][0x330] ;  /* 0x0000cc0000047ab9 */ /* 0x000fc60000000a00 */
[----:B------:R-:W-:Y:S02]  /*16090*/  IMAD.IADD R3, R3, 0x1, R4 ;  /* 0x0000000103037824 */ /* 0x000fe400078e0204 */
[----:B------:R-:W-:Y:S02]  /*160a0*/  IMAD R4, R19, 0x4000, R36 ;  /* 0x0000400013047824 */ /* 0x000fe400078e0224 */
[----:B------:R-:W-:Y:S01]  /*160b0*/  IMAD.WIDE.U32 R2, R18, UR4, R2 ;  /* 0x0000000412027c25 */ /* 0x000fe2000f8e0002 */
[----:B------:R-:W-:-:S03]  /*160c0*/  UMOV UR4, 0xffffffff ;  /* 0xffffffff00047882 */ /* 0x000fc60000000000 */
[----:B------:R-:W-:Y:S01]  /*160d0*/  IMAD R27, R18, UR5, R3 ;  /* 0x00000005121b7c24 */ /* 0x000fe2000f8e0203 */
[----:B------:R-:W-:-:S04]  /*160e0*/  IADD3 R26, P0, R2, UR6, RZ ;  /* 0x00000006021a7c10 */ /* 0x000fc8000ff1e0ff */
[----:B------:R-:W-:Y:S01]  /*160f0*/  IADD3.X R27, R27, UR7, RZ, P0, !PT ;  /* 0x000000071b1b7c10 */ /* 0x000fe200087fe4ff */
[----:B------:R-:W-:Y:S08]  /*16100*/  BRA.DIV UR4, `(.L_x_1627) ;  /* 0x0000004204a47947 */ /* 0x000ff0000b800000 */
[----:B------:R-:W0:Y:S01]  /*16110*/  SHFL.IDX PT, R2, R26, RZ, 0x181f ;  /* 0x00181fff1a027589 */ /* 0x000e2200000e0000 */
[----:B------:R-:W-:-:S03]  /*16120*/  IMAD.IADD R4, R17, 0x1, R4 ;  /* 0x0000000111047824 */ /* 0x000fc600078e0204 */
[----:B------:R-:W3:Y:S01]  /*16130*/  SHFL.IDX PT, R3, R27, RZ, 0x181f ;  /* 0x00181fff1b037589 */ /* 0x000ee200000e0000 */
[----:B0-----:R-:W-:-:S05]  /*16140*/  IADD3 R2, P0, R32, R2, RZ ;  /* 0x0000000220027210 */ /* 0x001fca0007f1e0ff */
[----:B---3--:R-:W-:-:S05]  /*16150*/  IMAD.X R3, RZ, RZ, R3, P0 ;  /* 0x000000ffff037224 */ /* 0x008fca00000e0603 */
[----:B------:R-:W-:Y:S01]  /*16160*/  @!PT LDS RZ, [RZ] ;  /* 0x00000000fffff984 */ /* 0x000fe20000000800 */
[----:B------:R-:W-:Y:S04]  /*16170*/  LDGSTS.E.BYPASS.LTC128B.128 [R4+0x10000], desc[UR36][R2.64], !P3 ;  /* 0x1000000002047fae */ /* 0x000fe8000d901d64 */
[----:B------:R0:W-:Y:S04]  /*16180*/  LDGSTS.E.BYPASS.LTC128B.128 [R4+0x12000], desc[UR36][R2.64+0x80], !P2 ;  /* 0x1200008002047fae */ /* 0x0001e8000d101d64 */
[----:B0-----:R-:W0:Y:S04]  /*16190*/  SHFL.IDX PT, R2, R26, 0x1, 0x181f ;  /* 0x00381f001a027f89 */ /* 0x001e2800000e0000 */
[----:B------:R-:W3:Y:S01]  /*161a0*/  SHFL.IDX PT, R3, R27, 0x1, 0x181f ;  /* 0x00381f001b037f89 */ /* 0x000ee200000e0000 */
[----:B0-----:R-:W-:-:S05]  /*161b0*/  IADD3 R2, P0, R32, R2, RZ ;  /* 0x0000000220027210 */ /* 0x001fca0007f1e0ff */
[----:B---3--:R-:W-:-:S05]  /*161c0*/  IMAD.X R3, RZ, RZ, R3, P0 ;  /* 0x000000ffff037224 */ /* 0x008fca00000e0603 */
[----:B------:R-:W-:Y:S04]  /*161d0*/  LDGSTS.E.BYPASS.LTC128B.128 [R4+0x10800], desc[UR36][R2.64], !P3 ;  /* 0x1080000002047fae */ /* 0x000fe8000d901d64 */
[----:B------:R0:W-:Y:S04]  /*161e0*/  LDGSTS.E.BYPASS.LTC128B.128 [R4+0x12800], desc[UR36][R2.64+0x80], !P2 ;  /* 0x1280008002047fae */ /* 0x0001e8000d101d64 */
[----:B0-----:R-:W0:Y:S04]  /*161f0*/  SHFL.IDX PT, R2, R26, 0x2, 0x181f ;  /* 0x00581f001a027f89 */ /* 0x001e2800000e0000 */
[----:B------:R-:W3:Y:S04]  /*16200*/  SHFL.IDX PT, R3, R27, 0x2, 0x181f ;  /* 0x00581f001b037f89 */ /* 0x000ee800000e0000 */
[----:B------:R-:W4:Y:S01]  /*16210*/  SHFL.IDX PT, R27, R27, 0x3, 0x181f ;  /* 0x00781f001b1b7f89 */ /* 0x000f2200000e0000 */
[----:B0-----:R-:W-:-:S05]  /*16220*/  IADD3 R2, P0, R32, R2, RZ ;  /* 0x0000000220027210 */ /* 0x001fca0007f1e0ff */
[----:B---3--:R-:W-:-:S05]  /*16230*/  IMAD.X R3, RZ, RZ, R3, P0 ;  /* 0x000000ffff037224 */ /* 0x008fca00000e0603 */
[----:B------:R-:W-:Y:S04]  /*16240*/  LDGSTS.E.BYPASS.LTC128B.128 [R4+0x11000], desc[UR36][R2.64], !P3 ;  /* 0x1100000002047fae */ /* 0x000fe8000d901d64 */
[----:B------:R0:W-:Y:S04]  /*16250*/  LDGSTS.E.BYPASS.LTC128B.128 [R4+0x13000], desc[UR36][R2.64+0x80], !P2 ;  /* 0x1300008002047fae */ /* 0x0001e8000d101d64 */
[----:B0---4-:R0:W3:Y:S02]  /*16260*/  SHFL.IDX PT, R2, R26, 0x3, 0x181f ;  /* 0x00781f001a027f89 */ /* 0x0110e400000e0000 */
.L_x_1733:
[----:B---3--:R-:W-:-:S05]  /*16270*/  IADD3 R2, P0, R32, R2, RZ ;  /* 0x0000000220027210 */ /* 0x008fca0007f1e0ff */
        /* <DEDUP_REMOVED lines=8> */
.L_x_1628:
        /* <DEDUP_REMOVED lines=10> */
.L_x_1629:
[----:B------:R4:W-:Y:S01]  /*163a0*/  SYNCS.ARRIVE.TRANS64.A1T0 RZ, [R0+URZ+0x28470], RZ ;  /* 0x028470ff00ff79a7 */ /* 0x0009e2000810003f */
[----:B------:R-:W-:Y:S05]  /*163b0*/  @!P3 BRA `(.L_x_1630) ;  /* 0x000000000004b947 */ /* 0x000fea0003800000 */
[----:B------:R-:W-:Y:S01]  /*163c0*/  BPT.TRAP 0x1 ;  /* 0x000000040000795c */ /* 0x000fe20000300000 */
.L_x_1630:
[----:B------:R-:W5:Y:S01]  /*163d0*/  SYNCS.PHASECHK.TRANS64.TRYWAIT P0, [R0+URZ+0x28440], R20 ;  /* 0x02844014000075a7 */ /* 0x000f62000800017f */
[----:B------:R-:W-:Y:S04]  /*163e0*/  BSSY B0, `(.L_x_1631) ;  /* 0x0000002000007945 */ /* 0x000fe80003800000 */
[----:B-----5:R-:W-:Y:S05]  /*163f0*/  @!P0 BRA `(.L_x_1632) ;  /* 0x0000004400108947 */ /* 0x020fea0003800000 */
.L_x_1734:
[----:B------:R-:W-:Y:S05]  /*16400*/  BSYNC B0 ;  /* 0x0000000000007941 */ /* 0x000fea0003800000 */
.L_x_1631:
[----:B------:R-:W-:Y:S01]  /*16410*/  ULDC.64 UR4, c[0x0][0x300] ;  /* 0x0000c00000047ab9 */ /* 0x000fe20000000a00 */
[----:B------:R-:W-:Y:S01]  /*16420*/  ULDC.64 UR6, c[0x0][0x2e8] ;  /* 0x0000ba0000067ab9 */ /* 0x000fe20000000a00 */
[----:B---3--:R-:W-:Y:S01]  /*16430*/  IMAD R2, R9, UR4, RZ ;  /* 0x0000000409027c24 */ /* 0x008fe2000f8e02ff */
[C---:B------:R-:W-:Y:S02]  /*16440*/  LOP3.LUT R11, R32.reuse, 0x80, RZ, 0xfc, !PT ;  /* 0x00000080200b7812 */ /* 0x040fe400078efcff */
[-C--:B------:R-:W-:Y:S01]  /*16450*/  ISETP.GE.AND P3, PT, R32, R31.reuse, PT ;  /* 0x0000001f2000720c */ /* 0x080fe20003f66270 */
[----:B------:R-:W-:Y:S01]  /*16460*/  IMAD R9, R7, UR5, R2 ;  /* 0x0000000507097c24 */ /* 0x000fe2000f8e0202 */
        /* <DEDUP_REMOVED lines=15> */
[----:B--2---:R-:W2:Y:S04]  /*16560*/  SHFL.IDX PT, R14, R9, RZ, 0x181f ;  /* 0x00181fff090e7589 */ /* 0x004ea800000e0000 */
[----:B------:R-:W3:Y:S04]  /*16570*/  SHFL.IDX PT, R3, R10, RZ, 0x181f ;  /* 0x00181fff0a037589 */ /* 0x000ee800000e0000 */
[----:B------:R-:W5:Y:S04]  /*16580*/  SHFL.IDX PT, R6, R9, 0x1, 0x181f ;  /* 0x00381f0009067f89 */ /* 0x000f6800000e0000 */
[----:B------:R-:W0:Y:S01]  /*16590*/  SHFL.IDX PT, R7, R10, 0x1, 0x181f ;  /* 0x00381f000a077f89 */ /* 0x000e2200000e0000 */
[----:B--2---:R-:W-:-:S03]  /*165a0*/  IADD3 R2, P0, R32, R14, RZ ;  /* 0x0000000e20027210 */ /* 0x004fc60007f1e0ff */
[----:B------:R-:W-:Y:S02]  /*165b0*/  SHFL.IDX PT, R14, R9, 0x3, 0x181f ;  /* 0x00781f00090e7f89 */ /* 0x000fe400000e0000 */
[----:B---3--:R-:W-:Y:S01]  /*165c0*/  IMAD.X R3, RZ, RZ, R3, P0 ;  /* 0x000000ffff037224 */ /* 0x008fe200000e0603 */
[----:B-----5:R-:W-:-:S04]  /*165d0*/  IADD3 R6, P0, R32, R6, RZ ;  /* 0x0000000620067210 */ /* 0x020fc80007f1e0ff */
[----:B------:R-:W-:Y:S01]  /*165e0*/  LDGSTS.E.BYPASS.LTC128B.128 [R4+0x20000], desc[UR36][R2.64], !P3 ;  /* 0x2000000002047fae */ /* 0x000fe2000d901d64 */
[----:B0-----:R-:W-:-:S03]  /*165f0*/  IMAD.X R7, RZ, RZ, R7, P0 ;  /* 0x000000ffff077224 */ /* 0x001fc600000e0607 */
[----:B------:R0:W-:Y:S04]  /*16600*/  LDGSTS.E.BYPASS.LTC128B.128 [R4+0x22000], desc[UR36][R2.64+0x80], !P2 ;  /* 0x2200008002047fae */ /* 0x0001e8000d101d64 */
[----:B------:R2:W-:Y:S04]  /*16610*/  LDGSTS.E.BYPASS.LTC128B.128 [R4+0x20800], desc[UR36][R6.64], !P3 ;  /* 0x2080000006047fae */ /* 0x0005e8000d901d64 */
[----:B------:R2:W-:Y:S04]  /*16620*/  LDGSTS.E.BYPASS.LTC128B.128 [R4+0x22800], desc[UR36][R6.64+0x80], !P2 ;  /* 0x2280008006047fae */ /* 0x0005e8000d101d64 */
[----:B0-----:R-:W0:Y:S04]  /*16630*/  SHFL.IDX PT, R2, R9, 0x2, 0x181f ;  /* 0x00581f0009027f89 */ /* 0x001e2800000e0000 */
[----:B------:R-:W3:Y:S04]  /*16640*/  SHFL.IDX PT, R3, R10, 0x2, 0x181f ;  /* 0x00581f000a037f89 */ /* 0x000ee800000e0000 */
[----:B------:R-:W1:Y:S01]  /*16650*/  SHFL.IDX PT, R10, R10, 0x3, 0x181f ;  /* 0x00781f000a0a7f89 */ /* 0x000e6200000e0000 */
[----:B0-----:R-:W-:-:S05]  /*16660*/  IADD3 R2, P0, R32, R2, RZ ;  /* 0x0000000220027210 */ /* 0x001fca0007f1e0ff */
[----:B---3--:R-:W-:-:S05]  /*16670*/  IMAD.X R3, RZ, RZ, R3, P0 ;  /* 0x000000ffff037224 */ /* 0x008fca00000e0603 */
[----:B------:R2:W-:Y:S04]  /*16680*/  LDGSTS.E.BYPASS.LTC128B.128 [R4+0x21000], desc[UR36][R2.64], !P3 ;  /* 0x2100000002047fae */ /* 0x0005e8000d901d64 */
[----:B-1----:R2:W-:Y:S02]  /*16690*/  LDGSTS.E.BYPASS.LTC128B.128 [R4+0x23000], desc[UR36][R2.64+0x80], !P2 ;  /* 0x2300008002047fae */ /* 0x0025e4000d101d64 */
.L_x_1744:
        /* <DEDUP_REMOVED lines=9> */
.L_x_1634:
        /* <DEDUP_REMOVED lines=10> */
.L_x_1635:
[----:B------:R4:W-:Y:S02]  /*167d0*/  SYNCS.ARRIVE.TRANS64.A1T0 RZ, [R0+URZ+0x28430], RZ ;  /* 0x028430ff00ff79a7 */ /* 0x0009e4000810003f */
[----:B----4-:R-:W-:-:S05]  /*167e0*/  IMAD.U32 R0, RZ, RZ, UR46 ;  /* 0x0000002eff007e24 */ /* 0x010fca000f8e00ff */
[----:B------:R-:W-:-:S13]  /*167f0*/  ISETP.NE.AND P0, PT, R0, 0x3, PT ;  /* 0x000000030000780c */ /* 0x000fda0003f05270 */
[----:B------:R-:W-:Y:S05]  /*16800*/  @!P0 BRA `(.L_x_1636) ;  /* 0x0000000000048947 */ /* 0x000fea0003800000 */
[----:B------:R-:W-:Y:S01]  /*16810*/  BPT.TRAP 0x1 ;  /* 0x000000040000795c */ /* 0x000fe20000300000 */
.L_x_1636:
[----:B0-----:R-:W-:Y:S01]  /*16820*/  LOP3.LUT R3, R8, 0x1, RZ, 0x3c, !PT ;  /* 0x0000000108037812 */ /* 0x001fe200078e3cff */
[----:B------:R-:W-:Y:S01]  /*16830*/  IMAD R0, R5, 0x8, R17 ;  /* 0x0000000805007824 */ /* 0x000fe200078e0211 */
[----:B------:R-:W-:Y:S02]  /*16840*/  BSSY B0, `(.L_x_1637) ;  /* 0x0000004000007945 */ /* 0x000fe40003800000 */
[----:B------:R-:W-:-:S04]  /*16850*/  SHF.L.U32 R3, R3, 0x1f, RZ ;  /* 0x0000001f03037819 */ /* 0x000fc800000006ff */
[----:B------:R-:W0:Y:S02]  /*16860*/  SYNCS.PHASECHK.TRANS64.TRYWAIT P2, [R0+URZ+0x28470], R3 ;  /* 0x02847003000075a7 */ /* 0x000e24000804017f */
[----:B0-----:R-:W-:Y:S05]  /*16870*/  @!P2 BRA `(.L_x_1638) ;  /* 0x000000440020a947 */ /* 0x001fea0003800000 */
.L_x_1745:
[----:B------:R-:W-:Y:S05]  /*16880*/  BSYNC B0 ;  /* 0x0000000000007941 */ /* 0x000fea0003800000 */
.L_x_1637:
[----:B------:R-:W-:-:S13]  /*16890*/  LOP3.LUT P2, RZ, R16, 0x8, RZ, 0xc0, !PT ;  /* 0x0000000810ff7812 */ /* 0x000fda000784c0ff */
[----:B------:R-:W-:Y:S05]  /*168a0*/  @!P2 BRA `(.L_x_1639) ;  /* 0x000000000004a947 */ /* 0x000fea0003800000 */
[----:B------:R-:W-:Y:S01]  /*168b0*/  BPT.TRAP 0x1 ;  /* 0x000000040000795c */ /* 0x000fe20000300000 */
.L_x_1639:
[----:B------:R-:W-:Y:S01]  /*168c0*/  SHF.L.U32 R7, R8, 0x1f, RZ ;  /* 0x0000001f08077819 */ /* 0x000fe200000006ff */
[----:B0-----:R-:W-:-:S03]  /*168d0*/  IMAD.SHL.U32 R3, R5, 0x4000, RZ ;  /* 0x0000400005037824 */ /* 0x001fc600078e00ff */
[----:B------:R-:W0:Y:S02]  /*168e0*/  SYNCS.PHASECHK.TRANS64.TRYWAIT P2, [R0+URZ+0x28460], R7 ;  /* 0x02846007000075a7 */ /* 0x000e24000804017f */
[----:B0-----:R-:W-:Y:S05]  /*168f0*/  @!P2 BRA `(.L_x_1640) ;  /* 0x000000440014a947 */ /* 0x001fea0003800000 */
.L_x_1746:
[----:B------:R-:W-:Y:S01]  /*16900*/  LOP3.LUT R2, R3, R22, RZ, 0xfc, !PT ;  /* 0x0000001603027212 */ /* 0x000fe200078efcff */
[----:B------:R-:W-:Y:S05]  /*16910*/  WARPSYNC.ALL ;  /* 0x0000000000007948 */ /* 0x000fea0003800000 */
[C---:B------:R-:W-:Y:S01]  /*16920*/  IMAD.IADD R14, R17.reuse, 0x1, R2 ;  /* 0x00000001110e7824 */ /* 0x040fe200078e0202 */
[----:B------:R-:W-:Y:S02]  /*16930*/  IADD3 R2, R17, R35, R3 ;  /* 0x0000002311027210 */ /* 0x000fe40007ffe003 */
[----:B------:R-:W-:Y:S02]  /*16940*/  IADD3 R20, R25, R3, R33 ;  /* 0x0000000319147210 */ /* 0x000fe40007ffe021 */
[----:B0-----:R-:W0:Y:S01]  /*16950*/  LDSM.16.MT88.4 R4, [R14+0x10000] ;  /* 0x010000000e04783b */ /* 0x001e220000004200 */
[----:B------:R-:W-:-:S02]  /*16960*/  LOP3.LUT P2, RZ, R16, 0x8, RZ, 0xc0, !PT ;  /* 0x0000000810ff7812 */ /* 0x000fc4000784c0ff */
[C-C-:B0-----:R-:W-:Y:S02]  /*16970*/  PRMT R8, R4.reuse, 0x6420, R5.reuse ;  /* 0x0000642004087816 */ /* 0x141fe40000000005 */
[----:B------:R-:W-:Y:S02]  /*16980*/  PRMT R9, R4, 0x7531, R5 ;  /* 0x0000753104097816 */ /* 0x000fe40000000005 */
[C-C-:B------:R-:W-:Y:S02]  /*16990*/  PRMT R10, R6.reuse, 0x6420, R7.reuse ;  /* 0x00006420060a7816 */ /* 0x140fe40000000007 */
[----:B------:R-:W-:Y:S02]  /*169a0*/  PRMT R11, R6, 0x7531, R7 ;  /* 0x00007531060b7816 */ /* 0x000fe40000000007 */
[----:B------:R-:W0:Y:S04]  /*169b0*/  LDSM.16.MT88.4 R4, [R2+0x10000] ;  /* 0x010000000204783b */ /* 0x000e280000004200 */
[----:B------:R-:W-:Y:S01]  /*169c0*/  STSM.16.M88.4 [R20], R8 ;  /* 0x0000000814007844 */ /* 0x000fe20000000200 */
[----:B0-----:R-:W-:-:S02]  /*169d0*/  PRMT R12, R4, 0x6420, R5 ;  /* 0x00006420040c7816 */ /* 0x001fc40000000005 */
[----:B------:R-:W-:Y:S01]  /*169e0*/  PRMT R13, R4, 0x7531, R5 ;  /* 0x00007531040d7816 */ /* 0x000fe20000000005 */
[----:B------:R-:W-:Y:S01]  /*169f0*/  VIADD R5, R3, 0x2000 ;  /* 0x0000200003057836 */ /* 0x000fe20000000000 */
[C-C-:B------:R-:W-:Y:S02]  /*16a00*/  PRMT R14, R6.reuse, 0x6420, R7.reuse ;  /* 0x00006420060e7816 */ /* 0x140fe40000000007 */
[----:B------:R-:W-:Y:S02]  /*16a10*/  PRMT R15, R6, 0x7531, R7 ;  /* 0x00007531060f7816 */ /* 0x000fe40000000007 */
[----:B------:R-:W-:-:S03]  /*16a20*/  LOP3.LUT R4, R5, R22, RZ, 0xfc, !PT ;  /* 0x0000001605047212 */ /* 0x000fc600078efcff */
[----:B------:R-:W-:Y:S02]  /*16a30*/  STSM.16.M88.4 [R20+0x1000], R12 ;  /* 0x0010000c14007844 */ /* 0x000fe40000000200 */
[----:B------:R-:W-:-:S05]  /*16a40*/  IMAD.IADD R26, R17, 0x1, R4 ;  /* 0x00000001111a7824 */ /* 0x000fca00078e0204 */
[----:B------:R-:W0:Y:S02]  /*16a50*/  LDSM.16.MT88.4 R8, [R26+0x10000] ;  /* 0x010000001a08783b */ /* 0x000e240000004200 */
[C-C-:B0-----:R-:W-:Y:S02]  /*16a60*/  PRMT R4, R8.reuse, 0x6420, R9.reuse ;  /* 0x0000642008047816 */ /* 0x141fe40000000009 */
        /* <DEDUP_REMOVED lines=8> */
[C-C-:B------:R-:W-:Y:S02]  /*16af0*/  PRMT R14, R10.reuse, 0x6420, R11.reuse ;  /* 0x000064200a0e7816 */ /* 0x140fe4000000000b */
[----:B------:R-:W-:Y:S02]  /*16b00*/  PRMT R15, R10, 0x7531, R11 ;  /* 0x000075310a0f7816 */ /* 0x000fe4000000000b */
[----:B------:R-:W-:-:S03]  /*16b10*/  LOP3.LUT R8, R9, R22, RZ, 0xfc, !PT ;  /* 0x0000001609087212 */ /* 0x000fc600078efcff */
[----:B------:R0:W-:Y:S02]  /*16b20*/  STSM.16.M88.4 [R20+0x3000], R12 ;  /* 0x0030000c14007844 */ /* 0x0001e40000000200 */
[----:B------:R-:W-:-:S05]  /*16b30*/  IMAD.IADD R26, R17, 0x1, R8 ;  /* 0x00000001111a7824 */ /* 0x000fca00078e0208 */
[----:B------:R-:W1:Y:S01]  /*16b40*/  LDSM.16.MT88.4 R8, [R26+0x10000] ;  /* 0x010000001a08783b */ /* 0x000e620000004200 */
[----:B0-----:R-:W-:Y:S01]  /*16b50*/  IADD3 R12, R33, R3, R37 ;  /* 0x00000003210c7210 */ /* 0x001fe20007ffe025 */
[----:B------:R-:W-:-:S04]  /*16b60*/  VIADD R3, R3, 0x3000 ;  /* 0x0000300003037836 */ /* 0x000fc80000000000 */
[----:B------:R-:W-:Y:S01]  /*16b70*/  IMAD.IADD R12, R25, 0x1, R12 ;  /* 0x00000001190c7824 */ /* 0x000fe200078e020c */
[C-C-:B-1----:R-:W-:Y:S02]  /*16b80*/  PRMT R4, R8.reuse, 0x6420, R9.reuse ;  /* 0x0000642008047816 */ /* 0x142fe40000000009 */
[----:B------:R-:W-:Y:S02]  /*16b90*/  PRMT R5, R8, 0x7531, R9 ;  /* 0x0000753108057816 */ /* 0x000fe40000000009 */
[C-C-:B------:R-:W-:Y:S02]  /*16ba0*/  PRMT R6, R10.reuse, 0x6420, R11.reuse ;  /* 0x000064200a067816 */ /* 0x140fe4000000000b */
[----:B------:R-:W-:Y:S02]  /*16bb0*/  PRMT R7, R10, 0x7531, R11 ;  /* 0x000075310a077816 */ /* 0x000fe4000000000b */
[----:B------:R-:W0:Y:S04]  /*16bc0*/  LDSM.16.MT88.4 R8, [R2+0x11000] ;  /* 0x011000000208783b */ /* 0x000e280000004200 */
[----:B------:R0:W-:Y:S02]  /*16bd0*/  STSM.16.M88.4 [R12], R4 ;  /* 0x000000040c007844 */ /* 0x0001e40000000200 */
[----:B0-----:R-:W-:-:S02]  /*16be0*/  PRMT R4, R8, 0x6420, R9 ;  /* 0x0000642008047816 */ /* 0x001fc40000000009 */
[----:B------:R-:W-:Y:S02]  /*16bf0*/  PRMT R5, R8, 0x7531, R9 ;  /* 0x0000753108057816 */ /* 0x000fe40000000009 */
[----:B------:R-:W-:Y:S02]  /*16c00*/  LOP3.LUT R8, R3, R22, RZ, 0xfc, !PT ;  /* 0x0000001603087212 */ /* 0x000fe400078efcff */
[C-C-:B------:R-:W-:Y:S02]  /*16c10*/  PRMT R6, R10.reuse, 0x6420, R11.reuse ;  /* 0x000064200a067816 */ /* 0x140fe4000000000b */
[----:B------:R-:W-:Y:S01]  /*16c20*/  PRMT R7, R10, 0x7531, R11 ;  /* 0x000075310a077816 */ /* 0x000fe2000000000b */
[----:B------:R-:W-:-:S04]  /*16c30*/  IMAD.IADD R3, R17, 0x1, R8 ;  /* 0x0000000111037824 */ /* 0x000fc800078e0208 */
[----:B------:R-:W-:Y:S04]  /*16c40*/  STSM.16.M88.4 [R12+0x1000], R4 ;  /* 0x001000040c007844 */ /* 0x000fe80000000200 */
[----:B------:R-:W0:Y:S02]  /*16c50*/  LDSM.16.MT88.4 R8, [R3+0x10000] ;  /* 0x010000000308783b */ /* 0x000e240000004200 */
[C-C-:B0-----:R-:W-:Y:S02]  /*16c60*/  PRMT R4, R8.reuse, 0x6420, R9.reuse ;  /* 0x0000642008047816 */ /* 0x141fe40000000009 */
[----:B------:R-:W-:Y:S02]  /*16c70*/  PRMT R5, R8, 0x7531, R9 ;  /* 0x0000753108057816 */ /* 0x000fe40000000009 */
[----:B------:R-:W-:-:S02]  /*16c80*/  PRMT R6, R10, 0x6420, R11 ;  /* 0x000064200a067816 */ /* 0x000fc4000000000b */
[----:B------:R-:W-:Y:S02]  /*16c90*/  PRMT R7, R10, 0x7531, R11 ;  /* 0x000075310a077816 */ /* 0x000fe4000000000b */
[----:B------:R-:W0:Y:S04]  /*16ca0*/  LDSM.16.MT88.4 R8, [R2+0x13000] ;  /* 0x013000000208783b */ /* 0x000e280000004200 */
[----:B------:R0:W-:Y:S02]  /*16cb0*/  STSM.16.M88.4 [R12+0x2000], R4 ;  /* 0x002000040c007844 */ /* 0x0001e40000000200 */
[C-C-:B0-----:R-:W-:Y:S02]  /*16cc0*/  PRMT R4, R8.reuse, 0x6420, R9.reuse ;  /* 0x0000642008047816 */ /* 0x141fe40000000009 */
[----:B------:R-:W-:-:S02]  /*16cd0*/  PRMT R5, R8, 0x7531, R9 ;  /* 0x0000753108057816 */ /* 0x000fc40000000009 */
        /* <DEDUP_REMOVED lines=11> */
.L_x_1641:
[----:B-1----:R1:W-:Y:S01]  /*16d90*/  SYNCS.ARRIVE.TRANS64.A1T0 RZ, [R0+URZ+0x28450], RZ ;  /* 0x028450ff00ff79a7 */ /* 0x0023e2000810003f */
[----:B------:R-:W-:Y:S06]  /*16da0*/  BAR.SYNC.DEFER_BLOCKING 0x2, 0x80 ;  /* 0x0082000000007b1d */ /* 0x000fec0000010000 */
[----:B------:R-:W-:Y:S05]  /*16db0*/  @!P0 BRA `(.L_x_1642) ;  /* 0x0000000000048947 */ /* 0x000fea0003800000 */
[----:B------:R-:W-:Y:S01]  /*16dc0*/  BPT.TRAP 0x1 ;  /* 0x000000040000795c */ /* 0x000fe20000300000 */
.L_x_1642:
[----:B------:R-:W-:Y:S02]  /*16dd0*/  VIADD R3, R0, 0x28480 ;  /* 0x0002848000037836 */ /* 0x000fe40000000000 */
[----:B0-----:R-:W-:Y:S02]  /*16de0*/  IMAD.MOV.U32 R5, RZ, RZ, R19 ;  /* 0x000000ffff057224 */ /* 0x001fe400078e0013 */
[----:B------:R-:W-:Y:S01]  /*16df0*/  IMAD.MOV.U32 R8, RZ, RZ, R23 ;  /* 0x000000ffff087224 */ /* 0x000fe200078e0017 */
[----:B------:R-:W-:-:S04]  /*16e00*/  PRMT R3, R34, 0x654, R3 ;  /* 0x0000065422037816 */ /* 0x000fc80000000003 */
[----:B------:R3:W-:Y:S01]  /*16e10*/  SYNCS.ARRIVE.TRANS64.RED.A1T0 RZ, [R3+URZ], RZ ;  /* 0x000000ff03ff79a7 */ /* 0x0007e2000810043f */
[----:B------:R-:W-:Y:S05]  /*16e20*/  @P1 BRA `(.L_x_1643) ;  /* 0xffffffec00981947 */ /* 0x000fea000383ffff */
.L_x_1623:
        /* <DEDUP_REMOVED lines=9> */
[----:B---3--:R-:W1:Y:S01]  /*16ec0*/  LDC.64 R2, c[0x0][0xc60] ;  /* 0x00031800ff027b82 */ /* 0x008e620000000a00 */
[----:B------:R-:W0:Y:S02]  /*16ed0*/  FLO.U32 R0, UR4 ;  /* 0x0000000400007d00 */ /* 0x000e2400080e0000 */
[----:B0-----:R-:W-:-:S06]  /*16ee0*/  ISETP.EQ.U32.AND P1, PT, R0, R5, PT ;  /* 0x000000050000720c */ /* 0x001fcc0003f22070 */
[----:B------:R-:W1:Y:S07]  /*16ef0*/  POPC R5, UR4 ;  /* 0x0000000400057d09 */ /* 0x000e6e0008000000 */
[----:B-1----:R-:W3:Y:S01]  /*16f00*/  @P1 ATOMG.E.ADD.STRONG.GPU PT, R3, desc[UR36][R2.64], R5 ;  /* 0x00000005020319a8 */ /* 0x002ee200081ee1e4 */
[----:B------:R-:W0:Y:S02]  /*16f10*/  S2R R4, SR_LTMASK ;  /* 0x0000000000047919 */ /* 0x000e240000003900 */
[----:B0-----:R-:W-:-:S04]  /*16f20*/  LOP3.LUT R4, R4, UR4, RZ, 0xc0, !PT ;  /* 0x0000000404047c12 */ /* 0x001fc8000f8ec0ff */
[----:B------:R-:W0:Y:S01]  /*16f30*/  POPC R7, R4 ;  /* 0x0000000400077309 */ /* 0x000e220000000000 */
[----:B---3--:R-:W0:Y:S02]  /*16f40*/  SHFL.IDX PT, R0, R3, R0, 0x1f ;  /* 0x00001f0003007589 */ /* 0x008e2400000e0000 */
[----:B0-----:R-:W-:-:S07]  /*16f50*/  IADD3 R28, R0, UR47, R7 ;  /* 0x0000002f001c7c10 */ /* 0x001fce000fffe007 */
.L_x_1645:
[----:B------:R-:W-:Y:S05]  /*16f60*/  BSYNC B0 ;  /* 0x0000000000007941 */ /* 0x000fea0003800000 */
.L_x_1644:
[----:B------:R-:W-:Y:S05]  /*16f70*/  @!P0 BRA `(.L_x_1646) ;  /* 0x0000000000048947 */ /* 0x000fea0003800000 */
[----:B------:R-:W-:Y:S01]  /*16f80*/  BPT.TRAP 0x1 ;  /* 0x000000040000795c */ /* 0x000fe20000300000 */
.L_x_1646:
[----:B---3--:R-:W-:Y:S01]  /*16f90*/  LOP3.LUT R3, R23, 0x1, RZ, 0x3c, !PT ;  /* 0x0000000117037812 */ /* 0x008fe200078e3cff */
[----:B------:R-:W-:Y:S01]  /*16fa0*/  IMAD R2, R19, 0x8, R17 ;  /* 0x0000000813027824 */ /* 0x000fe200078e0211 */
[----:B------:R-:W-:Y:S02]  /*16fb0*/  BSSY B0, `(.L_x_1647) ;  /* 0x0000004000007945 */ /* 0x000fe40003800000 */
[----:B------:R-:W-:-:S04]  /*16fc0*/  SHF.L.U32 R3, R3, 0x1f, RZ ;  /* 0x0000001f03037819 */ /* 0x000fc800000006ff */
[----:B------:R-:W0:Y:S02]  /*16fd0*/  SYNCS.PHASECHK.TRANS64.TRYWAIT P1, [R2+URZ+0x28470], R3 ;  /* 0x02847003020075a7 */ /* 0x000e24000802017f */
[----:B0-----:R-:W-:Y:S05]  /*16fe0*/  @!P1 BRA `(.L_x_1648) ;  /* 0x0000003c006c9947 */ /* 0x001fea0003800000 */
.L_x_1747:
[----:B------:R-:W-:Y:S05]  /*16ff0*/  BSYNC B0 ;  /* 0x0000000000007941 */ /* 0x000fea0003800000 */
.L_x_1647:
[----:B------:R-:W-:-:S13]  /*17000*/  LOP3.LUT P1, RZ, R16, 0x8, RZ, 0xc0, !PT ;  /* 0x0000000810ff7812 */ /* 0x000fda000782c0ff */
[----:B------:R-:W-:Y:S05]  /*17010*/  @!P1 BRA `(.L_x_1649) ;  /* 0x0000000000049947 */ /* 0x000fea0003800000 */
[----:B------:R-:W-:Y:S01]  /*17020*/  BPT.TRAP 0x1 ;  /* 0x000000040000795c */ /* 0x000fe20000300000 */
.L_x_1649:
[----:B0-----:R-:W-:-:S04]  /*17030*/  SHF.L.U32 R3, R23, 0x1f, RZ ;  /* 0x0000001f17037819 */ /* 0x001fc800000006ff */
[----:B------:R-:W0:Y:S02]  /*17040*/  SYNCS.PHASECHK.TRANS64.TRYWAIT P1, [R2+URZ+0x28460], R3 ;  /* 0x02846003020075a7 */ /* 0x000e24000802017f */
[----:B0-----:R-:W-:Y:S05]  /*17050*/  @!P1 BRA `(.L_x_1650) ;  /* 0x0000003c00649947 */ /* 0x001fea0003800000 */
.L_x_1748:
[----:B------:R-:W-:Y:S01]  /*17060*/  IMAD.SHL.U32 R18, R19, 0x4000, RZ ;  /* 0x0000400013127824 */ /* 0x000fe200078e00ff */
[----:B------:R-:W-:Y:S05]  /*17070*/  WARPSYNC.ALL ;  /* 0x0000000000007948 */ /* 0x000fea0003800000 */
[----:B------:R-:W-:Y:S02]  /*17080*/  LOP3.LUT R0, R18, R22, RZ, 0xfc, !PT ;  /* 0x0000001612007212 */ /* 0x000fe400078efcff */
[C---:B0-----:R-:W-:Y:S02]  /*17090*/  IADD3 R3, R17.reuse, R35, R18 ;  /* 0x0000002311037210 */ /* 0x041fe40007ffe012 */
[----:B------:R-:W-:Y:S01]  /*170a0*/  LOP3.LUT P1, RZ, R16, 0x8, RZ, 0xc0, !PT ;  /* 0x0000000810ff7812 */ /* 0x000fe2000782c0ff */
[----:B------:R-:W-:Y:S01]  /*170b0*/  IMAD.IADD R6, R17, 0x1, R0 ;  /* 0x0000000111067824 */ /* 0x000fe200078e0200 */
[----:B------:R-:W-:Y:S01]  /*170c0*/  IADD3 R0, R25, R18, R33 ;  /* 0x0000001219007210 */ /* 0x000fe20007ffe021 */
[----:B------:R-:W-:Y:S04]  /*170d0*/  LDSM.16.MT88.4 R8, [R3+0x10000] ;  /* 0x010000000308783b */ /* 0x000fe80000004200 */
[----:B------:R-:W0:Y:S02]  /*170e0*/  LDSM.16.MT88.4 R4, [R6+0x10000] ;  /* 0x010000000604783b */ /* 0x000e240000004200 */
[----:B0-----:R-:W-:-:S02]  /*170f0*/  PRMT R12, R4, 0x6420, R5 ;  /* 0x00006420040c7816 */ /* 0x001fc40000000005 */
[----:B------:R-:W-:Y:S02]  /*17100*/  PRMT R13, R4, 0x7531, R5 ;  /* 0x00007531040d7816 */ /* 0x000fe40000000005 */
[C-C-:B------:R-:W-:Y:S02]  /*17110*/  PRMT R4, R8.reuse, 0x6420, R9.reuse ;  /* 0x0000642008047816 */ /* 0x140fe40000000009 */
[----:B------:R-:W-:Y:S01]  /*17120*/  PRMT R5, R8, 0x7531, R9 ;  /* 0x0000753108057816 */ /* 0x000fe20000000009 */
[----:B------:R-:W-:Y:S01]  /*17130*/  VIADD R9, R18, 0x2000 ;  /* 0x0000200012097836 */ /* 0x000fe20000000000 */
[C-C-:B--2---:R-:W-:Y:S02]  /*17140*/  PRMT R14, R6.reuse, 0x6420, R7.reuse ;  /* 0x00006420060e7816 */ /* 0x144fe40000000007 */
[----:B------:R-:W-:Y:S02]  /*17150*/  PRMT R15, R6, 0x7531, R7 ;  /* 0x00007531060f7816 */ /* 0x000fe40000000007 */
[----:B------:R-:W-:-:S02]  /*17160*/  LOP3.LUT R8, R9, R22, RZ, 0xfc, !PT ;  /* 0x0000001609087212 */ /* 0x000fc400078efcff */
[C-C-:B------:R-:W-:Y:S01]  /*17170*/  PRMT R6, R10.reuse, 0x6420, R11.reuse ;  /* 0x000064200a067816 */ /* 0x140fe2000000000b */
[----:B------:R-:W-:Y:S01]  /*17180*/  STSM.16.M88.4 [R0], R12 ;  /* 0x0000000c00007844 */ /* 0x000fe20000000200 */
[----:B------:R-:W-:Y:S01]  /*17190*/  PRMT R7, R10, 0x7531, R11 ;  /* 0x000075310a077816 */ /* 0x000fe2000000000b */
[----:B------:R-:W-:-:S04]  /*171a0*/  IMAD.IADD R20, R17, 0x1, R8 ;  /* 0x0000000111147824 */ /* 0x000fc800078e0208 */
[----:B------:R-:W-:Y:S04]  /*171b0*/  STSM.16.M88.4 [R0+0x1000], R4 ;  /* 0x0010000400007844 */ /* 0x000fe80000000200 */
[----:B------:R0:W1:Y:S04]  /*171c0*/  LDSM.16.MT88.4 R4, [R20+0x10000] ;  /* 0x010000001404783b */ /* 0x0000680000004200 */
[----:B------:R-:W2:Y:S01]  /*171d0*/  LDSM.16.MT88.4 R8, [R3+0x12000] ;  /* 0x012000000308783b */ /* 0x000ea20000004200 */
[----:B0-----:R-:W-:-:S05]  /*171e0*/  IADD3 R20, R33, R18, R37 ;  /* 0x0000001221147210 */ /* 0x001fca0007ffe025 */
[----:B------:R-:W-:Y:S01]  /*171f0*/  IMAD.IADD R25, R25, 0x1, R20 ;  /* 0x0000000119197824 */ /* 0x000fe200078e0214 */
[C-C-:B-1----:R-:W-:Y:S02]  /*17200*/  PRMT R12, R4.reuse, 0x6420, R5.reuse ;  /* 0x00006420040c7816 */ /* 0x142fe40000000005 */
[----:B------:R-:W-:Y:S02]  /*17210*/  PRMT R13, R4, 0x7531, R5 ;  /* 0x00007531040d7816 */ /* 0x000fe40000000005 */
[C-C-:B--2---:R-:W-:Y:S02]  /*17220*/  PRMT R4, R8.reuse, 0x6420, R9.reuse ;  /* 0x0000642008047816 */ /* 0x144fe40000000009 */
[----:B------:R-:W-:Y:S01]  /*17230*/  PRMT R5, R8, 0x7531, R9 ;  /* 0x0000753108057816 */ /* 0x000fe20000000009 */
[----:B------:R-:W-:Y:S01]  /*17240*/  VIADD R9, R18, 0x1000 ;  /* 0x0000100012097836 */ /* 0x000fe20000000000 */
[C-C-:B------:R-:W-:Y:S02]  /*17250*/  PRMT R14, R6.reuse, 0x6420, R7.reuse ;  /* 0x00006420060e7816 */ /* 0x140fe40000000007 */
[----:B------:R-:W-:-:S02]  /*17260*/  PRMT R15, R6, 0x7531, R7 ;  /* 0x00007531060f7816 */ /* 0x000fc40000000007 */
[----:B------:R-:W-:Y:S02]  /*17270*/  LOP3.LUT R8, R9, R22, RZ, 0xfc, !PT ;  /* 0x0000001609087212 */ /* 0x000fe400078efcff */
[C-C-:B------:R-:W-:Y:S01]  /*17280*/  PRMT R6, R10.reuse, 0x6420, R11.reuse ;  /* 0x000064200a067816 */ /* 0x140fe2000000000b */
[----:B------:R-:W-:Y:S01]  /*17290*/  STSM.16.M88.4 [R0+0x2000], R12 ;  /* 0x0020000c00007844 */ /* 0x000fe20000000200 */
[----:B------:R-:W-:Y:S01]  /*172a0*/  PRMT R7, R10, 0x7531, R11 ;  /* 0x000075310a077816 */ /* 0x000fe2000000000b */
[----:B------:R-:W-:-:S04]  /*172b0*/  IMAD.IADD R21, R17, 0x1, R8 ;  /* 0x0000000111157824 */ /* 0x000fc800078e0208 */
[----:B------:R-:W-:Y:S04]  /*172c0*/  STSM.16.M88.4 [R0+0x3000], R4 ;  /* 0x0030000400007844 */ /* 0x000fe80000000200 */
[----:B------:R-:W0:Y:S04]  /*172d0*/  LDSM.16.MT88.4 R4, [R21+0x10000] ;  /* 0x010000001504783b */ /* 0x000e280000004200 */
[----:B------:R-:W1:Y:S01]  /*172e0*/  LDSM.16.MT88.4 R8, [R3+0x11000] ;  /* 0x011000000308783b */ /* 0x000e620000004200 */
[C-C-:B0-----:R-:W-:Y:S02]  /*172f0*/  PRMT R12, R4.reuse, 0x6420, R5.reuse ;  /* 0x00006420040c7816 */ /* 0x141fe40000000005 */
[----:B------:R-:W-:-:S02]  /*17300*/  PRMT R13, R4, 0x7531, R5 ;  /* 0x00007531040d7816 */ /* 0x000fc40000000005 */
[C-C-:B-1----:R-:W-:Y:S02]  /*17310*/  PRMT R4, R8.reuse, 0x6420, R9.reuse ;  /* 0x0000642008047816 */ /* 0x142fe40000000009 */
[----:B------:R-:W-:Y:S01]  /*17320*/  PRMT R5, R8, 0x7531, R9 ;  /* 0x0000753108057816 */ /* 0x000fe20000000009 */
[----:B------:R-:W-:Y:S01]  /*17330*/  VIADD R9, R18, 0x3000 ;  /* 0x0000300012097836 */ /* 0x000fe20000000000 */
[C-C-:B------:R-:W-:Y:S02]  /*17340*/  PRMT R14, R6.reuse, 0x6420, R7.reuse ;  /* 0x00006420060e7816 */ /* 0x140fe40000000007 */
[----:B------:R-:W-:Y:S02]  /*17350*/  PRMT R15, R6, 0x7531, R7 ;  /* 0x00007531060f7816 */ /* 0x000fe40000000007 */
[----:B------:R-:W-:Y:S02]  /*17360*/  LOP3.LUT R0, R9, R22, RZ, 0xfc, !PT ;  /* 0x0000001609007212 */ /* 0x000fe400078efcff */
[C-C-:B------:R-:W-:Y:S01]  /*17370*/  PRMT R6, R10.reuse, 0x6420, R11.reuse ;  /* 0x000064200a067816 */ /* 0x140fe2000000000b */
[----:B------:R-:W-:Y:S01]  /*17380*/  STSM.16.M88.4 [R25], R12 ;  /* 0x0000000c19007844 */ /* 0x000fe20000000200 */
[----:B------:R-:W-:Y:S01]  /*17390*/  PRMT R7, R10, 0x7531, R11 ;  /* 0x000075310a077816 */ /* 0x000fe2000000000b */
[----:B------:R-:W-:-:S04]  /*173a0*/  IMAD.IADD R0, R17, 0x1, R0 ;  /* 0x0000000111007824 */ /* 0x000fc800078e0200 */
[----:B------:R-:W-:Y:S04]  /*173b0*/  STSM.16.M88.4 [R25+0x1000], R4 ;  /* 0x0010000419007844 */ /* 0x000fe80000000200 */
[----:B------:R-:W0:Y:S04]  /*173c0*/  LDSM.16.MT88.4 R4, [R0+0x10000] ;  /* 0x010000000004783b */ /* 0x000e280000004200 */
        /* <DEDUP_REMOVED lines=19> */
.L_x_1651:
[----:B-1----:R1:W-:Y:S01]  /*17500*/  SYNCS.ARRIVE.TRANS64.A1T0 RZ, [R2+URZ+0x28450], RZ ;  /* 0x028450ff02ff79a7 */ /* 0x0023e2000810003f */
[----:B------:R-:W-:Y:S06]  /*17510*/  BAR.SYNC.DEFER_BLOCKING 0x2, 0x80 ;  /* 0x0082000000007b1d */ /* 0x000fec0000010000 */
[----:B------:R-:W-:Y:S05]  /*17520*/  @!P0 BRA `(.L_x_1652) ;  /* 0x0000000000048947 */ /* 0x000fea0003800000 */
[----:B------:R-:W-:Y:S01]  /*17530*/  BPT.TRAP 0x1 ;  /* 0x000000040000795c */ /* 0x000fe20000300000 */
.L_x_1652:
[----:B------:R-:W-:Y:S02]  /*17540*/  VIADD R3, R2, 0x28480 ;  /* 0x0002848002037836 */ /* 0x000fe40000000000 */
[----:B------:R-:W-:-:S03]  /*17550*/  VIADD R19, R19, 0x1 ;  /* 0x0000000113137836 */ /* 0x000fc60000000000 */
[----:B------:R-:W-:Y:S02]  /*17560*/  PRMT R3, R34, 0x654, R3 ;  /* 0x0000065422037816 */ /* 0x000fe40000000003 */
[C---:B------:R-:W-:Y:S02]  /*17570*/  ISETP.NE.AND P0, PT, R19.reuse, 0x2, PT ;  /* 0x000000021300780c */ /* 0x040fe40003f05270 */
[----:B------:R2:W-:Y:S02]  /*17580*/  SYNCS.ARRIVE.TRANS64.RED.A1T0 RZ, [R3+URZ], RZ ;  /* 0x000000ff03ff79a7 */ /* 0x0005e4000810043f */
[----:B------:R-:W-:Y:S02]  /*17590*/  SEL R0, RZ, 0x1, P0 ;  /* 0x00000001ff007807 */ /* 0x000fe40000000000 */
[----:B------:R-:W-:Y:S02]  /*175a0*/  SEL R19, R19, RZ, P0 ;  /* 0x000000ff13137207 */ /* 0x000fe40000000000 */
[----:B------:R-:W-:-:S07]  /*175b0*/  LOP3.LUT R23, R23, R0, RZ, 0x3c, !PT ;  /* 0x0000000017177212 */ /* 0x000fce00078e3cff */
.L_x_1593:
[----:B------:R-:W-:Y:S05]  /*175c0*/  BSYNC B7 ;  /* 0x0000000000077941 */ /* 0x000fea0003800000 */
.L_x_1591:
[----:B------:R-:W-:-:S13]  /*175d0*/  LOP3.LUT P0, RZ, R16, 0x20, RZ, 0xc0, !PT ;  /* 0x0000002010ff7812 */ /* 0x000fda000780c0ff */
[----:B------:R-:W-:Y:S05]  /*175e0*/  @!P0 BRA `(.L_x_1653) ;  /* 0x0000000000248947 */ /* 0x000fea0003800000 */
[----:B------:R-:W3:Y:S08]  /*175f0*/  S2UR UR4, SR_CgaCtaId ;  /* 0x00000000000479c3 */ /* 0x000ef00000008800 */
[----:B------:R-:W-:Y:S01]  /*17600*/  BAR.SYNC.DEFER_BLOCKING 0x5, 0x180 ;  /* 0x0146000000007b1d */ /* 0x000fe20000010000 */
[----:B------:R-:W-:Y:S01]  /*17610*/  MOV R17, 0x400 ;  /* 0x0000040000117802 */ /* 0x000fe20000000f00 */
[----:B---3--:R-:W-:-:S05]  /*17620*/  IMAD.U32 R34, RZ, RZ, UR4 ;  /* 0x00000004ff227e24 */ /* 0x008fca000f8e00ff */
[----:B------:R-:W-:-:S05]  /*17630*/  LEA R17, R34, R17, 0x18 ;  /* 0x0000001122117211 */ /* 0x000fca00078ec0ff */
[----:B------:R-:W3:Y:S02]  /*17640*/  LDS.128 R28, [R17+0x284d0] ;  /* 0x0284d000111c7984 */ /* 0x000ee40000000c00 */
[----:B---3--:R-:W-:Y:S01]  /*17650*/  R2UR UR42, R31 ;  /* 0x000000001f2a72ca */ /* 0x008fe200000e0000 */
[----:B------:R-:W-:Y:S06]  /*17660*/  BAR.ARV 0x4, 0x180 ;  /* 0x0106000000007b1d */ /* 0x000fec0000002000 */
[----:B------:R-:W-:Y:S08]  /*17670*/  BRA `(.L_x_1654) ;  /* 0x0000000c00b47947 */ /* 0x000ff00003800000 */
.L_x_1653:
[----:B------:R-:W3:Y:S01]  /*17680*/  S2R R0, SR_TID.X ;  /* 0x0000000000007919 */ /* 0x000ee20000002100 */
[----:B------:R-:W-:Y:S01]  /*17690*/  ULDC UR4, c[0x0][0xc3c] ;  /* 0x00030f0000047ab9 */ /* 0x000fe20000000800 */
[----:B---3--:R-:W-:Y:S01]  /*176a0*/  LOP3.LUT R9, R0, 0x1f, RZ, 0xc0, !PT ;  /* 0x0000001f00097812 */ /* 0x008fe200078ec0ff */
[----:B------:R-:W-:-:S03]  /*176b0*/  IMAD.MOV.U32 R0, RZ, RZ, RZ ;  /* 0x000000ffff007224 */ /* 0x000fc600078e00ff */
[C---:B------:R-:W-:Y:S01]  /*176c0*/  ISETP.NE.AND P0, PT, R9.reuse, 0x1f, PT ;  /* 0x0000001f0900780c */ /* 0x040fe20003f05270 */
[----:B0-----:R-:W-:-:S05]  /*176d0*/  VIADD R7, R9, UR42 ;  /* 0x0000002a09077c36 */ /* 0x001fca0008000000 */
[----:B------:R-:W-:Y:S01]  /*176e0*/  ISETP.GE.OR P1, PT, R7, UR4, !P0 ;  /* 0x0000000407007c0c */ /* 0x000fe2000c726670 */
[----:B------:R-:W-:-:S12]  /*176f0*/  ULDC UR4, c[0x0][0xc3c] ;  /* 0x00030f0000047ab9 */ /* 0x000fd80000000800 */
[----:B-12---:R-:W0:Y:S08]  /*17700*/  @!P1 LDC.64 R2, c[0x0][0xc80] ;  /* 0x00032000ff029b82 */ /* 0x006e300000000a00 */
        /* <DEDUP_REMOVED lines=14> */
[----:B------:R-:W-:Y:S02]  /*177f0*/  IMAD.IADD R7, R4, 0x1, R7 ;  /* 0x0000000104077824 */ /* 0x000fe400078e0207 */
[----:B------:R-:W0:Y:S03]  /*17800*/  LDC R4, c[0x0][0xc38] ;  /* 0x00030e00ff047b82 */ /* 0x000e260000000800 */
[----:B------:R-:W1:Y:S02]  /*17810*/  SHFL.UP PT, R6, R7, 0x2, RZ ;  /* 0x0440000007067989 */ /* 0x000e6400000e00ff */
[----:B-1----:R-:W-:-:S05]  /*17820*/  SEL R6, R6, RZ, P2 ;  /* 0x000000ff06067207 */ /* 0x002fca0001000000 */
[----:B------:R-:W-:Y:S02]  /*17830*/  IMAD.IADD R6, R7, 0x1, R6 ;  /* 0x0000000107067824 */ /* 0x000fe400078e0206 */
[----:B------:R-:W-:Y:S04]  /*17840*/  SHFL.IDX PT, R7, R28, RZ, 0x1f ;  /* 0x00001fff1c077589 */ /* 0x000fe800000e0000 */
[----:B------:R-:W1:Y:S02]  /*17850*/  SHFL.UP PT, R8, R6, 0x4, RZ ;  /* 0x0480000006087989 */ /* 0x000e6400000e00ff */
[----:B-1----:R-:W-:-:S05]  /*17860*/  SEL R3, R8, RZ, P3 ;  /* 0x000000ff08037207 */ /* 0x002fca0001800000 */
[----:B------:R-:W-:Y:S02]  /*17870*/  IMAD.IADD R2, R6, 0x1, R3 ;  /* 0x0000000106027824 */ /* 0x000fe400078e0203 */
[----:B------:R-:W-:Y:S04]  /*17880*/  SHFL.IDX PT, R6, R28, 0x1, 0x1f ;  /* 0x00201f001c067f89 */ /* 0x000fe800000e0000 */
[----:B------:R-:W1:Y:S02]  /*17890*/  SHFL.UP PT, R3, R2, 0x8, RZ ;  /* 0x0500000002037989 */ /* 0x000e6400000e00ff */
[----:B-1----:R-:W-:-:S05]  /*178a0*/  SEL R3, R3, RZ, P4 ;  /* 0x000000ff03037207 */ /* 0x002fca0002000000 */
[----:B------:R-:W-:-:S05]  /*178b0*/  IMAD.IADD R8, R2, 0x1, R3 ;  /* 0x0000000102087824 */ /* 0x000fca00078e0203 */
        /* <DEDUP_REMOVED lines=9> */
.L_x_1657:
        /* <DEDUP_REMOVED lines=38> */
[----:B------:R-:W-:-:S07]  /*17bb0*/  IMAD.MOV.U32 R3, RZ, RZ, R2 ;  /* 0x000000ffff037224 */ /* 0x000fce00078e0002 */
.L_x_1655:
[----:B------:R-:W-:-:S04]  /*17bc0*/  IMAD.IADD R11, R6, 0x1, -R11 ;  /* 0x00000001060b7824 */ /* 0x000fc800078e0a0b */
[----:B------:R-:W-:-:S05]  /*17bd0*/  IMAD R2, R3, R4, R11 ;  /* 0x0000000403027224 */ /* 0x000fca00078e020b */
[----:B------:R-:W-:-:S13]  /*17be0*/  ISETP.GT.AND P0, PT, R2, R7, PT ;  /* 0x000000070200720c */ /* 0x000fda0003f04270 */
[----:B------:R-:W-:Y:S02]  /*17bf0*/  VOTEU.ANY UR5, UPT, !P0 ;  /* 0x0000000000057886 */ /* 0x000fe400040e0100 */
[----:B------:R-:W-:Y:S02]  /*17c00*/  UPOPC UR4, UR5 ;  /* 0x00000005000472bf */ /* 0x000fe40008000000 */
[----:B------:R-:W-:-:S04]  /*17c10*/  ISETP.NE.AND P0, PT, RZ, UR5, PT ;  /* 0x00000005ff007c0c */ /* 0x000fc8000bf05270 */
[----:B------:R-:W-:Y:S02]  /*17c20*/  IMAD.U32 R6, RZ, RZ, UR4 ;  /* 0x00000004ff067e24 */ /* 0x000fe4000f8e00ff */
[----:B------:R-:W-:-:S04]  /*17c30*/  IMAD.U32 R13, RZ, RZ, UR4 ;  /* 0x00000004ff0d7e24 */ /* 0x000fc8000f8e00ff */
[----:B------:R0:W1:Y:S04]  /*17c40*/  SHFL.IDX PT, R6, R5, R6, 0x1f ;  /* 0x00001f0605067589 */ /* 0x00006800000e0000 */
[----:B------:R0:W2:Y:S01]  /*17c50*/  SHFL.IDX PT, R0, R0, R13, 0x1f ;  /* 0x00001f0d00007589 */ /* 0x0000a200000e0000 */
[----:B------:R-:W-:Y:S05]  /*17c60*/  @!P0 BRA `(.L_x_1658) ;  /* 0x00000000000c8947 */ /* 0x000fea0003800000 */
[----:B------:R-:W-:-:S06]  /*17c70*/  UIADD3 UR5, UR4, -0x1, URZ ;  /* 0xffffffff04057890 */ /* 0x000fcc000fffe03f */
[----:B------:R-:W-:-:S05]  /*17c80*/  IMAD.U32 R2, RZ, RZ, UR5 ;  /* 0x00000005ff027e24 */ /* 0x000fca000f8e00ff */
[----:B------:R3:W4:Y:S02]  /*17c90*/  SHFL.IDX PT, R9, R3, R2, 0x1f ;  /* 0x00001f0203097589 */ /* 0x00072400000e0000 */
.L_x_1658:
[----:B-1----:R-:W-:Y:S01]  /*17ca0*/  ISETP.NE.AND P0, PT, R6, 0x1, PT ;  /* 0x000000010600780c */ /* 0x002fe20003f05270 */
[----:B----4-:R-:W-:Y:S01]  /*17cb0*/  IMAD R28, R9, R4, R11 ;  /* 0x00000004091c7224 */ /* 0x010fe200078e020b */
[----:B------:R-:W-:-:S03]  /*17cc0*/  UIADD3 UR42, UR4, UR42, URZ ;  /* 0x0000002a042a7290 */ /* 0x000fc6000fffe03f */
[----:B0-----:R-:W-:-:S08]  /*17cd0*/  IMAD.IADD R5, R7, 0x1, -R28 ;  /* 0x0000000107057824 */ /* 0x001fd000078e0a1c */
[----:B------:R-:W-:Y:S05]  /*17ce0*/  @!P0 BRA `(.L_x_1659) ;  /* 0x0000000000dc8947 */ /* 0x000fea0003800000 */
[----:B--2---:R-:W-:Y:S02]  /*17cf0*/  IABS R4, R0 ;  /* 0x0000000000047213 */ /* 0x004fe40000000000 */
[----:B------:R-:W-:Y:S02]  /*17d00*/  IABS R7, R6 ;  /* 0x0000000600077213 */ /* 0x000fe40000000000 */
[----:B------:R-:W0:Y:S08]  /*17d10*/  I2F.RP R8, R4 ;  /* 0x0000000400087306 */ /* 0x000e300000209400 */
[----:B------:R-:W1:Y:S08]  /*17d20*/  I2F.RP R10, R7 ;  /* 0x00000007000a7306 */ /* 0x000e700000209400 */
[----:B0-----:R-:W3:Y:S08]  /*17d30*/  MUFU.RCP R8, R8 ;  /* 0x0000000800087308 */ /* 0x001ef00000001000 */
[----:B-1----:R-:W-:Y:S01]  /*17d40*/  MUFU.RCP R10, R10 ;  /* 0x0000000a000a7308 */ /* 0x002fe20000001000 */
[----:B---3--:R-:W-:-:S07]  /*17d50*/  VIADD R2, R8, 0xffffffe ;  /* 0x0ffffffe08027836 */ /* 0x008fce0000000000 */
[----:B------:R0:W1:Y:S02]  /*17d60*/  F2I.FTZ.U32.TRUNC.NTZ R3, R2 ;  /* 0x0000000200037305 */ /* 0x000064000021f000 */
[----:B0-----:R-:W-:Y:S02]  /*17d70*/  IMAD.MOV.U32 R2, RZ, RZ, RZ ;  /* 0x000000ffff027224 */ /* 0x001fe400078e00ff */
[----:B-1----:R-:W-:-:S04]  /*17d80*/  IMAD.MOV R9, RZ, RZ, -R3 ;  /* 0x000000ffff097224 */ /* 0x002fc800078e0a03 */
[----:B------:R-:W-:-:S04]  /*17d90*/  IMAD R9, R9, R4, RZ ;  /* 0x0000000409097224 */ /* 0x000fc800078e02ff */
[----:B------:R-:W-:Y:S01]  /*17da0*/  IMAD.HI.U32 R3, R3, R9, R2 ;  /* 0x0000000903037227 */ /* 0x000fe200078e0002 */
[----:B------:R-:W-:Y:S02]  /*17db0*/  IABS R9, R5 ;  /* 0x0000000500097213 */ /* 0x000fe40000000000 */
[----:B------:R-:W-:-:S03]  /*17dc0*/  IABS R2, R0 ;  /* 0x0000000000027213 */ /* 0x000fc60000000000 */
[----:B------:R-:W-:-:S04]  /*17dd0*/  IMAD.HI.U32 R8, R3, R9, RZ ;  /* 0x0000000903087227 */ /* 0x000fc800078e00ff */
[----:B------:R-:W-:Y:S02]  /*17de0*/  IMAD.MOV R2, RZ, RZ, -R2 ;  /* 0x000000ffff027224 */ /* 0x000fe400078e0a02 */
[----:B------:R-:W-:Y:S02]  /*17df0*/  VIADD R3, R10, 0xffffffe ;  /* 0x0ffffffe0a037836 */ /* 0x000fe40000000000 */
[----:B------:R-:W-:-:S04]  /*17e00*/  IMAD R9, R8, R2, R9 ;  /* 0x0000000208097224 */ /* 0x000fc800078e0209 */
[----:B------:R-:W0:Y:S01]  /*17e10*/  F2I.FTZ.U32.TRUNC.NTZ R3, R3 ;  /* 0x0000000300037305 */ /* 0x000e22000021f000 */
[----:B------:R-:W-:-:S13]  /*17e20*/  ISETP.GT.U32.AND P1, PT, R4, R9, PT ;  /* 0x000000090400720c */ /* 0x000fda0003f24070 */
[----:B------:R-:W-:Y:S02]  /*17e30*/  @!P1 IMAD.IADD R9, R9, 0x1, -R4 ;  /* 0x0000000109099824 */ /* 0x000fe400078e0a04 */
[----:B0-----:R-:W-:Y:S02]  /*17e40*/  IMAD.MOV R2, RZ, RZ, -R3 ;  /* 0x000000ffff027224 */ /* 0x001fe400078e0a03 */
[----:B------:R-:W-:Y:S01]  /*17e50*/  @!P1 VIADD R8, R8, 0x1 ;  /* 0x0000000108089836 */ /* 0x000fe20000000000 */
[----:B------:R-:W-:Y:S01]  /*17e60*/  ISETP.GE.U32.AND P0, PT, R9, R4, PT ;  /* 0x000000040900720c */ /* 0x000fe20003f06070 */
[----:B------:R-:W-:Y:S01]  /*17e70*/  IMAD R9, R2, R7, RZ ;  /* 0x0000000702097224 */ /* 0x000fe200078e02ff */
[----:B------:R-:W-:Y:S01]  /*17e80*/  ISETP.NE.AND P1, PT, R0, RZ, PT ;  /* 0x000000ff0000720c */ /* 0x000fe20003f25270 */
[----:B------:R-:W-:-:S04]  /*17e90*/  IMAD.MOV.U32 R2, RZ, RZ, RZ ;  /* 0x000000ffff027224 */ /* 0x000fc800078e00ff */
[----:B------:R-:W-:Y:S01]  /*17ea0*/  IMAD.HI.U32 R4, R3, R9, R2 ;  /* 0x0000000903047227 */ /* 0x000fe200078e0002 */
[----:B------:R-:W-:-:S04]  /*17eb0*/  LOP3.LUT R2, R5, R0, RZ, 0x3c, !PT ;  /* 0x0000000005027212 */ /* 0x000fc800078e3cff */
[----:B------:R-:W-:Y:S01]  /*17ec0*/  ISETP.GE.AND P2, PT, R2, RZ, PT ;  /* 0x000000ff0200720c */ /* 0x000fe20003f46270 */
[----:B------:R-:W-:Y:S01]  /*17ed0*/  @P0 VIADD R8, R8, 0x1 ;  /* 0x0000000108080836 */ /* 0x000fe20000000000 */
[----:B------:R-:W-:-:S05]  /*17ee0*/  IABS R2, R6 ;  /* 0x0000000600027213 */ /* 0x000fca0000000000 */
[----:B------:R-:W-:-:S06]  /*17ef0*/  IMAD.MOV R2, RZ, RZ, -R2 ;  /* 0x000000ffff027224 */ /* 0x000fcc00078e0a02 */
[----:B------:R-:W-:Y:S01]  /*17f00*/  @!P2 IMAD.MOV R8, RZ, RZ, -R8 ;  /* 0x000000ffff08a224 */ /* 0x000fe200078e0a08 */
[----:B------:R-:W-:-:S04]  /*17f10*/  @!P1 LOP3.LUT R8, RZ, R0, RZ, 0x33, !PT ;  /* 0x00000000ff089212 */ /* 0x000fc800078e33ff */
[----:B------:R-:W-:-:S05]  /*17f20*/  IABS R3, R8 ;  /* 0x0000000800037213 */ /* 0x000fca0000000000 */
        /* <DEDUP_REMOVED lines=9> */
[----:B------:R-:W-:-:S04]  /*17fc0*/  IMAD.MOV R2, RZ, RZ, -R8 ;  /* 0x000000ffff027224 */ /* 0x000fc800078e0a08 */
[----:B------:R-:W-:Y:S02]  /*17fd0*/  IMAD R2, R0, R2, R5 ;  /* 0x0000000200027224 */ /* 0x000fe400078e0205 */
[----:B------:R-:W-:-:S06]  /*17fe0*/  @P0 VIADD R4, R4, 0x1 ;  /* 0x0000000104040836 */ /* 0x000fcc0000000000 */
[----:B------:R-:W-:Y:S01]  /*17ff0*/  @!P2 IMAD.MOV R4, RZ, RZ, -R4 ;  /* 0x000000ffff04a224 */ /* 0x000fe200078e0a04 */
[----:B------:R-:W-:-:S05]  /*18000*/  @!P1 LOP3.LUT R4, RZ, R6, RZ, 0x33, !PT ;  /* 0x00000006ff049212 */ /* 0x000fca00078e33ff */
[--C-:B------:R-:W-:Y:S02]  /*18010*/  IMAD.MOV R7, RZ, RZ, -R4.reuse ;  /* 0x000000ffff077224 */ /* 0x100fe400078e0a04 */
[C---:B------:R-:W-:Y:S02]  /*18020*/  IMAD R3, R6.reuse, 0x1000000, R4 ;  /* 0x0100000006037824 */ /* 0x040fe400078e0204 */
[----:B------:R-:W-:-:S04]  /*18030*/  IMAD R6, R6, R7, R8 ;  /* 0x0000000706067224 */ /* 0x000fc800078e0208 */
[----:B------:R-:W-:Y:S01]  /*18040*/  IMAD R30, R6, 0x10000, R3 ;  /* 0x00010000061e7824 */ /* 0x000fe200078e0203 */
[----:B------:R-:W-:Y:S06]  /*18050*/  BRA `(.L_x_1660) ;  /* 0x0000000000f87947 */ /* 0x000fec0003800000 */
.L_x_1659:
[----:B------:R-:W-:Y:S02]  /*18060*/  ULDC.64 UR4, c[0x0][0xc90] ;  /* 0x0003240000047ab9 */ /* 0x000fe40000000a00 */
[----:B------:R-:W-:-:S06]  /*18070*/  UIMAD.WIDE UR4, UR42, 0x4, UR4 ;  /* 0x000000042a0478a5 */ /* 0x000fcc000f8e0204 */
[----:B---3--:R-:W-:Y:S02]  /*18080*/  IMAD.U32 R2, RZ, RZ, UR4 ;  /* 0x00000004ff027e24 */ /* 0x008fe4000f8e00ff */
[----:B------:R-:W-:-:S05]  /*18090*/  IMAD.U32 R3, RZ, RZ, UR5 ;  /* 0x00000005ff037e24 */ /* 0x000fca000f8e00ff */
[----:B------:R0:W2:Y:S02]  /*180a0*/  LDG.E R9, desc[UR36][R2.64] ;  /* 0x0000002402097981 */ /* 0x0000a4000c1e1900 */
[----:B0-----:R-:W-:Y:S02]  /*180b0*/  IMAD.MOV.U32 R2, RZ, RZ, RZ ;  /* 0x000000ffff027224 */ /* 0x001fe400078e00ff */
[----:B--2---:R-:W-:-:S05]  /*180c0*/  IMAD R6, R0, R9, RZ ;  /* 0x0000000900067224 */ /* 0x004fca00078e02ff */
[----:B------:R-:W-:-:S04]  /*180d0*/  IABS R7, R6 ;  /* 0x0000000600077213 */ /* 0x000fc80000000000 */
[----:B------:R-:W0:Y:S08]  /*180e0*/  I2F.RP R8, R7 ;  /* 0x0000000700087306 */ /* 0x000e300000209400 */
[----:B0-----:R-:W0:Y:S02]  /*180f0*/  MUFU.RCP R8, R8 ;  /* 0x0000000800087308 */ /* 0x001e240000001000 */
[----:B0-----:R-:W-:-:S06]  /*18100*/  VIADD R10, R8, 0xffffffe ;  /* 0x0ffffffe080a7836 */ /* 0x001fcc0000000000 */
[----:B------:R-:W0:Y:S02]  /*18110*/  F2I.FTZ.U32.TRUNC.NTZ R3, R10 ;  /* 0x0000000a00037305 */ /* 0x000e24000021f000 */
[----:B0-----:R-:W-:-:S04]  /*18120*/  IMAD.MOV R12, RZ, RZ, -R3 ;  /* 0x000000ffff0c7224 */ /* 0x001fc800078e0a03 */
[----:B------:R-:W-:-:S04]  /*18130*/  IMAD R11, R12, R7, RZ ;  /* 0x000000070c0b7224 */ /* 0x000fc800078e02ff */
[----:B------:R-:W-:Y:S01]  /*18140*/  IMAD.HI.U32 R2, R3, R11, R2 ;  /* 0x0000000b03027227 */ /* 0x000fe200078e0002 */
[----:B------:R-:W-:Y:S02]  /*18150*/  IABS R11, R5 ;  /* 0x00000005000b7213 */ /* 0x000fe40000000000 */
[----:B------:R-:W-:-:S03]  /*18160*/  IABS R3, R6 ;  /* 0x0000000600037213 */ /* 0x000fc60000000000 */
[----:B------:R-:W-:-:S04]  /*18170*/  IMAD.HI.U32 R2, R2, R11, RZ ;  /* 0x0000000b02027227 */ /* 0x000fc800078e00ff */
[----:B------:R-:W-:-:S04]  /*18180*/  IMAD.MOV R3, RZ, RZ, -R3 ;  /* 0x000000ffff037224 */ /* 0x000fc800078e0a03 */
[----:B------:R-:W-:Y:S01]  /*18190*/  IMAD R8, R2, R3, R11 ;  /* 0x0000000302087224 */ /* 0x000fe200078e020b */
[----:B------:R-:W-:-:S04]  /*181a0*/  LOP3.LUT R3, R5, R6, RZ, 0x3c, !PT ;  /* 0x0000000605037212 */ /* 0x000fc800078e3cff */
        /* <DEDUP_REMOVED lines=15> */
[-C--:B------:R-:W-:Y:S02]  /*182a0*/  IABS R8, R4.reuse ;  /* 0x0000000400087213 */ /* 0x080fe40000000000 */
[----:B------:R-:W-:Y:S02]  /*182b0*/  IABS R6, R4 ;  /* 0x0000000400067213 */ /* 0x000fe40000000000 */
[----:B------:R-:W0:Y:S08]  /*182c0*/  I2F.RP R9, R8 ;  /* 0x0000000800097306 */ /* 0x000e300000209400 */
[----:B0-----:R-:W0:Y:S02]  /*182d0*/  MUFU.RCP R9, R9 ;  /* 0x0000000900097308 */ /* 0x001e240000001000 */
[----:B0-----:R-:W-:Y:S01]  /*182e0*/  VIADD R3, R9, 0xffffffe ;  /* 0x0ffffffe09037836 */ /* 0x001fe20000000000 */
[----:B------:R-:W-:-:S05]  /*182f0*/  IABS R9, R5 ;  /* 0x0000000500097213 */ /* 0x000fca0000000000 */
        /* <DEDUP_REMOVED lines=12> */
[----:B------:R-:W-:Y:S02]  /*183c0*/  LOP3.LUT R3, R5, R4, RZ, 0x3c, !PT ;  /* 0x0000000405037212 */ /* 0x000fe400078e3cff */
[----:B------:R-:W-:Y:S02]  /*183d0*/  IADD3 R5, R7, 0x1000000, R5 ;  /* 0x0100000007057810 */ /* 0x000fe40007ffe005 */
[----:B------:R-:W-:-:S07]  /*183e0*/  ISETP.GE.AND P2, PT, R3, RZ, PT ;  /* 0x000000ff0300720c */ /* 0x000fce0003f46270 */
[----:B------:R-:W-:-:S06]  /*183f0*/  @P0 VIADD R2, R2, 0x1 ;  /* 0x0000000102020836 */ /* 0x000fcc0000000000 */
[----:B------:R-:W-:Y:S01]  /*18400*/  @!P2 IMAD.MOV R2, RZ, RZ, -R2 ;  /* 0x000000ffff02a224 */ /* 0x000fe200078e0a02 */
[----:B------:R-:W-:Y:S01]  /*18410*/  @!P1 LOP3.LUT R2, RZ, R4, RZ, 0x33, !PT ;  /* 0x00000004ff029212 */ /* 0x000fe200078e33ff */
[----:B------:R-:W-:-:S04]  /*18420*/  IMAD.MOV R4, RZ, RZ, -R4 ;  /* 0x000000ffff047224 */ /* 0x000fc800078e0a04 */
[----:B------:R-:W-:-:S07]  /*18430*/  IMAD R30, R2, R4, R5 ;  /* 0x00000004021e7224 */ /* 0x000fce00078e0205 */
.L_x_1660:
[----:B------:R-:W-:-:S05]  /*18440*/  LOP3.LUT R29, RZ, R2, RZ, 0x33, !PT ;  /* 0x00000002ff1d7212 */ /* 0x000fca00078e33ff */
[----:B------:R-:W-:Y:S01]  /*18450*/  IMAD.IADD R29, R0, 0x1, R29 ;  /* 0x00000001001d7824 */ /* 0x000fe200078e021d */
[----:B------:R-:W-:Y:S06]  /*18460*/  BRA `(.L_x_1661) ;  /* 0x0000000000107947 */ /* 0x000fec0003800000 */
.L_x_1656:
[----:B------:R-:W-:Y:S01]  /*18470*/  IMAD.MOV.U32 R28, RZ, RZ, R7 ;  /* 0x000000ffff1c7224 */ /* 0x000fe200078e0007 */
[----:B------:R-:W-:Y:S01]  /*18480*/  ULDC UR42, c[0x0][0xc3c] ;  /* 0x00030f00002a7ab9 */ /* 0x000fe20000000800 */
[----:B------:R-:W-:Y:S02]  /*18490*/  IMAD.MOV.U32 R29, RZ, RZ, RZ ;  /* 0x000000ffff1d7224 */ /* 0x000fe400078e00ff */
[----:B------:R-:W-:-:S07]  /*184a0*/  IMAD.MOV.U32 R30, RZ, RZ, RZ ;  /* 0x000000ffff1e7224 */ /* 0x000fce00078e00ff */
.L_x_1661:
        /* <DEDUP_REMOVED lines=10> */
.L_x_1654:
[----:B------:R-:W-:Y:S02]  /*18550*/  ULDC UR4, c[0x0][0xc3c] ;  /* 0x00030f0000047ab9 */ /* 0x000fe40000000800 */
[----:B------:R-:W-:-:S06]  /*18560*/  UISETP.GE.AND UP0, UPT, UR42, UR4, UPT ;  /* 0x000000042a00728c */ /* 0x000fcc000bf06270 */
[----:B------:R-:W-:-:S13]  /*18570*/  PLOP3.LUT P0, PT, PT, PT, UP0, 0x80, 0x0 ;  /* 0x000000000000781c */ /* 0x000fda0003f0f008 */
[----:B------:R-:W-:Y:S05]  /*18580*/  @!P0 BRA `(.L_x_1662) ;  /* 0xffffffa800488947 */ /* 0x000fea000383ffff */
.L_x_1580:
[----:B0-----:R-:W3:Y:S01]  /*18590*/  LDL.LU R0, [R1+0x4] ;  /* 0x0000040001007983 */ /* 0x001ee20000300800 */
[----:B------:R-:W-:Y:S01]  /*185a0*/  BSSY B0, `(.L_x_1663) ;  /* 0x000000b000007945 */ /* 0x000fe20003800000 */
[----:B------:R-:W0:Y:S01]  /*185b0*/  S2R R5, SR_CgaCtaId ;  /* 0x0000000000057919 */ /* 0x000e220000008800 */
[----:B---3--:R-:W-:-:S05]  /*185c0*/  VIADD R0, R0, 0x1 ;  /* 0x0000000100007836 */ /* 0x008fca0000000000 */
[----:B-1----:R-:W-:-:S04]  /*185d0*/  LEA.HI R2, R0, R0, RZ, 0x1 ;  /* 0x0000000000027211 */ /* 0x002fc800078f08ff */
[----:B--2---:R-:W-:Y:S02]  /*185e0*/  LOP3.LUT R3, R2, 0xfffffffe, RZ, 0xc0, !PT ;  /* 0xfffffffe02037812 */ /* 0x004fe400078ec0ff */
[----:B------:R-:W-:-:S03]  /*185f0*/  MOV R2, 0x400 ;  /* 0x0000040000027802 */ /* 0x000fc60000000f00 */
[----:B------:R-:W-:Y:S01]  /*18600*/  IMAD.IADD R0, R0, 0x1, -R3 ;  /* 0x0000000100007824 */ /* 0x000fe200078e0a03 */
[----:B0-----:R-:W-:-:S04]  /*18610*/  LEA R5, R5, R2, 0x18 ;  /* 0x0000000205057211 */ /* 0x001fc800078ec0ff */
[----:B------:R-:W-:-:S04]  /*18620*/  SHF.L.U32 R0, R0, 0x1f, RZ ;  /* 0x0000001f00007819 */ /* 0x000fc800000006ff */
[----:B------:R-:W0:Y:S02]  /*18630*/  SYNCS.PHASECHK.TRANS64.TRYWAIT P0, [R5+URZ+0x28420], R0 ;  /* 0x02842000050075a7 */ /* 0x000e24000800017f */
[----:B0-----:R-:W-:Y:S05]  /*18640*/  @!P0 BRA `(.L_x_1664) ;  /* 0x0000002400fc8947 */ /* 0x001fea0003800000 */
.L_x_1749:
[----:B------:R-:W-:Y:S05]  /*18650*/  BSYNC B0 ;  /* 0x0000000000007941 */ /* 0x000fea0003800000 */
.L_x_1663:
[----:B------:R-:W-:-:S03]  /*18660*/  UMOV UR4, 0xffffffff ;  /* 0xffffffff00047882 */ /* 0x000fc60000000000 */
[----:B------:R-:W-:Y:S05]  /*18670*/  BRA.DIV UR4, `(.L_x_1665) ;  /* 0x0000002a04047947 */ /* 0x000fea000b800000 */
[----:B0-----:R-:W0:Y:S02]  /*18680*/  S2R R0, SR_TID.X ;  /* 0x0000000000007919 */ /* 0x001e240000002100 */
[----:B0-----:R-:W-:-:S04]  /*18690*/  SHF.R.U32.HI R0, RZ, 0x5, R0 ;  /* 0x00000005ff007819 */ /* 0x001fc80000011600 */
[----:B------:R-:W-:-:S05]  /*186a0*/  LOP3.LUT R0, R0, 0x3, RZ, 0xc0, !PT ;  /* 0x0000000300007812 */ /* 0x000fca00078ec0ff */
[----:B------:R0:W1:Y:S02]  /*186b0*/  SHFL.IDX PT, R14, R0, RZ, 0x1f ;  /* 0x00001fff000e7589 */ /* 0x00006400000e0000 */
.L_x_1752:
[----:B-1----:R-:W-:Y:S01]  /*186c0*/  ISETP.NE.AND P0, PT, R14, RZ, PT ;  /* 0x000000ff0e00720c */ /* 0x002fe20003f05270 */
[----:B------:R-:W-:-:S12]  /*186d0*/  BSSY B0, `(.L_x_1666) ;  /* 0x000002e000007945 */ /* 0x000fd80003800000 */
[----:B------:R-:W-:Y:S05]  /*186e0*/  @P0 BRA `(.L_x_1667) ;  /* 0x0000000000b00947 */ /* 0x000fea0003800000 */
[----:B------:R-:W-:-:S03]  /*186f0*/  UMOV UR4, 0xffffffff ;  /* 0xffffffff00047882 */ /* 0x000fc60000000000 */
[----:B------:R-:W-:Y:S05]  /*18700*/  BRA.DIV UR4, `(.L_x_1668) ;  /* 0x0000002a04147947 */ /* 0x000fea000b800000 */
[----:B------:R-:W-:-:S13]  /*18710*/  ELECT P6, URZ, PT ;  /* 0x00000000003f782f */ /* 0x000fda00038c0000 */
.L_x_1755:
        /* <DEDUP_REMOVED lines=8> */
.L_x_1669:
[----:B------:R-:W-:Y:S01]  /*187a0*/  IMAD R3, R19, 0x8, R5 ;  /* 0x0000000813037824 */ /* 0x000fe200078e0205 */
[----:B------:R-:W-:Y:S01]  /*187b0*/  SHF.L.U32 R2, R23, 0x1f, RZ ;  /* 0x0000001f17027819 */ /* 0x000fe200000006ff */
[----:B------:R-:W-:-:S03]  /*187c0*/  VIADD R19, R19, 0x1 ;  /* 0x0000000113137836 */ /* 0x000fc60000000000 */
[----:B------:R-:W0:Y:S02]  /*187d0*/  SYNCS.PHASECHK.TRANS64.TRYWAIT P1, [R3+URZ+0x28440], R2 ;  /* 0x02844002030075a7 */ /* 0x000e24000802017f */
[----:B------:R-:W-:-:S04]  /*187e0*/  ISETP.NE.AND P2, PT, R19, 0x2, PT ;  /* 0x000000021300780c */ /* 0x000fc80003f45270 */
[----:B------:R-:W-:Y:S01]  /*187f0*/  SEL R0, RZ, 0x1, P2 ;  /* 0x00000001ff007807 */ /* 0x000fe20001000000 */
[----:B0-----:R-:W-:Y:S08]  /*18800*/  @!P1 BRA `(.L_x_1670) ;  /* 0x0000002400f49947 */ /* 0x001ff00003800000 */
.L_x_1756:
[----:B------:R-:W-:Y:S02]  /*18810*/  SEL R19, R19, RZ, P2 ;  /* 0x000000ff13137207 */ /* 0x000fe40001000000 */
[----:B------:R-:W-:Y:S01]  /*18820*/  LOP3.LUT R0, R23, R0, RZ, 0x3c, !PT ;  /* 0x0000000017007212 */ /* 0x000fe200078e3cff */
[----:B------:R-:W-:Y:S06]  /*18830*/  @!P0 BRA `(.L_x_1671) ;  /* 0x0000000000048947 */ /* 0x000fec0003800000 */
[----:B------:R-:W-:Y:S01]  /*18840*/  BPT.TRAP 0x1 ;  /* 0x000000040000795c */ /* 0x000fe20000300000 */
.L_x_1671:
[----:B------:R-:W-:Y:S01]  /*18850*/  IMAD R19, R19, 0x8, R5 ;  /* 0x0000000813137824 */ /* 0x000fe200078e0205 */
[----:B------:R-:W-:-:S04]  /*18860*/  SHF.L.U32 R0, R0, 0x1f, RZ ;  /* 0x0000001f00007819 */ /* 0x000fc800000006ff */
[----:B------:R-:W1:Y:S02]  /*18870*/  SYNCS.PHASECHK.TRANS64.TRYWAIT P1, [R19+URZ+0x28440], R0 ;  /* 0x02844000130075a7 */ /* 0x000e64000802017f */
[----:B-1----:R-:W-:Y:S05]  /*18880*/  @!P1 BRA `(.L_x_1672) ;  /* 0x0000002400e89947 */ /* 0x002fea0003800000 */
.L_x_1757:
[----:B------:R-:W-:Y:S05]  /*18890*/  @!P0 BRA `(.L_x_1673) ;  /* 0x0000000000048947 */ /* 0x000fea0003800000 */
[----:B------:R-:W-:Y:S01]  /*188a0*/  BPT.TRAP 0x1 ;  /* 0x000000040000795c */ /* 0x000fe20000300000 */
.L_x_1673:
[----:B------:R-:W2:Y:S02]  /*188b0*/  SYNCS.PHASECHK.TRANS64.TRYWAIT P1, [R3+URZ+0x28460], R2 ;  /* 0x02846002030075a7 */ /* 0x000ea4000802017f */
[----:B--2---:R-:W-:Y:S05]  /*188c0*/  @!P1 BRA `(.L_x_1674) ;  /* 0x0000002400ec9947 */ /* 0x004fea0003800000 */
.L_x_1758:
[----:B------:R-:W-:Y:S05]  /*188d0*/  @!P0 BRA `(.L_x_1675) ;  /* 0x0000000000048947 */ /* 0x000fea0003800000 */
[----:B------:R-:W-:Y:S01]  /*188e0*/  BPT.TRAP 0x1 ;  /* 0x000000040000795c */ /* 0x000fe20000300000 */
.L_x_1675:
[----:B------:R-:W3:Y:S02]  /*188f0*/  SYNCS.PHASECHK.TRANS64.TRYWAIT P1, [R19+URZ+0x28460], R0 ;  /* 0x02846000130075a7 */ /* 0x000ee4000802017f */
[----:B---3--:R-:W-:Y:S05]  /*18900*/  @!P1 BRA `(.L_x_1676) ;  /* 0x0000002400f09947 */ /* 0x008fea0003800000 */
.L_x_1759:
[----:B------:R-:W-:Y:S05]  /*18910*/  @!P0 BRA `(.L_x_1677) ;  /* 0x0000000000048947 */ /* 0x000fea0003800000 */
[----:B------:R-:W-:Y:S01]  /*18920*/  BPT.TRAP 0x1 ;  /* 0x000000040000795c */ /* 0x000fe20000300000 */
.L_x_1677:
[----:B------:R-:W4:Y:S02]  /*18930*/  SYNCS.PHASECHK.TRANS64.TRYWAIT P1, [R3+URZ+0x28480], R2 ;  /* 0x02848002030075a7 */ /* 0x000f24000802017f */
[----:B----4-:R-:W-:Y:S05]  /*18940*/  @!P1 BRA `(.L_x_1678) ;  /* 0x0000002400f49947 */ /* 0x010fea0003800000 */
.L_x_1760:
[----:B------:R-:W-:Y:S05]  /*18950*/  @!P0 BRA `(.L_x_1679) ;  /* 0x0000000000048947 */ /* 0x000fea0003800000 */
[----:B------:R-:W-:Y:S01]  /*18960*/  BPT.TRAP 0x1 ;  /* 0x000000040000795c */ /* 0x000fe20000300000 */
.L_x_1679:
[----:B------:R0:W0:Y:S02]  /*18970*/  SYNCS.PHASECHK.TRANS64.TRYWAIT P0, [R19+URZ+0x28480], R0 ;  /* 0x02848000130075a7 */ /* 0x000024000800017f */
[----:B0-----:R-:W-:Y:S05]  /*18980*/  @!P0 NANOSLEEP.SYNCS 0x989680 ;  /* 0x009896800000895d */ /* 0x001fea0003900000 */
[----:B------:R-:W0:Y:S02]  /*18990*/  @!P0 SYNCS.PHASECHK.TRANS64 P0, [R19+URZ+0x28480], R0 ;  /* 0x02848000130085a7 */ /* 0x000e24000800007f */
[----:B0-----:R-:W-:Y:S05]  /*189a0*/  @!P0 BRA `(.L_x_1679) ;  /* 0xfffffffc00f08947 */ /* 0x001fea000383ffff */
.L_x_1667:
[----:B------:R-:W-:Y:S05]  /*189b0*/  BSYNC B0 ;  /* 0x0000000000007941 */ /* 0x000fea0003800000 */
.L_x_1666:
[----:B------:R-:W-:Y:S05]  /*189c0*/  EXIT ;  /* 0x000000000000794d */ /* 0x000fea0003800000 */
.L_x_1472:
[----:B0-----:R-:W-:-:S04]  /*189d0*/  IMAD.U32 R3, RZ, RZ, UR43 ;  /* 0x0000002bff037e24 */ /* 0x001fc8000f8e00ff */
[----:B------:R0:W1:Y:S03]  /*189e0*/  SYNCS.PHASECHK.TRANS64.TRYWAIT P0, [R3+URZ+0x28400], R0 ;  /* 0x02840000030075a7 */ /* 0x000066000800017f */
[----:B-1----:R-:W-:Y:S05]  /*189f0*/  @!P0 NANOSLEEP.SYNCS 0x989680 ;  /* 0x009896800000895d */ /* 0x002fea0003900000 */
[----:B------:R-:W1:Y:S02]  /*18a00*/  @!P0 SYNCS.PHASECHK.TRANS64 P0, [R3+URZ+0x28400], R0 ;  /* 0x02840000030085a7 */ /* 0x000e64000800007f */
[----:B-1----:R-:W-:Y:S05]  /*18a10*/  @!P0 BRA `(.L_x_1472) ;  /* 0xfffffffc00ec8947 */ /* 0x002fea000383ffff */
[----:B------:R-:W-:Y:S05]  /*18a20*/  BRA `(.L_x_1680) ;  /* 0xfffffe9c00447947 */ /* 0x000fea000383ffff */
.L_x_1476:
[----:B-1----:R-:W-:-:S04]  /*18a30*/  IMAD.U32 R0, RZ, RZ, UR45 ;  /* 0x0000002dff007e24 */ /* 0x002fc8000f8e00ff */
[----:B------:R1:W2:Y:S03]  /*18a40*/  SYNCS.PHASECHK.TRANS64.TRYWAIT P1, [R0+URZ+0x28430], R7 ;  /* 0x02843007000075a7 */ /* 0x0002a6000802017f */
[----:B--2---:R-:W-:Y:S05]  /*18a50*/  @!P1 NANOSLEEP.SYNCS 0x989680 ;  /* 0x009896800000995d */ /* 0x004fea0003900000 */
[----:B------:R-:W2:Y:S02]  /*18a60*/  @!P1 SYNCS.PHASECHK.TRANS64 P1, [R0+URZ+0x28430], R7 ;  /* 0x02843007000095a7 */ /* 0x000ea4000802007f */
[----:B--2---:R-:W-:Y:S05]  /*18a70*/  @!P1 BRA `(.L_x_1476) ;  /* 0xfffffffc00ec9947 */ /* 0x004fea000383ffff */
[----:B------:R-:W-:Y:S05]  /*18a80*/  BRA `(.L_x_1475) ;  /* 0xfffffe9c00707947 */ /* 0x000fea000383ffff */
.L_x_1489:
[----:B---3--:R-:W-:-:S04]  /*18a90*/  IMAD.U32 R8, RZ, RZ, UR45 ;  /* 0x0000002dff087e24 */ /* 0x008fc8000f8e00ff */
[----:B------:R3:W4:Y:S03]  /*18aa0*/  SYNCS.PHASECHK.TRANS64.TRYWAIT P1, [R8+URZ+0x28450], R7 ;  /* 0x02845007080075a7 */ /* 0x000726000802017f */
[----:B----4-:R-:W-:Y:S05]  /*18ab0*/  @!P1 NANOSLEEP.SYNCS 0x989680 ;  /* 0x009896800000995d */ /* 0x010fea0003900000 */
[----:B------:R-:W4:Y:S02]  /*18ac0*/  @!P1 SYNCS.PHASECHK.TRANS64 P1, [R8+URZ+0x28450], R7 ;  /* 0x02845007080095a7 */ /* 0x000f24000802007f */
[----:B----4-:R-:W-:Y:S05]  /*18ad0*/  @!P1 BRA `(.L_x_1489) ;  /* 0xfffffffc00ec9947 */ /* 0x010fea000383ffff */
[----:B------:R-:W-:Y:S05]  /*18ae0*/  BRA `(.L_x_1488) ;  /* 0xfffffeb8005c7947 */ /* 0x000fea000383ffff */
.L_x_1498:
[----:B----4-:R-:W-:-:S04]  /*18af0*/  IMAD.U32 R5, RZ, RZ, UR45 ;  /* 0x0000002dff057e24 */ /* 0x010fc8000f8e00ff */
[----:B------:R4:W0:Y:S03]  /*18b00*/  SYNCS.PHASECHK.TRANS64.TRYWAIT P1, [R5+URZ+0x28430], R8 ;  /* 0x02843008050075a7 */ /* 0x000826000802017f */
[----:B0-----:R-:W-:Y:S05]  /*18b10*/  @!P1 NANOSLEEP.SYNCS 0x989680 ;  /* 0x009896800000995d */ /* 0x001fea0003900000 */
[----:B------:R-:W0:Y:S02]  /*18b20*/  @!P1 SYNCS.PHASECHK.TRANS64 P1, [R5+URZ+0x28430], R8 ;  /* 0x02843008050095a7 */ /* 0x000e24000802007f */
[----:B0-----:R-:W-:Y:S05]  /*18b30*/  @!P1 BRA `(.L_x_1498) ;  /* 0xfffffffc00ec9947 */ /* 0x001fea000383ffff */
[----:B------:R-:W-:Y:S05]  /*18b40*/  BRA `(.L_x_1497) ;  /* 0xfffffebc00987947 */ /* 0x000fea000383ffff */
.L_x_1511:
[----:B--2---:R-:W-:-:S04]  /*18b50*/  IMAD.U32 R7, RZ, RZ, UR45 ;  /* 0x0000002dff077e24 */ /* 0x004fc8000f8e00ff */
[----:B------:R2:W4:Y:S03]  /*18b60*/  SYNCS.PHASECHK.TRANS64.TRYWAIT P1, [R7+URZ+0x28450], R8 ;  /* 0x02845008070075a7 */ /* 0x000526000802017f */
[----:B----4-:R-:W-:Y:S05]  /*18b70*/  @!P1 NANOSLEEP.SYNCS 0x989680 ;  /* 0x009896800000995d */ /* 0x010fea0003900000 */
[----:B------:R-:W4:Y:S02]  /*18b80*/  @!P1 SYNCS.PHASECHK.TRANS64 P1, [R7+URZ+0x28450], R8 ;  /* 0x02845008070095a7 */ /* 0x000f24000802007f */
[----:B----4-:R-:W-:Y:S05]  /*18b90*/  @!P1 BRA `(.L_x_1511) ;  /* 0xfffffffc00ec9947 */ /* 0x010fea000383ffff */
[----:B------:R-:W-:Y:S05]  /*18ba0*/  BRA `(.L_x_1510) ;  /* 0xfffffee000507947 */ /* 0x000fea000383ffff */
.L_x_1521:
[----:B--2---:R-:W-:-:S04]  /*18bb0*/  IMAD.U32 R5, RZ, RZ, UR43 ;  /* 0x0000002bff057e24 */ /* 0x004fc8000f8e00ff */
[----:B------:R2:W3:Y:S03]  /*18bc0*/  SYNCS.PHASECHK.TRANS64.TRYWAIT P1, [R5+URZ+0x28430], R6 ;  /* 0x02843006050075a7 */ /* 0x0004e6000802017f */
[----:B---3--:R-:W-:Y:S05]  /*18bd0*/  @!P1 NANOSLEEP.SYNCS 0x989680 ;  /* 0x009896800000995d */ /* 0x008fea0003900000 */
[----:B------:R-:W3:Y:S02]  /*18be0*/  @!P1 SYNCS.PHASECHK.TRANS64 P1, [R5+URZ+0x28430], R6 ;  /* 0x02843006050095a7 */ /* 0x000ee4000802007f */
[----:B---3--:R-:W-:Y:S05]  /*18bf0*/  @!P1 BRA `(.L_x_1521) ;  /* 0xfffffffc00ec9947 */ /* 0x008fea000383ffff */
[----:B------:R-:W-:Y:S05]  /*18c00*/  BRA `(.L_x_1520) ;  /* 0xfffffee4009c7947 */ /* 0x000fea000383ffff */
.L_x_1526:
[----:B---3--:R-:W-:-:S04]  /*18c10*/  IMAD.U32 R11, RZ, RZ, UR43 ;  /* 0x0000002bff0b7e24 */ /* 0x008fc8000f8e00ff */
[----:B------:R3:W4:Y:S03]  /*18c20*/  SYNCS.PHASECHK.TRANS64.TRYWAIT P1, [R11+URZ+0x28450], R6 ;  /* 0x028450060b0075a7 */ /* 0x000726000802017f */
[----:B----4-:R-:W-:Y:S05]  /*18c30*/  @!P1 NANOSLEEP.SYNCS 0x989680 ;  /* 0x009896800000995d */ /* 0x010fea0003900000 */
[----:B------:R-:W4:Y:S02]  /*18c40*/  @!P1 SYNCS.PHASECHK.TRANS64 P1, [R11+URZ+0x28450], R6 ;  /* 0x028450060b0095a7 */ /* 0x000f24000802007f */
[----:B----4-:R-:W-:Y:S05]  /*18c50*/  @!P1 BRA `(.L_x_1526) ;  /* 0xfffffffc00ec9947 */ /* 0x010fea000383ffff */
[----:B------:R-:W-:Y:S05]  /*18c60*/  BRA `(.L_x_1525) ;  /* 0xfffffef800f87947 */ /* 0x000fea000383ffff */
.L_x_1533:
[----:B--2---:R-:W-:-:S04]  /*18c70*/  IMAD.U32 R5, RZ, RZ, UR44 ;  /* 0x0000002cff057e24 */ /* 0x004fc8000f8e00ff */
[----:B------:R2:W3:Y:S03]  /*18c80*/  SYNCS.PHASECHK.TRANS64.TRYWAIT P1, [R5+URZ+0x28430], R8 ;  /* 0x02843008050075a7 */ /* 0x0004e6000802017f */
[----:B---3--:R-:W-:Y:S05]  /*18c90*/  @!P1 NANOSLEEP.SYNCS 0x989680 ;  /* 0x009896800000995d */ /* 0x008fea0003900000 */
[----:B------:R-:W3:Y:S02]  /*18ca0*/  @!P1 SYNCS.PHASECHK.TRANS64 P1, [R5+URZ+0x28430], R8 ;  /* 0x02843008050095a7 */ /* 0x000ee4000802007f */
[----:B---3--:R-:W-:Y:S05]  /*18cb0*/  @!P1 BRA `(.L_x_1533) ;  /* 0xfffffffc00ec9947 */ /* 0x008fea000383ffff */
[----:B------:R-:W-:Y:S05]  /*18cc0*/  BRA `(.L_x_1532) ;  /* 0xfffffefc00a47947 */ /* 0x000fea000383ffff */
.L_x_1546:
[----:B---3--:R-:W-:-:S04]  /*18cd0*/  IMAD.U32 R7, RZ, RZ, UR44 ;  /* 0x0000002cff077e24 */ /* 0x008fc8000f8e00ff */
[----:B------:R3:W4:Y:S03]  /*18ce0*/  SYNCS.PHASECHK.TRANS64.TRYWAIT P1, [R7+URZ+0x28450], R8 ;  /* 0x02845008070075a7 */ /* 0x000726000802017f */
[----:B----4-:R-:W-:Y:S05]  /*18cf0*/  @!P1 NANOSLEEP.SYNCS 0x989680 ;  /* 0x009896800000995d */ /* 0x010fea0003900000 */
[----:B------:R-:W4:Y:S02]  /*18d00*/  @!P1 SYNCS.PHASECHK.TRANS64 P1, [R7+URZ+0x28450], R8 ;  /* 0x02845008070095a7 */ /* 0x000f24000802007f */
[----:B----4-:R-:W-:Y:S05]  /*18d10*/  @!P1 BRA `(.L_x_1546) ;  /* 0xfffffffc00ec9947 */ /* 0x010fea000383ffff */
[----:B------:R-:W-:Y:S05]  /*18d20*/  BRA `(.L_x_1545) ;  /* 0xffffff2000587947 */ /* 0x000fea000383ffff */
.L_x_1602:
[----:B------:R-:W0:Y:S01]  /*18d30*/  S2R R18, SR_TID.X ;  /* 0x0000000000127919 */ /* 0x000e220000002100 */
[----:B------:R-:W-:Y:S02]  /*18d40*/  IMAD.MOV.U32 R12, RZ, RZ, RZ ;  /* 0x000000ffff0c7224 */ /* 0x000fe400078e00ff */
[----:B------:R-:W-:Y:S02]  /*18d50*/  IMAD.MOV.U32 R11, RZ, RZ, 0x1f ;  /* 0x0000001fff0b7424 */ /* 0x000fe400078e00ff */
[----:B------:R-:W-:Y:S01]  /*18d60*/  IMAD.MOV.U32 R15, RZ, RZ, -0x1 ;  /* 0xffffffffff0f7424 */ /* 0x000fe200078e00ff */
[----:B0-----:R-:W-:-:S04]  /*18d70*/  SHF.R.U32.HI R18, RZ, 0x5, R18 ;  /* 0x00000005ff127819 */ /* 0x001fc80000011612 */
[----:B------:R-:W-:-:S05]  /*18d80*/  LOP3.LUT R18, R18, 0x3, RZ, 0xc0, !PT ;  /* 0x0000000312127812 */ /* 0x000fca00078ec0ff */
[----:B------:R-:W-:-:S07]  /*18d90*/  IMAD.MOV.U32 R13, RZ, RZ, R18 ;  /* 0x000000ffff0d7224 */ /* 0x000fce00078e0012 */
[----:B-----5:R-:W-:Y:S05]  /*18da0*/  WARPSYNC.COLLECTIVE R15, `(.L_x_1681) ;  /* 0x000000000f087348 */ /* 0x020fea0003c00000 */
[----:B------:R0:W1:Y:S02]  /*18db0*/  SHFL.IDX P6, R14, R13, R12, R11 ;  /* 0x0000000c0d0e7389 */ /* 0x00006400000c000b */
[----:B01---5:R-:W-:Y:S01]  /*18dc0*/  ENDCOLLECTIVE ;  /* 0x000000000000791b */ /* 0x023fe20003800000 */
.L_x_1681:
[----:B------:R-:W-:Y:S05]  /*18dd0*/  BRA `(.L_x_1682) ;  /* 0xffffffb400fc7947 */ /* 0x000fea000383ffff */
.L_x_1605:
[----:B0-----:R0:W1:Y:S02]  /*18de0*/  SYNCS.PHASECHK.TRANS64.TRYWAIT P0, [R0+URZ+0x28480], R21 ;  /* 0x02848015000075a7 */ /* 0x001064000800017f */
[----:B-1----:R-:W-:Y:S05]  /*18df0*/  @!P0 NANOSLEEP.SYNCS 0x989680 ;  /* 0x009896800000895d */ /* 0x002fea0003900000 */
[----:B------:R-:W1:Y:S02]  /*18e00*/  @!P0 SYNCS.PHASECHK.TRANS64 P0, [R0+URZ+0x28480], R21 ;  /* 0x02848015000085a7 */ /* 0x000e64000800007f */
[----:B-1----:R-:W-:Y:S05]  /*18e10*/  @!P0 BRA `(.L_x_1605) ;  /* 0xfffffffc00f08947 */ /* 0x002fea000383ffff */
[----:B------:R-:W-:Y:S05]  /*18e20*/  BRA `(.L_x_1683) ;  /* 0xffffffb8000c7947 */ /* 0x000fea000383ffff */
.L_x_1606:
        /* <DEDUP_REMOVED lines=8> */
.L_x_1685:
[----:B------:R-:W-:Y:S05]  /*18eb0*/  BSYNC B0 ;  /* 0x0000000000007941 */ /* 0x000fea0003800000 */
.L_x_1684:
[----:B------:R-:W-:Y:S01]  /*18ec0*/  IMAD.MOV.U32 R13, RZ, RZ, R7 ;  /* 0x000000ffff0d7224 */ /* 0x000fe200078e0007 */
[C---:B------:R-:W-:Y:S01]  /*18ed0*/  ISETP.GE.AND P2, PT, R32.reuse, R31, PT ;  /* 0x0000001f2000720c */ /* 0x040fe20003f46270 */
[----:B------:R-:W-:Y:S01]  /*18ee0*/  IMAD.MOV.U32 R12, RZ, RZ, RZ ;  /* 0x000000ffff0c7224 */ /* 0x000fe200078e00ff */
[----:B------:R-:W-:Y:S01]  /*18ef0*/  LOP3.LUT R30, R32, 0x80, RZ, 0xfc, !PT ;  /* 0x00000080201e7812 */ /* 0x000fe200078efcff */
[----:B------:R-:W-:Y:S01]  /*18f00*/  IMAD.MOV.U32 R11, RZ, RZ, 0x181f ;  /* 0x0000181fff0b7424 */ /* 0x000fe200078e00ff */
[C---:B------:R-:W-:Y:S01]  /*18f10*/  ISETP.LT.OR P1, PT, R8.reuse, 0x1, P2 ;  /* 0x000000010800780c */ /* 0x040fe20001721670 */
[----:B------:R-:W-:Y:S01]  /*18f20*/  IMAD.MOV.U32 R15, RZ, RZ, -0x1 ;  /* 0xffffffffff0f7424 */ /* 0x000fe200078e00ff */
[C---:B------:R-:W-:Y:S01]  /*18f30*/  ISETP.GE.AND P3, PT, R8.reuse, 0x11, PT ;  /* 0x000000110800780c */ /* 0x040fe20003f66270 */
[----:B------:R-:W-:Y:S01]  /*18f40*/  IMAD.MOV.U32 R3, RZ, RZ, R14 ;  /* 0x000000ffff037224 */ /* 0x000fe200078e000e */
[----:B------:R-:W-:Y:S01]  /*18f50*/  ISETP.GE.AND P5, PT, R8, 0x31, PT ;  /* 0x000000310800780c */ /* 0x000fe20003fa6270 */
[----:B------:R-:W-:-:S12]  /*18f60*/  IMAD.IADD R4, R17, 0x1, R4 ;  /* 0x0000000111047824 */ /* 0x000fd800078e0204 */
[----:B------:R-:W-:Y:S05]  /*18f70*/  WARPSYNC.COLLECTIVE R15, `(.L_x_1686) ;  /* 0x000000000f087348 */ /* 0x000fea0003c00000 */
[----:B------:R0:W1:Y:S02]  /*18f80*/  SHFL.IDX P6, R14, R13, R12, R11 ;  /* 0x0000000c0d0e7389 */ /* 0x00006400000c000b */
[----:B01----:R-:W-:Y:S01]  /*18f90*/  ENDCOLLECTIVE ;  /* 0x000000000000791b */ /* 0x003fe20003800000 */
.L_x_1686:
[----:B------:R-:W-:Y:S02]  /*18fa0*/  IMAD.MOV.U32 R13, RZ, RZ, R9 ;  /* 0x000000ffff0d7224 */ /* 0x000fe400078e0009 */
[----:B------:R-:W-:Y:S02]  /*18fb0*/  IMAD.MOV.U32 R12, RZ, RZ, 0x1 ;  /* 0x00000001ff0c7424 */ /* 0x000fe400078e00ff */
[----:B------:R-:W-:-:S07]  /*18fc0*/  IMAD.MOV.U32 R2, RZ, RZ, R14 ;  /* 0x000000ffff027224 */ /* 0x000fce00078e000e */
[----:B------:R-:W-:Y:S05]  /*18fd0*/  WARPSYNC.COLLECTIVE R15, `(.L_x_1687) ;  /* 0x000000000f087348 */ /* 0x000fea0003c00000 */
[----:B------:R0:W1:Y:S02]  /*18fe0*/  SHFL.IDX P6, R14, R13, R12, R11 ;  /* 0x0000000c0d0e7389 */ /* 0x00006400000c000b */
[----:B01----:R-:W-:Y:S01]  /*18ff0*/  ENDCOLLECTIVE ;  /* 0x000000000000791b */ /* 0x003fe20003800000 */
.L_x_1687:
        /* <DEDUP_REMOVED lines=14> */
.L_x_1688:
[----:B------:R-:W-:Y:S02]  /*190e0*/  IMAD.MOV.U32 R13, RZ, RZ, R9 ;  /* 0x000000ffff0d7224 */ /* 0x000fe400078e0009 */
[----:B------:R-:W-:Y:S02]  /*190f0*/  IMAD.MOV.U32 R12, RZ, RZ, 0x2 ;  /* 0x00000002ff0c7424 */ /* 0x000fe400078e00ff */
[----:B------:R-:W-:-:S07]  /*19100*/  IMAD.MOV.U32 R2, RZ, RZ, R14 ;  /* 0x000000ffff027224 */ /* 0x000fce00078e000e */
[----:B------:R-:W-:Y:S05]  /*19110*/  WARPSYNC.COLLECTIVE R15, `(.L_x_1689) ;  /* 0x000000000f087348 */ /* 0x000fea0003c00000 */
[----:B------:R0:W1:Y:S02]  /*19120*/  SHFL.IDX P6, R14, R13, R12, R11 ;  /* 0x0000000c0d0e7389 */ /* 0x00006400000c000b */
[----:B01----:R-:W-:Y:S01]  /*19130*/  ENDCOLLECTIVE ;  /* 0x000000000000791b */ /* 0x003fe20003800000 */
.L_x_1689:
        /* <DEDUP_REMOVED lines=14> */
.L_x_1690:
[----:B------:R-:W-:Y:S02]  /*19220*/  IMAD.MOV.U32 R13, RZ, RZ, R9 ;  /* 0x000000ffff0d7224 */ /* 0x000fe400078e0009 */
[----:B------:R-:W-:Y:S02]  /*19230*/  IMAD.MOV.U32 R12, RZ, RZ, 0x3 ;  /* 0x00000003ff0c7424 */ /* 0x000fe400078e00ff */
[----:B------:R-:W-:-:S07]  /*19240*/  IMAD.MOV.U32 R2, RZ, RZ, R14 ;  /* 0x000000ffff027224 */ /* 0x000fce00078e000e */
[----:B------:R-:W-:Y:S05]  /*19250*/  WARPSYNC.COLLECTIVE R15, `(.L_x_1691) ;  /* 0x000000000f087348 */ /* 0x000fea0003c00000 */
[----:B------:R0:W1:Y:S02]  /*19260*/  SHFL.IDX P6, R14, R13, R12, R11 ;  /* 0x0000000c0d0e7389 */ /* 0x00006400000c000b */
[----:B01----:R-:W-:Y:S01]  /*19270*/  ENDCOLLECTIVE ;  /* 0x000000000000791b */ /* 0x003fe20003800000 */
.L_x_1691:
        /* <DEDUP_REMOVED lines=13> */
.L_x_1692:
[----:B------:R-:W-:Y:S01]  /*19350*/  @!PT LDS RZ, [RZ] ;  /* 0x00000000fffff984 */ /* 0x000fe20000000800 */
[----:B------:R-:W-:Y:S01]  /*19360*/  @!PT LDS RZ, [RZ] ;  /* 0x00000000fffff984 */ /* 0x000fe20000000800 */
[----:B------:R-:W-:Y:S01]  /*19370*/  @!PT LDS RZ, [RZ] ;  /* 0x00000000fffff984 */ /* 0x000fe20000000800 */
[----:B------:R0:W-:Y:S01]  /*19380*/  LDGSTS.E.BYPASS.LTC128B.128 [R4+0x13000], desc[UR36][R2.64+0x80], !P1 ;  /* 0x1300008002047fae */ /* 0x0001e2000c901d64 */
[----:B------:R-:W-:Y:S01]  /*19390*/  ISETP.GE.AND P1, PT, R8, 0x21, PT ;  /* 0x000000210800780c */ /* 0x000fe20003f26270 */
[----:B0-----:R-:W-:Y:S01]  /*193a0*/  IMAD.MOV.U32 R2, RZ, RZ, R14 ;  /* 0x000000ffff027224 */ /* 0x001fe200078e000e */
[----:B------:R-:W-:Y:S11]  /*193b0*/  BRA `(.L_x_1693) ;  /* 0xffffffb400987947 */ /* 0x000ff6000383ffff */
.L_x_1611:
[----:B----4-:R4:W0:Y:S02]  /*193c0*/  SYNCS.PHASECHK.TRANS64.TRYWAIT P0, [R0+URZ+0x28440], R21 ;  /* 0x02844015000075a7 */ /* 0x010824000800017f */
[----:B0-----:R-:W-:Y:S05]  /*193d0*/  @!P0 NANOSLEEP.SYNCS 0x989680 ;  /* 0x009896800000895d */ /* 0x001fea0003900000 */
[----:B------:R-:W0:Y:S02]  /*193e0*/  @!P0 SYNCS.PHASECHK.TRANS64 P0, [R0+URZ+0x28440], R21 ;  /* 0x02844015000085a7 */ /* 0x000e24000800007f */
[----:B0-----:R-:W-:Y:S05]  /*193f0*/  @!P0 BRA `(.L_x_1611) ;  /* 0xfffffffc00f08947 */ /* 0x001fea000383ffff */
[----:B------:R-:W-:Y:S05]  /*19400*/  BRA `(.L_x_1694) ;  /* 0xffffffb400f07947 */ /* 0x000fea000383ffff */
.L_x_1612:
[----:B------:R-:W-:Y:S01]  /*19410*/  BSSY B0, `(.L_x_1695) ;  /* 0x0000008000007945 */ /* 0x000fe20003800000 */
[----:B------:R-:W-:Y:S02]  /*19420*/  IMAD.MOV.U32 R13, RZ, RZ, R6 ;  /* 0x000000ffff0d7224 */ /* 0x000fe400078e0006 */
[----:B------:R-:W-:Y:S02]  /*19430*/  IMAD.MOV.U32 R12, RZ, RZ, RZ ;  /* 0x000000ffff0c7224 */ /* 0x000fe400078e00ff */
[----:B------:R-:W-:Y:S02]  /*19440*/  IMAD.MOV.U32 R11, RZ, RZ, 0x181f ;  /* 0x0000181fff0b7424 */ /* 0x000fe400078e00ff */
[----:B------:R-:W-:-:S07]  /*19450*/  IMAD.MOV.U32 R15, RZ, RZ, -0x1 ;  /* 0xffffffffff0f7424 */ /* 0x000fce00078e00ff */
[----:B0--34-:R-:W-:Y:S05]  /*19460*/  WARPSYNC.COLLECTIVE R15, `(.L_x_1696) ;  /* 0x000000000f087348 */ /* 0x019fea0003c00000 */
[----:B------:R1:W2:Y:S02]  /*19470*/  SHFL.IDX P6, R14, R13, R12, R11 ;  /* 0x0000000c0d0e7389 */ /* 0x0002a400000c000b */
[----:B01234-:R-:W-:Y:S01]  /*19480*/  ENDCOLLECTIVE ;  /* 0x000000000000791b */ /* 0x01ffe20003800000 */
.L_x_1696:
[----:B------:R-:W-:Y:S05]  /*19490*/  BSYNC B0 ;  /* 0x0000000000007941 */ /* 0x000fea0003800000 */
.L_x_1695:
        /* <DEDUP_REMOVED lines=8> */
.L_x_1697:
        /* <DEDUP_REMOVED lines=13> */
.L_x_1698:
        /* <DEDUP_REMOVED lines=10> */
.L_x_1699:
[----:B------:R-:W-:Y:S02]  /*19690*/  IMAD.MOV.U32 R13, RZ, RZ, R6 ;  /* 0x000000ffff0d7224 */ /* 0x000fe400078e0006 */
[----:B------:R-:W-:Y:S01]  /*196a0*/  IMAD.MOV.U32 R12, RZ, RZ, 0x2 ;  /* 0x00000002ff0c7424 */ /* 0x000fe200078e00ff */
[----:B------:R-:W-:-:S05]  /*196b0*/  @P3 IADD3 R14, P0, R32, R14, RZ ;  /* 0x0000000e200e3210 */ /* 0x000fca0007f1e0ff */
[----:B------:R-:W-:Y:S02]  /*196c0*/  @P3 IMAD.X R7, RZ, RZ, R2, P0 ;  /* 0x000000ffff073224 */ /* 0x000fe400000e0602 */
[----:B------:R-:W-:-:S07]  /*196d0*/  @P3 IMAD.MOV.U32 R2, RZ, RZ, R14 ;  /* 0x000000ffff023224 */ /* 0x000fce00078e000e */
[----:B------:R-:W-:Y:S05]  /*196e0*/  WARPSYNC.COLLECTIVE R15, `(.L_x_1700) ;  /* 0x000000000f087348 */ /* 0x000fea0003c00000 */
[----:B------:R0:W1:Y:S02]  /*196f0*/  SHFL.IDX P6, R14, R13, R12, R11 ;  /* 0x0000000c0d0e7389 */ /* 0x00006400000c000b */
[----:B01----:R-:W-:Y:S01]  /*19700*/  ENDCOLLECTIVE ;  /* 0x000000000000791b */ /* 0x003fe20003800000 */
.L_x_1700:
[----:B------:R-:W-:-:S05]  /*19710*/  @P3 IMAD.MOV.U32 R3, RZ, RZ, R7 ;  /* 0x000000ffff033224 */ /* 0x000fca00078e0007 */
[----:B------:R-:W-:Y:S01]  /*19720*/  @!PT LDS RZ, [RZ] ;  /* 0x00000000fffff984 */ /* 0x000fe20000000800 */
[----:B------:R-:W-:Y:S01]  /*19730*/  @!PT LDS RZ, [RZ] ;  /* 0x00000000fffff984 */ /* 0x000fe20000000800 */
[----:B------:R-:W-:Y:S01]  /*19740*/  @!PT LDS RZ, [RZ] ;  /* 0x00000000fffff984 */ /* 0x000fe20000000800 */
[----:B------:R-:W-:Y:S04]  /*19750*/  @P3 LDGSTS.E.BYPASS.LTC128B.128 [R4+0x20800], desc[UR36][R2.64], !P4 ;  /* 0x2080000002043fae */ /* 0x000fe8000e101d64 */
[----:B------:R0:W-:Y:S01]  /*19760*/  @P3 LDGSTS.E.BYPASS.LTC128B.128 [R4+0x22800], desc[UR36][R2.64+0x80], !P2 ;  /* 0x2280008002043fae */ /* 0x0001e2000d101d64 */
[----:B------:R-:W-:Y:S02]  /*19770*/  IMAD.MOV.U32 R13, RZ, RZ, R5 ;  /* 0x000000ffff0d7224 */ /* 0x000fe400078e0005 */
[----:B0-----:R-:W-:-:S07]  /*19780*/  IMAD.MOV.U32 R2, RZ, RZ, R14 ;  /* 0x000000ffff027224 */ /* 0x001fce00078e000e */
[----:B------:R-:W-:Y:S05]  /*19790*/  WARPSYNC.COLLECTIVE R15, `(.L_x_1701) ;  /* 0x000000000f087348 */ /* 0x000fea0003c00000 */
[----:B------:R0:W1:Y:S02]  /*197a0*/  SHFL.IDX P6, R14, R13, R12, R11 ;  /* 0x0000000c0d0e7389 */ /* 0x00006400000c000b */
[----:B01----:R-:W-:Y:S01]  /*197b0*/  ENDCOLLECTIVE ;  /* 0x000000000000791b */ /* 0x003fe20003800000 */
.L_x_1701:
        /* <DEDUP_REMOVED lines=8> */
.L_x_1702:
[----:B------:R-:W-:-:S05]  /*19840*/  @P1 IMAD.MOV.U32 R3, RZ, RZ, R7 ;  /* 0x000000ffff031224 */ /* 0x000fca00078e0007 */
[----:B------:R-:W-:Y:S01]  /*19850*/  @!PT LDS RZ, [RZ] ;  /* 0x00000000fffff984 */ /* 0x000fe20000000800 */
[----:B------:R-:W-:Y:S01]  /*19860*/  @!PT LDS RZ, [RZ] ;  /* 0x00000000fffff984 */ /* 0x000fe20000000800 */
[----:B------:R-:W-:Y:S01]  /*19870*/  @!PT LDS RZ, [RZ] ;  /* 0x00000000fffff984 */ /* 0x000fe20000000800 */
[----:B------:R0:W-:Y:S04]  /*19880*/  @P1 LDGSTS.E.BYPASS.LTC128B.128 [R4+0x21000], desc[UR36][R2.64], !P4 ;  /* 0x2100000002041fae */ /* 0x0001e8000e101d64 */
[----:B------:R0:W-:Y:S01]  /*19890*/  @P1 LDGSTS.E.BYPASS.LTC128B.128 [R4+0x23000], desc[UR36][R2.64+0x80], !P2 ;  /* 0x2300008002041fae */ /* 0x0001e2000d101d64 */
[----:B------:R-:W-:Y:S02]  /*198a0*/  IMAD.MOV.U32 R13, RZ, RZ, R5 ;  /* 0x000000ffff0d7224 */ /* 0x000fe400078e0005 */
[----:B------:R-:W-:-:S07]  /*198b0*/  IMAD.MOV.U32 R6, RZ, RZ, R14 ;  /* 0x000000ffff067224 */ /* 0x000fce00078e000e */
[----:B0-----:R-:W-:Y:S05]  /*198c0*/  WARPSYNC.COLLECTIVE R15, `(.L_x_1703) ;  /* 0x000000000f087348 */ /* 0x001fea0003c00000 */
[----:B------:R1:W2:Y:S02]  /*198d0*/  SHFL.IDX P6, R14, R13, R12, R11 ;  /* 0x0000000c0d0e7389 */ /* 0x0002a400000c000b */
[----:B012---:R-:W-:Y:S01]  /*198e0*/  ENDCOLLECTIVE ;  /* 0x000000000000791b */ /* 0x007fe20003800000 */
.L_x_1703:
[----:B------:R-:W-:Y:S05]  /*198f0*/  BRA `(.L_x_1704) ;  /* 0xffffffb400707947 */ /* 0x000fea000383ffff */
.L_x_1617:
[----:B------:R-:W-:Y:S02]  /*19900*/  IMAD.MOV.U32 R13, RZ, RZ, R5 ;  /* 0x000000ffff0d7224 */ /* 0x000fe400078e0005 */
[----:B------:R-:W-:Y:S02]  /*19910*/  IMAD.MOV.U32 R12, RZ, RZ, RZ ;  /* 0x000000ffff0c7224 */ /* 0x000fe400078e00ff */
[----:B------:R-:W-:Y:S02]  /*19920*/  IMAD.MOV.U32 R11, RZ, RZ, 0x181f ;  /* 0x0000181fff0b7424 */ /* 0x000fe400078e00ff */
[----:B------:R-:W-:Y:S02]  /*19930*/  IMAD.MOV.U32 R15, RZ, RZ, -0x1 ;  /* 0xffffffffff0f7424 */ /* 0x000fe400078e00ff */
[----:B------:R-:W-:Y:S02]  /*19940*/  IMAD R4, R6, UR43, RZ ;  /* 0x0000002b06047c24 */ /* 0x000fe4000f8e02ff */
[----:B------:R-:W-:-:S07]  /*19950*/  IMAD.IADD R26, R10, 0x1, R26 ;  /* 0x000000010a1a7824 */ /* 0x000fce00078e021a */
[----:B-----5:R-:W-:Y:S05]  /*19960*/  WARPSYNC.COLLECTIVE R15, `(.L_x_1705) ;  /* 0x000000000f087348 */ /* 0x020fea0003c00000 */
[----:B------:R0:W1:Y:S02]  /*19970*/  SHFL.IDX P6, R14, R13, R12, R11 ;  /* 0x0000000c0d0e7389 */ /* 0x00006400000c000b */
[----:B01---5:R-:W-:Y:S01]  /*19980*/  ENDCOLLECTIVE ;  /* 0x000000000000791b */ /* 0x023fe20003800000 */
.L_x_1705:
[C---:B------:R-:W-:Y:S01]  /*19990*/  VIADD R7, R26.reuse, 0x10 ;  /* 0x000000101a077836 */ /* 0x040fe20000000000 */
[----:B------:R-:W-:Y:S01]  /*199a0*/  ISETP.GE.AND P2, PT, R26, R4, PT ;  /* 0x000000041a00720c */ /* 0x000fe20003f46270 */
[----:B------:R-:W-:Y:S02]  /*199b0*/  IMAD.MOV.U32 R13, RZ, RZ, R0 ;  /* 0x000000ffff0d7224 */ /* 0x000fe400078e0000 */
[----:B------:R-:W-:-:S10]  /*199c0*/  IMAD.MOV.U32 R2, RZ, RZ, R14 ;  /* 0x000000ffff027224 */ /* 0x000fd400078e000e */
[----:B------:R-:W-:Y:S05]  /*199d0*/  WARPSYNC.COLLECTIVE R15, `(.L_x_1706) ;  /* 0x000000000f087348 */ /* 0x000fea0003c00000 */
[----:B------:R0:W1:Y:S02]  /*199e0*/  SHFL.IDX P6, R14, R13, R12, R11 ;  /* 0x0000000c0d0e7389 */ /* 0x00006400000c000b */
[----:B01----:R-:W-:Y:S01]  /*199f0*/  ENDCOLLECTIVE ;  /* 0x000000000000791b */ /* 0x003fe20003800000 */
.L_x_1706:
[----:B------:R-:W-:Y:S02]  /*19a00*/  IMAD.MOV.U32 R13, RZ, RZ, R5 ;  /* 0x000000ffff0d7224 */ /* 0x000fe400078e0005 */
[----:B------:R-:W-:Y:S01]  /*19a10*/  IMAD.MOV.U32 R12, RZ, RZ, 0x1 ;  /* 0x00000001ff0c7424 */ /* 0x000fe200078e00ff */
[----:B------:R-:W-:-:S05]  /*19a20*/  @!P2 IADD3 R14, P3, R32, R14, RZ ;  /* 0x0000000e200ea210 */ /* 0x000fca0007f7e0ff */
[----:B------:R-:W-:Y:S02]  /*19a30*/  @!P2 IMAD.X R3, RZ, RZ, R2, P3 ;  /* 0x000000ffff03a224 */ /* 0x000fe400018e0602 */
[----:B------:R-:W-:-:S07]  /*19a40*/  @!P2 IMAD.MOV.U32 R2, RZ, RZ, R14 ;  /* 0x000000ffff02a224 */ /* 0x000fce00078e000e */
[----:B------:R-:W-:Y:S05]  /*19a50*/  WARPSYNC.COLLECTIVE R15, `(.L_x_1707) ;  /* 0x000000000f087348 */ /* 0x000fea0003c00000 */
[----:B------:R0:W1:Y:S02]  /*19a60*/  SHFL.IDX P6, R14, R13, R12, R11 ;  /* 0x0000000c0d0e7389 */ /* 0x00006400000c000b */
[----:B01----:R-:W-:Y:S01]  /*19a70*/  ENDCOLLECTIVE ;  /* 0x000000000000791b */ /* 0x003fe20003800000 */
.L_x_1707:
[----:B------:R-:W-:Y:S01]  /*19a80*/  @!PT LDS RZ, [RZ] ;  /* 0x00000000fffff984 */ /* 0x000fe20000000800 */
[----:B------:R-:W-:Y:S01]  /*19a90*/  @!PT LDS RZ, [RZ] ;  /* 0x00000000fffff984 */ /* 0x000fe20000000800 */
[----:B------:R-:W-:Y:S01]  /*19aa0*/  @!PT LDS RZ, [RZ] ;  /* 0x00000000fffff984 */ /* 0x000fe20000000800 */
[----:B------:R-:W-:Y:S04]  /*19ab0*/  @!P2 LDGSTS.E.BYPASS.LTC128B.128 [R8+0x18000], desc[UR36][R2.64], !P0 ;  /* 0x180000000208afae */ /* 0x000fe8000c101d64 */
[----:B------:R0:W-:Y:S01]  /*19ac0*/  @!P2 LDGSTS.E.BYPASS.LTC128B.128 [R8+0x1c000], desc[UR36][R2.64+0x80], !P1 ;  /* 0x1c0000800208afae */ /* 0x0001e2000c901d64 */
[----:B------:R-:W-:Y:S01]  /*19ad0*/  ISETP.GE.AND P2, PT, R7, R4, PT ;  /* 0x000000040700720c */ /* 0x000fe20003f46270 */
[----:B------:R-:W-:Y:S02]  /*19ae0*/  IMAD.MOV.U32 R13, RZ, RZ, R0 ;  /* 0x000000ffff0d7224 */ /* 0x000fe400078e0000 */
[----:B0-----:R-:W-:-:S10]  /*19af0*/  IMAD.MOV.U32 R2, RZ, RZ, R14 ;  /* 0x000000ffff027224 */ /* 0x001fd400078e000e */
[----:B------:R-:W-:Y:S05]  /*19b00*/  WARPSYNC.COLLECTIVE R15, `(.L_x_1708) ;  /* 0x000000000f087348 */ /* 0x000fea0003c00000 */
[----:B------:R0:W1:Y:S02]  /*19b10*/  SHFL.IDX P6, R14, R13, R12, R11 ;  /* 0x0000000c0d0e7389 */ /* 0x00006400000c000b */
[----:B01----:R-:W-:Y:S01]  /*19b20*/  ENDCOLLECTIVE ;  /* 0x000000000000791b */ /* 0x003fe20003800000 */
.L_x_1708:
        /* <DEDUP_REMOVED lines=8> */
.L_x_1709:
[----:B------:R-:W-:Y:S02]  /*19bb0*/  @!P2 IMAD.MOV.U32 R3, RZ, RZ, R7 ;  /* 0x000000ffff03a224 */ /* 0x000fe400078e0007 */
[----:B------:R-:W-:-:S03]  /*19bc0*/  VIADD R7, R26, 0x20 ;  /* 0x000000201a077836 */ /* 0x000fc60000000000 */
        /* <DEDUP_REMOVED lines=11> */
.L_x_1710:
        /* <DEDUP_REMOVED lines=8> */
.L_x_1711:
        /* <DEDUP_REMOVED lines=13> */
.L_x_1712:
        /* <DEDUP_REMOVED lines=8> */
.L_x_1713:
        /* <DEDUP_REMOVED lines=13> */
.L_x_1714:
        /* <DEDUP_REMOVED lines=8> */
.L_x_1715:
        /* <DEDUP_REMOVED lines=13> */
.L_x_1716:
        /* <DEDUP_REMOVED lines=8> */
.L_x_1717:
        /* <DEDUP_REMOVED lines=13> */
.L_x_1718:
        /* <DEDUP_REMOVED lines=8> */
.L_x_1719:
[----:B------:R-:W-:-:S05]  /*1a240*/  @!P2 IMAD.MOV.U32 R3, RZ, RZ, R7 ;  /* 0x000000ffff03a224 */ /* 0x000fca00078e0007 */
[----:B------:R-:W-:Y:S01]  /*1a250*/  @!PT LDS RZ, [RZ] ;  /* 0x00000000fffff984 */ /* 0x000fe20000000800 */
[----:B------:R-:W-:Y:S01]  /*1a260*/  @!PT LDS RZ, [RZ] ;  /* 0x00000000fffff984 */ /* 0x000fe20000000800 */
[----:B------:R-:W-:Y:S01]  /*1a270*/  @!PT LDS RZ, [RZ] ;  /* 0x00000000fffff984 */ /* 0x000fe20000000800 */
[----:B------:R0:W-:Y:S04]  /*1a280*/  @!P2 LDGSTS.E.BYPASS.LTC128B.128 [R8+0x1b000], desc[UR36][R2.64], !P0 ;  /* 0x1b0000000208afae */ /* 0x0001e8000c101d64 */
[----:B------:R0:W-:Y:S01]  /*1a290*/  @!P2 LDGSTS.E.BYPASS.LTC128B.128 [R8+0x1f000], desc[UR36][R2.64+0x80], !P1 ;  /* 0x1f0000800208afae */ /* 0x0001e2000c901d64 */
[----:B------:R-:W-:Y:S02]  /*1a2a0*/  IMAD.MOV.U32 R13, RZ, RZ, R0 ;  /* 0x000000ffff0d7224 */ /* 0x000fe400078e0000 */
[----:B------:R-:W-:-:S07]  /*1a2b0*/  IMAD.MOV.U32 R5, RZ, RZ, R14 ;  /* 0x000000ffff057224 */ /* 0x000fce00078e000e */
[----:B0-----:R-:W-:Y:S05]  /*1a2c0*/  WARPSYNC.COLLECTIVE R15, `(.L_x_1720) ;  /* 0x000000000f087348 */ /* 0x001fea0003c00000 */
[----:B------:R1:W2:Y:S02]  /*1a2d0*/  SHFL.IDX P6, R14, R13, R12, R11 ;  /* 0x0000000c0d0e7389 */ /* 0x0002a400000c000b */
[----:B012---:R-:W-:Y:S01]  /*1a2e0*/  ENDCOLLECTIVE ;  /* 0x000000000000791b */ /* 0x007fe20003800000 */
.L_x_1720:
[----:B------:R-:W-:Y:S05]  /*1a2f0*/  BRA `(.L_x_1721) ;  /* 0xffffffb400cc7947 */ /* 0x000fea000383ffff */
.L_x_1622:
[----:B0-----:R0:W1:Y:S02]  /*1a300*/  SYNCS.PHASECHK.TRANS64.TRYWAIT P0, [R17+URZ+0x28420], R0 ;  /* 0x02842000110075a7 */ /* 0x001064000800017f */
[----:B-1----:R-:W-:Y:S05]  /*1a310*/  @!P0 NANOSLEEP.SYNCS 0x989680 ;  /* 0x009896800000895d */ /* 0x002fea0003900000 */
[----:B------:R-:W1:Y:S02]  /*1a320*/  @!P0 SYNCS.PHASECHK.TRANS64 P0, [R17+URZ+0x28420], R0 ;  /* 0x02842000110085a7 */ /* 0x000e64000800007f */
[----:B-1----:R-:W-:Y:S05]  /*1a330*/  @!P0 BRA `(.L_x_1622) ;  /* 0xfffffffc00f08947 */ /* 0x002fea000383ffff */
[----:B------:R-:W-:Y:S05]  /*1a340*/  BRA `(.L_x_1722) ;  /* 0xffffffb8003c7947 */ /* 0x000fea000383ffff */
.L_x_1626:
[----:B-1----:R1:W3:Y:S02]  /*1a350*/  SYNCS.PHASECHK.TRANS64.TRYWAIT P0, [R0+URZ+0x28480], R20 ;  /* 0x02848014000075a7 */ /* 0x0022e4000800017f */
[----:B---3--:R-:W-:Y:S05]  /*1a360*/  @!P0 NANOSLEEP.SYNCS 0x989680 ;  /* 0x009896800000895d */ /* 0x008fea0003900000 */
[----:B------:R-:W3:Y:S02]  /*1a370*/  @!P0 SYNCS.PHASECHK.TRANS64 P0, [R0+URZ+0x28480], R20 ;  /* 0x02848014000085a7 */ /* 0x000ee4000800007f */
[----:B---3--:R-:W-:Y:S05]  /*1a380*/  @!P0 BRA `(.L_x_1626) ;  /* 0xfffffffc00f08947 */ /* 0x008fea000383ffff */
[----:B------:R-:W-:Y:S05]  /*1a390*/  BRA `(.L_x_1723) ;  /* 0xffffffb800fc7947 */ /* 0x000fea000383ffff */
.L_x_1627:
[----:B------:R-:W-:Y:S01]  /*1a3a0*/  BSSY B0, `(.L_x_1724) ;  /* 0x0000008000007945 */ /* 0x000fe20003800000 */
[----:B------:R-:W-:Y:S02]  /*1a3b0*/  IMAD.MOV.U32 R13, RZ, RZ, R27 ;  /* 0x000000ffff0d7224 */ /* 0x000fe400078e001b */
[----:B------:R-:W-:Y:S02]  /*1a3c0*/  IMAD.MOV.U32 R12, RZ, RZ, RZ ;  /* 0x000000ffff0c7224 */ /* 0x000fe400078e00ff */
[----:B------:R-:W-:Y:S02]  /*1a3d0*/  IMAD.MOV.U32 R11, RZ, RZ, 0x181f ;  /* 0x0000181fff0b7424 */ /* 0x000fe400078e00ff */
[----:B------:R-:W-:-:S07]  /*1a3e0*/  IMAD.MOV.U32 R15, RZ, RZ, -0x1 ;  /* 0xffffffffff0f7424 */ /* 0x000fce00078e00ff */
[----:B-12---:R-:W-:Y:S05]  /*1a3f0*/  WARPSYNC.COLLECTIVE R15, `(.L_x_1725) ;  /* 0x000000000f087348 */ /* 0x006fea0003c00000 */
[----:B--2---:R0:W2:Y:S02]  /*1a400*/  SHFL.IDX P6, R14, R13, R12, R11 ;  /* 0x0000000c0d0e7389 */ /* 0x0040a400000c000b */
[----:B012---:R-:W-:Y:S01]  /*1a410*/  ENDCOLLECTIVE ;  /* 0x000000000000791b */ /* 0x007fe20003800000 */
.L_x_1725:
[----:B------:R-:W-:Y:S05]  /*1a420*/  BSYNC B0 ;  /* 0x0000000000007941 */ /* 0x000fea0003800000 */
.L_x_1724:
        /* <DEDUP_REMOVED lines=9> */
.L_x_1726:
[----:B------:R-:W-:Y:S02]  /*1a4c0*/  IMAD.MOV.U32 R13, RZ, RZ, R27 ;  /* 0x000000ffff0d7224 */ /* 0x000fe400078e001b */
[----:B------:R-:W-:Y:S02]  /*1a4d0*/  IMAD.MOV.U32 R12, RZ, RZ, 0x1 ;  /* 0x00000001ff0c7424 */ /* 0x000fe400078e00ff */
[----:B------:R-:W-:-:S07]  /*1a4e0*/  IMAD.MOV.U32 R2, RZ, RZ, R14 ;  /* 0x000000ffff027224 */ /* 0x000fce00078e000e */
[----:B------:R-:W-:Y:S05]  /*1a4f0*/  WARPSYNC.COLLECTIVE R15, `(.L_x_1727) ;  /* 0x000000000f087348 */ /* 0x000fea0003c00000 */
[----:B------:R0:W1:Y:S02]  /*1a500*/  SHFL.IDX P6, R14, R13, R12, R11 ;  /* 0x0000000c0d0e7389 */ /* 0x00006400000c000b */
[----:B01----:R-:W-:Y:S01]  /*1a510*/  ENDCOLLECTIVE ;  /* 0x000000000000791b */ /* 0x003fe20003800000 */
.L_x_1727:
        /* <DEDUP_REMOVED lines=12> */
.L_x_1728:
[----:B------:R-:W-:Y:S02]  /*1a5e0*/  IMAD.MOV.U32 R13, RZ, RZ, R27 ;  /* 0x000000ffff0d7224 */ /* 0x000fe400078e001b */
[----:B------:R-:W-:Y:S02]  /*1a5f0*/  IMAD.MOV.U32 R12, RZ, RZ, 0x2 ;  /* 0x00000002ff0c7424 */ /* 0x000fe400078e00ff */
[----:B------:R-:W-:-:S07]  /*1a600*/  IMAD.MOV.U32 R2, RZ, RZ, R14 ;  /* 0x000000ffff027224 */ /* 0x000fce00078e000e */
[----:B------:R-:W-:Y:S05]  /*1a610*/  WARPSYNC.COLLECTIVE R15, `(.L_x_1729) ;  /* 0x000000000f087348 */ /* 0x000fea0003c00000 */
[----:B------:R0:W1:Y:S02]  /*1a620*/  SHFL.IDX P6, R14, R13, R12, R11 ;  /* 0x0000000c0d0e7389 */ /* 0x00006400000c000b */
[----:B01----:R-:W-:Y:S01]  /*1a630*/  ENDCOLLECTIVE ;  /* 0x000000000000791b */ /* 0x003fe20003800000 */
.L_x_1729:
        /* <DEDUP_REMOVED lines=12> */
.L_x_1730:
[----:B------:R-:W-:Y:S02]  /*1a700*/  IMAD.MOV.U32 R13, RZ, RZ, R27 ;  /* 0x000000ffff0d7224 */ /* 0x000fe400078e001b */
[----:B------:R-:W-:Y:S02]  /*1a710*/  IMAD.MOV.U32 R12, RZ, RZ, 0x3 ;  /* 0x00000003ff0c7424 */ /* 0x000fe400078e00ff */
[----:B------:R-:W-:-:S07]  /*1a720*/  IMAD.MOV.U32 R2, RZ, RZ, R14 ;  /* 0x000000ffff027224 */ /* 0x000fce00078e000e */
[----:B------:R-:W-:Y:S05]  /*1a730*/  WARPSYNC.COLLECTIVE R15, `(.L_x_1731) ;  /* 0x000000000f087348 */ /* 0x000fea0003c00000 */
[----:B------:R0:W1:Y:S02]  /*1a740*/  SHFL.IDX P6, R14, R13, R12, R11 ;  /* 0x0000000c0d0e7389 */ /* 0x00006400000c000b */
[----:B01----:R-:W-:Y:S01]  /*1a750*/  ENDCOLLECTIVE ;  /* 0x000000000000791b */ /* 0x003fe20003800000 */
.L_x_1731:
        /* <DEDUP_REMOVED lines=12> */
.L_x_1732:
[----:B------:R-:W-:Y:S01]  /*1a820*/  IMAD.MOV.U32 R2, RZ, RZ, R14 ;  /* 0x000000ffff027224 */ /* 0x000fe200078e000e */
[----:B------:R-:W-:Y:S06]  /*1a830*/  BRA `(.L_x_1733) ;  /* 0xffffffb8008c7947 */ /* 0x000fec000383ffff */
.L_x_1632:
[----:B------:R0:W0:Y:S02]  /*1a840*/  SYNCS.PHASECHK.TRANS64.TRYWAIT P0, [R0+URZ+0x28440], R20 ;  /* 0x02844014000075a7 */ /* 0x000024000800017f */
[----:B0-----:R-:W-:Y:S05]  /*1a850*/  @!P0 NANOSLEEP.SYNCS 0x989680 ;  /* 0x009896800000895d */ /* 0x001fea0003900000 */
[----:B------:R-:W0:Y:S02]  /*1a860*/  @!P0 SYNCS.PHASECHK.TRANS64 P0, [R0+URZ+0x28440], R20 ;  /* 0x02844014000085a7 */ /* 0x000e24000800007f */
[----:B0-----:R-:W-:Y:S05]  /*1a870*/  @!P0 BRA `(.L_x_1632) ;  /* 0xfffffffc00f08947 */ /* 0x001fea000383ffff */
[----:B------:R-:W-:Y:S05]  /*1a880*/  BRA `(.L_x_1734) ;  /* 0xffffffb800dc7947 */ /* 0x000fea000383ffff */
.L_x_1633:
[----:B------:R-:W-:Y:S01]  /*1a890*/  BSSY B0, `(.L_x_1735) ;  /* 0x0000008000007945 */ /* 0x000fe20003800000 */
[----:B------:R-:W-:Y:S02]  /*1a8a0*/  IMAD.MOV.U32 R13, RZ, RZ, R10 ;  /* 0x000000ffff0d7224 */ /* 0x000fe400078e000a */
[----:B------:R-:W-:Y:S02]  /*1a8b0*/  IMAD.MOV.U32 R12, RZ, RZ, RZ ;  /* 0x000000ffff0c7224 */ /* 0x000fe400078e00ff */
[----:B------:R-:W-:Y:S02]  /*1a8c0*/  IMAD.MOV.U32 R11, RZ, RZ, 0x181f ;  /* 0x0000181fff0b7424 */ /* 0x000fe400078e00ff */
[----:B------:R-:W-:-:S07]  /*1a8d0*/  IMAD.MOV.U32 R15, RZ, RZ, -0x1 ;  /* 0xffffffffff0f7424 */ /* 0x000fce00078e00ff */
[----:B012-4-:R-:W-:Y:S05]  /*1a8e0*/  WARPSYNC.COLLECTIVE R15, `(.L_x_1736) ;  /* 0x000000000f087348 */ /* 0x017fea0003c00000 */
[----:B--2---:R2:W3:Y:S02]  /*1a8f0*/  SHFL.IDX P6, R14, R13, R12, R11 ;  /* 0x0000000c0d0e7389 */ /* 0x0044e400000c000b */
[----:B01234-:R-:W-:Y:S01]  /*1a900*/  ENDCOLLECTIVE ;  /* 0x000000000000791b */ /* 0x01ffe20003800000 */
.L_x_1736:
[----:B------:R-:W-:Y:S05]  /*1a910*/  BSYNC B0 ;  /* 0x0000000000007941 */ /* 0x000fea0003800000 */
.L_x_1735:
        /* <DEDUP_REMOVED lines=8> */
.L_x_1737:
[----:B------:R-:W-:Y:S02]  /*1a9a0*/  IMAD.MOV.U32 R13, RZ, RZ, R10 ;  /* 0x000000ffff0d7224 */ /* 0x000fe400078e000a */
[----:B------:R-:W-:Y:S01]  /*1a9b0*/  IMAD.MOV.U32 R12, RZ, RZ, 0x1 ;  /* 0x00000001ff0c7424 */ /* 0x000fe200078e00ff */
[----:B------:R-:W-:-:S13]  /*1a9c0*/  IADD3 R2, P0, R32, R14, RZ ;  /* 0x0000000e20027210 */ /* 0x000fda0007f1e0ff */
[----:B------:R-:W-:Y:S05]  /*1a9d0*/  WARPSYNC.COLLECTIVE R15, `(.L_x_1738) ;  /* 0x000000000f087348 */ /* 0x000fea0003c00000 */
[----:B------:R0:W1:Y:S02]  /*1a9e0*/  SHFL.IDX P6, R14, R13, R12, R11 ;  /* 0x0000000c0d0e7389 */ /* 0x00006400000c000b */
[----:B01----:R-:W-:Y:S01]  /*1a9f0*/  ENDCOLLECTIVE ;  /* 0x000000000000791b */ /* 0x003fe20003800000 */
.L_x_1738:
        /* <DEDUP_REMOVED lines=11> */
.L_x_1739:
[----:B------:R-:W-:Y:S02]  /*1aab0*/  IMAD.MOV.U32 R13, RZ, RZ, R10 ;  /* 0x000000ffff0d7224 */ /* 0x000fe400078e000a */
[----:B------:R-:W-:Y:S02]  /*1aac0*/  IMAD.MOV.U32 R12, RZ, RZ, 0x2 ;  /* 0x00000002ff0c7424 */ /* 0x000fe400078e00ff */
[----:B------:R-:W-:-:S07]  /*1aad0*/  IMAD.MOV.U32 R6, RZ, RZ, R14 ;  /* 0x000000ffff067224 */ /* 0x000fce00078e000e */
[----:B------:R-:W-:Y:S05]  /*1aae0*/  WARPSYNC.COLLECTIVE R15, `(.L_x_1740) ;  /* 0x000000000f087348 */ /* 0x000fea0003c00000 */
[----:B------:R0:W1:Y:S02]  /*1aaf0*/  SHFL.IDX P6, R14, R13, R12, R11 ;  /* 0x0000000c0d0e7389 */ /* 0x00006400000c000b */
[----:B01----:R-:W-:Y:S01]  /*1ab00*/  ENDCOLLECTIVE ;  /* 0x000000000000791b */ /* 0x003fe20003800000 */
.L_x_1740:
        /* <DEDUP_REMOVED lines=12> */
.L_x_1741:
[----:B------:R-:W-:Y:S02]  /*1abd0*/  IMAD.MOV.U32 R13, RZ, RZ, R10 ;  /* 0x000000ffff0d7224 */ /* 0x000fe400078e000a */
[----:B------:R-:W-:Y:S02]  /*1abe0*/  IMAD.MOV.U32 R12, RZ, RZ, 0x3 ;  /* 0x00000003ff0c7424 */ /* 0x000fe400078e00ff */
[----:B------:R-:W-:-:S07]  /*1abf0*/  IMAD.MOV.U32 R2, RZ, RZ, R14 ;  /* 0x000000ffff027224 */ /* 0x000fce00078e000e */
[----:B------:R-:W-:Y:S05]  /*1ac00*/  WARPSYNC.COLLECTIVE R15, `(.L_x_1742) ;  /* 0x000000000f087348 */ /* 0x000fea0003c00000 */
[----:B------:R0:W1:Y:S02]  /*1ac10*/  SHFL.IDX P6, R14, R13, R12, R11 ;  /* 0x0000000c0d0e7389 */ /* 0x00006400000c000b */
[----:B01----:R-:W-:Y:S01]  /*1ac20*/  ENDCOLLECTIVE ;  /* 0x000000000000791b */ /* 0x003fe20003800000 */
.L_x_1742:
        /* <DEDUP_REMOVED lines=12> */
.L_x_1743:
[----:B------:R-:W-:Y:S05]  /*1acf0*/  BRA `(.L_x_1744) ;  /* 0xffffffb800687947 */ /* 0x000fea000383ffff */
.L_x_1638:
[----:B0-----:R0:W1:Y:S02]  /*1ad00*/  SYNCS.PHASECHK.TRANS64.TRYWAIT P2, [R0+URZ+0x28470], R3 ;  /* 0x02847003000075a7 */ /* 0x001064000804017f */
[----:B-1----:R-:W-:Y:S05]  /*1ad10*/  @!P2 NANOSLEEP.SYNCS 0x989680 ;  /* 0x009896800000a95d */ /* 0x002fea0003900000 */
[----:B------:R-:W1:Y:S02]  /*1ad20*/  @!P2 SYNCS.PHASECHK.TRANS64 P2, [R0+URZ+0x28470], R3 ;  /* 0x028470030000a5a7 */ /* 0x000e64000804007f */
[----:B-1----:R-:W-:Y:S05]  /*1ad30*/  @!P2 BRA `(.L_x_1638) ;  /* 0xfffffffc00f0a947 */ /* 0x002fea000383ffff */
[----:B------:R-:W-:Y:S05]  /*1ad40*/  BRA `(.L_x_1745) ;  /* 0xffffffb800cc7947 */ /* 0x000fea000383ffff */
.L_x_1640:
[----:B0-----:R0:W1:Y:S02]  /*1ad50*/  SYNCS.PHASECHK.TRANS64.TRYWAIT P2, [R0+URZ+0x28460], R7 ;  /* 0x02846007000075a7 */ /* 0x001064000804017f */
[----:B-1----:R-:W-:Y:S05]  /*1ad60*/  @!P2 NANOSLEEP.SYNCS 0x989680 ;  /* 0x009896800000a95d */ /* 0x002fea0003900000 */
[----:B------:R-:W1:Y:S02]  /*1ad70*/  @!P2 SYNCS.PHASECHK.TRANS64 P2, [R0+URZ+0x28460], R7 ;  /* 0x028460070000a5a7 */ /* 0x000e64000804007f */
[----:B-1----:R-:W-:Y:S05]  /*1ad80*/  @!P2 BRA `(.L_x_1640) ;  /* 0xfffffffc00f0a947 */ /* 0x002fea000383ffff */
[----:B------:R-:W-:Y:S05]  /*1ad90*/  BRA `(.L_x_1746) ;  /* 0xffffffb800d87947 */ /* 0x000fea000383ffff */
.L_x_1648:
[----:B0-----:R0:W1:Y:S02]  /*1ada0*/  SYNCS.PHASECHK.TRANS64.TRYWAIT P1, [R2+URZ+0x28470], R3 ;  /* 0x02847003020075a7 */ /* 0x001064000802017f */
[----:B-1----:R-:W-:Y:S05]  /*1adb0*/  @!P1 NANOSLEEP.SYNCS 0x989680 ;  /* 0x009896800000995d */ /* 0x002fea0003900000 */
[----:B------:R-:W1:Y:S02]  /*1adc0*/  @!P1 SYNCS.PHASECHK.TRANS64 P1, [R2+URZ+0x28470], R3 ;  /* 0x02847003020095a7 */ /* 0x000e64000802007f */
[----:B-1----:R-:W-:Y:S05]  /*1add0*/  @!P1 BRA `(.L_x_1648) ;  /* 0xfffffffc00f09947 */ /* 0x002fea000383ffff */
[----:B------:R-:W-:Y:S05]  /*1ade0*/  BRA `(.L_x_1747) ;  /* 0xffffffc000807947 */ /* 0x000fea000383ffff */
.L_x_1650:
[----:B0-----:R0:W1:Y:S02]  /*1adf0*/  SYNCS.PHASECHK.TRANS64.TRYWAIT P1, [R2+URZ+0x28460], R3 ;  /* 0x02846003020075a7 */ /* 0x001064000802017f */
[----:B-1----:R-:W-:Y:S05]  /*1ae00*/  @!P1 NANOSLEEP.SYNCS 0x989680 ;  /* 0x009896800000995d */ /* 0x002fea0003900000 */
[----:B------:R-:W1:Y:S02]  /*1ae10*/  @!P1 SYNCS.PHASECHK.TRANS64 P1, [R2+URZ+0x28460], R3 ;  /* 0x02846003020095a7 */ /* 0x000e64000802007f */
[----:B-1----:R-:W-:Y:S05]  /*1ae20*/  @!P1 BRA `(.L_x_1650) ;  /* 0xfffffffc00f09947 */ /* 0x002fea000383ffff */
[----:B------:R-:W-:Y:S05]  /*1ae30*/  BRA `(.L_x_1748) ;  /* 0xffffffc000887947 */ /* 0x000fea000383ffff */
.L_x_1664:
[----:B0-----:R0:W1:Y:S02]  /*1ae40*/  SYNCS.PHASECHK.TRANS64.TRYWAIT P0, [R5+URZ+0x28420], R0 ;  /* 0x02842000050075a7 */ /* 0x001064000800017f */
[----:B-1----:R-:W-:Y:S05]  /*1ae50*/  @!P0 NANOSLEEP.SYNCS 0x989680 ;  /* 0x009896800000895d */ /* 0x002fea0003900000 */
[----:B------:R-:W1:Y:S02]  /*1ae60*/  @!P0 SYNCS.PHASECHK.TRANS64 P0, [R5+URZ+0x28420], R0 ;  /* 0x02842000050085a7 */ /* 0x000e64000800007f */
[----:B-1----:R-:W-:Y:S05]  /*1ae70*/  @!P0 BRA `(.L_x_1664) ;  /* 0xfffffffc00f08947 */ /* 0x002fea000383ffff */
[----:B------:R-:W-:Y:S05]  /*1ae80*/  BRA `(.L_x_1749) ;  /* 0xffffffd400f07947 */ /* 0x000fea000383ffff */
.L_x_1665:
        /* <DEDUP_REMOVED lines=11> */
.L_x_1751:
[----:B------:R-:W-:Y:S05]  /*1af40*/  BSYNC B0 ;  /* 0x0000000000007941 */ /* 0x000fea0003800000 */
.L_x_1750:
[----:B------:R-:W-:Y:S05]  /*1af50*/  BRA `(.L_x_1752) ;  /* 0xffffffd400d87947 */ /* 0x000fea000383ffff */
.L_x_1668:
[----:B------:R-:W-:Y:S01]  /*1af60*/  BSSY B1, `(.L_x_1753) ;  /* 0x0000006000017945 */ /* 0x000fe20003800000 */
[----:B------:R-:W-:-:S07]  /*1af70*/  IMAD.MOV.U32 R15, RZ, RZ, -0x1 ;  /* 0xffffffffff0f7424 */ /* 0x000fce00078e00ff */
[----:B0-----:R-:W-:Y:S05]  /*1af80*/  WARPSYNC.COLLECTIVE R15, `(.L_x_1754) ;  /* 0x000000000f0c7348 */ /* 0x001fea0003c00000 */
[----:B------:R-:W-:Y:S02]  /*1af90*/  ELECT P6, UR62, PT ;  /* 0x00000000003e782f */ /* 0x000fe400038c0000 */
[----:B------:R-:W-:Y:S01]  /*1afa0*/  MOV R14, UR62 ;  /* 0x0000003e000e7c02 */ /* 0x000fe20008000f00 */
[----:B0-----:R-:W-:Y:S10]  /*1afb0*/  ENDCOLLECTIVE ;  /* 0x000000000000791b */ /* 0x001ff40003800000 */
.L_x_1754:
[----:B------:R-:W-:Y:S05]  /*1afc0*/  BSYNC B1 ;  /* 0x0000000000017941 */ /* 0x000fea0003800000 */
.L_x_1753:
[----:B------:R-:W-:Y:S05]  /*1afd0*/  BRA `(.L_x_1755) ;  /* 0xffffffd400d07947 */ /* 0x000fea000383ffff */
.L_x_1670:
[----:B0-----:R0:W1:Y:S02]  /*1afe0*/  SYNCS.PHASECHK.TRANS64.TRYWAIT P1, [R3+URZ+0x28440], R2 ;  /* 0x02844002030075a7 */ /* 0x001064000802017f */
[----:B-1----:R-:W-:Y:S05]  /*1aff0*/  @!P1 NANOSLEEP.SYNCS 0x989680 ;  /* 0x009896800000995d */ /* 0x002fea0003900000 */
[----:B------:R-:W1:Y:S02]  /*1b000*/  @!P1 SYNCS.PHASECHK.TRANS64 P1, [R3+URZ+0x28440], R2 ;  /* 0x02844002030095a7 */ /* 0x000e64000802007f */
[----:B-1----:R-:W-:Y:S05]  /*1b010*/  @!P1 BRA `(.L_x_1670) ;  /* 0xfffffffc00f09947 */ /* 0x002fea000383ffff */
[----:B------:R-:W-:Y:S05]  /*1b020*/  BRA `(.L_x_1756) ;  /* 0xffffffd400f87947 */ /* 0x000fea000383ffff */
.L_x_1672:
[----:B-1----:R1:W2:Y:S02]  /*1b030*/  SYNCS.PHASECHK.TRANS64.TRYWAIT P1, [R19+URZ+0x28440], R0 ;  /* 0x02844000130075a7 */ /* 0x0022a4000802017f */
[----:B--2---:R-:W-:Y:S05]  /*1b040*/  @!P1 NANOSLEEP.SYNCS 0x989680 ;  /* 0x009896800000995d */ /* 0x004fea0003900000 */
[----:B------:R-:W2:Y:S02]  /*1b050*/  @!P1 SYNCS.PHASECHK.TRANS64 P1, [R19+URZ+0x28440], R0 ;  /* 0x02844000130095a7 */ /* 0x000ea4000802007f */
[----:B--2---:R-:W-:Y:S05]  /*1b060*/  @!P1 BRA `(.L_x_1672) ;  /* 0xfffffffc00f09947 */ /* 0x004fea000383ffff */
[----:B------:R-:W-:Y:S05]  /*1b070*/  BRA `(.L_x_1757) ;  /* 0xffffffd800047947 */ /* 0x000fea000383ffff */
.L_x_1674:
[----:B--2---:R2:W3:Y:S02]  /*1b080*/  SYNCS.PHASECHK.TRANS64.TRYWAIT P1, [R3+URZ+0x28460], R2 ;  /* 0x02846002030075a7 */ /* 0x0044e4000802017f */
[----:B---3--:R-:W-:Y:S05]  /*1b090*/  @!P1 NANOSLEEP.SYNCS 0x989680 ;  /* 0x009896800000995d */ /* 0x008fea0003900000 */
[----:B------:R-:W3:Y:S02]  /*1b0a0*/  @!P1 SYNCS.PHASECHK.TRANS64 P1, [R3+URZ+0x28460], R2 ;  /* 0x02846002030095a7 */ /* 0x000ee4000802007f */
[----:B---3--:R-:W-:Y:S05]  /*1b0b0*/  @!P1 BRA `(.L_x_1674) ;  /* 0xfffffffc00f09947 */ /* 0x008fea000383ffff */
[----:B------:R-:W-:Y:S05]  /*1b0c0*/  BRA `(.L_x_1758) ;  /* 0xffffffd800007947 */ /* 0x000fea000383ffff */
.L_x_1676:
[----:B---3--:R3:W4:Y:S02]  /*1b0d0*/  SYNCS.PHASECHK.TRANS64.TRYWAIT P1, [R19+URZ+0x28460], R0 ;  /* 0x02846000130075a7 */ /* 0x008724000802017f */
[----:B----4-:R-:W-:Y:S05]  /*1b0e0*/  @!P1 NANOSLEEP.SYNCS 0x989680 ;  /* 0x009896800000995d */ /* 0x010fea0003900000 */
[----:B------:R-:W4:Y:S02]  /*1b0f0*/  @!P1 SYNCS.PHASECHK.TRANS64 P1, [R19+URZ+0x28460], R0 ;  /* 0x02846000130095a7 */ /* 0x000f24000802007f */
[----:B----4-:R-:W-:Y:S05]  /*1b100*/  @!P1 BRA `(.L_x_1676) ;  /* 0xfffffffc00f09947 */ /* 0x010fea000383ffff */
[----:B------:R-:W-:Y:S05]  /*1b110*/  BRA `(.L_x_1759) ;  /* 0xffffffd400fc7947 */ /* 0x000fea000383ffff */
.L_x_1678:
[----:B----4-:R4:W0:Y:S02]  /*1b120*/  SYNCS.PHASECHK.TRANS64.TRYWAIT P1, [R3+URZ+0x28480], R2 ;  /* 0x02848002030075a7 */ /* 0x010824000802017f */
[----:B0-----:R-:W-:Y:S05]  /*1b130*/  @!P1 NANOSLEEP.SYNCS 0x989680 ;  /* 0x009896800000995d */ /* 0x001fea0003900000 */
[----:B------:R-:W0:Y:S02]  /*1b140*/  @!P1 SYNCS.PHASECHK.TRANS64 P1, [R3+URZ+0x28480], R2 ;  /* 0x02848002030095a7 */ /* 0x000e24000802007f */
[----:B0-----:R-:W-:Y:S05]  /*1b150*/  @!P1 BRA `(.L_x_1678) ;  /* 0xfffffffc00f09947 */ /* 0x001fea000383ffff */
[----:B------:R-:W-:Y:S05]  /*1b160*/  BRA `(.L_x_1760) ;  /* 0xffffffd400f87947 */ /* 0x000fea000383ffff */
.L_x_1761:
        /* <DEDUP_REMOVED lines=9> */
.L_x_16270:


//--------------------- .text._ZN7cutlass13device_kernelIN5flash11enable_sm90INS1_16FlashAttnFwdSm90INS1_25CollectiveMainloopFwdSm90ILi2EN4cute5tupleIJNS5_1CILi1EEES8_S8_EEENS6_IJNS7_ILi128EEENS7_ILi64EEENS7_ILi256EEEEEELi256ENS_12float_e4m3_tEfNS_4arch4Sm90ELb0ELb1ELb0ELb1ELb1ELb1ELb0ELb1ELb0ELb1ELb1ELb0EEENS1_21CollectiveEpilogueFwdINS6_IJSA_SC_SB_EEES9_NS_10bfloat16_tESG_Li256ELb1ELb1ELb1ELb1EEENS1_36VarlenDynamicPersistentTileSchedulerILi128ELi64ELi256ELi128ELb1ELb1ELb1ELb1ELb0ELb1EEEEEEEEEvNT_6ParamsE --------------------------
	.section	.text._ZN7cutlass13device_kernelIN5flash11enable_sm90INS1_16FlashAttnFwdSm90INS1_25CollectiveMainloopFwdSm90ILi2EN4cute5tupleIJNS5_1CILi1EEES8_S8_EEENS6_IJNS7_ILi128EEENS7_ILi64EEENS7_ILi256EEEEEELi256ENS_12float_e4m3_tEfNS_4arch4Sm90ELb0ELb1ELb0ELb1ELb1ELb1ELb0ELb1ELb0ELb1ELb1ELb0EEENS1_21CollectiveEpilogueFwdINS6_IJSA_SC_SB_EEES9_NS_10bfloat16_tESG_Li256ELb1ELb1ELb1ELb1EEENS1_36VarlenDynamicPersistentTileSchedulerILi128ELi64ELi256ELi128ELb1ELb1ELb1ELb1ELb0ELb1EEEEEEEEEvNT_6ParamsE,"ax",@progbits
	.align	128
.text._ZN7cutlass13device_kernelIN5flash11enable_sm90INS1_16FlashAttnFwdSm90INS1_25CollectiveMainloopFwdSm90ILi2EN4cute5tupleIJNS5_1CILi1EEES8_S8_EEENS6_IJNS7_ILi128EEENS7_ILi64EEENS7_ILi256EEEEEELi256ENS_12float_e4m3_tEfNS_4arch4Sm90ELb0ELb1ELb0ELb1ELb1ELb1ELb0ELb1ELb0ELb1ELb1ELb0EEENS1_21CollectiveEpilogueFwdINS6_IJSA_SC_SB_EEES9_NS_10bfloat16_tESG_Li256ELb1ELb1ELb1ELb1EEENS1_36VarlenDynamicPersistentTileSchedulerILi128ELi64ELi256ELi128ELb1ELb1ELb1ELb1ELb0ELb1EEEEEEEEEvNT_6ParamsE:
        .type           _ZN7cutlass13device_kernelIN5flash11enable_sm90INS1_16FlashAttnFwdSm90INS1_25CollectiveMainloopFwdSm90ILi2EN4cute5tupleIJNS5_1CILi1EEES8_S8_EEENS6_IJNS7_ILi128EEENS7_ILi64EEENS7_ILi256EEEEEELi256ENS_12float_e4m3_tEfNS_4arch4Sm90ELb0ELb1ELb0ELb1ELb1ELb1ELb0ELb1ELb0ELb1ELb1ELb0EEENS1_21CollectiveEpilogueFwdINS6_IJSA_SC_SB_EEES9_NS_10bfloat16_tESG_Li256ELb1ELb1ELb1ELb1EEENS1_36VarlenDynamicPersistentTileSchedulerILi128ELi64ELi256ELi128ELb1ELb1ELb1ELb1ELb0ELb1EEEEEEEEEvNT_6ParamsE,@function
        .size           _ZN7cutlass13device_kernelIN5flash11enable_sm90INS1_16FlashAttnFwdSm90INS1_25CollectiveMainloopFwdSm90ILi2EN4cute5tupleIJNS5_1CILi1EEES8_S8_EEENS6_IJNS7_ILi128EEENS7_ILi64EEENS7_ILi256EEEEEELi256ENS_12float_e4m3_tEfNS_4arch4Sm90ELb0ELb1ELb0ELb1ELb1ELb1ELb0ELb1ELb0ELb1ELb1ELb0EEENS1_21CollectiveEpilogueFwdINS6_IJSA_SC_SB_EEES9_NS_10bfloat16_tESG_Li256ELb1ELb1ELb1ELb1EEENS1_36VarlenDynamicPersistentTileSchedulerILi128ELi64ELi256ELi128ELb1ELb1ELb1ELb1ELb0ELb1EEEEEEEEEvNT_6ParamsE,(.L_x_16271 - _ZN7cutlass13device_kernelIN5flash11enable_sm90INS1_16FlashAttnFwdSm90INS1_25CollectiveMainloopFwdSm90ILi2EN4cute5tupleIJNS5_1CILi1EEES8_S8_EEENS6_IJNS7_ILi128EEENS7_ILi64EEENS7_ILi256EEEEEELi256ENS_12float_e4m3_tEfNS_4arch4Sm90ELb0ELb1ELb0ELb1ELb1ELb1ELb0ELb1ELb0ELb1ELb1ELb0EEENS1_21CollectiveEpilogueFwdINS6_IJSA_SC_SB_EEES9_NS_10bfloat16_tESG_Li256ELb1ELb1ELb1ELb1EEENS1_36VarlenDynamicPersistentTileSchedulerILi128ELi64ELi256ELi128ELb1ELb1ELb1ELb1ELb0ELb1EEEEEEEEEvNT_6ParamsE)
        .other          _ZN7cutlass13device_kernelIN5flash11enable_sm90INS1_16FlashAttnFwdSm90INS1_25CollectiveMainloopFwdSm90ILi2EN4cute5tupleIJNS5_1CILi1EEES8_S8_EEENS6_IJNS7_ILi128EEENS7_ILi64EEENS7_ILi256EEEEEELi256ENS_12float_e4m3_tEfNS_4arch4Sm90ELb0ELb1ELb0ELb1ELb1ELb1ELb0ELb1ELb0ELb1ELb1ELb0EEENS1_21CollectiveEpilogueFwdINS6_IJSA_SC_SB_EEES9_NS_10bfloat16_tESG_Li256ELb1ELb1ELb1ELb1EEENS1_36VarlenDynamicPersistentTileSchedulerILi128ELi64ELi256ELi128ELb1ELb1ELb1ELb1ELb0ELb1EEEEEEEEEvNT_6ParamsE,@"STO_CUDA_ENTRY STV_DEFAULT"
_ZN7cutlass13device_kernelIN5flash11enable_sm90INS1_16FlashAttnFwdSm90INS1_25CollectiveMainloopFwdSm90ILi2EN4cute5tupleIJNS5_1CILi1EEES8_S8_EEENS6_IJNS7_ILi128EEENS7_ILi64EEENS7_ILi256EEEEEELi256ENS_12float_e4m3_tEfNS_4arch4Sm90ELb0ELb1ELb0ELb1ELb1ELb1ELb0ELb1ELb0ELb1ELb1ELb0EEENS1_21CollectiveEpilogueFwdINS6_IJSA_SC_SB_EEES9_NS_10bfloat16_tESG_Li256ELb1ELb1ELb1ELb1EEENS1_36VarlenDynamicPersistentTileSchedulerILi128ELi64ELi256ELi128ELb1ELb1ELb1ELb1ELb0ELb1EEEEEEEEEvNT_6ParamsE:
        /* <DEDUP_REMOVED lines=18> */
.L_x_1763:
[----:B------:R-:W-:Y:S05]  /*0120*/  BSYNC B0 ;  /* 0x0000000000007941 */ /* 0x000fea0003800000 */
.L_x_1762:
        /* <DEDUP_REMOVED lines=41> */
.L_x_1764:
        /* <DEDUP_REMOVED lines=22> */
.L_x_1765:
        /* <DEDUP_REMOVED lines=18> */
.L_x_1766:
        /* <DEDUP_REMOVED lines=22> */
.L_x_1767:
        /* <DEDUP_REMOVED lines=23> */
.L_x_1768:
        /* <DEDUP_REMOVED lines=10> */
.L_x_1771:
        /* <DEDUP_REMOVED lines=8> */
[----:B--2---:R-:W-:-:S06]  /*0a30*/  ULEA UR4, UR39, UR4, 0x18 ;  /* 0x0000000427047291 */ /* 0x004fcc000f8ec03f */
[----:B------:R-:W-:Y:S01]  /*0a40*/  IMAD.U32 R22, RZ, RZ, UR4 ;  /* 0x00000004ff167e24 */ /* 0x000fe2000f8e00ff */
[----:B-1----:R-:W-:Y:S01]  /*0a50*/  SHF.R.U32.HI R0, RZ, 0x7, R0 ;  /* 0x00000007ff007819 */ /* 0x002fe20000011600 */
[----:B------:R-:W-:-:S03]  /*0a60*/  ULDC UR4, c[0x0][0xc3c] ;  /* 0x00030f0000047ab9 */ /* 0x000fc60000000800 */
[----:B------:R-:W-:-:S13]  /*0a70*/  ISETP.NE.AND P0, PT, R0, 0x1, PT ;  /* 0x000000010000780c */ /* 0x000fda0003f05270 */
[----:B------:R-:W-:Y:S08]  /*0a80*/  @!P0 BAR.ARV 0x9, 0x100 ;  /* 0x0244000000008b1d */ /* 0x000ff00000002000 */
[----:B------:R-:W-:Y:S06]  /*0a90*/  BAR.SYNC.DEFER_BLOCKING 0x5, 0x180 ;  /* 0x0146000000007b1d */ /* 0x000fec0000010000 */
[----:B------:R-:W1:Y:S02]  /*0aa0*/  LDS.128 R204, [R22+0x284d0] ;  /* 0x0284d00016cc7984 */ /* 0x000e640000000c00 */
[----:B------:R-:W-:Y:S06]  /*0ab0*/  BAR.ARV 0x4, 0x180 ;  /* 0x0106000000007b1d */ /* 0x000fec0000002000 */
[----:B-1----:R-:W-:-:S13]  /*0ac0*/  ISETP.GE.AND P0, PT, R207, UR4, PT ;  /* 0x00000004cf007c0c */ /* 0x002fda000bf06270 */
[----:B------:R-:W-:Y:S05]  /*0ad0*/  @P0 BRA `(.L_x_1772) ;  /* 0x000002a800040947 */ /* 0x000fea0003800000 */
[----:B------:R-:W2:Y:S01]  /*0ae0*/  LDL R2, [R1+0x98] ;  /* 0x0000980001027983 */ /* 0x000ea20000100800 */
[----:B------:R-:W-:Y:S01]  /*0af0*/  R2UR UR4, R22 ;  /* 0x00000000160472ca */ /* 0x000fe200000e0000 */
[----:B------:R-:W-:Y:S01]  /*0b00*/  IMAD.MOV.U32 R217, RZ, RZ, RZ ;  /* 0x000000ffffd97224 */ /* 0x000fe200078e00ff */
[----:B------:R-:W1:Y:S01]  /*0b10*/  S2R R0, SR_TID.X ;  /* 0x0000000000007919 */ /* 0x000e620000002100 */
[----:B------:R-:W-:Y:S02]  /*0b20*/  IMAD.MOV.U32 R185, RZ, RZ, RZ ;  /* 0x000000ffffb97224 */ /* 0x000fe400078e00ff */
[----:B------:R-:W-:Y:S02]  /*0b30*/  IMAD.MOV.U32 R200, RZ, RZ, RZ ;  /* 0x000000ffffc87224 */ /* 0x000fe400078e00ff */
[----:B------:R-:W-:Y:S02]  /*0b40*/  IMAD.MOV.U32 R186, RZ, RZ, RZ ;  /* 0x000000ffffba7224 */ /* 0x000fe400078e00ff */
[----:B------:R-:W-:-:S04]  /*0b50*/  IMAD.MOV.U32 R23, RZ, RZ, RZ ;  /* 0x000000ffff177224 */ /* 0x000fc800078e00ff */
[----:B------:R-:W-:Y:S01]  /*0b60*/  UIADD3 UR4, UR4, 0x18000, URZ ;  /* 0x0001800004047890 */ /* 0x000fe2000fffe03f */
[----:B-1----:R-:W-:-:S05]  /*0b70*/  VIADD R0, R0, 0xffffff80 ;  /* 0xffffff8000007836 */ /* 0x002fca0000000000 */
[----:B0-----:R-:W-:-:S04]  /*0b80*/  SHF.R.S32.HI R3, RZ, 0x1f, R0 ;  /* 0x0000001fff037819 */ /* 0x001fc80000011400 */
[CC--:B------:R-:W-:Y:S02]  /*0b90*/  LEA.HI R5, R3.reuse, R0.reuse, RZ, 0x4 ;  /* 0x0000000003057211 */ /* 0x0c0fe400078f20ff */
[CC--:B------:R-:W-:Y:S02]  /*0ba0*/  LEA.HI R187, R3.reuse, R0.reuse, RZ, 0x3 ;  /* 0x0000000003bb7211 */ /* 0x0c0fe400078f18ff */
[CC--:B------:R-:W-:Y:S02]  /*0bb0*/  LEA.HI R8, R3.reuse, R0.reuse, RZ, 0x2 ;  /* 0x0000000003087211 */ /* 0x0c0fe400078f10ff */
[CC--:B------:R-:W-:Y:S02]  /*0bc0*/  LEA.HI R6, R3.reuse, R0.reuse, RZ, 0x5 ;  /* 0x0000000003067211 */ /* 0x0c0fe400078f28ff */
[----:B------:R-:W-:Y:S02]  /*0bd0*/  LEA.HI R4, R3, R0, RZ, 0x6 ;  /* 0x0000000003047211 */ /* 0x000fe400078f30ff */
[----:B------:R-:W-:Y:S01]  /*0be0*/  LOP3.LUT R7, R5, 0x3fffff0, RZ, 0xc0, !PT ;  /* 0x03fffff005077812 */ /* 0x000fe200078ec0ff */
[----:B------:R-:W-:Y:S01]  /*0bf0*/  IMAD.SHL.U32 R6, R6, 0x20, RZ ;  /* 0x0000002006067824 */ /* 0x000fe200078e00ff */
[----:B------:R-:W-:Y:S01]  /*0c00*/  LOP3.LUT R11, R8, 0xfffffffc, RZ, 0xc0, !PT ;  /* 0xfffffffc080b7812 */ /* 0x000fe200078ec0ff */
[----:B------:R-:W-:-:S02]  /*0c10*/  IMAD.SHL.U32 R4, R4, 0x10, RZ ;  /* 0x0000001004047824 */ /* 0x000fc400078e00ff */
[----:B------:R-:W-:Y:S01]  /*0c20*/  IMAD.IADD R7, R0, 0x1, -R7 ;  /* 0x0000000100077824 */ /* 0x000fe200078e0a07 */
[----:B------:R-:W-:Y:S01]  /*0c30*/  LOP3.LUT R6, R6, 0xfffffc00, RZ, 0xc0, !PT ;  /* 0xfffffc0006067812 */ /* 0x000fe200078ec0ff */
[----:B------:R-:W-:Y:S01]  /*0c40*/  IMAD.IADD R11, R0, 0x1, -R11 ;  /* 0x00000001000b7824 */ /* 0x000fe200078e0a0b */
[----:B------:R-:W-:-:S03]  /*0c50*/  LOP3.LUT R203, R4, 0xfffffc00, RZ, 0xc0, !PT ;  /* 0xfffffc0004cb7812 */ /* 0x000fc600078ec0ff */
[----:B------:R-:W-:Y:S01]  /*0c60*/  IMAD R6, R7, 0x40, R6 ;  /* 0x0000004007067824 */ /* 0x000fe200078e0206 */
[----:B--2---:R-:W-:Y:S02]  /*0c70*/  R2UR UR5, R2 ;  /* 0x00000000020572ca */ /* 0x004fe400000e0000 */
[----:B------:R-:W-:Y:S02]  /*0c80*/  LEA.HI R2, R3, R0, RZ, 0x7 ;  /* 0x0000000003027211 */ /* 0x000fe400078f38ff */
[----:B------:R-:W-:Y:S02]  /*0c90*/  LOP3.LUT R3, R187, 0xfffffff8, RZ, 0xc0, !PT ;  /* 0xfffffff8bb037812 */ /* 0x000fe400078ec0ff */
[----:B------:R-:W-:Y:S02]  /*0ca0*/  LOP3.LUT R9, R2, 0xffffff80, RZ, 0xc0, !PT ;  /* 0xffffff8002097812 */ /* 0x000fe400078ec0ff */
[----:B------:R-:W-:Y:S01]  /*0cb0*/  SHF.R.S32.HI R187, RZ, 0x3, R187 ;  /* 0x00000003ffbb7819 */ /* 0x000fe200000114bb */
[C---:B------:R-:W-:Y:S01]  /*0cc0*/  IMAD.IADD R18, R0.reuse, 0x1, -R3 ;  /* 0x0000000100127824 */ /* 0x040fe200078e0a03 */
[----:B------:R-:W-:Y:S01]  /*0cd0*/  SHF.R.S32.HI R3, RZ, 0x7, R2 ;  /* 0x00000007ff037819 */ /* 0x000fe20000011402 */
[----:B------:R-:W-:Y:S01]  /*0ce0*/  IMAD.IADD R20, R0, 0x1, -R9 ;  /* 0x0000000100147824 */ /* 0x000fe200078e0a09 */
[----:B------:R-:W-:Y:S01]  /*0cf0*/  SHF.R.S32.HI R0, RZ, 0x4, R5 ;  /* 0x00000004ff007819 */ /* 0x000fe20000011405 */
[C---:B------:R-:W-:Y:S01]  /*0d00*/  VIADD R12, R187.reuse, 0x60 ;  /* 0x00000060bb0c7836 */ /* 0x040fe20000000000 */
[----:B------:R-:W-:Y:S01]  /*0d10*/  LEA.HI R2, R2, R3, RZ, 0x1 ;  /* 0x0000000302027211 */ /* 0x000fe200078f08ff */
[----:B------:R-:W-:Y:S01]  /*0d20*/  VIADD R21, R187, 0x20 ;  /* 0x00000020bb157836 */ /* 0x000fe20000000000 */
[----:B------:R-:W-:Y:S01]  /*0d30*/  SHF.R.S32.HI R8, RZ, 0x1f, R20 ;  /* 0x0000001fff087819 */ /* 0x000fe20000011414 */
[----:B------:R-:W-:Y:S01]  /*0d40*/  STL [R1+0x7c], R20 ;  /* 0x00007c1401007387 */ /* 0x000fe20000100800 */
[----:B------:R-:W-:Y:S01]  /*0d50*/  LEA.HI R5, R5, R0, RZ, 0x1 ;  /* 0x0000000005057211 */ /* 0x000fe200078f08ff */
[----:B------:R-:W-:Y:S01]  /*0d60*/  IMAD.SHL.U32 R16, R18, 0x10, RZ ;  /* 0x0000001012107824 */ /* 0x000fe200078e00ff */
[-C--:B------:R-:W-:Y:S01]  /*0d70*/  LEA.HI R9, R8, R20.reuse, RZ, 0x2 ;  /* 0x0000001408097211 */ /* 0x080fe200078f10ff */
[----:B------:R-:W-:Y:S01]  /*0d80*/  IMAD.SHL.U32 R202, R187, 0x80, RZ ;  /* 0x00000080bbca7824 */ /* 0x000fe200078e00ff */
[----:B------:R-:W-:Y:S01]  /*0d90*/  LOP3.LUT R5, R5, 0x1ffffffe, RZ, 0xc0, !PT ;  /* 0x1ffffffe05057812 */ /* 0x000fe200078ec0ff */
[----:B------:R-:W-:Y:S01]  /*0da0*/  IMAD.SHL.U32 R209, R21, 0x80, RZ ;  /* 0x0000008015d17824 */ /* 0x000fe200078e00ff */
[--C-:B------:R-:W-:Y:S01]  /*0db0*/  SHF.R.S32.HI R7, RZ, 0x2, R9.reuse ;  /* 0x00000002ff077819 */ /* 0x100fe20000011409 */
[----:B------:R-:W-:Y:S01]  /*0dc0*/  IMAD.SHL.U32 R18, R18, 0x8, RZ ;  /* 0x0000000812127824 */ /* 0x000fe200078e00ff */
[----:B------:R-:W-:Y:S01]  /*0dd0*/  SHF.R.S32.HI R10, RZ, 0x1f, R9 ;  /* 0x0000001fff0a7819 */ /* 0x000fe20000011409 */
[----:B------:R-:W-:Y:S01]  /*0de0*/  IMAD.IADD R5, R0, 0x1, -R5 ;  /* 0x0000000100057824 */ /* 0x000fe200078e0a05 */
[----:B------:R-:W-:Y:S01]  /*0df0*/  LOP3.LUT R2, R2, 0x3fffffe, RZ, 0xc0, !PT ;  /* 0x03fffffe02027812 */ /* 0x000fe200078ec0ff */
[----:B------:R-:W-:Y:S01]  /*0e00*/  VIADD R0, R187, 0x40 ;  /* 0x00000040bb007836 */ /* 0x000fe20000000000 */
[----:B------:R-:W-:Y:S01]  /*0e10*/  LEA.HI R10, R10, R7, RZ, 0x3 ;  /* 0x000000070a0a7211 */ /* 0x000fe200078f18ff */
[----:B------:R-:W-:Y:S01]  /*0e20*/  IMAD R5, R5, 0x8, R6 ;  /* 0x0000000805057824 */ /* 0x000fe200078e0206 */
[----:B------:R-:W-:Y:S01]  /*0e30*/  LEA.HI R8, R8, R20, RZ, 0x5 ;  /* 0x0000001408087211 */ /* 0x000fe200078f28ff */
[----:B------:R-:W-:Y:S01]  /*0e40*/  IMAD.IADD R2, R3, 0x1, -R2 ;  /* 0x0000000103027824 */ /* 0x000fe200078e0a02 */
[----:B------:R-:W-:Y:S01]  /*0e50*/  LOP3.LUT R10, R10, 0xfffffff8, RZ, 0xc0, !PT ;  /* 0xfffffff80a0a7812 */ /* 0x000fe200078ec0ff */
[----:B------:R-:W-:Y:S01]  /*0e60*/  VIADD R190, R18, 0x40 ;  /* 0x0000004012be7836 */ /* 0x000fe20000000000 */
[----:B------:R-:W-:Y:S01]  /*0e70*/  SHF.R.S32.HI R3, RZ, 0x1f, R0 ;  /* 0x0000001fff037819 */ /* 0x000fe20000011400 */
[----:B------:R0:W-:Y:S01]  /*0e80*/  STL [R1+0x94], R5 ;  /* 0x0000940501007387 */ /* 0x0001e20000100800 */
[----:B------:R-:W-:Y:S01]  /*0e90*/  SHF.R.S32.HI R8, RZ, 0x5, R8 ;  /* 0x00000005ff087819 */ /* 0x000fe20000011408 */
[----:B------:R-:W-:Y:S01]  /*0ea0*/  IMAD.IADD R7, R7, 0x1, -R10 ;  /* 0x0000000107077824 */ /* 0x000fe200078e0a0a */
[----:B------:R-:W-:Y:S01]  /*0eb0*/  SHF.R.S32.HI R13, RZ, 0x1f, R12 ;  /* 0x0000001fff0d7819 */ /* 0x000fe2000001140c */
[----:B------:R-:W-:Y:S01]  /*0ec0*/  VIADD R184, R16, 0x80 ;  /* 0x0000008010b87836 */ /* 0x000fe20000000000 */
[----:B------:R-:W-:Y:S01]  /*0ed0*/  LOP3.LUT R9, R9, 0x7ffffffc, RZ, 0xc0, !PT ;  /* 0x7ffffffc09097812 */ /* 0x000fe200078ec0ff */
[----:B------:R-:W-:Y:S01]  /*0ee0*/  IMAD R7, R8, 0x10, R7 ;  /* 0x0000001008077824 */ /* 0x000fe200078e0207 */
[----:B------:R-:W-:Y:S01]  /*0ef0*/  LEA.HI R10, R13, R12, RZ, 0x3 ;  /* 0x0000000c0d0a7211 */ /* 0x000fe200078f18ff */
[----:B------:R-:W-:Y:S01]  /*0f00*/  IMAD.SHL.U32 R12, R12, 0x80, RZ ;  /* 0x000000800c0c7824 */ /* 0x000fe200078e00ff */
[----:B------:R-:W-:Y:S01]  /*0f10*/  LOP3.LUT R202, R202, 0x380, RZ, 0xc0, !PT ;  /* 0x00000380caca7812 */ /* 0x000fe200078ec0ff */
[----:B------:R-:W-:Y:S01]  /*0f20*/  IMAD.IADD R9, R20, 0x1, -R9 ;  /* 0x0000000114097824 */ /* 0x000fe200078e0a09 */
[----:B0-----:R-:W-:Y:S01]  /*0f30*/  LEA.HI R5, R3, R0, RZ, 0x3 ;  /* 0x0000000003057211 */ /* 0x001fe200078f18ff */
[----:B------:R-:W-:Y:S01]  /*0f40*/  IMAD.SHL.U32 R3, R0, 0x80, RZ ;  /* 0x0000008000037824 */ /* 0x000fe200078e00ff */
[----:B------:R-:W-:Y:S01]  /*0f50*/  LEA.HI R0, R11, R11, RZ, 0x1 ;  /* 0x0000000b0b007211 */ /* 0x000fe200078f08ff */
[----:B------:R-:W-:Y:S01]  /*0f60*/  IMAD.SHL.U32 R191, R9, 0x2, RZ ;  /* 0x0000000209bf7824 */ /* 0x000fe200078e00ff */
[----:B------:R-:W-:Y:S01]  /*0f70*/  LEA R15, R2, R7, 0x6 ;  /* 0x00000007020f7211 */ /* 0x000fe200078e30ff */
[----:B------:R-:W-:Y:S01]  /*0f80*/  IMAD.U32 R2, RZ, RZ, UR4 ;  /* 0x00000004ff027e24 */ /* 0x000fe2000f8e00ff */
[----:B------:R-:W-:Y:S01]  /*0f90*/  LOP3.LUT R0, R0, 0x1ffffffe, RZ, 0xc0, !PT ;  /* 0x1ffffffe00007812 */ /* 0x000fe200078ec0ff */
[----:B------:R-:W-:Y:S01]  /*0fa0*/  IMAD.SHL.U32 R6, R5, 0x80, RZ ;  /* 0x0000008005067824 */ /* 0x000fe200078e00ff */
[----:B------:R-:W-:Y:S01]  /*0fb0*/  LOP3.LUT R3, R3, 0x380, RZ, 0xc0, !PT ;  /* 0x0000038003037812 */ /* 0x000fe200078ec0ff */
[----:B------:R-:W-:Y:S01]  /*0fc0*/  STL [R1+0x90], R15 ;  /* 0x0000900f01007387 */ /* 0x000fe20000100800 */
[----:B------:R-:W-:Y:S01]  /*0fd0*/  LOP3.LUT R13, R12, 0x380, RZ, 0xc0, !PT ;  /* 0x000003800c0d7812 */ /* 0x000fe200078ec0ff */
[----:B------:R-:W-:Y:S01]  /*0fe0*/  IMAD.IADD R208, R11, 0x1, -R0 ;  /* 0x000000010bd07824 */ /* 0x000fe200078e0a00 */
[----:B------:R-:W-:Y:S01]  /*0ff0*/  SHF.R.S32.HI R0, RZ, 0x1f, R21 ;  /* 0x0000001fff007819 */ /* 0x000fe20000011415 */
[----:B------:R0:W-:Y:S01]  /*1000*/  STL [R1+0x8c], R2 ;  /* 0x00008c0201007387 */ /* 0x0001e20000100800 */
[--C-:B------:R-:W-:Y:S01]  /*1010*/  LOP3.LUT R5, R3, 0x70, R16.reuse, 0xf8, !PT ;  /* 0x0000007003057812 */ /* 0x100fe200078ef810 */
[----:B------:R-:W-:Y:S01]  /*1020*/  IMAD.SHL.U32 R12, R10, 0x80, RZ ;  /* 0x000000800a0c7824 */ /* 0x000fe200078e00ff */
[----:B------:R-:W-:Y:S01]  /*1030*/  SHF.R.U32.HI R3, RZ, 0x3, R3 ;  /* 0x00000003ff037819 */ /* 0x000fe20000011603 */
[C---:B------:R-:W-:Y:S01]  /*1040*/  VIADD R31, R191.reuse, 0x8 ;  /* 0x00000008bf1f7836 */ /* 0x040fe20000000000 */
[----:B------:R-:W-:Y:S01]  /*1050*/  LOP3.LUT R6, R6, 0xfffffc00, RZ, 0xc0, !PT ;  /* 0xfffffc0006067812 */ /* 0x000fe200078ec0ff */
[----:B------:R-:W-:Y:S01]  /*1060*/  VIADD R29, R191, 0x18 ;  /* 0x00000018bf1d7836 */ /* 0x000fe20000000000 */
[--C-:B------:R-:W-:Y:S01]  /*1070*/  LOP3.LUT R10, R13, 0x70, R16.reuse, 0xf8, !PT ;  /* 0x000000700d0a7812 */ /* 0x100fe200078ef810 */
[C---:B------:R-:W-:Y:S01]  /*1080*/  VIADD R28, R191.reuse, 0x20 ;  /* 0x00000020bf1c7836 */ /* 0x040fe20000000000 */
[----:B------:R-:W-:Y:S01]  /*1090*/  LOP3.LUT R5, R6, R5, R3, 0xf6, !PT ;  /* 0x0000000506057212 */ /* 0x000fe200078ef603 */
[C---:B------:R-:W-:Y:S01]  /*10a0*/  VIADD R27, R191.reuse, 0x28 ;  /* 0x00000028bf1b7836 */ /* 0x040fe20000000000 */
[----:B0-----:R-:W-:Y:S01]  /*10b0*/  LEA.HI R2, R0, R21, RZ, 0x3 ;  /* 0x0000001500027211 */ /* 0x001fe200078f18ff */
[C---:B------:R-:W-:Y:S01]  /*10c0*/  VIADD R26, R191.reuse, 0x30 ;  /* 0x00000030bf1a7836 */ /* 0x040fe20000000000 */
[----:B------:R-:W-:Y:S01]  /*10d0*/  SHF.R.U32.HI R14, RZ, 0x3, R13 ;  /* 0x00000003ff0e7819 */ /* 0x000fe2000001160d */
[C---:B------:R-:W-:Y:S01]  /*10e0*/  VIADD R25, R191.reuse, 0x38 ;  /* 0x00000038bf197836 */ /* 0x040fe20000000000 */
[----:B------:R-:W-:Y:S01]  /*10f0*/  LOP3.LUT R0, R202, 0x70, R16, 0xf8, !PT ;  /* 0x00000070ca007812 */ /* 0x000fe200078ef810 */
[----:B------:R-:W-:Y:S01]  /*1100*/  IMAD.SHL.U32 R2, R2, 0x80, RZ ;  /* 0x0000008002027824 */ /* 0x000fe200078e00ff */
[----:B------:R-:W-:Y:S01]  /*1110*/  SHF.R.U32.HI R3, RZ, 0x3, R202 ;  /* 0x00000003ff037819 */ /* 0x000fe200000116ca */
[C---:B------:R-:W-:Y:S01]  /*1120*/  VIADD R24, R191.reuse, 0x40 ;  /* 0x00000040bf187836 */ /* 0x040fe20000000000 */
[----:B------:R-:W-:Y:S01]  /*1130*/  LOP3.LUT R13, R12, 0xfffffc00, RZ, 0xc0, !PT ;  /* 0xfffffc000c0d7812 */ /* 0x000fe200078ec0ff */
[----:B------:R-:W-:Y:S01]  /*1140*/  VIADD R21, R191, 0x48 ;  /* 0x00000048bf157836 */ /* 0x000fe20000000000 */
[----:B------:R-:W-:Y:S01]  /*1150*/  LOP3.LUT R209, R209, 0x380, RZ, 0xc0, !PT ;  /* 0x00000380d1d17812 */ /* 0x000fe200078ec0ff */
[C---:B------:R-:W-:Y:S01]  /*1160*/  VIADD R20, R191.reuse, 0x50 ;  /* 0x00000050bf147836 */ /* 0x040fe20000000000 */
[C---:B------:R-:W-:Y:S01]  /*1170*/  IADD3 R30, R191.reuse, 0x10, RZ ;  /* 0x00000010bf1e7810 */ /* 0x040fe20007ffe0ff */
[----:B------:R-:W-:Y:S01]  /*1180*/  VIADD R12, R191, 0x68 ;  /* 0x00000068bf0c7836 */ /* 0x000fe20000000000 */
[----:B------:R-:W-:Y:S01]  /*1190*/  LOP3.LUT R213, R203, R0, R3, 0xf6, !PT ;  /* 0x00000000cbd57212 */ /* 0x000fe200078ef603 */
[----:B------:R-:W-:Y:S01]  /*11a0*/  IMAD.IADD R0, R22, 0x1, R5 ;  /* 0x0000000116007824 */ /* 0x000fe200078e0205 */
[----:B------:R-:W-:Y:S01]  /*11b0*/  LOP3.LUT R13, R13, R10, R14, 0xf6, !PT ;  /* 0x0000000a0d0d7212 */ /* 0x000fe200078ef60e */
[C---:B------:R-:W-:Y:S01]  /*11c0*/  VIADD R14, R191.reuse, 0x58 ;  /* 0x00000058bf0e7836 */ /* 0x040fe20000000000 */
[----:B------:R-:W-:Y:S01]  /*11d0*/  SHF.R.U32.HI R4, RZ, 0x3, R209 ;  /* 0x00000003ff047819 */ /* 0x000fe200000116d1 */
[----:B------:R-:W-:Y:S01]  /*11e0*/  VIADD R11, R191, 0x70 ;  /* 0x00000070bf0b7836 */ /* 0x000fe20000000000 */
[----:B------:R-:W-:Y:S01]  /*11f0*/  LOP3.LUT R3, R209, 0x70, R16, 0xf8, !PT ;  /* 0x00000070d1037812 */ /* 0x000fe200078ef810 */
[C---:B------:R-:W-:Y:S01]  /*1200*/  VIADD R10, R191.reuse, 0x78 ;  /* 0x00000078bf0a7836 */ /* 0x040fe20000000000 */
[----:B------:R-:W-:Y:S01]  /*1210*/  LOP3.LUT R212, R2, 0xfffffc00, RZ, 0xc0, !PT ;  /* 0xfffffc0002d47812 */ /* 0x000fe200078ec0ff */
[C---:B------:R-:W-:Y:S01]  /*1220*/  VIADD R9, R191.reuse, 0x80 ;  /* 0x00000080bf097836 */ /* 0x040fe20000000000 */
[----:B------:R-:W-:Y:S01]  /*1230*/  SHF.R.S32.HI R32, RZ, 0x1f, R31 ;  /* 0x0000001fff207819 */ /* 0x000fe2000001141f */
[C---:B------:R-:W-:Y:S01]  /*1240*/  VIADD R8, R191.reuse, 0x88 ;  /* 0x00000088bf087836 */ /* 0x040fe20000000000 */
[----:B------:R-:W-:Y:S01]  /*1250*/  SHF.R.S32.HI R31, RZ, 0x1f, R30 ;  /* 0x0000001fff1f7819 */ /* 0x000fe2000001141e */
[C---:B------:R-:W-:Y:S01]  /*1260*/  VIADD R7, R191.reuse, 0x90 ;  /* 0x00000090bf077836 */ /* 0x040fe20000000000 */
[----:B------:R-:W-:Y:S01]  /*1270*/  SHF.R.S32.HI R30, RZ, 0x1f, R29 ;  /* 0x0000001fff1e7819 */ /* 0x000fe2000001141d */
[----:B------:R-:W-:Y:S01]  /*1280*/  STL [R1+0x84], R0 ;  /* 0x0000840001007387 */ /* 0x000fe20000100800 */
[----:B------:R-:W-:Y:S01]  /*1290*/  SHF.R.S32.HI R29, RZ, 0x1f, R28 ;  /* 0x0000001fff1d7819 */ /* 0x000fe2000001141c */
[C---:B------:R-:W-:Y:S01]  /*12a0*/  VIADD R6, R191.reuse, 0x98 ;  /* 0x00000098bf067836 */ /* 0x040fe20000000000 */
[----:B------:R-:W-:Y:S01]  /*12b0*/  LOP3.LUT R3, R212, R3, R4, 0xf6, !PT ;  /* 0x00000003d4037212 */ /* 0x000fe200078ef604 */
[C---:B------:R-:W-:Y:S01]  /*12c0*/  IMAD.IADD R4, R22.reuse, 0x1, R13 ;  /* 0x0000000116047824 */ /* 0x040fe200078e020d */
[----:B------:R-:W-:Y:S01]  /*12d0*/  SHF.R.S32.HI R28, RZ, 0x1f, R27 ;  /* 0x0000001fff1c7819 */ /* 0x000fe2000001141b */
[C---:B------:R-:W-:Y:S01]  /*12e0*/  VIADD R13, R191.reuse, 0x60 ;  /* 0x00000060bf0d7836 */ /* 0x040fe20000000000 */
[----:B------:R-:W-:Y:S01]  /*12f0*/  SHF.R.S32.HI R27, RZ, 0x1f, R26 ;  /* 0x0000001fff1b7819 */ /* 0x000fe2000001141a */
[----:B------:R-:W-:Y:S01]  /*1300*/  IMAD.IADD R2, R22, 0x1, R3 ;  /* 0x0000000116027824 */ /* 0x000fe200078e0203 */
[----:B------:R-:W-:Y:S01]  /*1310*/  SHF.R.S32.HI R26, RZ, 0x1f, R25 ;  /* 0x0000001fff1a7819 */ /* 0x000fe20000011419 */
[----:B------:R0:W-:Y:S01]  /*1320*/  STL [R1+0x80], R4 ;  /* 0x0000800401007387 */ /* 0x0001e20000100800 */
[----:B------:R-:W-:Y:S01]  /*1330*/  SHF.R.S32.HI R25, RZ, 0x1f, R24 ;  /* 0x0000001fff197819 */ /* 0x000fe20000011418 */
[C---:B------:R-:W-:Y:S01]  /*1340*/  VIADD R5, R191.reuse, 0xa0 ;  /* 0x000000a0bf057836 */ /* 0x040fe20000000000 */
[----:B------:R-:W-:Y:S01]  /*1350*/  SHF.R.S32.HI R24, RZ, 0x1f, R21 ;  /* 0x0000001fff187819 */ /* 0x000fe20000011415 */
[----:B------:R1:W-:Y:S01]  /*1360*/  STL [R1+0x88], R2 ;  /* 0x0000880201007387 */ /* 0x0003e20000100800 */
[----:B------:R-:W-:Y:S01]  /*1370*/  SHF.R.S32.HI R21, RZ, 0x1f, R20 ;  /* 0x0000001fff157819 */ /* 0x000fe20000011414 */
[C---:B------:R-:W-:Y:S01]  /*1380*/  VIADD R3, R191.reuse, 0xb0 ;  /* 0x000000b0bf037836 */ /* 0x040fe20000000000 */
[----:B------:R-:W-:Y:S01]  /*1390*/  SHF.R.S32.HI R20, RZ, 0x1f, R14 ;  /* 0x0000001fff147819 */ /* 0x000fe2000001140e */
[C---:B------:R-:W-:Y:S01]  /*13a0*/  VIADD R228, R191.reuse, 0xc8 ;  /* 0x000000c8bfe47836 */ /* 0x040fe20000000000 */
[----:B------:R-:W-:Y:S01]  /*13b0*/  SHF.R.S32.HI R14, RZ, 0x1f, R13 ;  /* 0x0000001fff0e7819 */ /* 0x000fe2000001140d */
[C---:B0-----:R-:W-:Y:S01]  /*13c0*/  VIADD R4, R191.reuse, 0xa8 ;  /* 0x000000a8bf047836 */ /* 0x041fe20000000000 */
[----:B------:R-:W-:Y:S01]  /*13d0*/  SHF.R.S32.HI R13, RZ, 0x1f, R12 ;  /* 0x0000001fff0d7819 */ /* 0x000fe2000001140c */
[C---:B------:R-:W-:Y:S01]  /*13e0*/  VIADD R225, R191.reuse, 0xd8 ;  /* 0x000000d8bfe17836 */ /* 0x040fe20000000000 */
[----:B------:R-:W-:Y:S01]  /*13f0*/  SHF.R.S32.HI R12, RZ, 0x1f, R11 ;  /* 0x0000001fff0c7819 */ /* 0x000fe2000001140b */
[C---:B-1----:R-:W-:Y:S01]  /*1400*/  VIADD R2, R191.reuse, 0xb8 ;  /* 0x000000b8bf027836 */ /* 0x042fe20000000000 */
[----:B------:R-:W-:Y:S01]  /*1410*/  SHF.R.S32.HI R11, RZ, 0x1f, R10 ;  /* 0x0000001fff0b7819 */ /* 0x000fe2000001140a */
[C---:B------:R-:W-:Y:S01]  /*1420*/  VIADD R224, R191.reuse, 0xe0 ;  /* 0x000000e0bfe07836 */ /* 0x040fe20000000000 */
[----:B------:R-:W-:Y:S01]  /*1430*/  SHF.R.S32.HI R10, RZ, 0x1f, R9 ;  /* 0x0000001fff0a7819 */ /* 0x000fe20000011409 */
[C---:B------:R-:W-:Y:S01]  /*1440*/  VIADD R210, R18.reuse, 0x80 ;  /* 0x0000008012d27836 */ /* 0x040fe20000000000 */
[----:B------:R-:W-:Y:S01]  /*1450*/  SHF.R.S32.HI R9, RZ, 0x1f, R8 ;  /* 0x0000001fff097819 */ /* 0x000fe20000011408 */
[----:B------:R-:W-:Y:S01]  /*1460*/  VIADD R211, R18, 0xc0 ;  /* 0x000000c012d37836 */ /* 0x000fe20000000000 */
        /* <DEDUP_REMOVED lines=9> */
[----:B------:R-:W-:Y:S01]  /*1500*/  IMAD.IADD R213, R22, 0x1, R213 ;  /* 0x0000000116d57824 */ /* 0x000fe200078e02d5 */
[----:B------:R-:W-:Y:S01]  /*1510*/  IADD3 R227, R191, 0xd0, RZ ;  /* 0x000000d0bfe37810 */ /* 0x000fe20007ffe0ff */
[----:B------:R-:W-:Y:S01]  /*1520*/  IMAD R208, R208, 0x8, R15 ;  /* 0x00000008d0d07824 */ /* 0x000fe200078e020f */
[----:B------:R-:W-:Y:S01]  /*1530*/  SHF.R.S32.HI R4, RZ, 0x1f, R3 ;  /* 0x0000001fff047819 */ /* 0x000fe20000011403 */
[----:B------:R-:W-:Y:S01]  /*1540*/  ULOP3.LUT UR61, UR5, 0x1, URZ, 0xfc, !UPT ;  /* 0x00000001053d7892 */ /* 0x000fe2000f8efc3f */
[----:B------:R-:W-:-:S02]  /*1550*/  SHF.R.S32.HI R3, RZ, 0x1f, R2 ;  /* 0x0000001fff037819 */ /* 0x000fc40000011402 */
[----:B------:R-:W-:Y:S02]  /*1560*/  SHF.R.S32.HI R2, RZ, 0x1f, R0 ;  /* 0x0000001fff027819 */ /* 0x000fe40000011400 */
[----:B------:R-:W-:Y:S02]  /*1570*/  SHF.R.S32.HI R0, RZ, 0x1f, R228 ;  /* 0x0000001fff007819 */ /* 0x000fe400000114e4 */
[----:B------:R-:W-:Y:S02]  /*1580*/  SHF.R.S32.HI R3, RZ, 0x1f, R227 ;  /* 0x0000001fff037819 */ /* 0x000fe400000114e3 */
[----:B------:R-:W-:Y:S02]  /*1590*/  SHF.R.S32.HI R2, RZ, 0x1f, R225 ;  /* 0x0000001fff027819 */ /* 0x000fe400000114e1 */
[----:B------:R-:W-:Y:S02]  /*15a0*/  SHF.R.S32.HI R0, RZ, 0x1f, R224 ;  /* 0x0000001fff007819 */ /* 0x000fe400000114e0 */
        /* <DEDUP_REMOVED lines=8> */
[----:B------:R-:W-:-:S07]  /*1630*/  SHF.R.S32.HI R0, RZ, 0x1f, R221 ;  /* 0x0000001fff007819 */ /* 0x000fce00000114dd */
.L_x_2025:
[----:B------:R-:W-:Y:S05]  /*1640*/  YIELD ;  /* 0x0000000000007946 */ /* 0x000fea0003800000 */
[----:B------:R-:W-:Y:S01]  /*1650*/  ULDC.64 UR4, c[0x0][0xa28] ;  /* 0x00028a0000047ab9 */ /* 0x000fe20000000a00 */
[----:B0--3--:R-:W0:Y:S01]  /*1660*/  LDC.64 R2, c[0x0][0xa08] ;  /* 0x00028200ff027b82 */ /* 0x009e220000000a00 */
[----:B------:R-:W-:Y:S01]  /*1670*/  ISETP.NE.U32.AND P1, PT, RZ, UR4, PT ;  /* 0x00000004ff007c0c */ /* 0x000fe2000bf25070 */
[----:B-1--4-:R-:W-:Y:S02]  /*1680*/  IMAD.MOV.U32 R9, RZ, RZ, RZ ;  /* 0x000000ffff097224 */ /* 0x012fe400078e00ff */
[----:B-----5:R-:W-:Y:S01]  /*1690*/  IMAD.MOV.U32 R45, RZ, RZ, RZ ;  /* 0x000000ffff2d7224 */ /* 0x020fe200078e00ff */
[----:B------:R-:W-:Y:S01]  /*16a0*/  ISETP.NE.AND.EX P1, PT, RZ, UR5, PT, P1 ;  /* 0x00000005ff007c0c */ /* 0x000fe2000bf25310 */
[----:B------:R-:W-:-:S02]  /*16b0*/  ULDC.64 UR4, c[0x0][0xa18] ;  /* 0x0002860000047ab9 */ /* 0x000fc40000000a00 */
[----:B------:R-:W-:-:S04]  /*16c0*/  ISETP.NE.U32.AND P2, PT, RZ, UR4, PT ;  /* 0x00000004ff007c0c */ /* 0x000fc8000bf45070 */
[----:B------:R-:W-:Y:S01]  /*16d0*/  ISETP.NE.AND.EX P2, PT, RZ, UR5, PT, P2 ;  /* 0x00000005ff007c0c */ /* 0x000fe2000bf45320 */
[----:B------:R-:W-:Y:S02]  /*16e0*/  ULDC.64 UR4, c[0x0][0xa08] ;  /* 0x0002820000047ab9 */ /* 0x000fe40000000a00 */
[----:B------:R-:W-:-:S03]  /*16f0*/  ISETP.NE.U32.AND P0, PT, RZ, UR4, PT ;  /* 0x00000004ff007c0c */ /* 0x000fc6000bf05070 */
[----:B------:R-:W1:Y:S01]  /*1700*/  @P1 LDC.64 R4, c[0x0][0xa28] ;  /* 0x00028a00ff041b82 */ /* 0x000e620000000a00 */
[----:B------:R-:W-:Y:S01]  /*1710*/  ISETP.NE.AND.EX P0, PT, RZ, UR5, PT, P0 ;  /* 0x00000005ff007c0c */ /* 0x000fe2000bf05300 */
[----:B0-----:R-:W-:-:S06]  /*1720*/  IMAD.WIDE R2, R207, 0x4, R2 ;  /* 0x00000004cf027825 */ /* 0x001fcc00078e0202 */
[----:B------:R-:W0:Y:S01]  /*1730*/  @P2 LDC.64 R6, c[0x0][0xa18] ;  /* 0x00028600ff062b82 */ /* 0x000e220000000a00 */
[----:B------:R-:W-:Y:S02]  /*1740*/  ULDC UR4, c[0x0][0x288] ;  /* 0x0000a20000047ab9 */ /* 0x000fe40000000800 */
[----:B------:R-:W-:Y:S01]  /*1750*/  IMAD.U32 R189, RZ, RZ, UR4 ;  /* 0x00000004ffbd7e24 */ /* 0x000fe2000f8e00ff */
[----:B------:R-:W-:Y:S02]  /*1760*/  ULDC.64 UR4, c[0x0][0x418] ;  /* 0x0001060000047ab9 */ /* 0x000fe40000000a00 */
[----:B------:R2:W5:Y:S01]  /*1770*/  @P0 LDG.E R45, desc[UR36][R2.64] ;  /* 0x00000024022d0981 */ /* 0x000562000c1e1900 */
[----:B-1----:R-:W-:-:S05]  /*1780*/  @P1 IMAD.WIDE R4, R207, 0x4, R4 ;  /* 0x00000004cf041825 */ /* 0x002fca00078e0204 */
[----:B------:R2:W5:Y:S01]  /*1790*/  @P1 LDG.E R9, desc[UR36][R4.64] ;  /* 0x0000002404091981 */ /* 0x000562000c1e1900 */
[----:B0-----:R-:W-:-:S05]  /*17a0*/  @P2 IMAD.WIDE R6, R207, 0x4, R6 ;  /* 0x00000004cf062825 */ /* 0x001fca00078e0206 */
[----:B------:R2:W5:Y:S01]  /*17b0*/  @P2 LDG.E R189, desc[UR36][R6.64] ;  /* 0x0000002406bd2981 */ /* 0x000562000c1e1900 */
[----:B------:R-:W-:-:S03]  /*17c0*/  UISETP.NE.U32.AND UP0, UPT, UR4, URZ, UPT ;  /* 0x0000003f0400728c */ /* 0x000fc6000bf05070 */
[----:B------:R-:W-:Y:S01]  /*17d0*/  ULDC UR4, c[0x0][0x424] ;  /* 0x0001090000047ab9 */ /* 0x000fe20000000800 */
[----:B------:R-:W-:-:S03]  /*17e0*/  UISETP.NE.AND.EX UP0, UPT, UR5, URZ, UPT, UP0 ;  /* 0x0000003f0500728c */ /* 0x000fc6000bf05300 */
[----:B------:R-:W-:Y:S01]  /*17f0*/  ULDC UR5, c[0x0][0x2f0] ;  /* 0x0000bc0000057ab9 */ /* 0x000fe20000000800 */
[----:B------:R-:W-:-:S04]  /*1800*/  USEL UR4, UR4, 0x1, UP0 ;  /* 0x0000000104047887 */ /* 0x000fc80008000000 */
[----:B------:R-:W-:-:S03]  /*1810*/  UIMAD UR4, UR4, UR5, URZ ;  /* 0x00000005040472a4 */ /* 0x000fc6000f8e023f */
[----:B------:R-:W-:Y:S02]  /*1820*/  ULDC UR5, c[0x0][0x348] ;  /* 0x0000d20000057ab9 */ /* 0x000fe40000000800 */
[----:B------:R-:W-:Y:S02]  /*1830*/  IMAD.U32 R39, RZ, RZ, UR5 ;  /* 0x00000005ff277e24 */ /* 0x000fe4000f8e00ff */
[----:B------:R-:W-:Y:S01]  /*1840*/  IMAD.U32 R24, RZ, RZ, UR4 ;  /* 0x00000004ff187e24 */ /* 0x000fe2000f8e00ff */
[----:B--2---:R-:W-:Y:S06]  /*1850*/  @P2 BRA `(.L_x_1773) ;  /* 0x0000000000242947 */ /* 0x004fec0003800000 */
        /* <DEDUP_REMOVED lines=9> */
.L_x_1773:
[----:B------:R-:W-:Y:S01]  /*18f0*/  ULDC.64 UR4, c[0x0][0xa20] ;  /* 0x0002880000047ab9 */ /* 0x000fe20000000a00 */
[C---:B------:R-:W-:Y:S01]  /*1900*/  LOP3.LUT R4, R206.reuse, 0xff000000, RZ, 0xc0, !PT ;  /* 0xff000000ce047812 */ /* 0x040fe200078ec0ff */
[----:B------:R-:W-:Y:S01]  /*1910*/  IMAD.MOV.U32 R216, RZ, RZ, R207 ;  /* 0x000000ffffd87224 */ /* 0x000fe200078e00cf */
[----:B------:R-:W-:Y:S02]  /*1920*/  ISETP.NE.U32.AND P1, PT, RZ, UR4, PT ;  /* 0x00000004ff007c0c */ /* 0x000fe4000bf25070 */
[C---:B------:R-:W-:Y:S02]  /*1930*/  LOP3.LUT R0, R206.reuse, 0xff0000, RZ, 0xc0, !PT ;  /* 0x00ff0000ce007812 */ /* 0x040fe400078ec0ff */
[----:B------:R-:W-:Y:S02]  /*1940*/  ISETP.NE.AND.EX P1, PT, RZ, UR5, PT, P1 ;  /* 0x00000005ff007c0c */ /* 0x000fe4000bf25310 */
[----:B------:R-:W-:Y:S02]  /*1950*/  SHF.R.U32.HI R5, RZ, 0x8, R4 ;  /* 0x00000008ff057819 */ /* 0x000fe40000011604 */
[----:B------:R-:W-:-:S02]  /*1960*/  LOP3.LUT R188, R206, 0xffff, RZ, 0xc0, !PT ;  /* 0x0000ffffcebc7812 */ /* 0x000fc400078ec0ff */
[----:B------:R-:W-:-:S07]  /*1970*/  LEA.HI R215, R0, R5, RZ, 0x10 ;  /* 0x0000000500d77211 */ /* 0x000fce00078f80ff */
[----:B------:R-:W-:Y:S05]  /*1980*/  @!P1 BRA `(.L_x_1774) ;  /* 0x0000000000109947 */ /* 0x000fea0003800000 */
[----:B------:R-:W0:Y:S02]  /*1990*/  LDC.64 R24, c[0x0][0xa20] ;  /* 0x00028800ff187b82 */ /* 0x000e240000000a00 */
[----:B0-----:R-:W-:-:S06]  /*19a0*/  IMAD.WIDE R24, R207, 0x4, R24 ;  /* 0x00000004cf187825 */ /* 0x001fcc00078e0218 */
[----:B------:R0:W5:Y:S01]  /*19b0*/  LDG.E R24, desc[UR36][R24.64] ;  /* 0x0000002418187981 */ /* 0x000162000c1e1900 */
[----:B------:R-:W-:Y:S05]  /*19c0*/  BRA `(.L_x_1775) ;  /* 0x0000000000107947 */ /* 0x000fea0003800000 */
.L_x_1774:
[----:B------:R-:W-:Y:S05]  /*19d0*/  @!P0 BRA `(.L_x_1775) ;  /* 0x00000000000c8947 */ /* 0x000fea0003800000 */
[----:B------:R-:W2:Y:S04]  /*19e0*/  LDG.E R5, desc[UR36][R2.64] ;  /* 0x0000002402057981 */ /* 0x000ea8000c1e1900 */
[----:B------:R-:W2:Y:S02]  /*19f0*/  LDG.E R24, desc[UR36][R2.64+0x4] ;  /* 0x0000042402187981 */ /* 0x000ea4000c1e1900 */
[----:B--2---:R-:W-:-:S07]  /*1a00*/  IMAD.IADD R24, R24, 0x1, -R5 ;  /* 0x0000000118187824 */ /* 0x004fce00078e0a05 */
.L_x_1775:
[----:B------:R-:W-:Y:S02]  /*1a10*/  ULDC.64 UR4, c[0x0][0xa10] ;  /* 0x0002840000047ab9 */ /* 0x000fe40000000a00 */
[----:B------:R-:W-:-:S04]  /*1a20*/  ISETP.NE.U32.AND P0, PT, RZ, UR4, PT ;  /* 0x00000004ff007c0c */ /* 0x000fc8000bf05070 */
[----:B------:R-:W-:Y:S01]  /*1a30*/  ISETP.NE.AND.EX P0, PT, RZ, UR5, PT, P0 ;  /* 0x00000005ff007c0c */ /* 0x000fe2000bf05300 */
[----:B------:R-:W-:Y:S02]  /*1a40*/  ULDC.64 UR4, c[0x0][0xa30] ;  /* 0x00028c0000047ab9 */ /* 0x000fe40000000a00 */
[----:B------:R-:W-:-:S04]  /*1a50*/  ISETP.NE.U32.AND P1, PT, RZ, UR4, PT ;  /* 0x00000004ff007c0c */ /* 0x000fc8000bf25070 */
[----:B------:R-:W-:-:S06]  /*1a60*/  ISETP.NE.AND.EX P1, PT, RZ, UR5, PT, P1 ;  /* 0x00000005ff007c0c */ /* 0x000fcc000bf25310 */
[----:B------:R-:W1:Y:S08]  /*1a70*/  @P0 LDC.64 R4, c[0x0][0xa10] ;  /* 0x00028400ff040b82 */ /* 0x000e700000000a00 */
[----:B------:R-:W2:Y:S01]  /*1a80*/  @P1 LDC.64 R2, c[0x0][0xa30] ;  /* 0x00028c00ff021b82 */ /* 0x000ea20000000a00 */
[----:B-1----:R-:W-:-:S05]  /*1a90*/  @P0 IMAD.WIDE R4, R207, 0x4, R4 ;  /* 0x00000004cf040825 */ /* 0x002fca00078e0204 */
[----:B------:R-:W3:Y:S04]  /*1aa0*/  @P0 LDG.E R0, desc[UR36][R4.64] ;  /* 0x0000002404000981 */ /* 0x000ee8000c1e1900 */
[----:B------:R-:W3:Y:S01]  /*1ab0*/  @P0 LDG.E R11, desc[UR36][R4.64+0x4] ;  /* 0x00000424040b0981 */ /* 0x000ee2000c1e1900 */
[----:B--2---:R-:W-:Y:S02]  /*1ac0*/  @P1 IMAD.WIDE R6, R207, 0x4, R2 ;  /* 0x00000004cf061825 */ /* 0x004fe400078e0202 */
[----:B------:R-:W1:Y:S02]  /*1ad0*/  LDC R2, c[0x0][0x448] ;  /* 0x00011200ff027b82 */ /* 0x000e640000000800 */
[----:B-----5:R-:W-:-:S06]  /*1ae0*/  IMAD.MOV.U32 R38, RZ, RZ, R24 ;  /* 0x000000ffff267224 */ /* 0x020fcc00078e0018 */
[----:B------:R2:W5:Y:S01]  /*1af0*/  @P1 LDG.E R38, desc[UR36][R6.64] ;  /* 0x0000002406261981 */ /* 0x000562000c1e1900 */
[----:B------:R-:W-:Y:S02]  /*1b00*/  IMAD.SHL.U32 R201, R205, 0x80, RZ ;  /* 0x00000080cdc97824 */ /* 0x000fe400078e00ff */
[----:B------:R-:W-:Y:S01]  /*1b10*/  IMAD.IADD R10, R24, 0x1, -R9 ;  /* 0x00000001180a7824 */ /* 0x000fe200078e0a09 */
[----:B-1----:R-:W-:Y:S02]  /*1b20*/  ISETP.NE.AND P1, PT, R2, 0x1, PT ;  /* 0x000000010200780c */ /* 0x002fe40003f25270 */
[----:B------:R-:W1:Y:S11]  /*1b30*/  LDC.64 R2, c[0x0][0x9e0] ;  /* 0x00027800ff027b82 */ /* 0x000e760000000a00 */
[----:B------:R-:W4:Y:S08]  /*1b40*/  @P1 LDC R13, c[0x0][0x44c] ;  /* 0x00011300ff0d1b82 */ /* 0x000f300000000800 */
[----:B------:R-:W0:Y:S01]  /*1b50*/  @P1 LDC R8, c[0x0][0x450] ;  /* 0x00011400ff081b82 */ /* 0x000e220000000800 */
[----:B-1----:R-:W-:Y:S01]  /*1b60*/  ISETP.GE.AND P2, PT, R3, 0x1, PT ;  /* 0x000000010300780c */ /* 0x002fe20003f46270 */
[----:B---3--:R-:W-:-:S02]  /*1b70*/  @P0 IMAD.IADD R39, R11, 0x1, -R0 ;  /* 0x000000010b270824 */ /* 0x008fc400078e0a00 */
[----:B------:R-:W-:Y:S02]  /*1b80*/  VIADD R0, R201, 0x7f ;  /* 0x0000007fc9007836 */ /* 0x000fe40000000000 */
[----:B------:R-:W-:Y:S02]  /*1b90*/  IMAD.IADD R192, R10, 0x1, R39 ;  /* 0x000000010ac07824 */ /* 0x000fe400078e0227 */
[----:B----4-:R-:W-:-:S03]  /*1ba0*/  @P1 IMAD.HI.U32 R5, R0, R13, RZ ;  /* 0x0000000d00051227 */ /* 0x010fc600078e00ff */
[C---:B--2---:R-:W-:Y:S01]  /*1bb0*/  IADD3 R7, R192.reuse, 0x1, -R189 ;  /* 0x00000001c0077810 */ /* 0x044fe20007ffe8bd */
[----:B------:R-:W-:Y:S01]  /*1bc0*/  IMAD.MOV.U32 R4, RZ, RZ, R0 ;  /* 0x000000ffff047224 */ /* 0x000fe200078e0000 */
[----:B0-----:R-:W-:Y:S01]  /*1bd0*/  @P1 SHF.R.U32.HI R4, RZ, R8, R5 ;  /* 0x00000008ff041219 */ /* 0x001fe20000011605 */
[----:B------:R-:W-:-:S04]  /*1be0*/  VIADD R0, R192, 0x3f ;  /* 0x0000003fc0007836 */ /* 0x000fc80000000000 */
[----:B------:R-:W-:Y:S01]  /*1bf0*/  IMAD.IADD R7, R7, 0x1, R4 ;  /* 0x0000000107077824 */ /* 0x000fe200078e0204 */
[----:B------:R-:W-:-:S04]  /*1c00*/  SHF.R.S32.HI R5, RZ, 0x1f, R0 ;  /* 0x0000001fff057819 */ /* 0x000fc80000011400 */
[----:B------:R-:W-:Y:S02]  /*1c10*/  LEA.HI R5, R5, R0, RZ, 0x6 ;  /* 0x0000000005057211 */ /* 0x000fe400078f30ff */
[----:B------:R-:W-:Y:S02]  /*1c20*/  IADD3 R2, R7, R2, RZ ;  /* 0x0000000207027210 */ /* 0x000fe40007ffe0ff */
[----:B------:R-:W-:Y:S01]  /*1c30*/  SHF.R.S32.HI R42, RZ, 0x6, R5 ;  /* 0x00000006ff2a7819 */ /* 0x000fe20000011405 */
[----:B------:R-:W-:Y:S06]  /*1c40*/  @!P2 BRA `(.L_x_1776) ;  /* 0x000000000048a947 */ /* 0x000fec0003800000 */
[C---:B------:R-:W-:Y:S01]  /*1c50*/  ISETP.GT.AND P0, PT, R7.reuse, RZ, PT ;  /* 0x000000ff0700720c */ /* 0x040fe20003f04270 */
[----:B------:R-:W-:Y:S01]  /*1c60*/  BSSY B0, `(.L_x_1777) ;  /* 0x000000e000007945 */ /* 0x000fe20003800000 */
[----:B------:R-:W-:-:S11]  /*1c70*/  VIADD R0, R7, 0xffffffff ;  /* 0xffffffff07007836 */ /* 0x000fd60000000000 */
[----:B------:R-:W-:Y:S05]  /*1c80*/  @P0 BRA `(.L_x_1778) ;  /* 0x00000000001c0947 */ /* 0x000fea0003800000 */
[----:B------:R-:W-:Y:S01]  /*1c90*/  ISETP.NE.AND P0, PT, R3, 0x1, PT ;  /* 0x000000010300780c */ /* 0x000fe20003f05270 */
[----:B------:R-:W-:-:S12]  /*1ca0*/  IMAD.MOV R7, RZ, RZ, -R7 ;  /* 0x000000ffff077224 */ /* 0x000fd800078e0a07 */
[----:B------:R-:W0:Y:S02]  /*1cb0*/  @P0 LDC.64 R4, c[0x0][0x9e8] ;  /* 0x00027a00ff040b82 */ /* 0x000e240000000a00 */
[----:B0-----:R-:W-:-:S05]  /*1cc0*/  @P0 IMAD.HI.U32 R4, R7, R4, RZ ;  /* 0x0000000407040227 */ /* 0x001fca00078e00ff */
[----:B------:R-:W-:-:S04]  /*1cd0*/  @P0 SHF.R.U32.HI R7, RZ, R5, R4 ;  /* 0x00000005ff070219 */ /* 0x000fc80000011604 */
[----:B------:R-:W-:Y:S01]  /*1ce0*/  LOP3.LUT R0, RZ, R7, RZ, 0x33, !PT ;  /* 0x00000007ff007212 */ /* 0x000fe200078e33ff */
[----:B------:R-:W-:Y:S06]  /*1cf0*/  BRA `(.L_x_1779) ;  /* 0x0000000000107947 */ /* 0x000fec0003800000 */
.L_x_1778:
[----:B------:R-:W-:-:S13]  /*1d00*/  ISETP.NE.AND P0, PT, R3, 0x1, PT ;  /* 0x000000010300780c */ /* 0x000fda0003f05270 */
[----:B------:R-:W0:Y:S02]  /*1d10*/  @P0 LDC.64 R4, c[0x0][0x9e8] ;  /* 0x00027a00ff040b82 */ /* 0x000e240000000a00 */
[----:B0-----:R-:W-:-:S05]  /*1d20*/  @P0 IMAD.HI.U32 R4, R0, R4, RZ ;  /* 0x0000000400040227 */ /* 0x001fca00078e00ff */
[----:B------:R-:W-:-:S07]  /*1d30*/  @P0 SHF.R.U32.HI R0, RZ, R5, R4 ;  /* 0x00000005ff000219 */ /* 0x000fce0000011604 */
.L_x_1779:
[----:B------:R-:W-:Y:S05]  /*1d40*/  BSYNC B0 ;  /* 0x0000000000007941 */ /* 0x000fea0003800000 */
.L_x_1777:
[----:B------:R-:W-:-:S05]  /*1d50*/  IMAD R5, R0, R3, R3 ;  /* 0x0000000300057224 */ /* 0x000fca00078e0203 */
[----:B------:R-:W-:-:S07]  /*1d60*/  VIMNMX R2, R2, R5, PT ;  /* 0x0000000502027248 */ /* 0x000fce0003fe0100 */
.L_x_1776:
[----:B------:R-:W0:Y:S01]  /*1d70*/  @P1 LDC R4, c[0x0][0x44c] ;  /* 0x00011300ff041b82 */ /* 0x000e220000000800 */
[----:B------:R-:W-:Y:S01]  /*1d80*/  VIADD R2, R2, 0x3f ;  /* 0x0000003f02027836 */ /* 0x000fe20000000000 */
[----:B------:R-:W-:Y:S01]  /*1d90*/  ULDC UR4, c[0x0][0x9dc] ;  /* 0x0002770000047ab9 */ /* 0x000fe20000000800 */
[----:B------:R-:W-:Y:S02]  /*1da0*/  IMAD.MOV.U32 R0, RZ, RZ, R201 ;  /* 0x000000ffff007224 */ /* 0x000fe400078e00c9 */
[----:B------:R-:W-:Y:S01]  /*1db0*/  IMAD.IADD R161, R192, 0x1, -R189 ;  /* 0x00000001c0a17824 */ /* 0x000fe200078e0abd */
[----:B------:R-:W-:Y:S02]  /*1dc0*/  SHF.R.S32.HI R5, RZ, 0x1f, R2 ;  /* 0x0000001fff057819 */ /* 0x000fe40000011402 */
[----:B------:R-:W1:Y:S02]  /*1dd0*/  @P1 LDC R7, c[0x0][0x450] ;  /* 0x00011400ff071b82 */ /* 0x000e640000000800 */
[----:B------:R-:W-:-:S04]  /*1de0*/  LEA.HI R5, R5, R2, RZ, 0x6 ;  /* 0x0000000205057211 */ /* 0x000fc800078f30ff */
[----:B------:R-:W-:-:S04]  /*1df0*/  SHF.R.S32.HI R5, RZ, 0x6, R5 ;  /* 0x00000006ff057819 */ /* 0x000fc80000011405 */
[----:B------:R-:W-:Y:S01]  /*1e00*/  VIMNMX R6, R42, R5, PT ;  /* 0x000000052a067248 */ /* 0x000fe20003fe0100 */
[----:B0-----:R-:W-:-:S05]  /*1e10*/  @P1 IMAD.HI.U32 R4, R201, R4, RZ ;  /* 0x00000004c9041227 */ /* 0x001fca00078e00ff */
[----:B-1----:R-:W-:-:S05]  /*1e20*/  @P1 SHF.R.U32.HI R0, RZ, R7, R4 ;  /* 0x00000007ff001219 */ /* 0x002fca0000011604 */
[----:B------:R-:W-:-:S04]  /*1e30*/  IMAD.IADD R0, R161, 0x1, R0 ;  /* 0x00000001a1007824 */ /* 0x000fc800078e0200 */
[----:B------:R-:W-:Y:S01]  /*1e40*/  VIADD R2, R0, -UR4 ;  /* 0x8000000400027c36 */ /* 0x000fe20008000000 */
[----:B------:R-:W-:Y:S06]  /*1e50*/  @!P2 BRA `(.L_x_1780) ;  /* 0x000000000044a947 */ /* 0x000fec0003800000 */
[----:B------:R-:W-:Y:S01]  /*1e60*/  ISETP.GT.AND P0, PT, R0, -0x1, PT ;  /* 0xffffffff0000780c */ /* 0x000fe20003f04270 */
[----:B------:R-:W-:-:S12]  /*1e70*/  BSSY B0, `(.L_x_1781) ;  /* 0x000000d000007945 */ /* 0x000fd80003800000 */
[----:B------:R-:W-:Y:S05]  /*1e80*/  @P0 BRA `(.L_x_1782) ;  /* 0x00000000001c0947 */ /* 0x000fea0003800000 */
[----:B------:R-:W-:Y:S02]  /*1e90*/  ISETP.NE.AND P0, PT, R3, 0x1, PT ;  /* 0x000000010300780c */ /* 0x000fe40003f05270 */
[----:B------:R-:W-:-:S11]  /*1ea0*/  LOP3.LUT R7, RZ, R0, RZ, 0x33, !PT ;  /* 0x00000000ff077212 */ /* 0x000fd600078e33ff */
[----:B------:R-:W0:Y:S02]  /*1eb0*/  @P0 LDC.64 R4, c[0x0][0x9e8] ;  /* 0x00027a00ff040b82 */ /* 0x000e240000000a00 */
[----:B0-----:R-:W-:-:S05]  /*1ec0*/  @P0 IMAD.HI.U32 R4, R7, R4, RZ ;  /* 0x0000000407040227 */ /* 0x001fca00078e00ff */
[----:B------:R-:W-:-:S04]  /*1ed0*/  @P0 SHF.R.U32.HI R7, RZ, R5, R4 ;  /* 0x00000005ff070219 */ /* 0x000fc80000011604 */
[----:B------:R-:W-:Y:S01]  /*1ee0*/  LOP3.LUT R0, RZ, R7, RZ, 0x33, !PT ;  /* 0x00000007ff007212 */ /* 0x000fe200078e33ff */
[----:B------:R-:W-:Y:S06]  /*1ef0*/  BRA `(.L_x_1783) ;  /* 0x0000000000107947 */ /* 0x000fec0003800000 */
.L_x_1782:
[----:B------:R-:W-:-:S13]  /*1f00*/  ISETP.NE.AND P0, PT, R3, 0x1, PT ;  /* 0x000000010300780c */ /* 0x000fda0003f05270 */
[----:B------:R-:W0:Y:S02]  /*1f10*/  @P0 LDC.64 R4, c[0x0][0x9e8] ;  /* 0x00027a00ff040b82 */ /* 0x000e240000000a00 */
[----:B0-----:R-:W-:-:S05]  /*1f20*/  @P0 IMAD.HI.U32 R4, R0, R4, RZ ;  /* 0x0000000400040227 */ /* 0x001fca00078e00ff */
[----:B------:R-:W-:-:S07]  /*1f30*/  @P0 SHF.R.U32.HI R0, RZ, R5, R4 ;  /* 0x00000005ff000219 */ /* 0x000fce0000011604 */
.L_x_1783:
[----:B------:R-:W-:Y:S05]  /*1f40*/  BSYNC B0 ;  /* 0x0000000000007941 */ /* 0x000fea0003800000 */
.L_x_1781:
[----:B------:R-:W-:-:S05]  /*1f50*/  IMAD R3, R0, R3, RZ ;  /* 0x0000000300037224 */ /* 0x000fca00078e02ff */
[----:B------:R-:W-:-:S07]  /*1f60*/  VIMNMX R2, R2, R3, !PT ;  /* 0x0000000302027248 */ /* 0x000fce0007fe0100 */
.L_x_1780:
[----:B------:R-:W-:Y:S01]  /*1f70*/  SHF.R.S32.HI R3, RZ, 0x1f, R2 ;  /* 0x0000001fff037819 */ /* 0x000fe20000011402 */
[----:B------:R-:W-:Y:S01]  /*1f80*/  BSSY B0, `(.L_x_1784) ;  /* 0x0000027000007945 */ /* 0x000fe20003800000 */
[----:B------:R-:W-:Y:S02]  /*1f90*/  LOP3.LUT R220, R215, 0xff, RZ, 0xc0, !PT ;  /* 0x000000ffd7dc7812 */ /* 0x000fe400078ec0ff */
[----:B------:R-:W-:Y:S02]  /*1fa0*/  LEA.HI R3, R3, R2, RZ, 0x6 ;  /* 0x0000000203037211 */ /* 0x000fe400078f30ff */
[----:B------:R-:W-:Y:S02]  /*1fb0*/  SHF.R.U32.HI R215, RZ, 0x10, R215 ;  /* 0x00000010ffd77819 */ /* 0x000fe400000116d7 */
[----:B------:R-:W-:-:S04]  /*1fc0*/  SHF.R.S32.HI R3, RZ, 0x6, R3 ;  /* 0x00000006ff037819 */ /* 0x000fc80000011403 */
[----:B------:R-:W-:Y:S01]  /*1fd0*/  VIMNMX R9, RZ, R3, !PT ;  /* 0x00000003ff097248 */ /* 0x000fe20007fe0100 */
[----:B------:R-:W-:-:S03]  /*1fe0*/  IMAD.MOV.U32 R3, RZ, RZ, RZ ;  /* 0x000000ffff037224 */ /* 0x000fc600078e00ff */
[----:B------:R-:W-:-:S13]  /*1ff0*/  ISETP.GT.AND P0, PT, R6, R9, PT ;  /* 0x000000090600720c */ /* 0x000fda0003f04270 */
[----:B------:R-:W-:Y:S05]  /*2000*/  @!P0 BRA `(.L_x_1785) ;  /* 0x0000000000788947 */ /* 0x000fea0003800000 */
[----:B------:R-:W-:Y:S01]  /*2010*/  ISETP.NE.AND P0, PT, R215, RZ, PT ;  /* 0x000000ffd700720c */ /* 0x000fe20003f05270 */
[----:B------:R-:W-:-:S03]  /*2020*/  ULDC UR4, c[0x0][0x9f0] ;  /* 0x00027c0000047ab9 */ /* 0x000fc60000000800 */
[----:B------:R-:W-:-:S04]  /*2030*/  SEL R11, R215, UR4, P0 ;  /* 0x00000004d70b7c07 */ /* 0x000fc80008000000 */
[-C--:B------:R-:W-:Y:S02]  /*2040*/  IABS R5, R11.reuse ;  /* 0x0000000b00057213 */ /* 0x080fe40000000000 */
[----:B------:R-:W-:Y:S02]  /*2050*/  IADD3 R0, R11, -0x1, R6 ;  /* 0xffffffff0b007810 */ /* 0x000fe40007ffe006 */
[----:B------:R-:W0:Y:S01]  /*2060*/  I2F.RP R4, R5 ;  /* 0x0000000500047306 */ /* 0x000e220000209400 */
[----:B------:R-:W-:Y:S02]  /*2070*/  IABS R12, R11 ;  /* 0x0000000b000c7213 */ /* 0x000fe40000000000 */
[----:B------:R-:W-:-:S05]  /*2080*/  IMAD.IADD R0, R0, 0x1, -R9 ;  /* 0x0000000100007824 */ /* 0x000fca00078e0a09 */
[----:B0-----:R-:W0:Y:S02]  /*2090*/  MUFU.RCP R4, R4 ;  /* 0x0000000400047308 */ /* 0x001e240000001000 */
[----:B0-----:R-:W-:Y:S02]  /*20a0*/  VIADD R2, R4, 0xffffffe ;  /* 0x0ffffffe04027836 */ /* 0x001fe40000000000 */
[----:B------:R-:W-:-:S04]  /*20b0*/  IMAD.MOV R4, RZ, RZ, -R12 ;  /* 0x000000ffff047224 */ /* 0x000fc800078e0a0c */
[----:B------:R0:W1:Y:S02]  /*20c0*/  F2I.FTZ.U32.TRUNC.NTZ R3, R2 ;  /* 0x0000000200037305 */ /* 0x000064000021f000 */
[----:B0-----:R-:W-:Y:S02]  /*20d0*/  IMAD.MOV.U32 R2, RZ, RZ, RZ ;  /* 0x000000ffff027224 */ /* 0x001fe400078e00ff */
[----:B-1----:R-:W-:-:S04]  /*20e0*/  IMAD.MOV R8, RZ, RZ, -R3 ;  /* 0x000000ffff087224 */ /* 0x002fc800078e0a03 */
[----:B------:R-:W-:Y:S01]  /*20f0*/  IMAD R7, R8, R5, RZ ;  /* 0x0000000508077224 */ /* 0x000fe200078e02ff */
[----:B------:R-:W-:Y:S02]  /*2100*/  IABS R8, R0 ;  /* 0x0000000000087213 */ /* 0x000fe40000000000 */
[----:B------:R-:W-:Y:S01]  /*2110*/  LOP3.LUT R0, R0, R11, RZ, 0x3c, !PT ;  /* 0x0000000b00007212 */ /* 0x000fe200078e3cff */
[----:B------:R-:W-:-:S03]  /*2120*/  IMAD.HI.U32 R3, R3, R7, R2 ;  /* 0x0000000703037227 */ /* 0x000fc600078e0002 */
[----:B------:R-:W-:Y:S01]  /*2130*/  ISETP.GE.AND P2, PT, R0, RZ, PT ;  /* 0x000000ff0000720c */ /* 0x000fe20003f46270 */
[----:B------:R-:W-:-:S04]  /*2140*/  IMAD.MOV.U32 R2, RZ, RZ, R8 ;  /* 0x000000ffff027224 */ /* 0x000fc800078e0008 */
        /* <DEDUP_REMOVED lines=9> */
[----:B------:R-:W-:-:S07]  /*21e0*/  @!P1 LOP3.LUT R3, RZ, R11, RZ, 0x33, !PT ;  /* 0x0000000bff039212 */ /* 0x000fce00078e33ff */
.L_x_1785:
[----:B------:R-:W-:Y:S05]  /*21f0*/  BSYNC B0 ;  /* 0x0000000000007941 */ /* 0x000fea0003800000 */
.L_x_1784:
[----:B------:R-:W-:-:S05]  /*2200*/  IMAD R0, R220, R3, R9 ;  /* 0x00000003dc007224 */ /* 0x000fca00078e0209 */
[C---:B------:R-:W-:Y:S01]  /*2210*/  VIADDMNMX R3, R0.reuse, R3, R6, PT ;  /* 0x0000000300037246 */ /* 0x040fe20003800106 */
[----:B------:R-:W-:-:S04]  /*2220*/  IMAD R0, R0, 0x40, -R10 ;  /* 0x0000004000007824 */ /* 0x000fc800078e0a0a */
[----:B------:R-:W-:Y:S01]  /*2230*/  IMAD R2, R3, 0x40, -R10 ;  /* 0x0000004003027824 */ /* 0x000fe200078e0a0a */
[----:B------:R-:W-:-:S04]  /*2240*/  VIMNMX R0, RZ, R0, !PT ;  /* 0x00000000ff007248 */ /* 0x000fc80007fe0100 */
[----:B------:R-:W-:Y:S02]  /*2250*/  VIMNMX R3, R2, R39, PT ;  /* 0x0000002702037248 */ /* 0x000fe40003fe0100 */
[----:B------:R-:W-:Y:S02]  /*2260*/  SHF.R.U32.HI R44, RZ, 0x6, R0 ;  /* 0x00000006ff2c7819 */ /* 0x000fe40000011600 */
[----:B------:R-:W-:-:S03]  /*2270*/  ISETP.GT.AND P0, PT, R3, R0, PT ;  /* 0x000000000300720c */ /* 0x000fc60003f04270 */
[----:B------:R-:W-:-:S10]  /*2280*/  IMAD.MOV.U32 R43, RZ, RZ, R44 ;  /* 0x000000ffff2b7224 */ /* 0x000fd400078e002c */
        /* <DEDUP_REMOVED lines=18> */
[----:B------:R-:W-:Y:S02]  /*23b0*/  IMAD.U32 R6, RZ, RZ, UR4 ;  /* 0x00000004ff067e24 */ /* 0x000fe4000f8e00ff */
        /* <DEDUP_REMOVED lines=8> */
.L_x_1788:
[----:B------:R-:W-:Y:S05]  /*2440*/  BSYNC B6 ;  /* 0x0000000000067941 */ /* 0x000fea0003800000 */
.L_x_1787:
[----:B------:R-:W-:Y:S01]  /*2450*/  VIADD R0, R22, 0x10000 ;  /* 0x0001000016007836 */ /* 0x000fe20000000000 */
[----:B------:R-:W-:Y:S04]  /*2460*/  BSSY B6, `(.L_x_1789) ;  /* 0x0000013000067945 */ /* 0x000fe80003800000 */
        /* <DEDUP_REMOVED lines=18> */
.L_x_1790:
[----:B------:R-:W-:Y:S05]  /*2590*/  BSYNC B6 ;  /* 0x0000000000067941 */ /* 0x000fea0003800000 */
.L_x_1789:
[----:B------:R-:W-:Y:S01]  /*25a0*/  ULDC.64 UR4, c[0x0][0x9f8] ;  /* 0x00027e0000047ab9 */ /* 0x000fe20000000a00 */
[----:B------:R-:W-:Y:S01]  /*25b0*/  IMAD.MOV.U32 R0, RZ, RZ, R207 ;  /* 0x000000ffff007224 */ /* 0x000fe200078e00cf */
[----:B------:R-:W-:Y:S01]  /*25c0*/  ISETP.NE.U32.AND P0, PT, RZ, UR4, PT ;  /* 0x00000004ff007c0c */ /* 0x000fe2000bf05070 */
[----:B------:R-:W0:Y:S01]  /*25d0*/  S2R R25, SR_TID.X ;  /* 0x0000000000197919 */ /* 0x000e220000002100 */
[----:B------:R-:W1:Y:S02]  /*25e0*/  LDC.64 R6, c[0x0][0x3f8] ;  /* 0x0000fe00ff067b82 */ /* 0x000e640000000a00 */
[----:B------:R-:W-:-:S06]  /*25f0*/  ISETP.NE.AND.EX P0, PT, RZ, UR5, PT, P0 ;  /* 0x00000005ff007c0c */ /* 0x000fcc000bf05300 */
[----:B------:R-:W2:Y:S08]  /*2600*/  LDC R57, c[0x0][0x3f4] ;  /* 0x0000fd00ff397b82 */ /* 0x000eb00000000800 */
[----:B------:R-:W3:Y:S08]  /*2610*/  @P0 LDC.64 R2, c[0x0][0x9f8] ;  /* 0x00027e00ff020b82 */ /* 0x000ef00000000a00 */
[----:B------:R-:W4:Y:S01]  /*2620*/  LDC.64 R4, c[0x0][0x408] ;  /* 0x00010200ff047b82 */ /* 0x000f220000000a00 */
[----:B---3--:R-:W-:-:S05]  /*2630*/  @P0 IMAD.WIDE R2, R207, 0x4, R2 ;  /* 0x00000004cf020825 */ /* 0x008fca00078e0202 */
[----:B------:R3:W3:Y:S01]  /*2640*/  @P0 LDG.E R0, desc[UR36][R2.64] ;  /* 0x0000002402000981 */ /* 0x0006e2000c1e1900 */
[----:B0-----:R-:W-:Y:S01]  /*2650*/  VIADD R10, R25, 0xffffff80 ;  /* 0xffffff80190a7836 */ /* 0x001fe20000000000 */
[----:B------:R-:W-:Y:S01]  /*2660*/  SHF.R.S32.HI R9, RZ, 0x1f, R187 ;  /* 0x0000001fff097819 */ /* 0x000fe200000114bb */
[----:B----4-:R-:W-:Y:S01]  /*2670*/  IMAD.WIDE.U32 R36, R187, R4, R18 ;  /* 0x00000004bb247225 */ /* 0x010fe200078e0012 */
[----:B------:R-:W-:Y:S02]  /*2680*/  SHF.R.U32.HI R14, RZ, 0x7, R25 ;  /* 0x00000007ff0e7819 */ /* 0x000fe40000011619 */
[----:B------:R-:W-:Y:S01]  /*2690*/  SHF.R.S32.HI R11, RZ, 0x1f, R10 ;  /* 0x0000001fff0b7819 */ /* 0x000fe2000001140a */
[----:B-1----:R-:W-:Y:S01]  /*26a0*/  IMAD R8, R9, R6, RZ ;  /* 0x0000000609087224 */ /* 0x002fe200078e02ff */
[----:B------:R-:W-:Y:S01]  /*26b0*/  ISETP.NE.AND P6, PT, R14, 0x1, PT ;  /* 0x000000010e00780c */ /* 0x000fe20003fc5270 */
[----:B------:R-:W-:Y:S01]  /*26c0*/  IMAD.WIDE.U32 R40, R187, R4, R16 ;  /* 0x00000004bb287225 */ /* 0x000fe200078e0010 */
[----:B--2---:R-:W-:-:S02]  /*26d0*/  ISETP.GE.AND P0, PT, R16, R57, PT ;  /* 0x000000391000720c */ /* 0x004fc40003f06270 */
[----:B------:R-:W-:Y:S01]  /*26e0*/  LEA.HI R12, R11, R10, RZ, 0x3 ;  /* 0x0000000a0b0c7211 */ /* 0x000fe200078f18ff */
[----:B------:R-:W-:Y:S01]  /*26f0*/  IMAD R11, R187, R7, R8 ;  /* 0x00000007bb0b7224 */ /* 0x000fe200078e0208 */
[----:B------:R-:W-:Y:S01]  /*2700*/  SHF.R.U32.HI R27, RZ, 0x3, R202 ;  /* 0x00000003ff1b7819 */ /* 0x000fe200000116ca */
[----:B------:R-:W-:Y:S01]  /*2710*/  IMAD R8, R9, R4, RZ ;  /* 0x0000000409087224 */ /* 0x000fe200078e02ff */
[----:B------:R-:W-:Y:S01]  /*2720*/  SEL R9, R57, RZ, P0 ;  /* 0x000000ff39097207 */ /* 0x000fe20000000000 */
[CC--:B---3--:R-:W-:Y:S01]  /*2730*/  IMAD.WIDE.U32 R2, R187.reuse, R6.reuse, R18 ;  /* 0x00000006bb027225 */ /* 0x0c8fe200078e0012 */
[----:B------:R-:W-:Y:S02]  /*2740*/  LOP3.LUT R15, R12, 0xfffffff8, RZ, 0xc0, !PT ;  /* 0xfffffff80c0f7812 */ /* 0x000fe400078ec0ff */
[----:B------:R-:W-:Y:S01]  /*2750*/  SHF.R.U32.HI R26, RZ, 0x3, R209 ;  /* 0x00000003ff1a7819 */ /* 0x000fe200000116d1 */
[----:B------:R-:W-:Y:S01]  /*2760*/  IMAD.IADD R9, R16, 0x1, R9 ;  /* 0x0000000110097824 */ /* 0x000fe200078e0209 */
[----:B------:R-:W-:Y:S05]  /*2770*/  @!P6 WARPSYNC.ALL ;  /* 0x000000000000e948 */ /* 0x000fea0003800000 */
[C---:B------:R-:W-:Y:S01]  /*2780*/  IMAD R13, R187.reuse, R5, R8 ;  /* 0x00000005bb0d7224 */ /* 0x040fe200078e0208 */
[----:B------:R-:W-:Y:S01]  /*2790*/  SHF.R.S32.HI R8, RZ, 0x1f, R9 ;  /* 0x0000001fff087819 */ /* 0x000fe20000011409 */
[-C--:B------:R-:W-:Y:S01]  /*27a0*/  IMAD.WIDE.U32 R20, R187, R6.reuse, R16 ;  /* 0x00000006bb147225 */ /* 0x080fe200078e0010 */
[----:B------:R-:W-:Y:S01]  /*27b0*/  IADD3 R58, R10, -R15, RZ ;  /* 0x8000000f0a3a7210 */ /* 0x000fe20007ffe0ff */
[----:B------:R-:W-:Y:S01]  /*27c0*/  ULDC UR4, c[0x0][0x2f4] ;  /* 0x0000bd0000047ab9 */ /* 0x000fe20000000800 */
[CC--:B------:R-:W-:Y:S01]  /*27d0*/  LEA.HI R10, R8.reuse, R9.reuse, RZ, 0x7 ;  /* 0x00000009080a7211 */ /* 0x0c0fe200078f38ff */
[----:B------:R-:W-:Y:S01]  /*27e0*/  IMAD.IADD R37, R37, 0x1, R13 ;  /* 0x0000000125257824 */ /* 0x000fe200078e020d */
[----:B------:R-:W-:Y:S01]  /*27f0*/  LEA.HI R8, R8, R9, RZ, 0x4 ;  /* 0x0000000908087211 */ /* 0x000fe200078f20ff */
[----:B------:R-:W-:Y:S01]  /*2800*/  IMAD.IADD R41, R13, 0x1, R41 ;  /* 0x000000010d297824 */ /* 0x000fe200078e0229 */
[----:B-----5:R-:W-:Y:S01]  /*2810*/  SHF.R.S32.HI R13, RZ, 0x1f, R38 ;  /* 0x0000001fff0d7819 */ /* 0x020fe20000011426 */
[----:B------:R-:W-:Y:S01]  /*2820*/  IMAD.IADD R3, R3, 0x1, R11 ;  /* 0x0000000103037824 */ /* 0x000fe200078e020b */
[--C-:B------:R-:W-:Y:S01]  /*2830*/  LOP3.LUT R9, R202, 0x70, R8.reuse, 0xf8, !PT ;  /* 0x00000070ca097812 */ /* 0x100fe200078ef808 */
[----:B------:R-:W-:Y:S01]  /*2840*/  IMAD.IADD R21, R11, 0x1, R21 ;  /* 0x000000010b157824 */ /* 0x000fe200078e0215 */
[----:B------:R-:W-:Y:S01]  /*2850*/  LOP3.LUT R11, R209, 0x70, R8, 0xf8, !PT ;  /* 0x00000070d10b7812 */ /* 0x000fe200078ef808 */
[----:B------:R-:W-:Y:S01]  /*2860*/  IMAD.SHL.U32 R10, R10, 0x40, RZ ;  /* 0x000000400a0a7824 */ /* 0x000fe200078e00ff */
[----:B------:R-:W-:Y:S01]  /*2870*/  LOP3.LUT R9, R9, R27, RZ, 0x3c, !PT ;  /* 0x0000001b09097212 */ /* 0x000fe200078e3cff */
[----:B------:R-:W-:Y:S01]  /*2880*/  IMAD R12, R13, R6, RZ ;  /* 0x000000060d0c7224 */ /* 0x000fe200078e02ff */
[----:B------:R-:W-:Y:S01]  /*2890*/  LOP3.LUT R11, R11, R26, RZ, 0x3c, !PT ;  /* 0x0000001a0b0b7212 */ /* 0x000fe200078e3cff */
[----:B------:R-:W-:Y:S01]  /*28a0*/  IMAD R13, R13, R4, RZ ;  /* 0x000000040d0d7224 */ /* 0x000fe200078e02ff */
[----:B------:R-:W-:Y:S01]  /*28b0*/  LOP3.LUT R10, R10, 0xffffe000, RZ, 0xc0, !PT ;  /* 0xffffe0000a0a7812 */ /* 0x000fe200078ec0ff */
[----:B------:R-:W-:Y:S01]  /*28c0*/  IMAD R61, R38, R7, R12 ;  /* 0x00000007263d7224 */ /* 0x000fe200078e020c */
[----:B------:R-:W-:Y:S01]  /*28d0*/  LOP3.LUT R62, R8, 0xfffffff0, RZ, 0xc0, !PT ;  /* 0xfffffff0083e7812 */ /* 0x000fe200078ec0ff */
[----:B------:R-:W-:Y:S01]  /*28e0*/  IMAD.WIDE.U32 R2, R38, R6, R2 ;  /* 0x0000000626027225 */ /* 0x000fe200078e0002 */
[----:B------:R-:W-:-:S02]  /*28f0*/  IADD3 R46, R9, R10, R203 ;  /* 0x0000000a092e7210 */ /* 0x000fc40007ffe0cb */
[----:B------:R-:W-:Y:S01]  /*2900*/  IADD3 R47, R11, R10, R212 ;  /* 0x0000000a0b2f7210 */ /* 0x000fe20007ffe0d4 */
[----:B------:R-:W-:Y:S01]  /*2910*/  IMAD.WIDE.U32 R20, R38, R6, R20 ;  /* 0x0000000626147225 */ /* 0x000fe200078e0014 */
[C-C-:B------:R-:W-:Y:S02]  /*2920*/  SHF.L.U64.HI R48, R6.reuse, 0x6, R7.reuse ;  /* 0x0000000606307819 */ /* 0x140fe40000010207 */
[----:B------:R-:W-:Y:S01]  /*2930*/  SHF.L.U64.HI R49, R6, 0x5, R7 ;  /* 0x0000000506317819 */ /* 0x000fe20000010207 */
[----:B------:R-:W-:Y:S01]  /*2940*/  IMAD R13, R38, R5, R13 ;  /* 0x00000005260d7224 */ /* 0x000fe200078e020d */
[----:B------:R-:W-:Y:S01]  /*2950*/  SHF.L.U64.HI R52, R4, 0x6, R5 ;  /* 0x0000000604347819 */ /* 0x000fe20000010205 */
[-C--:B------:R-:W-:Y:S01]  /*2960*/  IMAD.WIDE.U32 R36, R38, R4.reuse, R36 ;  /* 0x0000000426247225 */ /* 0x080fe200078e0024 */
[----:B------:R-:W-:Y:S02]  /*2970*/  SHF.L.U64.HI R53, R4, 0x5, R5 ;  /* 0x0000000504357819 */ /* 0x000fe40000010205 */
[----:B------:R-:W-:Y:S01]  /*2980*/  ISETP.GE.AND P1, PT, R16, UR4, PT ;  /* 0x0000000410007c0c */ /* 0x000fe2000bf26270 */
[----:B------:R-:W-:Y:S01]  /*2990*/  IMAD.WIDE.U32 R40, R38, R4, R40 ;  /* 0x0000000426287225 */ /* 0x000fe200078e0028 */
[----:B------:R-:W-:-:S02]  /*29a0*/  ISETP.GE.AND P2, PT, R184, UR4, PT ;  /* 0x00000004b8007c0c */ /* 0x000fc4000bf46270 */
[----:B------:R-:W-:Y:S01]  /*29b0*/  SHF.R.S32.HI R65, RZ, 0x4, R8 ;  /* 0x00000004ff417819 */ /* 0x000fe20000011408 */
[----:B------:R-:W-:Y:S01]  /*29c0*/  IMAD.IADD R60, R3, 0x1, R61 ;  /* 0x00000001033c7824 */ /* 0x000fe200078e023d */
[----:B------:R-:W-:Y:S01]  /*29d0*/  SHF.R.S32.HI R66, RZ, 0x1f, R62 ;  /* 0x0000001fff427819 */ /* 0x000fe2000001143e */
[----:B------:R-:W-:Y:S02]  /*29e0*/  IMAD.IADD R45, R45, 0x1, R24 ;  /* 0x000000012d2d7824 */ /* 0x000fe400078e0218 */
[C---:B------:R-:W-:Y:S02]  /*29f0*/  IMAD.SHL.U32 R50, R6.reuse, 0x40, RZ ;  /* 0x0000004006327824 */ /* 0x040fe400078e00ff */
[----:B------:R-:W-:Y:S02]  /*2a00*/  IMAD.SHL.U32 R51, R6, 0x20, RZ ;  /* 0x0000002006337824 */ /* 0x000fe400078e00ff */
[C---:B------:R-:W-:Y:S02]  /*2a10*/  IMAD.SHL.U32 R54, R4.reuse, 0x40, RZ ;  /* 0x0000004004367824 */ /* 0x040fe400078e00ff */
[----:B------:R-:W-:-:S02]  /*2a20*/  IMAD.SHL.U32 R55, R4, 0x20, RZ ;  /* 0x0000002004377824 */ /* 0x000fc400078e00ff */
[----:B------:R-:W-:Y:S02]  /*2a30*/  VIADD R56, R14, 0x8 ;  /* 0x000000080e387836 */ /* 0x000fe40000000000 */
[----:B------:R-:W-:Y:S02]  /*2a40*/  IMAD.SHL.U32 R57, R57, 0x2, RZ ;  /* 0x0000000239397824 */ /* 0x000fe400078e00ff */
[----:B------:R-:W-:Y:S02]  /*2a50*/  IMAD R58, R58, 0x20, R187 ;  /* 0x000000203a3a7824 */ /* 0x000fe400078e02bb */
[----:B------:R-:W-:Y:S02]  /*2a60*/  IMAD.IADD R61, R61, 0x1, R21 ;  /* 0x000000013d3d7824 */ /* 0x000fe400078e0215 */
[----:B------:R-:W-:Y:S02]  /*2a70*/  IMAD.IADD R63, R37, 0x1, R13 ;  /* 0x00000001253f7824 */ /* 0x000fe400078e020d */
[----:B------:R-:W-:Y:S01]  /*2a80*/  IMAD.IADD R64, R13, 0x1, R41 ;  /* 0x000000010d407824 */ /* 0x000fe200078e0229 */
[----:B------:R-:W-:Y:S01]  /*2a90*/  @!P6 BAR.SYNC.DEFER_BLOCKING 0x9, 0x100 ;  /* 0x024400000000eb1d */ /* 0x000fe20000010000 */
[----:B------:R-:W-:-:S07]  /*2aa0*/  SHF.R.S32.HI R59, RZ, 0x1f, R0 ;  /* 0x0000001fff3b7819 */ /* 0x000fce0000011400 */
.L_x_1844:
[----:B------:R-:W0:Y:S01]  /*2ab0*/  LDC R72, c[0x0][0x430] ;  /* 0x00010c00ff487b82 */ /* 0x000e220000000800 */
[----:B------:R-:W-:Y:S02]  /*2ac0*/  VIADD R43, R43, 0xffffffff ;  /* 0xffffffff2b2b7836 */ /* 0x000fe40000000000 */
[----:B------:R-:W-:Y:S02]  /*2ad0*/  IMAD.MOV.U32 R71, RZ, RZ, RZ ;  /* 0x000000ffff477224 */ /* 0x000fe400078e00ff */
[----:B------:R-:W-:-:S03]  /*2ae0*/  IMAD R4, R43, 0x40, R58 ;  /* 0x000000402b047824 */ /* 0x000fc600078e023a */
[----:B------:R-:W1:Y:S01]  /*2af0*/  LDC R78, c[0x0][0x3f4] ;  /* 0x0000fd00ff4e7b82 */ /* 0x000e620000000800 */
[----:B------:R-:W-:Y:S01]  /*2b00*/  IMAD.IADD R12, R45, 0x1, R4 ;  /* 0x000000012d0c7824 */ /* 0x000fe200078e0204 */
[----:B------:R-:W-:-:S03]  /*2b10*/  ISETP.GE.AND P3, PT, R4, R39, PT ;  /* 0x000000270400720c */ /* 0x000fc60003f66270 */
[----:B------:R-:W-:Y:S01]  /*2b20*/  IMAD.MOV.U32 R8, RZ, RZ, R12 ;  /* 0x000000ffff087224 */ /* 0x000fe200078e000c */
[----:B------:R-:W-:Y:S02]  /*2b30*/  ISETP.GT.OR P3, PT, R58, 0x3f, P3 ;  /* 0x0000003f3a00780c */ /* 0x000fe40001f64670 */
[----:B0-----:R-:W-:-:S11]  /*2b40*/  ISETP.NE.AND P4, PT, R72, 0x1, PT ;  /* 0x000000014800780c */ /* 0x001fd60003f85270 */
[----:B------:R-:W0:Y:S08]  /*2b50*/  @!P3 LDC.64 R6, c[0x0][0x428] ;  /* 0x00010a00ff06bb82 */ /* 0x000e300000000a00 */
[----:B--2---:R-:W2:Y:S08]  /*2b60*/  @!P3 LDC.64 R4, c[0x0][0x418] ;  /* 0x00010600ff04bb82 */ /* 0x004eb00000000a00 */
[----:B----4-:R-:W3:Y:S08]  /*2b70*/  @P4 LDC R9, c[0x0][0x434] ;  /* 0x00010d00ff094b82 */ /* 0x010ef00000000800 */
[----:B------:R-:W4:Y:S01]  /*2b80*/  @P4 LDC R10, c[0x0][0x438] ;  /* 0x00010e00ff0a4b82 */ /* 0x000f220000000800 */
[----:B---3--:R-:W-:-:S05]  /*2b90*/  @P4 IMAD.HI.U32 R9, R12, R9, RZ ;  /* 0x000000090c094227 */ /* 0x008fca00078e00ff */
[----:B----4-:R-:W-:Y:S01]  /*2ba0*/  @P4 SHF.R.U32.HI R8, RZ, R10, R9 ;  /* 0x0000000aff084219 */ /* 0x010fe20000011609 */
[----:B0-----:R-:W-:-:S03]  /*2bb0*/  @!P3 IMAD R10, R59, R6, RZ ;  /* 0x000000063b0ab224 */ /* 0x001fc600078e02ff */
[----:B------:R-:W-:Y:S01]  /*2bc0*/  @!P3 SHF.R.S32.HI R9, RZ, 0x1f, R8 ;  /* 0x0000001fff09b819 */ /* 0x000fe20000011408 */
[C---:B------:R-:W-:Y:S02]  /*2bd0*/  @!P3 IMAD R11, R0.reuse, R7, R10 ;  /* 0x00000007000bb224 */ /* 0x040fe400078e020a */
[----:B------:R-:W-:-:S04]  /*2be0*/  @!P3 IMAD.WIDE.U32 R6, R0, R6, R8 ;  /* 0x000000060006b225 */ /* 0x000fc800078e0008 */
[----:B------:R-:W-:Y:S01]  /*2bf0*/  @!P3 IMAD.IADD R7, R7, 0x1, R11 ;  /* 0x000000010707b824 */ /* 0x000fe200078e020b */
[----:B--2---:R-:W-:-:S04]  /*2c00*/  @!P3 LEA R4, P4, R6, R4, 0x2 ;  /* 0x000000040604b211 */ /* 0x004fc800078810ff */
[----:B------:R-:W-:Y:S02]  /*2c10*/  @!P3 LEA.HI.X R5, R6, R5, R7, 0x2, P4 ;  /* 0x000000050605b211 */ /* 0x000fe400020f1407 */
[----:B------:R-:W-:-:S03]  /*2c20*/  SHF.R.U32.HI R13, RZ, 0x3, R202 ;  /* 0x00000003ff0d7819 */ /* 0x000fc600000116ca */
[----:B------:R0:W5:Y:S01]  /*2c30*/  @!P3 LDG.E R71, desc[UR36][R4.64] ;  /* 0x000000240447b981 */ /* 0x000162000c1e1900 */
[----:B-1----:R-:W-:Y:S01]  /*2c40*/  ISETP.GE.AND P3, PT, R78, 0x1, PT ;  /* 0x000000014e00780c */ /* 0x002fe20003f66270 */
[----:B------:R-:W-:Y:S01]  /*2c50*/  IMAD.MOV R7, RZ, RZ, -R8 ;  /* 0x000000ffff077224 */ /* 0x000fe200078e0a08 */
[----:B------:R-:W-:Y:S01]  /*2c60*/  LOP3.LUT R6, R202, 0x70, R16, 0xf8, !PT ;  /* 0x00000070ca067812 */ /* 0x000fe200078ef810 */
[----:B------:R-:W-:Y:S05]  /*2c70*/  YIELD ;  /* 0x0000000000007946 */ /* 0x000fea0003800000 */
[----:B------:R-:W-:Y:S01]  /*2c80*/  LOP3.LUT R6, R203, R6, R13, 0xf6, !PT ;  /* 0x00000006cb067212 */ /* 0x000fe200078ef60d */
[----:B------:R-:W-:Y:S01]  /*2c90*/  IMAD R72, R72, R7, R12 ;  /* 0x0000000748487224 */ /* 0x000fe200078e020c */
[----:B------:R-:W-:Y:S01]  /*2ca0*/  ISETP.GT.AND P4, PT, R43, R44, PT ;  /* 0x0000002c2b00720c */ /* 0x000fe20003f84270 */
[----:B------:R-:W-:Y:S02]  /*2cb0*/  BSSY B0, `(.L_x_1791) ;  /* 0x00004bf000007945 */ /* 0x000fe40003800000 */
[----:B------:R-:W-:Y:S01]  /*2cc0*/  IMAD R7, R185, 0x4000, R6 ;  /* 0x00004000b9077824 */ /* 0x000fe200078e0206 */
[----:B------:R-:W-:-:S04]  /*2cd0*/  P2R R67, PR, RZ, 0x10 ;  /* 0x00000010ff437803 */ /* 0x000fc80000000000 */
[----:B------:R-:W-:Y:S01]  /*2ce0*/  IADD3 R70, R22, R7, RZ ;  /* 0x0000000716467210 */ /* 0x000fe20007ffe0ff */
[----:B0-----:R-:W-:Y:S06]  /*2cf0*/  @!P3 BRA `(.L_x_1792) ;  /* 0x0000004400dcb947 */ /* 0x001fec0003800000 */
[----:B------:R-:W-:Y:S01]  /*2d00*/  SHF.R.S32.HI R73, RZ, 0x1f, R72 ;  /* 0x0000001fff497819 */ /* 0x000fe20000011448 */
[----:B------:R-:W-:Y:S01]  /*2d10*/  ULDC.64 UR4, c[0x0][0x300] ;  /* 0x0000c00000047ab9 */ /* 0x000fe20000000a00 */
[----:B-----5:R-:W-:Y:S01]  /*2d20*/  SHF.R.S32.HI R74, RZ, 0x1f, R71 ;  /* 0x0000001fff4a7819 */ /* 0x020fe20000011447 */
[----:B------:R-:W-:Y:S01]  /*2d30*/  IMAD.WIDE.U32 R4, R72, UR4, RZ ;  /* 0x0000000448047c25 */ /* 0x000fe2000f8e00ff */
[----:B------:R-:W-:-:S03]  /*2d40*/  ULDC.64 UR6, c[0x0][0x2e8] ;  /* 0x0000ba0000067ab9 */ /* 0x000fc60000000a00 */
[----:B------:R-:W-:Y:S02]  /*2d50*/  IMAD R7, R73, UR4, RZ ;  /* 0x0000000449077c24 */ /* 0x000fe4000f8e02ff */
[----:B------:R-:W-:Y:S02]  /*2d60*/  IMAD R8, R52, R43, RZ ;  /* 0x0000002b34087224 */ /* 0x000fe400078e02ff */
[----:B------:R-:W-:Y:S01]  /*2d70*/  IMAD R7, R72, UR5, R7 ;  /* 0x0000000548077c24 */ /* 0x000fe2000f8e0207 */
[----:B------:R-:W-:Y:S01]  /*2d80*/  ULDC.64 UR4, c[0x0][0x310] ;  /* 0x0000c40000047ab9 */ /* 0x000fe20000000a00 */
[----:B------:R-:W-:Y:S02]  /*2d90*/  IMAD R75, R43, -0x40, R39 ;  /* 0xffffffc02b4b7824 */ /* 0x000fe400078e0227 */
[----:B------:R-:W-:Y:S02]  /*2da0*/  IMAD R6, R74, UR4, RZ ;  /* 0x000000044a067c24 */ /* 0x000fe4000f8e02ff */
[----:B------:R-:W-:Y:S01]  /*2db0*/  IMAD.IADD R5, R5, 0x1, R7 ;  /* 0x0000000105057824 */ /* 0x000fe200078e0207 */
[----:B------:R-:W-:Y:S01]  /*2dc0*/  VIMNMX R75, R75, 0x40, PT ;  /* 0x000000404b4b7848 */ /* 0x000fe20003fe0100 */
[----:B------:R-:W-:-:S02]  /*2dd0*/  IMAD R7, R71, UR5, R6 ;  /* 0x0000000547077c24 */ /* 0x000fc4000f8e0206 */
[----:B------:R-:W-:Y:S01]  /*2de0*/  IMAD.WIDE.U32 R4, R71, UR4, R4 ;  /* 0x0000000447047c25 */ /* 0x000fe2000f8e0004 */
[----:B------:R-:W-:-:S03]  /*2df0*/  ULDC.64 UR4, c[0x0][0x308] ;  /* 0x0000c20000047ab9 */ /* 0x000fc60000000a00 */
[----:B------:R-:W-:Y:S01]  /*2e00*/  IMAD.IADD R5, R5, 0x1, R7 ;  /* 0x0000000105057824 */ /* 0x000fe200078e0207 */
[----:B------:R-:W-:Y:S01]  /*2e10*/  SHF.R.S32.HI R7, RZ, 0x1f, R43 ;  /* 0x0000001fff077819 */ /* 0x000fe2000001142b */
[----:B------:R-:W-:Y:S02]  /*2e20*/  IMAD R6, R48, R43, RZ ;  /* 0x0000002b30067224 */ /* 0x000fe400078e02ff */
[C---:B------:R-:W-:Y:S01]  /*2e30*/  IMAD.WIDE.U32 R4, R188.reuse, UR4, R4 ;  /* 0x00000004bc047c25 */ /* 0x040fe2000f8e0004 */
[----:B------:R-:W-:Y:S02]  /*2e40*/  ULDC.U8 UR4, c[0x0][0x410] ;  /* 0x0001040000047ab9 */ /* 0x000fe40000000000 */
[----:B------:R-:W-:Y:S01]  /*2e50*/  ISETP.NE.AND P3, PT, RZ, UR4, PT ;  /* 0x00000004ff007c0c */ /* 0x000fe2000bf65270 */
[----:B------:R-:W-:Y:S01]  /*2e60*/  IMAD R80, R188, UR5, R5 ;  /* 0x00000005bc507c24 */ /* 0x000fe2000f8e0205 */
[----:B------:R-:W-:Y:S01]  /*2e70*/  IADD3 R79, P4, R4, UR6, RZ ;  /* 0x00000006044f7c10 */ /* 0x000fe2000ff9e0ff */
[----:B------:R-:W-:-:S02]  /*2e80*/  IMAD R9, R7, R50, R6 ;  /* 0x0000003207097224 */ /* 0x000fc400078e0206 */
[----:B------:R-:W-:Y:S01]  /*2e90*/  IMAD R11, R7, R54, R8 ;  /* 0x00000036070b7224 */ /* 0x000fe200078e0208 */
[----:B------:R-:W-:Y:S01]  /*2ea0*/  IADD3.X R80, R80, UR7, RZ, P4, !PT ;  /* 0x0000000750507c10 */ /* 0x000fe2000a7fe4ff */
[----:B------:R-:W-:-:S04]  /*2eb0*/  IMAD.WIDE.U32 R6, R50, R43, RZ ;  /* 0x0000002b32067225 */ /* 0x000fc800078e00ff */
[----:B------:R-:W-:-:S04]  /*2ec0*/  IMAD.WIDE.U32 R4, R54, R43, RZ ;  /* 0x0000002b36047225 */ /* 0x000fc800078e00ff */
[----:B------:R-:W-:Y:S02]  /*2ed0*/  IMAD.IADD R14, R7, 0x1, R9 ;  /* 0x00000001070e7824 */ /* 0x000fe400078e0209 */
[----:B------:R-:W-:Y:S01]  /*2ee0*/  IMAD.IADD R76, R5, 0x1, R11 ;  /* 0x00000001054c7824 */ /* 0x000fe200078e020b */
[----:B------:R-:W-:Y:S06]  /*2ef0*/  @!P3 BRA `(.L_x_1793) ;  /* 0x00000020009cb947 */ /* 0x000fec0003800000 */
[----:B------:R-:W-:Y:S01]  /*2f00*/  ISETP.GE.AND P3, PT, R187, R75, PT ;  /* 0x0000004bbb00720c */ /* 0x000fe20003f66270 */
[----:B------:R-:W-:Y:S01]  /*2f10*/  BSSY B1, `(.L_x_1794) ;  /* 0x0000017000017945 */ /* 0x000fe20003800000 */
[----:B------:R-:W-:Y:S02]  /*2f20*/  CS2R R8, SRZ ;  /* 0x0000000000087805 */ /* 0x000fe4000001ff00 */
[----:B------:R-:W-:Y:S02]  /*2f30*/  CS2R R30, SRZ ;  /* 0x00000000001e7805 */ /* 0x000fe4000001ff00 */
[----:B------:R-:W-:Y:S02]  /*2f40*/  CS2R R34, SRZ ;  /* 0x0000000000227805 */ /* 0x000fe4000001ff00 */
[----:B------:R-:W-:Y:S02]  /*2f50*/  CS2R R32, SRZ ;  /* 0x0000000000207805 */ /* 0x000fe4000001ff00 */
[----:B------:R-:W-:-:S03]  /*2f60*/  CS2R R68, SRZ ;  /* 0x0000000000447805 */ /* 0x000fc6000001ff00 */
[----:B------:R-:W-:Y:S05]  /*2f70*/  @P3 BRA `(.L_x_1795) ;  /* 0x0000000000403947 */ /* 0x000fea0003800000 */
        /* <DEDUP_REMOVED lines=16> */
.L_x_1795:
[----:B------:R-:W-:Y:S05]  /*3080*/  BSYNC B1 ;  /* 0x0000000000017941 */ /* 0x000fea0003800000 */
.L_x_1794:
[----:B0-----:R-:W-:Y:S01]  /*3090*/  VIADD R10, R187, 0x20 ;  /* 0x00000020bb0a7836 */ /* 0x001fe20000000000 */
[----:B------:R-:W-:Y:S01]  /*30a0*/  BSSY B1, `(.L_x_1796) ;  /* 0x000001c000017945 */ /* 0x000fe20003800000 */
[----:B------:R-:W-:Y:S02]  /*30b0*/  CS2R R26, SRZ ;  /* 0x00000000001a7805 */ /* 0x000fe4000001ff00 */
[----:B------:R-:W-:Y:S01]  /*30c0*/  CS2R R24, SRZ ;  /* 0x0000000000187805 */ /* 0x000fe2000001ff00 */
[----:B-----5:R-:W-:Y:S01]  /*30d0*/  IMAD.MOV.U32 R86, RZ, RZ, R30 ;  /* 0x000000ffff567224 */ /* 0x020fe200078e001e */
[----:B------:R-:W-:Y:S01]  /*30e0*/  ISETP.GE.AND P4, PT, R10, R75, PT ;  /* 0x0000004b0a00720c */ /* 0x000fe20003f86270 */
[----:B------:R-:W-:Y:S01]  /*30f0*/  IMAD.MOV.U32 R88, RZ, RZ, R34 ;  /* 0x000000ffff587224 */ /* 0x000fe200078e0022 */
[----:B------:R-:W-:-:S11]  /*3100*/  CS2R R28, SRZ ;  /* 0x00000000001c7805 */ /* 0x000fd6000001ff00 */
        /* <DEDUP_REMOVED lines=21> */
.L_x_1797:
[----:B------:R-:W-:Y:S05]  /*3260*/  BSYNC B1 ;  /* 0x0000000000017941 */ /* 0x000fea0003800000 */
.L_x_1796:
[----:B------:R-:W-:Y:S01]  /*3270*/  UISETP.NE.AND UP0, UPT, UR61, 0x3, UPT ;  /* 0x000000033d00788c */ /* 0x000fe2000bf05270 */
[----:B------:R-:W-:Y:S02]  /*3280*/  IMAD.MOV.U32 R87, RZ, RZ, R32 ;  /* 0x000000ffff577224 */ /* 0x000fe400078e0020 */
[----:B------:R-:W-:Y:S02]  /*3290*/  IMAD.MOV.U32 R89, RZ, RZ, R68 ;  /* 0x000000ffff597224 */ /* 0x000fe400078e0044 */
[----:B-----5:R-:W-:Y:S01]  /*32a0*/  IMAD.MOV.U32 R82, RZ, RZ, R8 ;  /* 0x000000ffff527224 */ /* 0x020fe200078e0008 */
[----:B------:R-:W-:Y:S01]  /*32b0*/  PLOP3.LUT P5, PT, PT, PT, UP0, 0x80, 0x0 ;  /* 0x000000000000781c */ /* 0x000fe20003faf008 */
[----:B------:R-:W-:Y:S02]  /*32c0*/  IMAD.MOV.U32 R84, RZ, RZ, R26 ;  /* 0x000000ffff547224 */ /* 0x000fe400078e001a */
[----:B------:R-:W-:Y:S02]  /*32d0*/  IMAD.MOV.U32 R83, RZ, RZ, R24 ;  /* 0x000000ffff537224 */ /* 0x000fe400078e0018 */
[----:B------:R-:W-:-:S08]  /*32e0*/  IMAD.MOV.U32 R85, RZ, RZ, R28 ;  /* 0x000000ffff557224 */ /* 0x000fd000078e001c */
[----:B------:R-:W-:Y:S05]  /*32f0*/  @!P5 BRA `(.L_x_1798) ;  /* 0x000000000004d947 */ /* 0x000fea0003800000 */
[----:B------:R-:W-:Y:S01]  /*3300*/  BPT.TRAP 0x1 ;  /* 0x000000040000795c */ /* 0x000fe20000300000 */
.L_x_1798:
[----:B------:R-:W-:Y:S01]  /*3310*/  IMAD R76, R185, 0x8, R22 ;  /* 0x00000008b94c7824 */ /* 0x000fe200078e0216 */
[----:B------:R-:W-:Y:S01]  /*3320*/  SHF.L.U32 R77, R200, 0x1f, RZ ;  /* 0x0000001fc84d7819 */ /* 0x000fe200000006ff */
[----:B------:R-:W-:Y:S03]  /*3330*/  BSSY B1, `(.L_x_1799) ;  /* 0x0000003000017945 */ /* 0x000fe60003800000 */
[----:B------:R-:W1:Y:S02]  /*3340*/  SYNCS.PHASECHK.TRANS64.TRYWAIT P6, [R76+URZ+0x28490], R77 ;  /* 0x0284904d4c0075a7 */ /* 0x000e6400080c017f */
[----:B-1----:R-:W-:Y:S05]  /*3350*/  @!P6 BRA `(.L_x_1800) ;  /* 0x0000027c00ece947 */ /* 0x002fea0003800000 */
.L_x_2184:
[----:B------:R-:W-:Y:S05]  /*3360*/  BSYNC B1 ;  /* 0x0000000000017941 */ /* 0x000fea0003800000 */
.L_x_1799:
[----:B------:R-:W-:-:S03]  /*3370*/  UMOV UR4, 0xffffffff ;  /* 0xffffffff00047882 */ /* 0x000fc60000000000 */
[----:B------:R-:W-:Y:S05]  /*3380*/  BRA.DIV UR4, `(.L_x_1801) ;  /* 0x0000027e04f47947 */ /* 0x000fea000b800000 */
[----:B------:R2:W3:Y:S04]  /*3390*/  SHFL.IDX PT, R81, R80, RZ, 0x181f ;  /* 0x00181fff50517589 */ /* 0x0004e800000e0000 */
[----:B------:R2:W4:Y:S02]  /*33a0*/  SHFL.IDX PT, R14, R79, RZ, 0x181f ;  /* 0x00181fff4f0e7589 */ /* 0x00052400000e0000 */
.L_x_2188:
[----:B------:R-:W-:Y:S04]  /*33b0*/  BSSY B1, `(.L_x_1802) ;  /* 0x00000ec000017945 */ /* 0x000fe80003800000 */
[----:B------:R-:W-:Y:S05]  /*33c0*/  @P3 BRA `(.L_x_1803) ;  /* 0x0000000c00a83947 */ /* 0x000fea0003800000 */
[----:B------:R-:W-:Y:S04]  /*33d0*/  BSSY B2, `(.L_x_1804) ;  /* 0x0000075000027945 */ /* 0x000fe80003800000 */
        /* <DEDUP_REMOVED lines=9> */
[----:B------:R-:W-:Y:S02]  /*3470*/  SHF.R.U32.HI R13, RZ, 0x18, R35 ;  /* 0x00000018ff0d7819 */ /* 0x000fe40000011623 */
[--C-:B------:R-:W-:Y:S02]  /*3480*/  SHF.R.U32.HI R68, RZ, 0x8, R69.reuse ;  /* 0x00000008ff447819 */ /* 0x100fe40000011645 */
[----:B------:R-:W-:Y:S02]  /*3490*/  LOP3.LUT R15, R69, 0xff, RZ, 0xc0, !PT ;  /* 0x000000ff450f7812 */ /* 0x000fe400078ec0ff */
[----:B------:R-:W-:-:S02]  /*34a0*/  SHF.R.U32.HI R34, RZ, 0x18, R69 ;  /* 0x00000018ff227819 */ /* 0x000fc40000011645 */
[----:B------:R-:W-:Y:S02]  /*34b0*/  SHF.R.U32.HI R92, RZ, 0x10, R35 ;  /* 0x00000010ff5c7819 */ /* 0x000fe40000011623 */
[----:B------:R-:W-:Y:S01]  /*34c0*/  PRMT R13, R13, 0x654, R12 ;  /* 0x000006540d0d7816 */ /* 0x000fe2000000000c */
[----:B------:R-:W-:Y:S01]  /*34d0*/  IMAD.SHL.U32 R12, R91, 0x100, RZ ;  /* 0x000001005b0c7824 */ /* 0x000fe200078e00ff */
[----:B------:R-:W-:Y:S01]  /*34e0*/  PRMT R35, R34, 0x654, R15 ;  /* 0x0000065422237816 */ /* 0x000fe2000000000f */
[----:B------:R-:W-:Y:S01]  /*34f0*/  IMAD.SHL.U32 R34, R68, 0x100, RZ ;  /* 0x0000010044227824 */ /* 0x000fe200078e00ff */
[----:B------:R-:W-:Y:S01]  /*3500*/  SHF.R.U32.HI R90, RZ, 0x10, R69 ;  /* 0x00000010ff5a7819 */ /* 0x000fe20000011645 */
[----:B0-----:R-:W-:Y:S01]  /*3510*/  IMAD.MOV.U32 R15, RZ, RZ, R4 ;  /* 0x000000ffff0f7224 */ /* 0x001fe200078e0004 */
[----:B------:R-:W-:Y:S01]  /*3520*/  LOP3.LUT R13, R13, 0xff00, R12, 0xf8, !PT ;  /* 0x0000ff000d0d7812 */ /* 0x000fe200078ef80c */
[----:B------:R-:W-:Y:S01]  /*3530*/  IMAD.U32 R12, R92, 0x10000, RZ ;  /* 0x000100005c0c7824 */ /* 0x000fe200078e00ff */
[----:B------:R-:W-:Y:S01]  /*3540*/  LOP3.LUT R69, R35, 0xff00, R34, 0xf8, !PT ;  /* 0x0000ff0023457812 */ /* 0x000fe200078ef822 */
[----:B------:R-:W-:Y:S01]  /*3550*/  IMAD.U32 R34, R90, 0x10000, RZ ;  /* 0x000100005a227824 */ /* 0x000fe200078e00ff */
[----:B------:R-:W-:-:S02]  /*3560*/  F2FP.F16.E4M3.UNPACK_B R4, R5 ;  /* 0x00000005ff04723e */ /* 0x000fc400020006ff */
[----:B------:R-:W-:Y:S02]  /*3570*/  F2FP.F16.E4M3.UNPACK_B R35, R89.H1 ;  /* 0x00000059ff23723e */ /* 0x000fe400030006ff */
[----:B------:R-:W-:Y:S02]  /*3580*/  LOP3.LUT R12, R13, 0xff0000, R12, 0xf8, !PT ;  /* 0x00ff00000d0c7812 */ /* 0x000fe400078ef80c */
[----:B------:R-:W-:Y:S01]  /*3590*/  LOP3.LUT R13, R69, 0xff0000, R34, 0xf8, !PT ;  /* 0x00ff0000450d7812 */ /* 0x000fe200078ef822 */
[--C-:B------:R-:W-:Y:S01]  /*35a0*/  HADD2.F32 R34, -RZ, R4.reuse.H1_H1 ;  /* 0x30000004ff227230 */ /* 0x100fe20000004100 */
[----:B------:R-:W-:Y:S01]  /*35b0*/  F2FP.F16.E4M3.UNPACK_B R69, R88.H1 ;  /* 0x00000058ff45723e */ /* 0x000fe200030006ff */
[--C-:B------:R-:W-:Y:S01]  /*35c0*/  HADD2.F32 R93, -RZ, R35.reuse.H0_H0 ;  /* 0x20000023ff5d7230 */ /* 0x100fe20000004100 */
[----:B------:R-:W-:Y:S01]  /*35d0*/  F2FP.F16.E4M3.UNPACK_B R5, R5.H1 ;  /* 0x00000005ff05723e */ /* 0x000fe200030006ff */
[----:B------:R-:W-:Y:S01]  /*35e0*/  HADD2.F32 R4, -RZ, R4.H0_H0 ;  /* 0x20000004ff047230 */ /* 0x000fe20000004100 */
[----:B------:R-:W-:Y:S01]  /*35f0*/  F2FP.F16.E4M3.UNPACK_B R89, R89 ;  /* 0x00000059ff59723e */ /* 0x000fe200020006ff */
[----:B------:R-:W-:-:S02]  /*3600*/  HADD2.F32 R90, -RZ, R35.H1_H1 ;  /* 0x30000023ff5a7230 */ /* 0x000fc40000004100 */
[-C--:B------:R-:W-:Y:S01]  /*3610*/  FMUL.FTZ R95, R34, R93.reuse ;  /* 0x0000005d225f7220 */ /* 0x080fe20000410000 */
[----:B------:R-:W-:Y:S01]  /*3620*/  HADD2.F32 R91, -RZ, R69.H0_H0 ;  /* 0x20000045ff5b7230 */ /* 0x000fe20000004100 */
[----:B------:R-:W-:Y:S01]  /*3630*/  F2FP.F16.E4M3.UNPACK_B R88, R88 ;  /* 0x00000058ff58723e */ /* 0x000fe200020006ff */
[--C-:B------:R-:W-:Y:S02]  /*3640*/  HADD2.F32 R68, -RZ, R5.reuse.H1_H1 ;  /* 0x30000005ff447230 */ /* 0x100fe40000004100 */
[----:B------:R-:W-:Y:S02]  /*3650*/  HADD2.F32 R35, -RZ, R5.H0_H0 ;  /* 0x20000005ff237230 */ /* 0x000fe40000004100 */
[----:B------:R-:W-:Y:S01]  /*3660*/  FMUL.FTZ R5, R4, R93 ;  /* 0x0000005d04057220 */ /* 0x000fe20000410000 */
[----:B------:R-:W-:Y:S02]  /*3670*/  HADD2.F32 R69, -RZ, R69.H1_H1 ;  /* 0x30000045ff457230 */ /* 0x000fe40000004100 */
[-C--:B------:R-:W-:Y:S01]  /*3680*/  FMUL.FTZ R92, R68, R90.reuse ;  /* 0x0000005a445c7220 */ /* 0x080fe20000410000 */
[-C--:B------:R-:W-:Y:S01]  /*3690*/  FFMA.FTZ R4, R4, R91.reuse, -R95 ;  /* 0x0000005b04047223 */ /* 0x080fe2000001085f */
[----:B------:R-:W-:Y:S01]  /*36a0*/  FFMA.FTZ R5, R34, R91, R5 ;  /* 0x0000005b22057223 */ /* 0x000fe20000010005 */
[C---:B------:R-:W-:Y:S01]  /*36b0*/  FMUL.FTZ R93, R35.reuse, R90 ;  /* 0x0000005a235d7220 */ /* 0x040fe20000410000 */
[----:B------:R-:W-:Y:S01]  /*36c0*/  F2FP.F16.E4M3.UNPACK_B R34, R15.H1 ;  /* 0x0000000fff22723e */ /* 0x000fe200030006ff */
[----:B------:R-:W-:Y:S01]  /*36d0*/  FFMA.FTZ R94, R35, R69, -R92 ;  /* 0x00000045235e7223 */ /* 0x000fe2000001085c */
[----:B------:R-:W-:Y:S01]  /*36e0*/  F2FP.F16.E4M3.UNPACK_B R15, R15 ;  /* 0x0000000fff0f723e */ /* 0x000fe200020006ff */
[----:B------:R-:W-:Y:S01]  /*36f0*/  FFMA.FTZ R95, R68, R69, R93 ;  /* 0x00000045445f7223 */ /* 0x000fe2000001005d */
[----:B------:R-:W-:-:S02]  /*3700*/  HADD2.F32 R90, -RZ, R89.H1_H1 ;  /* 0x30000059ff5a7230 */ /* 0x000fc40000004100 */
[--C-:B------:R-:W-:Y:S02]  /*3710*/  HADD2.F32 R68, -RZ, R34.reuse.H0_H0 ;  /* 0x20000022ff447230 */ /* 0x100fe40000004100 */
[----:B------:R-:W-:Y:S02]  /*3720*/  HADD2.F32 R69, -RZ, R34.H1_H1 ;  /* 0x30000022ff457230 */ /* 0x000fe40000004100 */
[----:B------:R-:W-:Y:S02]  /*3730*/  HADD2.F32 R89, -RZ, R89.H0_H0 ;  /* 0x20000059ff597230 */ /* 0x000fe40000004100 */
[-C--:B------:R-:W-:Y:S01]  /*3740*/  FMUL.FTZ R92, R68, R90.reuse ;  /* 0x0000005a445c7220 */ /* 0x080fe20000410000 */
[--C-:B------:R-:W-:Y:S02]  /*3750*/  HADD2.F32 R35, -RZ, R15.reuse.H1_H1 ;  /* 0x3000000fff237230 */ /* 0x100fe40000004100 */
[----:B------:R-:W-:Y:S01]  /*3760*/  FMUL.FTZ R93, R69, R90 ;  /* 0x0000005a455d7220 */ /* 0x000fe20000410000 */
[----:B------:R-:W-:-:S02]  /*3770*/  HADD2.F32 R34, -RZ, R15.H0_H0 ;  /* 0x2000000fff227230 */ /* 0x000fc40000004100 */
[--C-:B------:R-:W-:Y:S02]  /*3780*/  HADD2.F32 R15, -RZ, R88.reuse.H1_H1 ;  /* 0x30000058ff0f7230 */ /* 0x100fe40000004100 */
[-C--:B------:R-:W-:Y:S01]  /*3790*/  FMUL.FTZ R91, R35, R89.reuse ;  /* 0x00000059235b7220 */ /* 0x080fe20000410000 */
[----:B------:R-:W-:Y:S02]  /*37a0*/  HADD2.F32 R88, -RZ, R88.H0_H0 ;  /* 0x20000058ff587230 */ /* 0x000fe40000004100 */
[----:B------:R-:W-:Y:S01]  /*37b0*/  FMUL.FTZ R90, R34, R89 ;  /* 0x00000059225a7220 */ /* 0x000fe20000410000 */
[-C--:B------:R-:W-:Y:S01]  /*37c0*/  FFMA.FTZ R68, R68, R15.reuse, -R93 ;  /* 0x0000000f44447223 */ /* 0x080fe2000001085d */
[----:B------:R-:W-:Y:S01]  /*37d0*/  FFMA.FTZ R69, R69, R15, R92 ;  /* 0x0000000f45457223 */ /* 0x000fe2000001005c */
[-C--:B------:R-:W-:Y:S01]  /*37e0*/  FFMA.FTZ R15, R34, R88.reuse, -R91 ;  /* 0x00000058220f7223 */ /* 0x080fe2000001085b */
[----:B------:R-:W-:Y:S01]  /*37f0*/  FFMA.FTZ R34, R35, R88, R90 ;  /* 0x0000005823227223 */ /* 0x000fe2000001005a */
[----:B------:R-:W-:-:S02]  /*3800*/  F2FP.F16.E4M3.UNPACK_B R88, R7.H1 ;  /* 0x00000007ff58723e */ /* 0x000fc400030006ff */
[----:B------:R-:W-:Y:S02]  /*3810*/  F2FP.SATFINITE.E4M3.F32.PACK_AB_MERGE_C R35, R95, R94, RZ ;  /* 0x0000005e5f23723e */ /* 0x000fe400048070ff */
[----:B------:R-:W-:Y:S01]  /*3820*/  F2FP.SATFINITE.E4M3.F32.PACK_AB_MERGE_C R68, R69, R68, RZ ;  /* 0x000000444544723e */ /* 0x000fe200048070ff */
[--C-:B------:R-:W-:Y:S01]  /*3830*/  HADD2.F32 R89, -RZ, R88.reuse.H0_H0 ;  /* 0x20000058ff597230 */ /* 0x100fe20000004100 */
[-C--:B------:R-:W-:Y:S01]  /*3840*/  F2FP.F16.E4M3.UNPACK_B R95, R13.reuse.H1 ;  /* 0x0000000dff5f723e */ /* 0x080fe200030006ff */
[----:B------:R-:W-:Y:S01]  /*3850*/  HADD2.F32 R88, -RZ, R88.H1_H1 ;  /* 0x30000058ff587230 */ /* 0x000fe20000004100 */
[----:B------:R-:W-:Y:S02]  /*3860*/  F2FP.F16.E4M3.UNPACK_B R69, R6.H1 ;  /* 0x00000006ff45723e */ /* 0x000fe400030006ff */
[----:B------:R-:W-:Y:S01]  /*3870*/  F2FP.F16.E4M3.UNPACK_B R94, R13 ;  /* 0x0000000dff5e723e */ /* 0x000fe200020006ff */
[----:B------:R-:W-:Y:S01]  /*3880*/  HADD2.F32 R92, -RZ, R95.H1_H1 ;  /* 0x3000005fff5c7230 */ /* 0x000fe20000004100 */
[-C--:B------:R-:W-:Y:S01]  /*3890*/  F2FP.F16.E4M3.UNPACK_B R91, R12.reuse.H1 ;  /* 0x0000000cff5b723e */ /* 0x080fe200030006ff */
[----:B------:R-:W-:Y:S01]  /*38a0*/  HADD2.F32 R13, -RZ, R69.H1_H1 ;  /* 0x30000045ff0d7230 */ /* 0x000fe20000004100 */
[----:B------:R-:W-:Y:S01]  /*38b0*/  F2FP.F16.E4M3.UNPACK_B R90, R12 ;  /* 0x0000000cff5a723e */ /* 0x000fe200020006ff */
[----:B------:R-:W-:-:S02]  /*38c0*/  HADD2.F32 R96, -RZ, R94.H1_H1 ;  /* 0x3000005eff607230 */ /* 0x000fc40000004100 */
[CC--:B------:R-:W-:Y:S01]  /*38d0*/  FMUL.FTZ R12, R88.reuse, R92.reuse ;  /* 0x0000005c580c7220 */ /* 0x0c0fe20000410000 */
[----:B------:R-:W-:Y:S02]  /*38e0*/  HADD2.F32 R69, -RZ, R69.H0_H0 ;  /* 0x20000045ff457230 */ /* 0x000fe40000004100 */
[----:B------:R-:W-:Y:S01]  /*38f0*/  FMUL.FTZ R97, R89, R92 ;  /* 0x0000005c59617220 */ /* 0x000fe20000410000 */
[----:B------:R-:W-:Y:S02]  /*3900*/  HADD2.F32 R93, -RZ, R91.H1_H1 ;  /* 0x3000005bff5d7230 */ /* 0x000fe40000004100 */
[-C--:B------:R-:W-:Y:S01]  /*3910*/  FMUL.FTZ R98, R13, R96.reuse ;  /* 0x000000600d627220 */ /* 0x080fe20000410000 */
[----:B------:R-:W-:Y:S01]  /*3920*/  HADD2.F32 R92, -RZ, R90.H1_H1 ;  /* 0x3000005aff5c7230 */ /* 0x000fe20000004100 */
[----:B------:R-:W-:Y:S01]  /*3930*/  F2FP.F16.E4M3.UNPACK_B R7, R7 ;  /* 0x00000007ff07723e */ /* 0x000fe200020006ff */
[----:B------:R-:W-:Y:S01]  /*3940*/  FMUL.FTZ R96, R69, R96 ;  /* 0x0000006045607220 */ /* 0x000fe20000410000 */
[----:B------:R-:W-:Y:S01]  /*3950*/  F2FP.F16.E4M3.UNPACK_B R6, R6 ;  /* 0x00000006ff06723e */ /* 0x000fe200020006ff */
[-C--:B------:R-:W-:Y:S01]  /*3960*/  FFMA.FTZ R12, R89, R93.reuse, -R12 ;  /* 0x0000005d590c7223 */ /* 0x080fe2000001080c */
[----:B------:R-:W-:Y:S01]  /*3970*/  FFMA.FTZ R97, R88, R93, R97 ;  /* 0x0000005d58617223 */ /* 0x000fe20000010061 */
[-C--:B------:R-:W-:Y:S01]  /*3980*/  FFMA.FTZ R98, R69, R92.reuse, -R98 ;  /* 0x0000005c45627223 */ /* 0x080fe20000010862 */
[----:B------:R-:W-:Y:S01]  /*3990*/  FFMA.FTZ R93, R13, R92, R96 ;  /* 0x0000005c0d5d7223 */ /* 0x000fe20000010060 */
[--C-:B------:R-:W-:Y:S01]  /*39a0*/  HADD2.F32 R13, -RZ, R7.reuse.H0_H0 ;  /* 0x20000007ff0d7230 */ /* 0x100fe20000004100 */
[----:B------:R-:W-:Y:S01]  /*39b0*/  F2FP.SATFINITE.E4M3.F32.PACK_AB_MERGE_C R5, R5, R4, R35 ;  /* 0x000000040505723e */ /* 0x000fe20004807023 */
[----:B------:R-:W-:Y:S01]  /*39c0*/  HADD2.F32 R69, -RZ, R7.H1_H1 ;  /* 0x30000007ff457230 */ /* 0x000fe20000004100 */
[----:B------:R-:W-:Y:S01]  /*39d0*/  F2FP.SATFINITE.E4M3.F32.PACK_AB_MERGE_C R12, R97, R12, RZ ;  /* 0x0000000c610c723e */ /* 0x000fe200048070ff */
[----:B------:R-:W-:Y:S01]  /*39e0*/  HADD2.F32 R92, -RZ, R95.H0_H0 ;  /* 0x2000005fff5c7230 */ /* 0x000fe20000004100 */
[----:B------:R-:W-:Y:S01]  /*39f0*/  F2FP.SATFINITE.E4M3.F32.PACK_AB_MERGE_C R93, R93, R98, RZ ;  /* 0x000000625d5d723e */ /* 0x000fe200048070ff */
[--C-:B------:R-:W-:Y:S01]  /*3a00*/  HADD2.F32 R7, -RZ, R6.reuse.H0_H0 ;  /* 0x20000006ff077230 */ /* 0x100fe20000004100 */
[----:B------:R-:W-:Y:S01]  /*3a10*/  F2FP.SATFINITE.E4M3.F32.PACK_AB_MERGE_C R4, R34, R15, R68 ;  /* 0x0000000f2204723e */ /* 0x000fe20004807044 */
[----:B------:R-:W-:-:S02]  /*3a20*/  HADD2.F32 R6, -RZ, R6.H1_H1 ;  /* 0x30000006ff067230 */ /* 0x000fc40000004100 */
[-C--:B------:R-:W-:Y:S01]  /*3a30*/  FMUL.FTZ R96, R69, R92.reuse ;  /* 0x0000005c45607220 */ /* 0x080fe20000410000 */
[----:B------:R-:W-:Y:S02]  /*3a40*/  HADD2.F32 R94, -RZ, R94.H0_H0 ;  /* 0x2000005eff5e7230 */ /* 0x000fe40000004100 */
[----:B------:R-:W-:Y:S01]  /*3a50*/  FMUL.FTZ R100, R13, R92 ;  /* 0x0000005c0d647220 */ /* 0x000fe20000410000 */
[----:B------:R-:W-:Y:S02]  /*3a60*/  HADD2.F32 R88, -RZ, R91.H0_H0 ;  /* 0x2000005bff587230 */ /* 0x000fe40000004100 */
[----:B------:R-:W-:Y:S02]  /*3a70*/  HADD2.F32 R90, -RZ, R90.H0_H0 ;  /* 0x2000005aff5a7230 */ /* 0x000fe40000004100 */
[CC--:B------:R-:W-:Y:S01]  /*3a80*/  FMUL.FTZ R92, R6.reuse, R94.reuse ;  /* 0x0000005e065c7220 */ /* 0x0c0fe20000410000 */
[----:B------:R-:W-:Y:S01]  /*3a90*/  FMUL.FTZ R89, R7, R94 ;  /* 0x0000005e07597220 */ /* 0x000fe20000410000 */
[-C--:B------:R-:W-:Y:S01]  /*3aa0*/  FFMA.FTZ R96, R13, R88.reuse, -R96 ;  /* 0x000000580d607223 */ /* 0x080fe20000010860 */
[----:B------:R-:W-:Y:S01]  /*3ab0*/  FFMA.FTZ R69, R69, R88, R100 ;  /* 0x0000005845457223 */ /* 0x000fe20000010064 */
[-C--:B------:R-:W-:Y:S01]  /*3ac0*/  FFMA.FTZ R92, R7, R90.reuse, -R92 ;  /* 0x0000005a075c7223 */ /* 0x080fe2000001085c */
[----:B------:R-:W-:-:S03]  /*3ad0*/  FFMA.FTZ R89, R6, R90, R89 ;  /* 0x0000005a06597223 */ /* 0x000fc60000010059 */
[----:B------:R-:W-:Y:S02]  /*3ae0*/  F2FP.SATFINITE.E4M3.F32.PACK_AB_MERGE_C R7, R69, R96, R12 ;  /* 0x000000604507723e */ /* 0x000fe4000480700c */
[----:B------:R-:W-:-:S07]  /*3af0*/  F2FP.SATFINITE.E4M3.F32.PACK_AB_MERGE_C R6, R89, R92, R93 ;  /* 0x0000005c5906723e */ /* 0x000fce000480705d */
.L_x_1807:
[----:B------:R-:W-:Y:S05]  /*3b00*/  BSYNC B3 ;  /* 0x0000000000037941 */ /* 0x000fea0003800000 */
.L_x_1806:
[----:B0-----:R0:W-:Y:S02]  /*3b10*/  ST.E.128 desc[UR36][R10.64], R4 ;  /* 0x000000040a007985 */ /* 0x0011e4000c101d24 */
.L_x_1805:
[----:B------:R-:W-:Y:S05]  /*3b20*/  BSYNC B2 ;  /* 0x0000000000027941 */ /* 0x000fea0003800000 */
.L_x_1804:
        /* <DEDUP_REMOVED lines=13> */
[----:B------:R-:W-:Y:S02]  /*3c00*/  PRMT R12, R15, 0x654, R12 ;  /* 0x000006540f0c7816 */ /* 0x000fe4000000000c */
[----:B------:R-:W-:Y:S01]  /*3c10*/  PRMT R15, R14, 0x654, R13 ;  /* 0x000006540e0f7816 */ /* 0x000fe2000000000d */
[----:B------:R-:W-:Y:S01]  /*3c20*/  IMAD.SHL.U32 R13, R34, 0x100, RZ ;  /* 0x00000100220d7824 */ /* 0x000fe200078e00ff */
[----:B------:R-:W-:Y:S01]  /*3c30*/  SHF.R.U32.HI R31, RZ, 0x10, R31 ;  /* 0x00000010ff1f7819 */ /* 0x000fe2000001161f */
[----:B------:R-:W-:Y:S01]  /*3c40*/  IMAD.SHL.U32 R30, R30, 0x100, RZ ;  /* 0x000001001e1e7824 */ /* 0x000fe200078e00ff */
[----:B------:R-:W-:Y:S02]  /*3c50*/  SHF.R.U32.HI R32, RZ, 0x10, R33 ;  /* 0x00000010ff207819 */ /* 0x000fe40000011621 */
[----:B------:R-:W-:Y:S01]  /*3c60*/  LOP3.LUT R12, R12, 0xff00, R13, 0xf8, !PT ;  /* 0x0000ff000c0c7812 */ /* 0x000fe200078ef80d */
[----:B------:R-:W-:Y:S01]  /*3c70*/  IMAD.U32 R13, R31, 0x10000, RZ ;  /* 0x000100001f0d7824 */ /* 0x000fe200078e00ff */
[----:B0-----:R-:W-:Y:S01]  /*3c80*/  MOV R14, R4 ;  /* 0x00000004000e7202 */ /* 0x001fe20000000f00 */
[----:B------:R-:W-:Y:S01]  /*3c90*/  IMAD.U32 R32, R32, 0x10000, RZ ;  /* 0x0001000020207824 */ /* 0x000fe200078e00ff */
[----:B------:R-:W-:-:S02]  /*3ca0*/  LOP3.LUT R15, R15, 0xff00, R30, 0xf8, !PT ;  /* 0x0000ff000f0f7812 */ /* 0x000fc400078ef81e */
[----:B------:R-:W-:Y:S02]  /*3cb0*/  F2FP.F16.E4M3.UNPACK_B R30, R87.H1 ;  /* 0x00000057ff1e723e */ /* 0x000fe400030006ff */
[-C--:B------:R-:W-:Y:S02]  /*3cc0*/  F2FP.F16.E4M3.UNPACK_B R4, R5.reuse ;  /* 0x00000005ff04723e */ /* 0x080fe400020006ff */
[----:B------:R-:W-:Y:S01]  /*3cd0*/  LOP3.LUT R12, R12, 0xff0000, R13, 0xf8, !PT ;  /* 0x00ff00000c0c7812 */ /* 0x000fe200078ef80d */
[----:B------:R-:W-:Y:S01]  /*3ce0*/  HADD2.F32 R34, -RZ, R30.H0_H0 ;  /* 0x2000001eff227230 */ /* 0x000fe20000004100 */
[----:B------:R-:W-:Y:S01]  /*3cf0*/  LOP3.LUT R13, R15, 0xff0000, R32, 0xf8, !PT ;  /* 0x00ff00000f0d7812 */ /* 0x000fe200078ef820 */
[--C-:B------:R-:W-:Y:S01]  /*3d00*/  HADD2.F32 R15, -RZ, R4.reuse.H1_H1 ;  /* 0x30000004ff0f7230 */ /* 0x100fe20000004100 */
[----:B------:R-:W-:Y:S01]  /*3d10*/  F2FP.F16.E4M3.UNPACK_B R32, R86.H1 ;  /* 0x00000056ff20723e */ /* 0x000fe200030006ff */
[----:B------:R-:W-:Y:S01]  /*3d20*/  HADD2.F32 R4, -RZ, R4.H0_H0 ;  /* 0x20000004ff047230 */ /* 0x000fe20000004100 */
[----:B------:R-:W-:Y:S01]  /*3d30*/  F2FP.F16.E4M3.UNPACK_B R5, R5.H1 ;  /* 0x00000005ff05723e */ /* 0x000fe200030006ff */
[----:B------:R-:W-:-:S02]  /*3d40*/  HADD2.F32 R35, -RZ, R30.H1_H1 ;  /* 0x3000001eff237230 */ /* 0x000fc40000004100 */
[CC--:B------:R-:W-:Y:S01]  /*3d50*/  FMUL.FTZ R69, R15.reuse, R34.reuse ;  /* 0x000000220f457220 */ /* 0x0c0fe20000410000 */
[--C-:B------:R-:W-:Y:S02]  /*3d60*/  HADD2.F32 R33, -RZ, R32.reuse.H0_H0 ;  /* 0x20000020ff217230 */ /* 0x100fe40000004100 */
        /* <DEDUP_REMOVED lines=15> */
[--C-:B------:R-:W-:Y:S01]  /*3e60*/  HADD2.F32 R32, -RZ, R15.reuse.H1_H1 ;  /* 0x3000000fff207230 */ /* 0x100fe20000004100 */
[----:B------:R-:W-:Y:S01]  /*3e70*/  F2FP.F16.E4M3.UNPACK_B R81, R13 ;  /* 0x0000000dff51723e */ /* 0x000fe200020006ff */
[----:B------:R-:W-:Y:S01]  /*3e80*/  HADD2.F32 R31, -RZ, R15.H0_H0 ;  /* 0x2000000fff1f7230 */ /* 0x000fe20000004100 */
[----:B------:R-:W-:Y:S01]  /*3e90*/  F2FP.F16.E4M3.UNPACK_B R35, R12 ;  /* 0x0000000cff23723e */ /* 0x000fe200020006ff */
[----:B------:R-:W-:-:S02]  /*3ea0*/  HADD2.F32 R87, -RZ, R87.H0_H0 ;  /* 0x20000057ff577230 */ /* 0x000fc40000004100 */
[-C--:B------:R-:W-:Y:S01]  /*3eb0*/  FMUL.FTZ R68, R32, R33.reuse ;  /* 0x0000002120447220 */ /* 0x080fe20000410000 */
[--C-:B------:R-:W-:Y:S02]  /*3ec0*/  HADD2.F32 R30, -RZ, R14.reuse.H1_H1 ;  /* 0x3000000eff1e7230 */ /* 0x100fe40000004100 */
[----:B------:R-:W-:Y:S01]  /*3ed0*/  FMUL.FTZ R33, R31, R33 ;  /* 0x000000211f217220 */ /* 0x000fe20000410000 */
[----:B------:R-:W-:Y:S02]  /*3ee0*/  HADD2.F32 R15, -RZ, R14.H0_H0 ;  /* 0x2000000eff0f7230 */ /* 0x000fe40000004100 */
        /* <DEDUP_REMOVED lines=8> */
[----:B------:R-:W-:Y:S01]  /*3f70*/  F2FP.F16.E4M3.UNPACK_B R33, R7.H1 ;  /* 0x00000007ff21723e */ /* 0x000fe200030006ff */
[--C-:B------:R-:W-:Y:S01]  /*3f80*/  HADD2.F32 R87, -RZ, R81.reuse.H1_H1 ;  /* 0x30000051ff577230 */ /* 0x100fe20000004100 */
[----:B------:R-:W-:Y:S01]  /*3f90*/  F2FP.F16.E4M3.UNPACK_B R86, R13.H1 ;  /* 0x0000000dff56723e */ /* 0x000fe200030006ff */
[----:B------:R-:W-:Y:S01]  /*3fa0*/  HADD2.F32 R81, -RZ, R81.H0_H0 ;  /* 0x20000051ff517230 */ /* 0x000fe20000004100 */
[----:B------:R-:W-:Y:S01]  /*3fb0*/  F2FP.SATFINITE.E4M3.F32.PACK_AB_MERGE_C R31, R32, R31, RZ ;  /* 0x0000001f201f723e */ /* 0x000fe200048070ff */
[--C-:B------:R-:W-:Y:S01]  /*3fc0*/  HADD2.F32 R34, -RZ, R33.reuse.H0_H0 ;  /* 0x20000021ff227230 */ /* 0x100fe20000004100 */
[----:B------:R-:W-:Y:S01]  /*3fd0*/  F2FP.SATFINITE.E4M3.F32.PACK_AB_MERGE_C R30, R88, R69, RZ ;  /* 0x00000045581e723e */ /* 0x000fe200048070ff */
[----:B------:R-:W-:Y:S01]  /*3fe0*/  HADD2.F32 R33, -RZ, R33.H1_H1 ;  /* 0x30000021ff217230 */ /* 0x000fe20000004100 */
[----:B------:R-:W-:Y:S01]  /*3ff0*/  F2FP.F16.E4M3.UNPACK_B R32, R6.H1 ;  /* 0x00000006ff20723e */ /* 0x000fe200030006ff */
[----:B------:R-:W-:Y:S01]  /*4000*/  HADD2.F32 R88, -RZ, R86.H1_H1 ;  /* 0x30000056ff587230 */ /* 0x000fe20000004100 */
[----:B------:R-:W-:Y:S01]  /*4010*/  F2FP.F16.E4M3.UNPACK_B R68, R12.H1 ;  /* 0x0000000cff44723e */ /* 0x000fe200030006ff */
[----:B------:R-:W-:Y:S01]  /*4020*/  HADD2.F32 R12, -RZ, R35.H1_H1 ;  /* 0x30000023ff0c7230 */ /* 0x000fe20000004100 */
[----:B------:R-:W-:Y:S01]  /*4030*/  F2FP.F16.E4M3.UNPACK_B R7, R7 ;  /* 0x00000007ff07723e */ /* 0x000fe200020006ff */
[----:B------:R-:W-:-:S02]  /*4040*/  HADD2.F32 R13, -RZ, R32.H1_H1 ;  /* 0x30000020ff0d7230 */ /* 0x000fc40000004100 */
[-C--:B------:R-:W-:Y:S01]  /*4050*/  FMUL.FTZ R89, R33, R88.reuse ;  /* 0x0000005821597220 */ /* 0x080fe20000410000 */
[----:B------:R-:W-:Y:S02]  /*4060*/  HADD2.F32 R69, -RZ, R68.H1_H1 ;  /* 0x30000044ff457230 */ /* 0x000fe40000004100 */
[C---:B------:R-:W-:Y:S01]  /*4070*/  FMUL.FTZ R90, R34.reuse, R88 ;  /* 0x00000058225a7220 */ /* 0x040fe20000410000 */
[----:B------:R-:W-:Y:S01]  /*4080*/  HADD2.F32 R32, -RZ, R32.H0_H0 ;  /* 0x20000020ff207230 */ /* 0x000fe20000004100 */
[----:B------:R-:W-:Y:S01]  /*4090*/  F2FP.F16.E4M3.UNPACK_B R6, R6 ;  /* 0x00000006ff06723e */ /* 0x000fe200020006ff */
[----:B------:R-:W-:Y:S02]  /*40a0*/  HADD2.F32 R86, -RZ, R86.H0_H0 ;  /* 0x20000056ff567230 */ /* 0x000fe40000004100 */
[----:B------:R-:W-:Y:S01]  /*40b0*/  FFMA.FTZ R88, R34, R69, -R89 ;  /* 0x0000004522587223 */ /* 0x000fe20000010859 */
[-C--:B------:R-:W-:Y:S01]  /*40c0*/  FMUL.FTZ R89, R13, R87.reuse ;  /* 0x000000570d597220 */ /* 0x080fe20000410000 */
[----:B------:R-:W-:Y:S01]  /*40d0*/  FMUL.FTZ R34, R32, R87 ;  /* 0x0000005720227220 */ /* 0x000fe20000410000 */
[----:B------:R-:W-:Y:S01]  /*40e0*/  FFMA.FTZ R69, R33, R69, R90 ;  /* 0x0000004521457223 */ /* 0x000fe2000001005a */
[----:B------:R-:W-:-:S02]  /*40f0*/  HADD2.F32 R68, -RZ, R68.H0_H0 ;  /* 0x20000044ff447230 */ /* 0x000fc40000004100 */
[-C--:B------:R-:W-:Y:S01]  /*4100*/  FFMA.FTZ R89, R32, R12.reuse, -R89 ;  /* 0x0000000c20597223 */ /* 0x080fe20000010859 */
[----:B------:R-:W-:Y:S01]  /*4110*/  FFMA.FTZ R34, R13, R12, R34 ;  /* 0x0000000c0d227223 */ /* 0x000fe20000010022 */
[--C-:B------:R-:W-:Y:S01]  /*4120*/  HADD2.F32 R12, -RZ, R7.reuse.H0_H0 ;  /* 0x20000007ff0c7230 */ /* 0x100fe20000004100 */
[----:B------:R-:W-:Y:S01]  /*4130*/  F2FP.SATFINITE.E4M3.F32.PACK_AB_MERGE_C R69, R69, R88, RZ ;  /* 0x000000584545723e */ /* 0x000fe200048070ff */
[----:B------:R-:W-:Y:S01]  /*4140*/  HADD2.F32 R13, -RZ, R7.H1_H1 ;  /* 0x30000007ff0d7230 */ /* 0x000fe20000004100 */
[----:B------:R-:W-:Y:S01]  /*4150*/  F2FP.SATFINITE.E4M3.F32.PACK_AB_MERGE_C R5, R5, R4, R30 ;  /* 0x000000040505723e */ /* 0x000fe2000480701e */
[--C-:B------:R-:W-:Y:S01]  /*4160*/  HADD2.F32 R7, -RZ, R6.reuse.H0_H0 ;  /* 0x20000006ff077230 */ /* 0x100fe20000004100 */
[----:B------:R-:W-:Y:S01]  /*4170*/  F2FP.SATFINITE.E4M3.F32.PACK_AB_MERGE_C R34, R34, R89, RZ ;  /* 0x000000592222723e */ /* 0x000fe200048070ff */
[----:B------:R-:W-:Y:S02]  /*4180*/  HADD2.F32 R6, -RZ, R6.H1_H1 ;  /* 0x30000006ff067230 */ /* 0x000fe40000004100 */
[----:B------:R-:W-:Y:S01]  /*4190*/  FMUL.FTZ R33, R13, R86 ;  /* 0x000000560d217220 */ /* 0x000fe20000410000 */
[----:B------:R-:W-:-:S02]  /*41a0*/  HADD2.F32 R35, -RZ, R35.H0_H0 ;  /* 0x20000023ff237230 */ /* 0x000fc40000004100 */
[----:B------:R-:W-:Y:S01]  /*41b0*/  FMUL.FTZ R86, R12, R86 ;  /* 0x000000560c567220 */ /* 0x000fe20000410000 */
[----:B------:R-:W-:Y:S01]  /*41c0*/  F2FP.SATFINITE.E4M3.F32.PACK_AB_MERGE_C R4, R15, R14, R31 ;  /* 0x0000000e0f04723e */ /* 0x000fe2000480701f */
[-C--:B------:R-:W-:Y:S01]  /*41d0*/  FMUL.FTZ R32, R6, R81.reuse ;  /* 0x0000005106207220 */ /* 0x080fe20000410000 */
[----:B------:R-:W-:Y:S01]  /*41e0*/  FMUL.FTZ R81, R7, R81 ;  /* 0x0000005107517220 */ /* 0x000fe20000410000 */
[-C--:B------:R-:W-:Y:S01]  /*41f0*/  FFMA.FTZ R33, R12, R68.reuse, -R33 ;  /* 0x000000440c217223 */ /* 0x080fe20000010821 */
[----:B------:R-:W-:Y:S01]  /*4200*/  FFMA.FTZ R86, R13, R68, R86 ;  /* 0x000000440d567223 */ /* 0x000fe20000010056 */
[-C--:B------:R-:W-:Y:S01]  /*4210*/  FFMA.FTZ R32, R7, R35.reuse, -R32 ;  /* 0x0000002307207223 */ /* 0x080fe20000010820 */
[----:B------:R-:W-:-:S03]  /*4220*/  FFMA.FTZ R81, R6, R35, R81 ;  /* 0x0000002306517223 */ /* 0x000fc60000010051 */
[----:B------:R-:W-:Y:S02]  /*4230*/  F2FP.SATFINITE.E4M3.F32.PACK_AB_MERGE_C R7, R86, R33, R69 ;  /* 0x000000215607723e */ /* 0x000fe40004807045 */
[----:B------:R-:W-:-:S07]  /*4240*/  F2FP.SATFINITE.E4M3.F32.PACK_AB_MERGE_C R6, R81, R32, R34 ;  /* 0x000000205106723e */ /* 0x000fce0004807022 */
.L_x_1809:
[----:B------:R-:W-:Y:S05]  /*4250*/  BSYNC B2 ;  /* 0x0000000000027941 */ /* 0x000fea0003800000 */
.L_x_1808:
[----:B0-----:R0:W-:Y:S02]  /*4260*/  ST.E.128 desc[UR36][R10.64], R4 ;  /* 0x000000040a007985 */ /* 0x0011e4000c101d24 */
.L_x_1803:
[----:B------:R-:W-:Y:S05]  /*4270*/  BSYNC B1 ;  /* 0x0000000000017941 */ /* 0x000fea0003800000 */
.L_x_1802:
[----:B------:R-:W-:-:S03]  /*4280*/  UMOV UR4, 0xffffffff ;  /* 0xffffffff00047882 */ /* 0x000fc60000000000 */
[----:B------:R-:W-:Y:S05]  /*4290*/  BRA.DIV UR4, `(.L_x_1810) ;  /* 0x0000027204787947 */ /* 0x000fea000b800000 */
[----:B--2---:R-:W2:Y:S04]  /*42a0*/  SHFL.IDX PT, R80, R80, 0x1, 0x181f ;  /* 0x00381f0050507f89 */ /* 0x004ea800000e0000 */
[----:B----4-:R4:W0:Y:S02]  /*42b0*/  SHFL.IDX PT, R14, R79, 0x1, 0x181f ;  /* 0x00381f004f0e7f89 */ /* 0x01082400000e0000 */
.L_x_2192:
[----:B------:R-:W-:Y:S05]  /*42c0*/  @P4 BRA `(.L_x_1811) ;  /* 0x0000003400744947 */ /* 0x000fea0003800000 */
[----:B------:R-:W-:Y:S04]  /*42d0*/  BSSY B1, `(.L_x_1812) ;  /* 0x0000076000017945 */ /* 0x000fe80003800000 */
[----:B------:R-:W-:Y:S05]  /*42e0*/  @P1 BRA `(.L_x_1813) ;  /* 0x0000000400d01947 */ /* 0x000fea0003800000 */
[----:B0-----:R0:W0:Y:S01]  /*42f0*/  LDS.128 R4, [R70+0x21000] ;  /* 0x0210000046047984 */ /* 0x0010220000000c00 */
[----:B------:R-:W-:Y:S01]  /*4300*/  IADD3 R10, P3, R16, R14, RZ ;  /* 0x0000000e100a7210 */ /* 0x000fe20007f7e0ff */
[----:B------:R-:W-:Y:S04]  /*4310*/  BSSY B2, `(.L_x_1814) ;  /* 0x0000070000027945 */ /* 0x000fe80003800000 */
[----:B--2---:R-:W-:Y:S01]  /*4320*/  IMAD.X R11, R80, 0x1, R17, P3 ;  /* 0x00000001500b7824 */ /* 0x004fe200018e0611 */
[----:B------:R-:W-:-:S13]  /*4330*/  ISETP.GE.AND P3, PT, R18, R78, PT ;  /* 0x0000004e1200720c */ /* 0x000fda0003f66270 */
[----:B------:R-:W-:Y:S05]  /*4340*/  @P3 BRA `(.L_x_1815) ;  /* 0x0000000400b03947 */ /* 0x000fea0003800000 */
[----:B------:R-:W-:Y:S02]  /*4350*/  SHF.R.U32.HI R31, RZ, 0x8, R27 ;  /* 0x00000008ff1f7819 */ /* 0x000fe4000001161b */
[----:B------:R-:W-:Y:S02]  /*4360*/  SHF.R.U32.HI R15, RZ, 0x8, R29 ;  /* 0x00000008ff0f7819 */ /* 0x000fe4000001161d */
[----:B------:R-:W-:Y:S02]  /*4370*/  SHF.R.U32.HI R33, RZ, 0x18, R27 ;  /* 0x00000018ff217819 */ /* 0x000fe4000001161b */
[----:B------:R-:W-:Y:S02]  /*4380*/  LOP3.LUT R12, R27, 0xff, RZ, 0xc0, !PT ;  /* 0x000000ff1b0c7812 */ /* 0x000fe400078ec0ff */
[----:B------:R-:W-:Y:S02]  /*4390*/  SHF.R.U32.HI R26, RZ, 0x18, R29 ;  /* 0x00000018ff1a7819 */ /* 0x000fe4000001161d */
[----:B------:R-:W-:-:S02]  /*43a0*/  LOP3.LUT R13, R29, 0xff, RZ, 0xc0, !PT ;  /* 0x000000ff1d0d7812 */ /* 0x000fc400078ec0ff */
[----:B------:R-:W-:Y:S01]  /*43b0*/  SHF.R.U32.HI R30, RZ, 0x10, R27 ;  /* 0x00000010ff1e7819 */ /* 0x000fe2000001161b */
[----:B------:R-:W-:Y:S01]  /*43c0*/  IMAD.SHL.U32 R27, R31, 0x100, RZ ;  /* 0x000001001f1b7824 */ /* 0x000fe200078e00ff */
[----:B------:R-:W-:Y:S01]  /*43d0*/  SHF.R.U32.HI R28, RZ, 0x10, R29 ;  /* 0x00000010ff1c7819 */ /* 0x000fe2000001161d */
[----:B------:R-:W-:Y:S01]  /*43e0*/  IMAD.SHL.U32 R29, R15, 0x100, RZ ;  /* 0x000001000f1d7824 */ /* 0x000fe200078e00ff */
[----:B------:R-:W-:Y:S01]  /*43f0*/  PRMT R12, R33, 0x654, R12 ;  /* 0x00000654210c7816 */ /* 0x000fe2000000000c */
[----:B0-----:R-:W-:Y:S01]  /*4400*/  IMAD.MOV.U32 R15, RZ, RZ, R4 ;  /* 0x000000ffff0f7224 */ /* 0x001fe200078e0004 */
[----:B------:R-:W-:Y:S01]  /*4410*/  PRMT R26, R26, 0x654, R13 ;  /* 0x000006541a1a7816 */ /* 0x000fe2000000000d */
[----:B------:R-:W-:Y:S01]  /*4420*/  IMAD.MOV.U32 R13, RZ, RZ, R5 ;  /* 0x000000ffff0d7224 */ /* 0x000fe200078e0005 */
        /* <DEDUP_REMOVED lines=32> */
[----:B------:R-:W-:Y:S01]  /*4630*/  HADD2.F32 R29, -RZ, R26.H1_H1 ;  /* 0x3000001aff1d7230 */ /* 0x000fe20000004100 */
[----:B---3--:R-:W-:Y:S01]  /*4640*/  F2FP.SATFINITE.E4M3.F32.PACK_AB_MERGE_C R81, R35, R34, RZ ;  /* 0x000000222351723e */ /* 0x008fe200048070ff */
[--C-:B------:R-:W-:Y:S02]  /*4650*/  HADD2.F32 R26, -RZ, R15.reuse.H0_H0 ;  /* 0x2000000fff1a7230 */ /* 0x100fe40000004100 */
[-C--:B------:R-:W-:Y:S01]  /*4660*/  FMUL.FTZ R32, R28, R30.reuse ;  /* 0x0000001e1c207220 */ /* 0x080fe20000410000 */
[----:B------:R-:W-:Y:S02]  /*4670*/  HADD2.F32 R27, -RZ, R15.H1_H1 ;  /* 0x3000000fff1b7230 */ /* 0x000fe40000004100 */
[----:B------:R-:W-:Y:S01]  /*4680*/  FMUL.FTZ R33, R29, R30 ;  /* 0x0000001e1d217220 */ /* 0x000fe20000410000 */
[----:B------:R-:W-:Y:S01]  /*4690*/  HADD2.F32 R85, -RZ, R85.H0_H0 ;  /* 0x20000055ff557230 */ /* 0x000fe20000004100 */
[----:B------:R-:W-:Y:S01]  /*46a0*/  F2FP.F16.E4M3.UNPACK_B R34, R12.H1 ;  /* 0x0000000cff22723e */ /* 0x000fe200030006ff */
[----:B------:R-:W-:-:S02]  /*46b0*/  HADD2.F32 R15, -RZ, R84.H1_H1 ;  /* 0x30000054ff0f7230 */ /* 0x000fc40000004100 */
[----:B------:R-:W-:Y:S02]  /*46c0*/  HADD2.F32 R84, -RZ, R84.H0_H0 ;  /* 0x20000054ff547230 */ /* 0x000fe40000004100 */
[-C--:B------:R-:W-:Y:S01]  /*46d0*/  FMUL.FTZ R31, R27, R85.reuse ;  /* 0x000000551b1f7220 */ /* 0x080fe20000410000 */
[----:B------:R-:W-:Y:S01]  /*46e0*/  FMUL.FTZ R30, R26, R85 ;  /* 0x000000551a1e7220 */ /* 0x000fe20000410000 */
[-C--:B------:R-:W-:Y:S01]  /*46f0*/  FFMA.FTZ R33, R28, R15.reuse, -R33 ;  /* 0x0000000f1c217223 */ /* 0x080fe20000010821 */
[----:B------:R-:W-:Y:S01]  /*4700*/  FFMA.FTZ R32, R29, R15, R32 ;  /* 0x0000000f1d207223 */ /* 0x000fe20000010020 */
[-C--:B------:R-:W-:Y:S01]  /*4710*/  FFMA.FTZ R15, R26, R84.reuse, -R31 ;  /* 0x000000541a0f7223 */ /* 0x080fe2000001081f */
[----:B------:R-:W-:Y:S01]  /*4720*/  F2FP.F16.E4M3.UNPACK_B R28, R7.H1 ;  /* 0x00000007ff1c723e */ /* 0x000fe200030006ff */
[----:B------:R-:W-:Y:S01]  /*4730*/  FFMA.FTZ R26, R27, R84, R30 ;  /* 0x000000541b1a7223 */ /* 0x000fe2000001001e */
[----:B------:R-:W-:Y:S01]  /*4740*/  F2FP.F16.E4M3.UNPACK_B R27, R6.H1 ;  /* 0x00000006ff1b723e */ /* 0x000fe200030006ff */
[----:B------:R-:W-:Y:S01]  /*4750*/  HADD2.F32 R68, -RZ, R34.H1_H1 ;  /* 0x30000022ff447230 */ /* 0x000fe20000004100 */
[----:B----4-:R-:W-:Y:S01]  /*4760*/  F2FP.SATFINITE.E4M3.F32.PACK_AB_MERGE_C R79, R32, R33, RZ ;  /* 0x00000021204f723e */ /* 0x010fe200048070ff */
[--C-:B------:R-:W-:Y:S01]  /*4770*/  HADD2.F32 R29, -RZ, R28.reuse.H0_H0 ;  /* 0x2000001cff1d7230 */ /* 0x100fe20000004100 */
[----:B------:R-:W-:Y:S01]  /*4780*/  F2FP.F16.E4M3.UNPACK_B R33, R12 ;  /* 0x0000000cff21723e */ /* 0x000fe200020006ff */
[----:B------:R-:W-:Y:S01]  /*4790*/  HADD2.F32 R28, -RZ, R28.H1_H1 ;  /* 0x3000001cff1c7230 */ /* 0x000fe20000004100 */
[-C--:B------:R-:W-:Y:S01]  /*47a0*/  F2FP.F16.E4M3.UNPACK_B R30, R5.reuse ;  /* 0x00000005ff1e723e */ /* 0x080fe200020006ff */
[----:B------:R-:W-:Y:S01]  /*47b0*/  HADD2.F32 R12, -RZ, R27.H1_H1 ;  /* 0x3000001bff0c7230 */ /* 0x000fe20000004100 */
[----:B------:R-:W-:Y:S01]  /*47c0*/  F2FP.F16.E4M3.UNPACK_B R31, R5.H1 ;  /* 0x00000005ff1f723e */ /* 0x000fe200030006ff */
[----:B------:R-:W-:-:S02]  /*47d0*/  HADD2.F32 R35, -RZ, R33.H1_H1 ;  /* 0x30000021ff237230 */ /* 0x000fc40000004100 */
        /* <DEDUP_REMOVED lines=12> */
[----:B------:R-:W-:Y:S02]  /*48a0*/  HADD2.F32 R5, -RZ, R6.H0_H0 ;  /* 0x20000006ff057230 */ /* 0x000fe40000004100 */
[-C--:B------:R-:W-:Y:S01]  /*48b0*/  FFMA.FTZ R69, R28, R32.reuse, R69 ;  /* 0x000000201c457223 */ /* 0x080fe20000010045 */
[----:B------:R-:W-:Y:S02]  /*48c0*/  HADD2.F32 R7, -RZ, R7.H1_H1 ;  /* 0x30000007ff077230 */ /* 0x000fe40000004100 */
[----:B------:R-:W-:Y:S01]  /*48d0*/  FFMA.FTZ R84, R29, R32, -R84 ;  /* 0x000000201d547223 */ /* 0x000fe20000010854 */
[----:B------:R-:W-:Y:S01]  /*48e0*/  HADD2.F32 R34, -RZ, R34.H0_H0 ;  /* 0x20000022ff227230 */ /* 0x000fe20000004100 */
[----:B------:R-:W-:Y:S01]  /*48f0*/  F2FP.SATFINITE.E4M3.F32.PACK_AB_MERGE_C R35, R35, R68, RZ ;  /* 0x000000442323723e */ /* 0x000fe200048070ff */
[----:B------:R-:W-:-:S02]  /*4900*/  HADD2.F32 R6, -RZ, R6.H1_H1 ;  /* 0x30000006ff067230 */ /* 0x000fc40000004100 */
[----:B------:R-:W-:Y:S02]  /*4910*/  HADD2.F32 R33, -RZ, R33.H0_H0 ;  /* 0x20000021ff217230 */ /* 0x000fe40000004100 */
        /* <DEDUP_REMOVED lines=15> */
.L_x_1815:
[----:B------:R-:W-:Y:S05]  /*4a10*/  BSYNC B2 ;  /* 0x0000000000027941 */ /* 0x000fea0003800000 */
.L_x_1814:
[----:B0-----:R0:W-:Y:S02]  /*4a20*/  ST.E.128 desc[UR36][R10.64], R4 ;  /* 0x000000040a007985 */ /* 0x0011e4000c101d24 */
.L_x_1813:
[----:B------:R-:W-:Y:S05]  /*4a30*/  BSYNC B1 ;  /* 0x0000000000017941 */ /* 0x000fea0003800000 */
.L_x_1812:
[----:B------:R-:W-:Y:S05]  /*4a40*/  @P2 BRA `(.L_x_1811) ;  /* 0x0000002c00942947 */ /* 0x000fea0003800000 */
[----:B0-----:R0:W0:Y:S01]  /*4a50*/  LDS.128 R4, [R70+0x23000] ;  /* 0x0230000046047984 */ /* 0x0010220000000c00 */
[----:B------:R-:W-:Y:S01]  /*4a60*/  IADD3 R10, P3, R184, R14, RZ ;  /* 0x0000000eb80a7210 */ /* 0x000fe20007f7e0ff */
[----:B------:R-:W-:Y:S04]  /*4a70*/  BSSY B1, `(.L_x_1816) ;  /* 0x000006d000017945 */ /* 0x000fe80003800000 */
[----:B--2---:R-:W-:Y:S01]  /*4a80*/  IMAD.X R11, R80, 0x1, R193, P3 ;  /* 0x00000001500b7824 */ /* 0x004fe200018e06c1 */
[----:B------:R-:W-:-:S13]  /*4a90*/  ISETP.GE.AND P3, PT, R190, R78, PT ;  /* 0x0000004ebe00720c */ /* 0x000fda0003f66270 */
[----:B------:R-:W-:Y:S05]  /*4aa0*/  @P3 BRA `(.L_x_1817) ;  /* 0x0000000400a43947 */ /* 0x000fea0003800000 */
[--C-:B------:R-:W-:Y:S02]  /*4ab0*/  SHF.R.U32.HI R26, RZ, 0x10, R9.reuse ;  /* 0x00000010ff1a7819 */ /* 0x100fe40000011609 */
[--C-:B------:R-:W-:Y:S02]  /*4ac0*/  SHF.R.U32.HI R15, RZ, 0x8, R9.reuse ;  /* 0x00000008ff0f7819 */ /* 0x100fe40000011609 */
[----:B------:R-:W-:Y:S02]  /*4ad0*/  LOP3.LUT R8, R9, 0xff, RZ, 0xc0, !PT ;  /* 0x000000ff09087812 */ /* 0x000fe400078ec0ff */
[----:B------:R-:W-:Y:S02]  /*4ae0*/  SHF.R.U32.HI R9, RZ, 0x18, R9 ;  /* 0x00000018ff097819 */ /* 0x000fe40000011609 */
[--C-:B------:R-:W-:Y:S02]  /*4af0*/  SHF.R.U32.HI R13, RZ, 0x8, R25.reuse ;  /* 0x00000008ff0d7819 */ /* 0x100fe40000011619 */
[----:B------:R-:W-:Y:S01]  /*4b00*/  PRMT R12, R9, 0x654, R8 ;  /* 0x00000654090c7816 */ /* 0x000fe20000000008 */
[----:B------:R-:W-:Y:S01]  /*4b10*/  IMAD.SHL.U32 R9, R15, 0x100, RZ ;  /* 0x000001000f097824 */ /* 0x000fe200078e00ff */
[----:B------:R-:W-:Y:S01]  /*4b20*/  SHF.R.U32.HI R24, RZ, 0x10, R25 ;  /* 0x00000010ff187819 */ /* 0x000fe20000011619 */
[----:B------:R-:W-:Y:S01]  /*4b30*/  IMAD.SHL.U32 R13, R13, 0x100, RZ ;  /* 0x000001000d0d7824 */ /* 0x000fe200078e00ff */
[----:B------:R-:W-:Y:S01]  /*4b40*/  LOP3.LUT R14, R25, 0xff0000ff, RZ, 0xc0, !PT ;  /* 0xff0000ff190e7812 */ /* 0x000fe200078ec0ff */
[----:B0-----:R-:W-:Y:S01]  /*4b50*/  IMAD.MOV.U32 R8, RZ, RZ, R4 ;  /* 0x000000ffff087224 */ /* 0x001fe200078e0004 */
[----:B------:R-:W-:Y:S01]  /*4b60*/  LOP3.LUT R12, R12, 0xff00, R9, 0xf8, !PT ;  /* 0x0000ff000c0c7812 */ /* 0x000fe200078ef809 */
[----:B------:R-:W-:Y:S01]  /*4b70*/  IMAD.U32 R9, R26, 0x10000, RZ ;  /* 0x000100001a097824 */ /* 0x000fe200078e00ff */
[----:B------:R-:W-:Y:S01]  /*4b80*/  LOP3.LUT R15, R14, 0xff00, R13, 0xf8, !PT ;  /* 0x0000ff000e0f7812 */ /* 0x000fe200078ef80d */
[----:B------:R-:W-:Y:S01]  /*4b90*/  IMAD.U32 R14, R24, 0x10000, RZ ;  /* 0x00010000180e7824 */ /* 0x000fe200078e00ff */
[----:B------:R-:W-:-:S02]  /*4ba0*/  F2FP.F16.E4M3.UNPACK_B R4, R5 ;  /* 0x00000005ff04723e */ /* 0x000fc400020006ff */
[----:B------:R-:W-:Y:S02]  /*4bb0*/  F2FP.F16.E4M3.UNPACK_B R13, R83.H1 ;  /* 0x00000053ff0d723e */ /* 0x000fe400030006ff */
[----:B------:R-:W-:Y:S01]  /*4bc0*/  LOP3.LUT R24, R12, 0xff0000, R9, 0xf8, !PT ;  /* 0x00ff00000c187812 */ /* 0x000fe200078ef809 */
[--C-:B------:R-:W-:Y:S01]  /*4bd0*/  HADD2.F32 R9, -RZ, R4.reuse.H1_H1 ;  /* 0x30000004ff097230 */ /* 0x100fe20000004100 */
[----:B------:R-:W-:Y:S01]  /*4be0*/  LOP3.LUT R27, R15, 0xff0000, R14, 0xf8, !PT ;  /* 0x00ff00000f1b7812 */ /* 0x000fe200078ef80e */
[--C-:B------:R-:W-:Y:S01]  /*4bf0*/  HADD2.F32 R25, -RZ, R13.reuse.H0_H0 ;  /* 0x2000000dff197230 */ /* 0x100fe20000004100 */
[----:B------:R-:W-:Y:S01]  /*4c00*/  F2FP.F16.E4M3.UNPACK_B R14, R82.H1 ;  /* 0x00000052ff0e723e */ /* 0x000fe200030006ff */
[----:B------:R-:W-:Y:S01]  /*4c10*/  HADD2.F32 R4, -RZ, R4.H0_H0 ;  /* 0x20000004ff047230 */ /* 0x000fe20000004100 */
[----:B------:R-:W-:Y:S01]  /*4c20*/  F2FP.F16.E4M3.UNPACK_B R5, R5.H1 ;  /* 0x00000005ff05723e */ /* 0x000fe200030006ff */
[----:B------:R-:W-:Y:S02]  /*4c30*/  HADD2.F32 R26, -RZ, R13.H1_H1 ;  /* 0x3000000dff1a7230 */ /* 0x000fe40000004100 */
[----:B------:R-:W-:Y:S01]  /*4c40*/  FMUL.FTZ R29, R9, R25 ;  /* 0x00000019091d7220 */ /* 0x000fe20000410000 */
[----:B------:R-:W-:-:S02]  /*4c50*/  HADD2.F32 R15, -RZ, R14.H0_H0 ;  /* 0x2000000eff0f7230 */ /* 0x000fc40000004100 */
[----:B------:R-:W-:Y:S01]  /*4c60*/  FMUL.FTZ R28, R4, R25 ;  /* 0x00000019041c7220 */ /* 0x000fe20000410000 */
[--C-:B------:R-:W-:Y:S01]  /*4c70*/  HADD2.F32 R13, -RZ, R5.reuse.H1_H1 ;  /* 0x30000005ff0d7230 */ /* 0x100fe20000004100 */
[----:B------:R-:W-:Y:S01]  /*4c80*/  F2FP.F16.E4M3.UNPACK_B R83, R83 ;  /* 0x00000053ff53723e */ /* 0x000fe200020006ff */
[----:B------:R-:W-:Y:S02]  /*4c90*/  HADD2.F32 R12, -RZ, R5.H0_H0 ;  /* 0x20000005ff0c7230 */ /* 0x000fe40000004100 */
[-C--:B------:R-:W-:Y:S01]  /*4ca0*/  FFMA.FTZ R5, R9, R15.reuse, R28 ;  /* 0x0000000f09057223 */ /* 0x080fe2000001001c */
[----:B------:R-:W-:Y:S02]  /*4cb0*/  HADD2.F32 R14, -RZ, R14.H1_H1 ;  /* 0x3000000eff0e7230 */ /* 0x000fe40000004100 */
[C---:B------:R-:W-:Y:S01]  /*4cc0*/  FMUL.FTZ R25, R13.reuse, R26 ;  /* 0x0000001a0d197220 */ /* 0x040fe20000410000 */
[----:B------:R-:W-:Y:S01]  /*4cd0*/  F2FP.F16.E4M3.UNPACK_B R9, R8.H1 ;  /* 0x00000008ff09723e */ /* 0x000fe200030006ff */
[----:B------:R-:W-:Y:S01]  /*4ce0*/  FMUL.FTZ R26, R12, R26 ;  /* 0x0000001a0c1a7220 */ /* 0x000fe20000410000 */
[----:B------:R-:W-:Y:S01]  /*4cf0*/  FFMA.FTZ R4, R4, R15, -R29 ;  /* 0x0000000f04047223 */ /* 0x000fe2000001081d */
[----:B------:R-:W-:Y:S01]  /*4d00*/  FFMA.FTZ R30, R12, R14, -R25 ;  /* 0x0000000e0c1e7223 */ /* 0x000fe20000010819 */
[----:B------:R-:W-:Y:S01]  /*4d10*/  F2FP.F16.E4M3.UNPACK_B R8, R8 ;  /* 0x00000008ff08723e */ /* 0x000fe200020006ff */
[----:B------:R-:W-:Y:S01]  /*4d20*/  FFMA.FTZ R31, R13, R14, R26 ;  /* 0x0000000e0d1f7223 */ /* 0x000fe2000001001a */
[----:B------:R-:W-:Y:S01]  /*4d30*/  F2FP.F16.E4M3.UNPACK_B R82, R82 ;  /* 0x00000052ff52723e */ /* 0x000fe200020006ff */
[----:B------:R-:W-:-:S02]  /*4d40*/  HADD2.F32 R15, -RZ, R83.H1_H1 ;  /* 0x30000053ff0f7230 */ /* 0x000fc40000004100 */
[--C-:B------:R-:W-:Y:S01]  /*4d50*/  HADD2.F32 R12, -RZ, R9.reuse.H0_H0 ;  /* 0x20000009ff0c7230 */ /* 0x100fe20000004100 */
[----:B------:R-:W-:Y:S01]  /*4d60*/  F2FP.SATFINITE.E4M3.F32.PACK_AB_MERGE_C R33, R31, R30, RZ ;  /* 0x0000001e1f21723e */ /* 0x000fe200048070ff */
[----:B------:R-:W-:Y:S02]  /*4d70*/  HADD2.F32 R13, -RZ, R9.H1_H1 ;  /* 0x30000009ff0d7230 */ /* 0x000fe40000004100 */
[----:B------:R-:W-:Y:S02]  /*4d80*/  HADD2.F32 R9, -RZ, R8.H0_H0 ;  /* 0x20000008ff097230 */ /* 0x000fe40000004100 */
[-C--:B------:R-:W-:Y:S01]  /*4d90*/  FMUL.FTZ R28, R12, R15.reuse ;  /* 0x0000000f0c1c7220 */ /* 0x080fe20000410000 */
[----:B------:R-:W-:Y:S02]  /*4da0*/  HADD2.F32 R14, -RZ, R82.H1_H1 ;  /* 0x30000052ff0e7230 */ /* 0x000fe40000004100 */
[----:B------:R-:W-:Y:S01]  /*4db0*/  FMUL.FTZ R25, R13, R15 ;  /* 0x0000000f0d197220 */ /* 0x000fe20000410000 */
[----:B------:R-:W-:Y:S01]  /*4dc0*/  HADD2.F32 R83, -RZ, R83.H0_H0 ;  /* 0x20000053ff537230 */ /* 0x000fe20000004100 */
[----:B------:R-:W-:Y:S01]  /*4dd0*/  F2FP.SATFINITE.E4M3.F32.PACK_AB_MERGE_C R5, R5, R4, R33 ;  /* 0x000000040505723e */ /* 0x000fe20004807021 */
[----:B------:R-:W-:-:S02]  /*4de0*/  HADD2.F32 R8, -RZ, R8.H1_H1 ;  /* 0x30000008ff087230 */ /* 0x000fc40000004100 */
[-C--:B------:R-:W-:Y:S01]  /*4df0*/  FFMA.FTZ R25, R12, R14.reuse, -R25 ;  /* 0x0000000e0c197223 */ /* 0x080fe20000010819 */
[----:B------:R-:W-:Y:S02]  /*4e00*/  HADD2.F32 R82, -RZ, R82.H0_H0 ;  /* 0x20000052ff527230 */ /* 0x000fe40000004100 */
[----:B------:R-:W-:Y:S01]  /*4e10*/  FFMA.FTZ R28, R13, R14, R28 ;  /* 0x0000000e0d1c7223 */ /* 0x000fe2000001001c */
[-C--:B------:R-:W-:Y:S01]  /*4e20*/  F2FP.F16.E4M3.UNPACK_B R14, R24.reuse.H1 ;  /* 0x00000018ff0e723e */ /* 0x080fe200030006ff */
[-C--:B------:R-:W-:Y:S01]  /*4e30*/  FMUL.FTZ R26, R8, R83.reuse ;  /* 0x00000053081a7220 */ /* 0x080fe20000410000 */
[C---:B------:R-:W-:Y:S01]  /*4e40*/  FMUL.FTZ R83, R9.reuse, R83 ;  /* 0x0000005309537220 */ /* 0x040fe20000410000 */
[----:B------:R-:W-:Y:S02]  /*4e50*/  F2FP.F16.E4M3.UNPACK_B R24, R24 ;  /* 0x00000018ff18723e */ /* 0x000fe400020006ff */
[-C--:B------:R-:W-:Y:S01]  /*4e60*/  FFMA.FTZ R29, R9, R82.reuse, -R26 ;  /* 0x00000052091d7223 */ /* 0x080fe2000001081a */
[----:B------:R-:W-:Y:S01]  /*4e70*/  F2FP.SATFINITE.E4M3.F32.PACK_AB_MERGE_C R32, R28, R25, RZ ;  /* 0x000000191c20723e */ /* 0x000fe200048070ff */
[----:B------:R-:W-:Y:S01]  /*4e80*/  FFMA.FTZ R82, R8, R82, R83 ;  /* 0x0000005208527223 */ /* 0x000fe20000010053 */
[----:B------:R-:W-:Y:S01]  /*4e90*/  F2FP.F16.E4M3.UNPACK_B R9, R7.H1 ;  /* 0x00000007ff09723e */ /* 0x000fe200030006ff */
[--C-:B------:R-:W-:Y:S01]  /*4ea0*/  HADD2.F32 R15, -RZ, R14.reuse.H1_H1 ;  /* 0x3000000eff0f7230 */ /* 0x100fe20000004100 */
[-C--:B------:R-:W-:Y:S01]  /*4eb0*/  F2FP.F16.E4M3.UNPACK_B R25, R27.reuse.H1 ;  /* 0x0000001bff19723e */ /* 0x080fe200030006ff */
[----:B------:R-:W-:Y:S01]  /*4ec0*/  HADD2.F32 R14, -RZ, R14.H0_H0 ;  /* 0x2000000eff0e7230 */ /* 0x000fe20000004100 */
[-C--:B------:R-:W-:Y:S01]  /*4ed0*/  F2FP.F16.E4M3.UNPACK_B R8, R6.reuse.H1 ;  /* 0x00000006ff08723e */ /* 0x080fe200030006ff */
[----:B------:R-:W-:Y:S01]  /*4ee0*/  HADD2.F32 R13, -RZ, R9.H1_H1 ;  /* 0x30000009ff0d7230 */ /* 0x000fe20000004100 */
[----:B------:R-:W-:Y:S01]  /*4ef0*/  F2FP.F16.E4M3.UNPACK_B R27, R27 ;  /* 0x0000001bff1b723e */ /* 0x000fe200020006ff */
[----:B------:R-:W-:Y:S01]  /*4f00*/  HADD2.F32 R28, -RZ, R25.H1_H1 ;  /* 0x30000019ff1c7230 */ /* 0x000fe20000004100 */
[----:B------:R-:W-:Y:S01]  /*4f10*/  F2FP.F16.E4M3.UNPACK_B R7, R7 ;  /* 0x00000007ff07723e */ /* 0x000fe200020006ff */
[----:B------:R-:W-:Y:S01]  /*4f20*/  HADD2.F32 R12, -RZ, R9.H0_H0 ;  /* 0x20000009ff0c7230 */ /* 0x000fe20000004100 */
[----:B------:R-:W-:Y:S01]  /*4f30*/  F2FP.F16.E4M3.UNPACK_B R6, R6 ;  /* 0x00000006ff06723e */ /* 0x000fe200020006ff */
[----:B------:R-:W-:-:S02]  /*4f40*/  HADD2.F32 R9, -RZ, R8.H1_H1 ;  /* 0x30000008ff097230 */ /* 0x000fc40000004100 */
[-C--:B------:R-:W-:Y:S01]  /*4f50*/  FMUL.FTZ R31, R13, R28.reuse ;  /* 0x0000001c0d1f7220 */ /* 0x080fe20000410000 */
[--C-:B------:R-:W-:Y:S02]  /*4f60*/  HADD2.F32 R26, -RZ, R27.reuse.H1_H1 ;  /* 0x3000001bff1a7230 */ /* 0x100fe40000004100 */
[C---:B------:R-:W-:Y:S01]  /*4f70*/  FMUL.FTZ R28, R12.reuse, R28 ;  /* 0x0000001c0c1c7220 */ /* 0x040fe20000410000 */
[----:B------:R-:W-:Y:S02]  /*4f80*/  HADD2.F32 R8, -RZ, R8.H0_H0 ;  /* 0x20000008ff087230 */ /* 0x000fe40000004100 */
[----:B------:R-:W-:Y:S01]  /*4f90*/  FFMA.FTZ R30, R12, R15, -R31 ;  /* 0x0000000f0c1e7223 */ /* 0x000fe2000001081f */
[----:B------:R-:W-:Y:S02]  /*4fa0*/  HADD2.F32 R12, -RZ, R24.H1_H1 ;  /* 0x30000018ff0c7230 */ /* 0x000fe40000004100 */
[----:B------:R-:W-:Y:S01]  /*4fb0*/  FMUL.FTZ R31, R9, R26 ;  /* 0x0000001a091f7220 */ /* 0x000fe20000410000 */
[----:B------:R-:W-:-:S02]  /*4fc0*/  HADD2.F32 R27, -RZ, R27.H0_H0 ;  /* 0x2000001bff1b7230 */ /* 0x000fc40000004100 */
[C---:B------:R-:W-:Y:S01]  /*4fd0*/  FMUL.FTZ R26, R8.reuse, R26 ;  /* 0x0000001a081a7220 */ /* 0x040fe20000410000 */
[----:B------:R-:W-:Y:S02]  /*4fe0*/  HADD2.F32 R25, -RZ, R25.H0_H0 ;  /* 0x20000019ff197230 */ /* 0x000fe40000004100 */
[-C--:B------:R-:W-:Y:S01]  /*4ff0*/  FFMA.FTZ R31, R8, R12.reuse, -R31 ;  /* 0x0000000c081f7223 */ /* 0x080fe2000001081f */
[--C-:B------:R-:W-:Y:S02]  /*5000*/  HADD2.F32 R8, -RZ, R7.reuse.H0_H0 ;  /* 0x20000007ff087230 */ /* 0x100fe40000004100 */
[----:B------:R-:W-:Y:S01]  /*5010*/  FFMA.FTZ R26, R9, R12, R26 ;  /* 0x0000000c091a7223 */ /* 0x000fe2000001001a */
[----:B------:R-:W-:Y:S02]  /*5020*/  HADD2.F32 R9, -RZ, R7.H1_H1 ;  /* 0x30000007ff097230 */ /* 0x000fe40000004100 */
[----:B------:R-:W-:Y:S01]  /*5030*/  FFMA.FTZ R15, R13, R15, R28 ;  /* 0x0000000f0d0f7223 */ /* 0x000fe2000001001c */
[----:B------:R-:W-:-:S02]  /*5040*/  HADD2.F32 R7, -RZ, R6.H0_H0 ;  /* 0x20000006ff077230 */ /* 0x000fc40000004100 */
[-C--:B------:R-:W-:Y:S01]  /*5050*/  FMUL.FTZ R28, R8, R25.reuse ;  /* 0x00000019081c7220 */ /* 0x080fe20000410000 */
[----:B------:R-:W-:Y:S02]  /*5060*/  HADD2.F32 R6, -RZ, R6.H1_H1 ;  /* 0x30000006ff067230 */ /* 0x000fe40000004100 */
[C---:B------:R-:W-:Y:S01]  /*5070*/  FMUL.FTZ R13, R9.reuse, R25 ;  /* 0x00000019090d7220 */ /* 0x040fe20000410000 */
[----:B------:R-:W-:Y:S02]  /*5080*/  HADD2.F32 R24, -RZ, R24.H0_H0 ;  /* 0x20000018ff187230 */ /* 0x000fe40000004100 */
[-C--:B------:R-:W-:Y:S01]  /*5090*/  FFMA.FTZ R28, R9, R14.reuse, R28 ;  /* 0x0000000e091c7223 */ /* 0x080fe2000001001c */
[----:B------:R-:W-:Y:S01]  /*50a0*/  F2FP.SATFINITE.E4M3.F32.PACK_AB_MERGE_C R26, R26, R31, RZ ;  /* 0x0000001f1a1a723e */ /* 0x000fe200048070ff */
[-C--:B------:R-:W-:Y:S01]  /*50b0*/  FMUL.FTZ R12, R6, R27.reuse ;  /* 0x0000001b060c7220 */ /* 0x080fe20000410000 */
[----:B------:R-:W-:Y:S01]  /*50c0*/  FMUL.FTZ R27, R7, R27 ;  /* 0x0000001b071b7220 */ /* 0x000fe20000410000 */
[----:B------:R-:W-:Y:S01]  /*50d0*/  FFMA.FTZ R13, R8, R14, -R13 ;  /* 0x0000000e080d7223 */ /* 0x000fe2000001080d */
[----:B------:R-:W-:Y:S01]  /*50e0*/  F2FP.SATFINITE.E4M3.F32.PACK_AB_MERGE_C R15, R15, R30, RZ ;  /* 0x0000001e0f0f723e */ /* 0x000fe200048070ff */
[-C--:B------:R-:W-:Y:S01]  /*50f0*/  FFMA.FTZ R12, R7, R24.reuse, -R12 ;  /* 0x00000018070c7223 */ /* 0x080fe2000001080c */
[----:B------:R-:W-:Y:S01]  /*5100*/  FFMA.FTZ R27, R6, R24, R27 ;  /* 0x00000018061b7223 */ /* 0x000fe2000001001b */
[----:B------:R-:W-:-:S02]  /*5110*/  F2FP.SATFINITE.E4M3.F32.PACK_AB_MERGE_C R4, R82, R29, R32 ;  /* 0x0000001d5204723e */ /* 0x000fc40004807020 */
[----:B------:R-:W-:Y:S02]  /*5120*/  F2FP.SATFINITE.E4M3.F32.PACK_AB_MERGE_C R7, R28, R13, R15 ;  /* 0x0000000d1c07723e */ /* 0x000fe4000480700f */
[----:B------:R-:W-:-:S07]  /*5130*/  F2FP.SATFINITE.E4M3.F32.PACK_AB_MERGE_C R6, R27, R12, R26 ;  /* 0x0000000c1b06723e */ /* 0x000fce000480701a */
.L_x_1817:
[----:B------:R-:W-:Y:S05]  /*5140*/  BSYNC B1 ;  /* 0x0000000000017941 */ /* 0x000fea0003800000 */
.L_x_1816:
[----:B0-----:R0:W-:Y:S01]  /*5150*/  ST.E.128 desc[UR36][R10.64], R4 ;  /* 0x000000040a007985 */ /* 0x0011e2000c101d24 */
[----:B------:R-:W-:Y:S05]  /*5160*/  BRA `(.L_x_1811) ;  /* 0x0000002400cc7947 */ /* 0x000fea0003800000 */
.L_x_1793:
[----:B------:R-:W-:Y:S01]  /*5170*/  VIADD R8, R187, 0x20 ;  /* 0x00000020bb087836 */ /* 0x000fe20000000000 */
[----:B------:R-:W-:Y:S02]  /*5180*/  CS2R R26, SRZ ;  /* 0x00000000001a7805 */ /* 0x000fe4000001ff00 */
[----:B------:R-:W-:Y:S02]  /*5190*/  CS2R R24, SRZ ;  /* 0x0000000000187805 */ /* 0x000fe4000001ff00 */
[----:B------:R-:W-:-:S04]  /*51a0*/  ISETP.GE.AND P3, PT, R8, R75, PT ;  /* 0x0000004b0800720c */ /* 0x000fc80003f66270 */
[----:B------:R-:W-:-:S13]  /*51b0*/  ISETP.GE.OR P3, PT, R16, R78, P3 ;  /* 0x0000004e1000720c */ /* 0x000fda0001f66670 */
[----:B------:R-:W-:Y:S01]  /*51c0*/  @!P3 IADD3 R31, P4, P5, R20, R6, R51 ;  /* 0x00000006141fb210 */ /* 0x000fe20007d9e033 */
[----:B------:R-:W0:Y:S03]  /*51d0*/  @!P3 LDC.64 R10, c[0x0][0x400] ;  /* 0x00010000ff0abb82 */ /* 0x000e260000000a00 */
[----:B------:R-:W-:Y:S02]  /*51e0*/  @!P3 IADD3.X R30, R61, R14, R49, P4, P5 ;  /* 0x0000000e3d1eb210 */ /* 0x000fe400027ea431 */
[----:B------:R-:W-:-:S04]  /*51f0*/  ISETP.GE.AND P4, PT, R187, R75, PT ;  /* 0x0000004bbb00720c */ /* 0x000fc80003f86270 */
[----:B------:R-:W-:-:S13]  /*5200*/  ISETP.GE.OR P4, PT, R16, R78, P4 ;  /* 0x0000004e1000720c */ /* 0x000fda0002786670 */
[----:B------:R-:W1:Y:S08]  /*5210*/  @!P4 LDC.64 R8, c[0x0][0x3e8] ;  /* 0x0000fa00ff08cb82 */ /* 0x000e700000000a00 */
[----:B------:R-:W2:Y:S01]  /*5220*/  @!P4 LDC.64 R12, c[0x0][0x400] ;  /* 0x00010000ff0ccb82 */ /* 0x000ea20000000a00 */
[----:B-1----:R-:W-:Y:S02]  /*5230*/  @!P4 IADD3 R8, P5, P6, R20, R8, R6 ;  /* 0x000000081408c210 */ /* 0x002fe40007ebe006 */
[----:B------:R-:W-:-:S02]  /*5240*/  CS2R R6, SRZ ;  /* 0x0000000000067805 */ /* 0x000fc4000001ff00 */
[----:B------:R-:W-:-:S03]  /*5250*/  @!P4 IADD3.X R9, R61, R9, R14, P5, P6 ;  /* 0x000000093d09c210 */ /* 0x000fc60002fec40e */
[----:B------:R-:W1:Y:S01]  /*5260*/  @!P3 LDC.64 R14, c[0x0][0x3e8] ;  /* 0x0000fa00ff0ebb82 */ /* 0x000e620000000a00 */
[----:B--2---:R-:W-:-:S04]  /*5270*/  @!P4 IADD3 R12, P5, P6, R40, R12, R4 ;  /* 0x0000000c280cc210 */ /* 0x004fc80007ebe004 */
[----:B------:R-:W-:Y:S02]  /*5280*/  @!P4 IADD3.X R13, R64, R13, R76, P5, P6 ;  /* 0x0000000d400dc210 */ /* 0x000fe40002fec44c */
[----:B------:R-:W-:Y:S02]  /*5290*/  @!P3 IADD3 R29, P5, P6, R40, R4, R55 ;  /* 0x00000004281db210 */ /* 0x000fe40007ebe037 */
[----:B------:R-:W-:Y:S01]  /*52a0*/  CS2R R4, SRZ ;  /* 0x0000000000047805 */ /* 0x000fe2000001ff00 */
[----:B------:R-:W2:Y:S01]  /*52b0*/  @!P4 LDG.E.128 R24, desc[UR36][R12.64] ;  /* 0x000000240c18c981 */ /* 0x000ea2000c1e1d00 */
[----:B------:R-:W-:-:S04]  /*52c0*/  @!P3 IADD3.X R28, R64, R76, R53, P5, P6 ;  /* 0x0000004c401cb210 */ /* 0x000fc80002fec435 */
[----:B------:R1:W3:Y:S02]  /*52d0*/  @!P4 LDG.E.128 R4, desc[UR36][R8.64] ;  /* 0x000000240804c981 */ /* 0x0002e4000c1e1d00 */
[----:B-1----:R-:W-:-:S05]  /*52e0*/  @!P3 IADD3 R8, P4, R31, R14, RZ ;  /* 0x0000000e1f08b210 */ /* 0x002fca0007f9e0ff */
[----:B------:R-:W-:Y:S01]  /*52f0*/  @!P3 IMAD.X R9, R30, 0x1, R15, P4 ;  /* 0x000000011e09b824 */ /* 0x000fe200020e060f */
[----:B0-----:R-:W-:Y:S02]  /*5300*/  @!P3 IADD3 R10, P4, R29, R10, RZ ;  /* 0x0000000a1d0ab210 */ /* 0x001fe40007f9e0ff */
[----:B------:R-:W-:Y:S02]  /*5310*/  CS2R R30, SRZ ;  /* 0x00000000001e7805 */ /* 0x000fe4000001ff00 */
[----:B------:R-:W-:Y:S02]  /*5320*/  CS2R R34, SRZ ;  /* 0x0000000000227805 */ /* 0x000fe4000001ff00 */
[----:B------:R-:W-:Y:S01]  /*5330*/  CS2R R32, SRZ ;  /* 0x0000000000207805 */ /* 0x000fe2000001ff00 */
[----:B------:R-:W-:Y:S01]  /*5340*/  @!P3 IMAD.X R11, R28, 0x1, R11, P4 ;  /* 0x000000011c0bb824 */ /* 0x000fe200020e060b */
[----:B------:R-:W-:-:S04]  /*5350*/  CS2R R28, SRZ ;  /* 0x00000000001c7805 */ /* 0x000fc8000001ff00 */
[----:B------:R-:W4:Y:S04]  /*5360*/  @!P3 LDG.E.128 R32, desc[UR36][R10.64] ;  /* 0x000000240a20b981 */ /* 0x000f28000c1e1d00 */
[----:B------:R-:W5:Y:S01]  /*5370*/  @!P3 LDG.E.128 R28, desc[UR36][R8.64] ;  /* 0x00000024081cb981 */ /* 0x000f62000c1e1d00 */
[----:B------:R-:W-:-:S06]  /*5380*/  UISETP.NE.AND UP0, UPT, UR61, 0x3, UPT ;  /* 0x000000033d00788c */ /* 0x000fcc000bf05270 */
[----:B------:R-:W-:Y:S02]  /*5390*/  PLOP3.LUT P5, PT, PT, PT, UP0, 0x80, 0x0 ;  /* 0x000000000000781c */ /* 0x000fe40003faf008 */
[----:B------:R-:W-:Y:S01]  /*53a0*/  ISETP.GE.AND P3, PT, R16, R78, PT ;  /* 0x0000004e1000720c */ /* 0x000fe20003f66270 */
[----:B--2---:R-:W-:Y:S02]  /*53b0*/  IMAD.MOV.U32 R89, RZ, RZ, R26 ;  /* 0x000000ffff597224 */ /* 0x004fe400078e001a */
[----:B------:R-:W-:Y:S02]  /*53c0*/  IMAD.MOV.U32 R92, RZ, RZ, R24 ;  /* 0x000000ffff5c7224 */ /* 0x000fe400078e0018 */
[----:B---3--:R-:W-:Y:S02]  /*53d0*/  IMAD.MOV.U32 R90, RZ, RZ, R6 ;  /* 0x000000ffff5a7224 */ /* 0x008fe400078e0006 */
[----:B------:R-:W-:Y:S02]  /*53e0*/  IMAD.MOV.U32 R91, RZ, RZ, R4 ;  /* 0x000000ffff5b7224 */ /* 0x000fe400078e0004 */
[----:B----4-:R-:W-:-:S02]  /*53f0*/  IMAD.MOV.U32 R84, RZ, RZ, R34 ;  /* 0x000000ffff547224 */ /* 0x010fc400078e0022 */
[----:B------:R-:W-:Y:S02]  /*5400*/  IMAD.MOV.U32 R85, RZ, RZ, R32 ;  /* 0x000000ffff557224 */ /* 0x000fe400078e0020 */
[----:B-----5:R-:W-:Y:S01]  /*5410*/  IMAD.MOV.U32 R78, RZ, RZ, R30 ;  /* 0x000000ffff4e7224 */ /* 0x020fe200078e001e */
[----:B------:R-:W-:Y:S01]  /*5420*/  MOV R82, R28 ;  /* 0x0000001c00527202 */ /* 0x000fe20000000f00 */
[----:B------:R-:W-:Y:S06]  /*5430*/  @!P5 BRA `(.L_x_1818) ;  /* 0x000000000004d947 */ /* 0x000fec0003800000 */
[----:B------:R-:W-:Y:S01]  /*5440*/  BPT.TRAP 0x1 ;  /* 0x000000040000795c */ /* 0x000fe20000300000 */
.L_x_1818:
[----:B------:R-:W-:Y:S01]  /*5450*/  IMAD R76, R185, 0x8, R22 ;  /* 0x00000008b94c7824 */ /* 0x000fe200078e0216 */
[----:B------:R-:W-:Y:S01]  /*5460*/  SHF.L.U32 R77, R200, 0x1f, RZ ;  /* 0x0000001fc84d7819 */ /* 0x000fe200000006ff */
[----:B------:R-:W0:Y:S01]  /*5470*/  LDC R86, c[0x0][0x2f4] ;  /* 0x0000bd00ff567b82 */ /* 0x000e220000000800 */
[----:B------:R-:W-:Y:S02]  /*5480*/  BSSY B1, `(.L_x_1819) ;  /* 0x0000003000017945 */ /* 0x000fe40003800000 */
[----:B------:R-:W1:Y:S02]  /*5490*/  SYNCS.PHASECHK.TRANS64.TRYWAIT P4, [R76+URZ+0x28490], R77 ;  /* 0x0284904d4c0075a7 */ /* 0x000e64000808017f */
[----:B-1----:R-:W-:Y:S05]  /*54a0*/  @!P4 BRA `(.L_x_1820) ;  /* 0x00000260003cc947 */ /* 0x002fea0003800000 */
.L_x_2193:
[----:B------:R-:W-:Y:S05]  /*54b0*/  BSYNC B1 ;  /* 0x0000000000017941 */ /* 0x000fea0003800000 */
.L_x_1819:
[----:B------:R-:W-:Y:S01]  /*54c0*/  UMOV UR4, 0xffffffff ;  /* 0xffffffff00047882 */ /* 0x000fe20000000000 */
[----:B0-----:R-:W-:Y:S02]  /*54d0*/  IMAD.IADD R88, R86, 0x1, -R57 ;  /* 0x0000000156587824 */ /* 0x001fe400078e0a39 */
[----:B------:R-:W-:Y:S05]  /*54e0*/  BRA.DIV UR4, `(.L_x_1821) ;  /* 0x0000026204407947 */ /* 0x000fea000b800000 */
[----:B------:R0:W2:Y:S04]  /*54f0*/  SHFL.IDX PT, R81, R80, RZ, 0x181f ;  /* 0x00181fff50517589 */ /* 0x0000a800000e0000 */
[----:B------:R0:W3:Y:S02]  /*5500*/  SHFL.IDX PT, R83, R79, RZ, 0x181f ;  /* 0x00181fff4f537589 */ /* 0x0000e400000e0000 */
.L_x_2197:
[----:B------:R-:W-:Y:S01]  /*5510*/  ISETP.GE.OR P4, PT, R187, R75, P1 ;  /* 0x0000004bbb00720c */ /* 0x000fe20000f86670 */
[----:B------:R-:W-:-:S12]  /*5520*/  BSSY B1, `(.L_x_1822) ;  /* 0x00000f5000017945 */ /* 0x000fd80003800000 */
[----:B------:R-:W-:Y:S05]  /*5530*/  @P4 BRA `(.L_x_1823) ;  /* 0x0000000c00cc4947 */ /* 0x000fea0003800000 */
[----:B------:R-:W-:Y:S01]  /*5540*/  SEL R8, R57, R88, !P0 ;  /* 0x0000005839087207 */ /* 0x000fe20004000000 */
[----:B------:R-:W-:Y:S01]  /*5550*/  BSSY B2, `(.L_x_1824) ;  /* 0x00000ec000027945 */ /* 0x000fe20003800000 */
[----:B------:R-:W-:Y:S02]  /*5560*/  SHF.R.U32.HI R10, RZ, 0x3, R202 ;  /* 0x00000003ff0a7819 */ /* 0x000fe400000116ca */
[----:B------:R-:W-:Y:S02]  /*5570*/  SHF.R.S32.HI R9, RZ, 0x1f, R8 ;  /* 0x0000001fff097819 */ /* 0x000fe40000011408 */
[----:B---3--:R-:W-:Y:S02]  /*5580*/  IADD3 R68, P4, R62, R83, RZ ;  /* 0x000000533e447210 */ /* 0x008fe40007f9e0ff */
[----:B------:R-:W-:-:S03]  /*5590*/  LEA.HI R8, R9, R8, RZ, 0x5 ;  /* 0x0000000809087211 */ /* 0x000fc600078f28ff */
[----:B--2---:R-:W-:Y:S01]  /*55a0*/  IMAD.X R69, R81, 0x1, R66, P4 ;  /* 0x0000000151457824 */ /* 0x004fe200020e0642 */
[----:B------:R-:W-:-:S04]  /*55b0*/  LEA.HI.SX32 R8, R8, R65, 0x1b ;  /* 0x0000004108087211 */ /* 0x000fc800078fdaff */
[----:B------:R-:W-:Y:S01]  /*55c0*/  SHF.R.S32.HI R9, RZ, 0x1f, R8 ;  /* 0x0000001fff097819 */ /* 0x000fe20000011408 */
[----:B------:R-:W-:-:S03]  /*55d0*/  IMAD.SHL.U32 R87, R8, 0x10, RZ ;  /* 0x0000001008577824 */ /* 0x000fc600078e00ff */
[----:B------:R-:W-:Y:S02]  /*55e0*/  LEA.HI R9, R9, R8, RZ, 0x3 ;  /* 0x0000000809097211 */ /* 0x000fe400078f18ff */
[----:B------:R-:W-:-:S03]  /*55f0*/  LOP3.LUT R8, R202, 0x70, R87, 0xf8, !PT ;  /* 0x00000070ca087812 */ /* 0x000fc600078ef857 */
[----:B------:R-:W-:Y:S01]  /*5600*/  IMAD.SHL.U32 R9, R9, 0x400, RZ ;  /* 0x0000040009097824 */ /* 0x000fe200078e00ff */
[----:B------:R-:W-:-:S04]  /*5610*/  LOP3.LUT R10, R8, R10, RZ, 0x3c, !PT ;  /* 0x0000000a080a7212 */ /* 0x000fc800078e3cff */
[----:B------:R-:W-:Y:S01]  /*5620*/  LOP3.LUT R8, R9, 0xffffe000, RZ, 0xc0, !PT ;  /* 0xffffe00009087812 */ /* 0x000fe200078ec0ff */
[----:B------:R-:W-:-:S03]  /*5630*/  IMAD R9, R185, 0x4000, R46 ;  /* 0x00004000b9097824 */ /* 0x000fc600078e022e */
[----:B------:R-:W-:Y:S01]  /*5640*/  IADD3 R8, R10, R8, R203 ;  /* 0x000000080a087210 */ /* 0x000fe20007ffe0cb */
[----:B------:R-:W-:-:S04]  /*5650*/  IMAD.IADD R9, R22, 0x1, R9 ;  /* 0x0000000116097824 */ /* 0x000fc800078e0209 */
[----:B------:R-:W-:-:S04]  /*5660*/  IMAD R11, R185, 0x4000, R8 ;  /* 0x00004000b90b7824 */ /* 0x000fc800078e0208 */
[----:B------:R-:W-:Y:S02]  /*5670*/  IMAD.IADD R12, R22, 0x1, R11 ;  /* 0x00000001160c7824 */ /* 0x000fe400078e020b */
[----:B------:R-:W2:Y:S04]  /*5680*/  LDS.128 R8, [R9+0x20000] ;  /* 0x0200000009087984 */ /* 0x000ea80000000c00 */
[----:B------:R-:W3:Y:S01]  /*5690*/  LDS.128 R12, [R12+0x20000] ;  /* 0x020000000c0c7984 */ /* 0x000ee20000000c00 */
[----:B------:R-:W-:Y:S05]  /*56a0*/  @P3 BRA `(.L_x_1825) ;  /* 0x0000000c00583947 */ /* 0x000fea0003800000 */
[--C-:B------:R-:W-:Y:S01]  /*56b0*/  SHF.R.U32.HI R101, RZ, 0x8, R5.reuse ;  /* 0x00000008ff657819 */ /* 0x100fe20000011605 */
[----:B--2---:R-:W-:Y:S01]  /*56c0*/  IMAD.MOV.U32 R24, RZ, RZ, R8 ;  /* 0x000000ffff187224 */ /* 0x004fe200078e0008 */
[----:B------:R-:W-:Y:S02]  /*56d0*/  SHF.R.U32.HI R103, RZ, 0x18, R5 ;  /* 0x00000018ff677819 */ /* 0x000fe40000011605 */
[----:B------:R-:W-:Y:S02]  /*56e0*/  LOP3.LUT R94, R5, 0xff, RZ, 0xc0, !PT ;  /* 0x000000ff055e7812 */ /* 0x000fe400078ec0ff */
[--C-:B------:R-:W-:Y:S02]  /*56f0*/  SHF.R.U32.HI R102, RZ, 0x18, R7.reuse ;  /* 0x00000018ff667819 */ /* 0x100fe40000011607 */
[----:B------:R-:W-:Y:S02]  /*5700*/  LOP3.LUT R95, R7, 0xff, RZ, 0xc0, !PT ;  /* 0x000000ff075f7812 */ /* 0x000fe400078ec0ff */
[----:B------:R-:W-:-:S02]  /*5710*/  SHF.R.U32.HI R26, RZ, 0x8, R7 ;  /* 0x00000008ff1a7819 */ /* 0x000fc40000011607 */
[----:B------:R-:W-:Y:S02]  /*5720*/  SHF.R.U32.HI R4, RZ, 0x10, R7 ;  /* 0x00000010ff047819 */ /* 0x000fe40000011607 */
[----:B------:R-:W-:Y:S01]  /*5730*/  SHF.R.U32.HI R6, RZ, 0x10, R5 ;  /* 0x00000010ff067819 */ /* 0x000fe20000011605 */
[----:B------:R-:W-:Y:S01]  /*5740*/  IMAD.SHL.U32 R26, R26, 0x100, RZ ;  /* 0x000001001a1a7824 */ /* 0x000fe200078e00ff */
[----:B------:R-:W-:Y:S01]  /*5750*/  SHF.R.U32.HI R93, RZ, 0x8, R25 ;  /* 0x00000008ff5d7819 */ /* 0x000fe20000011619 */
[----:B------:R-:W-:Y:S01]  /*5760*/  IMAD.U32 R4, R4, 0x10000, RZ ;  /* 0x0001000004047824 */ /* 0x000fe200078e00ff */
[--C-:B------:R-:W-:Y:S01]  /*5770*/  SHF.R.U32.HI R100, RZ, 0x18, R27.reuse ;  /* 0x00000018ff647819 */ /* 0x100fe2000001161b */
[----:B------:R-:W-:Y:S01]  /*5780*/  IMAD.U32 R6, R6, 0x10000, RZ ;  /* 0x0001000006067824 */ /* 0x000fe200078e00ff */
[----:B------:R-:W-:Y:S01]  /*5790*/  LOP3.LUT R97, R27, 0xff, RZ, 0xc0, !PT ;  /* 0x000000ff1b617812 */ /* 0x000fe200078ec0ff */
[----:B------:R-:W-:Y:S01]  /*57a0*/  IMAD.SHL.U32 R93, R93, 0x100, RZ ;  /* 0x000001005d5d7824 */ /* 0x000fe200078e00ff */
[----:B------:R-:W-:-:S02]  /*57b0*/  SHF.R.U32.HI R98, RZ, 0x8, R27 ;  /* 0x00000008ff627819 */ /* 0x000fc4000001161b */
[----:B------:R-:W-:Y:S01]  /*57c0*/  SHF.R.U32.HI R7, RZ, 0x10, R27 ;  /* 0x00000010ff077819 */ /* 0x000fe2000001161b */
[----:B------:R-:W-:Y:S01]  /*57d0*/  IMAD.SHL.U32 R27, R101, 0x100, RZ ;  /* 0x00000100651b7824 */ /* 0x000fe200078e00ff */
[--C-:B------:R-:W-:Y:S01]  /*57e0*/  SHF.R.U32.HI R99, RZ, 0x18, R25.reuse ;  /* 0x00000018ff637819 */ /* 0x100fe20000011619 */
[----:B------:R-:W-:Y:S01]  /*57f0*/  IMAD.SHL.U32 R8, R98, 0x100, RZ ;  /* 0x0000010062087824 */ /* 0x000fe200078e00ff */
[----:B------:R-:W-:Y:S02]  /*5800*/  LOP3.LUT R96, R25, 0xff, RZ, 0xc0, !PT ;  /* 0x000000ff19607812 */ /* 0x000fe400078ec0ff */
[----:B------:R-:W-:Y:S02]  /*5810*/  PRMT R94, R103, 0x654, R94 ;  /* 0x00000654675e7816 */ /* 0x000fe4000000005e */
[----:B------:R-:W-:Y:S01]  /*5820*/  SHF.R.U32.HI R5, RZ, 0x10, R25 ;  /* 0x00000010ff057819 */ /* 0x000fe20000011619 */
[----:B---3--:R-:W-:Y:S01]  /*5830*/  IMAD.MOV.U32 R25, RZ, RZ, R12 ;  /* 0x000000ffff197224 */ /* 0x008fe200078e000c */
[----:B------:R-:W-:Y:S01]  /*5840*/  PRMT R96, R99, 0x654, R96 ;  /* 0x0000065463607816 */ /* 0x000fe20000000060 */
[----:B------:R-:W-:Y:S01]  /*5850*/  IMAD.U32 R99, R7, 0x10000, RZ ;  /* 0x0001000007637824 */ /* 0x000fe200078e00ff */
[----:B------:R-:W-:Y:S01]  /*5860*/  LOP3.LUT R27, R94, 0xff00, R27, 0xf8, !PT ;  /* 0x0000ff005e1b7812 */ /* 0x000fe200078ef81b */
[----:B------:R-:W-:Y:S01]  /*5870*/  IMAD.U32 R5, R5, 0x10000, RZ ;  /* 0x0001000005057824 */ /* 0x000fe200078e00ff */
[----:B------:R-:W-:-:S02]  /*5880*/  PRMT R95, R102, 0x654, R95 ;  /* 0x00000654665f7816 */ /* 0x000fc4000000005f */
[----:B------:R-:W-:Y:S02]  /*5890*/  LOP3.LUT R94, R96, 0xff00, R93, 0xf8, !PT ;  /* 0x0000ff00605e7812 */ /* 0x000fe400078ef85d */
[----:B------:R-:W-:Y:S02]  /*58a0*/  LOP3.LUT R6, R27, 0xff0000, R6, 0xf8, !PT ;  /* 0x00ff00001b067812 */ /* 0x000fe400078ef806 */
[----:B------:R-:W-:Y:S02]  /*58b0*/  PRMT R97, R100, 0x654, R97 ;  /* 0x0000065464617816 */ /* 0x000fe40000000061 */
[----:B------:R-:W-:Y:S02]  /*58c0*/  LOP3.LUT R95, R95, 0xff00, R26, 0xf8, !PT ;  /* 0x0000ff005f5f7812 */ /* 0x000fe400078ef81a */
[----:B------:R-:W-:Y:S02]  /*58d0*/  F2FP.F16.E4M3.UNPACK_B R96, R92.H1 ;  /* 0x0000005cff60723e */ /* 0x000fe400030006ff */
[----:B------:R-:W-:-:S02]  /*58e0*/  F2FP.F16.E4M3.UNPACK_B R27, R25.H1 ;  /* 0x00000019ff1b723e */ /* 0x000fc400030006ff */
[----:B------:R-:W-:Y:S02]  /*58f0*/  F2FP.F16.E4M3.UNPACK_B R26, R24.H1 ;  /* 0x00000018ff1a723e */ /* 0x000fe400030006ff */
[----:B------:R-:W-:Y:S01]  /*5900*/  LOP3.LUT R98, R97, 0xff00, R8, 0xf8, !PT ;  /* 0x0000ff0061627812 */ /* 0x000fe200078ef808 */
[----:B------:R-:W-:Y:S01]  /*5910*/  HADD2.F32 R97, -RZ, R96.H0_H0 ;  /* 0x20000060ff617230 */ /* 0x000fe20000004100 */
[----:B------:R-:W-:Y:S01]  /*5920*/  F2FP.F16.E4M3.UNPACK_B R93, R91.H1 ;  /* 0x0000005bff5d723e */ /* 0x000fe200030006ff */
[----:B------:R-:W-:Y:S01]  /*5930*/  HADD2.F32 R12, -RZ, R27.H0_H0 ;  /* 0x2000001bff0c7230 */ /* 0x000fe20000004100 */
[----:B------:R-:W-:Y:S01]  /*5940*/  LOP3.LUT R4, R95, 0xff0000, R4, 0xf8, !PT ;  /* 0x00ff00005f047812 */ /* 0x000fe200078ef804 */
[----:B------:R-:W-:Y:S01]  /*5950*/  HADD2.F32 R8, -RZ, R26.H0_H0 ;  /* 0x2000001aff087230 */ /* 0x000fe20000004100 */
[----:B------:R-:W-:Y:S01]  /*5960*/  LOP3.LUT R7, R94, 0xff0000, R5, 0xf8, !PT ;  /* 0x00ff00005e077812 */ /* 0x000fe200078ef805 */
[--C-:B------:R-:W-:Y:S02]  /*5970*/  HADD2.F32 R95, -RZ, R93.reuse.H0_H0 ;  /* 0x2000005dff5f7230 */ /* 0x100fe40000004100 */
[----:B------:R-:W-:Y:S01]  /*5980*/  FMUL.FTZ R101, R12, R97 ;  /* 0x000000610c657220 */ /* 0x000fe20000410000 */
[----:B------:R-:W-:-:S02]  /*5990*/  HADD2.F32 R94, -RZ, R93.H1_H1 ;  /* 0x3000005dff5e7230 */ /* 0x000fc40000004100 */
[C---:B------:R-:W-:Y:S01]  /*59a0*/  FMUL.FTZ R97, R8.reuse, R97 ;  /* 0x0000006108617220 */ /* 0x040fe20000410000 */
[----:B------:R-:W-:Y:S02]  /*59b0*/  HADD2.F32 R93, -RZ, R96.H1_H1 ;  /* 0x30000060ff5d7230 */ /* 0x000fe40000004100 */
[-C--:B------:R-:W-:Y:S01]  /*59c0*/  FFMA.FTZ R8, R8, R95.reuse, -R101 ;  /* 0x0000005f08087223 */ /* 0x080fe20000010865 */
[----:B------:R-:W-:Y:S02]  /*59d0*/  HADD2.F32 R26, -RZ, R26.H1_H1 ;  /* 0x3000001aff1a7230 */ /* 0x000fe40000004100 */
[----:B------:R-:W-:Y:S01]  /*59e0*/  FFMA.FTZ R12, R12, R95, R97 ;  /* 0x0000005f0c0c7223 */ /* 0x000fe20000010061 */
[----:B------:R-:W-:Y:S01]  /*59f0*/  HADD2.F32 R27, -RZ, R27.H1_H1 ;  /* 0x3000001bff1b7230 */ /* 0x000fe20000004100 */
[----:B------:R-:W-:Y:S02]  /*5a00*/  F2FP.F16.E4M3.UNPACK_B R96, R92 ;  /* 0x0000005cff60723e */ /* 0x000fe400020006ff */
[----:B------:R-:W-:-:S02]  /*5a10*/  F2FP.F16.E4M3.UNPACK_B R95, R91 ;  /* 0x0000005bff5f723e */ /* 0x000fc400020006ff */
[----:B------:R-:W-:Y:S01]  /*5a20*/  F2FP.F16.E4M3.UNPACK_B R92, R25 ;  /* 0x00000019ff5c723e */ /* 0x000fe200020006ff */
[CC--:B------:R-:W-:Y:S01]  /*5a30*/  FMUL.FTZ R25, R27.reuse, R93.reuse ;  /* 0x0000005d1b197220 */ /* 0x0c0fe20000410000 */
[----:B------:R-:W-:Y:S01]  /*5a40*/  F2FP.F16.E4M3.UNPACK_B R91, R24 ;  /* 0x00000018ff5b723e */ /* 0x000fe200020006ff */
[----:B------:R-:W-:Y:S01]  /*5a50*/  HADD2.F32 R97, -RZ, R96.H0_H0 ;  /* 0x20000060ff617230 */ /* 0x000fe20000004100 */
[----:B------:R-:W-:Y:S01]  /*5a60*/  LOP3.LUT R5, R98, 0xff0000, R99, 0xf8, !PT ;  /* 0x00ff000062057812 */ /* 0x000fe200078ef863 */
        /* <DEDUP_REMOVED lines=9> */
[----:B------:R-:W-:Y:S01]  /*5b00*/  HADD2.F32 R26, -RZ, R95.H0_H0 ;  /* 0x2000005fff1a7230 */ /* 0x000fe20000004100 */
[----:B------:R-:W-:Y:S01]  /*5b10*/  F2FP.SATFINITE.E4M3.F32.PACK_AB_MERGE_C R8, R25, R8, RZ ;  /* 0x000000081908723e */ /* 0x000fe200048070ff */
[----:B------:R-:W-:Y:S02]  /*5b20*/  HADD2.F32 R91, -RZ, R91.H1_H1 ;  /* 0x3000005bff5b7230 */ /* 0x000fe40000004100 */
[----:B------:R-:W-:Y:S01]  /*5b30*/  FMUL.FTZ R92, R94, R96 ;  /* 0x000000605e5c7220 */ /* 0x000fe20000410000 */
[----:B------:R-:W-:Y:S02]  /*5b40*/  HADD2.F32 R97, -RZ, R95.H1_H1 ;  /* 0x3000005fff617230 */ /* 0x000fe40000004100 */
[-C--:B------:R-:W-:Y:S01]  /*5b50*/  FFMA.FTZ R24, R24, R26.reuse, -R99 ;  /* 0x0000001a18187223 */ /* 0x080fe20000010863 */
[----:B------:R-:W-:Y:S01]  /*5b60*/  FFMA.FTZ R26, R93, R26, R98 ;  /* 0x0000001a5d1a7223 */ /* 0x000fe20000010062 */
[----:B------:R-:W-:Y:S01]  /*5b70*/  F2FP.F16.E4M3.UNPACK_B R99, R89.H1 ;  /* 0x00000059ff63723e */ /* 0x000fe200030006ff */
[C---:B------:R-:W-:Y:S01]  /*5b80*/  FMUL.FTZ R103, R91.reuse, R96 ;  /* 0x000000605b677220 */ /* 0x040fe20000410000 */
[----:B------:R-:W-:Y:S01]  /*5b90*/  F2FP.F16.E4M3.UNPACK_B R95, R14.H1 ;  /* 0x0000000eff5f723e */ /* 0x000fe200030006ff */
[----:B------:R-:W-:Y:S01]  /*5ba0*/  FFMA.FTZ R93, R91, R97, -R92 ;  /* 0x000000615b5d7223 */ /* 0x000fe2000001085c */
[----:B------:R-:W-:Y:S01]  /*5bb0*/  F2FP.F16.E4M3.UNPACK_B R92, R10.H1 ;  /* 0x0000000aff5c723e */ /* 0x000fe200030006ff */
[----:B------:R-:W-:Y:S01]  /*5bc0*/  HADD2.F32 R101, -RZ, R99.H0_H0 ;  /* 0x20000063ff657230 */ /* 0x000fe20000004100 */
[----:B------:R-:W-:Y:S01]  /*5bd0*/  F2FP.F16.E4M3.UNPACK_B R98, R90.H1 ;  /* 0x0000005aff62723e */ /* 0x000fe200030006ff */
[----:B------:R-:W-:-:S02]  /*5be0*/  HADD2.F32 R96, -RZ, R95.H0_H0 ;  /* 0x2000005fff607230 */ /* 0x000fc40000004100 */
        /* <DEDUP_REMOVED lines=8> */
[----:B------:R-:W-:Y:S01]  /*5c70*/  F2FP.SATFINITE.E4M3.F32.PACK_AB_MERGE_C R12, R27, R12, RZ ;  /* 0x0000000c1b0c723e */ /* 0x000fe200048070ff */
[----:B------:R-:W-:-:S02]  /*5c80*/  HADD2.F32 R95, -RZ, R92.H1_H1 ;  /* 0x3000005cff5f7230 */ /* 0x000fc40000004100 */
[-C--:B------:R-:W-:Y:S01]  /*5c90*/  FMUL.FTZ R102, R97, R100.reuse ;  /* 0x0000006461667220 */ /* 0x080fe20000410000 */
[----:B------:R-:W-:Y:S02]  /*5ca0*/  HADD2.F32 R98, -RZ, R98.H1_H1 ;  /* 0x30000062ff627230 */ /* 0x000fe40000004100 */
[-C--:B------:R-:W-:Y:S01]  /*5cb0*/  FFMA.FTZ R92, R94, R99.reuse, -R103 ;  /* 0x000000635e5c7223 */ /* 0x080fe20000010867 */
[----:B------:R-:W-:Y:S01]  /*5cc0*/  FFMA.FTZ R94, R96, R99, R101 ;  /* 0x00000063605e7223 */ /* 0x000fe20000010065 */
[C---:B------:R-:W-:Y:S01]  /*5cd0*/  FMUL.FTZ R100, R95.reuse, R100 ;  /* 0x000000645f647220 */ /* 0x040fe20000410000 */
[----:B------:R-:W-:Y:S01]  /*5ce0*/  F2FP.F16.E4M3.UNPACK_B R96, R89 ;  /* 0x00000059ff60723e */ /* 0x000fe200020006ff */
[----:B------:R-:W-:Y:S01]  /*5cf0*/  FFMA.FTZ R89, R95, R98, -R102 ;  /* 0x000000625f597223 */ /* 0x000fe20000010866 */
[----:B------:R-:W-:Y:S01]  /*5d00*/  F2FP.F16.E4M3.UNPACK_B R95, R14 ;  /* 0x0000000eff5f723e */ /* 0x000fe200020006ff */
[----:B------:R-:W-:Y:S01]  /*5d10*/  FFMA.FTZ R105, R97, R98, R100 ;  /* 0x0000006261697223 */ /* 0x000fe20000010064 */
[----:B------:R-:W-:Y:S01]  /*5d20*/  HADD2.F32 R14, -RZ, R10.H0_H0 ;  /* 0x2000000aff0e7230 */ /* 0x000fe20000004100 */
[----:B------:R-:W-:Y:S01]  /*5d30*/  F2FP.SATFINITE.E4M3.F32.PACK_AB_MERGE_C R8, R93, R24, R8 ;  /* 0x000000185d08723e */ /* 0x000fe20004807008 */
[--C-:B------:R-:W-:Y:S01]  /*5d40*/  HADD2.F32 R99, -RZ, R96.reuse.H0_H0 ;  /* 0x20000060ff637230 */ /* 0x100fe20000004100 */
[----:B------:R-:W-:Y:S01]  /*5d50*/  F2FP.F16.E4M3.UNPACK_B R27, R13 ;  /* 0x0000000dff1b723e */ /* 0x000fe200020006ff */
[----:B------:R-:W-:Y:S01]  /*5d60*/  HADD2.F32 R98, -RZ, R96.H1_H1 ;  /* 0x30000060ff627230 */ /* 0x000fe20000004100 */
[----:B------:R-:W-:Y:S01]  /*5d70*/  F2FP.F16.E4M3.UNPACK_B R96, R90 ;  /* 0x0000005aff60723e */ /* 0x000fe200020006ff */
[--C-:B------:R-:W-:Y:S01]  /*5d80*/  HADD2.F32 R90, -RZ, R95.reuse.H0_H0 ;  /* 0x2000005fff5a7230 */ /* 0x100fe20000004100 */
[----:B------:R-:W-:Y:S01]  /*5d90*/  F2FP.F16.E4M3.UNPACK_B R93, R7 ;  /* 0x00000007ff5d723e */ /* 0x000fe200020006ff */
[----:B------:R-:W-:Y:S01]  /*5da0*/  HADD2.F32 R95, -RZ, R95.H1_H1 ;  /* 0x3000005fff5f7230 */ /* 0x000fe20000004100 */
[----:B------:R-:W-:Y:S01]  /*5db0*/  F2FP.F16.E4M3.UNPACK_B R25, R9 ;  /* 0x00000009ff19723e */ /* 0x000fe200020006ff */
[----:B------:R-:W-:-:S02]  /*5dc0*/  HADD2.F32 R10, -RZ, R10.H1_H1 ;  /* 0x3000000aff0a7230 */ /* 0x000fc40000004100 */
[-C--:B------:R-:W-:Y:S01]  /*5dd0*/  FMUL.FTZ R101, R90, R99.reuse ;  /* 0x000000635a657220 */ /* 0x080fe20000410000 */
[--C-:B------:R-:W-:Y:S02]  /*5de0*/  HADD2.F32 R97, -RZ, R96.reuse.H0_H0 ;  /* 0x20000060ff617230 */ /* 0x100fe40000004100 */
[-C--:B------:R-:W-:Y:S01]  /*5df0*/  FMUL.FTZ R103, R95, R98.reuse ;  /* 0x000000625f677220 */ /* 0x080fe20000410000 */
[----:B------:R-:W-:Y:S02]  /*5e00*/  HADD2.F32 R96, -RZ, R96.H1_H1 ;  /* 0x30000060ff607230 */ /* 0x000fe40000004100 */
[----:B------:R-:W-:Y:S01]  /*5e10*/  FMUL.FTZ R99, R14, R99 ;  /* 0x000000630e637220 */ /* 0x000fe20000410000 */
[----:B------:R-:W-:Y:S01]  /*5e20*/  FMUL.FTZ R98, R10, R98 ;  /* 0x000000620a627220 */ /* 0x000fe20000410000 */
[-C--:B------:R-:W-:Y:S01]  /*5e30*/  FFMA.FTZ R101, R14, R97.reuse, -R101 ;  /* 0x000000610e657223 */ /* 0x080fe20000010865 */
[----:B------:R-:W-:Y:S01]  /*5e40*/  F2FP.SATFINITE.E4M3.F32.PACK_AB_MERGE_C R12, R91, R26, R12 ;  /* 0x0000001a5b0c723e */ /* 0x000fe2000480700c */
[-C--:B------:R-:W-:Y:S01]  /*5e50*/  FFMA.FTZ R10, R10, R96.reuse, -R103 ;  /* 0x000000600a0a7223 */ /* 0x080fe20000010867 */
[----:B------:R-:W-:Y:S01]  /*5e60*/  FFMA.FTZ R14, R90, R97, R99 ;  /* 0x000000615a0e7223 */ /* 0x000fe20000010063 */
[----:B------:R-:W-:Y:S01]  /*5e70*/  FFMA.FTZ R95, R95, R96, R98 ;  /* 0x000000605f5f7223 */ /* 0x000fe20000010062 */
[----:B------:R-:W-:Y:S01]  /*5e80*/  F2FP.SATFINITE.E4M3.F32.PACK_AB_MERGE_C R92, R89, R92, RZ ;  /* 0x0000005c595c723e */ /* 0x000fe200048070ff */
[----:B------:R-:W-:Y:S01]  /*5e90*/  HADD2.F32 R89, -RZ, R27.H0_H0 ;  /* 0x2000001bff597230 */ /* 0x000fe20000004100 */
[----:B------:R-:W-:Y:S01]  /*5ea0*/  F2FP.F16.E4M3.UNPACK_B R91, R6 ;  /* 0x00000006ff5b723e */ /* 0x000fe200020006ff */
[----:B------:R-:W-:Y:S01]  /*5eb0*/  HADD2.F32 R26, -RZ, R93.H0_H0 ;  /* 0x2000005dff1a7230 */ /* 0x000fe20000004100 */
[----:B------:R-:W-:Y:S01]  /*5ec0*/  F2FP.SATFINITE.E4M3.F32.PACK_AB_MERGE_C R94, R105, R94, RZ ;  /* 0x0000005e695e723e */ /* 0x000fe200048070ff */
[----:B------:R-:W-:Y:S01]  /*5ed0*/  HADD2.F32 R24, -RZ, R25.H0_H0 ;  /* 0x20000019ff187230 */ /* 0x000fe20000004100 */
[----:B------:R-:W-:Y:S01]  /*5ee0*/  F2FP.SATFINITE.E4M3.F32.PACK_AB_MERGE_C R10, R10, R101, R92 ;  /* 0x000000650a0a723e */ /* 0x000fe2000480705c */
[----:B------:R-:W-:Y:S01]  /*5ef0*/  HADD2.F32 R92, -RZ, R91.H0_H0 ;  /* 0x2000005bff5c7230 */ /* 0x000fe20000004100 */
[----:B------:R-:W-:Y:S01]  /*5f00*/  F2FP.SATFINITE.E4M3.F32.PACK_AB_MERGE_C R14, R95, R14, R94 ;  /* 0x0000000e5f0e723e */ /* 0x000fe2000480705e */
[----:B------:R-:W-:Y:S01]  /*5f10*/  FMUL.FTZ R95, R89, R26 ;  /* 0x0000001a595f7220 */ /* 0x000fe20000410000 */
[----:B------:R-:W-:-:S02]  /*5f20*/  HADD2.F32 R90, -RZ, R27.H1_H1 ;  /* 0x3000001bff5a7230 */ /* 0x000fc40000004100 */
[C---:B------:R-:W-:Y:S01]  /*5f30*/  FMUL.FTZ R94, R24.reuse, R26 ;  /* 0x0000001a185e7220 */ /* 0x040fe20000410000 */
[----:B------:R-:W-:Y:S02]  /*5f40*/  HADD2.F32 R93, -RZ, R93.H1_H1 ;  /* 0x3000005dff5d7230 */ /* 0x000fe40000004100 */
[-C--:B------:R-:W-:Y:S01]  /*5f50*/  FFMA.FTZ R24, R24, R92.reuse, -R95 ;  /* 0x0000005c18187223 */ /* 0x080fe2000001085f */
[----:B------:R-:W-:Y:S02]  /*5f60*/  HADD2.F32 R26, -RZ, R25.H1_H1 ;  /* 0x30000019ff1a7230 */ /* 0x000fe40000004100 */
[----:B------:R-:W-:Y:S01]  /*5f70*/  FFMA.FTZ R25, R89, R92, R94 ;  /* 0x0000005c59197223 */ /* 0x000fe2000001005e */
[----:B------:R-:W-:Y:S02]  /*5f80*/  HADD2.F32 R91, -RZ, R91.H1_H1 ;  /* 0x3000005bff5b7230 */ /* 0x000fe40000004100 */
[----:B------:R-:W-:Y:S01]  /*5f90*/  FMUL.FTZ R89, R90, R93 ;  /* 0x0000005d5a597220 */ /* 0x000fe20000410000 */
[----:B------:R-:W-:Y:S01]  /*5fa0*/  F2FP.F16.E4M3.UNPACK_B R13, R13.H1 ;  /* 0x0000000dff0d723e */ /* 0x000fe200030006ff */
[----:B------:R-:W-:Y:S01]  /*5fb0*/  FMUL.FTZ R93, R26, R93 ;  /* 0x0000005d1a5d7220 */ /* 0x000fe20000410000 */
[----:B------:R-:W-:-:S02]  /*5fc0*/  F2FP.F16.E4M3.UNPACK_B R92, R7.H1 ;  /* 0x00000007ff5c723e */ /* 0x000fc400030006ff */
[----:B------:R-:W-:Y:S01]  /*5fd0*/  F2FP.F16.E4M3.UNPACK_B R27, R9.H1 ;  /* 0x00000009ff1b723e */ /* 0x000fe200030006ff */
[-C--:B------:R-:W-:Y:S01]  /*5fe0*/  FFMA.FTZ R9, R26, R91.reuse, -R89 ;  /* 0x0000005b1a097223 */ /* 0x080fe20000010859 */
[----:B------:R-:W-:Y:S01]  /*5ff0*/  F2FP.F16.E4M3.UNPACK_B R6, R6.H1 ;  /* 0x00000006ff06723e */ /* 0x000fe200030006ff */
[----:B------:R-:W-:Y:S02]  /*6000*/  HADD2.F32 R89, -RZ, R13.H0_H0 ;  /* 0x2000000dff597230 */ /* 0x000fe40000004100 */
[----:B------:R-:W-:Y:S01]  /*6010*/  FFMA.FTZ R26, R90, R91, R93 ;  /* 0x0000005b5a1a7223 */ /* 0x000fe2000001005d */
[----:B------:R-:W-:Y:S01]  /*6020*/  HADD2.F32 R94, -RZ, R92.H0_H0 ;  /* 0x2000005cff5e7230 */ /* 0x000fe20000004100 */
[----:B------:R-:W-:Y:S01]  /*6030*/  F2FP.F16.E4M3.UNPACK_B R91, R15 ;  /* 0x0000000fff5b723e */ /* 0x000fe200020006ff */
[----:B------:R-:W-:Y:S01]  /*6040*/  HADD2.F32 R7, -RZ, R27.H0_H0 ;  /* 0x2000001bff077230 */ /* 0x000fe20000004100 */
[----:B------:R-:W-:Y:S01]  /*6050*/  F2FP.F16.E4M3.UNPACK_B R99, R5 ;  /* 0x00000005ff63723e */ /* 0x000fe200020006ff */
[----:B------:R-:W-:-:S02]  /*6060*/  HADD2.F32 R90, -RZ, R13.H1_H1 ;  /* 0x3000000dff5a7230 */ /* 0x000fc40000004100 */
[-C--:B------:R-:W-:Y:S01]  /*6070*/  FMUL.FTZ R96, R89, R94.reuse ;  /* 0x0000005e59607220 */ /* 0x080fe20000410000 */
[----:B------:R-:W-:Y:S02]  /*6080*/  HADD2.F32 R13, -RZ, R92.H1_H1 ;  /* 0x3000005cff0d7230 */ /* 0x000fe40000004100 */
[C---:B------:R-:W-:Y:S01]  /*6090*/  FMUL.FTZ R94, R7.reuse, R94 ;  /* 0x0000005e075e7220 */ /* 0x040fe20000410000 */
[--C-:B------:R-:W-:Y:S01]  /*60a0*/  HADD2.F32 R92, -RZ, R6.reuse.H0_H0 ;  /* 0x20000006ff5c7230 */ /* 0x100fe20000004100 */
[----:B------:R-:W-:Y:S01]  /*60b0*/  F2FP.F16.E4M3.UNPACK_B R100, R5.H1 ;  /* 0x00000005ff64723e */ /* 0x000fe200030006ff */
[----:B------:R-:W-:Y:S02]  /*60c0*/  HADD2.F32 R27, -RZ, R27.H1_H1 ;  /* 0x3000001bff1b7230 */ /* 0x000fe40000004100 */
[CC--:B------:R-:W-:Y:S01]  /*60d0*/  FMUL.FTZ R98, R90.reuse, R13.reuse ;  /* 0x0000000d5a627220 */ /* 0x0c0fe20000410000 */
[----:B------:R-:W-:Y:S02]  /*60e0*/  HADD2.F32 R93, -RZ, R6.H1_H1 ;  /* 0x30000006ff5d7230 */ /* 0x000fe40000004100 */
[-C--:B------:R-:W-:Y:S01]  /*60f0*/  FFMA.FTZ R6, R7, R92.reuse, -R96 ;  /* 0x0000005c07067223 */ /* 0x080fe20000010860 */
[----:B------:R-:W-:Y:S01]  /*6100*/  FFMA.FTZ R7, R89, R92, R94 ;  /* 0x0000005c59077223 */ /* 0x000fe2000001005e */
[C---:B------:R-:W-:Y:S01]  /*6110*/  FMUL.FTZ R89, R27.reuse, R13 ;  /* 0x0000000d1b597220 */ /* 0x040fe20000410000 */
[----:B------:R-:W-:Y:S01]  /*6120*/  F2FP.F16.E4M3.UNPACK_B R92, R15.H1 ;  /* 0x0000000fff5c723e */ /* 0x000fe200030006ff */
[----:B------:R-:W-:Y:S01]  /*6130*/  FFMA.FTZ R13, R27, R93, -R98 ;  /* 0x0000005d1b0d7223 */ /* 0x000fe20000010862 */
[----:B------:R-:W-:Y:S01]  /*6140*/  F2FP.F16.E4M3.UNPACK_B R27, R11 ;  /* 0x0000000bff1b723e */ /* 0x000fe200020006ff */
[----:B------:R-:W-:Y:S01]  /*6150*/  FFMA.FTZ R90, R90, R93, R89 ;  /* 0x0000005d5a5a7223 */ /* 0x000fe20000010059 */
[----:B------:R-:W-:Y:S01]  /*6160*/  F2FP.F16.E4M3.UNPACK_B R11, R11.H1 ;  /* 0x0000000bff0b723e */ /* 0x000fe200030006ff */
[----:B------:R-:W-:Y:S01]  /*6170*/  HADD2.F32 R93, -RZ, R91.H0_H0 ;  /* 0x2000005bff5d7230 */ /* 0x000fe20000004100 */
[-C--:B------:R-:W-:Y:S01]  /*6180*/  F2FP.F16.E4M3.UNPACK_B R95, R4.reuse ;  /* 0x00000004ff5f723e */ /* 0x080fe200020006ff */
[----:B------:R-:W-:Y:S01]  /*6190*/  HADD2.F32 R15, -RZ, R27.H0_H0 ;  /* 0x2000001bff0f7230 */ /* 0x000fe20000004100 */
[----:B------:R-:W-:Y:S01]  /*61a0*/  F2FP.F16.E4M3.UNPACK_B R96, R4.H1 ;  /* 0x00000004ff60723e */ /* 0x000fe200030006ff */
[----:B------:R-:W-:Y:S01]  /*61b0*/  HADD2.F32 R4, -RZ, R99.H0_H0 ;  /* 0x20000063ff047230 */ /* 0x000fe20000004100 */
[----:B------:R-:W-:Y:S01]  /*61c0*/  F2FP.SATFINITE.E4M3.F32.PACK_AB_MERGE_C R6, R13, R6, RZ ;  /* 0x000000060d06723e */ /* 0x000fe200048070ff */
[----:B------:R-:W-:Y:S01]  /*61d0*/  HADD2.F32 R89, -RZ, R11.H0_H0 ;  /* 0x2000000bff597230 */ /* 0x000fe20000004100 */
[----:B------:R-:W-:Y:S01]  /*61e0*/  F2FP.SATFINITE.E4M3.F32.PACK_AB_MERGE_C R7, R90, R7, RZ ;  /* 0x000000075a07723e */ /* 0x000fe200048070ff */
[----:B------:R-:W-:-:S02]  /*61f0*/  HADD2.F32 R94, -RZ, R92.H0_H0 ;  /* 0x2000005cff5e7230 */ /* 0x000fc40000004100 */
[-C--:B------:R-:W-:Y:S01]  /*6200*/  FMUL.FTZ R102, R93, R4.reuse ;  /* 0x000000045d667220 */ /* 0x080fe20000410000 */
[----:B------:R-:W-:Y:S02]  /*6210*/  HADD2.F32 R5, -RZ, R100.H0_H0 ;  /* 0x20000064ff057230 */ /* 0x000fe40000004100 */
[----:B------:R-:W-:Y:S01]  /*6220*/  FMUL.FTZ R104, R15, R4 ;  /* 0x000000040f687220 */ /* 0x000fe20000410000 */
[----:B------:R-:W-:Y:S01]  /*6230*/  HADD2.F32 R98, -RZ, R95.H0_H0 ;  /* 0x2000005fff627230 */ /* 0x000fe20000004100 */
[----:B------:R-:W-:Y:S01]  /*6240*/  F2FP.SATFINITE.E4M3.F32.PACK_AB_MERGE_C R9, R9, R24, R6 ;  /* 0x000000180909723e */ /* 0x000fe20004807006 */
[----:B------:R-:W-:Y:S02]  /*6250*/  HADD2.F32 R92, -RZ, R92.H1_H1 ;  /* 0x3000005cff5c7230 */ /* 0x000fe40000004100 */
[-C--:B------:R-:W-:Y:S01]  /*6260*/  FMUL.FTZ R106, R94, R5.reuse ;  /* 0x000000055e6a7220 */ /* 0x080fe20000410000 */
[----:B------:R-:W-:Y:S02]  /*6270*/  HADD2.F32 R100, -RZ, R100.H1_H1 ;  /* 0x30000064ff647230 */ /* 0x000fe40000004100 */
[----:B------:R-:W-:Y:S01]  /*6280*/  FMUL.FTZ R101, R89, R5 ;  /* 0x0000000559657220 */ /* 0x000fe20000410000 */
[----:B------:R-:W-:-:S02]  /*6290*/  HADD2.F32 R11, -RZ, R11.H1_H1 ;  /* 0x3000000bff0b7230 */ /* 0x000fc40000004100 */
[-C--:B------:R-:W-:Y:S01]  /*62a0*/  FFMA.FTZ R4, R15, R98.reuse, -R102 ;  /* 0x000000620f047223 */ /* 0x080fe20000010866 */
[----:B------:R-:W-:Y:S02]  /*62b0*/  HADD2.F32 R97, -RZ, R96.H0_H0 ;  /* 0x20000060ff617230 */ /* 0x000fe40000004100 */
[----:B------:R-:W-:Y:S01]  /*62c0*/  FFMA.FTZ R5, R93, R98, R104 ;  /* 0x000000625d057223 */ /* 0x000fe20000010068 */
[----:B------:R-:W-:Y:S02]  /*62d0*/  HADD2.F32 R91, -RZ, R91.H1_H1 ;  /* 0x3000005bff5b7230 */ /* 0x000fe40000004100 */
[-C--:B------:R-:W-:Y:S01]  /*62e0*/  FMUL.FTZ R102, R92, R100.reuse ;  /* 0x000000645c667220 */ /* 0x080fe20000410000 */
[----:B------:R-:W-:Y:S02]  /*62f0*/  HADD2.F32 R98, -RZ, R99.H1_H1 ;  /* 0x30000063ff627230 */ /* 0x000fe40000004100 */
[----:B------:R-:W-:Y:S01]  /*6300*/  FMUL.FTZ R15, R11, R100 ;  /* 0x000000640b0f7220 */ /* 0x000fe20000410000 */
[----:B------:R-:W-:-:S02]  /*6310*/  HADD2.F32 R27, -RZ, R27.H1_H1 ;  /* 0x3000001bff1b7230 */ /* 0x000fc40000004100 */
[-C--:B------:R-:W-:Y:S01]  /*6320*/  FFMA.FTZ R101, R94, R97.reuse, R101 ;  /* 0x000000615e657223 */ /* 0x080fe20000010065 */
[----:B------:R-:W-:Y:S02]  /*6330*/  HADD2.F32 R96, -RZ, R96.H1_H1 ;  /* 0x30000060ff607230 */ /* 0x000fe40000004100 */
[-C--:B------:R-:W-:Y:S01]  /*6340*/  FMUL.FTZ R100, R91, R98.reuse ;  /* 0x000000625b647220 */ /* 0x080fe20000410000 */
[----:B------:R-:W-:Y:S02]  /*6350*/  HADD2.F32 R94, -RZ, R95.H1_H1 ;  /* 0x3000005fff5e7230 */ /* 0x000fe40000004100 */
[----:B------:R-:W-:Y:S01]  /*6360*/  FFMA.FTZ R106, R89, R97, -R106 ;  /* 0x00000061596a7223 */ /* 0x000fe2000001086a */
[----:B------:R-:W-:Y:S01]  /*6370*/  FMUL.FTZ R98, R27, R98 ;  /* 0x000000621b627220 */ /* 0x000fe20000410000 */
[-C--:B------:R-:W-:Y:S01]  /*6380*/  FFMA.FTZ R11, R11, R96.reuse, -R102 ;  /* 0x000000600b0b7223 */ /* 0x080fe20000010866 */
[----:B------:R-:W-:Y:S01]  /*6390*/  FFMA.FTZ R92, R92, R96, R15 ;  /* 0x000000605c5c7223 */ /* 0x000fe2000001000f */
[-C--:B------:R-:W-:Y:S01]  /*63a0*/  FFMA.FTZ R27, R27, R94.reuse, -R100 ;  /* 0x0000005e1b1b7223 */ /* 0x080fe20000010864 */
[----:B------:R-:W-:Y:S01]  /*63b0*/  FFMA.FTZ R98, R91, R94, R98 ;  /* 0x0000005e5b627223 */ /* 0x000fe20000010062 */
[----:B------:R-:W-:-:S02]  /*63c0*/  F2FP.SATFINITE.E4M3.F32.PACK_AB_MERGE_C R13, R26, R25, R7 ;  /* 0x000000191a0d723e */ /* 0x000fc40004807007 */
[----:B------:R-:W-:Y:S02]  /*63d0*/  F2FP.SATFINITE.E4M3.F32.PACK_AB_MERGE_C R11, R11, R106, RZ ;  /* 0x0000006a0b0b723e */ /* 0x000fe400048070ff */
[----:B------:R-:W-:Y:S02]  /*63e0*/  F2FP.SATFINITE.E4M3.F32.PACK_AB_MERGE_C R92, R92, R101, RZ ;  /* 0x000000655c5c723e */ /* 0x000fe400048070ff */
[----:B------:R-:W-:Y:S02]  /*63f0*/  F2FP.SATFINITE.E4M3.F32.PACK_AB_MERGE_C R11, R27, R4, R11 ;  /* 0x000000041b0b723e */ /* 0x000fe4000480700b */
[----:B------:R-:W-:-:S07]  /*6400*/  F2FP.SATFINITE.E4M3.F32.PACK_AB_MERGE_C R15, R98, R5, R92 ;  /* 0x00000005620f723e */ /* 0x000fce000480705c */
.L_x_1825:
[----:B------:R-:W-:Y:S05]  /*6410*/  BSYNC B2 ;  /* 0x0000000000027941 */ /* 0x000fea0003800000 */
.L_x_1824:
[----:B------:R-:W-:Y:S01]  /*6420*/  ISETP.GE.AND P4, PT, R87, R86, PT ;  /* 0x000000565700720c */ /* 0x000fe20003f86270 */
[----:B--2---:R4:W-:-:S12]  /*6430*/  ST.E.128 desc[UR36][R68.64], R8 ;  /* 0x0000000844007985 */ /* 0x0049d8000c101d24 */
[----:B------:R-:W-:-:S04]  /*6440*/  @!P4 IADD3 R4, P6, R83, R87, RZ ;  /* 0x000000575304c210 */ /* 0x000fc80007fde0ff */
[----:B------:R-:W-:-:S05]  /*6450*/  @!P4 LEA.HI.X.SX32 R5, R87, R81, 0x1, P6 ;  /* 0x000000515705c211 */ /* 0x000fca00030f0eff */
[----:B---3--:R4:W-:Y:S04]  /*6460*/  @!P4 ST.E.128 desc[UR36][R4.64], R12 ;  /* 0x0000000c0400c985 */ /* 0x0089e8000c101d24 */
.L_x_1823:
[----:B------:R-:W-:Y:S05]  /*6470*/  BSYNC B1 ;  /* 0x0000000000017941 */ /* 0x000fea0003800000 */
.L_x_1822:
[----:B------:R-:W-:-:S03]  /*6480*/  UMOV UR4, 0xffffffff ;  /* 0xffffffff00047882 */ /* 0x000fc60000000000 */
[----:B------:R-:W-:Y:S05]  /*6490*/  BRA.DIV UR4, `(.L_x_1826) ;  /* 0x0000025204a07947 */ /* 0x000fea000b800000 */
[----:B------:R0:W0:Y:S04]  /*64a0*/  SHFL.IDX PT, R25, R80, 0x1, 0x181f ;  /* 0x00381f0050197f89 */ /* 0x00002800000e0000 */
[----:B----4-:R4:W0:Y:S02]  /*64b0*/  SHFL.IDX PT, R14, R79, 0x1, 0x181f ;  /* 0x00381f004f0e7f89 */ /* 0x01082400000e0000 */
.L_x_2201:
[----:B------:R-:W-:-:S05]  /*64c0*/  VIADD R4, R187, 0x20 ;  /* 0x00000020bb047836 */ /* 0x000fca0000000000 */
[----:B------:R-:W-:-:S13]  /*64d0*/  ISETP.GE.OR P4, PT, R4, R75, P1 ;  /* 0x0000004b0400720c */ /* 0x000fda0000f86670 */
[----:B------:R-:W-:Y:S05]  /*64e0*/  @P4 BRA `(.L_x_1811) ;  /* 0x0000001000ec4947 */ /* 0x000fea0003800000 */
[----:B------:R-:W-:Y:S01]  /*64f0*/  SEL R88, R57, R88, !P0 ;  /* 0x0000005839587207 */ /* 0x000fe20004000000 */
[----:B------:R-:W-:Y:S01]  /*6500*/  BSSY B1, `(.L_x_1827) ;  /* 0x00000ef000017945 */ /* 0x000fe20003800000 */
[----:B------:R-:W-:Y:S02]  /*6510*/  SHF.R.U32.HI R7, RZ, 0x3, R209 ;  /* 0x00000003ff077819 */ /* 0x000fe400000116d1 */
[----:B------:R-:W-:Y:S02]  /*6520*/  SHF.R.S32.HI R5, RZ, 0x1f, R88 ;  /* 0x0000001fff057819 */ /* 0x000fe40000011458 */
[----:B0-----:R-:W-:Y:S02]  /*6530*/  IADD3 R12, P4, R62, R14, RZ ;  /* 0x0000000e3e0c7210 */ /* 0x001fe40007f9e0ff */
[----:B------:R-:W-:-:S03]  /*6540*/  LEA.HI R88, R5, R88, RZ, 0x5 ;  /* 0x0000005805587211 */ /* 0x000fc600078f28ff */
[----:B------:R-:W-:Y:S01]  /*6550*/  IMAD.X R13, R25, 0x1, R66, P4 ;  /* 0x00000001190d7824 */ /* 0x000fe200020e0642 */
[----:B------:R-:W-:-:S04]  /*6560*/  LEA.HI.SX32 R88, R88, R65, 0x1b ;  /* 0x0000004158587211 */ /* 0x000fc800078fdaff */
[----:B------:R-:W-:Y:S02]  /*6570*/  SHF.R.S32.HI R5, RZ, 0x1f, R88 ;  /* 0x0000001fff057819 */ /* 0x000fe40000011458 */
[----:B------:R-:W-:Y:S02]  /*6580*/  SHF.L.U32 R15, R88, 0x4, RZ ;  /* 0x00000004580f7819 */ /* 0x000fe400000006ff */
[----:B------:R-:W-:Y:S02]  /*6590*/  LEA.HI R5, R5, R88, RZ, 0x3 ;  /* 0x0000005805057211 */ /* 0x000fe400078f18ff */
[----:B------:R-:W-:-:S03]  /*65a0*/  LOP3.LUT R4, R209, 0x70, R15, 0xf8, !PT ;  /* 0x00000070d1047812 */ /* 0x000fc600078ef80f */
[----:B------:R-:W-:Y:S01]  /*65b0*/  IMAD.SHL.U32 R6, R5, 0x400, RZ ;  /* 0x0000040005067824 */ /* 0x000fe200078e00ff */
[----:B------:R-:W-:-:S04]  /*65c0*/  LOP3.LUT R5, R4, R7, RZ, 0x3c, !PT ;  /* 0x0000000704057212 */ /* 0x000fc800078e3cff */
[----:B------:R-:W-:-:S04]  /*65d0*/  LOP3.LUT R4, R6, 0xffffe000, RZ, 0xc0, !PT ;  /* 0xffffe00006047812 */ /* 0x000fc800078ec0ff */
[----:B------:R-:W-:Y:S01]  /*65e0*/  IADD3 R4, R5, R4, R212 ;  /* 0x0000000405047210 */ /* 0x000fe20007ffe0d4 */
[----:B------:R-:W-:-:S04]  /*65f0*/  IMAD R5, R185, 0x4000, R47 ;  /* 0x00004000b9057824 */ /* 0x000fc800078e022f */
[----:B------:R-:W-:Y:S02]  /*6600*/  IMAD R7, R185, 0x4000, R4 ;  /* 0x00004000b9077824 */ /* 0x000fe400078e0204 */
[C---:B------:R-:W-:Y:S02]  /*6610*/  IMAD.IADD R5, R22.reuse, 0x1, R5 ;  /* 0x0000000116057824 */ /* 0x040fe400078e0205 */
[----:B------:R-:W-:-:S04]  /*6620*/  IMAD.IADD R8, R22, 0x1, R7 ;  /* 0x0000000116087824 */ /* 0x000fc800078e0207 */
[----:B------:R-:W0:Y:S04]  /*6630*/  LDS.128 R4, [R5+0x20000] ;  /* 0x0200000005047984 */ /* 0x000e280000000c00 */
[----:B------:R-:W0:Y:S01]  /*6640*/  LDS.128 R8, [R8+0x20000] ;  /* 0x0200000008087984 */ /* 0x000e220000000c00 */
[----:B------:R-:W-:Y:S05]  /*6650*/  @P3 BRA `(.L_x_1828) ;  /* 0x0000000c00643947 */ /* 0x000fea0003800000 */
[----:B------:R-:W-:Y:S01]  /*6660*/  SHF.R.U32.HI R87, RZ, 0x8, R29 ;  /* 0x00000008ff577819 */ /* 0x000fe2000001161d */
[----:B0-----:R-:W-:Y:S01]  /*6670*/  IMAD.MOV.U32 R24, RZ, RZ, R5 ;  /* 0x000000ffff187224 */ /* 0x001fe200078e0005 */
[----:B------:R-:W-:Y:S01]  /*6680*/  LOP3.LUT R27, R29, 0xff, RZ, 0xc0, !PT ;  /* 0x000000ff1d1b7812 */ /* 0x000fe200078ec0ff */
[----:B------:R-:W-:Y:S01]  /*6690*/  IMAD.MOV.U32 R30, RZ, RZ, R8 ;  /* 0x000000ffff1e7224 */ /* 0x000fe200078e0008 */
[--C-:B------:R-:W-:Y:S01]  /*66a0*/  SHF.R.U32.HI R88, RZ, 0x18, R29.reuse ;  /* 0x00000018ff587819 */ /* 0x100fe2000001161d */
[----:B------:R-:W-:Y:S01]  /*66b0*/  IMAD.MOV.U32 R26, RZ, RZ, R6 ;  /* 0x000000ffff1a7224 */ /* 0x000fe200078e0006 */
[----:B------:R-:W-:Y:S01]  /*66c0*/  SHF.R.U32.HI R89, RZ, 0x10, R29 ;  /* 0x00000010ff597819 */ /* 0x000fe2000001161d */
[----:B------:R-:W-:Y:S01]  /*66d0*/  IMAD.MOV.U32 R29, RZ, RZ, R4 ;  /* 0x000000ffff1d7224 */ /* 0x000fe200078e0004 */
[----:B--2---:R-:W-:Y:S01]  /*66e0*/  SHF.R.U32.HI R81, RZ, 0x8, R31 ;  /* 0x00000008ff517819 */ /* 0x004fe2000001161f */
[----:B------:R-:W-:Y:S01]  /*66f0*/  IMAD.SHL.U32 R4, R87, 0x100, RZ ;  /* 0x0000010057047824 */ /* 0x000fe200078e00ff */
[----:B------:R-:W-:Y:S01]  /*6700*/  PRMT R27, R88, 0x654, R27 ;  /* 0x00000654581b7816 */ /* 0x000fe2000000001b */
[----:B------:R-:W-:Y:S01]  /*6710*/  IMAD.U32 R6, R89, 0x10000, RZ ;  /* 0x0001000059067824 */ /* 0x000fe200078e00ff */
[----:B------:R-:W-:-:S02]  /*6720*/  LOP3.LUT R28, R31, 0xff, RZ, 0xc0, !PT ;  /* 0x000000ff1f1c7812 */ /* 0x000fc400078ec0ff */
[----:B----4-:R-:W-:Y:S02]  /*6730*/  SHF.R.U32.HI R79, RZ, 0x18, R31 ;  /* 0x00000018ff4f7819 */ /* 0x010fe4000001161f */
[----:B------:R-:W-:Y:S02]  /*6740*/  SHF.R.U32.HI R69, RZ, 0x8, R33 ;  /* 0x00000008ff457819 */ /* 0x000fe40000011621 */
[----:B------:R-:W-:Y:S02]  /*6750*/  SHF.R.U32.HI R32, RZ, 0x8, R35 ;  /* 0x00000008ff207819 */ /* 0x000fe40000011623 */
[----:B---3--:R-:W-:Y:S01]  /*6760*/  SHF.R.U32.HI R83, RZ, 0x10, R31 ;  /* 0x00000010ff537819 */ /* 0x008fe2000001161f */
[----:B------:R-:W-:Y:S01]  /*6770*/  IMAD.SHL.U32 R8, R69, 0x100, RZ ;  /* 0x0000010045087824 */ /* 0x000fe200078e00ff */
[----:B------:R-:W-:Y:S02]  /*6780*/  LOP3.LUT R31, R33, 0xff, RZ, 0xc0, !PT ;  /* 0x000000ff211f7812 */ /* 0x000fe400078ec0ff */
[----:B------:R-:W-:-:S02]  /*6790*/  SHF.R.U32.HI R34, RZ, 0x18, R33 ;  /* 0x00000018ff227819 */ /* 0x000fc40000011621 */
[----:B------:R-:W-:Y:S01]  /*67a0*/  LOP3.LUT R27, R27, 0xff00, R4, 0xf8, !PT ;  /* 0x0000ff001b1b7812 */ /* 0x000fe200078ef804 */
[----:B------:R-:W-:Y:S01]  /*67b0*/  IMAD.SHL.U32 R4, R81, 0x100, RZ ;  /* 0x0000010051047824 */ /* 0x000fe200078e00ff */
[----:B------:R-:W-:Y:S01]  /*67c0*/  PRMT R5, R79, 0x654, R28 ;  /* 0x000006544f057816 */ /* 0x000fe2000000001c */
[----:B------:R-:W-:Y:S01]  /*67d0*/  IMAD.SHL.U32 R28, R32, 0x100, RZ ;  /* 0x00000100201c7824 */ /* 0x000fe200078e00ff */
[----:B------:R-:W-:Y:S02]  /*67e0*/  SHF.R.U32.HI R80, RZ, 0x10, R33 ;  /* 0x00000010ff507819 */ /* 0x000fe40000011621 */
[----:B------:R-:W-:Y:S02]  /*67f0*/  LOP3.LUT R33, R35, 0xff0000ff, RZ, 0xc0, !PT ;  /* 0xff0000ff23217812 */ /* 0x000fe400078ec0ff */
[----:B------:R-:W-:Y:S02]  /*6800*/  PRMT R31, R34, 0x654, R31 ;  /* 0x00000654221f7816 */ /* 0x000fe4000000001f */
[----:B------:R-:W-:Y:S01]  /*6810*/  LOP3.LUT R5, R5, 0xff00, R4, 0xf8, !PT ;  /* 0x0000ff0005057812 */ /* 0x000fe200078ef804 */
[----:B------:R-:W-:Y:S01]  /*6820*/  IMAD.U32 R4, R83, 0x10000, RZ ;  /* 0x0001000053047824 */ /* 0x000fe200078e00ff */
[----:B------:R-:W-:-:S02]  /*6830*/  SHF.R.U32.HI R68, RZ, 0x10, R35 ;  /* 0x00000010ff447819 */ /* 0x000fc40000011623 */
[----:B------:R-:W-:Y:S01]  /*6840*/  LOP3.LUT R69, R31, 0xff00, R8, 0xf8, !PT ;  /* 0x0000ff001f457812 */ /* 0x000fe200078ef808 */
[----:B------:R-:W-:Y:S01]  /*6850*/  IMAD.U32 R8, R80, 0x10000, RZ ;  /* 0x0001000050087824 */ /* 0x000fe200078e00ff */
[----:B------:R-:W-:Y:S01]  /*6860*/  LOP3.LUT R79, R33, 0xff00, R28, 0xf8, !PT ;  /* 0x0000ff00214f7812 */ /* 0x000fe200078ef81c */
[----:B------:R-:W-:Y:S01]  /*6870*/  IMAD.U32 R68, R68, 0x10000, RZ ;  /* 0x0001000044447824 */ /* 0x000fe200078e00ff */
[----:B------:R-:W-:Y:S02]  /*6880*/  F2FP.F16.E4M3.UNPACK_B R35, R85.H1 ;  /* 0x00000055ff23723e */ /* 0x000fe400030006ff */
[----:B------:R-:W-:Y:S02]  /*6890*/  F2FP.F16.E4M3.UNPACK_B R33, R30.H1 ;  /* 0x0000001eff21723e */ /* 0x000fe400030006ff */
[----:B------:R-:W-:Y:S02]  /*68a0*/  F2FP.F16.E4M3.UNPACK_B R31, R29.H1 ;  /* 0x0000001dff1f723e */ /* 0x000fe400030006ff */
[----:B------:R-:W-:Y:S01]  /*68b0*/  LOP3.LUT R6, R27, 0xff0000, R6, 0xf8, !PT ;  /* 0x00ff00001b067812 */ /* 0x000fe200078ef806 */
[----:B------:R-:W-:Y:S01]  /*68c0*/  HADD2.F32 R28, -RZ, R33.H0_H0 ;  /* 0x20000021ff1c7230 */ /* 0x000fe20000004100 */
[----:B------:R-:W-:Y:S01]  /*68d0*/  LOP3.LUT R4, R5, 0xff0000, R4, 0xf8, !PT ;  /* 0x00ff000005047812 */ /* 0x000fe200078ef804 */
[----:B------:R-:W-:Y:S01]  /*68e0*/  HADD2.F32 R5, -RZ, R35.H0_H0 ;  /* 0x20000023ff057230 */ /* 0x000fe20000004100 */
[----:B------:R-:W-:Y:S01]  /*68f0*/  F2FP.F16.E4M3.UNPACK_B R32, R82.H1 ;  /* 0x00000052ff20723e */ /* 0x000fe200030006ff */
[----:B------:R-:W-:Y:S01]  /*6900*/  HADD2.F32 R27, -RZ, R31.H0_H0 ;  /* 0x2000001fff1b7230 */ /* 0x000fe20000004100 */
[----:B------:R-:W-:Y:S01]  /*6910*/  LOP3.LUT R8, R69, 0xff0000, R8, 0xf8, !PT ;  /* 0x00ff000045087812 */ /* 0x000fe200078ef808 */
[----:B------:R-:W-:-:S02]  /*6920*/  HADD2.F32 R35, -RZ, R35.H1_H1 ;  /* 0x30000023ff237230 */ /* 0x000fc40000004100 */
[CC--:B------:R-:W-:Y:S01]  /*6930*/  FMUL.FTZ R80, R28.reuse, R5.reuse ;  /* 0x000000051c507220 */ /* 0x0c0fe20000410000 */
[--C-:B------:R-:W-:Y:S02]  /*6940*/  HADD2.F32 R34, -RZ, R32.reuse.H0_H0 ;  /* 0x20000020ff227230 */ /* 0x100fe40000004100 */
[----:B------:R-:W-:Y:S01]  /*6950*/  FMUL.FTZ R81, R27, R5 ;  /* 0x000000051b517220 */ /* 0x000fe20000410000 */
[----:B------:R-:W-:Y:S01]  /*6960*/  LOP3.LUT R5, R79, 0xff0000, R68, 0xf8, !PT ;  /* 0x00ff00004f057812 */ /* 0x000fe200078ef844 */
[----:B------:R-:W-:Y:S01]  /*6970*/  HADD2.F32 R69, -RZ, R32.H1_H1 ;  /* 0x30000020ff457230 */ /* 0x000fe20000004100 */
[----:B------:R-:W-:Y:S01]  /*6980*/  F2FP.F16.E4M3.UNPACK_B R85, R85 ;  /* 0x00000055ff55723e */ /* 0x000fe200020006ff */
[----:B------:R-:W-:Y:S02]  /*6990*/  HADD2.F32 R68, -RZ, R33.H1_H1 ;  /* 0x30000021ff447230 */ /* 0x000fe40000004100 */
[-C--:B------:R-:W-:Y:S01]  /*69a0*/  FFMA.FTZ R27, R27, R34.reuse, -R80 ;  /* 0x000000221b1b7223 */ /* 0x080fe20000010850 */
[----:B------:R-:W-:Y:S01]  /*69b0*/  FFMA.FTZ R28, R28, R34, R81 ;  /* 0x000000221c1c7223 */ /* 0x000fe20000010051 */
[----:B------:R-:W-:Y:S01]  /*69c0*/  HADD2.F32 R32, -RZ, R31.H1_H1 ;  /* 0x3000001fff207230 */ /* 0x000fe20000004100 */
[----:B------:R-:W-:Y:S01]  /*69d0*/  F2FP.F16.E4M3.UNPACK_B R34, R30 ;  /* 0x0000001eff22723e */ /* 0x000fe200020006ff */
[----:B------:R-:W-:Y:S01]  /*69e0*/  HADD2.F32 R80, -RZ, R85.H0_H0 ;  /* 0x20000055ff507230 */ /* 0x000fe20000004100 */
[----:B------:R-:W-:Y:S01]  /*69f0*/  F2FP.F16.E4M3.UNPACK_B R33, R29 ;  /* 0x0000001dff21723e */ /* 0x000fe200020006ff */
[-C--:B------:R-:W-:Y:S01]  /*6a00*/  FMUL.FTZ R29, R68, R35.reuse ;  /* 0x00000023441d7220 */ /* 0x080fe20000410000 */
[----:B------:R-:W-:Y:S01]  /*6a10*/  F2FP.F16.E4M3.UNPACK_B R82, R82 ;  /* 0x00000052ff52723e */ /* 0x000fe200020006ff */
[----:B------:R-:W-:Y:S01]  /*6a20*/  FMUL.FTZ R79, R32, R35 ;  /* 0x00000023204f7220 */ /* 0x000fe20000410000 */
[----:B------:R-:W-:-:S02]  /*6a30*/  HADD2.F32 R35, -RZ, R34.H0_H0 ;  /* 0x20000022ff237230 */ /* 0x000fc40000004100 */
[-C--:B------:R-:W-:Y:S01]  /*6a40*/  FFMA.FTZ R30, R32, R69.reuse, -R29 ;  /* 0x00000045201e7223 */ /* 0x080fe2000001081d */
[----:B------:R-:W-:Y:S02]  /*6a50*/  HADD2.F32 R31, -RZ, R33.H0_H0 ;  /* 0x20000021ff1f7230 */ /* 0x000fe40000004100 */
[----:B------:R-:W-:Y:S01]  /*6a60*/  FFMA.FTZ R29, R68, R69, R79 ;  /* 0x00000045441d7223 */ /* 0x000fe2000001004f */
[----:B------:R-:W-:Y:S02]  /*6a70*/  HADD2.F32 R32, -RZ, R82.H0_H0 ;  /* 0x20000052ff207230 */ /* 0x000fe40000004100 */
[-C--:B------:R-:W-:Y:S01]  /*6a80*/  FMUL.FTZ R88, R35, R80.reuse ;  /* 0x0000005023587220 */ /* 0x080fe20000410000 */
[----:B------:R-:W-:Y:S02]  /*6a90*/  HADD2.F32 R85, -RZ, R85.H1_H1 ;  /* 0x30000055ff557230 */ /* 0x000fe40000004100 */
[----:B------:R-:W-:Y:S01]  /*6aa0*/  FMUL.FTZ R80, R31, R80 ;  /* 0x000000501f507220 */ /* 0x000fe20000410000 */
[----:B------:R-:W-:Y:S01]  /*6ab0*/  HADD2.F32 R68, -RZ, R34.H1_H1 ;  /* 0x30000022ff447230 */ /* 0x000fe20000004100 */
[----:B------:R-:W-:Y:S01]  /*6ac0*/  F2FP.F16.E4M3.UNPACK_B R81, R84.H1 ;  /* 0x00000054ff51723e */ /* 0x000fe200030006ff */
[----:B------:R-:W-:Y:S01]  /*6ad0*/  HADD2.F32 R33, -RZ, R33.H1_H1 ;  /* 0x30000021ff217230 */ /* 0x000fe20000004100 */
[----:B------:R-:W-:Y:S01]  /*6ae0*/  F2FP.F16.E4M3.UNPACK_B R69, R10.H1 ;  /* 0x0000000aff45723e */ /* 0x000fe200030006ff */
[----:B------:R-:W-:-:S02]  /*6af0*/  HADD2.F32 R82, -RZ, R82.H1_H1 ;  /* 0x30000052ff527230 */ /* 0x000fc40000004100 */
[-C--:B------:R-:W-:Y:S01]  /*6b00*/  FFMA.FTZ R31, R31, R32.reuse, -R88 ;  /* 0x000000201f1f7223 */ /* 0x080fe20000010858 */
[CC--:B------:R-:W-:Y:S01]  /*6b10*/  FMUL.FTZ R34, R68.reuse, R85.reuse ;  /* 0x0000005544227220 */ /* 0x0c0fe20000410000 */
[----:B------:R-:W-:Y:S01]  /*6b20*/  FFMA.FTZ R32, R35, R32, R80 ;  /* 0x0000002023207223 */ /* 0x000fe20000010050 */
[C---:B------:R-:W-:Y:S01]  /*6b30*/  FMUL.FTZ R85, R33.reuse, R85 ;  /* 0x0000005521557220 */ /* 0x040fe20000410000 */
[----:B------:R-:W-:Y:S01]  /*6b40*/  F2FP.F16.E4M3.UNPACK_B R80, R78.H1 ;  /* 0x0000004eff50723e */ /* 0x000fe200030006ff */
[----:B------:R-:W-:Y:S01]  /*6b50*/  HADD2.F32 R83, -RZ, R81.H0_H0 ;  /* 0x20000051ff537230 */ /* 0x000fe20000004100 */
[----:B------:R-:W-:Y:S01]  /*6b60*/  F2FP.F16.E4M3.UNPACK_B R35, R26.H1 ;  /* 0x0000001aff23723e */ /* 0x000fe200030006ff */
[----:B------:R-:W-:Y:S02]  /*6b70*/  HADD2.F32 R79, -RZ, R69.H0_H0 ;  /* 0x20000045ff4f7230 */ /* 0x000fe40000004100 */
[-C--:B------:R-:W-:Y:S01]  /*6b80*/  FFMA.FTZ R34, R33, R82.reuse, -R34 ;  /* 0x0000005221227223 */ /* 0x080fe20000010822 */
[----:B------:R-:W-:Y:S01]  /*6b90*/  FFMA.FTZ R33, R68, R82, R85 ;  /* 0x0000005244217223 */ /* 0x000fe20000010055 */
[----:B------:R-:W-:Y:S01]  /*6ba0*/  HADD2.F32 R82, -RZ, R81.H1_H1 ;  /* 0x30000051ff527230 */ /* 0x000fe20000004100 */
[----:B------:R-:W-:Y:S01]  /*6bb0*/  F2FP.F16.E4M3.UNPACK_B R84, R84 ;  /* 0x00000054ff54723e */ /* 0x000fe200020006ff */
[----:B------:R-:W-:-:S02]  /*6bc0*/  HADD2.F32 R68, -RZ, R35.H0_H0 ;  /* 0x20000023ff447230 */ /* 0x000fc40000004100 */
[-C--:B------:R-:W-:Y:S01]  /*6bd0*/  FMUL.FTZ R85, R79, R83.reuse ;  /* 0x000000534f557220 */ /* 0x080fe20000410000 */
[--C-:B------:R-:W-:Y:S01]  /*6be0*/  HADD2.F32 R81, -RZ, R80.reuse.H0_H0 ;  /* 0x20000050ff517230 */ /* 0x100fe20000004100 */
[----:B------:R-:W-:Y:S01]  /*6bf0*/  F2FP.F16.E4M3.UNPACK_B R26, R26 ;  /* 0x0000001aff1a723e */ /* 0x000fe200020006ff */
[----:B------:R-:W-:Y:S02]  /*6c00*/  HADD2.F32 R69, -RZ, R69.H1_H1 ;  /* 0x30000045ff457230 */ /* 0x000fe40000004100 */
[C---:B------:R-:W-:Y:S01]  /*6c10*/  FMUL.FTZ R88, R68.reuse, R83 ;  /* 0x0000005344587220 */ /* 0x040fe20000410000 */
[----:B------:R-:W-:Y:S02]  /*6c20*/  HADD2.F32 R35, -RZ, R35.H1_H1 ;  /* 0x30000023ff237230 */ /* 0x000fe40000004100 */
[-C--:B------:R-:W-:Y:S01]  /*6c30*/  FFMA.FTZ R85, R68, R81.reuse, -R85 ;  /* 0x0000005144557223 */ /* 0x080fe20000010855 */
[----:B------:R-:W-:Y:S02]  /*6c40*/  HADD2.F32 R80, -RZ, R80.H1_H1 ;  /* 0x30000050ff507230 */ /* 0x000fe40000004100 */
[-C--:B------:R-:W-:Y:S01]  /*6c50*/  FMUL.FTZ R68, R69, R82.reuse ;  /* 0x0000005245447220 */ /* 0x080fe20000410000 */
[----:B------:R-:W-:Y:S01]  /*6c60*/  FFMA.FTZ R88, R79, R81, R88 ;  /* 0x000000514f587223 */ /* 0x000fe20000010058 */
[C---:B------:R-:W-:Y:S01]  /*6c70*/  FMUL.FTZ R90, R35.reuse, R82 ;  /* 0x00000052235a7220 */ /* 0x040fe20000410000 */
[----:B------:R-:W-:Y:S01]  /*6c80*/  F2FP.F16.E4M3.UNPACK_B R78, R78 ;  /* 0x0000004eff4e723e */ /* 0x000fe200020006ff */
[----:B------:R-:W-:Y:S01]  /*6c90*/  FFMA.FTZ R82, R35, R80, -R68 ;  /* 0x0000005023527223 */ /* 0x000fe20000010844 */
[----:B------:R-:W-:Y:S01]  /*6ca0*/  F2FP.F16.E4M3.UNPACK_B R35, R10 ;  /* 0x0000000aff23723e */ /* 0x000fe200020006ff */
[----:B------:R-:W-:-:S02]  /*6cb0*/  HADD2.F32 R79, -RZ, R84.H0_H0 ;  /* 0x20000054ff4f7230 */ /* 0x000fc40000004100 */
[----:B------:R-:W-:Y:S01]  /*6cc0*/  FFMA.FTZ R87, R69, R80, R90 ;  /* 0x0000005045577223 */ /* 0x000fe2000001005a */
[----:B------:R-:W-:Y:S01]  /*6cd0*/  HADD2.F32 R84, -RZ, R84.H1_H1 ;  /* 0x30000054ff547230 */ /* 0x000fe20000004100 */
[----:B------:R-:W-:Y:S01]  /*6ce0*/  F2FP.SATFINITE.E4M3.F32.PACK_AB_MERGE_C R27, R30, R27, RZ ;  /* 0x0000001b1e1b723e */ /* 0x000fe200048070ff */
[--C-:B------:R-:W-:Y:S01]  /*6cf0*/  HADD2.F32 R68, -RZ, R35.reuse.H0_H0 ;  /* 0x20000023ff447230 */ /* 0x100fe20000004100 */
[----:B------:R-:W-:Y:S01]  /*6d00*/  F2FP.SATFINITE.E4M3.F32.PACK_AB_MERGE_C R29, R29, R28, RZ ;  /* 0x0000001c1d1d723e */ /* 0x000fe200048070ff */
[--C-:B------:R-:W-:Y:S01]  /*6d10*/  HADD2.F32 R10, -RZ, R26.reuse.H0_H0 ;  /* 0x2000001aff0a7230 */ /* 0x100fe20000004100 */
[----:B------:R-:W-:Y:S01]  /*6d20*/  F2FP.F16.E4M3.UNPACK_B R30, R24 ;  /* 0x00000018ff1e723e */ /* 0x000fe200020006ff */
[----:B------:R-:W-:Y:S02]  /*6d30*/  HADD2.F32 R35, -RZ, R35.H1_H1 ;  /* 0x30000023ff237230 */ /* 0x000fe40000004100 */
[----:B------:R-:W-:Y:S01]  /*6d40*/  FMUL.FTZ R81, R68, R79 ;  /* 0x0000004f44517220 */ /* 0x000fe20000410000 */
[----:B------:R-:W-:-:S02]  /*6d50*/  HADD2.F32 R26, -RZ, R26.H1_H1 ;  /* 0x3000001aff1a7230 */ /* 0x000fc40000004100 */
[----:B------:R-:W-:Y:S01]  /*6d60*/  FMUL.FTZ R79, R10, R79 ;  /* 0x0000004f0a4f7220 */ /* 0x000fe20000410000 */
[--C-:B------:R-:W-:Y:S02]  /*6d70*/  HADD2.F32 R69, -RZ, R78.reuse.H0_H0 ;  /* 0x2000004eff457230 */ /* 0x100fe40000004100 */
[CC--:B------:R-:W-:Y:S01]  /*6d80*/  FMUL.FTZ R83, R35.reuse, R84.reuse ;  /* 0x0000005423537220 */ /* 0x0c0fe20000410000 */
[----:B------:R-:W-:Y:S02]  /*6d90*/  HADD2.F32 R78, -RZ, R78.H1_H1 ;  /* 0x3000004eff4e7230 */ /* 0x000fe40000004100 */
[----:B------:R-:W-:Y:S01]  /*6da0*/  FMUL.FTZ R84, R26, R84 ;  /* 0x000000541a547220 */ /* 0x000fe20000410000 */
[----:B------:R-:W-:Y:S01]  /*6db0*/  F2FP.SATFINITE.E4M3.F32.PACK_AB_MERGE_C R28, R34, R31, R27 ;  /* 0x0000001f221c723e */ /* 0x000fe2000480701b */
[-C--:B------:R-:W-:Y:S01]  /*6dc0*/  FFMA.FTZ R81, R10, R69.reuse, -R81 ;  /* 0x000000450a517223 */ /* 0x080fe20000010851 */
[----:B------:R-:W-:Y:S01]  /*6dd0*/  FFMA.FTZ R10, R68, R69, R79 ;  /* 0x00000045440a7223 */ /* 0x000fe2000001004f */
[-C--:B------:R-:W-:Y:S01]  /*6de0*/  FFMA.FTZ R69, R35, R78.reuse, R84 ;  /* 0x0000004e23457223 */ /* 0x080fe20000010054 */
[----:B------:R-:W-:Y:S01]  /*6df0*/  F2FP.F16.E4M3.UNPACK_B R35, R9 ;  /* 0x00000009ff23723e */ /* 0x000fe200020006ff */
[----:B------:R-:W-:Y:S01]  /*6e00*/  FFMA.FTZ R26, R26, R78, -R83 ;  /* 0x0000004e1a1a7223 */ /* 0x000fe20000010853 */
[----:B------:R-:W-:-:S02]  /*6e10*/  F2FP.F16.E4M3.UNPACK_B R68, R8 ;  /* 0x00000008ff44723e */ /* 0x000fc400020006ff */
[----:B------:R-:W-:Y:S01]  /*6e20*/  F2FP.SATFINITE.E4M3.F32.PACK_AB_MERGE_C R27, R33, R32, R29 ;  /* 0x00000020211b723e */ /* 0x000fe2000480701d */
[----:B------:R-:W-:Y:S01]  /*6e30*/  HADD2.F32 R31, -RZ, R35.H0_H0 ;  /* 0x20000023ff1f7230 */ /* 0x000fe20000004100 */
[----:B------:R-:W-:Y:S01]  /*6e40*/  F2FP.F16.E4M3.UNPACK_B R33, R6 ;  /* 0x00000006ff21723e */ /* 0x000fe200020006ff */
[----:B------:R-:W-:Y:S01]  /*6e50*/  HADD2.F32 R32, -RZ, R68.H0_H0 ;  /* 0x20000044ff207230 */ /* 0x000fe20000004100 */
[----:B------:R-:W-:Y:S01]  /*6e60*/  F2FP.SATFINITE.E4M3.F32.PACK_AB_MERGE_C R87, R87, R88, RZ ;  /* 0x000000585757723e */ /* 0x000fe200048070ff */
[----:B------:R-:W-:Y:S01]  /*6e70*/  HADD2.F32 R29, -RZ, R30.H0_H0 ;  /* 0x2000001eff1d7230 */ /* 0x000fe20000004100 */
[----:B------:R-:W-:Y:S01]  /*6e80*/  F2FP.F16.E4M3.UNPACK_B R6, R6.H1 ;  /* 0x00000006ff06723e */ /* 0x000fe200030006ff */
[----:B------:R-:W-:Y:S02]  /*6e90*/  HADD2.F32 R34, -RZ, R33.H0_H0 ;  /* 0x20000021ff227230 */ /* 0x000fe40000004100 */
[----:B------:R-:W-:Y:S01]  /*6ea0*/  FMUL.FTZ R78, R31, R32 ;  /* 0x000000201f4e7220 */ /* 0x000fe20000410000 */
[----:B------:R-:W-:-:S02]  /*6eb0*/  HADD2.F32 R35, -RZ, R35.H1_H1 ;  /* 0x30000023ff237230 */ /* 0x000fc40000004100 */
[----:B------:R-:W-:Y:S01]  /*6ec0*/  FMUL.FTZ R80, R29, R32 ;  /* 0x000000201d507220 */ /* 0x000fe20000410000 */
[----:B------:R-:W-:Y:S01]  /*6ed0*/  HADD2.F32 R68, -RZ, R68.H1_H1 ;  /* 0x30000044ff447230 */ /* 0x000fe20000004100 */
[----:B------:R-:W-:Y:S01]  /*6ee0*/  F2FP.SATFINITE.E4M3.F32.PACK_AB_MERGE_C R10, R69, R10, R87 ;  /* 0x0000000a450a723e */ /* 0x000fe20004807057 */
[----:B------:R-:W-:Y:S02]  /*6ef0*/  HADD2.F32 R32, -RZ, R30.H1_H1 ;  /* 0x3000001eff207230 */ /* 0x000fe40000004100 */
[-C--:B------:R-:W-:Y:S01]  /*6f00*/  FFMA.FTZ R29, R29, R34.reuse, -R78 ;  /* 0x000000221d1d7223 */ /* 0x080fe2000001084e */
[----:B------:R-:W-:Y:S01]  /*6f10*/  FFMA.FTZ R30, R31, R34, R80 ;  /* 0x000000221f1e7223 */ /* 0x000fe20000010050 */
[----:B------:R-:W-:Y:S02]  /*6f20*/  HADD2.F32 R34, -RZ, R33.H1_H1 ;  /* 0x30000021ff227230 */ /* 0x000fe40000004100 */
[-C--:B------:R-:W-:Y:S01]  /*6f30*/  FMUL.FTZ R69, R35, R68.reuse ;  /* 0x0000004423457220 */ /* 0x080fe20000410000 */
[----:B------:R-:W-:Y:S01]  /*6f40*/  FMUL.FTZ R78, R32, R68 ;  /* 0x00000044204e7220 */ /* 0x000fe20000410000 */
[----:B------:R-:W-:-:S02]  /*6f50*/  F2FP.F16.E4M3.UNPACK_B R33, R9.H1 ;  /* 0x00000009ff21723e */ /* 0x000fc400030006ff */
[----:B------:R-:W-:Y:S01]  /*6f60*/  F2FP.F16.E4M3.UNPACK_B R68, R8.H1 ;  /* 0x00000008ff44723e */ /* 0x000fe200030006ff */
[----:B------:R-:W-:Y:S01]  /*6f70*/  FFMA.FTZ R9, R35, R34, R78 ;  /* 0x0000002223097223 */ /* 0x000fe2000001004e */
[----:B------:R-:W-:Y:S01]  /*6f80*/  F2FP.F16.E4M3.UNPACK_B R31, R24.H1 ;  /* 0x00000018ff1f723e */ /* 0x000fe200030006ff */
[----:B------:R-:W-:Y:S01]  /*6f90*/  FFMA.FTZ R24, R32, R34, -R69 ;  /* 0x0000002220187223 */ /* 0x000fe20000010845 */
[----:B------:R-:W-:Y:S01]  /*6fa0*/  HADD2.F32 R32, -RZ, R33.H0_H0 ;  /* 0x20000021ff207230 */ /* 0x000fe20000004100 */
[----:B------:R-:W-:Y:S01]  /*6fb0*/  F2FP.SATFINITE.E4M3.F32.PACK_AB_MERGE_C R82, R82, R85, RZ ;  /* 0x000000555252723e */ /* 0x000fe200048070ff */
[----:B------:R-:W-:Y:S01]  /*6fc0*/  HADD2.F32 R69, -RZ, R68.H0_H0 ;  /* 0x20000044ff457230 */ /* 0x000fe20000004100 */
[----:B------:R-:W-:Y:S01]  /*6fd0*/  F2FP.F16.E4M3.UNPACK_B R80, R5.H1 ;  /* 0x00000005ff50723e */ /* 0x000fe200030006ff */
[----:B------:R-:W-:Y:S01]  /*6fe0*/  HADD2.F32 R8, -RZ, R31.H0_H0 ;  /* 0x2000001fff087230 */ /* 0x000fe20000004100 */
[----:B------:R-:W-:Y:S01]  /*6ff0*/  F2FP.SATFINITE.E4M3.F32.PACK_AB_MERGE_C R26, R26, R81, R82 ;  /* 0x000000511a1a723e */ /* 0x000fe20004807052 */
[----:B------:R-:W-:-:S02]  /*7000*/  HADD2.F32 R35, -RZ, R6.H0_H0 ;  /* 0x20000006ff237230 */ /* 0x000fc40000004100 */
[-C--:B------:R-:W-:Y:S01]  /*7010*/  FMUL.FTZ R79, R32, R69.reuse ;  /* 0x00000045204f7220 */ /* 0x080fe20000410000 */
[----:B------:R-:W-:Y:S02]  /*7020*/  HADD2.F32 R31, -RZ, R31.H1_H1 ;  /* 0x3000001fff1f7230 */ /* 0x000fe40000004100 */
[C---:B------:R-:W-:Y:S01]  /*7030*/  FMUL.FTZ R69, R8.reuse, R69 ;  /* 0x0000004508457220 */ /* 0x040fe20000410000 */
[----:B------:R-:W-:Y:S02]  /*7040*/  HADD2.F32 R34, -RZ, R68.H1_H1 ;  /* 0x30000044ff227230 */ /* 0x000fe40000004100 */
[----:B------:R-:W-:Y:S02]  /*7050*/  HADD2.F32 R68, -RZ, R6.H1_H1 ;  /* 0x30000006ff447230 */ /* 0x000fe40000004100 */
[-C--:B------:R-:W-:Y:S01]  /*7060*/  FFMA.FTZ R6, R8, R35.reuse, -R79 ;  /* 0x0000002308067223 */ /* 0x080fe2000001084f */
[----:B------:R-:W-:Y:S02]  /*7070*/  HADD2.F32 R33, -RZ, R33.H1_H1 ;  /* 0x30000021ff217230 */ /* 0x000fe40000004100 */
[----:B------:R-:W-:Y:S01]  /*7080*/  FFMA.FTZ R8, R32, R35, R69 ;  /* 0x0000002320087223 */ /* 0x000fe20000010045 */
[----:B------:R-:W-:Y:S01]  /*7090*/  FMUL.FTZ R32, R31, R34 ;  /* 0x000000221f207220 */ /* 0x000fe20000410000 */
[----:B------:R-:W-:Y:S01]  /*70a0*/  F2FP.F16.E4M3.UNPACK_B R79, R5 ;  /* 0x00000005ff4f723e */ /* 0x000fe200020006ff */
[----:B------:R-:W-:-:S02]  /*70b0*/  HADD2.F32 R81, -RZ, R80.H0_H0 ;  /* 0x20000050ff517230 */ /* 0x000fc40000004100 */
[C---:B------:R-:W-:Y:S01]  /*70c0*/  FMUL.FTZ R78, R33.reuse, R34 ;  /* 0x00000022214e7220 */ /* 0x040fe20000410000 */
[-C--:B------:R-:W-:Y:S01]  /*70d0*/  FFMA.FTZ R85, R33, R68.reuse, R32 ;  /* 0x0000004421557223 */ /* 0x080fe20000010020 */
[----:B------:R-:W-:Y:S01]  /*70e0*/  F2FP.F16.E4M3.UNPACK_B R33, R11.H1 ;  /* 0x0000000bff21723e */ /* 0x000fe200030006ff */
[----:B------:R-:W-:Y:S02]  /*70f0*/  HADD2.F32 R80, -RZ, R80.H1_H1 ;  /* 0x30000050ff507230 */ /* 0x000fe40000004100 */
[----:B------:R-:W-:Y:S01]  /*7100*/  FFMA.FTZ R83, R31, R68, -R78 ;  /* 0x000000441f537223 */ /* 0x000fe2000001084e */
[-C--:B------:R-:W-:Y:S01]  /*7110*/  F2FP.F16.E4M3.UNPACK_B R31, R7.reuse ;  /* 0x00000007ff1f723e */ /* 0x080fe200020006ff */
[--C-:B------:R-:W-:Y:S01]  /*7120*/  HADD2.F32 R82, -RZ, R79.reuse.H0_H0 ;  /* 0x2000004fff527230 */ /* 0x100fe20000004100 */
[----:B------:R-:W-:Y:S01]  /*7130*/  F2FP.F16.E4M3.UNPACK_B R7, R7.H1 ;  /* 0x00000007ff07723e */ /* 0x000fe200030006ff */
[----:B------:R-:W-:Y:S01]  /*7140*/  HADD2.F32 R79, -RZ, R79.H1_H1 ;  /* 0x3000004fff4f7230 */ /* 0x000fe20000004100 */
[----:B------:R-:W-:-:S02]  /*7150*/  F2FP.F16.E4M3.UNPACK_B R5, R4 ;  /* 0x00000004ff05723e */ /* 0x000fc400020006ff */
[----:B------:R-:W-:Y:S01]  /*7160*/  F2FP.F16.E4M3.UNPACK_B R68, R4.H1 ;  /* 0x00000004ff44723e */ /* 0x000fe200030006ff */
[----:B------:R-:W-:Y:S01]  /*7170*/  HADD2.F32 R4, -RZ, R33.H0_H0 ;  /* 0x20000021ff047230 */ /* 0x000fe20000004100 */
[----:B------:R-:W-:Y:S01]  /*7180*/  F2FP.F16.E4M3.UNPACK_B R34, R11 ;  /* 0x0000000bff22723e */ /* 0x000fe200020006ff */
        /* <DEDUP_REMOVED lines=8> */
[--C-:B------:R-:W-:Y:S02]  /*7210*/  HADD2.F32 R35, -RZ, R34.reuse.H0_H0 ;  /* 0x20000022ff237230 */ /* 0x100fe40000004100 */
[-C--:B------:R-:W-:Y:S01]  /*7220*/  FMUL.FTZ R32, R33, R80.reuse ;  /* 0x0000005021207220 */ /* 0x080fe20000410000 */
[--C-:B------:R-:W-:Y:S02]  /*7230*/  HADD2.F32 R11, -RZ, R31.reuse.H0_H0 ;  /* 0x2000001fff0b7230 */ /* 0x100fe40000004100 */
[----:B------:R-:W-:Y:S01]  /*7240*/  FMUL.FTZ R80, R7, R80 ;  /* 0x0000005007507220 */ /* 0x000fe20000410000 */
[----:B------:R-:W-:Y:S02]  /*7250*/  HADD2.F32 R34, -RZ, R34.H1_H1 ;  /* 0x30000022ff227230 */ /* 0x000fe40000004100 */
[----:B------:R-:W-:Y:S01]  /*7260*/  FFMA.FTZ R81, R4, R69, R81 ;  /* 0x0000004504517223 */ /* 0x000fe20000010051 */
[----:B------:R-:W-:-:S02]  /*7270*/  HADD2.F32 R31, -RZ, R31.H1_H1 ;  /* 0x3000001fff1f7230 */ /* 0x000fc40000004100 */
[-C--:B------:R-:W-:Y:S01]  /*7280*/  FMUL.FTZ R84, R35, R82.reuse ;  /* 0x0000005223547220 */ /* 0x080fe20000410000 */
[----:B------:R-:W-:Y:S02]  /*7290*/  HADD2.F32 R68, -RZ, R68.H1_H1 ;  /* 0x30000044ff447230 */ /* 0x000fe40000004100 */
[CC--:B------:R-:W-:Y:S01]  /*72a0*/  FMUL.FTZ R4, R34.reuse, R79.reuse ;  /* 0x0000004f22047220 */ /* 0x0c0fe20000410000 */
[--C-:B------:R-:W-:Y:S02]  /*72b0*/  HADD2.F32 R78, -RZ, R5.reuse.H0_H0 ;  /* 0x20000005ff4e7230 */ /* 0x100fe40000004100 */
[----:B------:R-:W-:Y:S01]  /*72c0*/  FMUL.FTZ R82, R11, R82 ;  /* 0x000000520b527220 */ /* 0x000fe20000410000 */
[----:B------:R-:W-:Y:S02]  /*72d0*/  HADD2.F32 R5, -RZ, R5.H1_H1 ;  /* 0x30000005ff057230 */ /* 0x000fe40000004100 */
[----:B------:R-:W-:Y:S01]  /*72e0*/  FMUL.FTZ R79, R31, R79 ;  /* 0x0000004f1f4f7220 */ /* 0x000fe20000410000 */
[-C--:B------:R-:W-:Y:S01]  /*72f0*/  FFMA.FTZ R32, R7, R68.reuse, -R32 ;  /* 0x0000004407207223 */ /* 0x080fe20000010820 */
[----:B------:R-:W-:Y:S01]  /*7300*/  FFMA.FTZ R80, R33, R68, R80 ;  /* 0x0000004421507223 */ /* 0x000fe20000010050 */
[-C--:B------:R-:W-:Y:S01]  /*7310*/  FFMA.FTZ R84, R11, R78.reuse, -R84 ;  /* 0x0000004e0b547223 */ /* 0x080fe20000010854 */
[----:B------:R-:W-:Y:S01]  /*7320*/  FFMA.FTZ R82, R35, R78, R82 ;  /* 0x0000004e23527223 */ /* 0x000fe20000010052 */
[-C--:B------:R-:W-:Y:S01]  /*7330*/  FFMA.FTZ R31, R31, R5.reuse, -R4 ;  /* 0x000000051f1f7223 */ /* 0x080fe20000010804 */
[----:B------:R-:W-:Y:S01]  /*7340*/  FFMA.FTZ R79, R34, R5, R79 ;  /* 0x00000005224f7223 */ /* 0x000fe2000001004f */
[----:B------:R-:W-:Y:S01]  /*7350*/  F2FP.SATFINITE.E4M3.F32.PACK_AB_MERGE_C R8, R85, R8, RZ ;  /* 0x000000085508723e */ /* 0x000fe200048070ff */
[----:B------:R-:W-:Y:S01]  /*7360*/  IMAD.MOV.U32 R4, RZ, RZ, R28 ;  /* 0x000000ffff047224 */ /* 0x000fe200078e001c */
[----:B------:R-:W-:-:S02]  /*7370*/  F2FP.SATFINITE.E4M3.F32.PACK_AB_MERGE_C R32, R32, R87, RZ ;  /* 0x000000572020723e */ /* 0x000fc400048070ff */
[----:B------:R-:W-:Y:S02]  /*7380*/  F2FP.SATFINITE.E4M3.F32.PACK_AB_MERGE_C R80, R80, R81, RZ ;  /* 0x000000515050723e */ /* 0x000fe400048070ff */
[----:B------:R-:W-:Y:S01]  /*7390*/  F2FP.SATFINITE.E4M3.F32.PACK_AB_MERGE_C R5, R24, R29, R6 ;  /* 0x0000001d1805723e */ /* 0x000fe20004807006 */
[----:B------:R-:W-:Y:S01]  /*73a0*/  IMAD.MOV.U32 R6, RZ, RZ, R26 ;  /* 0x000000ffff067224 */ /* 0x000fe200078e001a */
[----:B------:R-:W-:Y:S01]  /*73b0*/  F2FP.SATFINITE.E4M3.F32.PACK_AB_MERGE_C R9, R9, R30, R8 ;  /* 0x0000001e0909723e */ /* 0x000fe20004807008 */
[----:B------:R-:W-:Y:S01]  /*73c0*/  IMAD.MOV.U32 R8, RZ, RZ, R27 ;  /* 0x000000ffff087224 */ /* 0x000fe200078e001b */
[----:B------:R-:W-:Y:S02]  /*73d0*/  F2FP.SATFINITE.E4M3.F32.PACK_AB_MERGE_C R7, R31, R84, R32 ;  /* 0x000000541f07723e */ /* 0x000fe40004807020 */
[----:B------:R-:W-:-:S07]  /*73e0*/  F2FP.SATFINITE.E4M3.F32.PACK_AB_MERGE_C R11, R79, R82, R80 ;  /* 0x000000524f0b723e */ /* 0x000fce0004807050 */
.L_x_1828:
[----:B------:R-:W-:Y:S05]  /*73f0*/  BSYNC B1 ;  /* 0x0000000000017941 */ /* 0x000fea0003800000 */
.L_x_1827:
[----:B0-----:R0:W-:Y:S01]  /*7400*/  ST.E.128 desc[UR36][R12.64], R4 ;  /* 0x000000040c007985 */ /* 0x0011e2000c101d24 */
[----:B------:R-:W-:-:S13]  /*7410*/  ISETP.GE.AND P3, PT, R15, R86, PT ;  /* 0x000000560f00720c */ /* 0x000fda0003f66270 */
[----:B------:R-:W-:Y:S05]  /*7420*/  @P3 BRA `(.L_x_1811) ;  /* 0x00000004001c3947 */ /* 0x000fea0003800000 */
[----:B0-----:R-:W-:-:S04]  /*7430*/  IADD3 R4, P3, R15, R14, RZ ;  /* 0x0000000e0f047210 */ /* 0x001fc80007f7e0ff */
[----:B------:R-:W-:-:S05]  /*7440*/  LEA.HI.X.SX32 R5, R15, R25, 0x1, P3 ;  /* 0x000000190f057211 */ /* 0x000fca00018f0eff */
[----:B------:R0:W-:Y:S01]  /*7450*/  ST.E.128 desc[UR36][R4.64], R8 ;  /* 0x0000000804007985 */ /* 0x0001e2000c101d24 */
[----:B------:R-:W-:Y:S05]  /*7460*/  BRA `(.L_x_1811) ;  /* 0x00000004000c7947 */ /* 0x000fea0003800000 */
.L_x_1792:
[----:B------:R-:W-:-:S06]  /*7470*/  UISETP.NE.AND UP0, UPT, UR61, 0x3, UPT ;  /* 0x000000033d00788c */ /* 0x000fcc000bf05270 */
[----:B------:R-:W-:-:S13]  /*7480*/  PLOP3.LUT P5, PT, PT, PT, UP0, 0x80, 0x0 ;  /* 0x000000000000781c */ /* 0x000fda0003faf008 */
[----:B------:R-:W-:Y:S05]  /*7490*/  @!P5 BRA `(.L_x_1829) ;  /* 0x000000000004d947 */ /* 0x000fea0003800000 */
[----:B------:R-:W-:Y:S01]  /*74a0*/  BPT.TRAP 0x1 ;  /* 0x000000040000795c */ /* 0x000fe20000300000 */
.L_x_1829:
[----:B------:R-:W-:Y:S01]  /*74b0*/  IMAD R76, R185, 0x8, R22 ;  /* 0x00000008b94c7824 */ /* 0x000fe200078e0216 */
[----:B------:R-:W-:Y:S01]  /*74c0*/  SHF.L.U32 R77, R200, 0x1f, RZ ;  /* 0x0000001fc84d7819 */ /* 0x000fe200000006ff */
[----:B------:R-:W-:Y:S01]  /*74d0*/  BSSY B1, `(.L_x_1830) ;  /* 0x0000004000017945 */ /* 0x000fe20003800000 */
[----:B------:R-:W-:Y:S02]  /*74e0*/  SHF.R.S32.HI R73, RZ, 0x1f, R72 ;  /* 0x0000001fff497819 */ /* 0x000fe40000011448 */
[----:B------:R-:W0:Y:S02]  /*74f0*/  SYNCS.PHASECHK.TRANS64.TRYWAIT P3, [R76+URZ+0x28490], R77 ;  /* 0x0284904d4c0075a7 */ /* 0x000e24000806017f */
[----:B0-----:R-:W-:Y:S05]  /*7500*/  @!P3 BRA `(.L_x_1831) ;  /* 0x0000024000ccb947 */ /* 0x001fea0003800000 */
.L_x_2202:
[----:B------:R-:W-:Y:S05]  /*7510*/  BSYNC B1 ;  /* 0x0000000000017941 */ /* 0x000fea0003800000 */
.L_x_1830:
[----:B------:R-:W-:Y:S01]  /*7520*/  ULDC.64 UR4, c[0x0][0x300] ;  /* 0x0000c00000047ab9 */ /* 0x000fe20000000a00 */
[----:B-----5:R-:W-:Y:S01]  /*7530*/  SHF.R.S32.HI R74, RZ, 0x1f, R71 ;  /* 0x0000001fff4a7819 */ /* 0x020fe20000011447 */
[----:B------:R-:W-:Y:S01]  /*7540*/  IMAD R7, R73, UR4, RZ ;  /* 0x0000000449077c24 */ /* 0x000fe2000f8e02ff */
[----:B------:R-:W-:Y:S01]  /*7550*/  ULDC.64 UR6, c[0x0][0x2e8] ;  /* 0x0000ba0000067ab9 */ /* 0x000fe20000000a00 */
[----:B------:R-:W-:-:S04]  /*7560*/  IMAD.WIDE.U32 R4, R72, UR4, RZ ;  /* 0x0000000448047c25 */ /* 0x000fc8000f8e00ff */
        /* <DEDUP_REMOVED lines=8> */
[----:B------:R-:W-:Y:S01]  /*75f0*/  ULDC.64 UR4, c[0x0][0x308] ;  /* 0x0000c20000047ab9 */ /* 0x000fe20000000a00 */
[----:B------:R-:W-:-:S02]  /*7600*/  IADD3 R26, -R187, R75, RZ ;  /* 0x0000004bbb1a7210 */ /* 0x000fc40007ffe1ff */
[----:B------:R-:W-:Y:S02]  /*7610*/  IMAD.IADD R5, R5, 0x1, R7 ;  /* 0x0000000105057824 */ /* 0x000fe400078e0207 */
        /* <DEDUP_REMOVED lines=9> */
.L_x_2206:
[----:B------:R-:W-:Y:S04]  /*76b0*/  BSSY B1, `(.L_x_1833) ;  /* 0x000000d000017945 */ /* 0x000fe80003800000 */
[----:B------:R-:W-:Y:S05]  /*76c0*/  @!P3 BRA `(.L_x_1834) ;  /* 0x00000000002cb947 */ /* 0x000fea0003800000 */
[----:B------:R-:W-:Y:S02]  /*76d0*/  ULDC UR4, c[0x0][0x2f4] ;  /* 0x0000bd0000047ab9 */ /* 0x000fe40000000800 */
[----:B------:R-:W-:-:S13]  /*76e0*/  ISETP.GE.AND P3, PT, R16, UR4, PT ;  /* 0x0000000410007c0c */ /* 0x000fda000bf66270 */
[----:B---3--:R-:W-:-:S05]  /*76f0*/  @!P3 IADD3 R10, P4, R16, R14, RZ ;  /* 0x0000000e100ab210 */ /* 0x008fca0007f9e0ff */
[----:B--2---:R-:W-:Y:S01]  /*7700*/  @!P3 IMAD.X R11, R4, 0x1, R17, P4 ;  /* 0x00000001040bb824 */ /* 0x004fe200020e0611 */
[----:B------:R-:W-:-:S13]  /*7710*/  ISETP.GE.AND P4, PT, R184, UR4, PT ;  /* 0x00000004b8007c0c */ /* 0x000fda000bf86270 */
[----:B------:R-:W-:-:S05]  /*7720*/  @!P4 IADD3 R8, P6, R184, R14, RZ ;  /* 0x0000000eb808c210 */ /* 0x000fca0007fde0ff */
[----:B------:R-:W-:Y:S02]  /*7730*/  @!P4 IMAD.X R9, R4, 0x1, R193, P6 ;  /* 0x000000010409c824 */ /* 0x000fe400030e06c1 */
[----:B------:R-:W2:Y:S04]  /*7740*/  @!P3 LDS.128 R4, [R70+0x20000] ;  /* 0x020000004604b984 */ /* 0x000ea80000000c00 */
[----:B--2---:R-:W-:Y:S04]  /*7750*/  @!P3 ST.E.128 desc[UR36][R10.64], R4 ;  /* 0x000000040a00b985 */ /* 0x004fe8000c101d24 */
[----:B------:R-:W2:Y:S04]  /*7760*/  @!P4 LDS.128 R4, [R70+0x22000] ;  /* 0x022000004604c984 */ /* 0x000ea80000000c00 */
[----:B--2---:R4:W-:Y:S02]  /*7770*/  @!P4 ST.E.128 desc[UR36][R8.64], R4 ;  /* 0x000000040800c985 */ /* 0x0049e4000c101d24 */
.L_x_1834:
[----:B------:R-:W-:Y:S05]  /*7780*/  BSYNC B1 ;  /* 0x0000000000017941 */ /* 0x000fea0003800000 */
.L_x_1833:
[----:B------:R-:W-:-:S03]  /*7790*/  UMOV UR4, 0xffffffff ;  /* 0xffffffff00047882 */ /* 0x000fc60000000000 */
[----:B------:R-:W-:Y:S05]  /*77a0*/  BRA.DIV UR4, `(.L_x_1835) ;  /* 0x0000024204807947 */ /* 0x000fea000b800000 */
[----:B--2-4-:R2:W4:Y:S04]  /*77b0*/  SHFL.IDX PT, R4, R25, 0x1, 0x181f ;  /* 0x00381f0019047f89 */ /* 0x01452800000e0000 */
[----:B---3--:R2:W3:Y:S02]  /*77c0*/  SHFL.IDX PT, R14, R24, 0x1, 0x181f ;  /* 0x00381f00180e7f89 */ /* 0x0084e400000e0000 */
.L_x_2210:
[----:B------:R-:W-:-:S13]  /*77d0*/  ISETP.GE.AND P3, PT, R26, 0x21, PT ;  /* 0x000000211a00780c */ /* 0x000fda0003f66270 */
[----:B------:R-:W-:Y:S05]  /*77e0*/  @!P3 BRA `(.L_x_1811) ;  /* 0x00000000002cb947 */ /* 0x000fea0003800000 */
[----:B------:R-:W-:Y:S02]  /*77f0*/  ULDC UR4, c[0x0][0x2f4] ;  /* 0x0000bd0000047ab9 */ /* 0x000fe40000000800 */
[----:B------:R-:W-:-:S13]  /*7800*/  ISETP.GE.AND P3, PT, R16, UR4, PT ;  /* 0x0000000410007c0c */ /* 0x000fda000bf66270 */
[----:B---3--:R-:W-:-:S05]  /*7810*/  @!P3 IADD3 R10, P4, R16, R14, RZ ;  /* 0x0000000e100ab210 */ /* 0x008fca0007f9e0ff */
[----:B----4-:R-:W-:Y:S01]  /*7820*/  @!P3 IMAD.X R11, R4, 0x1, R17, P4 ;  /* 0x00000001040bb824 */ /* 0x010fe200020e0611 */
[----:B------:R-:W-:-:S13]  /*7830*/  ISETP.GE.AND P4, PT, R184, UR4, PT ;  /* 0x00000004b8007c0c */ /* 0x000fda000bf86270 */
[----:B------:R-:W-:-:S05]  /*7840*/  @!P4 IADD3 R8, P6, R184, R14, RZ ;  /* 0x0000000eb808c210 */ /* 0x000fca0007fde0ff */
[----:B------:R-:W-:Y:S02]  /*7850*/  @!P4 IMAD.X R9, R4, 0x1, R193, P6 ;  /* 0x000000010409c824 */ /* 0x000fe400030e06c1 */
[----:B------:R-:W3:Y:S04]  /*7860*/  @!P3 LDS.128 R4, [R70+0x21000] ;  /* 0x021000004604b984 */ /* 0x000ee80000000c00 */
[----:B---3--:R-:W-:Y:S04]  /*7870*/  @!P3 ST.E.128 desc[UR36][R10.64], R4 ;  /* 0x000000040a00b985 */ /* 0x008fe8000c101d24 */
[----:B------:R-:W3:Y:S04]  /*7880*/  @!P4 LDS.128 R4, [R70+0x23000] ;  /* 0x023000004604c984 */ /* 0x000ee80000000c00 */
[----:B---3--:R3:W-:Y:S02]  /*7890*/  @!P4 ST.E.128 desc[UR36][R8.64], R4 ;  /* 0x000000040800c985 */ /* 0x0087e4000c101d24 */
.L_x_1811:
[----:B------:R-:W-:Y:S05]  /*78a0*/  BSYNC B0 ;  /* 0x0000000000007941 */ /* 0x000fea0003800000 */
.L_x_1791:
[----:B0--34-:R-:W0:Y:S01]  /*78b0*/  S2R R4, SR_TID.X ;  /* 0x0000000000047919 */ /* 0x019e220000002100 */
[----:B------:R-:W-:Y:S01]  /*78c0*/  @!PT LDS RZ, [RZ] ;  /* 0x00000000fffff984 */ /* 0x000fe20000000800 */
[----:B------:R-:W-:Y:S01]  /*78d0*/  @!PT LDS RZ, [RZ] ;  /* 0x00000000fffff984 */ /* 0x000fe20000000800 */
[----:B------:R-:W-:Y:S01]  /*78e0*/  @!PT LDS RZ, [RZ] ;  /* 0x00000000fffff984 */ /* 0x000fe20000000800 */
[----:B------:R-:W-:Y:S01]  /*78f0*/  @!PT LDS RZ, [RZ] ;  /* 0x00000000fffff984 */ /* 0x000fe20000000800 */
[----:B------:R3:W-:Y:S06]  /*7900*/  MEMBAR.ALL.CTA ;  /* 0x0000000000007992 */ /* 0x0007ec0000008000 */
[----:B---3--:R-:W3:Y:S01]  /*7910*/  FENCE.VIEW.ASYNC.S ;  /* 0x00000000000073c6 */ /* 0x008ee20000000000 */
[----:B------:R-:W-:Y:S05]  /*7920*/  WARPSYNC.ALL ;  /* 0x0000000000007948 */ /* 0x000fea0003800000 */
[----:B------:R-:W-:Y:S01]  /*7930*/  BSSY B0, `(.L_x_1836) ;  /* 0x0000008000007945 */ /* 0x000fe20003800000 */
[----:B---3--:R3:W-:Y:S01]  /*7940*/  BAR.SYNC.DEFER_BLOCKING R56, 0x80 ;  /* 0x000200380000751d */ /* 0x0087e20000010000 */
[----:B0-----:R-:W-:-:S13]  /*7950*/  LOP3.LUT P3, RZ, R4, 0x7f, RZ, 0xc0, !PT ;  /* 0x0000007f04ff7812 */ /* 0x001fda000786c0ff */
[----:B------:R-:W-:-:S05]  /*7960*/  @!P3 VIADD R4, R76, 0x284a0 ;  /* 0x000284a04c04b836 */ /* 0x000fca0000000000 */
[----:B------:R-:W-:-:S04]  /*7970*/  @!P3 PRMT R4, RZ, 0x654, R4 ;  /* 0x00000654ff04b816 */ /* 0x000fc80000000004 */
[----:B------:R3:W-:Y:S01]  /*7980*/  @!P3 SYNCS.ARRIVE.TRANS64.RED.A1T0 RZ, [R4+URZ], RZ ;  /* 0x000000ff04ffb9a7 */ /* 0x0007e2000810043f */
[----:B------:R-:W-:Y:S05]  /*7990*/  @!P5 BRA `(.L_x_1837) ;  /* 0x000000000004d947 */ /* 0x000fea0003800000 */
[----:B------:R-:W-:Y:S01]  /*79a0*/  BPT.TRAP 0x1 ;  /* 0x000000040000795c */ /* 0x000fe20000300000 */
.L_x_1837:
[----:B------:R-:W-:Y:S05]  /*79b0*/  BSYNC B0 ;  /* 0x0000000000007941 */ /* 0x000fea0003800000 */
.L_x_1836:
[----:B------:R-:W0:Y:S01]  /*79c0*/  SYNCS.PHASECHK.TRANS64.TRYWAIT P4, [R76+URZ+0x284b0], R77 ;  /* 0x0284b04d4c0075a7 */ /* 0x000e22000808017f */
[----:B------:R-:W-:Y:S04]  /*79d0*/  BSSY B0, `(.L_x_1838) ;  /* 0x0000002000007945 */ /* 0x000fe80003800000 */
[----:B0-----:R-:W-:Y:S05]  /*79e0*/  @!P4 BRA `(.L_x_1839) ;  /* 0x000002400038c947 */ /* 0x001fea0003800000 */
.L_x_2211:
[----:B------:R-:W-:Y:S05]  /*79f0*/  BSYNC B0 ;  /* 0x0000000000007941 */ /* 0x000fea0003800000 */
.L_x_1838:
[----:B------:R-:W-:Y:S01]  /*7a00*/  ULDC.64 UR4, c[0x0][0x328] ;  /* 0x0000ca0000047ab9 */ /* 0x000fe20000000a00 */
[----:B------:R-:W-:Y:S01]  /*7a10*/  ULDC.64 UR6, c[0x0][0x318] ;  /* 0x0000c60000067ab9 */ /* 0x000fe20000000a00 */
[----:B------:R-:W-:Y:S01]  /*7a20*/  IMAD R73, R73, UR4, RZ ;  /* 0x0000000449497c24 */ /* 0x000fe2000f8e02ff */
[----:B------:R-:W-:Y:S01]  /*7a30*/  BSSY B0, `(.L_x_1840) ;  /* 0x000001e000007945 */ /* 0x000fe20003800000 */
[----:B---3--:R-:W-:-:S04]  /*7a40*/  IMAD.WIDE.U32 R4, R72, UR4, RZ ;  /* 0x0000000448047c25 */ /* 0x008fc8000f8e00ff */
[----:B------:R-:W-:Y:S01]  /*7a50*/  IMAD R73, R72, UR5, R73 ;  /* 0x0000000548497c24 */ /* 0x000fe2000f8e0249 */
[----:B------:R-:W-:Y:S01]  /*7a60*/  ULDC.64 UR4, c[0x0][0x338] ;  /* 0x0000ce0000047ab9 */ /* 0x000fe20000000a00 */
[----:B------:R-:W-:Y:S02]  /*7a70*/  IMAD.IADD R75, R75, 0x1, -R187 ;  /* 0x000000014b4b7824 */ /* 0x000fe400078e0abb */
[----:B------:R-:W-:Y:S02]  /*7a80*/  IMAD R74, R74, UR4, RZ ;  /* 0x000000044a4a7c24 */ /* 0x000fe4000f8e02ff */
[----:B------:R-:W-:Y:S02]  /*7a90*/  IMAD.IADD R5, R5, 0x1, R73 ;  /* 0x0000000105057824 */ /* 0x000fe400078e0249 */
[C---:B------:R-:W-:Y:S02]  /*7aa0*/  IMAD R7, R71.reuse, UR5, R74 ;  /* 0x0000000547077c24 */ /* 0x040fe4000f8e024a */
[----:B------:R-:W-:Y:S01]  /*7ab0*/  IMAD.WIDE.U32 R4, R71, UR4, R4 ;  /* 0x0000000447047c25 */ /* 0x000fe2000f8e0004 */
[----:B------:R-:W-:-:S03]  /*7ac0*/  ULDC.64 UR4, c[0x0][0x330] ;  /* 0x0000cc0000047ab9 */ /* 0x000fc60000000a00 */
[----:B------:R-:W-:Y:S02]  /*7ad0*/  IMAD.IADD R5, R5, 0x1, R7 ;  /* 0x0000000105057824 */ /* 0x000fe400078e0207 */
[----:B------:R-:W-:-:S04]  /*7ae0*/  IMAD.WIDE.U32 R4, R188, UR4, R4 ;  /* 0x00000004bc047c25 */ /* 0x000fc8000f8e0004 */
[----:B------:R-:W-:Y:S01]  /*7af0*/  IMAD R5, R188, UR5, R5 ;  /* 0x00000005bc057c24 */ /* 0x000fe2000f8e0205 */
[----:B------:R-:W-:-:S04]  /*7b00*/  IADD3 R12, P4, R4, UR6, RZ ;  /* 0x00000006040c7c10 */ /* 0x000fc8000ff9e0ff */
[----:B------:R-:W-:Y:S01]  /*7b10*/  IADD3.X R13, R5, UR7, RZ, P4, !PT ;  /* 0x00000007050d7c10 */ /* 0x000fe2000a7fe4ff */
[----:B------:R3:W4:Y:S01]  /*7b20*/  SHFL.IDX PT, R9, R12, RZ, 0x181f ;  /* 0x00181fff0c097589 */ /* 0x00072200000e0000 */
[----:B------:R-:W-:-:S03]  /*7b30*/  ISETP.GE.AND P4, PT, R75, 0x1, PT ;  /* 0x000000014b00780c */ /* 0x000fc60003f86270 */
[----:B------:R3:W0:Y:S10]  /*7b40*/  SHFL.IDX PT, R4, R13, RZ, 0x181f ;  /* 0x00181fff0d047589 */ /* 0x00063400000e0000 */
[----:B---3--:R-:W-:Y:S05]  /*7b50*/  @!P4 BRA `(.L_x_1841) ;  /* 0x00000000002cc947 */ /* 0x008fea0003800000 */
[----:B------:R-:W-:Y:S02]  /*7b60*/  ULDC UR4, c[0x0][0x2f4] ;  /* 0x0000bd0000047ab9 */ /* 0x000fe40000000800 */
[----:B------:R-:W-:-:S13]  /*7b70*/  ISETP.GE.AND P4, PT, R16, UR4, PT ;  /* 0x0000000410007c0c */ /* 0x000fda000bf86270 */
[----:B----4-:R-:W-:-:S05]  /*7b80*/  @!P4 IADD3 R10, P5, R16, R9, RZ ;  /* 0x00000009100ac210 */ /* 0x010fca0007fbe0ff */
[----:B0-----:R-:W-:Y:S01]  /*7b90*/  @!P4 IMAD.X R11, R4, 0x1, R17, P5 ;  /* 0x00000001040bc824 */ /* 0x001fe200028e0611 */
[----:B------:R-:W-:-:S13]  /*7ba0*/  ISETP.GE.AND P5, PT, R184, UR4, PT ;  /* 0x00000004b8007c0c */ /* 0x000fda000bfa6270 */
[----:B------:R-:W-:-:S05]  /*7bb0*/  @!P5 IADD3 R8, P6, R184, R9, RZ ;  /* 0x00000009b808d210 */ /* 0x000fca0007fde0ff */
[----:B------:R-:W-:Y:S02]  /*7bc0*/  @!P5 IMAD.X R9, R4, 0x1, R193, P6 ;  /* 0x000000010409d824 */ /* 0x000fe400030e06c1 */
[----:B------:R-:W0:Y:S04]  /*7bd0*/  @!P4 LDS.128 R4, [R70+0x10000] ;  /* 0x010000004604c984 */ /* 0x000e280000000c00 */
[----:B0-----:R-:W-:Y:S04]  /*7be0*/  @!P4 ST.E.128 desc[UR36][R10.64], R4 ;  /* 0x000000040a00c985 */ /* 0x001fe8000c101d24 */
[----:B------:R-:W0:Y:S04]  /*7bf0*/  @!P5 LDS.128 R4, [R70+0x12000] ;  /* 0x012000004604d984 */ /* 0x000e280000000c00 */
[----:B0-----:R3:W-:Y:S02]  /*7c00*/  @!P5 ST.E.128 desc[UR36][R8.64], R4 ;  /* 0x000000040800d985 */ /* 0x0017e4000c101d24 */
.L_x_1841:
[----:B------:R-:W-:Y:S05]  /*7c10*/  BSYNC B0 ;  /* 0x0000000000007941 */ /* 0x000fea0003800000 */
.L_x_1840:
[----:B------:R-:W-:Y:S01]  /*7c20*/  ISETP.GE.AND P4, PT, R75, 0x21, PT ;  /* 0x000000214b00780c */ /* 0x000fe20003f86270 */
[----:B------:R-:W0:Y:S01]  /*7c30*/  SHFL.IDX PT, R13, R13, 0x1, 0x181f ;  /* 0x00381f000d0d7f89 */ /* 0x000e2200000e0000 */
[----:B------:R-:W-:Y:S03]  /*7c40*/  BSSY B0, `(.L_x_1842) ;  /* 0x000000e000007945 */ /* 0x000fe60003800000 */
[----:B---34-:R3:W4:Y:S08]  /*7c50*/  SHFL.IDX PT, R9, R12, 0x1, 0x181f ;  /* 0x00381f000c097f89 */ /* 0x01873000000e0000 */
[----:B---3--:R-:W-:Y:S05]  /*7c60*/  @!P4 BRA `(.L_x_1843) ;  /* 0x00000000002cc947 */ /* 0x008fea0003800000 */
[----:B------:R-:W-:Y:S02]  /*7c70*/  ULDC UR4, c[0x0][0x2f4] ;  /* 0x0000bd0000047ab9 */ /* 0x000fe40000000800 */
[----:B------:R-:W-:-:S13]  /*7c80*/  ISETP.GE.AND P4, PT, R16, UR4, PT ;  /* 0x0000000410007c0c */ /* 0x000fda000bf86270 */
[----:B0-----:R-:W0:Y:S01]  /*7c90*/  @!P4 LDS.128 R4, [R70+0x11000] ;  /* 0x011000004604c984 */ /* 0x001e220000000c00 */
[----:B----4-:R-:W-:-:S05]  /*7ca0*/  @!P4 IADD3 R10, P5, R16, R9, RZ ;  /* 0x00000009100ac210 */ /* 0x010fca0007fbe0ff */
[----:B------:R-:W-:Y:S01]  /*7cb0*/  @!P4 IMAD.X R11, R13, 0x1, R17, P5 ;  /* 0x000000010d0bc824 */ /* 0x000fe200028e0611 */
[----:B------:R-:W-:-:S13]  /*7cc0*/  ISETP.GE.AND P5, PT, R184, UR4, PT ;  /* 0x00000004b8007c0c */ /* 0x000fda000bfa6270 */
[----:B------:R-:W-:-:S05]  /*7cd0*/  @!P5 IADD3 R8, P6, R184, R9, RZ ;  /* 0x00000009b808d210 */ /* 0x000fca0007fde0ff */
[----:B------:R-:W-:Y:S01]  /*7ce0*/  @!P5 IMAD.X R9, R13, 0x1, R193, P6 ;  /* 0x000000010d09d824 */ /* 0x000fe200030e06c1 */
[----:B0-----:R-:W-:Y:S04]  /*7cf0*/  @!P4 ST.E.128 desc[UR36][R10.64], R4 ;  /* 0x000000040a00c985 */ /* 0x001fe8000c101d24 */
[----:B------:R-:W0:Y:S04]  /*7d00*/  @!P5 LDS.128 R4, [R70+0x13000] ;  /* 0x013000004604d984 */ /* 0x000e280000000c00 */
[----:B0-----:R3:W-:Y:S02]  /*7d10*/  @!P5 ST.E.128 desc[UR36][R8.64], R4 ;  /* 0x000000040800d985 */ /* 0x0017e4000c101d24 */
.L_x_1843:
[----:B------:R-:W-:Y:S05]  /*7d20*/  BSYNC B0 ;  /* 0x0000000000007941 */ /* 0x000fea0003800000 */
.L_x_1842:
[----:B------:R-:W-:Y:S01]  /*7d30*/  @!PT LDS RZ, [RZ] ;  /* 0x00000000fffff984 */ /* 0x000fe20000000800 */
[----:B------:R-:W-:Y:S01]  /*7d40*/  @!PT LDS RZ, [RZ] ;  /* 0x00000000fffff984 */ /* 0x000fe20000000800 */
[----:B------:R-:W-:Y:S01]  /*7d50*/  @!PT LDS RZ, [RZ] ;  /* 0x00000000fffff984 */ /* 0x000fe20000000800 */
[----:B------:R-:W-:Y:S01]  /*7d60*/  @!PT LDS RZ, [RZ] ;  /* 0x00000000fffff984 */ /* 0x000fe20000000800 */
[----:B------:R5:W-:Y:S06]  /*7d70*/  MEMBAR.ALL.CTA ;  /* 0x0000000000007992 */ /* 0x000bec0000008000 */
[----:B-----5:R-:W5:Y:S01]  /*7d80*/  FENCE.VIEW.ASYNC.S ;  /* 0x00000000000073c6 */ /* 0x020f620000000000 */
[----:B01----:R-:W-:Y:S01]  /*7d90*/  @!P3 VIADD R76, R76, 0x284c0 ;  /* 0x000284c04c4cb836 */ /* 0x003fe20000000000 */
[----:B-----5:R0:W-:Y:S01]  /*7da0*/  BAR.SYNC.DEFER_BLOCKING R56, 0x80 ;  /* 0x000200380000751d */ /* 0x0201e20000010000 */
[----:B------:R-:W-:Y:S01]  /*7db0*/  ISETP.NE.AND P4, PT, R67, RZ, PT ;  /* 0x000000ff4300720c */ /* 0x000fe20003f85270 */
[----:B------:R-:W-:-:S02]  /*7dc0*/  VIADD R185, R185, 0x1 ;  /* 0x00000001b9b97836 */ /* 0x000fc40000000000 */
[----:B------:R-:W-:-:S04]  /*7dd0*/  @!P3 PRMT R76, RZ, 0x654, R76 ;  /* 0x00000654ff4cb816 */ /* 0x000fc8000000004c */
[----:B------:R0:W-:Y:S01]  /*7de0*/  @!P3 SYNCS.ARRIVE.TRANS64.RED.A1T0 RZ, [R76+URZ], RZ ;  /* 0x000000ff4cffb9a7 */ /* 0x0001e2000810043f */
[----:B------:R-:W-:-:S04]  /*7df0*/  ISETP.NE.AND P3, PT, R185, 0x2, PT ;  /* 0x00000002b900780c */ /* 0x000fc80003f65270 */
[----:B---3--:R-:W-:Y:S02]  /*7e00*/  SEL R5, RZ, 0x1, P3 ;  /* 0x00000001ff057807 */ /* 0x008fe40001800000 */
[----:B------:R-:W-:Y:S02]  /*7e10*/  SEL R185, R185, RZ, P3 ;  /* 0x000000ffb9b97207 */ /* 0x000fe40001800000 */
[----:B------:R-:W-:Y:S01]  /*7e20*/  LOP3.LUT R200, R200, R5, RZ, 0x3c, !PT ;  /* 0x00000005c8c87212 */ /* 0x000fe200078e3cff */
[----:B0-----:R-:W-:Y:S06]  /*7e30*/  @P4 BRA `(.L_x_1844) ;  /* 0xffffffac001c4947 */ /* 0x001fec000383ffff */
[----:B------:R-:W0:Y:S01]  /*7e40*/  S2R R4, SR_TID.X ;  /* 0x0000000000047919 */ /* 0x000e220000002100 */
[----:B------:R-:W-:Y:S02]  /*7e50*/  PLOP3.LUT P0, PT, PT, PT, PT, 0x8, 0x0 ;  /* 0x000000000000781c */ /* 0x000fe40003f0e170 */
[----:B0-----:R-:W-:-:S04]  /*7e60*/  SHF.R.U32.HI R4, RZ, 0x7, R4 ;  /* 0x00000007ff047819 */ /* 0x001fc80000011604 */
[----:B------:R-:W-:-:S13]  /*7e70*/  ISETP.NE.AND P4, PT, R4, 0x1, PT ;  /* 0x000000010400780c */ /* 0x000fda0003f85270 */
[----:B------:R-:W-:Y:S06]  /*7e80*/  @!P4 BAR.ARV 0x9, 0x100 ;  /* 0x024400000000cb1d */ /* 0x000fec0000002000 */
.L_x_1786:
[----:B------:R-:W-:Y:S05]  /*7e90*/  @P0 BRA `(.L_x_1845) ;  /* 0x00000000000c0947 */ /* 0x000fea0003800000 */
[----:B------:R-:W0:Y:S01]  /*7ea0*/  FENCE.VIEW.ASYNC.G ;  /* 0x00000000000073c6 */ /* 0x000e220000000100 */
[----:B------:R-:W-:Y:S05]  /*7eb0*/  WARPSYNC.ALL ;  /* 0x0000000000007948 */ /* 0x000fea0003800000 */
[----:B0-----:R-:W-:Y:S06]  /*7ec0*/  BAR.ARV 0xc, 0x180 ;  /* 0x0306000000007b1d */ /* 0x001fec0000002000 */
.L_x_1845:
[----:B------:R-:W-:Y:S01]  /*7ed0*/  ULDC.64 UR6, c[0x0][0x998] ;  /* 0x0002660000067ab9 */ /* 0x000fe20000000a00 */
[----:B------:R-:W-:Y:S01]  /*7ee0*/  ULDC.64 UR4, c[0x0][0x990] ;  /* 0x0002640000047ab9 */ /* 0x000fe20000000a00 */
[----:B------:R-:W-:Y:S02]  /*7ef0*/  ISETP.NE.U32.AND P1, PT, RZ, UR6, PT ;  /* 0x00000006ff007c0c */ /* 0x000fe4000bf25070 */
[----:B------:R-:W-:Y:S02]  /*7f00*/  ISETP.NE.U32.AND P0, PT, RZ, UR4, PT ;  /* 0x00000004ff007c0c */ /* 0x000fe4000bf05070 */
[----:B------:R-:W-:Y:S02]  /*7f10*/  ISETP.NE.AND.EX P1, PT, RZ, UR7, PT, P1 ;  /* 0x00000007ff007c0c */ /* 0x000fe4000bf25310 */
[----:B------:R-:W-:-:S11]  /*7f20*/  ISETP.NE.AND.EX P0, PT, RZ, UR5, PT, P0 ;  /* 0x00000005ff007c0c */ /* 0x000fd6000bf05300 */
[----:B------:R-:W0:Y:S01]  /*7f30*/  @P1 LDC.64 R6, c[0x0][0x9b8] ;  /* 0x00026e00ff061b82 */ /* 0x000e220000000a00 */
[--C-:B------:R-:W-:Y:S02]  /*7f40*/  @P1 SHF.R.S32.HI R13, RZ, 0x1f, R207.reuse ;  /* 0x0000001fff0d1819 */ /* 0x100fe400000114cf */
[----:B------:R-:W-:-:S05]  /*7f50*/  @P0 SHF.R.S32.HI R11, RZ, 0x1f, R207 ;  /* 0x0000001fff0b0819 */ /* 0x000fca00000114cf */
[----:B----4-:R-:W1:Y:S08]  /*7f60*/  @P0 LDC.64 R8, c[0x0][0x9a8] ;  /* 0x00026a00ff080b82 */ /* 0x010e700000000a00 */
[----:B------:R-:W3:Y:S08]  /*7f70*/  @P1 LDC.64 R4, c[0x0][0x9c0] ;  /* 0x00027000ff041b82 */ /* 0x000ef00000000a00 */
[----:B------:R-:W4:Y:S01]  /*7f80*/  @P0 LDC.64 R2, c[0x0][0x9b0] ;  /* 0x00026c00ff020b82 */ /* 0x000f220000000a00 */
[----:B0-----:R-:W-:-:S04]  /*7f90*/  @P1 IMAD R10, R13, R6, RZ ;  /* 0x000000060d0a1224 */ /* 0x001fc800078e02ff */
[C---:B------:R-:W-:Y:S02]  /*7fa0*/  @P1 IMAD R13, R207.reuse, R7, R10 ;  /* 0x00000007cf0d1224 */ /* 0x040fe400078e020a */
[----:B------:R-:W-:-:S04]  /*7fb0*/  @P1 IMAD.WIDE.U32 R6, R207, R6, RZ ;  /* 0x00000006cf061225 */ /* 0x000fc800078e00ff */
[-C--:B-1----:R-:W-:Y:S02]  /*7fc0*/  @P0 IMAD R0, R11, R8.reuse, RZ ;  /* 0x000000080b000224 */ /* 0x082fe400078e02ff */
[----:B------:R-:W-:Y:S02]  /*7fd0*/  @P1 IMAD.IADD R7, R7, 0x1, R13 ;  /* 0x0000000107071824 */ /* 0x000fe400078e020d */
[C---:B------:R-:W-:Y:S02]  /*7fe0*/  @P0 IMAD R11, R207.reuse, R9, R0 ;  /* 0x00000009cf0b0224 */ /* 0x040fe400078e0200 */
[----:B------:R-:W-:-:S04]  /*7ff0*/  @P0 IMAD.WIDE.U32 R8, R207, R8, RZ ;  /* 0x00000008cf080225 */ /* 0x000fc800078e00ff */
[----:B------:R-:W-:Y:S02]  /*8000*/  @P0 IMAD.IADD R9, R9, 0x1, R11 ;  /* 0x0000000109090824 */ /* 0x000fe400078e020b */
[----:B---3--:R-:W-:-:S04]  /*8010*/  @P1 IMAD.WIDE.U32 R6, R188, R4, R6 ;  /* 0x00000004bc061225 */ /* 0x008fc800078e0006 */
[----:B----4-:R-:W-:Y:S01]  /*8020*/  @P0 IMAD.WIDE.U32 R8, R188, R2, R8 ;  /* 0x00000002bc080225 */ /* 0x010fe200078e0008 */
[----:B------:R-:W-:-:S03]  /*8030*/  @P1 LEA R2, P3, R6, UR6, 0x2 ;  /* 0x0000000606021c11 */ /* 0x000fc6000f8610ff */
[----:B------:R-:W-:Y:S01]  /*8040*/  @P1 IMAD R5, R188, R5, R7 ;  /* 0x00000005bc051224 */ /* 0x000fe200078e0207 */
[----:B------:R-:W-:Y:S01]  /*8050*/  @P0 LEA R4, P2, R8, UR4, 0x2 ;  /* 0x0000000408040c11 */ /* 0x000fe2000f8410ff */
[----:B------:R-:W-:Y:S01]  /*8060*/  @P0 IMAD R7, R188, R3, R9 ;  /* 0x00000003bc070224 */ /* 0x000fe200078e0209 */
[----:B------:R-:W-:Y:S01]  /*8070*/  ULDC UR4, c[0x0][0x988] ;  /* 0x0002620000047ab9 */ /* 0x000fe20000000800 */
[----:B------:R-:W-:Y:S01]  /*8080*/  IMAD.MOV.U32 R0, RZ, RZ, 0x3f800000 ;  /* 0x3f800000ff007424 */ /* 0x000fe200078e00ff */
[----:B------:R-:W-:Y:S02]  /*8090*/  @P1 LEA.HI.X R3, R6, UR7, R5, 0x2, P3 ;  /* 0x0000000706031c11 */ /* 0x000fe400098f1405 */
[----:B------:R-:W-:Y:S01]  /*80a0*/  @P0 LEA.HI.X R5, R8, UR5, R7, 0x2, P2 ;  /* 0x0000000508050c11 */ /* 0x000fe200090f1407 */
[----:B------:R-:W-:Y:S01]  /*80b0*/  IMAD.MOV.U32 R7, RZ, RZ, 0x3f800000 ;  /* 0x3f800000ff077424 */ /* 0x000fe200078e00ff */
[----:B------:R-:W0:Y:S01]  /*80c0*/  LDC R6, c[0x0][0x448] ;  /* 0x00011200ff067b82 */ /* 0x000e220000000800 */
[----:B------:R1:W3:Y:S04]  /*80d0*/  @P1 LDG.E R0, desc[UR36][R2.64] ;  /* 0x0000002402001981 */ /* 0x0002e8000c1e1900 */
[----:B------:R-:W3:Y:S03]  /*80e0*/  @P0 LDG.E R7, desc[UR36][R4.64] ;  /* 0x0000002404070981 */ /* 0x000ee6000c1e1900 */
[----:B-1----:R-:W1:Y:S01]  /*80f0*/  LDC.64 R2, c[0x0][0x9e0] ;  /* 0x00027800ff027b82 */ /* 0x002e620000000a00 */
[----:B0-----:R-:W-:Y:S01]  /*8100*/  ISETP.NE.AND P1, PT, R6, 0x1, PT ;  /* 0x000000010600780c */ /* 0x001fe20003f25270 */
[----:B------:R-:W-:Y:S01]  /*8110*/  VIADD R6, R201, 0x7f ;  /* 0x0000007fc9067836 */ /* 0x000fe20000000000 */
[----:B-1----:R-:W-:-:S11]  /*8120*/  ISETP.GE.AND P2, PT, R3, 0x1, PT ;  /* 0x000000010300780c */ /* 0x002fd60003f46270 */
[----:B------:R-:W0:Y:S08]  /*8130*/  @P1 LDC R9, c[0x0][0x44c] ;  /* 0x00011300ff091b82 */ /* 0x000e300000000800 */
[----:B------:R-:W1:Y:S01]  /*8140*/  @P1 LDC R8, c[0x0][0x450] ;  /* 0x00011400ff081b82 */ /* 0x000e620000000800 */
[----:B0-----:R-:W-:-:S05]  /*8150*/  @P1 IMAD.HI.U32 R9, R6, R9, RZ ;  /* 0x0000000906091227 */ /* 0x001fca00078e00ff */
[----:B-1----:R-:W-:Y:S02]  /*8160*/  @P1 SHF.R.U32.HI R6, RZ, R8, R9 ;  /* 0x00000008ff061219 */ /* 0x002fe40000011609 */
[----:B------:R-:W-:-:S05]  /*8170*/  IADD3 R9, R192, 0x1, -R189 ;  /* 0x00000001c0097810 */ /* 0x000fca0007ffe8bd */
[----:B------:R-:W-:-:S04]  /*8180*/  IMAD.IADD R9, R9, 0x1, R6 ;  /* 0x0000000109097824 */ /* 0x000fc800078e0206 */
[----:B------:R-:W-:Y:S02]  /*8190*/  IMAD.IADD R6, R9, 0x1, R2 ;  /* 0x0000000109067824 */ /* 0x000fe400078e0202 */
[----:B---3--:R-:W-:-:S04]  /*81a0*/  FMUL.FTZ R0, R7, R0 ;  /* 0x0000000007007220 */ /* 0x008fc80000410000 */
[----:B------:R-:W-:Y:S01]  /*81b0*/  FMUL.FTZ R2, R0, UR4 ;  /* 0x0000000400027c20 */ /* 0x000fe20008410000 */
        /* <DEDUP_REMOVED lines=12> */
.L_x_1848:
[----:B------:R-:W-:-:S13]  /*8280*/  ISETP.NE.AND P0, PT, R3, 0x1, PT ;  /* 0x000000010300780c */ /* 0x000fda0003f05270 */
[----:B------:R-:W0:Y:S02]  /*8290*/  @P0 LDC.64 R4, c[0x0][0x9e8] ;  /* 0x00027a00ff040b82 */ /* 0x000e240000000a00 */
[----:B0-----:R-:W-:-:S05]  /*82a0*/  @P0 IMAD.HI.U32 R4, R0, R4, RZ ;  /* 0x0000000400040227 */ /* 0x001fca00078e00ff */
[----:B------:R-:W-:-:S07]  /*82b0*/  @P0 SHF.R.U32.HI R0, RZ, R5, R4 ;  /* 0x00000005ff000219 */ /* 0x000fce0000011604 */
.L_x_1849:
[----:B------:R-:W-:Y:S05]  /*82c0*/  BSYNC B0 ;  /* 0x0000000000007941 */ /* 0x000fea0003800000 */
.L_x_1847:
[----:B------:R-:W-:-:S05]  /*82d0*/  IMAD R5, R0, R3, R3 ;  /* 0x0000000300057224 */ /* 0x000fca00078e0203 */
[----:B------:R-:W-:-:S07]  /*82e0*/  VIMNMX R6, R6, R5, PT ;  /* 0x0000000506067248 */ /* 0x000fce0003fe0100 */
.L_x_1846:
[----:B------:R-:W0:Y:S01]  /*82f0*/  @P1 LDC R0, c[0x0][0x44c] ;  /* 0x00011300ff001b82 */ /* 0x000e220000000800 */
[----:B------:R-:W-:Y:S01]  /*8300*/  IADD3 R6, R6, 0x3f, RZ ;  /* 0x0000003f06067810 */ /* 0x000fe20007ffe0ff */
[----:B------:R-:W-:-:S03]  /*8310*/  ULDC UR4, c[0x0][0x9dc] ;  /* 0x0002770000047ab9 */ /* 0x000fc60000000800 */
[----:B------:R-:W-:-:S03]  /*8320*/  SHF.R.S32.HI R5, RZ, 0x1f, R6 ;  /* 0x0000001fff057819 */ /* 0x000fc60000011406 */
[----:B------:R-:W1:Y:S01]  /*8330*/  @P1 LDC R7, c[0x0][0x450] ;  /* 0x00011400ff071b82 */ /* 0x000e620000000800 */
[----:B------:R-:W-:-:S04]  /*8340*/  LEA.HI R5, R5, R6, RZ, 0x6 ;  /* 0x0000000605057211 */ /* 0x000fc800078f30ff */
[----:B------:R-:W-:-:S04]  /*8350*/  SHF.R.S32.HI R5, RZ, 0x6, R5 ;  /* 0x00000006ff057819 */ /* 0x000fc80000011405 */
[----:B------:R-:W-:Y:S01]  /*8360*/  VIMNMX R42, R42, R5, PT ;  /* 0x000000052a2a7248 */ /* 0x000fe20003fe0100 */
[----:B0-----:R-:W-:-:S04]  /*8370*/  @P1 IMAD.HI.U32 R4, R201, R0, RZ ;  /* 0x00000000c9041227 */ /* 0x001fc800078e00ff */
[----:B------:R-:W-:Y:S01]  /*8380*/  IMAD.MOV.U32 R0, RZ, RZ, R201 ;  /* 0x000000ffff007224 */ /* 0x000fe200078e00c9 */
        /* <DEDUP_REMOVED lines=14> */
.L_x_1852:
[----:B------:R-:W-:-:S13]  /*8470*/  ISETP.NE.AND P0, PT, R3, 0x1, PT ;  /* 0x000000010300780c */ /* 0x000fda0003f05270 */
[----:B------:R-:W0:Y:S02]  /*8480*/  @P0 LDC.64 R4, c[0x0][0x9e8] ;  /* 0x00027a00ff040b82 */ /* 0x000e240000000a00 */
[----:B0-----:R-:W-:-:S05]  /*8490*/  @P0 IMAD.HI.U32 R4, R0, R4, RZ ;  /* 0x0000000400040227 */ /* 0x001fca00078e00ff */
[----:B------:R-:W-:-:S07]  /*84a0*/  @P0 SHF.R.U32.HI R0, RZ, R5, R4 ;  /* 0x00000005ff000219 */ /* 0x000fce0000011604 */
.L_x_1853:
[----:B------:R-:W-:Y:S05]  /*84b0*/  BSYNC B0 ;  /* 0x0000000000007941 */ /* 0x000fea0003800000 */
.L_x_1851:
[----:B------:R-:W-:-:S05]  /*84c0*/  IMAD R3, R0, R3, RZ ;  /* 0x0000000300037224 */ /* 0x000fca00078e02ff */
[----:B------:R-:W-:-:S07]  /*84d0*/  VIMNMX R6, R6, R3, !PT ;  /* 0x0000000306067248 */ /* 0x000fce0007fe0100 */
.L_x_1850:
[----:B------:R-:W-:Y:S01]  /*84e0*/  SHF.R.S32.HI R3, RZ, 0x1f, R6 ;  /* 0x0000001fff037819 */ /* 0x000fe20000011406 */
[----:B------:R-:W-:Y:S03]  /*84f0*/  BSSY B0, `(.L_x_1854) ;  /* 0x0000026000007945 */ /* 0x000fe60003800000 */
[----:B------:R-:W-:-:S04]  /*8500*/  LEA.HI R3, R3, R6, RZ, 0x6 ;  /* 0x0000000603037211 */ /* 0x000fc800078f30ff */
        /* <DEDUP_REMOVED lines=23> */
[----:B------:R-:W-:-:S04]  /*8680*/  IMAD.HI.U32 R5, R5, R7, R4 ;  /* 0x0000000705057227 */ /* 0x000fc800078e0004 */
        /* <DEDUP_REMOVED lines=9> */
[----:B------:R-:W-:-:S04]  /*8720*/  IMAD.MOV.U32 R3, RZ, RZ, R5 ;  /* 0x000000ffff037224 */ /* 0x000fc800078e0005 */
[----:B------:R-:W-:Y:S01]  /*8730*/  @!P2 IMAD.MOV R3, RZ, RZ, -R3 ;  /* 0x000000ffff03a224 */ /* 0x000fe200078e0a03 */
[----:B------:R-:W-:-:S07]  /*8740*/  @!P1 LOP3.LUT R3, RZ, R11, RZ, 0x33, !PT ;  /* 0x0000000bff039212 */ /* 0x000fce00078e33ff */
.L_x_1855:
[----:B------:R-:W-:Y:S05]  /*8750*/  BSYNC B0 ;  /* 0x0000000000007941 */ /* 0x000fea0003800000 */
.L_x_1854:
[-C--:B------:R-:W-:Y:S01]  /*8760*/  IMAD R204, R220, R3.reuse, R9 ;  /* 0x00000003dccc7224 */ /* 0x080fe200078e0209 */
[----:B------:R-:W-:Y:S02]  /*8770*/  PLOP3.LUT P0, PT, PT, PT, PT, 0x80, 0x0 ;  /* 0x000000000000781c */ /* 0x000fe40003f0f070 */
[----:B------:R-:W-:Y:S02]  /*8780*/  CS2R R28, SRZ ;  /* 0x00000000001c7805 */ /* 0x000fe4000001ff00 */
[----:B------:R-:W-:Y:S01]  /*8790*/  CS2R R162, SRZ ;  /* 0x0000000000a27805 */ /* 0x000fe2000001ff00 */
[----:B------:R-:W-:Y:S01]  /*87a0*/  IMAD.MOV.U32 R164, RZ, RZ, RZ ;  /* 0x000000ffffa47224 */ /* 0x000fe200078e00ff */
[----:B------:R-:W-:Y:S01]  /*87b0*/  VIADDMNMX R160, R204, R3, R42, PT ;  /* 0x00000003cca07246 */ /* 0x000fe2000380012a */
[----:B------:R-:W-:Y:S01]  /*87c0*/  IMAD.MOV.U32 R5, RZ, RZ, RZ ;  /* 0x000000ffff057224 */ /* 0x000fe200078e00ff */
[----:B------:R-:W-:Y:S02]  /*87d0*/  CS2R R146, SRZ ;  /* 0x0000000000927805 */ /* 0x000fe4000001ff00 */
[----:B------:R-:W-:-:S02]  /*87e0*/  CS2R R64, SRZ ;  /* 0x0000000000407805 */ /* 0x000fc4000001ff00 */
[----:B------:R-:W-:Y:S01]  /*87f0*/  ISETP.GT.AND P1, PT, R160, R204, PT ;  /* 0x000000cca000720c */ /* 0x000fe20003f24270 */
[----:B------:R-:W-:Y:S01]  /*8800*/  IMAD.MOV.U32 R0, RZ, RZ, RZ ;  /* 0x000000ffff007224 */ /* 0x000fe200078e00ff */
        /* <DEDUP_REMOVED lines=26> */
[----:B--2---:R-:W-:Y:S02]  /*89b0*/  CS2R R80, SRZ ;  /* 0x0000000000507805 */ /* 0x004fe4000001ff00 */
        /* <DEDUP_REMOVED lines=33> */
[----:B------:R-:W-:Y:S06]  /*8bd0*/  @!P1 BRA `(.L_x_1856) ;  /* 0x0000012c00f89947 */ /* 0x000fec0003800000 */
        /* <DEDUP_REMOVED lines=8> */
.L_x_2214:
[----:B------:R-:W2:Y:S02]  /*8c60*/  LDL R0, [R1+0x8c] ;  /* 0x00008c0001007983 */ /* 0x000ea40000100800 */
[----:B--2---:R-:W-:Y:S02]  /*8c70*/  R2UR UR4, R0 ;  /* 0x00000000000472ca */ /* 0x004fe400000e0000 */
[----:B-1----:R-:W-:-:S04]  /*8c80*/  LEA.HI R0, R14, R14, RZ, 0x1 ;  /* 0x0000000e0e007211 */ /* 0x002fc800078f08ff */
[----:B------:R-:W-:-:S05]  /*8c90*/  LOP3.LUT R3, R0, 0x1e, RZ, 0xc0, !PT ;  /* 0x0000001e00037812 */ /* 0x000fca00078ec0ff */
[----:B------:R-:W-:Y:S02]  /*8ca0*/  IMAD.IADD R3, R14, 0x1, -R3 ;  /* 0x000000010e037824 */ /* 0x000fe400078e0a03 */
[----:B------:R-:W-:-:S03]  /*8cb0*/  ULOP3.LUT UP0, URZ, UR4, 0x1bf, URZ, 0xc0, !UPT ;  /* 0x000001bf043f7892 */ /* 0x000fc6000f80c03f */
[----:B------:R-:W-:-:S03]  /*8cc0*/  LEA R3, R3, UR4, 0xd ;  /* 0x0000000403037c11 */ /* 0x000fc6000f8e68ff */
[----:B------:R-:W-:Y:S02]  /*8cd0*/  PLOP3.LUT P0, PT, PT, PT, UP0, 0x80, 0x0 ;  /* 0x000000000000781c */ /* 0x000fe40003f0f008 */
[----:B------:R-:W-:-:S04]  /*8ce0*/  SHF.R.U32.HI R3, RZ, 0x4, R3 ;  /* 0x00000004ff037819 */ /* 0x000fc80000011603 */
[----:B------:R-:W-:-:S07]  /*8cf0*/  LOP3.LUT R36, R3, 0x3fff, RZ, 0xc0, !PT ;  /* 0x00003fff03247812 */ /* 0x000fce00078ec0ff */
[----:B------:R-:W-:Y:S05]  /*8d00*/  @!P0 BRA `(.L_x_1858) ;  /* 0x0000000000408947 */ /* 0x000fea0003800000 */
[----:B------:R-:W-:Y:S01]  /*8d10*/  MOV R14, 0x0 ;  /* 0x00000000000e7802 */ /* 0x000fe20000000f00 */
[----:B------:R-:W-:Y:S01]  /*8d20*/  ULDC.64 UR4, c[0x4][0x1b0] ;  /* 0x01006c0000047ab9 */ /* 0x000fe20000000a00 */
[----:B------:R-:W-:Y:S01]  /*8d30*/  ULDC.64 UR6, c[0x4][0x1b8] ;  /* 0x01006e0000067ab9 */ /* 0x000fe20000000a00 */
[----:B------:R-:W-:Y:S01]  /*8d40*/  IMAD.U32 R4, RZ, RZ, UR4 ;  /* 0x00000004ff047e24 */ /* 0x000fe2000f8e00ff */
[----:B------:R-:W-:Y:S01]  /*8d50*/  MOV R6, UR6 ;  /* 0x0000000600067c02 */ /* 0x000fe20008000f00 */
[----:B------:R-:W-:Y:S01]  /*8d60*/  IMAD.U32 R5, RZ, RZ, UR5 ;  /* 0x00000005ff057e24 */ /* 0x000fe2000f8e00ff */
[----:B------:R-:W1:Y:S01]  /*8d70*/  LDC.64 R14, c[0x4][R14] ;  /* 0x010000000e0e7b82 */ /* 0x000e620000000a00 */
[----:B------:R-:W-:Y:S01]  /*8d80*/  ULDC.64 UR4, c[0x4][0x150] ;  /* 0x0100540000047ab9 */ /* 0x000fe20000000a00 */
[----:B------:R-:W-:Y:S02]  /*8d90*/  IMAD.U32 R7, RZ, RZ, UR7 ;  /* 0x00000007ff077e24 */ /* 0x000fe4000f8e00ff */
[----:B------:R-:W-:-:S02]  /*8da0*/  IMAD.U32 R10, RZ, RZ, UR4 ;  /* 0x00000004ff0a7e24 */ /* 0x000fc4000f8e00ff */
[----:B------:R-:W-:Y:S02]  /*8db0*/  IMAD.U32 R11, RZ, RZ, UR5 ;  /* 0x00000005ff0b7e24 */ /* 0x000fe4000f8e00ff */
[----:B------:R-:W-:Y:S02]  /*8dc0*/  IMAD.MOV.U32 R8, RZ, RZ, 0x70 ;  /* 0x00000070ff087424 */ /* 0x000fe400078e00ff */
[----:B------:R-:W-:Y:S02]  /*8dd0*/  IMAD.MOV.U32 R12, RZ, RZ, 0x1 ;  /* 0x00000001ff0c7424 */ /* 0x000fe400078e00ff */
[----:B0-----:R-:W-:-:S07]  /*8de0*/  IMAD.MOV.U32 R13, RZ, RZ, RZ ;  /* 0x000000ffff0d7224 */ /* 0x001fce00078e00ff */
[----:B------:R-:W-:-:S07]  /*8df0*/  LEPC R20, `(.L_x_1858) ;  /* 0x000000001014794e */ /* 0x000fce0000000000 */
[----:B-1---5:R-:W-:Y:S05]  /*8e00*/  CALL.ABS.NOINC R14 ;  /* 0x000000000e007343 */ /* 0x022fea0003c00000 */
.L_x_1858:
[----:B------:R-:W-:Y:S02]  /*8e10*/  ULDC UR4, c[0x0][0x3f4] ;  /* 0x0000fd0000047ab9 */ /* 0x000fe40000000800 */
[----:B------:R-:W-:-:S13]  /*8e20*/  ISETP.LT.AND P0, PT, RZ, UR4, PT ;  /* 0x00000004ff007c0c */ /* 0x000fda000bf01270 */
[----:B------:R-:W-:Y:S05]  /*8e30*/  @P0 BRA `(.L_x_1859) ;  /* 0x00000000003c0947 */ /* 0x000fea0003800000 */
[----:B------:R-:W-:-:S04]  /*8e40*/  LEA.HI R0, R217, R217, RZ, 0x1 ;  /* 0x000000d9d9007211 */ /* 0x000fc800078f08ff */
        /* <DEDUP_REMOVED lines=8> */
.L_x_1862:
[----:B--2---:R2:W3:Y:S02]  /*8ed0*/  SYNCS.PHASECHK.TRANS64.TRYWAIT P0, [R22+URZ+0x28400], R3 ;  /* 0x02840003160075a7 */ /* 0x0044e4000800017f */
[----:B---3--:R-:W-:Y:S05]  /*8ee0*/  @!P0 NANOSLEEP.SYNCS 0x989680 ;  /* 0x009896800000895d */ /* 0x008fea0003900000 */
[----:B------:R-:W3:Y:S02]  /*8ef0*/  @!P0 SYNCS.PHASECHK.TRANS64 P0, [R22+URZ+0x28400], R3 ;  /* 0x02840003160085a7 */ /* 0x000ee4000800007f */
[----:B---3--:R-:W-:Y:S05]  /*8f00*/  @!P0 BRA `(.L_x_1862) ;  /* 0xfffffffc00f08947 */ /* 0x008fea000383ffff */
.L_x_1861:
[----:B------:R-:W-:Y:S05]  /*8f10*/  BSYNC B0 ;  /* 0x0000000000007941 */ /* 0x000fea0003800000 */
.L_x_1860:
[----:B------:R-:W-:Y:S05]  /*8f20*/  BRA `(.L_x_1863) ;  /* 0x0000009400647947 */ /* 0x000fea0003800000 */
.L_x_1859:
[----:B------:R-:W2:Y:S01]  /*8f30*/  LDL R0, [R1+0x8c] ;  /* 0x00008c0001007983 */ /* 0x000ea20000100800 */
[----:B------:R-:W-:Y:S01]  /*8f40*/  ULDC.64 UR6, c[0x0][0x408] ;  /* 0x0001020000067ab9 */ /* 0x000fe20000000a00 */
[----:B--2---:R-:W-:Y:S02]  /*8f50*/  R2UR UR4, R0 ;  /* 0x00000000000472ca */ /* 0x004fe400000e0000 */
[----:B-----5:R-:W-:-:S05]  /*8f60*/  SHF.R.S32.HI R0, RZ, 0x1f, R38 ;  /* 0x0000001fff007819 */ /* 0x020fca0000011426 */
[----:B------:R-:W-:-:S04]  /*8f70*/  IMAD R5, R0, UR6, RZ ;  /* 0x0000000600057c24 */ /* 0x000fc8000f8e02ff */
[----:B------:R-:W-:Y:S02]  /*8f80*/  IMAD R5, R38, UR7, R5 ;  /* 0x0000000726057c24 */ /* 0x000fe4000f8e0205 */
[----:B------:R-:W-:-:S03]  /*8f90*/  ULOP3.LUT UP0, URZ, UR4, 0x3ff, URZ, 0xc0, !UPT ;  /* 0x000003ff043f7892 */ /* 0x000fc6000f80c03f */
[----:B------:R-:W-:Y:S02]  /*8fa0*/  ULDC.64 UR4, c[0x0][0x3f8] ;  /* 0x0000fe0000047ab9 */ /* 0x000fe40000000a00 */
[----:B------:R-:W-:Y:S01]  /*8fb0*/  IMAD R3, R0, UR4, RZ ;  /* 0x0000000400037c24 */ /* 0x000fe2000f8e02ff */
[----:B------:R-:W-:Y:S01]  /*8fc0*/  PLOP3.LUT P0, PT, PT, PT, UP0, 0x80, 0x0 ;  /* 0x000000000000781c */ /* 0x000fe20003f0f008 */
[----:B------:R-:W-:-:S04]  /*8fd0*/  IMAD.WIDE.U32 R24, R38, UR4, RZ ;  /* 0x0000000426187c25 */ /* 0x000fc8000f8e00ff */
[C---:B------:R-:W-:Y:S02]  /*8fe0*/  IMAD R3, R38.reuse, UR5, R3 ;  /* 0x0000000526037c24 */ /* 0x040fe4000f8e0203 */
[----:B------:R-:W-:-:S04]  /*8ff0*/  IMAD.WIDE.U32 R38, R38, UR6, RZ ;  /* 0x0000000626267c25 */ /* 0x000fc8000f8e00ff */
[----:B------:R-:W-:Y:S02]  /*9000*/  IMAD.IADD R27, R3, 0x1, R25 ;  /* 0x00000001031b7824 */ /* 0x000fe400078e0219 */
        /* <DEDUP_REMOVED lines=9> */
[----:B------:R-:W-:Y:S02]  /*90a0*/  IMAD.U32 R6, RZ, RZ, UR6 ;  /* 0x00000006ff067e24 */ /* 0x000fe4000f8e00ff */
[----:B------:R-:W-:-:S02]  /*90b0*/  IMAD.U32 R7, RZ, RZ, UR7 ;  /* 0x00000007ff077e24 */ /* 0x000fc4000f8e00ff */
[----:B------:R-:W-:Y:S02]  /*90c0*/  IMAD.U32 R10, RZ, RZ, UR4 ;  /* 0x00000004ff0a7e24 */ /* 0x000fe4000f8e00ff */
[----:B------:R-:W-:Y:S02]  /*90d0*/  IMAD.U32 R11, RZ, RZ, UR5 ;  /* 0x00000005ff0b7e24 */ /* 0x000fe4000f8e00ff */
[----:B------:R-:W-:Y:S02]  /*90e0*/  IMAD.MOV.U32 R8, RZ, RZ, 0x70 ;  /* 0x00000070ff087424 */ /* 0x000fe400078e00ff */
[----:B------:R-:W-:Y:S02]  /*90f0*/  IMAD.MOV.U32 R12, RZ, RZ, 0x1 ;  /* 0x00000001ff0c7424 */ /* 0x000fe400078e00ff */
[----:B0-----:R-:W-:-:S07]  /*9100*/  IMAD.MOV.U32 R13, RZ, RZ, RZ ;  /* 0x000000ffff0d7224 */ /* 0x001fce00078e00ff */
[----:B------:R-:W-:-:S07]  /*9110*/  LEPC R20, `(.L_x_1864) ;  /* 0x000000001014794e */ /* 0x000fce0000000000 */
[----:B-1----:R-:W-:Y:S05]  /*9120*/  CALL.ABS.NOINC R14 ;  /* 0x000000000e007343 */ /* 0x002fea0003c00000 */
.L_x_1864:
[----:B------:R-:W-:Y:S01]  /*9130*/  ULDC.U8 UR4, c[0x0][0x410] ;  /* 0x0001040000047ab9 */ /* 0x000fe20000000000 */
[----:B------:R-:W-:Y:S01]  /*9140*/  LEA.HI R31, R31, R26, RZ, 0x3 ;  /* 0x0000001a1f1f7211 */ /* 0x000fe200078f18ff */
[----:B------:R-:W-:Y:S01]  /*9150*/  IMAD.IADD R10, R187, 0x1, R201 ;  /* 0x00000001bb0a7824 */ /* 0x000fe200078e02c9 */
[----:B------:R-:W-:Y:S01]  /*9160*/  ISETP.NE.AND P0, PT, RZ, UR4, PT ;  /* 0x00000004ff007c0c */ /* 0x000fe2000bf05270 */
[----:B------:R-:W-:Y:S01]  /*9170*/  BSSY B0, `(.L_x_1865) ;  /* 0x000092c000007945 */ /* 0x000fe20003800000 */
[----:B------:R-:W-:-:S05]  /*9180*/  LOP3.LUT R31, R31, 0xfffffff8, RZ, 0xc0, !PT ;  /* 0xfffffff81f1f7812 */ /* 0x000fca00078ec0ff */
[----:B------:R-:W-:-:S04]  /*9190*/  IMAD.IADD R0, R26, 0x1, -R31 ;  /* 0x000000011a007824 */ /* 0x000fc800078e0a1f */
[----:B------:R-:W-:Y:S02]  /*91a0*/  IMAD R3, R0, 0x20, R10 ;  /* 0x0000002000037824 */ /* 0x000fe400078e020a */
[----:B------:R-:W-:Y:S05]  /*91b0*/  @!P0 BRA `(.L_x_1866) ;  /* 0x0000004800588947 */ /* 0x000fea0003800000 */
[----:B------:R-:W1:Y:S01]  /*91c0*/  LDC R6, c[0x0][0x448] ;  /* 0x00011200ff067b82 */ /* 0x000e620000000800 */
[----:B------:R-:W-:Y:S01]  /*91d0*/  ULDC.64 UR4, c[0x0][0x3f8] ;  /* 0x0000fe0000047ab9 */ /* 0x000fe20000000a00 */
[----:B------:R-:W-:Y:S01]  /*91e0*/  IMAD.MOV.U32 R25, RZ, RZ, R27 ;  /* 0x000000ffff197224 */ /* 0x000fe200078e001b */
[----:B------:R-:W-:Y:S01]  /*91f0*/  ULDC.64 UR6, c[0x0][0x408] ;  /* 0x0001020000067ab9 */ /* 0x000fe20000000a00 */
[----:B------:R-:W-:Y:S01]  /*9200*/  IMAD.MOV.U32 R39, RZ, RZ, R29 ;  /* 0x000000ffff277224 */ /* 0x000fe200078e001d */
[----:B------:R-:W-:Y:S01]  /*9210*/  ULDC.64 UR8, c[0x0][0x400] ;  /* 0x0001000000087ab9 */ /* 0x000fe20000000a00 */
[----:B-1----:R-:W-:-:S13]  /*9220*/  ISETP.NE.AND P0, PT, R6, 0x1, PT ;  /* 0x000000010600780c */ /* 0x002fda0003f05270 */
[----:B------:R-:W1:Y:S08]  /*9230*/  @P0 LDC R0, c[0x0][0x44c] ;  /* 0x00011300ff000b82 */ /* 0x000e700000000800 */
[----:B------:R-:W2:Y:S01]  /*9240*/  @P0 LDC R5, c[0x0][0x450] ;  /* 0x00011400ff050b82 */ /* 0x000ea20000000800 */
[----:B-1----:R-:W-:-:S05]  /*9250*/  @P0 IMAD.HI.U32 R0, R3, R0, RZ ;  /* 0x0000000003000227 */ /* 0x002fca00078e00ff */
[----:B--2---:R-:W-:-:S04]  /*9260*/  @P0 SHF.R.U32.HI R3, RZ, R5, R0 ;  /* 0x00000005ff030219 */ /* 0x004fc80000011600 */
[----:B------:R-:W-:Y:S01]  /*9270*/  SHF.R.S32.HI R0, RZ, 0x1f, R3 ;  /* 0x0000001fff007819 */ /* 0x000fe20000011403 */
[----:B------:R-:W-:-:S04]  /*9280*/  IMAD.WIDE.U32 R24, R3, UR4, R24 ;  /* 0x0000000403187c25 */ /* 0x000fc8000f8e0018 */
[----:B------:R-:W-:Y:S02]  /*9290*/  IMAD R4, R0, UR4, RZ ;  /* 0x0000000400047c24 */ /* 0x000fe4000f8e02ff */
[----:B------:R-:W-:-:S04]  /*92a0*/  IMAD.WIDE.U32 R38, R3, UR6, R38 ;  /* 0x0000000603267c25 */ /* 0x000fc8000f8e0026 */
[C---:B------:R-:W-:Y:S01]  /*92b0*/  IMAD R5, R3.reuse, UR5, R4 ;  /* 0x0000000503057c24 */ /* 0x040fe2000f8e0204 */
[----:B------:R-:W-:Y:S01]  /*92c0*/  ULDC.64 UR4, c[0x0][0x3e8] ;  /* 0x0000fa0000047ab9 */ /* 0x000fe20000000a00 */
[----:B------:R-:W-:Y:S01]  /*92d0*/  IMAD R4, R0, UR6, RZ ;  /* 0x0000000600047c24 */ /* 0x000fe2000f8e02ff */
[----:B------:R-:W-:Y:S01]  /*92e0*/  IADD3 R0, P0, R24, UR4, RZ ;  /* 0x0000000418007c10 */ /* 0x000fe2000ff1e0ff */
[----:B------:R-:W-:Y:S01]  /*92f0*/  UMOV UR4, 0xffffffff ;  /* 0xffffffff00047882 */ /* 0x000fe20000000000 */
[----:B------:R-:W-:Y:S01]  /*9300*/  IADD3 R49, P1, R38, UR8, RZ ;  /* 0x0000000826317c10 */ /* 0x000fe2000ff3e0ff */
[----:B------:R-:W-:Y:S01]  /*9310*/  IMAD R37, R3, UR7, R4 ;  /* 0x0000000703257c24 */ /* 0x000fe2000f8e0204 */
[----:B------:R-:W-:-:S04]  /*9320*/  IADD3.X R48, R25, UR5, R5, P0, !PT ;  /* 0x0000000519307c10 */ /* 0x000fc800087fe405 */
[----:B------:R-:W-:Y:S01]  /*9330*/  IADD3.X R37, R39, UR9, R37, P1, !PT ;  /* 0x0000000927257c10 */ /* 0x000fe20008ffe425 */
[----:B------:R-:W-:Y:S06]  /*9340*/  BRA.DIV UR4, `(.L_x_1867) ;  /* 0x0000022a04187947 */ /* 0x000fec000b800000 */
[----:B------:R1:W2:Y:S04]  /*9350*/  SHFL.IDX PT, R3, R48, RZ, 0x181f ;  /* 0x00181fff30037589 */ /* 0x0002a800000e0000 */
[----:B------:R1:W3:Y:S04]  /*9360*/  SHFL.IDX PT, R5, R0, RZ, 0x181f ;  /* 0x00181fff00057589 */ /* 0x0002e800000e0000 */
[----:B------:R1:W4:Y:S04]  /*9370*/  SHFL.IDX PT, R9, R37, RZ, 0x181f ;  /* 0x00181fff25097589 */ /* 0x00032800000e0000 */
[----:B------:R1:W0:Y:S02]  /*9380*/  SHFL.IDX PT, R14, R49, RZ, 0x181f ;  /* 0x00181fff310e7589 */ /* 0x00022400000e0000 */
.L_x_2220:
[----:B------:R-:W-:Y:S01]  /*9390*/  IMAD R53, R189, R6, RZ ;  /* 0x00000006bd357224 */ /* 0x000fe200078e02ff */
[----:B------:R-:W-:Y:S01]  /*93a0*/  BSSY B1, `(.L_x_1868) ;  /* 0x000001a000017945 */ /* 0x000fe20003800000 */
[----:B------:R-:W-:Y:S02]  /*93b0*/  CS2R R40, SRZ ;  /* 0x0000000000287805 */ /* 0x000fe4000001ff00 */
[----:B------:R-:W-:Y:S02]  /*93c0*/  CS2R R44, SRZ ;  /* 0x00000000002c7805 */ /* 0x000fe4000001ff00 */
[----:B------:R-:W-:Y:S02]  /*93d0*/  CS2R R42, SRZ ;  /* 0x00000000002a7805 */ /* 0x000fe4000001ff00 */
[----:B------:R-:W-:Y:S02]  /*93e0*/  ISETP.GE.AND P0, PT, R10, R53, PT ;  /* 0x000000350a00720c */ /* 0x000fe40003f06270 */
[----:B------:R-:W-:-:S11]  /*93f0*/  CS2R R46, SRZ ;  /* 0x00000000002e7805 */ /* 0x000fd6000001ff00 */
[----:B------:R-:W-:Y:S05]  /*9400*/  @P0 BRA `(.L_x_1869) ;  /* 0x00000000004c0947 */ /* 0x000fea0003800000 */
[----:B------:R-:W-:Y:S01]  /*9410*/  ULDC UR4, c[0x0][0x3f4] ;  /* 0x0000fd0000047ab9 */ /* 0x000fe20000000800 */
[----:B------:R-:W-:Y:S02]  /*9420*/  CS2R R40, SRZ ;  /* 0x0000000000287805 */ /* 0x000fe4000001ff00 */
[----:B------:R-:W-:Y:S02]  /*9430*/  ISETP.GE.AND P4, PT, R190, UR4, PT ;  /* 0x00000004be007c0c */ /* 0x000fe4000bf86270 */
[----:B------:R-:W-:Y:S02]  /*9440*/  CS2R R44, SRZ ;  /* 0x00000000002c7805 */ /* 0x000fe4000001ff00 */
[----:B------:R-:W-:-:S09]  /*9450*/  ISETP.GE.AND P3, PT, R18, UR4, PT ;  /* 0x0000000412007c0c */ /* 0x000fd2000bf66270 */
[----:B---3--:R-:W-:-:S04]  /*9460*/  @!P4 IADD3 R6, P0, R190, R5, RZ ;  /* 0x00000005be06c210 */ /* 0x008fc80007f1e0ff */
[----:B--2---:R-:W-:Y:S02]  /*9470*/  @!P4 IADD3.X R7, R3, R214, RZ, P0, !PT ;  /* 0x000000d60307c210 */ /* 0x004fe400007fe4ff */
[----:B------:R-:W-:-:S03]  /*9480*/  @!P3 IADD3 R4, P0, R18, R5, RZ ;  /* 0x000000051204b210 */ /* 0x000fc60007f1e0ff */
[----:B------:R2:W5:Y:S01]  /*9490*/  @!P4 LD.E.64 R40, desc[UR36][R6.64] ;  /* 0x000000240628c980 */ /* 0x000562000c101b00 */
[----:B0-----:R-:W-:Y:S02]  /*94a0*/  @!P4 IADD3 R8, P2, R190, R14, RZ ;  /* 0x0000000ebe08c210 */ /* 0x001fe40007f5e0ff */
[----:B------:R-:W-:Y:S02]  /*94b0*/  CS2R R46, SRZ ;  /* 0x00000000002e7805 */ /* 0x000fe4000001ff00 */
[----:B------:R-:W-:Y:S01]  /*94c0*/  CS2R R42, SRZ ;  /* 0x00000000002a7805 */ /* 0x000fe2000001ff00 */
[----:B------:R-:W-:-:S05]  /*94d0*/  @!P3 IMAD.X R5, R3, 0x1, R19, P0 ;  /* 0x000000010305b824 */ /* 0x000fca00000e0613 */
[----:B------:R0:W5:Y:S01]  /*94e0*/  @!P3 LD.E.64 R44, desc[UR36][R4.64] ;  /* 0x00000024042cb980 */ /* 0x000162000c101b00 */
[----:B--2---:R-:W-:-:S05]  /*94f0*/  @!P3 IADD3 R6, P1, R18, R14, RZ ;  /* 0x0000000e1206b210 */ /* 0x004fca0007f3e0ff */
[C---:B----4-:R-:W-:Y:S02]  /*9500*/  @!P3 IMAD.X R7, R9.reuse, 0x1, R19, P1 ;  /* 0x000000010907b824 */ /* 0x050fe400008e0613 */
[----:B------:R-:W-:-:S03]  /*9510*/  @!P4 IMAD.X R9, R9, 0x1, R214, P2 ;  /* 0x000000010909c824 */ /* 0x000fc600010e06d6 */
[----:B------:R0:W5:Y:S04]  /*9520*/  @!P3 LD.E.64 R46, desc[UR36][R6.64] ;  /* 0x00000024062eb980 */ /* 0x000168000c101b00 */
[----:B------:R0:W5:Y:S02]  /*9530*/  @!P4 LD.E.64 R42, desc[UR36][R8.64] ;  /* 0x00000024082ac980 */ /* 0x000164000c101b00 */
.L_x_1869:
[----:B------:R-:W-:Y:S05]  /*9540*/  BSYNC B1 ;  /* 0x0000000000017941 */ /* 0x000fea0003800000 */
.L_x_1868:
[----:B------:R-:W-:Y:S01]  /*9550*/  UMOV UR4, 0xffffffff ;  /* 0xffffffff00047882 */ /* 0x000fe20000000000 */
[----:B------:R-:W-:Y:S02]  /*9560*/  CS2R R30, SRZ ;  /* 0x00000000001e7805 */ /* 0x000fe4000001ff00 */
[----:B------:R-:W-:Y:S05]  /*9570*/  BRA.DIV UR4, `(.L_x_1870) ;  /* 0x0000022604fc7947 */ /* 0x000fea000b800000 */
[----:B--2---:R2:W1:Y:S04]  /*9580*/  SHFL.IDX PT, R3, R48, 0x1, 0x181f ;  /* 0x00381f0030037f89 */ /* 0x00446800000e0000 */
[----:B0--3--:R2:W0:Y:S04]  /*9590*/  SHFL.IDX PT, R5, R0, 0x1, 0x181f ;  /* 0x00381f0000057f89 */ /* 0x00942800000e0000 */
[----:B----4-:R2:W3:Y:S04]  /*95a0*/  SHFL.IDX PT, R9, R37, 0x1, 0x181f ;  /* 0x00381f0025097f89 */ /* 0x0104e800000e0000 */
[----:B------:R2:W4:Y:S02]  /*95b0*/  SHFL.IDX PT, R14, R49, 0x1, 0x181f ;  /* 0x00381f00310e7f89 */ /* 0x00052400000e0000 */
.L_x_2226:
[----:B------:R-:W-:Y:S01]  /*95c0*/  VIADD R4, R10, 0x20 ;  /* 0x000000200a047836 */ /* 0x000fe20000000000 */
[----:B------:R-:W-:Y:S01]  /*95d0*/  BSSY B1, `(.L_x_1871) ;  /* 0x0000019000017945 */ /* 0x000fe20003800000 */
[----:B------:R-:W-:Y:S02]  /*95e0*/  CS2R R34, SRZ ;  /* 0x0000000000227805 */ /* 0x000fe4000001ff00 */
[----:B------:R-:W-:Y:S02]  /*95f0*/  CS2R R32, SRZ ;  /* 0x0000000000207805 */ /* 0x000fe4000001ff00 */
[----:B------:R-:W-:Y:S02]  /*9600*/  CS2R R38, SRZ ;  /* 0x0000000000267805 */ /* 0x000fe4000001ff00 */
[----:B------:R-:W-:-:S13]  /*9610*/  ISETP.GE.AND P0, PT, R4, R53, PT ;  /* 0x000000350400720c */ /* 0x000fda0003f06270 */
[----:B------:R-:W-:Y:S05]  /*9620*/  @P0 BRA `(.L_x_1872) ;  /* 0x00000000004c0947 */ /* 0x000fea0003800000 */
[----:B------:R-:W-:Y:S01]  /*9630*/  ULDC UR4, c[0x0][0x3f4] ;  /* 0x0000fd0000047ab9 */ /* 0x000fe20000000800 */
[----:B------:R-:W-:Y:S02]  /*9640*/  CS2R R30, SRZ ;  /* 0x00000000001e7805 */ /* 0x000fe4000001ff00 */
[----:B------:R-:W-:Y:S02]  /*9650*/  ISETP.GE.AND P4, PT, R190, UR4, PT ;  /* 0x00000004be007c0c */ /* 0x000fe4000bf86270 */
[----:B------:R-:W-:Y:S02]  /*9660*/  CS2R R34, SRZ ;  /* 0x0000000000227805 */ /* 0x000fe4000001ff00 */
[----:B------:R-:W-:-:S09]  /*9670*/  ISETP.GE.AND P3, PT, R18, UR4, PT ;  /* 0x0000000412007c0c */ /* 0x000fd2000bf66270 */
[----:B0-----:R-:W-:-:S05]  /*9680*/  @!P4 IADD3 R6, P0, R190, R5, RZ ;  /* 0x00000005be06c210 */ /* 0x001fca0007f1e0ff */
[C---:B-1----:R-:W-:Y:S01]  /*9690*/  @!P4 IMAD.X R7, R3.reuse, 0x1, R214, P0 ;  /* 0x000000010307c824 */ /* 0x042fe200000e06d6 */
[----:B------:R-:W-:Y:S02]  /*96a0*/  @!P3 IADD3 R4, P0, R18, R5, RZ ;  /* 0x000000051204b210 */ /* 0x000fe40007f1e0ff */
[----:B----4-:R-:W-:Y:S02]  /*96b0*/  @!P4 IADD3 R8, P2, R190, R14, RZ ;  /* 0x0000000ebe08c210 */ /* 0x010fe40007f5e0ff */
[----:B------:R0:W5:Y:S01]  /*96c0*/  @!P4 LD.E.64 R30, desc[UR36][R6.64] ;  /* 0x00000024061ec980 */ /* 0x000162000c101b00 */
[----:B------:R-:W-:Y:S02]  /*96d0*/  CS2R R38, SRZ ;  /* 0x0000000000267805 */ /* 0x000fe4000001ff00 */
[----:B------:R-:W-:Y:S01]  /*96e0*/  CS2R R32, SRZ ;  /* 0x0000000000207805 */ /* 0x000fe2000001ff00 */
[----:B------:R-:W-:-:S05]  /*96f0*/  @!P3 IMAD.X R5, R3, 0x1, R19, P0 ;  /* 0x000000010305b824 */ /* 0x000fca00000e0613 */
[----:B------:R1:W5:Y:S01]  /*9700*/  @!P3 LD.E.64 R34, desc[UR36][R4.64] ;  /* 0x000000240422b980 */ /* 0x000362000c101b00 */
[----:B0-----:R-:W-:-:S05]  /*9710*/  @!P3 IADD3 R6, P1, R18, R14, RZ ;  /* 0x0000000e1206b210 */ /* 0x001fca0007f3e0ff */
[C---:B---3--:R-:W-:Y:S02]  /*9720*/  @!P3 IMAD.X R7, R9.reuse, 0x1, R19, P1 ;  /* 0x000000010907b824 */ /* 0x048fe400008e0613 */
[----:B------:R-:W-:-:S03]  /*9730*/  @!P4 IMAD.X R9, R9, 0x1, R214, P2 ;  /* 0x000000010909c824 */ /* 0x000fc600010e06d6 */
[----:B------:R1:W5:Y:S04]  /*9740*/  @!P3 LD.E.64 R38, desc[UR36][R6.64] ;  /* 0x000000240626b980 */ /* 0x000368000c101b00 */
[----:B------:R1:W5:Y:S02]  /*9750*/  @!P4 LD.E.64 R32, desc[UR36][R8.64] ;  /* 0x000000240820c980 */ /* 0x000364000c101b00 */
.L_x_1872:
[----:B------:R-:W-:Y:S05]  /*9760*/  BSYNC B1 ;  /* 0x0000000000017941 */ /* 0x000fea0003800000 */
.L_x_1871:
[----:B------:R-:W-:-:S03]  /*9770*/  UMOV UR4, 0xffffffff ;  /* 0xffffffff00047882 */ /* 0x000fc60000000000 */
[----:B------:R-:W-:Y:S05]  /*9780*/  BRA.DIV UR4, `(.L_x_1873) ;  /* 0x0000022604e87947 */ /* 0x000fea000b800000 */
[----:B-1----:R1:W1:Y:S04]  /*9790*/  SHFL.IDX PT, R3, R48, 0x2, 0x181f ;  /* 0x00581f0030037f89 */ /* 0x00226800000e0000 */
[----:B0-----:R0:W0:Y:S04]  /*97a0*/  SHFL.IDX PT, R5, R0, 0x2, 0x181f ;  /* 0x00581f0000057f89 */ /* 0x00102800000e0000 */
[----:B---3--:R3:W0:Y:S04]  /*97b0*/  SHFL.IDX PT, R9, R37, 0x2, 0x181f ;  /* 0x00581f0025097f89 */ /* 0x00862800000e0000 */
[----:B----4-:R3:W4:Y:S02]  /*97c0*/  SHFL.IDX PT, R14, R49, 0x2, 0x181f ;  /* 0x00581f00310e7f89 */ /* 0x01072400000e0000 */
.L_x_2232:
[----:B------:R-:W-:Y:S01]  /*97d0*/  VIADD R4, R10, 0x40 ;  /* 0x000000400a047836 */ /* 0x000fe20000000000 */
        /* <DEDUP_REMOVED lines=22> */
[C---:B------:R-:W-:Y:S02]  /*9940*/  @!P3 IMAD.X R7, R9.reuse, 0x1, R19, P1 ;  /* 0x000000010907b824 */ /* 0x040fe400008e0613 */
[----:B------:R-:W-:-:S03]  /*9950*/  @!P4 IMAD.X R9, R9, 0x1, R214, P2 ;  /* 0x000000010909c824 */ /* 0x000fc600010e06d6 */
[----:B------:R1:W5:Y:S04]  /*9960*/  @!P3 LD.E.64 R28, desc[UR36][R6.64] ;  /* 0x00000024061cb980 */ /* 0x000368000c101b00 */
[----:B------:R1:W5:Y:S02]  /*9970*/  @!P4 LD.E.64 R20, desc[UR36][R8.64] ;  /* 0x000000240814c980 */ /* 0x000364000c101b00 */
.L_x_1875:
[----:B------:R-:W-:Y:S05]  /*9980*/  BSYNC B1 ;  /* 0x0000000000017941 */ /* 0x000fea0003800000 */
.L_x_1874:
[----:B------:R-:W-:Y:S01]  /*9990*/  UMOV UR4, 0xffffffff ;  /* 0xffffffff00047882 */ /* 0x000fe20000000000 */
[----:B01----:R-:W-:Y:S02]  /*99a0*/  CS2R R8, SRZ ;  /* 0x0000000000087805 */ /* 0x003fe4000001ff00 */
[----:B------:R-:W-:Y:S05]  /*99b0*/  BRA.DIV UR4, `(.L_x_1876) ;  /* 0x0000022604cc7947 */ /* 0x000fea000b800000 */
[----:B------:R0:W1:Y:S04]  /*99c0*/  SHFL.IDX PT, R3, R48, 0x3, 0x181f ;  /* 0x00781f0030037f89 */ /* 0x00006800000e0000 */
[----:B------:R0:W0:Y:S04]  /*99d0*/  SHFL.IDX PT, R5, R0, 0x3, 0x181f ;  /* 0x00781f0000057f89 */ /* 0x00002800000e0000 */
[----:B--23--:R-:W2:Y:S04]  /*99e0*/  SHFL.IDX PT, R37, R37, 0x3, 0x181f ;  /* 0x00781f0025257f89 */ /* 0x00cea800000e0000 */
[----:B------:R-:W3:Y:S02]  /*99f0*/  SHFL.IDX PT, R49, R49, 0x3, 0x181f ;  /* 0x00781f0031317f89 */ /* 0x000ee400000e0000 */
.L_x_2238:
[----:B------:R-:W-:Y:S01]  /*9a00*/  VIADD R10, R10, 0x60 ;  /* 0x000000600a0a7836 */ /* 0x000fe20000000000 */
[----:B0-----:R-:W-:Y:S01]  /*9a10*/  LEA.HI R0, R217, R217, RZ, 0x1 ;  /* 0x000000d9d9007211 */ /* 0x001fe200078f08ff */
[----:B------:R-:W-:Y:S01]  /*9a20*/  BSSY B1, `(.L_x_1877) ;  /* 0x000001c000017945 */ /* 0x000fe20003800000 */
[----:B------:R-:W-:Y:S02]  /*9a30*/  CS2R R12, SRZ ;  /* 0x00000000000c7805 */ /* 0x000fe4000001ff00 */
[----:B----4-:R-:W-:Y:S02]  /*9a40*/  CS2R R14, SRZ ;  /* 0x00000000000e7805 */ /* 0x010fe4000001ff00 */
[----:B------:R-:W-:Y:S02]  /*9a50*/  ISETP.GE.AND P0, PT, R10, R53, PT ;  /* 0x000000350a00720c */ /* 0x000fe40003f06270 */
[----:B------:R-:W-:Y:S02]  /*9a60*/  CS2R R10, SRZ ;  /* 0x00000000000a7805 */ /* 0x000fe4000001ff00 */
[----:B------:R-:W-:-:S05]  /*9a70*/  LOP3.LUT R0, R0, 0xfffffffe, RZ, 0xc0, !PT ;  /* 0xfffffffe00007812 */ /* 0x000fca00078ec0ff */
[----:B------:R-:W-:-:S05]  /*9a80*/  IMAD.IADD R0, R217, 0x1, -R0 ;  /* 0x00000001d9007824 */ /* 0x000fca00078e0a00 */
[----:B------:R-:W-:Y:S01]  /*9a90*/  SHF.L.U32 R51, R0, 0x1f, RZ ;  /* 0x0000001f00337819 */ /* 0x000fe200000006ff */
[----:B------:R-:W-:Y:S06]  /*9aa0*/  @P0 BRA `(.L_x_1878) ;  /* 0x00000000004c0947 */ /* 0x000fec0003800000 */
[----:B------:R-:W-:Y:S01]  /*9ab0*/  ULDC UR4, c[0x0][0x3f4] ;  /* 0x0000fd0000047ab9 */ /* 0x000fe20000000800 */
[----:B------:R-:W-:Y:S02]  /*9ac0*/  CS2R R8, SRZ ;  /* 0x0000000000087805 */ /* 0x000fe4000001ff00 */
[----:B------:R-:W-:Y:S02]  /*9ad0*/  ISETP.GE.AND P4, PT, R190, UR4, PT ;  /* 0x00000004be007c0c */ /* 0x000fe4000bf86270 */
[----:B------:R-:W-:Y:S02]  /*9ae0*/  CS2R R12, SRZ ;  /* 0x00000000000c7805 */ /* 0x000fe4000001ff00 */
[----:B------:R-:W-:-:S09]  /*9af0*/  ISETP.GE.AND P3, PT, R18, UR4, PT ;  /* 0x0000000412007c0c */ /* 0x000fd2000bf66270 */
[----:B------:R-:W-:-:S05]  /*9b00*/  @!P4 IADD3 R6, P0, R190, R5, RZ ;  /* 0x00000005be06c210 */ /* 0x000fca0007f1e0ff */
[C---:B-1----:R-:W-:Y:S01]  /*9b10*/  @!P4 IMAD.X R7, R3.reuse, 0x1, R214, P0 ;  /* 0x000000010307c824 */ /* 0x042fe200000e06d6 */
[----:B------:R-:W-:Y:S02]  /*9b20*/  @!P3 IADD3 R4, P0, R18, R5, RZ ;  /* 0x000000051204b210 */ /* 0x000fe40007f1e0ff */
[----:B---3--:R-:W-:Y:S02]  /*9b30*/  @!P4 IADD3 R48, P2, R190, R49, RZ ;  /* 0x00000031be30c210 */ /* 0x008fe40007f5e0ff */
[----:B------:R0:W5:Y:S01]  /*9b40*/  @!P4 LD.E.64 R8, desc[UR36][R6.64] ;  /* 0x000000240608c980 */ /* 0x000162000c101b00 */
[----:B------:R-:W-:Y:S02]  /*9b50*/  CS2R R14, SRZ ;  /* 0x00000000000e7805 */ /* 0x000fe4000001ff00 */
[----:B------:R-:W-:Y:S01]  /*9b60*/  CS2R R10, SRZ ;  /* 0x00000000000a7805 */ /* 0x000fe2000001ff00 */
[----:B------:R-:W-:-:S05]  /*9b70*/  @!P3 IMAD.X R5, R3, 0x1, R19, P0 ;  /* 0x000000010305b824 */ /* 0x000fca00000e0613 */
[----:B------:R4:W5:Y:S01]  /*9b80*/  @!P3 LD.E.64 R12, desc[UR36][R4.64] ;  /* 0x00000024040cb980 */ /* 0x000962000c101b00 */
[----:B0-----:R-:W-:Y:S01]  /*9b90*/  @!P3 IADD3 R6, P1, R18, R49, RZ ;  /* 0x000000311206b210 */ /* 0x001fe20007f3e0ff */
[----:B--2---:R-:W-:-:S04]  /*9ba0*/  @!P4 IMAD.X R49, R37, 0x1, R214, P2 ;  /* 0x000000012531c824 */ /* 0x004fc800010e06d6 */
[----:B------:R-:W-:Y:S01]  /*9bb0*/  @!P3 IMAD.X R7, R37, 0x1, R19, P1 ;  /* 0x000000012507b824 */ /* 0x000fe200008e0613 */
[----:B------:R4:W5:Y:S04]  /*9bc0*/  @!P4 LD.E.64 R10, desc[UR36][R48.64] ;  /* 0x00000024300ac980 */ /* 0x000968000c101b00 */
[----:B------:R4:W5:Y:S03]  /*9bd0*/  @!P3 LD.E.64 R14, desc[UR36][R6.64] ;  /* 0x00000024060eb980 */ /* 0x000966000c101b00 */
.L_x_1878:
[----:B------:R-:W-:Y:S05]  /*9be0*/  BSYNC B1 ;  /* 0x0000000000017941 */ /* 0x000fea0003800000 */
.L_x_1877:
[----:B------:R-:W0:Y:S01]  /*9bf0*/  SYNCS.PHASECHK.TRANS64.TRYWAIT P0, [R22+URZ+0x28400], R51 ;  /* 0x02840033160075a7 */ /* 0x000e22000800017f */
[----:B------:R-:W-:Y:S01]  /*9c00*/  VIADDMNMX R0, R53, -R201, 0x80, PT ;  /* 0x0000008035007446 */ /* 0x000fe200038009c9 */
[----:B------:R-:W-:Y:S03]  /*9c10*/  BSSY B1, `(.L_x_1879) ;  /* 0x0000003000017945 */ /* 0x000fe60003800000 */
[----:B------:R-:W-:Y:S01]  /*9c20*/  ISETP.GE.AND P1, PT, R187, R0, PT ;  /* 0x00000000bb00720c */ /* 0x000fe20003f26270 */
[----:B0-----:R-:W-:-:S12]  /*9c30*/  @!P0 BRA `(.L_x_1880) ;  /* 0x0000022400a08947 */ /* 0x001fd80003800000 */
.L_x_2239:
[----:B------:R-:W-:Y:S05]  /*9c40*/  BSYNC B1 ;  /* 0x0000000000017941 */ /* 0x000fea0003800000 */
.L_x_1879:
[----:B------:R-:W-:Y:S04]  /*9c50*/  BSSY B1, `(.L_x_1881) ;  /* 0x00000f9000017945 */ /* 0x000fe80003800000 */
[----:B------:R-:W-:Y:S05]  /*9c60*/  @P1 BRA `(.L_x_1882) ;  /* 0x0000000c00dc1947 */ /* 0x000fea0003800000 */
[----:B-1----:R-:W0:Y:S01]  /*9c70*/  LDC R3, c[0x0][0x3f4] ;  /* 0x0000fd00ff037b82 */ /* 0x002e220000000800 */
[----:B------:R-:W-:Y:S01]  /*9c80*/  BSSY B2, `(.L_x_1883) ;  /* 0x000007a000027945 */ /* 0x000fe20003800000 */
[-C--:B0-----:R-:W-:Y:S02]  /*9c90*/  ISETP.GE.AND P0, PT, R18, R3.reuse, PT ;  /* 0x000000031200720c */ /* 0x081fe40003f06270 */
[----:B------:R-:W-:-:S11]  /*9ca0*/  ISETP.GE.AND P1, PT, R190, R3, PT ;  /* 0x00000003be00720c */ /* 0x000fd60003f26270 */
[----:B------:R-:W-:Y:S05]  /*9cb0*/  @P0 BRA `(.L_x_1884) ;  /* 0x0000000400d80947 */ /* 0x000fea0003800000 */
[----:B----4-:R-:W0:Y:S01]  /*9cc0*/  LDS.128 R4, [R213+0x18000] ;  /* 0x01800000d5047984 */ /* 0x010e220000000c00 */
[----:B--2--5:R-:W-:Y:S02]  /*9cd0*/  SHF.R.U32.HI R37, RZ, 0x8, R44 ;  /* 0x00000008ff257819 */ /* 0x024fe4000001162c */
[----:B------:R-:W-:Y:S02]  /*9ce0*/  SHF.R.U32.HI R50, RZ, 0x8, R45 ;  /* 0x00000008ff327819 */ /* 0x000fe4000001162d */
[----:B------:R-:W-:Y:S02]  /*9cf0*/  LOP3.LUT R3, R44, 0xff, RZ, 0xc0, !PT ;  /* 0x000000ff2c037812 */ /* 0x000fe400078ec0ff */
[----:B------:R-:W-:Y:S02]  /*9d00*/  LOP3.LUT R48, R37, 0xff, RZ, 0xc0, !PT ;  /* 0x000000ff25307812 */ /* 0x000fe400078ec0ff */
[----:B------:R-:W-:Y:S02]  /*9d10*/  SHF.R.U32.HI R52, RZ, 0x8, R47 ;  /* 0x00000008ff347819 */ /* 0x000fe4000001162f */
[----:B---3--:R-:W-:-:S02]  /*9d20*/  LOP3.LUT R49, R45, 0xff, RZ, 0xc0, !PT ;  /* 0x000000ff2d317812 */ /* 0x008fc400078ec0ff */
[----:B------:R-:W-:Y:S02]  /*9d30*/  LOP3.LUT R50, R50, 0xff, RZ, 0xc0, !PT ;  /* 0x000000ff32327812 */ /* 0x000fe400078ec0ff */
[----:B------:R-:W-:Y:S02]  /*9d40*/  PRMT R3, R48, 0x7604, R3 ;  /* 0x0000760430037816 */ /* 0x000fe40000000003 */
[----:B------:R-:W-:Y:S02]  /*9d50*/  SHF.R.U32.HI R54, RZ, 0x10, R45 ;  /* 0x00000010ff367819 */ /* 0x000fe4000001162d */
[----:B------:R-:W-:Y:S02]  /*9d60*/  SHF.R.U32.HI R48, RZ, 0x8, R46 ;  /* 0x00000008ff307819 */ /* 0x000fe4000001162e */
[----:B------:R-:W-:Y:S02]  /*9d70*/  SHF.R.U32.HI R53, RZ, 0x10, R47 ;  /* 0x00000010ff357819 */ /* 0x000fe4000001162f */
[----:B------:R-:W-:-:S02]  /*9d80*/  LOP3.LUT R51, R47, 0xff, RZ, 0xc0, !PT ;  /* 0x000000ff2f337812 */ /* 0x000fc400078ec0ff */
[----:B------:R-:W-:Y:S01]  /*9d90*/  LOP3.LUT R52, R52, 0xff, RZ, 0xc0, !PT ;  /* 0x000000ff34347812 */ /* 0x000fe200078ec0ff */
[----:B------:R-:W-:Y:S01]  /*9da0*/  IMAD.U32 R53, R53, 0x10000, RZ ;  /* 0x0001000035357824 */ /* 0x000fe200078e00ff */
[----:B------:R-:W-:Y:S02]  /*9db0*/  PRMT R49, R50, 0x7604, R49 ;  /* 0x0000760432317816 */ /* 0x000fe40000000031 */
[----:B------:R-:W-:Y:S01]  /*9dc0*/  LOP3.LUT R50, R48, 0xff, RZ, 0xc0, !PT ;  /* 0x000000ff30327812 */ /* 0x000fe200078ec0ff */
[----:B------:R-:W-:Y:S01]  /*9dd0*/  IMAD.U32 R48, R54, 0x10000, RZ ;  /* 0x0001000036307824 */ /* 0x000fe200078e00ff */
[----:B------:R-:W-:Y:S02]  /*9de0*/  PRMT R52, R52, 0x7604, R51 ;  /* 0x0000760434347816 */ /* 0x000fe40000000033 */
[----:B------:R-:W-:Y:S02]  /*9df0*/  LOP3.LUT R37, R46, 0xff, RZ, 0xc0, !PT ;  /* 0x000000ff2e257812 */ /* 0x000fe400078ec0ff */
[----:B------:R-:W-:-:S02]  /*9e00*/  LOP3.LUT R49, R49, 0xff0000, R48, 0xf8, !PT ;  /* 0x00ff000031317812 */ /* 0x000fc400078ef830 */
[----:B------:R-:W-:Y:S02]  /*9e10*/  LOP3.LUT R53, R52, 0xff0000, R53, 0xf8, !PT ;  /* 0x00ff000034357812 */ /* 0x000fe400078ef835 */
[----:B------:R-:W-:Y:S02]  /*9e20*/  LOP3.LUT R49, R49, 0xff000000, R45, 0xf8, !PT ;  /* 0xff00000031317812 */ /* 0x000fe400078ef82d */
[----:B------:R-:W-:Y:S02]  /*9e30*/  LOP3.LUT R53, R53, 0xff000000, R47, 0xf8, !PT ;  /* 0xff00000035357812 */ /* 0x000fe400078ef82f */
[----:B------:R-:W-:Y:S02]  /*9e40*/  PRMT R51, R50, 0x7604, R37 ;  /* 0x0000760432337816 */ /* 0x000fe40000000025 */
[----:B------:R-:W-:Y:S02]  /*9e50*/  LOP3.LUT R37, R3, 0xff0000, R44, 0xf8, !PT ;  /* 0x00ff000003257812 */ /* 0x000fe400078ef82c */
[----:B0-----:R-:W-:-:S02]  /*9e60*/  F2FP.F16.E4M3.UNPACK_B R3, R6.H1 ;  /* 0x00000006ff03723e */ /* 0x001fc400030006ff */
[----:B------:R-:W-:Y:S02]  /*9e70*/  F2FP.F16.E4M3.UNPACK_B R52, R53 ;  /* 0x00000035ff34723e */ /* 0x000fe400020006ff */
[----:B------:R-:W-:Y:S02]  /*9e80*/  F2FP.F16.E4M3.UNPACK_B R47, R49 ;  /* 0x00000031ff2f723e */ /* 0x000fe400020006ff */
[----:B------:R-:W-:Y:S01]  /*9e90*/  LOP3.LUT R48, R37, 0xff000000, R44, 0xf8, !PT ;  /* 0xff00000025307812 */ /* 0x000fe200078ef82c */
[----:B------:R-:W-:Y:S01]  /*9ea0*/  HADD2.F32 R37, -RZ, R3.H1_H1 ;  /* 0x30000003ff257230 */ /* 0x000fe20000004100 */
[--C-:B------:R-:W-:Y:S01]  /*9eb0*/  LOP3.LUT R51, R51, 0xff0000, R46.reuse, 0xf8, !PT ;  /* 0x00ff000033337812 */ /* 0x100fe200078ef82e */
[--C-:B------:R-:W-:Y:S01]  /*9ec0*/  HADD2.F32 R54, -RZ, R52.reuse.H1_H1 ;  /* 0x30000034ff367230 */ /* 0x100fe20000004100 */
[----:B------:R-:W-:Y:S01]  /*9ed0*/  F2FP.F16.E4M3.UNPACK_B R6, R6 ;  /* 0x00000006ff06723e */ /* 0x000fe200020006ff */
[----:B------:R-:W-:Y:S01]  /*9ee0*/  HADD2.F32 R50, -RZ, R47.H1_H1 ;  /* 0x3000002fff327230 */ /* 0x000fe20000004100 */
[----:B------:R-:W-:Y:S01]  /*9ef0*/  LOP3.LUT R51, R51, 0xff000000, R46, 0xf8, !PT ;  /* 0xff00000033337812 */ /* 0x000fe200078ef82e */
[----:B------:R-:W-:Y:S01]  /*9f00*/  HADD2.F32 R44, -RZ, R3.H0_H0 ;  /* 0x20000003ff2c7230 */ /* 0x000fe20000004100 */
[-C--:B------:R-:W-:Y:S01]  /*9f10*/  F2FP.F16.E4M3.UNPACK_B R45, R7.reuse ;  /* 0x00000007ff2d723e */ /* 0x080fe200020006ff */
[C---:B------:R-:W-:Y:S01]  /*9f20*/  FMUL.FTZ R55, R37.reuse, R54 ;  /* 0x0000003625377220 */ /* 0x040fe20000410000 */
[----:B------:R-:W-:Y:S01]  /*9f30*/  F2FP.F16.E4M3.UNPACK_B R46, R7.H1 ;  /* 0x00000007ff2e723e */ /* 0x000fe200030006ff */
[-C--:B------:R-:W-:Y:S01]  /*9f40*/  FMUL.FTZ R57, R37, R50.reuse ;  /* 0x0000003225397220 */ /* 0x080fe20000410000 */
[-C--:B------:R-:W-:Y:S01]  /*9f50*/  F2FP.F16.E4M3.UNPACK_B R7, R5.reuse ;  /* 0x00000005ff07723e */ /* 0x080fe200020006ff */
[----:B------:R-:W-:Y:S01]  /*9f60*/  HADD2.F32 R52, -RZ, R52.H0_H0 ;  /* 0x20000034ff347230 */ /* 0x000fe20000004100 */
[----:B------:R-:W-:Y:S01]  /*9f70*/  F2FP.F16.E4M3.UNPACK_B R37, R5.H1 ;  /* 0x00000005ff25723e */ /* 0x000fe200030006ff */
[--C-:B------:R-:W-:Y:S01]  /*9f80*/  HADD2.F32 R5, -RZ, R6.reuse.H1_H1 ;  /* 0x30000006ff057230 */ /* 0x100fe20000004100 */
[----:B------:R-:W-:Y:S01]  /*9f90*/  F2FP.F16.E4M3.UNPACK_B R53, R53.H1 ;  /* 0x00000035ff35723e */ /* 0x000fe200030006ff */
[----:B------:R-:W-:Y:S01]  /*9fa0*/  HADD2.F32 R47, -RZ, R47.H0_H0 ;  /* 0x2000002fff2f7230 */ /* 0x000fe20000004100 */
[----:B------:R-:W-:Y:S01]  /*9fb0*/  F2FP.F16.E4M3.UNPACK_B R49, R49.H1 ;  /* 0x00000031ff31723e */ /* 0x000fe200030006ff */
[C---:B------:R-:W-:Y:S01]  /*9fc0*/  FFMA.FTZ R56, R44.reuse, R50, -R55 ;  /* 0x000000322c387223 */ /* 0x040fe20000010837 */
[----:B------:R-:W-:Y:S01]  /*9fd0*/  FFMA.FTZ R59, R44, R54, R57 ;  /* 0x000000362c3b7223 */ /* 0x000fe20000010039 */
[----:B------:R-:W-:-:S02]  /*9fe0*/  HADD2.F32 R6, -RZ, R6.H0_H0 ;  /* 0x20000006ff067230 */ /* 0x000fc40000004100 */
[C---:B------:R-:W-:Y:S01]  /*9ff0*/  FMUL.FTZ R55, R5.reuse, R52 ;  /* 0x0000003405377220 */ /* 0x040fe20000410000 */
[-C--:B------:R-:W-:Y:S01]  /*a000*/  FMUL.FTZ R57, R5, R47.reuse ;  /* 0x0000002f05397220 */ /* 0x080fe20000410000 */
[----:B------:R-:W-:Y:S01]  /*a010*/  HADD2.F32 R5, -RZ, R45.H1_H1 ;  /* 0x3000002dff057230 */ /* 0x000fe20000004100 */
[----:B------:R-:W-:Y:S01]  /*a020*/  F2FP.F16.E4M3.UNPACK_B R3, R4 ;  /* 0x00000004ff03723e */ /* 0x000fe200020006ff */
[----:B------:R-:W-:Y:S02]  /*a030*/  HADD2.F32 R50, -RZ, R53.H0_H0 ;  /* 0x20000035ff327230 */ /* 0x000fe40000004100 */
[C---:B------:R-:W-:Y:S01]  /*a040*/  FFMA.FTZ R55, R6.reuse, R47, -R55 ;  /* 0x0000002f06377223 */ /* 0x040fe20000010837 */
[----:B------:R-:W-:Y:S02]  /*a050*/  HADD2.F32 R44, -RZ, R49.H0_H0 ;  /* 0x20000031ff2c7230 */ /* 0x000fe40000004100 */
[----:B------:R-:W-:Y:S01]  /*a060*/  FFMA.FTZ R54, R6, R52, R57 ;  /* 0x0000003406367223 */ /* 0x000fe20000010039 */
[----:B------:R-:W-:-:S02]  /*a070*/  HADD2.F32 R45, -RZ, R45.H0_H0 ;  /* 0x2000002dff2d7230 */ /* 0x000fc40000004100 */
[C---:B------:R-:W-:Y:S01]  /*a080*/  FMUL.FTZ R52, R5.reuse, R50 ;  /* 0x0000003205347220 */ /* 0x040fe20000410000 */
[----:B------:R-:W-:Y:S02]  /*a090*/  HADD2.F32 R53, -RZ, R53.H1_H1 ;  /* 0x30000035ff357230 */ /* 0x000fe40000004100 */
[-C--:B------:R-:W-:Y:S01]  /*a0a0*/  FMUL.FTZ R58, R5, R44.reuse ;  /* 0x0000002c053a7220 */ /* 0x080fe20000410000 */
[--C-:B------:R-:W-:Y:S02]  /*a0b0*/  HADD2.F32 R6, -RZ, R46.reuse.H1_H1 ;  /* 0x3000002eff067230 */ /* 0x100fe40000004100 */
[C---:B------:R-:W-:Y:S01]  /*a0c0*/  FFMA.FTZ R57, R45.reuse, R44, -R52 ;  /* 0x0000002c2d397223 */ /* 0x040fe20000010834 */
[----:B------:R-:W-:Y:S02]  /*a0d0*/  HADD2.F32 R49, -RZ, R49.H1_H1 ;  /* 0x30000031ff317230 */ /* 0x000fe40000004100 */
[----:B------:R-:W-:Y:S01]  /*a0e0*/  FFMA.FTZ R58, R45, R50, R58 ;  /* 0x000000322d3a7223 */ /* 0x000fe2000001003a */
[----:B------:R-:W-:-:S02]  /*a0f0*/  HADD2.F32 R46, -RZ, R46.H0_H0 ;  /* 0x2000002eff2e7230 */ /* 0x000fc40000004100 */
[C---:B------:R-:W-:Y:S01]  /*a100*/  FMUL.FTZ R47, R6.reuse, R53 ;  /* 0x00000035062f7220 */ /* 0x040fe20000410000 */
[----:B------:R-:W-:Y:S01]  /*a110*/  F2FP.F16.E4M3.UNPACK_B R5, R51 ;  /* 0x00000033ff05723e */ /* 0x000fe200020006ff */
[-C--:B------:R-:W-:Y:S01]  /*a120*/  FMUL.FTZ R45, R6, R49.reuse ;  /* 0x00000031062d7220 */ /* 0x080fe20000410000 */
[----:B------:R-:W-:Y:S01]  /*a130*/  F2FP.F16.E4M3.UNPACK_B R4, R4.H1 ;  /* 0x00000004ff04723e */ /* 0x000fe200030006ff */
[C---:B------:R-:W-:Y:S01]  /*a140*/  FFMA.FTZ R60, R46.reuse, R49, -R47 ;  /* 0x000000312e3c7223 */ /* 0x040fe2000001082f */
[-C--:B------:R-:W-:Y:S01]  /*a150*/  F2FP.F16.E4M3.UNPACK_B R44, R48.reuse ;  /* 0x00000030ff2c723e */ /* 0x080fe200020006ff */
[----:B------:R-:W-:Y:S01]  /*a160*/  FFMA.FTZ R53, R46, R53, R45 ;  /* 0x000000352e357223 */ /* 0x000fe2000001002d */
[--C-:B------:R-:W-:Y:S01]  /*a170*/  HADD2.F32 R47, -RZ, R5.reuse.H1_H1 ;  /* 0x30000005ff2f7230 */ /* 0x100fe20000004100 */
[----:B------:R-:W-:Y:S01]  /*a180*/  F2FP.F16.E4M3.UNPACK_B R48, R48.H1 ;  /* 0x00000030ff30723e */ /* 0x000fe200030006ff */
[----:B------:R-:W-:Y:S01]  /*a190*/  HADD2.F32 R46, -RZ, R5.H0_H0 ;  /* 0x20000005ff2e7230 */ /* 0x000fe20000004100 */
[----:B------:R-:W-:Y:S01]  /*a1a0*/  F2FP.F16.E4M3.UNPACK_B R51, R51.H1 ;  /* 0x00000033ff33723e */ /* 0x000fe200030006ff */
[----:B------:R-:W-:-:S02]  /*a1b0*/  HADD2.F32 R6, -RZ, R4.H1_H1 ;  /* 0x30000004ff067230 */ /* 0x000fc40000004100 */
[----:B------:R-:W-:Y:S02]  /*a1c0*/  HADD2.F32 R45, -RZ, R44.H1_H1 ;  /* 0x3000002cff2d7230 */ /* 0x000fe40000004100 */
[----:B------:R-:W-:Y:S02]  /*a1d0*/  HADD2.F32 R5, -RZ, R4.H0_H0 ;  /* 0x20000004ff057230 */ /* 0x000fe40000004100 */
[C---:B------:R-:W-:Y:S01]  /*a1e0*/  FMUL.FTZ R50, R6.reuse, R47 ;  /* 0x0000002f06327220 */ /* 0x040fe20000410000 */
[--C-:B------:R-:W-:Y:S02]  /*a1f0*/  HADD2.F32 R4, -RZ, R3.reuse.H1_H1 ;  /* 0x30000003ff047230 */ /* 0x100fe40000004100 */
[-C--:B------:R-:W-:Y:S01]  /*a200*/  FMUL.FTZ R52, R6, R45.reuse ;  /* 0x0000002d06347220 */ /* 0x080fe20000410000 */
[----:B------:R-:W-:Y:S02]  /*a210*/  HADD2.F32 R44, -RZ, R44.H0_H0 ;  /* 0x2000002cff2c7230 */ /* 0x000fe40000004100 */
[----:B------:R-:W-:Y:S01]  /*a220*/  FFMA.FTZ R50, R5, R45, -R50 ;  /* 0x0000002d05327223 */ /* 0x000fe20000010832 */
[----:B------:R-:W-:-:S02]  /*a230*/  HADD2.F32 R3, -RZ, R3.H0_H0 ;  /* 0x20000003ff037230 */ /* 0x000fc40000004100 */
[C---:B------:R-:W-:Y:S01]  /*a240*/  FMUL.FTZ R6, R4.reuse, R46 ;  /* 0x0000002e04067220 */ /* 0x040fe20000410000 */
[----:B------:R-:W-:Y:S01]  /*a250*/  FFMA.FTZ R47, R5, R47, R52 ;  /* 0x0000002f052f7223 */ /* 0x000fe20000010034 */
[-C--:B------:R-:W-:Y:S01]  /*a260*/  FMUL.FTZ R49, R4, R44.reuse ;  /* 0x0000002c04317220 */ /* 0x080fe20000410000 */
[----:B------:R-:W-:Y:S02]  /*a270*/  HADD2.F32 R5, -RZ, R48.H1_H1 ;  /* 0x30000030ff057230 */ /* 0x000fe40000004100 */
[C---:B------:R-:W-:Y:S01]  /*a280*/  FFMA.FTZ R45, R3.reuse, R44, -R6 ;  /* 0x0000002c032d7223 */ /* 0x040fe20000010806 */
[----:B------:R-:W-:Y:S02]  /*a290*/  HADD2.F32 R4, -RZ, R37.H1_H1 ;  /* 0x30000025ff047230 */ /* 0x000fe40000004100 */
[----:B------:R-:W-:Y:S01]  /*a2a0*/  FFMA.FTZ R46, R3, R46, R49 ;  /* 0x0000002e032e7223 */ /* 0x000fe20000010031 */
[--C-:B------:R-:W-:Y:S02]  /*a2b0*/  HADD2.F32 R44, -RZ, R51.reuse.H1_H1 ;  /* 0x30000033ff2c7230 */ /* 0x100fe40000004100 */
[----:B------:R-:W-:-:S02]  /*a2c0*/  HADD2.F32 R6, -RZ, R51.H0_H0 ;  /* 0x20000033ff067230 */ /* 0x000fc40000004100 */
[CC--:B------:R-:W-:Y:S01]  /*a2d0*/  FMUL.FTZ R49, R4.reuse, R5.reuse ;  /* 0x0000000504317220 */ /* 0x0c0fe20000410000 */
[----:B------:R-:W-:Y:S02]  /*a2e0*/  HADD2.F32 R3, -RZ, R7.H1_H1 ;  /* 0x30000007ff037230 */ /* 0x000fe40000004100 */
[----:B------:R-:W-:Y:S01]  /*a2f0*/  FMUL.FTZ R52, R4, R44 ;  /* 0x0000002c04347220 */ /* 0x000fe20000410000 */
[----:B------:R-:W-:Y:S02]  /*a300*/  HADD2.F32 R48, -RZ, R48.H0_H0 ;  /* 0x20000030ff307230 */ /* 0x000fe40000004100 */
[----:B------:R-:W-:Y:S02]  /*a310*/  HADD2.F32 R37, -RZ, R37.H0_H0 ;  /* 0x20000025ff257230 */ /* 0x000fe40000004100 */
[C---:B------:R-:W-:Y:S01]  /*a320*/  FMUL.FTZ R4, R3.reuse, R6 ;  /* 0x0000000603047220 */ /* 0x040fe20000410000 */
[----:B------:R-:W-:Y:S02]  /*a330*/  HADD2.F32 R7, -RZ, R7.H0_H0 ;  /* 0x20000007ff077230 */ /* 0x000fe40000004100 */
[----:B------:R-:W-:Y:S01]  /*a340*/  FMUL.FTZ R3, R3, R48 ;  /* 0x0000003003037220 */ /* 0x000fe20000410000 */
[C---:B------:R-:W-:Y:S01]  /*a350*/  FFMA.FTZ R52, R37.reuse, R5, -R52 ;  /* 0x0000000525347223 */ /* 0x040fe20000010834 */
[----:B------:R-:W-:Y:S01]  /*a360*/  FFMA.FTZ R49, R37, R44, R49 ;  /* 0x0000002c25317223 */ /* 0x000fe20000010031 */
[C---:B------:R-:W-:Y:S01]  /*a370*/  FFMA.FTZ R5, R7.reuse, R48, -R4 ;  /* 0x0000003007057223 */ /* 0x040fe20000010804 */
[----:B------:R-:W-:Y:S01]  /*a380*/  FFMA.FTZ R44, R7, R6, R3 ;  /* 0x00000006072c7223 */ /* 0x000fe20000010003 */
[----:B------:R-:W-:-:S02]  /*a390*/  F2FP.SATFINITE.E4M3.F32.PACK_AB_MERGE_C R6, R59, R56, RZ ;  /* 0x000000383b06723e */ /* 0x000fc400048070ff */
[----:B------:R-:W-:Y:S02]  /*a3a0*/  F2FP.SATFINITE.E4M3.F32.PACK_AB_MERGE_C R7, R53, R60, RZ ;  /* 0x0000003c3507723e */ /* 0x000fe400048070ff */
[----:B------:R-:W-:Y:S02]  /*a3b0*/  F2FP.SATFINITE.E4M3.F32.PACK_AB_MERGE_C R4, R47, R50, RZ ;  /* 0x000000322f04723e */ /* 0x000fe400048070ff */
[----:B------:R-:W-:Y:S02]  /*a3c0*/  F2FP.SATFINITE.E4M3.F32.PACK_AB_MERGE_C R49, R49, R52, RZ ;  /* 0x000000343131723e */ /* 0x000fe400048070ff */
[----:B------:R-:W-:Y:S02]  /*a3d0*/  F2FP.SATFINITE.E4M3.F32.PACK_AB_MERGE_C R6, R54, R55, R6 ;  /* 0x000000373606723e */ /* 0x000fe40004807006 */
[----:B------:R-:W-:Y:S02]  /*a3e0*/  F2FP.SATFINITE.E4M3.F32.PACK_AB_MERGE_C R7, R58, R57, R7 ;  /* 0x000000393a07723e */ /* 0x000fe40004807007 */
[----:B------:R-:W-:-:S02]  /*a3f0*/  F2FP.SATFINITE.E4M3.F32.PACK_AB_MERGE_C R4, R46, R45, R4 ;  /* 0x0000002d2e04723e */ /* 0x000fc40004807004 */
[----:B------:R-:W-:-:S05]  /*a400*/  F2FP.SATFINITE.E4M3.F32.PACK_AB_MERGE_C R5, R44, R5, R49 ;  /* 0x000000052c05723e */ /* 0x000fca0004807031 */
[----:B------:R0:W-:Y:S02]  /*a410*/  STS.128 [R213+0x18000], R4 ;  /* 0x01800004d5007388 */ /* 0x0001e40000000c00 */
.L_x_1884:
[----:B------:R-:W-:Y:S05]  /*a420*/  BSYNC B2 ;  /* 0x0000000000027941 */ /* 0x000fea0003800000 */
.L_x_1883:
[----:B------:R-:W-:Y:S05]  /*a430*/  @P1 BRA `(.L_x_1882) ;  /* 0x0000000400e81947 */ /* 0x000fea0003800000 */
[----:B0---4-:R-:W0:Y:S01]  /*a440*/  LDS.128 R4, [R213+0x1c000] ;  /* 0x01c00000d5047984 */ /* 0x011e220000000c00 */
[----:B-----5:R-:W-:Y:S02]  /*a450*/  SHF.R.U32.HI R45, RZ, 0x8, R42 ;  /* 0x00000008ff2d7819 */ /* 0x020fe4000001162a */
[----:B------:R-:W-:Y:S02]  /*a460*/  LOP3.LUT R48, R42, 0xff, RZ, 0xc0, !PT ;  /* 0x000000ff2a307812 */ /* 0x000fe400078ec0ff */
[----:B------:R-:W-:Y:S02]  /*a470*/  LOP3.LUT R45, R45, 0xff, RZ, 0xc0, !PT ;  /* 0x000000ff2d2d7812 */ /* 0x000fe400078ec0ff */
[----:B--2---:R-:W-:Y:S02]  /*a480*/  SHF.R.U32.HI R37, RZ, 0x8, R41 ;  /* 0x00000008ff257819 */ /* 0x004fe40000011629 */
[----:B------:R-:W-:Y:S02]  /*a490*/  SHF.R.U32.HI R47, RZ, 0x8, R43 ;  /* 0x00000008ff2f7819 */ /* 0x000fe4000001162b */
[----:B------:R-:W-:-:S02]  /*a4a0*/  SHF.R.U32.HI R3, RZ, 0x8, R40 ;  /* 0x00000008ff037819 */ /* 0x000fc40000011628 */
[----:B------:R-:W-:Y:S02]  /*a4b0*/  PRMT R48, R45, 0x7604, R48 ;  /* 0x000076042d307816 */ /* 0x000fe40000000030 */
[----:B------:R-:W-:Y:S02]  /*a4c0*/  LOP3.LUT R46, R41, 0xff, RZ, 0xc0, !PT ;  /* 0x000000ff292e7812 */ /* 0x000fe400078ec0ff */
[----:B------:R-:W-:Y:S02]  /*a4d0*/  LOP3.LUT R50, R43, 0xff, RZ, 0xc0, !PT ;  /* 0x000000ff2b327812 */ /* 0x000fe400078ec0ff */
[----:B------:R-:W-:Y:S02]  /*a4e0*/  LOP3.LUT R37, R37, 0xff, RZ, 0xc0, !PT ;  /* 0x000000ff25257812 */ /* 0x000fe400078ec0ff */
[----:B------:R-:W-:Y:S02]  /*a4f0*/  LOP3.LUT R47, R47, 0xff, RZ, 0xc0, !PT ;  /* 0x000000ff2f2f7812 */ /* 0x000fe400078ec0ff */
[----:B------:R-:W-:-:S02]  /*a500*/  SHF.R.U32.HI R45, RZ, 0x10, R41 ;  /* 0x00000010ff2d7819 */ /* 0x000fc40000011629 */
[----:B---3--:R-:W-:Y:S02]  /*a510*/  SHF.R.U32.HI R49, RZ, 0x10, R43 ;  /* 0x00000010ff317819 */ /* 0x008fe4000001162b */
[----:B------:R-:W-:Y:S02]  /*a520*/  LOP3.LUT R44, R40, 0xff, RZ, 0xc0, !PT ;  /* 0x000000ff282c7812 */ /* 0x000fe400078ec0ff */
[----:B------:R-:W-:Y:S02]  /*a530*/  LOP3.LUT R3, R3, 0xff, RZ, 0xc0, !PT ;  /* 0x000000ff03037812 */ /* 0x000fe400078ec0ff */
[----:B------:R-:W-:Y:S02]  /*a540*/  PRMT R46, R37, 0x7604, R46 ;  /* 0x00007604252e7816 */ /* 0x000fe4000000002e */
[----:B------:R-:W-:Y:S02]  /*a550*/  PRMT R50, R47, 0x7604, R50 ;  /* 0x000076042f327816 */ /* 0x000fe40000000032 */
[----:B------:R-:W-:-:S02]  /*a560*/  LOP3.LUT R45, R45, 0xff, RZ, 0xc0, !PT ;  /* 0x000000ff2d2d7812 */ /* 0x000fc400078ec0ff */
[----:B------:R-:W-:Y:S02]  /*a570*/  LOP3.LUT R49, R49, 0xff, RZ, 0xc0, !PT ;  /* 0x000000ff31317812 */ /* 0x000fe400078ec0ff */
[----:B------:R-:W-:Y:S02]  /*a580*/  PRMT R44, R3, 0x7604, R44 ;  /* 0x00007604032c7816 */ /* 0x000fe4000000002c */
[----:B------:R-:W-:Y:S02]  /*a590*/  SHF.R.U32.HI R3, RZ, 0x10, R40 ;  /* 0x00000010ff037819 */ /* 0x000fe40000011628 */
[----:B------:R-:W-:Y:S02]  /*a5a0*/  SHF.R.U32.HI R37, RZ, 0x10, R42 ;  /* 0x00000010ff257819 */ /* 0x000fe4000001162a */
[----:B------:R-:W-:Y:S02]  /*a5b0*/  PRMT R45, R45, 0x7054, R46 ;  /* 0x000070542d2d7816 */ /* 0x000fe4000000002e */
[----:B------:R-:W-:-:S02]  /*a5c0*/  PRMT R49, R49, 0x7054, R50 ;  /* 0x0000705431317816 */ /* 0x000fc40000000032 */
[----:B------:R-:W-:Y:S02]  /*a5d0*/  LOP3.LUT R3, R3, 0xff, RZ, 0xc0, !PT ;  /* 0x000000ff03037812 */ /* 0x000fe400078ec0ff */
[----:B------:R-:W-:Y:S02]  /*a5e0*/  LOP3.LUT R47, R37, 0xff, RZ, 0xc0, !PT ;  /* 0x000000ff252f7812 */ /* 0x000fe400078ec0ff */
[----:B------:R-:W-:Y:S02]  /*a5f0*/  LOP3.LUT R49, R49, 0xff000000, R43, 0xf8, !PT ;  /* 0xff00000031317812 */ /* 0x000fe400078ef82b */
[----:B------:R-:W-:Y:S02]  /*a600*/  LOP3.LUT R45, R45, 0xff000000, R41, 0xf8, !PT ;  /* 0xff0000002d2d7812 */ /* 0x000fe400078ef829 */
[----:B------:R-:W-:Y:S02]  /*a610*/  PRMT R37, R3, 0x7054, R44 ;  /* 0x0000705403257816 */ /* 0x000fe4000000002c */
[----:B------:R-:W-:-:S02]  /*a620*/  PRMT R47, R47, 0x7054, R48 ;  /* 0x000070542f2f7816 */ /* 0x000fc40000000030 */
[-C--:B0-----:R-:W-:Y:S02]  /*a630*/  F2FP.F16.E4M3.UNPACK_B R3, R6.reuse.H1 ;  /* 0x00000006ff03723e */ /* 0x081fe400030006ff */
[----:B------:R-:W-:Y:S02]  /*a640*/  F2FP.F16.E4M3.UNPACK_B R48, R49 ;  /* 0x00000031ff30723e */ /* 0x000fe400020006ff */
[----:B------:R-:W-:Y:S02]  /*a650*/  F2FP.F16.E4M3.UNPACK_B R43, R45 ;  /* 0x0000002dff2b723e */ /* 0x000fe400020006ff */
[----:B------:R-:W-:Y:S01]  /*a660*/  LOP3.LUT R44, R37, 0xff000000, R40, 0xf8, !PT ;  /* 0xff000000252c7812 */ /* 0x000fe200078ef828 */
[----:B------:R-:W-:Y:S01]  /*a670*/  HADD2.F32 R37, -RZ, R3.H1_H1 ;  /* 0x30000003ff257230 */ /* 0x000fe20000004100 */
[----:B------:R-:W-:Y:S01]  /*a680*/  F2FP.F16.E4M3.UNPACK_B R6, R6 ;  /* 0x00000006ff06723e */ /* 0x000fe200020006ff */
[--C-:B------:R-:W-:Y:S01]  /*a690*/  HADD2.F32 R50, -RZ, R48.reuse.H1_H1 ;  /* 0x30000030ff327230 */ /* 0x100fe20000004100 */
[----:B------:R-:W-:Y:S01]  /*a6a0*/  LOP3.LUT R47, R47, 0xff000000, R42, 0xf8, !PT ;  /* 0xff0000002f2f7812 */ /* 0x000fe200078ef82a */
[----:B------:R-:W-:Y:S01]  /*a6b0*/  HADD2.F32 R46, -RZ, R43.H1_H1 ;  /* 0x3000002bff2e7230 */ /* 0x000fe20000004100 */
[-C--:B------:R-:W-:Y:S01]  /*a6c0*/  F2FP.F16.E4M3.UNPACK_B R41, R7.reuse ;  /* 0x00000007ff29723e */ /* 0x080fe200020006ff */
[----:B------:R-:W-:Y:S01]  /*a6d0*/  HADD2.F32 R40, -RZ, R3.H0_H0 ;  /* 0x20000003ff287230 */ /* 0x000fe20000004100 */
[----:B------:R-:W-:Y:S01]  /*a6e0*/  F2FP.F16.E4M3.UNPACK_B R42, R7.H1 ;  /* 0x00000007ff2a723e */ /* 0x000fe200030006ff */
[C---:B------:R-:W-:Y:S01]  /*a6f0*/  FMUL.FTZ R51, R37.reuse, R50 ;  /* 0x0000003225337220 */ /* 0x040fe20000410000 */
        /* <DEDUP_REMOVED lines=78> */
.L_x_1882:
[----:B------:R-:W-:Y:S05]  /*abe0*/  BSYNC B1 ;  /* 0x0000000000017941 */ /* 0x000fea0003800000 */
.L_x_1881:
[----:B-1----:R-:W-:Y:S01]  /*abf0*/  VIADD R3, R187, 0x20 ;  /* 0x00000020bb037836 */ /* 0x002fe20000000000 */
[----:B------:R-:W-:Y:S04]  /*ac00*/  BSSY B1, `(.L_x_1885) ;  /* 0x00000fa000017945 */ /* 0x000fe80003800000 */
[----:B------:R-:W-:-:S13]  /*ac10*/  ISETP.GE.AND P0, PT, R3, R0, PT ;  /* 0x000000000300720c */ /* 0x000fda0003f06270 */
[----:B------:R-:W-:Y:S05]  /*ac20*/  @P0 BRA `(.L_x_1886) ;  /* 0x0000000c00dc0947 */ /* 0x000fea0003800000 */
[----:B------:R-:W1:Y:S01]  /*ac30*/  LDC R3, c[0x0][0x3f4] ;  /* 0x0000fd00ff037b82 */ /* 0x000e620000000800 */
[----:B------:R-:W-:Y:S01]  /*ac40*/  BSSY B2, `(.L_x_1887) ;  /* 0x000007e000027945 */ /* 0x000fe20003800000 */
[-C--:B-1----:R-:W-:Y:S02]  /*ac50*/  ISETP.GE.AND P0, PT, R18, R3.reuse, PT ;  /* 0x000000031200720c */ /* 0x082fe40003f06270 */
[----:B------:R-:W-:-:S11]  /*ac60*/  ISETP.GE.AND P1, PT, R190, R3, PT ;  /* 0x00000003be00720c */ /* 0x000fd60003f26270 */
        /* <DEDUP_REMOVED lines=14> */
[----:B------:R-:W-:Y:S02]  /*ad50*/  SHF.R.U32.HI R45, RZ, 0x10, R39 ;  /* 0x00000010ff2d7819 */ /* 0x000fe40000011627 */
        /* <DEDUP_REMOVED lines=19> */
[----:B------:R-:W-:Y:S01]  /*ae90*/  F2FP.F16.E4M3.UNPACK_B R39, R41 ;  /* 0x00000029ff27723e */ /* 0x000fe200020006ff */
[--C-:B------:R-:W-:Y:S01]  /*aea0*/  HADD2.F32 R35, -RZ, R3.reuse.H0_H0 ;  /* 0x20000003ff237230 */ /* 0x100fe20000004100 */
[----:B------:R-:W-:Y:S01]  /*aeb0*/  LOP3.LUT R40, R37, 0xff000000, R34, 0xf8, !PT ;  /* 0xff00000025287812 */ /* 0x000fe200078ef822 */
[----:B------:R-:W-:Y:S01]  /*aec0*/  HADD2.F32 R34, -RZ, R3.H1_H1 ;  /* 0x30000003ff227230 */ /* 0x000fe20000004100 */
[----:B------:R-:W-:Y:S01]  /*aed0*/  F2FP.F16.E4M3.UNPACK_B R6, R6 ;  /* 0x00000006ff06723e */ /* 0x000fe200020006ff */
[--C-:B------:R-:W-:Y:S01]  /*aee0*/  HADD2.F32 R46, -RZ, R44.reuse.H1_H1 ;  /* 0x3000002cff2e7230 */ /* 0x100fe20000004100 */
[----:B------:R-:W-:Y:S01]  /*aef0*/  LOP3.LUT R43, R43, 0xff000000, R38, 0xf8, !PT ;  /* 0xff0000002b2b7812 */ /* 0x000fe200078ef826 */
[--C-:B------:R-:W-:Y:S01]  /*af00*/  HADD2.F32 R42, -RZ, R39.reuse.H1_H1 ;  /* 0x30000027ff2a7230 */ /* 0x100fe20000004100 */
[-C--:B------:R-:W-:Y:S01]  /*af10*/  F2FP.F16.E4M3.UNPACK_B R37, R7.reuse ;  /* 0x00000007ff25723e */ /* 0x080fe200020006ff */
[----:B------:R-:W-:Y:S01]  /*af20*/  HADD2.F32 R44, -RZ, R44.H0_H0 ;  /* 0x2000002cff2c7230 */ /* 0x000fe20000004100 */
[----:B------:R-:W-:Y:S01]  /*af30*/  F2FP.F16.E4M3.UNPACK_B R38, R7.H1 ;  /* 0x00000007ff26723e */ /* 0x000fe200030006ff */
[C---:B------:R-:W-:Y:S01]  /*af40*/  FMUL.FTZ R48, R34.reuse, R46 ;  /* 0x0000002e22307220 */ /* 0x040fe20000410000 */
[----:B------:R-:W-:Y:S01]  /*af50*/  FMUL.FTZ R47, R34, R42 ;  /* 0x0000002a222f7220 */ /* 0x000fe20000410000 */
[-C--:B------:R-:W-:Y:S01]  /*af60*/  F2FP.F16.E4M3.UNPACK_B R7, R5.reuse ;  /* 0x00000005ff07723e */ /* 0x080fe200020006ff */
[----:B------:R-:W-:Y:S01]  /*af70*/  HADD2.F32 R39, -RZ, R39.H0_H0 ;  /* 0x20000027ff277230 */ /* 0x000fe20000004100 */
[----:B------:R-:W-:Y:S01]  /*af80*/  F2FP.F16.E4M3.UNPACK_B R34, R5.H1 ;  /* 0x00000005ff22723e */ /* 0x000fe200030006ff */
[----:B------:R-:W-:-:S02]  /*af90*/  HADD2.F32 R5, -RZ, R6.H1_H1 ;  /* 0x30000006ff057230 */ /* 0x000fc40000004100 */
[C---:B------:R-:W-:Y:S01]  /*afa0*/  FFMA.FTZ R50, R35.reuse, R42, -R48 ;  /* 0x0000002a23327223 */ /* 0x040fe20000010830 */
[----:B------:R-:W-:Y:S01]  /*afb0*/  FFMA.FTZ R51, R35, R46, R47 ;  /* 0x0000002e23337223 */ /* 0x000fe2000001002f */
[----:B------:R-:W-:Y:S01]  /*afc0*/  HADD2.F32 R6, -RZ, R6.H0_H0 ;  /* 0x20000006ff067230 */ /* 0x000fe20000004100 */
[----:B------:R-:W-:Y:S01]  /*afd0*/  F2FP.F16.E4M3.UNPACK_B R45, R45.H1 ;  /* 0x0000002dff2d723e */ /* 0x000fe200030006ff */
[C---:B------:R-:W-:Y:S01]  /*afe0*/  FMUL.FTZ R35, R5.reuse, R44 ;  /* 0x0000002c05237220 */ /* 0x040fe20000410000 */
[----:B------:R-:W-:Y:S01]  /*aff0*/  F2FP.F16.E4M3.UNPACK_B R41, R41.H1 ;  /* 0x00000029ff29723e */ /* 0x000fe200030006ff */
[-C--:B---3--:R-:W-:Y:S01]  /*b000*/  FMUL.FTZ R49, R5, R39.reuse ;  /* 0x0000002705317220 */ /* 0x088fe20000410000 */
[----:B------:R-:W-:Y:S02]  /*b010*/  HADD2.F32 R5, -RZ, R37.H1_H1 ;  /* 0x30000025ff057230 */ /* 0x000fe40000004100 */
[----:B------:R-:W-:Y:S01]  /*b020*/  FFMA.FTZ R47, R6, R39, -R35 ;  /* 0x00000027062f7223 */ /* 0x000fe20000010823 */
[----:B------:R-:W-:-:S02]  /*b030*/  HADD2.F32 R46, -RZ, R45.H0_H0 ;  /* 0x2000002dff2e7230 */ /* 0x000fc40000004100 */
[----:B------:R-:W-:Y:S01]  /*b040*/  FFMA.FTZ R48, R6, R44, R49 ;  /* 0x0000002c06307223 */ /* 0x000fe20000010031 */
[----:B------:R-:W-:Y:S01]  /*b050*/  HADD2.F32 R42, -RZ, R41.H0_H0 ;  /* 0x20000029ff2a7230 */ /* 0x000fe20000004100 */
[----:B------:R-:W-:Y:S01]  /*b060*/  F2FP.F16.E4M3.UNPACK_B R3, R4 ;  /* 0x00000004ff03723e */ /* 0x000fe200020006ff */
[----:B------:R-:W-:Y:S02]  /*b070*/  HADD2.F32 R45, -RZ, R45.H1_H1 ;  /* 0x3000002dff2d7230 */ /* 0x000fe40000004100 */
[C---:B------:R-:W-:Y:S01]  /*b080*/  FMUL.FTZ R44, R5.reuse, R46 ;  /* 0x0000002e052c7220 */ /* 0x040fe20000410000 */
[----:B------:R-:W-:Y:S02]  /*b090*/  HADD2.F32 R6, -RZ, R38.H1_H1 ;  /* 0x30000026ff067230 */ /* 0x000fe40000004100 */
[----:B------:R-:W-:Y:S01]  /*b0a0*/  FMUL.FTZ R52, R5, R42 ;  /* 0x0000002a05347220 */ /* 0x000fe20000410000 */
[----:B------:R-:W-:Y:S01]  /*b0b0*/  HADD2.F32 R37, -RZ, R37.H0_H0 ;  /* 0x20000025ff257230 */ /* 0x000fe20000004100 */
[----:B------:R-:W-:Y:S01]  /*b0c0*/  F2FP.F16.E4M3.UNPACK_B R5, R43 ;  /* 0x0000002bff05723e */ /* 0x000fe200020006ff */
[----:B------:R-:W-:-:S02]  /*b0d0*/  HADD2.F32 R41, -RZ, R41.H1_H1 ;  /* 0x30000029ff297230 */ /* 0x000fc40000004100 */
[C---:B------:R-:W-:Y:S01]  /*b0e0*/  FMUL.FTZ R35, R6.reuse, R45 ;  /* 0x0000002d06237220 */ /* 0x040fe20000410000 */
[----:B------:R-:W-:Y:S02]  /*b0f0*/  HADD2.F32 R38, -RZ, R38.H0_H0 ;  /* 0x20000026ff267230 */ /* 0x000fe40000004100 */
[C---:B------:R-:W-:Y:S01]  /*b100*/  FFMA.FTZ R49, R37.reuse, R42, -R44 ;  /* 0x0000002a25317223 */ /* 0x040fe2000001082c */
[----:B------:R-:W-:Y:S01]  /*b110*/  FFMA.FTZ R52, R37, R46, R52 ;  /* 0x0000002e25347223 */ /* 0x000fe20000010034 */
        /* <DEDUP_REMOVED lines=13> */
[----:B------:R-:W-:Y:S02]  /*b1f0*/  HADD2.F32 R4, -RZ, R3.H1_H1 ;  /* 0x30000003ff047230 */ /* 0x000fe40000004100 */
[-C--:B------:R-:W-:Y:S01]  /*b200*/  FMUL.FTZ R44, R6, R37.reuse ;  /* 0x00000025062c7220 */ /* 0x080fe20000410000 */
[----:B------:R-:W-:Y:S02]  /*b210*/  HADD2.F32 R35, -RZ, R35.H0_H0 ;  /* 0x20000023ff237230 */ /* 0x000fe40000004100 */
[----:B------:R-:W-:Y:S01]  /*b220*/  FFMA.FTZ R42, R5, R37, -R42 ;  /* 0x00000025052a7223 */ /* 0x000fe2000001082a */
[----:B------:R-:W-:-:S02]  /*b230*/  HADD2.F32 R3, -RZ, R3.H0_H0 ;  /* 0x20000003ff037230 */ /* 0x000fc40000004100 */
[CC--:B------:R-:W-:Y:S01]  /*b240*/  FMUL.FTZ R6, R4.reuse, R38.reuse ;  /* 0x0000002604067220 */ /* 0x0c0fe20000410000 */
        /* <DEDUP_REMOVED lines=8> */
[C---:B------:R-:W-:Y:S01]  /*b2d0*/  FMUL.FTZ R44, R4.reuse, R5 ;  /* 0x00000005042c7220 */ /* 0x040fe20000410000 */
[--C-:B------:R-:W-:Y:S02]  /*b2e0*/  HADD2.F32 R3, -RZ, R7.reuse.H1_H1 ;  /* 0x30000007ff037230 */ /* 0x100fe40000004100 */
[----:B------:R-:W-:Y:S01]  /*b2f0*/  FMUL.FTZ R41, R4, R35 ;  /* 0x0000002304297220 */ /* 0x000fe20000410000 */
[----:B------:R-:W-:Y:S02]  /*b300*/  HADD2.F32 R40, -RZ, R40.H0_H0 ;  /* 0x20000028ff287230 */ /* 0x000fe40000004100 */
[----:B------:R-:W-:Y:S02]  /*b310*/  HADD2.F32 R34, -RZ, R34.H0_H0 ;  /* 0x20000022ff227230 */ /* 0x000fe40000004100 */
[C---:B------:R-:W-:Y:S01]  /*b320*/  FMUL.FTZ R4, R3.reuse, R6 ;  /* 0x0000000603047220 */ /* 0x040fe20000410000 */
[----:B------:R-:W-:Y:S02]  /*b330*/  HADD2.F32 R7, -RZ, R7.H0_H0 ;  /* 0x20000007ff077230 */ /* 0x000fe40000004100 */
[-C--:B------:R-:W-:Y:S01]  /*b340*/  FMUL.FTZ R3, R3, R40.reuse ;  /* 0x0000002803037220 */ /* 0x080fe20000410000 */
        /* <DEDUP_REMOVED lines=13> */
.L_x_1888:
[----:B------:R-:W-:Y:S05]  /*b420*/  BSYNC B2 ;  /* 0x0000000000027941 */ /* 0x000fea0003800000 */
.L_x_1887:
[----:B------:R-:W-:Y:S05]  /*b430*/  @P1 BRA `(.L_x_1886) ;  /* 0x0000000400d81947 */ /* 0x000fea0003800000 */
[----:B01--4-:R-:W0:Y:S01]  /*b440*/  LDS.128 R4, [R213+0x1d000] ;  /* 0x01d00000d5047984 */ /* 0x013e220000000c00 */
[----:B-----5:R-:W-:Y:S02]  /*b450*/  SHF.R.U32.HI R34, RZ, 0x8, R30 ;  /* 0x00000008ff227819 */ /* 0x020fe4000001161e */
[----:B------:R-:W-:Y:S02]  /*b460*/  SHF.R.U32.HI R38, RZ, 0x8, R31 ;  /* 0x00000008ff267819 */ /* 0x000fe4000001161f */
[----:B------:R-:W-:Y:S02]  /*b470*/  LOP3.LUT R3, R30, 0xff, RZ, 0xc0, !PT ;  /* 0x000000ff1e037812 */ /* 0x000fe400078ec0ff */
[----:B------:R-:W-:Y:S02]  /*b480*/  LOP3.LUT R34, R34, 0xff, RZ, 0xc0, !PT ;  /* 0x000000ff22227812 */ /* 0x000fe400078ec0ff */
[----:B------:R-:W-:Y:S02]  /*b490*/  SHF.R.U32.HI R40, RZ, 0x8, R33 ;  /* 0x00000008ff287819 */ /* 0x000fe40000011621 */
[----:B------:R-:W-:-:S02]  /*b4a0*/  LOP3.LUT R35, R31, 0xff, RZ, 0xc0, !PT ;  /* 0x000000ff1f237812 */ /* 0x000fc400078ec0ff */
[----:B------:R-:W-:Y:S02]  /*b4b0*/  LOP3.LUT R38, R38, 0xff, RZ, 0xc0, !PT ;  /* 0x000000ff26267812 */ /* 0x000fe400078ec0ff */
[----:B------:R-:W-:Y:S02]  /*b4c0*/  PRMT R3, R34, 0x7604, R3 ;  /* 0x0000760422037816 */ /* 0x000fe40000000003 */
[----:B------:R-:W-:Y:S02]  /*b4d0*/  SHF.R.U32.HI R42, RZ, 0x10, R31 ;  /* 0x00000010ff2a7819 */ /* 0x000fe4000001161f */
[----:B------:R-:W-:Y:S02]  /*b4e0*/  SHF.R.U32.HI R34, RZ, 0x8, R32 ;  /* 0x00000008ff227819 */ /* 0x000fe40000011620 */
[----:B------:R-:W-:Y:S02]  /*b4f0*/  LOP3.LUT R39, R33, 0xff, RZ, 0xc0, !PT ;  /* 0x000000ff21277812 */ /* 0x000fe400078ec0ff */
[----:B------:R-:W-:-:S02]  /*b500*/  LOP3.LUT R40, R40, 0xff, RZ, 0xc0, !PT ;  /* 0x000000ff28287812 */ /* 0x000fc400078ec0ff */
[----:B------:R-:W-:Y:S02]  /*b510*/  SHF.R.U32.HI R41, RZ, 0x10, R33 ;  /* 0x00000010ff297819 */ /* 0x000fe40000011621 */
[----:B------:R-:W-:Y:S02]  /*b520*/  PRMT R35, R38, 0x7604, R35 ;  /* 0x0000760426237816 */ /* 0x000fe40000000023 */
[----:B------:R-:W-:Y:S01]  /*b530*/  LOP3.LUT R38, R34, 0xff, RZ, 0xc0, !PT ;  /* 0x000000ff22267812 */ /* 0x000fe200078ec0ff */
[----:B------:R-:W-:Y:S01]  /*b540*/  IMAD.U32 R34, R42, 0x10000, RZ ;  /* 0x000100002a227824 */ /* 0x000fe200078e00ff */
[----:B--2---:R-:W-:Y:S02]  /*b550*/  LOP3.LUT R37, R32, 0xff, RZ, 0xc0, !PT ;  /* 0x000000ff20257812 */ /* 0x004fe400078ec0ff */
[----:B------:R-:W-:Y:S02]  /*b560*/  PRMT R40, R40, 0x7604, R39 ;  /* 0x0000760428287816 */ /* 0x000fe40000000027 */
[----:B------:R-:W-:-:S02]  /*b570*/  SHF.L.U32 R41, R41, 0x10, RZ ;  /* 0x0000001029297819 */ /* 0x000fc400000006ff */
[----:B------:R-:W-:Y:S02]  /*b580*/  PRMT R39, R38, 0x7604, R37 ;  /* 0x0000760426277816 */ /* 0x000fe40000000025 */
[----:B------:R-:W-:Y:S02]  /*b590*/  LOP3.LUT R37, R35, 0xff0000, R34, 0xf8, !PT ;  /* 0x00ff000023257812 */ /* 0x000fe400078ef822 */
[----:B------:R-:W-:Y:S02]  /*b5a0*/  LOP3.LUT R41, R40, 0xff0000, R41, 0xf8, !PT ;  /* 0x00ff000028297812 */ /* 0x000fe400078ef829 */
[----:B------:R-:W-:Y:S02]  /*b5b0*/  LOP3.LUT R37, R37, 0xff000000, R31, 0xf8, !PT ;  /* 0xff00000025257812 */ /* 0x000fe400078ef81f */
[----:B------:R-:W-:Y:S02]  /*b5c0*/  LOP3.LUT R41, R41, 0xff000000, R33, 0xf8, !PT ;  /* 0xff00000029297812 */ /* 0x000fe400078ef821 */
[----:B------:R-:W-:-:S02]  /*b5d0*/  LOP3.LUT R35, R3, 0xff0000, R30, 0xf8, !PT ;  /* 0x00ff000003237812 */ /* 0x000fc400078ef81e */
[-C--:B0-----:R-:W-:Y:S02]  /*b5e0*/  F2FP.F16.E4M3.UNPACK_B R3, R6.reuse.H1 ;  /* 0x00000006ff03723e */ /* 0x081fe400030006ff */
[----:B------:R-:W-:Y:S02]  /*b5f0*/  F2FP.F16.E4M3.UNPACK_B R40, R41 ;  /* 0x00000029ff28723e */ /* 0x000fe400020006ff */
[----:B------:R-:W-:Y:S01]  /*b600*/  F2FP.F16.E4M3.UNPACK_B R34, R37 ;  /* 0x00000025ff22723e */ /* 0x000fe200020006ff */
[--C-:B------:R-:W-:Y:S01]  /*b610*/  HADD2.F32 R31, -RZ, R3.reuse.H0_H0 ;  /* 0x20000003ff1f7230 */ /* 0x100fe20000004100 */
[----:B------:R-:W-:Y:S01]  /*b620*/  LOP3.LUT R35, R35, 0xff000000, R30, 0xf8, !PT ;  /* 0xff00000023237812 */ /* 0x000fe200078ef81e */
[----:B------:R-:W-:Y:S01]  /*b630*/  HADD2.F32 R30, -RZ, R3.H1_H1 ;  /* 0x30000003ff1e7230 */ /* 0x000fe20000004100 */
[--C-:B------:R-:W-:Y:S01]  /*b640*/  LOP3.LUT R39, R39, 0xff0000, R32.reuse, 0xf8, !PT ;  /* 0x00ff000027277812 */ /* 0x100fe200078ef820 */
[----:B------:R-:W-:Y:S01]  /*b650*/  HADD2.F32 R42, -RZ, R40.H1_H1 ;  /* 0x30000028ff2a7230 */ /* 0x000fe20000004100 */
[----:B------:R-:W-:Y:S01]  /*b660*/  F2FP.F16.E4M3.UNPACK_B R6, R6 ;  /* 0x00000006ff06723e */ /* 0x000fe200020006ff */
[----:B------:R-:W-:Y:S01]  /*b670*/  HADD2.F32 R38, -RZ, R34.H1_H1 ;  /* 0x30000022ff267230 */ /* 0x000fe20000004100 */
[----:B------:R-:W-:Y:S01]  /*b680*/  LOP3.LUT R39, R39, 0xff000000, R32, 0xf8, !PT ;  /* 0xff00000027277812 */ /* 0x000fe200078ef820 */
[----:B------:R-:W-:Y:S01]  /*b690*/  HADD2.F32 R40, -RZ, R40.H0_H0 ;  /* 0x20000028ff287230 */ /* 0x000fe20000004100 */
[-C--:B------:R-:W-:Y:S01]  /*b6a0*/  F2FP.F16.E4M3.UNPACK_B R32, R7.reuse ;  /* 0x00000007ff20723e */ /* 0x080fe200020006ff */
[C---:B------:R-:W-:Y:S01]  /*b6b0*/  FMUL.FTZ R44, R30.reuse, R42 ;  /* 0x0000002a1e2c7220 */ /* 0x040fe20000410000 */
[----:B------:R-:W-:Y:S01]  /*b6c0*/  F2FP.F16.E4M3.UNPACK_B R33, R7.H1 ;  /* 0x00000007ff21723e */ /* 0x000fe200030006ff */
        /* <DEDUP_REMOVED lines=11> */
[-C--:B------:R-:W-:Y:S01]  /*b780*/  FMUL.FTZ R43, R5, R34.reuse ;  /* 0x00000022052b7220 */ /* 0x080fe20000410000 */
[----:B------:R-:W-:Y:S02]  /*b790*/  HADD2.F32 R5, -RZ, R32.H1_H1 ;  /* 0x30000020ff057230 */ /* 0x000fe40000004100 */
[----:B------:R-:W-:Y:S01]  /*b7a0*/  FFMA.FTZ R42, R6, R34, -R31 ;  /* 0x00000022062a7223 */ /* 0x000fe2000001081f */
[----:B------:R-:W-:-:S02]  /*b7b0*/  HADD2.F32 R38, -RZ, R41.H0_H0 ;  /* 0x20000029ff267230 */ /* 0x000fc40000004100 */
[----:B------:R-:W-:Y:S01]  /*b7c0*/  FFMA.FTZ R43, R6, R40, R43 ;  /* 0x00000028062b7223 */ /* 0x000fe2000001002b */
[----:B------:R-:W-:Y:S01]  /*b7d0*/  HADD2.F32 R31, -RZ, R37.H0_H0 ;  /* 0x20000025ff1f7230 */ /* 0x000fe20000004100 */
[----:B------:R-:W-:Y:S01]  /*b7e0*/  F2FP.F16.E4M3.UNPACK_B R3, R4 ;  /* 0x00000004ff03723e */ /* 0x000fe200020006ff */
        /* <DEDUP_REMOVED lines=8> */
[----:B------:R-:W-:Y:S02]  /*b870*/  HADD2.F32 R33, -RZ, R33.H0_H0 ;  /* 0x20000021ff217230 */ /* 0x000fe40000004100 */
[C---:B------:R-:W-:Y:S01]  /*b880*/  FMUL.FTZ R34, R6.reuse, R41 ;  /* 0x0000002906227220 */ /* 0x040fe20000410000 */
[----:B------:R-:W-:Y:S01]  /*b890*/  F2FP.F16.E4M3.UNPACK_B R5, R39 ;  /* 0x00000027ff05723e */ /* 0x000fe200020006ff */
[-C--:B------:R-:W-:Y:S01]  /*b8a0*/  FMUL.FTZ R32, R6, R37.reuse ;  /* 0x0000002506207220 */ /* 0x080fe20000410000 */
[----:B------:R-:W-:Y:S01]  /*b8b0*/  F2FP.F16.E4M3.UNPACK_B R4, R4.H1 ;  /* 0x00000004ff04723e */ /* 0x000fe200030006ff */
[C---:B------:R-:W-:Y:S01]  /*b8c0*/  FFMA.FTZ R48, R33.reuse, R37, -R34 ;  /* 0x0000002521307223 */ /* 0x040fe20000010822 */
[----:B------:R-:W-:Y:S01]  /*b8d0*/  F2FP.F16.E4M3.UNPACK_B R31, R35 ;  /* 0x00000023ff1f723e */ /* 0x000fe200020006ff */
        /* <DEDUP_REMOVED lines=19> */
[--C-:B------:R-:W-:Y:S02]  /*ba10*/  HADD2.F32 R31, -RZ, R39.reuse.H1_H1 ;  /* 0x30000027ff1f7230 */ /* 0x100fe40000004100 */
[----:B------:R-:W-:Y:S01]  /*ba20*/  FFMA.FTZ R33, R3, R33, R4 ;  /* 0x0000002103217223 */ /* 0x000fe20000010004 */
[----:B------:R-:W-:Y:S02]  /*ba30*/  HADD2.F32 R4, -RZ, R30.H1_H1 ;  /* 0x3000001eff047230 */ /* 0x000fe40000004100 */
[----:B------:R-:W-:-:S02]  /*ba40*/  HADD2.F32 R32, -RZ, R39.H0_H0 ;  /* 0x20000027ff207230 */ /* 0x000fc40000004100 */
[----:B------:R-:W-:Y:S02]  /*ba50*/  HADD2.F32 R3, -RZ, R7.H1_H1 ;  /* 0x30000007ff037230 */ /* 0x000fe40000004100 */
[C---:B------:R-:W-:Y:S01]  /*ba60*/  FMUL.FTZ R40, R4.reuse, R5 ;  /* 0x0000000504287220 */ /* 0x040fe20000410000 */
[----:B------:R-:W-:Y:S02]  /*ba70*/  HADD2.F32 R6, -RZ, R35.H0_H0 ;  /* 0x20000023ff067230 */ /* 0x000fe40000004100 */
[----:B------:R-:W-:Y:S01]  /*ba80*/  FMUL.FTZ R35, R4, R31 ;  /* 0x0000001f04237220 */ /* 0x000fe20000410000 */
        /* <DEDUP_REMOVED lines=17> */
.L_x_1886:
[----:B------:R-:W-:Y:S05]  /*bba0*/  BSYNC B1 ;  /* 0x0000000000017941 */ /* 0x000fea0003800000 */
.L_x_1885:
[----:B------:R-:W-:Y:S01]  /*bbb0*/  VIADD R3, R187, 0x40 ;  /* 0x00000040bb037836 */ /* 0x000fe20000000000 */
[----:B------:R-:W-:Y:S04]  /*bbc0*/  BSSY B1, `(.L_x_1889) ;  /* 0x00000fa000017945 */ /* 0x000fe80003800000 */
[----:B------:R-:W-:-:S13]  /*bbd0*/  ISETP.GE.AND P0, PT, R3, R0, PT ;  /* 0x000000000300720c */ /* 0x000fda0003f06270 */
[----:B------:R-:W-:Y:S05]  /*bbe0*/  @P0 BRA `(.L_x_1890) ;  /* 0x0000000c00dc0947 */ /* 0x000fea0003800000 */
[----:B------:R-:W0:Y:S01]  /*bbf0*/  LDC R3, c[0x0][0x3f4] ;  /* 0x0000fd00ff037b82 */ /* 0x000e220000000800 */
[----:B------:R-:W-:Y:S01]  /*bc00*/  BSSY B2, `(.L_x_1891) ;  /* 0x000007a000027945 */ /* 0x000fe20003800000 */
[-C--:B0-----:R-:W-:Y:S02]  /*bc10*/  ISETP.GE.AND P0, PT, R18, R3.reuse, PT ;  /* 0x000000031200720c */ /* 0x081fe40003f06270 */
[----:B------:R-:W-:-:S11]  /*bc20*/  ISETP.GE.AND P1, PT, R190, R3, PT ;  /* 0x00000003be00720c */ /* 0x000fd60003f26270 */
[----:B------:R-:W-:Y:S05]  /*bc30*/  @P0 BRA `(.L_x_1892) ;  /* 0x0000000400d80947 */ /* 0x000fea0003800000 */
[----:B-1--4-:R-:W0:Y:S01]  /*bc40*/  LDS.128 R4, [R213+0x1a000] ;  /* 0x01a00000d5047984 */ /* 0x012e220000000c00 */
[----:B-----5:R-:W-:Y:S02]  /*bc50*/  SHF.R.U32.HI R30, RZ, 0x8, R26 ;  /* 0x00000008ff1e7819 */ /* 0x020fe4000001161a */
[----:B------:R-:W-:Y:S02]  /*bc60*/  LOP3.LUT R3, R26, 0xff, RZ, 0xc0, !PT ;  /* 0x000000ff1a037812 */ /* 0x000fe400078ec0ff */
[----:B------:R-:W-:Y:S02]  /*bc70*/  LOP3.LUT R30, R30, 0xff, RZ, 0xc0, !PT ;  /* 0x000000ff1e1e7812 */ /* 0x000fe400078ec0ff */
[----:B------:R-:W-:Y:S02]  /*bc80*/  SHF.R.U32.HI R32, RZ, 0x8, R27 ;  /* 0x00000008ff207819 */ /* 0x000fe4000001161b */
[----:B------:R-:W-:Y:S02]  /*bc90*/  SHF.R.U32.HI R35, RZ, 0x8, R29 ;  /* 0x00000008ff237819 */ /* 0x000fe4000001161d */
[----:B------:R-:W-:-:S02]  /*bca0*/  PRMT R3, R30, 0x7604, R3 ;  /* 0x000076041e037816 */ /* 0x000fc40000000003 */
[----:B------:R-:W-:Y:S02]  /*bcb0*/  LOP3.LUT R31, R27, 0xff, RZ, 0xc0, !PT ;  /* 0x000000ff1b1f7812 */ /* 0x000fe400078ec0ff */
[----:B------:R-:W-:Y:S02]  /*bcc0*/  LOP3.LUT R32, R32, 0xff, RZ, 0xc0, !PT ;  /* 0x000000ff20207812 */ /* 0x000fe400078ec0ff */
[----:B------:R-:W-:Y:S02]  /*bcd0*/  SHF.R.U32.HI R38, RZ, 0x10, R27 ;  /* 0x00000010ff267819 */ /* 0x000fe4000001161b */
[----:B------:R-:W-:Y:S02]  /*bce0*/  SHF.R.U32.HI R30, RZ, 0x8, R28 ;  /* 0x00000008ff1e7819 */ /* 0x000fe4000001161c */
[----:B--2---:R-:W-:Y:S02]  /*bcf0*/  SHF.R.U32.HI R37, RZ, 0x10, R29 ;  /* 0x00000010ff257819 */ /* 0x004fe4000001161d */
[----:B------:R-:W-:-:S02]  /*bd00*/  LOP3.LUT R34, R29, 0xff, RZ, 0xc0, !PT ;  /* 0x000000ff1d227812 */ /* 0x000fc400078ec0ff */
[----:B------:R-:W-:Y:S01]  /*bd10*/  LOP3.LUT R35, R35, 0xff, RZ, 0xc0, !PT ;  /* 0x000000ff23237812 */ /* 0x000fe200078ec0ff */
[----:B------:R-:W-:Y:S01]  /*bd20*/  IMAD.U32 R37, R37, 0x10000, RZ ;  /* 0x0001000025257824 */ /* 0x000fe200078e00ff */
[----:B------:R-:W-:Y:S02]  /*bd30*/  PRMT R31, R32, 0x7604, R31 ;  /* 0x00007604201f7816 */ /* 0x000fe4000000001f */
[----:B------:R-:W-:Y:S01]  /*bd40*/  LOP3.LUT R33, R30, 0xff, RZ, 0xc0, !PT ;  /* 0x000000ff1e217812 */ /* 0x000fe200078ec0ff */
[----:B------:R-:W-:Y:S01]  /*bd50*/  IMAD.U32 R30, R38, 0x10000, RZ ;  /* 0x00010000261e7824 */ /* 0x000fe200078e00ff */
[----:B------:R-:W-:Y:S02]  /*bd60*/  LOP3.LUT R32, R28, 0xff, RZ, 0xc0, !PT ;  /* 0x000000ff1c207812 */ /* 0x000fe400078ec0ff */
[----:B------:R-:W-:Y:S02]  /*bd70*/  PRMT R34, R35, 0x7604, R34 ;  /* 0x0000760423227816 */ /* 0x000fe40000000022 */
[----:B------:R-:W-:-:S02]  /*bd80*/  PRMT R35, R33, 0x7604, R32 ;  /* 0x0000760421237816 */ /* 0x000fc40000000020 */
[----:B------:R-:W-:Y:S02]  /*bd90*/  LOP3.LUT R33, R31, 0xff0000, R30, 0xf8, !PT ;  /* 0x00ff00001f217812 */ /* 0x000fe400078ef81e */
[----:B------:R-:W-:Y:S02]  /*bda0*/  LOP3.LUT R37, R34, 0xff0000, R37, 0xf8, !PT ;  /* 0x00ff000022257812 */ /* 0x000fe400078ef825 */
[----:B------:R-:W-:Y:S02]  /*bdb0*/  LOP3.LUT R33, R33, 0xff000000, R27, 0xf8, !PT ;  /* 0xff00000021217812 */ /* 0x000fe400078ef81b */
[----:B------:R-:W-:Y:S02]  /*bdc0*/  LOP3.LUT R37, R37, 0xff000000, R29, 0xf8, !PT ;  /* 0xff00000025257812 */ /* 0x000fe400078ef81d */
[----:B------:R-:W-:Y:S02]  /*bdd0*/  LOP3.LUT R31, R3, 0xff0000, R26, 0xf8, !PT ;  /* 0x00ff0000031f7812 */ /* 0x000fe400078ef81a */
[----:B0-----:R-:W-:-:S02]  /*bde0*/  F2FP.F16.E4M3.UNPACK_B R3, R6.H1 ;  /* 0x00000006ff03723e */ /* 0x001fc400030006ff */
        /* <DEDUP_REMOVED lines=91> */
.L_x_1892:
[----:B------:R-:W-:Y:S05]  /*c3a0*/  BSYNC B2 ;  /* 0x0000000000027941 */ /* 0x000fea0003800000 */
.L_x_1891:
[----:B------:R-:W-:Y:S05]  /*c3b0*/  @P1 BRA `(.L_x_1890) ;  /* 0x0000000400e81947 */ /* 0x000fea0003800000 */
[----:B01--4-:R-:W0:Y:S01]  /*c3c0*/  LDS.128 R4, [R213+0x1e000] ;  /* 0x01e00000d5047984 */ /* 0x013e220000000c00 */
[----:B-----5:R-:W-:Y:S02]  /*c3d0*/  SHF.R.U32.HI R27, RZ, 0x8, R25 ;  /* 0x00000008ff1b7819 */ /* 0x020fe40000011619 */
[----:B------:R-:W-:Y:S02]  /*c3e0*/  SHF.R.U32.HI R32, RZ, 0x8, R21 ;  /* 0x00000008ff207819 */ /* 0x000fe40000011615 */
[----:B------:R-:W-:Y:S02]  /*c3f0*/  SHF.R.U32.HI R29, RZ, 0x8, R20 ;  /* 0x00000008ff1d7819 */ /* 0x000fe40000011614 */
[----:B------:R-:W-:Y:S02]  /*c400*/  LOP3.LUT R28, R25, 0xff, RZ, 0xc0, !PT ;  /* 0x000000ff191c7812 */ /* 0x000fe400078ec0ff */
[----:B------:R-:W-:Y:S02]  /*c410*/  LOP3.LUT R33, R21, 0xff, RZ, 0xc0, !PT ;  /* 0x000000ff15217812 */ /* 0x000fe400078ec0ff */
[----:B------:R-:W-:-:S02]  /*c420*/  LOP3.LUT R27, R27, 0xff, RZ, 0xc0, !PT ;  /* 0x000000ff1b1b7812 */ /* 0x000fc400078ec0ff */
[----:B------:R-:W-:Y:S02]  /*c430*/  LOP3.LUT R32, R32, 0xff, RZ, 0xc0, !PT ;  /* 0x000000ff20207812 */ /* 0x000fe400078ec0ff */
[----:B------:R-:W-:Y:S02]  /*c440*/  SHF.R.U32.HI R3, RZ, 0x8, R24 ;  /* 0x00000008ff037819 */ /* 0x000fe40000011618 */
[----:B------:R-:W-:Y:S02]  /*c450*/  LOP3.LUT R30, R29, 0xff, RZ, 0xc0, !PT ;  /* 0x000000ff1d1e7812 */ /* 0x000fe400078ec0ff */
[----:B------:R-:W-:Y:S02]  /*c460*/  PRMT R29, R27, 0x7604, R28 ;  /* 0x000076041b1d7816 */ /* 0x000fe4000000001c */
[----:B------:R-:W-:Y:S02]  /*c470*/  PRMT R33, R32, 0x7604, R33 ;  /* 0x0000760420217816 */ /* 0x000fe40000000021 */
[----:B------:R-:W-:-:S02]  /*c480*/  SHF.R.U32.HI R28, RZ, 0x10, R25 ;  /* 0x00000010ff1c7819 */ /* 0x000fc40000011619 */
[----:B------:R-:W-:Y:S02]  /*c490*/  SHF.R.U32.HI R32, RZ, 0x10, R21 ;  /* 0x00000010ff207819 */ /* 0x000fe40000011615 */
[----:B------:R-:W-:Y:S02]  /*c4a0*/  LOP3.LUT R26, R24, 0xff, RZ, 0xc0, !PT ;  /* 0x000000ff181a7812 */ /* 0x000fe400078ec0ff */
[----:B------:R-:W-:Y:S02]  /*c4b0*/  LOP3.LUT R3, R3, 0xff, RZ, 0xc0, !PT ;  /* 0x000000ff03037812 */ /* 0x000fe400078ec0ff */
[----:B------:R-:W-:Y:S02]  /*c4c0*/  LOP3.LUT R28, R28, 0xff, RZ, 0xc0, !PT ;  /* 0x000000ff1c1c7812 */ /* 0x000fe400078ec0ff */
[----:B------:R-:W-:Y:S02]  /*c4d0*/  LOP3.LUT R32, R32, 0xff, RZ, 0xc0, !PT ;  /* 0x000000ff20207812 */ /* 0x000fe400078ec0ff */
[----:B------:R-:W-:-:S02]  /*c4e0*/  LOP3.LUT R31, R20, 0xff, RZ, 0xc0, !PT ;  /* 0x000000ff141f7812 */ /* 0x000fc400078ec0ff */
[----:B------:R-:W-:Y:S02]  /*c4f0*/  PRMT R26, R3, 0x7604, R26 ;  /* 0x00007604031a7816 */ /* 0x000fe4000000001a */
[----:B------:R-:W-:Y:S02]  /*c500*/  SHF.R.U32.HI R3, RZ, 0x10, R24 ;  /* 0x00000010ff037819 */ /* 0x000fe40000011618 */
[----:B------:R-:W-:Y:S02]  /*c510*/  SHF.R.U32.HI R27, RZ, 0x10, R20 ;  /* 0x00000010ff1b7819 */ /* 0x000fe40000011614 */
[----:B------:R-:W-:Y:S02]  /*c520*/  PRMT R29, R28, 0x7054, R29 ;  /* 0x000070541c1d7816 */ /* 0x000fe4000000001d */
        /* <DEDUP_REMOVED lines=15> */
[----:B------:R-:W-:Y:S01]  /*c620*/  HADD2.F32 R32, -RZ, R30.H1_H1 ;  /* 0x3000001eff207230 */ /* 0x000fe20000004100 */
[----:B------:R-:W-:Y:S01]  /*c630*/  LOP3.LUT R27, R27, 0xff000000, R24, 0xf8, !PT ;  /* 0xff0000001b1b7812 */ /* 0x000fe200078ef818 */
[----:B------:R-:W-:Y:S01]  /*c640*/  HADD2.F32 R28, -RZ, R26.H1_H1 ;  /* 0x3000001aff1c7230 */ /* 0x000fe20000004100 */
        /* <DEDUP_REMOVED lines=10> */
[----:B--2---:R-:W-:Y:S01]  /*c6f0*/  FFMA.FTZ R37, R21, R32, R35 ;  /* 0x0000002015257223 */ /* 0x004fe20000010023 */
        /* <DEDUP_REMOVED lines=70> */
.L_x_1890:
[----:B------:R-:W-:Y:S05]  /*cb60*/  BSYNC B1 ;  /* 0x0000000000017941 */ /* 0x000fea0003800000 */
.L_x_1889:
[----:B------:R-:W-:-:S05]  /*cb70*/  VIADD R3, R187, 0x60 ;  /* 0x00000060bb037836 */ /* 0x000fca0000000000 */
        /* <DEDUP_REMOVED lines=9> */
[----:B------:R-:W-:Y:S02]  /*cc10*/  SHF.R.U32.HI R26, RZ, 0x8, R15 ;  /* 0x00000008ff1a7819 */ /* 0x000fe4000001160f */
[----:B------:R-:W-:Y:S02]  /*cc20*/  LOP3.LUT R21, R13, 0xff, RZ, 0xc0, !PT ;  /* 0x000000ff0d157812 */ /* 0x000fe400078ec0ff */
[----:B------:R-:W-:Y:S02]  /*cc30*/  LOP3.LUT R27, R15, 0xff, RZ, 0xc0, !PT ;  /* 0x000000ff0f1b7812 */ /* 0x000fe400078ec0ff */
[----:B------:R-:W-:Y:S02]  /*cc40*/  LOP3.LUT R20, R20, 0xff, RZ, 0xc0, !PT ;  /* 0x000000ff14147812 */ /* 0x000fe400078ec0ff */
[----:B------:R-:W-:-:S02]  /*cc50*/  LOP3.LUT R26, R26, 0xff, RZ, 0xc0, !PT ;  /* 0x000000ff1a1a7812 */ /* 0x000fc400078ec0ff */
[----:B------:R-:W-:Y:S02]  /*cc60*/  SHF.R.U32.HI R0, RZ, 0x8, R12 ;  /* 0x00000008ff007819 */ /* 0x000fe4000001160c */
[----:B------:R-:W-:Y:S02]  /*cc70*/  SHF.R.U32.HI R24, RZ, 0x8, R14 ;  /* 0x00000008ff187819 */ /* 0x000fe4000001160e */
[----:B------:R-:W-:Y:S02]  /*cc80*/  PRMT R21, R20, 0x7604, R21 ;  /* 0x0000760414157816 */ /* 0x000fe40000000015 */
[----:B------:R-:W-:Y:S02]  /*cc90*/  PRMT R27, R26, 0x7604, R27 ;  /* 0x000076041a1b7816 */ /* 0x000fe4000000001b */
[----:B------:R-:W-:Y:S02]  /*cca0*/  SHF.R.U32.HI R20, RZ, 0x10, R13 ;  /* 0x00000010ff147819 */ /* 0x000fe4000001160d */
[----:B------:R-:W-:-:S02]  /*ccb0*/  SHF.R.U32.HI R26, RZ, 0x10, R15 ;  /* 0x00000010ff1a7819 */ /* 0x000fc4000001160f */
        /* <DEDUP_REMOVED lines=21> */
[----:B------:R-:W-:Y:S01]  /*ce10*/  HADD2.F32 R13, -RZ, R0.H1_H1 ;  /* 0x30000000ff0d7230 */ /* 0x000fe20000004100 */
[----:B------:R-:W-:Y:S01]  /*ce20*/  LOP3.LUT R20, R3, 0xff000000, R12, 0xf8, !PT ;  /* 0xff00000003147812 */ /* 0x000fe200078ef80c */
[----:B------:R-:W-:Y:S01]  /*ce30*/  HADD2.F32 R29, -RZ, R28.H1_H1 ;  /* 0x3000001cff1d7230 */ /* 0x000fe20000004100 */
[----:B------:R-:W-:Y:S01]  /*ce40*/  LOP3.LUT R26, R25, 0xff000000, R14, 0xf8, !PT ;  /* 0xff000000191a7812 */ /* 0x000fe200078ef80e */
[----:B------:R-:W-:Y:S01]  /*ce50*/  HADD2.F32 R25, -RZ, R24.H1_H1 ;  /* 0x30000018ff197230 */ /* 0x000fe20000004100 */
[----:B------:R-:W-:Y:S01]  /*ce60*/  F2FP.F16.E4M3.UNPACK_B R3, R6 ;  /* 0x00000006ff03723e */ /* 0x000fe200020006ff */
[----:B------:R-:W-:Y:S01]  /*ce70*/  HADD2.F32 R12, -RZ, R0.H0_H0 ;  /* 0x20000000ff0c7230 */ /* 0x000fe20000004100 */
[----:B------:R-:W-:Y:S01]  /*ce80*/  F2FP.F16.E4M3.UNPACK_B R14, R7 ;  /* 0x00000007ff0e723e */ /* 0x000fe200020006ff */
[C---:B------:R-:W-:Y:S01]  /*ce90*/  FMUL.FTZ R31, R13.reuse, R29 ;  /* 0x0000001d0d1f7220 */ /* 0x040fe20000410000 */
[----:B------:R-:W-:Y:S01]  /*cea0*/  F2FP.F16.E4M3.UNPACK_B R15, R7.H1 ;  /* 0x00000007ff0f723e */ /* 0x000fe200030006ff */
[----:B------:R-:W-:Y:S01]  /*ceb0*/  FMUL.FTZ R30, R13, R25 ;  /* 0x000000190d1e7220 */ /* 0x000fe20000410000 */
[-C--:B------:R-:W-:Y:S01]  /*cec0*/  F2FP.F16.E4M3.UNPACK_B R6, R5.reuse ;  /* 0x00000005ff06723e */ /* 0x080fe200020006ff */
[----:B------:R-:W-:Y:S01]  /*ced0*/  HADD2.F32 R28, -RZ, R28.H0_H0 ;  /* 0x2000001cff1c7230 */ /* 0x000fe20000004100 */
[----:B------:R-:W-:Y:S01]  /*cee0*/  F2FP.F16.E4M3.UNPACK_B R7, R5.H1 ;  /* 0x00000005ff07723e */ /* 0x000fe200030006ff */
[----:B------:R-:W-:Y:S01]  /*cef0*/  HADD2.F32 R5, -RZ, R3.H1_H1 ;  /* 0x30000003ff057230 */ /* 0x000fe20000004100 */
[----:B------:R-:W-:Y:S01]  /*cf00*/  F2FP.F16.E4M3.UNPACK_B R27, R27.H1 ;  /* 0x0000001bff1b723e */ /* 0x000fe200030006ff */
[----:B------:R-:W-:-:S02]  /*cf10*/  HADD2.F32 R24, -RZ, R24.H0_H0 ;  /* 0x20000018ff187230 */ /* 0x000fc40000004100 */
[C---:B------:R-:W-:Y:S01]  /*cf20*/  FFMA.FTZ R31, R12.reuse, R25, -R31 ;  /* 0x000000190c1f7223 */ /* 0x040fe2000001081f */
[----:B------:R-:W-:Y:S01]  /*cf30*/  FFMA.FTZ R30, R12, R29, R30 ;  /* 0x0000001d0c1e7223 */ /* 0x000fe2000001001e */
[----:B------:R-:W-:Y:S01]  /*cf40*/  HADD2.F32 R3, -RZ, R3.H0_H0 ;  /* 0x20000003ff037230 */ /* 0x000fe20000004100 */
[----:B------:R-:W-:Y:S01]  /*cf50*/  F2FP.F16.E4M3.UNPACK_B R21, R21.H1 ;  /* 0x00000015ff15723e */ /* 0x000fe200030006ff */
[C---:B------:R-:W-:Y:S01]  /*cf60*/  FMUL.FTZ R12, R5.reuse, R28 ;  /* 0x0000001c050c7220 */ /* 0x040fe20000410000 */
[----:B------:R-:W-:Y:S01]  /*cf70*/  FMUL.FTZ R25, R5, R24 ;  /* 0x0000001805197220 */ /* 0x000fe20000410000 */
[--C-:B------:R-:W-:Y:S01]  /*cf80*/  HADD2.F32 R5, -RZ, R14.reuse.H1_H1 ;  /* 0x3000000eff057230 */ /* 0x100fe20000004100 */
[----:B------:R-:W-:Y:S01]  /*cf90*/  F2FP.F16.E4M3.UNPACK_B R0, R4 ;  /* 0x00000004ff00723e */ /* 0x000fe200020006ff */
[----:B------:R-:W-:Y:S02]  /*cfa0*/  HADD2.F32 R13, -RZ, R27.H0_H0 ;  /* 0x2000001bff0d7230 */ /* 0x000fe40000004100 */
[C---:B------:R-:W-:Y:S01]  /*cfb0*/  FFMA.FTZ R29, R3.reuse, R24, -R12 ;  /* 0x00000018031d7223 */ /* 0x040fe2000001080c */
[----:B------:R-:W-:Y:S01]  /*cfc0*/  FFMA.FTZ R28, R3, R28, R25 ;  /* 0x0000001c031c7223 */ /* 0x000fe20000010019 */
[----:B------:R-:W-:Y:S01]  /*cfd0*/  HADD2.F32 R12, -RZ, R21.H0_H0 ;  /* 0x20000015ff0c7230 */ /* 0x000fe20000004100 */
[----:B------:R-:W-:Y:S01]  /*cfe0*/  F2FP.F16.E4M3.UNPACK_B R4, R4.H1 ;  /* 0x00000004ff04723e */ /* 0x000fe200030006ff */
[----:B------:R-:W-:-:S02]  /*cff0*/  HADD2.F32 R14, -RZ, R14.H0_H0 ;  /* 0x2000000eff0e7230 */ /* 0x000fc40000004100 */
[CC--:B------:R-:W-:Y:S01]  /*d000*/  FMUL.FTZ R25, R5.reuse, R13.reuse ;  /* 0x0000000d05197220 */ /* 0x0c0fe20000410000 */
[----:B------:R-:W-:Y:S02]  /*d010*/  HADD2.F32 R24, -RZ, R27.H1_H1 ;  /* 0x3000001bff187230 */ /* 0x000fe40000004100 */
[-C--:B------:R-:W-:Y:S01]  /*d020*/  FMUL.FTZ R5, R5, R12.reuse ;  /* 0x0000000c05057220 */ /* 0x080fe20000410000 */
[----:B------:R-:W-:Y:S02]  /*d030*/  HADD2.F32 R3, -RZ, R15.H1_H1 ;  /* 0x3000000fff037230 */ /* 0x000fe40000004100 */
[C---:B------:R-:W-:Y:S01]  /*d040*/  FFMA.FTZ R27, R14.reuse, R12, -R25 ;  /* 0x0000000c0e1b7223 */ /* 0x040fe20000010819 */
[----:B------:R-:W-:Y:S02]  /*d050*/  HADD2.F32 R12, -RZ, R21.H1_H1 ;  /* 0x30000015ff0c7230 */ /* 0x000fe40000004100 */
[----:B------:R-:W-:Y:S01]  /*d060*/  FFMA.FTZ R32, R14, R13, R5 ;  /* 0x0000000d0e207223 */ /* 0x000fe20000010005 */
[----:B------:R-:W-:-:S02]  /*d070*/  HADD2.F32 R15, -RZ, R15.H0_H0 ;  /* 0x2000000fff0f7230 */ /* 0x000fc40000004100 */
[C---:B------:R-:W-:Y:S01]  /*d080*/  FMUL.FTZ R34, R3.reuse, R24 ;  /* 0x0000001803227220 */ /* 0x040fe20000410000 */
[----:B------:R-:W-:Y:S01]  /*d090*/  F2FP.F16.E4M3.UNPACK_B R13, R26 ;  /* 0x0000001aff0d723e */ /* 0x000fe200020006ff */
[-C--:B------:R-:W-:Y:S01]  /*d0a0*/  FMUL.FTZ R14, R3, R12.reuse ;  /* 0x0000000c030e7220 */ /* 0x080fe20000410000 */
[----:B------:R-:W-:Y:S02]  /*d0b0*/  HADD2.F32 R5, -RZ, R4.H1_H1 ;  /* 0x30000004ff057230 */ /* 0x000fe40000004100 */
        /* <DEDUP_REMOVED lines=8> */
[C---:B------:R-:W-:Y:S01]  /*d140*/  FMUL.FTZ R15, R5.reuse, R21 ;  /* 0x00000015050f7220 */ /* 0x040fe20000410000 */
[----:B------:R-:W-:Y:S02]  /*d150*/  HADD2.F32 R3, -RZ, R0.H1_H1 ;  /* 0x30000000ff037230 */ /* 0x000fe40000004100 */
[----:B------:R-:W-:Y:S02]  /*d160*/  HADD2.F32 R12, -RZ, R12.H0_H0 ;  /* 0x2000000cff0c7230 */ /* 0x000fe40000004100 */
[-C--:B------:R-:W-:Y:S01]  /*d170*/  FMUL.FTZ R25, R5, R13.reuse ;  /* 0x0000000d05197220 */ /* 0x080fe20000410000 */
        /* <DEDUP_REMOVED lines=8> */
[----:B------:R-:W-:-:S02]  /*d200*/  HADD2.F32 R4, -RZ, R20.H1_H1 ;  /* 0x30000014ff047230 */ /* 0x000fc40000004100 */
[--C-:B------:R-:W-:Y:S02]  /*d210*/  HADD2.F32 R3, -RZ, R7.reuse.H1_H1 ;  /* 0x30000007ff037230 */ /* 0x100fe40000004100 */
[--C-:B------:R-:W-:Y:S02]  /*d220*/  HADD2.F32 R12, -RZ, R26.reuse.H1_H1 ;  /* 0x3000001aff0c7230 */ /* 0x100fe40000004100 */
[----:B------:R-:W-:Y:S02]  /*d230*/  HADD2.F32 R13, -RZ, R26.H0_H0 ;  /* 0x2000001aff0d7230 */ /* 0x000fe40000004100 */
[C---:B------:R-:W-:Y:S01]  /*d240*/  FMUL.FTZ R21, R3.reuse, R4 ;  /* 0x0000000403157220 */ /* 0x040fe20000410000 */
[----:B------:R-:W-:Y:S02]  /*d250*/  HADD2.F32 R0, -RZ, R6.H1_H1 ;  /* 0x30000006ff007230 */ /* 0x000fe40000004100 */
[----:B------:R-:W-:Y:S02]  /*d260*/  HADD2.F32 R5, -RZ, R20.H0_H0 ;  /* 0x20000014ff057230 */ /* 0x000fe40000004100 */
[----:B------:R-:W-:Y:S01]  /*d270*/  FMUL.FTZ R20, R3, R12 ;  /* 0x0000000c03147220 */ /* 0x000fe20000410000 */
[----:B------:R-:W-:-:S02]  /*d280*/  HADD2.F32 R7, -RZ, R7.H0_H0 ;  /* 0x20000007ff077230 */ /* 0x000fc40000004100 */
[C---:B------:R-:W-:Y:S01]  /*d290*/  FMUL.FTZ R3, R0.reuse, R13 ;  /* 0x0000000d00037220 */ /* 0x040fe20000410000 */
[----:B------:R-:W-:Y:S02]  /*d2a0*/  HADD2.F32 R6, -RZ, R6.H0_H0 ;  /* 0x20000006ff067230 */ /* 0x000fe40000004100 */
[-C--:B------:R-:W-:Y:S01]  /*d2b0*/  FMUL.FTZ R0, R0, R5.reuse ;  /* 0x0000000500007220 */ /* 0x080fe20000410000 */
[C---:B------:R-:W-:Y:S01]  /*d2c0*/  FFMA.FTZ R20, R7.reuse, R4, -R20 ;  /* 0x0000000407147223 */ /* 0x040fe20000010814 */
[----:B------:R-:W-:Y:S01]  /*d2d0*/  FFMA.FTZ R21, R7, R12, R21 ;  /* 0x0000000c07157223 */ /* 0x000fe20000010015 */
[C---:B------:R-:W-:Y:S01]  /*d2e0*/  FFMA.FTZ R5, R6.reuse, R5, -R3 ;  /* 0x0000000506057223 */ /* 0x040fe20000010803 */
[----:B------:R-:W-:Y:S01]  /*d2f0*/  FFMA.FTZ R0, R6, R13, R0 ;  /* 0x0000000d06007223 */ /* 0x000fe20000010000 */
[----:B------:R-:W-:Y:S02]  /*d300*/  F2FP.SATFINITE.E4M3.F32.PACK_AB_MERGE_C R6, R30, R31, RZ ;  /* 0x0000001f1e06723e */ /* 0x000fe400048070ff */
[----:B------:R-:W-:-:S02]  /*d310*/  F2FP.SATFINITE.E4M3.F32.PACK_AB_MERGE_C R7, R33, R34, RZ ;  /* 0x000000222107723e */ /* 0x000fc400048070ff */
[----:B------:R-:W-:Y:S02]  /*d320*/  F2FP.SATFINITE.E4M3.F32.PACK_AB_MERGE_C R4, R25, R24, RZ ;  /* 0x000000181904723e */ /* 0x000fe400048070ff */
[----:B------:R-:W-:Y:S02]  /*d330*/  F2FP.SATFINITE.E4M3.F32.PACK_AB_MERGE_C R20, R21, R20, RZ ;  /* 0x000000141514723e */ /* 0x000fe400048070ff */
[----:B------:R-:W-:Y:S02]  /*d340*/  F2FP.SATFINITE.E4M3.F32.PACK_AB_MERGE_C R6, R28, R29, R6 ;  /* 0x0000001d1c06723e */ /* 0x000fe40004807006 */
[----:B------:R-:W-:Y:S02]  /*d350*/  F2FP.SATFINITE.E4M3.F32.PACK_AB_MERGE_C R7, R32, R27, R7 ;  /* 0x0000001b2007723e */ /* 0x000fe40004807007 */
[----:B------:R-:W-:Y:S02]  /*d360*/  F2FP.SATFINITE.E4M3.F32.PACK_AB_MERGE_C R4, R14, R15, R4 ;  /* 0x0000000f0e04723e */ /* 0x000fe40004807004 */
[----:B------:R-:W-:-:S05]  /*d370*/  F2FP.SATFINITE.E4M3.F32.PACK_AB_MERGE_C R5, R0, R5, R20 ;  /* 0x000000050005723e */ /* 0x000fca0004807014 */
[----:B------:R0:W-:Y:S02]  /*d380*/  STS.128 [R213+0x1b000], R4 ;  /* 0x01b00004d5007388 */ /* 0x0001e40000000c00 */
.L_x_1895:
[----:B------:R-:W-:Y:S05]  /*d390*/  BSYNC B1 ;  /* 0x0000000000017941 */ /* 0x000fea0003800000 */
.L_x_1894:
[----:B------:R-:W-:Y:S05]  /*d3a0*/  @P1 BRA `(.L_x_1893) ;  /* 0x0000005000201947 */ /* 0x000fea0003800000 */
[----:B01--4-:R-:W0:Y:S01]  /*d3b0*/  LDS.128 R4, [R213+0x1f000] ;  /* 0x01f00000d5047984 */ /* 0x013e220000000c00 */
[----:B-----5:R-:W-:Y:S02]  /*d3c0*/  SHF.R.U32.HI R13, RZ, 0x8, R9 ;  /* 0x00000008ff0d7819 */ /* 0x020fe40000011609 */
[----:B------:R-:W-:Y:S02]  /*d3d0*/  LOP3.LUT R12, R9, 0xff, RZ, 0xc0, !PT ;  /* 0x000000ff090c7812 */ /* 0x000fe400078ec0ff */
[----:B------:R-:W-:Y:S02]  /*d3e0*/  LOP3.LUT R13, R13, 0xff, RZ, 0xc0, !PT ;  /* 0x000000ff0d0d7812 */ /* 0x000fe400078ec0ff */
[----:B------:R-:W-:Y:S02]  /*d3f0*/  SHF.R.U32.HI R21, RZ, 0x8, R11 ;  /* 0x00000008ff157819 */ /* 0x000fe4000001160b */
[----:B------:R-:W-:Y:S02]  /*d400*/  PRMT R12, R13, 0x7604, R12 ;  /* 0x000076040d0c7816 */ /* 0x000fe4000000000c */
[----:B------:R-:W-:-:S02]  /*d410*/  SHF.R.U32.HI R24, RZ, 0x10, R9 ;  /* 0x00000010ff187819 */ /* 0x000fc40000011609 */
[----:B------:R-:W-:Y:S02]  /*d420*/  SHF.R.U32.HI R13, RZ, 0x8, R10 ;  /* 0x00000008ff0d7819 */ /* 0x000fe4000001160a */
[----:B------:R-:W-:Y:S02]  /*d430*/  LOP3.LUT R14, R11, 0xff, RZ, 0xc0, !PT ;  /* 0x000000ff0b0e7812 */ /* 0x000fe400078ec0ff */
[----:B------:R-:W-:Y:S02]  /*d440*/  LOP3.LUT R21, R21, 0xff, RZ, 0xc0, !PT ;  /* 0x000000ff15157812 */ /* 0x000fe400078ec0ff */
[----:B------:R-:W-:Y:S02]  /*d450*/  SHF.R.U32.HI R20, RZ, 0x10, R11 ;  /* 0x00000010ff147819 */ /* 0x000fe4000001160b */
[----:B------:R-:W-:Y:S02]  /*d460*/  SHF.R.U32.HI R3, RZ, 0x8, R8 ;  /* 0x00000008ff037819 */ /* 0x000fe40000011608 */
[----:B------:R-:W-:Y:S01]  /*d470*/  LOP3.LUT R15, R13, 0xff, RZ, 0xc0, !PT ;  /* 0x000000ff0d0f7812 */ /* 0x000fe200078ec0ff */
[----:B------:R-:W-:Y:S01]  /*d480*/  IMAD.U32 R13, R24, 0x10000, RZ ;  /* 0x00010000180d7824 */ /* 0x000fe200078e00ff */
[----:B------:R-:W-:Y:S01]  /*d490*/  PRMT R14, R21, 0x7604, R14 ;  /* 0x00007604150e7816 */ /* 0x000fe2000000000e */
[----:B------:R-:W-:Y:S01]  /*d4a0*/  IMAD.U32 R21, R20, 0x10000, RZ ;  /* 0x0001000014157824 */ /* 0x000fe200078e00ff */
[----:B------:R-:W-:-:S02]  /*d4b0*/  LOP3.LUT R0, R8, 0xff, RZ, 0xc0, !PT ;  /* 0x000000ff08007812 */ /* 0x000fc400078ec0ff */
[----:B------:R-:W-:Y:S02]  /*d4c0*/  LOP3.LUT R3, R3, 0xff, RZ, 0xc0, !PT ;  /* 0x000000ff03037812 */ /* 0x000fe400078ec0ff */
[----:B------:R-:W-:Y:S02]  /*d4d0*/  LOP3.LUT R13, R12, 0xff0000, R13, 0xf8, !PT ;  /* 0x00ff00000c0d7812 */ /* 0x000fe400078ef80d */
[----:B------:R-:W-:Y:S02]  /*d4e0*/  PRMT R3, R3, 0x7604, R0 ;  /* 0x0000760403037816 */ /* 0x000fe40000000000 */
[----:B------:R-:W-:Y:S02]  /*d4f0*/  LOP3.LUT R0, R10, 0xff, RZ, 0xc0, !PT ;  /* 0x000000ff0a007812 */ /* 0x000fe400078ec0ff */
[----:B------:R-:W-:Y:S02]  /*d500*/  LOP3.LUT R21, R14, 0xff0000, R21, 0xf8, !PT ;  /* 0x00ff00000e157812 */ /* 0x000fe400078ef815 */
[----:B------:R-:W-:-:S02]  /*d510*/  PRMT R15, R15, 0x7604, R0 ;  /* 0x000076040f0f7816 */ /* 0x000fc40000000000 */
[----:B------:R-:W-:Y:S02]  /*d520*/  LOP3.LUT R21, R21, 0xff000000, R11, 0xf8, !PT ;  /* 0xff00000015157812 */ /* 0x000fe400078ef80b */
[----:B------:R-:W-:Y:S02]  /*d530*/  LOP3.LUT R13, R13, 0xff000000, R9, 0xf8, !PT ;  /* 0xff0000000d0d7812 */ /* 0x000fe400078ef809 */
[----:B------:R-:W-:Y:S02]  /*d540*/  LOP3.LUT R3, R3, 0xff0000, R8, 0xf8, !PT ;  /* 0x00ff000003037812 */ /* 0x000fe400078ef808 */
[----:B0-----:R-:W-:Y:S02]  /*d550*/  F2FP.F16.E4M3.UNPACK_B R0, R6.H1 ;  /* 0x00000006ff00723e */ /* 0x001fe400030006ff */
[----:B------:R-:W-:Y:S02]  /*d560*/  LOP3.LUT R15, R15, 0xff0000, R10, 0xf8, !PT ;  /* 0x00ff00000f0f7812 */ /* 0x000fe400078ef80a */
[----:B------:R-:W-:Y:S01]  /*d570*/  F2FP.F16.E4M3.UNPACK_B R24, R21 ;  /* 0x00000015ff18723e */ /* 0x000fe200020006ff */
[----:B------:R-:W-:Y:S01]  /*d580*/  HADD2.F32 R9, -RZ, R0.H1_H1 ;  /* 0x30000000ff097230 */ /* 0x000fe20000004100 */
[----:B------:R-:W-:-:S02]  /*d590*/  F2FP.F16.E4M3.UNPACK_B R14, R13 ;  /* 0x0000000dff0e723e */ /* 0x000fc400020006ff */
        /* <DEDUP_REMOVED lines=86> */
[----:B------:R0:W-:Y:S01]  /*db00*/  STS.128 [R213+0x1f000], R4 ;  /* 0x01f00004d5007388 */ /* 0x0001e20000000c00 */
[----:B------:R-:W-:Y:S05]  /*db10*/  BRA `(.L_x_1893) ;  /* 0x0000004800447947 */ /* 0x000fea0003800000 */
.L_x_1866:
        /* <DEDUP_REMOVED lines=15> */
[----:B------:R-:W-:Y:S01]  /*dc10*/  IMAD R37, R3, UR5, R6 ;  /* 0x0000000503257c24 */ /* 0x000fe2000f8e0206 */
        /* <DEDUP_REMOVED lines=9> */
[----:B------:R-:W1:Y:S01]  /*dcb0*/  LDC R3, c[0x0][0x3f4] ;  /* 0x0000fd00ff037b82 */ /* 0x000e620000000800 */
[----:B------:R-:W2:Y:S01]  /*dcc0*/  SHFL.IDX PT, R7, R53, RZ, 0x181f ;  /* 0x00181fff35077589 */ /* 0x000ea200000e0000 */
[----:B------:R-:W-:-:S03]  /*dcd0*/  IMAD R59, R189, R4, RZ ;  /* 0x00000004bd3b7224 */ /* 0x000fc600078e02ff */
[----:B------:R-:W3:Y:S04]  /*dce0*/  SHFL.IDX PT, R14, R57, RZ, 0x181f ;  /* 0x00181fff390e7589 */ /* 0x000ee800000e0000 */
[----:B------:R-:W4:Y:S04]  /*dcf0*/  SHFL.IDX PT, R5, R37, RZ, 0x181f ;  /* 0x00181fff25057589 */ /* 0x000f2800000e0000 */
[----:B------:R-:W5:Y:S01]  /*dd00*/  SHFL.IDX PT, R9, R55, RZ, 0x181f ;  /* 0x00181fff37097589 */ /* 0x000f6200000e0000 */
[----:B-1----:R-:W-:-:S04]  /*dd10*/  ISETP.GE.AND P0, PT, R16, R3, PT ;  /* 0x000000031000720c */ /* 0x002fc80003f06270 */
[----:B------:R-:W-:-:S13]  /*dd20*/  ISETP.GE.OR P1, PT, R10, R59, P0 ;  /* 0x0000003b0a00720c */ /* 0x000fda0000726670 */
[C---:B--2---:R-:W-:Y:S02]  /*dd30*/  @!P1 IADD3 R4, P2, R16.reuse, R7, RZ ;  /* 0x0000000710049210 */ /* 0x044fe40007f5e0ff */
[----:B---3--:R-:W-:-:S03]  /*dd40*/  @!P1 IADD3 R24, P3, R16, R14, RZ ;  /* 0x0000000e10189210 */ /* 0x008fc60007f7e0ff */
[--C-:B----4-:R-:W-:Y:S02]  /*dd50*/  @!P1 IMAD.X R5, R5, 0x1, R17.reuse, P2 ;  /* 0x0000000105059824 */ /* 0x110fe400010e0611 */
[----:B-----5:R-:W-:-:S04]  /*dd60*/  @!P1 IMAD.X R25, R9, 0x1, R17, P3 ;  /* 0x0000000109199824 */ /* 0x020fc800018e0611 */
[----:B------:R-:W2:Y:S04]  /*dd70*/  @!P1 LD.E.128 R4, desc[UR36][R4.64] ;  /* 0x0000002404049980 */ /* 0x000ea8000c101d00 */
[----:B------:R-:W3:Y:S01]  /*dd80*/  @!P1 LD.E.128 R24, desc[UR36][R24.64] ;  /* 0x0000002418189980 */ /* 0x000ee2000c101d00 */
[----:B------:R-:W-:Y:S02]  /*dd90*/  CS2R R44, SRZ ;  /* 0x00000000002c7805 */ /* 0x000fe4000001ff00 */
[----:B------:R-:W-:Y:S02]  /*dda0*/  CS2R R46, SRZ ;  /* 0x00000000002e7805 */ /* 0x000fe4000001ff00 */
[----:B------:R-:W-:Y:S01]  /*ddb0*/  CS2R R48, SRZ ;  /* 0x0000000000307805 */ /* 0x000fe2000001ff00 */
[----:B------:R1:W4:Y:S01]  /*ddc0*/  SHFL.IDX PT, R9, R37, 0x1, 0x181f ;  /* 0x00381f0025097f89 */ /* 0x00032200000e0000 */
[----:B------:R-:W-:-:S03]  /*ddd0*/  CS2R R50, SRZ ;  /* 0x0000000000327805 */ /* 0x000fc6000001ff00 */
[----:B------:R1:W0:Y:S04]  /*dde0*/  SHFL.IDX PT, R21, R53, 0x1, 0x181f ;  /* 0x00381f0035157f89 */ /* 0x00022800000e0000 */
[----:B------:R1:W0:Y:S04]  /*ddf0*/  SHFL.IDX PT, R33, R55, 0x1, 0x181f ;  /* 0x00381f0037217f89 */ /* 0x00022800000e0000 */
[----:B------:R1:W0:Y:S01]  /*de00*/  SHFL.IDX PT, R14, R57, 0x1, 0x181f ;  /* 0x00381f00390e7f89 */ /* 0x00022200000e0000 */
[----:B--2---:R-:W-:Y:S02]  /*de10*/  @!P1 IMAD.MOV.U32 R44, RZ, RZ, R4 ;  /* 0x000000ffff2c9224 */ /* 0x004fe400078e0004 */
[----:B------:R-:W-:Y:S01]  /*de20*/  @!P1 IMAD.MOV.U32 R45, RZ, RZ, R5 ;  /* 0x000000ffff2d9224 */ /* 0x000fe200078e0005 */
[----:B------:R-:W-:Y:S01]  /*de30*/  CS2R R4, SRZ ;  /* 0x0000000000047805 */ /* 0x000fe2000001ff00 */
[----:B------:R-:W-:-:S02]  /*de40*/  @!P1 IMAD.MOV.U32 R46, RZ, RZ, R6 ;  /* 0x000000ffff2e9224 */ /* 0x000fc400078e0006 */
[----:B------:R-:W-:Y:S02]  /*de50*/  @!P1 IMAD.MOV.U32 R47, RZ, RZ, R7 ;  /* 0x000000ffff2f9224 */ /* 0x000fe400078e0007 */
[----:B---3--:R-:W-:Y:S02]  /*de60*/  @!P1 IMAD.MOV.U32 R48, RZ, RZ, R24 ;  /* 0x000000ffff309224 */ /* 0x008fe400078e0018 */
[----:B------:R-:W-:Y:S02]  /*de70*/  @!P1 IMAD.MOV.U32 R49, RZ, RZ, R25 ;  /* 0x000000ffff319224 */ /* 0x000fe400078e0019 */
[----:B------:R-:W-:Y:S02]  /*de80*/  @!P1 IMAD.MOV.U32 R50, RZ, RZ, R26 ;  /* 0x000000ffff329224 */ /* 0x000fe400078e001a */
[----:B01--4-:R-:W-:-:S07]  /*de90*/  @!P1 IMAD.MOV.U32 R51, RZ, RZ, R27 ;  /* 0x000000ffff339224 */ /* 0x013fce00078e001b */
.L_x_2249:
[----:B------:R-:W-:Y:S01]  /*dea0*/  VIADD R6, R10, 0x20 ;  /* 0x000000200a067836 */ /* 0x000fe20000000000 */
[----:B------:R-:W-:Y:S01]  /*deb0*/  BSSY B1, `(.L_x_1897) ;  /* 0x0000010000017945 */ /* 0x000fe20003800000 */
[----:B------:R-:W-:Y:S02]  /*dec0*/  CS2R R28, SRZ ;  /* 0x00000000001c7805 */ /* 0x000fe4000001ff00 */
[----:B------:R-:W-:Y:S02]  /*ded0*/  CS2R R30, SRZ ;  /* 0x00000000001e7805 */ /* 0x000fe4000001ff00 */
[----:B------:R-:W-:Y:S02]  /*dee0*/  ISETP.GE.AND P1, PT, R6, R59, PT ;  /* 0x0000003b0600720c */ /* 0x000fe40003f26270 */
[----:B------:R-:W-:-:S11]  /*def0*/  CS2R R6, SRZ ;  /* 0x0000000000067805 */ /* 0x000fd6000001ff00 */
[----:B------:R-:W-:Y:S05]  /*df00*/  @P1 BRA `(.L_x_1898) ;  /* 0x0000000000281947 */ /* 0x000fea0003800000 */
[----:B------:R-:W-:Y:S02]  /*df10*/  CS2R R6, SRZ ;  /* 0x0000000000067805 */ /* 0x000fe4000001ff00 */
[----:B------:R-:W-:Y:S02]  /*df20*/  CS2R R28, SRZ ;  /* 0x00000000001c7805 */ /* 0x000fe4000001ff00 */
[----:B------:R-:W-:Y:S01]  /*df30*/  CS2R R30, SRZ ;  /* 0x00000000001e7805 */ /* 0x000fe2000001ff00 */
[----:B------:R-:W-:Y:S06]  /*df40*/  @P0 BRA `(.L_x_1898) ;  /* 0x0000000000180947 */ /* 0x000fec0003800000 */
[C---:B------:R-:W-:Y:S02]  /*df50*/  IADD3 R28, P1, R16.reuse, R21, RZ ;  /* 0x00000015101c7210 */ /* 0x040fe40007f3e0ff */
[----:B------:R-:W-:-:S03]  /*df60*/  IADD3 R4, P2, R16, R14, RZ ;  /* 0x0000000e10047210 */ /* 0x000fc60007f5e0ff */
[--C-:B------:R-:W-:Y:S02]  /*df70*/  IMAD.X R29, R9, 0x1, R17.reuse, P1 ;  /* 0x00000001091d7824 */ /* 0x100fe400008e0611 */
[----:B------:R-:W-:-:S04]  /*df80*/  IMAD.X R5, R33, 0x1, R17, P2 ;  /* 0x0000000121057824 */ /* 0x000fc800010e0611 */
[----:B------:R-:W5:Y:S04]  /*df90*/  LD.E.128 R28, desc[UR36][R28.64] ;  /* 0x000000241c1c7980 */ /* 0x000f68000c101d00 */
[----:B------:R-:W5:Y:S02]  /*dfa0*/  LD.E.128 R4, desc[UR36][R4.64] ;  /* 0x0000002404047980 */ /* 0x000f64000c101d00 */
.L_x_1898:
[----:B------:R-:W-:Y:S05]  /*dfb0*/  BSYNC B1 ;  /* 0x0000000000017941 */ /* 0x000fea0003800000 */
.L_x_1897:
[----:B------:R-:W-:-:S03]  /*dfc0*/  UMOV UR4, 0xffffffff ;  /* 0xffffffff00047882 */ /* 0x000fc60000000000 */
[----:B------:R-:W-:Y:S05]  /*dfd0*/  BRA.DIV UR4, `(.L_x_1899) ;  /* 0x000001e604e87947 */ /* 0x000fea000b800000 */
[----:B------:R-:W0:Y:S01]  /*dfe0*/  SHFL.IDX PT, R21, R53, 0x2, 0x181f ;  /* 0x00581f0035157f89 */ /* 0x000e2200000e0000 */
[----:B------:R-:W-:-:S03]  /*dff0*/  VIADD R8, R10, 0x40 ;  /* 0x000000400a087836 */ /* 0x000fc60000000000 */
[----:B------:R-:W1:Y:S02]  /*e000*/  SHFL.IDX PT, R14, R57, 0x2, 0x181f ;  /* 0x00581f00390e7f89 */ /* 0x000e6400000e0000 */
[----:B------:R-:W-:Y:S02]  /*e010*/  ISETP.GE.OR P1, PT, R8, R59, P0 ;  /* 0x0000003b0800720c */ /* 0x000fe40000726670 */
[----:B------:R-:W2:Y:S04]  /*e020*/  SHFL.IDX PT, R9, R37, 0x2, 0x181f ;  /* 0x00581f0025097f89 */ /* 0x000ea800000e0000 */
[----:B------:R-:W3:Y:S07]  /*e030*/  SHFL.IDX PT, R25, R55, 0x2, 0x181f ;  /* 0x00581f0037197f89 */ /* 0x000eee00000e0000 */
[----:B0-----:R-:W-:-:S02]  /*e040*/  @!P1 IADD3 R24, P2, R16, R21, RZ ;  /* 0x0000001510189210 */ /* 0x001fc40007f5e0ff */
[----:B-1----:R-:W-:-:S03]  /*e050*/  @!P1 IADD3 R32, P3, R16, R14, RZ ;  /* 0x0000000e10209210 */ /* 0x002fc60007f7e0ff */
[----:B--2---:R-:W-:Y:S01]  /*e060*/  @!P1 IMAD.X R9, R9, 0x1, R17, P2 ;  /* 0x0000000109099824 */ /* 0x004fe200010e0611 */
[----:B---3--:R-:W-:-:S03]  /*e070*/  @!P1 IADD3.X R33, R25, R17, RZ, P3, !PT ;  /* 0x0000001119219210 */ /* 0x008fc60001ffe4ff */
[----:B------:R-:W-:-:S03]  /*e080*/  @!P1 IMAD.MOV.U32 R25, RZ, RZ, R9 ;  /* 0x000000ffff199224 */ /* 0x000fc600078e0009 */
[----:B------:R-:W2:Y:S04]  /*e090*/  @!P1 LD.E.128 R32, desc[UR36][R32.64] ;  /* 0x0000002420209980 */ /* 0x000ea8000c101d00 */
[----:B------:R-:W3:Y:S04]  /*e0a0*/  @!P1 LD.E.128 R24, desc[UR36][R24.64] ;  /* 0x0000002418189980 */ /* 0x000ee8000c101d00 */
[----:B------:R-:W0:Y:S04]  /*e0b0*/  SHFL.IDX PT, R53, R53, 0x3, 0x181f ;  /* 0x00781f0035357f89 */ /* 0x000e2800000e0000 */
[----:B------:R-:W1:Y:S04]  /*e0c0*/  SHFL.IDX PT, R37, R37, 0x3, 0x181f ;  /* 0x00781f0025257f89 */ /* 0x000e6800000e0000 */
[----:B------:R-:W4:Y:S04]  /*e0d0*/  SHFL.IDX PT, R57, R57, 0x3, 0x181f ;  /* 0x00781f0039397f89 */ /* 0x000f2800000e0000 */
[----:B------:R-:W0:Y:S01]  /*e0e0*/  SHFL.IDX PT, R55, R55, 0x3, 0x181f ;  /* 0x00781f0037377f89 */ /* 0x000e2200000e0000 */
[----:B------:R-:W-:-:S02]  /*e0f0*/  CS2R R20, SRZ ;  /* 0x0000000000147805 */ /* 0x000fc4000001ff00 */
[----:B------:R-:W-:Y:S02]  /*e100*/  CS2R R38, SRZ ;  /* 0x0000000000267805 */ /* 0x000fe4000001ff00 */
[----:B------:R-:W-:Y:S02]  /*e110*/  CS2R R40, SRZ ;  /* 0x0000000000287805 */ /* 0x000fe4000001ff00 */
[----:B------:R-:W-:Y:S02]  /*e120*/  CS2R R42, SRZ ;  /* 0x00000000002a7805 */ /* 0x000fe4000001ff00 */
[----:B------:R-:W-:Y:S01]  /*e130*/  CS2R R8, SRZ ;  /* 0x0000000000087805 */ /* 0x000fe2000001ff00 */
[----:B--2---:R-:W-:Y:S02]  /*e140*/  @!P1 IMAD.MOV.U32 R40, RZ, RZ, R32 ;  /* 0x000000ffff289224 */ /* 0x004fe400078e0020 */
[----:B------:R-:W-:Y:S02]  /*e150*/  @!P1 IMAD.MOV.U32 R41, RZ, RZ, R33 ;  /* 0x000000ffff299224 */ /* 0x000fe400078e0021 */
[----:B---3--:R-:W-:-:S02]  /*e160*/  @!P1 IMAD.MOV.U32 R20, RZ, RZ, R24 ;  /* 0x000000ffff149224 */ /* 0x008fc400078e0018 */
[----:B------:R-:W-:Y:S02]  /*e170*/  @!P1 IMAD.MOV.U32 R21, RZ, RZ, R25 ;  /* 0x000000ffff159224 */ /* 0x000fe400078e0019 */
[----:B------:R-:W-:Y:S02]  /*e180*/  @!P1 IMAD.MOV.U32 R38, RZ, RZ, R26 ;  /* 0x000000ffff269224 */ /* 0x000fe400078e001a */
[----:B------:R-:W-:Y:S02]  /*e190*/  @!P1 IMAD.MOV.U32 R39, RZ, RZ, R27 ;  /* 0x000000ffff279224 */ /* 0x000fe400078e001b */
[----:B------:R-:W-:Y:S02]  /*e1a0*/  @!P1 IMAD.MOV.U32 R42, RZ, RZ, R34 ;  /* 0x000000ffff2a9224 */ /* 0x000fe400078e0022 */
[----:B01--4-:R-:W-:-:S07]  /*e1b0*/  @!P1 IMAD.MOV.U32 R43, RZ, RZ, R35 ;  /* 0x000000ffff2b9224 */ /* 0x013fce00078e0023 */
.L_x_2259:
[----:B------:R-:W-:Y:S01]  /*e1c0*/  VIADD R10, R10, 0x60 ;  /* 0x000000600a0a7836 */ /* 0x000fe20000000000 */
[----:B------:R-:W-:Y:S01]  /*e1d0*/  LEA.HI R11, R217, R217, RZ, 0x1 ;  /* 0x000000d9d90b7211 */ /* 0x000fe200078f08ff */
[----:B------:R-:W-:Y:S01]  /*e1e0*/  BSSY B1, `(.L_x_1900) ;  /* 0x0000013000017945 */ /* 0x000fe20003800000 */
[----:B------:R-:W-:Y:S02]  /*e1f0*/  CS2R R14, SRZ ;  /* 0x00000000000e7805 */ /* 0x000fe4000001ff00 */
[----:B------:R-:W-:Y:S02]  /*e200*/  ISETP.GE.AND P1, PT, R10, R59, PT ;  /* 0x0000003b0a00720c */ /* 0x000fe40003f26270 */
[----:B------:R-:W-:Y:S02]  /*e210*/  LOP3.LUT R12, R11, 0xfffffffe, RZ, 0xc0, !PT ;  /* 0xfffffffe0b0c7812 */ /* 0x000fe400078ec0ff */
[----:B------:R-:W-:-:S03]  /*e220*/  CS2R R10, SRZ ;  /* 0x00000000000a7805 */ /* 0x000fc6000001ff00 */
[----:B------:R-:W-:Y:S01]  /*e230*/  IMAD.IADD R25, R217, 0x1, -R12 ;  /* 0x00000001d9197824 */ /* 0x000fe200078e0a0c */
[----:B------:R-:W-:-:S04]  /*e240*/  CS2R R12, SRZ ;  /* 0x00000000000c7805 */ /* 0x000fc8000001ff00 */
[----:B------:R-:W-:Y:S01]  /*e250*/  SHF.L.U32 R25, R25, 0x1f, RZ ;  /* 0x0000001f19197819 */ /* 0x000fe200000006ff */
[----:B------:R-:W-:Y:S06]  /*e260*/  @P1 BRA `(.L_x_1901) ;  /* 0x0000000000281947 */ /* 0x000fec0003800000 */
        /* <DEDUP_REMOVED lines=10> */
.L_x_1901:
[----:B------:R-:W-:Y:S05]  /*e310*/  BSYNC B1 ;  /* 0x0000000000017941 */ /* 0x000fea0003800000 */
.L_x_1900:
[----:B------:R-:W0:Y:S01]  /*e320*/  SYNCS.PHASECHK.TRANS64.TRYWAIT P4, [R22+URZ+0x28400], R25 ;  /* 0x02840019160075a7 */ /* 0x000e22000808017f */
[----:B------:R-:W-:Y:S01]  /*e330*/  VIADD R26, R187, 0x20 ;  /* 0x00000020bb1a7836 */ /* 0x000fe20000000000 */
[----:B------:R-:W-:Y:S01]  /*e340*/  VIADDMNMX R24, R59, -R201, 0x80, PT ;  /* 0x000000803b187446 */ /* 0x000fe200038009c9 */
[C---:B------:R-:W-:Y:S01]  /*e350*/  VIADD R52, R187.reuse, 0x40 ;  /* 0x00000040bb347836 */ /* 0x040fe20000000000 */
[----:B------:R-:W-:Y:S01]  /*e360*/  BSSY B1, `(.L_x_1902) ;  /* 0x0000007000017945 */ /* 0x000fe20003800000 */
[C---:B------:R-:W-:Y:S01]  /*e370*/  VIADD R37, R187.reuse, 0x60 ;  /* 0x00000060bb257836 */ /* 0x040fe20000000000 */
[-C--:B------:R-:W-:Y:S02]  /*e380*/  ISETP.GE.OR P3, PT, R187, R24.reuse, P0 ;  /* 0x00000018bb00720c */ /* 0x080fe40000766670 */
[-C--:B------:R-:W-:Y:S02]  /*e390*/  ISETP.GE.OR P2, PT, R26, R24.reuse, P0 ;  /* 0x000000181a00720c */ /* 0x080fe40000746670 */
[----:B------:R-:W-:-:S02]  /*e3a0*/  ISETP.GE.OR P1, PT, R52, R24, P0 ;  /* 0x000000183400720c */ /* 0x000fc40000726670 */
[----:B------:R-:W-:Y:S01]  /*e3b0*/  ISETP.GE.OR P0, PT, R37, R24, P0 ;  /* 0x000000182500720c */ /* 0x000fe20000706670 */
[----:B0-----:R-:W-:-:S12]  /*e3c0*/  @!P4 BRA `(.L_x_1903) ;  /* 0x000001e80008c947 */ /* 0x001fd80003800000 */
.L_x_2260:
[----:B------:R-:W-:Y:S05]  /*e3d0*/  BSYNC B1 ;  /* 0x0000000000017941 */ /* 0x000fea0003800000 */
.L_x_1902:
[----:B------:R-:W-:Y:S04]  /*e3e0*/  BSSY B1, `(.L_x_1904) ;  /* 0x0000101000017945 */ /* 0x000fe80003800000 */
[----:B------:R-:W-:Y:S05]  /*e3f0*/  @P3 BRA `(.L_x_1905) ;  /* 0x0000000c00fc3947 */ /* 0x000fea0003800000 */
[----:B------:R-:W-:Y:S02]  /*e400*/  SHF.R.U32.HI R24, RZ, 0x8, R44 ;  /* 0x00000008ff187819 */ /* 0x000fe4000001162c */
[----:B------:R-:W-:Y:S02]  /*e410*/  LOP3.LUT R26, R44, 0xff, RZ, 0xc0, !PT ;  /* 0x000000ff2c1a7812 */ /* 0x000fe400078ec0ff */
[----:B0-----:R-:W-:Y:S02]  /*e420*/  LOP3.LUT R25, R24, 0xff, RZ, 0xc0, !PT ;  /* 0x000000ff18197812 */ /* 0x001fe400078ec0ff */
[----:B------:R-:W-:Y:S02]  /*e430*/  LEA.HI R24, R3, R0, RZ, 0x1c ;  /* 0x0000000003187211 */ /* 0x000fe400078fe0ff */
[----:B------:R-:W-:Y:S02]  /*e440*/  PRMT R55, R25, 0x7604, R26 ;  /* 0x0000760419377816 */ /* 0x000fe4000000001a */
[----:B------:R-:W-:-:S02]  /*e450*/  SHF.R.U32.HI R27, RZ, 0x8, R45 ;  /* 0x00000008ff1b7819 */ /* 0x000fc4000001162d */
[----:B------:R-:W-:Y:S02]  /*e460*/  SHF.R.S32.HI R25, RZ, 0x1f, R24 ;  /* 0x0000001fff197819 */ /* 0x000fe40000011418 */
[----:B------:R-:W-:Y:S02]  /*e470*/  LOP3.LUT R32, R45, 0xff, RZ, 0xc0, !PT ;  /* 0x000000ff2d207812 */ /* 0x000fe400078ec0ff */
[----:B------:R-:W-:Y:S02]  /*e480*/  LOP3.LUT R27, R27, 0xff, RZ, 0xc0, !PT ;  /* 0x000000ff1b1b7812 */ /* 0x000fe400078ec0ff */
[----:B------:R-:W-:Y:S01]  /*e490*/  LEA.HI R26, R25, R24, RZ, 0x3 ;  /* 0x00000018191a7211 */ /* 0x000fe200078f18ff */
[----:B------:R-:W-:Y:S01]  /*e4a0*/  IMAD.SHL.U32 R25, R24, 0x10, RZ ;  /* 0x0000001018197824 */ /* 0x000fe200078e00ff */
[----:B------:R-:W-:Y:S02]  /*e4b0*/  PRMT R57, R27, 0x7604, R32 ;  /* 0x000076041b397816 */ /* 0x000fe40000000020 */
[----:B------:R-:W-:Y:S01]  /*e4c0*/  SHF.R.U32.HI R27, RZ, 0x8, R46 ;  /* 0x00000008ff1b7819 */ /* 0x000fe2000001162e */
[----:B------:R-:W-:Y:S01]  /*e4d0*/  IMAD.SHL.U32 R26, R26, 0x800, RZ ;  /* 0x000008001a1a7824 */ /* 0x000fe200078e00ff */
[----:B------:R-:W-:-:S02]  /*e4e0*/  SHF.R.U32.HI R34, RZ, 0x8, R48 ;  /* 0x00000008ff227819 */ /* 0x000fc40000011630 */
[----:B------:R-:W-:Y:S02]  /*e4f0*/  LOP3.LUT R25, R202, 0x70, R25, 0xf8, !PT ;  /* 0x00000070ca197812 */ /* 0x000fe400078ef819 */
[----:B------:R-:W-:Y:S02]  /*e500*/  SHF.R.U32.HI R54, RZ, 0x3, R202 ;  /* 0x00000003ff367819 */ /* 0x000fe400000116ca */
[----:B------:R-:W-:Y:S02]  /*e510*/  LOP3.LUT R32, R46, 0xff, RZ, 0xc0, !PT ;  /* 0x000000ff2e207812 */ /* 0x000fe400078ec0ff */
[----:B------:R-:W-:Y:S02]  /*e520*/  SHF.R.U32.HI R53, RZ, 0x8, R47 ;  /* 0x00000008ff357819 */ /* 0x000fe4000001162f */
[----:B------:R-:W-:Y:S02]  /*e530*/  LOP3.LUT R35, R48, 0xff, RZ, 0xc0, !PT ;  /* 0x000000ff30237812 */ /* 0x000fe400078ec0ff */
[----:B------:R-:W-:-:S02]  /*e540*/  LOP3.LUT R27, R27, 0xff, RZ, 0xc0, !PT ;  /* 0x000000ff1b1b7812 */ /* 0x000fc400078ec0ff */
[----:B------:R-:W-:Y:S02]  /*e550*/  LOP3.LUT R34, R34, 0xff, RZ, 0xc0, !PT ;  /* 0x000000ff22227812 */ /* 0x000fe400078ec0ff */
[----:B------:R-:W-:Y:S02]  /*e560*/  LOP3.LUT R25, R25, R54, RZ, 0x3c, !PT ;  /* 0x0000003619197212 */ /* 0x000fe400078e3cff */
[----:B------:R-:W-:Y:S02]  /*e570*/  LOP3.LUT R26, R26, 0xffffc000, RZ, 0xc0, !PT ;  /* 0xffffc0001a1a7812 */ /* 0x000fe400078ec0ff */
[----:B------:R-:W-:Y:S02]  /*e580*/  LOP3.LUT R33, R47, 0xff, RZ, 0xc0, !PT ;  /* 0x000000ff2f217812 */ /* 0x000fe400078ec0ff */
[----:B------:R-:W-:Y:S02]  /*e590*/  LOP3.LUT R24, R53, 0xff, RZ, 0xc0, !PT ;  /* 0x000000ff35187812 */ /* 0x000fe400078ec0ff */
[----:B------:R-:W-:-:S02]  /*e5a0*/  PRMT R59, R27, 0x7604, R32 ;  /* 0x000076041b3b7816 */ /* 0x000fc40000000020 */
[----:B------:R-:W-:Y:S02]  /*e5b0*/  PRMT R65, R34, 0x7604, R35 ;  /* 0x0000760422417816 */ /* 0x000fe40000000023 */
[----:B------:R-:W-:Y:S02]  /*e5c0*/  IADD3 R53, R25, R26, R203 ;  /* 0x0000001a19357210 */ /* 0x000fe40007ffe0cb */
[----:B------:R-:W-:Y:S02]  /*e5d0*/  SHF.R.U32.HI R32, RZ, 0x8, R49 ;  /* 0x00000008ff207819 */ /* 0x000fe40000011631 */
[----:B------:R-:W-:Y:S01]  /*e5e0*/  SHF.R.U32.HI R34, RZ, 0x8, R50 ;  /* 0x00000008ff227819 */ /* 0x000fe20000011632 */
[----:B------:R-:W-:Y:S01]  /*e5f0*/  IMAD.IADD R53, R22, 0x1, R53 ;  /* 0x0000000116357824 */ /* 0x000fe200078e0235 */
[----:B------:R-:W-:Y:S02]  /*e600*/  PRMT R63, R24, 0x7604, R33 ;  /* 0x00007604183f7816 */ /* 0x000fe40000000021 */
[----:B------:R-:W-:Y:S01]  /*e610*/  LOP3.LUT R33, R49, 0xff, RZ, 0xc0, !PT ;  /* 0x000000ff31217812 */ /* 0x000fe200078ec0ff */
[----:B------:R-:W-:Y:S01]  /*e620*/  LDS.128 R24, [R213+0x18000] ;  /* 0x01800000d5187984 */ /* 0x000fe20000000c00 */
[----:B------:R-:W-:-:S02]  /*e630*/  LOP3.LUT R35, R50, 0xff, RZ, 0xc0, !PT ;  /* 0x000000ff32237812 */ /* 0x000fc400078ec0ff */
[----:B------:R-:W-:Y:S02]  /*e640*/  LOP3.LUT R32, R32, 0xff, RZ, 0xc0, !PT ;  /* 0x000000ff20207812 */ /* 0x000fe400078ec0ff */
[----:B------:R-:W-:Y:S02]  /*e650*/  LOP3.LUT R34, R34, 0xff, RZ, 0xc0, !PT ;  /* 0x000000ff22227812 */ /* 0x000fe400078ec0ff */
[----:B------:R-:W-:Y:S02]  /*e660*/  PRMT R67, R32, 0x7604, R33 ;  /* 0x0000760420437816 */ /* 0x000fe40000000021 */
[----:B------:R-:W-:Y:S02]  /*e670*/  PRMT R69, R34, 0x7604, R35 ;  /* 0x0000760422457816 */ /* 0x000fe40000000023 */
[----:B------:R-:W0:Y:S01]  /*e680*/  LDS.128 R32, [R53+0x18000] ;  /* 0x0180000035207984 */ /* 0x000e220000000c00 */
[----:B------:R-:W-:Y:S02]  /*e690*/  SHF.R.U32.HI R56, RZ, 0x10, R45 ;  /* 0x00000010ff387819 */ /* 0x000fe4000001162d */
[----:B------:R-:W-:-:S02]  /*e6a0*/  SHF.R.U32.HI R54, RZ, 0x8, R51 ;  /* 0x00000008ff367819 */ /* 0x000fc40000011633 */
[----:B------:R-:W-:Y:S02]  /*e6b0*/  LOP3.LUT R56, R56, 0xff, RZ, 0xc0, !PT ;  /* 0x000000ff38387812 */ /* 0x000fe400078ec0ff */
[----:B------:R-:W-:Y:S02]  /*e6c0*/  SHF.R.U32.HI R58, RZ, 0x10, R46 ;  /* 0x00000010ff3a7819 */ /* 0x000fe4000001162e */
[----:B------:R-:W-:Y:S02]  /*e6d0*/  LOP3.LUT R61, R51, 0xff, RZ, 0xc0, !PT ;  /* 0x000000ff333d7812 */ /* 0x000fe400078ec0ff */
[----:B------:R-:W-:Y:S02]  /*e6e0*/  LOP3.LUT R54, R54, 0xff, RZ, 0xc0, !PT ;  /* 0x000000ff36367812 */ /* 0x000fe400078ec0ff */
[----:B------:R-:W-:Y:S02]  /*e6f0*/  PRMT R57, R56, 0x7054, R57 ;  /* 0x0000705438397816 */ /* 0x000fe40000000039 */
[----:B------:R-:W-:-:S02]  /*e700*/  SHF.R.U32.HI R56, RZ, 0x10, R49 ;  /* 0x00000010ff387819 */ /* 0x000fc40000011631 */
[----:B------:R-:W-:Y:S02]  /*e710*/  LOP3.LUT R58, R58, 0xff, RZ, 0xc0, !PT ;  /* 0x000000ff3a3a7812 */ /* 0x000fe400078ec0ff */
[----:B------:R-:W-:Y:S02]  /*e720*/  PRMT R62, R54, 0x7604, R61 ;  /* 0x00007604363e7816 */ /* 0x000fe4000000003d */
[----:B------:R-:W-:Y:S02]  /*e730*/  SHF.R.U32.HI R54, RZ, 0x10, R44 ;  /* 0x00000010ff367819 */ /* 0x000fe4000001162c */
[----:B------:R-:W-:Y:S02]  /*e740*/  LOP3.LUT R56, R56, 0xff, RZ, 0xc0, !PT ;  /* 0x000000ff38387812 */ /* 0x000fe400078ec0ff */
[----:B------:R-:W-:Y:S02]  /*e750*/  PRMT R61, R58, 0x7054, R59 ;  /* 0x000070543a3d7816 */ /* 0x000fe4000000003b */
[----:B------:R-:W-:-:S02]  /*e760*/  SHF.R.U32.HI R59, RZ, 0x10, R51 ;  /* 0x00000010ff3b7819 */ /* 0x000fc40000011633 */
[----:B------:R-:W-:Y:S02]  /*e770*/  SHF.R.U32.HI R60, RZ, 0x10, R47 ;  /* 0x00000010ff3c7819 */ /* 0x000fe4000001162f */
[----:B------:R-:W-:Y:S02]  /*e780*/  LOP3.LUT R54, R54, 0xff, RZ, 0xc0, !PT ;  /* 0x000000ff36367812 */ /* 0x000fe400078ec0ff */
[----:B------:R-:W-:Y:S02]  /*e790*/  SHF.R.U32.HI R58, RZ, 0x10, R50 ;  /* 0x00000010ff3a7819 */ /* 0x000fe40000011632 */
[----:B------:R-:W-:Y:S02]  /*e7a0*/  PRMT R67, R56, 0x7054, R67 ;  /* 0x0000705438437816 */ /* 0x000fe40000000043 */
[----:B------:R-:W-:Y:S02]  /*e7b0*/  LOP3.LUT R59, R59, 0xff, RZ, 0xc0, !PT ;  /* 0x000000ff3b3b7812 */ /* 0x000fe400078ec0ff */
[----:B------:R-:W-:-:S02]  /*e7c0*/  LOP3.LUT R60, R60, 0xff, RZ, 0xc0, !PT ;  /* 0x000000ff3c3c7812 */ /* 0x000fc400078ec0ff */
[----:B------:R-:W-:Y:S02]  /*e7d0*/  PRMT R55, R54, 0x7054, R55 ;  /* 0x0000705436377816 */ /* 0x000fe40000000037 */
[----:B------:R-:W-:Y:S02]  /*e7e0*/  LOP3.LUT R58, R58, 0xff, RZ, 0xc0, !PT ;  /* 0x000000ff3a3a7812 */ /* 0x000fe400078ec0ff */
[----:B------:R-:W-:Y:S02]  /*e7f0*/  SHF.R.U32.HI R54, RZ, 0x10, R48 ;  /* 0x00000010ff367819 */ /* 0x000fe40000011630 */
[----:B------:R-:W-:Y:S02]  /*e800*/  LOP3.LUT R67, R67, 0xff000000, R49, 0xf8, !PT ;  /* 0xff00000043437812 */ /* 0x000fe400078ef831 */
[----:B------:R-:W-:Y:S02]  /*e810*/  PRMT R71, R59, 0x7054, R62 ;  /* 0x000070543b477816 */ /* 0x000fe4000000003e */
[----:B------:R-:W-:-:S02]  /*e820*/  PRMT R63, R60, 0x7054, R63 ;  /* 0x000070543c3f7816 */ /* 0x000fc4000000003f */
[----:B------:R-:W-:Y:S02]  /*e830*/  PRMT R69, R58, 0x7054, R69 ;  /* 0x000070543a457816 */ /* 0x000fe40000000045 */
[----:B------:R-:W-:Y:S02]  /*e840*/  LOP3.LUT R59, R57, 0xff000000, R45, 0xf8, !PT ;  /* 0xff000000393b7812 */ /* 0x000fe400078ef82d */
[----:B------:R-:W-:Y:S02]  /*e850*/  LOP3.LUT R54, R54, 0xff, RZ, 0xc0, !PT ;  /* 0x000000ff36367812 */ /* 0x000fe400078ec0ff */
[----:B------:R-:W-:Y:S02]  /*e860*/  F2FP.F16.E4M3.UNPACK_B R68, R67 ;  /* 0x00000043ff44723e */ /* 0x000fe400020006ff */
[----:B0-----:R-:W-:Y:S02]  /*e870*/  F2FP.F16.E4M3.UNPACK_B R56, R33 ;  /* 0x00000021ff38723e */ /* 0x001fe400020006ff */
[----:B------:R-:W-:-:S02]  /*e880*/  LOP3.LUT R60, R63, 0xff000000, R47, 0xf8, !PT ;  /* 0xff0000003f3c7812 */ /* 0x000fc400078ef82f */
[----:B------:R-:W-:Y:S01]  /*e890*/  LOP3.LUT R45, R69, 0xff000000, R50, 0xf8, !PT ;  /* 0xff000000452d7812 */ /* 0x000fe200078ef832 */
[--C-:B------:R-:W-:Y:S01]  /*e8a0*/  HADD2.F32 R69, -RZ, R68.reuse.H0_H0 ;  /* 0x20000044ff457230 */ /* 0x100fe20000004100 */
[----:B------:R-:W-:Y:S01]  /*e8b0*/  F2FP.F16.E4M3.UNPACK_B R62, R59 ;  /* 0x0000003bff3e723e */ /* 0x000fe200020006ff */
[----:B------:R-:W-:Y:S01]  /*e8c0*/  HADD2.F32 R68, -RZ, R68.H1_H1 ;  /* 0x30000044ff447230 */ /* 0x000fe20000004100 */
[----:B------:R-:W-:Y:S02]  /*e8d0*/  PRMT R65, R54, 0x7054, R65 ;  /* 0x0000705436417816 */ /* 0x000fe40000000041 */
[-C--:B------:R-:W-:Y:S01]  /*e8e0*/  F2FP.F16.E4M3.UNPACK_B R47, R25.reuse ;  /* 0x00000019ff2f723e */ /* 0x080fe200020006ff */
[----:B------:R-:W-:Y:S01]  /*e8f0*/  HADD2.F32 R66, -RZ, R62.H0_H0 ;  /* 0x2000003eff427230 */ /* 0x000fe20000004100 */
[----:B------:R-:W-:Y:S01]  /*e900*/  F2FP.F16.E4M3.UNPACK_B R50, R25.H1 ;  /* 0x00000019ff32723e */ /* 0x000fe200030006ff */
[----:B------:R-:W-:Y:S01]  /*e910*/  HADD2.F32 R25, -RZ, R56.H0_H0 ;  /* 0x20000038ff197230 */ /* 0x000fe20000004100 */
[----:B------:R-:W-:Y:S01]  /*e920*/  LOP3.LUT R54, R55, 0xff000000, R44, 0xf8, !PT ;  /* 0xff00000037367812 */ /* 0x000fe200078ef82c */
[----:B------:R-:W-:Y:S01]  /*e930*/  HADD2.F32 R62, -RZ, R62.H1_H1 ;  /* 0x3000003eff3e7230 */ /* 0x000fe20000004100 */
[----:B------:R-:W-:Y:S01]  /*e940*/  LOP3.LUT R55, R65, 0xff000000, R48, 0xf8, !PT ;  /* 0xff00000041377812 */ /* 0x000fe200078ef830 */
[--C-:B------:R-:W-:Y:S01]  /*e950*/  HADD2.F32 R48, -RZ, R47.reuse.H0_H0 ;  /* 0x2000002fff307230 */ /* 0x100fe20000004100 */
[----:B------:R-:W-:Y:S01]  /*e960*/  F2FP.F16.E4M3.UNPACK_B R57, R33.H1 ;  /* 0x00000021ff39723e */ /* 0x000fe200030006ff */
[C---:B------:R-:W-:Y:S01]  /*e970*/  FMUL.FTZ R33, R25.reuse, R69 ;  /* 0x0000004519217220 */ /* 0x040fe20000410000 */
[-C--:B------:R-:W-:Y:S01]  /*e980*/  F2FP.F16.E4M3.UNPACK_B R49, R32.reuse ;  /* 0x00000020ff31723e */ /* 0x080fe200020006ff */
[----:B------:R-:W-:Y:S01]  /*e990*/  HADD2.F32 R56, -RZ, R56.H1_H1 ;  /* 0x30000038ff387230 */ /* 0x000fe20000004100 */
[----:B------:R-:W-:Y:S01]  /*e9a0*/  F2FP.F16.E4M3.UNPACK_B R58, R32.H1 ;  /* 0x00000020ff3a723e */ /* 0x000fe200030006ff */
[-C--:B------:R-:W-:Y:S01]  /*e9b0*/  FMUL.FTZ R32, R25, R66.reuse ;  /* 0x0000004219207220 */ /* 0x080fe20000410000 */
[C---:B------:R-:W-:Y:S01]  /*e9c0*/  FFMA.FTZ R25, R48.reuse, R66, -R33 ;  /* 0x0000004230197223 */ /* 0x040fe20000010821 */
[----:B------:R-:W-:Y:S01]  /*e9d0*/  F2FP.F16.E4M3.UNPACK_B R66, R67.H1 ;  /* 0x00000043ff42723e */ /* 0x000fe200030006ff */
[----:B------:R-:W-:Y:S01]  /*e9e0*/  HADD2.F32 R47, -RZ, R47.H1_H1 ;  /* 0x3000002fff2f7230 */ /* 0x000fe20000004100 */
[----:B------:R-:W-:Y:S01]  /*e9f0*/  F2FP.F16.E4M3.UNPACK_B R59, R59.H1 ;  /* 0x0000003bff3b723e */ /* 0x000fe200030006ff */
[----:B------:R-:W-:Y:S01]  /*ea00*/  FFMA.FTZ R33, R48, R69, R32 ;  /* 0x0000004530217223 */ /* 0x000fe20000010020 */
[----:B------:R-:W-:Y:S01]  /*ea10*/  HADD2.F32 R32, -RZ, R57.H0_H0 ;  /* 0x20000039ff207230 */ /* 0x000fe20000004100 */
[----:B------:R-:W-:Y:S01]  /*ea20*/  LOP3.LUT R44, R61, 0xff000000, R46, 0xf8, !PT ;  /* 0xff0000003d2c7812 */ /* 0x000fe200078ef82e */
[----:B------:R-:W-:Y:S01]  /*ea30*/  HADD2.F32 R69, -RZ, R66.H0_H0 ;  /* 0x20000042ff457230 */ /* 0x000fe20000004100 */
[-C--:B------:R-:W-:Y:S01]  /*ea40*/  F2FP.F16.E4M3.UNPACK_B R61, R27.reuse ;  /* 0x0000001bff3d723e */ /* 0x080fe200020006ff */
[----:B------:R-:W-:Y:S01]  /*ea50*/  HADD2.F32 R67, -RZ, R59.H0_H0 ;  /* 0x2000003bff437230 */ /* 0x000fe20000004100 */
[----:B------:R-:W-:Y:S01]  /*ea60*/  F2FP.F16.E4M3.UNPACK_B R64, R27.H1 ;  /* 0x0000001bff40723e */ /* 0x000fe200030006ff */
[----:B------:R-:W-:Y:S01]  /*ea70*/  HADD2.F32 R48, -RZ, R50.H0_H0 ;  /* 0x20000032ff307230 */ /* 0x000fe20000004100 */
[-C--:B------:R-:W-:Y:S01]  /*ea80*/  F2FP.F16.E4M3.UNPACK_B R63, R35.reuse ;  /* 0x00000023ff3f723e */ /* 0x080fe200020006ff */
[----:B------:R-:W-:Y:S01]  /*ea90*/  FMUL.FTZ R73, R56, R62 ;  /* 0x0000003e38497220 */ /* 0x000fe20000410000 */
[----:B------:R-:W-:Y:S01]  /*eaa0*/  F2FP.F16.E4M3.UNPACK_B R65, R35.H1 ;  /* 0x00000023ff41723e */ /* 0x000fe200030006ff */
[----:B------:R-:W-:Y:S01]  /*eab0*/  FMUL.FTZ R75, R32, R69 ;  /* 0x00000045204b7220 */ /* 0x000fe20000410000 */
[-C--:B------:R-:W-:Y:S01]  /*eac0*/  F2FP.F16.E4M3.UNPACK_B R27, R34.reuse ;  /* 0x00000022ff1b723e */ /* 0x080fe200020006ff */
[----:B------:R-:W-:Y:S01]  /*ead0*/  HADD2.F32 R57, -RZ, R57.H1_H1 ;  /* 0x30000039ff397230 */ /* 0x000fe20000004100 */
[----:B------:R-:W-:Y:S01]  /*eae0*/  F2FP.F16.E4M3.UNPACK_B R35, R34.H1 ;  /* 0x00000022ff23723e */ /* 0x000fe200030006ff */
[-C--:B------:R-:W-:Y:S01]  /*eaf0*/  FMUL.FTZ R34, R56, R68.reuse ;  /* 0x0000004438227220 */ /* 0x080fe20000410000 */
[-C--:B------:R-:W-:Y:S01]  /*eb00*/  FMUL.FTZ R56, R32, R67.reuse ;  /* 0x0000004320387220 */ /* 0x080fe20000410000 */
[----:B------:R-:W-:Y:S01]  /*eb10*/  LOP3.LUT R71, R71, 0xff000000, R51, 0xf8, !PT ;  /* 0xff00000047477812 */ /* 0x000fe200078ef833 */
[C---:B------:R-:W-:Y:S01]  /*eb20*/  FFMA.FTZ R32, R47.reuse, R68, R73 ;  /* 0x000000442f207223 */ /* 0x040fe20000010049 */
[----:B------:R-:W-:Y:S01]  /*eb30*/  FFMA.FTZ R34, R47, R62, -R34 ;  /* 0x0000003e2f227223 */ /* 0x000fe20000010822 */
[C---:B------:R-:W-:Y:S01]  /*eb40*/  FFMA.FTZ R47, R48.reuse, R67, -R75 ;  /* 0x00000043302f7223 */ /* 0x040fe2000001084b */
[----:B------:R-:W-:Y:S01]  /*eb50*/  FFMA.FTZ R48, R48, R69, R56 ;  /* 0x0000004530307223 */ /* 0x000fe20000010038 */
[----:B------:R-:W-:Y:S01]  /*eb60*/  HADD2.F32 R68, -RZ, R66.H1_H1 ;  /* 0x30000042ff447230 */ /* 0x000fe20000004100 */
[----:B------:R-:W-:Y:S01]  /*eb70*/  F2FP.F16.E4M3.UNPACK_B R69, R71 ;  /* 0x00000047ff45723e */ /* 0x000fe200020006ff */
[----:B------:R-:W-:Y:S01]  /*eb80*/  HADD2.F32 R59, -RZ, R59.H1_H1 ;  /* 0x3000003bff3b7230 */ /* 0x000fe20000004100 */
[----:B------:R-:W-:Y:S01]  /*eb90*/  F2FP.F16.E4M3.UNPACK_B R66, R60 ;  /* 0x0000003cff42723e */ /* 0x000fe200020006ff */
[----:B------:R-:W-:-:S02]  /*eba0*/  HADD2.F32 R56, -RZ, R63.H0_H0 ;  /* 0x2000003fff387230 */ /* 0x000fc40000004100 */
[C---:B------:R-:W-:Y:S01]  /*ebb0*/  FMUL.FTZ R75, R57.reuse, R68 ;  /* 0x00000044394b7220 */ /* 0x040fe20000410000 */
[----:B------:R-:W-:Y:S02]  /*ebc0*/  HADD2.F32 R73, -RZ, R69.H0_H0 ;  /* 0x20000045ff497230 */ /* 0x000fe40000004100 */
[----:B------:R-:W-:Y:S01]  /*ebd0*/  FMUL.FTZ R57, R57, R59 ;  /* 0x0000003b39397220 */ /* 0x000fe20000410000 */
[----:B------:R-:W-:Y:S01]  /*ebe0*/  HADD2.F32 R67, -RZ, R66.H0_H0 ;  /* 0x20000042ff437230 */ /* 0x000fe20000004100 */
[----:B------:R-:W-:Y:S01]  /*ebf0*/  F2FP.F16.E4M3.UNPACK_B R51, R24.H1 ;  /* 0x00000018ff33723e */ /* 0x000fe200030006ff */
        /* <DEDUP_REMOVED lines=8> */
[----:B------:R-:W-:Y:S01]  /*ec80*/  FFMA.FTZ R50, R62, R73, R70 ;  /* 0x000000493e327223 */ /* 0x000fe20000010046 */
[----:B------:R-:W-:Y:S01]  /*ec90*/  HADD2.F32 R67, -RZ, R66.H1_H1 ;  /* 0x30000042ff437230 */ /* 0x000fe20000004100 */
[----:B------:R-:W-:Y:S01]  /*eca0*/  F2FP.F16.E4M3.UNPACK_B R70, R71.H1 ;  /* 0x00000047ff46723e */ /* 0x000fe200030006ff */
[----:B------:R-:W-:Y:S01]  /*ecb0*/  HADD2.F32 R62, -RZ, R65.H0_H0 ;  /* 0x20000041ff3e7230 */ /* 0x000fe20000004100 */
[----:B------:R-:W-:Y:S01]  /*ecc0*/  F2FP.F16.E4M3.UNPACK_B R66, R60.H1 ;  /* 0x0000003cff42723e */ /* 0x000fe200030006ff */
[----:B------:R-:W-:Y:S01]  /*ecd0*/  HADD2.F32 R60, -RZ, R63.H1_H1 ;  /* 0x3000003fff3c7230 */ /* 0x000fe20000004100 */
[----:B------:R-:W-:Y:S01]  /*ece0*/  F2FP.F16.E4M3.UNPACK_B R46, R24 ;  /* 0x00000018ff2e723e */ /* 0x000fe200020006ff */
[----:B------:R-:W-:Y:S01]  /*ecf0*/  HADD2.F32 R71, -RZ, R70.H0_H0 ;  /* 0x20000046ff477230 */ /* 0x000fe20000004100 */
[----:B------:R-:W-:Y:S01]  /*ed00*/  F2FP.F16.E4M3.UNPACK_B R24, R26 ;  /* 0x0000001aff18723e */ /* 0x000fe200020006ff */
[----:B------:R-:W-:-:S02]  /*ed10*/  HADD2.F32 R68, -RZ, R66.H0_H0 ;  /* 0x20000042ff447230 */ /* 0x000fc40000004100 */
[----:B------:R-:W-:Y:S01]  /*ed20*/  FMUL.FTZ R72, R60, R69 ;  /* 0x000000453c487220 */ /* 0x000fe20000410000 */
[----:B------:R-:W-:Y:S02]  /*ed30*/  HADD2.F32 R63, -RZ, R64.H0_H0 ;  /* 0x20000040ff3f7230 */ /* 0x000fe40000004100 */
[C---:B------:R-:W-:Y:S01]  /*ed40*/  FMUL.FTZ R76, R62.reuse, R71 ;  /* 0x000000473e4c7220 */ /* 0x040fe20000410000 */
[----:B------:R-:W-:Y:S02]  /*ed50*/  HADD2.F32 R61, -RZ, R61.H1_H1 ;  /* 0x3000003dff3d7230 */ /* 0x000fe40000004100 */
[-C--:B------:R-:W-:Y:S01]  /*ed60*/  FMUL.FTZ R78, R62, R68.reuse ;  /* 0x000000443e4e7220 */ /* 0x080fe20000410000 */
[----:B------:R-:W-:Y:S01]  /*ed70*/  FMUL.FTZ R74, R60, R67 ;  /* 0x000000433c4a7220 */ /* 0x000fe20000410000 */
[C---:B------:R-:W-:Y:S01]  /*ed80*/  FFMA.FTZ R62, R63.reuse, R68, -R76 ;  /* 0x000000443f3e7223 */ /* 0x040fe2000001084c */
[----:B------:R-:W-:Y:S02]  /*ed90*/  HADD2.F32 R73, -RZ, R70.H1_H1 ;  /* 0x30000046ff497230 */ /* 0x000fe40000004100 */
[----:B------:R-:W-:Y:S01]  /*eda0*/  FFMA.FTZ R63, R63, R71, R78 ;  /* 0x000000473f3f7223 */ /* 0x000fe2000001004e */
[----:B------:R-:W-:Y:S01]  /*edb0*/  F2FP.F16.E4M3.UNPACK_B R71, R55.H1 ;  /* 0x00000037ff47723e */ /* 0x000fe200030006ff */
[C---:B------:R-:W-:Y:S01]  /*edc0*/  FFMA.FTZ R60, R61.reuse, R67, -R72 ;  /* 0x000000433d3c7223 */ /* 0x040fe20000010848 */
[----:B------:R-:W-:Y:S01]  /*edd0*/  FFMA.FTZ R61, R61, R69, R74 ;  /* 0x000000453d3d7223 */ /* 0x000fe2000001004a */
[----:B------:R-:W-:Y:S01]  /*ede0*/  HADD2.F32 R69, -RZ, R66.H1_H1 ;  /* 0x30000042ff457230 */ /* 0x000fe20000004100 */
[----:B------:R-:W-:Y:S01]  /*edf0*/  F2FP.F16.E4M3.UNPACK_B R68, R54.H1 ;  /* 0x00000036ff44723e */ /* 0x000fe200030006ff */
[----:B------:R-:W-:Y:S01]  /*ee00*/  HADD2.F32 R66, -RZ, R65.H1_H1 ;  /* 0x30000041ff427230 */ /* 0x000fe20000004100 */
[----:B------:R-:W-:Y:S01]  /*ee10*/  F2FP.F16.E4M3.UNPACK_B R26, R26.H1 ;  /* 0x0000001aff1a723e */ /* 0x000fe200030006ff */
[----:B------:R-:W-:Y:S01]  /*ee20*/  HADD2.F32 R72, -RZ, R71.H0_H0 ;  /* 0x20000047ff487230 */ /* 0x000fe20000004100 */
[----:B------:R-:W-:Y:S01]  /*ee30*/  F2FP.SATFINITE.E4M3.F32.PACK_AB_MERGE_C R47, R56, R47, RZ ;  /* 0x0000002f382f723e */ /* 0x000fe200048070ff */
[----:B------:R-:W-:-:S02]  /*ee40*/  HADD2.F32 R65, -RZ, R58.H0_H0 ;  /* 0x2000003aff417230 */ /* 0x000fc40000004100 */
[C---:B------:R-:W-:Y:S01]  /*ee50*/  FMUL.FTZ R77, R66.reuse, R73 ;  /* 0x00000049424d7220 */ /* 0x040fe20000410000 */
[----:B------:R-:W-:Y:S02]  /*ee60*/  HADD2.F32 R70, -RZ, R68.H0_H0 ;  /* 0x20000044ff467230 */ /* 0x000fe40000004100 */
[----:B------:R-:W-:Y:S01]  /*ee70*/  FMUL.FTZ R74, R66, R69 ;  /* 0x00000045424a7220 */ /* 0x000fe20000410000 */
[----:B------:R-:W-:Y:S02]  /*ee80*/  HADD2.F32 R67, -RZ, R51.H0_H0 ;  /* 0x20000033ff437230 */ /* 0x000fe40000004100 */
[C---:B------:R-:W-:Y:S01]  /*ee90*/  FMUL.FTZ R66, R65.reuse, R72 ;  /* 0x0000004841427220 */ /* 0x040fe20000410000 */
[----:B------:R-:W-:Y:S02]  /*eea0*/  HADD2.F32 R64, -RZ, R64.H1_H1 ;  /* 0x30000040ff407230 */ /* 0x000fe40000004100 */
[----:B------:R-:W-:Y:S01]  /*eeb0*/  FMUL.FTZ R75, R65, R70 ;  /* 0x00000046414b7220 */ /* 0x000fe20000410000 */
[----:B------:R-:W-:-:S02]  /*eec0*/  HADD2.F32 R58, -RZ, R58.H1_H1 ;  /* 0x3000003aff3a7230 */ /* 0x000fc40000004100 */
[C---:B------:R-:W-:Y:S01]  /*eed0*/  FFMA.FTZ R66, R67.reuse, R70, -R66 ;  /* 0x0000004643427223 */ /* 0x040fe20000010842 */
[----:B------:R-:W-:Y:S02]  /*eee0*/  HADD2.F32 R70, -RZ, R71.H1_H1 ;  /* 0x30000047ff467230 */ /* 0x000fe40000004100 */
[C---:B------:R-:W-:Y:S01]  /*eef0*/  FFMA.FTZ R65, R64.reuse, R69, -R77 ;  /* 0x0000004540417223 */ /* 0x040fe2000001084d */
[----:B------:R-:W-:Y:S01]  /*ef00*/  HADD2.F32 R68, -RZ, R68.H1_H1 ;  /* 0x30000044ff447230 */ /* 0x000fe20000004100 */
[----:B------:R-:W-:Y:S01]  /*ef10*/  F2FP.F16.E4M3.UNPACK_B R71, R55 ;  /* 0x00000037ff47723e */ /* 0x000fe200020006ff */
[----:B------:R-:W-:Y:S01]  /*ef20*/  HADD2.F32 R55, -RZ, R51.H1_H1 ;  /* 0x30000033ff377230 */ /* 0x000fe20000004100 */
[----:B------:R-:W-:Y:S01]  /*ef30*/  F2FP.F16.E4M3.UNPACK_B R69, R54 ;  /* 0x00000036ff45723e */ /* 0x000fe200020006ff */
[----:B------:R-:W-:Y:S01]  /*ef40*/  FFMA.FTZ R64, R64, R73, R74 ;  /* 0x0000004940407223 */ /* 0x000fe2000001004a */
[C---:B------:R-:W-:Y:S01]  /*ef50*/  FMUL.FTZ R54, R58.reuse, R70 ;  /* 0x000000463a367220 */ /* 0x040fe20000410000 */
[----:B------:R-:W-:Y:S01]  /*ef60*/  FMUL.FTZ R73, R58, R68 ;  /* 0x000000443a497220 */ /* 0x000fe20000410000 */
[----:B------:R-:W-:Y:S01]  /*ef70*/  FFMA.FTZ R67, R67, R72, R75 ;  /* 0x0000004843437223 */ /* 0x000fe2000001004b */
[----:B------:R-:W-:-:S02]  /*ef80*/  HADD2.F32 R72, -RZ, R71.H0_H0 ;  /* 0x20000047ff487230 */ /* 0x000fc40000004100 */
[C---:B------:R-:W-:Y:S01]  /*ef90*/  FFMA.FTZ R51, R55.reuse, R68, -R54 ;  /* 0x0000004437337223 */ /* 0x040fe20000010836 */
[----:B------:R-:W-:Y:S02]  /*efa0*/  HADD2.F32 R58, -RZ, R49.H0_H0 ;  /* 0x20000031ff3a7230 */ /* 0x000fe40000004100 */
[----:B------:R-:W-:Y:S01]  /*efb0*/  FFMA.FTZ R54, R55, R70, R73 ;  /* 0x0000004637367223 */ /* 0x000fe20000010049 */
[----:B------:R-:W-:Y:S01]  /*efc0*/  HADD2.F32 R70, -RZ, R69.H0_H0 ;  /* 0x20000045ff467230 */ /* 0x000fe20000004100 */
[----:B------:R-:W-:Y:S01]  /*efd0*/  F2FP.SATFINITE.E4M3.F32.PACK_AB_MERGE_C R48, R59, R48, RZ ;  /* 0x000000303b30723e */ /* 0x000fe200048070ff */
[----:B------:R-:W-:Y:S02]  /*efe0*/  HADD2.F32 R55, -RZ, R46.H0_H0 ;  /* 0x2000002eff377230 */ /* 0x000fe40000004100 */
[C---:B------:R-:W-:Y:S01]  /*eff0*/  FMUL.FTZ R74, R58.reuse, R72 ;  /* 0x000000483a4a7220 */ /* 0x040fe20000410000 */
[----:B------:R-:W-:Y:S02]  /*f000*/  HADD2.F32 R71, -RZ, R71.H1_H1 ;  /* 0x30000047ff477230 */ /* 0x000fe40000004100 */
[----:B------:R-:W-:Y:S01]  /*f010*/  FMUL.FTZ R58, R58, R70 ;  /* 0x000000463a3a7220 */ /* 0x000fe20000410000 */
[----:B------:R-:W-:-:S02]  /*f020*/  HADD2.F32 R68, -RZ, R49.H1_H1 ;  /* 0x30000031ff447230 */ /* 0x000fc40000004100 */
[C---:B------:R-:W-:Y:S01]  /*f030*/  FFMA.FTZ R49, R55.reuse, R70, -R74 ;  /* 0x0000004637317223 */ /* 0x040fe2000001084a */
[----:B------:R-:W-:Y:S01]  /*f040*/  HADD2.F32 R69, -RZ, R69.H1_H1 ;  /* 0x30000045ff457230 */ /* 0x000fe20000004100 */
[----:B------:R-:W-:Y:S01]  /*f050*/  F2FP.F16.E4M3.UNPACK_B R70, R45.H1 ;  /* 0x0000002dff46723e */ /* 0x000fe200030006ff */
[----:B------:R-:W-:Y:S02]  /*f060*/  HADD2.F32 R46, -RZ, R46.H1_H1 ;  /* 0x3000002eff2e7230 */ /* 0x000fe40000004100 */
[C---:B------:R-:W-:Y:S01]  /*f070*/  FMUL.FTZ R73, R68.reuse, R71 ;  /* 0x0000004744497220 */ /* 0x040fe20000410000 */
[----:B------:R-:W-:Y:S01]  /*f080*/  FFMA.FTZ R72, R55, R72, R58 ;  /* 0x0000004837487223 */ /* 0x000fe2000001003a */
[-C--:B------:R-:W-:Y:S01]  /*f090*/  F2FP.F16.E4M3.UNPACK_B R58, R44.reuse.H1 ;  /* 0x0000002cff3a723e */ /* 0x080fe200030006ff */
[-C--:B------:R-:W-:Y:S01]  /*f0a0*/  FMUL.FTZ R68, R68, R69.reuse ;  /* 0x0000004544447220 */ /* 0x080fe20000410000 */
[----:B------:R-:W-:Y:S01]  /*f0b0*/  FFMA.FTZ R74, R46, R69, -R73 ;  /* 0x000000452e4a7223 */ /* 0x000fe20000010849 */
[----:B------:R-:W-:Y:S01]  /*f0c0*/  HADD2.F32 R69, -RZ, R70.H0_H0 ;  /* 0x20000046ff457230 */ /* 0x000fe20000004100 */
[----:B------:R-:W-:Y:S01]  /*f0d0*/  F2FP.F16.E4M3.UNPACK_B R44, R44 ;  /* 0x0000002cff2c723e */ /* 0x000fe200020006ff */
[----:B------:R-:W-:-:S02]  /*f0e0*/  HADD2.F32 R55, -RZ, R35.H0_H0 ;  /* 0x20000023ff377230 */ /* 0x000fc40000004100 */
[----:B------:R-:W-:Y:S01]  /*f0f0*/  FFMA.FTZ R71, R46, R71, R68 ;  /* 0x000000472e477223 */ /* 0x000fe20000010044 */
[----:B------:R-:W-:Y:S01]  /*f100*/  HADD2.F32 R68, -RZ, R58.H0_H0 ;  /* 0x2000003aff447230 */ /* 0x000fe20000004100 */
[----:B------:R-:W-:Y:S01]  /*f110*/  F2FP.SATFINITE.E4M3.F32.PACK_AB_MERGE_C R54, R54, R67, RZ ;  /* 0x000000433636723e */ /* 0x000fe200048070ff */
        /* <DEDUP_REMOVED lines=9> */
[C---:B------:R-:W-:Y:S01]  /*f1b0*/  FMUL.FTZ R75, R35.reuse, R70 ;  /* 0x00000046234b7220 */ /* 0x040fe20000410000 */
[----:B------:R-:W-:Y:S01]  /*f1c0*/  F2FP.F16.E4M3.UNPACK_B R46, R45 ;  /* 0x0000002dff2e723e */ /* 0x000fe200020006ff */
[-C--:B------:R-:W-:Y:S01]  /*f1d0*/  FMUL.FTZ R35, R35, R58.reuse ;  /* 0x0000003a23237220 */ /* 0x080fe20000410000 */
[--C-:B------:R-:W-:Y:S02]  /*f1e0*/  HADD2.F32 R45, -RZ, R44.reuse.H0_H0 ;  /* 0x2000002cff2d7230 */ /* 0x100fe40000004100 */
[C---:B------:R-:W-:Y:S01]  /*f1f0*/  FFMA.FTZ R76, R26.reuse, R58, -R75 ;  /* 0x0000003a1a4c7223 */ /* 0x040fe2000001084b */
[----:B------:R-:W-:Y:S02]  /*f200*/  HADD2.F32 R44, -RZ, R44.H1_H1 ;  /* 0x3000002cff2c7230 */ /* 0x000fe40000004100 */
[----:B------:R-:W-:Y:S01]  /*f210*/  FFMA.FTZ R75, R26, R70, R35 ;  /* 0x000000461a4b7223 */ /* 0x000fe20000010023 */
[--C-:B------:R-:W-:Y:S01]  /*f220*/  HADD2.F32 R55, -RZ, R46.reuse.H0_H0 ;  /* 0x2000002eff377230 */ /* 0x100fe20000004100 */
[----:B------:R-:W-:Y:S01]  /*f230*/  F2FP.SATFINITE.E4M3.F32.PACK_AB_MERGE_C R25, R34, R25, R47 ;  /* 0x000000192219723e */ /* 0x000fe2000480702f */
[--C-:B------:R-:W-:Y:S01]  /*f240*/  HADD2.F32 R35, -RZ, R27.reuse.H0_H0 ;  /* 0x2000001bff237230 */ /* 0x100fe20000004100 */
[----:B------:R-:W-:Y:S01]  /*f250*/  F2FP.SATFINITE.E4M3.F32.PACK_AB_MERGE_C R73, R76, R73, RZ ;  /* 0x000000494c49723e */ /* 0x000fe200048070ff */
[----:B------:R-:W-:Y:S01]  /*f260*/  HADD2.F32 R46, -RZ, R46.H1_H1 ;  /* 0x3000002eff2e7230 */ /* 0x000fe20000004100 */
[----:B------:R-:W-:Y:S01]  /*f270*/  F2FP.SATFINITE.E4M3.F32.PACK_AB_MERGE_C R68, R75, R68, RZ ;  /* 0x000000444b44723e */ /* 0x000fe200048070ff */
[----:B------:R-:W-:-:S02]  /*f280*/  HADD2.F32 R27, -RZ, R27.H1_H1 ;  /* 0x3000001bff1b7230 */ /* 0x000fc40000004100 */
[C---:B------:R-:W-:Y:S01]  /*f290*/  FMUL.FTZ R69, R35.reuse, R55 ;  /* 0x0000003723457220 */ /* 0x040fe20000410000 */
[--C-:B------:R-:W-:Y:S02]  /*f2a0*/  HADD2.F32 R26, -RZ, R24.reuse.H0_H0 ;  /* 0x20000018ff1a7230 */ /* 0x100fe40000004100 */
[-C--:B------:R-:W-:Y:S01]  /*f2b0*/  FMUL.FTZ R58, R35, R45.reuse ;  /* 0x0000002d233a7220 */ /* 0x080fe20000410000 */
[----:B------:R-:W-:Y:S02]  /*f2c0*/  HADD2.F32 R24, -RZ, R24.H1_H1 ;  /* 0x30000018ff187230 */ /* 0x000fe40000004100 */
[C---:B------:R-:W-:Y:S01]  /*f2d0*/  FMUL.FTZ R35, R27.reuse, R46 ;  /* 0x0000002e1b237220 */ /* 0x040fe20000410000 */
        /* <DEDUP_REMOVED lines=8> */
[----:B------:R-:W-:Y:S02]  /*f360*/  F2FP.SATFINITE.E4M3.F32.PACK_AB_MERGE_C R27, R60, R57, R27 ;  /* 0x000000393c1b723e */ /* 0x000fe4000480701b */
[----:B------:R-:W-:Y:S02]  /*f370*/  F2FP.SATFINITE.E4M3.F32.PACK_AB_MERGE_C R33, R32, R33, R48 ;  /* 0x000000212021723e */ /* 0x000fe40004807030 */
[----:B------:R-:W-:Y:S02]  /*f380*/  F2FP.SATFINITE.E4M3.F32.PACK_AB_MERGE_C R24, R74, R49, R24 ;  /* 0x000000314a18723e */ /* 0x000fe40004807018 */
[----:B------:R-:W-:-:S02]  /*f390*/  F2FP.SATFINITE.E4M3.F32.PACK_AB_MERGE_C R26, R26, R69, R73 ;  /* 0x000000451a1a723e */ /* 0x000fc40004807049 */
[----:B------:R-:W-:Y:S02]  /*f3a0*/  F2FP.SATFINITE.E4M3.F32.PACK_AB_MERGE_C R35, R61, R50, R35 ;  /* 0x000000323d23723e */ /* 0x000fe40004807023 */
[----:B------:R-:W-:Y:S01]  /*f3b0*/  F2FP.SATFINITE.E4M3.F32.PACK_AB_MERGE_C R32, R71, R72, R54 ;  /* 0x000000484720723e */ /* 0x000fe20004807036 */
[----:B------:R1:W-:Y:S01]  /*f3c0*/  STS.128 [R213+0x18000], R24 ;  /* 0x01800018d5007388 */ /* 0x0003e20000000c00 */
[----:B------:R-:W-:-:S05]  /*f3d0*/  F2FP.SATFINITE.E4M3.F32.PACK_AB_MERGE_C R34, R45, R58, R68 ;  /* 0x0000003a2d22723e */ /* 0x000fca0004807044 */
[----:B------:R1:W-:Y:S02]  /*f3e0*/  STS.128 [R53+0x18000], R32 ;  /* 0x0180002035007388 */ /* 0x0003e40000000c00 */
.L_x_1905:
[----:B------:R-:W-:Y:S05]  /*f3f0*/  BSYNC B1 ;  /* 0x0000000000017941 */ /* 0x000fea0003800000 */
.L_x_1904:
[----:B------:R-:W-:Y:S04]  /*f400*/  BSSY B1, `(.L_x_1906) ;  /* 0x00000fa000017945 */ /* 0x000fe80003800000 */
[----:B------:R-:W-:Y:S05]  /*f410*/  @P2 BRA `(.L_x_1907) ;  /* 0x0000000c00e02947 */ /* 0x000fea0003800000 */
[----:B------:R-:W2:Y:S01]  /*f420*/  LDL R71, [R1+0x88] ;  /* 0x0000880001477983 */ /* 0x000ea20000100800 */
[----:B01---5:R-:W-:Y:S02]  /*f430*/  SHF.R.U32.HI R25, RZ, 0x8, R28 ;  /* 0x00000008ff197819 */ /* 0x023fe4000001161c */
[----:B------:R-:W-:Y:S02]  /*f440*/  LOP3.LUT R24, R28, 0xff, RZ, 0xc0, !PT ;  /* 0x000000ff1c187812 */ /* 0x000fe400078ec0ff */
[----:B------:R-:W-:Y:S02]  /*f450*/  SHF.R.U32.HI R33, RZ, 0x8, R30 ;  /* 0x00000008ff217819 */ /* 0x000fe4000001161e */
[----:B------:R-:W-:Y:S02]  /*f460*/  LOP3.LUT R25, R25, 0xff, RZ, 0xc0, !PT ;  /* 0x000000ff19197812 */ /* 0x000fe400078ec0ff */
[----:B------:R-:W-:Y:S02]  /*f470*/  LEA.HI R34, R3, R0, RZ, 0x1c ;  /* 0x0000000003227211 */ /* 0x000fe400078fe0ff */
[----:B------:R-:W-:-:S02]  /*f480*/  LOP3.LUT R32, R30, 0xff, RZ, 0xc0, !PT ;  /* 0x000000ff1e207812 */ /* 0x000fc400078ec0ff */
[----:B------:R-:W-:Y:S02]  /*f490*/  LOP3.LUT R33, R33, 0xff, RZ, 0xc0, !PT ;  /* 0x000000ff21217812 */ /* 0x000fe400078ec0ff */
[----:B------:R-:W-:Y:S01]  /*f4a0*/  PRMT R45, R25, 0x7604, R24 ;  /* 0x00007604192d7816 */ /* 0x000fe20000000018 */
[----:B------:R-:W-:Y:S01]  /*f4b0*/  IMAD.SHL.U32 R24, R34, 0x10, RZ ;  /* 0x0000001022187824 */ /* 0x000fe200078e00ff */
[----:B------:R-:W-:Y:S02]  /*f4c0*/  SHF.R.S32.HI R25, RZ, 0x1f, R34 ;  /* 0x0000001fff197819 */ /* 0x000fe40000011422 */
[----:B------:R-:W-:Y:S02]  /*f4d0*/  PRMT R49, R33, 0x7604, R32 ;  /* 0x0000760421317816 */ /* 0x000fe40000000020 */
[----:B------:R-:W-:Y:S02]  /*f4e0*/  LEA.HI R33, R25, R34, RZ, 0x3 ;  /* 0x0000002219217211 */ /* 0x000fe400078f18ff */
[----:B------:R-:W-:-:S02]  /*f4f0*/  SHF.R.U32.HI R27, RZ, 0x8, R29 ;  /* 0x00000008ff1b7819 */ /* 0x000fc4000001161d */
[----:B------:R-:W-:Y:S01]  /*f500*/  LOP3.LUT R24, R209, 0x70, R24, 0xf8, !PT ;  /* 0x00000070d1187812 */ /* 0x000fe200078ef818 */
[----:B------:R-:W-:Y:S01]  /*f510*/  IMAD.SHL.U32 R34, R33, 0x800, RZ ;  /* 0x0000080021227824 */ /* 0x000fe200078e00ff */
[----:B------:R-:W-:Y:S02]  /*f520*/  SHF.R.U32.HI R35, RZ, 0x3, R209 ;  /* 0x00000003ff237819 */ /* 0x000fe400000116d1 */
[----:B------:R-:W-:Y:S02]  /*f530*/  LOP3.LUT R26, R29, 0xff, RZ, 0xc0, !PT ;  /* 0x000000ff1d1a7812 */ /* 0x000fe400078ec0ff */
[----:B------:R-:W-:Y:S02]  /*f540*/  LOP3.LUT R27, R27, 0xff, RZ, 0xc0, !PT ;  /* 0x000000ff1b1b7812 */ /* 0x000fe400078ec0ff */
[----:B------:R-:W-:Y:S02]  /*f550*/  LOP3.LUT R33, R24, R35, RZ, 0x3c, !PT ;  /* 0x0000002318217212 */ /* 0x000fe400078e3cff */
[----:B------:R-:W-:-:S02]  /*f560*/  LOP3.LUT R34, R34, 0xffffc000, RZ, 0xc0, !PT ;  /* 0xffffc00022227812 */ /* 0x000fc400078ec0ff */
[----:B------:R-:W-:Y:S02]  /*f570*/  PRMT R46, R27, 0x7604, R26 ;  /* 0x000076041b2e7816 */ /* 0x000fe4000000001a */
[----:B------:R-:W-:Y:S02]  /*f580*/  SHF.R.U32.HI R26, RZ, 0x8, R31 ;  /* 0x00000008ff1a7819 */ /* 0x000fe4000001161f */
[----:B------:R-:W-:Y:S02]  /*f590*/  SHF.R.U32.HI R32, RZ, 0x8, R4 ;  /* 0x00000008ff207819 */ /* 0x000fe40000011604 */
[----:B------:R-:W-:Y:S02]  /*f5a0*/  IADD3 R33, R33, R34, R212 ;  /* 0x0000002221217210 */ /* 0x000fe40007ffe0d4 */
[----:B------:R-:W-:Y:S02]  /*f5b0*/  LOP3.LUT R25, R31, 0xff, RZ, 0xc0, !PT ;  /* 0x000000ff1f197812 */ /* 0x000fe400078ec0ff */
[----:B------:R-:W-:Y:S01]  /*f5c0*/  LOP3.LUT R27, R4, 0xff, RZ, 0xc0, !PT ;  /* 0x000000ff041b7812 */ /* 0x000fe200078ec0ff */
[----:B------:R-:W-:Y:S01]  /*f5d0*/  IMAD.IADD R44, R22, 0x1, R33 ;  /* 0x00000001162c7824 */ /* 0x000fe200078e0221 */
[----:B------:R-:W-:-:S02]  /*f5e0*/  LOP3.LUT R26, R26, 0xff, RZ, 0xc0, !PT ;  /* 0x000000ff1a1a7812 */ /* 0x000fc400078ec0ff */
[----:B------:R-:W-:Y:S02]  /*f5f0*/  LOP3.LUT R32, R32, 0xff, RZ, 0xc0, !PT ;  /* 0x000000ff20207812 */ /* 0x000fe400078ec0ff */
[----:B------:R-:W-:Y:S02]  /*f600*/  PRMT R48, R26, 0x7604, R25 ;  /* 0x000076041a307816 */ /* 0x000fe40000000019 */
[----:B------:R-:W-:Y:S02]  /*f610*/  PRMT R55, R32, 0x7604, R27 ;  /* 0x0000760420377816 */ /* 0x000fe4000000001b */
[----:B------:R-:W0:Y:S01]  /*f620*/  LDS.128 R32, [R44+0x18000] ;  /* 0x018000002c207984 */ /* 0x000e220000000c00 */
[----:B------:R-:W-:Y:S02]  /*f630*/  SHF.R.U32.HI R50, RZ, 0x8, R5 ;  /* 0x00000008ff327819 */ /* 0x000fe40000011605 */
[----:B------:R-:W-:Y:S02]  /*f640*/  LOP3.LUT R47, R5, 0xff, RZ, 0xc0, !PT ;  /* 0x000000ff052f7812 */ /* 0x000fe400078ec0ff */
[----:B------:R-:W-:-:S02]  /*f650*/  LOP3.LUT R50, R50, 0xff, RZ, 0xc0, !PT ;  /* 0x000000ff32327812 */ /* 0x000fc400078ec0ff */
[----:B------:R-:W-:Y:S02]  /*f660*/  SHF.R.U32.HI R53, RZ, 0x8, R6 ;  /* 0x00000008ff357819 */ /* 0x000fe40000011606 */
[----:B------:R-:W-:Y:S02]  /*f670*/  SHF.R.U32.HI R57, RZ, 0x8, R7 ;  /* 0x00000008ff397819 */ /* 0x000fe40000011607 */
[----:B------:R-:W-:Y:S02]  /*f680*/  PRMT R50, R50, 0x7604, R47 ;  /* 0x0000760432327816 */ /* 0x000fe4000000002f */
[----:B------:R-:W-:Y:S02]  /*f690*/  LOP3.LUT R51, R6, 0xff, RZ, 0xc0, !PT ;  /* 0x000000ff06337812 */ /* 0x000fe400078ec0ff */
[----:B------:R-:W-:Y:S02]  /*f6a0*/  LOP3.LUT R54, R53, 0xff, RZ, 0xc0, !PT ;  /* 0x000000ff35367812 */ /* 0x000fe400078ec0ff */
[----:B------:R-:W-:-:S02]  /*f6b0*/  SHF.R.U32.HI R47, RZ, 0x10, R29 ;  /* 0x00000010ff2f7819 */ /* 0x000fc4000001161d */
[----:B------:R-:W-:Y:S02]  /*f6c0*/  LOP3.LUT R53, R57, 0xff, RZ, 0xc0, !PT ;  /* 0x000000ff39357812 */ /* 0x000fe400078ec0ff */
[----:B------:R-:W-:Y:S01]  /*f6d0*/  SHF.R.U32.HI R57, RZ, 0x10, R5 ;  /* 0x00000010ff397819 */ /* 0x000fe20000011605 */
[----:B------:R-:W-:Y:S01]  /*f6e0*/  IMAD.U32 R47, R47, 0x10000, RZ ;  /* 0x000100002f2f7824 */ /* 0x000fe200078e00ff */
[----:B------:R-:W-:Y:S02]  /*f6f0*/  PRMT R59, R54, 0x7604, R51 ;  /* 0x00007604363b7816 */ /* 0x000fe40000000033 */
[----:B------:R-:W-:Y:S01]  /*f700*/  SHF.R.U32.HI R51, RZ, 0x10, R31 ;  /* 0x00000010ff337819 */ /* 0x000fe2000001161f */
[----:B------:R-:W-:Y:S01]  /*f710*/  IMAD.U32 R57, R57, 0x10000, RZ ;  /* 0x0001000039397824 */ /* 0x000fe200078e00ff */
[----:B------:R-:W-:Y:S02]  /*f720*/  LOP3.LUT R56, R7, 0xff, RZ, 0xc0, !PT ;  /* 0x000000ff07387812 */ /* 0x000fe400078ec0ff */
[----:B------:R-:W-:-:S02]  /*f730*/  SHF.R.U32.HI R61, RZ, 0x10, R7 ;  /* 0x00000010ff3d7819 */ /* 0x000fc40000011607 */
[----:B------:R-:W-:Y:S02]  /*f740*/  SHF.L.U32 R51, R51, 0x10, RZ ;  /* 0x0000001033337819 */ /* 0x000fe400000006ff */
[----:B------:R-:W-:Y:S01]  /*f750*/  LOP3.LUT R47, R46, 0xff0000, R47, 0xf8, !PT ;  /* 0x00ff00002e2f7812 */ /* 0x000fe200078ef82f */
[----:B------:R-:W-:Y:S01]  /*f760*/  IMAD.U32 R61, R61, 0x10000, RZ ;  /* 0x000100003d3d7824 */ /* 0x000fe200078e00ff */
[----:B------:R-:W-:Y:S02]  /*f770*/  PRMT R56, R53, 0x7604, R56 ;  /* 0x0000760435387816 */ /* 0x000fe40000000038 */
        /* <DEDUP_REMOVED lines=9> */
[----:B------:R-:W-:Y:S02]  /*f810*/  LOP3.LUT R29, R55, 0xff0000, R4, 0xf8, !PT ;  /* 0x00ff0000371d7812 */ /* 0x000fe400078ef804 */
[----:B------:R-:W-:Y:S02]  /*f820*/  LOP3.LUT R28, R49, 0xff000000, R30, 0xf8, !PT ;  /* 0xff000000311c7812 */ /* 0x000fe400078ef81e */
[----:B------:R-:W-:Y:S02]  /*f830*/  F2FP.F16.E4M3.UNPACK_B R60, R59 ;  /* 0x0000003bff3c723e */ /* 0x000fe400020006ff */
[----:B0-----:R-:W-:Y:S02]  /*f840*/  F2FP.F16.E4M3.UNPACK_B R48, R33 ;  /* 0x00000021ff30723e */ /* 0x001fe400020006ff */
[----:B------:R-:W-:Y:S02]  /*f850*/  LOP3.LUT R58, R53, 0xff000000, R31, 0xf8, !PT ;  /* 0xff000000353a7812 */ /* 0x000fe400078ef81f */
[----:B------:R-:W-:-:S02]  /*f860*/  LOP3.LUT R29, R29, 0xff000000, R4, 0xf8, !PT ;  /* 0xff0000001d1d7812 */ /* 0x000fc400078ef804 */
[----:B------:R-:W-:Y:S01]  /*f870*/  LOP3.LUT R4, R47, 0xff000000, R6, 0xf8, !PT ;  /* 0xff0000002f047812 */ /* 0x000fe200078ef806 */
[----:B------:R-:W-:Y:S01]  /*f880*/  HADD2.F32 R6, -RZ, R48.H0_H0 ;  /* 0x20000030ff067230 */ /* 0x000fe20000004100 */
[----:B------:R-:W-:Y:S01]  /*f890*/  LOP3.LUT R62, R61, 0xff000000, R7, 0xf8, !PT ;  /* 0xff0000003d3e7812 */ /* 0x000fe200078ef807 */
[----:B------:R-:W-:Y:S01]  /*f8a0*/  HADD2.F32 R61, -RZ, R60.H0_H0 ;  /* 0x2000003cff3d7230 */ /* 0x000fe20000004100 */
[-C--:B------:R-:W-:Y:S01]  /*f8b0*/  F2FP.F16.E4M3.UNPACK_B R30, R32.reuse ;  /* 0x00000020ff1e723e */ /* 0x080fe200020006ff */
[----:B------:R-:W-:Y:S01]  /*f8c0*/  HADD2.F32 R48, -RZ, R48.H1_H1 ;  /* 0x30000030ff307230 */ /* 0x000fe20000004100 */
[----:B------:R-:W-:Y:S02]  /*f8d0*/  F2FP.F16.E4M3.UNPACK_B R53, R32.H1 ;  /* 0x00000020ff35723e */ /* 0x000fe400030006ff */
[----:B------:R-:W-:Y:S01]  /*f8e0*/  F2FP.F16.E4M3.UNPACK_B R50, R33.H1 ;  /* 0x00000021ff32723e */ /* 0x000fe200030006ff */
[----:B------:R-:W-:Y:S01]  /*f8f0*/  FMUL.FTZ R32, R6, R61 ;  /* 0x0000003d06207220 */ /* 0x000fe20000410000 */
[----:B------:R-:W-:-:S02]  /*f900*/  F2FP.F16.E4M3.UNPACK_B R59, R59.H1 ;  /* 0x0000003bff3b723e */ /* 0x000fc400030006ff */
[-C--:B------:R-:W-:Y:S02]  /*f910*/  F2FP.F16.E4M3.UNPACK_B R55, R35.reuse ;  /* 0x00000023ff37723e */ /* 0x080fe400020006ff */
[----:B------:R-:W-:Y:S02]  /*f920*/  F2FP.F16.E4M3.UNPACK_B R57, R35.H1 ;  /* 0x00000023ff39723e */ /* 0x000fe400030006ff */
[-C--:B------:R-:W-:Y:S02]  /*f930*/  F2FP.F16.E4M3.UNPACK_B R7, R34.reuse ;  /* 0x00000022ff07723e */ /* 0x080fe400020006ff */
[----:B------:R-:W-:Y:S01]  /*f940*/  F2FP.F16.E4M3.UNPACK_B R34, R34.H1 ;  /* 0x00000022ff22723e */ /* 0x000fe200030006ff */
[----:B--2---:R-:W0:Y:S02]  /*f950*/  LDS.128 R24, [R71+0x18000] ;  /* 0x0180000047187984 */ /* 0x004e240000000c00 */
[-C--:B0-----:R-:W-:Y:S02]  /*f960*/  F2FP.F16.E4M3.UNPACK_B R49, R27.reuse ;  /* 0x0000001bff31723e */ /* 0x081fe400020006ff */
[----:B------:R-:W-:-:S02]  /*f970*/  F2FP.F16.E4M3.UNPACK_B R56, R27.H1 ;  /* 0x0000001bff38723e */ /* 0x000fc400030006ff */
[-C--:B------:R-:W-:Y:S02]  /*f980*/  F2FP.F16.E4M3.UNPACK_B R27, R24.reuse ;  /* 0x00000018ff1b723e */ /* 0x080fe400020006ff */
[----:B------:R-:W-:Y:S02]  /*f990*/  F2FP.F16.E4M3.UNPACK_B R46, R24.H1 ;  /* 0x00000018ff2e723e */ /* 0x000fe400030006ff */
[----:B------:R-:W-:Y:S02]  /*f9a0*/  F2FP.F16.E4M3.UNPACK_B R24, R51 ;  /* 0x00000033ff18723e */ /* 0x000fe400020006ff */
[-C--:B------:R-:W-:Y:S02]  /*f9b0*/  F2FP.F16.E4M3.UNPACK_B R31, R25.reuse ;  /* 0x00000019ff1f723e */ /* 0x080fe400020006ff */
[----:B------:R-:W-:Y:S01]  /*f9c0*/  F2FP.F16.E4M3.UNPACK_B R47, R25.H1 ;  /* 0x00000019ff2f723e */ /* 0x000fe200030006ff */
[--C-:B------:R-:W-:Y:S01]  /*f9d0*/  HADD2.F32 R54, -RZ, R24.reuse.H0_H0 ;  /* 0x20000018ff367230 */ /* 0x100fe20000004100 */
[----:B------:R-:W-:Y:S01]  /*f9e0*/  F2FP.F16.E4M3.UNPACK_B R51, R51.H1 ;  /* 0x00000033ff33723e */ /* 0x000fe200030006ff */
[----:B------:R-:W-:Y:S01]  /*f9f0*/  HADD2.F32 R25, -RZ, R31.H0_H0 ;  /* 0x2000001fff197230 */ /* 0x000fe20000004100 */
[----:B------:R-:W-:Y:S01]  /*fa00*/  F2FP.F16.E4M3.UNPACK_B R5, R26 ;  /* 0x0000001aff05723e */ /* 0x000fe200020006ff */
[----:B------:R-:W-:-:S02]  /*fa10*/  HADD2.F32 R35, -RZ, R24.H1_H1 ;  /* 0x30000018ff237230 */ /* 0x000fc40000004100 */
[-C--:B------:R-:W-:Y:S01]  /*fa20*/  FMUL.FTZ R64, R6, R54.reuse ;  /* 0x0000003606407220 */ /* 0x080fe20000410000 */
[----:B------:R-:W-:Y:S02]  /*fa30*/  HADD2.F32 R24, -RZ, R31.H1_H1 ;  /* 0x3000001fff187230 */ /* 0x000fe40000004100 */
[C---:B------:R-:W-:Y:S01]  /*fa40*/  FFMA.FTZ R6, R25.reuse, R54, -R32 ;  /* 0x0000003619067223 */ /* 0x040fe20000010820 */
[----:B------:R-:W-:Y:S02]  /*fa50*/  HADD2.F32 R54, -RZ, R59.H0_H0 ;  /* 0x2000003bff367230 */ /* 0x000fe40000004100 */
[----:B------:R-:W-:Y:S01]  /*fa60*/  FFMA.FTZ R25, R25, R61, R64 ;  /* 0x0000003d19197223 */ /* 0x000fe20000010040 */
[----:B------:R-:W-:Y:S01]  /*fa70*/  HADD2.F32 R31, -RZ, R50.H0_H0 ;  /* 0x20000032ff1f7230 */ /* 0x000fe20000004100 */
[----:B------:R-:W-:Y:S01]  /*fa80*/  F2FP.F16.E4M3.UNPACK_B R26, R26.H1 ;  /* 0x0000001aff1a723e */ /* 0x000fe200030006ff */
[----:B------:R-:W-:Y:S02]  /*fa90*/  HADD2.F32 R32, -RZ, R51.H0_H0 ;  /* 0x20000033ff207230 */ /* 0x000fe40000004100 */
[----:B------:R-:W-:-:S02]  /*faa0*/  HADD2.F32 R61, -RZ, R60.H1_H1 ;  /* 0x3000003cff3d7230 */ /* 0x000fc40000004100 */
[C---:B------:R-:W-:Y:S01]  /*fab0*/  FMUL.FTZ R60, R31.reuse, R54 ;  /* 0x000000361f3c7220 */ /* 0x040fe20000410000 */
[----:B------:R-:W-:Y:S02]  /*fac0*/  HADD2.F32 R33, -RZ, R47.H0_H0 ;  /* 0x2000002fff217230 */ /* 0x000fe40000004100 */
[-C--:B------:R-:W-:Y:S01]  /*fad0*/  FMUL.FTZ R65, R31, R32.reuse ;  /* 0x000000201f417220 */ /* 0x080fe20000410000 */
[----:B------:R-:W-:Y:S02]  /*fae0*/  HADD2.F32 R59, -RZ, R59.H1_H1 ;  /* 0x3000003bff3b7230 */ /* 0x000fe40000004100 */
[C---:B------:R-:W-:Y:S01]  /*faf0*/  FMUL.FTZ R63, R48.reuse, R61 ;  /* 0x0000003d303f7220 */ /* 0x040fe20000410000 */
[-C--:B------:R-:W-:Y:S01]  /*fb00*/  FMUL.FTZ R48, R48, R35.reuse ;  /* 0x0000002330307220 */ /* 0x080fe20000410000 */
[C---:B------:R-:W-:Y:S01]  /*fb10*/  FFMA.FTZ R32, R33.reuse, R32, -R60 ;  /* 0x0000002021207223 */ /* 0x040fe2000001083c */
[----:B------:R-:W-:Y:S01]  /*fb20*/  FFMA.FTZ R33, R33, R54, R65 ;  /* 0x0000003621217223 */ /* 0x000fe20000010041 */
[C---:B------:R-:W-:Y:S01]  /*fb30*/  FFMA.FTZ R31, R24.reuse, R35, -R63 ;  /* 0x00000023181f7223 */ /* 0x040fe2000001083f */
[----:B------:R-:W-:Y:S01]  /*fb40*/  F2FP.F16.E4M3.UNPACK_B R54, R58 ;  /* 0x0000003aff36723e */ /* 0x000fe200020006ff */
[----:B------:R-:W-:Y:S01]  /*fb50*/  FFMA.FTZ R24, R24, R61, R48 ;  /* 0x0000003d18187223 */ /* 0x000fe20000010030 */
[----:B------:R-:W-:Y:S01]  /*fb60*/  F2FP.F16.E4M3.UNPACK_B R61, R62 ;  /* 0x0000003eff3d723e */ /* 0x000fe200020006ff */
[----:B------:R-:W-:Y:S01]  /*fb70*/  HADD2.F32 R50, -RZ, R50.H1_H1 ;  /* 0x30000032ff327230 */ /* 0x000fe20000004100 */
[----:B------:R-:W-:Y:S01]  /*fb80*/  F2FP.F16.E4M3.UNPACK_B R58, R58.H1 ;  /* 0x0000003aff3a723e */ /* 0x000fe200030006ff */
[----:B------:R-:W-:-:S02]  /*fb90*/  HADD2.F32 R48, -RZ, R51.H1_H1 ;  /* 0x30000033ff307230 */ /* 0x000fc40000004100 */
[----:B------:R-:W-:Y:S02]  /*fba0*/  HADD2.F32 R35, -RZ, R55.H0_H0 ;  /* 0x20000037ff237230 */ /* 0x000fe40000004100 */
[C---:B------:R-:W-:Y:S01]  /*fbb0*/  FMUL.FTZ R66, R50.reuse, R59 ;  /* 0x0000003b32427220 */ /* 0x040fe20000410000 */
[----:B------:R-:W-:Y:S02]  /*fbc0*/  HADD2.F32 R60, -RZ, R54.H0_H0 ;  /* 0x20000036ff3c7230 */ /* 0x000fe40000004100 */
[----:B------:R-:W-:Y:S01]  /*fbd0*/  FMUL.FTZ R50, R50, R48 ;  /* 0x0000003032327220 */ /* 0x000fe20000410000 */
[----:B------:R-:W-:Y:S02]  /*fbe0*/  HADD2.F32 R64, -RZ, R61.H0_H0 ;  /* 0x2000003dff407230 */ /* 0x000fe40000004100 */
[----:B------:R-:W-:Y:S02]  /*fbf0*/  HADD2.F32 R47, -RZ, R47.H1_H1 ;  /* 0x3000002fff2f7230 */ /* 0x000fe40000004100 */
[----:B------:R-:W-:Y:S01]  /*fc00*/  FMUL.FTZ R63, R35, R60 ;  /* 0x0000003c233f7220 */ /* 0x000fe20000410000 */
[----:B------:R-:W-:-:S02]  /*fc10*/  HADD2.F32 R51, -RZ, R49.H0_H0 ;  /* 0x20000031ff337230 */ /* 0x000fc40000004100 */
[----:B------:R-:W-:Y:S01]  /*fc20*/  FMUL.FTZ R68, R35, R64 ;  /* 0x0000004023447220 */ /* 0x000fe20000410000 */
[----:B------:R-:W-:Y:S02]  /*fc30*/  HADD2.F32 R61, -RZ, R61.H1_H1 ;  /* 0x3000003dff3d7230 */ /* 0x000fe40000004100 */
[C---:B------:R-:W-:Y:S01]  /*fc40*/  FFMA.FTZ R35, R47.reuse, R48, -R66 ;  /* 0x000000302f237223 */ /* 0x040fe20000010842 */
[----:B------:R-:W-:Y:S01]  /*fc50*/  FFMA.FTZ R50, R47, R59, R50 ;  /* 0x0000003b2f327223 */ /* 0x000fe20000010032 */
[C---:B------:R-:W-:Y:S01]  /*fc60*/  FFMA.FTZ R47, R51.reuse, R64, R63 ;  /* 0x00000040332f7223 */ /* 0x040fe2000001003f */
[----:B------:R-:W-:Y:S01]  /*fc70*/  F2FP.F16.E4M3.UNPACK_B R64, R62.H1 ;  /* 0x0000003eff40723e */ /* 0x000fe200030006ff */
[----:B------:R-:W-:Y:S02]  /*fc80*/  HADD2.F32 R59, -RZ, R54.H1_H1 ;  /* 0x30000036ff3b7230 */ /* 0x000fe40000004100 */
[----:B------:R-:W-:Y:S01]  /*fc90*/  FFMA.FTZ R48, R51, R60, -R68 ;  /* 0x0000003c33307223 */ /* 0x000fe20000010844 */
[----:B------:R-:W-:Y:S01]  /*fca0*/  HADD2.F32 R54, -RZ, R49.H1_H1 ;  /* 0x30000031ff367230 */ /* 0x000fe20000004100 */
[----:B------:R-:W-:Y:S01]  /*fcb0*/  F2FP.SATFINITE.E4M3.F32.PACK_AB_MERGE_C R33, R50, R33, RZ ;  /* 0x000000213221723e */ /* 0x000fe200048070ff */
[----:B------:R-:W-:-:S02]  /*fcc0*/  HADD2.F32 R49, -RZ, R55.H1_H1 ;  /* 0x30000037ff317230 */ /* 0x000fc40000004100 */
[----:B------:R-:W-:Y:S01]  /*fcd0*/  HADD2.F32 R62, -RZ, R64.H0_H0 ;  /* 0x20000040ff3e7230 */ /* 0x000fe20000004100 */
[----:B------:R-:W-:Y:S01]  /*fce0*/  F2FP.SATFINITE.E4M3.F32.PACK_AB_MERGE_C R25, R24, R25, R33 ;  /* 0x000000191819723e */ /* 0x000fe20004807021 */
[----:B------:R-:W-:Y:S02]  /*fcf0*/  HADD2.F32 R51, -RZ, R57.H0_H0 ;  /* 0x20000039ff337230 */ /* 0x000fe40000004100 */
[C---:B------:R-:W-:Y:S01]  /*fd00*/  FMUL.FTZ R63, R49.reuse, R61 ;  /* 0x0000003d313f7220 */ /* 0x040fe20000410000 */
[----:B------:R-:W-:Y:S02]  /*fd10*/  HADD2.F32 R60, -RZ, R58.H0_H0 ;  /* 0x2000003aff3c7230 */ /* 0x000fe40000004100 */
[-C--:B------:R-:W-:Y:S01]  /*fd20*/  FMUL.FTZ R66, R49, R59.reuse ;  /* 0x0000003b31427220 */ /* 0x080fe20000410000 */
[----:B------:R-:W-:Y:S02]  /*fd30*/  HADD2.F32 R55, -RZ, R56.H0_H0 ;  /* 0x20000038ff377230 */ /* 0x000fe40000004100 */
[C---:B------:R-:W-:Y:S01]  /*fd40*/  FMUL.FTZ R68, R51.reuse, R62 ;  /* 0x0000003e33447220 */ /* 0x040fe20000410000 */
[----:B------:R-:W-:Y:S01]  /*fd50*/  FFMA.FTZ R49, R54, R59, -R63 ;  /* 0x0000003b36317223 */ /* 0x000fe2000001083f */
[-C--:B------:R-:W-:Y:S01]  /*fd60*/  FMUL.FTZ R65, R51, R60.reuse ;  /* 0x0000003c33417220 */ /* 0x080fe20000410000 */
[----:B------:R-:W-:Y:S01]  /*fd70*/  F2FP.F16.E4M3.UNPACK_B R63, R29.H1 ;  /* 0x0000001dff3f723e */ /* 0x000fe200030006ff */
[C---:B------:R-:W-:Y:S01]  /*fd80*/  FFMA.FTZ R51, R55.reuse, R60, -R68 ;  /* 0x0000003c37337223 */ /* 0x040fe20000010844 */
[----:B------:R-:W-:Y:S01]  /*fd90*/  F2FP.F16.E4M3.UNPACK_B R60, R45.H1 ;  /* 0x0000002dff3c723e */ /* 0x000fe200030006ff */
[----:B------:R-:W-:Y:S01]  /*fda0*/  FFMA.FTZ R55, R55, R62, R65 ;  /* 0x0000003e37377223 */ /* 0x000fe20000010041 */
[----:B------:R-:W-:-:S02]  /*fdb0*/  HADD2.F32 R62, -RZ, R58.H1_H1 ;  /* 0x3000003aff3e7230 */ /* 0x000fc40000004100 */
[----:B------:R-:W-:Y:S01]  /*fdc0*/  FFMA.FTZ R54, R54, R61, R66 ;  /* 0x0000003d36367223 */ /* 0x000fe20000010042 */
[----:B------:R-:W-:Y:S02]  /*fdd0*/  HADD2.F32 R65, -RZ, R64.H1_H1 ;  /* 0x30000040ff417230 */ /* 0x000fe40000004100 */
[----:B------:R-:W-:Y:S02]  /*fde0*/  HADD2.F32 R58, -RZ, R56.H1_H1 ;  /* 0x30000038ff3a7230 */ /* 0x000fe40000004100 */
[----:B------:R-:W-:Y:S02]  /*fdf0*/  HADD2.F32 R64, -RZ, R63.H0_H0 ;  /* 0x2000003fff407230 */ /* 0x000fe40000004100 */
[----:B------:R-:W-:Y:S02]  /*fe00*/  HADD2.F32 R56, -RZ, R53.H0_H0 ;  /* 0x20000035ff387230 */ /* 0x000fe40000004100 */
[----:B------:R-:W-:Y:S02]  /*fe10*/  HADD2.F32 R57, -RZ, R57.H1_H1 ;  /* 0x30000039ff397230 */ /* 0x000fe40000004100 */
[----:B------:R-:W-:-:S02]  /*fe20*/  HADD2.F32 R61, -RZ, R60.H0_H0 ;  /* 0x2000003cff3d7230 */ /* 0x000fc40000004100 */
[C---:B------:R-:W-:Y:S01]  /*fe30*/  FMUL.FTZ R66, R56.reuse, R64 ;  /* 0x0000004038427220 */ /* 0x040fe20000410000 */
[----:B------:R-:W-:Y:S02]  /*fe40*/  HADD2.F32 R59, -RZ, R46.H0_H0 ;  /* 0x2000002eff3b7230 */ /* 0x000fe40000004100 */
[C---:B------:R-:W-:Y:S01]  /*fe50*/  FMUL.FTZ R69, R57.reuse, R65 ;  /* 0x0000004139457220 */ /* 0x040fe20000410000 */
[-C--:B------:R-:W-:Y:S01]  /*fe60*/  FMUL.FTZ R68, R57, R62.reuse ;  /* 0x0000003e39447220 */ /* 0x080fe20000410000 */
[-C--:B------:R-:W-:Y:S01]  /*fe70*/  FMUL.FTZ R67, R56, R61.reuse ;  /* 0x0000003d38437220 */ /* 0x080fe20000410000 */
[----:B------:R-:W-:Y:S02]  /*fe80*/  HADD2.F32 R63, -RZ, R63.H1_H1 ;  /* 0x3000003fff3f7230 */ /* 0x000fe40000004100 */
[----:B------:R-:W-:Y:S01]  /*fe90*/  FFMA.FTZ R57, R59, R61, -R66 ;  /* 0x0000003d3b397223 */ /* 0x000fe20000010842 */
[----:B------:R-:W-:Y:S01]  /*fea0*/  FFMA.FTZ R56, R58, R62, -R69 ;  /* 0x0000003e3a387223 */ /* 0x000fe20000010845 */
[----:B------:R-:W-:Y:S01]  /*feb0*/  HADD2.F32 R53, -RZ, R53.H1_H1 ;  /* 0x30000035ff357230 */ /* 0x000fe20000004100 */
[----:B------:R-:W-:Y:S01]  /*fec0*/  F2FP.F16.E4M3.UNPACK_B R62, R29 ;  /* 0x0000001dff3e723e */ /* 0x000fe200020006ff */
[----:B------:R-:W-:-:S02]  /*fed0*/  HADD2.F32 R61, -RZ, R60.H1_H1 ;  /* 0x3000003cff3d7230 */ /* 0x000fc40000004100 */
[----:B------:R-:W-:Y:S01]  /*fee0*/  FFMA.FTZ R59, R59, R64, R67 ;  /* 0x000000403b3b7223 */ /* 0x000fe20000010043 */
[----:B------:R-:W-:Y:S01]  /*fef0*/  HADD2.F32 R46, -RZ, R46.H1_H1 ;  /* 0x3000002eff2e7230 */ /* 0x000fe20000004100 */
[----:B------:R-:W-:Y:S01]  /*ff00*/  F2FP.F16.E4M3.UNPACK_B R60, R45 ;  /* 0x0000002dff3c723e */ /* 0x000fe200020006ff */
[C---:B------:R-:W-:Y:S01]  /*ff10*/  FMUL.FTZ R29, R53.reuse, R63 ;  /* 0x0000003f351d7220 */ /* 0x040fe20000410000 */
[----:B------:R-:W-:Y:S01]  /*ff20*/  FMUL.FTZ R66, R53, R61 ;  /* 0x0000003d35427220 */ /* 0x000fe20000410000 */
[----:B------:R-:W-:Y:S02]  /*ff30*/  HADD2.F32 R64, -RZ, R62.H0_H0 ;  /* 0x2000003eff407230 */ /* 0x000fe40000004100 */
[----:B------:R-:W-:Y:S01]  /*ff40*/  FFMA.FTZ R58, R58, R65, R68 ;  /* 0x000000413a3a7223 */ /* 0x000fe20000010044 */
[----:B------:R-:W-:Y:S02]  /*ff50*/  HADD2.F32 R45, -RZ, R30.H0_H0 ;  /* 0x2000001eff2d7230 */ /* 0x000fe40000004100 */
[C---:B------:R-:W-:Y:S01]  /*ff60*/  FFMA.FTZ R72, R46.reuse, R61, -R29 ;  /* 0x0000003d2e487223 */ /* 0x040fe2000001081d */
[----:B------:R-:W-:Y:S01]  /*ff70*/  FFMA.FTZ R74, R46, R63, R66 ;  /* 0x0000003f2e4a7223 */ /* 0x000fe20000010042 */
[----:B------:R-:W-:-:S02]  /*ff80*/  HADD2.F32 R46, -RZ, R60.H0_H0 ;  /* 0x2000003cff2e7230 */ /* 0x000fc40000004100 */
[--C-:B------:R-:W-:Y:S02]  /*ff90*/  HADD2.F32 R29, -RZ, R27.reuse.H0_H0 ;  /* 0x2000001bff1d7230 */ /* 0x100fe40000004100 */
[C---:B------:R-:W-:Y:S01]  /*ffa0*/  FMUL.FTZ R66, R45.reuse, R64 ;  /* 0x000000402d427220 */ /* 0x040fe20000410000 */
[----:B------:R-:W-:Y:S02]  /*ffb0*/  HADD2.F32 R62, -RZ, R62.H1_H1 ;  /* 0x3000003eff3e7230 */ /* 0x000fe40000004100 */
[-C--:B------:R-:W-:Y:S01]  /*ffc0*/  FMUL.FTZ R68, R45, R46.reuse ;  /* 0x0000002e2d447220 */ /* 0x080fe20000410000 */
[----:B------:R-:W-:Y:S02]  /*ffd0*/  HADD2.F32 R30, -RZ, R30.H1_H1 ;  /* 0x3000001eff1e7230 */ /* 0x000fe40000004100 */
[----:B------:R-:W-:Y:S01]  /*ffe0*/  FFMA.FTZ R66, R29, R46, -R66 ;  /* 0x0000002e1d427223 */ /* 0x000fe20000010842 */
[----:B------:R-:W-:Y:S01]  /*fff0*/  HADD2.F32 R60, -RZ, R60.H1_H1 ;  /* 0x3000003cff3c7230 */ /* 0x000fe20000004100 */
[----:B------:R-:W-:Y:S01]  /*10000*/  F2FP.F16.E4M3.UNPACK_B R46, R4.H1 ;  /* 0x00000004ff2e723e */ /* 0x000fe200030006ff */
[----:B------:R-:W-:-:S02]  /*10010*/  HADD2.F32 R27, -RZ, R27.H1_H1 ;  /* 0x3000001bff1b7230 */ /* 0x000fc40000004100 */
[C---:B------:R-:W-:Y:S01]  /*10020*/  FMUL.FTZ R70, R30.reuse, R62 ;  /* 0x0000003e1e467220 */ /* 0x040fe20000410000 */
[----:B------:R-:W-:Y:S01]  /*10030*/  F2FP.F16.E4M3.UNPACK_B R45, R28.H1 ;  /* 0x0000001cff2d723e */ /* 0x000fe200030006ff */
[----:B------:R-:W-:Y:S01]  /*10040*/  FMUL.FTZ R53, R30, R60 ;  /* 0x0000003c1e357220 */ /* 0x000fe20000410000 */
[----:B------:R-:W-:Y:S01]  /*10050*/  FFMA.FTZ R68, R29, R64, R68 ;  /* 0x000000401d447223 */ /* 0x000fe20000010044 */
[C---:B------:R-:W-:Y:S01]  /*10060*/  FFMA.FTZ R61, R27.reuse, R60, -R70 ;  /* 0x0000003c1b3d7223 */ /* 0x040fe20000010846 */
[----:B------:R-:W-:Y:S02]  /*10070*/  HADD2.F32 R60, -RZ, R46.H0_H0 ;  /* 0x2000002eff3c7230 */ /* 0x000fe40000004100 */
[----:B------:R-:W-:Y:S01]  /*10080*/  FFMA.FTZ R63, R27, R62, R53 ;  /* 0x0000003e1b3f7223 */ /* 0x000fe20000010035 */
[----:B------:R-:W-:Y:S01]  /*10090*/  HADD2.F32 R29, -RZ, R34.H0_H0 ;  /* 0x20000022ff1d7230 */ /* 0x000fe20000004100 */
[----:B------:R-:W-:Y:S01]  /*100a0*/  F2FP.F16.E4M3.UNPACK_B R4, R4 ;  /* 0x00000004ff04723e */ /* 0x000fe200020006ff */
[----:B------:R-:W-:Y:S01]  /*100b0*/  HADD2.F32 R30, -RZ, R45.H0_H0 ;  /* 0x2000002dff1e7230 */ /* 0x000fe20000004100 */
[----:B------:R-:W-:Y:S01]  /*100c0*/  F2FP.F16.E4M3.UNPACK_B R28, R28 ;  /* 0x0000001cff1c723e */ /* 0x000fe200020006ff */
[----:B------:R-:W-:-:S02]  /*100d0*/  HADD2.F32 R53, -RZ, R46.H1_H1 ;  /* 0x3000002eff357230 */ /* 0x000fc40000004100 */
[C---:B------:R-:W-:Y:S01]  /*100e0*/  FMUL.FTZ R62, R29.reuse, R60 ;  /* 0x0000003c1d3e7220 */ /* 0x040fe20000410000 */
[----:B------:R-:W-:Y:S02]  /*100f0*/  HADD2.F32 R34, -RZ, R34.H1_H1 ;  /* 0x30000022ff227230 */ /* 0x000fe40000004100 */
[----:B------:R-:W-:Y:S01]  /*10100*/  FMUL.FTZ R46, R29, R30 ;  /* 0x0000001e1d2e7220 */ /* 0x000fe20000410000 */
[----:B------:R-:W-:Y:S01]  /*10110*/  HADD2.F32 R45, -RZ, R45.H1_H1 ;  /* 0x3000002dff2d7230 */ /* 0x000fe20000004100 */
[----:B------:R-:W-:Y:S01]  /*10120*/  F2FP.SATFINITE.E4M3.F32.PACK_AB_MERGE_C R59, R74, R59, RZ ;  /* 0x0000003b4a3b723e */ /* 0x000fe200048070ff */
[--C-:B------:R-:W-:Y:S02]  /*10130*/  HADD2.F32 R27, -RZ, R26.reuse.H0_H0 ;  /* 0x2000001aff1b7230 */ /* 0x100fe40000004100 */
[C---:B------:R-:W-:Y:S01]  /*10140*/  FMUL.FTZ R29, R34.reuse, R53 ;  /* 0x00000035221d7220 */ /* 0x040fe20000410000 */
[----:B------:R-:W-:Y:S02]  /*10150*/  HADD2.F32 R26, -RZ, R26.H1_H1 ;  /* 0x3000001aff1a7230 */ /* 0x000fe40000004100 */
[-C--:B------:R-:W-:Y:S01]  /*10160*/  FMUL.FTZ R34, R34, R45.reuse ;  /* 0x0000002d22227220 */ /* 0x080fe20000410000 */
[----:B------:R-:W-:Y:S01]  /*10170*/  F2FP.SATFINITE.E4M3.F32.PACK_AB_MERGE_C R24, R63, R68, R59 ;  /* 0x000000443f18723e */ /* 0x000fe2000480703b */
[C---:B------:R-:W-:Y:S01]  /*10180*/  FFMA.FTZ R62, R27.reuse, R30, -R62 ;  /* 0x0000001e1b3e7223 */ /* 0x040fe2000001083e */
[----:B------:R-:W-:Y:S01]  /*10190*/  FFMA.FTZ R46, R27, R60, R46 ;  /* 0x0000003c1b2e7223 */ /* 0x000fe2000001002e */
[C---:B------:R-:W-:Y:S01]  /*101a0*/  FFMA.FTZ R65, R26.reuse, R45, -R29 ;  /* 0x0000002d1a417223 */ /* 0x040fe2000001081d */
[----:B------:R-:W-:Y:S01]  /*101b0*/  FFMA.FTZ R53, R26, R53, R34 ;  /* 0x000000351a357223 */ /* 0x000fe20000010022 */
[----:B------:R-:W-:-:S02]  /*101c0*/  HADD2.F32 R29, -RZ, R4.H0_H0 ;  /* 0x20000004ff1d7230 */ /* 0x000fc40000004100 */
[--C-:B------:R-:W-:Y:S01]  /*101d0*/  HADD2.F32 R26, -RZ, R7.reuse.H0_H0 ;  /* 0x20000007ff1a7230 */ /* 0x100fe20000004100 */
[----:B------:R-:W-:Y:S01]  /*101e0*/  F2FP.SATFINITE.E4M3.F32.PACK_AB_MERGE_C R62, R65, R62, RZ ;  /* 0x0000003e413e723e */ /* 0x000fe200048070ff */
[----:B------:R-:W-:Y:S01]  /*101f0*/  HADD2.F32 R27, -RZ, R28.H0_H0 ;  /* 0x2000001cff1b7230 */ /* 0x000fe20000004100 */
[----:B------:R-:W-:Y:S01]  /*10200*/  F2FP.SATFINITE.E4M3.F32.PACK_AB_MERGE_C R46, R53, R46, RZ ;  /* 0x0000002e352e723e */ /* 0x000fe200048070ff */
[----:B------:R-:W-:Y:S02]  /*10210*/  HADD2.F32 R30, -RZ, R4.H1_H1 ;  /* 0x30000004ff1e7230 */ /* 0x000fe40000004100 */
[C---:B------:R-:W-:Y:S01]  /*10220*/  FMUL.FTZ R45, R26.reuse, R29 ;  /* 0x0000001d1a2d7220 */ /* 0x040fe20000410000 */
[----:B------:R-:W-:Y:S02]  /*10230*/  HADD2.F32 R7, -RZ, R7.H1_H1 ;  /* 0x30000007ff077230 */ /* 0x000fe40000004100 */
[----:B------:R-:W-:Y:S01]  /*10240*/  FMUL.FTZ R26, R26, R27 ;  /* 0x0000001b1a1a7220 */ /* 0x000fe20000410000 */
[----:B------:R-:W-:-:S02]  /*10250*/  HADD2.F32 R28, -RZ, R28.H1_H1 ;  /* 0x3000001cff1c7230 */ /* 0x000fc40000004100 */
[--C-:B------:R-:W-:Y:S02]  /*10260*/  HADD2.F32 R4, -RZ, R5.reuse.H0_H0 ;  /* 0x20000005ff047230 */ /* 0x100fe40000004100 */
[C---:B------:R-:W-:Y:S01]  /*10270*/  FMUL.FTZ R34, R7.reuse, R30 ;  /* 0x0000001e07227220 */ /* 0x040fe20000410000 */
[----:B------:R-:W-:Y:S02]  /*10280*/  HADD2.F32 R5, -RZ, R5.H1_H1 ;  /* 0x30000005ff057230 */ /* 0x000fe40000004100 */
[-C--:B------:R-:W-:Y:S01]  /*10290*/  FMUL.FTZ R7, R7, R28.reuse ;  /* 0x0000001c07077220 */ /* 0x080fe20000410000 */
[C---:B------:R-:W-:Y:S01]  /*102a0*/  FFMA.FTZ R26, R4.reuse, R29, R26 ;  /* 0x0000001d041a7223 */ /* 0x040fe2000001001a */
[----:B------:R-:W-:Y:S01]  /*102b0*/  FFMA.FTZ R45, R4, R27, -R45 ;  /* 0x0000001b042d7223 */ /* 0x000fe2000001082d */
        /* <DEDUP_REMOVED lines=9> */
[----:B------:R-:W-:Y:S02]  /*10350*/  F2FP.SATFINITE.E4M3.F32.PACK_AB_MERGE_C R6, R34, R45, R62 ;  /* 0x0000002d2206723e */ /* 0x000fe4000480703e */
[----:B------:R-:W-:Y:S02]  /*10360*/  F2FP.SATFINITE.E4M3.F32.PACK_AB_MERGE_C R27, R54, R47, R27 ;  /* 0x0000002f361b723e */ /* 0x000fe4000480701b */
[----:B------:R-:W-:Y:S01]  /*10370*/  F2FP.SATFINITE.E4M3.F32.PACK_AB_MERGE_C R26, R29, R26, R46 ;  /* 0x0000001a1d1a723e */ /* 0x000fe2000480702e */
[----:B------:R2:W-:Y:S04]  /*10380*/  STS.128 [R71+0x18000], R4 ;  /* 0x0180000447007388 */ /* 0x0005e80000000c00 */
[----:B------:R2:W-:Y:S02]  /*10390*/  STS.128 [R44+0x18000], R24 ;  /* 0x018000182c007388 */ /* 0x0005e40000000c00 */
.L_x_1907:
[----:B------:R-:W-:Y:S05]  /*103a0*/  BSYNC B1 ;  /* 0x0000000000017941 */ /* 0x000fea0003800000 */
.L_x_1906:
[----:B------:R-:W-:Y:S04]  /*103b0*/  BSSY B1, `(.L_x_1908) ;  /* 0x0000108000017945 */ /* 0x000fe80003800000 */
[----:B------:R-:W-:Y:S05]  /*103c0*/  @P1 BRA `(.L_x_1909) ;  /* 0x0000001000181947 */ /* 0x000fea0003800000 */
[----:B------:R-:W3:Y:S01]  /*103d0*/  LDL R61, [R1+0x84] ;  /* 0x00008400013d7983 */ /* 0x000ee20000100800 */
[----:B012---:R-:W-:Y:S01]  /*103e0*/  LEA.HI R25, R3, R0, RZ, 0x1c ;  /* 0x0000000003197211 */ /* 0x007fe200078fe0ff */
[----:B------:R-:W-:Y:S01]  /*103f0*/  IMAD.SHL.U32 R26, R52, 0x80, RZ ;  /* 0x00000080341a7824 */ /* 0x000fe200078e00ff */
[----:B-----5:R-:W-:Y:S02]  /*10400*/  SHF.R.S32.HI R5, RZ, 0x1f, R52 ;  /* 0x0000001fff057819 */ /* 0x020fe40000011434 */
[----:B------:R-:W-:Y:S02]  /*10410*/  SHF.R.U32.HI R7, RZ, 0x8, R21 ;  /* 0x00000008ff077819 */ /* 0x000fe40000011615 */
[----:B------:R-:W-:Y:S02]  /*10420*/  SHF.R.S32.HI R28, RZ, 0x1f, R25 ;  /* 0x0000001fff1c7819 */ /* 0x000fe40000011419 */
[----:B------:R-:W-:Y:S01]  /*10430*/  LOP3.LUT R27, R26, 0x380, RZ, 0xc0, !PT ;  /* 0x000003801a1b7812 */ /* 0x000fe200078ec0ff */
[----:B------:R-:W-:Y:S01]  /*10440*/  IMAD.SHL.U32 R26, R25, 0x10, RZ ;  /* 0x00000010191a7824 */ /* 0x000fe200078e00ff */
[----:B------:R-:W-:-:S02]  /*10450*/  SHF.R.U32.HI R4, RZ, 0x8, R20 ;  /* 0x00000008ff047819 */ /* 0x000fc40000011614 */
[----:B------:R-:W-:Y:S02]  /*10460*/  LEA.HI R52, R5, R52, RZ, 0x3 ;  /* 0x0000003405347211 */ /* 0x000fe400078f18ff */
[----:B------:R-:W-:Y:S02]  /*10470*/  LOP3.LUT R24, R21, 0xff, RZ, 0xc0, !PT ;  /* 0x000000ff15187812 */ /* 0x000fe400078ec0ff */
[----:B------:R-:W-:Y:S01]  /*10480*/  LOP3.LUT R7, R7, 0xff, RZ, 0xc0, !PT ;  /* 0x000000ff07077812 */ /* 0x000fe200078ec0ff */
[----:B------:R-:W-:Y:S01]  /*10490*/  IMAD.SHL.U32 R52, R52, 0x80, RZ ;  /* 0x0000008034347824 */ /* 0x000fe200078e00ff */
[----:B------:R-:W-:Y:S02]  /*104a0*/  LEA.HI R28, R28, R25, RZ, 0x3 ;  /* 0x000000191c1c7211 */ /* 0x000fe400078f18ff */
[----:B------:R-:W-:Y:S02]  /*104b0*/  LOP3.LUT R5, R4, 0xff, RZ, 0xc0, !PT ;  /* 0x000000ff04057812 */ /* 0x000fe400078ec0ff */
[----:B------:R-:W-:Y:S01]  /*104c0*/  LOP3.LUT R4, R27, 0x70, R26, 0xf8, !PT ;  /* 0x000000701b047812 */ /* 0x000fe200078ef81a */
[----:B------:R-:W-:Y:S01]  /*104d0*/  IMAD.SHL.U32 R28, R28, 0x800, RZ ;  /* 0x000008001c1c7824 */ /* 0x000fe200078e00ff */
[----:B------:R-:W-:-:S02]  /*104e0*/  PRMT R32, R7, 0x7604, R24 ;  /* 0x0000760407207816 */ /* 0x000fc40000000018 */
[----:B------:R-:W-:Y:S02]  /*104f0*/  SHF.R.U32.HI R27, RZ, 0x3, R27 ;  /* 0x00000003ff1b7819 */ /* 0x000fe4000001161b */
[----:B------:R-:W-:Y:S02]  /*10500*/  SHF.R.U32.HI R7, RZ, 0x8, R39 ;  /* 0x00000008ff077819 */ /* 0x000fe40000011627 */
[----:B------:R-:W-:Y:S02]  /*10510*/  SHF.R.U32.HI R25, RZ, 0x8, R40 ;  /* 0x00000008ff197819 */ /* 0x000fe40000011628 */
[----:B------:R-:W-:Y:S02]  /*10520*/  LOP3.LUT R4, R4, R27, RZ, 0x3c, !PT ;  /* 0x0000001b04047212 */ /* 0x000fe400078e3cff */
[----:B------:R-:W-:Y:S02]  /*10530*/  LOP3.LUT R24, R39, 0xff, RZ, 0xc0, !PT ;  /* 0x000000ff27187812 */ /* 0x000fe400078ec0ff */
[----:B------:R-:W-:-:S02]  /*10540*/  LOP3.LUT R26, R40, 0xff, RZ, 0xc0, !PT ;  /* 0x000000ff281a7812 */ /* 0x000fc400078ec0ff */
[----:B------:R-:W-:Y:S02]  /*10550*/  LOP3.LUT R7, R7, 0xff, RZ, 0xc0, !PT ;  /* 0x000000ff07077812 */ /* 0x000fe400078ec0ff */
[----:B------:R-:W-:Y:S02]  /*10560*/  LOP3.LUT R25, R25, 0xff, RZ, 0xc0, !PT ;  /* 0x000000ff19197812 */ /* 0x000fe400078ec0ff */
        /* <DEDUP_REMOVED lines=19> */
[----:B------:R-:W0:Y:S01]  /*106a0*/  LDS.128 R24, [R28+0x18000] ;  /* 0x018000001c187984 */ /* 0x000e220000000c00 */
[----:B------:R-:W-:Y:S02]  /*106b0*/  PRMT R34, R5, 0x7604, R6 ;  /* 0x0000760405227816 */ /* 0x000fe40000000006 */
[----:B------:R-:W-:Y:S02]  /*106c0*/  SHF.R.U32.HI R31, RZ, 0x8, R43 ;  /* 0x00000008ff1f7819 */ /* 0x000fe4000001162b */
[----:B------:R-:W-:Y:S02]  /*106d0*/  LOP3.LUT R46, R43, 0xff, RZ, 0xc0, !PT ;  /* 0x000000ff2b2e7812 */ /* 0x000fe400078ec0ff */
[----:B------:R-:W-:-:S02]  /*106e0*/  LOP3.LUT R31, R31, 0xff, RZ, 0xc0, !PT ;  /* 0x000000ff1f1f7812 */ /* 0x000fc400078ec0ff */
[----:B------:R-:W-:Y:S02]  /*106f0*/  SHF.R.U32.HI R29, RZ, 0x10, R20 ;  /* 0x00000010ff1d7819 */ /* 0x000fe40000011614 */
[----:B------:R-:W-:Y:S02]  /*10700*/  PRMT R53, R31, 0x7604, R46 ;  /* 0x000076041f357816 */ /* 0x000fe4000000002e */
[----:B------:R-:W-:Y:S02]  /*10710*/  SHF.R.U32.HI R31, RZ, 0x10, R21 ;  /* 0x00000010ff1f7819 */ /* 0x000fe40000011615 */
[----:B------:R-:W-:Y:S02]  /*10720*/  SHF.R.U32.HI R33, RZ, 0x10, R38 ;  /* 0x00000010ff217819 */ /* 0x000fe40000011626 */
[----:B------:R-:W-:Y:S02]  /*10730*/  LOP3.LUT R29, R29, 0xff, RZ, 0xc0, !PT ;  /* 0x000000ff1d1d7812 */ /* 0x000fe400078ec0ff */
[----:B------:R-:W-:-:S02]  /*10740*/  LOP3.LUT R31, R31, 0xff, RZ, 0xc0, !PT ;  /* 0x000000ff1f1f7812 */ /* 0x000fc400078ec0ff */
[----:B------:R-:W-:Y:S02]  /*10750*/  SHF.R.U32.HI R35, RZ, 0x10, R39 ;  /* 0x00000010ff237819 */ /* 0x000fe40000011627 */
[----:B------:R-:W-:Y:S02]  /*10760*/  LOP3.LUT R33, R33, 0xff, RZ, 0xc0, !PT ;  /* 0x000000ff21217812 */ /* 0x000fe400078ec0ff */
[----:B------:R-:W-:Y:S02]  /*10770*/  PRMT R29, R29, 0x7054, R30 ;  /* 0x000070541d1d7816 */ /* 0x000fe4000000001e */
[----:B------:R-:W-:Y:S02]  /*10780*/  PRMT R31, R31, 0x7054, R32 ;  /* 0x000070541f1f7816 */ /* 0x000fe40000000020 */
[----:B------:R-:W-:Y:S02]  /*10790*/  SHF.R.U32.HI R30, RZ, 0x10, R40 ;  /* 0x00000010ff1e7819 */ /* 0x000fe40000011628 */
[----:B------:R-:W-:-:S02]  /*107a0*/  LOP3.LUT R35, R35, 0xff, RZ, 0xc0, !PT ;  /* 0x000000ff23237812 */ /* 0x000fc400078ec0ff */
[----:B------:R-:W-:Y:S02]  /*107b0*/  SHF.R.U32.HI R32, RZ, 0x10, R41 ;  /* 0x00000010ff207819 */ /* 0x000fe40000011629 */
[----:B------:R-:W-:Y:S02]  /*107c0*/  PRMT R33, R33, 0x7054, R34 ;  /* 0x0000705421217816 */ /* 0x000fe40000000022 */
[----:B------:R-:W-:Y:S02]  /*107d0*/  SHF.R.U32.HI R34, RZ, 0x10, R42 ;  /* 0x00000010ff227819 */ /* 0x000fe4000001162a */
[----:B------:R-:W-:Y:S02]  /*107e0*/  LOP3.LUT R30, R30, 0xff, RZ, 0xc0, !PT ;  /* 0x000000ff1e1e7812 */ /* 0x000fe400078ec0ff */
[----:B------:R-:W-:Y:S02]  /*107f0*/  PRMT R35, R35, 0x7054, R44 ;  /* 0x0000705423237816 */ /* 0x000fe4000000002c */
[----:B------:R-:W-:-:S02]  /*10800*/  LOP3.LUT R32, R32, 0xff, RZ, 0xc0, !PT ;  /* 0x000000ff20207812 */ /* 0x000fc400078ec0ff */
[----:B------:R-:W-:Y:S02]  /*10810*/  SHF.R.U32.HI R44, RZ, 0x10, R43 ;  /* 0x00000010ff2c7819 */ /* 0x000fe4000001162b */
[----:B------:R-:W-:Y:S02]  /*10820*/  LOP3.LUT R34, R34, 0xff, RZ, 0xc0, !PT ;  /* 0x000000ff22227812 */ /* 0x000fe400078ec0ff */
[----:B------:R-:W-:Y:S02]  /*10830*/  PRMT R45, R30, 0x7054, R45 ;  /* 0x000070541e2d7816 */ /* 0x000fe4000000002d */
[----:B------:R-:W-:Y:S02]  /*10840*/  PRMT R47, R32, 0x7054, R47 ;  /* 0x00007054202f7816 */ /* 0x000fe4000000002f */
[----:B------:R-:W-:Y:S02]  /*10850*/  LOP3.LUT R44, R44, 0xff, RZ, 0xc0, !PT ;  /* 0x000000ff2c2c7812 */ /* 0x000fe400078ec0ff */
[----:B------:R-:W-:-:S02]  /*10860*/  PRMT R51, R34, 0x7054, R49 ;  /* 0x0000705422337816 */ /* 0x000fc40000000031 */
[----:B------:R-:W-:Y:S02]  /*10870*/  LOP3.LUT R32, R45, 0xff000000, R40, 0xf8, !PT ;  /* 0xff0000002d207812 */ /* 0x000fe400078ef828 */
[----:B------:R-:W-:Y:S02]  /*10880*/  LOP3.LUT R45, R47, 0xff000000, R41, 0xf8, !PT ;  /* 0xff0000002f2d7812 */ /* 0x000fe400078ef829 */
[----:B------:R-:W-:Y:S02]  /*10890*/  PRMT R53, R44, 0x7054, R53 ;  /* 0x000070542c357816 */ /* 0x000fe40000000035 */
[----:B------:R-:W-:Y:S02]  /*108a0*/  LOP3.LUT R44, R31, 0xff000000, R21, 0xf8, !PT ;  /* 0xff0000001f2c7812 */ /* 0x000fe400078ef815 */
[----:B------:R-:W-:Y:S02]  /*108b0*/  LOP3.LUT R49, R35, 0xff000000, R39, 0xf8, !PT ;  /* 0xff00000023317812 */ /* 0x000fe400078ef827 */
[----:B------:R-:W-:-:S02]  /*108c0*/  LOP3.LUT R21, R51, 0xff000000, R42, 0xf8, !PT ;  /* 0xff00000033157812 */ /* 0x000fc400078ef82a */
[----:B------:R-:W-:Y:S02]  /*108d0*/  F2FP.F16.E4M3.UNPACK_B R51, R45 ;  /* 0x0000002dff33723e */ /* 0x000fe400020006ff */
[----:B0-----:R-:W-:Y:S02]  /*108e0*/  F2FP.F16.E4M3.UNPACK_B R35, R25 ;  /* 0x00000019ff23723e */ /* 0x001fe400020006ff */
[----:B------:R-:W-:Y:S01]  /*108f0*/  F2FP.F16.E4M3.UNPACK_B R40, R44 ;  /* 0x0000002cff28723e */ /* 0x000fe200020006ff */
[----:B------:R-:W-:Y:S01]  /*10900*/  HADD2.F32 R52, -RZ, R51.H0_H0 ;  /* 0x20000033ff347230 */ /* 0x000fe20000004100 */
[----:B------:R-:W-:Y:S02]  /*10910*/  LOP3.LUT R29, R29, 0xff000000, R20, 0xf8, !PT ;  /* 0xff0000001d1d7812 */ /* 0x000fe400078ef814 */
[----:B------:R-:W-:Y:S01]  /*10920*/  LOP3.LUT R20, R33, 0xff000000, R38, 0xf8, !PT ;  /* 0xff00000021147812 */ /* 0x000fe200078ef826 */
[--C-:B------:R-:W-:Y:S01]  /*10930*/  HADD2.F32 R50, -RZ, R40.reuse.H0_H0 ;  /* 0x20000028ff327230 */ /* 0x100fe20000004100 */
[-C--:B------:R-:W-:Y:S01]  /*10940*/  F2FP.F16.E4M3.UNPACK_B R39, R24.reuse ;  /* 0x00000018ff27723e */ /* 0x080fe200020006ff */
[----:B------:R-:W-:Y:S01]  /*10950*/  HADD2.F32 R40, -RZ, R40.H1_H1 ;  /* 0x30000028ff287230 */ /* 0x000fe20000004100 */
[----:B------:R-:W-:-:S02]  /*10960*/  F2FP.F16.E4M3.UNPACK_B R46, R24.H1 ;  /* 0x00000018ff2e723e */ /* 0x000fc400030006ff */
[----:B------:R-:W-:Y:S02]  /*10970*/  F2FP.F16.E4M3.UNPACK_B R38, R25.H1 ;  /* 0x00000019ff26723e */ /* 0x000fe400030006ff */
[----:B------:R-:W-:Y:S02]  /*10980*/  F2FP.F16.E4M3.UNPACK_B R44, R44.H1 ;  /* 0x0000002cff2c723e */ /* 0x000fe400030006ff */
[----:B------:R-:W-:Y:S02]  /*10990*/  LOP3.LUT R53, R53, 0xff000000, R43, 0xf8, !PT ;  /* 0xff00000035357812 */ /* 0x000fe400078ef82b */
[-C--:B------:R-:W-:Y:S02]  /*109a0*/  F2FP.F16.E4M3.UNPACK_B R43, R27.reuse ;  /* 0x0000001bff2b723e */ /* 0x080fe400020006ff */
[----:B------:R-:W-:Y:S02]  /*109b0*/  F2FP.F16.E4M3.UNPACK_B R48, R27.H1 ;  /* 0x0000001bff30723e */ /* 0x000fe400030006ff */
[----:B------:R-:W-:Y:S01]  /*109c0*/  F2FP.F16.E4M3.UNPACK_B R27, R26.H1 ;  /* 0x0000001aff1b723e */ /* 0x000fe200030006ff */
[----:B---3--:R-:W0:Y:S02]  /*109d0*/  LDS.128 R4, [R61+0x18000] ;  /* 0x018000003d047984 */ /* 0x008e240000000c00 */
[----:B0-----:R-:W-:-:S02]  /*109e0*/  F2FP.F16.E4M3.UNPACK_B R31, R5 ;  /* 0x00000005ff1f723e */ /* 0x001fc400020006ff */
[----:B------:R-:W-:Y:S01]  /*109f0*/  F2FP.F16.E4M3.UNPACK_B R34, R5.H1 ;  /* 0x00000005ff22723e */ /* 0x000fe200030006ff */
[----:B------:R-:W-:Y:S01]  /*10a00*/  HADD2.F32 R5, -RZ, R35.H0_H0 ;  /* 0x20000023ff057230 */ /* 0x000fe20000004100 */
[-C--:B------:R-:W-:Y:S01]  /*10a10*/  F2FP.F16.E4M3.UNPACK_B R42, R7.reuse ;  /* 0x00000007ff2a723e */ /* 0x080fe200020006ff */
[----:B------:R-:W-:Y:S01]  /*10a20*/  HADD2.F32 R33, -RZ, R31.H0_H0 ;  /* 0x2000001fff217230 */ /* 0x000fe20000004100 */
[----:B------:R-:W-:Y:S01]  /*10a30*/  F2FP.F16.E4M3.UNPACK_B R47, R7.H1 ;  /* 0x00000007ff2f723e */ /* 0x000fe200030006ff */
[----:B------:R-:W-:Y:S02]  /*10a40*/  HADD2.F32 R35, -RZ, R35.H1_H1 ;  /* 0x30000023ff237230 */ /* 0x000fe40000004100 */
[C---:B------:R-:W-:Y:S01]  /*10a50*/  FMUL.FTZ R24, R5.reuse, R52 ;  /* 0x0000003405187220 */ /* 0x040fe20000410000 */
[----:B------:R-:W-:Y:S01]  /*10a60*/  FMUL.FTZ R25, R5, R50 ;  /* 0x0000003205197220 */ /* 0x000fe20000410000 */
[----:B------:R-:W-:Y:S01]  /*10a70*/  F2FP.F16.E4M3.UNPACK_B R30, R4 ;  /* 0x00000004ff1e723e */ /* 0x000fe200020006ff */
[----:B------:R-:W-:-:S02]  /*10a80*/  HADD2.F32 R31, -RZ, R31.H1_H1 ;  /* 0x3000001fff1f7230 */ /* 0x000fc40000004100 */
[C---:B------:R-:W-:Y:S01]  /*10a90*/  FFMA.FTZ R5, R33.reuse, R50, -R24 ;  /* 0x0000003221057223 */ /* 0x040fe20000010818 */
[----:B------:R-:W-:Y:S01]  /*10aa0*/  F2FP.F16.E4M3.UNPACK_B R50, R45.H1 ;  /* 0x0000002dff32723e */ /* 0x000fe200030006ff */
[----:B------:R-:W-:Y:S01]  /*10ab0*/  FFMA.FTZ R25, R33, R52, R25 ;  /* 0x0000003421197223 */ /* 0x000fe20000010019 */
[----:B------:R-:W-:Y:S01]  /*10ac0*/  HADD2.F32 R52, -RZ, R51.H1_H1 ;  /* 0x30000033ff347230 */ /* 0x000fe20000004100 */
[----:B------:R-:W-:Y:S01]  /*10ad0*/  F2FP.F16.E4M3.UNPACK_B R41, R4.H1 ;  /* 0x00000004ff29723e */ /* 0x000fe200030006ff */
[----:B------:R-:W-:Y:S01]  /*10ae0*/  HADD2.F32 R24, -RZ, R38.H0_H0 ;  /* 0x20000026ff187230 */ /* 0x000fe20000004100 */
[-C--:B------:R-:W-:Y:S01]  /*10af0*/  F2FP.F16.E4M3.UNPACK_B R4, R6.reuse ;  /* 0x00000006ff04723e */ /* 0x080fe200020006ff */
[----:B------:R-:W-:Y:S01]  /*10b00*/  HADD2.F32 R51, -RZ, R50.H0_H0 ;  /* 0x20000032ff337230 */ /* 0x000fe20000004100 */
[----:B------:R-:W-:Y:S01]  /*10b10*/  F2FP.F16.E4M3.UNPACK_B R7, R6.H1 ;  /* 0x00000006ff07723e */ /* 0x000fe200030006ff */
[----:B------:R-:W-:Y:S01]  /*10b20*/  HADD2.F32 R45, -RZ, R44.H0_H0 ;  /* 0x2000002cff2d7230 */ /* 0x000fe20000004100 */
[----:B------:R-:W-:Y:S01]  /*10b30*/  F2FP.F16.E4M3.UNPACK_B R6, R26 ;  /* 0x0000001aff06723e */ /* 0x000fe200020006ff */
[----:B------:R-:W-:Y:S01]  /*10b40*/  FMUL.FTZ R26, R35, R52 ;  /* 0x00000034231a7220 */ /* 0x000fe20000410000 */
[----:B------:R-:W-:-:S02]  /*10b50*/  HADD2.F32 R33, -RZ, R34.H0_H0 ;  /* 0x20000022ff217230 */ /* 0x000fc40000004100 */
[-C--:B------:R-:W-:Y:S01]  /*10b60*/  FMUL.FTZ R35, R35, R40.reuse ;  /* 0x0000002823237220 */ /* 0x080fe20000410000 */
[C---:B------:R-:W-:Y:S01]  /*10b70*/  FMUL.FTZ R54, R24.reuse, R51 ;  /* 0x0000003318367220 */ /* 0x040fe20000410000 */
[-C--:B------:R-:W-:Y:S01]  /*10b80*/  FMUL.FTZ R56, R24, R45.reuse ;  /* 0x0000002d18387220 */ /* 0x080fe20000410000 */
[C---:B------:R-:W-:Y:S01]  /*10b90*/  FFMA.FTZ R26, R31.reuse, R40, -R26 ;  /* 0x000000281f1a7223 */ /* 0x040fe2000001081a */
[----:B------:R-:W-:Y:S01]  /*10ba0*/  FFMA.FTZ R24, R31, R52, R35 ;  /* 0x000000341f187223 */ /* 0x000fe20000010023 */
[C---:B------:R-:W-:Y:S01]  /*10bb0*/  FFMA.FTZ R31, R33.reuse, R45, -R54 ;  /* 0x0000002d211f7223 */ /* 0x040fe20000010836 */
[----:B------:R-:W-:Y:S01]  /*10bc0*/  HADD2.F32 R45, -RZ, R44.H1_H1 ;  /* 0x3000002cff2d7230 */ /* 0x000fe20000004100 */
[----:B------:R-:W-:Y:S01]  /*10bd0*/  F2FP.F16.E4M3.UNPACK_B R52, R53 ;  /* 0x00000035ff34723e */ /* 0x000fe200020006ff */
[----:B------:R-:W-:Y:S01]  /*10be0*/  FFMA.FTZ R33, R33, R51, R56 ;  /* 0x0000003321217223 */ /* 0x000fe20000010038 */
[-C--:B------:R-:W-:Y:S01]  /*10bf0*/  F2FP.F16.E4M3.UNPACK_B R44, R49.reuse ;  /* 0x00000031ff2c723e */ /* 0x080fe200020006ff */
[----:B------:R-:W-:Y:S01]  /*10c00*/  HADD2.F32 R51, -RZ, R50.H1_H1 ;  /* 0x30000032ff337230 */ /* 0x000fe20000004100 */
[----:B------:R-:W-:Y:S01]  /*10c10*/  F2FP.F16.E4M3.UNPACK_B R49, R49.H1 ;  /* 0x00000031ff31723e */ /* 0x000fe200030006ff */
[----:B------:R-:W-:-:S02]  /*10c20*/  HADD2.F32 R38, -RZ, R38.H1_H1 ;  /* 0x30000026ff267230 */ /* 0x000fc40000004100 */
[----:B------:R-:W-:Y:S02]  /*10c30*/  HADD2.F32 R40, -RZ, R34.H1_H1 ;  /* 0x30000022ff287230 */ /* 0x000fe40000004100 */
[----:B------:R-:W-:Y:S02]  /*10c40*/  HADD2.F32 R54, -RZ, R52.H0_H0 ;  /* 0x20000034ff367230 */ /* 0x000fe40000004100 */
[C---:B------:R-:W-:Y:S01]  /*10c50*/  FMUL.FTZ R55, R38.reuse, R51 ;  /* 0x0000003326377220 */ /* 0x040fe20000410000 */
[----:B------:R-:W-:Y:S02]  /*10c60*/  HADD2.F32 R34, -RZ, R43.H0_H0 ;  /* 0x2000002bff227230 */ /* 0x000fe40000004100 */
[----:B------:R-:W-:Y:S01]  /*10c70*/  FMUL.FTZ R38, R38, R45 ;  /* 0x0000002d26267220 */ /* 0x000fe20000410000 */
[----:B------:R-:W-:Y:S02]  /*10c80*/  HADD2.F32 R50, -RZ, R44.H0_H0 ;  /* 0x2000002cff327230 */ /* 0x000fe40000004100 */
[----:B------:R-:W-:-:S02]  /*10c90*/  HADD2.F32 R35, -RZ, R42.H0_H0 ;  /* 0x2000002aff237230 */ /* 0x000fc40000004100 */
[C---:B------:R-:W-:Y:S01]  /*10ca0*/  FMUL.FTZ R56, R34.reuse, R54 ;  /* 0x0000003622387220 */ /* 0x040fe20000410000 */
[----:B------:R-:W-:Y:S02]  /*10cb0*/  HADD2.F32 R52, -RZ, R52.H1_H1 ;  /* 0x30000034ff347230 */ /* 0x000fe40000004100 */
[-C--:B------:R-:W-:Y:S01]  /*10cc0*/  FMUL.FTZ R57, R34, R50.reuse ;  /* 0x0000003222397220 */ /* 0x080fe20000410000 */
[C---:B------:R-:W-:Y:S01]  /*10cd0*/  FFMA.FTZ R34, R40.reuse, R45, -R55 ;  /* 0x0000002d28227223 */ /* 0x040fe20000010837 */
[----:B------:R-:W-:Y:S01]  /*10ce0*/  F2FP.F16.E4M3.UNPACK_B R55, R53.H1 ;  /* 0x00000035ff37723e */ /* 0x000fe200030006ff */
[----:B------:R-:W-:Y:S01]  /*10cf0*/  FFMA.FTZ R40, R40, R51, R38 ;  /* 0x0000003328287223 */ /* 0x000fe20000010026 */
[C---:B------:R-:W-:Y:S01]  /*10d00*/  FFMA.FTZ R38, R35.reuse, R50, -R56 ;  /* 0x0000003223267223 */ /* 0x040fe20000010838 */
[----:B------:R-:W-:Y:S02]  /*10d10*/  HADD2.F32 R50, -RZ, R44.H1_H1 ;  /* 0x3000002cff327230 */ /* 0x000fe40000004100 */
[----:B------:R-:W-:Y:S01]  /*10d20*/  FFMA.FTZ R35, R35, R54, R57 ;  /* 0x0000003623237223 */ /* 0x000fe20000010039 */
[----:B------:R-:W-:Y:S01]  /*10d30*/  HADD2.F32 R53, -RZ, R55.H0_H0 ;  /* 0x20000037ff357230 */ /* 0x000fe20000004100 */
[----:B------:R-:W-:Y:S01]  /*10d40*/  F2FP.SATFINITE.E4M3.F32.PACK_AB_MERGE_C R31, R34, R31, RZ ;  /* 0x0000001f221f723e */ /* 0x000fe200048070ff */
[----:B------:R-:W-:Y:S01]  /*10d50*/  HADD2.F32 R44, -RZ, R48.H0_H0 ;  /* 0x20000030ff2c7230 */ /* 0x000fe20000004100 */
[----:B------:R-:W-:Y:S01]  /*10d60*/  F2FP.SATFINITE.E4M3.F32.PACK_AB_MERGE_C R33, R40, R33, RZ ;  /* 0x000000212821723e */ /* 0x000fe200048070ff */
[----:B------:R-:W-:Y:S01]  /*10d70*/  HADD2.F32 R51, -RZ, R49.H0_H0 ;  /* 0x20000031ff337230 */ /* 0x000fe20000004100 */
[----:B------:R-:W-:Y:S01]  /*10d80*/  F2FP.SATFINITE.E4M3.F32.PACK_AB_MERGE_C R5, R26, R5, R31 ;  /* 0x000000051a05723e */ /* 0x000fe2000480701f */
[----:B------:R-:W-:-:S02]  /*10d90*/  HADD2.F32 R43, -RZ, R43.H1_H1 ;  /* 0x3000002bff2b7230 */ /* 0x000fc40000004100 */
[C---:B------:R-:W-:Y:S01]  /*10da0*/  FMUL.FTZ R54, R44.reuse, R53 ;  /* 0x000000352c367220 */ /* 0x040fe20000410000 */
[----:B------:R-:W-:Y:S02]  /*10db0*/  HADD2.F32 R45, -RZ, R47.H0_H0 ;  /* 0x2000002fff2d7230 */ /* 0x000fe40000004100 */
[-C--:B------:R-:W-:Y:S01]  /*10dc0*/  FMUL.FTZ R56, R44, R51.reuse ;  /* 0x000000332c387220 */ /* 0x080fe20000410000 */
[----:B------:R-:W-:Y:S02]  /*10dd0*/  HADD2.F32 R42, -RZ, R42.H1_H1 ;  /* 0x3000002aff2a7230 */ /* 0x000fe40000004100 */
[C---:B------:R-:W-:Y:S01]  /*10de0*/  FMUL.FTZ R57, R43.reuse, R52 ;  /* 0x000000342b397220 */ /* 0x040fe20000410000 */
[----:B------:R-:W-:Y:S01]  /*10df0*/  FMUL.FTZ R59, R43, R50 ;  /* 0x000000322b3b7220 */ /* 0x000fe20000410000 */
[C---:B------:R-:W-:Y:S01]  /*10e00*/  FFMA.FTZ R44, R45.reuse, R51, -R54 ;  /* 0x000000332d2c7223 */ /* 0x040fe20000010836 */
[----:B------:R-:W-:Y:S01]  /*10e10*/  F2FP.F16.E4M3.UNPACK_B R54, R32.H1 ;  /* 0x00000020ff36723e */ /* 0x000fe200030006ff */
[----:B------:R-:W-:Y:S01]  /*10e20*/  FFMA.FTZ R45, R45, R53, R56 ;  /* 0x000000352d2d7223 */ /* 0x000fe20000010038 */
[----:B------:R-:W-:Y:S01]  /*10e30*/  F2FP.F16.E4M3.UNPACK_B R51, R29.H1 ;  /* 0x0000001dff33723e */ /* 0x000fe200030006ff */
[----:B------:R-:W-:Y:S01]  /*10e40*/  FFMA.FTZ R43, R42, R50, -R57 ;  /* 0x000000322a2b7223 */ /* 0x000fe20000010839 */
[----:B------:R-:W-:-:S02]  /*10e50*/  HADD2.F32 R53, -RZ, R49.H1_H1 ;  /* 0x30000031ff357230 */ /* 0x000fc40000004100 */
[----:B------:R-:W-:Y:S01]  /*10e60*/  FFMA.FTZ R42, R42, R52, R59 ;  /* 0x000000342a2a7223 */ /* 0x000fe2000001003b */
[----:B------:R-:W-:Y:S01]  /*10e70*/  HADD2.F32 R56, -RZ, R55.H1_H1 ;  /* 0x30000037ff387230 */ /* 0x000fe20000004100 */
[----:B------:R-:W-:Y:S01]  /*10e80*/  F2FP.SATFINITE.E4M3.F32.PACK_AB_MERGE_C R25, R24, R25, R33 ;  /* 0x000000191819723e */ /* 0x000fe20004807021 */
[----:B------:R-:W-:Y:S02]  /*10e90*/  HADD2.F32 R49, -RZ, R47.H1_H1 ;  /* 0x3000002fff317230 */ /* 0x000fe40000004100 */
[----:B------:R-:W-:Y:S02]  /*10ea0*/  HADD2.F32 R50, -RZ, R48.H1_H1 ;  /* 0x30000030ff327230 */ /* 0x000fe40000004100 */
[----:B------:R-:W-:Y:S02]  /*10eb0*/  HADD2.F32 R55, -RZ, R54.H0_H0 ;  /* 0x20000036ff377230 */ /* 0x000fe40000004100 */
[----:B------:R-:W-:Y:S02]  /*10ec0*/  HADD2.F32 R47, -RZ, R46.H0_H0 ;  /* 0x2000002eff2f7230 */ /* 0x000fe40000004100 */
[----:B------:R-:W-:Y:S01]  /*10ed0*/  FMUL.FTZ R58, R50, R56 ;  /* 0x00000038323a7220 */ /* 0x000fe20000410000 */
[----:B------:R-:W-:-:S02]  /*10ee0*/  HADD2.F32 R52, -RZ, R51.H0_H0 ;  /* 0x20000033ff347230 */ /* 0x000fc40000004100 */
[----:B------:R-:W-:Y:S01]  /*10ef0*/  FMUL.FTZ R59, R50, R53 ;  /* 0x00000035323b7220 */ /* 0x000fe20000410000 */
[----:B------:R-:W-:Y:S02]  /*10f00*/  HADD2.F32 R48, -RZ, R41.H0_H0 ;  /* 0x20000029ff307230 */ /* 0x000fe40000004100 */
[C---:B------:R-:W-:Y:S01]  /*10f10*/  FMUL.FTZ R57, R47.reuse, R55 ;  /* 0x000000372f397220 */ /* 0x040fe20000410000 */
[----:B------:R-:W-:Y:S02]  /*10f20*/  HADD2.F32 R54, -RZ, R54.H1_H1 ;  /* 0x30000036ff367230 */ /* 0x000fe40000004100 */
[----:B------:R-:W-:Y:S01]  /*10f30*/  FMUL.FTZ R50, R47, R52 ;  /* 0x000000342f327220 */ /* 0x000fe20000410000 */
[----:B------:R-:W-:Y:S02]  /*10f40*/  HADD2.F32 R46, -RZ, R46.H1_H1 ;  /* 0x3000002eff2e7230 */ /* 0x000fe40000004100 */
[----:B------:R-:W-:Y:S01]  /*10f50*/  FFMA.FTZ R47, R49, R53, -R58 ;  /* 0x00000035312f7223 */ /* 0x000fe2000001083a */
[----:B------:R-:W-:-:S02]  /*10f60*/  HADD2.F32 R51, -RZ, R51.H1_H1 ;  /* 0x30000033ff337230 */ /* 0x000fc40000004100 */
[----:B------:R-:W-:Y:S01]  /*10f70*/  FFMA.FTZ R60, R49, R56, R59 ;  /* 0x00000038313c7223 */ /* 0x000fe2000001003b */
[C---:B------:R-:W-:Y:S01]  /*10f80*/  FFMA.FTZ R57, R48.reuse, R52, -R57 ;  /* 0x0000003430397223 */ /* 0x040fe20000010839 */
[----:B------:R-:W-:Y:S01]  /*10f90*/  FFMA.FTZ R55, R48, R55, R50 ;  /* 0x0000003730377223 */ /* 0x000fe20000010032 */
[----:B------:R-:W-:Y:S01]  /*10fa0*/  F2FP.F16.E4M3.UNPACK_B R49, R32 ;  /* 0x00000020ff31723e */ /* 0x000fe200020006ff */
[----:B------:R-:W-:Y:S01]  /*10fb0*/  HADD2.F32 R41, -RZ, R41.H1_H1 ;  /* 0x30000029ff297230 */ /* 0x000fe20000004100 */
[----:B------:R-:W-:Y:S01]  /*10fc0*/  F2FP.F16.E4M3.UNPACK_B R48, R29 ;  /* 0x0000001dff30723e */ /* 0x000fe200020006ff */
[C---:B------:R-:W-:Y:S01]  /*10fd0*/  FMUL.FTZ R50, R46.reuse, R54 ;  /* 0x000000362e327220 */ /* 0x040fe20000410000 */
[----:B------:R-:W-:Y:S01]  /*10fe0*/  FMUL.FTZ R29, R46, R51 ;  /* 0x000000332e1d7220 */ /* 0x000fe20000410000 */
[----:B------:R-:W-:Y:S02]  /*10ff0*/  HADD2.F32 R46, -RZ, R49.H0_H0 ;  /* 0x20000031ff2e7230 */ /* 0x000fe40000004100 */
[----:B------:R-:W-:-:S02]  /*11000*/  HADD2.F32 R32, -RZ, R39.H0_H0 ;  /* 0x20000027ff207230 */ /* 0x000fc40000004100 */
[C---:B------:R-:W-:Y:S01]  /*11010*/  FFMA.FTZ R56, R41.reuse, R51, -R50 ;  /* 0x0000003329387223 */ /* 0x040fe20000010832 */
[----:B------:R-:W-:Y:S01]  /*11020*/  FFMA.FTZ R54, R41, R54, R29 ;  /* 0x0000003629367223 */ /* 0x000fe2000001001d */
[----:B------:R-:W-:Y:S02]  /*11030*/  HADD2.F32 R41, -RZ, R48.H0_H0 ;  /* 0x20000030ff297230 */ /* 0x000fe40000004100 */
        /* <DEDUP_REMOVED lines=9> */
[----:B------:R-:W-:Y:S01]  /*110d0*/  FFMA.FTZ R51, R29, R46, R32 ;  /* 0x0000002e1d337223 */ /* 0x000fe20000010020 */
[C---:B------:R-:W-:Y:S01]  /*110e0*/  FMUL.FTZ R53, R39.reuse, R49 ;  /* 0x0000003127357220 */ /* 0x040fe20000410000 */
[----:B------:R-:W-:Y:S01]  /*110f0*/  F2FP.F16.E4M3.UNPACK_B R29, R20.H1 ;  /* 0x00000014ff1d723e */ /* 0x000fe200030006ff */
[-C--:B------:R-:W-:Y:S01]  /*11100*/  FMUL.FTZ R46, R39, R48.reuse ;  /* 0x00000030272e7220 */ /* 0x080fe20000410000 */
[----:B------:R-:W-:Y:S02]  /*11110*/  HADD2.F32 R39, -RZ, R41.H0_H0 ;  /* 0x20000029ff277230 */ /* 0x000fe40000004100 */
[----:B------:R-:W-:Y:S01]  /*11120*/  FFMA.FTZ R53, R30, R48, -R53 ;  /* 0x000000301e357223 */ /* 0x000fe20000010835 */
[----:B------:R-:W-:-:S02]  /*11130*/  HADD2.F32 R32, -RZ, R27.H0_H0 ;  /* 0x2000001bff207230 */ /* 0x000fc40000004100 */
[----:B------:R-:W-:Y:S01]  /*11140*/  FFMA.FTZ R52, R30, R49, R46 ;  /* 0x000000311e347223 */ /* 0x000fe2000001002e */
[--C-:B------:R-:W-:Y:S01]  /*11150*/  HADD2.F32 R30, -RZ, R29.reuse.H0_H0 ;  /* 0x2000001dff1e7230 */ /* 0x100fe20000004100 */
[----:B------:R-:W-:Y:S01]  /*11160*/  F2FP.F16.E4M3.UNPACK_B R20, R20 ;  /* 0x00000014ff14723e */ /* 0x000fe200020006ff */
[----:B------:R-:W-:Y:S02]  /*11170*/  HADD2.F32 R46, -RZ, R29.H1_H1 ;  /* 0x3000001dff2e7230 */ /* 0x000fe40000004100 */
[C---:B------:R-:W-:Y:S01]  /*11180*/  FMUL.FTZ R58, R32.reuse, R39 ;  /* 0x00000027203a7220 */ /* 0x040fe20000410000 */
[----:B------:R-:W-:Y:S02]  /*11190*/  HADD2.F32 R29, -RZ, R7.H0_H0 ;  /* 0x20000007ff1d7230 */ /* 0x000fe40000004100 */
[----:B------:R-:W-:Y:S01]  /*111a0*/  FMUL.FTZ R32, R32, R30 ;  /* 0x0000001e20207220 */ /* 0x000fe20000410000 */
[----:B------:R-:W-:Y:S01]  /*111b0*/  HADD2.F32 R48, -RZ, R41.H1_H1 ;  /* 0x30000029ff307230 */ /* 0x000fe20000004100 */
[----:B------:R-:W-:Y:S01]  /*111c0*/  F2FP.SATFINITE.E4M3.F32.PACK_AB_MERGE_C R54, R54, R55, RZ ;  /* 0x000000373636723e */ /* 0x000fe200048070ff */
[----:B------:R-:W-:-:S02]  /*111d0*/  HADD2.F32 R27, -RZ, R27.H1_H1 ;  /* 0x3000001bff1b7230 */ /* 0x000fc40000004100 */
[C---:B------:R-:W-:Y:S01]  /*111e0*/  FFMA.FTZ R58, R29.reuse, R30, -R58 ;  /* 0x0000001e1d3a7223 */ /* 0x040fe2000001083a */
[----:B------:R-:W-:Y:S02]  /*111f0*/  HADD2.F32 R7, -RZ, R7.H1_H1 ;  /* 0x30000007ff077230 */ /* 0x000fe40000004100 */
[----:B------:R-:W-:Y:S01]  /*11200*/  FFMA.FTZ R32, R29, R39, R32 ;  /* 0x000000271d207223 */ /* 0x000fe20000010020 */
[----:B------:R-:W-:Y:S01]  /*11210*/  F2FP.F16.E4M3.UNPACK_B R29, R21 ;  /* 0x00000015ff1d723e */ /* 0x000fe200020006ff */
[C---:B------:R-:W-:Y:S01]  /*11220*/  FMUL.FTZ R30, R27.reuse, R48 ;  /* 0x000000301b1e7220 */ /* 0x040fe20000410000 */
[-C--:B------:R-:W-:Y:S01]  /*11230*/  FMUL.FTZ R27, R27, R46.reuse ;  /* 0x0000002e1b1b7220 */ /* 0x080fe20000410000 */
[--C-:B------:R-:W-:Y:S01]  /*11240*/  HADD2.F32 R21, -RZ, R20.reuse.H0_H0 ;  /* 0x20000014ff157230 */ /* 0x100fe20000004100 */
[----:B------:R-:W-:Y:S01]  /*11250*/  F2FP.SATFINITE.E4M3.F32.PACK_AB_MERGE_C R24, R52, R51, R54 ;  /* 0x000000333418723e */ /* 0x000fe20004807036 */
[C---:B------:R-:W-:Y:S01]  /*11260*/  FFMA.FTZ R49, R7.reuse, R46, -R30 ;  /* 0x0000002e07317223 */ /* 0x040fe2000001081e */
[----:B------:R-:W-:Y:S01]  /*11270*/  FFMA.FTZ R59, R7, R48, R27 ;  /* 0x00000030073b7223 */ /* 0x000fe2000001001b */
[----:B------:R-:W-:-:S02]  /*11280*/  HADD2.F32 R27, -RZ, R20.H1_H1 ;  /* 0x30000014ff1b7230 */ /* 0x000fc40000004100 */
[--C-:B------:R-:W-:Y:S01]  /*11290*/  HADD2.F32 R30, -RZ, R29.reuse.H0_H0 ;  /* 0x2000001dff1e7230 */ /* 0x100fe20000004100 */
[----:B------:R-:W-:Y:S01]  /*112a0*/  F2FP.SATFINITE.E4M3.F32.PACK_AB_MERGE_C R49, R49, R58, RZ ;  /* 0x0000003a3131723e */ /* 0x000fe200048070ff */
[--C-:B------:R-:W-:Y:S01]  /*112b0*/  HADD2.F32 R7, -RZ, R6.reuse.H0_H0 ;  /* 0x20000006ff077230 */ /* 0x100fe20000004100 */
[----:B------:R-:W-:Y:S01]  /*112c0*/  F2FP.SATFINITE.E4M3.F32.PACK_AB_MERGE_C R32, R59, R32, RZ ;  /* 0x000000203b20723e */ /* 0x000fe200048070ff */
[----:B------:R-:W-:Y:S02]  /*112d0*/  HADD2.F32 R29, -RZ, R29.H1_H1 ;  /* 0x3000001dff1d7230 */ /* 0x000fe40000004100 */
[----:B------:R-:W-:Y:S02]  /*112e0*/  HADD2.F32 R20, -RZ, R6.H1_H1 ;  /* 0x30000006ff147230 */ /* 0x000fe40000004100 */
[C---:B------:R-:W-:Y:S01]  /*112f0*/  FMUL.FTZ R39, R7.reuse, R30 ;  /* 0x0000001e07277220 */ /* 0x040fe20000410000 */
[--C-:B------:R-:W-:Y:S02]  /*11300*/  HADD2.F32 R6, -RZ, R4.reuse.H0_H0 ;  /* 0x20000004ff067230 */ /* 0x100fe40000004100 */
[----:B------:R-:W-:Y:S01]  /*11310*/  FMUL.FTZ R7, R7, R21 ;  /* 0x0000001507077220 */ /* 0x000fe20000410000 */
[----:B------:R-:W-:-:S02]  /*11320*/  HADD2.F32 R4, -RZ, R4.H1_H1 ;  /* 0x30000004ff047230 */ /* 0x000fc40000004100 */
[C---:B------:R-:W-:Y:S01]  /*11330*/  FMUL.FTZ R41, R20.reuse, R29 ;  /* 0x0000001d14297220 */ /* 0x040fe20000410000 */
[----:B------:R-:W-:Y:S01]  /*11340*/  FMUL.FTZ R20, R20, R27 ;  /* 0x0000001b14147220 */ /* 0x000fe20000410000 */
[C---:B------:R-:W-:Y:S01]  /*11350*/  FFMA.FTZ R39, R6.reuse, R21, -R39 ;  /* 0x0000001506277223 */ /* 0x040fe20000010827 */
[----:B------:R-:W-:Y:S01]  /*11360*/  FFMA.FTZ R30, R6, R30, R7 ;  /* 0x0000001e061e7223 */ /* 0x000fe20000010007 */
[C---:B------:R-:W-:Y:S01]  /*11370*/  FFMA.FTZ R6, R4.reuse, R27, -R41 ;  /* 0x0000001b04067223 */ /* 0x040fe20000010829 */
[----:B------:R-:W-:Y:S01]  /*11380*/  FFMA.FTZ R29, R4, R29, R20 ;  /* 0x0000001d041d7223 */ /* 0x000fe20000010014 */
[----:B------:R-:W-:Y:S02]  /*11390*/  F2FP.SATFINITE.E4M3.F32.PACK_AB_MERGE_C R7, R47, R44, RZ ;  /* 0x0000002c2f07723e */ /* 0x000fe400048070ff */
[----:B------:R-:W-:Y:S02]  /*113a0*/  F2FP.SATFINITE.E4M3.F32.PACK_AB_MERGE_C R4, R56, R57, RZ ;  /* 0x000000393804723e */ /* 0x000fe400048070ff */
[----:B------:R-:W-:-:S02]  /*113b0*/  F2FP.SATFINITE.E4M3.F32.PACK_AB_MERGE_C R27, R60, R45, RZ ;  /* 0x0000002d3c1b723e */ /* 0x000fc400048070ff */
[----:B------:R-:W-:Y:S02]  /*113c0*/  F2FP.SATFINITE.E4M3.F32.PACK_AB_MERGE_C R7, R43, R38, R7 ;  /* 0x000000262b07723e */ /* 0x000fe40004807007 */
[----:B------:R-:W-:Y:S02]  /*113d0*/  F2FP.SATFINITE.E4M3.F32.PACK_AB_MERGE_C R4, R53, R50, R4 ;  /* 0x000000323504723e */ /* 0x000fe40004807004 */
[----:B------:R-:W-:Y:S02]  /*113e0*/  F2FP.SATFINITE.E4M3.F32.PACK_AB_MERGE_C R6, R6, R39, R49 ;  /* 0x000000270606723e */ /* 0x000fe40004807031 */
[----:B------:R-:W-:Y:S02]  /*113f0*/  F2FP.SATFINITE.E4M3.F32.PACK_AB_MERGE_C R27, R42, R35, R27 ;  /* 0x000000232a1b723e */ /* 0x000fe4000480701b */
[----:B------:R-:W-:Y:S01]  /*11400*/  F2FP.SATFINITE.E4M3.F32.PACK_AB_MERGE_C R26, R29, R30, R32 ;  /* 0x0000001e1d1a723e */ /* 0x000fe20004807020 */
[----:B------:R3:W-:Y:S04]  /*11410*/  STS.128 [R61+0x18000], R4 ;  /* 0x018000043d007388 */ /* 0x0007e80000000c00 */
[----:B------:R3:W-:Y:S02]  /*11420*/  STS.128 [R28+0x18000], R24 ;  /* 0x018000181c007388 */ /* 0x0007e40000000c00 */
.L_x_1909:
[----:B------:R-:W-:Y:S05]  /*11430*/  BSYNC B1 ;  /* 0x0000000000017941 */ /* 0x000fea0003800000 */
.L_x_1908:
[----:B------:R-:W-:Y:S05]  /*11440*/  @P0 BRA `(.L_x_1893) ;  /* 0x0000000c00f80947 */ /* 0x000fea0003800000 */
[----:B------:R-:W4:Y:S01]  /*11450*/  LDL R51, [R1+0x80] ;  /* 0x0000800001337983 */ /* 0x000f220000100800 */
[----:B--23-5:R-:W-:Y:S01]  /*11460*/  LEA.HI R4, R3, R0, RZ, 0x1c ;  /* 0x0000000003047211 */ /* 0x02cfe200078fe0ff */
[----:B-1----:R-:W-:Y:S01]  /*11470*/  IMAD.SHL.U32 R24, R37, 0x80, RZ ;  /* 0x0000008025187824 */ /* 0x002fe200078e00ff */
[----:B------:R-:W-:Y:S02]  /*11480*/  SHF.R.S32.HI R6, RZ, 0x1f, R37 ;  /* 0x0000001fff067819 */ /* 0x000fe40000011425 */
[----:B------:R-:W-:Y:S02]  /*11490*/  SHF.R.S32.HI R21, RZ, 0x1f, R4 ;  /* 0x0000001fff157819 */ /* 0x000fe40000011404 */
[----:B------:R-:W-:Y:S02]  /*114a0*/  SHF.R.U32.HI R0, RZ, 0x8, R12 ;  /* 0x00000008ff007819 */ /* 0x000fe4000001160c */
[----:B0-----:R-:W-:Y:S01]  /*114b0*/  LEA.HI R25, R21, R4, RZ, 0x3 ;  /* 0x0000000415197211 */ /* 0x001fe200078f18ff */
[----:B------:R-:W-:Y:S01]  /*114c0*/  IMAD.SHL.U32 R21, R4, 0x10, RZ ;  /* 0x0000001004157824 */ /* 0x000fe200078e00ff */
[----:B------:R-:W-:-:S02]  /*114d0*/  LOP3.LUT R26, R24, 0x380, RZ, 0xc0, !PT ;  /* 0x00000380181a7812 */ /* 0x000fc400078ec0ff */
[----:B------:R-:W-:Y:S01]  /*114e0*/  LEA.HI R37, R6, R37, RZ, 0x3 ;  /* 0x0000002506257211 */ /* 0x000fe200078f18ff */
[----:B------:R-:W-:Y:S01]  /*114f0*/  IMAD.SHL.U32 R25, R25, 0x800, RZ ;  /* 0x0000080019197824 */ /* 0x000fe200078e00ff */
[----:B------:R-:W-:Y:S02]  /*11500*/  LOP3.LUT R3, R12, 0xff, RZ, 0xc0, !PT ;  /* 0x000000ff0c037812 */ /* 0x000fe400078ec0ff */
[----:B------:R-:W-:Y:S01]  /*11510*/  LOP3.LUT R4, R0, 0xff, RZ, 0xc0, !PT ;  /* 0x000000ff00047812 */ /* 0x000fe200078ec0ff */
[----:B------:R-:W-:Y:S01]  /*11520*/  IMAD.SHL.U32 R37, R37, 0x80, RZ ;  /* 0x0000008025257824 */ /* 0x000fe200078e00ff */
[----:B------:R-:W-:Y:S02]  /*11530*/  LOP3.LUT R0, R26, 0x70, R21, 0xf8, !PT ;  /* 0x000000701a007812 */ /* 0x000fe400078ef815 */
[----:B------:R-:W-:Y:S02]  /*11540*/  PRMT R21, R4, 0x7604, R3 ;  /* 0x0000760404157816 */ /* 0x000fe40000000003 */
[----:B------:R-:W-:-:S02]  /*11550*/  SHF.R.U32.HI R4, RZ, 0x8, R15 ;  /* 0x00000008ff047819 */ /* 0x000fc4000001160f */
[----:B------:R-:W-:Y:S02]  /*11560*/  SHF.R.U32.HI R27, RZ, 0x3, R26 ;  /* 0x00000003ff1b7819 */ /* 0x000fe4000001161a */
[----:B------:R-:W-:Y:S02]  /*11570*/  SHF.R.U32.HI R6, RZ, 0x8, R13 ;  /* 0x00000008ff067819 */ /* 0x000fe4000001160d */
[----:B------:R-:W-:Y:S02]  /*11580*/  SHF.R.U32.HI R20, RZ, 0x8, R14 ;  /* 0x00000008ff147819 */ /* 0x000fe4000001160e */
[----:B------:R-:W-:Y:S02]  /*11590*/  LOP3.LUT R3, R15, 0xff, RZ, 0xc0, !PT ;  /* 0x000000ff0f037812 */ /* 0x000fe400078ec0ff */
[----:B------:R-:W-:Y:S02]  /*115a0*/  LOP3.LUT R4, R4, 0xff, RZ, 0xc0, !PT ;  /* 0x000000ff04047812 */ /* 0x000fe400078ec0ff */
[----:B------:R-:W-:-:S02]  /*115b0*/  LOP3.LUT R0, R0, R27, RZ, 0x3c, !PT ;  /* 0x0000001b00007212 */ /* 0x000fc400078e3cff */
[----:B------:R-:W-:Y:S02]  /*115c0*/  LOP3.LUT R37, R37, 0xfffffc00, RZ, 0xc0, !PT ;  /* 0xfffffc0025257812 */ /* 0x000fe400078ec0ff */
[----:B------:R-:W-:Y:S02]  /*115d0*/  LOP3.LUT R25, R25, 0xffffc000, RZ, 0xc0, !PT ;  /* 0xffffc00019197812 */ /* 0x000fe400078ec0ff */
[----:B------:R-:W-:Y:S02]  /*115e0*/  LOP3.LUT R5, R13, 0xff, RZ, 0xc0, !PT ;  /* 0x000000ff0d057812 */ /* 0x000fe400078ec0ff */
[----:B------:R-:W-:Y:S02]  /*115f0*/  LOP3.LUT R7, R14, 0xff, RZ, 0xc0, !PT ;  /* 0x000000ff0e077812 */ /* 0x000fe400078ec0ff */
[----:B------:R-:W-:Y:S02]  /*11600*/  LOP3.LUT R6, R6, 0xff, RZ, 0xc0, !PT ;  /* 0x000000ff06067812 */ /* 0x000fe400078ec0ff */
[----:B------:R-:W-:-:S02]  /*11610*/  LOP3.LUT R24, R20, 0xff, RZ, 0xc0, !PT ;  /* 0x000000ff14187812 */ /* 0x000fc400078ec0ff */
[----:B------:R-:W-:Y:S02]  /*11620*/  PRMT R28, R4, 0x7604, R3 ;  /* 0x00007604041c7816 */ /* 0x000fe40000000003 */
[----:B------:R-:W-:Y:S02]  /*11630*/  IADD3 R3, R0, R25, R37 ;  /* 0x0000001900037210 */ /* 0x000fe40007ffe025 */
[----:B------:R-:W-:Y:S02]  /*11640*/  PRMT R20, R6, 0x7604, R5 ;  /* 0x0000760406147816 */ /* 0x000fe40000000005 */
[----:B------:R-:W-:Y:S01]  /*11650*/  PRMT R29, R24, 0x7604, R7 ;  /* 0x00007604181d7816 */ /* 0x000fe20000000007 */
[----:B------:R-:W-:Y:S01]  /*11660*/  IMAD.IADD R0, R22, 0x1, R3 ;  /* 0x0000000116007824 */ /* 0x000fe200078e0203 */
[----:B------:R-:W-:Y:S02]  /*11670*/  SHF.R.U32.HI R6, RZ, 0x8, R8 ;  /* 0x00000008ff067819 */ /* 0x000fe40000011608 */
[----:B------:R-:W-:-:S02]  /*11680*/  SHF.R.U32.HI R24, RZ, 0x8, R9 ;  /* 0x00000008ff187819 */ /* 0x000fc40000011609 */
[----:B------:R-:W-:Y:S02]  /*11690*/  LOP3.LUT R5, R8, 0xff, RZ, 0xc0, !PT ;  /* 0x000000ff08057812 */ /* 0x000fe400078ec0ff */
[----:B------:R-:W-:Y:S02]  /*116a0*/  LOP3.LUT R6, R6, 0xff, RZ, 0xc0, !PT ;  /* 0x000000ff06067812 */ /* 0x000fe400078ec0ff */
[----:B------:R-:W-:Y:S02]  /*116b0*/  LOP3.LUT R3, R24, 0xff, RZ, 0xc0, !PT ;  /* 0x000000ff18037812 */ /* 0x000fe400078ec0ff */
[----:B------:R-:W0:Y:S01]  /*116c0*/  LDS.128 R24, [R0+0x18000] ;  /* 0x0180000000187984 */ /* 0x000e220000000c00 */
[----:B------:R-:W-:Y:S02]  /*116d0*/  PRMT R33, R6, 0x7604, R5 ;  /* 0x0000760406217816 */ /* 0x000fe40000000005 */
[----:B------:R-:W-:Y:S02]  /*116e0*/  SHF.R.U32.HI R35, RZ, 0x8, R11 ;  /* 0x00000008ff237819 */ /* 0x000fe4000001160b */
[----:B------:R-:W-:-:S02]  /*116f0*/  LOP3.LUT R34, R11, 0xff, RZ, 0xc0, !PT ;  /* 0x000000ff0b227812 */ /* 0x000fc400078ec0ff */
[----:B------:R-:W-:Y:S02]  /*11700*/  LOP3.LUT R35, R35, 0xff, RZ, 0xc0, !PT ;  /* 0x000000ff23237812 */ /* 0x000fe400078ec0ff */
[----:B------:R-:W-:Y:S02]  /*11710*/  LOP3.LUT R30, R9, 0xff, RZ, 0xc0, !PT ;  /* 0x000000ff091e7812 */ /* 0x000fe400078ec0ff */
[----:B------:R-:W-:Y:S02]  /*11720*/  PRMT R34, R35, 0x7604, R34 ;  /* 0x0000760423227816 */ /* 0x000fe40000000022 */
[----:B------:R-:W-:Y:S02]  /*11730*/  SHF.R.U32.HI R35, RZ, 0x10, R9 ;  /* 0x00000010ff237819 */ /* 0x000fe40000011609 */
[----:B------:R-:W-:Y:S02]  /*11740*/  PRMT R30, R3, 0x7604, R30 ;  /* 0x00007604031e7816 */ /* 0x000fe4000000001e */
[----:B------:R-:W-:Y:S01]  /*11750*/  SHF.R.U32.HI R3, RZ, 0x10, R13 ;  /* 0x00000010ff037819 */ /* 0x000fe2000001160d */
[----:B------:R-:W-:Y:S01]  /*11760*/  IMAD.U32 R35, R35, 0x10000, RZ ;  /* 0x0001000023237824 */ /* 0x000fe200078e00ff */
[----:B------:R-:W-:-:S02]  /*11770*/  SHF.R.U32.HI R39, RZ, 0x10, R11 ;  /* 0x00000010ff277819 */ /* 0x000fc4000001160b */
[----:B------:R-:W-:Y:S01]  /*11780*/  SHF.R.U32.HI R32, RZ, 0x8, R10 ;  /* 0x00000008ff207819 */ /* 0x000fe2000001160a */
[----:B------:R-:W-:Y:S01]  /*11790*/  IMAD.U32 R3, R3, 0x10000, RZ ;  /* 0x0001000003037824 */ /* 0x000fe200078e00ff */
[----:B------:R-:W-:Y:S01]  /*117a0*/  LOP3.LUT R31, R10, 0xff, RZ, 0xc0, !PT ;  /* 0x000000ff0a1f7812 */ /* 0x000fe200078ec0ff */
[----:B------:R-:W-:Y:S01]  /*117b0*/  IMAD.U32 R39, R39, 0x10000, RZ ;  /* 0x0001000027277824 */ /* 0x000fe200078e00ff */
[----:B------:R-:W-:Y:S02]  /*117c0*/  LOP3.LUT R32, R32, 0xff, RZ, 0xc0, !PT ;  /* 0x000000ff20207812 */ /* 0x000fe400078ec0ff */
[----:B------:R-:W-:Y:S02]  /*117d0*/  LOP3.LUT R35, R30, 0xff0000, R35, 0xf8, !PT ;  /* 0x00ff00001e237812 */ /* 0x000fe400078ef823 */
[----:B------:R-:W-:Y:S02]  /*117e0*/  PRMT R37, R32, 0x7604, R31 ;  /* 0x0000760420257816 */ /* 0x000fe4000000001f */
[----:B------:R-:W-:-:S02]  /*117f0*/  LOP3.LUT R3, R20, 0xff0000, R3, 0xf8, !PT ;  /* 0x00ff000014037812 */ /* 0x000fc400078ef803 */
[----:B------:R-:W-:Y:S02]  /*11800*/  LOP3.LUT R39, R34, 0xff0000, R39, 0xf8, !PT ;  /* 0x00ff000022277812 */ /* 0x000fe400078ef827 */
[----:B------:R-:W-:Y:S02]  /*11810*/  LOP3.LUT R38, R35, 0xff000000, R9, 0xf8, !PT ;  /* 0xff00000023267812 */ /* 0x000fe400078ef809 */
[----:B------:R-:W-:Y:S02]  /*11820*/  SHF.R.U32.HI R31, RZ, 0x10, R15 ;  /* 0x00000010ff1f7819 */ /* 0x000fe4000001160f */
[----:B------:R-:W-:Y:S02]  /*11830*/  LOP3.LUT R29, R29, 0xff0000, R14, 0xf8, !PT ;  /* 0x00ff00001d1d7812 */ /* 0x000fe400078ef80e */
[----:B------:R-:W-:Y:S01]  /*11840*/  LOP3.LUT R33, R33, 0xff0000, R8, 0xf8, !PT ;  /* 0x00ff000021217812 */ /* 0x000fe200078ef808 */
[----:B------:R-:W-:Y:S01]  /*11850*/  IMAD.U32 R31, R31, 0x10000, RZ ;  /* 0x000100001f1f7824 */ /* 0x000fe200078e00ff */
[----:B------:R-:W-:-:S02]  /*11860*/  LOP3.LUT R13, R3, 0xff000000, R13, 0xf8, !PT ;  /* 0xff000000030d7812 */ /* 0x000fc400078ef80d */
[----:B------:R-:W-:Y:S02]  /*11870*/  LOP3.LUT R37, R37, 0xff0000, R10, 0xf8, !PT ;  /* 0x00ff000025257812 */ /* 0x000fe400078ef80a */
[----:B------:R-:W-:Y:S02]  /*11880*/  LOP3.LUT R42, R39, 0xff000000, R11, 0xf8, !PT ;  /* 0xff000000272a7812 */ /* 0x000fe400078ef80b */
[----:B------:R-:W-:Y:S02]  /*11890*/  F2FP.F16.E4M3.UNPACK_B R39, R38 ;  /* 0x00000026ff27723e */ /* 0x000fe400020006ff */
[----:B0-----:R-:W-:Y:S02]  /*118a0*/  F2FP.F16.E4M3.UNPACK_B R11, R25 ;  /* 0x00000019ff0b723e */ /* 0x001fe400020006ff */
[----:B------:R-:W-:Y:S01]  /*118b0*/  LOP3.LUT R3, R29, 0xff000000, R14, 0xf8, !PT ;  /* 0xff0000001d037812 */ /* 0x000fe200078ef80e */
[--C-:B------:R-:W-:Y:S01]  /*118c0*/  HADD2.F32 R40, -RZ, R39.reuse.H0_H0 ;  /* 0x20000027ff287230 */ /* 0x100fe20000004100 */
[----:B------:R-:W-:Y:S01]  /*118d0*/  LOP3.LUT R29, R33, 0xff000000, R8, 0xf8, !PT ;  /* 0xff000000211d7812 */ /* 0x000fe200078ef808 */
[----:B------:R-:W-:Y:S01]  /*118e0*/  HADD2.F32 R39, -RZ, R39.H1_H1 ;  /* 0x30000027ff277230 */ /* 0x000fe20000004100 */
[----:B------:R-:W-:-:S02]  /*118f0*/  LOP3.LUT R21, R21, 0xff0000, R12, 0xf8, !PT ;  /* 0x00ff000015157812 */ /* 0x000fc400078ef80c */
[----:B------:R-:W-:Y:S02]  /*11900*/  LOP3.LUT R8, R37, 0xff000000, R10, 0xf8, !PT ;  /* 0xff00000025087812 */ /* 0x000fe400078ef80a */
[----:B------:R-:W-:Y:S02]  /*11910*/  F2FP.F16.E4M3.UNPACK_B R14, R13 ;  /* 0x0000000dff0e723e */ /* 0x000fe400020006ff */
[----:B------:R-:W-:Y:S02]  /*11920*/  LOP3.LUT R31, R28, 0xff0000, R31, 0xf8, !PT ;  /* 0x00ff00001c1f7812 */ /* 0x000fe400078ef81f */
[----:B------:R-:W-:Y:S01]  /*11930*/  LOP3.LUT R12, R21, 0xff000000, R12, 0xf8, !PT ;  /* 0xff000000150c7812 */ /* 0x000fe200078ef80c */
[----:B------:R-:W-:Y:S01]  /*11940*/  HADD2.F32 R28, -RZ, R14.H0_H0 ;  /* 0x2000000eff1c7230 */ /* 0x000fe20000004100 */
[----:B------:R-:W-:Y:S02]  /*11950*/  F2FP.F16.E4M3.UNPACK_B R21, R25.H1 ;  /* 0x00000019ff15723e */ /* 0x000fe400030006ff */
[----:B------:R-:W-:-:S02]  /*11960*/  F2FP.F16.E4M3.UNPACK_B R25, R24 ;  /* 0x00000018ff19723e */ /* 0x000fc400020006ff */
[----:B------:R-:W-:Y:S02]  /*11970*/  F2FP.F16.E4M3.UNPACK_B R35, R24.H1 ;  /* 0x00000018ff23723e */ /* 0x000fe400030006ff */
[-C--:B------:R-:W-:Y:S02]  /*11980*/  F2FP.F16.E4M3.UNPACK_B R32, R27.reuse ;  /* 0x0000001bff20723e */ /* 0x080fe400020006ff */
[----:B------:R-:W-:Y:S02]  /*11990*/  F2FP.F16.E4M3.UNPACK_B R37, R27.H1 ;  /* 0x0000001bff25723e */ /* 0x000fe400030006ff */
[----:B------:R-:W-:Y:S02]  /*119a0*/  F2FP.F16.E4M3.UNPACK_B R38, R38.H1 ;  /* 0x00000026ff26723e */ /* 0x000fe400030006ff */
[----:B------:R-:W-:Y:S01]  /*119b0*/  LOP3.LUT R34, R31, 0xff000000, R15, 0xf8, !PT ;  /* 0xff0000001f227812 */ /* 0x000fe200078ef80f */
[----:B----4-:R-:W0:Y:S02]  /*119c0*/  LDS.128 R4, [R51+0x18000] ;  /* 0x0180000033047984 */ /* 0x010e240000000c00 */
[----:B0-----:R-:W-:-:S02]  /*119d0*/  F2FP.F16.E4M3.UNPACK_B R10, R5 ;  /* 0x00000005ff0a723e */ /* 0x001fc400020006ff */
[----:B------:R-:W-:Y:S01]  /*119e0*/  F2FP.F16.E4M3.UNPACK_B R20, R5.H1 ;  /* 0x00000005ff14723e */ /* 0x000fe200030006ff */
[--C-:B------:R-:W-:Y:S01]  /*119f0*/  HADD2.F32 R5, -RZ, R11.reuse.H0_H0 ;  /* 0x2000000bff057230 */ /* 0x100fe20000004100 */
[-C--:B------:R-:W-:Y:S01]  /*11a00*/  F2FP.F16.E4M3.UNPACK_B R30, R7.reuse ;  /* 0x00000007ff1e723e */ /* 0x080fe200020006ff */
[--C-:B------:R-:W-:Y:S01]  /*11a10*/  HADD2.F32 R9, -RZ, R10.reuse.H0_H0 ;  /* 0x2000000aff097230 */ /* 0x100fe20000004100 */
[----:B------:R-:W-:Y:S01]  /*11a20*/  F2FP.F16.E4M3.UNPACK_B R33, R7.H1 ;  /* 0x00000007ff21723e */ /* 0x000fe200030006ff */
[----:B------:R-:W-:Y:S02]  /*11a30*/  HADD2.F32 R11, -RZ, R11.H1_H1 ;  /* 0x3000000bff0b7230 */ /* 0x000fe40000004100 */
[C---:B------:R-:W-:Y:S01]  /*11a40*/  FMUL.FTZ R24, R5.reuse, R40 ;  /* 0x0000002805187220 */ /* 0x040fe20000410000 */
[----:B------:R-:W-:Y:S01]  /*11a50*/  FMUL.FTZ R27, R5, R28 ;  /* 0x0000001c051b7220 */ /* 0x000fe20000410000 */
[----:B------:R-:W-:Y:S01]  /*11a60*/  HADD2.F32 R10, -RZ, R10.H1_H1 ;  /* 0x3000000aff0a7230 */ /* 0x000fe20000004100 */
[----:B------:R-:W-:Y:S01]  /*11a70*/  F2FP.F16.E4M3.UNPACK_B R31, R4.H1 ;  /* 0x00000004ff1f723e */ /* 0x000fe200030006ff */
[C---:B------:R-:W-:Y:S01]  /*11a80*/  FFMA.FTZ R5, R9.reuse, R28, -R24 ;  /* 0x0000001c09057223 */ /* 0x040fe20000010818 */
[----:B------:R-:W-:Y:S01]  /*11a90*/  F2FP.F16.E4M3.UNPACK_B R24, R13.H1 ;  /* 0x0000000dff18723e */ /* 0x000fe200030006ff */
[----:B------:R-:W-:Y:S01]  /*11aa0*/  FFMA.FTZ R9, R9, R40, R27 ;  /* 0x0000002809097223 */ /* 0x000fe2000001001b */
[----:B------:R-:W-:-:S02]  /*11ab0*/  HADD2.F32 R27, -RZ, R14.H1_H1 ;  /* 0x3000000eff1b7230 */ /* 0x000fc40000004100 */
[C---:B------:R-:W-:Y:S01]  /*11ac0*/  FMUL.FTZ R41, R11.reuse, R39 ;  /* 0x000000270b297220 */ /* 0x040fe20000410000 */
[----:B------:R-:W-:Y:S01]  /*11ad0*/  HADD2.F32 R40, -RZ, R38.H0_H0 ;  /* 0x20000026ff287230 */ /* 0x000fe20000004100 */
[----:B------:R-:W-:Y:S01]  /*11ae0*/  F2FP.F16.E4M3.UNPACK_B R15, R4 ;  /* 0x00000004ff0f723e */ /* 0x000fe200020006ff */
[----:B------:R-:W-:Y:S02]  /*11af0*/  HADD2.F32 R14, -RZ, R21.H0_H0 ;  /* 0x20000015ff0e7230 */ /* 0x000fe40000004100 */
[-C--:B------:R-:W-:Y:S01]  /*11b00*/  FMUL.FTZ R44, R11, R27.reuse ;  /* 0x0000001b0b2c7220 */ /* 0x080fe20000410000 */
[----:B------:R-:W-:Y:S01]  /*11b10*/  HADD2.F32 R28, -RZ, R24.H0_H0 ;  /* 0x20000018ff1c7230 */ /* 0x000fe20000004100 */
[----:B------:R-:W-:Y:S01]  /*11b20*/  F2FP.F16.E4M3.UNPACK_B R4, R6 ;  /* 0x00000006ff04723e */ /* 0x000fe200020006ff */
[----:B------:R-:W-:Y:S02]  /*11b30*/  HADD2.F32 R13, -RZ, R20.H0_H0 ;  /* 0x20000014ff0d7230 */ /* 0x000fe40000004100 */
[C---:B------:R-:W-:Y:S01]  /*11b40*/  FMUL.FTZ R46, R14.reuse, R40 ;  /* 0x000000280e2e7220 */ /* 0x040fe20000410000 */
[----:B------:R-:W-:Y:S01]  /*11b50*/  F2FP.F16.E4M3.UNPACK_B R7, R6.H1 ;  /* 0x00000006ff07723e */ /* 0x000fe200030006ff */
[-C--:B------:R-:W-:Y:S01]  /*11b60*/  FMUL.FTZ R43, R14, R28.reuse ;  /* 0x0000001c0e2b7220 */ /* 0x080fe20000410000 */
[----:B------:R-:W-:Y:S01]  /*11b70*/  FFMA.FTZ R14, R10, R27, -R41 ;  /* 0x0000001b0a0e7223 */ /* 0x000fe20000010829 */
[----:B------:R-:W-:Y:S01]  /*11b80*/  FFMA.FTZ R11, R13, R28, -R46 ;  /* 0x0000001c0d0b7223 */ /* 0x000fe2000001082e */
[----:B------:R-:W-:-:S02]  /*11b90*/  HADD2.F32 R41, -RZ, R38.H1_H1 ;  /* 0x30000026ff297230 */ /* 0x000fc40000004100 */
[----:B------:R-:W-:Y:S01]  /*11ba0*/  FFMA.FTZ R13, R13, R40, R43 ;  /* 0x000000280d0d7223 */ /* 0x000fe2000001002b */
[----:B------:R-:W-:Y:S01]  /*11bb0*/  F2FP.F16.E4M3.UNPACK_B R40, R42 ;  /* 0x0000002aff28723e */ /* 0x000fe200020006ff */
[----:B------:R-:W-:Y:S01]  /*11bc0*/  HADD2.F32 R27, -RZ, R24.H1_H1 ;  /* 0x30000018ff1b7230 */ /* 0x000fe20000004100 */
[----:B------:R-:W-:Y:S01]  /*11bd0*/  F2FP.F16.E4M3.UNPACK_B R38, R34 ;  /* 0x00000022ff26723e */ /* 0x000fe200020006ff */
[----:B------:R-:W-:Y:S02]  /*11be0*/  HADD2.F32 R24, -RZ, R32.H0_H0 ;  /* 0x20000020ff187230 */ /* 0x000fe40000004100 */
[----:B------:R-:W-:Y:S01]  /*11bf0*/  FFMA.FTZ R10, R10, R39, R44 ;  /* 0x000000270a0a7223 */ /* 0x000fe2000001002c */
[----:B------:R-:W-:Y:S01]  /*11c00*/  HADD2.F32 R43, -RZ, R40.H0_H0 ;  /* 0x20000028ff2b7230 */ /* 0x000fe20000004100 */
[-C--:B------:R-:W-:Y:S01]  /*11c10*/  F2FP.F16.E4M3.UNPACK_B R6, R26.reuse ;  /* 0x0000001aff06723e */ /* 0x080fe200020006ff */
[----:B------:R-:W-:Y:S01]  /*11c20*/  HADD2.F32 R28, -RZ, R20.H1_H1 ;  /* 0x30000014ff1c7230 */ /* 0x000fe20000004100 */
[----:B------:R-:W-:Y:S01]  /*11c30*/  F2FP.F16.E4M3.UNPACK_B R26, R26.H1 ;  /* 0x0000001aff1a723e */ /* 0x000fe200030006ff */
[----:B------:R-:W-:-:S02]  /*11c40*/  HADD2.F32 R20, -RZ, R21.H1_H1 ;  /* 0x30000015ff147230 */ /* 0x000fc40000004100 */
[----:B------:R-:W-:Y:S01]  /*11c50*/  FMUL.FTZ R46, R24, R43 ;  /* 0x0000002b182e7220 */ /* 0x000fe20000410000 */
[----:B------:R-:W-:Y:S02]  /*11c60*/  HADD2.F32 R39, -RZ, R38.H0_H0 ;  /* 0x20000026ff277230 */ /* 0x000fe40000004100 */
[----:B------:R-:W-:Y:S02]  /*11c70*/  HADD2.F32 R21, -RZ, R30.H0_H0 ;  /* 0x2000001eff157230 */ /* 0x000fe40000004100 */
[C---:B------:R-:W-:Y:S01]  /*11c80*/  FMUL.FTZ R45, R20.reuse, R41 ;  /* 0x00000029142d7220 */ /* 0x040fe20000410000 */
[----:B------:R-:W-:Y:S01]  /*11c90*/  FMUL.FTZ R44, R20, R27 ;  /* 0x0000001b142c7220 */ /* 0x000fe20000410000 */
[-C--:B------:R-:W-:Y:S01]  /*11ca0*/  FMUL.FTZ R48, R24, R39.reuse ;  /* 0x0000002718307220 */ /* 0x080fe20000410000 */
[----:B------:R-:W-:Y:S02]  /*11cb0*/  HADD2.F32 R32, -RZ, R32.H1_H1 ;  /* 0x30000020ff207230 */ /* 0x000fe40000004100 */
[C---:B------:R-:W-:Y:S01]  /*11cc0*/  FFMA.FTZ R24, R21.reuse, R39, -R46 ;  /* 0x0000002715187223 */ /* 0x040fe2000001082e */
[----:B------:R-:W-:Y:S01]  /*11cd0*/  HADD2.F32 R39, -RZ, R38.H1_H1 ;  /* 0x30000026ff277230 */ /* 0x000fe20000004100 */
[----:B------:R-:W-:Y:S01]  /*11ce0*/  F2FP.F16.E4M3.UNPACK_B R38, R34.H1 ;  /* 0x00000022ff26723e */ /* 0x000fe200030006ff */
[C---:B------:R-:W-:Y:S01]  /*11cf0*/  FFMA.FTZ R20, R28.reuse, R27, -R45 ;  /* 0x0000001b1c147223 */ /* 0x040fe2000001082d */
[----:B------:R-:W-:Y:S01]  /*11d00*/  FFMA.FTZ R21, R21, R43, R48 ;  /* 0x0000002b15157223 */ /* 0x000fe20000010030 */
[----:B------:R-:W-:Y:S01]  /*11d10*/  FFMA.FTZ R28, R28, R41, R44 ;  /* 0x000000291c1c7223 */ /* 0x000fe2000001002c */
[----:B------:R-:W-:Y:S01]  /*11d20*/  F2FP.F16.E4M3.UNPACK_B R43, R42.H1 ;  /* 0x0000002aff2b723e */ /* 0x000fe200030006ff */
[----:B------:R-:W-:Y:S01]  /*11d30*/  HADD2.F32 R41, -RZ, R40.H1_H1 ;  /* 0x30000028ff297230 */ /* 0x000fe20000004100 */
[----:B------:R-:W-:Y:S01]  /*11d40*/  F2FP.SATFINITE.E4M3.F32.PACK_AB_MERGE_C R11, R20, R11, RZ ;  /* 0x0000000b140b723e */ /* 0x000fe200048070ff */
[----:B------:R-:W-:Y:S01]  /*11d50*/  HADD2.F32 R27, -RZ, R37.H0_H0 ;  /* 0x20000025ff1b7230 */ /* 0x000fe20000004100 */
[----:B------:R-:W-:Y:S01]  /*11d60*/  F2FP.SATFINITE.E4M3.F32.PACK_AB_MERGE_C R13, R28, R13, RZ ;  /* 0x0000000d1c0d723e */ /* 0x000fe200048070ff */
[----:B------:R-:W-:-:S02]  /*11d70*/  HADD2.F32 R40, -RZ, R38.H0_H0 ;  /* 0x20000026ff287230 */ /* 0x000fc40000004100 */
[C---:B------:R-:W-:Y:S01]  /*11d80*/  FMUL.FTZ R45, R32.reuse, R41 ;  /* 0x00000029202d7220 */ /* 0x040fe20000410000 */
[----:B------:R-:W-:Y:S02]  /*11d90*/  HADD2.F32 R42, -RZ, R43.H0_H0 ;  /* 0x2000002bff2a7230 */ /* 0x000fe40000004100 */
[----:B------:R-:W-:Y:S01]  /*11da0*/  FMUL.FTZ R32, R32, R39 ;  /* 0x0000002720207220 */ /* 0x000fe20000410000 */
[----:B------:R-:W-:Y:S02]  /*11db0*/  HADD2.F32 R30, -RZ, R30.H1_H1 ;  /* 0x3000001eff1e7230 */ /* 0x000fe40000004100 */
[C---:B------:R-:W-:Y:S01]  /*11dc0*/  FMUL.FTZ R49, R27.reuse, R40 ;  /* 0x000000281b317220 */ /* 0x040fe20000410000 */
[----:B------:R-:W-:Y:S02]  /*11dd0*/  HADD2.F32 R34, -RZ, R33.H0_H0 ;  /* 0x20000021ff227230 */ /* 0x000fe40000004100 */
[----:B------:R-:W-:Y:S01]  /*11de0*/  FMUL.FTZ R47, R27, R42 ;  /* 0x0000002a1b2f7220 */ /* 0x000fe20000410000 */
[----:B------:R-:W-:-:S02]  /*11df0*/  HADD2.F32 R43, -RZ, R43.H1_H1 ;  /* 0x3000002bff2b7230 */ /* 0x000fc40000004100 */
[C---:B------:R-:W-:Y:S01]  /*11e00*/  FFMA.FTZ R27, R30.reuse, R39, -R45 ;  /* 0x000000271e1b7223 */ /* 0x040fe2000001082d */
[----:B------:R-:W-:Y:S01]  /*11e10*/  FFMA.FTZ R30, R30, R41, R32 ;  /* 0x000000291e1e7223 */ /* 0x000fe20000010020 */
[C---:B------:R-:W-:Y:S01]  /*11e20*/  FFMA.FTZ R49, R34.reuse, R42, R49 ;  /* 0x0000002a22317223 */ /* 0x040fe20000010031 */
[----:B------:R-:W-:Y:S01]  /*11e30*/  F2FP.F16.E4M3.UNPACK_B R42, R29.H1 ;  /* 0x0000001dff2a723e */ /* 0x000fe200030006ff */
[----:B------:R-:W-:Y:S01]  /*11e40*/  HADD2.F32 R41, -RZ, R38.H1_H1 ;  /* 0x30000026ff297230 */ /* 0x000fe20000004100 */
[----:B------:R-:W-:Y:S01]  /*11e50*/  F2FP.F16.E4M3.UNPACK_B R39, R12.H1 ;  /* 0x0000000cff27723e */ /* 0x000fe200030006ff */
[----:B------:R-:W-:Y:S02]  /*11e60*/  HADD2.F32 R38, -RZ, R37.H1_H1 ;  /* 0x30000025ff267230 */ /* 0x000fe40000004100 */
[----:B------:R-:W-:Y:S01]  /*11e70*/  FFMA.FTZ R32, R34, R40, -R47 ;  /* 0x0000002822207223 */ /* 0x000fe2000001082f */
[----:B------:R-:W-:Y:S01]  /*11e80*/  HADD2.F32 R44, -RZ, R42.H0_H0 ;  /* 0x2000002aff2c7230 */ /* 0x000fe20000004100 */
[----:B------:R-:W-:Y:S01]  /*11e90*/  F2FP.SATFINITE.E4M3.F32.PACK_AB_MERGE_C R5, R14, R5, R11 ;  /* 0x000000050e05723e */ /* 0x000fe2000480700b */
[----:B------:R-:W-:-:S02]  /*11ea0*/  HADD2.F32 R37, -RZ, R35.H0_H0 ;  /* 0x20000023ff257230 */ /* 0x000fc40000004100 */
[C---:B------:R-:W-:Y:S01]  /*11eb0*/  FMUL.FTZ R45, R38.reuse, R43 ;  /* 0x0000002b262d7220 */ /* 0x040fe20000410000 */
[----:B------:R-:W-:Y:S02]  /*11ec0*/  HADD2.F32 R34, -RZ, R33.H1_H1 ;  /* 0x30000021ff227230 */ /* 0x000fe40000004100 */
[-C--:B------:R-:W-:Y:S01]  /*11ed0*/  FMUL.FTZ R46, R38, R41.reuse ;  /* 0x00000029262e7220 */ /* 0x080fe20000410000 */
[----:B------:R-:W-:Y:S02]  /*11ee0*/  HADD2.F32 R40, -RZ, R39.H0_H0 ;  /* 0x20000027ff287230 */ /* 0x000fe40000004100 */
[C---:B------:R-:W-:Y:S01]  /*11ef0*/  FMUL.FTZ R38, R37.reuse, R44 ;  /* 0x0000002c25267220 */ /* 0x040fe20000410000 */
[----:B------:R-:W-:Y:S02]  /*11f00*/  HADD2.F32 R33, -RZ, R31.H0_H0 ;  /* 0x2000001fff217230 */ /* 0x000fe40000004100 */
[C---:B------:R-:W-:Y:S01]  /*11f10*/  FFMA.FTZ R45, R34.reuse, R41, -R45 ;  /* 0x00000029222d7223 */ /* 0x040fe2000001082d */
[----:B------:R-:W-:Y:S01]  /*11f20*/  FFMA.FTZ R50, R34, R43, R46 ;  /* 0x0000002b22327223 */ /* 0x000fe2000001002e */
[----:B------:R-:W-:Y:S01]  /*11f30*/  FMUL.FTZ R37, R37, R40 ;  /* 0x0000002825257220 */ /* 0x000fe20000410000 */
[----:B------:R-:W-:-:S02]  /*11f40*/  HADD2.F32 R42, -RZ, R42.H1_H1 ;  /* 0x3000002aff2a7230 */ /* 0x000fc40000004100 */
[C---:B------:R-:W-:Y:S01]  /*11f50*/  FFMA.FTZ R41, R33.reuse, R40, -R38 ;  /* 0x0000002821297223 */ /* 0x040fe20000010826 */
[----:B------:R-:W-:Y:S02]  /*11f60*/  HADD2.F32 R35, -RZ, R35.H1_H1 ;  /* 0x30000023ff237230 */ /* 0x000fe40000004100 */
[----:B------:R-:W-:Y:S01]  /*11f70*/  FFMA.FTZ R44, R33, R44, R37 ;  /* 0x0000002c212c7223 */ /* 0x000fe20000010025 */
[----:B------:R-:W-:Y:S01]  /*11f80*/  HADD2.F32 R34, -RZ, R39.H1_H1 ;  /* 0x30000027ff227230 */ /* 0x000fe20000004100 */
[----:B------:R-:W-:Y:S01]  /*11f90*/  F2FP.F16.E4M3.UNPACK_B R37, R29 ;  /* 0x0000001dff25723e */ /* 0x000fe200020006ff */
[----:B------:R-:W-:Y:S01]  /*11fa0*/  HADD2.F32 R31, -RZ, R31.H1_H1 ;  /* 0x3000001fff1f7230 */ /* 0x000fe20000004100 */
[----:B------:R-:W-:Y:S01]  /*11fb0*/  F2FP.F16.E4M3.UNPACK_B R33, R12 ;  /* 0x0000000cff21723e */ /* 0x000fe200020006ff */
[C---:B------:R-:W-:Y:S01]  /*11fc0*/  FMUL.FTZ R12, R35.reuse, R42 ;  /* 0x0000002a230c7220 */ /* 0x040fe20000410000 */
[----:B------:R-:W-:Y:S01]  /*11fd0*/  FMUL.FTZ R39, R35, R34 ;  /* 0x0000002223277220 */ /* 0x000fe20000410000 */
[----:B------:R-:W-:Y:S01]  /*11fe0*/  HADD2.F32 R35, -RZ, R37.H0_H0 ;  /* 0x20000025ff237230 */ /* 0x000fe20000004100 */
[----:B------:R-:W-:Y:S01]  /*11ff0*/  F2FP.SATFINITE.E4M3.F32.PACK_AB_MERGE_C R49, R50, R49, RZ ;  /* 0x000000313231723e */ /* 0x000fe200048070ff */
[----:B------:R-:W-:-:S02]  /*12000*/  HADD2.F32 R29, -RZ, R25.H0_H0 ;  /* 0x20000019ff1d7230 */ /* 0x000fc40000004100 */
[C---:B------:R-:W-:Y:S01]  /*12010*/  FFMA.FTZ R46, R31.reuse, R34, -R12 ;  /* 0x000000221f2e7223 */ /* 0x040fe2000001080c */
[----:B------:R-:W-:Y:S01]  /*12020*/  FFMA.FTZ R43, R31, R42, R39 ;  /* 0x0000002a1f2b7223 */ /* 0x000fe20000010027 */
[----:B------:R-:W-:Y:S01]  /*12030*/  HADD2.F32 R31, -RZ, R33.H0_H0 ;  /* 0x20000021ff1f7230 */ /* 0x000fe20000004100 */
[----:B------:R-:W-:Y:S01]  /*12040*/  F2FP.SATFINITE.E4M3.F32.PACK_AB_MERGE_C R9, R10, R9, R13 ;  /* 0x000000090a09723e */ /* 0x000fe2000480700d */
        /* <DEDUP_REMOVED lines=24> */
[----:B------:R-:W-:Y:S01]  /*121d0*/  F2FP.SATFINITE.E4M3.F32.PACK_AB_MERGE_C R11, R30, R21, R49 ;  /* 0x000000151e0b723e */ /* 0x000fe20004807031 */
[----:B------:R-:W-:-:S02]  /*121e0*/  HADD2.F32 R26, -RZ, R26.H1_H1 ;  /* 0x3000001aff1a7230 */ /* 0x000fc40000004100 */
[C---:B------:R-:W-:Y:S01]  /*121f0*/  FFMA.FTZ R37, R12.reuse, R15, -R37 ;  /* 0x0000000f0c257223 */ /* 0x040fe20000010825 */
[----:B------:R-:W-:Y:S02]  /*12200*/  HADD2.F32 R7, -RZ, R7.H1_H1 ;  /* 0x30000007ff077230 */ /* 0x000fe40000004100 */
[----:B------:R-:W-:Y:S01]  /*12210*/  FFMA.FTZ R33, R12, R33, R25 ;  /* 0x000000210c217223 */ /* 0x000fe20000010019 */
[----:B------:R-:W-:Y:S01]  /*12220*/  F2FP.F16.E4M3.UNPACK_B R12, R8 ;  /* 0x00000008ff0c723e */ /* 0x000fe200020006ff */
[C---:B------:R-:W-:Y:S01]  /*12230*/  FMUL.FTZ R34, R26.reuse, R31 ;  /* 0x0000001f1a227220 */ /* 0x040fe20000410000 */
[-C--:B------:R-:W-:Y:S01]  /*12240*/  FMUL.FTZ R26, R26, R29.reuse ;  /* 0x0000001d1a1a7220 */ /* 0x080fe20000410000 */
[----:B------:R-:W-:Y:S02]  /*12250*/  HADD2.F32 R8, -RZ, R3.H0_H0 ;  /* 0x20000003ff087230 */ /* 0x000fe40000004100 */
[C---:B------:R-:W-:Y:S01]  /*12260*/  FFMA.FTZ R42, R7.reuse, R29, -R34 ;  /* 0x0000001d072a7223 */ /* 0x040fe20000010822 */
[----:B------:R-:W-:Y:S01]  /*12270*/  FFMA.FTZ R48, R7, R31, R26 ;  /* 0x0000001f07307223 */ /* 0x000fe2000001001a */
[----:B------:R-:W-:-:S02]  /*12280*/  HADD2.F32 R26, -RZ, R12.H0_H0 ;  /* 0x2000000cff1a7230 */ /* 0x000fc40000004100 */
[----:B------:R-:W-:Y:S01]  /*12290*/  HADD2.F32 R7, -RZ, R6.H0_H0 ;  /* 0x20000006ff077230 */ /* 0x000fe20000004100 */
[----:B------:R-:W-:Y:S01]  /*122a0*/  F2FP.SATFINITE.E4M3.F32.PACK_AB_MERGE_C R37, R42, R37, RZ ;  /* 0x000000252a25723e */ /* 0x000fe200048070ff */
[----:B------:R-:W-:Y:S01]  /*122b0*/  HADD2.F32 R15, -RZ, R3.H1_H1 ;  /* 0x30000003ff0f7230 */ /* 0x000fe20000004100 */
[----:B------:R-:W-:Y:S01]  /*122c0*/  F2FP.SATFINITE.E4M3.F32.PACK_AB_MERGE_C R33, R48, R33, RZ ;  /* 0x000000213021723e */ /* 0x000fe200048070ff */
[----:B------:R-:W-:Y:S02]  /*122d0*/  HADD2.F32 R25, -RZ, R12.H1_H1 ;  /* 0x3000000cff197230 */ /* 0x000fe40000004100 */
[C---:B------:R-:W-:Y:S01]  /*122e0*/  FMUL.FTZ R12, R7.reuse, R26 ;  /* 0x0000001a070c7220 */ /* 0x040fe20000410000 */
[----:B------:R-:W-:Y:S02]  /*122f0*/  HADD2.F32 R6, -RZ, R6.H1_H1 ;  /* 0x30000006ff067230 */ /* 0x000fe40000004100 */
[----:B------:R-:W-:Y:S01]  /*12300*/  FMUL.FTZ R7, R7, R8 ;  /* 0x0000000807077220 */ /* 0x000fe20000410000 */
[----:B------:R-:W-:-:S02]  /*12310*/  HADD2.F32 R3, -RZ, R4.H0_H0 ;  /* 0x20000004ff037230 */ /* 0x000fc40000004100 */
[----:B------:R-:W-:Y:S02]  /*12320*/  HADD2.F32 R4, -RZ, R4.H1_H1 ;  /* 0x30000004ff047230 */ /* 0x000fe40000004100 */
[C---:B------:R-:W-:Y:S01]  /*12330*/  FMUL.FTZ R29, R6.reuse, R25 ;  /* 0x00000019061d7220 */ /* 0x040fe20000410000 */
        /* <DEDUP_REMOVED lines=11> */
[----:B------:R-:W-:Y:S02]  /*123f0*/  F2FP.SATFINITE.E4M3.F32.PACK_AB_MERGE_C R8, R38, R35, R8 ;  /* 0x000000232608723e */ /* 0x000fe40004807008 */
[----:B------:R-:W-:Y:S01]  /*12400*/  F2FP.SATFINITE.E4M3.F32.PACK_AB_MERGE_C R10, R34, R3, R33 ;  /* 0x00000003220a723e */ /* 0x000fe20004807021 */
[----:B------:R4:W-:Y:S04]  /*12410*/  STS.128 [R51+0x18000], R4 ;  /* 0x0180000433007388 */ /* 0x0009e80000000c00 */
[----:B------:R4:W-:Y:S02]  /*12420*/  STS.128 [R0+0x18000], R8 ;  /* 0x0180000800007388 */ /* 0x0009e40000000c00 */
.L_x_1893:
[----:B------:R-:W-:Y:S05]  /*12430*/  BSYNC B0 ;  /* 0x0000000000007941 */ /* 0x000fea0003800000 */
.L_x_1865:
[----:B------:R-:W-:Y:S01]  /*12440*/  @!PT LDS RZ, [RZ] ;  /* 0x00000000fffff984 */ /* 0x000fe20000000800 */
[----:B------:R-:W-:Y:S01]  /*12450*/  @!PT LDS RZ, [RZ] ;  /* 0x00000000fffff984 */ /* 0x000fe20000000800 */
[----:B------:R-:W-:Y:S01]  /*12460*/  @!PT LDS RZ, [RZ] ;  /* 0x00000000fffff984 */ /* 0x000fe20000000800 */
[----:B------:R-:W-:Y:S01]  /*12470*/  @!PT LDS RZ, [RZ] ;  /* 0x00000000fffff984 */ /* 0x000fe20000000800 */
[----:B------:R1:W-:Y:S06]  /*12480*/  MEMBAR.ALL.CTA ;  /* 0x0000000000007992 */ /* 0x0003ec0000008000 */
[----:B-1----:R-:W1:Y:S01]  /*12490*/  FENCE.VIEW.ASYNC.S ;  /* 0x00000000000073c6 */ /* 0x002e620000000000 */
[----:B------:R-:W-:Y:S05]  /*124a0*/  WARPSYNC.ALL ;  /* 0x0000000000007948 */ /* 0x000fea0003800000 */
[----:B-1----:R-:W-:Y:S06]  /*124b0*/  BAR.SYNC.DEFER_BLOCKING 0xd, 0x100 ;  /* 0x0344000000007b1d */ /* 0x002fec0000010000 */
.L_x_1863:
[----:B----4-:R-:W4:Y:S01]  /*124c0*/  S2R R0, SR_TID.X ;  /* 0x0000000000007919 */ /* 0x010f220000002100 */
[----:B------:R-:W-:Y:S05]  /*124d0*/  WARPSYNC.ALL ;  /* 0x0000000000007948 */ /* 0x000fea0003800000 */
[----:B----4-:R-:W-:-:S05]  /*124e0*/  SHF.R.U32.HI R0, RZ, 0x7, R0 ;  /* 0x00000007ff007819 */ /* 0x010fca0000011600 */
[----:B-----5:R-:W-:Y:S02]  /*124f0*/  VIADD R10, R0, 0x8 ;  /* 0x00000008000a7836 */ /* 0x020fe40000000000 */
[----:B------:R-:W-:-:S03]  /*12500*/  IMAD.U32 R0, RZ, RZ, UR61 ;  /* 0x0000003dff007e24 */ /* 0x000fc6000f8e00ff */
[----:B------:R4:W-:Y:S02]  /*12510*/  BAR.SYNC.DEFER_BLOCKING R10, 0x100 ;  /* 0x0004000a0000751d */ /* 0x0009e40000010000 */
[----:B------:R-:W-:-:S13]  /*12520*/  ISETP.NE.AND P0, PT, R0, 0x3, PT ;  /* 0x000000030000780c */ /* 0x000fda0003f05270 */
[----:B----4-:R-:W-:Y:S05]  /*12530*/  @!P0 BRA `(.L_x_1910) ;  /* 0x0000000000048947 */ /* 0x010fea0003800000 */
[----:B------:R-:W-:Y:S01]  /*12540*/  BPT.TRAP 0x1 ;  /* 0x000000040000795c */ /* 0x000fe20000300000 */
.L_x_1910:
[----:B0-23--:R-:W-:Y:S01]  /*12550*/  IMAD R6, R23, 0x8, R22 ;  /* 0x0000000817067824 */ /* 0x00dfe200078e0216 */
[----:B------:R-:W-:-:S04]  /*12560*/  SHF.L.U32 R11, R186, 0x1f, RZ ;  /* 0x0000001fba0b7819 */ /* 0x000fc800000006ff */
[----:B------:R0:W2:Y:S01]  /*12570*/  SYNCS.PHASECHK.TRANS64.TRYWAIT P1, [R6+URZ+0x28430], R11 ;  /* 0x0284300b060075a7 */ /* 0x0000a2000802017f */
[----:B------:R-:W-:Y:S05]  /*12580*/  @!P0 BRA `(.L_x_1911) ;  /* 0x0000000000048947 */ /* 0x000fea0003800000 */
[----:B------:R-:W-:Y:S01]  /*12590*/  BPT.TRAP 0x1 ;  /* 0x000000040000795c */ /* 0x000fe20000300000 */
.L_x_1911:
[----:B--2---:R-:W-:Y:S05]  /*125a0*/  @P1 BRA `(.L_x_1912) ;  /* 0x0000000000081947 */ /* 0x004fea0003800000 */
[----:B------:R-:W2:Y:S02]  /*125b0*/  SYNCS.PHASECHK.TRANS64.TRYWAIT P1, [R6+URZ+0x28430], R11 ;  /* 0x0284300b060075a7 */ /* 0x000ea4000802017f */
[----:B--2---:R-:W-:Y:S05]  /*125c0*/  @!P1 BRA `(.L_x_1913) ;  /* 0x000001a4009c9947 */ /* 0x004fea0003800000 */
.L_x_1912:
[----:B------:R-:W-:Y:S05]  /*125d0*/  WARPSYNC.ALL ;  /* 0x0000000000007948 */ /* 0x000fea0003800000 */
[----:B------:R-:W-:Y:S01]  /*125e0*/  R2UR UR4, R22 ;  /* 0x00000000160472ca */ /* 0x000fe200000e0000 */
[----:B------:R-:W-:Y:S01]  /*125f0*/  IMAD.MOV.U32 R5, RZ, RZ, 0x40000040 ;  /* 0x40000040ff057424 */ /* 0x000fe200078e00ff */
[----:B------:R-:W-:Y:S01]  /*12600*/  R2UR UR5, R36 ;  /* 0x00000000240572ca */ /* 0x000fe200000e0000 */
[----:B------:R-:W-:Y:S01]  /*12610*/  UMOV UR9, 0x40000040 ;  /* 0x4000004000097882 */ /* 0x000fe20000000000 */
[----:B------:R-:W-:Y:S01]  /*12620*/  WARPGROUP.ARRIVE ;  /* 0x00000000000079c5 */ /* 0x000fe20000000000 */
[----:B------:R-:W-:Y:S01]  /*12630*/  MOV R9, 0x40000040 ;  /* 0x4000004000097802 */ /* 0x000fe20000000f00 */
[----:B------:R-:W-:Y:S01]  /*12640*/  IMAD.U32 R199, RZ, RZ, UR9 ;  /* 0x00000009ffc77e24 */ /* 0x000fe2000f8e00ff */
[----:B------:R-:W-:Y:S01]  /*12650*/  R2UR UR11, R5 ;  /* 0x00000000050b72ca */ /* 0x000fe200000e0000 */
[----:B------:R-:W-:Y:S01]  /*12660*/  UMOV UR57, 0x40000040 ;  /* 0x4000004000397882 */ /* 0x000fe20000000000 */
        /* <DEDUP_REMOVED lines=24> */
[----:B------:R-:W-:Y:S01]  /*127f0*/  QGMMA.64x64x32.F32.E4M3.E4M3 R24, gdesc[UR8], RZ, !UPT, gsb0 ;  /* 0x00e00000081879f3 */ /* 0x000fe2000c0008ff */
[----:B------:R-:W-:Y:S01]  /*12800*/  R2UR UR10, R8 ;  /* 0x00000000080a72ca */ /* 0x000fe200000e0000 */
[----:B------:R-:W-:Y:S01]  /*12810*/  UMOV UR8, UR4 ;  /* 0x0000000400087c82 */ /* 0x000fe20008000000 */
[----:B------:R-:W-:Y:S01]  /*12820*/  R2UR UR11, R9 ;  /* 0x00000000090b72ca */ /* 0x000fe200000e0000 */
[----:B------:R-:W-:Y:S01]  /*12830*/  UMOV UR9, 0x40000040 ;  /* 0x4000004000097882 */ /* 0x000fe20000000000 */
[----:B------:R-:W-:Y:S01]  /*12840*/  VIADD R8, R4, 0x4 ;  /* 0x0000000404087836 */ /* 0x000fe20000000000 */
[----:B------:R-:W-:Y:S01]  /*12850*/  UIADD3 UR4, UR5, 0x4, URZ ;  /* 0x0000000405047890 */ /* 0x000fe2000fffe03f */
[----:B------:R-:W-:Y:S01]  /*12860*/  IMAD.MOV.U32 R9, RZ, RZ, 0x40000040 ;  /* 0x40000040ff097424 */ /* 0x000fe200078e00ff */
[----:B------:R-:W-:Y:S01]  /*12870*/  IADD3 R5, -R0, 0xb, RZ ;  /* 0x0000000b00057810 */ /* 0x000fe20007ffe1ff */
[----:B------:R-:W-:Y:S02]  /*12880*/  IMAD.U32 R196, RZ, RZ, UR8 ;  /* 0x00000008ffc47e24 */ /* 0x000fe4000f8e00ff */
[----:B------:R-:W-:Y:S01]  /*12890*/  IMAD.U32 R197, RZ, RZ, UR9 ;  /* 0x00000009ffc57e24 */ /* 0x000fe2000f8e00ff */
[----:B------:R-:W-:-:S02]  /*128a0*/  WARPGROUP.DEPBAR.LE gsb0, 0x0 ;  /* 0x00008000000079c5 */ /* 0x000fc40000010000 */
[----:B------:R-:W-:-:S06]  /*128b0*/  WARPGROUP.ARRIVE ;  /* 0x00000000000079c5 */ /* 0x000fcc0000000000 */
[----:B------:R-:W-:Y:S01]  /*128c0*/  QGMMA.64x64x32.F32.E4M3.E4M3 R24, gdesc[UR8], R24, gsb0 ;  /* 0x00e00000081879f3 */ /* 0x000fe20008000818 */
[----:B------:R-:W-:Y:S01]  /*128d0*/  R2UR UR10, R8 ;  /* 0x00000000080a72ca */ /* 0x000fe200000e0000 */
[----:B------:R-:W-:Y:S01]  /*128e0*/  UMOV UR8, UR4 ;  /* 0x0000000400087c82 */ /* 0x000fe20008000000 */
[----:B------:R-:W-:Y:S01]  /*128f0*/  R2UR UR11, R9 ;  /* 0x00000000090b72ca */ /* 0x000fe200000e0000 */
[----:B------:R-:W-:Y:S01]  /*12900*/  UMOV UR9, 0x40000040 ;  /* 0x4000004000097882 */ /* 0x000fe20000000000 */
[----:B------:R-:W-:Y:S02]  /*12910*/  VIADD R8, R4, 0x6 ;  /* 0x0000000604087836 */ /* 0x000fe40000000000 */
[----:B------:R-:W-:Y:S02]  /*12920*/  IMAD.MOV.U32 R9, RZ, RZ, 0x40000040 ;  /* 0x40000040ff097424 */ /* 0x000fe400078e00ff */
[----:B------:R-:W-:Y:S01]  /*12930*/  IMAD.U32 R194, RZ, RZ, UR8 ;  /* 0x00000008ffc27e24 */ /* 0x000fe2000f8e00ff */
[----:B------:R-:W-:Y:S01]  /*12940*/  R2UR UR58, R8 ;  /* 0x00000000083a72ca */ /* 0x000fe200000e0000 */
[----:B------:R-:W-:Y:S01]  /*12950*/  VIADD R8, R4, 0x200 ;  /* 0x0000020004087836 */ /* 0x000fe20000000000 */
[----:B------:R-:W-:Y:S01]  /*12960*/  R2UR UR59, R9 ;  /* 0x00000000093b72ca */ /* 0x000fe200000e0000 */
[----:B------:R-:W-:-:S02]  /*12970*/  IMAD.MOV.U32 R9, RZ, RZ, 0x40000040 ;  /* 0x40000040ff097424 */ /* 0x000fc400078e00ff */
[----:B------:R-:W-:Y:S01]  /*12980*/  IMAD.U32 R195, RZ, RZ, UR9 ;  /* 0x00000009ffc37e24 */ /* 0x000fe2000f8e00ff */
[----:B------:R-:W-:Y:S01]  /*12990*/  R2UR UR54, R8 ;  /* 0x00000000083672ca */ /* 0x000fe200000e0000 */
[----:B------:R-:W-:Y:S01]  /*129a0*/  VIADD R8, R4, 0x202 ;  /* 0x0000020204087836 */ /* 0x000fe20000000000 */
[----:B------:R-:W-:Y:S01]  /*129b0*/  R2UR UR55, R9 ;  /* 0x00000000093772ca */ /* 0x000fe200000e0000 */
[----:B------:R-:W-:-:S03]  /*129c0*/  IMAD.MOV.U32 R9, RZ, RZ, 0x40000040 ;  /* 0x40000040ff097424 */ /* 0x000fc600078e00ff */
[----:B------:R-:W-:Y:S01]  /*129d0*/  R2UR UR50, R8 ;  /* 0x00000000083272ca */ /* 0x000fe200000e0000 */
[C---:B------:R-:W-:Y:S01]  /*129e0*/  VIADD R8, R4.reuse, 0x204 ;  /* 0x0000020404087836 */ /* 0x040fe20000000000 */
[----:B------:R-:W-:Y:S01]  /*129f0*/  R2UR UR51, R9 ;  /* 0x00000000093372ca */ /* 0x000fe200000e0000 */
[----:B------:R-:W-:Y:S02]  /*12a00*/  IMAD.MOV.U32 R9, RZ, RZ, 0x40000040 ;  /* 0x40000040ff097424 */ /* 0x000fe400078e00ff */
[----:B------:R-:W-:Y:S01]  /*12a10*/  VIADD R4, R4, 0x206 ;  /* 0x0000020604047836 */ /* 0x000fe20000000000 */
[----:B------:R-:W-:Y:S02]  /*12a20*/  R2UR UR46, R8 ;  /* 0x00000000082e72ca */ /* 0x000fe400000e0000 */
[----:B------:R-:W-:Y:S02]  /*12a30*/  R2UR UR47, R9 ;  /* 0x00000000092f72ca */ /* 0x000fe400000e0000 */
[----:B------:R-:W-:Y:S01]  /*12a40*/  R2UR UR42, R4 ;  /* 0x00000000042a72ca */ /* 0x000fe200000e0000 */
        /* <DEDUP_REMOVED lines=22> */
.L_x_1914:
[----:B------:R-:W4:Y:S01]  /*12bb0*/  LDC R0, c[0x0][0x448] ;  /* 0x00011200ff007b82 */ /* 0x000f220000000800 */
[----:B------:R-:W-:Y:S01]  /*12bc0*/  IMAD.U32 R9, RZ, RZ, UR39 ;  /* 0x00000027ff097e24 */ /* 0x000fe2000f8e00ff */
[----:B------:R-:W-:Y:S01]  /*12bd0*/  ULDC.64 UR6, c[0x0][0x9e0] ;  /* 0x0002780000067ab9 */ /* 0x000fe20000000a00 */
[----:B------:R-:W-:Y:S01]  /*12be0*/  ULDC UR38, c[0x0][0x9dc] ;  /* 0x0002770000267ab9 */ /* 0x000fe20000000800 */
[----:B------:R-:W-:Y:S01]  /*12bf0*/  UISETP.GE.AND UP0, UPT, UR7, 0x1, UPT ;  /* 0x000000010700788c */ /* 0x000fe2000bf06270 */
[----:B------:R-:W-:Y:S01]  /*12c00*/  LEA R14, R160, 0xffffffc0, 0x6 ;  /* 0xffffffc0a00e7811 */ /* 0x000fe200078e30ff */
[----:B------:R-:W-:Y:S02]  /*12c10*/  ULOP3.LUT UR4, URZ, UR38, URZ, 0x33, !UPT ;  /* 0x000000263f047292 */ /* 0x000fe4000f8e333f */
[----:B------:R-:W-:Y:S01]  /*12c20*/  UP2UR UR42, UPR, URZ, 0x1 ;  /* 0x000000013f2a7883 */ /* 0x000fe20008000000 */
[----:B------:R-:W-:Y:S02]  /*12c30*/  IADD3 R20, -R191, R192, -R14 ;  /* 0x000000c0bf147210 */ /* 0x000fe40007ffe90e */
[----:B------:R-:W-:-:S02]  /*12c40*/  PLOP3.LUT P2, PT, PT, PT, UP0, 0x40, 0x0 ;  /* 0x000000000000781c */ /* 0x000fc40003f4e808 */
[----:B----4-:R-:W-:Y:S01]  /*12c50*/  ISETP.NE.AND P1, PT, R0, 0x1, PT ;  /* 0x000000010000780c */ /* 0x010fe20003f25270 */
[----:B------:R-:W-:-:S04]  /*12c60*/  IMAD.IADD R0, R208, 0x1, R201 ;  /* 0x00000001d0007824 */ /* 0x000fc800078e02c9 */
[----:B------:R-:W-:-:S08]  /*12c70*/  IMAD.MOV.U32 R4, RZ, RZ, R0 ;  /* 0x000000ffff047224 */ /* 0x000fd000078e0000 */
[----:B-1----:R-:W1:Y:S08]  /*12c80*/  @P1 LDC R3, c[0x0][0x44c] ;  /* 0x00011300ff031b82 */ /* 0x002e700000000800 */
[----:B------:R-:W4:Y:S01]  /*12c90*/  @P1 LDC R8, c[0x0][0x450] ;  /* 0x00011400ff081b82 */ /* 0x000f220000000800 */
[----:B-1----:R-:W-:-:S04]  /*12ca0*/  @P1 IMAD.HI.U32 R3, R0, R3, RZ ;  /* 0x0000000300031227 */ /* 0x002fc800078e00ff */
[----:B------:R-:W-:Y:S01]  /*12cb0*/  VIADD R0, R6, 0x28440 ;  /* 0x0002844006007836 */ /* 0x000fe20000000000 */
[----:B----4-:R-:W-:Y:S01]  /*12cc0*/  @P1 SHF.R.U32.HI R4, RZ, R8, R3 ;  /* 0x00000008ff041219 */ /* 0x010fe20000011603 */
[----:B------:R-:W-:-:S03]  /*12cd0*/  IMAD.MOV.U32 R3, RZ, RZ, -0x40 ;  /* 0xffffffc0ff037424 */ /* 0x000fc600078e00ff */
[----:B------:R-:W-:Y:S01]  /*12ce0*/  PRMT R0, R9, 0x654, R0 ;  /* 0x0000065409007816 */ /* 0x000fe20000000000 */
[----:B------:R-:W1:Y:S01]  /*12cf0*/  SHFL.IDX PT, R7, R4, RZ, 0x1c1f ;  /* 0x001c1fff04077589 */ /* 0x000e6200000e0000 */
[----:B------:R-:W-:Y:S02]  /*12d00*/  IMAD R3, R160, R3, 0x41 ;  /* 0x00000041a0037424 */ /* 0x000fe400078e0203 */
[----:B------:R4:W-:Y:S02]  /*12d10*/  SYNCS.ARRIVE.TRANS64.RED.A1T0 RZ, [R0+URZ], RZ ;  /* 0x000000ff00ff79a7 */ /* 0x0009e4000810043f */
[----:B------:R-:W-:Y:S01]  /*12d20*/  VIADD R58, R3, 0xffffffff ;  /* 0xffffffff033a7836 */ /* 0x000fe20000000000 */
[----:B----4-:R-:W-:-:S05]  /*12d30*/  IADD3 R0, -R191, R3, R192 ;  /* 0x00000003bf007210 */ /* 0x010fca0007ffe1c0 */
[----:B------:R-:W-:-:S04]  /*12d40*/  IMAD.IADD R0, R0, 0x1, -R189 ;  /* 0x0000000100007824 */ /* 0x000fc800078e0abd */
[C---:B------:R-:W-:Y:S01]  /*12d50*/  VIADD R57, R0.reuse, UR6 ;  /* 0x0000000600397c36 */ /* 0x040fe20008000000 */
[----:B------:R-:W-:-:S04]  /*12d60*/  IADD3 R56, R0, UR4, RZ ;  /* 0x0000000400387c10 */ /* 0x000fc8000fffe0ff */
[----:B-1----:R-:W-:Y:S01]  /*12d70*/  VIADDMNMX R0, R7, R57, R20, PT ;  /* 0x0000003907007246 */ /* 0x002fe20003800114 */
[----:B------:R-:W-:Y:S01]  /*12d80*/  IMAD.IADD R8, R56, 0x1, R7 ;  /* 0x0000000138087824 */ /* 0x000fe200078e0207 */
[----:B------:R-:W-:Y:S06]  /*12d90*/  @P2 BRA `(.L_x_1915) ;  /* 0x0000000000582947 */ /* 0x000fec0003800000 */
[----:B------:R-:W-:Y:S01]  /*12da0*/  IADD3 R3, -R189, R192, R7 ;  /* 0x000000c0bd037210 */ /* 0x000fe20007ffe107 */
[----:B------:R-:W-:Y:S03]  /*12db0*/  BSSY B0, `(.L_x_1916) ;  /* 0x0000010000007945 */ /* 0x000fe60003800000 */
[----:B------:R-:W-:-:S13]  /*12dc0*/  ISETP.GT.AND P2, PT, R3, -0x1, PT ;  /* 0xffffffff0300780c */ /* 0x000fda0003f44270 */
[----:B------:R-:W-:Y:S05]  /*12dd0*/  @P2 BRA `(.L_x_1917) ;  /* 0x0000000000202947 */ /* 0x000fea0003800000 */
[----:B------:R-:W-:Y:S01]  /*12de0*/  UISETP.NE.AND UP0, UPT, UR7, 0x1, UPT ;  /* 0x000000010700788c */ /* 0x000fe2000bf05270 */
[----:B------:R-:W-:-:S05]  /*12df0*/  LOP3.LUT R3, RZ, R3, RZ, 0x33, !PT ;  /* 0x00000003ff037212 */ /* 0x000fca00078e33ff */
[----:B------:R-:W-:-:S05]  /*12e00*/  PLOP3.LUT P2, PT, PT, PT, UP0, 0x80, 0x0 ;  /* 0x000000000000781c */ /* 0x000fca0003f4f008 */
[----:B------:R-:W-:-:S08]  /*12e10*/  @UP0 ULDC.64 UR4, c[0x0][0x9e8] ;  /* 0x00027a0000040ab9 */ /* 0x000fd00000000a00 */
[----:B------:R-:W-:-:S05]  /*12e20*/  @P2 IMAD.HI.U32 R7, R3, UR4, RZ ;  /* 0x0000000403072c27 */ /* 0x000fca000f8e00ff */
[----:B------:R-:W-:-:S04]  /*12e30*/  @P2 SHF.R.U32.HI R3, RZ, UR5, R7 ;  /* 0x00000005ff032c19 */ /* 0x000fc80008011607 */
[----:B------:R-:W-:Y:S01]  /*12e40*/  LOP3.LUT R3, RZ, R3, RZ, 0x33, !PT ;  /* 0x00000003ff037212 */ /* 0x000fe200078e33ff */
[----:B------:R-:W-:Y:S06]  /*12e50*/  BRA `(.L_x_1918) ;  /* 0x0000000000147947 */ /* 0x000fec0003800000 */
.L_x_1917:
[----:B------:R-:W-:-:S06]  /*12e60*/  UISETP.NE.AND UP0, UPT, UR7, 0x1, UPT ;  /* 0x000000010700788c */ /* 0x000fcc000bf05270 */
[----:B------:R-:W-:-:S05]  /*12e70*/  PLOP3.LUT P2, PT, PT, PT, UP0, 0x80, 0x0 ;  /* 0x000000000000781c */ /* 0x000fca0003f4f008 */
[----:B------:R-:W-:-:S08]  /*12e80*/  @UP0 ULDC.64 UR4, c[0x0][0x9e8] ;  /* 0x00027a0000040ab9 */ /* 0x000fd00000000a00 */
[----:B------:R-:W-:-:S05]  /*12e90*/  @P2 IMAD.HI.U32 R7, R3, UR4, RZ ;  /* 0x0000000403072c27 */ /* 0x000fca000f8e00ff */
[----:B------:R-:W-:-:S07]  /*12ea0*/  @P2 SHF.R.U32.HI R3, RZ, UR5, R7 ;  /* 0x00000005ff032c19 */ /* 0x000fce0008011607 */
.L_x_1918:
[----:B------:R-:W-:Y:S05]  /*12eb0*/  BSYNC B0 ;  /* 0x0000000000007941 */ /* 0x000fea0003800000 */
.L_x_1916:
[----:B------:R-:W-:-:S04]  /*12ec0*/  IMAD R12, R3, UR7, -R14 ;  /* 0x00000007030c7c24 */ /* 0x000fc8000f8e0a0e */
[----:B------:R-:W-:-:S05]  /*12ed0*/  IMAD.IADD R3, R12, 0x1, -R191 ;  /* 0x000000010c037824 */ /* 0x000fca00078e0abf */
[----:B------:R-:W-:Y:S02]  /*12ee0*/  VIMNMX R8, R8, R3, !PT ;  /* 0x0000000308087248 */ /* 0x000fe40007fe0100 */
[----:B------:R-:W-:-:S07]  /*12ef0*/  VIADDMNMX R0, R3, UR7, R0, PT ;  /* 0x0000000703007c46 */ /* 0x000fce000b800100 */
.L_x_1915:
[C---:B------:R-:W-:Y:S01]  /*12f00*/  ISETP.GE.AND P2, PT, R58.reuse, 0x2, PT ;  /* 0x000000023a00780c */ /* 0x040fe20003f46270 */
[----:B------:R-:W1:Y:S01]  /*12f10*/  SHFL.IDX PT, R59, R4, 0x1, 0x1c1f ;  /* 0x003c1f00043b7f89 */ /* 0x000e6200000e0000 */
[----:B------:R-:W-:Y:S01]  /*12f20*/  ISETP.GE.AND P3, PT, R58, 0x9, PT ;  /* 0x000000093a00780c */ /* 0x000fe20003f66270 */
[----:B------:R-:W-:Y:S01]  /*12f30*/  UISETP.GE.AND UP0, UPT, UR7, 0x1, UPT ;  /* 0x000000010700788c */ /* 0x000fe2000bf06270 */
[C---:B------:R-:W-:Y:S02]  /*12f40*/  ISETP.GT.AND P5, PT, R8.reuse, 0x1, !P2 ;  /* 0x000000010800780c */ /* 0x040fe400057a4270 */
[----:B------:R-:W-:Y:S02]  /*12f50*/  ISETP.GT.AND P4, PT, R8, 0x8, !P3 ;  /* 0x000000080800780c */ /* 0x000fe40005f84270 */
[C---:B------:R-:W-:Y:S02]  /*12f60*/  ISETP.LT.OR P5, PT, R0.reuse, 0x2, P5 ;  /* 0x000000020000780c */ /* 0x040fe40002fa1670 */
[----:B------:R-:W-:-:S02]  /*12f70*/  ISETP.LT.OR P4, PT, R0, 0x9, P4 ;  /* 0x000000090000780c */ /* 0x000fc40002781670 */
[----:B------:R-:W-:Y:S02]  /*12f80*/  ISETP.GE.AND P6, PT, R58, 0xa, PT ;  /* 0x0000000a3a00780c */ /* 0x000fe40003fc6270 */
[----:B------:R-:W-:Y:S02]  /*12f90*/  FSEL R71, R25, -INF , !P5 ;  /* 0xff80000019477808 */ /* 0x000fe40006800000 */
[----:B------:R-:W-:Y:S02]  /*12fa0*/  FSEL R25, R28, -INF , !P4 ;  /* 0xff8000001c197808 */ /* 0x000fe40006000000 */
[----:B------:R-:W-:Y:S02]  /*12fb0*/  ISETP.GT.AND P4, PT, R8, 0x9, !P6 ;  /* 0x000000090800780c */ /* 0x000fe40007784270 */
[----:B------:R-:W-:Y:S02]  /*12fc0*/  ISETP.GE.AND P5, PT, R58, 0x11, PT ;  /* 0x000000113a00780c */ /* 0x000fe40003fa6270 */
[----:B------:R-:W-:-:S02]  /*12fd0*/  ISETP.LT.OR P4, PT, R0, 0xa, P4 ;  /* 0x0000000a0000780c */ /* 0x000fc40002781670 */
[----:B------:R-:W-:Y:S02]  /*12fe0*/  P2R R60, PR, RZ, 0x20 ;  /* 0x00000020ff3c7803 */ /* 0x000fe40000000000 */
[----:B------:R-:W-:Y:S02]  /*12ff0*/  FSEL R29, R29, -INF , !P4 ;  /* 0xff8000001d1d7808 */ /* 0x000fe40006000000 */
[----:B------:R-:W-:Y:S02]  /*13000*/  ISETP.GT.AND P4, PT, R8, 0x10, !P5 ;  /* 0x000000100800780c */ /* 0x000fe40006f84270 */
[----:B------:R-:W-:Y:S02]  /*13010*/  ISETP.GE.AND P5, PT, R58, 0x12, PT ;  /* 0x000000123a00780c */ /* 0x000fe40003fa6270 */
[----:B------:R-:W-:Y:S02]  /*13020*/  ISETP.LT.OR P4, PT, R0, 0x11, P4 ;  /* 0x000000110000780c */ /* 0x000fe40002781670 */
[----:B------:R-:W-:-:S02]  /*13030*/  P2R R28, PR, RZ, 0x40 ;  /* 0x00000040ff1c7803 */ /* 0x000fc40000000000 */
        /* <DEDUP_REMOVED lines=9> */
[----:B------:R-:W-:Y:S02]  /*130d0*/  ISETP.GE.AND P5, PT, R58, 0x1a, PT ;  /* 0x0000001a3a00780c */ /* 0x000fe40003fa6270 */
[----:B------:R-:W-:Y:S02]  /*130e0*/  FSEL R13, R36, -INF , !P4 ;  /* 0xff800000240d7808 */ /* 0x000fe40006000000 */
[----:B------:R-:W-:-:S02]  /*130f0*/  ISETP.GT.AND P4, PT, R8, 0x19, !P5 ;  /* 0x000000190800780c */ /* 0x000fc40006f84270 */
[----:B------:R-:W-:Y:S02]  /*13100*/  P2R R36, PR, RZ, 0x20 ;  /* 0x00000020ff247803 */ /* 0x000fe40000000000 */
        /* <DEDUP_REMOVED lines=57> */
[----:B------:R-:W-:Y:S01]  /*134a0*/  @P6 IMAD.HI.U32 R20, R4, UR4, RZ ;  /* 0x0000000404146c27 */ /* 0x000fe2000f8e00ff */
[----:B------:R-:W-:-:S13]  /*134b0*/  PLOP3.LUT P6, PT, PT, PT, UP0, 0x80, 0x0 ;  /* 0x000000000000781c */ /* 0x000fda0003fcf008 */
[----:B------:R-:W-:-:S04]  /*134c0*/  @P6 SHF.R.U32.HI R4, RZ, UR5, R20 ;  /* 0x00000005ff046c19 */ /* 0x000fc80008011614 */
[----:B------:R-:W-:Y:S01]  /*134d0*/  LOP3.LUT R4, RZ, R4, RZ, 0x33, !PT ;  /* 0x00000004ff047212 */ /* 0x000fe200078e33ff */
[----:B------:R-:W-:Y:S06]  /*134e0*/  BRA `(.L_x_1922) ;  /* 0x0000000000187947 */ /* 0x000fec0003800000 */
.L_x_1921:
[----:B------:R-:W-:-:S06]  /*134f0*/  UISETP.NE.AND UP0, UPT, UR7, 0x1, UPT ;  /* 0x000000010700788c */ /* 0x000fcc000bf05270 */
[----:B------:R-:W-:-:S05]  /*13500*/  PLOP3.LUT P6, PT, PT, PT, UP0, 0x80, 0x0 ;  /* 0x000000000000781c */ /* 0x000fca0003fcf008 */
[----:B------:R-:W-:-:S08]  /*13510*/  @UP0 ULDC.64 UR4, c[0x0][0x9e8] ;  /* 0x00027a0000040ab9 */ /* 0x000fd00000000a00 */
[----:B------:R-:W-:Y:S01]  /*13520*/  @P6 IMAD.HI.U32 R20, R4, UR4, RZ ;  /* 0x0000000404146c27 */ /* 0x000fe2000f8e00ff */
[----:B------:R-:W-:-:S13]  /*13530*/  PLOP3.LUT P6, PT, PT, PT, UP0, 0x80, 0x0 ;  /* 0x000000000000781c */ /* 0x000fda0003fcf008 */
[----:B------:R-:W-:-:S07]  /*13540*/  @P6 SHF.R.U32.HI R4, RZ, UR5, R20 ;  /* 0x00000005ff046c19 */ /* 0x000fce0008011614 */
.L_x_1922:
[----:B------:R-:W-:Y:S05]  /*13550*/  BSYNC B0 ;  /* 0x0000000000007941 */ /* 0x000fea0003800000 */
.L_x_1920:
[----:B------:R-:W-:-:S04]  /*13560*/  IMAD R4, R4, UR7, -R14 ;  /* 0x0000000704047c24 */ /* 0x000fc8000f8e0a0e */
[----:B------:R-:W-:-:S05]  /*13570*/  IMAD.IADD R57, R4, 0x1, -R191 ;  /* 0x0000000104397824 */ /* 0x000fca00078e0abf */
[----:B------:R-:W-:Y:S02]  /*13580*/  VIMNMX R8, R8, R57, !PT ;  /* 0x0000003908087248 */ /* 0x000fe40007fe0100 */
[----:B------:R-:W-:-:S07]  /*13590*/  VIADDMNMX R0, R57, UR7, R0, PT ;  /* 0x0000000739007c46 */ /* 0x000fce000b800100 */
.L_x_1919:
        /* <DEDUP_REMOVED lines=36> */
[----:B------:R-:W-:Y:S01]  /*137e0*/  ISETP.GT.AND P3, PT, R8, 0x8, !P3 ;  /* 0x000000080800780c */ /* 0x000fe20005f64270 */
[----:B------:R-:W1:Y:S01]  /*137f0*/  SHFL.BFLY PT, R67, R14, 0x2, 0x1f ;  /* 0x0c401f000e437f89 */ /* 0x000e6200000e0000 */
[C---:B------:R-:W-:Y:S02]  /*13800*/  ISETP.LT.OR P2, PT, R0.reuse, 0x1a, P2 ;  /* 0x0000001a0000780c */ /* 0x040fe40001741670 */
[----:B------:R-:W-:Y:S02]  /*13810*/  ISETP.LT.OR P3, PT, R0, 0x9, P3 ;  /* 0x000000090000780c */ /* 0x000fe40001f61670 */
[----:B------:R-:W-:Y:S02]  /*13820*/  FSEL R39, R39, -INF , !P2 ;  /* 0xff80000027277808 */ /* 0x000fe40005000000 */
[----:B------:R-:W-:Y:S02]  /*13830*/  ISETP.NE.AND P2, PT, R62, RZ, PT ;  /* 0x000000ff3e00720c */ /* 0x000fe40003f45270 */
[----:B------:R-:W-:-:S02]  /*13840*/  FSEL R57, R30, -INF , !P3 ;  /* 0xff8000001e397808 */ /* 0x000fc40005800000 */
[----:B------:R-:W-:Y:S02]  /*13850*/  ISETP.GT.AND P2, PT, R8, 0x20, !P2 ;  /* 0x000000200800780c */ /* 0x000fe40005744270 */
[----:B------:R-:W-:Y:S02]  /*13860*/  ISETP.NE.AND P3, PT, R44, RZ, PT ;  /* 0x000000ff2c00720c */ /* 0x000fe40003f65270 */
[----:B------:R-:W-:Y:S02]  /*13870*/  ISETP.LT.OR P2, PT, R0, 0x21, P2 ;  /* 0x000000210000780c */ /* 0x000fe40001741670 */
[----:B------:R-:W-:Y:S02]  /*13880*/  ISETP.NE.AND P6, PT, R12, RZ, PT ;  /* 0x000000ff0c00720c */ /* 0x000fe40003fc5270 */
[----:B------:R-:W-:Y:S02]  /*13890*/  FSEL R63, R42, -INF , !P2 ;  /* 0xff8000002a3f7808 */ /* 0x000fe40005000000 */
[----:B------:R-:W-:-:S02]  /*138a0*/  ISETP.NE.AND P2, PT, R40, RZ, PT ;  /* 0x000000ff2800720c */ /* 0x000fc40003f45270 */
[C---:B------:R-:W-:Y:S02]  /*138b0*/  ISETP.GT.AND P4, PT, R8.reuse, 0x31, !P4 ;  /* 0x000000310800780c */ /* 0x040fe40006784270 */
[----:B------:R-:W-:Y:S02]  /*138c0*/  ISETP.GT.AND P2, PT, R8, 0x21, !P2 ;  /* 0x000000210800780c */ /* 0x000fe40005744270 */
[----:B-1----:R-:W-:Y:S02]  /*138d0*/  FMNMX.FTZ R67, R14, R67, !PT ;  /* 0x000000430e437209 */ /* 0x002fe40007810000 */
[----:B------:R-:W-:Y:S02]  /*138e0*/  ISETP.LT.OR P2, PT, R0, 0x22, P2 ;  /* 0x000000220000780c */ /* 0x000fe40001741670 */
[----:B------:R-:W-:Y:S01]  /*138f0*/  ISETP.GT.AND P5, PT, R8, 0x38, !P5 ;  /* 0x000000380800780c */ /* 0x000fe20006fa4270 */
[----:B------:R-:W1:Y:S01]  /*13900*/  SHFL.BFLY PT, R4, R67, 0x1, 0x1f ;  /* 0x0c201f0043047f89 */ /* 0x000e6200000e0000 */
[----:B------:R-:W-:-:S02]  /*13910*/  FSEL R43, R43, -INF , !P2 ;  /* 0xff8000002b2b7808 */ /* 0x000fc40005000000 */
[----:B------:R-:W-:Y:S02]  /*13920*/  ISETP.NE.AND P2, PT, R64, RZ, PT ;  /* 0x000000ff4000720c */ /* 0x000fe40003f45270 */
[----:B------:R-:W-:Y:S02]  /*13930*/  ISETP.LT.OR P4, PT, R0, 0x32, P4 ;  /* 0x000000320000780c */ /* 0x000fe40002781670 */
[----:B------:R-:W-:Y:S02]  /*13940*/  ISETP.GT.AND P2, PT, R8, 0x28, !P2 ;  /* 0x000000280800780c */ /* 0x000fe40005744270 */
[C---:B------:R-:W-:Y:S02]  /*13950*/  ISETP.LT.OR P5, PT, R0.reuse, 0x39, P5 ;  /* 0x000000390000780c */ /* 0x040fe40002fa1670 */
[----:B------:R-:W-:-:S04]  /*13960*/  ISETP.LT.OR P2, PT, R0, 0x29, P2 ;  /* 0x000000290000780c */ /* 0x000fc80001741670 */
[----:B------:R-:W-:Y:S02]  /*13970*/  FSEL R65, R46, -INF , !P2 ;  /* 0xff8000002e417808 */ /* 0x000fe40005000000 */
[----:B------:R-:W-:Y:S02]  /*13980*/  ISETP.GT.AND P2, PT, R8, 0x29, !P3 ;  /* 0x000000290800780c */ /* 0x000fe40005f44270 */
[----:B------:R-:W-:Y:S02]  /*13990*/  ISETP.NE.AND P3, PT, R66, RZ, PT ;  /* 0x000000ff4200720c */ /* 0x000fe40003f65270 */
[----:B------:R-:W-:Y:S02]  /*139a0*/  ISETP.LT.OR P2, PT, R0, 0x2a, P2 ;  /* 0x0000002a0000780c */ /* 0x000fe40001741670 */
[----:B-1----:R-:W-:Y:S02]  /*139b0*/  FMNMX.FTZ R4, R67, R4, !PT ;  /* 0x0000000443047209 */ /* 0x002fe40007810000 */
[----:B------:R-:W-:-:S02]  /*139c0*/  FSEL R47, R47, -INF , !P2 ;  /* 0xff8000002f2f7808 */ /* 0x000fc40005000000 */
[----:B------:R-:W-:Y:S01]  /*139d0*/  ISETP.GT.AND P2, PT, R8, RZ, !P6 ;  /* 0x000000ff0800720c */ /* 0x000fe20007744270 */
[----:B------:R-:W-:-:S01]  /*139e0*/  FFMA.FTZ R12, R2, R4, -8 ;  /* 0xc1000000020c7423 */ /* 0x000fc20000010004 */
[----:B------:R-:W-:Y:S02]  /*139f0*/  ISETP.NE.AND P6, PT, R24, RZ, PT ;  /* 0x000000ff1800720c */ /* 0x000fe40003fc5270 */
[----:B------:R-:W-:-:S04]  /*13a00*/  ISETP.LT.OR P2, PT, R0, 0x1, P2 ;  /* 0x000000010000780c */ /* 0x000fc80001741670 */
[----:B------:R-:W-:Y:S02]  /*13a10*/  FSEL R26, R26, -INF , !P2 ;  /* 0xff8000001a1a7808 */ /* 0x000fe40005000000 */
[----:B------:R-:W-:-:S04]  /*13a20*/  FSETP.NEU.FTZ.AND P2, PT, R4, -INF , PT ;  /* 0xff8000000400780b */ /* 0x000fc80003f5d000 */
[----:B------:R-:W-:Y:S02]  /*13a30*/  FSEL R20, R12, RZ, P2 ;  /* 0x000000ff0c147208 */ /* 0x000fe40001000000 */
[----:B------:R-:W-:Y:S02]  /*13a40*/  FMNMX.FTZ R12, R26, R27, !PT ;  /* 0x0000001b1a0c7209 */ /* 0x000fe40007810000 */
[----:B------:R-:W-:Y:S01]  /*13a50*/  ISETP.GT.AND P2, PT, R8, 0x30, !P3 ;  /* 0x000000300800780c */ /* 0x000fe20005f44270 */
[----:B------:R-:W-:-:S01]  /*13a60*/  FFMA.FTZ R152, R2, R69, -R20 ;  /* 0x0000004502987223 */ /* 0x000fc20000010814 */
[----:B------:R-:W-:Y:S01]  /*13a70*/  FMNMX.FTZ R12, R57, R12, !PT ;  /* 0x0000000c390c7209 */ /* 0x000fe20007810000 */
[----:B------:R-:W-:-:S01]  /*13a80*/  FFMA.FTZ R154, R2, R7, -R20 ;  /* 0x00000007029a7223 */ /* 0x000fc20000010814 */
[----:B------:R-:W-:Y:S01]  /*13a90*/  ISETP.LT.OR P2, PT, R0, 0x31, P2 ;  /* 0x000000310000780c */ /* 0x000fe20001741670 */
[----:B------:R-:W-:-:S01]  /*13aa0*/  FFMA.FTZ R158, R2, R21, -R20 ;  /* 0x00000015029e7223 */ /* 0x000fc20000010814 */
[----:B------:R-:W-:Y:S01]  /*13ab0*/  FMNMX.FTZ R12, R31, R12, !PT ;  /* 0x0000000c1f0c7209 */ /* 0x000fe20007810000 */
[----:B------:R-:W-:Y:S01]  /*13ac0*/  MUFU.EX2 R152, R152 ;  /* 0x0000009800987308 */ /* 0x000fe20000000800 */
[----:B------:R-:W-:Y:S01]  /*13ad0*/  FSEL R67, R50, -INF , !P2 ;  /* 0xff80000032437808 */ /* 0x000fe20005000000 */
[C-C-:B------:R-:W-:Y:S01]  /*13ae0*/  FFMA.FTZ R156, R2.reuse, R15, -R20.reuse ;  /* 0x0000000f029c7223 */ /* 0x140fe20000010814 */
[----:B------:R-:W-:Y:S01]  /*13af0*/  FMNMX.FTZ R12, R59, R12, !PT ;  /* 0x0000000c3b0c7209 */ /* 0x000fe20007810000 */
[--C-:B------:R-:W-:Y:S01]  /*13b00*/  FFMA.FTZ R15, R2, R41, -R20.reuse ;  /* 0x00000029020f7223 */ /* 0x100fe20000010814 */
[----:B------:R-:W-:Y:S01]  /*13b10*/  ISETP.GT.AND P3, PT, R8, 0x39, !P6 ;  /* 0x000000390800780c */ /* 0x000fe20007764270 */
[C-C-:B------:R-:W-:Y:S01]  /*13b20*/  FFMA.FTZ R8, R2.reuse, R13, -R20.reuse ;  /* 0x0000000d02087223 */ /* 0x140fe20000010814 */
[----:B------:R-:W-:Y:S01]  /*13b30*/  FMNMX.FTZ R12, R35, R12, !PT ;  /* 0x0000000c230c7209 */ /* 0x000fe20007810000 */
[----:B------:R-:W-:Y:S01]  /*13b40*/  MUFU.EX2 R154, R154 ;  /* 0x0000009a009a7308 */ /* 0x000fe20000000800 */
[----:B------:R-:W-:Y:S01]  /*13b50*/  FSEL R69, R51, -INF , !P4 ;  /* 0xff80000033457808 */ /* 0x000fe20006000000 */
[C-C-:B------:R-:W-:Y:S01]  /*13b60*/  FFMA.FTZ R51, R2.reuse, R71, -R20.reuse ;  /* 0x0000004702337223 */ /* 0x140fe20000010814 */
[----:B------:R-:W-:Y:S01]  /*13b70*/  FMNMX.FTZ R12, R61, R12, !PT ;  /* 0x0000000c3d0c7209 */ /* 0x000fe20007810000 */
[--C-:B------:R-:W-:Y:S01]  /*13b80*/  FFMA.FTZ R13, R2, R37, -R20.reuse ;  /* 0x00000025020d7223 */ /* 0x100fe20000010814 */
[----:B------:R-:W-:Y:S01]  /*13b90*/  ISETP.LT.OR P3, PT, R0, 0x3a, P3 ;  /* 0x0000003a0000780c */ /* 0x000fe20001f61670 */
[--C-:B------:R-:W-:Y:S01]  /*13ba0*/  FFMA.FTZ R0, R2, R25, -R20.reuse ;  /* 0x0000001902007223 */ /* 0x100fe20000010814 */
[----:B------:R-:W-:Y:S01]  /*13bb0*/  FMNMX.FTZ R12, R39, R12, !PT ;  /* 0x0000000c270c7209 */ /* 0x000fe20007810000 */
[----:B------:R-:W1:Y:S01]  /*13bc0*/  MUFU.EX2 R51, R51 ;  /* 0x0000003300337308 */ /* 0x000e620000000800 */
[----:B------:R-:W-:Y:S01]  /*13bd0*/  FSEL R71, R54, -INF , !P5 ;  /* 0xff80000036477808 */ /* 0x000fe20006800000 */
[C-C-:B------:R-:W-:Y:S01]  /*13be0*/  FFMA.FTZ R25, R2.reuse, R29, -R20.reuse ;  /* 0x0000001d02197223 */ /* 0x140fe20000010814 */
[----:B------:R-:W-:Y:S01]  /*13bf0*/  FMNMX.FTZ R12, R63, R12, !PT ;  /* 0x0000000c3f0c7209 */ /* 0x000fe20007810000 */
[C-C-:B------:R-:W-:Y:S01]  /*13c00*/  FFMA.FTZ R29, R2.reuse, R33, -R20.reuse ;  /* 0x00000021021d7223 */ /* 0x140fe20000010814 */
[----:B------:R-:W-:Y:S01]  /*13c10*/  FSEL R55, R55, -INF , !P3 ;  /* 0xff80000037377808 */ /* 0x000fe20005800000 */
[C-C-:B------:R-:W-:Y:S01]  /*13c20*/  FFMA.FTZ R45, R2.reuse, R45, -R20.reuse ;  /* 0x0000002d022d7223 */ /* 0x140fe20000010814 */
[----:B------:R-:W-:Y:S01]  /*13c30*/  FMNMX.FTZ R12, R43, R12, !PT ;  /* 0x0000000c2b0c7209 */ /* 0x000fe20007810000 */
[----:B------:R-:W4:Y:S01]  /*13c40*/  MUFU.EX2 R0, R0 ;  /* 0x0000000000007308 */ /* 0x000f220000000800 */
[----:B------:R-:W-:-:S02]  /*13c50*/  FFMA.FTZ R3, R2, R3, -R20 ;  /* 0x0000000302037223 */ /* 0x000fc40000010814 */
[----:B------:R-:W-:-:S04]  /*13c60*/  FMNMX.FTZ R12, R65, R12, !PT ;  /* 0x0000000c410c7209 */ /* 0x000fc80007810000 */
[----:B------:R-:W-:Y:S01]  /*13c70*/  FMNMX.FTZ R12, R47, R12, !PT ;  /* 0x0000000c2f0c7209 */ /* 0x000fe20007810000 */
[----:B------:R-:W5:Y:S01]  /*13c80*/  MUFU.EX2 R25, R25 ;  /* 0x0000001900197308 */ /* 0x000f620000000800 */
[----:B-1----:R-:W-:-:S02]  /*13c90*/  FADD.FTZ R21, R152, R51 ;  /* 0x0000003398157221 */ /* 0x002fc40000010000 */
[----:B------:R-:W-:-:S04]  /*13ca0*/  FMNMX.FTZ R12, R67, R12, !PT ;  /* 0x0000000c430c7209 */ /* 0x000fc80007810000 */
[----:B------:R-:W-:Y:S01]  /*13cb0*/  FMNMX.FTZ R12, R69, R12, !PT ;  /* 0x0000000c450c7209 */ /* 0x000fe20007810000 */
[----:B------:R-:W1:Y:S01]  /*13cc0*/  MUFU.EX2 R29, R29 ;  /* 0x0000001d001d7308 */ /* 0x000e620000000800 */
[----:B----4-:R-:W-:-:S02]  /*13cd0*/  FADD.FTZ R36, R0, R21 ;  /* 0x0000001500247221 */ /* 0x010fc40000010000 */
[----:B------:R-:W-:-:S04]  /*13ce0*/  FMNMX.FTZ R12, R71, R12, !PT ;  /* 0x0000000c470c7209 */ /* 0x000fc80007810000 */
[----:B------:R-:W-:Y:S01]  /*13cf0*/  FMNMX.FTZ R12, R55, R12, !PT ;  /* 0x0000000c370c7209 */ /* 0x000fe20007810000 */
[----:B------:R-:W4:Y:S04]  /*13d00*/  MUFU.EX2 R8, R8 ;  /* 0x0000000800087308 */ /* 0x000f280000000800 */
[----:B------:R-:W0:Y:S04]  /*13d10*/  SHFL.BFLY PT, R73, R12, 0x2, 0x1f ;  /* 0x0c401f000c497f89 */ /* 0x000e2800000e0000 */
[----:B------:R-:W-:Y:S08]  /*13d20*/  MUFU.EX2 R13, R13 ;  /* 0x0000000d000d7308 */ /* 0x000ff00000000800 */
[----:B------:R-:W-:Y:S08]  /*13d30*/  MUFU.EX2 R156, R156 ;  /* 0x0000009c009c7308 */ /* 0x000ff00000000800 */
[----:B------:R-:W-:Y:S01]  /*13d40*/  MUFU.EX2 R15, R15 ;  /* 0x0000000f000f7308 */ /* 0x000fe20000000800 */
[----:B0-----:R-:W-:Y:S01]  /*13d50*/  FMNMX.FTZ R73, R12, R73, !PT ;  /* 0x000000490c497209 */ /* 0x001fe20007810000 */
[C-C-:B------:R-:W-:Y:S01]  /*13d60*/  FFMA.FTZ R12, R2.reuse, R9, -R20.reuse ;  /* 0x00000009020c7223 */ /* 0x140fe20000010814 */
[----:B------:R-:W-:-:S01]  /*13d70*/  FFMA.FTZ R9, R2, R49, -R20 ;  /* 0x0000003102097223 */ /* 0x000fc20000010814 */
[----:B------:R-:W-:-:S04]  /*13d80*/  FFMA.FTZ R20, R2, R53, -R20 ;  /* 0x0000003502147223 */ /* 0x000fc80000010814 */
[----:B------:R-:W-:Y:S01]  /*13d90*/  MUFU.EX2 R45, R45 ;  /* 0x0000002d002d7308 */ /* 0x000fe20000000800 */
[----:B------:R-:W0:Y:S07]  /*13da0*/  SHFL.BFLY PT, R14, R73, 0x1, 0x1f ;  /* 0x0c201f00490e7f89 */ /* 0x000e2e00000e0000 */
[----:B------:R-:W-:Y:S08]  /*13db0*/  MUFU.EX2 R12, R12 ;  /* 0x0000000c000c7308 */ /* 0x000ff00000000800 */
[----:B------:R-:W-:Y:S08]  /*13dc0*/  MUFU.EX2 R158, R158 ;  /* 0x0000009e009e7308 */ /* 0x000ff00000000800 */
[----:B------:R-:W-:Y:S01]  /*13dd0*/  MUFU.EX2 R9, R9 ;  /* 0x0000000900097308 */ /* 0x000fe20000000800 */
[----:B0-----:R-:W-:-:S04]  /*13de0*/  FMNMX.FTZ R7, R73, R14, !PT ;  /* 0x0000000e49077209 */ /* 0x001fc80007810000 */
[----:B------:R-:W-:Y:S01]  /*13df0*/  FSETP.NEU.FTZ.AND P2, PT, R7, -INF , PT ;  /* 0xff8000000700780b */ /* 0x000fe20003f5d000 */
[----:B------:R-:W-:-:S02]  /*13e00*/  FFMA.FTZ R14, R2, R7, -8 ;  /* 0xc1000000020e7423 */ /* 0x000fc40000010007 */
[----:B------:R-:W-:Y:S03]  /*13e10*/  MUFU.EX2 R3, R3 ;  /* 0x0000000300037308 */ /* 0x000fe60000000800 */
[----:B------:R-:W-:-:S05]  /*13e20*/  FSEL R14, R14, RZ, P2 ;  /* 0x000000ff0e0e7208 */ /* 0x000fca0001000000 */
[C-C-:B------:R-:W-:Y:S01]  /*13e30*/  FFMA.FTZ R153, R2.reuse, R26, -R14.reuse ;  /* 0x0000001a02997223 */ /* 0x140fe2000001080e */
[----:B------:R-:W-:-:S01]  /*13e40*/  FFMA.FTZ R27, R2, R27, -R14 ;  /* 0x0000001b021b7223 */ /* 0x000fc2000001080e */
[C-C-:B------:R-:W-:Y:S01]  /*13e50*/  FFMA.FTZ R57, R2.reuse, R57, -R14.reuse ;  /* 0x0000003902397223 */ /* 0x140fe2000001080e */
[----:B------:R-:W-:-:S01]  /*13e60*/  FFMA.FTZ R31, R2, R31, -R14 ;  /* 0x0000001f021f7223 */ /* 0x000fc2000001080e */
[C-C-:B------:R-:W-:Y:S01]  /*13e70*/  FFMA.FTZ R59, R2.reuse, R59, -R14.reuse ;  /* 0x0000003b023b7223 */ /* 0x140fe2000001080e */
[----:B------:R5:W-:Y:S01]  /*13e80*/  MUFU.EX2 R24, R27 ;  /* 0x0000001b00187308 */ /* 0x000be20000000800 */
[----:B------:R-:W-:-:S01]  /*13e90*/  FFMA.FTZ R35, R2, R35, -R14 ;  /* 0x0000002302237223 */ /* 0x000fc2000001080e */
[C-C-:B------:R-:W-:Y:S01]  /*13ea0*/  FFMA.FTZ R61, R2.reuse, R61, -R14.reuse ;  /* 0x0000003d023d7223 */ /* 0x140fe2000001080e */
[----:B------:R-:W-:-:S01]  /*13eb0*/  FFMA.FTZ R39, R2, R39, -R14 ;  /* 0x0000002702277223 */ /* 0x000fc2000001080e */
[C-C-:B------:R-:W-:Y:S01]  /*13ec0*/  FFMA.FTZ R63, R2.reuse, R63, -R14.reuse ;  /* 0x0000003f023f7223 */ /* 0x140fe2000001080e */
[----:B------:R-:W-:-:S01]  /*13ed0*/  FFMA.FTZ R43, R2, R43, -R14 ;  /* 0x0000002b022b7223 */ /* 0x000fc2000001080e */
[C-C-:B------:R-:W-:Y:S01]  /*13ee0*/  FFMA.FTZ R65, R2.reuse, R65, -R14.reuse ;  /* 0x0000004102417223 */ /* 0x140fe2000001080e */
[----:B------:R-:W-:-:S01]  /*13ef0*/  FFMA.FTZ R47, R2, R47, -R14 ;  /* 0x0000002f022f7223 */ /* 0x000fc2000001080e */
[----:B------:R-:W0:Y:S01]  /*13f00*/  MUFU.EX2 R153, R153 ;  /* 0x0000009900997308 */ /* 0x000e220000000800 */
[----:B-----5:R-:W-:-:S01]  /*13f10*/  FADD.FTZ R27, R25, R36 ;  /* 0x00000024191b7221 */ /* 0x020fc20000010000 */
[C-C-:B------:R-:W-:Y:S01]  /*13f20*/  FFMA.FTZ R67, R2.reuse, R67, -R14.reuse ;  /* 0x0000004302437223 */ /* 0x140fe2000001080e */
[----:B------:R-:W-:-:S01]  /*13f30*/  FFMA.FTZ R69, R2, R69, -R14 ;  /* 0x0000004502457223 */ /* 0x000fc2000001080e */
[----:B------:R-:W-:Y:S01]  /*13f40*/  FFMA.FTZ R71, R2, R71, -R14 ;  /* 0x0000004702477223 */ /* 0x000fe2000001080e */
[----:B------:R-:W-:-:S01]  /*13f50*/  FADD.FTZ R38, R154, R27 ;  /* 0x0000001b9a267221 */ /* 0x000fc20000010000 */
[----:B------:R-:W-:Y:S01]  /*13f60*/  FFMA.FTZ R14, R2, R55, -R14 ;  /* 0x00000037020e7223 */ /* 0x000fe2000001080e */
[----:B------:R-:W-:Y:S01]  /*13f70*/  F2FP.SATFINITE.E4M3.F32.PACK_AB_MERGE_C R25, R25, R0, RZ ;  /* 0x000000001919723e */ /* 0x000fe200048070ff */
[----:B------:R-:W5:Y:S01]  /*13f80*/  MUFU.EX2 R57, R57 ;  /* 0x0000003900397308 */ /* 0x000f620000000800 */
[----:B-1----:R-:W-:-:S02]  /*13f90*/  FADD.FTZ R27, R29, R38 ;  /* 0x000000261d1b7221 */ /* 0x002fc40000010000 */
[----:B------:R-:W-:Y:S02]  /*13fa0*/  F2FP.SATFINITE.E4M3.F32.PACK_AB_MERGE_C R152, R51, R152, R25 ;  /* 0x000000983398723e */ /* 0x000fe40004807019 */
[----:B----4-:R-:W-:-:S03]  /*13fb0*/  FADD.FTZ R38, R8, R27 ;  /* 0x0000001b08267221 */ /* 0x010fc60000010000 */
[----:B------:R-:W1:Y:S01]  /*13fc0*/  MUFU.EX2 R26, R31 ;  /* 0x0000001f001a7308 */ /* 0x000e620000000800 */
[----:B0-----:R-:W-:-:S01]  /*13fd0*/  FADD.FTZ R34, R153, R24 ;  /* 0x0000001899227221 */ /* 0x001fc20000010000 */
[----:B------:R-:W-:-:S04]  /*13fe0*/  FADD.FTZ R27, R13, R38 ;  /* 0x000000260d1b7221 */ /* 0x000fc80000010000 */
[----:B------:R-:W-:Y:S02]  /*13ff0*/  FADD.FTZ R40, R156, R27 ;  /* 0x0000001b9c287221 */ /* 0x000fe40000010000 */
[----:B------:R-:W0:Y:S01]  /*14000*/  MUFU.EX2 R59, R59 ;  /* 0x0000003b003b7308 */ /* 0x000e220000000800 */
[----:B-----5:R-:W-:-:S01]  /*14010*/  FADD.FTZ R21, R57, R34 ;  /* 0x0000002239157221 */ /* 0x020fc20000010000 */
[----:B------:R-:W-:-:S04]  /*14020*/  FADD.FTZ R27, R15, R40 ;  /* 0x000000280f1b7221 */ /* 0x000fc80000010000 */
[----:B------:R-:W-:Y:S01]  /*14030*/  FADD.FTZ R40, R12, R27 ;  /* 0x0000001b0c287221 */ /* 0x000fe20000010000 */
[----:B------:R-:W-:Y:S01]  /*14040*/  F2FP.SATFINITE.E4M3.F32.PACK_AB_MERGE_C R12, R45, R12, RZ ;  /* 0x0000000c2d0c723e */ /* 0x000fe200048070ff */
[----:B------:R-:W4:Y:S01]  /*14050*/  MUFU.EX2 R28, R35 ;  /* 0x00000023001c7308 */ /* 0x000f220000000800 */
[----:B-1----:R-:W-:-:S01]  /*14060*/  FADD.FTZ R36, R26, R21 ;  /* 0x000000151a247221 */ /* 0x002fc20000010000 */
[----:B------:R-:W-:Y:S01]  /*14070*/  FADD.FTZ R27, R45, R40 ;  /* 0x000000282d1b7221 */ /* 0x000fe20000010000 */
[----:B------:R-:W-:Y:S02]  /*14080*/  F2FP.SATFINITE.E4M3.F32.PACK_AB_MERGE_C R26, R26, R57, RZ ;  /* 0x000000391a1a723e */ /* 0x000fe400048070ff */
[----:B------:R-:W-:Y:S01]  /*14090*/  F2FP.SATFINITE.E4M3.F32.PACK_AB_MERGE_C R156, R15, R156, R12 ;  /* 0x0000009c0f9c723e */ /* 0x000fe2000480700c */
[----:B------:R-:W-:-:S01]  /*140a0*/  FADD.FTZ R0, R158, R27 ;  /* 0x0000001b9e007221 */ /* 0x000fc20000010000 */
[----:B------:R-:W-:Y:S01]  /*140b0*/  F2FP.SATFINITE.E4M3.F32.PACK_AB_MERGE_C R27, R13, R8, RZ ;  /* 0x000000080d1b723e */ /* 0x000fe200048070ff */
[----:B------:R-:W1:Y:S01]  /*140c0*/  MUFU.EX2 R61, R61 ;  /* 0x0000003d003d7308 */ /* 0x000e620000000800 */
[----:B0-----:R-:W-:-:S01]  /*140d0*/  FADD.FTZ R21, R59, R36 ;  /* 0x000000243b157221 */ /* 0x001fc20000010000 */
[----:B------:R-:W-:Y:S01]  /*140e0*/  FADD.FTZ R0, R9, R0 ;  /* 0x0000000009007221 */ /* 0x000fe20000010000 */
[----:B------:R-:W-:-:S02]  /*140f0*/  F2FP.SATFINITE.E4M3.F32.PACK_AB_MERGE_C R154, R29, R154, R27 ;  /* 0x0000009a1d9a723e */ /* 0x000fc4000480701b */
[----:B------:R-:W-:-:S03]  /*14100*/  F2FP.SATFINITE.E4M3.F32.PACK_AB_MERGE_C R153, R24, R153, R26 ;  /* 0x000000991899723e */ /* 0x000fc6000480701a */
[----:B------:R-:W0:Y:S01]  /*14110*/  MUFU.EX2 R30, R39 ;  /* 0x00000027001e7308 */ /* 0x000e220000000800 */
[----:B----4-:R-:W-:-:S07]  /*14120*/  FADD.FTZ R36, R28, R21 ;  /* 0x000000151c247221 */ /* 0x010fce0000010000 */
[----:B------:R-:W4:Y:S01]  /*14130*/  MUFU.EX2 R63, R63 ;  /* 0x0000003f003f7308 */ /* 0x000f220000000800 */
[----:B-1----:R-:W-:-:S07]  /*14140*/  FADD.FTZ R21, R61, R36 ;  /* 0x000000243d157221 */ /* 0x002fce0000010000 */
[----:B------:R-:W1:Y:S01]  /*14150*/  MUFU.EX2 R32, R43 ;  /* 0x0000002b00207308 */ /* 0x000e620000000800 */
[----:B0-----:R-:W-:-:S01]  /*14160*/  FADD.FTZ R38, R30, R21 ;  /* 0x000000151e267221 */ /* 0x001fc20000010000 */
[----:B------:R-:W-:-:S04]  /*14170*/  F2FP.SATFINITE.E4M3.F32.PACK_AB_MERGE_C R30, R30, R61, RZ ;  /* 0x0000003d1e1e723e */ /* 0x000fc800048070ff */
[----:B------:R-:W-:Y:S02]  /*14180*/  F2FP.SATFINITE.E4M3.F32.PACK_AB_MERGE_C R155, R28, R59, R30 ;  /* 0x0000003b1c9b723e */ /* 0x000fe4000480701e */
[----:B------:R-:W0:Y:S01]  /*14190*/  MUFU.EX2 R65, R65 ;  /* 0x0000004100417308 */ /* 0x000e220000000800 */
[----:B----4-:R-:W-:-:S07]  /*141a0*/  FADD.FTZ R21, R63, R38 ;  /* 0x000000263f157221 */ /* 0x010fce0000010000 */
[----:B------:R-:W4:Y:S01]  /*141b0*/  MUFU.EX2 R34, R47 ;  /* 0x0000002f00227308 */ /* 0x000f220000000800 */
[----:B-1----:R-:W-:-:S07]  /*141c0*/  FADD.FTZ R38, R32, R21 ;  /* 0x0000001520267221 */ /* 0x002fce0000010000 */
[----:B------:R-:W1:Y:S01]  /*141d0*/  MUFU.EX2 R67, R67 ;  /* 0x0000004300437308 */ /* 0x000e620000000800 */
[----:B0-----:R-:W-:-:S07]  /*141e0*/  FADD.FTZ R21, R65, R38 ;  /* 0x0000002641157221 */ /* 0x001fce0000010000 */
[----:B------:R-:W0:Y:S01]  /*141f0*/  MUFU.EX2 R36, R69 ;  /* 0x0000004500247308 */ /* 0x000e220000000800 */
[----:B----4-:R-:W-:-:S01]  /*14200*/  FADD.FTZ R38, R34, R21 ;  /* 0x0000001522267221 */ /* 0x010fc20000010000 */
[----:B------:R-:W-:-:S04]  /*14210*/  F2FP.SATFINITE.E4M3.F32.PACK_AB_MERGE_C R34, R34, R65, RZ ;  /* 0x000000412222723e */ /* 0x000fc800048070ff */
[----:B------:R-:W-:Y:S02]  /*14220*/  F2FP.SATFINITE.E4M3.F32.PACK_AB_MERGE_C R157, R32, R63, R34 ;  /* 0x0000003f209d723e */ /* 0x000fe40004807022 */
[----:B------:R-:W4:Y:S01]  /*14230*/  MUFU.EX2 R71, R71 ;  /* 0x0000004700477308 */ /* 0x000f220000000800 */
[----:B-1----:R-:W-:-:S07]  /*14240*/  FADD.FTZ R13, R67, R38 ;  /* 0x00000026430d7221 */ /* 0x002fce0000010000 */
[----:B------:R-:W1:Y:S01]  /*14250*/  MUFU.EX2 R20, R20 ;  /* 0x0000001400147308 */ /* 0x000e620000000800 */
[----:B0-----:R-:W-:-:S01]  /*14260*/  FADD.FTZ R8, R36, R13 ;  /* 0x0000000d24087221 */ /* 0x001fc20000010000 */
[----:B------:R-:W-:-:S06]  /*14270*/  FADD.FTZ R13, R3, R0 ;  /* 0x00000000030d7221 */ /* 0x000fcc0000010000 */
[----:B------:R-:W0:Y:S01]  /*14280*/  MUFU.EX2 R14, R14 ;  /* 0x0000000e000e7308 */ /* 0x000e220000000800 */
[----:B----4-:R-:W-:-:S01]  /*14290*/  FADD.FTZ R21, R71, R8 ;  /* 0x0000000847157221 */ /* 0x010fc20000010000 */
[C---:B-1----:R-:W-:Y:S01]  /*142a0*/  F2FP.SATFINITE.E4M3.F32.PACK_AB_MERGE_C R8, R20.reuse, R3, RZ ;  /* 0x000000031408723e */ /* 0x042fe200048070ff */
[----:B------:R-:W-:-:S03]  /*142b0*/  FADD.FTZ R3, R20, R13 ;  /* 0x0000000d14037221 */ /* 0x000fc60000010000 */
[----:B------:R-:W-:Y:S02]  /*142c0*/  F2FP.SATFINITE.E4M3.F32.PACK_AB_MERGE_C R158, R9, R158, R8 ;  /* 0x0000009e099e723e */ /* 0x000fe40004807008 */
[C---:B0-----:R-:W-:Y:S01]  /*142d0*/  F2FP.SATFINITE.E4M3.F32.PACK_AB_MERGE_C R71, R14.reuse, R71, RZ ;  /* 0x000000470e47723e */ /* 0x041fe200048070ff */
[----:B------:R-:W-:-:S03]  /*142e0*/  FADD.FTZ R0, R14, R21 ;  /* 0x000000150e007221 */ /* 0x000fc60000010000 */
[----:B------:R-:W-:Y:S01]  /*142f0*/  F2FP.SATFINITE.E4M3.F32.PACK_AB_MERGE_C R159, R36, R67, R71 ;  /* 0x00000043249f723e */ /* 0x000fe20004807047 */
[----:B------:R-:W-:Y:S06]  /*14300*/  @!P0 BRA `(.L_x_1923) ;  /* 0x0000000000048947 */ /* 0x000fec0003800000 */
[----:B------:R-:W-:Y:S01]  /*14310*/  BPT.TRAP 0x1 ;  /* 0x000000040000795c */ /* 0x000fe20000300000 */
.L_x_1923:
[----:B------:R0:W1:Y:S01]  /*14320*/  SYNCS.PHASECHK.TRANS64.TRYWAIT P2, [R6+URZ+0x28450], R11 ;  /* 0x0284500b060075a7 */ /* 0x000062000804017f */
[----:B------:R-:W-:Y:S05]  /*14330*/  @!P0 BRA `(.L_x_1924) ;  /* 0x0000000000048947 */ /* 0x000fea0003800000 */
[----:B------:R-:W-:Y:S01]  /*14340*/  BPT.TRAP 0x1 ;  /* 0x000000040000795c */ /* 0x000fe20000300000 */
.L_x_1924:
[----:B------:R-:W-:Y:S04]  /*14350*/  BSSY B0, `(.L_x_1925) ;  /* 0x0000004000007945 */ /* 0x000fe80003800000 */
[----:B-1----:R-:W-:Y:S05]  /*14360*/  @P2 BRA `(.L_x_1926) ;  /* 0x0000000000082947 */ /* 0x002fea0003800000 */
[----:B------:R-:W1:Y:S02]  /*14370*/  SYNCS.PHASECHK.TRANS64.TRYWAIT P2, [R6+URZ+0x28450], R11 ;  /* 0x0284500b060075a7 */ /* 0x000e64000804017f */
[----:B-1----:R-:W-:Y:S05]  /*14380*/  @!P2 BRA `(.L_x_1927) ;  /* 0x000001880040a947 */ /* 0x002fea0003800000 */
.L_x_1926:
[----:B------:R-:W-:Y:S05]  /*14390*/  BSYNC B0 ;  /* 0x0000000000007941 */ /* 0x000fea0003800000 */
.L_x_1925:
[----:B------:R-:W-:Y:S05]  /*143a0*/  WARPSYNC.ALL ;  /* 0x0000000000007948 */ /* 0x000fea0003800000 */
[----:B------:R-:W-:Y:S01]  /*143b0*/  R2UR UR4, R22 ;  /* 0x00000000160472ca */ /* 0x000fe200000e0000 */
[----:B------:R4:W-:Y:S01]  /*143c0*/  BAR.SYNC.DEFER_BLOCKING R10, 0x100 ;  /* 0x0004000a0000751d */ /* 0x0009e20000010000 */
[----:B------:R-:W-:-:S05]  /*143d0*/  IMAD.MOV.U32 R9, RZ, RZ, -0x7fffffe0 ;  /* 0x80000020ff097424 */ /* 0x000fca00078e00ff */
[C---:B------:R-:W-:Y:S02]  /*143e0*/  R2UR UR11, R9.reuse ;  /* 0x00000000090b72ca */ /* 0x040fe400000e0000 */
[----:B------:R-:W-:-:S04]  /*143f0*/  R2UR UR15, R9 ;  /* 0x00000000090f72ca */ /* 0x000fc800000e0000 */
[----:B------:R-:W-:-:S04]  /*14400*/  UIADD3 UR4, UR4, 0x8000, URZ ;  /* 0x0000800004047890 */ /* 0x000fc8000fffe03f */
[----:B------:R-:W-:-:S04]  /*14410*/  USHF.R.U32.HI UR4, URZ, 0x4, UR4 ;  /* 0x000000043f047899 */ /* 0x000fc80008011604 */
[----:B------:R-:W-:-:S04]  /*14420*/  ULOP3.LUT UR4, UR4, 0x3fff, URZ, 0xc0, !UPT ;  /* 0x00003fff04047892 */ /* 0x000fc8000f8ec03f */
[----:B------:R-:W-:Y:S01]  /*14430*/  ULOP3.LUT UR43, UR4, 0x10000, URZ, 0xfc, !UPT ;  /* 0x00010000042b7892 */ /* 0x000fe2000f8efc3f */
[----:B------:R-:W-:-:S05]  /*14440*/  WARPGROUP.ARRIVE ;  /* 0x00000000000079c5 */ /* 0x000fca0000000000 */
[----:B------:R-:W-:-:S04]  /*14450*/  LEA R8, R23, UR43, 0xa ;  /* 0x0000002b17087c11 */ /* 0x000fc8000f8e50ff */
[C---:B------:R-:W-:Y:S01]  /*14460*/  R2UR UR10, R8.reuse ;  /* 0x00000000080a72ca */ /* 0x040fe200000e0000 */
[----:B------:R-:W-:-:S05]  /*14470*/  VIADD R8, R8, 0x2 ;  /* 0x0000000208087836 */ /* 0x000fca0000000000 */
[----:B------:R-:W-:-:S07]  /*14480*/  R2UR UR14, R8 ;  /* 0x00000000080e72ca */ /* 0x000fce00000e0000 */
[----:B------:R-:W-:Y:S03]  /*14490*/  QGMMA.64x256x32.F32.E4M3.E4M3 R24, R152, gdesc[UR8], RZ, !UPT, gsb0 ;  /* 0x03e0000898187df3 */ /* 0x000fe6000c0008ff */
[----:B------:R-:W-:Y:S02]  /*144a0*/  WARPGROUP.DEPBAR.LE gsb0, 0x0 ;  /* 0x00008000000079c5 */ /* 0x000fe40000010000 */
[----:B------:R-:W-:-:S15]  /*144b0*/  WARPGROUP.ARRIVE ;  /* 0x00000000000079c5 */ /* 0x000fde0000000000 */
[----:B------:R-:W-:-:S08]  /*144c0*/  NOP ;  /* 0x0000000000007918 */ /* 0x000fd00000000000 */
[----:B------:R-:W-:Y:S03]  /*144d0*/  QGMMA.64x256x32.F32.E4M3.E4M3 R24, R156, gdesc[UR12], R24, gsb0 ;  /* 0x03e0000c9c187df3 */ /* 0x000fe60008000818 */
[----:B------:R-:W-:Y:S02]  /*144e0*/  WARPGROUP.DEPBAR.LE gsb0, 0x0 ;  /* 0x00008000000079c5 */ /* 0x000fe40000010000 */
[----:B----4-:R-:W-:Y:S05]  /*144f0*/  @!P0 BRA `(.L_x_1928) ;  /* 0x0000000000048947 */ /* 0x010fea0003800000 */
[----:B------:R-:W-:Y:S01]  /*14500*/  BPT.TRAP 0x1 ;  /* 0x000000040000795c */ /* 0x000fe20000300000 */
.L_x_1928:
[----:B012---:R-:W-:Y:S01]  /*14510*/  VIADD R6, R6, 0x28460 ;  /* 0x0002846006067836 */ /* 0x007fe20000000000 */
[----:B------:R-:W-:Y:S01]  /*14520*/  UISETP.GE.AND UP0, UPT, UR7, 0x1, UPT ;  /* 0x000000010700788c */ /* 0x000fe2000bf06270 */
[----:B------:R-:W-:Y:S02]  /*14530*/  IMAD.U32 R8, RZ, RZ, UR39 ;  /* 0x00000027ff087e24 */ /* 0x000fe4000f8e00ff */
[----:B------:R-:W-:-:S03]  /*14540*/  IMAD.MOV.U32 R9, RZ, RZ, R201 ;  /* 0x000000ffff097224 */ /* 0x000fc600078e00c9 */
[----:B------:R-:W-:Y:S02]  /*14550*/  PRMT R6, R8, 0x654, R6 ;  /* 0x0000065408067816 */ /* 0x000fe40000000006 */
[----:B------:R-:W0:Y:S01]  /*14560*/  @P1 LDC R8, c[0x0][0x44c] ;  /* 0x00011300ff081b82 */ /* 0x000e220000000800 */
[----:B------:R-:W-:Y:S01]  /*14570*/  PLOP3.LUT P2, PT, PT, PT, UP0, 0x40, 0x0 ;  /* 0x000000000000781c */ /* 0x000fe20003f4e808 */
[----:B------:R1:W-:Y:S06]  /*14580*/  SYNCS.ARRIVE.TRANS64.RED.A1T0 RZ, [R6+URZ], RZ ;  /* 0x000000ff06ff79a7 */ /* 0x0003ec000810043f */
[----:B-1----:R-:W1:Y:S01]  /*14590*/  @P1 LDC R6, c[0x0][0x450] ;  /* 0x00011400ff061b82 */ /* 0x002e620000000800 */
[----:B0-----:R-:W-:-:S05]  /*145a0*/  @P1 IMAD.HI.U32 R8, R201, R8, RZ ;  /* 0x00000008c9081227 */ /* 0x001fca00078e00ff */
[----:B-1----:R-:W-:Y:S01]  /*145b0*/  @P1 SHF.R.U32.HI R9, RZ, R6, R8 ;  /* 0x00000006ff091219 */ /* 0x002fe20000011608 */
[----:B------:R-:W-:-:S04]  /*145c0*/  VIADD R6, R160, 0xfffffffe ;  /* 0xfffffffea0067836 */ /* 0x000fc80000000000 */
[----:B------:R-:W-:-:S04]  /*145d0*/  IMAD.IADD R161, R161, 0x1, R9 ;  /* 0x00000001a1a17824 */ /* 0x000fc800078e0209 */
[----:B------:R-:W-:Y:S01]  /*145e0*/  VIADD R8, R161, UR6 ;  /* 0x00000006a1087c36 */ /* 0x000fe20008000000 */
[----:B------:R-:W-:Y:S06]  /*145f0*/  @P2 BRA `(.L_x_1929) ;  /* 0x0000000000542947 */ /* 0x000fec0003800000 */
[C---:B------:R-:W-:Y:S01]  /*14600*/  ISETP.GT.AND P2, PT, R161.reuse, RZ, PT ;  /* 0x000000ffa100720c */ /* 0x040fe20003f44270 */
[----:B------:R-:W-:Y:S01]  /*14610*/  BSSY B0, `(.L_x_1930) ;  /* 0x0000010000007945 */ /* 0x000fe20003800000 */
[----:B------:R-:W-:-:S11]  /*14620*/  VIADD R9, R161, 0xffffffff ;  /* 0xffffffffa1097836 */ /* 0x000fd60000000000 */
[----:B------:R-:W-:Y:S05]  /*14630*/  @P2 BRA `(.L_x_1931) ;  /* 0x0000000000202947 */ /* 0x000fea0003800000 */
[----:B------:R-:W-:Y:S01]  /*14640*/  UISETP.NE.AND UP0, UPT, UR7, 0x1, UPT ;  /* 0x000000010700788c */ /* 0x000fe2000bf05270 */
[----:B------:R-:W-:-:S05]  /*14650*/  IMAD.MOV R9, RZ, RZ, -R161 ;  /* 0x000000ffff097224 */ /* 0x000fca00078e0aa1 */
[----:B------:R-:W-:-:S05]  /*14660*/  PLOP3.LUT P2, PT, PT, PT, UP0, 0x80, 0x0 ;  /* 0x000000000000781c */ /* 0x000fca0003f4f008 */
[----:B------:R-:W-:-:S08]  /*14670*/  @UP0 ULDC.64 UR4, c[0x0][0x9e8] ;  /* 0x00027a0000040ab9 */ /* 0x000fd00000000a00 */
[----:B------:R-:W-:-:S05]  /*14680*/  @P2 IMAD.HI.U32 R10, R9, UR4, RZ ;  /* 0x00000004090a2c27 */ /* 0x000fca000f8e00ff */
[----:B------:R-:W-:-:S04]  /*14690*/  @P2 SHF.R.U32.HI R9, RZ, UR5, R10 ;  /* 0x00000005ff092c19 */ /* 0x000fc8000801160a */
[----:B------:R-:W-:Y:S01]  /*146a0*/  LOP3.LUT R9, RZ, R9, RZ, 0x33, !PT ;  /* 0x00000009ff097212 */ /* 0x000fe200078e33ff */
[----:B------:R-:W-:Y:S06]  /*146b0*/  BRA `(.L_x_1932) ;  /* 0x0000000000147947 */ /* 0x000fec0003800000 */
.L_x_1931:
[----:B------:R-:W-:-:S06]  /*146c0*/  UISETP.NE.AND UP0, UPT, UR7, 0x1, UPT ;  /* 0x000000010700788c */ /* 0x000fcc000bf05270 */
[----:B------:R-:W-:-:S05]  /*146d0*/  PLOP3.LUT P2, PT, PT, PT, UP0, 0x80, 0x0 ;  /* 0x000000000000781c */ /* 0x000fca0003f4f008 */
[----:B------:R-:W-:-:S08]  /*146e0*/  @UP0 ULDC.64 UR4, c[0x0][0x9e8] ;  /* 0x00027a0000040ab9 */ /* 0x000fd00000000a00 */
[----:B------:R-:W-:-:S05]  /*146f0*/  @P2 IMAD.HI.U32 R10, R9, UR4, RZ ;  /* 0x00000004090a2c27 */ /* 0x000fca000f8e00ff */
[----:B------:R-:W-:-:S07]  /*14700*/  @P2 SHF.R.U32.HI R9, RZ, UR5, R10 ;  /* 0x00000005ff092c19 */ /* 0x000fce000801160a */
.L_x_1932:
[----:B------:R-:W-:Y:S05]  /*14710*/  BSYNC B0 ;  /* 0x0000000000007941 */ /* 0x000fea0003800000 */
.L_x_1930:
[----:B------:R-:W-:-:S04]  /*14720*/  IMAD.U32 R10, RZ, RZ, UR7 ;  /* 0x00000007ff0a7e24 */ /* 0x000fc8000f8e00ff */
[----:B------:R-:W-:-:S05]  /*14730*/  IMAD R10, R9, R10, UR7 ;  /* 0x00000007090a7e24 */ /* 0x000fca000f8e020a */
[----:B------:R-:W-:-:S07]  /*14740*/  VIMNMX R8, R8, R10, PT ;  /* 0x0000000a08087248 */ /* 0x000fce0003fe0100 */
.L_x_1929:
[----:B------:R-:W-:Y:S01]  /*14750*/  SHF.R.S32.HI R9, RZ, 0x1f, R8 ;  /* 0x0000001fff097819 */ /* 0x000fe20000011408 */
[----:B------:R-:W-:Y:S01]  /*14760*/  ULDC UR46, c[0x0][0x9e4] ;  /* 0x00027900002e7ab9 */ /* 0x000fe20000000800 */
[----:B------:R-:W-:Y:S01]  /*14770*/  ULDC UR51, c[0x0][0x9e4] ;  /* 0x0002790000337ab9 */ /* 0x000fe20000000800 */
[----:B------:R-:W-:Y:S01]  /*14780*/  ULDC UR47, c[0x0][0x9dc] ;  /* 0x00027700002f7ab9 */ /* 0x000fe20000000800 */
[----:B------:R-:W-:Y:S01]  /*14790*/  LEA.HI R9, R9, R8, RZ, 0x6 ;  /* 0x0000000809097211 */ /* 0x000fe200078f30ff */
[----:B------:R-:W-:Y:S01]  /*147a0*/  ULDC UR54, c[0x0][0x9dc] ;  /* 0x0002770000367ab9 */ /* 0x000fe20000000800 */
[----:B------:R-:W-:Y:S01]  /*147b0*/  ULDC UR50, c[0x0][0x9e0] ;  /* 0x0002780000327ab9 */ /* 0x000fe20000000800 */
[----:B------:R-:W-:Y:S01]  /*147c0*/  ULDC UR55, c[0x0][0x9e0] ;  /* 0x0002780000377ab9 */ /* 0x000fe20000000800 */
[----:B------:R-:W-:-:S04]  /*147d0*/  SHF.R.S32.HI R9, RZ, 0x6, R9 ;  /* 0x00000006ff097819 */ /* 0x000fc80000011409 */
[----:B------:R-:W-:-:S04]  /*147e0*/  VIMNMX R10, R204, R9, !PT ;  /* 0x00000009cc0a7248 */ /* 0x000fc80007fe0100 */
[----:B------:R-:W-:-:S13]  /*147f0*/  ISETP.GE.AND P2, PT, R6, R10, PT ;  /* 0x0000000a0600720c */ /* 0x000fda0003f46270 */
[----:B------:R-:W-:Y:S05]  /*14800*/  @!P2 BRA `(.L_x_1933) ;  /* 0x00000024005ca947 */ /* 0x000fea0003800000 */
.L_x_1953:
[----:B------:R-:W-:Y:S01]  /*14810*/  VIADD R23, R23, 0x1 ;  /* 0x0000000117177836 */ /* 0x000fe20000000000 */
[----:B------:R-:W-:Y:S05]  /*14820*/  YIELD ;  /* 0x0000000000007946 */ /* 0x000fea0003800000 */
[----:B------:R-:W-:-:S04]  /*14830*/  ISETP.NE.AND P2, PT, R23, 0x2, PT ;  /* 0x000000021700780c */ /* 0x000fc80003f45270 */
[----:B--23--:R-:W-:Y:S02]  /*14840*/  SEL R5, RZ, 0x1, P2 ;  /* 0x00000001ff057807 */ /* 0x00cfe40001000000 */
[----:B------:R-:W-:Y:S02]  /*14850*/  SEL R23, R23, RZ, P2 ;  /* 0x000000ff17177207 */ /* 0x000fe40001000000 */
[----:B------:R-:W-:Y:S01]  /*14860*/  LOP3.LUT R186, R186, R5, RZ, 0x3c, !PT ;  /* 0x00000005baba7212 */ /* 0x000fe200078e3cff */
[----:B------:R-:W-:Y:S06]  /*14870*/  @!P0 BRA `(.L_x_1934) ;  /* 0x0000000000048947 */ /* 0x000fec0003800000 */
[----:B------:R-:W-:Y:S01]  /*14880*/  BPT.TRAP 0x1 ;  /* 0x000000040000795c */ /* 0x000fe20000300000 */
.L_x_1934:
[----:B------:R-:W-:Y:S01]  /*14890*/  IMAD R12, R23, 0x8, R22 ;  /* 0x00000008170c7824 */ /* 0x000fe200078e0216 */
[----:B------:R-:W-:-:S04]  /*148a0*/  SHF.L.U32 R11, R186, 0x1f, RZ ;  /* 0x0000001fba0b7819 */ /* 0x000fc800000006ff */
[----:B------:R0:W1:Y:S01]  /*148b0*/  SYNCS.PHASECHK.TRANS64.TRYWAIT P2, [R12+URZ+0x28430], R11 ;  /* 0x0284300b0c0075a7 */ /* 0x000062000804017f */
[----:B------:R-:W-:Y:S05]  /*148c0*/  @!P0 BRA `(.L_x_1935) ;  /* 0x0000000000048947 */ /* 0x000fea0003800000 */
[----:B------:R-:W-:Y:S01]  /*148d0*/  BPT.TRAP 0x1 ;  /* 0x000000040000795c */ /* 0x000fe20000300000 */
.L_x_1935:
[----:B------:R-:W-:Y:S01]  /*148e0*/  LEA R8, R23, UR60, 0xa ;  /* 0x0000003c17087c11 */ /* 0x000fe2000f8e50ff */
[----:B------:R-:W-:-:S04]  /*148f0*/  IMAD.MOV.U32 R9, RZ, RZ, 0x40000040 ;  /* 0x40000040ff097424 */ /* 0x000fc800078e00ff */
[C---:B------:R-:W-:Y:S02]  /*14900*/  VIADD R14, R8.reuse, 0x2 ;  /* 0x00000002080e7836 */ /* 0x040fe40000000000 */
[----:B------:R-:W-:Y:S01]  /*14910*/  VIADD R5, R8, 0x4 ;  /* 0x0000000408057836 */ /* 0x000fe20000000000 */
[----:B-1----:R-:W-:Y:S06]  /*14920*/  @P2 BRA `(.L_x_1936) ;  /* 0x0000000000082947 */ /* 0x002fec0003800000 */
[----:B------:R-:W1:Y:S02]  /*14930*/  SYNCS.PHASECHK.TRANS64.TRYWAIT P2, [R12+URZ+0x28430], R11 ;  /* 0x0284300b0c0075a7 */ /* 0x000e64000804017f */
[----:B-1----:R-:W-:Y:S05]  /*14940*/  @!P2 BRA `(.L_x_1937) ;  /* 0x0000018000e4a947 */ /* 0x002fea0003800000 */
.L_x_1936:
[----:B------:R-:W-:Y:S05]  /*14950*/  WARPSYNC.ALL ;  /* 0x0000000000007948 */ /* 0x000fea0003800000 */
[C---:B------:R-:W-:Y:S01]  /*14960*/  R2UR UR10, R8.reuse ;  /* 0x00000000080a72ca */ /* 0x040fe200000e0000 */
[----:B------:R-:W-:Y:S01]  /*14970*/  VIADD R152, R8, 0x204 ;  /* 0x0000020408987836 */ /* 0x000fe20000000000 */
        /* <DEDUP_REMOVED lines=10> */
[----:B------:R-:W-:Y:S01]  /*14a20*/  WARPGROUP.ARRIVE ;  /* 0x00000000000079c5 */ /* 0x000fe20000000000 */
[----:B------:R-:W-:Y:S01]  /*14a30*/  R2UR UR6, R14 ;  /* 0x000000000e0672ca */ /* 0x000fe200000e0000 */
[----:B------:R-:W-:Y:S01]  /*14a40*/  UMOV UR17, UR57 ;  /* 0x0000003900117c82 */ /* 0x000fe20008000000 */
[----:B------:R-:W-:Y:S01]  /*14a50*/  R2UR UR7, R15 ;  /* 0x000000000f0772ca */ /* 0x000fe200000e0000 */
[----:B------:R-:W-:Y:S01]  /*14a60*/  UMOV UR20, UR52 ;  /* 0x0000003400147c82 */ /* 0x000fe20008000000 */
[----:B------:R-:W-:Y:S01]  /*14a70*/  R2UR UR4, R196 ;  /* 0x00000000c40472ca */ /* 0x000fe200000e0000 */
[----:B------:R-:W-:Y:S01]  /*14a80*/  UMOV UR21, UR53 ;  /* 0x0000003500157c82 */ /* 0x000fe20008000000 */
[----:B------:R-:W-:Y:S01]  /*14a90*/  QGMMA.64x64x32.F32.E4M3.E4M3 R152, gdesc[UR8], RZ, !UPT, gsb0 ;  /* 0x00e00000089879f3 */ /* 0x000fe2000c0008ff */
[----:B------:R-:W-:Y:S01]  /*14aa0*/  R2UR UR5, R197 ;  /* 0x00000000c50572ca */ /* 0x000fe200000e0000 */
[----:B------:R-:W-:Y:S01]  /*14ab0*/  UMOV UR24, UR48 ;  /* 0x0000003000187c82 */ /* 0x000fe20008000000 */
[----:B------:R-:W-:Y:S01]  /*14ac0*/  MOV R14, R5 ;  /* 0x00000005000e7202 */ /* 0x000fe20000000f00 */
[----:B------:R-:W-:Y:S01]  /*14ad0*/  UMOV UR25, UR49 ;  /* 0x0000003100197c82 */ /* 0x000fe20008000000 */
[----:B------:R-:W-:Y:S01]  /*14ae0*/  R2UR UR15, R15 ;  /* 0x000000000f0f72ca */ /* 0x000fe200000e0000 */
[----:B------:R-:W-:Y:S01]  /*14af0*/  UMOV UR28, UR44 ;  /* 0x0000002c001c7c82 */ /* 0x000fe20008000000 */
[----:B------:R-:W-:Y:S01]  /*14b00*/  R2UR UR14, R14 ;  /* 0x000000000e0e72ca */ /* 0x000fe200000e0000 */
[----:B------:R-:W-:Y:S01]  /*14b10*/  VIADD R14, R8, 0x200 ;  /* 0x00000200080e7836 */ /* 0x000fe20000000000 */
[----:B------:R-:W-:Y:S01]  /*14b20*/  R2UR UR12, R194 ;  /* 0x00000000c20c72ca */ /* 0x000fe200000e0000 */
[----:B------:R-:W-:Y:S01]  /*14b30*/  UMOV UR29, UR45 ;  /* 0x0000002d001d7c82 */ /* 0x000fe20008000000 */
        /* <DEDUP_REMOVED lines=42> */
.L_x_1938:
[----:B------:R-:W3:Y:S01]  /*14de0*/  @P1 LDC R9, c[0x0][0x44c] ;  /* 0x00011300ff091b82 */ /* 0x000ee20000000800 */
[----:B------:R-:W-:Y:S01]  /*14df0*/  IMAD.IADD R14, R208, 0x1, R201 ;  /* 0x00000001d00e7824 */ /* 0x000fe200078e02c9 */
[----:B------:R-:W-:Y:S01]  /*14e00*/  UISETP.NE.AND UP0, UPT, UR42, URZ, UPT ;  /* 0x0000003f2a00728c */ /* 0x000fe2000bf05270 */
[----:B------:R-:W-:Y:S01]  /*14e10*/  IMAD.SHL.U32 R13, R6, 0x40, RZ ;  /* 0x00000040060d7824 */ /* 0x000fe200078e00ff */
[----:B------:R-:W-:Y:S02]  /*14e20*/  UMOV UR38, UR47 ;  /* 0x0000002f00267c82 */ /* 0x000fe40008000000 */
[----:B------:R-:W-:Y:S02]  /*14e30*/  ULOP3.LUT UR4, URZ, UR38, URZ, 0x33, !UPT ;  /* 0x000000263f047292 */ /* 0x000fe4000f8e333f */
[----:B------:R-:W4:Y:S01]  /*14e40*/  @P1 LDC R8, c[0x0][0x450] ;  /* 0x00011400ff081b82 */ /* 0x000f220000000800 */
[----:B------:R-:W-:Y:S02]  /*14e50*/  PLOP3.LUT P2, PT, PT, PT, UP0, 0x40, 0x0 ;  /* 0x000000000000781c */ /* 0x000fe40003f4e808 */
[----:B------:R-:W-:-:S04]  /*14e60*/  IADD3 R20, -R191, 0x1, -R13 ;  /* 0x00000001bf147810 */ /* 0x000fc80007ffe90d */
[----:B------:R-:W-:-:S05]  /*14e70*/  IADD3 R20, -R189, R20, R192 ;  /* 0x00000014bd147210 */ /* 0x000fca0007ffe1c0 */
[C---:B------:R-:W-:Y:S02]  /*14e80*/  VIADD R15, R20.reuse, UR50 ;  /* 0x00000032140f7c36 */ /* 0x040fe40008000000 */
[----:B------:R-:W-:Y:S02]  /*14e90*/  VIADD R20, R20, UR4 ;  /* 0x0000000414147c36 */ /* 0x000fe40008000000 */
[----:B---3--:R-:W-:-:S05]  /*14ea0*/  @P1 IMAD.HI.U32 R9, R14, R9, RZ ;  /* 0x000000090e091227 */ /* 0x008fca00078e00ff */
[----:B----4-:R-:W-:Y:S01]  /*14eb0*/  @P1 SHF.R.U32.HI R14, RZ, R8, R9 ;  /* 0x00000008ff0e1219 */ /* 0x010fe20000011609 */
[----:B------:R-:W-:Y:S02]  /*14ec0*/  VIADD R8, R12, 0x28440 ;  /* 0x000284400c087836 */ /* 0x000fe40000000000 */
[----:B------:R-:W-:Y:S02]  /*14ed0*/  IMAD.U32 R9, RZ, RZ, UR39 ;  /* 0x00000027ff097e24 */ /* 0x000fe4000f8e00ff */
[----:B------:R-:W3:Y:S03]  /*14ee0*/  SHFL.IDX PT, R206, R14, RZ, 0x1c1f ;  /* 0x001c1fff0ece7589 */ /* 0x000ee600000e0000 */
[----:B------:R-:W-:-:S04]  /*14ef0*/  PRMT R8, R9, 0x654, R8 ;  /* 0x0000065409087816 */ /* 0x000fc80000000008 */
[----:B------:R4:W-:Y:S01]  /*14f00*/  SYNCS.ARRIVE.TRANS64.RED.A1T0 RZ, [R8+URZ], RZ ;  /* 0x000000ff08ff79a7 */ /* 0x0009e2000810043f */
[C---:B---3--:R-:W-:Y:S02]  /*14f10*/  IMAD.IADD R21, R206.reuse, 0x1, R15 ;  /* 0x00000001ce157824 */ /* 0x048fe400078e020f */
[----:B------:R-:W-:Y:S01]  /*14f20*/  IMAD.IADD R205, R206, 0x1, R20 ;  /* 0x00000001cecd7824 */ /* 0x000fe200078e0214 */
[----:B----4-:R-:W-:Y:S06]  /*14f30*/  @P2 BRA `(.L_x_1939) ;  /* 0x0000000000582947 */ /* 0x010fec0003800000 */
[----:B------:R-:W-:Y:S01]  /*14f40*/  IADD3 R206, -R189, R192, R206 ;  /* 0x000000c0bdce7210 */ /* 0x000fe20007ffe1ce */
[----:B------:R-:W-:Y:S03]  /*14f50*/  BSSY B0, `(.L_x_1940) ;  /* 0x0000010000007945 */ /* 0x000fe60003800000 */
[----:B------:R-:W-:-:S13]  /*14f60*/  ISETP.GT.AND P2, PT, R206, -0x1, PT ;  /* 0xffffffffce00780c */ /* 0x000fda0003f44270 */
[----:B------:R-:W-:Y:S05]  /*14f70*/  @P2 BRA `(.L_x_1941) ;  /* 0x0000000000202947 */ /* 0x000fea0003800000 */
[----:B------:R-:W-:Y:S01]  /*14f80*/  IMAD.U32 R226, RZ, RZ, UR46 ;  /* 0x0000002effe27e24 */ /* 0x000fe2000f8e00ff */
[----:B------:R-:W-:-:S04]  /*14f90*/  LOP3.LUT R206, RZ, R206, RZ, 0x33, !PT ;  /* 0x000000ceffce7212 */ /* 0x000fc800078e33ff */
[----:B------:R-:W-:-:S13]  /*14fa0*/  ISETP.NE.AND P2, PT, R226, 0x1, PT ;  /* 0x00000001e200780c */ /* 0x000fda0003f45270 */
[----:B------:R-:W3:Y:S02]  /*14fb0*/  @P2 LDC.64 R8, c[0x0][0x9e8] ;  /* 0x00027a00ff082b82 */ /* 0x000ee40000000a00 */
[----:B---3--:R-:W-:-:S05]  /*14fc0*/  @P2 IMAD.HI.U32 R8, R206, R8, RZ ;  /* 0x00000008ce082227 */ /* 0x008fca00078e00ff */
[----:B------:R-:W-:-:S04]  /*14fd0*/  @P2 SHF.R.U32.HI R206, RZ, R9, R8 ;  /* 0x00000009ffce2219 */ /* 0x000fc80000011608 */
[----:B------:R-:W-:Y:S01]  /*14fe0*/  LOP3.LUT R206, RZ, R206, RZ, 0x33, !PT ;  /* 0x000000ceffce7212 */ /* 0x000fe200078e33ff */
[----:B------:R-:W-:Y:S06]  /*14ff0*/  BRA `(.L_x_1942) ;  /* 0x0000000000147947 */ /* 0x000fec0003800000 */
.L_x_1941:
[----:B------:R-:W-:-:S05]  /*15000*/  IMAD.U32 R226, RZ, RZ, UR46 ;  /* 0x0000002effe27e24 */ /* 0x000fca000f8e00ff */
[----:B------:R-:W-:-:S13]  /*15010*/  ISETP.NE.AND P2, PT, R226, 0x1, PT ;  /* 0x00000001e200780c */ /* 0x000fda0003f45270 */
[----:B------:R-:W3:Y:S02]  /*15020*/  @P2 LDC.64 R8, c[0x0][0x9e8] ;  /* 0x00027a00ff082b82 */ /* 0x000ee40000000a00 */
[----:B---3--:R-:W-:-:S05]  /*15030*/  @P2 IMAD.HI.U32 R8, R206, R8, RZ ;  /* 0x00000008ce082227 */ /* 0x008fca00078e00ff */
[----:B------:R-:W-:-:S07]  /*15040*/  @P2 SHF.R.U32.HI R206, RZ, R9, R8 ;  /* 0x00000009ffce2219 */ /* 0x000fce0000011608 */
.L_x_1942:
[----:B------:R-:W-:Y:S05]  /*15050*/  BSYNC B0 ;  /* 0x0000000000007941 */ /* 0x000fea0003800000 */
.L_x_1940:
[----:B------:R-:W-:-:S04]  /*15060*/  IMAD R206, R206, R226, -R13 ;  /* 0x000000e2cece7224 */ /* 0x000fc800078e0a0d */
[----:B------:R-:W-:-:S05]  /*15070*/  IMAD.IADD R206, R206, 0x1, -R191 ;  /* 0x00000001cece7824 */ /* 0x000fca00078e0abf */
[----:B------:R-:W-:Y:S02]  /*15080*/  VIMNMX R205, R205, R206, !PT ;  /* 0x000000cecdcd7248 */ /* 0x000fe40007fe0100 */
[----:B------:R-:W-:-:S07]  /*15090*/  VIADDMNMX R21, R206, R226, R21, PT ;  /* 0x000000e2ce157246 */ /* 0x000fce0003800115 */
.L_x_1939:
[----:B------:R-:W-:Y:S01]  /*150a0*/  ISETP.GT.AND P2, PT, R6, -0x1, PT ;  /* 0xffffffff0600780c */ /* 0x000fe20003f44270 */
[----:B------:R-:W3:Y:S01]  /*150b0*/  SHFL.IDX PT, R14, R14, 0x1, 0x1c1f ;  /* 0x003c1f000e0e7f89 */ /* 0x000ee200000e0000 */
[----:B------:R-:W-:Y:S02]  /*150c0*/  UISETP.NE.AND UP0, UPT, UR42, URZ, UPT ;  /* 0x0000003f2a00728c */ /* 0x000fe4000bf05270 */
[C---:B------:R-:W-:Y:S02]  /*150d0*/  ISETP.GT.AND P3, PT, R205.reuse, RZ, P2 ;  /* 0x000000ffcd00720c */ /* 0x040fe40001764270 */
[----:B------:R-:W-:Y:S02]  /*150e0*/  ISETP.GT.AND P5, PT, R205, 0x8, P2 ;  /* 0x00000008cd00780c */ /* 0x000fe400017a4270 */
[----:B------:R-:W-:Y:S02]  /*150f0*/  ISETP.LT.OR P4, PT, R21, 0x1, P3 ;  /* 0x000000011500780c */ /* 0x000fe40001f81670 */
[----:B------:R-:W-:-:S02]  /*15100*/  ISETP.GT.AND P3, PT, R205, 0x1, P2 ;  /* 0x00000001cd00780c */ /* 0x000fc40001764270 */
[----:B------:R-:W-:Y:S02]  /*15110*/  FSEL R152, R152, -INF , !P4 ;  /* 0xff80000098987808 */ /* 0x000fe40006000000 */
[----:B------:R-:W-:Y:S02]  /*15120*/  ISETP.LT.OR P3, PT, R21, 0x2, P3 ;  /* 0x000000021500780c */ /* 0x000fe40001f61670 */
[----:B------:R-:W-:Y:S02]  /*15130*/  ISETP.GT.AND P4, PT, R205, 0x9, P2 ;  /* 0x00000009cd00780c */ /* 0x000fe40001784270 */
[----:B------:R-:W-:Y:S02]  /*15140*/  FSEL R153, R153, -INF , !P3 ;  /* 0xff80000099997808 */ /* 0x000fe40005800000 */
[----:B------:R-:W-:Y:S02]  /*15150*/  ISETP.GT.AND P3, PT, R205, 0x10, P2 ;  /* 0x00000010cd00780c */ /* 0x000fe40001764270 */
[----:B------:R-:W-:-:S02]  /*15160*/  ISETP.LT.OR P5, PT, R21, 0x9, P5 ;  /* 0x000000091500780c */ /* 0x000fc40002fa1670 */
[----:B------:R-:W-:Y:S01]  /*15170*/  ISETP.LT.OR P3, PT, R21, 0x11, P3 ;  /* 0x000000111500780c */ /* 0x000fe20001f61670 */
[--C-:B---3--:R-:W-:Y:S01]  /*15180*/  IMAD.IADD R15, R15, 0x1, R14.reuse ;  /* 0x000000010f0f7824 */ /* 0x108fe200078e020e */
[----:B------:R-:W-:Y:S01]  /*15190*/  ISETP.LT.OR P4, PT, R21, 0xa, P4 ;  /* 0x0000000a1500780c */ /* 0x000fe20002781670 */
[----:B------:R-:W-:Y:S01]  /*151a0*/  IMAD.IADD R20, R20, 0x1, R14 ;  /* 0x0000000114147824 */ /* 0x000fe200078e020e */
[----:B------:R-:W-:Y:S02]  /*151b0*/  FSEL R160, R160, -INF , !P3 ;  /* 0xff800000a0a07808 */ /* 0x000fe40005800000 */
[----:B------:R-:W-:Y:S02]  /*151c0*/  ISETP.GT.AND P3, PT, R205, 0x19, P2 ;  /* 0x00000019cd00780c */ /* 0x000fe40001764270 */
[----:B------:R-:W-:Y:S02]  /*151d0*/  FSEL R156, R156, -INF , !P5 ;  /* 0xff8000009c9c7808 */ /* 0x000fe40006800000 */
[----:B------:R-:W-:-:S02]  /*151e0*/  ISETP.LT.OR P3, PT, R21, 0x1a, P3 ;  /* 0x0000001a1500780c */ /* 0x000fc40001f61670 */
[----:B------:R-:W-:Y:S02]  /*151f0*/  FSEL R157, R157, -INF , !P4 ;  /* 0xff8000009d9d7808 */ /* 0x000fe40006000000 */
[C---:B------:R-:W-:Y:S02]  /*15200*/  ISETP.GT.AND P5, PT, R205.reuse, 0x11, P2 ;  /* 0x00000011cd00780c */ /* 0x040fe400017a4270 */
[----:B------:R-:W-:Y:S02]  /*15210*/  ISETP.GT.AND P4, PT, R205, 0x18, P2 ;  /* 0x00000018cd00780c */ /* 0x000fe40001784270 */
[----:B------:R-:W-:Y:S02]  /*15220*/  FSEL R165, R165, -INF , !P3 ;  /* 0xff800000a5a57808 */ /* 0x000fe40005800000 */
[----:B------:R-:W-:Y:S02]  /*15230*/  ISETP.GT.AND P3, PT, R205, 0x28, P2 ;  /* 0x00000028cd00780c */ /* 0x000fe40001764270 */
[----:B------:R-:W-:-:S02]  /*15240*/  ISETP.LT.OR P5, PT, R21, 0x12, P5 ;  /* 0x000000121500780c */ /* 0x000fc40002fa1670 */
[C---:B------:R-:W-:Y:S02]  /*15250*/  ISETP.LT.OR P4, PT, R21.reuse, 0x19, P4 ;  /* 0x000000191500780c */ /* 0x040fe40002781670 */
[----:B------:R-:W-:Y:S02]  /*15260*/  ISETP.LT.OR P3, PT, R21, 0x29, P3 ;  /* 0x000000291500780c */ /* 0x000fe40001f61670 */
[----:B------:R-:W-:Y:S02]  /*15270*/  FSEL R161, R161, -INF , !P5 ;  /* 0xff800000a1a17808 */ /* 0x000fe40006800000 */
[----:B------:R-:W-:Y:S02]  /*15280*/  FSEL R164, R164, -INF , !P4 ;  /* 0xff800000a4a47808 */ /* 0x000fe40006000000 */
[C---:B------:R-:W-:Y:S02]  /*15290*/  ISETP.GT.AND P5, PT, R205.reuse, 0x20, P2 ;  /* 0x00000020cd00780c */ /* 0x040fe400017a4270 */
[----:B------:R-:W-:-:S02]  /*152a0*/  ISETP.GT.AND P4, PT, R205, 0x21, P2 ;  /* 0x00000021cd00780c */ /* 0x000fc40001784270 */
[----:B------:R-:W-:Y:S02]  /*152b0*/  FSEL R172, R172, -INF , !P3 ;  /* 0xff800000acac7808 */ /* 0x000fe40005800000 */
[----:B------:R-:W-:Y:S02]  /*152c0*/  ISETP.GT.AND P3, PT, R205, 0x31, P2 ;  /* 0x00000031cd00780c */ /* 0x000fe40001764270 */
[C---:B------:R-:W-:Y:S02]  /*152d0*/  ISETP.LT.OR P5, PT, R21.reuse, 0x21, P5 ;  /* 0x000000211500780c */ /* 0x040fe40002fa1670 */
[C---:B------:R-:W-:Y:S02]  /*152e0*/  ISETP.LT.OR P4, PT, R21.reuse, 0x22, P4 ;  /* 0x000000221500780c */ /* 0x040fe40002781670 */
[----:B------:R-:W-:Y:S02]  /*152f0*/  ISETP.LT.OR P3, PT, R21, 0x32, P3 ;  /* 0x000000321500780c */ /* 0x000fe40001f61670 */
[----:B------:R-:W-:-:S02]  /*15300*/  FSEL R168, R168, -INF , !P5 ;  /* 0xff800000a8a87808 */ /* 0x000fc40006800000 */
[----:B------:R-:W-:Y:S02]  /*15310*/  FSEL R169, R169, -INF , !P4 ;  /* 0xff800000a9a97808 */ /* 0x000fe40006000000 */
[C---:B------:R-:W-:Y:S02]  /*15320*/  ISETP.GT.AND P5, PT, R205.reuse, 0x29, P2 ;  /* 0x00000029cd00780c */ /* 0x040fe400017a4270 */
[----:B------:R-:W-:Y:S02]  /*15330*/  ISETP.GT.AND P4, PT, R205, 0x30, P2 ;  /* 0x00000030cd00780c */ /* 0x000fe40001784270 */
[----:B------:R-:W-:Y:S02]  /*15340*/  FSEL R177, R177, -INF , !P3 ;  /* 0xff800000b1b17808 */ /* 0x000fe40005800000 */
[----:B------:R-:W-:Y:S02]  /*15350*/  PLOP3.LUT P3, PT, PT, PT, UP0, 0x40, 0x0 ;  /* 0x000000000000781c */ /* 0x000fe40003f6e808 */
[----:B------:R-:W-:-:S02]  /*15360*/  ISETP.LT.OR P5, PT, R21, 0x2a, P5 ;  /* 0x0000002a1500780c */ /* 0x000fc40002fa1670 */
[----:B------:R-:W-:Y:S02]  /*15370*/  ISETP.LT.OR P4, PT, R21, 0x31, P4 ;  /* 0x000000311500780c */ /* 0x000fe40002781670 */
[----:B------:R-:W-:Y:S02]  /*15380*/  FSEL R173, R173, -INF , !P5 ;  /* 0xff800000adad7808 */ /* 0x000fe40006800000 */
[----:B------:R-:W-:Y:S02]  /*15390*/  FSEL R176, R176, -INF , !P4 ;  /* 0xff800000b0b07808 */ /* 0x000fe40006000000 */
[C---:B------:R-:W-:Y:S02]  /*153a0*/  ISETP.GT.AND P5, PT, R205.reuse, 0x38, P2 ;  /* 0x00000038cd00780c */ /* 0x040fe400017a4270 */
[----:B------:R-:W-:Y:S02]  /*153b0*/  ISETP.GT.AND P4, PT, R205, 0x39, P2 ;  /* 0x00000039cd00780c */ /* 0x000fe40001784270 */
[----:B------:R-:W-:-:S02]  /*153c0*/  ISETP.LT.OR P5, PT, R21, 0x39, P5 ;  /* 0x000000391500780c */ /* 0x000fc40002fa1670 */
[----:B------:R-:W-:Y:S02]  /*153d0*/  ISETP.LT.OR P4, PT, R21, 0x3a, P4 ;  /* 0x0000003a1500780c */ /* 0x000fe40002781670 */
[----:B------:R-:W-:Y:S02]  /*153e0*/  FSEL R180, R180, -INF , !P5 ;  /* 0xff800000b4b47808 */ /* 0x000fe40006800000 */
[----:B------:R-:W-:Y:S01]  /*153f0*/  FSEL R181, R181, -INF , !P4 ;  /* 0xff800000b5b57808 */ /* 0x000fe20006000000 */
[----:B------:R-:W-:Y:S08]  /*15400*/  @P3 BRA `(.L_x_1943) ;  /* 0x0000000000583947 */ /* 0x000ff00003800000 */
        /* <DEDUP_REMOVED lines=12> */
.L_x_1945:
[----:B------:R-:W-:-:S05]  /*154d0*/  IMAD.U32 R21, RZ, RZ, UR46 ;  /* 0x0000002eff157e24 */ /* 0x000fca000f8e00ff */
[----:B------:R-:W-:-:S13]  /*154e0*/  ISETP.NE.AND P3, PT, R21, 0x1, PT ;  /* 0x000000011500780c */ /* 0x000fda0003f65270 */
[----:B------:R-:W3:Y:S02]  /*154f0*/  @P3 LDC.64 R8, c[0x0][0x9e8] ;  /* 0x00027a00ff083b82 */ /* 0x000ee40000000a00 */
[----:B---3--:R-:W-:-:S05]  /*15500*/  @P3 IMAD.HI.U32 R8, R14, R8, RZ ;  /* 0x000000080e083227 */ /* 0x008fca00078e00ff */
[----:B------:R-:W-:-:S07]  /*15510*/  @P3 SHF.R.U32.HI R14, RZ, R9, R8 ;  /* 0x00000009ff0e3219 */ /* 0x000fce0000011608 */
.L_x_1946:
[----:B------:R-:W-:Y:S05]  /*15520*/  BSYNC B0 ;  /* 0x0000000000007941 */ /* 0x000fea0003800000 */
.L_x_1944:
[----:B------:R-:W-:-:S04]  /*15530*/  IMAD R13, R14, R21, -R13 ;  /* 0x000000150e0d7224 */ /* 0x000fc800078e0a0d */
[----:B------:R-:W-:-:S05]  /*15540*/  IMAD.IADD R13, R13, 0x1, -R191 ;  /* 0x000000010d0d7824 */ /* 0x000fca00078e0abf */
[----:B------:R-:W-:Y:S02]  /*15550*/  VIMNMX R20, R20, R13, !PT ;  /* 0x0000000d14147248 */ /* 0x000fe40007fe0100 */
[----:B------:R-:W-:-:S07]  /*15560*/  VIADDMNMX R15, R13, R21, R15, PT ;  /* 0x000000150d0f7246 */ /* 0x000fce000380010f */
.L_x_1943:
        /* <DEDUP_REMOVED lines=30> */
[----:B------:R-:W-:-:S05]  /*15750*/  FMNMX.FTZ R8, R181, R8, !PT ;  /* 0x00000008b5087209 */ /* 0x000fca0007810000 */
[----:B------:R-:W3:Y:S02]  /*15760*/  SHFL.BFLY PT, R9, R8, 0x2, 0x1f ;  /* 0x0c401f0008097f89 */ /* 0x000ee400000e0000 */
[----:B---3--:R-:W-:-:S05]  /*15770*/  FMNMX.FTZ R9, R8, R9, !PT ;  /* 0x0000000908097209 */ /* 0x008fca0007810000 */
[----:B------:R-:W3:Y:S02]  /*15780*/  SHFL.BFLY PT, R13, R9, 0x1, 0x1f ;  /* 0x0c201f00090d7f89 */ /* 0x000ee400000e0000 */
[----:B---3--:R-:W-:-:S04]  /*15790*/  FMNMX.FTZ R13, R9, R13, !PT ;  /* 0x0000000d090d7209 */ /* 0x008fc80007810000 */
[----:B------:R-:W-:-:S04]  /*157a0*/  FSETP.NEU.FTZ.AND P3, PT, R13, -INF , PT ;  /* 0xff8000000d00780b */ /* 0x000fc80003f7d000 */
[----:B------:R-:W-:-:S05]  /*157b0*/  FSEL R8, R13, RZ, P3 ;  /* 0x000000ff0d087208 */ /* 0x000fca0001800000 */
[----:B------:R-:W-:Y:S01]  /*157c0*/  FADD.FTZ R8, -R8, R4 ;  /* 0x0000000408087221 */ /* 0x000fe20000010100 */
[----:B------:R-:W-:-:S05]  /*157d0*/  FFMA.FTZ R4, R2, R13, -8 ;  /* 0xc100000002047423 */ /* 0x000fca000001000d */
[----:B------:R-:W-:Y:S02]  /*157e0*/  FSEL R4, R4, RZ, P3 ;  /* 0x000000ff04047208 */ /* 0x000fe40001800000 */
[----:B------:R-:W-:-:S03]  /*157f0*/  ISETP.GT.AND P3, PT, R20, 0x1, P2 ;  /* 0x000000011400780c */ /* 0x000fc60001764270 */
[C-C-:B------:R-:W-:Y:S01]  /*15800*/  FFMA.FTZ R152, R2.reuse, R152, -R4.reuse ;  /* 0x0000009802987223 */ /* 0x140fe20000010804 */
[----:B------:R-:W-:Y:S01]  /*15810*/  ISETP.LT.OR P5, PT, R15, 0x2, P3 ;  /* 0x000000020f00780c */ /* 0x000fe20001fa1670 */
[C-C-:B------:R-:W-:Y:S01]  /*15820*/  FFMA.FTZ R153, R2.reuse, R153, -R4.reuse ;  /* 0x0000009902997223 */ /* 0x140fe20000010804 */
[----:B------:R-:W-:-:S01]  /*15830*/  FFMA.FTZ R156, R2, R156, -R4 ;  /* 0x0000009c029c7223 */ /* 0x000fc20000010804 */
[C-C-:B------:R-:W-:Y:S01]  /*15840*/  FFMA.FTZ R157, R2.reuse, R157, -R4.reuse ;  /* 0x0000009d029d7223 */ /* 0x140fe20000010804 */
[----:B------:R-:W-:Y:S01]  /*15850*/  FSEL R155, R155, -INF , !P5 ;  /* 0xff8000009b9b7808 */ /* 0x000fe20006800000 */
[--C-:B------:R-:W-:Y:S01]  /*15860*/  FFMA.FTZ R160, R2, R160, -R4.reuse ;  /* 0x000000a002a07223 */ /* 0x100fe20000010804 */
[----:B------:R-:W-:Y:S01]  /*15870*/  ISETP.GT.AND P5, PT, R20, RZ, P2 ;  /* 0x000000ff1400720c */ /* 0x000fe200017a4270 */
[C-C-:B------:R-:W-:Y:S01]  /*15880*/  FFMA.FTZ R161, R2.reuse, R161, -R4.reuse ;  /* 0x000000a102a17223 */ /* 0x140fe20000010804 */
[----:B------:R-:W-:-:S01]  /*15890*/  FFMA.FTZ R164, R2, R164, -R4 ;  /* 0x000000a402a47223 */ /* 0x000fc20000010804 */
[C-C-:B------:R-:W-:Y:S01]  /*158a0*/  FFMA.FTZ R165, R2.reuse, R165, -R4.reuse ;  /* 0x000000a502a57223 */ /* 0x140fe20000010804 */
[----:B------:R-:W-:Y:S01]  /*158b0*/  ISETP.LT.OR P5, PT, R15, 0x1, P5 ;  /* 0x000000010f00780c */ /* 0x000fe20002fa1670 */
[C-C-:B------:R-:W-:Y:S01]  /*158c0*/  FFMA.FTZ R168, R2.reuse, R168, -R4.reuse ;  /* 0x000000a802a87223 */ /* 0x140fe20000010804 */
[----:B------:R-:W-:-:S01]  /*158d0*/  FFMA.FTZ R169, R2, R169, -R4 ;  /* 0x000000a902a97223 */ /* 0x000fc20000010804 */
[--C-:B------:R-:W-:Y:S01]  /*158e0*/  FFMA.FTZ R172, R2, R172, -R4.reuse ;  /* 0x000000ac02ac7223 */ /* 0x100fe20000010804 */
[----:B------:R-:W-:Y:S01]  /*158f0*/  FSEL R154, R154, -INF , !P5 ;  /* 0xff8000009a9a7808 */ /* 0x000fe20006800000 */
[C-C-:B------:R-:W-:Y:S01]  /*15900*/  FFMA.FTZ R173, R2.reuse, R173, -R4.reuse ;  /* 0x000000ad02ad7223 */ /* 0x140fe20000010804 */
[----:B------:R-:W-:-:S01]  /*15910*/  FFMA.FTZ R176, R2, R176, -R4 ;  /* 0x000000b002b07223 */ /* 0x000fc20000010804 */
[C-C-:B------:R-:W-:Y:S01]  /*15920*/  FFMA.FTZ R177, R2.reuse, R177, -R4.reuse ;  /* 0x000000b102b17223 */ /* 0x140fe20000010804 */
[----:B------:R-:W-:-:S01]  /*15930*/  FFMA.FTZ R180, R2, R180, -R4 ;  /* 0x000000b402b47223 */ /* 0x000fc20000010804 */
[C---:B------:R-:W-:Y:S01]  /*15940*/  FFMA.FTZ R181, R2.reuse, R181, -R4 ;  /* 0x000000b502b57223 */ /* 0x040fe20000010804 */
[----:B------:R-:W-:Y:S01]  /*15950*/  FMUL.FTZ R4, R2, R8 ;  /* 0x0000000802047220 */ /* 0x000fe20000410000 */
[----:B------:R-:W-:Y:S01]  /*15960*/  ISETP.GT.AND P3, PT, R20, 0x9, P2 ;  /* 0x000000091400780c */ /* 0x000fe20001764270 */
[----:B------:R-:W-:Y:S01]  /*15970*/  MUFU.EX2 R152, R152 ;  /* 0x0000009800987308 */ /* 0x000fe20000000800 */
[----:B------:R-:W-:-:S02]  /*15980*/  FMNMX.FTZ R8, R154, R7, !PT ;  /* 0x000000079a087209 */ /* 0x000fc40007810000 */
[----:B------:R-:W-:Y:S02]  /*15990*/  ISETP.LT.OR P3, PT, R15, 0xa, P3 ;  /* 0x0000000a0f00780c */ /* 0x000fe40001f61670 */
[----:B------:R-:W-:Y:S02]  /*159a0*/  FMNMX.FTZ R8, R155, R8, !PT ;  /* 0x000000089b087209 */ /* 0x000fe40007810000 */
[----:B------:R-:W-:Y:S01]  /*159b0*/  FSEL R159, R159, -INF , !P3 ;  /* 0xff8000009f9f7808 */ /* 0x000fe20005800000 */
[----:B------:R-:W3:Y:S01]  /*159c0*/  MUFU.EX2 R4, R4 ;  /* 0x0000000400047308 */ /* 0x000ee20000000800 */
[----:B------:R-:W-:Y:S02]  /*159d0*/  ISETP.GT.AND P3, PT, R20, 0x11, P2 ;  /* 0x000000111400780c */ /* 0x000fe40001764270 */
[----:B------:R-:W-:Y:S02]  /*159e0*/  FMNMX.FTZ R8, R158, R8, !PT ;  /* 0x000000089e087209 */ /* 0x000fe40007810000 */
[----:B------:R-:W-:-:S02]  /*159f0*/  ISETP.GT.AND P5, PT, R20, 0x18, P2 ;  /* 0x000000181400780c */ /* 0x000fc400017a4270 */
[----:B------:R-:W-:Y:S01]  /*15a00*/  ISETP.LT.OR P3, PT, R15, 0x12, P3 ;  /* 0x000000120f00780c */ /* 0x000fe20001f61670 */
[----:B------:R-:W4:Y:S01]  /*15a10*/  MUFU.EX2 R153, R153 ;  /* 0x0000009900997308 */ /* 0x000f220000000800 */
[----:B------:R-:W-:Y:S02]  /*15a20*/  FMNMX.FTZ R8, R159, R8, !PT ;  /* 0x000000089f087209 */ /* 0x000fe40007810000 */
[----:B------:R-:W-:Y:S02]  /*15a30*/  ISETP.LT.OR P5, PT, R15, 0x19, P5 ;  /* 0x000000190f00780c */ /* 0x000fe40002fa1670 */
[----:B------:R-:W-:Y:S02]  /*15a40*/  FSEL R163, R163, -INF , !P3 ;  /* 0xff800000a3a37808 */ /* 0x000fe40005800000 */
[----:B------:R-:W-:Y:S01]  /*15a50*/  FMNMX.FTZ R8, R162, R8, !PT ;  /* 0x00000008a2087209 */ /* 0x000fe20007810000 */
[----:B------:R-:W5:Y:S01]  /*15a60*/  MUFU.EX2 R156, R156 ;  /* 0x0000009c009c7308 */ /* 0x000f620000000800 */
[----:B------:R-:W-:Y:S01]  /*15a70*/  ISETP.GT.AND P3, PT, R20, 0x20, P2 ;  /* 0x000000201400780c */ /* 0x000fe20001764270 */
[----:B---3--:R-:W-:Y:S01]  /*15a80*/  FFMA.FTZ R3, R4, R3, R152 ;  /* 0x0000000304037223 */ /* 0x008fe20000010098 */
[----:B------:R-:W-:Y:S01]  /*15a90*/  FSEL R166, R166, -INF , !P5 ;  /* 0xff800000a6a67808 */ /* 0x000fe20006800000 */
[----:B------:R-:W-:Y:S01]  /*15aa0*/  FMUL.FTZ R24, R24, R4 ;  /* 0x0000000418187220 */ /* 0x000fe20000410000 */
[----:B------:R-:W-:Y:S01]  /*15ab0*/  FMNMX.FTZ R8, R163, R8, !PT ;  /* 0x00000008a3087209 */ /* 0x000fe20007810000 */
[----:B------:R-:W-:Y:S01]  /*15ac0*/  FMUL.FTZ R25, R25, R4 ;  /* 0x0000000419197220 */ /* 0x000fe20000410000 */
[----:B------:R-:W-:Y:S01]  /*15ad0*/  ISETP.GT.AND P5, PT, R20, 0x21, P2 ;  /* 0x000000211400780c */ /* 0x000fe200017a4270 */
[----:B------:R-:W3:Y:S01]  /*15ae0*/  MUFU.EX2 R157, R157 ;  /* 0x0000009d009d7308 */ /* 0x000ee20000000800 */
[----:B------:R-:W-:Y:S01]  /*15af0*/  ISETP.LT.OR P3, PT, R15, 0x21, P3 ;  /* 0x000000210f00780c */ /* 0x000fe20001f61670 */
[----:B----4-:R-:W-:Y:S01]  /*15b00*/  FADD.FTZ R3, R153, R3 ;  /* 0x0000000399037221 */ /* 0x010fe20000010000 */
[----:B------:R-:W-:Y:S01]  /*15b10*/  FMNMX.FTZ R8, R166, R8, !PT ;  /* 0x00000008a6087209 */ /* 0x000fe20007810000 */
[-C--:B------:R-:W-:Y:S01]  /*15b20*/  FMUL.FTZ R28, R28, R4.reuse ;  /* 0x000000041c1c7220 */ /* 0x080fe20000410000 */
[----:B------:R-:W-:Y:S01]  /*15b30*/  ISETP.LT.OR P5, PT, R15, 0x22, P5 ;  /* 0x000000220f00780c */ /* 0x000fe20002fa1670 */
[----:B------:R-:W-:Y:S01]  /*15b40*/  FMUL.FTZ R29, R29, R4 ;  /* 0x000000041d1d7220 */ /* 0x000fe20000410000 */
[----:B------:R-:W-:Y:S01]  /*15b50*/  FSEL R170, R170, -INF , !P3 ;  /* 0xff800000aaaa7808 */ /* 0x000fe20005800000 */
[----:B------:R-:W4:Y:S01]  /*15b60*/  MUFU.EX2 R160, R160 ;  /* 0x000000a000a07308 */ /* 0x000f220000000800 */
[----:B------:R-:W-:Y:S01]  /*15b70*/  FMNMX.FTZ R8, R167, R8, !PT ;  /* 0x00000008a7087209 */ /* 0x000fe20007810000 */
[----:B-----5:R-:W-:Y:S01]  /*15b80*/  FADD.FTZ R3, R156, R3 ;  /* 0x000000039c037221 */ /* 0x020fe20000010000 */
[----:B------:R-:W-:Y:S01]  /*15b90*/  ISETP.GT.AND P3, PT, R20, 0x29, P2 ;  /* 0x000000291400780c */ /* 0x000fe20001764270 */
[-C--:B------:R-:W-:Y:S01]  /*15ba0*/  FMUL.FTZ R32, R32, R4.reuse ;  /* 0x0000000420207220 */ /* 0x080fe20000410000 */
[----:B------:R-:W-:Y:S01]  /*15bb0*/  FSEL R171, R171, -INF , !P5 ;  /* 0xff800000abab7808 */ /* 0x000fe20006800000 */
[----:B------:R-:W-:Y:S01]  /*15bc0*/  FMUL.FTZ R33, R33, R4 ;  /* 0x0000000421217220 */ /* 0x000fe20000410000 */
[----:B------:R-:W-:Y:S01]  /*15bd0*/  FMNMX.FTZ R8, R170, R8, !PT ;  /* 0x00000008aa087209 */ /* 0x000fe20007810000 */
[----:B------:R-:W5:Y:S01]  /*15be0*/  MUFU.EX2 R161, R161 ;  /* 0x000000a100a17308 */ /* 0x000f620000000800 */
[----:B------:R-:W-:Y:S01]  /*15bf0*/  ISETP.GT.AND P5, PT, R20, 0x30, P2 ;  /* 0x000000301400780c */ /* 0x000fe200017a4270 */
[----:B---3--:R-:W-:Y:S01]  /*15c00*/  FADD.FTZ R3, R157, R3 ;  /* 0x000000039d037221 */ /* 0x008fe20000010000 */
[----:B------:R-:W-:Y:S01]  /*15c10*/  ISETP.LT.OR P3, PT, R15, 0x2a, P3 ;  /* 0x0000002a0f00780c */ /* 0x000fe20001f61670 */
[----:B------:R-:W-:Y:S01]  /*15c20*/  FMUL.FTZ R36, R36, R4 ;  /* 0x0000000424247220 */ /* 0x000fe20000410000 */
[----:B------:R-:W-:Y:S01]  /*15c30*/  FMNMX.FTZ R8, R171, R8, !PT ;  /* 0x00000008ab087209 */ /* 0x000fe20007810000 */
[----:B------:R-:W-:Y:S01]  /*15c40*/  FMUL.FTZ R37, R37, R4 ;  /* 0x0000000425257220 */ /* 0x000fe20000410000 */
[----:B------:R-:W-:Y:S01]  /*15c50*/  FSEL R175, R175, -INF , !P3 ;  /* 0xff800000afaf7808 */ /* 0x000fe20005800000 */
[----:B------:R-:W3:Y:S01]  /*15c60*/  MUFU.EX2 R164, R164 ;  /* 0x000000a400a47308 */ /* 0x000ee20000000800 */
[----:B------:R-:W-:Y:S01]  /*15c70*/  ISETP.LT.OR P5, PT, R15, 0x31, P5 ;  /* 0x000000310f00780c */ /* 0x000fe20002fa1670 */
[----:B----4-:R-:W-:Y:S01]  /*15c80*/  FADD.FTZ R3, R160, R3 ;  /* 0x00000003a0037221 */ /* 0x010fe20000010000 */
[----:B------:R-:W-:Y:S01]  /*15c90*/  FMNMX.FTZ R8, R174, R8, !PT ;  /* 0x00000008ae087209 */ /* 0x000fe20007810000 */
[-C--:B------:R-:W-:Y:S01]  /*15ca0*/  FMUL.FTZ R40, R40, R4.reuse ;  /* 0x0000000428287220 */ /* 0x080fe20000410000 */
[----:B------:R-:W-:Y:S01]  /*15cb0*/  ISETP.GT.AND P3, PT, R20, 0x38, P2 ;  /* 0x000000381400780c */ /* 0x000fe20001764270 */
[----:B------:R-:W-:Y:S01]  /*15cc0*/  FMUL.FTZ R41, R41, R4 ;  /* 0x0000000429297220 */ /* 0x000fe20000410000 */
[----:B------:R-:W-:Y:S01]  /*15cd0*/  FSEL R178, R178, -INF , !P5 ;  /* 0xff800000b2b27808 */ /* 0x000fe20006800000 */
[----:B------:R-:W4:Y:S01]  /*15ce0*/  MUFU.EX2 R165, R165 ;  /* 0x000000a500a57308 */ /* 0x000f220000000800 */
[----:B------:R-:W-:Y:S01]  /*15cf0*/  FMNMX.FTZ R8, R175, R8, !PT ;  /* 0x00000008af087209 */ /* 0x000fe20007810000 */
[----:B-----5:R-:W-:Y:S01]  /*15d00*/  FADD.FTZ R3, R161, R3 ;  /* 0x00000003a1037221 */ /* 0x020fe20000010000 */
[----:B------:R-:W-:Y:S01]  /*15d10*/  ISETP.GT.AND P2, PT, R20, 0x39, P2 ;  /* 0x000000391400780c */ /* 0x000fe20001744270 */
[-C--:B------:R-:W-:Y:S01]  /*15d20*/  FMUL.FTZ R44, R44, R4.reuse ;  /* 0x000000042c2c7220 */ /* 0x080fe20000410000 */
[----:B------:R-:W-:Y:S01]  /*15d30*/  ISETP.LT.OR P3, PT, R15, 0x39, P3 ;  /* 0x000000390f00780c */ /* 0x000fe20001f61670 */
[----:B------:R-:W-:Y:S01]  /*15d40*/  FMUL.FTZ R45, R45, R4 ;  /* 0x000000042d2d7220 */ /* 0x000fe20000410000 */
[----:B------:R-:W-:Y:S01]  /*15d50*/  FMNMX.FTZ R8, R178, R8, !PT ;  /* 0x00000008b2087209 */ /* 0x000fe20007810000 */
[----:B------:R-:W5:Y:S01]  /*15d60*/  MUFU.EX2 R168, R168 ;  /* 0x000000a800a87308 */ /* 0x000f620000000800 */
[----:B------:R-:W-:Y:S01]  /*15d70*/  ISETP.LT.OR P2, PT, R15, 0x3a, P2 ;  /* 0x0000003a0f00780c */ /* 0x000fe20001741670 */
[----:B---3--:R-:W-:Y:S01]  /*15d80*/  FADD.FTZ R3, R164, R3 ;  /* 0x00000003a4037221 */ /* 0x008fe20000010000 */
[----:B------:R-:W-:Y:S01]  /*15d90*/  FSEL R182, R182, -INF , !P3 ;  /* 0xff800000b6b67808 */ /* 0x000fe20005800000 */
[----:B------:R-:W-:Y:S01]  /*15da0*/  FMUL.FTZ R48, R48, R4 ;  /* 0x0000000430307220 */ /* 0x000fe20000410000 */
[----:B------:R-:W-:Y:S01]  /*15db0*/  FMNMX.FTZ R8, R179, R8, !PT ;  /* 0x00000008b3087209 */ /* 0x000fe20007810000 */
[----:B------:R-:W-:Y:S01]  /*15dc0*/  FMUL.FTZ R49, R49, R4 ;  /* 0x0000000431317220 */ /* 0x000fe20000410000 */
[----:B------:R-:W-:Y:S01]  /*15dd0*/  FSEL R183, R183, -INF , !P2 ;  /* 0xff800000b7b77808 */ /* 0x000fe20005000000 */
[----:B------:R-:W3:Y:S01]  /*15de0*/  MUFU.EX2 R169, R169 ;  /* 0x000000a900a97308 */ /* 0x000ee20000000800 */
[----:B------:R-:W-:Y:S01]  /*15df0*/  FMNMX.FTZ R8, R182, R8, !PT ;  /* 0x00000008b6087209 */ /* 0x000fe20007810000 */
[----:B----4-:R-:W-:Y:S01]  /*15e00*/  FADD.FTZ R3, R165, R3 ;  /* 0x00000003a5037221 */ /* 0x010fe20000010000 */
[----:B------:R-:W-:Y:S01]  /*15e10*/  F2FP.SATFINITE.E4M3.F32.PACK_AB_MERGE_C R156, R157, R156, RZ ;  /* 0x0000009c9d9c723e */ /* 0x000fe200048070ff */
[----:B------:R-:W-:Y:S01]  /*15e20*/  FMUL.FTZ R52, R52, R4 ;  /* 0x0000000434347220 */ /* 0x000fe20000410000 */
[----:B------:R-:W-:Y:S01]  /*15e30*/  FMNMX.FTZ R8, R183, R8, !PT ;  /* 0x00000008b7087209 */ /* 0x000fe20007810000 */
[----:B------:R-:W-:Y:S01]  /*15e40*/  FMUL.FTZ R53, R53, R4 ;  /* 0x0000000435357220 */ /* 0x000fe20000410000 */
[----:B------:R-:W-:Y:S01]  /*15e50*/  F2FP.SATFINITE.E4M3.F32.PACK_AB_MERGE_C R152, R153, R152, R156 ;  /* 0x000000989998723e */ /* 0x000fe2000480709c */
[----:B------:R-:W4:Y:S01]  /*15e60*/  MUFU.EX2 R172, R172 ;  /* 0x000000ac00ac7308 */ /* 0x000f220000000800 */
[----:B-----5:R-:W-:-:S01]  /*15e70*/  FADD.FTZ R3, R168, R3 ;  /* 0x00000003a8037221 */ /* 0x020fc20000010000 */
[----:B------:R-:W5:Y:S01]  /*15e80*/  SHFL.BFLY PT, R9, R8, 0x2, 0x1f ;  /* 0x0c401f0008097f89 */ /* 0x000f6200000e0000 */
        /* <DEDUP_REMOVED lines=23> */
[----:B-----5:R-:W-:Y:S01]  /*16000*/  FMNMX.FTZ R8, R8, R9, !PT ;  /* 0x0000000908087209 */ /* 0x020fe20007810000 */
[-C--:B------:R-:W-:Y:S01]  /*16010*/  FMUL.FTZ R89, R89, R4.reuse ;  /* 0x0000000459597220 */ /* 0x080fe20000410000 */
[-C--:B------:R-:W-:Y:S01]  /*16020*/  FMUL.FTZ R92, R92, R4.reuse ;  /* 0x000000045c5c7220 */ /* 0x080fe20000410000 */
[-C--:B------:R-:W-:Y:S01]  /*16030*/  FMUL.FTZ R93, R93, R4.reuse ;  /* 0x000000045d5d7220 */ /* 0x080fe20000410000 */
[----:B------:R-:W-:Y:S01]  /*16040*/  FMUL.FTZ R96, R96, R4 ;  /* 0x0000000460607220 */ /* 0x000fe20000410000 */
[----:B------:R-:W0:Y:S01]  /*16050*/  SHFL.BFLY PT, R14, R8, 0x1, 0x1f ;  /* 0x0c201f00080e7f89 */ /* 0x000e2200000e0000 */
        /* <DEDUP_REMOVED lines=16> */
[----:B------:R-:W-:Y:S01]  /*16160*/  FMUL.FTZ R121, R121, R4 ;  /* 0x0000000479797220 */ /* 0x000fe20000410000 */
[----:B-----5:R-:W-:-:S01]  /*16170*/  FADD.FTZ R3, R180, R3 ;  /* 0x00000003b4037221 */ /* 0x020fc20000010000 */
[-C--:B------:R-:W-:Y:S01]  /*16180*/  FMUL.FTZ R124, R124, R4.reuse ;  /* 0x000000047c7c7220 */ /* 0x080fe20000410000 */
[-C--:B------:R-:W-:Y:S01]  /*16190*/  FMUL.FTZ R125, R125, R4.reuse ;  /* 0x000000047d7d7220 */ /* 0x080fe20000410000 */
[-C--:B------:R-:W-:Y:S01]  /*161a0*/  FMUL.FTZ R128, R128, R4.reuse ;  /* 0x0000000480807220 */ /* 0x080fe20000410000 */
[-C--:B------:R-:W-:Y:S01]  /*161b0*/  FMUL.FTZ R129, R129, R4.reuse ;  /* 0x0000000481817220 */ /* 0x080fe20000410000 */
[----:B------:R-:W-:Y:S01]  /*161c0*/  FMUL.FTZ R132, R132, R4 ;  /* 0x0000000484847220 */ /* 0x000fe20000410000 */
[----:B0-----:R-:W-:Y:S01]  /*161d0*/  FMNMX.FTZ R14, R8, R14, !PT ;  /* 0x0000000e080e7209 */ /* 0x001fe20007810000 */
[----:B------:R-:W-:Y:S01]  /*161e0*/  FMUL.FTZ R133, R133, R4 ;  /* 0x0000000485857220 */ /* 0x000fe20000410000 */
[----:B---3--:R-:W-:-:S01]  /*161f0*/  FADD.FTZ R3, R181, R3 ;  /* 0x00000003b5037221 */ /* 0x008fc20000010000 */
[----:B------:R-:W-:Y:S01]  /*16200*/  FMUL.FTZ R136, R136, R4 ;  /* 0x0000000488887220 */ /* 0x000fe20000410000 */
[----:B------:R-:W-:Y:S01]  /*16210*/  FSETP.NEU.FTZ.AND P2, PT, R14, -INF , PT ;  /* 0xff8000000e00780b */ /* 0x000fe20003f5d000 */
[----:B------:R-:W-:Y:S01]  /*16220*/  FFMA.FTZ R9, R2, R14, -8 ;  /* 0xc100000002097423 */ /* 0x000fe2000001000e */
[-C--:B------:R-:W-:Y:S01]  /*16230*/  FMUL.FTZ R137, R137, R4.reuse ;  /* 0x0000000489897220 */ /* 0x080fe20000410000 */
[-C--:B------:R-:W-:Y:S01]  /*16240*/  FMUL.FTZ R140, R140, R4.reuse ;  /* 0x000000048c8c7220 */ /* 0x080fe20000410000 */
[----:B------:R-:W-:Y:S01]  /*16250*/  FSEL R21, R14, RZ, P2 ;  /* 0x000000ff0e157208 */ /* 0x000fe20001000000 */
[-C--:B------:R-:W-:Y:S01]  /*16260*/  FMUL.FTZ R141, R141, R4.reuse ;  /* 0x000000048d8d7220 */ /* 0x080fe20000410000 */
[----:B------:R-:W-:Y:S01]  /*16270*/  FSEL R9, R9, RZ, P2 ;  /* 0x000000ff09097208 */ /* 0x000fe20001000000 */
[-C--:B------:R-:W-:Y:S01]  /*16280*/  FMUL.FTZ R144, R144, R4.reuse ;  /* 0x0000000490907220 */ /* 0x080fe20000410000 */
[-C--:B------:R-:W-:Y:S01]  /*16290*/  FMUL.FTZ R145, R145, R4.reuse ;  /* 0x0000000491917220 */ /* 0x080fe20000410000 */
[----:B------:R-:W-:Y:S01]  /*162a0*/  FADD.FTZ R7, -R21, R7 ;  /* 0x0000000715077221 */ /* 0x000fe20000010100 */
[----:B------:R-:W-:Y:S01]  /*162b0*/  FMUL.FTZ R148, R148, R4 ;  /* 0x0000000494947220 */ /* 0x000fe20000410000 */
[C-C-:B------:R-:W-:Y:S01]  /*162c0*/  FFMA.FTZ R153, R2.reuse, R154, -R9.reuse ;  /* 0x0000009a02997223 */ /* 0x140fe20000010809 */
[----:B------:R-:W-:-:S01]  /*162d0*/  FFMA.FTZ R8, R2, R155, -R9 ;  /* 0x0000009b02087223 */ /* 0x000fc20000010809 */
[C---:B------:R-:W-:Y:S01]  /*162e0*/  FMUL.FTZ R7, R2.reuse, R7 ;  /* 0x0000000702077220 */ /* 0x040fe20000410000 */
[----:B------:R-:W-:-:S01]  /*162f0*/  FFMA.FTZ R15, R2, R158, -R9 ;  /* 0x0000009e020f7223 */ /* 0x000fc20000010809 */
[C-C-:B------:R-:W-:Y:S01]  /*16300*/  FFMA.FTZ R20, R2.reuse, R159, -R9.reuse ;  /* 0x0000009f02147223 */ /* 0x140fe20000010809 */
[----:B------:R-:W-:-:S01]  /*16310*/  FFMA.FTZ R155, R2, R162, -R9 ;  /* 0x000000a2029b7223 */ /* 0x000fc20000010809 */
        /* <DEDUP_REMOVED lines=9> */
[----:B------:R-:W-:-:S01]  /*163b0*/  FFMA.FTZ R159, R2, R178, -R9 ;  /* 0x000000b2029f7223 */ /* 0x000fc20000010809 */
[C-C-:B------:R-:W-:Y:S01]  /*163c0*/  FFMA.FTZ R179, R2.reuse, R179, -R9.reuse ;  /* 0x000000b302b37223 */ /* 0x140fe20000010809 */
[----:B------:R-:W-:-:S01]  /*163d0*/  FFMA.FTZ R182, R2, R182, -R9 ;  /* 0x000000b602b67223 */ /* 0x000fc20000010809 */
[----:B------:R-:W-:Y:S01]  /*163e0*/  FFMA.FTZ R9, R2, R183, -R9 ;  /* 0x000000b702097223 */ /* 0x000fe20000010809 */
[----:B------:R-:W-:Y:S01]  /*163f0*/  F2FP.SATFINITE.E4M3.F32.PACK_AB_MERGE_C R154, R165, R164, RZ ;  /* 0x000000a4a59a723e */ /* 0x000fe200048070ff */
[----:B------:R-:W-:Y:S01]  /*16400*/  FMUL.FTZ R149, R149, R4 ;  /* 0x0000000495957220 */ /* 0x000fe20000410000 */
[----:B------:R-:W-:Y:S01]  /*16410*/  F2FP.SATFINITE.E4M3.F32.PACK_AB_MERGE_C R158, R181, R180, RZ ;  /* 0x000000b4b59e723e */ /* 0x000fe200048070ff */
[----:B------:R-:W3:Y:S01]  /*16420*/  MUFU.EX2 R8, R8 ;  /* 0x0000000800087308 */ /* 0x000ee20000000800 */
[----:B------:R-:W-:-:S02]  /*16430*/  F2FP.SATFINITE.E4M3.F32.PACK_AB_MERGE_C R154, R161, R160, R154 ;  /* 0x000000a0a19a723e */ /* 0x000fc4000480709a */
[----:B------:R-:W-:-:S05]  /*16440*/  F2FP.SATFINITE.E4M3.F32.PACK_AB_MERGE_C R158, R177, R176, R158 ;  /* 0x000000b0b19e723e */ /* 0x000fca000480709e */
[----:B------:R-:W4:Y:S01]  /*16450*/  MUFU.EX2 R15, R15 ;  /* 0x0000000f000f7308 */ /* 0x000f220000000800 */
[----:B0-----:R-:W-:-:S01]  /*16460*/  FFMA.FTZ R0, R7, R0, R153 ;  /* 0x0000000007007223 */ /* 0x001fc20000010099 */
        /* <DEDUP_REMOVED lines=23> */
[C---:B0-----:R-:W-:Y:S01]  /*165e0*/  F2FP.SATFINITE.E4M3.F32.PACK_AB_MERGE_C R156, R20.reuse, R15, RZ ;  /* 0x0000000f149c723e */ /* 0x041fe200048070ff */
[----:B------:R-:W-:Y:S01]  /*165f0*/  FADD.FTZ R0, R20, R0 ;  /* 0x0000000014007221 */ /* 0x000fe20000010000 */
[-C--:B------:R-:W-:Y:S01]  /*16600*/  FMUL.FTZ R62, R62, R7.reuse ;  /* 0x000000073e3e7220 */ /* 0x080fe20000410000 */
[----:B------:R-:W-:Y:S01]  /*16610*/  FMUL.FTZ R63, R63, R7 ;  /* 0x000000073f3f7220 */ /* 0x000fe20000410000 */
[----:B------:R-:W-:Y:S01]  /*16620*/  F2FP.SATFINITE.E4M3.F32.PACK_AB_MERGE_C R153, R8, R153, R156 ;  /* 0x000000990899723e */ /* 0x000fe2000480709c */
[----:B------:R-:W-:Y:S01]  /*16630*/  FMUL.FTZ R66, R66, R7 ;  /* 0x0000000742427220 */ /* 0x000fe20000410000 */
[----:B------:R-:W-:Y:S01]  /*16640*/  F2FP.SATFINITE.E4M3.F32.PACK_AB_MERGE_C R156, R173, R172, RZ ;  /* 0x000000acad9c723e */ /* 0x000fe200048070ff */
[----:B------:R-:W0:Y:S01]  /*16650*/  MUFU.EX2 R157, R157 ;  /* 0x0000009d009d7308 */ /* 0x000e220000000800 */
        /* <DEDUP_REMOVED lines=64> */
[----:B0-----:R-:W-:-:S07]  /*16a60*/  FADD.FTZ R0, R159, R0 ;  /* 0x000000009f007221 */ /* 0x001fce0000010000 */
[----:B------:R-:W0:Y:S01]  /*16a70*/  MUFU.EX2 R9, R9 ;  /* 0x0000000900097308 */ /* 0x000e220000000800 */
[----:B---3--:R-:W-:-:S04]  /*16a80*/  FADD.FTZ R0, R179, R0 ;  /* 0x00000000b3007221 */ /* 0x008fc80000010000 */
[----:B----4-:R-:W-:Y:S01]  /*16a90*/  FADD.FTZ R0, R182, R0 ;  /* 0x00000000b6007221 */ /* 0x010fe20000010000 */
[----:B0-----:R-:W-:-:S03]  /*16aa0*/  F2FP.SATFINITE.E4M3.F32.PACK_AB_MERGE_C R182, R9, R182, RZ ;  /* 0x000000b609b6723e */ /* 0x001fc600048070ff */
[----:B------:R-:W-:Y:S01]  /*16ab0*/  FADD.FTZ R0, R9, R0 ;  /* 0x0000000009007221 */ /* 0x000fe20000010000 */
[----:B------:R-:W-:Y:S01]  /*16ac0*/  F2FP.SATFINITE.E4M3.F32.PACK_AB_MERGE_C R159, R179, R159, R182 ;  /* 0x0000009fb39f723e */ /* 0x000fe200048070b6 */
[----:B------:R-:W-:Y:S06]  /*16ad0*/  @!P0 BRA `(.L_x_1947) ;  /* 0x0000000000048947 */ /* 0x000fec0003800000 */
[----:B------:R-:W-:Y:S01]  /*16ae0*/  BPT.TRAP 0x1 ;  /* 0x000000040000795c */ /* 0x000fe20000300000 */
.L_x_1947:
[----:B------:R0:W3:Y:S01]  /*16af0*/  SYNCS.PHASECHK.TRANS64.TRYWAIT P2, [R12+URZ+0x28450], R11 ;  /* 0x0284500b0c0075a7 */ /* 0x0000e2000804017f */
[----:B------:R-:W-:Y:S05]  /*16b00*/  @!P0 BRA `(.L_x_1948) ;  /* 0x0000000000048947 */ /* 0x000fea0003800000 */
[----:B------:R-:W-:Y:S01]  /*16b10*/  BPT.TRAP 0x1 ;  /* 0x000000040000795c */ /* 0x000fe20000300000 */
.L_x_1948:
[----:B------:R-:W-:Y:S04]  /*16b20*/  BSSY B0, `(.L_x_1949) ;  /* 0x0000004000007945 */ /* 0x000fe80003800000 */
[----:B---3--:R-:W-:Y:S05]  /*16b30*/  @P2 BRA `(.L_x_1950) ;  /* 0x0000000000082947 */ /* 0x008fea0003800000 */
[----:B------:R-:W3:Y:S02]  /*16b40*/  SYNCS.PHASECHK.TRANS64.TRYWAIT P2, [R12+URZ+0x28450], R11 ;  /* 0x0284500b0c0075a7 */ /* 0x000ee4000804017f */
[----:B---3--:R-:W-:Y:S05]  /*16b50*/  @!P2 BRA `(.L_x_1951) ;  /* 0x000001600074a947 */ /* 0x008fea0003800000 */
.L_x_1950:
[----:B------:R-:W-:Y:S05]  /*16b60*/  BSYNC B0 ;  /* 0x0000000000007941 */ /* 0x000fea0003800000 */
.L_x_1949:
[----:B------:R-:W4:Y:S01]  /*16b70*/  S2R R4, SR_TID.X ;  /* 0x0000000000047919 */ /* 0x000f220000002100 */
[----:B------:R-:W-:Y:S05]  /*16b80*/  WARPSYNC.ALL ;  /* 0x0000000000007948 */ /* 0x000fea0003800000 */
[----:B------:R-:W-:Y:S02]  /*16b90*/  LEA R8, R23, UR43, 0xa ;  /* 0x0000002b17087c11 */ /* 0x000fe4000f8e50ff */
[----:B------:R-:W-:Y:S02]  /*16ba0*/  MOV R9, 0x80000020 ;  /* 0x8000002000097802 */ /* 0x000fe40000000f00 */
[C---:B------:R-:W-:Y:S01]  /*16bb0*/  R2UR UR6, R8.reuse ;  /* 0x00000000080672ca */ /* 0x040fe200000e0000 */
[----:B------:R-:W-:Y:S01]  /*16bc0*/  VIADD R8, R8, 0x2 ;  /* 0x0000000208087836 */ /* 0x000fe20000000000 */
[----:B------:R-:W-:Y:S01]  /*16bd0*/  R2UR UR7, R9 ;  /* 0x00000000090772ca */ /* 0x000fe200000e0000 */
[----:B------:R-:W-:Y:S01]  /*16be0*/  IMAD.MOV.U32 R9, RZ, RZ, -0x7fffffe0 ;  /* 0x80000020ff097424 */ /* 0x000fe200078e00ff */
[----:B----4-:R-:W-:-:S05]  /*16bf0*/  SHF.R.U32.HI R4, RZ, 0x7, R4 ;  /* 0x00000007ff047819 */ /* 0x010fca0000011604 */
[----:B------:R-:W-:-:S05]  /*16c00*/  VIADD R4, R4, 0x8 ;  /* 0x0000000804047836 */ /* 0x000fca0000000000 */
[----:B------:R4:W-:Y:S06]  /*16c10*/  BAR.SYNC.DEFER_BLOCKING R4, 0x100 ;  /* 0x000400040000751d */ /* 0x0009ec0000010000 */
[----:B------:R-:W-:-:S06]  /*16c20*/  WARPGROUP.ARRIVE ;  /* 0x00000000000079c5 */ /* 0x000fcc0000000000 */
        /* <DEDUP_REMOVED lines=8> */
[----:B----4-:R-:W-:Y:S05]  /*16cb0*/  @!P0 BRA `(.L_x_1952) ;  /* 0x0000000000048947 */ /* 0x010fea0003800000 */
[----:B------:R-:W-:Y:S01]  /*16cc0*/  BPT.TRAP 0x1 ;  /* 0x000000040000795c */ /* 0x000fe20000300000 */
.L_x_1952:
[----:B------:R-:W-:Y:S01]  /*16cd0*/  ISETP.GT.AND P2, PT, R6, R10, PT ;  /* 0x0000000a0600720c */ /* 0x000fe20003f44270 */
[----:B01-3--:R-:W-:Y:S02]  /*16ce0*/  VIADD R12, R12, 0x28460 ;  /* 0x000284600c0c7836 */ /* 0x00bfe40000000000 */
[----:B------:R-:W-:Y:S02]  /*16cf0*/  IMAD.U32 R4, RZ, RZ, UR39 ;  /* 0x00000027ff047e24 */ /* 0x000fe4000f8e00ff */
[----:B------:R-:W-:Y:S02]  /*16d00*/  VIADD R6, R6, 0xffffffff ;  /* 0xffffffff06067836 */ /* 0x000fe40000000000 */
[----:B------:R-:W-:Y:S01]  /*16d10*/  IMAD.MOV.U32 R7, RZ, RZ, R14 ;  /* 0x000000ffff077224 */ /* 0x000fe200078e000e */
[----:B------:R-:W-:-:S04]  /*16d20*/  PRMT R4, R4, 0x654, R12 ;  /* 0x0000065404047816 */ /* 0x000fc8000000000c */
[----:B------:R0:W-:Y:S02]  /*16d30*/  SYNCS.ARRIVE.TRANS64.RED.A1T0 RZ, [R4+URZ], RZ ;  /* 0x000000ff04ff79a7 */ /* 0x0001e4000810043f */
[----:B0-----:R-:W-:Y:S01]  /*16d40*/  IMAD.MOV.U32 R4, RZ, RZ, R13 ;  /* 0x000000ffff047224 */ /* 0x001fe200078e000d */
[----:B------:R-:W-:Y:S06]  /*16d50*/  @P2 BRA `(.L_x_1953) ;  /* 0xffffffd800ac2947 */ /* 0x000fec000383ffff */
[----:B------:R-:W-:Y:S02]  /*16d60*/  IMAD.MOV.U32 R7, RZ, RZ, R14 ;  /* 0x000000ffff077224 */ /* 0x000fe400078e000e */
[----:B------:R-:W-:-:S07]  /*16d70*/  IMAD.MOV.U32 R4, RZ, RZ, R13 ;  /* 0x000000ffff047224 */ /* 0x000fce00078e000d */
.L_x_1933:
[----:B------:R-:W0:Y:S01]  /*16d80*/  LDC R8, c[0x0][0x448] ;  /* 0x00011200ff087b82 */ /* 0x000e220000000800 */
[----:B------:R-:W-:-:S07]  /*16d90*/  VIADD R9, R201, 0x7f ;  /* 0x0000007fc9097836 */ /* 0x000fce0000000000 */
[----:B------:R-:W1:Y:S01]  /*16da0*/  LDC R12, c[0x0][0x9e4] ;  /* 0x00027900ff0c7b82 */ /* 0x000e620000000800 */
[----:B0-----:R-:W-:Y:S02]  /*16db0*/  ISETP.NE.AND P4, PT, R8, 0x1, PT ;  /* 0x000000010800780c */ /* 0x001fe40003f85270 */
[----:B-1----:R-:W-:-:S11]  /*16dc0*/  ISETP.GE.AND P5, PT, R12, 0x1, PT ;  /* 0x000000010c00780c */ /* 0x002fd60003fa6270 */
[----:B------:R-:W0:Y:S08]  /*16dd0*/  @P4 LDC R10, c[0x0][0x44c] ;  /* 0x00011300ff0a4b82 */ /* 0x000e300000000800 */
[----:B------:R-:W1:Y:S01]  /*16de0*/  @P4 LDC R8, c[0x0][0x450] ;  /* 0x00011400ff084b82 */ /* 0x000e620000000800 */
[----:B0-----:R-:W-:-:S05]  /*16df0*/  @P4 IMAD.HI.U32 R10, R9, R10, RZ ;  /* 0x0000000a090a4227 */ /* 0x001fca00078e00ff */
[----:B-1----:R-:W-:Y:S02]  /*16e00*/  @P4 SHF.R.U32.HI R9, RZ, R8, R10 ;  /* 0x00000008ff094219 */ /* 0x002fe4000001160a */
[----:B------:R-:W-:-:S05]  /*16e10*/  IADD3 R8, R192, 0x1, -R189 ;  /* 0x00000001c0087810 */ /* 0x000fca0007ffe8bd */
[----:B------:R-:W-:-:S04]  /*16e20*/  IMAD.IADD R9, R8, 0x1, R9 ;  /* 0x0000000108097824 */ /* 0x000fc800078e0209 */
[----:B------:R-:W-:Y:S01]  /*16e30*/  VIADD R10, R9, -UR38 ;  /* 0x80000026090a7c36 */ /* 0x000fe20008000000 */
[----:B------:R-:W-:Y:S06]  /*16e40*/  @!P5 BRA `(.L_x_1954) ;  /* 0x000000000048d947 */ /* 0x000fec0003800000 */
[----:B------:R-:W-:Y:S01]  /*16e50*/  IMAD.MOV.U32 R11, RZ, RZ, R9 ;  /* 0x000000ffff0b7224 */ /* 0x000fe200078e0009 */
[----:B------:R-:W-:Y:S04]  /*16e60*/  BSSY B0, `(.L_x_1955) ;  /* 0x000000e000007945 */ /* 0x000fe80003800000 */
[----:B------:R-:W-:-:S13]  /*16e70*/  ISETP.GT.AND P1, PT, R11, -0x1, PT ;  /* 0xffffffff0b00780c */ /* 0x000fda0003f24270 */
        /* <DEDUP_REMOVED lines=8> */
.L_x_1956:
[----:B------:R-:W-:-:S13]  /*16f00*/  ISETP.NE.AND P1, PT, R12, 0x1, PT ;  /* 0x000000010c00780c */ /* 0x000fda0003f25270 */
[----:B------:R-:W0:Y:S02]  /*16f10*/  @P1 LDC.64 R8, c[0x0][0x9e8] ;  /* 0x00027a00ff081b82 */ /* 0x000e240000000a00 */
[----:B0-----:R-:W-:-:S05]  /*16f20*/  @P1 IMAD.HI.U32 R8, R11, R8, RZ ;  /* 0x000000080b081227 */ /* 0x001fca00078e00ff */
[----:B------:R-:W-:-:S07]  /*16f30*/  @P1 SHF.R.U32.HI R11, RZ, R9, R8 ;  /* 0x00000009ff0b1219 */ /* 0x000fce0000011608 */
.L_x_1957:
[----:B------:R-:W-:Y:S05]  /*16f40*/  BSYNC B0 ;  /* 0x0000000000007941 */ /* 0x000fea0003800000 */
.L_x_1955:
[----:B------:R-:W-:-:S05]  /*16f50*/  IMAD R11, R11, R12, RZ ;  /* 0x0000000c0b0b7224 */ /* 0x000fca00078e02ff */
[----:B------:R-:W-:-:S07]  /*16f60*/  VIMNMX R10, R10, R11, !PT ;  /* 0x0000000b0a0a7248 */ /* 0x000fce0007fe0100 */
.L_x_1954:
[----:B------:R-:W-:-:S05]  /*16f70*/  VIADD R10, R10, 0x3f ;  /* 0x0000003f0a0a7836 */ /* 0x000fca0000000000 */
[----:B------:R-:W-:-:S04]  /*16f80*/  SHF.R.S32.HI R8, RZ, 0x1f, R10 ;  /* 0x0000001fff087819 */ /* 0x000fc8000001140a */
[----:B------:R-:W-:-:S04]  /*16f90*/  LEA.HI R8, R8, R10, RZ, 0x6 ;  /* 0x0000000a08087211 */ /* 0x000fc800078f30ff */
[----:B------:R-:W-:-:S04]  /*16fa0*/  SHF.R.S32.HI R8, RZ, 0x6, R8 ;  /* 0x00000006ff087819 */ /* 0x000fc80000011408 */
[----:B------:R-:W-:-:S04]  /*16fb0*/  VIMNMX R8, R204, R8, !PT ;  /* 0x00000008cc087248 */ /* 0x000fc80007fe0100 */
[----:B------:R-:W-:-:S13]  /*16fc0*/  ISETP.GE.AND P1, PT, R6, R8, PT ;  /* 0x000000080600720c */ /* 0x000fda0003f26270 */
[----:B------:R-:W-:Y:S05]  /*16fd0*/  @!P1 BRA `(.L_x_1958) ;  /* 0x0000001800c09947 */ /* 0x000fea0003800000 */
[----:B------:R-:W-:Y:S02]  /*16fe0*/  IMAD.MOV.U32 R12, RZ, RZ, R7 ;  /* 0x000000ffff0c7224 */ /* 0x000fe400078e0007 */
[----:B------:R-:W-:Y:S02]  /*16ff0*/  IMAD.MOV.U32 R13, RZ, RZ, R4 ;  /* 0x000000ffff0d7224 */ /* 0x000fe400078e0004 */
[----:B------:R-:W-:-:S07]  /*17000*/  IMAD.MOV.U32 R9, RZ, RZ, R6 ;  /* 0x000000ffff097224 */ /* 0x000fce00078e0006 */
.L_x_1970:
[----:B------:R-:W-:Y:S01]  /*17010*/  VIADD R23, R23, 0x1 ;  /* 0x0000000117177836 */ /* 0x000fe20000000000 */
[----:B------:R-:W-:Y:S05]  /*17020*/  YIELD ;  /* 0x0000000000007946 */ /* 0x000fea0003800000 */
[----:B------:R-:W-:Y:S01]  /*17030*/  IMAD.MOV.U32 R4, RZ, RZ, R9 ;  /* 0x000000ffff047224 */ /* 0x000fe200078e0009 */
[----:B------:R-:W-:Y:S01]  /*17040*/  ISETP.NE.AND P2, PT, R23, 0x2, PT ;  /* 0x000000021700780c */ /* 0x000fe20003f45270 */
[----:B------:R-:W-:-:S03]  /*17050*/  VIADD R9, R9, 0xffffffff ;  /* 0xffffffff09097836 */ /* 0x000fc60000000000 */
[----:B------:R-:W-:Y:S02]  /*17060*/  ISETP.GT.AND P1, PT, R4, R8, PT ;  /* 0x000000080400720c */ /* 0x000fe40003f24270 */
[----:B------:R-:W-:Y:S02]  /*17070*/  SEL R11, R23, RZ, P2 ;  /* 0x000000ff170b7207 */ /* 0x000fe40001000000 */
[----:B------:R-:W-:-:S03]  /*17080*/  SEL R4, RZ, 0x1, P2 ;  /* 0x00000001ff047807 */ /* 0x000fc60001000000 */
[----:B------:R-:W-:Y:S01]  /*17090*/  IMAD.MOV.U32 R23, RZ, RZ, R11 ;  /* 0x000000ffff177224 */ /* 0x000fe200078e000b */
[----:B------:R-:W-:Y:S01]  /*170a0*/  LOP3.LUT R186, R186, R4, RZ, 0x3c, !PT ;  /* 0x00000004baba7212 */ /* 0x000fe200078e3cff */
[----:B0-----:R-:W-:Y:S06]  /*170b0*/  @!P0 BRA `(.L_x_1959) ;  /* 0x0000000000048947 */ /* 0x001fec0003800000 */
[----:B------:R-:W-:Y:S01]  /*170c0*/  BPT.TRAP 0x1 ;  /* 0x000000040000795c */ /* 0x000fe20000300000 */
.L_x_1959:
[----:B------:R-:W-:Y:S01]  /*170d0*/  IMAD R6, R23, 0x8, R22 ;  /* 0x0000000817067824 */ /* 0x000fe200078e0216 */
[----:B------:R-:W-:-:S04]  /*170e0*/  SHF.L.U32 R10, R186, 0x1f, RZ ;  /* 0x0000001fba0a7819 */ /* 0x000fc800000006ff */
[----:B------:R0:W1:Y:S01]  /*170f0*/  SYNCS.PHASECHK.TRANS64.TRYWAIT P2, [R6+URZ+0x28430], R10 ;  /* 0x0284300a060075a7 */ /* 0x000062000804017f */
[----:B------:R-:W-:Y:S05]  /*17100*/  @!P0 BRA `(.L_x_1960) ;  /* 0x0000000000048947 */ /* 0x000fea0003800000 */
[----:B------:R-:W-:Y:S01]  /*17110*/  BPT.TRAP 0x1 ;  /* 0x000000040000795c */ /* 0x000fe20000300000 */
.L_x_1960:
[----:B------:R-:W-:Y:S01]  /*17120*/  LEA R4, R23, UR60, 0xa ;  /* 0x0000003c17047c11 */ /* 0x000fe2000f8e50ff */
[----:B--23--:R-:W-:-:S03]  /*17130*/  IMAD.MOV.U32 R5, RZ, RZ, 0x40000040 ;  /* 0x40000040ff057424 */ /* 0x00cfc600078e00ff */
[C---:B------:R-:W-:Y:S01]  /*17140*/  IADD3 R14, R4.reuse, 0x2, RZ ;  /* 0x00000002040e7810 */ /* 0x040fe20007ffe0ff */
[----:B------:R-:W-:Y:S01]  /*17150*/  VIADD R7, R4, 0x4 ;  /* 0x0000000404077836 */ /* 0x000fe20000000000 */
[----:B-1----:R-:W-:Y:S06]  /*17160*/  @P2 BRA `(.L_x_1961) ;  /* 0x0000000000082947 */ /* 0x002fec0003800000 */
[----:B------:R-:W1:Y:S02]  /*17170*/  SYNCS.PHASECHK.TRANS64.TRYWAIT P2, [R6+URZ+0x28430], R10 ;  /* 0x0284300a060075a7 */ /* 0x000e64000804017f */
[----:B-1----:R-:W-:Y:S05]  /*17180*/  @!P2 BRA `(.L_x_1962) ;  /* 0x0000015800fca947 */ /* 0x002fea0003800000 */
.L_x_1961:
        /* <DEDUP_REMOVED lines=19> */
[----:B------:R-:W-:Y:S01]  /*172c0*/  UMOV UR20, UR52 ;  /* 0x0000003400147c82 */ /* 0x000fe20008000000 */
[----:B------:R-:W-:Y:S01]  /*172d0*/  QGMMA.64x64x32.F32.E4M3.E4M3 R152, gdesc[UR8], RZ, !UPT, gsb0 ;  /* 0x00e00000089879f3 */ /* 0x000fe2000c0008ff */
[----:B------:R-:W-:Y:S01]  /*172e0*/  R2UR UR5, R197 ;  /* 0x00000000c50572ca */ /* 0x000fe200000e0000 */
[----:B------:R-:W-:Y:S01]  /*172f0*/  UMOV UR21, UR53 ;  /* 0x0000003500157c82 */ /* 0x000fe20008000000 */
[----:B------:R-:W-:Y:S01]  /*17300*/  R2UR UR14, R14 ;  /* 0x000000000e0e72ca */ /* 0x000fe200000e0000 */
[----:B------:R-:W-:Y:S01]  /*17310*/  VIADD R14, R4, 0x200 ;  /* 0x00000200040e7836 */ /* 0x000fe20000000000 */
[----:B------:R-:W-:Y:S01]  /*17320*/  R2UR UR15, R15 ;  /* 0x000000000f0f72ca */ /* 0x000fe200000e0000 */
[----:B------:R-:W-:Y:S01]  /*17330*/  UMOV UR24, UR48 ;  /* 0x0000003000187c82 */ /* 0x000fe20008000000 */
[----:B------:R-:W-:Y:S01]  /*17340*/  R2UR UR12, R194 ;  /* 0x00000000c20c72ca */ /* 0x000fe200000e0000 */
        /* <DEDUP_REMOVED lines=8> */
[----:B------:R-:W-:Y:S01]  /*173d0*/  VIADD R4, R4, 0x206 ;  /* 0x0000020604047836 */ /* 0x000fe20000000000 */
[----:B------:R-:W-:Y:S01]  /*173e0*/  R2UR UR23, R15 ;  /* 0x000000000f1772ca */ /* 0x000fe200000e0000 */
[----:B------:R-:W-:Y:S01]  /*173f0*/  IMAD.MOV.U32 R5, RZ, RZ, 0x40000040 ;  /* 0x40000040ff057424 */ /* 0x000fe200078e00ff */
[----:B------:R-:W-:Y:S01]  /*17400*/  R2UR UR26, R20 ;  /* 0x00000000141a72ca */ /* 0x000fe200000e0000 */
[----:B------:R-:W-:Y:S01]  /*17410*/  UMOV UR32, UR40 ;  /* 0x0000002800207c82 */ /* 0x000fe20008000000 */
[----:B------:R-:W-:Y:S01]  /*17420*/  R2UR UR27, R21 ;  /* 0x00000000151b72ca */ /* 0x000fe200000e0000 */
[----:B------:R-:W-:Y:S01]  /*17430*/  UMOV UR33, UR41 ;  /* 0x0000002900217c82 */ /* 0x000fe20008000000 */
[----:B------:R-:W-:Y:S01]  /*17440*/  R2UR UR34, R4 ;  /* 0x00000000042272ca */ /* 0x000fe200000e0000 */
[----:B------:R-:W2:Y:S01]  /*17450*/  S2R R205, SR_TID.X ;  /* 0x0000000000cd7919 */ /* 0x000ea20000002100 */
[----:B------:R-:W-:-:S02]  /*17460*/  R2UR UR35, R5 ;  /* 0x00000000052372ca */ /* 0x000fc400000e0000 */
        /* <DEDUP_REMOVED lines=27> */
.L_x_1963:
[----:B------:R-:W-:Y:S01]  /*17620*/  FMNMX.FTZ R4, R152, R13, !PT ;  /* 0x0000000d98047209 */ /* 0x000fe20007810000 */
[----:B------:R-:W-:Y:S02]  /*17630*/  VIADD R15, R6, 0x28440 ;  /* 0x00028440060f7836 */ /* 0x000fe40000000000 */
[----:B------:R-:W-:Y:S01]  /*17640*/  IMAD.U32 R20, RZ, RZ, UR39 ;  /* 0x00000027ff147e24 */ /* 0x000fe2000f8e00ff */
[----:B------:R-:W-:-:S04]  /*17650*/  FMNMX.FTZ R4, R153, R4, !PT ;  /* 0x0000000499047209 */ /* 0x000fc80007810000 */
[----:B------:R-:W-:Y:S02]  /*17660*/  FMNMX.FTZ R4, R156, R4, !PT ;  /* 0x000000049c047209 */ /* 0x000fe40007810000 */
[----:B------:R-:W-:Y:S02]  /*17670*/  PRMT R15, R20, 0x654, R15 ;  /* 0x00000654140f7816 */ /* 0x000fe4000000000f */
[----:B------:R-:W-:Y:S02]  /*17680*/  FMNMX.FTZ R4, R157, R4, !PT ;  /* 0x000000049d047209 */ /* 0x000fe40007810000 */
[----:B------:R3:W-:Y:S02]  /*17690*/  SYNCS.ARRIVE.TRANS64.RED.A1T0 RZ, [R15+URZ], RZ ;  /* 0x000000ff0fff79a7 */ /* 0x0007e4000810043f */
        /* <DEDUP_REMOVED lines=12> */
[----:B------:R-:W4:Y:S02]  /*17760*/  SHFL.BFLY PT, R7, R4, 0x2, 0x1f ;  /* 0x0c401f0004077f89 */ /* 0x000f2400000e0000 */
[----:B----4-:R-:W-:-:S05]  /*17770*/  FMNMX.FTZ R4, R4, R7, !PT ;  /* 0x0000000704047209 */ /* 0x010fca0007810000 */
[----:B------:R-:W4:Y:S02]  /*17780*/  SHFL.BFLY PT, R7, R4, 0x1, 0x1f ;  /* 0x0c201f0004077f89 */ /* 0x000f2400000e0000 */
[----:B----4-:R-:W-:-:S05]  /*17790*/  FMNMX.FTZ R4, R4, R7, !PT ;  /* 0x0000000704047209 */ /* 0x010fca0007810000 */
[----:B------:R-:W-:Y:S01]  /*177a0*/  FFMA.FTZ R7, R2, R4, -8 ;  /* 0xc100000002077423 */ /* 0x000fe20000010004 */
[----:B------:R-:W-:-:S03]  /*177b0*/  FADD.FTZ R13, -R4, R13 ;  /* 0x0000000d040d7221 */ /* 0x000fc60000010100 */
[C-C-:B------:R-:W-:Y:S01]  /*177c0*/  FFMA.FTZ R152, R2.reuse, R152, -R7.reuse ;  /* 0x0000009802987223 */ /* 0x140fe20000010807 */
[----:B------:R-:W-:-:S01]  /*177d0*/  FFMA.FTZ R153, R2, R153, -R7 ;  /* 0x0000009902997223 */ /* 0x000fc20000010807 */
        /* <DEDUP_REMOVED lines=14> */
[----:B------:R-:W-:Y:S01]  /*178c0*/  FMNMX.FTZ R7, R154, R12, !PT ;  /* 0x0000000c9a077209 */ /* 0x000fe20007810000 */
[----:B------:R-:W-:Y:S01]  /*178d0*/  FMUL.FTZ R13, R2, R13 ;  /* 0x0000000d020d7220 */ /* 0x000fe20000410000 */
[----:B------:R-:W-:Y:S02]  /*178e0*/  MUFU.EX2 R152, R152 ;  /* 0x0000009800987308 */ /* 0x000fe40000000800 */
[----:B------:R-:W-:-:S04]  /*178f0*/  FMNMX.FTZ R7, R155, R7, !PT ;  /* 0x000000079b077209 */ /* 0x000fc80007810000 */
[----:B------:R-:W-:Y:S02]  /*17900*/  FMNMX.FTZ R7, R158, R7, !PT ;  /* 0x000000079e077209 */ /* 0x000fe40007810000 */
[----:B------:R-:W4:Y:S02]  /*17910*/  MUFU.EX2 R13, R13 ;  /* 0x0000000d000d7308 */ /* 0x000f240000000800 */
[----:B------:R-:W-:-:S04]  /*17920*/  FMNMX.FTZ R7, R159, R7, !PT ;  /* 0x000000079f077209 */ /* 0x000fc80007810000 */
[----:B------:R-:W-:Y:S02]  /*17930*/  FMNMX.FTZ R7, R162, R7, !PT ;  /* 0x00000007a2077209 */ /* 0x000fe40007810000 */
[----:B------:R-:W5:Y:S02]  /*17940*/  MUFU.EX2 R153, R153 ;  /* 0x0000009900997308 */ /* 0x000f640000000800 */
[----:B------:R-:W-:-:S04]  /*17950*/  FMNMX.FTZ R7, R163, R7, !PT ;  /* 0x00000007a3077209 */ /* 0x000fc80007810000 */
[----:B------:R-:W-:Y:S02]  /*17960*/  FMNMX.FTZ R7, R166, R7, !PT ;  /* 0x00000007a6077209 */ /* 0x000fe40007810000 */
[----:B------:R-:W0:Y:S01]  /*17970*/  MUFU.EX2 R156, R156 ;  /* 0x0000009c009c7308 */ /* 0x000e220000000800 */
[----:B----4-:R-:W-:-:S01]  /*17980*/  FFMA.FTZ R3, R13, R3, R152 ;  /* 0x000000030d037223 */ /* 0x010fc20000010098 */
[----:B------:R-:W-:Y:S01]  /*17990*/  FMNMX.FTZ R7, R167, R7, !PT ;  /* 0x00000007a7077209 */ /* 0x000fe20007810000 */
[-C--:B------:R-:W-:Y:S01]  /*179a0*/  FMUL.FTZ R24, R24, R13.reuse ;  /* 0x0000000d18187220 */ /* 0x080fe20000410000 */
[-C--:B------:R-:W-:Y:S01]  /*179b0*/  FMUL.FTZ R25, R25, R13.reuse ;  /* 0x0000000d19197220 */ /* 0x080fe20000410000 */
[----:B------:R-:W-:Y:S01]  /*179c0*/  FMUL.FTZ R28, R28, R13 ;  /* 0x0000000d1c1c7220 */ /* 0x000fe20000410000 */
[----:B------:R-:W-:Y:S01]  /*179d0*/  FMNMX.FTZ R7, R170, R7, !PT ;  /* 0x00000007aa077209 */ /* 0x000fe20007810000 */
[----:B------:R-:W-:Y:S01]  /*179e0*/  FMUL.FTZ R29, R29, R13 ;  /* 0x0000000d1d1d7220 */ /* 0x000fe20000410000 */
[----:B------:R-:W4:Y:S01]  /*179f0*/  MUFU.EX2 R157, R157 ;  /* 0x0000009d009d7308 */ /* 0x000f220000000800 */
[----:B-----5:R-:W-:-:S01]  /*17a00*/  FADD.FTZ R3, R153, R3 ;  /* 0x0000000399037221 */ /* 0x020fc20000010000 */
[----:B------:R-:W-:Y:S01]  /*17a10*/  FMNMX.FTZ R7, R171, R7, !PT ;  /* 0x00000007ab077209 */ /* 0x000fe20007810000 */
[-C--:B------:R-:W-:Y:S01]  /*17a20*/  FMUL.FTZ R32, R32, R13.reuse ;  /* 0x0000000d20207220 */ /* 0x080fe20000410000 */
[-C--:B------:R-:W-:Y:S01]  /*17a30*/  FMUL.FTZ R33, R33, R13.reuse ;  /* 0x0000000d21217220 */ /* 0x080fe20000410000 */
[----:B------:R-:W-:Y:S01]  /*17a40*/  FMUL.FTZ R36, R36, R13 ;  /* 0x0000000d24247220 */ /* 0x000fe20000410000 */
[----:B------:R-:W-:Y:S01]  /*17a50*/  FMNMX.FTZ R7, R174, R7, !PT ;  /* 0x00000007ae077209 */ /* 0x000fe20007810000 */
[----:B------:R-:W-:Y:S01]  /*17a60*/  FMUL.FTZ R37, R37, R13 ;  /* 0x0000000d25257220 */ /* 0x000fe20000410000 */
[----:B------:R-:W5:Y:S01]  /*17a70*/  MUFU.EX2 R160, R160 ;  /* 0x000000a000a07308 */ /* 0x000f620000000800 */
[----:B0-----:R-:W-:-:S01]  /*17a80*/  FADD.FTZ R3, R156, R3 ;  /* 0x000000039c037221 */ /* 0x001fc20000010000 */
[----:B------:R-:W-:Y:S01]  /*17a90*/  FMNMX.FTZ R7, R175, R7, !PT ;  /* 0x00000007af077209 */ /* 0x000fe20007810000 */
[-C--:B------:R-:W-:Y:S01]  /*17aa0*/  FMUL.FTZ R40, R40, R13.reuse ;  /* 0x0000000d28287220 */ /* 0x080fe20000410000 */
[-C--:B------:R-:W-:Y:S01]  /*17ab0*/  FMUL.FTZ R41, R41, R13.reuse ;  /* 0x0000000d29297220 */ /* 0x080fe20000410000 */
[----:B------:R-:W-:Y:S01]  /*17ac0*/  FMUL.FTZ R44, R44, R13 ;  /* 0x0000000d2c2c7220 */ /* 0x000fe20000410000 */
[----:B------:R-:W-:Y:S01]  /*17ad0*/  FMNMX.FTZ R7, R178, R7, !PT ;  /* 0x00000007b2077209 */ /* 0x000fe20007810000 */
[----:B------:R-:W-:Y:S01]  /*17ae0*/  FMUL.FTZ R45, R45, R13 ;  /* 0x0000000d2d2d7220 */ /* 0x000fe20000410000 */
[----:B------:R-:W0:Y:S01]  /*17af0*/  MUFU.EX2 R161, R161 ;  /* 0x000000a100a17308 */ /* 0x000e220000000800 */
[----:B----4-:R-:W-:-:S01]  /*17b00*/  FADD.FTZ R3, R157, R3 ;  /* 0x000000039d037221 */ /* 0x010fc20000010000 */
[----:B------:R-:W-:Y:S01]  /*17b10*/  FMNMX.FTZ R7, R179, R7, !PT ;  /* 0x00000007b3077209 */ /* 0x000fe20007810000 */
[-C--:B------:R-:W-:Y:S01]  /*17b20*/  FMUL.FTZ R48, R48, R13.reuse ;  /* 0x0000000d30307220 */ /* 0x080fe20000410000 */
[----:B------:R-:W-:Y:S01]  /*17b30*/  F2FP.SATFINITE.E4M3.F32.PACK_AB_MERGE_C R156, R157, R156, RZ ;  /* 0x0000009c9d9c723e */ /* 0x000fe200048070ff */
[----:B------:R-:W-:Y:S01]  /*17b40*/  FMUL.FTZ R49, R49, R13 ;  /* 0x0000000d31317220 */ /* 0x000fe20000410000 */
[----:B------:R-:W-:Y:S01]  /*17b50*/  FMNMX.FTZ R7, R182, R7, !PT ;  /* 0x00000007b6077209 */ /* 0x000fe20007810000 */
[----:B------:R-:W-:Y:S01]  /*17b60*/  FMUL.FTZ R52, R52, R13 ;  /* 0x0000000d34347220 */ /* 0x000fe20000410000 */
[----:B------:R-:W4:Y:S01]  /*17b70*/  MUFU.EX2 R164, R164 ;  /* 0x000000a400a47308 */ /* 0x000f220000000800 */
[----:B-----5:R-:W-:-:S01]  /*17b80*/  FADD.FTZ R3, R160, R3 ;  /* 0x00000003a0037221 */ /* 0x020fc20000010000 */
[----:B------:R-:W-:Y:S01]  /*17b90*/  FMNMX.FTZ R14, R183, R7, !PT ;  /* 0x00000007b70e7209 */ /* 0x000fe20007810000 */
[-C--:B------:R-:W-:Y:S01]  /*17ba0*/  FMUL.FTZ R53, R53, R13.reuse ;  /* 0x0000000d35357220 */ /* 0x080fe20000410000 */
[----:B------:R-:W-:Y:S01]  /*17bb0*/  F2FP.SATFINITE.E4M3.F32.PACK_AB_MERGE_C R152, R153, R152, R156 ;  /* 0x000000989998723e */ /* 0x000fe2000480709c */
[-C--:B------:R-:W-:Y:S01]  /*17bc0*/  FMUL.FTZ R56, R56, R13.reuse ;  /* 0x0000000d38387220 */ /* 0x080fe20000410000 */
[----:B------:R-:W-:Y:S01]  /*17bd0*/  FMUL.FTZ R57, R57, R13 ;  /* 0x0000000d39397220 */ /* 0x000fe20000410000 */
[----:B------:R-:W5:Y:S01]  /*17be0*/  SHFL.BFLY PT, R7, R14, 0x2, 0x1f ;  /* 0x0c401f000e077f89 */ /* 0x000f6200000e0000 */
[----:B------:R-:W1:Y:S01]  /*17bf0*/  MUFU.EX2 R165, R165 ;  /* 0x000000a500a57308 */ /* 0x000e620000000800 */
        /* <DEDUP_REMOVED lines=21> */
[----:B------:R-:W-:Y:S01]  /*17d50*/  FMUL.FTZ R92, R92, R13 ;  /* 0x0000000d5c5c7220 */ /* 0x000fe20000410000 */
[----:B-----5:R-:W-:Y:S01]  /*17d60*/  FMNMX.FTZ R14, R14, R7, !PT ;  /* 0x000000070e0e7209 */ /* 0x020fe20007810000 */
[----:B------:R-:W1:Y:S01]  /*17d70*/  MUFU.EX2 R172, R172 ;  /* 0x000000ac00ac7308 */ /* 0x000e620000000800 */
        /* <DEDUP_REMOVED lines=24> */
[----:B-----5:R-:W-:-:S01]  /*17f00*/  FADD.FTZ R3, R173, R3 ;  /* 0x00000003ad037221 */ /* 0x020fc20000010000 */
[----:B------:R-:W-:Y:S01]  /*17f10*/  F2FP.SATFINITE.E4M3.F32.PACK_AB_MERGE_C R156, R173, R172, RZ ;  /* 0x000000acad9c723e */ /* 0x000fe200048070ff */
[----:B------:R-:W-:Y:S01]  /*17f20*/  FMUL.FTZ R128, R128, R13 ;  /* 0x0000000d80807220 */ /* 0x000fe20000410000 */
[----:B0-----:R-:W-:Y:S01]  /*17f30*/  FMNMX.FTZ R7, R14, R7, !PT ;  /* 0x000000070e077209 */ /* 0x001fe20007810000 */
[-C--:B------:R-:W-:Y:S01]  /*17f40*/  FMUL.FTZ R129, R129, R13.reuse ;  /* 0x0000000d81817220 */ /* 0x080fe20000410000 */
[----:B------:R-:W-:Y:S01]  /*17f50*/  F2FP.SATFINITE.E4M3.F32.PACK_AB_MERGE_C R156, R169, R168, R156 ;  /* 0x000000a8a99c723e */ /* 0x000fe2000480709c */
[----:B------:R-:W-:Y:S01]  /*17f60*/  FMUL.FTZ R132, R132, R13 ;  /* 0x0000000d84847220 */ /* 0x000fe20000410000 */
[----:B------:R-:W0:Y:S01]  /*17f70*/  MUFU.EX2 R180, R180 ;  /* 0x000000b400b47308 */ /* 0x000e220000000800 */
[----:B------:R-:W-:-:S01]  /*17f80*/  FFMA.FTZ R14, R2, R7, -8 ;  /* 0xc1000000020e7423 */ /* 0x000fc20000010007 */
[----:B------:R-:W-:Y:S01]  /*17f90*/  FADD.FTZ R12, -R7, R12 ;  /* 0x0000000c070c7221 */ /* 0x000fe20000010100 */
[----:B----4-:R-:W-:-:S01]  /*17fa0*/  FADD.FTZ R3, R176, R3 ;  /* 0x00000003b0037221 */ /* 0x010fc20000010000 */
[----:B------:R-:W-:Y:S01]  /*17fb0*/  FMUL.FTZ R133, R133, R13 ;  /* 0x0000000d85857220 */ /* 0x000fe20000410000 */
[----:B------:R-:W-:-:S01]  /*17fc0*/  FFMA.FTZ R154, R2, R154, -R14 ;  /* 0x0000009a029a7223 */ /* 0x000fc2000001080e */
[C---:B------:R-:W-:Y:S01]  /*17fd0*/  FMUL.FTZ R12, R2.reuse, R12 ;  /* 0x0000000c020c7220 */ /* 0x040fe20000410000 */
[----:B------:R-:W-:-:S01]  /*17fe0*/  FFMA.FTZ R155, R2, R155, -R14 ;  /* 0x0000009b029b7223 */ /* 0x000fc2000001080e */
[C-C-:B------:R-:W-:Y:S01]  /*17ff0*/  FFMA.FTZ R158, R2.reuse, R158, -R14.reuse ;  /* 0x0000009e029e7223 */ /* 0x140fe2000001080e */
[----:B------:R-:W-:-:S01]  /*18000*/  FFMA.FTZ R159, R2, R159, -R14 ;  /* 0x0000009f029f7223 */ /* 0x000fc2000001080e */
[C-C-:B------:R-:W-:Y:S01]  /*18010*/  FFMA.FTZ R162, R2.reuse, R162, -R14.reuse ;  /* 0x000000a202a27223 */ /* 0x140fe2000001080e */
        /* <DEDUP_REMOVED lines=12> */
[----:B------:R-:W-:Y:S01]  /*180e0*/  FFMA.FTZ R14, R2, R183, -R14 ;  /* 0x000000b7020e7223 */ /* 0x000fe2000001080e */
[----:B-1----:R-:W-:-:S01]  /*180f0*/  FADD.FTZ R3, R177, R3 ;  /* 0x00000003b1037221 */ /* 0x002fc20000010000 */
[-C--:B------:R-:W-:Y:S01]  /*18100*/  FMUL.FTZ R136, R136, R13.reuse ;  /* 0x0000000d88887220 */ /* 0x080fe20000410000 */
[----:B------:R-:W-:Y:S01]  /*18110*/  FMUL.FTZ R137, R137, R13 ;  /* 0x0000000d89897220 */ /* 0x000fe20000410000 */
        /* <DEDUP_REMOVED lines=9> */
[----:B----4-:R-:W-:-:S01]  /*181b0*/  FFMA.FTZ R0, R12, R0, R154 ;  /* 0x000000000c007223 */ /* 0x010fc2000001009a */
        /* <DEDUP_REMOVED lines=31> */
[----:B-1----:R-:W-:-:S01]  /*183b0*/  FADD.FTZ R0, R162, R0 ;  /* 0x00000000a2007221 */ /* 0x002fc20000010000 */
[----:B------:R-:W-:Y:S01]  /*183c0*/  F2FP.SATFINITE.E4M3.F32.PACK_AB_MERGE_C R154, R165, R164, RZ ;  /* 0x000000a4a59a723e */ /* 0x000fe200048070ff */
[-C--:B------:R-:W-:Y:S01]  /*183d0*/  FMUL.FTZ R70, R70, R12.reuse ;  /* 0x0000000c46467220 */ /* 0x080fe20000410000 */
[-C--:B------:R-:W-:Y:S01]  /*183e0*/  FMUL.FTZ R71, R71, R12.reuse ;  /* 0x0000000c47477220 */ /* 0x080fe20000410000 */
[----:B------:R-:W-:Y:S01]  /*183f0*/  FMUL.FTZ R74, R74, R12 ;  /* 0x0000000c4a4a7220 */ /* 0x000fe20000410000 */
[----:B------:R-:W-:Y:S01]  /*18400*/  F2FP.SATFINITE.E4M3.F32.PACK_AB_MERGE_C R154, R161, R160, R154 ;  /* 0x000000a0a19a723e */ /* 0x000fe2000480709a */
        /* <DEDUP_REMOVED lines=58> */
[----:B----4-:R-:W-:-:S07]  /*187b0*/  FADD.FTZ R0, R178, R0 ;  /* 0x00000000b2007221 */ /* 0x010fce0000010000 */
[----:B------:R-:W4:Y:S01]  /*187c0*/  MUFU.EX2 R182, R182 ;  /* 0x000000b600b67308 */ /* 0x000f220000000800 */
[----:B-1----:R-:W-:-:S07]  /*187d0*/  FADD.FTZ R0, R179, R0 ;  /* 0x00000000b3007221 */ /* 0x002fce0000010000 */
[----:B------:R-:W1:Y:S01]  /*187e0*/  MUFU.EX2 R14, R14 ;  /* 0x0000000e000e7308 */ /* 0x000e620000000800 */
[C---:B0-----:R-:W-:Y:S01]  /*187f0*/  F2FP.SATFINITE.E4M3.F32.PACK_AB_MERGE_C R158, R181.reuse, R180, RZ ;  /* 0x000000b4b59e723e */ /* 0x041fe200048070ff */
[----:B------:R-:W-:-:S03]  /*18800*/  FADD.FTZ R3, R181, R3 ;  /* 0x00000003b5037221 */ /* 0x000fc60000010000 */
[----:B------:R-:W-:Y:S01]  /*18810*/  F2FP.SATFINITE.E4M3.F32.PACK_AB_MERGE_C R158, R177, R176, R158 ;  /* 0x000000b0b19e723e */ /* 0x000fe2000480709e */
[----:B----4-:R-:W-:-:S01]  /*18820*/  FADD.FTZ R0, R182, R0 ;  /* 0x00000000b6007221 */ /* 0x010fc20000010000 */
[----:B-1----:R-:W-:-:S03]  /*18830*/  F2FP.SATFINITE.E4M3.F32.PACK_AB_MERGE_C R159, R14, R182, RZ ;  /* 0x000000b60e9f723e */ /* 0x002fc600048070ff */
[----:B------:R-:W-:Y:S01]  /*18840*/  FADD.FTZ R0, R14, R0 ;  /* 0x000000000e007221 */ /* 0x000fe20000010000 */
[----:B------:R-:W-:Y:S01]  /*18850*/  F2FP.SATFINITE.E4M3.F32.PACK_AB_MERGE_C R159, R179, R178, R159 ;  /* 0x000000b2b39f723e */ /* 0x000fe2000480709f */
[----:B---3--:R-:W-:Y:S06]  /*18860*/  @!P0 BRA `(.L_x_1964) ;  /* 0x0000000000048947 */ /* 0x008fec0003800000 */
[----:B------:R-:W-:Y:S01]  /*18870*/  BPT.TRAP 0x1 ;  /* 0x000000040000795c */ /* 0x000fe20000300000 */
.L_x_1964:
[----:B------:R0:W1:Y:S01]  /*18880*/  SYNCS.PHASECHK.TRANS64.TRYWAIT P2, [R6+URZ+0x28450], R10 ;  /* 0x0284500a060075a7 */ /* 0x000062000804017f */
[----:B------:R-:W-:Y:S05]  /*18890*/  @!P0 BRA `(.L_x_1965) ;  /* 0x0000000000048947 */ /* 0x000fea0003800000 */
[----:B------:R-:W-:Y:S01]  /*188a0*/  BPT.TRAP 0x1 ;  /* 0x000000040000795c */ /* 0x000fe20000300000 */
.L_x_1965:
[----:B------:R-:W-:Y:S04]  /*188b0*/  BSSY B0, `(.L_x_1966) ;  /* 0x0000004000007945 */ /* 0x000fe80003800000 */
[----:B-1----:R-:W-:Y:S05]  /*188c0*/  @P2 BRA `(.L_x_1967) ;  /* 0x0000000000082947 */ /* 0x002fea0003800000 */
[----:B------:R-:W1:Y:S02]  /*188d0*/  SYNCS.PHASECHK.TRANS64.TRYWAIT P2, [R6+URZ+0x28450], R10 ;  /* 0x0284500a060075a7 */ /* 0x000e64000804017f */
[----:B-1----:R-:W-:Y:S05]  /*188e0*/  @!P2 BRA `(.L_x_1968) ;  /* 0x000001440038a947 */ /* 0x002fea0003800000 */
.L_x_1967:
[----:B------:R-:W-:Y:S05]  /*188f0*/  BSYNC B0 ;  /* 0x0000000000007941 */ /* 0x000fea0003800000 */
.L_x_1966:
[----:B------:R-:W3:Y:S01]  /*18900*/  S2R R12, SR_TID.X ;  /* 0x00000000000c7919 */ /* 0x000ee20000002100 */
[----:B01----:R-:W-:Y:S01]  /*18910*/  LEA R10, R11, UR43, 0xa ;  /* 0x0000002b0b0a7c11 */ /* 0x003fe2000f8e50ff */
[----:B------:R-:W-:Y:S01]  /*18920*/  IMAD.MOV.U32 R11, RZ, RZ, -0x7fffffe0 ;  /* 0x80000020ff0b7424 */ /* 0x000fe200078e00ff */
[----:B------:R-:W-:Y:S05]  /*18930*/  WARPSYNC.ALL ;  /* 0x0000000000007948 */ /* 0x000fea0003800000 */
[----:B------:R-:W-:Y:S02]  /*18940*/  R2UR UR7, R11 ;  /* 0x000000000b0772ca */ /* 0x000fe400000e0000 */
[C---:B------:R-:W-:Y:S01]  /*18950*/  R2UR UR6, R10.reuse ;  /* 0x000000000a0672ca */ /* 0x040fe200000e0000 */
[----:B------:R-:W-:Y:S01]  /*18960*/  VIADD R10, R10, 0x2 ;  /* 0x000000020a0a7836 */ /* 0x000fe20000000000 */
[----:B---3--:R-:W-:-:S05]  /*18970*/  SHF.R.U32.HI R12, RZ, 0x7, R12 ;  /* 0x00000007ff0c7819 */ /* 0x008fca000001160c */
[----:B------:R-:W-:-:S05]  /*18980*/  VIADD R11, R12, 0x8 ;  /* 0x000000080c0b7836 */ /* 0x000fca0000000000 */
[----:B------:R0:W-:Y:S02]  /*18990*/  BAR.SYNC.DEFER_BLOCKING R11, 0x100 ;  /* 0x0004000b0000751d */ /* 0x0001e40000010000 */
[----:B0-----:R-:W-:-:S04]  /*189a0*/  IMAD.MOV.U32 R11, RZ, RZ, -0x7fffffe0 ;  /* 0x80000020ff0b7424 */ /* 0x001fc800078e00ff */
        /* <DEDUP_REMOVED lines=11> */
.L_x_1969:
[----:B------:R-:W-:Y:S02]  /*18a60*/  VIADD R6, R6, 0x28460 ;  /* 0x0002846006067836 */ /* 0x000fe40000000000 */
[----:B------:R-:W-:Y:S02]  /*18a70*/  IMAD.U32 R10, RZ, RZ, UR39 ;  /* 0x00000027ff0a7e24 */ /* 0x000fe4000f8e00ff */
[----:B------:R-:W-:Y:S02]  /*18a80*/  IMAD.MOV.U32 R12, RZ, RZ, R7 ;  /* 0x000000ffff0c7224 */ /* 0x000fe400078e0007 */
[----:B------:R-:W-:Y:S01]  /*18a90*/  IMAD.MOV.U32 R13, RZ, RZ, R4 ;  /* 0x000000ffff0d7224 */ /* 0x000fe200078e0004 */
[----:B------:R-:W-:-:S04]  /*18aa0*/  PRMT R6, R10, 0x654, R6 ;  /* 0x000006540a067816 */ /* 0x000fc80000000006 */
[----:B------:R0:W-:Y:S01]  /*18ab0*/  SYNCS.ARRIVE.TRANS64.RED.A1T0 RZ, [R6+URZ], RZ ;  /* 0x000000ff06ff79a7 */ /* 0x0001e2000810043f */
[----:B------:R-:W-:Y:S05]  /*18ac0*/  @P1 BRA `(.L_x_1970) ;  /* 0xffffffe400501947 */ /* 0x000fea000383ffff */
[----:B0-----:R-:W-:-:S07]  /*18ad0*/  IMAD.MOV.U32 R6, RZ, RZ, R9 ;  /* 0x000000ffff067224 */ /* 0x001fce00078e0009 */
.L_x_1958:
[----:B------:R-:W-:-:S13]  /*18ae0*/  ISETP.GE.AND P1, PT, R6, R204, PT ;  /* 0x000000cc0600720c */ /* 0x000fda0003f26270 */
[----:B------:R-:W-:Y:S05]  /*18af0*/  @!P1 BRA `(.L_x_1971) ;  /* 0x00000024004c9947 */ /* 0x000fea0003800000 */
[----:B------:R-:W-:Y:S01]  /*18b00*/  MOV R13, R7 ;  /* 0x00000007000d7202 */ /* 0x000fe20000000f00 */
[----:B------:R-:W-:-:S07]  /*18b10*/  IMAD.MOV.U32 R14, RZ, RZ, R4 ;  /* 0x000000ffff0e7224 */ /* 0x000fce00078e0004 */
.L_x_1991:
[----:B------:R-:W-:Y:S01]  /*18b20*/  VIADD R23, R23, 0x1 ;  /* 0x0000000117177836 */ /* 0x000fe20000000000 */
[----:B------:R-:W-:Y:S05]  /*18b30*/  YIELD ;  /* 0x0000000000007946 */ /* 0x000fea0003800000 */
[----:B------:R-:W-:-:S04]  /*18b40*/  ISETP.NE.AND P1, PT, R23, 0x2, PT ;  /* 0x000000021700780c */ /* 0x000fc80003f25270 */
[----:B------:R-:W-:Y:S02]  /*18b50*/  SEL R12, R23, RZ, P1 ;  /* 0x000000ff170c7207 */ /* 0x000fe40000800000 */
[----:B------:R-:W-:-:S03]  /*18b60*/  SEL R4, RZ, 0x1, P1 ;  /* 0x00000001ff047807 */ /* 0x000fc60000800000 */
[----:B------:R-:W-:Y:S01]  /*18b70*/  IMAD.MOV.U32 R23, RZ, RZ, R12 ;  /* 0x000000ffff177224 */ /* 0x000fe200078e000c */
[----:B------:R-:W-:Y:S01]  /*18b80*/  LOP3.LUT R186, R186, R4, RZ, 0x3c, !PT ;  /* 0x00000004baba7212 */ /* 0x000fe200078e3cff */
[----:B0-----:R-:W-:Y:S06]  /*18b90*/  @!P0 BRA `(.L_x_1972) ;  /* 0x0000000000048947 */ /* 0x001fec0003800000 */
[----:B------:R-:W-:Y:S01]  /*18ba0*/  BPT.TRAP 0x1 ;  /* 0x000000040000795c */ /* 0x000fe20000300000 */
.L_x_1972:
[----:B------:R-:W-:Y:S01]  /*18bb0*/  IMAD R10, R23, 0x8, R22 ;  /* 0x00000008170a7824 */ /* 0x000fe200078e0216 */
[----:B------:R-:W-:-:S04]  /*18bc0*/  SHF.L.U32 R11, R186, 0x1f, RZ ;  /* 0x0000001fba0b7819 */ /* 0x000fc800000006ff */
[----:B------:R0:W1:Y:S01]  /*18bd0*/  SYNCS.PHASECHK.TRANS64.TRYWAIT P1, [R10+URZ+0x28430], R11 ;  /* 0x0284300b0a0075a7 */ /* 0x000062000802017f */
[----:B------:R-:W-:Y:S05]  /*18be0*/  @!P0 BRA `(.L_x_1973) ;  /* 0x0000000000048947 */ /* 0x000fea0003800000 */
[----:B------:R-:W-:Y:S01]  /*18bf0*/  BPT.TRAP 0x1 ;  /* 0x000000040000795c */ /* 0x000fe20000300000 */
.L_x_1973:
[----:B------:R-:W-:Y:S01]  /*18c00*/  LEA R4, R23, UR60, 0xa ;  /* 0x0000003c17047c11 */ /* 0x000fe2000f8e50ff */
[----:B--23--:R-:W-:-:S04]  /*18c10*/  IMAD.MOV.U32 R5, RZ, RZ, 0x40000040 ;  /* 0x40000040ff057424 */ /* 0x00cfc800078e00ff */
[C---:B------:R-:W-:Y:S02]  /*18c20*/  VIADD R8, R4.reuse, 0x2 ;  /* 0x0000000204087836 */ /* 0x040fe40000000000 */
[----:B------:R-:W-:Y:S01]  /*18c30*/  VIADD R7, R4, 0x4 ;  /* 0x0000000404077836 */ /* 0x000fe20000000000 */
[----:B-1----:R-:W-:Y:S06]  /*18c40*/  @P1 BRA `(.L_x_1974) ;  /* 0x0000000000081947 */ /* 0x002fec0003800000 */
[----:B------:R-:W1:Y:S02]  /*18c50*/  SYNCS.PHASECHK.TRANS64.TRYWAIT P1, [R10+URZ+0x28430], R11 ;  /* 0x0284300b0a0075a7 */ /* 0x000e64000802017f */
[----:B-1----:R-:W-:Y:S05]  /*18c60*/  @!P1 BRA `(.L_x_1975) ;  /* 0x00000140006c9947 */ /* 0x002fea0003800000 */
.L_x_1974:
        /* <DEDUP_REMOVED lines=73> */
.L_x_1976:
[----:B------:R-:W3:Y:S01]  /*19100*/  @P4 LDC R8, c[0x0][0x44c] ;  /* 0x00011300ff084b82 */ /* 0x000ee20000000800 */
[----:B------:R-:W-:Y:S01]  /*19110*/  IMAD.IADD R7, R208, 0x1, R201 ;  /* 0x00000001d0077824 */ /* 0x000fe200078e02c9 */
[----:B------:R-:W-:-:S06]  /*19120*/  ULOP3.LUT UR4, URZ, UR54, URZ, 0x33, !UPT ;  /* 0x000000363f047292 */ /* 0x000fcc000f8e333f */
[----:B------:R-:W4:Y:S01]  /*19130*/  @P4 LDC R4, c[0x0][0x450] ;  /* 0x00011400ff044b82 */ /* 0x000f220000000800 */
[----:B---3--:R-:W-:-:S05]  /*19140*/  @P4 IMAD.HI.U32 R8, R7, R8, RZ ;  /* 0x0000000807084227 */ /* 0x008fca00078e00ff */
[----:B----4-:R-:W-:Y:S01]  /*19150*/  @P4 SHF.R.U32.HI R7, RZ, R4, R8 ;  /* 0x00000004ff074219 */ /* 0x010fe20000011608 */
[----:B------:R-:W-:Y:S02]  /*19160*/  VIADD R4, R10, 0x28440 ;  /* 0x000284400a047836 */ /* 0x000fe40000000000 */
[----:B------:R-:W-:Y:S02]  /*19170*/  IMAD.U32 R8, RZ, RZ, UR39 ;  /* 0x00000027ff087e24 */ /* 0x000fe4000f8e00ff */
[----:B------:R-:W3:Y:S03]  /*19180*/  SHFL.IDX PT, R206, R7, RZ, 0x1c1f ;  /* 0x001c1fff07ce7589 */ /* 0x000ee600000e0000 */
[----:B------:R-:W-:-:S04]  /*19190*/  PRMT R4, R8, 0x654, R4 ;  /* 0x0000065408047816 */ /* 0x000fc80000000004 */
[----:B------:R4:W-:Y:S02]  /*191a0*/  SYNCS.ARRIVE.TRANS64.RED.A1T0 RZ, [R4+URZ], RZ ;  /* 0x000000ff04ff79a7 */ /* 0x0009e4000810043f */
[----:B----4-:R-:W-:-:S05]  /*191b0*/  IMAD.SHL.U32 R4, R6, 0x40, RZ ;  /* 0x0000004006047824 */ /* 0x010fca00078e00ff */
[----:B------:R-:W-:-:S04]  /*191c0*/  IADD3 R20, -R191, 0x1, -R4 ;  /* 0x00000001bf147810 */ /* 0x000fc80007ffe904 */
[----:B------:R-:W-:-:S05]  /*191d0*/  IADD3 R20, -R189, R20, R192 ;  /* 0x00000014bd147210 */ /* 0x000fca0007ffe1c0 */
[C---:B------:R-:W-:Y:S02]  /*191e0*/  VIADD R15, R20.reuse, UR55 ;  /* 0x00000037140f7c36 */ /* 0x040fe40008000000 */
[----:B------:R-:W-:-:S03]  /*191f0*/  VIADD R20, R20, UR4 ;  /* 0x0000000414147c36 */ /* 0x000fc60008000000 */
[----:B---3--:R-:W-:Y:S01]  /*19200*/  IADD3 R21, R15, R206, RZ ;  /* 0x000000ce0f157210 */ /* 0x008fe20007ffe0ff */
[----:B------:R-:W-:Y:S01]  /*19210*/  IMAD.IADD R205, R20, 0x1, R206 ;  /* 0x0000000114cd7824 */ /* 0x000fe200078e02ce */
[----:B------:R-:W-:Y:S06]  /*19220*/  @!P5 BRA `(.L_x_1977) ;  /* 0x000000000058d947 */ /* 0x000fec0003800000 */
        /* <DEDUP_REMOVED lines=12> */
.L_x_1979:
[----:B------:R-:W-:-:S05]  /*192f0*/  IMAD.U32 R226, RZ, RZ, UR51 ;  /* 0x00000033ffe27e24 */ /* 0x000fca000f8e00ff */
[----:B------:R-:W-:-:S13]  /*19300*/  ISETP.NE.AND P1, PT, R226, 0x1, PT ;  /* 0x00000001e200780c */ /* 0x000fda0003f25270 */
[----:B------:R-:W3:Y:S02]  /*19310*/  @P1 LDC.64 R8, c[0x0][0x9e8] ;  /* 0x00027a00ff081b82 */ /* 0x000ee40000000a00 */
[----:B---3--:R-:W-:-:S05]  /*19320*/  @P1 IMAD.HI.U32 R8, R206, R8, RZ ;  /* 0x00000008ce081227 */ /* 0x008fca00078e00ff */
[----:B------:R-:W-:-:S07]  /*19330*/  @P1 SHF.R.U32.HI R206, RZ, R9, R8 ;  /* 0x00000009ffce1219 */ /* 0x000fce0000011608 */
.L_x_1980:
[----:B------:R-:W-:Y:S05]  /*19340*/  BSYNC B0 ;  /* 0x0000000000007941 */ /* 0x000fea0003800000 */
.L_x_1978:
[----:B------:R-:W-:-:S04]  /*19350*/  IMAD R206, R206, R226, -R4 ;  /* 0x000000e2cece7224 */ /* 0x000fc800078e0a04 */
[----:B------:R-:W-:-:S05]  /*19360*/  IMAD.IADD R206, R206, 0x1, -R191 ;  /* 0x00000001cece7824 */ /* 0x000fca00078e0abf */
[----:B------:R-:W-:Y:S02]  /*19370*/  VIMNMX R205, R205, R206, !PT ;  /* 0x000000cecdcd7248 */ /* 0x000fe40007fe0100 */
[----:B------:R-:W-:-:S07]  /*19380*/  VIADDMNMX R21, R206, R226, R21, PT ;  /* 0x000000e2ce157246 */ /* 0x000fce0003800115 */
.L_x_1977:
[----:B------:R-:W-:Y:S01]  /*19390*/  ISETP.GT.AND P1, PT, R6, -0x1, PT ;  /* 0xffffffff0600780c */ /* 0x000fe20003f24270 */
[----:B------:R-:W3:Y:S03]  /*193a0*/  SHFL.IDX PT, R7, R7, 0x1, 0x1c1f ;  /* 0x003c1f0007077f89 */ /* 0x000ee600000e0000 */
[C---:B------:R-:W-:Y:S02]  /*193b0*/  ISETP.GT.AND P3, PT, R205.reuse, RZ, P1 ;  /* 0x000000ffcd00720c */ /* 0x040fe40000f64270 */
[----:B------:R-:W-:Y:S02]  /*193c0*/  ISETP.GT.AND P2, PT, R205, 0x1, P1 ;  /* 0x00000001cd00780c */ /* 0x000fe40000f44270 */
[C---:B------:R-:W-:Y:S02]  /*193d0*/  ISETP.LT.OR P3, PT, R21.reuse, 0x1, P3 ;  /* 0x000000011500780c */ /* 0x040fe40001f61670 */
[----:B------:R-:W-:-:S02]  /*193e0*/  ISETP.LT.OR P2, PT, R21, 0x2, P2 ;  /* 0x000000021500780c */ /* 0x000fc40001741670 */
[----:B------:R-:W-:Y:S02]  /*193f0*/  FSEL R152, R152, -INF , !P3 ;  /* 0xff80000098987808 */ /* 0x000fe40005800000 */
[----:B------:R-:W-:Y:S02]  /*19400*/  FSEL R153, R153, -INF , !P2 ;  /* 0xff80000099997808 */ /* 0x000fe40005000000 */
[C---:B------:R-:W-:Y:S02]  /*19410*/  ISETP.GT.AND P3, PT, R205.reuse, 0x8, P1 ;  /* 0x00000008cd00780c */ /* 0x040fe40000f64270 */
[----:B------:R-:W-:Y:S02]  /*19420*/  ISETP.GT.AND P2, PT, R205, 0x9, P1 ;  /* 0x00000009cd00780c */ /* 0x000fe40000f44270 */
[C---:B------:R-:W-:Y:S02]  /*19430*/  ISETP.LT.OR P3, PT, R21.reuse, 0x9, P3 ;  /* 0x000000091500780c */ /* 0x040fe40001f61670 */
[----:B------:R-:W-:-:S02]  /*19440*/  ISETP.LT.OR P2, PT, R21, 0xa, P2 ;  /* 0x0000000a1500780c */ /* 0x000fc40001741670 */
[----:B------:R-:W-:Y:S01]  /*19450*/  FSEL R156, R156, -INF , !P3 ;  /* 0xff8000009c9c7808 */ /* 0x000fe20005800000 */
[--C-:B---3--:R-:W-:Y:S01]  /*19460*/  IMAD.IADD R15, R15, 0x1, R7.reuse ;  /* 0x000000010f0f7824 */ /* 0x108fe200078e0207 */
[----:B------:R-:W-:Y:S01]  /*19470*/  FSEL R157, R157, -INF , !P2 ;  /* 0xff8000009d9d7808 */ /* 0x000fe20005000000 */
[----:B------:R-:W-:Y:S01]  /*19480*/  IMAD.IADD R20, R20, 0x1, R7 ;  /* 0x0000000114147824 */ /* 0x000fe200078e0207 */
[C---:B------:R-:W-:Y:S02]  /*19490*/  ISETP.GT.AND P3, PT, R205.reuse, 0x10, P1 ;  /* 0x00000010cd00780c */ /* 0x040fe40000f64270 */
        /* <DEDUP_REMOVED lines=34> */
[----:B------:R-:W-:Y:S01]  /*196c0*/  FSEL R181, R181, -INF , !P2 ;  /* 0xff800000b5b57808 */ /* 0x000fe20005000000 */
[----:B------:R-:W-:Y:S08]  /*196d0*/  @!P5 BRA `(.L_x_1981) ;  /* 0x000000000058d947 */ /* 0x000ff00003800000 */
        /* <DEDUP_REMOVED lines=12> */
.L_x_1983:
[----:B------:R-:W-:-:S05]  /*197a0*/  IMAD.U32 R21, RZ, RZ, UR51 ;  /* 0x00000033ff157e24 */ /* 0x000fca000f8e00ff */
[----:B------:R-:W-:-:S13]  /*197b0*/  ISETP.NE.AND P2, PT, R21, 0x1, PT ;  /* 0x000000011500780c */ /* 0x000fda0003f45270 */
[----:B------:R-:W3:Y:S02]  /*197c0*/  @P2 LDC.64 R8, c[0x0][0x9e8] ;  /* 0x00027a00ff082b82 */ /* 0x000ee40000000a00 */
[----:B---3--:R-:W-:-:S05]  /*197d0*/  @P2 IMAD.HI.U32 R8, R7, R8, RZ ;  /* 0x0000000807082227 */ /* 0x008fca00078e00ff */
[----:B------:R-:W-:-:S07]  /*197e0*/  @P2 SHF.R.U32.HI R7, RZ, R9, R8 ;  /* 0x00000009ff072219 */ /* 0x000fce0000011608 */
.L_x_1984:
[----:B------:R-:W-:Y:S05]  /*197f0*/  BSYNC B0 ;  /* 0x0000000000007941 */ /* 0x000fea0003800000 */
.L_x_1982:
[----:B------:R-:W-:-:S04]  /*19800*/  IMAD R4, R7, R21, -R4 ;  /* 0x0000001507047224 */ /* 0x000fc800078e0a04 */
[----:B------:R-:W-:-:S05]  /*19810*/  IMAD.IADD R4, R4, 0x1, -R191 ;  /* 0x0000000104047824 */ /* 0x000fca00078e0abf */
[----:B------:R-:W-:Y:S02]  /*19820*/  VIMNMX R20, R20, R4, !PT ;  /* 0x0000000414147248 */ /* 0x000fe40007fe0100 */
[----:B------:R-:W-:-:S07]  /*19830*/  VIADDMNMX R15, R4, R21, R15, PT ;  /* 0x00000015040f7246 */ /* 0x000fce000380010f */
.L_x_1981:
[----:B------:R-:W-:Y:S02]  /*19840*/  FMNMX.FTZ R4, R152, R14, !PT ;  /* 0x0000000e98047209 */ /* 0x000fe40007810000 */
[----:B------:R-:W-:Y:S02]  /*19850*/  ISETP.GT.AND P3, PT, R20, 0x8, P1 ;  /* 0x000000081400780c */ /* 0x000fe40000f64270 */
[----:B------:R-:W-:Y:S02]  /*19860*/  FMNMX.FTZ R4, R153, R4, !PT ;  /* 0x0000000499047209 */ /* 0x000fe40007810000 */
[----:B------:R-:W-:Y:S02]  /*19870*/  ISETP.LT.OR P3, PT, R15, 0x9, P3 ;  /* 0x000000090f00780c */ /* 0x000fe40001f61670 */
[----:B------:R-:W-:Y:S02]  /*19880*/  FMNMX.FTZ R4, R156, R4, !PT ;  /* 0x000000049c047209 */ /* 0x000fe40007810000 */
[----:B------:R-:W-:-:S02]  /*19890*/  FSEL R158, R158, -INF , !P3 ;  /* 0xff8000009e9e7808 */ /* 0x000fc40005800000 */
[----:B------:R-:W-:Y:S02]  /*198a0*/  FMNMX.FTZ R4, R157, R4, !PT ;  /* 0x000000049d047209 */ /* 0x000fe40007810000 */
[----:B------:R-:W-:Y:S02]  /*198b0*/  ISETP.GT.AND P3, PT, R20, RZ, P1 ;  /* 0x000000ff1400720c */ /* 0x000fe40000f64270 */
        /* <DEDUP_REMOVED lines=23> */
[----:B------:R-:W-:-:S03]  /*19a30*/  ISETP.GT.AND P3, PT, R20, 0x30, P1 ;  /* 0x000000301400780c */ /* 0x000fc60000f64270 */
[----:B------:R-:W3:Y:S01]  /*19a40*/  SHFL.BFLY PT, R7, R4, 0x2, 0x1f ;  /* 0x0c401f0004077f89 */ /* 0x000ee200000e0000 */
[----:B------:R-:W-:-:S04]  /*19a50*/  ISETP.LT.OR P3, PT, R15, 0x31, P3 ;  /* 0x000000310f00780c */ /* 0x000fc80001f61670 */
[----:B------:R-:W-:Y:S02]  /*19a60*/  FSEL R178, R178, -INF , !P3 ;  /* 0xff800000b2b27808 */ /* 0x000fe40005800000 */
[----:B------:R-:W-:-:S04]  /*19a70*/  ISETP.GT.AND P3, PT, R20, 0x38, P1 ;  /* 0x000000381400780c */ /* 0x000fc80000f64270 */
[----:B------:R-:W-:-:S04]  /*19a80*/  ISETP.LT.OR P3, PT, R15, 0x39, P3 ;  /* 0x000000390f00780c */ /* 0x000fc80001f61670 */
[----:B------:R-:W-:Y:S02]  /*19a90*/  FSEL R182, R182, -INF , !P3 ;  /* 0xff800000b6b67808 */ /* 0x000fe40005800000 */
[----:B---3--:R-:W-:-:S05]  /*19aa0*/  FMNMX.FTZ R4, R4, R7, !PT ;  /* 0x0000000704047209 */ /* 0x008fca0007810000 */
[----:B------:R-:W3:Y:S02]  /*19ab0*/  SHFL.BFLY PT, R7, R4, 0x1, 0x1f ;  /* 0x0c201f0004077f89 */ /* 0x000ee400000e0000 */
[----:B---3--:R-:W-:-:S04]  /*19ac0*/  FMNMX.FTZ R4, R4, R7, !PT ;  /* 0x0000000704047209 */ /* 0x008fc80007810000 */
[----:B------:R-:W-:Y:S01]  /*19ad0*/  FSETP.NEU.FTZ.AND P2, PT, R4, -INF , PT ;  /* 0xff8000000400780b */ /* 0x000fe20003f5d000 */
[----:B------:R-:W-:-:S03]  /*19ae0*/  FFMA.FTZ R7, R2, R4, -8 ;  /* 0xc100000002077423 */ /* 0x000fc60000010004 */
[----:B------:R-:W-:Y:S02]  /*19af0*/  FSEL R8, R4, RZ, P2 ;  /* 0x000000ff04087208 */ /* 0x000fe40001000000 */
[----:B------:R-:W-:Y:S02]  /*19b00*/  FSEL R7, R7, RZ, P2 ;  /* 0x000000ff07077208 */ /* 0x000fe40001000000 */
[----:B------:R-:W-:Y:S01]  /*19b10*/  ISETP.GT.AND P2, PT, R20, 0x1, P1 ;  /* 0x000000011400780c */ /* 0x000fe20000f44270 */
[----:B------:R-:W-:-:S02]  /*19b20*/  FADD.FTZ R8, -R8, R14 ;  /* 0x0000000e08087221 */ /* 0x000fc40000010100 */
[C-C-:B------:R-:W-:Y:S01]  /*19b30*/  FFMA.FTZ R152, R2.reuse, R152, -R7.reuse ;  /* 0x0000009802987223 */ /* 0x140fe20000010807 */
[----:B------:R-:W-:Y:S01]  /*19b40*/  ISETP.LT.OR P2, PT, R15, 0x2, P2 ;  /* 0x000000020f00780c */ /* 0x000fe20001741670 */
[C-C-:B------:R-:W-:Y:S01]  /*19b50*/  FFMA.FTZ R153, R2.reuse, R153, -R7.reuse ;  /* 0x0000009902997223 */ /* 0x140fe20000010807 */
[----:B------:R-:W-:-:S01]  /*19b60*/  FFMA.FTZ R156, R2, R156, -R7 ;  /* 0x0000009c029c7223 */ /* 0x000fc20000010807 */
[C-C-:B------:R-:W-:Y:S01]  /*19b70*/  FFMA.FTZ R157, R2.reuse, R157, -R7.reuse ;  /* 0x0000009d029d7223 */ /* 0x140fe20000010807 */
[----:B------:R-:W-:Y:S01]  /*19b80*/  FSEL R155, R155, -INF , !P2 ;  /* 0xff8000009b9b7808 */ /* 0x000fe20005000000 */
[--C-:B------:R-:W-:Y:S01]  /*19b90*/  FFMA.FTZ R160, R2, R160, -R7.reuse ;  /* 0x000000a002a07223 */ /* 0x100fe20000010807 */
[----:B------:R-:W-:Y:S01]  /*19ba0*/  ISETP.GT.AND P2, PT, R20, 0x9, P1 ;  /* 0x000000091400780c */ /* 0x000fe20000f44270 */
[C-C-:B------:R-:W-:Y:S01]  /*19bb0*/  FFMA.FTZ R161, R2.reuse, R161, -R7.reuse ;  /* 0x000000a102a17223 */ /* 0x140fe20000010807 */
[----:B------:R-:W-:-:S01]  /*19bc0*/  FFMA.FTZ R164, R2, R164, -R7 ;  /* 0x000000a402a47223 */ /* 0x000fc20000010807 */
        /* <DEDUP_REMOVED lines=11> */
[----:B------:R-:W-:-:S01]  /*19c80*/  FFMA.FTZ R181, R2, R181, -R7 ;  /* 0x000000b502b57223 */ /* 0x000fc20000010807 */
[----:B------:R-:W-:Y:S01]  /*19c90*/  ISETP.LT.OR P2, PT, R15, 0x11, P2 ;  /* 0x000000110f00780c */ /* 0x000fe20001741670 */
[----:B------:R-:W-:Y:S01]  /*19ca0*/  FMUL.FTZ R8, R2, R8 ;  /* 0x0000000802087220 */ /* 0x000fe20000410000 */
[----:B------:R-:W-:Y:S01]  /*19cb0*/  FMNMX.FTZ R7, R154, R13, !PT ;  /* 0x0000000d9a077209 */ /* 0x000fe20007810000 */
[----:B------:R-:W-:Y:S01]  /*19cc0*/  MUFU.EX2 R152, R152 ;  /* 0x0000009800987308 */ /* 0x000fe20000000800 */
[----:B------:R-:W-:-:S02]  /*19cd0*/  FSEL R162, R162, -INF , !P2 ;  /* 0xff800000a2a27808 */ /* 0x000fc40005000000 */
[----:B------:R-:W-:Y:S02]  /*19ce0*/  ISETP.GT.AND P2, PT, R20, 0x11, P1 ;  /* 0x000000111400780c */ /* 0x000fe40000f44270 */
[----:B------:R-:W-:Y:S02]  /*19cf0*/  FMNMX.FTZ R7, R155, R7, !PT ;  /* 0x000000079b077209 */ /* 0x000fe40007810000 */
[----:B------:R-:W-:Y:S01]  /*19d00*/  ISETP.LT.OR P2, PT, R15, 0x12, P2 ;  /* 0x000000120f00780c */ /* 0x000fe20001741670 */
[----:B------:R-:W3:Y:S01]  /*19d10*/  MUFU.EX2 R8, R8 ;  /* 0x0000000800087308 */ /* 0x000ee20000000800 */
[----:B------:R-:W-:Y:S02]  /*19d20*/  FMNMX.FTZ R7, R158, R7, !PT ;  /* 0x000000079e077209 */ /* 0x000fe40007810000 */
[----:B------:R-:W-:Y:S02]  /*19d30*/  FSEL R163, R163, -INF , !P2 ;  /* 0xff800000a3a37808 */ /* 0x000fe40005000000 */
[----:B------:R-:W-:-:S02]  /*19d40*/  FMNMX.FTZ R7, R159, R7, !PT ;  /* 0x000000079f077209 */ /* 0x000fc40007810000 */
[----:B------:R-:W-:Y:S01]  /*19d50*/  ISETP.GT.AND P2, PT, R20, 0x19, P1 ;  /* 0x000000191400780c */ /* 0x000fe20000f44270 */
[----:B------:R-:W4:Y:S01]  /*19d60*/  MUFU.EX2 R153, R153 ;  /* 0x0000009900997308 */ /* 0x000f220000000800 */
[----:B------:R-:W-:Y:S02]  /*19d70*/  FMNMX.FTZ R7, R162, R7, !PT ;  /* 0x00000007a2077209 */ /* 0x000fe40007810000 */
[----:B------:R-:W-:Y:S02]  /*19d80*/  ISETP.LT.OR P2, PT, R15, 0x1a, P2 ;  /* 0x0000001a0f00780c */ /* 0x000fe40001741670 */
[----:B------:R-:W-:Y:S02]  /*19d90*/  FMNMX.FTZ R7, R163, R7, !PT ;  /* 0x00000007a3077209 */ /* 0x000fe40007810000 */
[----:B------:R-:W-:Y:S01]  /*19da0*/  FSEL R167, R167, -INF , !P2 ;  /* 0xff800000a7a77808 */ /* 0x000fe20005000000 */
[----:B------:R-:W5:Y:S01]  /*19db0*/  MUFU.EX2 R156, R156 ;  /* 0x0000009c009c7308 */ /* 0x000f620000000800 */
[----:B------:R-:W-:Y:S01]  /*19dc0*/  ISETP.GT.AND P2, PT, R20, 0x21, P1 ;  /* 0x000000211400780c */ /* 0x000fe20000f44270 */
[----:B---3--:R-:W-:Y:S01]  /*19dd0*/  FFMA.FTZ R3, R8, R3, R152 ;  /* 0x0000000308037223 */ /* 0x008fe20000010098 */
[----:B------:R-:W-:Y:S01]  /*19de0*/  FMNMX.FTZ R7, R166, R7, !PT ;  /* 0x00000007a6077209 */ /* 0x000fe20007810000 */
[-C--:B------:R-:W-:Y:S01]  /*19df0*/  FMUL.FTZ R24, R24, R8.reuse ;  /* 0x0000000818187220 */ /* 0x080fe20000410000 */
[----:B------:R-:W-:Y:S01]  /*19e00*/  ISETP.LT.OR P2, PT, R15, 0x22, P2 ;  /* 0x000000220f00780c */ /* 0x000fe20001741670 */
[-C--:B------:R-:W-:Y:S01]  /*19e10*/  FMUL.FTZ R25, R25, R8.reuse ;  /* 0x0000000819197220 */ /* 0x080fe20000410000 */
[----:B------:R-:W-:Y:S01]  /*19e20*/  FMNMX.FTZ R7, R167, R7, !PT ;  /* 0x00000007a7077209 */ /* 0x000fe20007810000 */
[----:B------:R-:W3:Y:S01]  /*19e30*/  MUFU.EX2 R157, R157 ;  /* 0x0000009d009d7308 */ /* 0x000ee20000000800 */
[----:B------:R-:W-:Y:S01]  /*19e40*/  FSEL R171, R171, -INF , !P2 ;  /* 0xff800000abab7808 */ /* 0x000fe20005000000 */
[----:B----4-:R-:W-:Y:S01]  /*19e50*/  FADD.FTZ R3, R153, R3 ;  /* 0x0000000399037221 */ /* 0x010fe20000010000 */
[----:B------:R-:W-:Y:S01]  /*19e60*/  ISETP.GT.AND P2, PT, R20, 0x29, P1 ;  /* 0x000000291400780c */ /* 0x000fe20000f44270 */
[-C--:B------:R-:W-:Y:S01]  /*19e70*/  FMUL.FTZ R28, R28, R8.reuse ;  /* 0x000000081c1c7220 */ /* 0x080fe20000410000 */
[----:B------:R-:W-:Y:S01]  /*19e80*/  FMNMX.FTZ R7, R170, R7, !PT ;  /* 0x00000007aa077209 */ /* 0x000fe20007810000 */
[-C--:B------:R-:W-:Y:S01]  /*19e90*/  FMUL.FTZ R29, R29, R8.reuse ;  /* 0x000000081d1d7220 */ /* 0x080fe20000410000 */
[----:B------:R-:W-:Y:S01]  /*19ea0*/  ISETP.LT.OR P2, PT, R15, 0x2a, P2 ;  /* 0x0000002a0f00780c */ /* 0x000fe20001741670 */
[----:B------:R-:W4:Y:S01]  /*19eb0*/  MUFU.EX2 R160, R160 ;  /* 0x000000a000a07308 */ /* 0x000f220000000800 */
[----:B------:R-:W-:Y:S01]  /*19ec0*/  FMNMX.FTZ R7, R171, R7, !PT ;  /* 0x00000007ab077209 */ /* 0x000fe20007810000 */
[----:B-----5:R-:W-:Y:S01]  /*19ed0*/  FADD.FTZ R3, R156, R3 ;  /* 0x000000039c037221 */ /* 0x020fe20000010000 */
[----:B------:R-:W-:Y:S01]  /*19ee0*/  FSEL R175, R175, -INF , !P2 ;  /* 0xff800000afaf7808 */ /* 0x000fe20005000000 */
[-C--:B------:R-:W-:Y:S01]  /*19ef0*/  FMUL.FTZ R32, R32, R8.reuse ;  /* 0x0000000820207220 */ /* 0x080fe20000410000 */
[----:B------:R-:W-:Y:S01]  /*19f00*/  ISETP.GT.AND P2, PT, R20, 0x31, P1 ;  /* 0x000000311400780c */ /* 0x000fe20000f44270 */
[-C--:B------:R-:W-:Y:S01]  /*19f10*/  FMUL.FTZ R33, R33, R8.reuse ;  /* 0x0000000821217220 */ /* 0x080fe20000410000 */
[----:B------:R-:W-:Y:S01]  /*19f20*/  FMNMX.FTZ R7, R174, R7, !PT ;  /* 0x00000007ae077209 */ /* 0x000fe20007810000 */
[----:B------:R-:W5:Y:S01]  /*19f30*/  MUFU.EX2 R161, R161 ;  /* 0x000000a100a17308 */ /* 0x000f620000000800 */
[----:B------:R-:W-:Y:S01]  /*19f40*/  ISETP.LT.OR P2, PT, R15, 0x32, P2 ;  /* 0x000000320f00780c */ /* 0x000fe20001741670 */
[----:B---3--:R-:W-:Y:S01]  /*19f50*/  FADD.FTZ R3, R157, R3 ;  /* 0x000000039d037221 */ /* 0x008fe20000010000 */
[----:B------:R-:W-:Y:S01]  /*19f60*/  FMNMX.FTZ R7, R175, R7, !PT ;  /* 0x00000007af077209 */ /* 0x000fe20007810000 */
[-C--:B------:R-:W-:Y:S01]  /*19f70*/  FMUL.FTZ R36, R36, R8.reuse ;  /* 0x0000000824247220 */ /* 0x080fe20000410000 */
[----:B------:R-:W-:Y:S01]  /*19f80*/  ISETP.GT.AND P1, PT, R20, 0x39, P1 ;  /* 0x000000391400780c */ /* 0x000fe20000f24270 */
[-C--:B------:R-:W-:Y:S01]  /*19f90*/  FMUL.FTZ R37, R37, R8.reuse ;  /* 0x0000000825257220 */ /* 0x080fe20000410000 */
[----:B------:R-:W-:Y:S01]  /*19fa0*/  FSEL R179, R179, -INF , !P2 ;  /* 0xff800000b3b37808 */ /* 0x000fe20005000000 */
[----:B------:R-:W3:Y:S01]  /*19fb0*/  MUFU.EX2 R164, R164 ;  /* 0x000000a400a47308 */ /* 0x000ee20000000800 */
[----:B------:R-:W-:Y:S01]  /*19fc0*/  FMNMX.FTZ R7, R178, R7, !PT ;  /* 0x00000007b2077209 */ /* 0x000fe20007810000 */
[----:B----4-:R-:W-:Y:S01]  /*19fd0*/  FADD.FTZ R3, R160, R3 ;  /* 0x00000003a0037221 */ /* 0x010fe20000010000 */
[----:B------:R-:W-:Y:S01]  /*19fe0*/  ISETP.LT.OR P1, PT, R15, 0x3a, P1 ;  /* 0x0000003a0f00780c */ /* 0x000fe20000f21670 */
[-C--:B------:R-:W-:Y:S01]  /*19ff0*/  FMUL.FTZ R40, R40, R8.reuse ;  /* 0x0000000828287220 */ /* 0x080fe20000410000 */
[----:B------:R-:W-:Y:S01]  /*1a000*/  FMNMX.FTZ R7, R179, R7, !PT ;  /* 0x00000007b3077209 */ /* 0x000fe20007810000 */
[----:B------:R-:W-:Y:S01]  /*1a010*/  FMUL.FTZ R41, R41, R8 ;  /* 0x0000000829297220 */ /* 0x000fe20000410000 */
[----:B------:R-:W-:Y:S01]  /*1a020*/  FSEL R183, R183, -INF , !P1 ;  /* 0xff800000b7b77808 */ /* 0x000fe20004800000 */
[----:B------:R-:W4:Y:S01]  /*1a030*/  MUFU.EX2 R165, R165 ;  /* 0x000000a500a57308 */ /* 0x000f220000000800 */
[----:B------:R-:W-:Y:S01]  /*1a040*/  FMNMX.FTZ R7, R182, R7, !PT ;  /* 0x00000007b6077209 */ /* 0x000fe20007810000 */
[----:B-----5:R-:W-:Y:S01]  /*1a050*/  FADD.FTZ R3, R161, R3 ;  /* 0x00000003a1037221 */ /* 0x020fe20000010000 */
[----:B------:R-:W-:Y:S01]  /*1a060*/  F2FP.SATFINITE.E4M3.F32.PACK_AB_MERGE_C R156, R157, R156, RZ ;  /* 0x0000009c9d9c723e */ /* 0x000fe200048070ff */
[-C--:B------:R-:W-:Y:S01]  /*1a070*/  FMUL.FTZ R44, R44, R8.reuse ;  /* 0x000000082c2c7220 */ /* 0x080fe20000410000 */
[----:B------:R-:W-:Y:S01]  /*1a080*/  FMNMX.FTZ R9, R183, R7, !PT ;  /* 0x00000007b7097209 */ /* 0x000fe20007810000 */
[----:B------:R-:W-:Y:S01]  /*1a090*/  FMUL.FTZ R45, R45, R8 ;  /* 0x000000082d2d7220 */ /* 0x000fe20000410000 */
[----:B------:R-:W-:Y:S01]  /*1a0a0*/  F2FP.SATFINITE.E4M3.F32.PACK_AB_MERGE_C R152, R153, R152, R156 ;  /* 0x000000989998723e */ /* 0x000fe2000480709c */
[----:B------:R-:W5:Y:S01]  /*1a0b0*/  MUFU.EX2 R168, R168 ;  /* 0x000000a800a87308 */ /* 0x000f620000000800 */
[----:B---3--:R-:W-:-:S01]  /*1a0c0*/  FADD.FTZ R3, R164, R3 ;  /* 0x00000003a4037221 */ /* 0x008fc20000010000 */
[----:B------:R-:W3:Y:S01]  /*1a0d0*/  SHFL.BFLY PT, R7, R9, 0x2, 0x1f ;  /* 0x0c401f0009077f89 */ /* 0x000ee200000e0000 */
        /* <DEDUP_REMOVED lines=14> */
[----:B-----5:R-:W-:-:S01]  /*1a1c0*/  FADD.FTZ R3, R168, R3 ;  /* 0x00000003a8037221 */ /* 0x020fc20000010000 */
[-C--:B------:R-:W-:Y:S01]  /*1a1d0*/  FMUL.FTZ R69, R69, R8.reuse ;  /* 0x0000000845457220 */ /* 0x080fe20000410000 */
[-C--:B------:R-:W-:Y:S01]  /*1a1e0*/  FMUL.FTZ R72, R72, R8.reuse ;  /* 0x0000000848487220 */ /* 0x080fe20000410000 */
[-C--:B------:R-:W-:Y:S01]  /*1a1f0*/  FMUL.FTZ R73, R73, R8.reuse ;  /* 0x0000000849497220 */ /* 0x080fe20000410000 */
[-C--:B------:R-:W-:Y:S01]  /*1a200*/  FMUL.FTZ R76, R76, R8.reuse ;  /* 0x000000084c4c7220 */ /* 0x080fe20000410000 */
[-C--:B------:R-:W-:Y:S01]  /*1a210*/  FMUL.FTZ R77, R77, R8.reuse ;  /* 0x000000084d4d7220 */ /* 0x080fe20000410000 */
[----:B------:R-:W-:Y:S01]  /*1a220*/  FMUL.FTZ R80, R80, R8 ;  /* 0x0000000850507220 */ /* 0x000fe20000410000 */
[----:B------:R-:W5:Y:S01]  /*1a230*/  MUFU.EX2 R173, R173 ;  /* 0x000000ad00ad7308 */ /* 0x000f620000000800 */
[----:B0-----:R-:W-:-:S01]  /*1a240*/  FADD.FTZ R3, R169, R3 ;  /* 0x00000003a9037221 */ /* 0x001fc20000010000 */
[----:B---3--:R-:W-:Y:S01]  /*1a250*/  FMNMX.FTZ R9, R9, R7, !PT ;  /* 0x0000000709097209 */ /* 0x008fe20007810000 */
[-C--:B------:R-:W-:Y:S01]  /*1a260*/  FMUL.FTZ R81, R81, R8.reuse ;  /* 0x0000000851517220 */ /* 0x080fe20000410000 */
[-C--:B------:R-:W-:Y:S01]  /*1a270*/  FMUL.FTZ R84, R84, R8.reuse ;  /* 0x0000000854547220 */ /* 0x080fe20000410000 */
[-C--:B------:R-:W-:Y:S01]  /*1a280*/  FMUL.FTZ R85, R85, R8.reuse ;  /* 0x0000000855557220 */ /* 0x080fe20000410000 */
[----:B------:R-:W-:Y:S01]  /*1a290*/  FMUL.FTZ R88, R88, R8 ;  /* 0x0000000858587220 */ /* 0x000fe20000410000 */
[----:B------:R-:W0:Y:S01]  /*1a2a0*/  SHFL.BFLY PT, R7, R9, 0x1, 0x1f ;  /* 0x0c201f0009077f89 */ /* 0x000e2200000e0000 */
        /* <DEDUP_REMOVED lines=22> */
[----:B------:R-:W-:Y:S01]  /*1a410*/  FMUL.FTZ R121, R121, R8 ;  /* 0x0000000879797220 */ /* 0x000fe20000410000 */
[----:B0-----:R-:W-:Y:S01]  /*1a420*/  FMNMX.FTZ R7, R9, R7, !PT ;  /* 0x0000000709077209 */ /* 0x001fe20007810000 */
[----:B------:R-:W0:Y:S01]  /*1a430*/  MUFU.EX2 R181, R181 ;  /* 0x000000b500b57308 */ /* 0x000e220000000800 */
[----:B----4-:R-:W-:-:S01]  /*1a440*/  FADD.FTZ R3, R177, R3 ;  /* 0x00000003b1037221 */ /* 0x010fc20000010000 */
[-C--:B------:R-:W-:Y:S01]  /*1a450*/  FMUL.FTZ R124, R124, R8.reuse ;  /* 0x000000087c7c7220 */ /* 0x080fe20000410000 */
[----:B------:R-:W-:Y:S01]  /*1a460*/  FSETP.NEU.FTZ.AND P1, PT, R7, -INF , PT ;  /* 0xff8000000700780b */ /* 0x000fe20003f3d000 */
[----:B------:R-:W-:Y:S01]  /*1a470*/  FFMA.FTZ R9, R2, R7, -8 ;  /* 0xc100000002097423 */ /* 0x000fe20000010007 */
[-C--:B------:R-:W-:Y:S01]  /*1a480*/  FMUL.FTZ R125, R125, R8.reuse ;  /* 0x000000087d7d7220 */ /* 0x080fe20000410000 */
[-C--:B------:R-:W-:Y:S01]  /*1a490*/  FMUL.FTZ R128, R128, R8.reuse ;  /* 0x0000000880807220 */ /* 0x080fe20000410000 */
[----:B------:R-:W-:Y:S01]  /*1a4a0*/  FSEL R21, R7, RZ, P1 ;  /* 0x000000ff07157208 */ /* 0x000fe20000800000 */
[-C--:B------:R-:W-:Y:S01]  /*1a4b0*/  FMUL.FTZ R129, R129, R8.reuse ;  /* 0x0000000881817220 */ /* 0x080fe20000410000 */
[----:B------:R-:W-:Y:S01]  /*1a4c0*/  FSEL R9, R9, RZ, P1 ;  /* 0x000000ff09097208 */ /* 0x000fe20000800000 */
[----:B-----5:R-:W-:Y:S01]  /*1a4d0*/  FADD.FTZ R3, R180, R3 ;  /* 0x00000003b4037221 */ /* 0x020fe20000010000 */
        /* <DEDUP_REMOVED lines=17> */
[----:B------:R-:W3:Y:S01]  /*1a5f0*/  MUFU.EX2 R13, R13 ;  /* 0x0000000d000d7308 */ /* 0x000ee20000000800 */
[----:B------:R-:W-:-:S01]  /*1a600*/  FFMA.FTZ R159, R2, R178, -R9 ;  /* 0x000000b2029f7223 */ /* 0x000fc20000010809 */
[C-C-:B------:R-:W-:Y:S01]  /*1a610*/  FFMA.FTZ R179, R2.reuse, R179, -R9.reuse ;  /* 0x000000b302b37223 */ /* 0x140fe20000010809 */
[----:B------:R-:W-:-:S01]  /*1a620*/  FFMA.FTZ R182, R2, R182, -R9 ;  /* 0x000000b602b67223 */ /* 0x000fc20000010809 */
[----:B------:R-:W-:Y:S01]  /*1a630*/  FFMA.FTZ R9, R2, R183, -R9 ;  /* 0x000000b702097223 */ /* 0x000fe20000010809 */
[----:B------:R-:W-:Y:S01]  /*1a640*/  F2FP.SATFINITE.E4M3.F32.PACK_AB_MERGE_C R154, R165, R164, RZ ;  /* 0x000000a4a59a723e */ /* 0x000fe200048070ff */
[C---:B0-----:R-:W-:Y:S01]  /*1a650*/  FADD.FTZ R3, R181.reuse, R3 ;  /* 0x00000003b5037221 */ /* 0x041fe20000010000 */
[----:B------:R-:W-:Y:S01]  /*1a660*/  F2FP.SATFINITE.E4M3.F32.PACK_AB_MERGE_C R158, R181, R180, RZ ;  /* 0x000000b4b59e723e */ /* 0x000fe200048070ff */
[----:B------:R-:W0:Y:S01]  /*1a670*/  MUFU.EX2 R14, R14 ;  /* 0x0000000e000e7308 */ /* 0x000e220000000800 */
[----:B------:R-:W-:Y:S01]  /*1a680*/  F2FP.SATFINITE.E4M3.F32.PACK_AB_MERGE_C R154, R161, R160, R154 ;  /* 0x000000a0a19a723e */ /* 0x000fe2000480709a */
[----:B------:R-:W-:Y:S01]  /*1a690*/  FMUL.FTZ R136, R136, R8 ;  /* 0x0000000888887220 */ /* 0x000fe20000410000 */
[----:B------:R-:W-:Y:S01]  /*1a6a0*/  F2FP.SATFINITE.E4M3.F32.PACK_AB_MERGE_C R158, R177, R176, R158 ;  /* 0x000000b0b19e723e */ /* 0x000fe2000480709e */
[-C--:B------:R-:W-:Y:S01]  /*1a6b0*/  FMUL.FTZ R137, R137, R8.reuse ;  /* 0x0000000889897220 */ /* 0x080fe20000410000 */
[-C--:B------:R-:W-:Y:S01]  /*1a6c0*/  FMUL.FTZ R140, R140, R8.reuse ;  /* 0x000000088c8c7220 */ /* 0x080fe20000410000 */
[-C--:B------:R-:W-:Y:S01]  /*1a6d0*/  FMUL.FTZ R141, R141, R8.reuse ;  /* 0x000000088d8d7220 */ /* 0x080fe20000410000 */
[----:B------:R-:W-:Y:S01]  /*1a6e0*/  FMUL.FTZ R144, R144, R8 ;  /* 0x0000000890907220 */ /* 0x000fe20000410000 */
[----:B------:R-:W4:Y:S01]  /*1a6f0*/  MUFU.EX2 R15, R15 ;  /* 0x0000000f000f7308 */ /* 0x000f220000000800 */
[----:B---3--:R-:W-:-:S01]  /*1a700*/  FFMA.FTZ R0, R13, R0, R153 ;  /* 0x000000000d007223 */ /* 0x008fc20000010099 */
[-C--:B------:R-:W-:Y:S01]  /*1a710*/  FMUL.FTZ R145, R145, R8.reuse ;  /* 0x0000000891917220 */ /* 0x080fe20000410000 */
[-C--:B------:R-:W-:Y:S01]  /*1a720*/  FMUL.FTZ R148, R148, R8.reuse ;  /* 0x0000000894947220 */ /* 0x080fe20000410000 */
[----:B------:R-:W-:Y:S01]  /*1a730*/  FMUL.FTZ R149, R149, R8 ;  /* 0x0000000895957220 */ /* 0x000fe20000410000 */
        /* <DEDUP_REMOVED lines=20> */
[C---:B---3--:R-:W-:Y:S01]  /*1a880*/  F2FP.SATFINITE.E4M3.F32.PACK_AB_MERGE_C R156, R20.reuse, R15, RZ ;  /* 0x0000000f149c723e */ /* 0x048fe200048070ff */
[----:B------:R-:W-:Y:S01]  /*1a890*/  FADD.FTZ R0, R20, R0 ;  /* 0x0000000014007221 */ /* 0x000fe20000010000 */
[-C--:B------:R-:W-:Y:S01]  /*1a8a0*/  FMUL.FTZ R55, R55, R13.reuse ;  /* 0x0000000d37377220 */ /* 0x080fe20000410000 */
[----:B------:R-:W-:Y:S01]  /*1a8b0*/  FMUL.FTZ R58, R58, R13 ;  /* 0x0000000d3a3a7220 */ /* 0x000fe20000410000 */
[----:B------:R-:W-:Y:S01]  /*1a8c0*/  F2FP.SATFINITE.E4M3.F32.PACK_AB_MERGE_C R153, R14, R153, R156 ;  /* 0x000000990e99723e */ /* 0x000fe2000480709c */
[----:B------:R-:W-:Y:S01]  /*1a8d0*/  FMUL.FTZ R59, R59, R13 ;  /* 0x0000000d3b3b7220 */ /* 0x000fe20000410000 */
[----:B------:R-:W-:Y:S01]  /*1a8e0*/  F2FP.SATFINITE.E4M3.F32.PACK_AB_MERGE_C R156, R173, R172, RZ ;  /* 0x000000acad9c723e */ /* 0x000fe200048070ff */
[----:B------:R-:W3:Y:S01]  /*1a8f0*/  MUFU.EX2 R157, R157 ;  /* 0x0000009d009d7308 */ /* 0x000ee20000000800 */
[----:B0-----:R-:W-:-:S01]  /*1a900*/  FADD.FTZ R0, R155, R0 ;  /* 0x000000009b007221 */ /* 0x001fc20000010000 */
[-C--:B------:R-:W-:Y:S01]  /*1a910*/  FMUL.FTZ R62, R62, R13.reuse ;  /* 0x0000000d3e3e7220 */ /* 0x080fe20000410000 */
[----:B------:R-:W-:Y:S01]  /*1a920*/  F2FP.SATFINITE.E4M3.F32.PACK_AB_MERGE_C R156, R169, R168, R156 ;  /* 0x000000a8a99c723e */ /* 0x000fe2000480709c */
        /* <DEDUP_REMOVED lines=61> */
[----:B---3--:R-:W-:-:S01]  /*1ad00*/  FADD.FTZ R0, R159, R0 ;  /* 0x000000009f007221 */ /* 0x008fc20000010000 */
[-C--:B------:R-:W-:Y:S01]  /*1ad10*/  FMUL.FTZ R147, R147, R13.reuse ;  /* 0x0000000d93937220 */ /* 0x080fe20000410000 */
[-C--:B------:R-:W-:Y:S01]  /*1ad20*/  FMUL.FTZ R150, R150, R13.reuse ;  /* 0x0000000d96967220 */ /* 0x080fe20000410000 */
[----:B------:R-:W-:-:S04]  /*1ad30*/  FMUL.FTZ R151, R151, R13 ;  /* 0x0000000d97977220 */ /* 0x000fc80000410000 */
[----:B------:R-:W3:Y:S01]  /*1ad40*/  MUFU.EX2 R9, R9 ;  /* 0x0000000900097308 */ /* 0x000ee20000000800 */
[----:B0-----:R-:W-:-:S04]  /*1ad50*/  FADD.FTZ R0, R179, R0 ;  /* 0x00000000b3007221 */ /* 0x001fc80000010000 */
[----:B----4-:R-:W-:Y:S01]  /*1ad60*/  FADD.FTZ R0, R182, R0 ;  /* 0x00000000b6007221 */ /* 0x010fe20000010000 */
[----:B---3--:R-:W-:-:S03]  /*1ad70*/  F2FP.SATFINITE.E4M3.F32.PACK_AB_MERGE_C R182, R9, R182, RZ ;  /* 0x000000b609b6723e */ /* 0x008fc600048070ff */
[----:B------:R-:W-:Y:S01]  /*1ad80*/  FADD.FTZ R0, R9, R0 ;  /* 0x0000000009007221 */ /* 0x000fe20000010000 */
[----:B------:R-:W-:Y:S01]  /*1ad90*/  F2FP.SATFINITE.E4M3.F32.PACK_AB_MERGE_C R159, R179, R159, R182 ;  /* 0x0000009fb39f723e */ /* 0x000fe200048070b6 */
[----:B------:R-:W-:Y:S06]  /*1ada0*/  @!P0 BRA `(.L_x_1985) ;  /* 0x0000000000048947 */ /* 0x000fec0003800000 */
[----:B------:R-:W-:Y:S01]  /*1adb0*/  BPT.TRAP 0x1 ;  /* 0x000000040000795c */ /* 0x000fe20000300000 */
.L_x_1985:
[----:B------:R0:W3:Y:S01]  /*1adc0*/  SYNCS.PHASECHK.TRANS64.TRYWAIT P1, [R10+URZ+0x28450], R11 ;  /* 0x0284500b0a0075a7 */ /* 0x0000e2000802017f */
[----:B------:R-:W-:Y:S05]  /*1add0*/  @!P0 BRA `(.L_x_1986) ;  /* 0x0000000000048947 */ /* 0x000fea0003800000 */
[----:B------:R-:W-:Y:S01]  /*1ade0*/  BPT.TRAP 0x1 ;  /* 0x000000040000795c */ /* 0x000fe20000300000 */
.L_x_1986:
[----:B------:R-:W-:Y:S04]  /*1adf0*/  BSSY B0, `(.L_x_1987) ;  /* 0x0000004000007945 */ /* 0x000fe80003800000 */
[----:B---3--:R-:W-:Y:S05]  /*1ae00*/  @P1 BRA `(.L_x_1988) ;  /* 0x0000000000081947 */ /* 0x008fea0003800000 */
[----:B------:R-:W3:Y:S02]  /*1ae10*/  SYNCS.PHASECHK.TRANS64.TRYWAIT P1, [R10+URZ+0x28450], R11 ;  /* 0x0284500b0a0075a7 */ /* 0x000ee4000802017f */
[----:B---3--:R-:W-:Y:S05]  /*1ae20*/  @!P1 BRA `(.L_x_1989) ;  /* 0x0000012000109947 */ /* 0x008fea0003800000 */
.L_x_1988:
[----:B------:R-:W-:Y:S05]  /*1ae30*/  BSYNC B0 ;  /* 0x0000000000007941 */ /* 0x000fea0003800000 */
.L_x_1987:
[----:B------:R-:W4:Y:S01]  /*1ae40*/  S2R R13, SR_TID.X ;  /* 0x00000000000d7919 */ /* 0x000f220000002100 */
[----:B------:R-:W-:Y:S01]  /*1ae50*/  IMAD.MOV.U32 R9, RZ, RZ, -0x7fffffe0 ;  /* 0x80000020ff097424 */ /* 0x000fe200078e00ff */
[----:B------:R-:W-:Y:S05]  /*1ae60*/  WARPSYNC.ALL ;  /* 0x0000000000007948 */ /* 0x000fea0003800000 */
[----:B------:R-:W-:Y:S02]  /*1ae70*/  R2UR UR7, R9 ;  /* 0x00000000090772ca */ /* 0x000fe400000e0000 */
[----:B------:R-:W-:-:S04]  /*1ae80*/  LEA R8, R12, UR43, 0xa ;  /* 0x0000002b0c087c11 */ /* 0x000fc8000f8e50ff */
[C---:B------:R-:W-:Y:S01]  /*1ae90*/  R2UR UR6, R8.reuse ;  /* 0x00000000080672ca */ /* 0x040fe200000e0000 */
[----:B------:R-:W-:Y:S01]  /*1aea0*/  VIADD R8, R8, 0x2 ;  /* 0x0000000208087836 */ /* 0x000fe20000000000 */
[----:B----4-:R-:W-:-:S05]  /*1aeb0*/  SHF.R.U32.HI R13, RZ, 0x7, R13 ;  /* 0x00000007ff0d7819 */ /* 0x010fca000001160d */
[----:B------:R-:W-:-:S05]  /*1aec0*/  VIADD R9, R13, 0x8 ;  /* 0x000000080d097836 */ /* 0x000fca0000000000 */
[----:B------:R4:W-:Y:S02]  /*1aed0*/  BAR.SYNC.DEFER_BLOCKING R9, 0x100 ;  /* 0x000400090000751d */ /* 0x0009e40000010000 */
[----:B----4-:R-:W-:-:S04]  /*1aee0*/  IMAD.MOV.U32 R9, RZ, RZ, -0x7fffffe0 ;  /* 0x80000020ff097424 */ /* 0x010fc800078e00ff */
        /* <DEDUP_REMOVED lines=11> */
.L_x_1990:
[----:B------:R-:W-:Y:S01]  /*1afa0*/  ISETP.GT.AND P1, PT, R6, R204, PT ;  /* 0x000000cc0600720c */ /* 0x000fe20003f24270 */
[----:B01-3--:R-:W-:Y:S02]  /*1afb0*/  VIADD R10, R10, 0x28460 ;  /* 0x000284600a0a7836 */ /* 0x00bfe40000000000 */
[----:B------:R-:W-:Y:S02]  /*1afc0*/  IMAD.U32 R8, RZ, RZ, UR39 ;  /* 0x00000027ff087e24 */ /* 0x000fe4000f8e00ff */
[----:B------:R-:W-:Y:S02]  /*1afd0*/  VIADD R6, R6, 0xffffffff ;  /* 0xffffffff06067836 */ /* 0x000fe40000000000 */
[----:B------:R-:W-:Y:S01]  /*1afe0*/  IMAD.MOV.U32 R13, RZ, RZ, R7 ;  /* 0x000000ffff0d7224 */ /* 0x000fe200078e0007 */
[----:B------:R-:W-:Y:S01]  /*1aff0*/  PRMT R8, R8, 0x654, R10 ;  /* 0x0000065408087816 */ /* 0x000fe2000000000a */
[----:B------:R-:W-:-:S03]  /*1b000*/  IMAD.MOV.U32 R14, RZ, RZ, R4 ;  /* 0x000000ffff0e7224 */ /* 0x000fc600078e0004 */
[----:B------:R0:W-:Y:S01]  /*1b010*/  SYNCS.ARRIVE.TRANS64.RED.A1T0 RZ, [R8+URZ], RZ ;  /* 0x000000ff08ff79a7 */ /* 0x0001e2000810043f */
[----:B------:R-:W-:Y:S05]  /*1b020*/  @P1 BRA `(.L_x_1991) ;  /* 0xffffffd800bc1947 */ /* 0x000fea000383ffff */
.L_x_1971:
[----:B------:R-:W-:Y:S05]  /*1b030*/  WARPSYNC.ALL ;  /* 0x0000000000007948 */ /* 0x000fea0003800000 */
[----:B------:R-:W1:Y:S01]  /*1b040*/  SHFL.BFLY PT, R6, R3, 0x2, 0x1f ;  /* 0x0c401f0003067f89 */ /* 0x000e6200000e0000 */
[----:B------:R-:W-:Y:S01]  /*1b050*/  ULDC.64 UR4, c[0x0][0x9a0] ;  /* 0x0002680000047ab9 */ /* 0x000fe20000000a00 */
[----:B------:R-:W-:Y:S02]  /*1b060*/  IMAD.MOV.U32 R164, RZ, RZ, -0x800000 ;  /* 0xff800000ffa47424 */ /* 0x000fe400078e00ff */
[----:B-1----:R-:W-:-:S05]  /*1b070*/  FADD.FTZ R6, R6, R3 ;  /* 0x0000000306067221 */ /* 0x002fca0000010000 */
[----:B------:R-:W1:Y:S02]  /*1b080*/  SHFL.BFLY PT, R3, R6, 0x1, 0x1f ;  /* 0x0c201f0006037f89 */ /* 0x000e6400000e0000 */
[----:B-1----:R-:W-:Y:S01]  /*1b090*/  FADD.FTZ R6, R6, R3 ;  /* 0x0000000306067221 */ /* 0x002fe20000010000 */
[----:B------:R-:W-:-:S03]  /*1b0a0*/  IMAD.MOV.U32 R3, RZ, RZ, RZ ;  /* 0x000000ffff037224 */ /* 0x000fc600078e00ff */
[----:B0-----:R-:W-:Y:S01]  /*1b0b0*/  FMUL.FTZ R8, R6, 0.00390625 ;  /* 0x3b80000006087820 */ /* 0x001fe20000410000 */
[----:B------:R2:W-:Y:S08]  /*1b0c0*/  BAR.ARV R5, 0x100 ;  /* 0x000400050000751d */ /* 0x0005f00000002000 */
[----:B------:R-:W-:Y:S06]  /*1b0d0*/  BAR.ARV 0x8, 0x180 ;  /* 0x0206000000007b1d */ /* 0x000fec0000002000 */
[----:B------:R-:W-:-:S02]  /*1b0e0*/  FSETP.NE.FTZ.AND P1, PT, R8, RZ, PT ;  /* 0x000000ff0800720b */ /* 0x000fc40003f35000 */
[----:B------:R-:W-:-:S11]  /*1b0f0*/  FSETP.NE.FTZ.AND P0, PT, R6, RZ, PT ;  /* 0x000000ff0600720b */ /* 0x000fd60003f15000 */
[----:B------:R-:W0:Y:S01]  /*1b100*/  @P1 MUFU.LG2 R8, R8 ;  /* 0x0000000800081308 */ /* 0x000e220000000c00 */
[----:B--23--:R-:W-:-:S07]  /*1b110*/  @P1 FMUL.FTZ R5, R2, 0.69314718246459960938 ;  /* 0x3f31721802051820 */ /* 0x00cfce0000410000 */
[----:B------:R1:W-:Y:S01]  /*1b120*/  @P0 MUFU.RCP R3, R6 ;  /* 0x0000000600030308 */ /* 0x0003e20000001000 */
[----:B------:R-:W-:-:S04]  /*1b130*/  ISETP.NE.U32.AND P0, PT, RZ, UR4, PT ;  /* 0x00000004ff007c0c */ /* 0x000fc8000bf05070 */
[----:B------:R-:W-:Y:S01]  /*1b140*/  ISETP.NE.AND.EX P0, PT, RZ, UR5, PT, P0 ;  /* 0x00000005ff007c0c */ /* 0x000fe2000bf05300 */
[----:B0-----:R-:W-:-:S04]  /*1b150*/  @P1 FMUL.FTZ R8, R8, 0.69314718246459960938 ;  /* 0x3f31721808081820 */ /* 0x001fc80000410000 */
[----:B------:R-:W-:-:S08]  /*1b160*/  @P1 FFMA.FTZ R164, R5, R4, R8 ;  /* 0x0000000405a41223 */ /* 0x000fd00000010008 */
[----:B------:R-:W0:Y:S01]  /*1b170*/  @P0 LDC.64 R4, c[0x0][0x9c8] ;  /* 0x00027200ff040b82 */ /* 0x000e220000000a00 */
[----:B-1----:R-:W-:-:S05]  /*1b180*/  @P0 SHF.R.S32.HI R6, RZ, 0x1f, R207 ;  /* 0x0000001fff060819 */ /* 0x002fca00000114cf */
[----:B0-----:R-:W-:-:S04]  /*1b190*/  @P0 IMAD R6, R6, R4, RZ ;  /* 0x0000000406060224 */ /* 0x001fc800078e02ff */
[C---:B------:R-:W-:Y:S02]  /*1b1a0*/  @P0 IMAD R8, R207.reuse, R5, R6 ;  /* 0x00000005cf080224 */ /* 0x040fe400078e0206 */
[----:B------:R-:W-:-:S04]  /*1b1b0*/  @P0 IMAD.WIDE.U32 R4, R207, R4, RZ ;  /* 0x00000004cf040225 */ /* 0x000fc800078e00ff */
[----:B------:R-:W-:Y:S02]  /*1b1c0*/  @P0 IMAD.IADD R9, R5, 0x1, R8 ;  /* 0x0000000105090824 */ /* 0x000fe400078e0208 */
[----:B------:R-:W-:Y:S02]  /*1b1d0*/  @P0 IMAD.MOV.U32 R8, RZ, RZ, R4 ;  /* 0x000000ffff080224 */ /* 0x000fe400078e0004 */
[----:B------:R-:W0:Y:S01]  /*1b1e0*/  @P0 LDC.64 R4, c[0x0][0x9d0] ;  /* 0x00027400ff040b82 */ /* 0x000e220000000a00 */
[----:B------:R-:W-:Y:S02]  /*1b1f0*/  IMAD.MOV.U32 R6, RZ, RZ, 0x3f800000 ;  /* 0x3f800000ff067424 */ /* 0x000fe400078e00ff */
[----:B0-----:R-:W-:-:S04]  /*1b200*/  @P0 IMAD.WIDE.U32 R8, R188, R4, R8 ;  /* 0x00000004bc080225 */ /* 0x001fc800078e0008 */
[----:B------:R-:W-:Y:S01]  /*1b210*/  @P0 IMAD R5, R188, R5, R9 ;  /* 0x00000005bc050224 */ /* 0x000fe200078e0209 */
[----:B------:R-:W-:-:S04]  /*1b220*/  @P0 LEA R4, P1, R8, UR4, 0x2 ;  /* 0x0000000408040c11 */ /* 0x000fc8000f8210ff */
[----:B------:R-:W-:-:S05]  /*1b230*/  @P0 LEA.HI.X R5, R8, UR5, R5, 0x2, P1 ;  /* 0x0000000508050c11 */ /* 0x000fca00088f1405 */
[----:B------:R0:W2:Y:S01]  /*1b240*/  @P0 LDG.E R6, desc[UR36][R4.64] ;  /* 0x0000002404060981 */ /* 0x0000a2000c1e1900 */
[----:B------:R-:W-:Y:S02]  /*1b250*/  VIADD R23, R23, 0x1 ;  /* 0x0000000117177836 */ /* 0x000fe40000000000 */
[----:B------:R-:W-:Y:S02]  /*1b260*/  IMAD.MOV.U32 R163, RZ, RZ, -0x800000 ;  /* 0xff800000ffa37424 */ /* 0x000fe400078e00ff */
[----:B------:R-:W-:Y:S01]  /*1b270*/  VIADD R217, R217, 0x1 ;  /* 0x00000001d9d97836 */ /* 0x000fe20000000000 */
[----:B0-----:R-:W0:Y:S02]  /*1b280*/  SHFL.BFLY PT, R4, R0, 0x2, 0x1f ;  /* 0x0c401f0000047f89 */ /* 0x001e2400000e0000 */
[----:B0-----:R-:W-:Y:S01]  /*1b290*/  FADD.FTZ R4, R4, R0 ;  /* 0x0000000004047221 */ /* 0x001fe20000010000 */
[----:B------:R-:W-:-:S04]  /*1b2a0*/  MOV R0, RZ ;  /* 0x000000ff00007202 */ /* 0x000fc80000000f00 */
[----:B------:R-:W0:Y:S02]  /*1b2b0*/  SHFL.BFLY PT, R5, R4, 0x1, 0x1f ;  /* 0x0c201f0004057f89 */ /* 0x000e2400000e0000 */
[----:B0-----:R-:W-:-:S04]  /*1b2c0*/  FADD.FTZ R5, R4, R5 ;  /* 0x0000000504057221 */ /* 0x001fc80000010000 */
[C---:B------:R-:W-:Y:S01]  /*1b2d0*/  FMUL.FTZ R4, R5.reuse, 0.00390625 ;  /* 0x3b80000005047820 */ /* 0x040fe20000410000 */
[----:B------:R-:W-:-:S04]  /*1b2e0*/  FSETP.NE.FTZ.AND P0, PT, R5, RZ, PT ;  /* 0x000000ff0500720b */ /* 0x000fc80003f15000 */
[----:B------:R-:W-:-:S09]  /*1b2f0*/  FSETP.NE.FTZ.AND P1, PT, R4, RZ, PT ;  /* 0x000000ff0400720b */ /* 0x000fd20003f35000 */
[----:B------:R-:W-:Y:S01]  /*1b300*/  @P0 MUFU.RCP R0, R5 ;  /* 0x0000000500000308 */ /* 0x000fe20000001000 */
[----:B------:R-:W-:-:S03]  /*1b310*/  PLOP3.LUT P0, PT, PT, PT, PT, 0x8, 0x0 ;  /* 0x000000000000781c */ /* 0x000fc60003f0e170 */
[----:B------:R-:W-:-:S04]  /*1b320*/  @P1 FMUL.FTZ R2, R2, 0.69314718246459960938 ;  /* 0x3f31721802021820 */ /* 0x000fc80000410000 */
[----:B------:R-:W0:Y:S02]  /*1b330*/  @P1 MUFU.LG2 R4, R4 ;  /* 0x0000000400041308 */ /* 0x000e240000000c00 */
[----:B0-----:R-:W-:-:S04]  /*1b340*/  @P1 FMUL.FTZ R4, R4, 0.69314718246459960938 ;  /* 0x3f31721804041820 */ /* 0x001fc80000410000 */
[----:B------:R-:W-:Y:S01]  /*1b350*/  @P1 FFMA.FTZ R163, R2, R7, R4 ;  /* 0x0000000702a31223 */ /* 0x000fe20000010004 */
[----:B------:R-:W-:-:S04]  /*1b360*/  ISETP.NE.AND P1, PT, R23, 0x2, PT ;  /* 0x000000021700780c */ /* 0x000fc80003f25270 */
        /* <DEDUP_REMOVED lines=132> */
[----:B------:R-:W-:-:S07]  /*1bbb0*/  LOP3.LUT R186, R186, R2, RZ, 0x3c, !PT ;  /* 0x00000002baba7212 */ /* 0x000fce00078e3cff */
.L_x_1856:
[----:B------:R-:W-:Y:S05]  /*1bbc0*/  WARPSYNC.ALL ;  /* 0x0000000000007948 */ /* 0x000fea0003800000 */
[----:B------:R-:W0:Y:S08]  /*1bbd0*/  S2UR UR39, SR_CgaCtaId ;  /* 0x00000000002779c3 */ /* 0x000e300000008800 */
[----:B------:R-:W-:Y:S01]  /*1bbe0*/  BAR.SYNC.DEFER_BLOCKING 0x5, 0x180 ;  /* 0x0146000000007b1d */ /* 0x000fe20000010000 */
[----:B------:R-:W-:-:S05]  /*1bbf0*/  ISETP.NE.AND P1, PT, R215, RZ, PT ;  /* 0x000000ffd700720c */ /* 0x000fca0003f25270 */
[----:B------:R-:W-:Y:S01]  /*1bc00*/  UMOV UR4, 0x400 ;  /* 0x0000040000047882 */ /* 0x000fe20000000000 */
[----:B------:R-:W-:Y:S07]  /*1bc10*/  BSSY B0, `(.L_x_1992) ;  /* 0x00006f3000007945 */ /* 0x000fee0003800000 */
[----:B------:R-:W1:Y:S01]  /*1bc20*/  @!P1 LDC R215, c[0x0][0xad4] ;  /* 0x0002b500ffd79b82 */ /* 0x000e620000000800 */
[----:B0-----:R-:W-:-:S06]  /*1bc30*/  ULEA UR4, UR39, UR4, 0x18 ;  /* 0x0000000427047291 */ /* 0x001fcc000f8ec03f */
[----:B------:R-:W-:-:S05]  /*1bc40*/  IMAD.U32 R22, RZ, RZ, UR4 ;  /* 0x00000004ff167e24 */ /* 0x000fca000f8e00ff */
[----:B------:R0:W2:Y:S01]  /*1bc50*/  LDS.128 R204, [R22+0x284d0] ;  /* 0x0284d00016cc7984 */ /* 0x0000a20000000c00 */
[----:B------:R-:W-:Y:S06]  /*1bc60*/  BAR.ARV 0x4, 0x180 ;  /* 0x0106000000007b1d */ /* 0x000fec0000002000 */
[----:B------:R-:W-:Y:S05]  /*1bc70*/  @P0 BRA `(.L_x_1993) ;  /* 0x0000006000240947 */ /* 0x000fea0003800000 */
[----:B------:R-:W3:Y:S01]  /*1bc80*/  LDL R3, [R1+0x94] ;  /* 0x0000940001037983 */ /* 0x000ee20000100800 */
[----:B------:R-:W-:Y:S01]  /*1bc90*/  ULDC.64 UR4, c[0x4][0x128] ;  /* 0x01004a0000047ab9 */ /* 0x000fe20000000a00 */
[----:B------:R-:W4:Y:S01]  /*1bca0*/  S2R R2, SR_SWINHI ;  /* 0x0000000000027919 */ /* 0x000f220000002f00 */
[----:B------:R-:W0:Y:S01]  /*1bcb0*/  S2R R21, SR_TID.X ;  /* 0x0000000000157919 */ /* 0x000e220000002100 */
[----:B------:R-:W-:Y:S02]  /*1bcc0*/  MOV R24, R22 ;  /* 0x0000001600187202 */ /* 0x000fe40000000f00 */
[----:B----4-:R-:W-:-:S03]  /*1bcd0*/  MOV R25, R2 ;  /* 0x0000000200197202 */ /* 0x010fc60000000f00 */
[----:B---3--:R-:W-:-:S03]  /*1bce0*/  IMAD.WIDE R2, R3, 0x2, R24 ;  /* 0x0000000203027825 */ /* 0x008fc600078e0218 */
[C---:B------:R-:W-:Y:S02]  /*1bcf0*/  IADD3 R34, P5, R2.reuse, 0xc000, RZ ;  /* 0x0000c00002227810 */ /* 0x040fe40007fbe0ff */
[----:B-----5:R-:W-:Y:S02]  /*1bd00*/  IADD3 R38, P1, R2, 0xc060, RZ ;  /* 0x0000c06002267810 */ /* 0x020fe40007f3e0ff */
[----:B------:R-:W-:Y:S02]  /*1bd10*/  LOP3.LUT R35, R34, 0x380, RZ, 0xc0, !PT ;  /* 0x0000038022237812 */ /* 0x000fe400078ec0ff */
[----:B------:R-:W-:Y:S01]  /*1bd20*/  LOP3.LUT R4, R38, 0x380, RZ, 0xc0, !PT ;  /* 0x0000038026047812 */ /* 0x000fe200078ec0ff */
[----:B------:R-:W-:Y:S01]  /*1bd30*/  IMAD.X R39, RZ, RZ, R3, P1 ;  /* 0x000000ffff277224 */ /* 0x000fe200008e0603 */
[----:B------:R-:W-:Y:S02]  /*1bd40*/  SHF.R.U64 R35, R35, 0x3, RZ ;  /* 0x0000000323237819 */ /* 0x000fe400000012ff */
[----:B------:R-:W-:-:S02]  /*1bd50*/  IADD3 R42, P0, R2, 0xc040, RZ ;  /* 0x0000c040022a7810 */ /* 0x000fc40007f1e0ff */
[----:B------:R-:W-:Y:S01]  /*1bd60*/  LOP3.LUT R34, R35, R34, RZ, 0x3c, !PT ;  /* 0x0000002223227212 */ /* 0x000fe200078e3cff */
[----:B------:R-:W-:Y:S01]  /*1bd70*/  IMAD.X R35, RZ, RZ, R3, P5 ;  /* 0x000000ffff237224 */ /* 0x000fe200028e0603 */
[----:B------:R-:W-:Y:S02]  /*1bd80*/  SHF.R.U64 R4, R4, 0x3, RZ ;  /* 0x0000000304047819 */ /* 0x000fe400000012ff */
[----:B------:R-:W-:Y:S02]  /*1bd90*/  LOP3.LUT R43, R42, 0x380, RZ, 0xc0, !PT ;  /* 0x000003802a2b7812 */ /* 0x000fe400078ec0ff */
[C---:B------:R-:W-:Y:S02]  /*1bda0*/  IADD3 R6, P1, R2.reuse, 0x8020, RZ ;  /* 0x0000802002067810 */ /* 0x040fe40007f3e0ff */
[C---:B------:R-:W-:Y:S02]  /*1bdb0*/  IADD3 R12, P5, R2.reuse, 0x4040, RZ ;  /* 0x00004040020c7810 */ /* 0x040fe40007fbe0ff */
[----:B------:R-:W-:-:S02]  /*1bdc0*/  IADD3 R14, P4, R2, 0x8060, RZ ;  /* 0x00008060020e7810 */ /* 0x000fc40007f9e0ff */
[----:B------:R-:W-:Y:S01]  /*1bdd0*/  LOP3.LUT R38, R4, R38, RZ, 0x3c, !PT ;  /* 0x0000002604267212 */ /* 0x000fe200078e3cff */
[--C-:B------:R-:W-:Y:S01]  /*1bde0*/  IMAD.X R13, RZ, RZ, R3.reuse, P5 ;  /* 0x000000ffff0d7224 */ /* 0x100fe200028e0603 */
[----:B------:R-:W-:Y:S02]  /*1bdf0*/  SHF.R.U64 R43, R43, 0x3, RZ ;  /* 0x000000032b2b7819 */ /* 0x000fe400000012ff */
[----:B------:R-:W-:Y:S02]  /*1be00*/  LOP3.LUT R7, R6, 0x380, RZ, 0xc0, !PT ;  /* 0x0000038006077812 */ /* 0x000fe400078ec0ff */
[----:B------:R-:W-:Y:S02]  /*1be10*/  LOP3.LUT R4, R12, 0x380, RZ, 0xc0, !PT ;  /* 0x000003800c047812 */ /* 0x000fe400078ec0ff */
[----:B------:R-:W-:Y:S02]  /*1be20*/  LOP3.LUT R15, R14, 0x380, RZ, 0xc0, !PT ;  /* 0x000003800e0f7812 */ /* 0x000fe400078ec0ff */
[----:B------:R-:W-:Y:S01]  /*1be30*/  LOP3.LUT R42, R43, R42, RZ, 0x3c, !PT ;  /* 0x0000002a2b2a7212 */ /* 0x000fe200078e3cff */
[----:B------:R-:W-:Y:S01]  /*1be40*/  IMAD.X R43, RZ, RZ, R3, P0 ;  /* 0x000000ffff2b7224 */ /* 0x000fe200000e0603 */
[----:B------:R-:W-:-:S02]  /*1be50*/  SHF.R.U64 R7, R7, 0x3, RZ ;  /* 0x0000000307077819 */ /* 0x000fc400000012ff */
[----:B------:R-:W-:Y:S02]  /*1be60*/  SHF.R.U64 R4, R4, 0x3, RZ ;  /* 0x0000000304047819 */ /* 0x000fe400000012ff */
[----:B------:R-:W-:Y:S02]  /*1be70*/  IADD3 R30, P3, R2, 0xc020, RZ ;  /* 0x0000c020021e7810 */ /* 0x000fe40007f7e0ff */
[----:B------:R-:W-:Y:S02]  /*1be80*/  SHF.R.U64 R15, R15, 0x3, RZ ;  /* 0x000000030f0f7819 */ /* 0x000fe400000012ff */
[----:B------:R-:W-:Y:S02]  /*1be90*/  LOP3.LUT R6, R7, R6, RZ, 0x3c, !PT ;  /* 0x0000000607067212 */ /* 0x000fe400078e3cff */
[----:B------:R-:W-:Y:S02]  /*1bea0*/  LOP3.LUT R12, R4, R12, RZ, 0x3c, !PT ;  /* 0x0000000c040c7212 */ /* 0x000fe400078e3cff */
[----:B------:R-:W-:-:S02]  /*1beb0*/  MOV R7, R38 ;  /* 0x0000002600077202 */ /* 0x000fc40000000f00 */
[----:B------:R-:W-:Y:S02]  /*1bec0*/  LOP3.LUT R31, R30, 0x380, RZ, 0xc0, !PT ;  /* 0x000003801e1f7812 */ /* 0x000fe400078ec0ff */
[----:B------:R-:W-:Y:S01]  /*1bed0*/  LOP3.LUT R14, R15, R14, RZ, 0x3c, !PT ;  /* 0x0000000e0f0e7212 */ /* 0x000fe200078e3cff */
[--C-:B------:R-:W-:Y:S01]  /*1bee0*/  IMAD.X R15, RZ, RZ, R3.reuse, P4 ;  /* 0x000000ffff0f7224 */ /* 0x100fe200020e0603 */
[----:B------:R-:W-:Y:S01]  /*1bef0*/  MOV R4, R42 ;  /* 0x0000002a00047202 */ /* 0x000fe20000000f00 */
[----:B------:R-:W-:Y:S01]  /*1bf00*/  STL [R1+0x78], R7 ;  /* 0x0000780701007387 */ /* 0x000fe20000100800 */
[C---:B------:R-:W-:Y:S02]  /*1bf10*/  IADD3 R38, P4, R2.reuse, 0x4020, RZ ;  /* 0x0000402002267810 */ /* 0x040fe40007f9e0ff */
[----:B------:R-:W-:Y:S01]  /*1bf20*/  IADD3 R26, P2, R2, 0x8040, RZ ;  /* 0x00008040021a7810 */ /* 0x000fe20007f5e0ff */
[----:B------:R3:W-:Y:S01]  /*1bf30*/  STL [R1+0x74], R4 ;  /* 0x0000740401007387 */ /* 0x0007e20000100800 */
[----:B------:R-:W-:Y:S01]  /*1bf40*/  SHF.R.U64 R31, R31, 0x3, RZ ;  /* 0x000000031f1f7819 */ /* 0x000fe200000012ff */
[----:B------:R-:W-:Y:S01]  /*1bf50*/  IMAD.X R39, RZ, RZ, R3, P4 ;  /* 0x000000ffff277224 */ /* 0x000fe200020e0603 */
[----:B------:R-:W-:-:S02]  /*1bf60*/  LOP3.LUT R27, R26, 0x380, RZ, 0xc0, !PT ;  /* 0x000003801a1b7812 */ /* 0x000fc400078ec0ff */
[----:B------:R-:W-:Y:S01]  /*1bf70*/  LOP3.LUT R30, R31, R30, RZ, 0x3c, !PT ;  /* 0x0000001e1f1e7212 */ /* 0x000fe200078e3cff */
[----:B------:R-:W-:Y:S01]  /*1bf80*/  IMAD.X R31, RZ, RZ, R3, P3 ;  /* 0x000000ffff1f7224 */ /* 0x000fe200018e0603 */
[----:B------:R-:W-:Y:S02]  /*1bf90*/  SHF.R.U64 R27, R27, 0x3, RZ ;  /* 0x000000031b1b7819 */ /* 0x000fe400000012ff */
[----:B------:R-:W-:Y:S02]  /*1bfa0*/  IADD3 R8, P0, R2, 0x8000, RZ ;  /* 0x0000800002087810 */ /* 0x000fe40007f1e0ff */
[----:B---3--:R-:W-:Y:S02]  /*1bfb0*/  LOP3.LUT R4, R38, 0x380, RZ, 0xc0, !PT ;  /* 0x0000038026047812 */ /* 0x008fe400078ec0ff */
[----:B------:R-:W-:Y:S02]  /*1bfc0*/  MOV R7, R30 ;  /* 0x0000001e00077202 */ /* 0x000fe40000000f00 */
[----:B------:R-:W-:-:S02]  /*1bfd0*/  SHF.R.U64 R4, R4, 0x3, RZ ;  /* 0x0000000304047819 */ /* 0x000fc400000012ff */
[----:B------:R-:W-:Y:S01]  /*1bfe0*/  LOP3.LUT R26, R27, R26, RZ, 0x3c, !PT ;  /* 0x0000001a1b1a7212 */ /* 0x000fe200078e3cff */
[--C-:B------:R-:W-:Y:S01]  /*1bff0*/  IMAD.X R27, RZ, RZ, R3.reuse, P2 ;  /* 0x000000ffff1b7224 */ /* 0x100fe200010e0603 */
[----:B------:R-:W-:Y:S01]  /*1c000*/  LOP3.LUT R38, R4, R38, RZ, 0x3c, !PT ;  /* 0x0000002604267212 */ /* 0x000fe200078e3cff */
[----:B------:R3:W-:Y:S01]  /*1c010*/  STL [R1+0x70], R7 ;  /* 0x0000700701007387 */ /* 0x0007e20000100800 */
[----:B------:R-:W-:Y:S02]  /*1c020*/  MOV R4, R34 ;  /* 0x0000002200047202 */ /* 0x000fe40000000f00 */
[----:B------:R-:W-:Y:S02]  /*1c030*/  IADD3 R30, P2, R2, 0x4000, RZ ;  /* 0x00004000021e7810 */ /* 0x000fe40007f5e0ff */
[----:B------:R-:W-:Y:S01]  /*1c040*/  LOP3.LUT R9, R8, 0x380, RZ, 0xc0, !PT ;  /* 0x0000038008097812 */ /* 0x000fe200078ec0ff */
[----:B------:R4:W-:Y:S01]  /*1c050*/  STL [R1+0x6c], R4 ;  /* 0x00006c0401007387 */ /* 0x0009e20000100800 */
[----:B------:R-:W-:Y:S01]  /*1c060*/  IADD3 R10, P3, R2, 0x4060, RZ ;  /* 0x00004060020a7810 */ /* 0x000fe20007f7e0ff */
[--C-:B------:R-:W-:Y:S01]  /*1c070*/  IMAD.X R31, RZ, RZ, R3.reuse, P2 ;  /* 0x000000ffff1f7224 */ /* 0x100fe200010e0603 */
[----:B------:R-:W-:Y:S01]  /*1c080*/  SHF.R.U64 R9, R9, 0x3, RZ ;  /* 0x0000000309097819 */ /* 0x000fe200000012ff */
[----:B---3--:R-:W-:Y:S01]  /*1c090*/  IMAD.X R7, RZ, RZ, R3, P1 ;  /* 0x000000ffff077224 */ /* 0x008fe200008e0603 */
[----:B------:R-:W-:-:S02]  /*1c0a0*/  LOP3.LUT R11, R10, 0x380, RZ, 0xc0, !PT ;  /* 0x000003800a0b7812 */ /* 0x000fc400078ec0ff */
[----:B------:R-:W-:Y:S02]  /*1c0b0*/  LOP3.LUT R8, R9, R8, RZ, 0x3c, !PT ;  /* 0x0000000809087212 */ /* 0x000fe400078e3cff */
[----:B------:R-:W-:Y:S02]  /*1c0c0*/  MOV R9, R14 ;  /* 0x0000000e00097202 */ /* 0x000fe40000000f00 */
[----:B----4-:R-:W-:Y:S02]  /*1c0d0*/  LOP3.LUT R4, R30, 0x380, RZ, 0xc0, !PT ;  /* 0x000003801e047812 */ /* 0x010fe400078ec0ff */
[----:B------:R-:W-:Y:S01]  /*1c0e0*/  IADD3 R14, P1, R2, 0x60, RZ ;  /* 0x00000060020e7810 */ /* 0x000fe20007f3e0ff */
[----:B------:R3:W-:Y:S01]  /*1c0f0*/  STL [R1+0x68], R9 ;  /* 0x0000680901007387 */ /* 0x0007e20000100800 */
[----:B------:R-:W-:Y:S02]  /*1c100*/  SHF.R.U64 R4, R4, 0x3, RZ ;  /* 0x0000000304047819 */ /* 0x000fe400000012ff */
[----:B------:R-:W-:Y:S01]  /*1c110*/  SHF.R.U64 R11, R11, 0x3, RZ ;  /* 0x000000030b0b7819 */ /* 0x000fe200000012ff */
[----:B------:R-:W-:Y:S01]  /*1c120*/  IMAD.X R15, RZ, RZ, R3, P1 ;  /* 0x000000ffff0f7224 */ /* 0x000fe200008e0603 */
[----:B------:R-:W-:-:S02]  /*1c130*/  LOP3.LUT R30, R4, R30, RZ, 0x3c, !PT ;  /* 0x0000001e041e7212 */ /* 0x000fc400078e3cff */
[----:B------:R-:W-:Y:S02]  /*1c140*/  MOV R4, R26 ;  /* 0x0000001a00047202 */ /* 0x000fe40000000f00 */
[----:B------:R-:W-:Y:S01]  /*1c150*/  LOP3.LUT R10, R11, R10, RZ, 0x3c, !PT ;  /* 0x0000000a0b0a7212 */ /* 0x000fe200078e3cff */
[--C-:B---3--:R-:W-:Y:S01]  /*1c160*/  IMAD.X R9, RZ, RZ, R3.reuse, P0 ;  /* 0x000000ffff097224 */ /* 0x108fe200000e0603 */
[----:B------:R-:W-:Y:S01]  /*1c170*/  MOV R6, R6 ;  /* 0x0000000600067202 */ /* 0x000fe20000000f00 */
[----:B------:R3:W-:Y:S01]  /*1c180*/  STL [R1+0x64], R4 ;  /* 0x0000640401007387 */ /* 0x0007e20000100800 */
[----:B------:R-:W-:-:S03]  /*1c190*/  IMAD.X R11, RZ, RZ, R3, P3 ;  /* 0x000000ffff0b7224 */ /* 0x000fc600018e0603 */
[----:B------:R4:W-:Y:S01]  /*1c1a0*/  STL [R1+0x60], R6 ;  /* 0x0000600601007387 */ /* 0x0009e20000100800 */
[----:B---3--:R-:W-:-:S04]  /*1c1b0*/  LOP3.LUT R4, R14, 0x380, RZ, 0xc0, !PT ;  /* 0x000003800e047812 */ /* 0x008fc800078ec0ff */
[----:B------:R-:W-:Y:S02]  /*1c1c0*/  SHF.R.U64 R4, R4, 0x3, RZ ;  /* 0x0000000304047819 */ /* 0x000fe400000012ff */
[----:B----4-:R-:W-:Y:S02]  /*1c1d0*/  MOV R6, R10 ;  /* 0x0000000a00067202 */ /* 0x010fe40000000f00 */
[----:B------:R-:W-:Y:S02]  /*1c1e0*/  LOP3.LUT R14, R4, R14, RZ, 0x3c, !PT ;  /* 0x0000000e040e7212 */ /* 0x000fe400078e3cff */
[----:B------:R-:W-:Y:S02]  /*1c1f0*/  MOV R4, R8 ;  /* 0x0000000800047202 */ /* 0x000fe40000000f00 */
[----:B------:R-:W-:-:S03]  /*1c200*/  MOV R7, R14 ;  /* 0x0000000e00077202 */ /* 0x000fc60000000f00 */
[----:B------:R3:W-:Y:S04]  /*1c210*/  STL [R1+0x5c], R4 ;  /* 0x00005c0401007387 */ /* 0x0007e80000100800 */
[----:B------:R4:W-:Y:S01]  /*1c220*/  STL [R1+0x58], R6 ;  /* 0x0000580601007387 */ /* 0x0009e20000100800 */
[----:B---3--:R-:W-:Y:S02]  /*1c230*/  MOV R4, R12 ;  /* 0x0000000c00047202 */ /* 0x008fe40000000f00 */
[----:B----4-:R-:W-:-:S03]  /*1c240*/  MOV R6, R38 ;  /* 0x0000002600067202 */ /* 0x010fc60000000f00 */
[----:B------:R3:W-:Y:S04]  /*1c250*/  STL [R1+0x54], R4 ;  /* 0x0000540401007387 */ /* 0x0007e80000100800 */
[----:B------:R4:W-:Y:S01]  /*1c260*/  STL [R1+0x50], R6 ;  /* 0x0000500601007387 */ /* 0x0009e20000100800 */
[----:B---3--:R-:W-:Y:S02]  /*1c270*/  MOV R4, R30 ;  /* 0x0000001e00047202 */ /* 0x008fe40000000f00 */
[----:B----4-:R-:W-:-:S03]  /*1c280*/  IADD3 R6, P0, R2, 0x40, RZ ;  /* 0x0000004002067810 */ /* 0x010fc60007f1e0ff */
[----:B------:R3:W-:Y:S04]  /*1c290*/  STL [R1+0x4c], R4 ;  /* 0x00004c0401007387 */ /* 0x0007e80000100800 */
[----:B------:R4:W-:Y:S01]  /*1c2a0*/  STL [R1+0x48], R7 ;  /* 0x0000480701007387 */ /* 0x0009e20000100800 */
[----:B---3--:R-:W-:-:S04]  /*1c2b0*/  LOP3.LUT R4, R6, 0x380, RZ, 0xc0, !PT ;  /* 0x0000038006047812 */ /* 0x008fc800078ec0ff */
[----:B------:R-:W-:Y:S01]  /*1c2c0*/  SHF.R.U64 R4, R4, 0x3, RZ ;  /* 0x0000000304047819 */ /* 0x000fe200000012ff */
[----:B----4-:R-:W-:-:S03]  /*1c2d0*/  IMAD.X R7, RZ, RZ, R3, P0 ;  /* 0x000000ffff077224 */ /* 0x010fc600000e0603 */
[----:B------:R-:W-:-:S04]  /*1c2e0*/  LOP3.LUT R6, R4, R6, RZ, 0x3c, !PT ;  /* 0x0000000604067212 */ /* 0x000fc800078e3cff */
[----:B------:R-:W-:Y:S02]  /*1c2f0*/  MOV R7, R6 ;  /* 0x0000000600077202 */ /* 0x000fe40000000f00 */
[----:B------:R-:W-:-:S03]  /*1c300*/  IADD3 R6, P0, R2, 0x20, RZ ;  /* 0x0000002002067810 */ /* 0x000fc60007f1e0ff */
[----:B------:R3:W-:Y:S01]  /*1c310*/  STL [R1+0x44], R7 ;  /* 0x0000440701007387 */ /* 0x0007e20000100800 */
[----:B------:R-:W-:-:S04]  /*1c320*/  LOP3.LUT R4, R6, 0x380, RZ, 0xc0, !PT ;  /* 0x0000038006047812 */ /* 0x000fc800078ec0ff */
[----:B------:R-:W-:-:S04]  /*1c330*/  SHF.R.U64 R4, R4, 0x3, RZ ;  /* 0x0000000304047819 */ /* 0x000fc800000012ff */
[----:B------:R-:W-:Y:S01]  /*1c340*/  LOP3.LUT R6, R4, R6, RZ, 0x3c, !PT ;  /* 0x0000000604067212 */ /* 0x000fe200078e3cff */
[----:B---3--:R-:W-:Y:S01]  /*1c350*/  IMAD.X R7, RZ, RZ, R3, P0 ;  /* 0x000000ffff077224 */ /* 0x008fe200000e0603 */
[----:B------:R-:W-:-:S04]  /*1c360*/  LOP3.LUT R4, R2, 0x380, RZ, 0xc0, !PT ;  /* 0x0000038002047812 */ /* 0x000fc800078ec0ff */
[----:B------:R-:W-:Y:S02]  /*1c370*/  SHF.R.U64 R4, R4, 0x3, RZ ;  /* 0x0000000304047819 */ /* 0x000fe400000012ff */
[----:B------:R-:W-:Y:S02]  /*1c380*/  MOV R6, R6 ;  /* 0x0000000600067202 */ /* 0x000fe40000000f00 */
[----:B------:R-:W-:-:S03]  /*1c390*/  LOP3.LUT R2, R4, R2, RZ, 0x3c, !PT ;  /* 0x0000000204027212 */ /* 0x000fc600078e3cff */
[----:B------:R3:W-:Y:S01]  /*1c3a0*/  STL [R1+0x40], R6 ;  /* 0x0000400601007387 */ /* 0x0007e20000100800 */
[----:B------:R-:W-:Y:S02]  /*1c3b0*/  MOV R3, R2 ;  /* 0x0000000200037202 */ /* 0x000fe40000000f00 */
[----:B0-----:R-:W-:-:S03]  /*1c3c0*/  LOP3.LUT P0, R2, R21, 0x3, RZ, 0xc0, !PT ;  /* 0x0000000315027812 */ /* 0x001fc6000780c0ff */
[----:B------:R0:W-:Y:S01]  /*1c3d0*/  STL [R1+0x3c], R3 ;  /* 0x00003c0301007387 */ /* 0x0001e20000100800 */
[----:B------:R-:W-:Y:S01]  /*1c3e0*/  ISETP.EQ.OR P0, PT, R2, 0x3, !P0 ;  /* 0x000000030200780c */ /* 0x000fe20004702670 */
[----:B------:R-:W-:-:S03]  /*1c3f0*/  IMAD.SHL.U32 R2, R21, 0x4, RZ ;  /* 0x0000000415027824 */ /* 0x000fc600078e00ff */
[----:B------:R-:W-:Y:S02]  /*1c400*/  SEL R4, R5, R0, P0 ;  /* 0x0000000005047207 */ /* 0x000fe40000000000 */
[----:B------:R-:W-:Y:S02]  /*1c410*/  LOP3.LUT R2, R2, 0xc, RZ, 0xc0, !PT ;  /* 0x0000000c02027812 */ /* 0x000fe400078ec0ff */
[----:B------:R-:W-:Y:S02]  /*1c420*/  SEL R5, R0, R5, P0 ;  /* 0x0000000500057207 */ /* 0x000fe40000000000 */
[----:B------:R-:W-:Y:S02]  /*1c430*/  IADD3 R2, P1, R2, UR4, RZ ;  /* 0x0000000402027c10 */ /* 0x000fe4000ff3e0ff */
[----:B------:R-:W-:Y:S02]  /*1c440*/  SEL R13, R28, R29, P0 ;  /* 0x0000001d1c0d7207 */ /* 0x000fe40000000000 */
[----:B---3--:R-:W-:Y:S01]  /*1c450*/  SEL R6, R29, R28, P0 ;  /* 0x0000001c1d067207 */ /* 0x008fe20000000000 */
[----:B0-----:R-:W-:-:S05]  /*1c460*/  IMAD.X R3, RZ, RZ, UR5, P1 ;  /* 0x00000005ff037e24 */ /* 0x001fca00088e06ff */
[----:B------:R0:W5:Y:S01]  /*1c470*/  LDG.E.CONSTANT R0, desc[UR36][R2.64] ;  /* 0x0000002402007981 */ /* 0x000162000c1e9900 */
[----:B------:R-:W-:-:S03]  /*1c480*/  UMOV UR4, 0xffffffff ;  /* 0xffffffff00047882 */ /* 0x000fc60000000000 */
[----:B------:R-:W-:Y:S05]  /*1c490*/  BRA.DIV UR4, `(.L_x_1994) ;  /* 0x0000010a04887947 */ /* 0x000fea000b800000 */
[----:B0----5:R-:W-:Y:S01]  /*1c4a0*/  LOP3.LUT R2, R0, 0x2, RZ, 0x3c, !PT ;  /* 0x0000000200027812 */ /* 0x021fe200078e3cff */
[----:B------:R-:W-:Y:S01]  /*1c4b0*/  SHFL.IDX PT, R4, R4, R0, 0x1c1f ;  /* 0x001c1f0004047589 */ /* 0x000fe200000e0000 */
[----:B------:R-:W-:Y:S02]  /*1c4c0*/  SEL R8, R32, R33, P0 ;  /* 0x0000002120087207 */ /* 0x000fe40000000000 */
[----:B------:R-:W-:Y:S01]  /*1c4d0*/  SEL R32, R33, R32, P0 ;  /* 0x0000002021207207 */ /* 0x000fe20000000000 */
[----:B------:R-:W0:Y:S01]  /*1c4e0*/  SHFL.IDX PT, R5, R5, R2, 0x1c1f ;  /* 0x001c1f0205057589 */ /* 0x000e2200000e0000 */
[----:B------:R-:W-:Y:S02]  /*1c4f0*/  SEL R27, R48, R49, P0 ;  /* 0x00000031301b7207 */ /* 0x000fe40000000000 */
[----:B------:R-:W-:Y:S01]  /*1c500*/  SEL R48, R49, R48, P0 ;  /* 0x0000003031307207 */ /* 0x000fe20000000000 */
[----:B------:R-:W-:Y:S01]  /*1c510*/  SHFL.IDX PT, R3, R13, R0, 0x1c1f ;  /* 0x001c1f000d037589 */ /* 0x000fe200000e0000 */
[----:B------:R-:W-:-:S02]  /*1c520*/  SEL R49, R108, R109, P0 ;  /* 0x0000006d6c317207 */ /* 0x000fc40000000000 */
[----:B------:R-:W-:Y:S01]  /*1c530*/  SEL R108, R109, R108, P0 ;  /* 0x0000006c6d6c7207 */ /* 0x000fe20000000000 */
[----:B------:R-:W3:Y:S01]  /*1c540*/  SHFL.IDX PT, R6, R6, R2, 0x1c1f ;  /* 0x001c1f0206067589 */ /* 0x000ee200000e0000 */
[----:B------:R-:W-:Y:S02]  /*1c550*/  SEL R109, R46, R47, P0 ;  /* 0x0000002f2e6d7207 */ /* 0x000fe40000000000 */
[----:B------:R-:W-:Y:S01]  /*1c560*/  SEL R47, R47, R46, P0 ;  /* 0x0000002e2f2f7207 */ /* 0x000fe20000000000 */
[----:B------:R-:W-:Y:S01]  /*1c570*/  SHFL.IDX PT, R8, R8, R0, 0x1c1f ;  /* 0x001c1f0008087589 */ /* 0x000fe200000e0000 */
        /* <DEDUP_REMOVED lines=11> */
[----:B------:R-:W-:Y:S01]  /*1c630*/  SHFL.IDX PT, R28, R28, R0, 0x1c1f ;  /* 0x001c1f001c1c7589 */ /* 0x000fe200000e0000 */
[----:B------:R-:W-:-:S02]  /*1c640*/  SEL R53, R112, R113, P0 ;  /* 0x0000007170357207 */ /* 0x000fc40000000000 */
[----:B------:R-:W-:Y:S01]  /*1c650*/  SEL R50, R54, R55, P0 ;  /* 0x0000003736327207 */ /* 0x000fe20000000000 */
[----:B------:R0:W-:Y:S01]  /*1c660*/  STL [R1+0x34], R7 ;  /* 0x0000340701007387 */ /* 0x0001e20000100800 */
[----:B------:R-:W-:Y:S02]  /*1c670*/  SEL R40, R41, R40, P0 ;  /* 0x0000002829287207 */ /* 0x000fe40000000000 */
[----:B------:R-:W-:Y:S01]  /*1c680*/  SEL R56, R57, R56, P0 ;  /* 0x0000003839387207 */ /* 0x000fe20000000000 */
[----:B------:R-:W-:Y:S01]  /*1c690*/  SHFL.IDX PT, R53, R53, R0, 0x1c1f ;  /* 0x001c1f0035357589 */ /* 0x000fe200000e0000 */
[----:B------:R-:W-:Y:S02]  /*1c6a0*/  SEL R20, R65, R20, P0 ;  /* 0x0000001441147207 */ /* 0x000fe40000000000 */
[----:B------:R-:W-:Y:S01]  /*1c6b0*/  SEL R112, R113, R112, P0 ;  /* 0x0000007071707207 */ /* 0x000fe20000000000 */
[----:B------:R-:W-:Y:S01]  /*1c6c0*/  SHFL.IDX PT, R40, R40, R2, 0x1c1f ;  /* 0x001c1f0228287589 */ /* 0x000fe200000e0000 */
[----:B------:R-:W-:-:S02]  /*1c6d0*/  SEL R55, R55, R54, P0 ;  /* 0x0000003637377207 */ /* 0x000fc40000000000 */
[----:B0-----:R-:W-:Y:S01]  /*1c6e0*/  SEL R7, R36, R37, P0 ;  /* 0x0000002524077207 */ /* 0x001fe20000000000 */
        /* <DEDUP_REMOVED lines=57> */
[----:B------:R-:W1:Y:S01]  /*1ca80*/  SHFL.IDX PT, R100, R100, R2, 0x1c1f ;  /* 0x001c1f0264647589 */ /* 0x000e6200000e0000 */
        /* <DEDUP_REMOVED lines=8> */
[----:B------:R-:W-:Y:S01]  /*1cb10*/  STL [R1+0x38], R5 ;  /* 0x0000380501007387 */ /* 0x000fe20000100800 */
[----:B------:R-:W-:Y:S02]  /*1cb20*/  SEL R92, R93, R92, P0 ;  /* 0x0000005c5d5c7207 */ /* 0x000fe40000000000 */
[----:B------:R-:W-:Y:S01]  /*1cb30*/  SEL R104, R105, R104, P0 ;  /* 0x0000006869687207 */ /* 0x000fe20000000000 */
[----:B------:R-:W-:Y:S01]  /*1cb40*/  SHFL.IDX PT, R107, R114, R2, 0x1c1f ;  /* 0x001c1f02726b7589 */ /* 0x000fe200000e0000 */
[----:B------:R-:W-:-:S02]  /*1cb50*/  SEL R79, R94, R95, P0 ;  /* 0x0000005f5e4f7207 */ /* 0x000fc40000000000 */
[----:B------:R-:W-:Y:S01]  /*1cb60*/  SEL R91, R118, R119, P0 ;  /* 0x00000077765b7207 */ /* 0x000fe20000000000 */
[----:B------:R-:W-:Y:S01]  /*1cb70*/  SHFL.IDX PT, R45, R45, R0, 0x1c1f ;  /* 0x001c1f002d2d7589 */ /* 0x000fe200000e0000 */
[----:B------:R-:W-:Y:S02]  /*1cb80*/  SEL R115, R122, R123, P0 ;  /* 0x0000007b7a737207 */ /* 0x000fe40000000000 */
[----:B---3--:R-:W-:Y:S01]  /*1cb90*/  SEL R4, R3, R6, P0 ;  /* 0x0000000603047207 */ /* 0x008fe20000000000 */
[----:B------:R-:W3:Y:S01]  /*1cba0*/  SHFL.IDX PT, R104, R104, R2, 0x1c1f ;  /* 0x001c1f0268687589 */ /* 0x000ee200000e0000 */
[----:B------:R-:W-:Y:S02]  /*1cbb0*/  SEL R30, R72, R73, P0 ;  /* 0x00000049481e7207 */ /* 0x000fe40000000000 */
[----:B------:R-:W-:Y:S01]  /*1cbc0*/  SEL R35, R76, R77, P0 ;  /* 0x0000004d4c237207 */ /* 0x000fe20000000000 */
[----:B------:R-:W-:Y:S01]  /*1cbd0*/  STL [R1+0x2c], R4 ;  /* 0x00002c0401007387 */ /* 0x000fe20000100800 */
        /* <DEDUP_REMOVED lines=8> */
[----:B------:R-:W2:Y:S01]  /*1cc60*/  SHFL.IDX PT, R84, R84, R2, 0x1c1f ;  /* 0x001c1f0254547589 */ /* 0x000ea200000e0000 */
[----:B------:R-:W-:-:S02]  /*1cc70*/  SEL R93, R64, R156, P0 ;  /* 0x0000009c405d7207 */ /* 0x000fc40000000000 */
[----:B------:R-:W-:Y:S01]  /*1cc80*/  SEL R94, R95, R94, P0 ;  /* 0x0000005e5f5e7207 */ /* 0x000fe20000000000 */
[----:B------:R-:W2:Y:S01]  /*1cc90*/  SHFL.IDX PT, R88, R88, R2, 0x1c1f ;  /* 0x001c1f0258587589 */ /* 0x000ea200000e0000 */
[----:B------:R-:W-:Y:S02]  /*1cca0*/  SEL R118, R119, R118, P0 ;  /* 0x0000007677767207 */ /* 0x000fe40000000000 */
[----:B------:R-:W-:Y:S01]  /*1ccb0*/  SEL R122, R123, R122, P0 ;  /* 0x0000007a7b7a7207 */ /* 0x000fe20000000000 */
[----:B------:R-:W2:Y:S01]  /*1ccc0*/  SHFL.IDX PT, R92, R92, R2, 0x1c1f ;  /* 0x001c1f025c5c7589 */ /* 0x000ea200000e0000 */
[----:B------:R-:W-:Y:S02]  /*1ccd0*/  SEL R3, R6, R3, P0 ;  /* 0x0000000306037207 */ /* 0x000fe40000000000 */
        /* <DEDUP_REMOVED lines=56> */
[----:B----4-:R-:W-:-:S02]  /*1d060*/  SEL R3, R8, R9, P0 ;  /* 0x0000000908037207 */ /* 0x010fc40000000000 */
[----:B------:R-:W-:Y:S01]  /*1d070*/  SEL R5, R9, R8, P0 ;  /* 0x0000000809057207 */ /* 0x000fe20000000000 */
[----:B------:R-:W-:Y:S01]  /*1d080*/  SHFL.IDX PT, R35, R35, R0, 0x1c1f ;  /* 0x001c1f0023237589 */ /* 0x000fe200000e0000 */
[----:B0-----:R-:W-:Y:S02]  /*1d090*/  SEL R4, R7, R10, P0 ;  /* 0x0000000a07047207 */ /* 0x001fe40000000000 */
[----:B------:R-:W-:Y:S01]  /*1d0a0*/  SEL R12, R162, R147, P0 ;  /* 0x00000093a20c7207 */ /* 0x000fe20000000000 */
[----:B------:R-:W0:Y:S01]  /*1d0b0*/  SHFL.IDX PT, R76, R76, R2, 0x1c1f ;  /* 0x001c1f024c4c7589 */ /* 0x000e2200000e0000 */
[----:B------:R-:W-:Y:S02]  /*1d0c0*/  SEL R11, R147, R162, P0 ;  /* 0x000000a2930b7207 */ /* 0x000fe40000000000 */
[----:B------:R-:W-:Y:S01]  /*1d0d0*/  SEL R133, R150, R151, P0 ;  /* 0x0000009796857207 */ /* 0x000fe20000000000 */
[----:B------:R-:W-:Y:S01]  /*1d0e0*/  SHFL.IDX PT, R37, R37, R0, 0x1c1f ;  /* 0x001c1f0025257589 */ /* 0x000fe200000e0000 */
[----:B-1----:R-:W-:-:S02]  /*1d0f0*/  SEL R160, R43, R100, P0 ;  /* 0x000000642ba07207 */ /* 0x002fc40000000000 */
[----:B------:R-:W-:Y:S01]  /*1d100*/  SEL R147, R100, R43, P0 ;  /* 0x0000002b64937207 */ /* 0x000fe20000000000 */
[----:B------:R-:W1:Y:S01]  /*1d110*/  SHFL.IDX PT, R80, R80, R2, 0x1c1f ;  /* 0x001c1f0250507589 */ /* 0x000e6200000e0000 */
[----:B------:R-:W-:Y:S02]  /*1d120*/  SEL R150, R151, R150, P0 ;  /* 0x0000009697967207 */ /* 0x000fe40000000000 */
[----:B---3--:R-:W-:Y:S01]  /*1d130*/  SEL R100, R45, R104, P0 ;  /* 0x000000682d647207 */ /* 0x008fe20000000000 */
[----:B------:R-:W-:Y:S01]  /*1d140*/  SHFL.IDX PT, R49, R49, R0, 0x1c1f ;  /* 0x001c1f0031317589 */ /* 0x000fe200000e0000 */
[----:B--2---:R-:W-:Y:S02]  /*1d150*/  SEL R170, R38, R84, P0 ;  /* 0x0000005426aa7207 */ /* 0x004fe40000000000 */
        /* <DEDUP_REMOVED lines=42> */
[----:B0-----:R-:W-:Y:S01]  /*1d400*/  SEL R174, R35, R76, P0 ;  /* 0x0000004c23ae7207 */ /* 0x001fe20000000000 */
[----:B------:R-:W-:Y:S01]  /*1d410*/  SHFL.IDX PT, R85, R85, R0, 0x1c1f ;  /* 0x001c1f0055557589 */ /* 0x000fe200000e0000 */
[----:B------:R-:W-:Y:S02]  /*1d420*/  SEL R173, R76, R35, P0 ;  /* 0x000000234cad7207 */ /* 0x000fe40000000000 */
[----:B-1----:R-:W-:Y:S01]  /*1d430*/  SEL R172, R37, R80, P0 ;  /* 0x0000005025ac7207 */ /* 0x002fe20000000000 */
[----:B------:R-:W0:Y:S01]  /*1d440*/  SHFL.IDX PT, R144, R144, R2, 0x1c1f ;  /* 0x001c1f0290907589 */ /* 0x000e2200000e0000 */
[----:B------:R-:W-:-:S02]  /*1d450*/  SEL R171, R80, R37, P0 ;  /* 0x0000002550ab7207 */ /* 0x000fc40000000000 */
[----:B--2---:R-:W-:Y:S01]  /*1d460*/  SEL R96, R49, R108, P0 ;  /* 0x0000006c31607207 */ /* 0x004fe20000000000 */
        /* <DEDUP_REMOVED lines=9> */
[----:B------:R-:W1:Y:S01]  /*1d500*/  SHFL.IDX PT, R156, R156, R2, 0x1c1f ;  /* 0x001c1f029c9c7589 */ /* 0x000e6200000e0000 */
[----:B------:R-:W-:Y:S02]  /*1d510*/  SEL R66, R78, R66, P0 ;  /* 0x000000424e427207 */ /* 0x000fe40000000000 */
[----:B---3--:R-:W-:Y:S01]  /*1d520*/  SEL R6, R73, R132, P0 ;  /* 0x0000008449067207 */ /* 0x008fe20000000000 */
[----:B------:R-:W-:Y:S01]  /*1d530*/  SHFL.IDX PT, R64, R64, R0, 0x1c1f ;  /* 0x001c1f0040407589 */ /* 0x000fe200000e0000 */
[----:B----4-:R-:W-:Y:S02]  /*1d540*/  SEL R8, R81, R140, P0 ;  /* 0x0000008c51087207 */ /* 0x010fe40000000000 */
[----:B------:R-:W-:Y:S01]  /*1d550*/  SEL R56, R106, R103, P0 ;  /* 0x000000676a387207 */ /* 0x000fe20000000000 */
[----:B------:R-:W2:Y:S01]  /*1d560*/  SHFL.IDX PT, R146, R146, R2, 0x1c1f ;  /* 0x001c1f0292927589 */ /* 0x000ea200000e0000 */
[----:B0-----:R-:W-:-:S02]  /*1d570*/  SEL R9, R85, R144, P0 ;  /* 0x0000009055097207 */ /* 0x001fc40000000000 */
[----:B------:R-:W-:Y:S01]  /*1d580*/  SEL R72, R122, R119, P0 ;  /* 0x000000777a487207 */ /* 0x000fe20000000000 */
[----:B------:R-:W-:Y:S01]  /*1d590*/  SHFL.IDX PT, R97, R97, R0, 0x1c1f ;  /* 0x001c1f0061617589 */ /* 0x000fe200000e0000 */
[----:B------:R-:W-:Y:S02]  /*1d5a0*/  SEL R73, R132, R73, P0 ;  /* 0x0000004984497207 */ /* 0x000fe40000000000 */
[----:B------:R-:W-:Y:S01]  /*1d5b0*/  SEL R81, R140, R81, P0 ;  /* 0x000000518c517207 */ /* 0x000fe20000000000 */
[----:B------:R-:W0:Y:S01]  /*1d5c0*/  SHFL.IDX PT, R153, R153, R2, 0x1c1f ;  /* 0x001c1f0299997589 */ /* 0x000e2200000e0000 */
[----:B------:R-:W-:Y:S02]  /*1d5d0*/  SEL R85, R144, R85, P0 ;  /* 0x0000005590557207 */ /* 0x000fe40000000000 */
[----:B------:R-:W-:Y:S01]  /*1d5e0*/  SEL R103, R103, R106, P0 ;  /* 0x0000006a67677207 */ /* 0x000fe20000000000 */
[----:B------:R-:W-:Y:S01]  /*1d5f0*/  SHFL.IDX PT, R101, R101, R0, 0x1c1f ;  /* 0x001c1f0065657589 */ /* 0x000fe200000e0000 */
[----:B------:R-:W-:-:S03]  /*1d600*/  SEL R119, R119, R122, P0 ;  /* 0x0000007a77777207 */ /* 0x000fc60000000000 */
[----:B------:R-:W3:Y:S01]  /*1d610*/  SHFL.IDX PT, R154, R154, R2, 0x1c1f ;  /* 0x001c1f029a9a7589 */ /* 0x000ee200000e0000 */
[----:B-1----:R-:W-:Y:S02]  /*1d620*/  SEL R20, R93, R156, P0 ;  /* 0x0000009c5d147207 */ /* 0x002fe40000000000 */
[----:B------:R-:W-:Y:S01]  /*1d630*/  SEL R93, R156, R93, P0 ;  /* 0x0000005d9c5d7207 */ /* 0x000fe20000000000 */
[----:B------:R-:W-:Y:S04]  /*1d640*/  SHFL.IDX PT, R105, R105, R0, 0x1c1f ;  /* 0x001c1f0069697589 */ /* 0x000fe800000e0000 */
[----:B------:R-:W1:Y:S01]  /*1d650*/  SHFL.IDX PT, R155, R155, R2, 0x1c1f ;  /* 0x001c1f029b9b7589 */ /* 0x000e6200000e0000 */
[----:B--2---:R-:W-:Y:S02]  /*1d660*/  SEL R21, R64, R146, P0 ;  /* 0x0000009240157207 */ /* 0x004fe40000000000 */
[----:B------:R-:W-:Y:S01]  /*1d670*/  SEL R64, R146, R64, P0 ;  /* 0x0000004092407207 */ /* 0x000fe20000000000 */
[----:B------:R-:W-:Y:S04]  /*1d680*/  SHFL.IDX PT, R109, R109, R0, 0x1c1f ;  /* 0x001c1f006d6d7589 */ /* 0x000fe800000e0000 */
[----:B------:R-:W2:Y:S01]  /*1d690*/  SHFL.IDX PT, R47, R47, R2, 0x1c1f ;  /* 0x001c1f022f2f7589 */ /* 0x000ea200000e0000 */
[----:B0-----:R-:W-:-:S02]  /*1d6a0*/  SEL R26, R97, R153, P0 ;  /* 0x00000099611a7207 */ /* 0x001fc40000000000 */
[----:B------:R-:W-:Y:S01]  /*1d6b0*/  SEL R97, R153, R97, P0 ;  /* 0x0000006199617207 */ /* 0x000fe20000000000 */
[----:B------:R-:W-:Y:S04]  /*1d6c0*/  SHFL.IDX PT, R54, R54, R0, 0x1c1f ;  /* 0x001c1f0036367589 */ /* 0x000fe800000e0000 */
[----:B------:R-:W0:Y:S01]  /*1d6d0*/  SHFL.IDX PT, R117, R117, R0, 0x1c1f ;  /* 0x001c1f0075757589 */ /* 0x000e2200000e0000 */
[----:B---3--:R-:W-:Y:S02]  /*1d6e0*/  SEL R27, R101, R154, P0 ;  /* 0x0000009a651b7207 */ /* 0x008fe40000000000 */
[----:B------:R-:W-:Y:S01]  /*1d6f0*/  SEL R101, R154, R101, P0 ;  /* 0x000000659a657207 */ /* 0x000fe20000000000 */
[----:B------:R-:W-:Y:S04]  /*1d700*/  SHFL.IDX PT, R121, R59, R0, 0x1c1f ;  /* 0x001c1f003b797589 */ /* 0x000fe800000e0000 */
[----:B------:R-:W3:Y:S01]  /*1d710*/  SHFL.IDX PT, R70, R70, R2, 0x1c1f ;  /* 0x001c1f0246467589 */ /* 0x000ee200000e0000 */
[----:B-1----:R-:W-:-:S02]  /*1d720*/  SEL R36, R105, R155, P0 ;  /* 0x0000009b69247207 */ /* 0x002fc40000000000 */
[----:B------:R-:W-:Y:S01]  /*1d730*/  SEL R105, R155, R105, P0 ;  /* 0x000000699b697207 */ /* 0x000fe20000000000 */
[----:B------:R-:W-:Y:S04]  /*1d740*/  SHFL.IDX PT, R125, R63, R0, 0x1c1f ;  /* 0x001c1f003f7d7589 */ /* 0x000fe800000e0000 */
[----:B------:R-:W-:Y:S01]  /*1d750*/  SHFL.IDX PT, R74, R74, R2, 0x1c1f ;  /* 0x001c1f024a4a7589 */ /* 0x000fe200000e0000 */
[----:B--2---:R-:W-:Y:S02]  /*1d760*/  SEL R37, R109, R47, P0 ;  /* 0x0000002f6d257207 */ /* 0x004fe40000000000 */
[----:B------:R-:W-:Y:S01]  /*1d770*/  SEL R47, R47, R109, P0 ;  /* 0x0000006d2f2f7207 */ /* 0x000fe20000000000 */
[----:B------:R-:W-:Y:S04]  /*1d780*/  SHFL.IDX PT, R67, R67, R0, 0x1c1f ;  /* 0x001c1f0043437589 */ /* 0x000fe800000e0000 */
[----:B------:R-:W1:Y:S01]  /*1d790*/  SHFL.IDX PT, R82, R82, R2, 0x1c1f ;  /* 0x001c1f0252527589 */ /* 0x000e6200000e0000 */
[----:B0-----:R-:W-:-:S02]  /*1d7a0*/  SEL R42, R117, R113, P0 ;  /* 0x00000071752a7207 */ /* 0x001fc40000000000 */
[----:B------:R-:W-:Y:S01]  /*1d7b0*/  SEL R113, R113, R117, P0 ;  /* 0x0000007571717207 */ /* 0x000fe20000000000 */
[----:B------:R-:W-:Y:S04]  /*1d7c0*/  SHFL.IDX PT, R71, R71, R0, 0x1c1f ;  /* 0x001c1f0047477589 */ /* 0x000fe800000e0000 */
[----:B------:R-:W0:Y:S01]  /*1d7d0*/  SHFL.IDX PT, R86, R86, R2, 0x1c1f ;  /* 0x001c1f0256567589 */ /* 0x000e2200000e0000 */
[----:B---3--:R-:W-:Y:S02]  /*1d7e0*/  SEL R43, R121, R70, P0 ;  /* 0x00000046792b7207 */ /* 0x008fe40000000000 */
[----:B------:R-:W-:Y:S01]  /*1d7f0*/  SEL R70, R70, R121, P0 ;  /* 0x0000007946467207 */ /* 0x000fe20000000000 */
[----:B------:R-:W-:Y:S04]  /*1d800*/  SHFL.IDX PT, R75, R75, R0, 0x1c1f ;  /* 0x001c1f004b4b7589 */ /* 0x000fe800000e0000 */
[----:B------:R-:W2:Y:S04]  /*1d810*/  SHFL.IDX PT, R90, R90, R2, 0x1c1f ;  /* 0x001c1f025a5a7589 */ /* 0x000ea800000e0000 */
[----:B------:R-:W-:Y:S04]  /*1d820*/  SHFL.IDX PT, R79, R79, R0, 0x1c1f ;  /* 0x001c1f004f4f7589 */ /* 0x000fe800000e0000 */
[----:B------:R-:W3:Y:S01]  /*1d830*/  SHFL.IDX PT, R94, R94, R2, 0x1c1f ;  /* 0x001c1f025e5e7589 */ /* 0x000ee200000e0000 */
[----:B-1----:R-:W-:-:S02]  /*1d840*/  SEL R48, R67, R82, P0 ;  /* 0x0000005243307207 */ /* 0x002fc40000000000 */
[----:B------:R-:W-:Y:S01]  /*1d850*/  SEL R67, R82, R67, P0 ;  /* 0x0000004352437207 */ /* 0x000fe20000000000 */
[----:B------:R-:W1:Y:S04]  /*1d860*/  SHFL.IDX PT, R98, R98, R2, 0x1c1f ;  /* 0x001c1f0262627589 */ /* 0x000e6800000e0000 */
[----:B------:R-:W-:Y:S01]  /*1d870*/  SHFL.IDX PT, R83, R83, R0, 0x1c1f ;  /* 0x001c1f0053537589 */ /* 0x000fe200000e0000 */
[----:B0-----:R-:W-:Y:S02]  /*1d880*/  SEL R49, R71, R86, P0 ;  /* 0x0000005647317207 */ /* 0x001fe40000000000 */
[----:B------:R-:W-:Y:S01]  /*1d890*/  SEL R71, R86, R71, P0 ;  /* 0x0000004756477207 */ /* 0x000fe20000000000 */
[----:B------:R-:W0:Y:S04]  /*1d8a0*/  SHFL.IDX PT, R102, R102, R2, 0x1c1f ;  /* 0x001c1f0266667589 */ /* 0x000e2800000e0000 */
[----:B------:R-:W-:Y:S01]  /*1d8b0*/  SHFL.IDX PT, R87, R87, R0, 0x1c1f ;  /* 0x001c1f0057577589 */ /* 0x000fe200000e0000 */
[----:B--2---:R-:W-:-:S02]  /*1d8c0*/  SEL R51, R75, R90, P0 ;  /* 0x0000005a4b337207 */ /* 0x004fc40000000000 */
[----:B------:R-:W-:Y:S01]  /*1d8d0*/  SEL R75, R90, R75, P0 ;  /* 0x0000004b5a4b7207 */ /* 0x000fe20000000000 */
[----:B------:R-:W2:Y:S04]  /*1d8e0*/  SHFL.IDX PT, R110, R110, R2, 0x1c1f ;  /* 0x001c1f026e6e7589 */ /* 0x000ea800000e0000 */
[----:B------:R-:W4:Y:S01]  /*1d8f0*/  SHFL.IDX PT, R111, R111, R0, 0x1c1f ;  /* 0x001c1f006f6f7589 */ /* 0x000f2200000e0000 */
[----:B---3--:R-:W-:Y:S02]  /*1d900*/  SEL R52, R79, R94, P0 ;  /* 0x0000005e4f347207 */ /* 0x008fe40000000000 */
[----:B------:R-:W-:Y:S01]  /*1d910*/  SEL R79, R94, R79, P0 ;  /* 0x0000004f5e4f7207 */ /* 0x000fe20000000000 */
[----:B------:R-:W-:Y:S01]  /*1d920*/  SHFL.IDX PT, R91, R91, R0, 0x1c1f ;  /* 0x001c1f005b5b7589 */ /* 0x000fe200000e0000 */
[----:B-1----:R-:W-:-:S02]  /*1d930*/  SEL R53, R99, R98, P0 ;  /* 0x0000006263357207 */ /* 0x002fc40000000000 */
[----:B------:R-:W-:Y:S01]  /*1d940*/  SEL R98, R98, R99, P0 ;  /* 0x0000006362627207 */ /* 0x000fe20000000000 */
[----:B------:R-:W-:Y:S04]  /*1d950*/  SHFL.IDX PT, R118, R118, R2, 0x1c1f ;  /* 0x001c1f0276767589 */ /* 0x000fe800000e0000 */
[----:B------:R-:W1:Y:S01]  /*1d960*/  SHFL.IDX PT, R115, R115, R0, 0x1c1f ;  /* 0x001c1f0073737589 */ /* 0x000e6200000e0000 */
[----:B0-----:R-:W-:Y:S02]  /*1d970*/  SEL R55, R83, R102, P0 ;  /* 0x0000006653377207 */ /* 0x001fe40000000000 */
[----:B------:R-:W-:Y:S01]  /*1d980*/  SEL R83, R102, R83, P0 ;  /* 0x0000005366537207 */ /* 0x000fe20000000000 */
[----:B------:R-:W-:Y:S04]  /*1d990*/  SHFL.IDX PT, R95, R95, R0, 0x1c1f ;  /* 0x001c1f005f5f7589 */ /* 0x000fe800000e0000 */
[----:B------:R-:W0:Y:S01]  /*1d9a0*/  SHFL.IDX PT, R126, R126, R2, 0x1c1f ;  /* 0x001c1f027e7e7589 */ /* 0x000e2200000e0000 */
[----:B--2---:R-:W-:-:S02]  /*1d9b0*/  SEL R57, R87, R110, P0 ;  /* 0x0000006e57397207 */ /* 0x004fc40000000000 */
[----:B------:R-:W-:Y:S01]  /*1d9c0*/  SEL R87, R110, R87, P0 ;  /* 0x000000576e577207 */ /* 0x000fe20000000000 */
[----:B------:R-:W-:Y:S01]  /*1d9d0*/  SHFL.IDX PT, R123, R123, R0, 0x1c1f ;  /* 0x001c1f007b7b7589 */ /* 0x000fe200000e0000 */
[----:B----4-:R-:W-:Y:S02]  /*1d9e0*/  SEL R60, R111, R107, P0 ;  /* 0x0000006b6f3c7207 */ /* 0x010fe40000000000 */
[----:B------:R-:W-:Y:S01]  /*1d9f0*/  SEL R107, R107, R111, P0 ;  /* 0x0000006f6b6b7207 */ /* 0x000fe20000000000 */
[----:B------:R-:W2:Y:S04]  /*1da00*/  SHFL.IDX PT, R134, R134, R2, 0x1c1f ;  /* 0x001c1f0286867589 */ /* 0x000ea800000e0000 */
[----:B------:R-:W3:Y:S04]  /*1da10*/  SHFL.IDX PT, R127, R138, R2, 0x1c1f ;  /* 0x001c1f028a7f7589 */ /* 0x000ee800000e0000 */
[----:B------:R-:W-:Y:S01]  /*1da20*/  SHFL.IDX PT, R131, R131, R0, 0x1c1f ;  /* 0x001c1f0083837589 */ /* 0x000fe200000e0000 */
[----:B-1----:R-:W-:-:S02]  /*1da30*/  SEL R62, R115, R114, P0 ;  /* 0x00000072733e7207 */ /* 0x002fc40000000000 */
[----:B------:R-:W-:Y:S01]  /*1da40*/  SEL R114, R114, R115, P0 ;  /* 0x0000007372727207 */ /* 0x000fe20000000000 */
[----:B------:R-:W1:Y:S04]  /*1da50*/  SHFL.IDX PT, R129, R142, R2, 0x1c1f ;  /* 0x001c1f028e817589 */ /* 0x000e6800000e0000 */
[----:B------:R4:W-:Y:S01]  /*1da60*/  STL [R1+0x24], R3 ;  /* 0x0000240301007387 */ /* 0x0009e20000100800 */
[----:B0-----:R-:W-:Y:S02]  /*1da70*/  SEL R68, R95, R126, P0 ;  /* 0x0000007e5f447207 */ /* 0x001fe40000000000 */
[----:B------:R-:W-:Y:S01]  /*1da80*/  SEL R95, R126, R95, P0 ;  /* 0x0000005f7e5f7207 */ /* 0x000fe20000000000 */
[----:B------:R0:W-:Y:S04]  /*1da90*/  STL [R1+0x28], R5 ;  /* 0x0000280501007387 */ /* 0x0001e80000100800 */
[----:B------:R3:W-:Y:S01]  /*1daa0*/  STL [R1+0x18], R4 ;  /* 0x0000180401007387 */ /* 0x0007e20000100800 */
[----:B--2---:R-:W-:-:S02]  /*1dab0*/  SEL R76, R123, R134, P0 ;  /* 0x000000867b4c7207 */ /* 0x004fc40000000000 */
[----:B----4-:R-:W-:Y:S01]  /*1dac0*/  SEL R3, R10, R7, P0 ;  /* 0x000000070a037207 */ /* 0x010fe20000000000 */
[----:B------:R-:W2:Y:S01]  /*1dad0*/  SHFL.IDX PT, R59, R12, R0, 0x1c1f ;  /* 0x001c1f000c3b7589 */ /* 0x000ea200000e0000 */
[----:B------:R-:W-:Y:S02]  /*1dae0*/  SEL R7, R77, R136, P0 ;  /* 0x000000884d077207 */ /* 0x000fe40000000000 */
[----:B0-----:R-:W-:Y:S01]  /*1daf0*/  SEL R5, R40, R28, P0 ;  /* 0x0000001c28057207 */ /* 0x001fe20000000000 */
[----:B------:R0:W-:Y:S01]  /*1db00*/  STL [R1+0x20], R3 ;  /* 0x0000200301007387 */ /* 0x0001e20000100800 */
[----:B------:R-:W-:Y:S02]  /*1db10*/  SEL R10, R89, R148, P0 ;  /* 0x00000094590a7207 */ /* 0x000fe40000000000 */
[----:B---3--:R-:W-:Y:S01]  /*1db20*/  SEL R4, R29, R44, P0 ;  /* 0x0000002c1d047207 */ /* 0x008fe20000000000 */
[----:B------:R-:W3:Y:S01]  /*1db30*/  SHFL.IDX PT, R63, R133, R0, 0x1c1f ;  /* 0x001c1f00853f7589 */ /* 0x000ee200000e0000 */
[----:B------:R-:W-:-:S02]  /*1db40*/  SEL R78, R130, R127, P0 ;  /* 0x0000007f824e7207 */ /* 0x000fc40000000000 */
[----:B-1----:R-:W-:Y:S01]  /*1db50*/  SEL R80, R131, R129, P0 ;  /* 0x0000008183507207 */ /* 0x002fe20000000000 */
[----:B------:R-:W1:Y:S01]  /*1db60*/  SHFL.IDX PT, R11, R11, R2, 0x1c1f ;  /* 0x001c1f020b0b7589 */ /* 0x000e6200000e0000 */
[----:B------:R-:W-:Y:S02]  /*1db70*/  SEL R77, R136, R77, P0 ;  /* 0x0000004d884d7207 */ /* 0x000fe40000000000 */
[----:B0-----:R-:W-:Y:S01]  /*1db80*/  SEL R3, R28, R40, P0 ;  /* 0x000000281c037207 */ /* 0x001fe20000000000 */
[----:B------:R0:W4:Y:S01]  /*1db90*/  SHFL.IDX PT, R0, R150, R2, 0x1c1f ;  /* 0x001c1f0296007589 */ /* 0x00012200000e0000 */
[----:B------:R-:W-:Y:S02]  /*1dba0*/  SEL R40, R54, R32, P0 ;  /* 0x0000002036287207 */ /* 0x000fe40000000000 */
[----:B------:R-:W-:Y:S01]  /*1dbb0*/  SEL R89, R148, R89, P0 ;  /* 0x0000005994597207 */ /* 0x000fe20000000000 */
[----:B------:R2:W-:Y:S01]  /*1dbc0*/  STL [R1+0xc], R3 ;  /* 0x00000c0301007387 */ /* 0x0005e20000100800 */
[----:B------:R-:W-:-:S02]  /*1dbd0*/  SEL R54, R32, R54, P0 ;  /* 0x0000003620367207 */ /* 0x000fc40000000000 */
[----:B------:R-:W-:Y:S01]  /*1dbe0*/  SEL R123, R134, R123, P0 ;  /* 0x0000007b867b7207 */ /* 0x000fe20000000000 */
[----:B------:R3:W-:Y:S01]  /*1dbf0*/  STL [R1+0x10], R5 ;  /* 0x0000100501007387 */ /* 0x0007e20000100800 */
[----:B------:R-:W-:Y:S01]  /*1dc00*/  SEL R127, R127, R130, P0 ;  /* 0x000000827f7f7207 */ /* 0x000fe20000000000 */
[----:B0-----:R-:W-:Y:S01]  /*1dc10*/  IMAD.MOV.U32 R2, RZ, RZ, RZ ;  /* 0x000000ffff027224 */ /* 0x001fe200078e00ff */
[----:B------:R-:W-:Y:S01]  /*1dc20*/  SEL R129, R129, R131, P0 ;  /* 0x0000008381817207 */ /* 0x000fe20000000000 */
[----:B------:R0:W-:Y:S01]  /*1dc30*/  STL [R1+0x4], R4 ;  /* 0x0000040401007387 */ /* 0x0001e20000100800 */
[----:B--2---:R-:W-:Y:S02]  /*1dc40*/  SEL R3, R44, R29, P0 ;  /* 0x0000001d2c037207 */ /* 0x004fe40000000000 */
[----:B------:R-:W-:Y:S02]  /*1dc50*/  SEL R44, R125, R74, P0 ;  /* 0x0000004a7d2c7207 */ /* 0x000fe40000000000 */
[----:B---3--:R-:W-:Y:S01]  /*1dc60*/  SEL R5, R69, R128, P0 ;  /* 0x0000008045057207 */ /* 0x008fe20000000000 */
[----:B------:R2:W-:Y:S01]  /*1dc70*/  STL [R1+0x8], R3 ;  /* 0x0000080301007387 */ /* 0x0005e20000100800 */
[----:B------:R-:W-:-:S02]  /*1dc80*/  SEL R69, R128, R69, P0 ;  /* 0x0000004580457207 */ /* 0x000fc40000000000 */
[----:B0-----:R-:W-:Y:S02]  /*1dc90*/  SEL R4, R65, R124, P0 ;  /* 0x0000007c41047207 */ /* 0x001fe40000000000 */
[----:B------:R-:W-:Y:S02]  /*1dca0*/  SEL R65, R124, R65, P0 ;  /* 0x000000417c417207 */ /* 0x000fe40000000000 */
[----:B------:R-:W-:Y:S02]  /*1dcb0*/  SEL R74, R74, R125, P0 ;  /* 0x0000007d4a4a7207 */ /* 0x000fe40000000000 */
[----:B--2---:R-:W-:Y:S02]  /*1dcc0*/  SEL R3, R61, R120, P0 ;  /* 0x000000783d037207 */ /* 0x004fe40000000000 */
[----:B------:R-:W-:Y:S02]  /*1dcd0*/  SEL R120, R120, R61, P0 ;  /* 0x0000003d78787207 */ /* 0x000fe40000000000 */
[----:B------:R-:W-:-:S02]  /*1dce0*/  SEL R61, R91, R118, P0 ;  /* 0x000000765b3d7207 */ /* 0x000fc40000000000 */
[----:B-1--4-:R-:W-:-:S07]  /*1dcf0*/  SEL R91, R118, R91, P0 ;  /* 0x0000005b765b7207 */ /* 0x012fce0000000000 */
.L_x_2389:
[----:B------:R-:W2:Y:S04]  /*1dd00*/  LDL.LU R28, [R1+0x3c] ;  /* 0x00003c00011c7983 */ /* 0x000ea80000300800 */
[----:B------:R-:W3:Y:S04]  /*1dd10*/  LDL.LU R32, [R1+0x40] ;  /* 0x0000400001207983 */ /* 0x000ee80000300800 */
[----:B------:R-:W4:Y:S04]  /*1dd20*/  LDL.LU R86, [R1+0x44] ;  /* 0x0000440001567983 */ /* 0x000f280000300800 */
[----:B------:R-:W4:Y:S04]  /*1dd30*/  LDL.LU R82, [R1+0x48] ;  /* 0x0000480001527983 */ /* 0x000f280000300800 */
[----:B------:R-:W4:Y:S04]  /*1dd40*/  LDL.LU R108, [R1+0x4c] ;  /* 0x00004c00016c7983 */ /* 0x000f280000300800 */
[----:B------:R-:W4:Y:S04]  /*1dd50*/  LDL.LU R99, [R1+0x50] ;  /* 0x0000500001637983 */ /* 0x000f280000300800 */
[----:B------:R-:W2:Y:S04]  /*1dd60*/  LDL R126, [R1+0x2c] ;  /* 0x00002c00017e7983 */ /* 0x000ea80000100800 */
[----:B------:R-:W2:Y:S04]  /*1dd70*/  LDL R125, [R1+0x34] ;  /* 0x00003400017d7983 */ /* 0x000ea80000100800 */
[----:B------:R-:W3:Y:S04]  /*1dd80*/  LDL R124, [R1+0x30] ;  /* 0x00003000017c7983 */ /* 0x000ee80000100800 */
[----:B------:R-:W3:Y:S04]  /*1dd90*/  LDL R122, [R1+0x38] ;  /* 0x00003800017a7983 */ /* 0x000ee80000100800 */
[----:B------:R-:W4:Y:S04]  /*1dda0*/  LDL R121, [R1+0x18] ;  /* 0x0000180001797983 */ /* 0x000f280000100800 */
[----:B------:R-:W4:Y:S04]  /*1ddb0*/  LDL R118, [R1+0x24] ;  /* 0x0000240001767983 */ /* 0x000f280000100800 */
[----:B------:R-:W4:Y:S04]  /*1ddc0*/  LDL R117, [R1+0x20] ;  /* 0x0000200001757983 */ /* 0x000f280000100800 */
[----:B------:R-:W4:Y:S04]  /*1ddd0*/  LDL R115, [R1+0x28] ;  /* 0x0000280001737983 */ /* 0x000f280000100800 */
[----:B------:R-:W4:Y:S04]  /*1dde0*/  LDL R111, [R1+0x4] ;  /* 0x00000400016f7983 */ /* 0x000f280000100800 */
[----:B------:R-:W4:Y:S04]  /*1ddf0*/  LDL R110, [R1+0xc] ;  /* 0x00000c00016e7983 */ /* 0x000f280000100800 */
[----:B------:R-:W4:Y:S04]  /*1de00*/  LDL R106, [R1+0x8] ;  /* 0x00000800016a7983 */ /* 0x000f280000100800 */
[----:B------:R-:W4:Y:S01]  /*1de10*/  LDL R102, [R1+0x10] ;  /* 0x0000100001667983 */ /* 0x000f220000100800 */
[----:B------:R-:W-:Y:S05]  /*1de20*/  WARPSYNC.ALL ;  /* 0x0000000000007948 */ /* 0x000fea0003800000 */
[----:B------:R-:W-:Y:S01]  /*1de30*/  F2FP.BF16.F32.PACK_AB R13, R21, R20 ;  /* 0x00000014150d723e */ /* 0x000fe200000010ff */
[----:B------:R-:W4:Y:S01]  /*1de40*/  LDL.LU R94, [R1+0x54] ;  /* 0x00005400015e7983 */ /* 0x000f220000300800 */
[----:B------:R-:W-:Y:S01]  /*1de50*/  F2FP.BF16.F32.PACK_AB R15, R64, R93 ;  /* 0x0000005d400f723e */ /* 0x000fe200000010ff */
[----:B------:R-:W-:Y:S01]  /*1de60*/  ULDC.64 UR4, c[0x0][0xc00] ;  /* 0x0003000000047ab9 */ /* 0x000fe20000000a00 */
[----:B------:R-:W-:Y:S01]  /*1de70*/  F2FP.BF16.F32.PACK_AB R29, R27, R26 ;  /* 0x0000001a1b1d723e */ /* 0x000fe200000010ff */
[----:B------:R-:W4:Y:S01]  /*1de80*/  LDL.LU R90, [R1+0x58] ;  /* 0x00005800015a7983 */ /* 0x000f220000300800 */
[----:B------:R-:W-:Y:S01]  /*1de90*/  F2FP.BF16.F32.PACK_AB R31, R101, R97 ;  /* 0x00000061651f723e */ /* 0x000fe200000010ff */
[----:B------:R-:W-:Y:S01]  /*1dea0*/  ULDC.64 UR6, c[0x0][0xc08] ;  /* 0x0003020000067ab9 */ /* 0x000fe20000000a00 */
[----:B------:R-:W-:-:S02]  /*1deb0*/  F2FP.BF16.F32.PACK_AB R33, R37, R36 ;  /* 0x000000242521723e */ /* 0x000fc400000010ff */
[----:B------:R-:W-:Y:S01]  /*1dec0*/  F2FP.BF16.F32.PACK_AB R35, R47, R105 ;  /* 0x000000692f23723e */ /* 0x000fe200000010ff */
[----:B------:R-:W-:Y:S01]  /*1ded0*/  BAR.SYNC.DEFER_BLOCKING 0x1, 0x100 ;  /* 0x0044000000007b1d */ /* 0x000fe20000010000 */
[----:B--2---:R-:W-:Y:S02]  /*1dee0*/  F2FP.BF16.F32.PACK_AB R12, R126, R125 ;  /* 0x0000007d7e0c723e */ /* 0x004fe400000010ff */
[----:B---3--:R-:W-:-:S05]  /*1def0*/  F2FP.BF16.F32.PACK_AB R14, R124, R122 ;  /* 0x0000007a7c0e723e */ /* 0x008fca00000010ff */
[----:B------:R0:W-:Y:S01]  /*1df00*/  STSM.16.M88.4 [R28], R12 ;  /* 0x0000000c1c007844 */ /* 0x0001e20000000200 */
[----:B----4-:R-:W-:Y:S02]  /*1df10*/  F2FP.BF16.F32.PACK_AB R30, R117, R115 ;  /* 0x00000073751e723e */ /* 0x010fe400000010ff */
[----:B0-----:R-:W-:Y:S02]  /*1df20*/  F2FP.BF16.F32.PACK_AB R28, R121, R118 ;  /* 0x00000076791c723e */ /* 0x001fe400000010ff */
[----:B------:R-:W-:-:S03]  /*1df30*/  F2FP.BF16.F32.PACK_AB R12, R192, R226 ;  /* 0x000000e2c00c723e */ /* 0x000fc600000010ff */
[----:B------:R0:W-:Y:S01]  /*1df40*/  STSM.16.M88.4 [R32], R28 ;  /* 0x0000001c20007844 */ /* 0x0001e20000000200 */
[----:B------:R-:W-:Y:S02]  /*1df50*/  F2FP.BF16.F32.PACK_AB R13, R39, R38 ;  /* 0x00000026270d723e */ /* 0x000fe400000010ff */
[----:B------:R-:W-:Y:S02]  /*1df60*/  F2FP.BF16.F32.PACK_AB R14, R204, R229 ;  /* 0x000000e5cc0e723e */ /* 0x000fe400000010ff */
[----:B------:R-:W-:Y:S02]  /*1df70*/  F2FP.BF16.F32.PACK_AB R15, R50, R46 ;  /* 0x0000002e320f723e */ /* 0x000fe400000010ff */
[----:B------:R-:W-:Y:S02]  /*1df80*/  F2FP.BF16.F32.PACK_AB R34, R106, R102 ;  /* 0x000000666a22723e */ /* 0x000fe400000010ff */
[----:B0-----:R-:W-:-:S05]  /*1df90*/  F2FP.BF16.F32.PACK_AB R32, R111, R110 ;  /* 0x0000006e6f20723e */ /* 0x001fca00000010ff */
[----:B------:R0:W-:Y:S04]  /*1dfa0*/  STSM.16.M88.4 [R86], R32 ;  /* 0x0000002056007844 */ /* 0x0001e80000000200 */
[----:B------:R1:W-:Y:S04]  /*1dfb0*/  STSM.16.M88.4 [R82], R12 ;  /* 0x0000000c52007844 */ /* 0x0003e80000000200 */
[----:B0-----:R-:W2:Y:S04]  /*1dfc0*/  LDL.LU R86, [R1+0x5c] ;  /* 0x00005c0001567983 */ /* 0x001ea80000300800 */
[----:B-1----:R-:W3:Y:S01]  /*1dfd0*/  LDL.LU R82, [R1+0x60] ;  /* 0x0000600001527983 */ /* 0x002ee20000300800 */
[----:B------:R-:W-:-:S02]  /*1dfe0*/  F2FP.BF16.F32.PACK_AB R28, R181, R183 ;  /* 0x000000b7b51c723e */ /* 0x000fc400000010ff */
        /* <DEDUP_REMOVED lines=8> */
[----:B------:R-:W-:Y:S02]  /*1e070*/  F2FP.BF16.F32.PACK_AB R12, R174, R176 ;  /* 0x000000b0ae0c723e */ /* 0x000fe400000010ff */
[----:B------:R-:W-:Y:S02]  /*1e080*/  F2FP.BF16.F32.PACK_AB R13, R45, R44 ;  /* 0x0000002c2d0d723e */ /* 0x000fe400000010ff */
[----:B------:R-:W-:Y:S02]  /*1e090*/  F2FP.BF16.F32.PACK_AB R14, R173, R175 ;  /* 0x000000afad0e723e */ /* 0x000fe400000010ff */
[----:B------:R-:W-:Y:S01]  /*1e0a0*/  F2FP.BF16.F32.PACK_AB R15, R66, R74 ;  /* 0x0000004a420f723e */ /* 0x000fe200000010ff */
[----:B------:R1:W-:Y:S04]  /*1e0b0*/  STSM.16.M88.4 [R99], R32 ;  /* 0x0000002063007844 */ /* 0x0003e80000000200 */
[----:B0-----:R-:W4:Y:S01]  /*1e0c0*/  LDL.LU R108, [R1+0x64] ;  /* 0x00006400016c7983 */ /* 0x001f220000300800 */
[----:B------:R-:W-:-:S02]  /*1e0d0*/  F2FP.BF16.F32.PACK_AB R28, R170, R172 ;  /* 0x000000acaa1c723e */ /* 0x000fc400000010ff */
[----:B------:R-:W-:Y:S02]  /*1e0e0*/  F2FP.BF16.F32.PACK_AB R29, R49, R48 ;  /* 0x00000030311d723e */ /* 0x000fe400000010ff */
[----:B------:R-:W-:Y:S02]  /*1e0f0*/  F2FP.BF16.F32.PACK_AB R30, R169, R171 ;  /* 0x000000aba91e723e */ /* 0x000fe400000010ff */
[----:B------:R-:W-:Y:S01]  /*1e100*/  F2FP.BF16.F32.PACK_AB R31, R71, R67 ;  /* 0x00000043471f723e */ /* 0x000fe200000010ff */
[----:B------:R0:W-:Y:S04]  /*1e110*/  STSM.16.M88.4 [R94], R12 ;  /* 0x0000000c5e007844 */ /* 0x0001e80000000200 */
[----:B-1----:R-:W4:Y:S04]  /*1e120*/  LDL.LU R99, [R1+0x68] ;  /* 0x0000680001637983 */ /* 0x002f280000300800 */
[----:B------:R1:W-:Y:S01]  /*1e130*/  STSM.16.M88.4 [R90], R28 ;  /* 0x0000001c5a007844 */ /* 0x0003e20000000200 */
[----:B------:R-:W-:-:S02]  /*1e140*/  F2FP.BF16.F32.PACK_AB R32, R166, R168 ;  /* 0x000000a8a620723e */ /* 0x000fc400000010ff */
[----:B------:R-:W-:Y:S01]  /*1e150*/  F2FP.BF16.F32.PACK_AB R33, R52, R51 ;  /* 0x000000333421723e */ /* 0x000fe200000010ff */
[----:B0-----:R-:W4:Y:S01]  /*1e160*/  LDL.LU R94, [R1+0x6c] ;  /* 0x00006c00015e7983 */ /* 0x001f220000300800 */
[----:B------:R-:W-:Y:S02]  /*1e170*/  F2FP.BF16.F32.PACK_AB R34, R165, R167 ;  /* 0x000000a7a522723e */ /* 0x000fe400000010ff */
[----:B------:R-:W-:Y:S01]  /*1e180*/  F2FP.BF16.F32.PACK_AB R35, R79, R75 ;  /* 0x0000004b4f23723e */ /* 0x000fe200000010ff */
[----:B-1----:R-:W4:Y:S01]  /*1e190*/  LDL.LU R90, [R1+0x70] ;  /* 0x00007000015a7983 */ /* 0x002f220000300800 */
[----:B------:R-:W-:Y:S02]  /*1e1a0*/  F2FP.BF16.F32.PACK_AB R12, R160, R162 ;  /* 0x000000a2a00c723e */ /* 0x000fe400000010ff */
[----:B------:R-:W-:Y:S02]  /*1e1b0*/  F2FP.BF16.F32.PACK_AB R13, R55, R53 ;  /* 0x00000035370d723e */ /* 0x000fe400000010ff */
[----:B------:R-:W-:-:S02]  /*1e1c0*/  F2FP.BF16.F32.PACK_AB R14, R147, R161 ;  /* 0x000000a1930e723e */ /* 0x000fc400000010ff */
[----:B------:R-:W-:Y:S01]  /*1e1d0*/  F2FP.BF16.F32.PACK_AB R15, R83, R98 ;  /* 0x00000062530f723e */ /* 0x000fe200000010ff */
[----:B--2---:R0:W-:Y:S04]  /*1e1e0*/  STSM.16.M88.4 [R86], R32 ;  /* 0x0000002056007844 */ /* 0x0041e80000000200 */
[----:B---3--:R1:W-:Y:S04]  /*1e1f0*/  STSM.16.M88.4 [R82], R12 ;  /* 0x0000000c52007844 */ /* 0x0083e80000000200 */
        /* <DEDUP_REMOVED lines=8> */
[----:B----4-:R0:W-:Y:S01]  /*1e280*/  STSM.16.M88.4 [R108], R28 ;  /* 0x0000001c6c007844 */ /* 0x0101e20000000200 */
[----:B------:R-:W-:-:S02]  /*1e290*/  F2FP.BF16.F32.PACK_AB R34, R116, R112 ;  /* 0x000000707422723e */ /* 0x000fc400000010ff */
[----:B------:R-:W-:Y:S02]  /*1e2a0*/  F2FP.BF16.F32.PACK_AB R35, R91, R107 ;  /* 0x0000006b5b23723e */ /* 0x000fe400000010ff */
[----:B------:R-:W-:Y:S02]  /*1e2b0*/  F2FP.BF16.F32.PACK_AB R12, R4, R3 ;  /* 0x00000003040c723e */ /* 0x000fe400000010ff */
[----:B------:R-:W-:Y:S02]  /*1e2c0*/  F2FP.BF16.F32.PACK_AB R13, R68, R62 ;  /* 0x0000003e440d723e */ /* 0x000fe400000010ff */
[----:B------:R-:W-:Y:S02]  /*1e2d0*/  F2FP.BF16.F32.PACK_AB R14, R65, R120 ;  /* 0x00000078410e723e */ /* 0x000fe400000010ff */
[----:B------:R-:W-:Y:S01]  /*1e2e0*/  F2FP.BF16.F32.PACK_AB R15, R95, R114 ;  /* 0x000000725f0f723e */ /* 0x000fe200000010ff */
[----:B------:R1:W-:Y:S01]  /*1e2f0*/  STSM.16.M88.4 [R99], R32 ;  /* 0x0000002063007844 */ /* 0x0003e20000000200 */
[----:B0-----:R-:W-:-:S02]  /*1e300*/  F2FP.BF16.F32.PACK_AB R28, R6, R5 ;  /* 0x00000005061c723e */ /* 0x001fc400000010ff */
[----:B------:R-:W-:Y:S02]  /*1e310*/  F2FP.BF16.F32.PACK_AB R29, R76, R72 ;  /* 0x000000484c1d723e */ /* 0x000fe400000010ff */
[----:B------:R-:W-:Y:S02]  /*1e320*/  F2FP.BF16.F32.PACK_AB R30, R73, R69 ;  /* 0x00000045491e723e */ /* 0x000fe400000010ff */
[----:B------:R-:W-:Y:S01]  /*1e330*/  F2FP.BF16.F32.PACK_AB R31, R123, R119 ;  /* 0x000000777b1f723e */ /* 0x000fe200000010ff */
[----:B------:R0:W-:Y:S01]  /*1e340*/  STSM.16.M88.4 [R94], R12 ;  /* 0x0000000c5e007844 */ /* 0x0001e20000000200 */
[----:B-1----:R-:W-:Y:S01]  /*1e350*/  F2FP.BF16.F32.PACK_AB R32, R8, R7 ;  /* 0x000000070820723e */ /* 0x002fe200000010ff */
[----:B------:R-:W1:Y:S02]  /*1e360*/  LDC R99, c[0x0][0xbe8] ;  /* 0x0002fa00ff637b82 */ /* 0x000e640000000800 */
[----:B------:R4:W-:Y:S01]  /*1e370*/  STSM.16.M88.4 [R90], R28 ;  /* 0x0000001c5a007844 */ /* 0x0009e20000000200 */
[----:B------:R-:W-:-:S02]  /*1e380*/  F2FP.BF16.F32.PACK_AB R33, R80, R78 ;  /* 0x0000004e5021723e */ /* 0x000fc400000010ff */
[----:B------:R-:W-:Y:S02]  /*1e390*/  F2FP.BF16.F32.PACK_AB R34, R81, R77 ;  /* 0x0000004d5122723e */ /* 0x000fe400000010ff */
[----:B------:R-:W-:Y:S02]  /*1e3a0*/  F2FP.BF16.F32.PACK_AB R35, R129, R127 ;  /* 0x0000007f8123723e */ /* 0x000fe400000010ff */
[----:B0-----:R-:W-:Y:S02]  /*1e3b0*/  F2FP.BF16.F32.PACK_AB R12, R10, R9 ;  /* 0x000000090a0c723e */ /* 0x001fe400000010ff */
[----:B------:R-:W-:Y:S02]  /*1e3c0*/  F2FP.BF16.F32.PACK_AB R14, R89, R85 ;  /* 0x00000055590e723e */ /* 0x000fe400000010ff */
[----:B----4-:R-:W-:Y:S02]  /*1e3d0*/  SEL R28, R59, R11, P0 ;  /* 0x0000000b3b1c7207 */ /* 0x010fe40000000000 */
[----:B------:R-:W-:-:S02]  /*1e3e0*/  SEL R30, R11, R59, P0 ;  /* 0x0000003b0b1e7207 */ /* 0x000fc40000000000 */
[----:B------:R-:W-:Y:S02]  /*1e3f0*/  SEL R29, R63, R0, P0 ;  /* 0x000000003f1d7207 */ /* 0x000fe40000000000 */
[----:B------:R-:W-:Y:S02]  /*1e400*/  SEL R31, R0, R63, P0 ;  /* 0x0000003f001f7207 */ /* 0x000fe40000000000 */
[----:B------:R-:W-:Y:S02]  /*1e410*/  F2FP.BF16.F32.PACK_AB R13, R29, R28 ;  /* 0x0000001c1d0d723e */ /* 0x000fe400000010ff */
[----:B------:R-:W-:Y:S02]  /*1e420*/  F2FP.BF16.F32.PACK_AB R15, R31, R30 ;  /* 0x0000001e1f0f723e */ /* 0x000fe400000010ff */
[----:B------:R-:W-:-:S04]  /*1e430*/  ISETP.NE.U32.AND P3, PT, RZ, UR4, PT ;  /* 0x00000004ff007c0c */ /* 0x000fc8000bf65070 */
[----:B------:R-:W-:Y:S01]  /*1e440*/  ISETP.NE.AND.EX P3, PT, RZ, UR5, PT, P3 ;  /* 0x00000005ff007c0c */ /* 0x000fe2000bf65330 */
[----:B--2---:R-:W-:Y:S04]  /*1e450*/  STSM.16.M88.4 [R86], R32 ;  /* 0x0000002056007844 */ /* 0x004fe80000000200 */
[----:B---3--:R0:W-:Y:S02]  /*1e460*/  STSM.16.M88.4 [R82], R12 ;  /* 0x0000000c52007844 */ /* 0x0081e40000000200 */
[----:B0-----:R-:W0:Y:S02]  /*1e470*/  LDC.64 R12, c[0x0][0xc00] ;  /* 0x00030000ff0c7b82 */ /* 0x001e240000000a00 */
[----:B0-----:R-:W-:-:S06]  /*1e480*/  IMAD.WIDE R12, R216, 0x4, R12 ;  /* 0x00000004d80c7825 */ /* 0x001fcc00078e020c */
[----:B------:R-:W-:Y:S06]  /*1e490*/  BAR.SYNC.DEFER_BLOCKING 0x1, 0x100 ;  /* 0x0044000000007b1d */ /* 0x000fec0000010000 */
[----:B------:R-:W5:Y:S01]  /*1e4a0*/  @P3 LDG.E R2, desc[UR36][R12.64] ;  /* 0x000000240c023981 */ /* 0x000f62000c1e1900 */
[----:B------:R-:W-:-:S04]  /*1e4b0*/  ISETP.NE.U32.AND P0, PT, RZ, UR6, PT ;  /* 0x00000006ff007c0c */ /* 0x000fc8000bf05070 */
[----:B------:R-:W-:-:S13]  /*1e4c0*/  ISETP.NE.AND.EX P0, PT, RZ, UR7, PT, P0 ;  /* 0x00000007ff007c0c */ /* 0x000fda000bf05300 */
[----:B------:R-:W0:Y:S01]  /*1e4d0*/  @P0 LDC.64 R14, c[0x0][0xc08] ;  /* 0x00030200ff0e0b82 */ /* 0x000e220000000a00 */
[----:B------:R-:W-:Y:S01]  /*1e4e0*/  ULDC UR6, c[0x0][0xa88] ;  /* 0x0002a20000067ab9 */ /* 0x000fe20000000800 */
[----:B------:R-:W-:Y:S01]  /*1e4f0*/  ISETP.GT.AND P1, PT, R215, 0x1, PT ;  /* 0x00000001d700780c */ /* 0x000fe20003f24270 */
[----:B------:R-:W-:Y:S01]  /*1e500*/  IMAD.U32 R63, RZ, RZ, UR6 ;  /* 0x00000006ff3f7e24 */ /* 0x000fe2000f8e00ff */
[----:B------:R-:W-:-:S04]  /*1e510*/  MOV R11, 0x9b8 ;  /* 0x000009b8000b7802 */ /* 0x000fc80000000f00 */
[----:B------:R-:W-:-:S04]  /*1e520*/  SEL R11, R11, 0x978, P1 ;  /* 0x000009780b0b7807 */ /* 0x000fc80000800000 */
[----:B------:R2:W3:Y:S01]  /*1e530*/  LDC.64 R34, c[0x0][R11+0x218] ;  /* 0x000086000b227b82 */ /* 0x0004e20000000a00 */
[----:B0-----:R-:W-:-:S07]  /*1e540*/  @P0 IMAD.WIDE R14, R216, 0x4, R14 ;  /* 0x00000004d80e0825 */ /* 0x001fce00078e020e */
[----:B------:R2:W0:Y:S01]  /*1e550*/  LDC.64 R32, c[0x0][R11+0x228] ;  /* 0x00008a000b207b82 */ /* 0x0004220000000a00 */
[----:B------:R4:W5:Y:S07]  /*1e560*/  @P0 LDG.E R63, desc[UR36][R14.64] ;  /* 0x000000240e3f0981 */ /* 0x00096e000c1e1900 */
[----:B----4-:R2:W4:Y:S01]  /*1e570*/  LDC.64 R14, c[0x0][R11+0x220] ;  /* 0x000088000b0e7b82 */ /* 0x0105220000000a00 */
[----:B-1----:R-:W-:-:S13]  /*1e580*/  ISETP.NE.AND P2, PT, R99, 0x1, PT ;  /* 0x000000016300780c */ /* 0x002fda0003f45270 */
[----:B------:R-:W1:Y:S08]  /*1e590*/  @P2 LDC R82, c[0x0][0xbec] ;  /* 0x0002fb00ff522b82 */ /* 0x000e700000000800 */
[----:B------:R-:W0:Y:S01]  /*1e5a0*/  @P2 LDC R0, c[0x0][0xbf0] ;  /* 0x0002fc00ff002b82 */ /* 0x000e220000000800 */
[----:B--23--:R-:W-:Y:S05]  /*1e5b0*/  @P0 BRA `(.L_x_1995) ;  /* 0x0000000000100947 */ /* 0x00cfea0003800000 */
[----:B------:R-:W-:Y:S05]  /*1e5c0*/  @!P3 BRA `(.L_x_1995) ;  /* 0x00000000000cb947 */ /* 0x000fea0003800000 */
[----:B-----5:R-:W2:Y:S04]  /*1e5d0*/  LDG.E R63, desc[UR36][R12.64] ;  /* 0x000000240c3f7981 */ /* 0x020ea8000c1e1900 */
[----:B------:R-:W2:Y:S02]  /*1e5e0*/  LDG.E R12, desc[UR36][R12.64+0x4] ;  /* 0x000004240c0c7981 */ /* 0x000ea4000c1e1900 */
[----:B--2---:R-:W-:-:S07]  /*1e5f0*/  IMAD.IADD R63, R12, 0x1, -R63 ;  /* 0x000000010c3f7824 */ /* 0x004fce00078e0a3f */
.L_x_1995:
[----:B------:R-:W2:Y:S04]  /*1e600*/  LDL R130, [R1+0x90] ;  /* 0x0000900001827983 */ /* 0x000ea80000100800 */
[----:B------:R-:W3:Y:S01]  /*1e610*/  LDL R128, [R1+0x7c] ;  /* 0x00007c0001807983 */ /* 0x000ee20000100800 */
[----:B------:R-:W-:Y:S01]  /*1e620*/  IMAD.IADD R59, R208, 0x1, R201 ;  /* 0x00000001d03b7824 */ /* 0x000fe200078e02c9 */
[----:B------:R-:W-:Y:S01]  /*1e630*/  ISETP.NE.U32.AND P0, PT, RZ, UR4, PT ;  /* 0x00000004ff007c0c */ /* 0x000fe2000bf05070 */
[----:B------:R-:W4:Y:S01]  /*1e640*/  LDC.64 R108, c[0x0][0xba8] ;  /* 0x0002ea00ff6c7b82 */ /* 0x000f220000000a00 */
[----:B------:R-:W-:Y:S01]  /*1e650*/  SHF.R.S32.HI R86, RZ, 0x1f, R216 ;  /* 0x0000001fff567819 */ /* 0x000fe200000114d8 */
[----:B-1----:R-:W-:Y:S01]  /*1e660*/  @P2 IMAD.HI.U32 R12, R59, R82, RZ ;  /* 0x000000523b0c2227 */ /* 0x002fe200078e00ff */
[----:B------:R-:W-:-:S02]  /*1e670*/  ISETP.NE.AND.EX P0, PT, RZ, UR5, PT, P0 ;  /* 0x00000005ff007c0c */ /* 0x000fc4000bf05300 */
[----:B------:R-:W-:Y:S01]  /*1e680*/  SEL R94, R220, RZ, P1 ;  /* 0x000000ffdc5e7207 */ /* 0x000fe20000800000 */
[----:B------:R-:W-:Y:S01]  /*1e690*/  IMAD.MOV.U32 R82, RZ, RZ, R59 ;  /* 0x000000ffff527224 */ /* 0x000fe200078e003b */
[----:B0-----:R-:W-:Y:S02]  /*1e6a0*/  @P2 SHF.R.U32.HI R82, RZ, R0, R12 ;  /* 0x00000000ff522219 */ /* 0x001fe4000001160c */
[----:B------:R0:W1:Y:S01]  /*1e6b0*/  LDC.64 R12, c[0x0][R11+0x210] ;  /* 0x000084000b0c7b82 */ /* 0x0000620000000a00 */
[----:B------:R-:W-:Y:S01]  /*1e6c0*/  SEL R0, R216, RZ, !P0 ;  /* 0x000000ffd8007207 */ /* 0x000fe20004000000 */
[-C--:B------:R-:W-:Y:S02]  /*1e6d0*/  IMAD R90, R33, R94.reuse, RZ ;  /* 0x0000005e215a7224 */ /* 0x080fe400078e02ff */
[----:B------:R-:W-:Y:S01]  /*1e6e0*/  IMAD.WIDE.U32 R32, R32, R94, RZ ;  /* 0x0000005e20207225 */ /* 0x000fe200078e00ff */
[----:B0-----:R-:W-:-:S03]  /*1e6f0*/  SEL R11, R86, RZ, !P0 ;  /* 0x000000ff560b7207 */ /* 0x001fc60004000000 */
[----:B----4-:R-:W-:Y:S02]  /*1e700*/  IMAD R15, R15, R0, RZ ;  /* 0x000000000f0f7224 */ /* 0x010fe400078e02ff */
[----:B------:R-:W-:Y:S02]  /*1e710*/  IMAD R86, R35, R188, RZ ;  /* 0x000000bc23567224 */ /* 0x000fe400078e02ff */
[C---:B------:R-:W-:Y:S02]  /*1e720*/  IMAD R11, R14.reuse, R11, R15 ;  /* 0x0000000b0e0b7224 */ /* 0x040fe400078e020f */
[----:B------:R-:W-:Y:S01]  /*1e730*/  IMAD.WIDE.U32 R14, R14, R0, RZ ;  /* 0x000000000e0e7225 */ /* 0x000fe200078e00ff */
[----:B------:R-:W0:Y:S03]  /*1e740*/  @!P1 LDC R108, c[0x0][0xb50] ;  /* 0x0002d400ff6c9b82 */ /* 0x000e260000000800 */
[----:B------:R-:W-:-:S04]  /*1e750*/  IMAD.WIDE.U32 R34, R34, R188, RZ ;  /* 0x000000bc22227225 */ /* 0x000fc800078e00ff */
[----:B------:R-:W-:Y:S01]  /*1e760*/  IMAD.IADD R15, R15, 0x1, R11 ;  /* 0x000000010f0f7824 */ /* 0x000fe200078e020b */
[----:B-----5:R-:W-:Y:S01]  /*1e770*/  IADD3 R14, P0, P3, R14, R34, R2 ;  /* 0x000000220e0e7210 */ /* 0x020fe20007b1e002 */
[----:B------:R-:W-:Y:S01]  /*1e780*/  IMAD.IADD R86, R35, 0x1, R86 ;  /* 0x0000000123567824 */ /* 0x000fe200078e0256 */
[----:B------:R-:W-:Y:S01]  /*1e790*/  SHF.R.S32.HI R11, RZ, 0x1f, R2 ;  /* 0x0000001fff0b7819 */ /* 0x000fe20000011402 */
[----:B------:R-:W-:Y:S01]  /*1e7a0*/  IMAD.IADD R90, R33, 0x1, R90 ;  /* 0x00000001215a7824 */ /* 0x000fe200078e025a */
[----:B------:R-:W-:Y:S01]  /*1e7b0*/  IADD3 R32, P4, P5, R82, R14, R32 ;  /* 0x0000000e52207210 */ /* 0x000fe20007d9e020 */
[----:B------:R-:W4:Y:S01]  /*1e7c0*/  @!P1 LDC R109, c[0x0][0xb54] ;  /* 0x0002d500ff6d9b82 */ /* 0x000f220000000800 */
[----:B------:R-:W-:Y:S02]  /*1e7d0*/  IADD3.X R15, R15, R86, R11, P0, P3 ;  /* 0x000000560f0f7210 */ /* 0x000fe400007e640b */
[----:B------:R-:W-:-:S04]  /*1e7e0*/  SHF.R.S32.HI R14, RZ, 0x1f, R82 ;  /* 0x0000001fff0e7819 */ /* 0x000fc80000011452 */
[----:B------:R-:W-:Y:S01]  /*1e7f0*/  IADD3.X R33, R14, R15, R90, P4, P5 ;  /* 0x0000000f0e217210 */ /* 0x000fe200027ea45a */
[----:B------:R-:W-:-:S04]  /*1e800*/  IMAD.MOV R14, RZ, RZ, -R82 ;  /* 0x000000ffff0e7224 */ /* 0x000fc800078e0a52 */
[----:B------:R-:W-:-:S05]  /*1e810*/  IMAD R14, R99, R14, R59 ;  /* 0x0000000e630e7224 */ /* 0x000fca00078e023b */
[----:B------:R-:W-:Y:S01]  /*1e820*/  SHF.R.S32.HI R15, RZ, 0x1f, R14 ;  /* 0x0000001fff0f7819 */ /* 0x000fe2000001140e */
[-C--:B-1----:R-:W-:Y:S02]  /*1e830*/  IMAD R13, R13, R14.reuse, RZ ;  /* 0x0000000e0d0d7224 */ /* 0x082fe400078e02ff */
[----:B------:R-:W-:-:S04]  /*1e840*/  IMAD.WIDE.U32 R32, R12, R14, R32 ;  /* 0x0000000e0c207225 */ /* 0x000fc800078e0020 */
[----:B------:R-:W-:Y:S01]  /*1e850*/  IMAD R13, R12, R15, R13 ;  /* 0x0000000f0c0d7224 */ /* 0x000fe200078e020d */
[----:B0-----:R-:W-:-:S03]  /*1e860*/  LEA R108, P0, R32, R108, 0x2 ;  /* 0x0000006c206c7211 */ /* 0x001fc600078010ff */
[----:B------:R-:W-:Y:S02]  /*1e870*/  IMAD.IADD R13, R33, 0x1, R13 ;  /* 0x00000001210d7824 */ /* 0x000fe400078e020d */
[----:B------:R-:W-:Y:S03]  /*1e880*/  SHFL.IDX PT, R12, R108, RZ, 0x1c1f ;  /* 0x001c1fff6c0c7589 */ /* 0x000fe600000e0000 */
[----:B----4-:R-:W-:Y:S01]  /*1e890*/  LEA.HI.X R109, R32, R109, R13, 0x2, P0 ;  /* 0x0000006d206d7211 */ /* 0x010fe200000f140d */
[----:B------:R-:W-:Y:S01]  /*1e8a0*/  SHFL.IDX PT, R14, R108, 0x1, 0x1c1f ;  /* 0x003c1f006c0e7f89 */ /* 0x000fe200000e0000 */
[----:B------:R-:W-:-:S03]  /*1e8b0*/  IMAD R32, R63, R99, RZ ;  /* 0x000000633f207224 */ /* 0x000fc600078e02ff */
[----:B------:R-:W0:Y:S04]  /*1e8c0*/  SHFL.IDX PT, R13, R109, RZ, 0x1c1f ;  /* 0x001c1fff6d0d7589 */ /* 0x000e2800000e0000 */
[----:B------:R-:W1:Y:S01]  /*1e8d0*/  SHFL.IDX PT, R15, R109, 0x1, 0x1c1f ;  /* 0x003c1f006d0f7f89 */ /* 0x000e6200000e0000 */
[----:B--2---:R-:W-:Y:S01]  /*1e8e0*/  IMAD.IADD R34, R130, 0x1, R201 ;  /* 0x0000000182227824 */ /* 0x004fe200078e02c9 */
[----:B---3--:R-:W-:-:S03]  /*1e8f0*/  LOP3.LUT P0, RZ, R128, 0x3, RZ, 0xc0, !PT ;  /* 0x0000000380ff7812 */ /* 0x008fc6000780c0ff */
[C---:B------:R-:W-:Y:S01]  /*1e900*/  VIADD R33, R34.reuse, 0x8 ;  /* 0x0000000822217836 */ /* 0x040fe20000000000 */
[----:B------:R-:W-:-:S04]  /*1e910*/  ISETP.GE.OR P3, PT, R34, R32, P0 ;  /* 0x000000202200720c */ /* 0x000fc80000766670 */
[----:B------:R-:W-:-:S09]  /*1e920*/  ISETP.GE.OR P0, PT, R33, R32, P0 ;  /* 0x000000202100720c */ /* 0x000fd20000706670 */
[----:B0-----:R0:W-:Y:S04]  /*1e930*/  @!P3 ST.E desc[UR36][R12.64], R164 ;  /* 0x000000a40c00b985 */ /* 0x0011e8000c101924 */
[----:B-1----:R0:W-:Y:S01]  /*1e940*/  @!P0 ST.E desc[UR36][R14.64], R163 ;  /* 0x000000a30e008985 */ /* 0x0021e2000c101924 */
[----:B------:R-:W-:Y:S05]  /*1e950*/  @P1 BRA `(.L_x_1996) ;  /* 0x0000000c00f81947 */ /* 0x000fea0003800000 */
[----:B------:R-:W1:Y:S01]  /*1e960*/  S2R R128, SR_TID.X ;  /* 0x0000000000807919 */ /* 0x000e620000002100 */
[----:B------:R-:W2:Y:S01]  /*1e970*/  @P2 LDC R9, c[0x0][0xbec] ;  /* 0x0002fb00ff092b82 */ /* 0x000ea20000000800 */
[----:B------:R-:W-:-:S07]  /*1e980*/  ULDC.64 UR4, c[0x0][0xaa0] ;  /* 0x0002a80000047ab9 */ /* 0x000fce0000000a00 */
[----:B0-----:R-:W0:Y:S01]  /*1e990*/  @P2 LDC R13, c[0x0][0xbf0] ;  /* 0x0002fc00ff0d2b82 */ /* 0x001e220000000800 */
[----:B-1----:R-:W-:-:S05]  /*1e9a0*/  VIADD R8, R128, 0xffffff80 ;  /* 0xffffff8080087836 */ /* 0x002fca0000000000 */
[----:B------:R-:W-:-:S04]  /*1e9b0*/  SHF.R.S32.HI R3, RZ, 0x1f, R8 ;  /* 0x0000001fff037819 */ /* 0x000fc80000011408 */
[----:B------:R-:W-:-:S04]  /*1e9c0*/  LEA.HI R3, R3, R8, RZ, 0x3 ;  /* 0x0000000803037211 */ /* 0x000fc800078f18ff */
[----:B------:R-:W-:-:S05]  /*1e9d0*/  LOP3.LUT R3, R3, 0xfffffff8, RZ, 0xc0, !PT ;  /* 0xfffffff803037812 */ /* 0x000fca00078ec0ff */
[----:B------:R-:W-:-:S04]  /*1e9e0*/  IMAD.IADD R8, R8, 0x1, -R3 ;  /* 0x0000000108087824 */ /* 0x000fc800078e0a03 */
[----:B------:R-:W-:-:S04]  /*1e9f0*/  IMAD R5, R187, 0x8, R8 ;  /* 0x00000008bb057824 */ /* 0x000fc800078e0208 */
[----:B------:R-:W-:-:S04]  /*1ea00*/  IMAD.SHL.U32 R5, R5, 0x8, RZ ;  /* 0x0000000805057824 */ /* 0x000fc800078e00ff */
[----:B------:R-:W-:-:S03]  /*1ea10*/  IMAD.WIDE R4, R5, 0x2, R24 ;  /* 0x0000000205047825 */ /* 0x000fc600078e0218 */
[C---:B------:R-:W-:Y:S02]  /*1ea20*/  IADD3 R45, P5, R4.reuse, 0x5000, RZ ;  /* 0x00005000042d7810 */ /* 0x040fe40007fbe0ff */
[C---:B------:R-:W-:Y:S02]  /*1ea30*/  IADD3 R25, P0, R4.reuse, 0x1000, RZ ;  /* 0x0000100004197810 */ /* 0x040fe40007f1e0ff */
[----:B------:R-:W-:Y:S02]  /*1ea40*/  LOP3.LUT R44, R45, 0x380, RZ, 0xc0, !PT ;  /* 0x000003802d2c7812 */ /* 0x000fe400078ec0ff */
[----:B------:R-:W-:Y:S02]  /*1ea50*/  IADD3 R29, P1, R4, 0x2000, RZ ;  /* 0x00002000041d7810 */ /* 0x000fe40007f3e0ff */
[----:B------:R-:W-:Y:S02]  /*1ea60*/  SHF.R.U64 R44, R44, 0x3, RZ ;  /* 0x000000032c2c7819 */ /* 0x000fe400000012ff */
[----:B------:R-:W-:-:S02]  /*1ea70*/  IADD3 R37, P3, R4, 0x3000, RZ ;  /* 0x0000300004257810 */ /* 0x000fc40007f7e0ff */
[----:B------:R-:W-:Y:S02]  /*1ea80*/  IADD3 R41, P4, R4, 0x4000, RZ ;  /* 0x0000400004297810 */ /* 0x000fe40007f9e0ff */
[----:B------:R-:W-:Y:S01]  /*1ea90*/  LOP3.LUT R44, R44, R45, RZ, 0x3c, !PT ;  /* 0x0000002d2c2c7212 */ /* 0x000fe200078e3cff */
[----:B------:R-:W-:Y:S01]  /*1eaa0*/  IMAD.X R45, RZ, RZ, R5, P5 ;  /* 0x000000ffff2d7224 */ /* 0x000fe200028e0605 */
[----:B------:R-:W-:Y:S02]  /*1eab0*/  IADD3 R65, P5, R4, 0xa000, RZ ;  /* 0x0000a00004417810 */ /* 0x000fe40007fbe0ff */
[----:B------:R-:W-:Y:S02]  /*1eac0*/  LOP3.LUT R24, R25, 0x380, RZ, 0xc0, !PT ;  /* 0x0000038019187812 */ /* 0x000fe400078ec0ff */
[----:B------:R-:W-:Y:S01]  /*1ead0*/  LOP3.LUT R28, R29, 0x380, RZ, 0xc0, !PT ;  /* 0x000003801d1c7812 */ /* 0x000fe200078ec0ff */
[----:B------:R-:W-:Y:S01]  /*1eae0*/  IMAD R11, R11, UR4, RZ ;  /* 0x000000040b0b7c24 */ /* 0x000fe2000f8e02ff */
[----:B------:R-:W-:Y:S01]  /*1eaf0*/  LOP3.LUT R36, R37, 0x380, RZ, 0xc0, !PT ;  /* 0x0000038025247812 */ /* 0x000fe200078ec0ff */
[----:B------:R-:W-:Y:S01]  /*1eb00*/  IMAD R12, R8, 0x20, R187 ;  /* 0x00000020080c7824 */ /* 0x000fe200078e02bb */
[----:B------:R-:W-:Y:S01]  /*1eb10*/  LOP3.LUT R40, R41, 0x380, RZ, 0xc0, !PT ;  /* 0x0000038029287812 */ /* 0x000fe200078ec0ff */
[----:B------:R-:W5:Y:S01]  /*1eb20*/  LD.E.128 R44, desc[UR36][R44.64] ;  /* 0x000000242c2c7980 */ /* 0x000f62000c101d00 */
[----:B------:R-:W-:-:S02]  /*1eb30*/  LOP3.LUT R64, R65, 0x380, RZ, 0xc0, !PT ;  /* 0x0000038041407812 */ /* 0x000fc400078ec0ff */
[----:B------:R-:W-:Y:S02]  /*1eb40*/  SHF.R.U64 R24, R24, 0x3, RZ ;  /* 0x0000000318187819 */ /* 0x000fe400000012ff */
[----:B------:R-:W-:Y:S02]  /*1eb50*/  SHF.R.U64 R28, R28, 0x3, RZ ;  /* 0x000000031c1c7819 */ /* 0x000fe400000012ff */
        /* <DEDUP_REMOVED lines=11> */
[----:B------:R-:W-:Y:S01]  /*1ec10*/  IADD3 R49, P0, R4, 0x6000, RZ ;  /* 0x0000600004317810 */ /* 0x000fe20007f1e0ff */
[----:B------:R-:W-:Y:S01]  /*1ec20*/  IMAD R11, R2, UR5, R11 ;  /* 0x00000005020b7c24 */ /* 0x000fe2000f8e020b */
[----:B------:R-:W-:-:S02]  /*1ec30*/  IADD3 R53, P1, R4, 0x7000, RZ ;  /* 0x0000700004357810 */ /* 0x000fc40007f3e0ff */
[C---:B------:R-:W-:Y:S01]  /*1ec40*/  LOP3.LUT R7, R4.reuse, 0x380, RZ, 0xc0, !PT ;  /* 0x0000038004077812 */ /* 0x040fe200078ec0ff */
[----:B------:R-:W-:Y:S01]  /*1ec50*/  IMAD.IADD R12, R201, 0x1, R12 ;  /* 0x00000001c90c7824 */ /* 0x000fe200078e020c */
[C---:B------:R-:W-:Y:S01]  /*1ec60*/  IADD3 R57, P3, R4.reuse, 0x8000, RZ ;  /* 0x0000800004397810 */ /* 0x040fe20007f7e0ff */
[----:B------:R-:W5:Y:S01]  /*1ec70*/  LD.E.128 R24, desc[UR36][R24.64] ;  /* 0x0000002418187980 */ /* 0x000f62000c101d00 */
[----:B------:R-:W-:Y:S02]  /*1ec80*/  IADD3 R61, P4, R4, 0x9000, RZ ;  /* 0x00009000043d7810 */ /* 0x000fe40007f9e0ff */
[----:B------:R-:W-:Y:S01]  /*1ec90*/  LOP3.LUT R64, R64, R65, RZ, 0x3c, !PT ;  /* 0x0000004140407212 */ /* 0x000fe200078e3cff */
[----:B------:R-:W5:Y:S01]  /*1eca0*/  LD.E.128 R28, desc[UR36][R28.64] ;  /* 0x000000241c1c7980 */ /* 0x000f62000c101d00 */
[----:B------:R-:W-:Y:S02]  /*1ecb0*/  IADD3.X R65, RZ, R5, RZ, P5, !PT ;  /* 0x00000005ff417210 */ /* 0x000fe40002ffe4ff */
[----:B------:R-:W-:Y:S01]  /*1ecc0*/  IADD3 R6, P5, R4, 0xf000, RZ ;  /* 0x0000f00004067810 */ /* 0x000fe20007fbe0ff */
[----:B------:R-:W5:Y:S01]  /*1ecd0*/  LD.E.128 R36, desc[UR36][R36.64] ;  /* 0x0000002424247980 */ /* 0x000f62000c101d00 */
[----:B------:R-:W-:-:S02]  /*1ece0*/  LOP3.LUT R48, R49, 0x380, RZ, 0xc0, !PT ;  /* 0x0000038031307812 */ /* 0x000fc400078ec0ff */
[----:B------:R-:W-:Y:S01]  /*1ecf0*/  LOP3.LUT R52, R53, 0x380, RZ, 0xc0, !PT ;  /* 0x0000038035347812 */ /* 0x000fe200078ec0ff */
[----:B------:R-:W5:Y:S01]  /*1ed00*/  LD.E.128 R40, desc[UR36][R40.64] ;  /* 0x0000002428287980 */ /* 0x000f62000c101d00 */
[----:B------:R-:W-:Y:S02]  /*1ed10*/  LOP3.LUT R56, R57, 0x380, RZ, 0xc0, !PT ;  /* 0x0000038039387812 */ /* 0x000fe400078ec0ff */
[----:B------:R-:W-:Y:S01]  /*1ed20*/  SHF.R.U64 R7, R7, 0x3, RZ ;  /* 0x0000000307077819 */ /* 0x000fe200000012ff */
[----:B--2---:R-:W-:Y:S01]  /*1ed30*/  @P2 IMAD.HI.U32 R8, R12, R9, RZ ;  /* 0x000000090c082227 */ /* 0x004fe200078e00ff */
[----:B------:R-:W-:Y:S01]  /*1ed40*/  LOP3.LUT R60, R61, 0x380, RZ, 0xc0, !PT ;  /* 0x000003803d3c7812 */ /* 0x000fe200078ec0ff */
[----:B------:R-:W5:Y:S01]  /*1ed50*/  LD.E.128 R64, desc[UR36][R64.64] ;  /* 0x0000002440407980 */ /* 0x000f62000c101d00 */
[----:B------:R-:W-:Y:S01]  /*1ed60*/  LOP3.LUT R3, R6, 0x380, RZ, 0xc0, !PT ;  /* 0x0000038006037812 */ /* 0x000fe200078ec0ff */
[----:B------:R-:W-:Y:S01]  /*1ed70*/  IMAD.X R85, RZ, RZ, R5, P5 ;  /* 0x000000ffff557224 */ /* 0x000fe200028e0605 */
[----:B------:R-:W-:-:S02]  /*1ed80*/  SHF.R.U64 R48, R48, 0x3, RZ ;  /* 0x0000000330307819 */ /* 0x000fc400000012ff */
        /* <DEDUP_REMOVED lines=12> */
[C---:B------:R-:W-:Y:S01]  /*1ee50*/  IADD3 R69, P0, R4.reuse, 0xb000, RZ ;  /* 0x0000b00004457810 */ /* 0x040fe20007f1e0ff */
[----:B------:R-:W-:Y:S01]  /*1ee60*/  IMAD.MOV.U32 R9, RZ, RZ, R12 ;  /* 0x000000ffff097224 */ /* 0x000fe200078e000c */
[C---:B------:R-:W-:Y:S01]  /*1ee70*/  IADD3 R73, P1, R4.reuse, 0xc000, RZ ;  /* 0x0000c00004497810 */ /* 0x040fe20007f3e0ff */
[----:B------:R-:W5:Y:S01]  /*1ee80*/  LD.E.128 R48, desc[UR36][R48.64] ;  /* 0x0000002430307980 */ /* 0x000f62000c101d00 */
[----:B------:R-:W-:-:S02]  /*1ee90*/  IADD3 R77, P3, R4, 0xd000, RZ ;  /* 0x0000d000044d7810 */ /* 0x000fc40007f7e0ff */
[----:B------:R-:W-:Y:S01]  /*1eea0*/  IADD3 R81, P4, R4, 0xe000, RZ ;  /* 0x0000e00004517810 */ /* 0x000fe20007f9e0ff */
[----:B------:R-:W5:Y:S01]  /*1eeb0*/  LD.E.128 R52, desc[UR36][R52.64] ;  /* 0x0000002434347980 */ /* 0x000f62000c101d00 */
[----:B------:R-:W-:Y:S01]  /*1eec0*/  LOP3.LUT R84, R3, R6, RZ, 0x3c, !PT ;  /* 0x0000000603547212 */ /* 0x000fe200078e3cff */
[----:B------:R-:W-:Y:S01]  /*1eed0*/  IMAD.WIDE.U32 R2, R2, UR4, RZ ;  /* 0x0000000402027c25 */ /* 0x000fe2000f8e00ff */
[----:B------:R-:W-:Y:S01]  /*1eee0*/  LOP3.LUT R68, R69, 0x380, RZ, 0xc0, !PT ;  /* 0x0000038045447812 */ /* 0x000fe200078ec0ff */
[----:B------:R-:W-:Y:S01]  /*1eef0*/  ULDC.64 UR4, c[0x0][0xae8] ;  /* 0x0002ba0000047ab9 */ /* 0x000fe20000000a00 */
[----:B------:R-:W-:Y:S01]  /*1ef00*/  LOP3.LUT R72, R73, 0x380, RZ, 0xc0, !PT ;  /* 0x0000038049487812 */ /* 0x000fe200078ec0ff */
[----:B------:R-:W-:Y:S01]  /*1ef10*/  IMAD.IADD R3, R3, 0x1, R11 ;  /* 0x0000000103037824 */ /* 0x000fe200078e020b */
[----:B------:R-:W-:Y:S01]  /*1ef20*/  LOP3.LUT R76, R77, 0x380, RZ, 0xc0, !PT ;  /* 0x000003804d4c7812 */ /* 0x000fe200078ec0ff */
[----:B------:R-:W5:Y:S01]  /*1ef30*/  LD.E.128 R56, desc[UR36][R56.64] ;  /* 0x0000002438387980 */ /* 0x000f62000c101d00 */
[----:B------:R-:W-:Y:S01]  /*1ef40*/  LOP3.LUT R80, R81, 0x380, RZ, 0xc0, !PT ;  /* 0x0000038051507812 */ /* 0x000fe200078ec0ff */
[----:B------:R-:W-:Y:S01]  /*1ef50*/  IMAD.WIDE.U32 R2, R188, UR4, R2 ;  /* 0x00000004bc027c25 */ /* 0x000fe2000f8e0002 */
[----:B------:R-:W-:Y:S01]  /*1ef60*/  SHF.R.U64 R68, R68, 0x3, RZ ;  /* 0x0000000344447819 */ /* 0x000fe200000012ff */
[----:B------:R-:W5:Y:S01]  /*1ef70*/  LD.E.128 R60, desc[UR36][R60.64] ;  /* 0x000000243c3c7980 */ /* 0x000f62000c101d00 */
[----:B------:R-:W-:-:S02]  /*1ef80*/  SHF.R.U64 R72, R72, 0x3, RZ ;  /* 0x0000000348487819 */ /* 0x000fc400000012ff */
[----:B------:R-:W-:Y:S01]  /*1ef90*/  SHF.R.U64 R76, R76, 0x3, RZ ;  /* 0x000000034c4c7819 */ /* 0x000fe200000012ff */
[----:B------:R-:W5:Y:S01]  /*1efa0*/  LD.E.128 R84, desc[UR36][R84.64] ;  /* 0x0000002454547980 */ /* 0x000f62000c101d00 */
[----:B------:R-:W-:Y:S02]  /*1efb0*/  SHF.R.U64 R80, R80, 0x3, RZ ;  /* 0x0000000350507819 */ /* 0x000fe400000012ff */
[----:B------:R-:W-:Y:S01]  /*1efc0*/  SHF.R.S32.HI R11, RZ, 0x1f, R0 ;  /* 0x0000001fff0b7819 */ /* 0x000fe20000011400 */
        /* <DEDUP_REMOVED lines=10> */
[----:B------:R-:W-:Y:S01]  /*1f070*/  ULDC.64 UR4, c[0x0][0xaf0] ;  /* 0x0002bc0000047ab9 */ /* 0x000fe20000000a00 */
[----:B0-----:R-:W-:Y:S01]  /*1f080*/  @P2 SHF.R.U32.HI R9, RZ, R13, R8 ;  /* 0x0000000dff092219 */ /* 0x001fe20000011608 */
[----:B------:R-:W-:Y:S01]  /*1f090*/  IMAD R11, R11, UR4, RZ ;  /* 0x000000040b0b7c24 */ /* 0x000fe2000f8e02ff */
[----:B------:R-:W5:Y:S01]  /*1f0a0*/  LD.E.128 R68, desc[UR36][R68.64] ;  /* 0x0000002444447980 */ /* 0x000f62000c101d00 */
[----:B------:R-:W-:-:S03]  /*1f0b0*/  IMAD.WIDE.U32 R2, R0, UR4, R2 ;  /* 0x0000000400027c25 */ /* 0x000fc6000f8e0002 */
[----:B------:R-:W5:Y:S01]  /*1f0c0*/  LD.E.128 R4, desc[UR36][R4.64] ;  /* 0x0000002404047980 */ /* 0x000f62000c101d00 */
[----:B------:R-:W-:Y:S01]  /*1f0d0*/  IMAD R11, R0, UR5, R11 ;  /* 0x00000005000b7c24 */ /* 0x000fe2000f8e020b */
[--C-:B------:R-:W-:Y:S02]  /*1f0e0*/  SHF.R.S32.HI R0, RZ, 0x1f, R9.reuse ;  /* 0x0000001fff007819 */ /* 0x100fe40000011409 */
[----:B------:R-:W5:Y:S01]  /*1f0f0*/  LD.E.128 R72, desc[UR36][R72.64] ;  /* 0x0000002448487980 */ /* 0x000f62000c101d00 */
[----:B------:R-:W-:Y:S01]  /*1f100*/  IMAD.MOV R10, RZ, RZ, -R9 ;  /* 0x000000ffff0a7224 */ /* 0x000fe200078e0a09 */
[----:B------:R-:W-:Y:S02]  /*1f110*/  ULDC.64 UR4, c[0x0][0xae0] ;  /* 0x0002b80000047ab9 */ /* 0x000fe40000000a00 */
        /* <DEDUP_REMOVED lines=8> */
[----:B------:R-:W-:-:S02]  /*1f1a0*/  IMAD.IADD R3, R3, 0x1, R11 ;  /* 0x0000000103037824 */ /* 0x000fc400078e020b */
[----:B------:R-:W-:Y:S02]  /*1f1b0*/  IMAD R8, R0, UR4, RZ ;  /* 0x0000000400087c24 */ /* 0x000fe4000f8e02ff */
[----:B------:R-:W-:Y:S02]  /*1f1c0*/  IMAD R99, R99, R10, R12 ;  /* 0x0000000a63637224 */ /* 0x000fe400078e020c */
[----:B------:R-:W-:-:S04]  /*1f1d0*/  IMAD.WIDE.U32 R2, R9, UR4, R2 ;  /* 0x0000000409027c25 */ /* 0x000fc8000f8e0002 */
[----:B------:R-:W-:Y:S01]  /*1f1e0*/  IMAD R9, R9, UR5, R8 ;  /* 0x0000000509097c24 */ /* 0x000fe2000f8e0208 */
[----:B------:R-:W-:Y:S01]  /*1f1f0*/  SHF.R.S32.HI R8, RZ, 0x1f, R99 ;  /* 0x0000001fff087819 */ /* 0x000fe20000011463 */
[----:B------:R-:W-:Y:S01]  /*1f200*/  ULDC.64 UR4, c[0x0][0xad8] ;  /* 0x0002b60000047ab9 */ /* 0x000fe20000000a00 */
[----:B------:R-:W-:Y:S02]  /*1f210*/  VIADD R0, R22, 0x28420 ;  /* 0x0002842016007836 */ /* 0x000fe40000000000 */
[----:B------:R-:W-:Y:S02]  /*1f220*/  IMAD.IADD R3, R3, 0x1, R9 ;  /* 0x0000000103037824 */ /* 0x000fe400078e0209 */
[----:B------:R-:W-:Y:S01]  /*1f230*/  IMAD R8, R8, UR4, RZ ;  /* 0x0000000408087c24 */ /* 0x000fe2000f8e02ff */
[----:B------:R-:W-:Y:S01]  /*1f240*/  PRMT R0, RZ, 0x654, R0 ;  /* 0x00000654ff007816 */ /* 0x000fe20000000000 */
[----:B------:R-:W-:-:S04]  /*1f250*/  IMAD.WIDE.U32 R2, R99, UR4, R2 ;  /* 0x0000000463027c25 */ /* 0x000fc8000f8e0002 */
[----:B------:R-:W-:Y:S01]  /*1f260*/  IMAD R99, R99, UR5, R8 ;  /* 0x0000000563637c24 */ /* 0x000fe2000f8e0208 */
[----:B------:R-:W-:Y:S01]  /*1f270*/  ULDC.64 UR4, c[0x0][0xa80] ;  /* 0x0002a00000047ab9 */ /* 0x000fe20000000a00 */
[----:B0-----:R0:W-:Y:S02]  /*1f280*/  SYNCS.ARRIVE.TRANS64.RED.A1T0 RZ, [R0+URZ], RZ ;  /* 0x000000ff00ff79a7 */ /* 0x0011e4000810043f */
[----:B------:R-:W-:Y:S01]  /*1f290*/  IMAD.IADD R3, R3, 0x1, R99 ;  /* 0x0000000103037824 */ /* 0x000fe200078e0263 */
[----:B0-----:R-:W-:Y:S01]  /*1f2a0*/  LEA R0, P0, R2, UR4, 0x1 ;  /* 0x0000000402007c11 */ /* 0x001fe2000f8008ff */
[----:B------:R-:W-:-:S03]  /*1f2b0*/  UMOV UR4, 0xffffffff ;  /* 0xffffffff00047882 */ /* 0x000fc60000000000 */
[----:B------:R-:W-:Y:S01]  /*1f2c0*/  LEA.HI.X R20, R2, UR5, R3, 0x1, P0 ;  /* 0x0000000502147c11 */ /* 0x000fe200080f0c03 */
[----:B------:R-:W-:Y:S01]  /*1f2d0*/  IMAD.IADD R201, R187, 0x1, R201 ;  /* 0x00000001bbc97824 */ /* 0x000fe200078e02c9 */
[----:B------:R-:W-:Y:S07]  /*1f2e0*/  BRA.DIV UR4, `(.L_x_1997) ;  /* 0x0000011a04147947 */ /* 0x000fee000b800000 */
[----:B------:R0:W1:Y:S04]  /*1f2f0*/  SHFL.IDX PT, R21, R20, RZ, 0x181f ;  /* 0x00181fff14157589 */ /* 0x00006800000e0000 */
[----:B------:R0:W2:Y:S02]  /*1f300*/  SHFL.IDX PT, R14, R0, RZ, 0x181f ;  /* 0x00181fff000e7589 */ /* 0x0000a400000e0000 */
.L_x_2392:
[----:B------:R-:W-:Y:S01]  /*1f310*/  ISETP.GE.AND P0, PT, R201, R32, PT ;  /* 0x00000020c900720c */ /* 0x000fe20003f06270 */
[----:B------:R-:W-:-:S12]  /*1f320*/  BSSY B1, `(.L_x_1998) ;  /* 0x0000013000017945 */ /* 0x000fd80003800000 */
[----:B------:R-:W-:Y:S05]  /*1f330*/  @P0 BRA `(.L_x_1999) ;  /* 0x0000000000440947 */ /* 0x000fea0003800000 */
[----:B------:R-:W-:Y:S02]  /*1f340*/  ULDC UR4, c[0x0][0xac8] ;  /* 0x0002b20000047ab9 */ /* 0x000fe40000000800 */
[----:B------:R-:W-:Y:S02]  /*1f350*/  ISETP.GE.AND P3, PT, R18, UR4, PT ;  /* 0x0000000412007c0c */ /* 0x000fe4000bf66270 */
[----:B------:R-:W-:Y:S02]  /*1f360*/  ISETP.GE.AND P2, PT, R190, UR4, PT ;  /* 0x00000004be007c0c */ /* 0x000fe4000bf46270 */
[----:B------:R-:W-:Y:S02]  /*1f370*/  ISETP.GE.AND P1, PT, R210, UR4, PT ;  /* 0x00000004d2007c0c */ /* 0x000fe4000bf26270 */
[----:B------:R-:W-:-:S07]  /*1f380*/  ISETP.GE.AND P0, PT, R211, UR4, PT ;  /* 0x00000004d3007c0c */ /* 0x000fce000bf06270 */
[-C--:B--2---:R-:W-:Y:S02]  /*1f390*/  @!P3 LEA R2, P5, R18, R14.reuse, 0x1 ;  /* 0x0000000e1202b211 */ /* 0x084fe400078a08ff */
[-C--:B------:R-:W-:Y:S02]  /*1f3a0*/  @!P2 LEA R8, P4, R190, R14.reuse, 0x1 ;  /* 0x0000000ebe08a211 */ /* 0x080fe400078808ff */
[-C--:B-1----:R-:W-:Y:S02]  /*1f3b0*/  @!P3 LEA.HI.X R3, R18, R21.reuse, R19, 0x1, P5 ;  /* 0x000000151203b211 */ /* 0x082fe400028f0c13 */
[-C--:B------:R-:W-:Y:S02]  /*1f3c0*/  @!P1 LEA R10, P5, R210, R14.reuse, 0x1 ;  /* 0x0000000ed20a9211 */ /* 0x080fe400078a08ff */
[----:B------:R-:W-:Y:S01]  /*1f3d0*/  @!P2 LEA.HI.X R9, R190, R21, R214, 0x1, P4 ;  /* 0x00000015be09a211 */ /* 0x000fe200020f0cd6 */
[----:B-----5:R3:W-:Y:S01]  /*1f3e0*/  @!P3 ST.E.128 desc[UR36][R2.64], R4 ;  /* 0x000000040200b985 */ /* 0x0207e2000c101d24 */
[----:B------:R-:W-:-:S02]  /*1f3f0*/  @!P0 LEA R12, P4, R211, R14, 0x1 ;  /* 0x0000000ed30c8211 */ /* 0x000fc400078808ff */
[-C--:B------:R-:W-:Y:S01]  /*1f400*/  @!P1 LEA.HI.X R11, R210, R21.reuse, R219, 0x1, P5 ;  /* 0x00000015d20b9211 */ /* 0x080fe200028f0cdb */
[----:B------:R3:W-:Y:S01]  /*1f410*/  @!P2 ST.E.128 desc[UR36][R8.64], R40 ;  /* 0x000000280800a985 */ /* 0x0007e2000c101d24 */
[----:B------:R-:W-:-:S03]  /*1f420*/  @!P0 LEA.HI.X R13, R211, R21, R218, 0x1, P4 ;  /* 0x00000015d30d8211 */ /* 0x000fc600020f0cda */
[----:B------:R3:W-:Y:S04]  /*1f430*/  @!P1 ST.E.128 desc[UR36][R10.64], R56 ;  /* 0x000000380a009985 */ /* 0x0007e8000c101d24 */
[----:B------:R3:W-:Y:S02]  /*1f440*/  @!P0 ST.E.128 desc[UR36][R12.64], R72 ;  /* 0x000000480c008985 */ /* 0x0007e4000c101d24 */
.L_x_1999:
[----:B------:R-:W-:Y:S05]  /*1f450*/  BSYNC B1 ;  /* 0x0000000000017941 */ /* 0x000fea0003800000 */
.L_x_1998:
[----:B------:R-:W-:-:S03]  /*1f460*/  UMOV UR4, 0xffffffff ;  /* 0xffffffff00047882 */ /* 0x000fc60000000000 */
[----:B------:R-:W-:Y:S05]  /*1f470*/  BRA.DIV UR4, `(.L_x_2000) ;  /* 0x0000011604e47947 */ /* 0x000fea000b800000 */
[----:B---3--:R3:W4:Y:S04]  /*1f480*/  SHFL.IDX PT, R9, R20, 0x1, 0x181f ;  /* 0x00381f0014097f89 */ /* 0x00872800000e0000 */
[----:B--2---:R3:W2:Y:S02]  /*1f490*/  SHFL.IDX PT, R14, R0, 0x1, 0x181f ;  /* 0x00381f00000e7f89 */ /* 0x0046a400000e0000 */
.L_x_2396:
[----:B------:R-:W-:Y:S01]  /*1f4a0*/  VIADD R3, R201, 0x20 ;  /* 0x00000020c9037836 */ /* 0x000fe20000000000 */
[----:B------:R-:W-:Y:S04]  /*1f4b0*/  BSSY B1, `(.L_x_2001) ;  /* 0x0000014000017945 */ /* 0x000fe80003800000 */
[----:B------:R-:W-:-:S13]  /*1f4c0*/  ISETP.GE.AND P0, PT, R3, R32, PT ;  /* 0x000000200300720c */ /* 0x000fda0003f06270 */
[----:B------:R-:W-:Y:S05]  /*1f4d0*/  @P0 BRA `(.L_x_2002) ;  /* 0x0000000000440947 */ /* 0x000fea0003800000 */
[----:B------:R-:W-:Y:S02]  /*1f4e0*/  ULDC UR4, c[0x0][0xac8] ;  /* 0x0002b20000047ab9 */ /* 0x000fe40000000800 */
[----:B------:R-:W-:Y:S02]  /*1f4f0*/  ISETP.GE.AND P3, PT, R18, UR4, PT ;  /* 0x0000000412007c0c */ /* 0x000fe4000bf66270 */
[----:B------:R-:W-:Y:S02]  /*1f500*/  ISETP.GE.AND P2, PT, R190, UR4, PT ;  /* 0x00000004be007c0c */ /* 0x000fe4000bf46270 */
[----:B------:R-:W-:Y:S02]  /*1f510*/  ISETP.GE.AND P1, PT, R210, UR4, PT ;  /* 0x00000004d2007c0c */ /* 0x000fe4000bf26270 */
[----:B------:R-:W-:-:S07]  /*1f520*/  ISETP.GE.AND P0, PT, R211, UR4, PT ;  /* 0x00000004d3007c0c */ /* 0x000fce000bf06270 */
[-C--:B--2---:R-:W-:Y:S02]  /*1f530*/  @!P3 LEA R2, P5, R18, R14.reuse, 0x1 ;  /* 0x0000000e1202b211 */ /* 0x084fe400078a08ff */
[-C--:B-----5:R-:W-:Y:S02]  /*1f540*/  @!P2 LEA R4, P4, R190, R14.reuse, 0x1 ;  /* 0x0000000ebe04a211 */ /* 0x0a0fe400078808ff */
[-C--:B----4-:R-:W-:Y:S02]  /*1f550*/  @!P3 LEA.HI.X R3, R18, R9.reuse, R19, 0x1, P5 ;  /* 0x000000091203b211 */ /* 0x090fe400028f0c13 */
[-C--:B------:R-:W-:Y:S02]  /*1f560*/  @!P1 LEA R6, P5, R210, R14.reuse, 0x1 ;  /* 0x0000000ed2069211 */ /* 0x080fe400078a08ff */
        /* <DEDUP_REMOVED lines=8> */
.L_x_2002:
[----:B------:R-:W-:Y:S05]  /*1f5f0*/  BSYNC B1 ;  /* 0x0000000000017941 */ /* 0x000fea0003800000 */
.L_x_2001:
[----:B------:R-:W-:-:S03]  /*1f600*/  UMOV UR4, 0xffffffff ;  /* 0xffffffff00047882 */ /* 0x000fc60000000000 */
[----:B------:R-:W-:Y:S05]  /*1f610*/  BRA.DIV UR4, `(.L_x_2003) ;  /* 0x0000011604c47947 */ /* 0x000fea000b800000 */
[----:B--2-4-:R2:W4:Y:S04]  /*1f620*/  SHFL.IDX PT, R9, R20, 0x2, 0x181f ;  /* 0x00581f0014097f89 */ /* 0x01452800000e0000 */
[----:B------:R2:W0:Y:S02]  /*1f630*/  SHFL.IDX PT, R14, R0, 0x2, 0x181f ;  /* 0x00581f00000e7f89 */ /* 0x00042400000e0000 */
.L_x_2400:
        /* <DEDUP_REMOVED lines=9> */
[-C--:B0-----:R-:W-:Y:S02]  /*1f6d0*/  @!P3 LEA R2, P5, R18, R14.reuse, 0x1 ;  /* 0x0000000e1202b211 */ /* 0x081fe400078a08ff */
        /* <DEDUP_REMOVED lines=11> */
.L_x_2005:
[----:B------:R-:W-:Y:S05]  /*1f790*/  BSYNC B1 ;  /* 0x0000000000017941 */ /* 0x000fea0003800000 */
.L_x_2004:
[----:B------:R-:W-:-:S03]  /*1f7a0*/  UMOV UR4, 0xffffffff ;  /* 0xffffffff00047882 */ /* 0x000fc60000000000 */
[----:B------:R-:W-:Y:S05]  /*1f7b0*/  BRA.DIV UR4, `(.L_x_2006) ;  /* 0x0000011604a47947 */ /* 0x000fea000b800000 */
[----:B0---4-:R0:W4:Y:S04]  /*1f7c0*/  SHFL.IDX PT, R9, R20, 0x3, 0x181f ;  /* 0x00781f0014097f89 */ /* 0x01112800000e0000 */
[----:B------:R0:W0:Y:S02]  /*1f7d0*/  SHFL.IDX PT, R14, R0, 0x3, 0x181f ;  /* 0x00781f00000e7f89 */ /* 0x00002400000e0000 */
.L_x_2404:
[----:B------:R-:W-:-:S05]  /*1f7e0*/  VIADD R3, R201, 0x60 ;  /* 0x00000060c9037836 */ /* 0x000fca0000000000 */
[----:B------:R-:W-:-:S13]  /*1f7f0*/  ISETP.GE.AND P0, PT, R3, R32, PT ;  /* 0x000000200300720c */ /* 0x000fda0003f06270 */
[----:B------:R-:W-:Y:S05]  /*1f800*/  @P0 BRA `(.L_x_2007) ;  /* 0x0000003000cc0947 */ /* 0x000fea0003800000 */
[----:B------:R-:W-:Y:S02]  /*1f810*/  ULDC UR4, c[0x0][0xac8] ;  /* 0x0002b20000047ab9 */ /* 0x000fe40000000800 */
[----:B------:R-:W-:Y:S02]  /*1f820*/  ISETP.GE.AND P3, PT, R18, UR4, PT ;  /* 0x0000000412007c0c */ /* 0x000fe4000bf66270 */
[----:B------:R-:W-:Y:S02]  /*1f830*/  ISETP.GE.AND P4, PT, R190, UR4, PT ;  /* 0x00000004be007c0c */ /* 0x000fe4000bf86270 */
[----:B------:R-:W-:-:S09]  /*1f840*/  ISETP.GE.AND P5, PT, R210, UR4, PT ;  /* 0x00000004d2007c0c */ /* 0x000fd2000bfa6270 */
[-C--:B0-----:R-:W-:Y:S02]  /*1f850*/  @!P3 LEA R2, P0, R18, R14.reuse, 0x1 ;  /* 0x0000000e1202b211 */ /* 0x081fe400078008ff */
[-C--:B-----5:R-:W-:Y:S02]  /*1f860*/  @!P4 LEA R4, P1, R190, R14.reuse, 0x1 ;  /* 0x0000000ebe04c211 */ /* 0x0a0fe400078208ff */
[----:B------:R-:W-:Y:S02]  /*1f870*/  @!P5 LEA R6, P2, R210, R14, 0x1 ;  /* 0x0000000ed206d211 */ /* 0x000fe400078408ff */
[-C--:B----4-:R-:W-:Y:S02]  /*1f880*/  @!P3 LEA.HI.X R3, R18, R9.reuse, R19, 0x1, P0 ;  /* 0x000000091203b211 */ /* 0x090fe400000f0c13 */
[-C--:B------:R-:W-:Y:S02]  /*1f890*/  @!P4 LEA.HI.X R5, R190, R9.reuse, R214, 0x1, P1 ;  /* 0x00000009be05c211 */ /* 0x080fe400008f0cd6 */
[----:B------:R-:W-:Y:S01]  /*1f8a0*/  @!P5 LEA.HI.X R7, R210, R9, R219, 0x1, P2 ;  /* 0x00000009d207d211 */ /* 0x000fe200010f0cdb */
[----:B------:R0:W-:Y:S01]  /*1f8b0*/  @!P3 ST.E.128 desc[UR36][R2.64], R36 ;  /* 0x000000240200b985 */ /* 0x0001e2000c101d24 */
[----:B------:R-:W-:-:S03]  /*1f8c0*/  ISETP.GE.AND P0, PT, R211, UR4, PT ;  /* 0x00000004d3007c0c */ /* 0x000fc6000bf06270 */
[----:B------:R0:W-:Y:S04]  /*1f8d0*/  @!P4 ST.E.128 desc[UR36][R4.64], R52 ;  /* 0x000000340400c985 */ /* 0x0001e8000c101d24 */
[----:B------:R0:W-:Y:S06]  /*1f8e0*/  @!P5 ST.E.128 desc[UR36][R6.64], R68 ;  /* 0x000000440600d985 */ /* 0x0001ec000c101d24 */
[----:B------:R-:W-:Y:S05]  /*1f8f0*/  @P0 BRA `(.L_x_2007) ;  /* 0x0000003000900947 */ /* 0x000fea0003800000 */
[----:B------:R-:W-:-:S04]  /*1f900*/  LEA R14, P0, R211, R14, 0x1 ;  /* 0x0000000ed30e7211 */ /* 0x000fc800078008ff */
[----:B------:R-:W-:-:S05]  /*1f910*/  LEA.HI.X R15, R211, R9, R218, 0x1, P0 ;  /* 0x00000009d30f7211 */ /* 0x000fca00000f0cda */
[----:B------:R4:W-:Y:S01]  /*1f920*/  ST.E.128 desc[UR36][R14.64], R84 ;  /* 0x000000540e007985 */ /* 0x0009e2000c101d24 */
[----:B------:R-:W-:Y:S05]  /*1f930*/  BRA `(.L_x_2007) ;  /* 0x0000003000807947 */ /* 0x000fea0003800000 */
.L_x_1996:
        /* <DEDUP_REMOVED lines=22> */
[----:B------:R-:W-:Y:S02]  /*1faa0*/  IMAD.MOV R0, RZ, RZ, -R14 ;  /* 0x000000ffff007224 */ /* 0x000fe400078e0a0e */
[----:B------:R-:W-:Y:S01]  /*1fab0*/  IMAD.IADD R13, R13, 0x1, R2 ;  /* 0x000000010d0d7824 */ /* 0x000fe200078e0202 */
[----:B------:R-:W-:Y:S01]  /*1fac0*/  SHF.R.S32.HI R2, RZ, 0x1f, R14 ;  /* 0x0000001fff027819 */ /* 0x000fe2000001140e */
[----:B------:R-:W-:Y:S02]  /*1fad0*/  IMAD R0, R99, R0, R59 ;  /* 0x0000000063007224 */ /* 0x000fe400078e023b */
[----:B------:R-:W-:-:S04]  /*1fae0*/  IMAD.WIDE.U32 R12, R220, UR4, R12 ;  /* 0x00000004dc0c7c25 */ /* 0x000fc8000f8e000c */
[----:B------:R-:W-:Y:S01]  /*1faf0*/  IMAD R13, R220, UR5, R13 ;  /* 0x00000005dc0d7c24 */ /* 0x000fe2000f8e020d */
[----:B------:R-:W-:Y:S02]  /*1fb00*/  ULDC.64 UR4, c[0x0][0xb30] ;  /* 0x0002cc0000047ab9 */ /* 0x000fe40000000a00 */
[----:B------:R-:W-:Y:S02]  /*1fb10*/  IMAD R2, R2, UR4, RZ ;  /* 0x0000000402027c24 */ /* 0x000fe4000f8e02ff */
[----:B------:R-:W-:-:S04]  /*1fb20*/  IMAD.WIDE.U32 R12, R14, UR4, R12 ;  /* 0x000000040e0c7c25 */ /* 0x000fc8000f8e000c */
[----:B------:R-:W-:Y:S01]  /*1fb30*/  IMAD R2, R14, UR5, R2 ;  /* 0x000000050e027c24 */ /* 0x000fe2000f8e0202 */
[----:B------:R-:W-:-:S04]  /*1fb40*/  ULDC.64 UR4, c[0x0][0xb28] ;  /* 0x0002ca0000047ab9 */ /* 0x000fc80000000a00 */
[----:B------:R-:W-:Y:S02]  /*1fb50*/  IADD3 R13, R13, R2, RZ ;  /* 0x000000020d0d7210 */ /* 0x000fe40007ffe0ff */
        /* <DEDUP_REMOVED lines=12> */
.L_x_2407:
[----:B------:R-:W-:Y:S01]  /*1fc20*/  ISETP.GE.AND P0, PT, R34, R32, PT ;  /* 0x000000202200720c */ /* 0x000fe20003f06270 */
[----:B------:R-:W-:-:S12]  /*1fc30*/  BSSY B1, `(.L_x_2009) ;  /* 0x0000113000017945 */ /* 0x000fd80003800000 */
[----:B------:R-:W-:Y:S05]  /*1fc40*/  @P0 BRA `(.L_x_2010) ;  /* 0x0000001000440947 */ /* 0x000fea0003800000 */
[----:B------:R-:W-:Y:S01]  /*1fc50*/  ULDC UR4, c[0x0][0xac8] ;  /* 0x0002b20000047ab9 */ /* 0x000fe20000000800 */
[----:B------:R-:W-:Y:S01]  /*1fc60*/  SHF.R.S32.HI R14, RZ, 0x1f, R191 ;  /* 0x0000001fff0e7819 */ /* 0x000fe200000114bf */
[C---:B------:R-:W-:Y:S01]  /*1fc70*/  VIADD R25, R191.reuse, 0x8 ;  /* 0x00000008bf197836 */ /* 0x040fe20000000000 */
[C---:B------:R-:W-:Y:S01]  /*1fc80*/  ISETP.GE.AND P0, PT, R191.reuse, UR4, PT ;  /* 0x00000004bf007c0c */ /* 0x040fe2000bf06270 */
[C---:B------:R-:W-:Y:S02]  /*1fc90*/  VIADD R35, R191.reuse, 0x8 ;  /* 0x00000008bf237836 */ /* 0x040fe40000000000 */
[C---:B------:R-:W-:Y:S02]  /*1fca0*/  VIADD R59, R191.reuse, 0x10 ;  /* 0x00000010bf3b7836 */ /* 0x040fe40000000000 */
[C---:B------:R-:W-:Y:S01]  /*1fcb0*/  VIADD R63, R191.reuse, 0x10 ;  /* 0x00000010bf3f7836 */ /* 0x040fe20000000000 */
[----:B------:R-:W-:Y:S01]  /*1fcc0*/  SHF.R.S32.HI R35, RZ, 0x1f, R35 ;  /* 0x0000001fff237819 */ /* 0x000fe20000011423 */
[----:B------:R-:W-:-:S02]  /*1fcd0*/  VIADD R34, R191, 0x40 ;  /* 0x00000040bf227836 */ /* 0x000fc40000000000 */
[C---:B------:R-:W-:Y:S01]  /*1fce0*/  VIADD R86, R191.reuse, 0x58 ;  /* 0x00000058bf567836 */ /* 0x040fe20000000000 */
[----:B------:R-:W-:Y:S01]  /*1fcf0*/  SHF.R.S32.HI R63, RZ, 0x1f, R63 ;  /* 0x0000001fff3f7819 */ /* 0x000fe2000001143f */
[C---:B------:R-:W-:Y:S02]  /*1fd00*/  VIADD R82, R191.reuse, 0x70 ;  /* 0x00000070bf527836 */ /* 0x040fe40000000000 */
[C---:B--2---:R-:W-:Y:S01]  /*1fd10*/  @!P0 LEA R12, P1, R191.reuse, R11, 0x2 ;  /* 0x0000000bbf0c8211 */ /* 0x044fe200078210ff */
[----:B------:R-:W-:Y:S01]  /*1fd20*/  @!P0 IMAD.MOV.U32 R15, RZ, RZ, R126 ;  /* 0x000000ffff0f8224 */ /* 0x000fe200078e007e */
[----:B------:R-:W-:Y:S01]  /*1fd30*/  SHF.R.S32.HI R86, RZ, 0x1f, R86 ;  /* 0x0000001fff567819 */ /* 0x000fe20000011456 */
[C---:B------:R-:W-:Y:S01]  /*1fd40*/  VIADD R90, R191.reuse, 0x60 ;  /* 0x00000060bf5a7836 */ /* 0x040fe20000000000 */
[----:B-1----:R-:W-:Y:S01]  /*1fd50*/  @!P0 LEA.HI.X R13, R191, R24, R14, 0x2, P1 ;  /* 0x00000018bf0d8211 */ /* 0x002fe200008f140e */
[----:B------:R-:W-:-:S03]  /*1fd60*/  @!P0 IMAD.MOV.U32 R14, RZ, RZ, R125 ;  /* 0x000000ffff0e8224 */ /* 0x000fc600078e007d */
[----:B------:R-:W-:Y:S02]  /*1fd70*/  SHF.R.S32.HI R90, RZ, 0x1f, R90 ;  /* 0x0000001fff5a7819 */ /* 0x000fe4000001145a */
[----:B------:R1:W-:Y:S01]  /*1fd80*/  @!P0 ST.E.64 desc[UR36][R12.64], R14 ;  /* 0x0000000e0c008985 */ /* 0x0003e2000c101b24 */
[----:B------:R-:W-:-:S13]  /*1fd90*/  ISETP.GE.AND P0, PT, R25, UR4, PT ;  /* 0x0000000419007c0c */ /* 0x000fda000bf06270 */
[C---:B-1----:R-:W-:Y:S01]  /*1fda0*/  @!P0 LEA R12, P1, R25.reuse, R11, 0x2 ;  /* 0x0000000b190c8211 */ /* 0x042fe200078210ff */
[----:B------:R-:W-:Y:S02]  /*1fdb0*/  @!P0 IMAD.MOV.U32 R14, RZ, RZ, R122 ;  /* 0x000000ffff0e8224 */ /* 0x000fe400078e007a */
[----:B------:R-:W-:Y:S01]  /*1fdc0*/  @!P0 IMAD.MOV.U32 R15, RZ, RZ, R124 ;  /* 0x000000ffff0f8224 */ /* 0x000fe200078e007c */
[----:B------:R-:W-:Y:S01]  /*1fdd0*/  @!P0 LEA.HI.X R13, R25, R24, R35, 0x2, P1 ;  /* 0x00000018190d8211 */ /* 0x000fe200008f1423 */
[C---:B------:R-:W-:Y:S02]  /*1fde0*/  VIADD R25, R191.reuse, 0x18 ;  /* 0x00000018bf197836 */ /* 0x040fe40000000000 */
[----:B------:R-:W-:Y:S02]  /*1fdf0*/  VIADD R35, R191, 0x20 ;  /* 0x00000020bf237836 */ /* 0x000fe40000000000 */
[----:B------:R1:W-:Y:S01]  /*1fe00*/  @!P0 ST.E.64 desc[UR36][R12.64], R14 ;  /* 0x0000000e0c008985 */ /* 0x0003e2000c101b24 */
[----:B------:R-:W-:-:S02]  /*1fe10*/  ISETP.GE.AND P0, PT, R59, UR4, PT ;  /* 0x000000043b007c0c */ /* 0x000fc4000bf06270 */
[----:B------:R-:W-:-:S11]  /*1fe20*/  ISETP.GE.AND P1, PT, R25, UR4, PT ;  /* 0x0000000419007c0c */ /* 0x000fd6000bf26270 */
        /* <DEDUP_REMOVED lines=8> */
[----:B------:R-:W-:Y:S02]  /*1feb0*/  SHF.R.S32.HI R63, RZ, 0x1f, R63 ;  /* 0x0000001fff3f7819 */ /* 0x000fe4000001143f */
[C---:B-1----:R-:W-:Y:S01]  /*1fec0*/  @!P1 LEA R12, P2, R25.reuse, R11, 0x2 ;  /* 0x0000000b190c9211 */ /* 0x042fe200078410ff */
[----:B------:R-:W-:Y:S02]  /*1fed0*/  @!P1 IMAD.MOV.U32 R14, RZ, RZ, R115 ;  /* 0x000000ffff0e9224 */ /* 0x000fe400078e0073 */
[----:B------:R-:W-:Y:S01]  /*1fee0*/  @!P1 IMAD.MOV.U32 R15, RZ, RZ, R117 ;  /* 0x000000ffff0f9224 */ /* 0x000fe200078e0075 */
[----:B------:R-:W-:Y:S01]  /*1fef0*/  @!P1 LEA.HI.X R13, R25, R24, R63, 0x2, P2 ;  /* 0x00000018190d9211 */ /* 0x000fe200010f143f */
[C---:B------:R-:W-:Y:S02]  /*1ff00*/  VIADD R63, R191.reuse, 0x20 ;  /* 0x00000020bf3f7836 */ /* 0x040fe40000000000 */
[----:B------:R-:W-:Y:S02]  /*1ff10*/  VIADD R25, R191, 0x30 ;  /* 0x00000030bf197836 */ /* 0x000fe40000000000 */
[----:B------:R1:W-:Y:S01]  /*1ff20*/  @!P1 ST.E.64 desc[UR36][R12.64], R14 ;  /* 0x0000000e0c009985 */ /* 0x0003e2000c101b24 */
[----:B------:R-:W-:-:S02]  /*1ff30*/  SHF.R.S32.HI R63, RZ, 0x1f, R63 ;  /* 0x0000001fff3f7819 */ /* 0x000fc4000001143f */
[----:B------:R-:W-:Y:S02]  /*1ff40*/  ISETP.GE.AND P1, PT, R59, UR4, PT ;  /* 0x000000043b007c0c */ /* 0x000fe4000bf26270 */
        /* <DEDUP_REMOVED lines=10> */
[----:B------:R-:W-:Y:S01]  /*1fff0*/  @!P1 IMAD.MOV.U32 R15, RZ, RZ, R106 ;  /* 0x000000ffff0f9224 */ /* 0x000fe200078e006a */
[----:B------:R-:W-:Y:S02]  /*20000*/  @!P1 MOV R14, R102 ;  /* 0x00000066000e9202 */ /* 0x000fe40000000f00 */
        /* <DEDUP_REMOVED lines=19> */
[----:B------:R-:W-:Y:S01]  /*20140*/  VIADD R35, R191, 0x40 ;  /* 0x00000040bf237836 */ /* 0x000fe20000000000 */
[----:B------:R-:W-:Y:S01]  /*20150*/  ISETP.GE.AND P2, PT, R25, UR4, PT ;  /* 0x0000000419007c0c */ /* 0x000fe2000bf46270 */
[----:B------:R-:W-:Y:S02]  /*20160*/  VIADD R59, R191, 0x58 ;  /* 0x00000058bf3b7836 */ /* 0x000fe40000000000 */
[----:B------:R1:W-:Y:S01]  /*20170*/  @!P1 ST.E.64 desc[UR36][R12.64], R14 ;  /* 0x0000000e0c009985 */ /* 0x0003e2000c101b24 */
[----:B------:R-:W-:-:S02]  /*20180*/  SHF.R.S32.HI R35, RZ, 0x1f, R35 ;  /* 0x0000001fff237819 */ /* 0x000fc40000011423 */
        /* <DEDUP_REMOVED lines=20> */
[CC--:B-1----:R-:W-:Y:S02]  /*202d0*/  @!P0 LEA R14, P4, R34.reuse, R11.reuse, 0x2 ;  /* 0x0000000b220e8211 */ /* 0x0c2fe400078810ff */
[C---:B------:R-:W-:Y:S02]  /*202e0*/  @!P1 LEA R12, P5, R59.reuse, R11, 0x2 ;  /* 0x0000000b3b0c9211 */ /* 0x040fe400078a10ff */
[----:B------:R-:W-:Y:S01]  /*202f0*/  @!P0 LEA.HI.X R15, R34, R24, R35, 0x2, P4 ;  /* 0x00000018220f8211 */ /* 0x000fe200020f1423 */
[----:B------:R-:W-:Y:S01]  /*20300*/  @!P0 IMAD.MOV.U32 R34, RZ, RZ, R180 ;  /* 0x000000ffff228224 */ /* 0x000fe200078e00b4 */
[----:B------:R-:W-:Y:S02]  /*20310*/  @!P0 MOV R35, R178 ;  /* 0x000000b200238202 */ /* 0x000fe40000000f00 */
[----:B------:R-:W-:Y:S01]  /*20320*/  @!P1 LEA.HI.X R13, R59, R24, R86, 0x2, P5 ;  /* 0x000000183b0d9211 */ /* 0x000fe200028f1456 */
[----:B------:R-:W-:-:S02]  /*20330*/  VIADD R59, R191, 0x78 ;  /* 0x00000078bf3b7836 */ /* 0x000fc40000000000 */
[----:B------:R1:W-:Y:S01]  /*20340*/  @!P0 ST.E.64 desc[UR36][R14.64], R34 ;  /* 0x000000220e008985 */ /* 0x0003e2000c101b24 */
[----:B------:R-:W-:Y:S01]  /*20350*/  ISETP.GE.AND P0, PT, R82, UR4, PT ;  /* 0x0000000452007c0c */ /* 0x000fe2000bf06270 */
[----:B------:R-:W-:-:S05]  /*20360*/  VIADD R86, R191, 0x68 ;  /* 0x00000068bf567836 */ /* 0x000fca0000000000 */
[----:B------:R-:W-:Y:S01]  /*20370*/  SHF.R.S32.HI R86, RZ, 0x1f, R86 ;  /* 0x0000001fff567819 */ /* 0x000fe20000011456 */
[----:B-1----:R-:W-:Y:S01]  /*20380*/  @!P1 IMAD.MOV.U32 R34, RZ, RZ, R179 ;  /* 0x000000ffff229224 */ /* 0x002fe200078e00b3 */
[----:B------:R-:W-:Y:S01]  /*20390*/  @!P2 LEA R14, P4, R25, R11, 0x2 ;  /* 0x0000000b190ea211 */ /* 0x000fe200078810ff */
[----:B------:R-:W-:-:S03]  /*203a0*/  @!P1 IMAD.MOV.U32 R35, RZ, RZ, R177 ;  /* 0x000000ffff239224 */ /* 0x000fc600078e00b1 */
[----:B------:R-:W-:Y:S01]  /*203b0*/  @!P2 LEA.HI.X R15, R25, R24, R90, 0x2, P4 ;  /* 0x00000018190fa211 */ /* 0x000fe200020f145a */
[----:B------:R-:W-:Y:S01]  /*203c0*/  VIADD R25, R191, 0x80 ;  /* 0x00000080bf197836 */ /* 0x000fe20000000000 */
        /* <DEDUP_REMOVED lines=26> */
[C---:B------:R-:W-:Y:S01]  /*20570*/  VIADD R59, R191.reuse, 0x98 ;  /* 0x00000098bf3b7836 */ /* 0x040fe20000000000 */
        /* <DEDUP_REMOVED lines=14> */
[----:B------:R-:W-:Y:S02]  /*20660*/  @!P2 MOV R35, R166 ;  /* 0x000000a60023a202 */ /* 0x000fe40000000f00 */
[----:B------:R-:W-:-:S03]  /*20670*/  @!P3 LEA R12, P5, R63, R11, 0x2 ;  /* 0x0000000b3f0cb211 */ /* 0x000fc600078a10ff */
[----:B------:R1:W-:Y:S01]  /*20680*/  @!P2 ST.E.64 desc[UR36][R14.64], R34 ;  /* 0x000000220e00a985 */ /* 0x0003e2000c101b24 */
[----:B------:R-:W-:Y:S01]  /*20690*/  @!P3 LEA.HI.X R13, R63, R24, R86, 0x2, P5 ;  /* 0x000000183f0db211 */ /* 0x000fe200028f1456 */
[----:B------:R-:W-:Y:S01]  /*206a0*/  VIADD R63, R191, 0xa8 ;  /* 0x000000a8bf3f7836 */ /* 0x000fe20000000000 */
[----:B------:R-:W-:Y:S01]  /*206b0*/  ISETP.GE.AND P2, PT, R25, UR4, PT ;  /* 0x0000000419007c0c */ /* 0x000fe2000bf46270 */
[----:B------:R-:W-:-:S03]  /*206c0*/  VIADD R86, R191, 0x98 ;  /* 0x00000098bf567836 */ /* 0x000fc60000000000 */
[----:B------:R-:W-:Y:S02]  /*206d0*/  ISETP.GE.AND P4, PT, R63, UR4, PT ;  /* 0x000000043f007c0c */ /* 0x000fe4000bf86270 */
[----:B------:R-:W-:Y:S01]  /*206e0*/  SHF.R.S32.HI R86, RZ, 0x1f, R86 ;  /* 0x0000001fff567819 */ /* 0x000fe20000011456 */
[----:B-1----:R-:W-:Y:S01]  /*206f0*/  @!P3 IMAD.MOV.U32 R34, RZ, RZ, R167 ;  /* 0x000000ffff22b224 */ /* 0x002fe200078e00a7 */
[----:B------:R-:W-:Y:S01]  /*20700*/  @!P0 LEA R14, P5, R82, R11, 0x2 ;  /* 0x0000000b520e8211 */ /* 0x000fe200078a10ff */
[----:B------:R-:W-:-:S03]  /*20710*/  @!P3 IMAD.MOV.U32 R35, RZ, RZ, R165 ;  /* 0x000000ffff23b224 */ /* 0x000fc600078e00a5 */
[----:B------:R-:W-:Y:S01]  /*20720*/  @!P0 LEA.HI.X R15, R82, R24, R90, 0x2, P5 ;  /* 0x00000018520f8211 */ /* 0x000fe200028f145a */
[C---:B------:R-:W-:Y:S01]  /*20730*/  VIADD R90, R191.reuse, 0xa0 ;  /* 0x000000a0bf5a7836 */ /* 0x040fe20000000000 */
[----:B------:R1:W-:Y:S01]  /*20740*/  @!P3 ST.E.64 desc[UR36][R12.64], R34 ;  /* 0x000000220c00b985 */ /* 0x0003e2000c101b24 */
[----:B------:R-:W-:-:S03]  /*20750*/  VIADD R82, R191, 0xb0 ;  /* 0x000000b0bf527836 */ /* 0x000fc60000000000 */
[----:B------:R-:W-:Y:S01]  /*20760*/  SHF.R.S32.HI R90, RZ, 0x1f, R90 ;  /* 0x0000001fff5a7819 */ /* 0x000fe2000001145a */
[----:B-1----:R-:W-:Y:S01]  /*20770*/  @!P0 IMAD.MOV.U32 R34, RZ, RZ, R162 ;  /* 0x000000ffff228224 */ /* 0x002fe200078e00a2 */
[----:B------:R-:W-:Y:S01]  /*20780*/  @!P1 LEA R12, P3, R59, R11, 0x2 ;  /* 0x0000000b3b0c9211 */ /* 0x000fe200078610ff */
[----:B------:R-:W-:-:S03]  /*20790*/  @!P0 IMAD.MOV.U32 R35, RZ, RZ, R160 ;  /* 0x000000ffff238224 */ /* 0x000fc600078e00a0 */
[----:B------:R-:W-:Y:S01]  /*207a0*/  @!P1 LEA.HI.X R13, R59, R24, R86, 0x2, P3 ;  /* 0x000000183b0d9211 */ /* 0x000fe200018f1456 */
[C---:B------:R-:W-:Y:S01]  /*207b0*/  VIADD R59, R191.reuse, 0xb8 ;  /* 0x000000b8bf3b7836 */ /* 0x040fe20000000000 */
[----:B------:R1:W-:Y:S01]  /*207c0*/  @!P0 ST.E.64 desc[UR36][R14.64], R34 ;  /* 0x000000220e008985 */ /* 0x0003e2000c101b24 */
[----:B------:R-:W-:Y:S01]  /*207d0*/  VIADD R86, R191, 0xa8 ;  /* 0x000000a8bf567836 */ /* 0x000fe20000000000 */
[----:B------:R-:W-:-:S04]  /*207e0*/  ISETP.GE.AND P0, PT, R82, UR4, PT ;  /* 0x0000000452007c0c */ /* 0x000fc8000bf06270 */
        /* <DEDUP_REMOVED lines=8> */
[----:B-1----:R-:W-:Y:S01]  /*20870*/  @!P2 IMAD.MOV.U32 R34, RZ, RZ, R100 ;  /* 0x000000ffff22a224 */ /* 0x002fe200078e0064 */
[----:B------:R-:W-:Y:S01]  /*20880*/  @!P4 LEA R12, P5, R63, R11, 0x2 ;  /* 0x0000000b3f0cc211 */ /* 0x000fe200078a10ff */
[----:B------:R-:W-:-:S03]  /*20890*/  @!P2 IMAD.MOV.U32 R35, RZ, RZ, R96 ;  /* 0x000000ffff23a224 */ /* 0x000fc600078e0060 */
[----:B------:R-:W-:Y:S01]  /*208a0*/  @!P4 LEA.HI.X R13, R63, R24, R86, 0x2, P5 ;  /* 0x000000183f0dc211 */ /* 0x000fe200028f1456 */
[C---:B------:R-:W-:Y:S01]  /*208b0*/  VIADD R86, R191.reuse, 0xb0 ;  /* 0x000000b0bf567836 */ /* 0x040fe20000000000 */
[----:B------:R1:W-:Y:S01]  /*208c0*/  @!P2 ST.E.64 desc[UR36][R14.64], R34 ;  /* 0x000000220e00a985 */ /* 0x0003e2000c101b24 */
[----:B------:R-:W-:Y:S01]  /*208d0*/  VIADD R63, R191, 0xb8 ;  /* 0x000000b8bf3f7836 */ /* 0x000fe20000000000 */
[----:B------:R-:W-:Y:S02]  /*208e0*/  ISETP.GE.AND P2, PT, R25, UR4, PT ;  /* 0x0000000419007c0c */ /* 0x000fe4000bf46270 */
[----:B------:R-:W-:Y:S02]  /*208f0*/  SHF.R.S32.HI R86, RZ, 0x1f, R86 ;  /* 0x0000001fff567819 */ /* 0x000fe40000011456 */
[----:B------:R-:W-:Y:S01]  /*20900*/  SHF.R.S32.HI R63, RZ, 0x1f, R63 ;  /* 0x0000001fff3f7819 */ /* 0x000fe2000001143f */
[----:B-1----:R-:W-:Y:S01]  /*20910*/  @!P4 IMAD.MOV.U32 R34, RZ, RZ, R104 ;  /* 0x000000ffff22c224 */ /* 0x002fe200078e0068 */
[----:B------:R-:W-:Y:S01]  /*20920*/  @!P0 LEA R14, P3, R82, R11, 0x2 ;  /* 0x0000000b520e8211 */ /* 0x000fe200078610ff */
[----:B------:R-:W-:-:S03]  /*20930*/  @!P4 IMAD.MOV.U32 R35, RZ, RZ, R92 ;  /* 0x000000ffff23c224 */ /* 0x000fc600078e005c */
[-C--:B------:R-:W-:Y:S02]  /*20940*/  @!P0 LEA.HI.X R15, R82, R24.reuse, R86, 0x2, P3 ;  /* 0x00000018520f8211 */ /* 0x080fe400018f1456 */
[----:B------:R1:W-:Y:S01]  /*20950*/  @!P4 ST.E.64 desc[UR36][R12.64], R34 ;  /* 0x000000220c00c985 */ /* 0x0003e2000c101b24 */
[----:B------:R-:W-:Y:S02]  /*20960*/  ISETP.GE.AND P4, PT, R228, UR4, PT ;  /* 0x00000004e4007c0c */ /* 0x000fe4000bf86270 */
[----:B------:R-:W-:Y:S02]  /*20970*/  ISETP.GE.AND P3, PT, R227, UR4, PT ;  /* 0x00000004e3007c0c */ /* 0x000fe4000bf66270 */
[C---:B-1----:R-:W-:Y:S01]  /*20980*/  @!P1 LEA R12, P5, R59.reuse, R11, 0x2 ;  /* 0x0000000b3b0c9211 */ /* 0x042fe200078a10ff */
[----:B------:R-:W-:Y:S02]  /*20990*/  @!P0 IMAD.MOV.U32 R34, RZ, RZ, R88 ;  /* 0x000000ffff228224 */ /* 0x000fe400078e0058 */
[----:B------:R-:W-:Y:S01]  /*209a0*/  @!P0 IMAD.MOV.U32 R35, RZ, RZ, R84 ;  /* 0x000000ffff238224 */ /* 0x000fe200078e0054 */
[----:B------:R-:W-:Y:S01]  /*209b0*/  @!P1 LEA.HI.X R13, R59, R24, R63, 0x2, P5 ;  /* 0x000000183b0d9211 */ /* 0x000fe200028f143f */
[----:B------:R-:W-:-:S06]  /*209c0*/  VIADD R59, R191, 0xc0 ;  /* 0x000000c0bf3b7836 */ /* 0x000fcc0000000000 */
[-C--:B------:R-:W-:Y:S01]  /*209d0*/  @!P3 LEA R108, P5, R227, R11.reuse, 0x2 ;  /* 0x0000000be36cb211 */ /* 0x080fe200078a10ff */
[----:B------:R1:W-:Y:S01]  /*209e0*/  @!P0 ST.E.64 desc[UR36][R14.64], R34 ;  /* 0x000000220e008985 */ /* 0x0003e2000c101b24 */
[----:B------:R-:W-:Y:S02]  /*209f0*/  SHF.R.S32.HI R63, RZ, 0x1f, R223 ;  /* 0x0000001fff3f7819 */ /* 0x000fe400000114df */
[----:B------:R-:W-:Y:S01]  /*20a00*/  SHF.R.S32.HI R59, RZ, 0x1f, R59 ;  /* 0x0000001fff3b7819 */ /* 0x000fe2000001143b */
[----:B-1----:R-:W-:Y:S01]  /*20a10*/  @!P1 IMAD.MOV.U32 R14, RZ, RZ, R112 ;  /* 0x000000ffff0e9224 */ /* 0x002fe200078e0070 */
[----:B------:R-:W-:Y:S02]  /*20a20*/  @!P1 MOV R15, R116 ;  /* 0x00000074000f9202 */ /* 0x000fe40000000f00 */
[----:B------:R-:W-:-:S03]  /*20a30*/  @!P2 LEA R34, P0, R25, R11, 0x2 ;  /* 0x0000000b1922a211 */ /* 0x000fc600078010ff */
[----:B------:R1:W-:Y:S01]  /*20a40*/  @!P1 ST.E.64 desc[UR36][R12.64], R14 ;  /* 0x0000000e0c009985 */ /* 0x0003e2000c101b24 */
[----:B------:R-:W-:Y:S02]  /*20a50*/  @!P2 LEA.HI.X R35, R25, R24, R59, 0x2, P0 ;  /* 0x000000181923a211 */ /* 0x000fe400000f143b */
[----:B------:R-:W-:Y:S02]  /*20a60*/  SHF.R.S32.HI R25, RZ, 0x1f, R228 ;  /* 0x0000001fff197819 */ /* 0x000fe400000114e4 */
[----:B------:R-:W-:Y:S02]  /*20a70*/  ISETP.GE.AND P0, PT, R225, UR4, PT ;  /* 0x00000004e1007c0c */ /* 0x000fe4000bf06270 */
[----:B------:R-:W-:Y:S02]  /*20a80*/  SHF.R.S32.HI R59, RZ, 0x1f, R225 ;  /* 0x0000001fff3b7819 */ /* 0x000fe400000114e1 */
[----:B-1----:R-:W-:Y:S01]  /*20a90*/  @!P4 LEA R12, P1, R228, R11, 0x2 ;  /* 0x0000000be40cc211 */ /* 0x002fe200078210ff */
[----:B------:R-:W-:-:S02]  /*20aa0*/  @!P2 IMAD.MOV.U32 R14, RZ, RZ, R3 ;  /* 0x000000ffff0ea224 */ /* 0x000fc400078e0003 */
[----:B------:R-:W-:Y:S01]  /*20ab0*/  @!P2 IMAD.MOV.U32 R15, RZ, RZ, R4 ;  /* 0x000000ffff0fa224 */ /* 0x000fe200078e0004 */
[-C--:B------:R-:W-:Y:S01]  /*20ac0*/  @!P4 LEA.HI.X R13, R228, R24.reuse, R25, 0x2, P1 ;  /* 0x00000018e40dc211 */ /* 0x080fe200008f1419 */
[----:B------:R-:W-:Y:S01]  /*20ad0*/  @!P3 IMAD.MOV.U32 R4, RZ, RZ, R5 ;  /* 0x000000ffff04b224 */ /* 0x000fe200078e0005 */
[----:B------:R-:W-:Y:S01]  /*20ae0*/  ISETP.GE.AND P1, PT, R224, UR4, PT ;  /* 0x00000004e0007c0c */ /* 0x000fe2000bf26270 */
[----:B------:R-:W-:Y:S01]  /*20af0*/  @!P3 IMAD.MOV.U32 R5, RZ, RZ, R6 ;  /* 0x000000ffff05b224 */ /* 0x000fe200078e0006 */
[----:B------:R-:W-:Y:S01]  /*20b00*/  SHF.R.S32.HI R25, RZ, 0x1f, R227 ;  /* 0x0000001fff197819 */ /* 0x000fe200000114e3 */
[----:B------:R1:W-:Y:S03]  /*20b10*/  @!P2 ST.E.64 desc[UR36][R34.64], R14 ;  /* 0x0000000e2200a985 */ /* 0x0003e6000c101b24 */
[----:B------:R-:W-:Y:S02]  /*20b20*/  @!P3 LEA.HI.X R109, R227, R24, R25, 0x2, P5 ;  /* 0x00000018e36db211 */ /* 0x000fe400028f1419 */
[----:B------:R-:W-:-:S02]  /*20b30*/  ISETP.GE.AND P5, PT, R222, UR4, PT ;  /* 0x00000004de007c0c */ /* 0x000fc4000bfa6270 */
[----:B------:R-:W-:-:S03]  /*20b40*/  SHF.R.S32.HI R25, RZ, 0x1f, R224 ;  /* 0x0000001fff197819 */ /* 0x000fc600000114e0 */
[----:B------:R-:W-:Y:S02]  /*20b50*/  @!P1 IMAD.MOV.U32 R6, RZ, RZ, R7 ;  /* 0x000000ffff069224 */ /* 0x000fe400078e0007 */
[----:B------:R-:W-:Y:S02]  /*20b60*/  @!P1 IMAD.MOV.U32 R7, RZ, RZ, R8 ;  /* 0x000000ffff079224 */ /* 0x000fe400078e0008 */
[----:B-1----:R-:W-:Y:S02]  /*20b70*/  @!P4 IMAD.MOV.U32 R14, RZ, RZ, R120 ;  /* 0x000000ffff0ec224 */ /* 0x002fe400078e0078 */
[----:B------:R-:W-:-:S05]  /*20b80*/  @!P4 IMAD.MOV.U32 R15, RZ, RZ, R65 ;  /* 0x000000ffff0fc224 */ /* 0x000fca00078e0041 */
[----:B------:R1:W-:Y:S01]  /*20b90*/  @!P4 ST.E.64 desc[UR36][R12.64], R14 ;  /* 0x0000000e0c00c985 */ /* 0x0003e2000c101b24 */
[----:B------:R-:W-:-:S03]  /*20ba0*/  ISETP.GE.AND P4, PT, R223, UR4, PT ;  /* 0x00000004df007c0c */ /* 0x000fc6000bf86270 */
[----:B------:R2:W-:Y:S01]  /*20bb0*/  @!P3 ST.E.64 desc[UR36][R108.64], R4 ;  /* 0x000000046c00b985 */ /* 0x0005e2000c101b24 */
[----:B------:R-:W-:Y:S02]  /*20bc0*/  ISETP.GE.AND P3, PT, R221, UR4, PT ;  /* 0x00000004dd007c0c */ /* 0x000fe4000bf66270 */
[C---:B-1----:R-:W-:Y:S01]  /*20bd0*/  @!P0 LEA R12, P2, R225.reuse, R11, 0x2 ;  /* 0x0000000be10c8211 */ /* 0x042fe200078410ff */
[----:B------:R-:W-:Y:S02]  /*20be0*/  @!P0 IMAD.MOV.U32 R14, RZ, RZ, R69 ;  /* 0x000000ffff0e8224 */ /* 0x000fe400078e0045 */
[----:B------:R-:W-:Y:S01]  /*20bf0*/  @!P0 IMAD.MOV.U32 R15, RZ, RZ, R73 ;  /* 0x000000ffff0f8224 */ /* 0x000fe200078e0049 */
[----:B------:R-:W-:-:S07]  /*20c00*/  @!P0 LEA.HI.X R13, R225, R24, R59, 0x2, P2 ;  /* 0x00000018e10d8211 */ /* 0x000fce00010f143b */
[----:B------:R-:W-:Y:S01]  /*20c10*/  @!P3 IMAD.MOV.U32 R8, RZ, RZ, R85 ;  /* 0x000000ffff08b224 */ /* 0x000fe200078e0055 */
[C---:B--2---:R-:W-:Y:S02]  /*20c20*/  @!P1 LEA R4, P2, R224.reuse, R11, 0x2 ;  /* 0x0000000be0049211 */ /* 0x044fe400078410ff */
[----:B------:R-:W-:Y:S01]  /*20c30*/  SHF.R.S32.HI R59, RZ, 0x1f, R222 ;  /* 0x0000001fff3b7819 */ /* 0x000fe200000114de */
[----:B------:R1:W-:Y:S01]  /*20c40*/  @!P0 ST.E.64 desc[UR36][R12.64], R14 ;  /* 0x0000000e0c008985 */ /* 0x0003e2000c101b24 */
[----:B------:R-:W-:Y:S02]  /*20c50*/  @!P1 LEA.HI.X R5, R224, R24, R25, 0x2, P2 ;  /* 0x00000018e0059211 */ /* 0x000fe400010f1419 */
[----:B------:R-:W-:-:S03]  /*20c60*/  SHF.R.S32.HI R25, RZ, 0x1f, R221 ;  /* 0x0000001fff197819 */ /* 0x000fc600000114dd */
[----:B------:R2:W-:Y:S01]  /*20c70*/  @!P1 ST.E.64 desc[UR36][R4.64], R6 ;  /* 0x0000000604009985 */ /* 0x0005e2000c101b24 */
[CC--:B-1----:R-:W-:Y:S01]  /*20c80*/  @!P4 LEA R12, P0, R223.reuse, R11.reuse, 0x2 ;  /* 0x0000000bdf0cc211 */ /* 0x0c2fe200078010ff */
[----:B------:R-:W-:Y:S02]  /*20c90*/  @!P4 IMAD.MOV.U32 R14, RZ, RZ, R77 ;  /* 0x000000ffff0ec224 */ /* 0x000fe400078e004d */
[----:B------:R-:W-:Y:S01]  /*20ca0*/  @!P4 IMAD.MOV.U32 R15, RZ, RZ, R81 ;  /* 0x000000ffff0fc224 */ /* 0x000fe200078e0051 */
[-C--:B------:R-:W-:Y:S02]  /*20cb0*/  @!P4 LEA.HI.X R13, R223, R24.reuse, R63, 0x2, P0 ;  /* 0x00000018df0dc211 */ /* 0x080fe400000f143f */
[CC--:B--2---:R-:W-:Y:S02]  /*20cc0*/  @!P5 LEA R4, P1, R222.reuse, R11.reuse, 0x2 ;  /* 0x0000000bde04d211 */ /* 0x0c4fe400078210ff */
[C---:B------:R-:W-:Y:S01]  /*20cd0*/  @!P3 LEA R6, P2, R221.reuse, R11, 0x2 ;  /* 0x0000000bdd06b211 */ /* 0x040fe200078410ff */
[----:B------:R-:W-:Y:S01]  /*20ce0*/  @!P5 IMAD.MOV.U32 R11, RZ, RZ, R10 ;  /* 0x000000ffff0bd224 */ /* 0x000fe200078e000a */
[-C--:B------:R-:W-:Y:S01]  /*20cf0*/  @!P5 LEA.HI.X R5, R222, R24.reuse, R59, 0x2, P1 ;  /* 0x00000018de05d211 */ /* 0x080fe200008f143b */
[----:B------:R-:W-:Y:S01]  /*20d00*/  @!P5 IMAD.MOV.U32 R10, RZ, RZ, R9 ;  /* 0x000000ffff0ad224 */ /* 0x000fe200078e0009 */
[----:B------:R-:W-:Y:S01]  /*20d10*/  @!P3 LEA.HI.X R7, R221, R24, R25, 0x2, P2 ;  /* 0x00000018dd07b211 */ /* 0x000fe200010f1419 */
[----:B------:R-:W-:Y:S01]  /*20d20*/  @!P3 IMAD.MOV.U32 R9, RZ, RZ, R89 ;  /* 0x000000ffff09b224 */ /* 0x000fe200078e0059 */
[----:B------:R3:W-:Y:S04]  /*20d30*/  @!P4 ST.E.64 desc[UR36][R12.64], R14 ;  /* 0x0000000e0c00c985 */ /* 0x0007e8000c101b24 */
[----:B------:R3:W-:Y:S04]  /*20d40*/  @!P5 ST.E.64 desc[UR36][R4.64], R10 ;  /* 0x0000000a0400d985 */ /* 0x0007e8000c101b24 */
[----:B------:R3:W-:Y:S02]  /*20d50*/  @!P3 ST.E.64 desc[UR36][R6.64], R8 ;  /* 0x000000080600b985 */ /* 0x0007e4000c101b24 */
.L_x_2010:
[----:B------:R-:W-:Y:S05]  /*20d60*/  BSYNC B1 ;  /* 0x0000000000017941 */ /* 0x000fea0003800000 */
.L_x_2009:
[----:B------:R-:W-:-:S03]  /*20d70*/  UMOV UR4, 0xffffffff ;  /* 0xffffffff00047882 */ /* 0x000fc60000000000 */
[----:B------:R-:W-:Y:S05]  /*20d80*/  BRA.DIV UR4, `(.L_x_2011) ;  /* 0x0000010204b07947 */ /* 0x000fea000b800000 */
[----:B---3--:R3:W4:Y:S04]  /*20d90*/  SHFL.IDX PT, R8, R2, 0x1, 0x1c1f ;  /* 0x003c1f0002087f89 */ /* 0x00872800000e0000 */
[----:B0-----:R-:W0:Y:S02]  /*20da0*/  SHFL.IDX PT, R0, R0, 0x1, 0x1c1f ;  /* 0x003c1f0000007f89 */ /* 0x001e2400000e0000 */
.L_x_2411:
[----:B------:R-:W-:-:S13]  /*20db0*/  ISETP.GE.AND P0, PT, R33, R32, PT ;  /* 0x000000202100720c */ /* 0x000fda0003f06270 */
[----:B------:R-:W-:Y:S05]  /*20dc0*/  @P0 BRA `(.L_x_2007) ;  /* 0x0000001c005c0947 */ /* 0x000fea0003800000 */
[----:B------:R-:W-:Y:S01]  /*20dd0*/  ULDC UR4, c[0x0][0xac8] ;  /* 0x0002b20000047ab9 */ /* 0x000fe20000000800 */
[C---:B--2---:R-:W-:Y:S01]  /*20de0*/  VIADD R11, R191.reuse, 0x8 ;  /* 0x00000008bf0b7836 */ /* 0x044fe20000000000 */
[C---:B------:R-:W-:Y:S01]  /*20df0*/  ISETP.GE.AND P5, PT, R191.reuse, UR4, PT ;  /* 0x00000004bf007c0c */ /* 0x040fe2000bfa6270 */
[C---:B------:R-:W-:Y:S01]  /*20e00*/  VIADD R7, R191.reuse, 0x10 ;  /* 0x00000010bf077836 */ /* 0x040fe20000000000 */
[----:B------:R-:W-:Y:S01]  /*20e10*/  SHF.R.S32.HI R4, RZ, 0x1f, R191 ;  /* 0x0000001fff047819 */ /* 0x000fe200000114bf */
[----:B------:R-:W-:Y:S01]  /*20e20*/  VIADD R6, R191, 0x18 ;  /* 0x00000018bf067836 */ /* 0x000fe20000000000 */
[----:B------:R-:W-:Y:S01]  /*20e30*/  ISETP.GE.AND P0, PT, R11, UR4, PT ;  /* 0x000000040b007c0c */ /* 0x000fe2000bf06270 */
[----:B------:R-:W-:Y:S01]  /*20e40*/  VIADD R12, R191, 0x8 ;  /* 0x00000008bf0c7836 */ /* 0x000fe20000000000 */
[----:B------:R-:W-:Y:S01]  /*20e50*/  ISETP.GE.AND P3, PT, R7, UR4, PT ;  /* 0x0000000407007c0c */ /* 0x000fe2000bf66270 */
[C---:B------:R-:W-:Y:S01]  /*20e60*/  VIADD R10, R191.reuse, 0x10 ;  /* 0x00000010bf0a7836 */ /* 0x040fe20000000000 */
[----:B------:R-:W-:Y:S01]  /*20e70*/  ISETP.GE.AND P2, PT, R6, UR4, PT ;  /* 0x0000000406007c0c */ /* 0x000fe2000bf46270 */
[C---:B------:R-:W-:Y:S01]  /*20e80*/  VIADD R9, R191.reuse, 0x20 ;  /* 0x00000020bf097836 */ /* 0x040fe20000000000 */
[----:B------:R-:W-:Y:S01]  /*20e90*/  SHF.R.S32.HI R12, RZ, 0x1f, R12 ;  /* 0x0000001fff0c7819 */ /* 0x000fe2000001140c */
[----:B------:R-:W-:Y:S01]  /*20ea0*/  VIADD R14, R191, 0x28 ;  /* 0x00000028bf0e7836 */ /* 0x000fe20000000000 */
[----:B------:R-:W-:-:S02]  /*20eb0*/  SHF.R.S32.HI R10, RZ, 0x1f, R10 ;  /* 0x0000001fff0a7819 */ /* 0x000fc4000001140a */
[C---:B0--3--:R-:W-:Y:S02]  /*20ec0*/  @!P5 LEA R2, P1, R191.reuse, R0, 0x2 ;  /* 0x00000000bf02d211 */ /* 0x049fe400078210ff */
[C---:B------:R-:W-:Y:S01]  /*20ed0*/  IADD3 R13, R191.reuse, 0x28, RZ ;  /* 0x00000028bf0d7810 */ /* 0x040fe20007ffe0ff */
[----:B------:R-:W-:Y:S01]  /*20ee0*/  @!P0 IMAD.MOV.U32 R65, RZ, RZ, R64 ;  /* 0x000000ffff418224 */ /* 0x000fe200078e0040 */
[----:B----4-:R-:W-:Y:S01]  /*20ef0*/  @!P5 LEA.HI.X R3, R191, R8, R4, 0x2, P1 ;  /* 0x00000008bf03d211 */ /* 0x010fe200008f1404 */
[----:B------:R-:W-:Y:S01]  /*20f00*/  @!P0 IMAD.MOV.U32 R64, RZ, RZ, R93 ;  /* 0x000000ffff408224 */ /* 0x000fe200078e005d */
[----:B------:R-:W-:Y:S02]  /*20f10*/  @!P0 LEA R4, P4, R11, R0, 0x2 ;  /* 0x000000000b048211 */ /* 0x000fe400078810ff */
[----:B------:R-:W-:Y:S01]  /*20f20*/  ISETP.GE.AND P1, PT, R9, UR4, PT ;  /* 0x0000000409007c0c */ /* 0x000fe2000bf26270 */
[----:B------:R0:W-:Y:S01]  /*20f30*/  @!P5 ST.E.64 desc[UR36][R2.64], R20 ;  /* 0x000000140200d985 */ /* 0x0001e2000c101b24 */
[----:B------:R-:W-:Y:S01]  /*20f40*/  @!P0 LEA.HI.X R5, R11, R8, R12, 0x2, P4 ;  /* 0x000000080b058211 */ /* 0x000fe200020f140c */
[C---:B------:R-:W-:Y:S01]  /*20f50*/  VIADD R11, R191.reuse, 0x30 ;  /* 0x00000030bf0b7836 */ /* 0x040fe20000000000 */
[----:B------:R-:W-:Y:S01]  /*20f60*/  SHF.R.S32.HI R14, RZ, 0x1f, R14 ;  /* 0x0000001fff0e7819 */ /* 0x000fe2000001140e */
[----:B------:R-:W-:-:S02]  /*20f70*/  VIADD R12, R191, 0x20 ;  /* 0x00000020bf0c7836 */ /* 0x000fc40000000000 */
[----:B------:R2:W-:Y:S01]  /*20f80*/  @!P0 ST.E.64 desc[UR36][R4.64], R64 ;  /* 0x0000004004008985 */ /* 0x0005e2000c101b24 */
[----:B------:R-:W-:Y:S02]  /*20f90*/  ISETP.GE.AND P0, PT, R13, UR4, PT ;  /* 0x000000040d007c0c */ /* 0x000fe4000bf06270 */
[----:B------:R-:W-:Y:S02]  /*20fa0*/  SHF.R.S32.HI R12, RZ, 0x1f, R12 ;  /* 0x0000001fff0c7819 */ /* 0x000fe4000001140c */
[----:B0-----:R-:W-:-:S04]  /*20fb0*/  @!P3 LEA R2, P5, R7, R0, 0x2 ;  /* 0x000000000702b211 */ /* 0x001fc800078a10ff */
[----:B------:R-:W-:Y:S01]  /*20fc0*/  @!P3 LEA.HI.X R3, R7, R8, R10, 0x2, P5 ;  /* 0x000000080703b211 */ /* 0x000fe200028f140a */
[C---:B------:R-:W-:Y:S01]  /*20fd0*/  VIADD R7, R191.reuse, 0x18 ;  /* 0x00000018bf077836 */ /* 0x040fe20000000000 */
[C---:B--2---:R-:W-:Y:S01]  /*20fe0*/  @!P2 LEA R4, P4, R6.reuse, R0, 0x2 ;  /* 0x000000000604a211 */ /* 0x044fe200078810ff */
[----:B------:R-:W-:Y:S02]  /*20ff0*/  VIADD R10, R191, 0x38 ;  /* 0x00000038bf0a7836 */ /* 0x000fe40000000000 */
[----:B------:R0:W-:Y:S01]  /*21000*/  @!P3 ST.E.64 desc[UR36][R2.64], R26 ;  /* 0x0000001a0200b985 */ /* 0x0001e2000c101b24 */
[----:B------:R-:W-:Y:S02]  /*21010*/  SHF.R.S32.HI R7, RZ, 0x1f, R7 ;  /* 0x0000001fff077819 */ /* 0x000fe40000011407 */
[----:B------:R-:W-:Y:S02]  /*21020*/  ISETP.GE.AND P3, PT, R11, UR4, PT ;  /* 0x000000040b007c0c */ /* 0x000fe4000bf66270 */
[----:B------:R-:W-:Y:S01]  /*21030*/  @!P2 LEA.HI.X R5, R6, R8, R7, 0x2, P4 ;  /* 0x000000080605a211 */ /* 0x000fe200020f1407 */
[----:B------:R-:W-:-:S02]  /*21040*/  @!P2 IMAD.MOV.U32 R6, RZ, RZ, R97 ;  /* 0x000000ffff06a224 */ /* 0x000fc400078e0061 */
[----:B------:R-:W-:-:S05]  /*21050*/  @!P2 IMAD.MOV.U32 R7, RZ, RZ, R101 ;  /* 0x000000ffff07a224 */ /* 0x000fca00078e0065 */
[----:B------:R2:W-:Y:S01]  /*21060*/  @!P2 ST.E.64 desc[UR36][R4.64], R6 ;  /* 0x000000060400a985 */ /* 0x0005e2000c101b24 */
[C---:B0-----:R-:W-:Y:S02]  /*21070*/  @!P1 LEA R2, P5, R9.reuse, R0, 0x2 ;  /* 0x0000000009029211 */ /* 0x041fe400078a10ff */
[----:B------:R-:W-:Y:S02]  /*21080*/  ISETP.GE.AND P2, PT, R10, UR4, PT ;  /* 0x000000040a007c0c */ /* 0x000fe4000bf46270 */
[----:B------:R-:W-:Y:S01]  /*21090*/  @!P1 LEA.HI.X R3, R9, R8, R12, 0x2, P5 ;  /* 0x0000000809039211 */ /* 0x000fe200028f140c */
[C---:B------:R-:W-:Y:S02]  /*210a0*/  VIADD R9, R191.reuse, 0x40 ;  /* 0x00000040bf097836 */ /* 0x040fe40000000000 */
[----:B------:R-:W-:Y:S02]  /*210b0*/  VIADD R12, R191, 0x30 ;  /* 0x00000030bf0c7836 */ /* 0x000fe40000000000 */
[----:B------:R0:W-:Y:S01]  /*210c0*/  @!P1 ST.E.64 desc[UR36][R2.64], R36 ;  /* 0x0000002402009985 */ /* 0x0001e2000c101b24 */
[----:B------:R-:W-:-:S02]  /*210d0*/  ISETP.GE.AND P1, PT, R9, UR4, PT ;  /* 0x0000000409007c0c */ /* 0x000fc4000bf26270 */
[----:B------:R-:W-:Y:S01]  /*210e0*/  SHF.R.S32.HI R12, RZ, 0x1f, R12 ;  /* 0x0000001fff0c7819 */ /* 0x000fe2000001140c */
[----:B--2---:R-:W-:Y:S01]  /*210f0*/  @!P0 IMAD.MOV.U32 R6, RZ, RZ, R105 ;  /* 0x000000ffff068224 */ /* 0x004fe200078e0069 */
[C---:B------:R-:W-:Y:S01]  /*21100*/  @!P0 LEA R4, P4, R13.reuse, R0, 0x2 ;  /* 0x000000000d048211 */ /* 0x040fe200078810ff */
[----:B------:R-:W-:Y:S02]  /*21110*/  @!P0 IMAD.MOV.U32 R7, RZ, RZ, R47 ;  /* 0x000000ffff078224 */ /* 0x000fe400078e002f */
[----:B------:R-:W-:Y:S01]  /*21120*/  @!P2 IMAD.MOV.U32 R47, RZ, RZ, R50 ;  /* 0x000000ffff2fa224 */ /* 0x000fe200078e0032 */
[----:B------:R-:W-:Y:S01]  /*21130*/  @!P0 LEA.HI.X R5, R13, R8, R14, 0x2, P4 ;  /* 0x000000080d058211 */ /* 0x000fe200020f140e */
[C---:B------:R-:W-:Y:S02]  /*21140*/  VIADD R13, R191.reuse, 0x48 ;  /* 0x00000048bf0d7836 */ /* 0x040fe40000000000 */
[----:B------:R-:W-:Y:S01]  /*21150*/  VIADD R14, R191, 0x38 ;  /* 0x00000038bf0e7836 */ /* 0x000fe20000000000 */
[----:B0-----:R-:W-:Y:S01]  /*21160*/  @!P3 LEA R2, P5, R11, R0, 0x2 ;  /* 0x000000000b02b211 */ /* 0x001fe200078a10ff */
[----:B------:R0:W-:Y:S01]  /*21170*/  @!P0 ST.E.64 desc[UR36][R4.64], R6 ;  /* 0x0000000604008985 */ /* 0x0001e2000c101b24 */
[----:B------:R-:W-:-:S02]  /*21180*/  ISETP.GE.AND P0, PT, R13, UR4, PT ;  /* 0x000000040d007c0c */ /* 0x000fc4000bf06270 */
[----:B------:R-:W-:Y:S01]  /*21190*/  @!P3 LEA.HI.X R3, R11, R8, R12, 0x2, P5 ;  /* 0x000000080b03b211 */ /* 0x000fe200028f140c */
[C---:B------:R-:W-:Y:S01]  /*211a0*/  VIADD R11, R191.reuse, 0x50 ;  /* 0x00000050bf0b7836 */ /* 0x040fe20000000000 */
[----:B------:R-:W-:Y:S01]  /*211b0*/  SHF.R.S32.HI R14, RZ, 0x1f, R14 ;  /* 0x0000001fff0e7819 */ /* 0x000fe2000001140e */
[----:B------:R-:W-:Y:S02]  /*211c0*/  VIADD R12, R191, 0x40 ;  /* 0x00000040bf0c7836 */ /* 0x000fe40000000000 */
[----:B------:R2:W-:Y:S01]  /*211d0*/  @!P3 ST.E.64 desc[UR36][R2.64], R38 ;  /* 0x000000260200b985 */ /* 0x0005e2000c101b24 */
[----:B------:R-:W-:Y:S02]  /*211e0*/  ISETP.GE.AND P3, PT, R11, UR4, PT ;  /* 0x000000040b007c0c */ /* 0x000fe4000bf66270 */
[----:B------:R-:W-:Y:S02]  /*211f0*/  SHF.R.S32.HI R12, RZ, 0x1f, R12 ;  /* 0x0000001fff0c7819 */ /* 0x000fe4000001140c */
[----:B0-----:R-:W-:-:S02]  /*21200*/  @!P2 LEA R4, P4, R10, R0, 0x2 ;  /* 0x000000000a04a211 */ /* 0x001fc400078810ff */
[----:B------:R-:W-:Y:S01]  /*21210*/  @!P0 MOV R59, R58 ;  /* 0x0000003a003b8202 */ /* 0x000fe20000000f00 */
[----:B------:R-:W-:Y:S01]  /*21220*/  @!P0 IMAD.MOV.U32 R58, RZ, RZ, R54 ;  /* 0x000000ffff3a8224 */ /* 0x000fe200078e0036 */
[----:B------:R-:W-:Y:S01]  /*21230*/  @!P2 LEA.HI.X R5, R10, R8, R14, 0x2, P4 ;  /* 0x000000080a05a211 */ /* 0x000fe200020f140e */
[C---:B------:R-:W-:Y:S02]  /*21240*/  VIADD R10, R191.reuse, 0x58 ;  /* 0x00000058bf0a7836 */ /* 0x040fe40000000000 */
[----:B------:R-:W-:Y:S01]  /*21250*/  VIADD R14, R191, 0x48 ;  /* 0x00000048bf0e7836 */ /* 0x000fe20000000000 */
[C---:B--2---:R-:W-:Y:S01]  /*21260*/  @!P1 LEA R2, P5, R9.reuse, R0, 0x2 ;  /* 0x0000000009029211 */ /* 0x044fe200078a10ff */
[----:B------:R0:W-:Y:S01]  /*21270*/  @!P2 ST.E.64 desc[UR36][R4.64], R46 ;  /* 0x0000002e0400a985 */ /* 0x0001e2000c101b24 */
[----:B------:R-:W-:Y:S02]  /*21280*/  ISETP.GE.AND P2, PT, R10, UR4, PT ;  /* 0x000000040a007c0c */ /* 0x000fe4000bf46270 */
[----:B------:R-:W-:Y:S01]  /*21290*/  @!P1 LEA.HI.X R3, R9, R8, R12, 0x2, P5 ;  /* 0x0000000809039211 */ /* 0x000fe200028f140c */
[C---:B------:R-:W-:Y:S01]  /*212a0*/  VIADD R9, R191.reuse, 0x60 ;  /* 0x00000060bf097836 */ /* 0x040fe20000000000 */
[----:B------:R-:W-:Y:S01]  /*212b0*/  SHF.R.S32.HI R14, RZ, 0x1f, R14 ;  /* 0x0000001fff0e7819 */ /* 0x000fe2000001140e */
[----:B------:R-:W-:-:S02]  /*212c0*/  VIADD R12, R191, 0x50 ;  /* 0x00000050bf0c7836 */ /* 0x000fc40000000000 */
[----:B------:R2:W-:Y:S01]  /*212d0*/  @!P1 ST.E.64 desc[UR36][R2.64], R40 ;  /* 0x0000002802009985 */ /* 0x0005e2000c101b24 */
[----:B------:R-:W-:Y:S02]  /*212e0*/  ISETP.GE.AND P1, PT, R9, UR4, PT ;  /* 0x0000000409007c0c */ /* 0x000fe4000bf26270 */
[----:B------:R-:W-:Y:S02]  /*212f0*/  SHF.R.S32.HI R12, RZ, 0x1f, R12 ;  /* 0x0000001fff0c7819 */ /* 0x000fe4000001140c */
[C---:B0-----:R-:W-:Y:S01]  /*21300*/  @!P0 LEA R4, P4, R13.reuse, R0, 0x2 ;  /* 0x000000000d048211 */ /* 0x041fe200078810ff */
[----:B------:R-:W-:Y:S02]  /*21310*/  @!P2 IMAD.MOV.U32 R6, RZ, RZ, R113 ;  /* 0x000000ffff06a224 */ /* 0x000fe400078e0071 */
[----:B------:R-:W-:Y:S01]  /*21320*/  @!P2 IMAD.MOV.U32 R7, RZ, RZ, R70 ;  /* 0x000000ffff07a224 */ /* 0x000fe200078e0046 */
[----:B------:R-:W-:Y:S01]  /*21330*/  @!P0 LEA.HI.X R5, R13, R8, R14, 0x2, P4 ;  /* 0x000000080d058211 */ /* 0x000fe200020f140e */
[----:B------:R-:W-:-:S02]  /*21340*/  VIADD R13, R191, 0x68 ;  /* 0x00000068bf0d7836 */ /* 0x000fc40000000000 */
[----:B------:R-:W-:Y:S01]  /*21350*/  VIADD R14, R191, 0x58 ;  /* 0x00000058bf0e7836 */ /* 0x000fe20000000000 */
[----:B--2---:R-:W-:Y:S01]  /*21360*/  @!P3 LEA R2, P5, R11, R0, 0x2 ;  /* 0x000000000b02b211 */ /* 0x004fe200078a10ff */
[----:B------:R0:W-:Y:S01]  /*21370*/  @!P0 ST.E.64 desc[UR36][R4.64], R58 ;  /* 0x0000003a04008985 */ /* 0x0001e2000c101b24 */
[----:B------:R-:W-:Y:S02]  /*21380*/  ISETP.GE.AND P0, PT, R13, UR4, PT ;  /* 0x000000040d007c0c */ /* 0x000fe4000bf06270 */
[----:B------:R-:W-:Y:S01]  /*21390*/  @!P3 LEA.HI.X R3, R11, R8, R12, 0x2, P5 ;  /* 0x000000080b03b211 */ /* 0x000fe200028f140c */
[C---:B------:R-:W-:Y:S01]  /*213a0*/  VIADD R11, R191.reuse, 0x70 ;  /* 0x00000070bf0b7836 */ /* 0x040fe20000000000 */
[----:B------:R-:W-:Y:S01]  /*213b0*/  SHF.R.S32.HI R14, RZ, 0x1f, R14 ;  /* 0x0000001fff0e7819 */ /* 0x000fe2000001140e */
[----:B------:R-:W-:Y:S02]  /*213c0*/  VIADD R12, R191, 0x60 ;  /* 0x00000060bf0c7836 */ /* 0x000fe40000000000 */
[----:B------:R2:W-:Y:S01]  /*213d0*/  @!P3 ST.E.64 desc[UR36][R2.64], R42 ;  /* 0x0000002a0200b985 */ /* 0x0005e2000c101b24 */
[----:B------:R-:W-:-:S02]  /*213e0*/  ISETP.GE.AND P3, PT, R11, UR4, PT ;  /* 0x000000040b007c0c */ /* 0x000fc4000bf66270 */
[----:B------:R-:W-:Y:S02]  /*213f0*/  SHF.R.S32.HI R12, RZ, 0x1f, R12 ;  /* 0x0000001fff0c7819 */ /* 0x000fe4000001140c */
[----:B0-----:R-:W-:-:S04]  /*21400*/  @!P2 LEA R4, P4, R10, R0, 0x2 ;  /* 0x000000000a04a211 */ /* 0x001fc800078810ff */
        /* <DEDUP_REMOVED lines=29> */
[C---:B0-----:R-:W-:Y:S01]  /*215e0*/  @!P2 LEA R4, P4, R10.reuse, R0, 0x2 ;  /* 0x000000000a04a211 */ /* 0x041fe200078810ff */
[----:B------:R-:W-:Y:S02]  /*215f0*/  @!P2 IMAD.MOV.U32 R6, RZ, RZ, R67 ;  /* 0x000000ffff06a224 */ /* 0x000fe400078e0043 */
[----:B------:R-:W-:Y:S01]  /*21600*/  @!P2 IMAD.MOV.U32 R7, RZ, RZ, R71 ;  /* 0x000000ffff07a224 */ /* 0x000fe200078e0047 */
[----:B------:R-:W-:Y:S01]  /*21610*/  @!P2 LEA.HI.X R5, R10, R8, R14, 0x2, P4 ;  /* 0x000000080a05a211 */ /* 0x000fe200020f140e */
[C---:B------:R-:W-:Y:S02]  /*21620*/  VIADD R14, R191.reuse, 0x88 ;  /* 0x00000088bf0e7836 */ /* 0x040fe40000000000 */
[----:B------:R-:W-:Y:S01]  /*21630*/  VIADD R10, R191, 0x98 ;  /* 0x00000098bf0a7836 */ /* 0x000fe20000000000 */
[----:B--2---:R-:W-:Y:S01]  /*21640*/  @!P1 LEA R2, P5, R9, R0, 0x2 ;  /* 0x0000000009029211 */ /* 0x004fe200078a10ff */
[----:B------:R0:W-:Y:S01]  /*21650*/  @!P2 ST.E.64 desc[UR36][R4.64], R6 ;  /* 0x000000060400a985 */ /* 0x0001e2000c101b24 */
[----:B------:R-:W-:-:S02]  /*21660*/  SHF.R.S32.HI R14, RZ, 0x1f, R14 ;  /* 0x0000001fff0e7819 */ /* 0x000fc4000001140e */
[----:B------:R-:W-:Y:S01]  /*21670*/  @!P1 LEA.HI.X R3, R9, R8, R12, 0x2, P5 ;  /* 0x0000000809039211 */ /* 0x000fe200028f140c */
[C---:B------:R-:W-:Y:S01]  /*21680*/  VIADD R9, R191.reuse, 0xa0 ;  /* 0x000000a0bf097836 */ /* 0x040fe20000000000 */
[----:B------:R-:W-:Y:S02]  /*21690*/  IADD3 R12, R191, 0x90, RZ ;  /* 0x00000090bf0c7810 */ /* 0x000fe40007ffe0ff */
[----:B------:R-:W-:Y:S02]  /*216a0*/  ISETP.GE.AND P2, PT, R10, UR4, PT ;  /* 0x000000040a007c0c */ /* 0x000fe4000bf46270 */
[----:B------:R-:W-:Y:S01]  /*216b0*/  SHF.R.S32.HI R12, RZ, 0x1f, R12 ;  /* 0x0000001fff0c7819 */ /* 0x000fe2000001140c */
[----:B0-----:R-:W-:Y:S01]  /*216c0*/  @!P1 IMAD.MOV.U32 R4, RZ, RZ, R51 ;  /* 0x000000ffff049224 */ /* 0x001fe200078e0033 */
[----:B------:R-:W-:Y:S01]  /*216d0*/  @!P0 LEA R6, P4, R13, R0, 0x2 ;  /* 0x000000000d068211 */ /* 0x000fe200078810ff */
[----:B------:R-:W-:-:S03]  /*216e0*/  @!P1 IMAD.MOV.U32 R5, RZ, RZ, R52 ;  /* 0x000000ffff059224 */ /* 0x000fc600078e0034 */
[----:B------:R-:W-:Y:S01]  /*216f0*/  @!P0 LEA.HI.X R7, R13, R8, R14, 0x2, P4 ;  /* 0x000000080d078211 */ /* 0x000fe200020f140e */
[----:B------:R-:W-:Y:S01]  /*21700*/  VIADD R13, R191, 0xa8 ;  /* 0x000000a8bf0d7836 */ /* 0x000fe20000000000 */
[----:B------:R0:W-:Y:S01]  /*21710*/  @!P1 ST.E.64 desc[UR36][R2.64], R4 ;  /* 0x0000000402009985 */ /* 0x0001e2000c101b24 */
[----:B------:R-:W-:Y:S01]  /*21720*/  ISETP.GE.AND P1, PT, R9, UR4, PT ;  /* 0x0000000409007c0c */ /* 0x000fe2000bf26270 */
[----:B------:R-:W-:Y:S02]  /*21730*/  VIADD R14, R191, 0x98 ;  /* 0x00000098bf0e7836 */ /* 0x000fe40000000000 */
[----:B------:R-:W-:-:S03]  /*21740*/  @!P2 IMAD.MOV.U32 R99, RZ, RZ, R83 ;  /* 0x000000ffff63a224 */ /* 0x000fc600078e0053 */
[----:B------:R-:W-:Y:S01]  /*21750*/  SHF.R.S32.HI R14, RZ, 0x1f, R14 ;  /* 0x0000001fff0e7819 */ /* 0x000fe2000001140e */
[----:B0-----:R-:W-:Y:S01]  /*21760*/  @!P0 IMAD.MOV.U32 R4, RZ, RZ, R75 ;  /* 0x000000ffff048224 */ /* 0x001fe200078e004b */
        /* <DEDUP_REMOVED lines=16> */
[----:B------:R2:W-:Y:S01]  /*21870*/  @!P2 ST.E.64 desc[UR36][R6.64], R98 ;  /* 0x000000620600a985 */ /* 0x0005e2000c101b24 */
[----:B------:R-:W-:Y:S02]  /*21880*/  ISETP.GE.AND P2, PT, R10, UR4, PT ;  /* 0x000000040a007c0c */ /* 0x000fe4000bf46270 */
[----:B------:R-:W-:Y:S02]  /*21890*/  SHF.R.S32.HI R14, RZ, 0x1f, R14 ;  /* 0x0000001fff0e7819 */ /* 0x000fe4000001140e */
[----:B0-----:R-:W-:-:S02]  /*218a0*/  @!P1 LEA R2, P5, R9, R0, 0x2 ;  /* 0x0000000009029211 */ /* 0x001fc400078a10ff */
[----:B------:R-:W-:Y:S02]  /*218b0*/  @!P0 LEA R4, P4, R13, R0, 0x2 ;  /* 0x000000000d048211 */ /* 0x000fe400078810ff */
[-C--:B------:R-:W-:Y:S01]  /*218c0*/  @!P1 LEA.HI.X R3, R9, R8.reuse, R12, 0x2, P5 ;  /* 0x0000000809039211 */ /* 0x080fe200028f140c */
[----:B------:R-:W-:Y:S01]  /*218d0*/  VIADD R12, R191, 0xb0 ;  /* 0x000000b0bf0c7836 */ /* 0x000fe20000000000 */
[----:B------:R-:W-:Y:S01]  /*218e0*/  @!P0 LEA.HI.X R5, R13, R8, R14, 0x2, P4 ;  /* 0x000000080d058211 */ /* 0x000fe200020f140e */
[----:B------:R-:W-:Y:S01]  /*218f0*/  VIADD R9, R191, 0xc0 ;  /* 0x000000c0bf097836 */ /* 0x000fe20000000000 */
[----:B------:R-:W-:Y:S01]  /*21900*/  ISETP.GE.AND P4, PT, R228, UR4, PT ;  /* 0x00000004e4007c0c */ /* 0x000fe2000bf86270 */
[----:B------:R0:W-:Y:S01]  /*21910*/  @!P1 ST.E.64 desc[UR36][R2.64], R56 ;  /* 0x0000003802009985 */ /* 0x0001e2000c101b24 */
[----:B------:R-:W-:Y:S01]  /*21920*/  SHF.R.S32.HI R12, RZ, 0x1f, R12 ;  /* 0x0000001fff0c7819 */ /* 0x000fe2000001140c */
[----:B--2---:R-:W-:Y:S01]  /*21930*/  @!P0 IMAD.MOV.U32 R6, RZ, RZ, R103 ;  /* 0x000000ffff068224 */ /* 0x004fe200078e0067 */
[----:B------:R-:W-:Y:S01]  /*21940*/  ISETP.GE.AND P1, PT, R9, UR4, PT ;  /* 0x0000000409007c0c */ /* 0x000fe2000bf26270 */
[----:B------:R-:W-:Y:S01]  /*21950*/  @!P0 IMAD.MOV.U32 R7, RZ, RZ, R87 ;  /* 0x000000ffff078224 */ /* 0x000fe200078e0057 */
[----:B------:R-:W-:-:S04]  /*21960*/  SHF.R.S32.HI R13, RZ, 0x1f, R224 ;  /* 0x0000001fff0d7819 */ /* 0x000fc800000114e0 */
[----:B------:R2:W-:Y:S03]  /*21970*/  @!P0 ST.E.64 desc[UR36][R4.64], R6 ;  /* 0x0000000604008985 */ /* 0x0005e6000c101b24 */
[----:B------:R-:W-:Y:S01]  /*21980*/  @!P4 IMAD.MOV.U32 R115, RZ, RZ, R95 ;  /* 0x000000ffff73c224 */ /* 0x000fe200078e005f */
[----:B0-----:R-:W-:-:S03]  /*21990*/  @!P3 LEA R2, P5, R11, R0, 0x2 ;  /* 0x000000000b02b211 */ /* 0x001fc600078a10ff */
[----:B------:R-:W-:Y:S01]  /*219a0*/  @!P1 IMAD.MOV.U32 R63, RZ, RZ, R68 ;  /* 0x000000ffff3f9224 */ /* 0x000fe200078e0044 */
[----:B------:R-:W-:Y:S01]  /*219b0*/  @!P3 LEA.HI.X R3, R11, R8, R12, 0x2, P5 ;  /* 0x000000080b03b211 */ /* 0x000fe200028f140c */
[C---:B------:R-:W-:Y:S02]  /*219c0*/  VIADD R11, R191.reuse, 0xb8 ;  /* 0x000000b8bf0b7836 */ /* 0x040fe40000000000 */
[----:B------:R-:W-:Y:S01]  /*219d0*/  VIADD R12, R191, 0xc0 ;  /* 0x000000c0bf0c7836 */ /* 0x000fe20000000000 */
[----:B--2---:R-:W-:Y:S01]  /*219e0*/  @!P2 LEA R4, P0, R10, R0, 0x2 ;  /* 0x000000000a04a211 */ /* 0x004fe200078010ff */
[----:B------:R-:W-:Y:S01]  /*219f0*/  @!P2 IMAD.MOV.U32 R6, RZ, RZ, R107 ;  /* 0x000000ffff06a224 */ /* 0x000fe200078e006b */
[----:B------:R-:W-:Y:S01]  /*21a00*/  SHF.R.S32.HI R11, RZ, 0x1f, R11 ;  /* 0x0000001fff0b7819 */ /* 0x000fe2000001140b */
[----:B------:R-:W-:Y:S01]  /*21a10*/  @!P2 IMAD.MOV.U32 R7, RZ, RZ, R91 ;  /* 0x000000ffff07a224 */ /* 0x000fe200078e005b */
[----:B------:R0:W-:Y:S01]  /*21a20*/  @!P3 ST.E.64 desc[UR36][R2.64], R60 ;  /* 0x0000003c0200b985 */ /* 0x0001e2000c101b24 */
[----:B------:R-:W-:-:S02]  /*21a30*/  SHF.R.S32.HI R12, RZ, 0x1f, R12 ;  /* 0x0000001fff0c7819 */ /* 0x000fc4000001140c */
[----:B------:R-:W-:Y:S02]  /*21a40*/  @!P2 LEA.HI.X R5, R10, R8, R11, 0x2, P0 ;  /* 0x000000080a05a211 */ /* 0x000fe400000f140b */
[----:B------:R-:W-:Y:S02]  /*21a50*/  ISETP.GE.AND P0, PT, R227, UR4, PT ;  /* 0x00000004e3007c0c */ /* 0x000fe4000bf06270 */
[-C--:B------:R-:W-:Y:S01]  /*21a60*/  @!P4 LEA R10, P3, R228, R0.reuse, 0x2 ;  /* 0x00000000e40ac211 */ /* 0x080fe200078610ff */
[----:B------:R2:W-:Y:S01]  /*21a70*/  @!P2 ST.E.64 desc[UR36][R4.64], R6 ;  /* 0x000000060400a985 */ /* 0x0005e2000c101b24 */
[----:B------:R-:W-:Y:S02]  /*21a80*/  ISETP.GE.AND P2, PT, R225, UR4, PT ;  /* 0x00000004e1007c0c */ /* 0x000fe4000bf46270 */
[----:B0-----:R-:W-:-:S04]  /*21a90*/  @!P1 LEA R2, P5, R9, R0, 0x2 ;  /* 0x0000000009029211 */ /* 0x001fc800078a10ff */
[----:B------:R-:W-:-:S03]  /*21aa0*/  @!P1 LEA.HI.X R3, R9, R8, R12, 0x2, P5 ;  /* 0x0000000809039211 */ /* 0x000fc600028f140c */
[----:B------:R-:W-:Y:S01]  /*21ab0*/  @!P0 IMAD.MOV.U32 R73, RZ, RZ, R76 ;  /* 0x000000ffff498224 */ /* 0x000fe200078e004c */
[----:B------:R-:W-:Y:S02]  /*21ac0*/  SHF.R.S32.HI R9, RZ, 0x1f, R228 ;  /* 0x0000001fff097819 */ /* 0x000fe400000114e4 */
[----:B------:R-:W-:Y:S01]  /*21ad0*/  SHF.R.S32.HI R12, RZ, 0x1f, R227 ;  /* 0x0000001fff0c7819 */ /* 0x000fe200000114e3 */
[----:B------:R0:W-:Y:S01]  /*21ae0*/  @!P1 ST.E.64 desc[UR36][R2.64], R62 ;  /* 0x0000003e02009985 */ /* 0x0001e2000c101b24 */
[----:B------:R-:W-:Y:S01]  /*21af0*/  @!P4 LEA.HI.X R11, R228, R8, R9, 0x2, P3 ;  /* 0x00000008e40bc211 */ /* 0x000fe200018f1409 */
[----:B--2---:R-:W-:Y:S01]  /*21b00*/  @!P2 IMAD.MOV.U32 R6, RZ, RZ, R119 ;  /* 0x000000ffff06a224 */ /* 0x004fe200078e0077 */
[----:B------:R-:W-:Y:S02]  /*21b10*/  ISETP.GE.AND P3, PT, R224, UR4, PT ;  /* 0x00000004e0007c0c */ /* 0x000fe4000bf66270 */
[----:B------:R-:W-:Y:S01]  /*21b20*/  ISETP.GE.AND P5, PT, R223, UR4, PT ;  /* 0x00000004df007c0c */ /* 0x000fe2000bfa6270 */
[----:B------:R-:W-:Y:S01]  /*21b30*/  @!P4 ST.E.64 desc[UR36][R10.64], R114 ;  /* 0x000000720a00c985 */ /* 0x000fe2000c101b24 */
[----:B------:R-:W-:-:S02]  /*21b40*/  ISETP.GE.AND P4, PT, R222, UR4, PT ;  /* 0x00000004de007c0c */ /* 0x000fc4000bf86270 */
[----:B------:R-:W-:Y:S02]  /*21b50*/  SHF.R.S32.HI R9, RZ, 0x1f, R225 ;  /* 0x0000001fff097819 */ /* 0x000fe400000114e1 */
[----:B------:R-:W-:Y:S02]  /*21b60*/  @!P2 MOV R7, R123 ;  /* 0x0000007b0007a202 */ /* 0x000fe40000000f00 */
[----:B0-----:R-:W-:-:S03]  /*21b70*/  @!P0 LEA R2, P1, R227, R0, 0x2 ;  /* 0x00000000e3028211 */ /* 0x001fc600078210ff */
[----:B------:R-:W-:Y:S01]  /*21b80*/  @!P3 IMAD.MOV.U32 R79, RZ, RZ, R80 ;  /* 0x000000ffff4fb224 */ /* 0x000fe200078e0050 */
[----:B------:R-:W-:Y:S01]  /*21b90*/  @!P0 LEA.HI.X R3, R227, R8, R12, 0x2, P1 ;  /* 0x00000008e3038211 */ /* 0x000fe200008f140c */
[----:B------:R-:W-:Y:S01]  /*21ba0*/  @!P5 IMAD.MOV.U32 R128, RZ, RZ, R127 ;  /* 0x000000ffff80d224 */ /* 0x000fe200078e007f */
[C---:B------:R-:W-:Y:S02]  /*21bb0*/  @!P2 LEA R4, P1, R225.reuse, R0, 0x2 ;  /* 0x00000000e104a211 */ /* 0x040fe400078210ff */
[----:B------:R-:W-:Y:S01]  /*21bc0*/  SHF.R.S32.HI R12, RZ, 0x1f, R223 ;  /* 0x0000001fff0c7819 */ /* 0x000fe200000114df */
[----:B------:R0:W-:Y:S01]  /*21bd0*/  @!P0 ST.E.64 desc[UR36][R2.64], R72 ;  /* 0x0000004802008985 */ /* 0x0001e2000c101b24 */
[----:B------:R-:W-:Y:S02]  /*21be0*/  @!P2 LEA.HI.X R5, R225, R8, R9, 0x2, P1 ;  /* 0x00000008e105a211 */ /* 0x000fe400008f1409 */
[----:B------:R-:W-:-:S03]  /*21bf0*/  SHF.R.S32.HI R9, RZ, 0x1f, R222 ;  /* 0x0000001fff097819 */ /* 0x000fc600000114de */
[----:B------:R2:W-:Y:S01]  /*21c00*/  @!P2 ST.E.64 desc[UR36][R4.64], R6 ;  /* 0x000000060400a985 */ /* 0x0005e2000c101b24 */
[----:B0-----:R-:W-:-:S04]  /*21c10*/  @!P3 LEA R2, P0, R224, R0, 0x2 ;  /* 0x00000000e002b211 */ /* 0x001fc800078010ff */
[----:B------:R-:W-:Y:S02]  /*21c20*/  @!P3 LEA.HI.X R3, R224, R8, R13, 0x2, P0 ;  /* 0x00000008e003b211 */ /* 0x000fe400000f140d */
[CC--:B--2---:R-:W-:Y:S02]  /*21c30*/  @!P5 LEA R4, P1, R223.reuse, R0.reuse, 0x2 ;  /* 0x00000000df04d211 */ /* 0x0c4fe400078210ff */
[C---:B------:R-:W-:Y:S01]  /*21c40*/  @!P4 LEA R6, P2, R222.reuse, R0, 0x2 ;  /* 0x00000000de06c211 */ /* 0x040fe200078410ff */
[----:B------:R0:W-:Y:S01]  /*21c50*/  @!P3 ST.E.64 desc[UR36][R2.64], R78 ;  /* 0x0000004e0200b985 */ /* 0x0001e2000c101b24 */
[-C--:B------:R-:W-:Y:S02]  /*21c60*/  @!P5 LEA.HI.X R5, R223, R8.reuse, R12, 0x2, P1 ;  /* 0x00000008df05d211 */ /* 0x080fe400008f140c */
[----:B------:R-:W-:Y:S02]  /*21c70*/  @!P4 LEA.HI.X R7, R222, R8, R9, 0x2, P2 ;  /* 0x00000008de07c211 */ /* 0x000fe400010f1409 */
[----:B------:R-:W-:Y:S01]  /*21c80*/  ISETP.GE.AND P0, PT, R221, UR4, PT ;  /* 0x00000004dd007c0c */ /* 0x000fe2000bf06270 */
[----:B------:R0:W-:Y:S04]  /*21c90*/  @!P5 ST.E.64 desc[UR36][R4.64], R128 ;  /* 0x000000800400d985 */ /* 0x0001e8000c101b24 */
[----:B------:R0:W-:Y:S08]  /*21ca0*/  @!P4 ST.E.64 desc[UR36][R6.64], R28 ;  /* 0x0000001c0600c985 */ /* 0x0001f0000c101b24 */
[----:B------:R-:W-:Y:S05]  /*21cb0*/  @P0 BRA `(.L_x_2007) ;  /* 0x0000000c00a00947 */ /* 0x000fea0003800000 */
[----:B------:R-:W-:Y:S02]  /*21cc0*/  SHF.R.S32.HI R9, RZ, 0x1f, R221 ;  /* 0x0000001fff097819 */ /* 0x000fe400000114dd */
[----:B0-----:R-:W-:-:S04]  /*21cd0*/  LEA R2, P0, R221, R0, 0x2 ;  /* 0x00000000dd027211 */ /* 0x001fc800078010ff */
[----:B------:R-:W-:-:S05]  /*21ce0*/  LEA.HI.X R3, R221, R8, R9, 0x2, P0 ;  /* 0x00000008dd037211 */ /* 0x000fca00000f1409 */
[----:B------:R0:W-:Y:S01]  /*21cf0*/  ST.E.64 desc[UR36][R2.64], R30 ;  /* 0x0000001e02007985 */ /* 0x0001e2000c101b24 */
[----:B------:R-:W-:Y:S05]  /*21d00*/  BRA `(.L_x_2007) ;  /* 0x0000000c008c7947 */ /* 0x000fea0003800000 */
.L_x_1993:
[----:B------:R-:W-:Y:S01]  /*21d10*/  ULDC.64 UR4, c[0x0][0xc08] ;  /* 0x0003020000047ab9 */ /* 0x000fe20000000a00 */
[----:B------:R-:W3:Y:S01]  /*21d20*/  LDC.64 R2, c[0x0][0xc00] ;  /* 0x00030000ff027b82 */ /* 0x000ee20000000a00 */
[----:B------:R-:W-:Y:S01]  /*21d30*/  ISETP.NE.U32.AND P0, PT, RZ, UR4, PT ;  /* 0x00000004ff007c0c */ /* 0x000fe2000bf05070 */
[----:B------:R-:W-:-:S03]  /*21d40*/  IMAD.MOV.U32 R15, RZ, RZ, RZ ;  /* 0x000000ffff0f7224 */ /* 0x000fc600078e00ff */
[----:B------:R-:W-:Y:S01]  /*21d50*/  ISETP.NE.AND.EX P1, PT, RZ, UR5, PT, P0 ;  /* 0x00000005ff007c0c */ /* 0x000fe2000bf25300 */
[----:B------:R-:W-:Y:S02]  /*21d60*/  ULDC.64 UR4, c[0x0][0xc00] ;  /* 0x0003000000047ab9 */ /* 0x000fe40000000a00 */
[----:B------:R-:W-:-:S04]  /*21d70*/  ISETP.NE.U32.AND P0, PT, RZ, UR4, PT ;  /* 0x00000004ff007c0c */ /* 0x000fc8000bf05070 */
[----:B------:R-:W-:-:S06]  /*21d80*/  ISETP.NE.AND.EX P0, PT, RZ, UR5, PT, P0 ;  /* 0x00000005ff007c0c */ /* 0x000fcc000bf05300 */
[----:B------:R-:W4:Y:S01]  /*21d90*/  @P1 LDC.64 R4, c[0x0][0xc08] ;  /* 0x00030200ff041b82 */ /* 0x000f220000000a00 */
[----:B------:R-:W-:Y:S02]  /*21da0*/  ULDC UR4, c[0x0][0xa88] ;  /* 0x0002a20000047ab9 */ /* 0x000fe40000000800 */
[----:B------:R-:W-:Y:S02]  /*21db0*/  IMAD.U32 R20, RZ, RZ, UR4 ;  /* 0x00000004ff147e24 */ /* 0x000fe4000f8e00ff */
[----:B---3--:R-:W-:-:S05]  /*21dc0*/  IMAD.WIDE R2, R216, 0x4, R2 ;  /* 0x00000004d8027825 */ /* 0x008fca00078e0202 */
[----:B------:R3:W5:Y:S01]  /*21dd0*/  @P0 LDG.E R15, desc[UR36][R2.64] ;  /* 0x00000024020f0981 */ /* 0x000762000c1e1900 */
[----:B------:R-:W0:Y:S01]  /*21de0*/  S2R R28, SR_TID.X ;  /* 0x00000000001c7919 */ /* 0x000e220000002100 */
[----:B----4-:R-:W-:-:S05]  /*21df0*/  @P1 IMAD.WIDE R4, R216, 0x4, R4 ;  /* 0x00000004d8041825 */ /* 0x010fca00078e0204 */
[----:B------:R3:W5:Y:S01]  /*21e00*/  @P1 LDG.E R20, desc[UR36][R4.64] ;  /* 0x0000002404141981 */ /* 0x000762000c1e1900 */
[----:B-1----:R-:W-:Y:S02]  /*21e10*/  ISETP.GT.AND P2, PT, R215, 0x1, PT ;  /* 0x00000001d700780c */ /* 0x002fe40003f44270 */
[----:B------:R-:W-:Y:S01]  /*21e20*/  SHF.R.S32.HI R24, RZ, 0x1f, R216 ;  /* 0x0000001fff187819 */ /* 0x000fe200000114d8 */
[----:B0-----:R-:W-:-:S05]  /*21e30*/  VIADD R0, R28, 0xffffff80 ;  /* 0xffffff801c007836 */ /* 0x001fca0000000000 */
[----:B------:R-:W-:Y:S01]  /*21e40*/  ISETP.GT.AND P3, PT, R0, 0x7f, PT ;  /* 0x0000007f0000780c */ /* 0x000fe20003f64270 */
[----:B---3--:R-:W-:-:S12]  /*21e50*/  @P1 BRA `(.L_x_2012) ;  /* 0x0000000000101947 */ /* 0x008fd80003800000 */
[----:B------:R-:W-:Y:S05]  /*21e60*/  @!P0 BRA `(.L_x_2012) ;  /* 0x00000000000c8947 */ /* 0x000fea0003800000 */
[----:B------:R-:W3:Y:S04]  /*21e70*/  LDG.E R5, desc[UR36][R2.64] ;  /* 0x0000002402057981 */ /* 0x000ee8000c1e1900 */
[----:B-----5:R-:W3:Y:S02]  /*21e80*/  LDG.E R20, desc[UR36][R2.64+0x4] ;  /* 0x0000042402147981 */ /* 0x020ee4000c1e1900 */
[----:B---3--:R-:W-:-:S07]  /*21e90*/  IMAD.IADD R20, R20, 0x1, -R5 ;  /* 0x0000000114147824 */ /* 0x008fce00078e0a05 */
.L_x_2012:
[----:B------:R-:W-:Y:S01]  /*21ea0*/  BSSY B1, `(.L_x_2013) ;  /* 0x0000035000017945 */ /* 0x000fe20003800000 */
[----:B------:R-:W-:Y:S02]  /*21eb0*/  SEL R25, R216, RZ, !P0 ;  /* 0x000000ffd8197207 */ /* 0x000fe40004000000 */
[----:B------:R-:W-:Y:S02]  /*21ec0*/  SEL R24, R24, RZ, !P0 ;  /* 0x000000ff18187207 */ /* 0x000fe40004000000 */
[----:B-----5:R-:W-:Y:S01]  /*21ed0*/  SHF.R.S32.HI R14, RZ, 0x1f, R15 ;  /* 0x0000001fff0e7819 */ /* 0x020fe2000001140f */
[----:B------:R-:W-:Y:S06]  /*21ee0*/  @P3 BRA `(.L_x_2014) ;  /* 0x0000000000c03947 */ /* 0x000fec0003800000 */
[----:B------:R-:W0:Y:S01]  /*21ef0*/  LDC R29, c[0x0][0xbe8] ;  /* 0x0002fa00ff1d7b82 */ /* 0x000e220000000800 */
[----:B------:R-:W-:Y:S01]  /*21f00*/  IADD3 R27, R201, -0x80, R28 ;  /* 0xffffff80c91b7810 */ /* 0x000fe20007ffe01c */
[----:B0-----:R-:W-:-:S05]  /*21f10*/  IMAD R0, R20, R29, RZ ;  /* 0x0000001d14007224 */ /* 0x001fca00078e02ff */
[----:B------:R-:W-:-:S13]  /*21f20*/  ISETP.GE.AND P0, PT, R27, R0, PT ;  /* 0x000000001b00720c */ /* 0x000fda0003f06270 */
[----:B------:R-:W-:Y:S05]  /*21f30*/  @P0 BRA `(.L_x_2014) ;  /* 0x0000000000ac0947 */ /* 0x000fea0003800000 */
[----:B------:R-:W-:Y:S01]  /*21f40*/  IMAD.MOV.U32 R0, RZ, RZ, 0x9b8 ;  /* 0x000009b8ff007424 */ /* 0x000fe200078e00ff */
[----:B------:R-:W-:Y:S01]  /*21f50*/  ISETP.GT.AND P3, PT, R215, 0x1, PT ;  /* 0x00000001d700780c */ /* 0x000fe20003f64270 */
[----:B------:R-:W0:Y:S01]  /*21f60*/  LDC.64 R8, c[0x0][0xba8] ;  /* 0x0002ea00ff087b82 */ /* 0x000e220000000a00 */
[----:B------:R-:W-:Y:S01]  /*21f70*/  ISETP.NE.AND P0, PT, R29, 0x1, PT ;  /* 0x000000011d00780c */ /* 0x000fe20003f05270 */
[----:B------:R-:W-:Y:S01]  /*21f80*/  IMAD.MOV.U32 R21, RZ, RZ, R27 ;  /* 0x000000ffff157224 */ /* 0x000fe200078e001b */
[----:B------:R-:W-:-:S05]  /*21f90*/  SEL R26, R0, 0x978, P3 ;  /* 0x00000978001a7807 */ /* 0x000fca0001800000 */
[----:B------:R-:W1:Y:S08]  /*21fa0*/  LDC.64 R2, c[0x0][R26+0x220] ;  /* 0x000088001a027b82 */ /* 0x000e700000000a00 */
[----:B------:R-:W3:Y:S08]  /*21fb0*/  LDC.64 R10, c[0x0][R26+0x218] ;  /* 0x000086001a0a7b82 */ /* 0x000ef00000000a00 */
[----:B------:R-:W4:Y:S08]  /*21fc0*/  LDC.64 R4, c[0x0][R26+0x228] ;  /* 0x00008a001a047b82 */ /* 0x000f300000000a00 */
[----:B------:R-:W5:Y:S08]  /*21fd0*/  LDC.64 R6, c[0x0][R26+0x210] ;  /* 0x000084001a067b82 */ /* 0x000f700000000a00 */
[----:B------:R-:W2:Y:S08]  /*21fe0*/  @P0 LDC R0, c[0x0][0xbec] ;  /* 0x0002fb00ff000b82 */ /* 0x000eb00000000800 */
[----:B------:R-:W4:Y:S01]  /*21ff0*/  @P0 LDC R33, c[0x0][0xbf0] ;  /* 0x0002fc00ff210b82 */ /* 0x000f220000000800 */
[----:B-1----:R-:W-:-:S07]  /*22000*/  IMAD R3, R3, R25, RZ ;  /* 0x0000001903037224 */ /* 0x002fce00078e02ff */
[----:B0-----:R-:W0:Y:S01]  /*22010*/  @!P3 LDC R8, c[0x0][0xb50] ;  /* 0x0002d400ff08bb82 */ /* 0x001e220000000800 */
[----:B------:R-:W-:-:S04]  /*22020*/  IMAD.WIDE.U32 R12, R2, R25, RZ ;  /* 0x00000019020c7225 */ /* 0x000fc800078e00ff */
[----:B------:R-:W-:Y:S02]  /*22030*/  IMAD R3, R2, R24, R3 ;  /* 0x0000001802037224 */ /* 0x000fe400078e0203 */
[----:B--2---:R-:W-:Y:S01]  /*22040*/  @P0 IMAD.HI.U32 R0, R27, R0, RZ ;  /* 0x000000001b000227 */ /* 0x004fe200078e00ff */
[----:B------:R-:W1:Y:S03]  /*22050*/  @!P3 LDC R9, c[0x0][0xb54] ;  /* 0x0002d500ff09bb82 */ /* 0x000e660000000800 */
[-C--:B---3--:R-:W-:Y:S02]  /*22060*/  IMAD R31, R11, R188.reuse, RZ ;  /* 0x000000bc0b1f7224 */ /* 0x088fe400078e02ff */
[----:B------:R-:W-:Y:S01]  /*22070*/  IMAD.WIDE.U32 R10, R10, R188, RZ ;  /* 0x000000bc0a0a7225 */ /* 0x000fe200078e00ff */
[----:B----4-:R-:W-:Y:S02]  /*22080*/  @P0 SHF.R.U32.HI R21, RZ, R33, R0 ;  /* 0x00000021ff150219 */ /* 0x010fe40000011600 */
[----:B------:R-:W-:Y:S01]  /*22090*/  SEL R33, R220, RZ, P3 ;  /* 0x000000ffdc217207 */ /* 0x000fe20001800000 */
[----:B------:R-:W-:Y:S01]  /*220a0*/  IMAD.IADD R11, R31, 0x1, R11 ;  /* 0x000000011f0b7824 */ /* 0x000fe200078e020b */
[----:B------:R-:W-:Y:S01]  /*220b0*/  IADD3 R10, P0, P1, R12, R10, R15 ;  /* 0x0000000a0c0a7210 */ /* 0x000fe2000791e00f */
[----:B------:R-:W-:-:S02]  /*220c0*/  IMAD.MOV R0, RZ, RZ, -R21 ;  /* 0x000000ffff007224 */ /* 0x000fc400078e0a15 */
[----:B------:R-:W-:Y:S02]  /*220d0*/  IMAD.IADD R12, R13, 0x1, R3 ;  /* 0x000000010d0c7824 */ /* 0x000fe400078e0203 */
[----:B------:R-:W-:-:S04]  /*220e0*/  IMAD.WIDE.U32 R2, R4, R33, RZ ;  /* 0x0000002104027225 */ /* 0x000fc800078e00ff */
[----:B------:R-:W-:Y:S02]  /*220f0*/  IMAD R13, R5, R33, RZ ;  /* 0x00000021050d7224 */ /* 0x000fe400078e02ff */
[----:B------:R-:W-:Y:S01]  /*22100*/  IMAD R5, R29, R0, R27 ;  /* 0x000000001d057224 */ /* 0x000fe200078e021b */
[----:B------:R-:W-:Y:S01]  /*22110*/  IADD3.X R0, R12, R11, R14, P0, P1 ;  /* 0x0000000b0c007210 */ /* 0x000fe200007e240e */
[----:B------:R-:W-:Y:S01]  /*22120*/  IMAD.IADD R3, R13, 0x1, R3 ;  /* 0x000000010d037824 */ /* 0x000fe200078e0203 */
[----:B------:R-:W-:Y:S02]  /*22130*/  IADD3 R2, P0, P1, R21, R10, R2 ;  /* 0x0000000a15027210 */ /* 0x000fe4000791e002 */
[----:B------:R-:W-:Y:S02]  /*22140*/  SHF.R.S32.HI R21, RZ, 0x1f, R21 ;  /* 0x0000001fff157819 */ /* 0x000fe40000011415 */
[----:B------:R-:W-:Y:S02]  /*22150*/  SHF.R.S32.HI R11, RZ, 0x1f, R5 ;  /* 0x0000001fff0b7819 */ /* 0x000fe40000011405 */
[----:B------:R-:W-:Y:S01]  /*22160*/  IADD3.X R3, R21, R0, R3, P0, P1 ;  /* 0x0000000015037210 */ /* 0x000fe200007e2403 */
[----:B-----5:R-:W-:-:S04]  /*22170*/  IMAD R0, R7, R5, RZ ;  /* 0x0000000507007224 */ /* 0x020fc800078e02ff */
[C---:B------:R-:W-:Y:S02]  /*22180*/  IMAD R11, R6.reuse, R11, R0 ;  /* 0x0000000b060b7224 */ /* 0x040fe400078e0200 */
[----:B------:R-:W-:-:S04]  /*22190*/  IMAD.WIDE.U32 R2, R6, R5, R2 ;  /* 0x0000000506027225 */ /* 0x000fc800078e0002 */
[----:B------:R-:W-:Y:S01]  /*221a0*/  IMAD.IADD R0, R3, 0x1, R11 ;  /* 0x0000000103007824 */ /* 0x000fe200078e020b */
[----:B0-----:R-:W-:Y:S01]  /*221b0*/  LEA R8, P0, R2, R8, 0x2 ;  /* 0x0000000802087211 */ /* 0x001fe200078010ff */
[----:B------:R-:W-:-:S03]  /*221c0*/  IMAD.MOV.U32 R3, RZ, RZ, -0x800000 ;  /* 0xff800000ff037424 */ /* 0x000fc600078e00ff */
[----:B-1----:R-:W-:-:S05]  /*221d0*/  LEA.HI.X R9, R2, R9, R0, 0x2, P0 ;  /* 0x0000000902097211 */ /* 0x002fca00000f1400 */
[----:B------:R0:W-:Y:S04]  /*221e0*/  STG.E desc[UR36][R8.64], R3 ;  /* 0x0000000308007986 */ /* 0x0001e8000c101924 */
.L_x_2014:
[----:B------:R-:W-:Y:S05]  /*221f0*/  BSYNC B1 ;  /* 0x0000000000017941 */ /* 0x000fea0003800000 */
.L_x_2013:
[----:B------:R-:W-:Y:S05]  /*22200*/  @P2 BRA `(.L_x_2007) ;  /* 0x00000008004c2947 */ /* 0x000fea0003800000 */
[----:B0-----:R-:W0:Y:S01]  /*22210*/  LDC R9, c[0x0][0xbe8] ;  /* 0x0002fa00ff097b82 */ /* 0x001e220000000800 */
[----:B------:R-:W-:Y:S01]  /*22220*/  VIADD R4, R28, 0xffffff80 ;  /* 0xffffff801c047836 */ /* 0x000fe20000000000 */
[----:B------:R-:W-:Y:S02]  /*22230*/  ULDC.64 UR4, c[0x0][0xaa0] ;  /* 0x0002a80000047ab9 */ /* 0x000fe40000000a00 */
[----:B------:R-:W-:Y:S02]  /*22240*/  IMAD R0, R14, UR4, RZ ;  /* 0x000000040e007c24 */ /* 0x000fe4000f8e02ff */
[----:B------:R-:W-:Y:S01]  /*22250*/  SHF.R.S32.HI R11, RZ, 0x1f, R4 ;  /* 0x0000001fff0b7819 */ /* 0x000fe20000011404 */
[----:B------:R-:W-:-:S04]  /*22260*/  IMAD.WIDE.U32 R2, R15, UR4, RZ ;  /* 0x000000040f027c25 */ /* 0x000fc8000f8e00ff */
[----:B------:R-:W-:Y:S01]  /*22270*/  IMAD R5, R15, UR5, R0 ;  /* 0x000000050f057c24 */ /* 0x000fe2000f8e0200 */
[----:B------:R-:W-:Y:S01]  /*22280*/  LEA.HI R0, R11, R4, RZ, 0x3 ;  /* 0x000000040b007211 */ /* 0x000fe200078f18ff */
[----:B------:R-:W-:Y:S02]  /*22290*/  ULDC.64 UR4, c[0x0][0xae8] ;  /* 0x0002ba0000047ab9 */ /* 0x000fe40000000a00 */
[----:B------:R-:W-:Y:S01]  /*222a0*/  IMAD.IADD R3, R3, 0x1, R5 ;  /* 0x0000000103037824 */ /* 0x000fe200078e0205 */
[----:B------:R-:W-:Y:S01]  /*222b0*/  LOP3.LUT R13, R0, 0xfffffff8, RZ, 0xc0, !PT ;  /* 0xfffffff8000d7812 */ /* 0x000fe200078ec0ff */
[----:B------:R-:W-:-:S04]  /*222c0*/  IMAD.WIDE.U32 R2, R188, UR4, R2 ;  /* 0x00000004bc027c25 */ /* 0x000fc8000f8e0002 */
[----:B------:R-:W-:Y:S01]  /*222d0*/  IMAD.IADD R0, R4, 0x1, -R13 ;  /* 0x0000000104007824 */ /* 0x000fe200078e0a0d */
[----:B0-----:R-:W-:Y:S01]  /*222e0*/  ISETP.NE.AND P0, PT, R9, 0x1, PT ;  /* 0x000000010900780c */ /* 0x001fe20003f05270 */
[----:B------:R-:W-:Y:S01]  /*222f0*/  IMAD R3, R188, UR5, R3 ;  /* 0x00000005bc037c24 */ /* 0x000fe2000f8e0203 */
[----:B------:R-:W-:Y:S01]  /*22300*/  ULDC.64 UR4, c[0x0][0xaf0] ;  /* 0x0002bc0000047ab9 */ /* 0x000fe20000000a00 */
[----:B------:R-:W-:Y:S02]  /*22310*/  IMAD R0, R0, 0x20, R187 ;  /* 0x0000002000007824 */ /* 0x000fe400078e02bb */
[----:B------:R-:W-:Y:S02]  /*22320*/  IMAD R4, R24, UR4, RZ ;  /* 0x0000000418047c24 */ /* 0x000fe4000f8e02ff */
[----:B------:R-:W-:Y:S02]  /*22330*/  IMAD.IADD R6, R201, 0x1, R0 ;  /* 0x00000001c9067824 */ /* 0x000fe400078e0200 */
[----:B------:R-:W-:-:S04]  /*22340*/  IMAD.WIDE.U32 R2, R25, UR4, R2 ;  /* 0x0000000419027c25 */ /* 0x000fc8000f8e0002 */
[----:B------:R-:W0:Y:S01]  /*22350*/  @P0 LDC R7, c[0x0][0xbec] ;  /* 0x0002fb00ff070b82 */ /* 0x000e220000000800 */
[----:B------:R-:W-:Y:S02]  /*22360*/  IMAD.MOV.U32 R5, RZ, RZ, R6 ;  /* 0x000000ffff057224 */ /* 0x000fe400078e0006 */
[----:B------:R-:W-:-:S05]  /*22370*/  IMAD.IADD R201, R187, 0x1, R201 ;  /* 0x00000001bbc97824 */ /* 0x000fca00078e02c9 */
[----:B------:R-:W1:Y:S01]  /*22380*/  @P0 LDC R11, c[0x0][0xbf0] ;  /* 0x0002fc00ff0b0b82 */ /* 0x000e620000000800 */
[----:B0-----:R-:W-:-:S04]  /*22390*/  @P0 IMAD.HI.U32 R0, R6, R7, RZ ;  /* 0x0000000706000227 */ /* 0x001fc800078e00ff */
[----:B------:R-:W-:Y:S01]  /*223a0*/  IMAD R7, R25, UR5, R4 ;  /* 0x0000000519077c24 */ /* 0x000fe2000f8e0204 */
[----:B------:R-:W-:Y:S01]  /*223b0*/  ULDC.64 UR4, c[0x0][0xae0] ;  /* 0x0002b80000047ab9 */ /* 0x000fe20000000a00 */
[----:B-1----:R-:W-:Y:S02]  /*223c0*/  @P0 SHF.R.U32.HI R5, RZ, R11, R0 ;  /* 0x0000000bff050219 */ /* 0x002fe40000011600 */
[----:B------:R-:W-:Y:S02]  /*223d0*/  IMAD.IADD R3, R3, 0x1, R7 ;  /* 0x0000000103037824 */ /* 0x000fe400078e0207 */
        /* <DEDUP_REMOVED lines=14> */
[----:B------:R-:W-:Y:S01]  /*224c0*/  UMOV UR4, 0xffffffff ;  /* 0xffffffff00047882 */ /* 0x000fe20000000000 */
[----:B------:R-:W-:-:S04]  /*224d0*/  IADD3 R3, R3, R7, RZ ;  /* 0x0000000703037210 */ /* 0x000fc80007ffe0ff */
[----:B------:R-:W-:Y:S01]  /*224e0*/  LEA.HI.X R2, R2, UR5, R3, 0x1, P0 ;  /* 0x0000000502027c11 */ /* 0x000fe200080f0c03 */
[----:B------:R-:W-:Y:S06]  /*224f0*/  BRA.DIV UR4, `(.L_x_2015) ;  /* 0x000000ee04207947 */ /* 0x000fec000b800000 */
[----:B------:R0:W1:Y:S04]  /*22500*/  SHFL.IDX PT, R3, R2, RZ, 0x181f ;  /* 0x00181fff02037589 */ /* 0x00006800000e0000 */
[----:B------:R0:W3:Y:S02]  /*22510*/  SHFL.IDX PT, R14, R0, RZ, 0x181f ;  /* 0x00181fff000e7589 */ /* 0x0000e400000e0000 */
.L_x_2414:
[----:B------:R-:W-:Y:S01]  /*22520*/  IMAD R21, R20, R9, RZ ;  /* 0x0000000914157224 */ /* 0x000fe200078e02ff */
        /* <DEDUP_REMOVED lines=8> */
[-C--:B---3--:R-:W-:Y:S02]  /*225b0*/  @!P3 LEA R4, P5, R18, R14.reuse, 0x1 ;  /* 0x0000000e1204b211 */ /* 0x088fe400078a08ff */
[-C--:B------:R-:W-:Y:S02]  /*225c0*/  @!P2 LEA R6, P4, R190, R14.reuse, 0x1 ;  /* 0x0000000ebe06a211 */ /* 0x080fe400078808ff */
[-C--:B-1----:R-:W-:Y:S02]  /*225d0*/  @!P3 LEA.HI.X R5, R18, R3.reuse, R19, 0x1, P5 ;  /* 0x000000031205b211 */ /* 0x082fe400028f0c13 */
[-C--:B------:R-:W-:Y:S02]  /*225e0*/  @!P1 LEA R8, P5, R210, R14.reuse, 0x1 ;  /* 0x0000000ed2089211 */ /* 0x080fe400078a08ff */
        /* <DEDUP_REMOVED lines=8> */
.L_x_2017:
[----:B------:R-:W-:Y:S05]  /*22670*/  BSYNC B1 ;  /* 0x0000000000017941 */ /* 0x000fea0003800000 */
.L_x_2016:
[----:B------:R-:W-:-:S03]  /*22680*/  UMOV UR4, 0xffffffff ;  /* 0xffffffff00047882 */ /* 0x000fc60000000000 */
[----:B------:R-:W-:Y:S05]  /*22690*/  BRA.DIV UR4, `(.L_x_2018) ;  /* 0x000000ea04ec7947 */ /* 0x000fea000b800000 */
[----:B-1----:R1:W0:Y:S04]  /*226a0*/  SHFL.IDX PT, R3, R2, 0x1, 0x181f ;  /* 0x00381f0002037f89 */ /* 0x00222800000e0000 */
[----:B---34-:R1:W3:Y:S02]  /*226b0*/  SHFL.IDX PT, R14, R0, 0x1, 0x181f ;  /* 0x00381f00000e7f89 */ /* 0x0182e400000e0000 */
.L_x_2418:
        /* <DEDUP_REMOVED lines=11> */
[-C--:B0-----:R-:W-:Y:S02]  /*22770*/  @!P3 LEA.HI.X R5, R18, R3.reuse, R19, 0x1, P5 ;  /* 0x000000031205b211 */ /* 0x081fe400028f0c13 */
        /* <DEDUP_REMOVED lines=9> */
.L_x_2020:
[----:B------:R-:W-:Y:S05]  /*22810*/  BSYNC B1 ;  /* 0x0000000000017941 */ /* 0x000fea0003800000 */
.L_x_2019:
[----:B------:R-:W-:-:S03]  /*22820*/  UMOV UR4, 0xffffffff ;  /* 0xffffffff00047882 */ /* 0x000fc60000000000 */
[----:B------:R-:W-:Y:S05]  /*22830*/  BRA.DIV UR4, `(.L_x_2021) ;  /* 0x000000ea04cc7947 */ /* 0x000fea000b800000 */
[----:B0-----:R0:W0:Y:S04]  /*22840*/  SHFL.IDX PT, R3, R2, 0x2, 0x181f ;  /* 0x00581f0002037f89 */ /* 0x00102800000e0000 */
[----:B---34-:R3:W4:Y:S02]  /*22850*/  SHFL.IDX PT, R14, R0, 0x2, 0x181f ;  /* 0x00581f00000e7f89 */ /* 0x01872400000e0000 */
.L_x_2422:
        /* <DEDUP_REMOVED lines=21> */
.L_x_2023:
[----:B------:R-:W-:Y:S05]  /*229b0*/  BSYNC B1 ;  /* 0x0000000000017941 */ /* 0x000fea0003800000 */
.L_x_2022:
[----:B------:R-:W-:-:S03]  /*229c0*/  UMOV UR4, 0xffffffff ;  /* 0xffffffff00047882 */ /* 0x000fc60000000000 */
[----:B------:R-:W-:Y:S05]  /*229d0*/  BRA.DIV UR4, `(.L_x_2024) ;  /* 0x000000ea04ac7947 */ /* 0x000fea000b800000 */
[----:B0-----:R0:W0:Y:S04]  /*229e0*/  SHFL.IDX PT, R3, R2, 0x3, 0x181f ;  /* 0x00781f0002037f89 */ /* 0x00102800000e0000 */
[----:B----4-:R4:W0:Y:S02]  /*229f0*/  SHFL.IDX PT, R14, R0, 0x3, 0x181f ;  /* 0x00781f00000e7f89 */ /* 0x01082400000e0000 */
.L_x_2426:
[----:B-1-34-:R-:W-:-:S05]  /*22a00*/  VIADD R0, R201, 0x60 ;  /* 0x00000060c9007836 */ /* 0x01afca0000000000 */
        /* <DEDUP_REMOVED lines=8> */
[-C--:B------:R-:W-:Y:S02]  /*22a90*/  @!P2 LEA R6, P4, R190, R14.reuse, 0x1 ;  /* 0x0000000ebe06a211 */ /* 0x080fe400078808ff */
[-C--:B------:R-:W-:Y:S02]  /*22aa0*/  @!P3 LEA.HI.X R5, R18, R3.reuse, R19, 0x1, P5 ;  /* 0x000000031205b211 */ /* 0x080fe400028f0c13 */
        /* <DEDUP_REMOVED lines=9> */
.L_x_2007:
[----:B------:R-:W-:Y:S05]  /*22b40*/  BSYNC B0 ;  /* 0x0000000000007941 */ /* 0x000fea0003800000 */
.L_x_1992:
[----:B------:R-:W-:Y:S02]  /*22b50*/  ULDC UR4, c[0x0][0xc3c] ;  /* 0x00030f0000047ab9 */ /* 0x000fe40000000800 */
[----:B--2---:R-:W-:-:S13]  /*22b60*/  ISETP.GE.AND P0, PT, R207, UR4, PT ;  /* 0x00000004cf007c0c */ /* 0x004fda000bf06270 */
[----:B------:R-:W-:Y:S05]  /*22b70*/  @!P0 BRA `(.L_x_2025) ;  /* 0xfffffde800b08947 */ /* 0x000fea000383ffff */
[----:B------:R-:W-:Y:S05]  /*22b80*/  BRA `(.L_x_1772) ;  /* 0x0000008400d87947 */ /* 0x000fea0003800000 */
.L_x_1770:
        /* <DEDUP_REMOVED lines=10> */
[----:B------:R0:W1:Y:S01]  /*22c30*/  @P0 LDS.128 R16, [R2+0x284d0] ;  /* 0x0284d00002100984 */ /* 0x0000620000000c00 */
[----:B------:R-:W-:Y:S06]  /*22c40*/  @P0 BAR.ARV 0x4, 0x180 ;  /* 0x0106000000000b1d */ /* 0x000fec0000002000 */
[----:B------:R-:W-:Y:S05]  /*22c50*/  @P0 BRA `(.L_x_2026) ;  /* 0x0000000c00900947 */ /* 0x000fea0003800000 */
[----:B------:R-:W2:Y:S01]  /*22c60*/  S2R R4, SR_TID.X ;  /* 0x0000000000047919 */ /* 0x000ea20000002100 */
[----:B------:R-:W-:Y:S01]  /*22c70*/  ULDC UR4, c[0x0][0xc3c] ;  /* 0x00030f0000047ab9 */ /* 0x000fe20000000800 */
[----:B------:R-:W-:Y:S01]  /*22c80*/  CS2R R6, SRZ ;  /* 0x0000000000067805 */ /* 0x000fe2000001ff00 */
        /* <DEDUP_REMOVED lines=41> */
.L_x_2029:
[----:B------:R-:W0:Y:S01]  /*22f20*/  LDC R2, c[0x0][0xc3c] ;  /* 0x00030f00ff027b82 */ /* 0x000e220000000800 */
[----:B------:R-:W-:Y:S01]  /*22f30*/  UIADD3 UR4, UR4, 0x1f, URZ ;  /* 0x0000001f04047890 */ /* 0x000fe2000fffe03f */
[----:B------:R-:W-:Y:S02]  /*22f40*/  ULDC UR7, c[0x0][0xc3c] ;  /* 0x00030f0000077ab9 */ /* 0x000fe40000000800 */
[----:B-1----:R-:W-:-:S03]  /*22f50*/  IMAD.U32 R19, RZ, RZ, UR7 ;  /* 0x00000007ff137e24 */ /* 0x002fc6000f8e00ff */
[----:B0-----:R-:W-:-:S13]  /*22f60*/  ISETP.LE.AND P6, PT, R2, UR4, PT ;  /* 0x0000000402007c0c */ /* 0x001fda000bfc3270 */
[----:B------:R-:W-:Y:S05]  /*22f70*/  @P6 BRA `(.L_x_2028) ;  /* 0x0000000800a46947 */ /* 0x000fea0003800000 */
[----:B------:R-:W-:-:S05]  /*22f80*/  VIADD R7, R0, UR4 ;  /* 0x0000000400077c36 */ /* 0x000fca0008000000 */
[----:B------:R-:W-:-:S13]  /*22f90*/  ISETP.GE.OR P6, PT, R7, R2, !P0 ;  /* 0x000000020700720c */ /* 0x000fda00047c6670 */
[----:B------:R-:W0:Y:S08]  /*22fa0*/  @!P6 LDC.64 R4, c[0x0][0xc80] ;  /* 0x00032000ff04eb82 */ /* 0x000e300000000a00 */
[----:B------:R-:W1:Y:S01]  /*22fb0*/  @!P6 LDC.64 R2, c[0x0][0xc78] ;  /* 0x00031e00ff02eb82 */ /* 0x000e620000000a00 */
[----:B0-----:R-:W-:-:S04]  /*22fc0*/  @!P6 IMAD.WIDE R4, R7, 0x4, R4 ;  /* 0x000000040704e825 */ /* 0x001fc800078e0204 */
[----:B-1----:R-:W-:Y:S01]  /*22fd0*/  @!P6 IMAD.WIDE R2, R7, 0x4, R2 ;  /* 0x000000040702e825 */ /* 0x002fe200078e0202 */
[----:B------:R-:W-:-:S06]  /*22fe0*/  CS2R R6, SRZ ;  /* 0x0000000000067805 */ /* 0x000fcc000001ff00 */
[----:B------:R-:W2:Y:S04]  /*22ff0*/  @!P6 LDG.E R6, desc[UR36][R4.64] ;  /* 0x000000240406e981 */ /* 0x000ea8000c1e1900 */
        /* <DEDUP_REMOVED lines=22> */
.L_x_2027:
        /* <DEDUP_REMOVED lines=9> */
[----:B0-----:R-:W-:-:S07]  /*231f0*/  ISETP.NE.AND P1, PT, R7, 0x1, PT ;  /* 0x000000010700780c */ /* 0x001fce0003f25270 */
[----:B-1----:R-:W-:Y:S06]  /*23200*/  @!P0 BRA `(.L_x_2030) ;  /* 0x0000000000088947 */ /* 0x002fec0003800000 */
[----:B------:R-:W-:-:S06]  /*23210*/  VIADD R16, R19, 0xffffffff ;  /* 0xffffffff13107836 */ /* 0x000fcc0000000000 */
[----:B------:R0:W1:Y:S02]  /*23220*/  SHFL.IDX PT, R16, R5, R16, 0x1f ;  /* 0x00001f1005107589 */ /* 0x00006400000e0000 */
.L_x_2030:
[----:B-1----:R-:W-:Y:S02]  /*23230*/  IMAD R16, R16, UR5, R3 ;  /* 0x0000000510107c24 */ /* 0x002fe4000f8e0203 */
[----:B------:R-:W-:-:S03]  /*23240*/  VIADD R19, R19, UR4 ;  /* 0x0000000413137c36 */ /* 0x000fc60008000000 */
[----:B0-----:R-:W-:Y:S01]  /*23250*/  IADD3 R5, -R16, UR6, RZ ;  /* 0x0000000610057c10 */ /* 0x001fe2000fffe1ff */
[----:B------:R-:W-:Y:S06]  /*23260*/  @!P1 BRA `(.L_x_2031) ;  /* 0x0000000000e89947 */ /* 0x000fec0003800000 */
[-C--:B--2---:R-:W-:Y:S02]  /*23270*/  IABS R12, R6.reuse ;  /* 0x00000006000c7213 */ /* 0x084fe40000000000 */
[----:B------:R-:W-:Y:S02]  /*23280*/  IABS R4, R7 ;  /* 0x0000000700047213 */ /* 0x000fe40000000000 */
[----:B------:R-:W0:Y:S01]  /*23290*/  I2F.RP R8, R12 ;  /* 0x0000000c00087306 */ /* 0x000e220000209400 */
[----:B------:R-:W-:-:S05]  /*232a0*/  IABS R10, R6 ;  /* 0x00000006000a7213 */ /* 0x000fca0000000000 */
[----:B------:R-:W-:Y:S02]  /*232b0*/  IMAD.MOV R11, RZ, RZ, -R10 ;  /* 0x000000ffff0b7224 */ /* 0x000fe400078e0a0a */
[----:B0-----:R-:W0:Y:S02]  /*232c0*/  MUFU.RCP R8, R8 ;  /* 0x0000000800087308 */ /* 0x001e240000001000 */
[----:B0-----:R-:W-:Y:S02]  /*232d0*/  IADD3 R2, R8, 0xffffffe, RZ ;  /* 0x0ffffffe08027810 */ /* 0x001fe40007ffe0ff */
[----:B------:R-:W-:-:S04]  /*232e0*/  IABS R8, R5 ;  /* 0x0000000500087213 */ /* 0x000fc80000000000 */
[----:B------:R0:W1:Y:S02]  /*232f0*/  F2I.FTZ.U32.TRUNC.NTZ R3, R2 ;  /* 0x0000000200037305 */ /* 0x000064000021f000 */
[----:B0-----:R-:W-:Y:S02]  /*23300*/  IMAD.MOV.U32 R2, RZ, RZ, RZ ;  /* 0x000000ffff027224 */ /* 0x001fe400078e00ff */
[----:B-1----:R-:W-:-:S04]  /*23310*/  IMAD.MOV R9, RZ, RZ, -R3 ;  /* 0x000000ffff097224 */ /* 0x002fc800078e0a03 */
[----:B------:R-:W-:-:S04]  /*23320*/  IMAD R9, R9, R12, RZ ;  /* 0x0000000c09097224 */ /* 0x000fc800078e02ff */
[----:B------:R-:W-:Y:S02]  /*23330*/  IMAD.HI.U32 R3, R3, R9, R2 ;  /* 0x0000000903037227 */ /* 0x000fe400078e0002 */
[----:B------:R-:W0:Y:S04]  /*23340*/  I2F.RP R9, R4 ;  /* 0x0000000400097306 */ /* 0x000e280000209400 */
[----:B------:R-:W-:-:S04]  /*23350*/  IMAD.HI.U32 R2, R3, R8, RZ ;  /* 0x0000000803027227 */ /* 0x000fc800078e00ff */
[----:B------:R-:W-:Y:S01]  /*23360*/  IMAD R3, R2, R11, R8 ;  /* 0x0000000b02037224 */ /* 0x000fe200078e0208 */
[----:B------:R-:W-:-:S04]  /*23370*/  LOP3.LUT R8, R5, R6, RZ, 0x3c, !PT ;  /* 0x0000000605087212 */ /* 0x000fc800078e3cff */
[----:B------:R-:W-:Y:S01]  /*23380*/  ISETP.GT.U32.AND P1, PT, R12, R3, PT ;  /* 0x000000030c00720c */ /* 0x000fe20003f24070 */
[----:B0-----:R-:W0:Y:S01]  /*23390*/  MUFU.RCP R9, R9 ;  /* 0x0000000900097308 */ /* 0x001e220000001000 */
[----:B------:R-:W-:-:S11]  /*233a0*/  ISETP.GE.AND P2, PT, R8, RZ, PT ;  /* 0x000000ff0800720c */ /* 0x000fd60003f46270 */
[----:B------:R-:W-:Y:S02]  /*233b0*/  @!P1 IMAD.IADD R3, R3, 0x1, -R12 ;  /* 0x0000000103039824 */ /* 0x000fe400078e0a0c */
[----:B------:R-:W-:Y:S01]  /*233c0*/  @!P1 VIADD R2, R2, 0x1 ;  /* 0x0000000102029836 */ /* 0x000fe20000000000 */
[----:B------:R-:W-:Y:S02]  /*233d0*/  ISETP.NE.AND P1, PT, R6, RZ, PT ;  /* 0x000000ff0600720c */ /* 0x000fe40003f25270 */
[----:B------:R-:W-:Y:S01]  /*233e0*/  ISETP.GE.U32.AND P0, PT, R3, R12, PT ;  /* 0x0000000c0300720c */ /* 0x000fe20003f06070 */
[----:B0-----:R-:W-:-:S04]  /*233f0*/  VIADD R10, R9, 0xffffffe ;  /* 0x0ffffffe090a7836 */ /* 0x001fc80000000000 */
[----:B------:R-:W0:Y:S08]  /*23400*/  F2I.FTZ.U32.TRUNC.NTZ R3, R10 ;  /* 0x0000000a00037305 */ /* 0x000e30000021f000 */
        /* <DEDUP_REMOVED lines=32> */
.L_x_2031:
[----:B------:R-:W0:Y:S02]  /*23610*/  LDC.64 R2, c[0x0][0xc90] ;  /* 0x00032400ff027b82 */ /* 0x000e240000000a00 */
[----:B0-----:R-:W-:-:S05]  /*23620*/  IMAD.WIDE R2, R19, 0x4, R2 ;  /* 0x0000000413027825 */ /* 0x001fca00078e0202 */
        /* <DEDUP_REMOVED lines=10> */
[----:B0-----:R-:W-:-:S05]  /*236d0*/  IADD3 R9, RZ, -R3, RZ ;  /* 0x80000003ff097210 */ /* 0x001fca0007ffe0ff */
        /* <DEDUP_REMOVED lines=20> */
[----:B------:R-:W-:-:S04]  /*23820*/  VIADDMNMX R7, R7, UR5, R11, PT ;  /* 0x0000000507077c46 */ /* 0x000fc8000b80010b */
        /* <DEDUP_REMOVED lines=27> */
.L_x_2032:
[----:B------:R-:W-:-:S05]  /*239e0*/  LOP3.LUT R17, RZ, R2, RZ, 0x33, !PT ;  /* 0x00000002ff117212 */ /* 0x000fca00078e33ff */
[----:B------:R-:W-:Y:S01]  /*239f0*/  IMAD.IADD R17, R6, 0x1, R17 ;  /* 0x0000000106117824 */ /* 0x000fe200078e0211 */
[----:B------:R-:W-:Y:S06]  /*23a00*/  BRA `(.L_x_2033) ;  /* 0x00000000000c7947 */ /* 0x000fec0003800000 */
.L_x_2028:
[----:B------:R-:W-:Y:S02]  /*23a10*/  IMAD.MOV.U32 R17, RZ, RZ, RZ ;  /* 0x000000ffff117224 */ /* 0x000fe400078e00ff */
[----:B------:R-:W-:Y:S02]  /*23a20*/  IMAD.U32 R16, RZ, RZ, UR6 ;  /* 0x00000006ff107e24 */ /* 0x000fe4000f8e00ff */
[----:B------:R-:W-:-:S07]  /*23a30*/  IMAD.MOV.U32 R18, RZ, RZ, RZ ;  /* 0x000000ffff127224 */ /* 0x000fce00078e00ff */
.L_x_2033:
[----:B------:R-:W-:-:S13]  /*23a40*/  ISETP.NE.AND P0, PT, R0, RZ, PT ;  /* 0x000000ff0000720c */ /* 0x000fda0003f05270 */
[----:B------:R-:W0:Y:S01]  /*23a50*/  @!P0 S2R R3, SR_CgaCtaId ;  /* 0x0000000000038919 */ /* 0x000e220000008800 */
[----:B------:R-:W-:-:S04]  /*23a60*/  @!P0 MOV R0, 0x400 ;  /* 0x0000040000008802 */ /* 0x000fc80000000f00 */
[----:B0-----:R-:W-:-:S05]  /*23a70*/  @!P0 LEA R0, R3, R0, 0x18 ;  /* 0x0000000003008211 */ /* 0x001fca00078ec0ff */
[----:B------:R2:W-:Y:S01]  /*23a80*/  @!P0 STS.128 [R0+0x284d0], R16 ;  /* 0x0284d01000008388 */ /* 0x0005e20000000c00 */
[----:B------:R-:W-:Y:S06]  /*23a90*/  BAR.ARV 0x5, 0x180 ;  /* 0x0146000000007b1d */ /* 0x000fec0000002000 */
.L_x_2026:
[----:B------:R3:W-:Y:S01]  /*23aa0*/  STL [R1+0x30], RZ ;  /* 0x000030ff01007387 */ /* 0x0007e20000100800 */
[----:B------:R-:W-:Y:S01]  /*23ab0*/  ULDC UR4, c[0x0][0xc3c] ;  /* 0x00030f0000047ab9 */ /* 0x000fe20000000800 */
[----:B------:R-:W-:Y:S01]  /*23ac0*/  IMAD.MOV.U32 R30, RZ, RZ, 0x1 ;  /* 0x00000001ff1e7424 */ /* 0x000fe200078e00ff */
[----:B-1----:R-:W-:Y:S02]  /*23ad0*/  ISETP.GE.AND P0, PT, R19, UR4, PT ;  /* 0x0000000413007c0c */ /* 0x002fe4000bf06270 */
[----:B------:R-:W-:-:S11]  /*23ae0*/  MOV R25, RZ ;  /* 0x000000ff00197202 */ /* 0x000fd60000000f00 */
[----:B---3--:R-:W-:Y:S05]  /*23af0*/  @P0 BRA `(.L_x_2034) ;  /* 0x0000007000f80947 */ /* 0x008fea0003800000 */
[----:B--2---:R-:W2:Y:S01]  /*23b00*/  LDL R0, [R1+0x98] ;  /* 0x0000980001007983 */ /* 0x004ea20000100800 */
[----:B------:R-:W1:Y:S01]  /*23b10*/  S2UR UR4, SR_CgaCtaId ;  /* 0x00000000000479c3 */ /* 0x000e620000008800 */
[----:B------:R-:W-:Y:S01]  /*23b20*/  MOV R22, 0x400 ;  /* 0x0000040000167802 */ /* 0x000fe20000000f00 */
[----:B------:R-:W-:Y:S01]  /*23b30*/  BSSY B7, `(.L_x_2034) ;  /* 0x000073a000077945 */ /* 0x000fe20003800000 */
[----:B------:R-:W3:Y:S01]  /*23b40*/  S2R R12, SR_TID.X ;  /* 0x00000000000c7919 */ /* 0x000ee20000002100 */
[----:B------:R-:W-:Y:S01]  /*23b50*/  IMAD.MOV.U32 R31, RZ, RZ, 0x1 ;  /* 0x00000001ff1f7424 */ /* 0x000fe200078e00ff */
[----:B------:R-:W-:Y:S01]  /*23b60*/  ULDC.64 UR40, c[0x0][0x198] ;  /* 0x0000660000287ab9 */ /* 0x000fe20000000a00 */
[----:B------:R-:W-:Y:S01]  /*23b70*/  IMAD.MOV.U32 R29, RZ, RZ, RZ ;  /* 0x000000ffff1d7224 */ /* 0x000fe200078e00ff */
[----:B------:R-:W-:Y:S01]  /*23b80*/  ULDC UR39, c[0x0][0xc] ;  /* 0x0000030000277ab9 */ /* 0x000fe20000000800 */
[----:B------:R-:W-:Y:S02]  /*23b90*/  IMAD.MOV.U32 R25, RZ, RZ, RZ ;  /* 0x000000ffff197224 */ /* 0x000fe400078e00ff */
[----:B------:R-:W-:-:S02]  /*23ba0*/  IMAD.MOV.U32 R30, RZ, RZ, 0x1 ;  /* 0x00000001ff1e7424 */ /* 0x000fc400078e00ff */
[----:B-1----:R-:W-:-:S05]  /*23bb0*/  IMAD.U32 R37, RZ, RZ, UR4 ;  /* 0x00000004ff257e24 */ /* 0x002fca000f8e00ff */
[----:B------:R-:W-:Y:S02]  /*23bc0*/  LEA R22, R37, R22, 0x18 ;  /* 0x0000001625167211 */ /* 0x000fe400078ec0ff */
[C---:B---3--:R-:W-:Y:S01]  /*23bd0*/  LOP3.LUT R11, R12.reuse, 0x7f, RZ, 0xc0, !PT ;  /* 0x0000007f0c0b7812 */ /* 0x048fe200078ec0ff */
[C---:B------:R-:W-:Y:S01]  /*23be0*/  IMAD.SHL.U32 R28, R12.reuse, 0x80, RZ ;  /* 0x000000800c1c7824 */ /* 0x040fe200078e00ff */
[----:B------:R-:W-:Y:S01]  /*23bf0*/  SHF.R.U32.HI R3, RZ, 0x1, R12 ;  /* 0x00000001ff037819 */ /* 0x000fe2000001160c */
[C---:B------:R-:W-:Y:S01]  /*23c00*/  IMAD.SHL.U32 R9, R12.reuse, 0x2, RZ ;  /* 0x000000020c097824 */ /* 0x040fe200078e00ff */
[----:B------:R-:W-:Y:S01]  /*23c10*/  LOP3.LUT P0, RZ, R12, 0x4, RZ, 0xc0, !PT ;  /* 0x000000040cff7812 */ /* 0x000fe2000780c0ff */
[----:B------:R-:W-:Y:S01]  /*23c20*/  IMAD.SHL.U32 R6, R11, 0x20, RZ ;  /* 0x000000200b067824 */ /* 0x000fe200078e00ff */
[----:B0-----:R-:W-:Y:S01]  /*23c30*/  LOP3.LUT R2, R28, 0x380, RZ, 0xc0, !PT ;  /* 0x000003801c027812 */ /* 0x001fe200078ec0ff */
[C---:B------:R-:W-:Y:S02]  /*23c40*/  IMAD.SHL.U32 R4, R12.reuse, 0x40, RZ ;  /* 0x000000400c047824 */ /* 0x040fe400078e00ff */
[----:B------:R-:W-:Y:S01]  /*23c50*/  IMAD.SHL.U32 R8, R12, 0x8, RZ ;  /* 0x000000080c087824 */ /* 0x000fe200078e00ff */
[----:B------:R-:W-:-:S02]  /*23c60*/  LOP3.LUT R7, R6, 0xc00, RZ, 0xc0, !PT ;  /* 0x00000c0006077812 */ /* 0x000fc400078ec0ff */
[----:B------:R-:W-:Y:S01]  /*23c70*/  LOP3.LUT R3, R2, 0x30, R3, 0xf8, !PT ;  /* 0x0000003002037812 */ /* 0x000fe200078ef803 */
[----:B------:R-:W-:Y:S01]  /*23c80*/  IMAD.SHL.U32 R2, R11, 0x10, RZ ;  /* 0x000000100b027824 */ /* 0x000fe200078e00ff */
[----:B------:R-:W-:Y:S02]  /*23c90*/  LOP3.LUT R5, R4, 0x180, RZ, 0xc0, !PT ;  /* 0x0000018004057812 */ /* 0x000fe400078ec0ff */
[----:B------:R-:W-:Y:S02]  /*23ca0*/  LOP3.LUT R7, R7, 0x40, R4, 0xf8, !PT ;  /* 0x0000004007077812 */ /* 0x000fe400078ef804 */
[----:B------:R-:W-:Y:S02]  /*23cb0*/  LOP3.LUT R5, R5, 0x10, R12, 0xf8, !PT ;  /* 0x0000001005057812 */ /* 0x000fe400078ef80c */
[----:B------:R-:W-:Y:S02]  /*23cc0*/  LOP3.LUT R24, R7, 0x200, R4, 0xf8, !PT ;  /* 0x0000020007187812 */ /* 0x000fe400078ef804 */
[----:B------:R-:W-:-:S02]  /*23cd0*/  LOP3.LUT R5, R5, 0x30, R8, 0x78, !PT ;  /* 0x0000003005057812 */ /* 0x000fc400078e7808 */
[----:B------:R-:W-:Y:S02]  /*23ce0*/  SHF.R.U32.HI R4, RZ, 0x3, R11 ;  /* 0x00000003ff047819 */ /* 0x000fe4000001160b */
[----:B------:R-:W-:Y:S02]  /*23cf0*/  LOP3.LUT R24, R24, R5, RZ, 0xfc, !PT ;  /* 0x0000000518187212 */ /* 0x000fe400078efcff */
[----:B--2---:R-:W-:Y:S01]  /*23d00*/  R2UR UR5, R0 ;  /* 0x00000000000572ca */ /* 0x004fe200000e0000 */
[----:B------:R-:W-:-:S05]  /*23d10*/  IMAD.SHL.U32 R0, R12, 0x10, RZ ;  /* 0x000000100c007824 */ /* 0x000fca00078e00ff */
[----:B------:R-:W-:Y:S02]  /*23d20*/  LOP3.LUT R6, R0, 0x3f0, RZ, 0xc0, !PT ;  /* 0x000003f000067812 */ /* 0x000fe400078ec0ff */
[----:B------:R-:W-:Y:S02]  /*23d30*/  LOP3.LUT R3, R3, 0x70, R0, 0x78, !PT ;  /* 0x0000007003037812 */ /* 0x000fe400078e7800 */
[----:B------:R-:W-:Y:S02]  /*23d40*/  LOP3.LUT R9, R6, 0x70, R9, 0x78, !PT ;  /* 0x0000007006097812 */ /* 0x000fe400078e7809 */
[----:B------:R-:W-:Y:S01]  /*23d50*/  LOP3.LUT R28, R3, 0xc00, R28, 0xf8, !PT ;  /* 0x00000c00031c7812 */ /* 0x000fe200078ef81c */
[----:B------:R-:W-:Y:S01]  /*23d60*/  ULOP3.LUT UR42, UR5, 0x2, URZ, 0xfc, !UPT ;  /* 0x00000002052a7892 */ /* 0x000fe2000f8efc3f */
[----:B------:R-:W-:Y:S01]  /*23d70*/  LOP3.LUT R10, R9, 0x400, R2, 0xf8, !PT ;  /* 0x00000400090a7812 */ /* 0x000fe200078ef802 */
[----:B------:R-:W-:Y:S01]  /*23d80*/  IMAD.MOV.U32 R2, RZ, RZ, 0x20 ;  /* 0x00000020ff027424 */ /* 0x000fe200078e00ff */
[----:B------:R-:W-:Y:S01]  /*23d90*/  LOP3.LUT R33, R0, 0x70, RZ, 0xc0, !PT ;  /* 0x0000007000217812 */ /* 0x000fe200078ec0ff */
[----:B------:R-:W-:Y:S01]  /*23da0*/  VIADD R3, R28, 0x40 ;  /* 0x000000401c037836 */ /* 0x000fe20000000000 */
[----:B------:R-:W-:Y:S01]  /*23db0*/  LOP3.LUT R0, R4, 0x70, R0, 0xf8, !PT ;  /* 0x0000007004007812 */ /* 0x000fe200078ef800 */
[----:B------:R-:W-:Y:S01]  /*23dc0*/  @P0 VIADD R3, R28, 0xffffffc0 ;  /* 0xffffffc01c030836 */ /* 0x000fe20000000000 */
[----:B------:R-:W-:Y:S01]  /*23dd0*/  SEL R2, R2, 0xffffffe0, !P0 ;  /* 0xffffffe002027807 */ /* 0x000fe20004000000 */
[----:B------:R-:W-:Y:S01]  /*23de0*/  IMAD.IADD R2, R22, 0x1, R10 ;  /* 0x0000000116027824 */ /* 0x000fe200078e020a */
[----:B------:R-:W-:Y:S01]  /*23df0*/  STL [R1+0x4], R10 ;  /* 0x0000040a01007387 */ /* 0x000fe20000100800 */
[----:B------:R-:W-:Y:S01]  /*23e00*/  LOP3.LUT R0, R24, 0x1000, RZ, 0xfc, !PT ;  /* 0x0000100018007812 */ /* 0x000fe200078efcff */
[----:B------:R-:W-:-:S02]  /*23e10*/  ULOP3.LUT UR38, UR5, 0x1, URZ, 0xfc, !UPT ;  /* 0x0000000105267892 */ /* 0x000fc4000f8efc3f */
[----:B------:R-:W-:Y:S04]  /*23e20*/  STL [R1+0x30], RZ ;  /* 0x000030ff01007387 */ /* 0x000fe80000100800 */
[----:B------:R0:W-:Y:S04]  /*23e30*/  STL [R1], R3 ;  /* 0x0000000301007387 */ /* 0x0001e80000100800 */
[----:B------:R1:W-:Y:S01]  /*23e40*/  STL [R1+0xc], R2 ;  /* 0x00000c0201007387 */ /* 0x0003e20000100800 */
[----:B0-----:R-:W-:-:S07]  /*23e50*/  LOP3.LUT R3, R33, 0x80, RZ, 0xfc, !PT ;  /* 0x0000008021037812 */ /* 0x001fce00078efcff */
.L_x_2168:
[----:B------:R-:W-:Y:S05]  /*23e60*/  YIELD ;  /* 0x0000000000007946 */ /* 0x000fea0003800000 */
[----:B------:R-:W-:Y:S01]  /*23e70*/  ULDC.64 UR4, c[0x0][0xa28] ;  /* 0x00028a0000047ab9 */ /* 0x000fe20000000a00 */
[----:B------:R-:W-:Y:S01]  /*23e80*/  IMAD.MOV.U32 R35, RZ, RZ, RZ ;  /* 0x000000ffff237224 */ /* 0x000fe200078e00ff */
[----:B------:R-:W-:Y:S01]  /*23e90*/  ISETP.NE.U32.AND P0, PT, RZ, UR4, PT ;  /* 0x00000004ff007c0c */ /* 0x000fe2000bf05070 */
[----:B0-----:R-:W0:Y:S01]  /*23ea0*/  LDC.64 R4, c[0x0][0xa00] ;  /* 0x00028000ff047b82 */ /* 0x001e220000000a00 */
[----:B------:R-:W-:Y:S01]  /*23eb0*/  IMAD.MOV.U32 R8, RZ, RZ, RZ ;  /* 0x000000ffff087224 */ /* 0x000fe200078e00ff */
[----:B------:R-:W-:Y:S01]  /*23ec0*/  ULDC.64 UR6, c[0x0][0xa10] ;  /* 0x0002840000067ab9 */ /* 0x000fe20000000a00 */
[----:B------:R-:W-:Y:S01]  /*23ed0*/  ISETP.NE.AND.EX P0, PT, RZ, UR5, PT, P0 ;  /* 0x00000005ff007c0c */ /* 0x000fe2000bf05300 */
[----:B------:R-:W-:-:S12]  /*23ee0*/  ULDC.64 UR4, c[0x0][0xa18] ;  /* 0x0002860000047ab9 */ /* 0x000fd80000000a00 */
[----:B-1----:R-:W1:Y:S02]  /*23ef0*/  @P0 LDC.64 R2, c[0x0][0xa28] ;  /* 0x00028a00ff020b82 */ /* 0x002e640000000a00 */
[----:B-1----:R-:W-:-:S05]  /*23f00*/  @P0 IMAD.WIDE R2, R19, 0x4, R2 ;  /* 0x0000000413020825 */ /* 0x002fca00078e0202 */
[----:B------:R1:W5:Y:S01]  /*23f10*/  @P0 LDG.E R35, desc[UR36][R2.64] ;  /* 0x0000002402230981 */ /* 0x000362000c1e1900 */
[----:B------:R-:W-:Y:S01]  /*23f20*/  ISETP.NE.U32.AND P0, PT, RZ, UR4, PT ;  /* 0x00000004ff007c0c */ /* 0x000fe2000bf05070 */
[----:B0-----:R-:W-:Y:S01]  /*23f30*/  IMAD.WIDE R4, R19, 0x4, R4 ;  /* 0x0000000413047825 */ /* 0x001fe200078e0204 */
[----:B------:R-:W-:Y:S02]  /*23f40*/  ISETP.NE.U32.AND P1, PT, RZ, UR6, PT ;  /* 0x00000006ff007c0c */ /* 0x000fe4000bf25070 */
[----:B------:R-:W-:Y:S01]  /*23f50*/  ISETP.NE.AND.EX P2, PT, RZ, UR5, PT, P0 ;  /* 0x00000005ff007c0c */ /* 0x000fe2000bf45300 */
[----:B------:R-:W-:Y:S01]  /*23f60*/  ULDC.64 UR4, c[0x0][0xa00] ;  /* 0x0002800000047ab9 */ /* 0x000fe20000000a00 */
[----:B------:R-:W-:Y:S01]  /*23f70*/  ISETP.NE.AND.EX P1, PT, RZ, UR7, PT, P1 ;  /* 0x00000007ff007c0c */ /* 0x000fe2000bf25310 */
[----:B--2---:R-:W-:Y:S01]  /*23f80*/  IMAD.MOV.U32 R0, RZ, RZ, RZ ;  /* 0x000000ffff007224 */ /* 0x004fe200078e00ff */
[----:B------:R-:W-:Y:S01]  /*23f90*/  ISETP.NE.U32.AND P0, PT, RZ, UR4, PT ;  /* 0x00000004ff007c0c */ /* 0x000fe2000bf05070 */
[----:B-1----:R-:W0:Y:S03]  /*23fa0*/  LDC.64 R2, c[0x0][0xa10] ;  /* 0x00028400ff027b82 */ /* 0x002e260000000a00 */
[----:B------:R-:W-:-:S05]  /*23fb0*/  ISETP.NE.AND.EX P0, PT, RZ, UR5, PT, P0 ;  /* 0x00000005ff007c0c */ /* 0x000fca000bf05300 */
[----:B------:R-:W1:Y:S08]  /*23fc0*/  @P2 LDC.64 R6, c[0x0][0xa18] ;  /* 0x00028600ff062b82 */ /* 0x000e700000000a00 */
[----:B------:R-:W2:Y:S01]  /*23fd0*/  @P0 LDG.E R8, desc[UR36][R4.64] ;  /* 0x0000002404080981 */ /* 0x000ea2000c1e1900 */
[----:B------:R-:W-:Y:S01]  /*23fe0*/  ULDC UR4, c[0x0][0x288] ;  /* 0x0000a20000047ab9 */ /* 0x000fe20000000800 */
[----:B0-----:R-:W-:-:S05]  /*23ff0*/  IMAD.WIDE R2, R19, 0x4, R2 ;  /* 0x0000000413027825 */ /* 0x001fca00078e0202 */
[----:B------:R-:W5:Y:S01]  /*24000*/  @P1 LDG.E R0, desc[UR36][R2.64] ;  /* 0x0000002402001981 */ /* 0x000f62000c1e1900 */
[----:B-1----:R-:W-:-:S03]  /*24010*/  @P2 IMAD.WIDE R6, R19, 0x4, R6 ;  /* 0x0000000413062825 */ /* 0x002fc600078e0206 */
[----:B--2---:R0:W-:Y:S02]  /*24020*/  STL [R1+0x18], R8 ;  /* 0x0000180801007387 */ /* 0x0041e40000100800 */
[----:B0-----:R-:W-:Y:S01]  /*24030*/  IMAD.U32 R8, RZ, RZ, UR4 ;  /* 0x00000004ff087e24 */ /* 0x001fe2000f8e00ff */
[----:B------:R-:W-:-:S05]  /*24040*/  ULDC.64 UR4, c[0x0][0x418] ;  /* 0x0001060000047ab9 */ /* 0x000fca0000000a00 */
[----:B------:R0:W2:Y:S01]  /*24050*/  @P2 LDG.E R8, desc[UR36][R6.64] ;  /* 0x0000002406082981 */ /* 0x0000a2000c1e1900 */
[----:B------:R-:W-:-:S03]  /*24060*/  UISETP.NE.U32.AND UP0, UPT, UR4, URZ, UPT ;  /* 0x0000003f0400728c */ /* 0x000fc6000bf05070 */
[----:B------:R-:W-:Y:S01]  /*24070*/  ULDC UR4, c[0x0][0x424] ;  /* 0x0001090000047ab9 */ /* 0x000fe20000000800 */
[----:B------:R-:W-:-:S03]  /*24080*/  UISETP.NE.AND.EX UP0, UPT, UR5, URZ, UPT, UP0 ;  /* 0x0000003f0500728c */ /* 0x000fc6000bf05300 */
[----:B------:R-:W-:Y:S01]  /*24090*/  ULDC UR5, c[0x0][0x2f0] ;  /* 0x0000bc0000057ab9 */ /* 0x000fe20000000800 */
[----:B------:R-:W-:-:S04]  /*240a0*/  USEL UR4, UR4, 0x1, UP0 ;  /* 0x0000000104047887 */ /* 0x000fc80008000000 */
[----:B------:R-:W-:-:S03]  /*240b0*/  UIMAD UR4, UR4, UR5, URZ ;  /* 0x00000005040472a4 */ /* 0x000fc6000f8e023f */
[----:B------:R-:W-:-:S03]  /*240c0*/  ULDC UR5, c[0x0][0x348] ;  /* 0x0000d20000057ab9 */ /* 0x000fc60000000800 */
[----:B0-----:R-:W-:Y:S01]  /*240d0*/  IMAD.U32 R7, RZ, RZ, UR4 ;  /* 0x00000004ff077e24 */ /* 0x001fe2000f8e00ff */
[----:B--2---:R0:W-:Y:S01]  /*240e0*/  STL [R1+0x10], R8 ;  /* 0x0000100801007387 */ /* 0x0041e20000100800 */
[----:B------:R-:W-:Y:S02]  /*240f0*/  IMAD.MOV.U32 R12, RZ, RZ, R8 ;  /* 0x000000ffff0c7224 */ /* 0x000fe400078e0008 */
[----:B0-----:R-:W-:Y:S01]  /*24100*/  IMAD.U32 R8, RZ, RZ, UR5 ;  /* 0x00000005ff087e24 */ /* 0x001fe2000f8e00ff */
[----:B---3--:R-:W-:Y:S06]  /*24110*/  @P2 BRA `(.L_x_2035) ;  /* 0x0000000000142947 */ /* 0x008fec0003800000 */
[----:B------:R-:W-:Y:S05]  /*24120*/  @!P0 BRA `(.L_x_2035) ;  /* 0x0000000000108947 */ /* 0x000fea0003800000 */
[----:B------:R-:W2:Y:S04]  /*24130*/  LDG.E R6, desc[UR36][R4.64] ;  /* 0x0000002404067981 */ /* 0x000ea8000c1e1900 */
[----:B------:R-:W2:Y:S02]  /*24140*/  LDG.E R9, desc[UR36][R4.64+0x4] ;  /* 0x0000042404097981 */ /* 0x000ea4000c1e1900 */
[----:B--2---:R-:W-:-:S05]  /*24150*/  IADD3 R12, -R6, R9, RZ ;  /* 0x00000009060c7210 */ /* 0x004fca0007ffe1ff */
[----:B------:R0:W-:Y:S02]  /*24160*/  STL [R1+0x10], R12 ;  /* 0x0000100c01007387 */ /* 0x0001e40000100800 */
.L_x_2035:
[----:B------:R-:W-:Y:S01]  /*24170*/  ULDC.64 UR4, c[0x0][0xa20] ;  /* 0x0002880000047ab9 */ /* 0x000fe20000000a00 */
[C---:B------:R-:W-:Y:S02]  /*24180*/  LOP3.LUT R4, R18.reuse, 0xff000000, RZ, 0xc0, !PT ;  /* 0xff00000012047812 */ /* 0x040fe400078ec0ff */
[----:B------:R-:W-:Y:S02]  /*24190*/  ISETP.NE.U32.AND P0, PT, RZ, UR4, PT ;  /* 0x00000004ff007c0c */ /* 0x000fe4000bf05070 */
[----:B------:R-:W-:Y:S02]  /*241a0*/  SHF.R.U32.HI R5, RZ, 0x8, R4 ;  /* 0x00000008ff057819 */ /* 0x000fe40000011604 */
[----:B------:R-:W-:Y:S02]  /*241b0*/  ISETP.NE.AND.EX P0, PT, RZ, UR5, PT, P0 ;  /* 0x00000005ff007c0c */ /* 0x000fe4000bf05300 */
[C---:B------:R-:W-:Y:S02]  /*241c0*/  LOP3.LUT R6, R18.reuse, 0xff0000, RZ, 0xc0, !PT ;  /* 0x00ff000012067812 */ /* 0x040fe400078ec0ff */
[----:B------:R-:W-:-:S02]  /*241d0*/  LOP3.LUT R18, R18, 0xffff, RZ, 0xc0, !PT ;  /* 0x0000ffff12127812 */ /* 0x000fc400078ec0ff */
[----:B------:R-:W-:-:S07]  /*241e0*/  LEA.HI R6, R6, R5, RZ, 0x10 ;  /* 0x0000000506067211 */ /* 0x000fce00078f80ff */
[----:B------:R-:W-:Y:S05]  /*241f0*/  @!P0 BRA `(.L_x_2036) ;  /* 0x0000000000108947 */ /* 0x000fea0003800000 */
[----:B------:R-:W1:Y:S02]  /*24200*/  LDC.64 R4, c[0x0][0xa20] ;  /* 0x00028800ff047b82 */ /* 0x000e640000000a00 */
[----:B-1----:R-:W-:-:S05]  /*24210*/  IMAD.WIDE R4, R19, 0x4, R4 ;  /* 0x0000000413047825 */ /* 0x002fca00078e0204 */
[----:B------:R1:W5:Y:S01]  /*24220*/  LDG.E R7, desc[UR36][R4.64] ;  /* 0x0000002404077981 */ /* 0x000362000c1e1900 */
[----:B------:R-:W-:Y:S05]  /*24230*/  BRA `(.L_x_2037) ;  /* 0x0000000000247947 */ /* 0x000fea0003800000 */
.L_x_2036:
        /* <DEDUP_REMOVED lines=9> */
.L_x_2037:
[----:B-1----:R-:W2:Y:S01]  /*242d0*/  @P1 LDG.E R4, desc[UR36][R2.64] ;  /* 0x0000002402041981 */ /* 0x002ea2000c1e1900 */
[----:B------:R-:W1:Y:S03]  /*242e0*/  LDC R9, c[0x0][0x448] ;  /* 0x00011200ff097b82 */ /* 0x000e660000000800 */
[----:B------:R3:W2:Y:S01]  /*242f0*/  @P1 LDG.E R5, desc[UR36][R2.64+0x4] ;  /* 0x0000042402051981 */ /* 0x0006a2000c1e1900 */
[----:B------:R-:W-:Y:S02]  /*24300*/  IMAD.SHL.U32 R26, R17, 0x80, RZ ;  /* 0x00000080111a7824 */ /* 0x000fe400078e00ff */
[----:B-----5:R-:W-:Y:S02]  /*24310*/  IMAD.IADD R7, R7, 0x1, -R35 ;  /* 0x0000000107077824 */ /* 0x020fe400078e0a23 */
[----:B------:R-:W-:Y:S01]  /*24320*/  VIADD R10, R26, 0x7f ;  /* 0x0000007f1a0a7836 */ /* 0x000fe20000000000 */
[----:B-1----:R-:W-:-:S13]  /*24330*/  ISETP.NE.AND P2, PT, R9, 0x1, PT ;  /* 0x000000010900780c */ /* 0x002fda0003f45270 */
[----:B---3--:R-:W1:Y:S08]  /*24340*/  @P2 LDC R3, c[0x0][0x44c] ;  /* 0x00011300ff032b82 */ /* 0x008e700000000800 */
[----:B------:R-:W3:Y:S01]  /*24350*/  @P2 LDC R2, c[0x0][0x450] ;  /* 0x00011400ff022b82 */ /* 0x000ee20000000800 */
[----:B-1----:R-:W-:-:S05]  /*24360*/  @P2 IMAD.HI.U32 R3, R10, R3, RZ ;  /* 0x000000030a032227 */ /* 0x002fca00078e00ff */
[----:B---3--:R-:W-:Y:S01]  /*24370*/  @P2 SHF.R.U32.HI R10, RZ, R2, R3 ;  /* 0x00000002ff0a2219 */ /* 0x008fe20000011603 */
[----:B--2---:R-:W-:-:S04]  /*24380*/  @P1 IMAD.IADD R8, R5, 0x1, -R4 ;  /* 0x0000000105081824 */ /* 0x004fc800078e0a04 */
[----:B------:R-:W-:-:S04]  /*24390*/  IMAD.IADD R27, R7, 0x1, R8 ;  /* 0x00000001071b7824 */ /* 0x000fc800078e0208 */
[C---:B------:R-:W-:Y:S01]  /*243a0*/  VIADD R20, R27.reuse, 0x3f ;  /* 0x0000003f1b147836 */ /* 0x040fe20000000000 */
[----:B------:R-:W-:-:S04]  /*243b0*/  IADD3 R9, R27, 0x1, -R12 ;  /* 0x000000011b097810 */ /* 0x000fc80007ffe80c */
[----:B------:R-:W-:Y:S01]  /*243c0*/  SHF.R.S32.HI R2, RZ, 0x1f, R20 ;  /* 0x0000001fff027819 */ /* 0x000fe20000011414 */
[----:B------:R-:W-:-:S03]  /*243d0*/  IMAD.IADD R10, R9, 0x1, R10 ;  /* 0x00000001090a7824 */ /* 0x000fc600078e020a */
[----:B------:R-:W-:Y:S02]  /*243e0*/  LEA.HI R20, R2, R20, RZ, 0x6 ;  /* 0x0000001402147211 */ /* 0x000fe400078f30ff */
[----:B------:R-:W1:Y:S02]  /*243f0*/  LDC.64 R2, c[0x0][0x9e0] ;  /* 0x00027800ff027b82 */ /* 0x000e640000000a00 */
[----:B------:R-:W-:Y:S02]  /*24400*/  SHF.R.S32.HI R20, RZ, 0x6, R20 ;  /* 0x00000006ff147819 */ /* 0x000fe40000011414 */
[----:B-1----:R-:W-:Y:S01]  /*24410*/  ISETP.GE.AND P3, PT, R3, 0x1, PT ;  /* 0x000000010300780c */ /* 0x002fe20003f66270 */
[----:B------:R-:W-:-:S12]  /*24420*/  IMAD.IADD R2, R10, 0x1, R2 ;  /* 0x000000010a027824 */ /* 0x000fd800078e0202 */
[----:B------:R-:W-:Y:S05]  /*24430*/  @!P3 BRA `(.L_x_2038) ;  /* 0x000000000048b947 */ /* 0x000fea0003800000 */
[C---:B------:R-:W-:Y:S01]  /*24440*/  ISETP.GT.AND P0, PT, R10.reuse, RZ, PT ;  /* 0x000000ff0a00720c */ /* 0x040fe20003f04270 */
[----:B------:R-:W-:Y:S01]  /*24450*/  BSSY B0, `(.L_x_2039) ;  /* 0x000000e000007945 */ /* 0x000fe20003800000 */
[----:B------:R-:W-:-:S11]  /*24460*/  VIADD R11, R10, 0xffffffff ;  /* 0xffffffff0a0b7836 */ /* 0x000fd60000000000 */
[----:B------:R-:W-:Y:S05]  /*24470*/  @P0 BRA `(.L_x_2040) ;  /* 0x00000000001c0947 */ /* 0x000fea0003800000 */
[----:B------:R-:W-:Y:S01]  /*24480*/  ISETP.NE.AND P0, PT, R3, 0x1, PT ;  /* 0x000000010300780c */ /* 0x000fe20003f05270 */
[----:B------:R-:W-:-:S12]  /*24490*/  IMAD.MOV R10, RZ, RZ, -R10 ;  /* 0x000000ffff0a7224 */ /* 0x000fd800078e0a0a */
[----:B------:R-:W1:Y:S02]  /*244a0*/  @P0 LDC.64 R4, c[0x0][0x9e8] ;  /* 0x00027a00ff040b82 */ /* 0x000e640000000a00 */
[----:B-1----:R-:W-:-:S05]  /*244b0*/  @P0 IMAD.HI.U32 R4, R10, R4, RZ ;  /* 0x000000040a040227 */ /* 0x002fca00078e00ff */
[----:B------:R-:W-:-:S04]  /*244c0*/  @P0 SHF.R.U32.HI R10, RZ, R5, R4 ;  /* 0x00000005ff0a0219 */ /* 0x000fc80000011604 */
[----:B------:R-:W-:Y:S01]  /*244d0*/  LOP3.LUT R11, RZ, R10, RZ, 0x33, !PT ;  /* 0x0000000aff0b7212 */ /* 0x000fe200078e33ff */
[----:B------:R-:W-:Y:S06]  /*244e0*/  BRA `(.L_x_2041) ;  /* 0x0000000000107947 */ /* 0x000fec0003800000 */
.L_x_2040:
[----:B------:R-:W-:-:S13]  /*244f0*/  ISETP.NE.AND P0, PT, R3, 0x1, PT ;  /* 0x000000010300780c */ /* 0x000fda0003f05270 */
[----:B------:R-:W1:Y:S02]  /*24500*/  @P0 LDC.64 R4, c[0x0][0x9e8] ;  /* 0x00027a00ff040b82 */ /* 0x000e640000000a00 */
[----:B-1----:R-:W-:-:S05]  /*24510*/  @P0 IMAD.HI.U32 R4, R11, R4, RZ ;  /* 0x000000040b040227 */ /* 0x002fca00078e00ff */
[----:B------:R-:W-:-:S07]  /*24520*/  @P0 SHF.R.U32.HI R11, RZ, R5, R4 ;  /* 0x00000005ff0b0219 */ /* 0x000fce0000011604 */
.L_x_2041:
[----:B------:R-:W-:Y:S05]  /*24530*/  BSYNC B0 ;  /* 0x0000000000007941 */ /* 0x000fea0003800000 */
.L_x_2039:
[----:B------:R-:W-:-:S05]  /*24540*/  IMAD R11, R11, R3, R3 ;  /* 0x000000030b0b7224 */ /* 0x000fca00078e0203 */
[----:B------:R-:W-:-:S07]  /*24550*/  VIMNMX R2, R2, R11, PT ;  /* 0x0000000b02027248 */ /* 0x000fce0003fe0100 */
.L_x_2038:
[----:B------:R-:W1:Y:S01]  /*24560*/  @P2 LDC R5, c[0x0][0x44c] ;  /* 0x00011300ff052b82 */ /* 0x000e620000000800 */
[----:B------:R-:W-:Y:S01]  /*24570*/  VIADD R2, R2, 0x3f ;  /* 0x0000003f02027836 */ /* 0x000fe20000000000 */
[----:B------:R-:W-:Y:S01]  /*24580*/  ULDC UR4, c[0x0][0x9dc] ;  /* 0x0002770000047ab9 */ /* 0x000fe20000000800 */
[----:B------:R-:W-:Y:S02]  /*24590*/  IMAD.MOV.U32 R4, RZ, RZ, R26 ;  /* 0x000000ffff047224 */ /* 0x000fe400078e001a */
[----:B------:R-:W-:-:S03]  /*245a0*/  IMAD.IADD R17, R27, 0x1, -R12 ;  /* 0x000000011b117824 */ /* 0x000fc600078e0a0c */
[----:B------:R-:W2:Y:S01]  /*245b0*/  @P2 LDC R10, c[0x0][0x450] ;  /* 0x00011400ff0a2b82 */ /* 0x000ea20000000800 */
[----:B-1----:R-:W-:-:S05]  /*245c0*/  @P2 IMAD.HI.U32 R5, R26, R5, RZ ;  /* 0x000000051a052227 */ /* 0x002fca00078e00ff */
[----:B--2---:R-:W-:Y:S02]  /*245d0*/  @P2 SHF.R.U32.HI R4, RZ, R10, R5 ;  /* 0x0000000aff042219 */ /* 0x004fe40000011605 */
[----:B------:R-:W-:-:S03]  /*245e0*/  SHF.R.S32.HI R5, RZ, 0x1f, R2 ;  /* 0x0000001fff057819 */ /* 0x000fc60000011402 */
[----:B------:R-:W-:Y:S01]  /*245f0*/  IMAD.IADD R11, R17, 0x1, R4 ;  /* 0x00000001110b7824 */ /* 0x000fe200078e0204 */
[----:B------:R-:W-:-:S03]  /*24600*/  LEA.HI R5, R5, R2, RZ, 0x6 ;  /* 0x0000000205057211 */ /* 0x000fc600078f30ff */
[----:B------:R-:W-:Y:S01]  /*24610*/  VIADD R2, R11, -UR4 ;  /* 0x800000040b027c36 */ /* 0x000fe20008000000 */
[----:B------:R-:W-:-:S04]  /*24620*/  SHF.R.S32.HI R10, RZ, 0x6, R5 ;  /* 0x00000006ff0a7819 */ /* 0x000fc80000011405 */
[----:B------:R-:W-:Y:S01]  /*24630*/  VIMNMX R10, R20, R10, PT ;  /* 0x0000000a140a7248 */ /* 0x000fe20003fe0100 */
[----:B------:R-:W-:Y:S06]  /*24640*/  @!P3 BRA `(.L_x_2042) ;  /* 0x000000000044b947 */ /* 0x000fec0003800000 */
[----:B------:R-:W-:Y:S01]  /*24650*/  ISETP.GT.AND P0, PT, R11, -0x1, PT ;  /* 0xffffffff0b00780c */ /* 0x000fe20003f04270 */
[----:B------:R-:W-:-:S12]  /*24660*/  BSSY B0, `(.L_x_2043) ;  /* 0x000000d000007945 */ /* 0x000fd80003800000 */
[----:B------:R-:W-:Y:S05]  /*24670*/  @P0 BRA `(.L_x_2044) ;  /* 0x00000000001c0947 */ /* 0x000fea0003800000 */
[----:B------:R-:W-:Y:S02]  /*24680*/  ISETP.NE.AND P0, PT, R3, 0x1, PT ;  /* 0x000000010300780c */ /* 0x000fe40003f05270 */
[----:B------:R-:W-:-:S11]  /*24690*/  LOP3.LUT R11, RZ, R11, RZ, 0x33, !PT ;  /* 0x0000000bff0b7212 */ /* 0x000fd600078e33ff */
[----:B------:R-:W1:Y:S02]  /*246a0*/  @P0 LDC.64 R4, c[0x0][0x9e8] ;  /* 0x00027a00ff040b82 */ /* 0x000e640000000a00 */
[----:B-1----:R-:W-:-:S05]  /*246b0*/  @P0 IMAD.HI.U32 R4, R11, R4, RZ ;  /* 0x000000040b040227 */ /* 0x002fca00078e00ff */
[----:B------:R-:W-:-:S04]  /*246c0*/  @P0 SHF.R.U32.HI R11, RZ, R5, R4 ;  /* 0x00000005ff0b0219 */ /* 0x000fc80000011604 */
[----:B------:R-:W-:Y:S01]  /*246d0*/  LOP3.LUT R11, RZ, R11, RZ, 0x33, !PT ;  /* 0x0000000bff0b7212 */ /* 0x000fe200078e33ff */
[----:B------:R-:W-:Y:S06]  /*246e0*/  BRA `(.L_x_2045) ;  /* 0x0000000000107947 */ /* 0x000fec0003800000 */
.L_x_2044:
[----:B------:R-:W-:-:S13]  /*246f0*/  ISETP.NE.AND P0, PT, R3, 0x1, PT ;  /* 0x000000010300780c */ /* 0x000fda0003f05270 */
[----:B------:R-:W1:Y:S02]  /*24700*/  @P0 LDC.64 R4, c[0x0][0x9e8] ;  /* 0x00027a00ff040b82 */ /* 0x000e640000000a00 */
[----:B-1----:R-:W-:-:S05]  /*24710*/  @P0 IMAD.HI.U32 R4, R11, R4, RZ ;  /* 0x000000040b040227 */ /* 0x002fca00078e00ff */
[----:B------:R-:W-:-:S07]  /*24720*/  @P0 SHF.R.U32.HI R11, RZ, R5, R4 ;  /* 0x00000005ff0b0219 */ /* 0x000fce0000011604 */
.L_x_2045:
[----:B------:R-:W-:Y:S05]  /*24730*/  BSYNC B0 ;  /* 0x0000000000007941 */ /* 0x000fea0003800000 */
.L_x_2043:
[----:B------:R-:W-:-:S05]  /*24740*/  IMAD R3, R11, R3, RZ ;  /* 0x000000030b037224 */ /* 0x000fca00078e02ff */
[----:B------:R-:W-:-:S07]  /*24750*/  VIMNMX R2, R2, R3, !PT ;  /* 0x0000000302027248 */ /* 0x000fce0007fe0100 */
.L_x_2042:
[----:B------:R-:W-:Y:S01]  /*24760*/  SHF.R.S32.HI R3, RZ, 0x1f, R2 ;  /* 0x0000001fff037819 */ /* 0x000fe20000011402 */
[----:B------:R-:W-:Y:S01]  /*24770*/  BSSY B0, `(.L_x_2046) ;  /* 0x0000027000007945 */ /* 0x000fe20003800000 */
[----:B------:R-:W-:Y:S02]  /*24780*/  LOP3.LUT R34, R6, 0xff, RZ, 0xc0, !PT ;  /* 0x000000ff06227812 */ /* 0x000fe400078ec0ff */
[----:B------:R-:W-:Y:S01]  /*24790*/  LEA.HI R3, R3, R2, RZ, 0x6 ;  /* 0x0000000203037211 */ /* 0x000fe200078f30ff */
[----:B------:R-:W-:Y:S01]  /*247a0*/  IMAD.MOV.U32 R2, RZ, RZ, RZ ;  /* 0x000000ffff027224 */ /* 0x000fe200078e00ff */
[----:B------:R-:W-:Y:S02]  /*247b0*/  SHF.R.U32.HI R6, RZ, 0x10, R6 ;  /* 0x00000010ff067819 */ /* 0x000fe40000011606 */
[----:B------:R-:W-:-:S04]  /*247c0*/  SHF.R.S32.HI R3, RZ, 0x6, R3 ;  /* 0x00000006ff037819 */ /* 0x000fc80000011403 */
[----:B------:R-:W-:-:S04]  /*247d0*/  VIMNMX R4, RZ, R3, !PT ;  /* 0x00000003ff047248 */ /* 0x000fc80007fe0100 */
[----:B------:R-:W-:-:S13]  /*247e0*/  ISETP.GT.AND P0, PT, R10, R4, PT ;  /* 0x000000040a00720c */ /* 0x000fda0003f04270 */
[----:B------:R-:W-:Y:S05]  /*247f0*/  @!P0 BRA `(.L_x_2047) ;  /* 0x0000000000788947 */ /* 0x000fea0003800000 */
[----:B------:R-:W-:Y:S01]  /*24800*/  ISETP.NE.AND P0, PT, R6, RZ, PT ;  /* 0x000000ff0600720c */ /* 0x000fe20003f05270 */
[----:B------:R-:W-:-:S03]  /*24810*/  ULDC UR4, c[0x0][0x9f0] ;  /* 0x00027c0000047ab9 */ /* 0x000fc60000000800 */
[----:B------:R-:W-:-:S04]  /*24820*/  SEL R5, R6, UR4, P0 ;  /* 0x0000000406057c07 */ /* 0x000fc80008000000 */
[----:B------:R-:W-:Y:S02]  /*24830*/  IABS R11, R5 ;  /* 0x00000005000b7213 */ /* 0x000fe40000000000 */
[----:B0-----:R-:W-:Y:S02]  /*24840*/  IADD3 R12, R5, -0x1, R10 ;  /* 0xffffffff050c7810 */ /* 0x001fe40007ffe00a */
[----:B------:R-:W0:Y:S03]  /*24850*/  I2F.RP R2, R11 ;  /* 0x0000000b00027306 */ /* 0x000e260000209400 */
[----:B------:R-:W-:-:S05]  /*24860*/  IMAD.IADD R12, R12, 0x1, -R4 ;  /* 0x000000010c0c7824 */ /* 0x000fca00078e0a04 */
        /* <DEDUP_REMOVED lines=11> */
[----:B------:R-:W-:-:S04]  /*24920*/  IMAD.MOV R2, RZ, RZ, -R2 ;  /* 0x000000ffff027224 */ /* 0x000fc800078e0a02 */
[----:B------:R-:W-:Y:S02]  /*24930*/  IMAD.MOV.U32 R12, RZ, RZ, R2 ;  /* 0x000000ffff0c7224 */ /* 0x000fe400078e0002 */
[----:B------:R-:W-:-:S04]  /*24940*/  IMAD.HI.U32 R2, R13, R3, RZ ;  /* 0x000000030d027227 */ /* 0x000fc800078e00ff */
[----:B------:R-:W-:-:S05]  /*24950*/  IMAD R3, R2, R12, R3 ;  /* 0x0000000c02037224 */ /* 0x000fca00078e0203 */
[----:B------:R-:W-:-:S13]  /*24960*/  ISETP.GT.U32.AND P2, PT, R11, R3, PT ;  /* 0x000000030b00720c */ /* 0x000fda0003f44070 */
[-C--:B------:R-:W-:Y:S01]  /*24970*/  @!P2 IADD3 R3, R3, -R11.reuse, RZ ;  /* 0x8000000b0303a210 */ /* 0x080fe20007ffe0ff */
[----:B------:R-:W-:Y:S01]  /*24980*/  @!P2 VIADD R2, R2, 0x1 ;  /* 0x000000010202a836 */ /* 0x000fe20000000000 */
[----:B------:R-:W-:Y:S02]  /*24990*/  ISETP.NE.AND P2, PT, R5, RZ, PT ;  /* 0x000000ff0500720c */ /* 0x000fe40003f45270 */
[----:B------:R-:W-:-:S13]  /*249a0*/  ISETP.GE.U32.AND P0, PT, R3, R11, PT ;  /* 0x0000000b0300720c */ /* 0x000fda0003f06070 */
[----:B------:R-:W-:-:S04]  /*249b0*/  @P0 VIADD R2, R2, 0x1 ;  /* 0x0000000102020836 */ /* 0x000fc80000000000 */
[----:B------:R-:W-:Y:S01]  /*249c0*/  @!P3 IMAD.MOV R2, RZ, RZ, -R2 ;  /* 0x000000ffff02b224 */ /* 0x000fe200078e0a02 */
[----:B------:R-:W-:-:S07]  /*249d0*/  @!P2 LOP3.LUT R2, RZ, R5, RZ, 0x33, !PT ;  /* 0x00000005ff02a212 */ /* 0x000fce00078e33ff */
.L_x_2047:
[----:B------:R-:W-:Y:S05]  /*249e0*/  BSYNC B0 ;  /* 0x0000000000007941 */ /* 0x000fea0003800000 */
.L_x_2046:
[-C--:B------:R-:W-:Y:S01]  /*249f0*/  IMAD R4, R34, R2.reuse, R4 ;  /* 0x0000000222047224 */ /* 0x080fe200078e0204 */
[----:B------:R-:W-:Y:S04]  /*24a00*/  BSSY B0, `(.L_x_2048) ;  /* 0x0000112000007945 */ /* 0x000fe80003800000 */
[C---:B------:R-:W-:Y:S01]  /*24a10*/  VIADDMNMX R2, R4.reuse, R2, R10, PT ;  /* 0x0000000204027246 */ /* 0x040fe2000380010a */
[----:B------:R-:W-:-:S04]  /*24a20*/  IMAD R4, R4, 0x40, -R7 ;  /* 0x0000004004047824 */ /* 0x000fc800078e0a07 */
[----:B------:R-:W-:Y:S01]  /*24a30*/  IMAD R2, R2, 0x40, -R7 ;  /* 0x0000004002027824 */ /* 0x000fe200078e0a07 */
[----:B------:R-:W-:-:S04]  /*24a40*/  VIMNMX R4, RZ, R4, !PT ;  /* 0x00000004ff047248 */ /* 0x000fc80007fe0100 */
[----:B------:R-:W-:-:S04]  /*24a50*/  VIMNMX R2, R2, R8, PT ;  /* 0x0000000802027248 */ /* 0x000fc80003fe0100 */
[----:B------:R-:W-:Y:S02]  /*24a60*/  ISETP.GT.AND P0, PT, R2, R4, PT ;  /* 0x000000040200720c */ /* 0x000fe40003f04270 */
[----:B------:R-:W-:-:S11]  /*24a70*/  SHF.R.U32.HI R4, RZ, 0x6, R4 ;  /* 0x00000006ff047819 */ /* 0x000fd60000011604 */
[----:B------:R-:W-:-:S05]  /*24a80*/  @P0 VIADD R2, R2, 0x3f ;  /* 0x0000003f02020836 */ /* 0x000fca0000000000 */
        /* <DEDUP_REMOVED lines=10> */
[----:B------:R-:W1:Y:S02]  /*24b30*/  S2R R5, SR_TID.X ;  /* 0x0000000000057919 */ /* 0x000e640000002100 */
[----:B-1----:R-:W-:-:S04]  /*24b40*/  SHF.R.U32.HI R5, RZ, 0x5, R5 ;  /* 0x00000005ff057819 */ /* 0x002fc80000011605 */
[----:B------:R-:W-:-:S05]  /*24b50*/  LOP3.LUT R5, R5, 0x3, RZ, 0xc0, !PT ;  /* 0x0000000305057812 */ /* 0x000fca00078ec0ff */
[----:B------:R1:W2:Y:S02]  /*24b60*/  SHFL.IDX PT, R14, R5, RZ, 0x1f ;  /* 0x00001fff050e7589 */ /* 0x0002a400000e0000 */
.L_x_2429:
[----:B--2---:R-:W-:Y:S02]  /*24b70*/  ISETP.NE.AND P0, PT, R14, RZ, PT ;  /* 0x000000ff0e00720c */ /* 0x004fe40003f05270 */
[----:B------:R-:W-:-:S11]  /*24b80*/  PLOP3.LUT P6, PT, PT, PT, PT, 0x8, 0x0 ;  /* 0x000000000000781c */ /* 0x000fd60003fce170 */
[----:B------:R-:W-:Y:S05]  /*24b90*/  @P0 BRA `(.L_x_2051) ;  /* 0x00000000000c0947 */ /* 0x000fea0003800000 */
[----:B------:R-:W-:-:S03]  /*24ba0*/  UMOV UR4, 0xffffffff ;  /* 0xffffffff00047882 */ /* 0x000fc60000000000 */
[----:B------:R-:W-:Y:S05]  /*24bb0*/  BRA.DIV UR4, `(.L_x_2052) ;  /* 0x000000ca04b07947 */ /* 0x000fea000b800000 */
[----:B------:R-:W-:-:S13]  /*24bc0*/  ELECT P6, URZ, PT ;  /* 0x00000000003f782f */ /* 0x000fda00038c0000 */
.L_x_2051:
[----:B-1----:R-:W2:Y:S01]  /*24bd0*/  LDL R5, [R1+0x30] ;  /* 0x0000300001057983 */ /* 0x002ea20000100800 */
[----:B------:R-:W-:Y:S01]  /*24be0*/  BSSY B1, `(.L_x_2053) ;  /* 0x0000008000017945 */ /* 0x000fe20003800000 */
[----:B--2---:R-:W-:-:S05]  /*24bf0*/  VIADD R5, R5, 0x1 ;  /* 0x0000000105057836 */ /* 0x004fca0000000000 */
[----:B------:R-:W-:-:S04]  /*24c00*/  LEA.HI R7, R5, R5, RZ, 0x1 ;  /* 0x0000000505077211 */ /* 0x000fc800078f08ff */
[----:B------:R-:W-:-:S05]  /*24c10*/  LOP3.LUT R7, R7, 0xfffffffe, RZ, 0xc0, !PT ;  /* 0xfffffffe07077812 */ /* 0x000fca00078ec0ff */
[----:B------:R-:W-:-:S05]  /*24c20*/  IMAD.IADD R5, R5, 0x1, -R7 ;  /* 0x0000000105057824 */ /* 0x000fca00078e0a07 */
[----:B------:R-:W-:-:S04]  /*24c30*/  SHF.L.U32 R5, R5, 0x1f, RZ ;  /* 0x0000001f05057819 */ /* 0x000fc800000006ff */
[----:B------:R-:W1:Y:S02]  /*24c40*/  SYNCS.PHASECHK.TRANS64.TRYWAIT P0, [R22+URZ+0x28420], R5 ;  /* 0x02842005160075a7 */ /* 0x000e64000800017f */
[----:B-1----:R-:W-:Y:S05]  /*24c50*/  @!P0 BRA `(.L_x_2054) ;  /* 0x000000c800a88947 */ /* 0x002fea0003800000 */
.L_x_2432:
[----:B------:R-:W-:Y:S05]  /*24c60*/  BSYNC B1 ;  /* 0x0000000000017941 */ /* 0x000fea0003800000 */
.L_x_2053:
[----:B------:R-:W-:Y:S04]  /*24c70*/  BSSY B1, `(.L_x_2055) ;  /* 0x000006c000017945 */ /* 0x000fe80003800000 */
[----:B------:R-:W-:Y:S05]  /*24c80*/  @!P6 BRA `(.L_x_2056) ;  /* 0x0000000400a8e947 */ /* 0x000fea0003800000 */
[----:B------:R-:W-:Y:S01]  /*24c90*/  IMAD R11, R29, 0x8, R22 ;  /* 0x000000081d0b7824 */ /* 0x000fe200078e0216 */
[----:B------:R-:W-:Y:S01]  /*24ca0*/  SHF.L.U32 R10, R31, 0x1f, RZ ;  /* 0x0000001f1f0a7819 */ /* 0x000fe200000006ff */
[----:B------:R-:W2:Y:S01]  /*24cb0*/  S2R R7, SR_TID.X ;  /* 0x0000000000077919 */ /* 0x000ea20000002100 */
[----:B------:R-:W-:Y:S02]  /*24cc0*/  BSSY B2, `(.L_x_2057) ;  /* 0x0000005000027945 */ /* 0x000fe40003800000 */
[----:B------:R-:W3:Y:S01]  /*24cd0*/  SYNCS.PHASECHK.TRANS64.TRYWAIT P0, [R11+URZ+0x284a0], R10 ;  /* 0x0284a00a0b0075a7 */ /* 0x000ee2000800017f */
[----:B--2---:R-:W-:-:S04]  /*24ce0*/  LOP3.LUT R7, R7, 0x7f, RZ, 0xc0, !PT ;  /* 0x0000007f07077812 */ /* 0x004fc800078ec0ff */
[----:B------:R-:W-:Y:S01]  /*24cf0*/  ISETP.NE.AND P1, PT, R7, RZ, PT ;  /* 0x000000ff0700720c */ /* 0x000fe20003f25270 */
[----:B---3--:R-:W-:-:S12]  /*24d00*/  @!P0 BRA `(.L_x_2058) ;  /* 0x000000c800908947 */ /* 0x008fd80003800000 */
.L_x_2433:
[----:B------:R-:W-:Y:S05]  /*24d10*/  BSYNC B2 ;  /* 0x0000000000027941 */ /* 0x000fea0003800000 */
.L_x_2057:
[----:B------:R-:W-:Y:S04]  /*24d20*/  BSSY B2, `(.L_x_2059) ;  /* 0x0000009000027945 */ /* 0x000fe80003800000 */
[----:B------:R-:W-:Y:S05]  /*24d30*/  @P1 BRA `(.L_x_2060) ;  /* 0x00000000001c1947 */ /* 0x000fea0003800000 */
[----:B-1----:R-:W1:Y:S02]  /*24d40*/  S2R R5, SR_TID.X ;  /* 0x0000000000057919 */ /* 0x002e640000002100 */
[----:B-1----:R-:W-:Y:S01]  /*24d50*/  LOP3.LUT R7, R5, 0x1f, RZ, 0xc0, !PT ;  /* 0x0000001f05077812 */ /* 0x002fe200078ec0ff */
[----:B------:R-:W-:-:S03]  /*24d60*/  IMAD.MOV.U32 R5, RZ, RZ, 0x4000 ;  /* 0x00004000ff057424 */ /* 0x000fc600078e00ff */
[----:B------:R-:W-:Y:S01]  /*24d70*/  ISETP.NE.AND P0, PT, R7, RZ, PT ;  /* 0x000000ff0700720c */ /* 0x000fe20003f05270 */
[----:B------:R3:W-:-:S12]  /*24d80*/  SYNCS.ARRIVE.TRANS64 RZ, [R11+URZ+0x28490], R5 ;  /* 0x028490050bff79a7 */ /* 0x0007d8000800003f */
[----:B---3--:R-:W-:Y:S05]  /*24d90*/  @!P0 BRA `(.L_x_2060) ;  /* 0x0000000000048947 */ /* 0x008fea0003800000 */
[----:B------:R-:W-:Y:S01]  /*24da0*/  BPT.TRAP 0x1 ;  /* 0x000000040000795c */ /* 0x000fe20000300000 */
.L_x_2060:
[----:B------:R-:W-:Y:S05]  /*24db0*/  BSYNC B2 ;  /* 0x0000000000027941 */ /* 0x000fea0003800000 */
.L_x_2059:
[----:B------:R-:W-:Y:S01]  /*24dc0*/  IMAD.MOV.U32 R15, RZ, RZ, RZ ;  /* 0x000000ffff0f7224 */ /* 0x000fe200078e00ff */
[----:B------:R-:W-:Y:S01]  /*24dd0*/  UIADD3 UR4, UP0, UR40, 0x570, URZ ;  /* 0x0000057028047890 */ /* 0x000fe2000ff1e03f */
[----:B------:R-:W-:Y:S01]  /*24de0*/  IMAD R7, R3, 0x40, R0 ;  /* 0x0000004003077824 */ /* 0x000fe200078e0200 */
[----:B------:R-:W-:Y:S01]  /*24df0*/  PLOP3.LUT P0, PT, PT, PT, PT, 0x80, 0x0 ;  /* 0x000000000000781c */ /* 0x000fe20003f0f070 */
[----:B------:R-:W-:Y:S01]  /*24e00*/  IMAD R8, R29, 0x4000, R22 ;  /* 0x000040001d087824 */ /* 0x000fe200078e0216 */
[----:B------:R-:W-:Y:S01]  /*24e10*/  R2UR UR10, R15 ;  /* 0x000000000f0a72ca */ /* 0x000fe200000e0000 */
[----:B------:R-:W-:Y:S01]  /*24e20*/  VIADD R7, R7, 0xffffffc0 ;  /* 0xffffffc007077836 */ /* 0x000fe20000000000 */
[----:B------:R-:W-:Y:S01]  /*24e30*/  UIADD3.X UR5, URZ, UR41, URZ, UP0, !UPT ;  /* 0x000000293f057290 */ /* 0x000fe200087fe43f */
[----:B-1----:R-:W-:Y:S01]  /*24e40*/  VIADD R5, R11, 0x28490 ;  /* 0x000284900b057836 */ /* 0x002fe20000000000 */
[----:B------:R-:W-:Y:S01]  /*24e50*/  UMOV UR6, 0x0 ;  /* 0x0000000000067882 */ /* 0x000fe20000000000 */
[----:B0-----:R-:W-:Y:S01]  /*24e60*/  VIADD R12, R8, 0x20000 ;  /* 0x00020000080c7836 */ /* 0x001fe20000000000 */
[----:B------:R-:W-:-:S09]  /*24e70*/  UMOV UR7, 0x12f00000 ;  /* 0x12f0000000077882 */ /* 0x000fd20000000000 */
.L_x_2061:
        /* <DEDUP_REMOVED lines=16> */
.L_x_2062:
        /* <DEDUP_REMOVED lines=13> */
.L_x_2434:
[----:B------:R-:W-:Y:S05]  /*25050*/  BSYNC B2 ;  /* 0x0000000000027941 */ /* 0x000fea0003800000 */
.L_x_2063:
[----:B------:R-:W-:Y:S01]  /*25060*/  BSSY B2, `(.L_x_2065) ;  /* 0x000000b000027945 */ /* 0x000fe20003800000 */
[----:B------:R-:W-:Y:S02]  /*25070*/  IMAD.MOV.U32 R12, RZ, RZ, 0x0 ;  /* 0x00000000ff0c7424 */ /* 0x000fe400078e00ff */
[----:B------:R-:W-:Y:S01]  /*25080*/  IMAD.MOV.U32 R13, RZ, RZ, 0x12f00000 ;  /* 0x12f00000ff0d7424 */ /* 0x000fe200078e00ff */
[----:B------:R-:W-:Y:S06]  /*25090*/  @P1 BRA `(.L_x_2066) ;  /* 0x00000000001c1947 */ /* 0x000fec0003800000 */
[----:B------:R-:W1:Y:S02]  /*250a0*/  S2R R5, SR_TID.X ;  /* 0x0000000000057919 */ /* 0x000e640000002100 */
[----:B-1----:R-:W-:Y:S01]  /*250b0*/  LOP3.LUT R21, R5, 0x1f, RZ, 0xc0, !PT ;  /* 0x0000001f05157812 */ /* 0x002fe200078ec0ff */
[----:B------:R-:W-:-:S03]  /*250c0*/  IMAD.MOV.U32 R5, RZ, RZ, 0x4000 ;  /* 0x00004000ff057424 */ /* 0x000fc600078e00ff */
[----:B------:R-:W-:Y:S01]  /*250d0*/  ISETP.NE.AND P0, PT, R21, RZ, PT ;  /* 0x000000ff1500720c */ /* 0x000fe20003f05270 */
[----:B------:R1:W-:-:S12]  /*250e0*/  SYNCS.ARRIVE.TRANS64 RZ, [R11+URZ+0x284b0], R5 ;  /* 0x0284b0050bff79a7 */ /* 0x0003d8000800003f */
[----:B-1----:R-:W-:Y:S05]  /*250f0*/  @!P0 BRA `(.L_x_2066) ;  /* 0x0000000000048947 */ /* 0x002fea0003800000 */
[----:B------:R-:W-:Y:S01]  /*25100*/  BPT.TRAP 0x1 ;  /* 0x000000040000795c */ /* 0x000fe20000300000 */
.L_x_2066:
[----:B------:R-:W-:Y:S05]  /*25110*/  BSYNC B2 ;  /* 0x0000000000027941 */ /* 0x000fea0003800000 */
.L_x_2065:
[----:B------:R-:W-:Y:S01]  /*25120*/  R2UR UR10, R15 ;  /* 0x000000000f0a72ca */ /* 0x000fe200000e0000 */
[----:B------:R-:W-:Y:S01]  /*25130*/  UIADD3 UR4, UP0, UR40, 0x670, URZ ;  /* 0x0000067028047890 */ /* 0x000fe2000ff1e03f */
[----:B------:R-:W-:Y:S01]  /*25140*/  R2UR UR6, R12 ;  /* 0x000000000c0672ca */ /* 0x000fe200000e0000 */
[----:B0-2---:R-:W-:Y:S01]  /*25150*/  VIADD R11, R11, 0x284b0 ;  /* 0x000284b00b0b7836 */ /* 0x005fe20000000000 */
[----:B------:R-:W-:Y:S01]  /*25160*/  R2UR UR7, R13 ;  /* 0x000000000d0772ca */ /* 0x000fe200000e0000 */
[----:B------:R-:W-:Y:S01]  /*25170*/  UIADD3.X UR5, URZ, UR41, URZ, UP0, !UPT ;  /* 0x000000293f057290 */ /* 0x000fe200087fe43f */
[----:B------:R-:W-:Y:S02]  /*25180*/  PLOP3.LUT P0, PT, PT, PT, PT, 0x80, 0x0 ;  /* 0x000000000000781c */ /* 0x000fe40003f0f070 */
[----:B------:R-:W-:-:S11]  /*25190*/  IADD3 R5, R8, 0x10000, RZ ;  /* 0x0001000008057810 */ /* 0x000fd60007ffe0ff */
.L_x_2067:
        /* <DEDUP_REMOVED lines=15> */
.L_x_2068:
        /* <DEDUP_REMOVED lines=9> */
[----:B--2---:R-:W-:Y:S05]  /*25320*/  @P0 BRA.U.ANY `(.L_x_2068) ;  /* 0xfffffffd00d80947 */ /* 0x004fea000393ffff */
.L_x_2056:
[----:B------:R-:W-:Y:S05]  /*25330*/  BSYNC B1 ;  /* 0x0000000000017941 */ /* 0x000fea0003800000 */
.L_x_2055:
        /* <DEDUP_REMOVED lines=9> */
.L_x_2083:
[----:B------:R-:W-:Y:S05]  /*253d0*/  YIELD ;  /* 0x0000000000007946 */ /* 0x000fea0003800000 */
        /* <DEDUP_REMOVED lines=10> */
.L_x_2435:
[----:B------:R-:W-:Y:S05]  /*25480*/  BSYNC B2 ;  /* 0x0000000000027941 */ /* 0x000fea0003800000 */
.L_x_2071:
[----:B------:R-:W-:Y:S04]  /*25490*/  BSSY B2, `(.L_x_2073) ;  /* 0x0000009000027945 */ /* 0x000fe80003800000 */
[----:B------:R-:W-:Y:S05]  /*254a0*/  @P2 BRA `(.L_x_2074) ;  /* 0x00000000001c2947 */ /* 0x000fea0003800000 */
[----:B------:R-:W1:Y:S02]  /*254b0*/  S2R R3, SR_TID.X ;  /* 0x0000000000037919 */ /* 0x000e640000002100 */
[----:B-1----:R-:W-:Y:S01]  /*254c0*/  LOP3.LUT R5, R3, 0x1f, RZ, 0xc0, !PT ;  /* 0x0000001f03057812 */ /* 0x002fe200078ec0ff */
[----:B------:R-:W-:-:S03]  /*254d0*/  IMAD.MOV.U32 R3, RZ, RZ, 0x4000 ;  /* 0x00004000ff037424 */ /* 0x000fc600078e00ff */
[----:B------:R-:W-:Y:S01]  /*254e0*/  ISETP.NE.AND P1, PT, R5, RZ, PT ;  /* 0x000000ff0500720c */ /* 0x000fe20003f25270 */
[----:B------:R3:W-:-:S12]  /*254f0*/  SYNCS.ARRIVE.TRANS64 RZ, [R10+URZ+0x28490], R3 ;  /* 0x028490030aff79a7 */ /* 0x0007d8000800003f */
[----:B---3--:R-:W-:Y:S05]  /*25500*/  @!P1 BRA `(.L_x_2074) ;  /* 0x0000000000049947 */ /* 0x008fea0003800000 */
[----:B------:R-:W-:Y:S01]  /*25510*/  BPT.TRAP 0x1 ;  /* 0x000000040000795c */ /* 0x000fe20000300000 */
.L_x_2074:
[----:B------:R-:W-:Y:S05]  /*25520*/  BSYNC B2 ;  /* 0x0000000000027941 */ /* 0x000fea0003800000 */
.L_x_2073:
[----:B------:R-:W-:Y:S01]  /*25530*/  IMAD.MOV.U32 R14, RZ, RZ, RZ ;  /* 0x000000ffff0e7224 */ /* 0x000fe200078e00ff */
[----:B------:R-:W-:Y:S01]  /*25540*/  UIADD3 UR4, UP0, UR40, 0x570, URZ ;  /* 0x0000057028047890 */ /* 0x000fe2000ff1e03f */
[----:B------:R-:W-:Y:S01]  /*25550*/  IMAD R7, R29, 0x4000, R22 ;  /* 0x000040001d077824 */ /* 0x000fe200078e0216 */
[----:B------:R-:W-:Y:S01]  /*25560*/  PLOP3.LUT P1, PT, PT, PT, PT, 0x80, 0x0 ;  /* 0x000000000000781c */ /* 0x000fe20003f2f070 */
[----:B-1----:R-:W-:Y:S01]  /*25570*/  IMAD R5, R11, 0x40, R0 ;  /* 0x000000400b057824 */ /* 0x002fe200078e0200 */
[----:B------:R-:W-:Y:S01]  /*25580*/  R2UR UR10, R14 ;  /* 0x000000000e0a72ca */ /* 0x000fe200000e0000 */
[----:B------:R-:W-:Y:S01]  /*25590*/  VIADD R3, R10, 0x28490 ;  /* 0x000284900a037836 */ /* 0x000fe20000000000 */
[----:B------:R-:W-:Y:S01]  /*255a0*/  UIADD3.X UR5, URZ, UR41, URZ, UP0, !UPT ;  /* 0x000000293f057290 */ /* 0x000fe200087fe43f */
[----:B0-----:R-:W-:Y:S01]  /*255b0*/  VIADD R12, R7, 0x20000 ;  /* 0x00020000070c7836 */ /* 0x001fe20000000000 */
[----:B------:R-:W-:Y:S01]  /*255c0*/  UMOV UR6, 0x0 ;  /* 0x0000000000067882 */ /* 0x000fe20000000000 */
[----:B------:R-:W-:-:S10]  /*255d0*/  UMOV UR7, 0x12f00000 ;  /* 0x12f0000000077882 */ /* 0x000fd40000000000 */
.L_x_2075:
        /* <DEDUP_REMOVED lines=16> */
.L_x_2076:
        /* <DEDUP_REMOVED lines=13> */
.L_x_2436:
[----:B------:R-:W-:Y:S05]  /*257b0*/  BSYNC B2 ;  /* 0x0000000000027941 */ /* 0x000fea0003800000 */
.L_x_2077:
        /* <DEDUP_REMOVED lines=11> */
.L_x_2080:
[----:B------:R-:W-:Y:S05]  /*25870*/  BSYNC B2 ;  /* 0x0000000000027941 */ /* 0x000fea0003800000 */
.L_x_2079:
[----:B------:R-:W-:Y:S01]  /*25880*/  R2UR UR10, R14 ;  /* 0x000000000e0a72ca */ /* 0x000fe200000e0000 */
[----:B------:R-:W-:Y:S01]  /*25890*/  UIADD3 UR4, UP0, UR40, 0x670, URZ ;  /* 0x0000067028047890 */ /* 0x000fe2000ff1e03f */
[----:B------:R-:W-:Y:S01]  /*258a0*/  R2UR UR6, R12 ;  /* 0x000000000c0672ca */ /* 0x000fe200000e0000 */
[----:B0-2---:R-:W-:Y:S01]  /*258b0*/  VIADD R10, R10, 0x284b0 ;  /* 0x000284b00a0a7836 */ /* 0x005fe20000000000 */
[----:B------:R-:W-:Y:S01]  /*258c0*/  R2UR UR7, R13 ;  /* 0x000000000d0772ca */ /* 0x000fe200000e0000 */
[----:B------:R-:W-:Y:S01]  /*258d0*/  VIADD R3, R7, 0x10000 ;  /* 0x0001000007037836 */ /* 0x000fe20000000000 */
[----:B------:R-:W-:Y:S01]  /*258e0*/  PLOP3.LUT P1, PT, PT, PT, PT, 0x80, 0x0 ;  /* 0x000000000000781c */ /* 0x000fe20003f2f070 */
[----:B------:R-:W-:-:S12]  /*258f0*/  UIADD3.X UR5, URZ, UR41, URZ, UP0, !UPT ;  /* 0x000000293f057290 */ /* 0x000fd800087fe43f */
.L_x_2081:
        /* <DEDUP_REMOVED lines=15> */
.L_x_2082:
        /* <DEDUP_REMOVED lines=10> */
.L_x_2070:
[----:B------:R-:W-:Y:S05]  /*25a90*/  BSYNC B1 ;  /* 0x0000000000017941 */ /* 0x000fea0003800000 */
.L_x_2069:
        /* <DEDUP_REMOVED lines=8> */
.L_x_2049:
[----:B------:R-:W-:Y:S05]  /*25b20*/  BSYNC B0 ;  /* 0x0000000000007941 */ /* 0x000fea0003800000 */
.L_x_2048:
[----:B------:R-:W2:Y:S01]  /*25b30*/  LDC R0, c[0x0][0x448] ;  /* 0x00011200ff007b82 */ /* 0x000ea20000000800 */
[----:B------:R-:W-:Y:S01]  /*25b40*/  VIADD R2, R26, 0x7f ;  /* 0x0000007f1a027836 */ /* 0x000fe20000000000 */
[----:B------:R-:W-:Y:S06]  /*25b50*/  @!P0 WARPSYNC.ALL ;  /* 0x0000000000008948 */ /* 0x000fec0003800000 */
[----:B------:R-:W-:Y:S01]  /*25b60*/  @!P0 BAR.SYNC.DEFER_BLOCKING 0xc, 0x180 ;  /* 0x0306000000008b1d */ /* 0x000fe20000010000 */
[----:B--2---:R-:W-:-:S13]  /*25b70*/  ISETP.NE.AND P1, PT, R0, 0x1, PT ;  /* 0x000000010000780c */ /* 0x004fda0003f25270 */
[----:B------:R-:W2:Y:S08]  /*25b80*/  @P1 LDC R3, c[0x0][0x44c] ;  /* 0x00011300ff031b82 */ /* 0x000eb00000000800 */
[----:B------:R-:W3:Y:S01]  /*25b90*/  @P1 LDC R0, c[0x0][0x450] ;  /* 0x00011400ff001b82 */ /* 0x000ee20000000800 */
[----:B--2---:R-:W-:-:S05]  /*25ba0*/  @P1 IMAD.HI.U32 R3, R2, R3, RZ ;  /* 0x0000000302031227 */ /* 0x004fca00078e00ff */
[----:B---3--:R-:W-:-:S05]  /*25bb0*/  @P1 SHF.R.U32.HI R2, RZ, R0, R3 ;  /* 0x00000000ff021219 */ /* 0x008fca0000011603 */
[----:B------:R-:W-:Y:S02]  /*25bc0*/  IMAD.IADD R9, R9, 0x1, R2 ;  /* 0x0000000109097824 */ /* 0x000fe400078e0202 */
[----:B------:R-:W2:Y:S02]  /*25bd0*/  LDC.64 R2, c[0x0][0x9e0] ;  /* 0x00027800ff027b82 */ /* 0x000ea40000000a00 */
[----:B--2---:R-:W-:Y:S01]  /*25be0*/  ISETP.GE.AND P2, PT, R3, 0x1, PT ;  /* 0x000000010300780c */ /* 0x004fe20003f46270 */
[----:B------:R-:W-:-:S12]  /*25bf0*/  IMAD.IADD R2, R9, 0x1, R2 ;  /* 0x0000000109027824 */ /* 0x000fd800078e0202 */
[----:B------:R-:W-:Y:S05]  /*25c00*/  @!P2 BRA `(.L_x_2084) ;  /* 0x000000000048a947 */ /* 0x000fea0003800000 */
[C---:B------:R-:W-:Y:S01]  /*25c10*/  ISETP.GT.AND P0, PT, R9.reuse, RZ, PT ;  /* 0x000000ff0900720c */ /* 0x040fe20003f04270 */
[----:B------:R-:W-:Y:S01]  /*25c20*/  BSSY B0, `(.L_x_2085) ;  /* 0x000000e000007945 */ /* 0x000fe20003800000 */
[----:B------:R-:W-:-:S11]  /*25c30*/  IADD3 R0, R9, -0x1, RZ ;  /* 0xffffffff09007810 */ /* 0x000fd60007ffe0ff */
[----:B------:R-:W-:Y:S05]  /*25c40*/  @P0 BRA `(.L_x_2086) ;  /* 0x00000000001c0947 */ /* 0x000fea0003800000 */
[----:B------:R-:W-:Y:S01]  /*25c50*/  ISETP.NE.AND P0, PT, R3, 0x1, PT ;  /* 0x000000010300780c */ /* 0x000fe20003f05270 */
[----:B------:R-:W-:-:S12]  /*25c60*/  IMAD.MOV R0, RZ, RZ, -R9 ;  /* 0x000000ffff007224 */ /* 0x000fd800078e0a09 */
[----:B-1----:R-:W1:Y:S02]  /*25c70*/  @P0 LDC.64 R4, c[0x0][0x9e8] ;  /* 0x00027a00ff040b82 */ /* 0x002e640000000a00 */
[----:B-1----:R-:W-:-:S05]  /*25c80*/  @P0 IMAD.HI.U32 R4, R0, R4, RZ ;  /* 0x0000000400040227 */ /* 0x002fca00078e00ff */
[----:B------:R-:W-:-:S04]  /*25c90*/  @P0 SHF.R.U32.HI R0, RZ, R5, R4 ;  /* 0x00000005ff000219 */ /* 0x000fc80000011604 */
[----:B------:R-:W-:Y:S01]  /*25ca0*/  LOP3.LUT R0, RZ, R0, RZ, 0x33, !PT ;  /* 0x00000000ff007212 */ /* 0x000fe200078e33ff */
[----:B------:R-:W-:Y:S06]  /*25cb0*/  BRA `(.L_x_2087) ;  /* 0x0000000000107947 */ /* 0x000fec0003800000 */
.L_x_2086:
[----:B------:R-:W-:-:S13]  /*25cc0*/  ISETP.NE.AND P0, PT, R3, 0x1, PT ;  /* 0x000000010300780c */ /* 0x000fda0003f05270 */
[----:B-1----:R-:W1:Y:S02]  /*25cd0*/  @P0 LDC.64 R4, c[0x0][0x9e8] ;  /* 0x00027a00ff040b82 */ /* 0x002e640000000a00 */
[----:B-1----:R-:W-:-:S05]  /*25ce0*/  @P0 IMAD.HI.U32 R4, R0, R4, RZ ;  /* 0x0000000400040227 */ /* 0x002fca00078e00ff */
[----:B------:R-:W-:-:S07]  /*25cf0*/  @P0 SHF.R.U32.HI R0, RZ, R5, R4 ;  /* 0x00000005ff000219 */ /* 0x000fce0000011604 */
.L_x_2087:
[----:B------:R-:W-:Y:S05]  /*25d00*/  BSYNC B0 ;  /* 0x0000000000007941 */ /* 0x000fea0003800000 */
.L_x_2085:
[----:B------:R-:W-:-:S05]  /*25d10*/  IMAD R0, R0, R3, R3 ;  /* 0x0000000300007224 */ /* 0x000fca00078e0203 */
[----:B------:R-:W-:-:S07]  /*25d20*/  VIMNMX R2, R2, R0, PT ;  /* 0x0000000002027248 */ /* 0x000fce0003fe0100 */
.L_x_2084:
[----:B------:R-:W-:Y:S01]  /*25d30*/  VIADD R2, R2, 0x3f ;  /* 0x0000003f02027836 */ /* 0x000fe20000000000 */
[----:B------:R-:W-:Y:S01]  /*25d40*/  ULDC UR4, c[0x0][0x9dc] ;  /* 0x0002770000047ab9 */ /* 0x000fe20000000800 */
[----:B------:R-:W-:-:S03]  /*25d50*/  IMAD.MOV.U32 R4, RZ, RZ, R26 ;  /* 0x000000ffff047224 */ /* 0x000fc600078e001a */
[----:B------:R-:W-:-:S04]  /*25d60*/  SHF.R.S32.HI R0, RZ, 0x1f, R2 ;  /* 0x0000001fff007819 */ /* 0x000fc80000011402 */
[----:B------:R-:W-:Y:S02]  /*25d70*/  LEA.HI R0, R0, R2, RZ, 0x6 ;  /* 0x0000000200007211 */ /* 0x000fe400078f30ff */
[----:B------:R-:W2:Y:S02]  /*25d80*/  @P1 LDC R2, c[0x0][0x44c] ;  /* 0x00011300ff021b82 */ /* 0x000ea40000000800 */
[----:B-1----:R-:W-:-:S04]  /*25d90*/  SHF.R.S32.HI R5, RZ, 0x6, R0 ;  /* 0x00000006ff057819 */ /* 0x002fc80000011400 */
[----:B------:R-:W-:Y:S02]  /*25da0*/  VIMNMX R20, R20, R5, PT ;  /* 0x0000000514147248 */ /* 0x000fe40003fe0100 */
[----:B------:R-:W1:Y:S01]  /*25db0*/  @P1 LDC R0, c[0x0][0x450] ;  /* 0x00011400ff001b82 */ /* 0x000e620000000800 */
[----:B--2---:R-:W-:-:S05]  /*25dc0*/  @P1 IMAD.HI.U32 R2, R26, R2, RZ ;  /* 0x000000021a021227 */ /* 0x004fca00078e00ff */
        /* <DEDUP_REMOVED lines=14> */
.L_x_2090:
[----:B------:R-:W-:-:S13]  /*25eb0*/  ISETP.NE.AND P0, PT, R3, 0x1, PT ;  /* 0x000000010300780c */ /* 0x000fda0003f05270 */
[----:B------:R-:W1:Y:S02]  /*25ec0*/  @P0 LDC.64 R4, c[0x0][0x9e8] ;  /* 0x00027a00ff040b82 */ /* 0x000e640000000a00 */
[----:B-1----:R-:W-:-:S05]  /*25ed0*/  @P0 IMAD.HI.U32 R4, R2, R4, RZ ;  /* 0x0000000402040227 */ /* 0x002fca00078e00ff */
[----:B------:R-:W-:-:S07]  /*25ee0*/  @P0 SHF.R.U32.HI R2, RZ, R5, R4 ;  /* 0x00000005ff020219 */ /* 0x000fce0000011604 */
.L_x_2091:
[----:B------:R-:W-:Y:S05]  /*25ef0*/  BSYNC B0 ;  /* 0x0000000000007941 */ /* 0x000fea0003800000 */
.L_x_2089:
[----:B------:R-:W-:-:S05]  /*25f00*/  IMAD R3, R2, R3, RZ ;  /* 0x0000000302037224 */ /* 0x000fca00078e02ff */
[----:B------:R-:W-:-:S07]  /*25f10*/  VIMNMX R0, R0, R3, !PT ;  /* 0x0000000300007248 */ /* 0x000fce0007fe0100 */
.L_x_2088:
[----:B------:R-:W-:Y:S01]  /*25f20*/  ISETP.NE.AND P1, PT, R6, RZ, PT ;  /* 0x000000ff0600720c */ /* 0x000fe20003f25270 */
[----:B------:R-:W-:Y:S01]  /*25f30*/  BSSY B0, `(.L_x_2092) ;  /* 0x0000024000007945 */ /* 0x000fe20003800000 */
[----:B------:R-:W-:-:S04]  /*25f40*/  SHF.R.S32.HI R3, RZ, 0x1f, R0 ;  /* 0x0000001fff037819 */ /* 0x000fc80000011400 */
[----:B------:R-:W-:-:S04]  /*25f50*/  LEA.HI R3, R3, R0, RZ, 0x6 ;  /* 0x0000000003037211 */ /* 0x000fc800078f30ff */
[----:B------:R-:W-:Y:S01]  /*25f60*/  SHF.R.S32.HI R0, RZ, 0x6, R3 ;  /* 0x00000006ff007819 */ /* 0x000fe20000011403 */
[----:B------:R-:W-:Y:S02]  /*25f70*/  IMAD.MOV.U32 R3, RZ, RZ, RZ ;  /* 0x000000ffff037224 */ /* 0x000fe400078e00ff */
[----:B------:R-:W1:Y:S01]  /*25f80*/  @!P1 LDC R6, c[0x0][0x9f0] ;  /* 0x00027c00ff069b82 */ /* 0x000e620000000800 */
[----:B------:R-:W-:-:S04]  /*25f90*/  VIMNMX R0, RZ, R0, !PT ;  /* 0x00000000ff007248 */ /* 0x000fc80007fe0100 */
[----:B------:R-:W-:-:S13]  /*25fa0*/  ISETP.GT.AND P0, PT, R20, R0, PT ;  /* 0x000000001400720c */ /* 0x000fda0003f04270 */
[----:B------:R-:W-:Y:S05]  /*25fb0*/  @!P0 BRA `(.L_x_2093) ;  /* 0x00000000006c8947 */ /* 0x000fea0003800000 */
[-C--:B-1----:R-:W-:Y:S02]  /*25fc0*/  IABS R4, R6.reuse ;  /* 0x0000000600047213 */ /* 0x082fe40000000000 */
[----:B------:R-:W-:Y:S02]  /*25fd0*/  IABS R7, R6 ;  /* 0x0000000600077213 */ /* 0x000fe40000000000 */
[----:B------:R-:W1:Y:S03]  /*25fe0*/  I2F.RP R8, R4 ;  /* 0x0000000400087306 */ /* 0x000e660000209400 */
[----:B------:R-:W-:-:S05]  /*25ff0*/  IMAD.MOV R7, RZ, RZ, -R7 ;  /* 0x000000ffff077224 */ /* 0x000fca00078e0a07 */
[----:B-1----:R-:W1:Y:S02]  /*26000*/  MUFU.RCP R8, R8 ;  /* 0x0000000800087308 */ /* 0x002e640000001000 */
[----:B-1----:R-:W-:-:S06]  /*26010*/  VIADD R9, R8, 0xffffffe ;  /* 0x0ffffffe08097836 */ /* 0x002fcc0000000000 */
[----:B------:R-:W1:Y:S02]  /*26020*/  F2I.FTZ.U32.TRUNC.NTZ R3, R9 ;  /* 0x0000000900037305 */ /* 0x000e64000021f000 */
[----:B-1----:R-:W-:-:S04]  /*26030*/  IMAD.MOV R2, RZ, RZ, -R3 ;  /* 0x000000ffff027224 */ /* 0x002fc800078e0a03 */
[----:B------:R-:W-:Y:S02]  /*26040*/  IMAD R5, R2, R4, RZ ;  /* 0x0000000402057224 */ /* 0x000fe400078e02ff */
[----:B------:R-:W-:-:S04]  /*26050*/  IMAD.MOV.U32 R2, RZ, RZ, RZ ;  /* 0x000000ffff027224 */ /* 0x000fc800078e00ff */
[----:B------:R-:W-:Y:S01]  /*26060*/  IMAD.HI.U32 R5, R3, R5, R2 ;  /* 0x0000000503057227 */ /* 0x000fe200078e0002 */
[----:B------:R-:W-:-:S05]  /*26070*/  IADD3 R3, R6, -0x1, R20 ;  /* 0xffffffff06037810 */ /* 0x000fca0007ffe014 */
[----:B------:R-:W-:-:S05]  /*26080*/  IMAD.IADD R3, R3, 0x1, -R0 ;  /* 0x0000000103037824 */ /* 0x000fca00078e0a00 */
        /* <DEDUP_REMOVED lines=14> */
.L_x_2093:
[----:B------:R-:W-:Y:S05]  /*26170*/  BSYNC B0 ;  /* 0x0000000000007941 */ /* 0x000fea0003800000 */
.L_x_2092:
[----:B------:R-:W-:-:S05]  /*26180*/  IMAD R34, R34, R3, R0 ;  /* 0x0000000322227224 */ /* 0x000fca00078e0200 */
[----:B------:R-:W-:-:S04]  /*26190*/  VIADDMNMX R32, R34, R3, R20, PT ;  /* 0x0000000322207246 */ /* 0x000fc80003800114 */
[----:B------:R-:W-:Y:S01]  /*261a0*/  ISETP.GT.AND P0, PT, R32, R34, PT ;  /* 0x000000222000720c */ /* 0x000fe20003f04270 */
[----:B------:R2:W-:-:S12]  /*261b0*/  STL [R1+0x20], R32 ;  /* 0x0000202001007387 */ /* 0x0005d80000100800 */
[----:B--2---:R-:W-:Y:S05]  /*261c0*/  @P0 BRA `(.L_x_2094) ;  /* 0x0000000000440947 */ /* 0x004fea0003800000 */
[----:B------:R-:W2:Y:S02]  /*261d0*/  S2R R2, SR_TID.X ;  /* 0x0000000000027919 */ /* 0x000ea40000002100 */
[----:B--2---:R-:W-:-:S04]  /*261e0*/  LOP3.LUT R2, R2, 0x7f, RZ, 0xc0, !PT ;  /* 0x0000007f02027812 */ /* 0x004fc800078ec0ff */
[----:B------:R-:W-:-:S13]  /*261f0*/  ISETP.NE.AND P0, PT, R2, RZ, PT ;  /* 0x000000ff0200720c */ /* 0x000fda0003f05270 */
[----:B------:R-:W-:Y:S05]  /*26200*/  @P0 BRA `(.L_x_2095) ;  /* 0x0000003c00240947 */ /* 0x000fea0003800000 */
[----:B------:R-:W2:Y:S01]  /*26210*/  S2R R5, SR_LANEID ;  /* 0x0000000000057919 */ /* 0x000ea20000000000 */
[----:B------:R-:W-:Y:S01]  /*26220*/  VOTEU.ANY UR4, UPT, PT ;  /* 0x0000000000047886 */ /* 0x000fe200038e0100 */
[----:B------:R-:W3:Y:S01]  /*26230*/  LDC.64 R2, c[0x0][0xc60] ;  /* 0x00031800ff027b82 */ /* 0x000ee20000000a00 */
[----:B------:R-:W2:Y:S02]  /*26240*/  FLO.U32 R0, UR4 ;  /* 0x0000000400007d00 */ /* 0x000ea400080e0000 */
[----:B--2---:R-:W-:-:S06]  /*26250*/  ISETP.EQ.U32.AND P0, PT, R0, R5, PT ;  /* 0x000000050000720c */ /* 0x004fcc0003f02070 */
[----:B------:R-:W3:Y:S07]  /*26260*/  POPC R5, UR4 ;  /* 0x0000000400057d09 */ /* 0x000eee0008000000 */
[----:B---3--:R-:W2:Y:S01]  /*26270*/  @P0 ATOMG.E.ADD.STRONG.GPU PT, R3, desc[UR36][R2.64], R5 ;  /* 0x00000005020309a8 */ /* 0x008ea200081ee1e4 */
[----:B------:R-:W3:Y:S02]  /*26280*/  S2R R4, SR_LTMASK ;  /* 0x0000000000047919 */ /* 0x000ee40000003900 */
[----:B---3--:R-:W-:-:S04]  /*26290*/  LOP3.LUT R4, R4, UR4, RZ, 0xc0, !PT ;  /* 0x0000000404047c12 */ /* 0x008fc8000f8ec0ff */
[----:B------:R-:W3:Y:S01]  /*262a0*/  POPC R7, R4 ;  /* 0x0000000400077309 */ /* 0x000ee20000000000 */
[----:B--2---:R-:W3:Y:S02]  /*262b0*/  SHFL.IDX PT, R0, R3, R0, 0x1f ;  /* 0x00001f0003007589 */ /* 0x004ee400000e0000 */
[----:B---3--:R-:W-:Y:S01]  /*262c0*/  IADD3 R16, R0, UR39, R7 ;  /* 0x0000002700107c10 */ /* 0x008fe2000fffe007 */
[----:B------:R-:W-:Y:S06]  /*262d0*/  BRA `(.L_x_2095) ;  /* 0x0000003800f07947 */ /* 0x000fec0003800000 */
.L_x_2094:
        /* <DEDUP_REMOVED lines=9> */
[----:B------:R-:W-:Y:S01]  /*26370*/  MOV R8, 0x70 ;  /* 0x0000007000087802 */ /* 0x000fe20000000f00 */
[----:B------:R-:W2:Y:S01]  /*26380*/  LDC.64 R2, c[0x4][R2] ;  /* 0x0100000002027b82 */ /* 0x000ea20000000a00 */
[----:B------:R-:W-:Y:S02]  /*26390*/  IMAD.U32 R5, RZ, RZ, UR7 ;  /* 0x00000007ff057e24 */ /* 0x000fe4000f8e00ff */
[----:B-1----:R-:W-:Y:S02]  /*263a0*/  IMAD.U32 R6, RZ, RZ, UR8 ;  /* 0x00000008ff067e24 */ /* 0x002fe4000f8e00ff */
[----:B------:R-:W-:-:S02]  /*263b0*/  IMAD.U32 R7, RZ, RZ, UR9 ;  /* 0x00000009ff077e24 */ /* 0x000fc4000f8e00ff */
[----:B------:R-:W-:Y:S02]  /*263c0*/  IMAD.U32 R10, RZ, RZ, UR4 ;  /* 0x00000004ff0a7e24 */ /* 0x000fe4000f8e00ff */
[----:B------:R-:W-:Y:S02]  /*263d0*/  IMAD.U32 R11, RZ, RZ, UR5 ;  /* 0x00000005ff0b7e24 */ /* 0x000fe4000f8e00ff */
[----:B0-----:R-:W-:Y:S02]  /*263e0*/  IMAD.MOV.U32 R12, RZ, RZ, 0x1 ;  /* 0x00000001ff0c7424 */ /* 0x001fe400078e00ff */
[----:B------:R-:W-:-:S07]  /*263f0*/  IMAD.MOV.U32 R13, RZ, RZ, RZ ;  /* 0x000000ffff0d7224 */ /* 0x000fce00078e00ff */
[----:B------:R-:W-:-:S07]  /*26400*/  LEPC R20, `(.L_x_2097) ;  /* 0x000000001014794e */ /* 0x000fce0000000000 */
[----:B--2---:R-:W-:Y:S05]  /*26410*/  CALL.ABS.NOINC R2 ;  /* 0x0000000002007343 */ /* 0x004fea0003c00000 */
.L_x_2097:
[----:B------:R-:W-:Y:S05]  /*26420*/  BSYNC B6 ;  /* 0x0000000000067941 */ /* 0x000fea0003800000 */
.L_x_2096:
        /* <DEDUP_REMOVED lines=11> */
[----:B------:R-:W2:Y:S01]  /*264e0*/  LDC.64 R2, c[0x4][R2] ;  /* 0x0100000002027b82 */ /* 0x000ea20000000a00 */
[----:B------:R-:W-:Y:S02]  /*264f0*/  IMAD.U32 R5, RZ, RZ, UR7 ;  /* 0x00000007ff057e24 */ /* 0x000fe4000f8e00ff */
[----:B-1----:R-:W-:Y:S02]  /*26500*/  IMAD.U32 R6, RZ, RZ, UR8 ;  /* 0x00000008ff067e24 */ /* 0x002fe4000f8e00ff */
[----:B------:R-:W-:-:S02]  /*26510*/  IMAD.U32 R7, RZ, RZ, UR9 ;  /* 0x00000009ff077e24 */ /* 0x000fc4000f8e00ff */
[----:B------:R-:W-:Y:S02]  /*26520*/  IMAD.U32 R10, RZ, RZ, UR4 ;  /* 0x00000004ff0a7e24 */ /* 0x000fe4000f8e00ff */
[----:B------:R-:W-:Y:S02]  /*26530*/  IMAD.U32 R11, RZ, RZ, UR5 ;  /* 0x00000005ff0b7e24 */ /* 0x000fe4000f8e00ff */
[----:B------:R-:W-:Y:S02]  /*26540*/  IMAD.MOV.U32 R8, RZ, RZ, 0x70 ;  /* 0x00000070ff087424 */ /* 0x000fe400078e00ff */
[----:B0-----:R-:W-:Y:S02]  /*26550*/  IMAD.MOV.U32 R12, RZ, RZ, 0x1 ;  /* 0x00000001ff0c7424 */ /* 0x001fe400078e00ff */
[----:B------:R-:W-:-:S07]  /*26560*/  IMAD.MOV.U32 R13, RZ, RZ, RZ ;  /* 0x000000ffff0d7224 */ /* 0x000fce00078e00ff */
[----:B------:R-:W-:-:S07]  /*26570*/  LEPC R20, `(.L_x_2099) ;  /* 0x000000001014794e */ /* 0x000fce0000000000 */
[----:B--2---:R-:W-:Y:S05]  /*26580*/  CALL.ABS.NOINC R2 ;  /* 0x0000000002007343 */ /* 0x004fea0003c00000 */
.L_x_2099:
[----:B------:R-:W-:Y:S05]  /*26590*/  BSYNC B6 ;  /* 0x0000000000067941 */ /* 0x000fea0003800000 */
.L_x_2098:
        /* <DEDUP_REMOVED lines=20> */
.L_x_2101:
[----:B------:R-:W-:Y:S05]  /*266e0*/  BSYNC B6 ;  /* 0x0000000000067941 */ /* 0x000fea0003800000 */
.L_x_2100:
[----:B------:R-:W-:Y:S01]  /*266f0*/  LOP3.LUT P6, RZ, R23, 0x1, RZ, 0xc0, !PT ;  /* 0x0000000117ff7812 */ /* 0x000fe200078cc0ff */
[----:B------:R-:W-:-:S12]  /*26700*/  BSSY B6, `(.L_x_2102) ;  /* 0x0000012000067945 */ /* 0x000fd80003800000 */
[----:B------:R-:W-:Y:S05]  /*26710*/  @!P6 BRA `(.L_x_2103) ;  /* 0x000000000040e947 */ /* 0x000fea0003800000 */
[----:B------:R-:W-:Y:S01]  /*26720*/  MOV R2, 0x0 ;  /* 0x0000000000027802 */ /* 0x000fe20000000f00 */
[----:B------:R-:W-:Y:S01]  /*26730*/  ULDC.64 UR4, c[0x4][0x1b0] ;  /* 0x01006c0000047ab9 */ /* 0x000fe20000000a00 */
[----:B------:R-:W-:Y:S01]  /*26740*/  ULDC.64 UR6, c[0x4][0x1b8] ;  /* 0x01006e0000067ab9 */ /* 0x000fe20000000a00 */
[----:B------:R-:W-:Y:S01]  /*26750*/  ULDC.64 UR8, c[0x4][0x148] ;  /* 0x0100520000087ab9 */ /* 0x000fe20000000a00 */
[----:B------:R-:W-:Y:S01]  /*26760*/  IMAD.U32 R4, RZ, RZ, UR4 ;  /* 0x00000004ff047e24 */ /* 0x000fe2000f8e00ff */
[----:B------:R-:W-:Y:S01]  /*26770*/  MOV R5, UR5 ;  /* 0x0000000500057c02 */ /* 0x000fe20008000f00 */
[----:B------:R-:W2:Y:S01]  /*26780*/  LDC.64 R2, c[0x4][R2] ;  /* 0x0100000002027b82 */ /* 0x000ea20000000a00 */
[----:B-1----:R-:W-:Y:S02]  /*26790*/  IMAD.U32 R6, RZ, RZ, UR6 ;  /* 0x00000006ff067e24 */ /* 0x002fe4000f8e00ff */
[----:B------:R-:W-:Y:S02]  /*267a0*/  IMAD.U32 R7, RZ, RZ, UR7 ;  /* 0x00000007ff077e24 */ /* 0x000fe4000f8e00ff */
[----:B------:R-:W-:-:S02]  /*267b0*/  IMAD.U32 R10, RZ, RZ, UR8 ;  /* 0x00000008ff0a7e24 */ /* 0x000fc4000f8e00ff */
[----:B------:R-:W-:Y:S02]  /*267c0*/  IMAD.U32 R11, RZ, RZ, UR9 ;  /* 0x00000009ff0b7e24 */ /* 0x000fe4000f8e00ff */
[----:B------:R-:W-:Y:S02]  /*267d0*/  IMAD.MOV.U32 R8, RZ, RZ, 0x70 ;  /* 0x00000070ff087424 */ /* 0x000fe400078e00ff */
[----:B0-----:R-:W-:Y:S02]  /*267e0*/  IMAD.MOV.U32 R12, RZ, RZ, 0x1 ;  /* 0x00000001ff0c7424 */ /* 0x001fe400078e00ff */
[----:B------:R-:W-:-:S07]  /*267f0*/  IMAD.MOV.U32 R13, RZ, RZ, RZ ;  /* 0x000000ffff0d7224 */ /* 0x000fce00078e00ff */
[----:B------:R-:W-:-:S07]  /*26800*/  LEPC R20, `(.L_x_2103) ;  /* 0x000000001014794e */ /* 0x000fce0000000000 */
[----:B--2---:R-:W-:Y:S05]  /*26810*/  CALL.ABS.NOINC R2 ;  /* 0x0000000002007343 */ /* 0x004fea0003c00000 */
.L_x_2103:
[----:B------:R-:W-:Y:S05]  /*26820*/  BSYNC B6 ;  /* 0x0000000000067941 */ /* 0x000fea0003800000 */
.L_x_2102:
[----:B------:R-:W2:Y:S01]  /*26830*/  S2R R2, SR_TID.X ;  /* 0x0000000000027919 */ /* 0x000ea20000002100 */
[----:B------:R-:W-:Y:S01]  /*26840*/  ULDC.64 UR4, c[0x0][0x9f8] ;  /* 0x00027e0000047ab9 */ /* 0x000fe20000000a00 */
[----:B------:R-:W-:Y:S01]  /*26850*/  IMAD.MOV.U32 R20, RZ, RZ, R32 ;  /* 0x000000ffff147224 */ /* 0x000fe200078e0020 */
[----:B------:R-:W-:Y:S01]  /*26860*/  ISETP.NE.U32.AND P0, PT, RZ, UR4, PT ;  /* 0x00000004ff007c0c */ /* 0x000fe2000bf05070 */
[----:B------:R-:W3:Y:S01]  /*26870*/  S2R R21, SR_TID.X ;  /* 0x0000000000157919 */ /* 0x000ee20000002100 */
[----:B------:R-:W4:Y:S02]  /*26880*/  LDC R8, c[0x0][0x430] ;  /* 0x00010c00ff087b82 */ /* 0x000f240000000800 */
[----:B------:R-:W-:-:S06]  /*26890*/  ISETP.NE.AND.EX P0, PT, RZ, UR5, PT, P0 ;  /* 0x00000005ff007c0c */ /* 0x000fcc000bf05300 */
[----:B------:R-:W0:Y:S01]  /*268a0*/  LDC R9, c[0x0][0x2f4] ;  /* 0x0000bd00ff097b82 */ /* 0x000e220000000800 */
[----:B--2---:R-:W-:-:S07]  /*268b0*/  LOP3.LUT R32, R2, 0x7f, RZ, 0xc0, !PT ;  /* 0x0000007f02207812 */ /* 0x004fce00078ec0ff */
[----:B------:R-:W2:Y:S01]  /*268c0*/  @P0 LDC.64 R2, c[0x0][0x9f8] ;  /* 0x00027e00ff020b82 */ /* 0x000ea20000000a00 */
[----:B------:R-:W-:Y:S01]  /*268d0*/  SHF.R.U32.HI R0, RZ, 0x3, R32 ;  /* 0x00000003ff007819 */ /* 0x000fe20000011620 */
[----:B------:R-:W-:Y:S02]  /*268e0*/  IMAD.MOV.U32 R32, RZ, RZ, R19 ;  /* 0x000000ffff207224 */ /* 0x000fe400078e0013 */
[----:B--2---:R-:W-:-:S05]  /*268f0*/  @P0 IMAD.WIDE R2, R19, 0x4, R2 ;  /* 0x0000000413020825 */ /* 0x004fca00078e0202 */
[----:B------:R2:W2:Y:S01]  /*26900*/  @P0 LDG.E R32, desc[UR36][R2.64] ;  /* 0x0000002402200981 */ /* 0x0004a2000c1e1900 */
[----:B---3--:R-:W-:Y:S01]  /*26910*/  IMAD.SHL.U32 R21, R21, 0x10, RZ ;  /* 0x0000001015157824 */ /* 0x008fe200078e00ff */
[----:B----4-:R-:W-:Y:S02]  /*26920*/  ISETP.NE.AND P1, PT, R8, 0x1, PT ;  /* 0x000000010800780c */ /* 0x010fe40003f25270 */
[----:B------:R-:W-:Y:S02]  /*26930*/  LEA R7, R20, 0xffffffc0, 0x6 ;  /* 0xffffffc014077811 */ /* 0x000fe400078e30ff */
[----:B------:R-:W-:-:S05]  /*26940*/  LOP3.LUT R21, R0, 0x70, R21, 0xf8, !PT ;  /* 0x0000007000157812 */ /* 0x000fca00078ef815 */
[----:B------:R-:W-:-:S04]  /*26950*/  IMAD.IADD R0, R21, 0x1, R7 ;  /* 0x0000000115007824 */ /* 0x000fc800078e0207 */
[----:B------:R-:W3:Y:S01]  /*26960*/  @P1 LDC R5, c[0x0][0x434] ;  /* 0x00010d00ff051b82 */ /* 0x000ee20000000800 */
[C---:B------:R-:W-:Y:S01]  /*26970*/  ISETP.GE.AND P0, PT, R0.reuse, R27, PT ;  /* 0x0000001b0000720c */ /* 0x040fe20003f06270 */
[----:B------:R-:W-:-:S03]  /*26980*/  IMAD.IADD R0, R0, 0x1, R35 ;  /* 0x0000000100007824 */ /* 0x000fc600078e0223 */
[----:B------:R-:W-:Y:S01]  /*26990*/  ISETP.GT.U32.OR P0, PT, R21, 0x3f, P0 ;  /* 0x0000003f1500780c */ /* 0x000fe20000704470 */
[----:B------:R-:W-:Y:S02]  /*269a0*/  IMAD.MOV.U32 R4, RZ, RZ, R0 ;  /* 0x000000ffff047224 */ /* 0x000fe400078e0000 */
[----:B-1----:R-:W1:Y:S10]  /*269b0*/  @P1 LDC R6, c[0x0][0x438] ;  /* 0x00010e00ff061b82 */ /* 0x002e740000000800 */
[----:B--2---:R-:W2:Y:S01]  /*269c0*/  @!P0 LDC.64 R2, c[0x0][0x428] ;  /* 0x00010a00ff028b82 */ /* 0x004ea20000000a00 */
[----:B---3--:R-:W-:-:S05]  /*269d0*/  @P1 IMAD.HI.U32 R5, R0, R5, RZ ;  /* 0x0000000500051227 */ /* 0x008fca00078e00ff */
[----:B-1----:R-:W-:-:S05]  /*269e0*/  @P1 SHF.R.U32.HI R4, RZ, R6, R5 ;  /* 0x00000006ff041219 */ /* 0x002fca0000011605 */
[----:B------:R-:W-:-:S04]  /*269f0*/  IMAD.MOV R5, RZ, RZ, -R4 ;  /* 0x000000ffff057224 */ /* 0x000fc800078e0a04 */
[----:B------:R-:W-:Y:S01]  /*26a00*/  IMAD R0, R8, R5, R0 ;  /* 0x0000000508007224 */ /* 0x000fe200078e0200 */
[----:B------:R-:W-:Y:S02]  /*26a10*/  @!P0 SHF.R.S32.HI R5, RZ, 0x1f, R4 ;  /* 0x0000001fff058819 */ /* 0x000fe40000011404 */
[----:B------:R-:W-:Y:S02]  /*26a20*/  ISETP.GT.U32.AND P3, PT, R21, 0x3f, PT ;  /* 0x0000003f1500780c */ /* 0x000fe40003f64070 */
[----:B------:R-:W-:Y:S02]  /*26a30*/  LOP3.LUT R23, R23, 0xfffffffb, RZ, 0xc0, !PT ;  /* 0xfffffffb17177812 */ /* 0x000fe400078ec0ff */
[----:B------:R-:W-:-:S09]  /*26a40*/  LOP3.LUT R20, R33, 0x80, RZ, 0xfc, !PT ;  /* 0x0000008021147812 */ /* 0x000fd200078efcff */
[----:B------:R-:W-:-:S04]  /*26a50*/  @P3 LOP3.LUT R23, R23, 0x4, RZ, 0xfc, !PT ;  /* 0x0000000417173812 */ /* 0x000fc800078efcff */
[----:B------:R-:W-:-:S04]  /*26a60*/  LOP3.LUT R23, R23, 0xfffffff7, RZ, 0xc0, !PT ;  /* 0xfffffff717177812 */ /* 0x000fc800078ec0ff */
[----:B------:R-:W-:Y:S01]  /*26a70*/  LOP3.LUT R23, R23, 0xfffffffd, RZ, 0xc0, !PT ;  /* 0xfffffffd17177812 */ /* 0x000fe200078ec0ff */
[----:B------:R-:W-:Y:S01]  /*26a80*/  UMOV UR4, 0xffffffff ;  /* 0xffffffff00047882 */ /* 0x000fe20000000000 */
[----:B------:R-:W-:Y:S01]  /*26a90*/  SHF.R.S32.HI R36, RZ, 0x1f, R32 ;  /* 0x0000001fff247819 */ /* 0x000fe20000011420 */
[----:B--2---:R-:W-:-:S04]  /*26aa0*/  @!P0 IMAD.WIDE.U32 R4, R32, R2, R4 ;  /* 0x0000000220048225 */ /* 0x004fc800078e0004 */
[----:B------:R-:W-:-:S04]  /*26ab0*/  @!P0 IMAD R6, R36, R2, RZ ;  /* 0x0000000224068224 */ /* 0x000fc800078e02ff */
[----:B------:R-:W-:Y:S02]  /*26ac0*/  @!P0 IMAD R6, R32, R3, R6 ;  /* 0x0000000320068224 */ /* 0x000fe400078e0206 */
[----:B------:R-:W1:Y:S02]  /*26ad0*/  @!P0 LDC.64 R2, c[0x0][0x418] ;  /* 0x00010600ff028b82 */ /* 0x000e640000000a00 */
[----:B------:R-:W-:Y:S01]  /*26ae0*/  @!P0 IMAD.IADD R6, R5, 0x1, R6 ;  /* 0x0000000105068824 */ /* 0x000fe200078e0206 */
[----:B-1----:R-:W-:-:S04]  /*26af0*/  @!P0 LEA R2, P1, R4, R2, 0x2 ;  /* 0x0000000204028211 */ /* 0x002fc800078210ff */
[----:B------:R-:W-:Y:S01]  /*26b00*/  @!P0 LEA.HI.X R3, R4, R3, R6, 0x2, P1 ;  /* 0x0000000304038211 */ /* 0x000fe200008f1406 */
[----:B------:R-:W-:Y:S01]  /*26b10*/  IMAD.MOV.U32 R4, RZ, RZ, RZ ;  /* 0x000000ffff047224 */ /* 0x000fe200078e00ff */
[----:B0-----:R-:W-:-:S05]  /*26b20*/  ISETP.GE.AND P1, PT, R33, R9, PT ;  /* 0x000000092100720c */ /* 0x001fca0003f26270 */
[----:B------:R0:W5:Y:S01]  /*26b30*/  @!P0 LDG.E R4, desc[UR36][R2.64] ;  /* 0x0000002402048981 */ /* 0x000162000c1e1900 */
[----:B------:R-:W-:-:S07]  /*26b40*/  ISETP.GE.AND P0, PT, R20, R9, PT ;  /* 0x000000091400720c */ /* 0x000fce0003f06270 */
[----:B------:R-:W-:Y:S01]  /*26b50*/  @P1 LOP3.LUT R23, R23, 0x2, RZ, 0xfc, !PT ;  /* 0x0000000217171812 */ /* 0x000fe200078efcff */
[----:B0-----:R-:W-:-:S05]  /*26b60*/  IMAD.U32 R2, RZ, RZ, UR42 ;  /* 0x0000002aff027e24 */ /* 0x001fca000f8e00ff */
[----:B------:R-:W-:-:S13]  /*26b70*/  ISETP.NE.AND P2, PT, R2, 0x3, PT ;  /* 0x000000030200780c */ /* 0x000fda0003f45270 */
[----:B------:R-:W-:-:S04]  /*26b80*/  @P2 LOP3.LUT R23, R23, 0x8, RZ, 0xfc, !PT ;  /* 0x0000000817172812 */ /* 0x000fc800078efcff */
[----:B------:R-:W-:-:S04]  /*26b90*/  LOP3.LUT R23, R23, 0xfffffffe, RZ, 0xc0, !PT ;  /* 0xfffffffe17177812 */ /* 0x000fc800078ec0ff */
[----:B------:R-:W-:Y:S01]  /*26ba0*/  @P0 LOP3.LUT R23, R23, 0x1, RZ, 0xfc, !PT ;  /* 0x0000000117170812 */ /* 0x000fe200078efcff */
[----:B------:R-:W-:Y:S06]  /*26bb0*/  BRA.DIV UR4, `(.L_x_2104) ;  /* 0x000000ae04347947 */ /* 0x000fec000b800000 */
.L_x_2439:
[----:B------:R-:W-:Y:S05]  /*26bc0*/  @!P2 BRA `(.L_x_2105) ;  /* 0x000000000004a947 */ /* 0x000fea0003800000 */
[----:B------:R-:W-:Y:S01]  /*26bd0*/  BPT.TRAP 0x1 ;  /* 0x000000040000795c */ /* 0x000fe20000300000 */
.L_x_2105:
[----:B------:R-:W-:Y:S01]  /*26be0*/  IMAD R6, R25, 0x8, R22 ;  /* 0x0000000819067824 */ /* 0x000fe200078e0216 */
[----:B------:R-:W-:Y:S01]  /*26bf0*/  SHF.L.U32 R21, R30, 0x1f, RZ ;  /* 0x0000001f1e157819 */ /* 0x000fe200000006ff */
[----:B------:R-:W0:Y:S01]  /*26c00*/  S2R R2, SR_TID.X ;  /* 0x0000000000027919 */ /* 0x000e220000002100 */
[----:B------:R-:W-:Y:S01]  /*26c10*/  BSSY B0, `(.L_x_2106) ;  /* 0x0000007000007945 */ /* 0x000fe20003800000 */
[----:B------:R-:W-:Y:S01]  /*26c20*/  SHF.R.S32.HI R10, RZ, 0x1f, R0 ;  /* 0x0000001fff0a7819 */ /* 0x000fe20000011400 */
[----:B------:R-:W1:Y:S01]  /*26c30*/  SYNCS.PHASECHK.TRANS64.TRYWAIT P0, [R6+URZ+0x28480], R21 ;  /* 0x02848015060075a7 */ /* 0x000e62000800017f */
[----:B0-----:R-:W-:-:S04]  /*26c40*/  LOP3.LUT R2, R2, 0x7f, RZ, 0xc0, !PT ;  /* 0x0000007f02027812 */ /* 0x001fc800078ec0ff */
[----:B------:R-:W-:-:S04]  /*26c50*/  SHF.R.U32.HI R2, RZ, 0x3, R2 ;  /* 0x00000003ff027819 */ /* 0x000fc80000011602 */
[----:B------:R-:W-:Y:S01]  /*26c60*/  IADD3 R27, -R2, R27, -R7 ;  /* 0x0000001b021b7210 */ /* 0x000fe20007ffe907 */
[----:B-1----:R-:W-:Y:S06]  /*26c70*/  @!P0 BRA `(.L_x_2107) ;  /* 0x000000ac00388947 */ /* 0x002fec0003800000 */
.L_x_2440:
[----:B------:R-:W-:Y:S05]  /*26c80*/  BSYNC B0 ;  /* 0x0000000000007941 */ /* 0x000fea0003800000 */
.L_x_2106:
[----:B------:R-:W2:Y:S01]  /*26c90*/  LDL R7, [R1+0x4] ;  /* 0x0000040001077983 */ /* 0x000ea20000100800 */
[----:B------:R-:W-:Y:S01]  /*26ca0*/  ULDC.64 UR4, c[0x0][0x328] ;  /* 0x0000ca0000047ab9 */ /* 0x000fe20000000a00 */
[----:B-----5:R-:W-:Y:S01]  /*26cb0*/  SHF.R.S32.HI R20, RZ, 0x1f, R4 ;  /* 0x0000001fff147819 */ /* 0x020fe20000011404 */
[----:B------:R-:W-:Y:S01]  /*26cc0*/  IMAD R5, R10, UR4, RZ ;  /* 0x000000040a057c24 */ /* 0x000fe2000f8e02ff */
[----:B------:R-:W-:Y:S01]  /*26cd0*/  ULDC.64 UR6, c[0x0][0x318] ;  /* 0x0000c60000067ab9 */ /* 0x000fe20000000a00 */
[----:B------:R-:W-:Y:S01]  /*26ce0*/  IMAD.WIDE.U32 R2, R0, UR4, RZ ;  /* 0x0000000400027c25 */ /* 0x000fe2000f8e00ff */
[----:B------:R-:W-:-:S03]  /*26cf0*/  ISETP.GE.AND P4, PT, R27, 0x1, PT ;  /* 0x000000011b00780c */ /* 0x000fc60003f86270 */
        /* <DEDUP_REMOVED lines=15> */
[----:B------:R-:W1:Y:S01]  /*26df0*/  LDC R12, c[0x0][0x2f4] ;  /* 0x0000bd00ff0c7b82 */ /* 0x000e620000000800 */
[----:B------:R-:W2:Y:S01]  /*26e00*/  SHFL.IDX PT, R8, R2, RZ, 0x181f ;  /* 0x00181fff02087589 */ /* 0x000ea200000e0000 */
[----:B------:R-:W-:Y:S02]  /*26e10*/  LOP3.LUT R11, R33, 0x80, RZ, 0xfc, !PT ;  /* 0x00000080210b7812 */ /* 0x000fe400078efcff */
[C---:B------:R-:W-:Y:S01]  /*26e20*/  ISETP.GE.AND P3, PT, R27.reuse, 0x11, PT ;  /* 0x000000111b00780c */ /* 0x040fe20003f66270 */
[----:B------:R-:W3:Y:S01]  /*26e30*/  SHFL.IDX PT, R5, R3, RZ, 0x181f ;  /* 0x00181fff03057589 */ /* 0x000ee200000e0000 */
[----:B------:R-:W-:Y:S02]  /*26e40*/  ISETP.GE.AND P5, PT, R27, 0x31, PT ;  /* 0x000000311b00780c */ /* 0x000fe40003fa6270 */
[C---:B-1----:R-:W-:Y:S02]  /*26e50*/  ISETP.GE.AND P2, PT, R33.reuse, R12, PT ;  /* 0x0000000c2100720c */ /* 0x042fe40003f46270 */
[----:B--2---:R-:W-:-:S02]  /*26e60*/  IADD3 R8, P0, R33, R8, RZ ;  /* 0x0000000821087210 */ /* 0x004fc40007f1e0ff */
[----:B------:R-:W-:-:S03]  /*26e70*/  ISETP.LT.OR P1, PT, R27, 0x1, P2 ;  /* 0x000000011b00780c */ /* 0x000fc60001721670 */
[----:B---3--:R-:W-:Y:S01]  /*26e80*/  IMAD.X R9, RZ, RZ, R5, P0 ;  /* 0x000000ffff097224 */ /* 0x008fe200000e0605 */
[----:B------:R-:W-:Y:S01]  /*26e90*/  ISETP.GE.AND P0, PT, R11, R12, PT ;  /* 0x0000000c0b00720c */ /* 0x000fe20003f06270 */
[----:B------:R-:W-:Y:S02]  /*26ea0*/  IMAD.IADD R5, R22, 0x1, R7 ;  /* 0x0000000116057824 */ /* 0x000fe400078e0207 */
[----:B------:R-:W-:Y:S06]  /*26eb0*/  SHFL.IDX PT, R7, R3, 0x1, 0x181f ;  /* 0x00381f0003077f89 */ /* 0x000fec00000e0000 */
[----:B------:R-:W-:Y:S01]  /*26ec0*/  LDGSTS.E.BYPASS.LTC128B.128 [R5+0x10000], desc[UR36][R8.64], !P1 ;  /* 0x1000000008057fae */ /* 0x000fe2000c901d64 */
[----:B------:R-:W-:-:S13]  /*26ed0*/  ISETP.LT.OR P1, PT, R27, 0x1, P0 ;  /* 0x000000011b00780c */ /* 0x000fda0000721670 */
[----:B------:R1:W-:Y:S04]  /*26ee0*/  LDGSTS.E.BYPASS.LTC128B.128 [R5+0x12000], desc[UR36][R8.64+0x80], !P1 ;  /* 0x1200008008057fae */ /* 0x0003e8000c901d64 */
[----:B-1----:R-:W1:Y:S02]  /*26ef0*/  SHFL.IDX PT, R8, R2, 0x1, 0x181f ;  /* 0x00381f0002087f89 */ /* 0x002e6400000e0000 */
[----:B-1----:R-:W-:-:S04]  /*26f00*/  IADD3 R8, P1, R33, R8, RZ ;  /* 0x0000000821087210 */ /* 0x002fc80007f3e0ff */
[----:B------:R-:W-:Y:S02]  /*26f10*/  IADD3.X R9, RZ, R7, RZ, P1, !PT ;  /* 0x00000007ff097210 */ /* 0x000fe40000ffe4ff */
[C---:B------:R-:W-:Y:S01]  /*26f20*/  ISETP.LT.OR P1, PT, R27.reuse, 0x11, P2 ;  /* 0x000000111b00780c */ /* 0x040fe20001721670 */
[----:B------:R-:W-:Y:S04]  /*26f30*/  SHFL.IDX PT, R7, R3, 0x2, 0x181f ;  /* 0x00581f0003077f89 */ /* 0x000fe800000e0000 */
[----:B------:R-:W-:Y:S08]  /*26f40*/  SHFL.IDX PT, R3, R3, 0x3, 0x181f ;  /* 0x00781f0003037f89 */ /* 0x000ff000000e0000 */
[----:B------:R-:W-:Y:S01]  /*26f50*/  LDGSTS.E.BYPASS.LTC128B.128 [R5+0x10800], desc[UR36][R8.64], !P1 ;  /* 0x1080000008057fae */ /* 0x000fe2000c901d64 */
[----:B------:R-:W-:-:S13]  /*26f60*/  ISETP.LT.OR P1, PT, R27, 0x11, P0 ;  /* 0x000000111b00780c */ /* 0x000fda0000721670 */
[----:B------:R1:W-:Y:S04]  /*26f70*/  LDGSTS.E.BYPASS.LTC128B.128 [R5+0x12800], desc[UR36][R8.64+0x80], !P1 ;  /* 0x1280008008057fae */ /* 0x0003e8000c901d64 */
[----:B-1----:R-:W1:Y:S04]  /*26f80*/  SHFL.IDX PT, R8, R2, 0x2, 0x181f ;  /* 0x00581f0002087f89 */ /* 0x002e6800000e0000 */
[----:B------:R-:W2:Y:S01]  /*26f90*/  SHFL.IDX PT, R2, R2, 0x3, 0x181f ;  /* 0x00781f0002027f89 */ /* 0x000ea200000e0000 */
[----:B-1----:R-:W-:-:S05]  /*26fa0*/  IADD3 R8, P1, R33, R8, RZ ;  /* 0x0000000821087210 */ /* 0x002fca0007f3e0ff */
[----:B------:R-:W-:Y:S01]  /*26fb0*/  IMAD.X R9, RZ, RZ, R7, P1 ;  /* 0x000000ffff097224 */ /* 0x000fe200008e0607 */
[----:B------:R-:W-:-:S13]  /*26fc0*/  ISETP.LT.OR P1, PT, R27, 0x21, P2 ;  /* 0x000000211b00780c */ /* 0x000fda0001721670 */
[----:B------:R1:W-:Y:S01]  /*26fd0*/  LDGSTS.E.BYPASS.LTC128B.128 [R5+0x11000], desc[UR36][R8.64], !P1 ;  /* 0x1100000008057fae */ /* 0x0003e2000c901d64 */
[----:B------:R-:W-:-:S13]  /*26fe0*/  ISETP.LT.OR P1, PT, R27, 0x21, P0 ;  /* 0x000000211b00780c */ /* 0x000fda0000721670 */
[----:B------:R1:W-:Y:S01]  /*26ff0*/  LDGSTS.E.BYPASS.LTC128B.128 [R5+0x13000], desc[UR36][R8.64+0x80], !P1 ;  /* 0x1300008008057fae */ /* 0x0003e2000c901d64 */
[----:B--2---:R-:W-:-:S13]  /*27000*/  ISETP.GE.AND P1, PT, R27, 0x21, PT ;  /* 0x000000211b00780c */ /* 0x004fda0003f26270 */
.L_x_2450:
        /* <DEDUP_REMOVED lines=11> */
.L_x_2109:
        /* <DEDUP_REMOVED lines=10> */
.L_x_2110:
[----:B------:R4:W-:Y:S01]  /*27160*/  SYNCS.ARRIVE.TRANS64.A1T0 RZ, [R6+URZ+0x28470], RZ ;  /* 0x028470ff06ff79a7 */ /* 0x0009e2000810003f */
[----:B------:R-:W-:Y:S05]  /*27170*/  @!P6 BRA `(.L_x_2111) ;  /* 0x000000000004e947 */ /* 0x000fea0003800000 */
[----:B------:R-:W-:Y:S01]  /*27180*/  BPT.TRAP 0x1 ;  /* 0x000000040000795c */ /* 0x000fe20000300000 */
.L_x_2111:
[----:B------:R-:W5:Y:S01]  /*27190*/  SYNCS.PHASECHK.TRANS64.TRYWAIT P0, [R6+URZ+0x28440], R21 ;  /* 0x02844015060075a7 */ /* 0x000f62000800017f */
[----:B------:R-:W-:Y:S04]  /*271a0*/  BSSY B0, `(.L_x_2112) ;  /* 0x0000002000007945 */ /* 0x000fe80003800000 */
[----:B-----5:R-:W-:Y:S05]  /*271b0*/  @!P0 BRA `(.L_x_2113) ;  /* 0x000000ac00788947 */ /* 0x020fea0003800000 */
.L_x_2451:
[----:B------:R-:W-:Y:S05]  /*271c0*/  BSYNC B0 ;  /* 0x0000000000007941 */ /* 0x000fea0003800000 */
.L_x_2112:
[----:B------:R-:W-:Y:S01]  /*271d0*/  ULDC.64 UR4, c[0x0][0x300] ;  /* 0x0000c00000047ab9 */ /* 0x000fe20000000a00 */
[----:B-12---:R-:W1:Y:S01]  /*271e0*/  LDC R8, c[0x0][0x2f4] ;  /* 0x0000bd00ff087b82 */ /* 0x006e620000000800 */
[----:B------:R-:W-:Y:S01]  /*271f0*/  IMAD R7, R10, UR4, RZ ;  /* 0x000000040a077c24 */ /* 0x000fe2000f8e02ff */
[----:B------:R-:W-:Y:S01]  /*27200*/  ULDC.64 UR6, c[0x0][0x2e8] ;  /* 0x0000ba0000067ab9 */ /* 0x000fe20000000a00 */
[----:B---3--:R-:W-:Y:S01]  /*27210*/  IMAD.WIDE.U32 R2, R0, UR4, RZ ;  /* 0x0000000400027c25 */ /* 0x008fe2000f8e00ff */
        /* <DEDUP_REMOVED lines=9> */
[C---:B------:R-:W-:Y:S01]  /*272b0*/  IMAD.WIDE.U32 R2, R18.reuse, UR4, R2 ;  /* 0x0000000412027c25 */ /* 0x040fe2000f8e0002 */
[----:B------:R-:W-:Y:S01]  /*272c0*/  UMOV UR4, 0xffffffff ;  /* 0xffffffff00047882 */ /* 0x000fe20000000000 */
[----:B-1----:R-:W-:Y:S02]  /*272d0*/  ISETP.GE.AND P2, PT, R9, R8, PT ;  /* 0x000000080900720c */ /* 0x002fe40003f46270 */
        /* <DEDUP_REMOVED lines=8> */
[----:B--2---:R-:W-:-:S05]  /*27360*/  @P4 IMAD.X R2, RZ, RZ, R2, P0 ;  /* 0x000000ffff024224 */ /* 0x004fca00000e0602 */
[----:B------:R-:W-:-:S04]  /*27370*/  @P4 LOP3.LUT R3, R3, R2, RZ, 0x3c, !PT ;  /* 0x0000000203034212 */ /* 0x000fc800078e3cff */
[----:B------:R-:W-:-:S04]  /*27380*/  @P4 LOP3.LUT R2, R3, R2, RZ, 0x3c, !PT ;  /* 0x0000000203024212 */ /* 0x000fc800078e3cff */
[----:B------:R-:W-:-:S05]  /*27390*/  @P4 LOP3.LUT R3, R3, R2, RZ, 0x3c, !PT ;  /* 0x0000000203034212 */ /* 0x000fca00078e3cff */
[----:B------:R-:W-:Y:S01]  /*273a0*/  @!PT LDS RZ, [RZ] ;  /* 0x00000000fffff984 */ /* 0x000fe20000000800 */
[----:B------:R-:W-:Y:S04]  /*273b0*/  @P4 LDGSTS.E.BYPASS.LTC128B.128 [R5+0x20000], desc[UR36][R2.64], !P6 ;  /* 0x2000000002054fae */ /* 0x000fe8000f101d64 */
[----:B------:R1:W-:Y:S04]  /*273c0*/  @P4 LDGSTS.E.BYPASS.LTC128B.128 [R5+0x22000], desc[UR36][R2.64+0x80], !P2 ;  /* 0x2200008002054fae */ /* 0x0003e8000d101d64 */
[----:B-1----:R-:W1:Y:S04]  /*273d0*/  SHFL.IDX PT, R3, R4, 0x1, 0x181f ;  /* 0x00381f0004037f89 */ /* 0x002e6800000e0000 */
[----:B------:R-:W2:Y:S01]  /*273e0*/  SHFL.IDX PT, R2, R0, 0x1, 0x181f ;  /* 0x00381f0000027f89 */ /* 0x000ea200000e0000 */
[----:B-1----:R-:W-:-:S05]  /*273f0*/  @P3 IADD3 R3, P0, R33, R3, RZ ;  /* 0x0000000321033210 */ /* 0x002fca0007f1e0ff */
[----:B--2---:R-:W-:-:S05]  /*27400*/  @P3 IMAD.X R2, RZ, RZ, R2, P0 ;  /* 0x000000ffff023224 */ /* 0x004fca00000e0602 */
[----:B------:R-:W-:-:S04]  /*27410*/  @P3 LOP3.LUT R3, R3, R2, RZ, 0x3c, !PT ;  /* 0x0000000203033212 */ /* 0x000fc800078e3cff */
[----:B------:R-:W-:-:S04]  /*27420*/  @P3 LOP3.LUT R2, R3, R2, RZ, 0x3c, !PT ;  /* 0x0000000203023212 */ /* 0x000fc800078e3cff */
[----:B------:R-:W-:-:S05]  /*27430*/  @P3 LOP3.LUT R3, R3, R2, RZ, 0x3c, !PT ;  /* 0x0000000203033212 */ /* 0x000fca00078e3cff */
[----:B------:R-:W-:Y:S04]  /*27440*/  @P3 LDGSTS.E.BYPASS.LTC128B.128 [R5+0x20800], desc[UR36][R2.64], !P6 ;  /* 0x2080000002053fae */ /* 0x000fe8000f101d64 */
[----:B------:R1:W-:Y:S04]  /*27450*/  @P3 LDGSTS.E.BYPASS.LTC128B.128 [R5+0x22800], desc[UR36][R2.64+0x80], !P2 ;  /* 0x2280008002053fae */ /* 0x0003e8000d101d64 */
[----:B-1----:R-:W1:Y:S04]  /*27460*/  SHFL.IDX PT, R3, R4, 0x2, 0x181f ;  /* 0x00581f0004037f89 */ /* 0x002e6800000e0000 */
[----:B------:R-:W2:Y:S04]  /*27470*/  SHFL.IDX PT, R2, R0, 0x2, 0x181f ;  /* 0x00581f0000027f89 */ /* 0x000ea800000e0000 */
[----:B------:R-:W3:Y:S04]  /*27480*/  SHFL.IDX PT, R4, R4, 0x3, 0x181f ;  /* 0x00781f0004047f89 */ /* 0x000ee800000e0000 */
[----:B------:R-:W0:Y:S01]  /*27490*/  SHFL.IDX PT, R0, R0, 0x3, 0x181f ;  /* 0x00781f0000007f89 */ /* 0x000e2200000e0000 */
[----:B-1----:R-:W-:-:S05]  /*274a0*/  @P1 IADD3 R3, P0, R33, R3, RZ ;  /* 0x0000000321031210 */ /* 0x002fca0007f1e0ff */
[----:B--2---:R-:W-:-:S05]  /*274b0*/  @P1 IMAD.X R2, RZ, RZ, R2, P0 ;  /* 0x000000ffff021224 */ /* 0x004fca00000e0602 */
[----:B------:R-:W-:-:S04]  /*274c0*/  @P1 LOP3.LUT R3, R3, R2, RZ, 0x3c, !PT ;  /* 0x0000000203031212 */ /* 0x000fc800078e3cff */
[----:B------:R-:W-:-:S04]  /*274d0*/  @P1 LOP3.LUT R2, R3, R2, RZ, 0x3c, !PT ;  /* 0x0000000203021212 */ /* 0x000fc800078e3cff */
[----:B------:R-:W-:-:S05]  /*274e0*/  @P1 LOP3.LUT R3, R3, R2, RZ, 0x3c, !PT ;  /* 0x0000000203031212 */ /* 0x000fca00078e3cff */
[----:B------:R1:W-:Y:S04]  /*274f0*/  @P1 LDGSTS.E.BYPASS.LTC128B.128 [R5+0x21000], desc[UR36][R2.64], !P6 ;  /* 0x2100000002051fae */ /* 0x0003e8000f101d64 */
[----:B0--3--:R1:W-:Y:S02]  /*27500*/  @P1 LDGSTS.E.BYPASS.LTC128B.128 [R5+0x23000], desc[UR36][R2.64+0x80], !P2 ;  /* 0x2300008002051fae */ /* 0x0093e4000d101d64 */
.L_x_2461:
[C---:B01----:R-:W-:Y:S02]  /*27510*/  @P5 IADD3 R2, P0, R33.reuse, R4, RZ ;  /* 0x0000000421025210 */ /* 0x043fe40007f1e0ff */
[----:B------:R-:W-:-:S03]  /*27520*/  ISETP.GE.AND P1, PT, R33, R8, PT ;  /* 0x000000082100720c */ /* 0x000fc60003f26270 */
[----:B------:R-:W-:Y:S01]  /*27530*/  @P5 IMAD.X R0, RZ, RZ, R0, P0 ;  /* 0x000000ffff005224 */ /* 0x000fe200000e0600 */
[----:B------:R-:W-:-:S03]  /*27540*/  PLOP3.LUT P0, PT, PT, PT, PT, 0x80, 0x0 ;  /* 0x000000000000781c */ /* 0x000fc60003f0f070 */
[----:B------:R-:W-:-:S06]  /*27550*/  @P5 IMAD.MOV.U32 R3, RZ, RZ, R0 ;  /* 0x000000ffff035224 */ /* 0x000fcc00078e0000 */
[----:B------:R-:W-:Y:S01]  /*27560*/  @!PT LDS RZ, [RZ] ;  /* 0x00000000fffff984 */ /* 0x000fe20000000800 */
[----:B------:R-:W-:Y:S01]  /*27570*/  @!PT LDS RZ, [RZ] ;  /* 0x00000000fffff984 */ /* 0x000fe20000000800 */
[----:B------:R-:W-:Y:S01]  /*27580*/  @!PT LDS RZ, [RZ] ;  /* 0x00000000fffff984 */ /* 0x000fe20000000800 */
[----:B------:R0:W-:Y:S04]  /*27590*/  @P5 LDGSTS.E.BYPASS.LTC128B.128 [R5+0x21800], desc[UR36][R2.64], !P1 ;  /* 0x2180000002055fae */ /* 0x0001e8000c901d64 */
[----:B------:R0:W-:Y:S01]  /*275a0*/  @P5 LDGSTS.E.BYPASS.LTC128B.128 [R5+0x23800], desc[UR36][R2.64+0x80], !P2 ;  /* 0x2380008002055fae */ /* 0x0001e2000d101d64 */
[----:B------:R-:W-:Y:S01]  /*275b0*/  NOP ;  /* 0x0000000000007918 */ /* 0x000fe20000000000 */
.L_x_2115:
        /* <DEDUP_REMOVED lines=10> */
.L_x_2116:
[----:B0-----:R0:W5:Y:S01]  /*27660*/  LDL.LU R3, [R1+0x18] ;  /* 0x0000180001037983 */ /* 0x0011620000300800 */
[----:B------:R0:W-:Y:S02]  /*27670*/  SYNCS.ARRIVE.TRANS64.A1T0 RZ, [R6+URZ+0x28430], RZ ;  /* 0x028430ff06ff79a7 */ /* 0x0001e4000810003f */
        /* <DEDUP_REMOVED lines=10> */
[----:B-----5:R-:W-:Y:S01]  /*27720*/  SHF.R.S32.HI R2, RZ, 0x1f, R3 ;  /* 0x0000001fff027819 */ /* 0x020fe20000011403 */
[----:B------:R-:W-:-:S04]  /*27730*/  IMAD.WIDE.U32 R4, R3, UR4, RZ ;  /* 0x0000000403047c25 */ /* 0x000fc8000f8e00ff */
[----:B------:R-:W-:Y:S01]  /*27740*/  IMAD R2, R2, UR4, RZ ;  /* 0x0000000402027c24 */ /* 0x000fe2000f8e02ff */
[----:B------:R1:W-:Y:S03]  /*27750*/  STL.64 [R1+0x18], R4 ;  /* 0x0000180401007387 */ /* 0x0003e60000100a00 */
[----:B------:R-:W-:Y:S01]  /*27760*/  IMAD R0, R3, UR5, R2 ;  /* 0x0000000503007c24 */ /* 0x000fe2000f8e0202 */
[----:B------:R-:W-:-:S03]  /*27770*/  SHF.R.S32.HI R2, RZ, 0x1f, R19 ;  /* 0x0000001fff027819 */ /* 0x000fc60000011413 */
[----:B------:R-:W-:Y:S01]  /*27780*/  IMAD.IADD R3, R5, 0x1, R0 ;  /* 0x0000000105037824 */ /* 0x000fe200078e0200 */
[----:B------:R-:W-:-:S04]  /*27790*/  SEL R0, R2, RZ, !P0 ;  /* 0x000000ff02007207 */ /* 0x000fc80004000000 */
[----:B------:R1:W-:Y:S04]  /*277a0*/  STL [R1+0x28], R3 ;  /* 0x0000280301007387 */ /* 0x0003e80000100800 */
[----:B------:R1:W-:Y:S01]  /*277b0*/  STL [R1+0x2c], R0 ;  /* 0x00002c0001007387 */ /* 0x0003e20000100800 */
[----:B------:R-:W-:Y:S05]  /*277c0*/  @!P1 BRA `(.L_x_2118) ;  /* 0x0000000000409947 */ /* 0x000fea0003800000 */
[----:B------:R-:W-:Y:S01]  /*277d0*/  MOV R2, 0x0 ;  /* 0x0000000000027802 */ /* 0x000fe20000000f00 */
[----:B------:R-:W-:Y:S01]  /*277e0*/  ULDC.64 UR4, c[0x4][0x1b0] ;  /* 0x01006c0000047ab9 */ /* 0x000fe20000000a00 */
[----:B------:R-:W-:Y:S01]  /*277f0*/  ULDC.64 UR6, c[0x4][0x1b8] ;  /* 0x01006e0000067ab9 */ /* 0x000fe20000000a00 */
[----:B------:R-:W-:Y:S01]  /*27800*/  ULDC.64 UR8, c[0x4][0x120] ;  /* 0x0100480000087ab9 */ /* 0x000fe20000000a00 */
[----:B-1----:R-:W-:Y:S02]  /*27810*/  IMAD.U32 R4, RZ, RZ, UR4 ;  /* 0x00000004ff047e24 */ /* 0x002fe4000f8e00ff */
[----:B------:R-:W1:Y:S01]  /*27820*/  LDC.64 R2, c[0x4][R2] ;  /* 0x0100000002027b82 */ /* 0x000e620000000a00 */
[----:B------:R-:W-:Y:S02]  /*27830*/  IMAD.U32 R5, RZ, RZ, UR5 ;  /* 0x00000005ff057e24 */ /* 0x000fe4000f8e00ff */
[----:B0---4-:R-:W-:Y:S02]  /*27840*/  IMAD.U32 R6, RZ, RZ, UR6 ;  /* 0x00000006ff067e24 */ /* 0x011fe4000f8e00ff */
[----:B------:R-:W-:-:S02]  /*27850*/  IMAD.U32 R7, RZ, RZ, UR7 ;  /* 0x00000007ff077e24 */ /* 0x000fc4000f8e00ff */
[----:B------:R-:W-:Y:S02]  /*27860*/  IMAD.U32 R10, RZ, RZ, UR8 ;  /* 0x00000008ff0a7e24 */ /* 0x000fe4000f8e00ff */
[----:B------:R-:W-:Y:S02]  /*27870*/  IMAD.U32 R11, RZ, RZ, UR9 ;  /* 0x00000009ff0b7e24 */ /* 0x000fe4000f8e00ff */
[----:B------:R-:W-:Y:S02]  /*27880*/  IMAD.MOV.U32 R8, RZ, RZ, 0x70 ;  /* 0x00000070ff087424 */ /* 0x000fe400078e00ff */
[----:B------:R-:W-:Y:S02]  /*27890*/  IMAD.MOV.U32 R12, RZ, RZ, 0x1 ;  /* 0x00000001ff0c7424 */ /* 0x000fe400078e00ff */
[----:B------:R-:W-:-:S07]  /*278a0*/  IMAD.MOV.U32 R13, RZ, RZ, RZ ;  /* 0x000000ffff0d7224 */ /* 0x000fce00078e00ff */
[----:B------:R-:W-:-:S07]  /*278b0*/  LEPC R20, `(.L_x_2118) ;  /* 0x000000001014794e */ /* 0x000fce0000000000 */
[----:B-1----:R-:W-:Y:S05]  /*278c0*/  CALL.ABS.NOINC R2 ;  /* 0x0000000002007343 */ /* 0x002fea0003c00000 */
.L_x_2118:
[----:B------:R-:W-:Y:S05]  /*278d0*/  BSYNC B6 ;  /* 0x0000000000067941 */ /* 0x000fea0003800000 */
.L_x_2117:
[----:B------:R-:W2:Y:S01]  /*278e0*/  LDL.LU R21, [R1+0x2c] ;  /* 0x00002c0001157983 */ /* 0x000ea20000300800 */
[----:B------:R-:W3:Y:S01]  /*278f0*/  LDC R7, c[0x0][0x448] ;  /* 0x00011200ff077b82 */ /* 0x000ee20000000800 */
[----:B------:R-:W-:Y:S02]  /*27900*/  ULDC.64 UR4, c[0x0][0x2d8] ;  /* 0x0000b60000047ab9 */ /* 0x000fe40000000a00 */
[----:B------:R-:W2:Y:S04]  /*27910*/  LDL.LU R20, [R1+0x28] ;  /* 0x0000280001147983 */ /* 0x000ea80000300800 */
[----:B-1----:R-:W2:Y:S04]  /*27920*/  LDL.LU.64 R2, [R1+0x18] ;  /* 0x0000180001027983 */ /* 0x002ea80000300a00 */
[----:B------:R1:W5:Y:S04]  /*27930*/  LDL R10, [R1+0x10] ;  /* 0x00001000010a7983 */ /* 0x0003680000100800 */
[----:B------:R1:W5:Y:S01]  /*27940*/  LDL R8, [R1+0xc] ;  /* 0x00000c0001087983 */ /* 0x0003620000100800 */
[----:B---3--:R-:W-:-:S13]  /*27950*/  ISETP.NE.AND P0, PT, R7, 0x1, PT ;  /* 0x000000010700780c */ /* 0x008fda0003f05270 */
[----:B0---4-:R-:W0:Y:S01]  /*27960*/  @P0 LDC R6, c[0x0][0x44c] ;  /* 0x00011300ff060b82 */ /* 0x011e220000000800 */
[----:B------:R-:W-:Y:S01]  /*27970*/  LOP3.LUT R9, R33, 0x80, RZ, 0xfc, !PT ;  /* 0x0000008021097812 */ /* 0x000fe200078efcff */
[----:B--2---:R-:W-:Y:S02]  /*27980*/  IMAD.MOV.U32 R3, RZ, RZ, R20 ;  /* 0x000000ffff037224 */ /* 0x004fe400078e0014 */
[----:B------:R-:W2:Y:S01]  /*27990*/  S2R R20, SR_TID.X ;  /* 0x0000000000147919 */ /* 0x000ea20000002100 */
[----:B------:R-:W-:-:S04]  /*279a0*/  IMAD.WIDE.U32 R2, R18, UR4, R2 ;  /* 0x0000000412027c25 */ /* 0x000fc8000f8e0002 */
[----:B------:R-:W-:Y:S01]  /*279b0*/  IMAD R3, R18, UR5, R3 ;  /* 0x0000000512037c24 */ /* 0x000fe2000f8e0203 */
[----:B------:R-:W-:Y:S02]  /*279c0*/  ULDC.64 UR4, c[0x0][0x2e0] ;  /* 0x0000b80000047ab9 */ /* 0x000fe40000000a00 */
        /* <DEDUP_REMOVED lines=9> */
[----:B------:R-:W-:-:S04]  /*27a60*/  LOP3.LUT R20, R21, 0x70, R20, 0xf8, !PT ;  /* 0x0000007015147812 */ /* 0x000fc800078ef814 */
[----:B------:R-:W-:-:S05]  /*27a70*/  IADD3 R5, R20, R26, RZ ;  /* 0x0000001a14057210 */ /* 0x000fca0007ffe0ff */
[----:B0-----:R-:W-:-:S04]  /*27a80*/  @P0 IMAD.HI.U32 R6, R5, R6, RZ ;  /* 0x0000000605060227 */ /* 0x001fc800078e00ff */
[----:B------:R-:W-:Y:S01]  /*27a90*/  IMAD.MOV.U32 R4, RZ, RZ, R5 ;  /* 0x000000ffff047224 */ /* 0x000fe200078e0005 */
[----:B---3--:R-:W-:Y:S01]  /*27aa0*/  @P0 SHF.R.U32.HI R4, RZ, R0, R6 ;  /* 0x00000000ff040219 */ /* 0x008fe20000011606 */
[----:B------:R-:W0:Y:S04]  /*27ab0*/  S2R R20, SR_TID.X ;  /* 0x0000000000147919 */ /* 0x000e280000002100 */
        /* <DEDUP_REMOVED lines=10> */
[----:B------:R-:W-:-:S04]  /*27b60*/  IMAD.WIDE.U32 R2, R0, UR4, R2 ;  /* 0x0000000400027c25 */ /* 0x000fc8000f8e0002 */
[----:B------:R-:W-:Y:S01]  /*27b70*/  IMAD R4, R0, UR5, R4 ;  /* 0x0000000500047c24 */ /* 0x000fe2000f8e0204 */
[----:B------:R-:W-:Y:S02]  /*27b80*/  ULDC.64 UR4, c[0x0][0x280] ;  /* 0x0000a00000047ab9 */ /* 0x000fe40000000a00 */
        /* <DEDUP_REMOVED lines=8> */
[----:B-1----:R-:W-:Y:S06]  /*27c10*/  BRA.DIV UR4, `(.L_x_2119) ;  /* 0x000000aa04507947 */ /* 0x002fec000b800000 */
[----:B------:R-:W0:Y:S01]  /*27c20*/  SHFL.IDX PT, R3, R0, RZ, 0x181f ;  /* 0x00181fff00037589 */ /* 0x000e2200000e0000 */
[----:B-----5:R-:W-:Y:S02]  /*27c30*/  IMAD R5, R10, R7, RZ ;  /* 0x000000070a057224 */ /* 0x020fe400078e02ff */
        /* <DEDUP_REMOVED lines=78> */
.L_x_2478:
[----:B------:R-:W-:Y:S01]  /*28120*/  VIADD R26, R26, 0x70 ;  /* 0x000000701a1a7836 */ /* 0x000fe20000000000 */
[----:B------:R-:W-:Y:S04]  /*28130*/  BSSY B0, `(.L_x_2120) ;  /* 0x000000a000007945 */ /* 0x000fe80003800000 */
[----:B------:R-:W-:-:S13]  /*28140*/  ISETP.GE.AND P2, PT, R26, R5, PT ;  /* 0x000000051a00720c */ /* 0x000fda0003f46270 */
[----:B------:R-:W-:Y:S05]  /*28150*/  @P2 BRA `(.L_x_2121) ;  /* 0x00000000001c2947 */ /* 0x000fea0003800000 */
[----:B0-----:R-:W-:-:S05]  /*28160*/  IADD3 R2, P2, R33, R14, RZ ;  /* 0x0000000e21027210 */ /* 0x001fca0007f5e0ff */
[----:B------:R-:W-:-:S05]  /*28170*/  IMAD.X R3, RZ, RZ, R4, P2 ;  /* 0x000000ffff037224 */ /* 0x000fca00010e0604 */
[----:B------:R-:W-:Y:S01]  /*28180*/  @!PT LDS RZ, [RZ] ;  /* 0x00000000fffff984 */ /* 0x000fe20000000800 */
[----:B------:R-:W-:Y:S01]  /*28190*/  @!PT LDS RZ, [RZ] ;  /* 0x00000000fffff984 */ /* 0x000fe20000000800 */
[----:B------:R-:W-:Y:S01]  /*281a0*/  @!PT LDS RZ, [RZ] ;  /* 0x00000000fffff984 */ /* 0x000fe20000000800 */
[----:B------:R1:W-:Y:S04]  /*281b0*/  LDGSTS.E.BYPASS.LTC128B.128 [R8+0x1b800], desc[UR36][R2.64], !P0 ;  /* 0x1b80000002087fae */ /* 0x0003e8000c101d64 */
[----:B------:R1:W-:Y:S02]  /*281c0*/  LDGSTS.E.BYPASS.LTC128B.128 [R8+0x1f800], desc[UR36][R2.64+0x80], !P1 ;  /* 0x1f80008002087fae */ /* 0x0003e4000c901d64 */
.L_x_2121:
[----:B------:R-:W-:Y:S05]  /*281d0*/  BSYNC B0 ;  /* 0x0000000000007941 */ /* 0x000fea0003800000 */
.L_x_2120:
[----:B------:R-:W-:Y:S01]  /*281e0*/  NOP ;  /* 0x0000000000007918 */ /* 0x000fe20000000000 */
[----:B------:R-:W-:-:S13]  /*281f0*/  PLOP3.LUT P0, PT, PT, PT, PT, 0x80, 0x0 ;  /* 0x000000000000781c */ /* 0x000fda0003f0f070 */
.L_x_2122:
[----:B------:R-:W-:Y:S02]  /*28200*/  PLOP3.LUT P1, PT, P1, P0, PT, 0xa2, 0x0 ;  /* 0x000000000000781c */ /* 0x000fe40000f21472 */
[----:B------:R-:W-:-:S08]  /*28210*/  @P0 R2UR P1, UR4, R22 ;  /* 0x00000000160402ca */ /* 0x000fd00000020000 */
[----:B------:R-:W-:-:S05]  /*28220*/  @P0 PLOP3.LUT P0, PT, P1, PT, PT, 0x80, 0x0 ;  /* 0x000000000000081c */ /* 0x000fca0000f0f070 */
[----:B------:R-:W-:Y:S01]  /*28230*/  @!P1 SYNCS.ARRIVE.TRANS64.RED.A0T1 RZ, [UR4+0x28400], RZ ;  /* 0x028400ffffff99a7 */ /* 0x000fe20008200404 */
[----:B------:R-:W-:Y:S07]  /*28240*/  @!P1 ARRIVES.LDGSTSBAR.64.TRANSCNT [UR4+0x28400] ;  /* 0x02840000ff0099b0 */ /* 0x000fee0008000a84 */
[----:B------:R-:W-:Y:S05]  /*28250*/  @P0 BRA.U.ANY `(.L_x_2122) ;  /* 0xfffffffd00e80947 */ /* 0x000fea000393ffff */
[----:B01----:R-:W2:Y:S02]  /*28260*/  LDL.LU R2, [R1+0x30] ;  /* 0x0000300001027983 */ /* 0x003ea40000300800 */
        /* <DEDUP_REMOVED lines=14> */
.L_x_2479:
[----:B------:R-:W-:Y:S05]  /*28350*/  BSYNC B0 ;  /* 0x0000000000007941 */ /* 0x000fea0003800000 */
.L_x_2123:
[----:B------:R-:W-:Y:S05]  /*28360*/  @!P0 BRA `(.L_x_2125) ;  /* 0x0000001000b08947 */ /* 0x000fea0003800000 */
[----:B------:R-:W-:Y:S01]  /*28370*/  IMAD.MOV.U32 R5, RZ, RZ, R25 ;  /* 0x000000ffff057224 */ /* 0x000fe200078e0019 */
[----:B------:R-:W-:-:S07]  /*28380*/  MOV R7, R30 ;  /* 0x0000001e00077202 */ /* 0x000fce0000000f00 */
.L_x_2145:
[----:B-12---:R-:W1:Y:S01]  /*28390*/  S2R R0, SR_TID.X ;  /* 0x0000000000007919 */ /* 0x006e620000002100 */
[----:B------:R-:W2:Y:S01]  /*283a0*/  LDC R6, c[0x0][0x430] ;  /* 0x00010c00ff067b82 */ /* 0x000ea20000000800 */
[----:B0-----:R-:W-:Y:S01]  /*283b0*/  IMAD R3, R21, 0x40, R35 ;  /* 0x0000004015037824 */ /* 0x001fe200078e0223 */
[----:B------:R-:W-:Y:S01]  /*283c0*/  LOP3.LUT P2, RZ, R23, 0x8, RZ, 0xc0, !PT ;  /* 0x0000000817ff7812 */ /* 0x000fe2000784c0ff */
[----:B------:R-:W0:Y:S01]  /*283d0*/  S2R R2, SR_TID.X ;  /* 0x0000000000027919 */ /* 0x000e220000002100 */
[----:B--2---:R-:W-:Y:S02]  /*283e0*/  ISETP.NE.AND P0, PT, R6, 0x1, PT ;  /* 0x000000010600780c */ /* 0x004fe40003f05270 */
[----:B-1----:R-:W-:Y:S01]  /*283f0*/  LOP3.LUT R0, R0, 0x7f, RZ, 0xc0, !PT ;  /* 0x0000007f00007812 */ /* 0x002fe200078ec0ff */
[----:B0-----:R-:W-:-:S03]  /*28400*/  IMAD.SHL.U32 R8, R2, 0x10, RZ ;  /* 0x0000001002087824 */ /* 0x001fc600078e00ff */
[----:B------:R-:W-:-:S07]  /*28410*/  SHF.R.U32.HI R0, RZ, 0x3, R0 ;  /* 0x00000003ff007819 */ /* 0x000fce0000011600 */
[----:B------:R-:W0:Y:S01]  /*28420*/  @P0 LDC R4, c[0x0][0x434] ;  /* 0x00010d00ff040b82 */ /* 0x000e220000000800 */
[----:B------:R-:W-:-:S04]  /*28430*/  LOP3.LUT R8, R0, 0x70, R8, 0xf8, !PT ;  /* 0x0000007000087812 */ /* 0x000fc800078ef808 */
[----:B------:R-:W-:-:S03]  /*28440*/  ISETP.GT.U32.AND P1, PT, R8, 0x3f, PT ;  /* 0x0000003f0800780c */ /* 0x000fc60003f24070 */
[----:B------:R-:W1:Y:S01]  /*28450*/  @P0 LDC R0, c[0x0][0x438] ;  /* 0x00010e00ff000b82 */ /* 0x000e620000000800 */
[----:B------:R-:W-:-:S04]  /*28460*/  IMAD.IADD R3, R8, 0x1, R3 ;  /* 0x0000000108037824 */ /* 0x000fc800078e0203 */
[----:B------:R-:W-:-:S05]  /*28470*/  IMAD.MOV.U32 R2, RZ, RZ, R3 ;  /* 0x000000ffff027224 */ /* 0x000fca00078e0003 */
[----:B------:R-:W2:Y:S01]  /*28480*/  @!P1 LDC.64 R8, c[0x0][0x428] ;  /* 0x00010a00ff089b82 */ /* 0x000ea20000000a00 */
[----:B0-----:R-:W-:-:S07]  /*28490*/  @P0 IMAD.HI.U32 R4, R3, R4, RZ ;  /* 0x0000000403040227 */ /* 0x001fce00078e00ff */
[----:B------:R-:W0:Y:S01]  /*284a0*/  @!P1 LDC.64 R10, c[0x0][0x418] ;  /* 0x00010600ff0a9b82 */ /* 0x000e220000000a00 */
[----:B-1----:R-:W-:-:S05]  /*284b0*/  @P0 SHF.R.U32.HI R2, RZ, R0, R4 ;  /* 0x00000000ff020219 */ /* 0x002fca0000011604 */
[----:B------:R-:W-:-:S04]  /*284c0*/  IMAD.MOV R0, RZ, RZ, -R2 ;  /* 0x000000ffff007224 */ /* 0x000fc800078e0a02 */
[----:B------:R-:W-:Y:S01]  /*284d0*/  IMAD R6, R6, R0, R3 ;  /* 0x0000000006067224 */ /* 0x000fe200078e0203 */
[--C-:B------:R-:W-:Y:S01]  /*284e0*/  @!P1 SHF.R.S32.HI R3, RZ, 0x1f, R2.reuse ;  /* 0x0000001fff039819 */ /* 0x100fe20000011402 */
[-C--:B--2---:R-:W-:Y:S02]  /*284f0*/  @!P1 IMAD R0, R36, R8.reuse, RZ ;  /* 0x0000000824009224 */ /* 0x084fe400078e02ff */
[----:B------:R-:W-:-:S04]  /*28500*/  @!P1 IMAD.WIDE.U32 R2, R32, R8, R2 ;  /* 0x0000000820029225 */ /* 0x000fc800078e0002 */
[----:B------:R-:W-:Y:S01]  /*28510*/  @!P1 IMAD R0, R32, R9, R0 ;  /* 0x0000000920009224 */ /* 0x000fe200078e0200 */
[----:B0-----:R-:W-:Y:S01]  /*28520*/  @!P1 LEA R10, P0, R2, R10, 0x2 ;  /* 0x0000000a020a9211 */ /* 0x001fe200078010ff */
[----:B------:R-:W-:Y:S02]  /*28530*/  VIADD R25, R5, 0x1 ;  /* 0x0000000105197836 */ /* 0x000fe40000000000 */
[----:B------:R-:W-:Y:S02]  /*28540*/  @!P1 IMAD.IADD R0, R0, 0x1, R3 ;  /* 0x0000000100009824 */ /* 0x000fe400078e0203 */
[----:B------:R-:W-:-:S03]  /*28550*/  IMAD.MOV.U32 R8, RZ, RZ, RZ ;  /* 0x000000ffff087224 */ /* 0x000fc600078e00ff */
[----:B------:R-:W-:Y:S02]  /*28560*/  @!P1 LEA.HI.X R11, R2, R11, R0, 0x2, P0 ;  /* 0x0000000b020b9211 */ /* 0x000fe400000f1400 */
[----:B------:R-:W-:Y:S01]  /*28570*/  ISETP.NE.AND P0, PT, R25, 0x2, PT ;  /* 0x000000021900780c */ /* 0x000fe20003f05270 */
[----:B------:R-:W-:Y:S05]  /*28580*/  YIELD ;  /* 0x0000000000007946 */ /* 0x000fea0003800000 */
[----:B------:R-:W-:Y:S01]  /*28590*/  SEL R30, RZ, 0x1, P0 ;  /* 0x00000001ff1e7807 */ /* 0x000fe20000000000 */
[----:B------:R0:W5:Y:S01]  /*285a0*/  @!P1 LDG.E R8, desc[UR36][R10.64] ;  /* 0x000000240a089981 */ /* 0x000162000c1e1900 */
[C---:B------:R-:W-:Y:S01]  /*285b0*/  ISETP.GT.AND P1, PT, R21.reuse, R34, PT ;  /* 0x000000221500720c */ /* 0x040fe20003f24270 */
[----:B------:R-:W-:Y:S01]  /*285c0*/  VIADD R21, R21, 0xffffffff ;  /* 0xffffffff15157836 */ /* 0x000fe20000000000 */
[----:B------:R-:W-:-:S02]  /*285d0*/  SEL R25, R25, RZ, P0 ;  /* 0x000000ff19197207 */ /* 0x000fc40000000000 */
[----:B------:R-:W-:Y:S01]  /*285e0*/  LOP3.LUT R30, R7, R30, RZ, 0x3c, !PT ;  /* 0x0000001e071e7212 */ /* 0x000fe200078e3cff */
[----:B------:R-:W-:Y:S08]  /*285f0*/  @!P2 BRA `(.L_x_2126) ;  /* 0x000000000004a947 */ /* 0x000ff00003800000 */
[----:B------:R-:W-:Y:S01]  /*28600*/  BPT.TRAP 0x1 ;  /* 0x000000040000795c */ /* 0x000fe20000300000 */
.L_x_2126:
[----:B------:R-:W-:Y:S01]  /*28610*/  IMAD R0, R25, 0x8, R22 ;  /* 0x0000000819007824 */ /* 0x000fe200078e0216 */
[----:B------:R-:W-:Y:S01]  /*28620*/  SHF.L.U32 R20, R30, 0x1f, RZ ;  /* 0x0000001f1e147819 */ /* 0x000fe200000006ff */
[----:B------:R-:W-:Y:S01]  /*28630*/  BSSY B0, `(.L_x_2127) ;  /* 0x0000004000007945 */ /* 0x000fe20003800000 */
[----:B------:R-:W-:Y:S02]  /*28640*/  SHF.R.S32.HI R9, RZ, 0x1f, R6 ;  /* 0x0000001fff097819 */ /* 0x000fe40000011406 */
[----:B------:R-:W1:Y:S02]  /*28650*/  SYNCS.PHASECHK.TRANS64.TRYWAIT P0, [R0+URZ+0x28480], R20 ;  /* 0x02848014000075a7 */ /* 0x000e64000800017f */
[----:B-1----:R-:W-:Y:S05]  /*28660*/  @!P0 BRA `(.L_x_2128) ;  /* 0x000000a8008c8947 */ /* 0x002fea0003800000 */
.L_x_2480:
[----:B------:R-:W-:Y:S05]  /*28670*/  BSYNC B0 ;  /* 0x0000000000007941 */ /* 0x000fea0003800000 */
.L_x_2127:
[----:B------:R-:W2:Y:S01]  /*28680*/  LDL R13, [R1+0x4] ;  /* 0x00000400010d7983 */ /* 0x000ea20000100800 */
[----:B------:R-:W-:Y:S01]  /*28690*/  ULDC.64 UR4, c[0x0][0x328] ;  /* 0x0000ca0000047ab9 */ /* 0x000fe20000000a00 */
[----:B0----5:R-:W-:Y:S01]  /*286a0*/  SHF.R.S32.HI R10, RZ, 0x1f, R8 ;  /* 0x0000001fff0a7819 */ /* 0x021fe20000011408 */
[----:B------:R-:W-:Y:S01]  /*286b0*/  IMAD R4, R9, UR4, RZ ;  /* 0x0000000409047c24 */ /* 0x000fe2000f8e02ff */
[----:B------:R-:W0:Y:S01]  /*286c0*/  LDC R11, c[0x0][0x2f4] ;  /* 0x0000bd00ff0b7b82 */ /* 0x000e220000000800 */
[C---:B------:R-:W-:Y:S01]  /*286d0*/  IMAD.WIDE.U32 R2, R6.reuse, UR4, RZ ;  /* 0x0000000406027c25 */ /* 0x040fe2000f8e00ff */
[----:B------:R-:W-:Y:S01]  /*286e0*/  ULDC.64 UR6, c[0x0][0x318] ;  /* 0x0000c60000067ab9 */ /* 0x000fe20000000a00 */
[----:B------:R-:W-:Y:S02]  /*286f0*/  LOP3.LUT R12, R33, 0x80, RZ, 0xfc, !PT ;  /* 0x00000080210c7812 */ /* 0x000fe400078efcff */
        /* <DEDUP_REMOVED lines=8> */
[-C--:B0-----:R-:W-:Y:S01]  /*28780*/  ISETP.GE.AND P2, PT, R12, R11.reuse, PT ;  /* 0x0000000b0c00720c */ /* 0x081fe20003f46270 */
[C---:B------:R-:W-:Y:S01]  /*28790*/  IMAD.WIDE.U32 R2, R18.reuse, UR4, R2 ;  /* 0x0000000412027c25 */ /* 0x040fe2000f8e0002 */
[----:B------:R-:W-:Y:S01]  /*287a0*/  UMOV UR4, 0xffffffff ;  /* 0xffffffff00047882 */ /* 0x000fe20000000000 */
[----:B------:R-:W-:Y:S02]  /*287b0*/  ISETP.GE.AND P3, PT, R33, R11, PT ;  /* 0x0000000b2100720c */ /* 0x000fe40003f66270 */
[----:B------:R-:W-:Y:S01]  /*287c0*/  IMAD R27, R18, UR5, R3 ;  /* 0x00000005121b7c24 */ /* 0x000fe2000f8e0203 */
[----:B------:R-:W-:-:S04]  /*287d0*/  IADD3 R26, P0, R2, UR6, RZ ;  /* 0x00000006021a7c10 */ /* 0x000fc8000ff1e0ff */
[----:B------:R-:W-:Y:S01]  /*287e0*/  IADD3.X R27, R27, UR7, RZ, P0, !PT ;  /* 0x000000071b1b7c10 */ /* 0x000fe200087fe4ff */
[----:B--2---:R-:W-:Y:S01]  /*287f0*/  IMAD R4, R25, 0x4000, R13 ;  /* 0x0000400019047824 */ /* 0x004fe200078e020d */
[----:B------:R-:W-:Y:S07]  /*28800*/  BRA.DIV UR4, `(.L_x_2129) ;  /* 0x000000aa04387947 */ /* 0x000fee000b800000 */
[----:B------:R-:W0:Y:S01]  /*28810*/  SHFL.IDX PT, R2, R26, RZ, 0x181f ;  /* 0x00181fff1a027589 */ /* 0x000e2200000e0000 */
[----:B------:R-:W-:-:S03]  /*28820*/  IMAD.IADD R4, R22, 0x1, R4 ;  /* 0x0000000116047824 */ /* 0x000fc600078e0204 */
[----:B------:R-:W2:Y:S01]  /*28830*/  SHFL.IDX PT, R3, R27, RZ, 0x181f ;  /* 0x00181fff1b037589 */ /* 0x000ea200000e0000 */
[----:B0-----:R-:W-:-:S05]  /*28840*/  IADD3 R2, P0, R33, R2, RZ ;  /* 0x0000000221027210 */ /* 0x001fca0007f1e0ff */
[----:B--2---:R-:W-:-:S05]  /*28850*/  IMAD.X R3, RZ, RZ, R3, P0 ;  /* 0x000000ffff037224 */ /* 0x004fca00000e0603 */
[----:B------:R-:W-:Y:S01]  /*28860*/  @!PT LDS RZ, [RZ] ;  /* 0x00000000fffff984 */ /* 0x000fe20000000800 */
[----:B------:R-:W-:Y:S04]  /*28870*/  LDGSTS.E.BYPASS.LTC128B.128 [R4+0x10000], desc[UR36][R2.64], !P3 ;  /* 0x1000000002047fae */ /* 0x000fe8000d901d64 */
[----:B------:R0:W-:Y:S04]  /*28880*/  LDGSTS.E.BYPASS.LTC128B.128 [R4+0x12000], desc[UR36][R2.64+0x80], !P2 ;  /* 0x1200008002047fae */ /* 0x0001e8000d101d64 */
[----:B0-----:R-:W0:Y:S04]  /*28890*/  SHFL.IDX PT, R2, R26, 0x1, 0x181f ;  /* 0x00381f001a027f89 */ /* 0x001e2800000e0000 */
[----:B------:R-:W2:Y:S01]  /*288a0*/  SHFL.IDX PT, R3, R27, 0x1, 0x181f ;  /* 0x00381f001b037f89 */ /* 0x000ea200000e0000 */
[----:B0-----:R-:W-:-:S05]  /*288b0*/  IADD3 R2, P0, R33, R2, RZ ;  /* 0x0000000221027210 */ /* 0x001fca0007f1e0ff */
[----:B--2---:R-:W-:-:S05]  /*288c0*/  IMAD.X R3, RZ, RZ, R3, P0 ;  /* 0x000000ffff037224 */ /* 0x004fca00000e0603 */
[----:B------:R-:W-:Y:S04]  /*288d0*/  LDGSTS.E.BYPASS.LTC128B.128 [R4+0x10800], desc[UR36][R2.64], !P3 ;  /* 0x1080000002047fae */ /* 0x000fe8000d901d64 */
[----:B------:R0:W-:Y:S04]  /*288e0*/  LDGSTS.E.BYPASS.LTC128B.128 [R4+0x12800], desc[UR36][R2.64+0x80], !P2 ;  /* 0x1280008002047fae */ /* 0x0001e8000d101d64 */
[----:B0-----:R-:W0:Y:S04]  /*288f0*/  SHFL.IDX PT, R2, R26, 0x2, 0x181f ;  /* 0x00581f001a027f89 */ /* 0x001e2800000e0000 */
[----:B------:R-:W2:Y:S04]  /*28900*/  SHFL.IDX PT, R3, R27, 0x2, 0x181f ;  /* 0x00581f001b037f89 */ /* 0x000ea800000e0000 */
[----:B------:R-:W3:Y:S01]  /*28910*/  SHFL.IDX PT, R27, R27, 0x3, 0x181f ;  /* 0x00781f001b1b7f89 */ /* 0x000ee200000e0000 */
[----:B0-----:R-:W-:-:S05]  /*28920*/  IADD3 R2, P0, R33, R2, RZ ;  /* 0x0000000221027210 */ /* 0x001fca0007f1e0ff */
[----:B--2---:R-:W-:-:S05]  /*28930*/  IMAD.X R3, RZ, RZ, R3, P0 ;  /* 0x000000ffff037224 */ /* 0x004fca00000e0603 */
[----:B------:R-:W-:Y:S04]  /*28940*/  LDGSTS.E.BYPASS.LTC128B.128 [R4+0x11000], desc[UR36][R2.64], !P3 ;  /* 0x1100000002047fae */ /* 0x000fe8000d901d64 */
[----:B------:R0:W-:Y:S04]  /*28950*/  LDGSTS.E.BYPASS.LTC128B.128 [R4+0x13000], desc[UR36][R2.64+0x80], !P2 ;  /* 0x1300008002047fae */ /* 0x0001e8000d101d64 */
[----:B0--3--:R0:W2:Y:S02]  /*28960*/  SHFL.IDX PT, R2, R26, 0x3, 0x181f ;  /* 0x00781f001a027f89 */ /* 0x0090a400000e0000 */
.L_x_2490:
        /* <DEDUP_REMOVED lines=9> */
.L_x_2130:
        /* <DEDUP_REMOVED lines=10> */
.L_x_2131:
[----:B------:R3:W-:Y:S01]  /*28aa0*/  SYNCS.ARRIVE.TRANS64.A1T0 RZ, [R0+URZ+0x28470], RZ ;  /* 0x028470ff00ff79a7 */ /* 0x0007e2000810003f */
[----:B------:R-:W-:Y:S05]  /*28ab0*/  @!P3 BRA `(.L_x_2132) ;  /* 0x000000000004b947 */ /* 0x000fea0003800000 */
[----:B------:R-:W-:Y:S01]  /*28ac0*/  BPT.TRAP 0x1 ;  /* 0x000000040000795c */ /* 0x000fe20000300000 */
.L_x_2132:
[----:B------:R-:W4:Y:S01]  /*28ad0*/  SYNCS.PHASECHK.TRANS64.TRYWAIT P0, [R0+URZ+0x28440], R20 ;  /* 0x02844014000075a7 */ /* 0x000f22000800017f */
[----:B------:R-:W-:Y:S04]  /*28ae0*/  BSSY B0, `(.L_x_2133) ;  /* 0x0000002000007945 */ /* 0x000fe80003800000 */
[----:B----4-:R-:W-:Y:S05]  /*28af0*/  @!P0 BRA `(.L_x_2134) ;  /* 0x000000a800a48947 */ /* 0x010fea0003800000 */
.L_x_2491:
[----:B------:R-:W-:Y:S05]  /*28b00*/  BSYNC B0 ;  /* 0x0000000000007941 */ /* 0x000fea0003800000 */
.L_x_2133:
[----:B------:R-:W-:Y:S01]  /*28b10*/  ULDC.64 UR4, c[0x0][0x300] ;  /* 0x0000c00000047ab9 */ /* 0x000fe20000000a00 */
[----:B------:R-:W5:Y:S01]  /*28b20*/  LDC R11, c[0x0][0x2f4] ;  /* 0x0000bd00ff0b7b82 */ /* 0x000f620000000800 */
[----:B------:R-:W-:Y:S01]  /*28b30*/  IMAD R9, R9, UR4, RZ ;  /* 0x0000000409097c24 */ /* 0x000fe2000f8e02ff */
[----:B------:R-:W-:Y:S01]  /*28b40*/  ULDC.64 UR6, c[0x0][0x2e8] ;  /* 0x0000ba0000067ab9 */ /* 0x000fe20000000a00 */
[----:B--2---:R-:W-:Y:S01]  /*28b50*/  IMAD.WIDE.U32 R2, R6, UR4, RZ ;  /* 0x0000000406027c25 */ /* 0x004fe2000f8e00ff */
        /* <DEDUP_REMOVED lines=11> */
[-C--:B-----5:R-:W-:Y:S02]  /*28c10*/  ISETP.GE.AND P2, PT, R12, R11.reuse, PT ;  /* 0x0000000b0c00720c */ /* 0x0a0fe40003f46270 */
[----:B------:R-:W-:Y:S01]  /*28c20*/  IMAD R8, R18, UR5, R3 ;  /* 0x0000000512087c24 */ /* 0x000fe2000f8e0203 */
[----:B------:R-:W-:Y:S02]  /*28c30*/  IADD3 R6, P0, R2, UR6, RZ ;  /* 0x0000000602067c10 */ /* 0x000fe4000ff1e0ff */
[----:B------:R-:W-:Y:S02]  /*28c40*/  ISETP.GE.AND P3, PT, R33, R11, PT ;  /* 0x0000000b2100720c */ /* 0x000fe40003f66270 */
[----:B------:R-:W-:Y:S01]  /*28c50*/  IADD3.X R8, R8, UR7, RZ, P0, !PT ;  /* 0x0000000708087c10 */ /* 0x000fe200087fe4ff */
[----:B------:R-:W-:Y:S10]  /*28c60*/  BRA.DIV UR4, `(.L_x_2135) ;  /* 0x000000aa045c7947 */ /* 0x000ff4000b800000 */
[----:B------:R-:W2:Y:S04]  /*28c70*/  SHFL.IDX PT, R2, R6, RZ, 0x181f ;  /* 0x00181fff06027589 */ /* 0x000ea800000e0000 */
[----:B------:R-:W5:Y:S01]  /*28c80*/  SHFL.IDX PT, R3, R8, RZ, 0x181f ;  /* 0x00181fff08037589 */ /* 0x000f6200000e0000 */
[----:B--2---:R-:W-:-:S05]  /*28c90*/  IADD3 R2, P0, R33, R2, RZ ;  /* 0x0000000221027210 */ /* 0x004fca0007f1e0ff */
[----:B-----5:R-:W-:-:S05]  /*28ca0*/  IMAD.X R3, RZ, RZ, R3, P0 ;  /* 0x000000ffff037224 */ /* 0x020fca00000e0603 */
[----:B------:R-:W-:Y:S01]  /*28cb0*/  @!PT LDS RZ, [RZ] ;  /* 0x00000000fffff984 */ /* 0x000fe20000000800 */
[----:B------:R-:W-:Y:S04]  /*28cc0*/  LDGSTS.E.BYPASS.LTC128B.128 [R4+0x20000], desc[UR36][R2.64], !P3 ;  /* 0x2000000002047fae */ /* 0x000fe8000d901d64 */
[----:B------:R2:W-:Y:S04]  /*28cd0*/  LDGSTS.E.BYPASS.LTC128B.128 [R4+0x22000], desc[UR36][R2.64+0x80], !P2 ;  /* 0x2200008002047fae */ /* 0x0005e8000d101d64 */
[----:B--2---:R-:W2:Y:S04]  /*28ce0*/  SHFL.IDX PT, R2, R6, 0x1, 0x181f ;  /* 0x00381f0006027f89 */ /* 0x004ea800000e0000 */
[----:B------:R-:W5:Y:S01]  /*28cf0*/  SHFL.IDX PT, R3, R8, 0x1, 0x181f ;  /* 0x00381f0008037f89 */ /* 0x000f6200000e0000 */
[----:B--2---:R-:W-:-:S05]  /*28d00*/  IADD3 R2, P0, R33, R2, RZ ;  /* 0x0000000221027210 */ /* 0x004fca0007f1e0ff */
[----:B-----5:R-:W-:-:S05]  /*28d10*/  IMAD.X R3, RZ, RZ, R3, P0 ;  /* 0x000000ffff037224 */ /* 0x020fca00000e0603 */
[----:B------:R-:W-:Y:S04]  /*28d20*/  LDGSTS.E.BYPASS.LTC128B.128 [R4+0x20800], desc[UR36][R2.64], !P3 ;  /* 0x2080000002047fae */ /* 0x000fe8000d901d64 */
[----:B------:R2:W-:Y:S04]  /*28d30*/  LDGSTS.E.BYPASS.LTC128B.128 [R4+0x22800], desc[UR36][R2.64+0x80], !P2 ;  /* 0x2280008002047fae */ /* 0x0005e8000d101d64 */
[----:B--2---:R-:W2:Y:S04]  /*28d40*/  SHFL.IDX PT, R2, R6, 0x2, 0x181f ;  /* 0x00581f0006027f89 */ /* 0x004ea800000e0000 */
[----:B------:R-:W5:Y:S04]  /*28d50*/  SHFL.IDX PT, R3, R8, 0x2, 0x181f ;  /* 0x00581f0008037f89 */ /* 0x000f6800000e0000 */
[----:B------:R-:W0:Y:S01]  /*28d60*/  SHFL.IDX PT, R8, R8, 0x3, 0x181f ;  /* 0x00781f0008087f89 */ /* 0x000e2200000e0000 */
[----:B--2---:R-:W-:-:S05]  /*28d70*/  IADD3 R2, P0, R33, R2, RZ ;  /* 0x0000000221027210 */ /* 0x004fca0007f1e0ff */
[----:B-----5:R-:W-:-:S05]  /*28d80*/  IMAD.X R3, RZ, RZ, R3, P0 ;  /* 0x000000ffff037224 */ /* 0x020fca00000e0603 */
[----:B------:R-:W-:Y:S04]  /*28d90*/  LDGSTS.E.BYPASS.LTC128B.128 [R4+0x21000], desc[UR36][R2.64], !P3 ;  /* 0x2100000002047fae */ /* 0x000fe8000d901d64 */
[----:B------:R2:W-:Y:S04]  /*28da0*/  LDGSTS.E.BYPASS.LTC128B.128 [R4+0x23000], desc[UR36][R2.64+0x80], !P2 ;  /* 0x2300008002047fae */ /* 0x0005e8000d101d64 */
[----:B--2---:R2:W0:Y:S02]  /*28db0*/  SHFL.IDX PT, R2, R6, 0x3, 0x181f ;  /* 0x00781f0006027f89 */ /* 0x00442400000e0000 */
.L_x_2501:
[----:B0-----:R-:W-:-:S04]  /*28dc0*/  IADD3 R2, P0, R33, R2, RZ ;  /* 0x0000000221027210 */ /* 0x001fc80007f1e0ff */
        /* <DEDUP_REMOVED lines=8> */
.L_x_2136:
        /* <DEDUP_REMOVED lines=10> */
.L_x_2137:
[----:B------:R1:W-:Y:S02]  /*28ef0*/  SYNCS.ARRIVE.TRANS64.A1T0 RZ, [R0+URZ+0x28430], RZ ;  /* 0x028430ff00ff79a7 */ /* 0x0003e4000810003f */
[----:B-1-34-:R-:W-:-:S05]  /*28f00*/  IMAD.U32 R0, RZ, RZ, UR38 ;  /* 0x00000026ff007e24 */ /* 0x01afca000f8e00ff */
[----:B------:R-:W-:-:S13]  /*28f10*/  ISETP.NE.AND P0, PT, R0, 0x3, PT ;  /* 0x000000030000780c */ /* 0x000fda0003f05270 */
[----:B------:R-:W-:Y:S05]  /*28f20*/  @!P0 BRA `(.L_x_2138) ;  /* 0x0000000000048947 */ /* 0x000fea0003800000 */
[----:B------:R-:W-:Y:S01]  /*28f30*/  BPT.TRAP 0x1 ;  /* 0x000000040000795c */ /* 0x000fe20000300000 */
.L_x_2138:
[----:B------:R-:W-:Y:S01]  /*28f40*/  LOP3.LUT R0, R7, 0x1, RZ, 0x3c, !PT ;  /* 0x0000000107007812 */ /* 0x000fe200078e3cff */
[----:B0-----:R-:W-:Y:S01]  /*28f50*/  IMAD R3, R5, 0x8, R22 ;  /* 0x0000000805037824 */ /* 0x001fe200078e0216 */
[----:B------:R-:W-:Y:S02]  /*28f60*/  BSSY B0, `(.L_x_2139) ;  /* 0x0000004000007945 */ /* 0x000fe40003800000 */
[----:B------:R-:W-:-:S04]  /*28f70*/  SHF.L.U32 R0, R0, 0x1f, RZ ;  /* 0x0000001f00007819 */ /* 0x000fc800000006ff */
[----:B------:R-:W0:Y:S02]  /*28f80*/  SYNCS.PHASECHK.TRANS64.TRYWAIT P2, [R3+URZ+0x28470], R0 ;  /* 0x02847000030075a7 */ /* 0x000e24000804017f */
[----:B0-----:R-:W-:Y:S05]  /*28f90*/  @!P2 BRA `(.L_x_2140) ;  /* 0x000000a800b4a947 */ /* 0x001fea0003800000 */
.L_x_2502:
[----:B------:R-:W-:Y:S05]  /*28fa0*/  BSYNC B0 ;  /* 0x0000000000007941 */ /* 0x000fea0003800000 */
.L_x_2139:
[----:B------:R-:W-:-:S13]  /*28fb0*/  LOP3.LUT P2, RZ, R23, 0x8, RZ, 0xc0, !PT ;  /* 0x0000000817ff7812 */ /* 0x000fda000784c0ff */
[----:B------:R-:W-:Y:S05]  /*28fc0*/  @!P2 BRA `(.L_x_2141) ;  /* 0x000000000004a947 */ /* 0x000fea0003800000 */
[----:B------:R-:W-:Y:S01]  /*28fd0*/  BPT.TRAP 0x1 ;  /* 0x000000040000795c */ /* 0x000fe20000300000 */
.L_x_2141:
[----:B------:R-:W-:Y:S01]  /*28fe0*/  SHF.L.U32 R2, R7, 0x1f, RZ ;  /* 0x0000001f07027819 */ /* 0x000fe200000006ff */
[----:B0-----:R-:W-:-:S03]  /*28ff0*/  IMAD.SHL.U32 R0, R5, 0x4000, RZ ;  /* 0x0000400005007824 */ /* 0x001fc600078e00ff */
[----:B------:R-:W0:Y:S02]  /*29000*/  SYNCS.PHASECHK.TRANS64.TRYWAIT P2, [R3+URZ+0x28460], R2 ;  /* 0x02846002030075a7 */ /* 0x000e24000804017f */
[----:B0-----:R-:W-:Y:S05]  /*29010*/  @!P2 BRA `(.L_x_2142) ;  /* 0x000000a800a8a947 */ /* 0x001fea0003800000 */
.L_x_2503:
[----:B------:R-:W0:Y:S01]  /*29020*/  LDL R12, [R1] ;  /* 0x00000000010c7983 */ /* 0x000e220000100800 */
[----:B------:R-:W-:Y:S01]  /*29030*/  LOP3.LUT R5, R0, R28, RZ, 0xfc, !PT ;  /* 0x0000001c00057212 */ /* 0x000fe200078efcff */
[----:B------:R-:W-:Y:S05]  /*29040*/  WARPSYNC.ALL ;  /* 0x0000000000007948 */ /* 0x000fea0003800000 */
[----:B------:R-:W-:Y:S01]  /*29050*/  IMAD.IADD R13, R22, 0x1, R5 ;  /* 0x00000001160d7824 */ /* 0x000fe200078e0205 */
[----:B------:R-:W1:Y:S01]  /*29060*/  S2R R26, SR_TID.X ;  /* 0x00000000001a7919 */ /* 0x000e620000002100 */
[----:B------:R-:W-:Y:S01]  /*29070*/  VIADD R20, R0, 0x1000 ;  /* 0x0000100000147836 */ /* 0x000fe20000000000 */
[----:B------:R-:W-:-:S02]  /*29080*/  LOP3.LUT P2, RZ, R23, 0x8, RZ, 0xc0, !PT ;  /* 0x0000000817ff7812 */ /* 0x000fc4000784c0ff */
[----:B------:R-:W3:Y:S01]  /*29090*/  LDSM.16.MT88.4 R8, [R13+0x10000] ;  /* 0x010000000d08783b */ /* 0x000ee20000004200 */
[----:B-1----:R-:W-:Y:S01]  /*290a0*/  LOP3.LUT P3, RZ, R26, 0x4, RZ, 0xc0, !PT ;  /* 0x000000041aff7812 */ /* 0x002fe2000786c0ff */
[----:B------:R-:W-:-:S05]  /*290b0*/  IMAD.MOV.U32 R26, RZ, RZ, 0x20 ;  /* 0x00000020ff1a7424 */ /* 0x000fca00078e00ff */
[----:B------:R-:W-:Y:S02]  /*290c0*/  SEL R26, R26, 0xffffffe0, !P3 ;  /* 0xffffffe01a1a7807 */ /* 0x000fe40005800000 */
[C-C-:B---3--:R-:W-:Y:S02]  /*290d0*/  PRMT R4, R8.reuse, 0x6420, R9.reuse ;  /* 0x0000642008047816 */ /* 0x148fe40000000009 */
[----:B------:R-:W-:Y:S02]  /*290e0*/  PRMT R5, R8, 0x7531, R9 ;  /* 0x0000753108057816 */ /* 0x000fe40000000009 */
[C-C-:B--2---:R-:W-:Y:S02]  /*290f0*/  PRMT R6, R10.reuse, 0x6420, R11.reuse ;  /* 0x000064200a067816 */ /* 0x144fe4000000000b */
[----:B------:R-:W-:Y:S02]  /*29100*/  PRMT R7, R10, 0x7531, R11 ;  /* 0x000075310a077816 */ /* 0x000fe4000000000b */
[----:B0-----:R-:W-:-:S02]  /*29110*/  IADD3 R2, R22, R12, R0 ;  /* 0x0000000c16027210 */ /* 0x001fc40007ffe000 */
[----:B------:R-:W-:-:S03]  /*29120*/  LOP3.LUT R12, R0, R24, RZ, 0xfc, !PT ;  /* 0x00000018000c7212 */ /* 0x000fc600078efcff */
[----:B------:R-:W0:Y:S02]  /*29130*/  LDSM.16.MT88.4 R8, [R2+0x10000] ;  /* 0x010000000208783b */ /* 0x000e240000004200 */
[----:B------:R-:W-:-:S05]  /*29140*/  IMAD.IADD R12, R17, 0x1, R12 ;  /* 0x00000001110c7824 */ /* 0x000fca00078e020c */
[----:B------:R1:W-:Y:S02]  /*29150*/  STSM.16.M88.4 [R12], R4 ;  /* 0x000000040c007844 */ /* 0x0003e40000000200 */
[C---:B-1----:R-:W-:Y:S02]  /*29160*/  LOP3.LUT R4, R20.reuse, R24, RZ, 0xfc, !PT ;  /* 0x0000001814047212 */ /* 0x042fe400078efcff */
[----:B------:R-:W-:-:S03]  /*29170*/  LOP3.LUT R20, R20, R28, RZ, 0xfc, !PT ;  /* 0x0000001c14147212 */ /* 0x000fc600078efcff */
[----:B------:R-:W-:Y:S01]  /*29180*/  IMAD.IADD R4, R17, 0x1, R4 ;  /* 0x0000000111047824 */ /* 0x000fe200078e0204 */
[C-C-:B0-----:R-:W-:Y:S02]  /*29190*/  PRMT R12, R8.reuse, 0x6420, R9.reuse ;  /* 0x00006420080c7816 */ /* 0x141fe40000000009 */
[----:B------:R-:W-:Y:S02]  /*291a0*/  PRMT R13, R8, 0x7531, R9 ;  /* 0x00007531080d7816 */ /* 0x000fe40000000009 */
[C-C-:B------:R-:W-:Y:S02]  /*291b0*/  PRMT R14, R10.reuse, 0x6420, R11.reuse ;  /* 0x000064200a0e7816 */ /* 0x140fe4000000000b */
[----:B------:R-:W-:-:S05]  /*291c0*/  PRMT R15, R10, 0x7531, R11 ;  /* 0x000075310a0f7816 */ /* 0x000fca000000000b */
[----:B------:R0:W-:Y:S02]  /*291d0*/  STSM.16.M88.4 [R4], R12 ;  /* 0x0000000c04007844 */ /* 0x0001e40000000200 */
[----:B0-----:R-:W-:Y:S02]  /*291e0*/  VIADD R12, R0, 0x2000 ;  /* 0x00002000000c7836 */ /* 0x001fe40000000000 */
[----:B------:R-:W-:Y:S01]  /*291f0*/  IMAD.IADD R13, R26, 0x1, R0 ;  /* 0x000000011a0d7824 */ /* 0x000fe200078e0200 */
[----:B------:R-:W-:Y:S02]  /*29200*/  LOP3.LUT R26, R24, 0x1000, RZ, 0xfc, !PT ;  /* 0x00001000181a7812 */ /* 0x000fe400078efcff */
[C---:B------:R-:W-:Y:S02]  /*29210*/  LOP3.LUT R4, R12.reuse, R28, RZ, 0xfc, !PT ;  /* 0x0000001c0c047212 */ /* 0x040fe400078efcff */
[----:B------:R-:W-:-:S03]  /*29220*/  LOP3.LUT R12, R12, R24, RZ, 0xfc, !PT ;  /* 0x000000180c0c7212 */ /* 0x000fc600078efcff */
[----:B------:R-:W-:Y:S02]  /*29230*/  IMAD.IADD R4, R22, 0x1, R4 ;  /* 0x0000000116047824 */ /* 0x000fe400078e0204 */
[----:B------:R-:W-:-:S03]  /*29240*/  IMAD.IADD R12, R17, 0x1, R12 ;  /* 0x00000001110c7824 */ /* 0x000fc600078e020c */
[----:B------:R-:W0:Y:S02]  /*29250*/  LDSM.16.MT88.4 R8, [R4+0x10000] ;  /* 0x010000000408783b */ /* 0x000e240000004200 */
[C-C-:B0-----:R-:W-:Y:S02]  /*29260*/  PRMT R4, R8.reuse, 0x6420, R9.reuse ;  /* 0x0000642008047816 */ /* 0x141fe40000000009 */
[----:B------:R-:W-:Y:S02]  /*29270*/  PRMT R5, R8, 0x7531, R9 ;  /* 0x0000753108057816 */ /* 0x000fe40000000009 */
[C-C-:B------:R-:W-:Y:S02]  /*29280*/  PRMT R6, R10.reuse, 0x6420, R11.reuse ;  /* 0x000064200a067816 */ /* 0x140fe4000000000b */
[----:B------:R-:W-:Y:S02]  /*29290*/  PRMT R7, R10, 0x7531, R11 ;  /* 0x000075310a077816 */ /* 0x000fe4000000000b */
[----:B------:R-:W0:Y:S04]  /*292a0*/  LDSM.16.MT88.4 R8, [R2+0x12000] ;  /* 0x012000000208783b */ /* 0x000e280000004200 */
[----:B------:R1:W-:Y:S02]  /*292b0*/  STSM.16.M88.4 [R12], R4 ;  /* 0x000000040c007844 */ /* 0x0003e40000000200 */
[----:B-1----:R-:W-:Y:S01]  /*292c0*/  VIADD R12, R0, 0x3000 ;  /* 0x00003000000c7836 */ /* 0x002fe20000000000 */
[----:B------:R-:W-:-:S02]  /*292d0*/  IADD3 R0, R17, R13, R24 ;  /* 0x0000000d11007210 */ /* 0x000fc40007ffe018 */
[C---:B------:R-:W-:Y:S02]  /*292e0*/  IADD3 R13, R17.reuse, R26, R13 ;  /* 0x0000001a110d7210 */ /* 0x040fe40007ffe00d */
[C-C-:B0-----:R-:W-:Y:S02]  /*292f0*/  PRMT R4, R8.reuse, 0x6420, R9.reuse ;  /* 0x0000642008047816 */ /* 0x141fe40000000009 */
[----:B------:R-:W-:Y:S02]  /*29300*/  PRMT R5, R8, 0x7531, R9 ;  /* 0x0000753108057816 */ /* 0x000fe40000000009 */
[----:B------:R-:W-:Y:S02]  /*29310*/  LOP3.LUT R8, R12, R24, RZ, 0xfc, !PT ;  /* 0x000000180c087212 */ /* 0x000fe400078efcff */
[C-C-:B------:R-:W-:Y:S02]  /*29320*/  PRMT R6, R10.reuse, 0x6420, R11.reuse ;  /* 0x000064200a067816 */ /* 0x140fe4000000000b */
[----:B------:R-:W-:Y:S01]  /*29330*/  PRMT R7, R10, 0x7531, R11 ;  /* 0x000075310a077816 */ /* 0x000fe2000000000b */
[----:B------:R-:W-:Y:S01]  /*29340*/  IMAD.IADD R8, R17, 0x1, R8 ;  /* 0x0000000111087824 */ /* 0x000fe200078e0208 */
[----:B------:R-:W-:-:S04]  /*29350*/  LOP3.LUT R12, R12, R28, RZ, 0xfc, !PT ;  /* 0x0000001c0c0c7212 */ /* 0x000fc800078efcff */
[----:B------:R0:W-:Y:S02]  /*29360*/  STSM.16.M88.4 [R8], R4 ;  /* 0x0000000408007844 */ /* 0x0001e40000000200 */
[----:B0-----:R-:W-:-:S06]  /*29370*/  IMAD.IADD R8, R22, 0x1, R20 ;  /* 0x0000000116087824 */ /* 0x001fcc00078e0214 */
[----:B------:R-:W0:Y:S02]  /*29380*/  LDSM.16.MT88.4 R8, [R8+0x10000] ;  /* 0x010000000808783b */ /* 0x000e240000004200 */
[C-C-:B0-----:R-:W-:Y:S02]  /*29390*/  PRMT R4, R8.reuse, 0x6420, R9.reuse ;  /* 0x0000642008047816 */ /* 0x141fe40000000009 */
[----:B------:R-:W-:Y:S02]  /*293a0*/  PRMT R5, R8, 0x7531, R9 ;  /* 0x0000753108057816 */ /* 0x000fe40000000009 */
[C-C-:B------:R-:W-:Y:S02]  /*293b0*/  PRMT R6, R10.reuse, 0x6420, R11.reuse ;  /* 0x000064200a067816 */ /* 0x140fe4000000000b */
[----:B------:R-:W-:Y:S02]  /*293c0*/  PRMT R7, R10, 0x7531, R11 ;  /* 0x000075310a077816 */ /* 0x000fe4000000000b */
[----:B------:R-:W0:Y:S04]  /*293d0*/  LDSM.16.MT88.4 R8, [R2+0x11000] ;  /* 0x011000000208783b */ /* 0x000e280000004200 */
[----:B------:R0:W-:Y:S02]  /*293e0*/  STSM.16.M88.4 [R0], R4 ;  /* 0x0000000400007844 */ /* 0x0001e40000000200 */
[----:B0-----:R-:W-:-:S02]  /*293f0*/  PRMT R4, R8, 0x6420, R9 ;  /* 0x0000642008047816 */ /* 0x001fc40000000009 */
[----:B------:R-:W-:Y:S01]  /*29400*/  PRMT R5, R8, 0x7531, R9 ;  /* 0x0000753108057816 */ /* 0x000fe20000000009 */
[----:B------:R-:W-:Y:S01]  /*29410*/  IMAD.IADD R8, R22, 0x1, R12 ;  /* 0x0000000116087824 */ /* 0x000fe200078e020c */
[C-C-:B------:R-:W-:Y:S02]  /*29420*/  PRMT R6, R10.reuse, 0x6420, R11.reuse ;  /* 0x000064200a067816 */ /* 0x140fe4000000000b */
[----:B------:R-:W-:-:S05]  /*29430*/  PRMT R7, R10, 0x7531, R11 ;  /* 0x000075310a077816 */ /* 0x000fca000000000b */
[----:B------:R-:W-:Y:S04]  /*29440*/  STSM.16.M88.4 [R13], R4 ;  /* 0x000000040d007844 */ /* 0x000fe80000000200 */
        /* <DEDUP_REMOVED lines=20> */
.L_x_2143:
[----:B-1----:R1:W-:Y:S01]  /*29590*/  SYNCS.ARRIVE.TRANS64.A1T0 RZ, [R3+URZ+0x28450], RZ ;  /* 0x028450ff03ff79a7 */ /* 0x0023e2000810003f */
[----:B------:R-:W-:Y:S06]  /*295a0*/  BAR.SYNC.DEFER_BLOCKING 0x2, 0x80 ;  /* 0x0082000000007b1d */ /* 0x000fec0000010000 */
[----:B------:R-:W-:Y:S05]  /*295b0*/  @!P0 BRA `(.L_x_2144) ;  /* 0x0000000000048947 */ /* 0x000fea0003800000 */
[----:B------:R-:W-:Y:S01]  /*295c0*/  BPT.TRAP 0x1 ;  /* 0x000000040000795c */ /* 0x000fe20000300000 */
.L_x_2144:
[----:B------:R-:W-:Y:S02]  /*295d0*/  VIADD R0, R3, 0x28480 ;  /* 0x0002848003007836 */ /* 0x000fe40000000000 */
[----:B0-----:R-:W-:Y:S02]  /*295e0*/  IMAD.MOV.U32 R5, RZ, RZ, R25 ;  /* 0x000000ffff057224 */ /* 0x001fe400078e0019 */
[----:B------:R-:W-:Y:S01]  /*295f0*/  IMAD.MOV.U32 R7, RZ, RZ, R30 ;  /* 0x000000ffff077224 */ /* 0x000fe200078e001e */
[----:B------:R-:W-:-:S04]  /*29600*/  PRMT R0, R37, 0x654, R0 ;  /* 0x0000065425007816 */ /* 0x000fc80000000000 */
[----:B------:R2:W-:Y:S01]  /*29610*/  SYNCS.ARRIVE.TRANS64.RED.A1T0 RZ, [R0+URZ], RZ ;  /* 0x000000ff00ff79a7 */ /* 0x0005e2000810043f */
[----:B------:R-:W-:Y:S05]  /*29620*/  @P1 BRA `(.L_x_2145) ;  /* 0xffffffec00581947 */ /* 0x000fea000383ffff */
.L_x_2125:
[----:B--2---:R-:W2:Y:S01]  /*29630*/  S2R R0, SR_TID.X ;  /* 0x0000000000007919 */ /* 0x004ea20000002100 */
[----:B------:R-:W-:Y:S01]  /*29640*/  BSSY B0, `(.L_x_2146) ;  /* 0x0000012000007945 */ /* 0x000fe20003800000 */
[----:B--2---:R-:W-:Y:S01]  /*29650*/  LOP3.LUT R2, R0, 0x7f, RZ, 0xc0, !PT ;  /* 0x0000007f00027812 */ /* 0x004fe200078ec0ff */
[----:B------:R-:W-:-:S03]  /*29660*/  IMAD.U32 R0, RZ, RZ, UR38 ;  /* 0x00000026ff007e24 */ /* 0x000fc6000f8e00ff */
[----:B------:R-:W-:Y:S02]  /*29670*/  ISETP.NE.AND P1, PT, R2, RZ, PT ;  /* 0x000000ff0200720c */ /* 0x000fe40003f25270 */
[----:B------:R-:W-:-:S11]  /*29680*/  ISETP.NE.AND P0, PT, R0, 0x3, PT ;  /* 0x000000030000780c */ /* 0x000fd60003f05270 */
[----:B------:R-:W-:Y:S05]  /*29690*/  @P1 BRA `(.L_x_2147) ;  /* 0x0000000000301947 */ /* 0x000fea0003800000 */
[----:B------:R-:W2:Y:S01]  /*296a0*/  S2R R5, SR_LANEID ;  /* 0x0000000000057919 */ /* 0x000ea20000000000 */
[----:B------:R-:W-:Y:S01]  /*296b0*/  VOTEU.ANY UR4, UPT, PT ;  /* 0x0000000000047886 */ /* 0x000fe200038e0100 */
[----:B01----:R-:W0:Y:S01]  /*296c0*/  LDC.64 R2, c[0x0][0xc60] ;  /* 0x00031800ff027b82 */ /* 0x003e220000000a00 */
[----:B------:R-:W2:Y:S02]  /*296d0*/  FLO.U32 R0, UR4 ;  /* 0x0000000400007d00 */ /* 0x000ea400080e0000 */
[----:B--2---:R-:W-:-:S06]  /*296e0*/  ISETP.EQ.U32.AND P1, PT, R0, R5, PT ;  /* 0x000000050000720c */ /* 0x004fcc0003f22070 */
[----:B------:R-:W0:Y:S07]  /*296f0*/  POPC R5, UR4 ;  /* 0x0000000400057d09 */ /* 0x000e2e0008000000 */
[----:B0-----:R-:W2:Y:S01]  /*29700*/  @P1 ATOMG.E.ADD.STRONG.GPU PT, R3, desc[UR36][R2.64], R5 ;  /* 0x00000005020319a8 */ /* 0x001ea200081ee1e4 */
[----:B------:R-:W0:Y:S02]  /*29710*/  S2R R4, SR_LTMASK ;  /* 0x0000000000047919 */ /* 0x000e240000003900 */
[----:B0-----:R-:W-:-:S04]  /*29720*/  LOP3.LUT R4, R4, UR4, RZ, 0xc0, !PT ;  /* 0x0000000404047c12 */ /* 0x001fc8000f8ec0ff */
[----:B------:R-:W0:Y:S01]  /*29730*/  POPC R7, R4 ;  /* 0x0000000400077309 */ /* 0x000e220000000000 */
[----:B--2---:R-:W0:Y:S02]  /*29740*/  SHFL.IDX PT, R0, R3, R0, 0x1f ;  /* 0x00001f0003007589 */ /* 0x004e2400000e0000 */
[----:B0-----:R-:W-:-:S07]  /*29750*/  IADD3 R16, R0, UR39, R7 ;  /* 0x0000002700107c10 */ /* 0x001fce000fffe007 */
.L_x_2147:
[----:B------:R-:W-:Y:S05]  /*29760*/  BSYNC B0 ;  /* 0x0000000000007941 */ /* 0x000fea0003800000 */
.L_x_2146:
[----:B------:R-:W-:Y:S05]  /*29770*/  @!P0 BRA `(.L_x_2148) ;  /* 0x0000000000048947 */ /* 0x000fea0003800000 */
[----:B------:R-:W-:Y:S01]  /*29780*/  BPT.TRAP 0x1 ;  /* 0x000000040000795c */ /* 0x000fe20000300000 */
.L_x_2148:
[----:B01----:R-:W-:Y:S01]  /*29790*/  LOP3.LUT R3, R30, 0x1, RZ, 0x3c, !PT ;  /* 0x000000011e037812 */ /* 0x003fe200078e3cff */
[----:B------:R-:W-:Y:S01]  /*297a0*/  IMAD R0, R25, 0x8, R22 ;  /* 0x0000000819007824 */ /* 0x000fe200078e0216 */
[----:B------:R-:W-:Y:S02]  /*297b0*/  BSSY B0, `(.L_x_2149) ;  /* 0x0000004000007945 */ /* 0x000fe40003800000 */
[----:B------:R-:W-:-:S04]  /*297c0*/  SHF.L.U32 R3, R3, 0x1f, RZ ;  /* 0x0000001f03037819 */ /* 0x000fc800000006ff */
[----:B------:R-:W0:Y:S02]  /*297d0*/  SYNCS.PHASECHK.TRANS64.TRYWAIT P1, [R0+URZ+0x28470], R3 ;  /* 0x02847003000075a7 */ /* 0x000e24000802017f */
[----:B0-----:R-:W-:Y:S05]  /*297e0*/  @!P1 BRA `(.L_x_2150) ;  /* 0x000000a000c89947 */ /* 0x001fea0003800000 */
.L_x_2504:
[----:B------:R-:W-:Y:S05]  /*297f0*/  BSYNC B0 ;  /* 0x0000000000007941 */ /* 0x000fea0003800000 */
.L_x_2149:
[----:B------:R-:W-:-:S13]  /*29800*/  LOP3.LUT P1, RZ, R23, 0x8, RZ, 0xc0, !PT ;  /* 0x0000000817ff7812 */ /* 0x000fda000782c0ff */
[----:B------:R-:W-:Y:S05]  /*29810*/  @!P1 BRA `(.L_x_2151) ;  /* 0x0000000000049947 */ /* 0x000fea0003800000 */
[----:B------:R-:W-:Y:S01]  /*29820*/  BPT.TRAP 0x1 ;  /* 0x000000040000795c */ /* 0x000fe20000300000 */
.L_x_2151:
[----:B0-----:R-:W-:-:S04]  /*29830*/  SHF.L.U32 R3, R30, 0x1f, RZ ;  /* 0x0000001f1e037819 */ /* 0x001fc800000006ff */
[----:B------:R-:W0:Y:S02]  /*29840*/  SYNCS.PHASECHK.TRANS64.TRYWAIT P1, [R0+URZ+0x28460], R3 ;  /* 0x02846003000075a7 */ /* 0x000e24000802017f */
[----:B0-----:R-:W-:Y:S05]  /*29850*/  @!P1 BRA `(.L_x_2152) ;  /* 0x000000a000c09947 */ /* 0x001fea0003800000 */
.L_x_2505:
[----:B------:R-:W2:Y:S01]  /*29860*/  LDL R2, [R1] ;  /* 0x0000000001027983 */ /* 0x000ea20000100800 */
[----:B0-----:R-:W-:Y:S01]  /*29870*/  IMAD.SHL.U32 R3, R25, 0x4000, RZ ;  /* 0x0000400019037824 */ /* 0x001fe200078e00ff */
[----:B------:R-:W-:Y:S05]  /*29880*/  WARPSYNC.ALL ;  /* 0x0000000000007948 */ /* 0x000fea0003800000 */
[C---:B------:R-:W-:Y:S01]  /*29890*/  LOP3.LUT R5, R3.reuse, R28, RZ, 0xfc, !PT ;  /* 0x0000001c03057212 */ /* 0x040fe200078efcff */
[C---:B------:R-:W-:Y:S01]  /*298a0*/  VIADD R18, R3.reuse, 0x1000 ;  /* 0x0000100003127836 */ /* 0x040fe20000000000 */
[----:B------:R-:W-:Y:S01]  /*298b0*/  LOP3.LUT R12, R3, R24, RZ, 0xfc, !PT ;  /* 0x00000018030c7212 */ /* 0x000fe200078efcff */
[----:B------:R-:W0:Y:S01]  /*298c0*/  S2R R26, SR_TID.X ;  /* 0x00000000001a7919 */ /* 0x000e220000002100 */
[----:B------:R-:W-:Y:S01]  /*298d0*/  IMAD.MOV.U32 R27, RZ, RZ, 0x20 ;  /* 0x00000020ff1b7424 */ /* 0x000fe200078e00ff */
[----:B------:R-:W-:Y:S01]  /*298e0*/  LOP3.LUT P1, RZ, R23, 0x8, RZ, 0xc0, !PT ;  /* 0x0000000817ff7812 */ /* 0x000fe2000782c0ff */
[----:B------:R-:W-:Y:S01]  /*298f0*/  IMAD.IADD R13, R22, 0x1, R5 ;  /* 0x00000001160d7824 */ /* 0x000fe200078e0205 */
[----:B------:R-:W-:-:S04]  /*29900*/  IADD3 R12, R17, R12, RZ ;  /* 0x0000000c110c7210 */ /* 0x000fc80007ffe0ff */
[----:B------:R-:W1:Y:S01]  /*29910*/  LDSM.16.MT88.4 R4, [R13+0x10000] ;  /* 0x010000000d04783b */ /* 0x000e620000004200 */
[----:B0-----:R-:W-:Y:S02]  /*29920*/  LOP3.LUT P2, RZ, R26, 0x4, RZ, 0xc0, !PT ;  /* 0x000000041aff7812 */ /* 0x001fe4000784c0ff */
[----:B------:R-:W-:Y:S02]  /*29930*/  LOP3.LUT R26, R24, 0x1000, RZ, 0xfc, !PT ;  /* 0x00001000181a7812 */ /* 0x000fe400078efcff */
[----:B------:R-:W-:Y:S02]  /*29940*/  SEL R27, R27, 0xffffffe0, !P2 ;  /* 0xffffffe01b1b7807 */ /* 0x000fe40005000000 */
[C-C-:B-1----:R-:W-:Y:S02]  /*29950*/  PRMT R8, R4.reuse, 0x6420, R5.reuse ;  /* 0x0000642004087816 */ /* 0x142fe40000000005 */
[----:B------:R-:W-:Y:S02]  /*29960*/  PRMT R9, R4, 0x7531, R5 ;  /* 0x0000753104097816 */ /* 0x000fe40000000005 */
[----:B------:R-:W-:-:S02]  /*29970*/  PRMT R10, R6, 0x6420, R7 ;  /* 0x00006420060a7816 */ /* 0x000fc40000000007 */
[----:B------:R-:W-:Y:S02]  /*29980*/  PRMT R11, R6, 0x7531, R7 ;  /* 0x00007531060b7816 */ /* 0x000fe40000000007 */
[----:B--2---:R-:W-:-:S05]  /*29990*/  IADD3 R2, R22, R2, R3 ;  /* 0x0000000216027210 */ /* 0x004fca0007ffe003 */
[----:B------:R-:W0:Y:S04]  /*299a0*/  LDSM.16.MT88.4 R4, [R2+0x10000] ;  /* 0x010000000204783b */ /* 0x000e280000004200 */
[----:B------:R0:W-:Y:S02]  /*299b0*/  STSM.16.M88.4 [R12], R8 ;  /* 0x000000080c007844 */ /* 0x0001e40000000200 */
[C-C-:B0-----:R-:W-:Y:S02]  /*299c0*/  PRMT R8, R4.reuse, 0x6420, R5.reuse ;  /* 0x0000642004087816 */ /* 0x141fe40000000005 */
[----:B------:R-:W-:Y:S02]  /*299d0*/  PRMT R9, R4, 0x7531, R5 ;  /* 0x0000753104097816 */ /* 0x000fe40000000005 */
[----:B------:R-:W-:-:S02]  /*299e0*/  LOP3.LUT R4, R18, R24, RZ, 0xfc, !PT ;  /* 0x0000001812047212 */ /* 0x000fc400078efcff */
[C-C-:B------:R-:W-:Y:S02]  /*299f0*/  PRMT R10, R6.reuse, 0x6420, R7.reuse ;  /* 0x00006420060a7816 */ /* 0x140fe40000000007 */
[----:B------:R-:W-:Y:S01]  /*29a00*/  PRMT R11, R6, 0x7531, R7 ;  /* 0x00007531060b7816 */ /* 0x000fe20000000007 */
[----:B------:R-:W-:-:S05]  /*29a10*/  IMAD.IADD R20, R17, 0x1, R4 ;  /* 0x0000000111147824 */ /* 0x000fca00078e0204 */
[----:B------:R0:W-:Y:S02]  /*29a20*/  STSM.16.M88.4 [R20], R8 ;  /* 0x0000000814007844 */ /* 0x0001e40000000200 */
[----:B0-----:R-:W-:-:S05]  /*29a30*/  VIADD R8, R3, 0x2000 ;  /* 0x0000200003087836 */ /* 0x001fca0000000000 */
        /* <DEDUP_REMOVED lines=11> */
[----:B-1----:R-:W-:-:S02]  /*29af0*/  VIADD R12, R3, 0x3000 ;  /* 0x00003000030c7836 */ /* 0x002fc40000000000 */
[----:B------:R-:W-:-:S05]  /*29b00*/  IMAD.IADD R14, R27, 0x1, R3 ;  /* 0x000000011b0e7824 */ /* 0x000fca00078e0203 */
[C---:B------:R-:W-:Y:S02]  /*29b10*/  IADD3 R3, R17.reuse, R14, R24 ;  /* 0x0000000e11037210 */ /* 0x040fe40007ffe018 */
[C-C-:B0-----:R-:W-:Y:S02]  /*29b20*/  PRMT R8, R4.reuse, 0x6420, R5.reuse ;  /* 0x0000642004087816 */ /* 0x141fe40000000005 */
[----:B------:R-:W-:Y:S02]  /*29b30*/  PRMT R9, R4, 0x7531, R5 ;  /* 0x0000753104097816 */ /* 0x000fe40000000005 */
[----:B------:R-:W-:Y:S02]  /*29b40*/  LOP3.LUT R4, R12, R24, RZ, 0xfc, !PT ;  /* 0x000000180c047212 */ /* 0x000fe400078efcff */
[----:B------:R-:W-:Y:S02]  /*29b50*/  LOP3.LUT R5, R18, R28, RZ, 0xfc, !PT ;  /* 0x0000001c12057212 */ /* 0x000fe400078efcff */
[C-C-:B------:R-:W-:Y:S01]  /*29b60*/  PRMT R10, R6.reuse, 0x6420, R7.reuse ;  /* 0x00006420060a7816 */ /* 0x140fe20000000007 */
[C---:B------:R-:W-:Y:S01]  /*29b70*/  IMAD.IADD R20, R17.reuse, 0x1, R4 ;  /* 0x0000000111147824 */ /* 0x040fe200078e0204 */
[----:B------:R-:W-:Y:S01]  /*29b80*/  PRMT R11, R6, 0x7531, R7 ;  /* 0x00007531060b7816 */ /* 0x000fe20000000007 */
[----:B------:R-:W-:Y:S01]  /*29b90*/  IMAD.IADD R18, R22, 0x1, R5 ;  /* 0x0000000116127824 */ /* 0x000fe200078e0205 */
[----:B------:R-:W-:-:S03]  /*29ba0*/  IADD3 R17, R17, R26, R14 ;  /* 0x0000001a11117210 */ /* 0x000fc60007ffe00e */
[----:B------:R-:W-:Y:S04]  /*29bb0*/  STSM.16.M88.4 [R20], R8 ;  /* 0x0000000814007844 */ /* 0x000fe80000000200 */
[----:B------:R-:W0:Y:S02]  /*29bc0*/  LDSM.16.MT88.4 R4, [R18+0x10000] ;  /* 0x010000001204783b */ /* 0x000e240000004200 */
[C-C-:B0-----:R-:W-:Y:S02]  /*29bd0*/  PRMT R8, R4.reuse, 0x6420, R5.reuse ;  /* 0x0000642004087816 */ /* 0x141fe40000000005 */
[----:B------:R-:W-:Y:S02]  /*29be0*/  PRMT R9, R4, 0x7531, R5 ;  /* 0x0000753104097816 */ /* 0x000fe40000000005 */
[----:B------:R-:W-:-:S02]  /*29bf0*/  PRMT R10, R6, 0x6420, R7 ;  /* 0x00006420060a7816 */ /* 0x000fc40000000007 */
[----:B------:R-:W-:Y:S02]  /*29c00*/  PRMT R11, R6, 0x7531, R7 ;  /* 0x00007531060b7816 */ /* 0x000fe40000000007 */
[----:B------:R-:W0:Y:S04]  /*29c10*/  LDSM.16.MT88.4 R4, [R2+0x11000] ;  /* 0x011000000204783b */ /* 0x000e280000004200 */
[----:B------:R0:W-:Y:S02]  /*29c20*/  STSM.16.M88.4 [R3], R8 ;  /* 0x0000000803007844 */ /* 0x0001e40000000200 */
[C-C-:B0-----:R-:W-:Y:S02]  /*29c30*/  PRMT R8, R4.reuse, 0x6420, R5.reuse ;  /* 0x0000642004087816 */ /* 0x141fe40000000005 */
[----:B------:R-:W-:-:S02]  /*29c40*/  PRMT R9, R4, 0x7531, R5 ;  /* 0x0000753104097816 */ /* 0x000fc40000000005 */
        /* <DEDUP_REMOVED lines=13> */
[----:B------:R-:W-:Y:S02]  /*29d20*/  PRMT R9, R4, 0x7531, R5 ;  /* 0x0000753104097816 */ /* 0x000fe40000000005 */
        /* <DEDUP_REMOVED lines=8> */
[----:B0-----:R-:W0:Y:S01]  /*29db0*/  FENCE.VIEW.ASYNC.S ;  /* 0x00000000000073c6 */ /* 0x001e220000000000 */
[----:B------:R-:W-:Y:S05]  /*29dc0*/  @!P1 BRA `(.L_x_2153) ;  /* 0x0000000000049947 */ /* 0x000fea0003800000 */
[----:B------:R-:W-:Y:S01]  /*29dd0*/  BPT.TRAP 0x1 ;  /* 0x000000040000795c */ /* 0x000fe20000300000 */
.L_x_2153:
[----:B0-----:R0:W-:Y:S01]  /*29de0*/  SYNCS.ARRIVE.TRANS64.A1T0 RZ, [R0+URZ+0x28450], RZ ;  /* 0x028450ff00ff79a7 */ /* 0x0011e2000810003f */
[----:B------:R-:W-:Y:S06]  /*29df0*/  BAR.SYNC.DEFER_BLOCKING 0x2, 0x80 ;  /* 0x0082000000007b1d */ /* 0x000fec0000010000 */
[----:B------:R-:W-:Y:S05]  /*29e00*/  @!P0 BRA `(.L_x_2154) ;  /* 0x0000000000048947 */ /* 0x000fea0003800000 */
[----:B------:R-:W-:Y:S01]  /*29e10*/  BPT.TRAP 0x1 ;  /* 0x000000040000795c */ /* 0x000fe20000300000 */
.L_x_2154:
[----:B0-----:R-:W-:Y:S02]  /*29e20*/  VIADD R0, R0, 0x28480 ;  /* 0x0002848000007836 */ /* 0x001fe40000000000 */
[----:B------:R-:W-:-:S03]  /*29e30*/  VIADD R25, R25, 0x1 ;  /* 0x0000000119197836 */ /* 0x000fc60000000000 */
[----:B------:R-:W-:Y:S02]  /*29e40*/  PRMT R0, R37, 0x654, R0 ;  /* 0x0000065425007816 */ /* 0x000fe40000000000 */
[C---:B------:R-:W-:Y:S02]  /*29e50*/  ISETP.NE.AND P0, PT, R25.reuse, 0x2, PT ;  /* 0x000000021900780c */ /* 0x040fe40003f05270 */
[----:B------:R2:W-:Y:S02]  /*29e60*/  SYNCS.ARRIVE.TRANS64.RED.A1T0 RZ, [R0+URZ], RZ ;  /* 0x000000ff00ff79a7 */ /* 0x0005e4000810043f */
[----:B-1----:R-:W-:Y:S02]  /*29e70*/  SEL R3, RZ, 0x1, P0 ;  /* 0x00000001ff037807 */ /* 0x002fe40000000000 */
[----:B------:R-:W-:Y:S02]  /*29e80*/  SEL R25, R25, RZ, P0 ;  /* 0x000000ff19197207 */ /* 0x000fe40000000000 */
[----:B------:R-:W-:-:S07]  /*29e90*/  LOP3.LUT R30, R30, R3, RZ, 0x3c, !PT ;  /* 0x000000031e1e7212 */ /* 0x000fce00078e3cff */
.L_x_2095:
[----:B------:R-:W-:-:S13]  /*29ea0*/  LOP3.LUT P0, RZ, R23, 0x10, RZ, 0xc0, !PT ;  /* 0x0000001017ff7812 */ /* 0x000fda000780c0ff */
[----:B------:R-:W-:Y:S05]  /*29eb0*/  @!P0 BRA `(.L_x_2155) ;  /* 0x0000000000248947 */ /* 0x000fea0003800000 */
[----:B------:R-:W-:Y:S05]  /*29ec0*/  WARPSYNC.ALL ;  /* 0x0000000000007948 */ /* 0x000fea0003800000 */
[----:B------:R-:W3:Y:S08]  /*29ed0*/  S2UR UR4, SR_CgaCtaId ;  /* 0x00000000000479c3 */ /* 0x000ef00000008800 */
[----:B------:R-:W-:Y:S01]  /*29ee0*/  BAR.SYNC.DEFER_BLOCKING 0x5, 0x180 ;  /* 0x0146000000007b1d */ /* 0x000fe20000010000 */
[----:B------:R-:W-:Y:S01]  /*29ef0*/  MOV R22, 0x400 ;  /* 0x0000040000167802 */ /* 0x000fe20000000f00 */
[----:B---3--:R-:W-:-:S05]  /*29f00*/  IMAD.U32 R37, RZ, RZ, UR4 ;  /* 0x00000004ff257e24 */ /* 0x008fca000f8e00ff */
[----:B------:R-:W-:-:S05]  /*29f10*/  LEA R22, R37, R22, 0x18 ;  /* 0x0000001625167211 */ /* 0x000fca00078ec0ff */
[----:B------:R3:W4:Y:S01]  /*29f20*/  LDS.128 R16, [R22+0x284d0] ;  /* 0x0284d00016107984 */ /* 0x0007220000000c00 */
[----:B------:R-:W-:Y:S06]  /*29f30*/  BAR.ARV 0x4, 0x180 ;  /* 0x0106000000007b1d */ /* 0x000fec0000002000 */
[----:B------:R-:W-:Y:S05]  /*29f40*/  BRA `(.L_x_2156) ;  /* 0x0000000c00d47947 */ /* 0x000fea0003800000 */
.L_x_2155:
[----:B--2---:R-:W2:Y:S01]  /*29f50*/  S2R R0, SR_TID.X ;  /* 0x0000000000007919 */ /* 0x004ea20000002100 */
[----:B------:R-:W-:Y:S01]  /*29f60*/  UMOV UR4, 0xffffffff ;  /* 0xffffffff00047882 */ /* 0x000fe20000000000 */
[----:B--2---:R-:W-:-:S04]  /*29f70*/  LOP3.LUT R8, R0, 0x1f, RZ, 0xc0, !PT ;  /* 0x0000001f00087812 */ /* 0x004fc800078ec0ff */
[----:B------:R-:W-:Y:S01]  /*29f80*/  ISETP.NE.AND P0, PT, R8, 0x1f, PT ;  /* 0x0000001f0800780c */ /* 0x000fe20003f05270 */
[----:B------:R-:W-:-:S12]  /*29f90*/  BRA.DIV UR4, `(.L_x_2157) ;  /* 0x0000009e04047947 */ /* 0x000fd8000b800000 */
[----:B------:R-:W-:Y:S01]  /*29fa0*/  IMAD.IADD R9, R19, 0x1, R8 ;  /* 0x0000000113097824 */ /* 0x000fe200078e0208 */
[----:B------:R-:W-:-:S04]  /*29fb0*/  ULDC UR4, c[0x0][0xc3c] ;  /* 0x00030f0000047ab9 */ /* 0x000fc80000000800 */
[----:B------:R-:W-:-:S13]  /*29fc0*/  ISETP.GE.OR P1, PT, R9, UR4, !P0 ;  /* 0x0000000409007c0c */ /* 0x000fda000c726670 */
[----:B------:R-:W2:Y:S08]  /*29fd0*/  @!P1 LDC.64 R2, c[0x0][0xc80] ;  /* 0x00032000ff029b82 */ /* 0x000eb00000000a00 */
[----:B------:R-:W3:Y:S01]  /*29fe0*/  @!P1 LDC.64 R4, c[0x0][0xc78] ;  /* 0x00031e00ff049b82 */ /* 0x000ee20000000a00 */
[----:B--2---:R-:W-:-:S05]  /*29ff0*/  @!P1 IMAD.WIDE R2, R9, 0x4, R2 ;  /* 0x0000000409029825 */ /* 0x004fca00078e0202 */
[----:B------:R3:W2:Y:S02]  /*2a000*/  @!P1 LDG.E R7, desc[UR36][R2.64] ;  /* 0x0000002402079981 */ /* 0x0006a4000c1e1900 */
[----:B---3--:R-:W-:-:S05]  /*2a010*/  @!P1 IMAD.WIDE R2, R9, 0x4, R4 ;  /* 0x0000000409029825 */ /* 0x008fca00078e0204 */
[----:B------:R-:W3:Y:S01]  /*2a020*/  @!P1 LDG.E R4, desc[UR36][R2.64] ;  /* 0x0000002402049981 */ /* 0x000ee2000c1e1900 */
[----:B------:R-:W-:Y:S01]  /*2a030*/  IMAD.MOV.U32 R17, RZ, RZ, RZ ;  /* 0x000000ffff117224 */ /* 0x000fe200078e00ff */
[C---:B------:R-:W-:Y:S01]  /*2a040*/  ISETP.GE.U32.AND P2, PT, R8.reuse, 0x2, PT ;  /* 0x000000020800780c */ /* 0x040fe20003f46070 */
[----:B------:R-:W-:Y:S01]  /*2a050*/  IMAD.MOV.U32 R5, RZ, RZ, RZ ;  /* 0x000000ffff057224 */ /* 0x000fe200078e00ff */
[C---:B------:R-:W-:Y:S01]  /*2a060*/  ISETP.GE.U32.AND P3, PT, R8.reuse, 0x4, PT ;  /* 0x000000040800780c */ /* 0x040fe20003f66070 */
[----:B------:R-:W-:Y:S01]  /*2a070*/  SHFL.IDX PT, R0, R16, RZ, 0x1f ;  /* 0x00001fff10007589 */ /* 0x000fe200000e0000 */
[C---:B------:R-:W-:Y:S02]  /*2a080*/  ISETP.GE.U32.AND P4, PT, R8.reuse, 0x8, PT ;  /* 0x000000080800780c */ /* 0x040fe40003f86070 */
[----:B------:R-:W-:Y:S01]  /*2a090*/  ISETP.GE.U32.AND P5, PT, R8, 0x10, PT ;  /* 0x000000100800780c */ /* 0x000fe20003fa6070 */
[----:B-1----:R1:W-:Y:S02]  /*2a0a0*/  SHFL.IDX PT, R6, R16, 0x1, 0x1f ;  /* 0x00201f0010067f89 */ /* 0x0023e400000e0000 */
[----:B-1----:R-:W-:-:S02]  /*2a0b0*/  IMAD.MOV.U32 R16, RZ, RZ, RZ ;  /* 0x000000ffff107224 */ /* 0x002fc400078e00ff */
[----:B--2---:R-:W-:Y:S02]  /*2a0c0*/  @!P1 IMAD.MOV.U32 R17, RZ, RZ, R7 ;  /* 0x000000ffff119224 */ /* 0x004fe400078e0007 */
[----:B---3--:R-:W-:Y:S01]  /*2a0d0*/  @!P1 IMAD.MOV.U32 R5, RZ, RZ, R4 ;  /* 0x000000ffff059224 */ /* 0x008fe200078e0004 */
[----:B------:R-:W-:-:S03]  /*2a0e0*/  ISETP.NE.AND P1, PT, R8, RZ, PT ;  /* 0x000000ff0800720c */ /* 0x000fc60003f25270 */
[----:B------:R-:W-:-:S05]  /*2a0f0*/  IMAD R13, R5, R17, RZ ;  /* 0x00000011050d7224 */ /* 0x000fca00078e02ff */
        /* <DEDUP_REMOVED lines=13> */
[----:B-1----:R-:W-:-:S04]  /*2a1d0*/  SEL R7, R14, RZ, P5 ;  /* 0x000000ff0e077207 */ /* 0x002fc80002800000 */
[----:B------:R-:W-:-:S05]  /*2a1e0*/  IADD3 R2, R4, R7, RZ ;  /* 0x0000000704027210 */ /* 0x000fca0007ffe0ff */
[----:B------:R1:W2:Y:S02]  /*2a1f0*/  SHFL.IDX PT, R14, R2, 0x1f, 0x1f ;  /* 0x03e01f00020e7f89 */ /* 0x0002a400000e0000 */
.L_x_2515:
[----:B------:R-:W-:Y:S02]  /*2a200*/  ULDC UR4, c[0x0][0xc38] ;  /* 0x00030e0000047ab9 */ /* 0x000fe40000000800 */
[----:B------:R-:W-:-:S04]  /*2a210*/  IMAD.U32 R4, RZ, RZ, UR4 ;  /* 0x00000004ff047e24 */ /* 0x000fc8000f8e00ff */
[----:B--2---:R-:W-:-:S04]  /*2a220*/  IMAD R3, R14, R4, RZ ;  /* 0x000000040e037224 */ /* 0x004fc800078e02ff */
[----:B------:R-:W-:-:S05]  /*2a230*/  IMAD.IADD R6, R6, 0x1, R3 ;  /* 0x0000000106067824 */ /* 0x000fca00078e0203 */
[----:B------:R-:W-:-:S13]  /*2a240*/  ISETP.GT.AND P6, PT, R6, R0, PT ;  /* 0x000000000600720c */ /* 0x000fda0003fc4270 */
[----:B------:R-:W-:Y:S05]  /*2a250*/  @P6 BRA `(.L_x_2158) ;  /* 0x0000000000a46947 */ /* 0x000fea0003800000 */
.L_x_2161:
[----:B-1----:R-:W1:Y:S01]  /*2a260*/  LDC R2, c[0x0][0xc3c] ;  /* 0x00030f00ff027b82 */ /* 0x002e620000000800 */
[----:B------:R-:W-:-:S05]  /*2a270*/  VIADD R19, R19, 0x1f ;  /* 0x0000001f13137836 */ /* 0x000fca0000000000 */
[----:B-1----:R-:W-:-:S13]  /*2a280*/  ISETP.GE.AND P6, PT, R19, R2, PT ;  /* 0x000000021300720c */ /* 0x002fda0003fc6270 */
[----:B------:R-:W-:Y:S05]  /*2a290*/  @P6 BRA `(.L_x_2159) ;  /* 0x0000000800bc6947 */ /* 0x000fea0003800000 */
[----:B------:R-:W1:Y:S01]  /*2a2a0*/  S2R R3, SR_TID.X ;  /* 0x0000000000037919 */ /* 0x000e620000002100 */
[----:B------:R-:W-:Y:S01]  /*2a2b0*/  IMAD.MOV.U32 R17, RZ, RZ, RZ ;  /* 0x000000ffff117224 */ /* 0x000fe200078e00ff */
[----:B-1----:R-:W-:-:S05]  /*2a2c0*/  LOP3.LUT R3, R3, 0x1f, RZ, 0xc0, !PT ;  /* 0x0000001f03037812 */ /* 0x002fca00078ec0ff */
[----:B------:R-:W-:-:S05]  /*2a2d0*/  IMAD.IADD R7, R19, 0x1, R3 ;  /* 0x0000000113077824 */ /* 0x000fca00078e0203 */
[----:B------:R-:W-:-:S13]  /*2a2e0*/  ISETP.GE.OR P6, PT, R7, R2, !P0 ;  /* 0x000000020700720c */ /* 0x000fda00047c6670 */
[----:B------:R-:W1:Y:S08]  /*2a2f0*/  @!P6 LDC.64 R2, c[0x0][0xc80] ;  /* 0x00032000ff02eb82 */ /* 0x000e700000000a00 */
[----:B------:R-:W2:Y:S01]  /*2a300*/  @!P6 LDC.64 R4, c[0x0][0xc78] ;  /* 0x00031e00ff04eb82 */ /* 0x000ea20000000a00 */
[----:B-1----:R-:W-:-:S05]  /*2a310*/  @!P6 IMAD.WIDE R2, R7, 0x4, R2 ;  /* 0x000000040702e825 */ /* 0x002fca00078e0202 */
[----:B------:R2:W3:Y:S02]  /*2a320*/  @!P6 LDG.E R17, desc[UR36][R2.64] ;  /* 0x000000240211e981 */ /* 0x0004e4000c1e1900 */
[----:B--2---:R-:W-:-:S04]  /*2a330*/  @!P6 IMAD.WIDE R2, R7, 0x4, R4 ;  /* 0x000000040702e825 */ /* 0x004fc800078e0204 */
[----:B------:R-:W-:-:S06]  /*2a340*/  IMAD.MOV.U32 R5, RZ, RZ, RZ ;  /* 0x000000ffff057224 */ /* 0x000fcc00078e00ff */
[----:B------:R-:W3:Y:S01]  /*2a350*/  @!P6 LDG.E R5, desc[UR36][R2.64] ;  /* 0x000000240205e981 */ /* 0x000ee2000c1e1900 */
[----:B------:R-:W-:Y:S01]  /*2a360*/  UMOV UR4, 0xffffffff ;  /* 0xffffffff00047882 */ /* 0x000fe20000000000 */
[----:B---3--:R-:W-:Y:S02]  /*2a370*/  IMAD R13, R5, R17, RZ ;  /* 0x00000011050d7224 */ /* 0x008fe400078e02ff */
[----:B------:R-:W-:Y:S05]  /*2a380*/  BRA.DIV UR4, `(.L_x_2160) ;  /* 0x0000009e04407947 */ /* 0x000fea000b800000 */
        /* <DEDUP_REMOVED lines=15> */
[----:B------:R1:W2:Y:S02]  /*2a480*/  SHFL.IDX PT, R14, R2, 0x1f, 0x1f ;  /* 0x03e01f00020e7f89 */ /* 0x0002a400000e0000 */
.L_x_2523:
[----:B------:R-:W-:Y:S02]  /*2a490*/  ULDC UR4, c[0x0][0xc38] ;  /* 0x00030e0000047ab9 */ /* 0x000fe40000000800 */
[----:B------:R-:W-:-:S04]  /*2a4a0*/  IMAD.U32 R4, RZ, RZ, UR4 ;  /* 0x00000004ff047e24 */ /* 0x000fc8000f8e00ff */
[----:B--2---:R-:W-:-:S04]  /*2a4b0*/  IMAD R3, R14, R4, RZ ;  /* 0x000000040e037224 */ /* 0x004fc800078e02ff */
[----:B------:R-:W-:-:S05]  /*2a4c0*/  IMAD.IADD R6, R3, 0x1, R6 ;  /* 0x0000000103067824 */ /* 0x000fca00078e0206 */
[----:B------:R-:W-:-:S13]  /*2a4d0*/  ISETP.GT.AND P6, PT, R6, R0, PT ;  /* 0x000000000600720c */ /* 0x000fda0003fc4270 */
[----:B------:R-:W-:Y:S05]  /*2a4e0*/  @!P6 BRA `(.L_x_2161) ;  /* 0xfffffffc005ce947 */ /* 0x000fea000383ffff */
.L_x_2158:
[----:B------:R-:W-:Y:S01]  /*2a4f0*/  IMAD.IADD R6, R6, 0x1, -R3 ;  /* 0x0000000106067824 */ /* 0x000fe200078e0a03 */
[----:B------:R-:W-:-:S03]  /*2a500*/  UMOV UR4, 0xffffffff ;  /* 0xffffffff00047882 */ /* 0x000fc60000000000 */
[----:B------:R-:W-:-:S05]  /*2a510*/  IMAD R3, R2, R4, R6 ;  /* 0x0000000402037224 */ /* 0x000fca00078e0206 */
[----:B------:R-:W-:Y:S01]  /*2a520*/  ISETP.GT.AND P6, PT, R3, R0, PT ;  /* 0x000000000300720c */ /* 0x000fe20003fc4270 */
[----:B------:R-:W-:-:S12]  /*2a530*/  BRA.DIV UR4, `(.L_x_2162) ;  /* 0x0000009e048c7947 */ /* 0x000fd8000b800000 */
[----:B------:R-:W-:-:S04]  /*2a540*/  VOTE.ANY R3, PT, !P6 ;  /* 0x0000000000037806 */ /* 0x000fc800070e0100 */
[----:B------:R-:W2:Y:S02]  /*2a550*/  POPC R7, R3 ;  /* 0x0000000300077309 */ /* 0x000ea40000000000 */
[----:B--2---:R2:W3:Y:S01]  /*2a560*/  SHFL.IDX PT, R17, R17, R7, 0x1f ;  /* 0x00001f0711117589 */ /* 0x0044e200000e0000 */
[----:B------:R-:W-:-:S03]  /*2a570*/  IMAD.IADD R19, R7, 0x1, R19 ;  /* 0x0000000107137824 */ /* 0x000fc600078e0213 */
[----:B------:R2:W4:Y:S04]  /*2a580*/  SHFL.IDX PT, R5, R5, R7, 0x1f ;  /* 0x00001f0705057589 */ /* 0x00052800000e0000 */
.L_x_2528:
[----:B------:R-:W-:-:S13]  /*2a590*/  ISETP.NE.AND P0, PT, R3, RZ, PT ;  /* 0x000000ff0300720c */ /* 0x000fda0003f05270 */
[----:B------:R-:W-:Y:S05]  /*2a5a0*/  @!P0 BRA `(.L_x_2163) ;  /* 0x0000000000108947 */ /* 0x000fea0003800000 */
[----:B------:R-:W-:Y:S01]  /*2a5b0*/  UMOV UR4, 0xffffffff ;  /* 0xffffffff00047882 */ /* 0x000fe20000000000 */
[----:B0-----:R-:W-:Y:S02]  /*2a5c0*/  VIADD R12, R7, 0xffffffff ;  /* 0xffffffff070c7836 */ /* 0x001fe40000000000 */
[----:B------:R-:W-:Y:S05]  /*2a5d0*/  BRA.DIV UR4, `(.L_x_2164) ;  /* 0x0000009e04c47947 */ /* 0x000fea000b800000 */
[----:B------:R0:W0:Y:S02]  /*2a5e0*/  SHFL.IDX PT, R16, R2, R12, 0x1f ;  /* 0x00001f0c02107589 */ /* 0x00002400000e0000 */
.L_x_2163:
[----:B----4-:R-:W-:Y:S01]  /*2a5f0*/  ISETP.NE.AND P0, PT, R5, 0x1, PT ;  /* 0x000000010500780c */ /* 0x010fe20003f05270 */
[----:B0-----:R-:W-:-:S04]  /*2a600*/  IMAD R16, R16, R4, R6 ;  /* 0x0000000410107224 */ /* 0x001fc800078e0206 */
[----:B------:R-:W-:-:S08]  /*2a610*/  IMAD.IADD R0, R0, 0x1, -R16 ;  /* 0x0000000100007824 */ /* 0x000fd000078e0a10 */
[----:B------:R-:W-:Y:S05]  /*2a620*/  @!P0 BRA `(.L_x_2165) ;  /* 0x0000000000dc8947 */ /* 0x000fea0003800000 */
[----:B---3--:R-:W-:Y:S01]  /*2a630*/  IABS R6, R17 ;  /* 0x0000001100067213 */ /* 0x008fe20000000000 */
[----:B-1----:R-:W-:Y:S01]  /*2a640*/  IMAD.MOV.U32 R2, RZ, RZ, RZ ;  /* 0x000000ffff027224 */ /* 0x002fe200078e00ff */
[----:B------:R-:W-:Y:S02]  /*2a650*/  IABS R4, R5 ;  /* 0x0000000500047213 */ /* 0x000fe40000000000 */
[----:B--2---:R-:W0:Y:S08]  /*2a660*/  I2F.RP R7, R6 ;  /* 0x0000000600077306 */ /* 0x004e300000209400 */
[----:B------:R-:W-:Y:S08]  /*2a670*/  I2F.RP R10, R4 ;  /* 0x00000004000a7306 */ /* 0x000ff00000209400 */
[----:B0-----:R-:W0:Y:S02]  /*2a680*/  MUFU.RCP R7, R7 ;  /* 0x0000000700077308 */ /* 0x001e240000001000 */
[----:B0-----:R-:W-:Y:S01]  /*2a690*/  VIADD R8, R7, 0xffffffe ;  /* 0x0ffffffe07087836 */ /* 0x001fe20000000000 */
[----:B------:R-:W-:-:S05]  /*2a6a0*/  IABS R7, R17 ;  /* 0x0000001100077213 */ /* 0x000fca0000000000 */
[----:B------:R0:W1:Y:S02]  /*2a6b0*/  F2I.FTZ.U32.TRUNC.NTZ R3, R8 ;  /* 0x0000000800037305 */ /* 0x000064000021f000 */
[----:B0-----:R-:W-:Y:S01]  /*2a6c0*/  IABS R8, R0 ;  /* 0x0000000000087213 */ /* 0x001fe20000000000 */
[----:B-1----:R-:W-:-:S04]  /*2a6d0*/  IMAD.MOV R9, RZ, RZ, -R3 ;  /* 0x000000ffff097224 */ /* 0x002fc800078e0a03 */
[----:B------:R-:W-:-:S04]  /*2a6e0*/  IMAD R9, R9, R6, RZ ;  /* 0x0000000609097224 */ /* 0x000fc800078e02ff */
[----:B------:R-:W-:Y:S02]  /*2a6f0*/  IMAD.HI.U32 R3, R3, R9, R2 ;  /* 0x0000000903037227 */ /* 0x000fe400078e0002 */
[----:B------:R-:W0:Y:S02]  /*2a700*/  MUFU.RCP R2, R10 ;  /* 0x0000000a00027308 */ /* 0x000e240000001000 */
[----:B------:R-:W-:Y:S02]  /*2a710*/  IMAD.MOV R9, RZ, RZ, -R7 ;  /* 0x000000ffff097224 */ /* 0x000fe400078e0a07 */
[----:B------:R-:W-:-:S04]  /*2a720*/  IMAD.HI.U32 R7, R3, R8, RZ ;  /* 0x0000000803077227 */ /* 0x000fc800078e00ff */
[----:B------:R-:W-:-:S05]  /*2a730*/  IMAD R9, R7, R9, R8 ;  /* 0x0000000907097224 */ /* 0x000fca00078e0208 */
[----:B------:R-:W-:Y:S01]  /*2a740*/  ISETP.GT.U32.AND P1, PT, R6, R9, PT ;  /* 0x000000090600720c */ /* 0x000fe20003f24070 */
[----:B0-----:R-:W-:Y:S02]  /*2a750*/  VIADD R8, R2, 0xffffffe ;  /* 0x0ffffffe02087836 */ /* 0x001fe40000000000 */
[----:B------:R-:W-:Y:S02]  /*2a760*/  IMAD.MOV.U32 R2, RZ, RZ, RZ ;  /* 0x000000ffff027224 */ /* 0x000fe400078e00ff */
[----:B------:R-:W0:Y:S08]  /*2a770*/  F2I.FTZ.U32.TRUNC.NTZ R3, R8 ;  /* 0x0000000800037305 */ /* 0x000e30000021f000 */
[----:B------:R-:W-:Y:S01]  /*2a780*/  @!P1 IADD3 R9, R9, -R6, RZ ;  /* 0x8000000609099210 */ /* 0x000fe20007ffe0ff */
[----:B------:R-:W-:Y:S01]  /*2a790*/  @!P1 VIADD R7, R7, 0x1 ;  /* 0x0000000107079836 */ /* 0x000fe20000000000 */
[----:B------:R-:W-:-:S02]  /*2a7a0*/  ISETP.NE.AND P1, PT, R17, RZ, PT ;  /* 0x000000ff1100720c */ /* 0x000fc40003f25270 */
[----:B------:R-:W-:Y:S02]  /*2a7b0*/  ISETP.GE.U32.AND P0, PT, R9, R6, PT ;  /* 0x000000060900720c */ /* 0x000fe40003f06070 */
[----:B------:R-:W-:Y:S01]  /*2a7c0*/  IABS R6, R5 ;  /* 0x0000000500067213 */ /* 0x000fe20000000000 */
[----:B0-----:R-:W-:-:S04]  /*2a7d0*/  IMAD.MOV R9, RZ, RZ, -R3 ;  /* 0x000000ffff097224 */ /* 0x001fc800078e0a03 */
[----:B------:R-:W-:Y:S02]  /*2a7e0*/  IMAD.MOV R6, RZ, RZ, -R6 ;  /* 0x000000ffff067224 */ /* 0x000fe400078e0a06 */
[----:B------:R-:W-:-:S04]  /*2a7f0*/  IMAD R9, R9, R4, RZ ;  /* 0x0000000409097224 */ /* 0x000fc800078e02ff */
[----:B------:R-:W-:Y:S02]  /*2a800*/  @P0 VIADD R7, R7, 0x1 ;  /* 0x0000000107070836 */ /* 0x000fe40000000000 */
[----:B------:R-:W-:Y:S01]  /*2a810*/  IMAD.HI.U32 R2, R3, R9, R2 ;  /* 0x0000000903027227 */ /* 0x000fe200078e0002 */
[----:B------:R-:W-:-:S04]  /*2a820*/  LOP3.LUT R3, R0, R17, RZ, 0x3c, !PT ;  /* 0x0000001100037212 */ /* 0x000fc800078e3cff */
[----:B------:R-:W-:-:S13]  /*2a830*/  ISETP.GE.AND P2, PT, R3, RZ, PT ;  /* 0x000000ff0300720c */ /* 0x000fda0003f46270 */
        /* <DEDUP_REMOVED lines=22> */
.L_x_2165:
[----:B-1----:R-:W0:Y:S02]  /*2a9a0*/  LDC.64 R2, c[0x0][0xc90] ;  /* 0x00032400ff027b82 */ /* 0x002e240000000a00 */
[----:B0-----:R-:W-:-:S05]  /*2a9b0*/  IMAD.WIDE R2, R19, 0x4, R2 ;  /* 0x0000000413027825 */ /* 0x001fca00078e0202 */
[----:B------:R0:W3:Y:S02]  /*2a9c0*/  LDG.E R6, desc[UR36][R2.64] ;  /* 0x0000002402067981 */ /* 0x0000e4000c1e1900 */
[----:B0-----:R-:W-:Y:S02]  /*2a9d0*/  IMAD.MOV.U32 R2, RZ, RZ, RZ ;  /* 0x000000ffff027224 */ /* 0x001fe400078e00ff */
[----:B---3--:R-:W-:-:S05]  /*2a9e0*/  IMAD R5, R17, R6, RZ ;  /* 0x0000000611057224 */ /* 0x008fca00078e02ff */
[----:B--2---:R-:W-:-:S04]  /*2a9f0*/  IABS R7, R5 ;  /* 0x0000000500077213 */ /* 0x004fc80000000000 */
[----:B------:R-:W0:Y:S08]  /*2aa00*/  I2F.RP R8, R7 ;  /* 0x0000000700087306 */ /* 0x000e300000209400 */
[----:B0-----:R-:W0:Y:S02]  /*2aa10*/  MUFU.RCP R8, R8 ;  /* 0x0000000800087308 */ /* 0x001e240000001000 */
[----:B0-----:R-:W-:-:S06]  /*2aa20*/  VIADD R9, R8, 0xffffffe ;  /* 0x0ffffffe08097836 */ /* 0x001fcc0000000000 */
[----:B------:R-:W0:Y:S02]  /*2aa30*/  F2I.FTZ.U32.TRUNC.NTZ R3, R9 ;  /* 0x0000000900037305 */ /* 0x000e24000021f000 */
[----:B0-----:R-:W-:-:S04]  /*2aa40*/  IMAD.MOV R10, RZ, RZ, -R3 ;  /* 0x000000ffff0a7224 */ /* 0x001fc800078e0a03 */
[----:B------:R-:W-:Y:S01]  /*2aa50*/  IMAD R11, R10, R7, RZ ;  /* 0x000000070a0b7224 */ /* 0x000fe200078e02ff */
[----:B------:R-:W-:-:S03]  /*2aa60*/  IABS R10, R5 ;  /* 0x00000005000a7213 */ /* 0x000fc60000000000 */
[----:B------:R-:W-:Y:S01]  /*2aa70*/  IMAD.HI.U32 R2, R3, R11, R2 ;  /* 0x0000000b03027227 */ /* 0x000fe200078e0002 */
[----:B------:R-:W-:-:S03]  /*2aa80*/  IABS R3, R0 ;  /* 0x0000000000037213 */ /* 0x000fc60000000000 */
        /* <DEDUP_REMOVED lines=16> */
[----:B------:R-:W-:-:S03]  /*2ab90*/  IMAD R0, R5, R9, R0 ;  /* 0x0000000905007224 */ /* 0x000fc600078e0200 */
[----:B------:R-:W-:-:S04]  /*2aba0*/  VIADDMNMX R4, R3, R4, R6, PT ;  /* 0x0000000403047246 */ /* 0x000fc80003800106 */
[----:B------:R-:W-:-:S04]  /*2abb0*/  IABS R6, R4 ;  /* 0x0000000400067213 */ /* 0x000fc80000000000 */
[----:B------:R-:W0:Y:S08]  /*2abc0*/  I2F.RP R8, R6 ;  /* 0x0000000600087306 */ /* 0x000e300000209400 */
[----:B0-----:R-:W0:Y:S02]  /*2abd0*/  MUFU.RCP R8, R8 ;  /* 0x0000000800087308 */ /* 0x001e240000001000 */
[----:B0-----:R-:W-:-:S02]  /*2abe0*/  IADD3 R2, R8, 0xffffffe, RZ ;  /* 0x0ffffffe08027810 */ /* 0x001fc40007ffe0ff */
[----:B------:R-:W-:-:S04]  /*2abf0*/  IABS R8, R0 ;  /* 0x0000000000087213 */ /* 0x000fc80000000000 */
[----:B------:R0:W1:Y:S02]  /*2ac00*/  F2I.FTZ.U32.TRUNC.NTZ R3, R2 ;  /* 0x0000000200037305 */ /* 0x000064000021f000 */
[----:B0-----:R-:W-:Y:S02]  /*2ac10*/  IMAD.MOV.U32 R2, RZ, RZ, RZ ;  /* 0x000000ffff027224 */ /* 0x001fe400078e00ff */
[----:B-1----:R-:W-:-:S04]  /*2ac20*/  IMAD.MOV R5, RZ, RZ, -R3 ;  /* 0x000000ffff057224 */ /* 0x002fc800078e0a03 */
[----:B------:R-:W-:-:S04]  /*2ac30*/  IMAD R5, R5, R6, RZ ;  /* 0x0000000605057224 */ /* 0x000fc800078e02ff */
[----:B------:R-:W-:Y:S01]  /*2ac40*/  IMAD.HI.U32 R3, R3, R5, R2 ;  /* 0x0000000503037227 */ /* 0x000fe200078e0002 */
[-C--:B------:R-:W-:Y:S02]  /*2ac50*/  IABS R5, R4.reuse ;  /* 0x0000000400057213 */ /* 0x080fe40000000000 */
[----:B------:R-:W-:Y:S02]  /*2ac60*/  LOP3.LUT R2, R0, R4, RZ, 0x3c, !PT ;  /* 0x0000000400027212 */ /* 0x000fe400078e3cff */
[----:B------:R-:W-:Y:S01]  /*2ac70*/  IADD3 R0, R7, 0x1000000, R0 ;  /* 0x0100000007007810 */ /* 0x000fe20007ffe000 */
[----:B------:R-:W-:Y:S01]  /*2ac80*/  IMAD.MOV R5, RZ, RZ, -R5 ;  /* 0x000000ffff057224 */ /* 0x000fe200078e0a05 */
[----:B------:R-:W-:Y:S01]  /*2ac90*/  ISETP.GE.AND P2, PT, R2, RZ, PT ;  /* 0x000000ff0200720c */ /* 0x000fe20003f46270 */
        /* <DEDUP_REMOVED lines=9> */
[----:B------:R-:W-:Y:S01]  /*2ad30*/  @!P1 LOP3.LUT R3, RZ, R4, RZ, 0x33, !PT ;  /* 0x00000004ff039212 */ /* 0x000fe200078e33ff */
[----:B------:R-:W-:-:S04]  /*2ad40*/  IMAD.MOV R4, RZ, RZ, -R4 ;  /* 0x000000ffff047224 */ /* 0x000fc800078e0a04 */
[----:B------:R-:W-:-:S07]  /*2ad50*/  IMAD R18, R3, R4, R0 ;  /* 0x0000000403127224 */ /* 0x000fce00078e0200 */
.L_x_2166:
[----:B------:R-:W-:-:S05]  /*2ad60*/  LOP3.LUT R0, RZ, R3, RZ, 0x33, !PT ;  /* 0x00000003ff007212 */ /* 0x000fca00078e33ff */
[----:B------:R-:W-:Y:S01]  /*2ad70*/  IMAD.IADD R17, R17, 0x1, R0 ;  /* 0x0000000111117824 */ /* 0x000fe200078e0200 */
[----:B------:R-:W-:Y:S06]  /*2ad80*/  BRA `(.L_x_2167) ;  /* 0x00000000001c7947 */ /* 0x000fec0003800000 */
.L_x_2159:
[----:B------:R-:W-:Y:S01]  /*2ad90*/  UMOV UR4, URZ ;  /* 0x0000003f00047c82 */ /* 0x000fe20008000000 */
[----:B------:R-:W-:Y:S01]  /*2ada0*/  UMOV UR5, URZ ;  /* 0x0000003f00057c82 */ /* 0x000fe20008000000 */
[----:B------:R-:W-:Y:S01]  /*2adb0*/  ULDC UR6, c[0x0][0xc3c] ;  /* 0x00030f0000067ab9 */ /* 0x000fe20000000800 */
[----:B------:R-:W-:Y:S02]  /*2adc0*/  IMAD.MOV.U32 R16, RZ, RZ, R0 ;  /* 0x000000ffff107224 */ /* 0x000fe400078e0000 */
[----:B------:R-:W-:Y:S02]  /*2add0*/  IMAD.U32 R17, RZ, RZ, UR4 ;  /* 0x00000004ff117e24 */ /* 0x000fe4000f8e00ff */
[----:B------:R-:W-:Y:S02]  /*2ade0*/  IMAD.U32 R18, RZ, RZ, UR5 ;  /* 0x00000005ff127e24 */ /* 0x000fe4000f8e00ff */
[----:B------:R-:W-:-:S07]  /*2adf0*/  IMAD.U32 R19, RZ, RZ, UR6 ;  /* 0x00000006ff137e24 */ /* 0x000fce000f8e00ff */
.L_x_2167:
[----:B------:R-:W1:Y:S01]  /*2ae00*/  S2R R0, SR_TID.X ;  /* 0x0000000000007919 */ /* 0x000e620000002100 */
[----:B------:R-:W-:Y:S05]  /*2ae10*/  WARPSYNC.ALL ;  /* 0x0000000000007948 */ /* 0x000fea0003800000 */
[----:B------:R-:W-:Y:S01]  /*2ae20*/  BAR.SYNC.DEFER_BLOCKING 0x4, 0x180 ;  /* 0x0106000000007b1d */ /* 0x000fe20000010000 */
[----:B-1----:R-:W-:-:S04]  /*2ae30*/  LOP3.LUT R0, R0, 0x1f, RZ, 0xc0, !PT ;  /* 0x0000001f00007812 */ /* 0x002fc800078ec0ff */
[----:B------:R-:W-:-:S13]  /*2ae40*/  ISETP.NE.AND P0, PT, R0, RZ, PT ;  /* 0x000000ff0000720c */ /* 0x000fda0003f05270 */
[----:B------:R-:W1:Y:S01]  /*2ae50*/  @!P0 S2R R37, SR_CgaCtaId ;  /* 0x0000000000258919 */ /* 0x000e620000008800 */
[----:B------:R-:W-:-:S04]  /*2ae60*/  @!P0 MOV R0, 0x400 ;  /* 0x0000040000008802 */ /* 0x000fc80000000f00 */
[----:B-1----:R-:W-:-:S05]  /*2ae70*/  @!P0 LEA R22, R37, R0, 0x18 ;  /* 0x0000000025168211 */ /* 0x002fca00078ec0ff */
[----:B------:R1:W-:Y:S01]  /*2ae80*/  @!P0 STS.128 [R22+0x284d0], R16 ;  /* 0x0284d01016008388 */ /* 0x0003e20000000c00 */
[----:B------:R-:W-:Y:S06]  /*2ae90*/  BAR.ARV 0x5, 0x180 ;  /* 0x0146000000007b1d */ /* 0x000fec0000002000 */
.L_x_2156:
[----:B------:R-:W-:Y:S02]  /*2aea0*/  ULDC UR4, c[0x0][0xc3c] ;  /* 0x00030f0000047ab9 */ /* 0x000fe40000000800 */
[----:B----4-:R-:W-:-:S13]  /*2aeb0*/  ISETP.GE.AND P0, PT, R19, UR4, PT ;  /* 0x0000000413007c0c */ /* 0x010fda000bf06270 */
[----:B------:R-:W-:Y:S05]  /*2aec0*/  @!P0 BRA `(.L_x_2168) ;  /* 0xffffff8c00e48947 */ /* 0x000fea000383ffff */
[----:B------:R-:W-:Y:S05]  /*2aed0*/  BSYNC B7 ;  /* 0x0000000000077941 */ /* 0x000fea0003800000 */
.L_x_2034:
[----:B--2---:R-:W2:Y:S01]  /*2aee0*/  LDL.LU R0, [R1+0x30] ;  /* 0x0000300001007983 */ /* 0x004ea20000300800 */
[----:B------:R-:W-:Y:S01]  /*2aef0*/  BSSY B0, `(.L_x_2169) ;  /* 0x000000b000007945 */ /* 0x000fe20003800000 */
[----:B------:R-:W4:Y:S01]  /*2af00*/  S2R R5, SR_CgaCtaId ;  /* 0x0000000000057919 */ /* 0x000f220000008800 */
[----:B--2---:R-:W-:-:S05]  /*2af10*/  VIADD R0, R0, 0x1 ;  /* 0x0000000100007836 */ /* 0x004fca0000000000 */
[----:B0-----:R-:W-:-:S04]  /*2af20*/  LEA.HI R2, R0, R0, RZ, 0x1 ;  /* 0x0000000000027211 */ /* 0x001fc800078f08ff */
[----:B------:R-:W-:Y:S02]  /*2af30*/  LOP3.LUT R3, R2, 0xfffffffe, RZ, 0xc0, !PT ;  /* 0xfffffffe02037812 */ /* 0x000fe400078ec0ff */
[----:B------:R-:W-:-:S03]  /*2af40*/  MOV R2, 0x400 ;  /* 0x0000040000027802 */ /* 0x000fc60000000f00 */
[----:B------:R-:W-:Y:S01]  /*2af50*/  IMAD.IADD R0, R0, 0x1, -R3 ;  /* 0x0000000100007824 */ /* 0x000fe200078e0a03 */
[----:B----4-:R-:W-:-:S04]  /*2af60*/  LEA R4, R5, R2, 0x18 ;  /* 0x0000000205047211 */ /* 0x010fc800078ec0ff */
[----:B------:R-:W-:-:S04]  /*2af70*/  SHF.L.U32 R0, R0, 0x1f, RZ ;  /* 0x0000001f00007819 */ /* 0x000fc800000006ff */
[----:B------:R-:W0:Y:S02]  /*2af80*/  SYNCS.PHASECHK.TRANS64.TRYWAIT P0, [R4+URZ+0x28420], R0 ;  /* 0x02842000040075a7 */ /* 0x000e24000800017f */
[----:B0-----:R-:W-:Y:S05]  /*2af90*/  @!P0 BRA `(.L_x_2170) ;  /* 0x00000094007c8947 */ /* 0x001fea0003800000 */
.L_x_2531:
[----:B------:R-:W-:Y:S05]  /*2afa0*/  BSYNC B0 ;  /* 0x0000000000007941 */ /* 0x000fea0003800000 */
.L_x_2169:
[----:B------:R-:W-:-:S03]  /*2afb0*/  UMOV UR4, 0xffffffff ;  /* 0xffffffff00047882 */ /* 0x000fc60000000000 */
[----:B------:R-:W-:Y:S05]  /*2afc0*/  BRA.DIV UR4, `(.L_x_2171) ;  /* 0x0000009604847947 */ /* 0x000fea000b800000 */
[----:B0-----:R-:W0:Y:S02]  /*2afd0*/  S2R R0, SR_TID.X ;  /* 0x0000000000007919 */ /* 0x001e240000002100 */
[----:B0-----:R-:W-:-:S04]  /*2afe0*/  SHF.R.U32.HI R0, RZ, 0x5, R0 ;  /* 0x00000005ff007819 */ /* 0x001fc80000011600 */
[----:B------:R-:W-:-:S05]  /*2aff0*/  LOP3.LUT R0, R0, 0x3, RZ, 0xc0, !PT ;  /* 0x0000000300007812 */ /* 0x000fca00078ec0ff */
[----:B------:R0:W2:Y:S02]  /*2b000*/  SHFL.IDX PT, R14, R0, RZ, 0x1f ;  /* 0x00001fff000e7589 */ /* 0x0000a400000e0000 */
.L_x_2534:
[----:B--2---:R-:W-:-:S13]  /*2b010*/  ISETP.NE.AND P0, PT, R14, RZ, PT ;  /* 0x000000ff0e00720c */ /* 0x004fda0003f05270 */
[----:B------:R-:W-:Y:S05]  /*2b020*/  @P0 BRA `(.L_x_1772) ;  /* 0x0000000000b00947 */ /* 0x000fea0003800000 */
[----:B------:R-:W-:-:S03]  /*2b030*/  UMOV UR4, 0xffffffff ;  /* 0xffffffff00047882 */ /* 0x000fc60000000000 */
[----:B------:R-:W-:Y:S05]  /*2b040*/  BRA.DIV UR4, `(.L_x_2172) ;  /* 0x0000009604987947 */ /* 0x000fea000b800000 */
[----:B------:R-:W-:-:S13]  /*2b050*/  ELECT P6, URZ, PT ;  /* 0x00000000003f782f */ /* 0x000fda00038c0000 */
.L_x_2537:
        /* <DEDUP_REMOVED lines=8> */
.L_x_2173:
[C---:B------:R-:W-:Y:S01]  /*2b0e0*/  IMAD R5, R25.reuse, 0x8, R4 ;  /* 0x0000000819057824 */ /* 0x040fe200078e0204 */
[----:B------:R-:W-:Y:S01]  /*2b0f0*/  SHF.L.U32 R0, R30, 0x1f, RZ ;  /* 0x0000001f1e007819 */ /* 0x000fe200000006ff */
[----:B------:R-:W-:-:S03]  /*2b100*/  VIADD R25, R25, 0x1 ;  /* 0x0000000119197836 */ /* 0x000fc60000000000 */
[----:B------:R-:W0:Y:S02]  /*2b110*/  SYNCS.PHASECHK.TRANS64.TRYWAIT P1, [R5+URZ+0x28440], R0 ;  /* 0x02844000050075a7 */ /* 0x000e24000802017f */
[----:B------:R-:W-:-:S04]  /*2b120*/  ISETP.NE.AND P2, PT, R25, 0x2, PT ;  /* 0x000000021900780c */ /* 0x000fc80003f45270 */
[----:B------:R-:W-:Y:S01]  /*2b130*/  SEL R3, RZ, 0x1, P2 ;  /* 0x00000001ff037807 */ /* 0x000fe20001000000 */
[----:B0-----:R-:W-:Y:S08]  /*2b140*/  @!P1 BRA `(.L_x_2174) ;  /* 0x0000009400789947 */ /* 0x001ff00003800000 */
.L_x_2538:
[----:B------:R-:W-:Y:S02]  /*2b150*/  SEL R25, R25, RZ, P2 ;  /* 0x000000ff19197207 */ /* 0x000fe40001000000 */
[----:B------:R-:W-:Y:S01]  /*2b160*/  LOP3.LUT R2, R30, R3, RZ, 0x3c, !PT ;  /* 0x000000031e027212 */ /* 0x000fe200078e3cff */
[----:B------:R-:W-:Y:S06]  /*2b170*/  @!P0 BRA `(.L_x_2175) ;  /* 0x0000000000048947 */ /* 0x000fec0003800000 */
[----:B------:R-:W-:Y:S01]  /*2b180*/  BPT.TRAP 0x1 ;  /* 0x000000040000795c */ /* 0x000fe20000300000 */
.L_x_2175:
[----:B------:R-:W-:Y:S01]  /*2b190*/  IMAD R25, R25, 0x8, R4 ;  /* 0x0000000819197824 */ /* 0x000fe200078e0204 */
[----:B------:R-:W-:-:S04]  /*2b1a0*/  SHF.L.U32 R2, R2, 0x1f, RZ ;  /* 0x0000001f02027819 */ /* 0x000fc800000006ff */
[----:B------:R-:W2:Y:S02]  /*2b1b0*/  SYNCS.PHASECHK.TRANS64.TRYWAIT P1, [R25+URZ+0x28440], R2 ;  /* 0x02844002190075a7 */ /* 0x000ea4000802017f */
[----:B--2---:R-:W-:Y:S05]  /*2b1c0*/  @!P1 BRA `(.L_x_2176) ;  /* 0x00000094006c9947 */ /* 0x004fea0003800000 */
.L_x_2539:
[----:B------:R-:W-:Y:S05]  /*2b1d0*/  @!P0 BRA `(.L_x_2177) ;  /* 0x0000000000048947 */ /* 0x000fea0003800000 */
[----:B------:R-:W-:Y:S01]  /*2b1e0*/  BPT.TRAP 0x1 ;  /* 0x000000040000795c */ /* 0x000fe20000300000 */
.L_x_2177:
[----:B------:R-:W4:Y:S02]  /*2b1f0*/  SYNCS.PHASECHK.TRANS64.TRYWAIT P1, [R5+URZ+0x28460], R0 ;  /* 0x02846000050075a7 */ /* 0x000f24000802017f */
[----:B----4-:R-:W-:Y:S05]  /*2b200*/  @!P1 BRA `(.L_x_2178) ;  /* 0x0000009400709947 */ /* 0x010fea0003800000 */
.L_x_2540:
[----:B------:R-:W-:Y:S05]  /*2b210*/  @!P0 BRA `(.L_x_2179) ;  /* 0x0000000000048947 */ /* 0x000fea0003800000 */
[----:B------:R-:W-:Y:S01]  /*2b220*/  BPT.TRAP 0x1 ;  /* 0x000000040000795c */ /* 0x000fe20000300000 */
.L_x_2179:
[----:B------:R-:W5:Y:S02]  /*2b230*/  SYNCS.PHASECHK.TRANS64.TRYWAIT P1, [R25+URZ+0x28460], R2 ;  /* 0x02846002190075a7 */ /* 0x000f64000802017f */
[----:B-----5:R-:W-:Y:S05]  /*2b240*/  @!P1 BRA `(.L_x_2180) ;  /* 0x0000009400749947 */ /* 0x020fea0003800000 */
.L_x_2541:
[----:B------:R-:W-:Y:S05]  /*2b250*/  @!P0 BRA `(.L_x_2181) ;  /* 0x0000000000048947 */ /* 0x000fea0003800000 */
[----:B------:R-:W-:Y:S01]  /*2b260*/  BPT.TRAP 0x1 ;  /* 0x000000040000795c */ /* 0x000fe20000300000 */
.L_x_2181:
[----:B------:R-:W5:Y:S02]  /*2b270*/  SYNCS.PHASECHK.TRANS64.TRYWAIT P1, [R5+URZ+0x28480], R0 ;  /* 0x02848000050075a7 */ /* 0x000f64000802017f */
[----:B-----5:R-:W-:Y:S05]  /*2b280*/  @!P1 BRA `(.L_x_2182) ;  /* 0x0000009400789947 */ /* 0x020fea0003800000 */
.L_x_2542:
[----:B------:R-:W-:Y:S05]  /*2b290*/  @!P0 BRA `(.L_x_2183) ;  /* 0x0000000000048947 */ /* 0x000fea0003800000 */
[----:B------:R-:W-:Y:S01]  /*2b2a0*/  BPT.TRAP 0x1 ;  /* 0x000000040000795c */ /* 0x000fe20000300000 */
.L_x_2183:
[----:B------:R0:W0:Y:S02]  /*2b2b0*/  SYNCS.PHASECHK.TRANS64.TRYWAIT P0, [R25+URZ+0x28480], R2 ;  /* 0x02848002190075a7 */ /* 0x000024000800017f */
[----:B0-----:R-:W-:Y:S05]  /*2b2c0*/  @!P0 NANOSLEEP.SYNCS 0x989680 ;  /* 0x009896800000895d */ /* 0x001fea0003900000 */
[----:B------:R-:W0:Y:S02]  /*2b2d0*/  @!P0 SYNCS.PHASECHK.TRANS64 P0, [R25+URZ+0x28480], R2 ;  /* 0x02848002190085a7 */ /* 0x000e24000800007f */
[----:B0-----:R-:W-:Y:S05]  /*2b2e0*/  @!P0 BRA `(.L_x_2183) ;  /* 0xfffffffc00f08947 */ /* 0x001fea000383ffff */
.L_x_1772:
[----:B------:R-:W-:Y:S05]  /*2b2f0*/  BSYNC B8 ;  /* 0x0000000000087941 */ /* 0x000fea0003800000 */
.L_x_1769:
[----:B------:R-:W-:Y:S05]  /*2b300*/  EXIT ;  /* 0x000000000000794d */ /* 0x000fea0003800000 */
.L_x_1800:
[----:B-1----:R1:W2:Y:S02]  /*2b310*/  SYNCS.PHASECHK.TRANS64.TRYWAIT P6, [R76+URZ+0x28490], R77 ;  /* 0x0284904d4c0075a7 */ /* 0x0022a400080c017f */
[----:B--2---:R-:W-:Y:S05]  /*2b320*/  @!P6 NANOSLEEP.SYNCS 0x989680 ;  /* 0x009896800000e95d */ /* 0x004fea0003900000 */
[----:B------:R-:W2:Y:S02]  /*2b330*/  @!P6 SYNCS.PHASECHK.TRANS64 P6, [R76+URZ+0x28490], R77 ;  /* 0x0284904d4c00e5a7 */ /* 0x000ea400080c007f */
[----:B--2---:R-:W-:Y:S05]  /*2b340*/  @!P6 BRA `(.L_x_1800) ;  /* 0xfffffffc00f0e947 */ /* 0x004fea000383ffff */
[----:B------:R-:W-:Y:S05]  /*2b350*/  BRA `(.L_x_2184) ;  /* 0xfffffd8000007947 */ /* 0x000fea000383ffff */
.L_x_1801:
[----:B------:R-:W-:Y:S01]  /*2b360*/  BSSY B1, `(.L_x_2185) ;  /* 0x0000008000017945 */ /* 0x000fe20003800000 */
[----:B------:R-:W-:Y:S01]  /*2b370*/  IMAD.MOV.U32 R13, RZ, RZ, R80 ;  /* 0x000000ffff0d7224 */ /* 0x000fe200078e0050 */
[----:B------:R-:W-:Y:S01]  /*2b380*/  MOV R15, 0xffffffff ;  /* 0xffffffff000f7802 */ /* 0x000fe20000000f00 */
[----:B------:R-:W-:Y:S02]  /*2b390*/  IMAD.MOV.U32 R12, RZ, RZ, RZ ;  /* 0x000000ffff0c7224 */ /* 0x000fe400078e00ff */
[----:B------:R-:W-:-:S07]  /*2b3a0*/  IMAD.MOV.U32 R11, RZ, RZ, 0x181f ;  /* 0x0000181fff0b7424 */ /* 0x000fce00078e00ff */
[----:B01----:R-:W-:Y:S05]  /*2b3b0*/  WARPSYNC.COLLECTIVE R15, `(.L_x_2186) ;  /* 0x000000000f087348 */ /* 0x003fea0003c00000 */
[----:B------:R2:W3:Y:S02]  /*2b3c0*/  SHFL.IDX P6, R14, R13, R12, R11 ;  /* 0x0000000c0d0e7389 */ /* 0x0004e400000c000b */
[----:B0123--:R-:W-:Y:S01]  /*2b3d0*/  ENDCOLLECTIVE ;  /* 0x000000000000791b */ /* 0x00ffe20003800000 */
.L_x_2186:
[----:B------:R-:W-:Y:S05]  /*2b3e0*/  BSYNC B1 ;  /* 0x0000000000017941 */ /* 0x000fea0003800000 */
.L_x_2185:
        /* <DEDUP_REMOVED lines=8> */
.L_x_2187:
[----:B------:R-:W-:Y:S05]  /*2b470*/  BRA `(.L_x_2188) ;  /* 0xfffffd7c00cc7947 */ /* 0x000fea000383ffff */
.L_x_1810:
[----:B------:R-:W-:Y:S01]  /*2b480*/  BSSY B1, `(.L_x_2189) ;  /* 0x0000008000017945 */ /* 0x000fe20003800000 */
[----:B------:R-:W-:Y:S02]  /*2b490*/  IMAD.MOV.U32 R13, RZ, RZ, R80 ;  /* 0x000000ffff0d7224 */ /* 0x000fe400078e0050 */
[----:B------:R-:W-:Y:S02]  /*2b4a0*/  IMAD.MOV.U32 R12, RZ, RZ, 0x1 ;  /* 0x00000001ff0c7424 */ /* 0x000fe400078e00ff */
[----:B0-----:R-:W-:Y:S02]  /*2b4b0*/  IMAD.MOV.U32 R11, RZ, RZ, 0x181f ;  /* 0x0000181fff0b7424 */ /* 0x001fe400078e00ff */
[----:B------:R-:W-:-:S07]  /*2b4c0*/  IMAD.MOV.U32 R15, RZ, RZ, -0x1 ;  /* 0xffffffffff0f7424 */ /* 0x000fce00078e00ff */
[----:B-1234-:R-:W-:Y:S05]  /*2b4d0*/  WARPSYNC.COLLECTIVE R15, `(.L_x_2190) ;  /* 0x000000000f087348 */ /* 0x01efea0003c00000 */
[----:B----4-:R0:W4:Y:S02]  /*2b4e0*/  SHFL.IDX P6, R14, R13, R12, R11 ;  /* 0x0000000c0d0e7389 */ /* 0x01012400000c000b */
[----:B01234-:R-:W-:Y:S01]  /*2b4f0*/  ENDCOLLECTIVE ;  /* 0x000000000000791b */ /* 0x01ffe20003800000 */
.L_x_2190:
[----:B------:R-:W-:Y:S05]  /*2b500*/  BSYNC B1 ;  /* 0x0000000000017941 */ /* 0x000fea0003800000 */
.L_x_2189:
        /* <DEDUP_REMOVED lines=8> */
.L_x_2191:
[----:B------:R-:W-:Y:S05]  /*2b590*/  BRA `(.L_x_2192) ;  /* 0xfffffd8c00487947 */ /* 0x000fea000383ffff */
.L_x_1820:
[----:B-1----:R1:W2:Y:S02]  /*2b5a0*/  SYNCS.PHASECHK.TRANS64.TRYWAIT P4, [R76+URZ+0x28490], R77 ;  /* 0x0284904d4c0075a7 */ /* 0x0022a4000808017f */
[----:B--2---:R-:W-:Y:S05]  /*2b5b0*/  @!P4 NANOSLEEP.SYNCS 0x989680 ;  /* 0x009896800000c95d */ /* 0x004fea0003900000 */
[----:B------:R-:W2:Y:S02]  /*2b5c0*/  @!P4 SYNCS.PHASECHK.TRANS64 P4, [R76+URZ+0x28490], R77 ;  /* 0x0284904d4c00c5a7 */ /* 0x000ea4000808007f */
[----:B--2---:R-:W-:Y:S05]  /*2b5d0*/  @!P4 BRA `(.L_x_1820) ;  /* 0xfffffffc00f0c947 */ /* 0x004fea000383ffff */
[----:B------:R-:W-:Y:S05]  /*2b5e0*/  BRA `(.L_x_2193) ;  /* 0xfffffd9c00b07947 */ /* 0x000fea000383ffff */
.L_x_1821:
        /* <DEDUP_REMOVED lines=8> */
.L_x_2195:
[----:B------:R-:W-:Y:S05]  /*2b670*/  BSYNC B1 ;  /* 0x0000000000017941 */ /* 0x000fea0003800000 */
.L_x_2194:
        /* <DEDUP_REMOVED lines=8> */
.L_x_2196:
[----:B------:R-:W-:Y:S01]  /*2b700*/  MOV R83, R14 ;  /* 0x0000000e00537202 */ /* 0x000fe20000000f00 */
[----:B------:R-:W-:Y:S06]  /*2b710*/  BRA `(.L_x_2197) ;  /* 0xfffffd9c007c7947 */ /* 0x000fec000383ffff */
.L_x_1826:
[----:B------:R-:W-:Y:S01]  /*2b720*/  BSSY B1, `(.L_x_2198) ;  /* 0x0000008000017945 */ /* 0x000fe20003800000 */
[----:B----4-:R-:W-:Y:S02]  /*2b730*/  IMAD.MOV.U32 R13, RZ, RZ, R80 ;  /* 0x000000ffff0d7224 */ /* 0x010fe400078e0050 */
[----:B------:R-:W-:Y:S02]  /*2b740*/  IMAD.MOV.U32 R12, RZ, RZ, 0x1 ;  /* 0x00000001ff0c7424 */ /* 0x000fe400078e00ff */
[----:B------:R-:W-:Y:S02]  /*2b750*/  IMAD.MOV.U32 R11, RZ, RZ, 0x181f ;  /* 0x0000181fff0b7424 */ /* 0x000fe400078e00ff */
[----:B------:R-:W-:-:S07]  /*2b760*/  IMAD.MOV.U32 R15, RZ, RZ, -0x1 ;  /* 0xffffffffff0f7424 */ /* 0x000fce00078e00ff */
[----:B0123--:R-:W-:Y:S05]  /*2b770*/  WARPSYNC.COLLECTIVE R15, `(.L_x_2199) ;  /* 0x000000000f087348 */ /* 0x00ffea0003c00000 */
[----:B------:R4:W0:Y:S02]  /*2b780*/  SHFL.IDX P6, R14, R13, R12, R11 ;  /* 0x0000000c0d0e7389 */ /* 0x00082400000c000b */
[----:B01234-:R-:W-:Y:S01]  /*2b790*/  ENDCOLLECTIVE ;  /* 0x000000000000791b */ /* 0x01ffe20003800000 */
.L_x_2199:
[----:B------:R-:W-:Y:S05]  /*2b7a0*/  BSYNC B1 ;  /* 0x0000000000017941 */ /* 0x000fea0003800000 */
.L_x_2198:
        /* <DEDUP_REMOVED lines=8> */
.L_x_2200:
[----:B------:R-:W-:Y:S05]  /*2b830*/  BRA `(.L_x_2201) ;  /* 0xfffffdac00207947 */ /* 0x000fea000383ffff */
.L_x_1831:
[----:B0-----:R0:W1:Y:S02]  /*2b840*/  SYNCS.PHASECHK.TRANS64.TRYWAIT P3, [R76+URZ+0x28490], R77 ;  /* 0x0284904d4c0075a7 */ /* 0x001064000806017f */
[----:B-1----:R-:W-:Y:S05]  /*2b850*/  @!P3 NANOSLEEP.SYNCS 0x989680 ;  /* 0x009896800000b95d */ /* 0x002fea0003900000 */
[----:B------:R-:W1:Y:S02]  /*2b860*/  @!P3 SYNCS.PHASECHK.TRANS64 P3, [R76+URZ+0x28490], R77 ;  /* 0x0284904d4c00b5a7 */ /* 0x000e64000806007f */
[----:B-1----:R-:W-:Y:S05]  /*2b870*/  @!P3 BRA `(.L_x_1831) ;  /* 0xfffffffc00f0b947 */ /* 0x002fea000383ffff */
[----:B------:R-:W-:Y:S05]  /*2b880*/  BRA `(.L_x_2202) ;  /* 0xfffffdbc00207947 */ /* 0x000fea000383ffff */
.L_x_1832:
        /* <DEDUP_REMOVED lines=8> */
.L_x_2204:
[----:B------:R-:W-:Y:S05]  /*2b910*/  BSYNC B1 ;  /* 0x0000000000017941 */ /* 0x000fea0003800000 */
.L_x_2203:
        /* <DEDUP_REMOVED lines=8> */
.L_x_2205:
[----:B------:R-:W-:Y:S05]  /*2b9a0*/  BRA `(.L_x_2206) ;  /* 0xfffffdbc00407947 */ /* 0x000fea000383ffff */
.L_x_1835:
[----:B------:R-:W-:Y:S01]  /*2b9b0*/  BSSY B1, `(.L_x_2207) ;  /* 0x0000008000017945 */ /* 0x000fe20003800000 */
[----:B------:R-:W-:Y:S02]  /*2b9c0*/  IMAD.MOV.U32 R13, RZ, RZ, R25 ;  /* 0x000000ffff0d7224 */ /* 0x000fe400078e0019 */
[----:B------:R-:W-:Y:S02]  /*2b9d0*/  IMAD.MOV.U32 R12, RZ, RZ, 0x1 ;  /* 0x00000001ff0c7424 */ /* 0x000fe400078e00ff */
[----:B------:R-:W-:Y:S02]  /*2b9e0*/  IMAD.MOV.U32 R11, RZ, RZ, 0x181f ;  /* 0x0000181fff0b7424 */ /* 0x000fe400078e00ff */
[----:B------:R-:W-:-:S07]  /*2b9f0*/  IMAD.MOV.U32 R15, RZ, RZ, -0x1 ;  /* 0xffffffffff0f7424 */ /* 0x000fce00078e00ff */
[----:B01234-:R-:W-:Y:S05]  /*2ba00*/  WARPSYNC.COLLECTIVE R15, `(.L_x_2208) ;  /* 0x000000000f087348 */ /* 0x01ffea0003c00000 */
[----:B---3--:R3:W0:Y:S02]  /*2ba10*/  SHFL.IDX P6, R14, R13, R12, R11 ;  /* 0x0000000c0d0e7389 */ /* 0x00862400000c000b */
[----:B01234-:R-:W-:Y:S01]  /*2ba20*/  ENDCOLLECTIVE ;  /* 0x000000000000791b */ /* 0x01ffe20003800000 */
.L_x_2208:
[----:B------:R-:W-:Y:S05]  /*2ba30*/  BSYNC B1 ;  /* 0x0000000000017941 */ /* 0x000fea0003800000 */
.L_x_2207:
[----:B------:R-:W-:Y:S01]  /*2ba40*/  IMAD.MOV.U32 R13, RZ, RZ, R24 ;  /* 0x000000ffff0d7224 */ /* 0x000fe200078e0018 */
[----:B------:R-:W-:Y:S01]  /*2ba50*/  MOV R4, R14 ;  /* 0x0000000e00047202 */ /* 0x000fe20000000f00 */
[----:B------:R-:W-:Y:S02]  /*2ba60*/  IMAD.MOV.U32 R12, RZ, RZ, 0x1 ;  /* 0x00000001ff0c7424 */ /* 0x000fe400078e00ff */
[----:B------:R-:W-:Y:S02]  /*2ba70*/  IMAD.MOV.U32 R11, RZ, RZ, 0x181f ;  /* 0x0000181fff0b7424 */ /* 0x000fe400078e00ff */
[----:B------:R-:W-:-:S07]  /*2ba80*/  IMAD.MOV.U32 R15, RZ, RZ, -0x1 ;  /* 0xffffffffff0f7424 */ /* 0x000fce00078e00ff */
[----:B------:R-:W-:Y:S05]  /*2ba90*/  WARPSYNC.COLLECTIVE R15, `(.L_x_2209) ;  /* 0x000000000f087348 */ /* 0x000fea0003c00000 */
[----:B------:R0:W1:Y:S02]  /*2baa0*/  SHFL.IDX P6, R14, R13, R12, R11 ;  /* 0x0000000c0d0e7389 */ /* 0x00006400000c000b */
[----:B01----:R-:W-:Y:S01]  /*2bab0*/  ENDCOLLECTIVE ;  /* 0x000000000000791b */ /* 0x003fe20003800000 */
.L_x_2209:
[----:B------:R-:W-:Y:S05]  /*2bac0*/  BRA `(.L_x_2210) ;  /* 0xfffffdbc00407947 */ /* 0x000fea000383ffff */
.L_x_1839:
[----:B0-----:R0:W4:Y:S02]  /*2bad0*/  SYNCS.PHASECHK.TRANS64.TRYWAIT P4, [R76+URZ+0x284b0], R77 ;  /* 0x0284b04d4c0075a7 */ /* 0x001124000808017f */
[----:B----4-:R-:W-:Y:S05]  /*2bae0*/  @!P4 NANOSLEEP.SYNCS 0x989680 ;  /* 0x009896800000c95d */ /* 0x010fea0003900000 */
[----:B------:R-:W4:Y:S02]  /*2baf0*/  @!P4 SYNCS.PHASECHK.TRANS64 P4, [R76+URZ+0x284b0], R77 ;  /* 0x0284b04d4c00c5a7 */ /* 0x000f24000808007f */
[----:B----4-:R-:W-:Y:S05]  /*2bb00*/  @!P4 BRA `(.L_x_1839) ;  /* 0xfffffffc00f0c947 */ /* 0x010fea000383ffff */
[----:B------:R-:W-:Y:S05]  /*2bb10*/  BRA `(.L_x_2211) ;  /* 0xfffffdbc00b47947 */ /* 0x000fea000383ffff */
.L_x_1857:
[----:B------:R-:W-:Y:S01]  /*2bb20*/  BSSY B0, `(.L_x_2212) ;  /* 0x0000007000007945 */ /* 0x000fe20003800000 */
[----:B------:R-:W-:Y:S02]  /*2bb30*/  IMAD.MOV.U32 R12, RZ, RZ, RZ ;  /* 0x000000ffff0c7224 */ /* 0x000fe400078e00ff */
[----:B------:R-:W-:Y:S02]  /*2bb40*/  IMAD.MOV.U32 R11, RZ, RZ, 0x1f ;  /* 0x0000001fff0b7424 */ /* 0x000fe400078e00ff */
[----:B------:R-:W-:-:S07]  /*2bb50*/  IMAD.MOV.U32 R15, RZ, RZ, -0x1 ;  /* 0xffffffffff0f7424 */ /* 0x000fce00078e00ff */
[----:B-----5:R-:W-:Y:S05]  /*2bb60*/  WARPSYNC.COLLECTIVE R15, `(.L_x_2213) ;  /* 0x000000000f087348 */ /* 0x020fea0003c00000 */
[----:B------:R0:W1:Y:S02]  /*2bb70*/  SHFL.IDX P6, R14, R13, R12, R11 ;  /* 0x0000000c0d0e7389 */ /* 0x00006400000c000b */
[----:B01---5:R-:W-:Y:S01]  /*2bb80*/  ENDCOLLECTIVE ;  /* 0x000000000000791b */ /* 0x023fe20003800000 */
.L_x_2213:
[----:B------:R-:W-:Y:S05]  /*2bb90*/  BSYNC B0 ;  /* 0x0000000000007941 */ /* 0x000fea0003800000 */
.L_x_2212:
[----:B------:R-:W-:Y:S05]  /*2bba0*/  BRA `(.L_x_2214) ;  /* 0xfffffdd0002c7947 */ /* 0x000fea000383ffff */
.L_x_1867:
[----:B------:R-:W-:Y:S01]  /*2bbb0*/  BSSY B1, `(.L_x_2215) ;  /* 0x0000008000017945 */ /* 0x000fe20003800000 */
[----:B0-----:R-:W-:Y:S02]  /*2bbc0*/  IMAD.MOV.U32 R13, RZ, RZ, R48 ;  /* 0x000000ffff0d7224 */ /* 0x001fe400078e0030 */
[----:B------:R-:W-:Y:S02]  /*2bbd0*/  IMAD.MOV.U32 R12, RZ, RZ, RZ ;  /* 0x000000ffff0c7224 */ /* 0x000fe400078e00ff */
[----:B------:R-:W-:Y:S02]  /*2bbe0*/  IMAD.MOV.U32 R11, RZ, RZ, 0x181f ;  /* 0x0000181fff0b7424 */ /* 0x000fe400078e00ff */
[----:B------:R-:W-:-:S07]  /*2bbf0*/  IMAD.MOV.U32 R15, RZ, RZ, -0x1 ;  /* 0xffffffffff0f7424 */ /* 0x000fce00078e00ff */
[----:B------:R-:W-:Y:S05]  /*2bc00*/  WARPSYNC.COLLECTIVE R15, `(.L_x_2216) ;  /* 0x000000000f087348 */ /* 0x000fea0003c00000 */
[----:B------:R0:W1:Y:S02]  /*2bc10*/  SHFL.IDX P6, R14, R13, R12, R11 ;  /* 0x0000000c0d0e7389 */ /* 0x00006400000c000b */
[----:B01----:R-:W-:Y:S01]  /*2bc20*/  ENDCOLLECTIVE ;  /* 0x000000000000791b */ /* 0x003fe20003800000 */
.L_x_2216:
[----:B------:R-:W-:Y:S05]  /*2bc30*/  BSYNC B1 ;  /* 0x0000000000017941 */ /* 0x000fea0003800000 */
.L_x_2215:
        /* <DEDUP_REMOVED lines=8> */
.L_x_2217:
[----:B------:R-:W-:Y:S02]  /*2bcc0*/  IMAD.MOV.U32 R13, RZ, RZ, R37 ;  /* 0x000000ffff0d7224 */ /* 0x000fe400078e0025 */
[----:B------:R-:W-:-:S07]  /*2bcd0*/  IMAD.MOV.U32 R5, RZ, RZ, R14 ;  /* 0x000000ffff057224 */ /* 0x000fce00078e000e */
[----:B------:R-:W-:Y:S05]  /*2bce0*/  WARPSYNC.COLLECTIVE R15, `(.L_x_2218) ;  /* 0x000000000f087348 */ /* 0x000fea0003c00000 */
[----:B------:R0:W1:Y:S02]  /*2bcf0*/  SHFL.IDX P6, R14, R13, R12, R11 ;  /* 0x0000000c0d0e7389 */ /* 0x00006400000c000b */
[----:B01----:R-:W-:Y:S01]  /*2bd00*/  ENDCOLLECTIVE ;  /* 0x000000000000791b */ /* 0x003fe20003800000 */
.L_x_2218:
[----:B------:R-:W-:Y:S02]  /*2bd10*/  IMAD.MOV.U32 R13, RZ, RZ, R49 ;  /* 0x000000ffff0d7224 */ /* 0x000fe400078e0031 */
[----:B------:R-:W-:-:S07]  /*2bd20*/  IMAD.MOV.U32 R9, RZ, RZ, R14 ;  /* 0x000000ffff097224 */ /* 0x000fce00078e000e */
[----:B------:R-:W-:Y:S05]  /*2bd30*/  WARPSYNC.COLLECTIVE R15, `(.L_x_2219) ;  /* 0x000000000f087348 */ /* 0x000fea0003c00000 */
[----:B------:R0:W1:Y:S02]  /*2bd40*/  SHFL.IDX P6, R14, R13, R12, R11 ;  /* 0x0000000c0d0e7389 */ /* 0x00006400000c000b */
[----:B01----:R-:W-:Y:S01]  /*2bd50*/  ENDCOLLECTIVE ;  /* 0x000000000000791b */ /* 0x003fe20003800000 */
.L_x_2219:
[----:B------:R-:W-:Y:S05]  /*2bd60*/  BRA `(.L_x_2220) ;  /* 0xfffffdd400887947 */ /* 0x000fea000383ffff */
.L_x_1870:
[----:B------:R-:W-:Y:S01]  /*2bd70*/  BSSY B1, `(.L_x_2221) ;  /* 0x0000008000017945 */ /* 0x000fe20003800000 */
[----:B0-----:R-:W-:Y:S01]  /*2bd80*/  IMAD.MOV.U32 R13, RZ, RZ, R48 ;  /* 0x000000ffff0d7224 */ /* 0x001fe200078e0030 */
[----:B------:R-:W-:Y:S01]  /*2bd90*/  MOV R11, 0x181f ;  /* 0x0000181f000b7802 */ /* 0x000fe20000000f00 */
[----:B------:R-:W-:Y:S02]  /*2bda0*/  IMAD.MOV.U32 R12, RZ, RZ, 0x1 ;  /* 0x00000001ff0c7424 */ /* 0x000fe400078e00ff */
[----:B------:R-:W-:-:S07]  /*2bdb0*/  IMAD.MOV.U32 R15, RZ, RZ, -0x1 ;  /* 0xffffffffff0f7424 */ /* 0x000fce00078e00ff */
[----:B-12345:R-:W-:Y:S05]  /*2bdc0*/  WARPSYNC.COLLECTIVE R15, `(.L_x_2222) ;  /* 0x000000000f087348 */ /* 0x03efea0003c00000 */
[----:B------:R0:W0:Y:S02]  /*2bdd0*/  SHFL.IDX P6, R14, R13, R12, R11 ;  /* 0x0000000c0d0e7389 */ /* 0x00002400000c000b */
[----:B012345:R-:W-:Y:S01]  /*2bde0*/  ENDCOLLECTIVE ;  /* 0x000000000000791b */ /* 0x03ffe20003800000 */
.L_x_2222:
[----:B------:R-:W-:Y:S05]  /*2bdf0*/  BSYNC B1 ;  /* 0x0000000000017941 */ /* 0x000fea0003800000 */
.L_x_2221:
        /* <DEDUP_REMOVED lines=8> */
.L_x_2223:
[----:B------:R-:W-:Y:S02]  /*2be80*/  IMAD.MOV.U32 R13, RZ, RZ, R37 ;  /* 0x000000ffff0d7224 */ /* 0x000fe400078e0025 */
[----:B------:R-:W-:-:S07]  /*2be90*/  IMAD.MOV.U32 R5, RZ, RZ, R14 ;  /* 0x000000ffff057224 */ /* 0x000fce00078e000e */
[----:B------:R-:W-:Y:S05]  /*2bea0*/  WARPSYNC.COLLECTIVE R15, `(.L_x_2224) ;  /* 0x000000000f087348 */ /* 0x000fea0003c00000 */
[----:B------:R0:W1:Y:S02]  /*2beb0*/  SHFL.IDX P6, R14, R13, R12, R11 ;  /* 0x0000000c0d0e7389 */ /* 0x00006400000c000b */
[----:B01----:R-:W-:Y:S01]  /*2bec0*/  ENDCOLLECTIVE ;  /* 0x000000000000791b */ /* 0x003fe20003800000 */
.L_x_2224:
[----:B------:R-:W-:Y:S02]  /*2bed0*/  IMAD.MOV.U32 R13, RZ, RZ, R49 ;  /* 0x000000ffff0d7224 */ /* 0x000fe400078e0031 */
[----:B------:R-:W-:-:S07]  /*2bee0*/  IMAD.MOV.U32 R9, RZ, RZ, R14 ;  /* 0x000000ffff097224 */ /* 0x000fce00078e000e */
[----:B------:R-:W-:Y:S05]  /*2bef0*/  WARPSYNC.COLLECTIVE R15, `(.L_x_2225) ;  /* 0x000000000f087348 */ /* 0x000fea0003c00000 */
[----:B------:R0:W1:Y:S02]  /*2bf00*/  SHFL.IDX P6, R14, R13, R12, R11 ;  /* 0x0000000c0d0e7389 */ /* 0x00006400000c000b */
[----:B01----:R-:W-:Y:S01]  /*2bf10*/  ENDCOLLECTIVE ;  /* 0x000000000000791b */ /* 0x003fe20003800000 */
.L_x_2225:
[----:B------:R-:W-:Y:S05]  /*2bf20*/  BRA `(.L_x_2226) ;  /* 0xfffffdd400a47947 */ /* 0x000fea000383ffff */
.L_x_1873:
[----:B------:R-:W-:Y:S01]  /*2bf30*/  BSSY B1, `(.L_x_2227) ;  /* 0x0000008000017945 */ /* 0x000fe20003800000 */
[----:B------:R-:W-:Y:S02]  /*2bf40*/  IMAD.MOV.U32 R13, RZ, RZ, R48 ;  /* 0x000000ffff0d7224 */ /* 0x000fe400078e0030 */
[----:B------:R-:W-:Y:S02]  /*2bf50*/  IMAD.MOV.U32 R12, RZ, RZ, 0x2 ;  /* 0x00000002ff0c7424 */ /* 0x000fe400078e00ff */
[----:B------:R-:W-:Y:S02]  /*2bf60*/  IMAD.MOV.U32 R11, RZ, RZ, 0x181f ;  /* 0x0000181fff0b7424 */ /* 0x000fe400078e00ff */
[----:B------:R-:W-:-:S07]  /*2bf70*/  IMAD.MOV.U32 R15, RZ, RZ, -0x1 ;  /* 0xffffffffff0f7424 */ /* 0x000fce00078e00ff */
[----:B012345:R-:W-:Y:S05]  /*2bf80*/  WARPSYNC.COLLECTIVE R15, `(.L_x_2228) ;  /* 0x000000000f087348 */ /* 0x03ffea0003c00000 */
[----:B----4-:R4:W0:Y:S02]  /*2bf90*/  SHFL.IDX P6, R14, R13, R12, R11 ;  /* 0x0000000c0d0e7389 */ /* 0x01082400000c000b */
[----:B012345:R-:W-:Y:S01]  /*2bfa0*/  ENDCOLLECTIVE ;  /* 0x000000000000791b */ /* 0x03ffe20003800000 */
.L_x_2228:
[----:B------:R-:W-:Y:S05]  /*2bfb0*/  BSYNC B1 ;  /* 0x0000000000017941 */ /* 0x000fea0003800000 */
.L_x_2227:
        /* <DEDUP_REMOVED lines=8> */
.L_x_2229:
[----:B------:R-:W-:Y:S02]  /*2c040*/  IMAD.MOV.U32 R13, RZ, RZ, R37 ;  /* 0x000000ffff0d7224 */ /* 0x000fe400078e0025 */
[----:B------:R-:W-:-:S07]  /*2c050*/  IMAD.MOV.U32 R5, RZ, RZ, R14 ;  /* 0x000000ffff057224 */ /* 0x000fce00078e000e */
[----:B------:R-:W-:Y:S05]  /*2c060*/  WARPSYNC.COLLECTIVE R15, `(.L_x_2230) ;  /* 0x000000000f087348 */ /* 0x000fea0003c00000 */
[----:B------:R0:W1:Y:S02]  /*2c070*/  SHFL.IDX P6, R14, R13, R12, R11 ;  /* 0x0000000c0d0e7389 */ /* 0x00006400000c000b */
[----:B01----:R-:W-:Y:S01]  /*2c080*/  ENDCOLLECTIVE ;  /* 0x000000000000791b */ /* 0x003fe20003800000 */
.L_x_2230:
[----:B------:R-:W-:Y:S01]  /*2c090*/  MOV R13, R49 ;  /* 0x00000031000d7202 */ /* 0x000fe20000000f00 */
[----:B------:R-:W-:-:S07]  /*2c0a0*/  IMAD.MOV.U32 R9, RZ, RZ, R14 ;  /* 0x000000ffff097224 */ /* 0x000fce00078e000e */
[----:B------:R-:W-:Y:S05]  /*2c0b0*/  WARPSYNC.COLLECTIVE R15, `(.L_x_2231) ;  /* 0x000000000f087348 */ /* 0x000fea0003c00000 */
[----:B------:R0:W1:Y:S02]  /*2c0c0*/  SHFL.IDX P6, R14, R13, R12, R11 ;  /* 0x0000000c0d0e7389 */ /* 0x00006400000c000b */
[----:B01----:R-:W-:Y:S01]  /*2c0d0*/  ENDCOLLECTIVE ;  /* 0x000000000000791b */ /* 0x003fe20003800000 */
.L_x_2231:
[----:B------:R-:W-:Y:S05]  /*2c0e0*/  BRA `(.L_x_2232) ;  /* 0xfffffdd400b87947 */ /* 0x000fea000383ffff */
.L_x_1876:
[----:B------:R-:W-:Y:S01]  /*2c0f0*/  BSSY B1, `(.L_x_2233) ;  /* 0x0000008000017945 */ /* 0x000fe20003800000 */
[----:B------:R-:W-:Y:S02]  /*2c100*/  IMAD.MOV.U32 R13, RZ, RZ, R48 ;  /* 0x000000ffff0d7224 */ /* 0x000fe400078e0030 */
[----:B------:R-:W-:Y:S02]  /*2c110*/  IMAD.MOV.U32 R12, RZ, RZ, 0x3 ;  /* 0x00000003ff0c7424 */ /* 0x000fe400078e00ff */
[----:B------:R-:W-:Y:S02]  /*2c120*/  IMAD.MOV.U32 R11, RZ, RZ, 0x181f ;  /* 0x0000181fff0b7424 */ /* 0x000fe400078e00ff */
[----:B------:R-:W-:-:S07]  /*2c130*/  IMAD.MOV.U32 R15, RZ, RZ, -0x1 ;  /* 0xffffffffff0f7424 */ /* 0x000fce00078e00ff */
[----:B--2345:R-:W-:Y:S05]  /*2c140*/  WARPSYNC.COLLECTIVE R15, `(.L_x_2234) ;  /* 0x000000000f087348 */ /* 0x03cfea0003c00000 */
[----:B----4-:R0:W1:Y:S02]  /*2c150*/  SHFL.IDX P6, R14, R13, R12, R11 ;  /* 0x0000000c0d0e7389 */ /* 0x01006400000c000b */
[----:B0123-5:R-:W-:Y:S01]  /*2c160*/  ENDCOLLECTIVE ;  /* 0x000000000000791b */ /* 0x02ffe20003800000 */
.L_x_2234:
[----:B------:R-:W-:Y:S05]  /*2c170*/  BSYNC B1 ;  /* 0x0000000000017941 */ /* 0x000fea0003800000 */
.L_x_2233:
        /* <DEDUP_REMOVED lines=8> */
.L_x_2235:
[----:B------:R-:W-:Y:S02]  /*2c200*/  IMAD.MOV.U32 R13, RZ, RZ, R37 ;  /* 0x000000ffff0d7224 */ /* 0x000fe400078e0025 */
[----:B------:R-:W-:-:S07]  /*2c210*/  IMAD.MOV.U32 R5, RZ, RZ, R14 ;  /* 0x000000ffff057224 */ /* 0x000fce00078e000e */
[----:B------:R-:W-:Y:S05]  /*2c220*/  WARPSYNC.COLLECTIVE R15, `(.L_x_2236) ;  /* 0x000000000f087348 */ /* 0x000fea0003c00000 */
[----:B------:R0:W1:Y:S02]  /*2c230*/  SHFL.IDX P6, R14, R13, R12, R11 ;  /* 0x0000000c0d0e7389 */ /* 0x00006400000c000b */
[----:B01----:R-:W-:Y:S01]  /*2c240*/  ENDCOLLECTIVE ;  /* 0x000000000000791b */ /* 0x003fe20003800000 */
.L_x_2236:
[----:B------:R-:W-:Y:S02]  /*2c250*/  IMAD.MOV.U32 R13, RZ, RZ, R49 ;  /* 0x000000ffff0d7224 */ /* 0x000fe400078e0031 */
[----:B------:R-:W-:-:S07]  /*2c260*/  IMAD.MOV.U32 R37, RZ, RZ, R14 ;  /* 0x000000ffff257224 */ /* 0x000fce00078e000e */
[----:B------:R-:W-:Y:S05]  /*2c270*/  WARPSYNC.COLLECTIVE R15, `(.L_x_2237) ;  /* 0x000000000f087348 */ /* 0x000fea0003c00000 */
[----:B------:R0:W1:Y:S02]  /*2c280*/  SHFL.IDX P6, R14, R13, R12, R11 ;  /* 0x0000000c0d0e7389 */ /* 0x00006400000c000b */
[----:B01----:R-:W-:Y:S01]  /*2c290*/  ENDCOLLECTIVE ;  /* 0x000000000000791b */ /* 0x003fe20003800000 */
.L_x_2237:
[----:B------:R-:W-:Y:S01]  /*2c2a0*/  IMAD.MOV.U32 R49, RZ, RZ, R14 ;  /* 0x000000ffff317224 */ /* 0x000fe200078e000e */
[----:B------:R-:W-:Y:S06]  /*2c2b0*/  BRA `(.L_x_2238) ;  /* 0xfffffdd400d07947 */ /* 0x000fec000383ffff */
.L_x_1880:
[----:B------:R0:W0:Y:S02]  /*2c2c0*/  SYNCS.PHASECHK.TRANS64.TRYWAIT P0, [R22+URZ+0x28400], R51 ;  /* 0x02840033160075a7 */ /* 0x000024000800017f */
[----:B0-----:R-:W-:Y:S05]  /*2c2d0*/  @!P0 NANOSLEEP.SYNCS 0x989680 ;  /* 0x009896800000895d */ /* 0x001fea0003900000 */
[----:B------:R-:W0:Y:S02]  /*2c2e0*/  @!P0 SYNCS.PHASECHK.TRANS64 P0, [R22+URZ+0x28400], R51 ;  /* 0x02840033160085a7 */ /* 0x000e24000800007f */
[----:B0-----:R-:W-:Y:S05]  /*2c2f0*/  @!P0 BRA `(.L_x_1880) ;  /* 0xfffffffc00f08947 */ /* 0x001fea000383ffff */
[----:B------:R-:W-:Y:S05]  /*2c300*/  BRA `(.L_x_2239) ;  /* 0xfffffdd8004c7947 */ /* 0x000fea000383ffff */
.L_x_1896:
[----:B------:R-:W1:Y:S01]  /*2c310*/  LDC R3, c[0x0][0x3f4] ;  /* 0x0000fd00ff037b82 */ /* 0x000e620000000800 */
[----:B------:R-:W-:Y:S01]  /*2c320*/  BSSY B1, `(.L_x_2240) ;  /* 0x0000008000017945 */ /* 0x000fe20003800000 */
[----:B0-----:R-:W-:Y:S02]  /*2c330*/  IMAD.MOV.U32 R13, RZ, RZ, R37 ;  /* 0x000000ffff0d7224 */ /* 0x001fe400078e0025 */
[----:B------:R-:W-:Y:S02]  /*2c340*/  IMAD.MOV.U32 R12, RZ, RZ, RZ ;  /* 0x000000ffff0c7224 */ /* 0x000fe400078e00ff */
[----:B------:R-:W-:Y:S02]  /*2c350*/  IMAD.MOV.U32 R11, RZ, RZ, 0x181f ;  /* 0x0000181fff0b7424 */ /* 0x000fe400078e00ff */
[----:B------:R-:W-:-:S07]  /*2c360*/  IMAD.MOV.U32 R15, RZ, RZ, -0x1 ;  /* 0xffffffffff0f7424 */ /* 0x000fce00078e00ff */
[----:B-1----:R-:W-:Y:S05]  /*2c370*/  WARPSYNC.COLLECTIVE R15, `(.L_x_2241) ;  /* 0x000000000f087348 */ /* 0x002fea0003c00000 */
[----:B------:R0:W2:Y:S02]  /*2c380*/  SHFL.IDX P6, R14, R13, R12, R11 ;  /* 0x0000000c0d0e7389 */ /* 0x0000a400000c000b */
[----:B012---:R-:W-:Y:S01]  /*2c390*/  ENDCOLLECTIVE ;  /* 0x000000000000791b */ /* 0x007fe20003800000 */
.L_x_2241:
[----:B------:R-:W-:Y:S05]  /*2c3a0*/  BSYNC B1 ;  /* 0x0000000000017941 */ /* 0x000fea0003800000 */
.L_x_2240:
[----:B------:R-:W-:Y:S01]  /*2c3b0*/  IMAD.MOV.U32 R13, RZ, RZ, R53 ;  /* 0x000000ffff0d7224 */ /* 0x000fe200078e0035 */
[----:B------:R-:W-:Y:S01]  /*2c3c0*/  MOV R15, 0xffffffff ;  /* 0xffffffff000f7802 */ /* 0x000fe20000000f00 */
[----:B------:R-:W-:Y:S01]  /*2c3d0*/  IMAD.MOV.U32 R12, RZ, RZ, RZ ;  /* 0x000000ffff0c7224 */ /* 0x000fe200078e00ff */
[----:B------:R-:W-:Y:S01]  /*2c3e0*/  ISETP.GE.AND P0, PT, R16, R3, PT ;  /* 0x000000031000720c */ /* 0x000fe20003f06270 */
[----:B------:R-:W-:Y:S02]  /*2c3f0*/  IMAD.MOV.U32 R11, RZ, RZ, 0x181f ;  /* 0x0000181fff0b7424 */ /* 0x000fe400078e00ff */
[----:B------:R-:W-:Y:S02]  /*2c400*/  IMAD.MOV.U32 R5, RZ, RZ, R14 ;  /* 0x000000ffff057224 */ /* 0x000fe400078e000e */
[----:B------:R-:W-:-:S08]  /*2c410*/  IMAD R59, R189, R4, RZ ;  /* 0x00000004bd3b7224 */ /* 0x000fd000078e02ff */
[----:B------:R-:W-:Y:S05]  /*2c420*/  WARPSYNC.COLLECTIVE R15, `(.L_x_2242) ;  /* 0x000000000f087348 */ /* 0x000fea0003c00000 */
[----:B------:R0:W1:Y:S02]  /*2c430*/  SHFL.IDX P6, R14, R13, R12, R11 ;  /* 0x0000000c0d0e7389 */ /* 0x00006400000c000b */
[----:B01----:R-:W-:Y:S01]  /*2c440*/  ENDCOLLECTIVE ;  /* 0x000000000000791b */ /* 0x003fe20003800000 */
.L_x_2242:
[----:B------:R-:W-:Y:S01]  /*2c450*/  ISETP.GE.OR P1, PT, R10, R59, P0 ;  /* 0x0000003b0a00720c */ /* 0x000fe20000726670 */
[----:B------:R-:W-:Y:S02]  /*2c460*/  IMAD.MOV.U32 R13, RZ, RZ, R55 ;  /* 0x000000ffff0d7224 */ /* 0x000fe400078e0037 */
[----:B------:R-:W-:-:S10]  /*2c470*/  IMAD.MOV.U32 R7, RZ, RZ, R14 ;  /* 0x000000ffff077224 */ /* 0x000fd400078e000e */
[----:B------:R-:W-:Y:S05]  /*2c480*/  WARPSYNC.COLLECTIVE R15, `(.L_x_2243) ;  /* 0x000000000f087348 */ /* 0x000fea0003c00000 */
[----:B------:R0:W1:Y:S02]  /*2c490*/  SHFL.IDX P6, R14, R13, R12, R11 ;  /* 0x0000000c0d0e7389 */ /* 0x00006400000c000b */
[----:B01----:R-:W-:Y:S01]  /*2c4a0*/  ENDCOLLECTIVE ;  /* 0x000000000000791b */ /* 0x003fe20003800000 */
.L_x_2243:
[----:B------:R-:W-:-:S05]  /*2c4b0*/  @!P1 IADD3 R4, P2, R16, R7, RZ ;  /* 0x0000000710049210 */ /* 0x000fca0007f5e0ff */
[----:B------:R-:W-:Y:S02]  /*2c4c0*/  @!P1 IMAD.X R5, R5, 0x1, R17, P2 ;  /* 0x0000000105059824 */ /* 0x000fe400010e0611 */
[----:B------:R-:W-:-:S04]  /*2c4d0*/  IMAD.MOV.U32 R13, RZ, RZ, R57 ;  /* 0x000000ffff0d7224 */ /* 0x000fc800078e0039 */
[----:B------:R-:W5:Y:S01]  /*2c4e0*/  @!P1 LD.E.128 R4, desc[UR36][R4.64] ;  /* 0x0000002404049980 */ /* 0x000f62000c101d00 */
[----:B------:R-:W-:-:S07]  /*2c4f0*/  IMAD.MOV.U32 R9, RZ, RZ, R14 ;  /* 0x000000ffff097224 */ /* 0x000fce00078e000e */
[----:B-----5:R-:W-:Y:S05]  /*2c500*/  WARPSYNC.COLLECTIVE R15, `(.L_x_2244) ;  /* 0x000000000f087348 */ /* 0x020fea0003c00000 */
[----:B------:R0:W1:Y:S02]  /*2c510*/  SHFL.IDX P6, R14, R13, R12, R11 ;  /* 0x0000000c0d0e7389 */ /* 0x00006400000c000b */
[----:B01---5:R-:W-:Y:S01]  /*2c520*/  ENDCOLLECTIVE ;  /* 0x000000000000791b */ /* 0x023fe20003800000 */
.L_x_2244:
[----:B------:R-:W-:-:S05]  /*2c530*/  @!P1 IADD3 R24, P3, R16, R14, RZ ;  /* 0x0000000e10189210 */ /* 0x000fca0007f7e0ff */
[----:B------:R-:W-:-:S06]  /*2c540*/  @!P1 IMAD.X R25, R9, 0x1, R17, P3 ;  /* 0x0000000109199824 */ /* 0x000fcc00018e0611 */
[----:B------:R-:W5:Y:S01]  /*2c550*/  @!P1 LD.E.128 R24, desc[UR36][R24.64] ;  /* 0x0000002418189980 */ /* 0x000f62000c101d00 */
[----:B------:R-:W-:Y:S02]  /*2c560*/  IMAD.MOV.U32 R13, RZ, RZ, R37 ;  /* 0x000000ffff0d7224 */ /* 0x000fe400078e0025 */
[----:B------:R-:W-:-:S07]  /*2c570*/  IMAD.MOV.U32 R12, RZ, RZ, 0x1 ;  /* 0x00000001ff0c7424 */ /* 0x000fce00078e00ff */
[----:B-----5:R-:W-:Y:S05]  /*2c580*/  WARPSYNC.COLLECTIVE R15, `(.L_x_2245) ;  /* 0x000000000f087348 */ /* 0x020fea0003c00000 */
[----:B------:R0:W1:Y:S02]  /*2c590*/  SHFL.IDX P6, R14, R13, R12, R11 ;  /* 0x0000000c0d0e7389 */ /* 0x00006400000c000b */
[----:B01---5:R-:W-:Y:S01]  /*2c5a0*/  ENDCOLLECTIVE ;  /* 0x000000000000791b */ /* 0x023fe20003800000 */
.L_x_2245:
[----:B------:R-:W-:Y:S02]  /*2c5b0*/  IMAD.MOV.U32 R13, RZ, RZ, R53 ;  /* 0x000000ffff0d7224 */ /* 0x000fe400078e0035 */
[----:B------:R-:W-:-:S07]  /*2c5c0*/  IMAD.MOV.U32 R9, RZ, RZ, R14 ;  /* 0x000000ffff097224 */ /* 0x000fce00078e000e */
[----:B------:R-:W-:Y:S05]  /*2c5d0*/  WARPSYNC.COLLECTIVE R15, `(.L_x_2246) ;  /* 0x000000000f087348 */ /* 0x000fea0003c00000 */
[----:B------:R0:W1:Y:S02]  /*2c5e0*/  SHFL.IDX P6, R14, R13, R12, R11 ;  /* 0x0000000c0d0e7389 */ /* 0x00006400000c000b */
[----:B01----:R-:W-:Y:S01]  /*2c5f0*/  ENDCOLLECTIVE ;  /* 0x000000000000791b */ /* 0x003fe20003800000 */
.L_x_2246:
[----:B------:R-:W-:Y:S02]  /*2c600*/  IMAD.MOV.U32 R13, RZ, RZ, R55 ;  /* 0x000000ffff0d7224 */ /* 0x000fe400078e0037 */
[----:B------:R-:W-:-:S07]  /*2c610*/  IMAD.MOV.U32 R21, RZ, RZ, R14 ;  /* 0x000000ffff157224 */ /* 0x000fce00078e000e */
[----:B------:R-:W-:Y:S05]  /*2c620*/  WARPSYNC.COLLECTIVE R15, `(.L_x_2247) ;  /* 0x000000000f087348 */ /* 0x000fea0003c00000 */
[----:B------:R0:W1:Y:S02]  /*2c630*/  SHFL.IDX P6, R14, R13, R12, R11 ;  /* 0x0000000c0d0e7389 */ /* 0x00006400000c000b */
[----:B01----:R-:W-:Y:S01]  /*2c640*/  ENDCOLLECTIVE ;  /* 0x000000000000791b */ /* 0x003fe20003800000 */
.L_x_2247:
[----:B------:R-:W-:Y:S02]  /*2c650*/  IMAD.MOV.U32 R13, RZ, RZ, R57 ;  /* 0x000000ffff0d7224 */ /* 0x000fe400078e0039 */
[----:B------:R-:W-:-:S07]  /*2c660*/  IMAD.MOV.U32 R33, RZ, RZ, R14 ;  /* 0x000000ffff217224 */ /* 0x000fce00078e000e */
[----:B------:R-:W-:Y:S05]  /*2c670*/  WARPSYNC.COLLECTIVE R15, `(.L_x_2248) ;  /* 0x000000000f087348 */ /* 0x000fea0003c00000 */
[----:B------:R0:W1:Y:S02]  /*2c680*/  SHFL.IDX P6, R14, R13, R12, R11 ;  /* 0x0000000c0d0e7389 */ /* 0x00006400000c000b */
[----:B01----:R-:W-:Y:S01]  /*2c690*/  ENDCOLLECTIVE ;  /* 0x000000000000791b */ /* 0x003fe20003800000 */
.L_x_2248:
[----:B------:R-:W-:Y:S02]  /*2c6a0*/  CS2R R44, SRZ ;  /* 0x00000000002c7805 */ /* 0x000fe4000001ff00 */
[----:B------:R-:W-:Y:S02]  /*2c6b0*/  CS2R R46, SRZ ;  /* 0x00000000002e7805 */ /* 0x000fe4000001ff00 */
[----:B------:R-:W-:Y:S02]  /*2c6c0*/  CS2R R48, SRZ ;  /* 0x0000000000307805 */ /* 0x000fe4000001ff00 */
[----:B------:R-:W-:Y:S01]  /*2c6d0*/  CS2R R50, SRZ ;  /* 0x0000000000327805 */ /* 0x000fe2000001ff00 */
[----:B------:R-:W-:Y:S02]  /*2c6e0*/  @!P1 IMAD.MOV.U32 R44, RZ, RZ, R4 ;  /* 0x000000ffff2c9224 */ /* 0x000fe400078e0004 */
[----:B------:R-:W-:Y:S01]  /*2c6f0*/  @!P1 IMAD.MOV.U32 R45, RZ, RZ, R5 ;  /* 0x000000ffff2d9224 */ /* 0x000fe200078e0005 */
[----:B------:R-:W-:Y:S01]  /*2c700*/  CS2R R4, SRZ ;  /* 0x0000000000047805 */ /* 0x000fe2000001ff00 */
[----:B------:R-:W-:-:S02]  /*2c710*/  @!P1 IMAD.MOV.U32 R46, RZ, RZ, R6 ;  /* 0x000000ffff2e9224 */ /* 0x000fc400078e0006 */
[----:B------:R-:W-:Y:S02]  /*2c720*/  @!P1 IMAD.MOV.U32 R47, RZ, RZ, R7 ;  /* 0x000000ffff2f9224 */ /* 0x000fe400078e0007 */
[----:B------:R-:W-:Y:S02]  /*2c730*/  @!P1 IMAD.MOV.U32 R48, RZ, RZ, R24 ;  /* 0x000000ffff309224 */ /* 0x000fe400078e0018 */
[----:B------:R-:W-:Y:S02]  /*2c740*/  @!P1 IMAD.MOV.U32 R49, RZ, RZ, R25 ;  /* 0x000000ffff319224 */ /* 0x000fe400078e0019 */
[----:B------:R-:W-:Y:S02]  /*2c750*/  @!P1 IMAD.MOV.U32 R50, RZ, RZ, R26 ;  /* 0x000000ffff329224 */ /* 0x000fe400078e001a */
[----:B------:R-:W-:Y:S01]  /*2c760*/  @!P1 IMAD.MOV.U32 R51, RZ, RZ, R27 ;  /* 0x000000ffff339224 */ /* 0x000fe200078e001b */
[----:B------:R-:W-:Y:S06]  /*2c770*/  BRA `(.L_x_2249) ;  /* 0xfffffe1400c87947 */ /* 0x000fec000383ffff */
.L_x_1899:
[----:B------:R-:W-:Y:S01]  /*2c780*/  BSSY B1, `(.L_x_2250) ;  /* 0x0000008000017945 */ /* 0x000fe20003800000 */
[----:B------:R-:W-:Y:S01]  /*2c790*/  MOV R13, R37 ;  /* 0x00000025000d7202 */ /* 0x000fe20000000f00 */
[----:B------:R-:W-:Y:S02]  /*2c7a0*/  IMAD.MOV.U32 R12, RZ, RZ, 0x2 ;  /* 0x00000002ff0c7424 */ /* 0x000fe400078e00ff */
[----:B------:R-:W-:Y:S02]  /*2c7b0*/  IMAD.MOV.U32 R11, RZ, RZ, 0x181f ;  /* 0x0000181fff0b7424 */ /* 0x000fe400078e00ff */
[----:B------:R-:W-:-:S07]  /*2c7c0*/  IMAD.MOV.U32 R15, RZ, RZ, -0x1 ;  /* 0xffffffffff0f7424 */ /* 0x000fce00078e00ff */
[----:B-----5:R-:W-:Y:S05]  /*2c7d0*/  WARPSYNC.COLLECTIVE R15, `(.L_x_2251) ;  /* 0x000000000f087348 */ /* 0x020fea0003c00000 */
[----:B------:R0:W1:Y:S02]  /*2c7e0*/  SHFL.IDX P6, R14, R13, R12, R11 ;  /* 0x0000000c0d0e7389 */ /* 0x00006400000c000b */
[----:B01---5:R-:W-:Y:S01]  /*2c7f0*/  ENDCOLLECTIVE ;  /* 0x000000000000791b */ /* 0x023fe20003800000 */
.L_x_2251:
[----:B------:R-:W-:Y:S05]  /*2c800*/  BSYNC B1 ;  /* 0x0000000000017941 */ /* 0x000fea0003800000 */
.L_x_2250:
[----:B------:R-:W-:Y:S02]  /*2c810*/  IMAD.MOV.U32 R13, RZ, RZ, R53 ;  /* 0x000000ffff0d7224 */ /* 0x000fe400078e0035 */
[----:B------:R-:W-:Y:S02]  /*2c820*/  IMAD.MOV.U32 R12, RZ, RZ, 0x2 ;  /* 0x00000002ff0c7424 */ /* 0x000fe400078e00ff */
[----:B------:R-:W-:Y:S02]  /*2c830*/  IMAD.MOV.U32 R11, RZ, RZ, 0x181f ;  /* 0x0000181fff0b7424 */ /* 0x000fe400078e00ff */
[----:B------:R-:W-:Y:S02]  /*2c840*/  IMAD.MOV.U32 R15, RZ, RZ, -0x1 ;  /* 0xffffffffff0f7424 */ /* 0x000fe400078e00ff */
[----:B------:R-:W-:Y:S02]  /*2c850*/  IMAD.MOV.U32 R9, RZ, RZ, R14 ;  /* 0x000000ffff097224 */ /* 0x000fe400078e000e */
[----:B------:R-:W-:-:S07]  /*2c860*/  VIADD R8, R10, 0x40 ;  /* 0x000000400a087836 */ /* 0x000fce0000000000 */
[----:B------:R-:W-:Y:S05]  /*2c870*/  WARPSYNC.COLLECTIVE R15, `(.L_x_2252) ;  /* 0x000000000f087348 */ /* 0x000fea0003c00000 */
[----:B------:R0:W1:Y:S02]  /*2c880*/  SHFL.IDX P6, R14, R13, R12, R11 ;  /* 0x0000000c0d0e7389 */ /* 0x00006400000c000b */
[----:B01----:R-:W-:Y:S01]  /*2c890*/  ENDCOLLECTIVE ;  /* 0x000000000000791b */ /* 0x003fe20003800000 */
.L_x_2252:
[----:B------:R-:W-:Y:S01]  /*2c8a0*/  ISETP.GE.OR P1, PT, R8, R59, P0 ;  /* 0x0000003b0800720c */ /* 0x000fe20000726670 */
[----:B------:R-:W-:Y:S02]  /*2c8b0*/  IMAD.MOV.U32 R13, RZ, RZ, R55 ;  /* 0x000000ffff0d7224 */ /* 0x000fe400078e0037 */
[----:B------:R-:W-:-:S10]  /*2c8c0*/  IMAD.MOV.U32 R21, RZ, RZ, R14 ;  /* 0x000000ffff157224 */ /* 0x000fd400078e000e */
[----:B------:R-:W-:Y:S05]  /*2c8d0*/  WARPSYNC.COLLECTIVE R15, `(.L_x_2253) ;  /* 0x000000000f087348 */ /* 0x000fea0003c00000 */
[----:B------:R0:W1:Y:S02]  /*2c8e0*/  SHFL.IDX P6, R14, R13, R12, R11 ;  /* 0x0000000c0d0e7389 */ /* 0x00006400000c000b */
[----:B01----:R-:W-:Y:S01]  /*2c8f0*/  ENDCOLLECTIVE ;  /* 0x000000000000791b */ /* 0x003fe20003800000 */
.L_x_2253:
[----:B------:R-:W-:-:S05]  /*2c900*/  @!P1 IADD3 R24, P2, R16, R21, RZ ;  /* 0x0000001510189210 */ /* 0x000fca0007f5e0ff */
[----:B------:R-:W-:Y:S02]  /*2c910*/  @!P1 IMAD.X R9, R9, 0x1, R17, P2 ;  /* 0x0000000109099824 */ /* 0x000fe400010e0611 */
[----:B------:R-:W-:Y:S02]  /*2c920*/  IMAD.MOV.U32 R13, RZ, RZ, R57 ;  /* 0x000000ffff0d7224 */ /* 0x000fe400078e0039 */
[----:B------:R-:W-:-:S07]  /*2c930*/  IMAD.MOV.U32 R25, RZ, RZ, R14 ;  /* 0x000000ffff197224 */ /* 0x000fce00078e000e */
[----:B------:R-:W-:Y:S05]  /*2c940*/  WARPSYNC.COLLECTIVE R15, `(.L_x_2254) ;  /* 0x000000000f087348 */ /* 0x000fea0003c00000 */
[----:B------:R0:W1:Y:S02]  /*2c950*/  SHFL.IDX P6, R14, R13, R12, R11 ;  /* 0x0000000c0d0e7389 */ /* 0x00006400000c000b */
[----:B01----:R-:W-:Y:S01]  /*2c960*/  ENDCOLLECTIVE ;  /* 0x000000000000791b */ /* 0x003fe20003800000 */
.L_x_2254:
[----:B------:R-:W-:-:S05]  /*2c970*/  @!P1 IADD3 R32, P3, R16, R14, RZ ;  /* 0x0000000e10209210 */ /* 0x000fca0007f7e0ff */
[----:B------:R-:W-:Y:S02]  /*2c980*/  @!P1 IMAD.X R33, R25, 0x1, R17, P3 ;  /* 0x0000000119219824 */ /* 0x000fe400018e0611 */
[----:B------:R-:W-:-:S04]  /*2c990*/  @!P1 IMAD.MOV.U32 R25, RZ, RZ, R9 ;  /* 0x000000ffff199224 */ /* 0x000fc800078e0009 */
[----:B------:R-:W5:Y:S04]  /*2c9a0*/  @!P1 LD.E.128 R32, desc[UR36][R32.64] ;  /* 0x0000002420209980 */ /* 0x000f68000c101d00 */
[----:B------:R-:W5:Y:S01]  /*2c9b0*/  @!P1 LD.E.128 R24, desc[UR36][R24.64] ;  /* 0x0000002418189980 */ /* 0x000f62000c101d00 */
[----:B------:R-:W-:Y:S02]  /*2c9c0*/  IMAD.MOV.U32 R13, RZ, RZ, R37 ;  /* 0x000000ffff0d7224 */ /* 0x000fe400078e0025 */
[----:B------:R-:W-:-:S07]  /*2c9d0*/  IMAD.MOV.U32 R12, RZ, RZ, 0x3 ;  /* 0x00000003ff0c7424 */ /* 0x000fce00078e00ff */
[----:B-----5:R-:W-:Y:S05]  /*2c9e0*/  WARPSYNC.COLLECTIVE R15, `(.L_x_2255) ;  /* 0x000000000f087348 */ /* 0x020fea0003c00000 */
[----:B------:R0:W1:Y:S02]  /*2c9f0*/  SHFL.IDX P6, R14, R13, R12, R11 ;  /* 0x0000000c0d0e7389 */ /* 0x00006400000c000b */
[----:B01---5:R-:W-:Y:S01]  /*2ca00*/  ENDCOLLECTIVE ;  /* 0x000000000000791b */ /* 0x023fe20003800000 */
.L_x_2255:
[----:B------:R-:W-:Y:S02]  /*2ca10*/  IMAD.MOV.U32 R13, RZ, RZ, R53 ;  /* 0x000000ffff0d7224 */ /* 0x000fe400078e0035 */
[----:B------:R-:W-:-:S07]  /*2ca20*/  IMAD.MOV.U32 R37, RZ, RZ, R14 ;  /* 0x000000ffff257224 */ /* 0x000fce00078e000e */
[----:B------:R-:W-:Y:S05]  /*2ca30*/  WARPSYNC.COLLECTIVE R15, `(.L_x_2256) ;  /* 0x000000000f087348 */ /* 0x000fea0003c00000 */
[----:B------:R0:W1:Y:S02]  /*2ca40*/  SHFL.IDX P6, R14, R13, R12, R11 ;  /* 0x0000000c0d0e7389 */ /* 0x00006400000c000b */
[----:B01----:R-:W-:Y:S01]  /*2ca50*/  ENDCOLLECTIVE ;  /* 0x000000000000791b */ /* 0x003fe20003800000 */
.L_x_2256:
[----:B------:R-:W-:Y:S02]  /*2ca60*/  IMAD.MOV.U32 R13, RZ, RZ, R55 ;  /* 0x000000ffff0d7224 */ /* 0x000fe400078e0037 */
[----:B------:R-:W-:-:S07]  /*2ca70*/  IMAD.MOV.U32 R53, RZ, RZ, R14 ;  /* 0x000000ffff357224 */ /* 0x000fce00078e000e */
[----:B------:R-:W-:Y:S05]  /*2ca80*/  WARPSYNC.COLLECTIVE R15, `(.L_x_2257) ;  /* 0x000000000f087348 */ /* 0x000fea0003c00000 */
[----:B------:R0:W1:Y:S02]  /*2ca90*/  SHFL.IDX P6, R14, R13, R12, R11 ;  /* 0x0000000c0d0e7389 */ /* 0x00006400000c000b */
[----:B01----:R-:W-:Y:S01]  /*2caa0*/  ENDCOLLECTIVE ;  /* 0x000000000000791b */ /* 0x003fe20003800000 */
.L_x_2257:
[----:B------:R-:W-:Y:S01]  /*2cab0*/  IMAD.MOV.U32 R13, RZ, RZ, R57 ;  /* 0x000000ffff0d7224 */ /* 0x000fe200078e0039 */
[----:B------:R-:W-:-:S07]  /*2cac0*/  MOV R55, R14 ;  /* 0x0000000e00377202 */ /* 0x000fce0000000f00 */
[----:B------:R-:W-:Y:S05]  /*2cad0*/  WARPSYNC.COLLECTIVE R15, `(.L_x_2258) ;  /* 0x000000000f087348 */ /* 0x000fea0003c00000 */
[----:B------:R0:W1:Y:S02]  /*2cae0*/  SHFL.IDX P6, R14, R13, R12, R11 ;  /* 0x0000000c0d0e7389 */ /* 0x00006400000c000b */
[----:B01----:R-:W-:Y:S01]  /*2caf0*/  ENDCOLLECTIVE ;  /* 0x000000000000791b */ /* 0x003fe20003800000 */
.L_x_2258:
[----:B------:R-:W-:Y:S02]  /*2cb00*/  CS2R R20, SRZ ;  /* 0x0000000000147805 */ /* 0x000fe4000001ff00 */
[----:B------:R-:W-:Y:S02]  /*2cb10*/  CS2R R38, SRZ ;  /* 0x0000000000267805 */ /* 0x000fe4000001ff00 */
[----:B------:R-:W-:Y:S02]  /*2cb20*/  CS2R R40, SRZ ;  /* 0x0000000000287805 */ /* 0x000fe4000001ff00 */
[----:B------:R-:W-:Y:S02]  /*2cb30*/  CS2R R42, SRZ ;  /* 0x00000000002a7805 */ /* 0x000fe4000001ff00 */
[----:B------:R-:W-:Y:S01]  /*2cb40*/  CS2R R8, SRZ ;  /* 0x0000000000087805 */ /* 0x000fe2000001ff00 */
[----:B------:R-:W-:Y:S02]  /*2cb50*/  IMAD.MOV.U32 R57, RZ, RZ, R14 ;  /* 0x000000ffff397224 */ /* 0x000fe400078e000e */
[----:B------:R-:W-:-:S02]  /*2cb60*/  @!P1 IMAD.MOV.U32 R40, RZ, RZ, R32 ;  /* 0x000000ffff289224 */ /* 0x000fc400078e0020 */
[----:B------:R-:W-:Y:S02]  /*2cb70*/  @!P1 IMAD.MOV.U32 R41, RZ, RZ, R33 ;  /* 0x000000ffff299224 */ /* 0x000fe400078e0021 */
[----:B------:R-:W-:Y:S02]  /*2cb80*/  @!P1 IMAD.MOV.U32 R20, RZ, RZ, R24 ;  /* 0x000000ffff149224 */ /* 0x000fe400078e0018 */
[----:B------:R-:W-:Y:S02]  /*2cb90*/  @!P1 IMAD.MOV.U32 R21, RZ, RZ, R25 ;  /* 0x000000ffff159224 */ /* 0x000fe400078e0019 */
[----:B------:R-:W-:Y:S02]  /*2cba0*/  @!P1 IMAD.MOV.U32 R38, RZ, RZ, R26 ;  /* 0x000000ffff269224 */ /* 0x000fe400078e001a */
[----:B------:R-:W-:Y:S02]  /*2cbb0*/  @!P1 IMAD.MOV.U32 R39, RZ, RZ, R27 ;  /* 0x000000ffff279224 */ /* 0x000fe400078e001b */
[----:B------:R-:W-:-:S02]  /*2cbc0*/  @!P1 IMAD.MOV.U32 R42, RZ, RZ, R34 ;  /* 0x000000ffff2a9224 */ /* 0x000fc400078e0022 */
[----:B------:R-:W-:Y:S01]  /*2cbd0*/  @!P1 IMAD.MOV.U32 R43, RZ, RZ, R35 ;  /* 0x000000ffff2b9224 */ /* 0x000fe200078e0023 */
[----:B------:R-:W-:Y:S06]  /*2cbe0*/  BRA `(.L_x_2259) ;  /* 0xfffffe1400747947 */ /* 0x000fec000383ffff */
.L_x_1903:
[----:B0-----:R0:W1:Y:S02]  /*2cbf0*/  SYNCS.PHASECHK.TRANS64.TRYWAIT P4, [R22+URZ+0x28400], R25 ;  /* 0x02840019160075a7 */ /* 0x001064000808017f */
[----:B-1----:R-:W-:Y:S05]  /*2cc00*/  @!P4 NANOSLEEP.SYNCS 0x989680 ;  /* 0x009896800000c95d */ /* 0x002fea0003900000 */
[----:B------:R-:W1:Y:S02]  /*2cc10*/  @!P4 SYNCS.PHASECHK.TRANS64 P4, [R22+URZ+0x28400], R25 ;  /* 0x028400191600c5a7 */ /* 0x000e64000808007f */
[----:B-1----:R-:W-:Y:S05]  /*2cc20*/  @!P4 BRA `(.L_x_1903) ;  /* 0xfffffffc00f0c947 */ /* 0x002fea000383ffff */
[----:B------:R-:W-:Y:S05]  /*2cc30*/  BRA `(.L_x_2260) ;  /* 0xfffffe1400e47947 */ /* 0x000fea000383ffff */
.L_x_1913:
[----:B--2---:R2:W3:Y:S02]  /*2cc40*/  SYNCS.PHASECHK.TRANS64.TRYWAIT P1, [R6+URZ+0x28430], R11 ;  /* 0x0284300b060075a7 */ /* 0x0044e4000802017f */
[----:B---3--:R-:W-:Y:S05]  /*2cc50*/  @!P1 NANOSLEEP.SYNCS 0x989680 ;  /* 0x009896800000995d */ /* 0x008fea0003900000 */
[----:B------:R-:W3:Y:S02]  /*2cc60*/  @!P1 SYNCS.PHASECHK.TRANS64 P1, [R6+URZ+0x28430], R11 ;  /* 0x0284300b060095a7 */ /* 0x000ee4000802007f */
[----:B---3--:R-:W-:Y:S05]  /*2cc70*/  @!P1 BRA `(.L_x_1913) ;  /* 0xfffffffc00f09947 */ /* 0x008fea000383ffff */
[----:B------:R-:W-:Y:S05]  /*2cc80*/  BRA `(.L_x_1912) ;  /* 0xfffffe5800507947 */ /* 0x000fea000383ffff */
.L_x_1927:
[----:B-1----:R1:W4:Y:S02]  /*2cc90*/  SYNCS.PHASECHK.TRANS64.TRYWAIT P2, [R6+URZ+0x28450], R11 ;  /* 0x0284500b060075a7 */ /* 0x002324000804017f */
[----:B----4-:R-:W-:Y:S05]  /*2cca0*/  @!P2 NANOSLEEP.SYNCS 0x989680 ;  /* 0x009896800000a95d */ /* 0x010fea0003900000 */
[----:B------:R-:W4:Y:S02]  /*2ccb0*/  @!P2 SYNCS.PHASECHK.TRANS64 P2, [R6+URZ+0x28450], R11 ;  /* 0x0284500b0600a5a7 */ /* 0x000f24000804007f */
[----:B----4-:R-:W-:Y:S05]  /*2ccc0*/  @!P2 BRA `(.L_x_1927) ;  /* 0xfffffffc00f0a947 */ /* 0x010fea000383ffff */
[----:B------:R-:W-:Y:S05]  /*2ccd0*/  BRA `(.L_x_1926) ;  /* 0xfffffe7400ac7947 */ /* 0x000fea000383ffff */
.L_x_1937:
[----:B-1----:R1:W2:Y:S02]  /*2cce0*/  SYNCS.PHASECHK.TRANS64.TRYWAIT P2, [R12+URZ+0x28430], R11 ;  /* 0x0284300b0c0075a7 */ /* 0x0022a4000804017f */
[----:B--2---:R-:W-:Y:S05]  /*2ccf0*/  @!P2 NANOSLEEP.SYNCS 0x989680 ;  /* 0x009896800000a95d */ /* 0x004fea0003900000 */
[----:B------:R-:W2:Y:S02]  /*2cd00*/  @!P2 SYNCS.PHASECHK.TRANS64 P2, [R12+URZ+0x28430], R11 ;  /* 0x0284300b0c00a5a7 */ /* 0x000ea4000804007f */
[----:B--2---:R-:W-:Y:S05]  /*2cd10*/  @!P2 BRA `(.L_x_1937) ;  /* 0xfffffffc00f0a947 */ /* 0x004fea000383ffff */
[----:B------:R-:W-:Y:S05]  /*2cd20*/  BRA `(.L_x_1936) ;  /* 0xfffffe7c00087947 */ /* 0x000fea000383ffff */
.L_x_1951:
[----:B---3--:R3:W4:Y:S02]  /*2cd30*/  SYNCS.PHASECHK.TRANS64.TRYWAIT P2, [R12+URZ+0x28450], R11 ;  /* 0x0284500b0c0075a7 */ /* 0x008724000804017f */
[----:B----4-:R-:W-:Y:S05]  /*2cd40*/  @!P2 NANOSLEEP.SYNCS 0x989680 ;  /* 0x009896800000a95d */ /* 0x010fea0003900000 */
[----:B------:R-:W4:Y:S02]  /*2cd50*/  @!P2 SYNCS.PHASECHK.TRANS64 P2, [R12+URZ+0x28450], R11 ;  /* 0x0284500b0c00a5a7 */ /* 0x000f24000804007f */
[----:B----4-:R-:W-:Y:S05]  /*2cd60*/  @!P2 BRA `(.L_x_1951) ;  /* 0xfffffffc00f0a947 */ /* 0x010fea000383ffff */
[----:B------:R-:W-:Y:S05]  /*2cd70*/  BRA `(.L_x_1950) ;  /* 0xfffffe9c00787947 */ /* 0x000fea000383ffff */
.L_x_1962:
[----:B-1----:R1:W2:Y:S02]  /*2cd80*/  SYNCS.PHASECHK.TRANS64.TRYWAIT P2, [R6+URZ+0x28430], R10 ;  /* 0x0284300a060075a7 */ /* 0x0022a4000804017f */
[----:B--2---:R-:W-:Y:S05]  /*2cd90*/  @!P2 NANOSLEEP.SYNCS 0x989680 ;  /* 0x009896800000a95d */ /* 0x004fea0003900000 */
[----:B------:R-:W2:Y:S02]  /*2cda0*/  @!P2 SYNCS.PHASECHK.TRANS64 P2, [R6+URZ+0x28430], R10 ;  /* 0x0284300a0600a5a7 */ /* 0x000ea4000804007f */
[----:B--2---:R-:W-:Y:S05]  /*2cdb0*/  @!P2 BRA `(.L_x_1962) ;  /* 0xfffffffc00f0a947 */ /* 0x004fea000383ffff */
[----:B------:R-:W-:Y:S05]  /*2cdc0*/  BRA `(.L_x_1961) ;  /* 0xfffffea000f07947 */ /* 0x000fea000383ffff */
.L_x_1968:
[----:B-1----:R1:W3:Y:S02]  /*2cdd0*/  SYNCS.PHASECHK.TRANS64.TRYWAIT P2, [R6+URZ+0x28450], R10 ;  /* 0x0284500a060075a7 */ /* 0x0022e4000804017f */
[----:B---3--:R-:W-:Y:S05]  /*2cde0*/  @!P2 NANOSLEEP.SYNCS 0x989680 ;  /* 0x009896800000a95d */ /* 0x008fea0003900000 */
[----:B------:R-:W3:Y:S02]  /*2cdf0*/  @!P2 SYNCS.PHASECHK.TRANS64 P2, [R6+URZ+0x28450], R10 ;  /* 0x0284500a0600a5a7 */ /* 0x000ee4000804007f */
[----:B---3--:R-:W-:Y:S05]  /*2ce00*/  @!P2 BRA `(.L_x_1968) ;  /* 0xfffffffc00f0a947 */ /* 0x008fea000383ffff */
[----:B------:R-:W-:Y:S05]  /*2ce10*/  BRA `(.L_x_1967) ;  /* 0xfffffeb800b47947 */ /* 0x000fea000383ffff */
.L_x_1975:
[----:B-1----:R1:W2:Y:S02]  /*2ce20*/  SYNCS.PHASECHK.TRANS64.TRYWAIT P1, [R10+URZ+0x28430], R11 ;  /* 0x0284300b0a0075a7 */ /* 0x0022a4000802017f */
[----:B--2---:R-:W-:Y:S05]  /*2ce30*/  @!P1 NANOSLEEP.SYNCS 0x989680 ;  /* 0x009896800000995d */ /* 0x004fea0003900000 */
[----:B------:R-:W2:Y:S02]  /*2ce40*/  @!P1 SYNCS.PHASECHK.TRANS64 P1, [R10+URZ+0x28430], R11 ;  /* 0x0284300b0a0095a7 */ /* 0x000ea4000802007f */
[----:B--2---:R-:W-:Y:S05]  /*2ce50*/  @!P1 BRA `(.L_x_1975) ;  /* 0xfffffffc00f09947 */ /* 0x004fea000383ffff */
[----:B------:R-:W-:Y:S05]  /*2ce60*/  BRA `(.L_x_1974) ;  /* 0xfffffebc00807947 */ /* 0x000fea000383ffff */
.L_x_1989:
[----:B---3--:R3:W4:Y:S02]  /*2ce70*/  SYNCS.PHASECHK.TRANS64.TRYWAIT P1, [R10+URZ+0x28450], R11 ;  /* 0x0284500b0a0075a7 */ /* 0x008724000802017f */
[----:B----4-:R-:W-:Y:S05]  /*2ce80*/  @!P1 NANOSLEEP.SYNCS 0x989680 ;  /* 0x009896800000995d */ /* 0x010fea0003900000 */
[----:B------:R-:W4:Y:S02]  /*2ce90*/  @!P1 SYNCS.PHASECHK.TRANS64 P1, [R10+URZ+0x28450], R11 ;  /* 0x0284500b0a0095a7 */ /* 0x000f24000802007f */
[----:B----4-:R-:W-:Y:S05]  /*2cea0*/  @!P1 BRA `(.L_x_1989) ;  /* 0xfffffffc00f09947 */ /* 0x010fea000383ffff */
[----:B------:R-:W-:Y:S05]  /*2ceb0*/  BRA `(.L_x_1988) ;  /* 0xfffffedc00dc7947 */ /* 0x000fea000383ffff */
.L_x_1994:
[----:B-----5:R-:W-:Y:S01]  /*2cec0*/  IMAD.MOV.U32 R12, RZ, RZ, R0 ;  /* 0x000000ffff0c7224 */ /* 0x020fe200078e0000 */
[----:B0-----:R-:W-:Y:S01]  /*2ced0*/  LOP3.LUT R2, R0, 0x2, RZ, 0x3c, !PT ;  /* 0x0000000200027812 */ /* 0x001fe200078e3cff */
[----:B------:R-:W-:Y:S01]  /*2cee0*/  IMAD.MOV.U32 R11, RZ, RZ, 0x1c1f ;  /* 0x00001c1fff0b7424 */ /* 0x000fe200078e00ff */
[----:B------:R-:W-:Y:S01]  /*2cef0*/  SEL R7, R36, R37, P0 ;  /* 0x0000002524077207 */ /* 0x000fe20000000000 */
[----:B------:R-:W-:Y:S01]  /*2cf00*/  IMAD.MOV.U32 R15, RZ, RZ, -0x1 ;  /* 0xffffffffff0f7424 */ /* 0x000fe200078e00ff */
[----:B------:R-:W-:Y:S02]  /*2cf10*/  SEL R8, R32, R33, P0 ;  /* 0x0000002120087207 */ /* 0x000fe40000000000 */
[----:B------:R-:W-:-:S07]  /*2cf20*/  SEL R36, R37, R36, P0 ;  /* 0x0000002425247207 */ /* 0x000fce0000000000 */
[----:B-12---:R-:W-:Y:S05]  /*2cf30*/  WARPSYNC.COLLECTIVE R15, `(.L_x_2261) ;  /* 0x000000000f087348 */ /* 0x006fea0003c00000 */
[----:B------:R0:W3:Y:S02]  /*2cf40*/  SHFL.IDX P6, R14, R13, R12, R11 ;  /* 0x0000000c0d0e7389 */ /* 0x0000e400000c000b */
[----:B0123--:R-:W-:Y:S01]  /*2cf50*/  ENDCOLLECTIVE ;  /* 0x000000000000791b */ /* 0x00ffe20003800000 */
.L_x_2261:
        /* <DEDUP_REMOVED lines=18> */
.L_x_2262:
        /* <DEDUP_REMOVED lines=19> */
.L_x_2263:
        /* <DEDUP_REMOVED lines=18> */
.L_x_2264:
        /* <DEDUP_REMOVED lines=18> */
.L_x_2265:
        /* <DEDUP_REMOVED lines=18> */
.L_x_2266:
        /* <DEDUP_REMOVED lines=19> */
.L_x_2267:
        /* <DEDUP_REMOVED lines=18> */
.L_x_2268:
        /* <DEDUP_REMOVED lines=19> */
.L_x_2269:
        /* <DEDUP_REMOVED lines=18> */
.L_x_2270:
[----:B------:R-:W-:Y:S02]  /*2d9b0*/  SEL R138, R139, R138, P0 ;  /* 0x0000008a8b8a7207 */ /* 0x000fe40000000000 */
[----:B------:R-:W-:Y:S02]  /*2d9c0*/  SEL R133, R150, R151, P0 ;  /* 0x0000009796857207 */ /* 0x000fe40000000000 */
[----:B------:R-:W-:Y:S02]  /*2d9d0*/  SEL R161, R162, R147, P0 ;  /* 0x00000093a2a17207 */ /* 0x000fe40000000000 */
[----:B------:R-:W-:Y:S02]  /*2d9e0*/  SEL R150, R151, R150, P0 ;  /* 0x0000009697967207 */ /* 0x000fe40000000000 */
[----:B------:R-:W-:Y:S01]  /*2d9f0*/  SEL R160, R147, R162, P0 ;  /* 0x000000a293a07207 */ /* 0x000fe20000000000 */
[----:B------:R-:W-:Y:S02]  /*2da00*/  IMAD.MOV.U32 R13, RZ, RZ, R44 ;  /* 0x000000ffff0d7224 */ /* 0x000fe400078e002c */
[----:B------:R-:W-:-:S02]  /*2da10*/  IMAD.MOV.U32 R12, RZ, RZ, R2 ;  /* 0x000000ffff0c7224 */ /* 0x000fc400078e0002 */
[----:B------:R-:W-:-:S07]  /*2da20*/  IMAD.MOV.U32 R28, RZ, RZ, R14 ;  /* 0x000000ffff1c7224 */ /* 0x000fce00078e000e */
[----:B------:R-:W-:Y:S05]  /*2da30*/  WARPSYNC.COLLECTIVE R15, `(.L_x_2271) ;  /* 0x000000000f087348 */ /* 0x000fea0003c00000 */
[----:B------:R0:W1:Y:S02]  /*2da40*/  SHFL.IDX P6, R14, R13, R12, R11 ;  /* 0x0000000c0d0e7389 */ /* 0x00006400000c000b */
[----:B01----:R-:W-:Y:S01]  /*2da50*/  ENDCOLLECTIVE ;  /* 0x000000000000791b */ /* 0x003fe20003800000 */
.L_x_2271:
[----:B------:R-:W-:Y:S02]  /*2da60*/  IMAD.MOV.U32 R13, RZ, RZ, R40 ;  /* 0x000000ffff0d7224 */ /* 0x000fe400078e0028 */
[----:B------:R-:W-:-:S07]  /*2da70*/  IMAD.MOV.U32 R44, RZ, RZ, R14 ;  /* 0x000000ffff2c7224 */ /* 0x000fce00078e000e */
[----:B------:R-:W-:Y:S05]  /*2da80*/  WARPSYNC.COLLECTIVE R15, `(.L_x_2272) ;  /* 0x000000000f087348 */ /* 0x000fea0003c00000 */
[----:B------:R0:W1:Y:S02]  /*2da90*/  SHFL.IDX P6, R14, R13, R12, R11 ;  /* 0x0000000c0d0e7389 */ /* 0x00006400000c000b */
[----:B01----:R-:W-:Y:S01]  /*2daa0*/  ENDCOLLECTIVE ;  /* 0x000000000000791b */ /* 0x003fe20003800000 */
.L_x_2272:
[----:B------:R-:W-:Y:S02]  /*2dab0*/  IMAD.MOV.U32 R13, RZ, RZ, R34 ;  /* 0x000000ffff0d7224 */ /* 0x000fe400078e0022 */
[----:B------:R-:W-:Y:S02]  /*2dac0*/  IMAD.MOV.U32 R12, RZ, RZ, R0 ;  /* 0x000000ffff0c7224 */ /* 0x000fe400078e0000 */
[----:B------:R-:W-:-:S07]  /*2dad0*/  IMAD.MOV.U32 R40, RZ, RZ, R14 ;  /* 0x000000ffff287224 */ /* 0x000fce00078e000e */
[----:B------:R-:W-:Y:S05]  /*2dae0*/  WARPSYNC.COLLECTIVE R15, `(.L_x_2273) ;  /* 0x000000000f087348 */ /* 0x000fea0003c00000 */
[----:B------:R0:W1:Y:S02]  /*2daf0*/  SHFL.IDX P6, R14, R13, R12, R11 ;  /* 0x0000000c0d0e7389 */ /* 0x00006400000c000b */
[----:B01----:R-:W-:Y:S01]  /*2db00*/  ENDCOLLECTIVE ;  /* 0x000000000000791b */ /* 0x003fe20003800000 */
.L_x_2273:
[----:B------:R-:W-:Y:S02]  /*2db10*/  IMAD.MOV.U32 R13, RZ, RZ, R27 ;  /* 0x000000ffff0d7224 */ /* 0x000fe400078e001b */
[----:B------:R-:W-:-:S07]  /*2db20*/  IMAD.MOV.U32 R34, RZ, RZ, R14 ;  /* 0x000000ffff227224 */ /* 0x000fce00078e000e */
[----:B------:R-:W-:Y:S05]  /*2db30*/  WARPSYNC.COLLECTIVE R15, `(.L_x_2274) ;  /* 0x000000000f087348 */ /* 0x000fea0003c00000 */
[----:B------:R0:W1:Y:S02]  /*2db40*/  SHFL.IDX P6, R14, R13, R12, R11 ;  /* 0x0000000c0d0e7389 */ /* 0x00006400000c000b */
[----:B01----:R-:W-:Y:S01]  /*2db50*/  ENDCOLLECTIVE ;  /* 0x000000000000791b */ /* 0x003fe20003800000 */
.L_x_2274:
[----:B------:R-:W-:Y:S02]  /*2db60*/  IMAD.MOV.U32 R13, RZ, RZ, R52 ;  /* 0x000000ffff0d7224 */ /* 0x000fe400078e0034 */
[----:B------:R-:W-:Y:S01]  /*2db70*/  IMAD.MOV.U32 R12, RZ, RZ, R2 ;  /* 0x000000ffff0c7224 */ /* 0x000fe200078e0002 */
[----:B------:R-:W-:-:S07]  /*2db80*/  MOV R27, R14 ;  /* 0x0000000e001b7202 */ /* 0x000fce0000000f00 */
[----:B------:R-:W-:Y:S05]  /*2db90*/  WARPSYNC.COLLECTIVE R15, `(.L_x_2275) ;  /* 0x000000000f087348 */ /* 0x000fea0003c00000 */
[----:B------:R0:W1:Y:S02]  /*2dba0*/  SHFL.IDX P6, R14, R13, R12, R11 ;  /* 0x0000000c0d0e7389 */ /* 0x00006400000c000b */
[----:B01----:R-:W-:Y:S01]  /*2dbb0*/  ENDCOLLECTIVE ;  /* 0x000000000000791b */ /* 0x003fe20003800000 */
.L_x_2275:
[----:B------:R-:W-:Y:S02]  /*2dbc0*/  IMAD.MOV.U32 R13, RZ, RZ, R48 ;  /* 0x000000ffff0d7224 */ /* 0x000fe400078e0030 */
[----:B------:R-:W-:-:S07]  /*2dbd0*/  IMAD.MOV.U32 R52, RZ, RZ, R14 ;  /* 0x000000ffff347224 */ /* 0x000fce00078e000e */
[----:B------:R-:W-:Y:S05]  /*2dbe0*/  WARPSYNC.COLLECTIVE R15, `(.L_x_2276) ;  /* 0x000000000f087348 */ /* 0x000fea0003c00000 */
[----:B------:R0:W1:Y:S02]  /*2dbf0*/  SHFL.IDX P6, R14, R13, R12, R11 ;  /* 0x0000000c0d0e7389 */ /* 0x00006400000c000b */
[----:B01----:R-:W-:Y:S01]  /*2dc00*/  ENDCOLLECTIVE ;  /* 0x000000000000791b */ /* 0x003fe20003800000 */
.L_x_2276:
        /* <DEDUP_REMOVED lines=8> */
.L_x_2277:
[----:B------:R-:W-:Y:S02]  /*2dc90*/  SEL R226, R27, R48, P0 ;  /* 0x000000301be27207 */ /* 0x000fe40000000000 */
[----:B------:R-:W-:Y:S01]  /*2dca0*/  SEL R229, R48, R27, P0 ;  /* 0x0000001b30e57207 */ /* 0x000fe20000000000 */
[----:B------:R-:W-:Y:S02]  /*2dcb0*/  IMAD.MOV.U32 R13, RZ, RZ, R26 ;  /* 0x000000ffff0d7224 */ /* 0x000fe400078e001a */
[----:B------:R-:W-:-:S07]  /*2dcc0*/  IMAD.MOV.U32 R33, RZ, RZ, R14 ;  /* 0x000000ffff217224 */ /* 0x000fce00078e000e */
[----:B------:R-:W-:Y:S05]  /*2dcd0*/  WARPSYNC.COLLECTIVE R15, `(.L_x_2278) ;  /* 0x000000000f087348 */ /* 0x000fea0003c00000 */
[----:B------:R0:W1:Y:S02]  /*2dce0*/  SHFL.IDX P6, R14, R13, R12, R11 ;  /* 0x0000000c0d0e7389 */ /* 0x00006400000c000b */
[----:B01----:R-:W-:Y:S01]  /*2dcf0*/  ENDCOLLECTIVE ;  /* 0x000000000000791b */ /* 0x003fe20003800000 */
.L_x_2278:
[----:B------:R-:W-:Y:S02]  /*2dd00*/  IMAD.MOV.U32 R13, RZ, RZ, R60 ;  /* 0x000000ffff0d7224 */ /* 0x000fe400078e003c */
[----:B------:R-:W-:Y:S02]  /*2dd10*/  IMAD.MOV.U32 R12, RZ, RZ, R2 ;  /* 0x000000ffff0c7224 */ /* 0x000fe400078e0002 */
[----:B------:R-:W-:-:S07]  /*2dd20*/  IMAD.MOV.U32 R26, RZ, RZ, R14 ;  /* 0x000000ffff1a7224 */ /* 0x000fce00078e000e */
[----:B------:R-:W-:Y:S05]  /*2dd30*/  WARPSYNC.COLLECTIVE R15, `(.L_x_2279) ;  /* 0x000000000f087348 */ /* 0x000fea0003c00000 */
[----:B------:R0:W1:Y:S02]  /*2dd40*/  SHFL.IDX P6, R14, R13, R12, R11 ;  /* 0x0000000c0d0e7389 */ /* 0x00006400000c000b */
[----:B01----:R-:W-:Y:S01]  /*2dd50*/  ENDCOLLECTIVE ;  /* 0x000000000000791b */ /* 0x003fe20003800000 */
.L_x_2279:
[----:B------:R-:W-:Y:S02]  /*2dd60*/  IMAD.MOV.U32 R13, RZ, RZ, R56 ;  /* 0x000000ffff0d7224 */ /* 0x000fe400078e0038 */
[----:B------:R-:W-:-:S07]  /*2dd70*/  IMAD.MOV.U32 R60, RZ, RZ, R14 ;  /* 0x000000ffff3c7224 */ /* 0x000fce00078e000e */
[----:B------:R-:W-:Y:S05]  /*2dd80*/  WARPSYNC.COLLECTIVE R15, `(.L_x_2280) ;  /* 0x000000000f087348 */ /* 0x000fea0003c00000 */
[----:B------:R0:W1:Y:S02]  /*2dd90*/  SHFL.IDX P6, R14, R13, R12, R11 ;  /* 0x0000000c0d0e7389 */ /* 0x00006400000c000b */
[----:B01----:R-:W-:Y:S01]  /*2dda0*/  ENDCOLLECTIVE ;  /* 0x000000000000791b */ /* 0x003fe20003800000 */
.L_x_2280:
        /* <DEDUP_REMOVED lines=8> */
.L_x_2281:
[----:B------:R-:W-:Y:S02]  /*2de30*/  SEL R183, R26, R56, P0 ;  /* 0x000000381ab77207 */ /* 0x000fe40000000000 */
[----:B------:R-:W-:Y:S01]  /*2de40*/  SEL R189, R56, R26, P0 ;  /* 0x0000001a38bd7207 */ /* 0x000fe20000000000 */
[----:B------:R-:W-:Y:S02]  /*2de50*/  IMAD.MOV.U32 R13, RZ, RZ, R21 ;  /* 0x000000ffff0d7224 */ /* 0x000fe400078e0015 */
[----:B------:R-:W-:-:S07]  /*2de60*/  IMAD.MOV.U32 R31, RZ, RZ, R14 ;  /* 0x000000ffff1f7224 */ /* 0x000fce00078e000e */
[----:B------:R-:W-:Y:S05]  /*2de70*/  WARPSYNC.COLLECTIVE R15, `(.L_x_2282) ;  /* 0x000000000f087348 */ /* 0x000fea0003c00000 */
[----:B------:R0:W1:Y:S02]  /*2de80*/  SHFL.IDX P6, R14, R13, R12, R11 ;  /* 0x0000000c0d0e7389 */ /* 0x00006400000c000b */
[----:B01----:R-:W-:Y:S01]  /*2de90*/  ENDCOLLECTIVE ;  /* 0x000000000000791b */ /* 0x003fe20003800000 */
.L_x_2282:
[----:B------:R-:W-:Y:S02]  /*2dea0*/  IMAD.MOV.U32 R13, RZ, RZ, R68 ;  /* 0x000000ffff0d7224 */ /* 0x000fe400078e0044 */
[----:B------:R-:W-:Y:S02]  /*2deb0*/  IMAD.MOV.U32 R12, RZ, RZ, R2 ;  /* 0x000000ffff0c7224 */ /* 0x000fe400078e0002 */
[----:B------:R-:W-:-:S07]  /*2dec0*/  IMAD.MOV.U32 R21, RZ, RZ, R14 ;  /* 0x000000ffff157224 */ /* 0x000fce00078e000e */
[----:B------:R-:W-:Y:S05]  /*2ded0*/  WARPSYNC.COLLECTIVE R15, `(.L_x_2283) ;  /* 0x000000000f087348 */ /* 0x000fea0003c00000 */
[----:B------:R0:W1:Y:S02]  /*2dee0*/  SHFL.IDX P6, R14, R13, R12, R11 ;  /* 0x0000000c0d0e7389 */ /* 0x00006400000c000b */
[----:B01----:R-:W-:Y:S01]  /*2def0*/  ENDCOLLECTIVE ;  /* 0x000000000000791b */ /* 0x003fe20003800000 */
.L_x_2283:
[----:B------:R-:W-:Y:S01]  /*2df00*/  IMAD.MOV.U32 R13, RZ, RZ, R20 ;  /* 0x000000ffff0d7224 */ /* 0x000fe200078e0014 */
[----:B------:R-:W-:-:S07]  /*2df10*/  MOV R68, R14 ;  /* 0x0000000e00447202 */ /* 0x000fce0000000f00 */
[----:B------:R-:W-:Y:S05]  /*2df20*/  WARPSYNC.COLLECTIVE R15, `(.L_x_2284) ;  /* 0x000000000f087348 */ /* 0x000fea0003c00000 */
[----:B------:R0:W1:Y:S02]  /*2df30*/  SHFL.IDX P6, R14, R13, R12, R11 ;  /* 0x0000000c0d0e7389 */ /* 0x00006400000c000b */
[----:B01----:R-:W-:Y:S01]  /*2df40*/  ENDCOLLECTIVE ;  /* 0x000000000000791b */ /* 0x003fe20003800000 */
.L_x_2284:
        /* <DEDUP_REMOVED lines=8> */
.L_x_2285:
[----:B------:R-:W-:Y:S02]  /*2dfd0*/  SEL R180, R21, R20, P0 ;  /* 0x0000001415b47207 */ /* 0x000fe40000000000 */
[----:B------:R-:W-:Y:S01]  /*2dfe0*/  SEL R179, R20, R21, P0 ;  /* 0x0000001514b37207 */ /* 0x000fe20000000000 */
[----:B------:R-:W-:Y:S02]  /*2dff0*/  IMAD.MOV.U32 R13, RZ, RZ, R30 ;  /* 0x000000ffff0d7224 */ /* 0x000fe400078e001e */
[----:B------:R-:W-:-:S07]  /*2e000*/  IMAD.MOV.U32 R35, RZ, RZ, R14 ;  /* 0x000000ffff237224 */ /* 0x000fce00078e000e */
[----:B------:R-:W-:Y:S05]  /*2e010*/  WARPSYNC.COLLECTIVE R15, `(.L_x_2286) ;  /* 0x000000000f087348 */ /* 0x000fea0003c00000 */
[----:B------:R0:W1:Y:S02]  /*2e020*/  SHFL.IDX P6, R14, R13, R12, R11 ;  /* 0x0000000c0d0e7389 */ /* 0x00006400000c000b */
[----:B01----:R-:W-:Y:S01]  /*2e030*/  ENDCOLLECTIVE ;  /* 0x000000000000791b */ /* 0x003fe20003800000 */
.L_x_2286:
[----:B------:R-:W-:Y:S02]  /*2e040*/  IMAD.MOV.U32 R13, RZ, RZ, R76 ;  /* 0x000000ffff0d7224 */ /* 0x000fe400078e004c */
[----:B------:R-:W-:Y:S02]  /*2e050*/  IMAD.MOV.U32 R12, RZ, RZ, R2 ;  /* 0x000000ffff0c7224 */ /* 0x000fe400078e0002 */
[----:B------:R-:W-:-:S07]  /*2e060*/  IMAD.MOV.U32 R30, RZ, RZ, R14 ;  /* 0x000000ffff1e7224 */ /* 0x000fce00078e000e */
[----:B------:R-:W-:Y:S05]  /*2e070*/  WARPSYNC.COLLECTIVE R15, `(.L_x_2287) ;  /* 0x000000000f087348 */ /* 0x000fea0003c00000 */
[----:B------:R0:W1:Y:S02]  /*2e080*/  SHFL.IDX P6, R14, R13, R12, R11 ;  /* 0x0000000c0d0e7389 */ /* 0x00006400000c000b */
[----:B01----:R-:W-:Y:S01]  /*2e090*/  ENDCOLLECTIVE ;  /* 0x000000000000791b */ /* 0x003fe20003800000 */
.L_x_2287:
[----:B------:R-:W-:Y:S02]  /*2e0a0*/  IMAD.MOV.U32 R13, RZ, RZ, R72 ;  /* 0x000000ffff0d7224 */ /* 0x000fe400078e0048 */
[----:B------:R-:W-:-:S07]  /*2e0b0*/  IMAD.MOV.U32 R76, RZ, RZ, R14 ;  /* 0x000000ffff4c7224 */ /* 0x000fce00078e000e */
[----:B------:R-:W-:Y:S05]  /*2e0c0*/  WARPSYNC.COLLECTIVE R15, `(.L_x_2288) ;  /* 0x000000000f087348 */ /* 0x000fea0003c00000 */
[----:B------:R0:W1:Y:S02]  /*2e0d0*/  SHFL.IDX P6, R14, R13, R12, R11 ;  /* 0x0000000c0d0e7389 */ /* 0x00006400000c000b */
[----:B01----:R-:W-:Y:S01]  /*2e0e0*/  ENDCOLLECTIVE ;  /* 0x000000000000791b */ /* 0x003fe20003800000 */
.L_x_2288:
        /* <DEDUP_REMOVED lines=8> */
.L_x_2289:
[----:B------:R-:W-:Y:S02]  /*2e170*/  SEL R176, R30, R72, P0 ;  /* 0x000000481eb07207 */ /* 0x000fe40000000000 */
[----:B------:R-:W-:Y:S01]  /*2e180*/  SEL R175, R72, R30, P0 ;  /* 0x0000001e48af7207 */ /* 0x000fe20000000000 */
[----:B------:R-:W-:Y:S02]  /*2e190*/  IMAD.MOV.U32 R13, RZ, RZ, R37 ;  /* 0x000000ffff0d7224 */ /* 0x000fe400078e0025 */
[----:B------:R-:W-:-:S07]  /*2e1a0*/  IMAD.MOV.U32 R38, RZ, RZ, R14 ;  /* 0x000000ffff267224 */ /* 0x000fce00078e000e */
[----:B------:R-:W-:Y:S05]  /*2e1b0*/  WARPSYNC.COLLECTIVE R15, `(.L_x_2290) ;  /* 0x000000000f087348 */ /* 0x000fea0003c00000 */
[----:B------:R0:W1:Y:S02]  /*2e1c0*/  SHFL.IDX P6, R14, R13, R12, R11 ;  /* 0x0000000c0d0e7389 */ /* 0x00006400000c000b */
[----:B01----:R-:W-:Y:S01]  /*2e1d0*/  ENDCOLLECTIVE ;  /* 0x000000000000791b */ /* 0x003fe20003800000 */
.L_x_2290:
[----:B------:R-:W-:Y:S02]  /*2e1e0*/  IMAD.MOV.U32 R13, RZ, RZ, R84 ;  /* 0x000000ffff0d7224 */ /* 0x000fe400078e0054 */
[----:B------:R-:W-:Y:S02]  /*2e1f0*/  IMAD.MOV.U32 R12, RZ, RZ, R2 ;  /* 0x000000ffff0c7224 */ /* 0x000fe400078e0002 */
[----:B------:R-:W-:-:S07]  /*2e200*/  IMAD.MOV.U32 R37, RZ, RZ, R14 ;  /* 0x000000ffff257224 */ /* 0x000fce00078e000e */
[----:B------:R-:W-:Y:S05]  /*2e210*/  WARPSYNC.COLLECTIVE R15, `(.L_x_2291) ;  /* 0x000000000f087348 */ /* 0x000fea0003c00000 */
[----:B------:R0:W1:Y:S02]  /*2e220*/  SHFL.IDX P6, R14, R13, R12, R11 ;  /* 0x0000000c0d0e7389 */ /* 0x00006400000c000b */
[----:B01----:R-:W-:Y:S01]  /*2e230*/  ENDCOLLECTIVE ;  /* 0x000000000000791b */ /* 0x003fe20003800000 */
.L_x_2291:
[----:B------:R-:W-:Y:S02]  /*2e240*/  IMAD.MOV.U32 R13, RZ, RZ, R80 ;  /* 0x000000ffff0d7224 */ /* 0x000fe400078e0050 */
[----:B------:R-:W-:-:S07]  /*2e250*/  IMAD.MOV.U32 R84, RZ, RZ, R14 ;  /* 0x000000ffff547224 */ /* 0x000fce00078e000e */
[----:B------:R-:W-:Y:S05]  /*2e260*/  WARPSYNC.COLLECTIVE R15, `(.L_x_2292) ;  /* 0x000000000f087348 */ /* 0x000fea0003c00000 */
[----:B------:R0:W1:Y:S02]  /*2e270*/  SHFL.IDX P6, R14, R13, R12, R11 ;  /* 0x0000000c0d0e7389 */ /* 0x00006400000c000b */
[----:B01----:R-:W-:Y:S01]  /*2e280*/  ENDCOLLECTIVE ;  /* 0x000000000000791b */ /* 0x003fe20003800000 */
.L_x_2292:
[----:B------:R-:W-:Y:S02]  /*2e290*/  SEL R170, R38, R84, P0 ;  /* 0x0000005426aa7207 */ /* 0x000fe40000000000 */
[----:B------:R-:W-:Y:S02]  /*2e2a0*/  SEL R169, R84, R38, P0 ;  /* 0x0000002654a97207 */ /* 0x000fe40000000000 */
[----:B------:R-:W-:Y:S01]  /*2e2b0*/  MOV R13, R41 ;  /* 0x00000029000d7202 */ /* 0x000fe20000000f00 */
[----:B------:R-:W-:Y:S02]  /*2e2c0*/  IMAD.MOV.U32 R12, RZ, RZ, R0 ;  /* 0x000000ffff0c7224 */ /* 0x000fe400078e0000 */
[----:B------:R-:W-:-:S07]  /*2e2d0*/  IMAD.MOV.U32 R80, RZ, RZ, R14 ;  /* 0x000000ffff507224 */ /* 0x000fce00078e000e */
[----:B------:R-:W-:Y:S05]  /*2e2e0*/  WARPSYNC.COLLECTIVE R15, `(.L_x_2293) ;  /* 0x000000000f087348 */ /* 0x000fea0003c00000 */
[----:B------:R0:W1:Y:S02]  /*2e2f0*/  SHFL.IDX P6, R14, R13, R12, R11 ;  /* 0x0000000c0d0e7389 */ /* 0x00006400000c000b */
[----:B01----:R-:W-:Y:S01]  /*2e300*/  ENDCOLLECTIVE ;  /* 0x000000000000791b */ /* 0x003fe20003800000 */
.L_x_2293:
[----:B------:R-:W-:Y:S02]  /*2e310*/  SEL R172, R37, R80, P0 ;  /* 0x0000005025ac7207 */ /* 0x000fe40000000000 */
[----:B------:R-:W-:Y:S01]  /*2e320*/  SEL R171, R80, R37, P0 ;  /* 0x0000002550ab7207 */ /* 0x000fe20000000000 */
[----:B------:R-:W-:Y:S02]  /*2e330*/  IMAD.MOV.U32 R13, RZ, RZ, R39 ;  /* 0x000000ffff0d7224 */ /* 0x000fe400078e0027 */
[----:B------:R-:W-:-:S07]  /*2e340*/  IMAD.MOV.U32 R41, RZ, RZ, R14 ;  /* 0x000000ffff297224 */ /* 0x000fce00078e000e */
[----:B------:R-:W-:Y:S05]  /*2e350*/  WARPSYNC.COLLECTIVE R15, `(.L_x_2294) ;  /* 0x000000000f087348 */ /* 0x000fea0003c00000 */
[----:B------:R0:W1:Y:S02]  /*2e360*/  SHFL.IDX P6, R14, R13, R12, R11 ;  /* 0x0000000c0d0e7389 */ /* 0x00006400000c000b */
[----:B01----:R-:W-:Y:S01]  /*2e370*/  ENDCOLLECTIVE ;  /* 0x000000000000791b */ /* 0x003fe20003800000 */
.L_x_2294:
[----:B------:R-:W-:Y:S02]  /*2e380*/  IMAD.MOV.U32 R13, RZ, RZ, R92 ;  /* 0x000000ffff0d7224 */ /* 0x000fe400078e005c */
[----:B------:R-:W-:Y:S02]  /*2e390*/  IMAD.MOV.U32 R12, RZ, RZ, R2 ;  /* 0x000000ffff0c7224 */ /* 0x000fe400078e0002 */
[----:B------:R-:W-:-:S07]  /*2e3a0*/  IMAD.MOV.U32 R39, RZ, RZ, R14 ;  /* 0x000000ffff277224 */ /* 0x000fce00078e000e */
[----:B------:R-:W-:Y:S05]  /*2e3b0*/  WARPSYNC.COLLECTIVE R15, `(.L_x_2295) ;  /* 0x000000000f087348 */ /* 0x000fea0003c00000 */
[----:B------:R0:W1:Y:S02]  /*2e3c0*/  SHFL.IDX P6, R14, R13, R12, R11 ;  /* 0x0000000c0d0e7389 */ /* 0x00006400000c000b */
[----:B01----:R-:W-:Y:S01]  /*2e3d0*/  ENDCOLLECTIVE ;  /* 0x000000000000791b */ /* 0x003fe20003800000 */
.L_x_2295:
[----:B------:R-:W-:Y:S02]  /*2e3e0*/  IMAD.MOV.U32 R13, RZ, RZ, R88 ;  /* 0x000000ffff0d7224 */ /* 0x000fe400078e0058 */
[----:B------:R-:W-:-:S07]  /*2e3f0*/  IMAD.MOV.U32 R92, RZ, RZ, R14 ;  /* 0x000000ffff5c7224 */ /* 0x000fce00078e000e */
[----:B------:R-:W-:Y:S05]  /*2e400*/  WARPSYNC.COLLECTIVE R15, `(.L_x_2296) ;  /* 0x000000000f087348 */ /* 0x000fea0003c00000 */
[----:B------:R0:W1:Y:S02]  /*2e410*/  SHFL.IDX P6, R14, R13, R12, R11 ;  /* 0x0000000c0d0e7389 */ /* 0x00006400000c000b */
[----:B01----:R-:W-:Y:S01]  /*2e420*/  ENDCOLLECTIVE ;  /* 0x000000000000791b */ /* 0x003fe20003800000 */
.L_x_2296:
        /* <DEDUP_REMOVED lines=8> */
.L_x_2297:
[----:B------:R-:W-:Y:S02]  /*2e4b0*/  SEL R168, R39, R88, P0 ;  /* 0x0000005827a87207 */ /* 0x000fe40000000000 */
[----:B------:R-:W-:Y:S01]  /*2e4c0*/  SEL R167, R88, R39, P0 ;  /* 0x0000002758a77207 */ /* 0x000fe20000000000 */
[----:B------:R-:W-:Y:S02]  /*2e4d0*/  IMAD.MOV.U32 R13, RZ, RZ, R42 ;  /* 0x000000ffff0d7224 */ /* 0x000fe400078e002a */
[----:B------:R-:W-:-:S07]  /*2e4e0*/  IMAD.MOV.U32 R43, RZ, RZ, R14 ;  /* 0x000000ffff2b7224 */ /* 0x000fce00078e000e */
[----:B------:R-:W-:Y:S05]  /*2e4f0*/  WARPSYNC.COLLECTIVE R15, `(.L_x_2298) ;  /* 0x000000000f087348 */ /* 0x000fea0003c00000 */
[----:B------:R0:W1:Y:S02]  /*2e500*/  SHFL.IDX P6, R14, R13, R12, R11 ;  /* 0x0000000c0d0e7389 */ /* 0x00006400000c000b */
[----:B01----:R-:W-:Y:S01]  /*2e510*/  ENDCOLLECTIVE ;  /* 0x000000000000791b */ /* 0x003fe20003800000 */
.L_x_2298:
[----:B------:R-:W-:Y:S02]  /*2e520*/  IMAD.MOV.U32 R13, RZ, RZ, R100 ;  /* 0x000000ffff0d7224 */ /* 0x000fe400078e0064 */
[----:B------:R-:W-:Y:S02]  /*2e530*/  IMAD.MOV.U32 R12, RZ, RZ, R2 ;  /* 0x000000ffff0c7224 */ /* 0x000fe400078e0002 */
[----:B------:R-:W-:-:S07]  /*2e540*/  IMAD.MOV.U32 R42, RZ, RZ, R14 ;  /* 0x000000ffff2a7224 */ /* 0x000fce00078e000e */
[----:B------:R-:W-:Y:S05]  /*2e550*/  WARPSYNC.COLLECTIVE R15, `(.L_x_2299) ;  /* 0x000000000f087348 */ /* 0x000fea0003c00000 */
[----:B------:R0:W1:Y:S02]  /*2e560*/  SHFL.IDX P6, R14, R13, R12, R11 ;  /* 0x0000000c0d0e7389 */ /* 0x00006400000c000b */
[----:B01----:R-:W-:Y:S01]  /*2e570*/  ENDCOLLECTIVE ;  /* 0x000000000000791b */ /* 0x003fe20003800000 */
.L_x_2299:
[----:B------:R-:W-:Y:S02]  /*2e580*/  IMAD.MOV.U32 R13, RZ, RZ, R96 ;  /* 0x000000ffff0d7224 */ /* 0x000fe400078e0060 */
[----:B------:R-:W-:-:S07]  /*2e590*/  IMAD.MOV.U32 R100, RZ, RZ, R14 ;  /* 0x000000ffff647224 */ /* 0x000fce00078e000e */
[----:B------:R-:W-:Y:S05]  /*2e5a0*/  WARPSYNC.COLLECTIVE R15, `(.L_x_2300) ;  /* 0x000000000f087348 */ /* 0x000fea0003c00000 */
[----:B------:R0:W1:Y:S02]  /*2e5b0*/  SHFL.IDX P6, R14, R13, R12, R11 ;  /* 0x0000000c0d0e7389 */ /* 0x00006400000c000b */
[----:B01----:R-:W-:Y:S01]  /*2e5c0*/  ENDCOLLECTIVE ;  /* 0x000000000000791b */ /* 0x003fe20003800000 */
.L_x_2300:
[----:B------:R-:W-:Y:S01]  /*2e5d0*/  SEL R147, R100, R43, P0 ;  /* 0x0000002b64937207 */ /* 0x000fe20000000000 */
[----:B------:R-:W-:Y:S02]  /*2e5e0*/  IMAD.MOV.U32 R13, RZ, RZ, R49 ;  /* 0x000000ffff0d7224 */ /* 0x000fe400078e0031 */
[----:B------:R-:W-:Y:S02]  /*2e5f0*/  IMAD.MOV.U32 R12, RZ, RZ, R0 ;  /* 0x000000ffff0c7224 */ /* 0x000fe400078e0000 */
[----:B------:R-:W-:-:S07]  /*2e600*/  IMAD.MOV.U32 R96, RZ, RZ, R14 ;  /* 0x000000ffff607224 */ /* 0x000fce00078e000e */
[----:B------:R-:W-:Y:S05]  /*2e610*/  WARPSYNC.COLLECTIVE R15, `(.L_x_2301) ;  /* 0x000000000f087348 */ /* 0x000fea0003c00000 */
[----:B------:R0:W1:Y:S02]  /*2e620*/  SHFL.IDX P6, R14, R13, R12, R11 ;  /* 0x0000000c0d0e7389 */ /* 0x00006400000c000b */
[----:B01----:R-:W-:Y:S01]  /*2e630*/  ENDCOLLECTIVE ;  /* 0x000000000000791b */ /* 0x003fe20003800000 */
.L_x_2301:
[----:B------:R-:W-:Y:S02]  /*2e640*/  SEL R162, R42, R96, P0 ;  /* 0x000000602aa27207 */ /* 0x000fe40000000000 */
[----:B------:R-:W-:Y:S01]  /*2e650*/  MOV R13, R45 ;  /* 0x0000002d000d7202 */ /* 0x000fe20000000f00 */
[----:B------:R-:W-:-:S07]  /*2e660*/  IMAD.MOV.U32 R49, RZ, RZ, R14 ;  /* 0x000000ffff317224 */ /* 0x000fce00078e000e */
[----:B------:R-:W-:Y:S05]  /*2e670*/  WARPSYNC.COLLECTIVE R15, `(.L_x_2302) ;  /* 0x000000000f087348 */ /* 0x000fea0003c00000 */
[----:B------:R0:W1:Y:S02]  /*2e680*/  SHFL.IDX P6, R14, R13, R12, R11 ;  /* 0x0000000c0d0e7389 */ /* 0x00006400000c000b */
[----:B01----:R-:W-:Y:S01]  /*2e690*/  ENDCOLLECTIVE ;  /* 0x000000000000791b */ /* 0x003fe20003800000 */
.L_x_2302:
[----:B------:R-:W-:Y:S02]  /*2e6a0*/  IMAD.MOV.U32 R13, RZ, RZ, R108 ;  /* 0x000000ffff0d7224 */ /* 0x000fe400078e006c */
[----:B------:R-:W-:Y:S02]  /*2e6b0*/  IMAD.MOV.U32 R12, RZ, RZ, R2 ;  /* 0x000000ffff0c7224 */ /* 0x000fe400078e0002 */
[----:B------:R-:W-:-:S07]  /*2e6c0*/  IMAD.MOV.U32 R45, RZ, RZ, R14 ;  /* 0x000000ffff2d7224 */ /* 0x000fce00078e000e */
[----:B------:R-:W-:Y:S05]  /*2e6d0*/  WARPSYNC.COLLECTIVE R15, `(.L_x_2303) ;  /* 0x000000000f087348 */ /* 0x000fea0003c00000 */
[----:B------:R0:W1:Y:S02]  /*2e6e0*/  SHFL.IDX P6, R14, R13, R12, R11 ;  /* 0x0000000c0d0e7389 */ /* 0x00006400000c000b */
[----:B01----:R-:W-:Y:S01]  /*2e6f0*/  ENDCOLLECTIVE ;  /* 0x000000000000791b */ /* 0x003fe20003800000 */
.L_x_2303:
[----:B------:R-:W-:Y:S02]  /*2e700*/  IMAD.MOV.U32 R13, RZ, RZ, R104 ;  /* 0x000000ffff0d7224 */ /* 0x000fe400078e0068 */
[----:B------:R-:W-:-:S07]  /*2e710*/  IMAD.MOV.U32 R108, RZ, RZ, R14 ;  /* 0x000000ffff6c7224 */ /* 0x000fce00078e000e */
[----:B------:R-:W-:Y:S05]  /*2e720*/  WARPSYNC.COLLECTIVE R15, `(.L_x_2304) ;  /* 0x000000000f087348 */ /* 0x000fea0003c00000 */
[----:B------:R0:W1:Y:S02]  /*2e730*/  SHFL.IDX P6, R14, R13, R12, R11 ;  /* 0x0000000c0d0e7389 */ /* 0x00006400000c000b */
[----:B01----:R-:W-:Y:S01]  /*2e740*/  ENDCOLLECTIVE ;  /* 0x000000000000791b */ /* 0x003fe20003800000 */
.L_x_2304:
[----:B------:R-:W-:Y:S01]  /*2e750*/  SEL R92, R108, R49, P0 ;  /* 0x000000316c5c7207 */ /* 0x000fe20000000000 */
[----:B------:R-:W-:Y:S02]  /*2e760*/  IMAD.MOV.U32 R13, RZ, RZ, R57 ;  /* 0x000000ffff0d7224 */ /* 0x000fe400078e0039 */
[----:B------:R-:W-:Y:S02]  /*2e770*/  IMAD.MOV.U32 R12, RZ, RZ, R0 ;  /* 0x000000ffff0c7224 */ /* 0x000fe400078e0000 */
[----:B------:R-:W-:-:S07]  /*2e780*/  IMAD.MOV.U32 R104, RZ, RZ, R14 ;  /* 0x000000ffff687224 */ /* 0x000fce00078e000e */
[----:B------:R-:W-:Y:S05]  /*2e790*/  WARPSYNC.COLLECTIVE R15, `(.L_x_2305) ;  /* 0x000000000f087348 */ /* 0x000fea0003c00000 */
[----:B------:R0:W1:Y:S02]  /*2e7a0*/  SHFL.IDX P6, R14, R13, R12, R11 ;  /* 0x0000000c0d0e7389 */ /* 0x00006400000c000b */
[----:B01----:R-:W-:Y:S01]  /*2e7b0*/  ENDCOLLECTIVE ;  /* 0x000000000000791b */ /* 0x003fe20003800000 */
.L_x_2305:
[----:B------:R-:W-:Y:S02]  /*2e7c0*/  IMAD.MOV.U32 R13, RZ, RZ, R53 ;  /* 0x000000ffff0d7224 */ /* 0x000fe400078e0035 */
[----:B------:R-:W-:-:S07]  /*2e7d0*/  IMAD.MOV.U32 R57, RZ, RZ, R14 ;  /* 0x000000ffff397224 */ /* 0x000fce00078e000e */
[----:B------:R-:W-:Y:S05]  /*2e7e0*/  WARPSYNC.COLLECTIVE R15, `(.L_x_2306) ;  /* 0x000000000f087348 */ /* 0x000fea0003c00000 */
[----:B------:R0:W1:Y:S02]  /*2e7f0*/  SHFL.IDX P6, R14, R13, R12, R11 ;  /* 0x0000000c0d0e7389 */ /* 0x00006400000c000b */
[----:B01----:R-:W-:Y:S01]  /*2e800*/  ENDCOLLECTIVE ;  /* 0x000000000000791b */ /* 0x003fe20003800000 */
.L_x_2306:
[----:B------:R-:W-:Y:S02]  /*2e810*/  IMAD.MOV.U32 R13, RZ, RZ, R116 ;  /* 0x000000ffff0d7224 */ /* 0x000fe400078e0074 */
[----:B------:R-:W-:Y:S02]  /*2e820*/  IMAD.MOV.U32 R12, RZ, RZ, R2 ;  /* 0x000000ffff0c7224 */ /* 0x000fe400078e0002 */
[----:B------:R-:W-:-:S07]  /*2e830*/  IMAD.MOV.U32 R53, RZ, RZ, R14 ;  /* 0x000000ffff357224 */ /* 0x000fce00078e000e */
[----:B------:R-:W-:Y:S05]  /*2e840*/  WARPSYNC.COLLECTIVE R15, `(.L_x_2307) ;  /* 0x000000000f087348 */ /* 0x000fea0003c00000 */
[----:B------:R0:W1:Y:S02]  /*2e850*/  SHFL.IDX P6, R14, R13, R12, R11 ;  /* 0x0000000c0d0e7389 */ /* 0x00006400000c000b */
[----:B01----:R-:W-:Y:S01]  /*2e860*/  ENDCOLLECTIVE ;  /* 0x000000000000791b */ /* 0x003fe20003800000 */
.L_x_2307:
[----:B------:R-:W-:Y:S02]  /*2e870*/  IMAD.MOV.U32 R13, RZ, RZ, R112 ;  /* 0x000000ffff0d7224 */ /* 0x000fe400078e0070 */
[----:B------:R-:W-:-:S07]  /*2e880*/  IMAD.MOV.U32 R116, RZ, RZ, R14 ;  /* 0x000000ffff747224 */ /* 0x000fce00078e000e */
[----:B------:R-:W-:Y:S05]  /*2e890*/  WARPSYNC.COLLECTIVE R15, `(.L_x_2308) ;  /* 0x000000000f087348 */ /* 0x000fea0003c00000 */
[----:B------:R0:W1:Y:S02]  /*2e8a0*/  SHFL.IDX P6, R14, R13, R12, R11 ;  /* 0x0000000c0d0e7389 */ /* 0x00006400000c000b */
[----:B01----:R-:W-:Y:S01]  /*2e8b0*/  ENDCOLLECTIVE ;  /* 0x000000000000791b */ /* 0x003fe20003800000 */
.L_x_2308:
        /* <DEDUP_REMOVED lines=8> */
.L_x_2309:
[----:B------:R-:W-:Y:S02]  /*2e940*/  SEL R88, R53, R112, P0 ;  /* 0x0000007035587207 */ /* 0x000fe40000000000 */
[----:B------:R-:W-:Y:S01]  /*2e950*/  SEL R112, R112, R53, P0 ;  /* 0x0000003570707207 */ /* 0x000fe20000000000 */
[----:B------:R-:W-:Y:S02]  /*2e960*/  IMAD.MOV.U32 R13, RZ, RZ, R61 ;  /* 0x000000ffff0d7224 */ /* 0x000fe400078e003d */
[----:B------:R-:W-:-:S07]  /*2e970*/  IMAD.MOV.U32 R65, RZ, RZ, R14 ;  /* 0x000000ffff417224 */ /* 0x000fce00078e000e */
[----:B------:R-:W-:Y:S05]  /*2e980*/  WARPSYNC.COLLECTIVE R15, `(.L_x_2310) ;  /* 0x000000000f087348 */ /* 0x000fea0003c00000 */
[----:B------:R0:W1:Y:S02]  /*2e990*/  SHFL.IDX P6, R14, R13, R12, R11 ;  /* 0x0000000c0d0e7389 */ /* 0x00006400000c000b */
[----:B01----:R-:W-:Y:S01]  /*2e9a0*/  ENDCOLLECTIVE ;  /* 0x000000000000791b */ /* 0x003fe20003800000 */
.L_x_2310:
[----:B------:R-:W-:Y:S01]  /*2e9b0*/  IMAD.MOV.U32 R13, RZ, RZ, R124 ;  /* 0x000000ffff0d7224 */ /* 0x000fe200078e007c */
[----:B------:R-:W-:Y:S01]  /*2e9c0*/  MOV R12, R2 ;  /* 0x00000002000c7202 */ /* 0x000fe20000000f00 */
[----:B------:R-:W-:-:S07]  /*2e9d0*/  IMAD.MOV.U32 R61, RZ, RZ, R14 ;  /* 0x000000ffff3d7224 */ /* 0x000fce00078e000e */
[----:B------:R-:W-:Y:S05]  /*2e9e0*/  WARPSYNC.COLLECTIVE R15, `(.L_x_2311) ;  /* 0x000000000f087348 */ /* 0x000fea0003c00000 */
[----:B------:R0:W1:Y:S02]  /*2e9f0*/  SHFL.IDX P6, R14, R13, R12, R11 ;  /* 0x0000000c0d0e7389 */ /* 0x00006400000c000b */
[----:B01----:R-:W-:Y:S01]  /*2ea00*/  ENDCOLLECTIVE ;  /* 0x000000000000791b */ /* 0x003fe20003800000 */
.L_x_2311:
[----:B------:R-:W-:Y:S02]  /*2ea10*/  IMAD.MOV.U32 R13, RZ, RZ, R120 ;  /* 0x000000ffff0d7224 */ /* 0x000fe400078e0078 */
[----:B------:R-:W-:-:S07]  /*2ea20*/  IMAD.MOV.U32 R124, RZ, RZ, R14 ;  /* 0x000000ffff7c7224 */ /* 0x000fce00078e000e */
[----:B------:R-:W-:Y:S05]  /*2ea30*/  WARPSYNC.COLLECTIVE R15, `(.L_x_2312) ;  /* 0x000000000f087348 */ /* 0x000fea0003c00000 */
[----:B------:R0:W1:Y:S02]  /*2ea40*/  SHFL.IDX P6, R14, R13, R12, R11 ;  /* 0x0000000c0d0e7389 */ /* 0x00006400000c000b */
[----:B01----:R-:W-:Y:S01]  /*2ea50*/  ENDCOLLECTIVE ;  /* 0x000000000000791b */ /* 0x003fe20003800000 */
.L_x_2312:
[----:B------:R-:W-:Y:S02]  /*2ea60*/  IMAD.MOV.U32 R13, RZ, RZ, R73 ;  /* 0x000000ffff0d7224 */ /* 0x000fe400078e0049 */
[----:B------:R-:W-:Y:S02]  /*2ea70*/  IMAD.MOV.U32 R12, RZ, RZ, R0 ;  /* 0x000000ffff0c7224 */ /* 0x000fe400078e0000 */
[----:B------:R-:W-:-:S07]  /*2ea80*/  IMAD.MOV.U32 R120, RZ, RZ, R14 ;  /* 0x000000ffff787224 */ /* 0x000fce00078e000e */
[----:B------:R-:W-:Y:S05]  /*2ea90*/  WARPSYNC.COLLECTIVE R15, `(.L_x_2313) ;  /* 0x000000000f087348 */ /* 0x000fea0003c00000 */
[----:B------:R0:W1:Y:S02]  /*2eaa0*/  SHFL.IDX P6, R14, R13, R12, R11 ;  /* 0x0000000c0d0e7389 */ /* 0x00006400000c000b */
[----:B01----:R-:W-:Y:S01]  /*2eab0*/  ENDCOLLECTIVE ;  /* 0x000000000000791b */ /* 0x003fe20003800000 */
.L_x_2313:
[----:B------:R-:W-:Y:S02]  /*2eac0*/  IMAD.MOV.U32 R13, RZ, RZ, R69 ;  /* 0x000000ffff0d7224 */ /* 0x000fe400078e0045 */
[----:B------:R-:W-:-:S07]  /*2ead0*/  IMAD.MOV.U32 R73, RZ, RZ, R14 ;  /* 0x000000ffff497224 */ /* 0x000fce00078e000e */
[----:B------:R-:W-:Y:S05]  /*2eae0*/  WARPSYNC.COLLECTIVE R15, `(.L_x_2314) ;  /* 0x000000000f087348 */ /* 0x000fea0003c00000 */
[----:B------:R0:W1:Y:S02]  /*2eaf0*/  SHFL.IDX P6, R14, R13, R12, R11 ;  /* 0x0000000c0d0e7389 */ /* 0x00006400000c000b */
[----:B01----:R-:W-:Y:S01]  /*2eb00*/  ENDCOLLECTIVE ;  /* 0x000000000000791b */ /* 0x003fe20003800000 */
.L_x_2314:
[----:B------:R-:W-:Y:S02]  /*2eb10*/  IMAD.MOV.U32 R13, RZ, RZ, R132 ;  /* 0x000000ffff0d7224 */ /* 0x000fe400078e0084 */
[----:B------:R-:W-:Y:S02]  /*2eb20*/  IMAD.MOV.U32 R12, RZ, RZ, R2 ;  /* 0x000000ffff0c7224 */ /* 0x000fe400078e0002 */
[----:B------:R-:W-:-:S07]  /*2eb30*/  IMAD.MOV.U32 R69, RZ, RZ, R14 ;  /* 0x000000ffff457224 */ /* 0x000fce00078e000e */
[----:B------:R-:W-:Y:S05]  /*2eb40*/  WARPSYNC.COLLECTIVE R15, `(.L_x_2315) ;  /* 0x000000000f087348 */ /* 0x000fea0003c00000 */
[----:B------:R0:W1:Y:S02]  /*2eb50*/  SHFL.IDX P6, R14, R13, R12, R11 ;  /* 0x0000000c0d0e7389 */ /* 0x00006400000c000b */
[----:B01----:R-:W-:Y:S01]  /*2eb60*/  ENDCOLLECTIVE ;  /* 0x000000000000791b */ /* 0x003fe20003800000 */
.L_x_2315:
[----:B------:R-:W-:Y:S02]  /*2eb70*/  IMAD.MOV.U32 R13, RZ, RZ, R128 ;  /* 0x000000ffff0d7224 */ /* 0x000fe400078e0080 */
[----:B------:R-:W-:-:S07]  /*2eb80*/  IMAD.MOV.U32 R132, RZ, RZ, R14 ;  /* 0x000000ffff847224 */ /* 0x000fce00078e000e */
[----:B------:R-:W-:Y:S05]  /*2eb90*/  WARPSYNC.COLLECTIVE R15, `(.L_x_2316) ;  /* 0x000000000f087348 */ /* 0x000fea0003c00000 */
[----:B------:R0:W1:Y:S02]  /*2eba0*/  SHFL.IDX P6, R14, R13, R12, R11 ;  /* 0x0000000c0d0e7389 */ /* 0x00006400000c000b */
[----:B01----:R-:W-:Y:S01]  /*2ebb0*/  ENDCOLLECTIVE ;  /* 0x000000000000791b */ /* 0x003fe20003800000 */
.L_x_2316:
[----:B------:R-:W-:Y:S02]  /*2ebc0*/  IMAD.MOV.U32 R13, RZ, RZ, R81 ;  /* 0x000000ffff0d7224 */ /* 0x000fe400078e0051 */
[----:B------:R-:W-:Y:S02]  /*2ebd0*/  IMAD.MOV.U32 R12, RZ, RZ, R0 ;  /* 0x000000ffff0c7224 */ /* 0x000fe400078e0000 */
[----:B------:R-:W-:-:S07]  /*2ebe0*/  IMAD.MOV.U32 R128, RZ, RZ, R14 ;  /* 0x000000ffff807224 */ /* 0x000fce00078e000e */
[----:B------:R-:W-:Y:S05]  /*2ebf0*/  WARPSYNC.COLLECTIVE R15, `(.L_x_2317) ;  /* 0x000000000f087348 */ /* 0x000fea0003c00000 */
[----:B------:R0:W1:Y:S02]  /*2ec00*/  SHFL.IDX P6, R14, R13, R12, R11 ;  /* 0x0000000c0d0e7389 */ /* 0x00006400000c000b */
[----:B01----:R-:W-:Y:S01]  /*2ec10*/  ENDCOLLECTIVE ;  /* 0x000000000000791b */ /* 0x003fe20003800000 */
.L_x_2317:
[----:B------:R-:W-:Y:S02]  /*2ec20*/  IMAD.MOV.U32 R13, RZ, RZ, R77 ;  /* 0x000000ffff0d7224 */ /* 0x000fe400078e004d */
[----:B------:R-:W-:-:S07]  /*2ec30*/  IMAD.MOV.U32 R81, RZ, RZ, R14 ;  /* 0x000000ffff517224 */ /* 0x000fce00078e000e */
[----:B------:R-:W-:Y:S05]  /*2ec40*/  WARPSYNC.COLLECTIVE R15, `(.L_x_2318) ;  /* 0x000000000f087348 */ /* 0x000fea0003c00000 */
[----:B------:R0:W1:Y:S02]  /*2ec50*/  SHFL.IDX P6, R14, R13, R12, R11 ;  /* 0x0000000c0d0e7389 */ /* 0x00006400000c000b */
[----:B01----:R-:W-:Y:S01]  /*2ec60*/  ENDCOLLECTIVE ;  /* 0x000000000000791b */ /* 0x003fe20003800000 */
.L_x_2318:
[----:B------:R-:W-:Y:S02]  /*2ec70*/  IMAD.MOV.U32 R13, RZ, RZ, R140 ;  /* 0x000000ffff0d7224 */ /* 0x000fe400078e008c */
[----:B------:R-:W-:Y:S02]  /*2ec80*/  IMAD.MOV.U32 R12, RZ, RZ, R2 ;  /* 0x000000ffff0c7224 */ /* 0x000fe400078e0002 */
[----:B------:R-:W-:-:S07]  /*2ec90*/  IMAD.MOV.U32 R77, RZ, RZ, R14 ;  /* 0x000000ffff4d7224 */ /* 0x000fce00078e000e */
[----:B------:R-:W-:Y:S05]  /*2eca0*/  WARPSYNC.COLLECTIVE R15, `(.L_x_2319) ;  /* 0x000000000f087348 */ /* 0x000fea0003c00000 */
[----:B------:R0:W1:Y:S02]  /*2ecb0*/  SHFL.IDX P6, R14, R13, R12, R11 ;  /* 0x0000000c0d0e7389 */ /* 0x00006400000c000b */
[----:B01----:R-:W-:Y:S01]  /*2ecc0*/  ENDCOLLECTIVE ;  /* 0x000000000000791b */ /* 0x003fe20003800000 */
.L_x_2319:
[----:B------:R-:W-:Y:S02]  /*2ecd0*/  IMAD.MOV.U32 R13, RZ, RZ, R136 ;  /* 0x000000ffff0d7224 */ /* 0x000fe400078e0088 */
[----:B------:R-:W-:-:S07]  /*2ece0*/  IMAD.MOV.U32 R140, RZ, RZ, R14 ;  /* 0x000000ffff8c7224 */ /* 0x000fce00078e000e */
[----:B------:R-:W-:Y:S05]  /*2ecf0*/  WARPSYNC.COLLECTIVE R15, `(.L_x_2320) ;  /* 0x000000000f087348 */ /* 0x000fea0003c00000 */
[----:B------:R0:W1:Y:S02]  /*2ed00*/  SHFL.IDX P6, R14, R13, R12, R11 ;  /* 0x0000000c0d0e7389 */ /* 0x00006400000c000b */
[----:B01----:R-:W-:Y:S01]  /*2ed10*/  ENDCOLLECTIVE ;  /* 0x000000000000791b */ /* 0x003fe20003800000 */
.L_x_2320:
[----:B------:R-:W-:Y:S02]  /*2ed20*/  IMAD.MOV.U32 R13, RZ, RZ, R89 ;  /* 0x000000ffff0d7224 */ /* 0x000fe400078e0059 */
[----:B------:R-:W-:Y:S01]  /*2ed30*/  IMAD.MOV.U32 R12, RZ, RZ, R0 ;  /* 0x000000ffff0c7224 */ /* 0x000fe200078e0000 */
[----:B------:R-:W-:-:S07]  /*2ed40*/  MOV R136, R14 ;  /* 0x0000000e00887202 */ /* 0x000fce0000000f00 */
[----:B------:R-:W-:Y:S05]  /*2ed50*/  WARPSYNC.COLLECTIVE R15, `(.L_x_2321) ;  /* 0x000000000f087348 */ /* 0x000fea0003c00000 */
[----:B------:R0:W1:Y:S02]  /*2ed60*/  SHFL.IDX P6, R14, R13, R12, R11 ;  /* 0x0000000c0d0e7389 */ /* 0x00006400000c000b */
[----:B01----:R-:W-:Y:S01]  /*2ed70*/  ENDCOLLECTIVE ;  /* 0x000000000000791b */ /* 0x003fe20003800000 */
.L_x_2321:
[----:B------:R-:W-:Y:S02]  /*2ed80*/  IMAD.MOV.U32 R13, RZ, RZ, R85 ;  /* 0x000000ffff0d7224 */ /* 0x000fe400078e0055 */
[----:B------:R-:W-:-:S07]  /*2ed90*/  IMAD.MOV.U32 R89, RZ, RZ, R14 ;  /* 0x000000ffff597224 */ /* 0x000fce00078e000e */
[----:B------:R-:W-:Y:S05]  /*2eda0*/  WARPSYNC.COLLECTIVE R15, `(.L_x_2322) ;  /* 0x000000000f087348 */ /* 0x000fea0003c00000 */
[----:B------:R0:W1:Y:S02]  /*2edb0*/  SHFL.IDX P6, R14, R13, R12, R11 ;  /* 0x0000000c0d0e7389 */ /* 0x00006400000c000b */
[----:B01----:R-:W-:Y:S01]  /*2edc0*/  ENDCOLLECTIVE ;  /* 0x000000000000791b */ /* 0x003fe20003800000 */
.L_x_2322:
[----:B------:R-:W-:Y:S02]  /*2edd0*/  IMAD.MOV.U32 R13, RZ, RZ, R148 ;  /* 0x000000ffff0d7224 */ /* 0x000fe400078e0094 */
[----:B------:R-:W-:Y:S02]  /*2ede0*/  IMAD.MOV.U32 R12, RZ, RZ, R2 ;  /* 0x000000ffff0c7224 */ /* 0x000fe400078e0002 */
[----:B------:R-:W-:-:S07]  /*2edf0*/  IMAD.MOV.U32 R85, RZ, RZ, R14 ;  /* 0x000000ffff557224 */ /* 0x000fce00078e000e */
[----:B------:R-:W-:Y:S05]  /*2ee00*/  WARPSYNC.COLLECTIVE R15, `(.L_x_2323) ;  /* 0x000000000f087348 */ /* 0x000fea0003c00000 */
[----:B------:R0:W1:Y:S02]  /*2ee10*/  SHFL.IDX P6, R14, R13, R12, R11 ;  /* 0x0000000c0d0e7389 */ /* 0x00006400000c000b */
[----:B01----:R-:W-:Y:S01]  /*2ee20*/  ENDCOLLECTIVE ;  /* 0x000000000000791b */ /* 0x003fe20003800000 */
.L_x_2323:
[----:B------:R-:W-:Y:S02]  /*2ee30*/  IMAD.MOV.U32 R13, RZ, RZ, R144 ;  /* 0x000000ffff0d7224 */ /* 0x000fe400078e0090 */
[----:B------:R-:W-:-:S07]  /*2ee40*/  IMAD.MOV.U32 R148, RZ, RZ, R14 ;  /* 0x000000ffff947224 */ /* 0x000fce00078e000e */
[----:B------:R-:W-:Y:S05]  /*2ee50*/  WARPSYNC.COLLECTIVE R15, `(.L_x_2324) ;  /* 0x000000000f087348 */ /* 0x000fea0003c00000 */
[----:B------:R0:W1:Y:S02]  /*2ee60*/  SHFL.IDX P6, R14, R13, R12, R11 ;  /* 0x0000000c0d0e7389 */ /* 0x00006400000c000b */
[----:B01----:R-:W-:Y:S01]  /*2ee70*/  ENDCOLLECTIVE ;  /* 0x000000000000791b */ /* 0x003fe20003800000 */
.L_x_2324:
[----:B------:R-:W-:Y:S02]  /*2ee80*/  IMAD.MOV.U32 R13, RZ, RZ, R64 ;  /* 0x000000ffff0d7224 */ /* 0x000fe400078e0040 */
[----:B------:R-:W-:Y:S02]  /*2ee90*/  IMAD.MOV.U32 R12, RZ, RZ, R0 ;  /* 0x000000ffff0c7224 */ /* 0x000fe400078e0000 */
[----:B------:R-:W-:-:S07]  /*2eea0*/  IMAD.MOV.U32 R144, RZ, RZ, R14 ;  /* 0x000000ffff907224 */ /* 0x000fce00078e000e */
[----:B------:R-:W-:Y:S05]  /*2eeb0*/  WARPSYNC.COLLECTIVE R15, `(.L_x_2325) ;  /* 0x000000000f087348 */ /* 0x000fea0003c00000 */
[----:B------:R0:W1:Y:S02]  /*2eec0*/  SHFL.IDX P6, R14, R13, R12, R11 ;  /* 0x0000000c0d0e7389 */ /* 0x00006400000c000b */
[----:B01----:R-:W-:Y:S01]  /*2eed0*/  ENDCOLLECTIVE ;  /* 0x000000000000791b */ /* 0x003fe20003800000 */
.L_x_2325:
[----:B------:R-:W-:Y:S02]  /*2eee0*/  IMAD.MOV.U32 R13, RZ, RZ, R93 ;  /* 0x000000ffff0d7224 */ /* 0x000fe400078e005d */
[----:B------:R-:W-:-:S07]  /*2eef0*/  IMAD.MOV.U32 R64, RZ, RZ, R14 ;  /* 0x000000ffff407224 */ /* 0x000fce00078e000e */
[----:B------:R-:W-:Y:S05]  /*2ef00*/  WARPSYNC.COLLECTIVE R15, `(.L_x_2326) ;  /* 0x000000000f087348 */ /* 0x000fea0003c00000 */
[----:B------:R0:W1:Y:S02]  /*2ef10*/  SHFL.IDX P6, R14, R13, R12, R11 ;  /* 0x0000000c0d0e7389 */ /* 0x00006400000c000b */
[----:B01----:R-:W-:Y:S01]  /*2ef20*/  ENDCOLLECTIVE ;  /* 0x000000000000791b */ /* 0x003fe20003800000 */
.L_x_2326:
[----:B------:R-:W-:Y:S02]  /*2ef30*/  IMAD.MOV.U32 R13, RZ, RZ, R146 ;  /* 0x000000ffff0d7224 */ /* 0x000fe400078e0092 */
[----:B------:R-:W-:Y:S02]  /*2ef40*/  IMAD.MOV.U32 R12, RZ, RZ, R2 ;  /* 0x000000ffff0c7224 */ /* 0x000fe400078e0002 */
[----:B------:R-:W-:-:S07]  /*2ef50*/  IMAD.MOV.U32 R93, RZ, RZ, R14 ;  /* 0x000000ffff5d7224 */ /* 0x000fce00078e000e */
[----:B------:R-:W-:Y:S05]  /*2ef60*/  WARPSYNC.COLLECTIVE R15, `(.L_x_2327) ;  /* 0x000000000f087348 */ /* 0x000fea0003c00000 */
[----:B------:R0:W1:Y:S02]  /*2ef70*/  SHFL.IDX P6, R14, R13, R12, R11 ;  /* 0x0000000c0d0e7389 */ /* 0x00006400000c000b */
[----:B01----:R-:W-:Y:S01]  /*2ef80*/  ENDCOLLECTIVE ;  /* 0x000000000000791b */ /* 0x003fe20003800000 */
.L_x_2327:
[----:B------:R-:W-:Y:S02]  /*2ef90*/  IMAD.MOV.U32 R13, RZ, RZ, R156 ;  /* 0x000000ffff0d7224 */ /* 0x000fe400078e009c */
[----:B------:R-:W-:-:S07]  /*2efa0*/  IMAD.MOV.U32 R146, RZ, RZ, R14 ;  /* 0x000000ffff927224 */ /* 0x000fce00078e000e */
[----:B------:R-:W-:Y:S05]  /*2efb0*/  WARPSYNC.COLLECTIVE R15, `(.L_x_2328) ;  /* 0x000000000f087348 */ /* 0x000fea0003c00000 */
[----:B------:R0:W1:Y:S02]  /*2efc0*/  SHFL.IDX P6, R14, R13, R12, R11 ;  /* 0x0000000c0d0e7389 */ /* 0x00006400000c000b */
[----:B01----:R-:W-:Y:S01]  /*2efd0*/  ENDCOLLECTIVE ;  /* 0x000000000000791b */ /* 0x003fe20003800000 */
.L_x_2328:
        /* <DEDUP_REMOVED lines=8> */
.L_x_2329:
[----:B------:R-:W-:Y:S02]  /*2f060*/  SEL R20, R93, R156, P0 ;  /* 0x0000009c5d147207 */ /* 0x000fe40000000000 */
[----:B------:R-:W-:Y:S01]  /*2f070*/  SEL R93, R156, R93, P0 ;  /* 0x0000005d9c5d7207 */ /* 0x000fe20000000000 */
[----:B------:R-:W-:Y:S01]  /*2f080*/  IMAD.MOV.U32 R13, RZ, RZ, R97 ;  /* 0x000000ffff0d7224 */ /* 0x000fe200078e0061 */
[----:B------:R-:W-:-:S07]  /*2f090*/  MOV R101, R14 ;  /* 0x0000000e00657202 */ /* 0x000fce0000000f00 */
[----:B------:R-:W-:Y:S05]  /*2f0a0*/  WARPSYNC.COLLECTIVE R15, `(.L_x_2330) ;  /* 0x000000000f087348 */ /* 0x000fea0003c00000 */
[----:B------:R0:W1:Y:S02]  /*2f0b0*/  SHFL.IDX P6, R14, R13, R12, R11 ;  /* 0x0000000c0d0e7389 */ /* 0x00006400000c000b */
[----:B01----:R-:W-:Y:S01]  /*2f0c0*/  ENDCOLLECTIVE ;  /* 0x000000000000791b */ /* 0x003fe20003800000 */
.L_x_2330:
[----:B------:R-:W-:Y:S02]  /*2f0d0*/  IMAD.MOV.U32 R13, RZ, RZ, R154 ;  /* 0x000000ffff0d7224 */ /* 0x000fe400078e009a */
[----:B------:R-:W-:Y:S02]  /*2f0e0*/  IMAD.MOV.U32 R12, RZ, RZ, R2 ;  /* 0x000000ffff0c7224 */ /* 0x000fe400078e0002 */
[----:B------:R-:W-:-:S07]  /*2f0f0*/  IMAD.MOV.U32 R97, RZ, RZ, R14 ;  /* 0x000000ffff617224 */ /* 0x000fce00078e000e */
[----:B------:R-:W-:Y:S05]  /*2f100*/  WARPSYNC.COLLECTIVE R15, `(.L_x_2331) ;  /* 0x000000000f087348 */ /* 0x000fea0003c00000 */
[----:B------:R0:W1:Y:S02]  /*2f110*/  SHFL.IDX P6, R14, R13, R12, R11 ;  /* 0x0000000c0d0e7389 */ /* 0x00006400000c000b */
[----:B01----:R-:W-:Y:S01]  /*2f120*/  ENDCOLLECTIVE ;  /* 0x000000000000791b */ /* 0x003fe20003800000 */
.L_x_2331:
[----:B------:R-:W-:Y:S02]  /*2f130*/  IMAD.MOV.U32 R13, RZ, RZ, R153 ;  /* 0x000000ffff0d7224 */ /* 0x000fe400078e0099 */
[----:B------:R-:W-:-:S07]  /*2f140*/  IMAD.MOV.U32 R154, RZ, RZ, R14 ;  /* 0x000000ffff9a7224 */ /* 0x000fce00078e000e */
[----:B------:R-:W-:Y:S05]  /*2f150*/  WARPSYNC.COLLECTIVE R15, `(.L_x_2332) ;  /* 0x000000000f087348 */ /* 0x000fea0003c00000 */
[----:B------:R0:W1:Y:S02]  /*2f160*/  SHFL.IDX P6, R14, R13, R12, R11 ;  /* 0x0000000c0d0e7389 */ /* 0x00006400000c000b */
[----:B01----:R-:W-:Y:S01]  /*2f170*/  ENDCOLLECTIVE ;  /* 0x000000000000791b */ /* 0x003fe20003800000 */
.L_x_2332:
        /* <DEDUP_REMOVED lines=8> */
.L_x_2333:
[----:B------:R-:W-:Y:S02]  /*2f200*/  SEL R26, R97, R153, P0 ;  /* 0x00000099611a7207 */ /* 0x000fe40000000000 */
[----:B------:R-:W-:Y:S01]  /*2f210*/  SEL R97, R153, R97, P0 ;  /* 0x0000006199617207 */ /* 0x000fe20000000000 */
[----:B------:R-:W-:Y:S02]  /*2f220*/  IMAD.MOV.U32 R13, RZ, RZ, R105 ;  /* 0x000000ffff0d7224 */ /* 0x000fe400078e0069 */
[----:B------:R-:W-:-:S07]  /*2f230*/  IMAD.MOV.U32 R109, RZ, RZ, R14 ;  /* 0x000000ffff6d7224 */ /* 0x000fce00078e000e */
[----:B------:R-:W-:Y:S05]  /*2f240*/  WARPSYNC.COLLECTIVE R15, `(.L_x_2334) ;  /* 0x000000000f087348 */ /* 0x000fea0003c00000 */
[----:B------:R0:W1:Y:S02]  /*2f250*/  SHFL.IDX P6, R14, R13, R12, R11 ;  /* 0x0000000c0d0e7389 */ /* 0x00006400000c000b */
[----:B01----:R-:W-:Y:S01]  /*2f260*/  ENDCOLLECTIVE ;  /* 0x000000000000791b */ /* 0x003fe20003800000 */
.L_x_2334:
[----:B------:R-:W-:Y:S02]  /*2f270*/  IMAD.MOV.U32 R13, RZ, RZ, R47 ;  /* 0x000000ffff0d7224 */ /* 0x000fe400078e002f */
[----:B------:R-:W-:Y:S02]  /*2f280*/  IMAD.MOV.U32 R12, RZ, RZ, R2 ;  /* 0x000000ffff0c7224 */ /* 0x000fe400078e0002 */
[----:B------:R-:W-:-:S07]  /*2f290*/  IMAD.MOV.U32 R105, RZ, RZ, R14 ;  /* 0x000000ffff697224 */ /* 0x000fce00078e000e */
[----:B------:R-:W-:Y:S05]  /*2f2a0*/  WARPSYNC.COLLECTIVE R15, `(.L_x_2335) ;  /* 0x000000000f087348 */ /* 0x000fea0003c00000 */
[----:B------:R0:W1:Y:S02]  /*2f2b0*/  SHFL.IDX P6, R14, R13, R12, R11 ;  /* 0x0000000c0d0e7389 */ /* 0x00006400000c000b */
[----:B01----:R-:W-:Y:S01]  /*2f2c0*/  ENDCOLLECTIVE ;  /* 0x000000000000791b */ /* 0x003fe20003800000 */
.L_x_2335:
[----:B------:R-:W-:Y:S02]  /*2f2d0*/  IMAD.MOV.U32 R13, RZ, RZ, R155 ;  /* 0x000000ffff0d7224 */ /* 0x000fe400078e009b */
[----:B------:R-:W-:-:S07]  /*2f2e0*/  IMAD.MOV.U32 R47, RZ, RZ, R14 ;  /* 0x000000ffff2f7224 */ /* 0x000fce00078e000e */
[----:B------:R-:W-:Y:S05]  /*2f2f0*/  WARPSYNC.COLLECTIVE R15, `(.L_x_2336) ;  /* 0x000000000f087348 */ /* 0x000fea0003c00000 */
[----:B------:R0:W1:Y:S02]  /*2f300*/  SHFL.IDX P6, R14, R13, R12, R11 ;  /* 0x0000000c0d0e7389 */ /* 0x00006400000c000b */
[----:B01----:R-:W-:Y:S01]  /*2f310*/  ENDCOLLECTIVE ;  /* 0x000000000000791b */ /* 0x003fe20003800000 */
.L_x_2336:
        /* <DEDUP_REMOVED lines=8> */
.L_x_2337:
[----:B------:R-:W-:Y:S02]  /*2f3a0*/  SEL R36, R105, R155, P0 ;  /* 0x0000009b69247207 */ /* 0x000fe40000000000 */
[----:B------:R-:W-:Y:S01]  /*2f3b0*/  SEL R105, R155, R105, P0 ;  /* 0x000000699b697207 */ /* 0x000fe20000000000 */
[----:B------:R-:W-:Y:S02]  /*2f3c0*/  IMAD.MOV.U32 R13, RZ, RZ, R46 ;  /* 0x000000ffff0d7224 */ /* 0x000fe400078e002e */
[----:B------:R-:W-:-:S07]  /*2f3d0*/  IMAD.MOV.U32 R50, RZ, RZ, R14 ;  /* 0x000000ffff327224 */ /* 0x000fce00078e000e */
[----:B------:R-:W-:Y:S05]  /*2f3e0*/  WARPSYNC.COLLECTIVE R15, `(.L_x_2338) ;  /* 0x000000000f087348 */ /* 0x000fea0003c00000 */
[----:B------:R0:W1:Y:S02]  /*2f3f0*/  SHFL.IDX P6, R14, R13, R12, R11 ;  /* 0x0000000c0d0e7389 */ /* 0x00006400000c000b */
[----:B01----:R-:W-:Y:S01]  /*2f400*/  ENDCOLLECTIVE ;  /* 0x000000000000791b */ /* 0x003fe20003800000 */
.L_x_2338:
[----:B------:R-:W-:Y:S01]  /*2f410*/  MOV R13, R55 ;  /* 0x00000037000d7202 */ /* 0x000fe20000000f00 */
[----:B------:R-:W-:Y:S02]  /*2f420*/  IMAD.MOV.U32 R12, RZ, RZ, R2 ;  /* 0x000000ffff0c7224 */ /* 0x000fe400078e0002 */
[----:B------:R-:W-:-:S07]  /*2f430*/  IMAD.MOV.U32 R46, RZ, RZ, R14 ;  /* 0x000000ffff2e7224 */ /* 0x000fce00078e000e */
[----:B------:R-:W-:Y:S05]  /*2f440*/  WARPSYNC.COLLECTIVE R15, `(.L_x_2339) ;  /* 0x000000000f087348 */ /* 0x000fea0003c00000 */
[----:B------:R0:W1:Y:S02]  /*2f450*/  SHFL.IDX P6, R14, R13, R12, R11 ;  /* 0x0000000c0d0e7389 */ /* 0x00006400000c000b */
[----:B01----:R-:W-:Y:S01]  /*2f460*/  ENDCOLLECTIVE ;  /* 0x000000000000791b */ /* 0x003fe20003800000 */
.L_x_2339:
[----:B------:R-:W-:Y:S02]  /*2f470*/  IMAD.MOV.U32 R13, RZ, RZ, R51 ;  /* 0x000000ffff0d7224 */ /* 0x000fe400078e0033 */
[----:B------:R-:W-:-:S07]  /*2f480*/  IMAD.MOV.U32 R55, RZ, RZ, R14 ;  /* 0x000000ffff377224 */ /* 0x000fce00078e000e */
[----:B------:R-:W-:Y:S05]  /*2f490*/  WARPSYNC.COLLECTIVE R15, `(.L_x_2340) ;  /* 0x000000000f087348 */ /* 0x000fea0003c00000 */
[----:B------:R0:W1:Y:S02]  /*2f4a0*/  SHFL.IDX P6, R14, R13, R12, R11 ;  /* 0x0000000c0d0e7389 */ /* 0x00006400000c000b */
[----:B01----:R-:W-:Y:S01]  /*2f4b0*/  ENDCOLLECTIVE ;  /* 0x000000000000791b */ /* 0x003fe20003800000 */
.L_x_2340:
        /* <DEDUP_REMOVED lines=8> */
.L_x_2341:
[----:B------:R-:W-:Y:S02]  /*2f540*/  SEL R38, R46, R51, P0 ;  /* 0x000000332e267207 */ /* 0x000fe40000000000 */
[----:B------:R-:W-:Y:S01]  /*2f550*/  SEL R46, R51, R46, P0 ;  /* 0x0000002e332e7207 */ /* 0x000fe20000000000 */
[----:B------:R-:W-:Y:S02]  /*2f560*/  IMAD.MOV.U32 R13, RZ, RZ, R54 ;  /* 0x000000ffff0d7224 */ /* 0x000fe400078e0036 */
[----:B------:R-:W-:-:S07]  /*2f570*/  IMAD.MOV.U32 R58, RZ, RZ, R14 ;  /* 0x000000ffff3a7224 */ /* 0x000fce00078e000e */
[----:B------:R-:W-:Y:S05]  /*2f580*/  WARPSYNC.COLLECTIVE R15, `(.L_x_2342) ;  /* 0x000000000f087348 */ /* 0x000fea0003c00000 */
[----:B------:R0:W1:Y:S02]  /*2f590*/  SHFL.IDX P6, R14, R13, R12, R11 ;  /* 0x0000000c0d0e7389 */ /* 0x00006400000c000b */
[----:B01----:R-:W-:Y:S01]  /*2f5a0*/  ENDCOLLECTIVE ;  /* 0x000000000000791b */ /* 0x003fe20003800000 */
.L_x_2342:
[----:B------:R-:W-:Y:S02]  /*2f5b0*/  IMAD.MOV.U32 R13, RZ, RZ, R62 ;  /* 0x000000ffff0d7224 */ /* 0x000fe400078e003e */
[----:B------:R-:W-:Y:S02]  /*2f5c0*/  IMAD.MOV.U32 R12, RZ, RZ, R2 ;  /* 0x000000ffff0c7224 */ /* 0x000fe400078e0002 */
[----:B------:R-:W-:-:S07]  /*2f5d0*/  IMAD.MOV.U32 R54, RZ, RZ, R14 ;  /* 0x000000ffff367224 */ /* 0x000fce00078e000e */
[----:B------:R-:W-:Y:S05]  /*2f5e0*/  WARPSYNC.COLLECTIVE R15, `(.L_x_2343) ;  /* 0x000000000f087348 */ /* 0x000fea0003c00000 */
[----:B------:R0:W1:Y:S02]  /*2f5f0*/  SHFL.IDX P6, R14, R13, R12, R11 ;  /* 0x0000000c0d0e7389 */ /* 0x00006400000c000b */
[----:B01----:R-:W-:Y:S01]  /*2f600*/  ENDCOLLECTIVE ;  /* 0x000000000000791b */ /* 0x003fe20003800000 */
.L_x_2343:
[----:B------:R-:W-:Y:S02]  /*2f610*/  IMAD.MOV.U32 R13, RZ, RZ, R113 ;  /* 0x000000ffff0d7224 */ /* 0x000fe400078e0071 */
[----:B------:R-:W-:-:S07]  /*2f620*/  IMAD.MOV.U32 R62, RZ, RZ, R14 ;  /* 0x000000ffff3e7224 */ /* 0x000fce00078e000e */
[----:B------:R-:W-:Y:S05]  /*2f630*/  WARPSYNC.COLLECTIVE R15, `(.L_x_2344) ;  /* 0x000000000f087348 */ /* 0x000fea0003c00000 */
[----:B------:R0:W1:Y:S02]  /*2f640*/  SHFL.IDX P6, R14, R13, R12, R11 ;  /* 0x0000000c0d0e7389 */ /* 0x00006400000c000b */
[----:B01----:R-:W-:Y:S01]  /*2f650*/  ENDCOLLECTIVE ;  /* 0x000000000000791b */ /* 0x003fe20003800000 */
.L_x_2344:
        /* <DEDUP_REMOVED lines=8> */
.L_x_2345:
[----:B------:R-:W-:Y:S02]  /*2f6e0*/  IMAD.MOV.U32 R13, RZ, RZ, R117 ;  /* 0x000000ffff0d7224 */ /* 0x000fe400078e0075 */
[----:B------:R-:W-:-:S07]  /*2f6f0*/  IMAD.MOV.U32 R121, RZ, RZ, R14 ;  /* 0x000000ffff797224 */ /* 0x000fce00078e000e */
[----:B------:R-:W-:Y:S05]  /*2f700*/  WARPSYNC.COLLECTIVE R15, `(.L_x_2346) ;  /* 0x000000000f087348 */ /* 0x000fea0003c00000 */
[----:B------:R0:W1:Y:S02]  /*2f710*/  SHFL.IDX P6, R14, R13, R12, R11 ;  /* 0x0000000c0d0e7389 */ /* 0x00006400000c000b */
[----:B01----:R-:W-:Y:S01]  /*2f720*/  ENDCOLLECTIVE ;  /* 0x000000000000791b */ /* 0x003fe20003800000 */
.L_x_2346:
[----:B------:R-:W-:Y:S02]  /*2f730*/  IMAD.MOV.U32 R13, RZ, RZ, R70 ;  /* 0x000000ffff0d7224 */ /* 0x000fe400078e0046 */
[----:B------:R-:W-:Y:S02]  /*2f740*/  IMAD.MOV.U32 R12, RZ, RZ, R2 ;  /* 0x000000ffff0c7224 */ /* 0x000fe400078e0002 */
[----:B------:R-:W-:-:S07]  /*2f750*/  IMAD.MOV.U32 R117, RZ, RZ, R14 ;  /* 0x000000ffff757224 */ /* 0x000fce00078e000e */
[----:B------:R-:W-:Y:S05]  /*2f760*/  WARPSYNC.COLLECTIVE R15, `(.L_x_2347) ;  /* 0x000000000f087348 */ /* 0x000fea0003c00000 */
[----:B------:R0:W1:Y:S02]  /*2f770*/  SHFL.IDX P6, R14, R13, R12, R11 ;  /* 0x0000000c0d0e7389 */ /* 0x00006400000c000b */
[----:B01----:R-:W-:Y:S01]  /*2f780*/  ENDCOLLECTIVE ;  /* 0x000000000000791b */ /* 0x003fe20003800000 */
.L_x_2347:
[----:B------:R-:W-:Y:S01]  /*2f790*/  MOV R13, R125 ;  /* 0x0000007d000d7202 */ /* 0x000fe20000000f00 */
[----:B------:R-:W-:-:S07]  /*2f7a0*/  IMAD.MOV.U32 R70, RZ, RZ, R14 ;  /* 0x000000ffff467224 */ /* 0x000fce00078e000e */
[----:B------:R-:W-:Y:S05]  /*2f7b0*/  WARPSYNC.COLLECTIVE R15, `(.L_x_2348) ;  /* 0x000000000f087348 */ /* 0x000fea0003c00000 */
[----:B------:R0:W1:Y:S02]  /*2f7c0*/  SHFL.IDX P6, R14, R13, R12, R11 ;  /* 0x0000000c0d0e7389 */ /* 0x00006400000c000b */
[----:B01----:R-:W-:Y:S01]  /*2f7d0*/  ENDCOLLECTIVE ;  /* 0x000000000000791b */ /* 0x003fe20003800000 */
.L_x_2348:
[----:B------:R-:W-:Y:S02]  /*2f7e0*/  IMAD.MOV.U32 R13, RZ, RZ, R66 ;  /* 0x000000ffff0d7224 */ /* 0x000fe400078e0042 */
[----:B------:R-:W-:Y:S02]  /*2f7f0*/  IMAD.MOV.U32 R12, RZ, RZ, R0 ;  /* 0x000000ffff0c7224 */ /* 0x000fe400078e0000 */
[----:B------:R-:W-:-:S07]  /*2f800*/  IMAD.MOV.U32 R113, RZ, RZ, R14 ;  /* 0x000000ffff717224 */ /* 0x000fce00078e000e */
[----:B------:R-:W-:Y:S05]  /*2f810*/  WARPSYNC.COLLECTIVE R15, `(.L_x_2349) ;  /* 0x000000000f087348 */ /* 0x000fea0003c00000 */
[----:B------:R0:W1:Y:S02]  /*2f820*/  SHFL.IDX P6, R14, R13, R12, R11 ;  /* 0x0000000c0d0e7389 */ /* 0x00006400000c000b */
[----:B01----:R-:W-:Y:S01]  /*2f830*/  ENDCOLLECTIVE ;  /* 0x000000000000791b */ /* 0x003fe20003800000 */
.L_x_2349:
[----:B------:R-:W-:Y:S02]  /*2f840*/  IMAD.MOV.U32 R13, RZ, RZ, R63 ;  /* 0x000000ffff0d7224 */ /* 0x000fe400078e003f */
[----:B------:R-:W-:-:S07]  /*2f850*/  IMAD.MOV.U32 R66, RZ, RZ, R14 ;  /* 0x000000ffff427224 */ /* 0x000fce00078e000e */
[----:B------:R-:W-:Y:S05]  /*2f860*/  WARPSYNC.COLLECTIVE R15, `(.L_x_2350) ;  /* 0x000000000f087348 */ /* 0x000fea0003c00000 */
[----:B------:R0:W1:Y:S02]  /*2f870*/  SHFL.IDX P6, R14, R13, R12, R11 ;  /* 0x0000000c0d0e7389 */ /* 0x00006400000c000b */
[----:B01----:R-:W-:Y:S01]  /*2f880*/  ENDCOLLECTIVE ;  /* 0x000000000000791b */ /* 0x003fe20003800000 */
.L_x_2350:
[----:B------:R-:W-:Y:S02]  /*2f890*/  IMAD.MOV.U32 R13, RZ, RZ, R78 ;  /* 0x000000ffff0d7224 */ /* 0x000fe400078e004e */
[----:B------:R-:W-:Y:S02]  /*2f8a0*/  IMAD.MOV.U32 R12, RZ, RZ, R2 ;  /* 0x000000ffff0c7224 */ /* 0x000fe400078e0002 */
[----:B------:R-:W-:-:S07]  /*2f8b0*/  IMAD.MOV.U32 R125, RZ, RZ, R14 ;  /* 0x000000ffff7d7224 */ /* 0x000fce00078e000e */
[----:B------:R-:W-:Y:S05]  /*2f8c0*/  WARPSYNC.COLLECTIVE R15, `(.L_x_2351) ;  /* 0x000000000f087348 */ /* 0x000fea0003c00000 */
[----:B------:R0:W1:Y:S02]  /*2f8d0*/  SHFL.IDX P6, R14, R13, R12, R11 ;  /* 0x0000000c0d0e7389 */ /* 0x00006400000c000b */
[----:B01----:R-:W-:Y:S01]  /*2f8e0*/  ENDCOLLECTIVE ;  /* 0x000000000000791b */ /* 0x003fe20003800000 */
.L_x_2351:
[----:B------:R-:W-:Y:S02]  /*2f8f0*/  IMAD.MOV.U32 R13, RZ, RZ, R74 ;  /* 0x000000ffff0d7224 */ /* 0x000fe400078e004a */
[----:B------:R-:W-:-:S07]  /*2f900*/  IMAD.MOV.U32 R78, RZ, RZ, R14 ;  /* 0x000000ffff4e7224 */ /* 0x000fce00078e000e */
[----:B------:R-:W-:Y:S05]  /*2f910*/  WARPSYNC.COLLECTIVE R15, `(.L_x_2352) ;  /* 0x000000000f087348 */ /* 0x000fea0003c00000 */
[----:B------:R0:W1:Y:S02]  /*2f920*/  SHFL.IDX P6, R14, R13, R12, R11 ;  /* 0x0000000c0d0e7389 */ /* 0x00006400000c000b */
[----:B01----:R-:W-:Y:S01]  /*2f930*/  ENDCOLLECTIVE ;  /* 0x000000000000791b */ /* 0x003fe20003800000 */
.L_x_2352:
[----:B------:R-:W-:Y:S02]  /*2f940*/  IMAD.MOV.U32 R13, RZ, RZ, R71 ;  /* 0x000000ffff0d7224 */ /* 0x000fe400078e0047 */
[----:B------:R-:W-:Y:S02]  /*2f950*/  IMAD.MOV.U32 R12, RZ, RZ, R0 ;  /* 0x000000ffff0c7224 */ /* 0x000fe400078e0000 */
[----:B------:R-:W-:-:S07]  /*2f960*/  IMAD.MOV.U32 R74, RZ, RZ, R14 ;  /* 0x000000ffff4a7224 */ /* 0x000fce00078e000e */
[----:B------:R-:W-:Y:S05]  /*2f970*/  WARPSYNC.COLLECTIVE R15, `(.L_x_2353) ;  /* 0x000000000f087348 */ /* 0x000fea0003c00000 */
[----:B------:R0:W1:Y:S02]  /*2f980*/  SHFL.IDX P6, R14, R13, R12, R11 ;  /* 0x0000000c0d0e7389 */ /* 0x00006400000c000b */
[----:B01----:R-:W-:Y:S01]  /*2f990*/  ENDCOLLECTIVE ;  /* 0x000000000000791b */ /* 0x003fe20003800000 */
.L_x_2353:
[----:B------:R-:W-:Y:S02]  /*2f9a0*/  IMAD.MOV.U32 R13, RZ, RZ, R67 ;  /* 0x000000ffff0d7224 */ /* 0x000fe400078e0043 */
[----:B------:R-:W-:-:S07]  /*2f9b0*/  IMAD.MOV.U32 R71, RZ, RZ, R14 ;  /* 0x000000ffff477224 */ /* 0x000fce00078e000e */
[----:B------:R-:W-:Y:S05]  /*2f9c0*/  WARPSYNC.COLLECTIVE R15, `(.L_x_2354) ;  /* 0x000000000f087348 */ /* 0x000fea0003c00000 */
[----:B------:R0:W1:Y:S02]  /*2f9d0*/  SHFL.IDX P6, R14, R13, R12, R11 ;  /* 0x0000000c0d0e7389 */ /* 0x00006400000c000b */
[----:B01----:R-:W-:Y:S01]  /*2f9e0*/  ENDCOLLECTIVE ;  /* 0x000000000000791b */ /* 0x003fe20003800000 */
.L_x_2354:
[----:B------:R-:W-:Y:S02]  /*2f9f0*/  IMAD.MOV.U32 R13, RZ, RZ, R86 ;  /* 0x000000ffff0d7224 */ /* 0x000fe400078e0056 */
[----:B------:R-:W-:Y:S02]  /*2fa00*/  IMAD.MOV.U32 R12, RZ, RZ, R2 ;  /* 0x000000ffff0c7224 */ /* 0x000fe400078e0002 */
[----:B------:R-:W-:-:S07]  /*2fa10*/  IMAD.MOV.U32 R67, RZ, RZ, R14 ;  /* 0x000000ffff437224 */ /* 0x000fce00078e000e */
[----:B------:R-:W-:Y:S05]  /*2fa20*/  WARPSYNC.COLLECTIVE R15, `(.L_x_2355) ;  /* 0x000000000f087348 */ /* 0x000fea0003c00000 */
[----:B------:R0:W1:Y:S02]  /*2fa30*/  SHFL.IDX P6, R14, R13, R12, R11 ;  /* 0x0000000c0d0e7389 */ /* 0x00006400000c000b */
[----:B01----:R-:W-:Y:S01]  /*2fa40*/  ENDCOLLECTIVE ;  /* 0x000000000000791b */ /* 0x003fe20003800000 */
.L_x_2355:
[----:B------:R-:W-:Y:S02]  /*2fa50*/  IMAD.MOV.U32 R13, RZ, RZ, R82 ;  /* 0x000000ffff0d7224 */ /* 0x000fe400078e0052 */
[----:B------:R-:W-:-:S07]  /*2fa60*/  IMAD.MOV.U32 R86, RZ, RZ, R14 ;  /* 0x000000ffff567224 */ /* 0x000fce00078e000e */
[----:B------:R-:W-:Y:S05]  /*2fa70*/  WARPSYNC.COLLECTIVE R15, `(.L_x_2356) ;  /* 0x000000000f087348 */ /* 0x000fea0003c00000 */
[----:B------:R0:W1:Y:S02]  /*2fa80*/  SHFL.IDX P6, R14, R13, R12, R11 ;  /* 0x0000000c0d0e7389 */ /* 0x00006400000c000b */
[----:B01----:R-:W-:Y:S01]  /*2fa90*/  ENDCOLLECTIVE ;  /* 0x000000000000791b */ /* 0x003fe20003800000 */
.L_x_2356:
[----:B------:R-:W-:Y:S01]  /*2faa0*/  IMAD.MOV.U32 R13, RZ, RZ, R79 ;  /* 0x000000ffff0d7224 */ /* 0x000fe200078e004f */
[----:B------:R-:W-:Y:S01]  /*2fab0*/  MOV R12, R0 ;  /* 0x00000000000c7202 */ /* 0x000fe20000000f00 */
[----:B------:R-:W-:-:S07]  /*2fac0*/  IMAD.MOV.U32 R82, RZ, RZ, R14 ;  /* 0x000000ffff527224 */ /* 0x000fce00078e000e */
[----:B------:R-:W-:Y:S05]  /*2fad0*/  WARPSYNC.COLLECTIVE R15, `(.L_x_2357) ;  /* 0x000000000f087348 */ /* 0x000fea0003c00000 */
[----:B------:R0:W1:Y:S02]  /*2fae0*/  SHFL.IDX P6, R14, R13, R12, R11 ;  /* 0x0000000c0d0e7389 */ /* 0x00006400000c000b */
[----:B01----:R-:W-:Y:S01]  /*2faf0*/  ENDCOLLECTIVE ;  /* 0x000000000000791b */ /* 0x003fe20003800000 */
.L_x_2357:
[----:B------:R-:W-:Y:S02]  /*2fb00*/  SEL R48, R67, R82, P0 ;  /* 0x0000005243307207 */ /* 0x000fe40000000000 */
[----:B------:R-:W-:Y:S01]  /*2fb10*/  SEL R67, R82, R67, P0 ;  /* 0x0000004352437207 */ /* 0x000fe20000000000 */
[----:B------:R-:W-:Y:S02]  /*2fb20*/  IMAD.MOV.U32 R13, RZ, RZ, R75 ;  /* 0x000000ffff0d7224 */ /* 0x000fe400078e004b */
[----:B------:R-:W-:-:S07]  /*2fb30*/  IMAD.MOV.U32 R79, RZ, RZ, R14 ;  /* 0x000000ffff4f7224 */ /* 0x000fce00078e000e */
[----:B------:R-:W-:Y:S05]  /*2fb40*/  WARPSYNC.COLLECTIVE R15, `(.L_x_2358) ;  /* 0x000000000f087348 */ /* 0x000fea0003c00000 */
[----:B------:R0:W1:Y:S02]  /*2fb50*/  SHFL.IDX P6, R14, R13, R12, R11 ;  /* 0x0000000c0d0e7389 */ /* 0x00006400000c000b */
[----:B01----:R-:W-:Y:S01]  /*2fb60*/  ENDCOLLECTIVE ;  /* 0x000000000000791b */ /* 0x003fe20003800000 */
.L_x_2358:
[----:B------:R-:W-:Y:S02]  /*2fb70*/  IMAD.MOV.U32 R13, RZ, RZ, R94 ;  /* 0x000000ffff0d7224 */ /* 0x000fe400078e005e */
[----:B------:R-:W-:Y:S02]  /*2fb80*/  IMAD.MOV.U32 R12, RZ, RZ, R2 ;  /* 0x000000ffff0c7224 */ /* 0x000fe400078e0002 */
[----:B------:R-:W-:-:S07]  /*2fb90*/  IMAD.MOV.U32 R75, RZ, RZ, R14 ;  /* 0x000000ffff4b7224 */ /* 0x000fce00078e000e */
[----:B------:R-:W-:Y:S05]  /*2fba0*/  WARPSYNC.COLLECTIVE R15, `(.L_x_2359) ;  /* 0x000000000f087348 */ /* 0x000fea0003c00000 */
[----:B------:R0:W1:Y:S02]  /*2fbb0*/  SHFL.IDX P6, R14, R13, R12, R11 ;  /* 0x0000000c0d0e7389 */ /* 0x00006400000c000b */
[----:B01----:R-:W-:Y:S01]  /*2fbc0*/  ENDCOLLECTIVE ;  /* 0x000000000000791b */ /* 0x003fe20003800000 */
.L_x_2359:
[----:B------:R-:W-:Y:S02]  /*2fbd0*/  IMAD.MOV.U32 R13, RZ, RZ, R90 ;  /* 0x000000ffff0d7224 */ /* 0x000fe400078e005a */
[----:B------:R-:W-:-:S07]  /*2fbe0*/  IMAD.MOV.U32 R94, RZ, RZ, R14 ;  /* 0x000000ffff5e7224 */ /* 0x000fce00078e000e */
[----:B------:R-:W-:Y:S05]  /*2fbf0*/  WARPSYNC.COLLECTIVE R15, `(.L_x_2360) ;  /* 0x000000000f087348 */ /* 0x000fea0003c00000 */
[----:B------:R0:W1:Y:S02]  /*2fc00*/  SHFL.IDX P6, R14, R13, R12, R11 ;  /* 0x0000000c0d0e7389 */ /* 0x00006400000c000b */
[----:B01----:R-:W-:Y:S01]  /*2fc10*/  ENDCOLLECTIVE ;  /* 0x000000000000791b */ /* 0x003fe20003800000 */
.L_x_2360:
        /* <DEDUP_REMOVED lines=8> */
.L_x_2361:
[----:B------:R-:W-:Y:S02]  /*2fca0*/  SEL R51, R75, R90, P0 ;  /* 0x0000005a4b337207 */ /* 0x000fe40000000000 */
[----:B------:R-:W-:Y:S01]  /*2fcb0*/  SEL R75, R90, R75, P0 ;  /* 0x0000004b5a4b7207 */ /* 0x000fe20000000000 */
[----:B------:R-:W-:Y:S02]  /*2fcc0*/  IMAD.MOV.U32 R13, RZ, RZ, R129 ;  /* 0x000000ffff0d7224 */ /* 0x000fe400078e0081 */
[----:B------:R-:W-:-:S07]  /*2fcd0*/  IMAD.MOV.U32 R83, RZ, RZ, R14 ;  /* 0x000000ffff537224 */ /* 0x000fce00078e000e */
[----:B------:R-:W-:Y:S05]  /*2fce0*/  WARPSYNC.COLLECTIVE R15, `(.L_x_2362) ;  /* 0x000000000f087348 */ /* 0x000fea0003c00000 */
[----:B------:R0:W1:Y:S02]  /*2fcf0*/  SHFL.IDX P6, R14, R13, R12, R11 ;  /* 0x0000000c0d0e7389 */ /* 0x00006400000c000b */
[----:B01----:R-:W-:Y:S01]  /*2fd00*/  ENDCOLLECTIVE ;  /* 0x000000000000791b */ /* 0x003fe20003800000 */
.L_x_2362:
[----:B------:R-:W-:Y:S02]  /*2fd10*/  IMAD.MOV.U32 R13, RZ, RZ, R102 ;  /* 0x000000ffff0d7224 */ /* 0x000fe400078e0066 */
[----:B------:R-:W-:Y:S02]  /*2fd20*/  IMAD.MOV.U32 R12, RZ, RZ, R2 ;  /* 0x000000ffff0c7224 */ /* 0x000fe400078e0002 */
[----:B------:R-:W-:-:S07]  /*2fd30*/  IMAD.MOV.U32 R99, RZ, RZ, R14 ;  /* 0x000000ffff637224 */ /* 0x000fce00078e000e */
[----:B------:R-:W-:Y:S05]  /*2fd40*/  WARPSYNC.COLLECTIVE R15, `(.L_x_2363) ;  /* 0x000000000f087348 */ /* 0x000fea0003c00000 */
[----:B------:R0:W1:Y:S02]  /*2fd50*/  SHFL.IDX P6, R14, R13, R12, R11 ;  /* 0x0000000c0d0e7389 */ /* 0x00006400000c000b */
[----:B01----:R-:W-:Y:S01]  /*2fd60*/  ENDCOLLECTIVE ;  /* 0x000000000000791b */ /* 0x003fe20003800000 */
.L_x_2363:
[----:B------:R-:W-:Y:S02]  /*2fd70*/  IMAD.MOV.U32 R13, RZ, RZ, R98 ;  /* 0x000000ffff0d7224 */ /* 0x000fe400078e0062 */
[----:B------:R-:W-:-:S07]  /*2fd80*/  IMAD.MOV.U32 R102, RZ, RZ, R14 ;  /* 0x000000ffff667224 */ /* 0x000fce00078e000e */
[----:B------:R-:W-:Y:S05]  /*2fd90*/  WARPSYNC.COLLECTIVE R15, `(.L_x_2364) ;  /* 0x000000000f087348 */ /* 0x000fea0003c00000 */
[----:B------:R0:W1:Y:S02]  /*2fda0*/  SHFL.IDX P6, R14, R13, R12, R11 ;  /* 0x0000000c0d0e7389 */ /* 0x00006400000c000b */
[----:B01----:R-:W-:Y:S01]  /*2fdb0*/  ENDCOLLECTIVE ;  /* 0x000000000000791b */ /* 0x003fe20003800000 */
.L_x_2364:
        /* <DEDUP_REMOVED lines=8> */
.L_x_2365:
[----:B------:R-:W-:Y:S02]  /*2fe40*/  SEL R53, R99, R98, P0 ;  /* 0x0000006263357207 */ /* 0x000fe40000000000 */
[----:B------:R-:W-:Y:S01]  /*2fe50*/  SEL R98, R98, R99, P0 ;  /* 0x0000006362627207 */ /* 0x000fe20000000000 */
[----:B------:R-:W-:Y:S02]  /*2fe60*/  IMAD.MOV.U32 R13, RZ, RZ, R103 ;  /* 0x000000ffff0d7224 */ /* 0x000fe400078e0067 */
[----:B------:R-:W-:-:S07]  /*2fe70*/  IMAD.MOV.U32 R87, RZ, RZ, R14 ;  /* 0x000000ffff577224 */ /* 0x000fce00078e000e */
[----:B------:R-:W-:Y:S05]  /*2fe80*/  WARPSYNC.COLLECTIVE R15, `(.L_x_2366) ;  /* 0x000000000f087348 */ /* 0x000fea0003c00000 */
[----:B------:R0:W1:Y:S02]  /*2fe90*/  SHFL.IDX P6, R14, R13, R12, R11 ;  /* 0x0000000c0d0e7389 */ /* 0x00006400000c000b */
[----:B01----:R-:W-:Y:S01]  /*2fea0*/  ENDCOLLECTIVE ;  /* 0x000000000000791b */ /* 0x003fe20003800000 */
.L_x_2366:
[----:B------:R-:W-:Y:S02]  /*2feb0*/  IMAD.MOV.U32 R13, RZ, RZ, R110 ;  /* 0x000000ffff0d7224 */ /* 0x000fe400078e006e */
[----:B------:R-:W-:Y:S01]  /*2fec0*/  IMAD.MOV.U32 R12, RZ, RZ, R2 ;  /* 0x000000ffff0c7224 */ /* 0x000fe200078e0002 */
[----:B------:R-:W-:-:S07]  /*2fed0*/  MOV R106, R14 ;  /* 0x0000000e006a7202 */ /* 0x000fce0000000f00 */
[----:B------:R-:W-:Y:S05]  /*2fee0*/  WARPSYNC.COLLECTIVE R15, `(.L_x_2367) ;  /* 0x000000000f087348 */ /* 0x000fea0003c00000 */
[----:B------:R0:W1:Y:S02]  /*2fef0*/  SHFL.IDX P6, R14, R13, R12, R11 ;  /* 0x0000000c0d0e7389 */ /* 0x00006400000c000b */
[----:B01----:R-:W-:Y:S01]  /*2ff00*/  ENDCOLLECTIVE ;  /* 0x000000000000791b */ /* 0x003fe20003800000 */
.L_x_2367:
[----:B------:R-:W-:Y:S02]  /*2ff10*/  IMAD.MOV.U32 R13, RZ, RZ, R107 ;  /* 0x000000ffff0d7224 */ /* 0x000fe400078e006b */
[----:B------:R-:W-:-:S07]  /*2ff20*/  IMAD.MOV.U32 R110, RZ, RZ, R14 ;  /* 0x000000ffff6e7224 */ /* 0x000fce00078e000e */
[----:B------:R-:W-:Y:S05]  /*2ff30*/  WARPSYNC.COLLECTIVE R15, `(.L_x_2368) ;  /* 0x000000000f087348 */ /* 0x000fea0003c00000 */
[----:B------:R0:W1:Y:S02]  /*2ff40*/  SHFL.IDX P6, R14, R13, R12, R11 ;  /* 0x0000000c0d0e7389 */ /* 0x00006400000c000b */
[----:B01----:R-:W-:Y:S01]  /*2ff50*/  ENDCOLLECTIVE ;  /* 0x000000000000791b */ /* 0x003fe20003800000 */
.L_x_2368:
        /* <DEDUP_REMOVED lines=8> */
.L_x_2369:
[----:B------:R-:W-:Y:S02]  /*2ffe0*/  SEL R56, R106, R103, P0 ;  /* 0x000000676a387207 */ /* 0x000fe40000000000 */
[----:B------:R-:W-:Y:S01]  /*2fff0*/  SEL R103, R103, R106, P0 ;  /* 0x0000006a67677207 */ /* 0x000fe20000000000 */
[----:B------:R-:W-:Y:S02]  /*30000*/  IMAD.MOV.U32 R13, RZ, RZ, R111 ;  /* 0x000000ffff0d7224 */ /* 0x000fe400078e006f */
[----:B------:R-:W-:-:S07]  /*30010*/  IMAD.MOV.U32 R91, RZ, RZ, R14 ;  /* 0x000000ffff5b7224 */ /* 0x000fce00078e000e */
[----:B------:R-:W-:Y:S05]  /*30020*/  WARPSYNC.COLLECTIVE R15, `(.L_x_2370) ;  /* 0x000000000f087348 */ /* 0x000fea0003c00000 */
[----:B------:R0:W1:Y:S02]  /*30030*/  SHFL.IDX P6, R14, R13, R12, R11 ;  /* 0x0000000c0d0e7389 */ /* 0x00006400000c000b */
[----:B01----:R-:W-:Y:S01]  /*30040*/  ENDCOLLECTIVE ;  /* 0x000000000000791b */ /* 0x003fe20003800000 */
.L_x_2370:
[----:B------:R-:W-:Y:S02]  /*30050*/  IMAD.MOV.U32 R13, RZ, RZ, R118 ;  /* 0x000000ffff0d7224 */ /* 0x000fe400078e0076 */
[----:B------:R-:W-:Y:S02]  /*30060*/  IMAD.MOV.U32 R12, RZ, RZ, R2 ;  /* 0x000000ffff0c7224 */ /* 0x000fe400078e0002 */
[----:B------:R-:W-:-:S07]  /*30070*/  IMAD.MOV.U32 R111, RZ, RZ, R14 ;  /* 0x000000ffff6f7224 */ /* 0x000fce00078e000e */
[----:B------:R-:W-:Y:S05]  /*30080*/  WARPSYNC.COLLECTIVE R15, `(.L_x_2371) ;  /* 0x000000000f087348 */ /* 0x000fea0003c00000 */
[----:B------:R0:W1:Y:S02]  /*30090*/  SHFL.IDX P6, R14, R13, R12, R11 ;  /* 0x0000000c0d0e7389 */ /* 0x00006400000c000b */
[----:B01----:R-:W-:Y:S01]  /*300a0*/  ENDCOLLECTIVE ;  /* 0x000000000000791b */ /* 0x003fe20003800000 */
.L_x_2371:
[----:B------:R-:W-:Y:S02]  /*300b0*/  IMAD.MOV.U32 R13, RZ, RZ, R114 ;  /* 0x000000ffff0d7224 */ /* 0x000fe400078e0072 */
[----:B------:R-:W-:-:S07]  /*300c0*/  IMAD.MOV.U32 R118, RZ, RZ, R14 ;  /* 0x000000ffff767224 */ /* 0x000fce00078e000e */
[----:B------:R-:W-:Y:S05]  /*300d0*/  WARPSYNC.COLLECTIVE R15, `(.L_x_2372) ;  /* 0x000000000f087348 */ /* 0x000fea0003c00000 */
[----:B------:R0:W1:Y:S02]  /*300e0*/  SHFL.IDX P6, R14, R13, R12, R11 ;  /* 0x0000000c0d0e7389 */ /* 0x00006400000c000b */
[----:B01----:R-:W-:Y:S01]  /*300f0*/  ENDCOLLECTIVE ;  /* 0x000000000000791b */ /* 0x003fe20003800000 */
.L_x_2372:
[----:B------:R-:W-:Y:S02]  /*30100*/  IMAD.MOV.U32 R13, RZ, RZ, R95 ;  /* 0x000000ffff0d7224 */ /* 0x000fe400078e005f */
[----:B------:R-:W-:Y:S02]  /*30110*/  IMAD.MOV.U32 R12, RZ, RZ, R0 ;  /* 0x000000ffff0c7224 */ /* 0x000fe400078e0000 */
[----:B------:R-:W-:-:S07]  /*30120*/  IMAD.MOV.U32 R107, RZ, RZ, R14 ;  /* 0x000000ffff6b7224 */ /* 0x000fce00078e000e */
[----:B------:R-:W-:Y:S05]  /*30130*/  WARPSYNC.COLLECTIVE R15, `(.L_x_2373) ;  /* 0x000000000f087348 */ /* 0x000fea0003c00000 */
[----:B------:R0:W1:Y:S02]  /*30140*/  SHFL.IDX P6, R14, R13, R12, R11 ;  /* 0x0000000c0d0e7389 */ /* 0x00006400000c000b */
[----:B01----:R-:W-:Y:S01]  /*30150*/  ENDCOLLECTIVE ;  /* 0x000000000000791b */ /* 0x003fe20003800000 */
.L_x_2373:
[----:B------:R-:W-:Y:S02]  /*30160*/  SEL R60, R111, R107, P0 ;  /* 0x0000006b6f3c7207 */ /* 0x000fe40000000000 */
[----:B------:R-:W-:Y:S01]  /*30170*/  SEL R107, R107, R111, P0 ;  /* 0x0000006f6b6b7207 */ /* 0x000fe20000000000 */
[----:B------:R-:W-:Y:S02]  /*30180*/  IMAD.MOV.U32 R13, RZ, RZ, R115 ;  /* 0x000000ffff0d7224 */ /* 0x000fe400078e0073 */
[----:B------:R-:W-:-:S07]  /*30190*/  IMAD.MOV.U32 R95, RZ, RZ, R14 ;  /* 0x000000ffff5f7224 */ /* 0x000fce00078e000e */
[----:B------:R-:W-:Y:S05]  /*301a0*/  WARPSYNC.COLLECTIVE R15, `(.L_x_2374) ;  /* 0x000000000f087348 */ /* 0x000fea0003c00000 */
[----:B------:R0:W1:Y:S02]  /*301b0*/  SHFL.IDX P6, R14, R13, R12, R11 ;  /* 0x0000000c0d0e7389 */ /* 0x00006400000c000b */
[----:B01----:R-:W-:Y:S01]  /*301c0*/  ENDCOLLECTIVE ;  /* 0x000000000000791b */ /* 0x003fe20003800000 */
.L_x_2374:
[----:B------:R-:W-:Y:S02]  /*301d0*/  IMAD.MOV.U32 R13, RZ, RZ, R126 ;  /* 0x000000ffff0d7224 */ /* 0x000fe400078e007e */
[----:B------:R-:W-:Y:S02]  /*301e0*/  IMAD.MOV.U32 R12, RZ, RZ, R2 ;  /* 0x000000ffff0c7224 */ /* 0x000fe400078e0002 */
[----:B------:R-:W-:-:S07]  /*301f0*/  IMAD.MOV.U32 R115, RZ, RZ, R14 ;  /* 0x000000ffff737224 */ /* 0x000fce00078e000e */
[----:B------:R-:W-:Y:S05]  /*30200*/  WARPSYNC.COLLECTIVE R15, `(.L_x_2375) ;  /* 0x000000000f087348 */ /* 0x000fea0003c00000 */
[----:B------:R0:W1:Y:S02]  /*30210*/  SHFL.IDX P6, R14, R13, R12, R11 ;  /* 0x0000000c0d0e7389 */ /* 0x00006400000c000b */
[----:B01----:R-:W-:Y:S01]  /*30220*/  ENDCOLLECTIVE ;  /* 0x000000000000791b */ /* 0x003fe20003800000 */
.L_x_2375:
[----:B------:R-:W-:Y:S01]  /*30230*/  IMAD.MOV.U32 R13, RZ, RZ, R122 ;  /* 0x000000ffff0d7224 */ /* 0x000fe200078e007a */
[----:B------:R-:W-:-:S07]  /*30240*/  MOV R126, R14 ;  /* 0x0000000e007e7202 */ /* 0x000fce0000000f00 */
[----:B------:R-:W-:Y:S05]  /*30250*/  WARPSYNC.COLLECTIVE R15, `(.L_x_2376) ;  /* 0x000000000f087348 */ /* 0x000fea0003c00000 */
[----:B------:R0:W1:Y:S02]  /*30260*/  SHFL.IDX P6, R14, R13, R12, R11 ;  /* 0x0000000c0d0e7389 */ /* 0x00006400000c000b */
[----:B01----:R-:W-:Y:S01]  /*30270*/  ENDCOLLECTIVE ;  /* 0x000000000000791b */ /* 0x003fe20003800000 */
.L_x_2376:
        /* <DEDUP_REMOVED lines=8> */
.L_x_2377:
[----:B------:R-:W-:Y:S02]  /*30300*/  SEL R62, R115, R114, P0 ;  /* 0x00000072733e7207 */ /* 0x000fe40000000000 */
[----:B------:R-:W-:Y:S01]  /*30310*/  SEL R114, R114, R115, P0 ;  /* 0x0000007372727207 */ /* 0x000fe20000000000 */
[----:B------:R-:W-:Y:S02]  /*30320*/  IMAD.MOV.U32 R13, RZ, RZ, R119 ;  /* 0x000000ffff0d7224 */ /* 0x000fe400078e0077 */
[----:B------:R-:W-:-:S07]  /*30330*/  IMAD.MOV.U32 R123, RZ, RZ, R14 ;  /* 0x000000ffff7b7224 */ /* 0x000fce00078e000e */
[----:B------:R-:W-:Y:S05]  /*30340*/  WARPSYNC.COLLECTIVE R15, `(.L_x_2378) ;  /* 0x000000000f087348 */ /* 0x000fea0003c00000 */
[----:B------:R0:W1:Y:S02]  /*30350*/  SHFL.IDX P6, R14, R13, R12, R11 ;  /* 0x0000000c0d0e7389 */ /* 0x00006400000c000b */
[----:B01----:R-:W-:Y:S01]  /*30360*/  ENDCOLLECTIVE ;  /* 0x000000000000791b */ /* 0x003fe20003800000 */
.L_x_2378:
[----:B------:R-:W-:Y:S02]  /*30370*/  IMAD.MOV.U32 R13, RZ, RZ, R134 ;  /* 0x000000ffff0d7224 */ /* 0x000fe400078e0086 */
[----:B------:R-:W-:Y:S02]  /*30380*/  IMAD.MOV.U32 R12, RZ, RZ, R2 ;  /* 0x000000ffff0c7224 */ /* 0x000fe400078e0002 */
[----:B------:R-:W-:-:S07]  /*30390*/  IMAD.MOV.U32 R122, RZ, RZ, R14 ;  /* 0x000000ffff7a7224 */ /* 0x000fce00078e000e */
[----:B------:R-:W-:Y:S05]  /*303a0*/  WARPSYNC.COLLECTIVE R15, `(.L_x_2379) ;  /* 0x000000000f087348 */ /* 0x000fea0003c00000 */
[----:B------:R0:W1:Y:S02]  /*303b0*/  SHFL.IDX P6, R14, R13, R12, R11 ;  /* 0x0000000c0d0e7389 */ /* 0x00006400000c000b */
[----:B01----:R-:W-:Y:S01]  /*303c0*/  ENDCOLLECTIVE ;  /* 0x000000000000791b */ /* 0x003fe20003800000 */
.L_x_2379:
[----:B------:R-:W-:Y:S02]  /*303d0*/  IMAD.MOV.U32 R13, RZ, RZ, R130 ;  /* 0x000000ffff0d7224 */ /* 0x000fe400078e0082 */
[----:B------:R-:W-:-:S07]  /*303e0*/  IMAD.MOV.U32 R134, RZ, RZ, R14 ;  /* 0x000000ffff867224 */ /* 0x000fce00078e000e */
[----:B------:R-:W-:Y:S05]  /*303f0*/  WARPSYNC.COLLECTIVE R15, `(.L_x_2380) ;  /* 0x000000000f087348 */ /* 0x000fea0003c00000 */
[----:B------:R0:W1:Y:S02]  /*30400*/  SHFL.IDX P6, R14, R13, R12, R11 ;  /* 0x0000000c0d0e7389 */ /* 0x00006400000c000b */
[----:B01----:R-:W-:Y:S01]  /*30410*/  ENDCOLLECTIVE ;  /* 0x000000000000791b */ /* 0x003fe20003800000 */
.L_x_2380:
        /* <DEDUP_REMOVED lines=8> */
.L_x_2381:
[----:B------:R-:W-:Y:S02]  /*304a0*/  SEL R72, R122, R119, P0 ;  /* 0x000000777a487207 */ /* 0x000fe40000000000 */
[----:B------:R-:W-:Y:S01]  /*304b0*/  SEL R119, R119, R122, P0 ;  /* 0x0000007a77777207 */ /* 0x000fe20000000000 */
[----:B------:R-:W-:Y:S02]  /*304c0*/  IMAD.MOV.U32 R13, RZ, RZ, R127 ;  /* 0x000000ffff0d7224 */ /* 0x000fe400078e007f */
[----:B------:R-:W-:-:S07]  /*304d0*/  IMAD.MOV.U32 R131, RZ, RZ, R14 ;  /* 0x000000ffff837224 */ /* 0x000fce00078e000e */
[----:B------:R-:W-:Y:S05]  /*304e0*/  WARPSYNC.COLLECTIVE R15, `(.L_x_2382) ;  /* 0x000000000f087348 */ /* 0x000fea0003c00000 */
[----:B------:R0:W1:Y:S02]  /*304f0*/  SHFL.IDX P6, R14, R13, R12, R11 ;  /* 0x0000000c0d0e7389 */ /* 0x00006400000c000b */
[----:B01----:R-:W-:Y:S01]  /*30500*/  ENDCOLLECTIVE ;  /* 0x000000000000791b */ /* 0x003fe20003800000 */
.L_x_2382:
[----:B------:R-:W-:Y:S02]  /*30510*/  IMAD.MOV.U32 R13, RZ, RZ, R142 ;  /* 0x000000ffff0d7224 */ /* 0x000fe400078e008e */
[----:B------:R-:W-:Y:S02]  /*30520*/  IMAD.MOV.U32 R12, RZ, RZ, R2 ;  /* 0x000000ffff0c7224 */ /* 0x000fe400078e0002 */
[----:B------:R-:W-:-:S07]  /*30530*/  IMAD.MOV.U32 R130, RZ, RZ, R14 ;  /* 0x000000ffff827224 */ /* 0x000fce00078e000e */
[----:B------:R-:W-:Y:S05]  /*30540*/  WARPSYNC.COLLECTIVE R15, `(.L_x_2383) ;  /* 0x000000000f087348 */ /* 0x000fea0003c00000 */
[----:B------:R0:W1:Y:S02]  /*30550*/  SHFL.IDX P6, R14, R13, R12, R11 ;  /* 0x0000000c0d0e7389 */ /* 0x00006400000c000b */
[----:B01----:R-:W-:Y:S01]  /*30560*/  ENDCOLLECTIVE ;  /* 0x000000000000791b */ /* 0x003fe20003800000 */
.L_x_2383:
[----:B------:R-:W-:Y:S02]  /*30570*/  IMAD.MOV.U32 R13, RZ, RZ, R138 ;  /* 0x000000ffff0d7224 */ /* 0x000fe400078e008a */
[----:B------:R-:W-:-:S07]  /*30580*/  IMAD.MOV.U32 R129, RZ, RZ, R14 ;  /* 0x000000ffff817224 */ /* 0x000fce00078e000e */
[----:B------:R-:W-:Y:S05]  /*30590*/  WARPSYNC.COLLECTIVE R15, `(.L_x_2384) ;  /* 0x000000000f087348 */ /* 0x000fea0003c00000 */
[----:B------:R0:W1:Y:S02]  /*305a0*/  SHFL.IDX P6, R14, R13, R12, R11 ;  /* 0x0000000c0d0e7389 */ /* 0x00006400000c000b */
[----:B01----:R-:W-:Y:S01]  /*305b0*/  ENDCOLLECTIVE ;  /* 0x000000000000791b */ /* 0x003fe20003800000 */
.L_x_2384:
        /* <DEDUP_REMOVED lines=8> */
.L_x_2385:
        /* <DEDUP_REMOVED lines=11> */
.L_x_2386:
[----:B------:R-:W-:Y:S02]  /*306f0*/  IMAD.MOV.U32 R13, RZ, RZ, R150 ;  /* 0x000000ffff0d7224 */ /* 0x000fe400078e0096 */
[----:B------:R-:W-:Y:S01]  /*30700*/  IMAD.MOV.U32 R12, RZ, RZ, R2 ;  /* 0x000000ffff0c7224 */ /* 0x000fe200078e0002 */
[----:B------:R-:W-:Y:S01]  /*30710*/  SEL R2, R3, R6, P0 ;  /* 0x0000000603027207 */ /* 0x000fe20000000000 */
[----:B------:R-:W-:-:S07]  /*30720*/  IMAD.MOV.U32 R59, RZ, RZ, R14 ;  /* 0x000000ffff3b7224 */ /* 0x000fce00078e000e */
[----:B------:R-:W-:Y:S05]  /*30730*/  WARPSYNC.COLLECTIVE R15, `(.L_x_2387) ;  /* 0x000000000f087348 */ /* 0x000fea0003c00000 */
[----:B------:R0:W1:Y:S02]  /*30740*/  SHFL.IDX P6, R14, R13, R12, R11 ;  /* 0x0000000c0d0e7389 */ /* 0x00006400000c000b */
[----:B01----:R-:W-:Y:S01]  /*30750*/  ENDCOLLECTIVE ;  /* 0x000000000000791b */ /* 0x003fe20003800000 */
.L_x_2387:
        /* <DEDUP_REMOVED lines=11> */
.L_x_2388:
[----:B------:R-:W-:Y:S02]  /*30810*/  SEL R78, R130, R127, P0 ;  /* 0x0000007f824e7207 */ /* 0x000fe40000000000 */
[----:B------:R-:W-:Y:S02]  /*30820*/  SEL R70, R70, R121, P0 ;  /* 0x0000007946467207 */ /* 0x000fe40000000000 */
[----:B------:R-:W-:Y:S02]  /*30830*/  SEL R127, R127, R130, P0 ;  /* 0x000000827f7f7207 */ /* 0x000fe40000000000 */
[----:B------:R-:W-:Y:S02]  /*30840*/  SEL R12, R4, R5, P0 ;  /* 0x00000005040c7207 */ /* 0x000fe40000000000 */
[----:B------:R-:W-:Y:S02]  /*30850*/  SEL R5, R5, R4, P0 ;  /* 0x0000000405057207 */ /* 0x000fe40000000000 */
[----:B------:R-:W-:Y:S01]  /*30860*/  SEL R4, R6, R3, P0 ;  /* 0x0000000306047207 */ /* 0x000fe20000000000 */
[----:B------:R-:W-:Y:S01]  /*30870*/  STL [R1+0x34], R12 ;  /* 0x0000340c01007387 */ /* 0x000fe20000100800 */
[----:B------:R-:W-:-:S02]  /*30880*/  SEL R3, R8, R9, P0 ;  /* 0x0000000908037207 */ /* 0x000fc40000000000 */
[----:B------:R-:W-:Y:S01]  /*30890*/  SEL R6, R73, R132, P0 ;  /* 0x0000008449067207 */ /* 0x000fe20000000000 */
[----:B------:R0:W-:Y:S01]  /*308a0*/  STL [R1+0x38], R5 ;  /* 0x0000380501007387 */ /* 0x0001e20000100800 */
[----:B------:R-:W-:Y:S01]  /*308b0*/  IMAD.MOV.U32 R11, RZ, RZ, R14 ;  /* 0x000000ffff0b7224 */ /* 0x000fe200078e000e */
[----:B------:R-:W-:Y:S02]  /*308c0*/  SEL R73, R132, R73, P0 ;  /* 0x0000004984497207 */ /* 0x000fe40000000000 */
[----:B------:R1:W-:Y:S04]  /*308d0*/  STL [R1+0x2c], R2 ;  /* 0x00002c0201007387 */ /* 0x0003e80000100800 */
[----:B------:R2:W-:Y:S01]  /*308e0*/  STL [R1+0x30], R4 ;  /* 0x0000300401007387 */ /* 0x0005e20000100800 */
[----:B0-----:R-:W-:-:S03]  /*308f0*/  SEL R5, R69, R128, P0 ;  /* 0x0000008045057207 */ /* 0x001fc60000000000 */
[----:B------:R0:W-:Y:S01]  /*30900*/  STL [R1+0x24], R3 ;  /* 0x0000240301007387 */ /* 0x0001e20000100800 */
[----:B------:R-:W-:Y:S02]  /*30910*/  SEL R69, R128, R69, P0 ;  /* 0x0000004580457207 */ /* 0x000fe40000000000 */
[----:B-1----:R-:W-:Y:S02]  /*30920*/  SEL R2, R9, R8, P0 ;  /* 0x0000000809027207 */ /* 0x002fe40000000000 */
[----:B------:R-:W-:Y:S02]  /*30930*/  SEL R8, R81, R140, P0 ;  /* 0x0000008c51087207 */ /* 0x000fe40000000000 */
[----:B--2---:R-:W-:Y:S01]  /*30940*/  SEL R4, R7, R10, P0 ;  /* 0x0000000a07047207 */ /* 0x004fe20000000000 */
[----:B------:R1:W-:Y:S01]  /*30950*/  STL [R1+0x28], R2 ;  /* 0x0000280201007387 */ /* 0x0003e20000100800 */
[----:B------:R-:W-:Y:S02]  /*30960*/  SEL R9, R85, R144, P0 ;  /* 0x0000009055097207 */ /* 0x000fe40000000000 */
[----:B0-----:R-:W-:Y:S01]  /*30970*/  SEL R3, R10, R7, P0 ;  /* 0x000000070a037207 */ /* 0x001fe20000000000 */
[----:B------:R0:W-:Y:S01]  /*30980*/  STL [R1+0x18], R4 ;  /* 0x0000180401007387 */ /* 0x0001e20000100800 */
[----:B------:R-:W-:-:S02]  /*30990*/  SEL R7, R77, R136, P0 ;  /* 0x000000884d077207 */ /* 0x000fc40000000000 */
[----:B------:R-:W-:Y:S01]  /*309a0*/  SEL R10, R89, R148, P0 ;  /* 0x00000094590a7207 */ /* 0x000fe20000000000 */
[----:B------:R2:W-:Y:S01]  /*309b0*/  STL [R1+0x20], R3 ;  /* 0x0000200301007387 */ /* 0x0005e20000100800 */
[----:B------:R-:W-:Y:S02]  /*309c0*/  SEL R77, R136, R77, P0 ;  /* 0x0000004d884d7207 */ /* 0x000fe40000000000 */
[----:B-1----:R-:W-:Y:S02]  /*309d0*/  SEL R2, R28, R40, P0 ;  /* 0x000000281c027207 */ /* 0x002fe40000000000 */
[----:B------:R-:W-:Y:S02]  /*309e0*/  SEL R81, R140, R81, P0 ;  /* 0x000000518c517207 */ /* 0x000fe40000000000 */
[----:B0-----:R-:W-:Y:S01]  /*309f0*/  SEL R4, R40, R28, P0 ;  /* 0x0000001c28047207 */ /* 0x001fe20000000000 */
[----:B------:R0:W-:Y:S01]  /*30a00*/  STL [R1+0xc], R2 ;  /* 0x00000c0201007387 */ /* 0x0001e20000100800 */
[----:B------:R-:W-:-:S02]  /*30a10*/  SEL R40, R54, R32, P0 ;  /* 0x0000002036287207 */ /* 0x000fc40000000000 */
[----:B--2---:R-:W-:Y:S01]  /*30a20*/  SEL R3, R29, R44, P0 ;  /* 0x0000002c1d037207 */ /* 0x004fe20000000000 */
[----:B------:R1:W-:Y:S01]  /*30a30*/  STL [R1+0x10], R4 ;  /* 0x0000100401007387 */ /* 0x0003e20000100800 */
[----:B------:R-:W-:Y:S02]  /*30a40*/  SEL R85, R144, R85, P0 ;  /* 0x0000005590557207 */ /* 0x000fe40000000000 */
[----:B------:R-:W-:Y:S01]  /*30a50*/  SEL R89, R148, R89, P0 ;  /* 0x0000005994597207 */ /* 0x000fe20000000000 */
[----:B------:R2:W-:Y:S01]  /*30a60*/  STL [R1+0x4], R3 ;  /* 0x0000040301007387 */ /* 0x0005e20000100800 */
[----:B------:R-:W-:Y:S02]  /*30a70*/  SEL R54, R32, R54, P0 ;  /* 0x0000003620367207 */ /* 0x000fe40000000000 */
[----:B0-----:R-:W-:Y:S02]  /*30a80*/  SEL R2, R44, R29, P0 ;  /* 0x0000001d2c027207 */ /* 0x001fe40000000000 */
[----:B------:R-:W-:-:S02]  /*30a90*/  SEL R44, R125, R74, P0 ;  /* 0x0000004a7d2c7207 */ /* 0x000fc40000000000 */
[----:B-1----:R-:W-:Y:S01]  /*30aa0*/  SEL R4, R65, R124, P0 ;  /* 0x0000007c41047207 */ /* 0x002fe20000000000 */
[----:B------:R0:W-:Y:S01]  /*30ab0*/  STL [R1+0x8], R2 ;  /* 0x0000080201007387 */ /* 0x0001e20000100800 */
[----:B------:R-:W-:Y:S02]  /*30ac0*/  SEL R65, R124, R65, P0 ;  /* 0x000000417c417207 */ /* 0x000fe40000000000 */
[----:B--2---:R-:W-:Y:S02]  /*30ad0*/  SEL R3, R61, R120, P0 ;  /* 0x000000783d037207 */ /* 0x004fe40000000000 */
[----:B------:R-:W-:Y:S02]  /*30ae0*/  SEL R120, R120, R61, P0 ;  /* 0x0000003d78787207 */ /* 0x000fe40000000000 */
[----:B------:R-:W-:Y:S02]  /*30af0*/  SEL R61, R91, R118, P0 ;  /* 0x000000765b3d7207 */ /* 0x000fe40000000000 */
[----:B------:R-:W-:Y:S01]  /*30b00*/  SEL R74, R74, R125, P0 ;  /* 0x0000007d4a4a7207 */ /* 0x000fe20000000000 */
[----:B0-----:R-:W-:Y:S01]  /*30b10*/  IMAD.MOV.U32 R2, RZ, RZ, RZ ;  /* 0x000000ffff027224 */ /* 0x001fe200078e00ff */
[----:B------:R-:W-:Y:S01]  /*30b20*/  SEL R91, R118, R91, P0 ;  /* 0x0000005b765b7207 */ /* 0x000fe20000000000 */
[----:B------:R-:W-:Y:S06]  /*30b30*/  BRA `(.L_x_2389) ;  /* 0xfffffed000707947 */ /* 0x000fec000383ffff */
.L_x_1997:
[----:B------:R-:W-:Y:S02]  /*30b40*/  IMAD.MOV.U32 R13, RZ, RZ, R20 ;  /* 0x000000ffff0d7224 */ /* 0x000fe400078e0014 */
[----:B------:R-:W-:Y:S02]  /*30b50*/  IMAD.MOV.U32 R12, RZ, RZ, RZ ;  /* 0x000000ffff0c7224 */ /* 0x000fe400078e00ff */
[----:B------:R-:W-:Y:S02]  /*30b60*/  IMAD.MOV.U32 R11, RZ, RZ, 0x181f ;  /* 0x0000181fff0b7424 */ /* 0x000fe400078e00ff */
[----:B------:R-:W-:-:S07]  /*30b70*/  IMAD.MOV.U32 R15, RZ, RZ, -0x1 ;  /* 0xffffffffff0f7424 */ /* 0x000fce00078e00ff */
[----:B-----5:R-:W-:Y:S05]  /*30b80*/  WARPSYNC.COLLECTIVE R15, `(.L_x_2390) ;  /* 0x000000000f087348 */ /* 0x020fea0003c00000 */
[----:B------:R0:W1:Y:S02]  /*30b90*/  SHFL.IDX P6, R14, R13, R12, R11 ;  /* 0x0000000c0d0e7389 */ /* 0x00006400000c000b */
[----:B01---5:R-:W-:Y:S01]  /*30ba0*/  ENDCOLLECTIVE ;  /* 0x000000000000791b */ /* 0x023fe20003800000 */
.L_x_2390:
[----:B------:R-:W-:Y:S02]  /*30bb0*/  IMAD.MOV.U32 R13, RZ, RZ, R0 ;  /* 0x000000ffff0d7224 */ /* 0x000fe400078e0000 */
[----:B------:R-:W-:-:S07]  /*30bc0*/  IMAD.MOV.U32 R21, RZ, RZ, R14 ;  /* 0x000000ffff157224 */ /* 0x000fce00078e000e */
[----:B------:R-:W-:Y:S05]  /*30bd0*/  WARPSYNC.COLLECTIVE R15, `(.L_x_2391) ;  /* 0x000000000f087348 */ /* 0x000fea0003c00000 */
[----:B------:R0:W1:Y:S02]  /*30be0*/  SHFL.IDX P6, R14, R13, R12, R11 ;  /* 0x0000000c0d0e7389 */ /* 0x00006400000c000b */
[----:B01----:R-:W-:Y:S01]  /*30bf0*/  ENDCOLLECTIVE ;  /* 0x000000000000791b */ /* 0x003fe20003800000 */
.L_x_2391:
[----:B------:R-:W-:Y:S05]  /*30c00*/  BRA `(.L_x_2392) ;  /* 0xfffffee400c07947 */ /* 0x000fea000383ffff */
.L_x_2000:
[----:B------:R-:W-:Y:S01]  /*30c10*/  BSSY B1, `(.L_x_2393) ;  /* 0x0000008000017945 */ /* 0x000fe20003800000 */
[----:B---3--:R-:W-:Y:S02]  /*30c20*/  IMAD.MOV.U32 R13, RZ, RZ, R20 ;  /* 0x000000ffff0d7224 */ /* 0x008fe400078e0014 */
[----:B------:R-:W-:Y:S02]  /*30c30*/  IMAD.MOV.U32 R12, RZ, RZ, 0x1 ;  /* 0x00000001ff0c7424 */ /* 0x000fe400078e00ff */
[----:B------:R-:W-:Y:S02]  /*30c40*/  IMAD.MOV.U32 R11, RZ, RZ, 0x181f ;  /* 0x0000181fff0b7424 */ /* 0x000fe400078e00ff */
[----:B------:R-:W-:-:S07]  /*30c50*/  IMAD.MOV.U32 R15, RZ, RZ, -0x1 ;  /* 0xffffffffff0f7424 */ /* 0x000fce00078e00ff */
[----:B012--5:R-:W-:Y:S05]  /*30c60*/  WARPSYNC.COLLECTIVE R15, `(.L_x_2394) ;  /* 0x000000000f087348 */ /* 0x027fea0003c00000 */
[----:B--2---:R2:W3:Y:S02]  /*30c70*/  SHFL.IDX P6, R14, R13, R12, R11 ;  /* 0x0000000c0d0e7389 */ /* 0x0044e400000c000b */
[----:B0123-5:R-:W-:Y:S01]  /*30c80*/  ENDCOLLECTIVE ;  /* 0x000000000000791b */ /* 0x02ffe20003800000 */
.L_x_2394:
[----:B------:R-:W-:Y:S05]  /*30c90*/  BSYNC B1 ;  /* 0x0000000000017941 */ /* 0x000fea0003800000 */
.L_x_2393:
        /* <DEDUP_REMOVED lines=8> */
.L_x_2395:
[----:B------:R-:W-:Y:S05]  /*30d20*/  BRA `(.L_x_2396) ;  /* 0xfffffee400dc7947 */ /* 0x000fea000383ffff */
.L_x_2003:
[----:B------:R-:W-:Y:S01]  /*30d30*/  BSSY B1, `(.L_x_2397) ;  /* 0x0000008000017945 */ /* 0x000fe20003800000 */
[----:B------:R-:W-:Y:S02]  /*30d40*/  IMAD.MOV.U32 R13, RZ, RZ, R20 ;  /* 0x000000ffff0d7224 */ /* 0x000fe400078e0014 */
[----:B------:R-:W-:Y:S02]  /*30d50*/  IMAD.MOV.U32 R12, RZ, RZ, 0x2 ;  /* 0x00000002ff0c7424 */ /* 0x000fe400078e00ff */
[----:B------:R-:W-:Y:S02]  /*30d60*/  IMAD.MOV.U32 R11, RZ, RZ, 0x181f ;  /* 0x0000181fff0b7424 */ /* 0x000fe400078e00ff */
[----:B------:R-:W-:-:S07]  /*30d70*/  IMAD.MOV.U32 R15, RZ, RZ, -0x1 ;  /* 0xffffffffff0f7424 */ /* 0x000fce00078e00ff */
[----:B012345:R-:W-:Y:S05]  /*30d80*/  WARPSYNC.COLLECTIVE R15, `(.L_x_2398) ;  /* 0x000000000f087348 */ /* 0x03ffea0003c00000 */
[----:B--2---:R2:W0:Y:S02]  /*30d90*/  SHFL.IDX P6, R14, R13, R12, R11 ;  /* 0x0000000c0d0e7389 */ /* 0x00442400000c000b */
[----:B012345:R-:W-:Y:S01]  /*30da0*/  ENDCOLLECTIVE ;  /* 0x000000000000791b */ /* 0x03ffe20003800000 */
.L_x_2398:
[----:B------:R-:W-:Y:S05]  /*30db0*/  BSYNC B1 ;  /* 0x0000000000017941 */ /* 0x000fea0003800000 */
.L_x_2397:
        /* <DEDUP_REMOVED lines=8> */
.L_x_2399:
[----:B------:R-:W-:Y:S05]  /*30e40*/  BRA `(.L_x_2400) ;  /* 0xfffffee400fc7947 */ /* 0x000fea000383ffff */
.L_x_2006:
[----:B------:R-:W-:Y:S01]  /*30e50*/  BSSY B1, `(.L_x_2401) ;  /* 0x0000008000017945 */ /* 0x000fe20003800000 */
[----:B------:R-:W-:Y:S02]  /*30e60*/  IMAD.MOV.U32 R13, RZ, RZ, R20 ;  /* 0x000000ffff0d7224 */ /* 0x000fe400078e0014 */
[----:B------:R-:W-:Y:S02]  /*30e70*/  IMAD.MOV.U32 R12, RZ, RZ, 0x3 ;  /* 0x00000003ff0c7424 */ /* 0x000fe400078e00ff */
[----:B------:R-:W-:Y:S02]  /*30e80*/  IMAD.MOV.U32 R11, RZ, RZ, 0x181f ;  /* 0x0000181fff0b7424 */ /* 0x000fe400078e00ff */
[----:B------:R-:W-:-:S07]  /*30e90*/  IMAD.MOV.U32 R15, RZ, RZ, -0x1 ;  /* 0xffffffffff0f7424 */ /* 0x000fce00078e00ff */
[----:B012345:R-:W-:Y:S05]  /*30ea0*/  WARPSYNC.COLLECTIVE R15, `(.L_x_2402) ;  /* 0x000000000f087348 */ /* 0x03ffea0003c00000 */
[----:B0-----:R0:W0:Y:S02]  /*30eb0*/  SHFL.IDX P6, R14, R13, R12, R11 ;  /* 0x0000000c0d0e7389 */ /* 0x00102400000c000b */
[----:B012345:R-:W-:Y:S01]  /*30ec0*/  ENDCOLLECTIVE ;  /* 0x000000000000791b */ /* 0x03ffe20003800000 */
.L_x_2402:
[----:B------:R-:W-:Y:S05]  /*30ed0*/  BSYNC B1 ;  /* 0x0000000000017941 */ /* 0x000fea0003800000 */
.L_x_2401:
        /* <DEDUP_REMOVED lines=8> */
.L_x_2403:
[----:B------:R-:W-:Y:S05]  /*30f60*/  BRA `(.L_x_2404) ;  /* 0xfffffee8001c7947 */ /* 0x000fea000383ffff */
.L_x_2008:
[----:B------:R-:W-:Y:S01]  /*30f70*/  IMAD.MOV.U32 R13, RZ, RZ, R2 ;  /* 0x000000ffff0d7224 */ /* 0x000fe200078e0002 */
[----:B------:R-:W-:Y:S01]  /*30f80*/  MOV R11, 0x1c1f ;  /* 0x00001c1f000b7802 */ /* 0x000fe20000000f00 */
[----:B------:R-:W-:Y:S02]  /*30f90*/  IMAD.MOV.U32 R12, RZ, RZ, RZ ;  /* 0x000000ffff0c7224 */ /* 0x000fe400078e00ff */
[----:B------:R-:W-:-:S07]  /*30fa0*/  IMAD.MOV.U32 R15, RZ, RZ, -0x1 ;  /* 0xffffffffff0f7424 */ /* 0x000fce00078e00ff */
[----:B------:R-:W-:Y:S05]  /*30fb0*/  WARPSYNC.COLLECTIVE R15, `(.L_x_2405) ;  /* 0x000000000f087348 */ /* 0x000fea0003c00000 */
[----:B------:R0:W1:Y:S02]  /*30fc0*/  SHFL.IDX P6, R14, R13, R12, R11 ;  /* 0x0000000c0d0e7389 */ /* 0x00006400000c000b */
[----:B01----:R-:W-:Y:S01]  /*30fd0*/  ENDCOLLECTIVE ;  /* 0x000000000000791b */ /* 0x003fe20003800000 */
.L_x_2405:
[----:B------:R-:W-:Y:S02]  /*30fe0*/  IMAD.MOV.U32 R13, RZ, RZ, R0 ;  /* 0x000000ffff0d7224 */ /* 0x000fe400078e0000 */
[----:B------:R-:W-:-:S07]  /*30ff0*/  IMAD.MOV.U32 R24, RZ, RZ, R14 ;  /* 0x000000ffff187224 */ /* 0x000fce00078e000e */
[----:B------:R-:W-:Y:S05]  /*31000*/  WARPSYNC.COLLECTIVE R15, `(.L_x_2406) ;  /* 0x000000000f087348 */ /* 0x000fea0003c00000 */
[----:B------:R0:W1:Y:S02]  /*31010*/  SHFL.IDX P6, R14, R13, R12, R11 ;  /* 0x0000000c0d0e7389 */ /* 0x00006400000c000b */
[----:B01----:R-:W-:Y:S01]  /*31020*/  ENDCOLLECTIVE ;  /* 0x000000000000791b */ /* 0x003fe20003800000 */
.L_x_2406:
[----:B------:R-:W-:Y:S01]  /*31030*/  IMAD.MOV.U32 R11, RZ, RZ, R14 ;  /* 0x000000ffff0b7224 */ /* 0x000fe200078e000e */
[----:B------:R-:W-:Y:S06]  /*31040*/  BRA `(.L_x_2407) ;  /* 0xfffffee800f47947 */ /* 0x000fec000383ffff */
.L_x_2011:
[----:B------:R-:W-:Y:S01]  /*31050*/  BSSY B1, `(.L_x_2408) ;  /* 0x0000008000017945 */ /* 0x000fe20003800000 */
[----:B---3--:R-:W-:Y:S02]  /*31060*/  IMAD.MOV.U32 R13, RZ, RZ, R2 ;  /* 0x000000ffff0d7224 */ /* 0x008fe400078e0002 */
[----:B------:R-:W-:Y:S02]  /*31070*/  IMAD.MOV.U32 R12, RZ, RZ, 0x1 ;  /* 0x00000001ff0c7424 */ /* 0x000fe400078e00ff */
[----:B--2---:R-:W-:Y:S02]  /*31080*/  IMAD.MOV.U32 R11, RZ, RZ, 0x1c1f ;  /* 0x00001c1fff0b7424 */ /* 0x004fe400078e00ff */
[----:B------:R-:W-:-:S07]  /*31090*/  IMAD.MOV.U32 R15, RZ, RZ, -0x1 ;  /* 0xffffffffff0f7424 */ /* 0x000fce00078e00ff */
[----:B01----:R-:W-:Y:S05]  /*310a0*/  WARPSYNC.COLLECTIVE R15, `(.L_x_2409) ;  /* 0x000000000f087348 */ /* 0x003fea0003c00000 */
[----:B------:R2:W3:Y:S02]  /*310b0*/  SHFL.IDX P6, R14, R13, R12, R11 ;  /* 0x0000000c0d0e7389 */ /* 0x0004e400000c000b */
[----:B0123--:R-:W-:Y:S01]  /*310c0*/  ENDCOLLECTIVE ;  /* 0x000000000000791b */ /* 0x00ffe20003800000 */
.L_x_2409:
[----:B------:R-:W-:Y:S05]  /*310d0*/  BSYNC B1 ;  /* 0x0000000000017941 */ /* 0x000fea0003800000 */
.L_x_2408:
        /* <DEDUP_REMOVED lines=8> */
.L_x_2410:
[----:B------:R-:W-:Y:S01]  /*31160*/  IMAD.MOV.U32 R0, RZ, RZ, R14 ;  /* 0x000000ffff007224 */ /* 0x000fe200078e000e */
[----:B------:R-:W-:Y:S06]  /*31170*/  BRA `(.L_x_2411) ;  /* 0xfffffefc000c7947 */ /* 0x000fec000383ffff */
.L_x_2015:
[----:B------:R-:W-:Y:S02]  /*31180*/  IMAD.MOV.U32 R13, RZ, RZ, R2 ;  /* 0x000000ffff0d7224 */ /* 0x000fe400078e0002 */
[----:B------:R-:W-:Y:S02]  /*31190*/  IMAD.MOV.U32 R12, RZ, RZ, RZ ;  /* 0x000000ffff0c7224 */ /* 0x000fe400078e00ff */
[----:B------:R-:W-:Y:S02]  /*311a0*/  IMAD.MOV.U32 R11, RZ, RZ, 0x181f ;  /* 0x0000181fff0b7424 */ /* 0x000fe400078e00ff */
[----:B------:R-:W-:-:S07]  /*311b0*/  IMAD.MOV.U32 R15, RZ, RZ, -0x1 ;  /* 0xffffffffff0f7424 */ /* 0x000fce00078e00ff */
[----:B--2---:R-:W-:Y:S05]  /*311c0*/  WARPSYNC.COLLECTIVE R15, `(.L_x_2412) ;  /* 0x000000000f087348 */ /* 0x004fea0003c00000 */
[----:B------:R0:W1:Y:S02]  /*311d0*/  SHFL.IDX P6, R14, R13, R12, R11 ;  /* 0x0000000c0d0e7389 */ /* 0x00006400000c000b */
[----:B012---:R-:W-:Y:S01]  /*311e0*/  ENDCOLLECTIVE ;  /* 0x000000000000791b */ /* 0x007fe20003800000 */
.L_x_2412:
[----:B------:R-:W-:Y:S02]  /*311f0*/  IMAD.MOV.U32 R13, RZ, RZ, R0 ;  /* 0x000000ffff0d7224 */ /* 0x000fe400078e0000 */
[----:B------:R-:W-:-:S07]  /*31200*/  IMAD.MOV.U32 R3, RZ, RZ, R14 ;  /* 0x000000ffff037224 */ /* 0x000fce00078e000e */
[----:B------:R-:W-:Y:S05]  /*31210*/  WARPSYNC.COLLECTIVE R15, `(.L_x_2413) ;  /* 0x000000000f087348 */ /* 0x000fea0003c00000 */
[----:B------:R0:W1:Y:S02]  /*31220*/  SHFL.IDX P6, R14, R13, R12, R11 ;  /* 0x0000000c0d0e7389 */ /* 0x00006400000c000b */
[----:B01----:R-:W-:Y:S01]  /*31230*/  ENDCOLLECTIVE ;  /* 0x000000000000791b */ /* 0x003fe20003800000 */
.L_x_2413:
[----:B------:R-:W-:Y:S05]  /*31240*/  BRA `(.L_x_2414) ;  /* 0xffffff1000b47947 */ /* 0x000fea000383ffff */
.L_x_2018:
[----:B------:R-:W-:Y:S01]  /*31250*/  BSSY B1, `(.L_x_2415) ;  /* 0x0000008000017945 */ /* 0x000fe20003800000 */
[----:B------:R-:W-:Y:S01]  /*31260*/  IMAD.MOV.U32 R13, RZ, RZ, R2 ;  /* 0x000000ffff0d7224 */ /* 0x000fe200078e0002 */
[----:B------:R-:W-:Y:S01]  /*31270*/  MOV R11, 0x181f ;  /* 0x0000181f000b7802 */ /* 0x000fe20000000f00 */
[----:B------:R-:W-:Y:S02]  /*31280*/  IMAD.MOV.U32 R12, RZ, RZ, 0x1 ;  /* 0x00000001ff0c7424 */ /* 0x000fe400078e00ff */
[----:B----4-:R-:W-:-:S07]  /*31290*/  IMAD.MOV.U32 R15, RZ, RZ, -0x1 ;  /* 0xffffffffff0f7424 */ /* 0x010fce00078e00ff */
[----:B0123--:R-:W-:Y:S05]  /*312a0*/  WARPSYNC.COLLECTIVE R15, `(.L_x_2416) ;  /* 0x000000000f087348 */ /* 0x00ffea0003c00000 */
[----:B---3--:R3:W4:Y:S02]  /*312b0*/  SHFL.IDX P6, R14, R13, R12, R11 ;  /* 0x0000000c0d0e7389 */ /* 0x00872400000c000b */
[----:B01234-:R-:W-:Y:S01]  /*312c0*/  ENDCOLLECTIVE ;  /* 0x000000000000791b */ /* 0x01ffe20003800000 */
.L_x_2416:
[----:B------:R-:W-:Y:S05]  /*312d0*/  BSYNC B1 ;  /* 0x0000000000017941 */ /* 0x000fea0003800000 */
.L_x_2415:
        /* <DEDUP_REMOVED lines=8> */
.L_x_2417:
[----:B------:R-:W-:Y:S05]  /*31360*/  BRA `(.L_x_2418) ;  /* 0xffffff1000d47947 */ /* 0x000fea000383ffff */
.L_x_2021:
[----:B------:R-:W-:Y:S01]  /*31370*/  BSSY B1, `(.L_x_2419) ;  /* 0x0000008000017945 */ /* 0x000fe20003800000 */
[----:B------:R-:W-:Y:S02]  /*31380*/  IMAD.MOV.U32 R13, RZ, RZ, R2 ;  /* 0x000000ffff0d7224 */ /* 0x000fe400078e0002 */
[----:B------:R-:W-:Y:S02]  /*31390*/  IMAD.MOV.U32 R12, RZ, RZ, 0x2 ;  /* 0x00000002ff0c7424 */ /* 0x000fe400078e00ff */
[----:B------:R-:W-:Y:S02]  /*313a0*/  IMAD.MOV.U32 R11, RZ, RZ, 0x181f ;  /* 0x0000181fff0b7424 */ /* 0x000fe400078e00ff */
[----:B----4-:R-:W-:-:S07]  /*313b0*/  IMAD.MOV.U32 R15, RZ, RZ, -0x1 ;  /* 0xffffffffff0f7424 */ /* 0x010fce00078e00ff */
[----:B0123--:R-:W-:Y:S05]  /*313c0*/  WARPSYNC.COLLECTIVE R15, `(.L_x_2420) ;  /* 0x000000000f087348 */ /* 0x00ffea0003c00000 */
[----:B---3--:R3:W4:Y:S02]  /*313d0*/  SHFL.IDX P6, R14, R13, R12, R11 ;  /* 0x0000000c0d0e7389 */ /* 0x00872400000c000b */
[----:B01234-:R-:W-:Y:S01]  /*313e0*/  ENDCOLLECTIVE ;  /* 0x000000000000791b */ /* 0x01ffe20003800000 */
.L_x_2420:
[----:B------:R-:W-:Y:S05]  /*313f0*/  BSYNC B1 ;  /* 0x0000000000017941 */ /* 0x000fea0003800000 */
.L_x_2419:
        /* <DEDUP_REMOVED lines=8> */
.L_x_2421:
[----:B------:R-:W-:Y:S05]  /*31480*/  BRA `(.L_x_2422) ;  /* 0xffffff1000f47947 */ /* 0x000fea000383ffff */
.L_x_2024:
[----:B------:R-:W-:Y:S01]  /*31490*/  BSSY B1, `(.L_x_2423) ;  /* 0x0000008000017945 */ /* 0x000fe20003800000 */
[----:B------:R-:W-:Y:S02]  /*314a0*/  IMAD.MOV.U32 R13, RZ, RZ, R2 ;  /* 0x000000ffff0d7224 */ /* 0x000fe400078e0002 */
[----:B------:R-:W-:Y:S02]  /*314b0*/  IMAD.MOV.U32 R12, RZ, RZ, 0x3 ;  /* 0x00000003ff0c7424 */ /* 0x000fe400078e00ff */
[----:B------:R-:W-:Y:S02]  /*314c0*/  IMAD.MOV.U32 R11, RZ, RZ, 0x181f ;  /* 0x0000181fff0b7424 */ /* 0x000fe400078e00ff */
[----:B0-----:R-:W-:-:S07]  /*314d0*/  IMAD.MOV.U32 R15, RZ, RZ, -0x1 ;  /* 0xffffffffff0f7424 */ /* 0x001fce00078e00ff */
[----:B-1234-:R-:W-:Y:S05]  /*314e0*/  WARPSYNC.COLLECTIVE R15, `(.L_x_2424) ;  /* 0x000000000f087348 */ /* 0x01efea0003c00000 */
[----:B----4-:R0:W4:Y:S02]  /*314f0*/  SHFL.IDX P6, R14, R13, R12, R11 ;  /* 0x0000000c0d0e7389 */ /* 0x01012400000c000b */
[----:B01234-:R-:W-:Y:S01]  /*31500*/  ENDCOLLECTIVE ;  /* 0x000000000000791b */ /* 0x01ffe20003800000 */
.L_x_2424:
[----:B------:R-:W-:Y:S05]  /*31510*/  BSYNC B1 ;  /* 0x0000000000017941 */ /* 0x000fea0003800000 */
.L_x_2423:
        /* <DEDUP_REMOVED lines=8> */
.L_x_2425:
[----:B------:R-:W-:Y:S05]  /*315a0*/  BRA `(.L_x_2426) ;  /* 0xffffff1400147947 */ /* 0x000fea000383ffff */
.L_x_2050:
[----:B------:R-:W1:Y:S01]  /*315b0*/  S2R R5, SR_TID.X ;  /* 0x0000000000057919 */ /* 0x000e620000002100 */
[----:B------:R-:W-:Y:S01]  /*315c0*/  BSSY B1, `(.L_x_2427) ;  /* 0x000000a000017945 */ /* 0x000fe20003800000 */
[----:B0-----:R-:W-:Y:S02]  /*315d0*/  IMAD.MOV.U32 R12, RZ, RZ, RZ ;  /* 0x000000ffff0c7224 */ /* 0x001fe400078e00ff */
[----:B------:R-:W-:Y:S02]  /*315e0*/  IMAD.MOV.U32 R11, RZ, RZ, 0x1f ;  /* 0x0000001fff0b7424 */ /* 0x000fe400078e00ff */
[----:B------:R-:W-:Y:S01]  /*315f0*/  IMAD.MOV.U32 R15, RZ, RZ, -0x1 ;  /* 0xffffffffff0f7424 */ /* 0x000fe200078e00ff */
[----:B-1----:R-:W-:-:S04]  /*31600*/  SHF.R.U32.HI R5, RZ, 0x5, R5 ;  /* 0x00000005ff057819 */ /* 0x002fc80000011605 */
[----:B------:R-:W-:-:S05]  /*31610*/  LOP3.LUT R5, R5, 0x3, RZ, 0xc0, !PT ;  /* 0x0000000305057812 */ /* 0x000fca00078ec0ff */
[----:B------:R-:W-:-:S07]  /*31620*/  IMAD.MOV.U32 R13, RZ, RZ, R5 ;  /* 0x000000ffff0d7224 */ /* 0x000fce00078e0005 */
[----:B------:R-:W-:Y:S05]  /*31630*/  WARPSYNC.COLLECTIVE R15, `(.L_x_2428) ;  /* 0x000000000f087348 */ /* 0x000fea0003c00000 */
[----:B------:R0:W1:Y:S02]  /*31640*/  SHFL.IDX P6, R14, R13, R12, R11 ;  /* 0x0000000c0d0e7389 */ /* 0x00006400000c000b */
[----:B01----:R-:W-:Y:S01]  /*31650*/  ENDCOLLECTIVE ;  /* 0x000000000000791b */ /* 0x003fe20003800000 */
.L_x_2428:
[----:B------:R-:W-:Y:S05]  /*31660*/  BSYNC B1 ;  /* 0x0000000000017941 */ /* 0x000fea0003800000 */
.L_x_2427:
[----:B------:R-:W-:Y:S05]  /*31670*/  BRA `(.L_x_2429) ;  /* 0xffffff34003c7947 */ /* 0x000fea000383ffff */
.L_x_2052:
[----:B------:R-:W-:Y:S01]  /*31680*/  BSSY B1, `(.L_x_2430) ;  /* 0x0000006000017945 */ /* 0x000fe20003800000 */
[----:B------:R-:W-:-:S07]  /*31690*/  IMAD.MOV.U32 R15, RZ, RZ, -0x1 ;  /* 0xffffffffff0f7424 */ /* 0x000fce00078e00ff */
[----:B01----:R-:W-:Y:S05]  /*316a0*/  WARPSYNC.COLLECTIVE R15, `(.L_x_2431) ;  /* 0x000000000f0c7348 */ /* 0x003fea0003c00000 */
[----:B------:R-:W-:Y:S02]  /*316b0*/  ELECT P6, UR62, PT ;  /* 0x00000000003e782f */ /* 0x000fe400038c0000 */
[----:B------:R-:W-:Y:S01]  /*316c0*/  MOV R14, UR62 ;  /* 0x0000003e000e7c02 */ /* 0x000fe20008000f00 */
[----:B01----:R-:W-:Y:S10]  /*316d0*/  ENDCOLLECTIVE ;  /* 0x000000000000791b */ /* 0x003ff40003800000 */
.L_x_2431:
[----:B------:R-:W-:Y:S05]  /*316e0*/  BSYNC B1 ;  /* 0x0000000000017941 */ /* 0x000fea0003800000 */
.L_x_2430:
[----:B------:R-:W-:Y:S05]  /*316f0*/  BRA `(.L_x_2051) ;  /* 0xffffff3400347947 */ /* 0x000fea000383ffff */
.L_x_2054:
[----:B-1----:R1:W2:Y:S02]  /*31700*/  SYNCS.PHASECHK.TRANS64.TRYWAIT P0, [R22+URZ+0x28420], R5 ;  /* 0x02842005160075a7 */ /* 0x0022a4000800017f */
[----:B--2---:R-:W-:Y:S05]  /*31710*/  @!P0 NANOSLEEP.SYNCS 0x989680 ;  /* 0x009896800000895d */ /* 0x004fea0003900000 */
[----:B------:R-:W2:Y:S02]  /*31720*/  @!P0 SYNCS.PHASECHK.TRANS64 P0, [R22+URZ+0x28420], R5 ;  /* 0x02842005160085a7 */ /* 0x000ea4000800007f */
[----:B--2---:R-:W-:Y:S05]  /*31730*/  @!P0 BRA `(.L_x_2054) ;  /* 0xfffffffc00f08947 */ /* 0x004fea000383ffff */
[----:B------:R-:W-:Y:S05]  /*31740*/  BRA `(.L_x_2432) ;  /* 0xffffff3400447947 */ /* 0x000fea000383ffff */
.L_x_2058:
[----:B--2---:R2:W3:Y:S02]  /*31750*/  SYNCS.PHASECHK.TRANS64.TRYWAIT P0, [R11+URZ+0x284a0], R10 ;  /* 0x0284a00a0b0075a7 */ /* 0x0044e4000800017f */
[----:B---3--:R-:W-:Y:S05]  /*31760*/  @!P0 NANOSLEEP.SYNCS 0x989680 ;  /* 0x009896800000895d */ /* 0x008fea0003900000 */
[----:B------:R-:W3:Y:S02]  /*31770*/  @!P0 SYNCS.PHASECHK.TRANS64 P0, [R11+URZ+0x284a0], R10 ;  /* 0x0284a00a0b0085a7 */ /* 0x000ee4000800007f */
[----:B---3--:R-:W-:Y:S05]  /*31780*/  @!P0 BRA `(.L_x_2058) ;  /* 0xfffffffc00f08947 */ /* 0x008fea000383ffff */
[----:B------:R-:W-:Y:S05]  /*31790*/  BRA `(.L_x_2433) ;  /* 0xffffff34005c7947 */ /* 0x000fea000383ffff */
.L_x_2064:
[----:B0-----:R0:W1:Y:S02]  /*317a0*/  SYNCS.PHASECHK.TRANS64.TRYWAIT P0, [R11+URZ+0x284c0], R10 ;  /* 0x0284c00a0b0075a7 */ /* 0x001064000800017f */
[----:B-1----:R-:W-:Y:S05]  /*317b0*/  @!P0 NANOSLEEP.SYNCS 0x989680 ;  /* 0x009896800000895d */ /* 0x002fea0003900000 */
[----:B------:R-:W1:Y:S02]  /*317c0*/  @!P0 SYNCS.PHASECHK.TRANS64 P0, [R11+URZ+0x284c0], R10 ;  /* 0x0284c00a0b0085a7 */ /* 0x000e64000800007f */
[----:B-1----:R-:W-:Y:S05]  /*317d0*/  @!P0 BRA `(.L_x_2064) ;  /* 0xfffffffc00f08947 */ /* 0x002fea000383ffff */
[----:B------:R-:W-:Y:S05]  /*317e0*/  BRA `(.L_x_2434) ;  /* 0xffffff3800187947 */ /* 0x000fea000383ffff */
.L_x_2072:
[----:B--2---:R2:W3:Y:S02]  /*317f0*/  SYNCS.PHASECHK.TRANS64.TRYWAIT P1, [R10+URZ+0x284a0], R8 ;  /* 0x0284a0080a0075a7 */ /* 0x0044e4000802017f */
[----:B---3--:R-:W-:Y:S05]  /*31800*/  @!P1 NANOSLEEP.SYNCS 0x989680 ;  /* 0x009896800000995d */ /* 0x008fea0003900000 */
[----:B------:R-:W3:Y:S02]  /*31810*/  @!P1 SYNCS.PHASECHK.TRANS64 P1, [R10+URZ+0x284a0], R8 ;  /* 0x0284a0080a0095a7 */ /* 0x000ee4000802007f */
[----:B---3--:R-:W-:Y:S05]  /*31820*/  @!P1 BRA `(.L_x_2072) ;  /* 0xfffffffc00f09947 */ /* 0x008fea000383ffff */
[----:B------:R-:W-:Y:S05]  /*31830*/  BRA `(.L_x_2435) ;  /* 0xffffff3c00107947 */ /* 0x000fea000383ffff */
.L_x_2078:
[----:B0-----:R0:W1:Y:S02]  /*31840*/  SYNCS.PHASECHK.TRANS64.TRYWAIT P1, [R10+URZ+0x284c0], R8 ;  /* 0x0284c0080a0075a7 */ /* 0x001064000802017f */
[----:B-1----:R-:W-:Y:S05]  /*31850*/  @!P1 NANOSLEEP.SYNCS 0x989680 ;  /* 0x009896800000995d */ /* 0x002fea0003900000 */
[----:B------:R-:W1:Y:S02]  /*31860*/  @!P1 SYNCS.PHASECHK.TRANS64 P1, [R10+URZ+0x284c0], R8 ;  /* 0x0284c0080a0095a7 */ /* 0x000e64000802007f */
[----:B-1----:R-:W-:Y:S05]  /*31870*/  @!P1 BRA `(.L_x_2078) ;  /* 0xfffffffc00f09947 */ /* 0x002fea000383ffff */
[----:B------:R-:W-:Y:S05]  /*31880*/  BRA `(.L_x_2436) ;  /* 0xffffff3c00c87947 */ /* 0x000fea000383ffff */
.L_x_2104:
[----:B------:R-:W0:Y:S01]  /*31890*/  S2R R20, SR_TID.X ;  /* 0x0000000000147919 */ /* 0x000e220000002100 */
[----:B------:R-:W-:Y:S01]  /*318a0*/  BSSY B0, `(.L_x_2437) ;  /* 0x000000a000007945 */ /* 0x000fe20003800000 */
        /* <DEDUP_REMOVED lines=9> */
.L_x_2438:
[----:B------:R-:W-:Y:S05]  /*31940*/  BSYNC B0 ;  /* 0x0000000000007941 */ /* 0x000fea0003800000 */
.L_x_2437:
[----:B------:R-:W-:Y:S05]  /*31950*/  BRA `(.L_x_2439) ;  /* 0xffffff5000987947 */ /* 0x000fea000383ffff */
.L_x_2107:
[----:B0-----:R0:W1:Y:S02]  /*31960*/  SYNCS.PHASECHK.TRANS64.TRYWAIT P0, [R6+URZ+0x28480], R21 ;  /* 0x02848015060075a7 */ /* 0x001064000800017f */
[----:B-1----:R-:W-:Y:S05]  /*31970*/  @!P0 NANOSLEEP.SYNCS 0x989680 ;  /* 0x009896800000895d */ /* 0x002fea0003900000 */
[----:B------:R-:W1:Y:S02]  /*31980*/  @!P0 SYNCS.PHASECHK.TRANS64 P0, [R6+URZ+0x28480], R21 ;  /* 0x02848015060085a7 */ /* 0x000e64000800007f */
[----:B-1----:R-:W-:Y:S05]  /*31990*/  @!P0 BRA `(.L_x_2107) ;  /* 0xfffffffc00f08947 */ /* 0x002fea000383ffff */
[----:B------:R-:W-:Y:S05]  /*319a0*/  BRA `(.L_x_2440) ;  /* 0xffffff5000b47947 */ /* 0x000fea000383ffff */
.L_x_2108:
        /* <DEDUP_REMOVED lines=8> */
.L_x_2442:
[----:B------:R-:W-:Y:S05]  /*31a30*/  BSYNC B0 ;  /* 0x0000000000007941 */ /* 0x000fea0003800000 */
.L_x_2441:
[----:B------:R-:W-:Y:S01]  /*31a40*/  IMAD.MOV.U32 R13, RZ, RZ, R2 ;  /* 0x000000ffff0d7224 */ /* 0x000fe200078e0002 */
[C---:B------:R-:W-:Y:S01]  /*31a50*/  ISETP.GE.AND P3, PT, R27.reuse, 0x11, PT ;  /* 0x000000111b00780c */ /* 0x040fe20003f66270 */
[----:B------:R-:W-:Y:S01]  /*31a60*/  IMAD.MOV.U32 R12, RZ, RZ, RZ ;  /* 0x000000ffff0c7224 */ /* 0x000fe200078e00ff */
[----:B------:R-:W-:Y:S01]  /*31a70*/  ISETP.GE.AND P5, PT, R27, 0x31, PT ;  /* 0x000000311b00780c */ /* 0x000fe20003fa6270 */
[----:B------:R-:W-:Y:S02]  /*31a80*/  IMAD.MOV.U32 R11, RZ, RZ, 0x181f ;  /* 0x0000181fff0b7424 */ /* 0x000fe400078e00ff */
[----:B------:R-:W-:Y:S02]  /*31a90*/  IMAD.MOV.U32 R15, RZ, RZ, -0x1 ;  /* 0xffffffffff0f7424 */ /* 0x000fe400078e00ff */
[----:B------:R-:W-:-:S08]  /*31aa0*/  IMAD.MOV.U32 R5, RZ, RZ, R14 ;  /* 0x000000ffff057224 */ /* 0x000fd000078e000e */
[----:B------:R-:W-:Y:S05]  /*31ab0*/  WARPSYNC.COLLECTIVE R15, `(.L_x_2443) ;  /* 0x000000000f087348 */ /* 0x000fea0003c00000 */
[----:B------:R0:W1:Y:S02]  /*31ac0*/  SHFL.IDX P6, R14, R13, R12, R11 ;  /* 0x0000000c0d0e7389 */ /* 0x00006400000c000b */
[----:B01----:R-:W-:Y:S01]  /*31ad0*/  ENDCOLLECTIVE ;  /* 0x000000000000791b */ /* 0x003fe20003800000 */
.L_x_2443:
[----:B------:R-:W0:Y:S01]  /*31ae0*/  LDC R11, c[0x0][0x2f4] ;  /* 0x0000bd00ff0b7b82 */ /* 0x000e220000000800 */
[----:B------:R-:W-:Y:S01]  /*31af0*/  LOP3.LUT R15, R33, 0x80, RZ, 0xfc, !PT ;  /* 0x00000080210f7812 */ /* 0x000fe200078efcff */
[----:B------:R-:W-:Y:S01]  /*31b00*/  IMAD.MOV.U32 R12, RZ, RZ, 0x1 ;  /* 0x00000001ff0c7424 */ /* 0x000fe200078e00ff */
[----:B------:R-:W-:Y:S01]  /*31b10*/  MOV R13, R3 ;  /* 0x00000003000d7202 */ /* 0x000fe20000000f00 */
[----:B------:R-:W-:-:S05]  /*31b20*/  IMAD.MOV.U32 R8, RZ, RZ, R14 ;  /* 0x000000ffff087224 */ /* 0x000fca00078e000e */
[----:B------:R-:W-:-:S05]  /*31b30*/  IADD3 R8, P0, R33, R8, RZ ;  /* 0x0000000821087210 */ /* 0x000fca0007f1e0ff */
[----:B------:R-:W-:Y:S02]  /*31b40*/  IMAD.X R9, RZ, RZ, R5, P0 ;  /* 0x000000ffff097224 */ /* 0x000fe400000e0605 */
[----:B------:R-:W-:Y:S01]  /*31b50*/  IMAD.IADD R5, R22, 0x1, R7 ;  /* 0x0000000116057824 */ /* 0x000fe200078e0207 */
[-C--:B0-----:R-:W-:Y:S02]  /*31b60*/  ISETP.GE.AND P2, PT, R33, R11.reuse, PT ;  /* 0x0000000b2100720c */ /* 0x081fe40003f46270 */
[----:B------:R-:W-:Y:S01]  /*31b70*/  ISETP.GE.AND P0, PT, R15, R11, PT ;  /* 0x0000000b0f00720c */ /* 0x000fe20003f06270 */
[----:B------:R-:W-:Y:S01]  /*31b80*/  IMAD.MOV.U32 R11, RZ, RZ, 0x181f ;  /* 0x0000181fff0b7424 */ /* 0x000fe200078e00ff */
[----:B------:R-:W-:Y:S01]  /*31b90*/  ISETP.LT.OR P1, PT, R27, 0x1, P2 ;  /* 0x000000011b00780c */ /* 0x000fe20001721670 */
[----:B------:R-:W-:-:S12]  /*31ba0*/  IMAD.MOV.U32 R15, RZ, RZ, -0x1 ;  /* 0xffffffffff0f7424 */ /* 0x000fd800078e00ff */
[----:B------:R-:W-:Y:S05]  /*31bb0*/  WARPSYNC.COLLECTIVE R15, `(.L_x_2444) ;  /* 0x000000000f087348 */ /* 0x000fea0003c00000 */
[----:B------:R0:W1:Y:S02]  /*31bc0*/  SHFL.IDX P6, R14, R13, R12, R11 ;  /* 0x0000000c0d0e7389 */ /* 0x00006400000c000b */
[----:B01----:R-:W-:Y:S01]  /*31bd0*/  ENDCOLLECTIVE ;  /* 0x000000000000791b */ /* 0x003fe20003800000 */
.L_x_2444:
[----:B------:R-:W-:Y:S01]  /*31be0*/  @!PT LDS RZ, [RZ] ;  /* 0x00000000fffff984 */ /* 0x000fe20000000800 */
[----:B------:R-:W-:Y:S01]  /*31bf0*/  @!PT LDS RZ, [RZ] ;  /* 0x00000000fffff984 */ /* 0x000fe20000000800 */
[----:B------:R-:W-:Y:S01]  /*31c00*/  @!PT LDS RZ, [RZ] ;  /* 0x00000000fffff984 */ /* 0x000fe20000000800 */
[----:B------:R0:W-:Y:S01]  /*31c10*/  LDGSTS.E.BYPASS.LTC128B.128 [R5+0x10000], desc[UR36][R8.64], !P1 ;  /* 0x1000000008057fae */ /* 0x0001e2000c901d64 */
[----:B------:R-:W-:Y:S01]  /*31c20*/  ISETP.LT.OR P1, PT, R27, 0x1, P0 ;  /* 0x000000011b00780c */ /* 0x000fe20000721670 */
[----:B------:R-:W-:-:S12]  /*31c30*/  IMAD.MOV.U32 R13, RZ, RZ, R2 ;  /* 0x000000ffff0d7224 */ /* 0x000fd800078e0002 */
[----:B------:R0:W-:Y:S01]  /*31c40*/  LDGSTS.E.BYPASS.LTC128B.128 [R5+0x12000], desc[UR36][R8.64+0x80], !P1 ;  /* 0x1200008008057fae */ /* 0x0001e2000c901d64 */
[----:B------:R-:W-:-:S07]  /*31c50*/  IMAD.MOV.U32 R7, RZ, RZ, R14 ;  /* 0x000000ffff077224 */ /* 0x000fce00078e000e */
[----:B0-----:R-:W-:Y:S05]  /*31c60*/  WARPSYNC.COLLECTIVE R15, `(.L_x_2445) ;  /* 0x000000000f087348 */ /* 0x001fea0003c00000 */
[----:B------:R1:W2:Y:S02]  /*31c70*/  SHFL.IDX P6, R14, R13, R12, R11 ;  /* 0x0000000c0d0e7389 */ /* 0x0002a400000c000b */
[----:B012---:R-:W-:Y:S01]  /*31c80*/  ENDCOLLECTIVE ;  /* 0x000000000000791b */ /* 0x007fe20003800000 */
.L_x_2445:
[----:B------:R-:W-:Y:S02]  /*31c90*/  IMAD.MOV.U32 R13, RZ, RZ, R3 ;  /* 0x000000ffff0d7224 */ /* 0x000fe400078e0003 */
[----:B------:R-:W-:Y:S02]  /*31ca0*/  IMAD.MOV.U32 R12, RZ, RZ, 0x2 ;  /* 0x00000002ff0c7424 */ /* 0x000fe400078e00ff */
[----:B------:R-:W-:-:S07]  /*31cb0*/  IMAD.MOV.U32 R8, RZ, RZ, R14 ;  /* 0x000000ffff087224 */ /* 0x000fce00078e000e */
[----:B------:R-:W-:Y:S05]  /*31cc0*/  WARPSYNC.COLLECTIVE R15, `(.L_x_2446) ;  /* 0x000000000f087348 */ /* 0x000fea0003c00000 */
[----:B------:R0:W1:Y:S02]  /*31cd0*/  SHFL.IDX P6, R14, R13, R12, R11 ;  /* 0x0000000c0d0e7389 */ /* 0x00006400000c000b */
[----:B01----:R-:W-:Y:S01]  /*31ce0*/  ENDCOLLECTIVE ;  /* 0x000000000000791b */ /* 0x003fe20003800000 */
.L_x_2446:
        /* <DEDUP_REMOVED lines=13> */
.L_x_2447:
[----:B------:R-:W-:Y:S01]  /*31dc0*/  @!PT LDS RZ, [RZ] ;  /* 0x00000000fffff984 */ /* 0x000fe20000000800 */
[----:B------:R-:W-:Y:S01]  /*31dd0*/  @!PT LDS RZ, [RZ] ;  /* 0x00000000fffff984 */ /* 0x000fe20000000800 */
[----:B------:R-:W-:Y:S01]  /*31de0*/  @!PT LDS RZ, [RZ] ;  /* 0x00000000fffff984 */ /* 0x000fe20000000800 */
[----:B------:R0:W-:Y:S01]  /*31df0*/  LDGSTS.E.BYPASS.LTC128B.128 [R5+0x12800], desc[UR36][R8.64+0x80], !P1 ;  /* 0x1280008008057fae */ /* 0x0001e2000c901d64 */
[----:B------:R-:W-:Y:S02]  /*31e00*/  IMAD.MOV.U32 R13, RZ, RZ, R3 ;  /* 0x000000ffff0d7224 */ /* 0x000fe400078e0003 */
[----:B------:R-:W-:Y:S02]  /*31e10*/  IMAD.MOV.U32 R12, RZ, RZ, 0x3 ;  /* 0x00000003ff0c7424 */ /* 0x000fe400078e00ff */
[----:B0-----:R-:W-:-:S07]  /*31e20*/  IMAD.MOV.U32 R8, RZ, RZ, R14 ;  /* 0x000000ffff087224 */ /* 0x001fce00078e000e */
[----:B------:R-:W-:Y:S05]  /*31e30*/  WARPSYNC.COLLECTIVE R15, `(.L_x_2448) ;  /* 0x000000000f087348 */ /* 0x000fea0003c00000 */
[----:B------:R0:W1:Y:S02]  /*31e40*/  SHFL.IDX P6, R14, R13, R12, R11 ;  /* 0x0000000c0d0e7389 */ /* 0x00006400000c000b */
[----:B01----:R-:W-:Y:S01]  /*31e50*/  ENDCOLLECTIVE ;  /* 0x000000000000791b */ /* 0x003fe20003800000 */
.L_x_2448:
        /* <DEDUP_REMOVED lines=13> */
.L_x_2449:
[----:B------:R-:W-:Y:S01]  /*31f30*/  @!PT LDS RZ, [RZ] ;  /* 0x00000000fffff984 */ /* 0x000fe20000000800 */
[----:B------:R-:W-:Y:S01]  /*31f40*/  @!PT LDS RZ, [RZ] ;  /* 0x00000000fffff984 */ /* 0x000fe20000000800 */
[----:B------:R-:W-:Y:S01]  /*31f50*/  @!PT LDS RZ, [RZ] ;  /* 0x00000000fffff984 */ /* 0x000fe20000000800 */
[----:B------:R2:W-:Y:S01]  /*31f60*/  LDGSTS.E.BYPASS.LTC128B.128 [R5+0x13000], desc[UR36][R8.64+0x80], !P1 ;  /* 0x1300008008057fae */ /* 0x0005e2000c901d64 */
[----:B------:R-:W-:Y:S01]  /*31f70*/  ISETP.GE.AND P1, PT, R27, 0x21, PT ;  /* 0x000000211b00780c */ /* 0x000fe20003f26270 */
[----:B------:R-:W-:Y:S01]  /*31f80*/  IMAD.MOV.U32 R2, RZ, RZ, R14 ;  /* 0x000000ffff027224 */ /* 0x000fe200078e000e */
[----:B------:R-:W-:Y:S11]  /*31f90*/  BRA `(.L_x_2450) ;  /* 0xffffff50001c7947 */ /* 0x000ff6000383ffff */
.L_x_2113:
[----:B------:R0:W0:Y:S02]  /*31fa0*/  SYNCS.PHASECHK.TRANS64.TRYWAIT P0, [R6+URZ+0x28440], R21 ;  /* 0x02844015060075a7 */ /* 0x000024000800017f */
[----:B0-----:R-:W-:Y:S05]  /*31fb0*/  @!P0 NANOSLEEP.SYNCS 0x989680 ;  /* 0x009896800000895d */ /* 0x001fea0003900000 */
[----:B------:R-:W0:Y:S02]  /*31fc0*/  @!P0 SYNCS.PHASECHK.TRANS64 P0, [R6+URZ+0x28440], R21 ;  /* 0x02844015060085a7 */ /* 0x000e24000800007f */
[----:B0-----:R-:W-:Y:S05]  /*31fd0*/  @!P0 BRA `(.L_x_2113) ;  /* 0xfffffffc00f08947 */ /* 0x001fea000383ffff */
[----:B------:R-:W-:Y:S05]  /*31fe0*/  BRA `(.L_x_2451) ;  /* 0xffffff5000747947 */ /* 0x000fea000383ffff */
.L_x_2114:
[----:B------:R-:W-:Y:S01]  /*31ff0*/  BSSY B0, `(.L_x_2452) ;  /* 0x0000008000007945 */ /* 0x000fe20003800000 */
[----:B------:R-:W-:Y:S02]  /*32000*/  IMAD.MOV.U32 R13, RZ, RZ, R0 ;  /* 0x000000ffff0d7224 */ /* 0x000fe400078e0000 */
[----:B------:R-:W-:Y:S02]  /*32010*/  IMAD.MOV.U32 R12, RZ, RZ, RZ ;  /* 0x000000ffff0c7224 */ /* 0x000fe400078e00ff */
[----:B------:R-:W-:Y:S02]  /*32020*/  IMAD.MOV.U32 R11, RZ, RZ, 0x181f ;  /* 0x0000181fff0b7424 */ /* 0x000fe400078e00ff */
[----:B------:R-:W-:-:S07]  /*32030*/  IMAD.MOV.U32 R15, RZ, RZ, -0x1 ;  /* 0xffffffffff0f7424 */ /* 0x000fce00078e00ff */
[----:B0---4-:R-:W-:Y:S05]  /*32040*/  WARPSYNC.COLLECTIVE R15, `(.L_x_2453) ;  /* 0x000000000f087348 */ /* 0x011fea0003c00000 */
[----:B------:R1:W2:Y:S02]  /*32050*/  SHFL.IDX P6, R14, R13, R12, R11 ;  /* 0x0000000c0d0e7389 */ /* 0x0002a400000c000b */
[----:B012-4-:R-:W-:Y:S01]  /*32060*/  ENDCOLLECTIVE ;  /* 0x000000000000791b */ /* 0x017fe20003800000 */
.L_x_2453:
[----:B------:R-:W-:Y:S05]  /*32070*/  BSYNC B0 ;  /* 0x0000000000007941 */ /* 0x000fea0003800000 */
.L_x_2452:
        /* <DEDUP_REMOVED lines=8> */
.L_x_2454:
        /* <DEDUP_REMOVED lines=16> */
.L_x_2455:
        /* <DEDUP_REMOVED lines=10> */
.L_x_2456:
[----:B------:R-:W-:Y:S02]  /*322a0*/  IMAD.MOV.U32 R13, RZ, RZ, R0 ;  /* 0x000000ffff0d7224 */ /* 0x000fe400078e0000 */
[----:B------:R-:W-:Y:S02]  /*322b0*/  IMAD.MOV.U32 R12, RZ, RZ, 0x2 ;  /* 0x00000002ff0c7424 */ /* 0x000fe400078e00ff */
[----:B------:R-:W-:-:S07]  /*322c0*/  IMAD.MOV.U32 R3, RZ, RZ, R14 ;  /* 0x000000ffff037224 */ /* 0x000fce00078e000e */
[----:B------:R-:W-:Y:S05]  /*322d0*/  WARPSYNC.COLLECTIVE R15, `(.L_x_2457) ;  /* 0x000000000f087348 */ /* 0x000fea0003c00000 */
[----:B------:R0:W1:Y:S02]  /*322e0*/  SHFL.IDX P6, R14, R13, R12, R11 ;  /* 0x0000000c0d0e7389 */ /* 0x00006400000c000b */
[----:B01----:R-:W-:Y:S01]  /*322f0*/  ENDCOLLECTIVE ;  /* 0x000000000000791b */ /* 0x003fe20003800000 */
.L_x_2457:
        /* <DEDUP_REMOVED lines=15> */
.L_x_2458:
[----:B------:R-:W-:Y:S02]  /*323f0*/  IMAD.MOV.U32 R13, RZ, RZ, R0 ;  /* 0x000000ffff0d7224 */ /* 0x000fe400078e0000 */
[----:B------:R-:W-:Y:S02]  /*32400*/  IMAD.MOV.U32 R12, RZ, RZ, 0x3 ;  /* 0x00000003ff0c7424 */ /* 0x000fe400078e00ff */
[----:B------:R-:W-:-:S07]  /*32410*/  IMAD.MOV.U32 R3, RZ, RZ, R14 ;  /* 0x000000ffff037224 */ /* 0x000fce00078e000e */
[----:B------:R-:W-:Y:S05]  /*32420*/  WARPSYNC.COLLECTIVE R15, `(.L_x_2459) ;  /* 0x000000000f087348 */ /* 0x000fea0003c00000 */
[----:B------:R0:W1:Y:S02]  /*32430*/  SHFL.IDX P6, R14, R13, R12, R11 ;  /* 0x0000000c0d0e7389 */ /* 0x00006400000c000b */
[----:B01----:R-:W-:Y:S01]  /*32440*/  ENDCOLLECTIVE ;  /* 0x000000000000791b */ /* 0x003fe20003800000 */
.L_x_2459:
        /* <DEDUP_REMOVED lines=10> */
.L_x_2460:
[----:B------:R-:W-:Y:S01]  /*324f0*/  @!PT LDS RZ, [RZ] ;  /* 0x00000000fffff984 */ /* 0x000fe20000000800 */
[----:B------:R-:W-:Y:S01]  /*32500*/  @!PT LDS RZ, [RZ] ;  /* 0x00000000fffff984 */ /* 0x000fe20000000800 */
[----:B------:R-:W-:Y:S01]  /*32510*/  @!PT LDS RZ, [RZ] ;  /* 0x00000000fffff984 */ /* 0x000fe20000000800 */
[----:B------:R0:W-:Y:S04]  /*32520*/  @P1 LDGSTS.E.BYPASS.LTC128B.128 [R5+0x21000], desc[UR36][R2.64], !P4 ;  /* 0x2100000002051fae */ /* 0x0001e8000e101d64 */
[----:B------:R0:W-:Y:S01]  /*32530*/  @P1 LDGSTS.E.BYPASS.LTC128B.128 [R5+0x23000], desc[UR36][R2.64+0x80], !P2 ;  /* 0x2300008002051fae */ /* 0x0001e2000d101d64 */
[----:B------:R-:W-:Y:S01]  /*32540*/  MOV R4, R14 ;  /* 0x0000000e00047202 */ /* 0x000fe20000000f00 */
[----:B------:R-:W-:Y:S06]  /*32550*/  BRA `(.L_x_2461) ;  /* 0xffffff4c00ec7947 */ /* 0x000fec000383ffff */
.L_x_2119:
[----:B------:R-:W-:Y:S02]  /*32560*/  IMAD.MOV.U32 R13, RZ, RZ, R4 ;  /* 0x000000ffff0d7224 */ /* 0x000fe400078e0004 */
[----:B------:R-:W-:Y:S02]  /*32570*/  IMAD.MOV.U32 R12, RZ, RZ, RZ ;  /* 0x000000ffff0c7224 */ /* 0x000fe400078e00ff */
[----:B------:R-:W-:Y:S02]  /*32580*/  IMAD.MOV.U32 R11, RZ, RZ, 0x181f ;  /* 0x0000181fff0b7424 */ /* 0x000fe400078e00ff */
[----:B------:R-:W-:Y:S02]  /*32590*/  IMAD.MOV.U32 R15, RZ, RZ, -0x1 ;  /* 0xffffffffff0f7424 */ /* 0x000fe400078e00ff */
[----:B-----5:R-:W-:Y:S02]  /*325a0*/  IMAD R5, R10, R7, RZ ;  /* 0x000000070a057224 */ /* 0x020fe400078e02ff */
[----:B------:R-:W-:-:S07]  /*325b0*/  IMAD.IADD R26, R9, 0x1, R26 ;  /* 0x00000001091a7824 */ /* 0x000fce00078e021a */
[----:B------:R-:W-:Y:S05]  /*325c0*/  WARPSYNC.COLLECTIVE R15, `(.L_x_2462) ;  /* 0x000000000f087348 */ /* 0x000fea0003c00000 */
[----:B------:R0:W1:Y:S02]  /*325d0*/  SHFL.IDX P6, R14, R13, R12, R11 ;  /* 0x0000000c0d0e7389 */ /* 0x00006400000c000b */
[----:B01----:R-:W-:Y:S01]  /*325e0*/  ENDCOLLECTIVE ;  /* 0x000000000000791b */ /* 0x003fe20003800000 */
.L_x_2462:
[C---:B------:R-:W-:Y:S01]  /*325f0*/  VIADD R6, R26.reuse, 0x10 ;  /* 0x000000101a067836 */ /* 0x040fe20000000000 */
[----:B------:R-:W-:Y:S01]  /*32600*/  ISETP.GE.AND P2, PT, R26, R5, PT ;  /* 0x000000051a00720c */ /* 0x000fe20003f46270 */
[----:B------:R-:W-:Y:S02]  /*32610*/  IMAD.MOV.U32 R13, RZ, RZ, R0 ;  /* 0x000000ffff0d7224 */ /* 0x000fe400078e0000 */
[----:B------:R-:W-:-:S10]  /*32620*/  IMAD.MOV.U32 R2, RZ, RZ, R14 ;  /* 0x000000ffff027224 */ /* 0x000fd400078e000e */
[----:B------:R-:W-:Y:S05]  /*32630*/  WARPSYNC.COLLECTIVE R15, `(.L_x_2463) ;  /* 0x000000000f087348 */ /* 0x000fea0003c00000 */
[----:B------:R0:W1:Y:S02]  /*32640*/  SHFL.IDX P6, R14, R13, R12, R11 ;  /* 0x0000000c0d0e7389 */ /* 0x00006400000c000b */
[----:B01----:R-:W-:Y:S01]  /*32650*/  ENDCOLLECTIVE ;  /* 0x000000000000791b */ /* 0x003fe20003800000 */
.L_x_2463:
[----:B------:R-:W-:Y:S02]  /*32660*/  IMAD.MOV.U32 R13, RZ, RZ, R4 ;  /* 0x000000ffff0d7224 */ /* 0x000fe400078e0004 */
[----:B------:R-:W-:Y:S02]  /*32670*/  IMAD.MOV.U32 R12, RZ, RZ, 0x1 ;  /* 0x00000001ff0c7424 */ /* 0x000fe400078e00ff */
[----:B------:R-:W-:-:S07]  /*32680*/  IMAD.MOV.U32 R3, RZ, RZ, R14 ;  /* 0x000000ffff037224 */ /* 0x000fce00078e000e */
[----:B------:R-:W-:Y:S05]  /*32690*/  WARPSYNC.COLLECTIVE R15, `(.L_x_2464) ;  /* 0x000000000f087348 */ /* 0x000fea0003c00000 */
[----:B------:R0:W1:Y:S02]  /*326a0*/  SHFL.IDX P6, R14, R13, R12, R11 ;  /* 0x0000000c0d0e7389 */ /* 0x00006400000c000b */
[----:B01----:R-:W-:Y:S01]  /*326b0*/  ENDCOLLECTIVE ;  /* 0x000000000000791b */ /* 0x003fe20003800000 */
.L_x_2464:
        /* <DEDUP_REMOVED lines=16> */
.L_x_2465:
[----:B------:R-:W-:Y:S02]  /*327c0*/  IMAD.MOV.U32 R13, RZ, RZ, R4 ;  /* 0x000000ffff0d7224 */ /* 0x000fe400078e0004 */
[----:B------:R-:W-:Y:S02]  /*327d0*/  IMAD.MOV.U32 R12, RZ, RZ, 0x2 ;  /* 0x00000002ff0c7424 */ /* 0x000fe400078e00ff */
[----:B------:R-:W-:-:S07]  /*327e0*/  IMAD.MOV.U32 R3, RZ, RZ, R14 ;  /* 0x000000ffff037224 */ /* 0x000fce00078e000e */
[----:B------:R-:W-:Y:S05]  /*327f0*/  WARPSYNC.COLLECTIVE R15, `(.L_x_2466) ;  /* 0x000000000f087348 */ /* 0x000fea0003c00000 */
[----:B------:R0:W1:Y:S02]  /*32800*/  SHFL.IDX P6, R14, R13, R12, R11 ;  /* 0x0000000c0d0e7389 */ /* 0x00006400000c000b */
[----:B01----:R-:W-:Y:S01]  /*32810*/  ENDCOLLECTIVE ;  /* 0x000000000000791b */ /* 0x003fe20003800000 */
.L_x_2466:
        /* <DEDUP_REMOVED lines=17> */
.L_x_2467:
[----:B------:R-:W-:Y:S02]  /*32930*/  IMAD.MOV.U32 R13, RZ, RZ, R4 ;  /* 0x000000ffff0d7224 */ /* 0x000fe400078e0004 */
[----:B------:R-:W-:Y:S02]  /*32940*/  IMAD.MOV.U32 R12, RZ, RZ, 0x3 ;  /* 0x00000003ff0c7424 */ /* 0x000fe400078e00ff */
[----:B------:R-:W-:-:S07]  /*32950*/  IMAD.MOV.U32 R3, RZ, RZ, R14 ;  /* 0x000000ffff037224 */ /* 0x000fce00078e000e */
[----:B------:R-:W-:Y:S05]  /*32960*/  WARPSYNC.COLLECTIVE R15, `(.L_x_2468) ;  /* 0x000000000f087348 */ /* 0x000fea0003c00000 */
[----:B------:R0:W1:Y:S02]  /*32970*/  SHFL.IDX P6, R14, R13, R12, R11 ;  /* 0x0000000c0d0e7389 */ /* 0x00006400000c000b */
[----:B01----:R-:W-:Y:S01]  /*32980*/  ENDCOLLECTIVE ;  /* 0x000000000000791b */ /* 0x003fe20003800000 */
.L_x_2468:
        /* <DEDUP_REMOVED lines=17> */
.L_x_2469:
[----:B------:R-:W-:Y:S02]  /*32aa0*/  IMAD.MOV.U32 R13, RZ, RZ, R4 ;  /* 0x000000ffff0d7224 */ /* 0x000fe400078e0004 */
[----:B------:R-:W-:Y:S02]  /*32ab0*/  IMAD.MOV.U32 R12, RZ, RZ, 0x4 ;  /* 0x00000004ff0c7424 */ /* 0x000fe400078e00ff */
[----:B------:R-:W-:-:S07]  /*32ac0*/  IMAD.MOV.U32 R3, RZ, RZ, R14 ;  /* 0x000000ffff037224 */ /* 0x000fce00078e000e */
[----:B------:R-:W-:Y:S05]  /*32ad0*/  WARPSYNC.COLLECTIVE R15, `(.L_x_2470) ;  /* 0x000000000f087348 */ /* 0x000fea0003c00000 */
[----:B------:R0:W1:Y:S02]  /*32ae0*/  SHFL.IDX P6, R14, R13, R12, R11 ;  /* 0x0000000c0d0e7389 */ /* 0x00006400000c000b */
[----:B01----:R-:W-:Y:S01]  /*32af0*/  ENDCOLLECTIVE ;  /* 0x000000000000791b */ /* 0x003fe20003800000 */
.L_x_2470:
        /* <DEDUP_REMOVED lines=17> */
.L_x_2471:
[----:B------:R-:W-:Y:S02]  /*32c10*/  IMAD.MOV.U32 R13, RZ, RZ, R4 ;  /* 0x000000ffff0d7224 */ /* 0x000fe400078e0004 */
[----:B------:R-:W-:Y:S02]  /*32c20*/  IMAD.MOV.U32 R12, RZ, RZ, 0x5 ;  /* 0x00000005ff0c7424 */ /* 0x000fe400078e00ff */
[----:B------:R-:W-:-:S07]  /*32c30*/  IMAD.MOV.U32 R3, RZ, RZ, R14 ;  /* 0x000000ffff037224 */ /* 0x000fce00078e000e */
[----:B------:R-:W-:Y:S05]  /*32c40*/  WARPSYNC.COLLECTIVE R15, `(.L_x_2472) ;  /* 0x000000000f087348 */ /* 0x000fea0003c00000 */
[----:B------:R0:W1:Y:S02]  /*32c50*/  SHFL.IDX P6, R14, R13, R12, R11 ;  /* 0x0000000c0d0e7389 */ /* 0x00006400000c000b */
[----:B01----:R-:W-:Y:S01]  /*32c60*/  ENDCOLLECTIVE ;  /* 0x000000000000791b */ /* 0x003fe20003800000 */
.L_x_2472:
        /* <DEDUP_REMOVED lines=17> */
.L_x_2473:
[----:B------:R-:W-:Y:S01]  /*32d80*/  MOV R13, R4 ;  /* 0x00000004000d7202 */ /* 0x000fe20000000f00 */
[----:B------:R-:W-:Y:S02]  /*32d90*/  IMAD.MOV.U32 R12, RZ, RZ, 0x6 ;  /* 0x00000006ff0c7424 */ /* 0x000fe400078e00ff */
[----:B------:R-:W-:-:S07]  /*32da0*/  IMAD.MOV.U32 R3, RZ, RZ, R14 ;  /* 0x000000ffff037224 */ /* 0x000fce00078e000e */
[----:B------:R-:W-:Y:S05]  /*32db0*/  WARPSYNC.COLLECTIVE R15, `(.L_x_2474) ;  /* 0x000000000f087348 */ /* 0x000fea0003c00000 */
[----:B------:R0:W1:Y:S02]  /*32dc0*/  SHFL.IDX P6, R14, R13, R12, R11 ;  /* 0x0000000c0d0e7389 */ /* 0x00006400000c000b */
[----:B01----:R-:W-:Y:S01]  /*32dd0*/  ENDCOLLECTIVE ;  /* 0x000000000000791b */ /* 0x003fe20003800000 */
.L_x_2474:
        /* <DEDUP_REMOVED lines=17> */
.L_x_2475:
[----:B------:R-:W-:Y:S02]  /*32ef0*/  IMAD.MOV.U32 R13, RZ, RZ, R4 ;  /* 0x000000ffff0d7224 */ /* 0x000fe400078e0004 */
[----:B------:R-:W-:Y:S02]  /*32f00*/  IMAD.MOV.U32 R12, RZ, RZ, 0x7 ;  /* 0x00000007ff0c7424 */ /* 0x000fe400078e00ff */
[----:B------:R-:W-:-:S07]  /*32f10*/  IMAD.MOV.U32 R3, RZ, RZ, R14 ;  /* 0x000000ffff037224 */ /* 0x000fce00078e000e */
[----:B------:R-:W-:Y:S05]  /*32f20*/  WARPSYNC.COLLECTIVE R15, `(.L_x_2476) ;  /* 0x000000000f087348 */ /* 0x000fea0003c00000 */
[----:B------:R0:W1:Y:S02]  /*32f30*/  SHFL.IDX P6, R14, R13, R12, R11 ;  /* 0x0000000c0d0e7389 */ /* 0x00006400000c000b */
[----:B01----:R-:W-:Y:S01]  /*32f40*/  ENDCOLLECTIVE ;  /* 0x000000000000791b */ /* 0x003fe20003800000 */
.L_x_2476:
        /* <DEDUP_REMOVED lines=15> */
.L_x_2477:
[----:B------:R-:W-:Y:S05]  /*33040*/  BRA `(.L_x_2478) ;  /* 0xffffff5000347947 */ /* 0x000fea000383ffff */
.L_x_2124:
[----:B0-----:R0:W1:Y:S02]  /*33050*/  SYNCS.PHASECHK.TRANS64.TRYWAIT P1, [R22+URZ+0x28420], R3 ;  /* 0x02842003160075a7 */ /* 0x001064000802017f */
[----:B-1----:R-:W-:Y:S05]  /*33060*/  @!P1 NANOSLEEP.SYNCS 0x989680 ;  /* 0x009896800000995d */ /* 0x002fea0003900000 */
[----:B------:R-:W1:Y:S02]  /*33070*/  @!P1 SYNCS.PHASECHK.TRANS64 P1, [R22+URZ+0x28420], R3 ;  /* 0x02842003160095a7 */ /* 0x000e64000802007f */
[----:B-1----:R-:W-:Y:S05]  /*33080*/  @!P1 BRA `(.L_x_2124) ;  /* 0xfffffffc00f09947 */ /* 0x002fea000383ffff */
[----:B------:R-:W-:Y:S05]  /*33090*/  BRA `(.L_x_2479) ;  /* 0xffffff5000ac7947 */ /* 0x000fea000383ffff */
.L_x_2128:
[----:B-1----:R1:W2:Y:S02]  /*330a0*/  SYNCS.PHASECHK.TRANS64.TRYWAIT P0, [R0+URZ+0x28480], R20 ;  /* 0x02848014000075a7 */ /* 0x0022a4000800017f */
[----:B--2---:R-:W-:Y:S05]  /*330b0*/  @!P0 NANOSLEEP.SYNCS 0x989680 ;  /* 0x009896800000895d */ /* 0x004fea0003900000 */
[----:B------:R-:W2:Y:S02]  /*330c0*/  @!P0 SYNCS.PHASECHK.TRANS64 P0, [R0+URZ+0x28480], R20 ;  /* 0x02848014000085a7 */ /* 0x000ea4000800007f */
[----:B--2---:R-:W-:Y:S05]  /*330d0*/  @!P0 BRA `(.L_x_2128) ;  /* 0xfffffffc00f08947 */ /* 0x004fea000383ffff */
[----:B------:R-:W-:Y:S05]  /*330e0*/  BRA `(.L_x_2480) ;  /* 0xffffff5400607947 */ /* 0x000fea000383ffff */
.L_x_2129:
        /* <DEDUP_REMOVED lines=8> */
.L_x_2482:
[----:B------:R-:W-:Y:S05]  /*33170*/  BSYNC B0 ;  /* 0x0000000000007941 */ /* 0x000fea0003800000 */
.L_x_2481:
        /* <DEDUP_REMOVED lines=9> */
.L_x_2483:
[----:B------:R-:W-:Y:S01]  /*33210*/  IMAD.MOV.U32 R13, RZ, RZ, R27 ;  /* 0x000000ffff0d7224 */ /* 0x000fe200078e001b */
[----:B------:R-:W-:Y:S01]  /*33220*/  MOV R12, 0x1 ;  /* 0x00000001000c7802 */ /* 0x000fe20000000f00 */
[----:B------:R-:W-:-:S07]  /*33230*/  IMAD.MOV.U32 R2, RZ, RZ, R14 ;  /* 0x000000ffff027224 */ /* 0x000fce00078e000e */
[----:B------:R-:W-:Y:S05]  /*33240*/  WARPSYNC.COLLECTIVE R15, `(.L_x_2484) ;  /* 0x000000000f087348 */ /* 0x000fea0003c00000 */
[----:B------:R0:W1:Y:S02]  /*33250*/  SHFL.IDX P6, R14, R13, R12, R11 ;  /* 0x0000000c0d0e7389 */ /* 0x00006400000c000b */
[----:B01----:R-:W-:Y:S01]  /*33260*/  ENDCOLLECTIVE ;  /* 0x000000000000791b */ /* 0x003fe20003800000 */
.L_x_2484:
        /* <DEDUP_REMOVED lines=12> */
.L_x_2485:
[----:B------:R-:W-:Y:S02]  /*33330*/  IMAD.MOV.U32 R13, RZ, RZ, R27 ;  /* 0x000000ffff0d7224 */ /* 0x000fe400078e001b */
[----:B------:R-:W-:Y:S02]  /*33340*/  IMAD.MOV.U32 R12, RZ, RZ, 0x2 ;  /* 0x00000002ff0c7424 */ /* 0x000fe400078e00ff */
[----:B------:R-:W-:-:S07]  /*33350*/  IMAD.MOV.U32 R2, RZ, RZ, R14 ;  /* 0x000000ffff027224 */ /* 0x000fce00078e000e */
[----:B------:R-:W-:Y:S05]  /*33360*/  WARPSYNC.COLLECTIVE R15, `(.L_x_2486) ;  /* 0x000000000f087348 */ /* 0x000fea0003c00000 */
[----:B------:R0:W1:Y:S02]  /*33370*/  SHFL.IDX P6, R14, R13, R12, R11 ;  /* 0x0000000c0d0e7389 */ /* 0x00006400000c000b */
[----:B01----:R-:W-:Y:S01]  /*33380*/  ENDCOLLECTIVE ;  /* 0x000000000000791b */ /* 0x003fe20003800000 */
.L_x_2486:
        /* <DEDUP_REMOVED lines=12> */
.L_x_2487:
[----:B------:R-:W-:Y:S02]  /*33450*/  IMAD.MOV.U32 R13, RZ, RZ, R27 ;  /* 0x000000ffff0d7224 */ /* 0x000fe400078e001b */
[----:B------:R-:W-:Y:S02]  /*33460*/  IMAD.MOV.U32 R12, RZ, RZ, 0x3 ;  /* 0x00000003ff0c7424 */ /* 0x000fe400078e00ff */
[----:B------:R-:W-:-:S07]  /*33470*/  IMAD.MOV.U32 R2, RZ, RZ, R14 ;  /* 0x000000ffff027224 */ /* 0x000fce00078e000e */
[----:B------:R-:W-:Y:S05]  /*33480*/  WARPSYNC.COLLECTIVE R15, `(.L_x_2488) ;  /* 0x000000000f087348 */ /* 0x000fea0003c00000 */
[----:B------:R0:W1:Y:S02]  /*33490*/  SHFL.IDX P6, R14, R13, R12, R11 ;  /* 0x0000000c0d0e7389 */ /* 0x00006400000c000b */
[----:B01----:R-:W-:Y:S01]  /*334a0*/  ENDCOLLECTIVE ;  /* 0x000000000000791b */ /* 0x003fe20003800000 */
.L_x_2488:
        /* <DEDUP_REMOVED lines=12> */
.L_x_2489:
[----:B------:R-:W-:Y:S01]  /*33570*/  IMAD.MOV.U32 R2, RZ, RZ, R14 ;  /* 0x000000ffff027224 */ /* 0x000fe200078e000e */
[----:B------:R-:W-:Y:S06]  /*33580*/  BRA `(.L_x_2490) ;  /* 0xffffff5000f87947 */ /* 0x000fec000383ffff */
.L_x_2134:
[----:B----4-:R4:W0:Y:S02]  /*33590*/  SYNCS.PHASECHK.TRANS64.TRYWAIT P0, [R0+URZ+0x28440], R20 ;  /* 0x02844014000075a7 */ /* 0x010824000800017f */
[----:B0-----:R-:W-:Y:S05]  /*335a0*/  @!P0 NANOSLEEP.SYNCS 0x989680 ;  /* 0x009896800000895d */ /* 0x001fea0003900000 */
[----:B------:R-:W0:Y:S02]  /*335b0*/  @!P0 SYNCS.PHASECHK.TRANS64 P0, [R0+URZ+0x28440], R20 ;  /* 0x02844014000085a7 */ /* 0x000e24000800007f */
[----:B0-----:R-:W-:Y:S05]  /*335c0*/  @!P0 BRA `(.L_x_2134) ;  /* 0xfffffffc00f08947 */ /* 0x001fea000383ffff */
[----:B------:R-:W-:Y:S05]  /*335d0*/  BRA `(.L_x_2491) ;  /* 0xffffff5400487947 */ /* 0x000fea000383ffff */
.L_x_2135:
[----:B------:R-:W-:Y:S01]  /*335e0*/  BSSY B0, `(.L_x_2492) ;  /* 0x0000008000007945 */ /* 0x000fe20003800000 */
[----:B------:R-:W-:Y:S02]  /*335f0*/  IMAD.MOV.U32 R13, RZ, RZ, R8 ;  /* 0x000000ffff0d7224 */ /* 0x000fe400078e0008 */
[----:B------:R-:W-:Y:S02]  /*33600*/  IMAD.MOV.U32 R12, RZ, RZ, RZ ;  /* 0x000000ffff0c7224 */ /* 0x000fe400078e00ff */
[----:B------:R-:W-:Y:S02]  /*33610*/  IMAD.MOV.U32 R11, RZ, RZ, 0x181f ;  /* 0x0000181fff0b7424 */ /* 0x000fe400078e00ff */
[----:B------:R-:W-:-:S07]  /*33620*/  IMAD.MOV.U32 R15, RZ, RZ, -0x1 ;  /* 0xffffffffff0f7424 */ /* 0x000fce00078e00ff */
[----:B01-34-:R-:W-:Y:S05]  /*33630*/  WARPSYNC.COLLECTIVE R15, `(.L_x_2493) ;  /* 0x000000000f087348 */ /* 0x01bfea0003c00000 */
[----:B------:R2:W0:Y:S02]  /*33640*/  SHFL.IDX P6, R14, R13, R12, R11 ;  /* 0x0000000c0d0e7389 */ /* 0x00042400000c000b */
[----:B01234-:R-:W-:Y:S01]  /*33650*/  ENDCOLLECTIVE ;  /* 0x000000000000791b */ /* 0x01ffe20003800000 */
.L_x_2493:
[----:B------:R-:W-:Y:S05]  /*33660*/  BSYNC B0 ;  /* 0x0000000000007941 */ /* 0x000fea0003800000 */
.L_x_2492:
        /* <DEDUP_REMOVED lines=8> */
.L_x_2494:
[----:B------:R-:W-:Y:S02]  /*336f0*/  IMAD.MOV.U32 R13, RZ, RZ, R8 ;  /* 0x000000ffff0d7224 */ /* 0x000fe400078e0008 */
[----:B------:R-:W-:Y:S02]  /*33700*/  IMAD.MOV.U32 R12, RZ, RZ, 0x1 ;  /* 0x00000001ff0c7424 */ /* 0x000fe400078e00ff */
[----:B------:R-:W-:-:S07]  /*33710*/  IMAD.MOV.U32 R2, RZ, RZ, R14 ;  /* 0x000000ffff027224 */ /* 0x000fce00078e000e */
[----:B------:R-:W-:Y:S05]  /*33720*/  WARPSYNC.COLLECTIVE R15, `(.L_x_2495) ;  /* 0x000000000f087348 */ /* 0x000fea0003c00000 */
[----:B------:R0:W1:Y:S02]  /*33730*/  SHFL.IDX P6, R14, R13, R12, R11 ;  /* 0x0000000c0d0e7389 */ /* 0x00006400000c000b */
[----:B01----:R-:W-:Y:S01]  /*33740*/  ENDCOLLECTIVE ;  /* 0x000000000000791b */ /* 0x003fe20003800000 */
.L_x_2495:
        /* <DEDUP_REMOVED lines=12> */
.L_x_2496:
[----:B------:R-:W-:Y:S02]  /*33810*/  IMAD.MOV.U32 R13, RZ, RZ, R8 ;  /* 0x000000ffff0d7224 */ /* 0x000fe400078e0008 */
[----:B------:R-:W-:Y:S02]  /*33820*/  IMAD.MOV.U32 R12, RZ, RZ, 0x2 ;  /* 0x00000002ff0c7424 */ /* 0x000fe400078e00ff */
[----:B------:R-:W-:-:S07]  /*33830*/  IMAD.MOV.U32 R2, RZ, RZ, R14 ;  /* 0x000000ffff027224 */ /* 0x000fce00078e000e */
[----:B------:R-:W-:Y:S05]  /*33840*/  WARPSYNC.COLLECTIVE R15, `(.L_x_2497) ;  /* 0x000000000f087348 */ /* 0x000fea0003c00000 */
[----:B------:R0:W1:Y:S02]  /*33850*/  SHFL.IDX P6, R14, R13, R12, R11 ;  /* 0x0000000c0d0e7389 */ /* 0x00006400000c000b */
[----:B01----:R-:W-:Y:S01]  /*33860*/  ENDCOLLECTIVE ;  /* 0x000000000000791b */ /* 0x003fe20003800000 */
.L_x_2497:
        /* <DEDUP_REMOVED lines=12> */
.L_x_2498:
[----:B------:R-:W-:Y:S02]  /*33930*/  IMAD.MOV.U32 R13, RZ, RZ, R8 ;  /* 0x000000ffff0d7224 */ /* 0x000fe400078e0008 */
[----:B------:R-:W-:Y:S02]  /*33940*/  IMAD.MOV.U32 R12, RZ, RZ, 0x3 ;  /* 0x00000003ff0c7424 */ /* 0x000fe400078e00ff */
[----:B------:R-:W-:-:S07]  /*33950*/  IMAD.MOV.U32 R2, RZ, RZ, R14 ;  /* 0x000000ffff027224 */ /* 0x000fce00078e000e */
[----:B------:R-:W-:Y:S05]  /*33960*/  WARPSYNC.COLLECTIVE R15, `(.L_x_2499) ;  /* 0x000000000f087348 */ /* 0x000fea0003c00000 */
[----:B------:R0:W1:Y:S02]  /*33970*/  SHFL.IDX P6, R14, R13, R12, R11 ;  /* 0x0000000c0d0e7389 */ /* 0x00006400000c000b */
[----:B01----:R-:W-:Y:S01]  /*33980*/  ENDCOLLECTIVE ;  /* 0x000000000000791b */ /* 0x003fe20003800000 */
.L_x_2499:
        /* <DEDUP_REMOVED lines=12> */
.L_x_2500:
[----:B------:R-:W-:Y:S01]  /*33a50*/  IMAD.MOV.U32 R2, RZ, RZ, R14 ;  /* 0x000000ffff027224 */ /* 0x000fe200078e000e */
[----:B------:R-:W-:Y:S06]  /*33a60*/  BRA `(.L_x_2501) ;  /* 0xffffff5000d47947 */ /* 0x000fec000383ffff */
.L_x_2140:
[----:B0-----:R0:W1:Y:S02]  /*33a70*/  SYNCS.PHASECHK.TRANS64.TRYWAIT P2, [R3+URZ+0x28470], R0 ;  /* 0x02847000030075a7 */ /* 0x001064000804017f */
[----:B-1----:R-:W-:Y:S05]  /*33a80*/  @!P2 NANOSLEEP.SYNCS 0x989680 ;  /* 0x009896800000a95d */ /* 0x002fea0003900000 */
[----:B------:R-:W1:Y:S02]  /*33a90*/  @!P2 SYNCS.PHASECHK.TRANS64 P2, [R3+URZ+0x28470], R0 ;  /* 0x028470000300a5a7 */ /* 0x000e64000804007f */
[----:B-1----:R-:W-:Y:S05]  /*33aa0*/  @!P2 BRA `(.L_x_2140) ;  /* 0xfffffffc00f0a947 */ /* 0x002fea000383ffff */
[----:B------:R-:W-:Y:S05]  /*33ab0*/  BRA `(.L_x_2502) ;  /* 0xffffff5400387947 */ /* 0x000fea000383ffff */
.L_x_2142:
[----:B0-----:R0:W1:Y:S02]  /*33ac0*/  SYNCS.PHASECHK.TRANS64.TRYWAIT P2, [R3+URZ+0x28460], R2 ;  /* 0x02846002030075a7 */ /* 0x001064000804017f */
[----:B-1----:R-:W-:Y:S05]  /*33ad0*/  @!P2 NANOSLEEP.SYNCS 0x989680 ;  /* 0x009896800000a95d */ /* 0x002fea0003900000 */
[----:B------:R-:W1:Y:S02]  /*33ae0*/  @!P2 SYNCS.PHASECHK.TRANS64 P2, [R3+URZ+0x28460], R2 ;  /* 0x028460020300a5a7 */ /* 0x000e64000804007f */
[----:B-1----:R-:W-:Y:S05]  /*33af0*/  @!P2 BRA `(.L_x_2142) ;  /* 0xfffffffc00f0a947 */ /* 0x002fea000383ffff */
[----:B------:R-:W-:Y:S05]  /*33b00*/  BRA `(.L_x_2503) ;  /* 0xffffff5400447947 */ /* 0x000fea000383ffff */
.L_x_2150:
[----:B0-----:R0:W1:Y:S02]  /*33b10*/  SYNCS.PHASECHK.TRANS64.TRYWAIT P1, [R0+URZ+0x28470], R3 ;  /* 0x02847003000075a7 */ /* 0x001064000802017f */
[----:B-1----:R-:W-:Y:S05]  /*33b20*/  @!P1 NANOSLEEP.SYNCS 0x989680 ;  /* 0x009896800000995d */ /* 0x002fea0003900000 */
[----:B------:R-:W1:Y:S02]  /*33b30*/  @!P1 SYNCS.PHASECHK.TRANS64 P1, [R0+URZ+0x28470], R3 ;  /* 0x02847003000095a7 */ /* 0x000e64000802007f */
[----:B-1----:R-:W-:Y:S05]  /*33b40*/  @!P1 BRA `(.L_x_2150) ;  /* 0xfffffffc00f09947 */ /* 0x002fea000383ffff */
[----:B------:R-:W-:Y:S05]  /*33b50*/  BRA `(.L_x_2504) ;  /* 0xffffff5c00247947 */ /* 0x000fea000383ffff */
.L_x_2152:
[----:B0-----:R0:W1:Y:S02]  /*33b60*/  SYNCS.PHASECHK.TRANS64.TRYWAIT P1, [R0+URZ+0x28460], R3 ;  /* 0x02846003000075a7 */ /* 0x001064000802017f */
[----:B-1----:R-:W-:Y:S05]  /*33b70*/  @!P1 NANOSLEEP.SYNCS 0x989680 ;  /* 0x009896800000995d */ /* 0x002fea0003900000 */
[----:B------:R-:W1:Y:S02]  /*33b80*/  @!P1 SYNCS.PHASECHK.TRANS64 P1, [R0+URZ+0x28460], R3 ;  /* 0x02846003000095a7 */ /* 0x000e64000802007f */
[----:B-1----:R-:W-:Y:S05]  /*33b90*/  @!P1 BRA `(.L_x_2152) ;  /* 0xfffffffc00f09947 */ /* 0x002fea000383ffff */
[----:B------:R-:W-:Y:S05]  /*33ba0*/  BRA `(.L_x_2505) ;  /* 0xffffff5c002c7947 */ /* 0x000fea000383ffff */
.L_x_2157:
[----:B------:R-:W-:Y:S01]  /*33bb0*/  BSSY B0, `(.L_x_2506) ;  /* 0x0000008000007945 */ /* 0x000fe20003800000 */
[----:B------:R-:W-:Y:S01]  /*33bc0*/  IMAD.MOV.U32 R13, RZ, RZ, R16 ;  /* 0x000000ffff0d7224 */ /* 0x000fe200078e0010 */
[----:B------:R-:W-:Y:S01]  /*33bd0*/  MOV R11, 0x1f ;  /* 0x0000001f000b7802 */ /* 0x000fe20000000f00 */
[----:B0-----:R-:W-:Y:S02]  /*33be0*/  IMAD.MOV.U32 R12, RZ, RZ, RZ ;  /* 0x000000ffff0c7224 */ /* 0x001fe400078e00ff */
[----:B------:R-:W-:-:S07]  /*33bf0*/  IMAD.MOV.U32 R15, RZ, RZ, -0x1 ;  /* 0xffffffffff0f7424 */ /* 0x000fce00078e00ff */
[----:B-1----:R-:W-:Y:S05]  /*33c00*/  WARPSYNC.COLLECTIVE R15, `(.L_x_2507) ;  /* 0x000000000f087348 */ /* 0x002fea0003c00000 */
[----:B------:R0:W2:Y:S02]  /*33c10*/  SHFL.IDX P6, R14, R13, R12, R11 ;  /* 0x0000000c0d0e7389 */ /* 0x0000a400000c000b */
[----:B012---:R-:W-:Y:S01]  /*33c20*/  ENDCOLLECTIVE ;  /* 0x000000000000791b */ /* 0x007fe20003800000 */
.L_x_2507:
[----:B------:R-:W-:Y:S05]  /*33c30*/  BSYNC B0 ;  /* 0x0000000000007941 */ /* 0x000fea0003800000 */
.L_x_2506:
[----:B------:R-:W-:Y:S02]  /*33c40*/  IMAD.MOV.U32 R13, RZ, RZ, R16 ;  /* 0x000000ffff0d7224 */ /* 0x000fe400078e0010 */
[----:B------:R-:W-:Y:S02]  /*33c50*/  IMAD.MOV.U32 R12, RZ, RZ, 0x1 ;  /* 0x00000001ff0c7424 */ /* 0x000fe400078e00ff */
[----:B------:R-:W-:Y:S02]  /*33c60*/  IMAD.MOV.U32 R11, RZ, RZ, 0x1f ;  /* 0x0000001fff0b7424 */ /* 0x000fe400078e00ff */
[----:B------:R-:W-:Y:S02]  /*33c70*/  IMAD.MOV.U32 R15, RZ, RZ, -0x1 ;  /* 0xffffffffff0f7424 */ /* 0x000fe400078e00ff */
[----:B------:R-:W-:Y:S02]  /*33c80*/  IMAD.IADD R9, R19, 0x1, R8 ;  /* 0x0000000113097824 */ /* 0x000fe400078e0208 */
[----:B------:R-:W-:-:S07]  /*33c90*/  IMAD.MOV.U32 R0, RZ, RZ, R14 ;  /* 0x000000ffff007224 */ /* 0x000fce00078e000e */
[----:B------:R-:W-:Y:S05]  /*33ca0*/  WARPSYNC.COLLECTIVE R15, `(.L_x_2508) ;  /* 0x000000000f087348 */ /* 0x000fea0003c00000 */
[----:B------:R0:W1:Y:S02]  /*33cb0*/  SHFL.IDX P6, R14, R13, R12, R11 ;  /* 0x0000000c0d0e7389 */ /* 0x00006400000c000b */
[----:B01----:R-:W-:Y:S01]  /*33cc0*/  ENDCOLLECTIVE ;  /* 0x000000000000791b */ /* 0x003fe20003800000 */
.L_x_2508:
[----:B------:R-:W-:Y:S02]  /*33cd0*/  ULDC UR4, c[0x0][0xc3c] ;  /* 0x00030f0000047ab9 */ /* 0x000fe40000000800 */
[----:B------:R-:W-:-:S13]  /*33ce0*/  ISETP.GE.OR P1, PT, R9, UR4, !P0 ;  /* 0x0000000409007c0c */ /* 0x000fda000c726670 */
[----:B------:R-:W0:Y:S08]  /*33cf0*/  @!P1 LDC.64 R2, c[0x0][0xc80] ;  /* 0x00032000ff029b82 */ /* 0x000e300000000a00 */
[----:B------:R-:W1:Y:S01]  /*33d00*/  @!P1 LDC.64 R4, c[0x0][0xc78] ;  /* 0x00031e00ff049b82 */ /* 0x000e620000000a00 */
[----:B------:R-:W-:Y:S01]  /*33d10*/  CS2R R16, SRZ ;  /* 0x0000000000107805 */ /* 0x000fe2000001ff00 */
[----:B------:R-:W-:-:S02]  /*33d20*/  IMAD.MOV.U32 R11, RZ, RZ, RZ ;  /* 0x000000ffff0b7224 */ /* 0x000fc400078e00ff */
[----:B------:R-:W-:Y:S02]  /*33d30*/  IMAD.MOV.U32 R6, RZ, RZ, R14 ;  /* 0x000000ffff067224 */ /* 0x000fe400078e000e */
[----:B0-----:R-:W-:-:S05]  /*33d40*/  @!P1 IMAD.WIDE R2, R9, 0x4, R2 ;  /* 0x0000000409029825 */ /* 0x001fca00078e0202 */
[----:B------:R1:W2:Y:S02]  /*33d50*/  @!P1 LDG.E R7, desc[UR36][R2.64] ;  /* 0x0000002402079981 */ /* 0x0002a4000c1e1900 */
[----:B-1----:R-:W-:-:S05]  /*33d60*/  @!P1 IMAD.WIDE R2, R9, 0x4, R4 ;  /* 0x0000000409029825 */ /* 0x002fca00078e0204 */
[----:B------:R-:W3:Y:S01]  /*33d70*/  @!P1 LDG.E R4, desc[UR36][R2.64] ;  /* 0x0000002402049981 */ /* 0x000ee2000c1e1900 */
[----:B------:R-:W-:Y:S01]  /*33d80*/  IMAD.MOV.U32 R5, RZ, RZ, RZ ;  /* 0x000000ffff057224 */ /* 0x000fe200078e00ff */
[C---:B------:R-:W-:Y:S02]  /*33d90*/  ISETP.GE.U32.AND P2, PT, R8.reuse, 0x2, PT ;  /* 0x000000020800780c */ /* 0x040fe40003f46070 */
[C---:B------:R-:W-:Y:S02]  /*33da0*/  ISETP.GE.U32.AND P3, PT, R8.reuse, 0x4, PT ;  /* 0x000000040800780c */ /* 0x040fe40003f66070 */
[C---:B------:R-:W-:Y:S02]  /*33db0*/  ISETP.GE.U32.AND P4, PT, R8.reuse, 0x8, PT ;  /* 0x000000080800780c */ /* 0x040fe40003f86070 */
[C---:B------:R-:W-:Y:S01]  /*33dc0*/  ISETP.GE.U32.AND P5, PT, R8.reuse, 0x10, PT ;  /* 0x000000100800780c */ /* 0x040fe20003fa6070 */
[----:B--2---:R-:W-:Y:S02]  /*33dd0*/  @!P1 IMAD.MOV.U32 R17, RZ, RZ, R7 ;  /* 0x000000ffff119224 */ /* 0x004fe400078e0007 */
[----:B---3--:R-:W-:Y:S01]  /*33de0*/  @!P1 IMAD.MOV.U32 R5, RZ, RZ, R4 ;  /* 0x000000ffff059224 */ /* 0x008fe200078e0004 */
[----:B------:R-:W-:-:S03]  /*33df0*/  ISETP.NE.AND P1, PT, R8, RZ, PT ;  /* 0x000000ff0800720c */ /* 0x000fc60003f25270 */
[----:B------:R-:W-:-:S10]  /*33e00*/  IMAD R13, R5, R17, RZ ;  /* 0x00000011050d7224 */ /* 0x000fd400078e02ff */
[----:B------:R-:W-:Y:S05]  /*33e10*/  WARPSYNC.COLLECTIVE R15, `(.L_x_2509) ;  /* 0x000000000f087348 */ /* 0x000fea0003c00000 */
[----:B------:R0:W1:Y:S02]  /*33e20*/  SHFL.UP P6, R14, R13, R12, R11 ;  /* 0x0400000c0d0e7389 */ /* 0x00006400000c000b */
[----:B01----:R-:W-:Y:S01]  /*33e30*/  ENDCOLLECTIVE ;  /* 0x000000000000791b */ /* 0x003fe20003800000 */
.L_x_2509:
[----:B------:R-:W-:Y:S01]  /*33e40*/  IMAD.MOV.U32 R12, RZ, RZ, 0x2 ;  /* 0x00000002ff0c7424 */ /* 0x000fe200078e00ff */
[----:B------:R-:W-:-:S05]  /*33e50*/  SEL R4, R14, RZ, P1 ;  /* 0x000000ff0e047207 */ /* 0x000fca0000800000 */
[----:B------:R-:W-:-:S04]  /*33e60*/  IMAD.IADD R4, R13, 0x1, R4 ;  /* 0x000000010d047824 */ /* 0x000fc800078e0204 */
[----:B------:R-:W-:-:S07]  /*33e70*/  IMAD.MOV.U32 R13, RZ, RZ, R4 ;  /* 0x000000ffff0d7224 */ /* 0x000fce00078e0004 */
[----:B------:R-:W-:Y:S05]  /*33e80*/  WARPSYNC.COLLECTIVE R15, `(.L_x_2510) ;  /* 0x000000000f087348 */ /* 0x000fea0003c00000 */
[----:B------:R0:W1:Y:S02]  /*33e90*/  SHFL.UP P6, R14, R13, R12, R11 ;  /* 0x0400000c0d0e7389 */ /* 0x00006400000c000b */
[----:B01----:R-:W-:Y:S01]  /*33ea0*/  ENDCOLLECTIVE ;  /* 0x000000000000791b */ /* 0x003fe20003800000 */
.L_x_2510:
[----:B------:R-:W-:Y:S01]  /*33eb0*/  IMAD.MOV.U32 R12, RZ, RZ, 0x4 ;  /* 0x00000004ff0c7424 */ /* 0x000fe200078e00ff */
[----:B------:R-:W-:-:S05]  /*33ec0*/  SEL R3, R14, RZ, P2 ;  /* 0x000000ff0e037207 */ /* 0x000fca0001000000 */
[----:B------:R-:W-:-:S04]  /*33ed0*/  IMAD.IADD R2, R4, 0x1, R3 ;  /* 0x0000000104027824 */ /* 0x000fc800078e0203 */
[----:B------:R-:W-:-:S07]  /*33ee0*/  IMAD.MOV.U32 R13, RZ, RZ, R2 ;  /* 0x000000ffff0d7224 */ /* 0x000fce00078e0002 */
[----:B------:R-:W-:Y:S05]  /*33ef0*/  WARPSYNC.COLLECTIVE R15, `(.L_x_2511) ;  /* 0x000000000f087348 */ /* 0x000fea0003c00000 */
[----:B------:R0:W1:Y:S02]  /*33f00*/  SHFL.UP P6, R14, R13, R12, R11 ;  /* 0x0400000c0d0e7389 */ /* 0x00006400000c000b */
[----:B01----:R-:W-:Y:S01]  /*33f10*/  ENDCOLLECTIVE ;  /* 0x000000000000791b */ /* 0x003fe20003800000 */
.L_x_2511:
[----:B------:R-:W-:Y:S01]  /*33f20*/  IMAD.MOV.U32 R12, RZ, RZ, 0x8 ;  /* 0x00000008ff0c7424 */ /* 0x000fe200078e00ff */
[----:B------:R-:W-:-:S05]  /*33f30*/  SEL R3, R14, RZ, P3 ;  /* 0x000000ff0e037207 */ /* 0x000fca0001800000 */
[----:B------:R-:W-:-:S04]  /*33f40*/  IMAD.IADD R3, R2, 0x1, R3 ;  /* 0x0000000102037824 */ /* 0x000fc800078e0203 */
[----:B------:R-:W-:-:S07]  /*33f50*/  IMAD.MOV.U32 R13, RZ, RZ, R3 ;  /* 0x000000ffff0d7224 */ /* 0x000fce00078e0003 */
[----:B------:R-:W-:Y:S05]  /*33f60*/  WARPSYNC.COLLECTIVE R15, `(.L_x_2512) ;  /* 0x000000000f087348 */ /* 0x000fea0003c00000 */
[----:B------:R0:W1:Y:S02]  /*33f70*/  SHFL.UP P6, R14, R13, R12, R11 ;  /* 0x0400000c0d0e7389 */ /* 0x00006400000c000b */
[----:B01----:R-:W-:Y:S01]  /*33f80*/  ENDCOLLECTIVE ;  /* 0x000000000000791b */ /* 0x003fe20003800000 */
.L_x_2512:
[----:B------:R-:W-:Y:S01]  /*33f90*/  IMAD.MOV.U32 R12, RZ, RZ, 0x10 ;  /* 0x00000010ff0c7424 */ /* 0x000fe200078e00ff */
[----:B------:R-:W-:-:S05]  /*33fa0*/  SEL R4, R14, RZ, P4 ;  /* 0x000000ff0e047207 */ /* 0x000fca0002000000 */
[----:B------:R-:W-:-:S05]  /*33fb0*/  IMAD.IADD R4, R3, 0x1, R4 ;  /* 0x0000000103047824 */ /* 0x000fca00078e0204 */
[----:B------:R-:W-:-:S07]  /*33fc0*/  MOV R13, R4 ;  /* 0x00000004000d7202 */ /* 0x000fce0000000f00 */
[----:B------:R-:W-:Y:S05]  /*33fd0*/  WARPSYNC.COLLECTIVE R15, `(.L_x_2513) ;  /* 0x000000000f087348 */ /* 0x000fea0003c00000 */
[----:B------:R0:W1:Y:S02]  /*33fe0*/  SHFL.UP P6, R14, R13, R12, R11 ;  /* 0x0400000c0d0e7389 */ /* 0x00006400000c000b */
[----:B01----:R-:W-:Y:S01]  /*33ff0*/  ENDCOLLECTIVE ;  /* 0x000000000000791b */ /* 0x003fe20003800000 */
.L_x_2513:
        /* <DEDUP_REMOVED lines=8> */
.L_x_2514:
[----:B------:R-:W-:Y:S05]  /*34080*/  BRA `(.L_x_2515) ;  /* 0xffffff60005c7947 */ /* 0x000fea000383ffff */
.L_x_2160:
[----:B------:R-:W-:Y:S01]  /*34090*/  BSSY B0, `(.L_x_2516) ;  /* 0x0000007000007945 */ /* 0x000fe20003800000 */
[----:B0-----:R-:W-:Y:S02]  /*340a0*/  IMAD.MOV.U32 R12, RZ, RZ, 0x1 ;  /* 0x00000001ff0c7424 */ /* 0x001fe400078e00ff */
[----:B------:R-:W-:Y:S02]  /*340b0*/  IMAD.MOV.U32 R11, RZ, RZ, RZ ;  /* 0x000000ffff0b7224 */ /* 0x000fe400078e00ff */
[----:B------:R-:W-:-:S07]  /*340c0*/  IMAD.MOV.U32 R15, RZ, RZ, -0x1 ;  /* 0xffffffffff0f7424 */ /* 0x000fce00078e00ff */
[----:B------:R-:W-:Y:S05]  /*340d0*/  WARPSYNC.COLLECTIVE R15, `(.L_x_2517) ;  /* 0x000000000f087348 */ /* 0x000fea0003c00000 */
[----:B------:R0:W1:Y:S02]  /*340e0*/  SHFL.UP P6, R14, R13, R12, R11 ;  /* 0x0400000c0d0e7389 */ /* 0x00006400000c000b */
[----:B01----:R-:W-:Y:S01]  /*340f0*/  ENDCOLLECTIVE ;  /* 0x000000000000791b */ /* 0x003fe20003800000 */
.L_x_2517:
[----:B------:R-:W-:Y:S05]  /*34100*/  BSYNC B0 ;  /* 0x0000000000007941 */ /* 0x000fea0003800000 */
.L_x_2516:
[----:B------:R-:W-:Y:S01]  /*34110*/  SEL R14, R14, RZ, P1 ;  /* 0x000000ff0e0e7207 */ /* 0x000fe20000800000 */
[----:B------:R-:W-:Y:S02]  /*34120*/  IMAD.MOV.U32 R12, RZ, RZ, 0x2 ;  /* 0x00000002ff0c7424 */ /* 0x000fe400078e00ff */
[----:B------:R-:W-:Y:S02]  /*34130*/  IMAD.MOV.U32 R11, RZ, RZ, RZ ;  /* 0x000000ffff0b7224 */ /* 0x000fe400078e00ff */
[----:B------:R-:W-:Y:S02]  /*34140*/  IMAD.IADD R13, R13, 0x1, R14 ;  /* 0x000000010d0d7824 */ /* 0x000fe400078e020e */
[----:B------:R-:W-:-:S07]  /*34150*/  IMAD.MOV.U32 R15, RZ, RZ, -0x1 ;  /* 0xffffffffff0f7424 */ /* 0x000fce00078e00ff */
[----:B------:R-:W-:Y:S05]  /*34160*/  WARPSYNC.COLLECTIVE R15, `(.L_x_2518) ;  /* 0x000000000f087348 */ /* 0x000fea0003c00000 */
[----:B------:R0:W1:Y:S02]  /*34170*/  SHFL.UP P6, R14, R13, R12, R11 ;  /* 0x0400000c0d0e7389 */ /* 0x00006400000c000b */
[----:B01----:R-:W-:Y:S01]  /*34180*/  ENDCOLLECTIVE ;  /* 0x000000000000791b */ /* 0x003fe20003800000 */
.L_x_2518:
[----:B------:R-:W-:Y:S01]  /*34190*/  IMAD.MOV.U32 R12, RZ, RZ, 0x4 ;  /* 0x00000004ff0c7424 */ /* 0x000fe200078e00ff */
[----:B------:R-:W-:-:S05]  /*341a0*/  SEL R2, R14, RZ, P2 ;  /* 0x000000ff0e027207 */ /* 0x000fca0001000000 */
[----:B------:R-:W-:-:S04]  /*341b0*/  IMAD.IADD R2, R13, 0x1, R2 ;  /* 0x000000010d027824 */ /* 0x000fc800078e0202 */
[----:B------:R-:W-:-:S07]  /*341c0*/  IMAD.MOV.U32 R13, RZ, RZ, R2 ;  /* 0x000000ffff0d7224 */ /* 0x000fce00078e0002 */
[----:B------:R-:W-:Y:S05]  /*341d0*/  WARPSYNC.COLLECTIVE R15, `(.L_x_2519) ;  /* 0x000000000f087348 */ /* 0x000fea0003c00000 */
[----:B------:R0:W1:Y:S02]  /*341e0*/  SHFL.UP P6, R14, R13, R12, R11 ;  /* 0x0400000c0d0e7389 */ /* 0x00006400000c000b */
[----:B01----:R-:W-:Y:S01]  /*341f0*/  ENDCOLLECTIVE ;  /* 0x000000000000791b */ /* 0x003fe20003800000 */
.L_x_2519:
[----:B------:R-:W-:Y:S01]  /*34200*/  IMAD.MOV.U32 R12, RZ, RZ, 0x8 ;  /* 0x00000008ff0c7424 */ /* 0x000fe200078e00ff */
[----:B------:R-:W-:-:S05]  /*34210*/  SEL R3, R14, RZ, P3 ;  /* 0x000000ff0e037207 */ /* 0x000fca0001800000 */
[----:B------:R-:W-:-:S04]  /*34220*/  IMAD.IADD R3, R2, 0x1, R3 ;  /* 0x0000000102037824 */ /* 0x000fc800078e0203 */
[----:B------:R-:W-:-:S07]  /*34230*/  IMAD.MOV.U32 R13, RZ, RZ, R3 ;  /* 0x000000ffff0d7224 */ /* 0x000fce00078e0003 */
[----:B------:R-:W-:Y:S05]  /*34240*/  WARPSYNC.COLLECTIVE R15, `(.L_x_2520) ;  /* 0x000000000f087348 */ /* 0x000fea0003c00000 */
[----:B------:R0:W1:Y:S02]  /*34250*/  SHFL.UP P6, R14, R13, R12, R11 ;  /* 0x0400000c0d0e7389 */ /* 0x00006400000c000b */
[----:B01----:R-:W-:Y:S01]  /*34260*/  ENDCOLLECTIVE ;  /* 0x000000000000791b */ /* 0x003fe20003800000 */
.L_x_2520:
[----:B------:R-:W-:Y:S01]  /*34270*/  IMAD.MOV.U32 R12, RZ, RZ, 0x10 ;  /* 0x00000010ff0c7424 */ /* 0x000fe200078e00ff */
[----:B------:R-:W-:-:S05]  /*34280*/  SEL R4, R14, RZ, P4 ;  /* 0x000000ff0e047207 */ /* 0x000fca0002000000 */
[----:B------:R-:W-:-:S04]  /*34290*/  IMAD.IADD R4, R3, 0x1, R4 ;  /* 0x0000000103047824 */ /* 0x000fc800078e0204 */
[----:B------:R-:W-:-:S07]  /*342a0*/  IMAD.MOV.U32 R13, RZ, RZ, R4 ;  /* 0x000000ffff0d7224 */ /* 0x000fce00078e0004 */
[----:B------:R-:W-:Y:S05]  /*342b0*/  WARPSYNC.COLLECTIVE R15, `(.L_x_2521) ;  /* 0x000000000f087348 */ /* 0x000fea0003c00000 */
[----:B------:R0:W1:Y:S02]  /*342c0*/  SHFL.UP P6, R14, R13, R12, R11 ;  /* 0x0400000c0d0e7389 */ /* 0x00006400000c000b */
[----:B01----:R-:W-:Y:S01]  /*342d0*/  ENDCOLLECTIVE ;  /* 0x000000000000791b */ /* 0x003fe20003800000 */
.L_x_2521:
[----:B------:R-:W-:Y:S02]  /*342e0*/  IMAD.MOV.U32 R12, RZ, RZ, 0x1f ;  /* 0x0000001fff0c7424 */ /* 0x000fe400078e00ff */
[----:B------:R-:W-:Y:S01]  /*342f0*/  IMAD.MOV.U32 R11, RZ, RZ, 0x1f ;  /* 0x0000001fff0b7424 */ /* 0x000fe200078e00ff */
[----:B------:R-:W-:-:S05]  /*34300*/  SEL R3, R14, RZ, P5 ;  /* 0x000000ff0e037207 */ /* 0x000fca0002800000 */
[----:B------:R-:W-:-:S05]  /*34310*/  IMAD.IADD R2, R4, 0x1, R3 ;  /* 0x0000000104027824 */ /* 0x000fca00078e0203 */
[----:B------:R-:W-:-:S07]  /*34320*/  MOV R13, R2 ;  /* 0x00000002000d7202 */ /* 0x000fce0000000f00 */
[----:B------:R-:W-:Y:S05]  /*34330*/  WARPSYNC.COLLECTIVE R15, `(.L_x_2522) ;  /* 0x000000000f087348 */ /* 0x000fea0003c00000 */
[----:B------:R0:W1:Y:S02]  /*34340*/  SHFL.IDX P6, R14, R13, R12, R11 ;  /* 0x0000000c0d0e7389 */ /* 0x00006400000c000b */
[----:B01----:R-:W-:Y:S01]  /*34350*/  ENDCOLLECTIVE ;  /* 0x000000000000791b */ /* 0x003fe20003800000 */
.L_x_2522:
[----:B------:R-:W-:Y:S05]  /*34360*/  BRA `(.L_x_2523) ;  /* 0xffffff6000487947 */ /* 0x000fea000383ffff */
.L_x_2162:
[----:B------:R-:W-:Y:S01]  /*34370*/  BSSY B0, `(.L_x_2524) ;  /* 0x0000006000007945 */ /* 0x000fe20003800000 */
[----:B------:R-:W-:Y:S01]  /*34380*/  PLOP3.LUT P6, PT, P6, PT, PT, 0x8, 0x0 ;  /* 0x000000000000781c */ /* 0x000fe200037ce170 */
[----:B------:R-:W-:-:S12]  /*34390*/  IMAD.MOV.U32 R15, RZ, RZ, -0x1 ;  /* 0xffffffffff0f7424 */ /* 0x000fd800078e00ff */
[----:B01----:R-:W-:Y:S05]  /*343a0*/  WARPSYNC.COLLECTIVE R15, `(.L_x_2525) ;  /* 0x000000000f087348 */ /* 0x003fea0003c00000 */
[----:B------:R-:W-:Y:S01]  /*343b0*/  VOTE.ANY R14, PT, P6 ;  /* 0x00000000000e7806 */ /* 0x000fe200030e0100 */
[----:B01----:R-:W-:Y:S06]  /*343c0*/  ENDCOLLECTIVE ;  /* 0x000000000000791b */ /* 0x003fec0003800000 */
.L_x_2525:
[----:B------:R-:W-:Y:S05]  /*343d0*/  BSYNC B0 ;  /* 0x0000000000007941 */ /* 0x000fea0003800000 */
.L_x_2524:
[----:B------:R-:W-:Y:S02]  /*343e0*/  IMAD.MOV.U32 R3, RZ, RZ, R14 ;  /* 0x000000ffff037224 */ /* 0x000fe400078e000e */
[----:B------:R-:W-:Y:S02]  /*343f0*/  IMAD.MOV.U32 R13, RZ, RZ, R17 ;  /* 0x000000ffff0d7224 */ /* 0x000fe400078e0011 */
[----:B------:R-:W0:Y:S01]  /*34400*/  POPC R7, R3 ;  /* 0x0000000300077309 */ /* 0x000e220000000000 */
[----:B------:R-:W-:Y:S02]  /*34410*/  IMAD.MOV.U32 R11, RZ, RZ, 0x1f ;  /* 0x0000001fff0b7424 */ /* 0x000fe400078e00ff */
[----:B------:R-:W-:Y:S02]  /*34420*/  IMAD.MOV.U32 R15, RZ, RZ, -0x1 ;  /* 0xffffffffff0f7424 */ /* 0x000fe400078e00ff */
[----:B0-----:R-:W-:Y:S02]  /*34430*/  IMAD.MOV.U32 R12, RZ, RZ, R7 ;  /* 0x000000ffff0c7224 */ /* 0x001fe400078e0007 */
[----:B------:R-:W-:-:S07]  /*34440*/  IMAD.IADD R19, R7, 0x1, R19 ;  /* 0x0000000107137824 */ /* 0x000fce00078e0213 */
[----:B------:R-:W-:Y:S05]  /*34450*/  WARPSYNC.COLLECTIVE R15, `(.L_x_2526) ;  /* 0x000000000f087348 */ /* 0x000fea0003c00000 */
[----:B------:R0:W1:Y:S02]  /*34460*/  SHFL.IDX P6, R14, R13, R12, R11 ;  /* 0x0000000c0d0e7389 */ /* 0x00006400000c000b */
[----:B01----:R-:W-:Y:S01]  /*34470*/  ENDCOLLECTIVE ;  /* 0x000000000000791b */ /* 0x003fe20003800000 */
.L_x_2526:
[----:B------:R-:W-:Y:S02]  /*34480*/  IMAD.MOV.U32 R13, RZ, RZ, R5 ;  /* 0x000000ffff0d7224 */ /* 0x000fe400078e0005 */
[----:B------:R-:W-:-:S07]  /*34490*/  IMAD.MOV.U32 R17, RZ, RZ, R14 ;  /* 0x000000ffff117224 */ /* 0x000fce00078e000e */
[----:B------:R-:W-:Y:S05]  /*344a0*/  WARPSYNC.COLLECTIVE R15, `(.L_x_2527) ;  /* 0x000000000f087348 */ /* 0x000fea0003c00000 */
[----:B------:R0:W1:Y:S02]  /*344b0*/  SHFL.IDX P6, R14, R13, R12, R11 ;  /* 0x0000000c0d0e7389 */ /* 0x00006400000c000b */
[----:B01----:R-:W-:Y:S01]  /*344c0*/  ENDCOLLECTIVE ;  /* 0x000000000000791b */ /* 0x003fe20003800000 */
.L_x_2527:
[----:B------:R-:W-:Y:S01]  /*344d0*/  IMAD.MOV.U32 R5, RZ, RZ, R14 ;  /* 0x000000ffff057224 */ /* 0x000fe200078e000e */
[----:B------:R-:W-:Y:S06]  /*344e0*/  BRA `(.L_x_2528) ;  /* 0xffffff6000287947 */ /* 0x000fec000383ffff */
.L_x_2164:
[----:B------:R-:W-:Y:S01]  /*344f0*/  BSSY B0, `(.L_x_2529) ;  /* 0x0000007000007945 */ /* 0x000fe20003800000 */
[----:B------:R-:W-:Y:S02]  /*34500*/  IMAD.MOV.U32 R13, RZ, RZ, R2 ;  /* 0x000000ffff0d7224 */ /* 0x000fe400078e0002 */
[----:B------:R-:W-:Y:S02]  /*34510*/  IMAD.MOV.U32 R11, RZ, RZ, 0x1f ;  /* 0x0000001fff0b7424 */ /* 0x000fe400078e00ff */
[----:B------:R-:W-:-:S07]  /*34520*/  IMAD.MOV.U32 R15, RZ, RZ, -0x1 ;  /* 0xffffffffff0f7424 */ /* 0x000fce00078e00ff */
[----:B-1234-:R-:W-:Y:S05]  /*34530*/  WARPSYNC.COLLECTIVE R15, `(.L_x_2530) ;  /* 0x000000000f087348 */ /* 0x01efea0003c00000 */
[----:B------:R0:W0:Y:S02]  /*34540*/  SHFL.IDX P6, R14, R13, R12, R11 ;  /* 0x0000000c0d0e7389 */ /* 0x00002400000c000b */
[----:B01234-:R-:W-:Y:S01]  /*34550*/  ENDCOLLECTIVE ;  /* 0x000000000000791b */ /* 0x01ffe20003800000 */
.L_x_2530:
[----:B------:R-:W-:Y:S05]  /*34560*/  BSYNC B0 ;  /* 0x0000000000007941 */ /* 0x000fea0003800000 */
.L_x_2529:
[----:B------:R-:W-:Y:S01]  /*34570*/  IMAD.MOV.U32 R16, RZ, RZ, R14 ;  /* 0x000000ffff107224 */ /* 0x000fe200078e000e */
[----:B------:R-:W-:Y:S06]  /*34580*/  BRA `(.L_x_2163) ;  /* 0xffffff6000187947 */ /* 0x000fec000383ffff */
.L_x_2170:
[----:B0-----:R0:W2:Y:S02]  /*34590*/  SYNCS.PHASECHK.TRANS64.TRYWAIT P0, [R4+URZ+0x28420], R0 ;  /* 0x02842000040075a7 */ /* 0x0010a4000800017f */
[----:B--2---:R-:W-:Y:S05]  /*345a0*/  @!P0 NANOSLEEP.SYNCS 0x989680 ;  /* 0x009896800000895d */ /* 0x004fea0003900000 */
[----:B------:R-:W2:Y:S02]  /*345b0*/  @!P0 SYNCS.PHASECHK.TRANS64 P0, [R4+URZ+0x28420], R0 ;  /* 0x02842000040085a7 */ /* 0x000ea4000800007f */
[----:B--2---:R-:W-:Y:S05]  /*345c0*/  @!P0 BRA `(.L_x_2170) ;  /* 0xfffffffc00f08947 */ /* 0x004fea000383ffff */
[----:B------:R-:W-:Y:S05]  /*345d0*/  BRA `(.L_x_2531) ;  /* 0xffffff6800707947 */ /* 0x000fea000383ffff */
.L_x_2171:
[----:B------:R-:W2:Y:S01]  /*345e0*/  S2R R2, SR_TID.X ;  /* 0x0000000000027919 */ /* 0x000ea20000002100 */
[----:B------:R-:W-:Y:S01]  /*345f0*/  BSSY B0, `(.L_x_2532) ;  /* 0x000000a000007945 */ /* 0x000fe20003800000 */
[----:B------:R-:W-:Y:S02]  /*34600*/  IMAD.MOV.U32 R12, RZ, RZ, RZ ;  /* 0x000000ffff0c7224 */ /* 0x000fe400078e00ff */
[----:B------:R-:W-:Y:S02]  /*34610*/  IMAD.MOV.U32 R11, RZ, RZ, 0x1f ;  /* 0x0000001fff0b7424 */ /* 0x000fe400078e00ff */
[----:B------:R-:W-:Y:S01]  /*34620*/  IMAD.MOV.U32 R15, RZ, RZ, -0x1 ;  /* 0xffffffffff0f7424 */ /* 0x000fe200078e00ff */
[----:B--2---:R-:W-:-:S04]  /*34630*/  SHF.R.U32.HI R2, RZ, 0x5, R2 ;  /* 0x00000005ff027819 */ /* 0x004fc80000011602 */
[----:B------:R-:W-:-:S05]  /*34640*/  LOP3.LUT R2, R2, 0x3, RZ, 0xc0, !PT ;  /* 0x0000000302027812 */ /* 0x000fca00078ec0ff */
[----:B------:R-:W-:-:S07]  /*34650*/  IMAD.MOV.U32 R13, RZ, RZ, R2 ;  /* 0x000000ffff0d7224 */ /* 0x000fce00078e0002 */
[----:B01-3--:R-:W-:Y:S05]  /*34660*/  WARPSYNC.COLLECTIVE R15, `(.L_x_2533) ;  /* 0x000000000f087348 */ /* 0x00bfea0003c00000 */
[----:B------:R2:W4:Y:S02]  /*34670*/  SHFL.IDX P6, R14, R13, R12, R11 ;  /* 0x0000000c0d0e7389 */ /* 0x00052400000c000b */
[----:B01234-:R-:W-:Y:S01]  /*34680*/  ENDCOLLECTIVE ;  /* 0x000000000000791b */ /* 0x01ffe20003800000 */
.L_x_2533:
[----:B------:R-:W-:Y:S05]  /*34690*/  BSYNC B0 ;  /* 0x0000000000007941 */ /* 0x000fea0003800000 */
.L_x_2532:
[----:B------:R-:W-:Y:S05]  /*346a0*/  BRA `(.L_x_2534) ;  /* 0xffffff6800587947 */ /* 0x000fea000383ffff */
.L_x_2172:
[----:B------:R-:W-:Y:S01]  /*346b0*/  BSSY B0, `(.L_x_2535) ;  /* 0x0000006000007945 */ /* 0x000fe20003800000 */
[----:B------:R-:W-:-:S07]  /*346c0*/  IMAD.MOV.U32 R15, RZ, RZ, -0x1 ;  /* 0xffffffffff0f7424 */ /* 0x000fce00078e00ff */
[----:B01-3--:R-:W-:Y:S05]  /*346d0*/  WARPSYNC.COLLECTIVE R15, `(.L_x_2536) ;  /* 0x000000000f0c7348 */ /* 0x00bfea0003c00000 */
[----:B------:R-:W-:Y:S02]  /*346e0*/  ELECT P6, UR62, PT ;  /* 0x00000000003e782f */ /* 0x000fe400038c0000 */
[----:B------:R-:W-:Y:S01]  /*346f0*/  MOV R14, UR62 ;  /* 0x0000003e000e7c02 */ /* 0x000fe20008000f00 */
[----:B01-3--:R-:W-:Y:S10]  /*34700*/  ENDCOLLECTIVE ;  /* 0x000000000000791b */ /* 0x00bff40003800000 */
.L_x_2536:
[----:B------:R-:W-:Y:S05]  /*34710*/  BSYNC B0 ;  /* 0x0000000000007941 */ /* 0x000fea0003800000 */
.L_x_2535:
[----:B------:R-:W-:Y:S05]  /*34720*/  BRA `(.L_x_2537) ;  /* 0xffffff68004c7947 */ /* 0x000fea000383ffff */
.L_x_2174:
[----:B0-----:R0:W2:Y:S02]  /*34730*/  SYNCS.PHASECHK.TRANS64.TRYWAIT P1, [R5+URZ+0x28440], R0 ;  /* 0x02844000050075a7 */ /* 0x0010a4000802017f */
[----:B--2---:R-:W-:Y:S05]  /*34740*/  @!P1 NANOSLEEP.SYNCS 0x989680 ;  /* 0x009896800000995d */ /* 0x004fea0003900000 */
[----:B------:R-:W2:Y:S02]  /*34750*/  @!P1 SYNCS.PHASECHK.TRANS64 P1, [R5+URZ+0x28440], R0 ;  /* 0x02844000050095a7 */ /* 0x000ea4000802007f */
[----:B--2---:R-:W-:Y:S05]  /*34760*/  @!P1 BRA `(.L_x_2174) ;  /* 0xfffffffc00f09947 */ /* 0x004fea000383ffff */
[----:B------:R-:W-:Y:S05]  /*34770*/  BRA `(.L_x_2538) ;  /* 0xffffff6800747947 */ /* 0x000fea000383ffff */
.L_x_2176:
[----:B--2---:R2:W4:Y:S02]  /*34780*/  SYNCS.PHASECHK.TRANS64.TRYWAIT P1, [R25+URZ+0x28440], R2 ;  /* 0x02844002190075a7 */ /* 0x004524000802017f */
[----:B----4-:R-:W-:Y:S05]  /*34790*/  @!P1 NANOSLEEP.SYNCS 0x989680 ;  /* 0x009896800000995d */ /* 0x010fea0003900000 */
[----:B------:R-:W4:Y:S02]  /*347a0*/  @!P1 SYNCS.PHASECHK.TRANS64 P1, [R25+URZ+0x28440], R2 ;  /* 0x02844002190095a7 */ /* 0x000f24000802007f */
[----:B----4-:R-:W-:Y:S05]  /*347b0*/  @!P1 BRA `(.L_x_2176) ;  /* 0xfffffffc00f09947 */ /* 0x010fea000383ffff */
[----:B------:R-:W-:Y:S05]  /*347c0*/  BRA `(.L_x_2539) ;  /* 0xffffff6800807947 */ /* 0x000fea000383ffff */
.L_x_2178:
[----:B----4-:R4:W0:Y:S02]  /*347d0*/  SYNCS.PHASECHK.TRANS64.TRYWAIT P1, [R5+URZ+0x28460], R0 ;  /* 0x02846000050075a7 */ /* 0x010824000802017f */
[----:B0-----:R-:W-:Y:S05]  /*347e0*/  @!P1 NANOSLEEP.SYNCS 0x989680 ;  /* 0x009896800000995d */ /* 0x001fea0003900000 */
[----:B------:R-:W0:Y:S02]  /*347f0*/  @!P1 SYNCS.PHASECHK.TRANS64 P1, [R5+URZ+0x28460], R0 ;  /* 0x02846000050095a7 */ /* 0x000e24000802007f */
[----:B0-----:R-:W-:Y:S05]  /*34800*/  @!P1 BRA `(.L_x_2178) ;  /* 0xfffffffc00f09947 */ /* 0x001fea000383ffff */
[----:B------:R-:W-:Y:S05]  /*34810*/  BRA `(.L_x_2540) ;  /* 0xffffff68007c7947 */ /* 0x000fea000383ffff */
.L_x_2180:
[----:B------:R0:W0:Y:S02]  /*34820*/  SYNCS.PHASECHK.TRANS64.TRYWAIT P1, [R25+URZ+0x28460], R2 ;  /* 0x02846002190075a7 */ /* 0x000024000802017f */
[----:B0-----:R-:W-:Y:S05]  /*34830*/  @!P1 NANOSLEEP.SYNCS 0x989680 ;  /* 0x009896800000995d */ /* 0x001fea0003900000 */
[----:B------:R-:W0:Y:S02]  /*34840*/  @!P1 SYNCS.PHASECHK.TRANS64 P1, [R25+URZ+0x28460], R2 ;  /* 0x02846002190095a7 */ /* 0x000e24000802007f */
[----:B0-----:R-:W-:Y:S05]  /*34850*/  @!P1 BRA `(.L_x_2180) ;  /* 0xfffffffc00f09947 */ /* 0x001fea000383ffff */
[----:B------:R-:W-:Y:S05]  /*34860*/  BRA `(.L_x_2541) ;  /* 0xffffff6800787947 */ /* 0x000fea000383ffff */
.L_x_2182:
[----:B------:R0:W0:Y:S02]  /*34870*/  SYNCS.PHASECHK.TRANS64.TRYWAIT P1, [R5+URZ+0x28480], R0 ;  /* 0x02848000050075a7 */ /* 0x000024000802017f */
[----:B0-----:R-:W-:Y:S05]  /*34880*/  @!P1 NANOSLEEP.SYNCS 0x989680 ;  /* 0x009896800000995d */ /* 0x001fea0003900000 */
[----:B------:R-:W0:Y:S02]  /*34890*/  @!P1 SYNCS.PHASECHK.TRANS64 P1, [R5+URZ+0x28480], R0 ;  /* 0x02848000050095a7 */ /* 0x000e24000802007f */
[----:B0-----:R-:W-:Y:S05]  /*348a0*/  @!P1 BRA `(.L_x_2182) ;  /* 0xfffffffc00f09947 */ /* 0x001fea000383ffff */
[----:B------:R-:W-:Y:S05]  /*348b0*/  BRA `(.L_x_2542) ;  /* 0xffffff6800747947 */ /* 0x000fea000383ffff */
.L_x_2543:
        /* <DEDUP_REMOVED lines=12> */
.L_x_16271:


//--------------------- .text._ZN7cutlass13device_kernelIN5flash11enable_sm90INS1_16FlashAttnFwdSm90INS1_25CollectiveMainloopFwdSm90ILi2EN4cute5tupleIJNS5_1CILi1EEES8_S8_EEENS6_IJNS7_ILi128EEESA_NS7_ILi256EEEEEELi256ENS_12float_e4m3_tEfNS_4arch4Sm90ELb1ELb0ELb0ELb0ELb1ELb0ELb0ELb1ELb0ELb1ELb1ELb0EEENS1_21CollectiveEpilogueFwdINS6_IJSA_SB_SA_EEES9_NS_10bfloat16_tESF_Li256ELb0ELb1ELb1ELb1EEENS1_19SingleTileSchedulerILb0ELb1ELb1ELi128EEEEEEEEEvNT_6ParamsE --------------------------
	.section	.text._ZN7cutlass13device_kernelIN5flash11enable_sm90INS1_16FlashAttnFwdSm90INS1_25CollectiveMainloopFwdSm90ILi2EN4cute5tupleIJNS5_1CILi1EEES8_S8_EEENS6_IJNS7_ILi128EEESA_NS7_ILi256EEEEEELi256ENS_12float_e4m3_tEfNS_4arch4Sm90ELb1ELb0ELb0ELb0ELb1ELb0ELb0ELb1ELb0ELb1ELb1ELb0EEENS1_21CollectiveEpilogueFwdINS6_IJSA_SB_SA_EEES9_NS_10bfloat16_tESF_Li256ELb0ELb1ELb1ELb1EEENS1_19SingleTileSchedulerILb0ELb1ELb1ELi128EEEEEEEEEvNT_6ParamsE,"ax",@progbits
	.align	128
.text._ZN7cutlass13device_kernelIN5flash11enable_sm90INS1_16FlashAttnFwdSm90INS1_25CollectiveMainloopFwdSm90ILi2EN4cute5tupleIJNS5_1CILi1EEES8_S8_EEENS6_IJNS7_ILi128EEESA_NS7_ILi256EEEEEELi256ENS_12float_e4m3_tEfNS_4arch4Sm90ELb1ELb0ELb0ELb0ELb1ELb0ELb0ELb1ELb0ELb1ELb1ELb0EEENS1_21CollectiveEpilogueFwdINS6_IJSA_SB_SA_EEES9_NS_10bfloat16_tESF_Li256ELb0ELb1ELb1ELb1EEENS1_19SingleTileSchedulerILb0ELb1ELb1ELi128EEEEEEEEEvNT_6ParamsE:
        .type           _ZN7cutlass13device_kernelIN5flash11enable_sm90INS1_16FlashAttnFwdSm90INS1_25CollectiveMainloopFwdSm90ILi2EN4cute5tupleIJNS5_1CILi1EEES8_S8_EEENS6_IJNS7_ILi128EEESA_NS7_ILi256EEEEEELi256ENS_12float_e4m3_tEfNS_4arch4Sm90ELb1ELb0ELb0ELb0ELb1ELb0ELb0ELb1ELb0ELb1ELb1ELb0EEENS1_21CollectiveEpilogueFwdINS6_IJSA_SB_SA_EEES9_NS_10bfloat16_tESF_Li256ELb0ELb1ELb1ELb1EEENS1_19SingleTileSchedulerILb0ELb1ELb1ELi128EEEEEEEEEvNT_6ParamsE,@function
        .size           _ZN7cutlass13device_kernelIN5flash11enable_sm90INS1_16FlashAttnFwdSm90INS1_25CollectiveMainloopFwdSm90ILi2EN4cute5tupleIJNS5_1CILi1EEES8_S8_EEENS6_IJNS7_ILi128EEESA_NS7_ILi256EEEEEELi256ENS_12float_e4m3_tEfNS_4arch4Sm90ELb1ELb0ELb0ELb0ELb1ELb0ELb0ELb1ELb0ELb1ELb1ELb0EEENS1_21CollectiveEpilogueFwdINS6_IJSA_SB_SA_EEES9_NS_10bfloat16_tESF_Li256ELb0ELb1ELb1ELb1EEENS1_19SingleTileSchedulerILb0ELb1ELb1ELi128EEEEEEEEEvNT_6ParamsE,(.L_x_16272 - _ZN7cutlass13device_kernelIN5flash11enable_sm90INS1_16FlashAttnFwdSm90INS1_25CollectiveMainloopFwdSm90ILi2EN4cute5tupleIJNS5_1CILi1EEES8_S8_EEENS6_IJNS7_ILi128EEESA_NS7_ILi256EEEEEELi256ENS_12float_e4m3_tEfNS_4arch4Sm90ELb1ELb0ELb0ELb0ELb1ELb0ELb0ELb1ELb0ELb1ELb1ELb0EEENS1_21CollectiveEpilogueFwdINS6_IJSA_SB_SA_EEES9_NS_10bfloat16_tESF_Li256ELb0ELb1ELb1ELb1EEENS1_19SingleTileSchedulerILb0ELb1ELb1ELi128EEEEEEEEEvNT_6ParamsE)
        .other          _ZN7cutlass13device_kernelIN5flash11enable_sm90INS1_16FlashAttnFwdSm90INS1_25CollectiveMainloopFwdSm90ILi2EN4cute5tupleIJNS5_1CILi1EEES8_S8_EEENS6_IJNS7_ILi128EEESA_NS7_ILi256EEEEEELi256ENS_12float_e4m3_tEfNS_4arch4Sm90ELb1ELb0ELb0ELb0ELb1ELb0ELb0ELb1ELb0ELb1ELb1ELb0EEENS1_21CollectiveEpilogueFwdINS6_IJSA_SB_SA_EEES9_NS_10bfloat16_tESF_Li256ELb0ELb1ELb1ELb1EEENS1_19SingleTileSchedulerILb0ELb1ELb1ELi128EEEEEEEEEvNT_6ParamsE,@"STO_CUDA_ENTRY STV_DEFAULT"
_ZN7cutlass13device_kernelIN5flash11enable_sm90INS1_16FlashAttnFwdSm90INS1_25CollectiveMainloopFwdSm90ILi2EN4cute5tupleIJNS5_1CILi1EEES8_S8_EEENS6_IJNS7_ILi128EEESA_NS7_ILi256EEEEEELi256ENS_12float_e4m3_tEfNS_4arch4Sm90ELb1ELb0ELb0ELb0ELb1ELb0ELb0ELb1ELb0ELb1ELb1ELb0EEENS1_21CollectiveEpilogueFwdINS6_IJSA_SB_SA_EEES9_NS_10bfloat16_tESF_Li256ELb0ELb1ELb1ELb1EEENS1_19SingleTileSchedulerILb0ELb1ELb1ELi128EEEEEEEEEvNT_6ParamsE:
        /* <DEDUP_REMOVED lines=45> */
.L_x_2544:
        /* <DEDUP_REMOVED lines=22> */
.L_x_2545:
        /* <DEDUP_REMOVED lines=18> */
.L_x_2546:
        /* <DEDUP_REMOVED lines=22> */
.L_x_2547:
        /* <DEDUP_REMOVED lines=23> */
.L_x_2548:
        /* <DEDUP_REMOVED lines=9> */
.L_x_2551:
        /* <DEDUP_REMOVED lines=30> */
[----:B------:R-:W0:Y:S01]  /*0a90*/  S2UR UR48, SR_CTAID.X ;  /* 0x00000000003079c3 */ /* 0x000e220000002500 */
[----:B------:R-:W-:Y:S01]  /*0aa0*/  PLOP3.LUT P1, PT, PT, PT, UP1, 0x80, 0x0 ;  /* 0x000000000000781c */ /* 0x000fe20003f2f018 */
[----:B------:R-:W-:Y:S02]  /*0ab0*/  ULDC UR43, c[0x0][0x424] ;  /* 0x00010900002b7ab9 */ /* 0x000fe40000000800 */
[----:B------:R-:W-:Y:S02]  /*0ac0*/  @UP0 ULDC.64 UR12, c[0x0][0x9a8] ;  /* 0x00026a00000c0ab9 */ /* 0x000fe40000000a00 */
[----:B------:R-:W-:Y:S01]  /*0ad0*/  @UP1 ULDC.64 UR16, c[0x0][0x9b8] ;  /* 0x00026e0000101ab9 */ /* 0x000fe20000000a00 */
[----:B------:R-:W-:Y:S02]  /*0ae0*/  @UP0 UIMAD UR5, UR38, UR12, URZ ;  /* 0x0000000c260502a4 */ /* 0x000fe4000f8e023f */
[----:B------:R-:W-:-:S02]  /*0af0*/  @UP1 UIMAD UR15, UR38, UR16, URZ ;  /* 0x00000010260f12a4 */ /* 0x000fc4000f8e023f */
[----:B------:R-:W-:Y:S02]  /*0b00*/  @UP0 UIMAD UR14, UR37, UR13, UR5 ;  /* 0x0000000d250e02a4 */ /* 0x000fe4000f8e0205 */
[----:B------:R-:W-:Y:S02]  /*0b10*/  @UP0 UIMAD.WIDE.U32 UR10, UR37, UR12, URZ ;  /* 0x0000000c250a02a5 */ /* 0x000fe4000f8e003f */
[----:B------:R-:W-:Y:S02]  /*0b20*/  @UP0 USHF.R.S32.HI UR5, URZ, 0x1f, UR42 ;  /* 0x0000001f3f050899 */ /* 0x000fe4000801142a */
[----:B------:R-:W-:Y:S02]  /*0b30*/  @UP1 UIMAD.WIDE.U32 UR12, UR37, UR16, URZ ;  /* 0x00000010250c12a5 */ /* 0x000fe4000f8e003f */
        /* <DEDUP_REMOVED lines=20> */
[----:B------:R-:W-:Y:S01]  /*0c80*/  ULDC UR5, c[0x0][0x448] ;  /* 0x0001120000057ab9 */ /* 0x000fe20000000800 */
[----:B------:R-:W-:Y:S01]  /*0c90*/  IMAD.U32 R3, RZ, RZ, UR7 ;  /* 0x00000007ff037e24 */ /* 0x000fe2000f8e00ff */
[----:B0-----:R-:W-:Y:S01]  /*0ca0*/  USHF.L.U32 UR48, UR48, 0x7, URZ ;  /* 0x0000000730307899 */ /* 0x001fe2000800063f */
[----:B------:R-:W-:Y:S01]  /*0cb0*/  IMAD.U32 R7, RZ, RZ, UR9 ;  /* 0x00000009ff077e24 */ /* 0x000fe2000f8e00ff */
[----:B------:R-:W-:Y:S02]  /*0cc0*/  UISETP.NE.AND UP4, UPT, UR5, 0x1, UPT ;  /* 0x000000010500788c */ /* 0x000fe4000bf85270 */
[----:B------:R-:W2:Y:S01]  /*0cd0*/  @P0 LDG.E R5, desc[UR50][R2.64] ;  /* 0x0000003202050981 */ /* 0x000ea2000c1e1900 */
[----:B------:R-:W-:Y:S01]  /*0ce0*/  ULDC.64 UR6, c[0x0][0x418] ;  /* 0x0001060000067ab9 */ /* 0x000fe20000000a00 */
[----:B------:R-:W-:Y:S01]  /*0cf0*/  ULDC UR8, c[0x0][0x288] ;  /* 0x0000a20000087ab9 */ /* 0x000fe20000000800 */
[----:B------:R-:W-:Y:S01]  /*0d00*/  ULDC UR9, c[0x0][0x2f0] ;  /* 0x0000bc0000097ab9 */ /* 0x000fe20000000800 */
[----:B------:R-:W2:Y:S01]  /*0d10*/  @P1 LDG.E R0, desc[UR50][R6.64] ;  /* 0x0000003206001981 */ /* 0x000ea2000c1e1900 */
[----:B------:R-:W-:-:S02]  /*0d20*/  UISETP.NE.U32.AND UP0, UPT, UR6, URZ, UPT ;  /* 0x0000003f0600728c */ /* 0x000fc4000bf05070 */
[----:B------:R-:W-:Y:S02]  /*0d30*/  UIADD3 UR8, -UR8, 0x80, URZ ;  /* 0x0000008008087890 */ /* 0x000fe4000fffe13f */
[----:B------:R-:W-:Y:S02]  /*0d40*/  UISETP.NE.AND.EX UP0, UPT, UR7, URZ, UPT, UP0 ;  /* 0x0000003f0700728c */ /* 0x000fe4000bf05300 */
[----:B------:R-:W-:Y:S01]  /*0d50*/  @UP4 UIADD3 UR6, UR48, 0x7f, URZ ;  /* 0x0000007f30064890 */ /* 0x000fe2000fffe03f */
[----:B------:R-:W-:Y:S01]  /*0d60*/  @UP4 ULDC UR7, c[0x0][0x44c] ;  /* 0x0001130000074ab9 */ /* 0x000fe20000000800 */
[----:B------:R-:W-:Y:S02]  /*0d70*/  USEL UR43, UR43, 0x1, UP0 ;  /* 0x000000012b2b7887 */ /* 0x000fe40008000000 */
[----:B------:R-:W-:Y:S01]  /*0d80*/  UIMAD.WIDE.U32 UR6, UR6, UR7, URZ ;  /* 0x00000007060672a5 */ /* 0x000fe2000f8e003f */
[----:B------:R-:W-:Y:S01]  /*0d90*/  @UP4 ULDC UR10, c[0x0][0x450] ;  /* 0x00011400000a4ab9 */ /* 0x000fe20000000800 */
[----:B------:R-:W-:-:S02]  /*0da0*/  UIADD3 UR5, UR48, 0x7f, URZ ;  /* 0x0000007f30057890 */ /* 0x000fc4000fffe03f */
[----:B------:R-:W-:Y:S02]  /*0db0*/  UIMAD UR8, UR43, UR9, UR8 ;  /* 0x000000092b0872a4 */ /* 0x000fe4000f8e0208 */
[----:B------:R-:W-:Y:S02]  /*0dc0*/  @UP4 USHF.R.U32.HI UR5, URZ, UR10, UR7 ;  /* 0x0000000a3f054299 */ /* 0x000fe40008011607 */
[----:B------:R-:W-:Y:S02]  /*0dd0*/  UIMAD UR6, UR43, UR9, 0x7f ;  /* 0x0000007f2b0674a4 */ /* 0x000fe4000f8e0209 */
[----:B------:R-:W-:Y:S02]  /*0de0*/  UIADD3 UR8, UR8, UR5, URZ ;  /* 0x0000000508087290 */ /* 0x000fe4000fffe03f */
[----:B------:R-:W-:Y:S02]  /*0df0*/  USHF.R.S32.HI UR5, URZ, 0x1f, UR6 ;  /* 0x0000001f3f057899 */ /* 0x000fe40008011406 */
[----:B------:R-:W-:-:S02]  /*0e00*/  USHF.R.S32.HI UR7, URZ, 0x1f, UR8 ;  /* 0x0000001f3f077899 */ /* 0x000fc40008011408 */
[----:B------:R-:W-:Y:S02]  /*0e10*/  ULEA.HI UR5, UR5, UR6, URZ, 0x7 ;  /* 0x0000000605057291 */ /* 0x000fe4000f8f383f */
[----:B------:R-:W-:Y:S02]  /*0e20*/  ULEA.HI UR7, UR7, UR8, URZ, 0x7 ;  /* 0x0000000807077291 */ /* 0x000fe4000f8f383f */
[----:B------:R-:W-:Y:S02]  /*0e30*/  USHF.R.S32.HI UR5, URZ, 0x7, UR5 ;  /* 0x000000073f057899 */ /* 0x000fe40008011405 */
[----:B------:R-:W-:Y:S02]  /*0e40*/  USHF.R.S32.HI UR7, URZ, 0x7, UR7 ;  /* 0x000000073f077899 */ /* 0x000fe40008011407 */
[----:B------:R-:W-:Y:S02]  /*0e50*/  USHF.R.U32.HI UR10, URZ, 0x10, UR4 ;  /* 0x000000103f0a7899 */ /* 0x000fe40008011604 */
[----:B------:R-:W-:-:S02]  /*0e60*/  UISETP.LT.AND UP0, UPT, UR5, UR7, UPT ;  /* 0x000000070500728c */ /* 0x000fc4000bf01270 */
[----:B------:R-:W-:Y:S02]  /*0e70*/  ULOP3.LUT UR39, UR4, 0xffff, URZ, 0xc0, !UPT ;  /* 0x0000ffff04277892 */ /* 0x000fe4000f8ec03f */
[----:B------:R-:W-:Y:S02]  /*0e80*/  USEL UR9, UR5, UR7, UP0 ;  /* 0x0000000705097287 */ /* 0x000fe40008000000 */
[----:B------:R-:W-:Y:S02]  /*0e90*/  UISETP.NE.AND UP0, UPT, UR10, URZ, UPT ;  /* 0x0000003f0a00728c */ /* 0x000fe4000bf05270 */
[----:B------:R-:W-:Y:S02]  /*0ea0*/  UISETP.GE.AND UP1, UPT, UR9, 0x1, UPT ;  /* 0x000000010900788c */ /* 0x000fe4000bf26270 */
[----:B------:R-:W-:Y:S01]  /*0eb0*/  UP2UR UR45, UPR, URZ, 0x10 ;  /* 0x000000103f2d7883 */ /* 0x000fe20008000000 */
[----:B------:R-:W-:Y:S01]  /*0ec0*/  ULDC UR11, c[0x0][0x988] ;  /* 0x00026200000b7ab9 */ /* 0x000fe20000000800 */
[----:B------:R-:W-:-:S02]  /*0ed0*/  UMOV UR4, URZ ;  /* 0x0000003f00047c82 */ /* 0x000fc40008000000 */
[----:B------:R-:W-:-:S03]  /*0ee0*/  PLOP3.LUT P0, PT, PT, PT, UP1, 0x80, 0x0 ;  /* 0x000000000000781c */ /* 0x000fc60003f0f018 */
[----:B------:R-:W-:Y:S01]  /*0ef0*/  @!UP0 ULDC UR10, c[0x0][0x9f0] ;  /* 0x00027c00000a8ab9 */ /* 0x000fe20000000800 */
[----:B--2---:R-:W-:-:S09]  /*0f00*/  FMUL.FTZ R0, R5, R0 ;  /* 0x0000000005007220 */ /* 0x004fd20000410000 */
[----:B------:R-:W-:Y:S05]  /*0f10*/  @!P0 BRA `(.L_x_2553) ;  /* 0x0000000000848947 */ /* 0x000fea0003800000 */
[----:B------:R-:W-:Y:S01]  /*0f20*/  IMAD.U32 R4, RZ, RZ, UR10 ;  /* 0x0000000aff047e24 */ /* 0x000fe2000f8e00ff */
[----:B------:R-:W-:Y:S01]  /*0f30*/  UIADD3 UR6, UR10, -0x1, UR9 ;  /* 0xffffffff0a067890 */ /* 0x000fe2000fffe009 */
[----:B------:R-:W-:-:S03]  /*0f40*/  UMOV UR4, URZ ;  /* 0x0000003f00047c82 */ /* 0x000fc60008000000 */
        /* <DEDUP_REMOVED lines=30> */
.L_x_2553:
[----:B------:R-:W-:Y:S01]  /*1130*/  UIMAD UR39, UR39, UR4, URZ ;  /* 0x00000004272772a4 */ /* 0x000fe2000f8e023f */
[----:B------:R-:W-:Y:S02]  /*1140*/  IMAD.U32 R2, RZ, RZ, UR9 ;  /* 0x00000009ff027e24 */ /* 0x000fe4000f8e00ff */
[----:B------:R-:W-:Y:S01]  /*1150*/  FMUL.FTZ R0, R0, UR11 ;  /* 0x0000000b00007c20 */ /* 0x000fe20008410000 */
[----:B------:R-:W-:Y:S01]  /*1160*/  IMAD.U32 R3, RZ, RZ, UR4 ;  /* 0x00000004ff037e24 */ /* 0x000fe2000f8e00ff */
[----:B------:R-:W-:Y:S01]  /*1170*/  PLOP3.LUT P0, PT, PT, PT, PT, 0x80, 0x0 ;  /* 0x000000000000781c */ /* 0x000fe20003f0f070 */
[----:B------:R-:W-:Y:S01]  /*1180*/  VIADD R17, R17, 0xffffff80 ;  /* 0xffffff8011117836 */ /* 0x000fe20000000000 */
[----:B------:R-:W-:Y:S02]  /*1190*/  CS2R R28, SRZ ;  /* 0x00000000001c7805 */ /* 0x000fe4000001ff00 */
[----:B------:R-:W-:Y:S02]  /*11a0*/  R2UR UR40, R0 ;  /* 0x00000000002872ca */ /* 0x000fe400000e0000 */
[----:B------:R-:W-:-:S02]  /*11b0*/  CS2R R24, SRZ ;  /* 0x0000000000187805 */ /* 0x000fc4000001ff00 */
[----:B------:R-:W-:Y:S02]  /*11c0*/  VIADDMNMX R2, R3, UR39, R2, PT ;  /* 0x0000002703027c46 */ /* 0x000fe4000b800102 */
[----:B------:R-:W-:Y:S01]  /*11d0*/  CS2R R30, SRZ ;  /* 0x00000000001e7805 */ /* 0x000fe2000001ff00 */
[----:B------:R-:W-:Y:S01]  /*11e0*/  IMAD.MOV.U32 R26, RZ, RZ, RZ ;  /* 0x000000ffff1a7224 */ /* 0x000fe200078e00ff */
[----:B------:R-:W-:Y:S02]  /*11f0*/  CS2R R36, SRZ ;  /* 0x0000000000247805 */ /* 0x000fe4000001ff00 */
[----:B------:R-:W-:Y:S02]  /*1200*/  R2UR UR47, R2 ;  /* 0x00000000022f72ca */ /* 0x000fe400000e0000 */
        /* <DEDUP_REMOVED lines=11> */
[----:B------:R-:W-:Y:S01]  /*12c0*/  CS2R R54, SRZ ;  /* 0x0000000000367805 */ /* 0x000fe2000001ff00 */
[----:B------:R-:W-:Y:S01]  /*12d0*/  UISETP.GT.AND UP0, UPT, UR47, UR39, UPT ;  /* 0x000000272f00728c */ /* 0x000fe2000bf04270 */
[----:B------:R-:W-:Y:S02]  /*12e0*/  CS2R R50, SRZ ;  /* 0x0000000000327805 */ /* 0x000fe4000001ff00 */
[----:B------:R-:W-:Y:S02]  /*12f0*/  CS2R R60, SRZ ;  /* 0x00000000003c7805 */ /* 0x000fe4000001ff00 */
[----:B------:R-:W-:-:S02]  /*1300*/  CS2R R56, SRZ ;  /* 0x0000000000387805 */ /* 0x000fc4000001ff00 */
[----:B------:R-:W-:Y:S02]  /*1310*/  CS2R R62, SRZ ;  /* 0x00000000003e7805 */ /* 0x000fe4000001ff00 */
[----:B------:R-:W-:Y:S02]  /*1320*/  CS2R R58, SRZ ;  /* 0x00000000003a7805 */ /* 0x000fe4000001ff00 */
[----:B------:R-:W-:Y:S02]  /*1330*/  PLOP3.LUT P1, PT, PT, PT, UP0, 0x80, 0x0 ;  /* 0x000000000000781c */ /* 0x000fe40003f2f008 */
        /* <DEDUP_REMOVED lines=80> */
.L_x_2555:
[----:B------:R-:W-:Y:S01]  /*1840*/  SHF.L.U32 R8, RZ, 0x1f, RZ ;  /* 0x0000001fff087819 */ /* 0x000fe200000006ff */
[----:B------:R-:W-:-:S03]  /*1850*/  VIADD R7, R16, 0x8 ;  /* 0x0000000810077836 */ /* 0x000fc60000000000 */
[----:B------:R-:W0:Y:S02]  /*1860*/  SYNCS.PHASECHK.TRANS64.TRYWAIT P0, [UR41+0x38800], R8 ;  /* 0x03880008ff0075a7 */ /* 0x000e240008000169 */
[----:B0-----:R-:W-:Y:S05]  /*1870*/  @!P0 BRA `(.L_x_2556) ;  /* 0x00000110000c8947 */ /* 0x001fea0003800000 */
.L_x_2652:
[----:B------:R-:W-:Y:S05]  /*1880*/  WARPSYNC.ALL ;  /* 0x0000000000007948 */ /* 0x000fea0003800000 */
[----:B------:R-:W-:Y:S01]  /*1890*/  ULOP3.LUT UR4, UR36, 0x1, URZ, 0xfc, !UPT ;  /* 0x0000000124047892 */ /* 0x000fe2000f8efc3f */
[----:B------:R1:W-:Y:S03]  /*18a0*/  BAR.SYNC.DEFER_BLOCKING R7, 0x100 ;  /* 0x000400070000751d */ /* 0x0003e60000010000 */
[----:B------:R-:W-:-:S06]  /*18b0*/  UISETP.NE.AND UP0, UPT, UR4, 0x3, UPT ;  /* 0x000000030400788c */ /* 0x000fcc000bf05270 */
[----:B------:R-:W-:-:S13]  /*18c0*/  PLOP3.LUT P0, PT, PT, PT, UP0, 0x80, 0x0 ;  /* 0x000000000000781c */ /* 0x000fda0003f0f008 */
[----:B-1----:R-:W-:Y:S05]  /*18d0*/  @!P0 BRA `(.L_x_2557) ;  /* 0x0000000000048947 */ /* 0x002fea0003800000 */
[----:B------:R-:W-:Y:S01]  /*18e0*/  BPT.TRAP 0x1 ;  /* 0x000000040000795c */ /* 0x000fe20000300000 */
.L_x_2557:
[----:B------:R1:W2:Y:S01]  /*18f0*/  SYNCS.PHASECHK.TRANS64.TRYWAIT P1, [UR41+0x38830], R8 ;  /* 0x03883008ff0075a7 */ /* 0x0002a20008020169 */
[----:B------:R-:W-:Y:S05]  /*1900*/  @!P0 BRA `(.L_x_2558) ;  /* 0x0000000000048947 */ /* 0x000fea0003800000 */
[----:B------:R-:W-:Y:S01]  /*1910*/  BPT.TRAP 0x1 ;  /* 0x000000040000795c */ /* 0x000fe20000300000 */
.L_x_2558:
[----:B--2---:R-:W-:Y:S05]  /*1920*/  @P1 BRA `(.L_x_2559) ;  /* 0x0000000000081947 */ /* 0x004fea0003800000 */
[----:B------:R-:W2:Y:S02]  /*1930*/  SYNCS.PHASECHK.TRANS64.TRYWAIT P1, [UR41+0x38830], R8 ;  /* 0x03883008ff0075a7 */ /* 0x000ea40008020169 */
[----:B--2---:R-:W-:Y:S05]  /*1940*/  @!P1 BRA `(.L_x_2560) ;  /* 0x0000010c00f09947 */ /* 0x004fea0003800000 */
.L_x_2559:
[----:B------:R-:W-:Y:S01]  /*1950*/  UIADD3 UR4, UR41, 0x28400, URZ ;  /* 0x0002840029047890 */ /* 0x000fe2000fffe03f */
[----:B------:R-:W-:Y:S01]  /*1960*/  WARPGROUP.ARRIVE ;  /* 0x00000000000079c5 */ /* 0x000fe20000000000 */
[----:B------:R-:W-:Y:S01]  /*1970*/  ULOP3.LUT UR32, UR44, 0x10000, URZ, 0xfc, !UPT ;  /* 0x000100002c207892 */ /* 0x000fe2000f8efc3f */
[----:B------:R-:W-:Y:S01]  /*1980*/  IADD3 R4, -R16, 0xb, RZ ;  /* 0x0000000b10047810 */ /* 0x000fe20007ffe1ff */
[----:B------:R-:W-:Y:S01]  /*1990*/  USHF.R.U32.HI UR4, URZ, 0x4, UR4 ;  /* 0x000000043f047899 */ /* 0x000fe20008011604 */
[----:B------:R-:W-:Y:S01]  /*19a0*/  UMOV UR5, 0x40000040 ;  /* 0x4000004000057882 */ /* 0x000fe20000000000 */
[----:B------:R-:W-:Y:S02]  /*19b0*/  UMOV UR7, 0x40000040 ;  /* 0x4000004000077882 */ /* 0x000fe40000000000 */
        /* <DEDUP_REMOVED lines=58> */
.L_x_2561:
[----:B------:R-:W-:Y:S01]  /*1d60*/  LOP3.LUT R0, R19, 0xffffff80, RZ, 0xc0, !PT ;  /* 0xffffff8013007812 */ /* 0x000fe200078ec0ff */
[----:B------:R-:W-:Y:S01]  /*1d70*/  UISETP.NE.AND UP0, UPT, UR45, URZ, UPT ;  /* 0x0000003f2d00728c */ /* 0x000fe2000bf05270 */
[----:B------:R-:W-:Y:S01]  /*1d80*/  LEA.HI R18, R18, R17, RZ, 0x2 ;  /* 0x0000001112127211 */ /* 0x000fe200078f10ff */
[----:B------:R-:W-:Y:S01]  /*1d90*/  ULDC UR10, c[0x0][0x2f0] ;  /* 0x0000bc00000a7ab9 */ /* 0x000fe20000000800 */
[----:B------:R-:W-:Y:S01]  /*1da0*/  LEA.HI R9, R22, R22, RZ, 0x1 ;  /* 0x0000001616097211 */ /* 0x000fe200078f08ff */
[----:B------:R-:W-:Y:S01]  /*1db0*/  IMAD.IADD R0, R17, 0x1, -R0 ;  /* 0x0000000111007824 */ /* 0x000fe200078e0a00 */
[----:B------:R-:W-:Y:S01]  /*1dc0*/  LOP3.LUT R18, R18, 0xfffffffc, RZ, 0xc0, !PT ;  /* 0xfffffffc12127812 */ /* 0x000fe200078ec0ff */
[----:B------:R-:W-:Y:S01]  /*1dd0*/  ULDC UR11, c[0x0][0x288] ;  /* 0x0000a200000b7ab9 */ /* 0x000fe20000000800 */
[----:B------:R-:W-:Y:S01]  /*1de0*/  LOP3.LUT R9, R9, 0x3fffffe, RZ, 0xc0, !PT ;  /* 0x03fffffe09097812 */ /* 0x000fe200078ec0ff */
[----:B------:R-:W-:Y:S01]  /*1df0*/  IMAD.U32 R15, RZ, RZ, UR40 ;  /* 0x00000028ff0f7e24 */ /* 0x000fe2000f8e00ff */
[----:B0-----:R-:W-:Y:S01]  /*1e00*/  SHF.R.S32.HI R3, RZ, 0x1f, R0 ;  /* 0x0000001fff037819 */ /* 0x001fe20000011400 */
[----:B------:R-:W-:Y:S01]  /*1e10*/  IMAD.IADD R18, R17, 0x1, -R18 ;  /* 0x0000000111127824 */ /* 0x000fe200078e0a12 */
[----:B------:R-:W-:Y:S01]  /*1e20*/  PLOP3.LUT P1, PT, PT, PT, UP0, 0x80, 0x0 ;  /* 0x000000000000781c */ /* 0x000fe20003f2f008 */
[----:B------:R-:W-:Y:S01]  /*1e30*/  IMAD.IADD R9, R22, 0x1, -R9 ;  /* 0x0000000116097824 */ /* 0x000fe200078e0a09 */
[CC--:B------:R-:W-:Y:S01]  /*1e40*/  LEA.HI R2, R3.reuse, R0.reuse, RZ, 0x2 ;  /* 0x0000000003027211 */ /* 0x0c0fe200078f10ff */
[----:B------:R-:W-:Y:S01]  /*1e50*/  @UP0 ULDC UR6, c[0x0][0x44c] ;  /* 0x0001130000060ab9 */ /* 0x000fe20000000800 */
[----:B------:R-:W-:Y:S01]  /*1e60*/  LEA.HI R5, R3, R0, RZ, 0x5 ;  /* 0x0000000003057211 */ /* 0x000fe200078f28ff */
[----:B------:R-:W-:Y:S01]  /*1e70*/  @UP0 ULDC UR7, c[0x0][0x450] ;  /* 0x0001140000070ab9 */ /* 0x000fe20000000800 */
[----:B------:R-:W-:-:S02]  /*1e80*/  SHF.R.S32.HI R3, RZ, 0x2, R2 ;  /* 0x00000002ff037819 */ /* 0x000fc40000011402 */
[----:B------:R-:W-:Y:S02]  /*1e90*/  SHF.R.S32.HI R6, RZ, 0x1f, R2 ;  /* 0x0000001fff067819 */ /* 0x000fe40000011402 */
[----:B------:R-:W-:Y:S02]  /*1ea0*/  SHF.R.S32.HI R5, RZ, 0x5, R5 ;  /* 0x00000005ff057819 */ /* 0x000fe40000011405 */
[----:B------:R-:W-:Y:S02]  /*1eb0*/  LEA.HI R6, R6, R3, RZ, 0x3 ;  /* 0x0000000306067211 */ /* 0x000fe400078f18ff */
[----:B------:R-:W-:Y:S02]  /*1ec0*/  LEA.HI R10, R18, R18, RZ, 0x1 ;  /* 0x00000012120a7211 */ /* 0x000fe400078f08ff */
[----:B------:R-:W-:Y:S02]  /*1ed0*/  LEA R11, R5, UR48, 0x4 ;  /* 0x00000030050b7c11 */ /* 0x000fe4000f8e20ff */
[----:B------:R-:W-:-:S02]  /*1ee0*/  LOP3.LUT R6, R6, 0xfffffff8, RZ, 0xc0, !PT ;  /* 0xfffffff806067812 */ /* 0x000fc400078ec0ff */
[----:B------:R-:W-:Y:S02]  /*1ef0*/  LOP3.LUT R5, R10, 0x1ffffffe, RZ, 0xc0, !PT ;  /* 0x1ffffffe0a057812 */ /* 0x000fe400078ec0ff */
[----:B------:R-:W-:Y:S02]  /*1f00*/  IADD3 R6, R11, R3, -R6 ;  /* 0x000000030b067210 */ /* 0x000fe40007ffe806 */
[----:B------:R-:W-:Y:S01]  /*1f10*/  PLOP3.LUT P2, PT, PT, PT, UP0, 0x80, 0x0 ;  /* 0x000000000000781c */ /* 0x000fe20003f4f008 */
[----:B------:R-:W-:Y:S02]  /*1f20*/  IMAD.IADD R5, R18, 0x1, -R5 ;  /* 0x0000000112057824 */ /* 0x000fe400078e0a05 */
[----:B------:R-:W-:-:S04]  /*1f30*/  IMAD R6, R9, 0x40, R6 ;  /* 0x0000004009067824 */ /* 0x000fc800078e0206 */
[----:B------:R-:W-:-:S04]  /*1f40*/  IMAD R5, R5, 0x8, R6 ;  /* 0x0000000805057824 */ /* 0x000fc800078e0206 */
[----:B------:R-:W-:Y:S01]  /*1f50*/  @P1 IMAD.HI.U32 R3, R5, UR6, RZ ;  /* 0x0000000605031c27 */ /* 0x000fe2000f8e00ff */
[----:B------:R-:W-:Y:S02]  /*1f60*/  UMOV UR6, 0xffffff80 ;  /* 0xffffff8000067882 */ /* 0x000fe40000000000 */
[----:B------:R-:W-:Y:S01]  /*1f70*/  UIMAD UR6, UR47, UR6, 0x80 ;  /* 0x000000802f0674a4 */ /* 0x000fe2000f8e0206 */
[----:B------:R-:W-:Y:S01]  /*1f80*/  IMAD.MOV.U32 R9, RZ, RZ, R5 ;  /* 0x000000ffff097224 */ /* 0x000fe200078e0005 */
[----:B------:R-:W-:Y:S02]  /*1f90*/  @P2 SHF.R.U32.HI R9, RZ, UR7, R3 ;  /* 0x00000007ff092c19 */ /* 0x000fe40008011603 */
[----:B------:R-:W-:Y:S01]  /*1fa0*/  UIADD3 UR7, UR6, 0x1, URZ ;  /* 0x0000000106077890 */ /* 0x000fe2000fffe03f */
[----:B------:R-:W-:Y:S01]  /*1fb0*/  LOP3.LUT R3, R2, 0x7ffffffc, RZ, 0xc0, !PT ;  /* 0x7ffffffc02037812 */ /* 0x000fe200078ec0ff */
[----:B------:R-:W-:Y:S01]  /*1fc0*/  UIMAD UR6, UR43, UR10, UR6 ;  /* 0x0000000a2b0672a4 */ /* 0x000fe2000f8e0206 */
[----:B------:R-:W0:Y:S01]  /*1fd0*/  SHFL.IDX PT, R10, R9, RZ, 0x1c1f ;  /* 0x001c1fff090a7589 */ /* 0x000e2200000e0000 */
[----:B------:R-:W-:-:S02]  /*1fe0*/  UIMAD UR7, UR43, UR10, UR7 ;  /* 0x0000000a2b0772a4 */ /* 0x000fc4000f8e0207 */
[----:B------:R-:W-:Y:S02]  /*1ff0*/  IMAD.IADD R6, R0, 0x1, -R3 ;  /* 0x0000000100067824 */ /* 0x000fe400078e0a03 */
[----:B------:R-:W-:Y:S01]  /*2000*/  IMAD.U32 R11, RZ, RZ, UR6 ;  /* 0x00000006ff0b7e24 */ /* 0x000fe2000f8e00ff */
[----:B------:R-:W-:Y:S01]  /*2010*/  UIADD3 UR6, UR41, 0x38840, URZ ;  /* 0x0003884029067890 */ /* 0x000fe2000fffe03f */
[----:B------:R-:W-:Y:S02]  /*2020*/  IMAD.U32 R3, RZ, RZ, UR7 ;  /* 0x00000007ff037e24 */ /* 0x000fe4000f8e00ff */
[C---:B------:R-:W-:Y:S01]  /*2030*/  IMAD R2, R6.reuse, -0x2, R11 ;  /* 0xfffffffe06027824 */ /* 0x040fe200078e020b */
[----:B------:R-:W-:Y:S01]  /*2040*/  UPRMT UR6, UR46, 0x654, UR6 ;  /* 0x000006542e067896 */ /* 0x000fe20008000006 */
[----:B------:R-:W-:-:S04]  /*2050*/  IMAD R3, R6, -0x2, R3 ;  /* 0xfffffffe06037824 */ /* 0x000fc800078e0203 */
[----:B------:R-:W-:-:S04]  /*2060*/  VIADD R11, R3, -UR11 ;  /* 0x8000000b030b7c36 */ /* 0x000fc80008000000 */
[----:B------:R-:W-:Y:S01]  /*2070*/  SYNCS.ARRIVE.TRANS64.RED.A1T0 RZ, [UR6], RZ ;  /* 0x000000ffffff79a7 */ /* 0x000fe20008100406 */
[----:B0-----:R-:W-:-:S04]  /*2080*/  VIADDMNMX R10, R10, R11, R2, PT ;  /* 0x0000000b0a0a7246 */ /* 0x001fc80003800102 */
        /* <DEDUP_REMOVED lines=90> */
[----:B------:R-:W-:Y:S01]  /*2630*/  FSEL R84, R84, -INF , P2 ;  /* 0xff80000054547808 */ /* 0x000fe20001000000 */
[----:B------:R-:W0:Y:S01]  /*2640*/  SHFL.IDX PT, R10, R9, 0x1, 0x1c1f ;  /* 0x003c1f00090a7f89 */ /* 0x000e2200000e0000 */
[----:B------:R-:W-:Y:S02]  /*2650*/  FMNMX.FTZ R11, R81, R0, !PT ;  /* 0x00000000510b7209 */ /* 0x000fe40007810000 */
[----:B------:R-:W-:Y:S02]  /*2660*/  FSEL R85, R85, -INF , P1 ;  /* 0xff80000055557808 */ /* 0x000fe40000800000 */
[----:B------:R-:W-:-:S04]  /*2670*/  FMNMX.FTZ R0, R84, R11, !PT ;  /* 0x0000000b54007209 */ /* 0x000fc80007810000 */
[----:B------:R-:W-:-:S05]  /*2680*/  FMNMX.FTZ R11, R85, R0, !PT ;  /* 0x00000000550b7209 */ /* 0x000fca0007810000 */
[----:B------:R-:W3:Y:S01]  /*2690*/  SHFL.BFLY PT, R0, R11, 0x2, 0x1f ;  /* 0x0c401f000b007f89 */ /* 0x000ee200000e0000 */
[----:B0-----:R-:W-:-:S04]  /*26a0*/  IADD3 R3, R10, -UR11, R3 ;  /* 0x8000000b0a037c10 */ /* 0x001fc8000fffe003 */
[----:B------:R-:W-:-:S04]  /*26b0*/  VIMNMX R10, R2, R3, PT ;  /* 0x00000003020a7248 */ /* 0x000fc80003fe0100 */
[C---:B------:R-:W-:Y:S02]  /*26c0*/  ISETP.GT.AND P2, PT, R10.reuse, 0x1, PT ;  /* 0x000000010a00780c */ /* 0x040fe40003f44270 */
[----:B------:R-:W-:Y:S02]  /*26d0*/  ISETP.GT.AND P3, PT, R10, 0x8, PT ;  /* 0x000000080a00780c */ /* 0x000fe40003f64270 */
[----:B------:R-:W-:Y:S02]  /*26e0*/  FSEL R27, R27, -INF , P2 ;  /* 0xff8000001b1b7808 */ /* 0x000fe40001000000 */
[----:B---3--:R-:W-:Y:S02]  /*26f0*/  FMNMX.FTZ R12, R11, R0, !PT ;  /* 0x000000000b0c7209 */ /* 0x008fe40007810000 */
[----:B------:R-:W-:Y:S02]  /*2700*/  FSEL R30, R30, -INF , P3 ;  /* 0xff8000001e1e7808 */ /* 0x000fe40001800000 */
[----:B------:R-:W-:Y:S01]  /*2710*/  ISETP.GT.AND P2, PT, R10, 0x10, PT ;  /* 0x000000100a00780c */ /* 0x000fe20003f44270 */
[----:B------:R-:W0:Y:S03]  /*2720*/  SHFL.BFLY PT, R13, R12, 0x1, 0x1f ;  /* 0x0c201f000c0d7f89 */ /* 0x000e2600000e0000 */
[----:B------:R-:W-:-:S02]  /*2730*/  FSEL R34, R34, -INF , P2 ;  /* 0xff80000022227808 */ /* 0x000fc40001000000 */
[----:B------:R-:W-:-:S04]  /*2740*/  ISETP.GT.AND P2, PT, R10, 0x18, PT ;  /* 0x000000180a00780c */ /* 0x000fc80003f44270 */
[----:B------:R-:W-:Y:S02]  /*2750*/  FSEL R38, R38, -INF , P2 ;  /* 0xff80000026267808 */ /* 0x000fe40001000000 */
[----:B------:R-:W-:-:S04]  /*2760*/  ISETP.GT.AND P2, PT, R10, 0x20, PT ;  /* 0x000000200a00780c */ /* 0x000fc80003f44270 */
[----:B------:R-:W-:Y:S02]  /*2770*/  FSEL R42, R42, -INF , P2 ;  /* 0xff8000002a2a7808 */ /* 0x000fe40001000000 */
[----:B------:R-:W-:-:S04]  /*2780*/  ISETP.GT.AND P2, PT, R10, 0x28, PT ;  /* 0x000000280a00780c */ /* 0x000fc80003f44270 */
[----:B------:R-:W-:Y:S02]  /*2790*/  FSEL R46, R46, -INF , P2 ;  /* 0xff8000002e2e7808 */ /* 0x000fe40001000000 */
[----:B------:R-:W-:Y:S02]  /*27a0*/  ISETP.GT.AND P2, PT, R10, 0x30, PT ;  /* 0x000000300a00780c */ /* 0x000fe40003f44270 */
[----:B0-----:R-:W-:Y:S02]  /*27b0*/  FMNMX.FTZ R0, R12, R13, !PT ;  /* 0x0000000d0c007209 */ /* 0x001fe40007810000 */
[----:B------:R-:W-:Y:S02]  /*27c0*/  FSEL R50, R50, -INF , P2 ;  /* 0xff80000032327808 */ /* 0x000fe40001000000 */
[C---:B------:R-:W-:Y:S01]  /*27d0*/  FSETP.NEU.FTZ.AND P1, PT, R0.reuse, -INF , PT ;  /* 0xff8000000000780b */ /* 0x040fe20003f3d000 */
[----:B------:R-:W-:Y:S01]  /*27e0*/  FFMA.FTZ R13, R0, R15, -8 ;  /* 0xc1000000000d7423 */ /* 0x000fe2000001000f */
[----:B------:R-:W-:-:S04]  /*27f0*/  ISETP.GT.AND P2, PT, R10, 0x38, PT ;  /* 0x000000380a00780c */ /* 0x000fc80003f44270 */
[----:B------:R-:W-:Y:S02]  /*2800*/  FSEL R22, R13, RZ, P1 ;  /* 0x000000ff0d167208 */ /* 0x000fe40000800000 */
[----:B------:R-:W-:Y:S02]  /*2810*/  ISETP.GT.AND P1, PT, R10, RZ, PT ;  /* 0x000000ff0a00720c */ /* 0x000fe40003f24270 */
[----:B------:R-:W-:Y:S01]  /*2820*/  FSEL R54, R54, -INF , P2 ;  /* 0xff80000036367808 */ /* 0x000fe20001000000 */
[--C-:B------:R-:W-:Y:S01]  /*2830*/  FFMA.FTZ R25, R25, UR40, -R22.reuse ;  /* 0x0000002819197c23 */ /* 0x100fe20008010816 */
[----:B------:R-:W-:Y:S01]  /*2840*/  FSEL R26, R26, -INF , P1 ;  /* 0xff8000001a1a7808 */ /* 0x000fe20000800000 */
[--C-:B------:R-:W-:Y:S01]  /*2850*/  FFMA.FTZ R29, R29, UR40, -R22.reuse ;  /* 0x000000281d1d7c23 */ /* 0x100fe20008010816 */
[----:B------:R-:W-:Y:S01]  /*2860*/  ISETP.GT.AND P1, PT, R10, 0x9, PT ;  /* 0x000000090a00780c */ /* 0x000fe20003f24270 */
[----:B------:R-:W-:Y:S01]  /*2870*/  MUFU.EX2 R9, R25 ;  /* 0x0000001900097308 */ /* 0x000fe20000000800 */
[----:B------:R-:W-:Y:S01]  /*2880*/  FMNMX.FTZ R3, R26, R27, !PT ;  /* 0x0000001b1a037209 */ /* 0x000fe20007810000 */
[--C-:B------:R-:W-:Y:S01]  /*2890*/  FFMA.FTZ R152, R24, UR40, -R22.reuse ;  /* 0x0000002818987c23 */ /* 0x100fe20008010816 */
[----:B------:R-:W-:Y:S01]  /*28a0*/  FSEL R31, R31, -INF , P1 ;  /* 0xff8000001f1f7808 */ /* 0x000fe20000800000 */
[--C-:B------:R-:W-:Y:S01]  /*28b0*/  FFMA.FTZ R2, R28, UR40, -R22.reuse ;  /* 0x000000281c027c23 */ /* 0x100fe20008010816 */
[----:B------:R-:W-:Y:S01]  /*28c0*/  FMNMX.FTZ R12, R30, R3, !PT ;  /* 0x000000031e0c7209 */ /* 0x000fe20007810000 */
        /* <DEDUP_REMOVED lines=10> */
[----:B------:R-:W0:Y:S01]  /*2970*/  MUFU.EX2 R152, R152 ;  /* 0x0000009800987308 */ /* 0x000e220000000800 */
[----:B------:R-:W-:Y:S01]  /*2980*/  FMNMX.FTZ R11, R35, R12, !PT ;  /* 0x0000000c230b7209 */ /* 0x000fe20007810000 */
[--C-:B------:R-:W-:Y:S01]  /*2990*/  FFMA.FTZ R41, R41, UR40, -R22.reuse ;  /* 0x0000002829297c23 */ /* 0x100fe20008010816 */
[----:B------:R-:W-:Y:S01]  /*29a0*/  FSEL R39, R39, -INF , P1 ;  /* 0xff80000027277808 */ /* 0x000fe20000800000 */
[--C-:B------:R-:W-:Y:S01]  /*29b0*/  FFMA.FTZ R45, R45, UR40, -R22.reuse ;  /* 0x000000282d2d7c23 */ /* 0x100fe20008010816 */
[----:B------:R-:W-:Y:S01]  /*29c0*/  FMNMX.FTZ R12, R38, R11, !PT ;  /* 0x0000000b260c7209 */ /* 0x000fe20007810000 */
[--C-:B------:R-:W-:Y:S01]  /*29d0*/  FFMA.FTZ R158, R48, UR40, -R22.reuse ;  /* 0x00000028309e7c23 */ /* 0x100fe20008010816 */
[----:B------:R-:W-:Y:S01]  /*29e0*/  ISETP.GT.AND P1, PT, R10, 0x21, PT ;  /* 0x000000210a00780c */ /* 0x000fe20003f24270 */
[----:B------:R-:W3:Y:S01]  /*29f0*/  MUFU.EX2 R2, R2 ;  /* 0x0000000200027308 */ /* 0x000ee20000000800 */
[----:B------:R-:W-:Y:S01]  /*2a00*/  FMNMX.FTZ R13, R39, R12, !PT ;  /* 0x0000000c270d7209 */ /* 0x000fe20007810000 */
[--C-:B------:R-:W-:Y:S01]  /*2a10*/  FFMA.FTZ R12, R36, UR40, -R22.reuse ;  /* 0x00000028240c7c23 */ /* 0x100fe20008010816 */
[----:B------:R-:W-:Y:S01]  /*2a20*/  FSEL R43, R43, -INF , P1 ;  /* 0xff8000002b2b7808 */ /* 0x000fe20000800000 */
[--C-:B------:R-:W-:Y:S01]  /*2a30*/  FFMA.FTZ R49, R49, UR40, -R22.reuse ;  /* 0x0000002831317c23 */ /* 0x100fe20008010816 */
[----:B------:R-:W-:Y:S01]  /*2a40*/  FMNMX.FTZ R14, R42, R13, !PT ;  /* 0x0000000d2a0e7209 */ /* 0x000fe20007810000 */
[--C-:B------:R-:W-:Y:S01]  /*2a50*/  FFMA.FTZ R53, R53, UR40, -R22.reuse ;  /* 0x0000002835357c23 */ /* 0x100fe20008010816 */
[----:B------:R-:W-:Y:S01]  /*2a60*/  ISETP.GT.AND P1, PT, R10, 0x29, PT ;  /* 0x000000290a00780c */ /* 0x000fe20003f24270 */
[----:B------:R-:W4:Y:S01]  /*2a70*/  MUFU.EX2 R154, R154 ;  /* 0x0000009a009a7308 */ /* 0x000f220000000800 */
[----:B------:R-:W-:Y:S01]  /*2a80*/  FMNMX.FTZ R13, R43, R14, !PT ;  /* 0x0000000e2b0d7209 */ /* 0x000fe20007810000 */
[--C-:B------:R-:W-:Y:S01]  /*2a90*/  FFMA.FTZ R160, R56, UR40, -R22.reuse ;  /* 0x0000002838a07c23 */ /* 0x100fe20008010816 */
[----:B------:R-:W-:Y:S01]  /*2aa0*/  FSEL R47, R47, -INF , P1 ;  /* 0xff8000002f2f7808 */ /* 0x000fe20000800000 */
[--C-:B------:R-:W-:Y:S01]  /*2ab0*/  FFMA.FTZ R57, R57, UR40, -R22.reuse ;  /* 0x0000002839397c23 */ /* 0x100fe20008010816 */
[----:B------:R-:W-:Y:S01]  /*2ac0*/  FMNMX.FTZ R14, R46, R13, !PT ;  /* 0x0000000d2e0e7209 */ /* 0x000fe20007810000 */
[--C-:B------:R-:W-:Y:S01]  /*2ad0*/  FFMA.FTZ R60, R60, UR40, -R22.reuse ;  /* 0x000000283c3c7c23 */ /* 0x100fe20008010816 */
[----:B------:R-:W-:Y:S01]  /*2ae0*/  ISETP.GT.AND P1, PT, R10, 0x31, PT ;  /* 0x000000310a00780c */ /* 0x000fe20003f24270 */
[--C-:B------:R-:W-:Y:S01]  /*2af0*/  FFMA.FTZ R61, R61, UR40, -R22.reuse ;  /* 0x000000283d3d7c23 */ /* 0x100fe20008010816 */
        /* <DEDUP_REMOVED lines=10> */
[----:B------:R-:W-:Y:S01]  /*2ba0*/  ISETP.GT.AND P2, PT, R10, 0x40, PT ;  /* 0x000000400a00780c */ /* 0x000fe20003f44270 */
[--C-:B------:R-:W-:Y:S01]  /*2bb0*/  FFMA.FTZ R76, R76, UR40, -R22.reuse ;  /* 0x000000284c4c7c23 */ /* 0x100fe20008010816 */
[----:B------:R-:W-:Y:S01]  /*2bc0*/  FSEL R55, R55, -INF , P1 ;  /* 0xff80000037377808 */ /* 0x000fe20000800000 */
        /* <DEDUP_REMOVED lines=8> */
[----:B------:R-:W-:Y:S01]  /*2c50*/  FFMA.FTZ R14, R44, UR40, -R22 ;  /* 0x000000282c0e7c23 */ /* 0x000fe20008010816 */
[----:B------:R-:W-:Y:S01]  /*2c60*/  ISETP.GT.AND P2, PT, R10, 0x48, PT ;  /* 0x000000480a00780c */ /* 0x000fe20003f44270 */
[----:B------:R0:W5:Y:S01]  /*2c70*/  MUFU.EX2 R11, R33 ;  /* 0x00000021000b7308 */ /* 0x0001620000000800 */
[----:B------:R-:W-:-:S02]  /*2c80*/  FSEL R59, R59, -INF , P1 ;  /* 0xff8000003b3b7808 */ /* 0x000fc40000800000 */
[----:B------:R-:W-:Y:S02]  /*2c90*/  FMNMX.FTZ R18, R58, R17, !PT ;  /* 0x000000113a127209 */ /* 0x000fe40007810000 */
[----:B------:R-:W-:Y:S02]  /*2ca0*/  ISETP.GT.AND P1, PT, R10, 0x49, PT ;  /* 0x000000490a00780c */ /* 0x000fe40003f24270 */
[----:B------:R-:W-:Y:S01]  /*2cb0*/  FSEL R62, R62, -INF , P2 ;  /* 0xff8000003e3e7808 */ /* 0x000fe20001000000 */
[----:B------:R-:W-:Y:S01]  /*2cc0*/  MUFU.EX2 R13, R37 ;  /* 0x00000025000d7308 */ /* 0x000fe20000000800 */
[----:B------:R-:W-:Y:S01]  /*2cd0*/  FMNMX.FTZ R17, R59, R18, !PT ;  /* 0x000000123b117209 */ /* 0x000fe20007810000 */
[----:B0-----:R-:W-:Y:S01]  /*2ce0*/  FADD.FTZ R33, R152, R9 ;  /* 0x0000000998217221 */ /* 0x001fe20000010000 */
[----:B------:R-:W-:Y:S02]  /*2cf0*/  ISETP.GT.AND P2, PT, R10, 0x50, PT ;  /* 0x000000500a00780c */ /* 0x000fe40003f44270 */
[----:B------:R-:W-:-:S02]  /*2d00*/  FSEL R63, R63, -INF , P1 ;  /* 0xff8000003f3f7808 */ /* 0x000fc40000800000 */
[----:B------:R-:W-:Y:S01]  /*2d10*/  FMNMX.FTZ R18, R62, R17, !PT ;  /* 0x000000113e127209 */ /* 0x000fe20007810000 */
[----:B------:R-:W0:Y:S01]  /*2d20*/  MUFU.EX2 R12, R12 ;  /* 0x0000000c000c7308 */ /* 0x000e220000000800 */
[----:B------:R-:W-:Y:S02]  /*2d30*/  ISETP.GT.AND P1, PT, R10, 0x51, PT ;  /* 0x000000510a00780c */ /* 0x000fe40003f24270 */
[----:B------:R-:W-:Y:S02]  /*2d40*/  FSEL R66, R66, -INF , P2 ;  /* 0xff80000042427808 */ /* 0x000fe40001000000 */
[----:B------:R-:W-:Y:S02]  /*2d50*/  FMNMX.FTZ R19, R63, R18, !PT ;  /* 0x000000123f137209 */ /* 0x000fe40007810000 */
[----:B------:R-:W-:Y:S01]  /*2d60*/  ISETP.GT.AND P2, PT, R10, 0x58, PT ;  /* 0x000000580a00780c */ /* 0x000fe20003f44270 */
[----:B------:R-:W-:Y:S01]  /*2d70*/  MUFU.EX2 R156, R156 ;  /* 0x0000009c009c7308 */ /* 0x000fe20000000800 */
[----:B------:R-:W-:-:S02]  /*2d80*/  FSEL R67, R67, -INF , P1 ;  /* 0xff80000043437808 */ /* 0x000fc40000800000 */
[----:B------:R-:W-:Y:S02]  /*2d90*/  FMNMX.FTZ R18, R66, R19, !PT ;  /* 0x0000001342127209 */ /* 0x000fe40007810000 */
[----:B------:R-:W-:Y:S02]  /*2da0*/  ISETP.GT.AND P1, PT, R10, 0x59, PT ;  /* 0x000000590a00780c */ /* 0x000fe40003f24270 */
[----:B------:R-:W-:Y:S01]  /*2db0*/  FSEL R70, R70, -INF , P2 ;  /* 0xff80000046467808 */ /* 0x000fe20001000000 */
[----:B------:R-:W-:Y:S01]  /*2dc0*/  MUFU.EX2 R15, R41 ;  /* 0x00000029000f7308 */ /* 0x000fe20000000800 */
[----:B------:R-:W-:Y:S02]  /*2dd0*/  FMNMX.FTZ R19, R67, R18, !PT ;  /* 0x0000001243137209 */ /* 0x000fe40007810000 */
[----:B------:R-:W-:Y:S02]  /*2de0*/  ISETP.GT.AND P2, PT, R10, 0x60, PT ;  /* 0x000000600a00780c */ /* 0x000fe40003f44270 */
[----:B------:R-:W-:-:S02]  /*2df0*/  FSEL R71, R71, -INF , P1 ;  /* 0xff80000047477808 */ /* 0x000fc40000800000 */
[----:B------:R-:W-:Y:S01]  /*2e00*/  FMNMX.FTZ R18, R70, R19, !PT ;  /* 0x0000001346127209 */ /* 0x000fe20007810000 */
[----:B------:R-:W-:Y:S01]  /*2e10*/  MUFU.EX2 R14, R14 ;  /* 0x0000000e000e7308 */ /* 0x000fe20000000800 */
[----:B------:R-:W-:Y:S02]  /*2e20*/  ISETP.GT.AND P1, PT, R10, 0x61, PT ;  /* 0x000000610a00780c */ /* 0x000fe40003f24270 */
[----:B------:R-:W-:Y:S02]  /*2e30*/  FSEL R74, R74, -INF , P2 ;  /* 0xff8000004a4a7808 */ /* 0x000fe40001000000 */
[----:B------:R-:W-:Y:S01]  /*2e40*/  FMNMX.FTZ R21, R71, R18, !PT ;  /* 0x0000001247157209 */ /* 0x000fe20007810000 */
[----:B------:R-:W-:Y:S01]  /*2e50*/  FFMA.FTZ R18, R52, UR40, -R22 ;  /* 0x0000002834127c23 */ /* 0x000fe20008010816 */
        /* <DEDUP_REMOVED lines=23> */
[----:B------:R-:W-:Y:S02]  /*2fd0*/  FSEL R87, R87, -INF , P1 ;  /* 0xff80000057577808 */ /* 0x000fe40000800000 */
[----:B------:R-:W-:-:S03]  /*2fe0*/  FMNMX.FTZ R10, R86, R21, !PT ;  /* 0x00000015560a7209 */ /* 0x000fc60007810000 */
[----:B------:R-:W-:Y:S01]  /*2ff0*/  MUFU.EX2 R160, R160 ;  /* 0x000000a000a07308 */ /* 0x000fe20000000800 */
[----:B------:R-:W-:-:S05]  /*3000*/  FMNMX.FTZ R10, R87, R10, !PT ;  /* 0x0000000a570a7209 */ /* 0x000fca0007810000 */
[----:B------:R-:W1:Y:S02]  /*3010*/  SHFL.BFLY PT, R25, R10, 0x2, 0x1f ;  /* 0x0c401f000a197f89 */ /* 0x000e6400000e0000 */
[----:B------:R-:W-:Y:S08]  /*3020*/  MUFU.EX2 R21, R57 ;  /* 0x0000003900157308 */ /* 0x000ff00000000800 */
[----:B------:R-:W-:Y:S08]  /*3030*/  MUFU.EX2 R60, R60 ;  /* 0x0000003c003c7308 */ /* 0x000ff00000000800 */
[----:B------:R-:W-:Y:S01]  /*3040*/  MUFU.EX2 R61, R61 ;  /* 0x0000003d003d7308 */ /* 0x000fe20000000800 */
[----:B-1----:R-:W-:Y:S01]  /*3050*/  FMNMX.FTZ R20, R10, R25, !PT ;  /* 0x000000190a147209 */ /* 0x002fe20007810000 */
[--C-:B------:R-:W-:Y:S01]  /*3060*/  FFMA.FTZ R25, R73, UR40, -R22.reuse ;  /* 0x0000002849197c23 */ /* 0x100fe20008010816 */
[----:B------:R-:W-:-:S05]  /*3070*/  FFMA.FTZ R22, R85, UR40, -R22 ;  /* 0x0000002855167c23 */ /* 0x000fca0008010816 */
[----:B------:R-:W-:Y:S01]  /*3080*/  MUFU.EX2 R162, R162 ;  /* 0x000000a200a27308 */ /* 0x000fe20000000800 */
[----:B------:R-:W1:Y:S07]  /*3090*/  SHFL.BFLY PT, R29, R20, 0x1, 0x1f ;  /* 0x0c201f00141d7f89 */ /* 0x000e6e00000e0000 */
[----:B------:R-:W-:Y:S08]  /*30a0*/  MUFU.EX2 R23, R23 ;  /* 0x0000001700177308 */ /* 0x000ff00000000800 */
[----:B------:R-:W-:Y:S08]  /*30b0*/  MUFU.EX2 R68, R68 ;  /* 0x0000004400447308 */ /* 0x000ff00000000800 */
[----:B------:R-:W-:Y:S01]  /*30c0*/  MUFU.EX2 R69, R69 ;  /* 0x0000004500457308 */ /* 0x000fe20000000800 */
[----:B-1----:R-:W-:Y:S01]  /*30d0*/  FMNMX.FTZ R10, R20, R29, !PT ;  /* 0x0000001d140a7209 */ /* 0x002fe20007810000 */
[----:B------:R-:W-:-:S03]  /*30e0*/  IMAD.U32 R29, RZ, RZ, UR40 ;  /* 0x00000028ff1d7e24 */ /* 0x000fc6000f8e00ff */
[C---:B------:R-:W-:Y:S01]  /*30f0*/  FSETP.NEU.FTZ.AND P1, PT, R10.reuse, -INF , PT ;  /* 0xff8000000a00780b */ /* 0x040fe20003f3d000 */
[----:B------:R-:W-:Y:S02]  /*3100*/  FFMA.FTZ R20, R10, R29, -8 ;  /* 0xc10000000a147423 */ /* 0x000fe4000001001d */
[----:B------:R-:W-:Y:S03]  /*3110*/  MUFU.EX2 R168, R168 ;  /* 0x000000a800a87308 */ /* 0x000fe60000000800 */
[----:B------:R-:W-:-:S05]  /*3120*/  FSEL R20, R20, RZ, P1 ;  /* 0x000000ff14147208 */ /* 0x000fca0000800000 */
        /* <DEDUP_REMOVED lines=10> */
[----:B---3--:R-:W-:Y:S01]  /*31d0*/  FADD.FTZ R22, R2, R33 ;  /* 0x0000002102167221 */ /* 0x008fe20000010000 */
[--C-:B------:R-:W-:Y:S01]  /*31e0*/  FFMA.FTZ R42, R42, UR40, -R20.reuse ;  /* 0x000000282a2a7c23 */ /* 0x100fe20008010814 */
[--C-:B------:R-:W-:Y:S01]  /*31f0*/  FFMA.FTZ R43, R43, UR40, -R20.reuse ;  /* 0x000000282b2b7c23 */ /* 0x100fe20008010814 */
[----:B------:R-:W-:Y:S01]  /*3200*/  FFMA.FTZ R46, R46, UR40, -R20 ;  /* 0x000000282e2e7c23 */ /* 0x000fe20008010814 */
[----:B------:R-:W-:Y:S01]  /*3210*/  FADD.FTZ R33, R3, R22 ;  /* 0x0000001603217221 */ /* 0x000fe20000010000 */
[--C-:B------:R-:W-:Y:S01]  /*3220*/  FFMA.FTZ R47, R47, UR40, -R20.reuse ;  /* 0x000000282f2f7c23 */ /* 0x100fe20008010814 */
[----:B------:R-:W1:Y:S01]  /*3230*/  MUFU.EX2 R27, R27 ;  /* 0x0000001b001b7308 */ /* 0x000e620000000800 */
[--C-:B------:R-:W-:Y:S01]  /*3240*/  FFMA.FTZ R50, R50, UR40, -R20.reuse ;  /* 0x0000002832327c23 */ /* 0x100fe20008010814 */
[----:B----4-:R-:W-:Y:S01]  /*3250*/  FADD.FTZ R22, R154, R33 ;  /* 0x000000219a167221 */ /* 0x010fe20000010000 */
[--C-:B------:R-:W-:Y:S01]  /*3260*/  FFMA.FTZ R51, R51, UR40, -R20.reuse ;  /* 0x0000002833337c23 */ /* 0x100fe20008010814 */
[--C-:B------:R-:W-:Y:S01]  /*3270*/  FFMA.FTZ R54, R54, UR40, -R20.reuse ;  /* 0x0000002836367c23 */ /* 0x100fe20008010814 */
[----:B------:R-:W-:Y:S01]  /*3280*/  FFMA.FTZ R55, R55, UR40, -R20 ;  /* 0x0000002837377c23 */ /* 0x000fe20008010814 */
[----:B-----5:R-:W-:Y:S01]  /*3290*/  FADD.FTZ R33, R11, R22 ;  /* 0x000000160b217221 */ /* 0x020fe20000010000 */
[--C-:B------:R-:W-:Y:S01]  /*32a0*/  FFMA.FTZ R58, R58, UR40, -R20.reuse ;  /* 0x000000283a3a7c23 */ /* 0x100fe20008010814 */
[----:B------:R-:W3:Y:S01]  /*32b0*/  MUFU.EX2 R30, R30 ;  /* 0x0000001e001e7308 */ /* 0x000ee20000000800 */
[--C-:B------:R-:W-:Y:S01]  /*32c0*/  FFMA.FTZ R59, R59, UR40, -R20.reuse ;  /* 0x000000283b3b7c23 */ /* 0x100fe20008010814 */
[----:B0-----:R-:W-:Y:S01]  /*32d0*/  FADD.FTZ R22, R12, R33 ;  /* 0x000000210c167221 */ /* 0x001fe20000010000 */
        /* <DEDUP_REMOVED lines=12> */
[--C-:B------:R-:W-:Y:S01]  /*33a0*/  FFMA.FTZ R75, R75, UR40, -R20.reuse ;  /* 0x000000284b4b7c23 */ /* 0x100fe20008010814 */
[----:B------:R-:W1:Y:S01]  /*33b0*/  MUFU.EX2 R34, R34 ;  /* 0x0000002200227308 */ /* 0x000e620000000800 */
[----:B---3--:R-:W-:Y:S01]  /*33c0*/  FADD.FTZ R24, R30, R37 ;  /* 0x000000251e187221 */ /* 0x008fe20000010000 */
[----:B------:R-:W-:Y:S01]  /*33d0*/  FADD.FTZ R22, R14, R33 ;  /* 0x000000210e167221 */ /* 0x000fe20000010000 */
[--C-:B------:R-:W-:Y:S01]  /*33e0*/  FFMA.FTZ R78, R78, UR40, -R20.reuse ;  /* 0x000000284e4e7c23 */ /* 0x100fe20008010814 */
[--C-:B------:R-:W-:Y:S01]  /*33f0*/  FFMA.FTZ R79, R79, UR40, -R20.reuse ;  /* 0x000000284f4f7c23 */ /* 0x100fe20008010814 */
[----:B------:R-:W-:Y:S01]  /*3400*/  FFMA.FTZ R82, R82, UR40, -R20 ;  /* 0x0000002852527c23 */ /* 0x000fe20008010814 */
[----:B------:R-:W-:Y:S01]  /*3410*/  FADD.FTZ R33, R17, R22 ;  /* 0x0000001611217221 */ /* 0x000fe20000010000 */
[----:B------:R-:W-:Y:S01]  /*3420*/  FFMA.FTZ R83, R83, UR40, -R20 ;  /* 0x0000002853537c23 */ /* 0x000fe20008010814 */
[----:B------:R-:W3:Y:S01]  /*3430*/  MUFU.EX2 R35, R35 ;  /* 0x0000002300237308 */ /* 0x000ee20000000800 */
[----:B0-----:R-:W-:Y:S01]  /*3440*/  FADD.FTZ R37, R31, R24 ;  /* 0x000000181f257221 */ /* 0x001fe20000010000 */
[----:B------:R-:W-:Y:S01]  /*3450*/  FADD.FTZ R22, R158, R33 ;  /* 0x000000219e167221 */ /* 0x000fe20000010000 */
[--C-:B------:R-:W-:Y:S01]  /*3460*/  FFMA.FTZ R86, R86, UR40, -R20.reuse ;  /* 0x0000002856567c23 */ /* 0x100fe20008010814 */
[----:B------:R-:W-:Y:S01]  /*3470*/  FFMA.FTZ R20, R87, UR40, -R20 ;  /* 0x0000002857147c23 */ /* 0x000fe20008010814 */
[----:B------:R-:W-:Y:S01]  /*3480*/  F2FP.SATFINITE.E4M3.F32.PACK_AB_MERGE_C R14, R17, R14, RZ ;  /* 0x0000000e110e723e */ /* 0x000fe200048070ff */
[----:B------:R-:W-:Y:S01]  /*3490*/  FADD.FTZ R33, R19, R22 ;  /* 0x0000001613217221 */ /* 0x000fe20000010000 */
[----:B------:R-:W-:Y:S01]  /*34a0*/  F2FP.SATFINITE.E4M3.F32.PACK_AB_MERGE_C R30, R31, R30, RZ ;  /* 0x0000001e1f1e723e */ /* 0x000fe200048070ff */
[----:B------:R-:W0:Y:S01]  /*34b0*/  MUFU.EX2 R38, R38 ;  /* 0x0000002600267308 */ /* 0x000e220000000800 */
[----:B-1----:R-:W-:Y:S01]  /*34c0*/  FADD.FTZ R24, R34, R37 ;  /* 0x0000002522187221 */ /* 0x002fe20000010000 */
[----:B------:R-:W-:Y:S01]  /*34d0*/  FADD.FTZ R22, R18, R33 ;  /* 0x0000002112167221 */ /* 0x000fe20000010000 */
[----:B------:R-:W-:-:S02]  /*34e0*/  F2FP.SATFINITE.E4M3.F32.PACK_AB_MERGE_C R18, R53, R18, RZ ;  /* 0x000000123512723e */ /* 0x000fc400048070ff */
[----:B------:R-:W-:Y:S01]  /*34f0*/  F2FP.SATFINITE.E4M3.F32.PACK_AB_MERGE_C R156, R15, R156, R14 ;  /* 0x0000009c0f9c723e */ /* 0x000fe2000480700e */
[----:B------:R-:W-:Y:S01]  /*3500*/  FADD.FTZ R33, R53, R22 ;  /* 0x0000001635217221 */ /* 0x000fe20000010000 */
[----:B------:R-:W-:Y:S01]  /*3510*/  F2FP.SATFINITE.E4M3.F32.PACK_AB_MERGE_C R158, R19, R158, R18 ;  /* 0x0000009e139e723e */ /* 0x000fe20004807012 */
[----:B------:R-:W1:Y:S01]  /*3520*/  MUFU.EX2 R39, R39 ;  /* 0x0000002700277308 */ /* 0x000e620000000800 */
[----:B---3--:R-:W-:Y:S01]  /*3530*/  FADD.FTZ R37, R35, R24 ;  /* 0x0000001823257221 */ /* 0x008fe20000010000 */
[----:B------:R-:W-:Y:S01]  /*3540*/  FADD.FTZ R22, R160, R33 ;  /* 0x00000021a0167221 */ /* 0x000fe20000010000 */
[----:B------:R-:W-:-:S03]  /*3550*/  F2FP.SATFINITE.E4M3.F32.PACK_AB_MERGE_C R153, R27, R26, R30 ;  /* 0x0000001a1b99723e */ /* 0x000fc6000480701e */
[----:B------:R-:W-:Y:S02]  /*3560*/  FADD.FTZ R33, R21, R22 ;  /* 0x0000001615217221 */ /* 0x000fe40000010000 */
[----:B------:R-:W3:Y:S01]  /*3570*/  MUFU.EX2 R42, R42 ;  /* 0x0000002a002a7308 */ /* 0x000ee20000000800 */
[----:B0-----:R-:W-:Y:S01]  /*3580*/  FADD.FTZ R24, R38, R37 ;  /* 0x0000002526187221 */ /* 0x001fe20000010000 */
[----:B------:R-:W-:Y:S01]  /*3590*/  FADD.FTZ R22, R60, R33 ;  /* 0x000000213c167221 */ /* 0x000fe20000010000 */
[----:B------:R-:W-:-:S03]  /*35a0*/  F2FP.SATFINITE.E4M3.F32.PACK_AB_MERGE_C R60, R61, R60, RZ ;  /* 0x0000003c3d3c723e */ /* 0x000fc600048070ff */
[----:B------:R-:W-:Y:S01]  /*35b0*/  FADD.FTZ R33, R61, R22 ;  /* 0x000000163d217221 */ /* 0x000fe20000010000 */
[----:B------:R-:W-:Y:S01]  /*35c0*/  F2FP.SATFINITE.E4M3.F32.PACK_AB_MERGE_C R160, R21, R160, R60 ;  /* 0x000000a015a0723e */ /* 0x000fe2000480703c */
[----:B------:R-:W0:Y:S01]  /*35d0*/  MUFU.EX2 R43, R43 ;  /* 0x0000002b002b7308 */ /* 0x000e220000000800 */
[C---:B-1----:R-:W-:Y:S01]  /*35e0*/  FADD.FTZ R37, R39.reuse, R24 ;  /* 0x0000001827257221 */ /* 0x042fe20000010000 */
[----:B------:R-:W-:Y:S01]  /*35f0*/  FADD.FTZ R22, R162, R33 ;  /* 0x00000021a2167221 */ /* 0x000fe20000010000 */
[----:B------:R-:W-:-:S04]  /*3600*/  F2FP.SATFINITE.E4M3.F32.PACK_AB_MERGE_C R38, R39, R38, RZ ;  /* 0x000000262726723e */ /* 0x000fc800048070ff */
[----:B------:R-:W-:Y:S01]  /*3610*/  F2FP.SATFINITE.E4M3.F32.PACK_AB_MERGE_C R155, R35, R34, R38 ;  /* 0x00000022239b723e */ /* 0x000fe20004807026 */
[----:B------:R-:W1:Y:S01]  /*3620*/  MUFU.EX2 R46, R46 ;  /* 0x0000002e002e7308 */ /* 0x000e620000000800 */
[----:B---3--:R-:W-:-:S07]  /*3630*/  FADD.FTZ R24, R42, R37 ;  /* 0x000000252a187221 */ /* 0x008fce0000010000 */
[----:B------:R-:W3:Y:S01]  /*3640*/  MUFU.EX2 R47, R47 ;  /* 0x0000002f002f7308 */ /* 0x000ee20000000800 */
[----:B0-----:R-:W-:-:S07]  /*3650*/  FADD.FTZ R37, R43, R24 ;  /* 0x000000182b257221 */ /* 0x001fce0000010000 */
[----:B------:R-:W0:Y:S01]  /*3660*/  MUFU.EX2 R50, R50 ;  /* 0x0000003200327308 */ /* 0x000e220000000800 */
[----:B-1----:R-:W-:-:S07]  /*3670*/  FADD.FTZ R24, R46, R37 ;  /* 0x000000252e187221 */ /* 0x002fce0000010000 */
[----:B------:R-:W1:Y:S01]  /*3680*/  MUFU.EX2 R51, R51 ;  /* 0x0000003300337308 */ /* 0x000e620000000800 */
[C---:B---3--:R-:W-:Y:S01]  /*3690*/  FADD.FTZ R37, R47.reuse, R24 ;  /* 0x000000182f257221 */ /* 0x048fe20000010000 */
[----:B------:R-:W-:-:S04]  /*36a0*/  F2FP.SATFINITE.E4M3.F32.PACK_AB_MERGE_C R46, R47, R46, RZ ;  /* 0x0000002e2f2e723e */ /* 0x000fc800048070ff */
[----:B------:R-:W-:Y:S02]  /*36b0*/  F2FP.SATFINITE.E4M3.F32.PACK_AB_MERGE_C R157, R43, R42, R46 ;  /* 0x0000002a2b9d723e */ /* 0x000fe4000480702e */
[----:B------:R-:W3:Y:S01]  /*36c0*/  MUFU.EX2 R54, R54 ;  /* 0x0000003600367308 */ /* 0x000ee20000000800 */
[----:B0-----:R-:W-:-:S07]  /*36d0*/  FADD.FTZ R24, R50, R37 ;  /* 0x0000002532187221 */ /* 0x001fce0000010000 */
[----:B------:R-:W0:Y:S01]  /*36e0*/  MUFU.EX2 R55, R55 ;  /* 0x0000003700377308 */ /* 0x000e220000000800 */
[----:B-1----:R-:W-:-:S07]  /*36f0*/  FADD.FTZ R37, R51, R24 ;  /* 0x0000001833257221 */ /* 0x002fce0000010000 */
[----:B------:R-:W1:Y:S01]  /*3700*/  MUFU.EX2 R58, R58 ;  /* 0x0000003a003a7308 */ /* 0x000e620000000800 */
[----:B---3--:R-:W-:-:S07]  /*3710*/  FADD.FTZ R24, R54, R37 ;  /* 0x0000002536187221 */ /* 0x008fce0000010000 */
[----:B------:R-:W3:Y:S01]  /*3720*/  MUFU.EX2 R59, R59 ;  /* 0x0000003b003b7308 */ /* 0x000ee20000000800 */
[C---:B0-----:R-:W-:Y:S01]  /*3730*/  FADD.FTZ R37, R55.reuse, R24 ;  /* 0x0000001837257221 */ /* 0x041fe20000010000 */
[----:B------:R-:W-:-:S04]  /*3740*/  F2FP.SATFINITE.E4M3.F32.PACK_AB_MERGE_C R54, R55, R54, RZ ;  /* 0x000000363736723e */ /* 0x000fc800048070ff */
[----:B------:R-:W-:Y:S02]  /*3750*/  F2FP.SATFINITE.E4M3.F32.PACK_AB_MERGE_C R159, R51, R50, R54 ;  /* 0x00000032339f723e */ /* 0x000fe40004807036 */
[----:B------:R-:W0:Y:S01]  /*3760*/  MUFU.EX2 R62, R62 ;  /* 0x0000003e003e7308 */ /* 0x000e220000000800 */
[----:B-1----:R-:W-:-:S07]  /*3770*/  FADD.FTZ R24, R58, R37 ;  /* 0x000000253a187221 */ /* 0x002fce0000010000 */
[----:B------:R-:W1:Y:S01]  /*3780*/  MUFU.EX2 R63, R63 ;  /* 0x0000003f003f7308 */ /* 0x000e620000000800 */
[----:B---3--:R-:W-:-:S07]  /*3790*/  FADD.FTZ R37, R59, R24 ;  /* 0x000000183b257221 */ /* 0x008fce0000010000 */
[----:B------:R-:W3:Y:S01]  /*37a0*/  MUFU.EX2 R66, R66 ;  /* 0x0000004200427308 */ /* 0x000ee20000000800 */
[----:B0-----:R-:W-:-:S07]  /*37b0*/  FADD.FTZ R24, R62, R37 ;  /* 0x000000253e187221 */ /* 0x001fce0000010000 */
[----:B------:R-:W0:Y:S01]  /*37c0*/  MUFU.EX2 R67, R67 ;  /* 0x0000004300437308 */ /* 0x000e220000000800 */
[----:B-1----:R-:W-:Y:S01]  /*37d0*/  FADD.FTZ R37, R63, R24 ;  /* 0x000000183f257221 */ /* 0x002fe20000010000 */
[----:B------:R-:W-:Y:S01]  /*37e0*/  F2FP.SATFINITE.E4M3.F32.PACK_AB_MERGE_C R24, R3, R2, RZ ;  /* 0x000000020318723e */ /* 0x000fe200048070ff */
[----:B------:R-:W-:Y:S01]  /*37f0*/  FADD.FTZ R3, R23, R22 ;  /* 0x0000001617037221 */ /* 0x000fe20000010000 */
[----:B------:R-:W-:Y:S02]  /*3800*/  F2FP.SATFINITE.E4M3.F32.PACK_AB_MERGE_C R22, R13, R12, RZ ;  /* 0x0000000c0d16723e */ /* 0x000fe400048070ff */
[----:B------:R-:W-:Y:S02]  /*3810*/  F2FP.SATFINITE.E4M3.F32.PACK_AB_MERGE_C R62, R63, R62, RZ ;  /* 0x0000003e3f3e723e */ /* 0x000fe400048070ff */
[----:B------:R-:W1:Y:S01]  /*3820*/  MUFU.EX2 R70, R70 ;  /* 0x0000004600467308 */ /* 0x000e620000000800 */
[----:B---3--:R-:W-:Y:S01]  /*3830*/  FADD.FTZ R2, R66, R37 ;  /* 0x0000002542027221 */ /* 0x008fe20000010000 */
[----:B------:R-:W-:-:S02]  /*3840*/  F2FP.SATFINITE.E4M3.F32.PACK_AB_MERGE_C R152, R9, R152, R24 ;  /* 0x000000980998723e */ /* 0x000fc40004807018 */
[----:B------:R-:W-:Y:S02]  /*3850*/  F2FP.SATFINITE.E4M3.F32.PACK_AB_MERGE_C R154, R11, R154, R22 ;  /* 0x0000009a0b9a723e */ /* 0x000fe40004807016 */
[----:B------:R-:W-:Y:S02]  /*3860*/  F2FP.SATFINITE.E4M3.F32.PACK_AB_MERGE_C R161, R59, R58, R62 ;  /* 0x0000003a3ba1723e */ /* 0x000fe4000480703e */
[----:B------:R-:W3:Y:S01]  /*3870*/  MUFU.EX2 R71, R71 ;  /* 0x0000004700477308 */ /* 0x000ee20000000800 */
[----:B0-----:R-:W-:Y:S01]  /*3880*/  FADD.FTZ R13, R67, R2 ;  /* 0x00000002430d7221 */ /* 0x001fe20000010000 */
[----:B------:R-:W-:Y:S01]  /*3890*/  FADD.FTZ R2, R68, R3 ;  /* 0x0000000344027221 */ /* 0x000fe20000010000 */
[----:B------:R-:W-:-:S03]  /*38a0*/  F2FP.SATFINITE.E4M3.F32.PACK_AB_MERGE_C R68, R69, R68, RZ ;  /* 0x000000444544723e */ /* 0x000fc600048070ff */
[----:B------:R-:W-:Y:S01]  /*38b0*/  FADD.FTZ R3, R69, R2 ;  /* 0x0000000245037221 */ /* 0x000fe20000010000 */
[----:B------:R-:W-:Y:S01]  /*38c0*/  F2FP.SATFINITE.E4M3.F32.PACK_AB_MERGE_C R162, R23, R162, R68 ;  /* 0x000000a217a2723e */ /* 0x000fe20004807044 */
[----:B------:R-:W0:Y:S01]  /*38d0*/  MUFU.EX2 R74, R74 ;  /* 0x0000004a004a7308 */ /* 0x000e220000000800 */
[----:B-1----:R-:W-:Y:S01]  /*38e0*/  FADD.FTZ R12, R70, R13 ;  /* 0x0000000d460c7221 */ /* 0x002fe20000010000 */
[----:B------:R-:W-:-:S06]  /*38f0*/  FADD.FTZ R2, R168, R3 ;  /* 0x00000003a8027221 */ /* 0x000fcc0000010000 */
        /* <DEDUP_REMOVED lines=13> */
[----:B-1----:R-:W-:-:S07]  /*39d0*/  FADD.FTZ R2, R76, R3 ;  /* 0x000000034c027221 */ /* 0x002fce0000010000 */
[----:B------:R-:W1:Y:S01]  /*39e0*/  MUFU.EX2 R170, R170 ;  /* 0x000000aa00aa7308 */ /* 0x000e620000000800 */
[C---:B---3--:R-:W-:Y:S01]  /*39f0*/  F2FP.SATFINITE.E4M3.F32.PACK_AB_MERGE_C R76, R77.reuse, R76, RZ ;  /* 0x0000004c4d4c723e */ /* 0x048fe200048070ff */
[----:B------:R-:W-:-:S03]  /*3a00*/  FADD.FTZ R77, R77, R2 ;  /* 0x000000024d4d7221 */ /* 0x000fc60000010000 */
[----:B------:R-:W-:-:S03]  /*3a10*/  F2FP.SATFINITE.E4M3.F32.PACK_AB_MERGE_C R168, R25, R168, R76 ;  /* 0x000000a819a8723e */ /* 0x000fc6000480704c */
        /* <DEDUP_REMOVED lines=13> */
[----:B---3--:R-:W-:Y:S01]  /*3af0*/  FADD.FTZ R2, R84, R3 ;  /* 0x0000000354027221 */ /* 0x008fe20000010000 */
        /* <DEDUP_REMOVED lines=9> */
.L_x_2562:
[----:B------:R0:W1:Y:S01]  /*3b90*/  SYNCS.PHASECHK.TRANS64.TRYWAIT P1, [UR41+0x38850], R8 ;  /* 0x03885008ff0075a7 */ /* 0x0000620008020169 */
[----:B------:R-:W-:Y:S05]  /*3ba0*/  @!P0 BRA `(.L_x_2563) ;  /* 0x0000000000048947 */ /* 0x000fea0003800000 */
[----:B------:R-:W-:Y:S01]  /*3bb0*/  BPT.TRAP 0x1 ;  /* 0x000000040000795c */ /* 0x000fe20000300000 */
.L_x_2563:
[----:B-1----:R-:W-:Y:S05]  /*3bc0*/  @P1 BRA `(.L_x_2564) ;  /* 0x0000000000081947 */ /* 0x002fea0003800000 */
[----:B------:R-:W1:Y:S02]  /*3bd0*/  SYNCS.PHASECHK.TRANS64.TRYWAIT P1, [UR41+0x38850], R8 ;  /* 0x03885008ff0075a7 */ /* 0x000e640008020169 */
[----:B-1----:R-:W-:Y:S05]  /*3be0*/  @!P1 BRA `(.L_x_2565) ;  /* 0x000000ec00609947 */ /* 0x002fea0003800000 */
.L_x_2564:
[----:B------:R3:W-:Y:S01]  /*3bf0*/  BAR.SYNC.DEFER_BLOCKING R7, 0x100 ;  /* 0x000400070000751d */ /* 0x0007e20000010000 */
[----:B------:R-:W-:-:S04]  /*3c00*/  UIADD3 UR6, UR41, 0x400, URZ ;  /* 0x0000040029067890 */ /* 0x000fc8000fffe03f */
[----:B------:R-:W-:-:S03]  /*3c10*/  USHF.R.U32.HI UR6, URZ, 0x4, UR6 ;  /* 0x000000043f067899 */ /* 0x000fc60008011606 */
[----:B------:R-:W4:Y:S01]  /*3c20*/  S2UR UR49, SR_CgaCtaId ;  /* 0x00000000003179c3 */ /* 0x000f220000008800 */
        /* <DEDUP_REMOVED lines=25> */
[----:B---34-:R-:W-:Y:S05]  /*3dc0*/  @!P0 BRA `(.L_x_2566) ;  /* 0x0000000000048947 */ /* 0x018fea0003800000 */
[----:B------:R-:W-:Y:S01]  /*3dd0*/  BPT.TRAP 0x1 ;  /* 0x000000040000795c */ /* 0x000fe20000300000 */
.L_x_2566:
[----:B------:R-:W-:Y:S02]  /*3de0*/  UISETP.NE.AND UP0, UPT, UR45, URZ, UPT ;  /* 0x0000003f2d00728c */ /* 0x000fe4000bf05270 */
[----:B------:R-:W-:Y:S02]  /*3df0*/  UIMAD UR10, UR43, UR10, -UR11 ;  /* 0x0000000a2b0a72a4 */ /* 0x000fe4000f8e0a0b */
[----:B------:R-:W-:-:S03]  /*3e00*/  UIADD3 UR52, UR47, -0x2, URZ ;  /* 0xfffffffe2f347890 */ /* 0x000fc6000fffe03f */
[----:B------:R-:W-:-:S04]  /*3e10*/  UMOV UR47, URZ ;  /* 0x0000003f002f7c82 */ /* 0x000fc80008000000 */
[----:B------:R-:W-:Y:S01]  /*3e20*/  @UP0 ULDC UR6, c[0x0][0x44c] ;  /* 0x0001130000060ab9 */ /* 0x000fe20000000800 */
[----:B------:R-:W-:Y:S01]  /*3e30*/  @UP0 ULDC UR14, c[0x0][0x450] ;  /* 0x00011400000e0ab9 */ /* 0x000fe20000000800 */
[----:B------:R-:W-:Y:S02]  /*3e40*/  UIMAD.WIDE.U32 UR6, UR48, UR6, URZ ;  /* 0x00000006300672a5 */ /* 0x000fe4000f8e003f */
[----:B------:R-:W-:Y:S02]  /*3e50*/  UIADD3 UR6, UR41, 0x38860, URZ ;  /* 0x0003886029067890 */ /* 0x000fe4000fffe03f */
[----:B------:R-:W-:Y:S02]  /*3e60*/  @UP0 USHF.R.U32.HI UR48, URZ, UR14, UR7 ;  /* 0x0000000e3f300299 */ /* 0x000fe40008011607 */
[----:B------:R-:W-:Y:S02]  /*3e70*/  UPRMT UR6, UR49, 0x654, UR6 ;  /* 0x0000065431067896 */ /* 0x000fe40008000006 */
[----:B------:R-:W-:-:S03]  /*3e80*/  UIADD3 UR10, UR10, UR48, URZ ;  /* 0x000000300a0a7290 */ /* 0x000fc6000fffe03f */
[----:B------:R-:W-:Y:S01]  /*3e90*/  UMOV UR48, URZ ;  /* 0x0000003f00307c82 */ /* 0x000fe20008000000 */
[----:B------:R-:W-:-:S03]  /*3ea0*/  USHF.R.S32.HI UR7, URZ, 0x1f, UR10 ;  /* 0x0000001f3f077899 */ /* 0x000fc6000801140a */
[----:B------:R-:W-:Y:S01]  /*3eb0*/  SYNCS.ARRIVE.TRANS64.RED.A1T0 RZ, [UR6], RZ ;  /* 0x000000ffffff79a7 */ /* 0x000fe20008100406 */
[----:B------:R-:W-:-:S04]  /*3ec0*/  ULEA.HI UR7, UR7, UR10, URZ, 0x7 ;  /* 0x0000000a07077291 */ /* 0x000fc8000f8f383f */
[----:B------:R-:W-:-:S04]  /*3ed0*/  USHF.R.S32.HI UR7, URZ, 0x7, UR7 ;  /* 0x000000073f077899 */ /* 0x000fc80008011407 */
[----:B------:R-:W-:-:S04]  /*3ee0*/  UISETP.LT.AND UP0, UPT, UR39, UR7, UPT ;  /* 0x000000072700728c */ /* 0x000fc8000bf01270 */
[----:B------:R-:W-:-:S04]  /*3ef0*/  USEL UR53, UR39, UR7, !UP0 ;  /* 0x0000000727357287 */ /* 0x000fc8000c000000 */
[----:B------:R-:W-:-:S06]  /*3f00*/  UISETP.GE.AND UP0, UPT, UR52, UR53, UPT ;  /* 0x000000353400728c */ /* 0x000fcc000bf06270 */
[----:B------:R-:W-:-:S13]  /*3f10*/  PLOP3.LUT P1, PT, PT, PT, UP0, 0x80, 0x0 ;  /* 0x000000000000781c */ /* 0x000fda0003f2f008 */
[----:B------:R-:W-:Y:S05]  /*3f20*/  @!P1 BRA `(.L_x_2567) ;  /* 0x0000002c00089947 */ /* 0x000fea0003800000 */
[----:B01----:R-:W-:Y:S01]  /*3f30*/  IMAD.MOV.U32 R8, RZ, RZ, R10 ;  /* 0x000000ffff087224 */ /* 0x003fe200078e000a */
[----:B------:R-:W-:Y:S01]  /*3f40*/  UMOV UR56, UR52 ;  /* 0x0000003400387c82 */ /* 0x000fe20008000000 */
[----:B------:R-:W-:Y:S01]  /*3f50*/  IMAD.MOV.U32 R9, RZ, RZ, R0 ;  /* 0x000000ffff097224 */ /* 0x000fe200078e0000 */
[----:B------:R-:W-:Y:S01]  /*3f60*/  UMOV UR47, URZ ;  /* 0x0000003f002f7c82 */ /* 0x000fe20008000000 */
[----:B------:R-:W-:Y:S01]  /*3f70*/  UMOV UR48, URZ ;  /* 0x0000003f00307c82 */ /* 0x000fe20008000000 */
[----:B------:R-:W-:Y:S01]  /*3f80*/  ULDC UR52, c[0x0][0x288] ;  /* 0x0000a20000347ab9 */ /* 0x000fe20000000800 */
[----:B------:R-:W-:-:S05]  /*3f90*/  ULDC UR54, c[0x0][0x2f0] ;  /* 0x0000bc0000367ab9 */ /* 0x000fca0000000800 */
.L_x_2578:
[----:B------:R-:W-:-:S04]  /*3fa0*/  UIADD3 UR48, UR48, 0x1, URZ ;  /* 0x0000000130307890 */ /* 0x000fc8000fffe03f */
[----:B------:R-:W-:-:S04]  /*3fb0*/  UISETP.NE.AND UP0, UPT, UR48, 0x2, UPT ;  /* 0x000000023000788c */ /* 0x000fc8000bf05270 */
[----:B------:R-:W-:Y:S02]  /*3fc0*/  USEL UR6, URZ, 0x1, UP0 ;  /* 0x000000013f067887 */ /* 0x000fe40008000000 */
[----:B------:R-:W-:Y:S02]  /*3fd0*/  USEL UR48, UR48, URZ, UP0 ;  /* 0x0000003f30307287 */ /* 0x000fe40008000000 */
[----:B------:R-:W-:Y:S01]  /*3fe0*/  ULOP3.LUT UR47, UR47, UR6, URZ, 0x3c, !UPT ;  /* 0x000000062f2f7292 */ /* 0x000fe2000f8e3c3f */
[----:B-1----:R-:W-:Y:S11]  /*3ff0*/  @!P0 BRA `(.L_x_2568) ;  /* 0x0000000000048947 */ /* 0x002ff60003800000 */
[----:B------:R-:W-:Y:S01]  /*4000*/  BPT.TRAP 0x1 ;  /* 0x000000040000795c */ /* 0x000fe20000300000 */
.L_x_2568:
        /* <DEDUP_REMOVED lines=8> */
.L_x_2569:
[----:B-1----:R-:W-:Y:S05]  /*4090*/  @P1 BRA `(.L_x_2570) ;  /* 0x00000000000c1947 */ /* 0x002fea0003800000 */
[----:B0-----:R-:W-:-:S04]  /*40a0*/  IMAD.U32 R0, RZ, RZ, UR57 ;  /* 0x00000039ff007e24 */ /* 0x001fc8000f8e00ff */
[----:B------:R-:W0:Y:S02]  /*40b0*/  SYNCS.PHASECHK.TRANS64.TRYWAIT P1, [UR55+0x38830], R0 ;  /* 0x03883000ff0075a7 */ /* 0x000e240008020177 */
[----:B0-----:R-:W-:Y:S05]  /*40c0*/  @!P1 BRA `(.L_x_2571) ;  /* 0x000000e800409947 */ /* 0x001fea0003800000 */
.L_x_2570:
[----:B------:R-:W-:Y:S01]  /*40d0*/  ULEA UR6, UR48, UR44, 0xb ;  /* 0x0000002c30067291 */ /* 0x000fe2000f8e583f */
[----:B------:R-:W-:Y:S01]  /*40e0*/  WARPGROUP.ARRIVE ;  /* 0x00000000000079c5 */ /* 0x000fe20000000000 */
[----:B------:R-:W-:Y:S01]  /*40f0*/  UMOV UR7, 0x40000040 ;  /* 0x4000004000077882 */ /* 0x000fe20000000000 */
[----:B------:R-:W-:Y:S01]  /*4100*/  UMOV UR11, 0x40000040 ;  /* 0x40000040000b7882 */ /* 0x000fe20000000000 */
[----:B------:R-:W-:Y:S01]  /*4110*/  UIADD3 UR10, UR6, 0x2, URZ ;  /* 0x00000002060a7890 */ /* 0x000fe2000fffe03f */
[----:B--2---:R-:W-:Y:S01]  /*4120*/  IADD3 R4, -R16, 0xb, RZ ;  /* 0x0000000b10047810 */ /* 0x004fe20007ffe1ff */
        /* <DEDUP_REMOVED lines=38> */
.L_x_2572:
[----:B------:R-:W-:Y:S01]  /*4390*/  UISETP.NE.AND UP0, UPT, UR45, URZ, UPT ;  /* 0x0000003f2d00728c */ /* 0x000fe2000bf05270 */
[----:B0-----:R-:W-:Y:S02]  /*43a0*/  IMAD.MOV.U32 R11, RZ, RZ, R5 ;  /* 0x000000ffff0b7224 */ /* 0x001fe400078e0005 */
[----:B------:R-:W-:Y:S02]  /*43b0*/  IMAD.MOV.U32 R17, RZ, RZ, -0x2 ;  /* 0xfffffffeff117424 */ /* 0x000fe400078e00ff */
[----:B------:R-:W-:Y:S01]  /*43c0*/  IMAD.U32 R15, RZ, RZ, UR54 ;  /* 0x00000036ff0f7e24 */ /* 0x000fe2000f8e00ff */
[----:B------:R-:W-:Y:S02]  /*43d0*/  PLOP3.LUT P1, PT, PT, PT, UP0, 0x80, 0x0 ;  /* 0x000000000000781c */ /* 0x000fe40003f2f008 */
[----:B------:R-:W-:-:S03]  /*43e0*/  PLOP3.LUT P2, PT, PT, PT, UP0, 0x80, 0x0 ;  /* 0x000000000000781c */ /* 0x000fc60003f4f008 */
[----:B------:R-:W-:-:S08]  /*43f0*/  @UP0 ULDC UR6, c[0x0][0x44c] ;  /* 0x0001130000060ab9 */ /* 0x000fd00000000800 */
[----:B------:R-:W-:Y:S01]  /*4400*/  @P1 IMAD.HI.U32 R0, R5, UR6, RZ ;  /* 0x0000000605001c27 */ /* 0x000fe2000f8e00ff */
[----:B------:R-:W-:-:S04]  /*4410*/  @UP0 ULDC UR6, c[0x0][0x450] ;  /* 0x0001140000060ab9 */ /* 0x000fc80000000800 */
[----:B------:R-:W-:Y:S01]  /*4420*/  @P2 SHF.R.U32.HI R11, RZ, UR6, R0 ;  /* 0x00000006ff0b2c19 */ /* 0x000fe20008011600 */
[----:B------:R-:W-:Y:S02]  /*4430*/  UMOV UR6, 0xffffff80 ;  /* 0xffffff8000067882 */ /* 0x000fe40000000000 */
[----:B------:R-:W-:Y:S02]  /*4440*/  UIMAD UR6, UR56, UR6, 0x1 ;  /* 0x00000001380674a4 */ /* 0x000fe4000f8e0206 */
[----:B------:R-:W0:Y:S04]  /*4450*/  SHFL.IDX PT, R13, R11, RZ, 0x1c1f ;  /* 0x001c1fff0b0d7589 */ /* 0x000e2800000e0000 */
[----:B------:R-:W-:Y:S01]  /*4460*/  IMAD R10, R6, R17, UR6 ;  /* 0x00000006060a7e24 */ /* 0x000fe2000f8e0211 */
[----:B------:R-:W2:Y:S01]  /*4470*/  SHFL.IDX PT, R11, R11, 0x1, 0x1c1f ;  /* 0x003c1f000b0b7f89 */ /* 0x000ea200000e0000 */
[----:B------:R-:W-:Y:S01]  /*4480*/  IMAD.U32 R17, RZ, RZ, UR40 ;  /* 0x00000028ff117e24 */ /* 0x000fe2000f8e00ff */
[----:B------:R-:W-:Y:S01]  /*4490*/  UIADD3 UR6, UR55, 0x38840, URZ ;  /* 0x0003884037067890 */ /* 0x000fe2000fffe03f */
[----:B------:R-:W-:-:S03]  /*44a0*/  IMAD R10, R15, UR43, R10 ;  /* 0x0000002b0f0a7c24 */ /* 0x000fc6000f8e020a */
[----:B------:R-:W-:-:S09]  /*44b0*/  UPRMT UR6, UR49, 0x654, UR6 ;  /* 0x0000065431067896 */ /* 0x000fd20008000006 */
[----:B------:R-:W-:Y:S01]  /*44c0*/  SYNCS.ARRIVE.TRANS64.RED.A1T0 RZ, [UR6], RZ ;  /* 0x000000ffffff79a7 */ /* 0x000fe20008100406 */
[----:B0-----:R-:W-:-:S04]  /*44d0*/  IADD3 R0, R13, -UR52, R10 ;  /* 0x800000340d007c10 */ /* 0x001fc8000fffe00a */
[C---:B------:R-:W-:Y:S02]  /*44e0*/  ISETP.GT.AND P1, PT, R0.reuse, RZ, PT ;  /* 0x000000ff0000720c */ /* 0x040fe40003f24270 */
[----:B------:R-:W-:Y:S02]  /*44f0*/  ISETP.GT.AND P2, PT, R0, 0x1, PT ;  /* 0x000000010000780c */ /* 0x000fe40003f44270 */
[----:B------:R-:W-:Y:S02]  /*4500*/  FSEL R152, R152, -INF , P1 ;  /* 0xff80000098987808 */ /* 0x000fe40000800000 */
[----:B------:R-:W-:Y:S02]  /*4510*/  ISETP.GT.AND P1, PT, R0, 0x8, PT ;  /* 0x000000080000780c */ /* 0x000fe40003f24270 */
[----:B------:R-:W-:Y:S02]  /*4520*/  FSEL R153, R153, -INF , P2 ;  /* 0xff80000099997808 */ /* 0x000fe40001000000 */
[----:B------:R-:W-:-:S02]  /*4530*/  FMNMX.FTZ R12, R152, R9, !PT ;  /* 0x00000009980c7209 */ /* 0x000fc40007810000 */
[----:B------:R-:W-:Y:S02]  /*4540*/  ISETP.GT.AND P2, PT, R0, 0x9, PT ;  /* 0x000000090000780c */ /* 0x000fe40003f44270 */
[----:B------:R-:W-:Y:S02]  /*4550*/  FSEL R156, R156, -INF , P1 ;  /* 0xff8000009c9c7808 */ /* 0x000fe40000800000 */
[----:B------:R-:W-:Y:S02]  /*4560*/  FMNMX.FTZ R13, R153, R12, !PT ;  /* 0x0000000c990d7209 */ /* 0x000fe40007810000 */
        /* <DEDUP_REMOVED lines=84> */
[----:B------:R-:W-:Y:S02]  /*4ab0*/  FSEL R213, R213, -INF , P2 ;  /* 0xff800000d5d57808 */ /* 0x000fe40001000000 */
[----:B------:R-:W-:Y:S02]  /*4ac0*/  FMNMX.FTZ R0, R212, R13, !PT ;  /* 0x0000000dd4007209 */ /* 0x000fe40007810000 */
[----:B--2---:R-:W-:-:S02]  /*4ad0*/  IADD3 R10, R11, -UR52, R10 ;  /* 0x800000340b0a7c10 */ /* 0x004fc4000fffe00a */
[----:B------:R-:W-:Y:S02]  /*4ae0*/  FMNMX.FTZ R13, R213, R0, !PT ;  /* 0x00000000d50d7209 */ /* 0x000fe40007810000 */
[C---:B------:R-:W-:Y:S02]  /*4af0*/  ISETP.GT.AND P2, PT, R10.reuse, RZ, PT ;  /* 0x000000ff0a00720c */ /* 0x040fe40003f44270 */
[C---:B------:R-:W-:Y:S01]  /*4b00*/  ISETP.GT.AND P3, PT, R10.reuse, 0x1, PT ;  /* 0x000000010a00780c */ /* 0x040fe20003f64270 */
[----:B------:R-:W0:Y:S03]  /*4b10*/  SHFL.BFLY PT, R0, R13, 0x2, 0x1f ;  /* 0x0c401f000d007f89 */ /* 0x000e2600000e0000 */
[----:B------:R-:W-:Y:S02]  /*4b20*/  FSEL R155, R155, -INF , P3 ;  /* 0xff8000009b9b7808 */ /* 0x000fe40001800000 */
        /* <DEDUP_REMOVED lines=9> */
[----:B------:R-:W-:Y:S01]  /*4bc0*/  ISETP.GT.AND P2, PT, R10, 0x8, PT ;  /* 0x000000080a00780c */ /* 0x000fe20003f44270 */
[----:B------:R-:W0:Y:S01]  /*4bd0*/  SHFL.BFLY PT, R0, R15, 0x1, 0x1f ;  /* 0x0c201f000f007f89 */ /* 0x000e2200000e0000 */
[----:B------:R-:W-:-:S02]  /*4be0*/  FMNMX.FTZ R18, R13, R8, !PT ;  /* 0x000000080d127209 */ /* 0x000fc40007810000 */
[----:B------:R-:W-:Y:S02]  /*4bf0*/  FSEL R158, R158, -INF , P2 ;  /* 0xff8000009e9e7808 */ /* 0x000fe40001000000 */
[----:B------:R-:W-:Y:S02]  /*4c00*/  ISETP.GT.AND P2, PT, R10, 0x10, PT ;  /* 0x000000100a00780c */ /* 0x000fe40003f44270 */
[----:B------:R-:W-:Y:S02]  /*4c10*/  FSEL R171, R171, -INF , P3 ;  /* 0xff800000abab7808 */ /* 0x000fe40001800000 */
[----:B------:R-:W-:Y:S02]  /*4c20*/  FSEL R162, R162, -INF , P2 ;  /* 0xff800000a2a27808 */ /* 0x000fe40001000000 */
[C---:B------:R-:W-:Y:S02]  /*4c30*/  ISETP.GT.AND P2, PT, R10.reuse, 0x18, PT ;  /* 0x000000180a00780c */ /* 0x040fe40003f44270 */
[----:B------:R-:W-:-:S02]  /*4c40*/  ISETP.GT.AND P3, PT, R10, 0x29, PT ;  /* 0x000000290a00780c */ /* 0x000fc40003f64270 */
[----:B------:R-:W-:Y:S02]  /*4c50*/  FSEL R166, R166, -INF , P2 ;  /* 0xff800000a6a67808 */ /* 0x000fe40001000000 */
[----:B------:R-:W-:Y:S02]  /*4c60*/  ISETP.GT.AND P2, PT, R10, 0x20, PT ;  /* 0x000000200a00780c */ /* 0x000fe40003f44270 */
[----:B------:R-:W-:Y:S02]  /*4c70*/  FSEL R175, R175, -INF , P3 ;  /* 0xff800000afaf7808 */ /* 0x000fe40001800000 */
[----:B------:R-:W-:Y:S02]  /*4c80*/  FSEL R170, R170, -INF , P2 ;  /* 0xff800000aaaa7808 */ /* 0x000fe40001000000 */
[----:B------:R-:W-:Y:S02]  /*4c90*/  ISETP.GT.AND P2, PT, R10, 0x28, PT ;  /* 0x000000280a00780c */ /* 0x000fe40003f44270 */
[----:B0-----:R-:W-:-:S02]  /*4ca0*/  FMNMX.FTZ R0, R15, R0, !PT ;  /* 0x000000000f007209 */ /* 0x001fc40007810000 */
[----:B------:R-:W-:Y:S02]  /*4cb0*/  FSEL R174, R174, -INF , P2 ;  /* 0xff800000aeae7808 */ /* 0x000fe40001000000 */
[C---:B------:R-:W-:Y:S01]  /*4cc0*/  FSETP.NEU.FTZ.AND P1, PT, R0.reuse, -INF , PT ;  /* 0xff8000000000780b */ /* 0x040fe20003f3d000 */
[----:B------:R-:W-:-:S01]  /*4cd0*/  FFMA.FTZ R12, R0, R17, -8 ;  /* 0xc1000000000c7423 */ /* 0x000fc20000010011 */
[----:B------:R-:W-:Y:S02]  /*4ce0*/  FMNMX.FTZ R17, R155, R18, !PT ;  /* 0x000000129b117209 */ /* 0x000fe40007810000 */
[----:B------:R-:W-:Y:S02]  /*4cf0*/  ISETP.GT.AND P2, PT, R10, 0x30, PT ;  /* 0x000000300a00780c */ /* 0x000fe40003f44270 */
[----:B------:R-:W-:Y:S02]  /*4d00*/  FMNMX.FTZ R20, R158, R17, !PT ;  /* 0x000000119e147209 */ /* 0x000fe40007810000 */
[----:B------:R-:W-:-:S02]  /*4d10*/  FSEL R12, R12, RZ, P1 ;  /* 0x000000ff0c0c7208 */ /* 0x000fc40000800000 */
[----:B------:R-:W-:Y:S02]  /*4d20*/  FMNMX.FTZ R17, R159, R20, !PT ;  /* 0x000000149f117209 */ /* 0x000fe40007810000 */
[----:B------:R-:W-:Y:S01]  /*4d30*/  ISETP.GT.AND P3, PT, R10, 0x31, PT ;  /* 0x000000310a00780c */ /* 0x000fe20003f64270 */
[--C-:B------:R-:W-:Y:S01]  /*4d40*/  FFMA.FTZ R14, R152, UR40, -R12.reuse ;  /* 0x00000028980e7c23 */ /* 0x100fe2000801080c */
[----:B------:R-:W-:Y:S01]  /*4d50*/  FMNMX.FTZ R20, R162, R17, !PT ;  /* 0x00000011a2147209 */ /* 0x000fe20007810000 */
[--C-:B------:R-:W-:Y:S01]  /*4d60*/  FFMA.FTZ R153, R153, UR40, -R12.reuse ;  /* 0x0000002899997c23 */ /* 0x100fe2000801080c */
[----:B------:R-:W-:Y:S01]  /*4d70*/  FSEL R178, R178, -INF , P2 ;  /* 0xff800000b2b27808 */ /* 0x000fe20001000000 */
[--C-:B------:R-:W-:Y:S01]  /*4d80*/  FFMA.FTZ R18, R157, UR40, -R12.reuse ;  /* 0x000000289d127c23 */ /* 0x100fe2000801080c */
[----:B------:R-:W-:Y:S01]  /*4d90*/  FMNMX.FTZ R19, R163, R20, !PT ;  /* 0x00000014a3137209 */ /* 0x000fe20007810000 */
[----:B------:R-:W-:Y:S01]  /*4da0*/  MUFU.EX2 R11, R153 ;  /* 0x00000099000b7308 */ /* 0x000fe20000000800 */
        /* <DEDUP_REMOVED lines=13> */
[----:B------:R-:W-:Y:S01]  /*4e80*/  MUFU.EX2 R19, R164 ;  /* 0x000000a400137308 */ /* 0x000fe20000000800 */
[----:B------:R-:W-:Y:S01]  /*4e90*/  FMNMX.FTZ R21, R171, R22, !PT ;  /* 0x00000016ab157209 */ /* 0x000fe20007810000 */
[--C-:B------:R-:W-:Y:S01]  /*4ea0*/  FFMA.FTZ R169, R193, UR40, -R12.reuse ;  /* 0x00000028c1a97c23 */ /* 0x100fe2000801080c */
[----:B------:R-:W-:Y:S01]  /*4eb0*/  ISETP.GT.AND P2, PT, R10, 0x40, PT ;  /* 0x000000400a00780c */ /* 0x000fe20003f44270 */
[----:B------:R-:W-:Y:S01]  /*4ec0*/  IMAD.U32 R193, RZ, RZ, UR40 ;  /* 0x00000028ffc17e24 */ /* 0x000fe2000f8e00ff */
[----:B------:R-:W-:Y:S01]  /*4ed0*/  FMNMX.FTZ R152, R174, R21, !PT ;  /* 0x00000015ae987209 */ /* 0x000fe20007810000 */
[--C-:B------:R-:W-:Y:S01]  /*4ee0*/  FFMA.FTZ R160, R160, UR40, -R12.reuse ;  /* 0x00000028a0a07c23 */ /* 0x100fe2000801080c */
[----:B------:R-:W-:Y:S01]  /*4ef0*/  FSEL R183, R183, -INF , P3 ;  /* 0xff800000b7b77808 */ /* 0x000fe20001800000 */
[--C-:B------:R-:W-:Y:S01]  /*4f00*/  FFMA.FTZ R180, R180, UR40, -R12.reuse ;  /* 0x00000028b4b47c23 */ /* 0x100fe2000801080c */
[----:B------:R-:W-:Y:S01]  /*4f10*/  FMNMX.FTZ R21, R175, R152, !PT ;  /* 0x00000098af157209 */ /* 0x000fe20007810000 */
[--C-:B------:R-:W-:Y:S01]  /*4f20*/  FFMA.FTZ R172, R172, UR40, -R12.reuse ;  /* 0x00000028acac7c23 */ /* 0x100fe2000801080c */
[----:B------:R-:W-:Y:S01]  /*4f30*/  ISETP.GT.AND P3, PT, R10, 0x41, PT ;  /* 0x000000410a00780c */ /* 0x000fe20003f64270 */
[----:B------:R0:W-:Y:S01]  /*4f40*/  MUFU.EX2 R17, R160 ;  /* 0x000000a000117308 */ /* 0x0001e20000000800 */
        /* <DEDUP_REMOVED lines=9> */
[--C-:B0-----:R-:W-:Y:S01]  /*4fe0*/  FFMA.FTZ R160, R176, UR40, -R12.reuse ;  /* 0x00000028b0a07c23 */ /* 0x101fe2000801080c */
[----:B------:R-:W-:Y:S01]  /*4ff0*/  FSEL R187, R187, -INF , P3 ;  /* 0xff800000bbbb7808 */ /* 0x000fe20001800000 */
[----:B------:R-:W-:Y:S01]  /*5000*/  FFMA.FTZ R176, R208, UR40, -R12 ;  /* 0x00000028d0b07c23 */ /* 0x000fe2000801080c */
[----:B------:R-:W-:-:S02]  /*5010*/  FMNMX.FTZ R23, R183, R152, !PT ;  /* 0x00000098b7177209 */ /* 0x000fc40007810000 */
[----:B------:R-:W-:Y:S01]  /*5020*/  ISETP.GT.AND P3, PT, R10, 0x49, PT ;  /* 0x000000490a00780c */ /* 0x000fe20003f64270 */
[----:B------:R-:W-:Y:S01]  /*5030*/  MUFU.EX2 R14, R14 ;  /* 0x0000000e000e7308 */ /* 0x000fe20000000800 */
[----:B------:R-:W-:Y:S02]  /*5040*/  FMNMX.FTZ R152, R186, R23, !PT ;  /* 0x00000017ba987209 */ /* 0x000fe40007810000 */
[----:B------:R-:W-:Y:S02]  /*5050*/  FSEL R190, R190, -INF , P2 ;  /* 0xff800000bebe7808 */ /* 0x000fe40001000000 */
[----:B------:R-:W-:Y:S01]  /*5060*/  FMNMX.FTZ R153, R187, R152, !PT ;  /* 0x00000098bb997209 */ /* 0x000fe20007810000 */
[----:B------:R-:W-:Y:S01]  /*5070*/  FFMA.FTZ R152, R173, UR40, -R12 ;  /* 0x00000028ad987c23 */ /* 0x000fe2000801080c */
[----:B------:R-:W-:Y:S01]  /*5080*/  ISETP.GT.AND P2, PT, R10, 0x50, PT ;  /* 0x000000500a00780c */ /* 0x000fe20003f44270 */
[----:B------:R0:W-:Y:S01]  /*5090*/  MUFU.EX2 R23, R172 ;  /* 0x000000ac00177308 */ /* 0x0001e20000000800 */
[----:B------:R-:W-:-:S02]  /*50a0*/  FSEL R191, R191, -INF , P3 ;  /* 0xff800000bfbf7808 */ /* 0x000fc40001800000 */
[----:B------:R-:W-:Y:S02]  /*50b0*/  FMNMX.FTZ R154, R190, R153, !PT ;  /* 0x00000099be9a7209 */ /* 0x000fe40007810000 */
[----:B------:R-:W-:Y:S02]  /*50c0*/  ISETP.GT.AND P3, PT, R10, 0x51, PT ;  /* 0x000000510a00780c */ /* 0x000fe40003f64270 */
[----:B------:R-:W-:Y:S01]  /*50d0*/  FSEL R194, R194, -INF , P2 ;  /* 0xff800000c2c27808 */ /* 0x000fe20001000000 */
[----:B------:R-:W-:Y:S01]  /*50e0*/  MUFU.EX2 R15, R15 ;  /* 0x0000000f000f7308 */ /* 0x000fe20000000800 */
[----:B------:R-:W-:Y:S01]  /*50f0*/  FMNMX.FTZ R153, R191, R154, !PT ;  /* 0x0000009abf997209 */ /* 0x000fe20007810000 */
[----:B0-----:R-:W-:Y:S01]  /*5100*/  FFMA.FTZ R172, R200, UR40, -R12 ;  /* 0x00000028c8ac7c23 */ /* 0x001fe2000801080c */
        /* <DEDUP_REMOVED lines=22> */
[--C-:B------:R-:W-:Y:S01]  /*5270*/  FFMA.FTZ R154, R181, UR40, -R12.reuse ;  /* 0x00000028b59a7c23 */ /* 0x100fe2000801080c */
[----:B------:R-:W-:Y:S01]  /*5280*/  ISETP.GT.AND P2, PT, R10, 0x70, PT ;  /* 0x000000700a00780c */ /* 0x000fe20003f44270 */
[----:B------:R0:W-:Y:S01]  /*5290*/  MUFU.EX2 R153, R180 ;  /* 0x000000b400997308 */ /* 0x0001e20000000800 */
[----:B------:R-:W-:Y:S01]  /*52a0*/  FSEL R207, R207, -INF , P3 ;  /* 0xff800000cfcf7808 */ /* 0x000fe20001800000 */
[----:B------:R-:W-:Y:S01]  /*52b0*/  FFMA.FTZ R181, R196, UR40, -R12 ;  /* 0x00000028c4b57c23 */ /* 0x000fe2000801080c */
[----:B------:R-:W-:-:S02]  /*52c0*/  FMNMX.FTZ R164, R206, R157, !PT ;  /* 0x0000009dcea47209 */ /* 0x000fc40007810000 */
[----:B------:R-:W-:Y:S02]  /*52d0*/  ISETP.GT.AND P3, PT, R10, 0x71, PT ;  /* 0x000000710a00780c */ /* 0x000fe40003f64270 */
[----:B------:R-:W-:Y:S01]  /*52e0*/  FSEL R210, R210, -INF , P2 ;  /* 0xff800000d2d27808 */ /* 0x000fe20001000000 */
[----:B------:R-:W-:Y:S01]  /*52f0*/  MUFU.EX2 R152, R152 ;  /* 0x0000009800987308 */ /* 0x000fe20000000800 */
[----:B------:R-:W-:Y:S01]  /*5300*/  FMNMX.FTZ R157, R207, R164, !PT ;  /* 0x000000a4cf9d7209 */ /* 0x000fe20007810000 */
[--C-:B------:R-:W-:Y:S01]  /*5310*/  FFMA.FTZ R164, R184, UR40, -R12.reuse ;  /* 0x00000028b8a47c23 */ /* 0x100fe2000801080c */
[----:B------:R-:W-:Y:S01]  /*5320*/  ISETP.GT.AND P2, PT, R10, 0x78, PT ;  /* 0x000000780a00780c */ /* 0x000fe20003f44270 */
[--C-:B0-----:R-:W-:Y:S01]  /*5330*/  FFMA.FTZ R180, R189, UR40, -R12.reuse ;  /* 0x00000028bdb47c23 */ /* 0x101fe2000801080c */
[----:B------:R-:W-:Y:S01]  /*5340*/  FSEL R211, R211, -INF , P3 ;  /* 0xff800000d3d37808 */ /* 0x000fe20001800000 */
[--C-:B------:R-:W-:Y:S01]  /*5350*/  FFMA.FTZ R184, R197, UR40, -R12.reuse ;  /* 0x00000028c5b87c23 */ /* 0x100fe2000801080c */
[----:B------:R-:W-:Y:S01]  /*5360*/  FMNMX.FTZ R168, R210, R157, !PT ;  /* 0x0000009dd2a87209 */ /* 0x000fe20007810000 */
[----:B------:R-:W-:Y:S01]  /*5370*/  FFMA.FTZ R189, R212, UR40, -R12 ;  /* 0x00000028d4bd7c23 */ /* 0x000fe2000801080c */
[----:B------:R-:W-:Y:S01]  /*5380*/  ISETP.GT.AND P3, PT, R10, 0x79, PT ;  /* 0x000000790a00780c */ /* 0x000fe20003f64270 */
[----:B------:R-:W-:Y:S01]  /*5390*/  MUFU.EX2 R160, R160 ;  /* 0x000000a000a07308 */ /* 0x000fe20000000800 */
[----:B------:R-:W-:-:S02]  /*53a0*/  FSEL R214, R214, -INF , P2 ;  /* 0xff800000d6d67808 */ /* 0x000fc40001000000 */
[----:B------:R-:W-:Y:S01]  /*53b0*/  FMNMX.FTZ R157, R211, R168, !PT ;  /* 0x000000a8d39d7209 */ /* 0x000fe20007810000 */
[----:B------:R-:W-:-:S01]  /*53c0*/  FFMA.FTZ R168, R192, UR40, -R12 ;  /* 0x00000028c0a87c23 */ /* 0x000fc2000801080c */
[----:B------:R-:W-:Y:S01]  /*53d0*/  FSEL R215, R215, -INF , P3 ;  /* 0xff800000d7d77808 */ /* 0x000fe20001800000 */
[----:B------:R-:W-:-:S01]  /*53e0*/  FFMA.FTZ R192, R213, UR40, -R12 ;  /* 0x00000028d5c07c23 */ /* 0x000fc2000801080c */
[----:B------:R-:W-:Y:S01]  /*53f0*/  FMNMX.FTZ R10, R214, R157, !PT ;  /* 0x0000009dd60a7209 */ /* 0x000fe20007810000 */
[----:B------:R-:W-:-:S01]  /*5400*/  FFMA.FTZ R157, R188, UR40, -R12 ;  /* 0x00000028bc9d7c23 */ /* 0x000fc2000801080c */
[----:B------:R-:W-:Y:S01]  /*5410*/  FFMA.FTZ R188, R205, UR40, -R12 ;  /* 0x00000028cdbc7c23 */ /* 0x000fe2000801080c */
[----:B------:R-:W-:Y:S01]  /*5420*/  MUFU.EX2 R161, R161 ;  /* 0x000000a100a17308 */ /* 0x000fe20000000800 */
[----:B------:R-:W-:-:S05]  /*5430*/  FMNMX.FTZ R10, R215, R10, !PT ;  /* 0x0000000ad70a7209 */ /* 0x000fca0007810000 */
[----:B------:R-:W0:Y:S02]  /*5440*/  SHFL.BFLY PT, R173, R10, 0x2, 0x1f ;  /* 0x0c401f000aad7f89 */ /* 0x000e2400000e0000 */
[----:B------:R-:W-:Y:S08]  /*5450*/  MUFU.EX2 R154, R154 ;  /* 0x0000009a009a7308 */ /* 0x000ff00000000800 */
[----:B------:R-:W-:Y:S08]  /*5460*/  MUFU.EX2 R164, R164 ;  /* 0x000000a400a47308 */ /* 0x000ff00000000800 */
[----:B------:R-:W-:Y:S01]  /*5470*/  MUFU.EX2 R165, R165 ;  /* 0x000000a500a57308 */ /* 0x000fe20000000800 */
[----:B0-----:R-:W-:Y:S01]  /*5480*/  FMNMX.FTZ R177, R10, R173, !PT ;  /* 0x000000ad0ab17209 */ /* 0x001fe20007810000 */
[----:B------:R-:W-:-:S06]  /*5490*/  FFMA.FTZ R173, R201, UR40, -R12 ;  /* 0x00000028c9ad7c23 */ /* 0x000fcc000801080c */
[----:B------:R-:W-:Y:S01]  /*54a0*/  MUFU.EX2 R157, R157 ;  /* 0x0000009d009d7308 */ /* 0x000fe20000000800 */
[----:B------:R-:W0:Y:S07]  /*54b0*/  SHFL.BFLY PT, R10, R177, 0x1, 0x1f ;  /* 0x0c201f00b10a7f89 */ /* 0x000e2e00000e0000 */
[----:B------:R-:W-:Y:S08]  /*54c0*/  MUFU.EX2 R180, R180 ;  /* 0x000000b400b47308 */ /* 0x000ff00000000800 */
[----:B------:R-:W-:Y:S08]  /*54d0*/  MUFU.EX2 R168, R168 ;  /* 0x000000a800a87308 */ /* 0x000ff00000000800 */
[----:B------:R-:W-:Y:S01]  /*54e0*/  MUFU.EX2 R169, R169 ;  /* 0x000000a900a97308 */ /* 0x000fe20000000800 */
[----:B0-----:R-:W-:Y:S01]  /*54f0*/  FMNMX.FTZ R10, R177, R10, !PT ;  /* 0x0000000ab10a7209 */ /* 0x001fe20007810000 */
        /* <DEDUP_REMOVED lines=11> */
[----:B------:R-:W-:Y:S01]  /*55b0*/  FSEL R178, R0, RZ, P1 ;  /* 0x000000ff00b27208 */ /* 0x000fe20000800000 */
[----:B------:R-:W-:-:S01]  /*55c0*/  FFMA.FTZ R13, R13, UR40, -R12 ;  /* 0x000000280d0d7c23 */ /* 0x000fc2000801080c */
[----:B------:R-:W-:Y:S01]  /*55d0*/  FSEL R167, R10, RZ, P2 ;  /* 0x000000ff0aa77208 */ /* 0x000fe20001000000 */
[----:B------:R-:W-:-:S01]  /*55e0*/  FFMA.FTZ R158, R158, UR40, -R12 ;  /* 0x000000289e9e7c23 */ /* 0x000fc2000801080c */
[----:B------:R-:W-:Y:S01]  /*55f0*/  MUFU.EX2 R196, R196 ;  /* 0x000000c400c47308 */ /* 0x000fe20000000800 */
[----:B------:R-:W-:-:S01]  /*5600*/  FADD.FTZ R9, -R178, R9 ;  /* 0x00000009b2097221 */ /* 0x000fc20000010100 */
[----:B------:R-:W-:Y:S01]  /*5610*/  FFMA.FTZ R193, R159, UR40, -R12 ;  /* 0x000000289fc17c23 */ /* 0x000fe2000801080c */
[----:B------:R-:W-:-:S01]  /*5620*/  FADD.FTZ R167, -R167, R8 ;  /* 0x00000008a7a77221 */ /* 0x000fc20000010100 */
[--C-:B------:R-:W-:Y:S01]  /*5630*/  FFMA.FTZ R197, R166, UR40, -R12.reuse ;  /* 0x00000028a6c57c23 */ /* 0x100fe2000801080c */
[----:B------:R-:W-:Y:S01]  /*5640*/  FMUL.FTZ R9, R9, UR40 ;  /* 0x0000002809097c20 */ /* 0x000fe20008410000 */
[--C-:B------:R-:W-:Y:S01]  /*5650*/  FFMA.FTZ R159, R170, UR40, -R12.reuse ;  /* 0x00000028aa9f7c23 */ /* 0x100fe2000801080c */
[----:B------:R-:W-:Y:S01]  /*5660*/  FMUL.FTZ R8, R167, UR40 ;  /* 0x00000028a7087c20 */ /* 0x000fe20008410000 */
        /* <DEDUP_REMOVED lines=8> */
[----:B------:R-:W0:Y:S01]  /*56f0*/  MUFU.EX2 R9, R9 ;  /* 0x0000000900097308 */ /* 0x000e220000000800 */
[----:B------:R-:W-:-:S01]  /*5700*/  FFMA.FTZ R190, R190, UR40, -R12 ;  /* 0x00000028bebe7c23 */ /* 0x000fc2000801080c */
[--C-:B------:R-:W-:Y:S01]  /*5710*/  FFMA.FTZ R182, R187, UR40, -R12.reuse ;  /* 0x00000028bbb67c23 */ /* 0x100fe2000801080c */
[----:B------:R-:W-:-:S01]  /*5720*/  FFMA.FTZ R211, R211, UR40, -R12 ;  /* 0x00000028d3d37c23 */ /* 0x000fc2000801080c */
[--C-:B------:R-:W-:Y:S01]  /*5730*/  FFMA.FTZ R214, R214, UR40, -R12.reuse ;  /* 0x00000028d6d67c23 */ /* 0x100fe2000801080c */
[----:B------:R-:W-:-:S03]  /*5740*/  FFMA.FTZ R215, R215, UR40, -R12 ;  /* 0x00000028d7d77c23 */ /* 0x000fc6000801080c */
[----:B------:R-:W2:Y:S08]  /*5750*/  MUFU.EX2 R8, R8 ;  /* 0x0000000800087308 */ /* 0x000eb00000000800 */
[----:B------:R-:W3:Y:S01]  /*5760*/  MUFU.EX2 R158, R158 ;  /* 0x0000009e009e7308 */ /* 0x000ee20000000800 */
[----:B0-----:R-:W-:-:S01]  /*5770*/  FFMA.FTZ R186, R9, R3, R14 ;  /* 0x0000000309ba7223 */ /* 0x001fc2000001000e */
[-C--:B------:R-:W-:Y:S01]  /*5780*/  FMUL.FTZ R24, R24, R9.reuse ;  /* 0x0000000918187220 */ /* 0x080fe20000410000 */
[-C--:B------:R-:W-:Y:S01]  /*5790*/  FMUL.FTZ R25, R25, R9.reuse ;  /* 0x0000000919197220 */ /* 0x080fe20000410000 */
[----:B------:R-:W-:Y:S01]  /*57a0*/  FMUL.FTZ R28, R28, R9 ;  /* 0x000000091c1c7220 */ /* 0x000fe20000410000 */
[----:B------:R-:W-:-:S01]  /*57b0*/  FADD.FTZ R186, R11, R186 ;  /* 0x000000ba0bba7221 */ /* 0x000fc20000010000 */
[-C--:B------:R-:W-:Y:S01]  /*57c0*/  FMUL.FTZ R29, R29, R9.reuse ;  /* 0x000000091d1d7220 */ /* 0x080fe20000410000 */
[----:B------:R-:W-:Y:S01]  /*57d0*/  FMUL.FTZ R32, R32, R9 ;  /* 0x0000000920207220 */ /* 0x000fe20000410000 */
[----:B------:R-:W0:Y:S01]  /*57e0*/  MUFU.EX2 R193, R193 ;  /* 0x000000c100c17308 */ /* 0x000e220000000800 */
[----:B--2---:R-:W-:-:S01]  /*57f0*/  FFMA.FTZ R3, R8, R2, R13 ;  /* 0x0000000208037223 */ /* 0x004fc2000001000d */
[----:B------:R-:W-:Y:S01]  /*5800*/  FADD.FTZ R183, R15, R186 ;  /* 0x000000ba0fb77221 */ /* 0x000fe20000010000 */
[----:B------:R-:W-:Y:S01]  /*5810*/  F2FP.SATFINITE.E4M3.F32.PACK_AB_MERGE_C R15, R18, R15, RZ ;  /* 0x0000000f120f723e */ /* 0x000fe200048070ff */
[----:B------:R-:W-:Y:S01]  /*5820*/  FMUL.FTZ R33, R33, R9 ;  /* 0x0000000921217220 */ /* 0x000fe20000410000 */
[----:B------:R-:W-:-:S01]  /*5830*/  FADD.FTZ R179, R196, R3 ;  /* 0x00000003c4b37221 */ /* 0x000fc20000010000 */
[----:B------:R-:W-:Y:S01]  /*5840*/  FADD.FTZ R204, R18, R183 ;  /* 0x000000b712cc7221 */ /* 0x000fe20000010000 */
[----:B------:R-:W-:-:S01]  /*5850*/  FFMA.FTZ R3, R191, UR40, -R12 ;  /* 0x00000028bf037c23 */ /* 0x000fc2000801080c */
[----:B------:R-:W2:Y:S01]  /*5860*/  MUFU.EX2 R155, R155 ;  /* 0x0000009b009b7308 */ /* 0x000ea20000000800 */
[----:B---3--:R-:W-:-:S01]  /*5870*/  FADD.FTZ R186, R158, R179 ;  /* 0x000000b39eba7221 */ /* 0x008fc20000010000 */
[----:B------:R-:W-:Y:S01]  /*5880*/  FADD.FTZ R183, R17, R204 ;  /* 0x000000cc11b77221 */ /* 0x000fe20000010000 */
[----:B------:R-:W-:-:S01]  /*5890*/  FFMA.FTZ R179, R194, UR40, -R12 ;  /* 0x00000028c2b37c23 */ /* 0x000fc2000801080c */
        /* <DEDUP_REMOVED lines=9> */
[-C--:B------:R-:W-:Y:S01]  /*5930*/  FMUL.FTZ R48, R48, R9.reuse ;  /* 0x0000000930307220 */ /* 0x080fe20000410000 */
[-C--:B------:R-:W-:Y:S01]  /*5940*/  FMUL.FTZ R49, R49, R9.reuse ;  /* 0x0000000931317220 */ /* 0x080fe20000410000 */
[----:B------:R-:W-:Y:S01]  /*5950*/  FMUL.FTZ R52, R52, R9 ;  /* 0x0000000934347220 */ /* 0x000fe20000410000 */
[----:B------:R-:W0:Y:S01]  /*5960*/  MUFU.EX2 R197, R197 ;  /* 0x000000c500c57308 */ /* 0x000e220000000800 */
        /* <DEDUP_REMOVED lines=23> */
[----:B------:R0:W-:Y:S01]  /*5ae0*/  MUFU.EX2 R2, R190 ;  /* 0x000000be00027308 */ /* 0x0001e20000000800 */
[----:B--2---:R-:W-:-:S01]  /*5af0*/  FADD.FTZ R194, R200, R187 ;  /* 0x000000bbc8c27221 */ /* 0x004fc20000010000 */
[----:B------:R-:W-:Y:S01]  /*5b00*/  FFMA.FTZ R187, R198, UR40, -R12 ;  /* 0x00000028c6bb7c23 */ /* 0x000fe2000801080c */
[----:B------:R-:W-:Y:S01]  /*5b10*/  F2FP.SATFINITE.E4M3.F32.PACK_AB_MERGE_C R197, R200, R197, RZ ;  /* 0x000000c5c8c5723e */ /* 0x000fe200048070ff */
[-C--:B------:R-:W-:Y:S01]  /*5b20*/  FMUL.FTZ R88, R88, R9.reuse ;  /* 0x0000000958587220 */ /* 0x080fe20000410000 */
[-C--:B------:R-:W-:Y:S01]  /*5b30*/  FMUL.FTZ R89, R89, R9.reuse ;  /* 0x0000000959597220 */ /* 0x080fe20000410000 */
[----:B------:R-:W-:Y:S01]  /*5b40*/  FMUL.FTZ R92, R92, R9 ;  /* 0x000000095c5c7220 */ /* 0x000fe20000410000 */
[----:B------:R-:W-:Y:S01]  /*5b50*/  F2FP.SATFINITE.E4M3.F32.PACK_AB_MERGE_C R155, R162, R155, R197 ;  /* 0x0000009ba29b723e */ /* 0x000fe200048070c5 */
[----:B------:R-:W2:Y:S01]  /*5b60*/  MUFU.EX2 R166, R166 ;  /* 0x000000a600a67308 */ /* 0x000ea20000000800 */
[----:B0-----:R-:W-:-:S01]  /*5b70*/  FADD.FTZ R190, R20, R183 ;  /* 0x000000b714be7221 */ /* 0x001fc20000010000 */
[----:B---3--:R-:W-:Y:S01]  /*5b80*/  FADD.FTZ R191, R159, R194 ;  /* 0x000000c29fbf7221 */ /* 0x008fe20000010000 */
[----:B------:R-:W-:-:S01]  /*5b90*/  FFMA.FTZ R194, R199, UR40, -R12 ;  /* 0x00000028c7c27c23 */ /* 0x000fc2000801080c */
[----:B------:R-:W-:Y:S01]  /*5ba0*/  FMUL.FTZ R93, R93, R9 ;  /* 0x000000095d5d7220 */ /* 0x000fe20000410000 */
[----:B------:R-:W-:-:S01]  /*5bb0*/  FADD.FTZ R183, R19, R190 ;  /* 0x000000be13b77221 */ /* 0x000fc20000010000 */
[----:B------:R-:W-:Y:S01]  /*5bc0*/  F2FP.SATFINITE.E4M3.F32.PACK_AB_MERGE_C R19, R22, R19, RZ ;  /* 0x000000131613723e */ /* 0x000fe200048070ff */
[----:B------:R-:W-:Y:S01]  /*5bd0*/  FMUL.FTZ R96, R96, R9 ;  /* 0x0000000960607220 */ /* 0x000fe20000410000 */
[----:B------:R-:W0:Y:S01]  /*5be0*/  MUFU.EX2 R171, R171 ;  /* 0x000000ab00ab7308 */ /* 0x000e220000000800 */
[----:B------:R-:W-:-:S01]  /*5bf0*/  FADD.FTZ R190, R22, R183 ;  /* 0x000000b716be7221 */ /* 0x000fc20000010000 */
        /* <DEDUP_REMOVED lines=12> */
[-C--:B------:R-:W-:Y:S01]  /*5cc0*/  FMUL.FTZ R112, R112, R9.reuse ;  /* 0x0000000970707220 */ /* 0x080fe20000410000 */
[----:B------:R-:W-:Y:S01]  /*5cd0*/  FMUL.FTZ R113, R113, R9 ;  /* 0x0000000971717220 */ /* 0x000fe20000410000 */
[----:B------:R-:W2:Y:S01]  /*5ce0*/  MUFU.EX2 R163, R163 ;  /* 0x000000a300a37308 */ /* 0x000ea20000000800 */
[----:B0-----:R-:W-:-:S01]  /*5cf0*/  FADD.FTZ R191, R171, R198 ;  /* 0x000000c6abbf7221 */ /* 0x001fc20000010000 */
[----:B------:R-:W-:Y:S01]  /*5d00*/  FADD.FTZ R195, R152, R183 ;  /* 0x000000b798c37221 */ /* 0x000fe20000010000 */
[----:B------:R-:W-:-:S01]  /*5d10*/  FFMA.FTZ R183, R202, UR40, -R12 ;  /* 0x00000028cab77c23 */ /* 0x000fc2000801080c */
[-C--:B------:R-:W-:Y:S01]  /*5d20*/  FMUL.FTZ R116, R116, R9.reuse ;  /* 0x0000000974747220 */ /* 0x080fe20000410000 */
[-C--:B------:R-:W-:Y:S01]  /*5d30*/  FMUL.FTZ R117, R117, R9.reuse ;  /* 0x0000000975757220 */ /* 0x080fe20000410000 */
[----:B------:R-:W-:Y:S01]  /*5d40*/  FADD.FTZ R198, R160, R195 ;  /* 0x000000c3a0c67221 */ /* 0x000fe20000010000 */
[----:B------:R-:W-:Y:S01]  /*5d50*/  FMUL.FTZ R120, R120, R9 ;  /* 0x0000000978787220 */ /* 0x000fe20000410000 */
[----:B------:R-:W0:Y:S01]  /*5d60*/  MUFU.EX2 R170, R170 ;  /* 0x000000aa00aa7308 */ /* 0x000e220000000800 */
[----:B---3--:R-:W-:-:S01]  /*5d70*/  FADD.FTZ R190, R174, R191 ;  /* 0x000000bfaebe7221 */ /* 0x008fc20000010000 */
[----:B------:R-:W-:Y:S01]  /*5d80*/  FADD.FTZ R198, R161, R198 ;  /* 0x000000c6a1c67221 */ /* 0x000fe20000010000 */
[----:B------:R-:W-:Y:S01]  /*5d90*/  F2FP.SATFINITE.E4M3.F32.PACK_AB_MERGE_C R171, R174, R171, RZ ;  /* 0x000000abaeab723e */ /* 0x000fe200048070ff */
[----:B------:R-:W-:Y:S01]  /*5da0*/  FMUL.FTZ R121, R121, R9 ;  /* 0x0000000979797220 */ /* 0x000fe20000410000 */
[----:B------:R-:W-:Y:S01]  /*5db0*/  F2FP.SATFINITE.E4M3.F32.PACK_AB_MERGE_C R174, R154, R153, RZ ;  /* 0x000000999aae723e */ /* 0x000fe200048070ff */
[-C--:B------:R-:W-:Y:S01]  /*5dc0*/  FMUL.FTZ R124, R124, R9.reuse ;  /* 0x000000097c7c7220 */ /* 0x080fe20000410000 */
[----:B------:R-:W-:Y:S01]  /*5dd0*/  FMUL.FTZ R125, R125, R9 ;  /* 0x000000097d7d7220 */ /* 0x000fe20000410000 */
[----:B------:R-:W3:Y:S01]  /*5de0*/  MUFU.EX2 R175, R175 ;  /* 0x000000af00af7308 */ /* 0x000ee20000000800 */
        /* <DEDUP_REMOVED lines=8> */
[----:B0-----:R-:W-:-:S01]  /*5e70*/  FADD.FTZ R202, R170, R191 ;  /* 0x000000bfaaca7221 */ /* 0x001fc20000010000 */
[----:B------:R-:W-:Y:S01]  /*5e80*/  FADD.FTZ R191, R153, R198 ;  /* 0x000000c699bf7221 */ /* 0x000fe20000010000 */
[-C--:B------:R-:W-:Y:S01]  /*5e90*/  FMUL.FTZ R137, R137, R9.reuse ;  /* 0x0000000989897220 */ /* 0x080fe20000410000 */
[-C--:B------:R-:W-:Y:S01]  /*5ea0*/  FMUL.FTZ R140, R140, R9.reuse ;  /* 0x000000098c8c7220 */ /* 0x080fe20000410000 */
[----:B------:R-:W-:Y:S01]  /*5eb0*/  FMUL.FTZ R141, R141, R9 ;  /* 0x000000098d8d7220 */ /* 0x000fe20000410000 */
[----:B------:R-:W-:Y:S01]  /*5ec0*/  FADD.FTZ R191, R154, R191 ;  /* 0x000000bf9abf7221 */ /* 0x000fe20000010000 */
[----:B------:R-:W-:Y:S01]  /*5ed0*/  F2FP.SATFINITE.E4M3.F32.PACK_AB_MERGE_C R154, R20, R17, R19 ;  /* 0x00000011149a723e */ /* 0x000fe20004807013 */
[----:B------:R-:W0:Y:S01]  /*5ee0*/  MUFU.EX2 R167, R167 ;  /* 0x000000a700a77308 */ /* 0x000e220000000800 */
        /* <DEDUP_REMOVED lines=8> */
[----:B--2---:R-:W-:-:S01]  /*5f70*/  FADD.FTZ R198, R178, R195 ;  /* 0x000000c3b2c67221 */ /* 0x004fc20000010000 */
[----:B------:R-:W-:Y:S01]  /*5f80*/  FADD.FTZ R199, R157, R202 ;  /* 0x000000ca9dc77221 */ /* 0x000fe20000010000 */
[----:B------:R-:W-:-:S01]  /*5f90*/  FFMA.FTZ R195, R206, UR40, -R12 ;  /* 0x00000028cec37c23 */ /* 0x000fc2000801080c */
[----:B------:R-:W-:Y:S01]  /*5fa0*/  F2FP.SATFINITE.E4M3.F32.PACK_AB_MERGE_C R175, R178, R175, RZ ;  /* 0x000000afb2af723e */ /* 0x000fe200048070ff */
[----:B------:R-:W-:Y:S01]  /*5fb0*/  FMUL.FTZ R26, R26, R8 ;  /* 0x000000081a1a7220 */ /* 0x000fe20000410000 */
[C---:B------:R-:W-:Y:S01]  /*5fc0*/  FADD.FTZ R199, R180.reuse, R199 ;  /* 0x000000c7b4c77221 */ /* 0x040fe20000010000 */
[----:B------:R-:W-:Y:S01]  /*5fd0*/  F2FP.SATFINITE.E4M3.F32.PACK_AB_MERGE_C R180, R180, R157, RZ ;  /* 0x0000009db4b4723e */ /* 0x000fe200048070ff */
[----:B------:R-:W2:Y:S01]  /*5fe0*/  MUFU.EX2 R3, R3 ;  /* 0x0000000300037308 */ /* 0x000ea20000000800 */
[----:B0-----:R-:W-:-:S01]  /*5ff0*/  FADD.FTZ R191, R167, R198 ;  /* 0x000000c6a7bf7221 */ /* 0x001fc20000010000 */
[----:B------:R-:W-:Y:S01]  /*6000*/  FADD.FTZ R204, R168, R199 ;  /* 0x000000c7a8cc7221 */ /* 0x000fe20000010000 */
[----:B------:R-:W-:-:S01]  /*6010*/  FFMA.FTZ R198, R207, UR40, -R12 ;  /* 0x00000028cfc67c23 */ /* 0x000fc2000801080c */
[----:B------:R-:W-:Y:S01]  /*6020*/  F2FP.SATFINITE.E4M3.F32.PACK_AB_MERGE_C R157, R166, R159, R171 ;  /* 0x0000009fa69d723e */ /* 0x000fe200048070ab */
[----:B------:R-:W-:Y:S01]  /*6030*/  FMUL.FTZ R27, R27, R8 ;  /* 0x000000081b1b7220 */ /* 0x000fe20000410000 */
[----:B------:R-:W-:Y:S01]  /*6040*/  FADD.FTZ R204, R169, R204 ;  /* 0x000000cca9cc7221 */ /* 0x000fe20000010000 */
[----:B------:R-:W-:Y:S01]  /*6050*/  F2FP.SATFINITE.E4M3.F32.PACK_AB_MERGE_C R159, R170, R163, R175 ;  /* 0x000000a3aa9f723e */ /* 0x000fe200048070af */
[----:B------:R-:W0:Y:S01]  /*6060*/  MUFU.EX2 R179, R179 ;  /* 0x000000b300b37308 */ /* 0x000e220000000800 */
[----:B---3--:R-:W-:-:S01]  /*6070*/  FADD.FTZ R191, R182, R191 ;  /* 0x000000bfb6bf7221 */ /* 0x008fc20000010000 */
[-C--:B------:R-:W-:Y:S01]  /*6080*/  FMUL.FTZ R30, R30, R8.reuse ;  /* 0x000000081e1e7220 */ /* 0x080fe20000410000 */
[-C--:B------:R-:W-:Y:S01]  /*6090*/  FMUL.FTZ R31, R31, R8.reuse ;  /* 0x000000081f1f7220 */ /* 0x080fe20000410000 */
[----:B------:R-:W-:Y:S01]  /*60a0*/  FMUL.FTZ R34, R34, R8 ;  /* 0x0000000822227220 */ /* 0x000fe20000410000 */
[----:B------:R-:W-:-:S01]  /*60b0*/  FADD.FTZ R202, R2, R191 ;  /* 0x000000bf02ca7221 */ /* 0x000fc20000010000 */
[----:B------:R-:W-:Y:S01]  /*60c0*/  FFMA.FTZ R191, R210, UR40, -R12 ;  /* 0x00000028d2bf7c23 */ /* 0x000fe2000801080c */
[----:B------:R-:W-:Y:S01]  /*60d0*/  FMUL.FTZ R35, R35, R8 ;  /* 0x0000000823237220 */ /* 0x000fe20000410000 */
[----:B------:R-:W3:Y:S01]  /*60e0*/  MUFU.EX2 R186, R186 ;  /* 0x000000ba00ba7308 */ /* 0x000ee20000000800 */
        /* <DEDUP_REMOVED lines=17> */
[----:B------:R-:W-:Y:S01]  /*6200*/  FADD.FTZ R199, R181, R204 ;  /* 0x000000ccb5c77221 */ /* 0x000fe20000010000 */
[----:B------:R-:W-:Y:S01]  /*6210*/  F2FP.SATFINITE.E4M3.F32.PACK_AB_MERGE_C R181, R184, R181, RZ ;  /* 0x000000b5b8b5723e */ /* 0x000fe200048070ff */
[-C--:B------:R-:W-:Y:S01]  /*6220*/  FMUL.FTZ R59, R59, R8.reuse ;  /* 0x000000083b3b7220 */ /* 0x080fe20000410000 */
[----:B------:R-:W-:Y:S01]  /*6230*/  FMUL.FTZ R62, R62, R8 ;  /* 0x000000083e3e7220 */ /* 0x000fe20000410000 */
[----:B------:R-:W-:Y:S01]  /*6240*/  FADD.FTZ R199, R184, R199 ;  /* 0x000000c7b8c77221 */ /* 0x000fe20000010000 */
[----:B------:R-:W-:Y:S01]  /*6250*/  F2FP.SATFINITE.E4M3.F32.PACK_AB_MERGE_C R162, R169, R168, R181 ;  /* 0x000000a8a9a2723e */ /* 0x000fe200048070b5 */
[----:B------:R-:W3:Y:S01]  /*6260*/  MUFU.EX2 R172, R172 ;  /* 0x000000ac00ac7308 */ /* 0x000ee20000000800 */
        /* <DEDUP_REMOVED lines=17> */
[----:B------:R-:W-:Y:S01]  /*6380*/  F2FP.SATFINITE.E4M3.F32.PACK_AB_MERGE_C R199, R152, R23, RZ ;  /* 0x0000001798c7723e */ /* 0x000fe200048070ff */
[----:B------:R-:W-:Y:S01]  /*6390*/  FMUL.FTZ R83, R83, R8 ;  /* 0x0000000853537220 */ /* 0x000fe20000410000 */
[----:B------:R-:W-:Y:S01]  /*63a0*/  F2FP.SATFINITE.E4M3.F32.PACK_AB_MERGE_C R152, R11, R14, R15 ;  /* 0x0000000e0b98723e */ /* 0x000fe2000480700f */
[-C--:B------:R-:W-:Y:S01]  /*63b0*/  FMUL.FTZ R86, R86, R8.reuse ;  /* 0x0000000856567220 */ /* 0x080fe20000410000 */
[----:B------:R-:W-:Y:S01]  /*63c0*/  F2FP.SATFINITE.E4M3.F32.PACK_AB_MERGE_C R156, R156, R21, R199 ;  /* 0x000000159c9c723e */ /* 0x000fe200048070c7 */
[----:B------:R-:W-:Y:S01]  /*63d0*/  FMUL.FTZ R87, R87, R8 ;  /* 0x0000000857577220 */ /* 0x000fe20000410000 */
        /* <DEDUP_REMOVED lines=44> */
[----:B------:R-:W-:-:S02]  /*66a0*/  FMUL.FTZ R151, R151, R8 ;  /* 0x0000000897977220 */ /* 0x000fc40000410000 */
[----:B------:R-:W-:Y:S02]  /*66b0*/  F2FP.SATFINITE.E4M3.F32.PACK_AB_MERGE_C R172, R173, R172, R185 ;  /* 0x000000acadac723e */ /* 0x000fe400048070b9 */
[----:B------:R-:W3:Y:S01]  /*66c0*/  MUFU.EX2 R191, R191 ;  /* 0x000000bf00bf7308 */ /* 0x000ee20000000800 */
[----:B--2---:R-:W-:-:S01]  /*66d0*/  FADD.FTZ R18, R198, R153 ;  /* 0x00000099c6127221 */ /* 0x004fc20000010000 */
[----:B------:R-:W-:Y:S02]  /*66e0*/  F2FP.SATFINITE.E4M3.F32.PACK_AB_MERGE_C R195, R198, R195, RZ ;  /* 0x000000c3c6c3723e */ /* 0x000fe400048070ff */
[----:B------:R-:W-:Y:S02]  /*66f0*/  F2FP.SATFINITE.E4M3.F32.PACK_AB_MERGE_C R153, R196, R13, R158 ;  /* 0x0000000dc499723e */ /* 0x000fe4000480709e */
[----:B------:R-:W-:Y:S02]  /*6700*/  F2FP.SATFINITE.E4M3.F32.PACK_AB_MERGE_C R158, R161, R160, R174 ;  /* 0x000000a0a19e723e */ /* 0x000fe400048070ae */
[----:B------:R-:W2:Y:S01]  /*6710*/  MUFU.EX2 R177, R177 ;  /* 0x000000b100b17308 */ /* 0x000ea20000000800 */
[----:B0-----:R-:W-:-:S01]  /*6720*/  FADD.FTZ R22, R176, R23 ;  /* 0x00000017b0167221 */ /* 0x001fc20000010000 */
[----:B------:R-:W-:-:S02]  /*6730*/  F2FP.SATFINITE.E4M3.F32.PACK_AB_MERGE_C R160, R165, R164, R180 ;  /* 0x000000a4a5a0723e */ /* 0x000fc400048070b4 */
[----:B------:R-:W-:Y:S02]  /*6740*/  F2FP.SATFINITE.E4M3.F32.PACK_AB_MERGE_C R161, R182, R167, R178 ;  /* 0x000000a7b6a1723e */ /* 0x000fe400048070b2 */
[----:B------:R-:W-:Y:S02]  /*6750*/  F2FP.SATFINITE.E4M3.F32.PACK_AB_MERGE_C R173, R190, R183, R195 ;  /* 0x000000b7bead723e */ /* 0x000fe400048070c3 */
[----:B------:R-:W0:Y:S01]  /*6760*/  MUFU.EX2 R12, R211 ;  /* 0x000000d3000c7308 */ /* 0x000e220000000800 */
[----:B---3--:R-:W-:-:S07]  /*6770*/  FADD.FTZ R3, R191, R18 ;  /* 0x00000012bf037221 */ /* 0x008fce0000010000 */
[----:B------:R-:W3:Y:S01]  /*6780*/  MUFU.EX2 R189, R189 ;  /* 0x000000bd00bd7308 */ /* 0x000ee20000000800 */
[----:B--2---:R-:W-:-:S07]  /*6790*/  FADD.FTZ R22, R177, R22 ;  /* 0x00000016b1167221 */ /* 0x004fce0000010000 */
[----:B------:R-:W2:Y:S01]  /*67a0*/  MUFU.EX2 R214, R214 ;  /* 0x000000d600d67308 */ /* 0x000ea20000000800 */
[----:B0-----:R-:W-:-:S07]  /*67b0*/  FADD.FTZ R3, R12, R3 ;  /* 0x000000030c037221 */ /* 0x001fce0000010000 */
[----:B------:R-:W0:Y:S01]  /*67c0*/  MUFU.EX2 R192, R192 ;  /* 0x000000c000c07308 */ /* 0x000e220000000800 */
[----:B---3--:R-:W-:-:S07]  /*67d0*/  FADD.FTZ R23, R189, R22 ;  /* 0x00000016bd177221 */ /* 0x008fce0000010000 */
[----:B------:R-:W3:Y:S01]  /*67e0*/  MUFU.EX2 R215, R215 ;  /* 0x000000d700d77308 */ /* 0x000ee20000000800 */
[----:B--2---:R-:W-:-:S01]  /*67f0*/  FADD.FTZ R2, R214, R3 ;  /* 0x00000003d6027221 */ /* 0x004fc20000010000 */
[C---:B0-----:R-:W-:Y:S01]  /*6800*/  F2FP.SATFINITE.E4M3.F32.PACK_AB_MERGE_C R189, R192.reuse, R189, RZ ;  /* 0x000000bdc0bd723e */ /* 0x041fe200048070ff */
[----:B------:R-:W-:-:S03]  /*6810*/  FADD.FTZ R3, R192, R23 ;  /* 0x00000017c0037221 */ /* 0x000fc60000010000 */
[----:B------:R-:W-:Y:S02]  /*6820*/  F2FP.SATFINITE.E4M3.F32.PACK_AB_MERGE_C R174, R177, R176, R189 ;  /* 0x000000b0b1ae723e */ /* 0x000fe400048070bd */
[C---:B---3--:R-:W-:Y:S01]  /*6830*/  F2FP.SATFINITE.E4M3.F32.PACK_AB_MERGE_C R214, R215.reuse, R214, RZ ;  /* 0x000000d6d7d6723e */ /* 0x048fe200048070ff */
[----:B------:R-:W-:-:S03]  /*6840*/  FADD.FTZ R2, R215, R2 ;  /* 0x00000002d7027221 */ /* 0x000fc60000010000 */
[----:B------:R-:W-:Y:S01]  /*6850*/  F2FP.SATFINITE.E4M3.F32.PACK_AB_MERGE_C R175, R12, R191, R214 ;  /* 0x000000bf0caf723e */ /* 0x000fe200048070d6 */
[----:B------:R-:W-:Y:S06]  /*6860*/  @!P0 BRA `(.L_x_2573) ;  /* 0x0000000000048947 */ /* 0x000fec0003800000 */
[----:B------:R-:W-:Y:S01]  /*6870*/  BPT.TRAP 0x1 ;  /* 0x000000040000795c */ /* 0x000fe20000300000 */
.L_x_2573:
[----:B------:R-:W-:-:S04]  /*6880*/  IMAD.U32 R8, RZ, RZ, UR57 ;  /* 0x00000039ff087e24 */ /* 0x000fc8000f8e00ff */
[----:B------:R0:W2:Y:S01]  /*6890*/  SYNCS.PHASECHK.TRANS64.TRYWAIT P1, [UR55+0x38850], R8 ;  /* 0x03885008ff0075a7 */ /* 0x0000a20008020177 */
[----:B------:R-:W-:Y:S05]  /*68a0*/  @!P0 BRA `(.L_x_2574) ;  /* 0x0000000000048947 */ /* 0x000fea0003800000 */
[----:B------:R-:W-:Y:S01]  /*68b0*/  BPT.TRAP 0x1 ;  /* 0x000000040000795c */ /* 0x000fe20000300000 */
.L_x_2574:
[----:B--2---:R-:W-:Y:S05]  /*68c0*/  @P1 BRA `(.L_x_2575) ;  /* 0x00000000000c1947 */ /* 0x004fea0003800000 */
[----:B0-----:R-:W-:-:S04]  /*68d0*/  IMAD.U32 R8, RZ, RZ, UR57 ;  /* 0x00000039ff087e24 */ /* 0x001fc8000f8e00ff */
[----:B------:R-:W0:Y:S02]  /*68e0*/  SYNCS.PHASECHK.TRANS64.TRYWAIT P1, [UR55+0x38850], R8 ;  /* 0x03885008ff0075a7 */ /* 0x000e240008020177 */
[----:B0-----:R-:W-:Y:S05]  /*68f0*/  @!P1 BRA `(.L_x_2576) ;  /* 0x000000c000509947 */ /* 0x001fea0003800000 */
.L_x_2575:
        /* <DEDUP_REMOVED lines=27> */
.L_x_2577:
[----:B------:R-:W-:Y:S01]  /*6ab0*/  UISETP.GT.AND UP0, UPT, UR56, UR53, UPT ;  /* 0x000000353800728c */ /* 0x000fe2000bf04270 */
[----:B0-----:R-:W-:Y:S01]  /*6ac0*/  IMAD.MOV.U32 R8, RZ, RZ, R10 ;  /* 0x000000ffff087224 */ /* 0x001fe200078e000a */
[----:B------:R-:W-:Y:S01]  /*6ad0*/  UIADD3 UR55, UR55, 0x38860, URZ ;  /* 0x0003886037377890 */ /* 0x000fe2000fffe03f */
[----:B------:R-:W-:Y:S01]  /*6ae0*/  IMAD.MOV.U32 R9, RZ, RZ, R0 ;  /* 0x000000ffff097224 */ /* 0x000fe200078e0000 */
[----:B------:R-:W-:Y:S02]  /*6af0*/  UIADD3 UR56, UR56, -0x1, URZ ;  /* 0xffffffff38387890 */ /* 0x000fe4000fffe03f */
[----:B------:R-:W-:Y:S01]  /*6b00*/  PLOP3.LUT P1, PT, PT, PT, UP0, 0x80, 0x0 ;  /* 0x000000000000781c */ /* 0x000fe20003f2f008 */
[----:B------:R-:W-:-:S09]  /*6b10*/  UPRMT UR55, UR49, 0x654, UR55 ;  /* 0x0000065431377896 */ /* 0x000fd20008000037 */
[----:B------:R-:W-:Y:S03]  /*6b20*/  SYNCS.ARRIVE.TRANS64.RED.A1T0 RZ, [UR55], RZ ;  /* 0x000000ffffff79a7 */ /* 0x000fe60008100437 */
[----:B------:R-:W-:Y:S05]  /*6b30*/  @P1 BRA `(.L_x_2578) ;  /* 0xffffffd400181947 */ /* 0x000fea000383ffff */
[----:B------:R-:W-:-:S05]  /*6b40*/  UMOV UR52, UR56 ;  /* 0x0000003800347c82 */ /* 0x000fca0008000000 */
.L_x_2567:
[----:B------:R-:W-:-:S06]  /*6b50*/  UISETP.GE.AND UP0, UPT, UR52, UR39, UPT ;  /* 0x000000273400728c */ /* 0x000fcc000bf06270 */
[----:B------:R-:W-:-:S13]  /*6b60*/  PLOP3.LUT P1, PT, PT, PT, UP0, 0x80, 0x0 ;  /* 0x000000000000781c */ /* 0x000fda0003f2f008 */
[----:B------:R-:W-:Y:S05]  /*6b70*/  @!P1 BRA `(.L_x_2579) ;  /* 0x0000002000789947 */ /* 0x000fea0003800000 */
[----:B-1----:R-:W-:Y:S02]  /*6b80*/  IMAD.MOV.U32 R9, RZ, RZ, R10 ;  /* 0x000000ffff097224 */ /* 0x002fe400078e000a */
[----:B------:R-:W-:-:S07]  /*6b90*/  IMAD.MOV.U32 R11, RZ, RZ, R0 ;  /* 0x000000ffff0b7224 */ /* 0x000fce00078e0000 */
.L_x_2590:
[----:B------:R-:W-:-:S04]  /*6ba0*/  UIADD3 UR48, UR48, 0x1, URZ ;  /* 0x0000000130307890 */ /* 0x000fc8000fffe03f */
[----:B------:R-:W-:-:S04]  /*6bb0*/  UISETP.NE.AND UP0, UPT, UR48, 0x2, UPT ;  /* 0x000000023000788c */ /* 0x000fc8000bf05270 */
[----:B------:R-:W-:Y:S02]  /*6bc0*/  USEL UR6, URZ, 0x1, UP0 ;  /* 0x000000013f067887 */ /* 0x000fe40008000000 */
[----:B------:R-:W-:Y:S02]  /*6bd0*/  USEL UR48, UR48, URZ, UP0 ;  /* 0x0000003f30307287 */ /* 0x000fe40008000000 */
[----:B------:R-:W-:Y:S01]  /*6be0*/  ULOP3.LUT UR47, UR47, UR6, URZ, 0x3c, !UPT ;  /* 0x000000062f2f7292 */ /* 0x000fe2000f8e3c3f */
[----:B01--4-:R-:W-:Y:S11]  /*6bf0*/  @!P0 BRA `(.L_x_2580) ;  /* 0x0000000000048947 */ /* 0x013ff60003800000 */
[----:B------:R-:W-:Y:S01]  /*6c00*/  BPT.TRAP 0x1 ;  /* 0x000000040000795c */ /* 0x000fe20000300000 */
.L_x_2580:
[----:B------:R-:W-:Y:S01]  /*6c10*/  ULEA UR43, UR48, UR41, 0x3 ;  /* 0x00000029302b7291 */ /* 0x000fe2000f8e183f */
[----:B------:R-:W-:-:S05]  /*6c20*/  IMAD.U32 R5, RZ, RZ, UR47 ;  /* 0x0000002fff057e24 */ /* 0x000fca000f8e00ff */
[----:B------:R-:W-:-:S04]  /*6c30*/  SHF.L.U32 R5, R5, 0x1f, RZ ;  /* 0x0000001f05057819 */ /* 0x000fc800000006ff */
[----:B------:R1:W3:Y:S01]  /*6c40*/  SYNCS.PHASECHK.TRANS64.TRYWAIT P1, [UR43+0x38830], R5 ;  /* 0x03883005ff0075a7 */ /* 0x0002e2000802016b */
[----:B------:R-:W-:Y:S05]  /*6c50*/  @!P0 BRA `(.L_x_2581) ;  /* 0x0000000000048947 */ /* 0x000fea0003800000 */
[----:B------:R-:W-:Y:S01]  /*6c60*/  BPT.TRAP 0x1 ;  /* 0x000000040000795c */ /* 0x000fe20000300000 */
.L_x_2581:
[----:B---3--:R-:W-:Y:S05]  /*6c70*/  @P1 BRA `(.L_x_2582) ;  /* 0x0000000000081947 */ /* 0x008fea0003800000 */
[----:B------:R-:W3:Y:S02]  /*6c80*/  SYNCS.PHASECHK.TRANS64.TRYWAIT P1, [UR43+0x38830], R5 ;  /* 0x03883005ff0075a7 */ /* 0x000ee4000802016b */
[----:B---3--:R-:W-:Y:S05]  /*6c90*/  @!P1 BRA `(.L_x_2583) ;  /* 0x000000bc00849947 */ /* 0x008fea0003800000 */
.L_x_2582:
[----:B------:R-:W-:Y:S01]  /*6ca0*/  ULEA UR6, UR48, UR44, 0xb ;  /* 0x0000002c30067291 */ /* 0x000fe2000f8e583f */
[----:B------:R-:W-:Y:S01]  /*6cb0*/  WARPGROUP.ARRIVE ;  /* 0x00000000000079c5 */ /* 0x000fe20000000000 */
[----:B------:R-:W-:Y:S01]  /*6cc0*/  UMOV UR7, 0x40000040 ;  /* 0x4000004000077882 */ /* 0x000fe20000000000 */
[----:B------:R-:W-:Y:S01]  /*6cd0*/  UMOV UR11, 0x40000040 ;  /* 0x40000040000b7882 */ /* 0x000fe20000000000 */
[----:B------:R-:W-:Y:S02]  /*6ce0*/  UIADD3 UR10, UR6, 0x2, URZ ;  /* 0x00000002060a7890 */ /* 0x000fe4000fffe03f */
        /* <DEDUP_REMOVED lines=38> */
.L_x_2584:
[----:B---3--:R-:W-:Y:S01]  /*6f50*/  FMNMX.FTZ R0, R152, R11, !PT ;  /* 0x0000000b98007209 */ /* 0x008fe20007810000 */
        /* <DEDUP_REMOVED lines=35> */
[----:B------:R-:W3:Y:S02]  /*7190*/  SHFL.BFLY PT, R13, R10, 0x2, 0x1f ;  /* 0x0c401f000a0d7f89 */ /* 0x000ee400000e0000 */
[----:B---3--:R-:W-:Y:S02]  /*71a0*/  FMNMX.FTZ R13, R10, R13, !PT ;  /* 0x0000000d0a0d7209 */ /* 0x008fe40007810000 */
[----:B------:R-:W-:-:S03]  /*71b0*/  FMNMX.FTZ R10, R154, R9, !PT ;  /* 0x000000099a0a7209 */ /* 0x000fc60007810000 */
[----:B------:R-:W3:Y:S01]  /*71c0*/  SHFL.BFLY PT, R0, R13, 0x1, 0x1f ;  /* 0x0c201f000d007f89 */ /* 0x000ee200000e0000 */
[----:B------:R-:W-:-:S04]  /*71d0*/  FMNMX.FTZ R17, R155, R10, !PT ;  /* 0x0000000a9b117209 */ /* 0x000fc80007810000 */
[----:B------:R-:W-:-:S04]  /*71e0*/  FMNMX.FTZ R10, R158, R17, !PT ;  /* 0x000000119e0a7209 */ /* 0x000fc80007810000 */
[----:B------:R-:W-:-:S04]  /*71f0*/  FMNMX.FTZ R17, R159, R10, !PT ;  /* 0x0000000a9f117209 */ /* 0x000fc80007810000 */
[----:B------:R-:W-:-:S04]  /*7200*/  FMNMX.FTZ R10, R162, R17, !PT ;  /* 0x00000011a20a7209 */ /* 0x000fc80007810000 */
[----:B------:R-:W-:-:S04]  /*7210*/  FMNMX.FTZ R17, R163, R10, !PT ;  /* 0x0000000aa3117209 */ /* 0x000fc80007810000 */
[----:B------:R-:W-:Y:S02]  /*7220*/  FMNMX.FTZ R10, R166, R17, !PT ;  /* 0x00000011a60a7209 */ /* 0x000fe40007810000 */
[----:B---3--:R-:W-:Y:S02]  /*7230*/  FMNMX.FTZ R0, R13, R0, !PT ;  /* 0x000000000d007209 */ /* 0x008fe40007810000 */
[----:B------:R-:W-:-:S03]  /*7240*/  FMNMX.FTZ R17, R167, R10, !PT ;  /* 0x0000000aa7117209 */ /* 0x000fc60007810000 */
[----:B------:R-:W-:Y:S01]  /*7250*/  FADD.FTZ R6, -R0, R11 ;  /* 0x0000000b00067221 */ /* 0x000fe20000010100 */
[----:B------:R-:W-:-:S03]  /*7260*/  FMNMX.FTZ R10, R170, R17, !PT ;  /* 0x00000011aa0a7209 */ /* 0x000fc60007810000 */
[----:B0-----:R-:W-:Y:S01]  /*7270*/  FMUL.FTZ R8, R6, UR40 ;  /* 0x0000002806087c20 */ /* 0x001fe20008410000 */
[----:B------:R-:W-:Y:S01]  /*7280*/  FMNMX.FTZ R17, R171, R10, !PT ;  /* 0x0000000aab117209 */ /* 0x000fe20007810000 */
[----:B------:R-:W-:-:S03]  /*7290*/  FFMA.FTZ R6, R0, R15, -8 ;  /* 0xc100000000067423 */ /* 0x000fc6000001000f */
[----:B------:R-:W-:Y:S01]  /*72a0*/  FMNMX.FTZ R10, R174, R17, !PT ;  /* 0x00000011ae0a7209 */ /* 0x000fe20007810000 */
[----:B------:R-:W-:-:S01]  /*72b0*/  FFMA.FTZ R14, R161, UR40, -R6 ;  /* 0x00000028a10e7c23 */ /* 0x000fc20008010806 */
[--C-:B------:R-:W-:Y:S01]  /*72c0*/  FFMA.FTZ R21, R165, UR40, -R6.reuse ;  /* 0x00000028a5157c23 */ /* 0x100fe20008010806 */
[----:B------:R-:W-:-:S01]  /*72d0*/  FFMA.FTZ R17, R169, UR40, -R6 ;  /* 0x00000028a9117c23 */ /* 0x000fc20008010806 */
        /* <DEDUP_REMOVED lines=33> */
[----:B------:R-:W-:Y:S01]  /*74f0*/  IMAD.U32 R189, RZ, RZ, UR40 ;  /* 0x00000028ffbd7e24 */ /* 0x000fe2000f8e00ff */
[----:B------:R-:W0:Y:S02]  /*7500*/  MUFU.EX2 R8, R8 ;  /* 0x0000000800087308 */ /* 0x000e240000000800 */
[----:B------:R-:W-:-:S04]  /*7510*/  FMNMX.FTZ R10, R194, R23, !PT ;  /* 0x00000017c20a7209 */ /* 0x000fc80007810000 */
[----:B------:R-:W-:Y:S02]  /*7520*/  FMNMX.FTZ R23, R195, R10, !PT ;  /* 0x0000000ac3177209 */ /* 0x000fe40007810000 */
[----:B------:R-:W3:Y:S02]  /*7530*/  MUFU.EX2 R11, R11 ;  /* 0x0000000b000b7308 */ /* 0x000ee40000000800 */
[----:B------:R-:W-:-:S04]  /*7540*/  FMNMX.FTZ R10, R198, R23, !PT ;  /* 0x00000017c60a7209 */ /* 0x000fc80007810000 */
[----:B------:R-:W-:Y:S02]  /*7550*/  FMNMX.FTZ R23, R199, R10, !PT ;  /* 0x0000000ac7177209 */ /* 0x000fe40007810000 */
[----:B------:R-:W5:Y:S01]  /*7560*/  MUFU.EX2 R152, R152 ;  /* 0x0000009800987308 */ /* 0x000f620000000800 */
[-C--:B0-----:R-:W-:Y:S01]  /*7570*/  FMUL.FTZ R24, R24, R8.reuse ;  /* 0x0000000818187220 */ /* 0x081fe20000410000 */
[----:B------:R-:W-:Y:S01]  /*7580*/  FMNMX.FTZ R10, R202, R23, !PT ;  /* 0x00000017ca0a7209 */ /* 0x000fe20007810000 */
[-C--:B------:R-:W-:Y:S01]  /*7590*/  FMUL.FTZ R25, R25, R8.reuse ;  /* 0x0000000819197220 */ /* 0x080fe20000410000 */
[-C--:B------:R-:W-:Y:S01]  /*75a0*/  FMUL.FTZ R28, R28, R8.reuse ;  /* 0x000000081c1c7220 */ /* 0x080fe20000410000 */
[----:B------:R-:W-:Y:S01]  /*75b0*/  FMUL.FTZ R29, R29, R8 ;  /* 0x000000081d1d7220 */ /* 0x000fe20000410000 */
[----:B------:R-:W-:Y:S01]  /*75c0*/  FMNMX.FTZ R23, R203, R10, !PT ;  /* 0x0000000acb177209 */ /* 0x000fe20007810000 */
[----:B------:R-:W-:Y:S01]  /*75d0*/  FMUL.FTZ R32, R32, R8 ;  /* 0x0000000820207220 */ /* 0x000fe20000410000 */
[----:B------:R-:W0:Y:S01]  /*75e0*/  MUFU.EX2 R12, R12 ;  /* 0x0000000c000c7308 */ /* 0x000e220000000800 */
[----:B---3--:R-:W-:-:S01]  /*75f0*/  FFMA.FTZ R3, R8, R3, R11 ;  /* 0x0000000308037223 */ /* 0x008fc2000001000b */
[----:B------:R-:W-:Y:S01]  /*7600*/  FMNMX.FTZ R10, R206, R23, !PT ;  /* 0x00000017ce0a7209 */ /* 0x000fe20007810000 */
[----:B------:R-:W-:-:S01]  /*7610*/  FFMA.FTZ R23, R185, UR40, -R6 ;  /* 0x00000028b9177c23 */ /* 0x000fc20008010806 */
[-C--:B------:R-:W-:Y:S01]  /*7620*/  FMUL.FTZ R33, R33, R8.reuse ;  /* 0x0000000821217220 */ /* 0x080fe20000410000 */
[----:B------:R-:W-:Y:S01]  /*7630*/  FMUL.FTZ R36, R36, R8 ;  /* 0x0000000824247220 */ /* 0x000fe20000410000 */
[----:B------:R-:W-:Y:S01]  /*7640*/  FMNMX.FTZ R161, R207, R10, !PT ;  /* 0x0000000acfa17209 */ /* 0x000fe20007810000 */
[-C--:B------:R-:W-:Y:S01]  /*7650*/  FMUL.FTZ R37, R37, R8.reuse ;  /* 0x0000000825257220 */ /* 0x080fe20000410000 */
[----:B------:R-:W3:Y:S01]  /*7660*/  MUFU.EX2 R15, R15 ;  /* 0x0000000f000f7308 */ /* 0x000ee20000000800 */
[----:B------:R-:W-:Y:S01]  /*7670*/  FMUL.FTZ R40, R40, R8 ;  /* 0x0000000828287220 */ /* 0x000fe20000410000 */
[----:B------:R-:W-:Y:S01]  /*7680*/  FMNMX.FTZ R10, R210, R161, !PT ;  /* 0x000000a1d20a7209 */ /* 0x000fe20007810000 */
[----:B------:R-:W-:-:S01]  /*7690*/  FFMA.FTZ R161, R188, UR40, -R6 ;  /* 0x00000028bca17c23 */ /* 0x000fc20008010806 */
[--C-:B------:R-:W-:Y:S01]  /*76a0*/  FFMA.FTZ R188, R205, UR40, -R6.reuse ;  /* 0x00000028cdbc7c23 */ /* 0x100fe20008010806 */
[----:B------:R-:W-:Y:S01]  /*76b0*/  FMUL.FTZ R41, R41, R8 ;  /* 0x0000000829297220 */ /* 0x000fe20000410000 */
[----:B------:R-:W-:Y:S01]  /*76c0*/  FMNMX.FTZ R165, R211, R10, !PT ;  /* 0x0000000ad3a57209 */ /* 0x000fe20007810000 */
[-C--:B------:R-:W-:Y:S01]  /*76d0*/  FMUL.FTZ R44, R44, R8.reuse ;  /* 0x000000082c2c7220 */ /* 0x080fe20000410000 */
[----:B------:R-:W1:Y:S01]  /*76e0*/  MUFU.EX2 R13, R13 ;  /* 0x0000000d000d7308 */ /* 0x000e620000000800 */
[----:B------:R-:W-:Y:S01]  /*76f0*/  FMUL.FTZ R45, R45, R8 ;  /* 0x000000082d2d7220 */ /* 0x000fe20000410000 */
[----:B------:R-:W-:Y:S01]  /*7700*/  FMNMX.FTZ R10, R214, R165, !PT ;  /* 0x000000a5d60a7209 */ /* 0x000fe20007810000 */
[----:B------:R-:W-:-:S01]  /*7710*/  FFMA.FTZ R165, R193, UR40, -R6 ;  /* 0x00000028c1a57c23 */ /* 0x000fc20008010806 */
[-C--:B------:R-:W-:Y:S01]  /*7720*/  FMUL.FTZ R48, R48, R8.reuse ;  /* 0x0000000830307220 */ /* 0x080fe20000410000 */
[----:B------:R-:W-:Y:S01]  /*7730*/  FMUL.FTZ R49, R49, R8 ;  /* 0x0000000831317220 */ /* 0x000fe20000410000 */
[----:B------:R-:W-:Y:S01]  /*7740*/  FMNMX.FTZ R10, R215, R10, !PT ;  /* 0x0000000ad70a7209 */ /* 0x000fe20007810000 */
[-C--:B------:R-:W-:Y:S01]  /*7750*/  FMUL.FTZ R52, R52, R8.reuse ;  /* 0x0000000834347220 */ /* 0x080fe20000410000 */
[----:B------:R-:W-:Y:S01]  /*7760*/  MUFU.EX2 R14, R14 ;  /* 0x0000000e000e7308 */ /* 0x000fe20000000800 */
[-C--:B------:R-:W-:Y:S01]  /*7770*/  FMUL.FTZ R53, R53, R8.reuse ;  /* 0x0000000835357220 */ /* 0x080fe20000410000 */
[-C--:B------:R-:W-:Y:S01]  /*7780*/  FMUL.FTZ R56, R56, R8.reuse ;  /* 0x0000000838387220 */ /* 0x080fe20000410000 */
[----:B------:R-:W2:Y:S01]  /*7790*/  SHFL.BFLY PT, R169, R10, 0x2, 0x1f ;  /* 0x0c401f000aa97f89 */ /* 0x000ea200000e0000 */
        /* <DEDUP_REMOVED lines=23> */
[----:B--2---:R-:W-:Y:S01]  /*7910*/  FMNMX.FTZ R185, R10, R169, !PT ;  /* 0x000000a90ab97209 */ /* 0x004fe20007810000 */
[----:B------:R-:W-:Y:S01]  /*7920*/  FFMA.FTZ R169, R201, UR40, -R6 ;  /* 0x00000028c9a97c23 */ /* 0x000fe20008010806 */
[-C--:B------:R-:W-:Y:S01]  /*7930*/  FMUL.FTZ R97, R97, R8.reuse ;  /* 0x0000000861617220 */ /* 0x080fe20000410000 */
[-C--:B------:R-:W-:Y:S01]  /*7940*/  FMUL.FTZ R100, R100, R8.reuse ;  /* 0x0000000864647220 */ /* 0x080fe20000410000 */
[-C--:B------:R-:W-:Y:S01]  /*7950*/  FMUL.FTZ R101, R101, R8.reuse ;  /* 0x0000000865657220 */ /* 0x080fe20000410000 */
[----:B------:R-:W2:Y:S01]  /*7960*/  SHFL.BFLY PT, R10, R185, 0x1, 0x1f ;  /* 0x0c201f00b90a7f89 */ /* 0x000ea200000e0000 */
        /* <DEDUP_REMOVED lines=22> */
[----:B------:R-:W-:Y:S01]  /*7ad0*/  FMUL.FTZ R141, R141, R8 ;  /* 0x000000088d8d7220 */ /* 0x000fe20000410000 */
[----:B--2---:R-:W-:Y:S01]  /*7ae0*/  FMNMX.FTZ R10, R185, R10, !PT ;  /* 0x0000000ab90a7209 */ /* 0x004fe20007810000 */
[----:B------:R-:W-:Y:S01]  /*7af0*/  MUFU.EX2 R19, R19 ;  /* 0x0000001300137308 */ /* 0x000fe20000000800 */
[-C--:B------:R-:W-:Y:S01]  /*7b00*/  FMUL.FTZ R144, R144, R8.reuse ;  /* 0x0000000890907220 */ /* 0x080fe20000410000 */
[-C--:B------:R-:W-:Y:S01]  /*7b10*/  FMUL.FTZ R145, R145, R8.reuse ;  /* 0x0000000891917220 */ /* 0x080fe20000410000 */
[-C--:B------:R-:W-:Y:S01]  /*7b20*/  FMUL.FTZ R148, R148, R8.reuse ;  /* 0x0000000894947220 */ /* 0x080fe20000410000 */
[----:B------:R-:W-:Y:S01]  /*7b30*/  FADD.FTZ R6, -R10, R9 ;  /* 0x000000090a067221 */ /* 0x000fe20000010100 */
[----:B------:R-:W-:-:S03]  /*7b40*/  FMUL.FTZ R149, R149, R8 ;  /* 0x0000000895957220 */ /* 0x000fc60000410000 */
[----:B------:R-:W-:Y:S01]  /*7b50*/  FMUL.FTZ R9, R6, UR40 ;  /* 0x0000002806097c20 */ /* 0x000fe20008410000 */
[----:B------:R-:W-:-:S01]  /*7b60*/  FFMA.FTZ R6, R10, R189, -8 ;  /* 0xc10000000a067423 */ /* 0x000fc200000100bd */
[----:B------:R-:W-:Y:S03]  /*7b70*/  MUFU.EX2 R20, R20 ;  /* 0x0000001400147308 */ /* 0x000fe60000000800 */
[----:B------:R-:W-:-:S01]  /*7b80*/  FFMA.FTZ R154, R154, UR40, -R6 ;  /* 0x000000289a9a7c23 */ /* 0x000fc20008010806 */
        /* <DEDUP_REMOVED lines=10> */
[----:B------:R-:W-:Y:S01]  /*7c30*/  FFMA.FTZ R167, R179, UR40, -R6 ;  /* 0x00000028b3a77c23 */ /* 0x000fe20008010806 */
[----:B-----5:R-:W-:-:S01]  /*7c40*/  FADD.FTZ R179, R152, R3 ;  /* 0x0000000398b37221 */ /* 0x020fc20000010000 */
[----:B------:R-:W2:Y:S01]  /*7c50*/  MUFU.EX2 R154, R154 ;  /* 0x0000009a009a7308 */ /* 0x000ea20000000800 */
[----:B------:R-:W-:-:S01]  /*7c60*/  FFMA.FTZ R162, R170, UR40, -R6 ;  /* 0x00000028aaa27c23 */ /* 0x000fc20008010806 */
[--C-:B------:R-:W-:Y:S01]  /*7c70*/  FFMA.FTZ R170, R174, UR40, -R6.reuse ;  /* 0x00000028aeaa7c23 */ /* 0x100fe20008010806 */
[----:B------:R-:W-:-:S01]  /*7c80*/  FFMA.FTZ R174, R186, UR40, -R6 ;  /* 0x00000028baae7c23 */ /* 0x000fc20008010806 */
[----:B0-----:R-:W-:Y:S01]  /*7c90*/  FADD.FTZ R186, R12, R179 ;  /* 0x000000b30cba7221 */ /* 0x001fe20000010000 */
[----:B------:R-:W-:-:S01]  /*7ca0*/  FFMA.FTZ R163, R171, UR40, -R6 ;  /* 0x00000028aba37c23 */ /* 0x000fc20008010806 */
[--C-:B------:R-:W-:Y:S01]  /*7cb0*/  FFMA.FTZ R171, R175, UR40, -R6.reuse ;  /* 0x00000028afab7c23 */ /* 0x100fe20008010806 */
[----:B------:R-:W-:-:S01]  /*7cc0*/  FFMA.FTZ R175, R187, UR40, -R6 ;  /* 0x00000028bbaf7c23 */ /* 0x000fc20008010806 */
[----:B------:R-:W0:Y:S01]  /*7cd0*/  MUFU.EX2 R155, R155 ;  /* 0x0000009b009b7308 */ /* 0x000e220000000800 */
[----:B---3--:R-:W-:-:S01]  /*7ce0*/  FADD.FTZ R186, R15, R186 ;  /* 0x000000ba0fba7221 */ /* 0x008fc20000010000 */
[--C-:B------:R-:W-:Y:S01]  /*7cf0*/  FFMA.FTZ R3, R191, UR40, -R6.reuse ;  /* 0x00000028bf037c23 */ /* 0x100fe20008010806 */
[----:B------:R-:W-:-:S01]  /*7d00*/  FFMA.FTZ R190, R190, UR40, -R6 ;  /* 0x00000028bebe7c23 */ /* 0x000fc20008010806 */
[----:B------:R-:W-:Y:S01]  /*7d10*/  FFMA.FTZ R183, R183, UR40, -R6 ;  /* 0x00000028b7b77c23 */ /* 0x000fe20008010806 */
[----:B-1----:R-:W-:-:S01]  /*7d20*/  FADD.FTZ R191, R13, R186 ;  /* 0x000000ba0dbf7221 */ /* 0x002fc20000010000 */
[--C-:B------:R-:W-:Y:S01]  /*7d30*/  FFMA.FTZ R211, R211, UR40, -R6.reuse ;  /* 0x00000028d3d37c23 */ /* 0x100fe20008010806 */
[----:B------:R-:W-:-:S01]  /*7d40*/  FFMA.FTZ R214, R214, UR40, -R6 ;  /* 0x00000028d6d67c23 */ /* 0x000fc20008010806 */
[----:B------:R-:W1:Y:S01]  /*7d50*/  MUFU.EX2 R189, R189 ;  /* 0x000000bd00bd7308 */ /* 0x000e620000000800 */
[----:B--2---:R-:W-:-:S01]  /*7d60*/  FFMA.FTZ R182, R9, R2, R154 ;  /* 0x0000000209b67223 */ /* 0x004fc2000001009a */
[----:B------:R-:W-:Y:S01]  /*7d70*/  FADD.FTZ R191, R14, R191 ;  /* 0x000000bf0ebf7221 */ /* 0x000fe20000010000 */
[----:B------:R-:W-:Y:S01]  /*7d80*/  F2FP.SATFINITE.E4M3.F32.PACK_AB_MERGE_C R12, R15, R12, RZ ;  /* 0x0000000c0f0c723e */ /* 0x000fe200048070ff */
        /* <DEDUP_REMOVED lines=38> */
[----:B------:R-:W-:Y:S01]  /*7ff0*/  FFMA.FTZ R182, R195, UR40, -R6 ;  /* 0x00000028c3b67c23 */ /* 0x000fe20008010806 */
        /* <DEDUP_REMOVED lines=19> */
[-C--:B------:R-:W-:Y:S01]  /*8130*/  FMUL.FTZ R106, R106, R9.reuse ;  /* 0x000000096a6a7220 */ /* 0x080fe20000410000 */
[----:B------:R-:W-:Y:S01]  /*8140*/  FMUL.FTZ R107, R107, R9 ;  /* 0x000000096b6b7220 */ /* 0x000fe20000410000 */
[----:B------:R0:W-:Y:S01]  /*8150*/  MUFU.EX2 R2, R190 ;  /* 0x000000be00027308 */ /* 0x0001e20000000800 */
        /* <DEDUP_REMOVED lines=9> */
[----:B--2---:R-:W-:Y:S01]  /*81f0*/  FADD.FTZ R195, R163, R194 ;  /* 0x000000c2a3c37221 */ /* 0x004fe20000010000 */
[C---:B------:R-:W-:Y:S01]  /*8200*/  F2FP.SATFINITE.E4M3.F32.PACK_AB_MERGE_C R18, R21.reuse, R18, RZ ;  /* 0x000000121512723e */ /* 0x040fe200048070ff */
[----:B------:R-:W-:Y:S01]  /*8210*/  FMUL.FTZ R122, R122, R9 ;  /* 0x000000097a7a7220 */ /* 0x000fe20000410000 */
[----:B------:R-:W-:-:S01]  /*8220*/  FADD.FTZ R191, R21, R190 ;  /* 0x000000be15bf7221 */ /* 0x000fc20000010000 */
[----:B------:R-:W-:Y:S01]  /*8230*/  FFMA.FTZ R190, R198, UR40, -R6 ;  /* 0x00000028c6be7c23 */ /* 0x000fe20008010806 */
[----:B------:R-:W-:Y:S01]  /*8240*/  FMUL.FTZ R123, R123, R9 ;  /* 0x000000097b7b7220 */ /* 0x000fe20000410000 */
[----:B------:R-:W0:Y:S01]  /*8250*/  MUFU.EX2 R171, R171 ;  /* 0x000000ab00ab7308 */ /* 0x000e220000000800 */
[----:B------:R-:W-:-:S01]  /*8260*/  FADD.FTZ R186, R156, R191 ;  /* 0x000000bf9cba7221 */ /* 0x000fc20000010000 */
[----:B------:R-:W-:Y:S01]  /*8270*/  FFMA.FTZ R191, R199, UR40, -R6 ;  /* 0x00000028c7bf7c23 */ /* 0x000fe20008010806 */
[-C--:B------:R-:W-:Y:S01]  /*8280*/  FMUL.FTZ R126, R126, R9.reuse ;  /* 0x000000097e7e7220 */ /* 0x080fe20000410000 */
[----:B------:R-:W-:Y:S01]  /*8290*/  FMUL.FTZ R127, R127, R9 ;  /* 0x000000097f7f7220 */ /* 0x000fe20000410000 */
[----:B------:R-:W-:-:S01]  /*82a0*/  FADD.FTZ R187, R17, R186 ;  /* 0x000000ba11bb7221 */ /* 0x000fc20000010000 */
[-C--:B------:R-:W-:Y:S01]  /*82b0*/  FMUL.FTZ R130, R130, R9.reuse ;  /* 0x0000000982827220 */ /* 0x080fe20000410000 */
[----:B------:R-:W-:Y:S01]  /*82c0*/  FMUL.FTZ R131, R131, R9 ;  /* 0x0000000983837220 */ /* 0x000fe20000410000 */
[----:B------:R-:W2:Y:S01]  /*82d0*/  MUFU.EX2 R166, R166 ;  /* 0x000000a600a67308 */ /* 0x000ea20000000800 */
[----:B------:R-:W-:-:S01]  /*82e0*/  FADD.FTZ R186, R22, R187 ;  /* 0x000000bb16ba7221 */ /* 0x000fc20000010000 */
[----:B-1----:R-:W-:Y:S01]  /*82f0*/  FADD.FTZ R194, R170, R195 ;  /* 0x000000c3aac27221 */ /* 0x002fe20000010000 */
[-C--:B------:R-:W-:Y:S01]  /*8300*/  FMUL.FTZ R134, R134, R9.reuse ;  /* 0x0000000986867220 */ /* 0x080fe20000410000 */
[----:B------:R-:W-:Y:S01]  /*8310*/  FMUL.FTZ R135, R135, R9 ;  /* 0x0000000987877220 */ /* 0x000fe20000410000 */
[----:B------:R-:W-:-:S01]  /*8320*/  FADD.FTZ R198, R153, R186 ;  /* 0x000000ba99c67221 */ /* 0x000fc20000010000 */
[----:B------:R-:W-:Y:S01]  /*8330*/  FFMA.FTZ R186, R202, UR40, -R6 ;  /* 0x00000028caba7c23 */ /* 0x000fe20008010806 */
[----:B------:R-:W-:Y:S01]  /*8340*/  FMUL.FTZ R138, R138, R9 ;  /* 0x000000098a8a7220 */ /* 0x000fe20000410000 */
[----:B------:R-:W1:Y:S01]  /*8350*/  MUFU.EX2 R167, R167 ;  /* 0x000000a700a77308 */ /* 0x000e620000000800 */
[----:B0-----:R-:W-:-:S01]  /*8360*/  FADD.FTZ R187, R171, R194 ;  /* 0x000000c2abbb7221 */ /* 0x001fc20000010000 */
[----:B------:R-:W-:Y:S01]  /*8370*/  FADD.FTZ R195, R19, R198 ;  /* 0x000000c613c37221 */ /* 0x000fe20000010000 */
[----:B------:R-:W-:Y:S01]  /*8380*/  F2FP.SATFINITE.E4M3.F32.PACK_AB_MERGE_C R170, R171, R170, RZ ;  /* 0x000000aaabaa723e */ /* 0x000fe200048070ff */
[-C--:B------:R-:W-:Y:S01]  /*8390*/  FMUL.FTZ R139, R139, R9.reuse ;  /* 0x000000098b8b7220 */ /* 0x080fe20000410000 */
[-C--:B------:R-:W-:Y:S01]  /*83a0*/  FMUL.FTZ R142, R142, R9.reuse ;  /* 0x000000098e8e7220 */ /* 0x080fe20000410000 */
[----:B------:R-:W-:Y:S01]  /*83b0*/  FADD.FTZ R198, R20, R195 ;  /* 0x000000c314c67221 */ /* 0x000fe20000010000 */
[----:B------:R-:W-:Y:S01]  /*83c0*/  FMUL.FTZ R143, R143, R9 ;  /* 0x000000098f8f7220 */ /* 0x000fe20000410000 */
[----:B------:R-:W0:Y:S01]  /*83d0*/  MUFU.EX2 R157, R157 ;  /* 0x0000009d009d7308 */ /* 0x000e220000000800 */
[----:B--2---:R-:W-:-:S01]  /*83e0*/  FADD.FTZ R194, R166, R187 ;  /* 0x000000bba6c27221 */ /* 0x004fc20000010000 */
[----:B------:R-:W-:Y:S01]  /*83f0*/  FFMA.FTZ R187, R203, UR40, -R6 ;  /* 0x00000028cbbb7c23 */ /* 0x000fe20008010806 */
[-C--:B------:R-:W-:Y:S01]  /*8400*/  FMUL.FTZ R146, R146, R9.reuse ;  /* 0x0000000992927220 */ /* 0x080fe20000410000 */
[-C--:B------:R-:W-:Y:S01]  /*8410*/  FMUL.FTZ R147, R147, R9.reuse ;  /* 0x0000000993937220 */ /* 0x080fe20000410000 */
[-C--:B------:R-:W-:Y:S01]  /*8420*/  FMUL.FTZ R150, R150, R9.reuse ;  /* 0x0000000996967220 */ /* 0x080fe20000410000 */
[----:B------:R-:W-:Y:S01]  /*8430*/  FMUL.FTZ R151, R151, R9 ;  /* 0x0000000997977220 */ /* 0x000fe20000410000 */
[----:B------:R-:W-:Y:S01]  /*8440*/  F2FP.SATFINITE.E4M3.F32.PACK_AB_MERGE_C R152, R152, R11, R12 ;  /* 0x0000000b9898723e */ /* 0x000fe2000480700c */
[----:B------:R-:W2:Y:S01]  /*8450*/  MUFU.EX2 R178, R178 ;  /* 0x000000b200b27308 */ /* 0x000ea20000000800 */
[----:B-1----:R-:W-:-:S07]  /*8460*/  FADD.FTZ R195, R167, R194 ;  /* 0x000000c2a7c37221 */ /* 0x002fce0000010000 */
[----:B------:R-:W1:Y:S01]  /*8470*/  MUFU.EX2 R176, R176 ;  /* 0x000000b000b07308 */ /* 0x000e620000000800 */
[----:B0-----:R-:W-:-:S07]  /*8480*/  FADD.FTZ R197, R157, R198 ;  /* 0x000000c69dc57221 */ /* 0x001fce0000010000 */
[----:B------:R-:W0:Y:S01]  /*8490*/  MUFU.EX2 R183, R183 ;  /* 0x000000b700b77308 */ /* 0x000e220000000800 */
[----:B--2---:R-:W-:-:S01]  /*84a0*/  FADD.FTZ R194, R178, R195 ;  /* 0x000000c3b2c27221 */ /* 0x004fc20000010000 */
[----:B------:R-:W-:-:S06]  /*84b0*/  FFMA.FTZ R195, R206, UR40, -R6 ;  /* 0x00000028cec37c23 */ /* 0x000fcc0008010806 */
[----:B------:R-:W2:Y:S01]  /*84c0*/  MUFU.EX2 R160, R160 ;  /* 0x000000a000a07308 */ /* 0x000ea20000000800 */
[----:B-1----:R-:W-:-:S01]  /*84d0*/  FADD.FTZ R197, R176, R197 ;  /* 0x000000c5b0c57221 */ /* 0x002fc20000010000 */
[----:B------:R-:W-:-:S06]  /*84e0*/  F2FP.SATFINITE.E4M3.F32.PACK_AB_MERGE_C R176, R176, R157, RZ ;  /* 0x0000009db0b0723e */ /* 0x000fcc00048070ff */
[----:B------:R-:W1:Y:S01]  /*84f0*/  MUFU.EX2 R174, R174 ;  /* 0x000000ae00ae7308 */ /* 0x000e620000000800 */
[----:B0-----:R-:W-:-:S01]  /*8500*/  FADD.FTZ R199, R183, R194 ;  /* 0x000000c2b7c77221 */ /* 0x001fc20000010000 */
[----:B------:R-:W-:-:S06]  /*8510*/  F2FP.SATFINITE.E4M3.F32.PACK_AB_MERGE_C R178, R183, R178, RZ ;  /* 0x000000b2b7b2723e */ /* 0x000fcc00048070ff */
[----:B------:R-:W0:Y:S01]  /*8520*/  MUFU.EX2 R23, R23 ;  /* 0x0000001700177308 */ /* 0x000e220000000800 */
[----:B--2---:R-:W-:-:S07]  /*8530*/  FADD.FTZ R194, R160, R197 ;  /* 0x000000c5a0c27221 */ /* 0x004fce0000010000 */
[----:B------:R-:W2:Y:S01]  /*8540*/  MUFU.EX2 R175, R175 ;  /* 0x000000af00af7308 */ /* 0x000ea20000000800 */
[----:B-1----:R-:W-:-:S07]  /*8550*/  FADD.FTZ R198, R174, R199 ;  /* 0x000000c7aec67221 */ /* 0x002fce0000010000 */
[----:B------:R-:W1:Y:S01]  /*8560*/  MUFU.EX2 R161, R161 ;  /* 0x000000a100a17308 */ /* 0x000e620000000800 */
[----:B0-----:R-:W-:-:S07]  /*8570*/  FADD.FTZ R194, R23, R194 ;  /* 0x000000c217c27221 */ /* 0x001fce0000010000 */
[----:B------:R-:W0:Y:S01]  /*8580*/  MUFU.EX2 R180, R180 ;  /* 0x000000b400b47308 */ /* 0x000e220000000800 */
[----:B--2---:R-:W-:-:S01]  /*8590*/  FADD.FTZ R197, R175, R198 ;  /* 0x000000c6afc57221 */ /* 0x004fc20000010000 */
[----:B------:R-:W-:-:S03]  /*85a0*/  FFMA.FTZ R198, R207, UR40, -R6 ;  /* 0x00000028cfc67c23 */ /* 0x000fc60008010806 */
[----:B------:R-:W-:-:S03]  /*85b0*/  FADD.FTZ R202, R2, R197 ;  /* 0x000000c502ca7221 */ /* 0x000fc60000010000 */
[----:B------:R-:W2:Y:S01]  /*85c0*/  MUFU.EX2 R3, R3 ;  /* 0x0000000300037308 */ /* 0x000ea20000000800 */
[----:B-1----:R-:W-:-:S01]  /*85d0*/  FADD.FTZ R199, R161, R194 ;  /* 0x000000c2a1c77221 */ /* 0x002fc20000010000 */
[--C-:B------:R-:W-:Y:S01]  /*85e0*/  FFMA.FTZ R194, R210, UR40, -R6.reuse ;  /* 0x00000028d2c27c23 */ /* 0x100fe20008010806 */
[----:B------:R-:W-:-:S05]  /*85f0*/  FFMA.FTZ R6, R215, UR40, -R6 ;  /* 0x00000028d7067c23 */ /* 0x000fca0008010806 */
        /* <DEDUP_REMOVED lines=20> */
[----:B------:R-:W-:-:S04]  /*8740*/  F2FP.SATFINITE.E4M3.F32.PACK_AB_MERGE_C R197, R153, R22, RZ ;  /* 0x0000001699c5723e */ /* 0x000fc800048070ff */
[----:B------:R-:W-:Y:S02]  /*8750*/  F2FP.SATFINITE.E4M3.F32.PACK_AB_MERGE_C R156, R17, R156, R197 ;  /* 0x0000009c119c723e */ /* 0x000fe400048070c5 */
        /* <DEDUP_REMOVED lines=24> */
[----:B------:R-:W-:-:S04]  /*88e0*/  F2FP.SATFINITE.E4M3.F32.PACK_AB_MERGE_C R195, R198, R195, RZ ;  /* 0x000000c3c6c3723e */ /* 0x000fc800048070ff */
[----:B------:R-:W-:Y:S02]  /*88f0*/  F2FP.SATFINITE.E4M3.F32.PACK_AB_MERGE_C R169, R187, R186, R195 ;  /* 0x000000babba9723e */ /* 0x000fe400048070c3 */
[----:B------:R-:W1:Y:S01]  /*8900*/  MUFU.EX2 R173, R173 ;  /* 0x000000ad00ad7308 */ /* 0x000e620000000800 */
[----:B0-----:R-:W-:-:S07]  /*8910*/  FADD.FTZ R2, R172, R153 ;  /* 0x00000099ac027221 */ /* 0x001fce0000010000 */
[----:B------:R-:W0:Y:S01]  /*8920*/  MUFU.EX2 R15, R211 ;  /* 0x000000d3000f7308 */ /* 0x000e220000000800 */
[----:B--2---:R-:W-:-:S01]  /*8930*/  FADD.FTZ R22, R194, R157 ;  /* 0x0000009dc2167221 */ /* 0x004fc20000010000 */
[----:B------:R-:W-:Y:S02]  /*8940*/  F2FP.SATFINITE.E4M3.F32.PACK_AB_MERGE_C R157, R163, R162, R170 ;  /* 0x000000a2a39d723e */ /* 0x000fe400048070aa */
[----:B------:R-:W-:Y:S02]  /*8950*/  F2FP.SATFINITE.E4M3.F32.PACK_AB_MERGE_C R162, R165, R164, R177 ;  /* 0x000000a4a5a2723e */ /* 0x000fe400048070b1 */
        /* <DEDUP_REMOVED lines=8> */
[----:B-1----:R-:W-:-:S01]  /*89e0*/  FADD.FTZ R2, R214, R3 ;  /* 0x00000003d6027221 */ /* 0x002fc20000010000 */
[C---:B0-----:R-:W-:Y:S01]  /*89f0*/  F2FP.SATFINITE.E4M3.F32.PACK_AB_MERGE_C R185, R192.reuse, R185, RZ ;  /* 0x000000b9c0b9723e */ /* 0x041fe200048070ff */
[----:B------:R-:W-:-:S01]  /*8a00*/  FADD.FTZ R3, R192, R153 ;  /* 0x00000099c0037221 */ /* 0x000fc20000010000 */
[----:B------:R-:W-:Y:S02]  /*8a10*/  F2FP.SATFINITE.E4M3.F32.PACK_AB_MERGE_C R153, R155, R154, R189 ;  /* 0x0000009a9b99723e */ /* 0x000fe400048070bd */
[----:B------:R-:W-:Y:S02]  /*8a20*/  F2FP.SATFINITE.E4M3.F32.PACK_AB_MERGE_C R155, R159, R158, R193 ;  /* 0x0000009e9f9b723e */ /* 0x000fe400048070c1 */
[----:B------:R-:W-:Y:S02]  /*8a30*/  F2FP.SATFINITE.E4M3.F32.PACK_AB_MERGE_C R154, R14, R13, R18 ;  /* 0x0000000d0e9a723e */ /* 0x000fe40004807012 */
[C---:B--2---:R-:W-:Y:S01]  /*8a40*/  F2FP.SATFINITE.E4M3.F32.PACK_AB_MERGE_C R214, R21.reuse, R214, RZ ;  /* 0x000000d615d6723e */ /* 0x044fe200048070ff */
[----:B------:R-:W-:Y:S01]  /*8a50*/  FADD.FTZ R2, R21, R2 ;  /* 0x0000000215027221 */ /* 0x000fe20000010000 */
[----:B------:R-:W-:-:S02]  /*8a60*/  F2FP.SATFINITE.E4M3.F32.PACK_AB_MERGE_C R158, R20, R19, R176 ;  /* 0x00000013149e723e */ /* 0x000fc400048070b0 */
[----:B------:R-:W-:Y:S02]  /*8a70*/  F2FP.SATFINITE.E4M3.F32.PACK_AB_MERGE_C R159, R167, R166, R178 ;  /* 0x000000a6a79f723e */ /* 0x000fe400048070b2 */
[----:B------:R-:W-:Y:S02]  /*8a80*/  F2FP.SATFINITE.E4M3.F32.PACK_AB_MERGE_C R170, R173, R172, R185 ;  /* 0x000000acadaa723e */ /* 0x000fe400048070b9 */
[----:B------:R-:W-:Y:S01]  /*8a90*/  F2FP.SATFINITE.E4M3.F32.PACK_AB_MERGE_C R171, R15, R194, R214 ;  /* 0x000000c20fab723e */ /* 0x000fe200048070d6 */
[----:B------:R-:W-:Y:S06]  /*8aa0*/  @!P0 BRA `(.L_x_2585) ;  /* 0x0000000000048947 */ /* 0x000fec0003800000 */
[----:B------:R-:W-:Y:S01]  /*8ab0*/  BPT.TRAP 0x1 ;  /* 0x000000040000795c */ /* 0x000fe20000300000 */
.L_x_2585:
[----:B------:R0:W1:Y:S01]  /*8ac0*/  SYNCS.PHASECHK.TRANS64.TRYWAIT P1, [UR43+0x38850], R5 ;  /* 0x03885005ff0075a7 */ /* 0x000062000802016b */
[----:B------:R-:W-:Y:S05]  /*8ad0*/  @!P0 BRA `(.L_x_2586) ;  /* 0x0000000000048947 */ /* 0x000fea0003800000 */
[----:B------:R-:W-:Y:S01]  /*8ae0*/  BPT.TRAP 0x1 ;  /* 0x000000040000795c */ /* 0x000fe20000300000 */
.L_x_2586:
[----:B-1----:R-:W-:Y:S05]  /*8af0*/  @P1 BRA `(.L_x_2587) ;  /* 0x0000000000081947 */ /* 0x002fea0003800000 */
[----:B------:R-:W1:Y:S02]  /*8b00*/  SYNCS.PHASECHK.TRANS64.TRYWAIT P1, [UR43+0x38850], R5 ;  /* 0x03885005ff0075a7 */ /* 0x000e64000802016b */
[----:B-1----:R-:W-:Y:S05]  /*8b10*/  @!P1 BRA `(.L_x_2588) ;  /* 0x0000009c00fc9947 */ /* 0x002fea0003800000 */
.L_x_2587:
        /* <DEDUP_REMOVED lines=27> */
.L_x_2589:
        /* <DEDUP_REMOVED lines=9> */
.L_x_2579:
[----:B------:R-:W-:Y:S01]  /*8d60*/  ULDC.64 UR8, c[0x0][0x9a0] ;  /* 0x0002680000087ab9 */ /* 0x000fe20000000a00 */
[----:B------:R-:W-:Y:S01]  /*8d70*/  IADD3 R16, -R16, 0xb, RZ ;  /* 0x0000000b10107810 */ /* 0x000fe20007ffe1ff */
[----:B------:R-:W-:Y:S01]  /*8d80*/  UISETP.NE.U32.AND UP0, UPT, UR8, URZ, UPT ;  /* 0x0000003f0800728c */ /* 0x000fe2000bf05070 */
[----:B-1----:R-:W-:-:S03]  /*8d90*/  IMAD.MOV.U32 R6, RZ, RZ, 0x3f800000 ;  /* 0x3f800000ff067424 */ /* 0x002fc600078e00ff */
        /* <DEDUP_REMOVED lines=17> */
[----:B--2-4-:R-:W-:-:S04]  /*8eb0*/  IMAD.U32 R4, RZ, RZ, UR6 ;  /* 0x00000006ff047e24 */ /* 0x014fc8000f8e00ff */
[----:B0-----:R-:W-:-:S05]  /*8ec0*/  IMAD.U32 R5, RZ, RZ, UR7 ;  /* 0x00000007ff057e24 */ /* 0x001fca000f8e00ff */
[----:B------:R0:W2:Y:S01]  /*8ed0*/  @P0 LDG.E R6, desc[UR50][R4.64] ;  /* 0x0000003204060981 */ /* 0x0000a2000c1e1900 */
[----:B-1----:R-:W-:-:S03]  /*8ee0*/  IMAD.U32 R16, RZ, RZ, UR40 ;  /* 0x00000028ff107e24 */ /* 0x002fc6000f8e00ff */
[----:B------:R-:W1:Y:S04]  /*8ef0*/  SHFL.BFLY PT, R8, R3, 0x2, 0x1f ;  /* 0x0c401f0003087f89 */ /* 0x000e6800000e0000 */
[----:B------:R-:W3:Y:S01]  /*8f00*/  SHFL.BFLY PT, R7, R2, 0x2, 0x1f ;  /* 0x0c401f0002077f89 */ /* 0x000ee200000e0000 */
[----:B0-----:R-:W-:Y:S02]  /*8f10*/  IMAD.MOV.U32 R5, RZ, RZ, RZ ;  /* 0x000000ffff057224 */ /* 0x001fe400078e00ff */
[----:B-1----:R-:W-:Y:S01]  /*8f20*/  FADD.FTZ R8, R8, R3 ;  /* 0x0000000308087221 */ /* 0x002fe20000010000 */
[----:B------:R-:W-:Y:S02]  /*8f30*/  IMAD.MOV.U32 R3, RZ, RZ, -0x800000 ;  /* 0xff800000ff037424 */ /* 0x000fe400078e00ff */
[----:B---3--:R-:W-:Y:S01]  /*8f40*/  FADD.FTZ R9, R7, R2 ;  /* 0x0000000207097221 */ /* 0x008fe20000010000 */
[----:B------:R-:W-:Y:S01]  /*8f50*/  IMAD.MOV.U32 R2, RZ, RZ, -0x800000 ;  /* 0xff800000ff027424 */ /* 0x000fe200078e00ff */
[----:B------:R-:W0:Y:S04]  /*8f60*/  SHFL.BFLY PT, R7, R8, 0x1, 0x1f ;  /* 0x0c201f0008077f89 */ /* 0x000e2800000e0000 */
[----:B------:R-:W1:Y:S01]  /*8f70*/  SHFL.BFLY PT, R12, R9, 0x1, 0x1f ;  /* 0x0c201f00090c7f89 */ /* 0x000e6200000e0000 */
[----:B0-----:R-:W-:Y:S01]  /*8f80*/  FADD.FTZ R11, R8, R7 ;  /* 0x00000007080b7221 */ /* 0x001fe20000010000 */
[----:B------:R-:W-:-:S03]  /*8f90*/  IMAD.U32 R7, RZ, RZ, UR40 ;  /* 0x00000028ff077e24 */ /* 0x000fc6000f8e00ff */
[C---:B------:R-:W-:Y:S01]  /*8fa0*/  FMUL.FTZ R13, R11.reuse, 0.00390625 ;  /* 0x3b8000000b0d7820 */ /* 0x040fe20000410000 */
[----:B------:R-:W-:Y:S01]  /*8fb0*/  FSETP.NE.FTZ.AND P0, PT, R11, RZ, PT ;  /* 0x000000ff0b00720b */ /* 0x000fe20003f15000 */
[----:B-1----:R-:W-:Y:S01]  /*8fc0*/  FADD.FTZ R12, R9, R12 ;  /* 0x0000000c090c7221 */ /* 0x002fe20000010000 */
[----:B------:R-:W-:Y:S02]  /*8fd0*/  IMAD.MOV.U32 R9, RZ, RZ, RZ ;  /* 0x000000ffff097224 */ /* 0x000fe400078e00ff */
        /* <DEDUP_REMOVED lines=145> */
.L_x_2554:
        /* <DEDUP_REMOVED lines=26> */
[----:B------:R-:W-:Y:S01]  /*9a90*/  LEA.HI R4, R5, R6, RZ, 0x7 ;  /* 0x0000000605047211 */ /* 0x000fe200078f38ff */
[----:B------:R-:W-:Y:S01]  /*9aa0*/  UIADD3 UR9, UR5, UR9, URZ ;  /* 0x0000000905097290 */ /* 0x000fe2000fffe03f */
[----:B------:R-:W-:Y:S01]  /*9ab0*/  SEL R149, R26, R7, P0 ;  /* 0x000000071a957207 */ /* 0x000fe20000000000 */
[----:B------:R-:W-:Y:S01]  /*9ac0*/  UIADD3 UR8, UR7, UR8, URZ ;  /* 0x0000000807087290 */ /* 0x000fe2000fffe03f */
[----:B------:R-:W-:-:S02]  /*9ad0*/  SEL R26, R7, R26, P0 ;  /* 0x0000001a071a7207 */ /* 0x000fc40000000000 */
[----:B------:R-:W-:Y:S02]  /*9ae0*/  LOP3.LUT R7, R4, 0xffffff80, RZ, 0xc0, !PT ;  /* 0xffffff8004077812 */ /* 0x000fe400078ec0ff */
[----:B------:R-:W-:Y:S02]  /*9af0*/  SEL R175, R38, R39, P0 ;  /* 0x0000002726af7207 */ /* 0x000fe40000000000 */
[----:B------:R-:W-:Y:S01]  /*9b00*/  SEL R14, R39, R38, P0 ;  /* 0x00000026270e7207 */ /* 0x000fe20000000000 */
[----:B------:R-:W-:Y:S01]  /*9b10*/  IMAD.IADD R38, R6, 0x1, -R7 ;  /* 0x0000000106267824 */ /* 0x000fe200078e0a07 */
[----:B------:R-:W-:Y:S02]  /*9b20*/  SHF.R.S32.HI R9, RZ, 0x7, R4 ;  /* 0x00000007ff097819 */ /* 0x000fe40000011404 */
[----:B------:R-:W-:Y:S02]  /*9b30*/  LEA.HI R5, R5, R6, RZ, 0x2 ;  /* 0x0000000605057211 */ /* 0x000fe400078f10ff */
[----:B------:R-:W-:-:S02]  /*9b40*/  SHF.R.S32.HI R7, RZ, 0x1f, R38 ;  /* 0x0000001fff077819 */ /* 0x000fc40000011426 */
[----:B------:R-:W-:Y:S02]  /*9b50*/  SEL R181, R70, R71, P0 ;  /* 0x0000004746b57207 */ /* 0x000fe40000000000 */
[----:B------:R-:W-:Y:S02]  /*9b60*/  LEA.HI R11, R7, R38, RZ, 0x2 ;  /* 0x00000026070b7211 */ /* 0x000fe400078f10ff */
[----:B------:R-:W-:Y:S02]  /*9b70*/  SEL R177, R58, R59, P0 ;  /* 0x0000003b3ab17207 */ /* 0x000fe40000000000 */
[----:B------:R-:W-:Y:S02]  /*9b80*/  SEL R22, R59, R58, P0 ;  /* 0x0000003a3b167207 */ /* 0x000fe40000000000 */
[----:B------:R-:W-:Y:S02]  /*9b90*/  SEL R70, R71, R70, P0 ;  /* 0x0000004647467207 */ /* 0x000fe40000000000 */
[----:B------:R-:W-:-:S02]  /*9ba0*/  SEL R59, R78, R79, P0 ;  /* 0x0000004f4e3b7207 */ /* 0x000fc40000000000 */
[----:B------:R-:W-:Y:S02]  /*9bb0*/  SEL R71, R79, R78, P0 ;  /* 0x0000004e4f477207 */ /* 0x000fe40000000000 */
[----:B------:R-:W-:Y:S02]  /*9bc0*/  LEA.HI R4, R4, R9, RZ, 0x1 ;  /* 0x0000000904047211 */ /* 0x000fe400078f08ff */
[----:B------:R-:W-:Y:S02]  /*9bd0*/  LOP3.LUT R79, R5, 0xfffffffc, RZ, 0xc0, !PT ;  /* 0xfffffffc054f7812 */ /* 0x000fe400078ec0ff */
[--C-:B------:R-:W-:Y:S02]  /*9be0*/  SHF.R.S32.HI R5, RZ, 0x2, R11.reuse ;  /* 0x00000002ff057819 */ /* 0x100fe4000001140b */
        /* <DEDUP_REMOVED lines=8> */
[----:B------:R-:W-:-:S02]  /*9c70*/  LOP3.LUT R4, R10, 0xfffffff8, RZ, 0xc0, !PT ;  /* 0xfffffff80a047812 */ /* 0x000fc400078ec0ff */
[----:B------:R-:W-:Y:S02]  /*9c80*/  SHF.R.S32.HI R7, RZ, 0x5, R7 ;  /* 0x00000005ff077819 */ /* 0x000fe40000011407 */
        /* <DEDUP_REMOVED lines=16> */
[C---:B-1----:R-:W-:Y:S01]  /*9d90*/  IMAD R10, R12.reuse, 0x80, R10 ;  /* 0x000000800c0a7824 */ /* 0x042fe200078e020a */
        /* <DEDUP_REMOVED lines=170> */
[----:B------:R2:W-:Y:S04]  /*a840*/  SHFL.IDX PT, R130, R27, R0, 0x1c1f ;  /* 0x001c1f001b827589 */ /* 0x0005e800000e0000 */
[----:B------:R-:W3:Y:S01]  /*a850*/  SHFL.IDX PT, R169, R48, R15, 0x1c1f ;  /* 0x001c1f0f30a97589 */ /* 0x000ee200000e0000 */
[----:B-1----:R-:W-:-:S03]  /*a860*/  SEL R20, R166, R23, P0 ;  /* 0x00000017a6147207 */ /* 0x002fc60000000000 */
[----:B------:R-:W-:Y:S01]  /*a870*/  SHFL.IDX PT, R139, R13, R0, 0x1c1f ;  /* 0x001c1f000d8b7589 */ /* 0x000fe200000e0000 */
[----:B--2---:R-:W-:-:S03]  /*a880*/  SEL R27, R21, R162, P0 ;  /* 0x000000a2151b7207 */ /* 0x004fc60000000000 */
[----:B------:R-:W-:Y:S01]  /*a890*/  SHFL.IDX PT, R160, R28, R15, 0x1c1f ;  /* 0x001c1f0f1ca07589 */ /* 0x000fe200000e0000 */
[----:B------:R-:W-:-:S03]  /*a8a0*/  SEL R21, R69, R134, P0 ;  /* 0x0000008645157207 */ /* 0x000fc60000000000 */
[----:B------:R-:W-:Y:S04]  /*a8b0*/  SHFL.IDX PT, R111, R159, R0, 0x1c1f ;  /* 0x001c1f009f6f7589 */ /* 0x000fe800000e0000 */
[----:B------:R-:W-:Y:S04]  /*a8c0*/  SHFL.IDX PT, R115, R163, R0, 0x1c1f ;  /* 0x001c1f00a3737589 */ /* 0x000fe800000e0000 */
[----:B------:R-:W-:Y:S04]  /*a8d0*/  SHFL.IDX PT, R13, R143, R0, 0x1c1f ;  /* 0x001c1f008f0d7589 */ /* 0x000fe800000e0000 */
[----:B------:R-:W1:Y:S01]  /*a8e0*/  SHFL.IDX PT, R28, R127, R15, 0x1c1f ;  /* 0x001c1f0f7f1c7589 */ /* 0x000e6200000e0000 */
[----:B---3--:R-:W-:-:S03]  /*a8f0*/  SEL R18, R130, R169, P0 ;  /* 0x000000a982127207 */ /* 0x008fc60000000000 */
[----:B------:R2:W-:Y:S04]  /*a900*/  SHFL.IDX PT, R148, R22, R15, 0x1c1f ;  /* 0x001c1f0f16947589 */ /* 0x0005e800000e0000 */
[----:B------:R-:W-:Y:S04]  /*a910*/  SHFL.IDX PT, R107, R155, R0, 0x1c1f ;  /* 0x001c1f009b6b7589 */ /* 0x000fe800000e0000 */
[----:B------:R-:W-:Y:S01]  /*a920*/  SHFL.IDX PT, R163, R128, R15, 0x1c1f ;  /* 0x001c1f0f80a37589 */ /* 0x000fe200000e0000 */
[----:B--2---:R-:W-:-:S03]  /*a930*/  SEL R22, R23, R166, P0 ;  /* 0x000000a617167207 */ /* 0x004fc60000000000 */
[----:B------:R-:W-:Y:S01]  /*a940*/  SHFL.IDX PT, R159, R144, R15, 0x1c1f ;  /* 0x001c1f0f909f7589 */ /* 0x000fe200000e0000 */
[----:B------:R-:W-:Y:S02]  /*a950*/  SEL R23, R134, R69, P0 ;  /* 0x0000004586177207 */ /* 0x000fe40000000000 */
[----:B------:R-:W-:Y:S01]  /*a960*/  SEL R69, R117, R170, P0 ;  /* 0x000000aa75457207 */ /* 0x000fe20000000000 */
[----:B------:R-:W-:Y:S04]  /*a970*/  SHFL.IDX PT, R105, R49, R0, 0x1c1f ;  /* 0x001c1f0031697589 */ /* 0x000fe800000e0000 */
[----:B------:R-:W-:Y:S01]  /*a980*/  SHFL.IDX PT, R97, R53, R0, 0x1c1f ;  /* 0x001c1f0035617589 */ /* 0x000fe200000e0000 */
[----:B-1----:R-:W-:Y:S02]  /*a990*/  SEL R33, R13, R28, P0 ;  /* 0x0000001c0d217207 */ /* 0x002fe40000000000 */
[----:B------:R-:W-:Y:S01]  /*a9a0*/  SEL R13, R28, R13, P0 ;  /* 0x0000000d1c0d7207 */ /* 0x000fe20000000000 */
        /* <DEDUP_REMOVED lines=22> */
[----:B------:R-:W-:-:S03]  /*ab10*/  SEL R28, R24, R139, P0 ;  /* 0x0000008b181c7207 */ /* 0x000fc60000000000 */
[----:B------:R-:W-:Y:S04]  /*ab20*/  SHFL.IDX PT, R94, R167, R0, 0x1c1f ;  /* 0x001c1f00a75e7589 */ /* 0x000fe800000e0000 */
        /* <DEDUP_REMOVED lines=25> */
[----:B------:R-:W2:Y:S04]  /*acc0*/  SHFL.IDX PT, R164, R32, R15, 0x1c1f ;  /* 0x001c1f0f20a47589 */ /* 0x000ea800000e0000 */
[----:B------:R-:W3:Y:S04]  /*acd0*/  SHFL.IDX PT, R167, R52, R15, 0x1c1f ;  /* 0x001c1f0f34a77589 */ /* 0x000ee800000e0000 */
[----:B------:R-:W-:Y:S04]  /*ace0*/  SHFL.IDX PT, R156, R132, R15, 0x1c1f ;  /* 0x001c1f0f849c7589 */ /* 0x000fe800000e0000 */
[----:B------:R4:W-:Y:S04]  /*acf0*/  SHFL.IDX PT, R140, R35, R15, 0x1c1f ;  /* 0x001c1f0f238c7589 */ /* 0x0009e800000e0000 */
[----:B------:R0:W-:Y:S04]  /*ad00*/  SHFL.IDX PT, R0, R121, R15, 0x1c1f ;  /* 0x001c1f0f79007589 */ /* 0x0001e800000e0000 */
[----:B------:R5:W5:Y:S01]  /*ad10*/  SHFL.IDX PT, R174, R76, R15, 0x1c1f ;  /* 0x001c1f0f4cae7589 */ /* 0x000b6200000e0000 */
[----:B-1----:R-:W-:-:S02]  /*ad20*/  SEL R139, R151, R54, P0 ;  /* 0x00000036978b7207 */ /* 0x002fc40000000000 */
[----:B----4-:R-:W-:Y:S01]  /*ad30*/  SEL R35, R171, R122, P0 ;  /* 0x0000007aab237207 */ /* 0x010fe20000000000 */
[----:B------:R-:W-:Y:S01]  /*ad40*/  SHFL.IDX PT, R84, R84, R15, 0x1c1f ;  /* 0x001c1f0f54547589 */ /* 0x000fe200000e0000 */
[----:B--2---:R-:W-:Y:S02]  /*ad50*/  SEL R26, R19, R164, P0 ;  /* 0x000000a4131a7207 */ /* 0x004fe40000000000 */
        /* <DEDUP_REMOVED lines=14> */
[----:B---3--:R-:W-:-:S02]  /*ae40*/  SEL R19, R126, R167, P0 ;  /* 0x000000a77e137207 */ /* 0x008fc40000000000 */
[----:B-----5:R-:W-:Y:S01]  /*ae50*/  SEL R76, R176, R105, P0 ;  /* 0x00000069b04c7207 */ /* 0x020fe20000000000 */
[----:B------:R-:W3:Y:S01]  /*ae60*/  SHFL.IDX PT, R116, R116, R15, 0x1c1f ;  /* 0x001c1f0f74747589 */ /* 0x000ee200000e0000 */
[----:B------:R-:W-:-:S03]  /*ae70*/  SEL R77, R174, R97, P0 ;  /* 0x00000061ae4d7207 */ /* 0x000fc60000000000 */
        /* <DEDUP_REMOVED lines=9> */
[----:B------:R0:W4:Y:S01]  /*af10*/  SHFL.IDX PT, R149, R74, R15, 0x1c1f ;  /* 0x001c1f0f4a957589 */ /* 0x00012200000e0000 */
[----:B------:R-:W-:-:S02]  /*af20*/  SEL R114, R163, R114, P0 ;  /* 0x00000072a3727207 */ /* 0x000fc40000000000 */
[----:B---3--:R-:W-:Y:S01]  /*af30*/  SEL R136, R53, R148, P0 ;  /* 0x0000009435887207 */ /* 0x008fe20000000000 */
[----:B------:R3:W-:Y:S01]  /*af40*/  SHFL.IDX PT, R133, R85, R15, 0x1c1f ;  /* 0x001c1f0f55857589 */ /* 0x0007e200000e0000 */
[----:B------:R-:W-:Y:S02]  /*af50*/  SEL R94, R159, R94, P0 ;  /* 0x0000005e9f5e7207 */ /* 0x000fe40000000000 */
[----:B-1----:R-:W-:Y:S01]  /*af60*/  SEL R31, R17, R160, P0 ;  /* 0x000000a0111f7207 */ /* 0x002fe20000000000 */
[----:B------:R1:W4:Y:S01]  /*af70*/  SHFL.IDX PT, R132, R82, R15, 0x1c1f ;  /* 0x001c1f0f52847589 */ /* 0x00032200000e0000 */
[----:B------:R-:W-:Y:S02]  /*af80*/  SEL R17, R167, R126, P0 ;  /* 0x0000007ea7117207 */ /* 0x000fe40000000000 */
[----:B0-----:R-:W-:Y:S01]  /*af90*/  SEL R74, R105, R176, P0 ;  /* 0x000000b0694a7207 */ /* 0x001fe20000000000 */
[----:B------:R-:W-:Y:S01]  /*afa0*/  SHFL.IDX PT, R40, R109, R15, 0x1c1f ;  /* 0x001c1f0f6d287589 */ /* 0x000fe200000e0000 */
[----:B------:R-:W-:-:S02]  /*afb0*/  SEL R105, R107, R116, P0 ;  /* 0x000000746b697207 */ /* 0x000fc40000000000 */
[----:B------:R-:W-:Y:S01]  /*afc0*/  SEL R107, R116, R107, P0 ;  /* 0x0000006b746b7207 */ /* 0x000fe20000000000 */
[----:B------:R0:W-:Y:S01]  /*afd0*/  SHFL.IDX PT, R48, R75, R15, 0x1c1f ;  /* 0x001c1f0f4b307589 */ /* 0x0001e200000e0000 */
[----:B---3--:R-:W-:Y:S02]  /*afe0*/  SEL R85, R87, R180, P0 ;  /* 0x000000b457557207 */ /* 0x008fe40000000000 */
[----:B-1----:R-:W-:Y:S01]  /*aff0*/  SEL R82, R178, R81, P0 ;  /* 0x00000051b2527207 */ /* 0x002fe20000000000 */
[----:B------:R1:W3:Y:S01]  /*b000*/  SHFL.IDX PT, R127, R101, R15, 0x1c1f ;  /* 0x001c1f0f657f7589 */ /* 0x0002e200000e0000 */
[----:B------:R-:W-:Y:S02]  /*b010*/  SEL R81, R83, R84, P0 ;  /* 0x0000005453517207 */ /* 0x000fe40000000000 */
[----:B------:R-:W-:Y:S01]  /*b020*/  SEL R83, R84, R83, P0 ;  /* 0x0000005354537207 */ /* 0x000fe20000000000 */
[----:B------:R5:W-:Y:S01]  /*b030*/  SHFL.IDX PT, R32, R125, R15, 0x1c1f ;  /* 0x001c1f0f7d207589 */ /* 0x000be200000e0000 */
[----:B------:R-:W-:-:S02]  /*b040*/  SEL R84, R86, R173, P0 ;  /* 0x000000ad56547207 */ /* 0x000fc40000000000 */
[----:B0-----:R-:W-:Y:S01]  /*b050*/  SEL R75, R97, R174, P0 ;  /* 0x000000ae614b7207 */ /* 0x001fe20000000000 */
[----:B------:R-:W-:Y:S01]  /*b060*/  SHFL.IDX PT, R36, R113, R15, 0x1c1f ;  /* 0x001c1f0f71247589 */ /* 0x000fe200000e0000 */
[----:B------:R-:W-:Y:S02]  /*b070*/  SEL R97, R99, R100, P0 ;  /* 0x0000006463617207 */ /* 0x000fe40000000000 */
[----:B-1----:R-:W-:Y:S01]  /*b080*/  SEL R101, R103, R108, P0 ;  /* 0x0000006c67657207 */ /* 0x002fe20000000000 */
[----:B------:R0:W-:Y:S01]  /*b090*/  SHFL.IDX PT, R44, R137, R15, 0x1c1f ;  /* 0x001c1f0f892c7589 */ /* 0x0001e200000e0000 */
[----:B------:R-:W-:Y:S02]  /*b0a0*/  SEL R99, R100, R99, P0 ;  /* 0x0000006364637207 */ /* 0x000fe40000000000 */
[----:B-----5:R-:W-:Y:S01]  /*b0b0*/  SEL R125, R73, R72, P0 ;  /* 0x00000048497d7207 */ /* 0x020fe20000000000 */
[----:B------:R-:W-:Y:S01]  /*b0c0*/  SHFL.IDX PT, R129, R129, R15, 0x1c1f ;  /* 0x001c1f0f81817589 */ /* 0x000fe200000e0000 */
[----:B------:R-:W-:-:S02]  /*b0d0*/  SEL R103, R108, R103, P0 ;  /* 0x000000676c677207 */ /* 0x000fc40000000000 */
[----:B------:R-:W-:Y:S01]  /*b0e0*/  SEL R100, R102, R177, P0 ;  /* 0x000000b166647207 */ /* 0x000fe20000000000 */
[----:B------:R1:W-:Y:S01]  /*b0f0*/  SHFL.IDX PT, R131, R146, R15, 0x1c1f ;  /* 0x001c1f0f92837589 */ /* 0x0003e200000e0000 */
[----:B------:R-:W-:Y:S02]  /*b100*/  SEL R104, R106, R179, P0 ;  /* 0x000000b36a687207 */ /* 0x000fe40000000000 */
        /* <DEDUP_REMOVED lines=34> */
[----:B----4-:R-:W-:Y:S01]  /*b330*/  SEL R73, R51, R150, P0 ;  /* 0x0000009633497207 */ /* 0x010fe20000000000 */
[----:B------:R-:W-:Y:S01]  /*b340*/  IMAD.WIDE.U32 R134, R134, UR37, R6 ;  /* 0x0000002586867c25 */ /* 0x000fe2000f8e0006 */
[----:B------:R-:W-:Y:S02]  /*b350*/  SEL R7, R59, R128, P0 ;  /* 0x000000803b077207 */ /* 0x000fe40000000000 */
[----:B------:R-:W-:Y:S01]  /*b360*/  SEL R59, R128, R59, P0 ;  /* 0x0000003b803b7207 */ /* 0x000fe20000000000 */
[----:B--2---:R-:W-:Y:S01]  /*b370*/  IMAD R151, R145, R144, UR4 ;  /* 0x0000000491977e24 */ /* 0x004fe2000f8e0290 */
[----:B------:R-:W-:Y:S01]  /*b380*/  ULDC.64 UR4, c[0x0][0xbe0] ;  /* 0x0002f80000047ab9 */ /* 0x000fe20000000a00 */
[----:B------:R-:W-:Y:S01]  /*b390*/  IMAD.IADD R135, R135, 0x1, R53 ;  /* 0x0000000187877824 */ /* 0x000fe200078e0235 */
[----:B------:R-:W-:Y:S01]  /*b3a0*/  SEL R6, R58, R149, P0 ;  /* 0x000000953a067207 */ /* 0x000fe20000000000 */
        /* <DEDUP_REMOVED lines=99> */
[----:B--234-:R-:W-:Y:S01]  /*b9e0*/  @!P1 IMAD.WIDE R2, R9, 0x4, R144 ;  /* 0x0000000409029825 */ /* 0x01cfe200078e0290 */
        /* <DEDUP_REMOVED lines=177> */
.L_x_2593:
[----:B------:R-:W-:Y:S05]  /*c500*/  BSYNC B0 ;  /* 0x0000000000007941 */ /* 0x000fea0003800000 */
.L_x_2592:
        /* <DEDUP_REMOVED lines=218> */
.L_x_2591:
        /* <DEDUP_REMOVED lines=58> */
.L_x_2550:
        /* <DEDUP_REMOVED lines=18> */
.L_x_2594:
[----:B------:R-:W-:Y:S01]  /*d770*/  ULDC UR42, c[0x0][0xc50] ;  /* 0x00031400002a7ab9 */ /* 0x000fe20000000800 */
[----:B------:R-:W-:Y:S01]  /*d780*/  UMOV UR40, UR6 ;  /* 0x0000000600287c82 */ /* 0x000fe20008000000 */
[----:B------:R-:W-:-:S11]  /*d790*/  UISETP.NE.AND UP0, UPT, UR42, 0x1, UPT ;  /* 0x000000012a00788c */ /* 0x000fd6000bf05270 */
[----:B------:R-:W-:Y:S01]  /*d7a0*/  @UP0 ULDC UR4, c[0x0][0xc54] ;  /* 0x0003150000040ab9 */ /* 0x000fe20000000800 */
[----:B------:R-:W-:Y:S01]  /*d7b0*/  @UP0 ULDC UR7, c[0x0][0xc58] ;  /* 0x0003160000070ab9 */ /* 0x000fe20000000800 */
[----:B------:R-:W-:-:S04]  /*d7c0*/  UIMAD.WIDE.U32 UR4, UR6, UR4, URZ ;  /* 0x00000004060472a5 */ /* 0x000fc8000f8e003f */
[----:B------:R-:W-:-:S12]  /*d7d0*/  @UP0 USHF.R.U32.HI UR40, URZ, UR7, UR5 ;  /* 0x000000073f280299 */ /* 0x000fd80008011605 */
.L_x_2595:
        /* <DEDUP_REMOVED lines=8> */
[----:B------:R-:W-:Y:S01]  /*d860*/  ULDC UR4, c[0x0][0x448] ;  /* 0x0001120000047ab9 */ /* 0x000fe20000000800 */
[----:B------:R-:W-:Y:S01]  /*d870*/  ULDC UR7, c[0x0][0x2f0] ;  /* 0x0000bc0000077ab9 */ /* 0x000fe20000000800 */
[----:B------:R-:W-:-:S05]  /*d880*/  IMAD.MOV.U32 R19, RZ, RZ, RZ ;  /* 0x000000ffff137224 */ /* 0x000fca00078e00ff */
[----:B------:R-:W1:Y:S01]  /*d890*/  S2UR UR46, SR_CTAID.X ;  /* 0x00000000002e79c3 */ /* 0x000e620000002500 */
[----:B------:R-:W-:Y:S01]  /*d8a0*/  UISETP.NE.AND UP1, UPT, UR4, 0x1, UPT ;  /* 0x000000010400788c */ /* 0x000fe2000bf25270 */
[----:B------:R-:W-:Y:S02]  /*d8b0*/  ULDC UR8, c[0x0][0x288] ;  /* 0x0000a20000087ab9 */ /* 0x000fe40000000800 */
[----:B------:R-:W-:Y:S02]  /*d8c0*/  ULDC.64 UR4, c[0x0][0x418] ;  /* 0x0001060000047ab9 */ /* 0x000fe40000000a00 */
[----:B------:R-:W-:-:S03]  /*d8d0*/  UISETP.NE.U32.AND UP0, UPT, UR4, URZ, UPT ;  /* 0x0000003f0400728c */ /* 0x000fc6000bf05070 */
[----:B------:R-:W-:Y:S01]  /*d8e0*/  ULDC UR4, c[0x0][0x424] ;  /* 0x0001090000047ab9 */ /* 0x000fe20000000800 */
[----:B------:R-:W-:-:S03]  /*d8f0*/  UISETP.NE.AND.EX UP0, UPT, UR5, URZ, UPT, UP0 ;  /* 0x0000003f0500728c */ /* 0x000fc6000bf05300 */
[----:B------:R-:W-:Y:S01]  /*d900*/  @UP1 ULDC UR5, c[0x0][0x44c] ;  /* 0x0001130000051ab9 */ /* 0x000fe20000000800 */
[----:B0-----:R-:W-:Y:S01]  /*d910*/  ISETP.NE.U32.AND P0, PT, R2, RZ, PT ;  /* 0x000000ff0200720c */ /* 0x001fe20003f05070 */
[----:B------:R-:W-:-:S03]  /*d920*/  USEL UR38, UR4, 0x1, UP0 ;  /* 0x0000000104267887 */ /* 0x000fc60008000000 */
[----:B------:R-:W-:Y:S01]  /*d930*/  ISETP.NE.AND.EX P0, PT, R3, RZ, PT, P0 ;  /* 0x000000ff0300720c */ /* 0x000fe20003f05300 */
[----:B-1----:R-:W-:Y:S02]  /*d940*/  ULEA UR6, UR46, 0x7f, 0x7 ;  /* 0x0000007f2e067891 */ /* 0x002fe4000f8e383f */
[----:B------:R-:W-:Y:S02]  /*d950*/  UIMAD UR38, UR38, UR7, URZ ;  /* 0x00000007262672a4 */ /* 0x000fe4000f8e023f */
[----:B------:R-:W-:Y:S01]  /*d960*/  UIMAD.WIDE.U32 UR4, UR6, UR5, URZ ;  /* 0x00000005060472a5 */ /* 0x000fe2000f8e003f */
[----:B------:R-:W-:-:S03]  /*d970*/  @UP1 ULDC UR7, c[0x0][0x450] ;  /* 0x0001140000071ab9 */ /* 0x000fc60000000800 */
[----:B------:R-:W-:-:S04]  /*d980*/  @UP1 USHF.R.U32.HI UR6, URZ, UR7, UR5 ;  /* 0x000000073f061299 */ /* 0x000fc80008011605 */
[----:B------:R-:W0:Y:S01]  /*d990*/  @P0 LDC.64 R2, c[0x0][0xa28] ;  /* 0x00028a00ff020b82 */ /* 0x000e220000000a00 */
[----:B------:R-:W-:Y:S02]  /*d9a0*/  UIADD3 UR5, UR38, 0x80, -UR8 ;  /* 0x0000008026057890 */ /* 0x000fe4000fffe808 */
[----:B------:R-:W-:Y:S02]  /*d9b0*/  UIADD3 UR4, UR38, 0x7f, URZ ;  /* 0x0000007f26047890 */ /* 0x000fe4000fffe03f */
[----:B------:R-:W-:Y:S02]  /*d9c0*/  UIADD3 UR6, UR5, UR6, URZ ;  /* 0x0000000605067290 */ /* 0x000fe4000fffe03f */
[----:B------:R-:W-:Y:S02]  /*d9d0*/  USHF.R.S32.HI UR5, URZ, 0x1f, UR4 ;  /* 0x0000001f3f057899 */ /* 0x000fe40008011404 */
[----:B------:R-:W-:Y:S02]  /*d9e0*/  USHF.R.S32.HI UR7, URZ, 0x1f, UR6 ;  /* 0x0000001f3f077899 */ /* 0x000fe40008011406 */
[----:B------:R-:W-:-:S02]  /*d9f0*/  ULEA.HI UR5, UR5, UR4, URZ, 0x7 ;  /* 0x0000000405057291 */ /* 0x000fc4000f8f383f */
[----:B------:R-:W-:Y:S02]  /*da00*/  ULEA.HI UR7, UR7, UR6, URZ, 0x7 ;  /* 0x0000000607077291 */ /* 0x000fe4000f8f383f */
[----:B------:R-:W-:Y:S02]  /*da10*/  USHF.R.S32.HI UR41, URZ, 0x7, UR5 ;  /* 0x000000073f297899 */ /* 0x000fe40008011405 */
[----:B------:R-:W-:-:S04]  /*da20*/  USHF.R.S32.HI UR43, URZ, 0x7, UR7 ;  /* 0x000000073f2b7899 */ /* 0x000fc80008011407 */
[----:B------:R-:W-:Y:S02]  /*da30*/  UISETP.LT.AND UP0, UPT, UR41, UR43, UPT ;  /* 0x0000002b2900728c */ /* 0x000fe4000bf01270 */
[----:B------:R-:W-:Y:S01]  /*da40*/  UP2UR UR47, UPR, URZ, 0x2 ;  /* 0x000000023f2f7883 */ /* 0x000fe20008000000 */
[----:B0-----:R-:W-:Y:S01]  /*da50*/  @P0 IMAD.WIDE R2, R25, 0x4, R2 ;  /* 0x0000000419020825 */ /* 0x001fe200078e0202 */
[----:B------:R-:W-:-:S04]  /*da60*/  USEL UR11, UR41, UR43, UP0 ;  /* 0x0000002b290b7287 */ /* 0x000fc80008000000 */
[----:B------:R-:W-:Y:S01]  /*da70*/  UISETP.GE.AND UP1, UPT, UR11, 0x1, UPT ;  /* 0x000000010b00788c */ /* 0x000fe2000bf26270 */
[----:B------:R0:W5:Y:S01]  /*da80*/  @P0 LDG.E R19, desc[UR50][R2.64] ;  /* 0x0000003202130981 */ /* 0x000162000c1e1900 */
[----:B------:R-:W-:Y:S02]  /*da90*/  USHF.R.U32.HI UR9, URZ, 0x10, UR42 ;  /* 0x000000103f097899 */ /* 0x000fe4000801162a */
[----:B------:R-:W-:Y:S02]  /*daa0*/  ULOP3.LUT UR42, UR42, 0xffff, URZ, 0xc0, !UPT ;  /* 0x0000ffff2a2a7892 */ /* 0x000fe4000f8ec03f */
[----:B------:R-:W-:Y:S01]  /*dab0*/  PLOP3.LUT P0, PT, PT, PT, UP1, 0x80, 0x0 ;  /* 0x000000000000781c */ /* 0x000fe20003f0f018 */
[----:B------:R-:W-:Y:S01]  /*dac0*/  UISETP.NE.AND UP0, UPT, UR9, URZ, UPT ;  /* 0x0000003f0900728c */ /* 0x000fe2000bf05270 */
[----:B------:R-:W-:-:S10]  /*dad0*/  UMOV UR37, URZ ;  /* 0x0000003f00257c82 */ /* 0x000fd40008000000 */
[----:B------:R-:W-:Y:S01]  /*dae0*/  @!UP0 ULDC UR9, c[0x0][0x9f0] ;  /* 0x00027c0000098ab9 */ /* 0x000fe20000000800 */
[----:B0-----:R-:W-:Y:S05]  /*daf0*/  @!P0 BRA `(.L_x_2597) ;  /* 0x0000000000788947 */ /* 0x001fea0003800000 */
[----:B------:R-:W-:Y:S01]  /*db00*/  IABS R0, UR9 ;  /* 0x0000000900007c13 */ /* 0x000fe20008000000 */
[----:B------:R-:W-:Y:S02]  /*db10*/  UIADD3 UR6, UR9, -0x1, UR11 ;  /* 0xffffffff09067890 */ /* 0x000fe4000fffe00b */
[----:B------:R-:W-:Y:S01]  /*db20*/  IABS R4, UR9 ;  /* 0x0000000900047c13 */ /* 0x000fe20008000000 */
[----:B------:R-:W-:Y:S01]  /*db30*/  UMOV UR4, URZ ;  /* 0x0000003f00047c82 */ /* 0x000fe20008000000 */
        /* <DEDUP_REMOVED lines=26> */
.L_x_2597:
[----:B------:R-:W-:Y:S02]  /*dce0*/  UIMAD UR48, UR42, UR37, URZ ;  /* 0x000000252a3072a4 */ /* 0x000fe4000f8e023f */
[----:B------:R-:W-:Y:S02]  /*dcf0*/  IMAD.U32 R3, RZ, RZ, UR37 ;  /* 0x00000025ff037e24 */ /* 0x000fe4000f8e00ff */
[----:B------:R-:W-:Y:S02]  /*dd00*/  IMAD.MOV.U32 R0, RZ, RZ, RZ ;  /* 0x000000ffff007224 */ /* 0x000fe400078e00ff */
[----:B------:R-:W-:Y:S02]  /*dd10*/  IMAD.MOV.U32 R2, RZ, RZ, 0x1 ;  /* 0x00000001ff027424 */ /* 0x000fe400078e00ff */
[----:B------:R-:W-:-:S05]  /*dd20*/  IMAD.U32 R18, RZ, RZ, UR48 ;  /* 0x00000030ff127e24 */ /* 0x000fca000f8e00ff */
        /* <DEDUP_REMOVED lines=27> */
.L_x_2598:
        /* <DEDUP_REMOVED lines=20> */
.L_x_2599:
        /* <DEDUP_REMOVED lines=20> */
.L_x_2600:
        /* <DEDUP_REMOVED lines=18> */
.L_x_2601:
        /* <DEDUP_REMOVED lines=15> */
[----:B------:R-:W-:-:S04]  /*e370*/  SHF.R.U32.HI R24, RZ, 0x3, R10 ;  /* 0x00000003ff187819 */ /* 0x000fc8000001160a */
[----:B------:R-:W-:-:S04]  /*e380*/  IADD3 R4, R32, R24, R6 ;  /* 0x0000001820047210 */ /* 0x000fc80007ffe006 */
[C---:B------:R-:W-:Y:S01]  /*e390*/  ISETP.GE.AND P0, PT, R4.reuse, UR38, PT ;  /* 0x0000002604007c0c */ /* 0x040fe2000bf06270 */
[----:B------:R-:W1:Y:S01]  /*e3a0*/  @P1 LDC R0, c[0x0][0x434] ;  /* 0x00010d00ff001b82 */ /* 0x000e620000000800 */
[----:B-----5:R-:W-:Y:S01]  /*e3b0*/  IMAD.IADD R11, R4, 0x1, R19 ;  /* 0x00000001040b7824 */ /* 0x020fe200078e0213 */
[----:B------:R-:W-:-:S03]  /*e3c0*/  @P1 LOP3.LUT R29, R29, 0x8, RZ, 0xfc, !PT ;  /* 0x000000081d1d1812 */ /* 0x000fc600078efcff */
[----:B------:R-:W-:-:S03]  /*e3d0*/  IMAD.MOV.U32 R7, RZ, RZ, R11 ;  /* 0x000000ffff077224 */ /* 0x000fc600078e000b */
        /* <DEDUP_REMOVED lines=36> */
.L_x_2654:
        /* <DEDUP_REMOVED lines=20> */
.L_x_2603:
[----:B------:R-:W-:Y:S01]  /*e760*/  IMAD.MOV.U32 R20, RZ, RZ, 0x1 ;  /* 0x00000001ff147424 */ /* 0x000fe200078e00ff */
[----:B------:R-:W-:-:S04]  /*e770*/  SHF.R.S32.HI R8, RZ, 0x1f, R4 ;  /* 0x0000001fff087819 */ /* 0x000fc80000011404 */
[----:B------:R-:W-:-:S04]  /*e780*/  SHF.L.U32 R20, R20, 0x1f, RZ ;  /* 0x0000001f14147819 */ /* 0x000fc800000006ff */
[----:B------:R-:W0:Y:S02]  /*e790*/  SYNCS.PHASECHK.TRANS64.TRYWAIT P0, [UR44+0x38880], R20 ;  /* 0x03888014ff0075a7 */ /* 0x000e24000800016c */
[----:B0-----:R-:W-:Y:S05]  /*e7a0*/  @!P0 BRA `(.L_x_2604) ;  /* 0x0000004400108947 */ /* 0x001fea0003800000 */
.L_x_2655:
        /* <DEDUP_REMOVED lines=108> */
.L_x_2673:
        /* <DEDUP_REMOVED lines=18> */
.L_x_2606:
[----:B------:R-:W-:Y:S01]  /*ef90*/  SYNCS.ARRIVE.TRANS64.A1T0 RZ, [UR44+0x38870], RZ ;  /* 0x038870ffffff79a7 */ /* 0x000fe2000810002c */
[----:B------:R-:W-:Y:S05]  /*efa0*/  @!P6 BRA `(.L_x_2607) ;  /* 0x000000000004e947 */ /* 0x000fea0003800000 */
[----:B------:R-:W-:Y:S01]  /*efb0*/  BPT.TRAP 0x1 ;  /* 0x000000040000795c */ /* 0x000fe20000300000 */
.L_x_2607:
[----:B------:R-:W1:Y:S02]  /*efc0*/  SYNCS.PHASECHK.TRANS64.TRYWAIT P0, [UR44+0x38840], R20 ;  /* 0x03884014ff0075a7 */ /* 0x000e64000800016c */
[----:B-1----:R-:W-:Y:S05]  /*efd0*/  @!P0 BRA `(.L_x_2608) ;  /* 0x0000004400c48947 */ /* 0x002fea0003800000 */
.L_x_2674:
        /* <DEDUP_REMOVED lines=91> */
.L_x_2692:
        /* <DEDUP_REMOVED lines=18> */
.L_x_2610:
        /* <DEDUP_REMOVED lines=30> */
.L_x_2611:
[----:B------:R-:W-:Y:S01]  /*f890*/  UISETP.NE.AND UP0, UPT, UR47, URZ, UPT ;  /* 0x0000003f2f00728c */ /* 0x000fe2000bf05270 */
[----:B------:R-:W-:Y:S01]  /*f8a0*/  IMAD.U32 R4, RZ, RZ, UR38 ;  /* 0x00000026ff047e24 */ /* 0x000fe2000f8e00ff */
[----:B------:R-:W-:Y:S01]  /*f8b0*/  ULDC.64 UR4, c[0x0][0x2e0] ;  /* 0x0000b80000047ab9 */ /* 0x000fe20000000a00 */
[----:B------:R-:W-:Y:S02]  /*f8c0*/  IMAD.U32 R5, RZ, RZ, UR39 ;  /* 0x00000027ff057e24 */ /* 0x000fe4000f8e00ff */
[----:B------:R-:W-:Y:S01]  /*f8d0*/  IMAD.IADD R0, R32, 0x1, R24 ;  /* 0x0000000120007824 */ /* 0x000fe200078e0218 */
[----:B------:R-:W-:Y:S01]  /*f8e0*/  PLOP3.LUT P0, PT, PT, PT, UP0, 0x80, 0x0 ;  /* 0x000000000000781c */ /* 0x000fe20003f0f008 */
[----:B------:R-:W-:Y:S01]  /*f8f0*/  IMAD.U32 R5, RZ, RZ, UR46 ;  /* 0x0000002eff057e24 */ /* 0x000fe2000f8e00ff */
[----:B------:R-:W-:Y:S01]  /*f900*/  PLOP3.LUT P1, PT, PT, PT, UP0, 0x80, 0x0 ;  /* 0x000000000000781c */ /* 0x000fe20003f2f008 */
[----:B------:R-:W-:Y:S02]  /*f910*/  IMAD.U32 R3, RZ, RZ, UR45 ;  /* 0x0000002dff037e24 */ /* 0x000fe4000f8e00ff */
[----:B------:R-:W-:-:S02]  /*f920*/  IMAD.MOV.U32 R2, RZ, RZ, R4 ;  /* 0x000000ffff027224 */ /* 0x000fc400078e0004 */
[----:B------:R-:W-:Y:S02]  /*f930*/  IMAD R0, R5, 0x80, R0 ;  /* 0x0000008005007824 */ /* 0x000fe400078e0200 */
[----:B------:R-:W-:Y:S01]  /*f940*/  IMAD R26, R26, UR4, RZ ;  /* 0x000000041a1a7c24 */ /* 0x000fe2000f8e02ff */
[----:B------:R-:W2:Y:S01]  /*f950*/  LDC R5, c[0x0][0x448] ;  /* 0x00011200ff057b82 */ /* 0x000ea20000000800 */
[----:B------:R-:W-:Y:S01]  /*f960*/  IMAD.WIDE.U32 R2, R25, UR4, R2 ;  /* 0x0000000419027c25 */ /* 0x000fe2000f8e0002 */
[----:B------:R-:W-:-:S03]  /*f970*/  @UP0 ULDC UR4, c[0x0][0x44c] ;  /* 0x0001130000040ab9 */ /* 0x000fc60000000800 */
[----:B------:R-:W-:-:S04]  /*f980*/  @P0 IMAD.HI.U32 R4, R0, UR4, RZ ;  /* 0x0000000400040c27 */ /* 0x000fc8000f8e00ff */
[----:B------:R-:W-:Y:S01]  /*f990*/  IMAD R9, R25, UR5, R26 ;  /* 0x0000000519097c24 */ /* 0x000fe2000f8e021a */
[----:B------:R-:W-:Y:S01]  /*f9a0*/  @UP0 ULDC UR5, c[0x0][0x450] ;  /* 0x0001140000050ab9 */ /* 0x000fe20000000800 */
[----:B------:R-:W-:Y:S01]  /*f9b0*/  IMAD.MOV.U32 R7, RZ, RZ, R0 ;  /* 0x000000ffff077224 */ /* 0x000fe200078e0000 */
[----:B------:R-:W-:Y:S01]  /*f9c0*/  @P1 SHF.R.U32.HI R7, RZ, UR5, R4 ;  /* 0x00000005ff071c19 */ /* 0x000fe20008011604 */
[----:B------:R-:W-:Y:S01]  /*f9d0*/  ULDC.64 UR4, c[0x0][0x2d0] ;  /* 0x0000b40000047ab9 */ /* 0x000fe20000000a00 */
[----:B------:R-:W-:Y:S02]  /*f9e0*/  IMAD.IADD R3, R3, 0x1, R9 ;  /* 0x0000000103037824 */ /* 0x000fe400078e0209 */
[----:B------:R-:W-:Y:S01]  /*f9f0*/  SHF.R.S32.HI R4, RZ, 0x1f, R7 ;  /* 0x0000001fff047819 */ /* 0x000fe20000011407 */
[----:B------:R-:W-:-:S04]  /*fa00*/  IMAD.WIDE.U32 R2, R7, UR4, R2 ;  /* 0x0000000407027c25 */ /* 0x000fc8000f8e0002 */
[----:B------:R-:W-:-:S04]  /*fa10*/  IMAD R4, R4, UR4, RZ ;  /* 0x0000000404047c24 */ /* 0x000fc8000f8e02ff */
[----:B------:R-:W-:Y:S01]  /*fa20*/  IMAD R9, R7, UR5, R4 ;  /* 0x0000000507097c24 */ /* 0x000fe2000f8e0204 */
[----:B------:R-:W-:Y:S01]  /*fa30*/  ULDC.64 UR4, c[0x0][0x2c8] ;  /* 0x0000b20000047ab9 */ /* 0x000fe20000000a00 */
[----:B------:R-:W-:Y:S02]  /*fa40*/  IMAD.MOV R7, RZ, RZ, -R7 ;  /* 0x000000ffff077224 */ /* 0x000fe400078e0a07 */
[----:B------:R-:W-:Y:S02]  /*fa50*/  IMAD.IADD R3, R3, 0x1, R9 ;  /* 0x0000000103037824 */ /* 0x000fe400078e0209 */
[----:B--2---:R-:W-:-:S04]  /*fa60*/  IMAD R7, R5, R7, R0 ;  /* 0x0000000705077224 */ /* 0x004fc800078e0200 */
        /* <DEDUP_REMOVED lines=12> */
[----:B------:R-:W2:Y:S01]  /*fb30*/  SHFL.IDX PT, R14, R0, RZ, 0x181f ;  /* 0x00181fff000e7589 */ /* 0x000ea200000e0000 */
[----:B------:R-:W-:Y:S01]  /*fb40*/  IMAD.U32 R3, RZ, RZ, UR46 ;  /* 0x0000002eff037e24 */ /* 0x000fe2000f8e00ff */
[----:B------:R-:W-:Y:S02]  /*fb50*/  ULDC UR4, c[0x0][0x288] ;  /* 0x0000a20000047ab9 */ /* 0x000fe40000000800 */
[----:B------:R-:W3:Y:S01]  /*fb60*/  SHFL.IDX PT, R2, R4, RZ, 0x181f ;  /* 0x00181fff04027589 */ /* 0x000ee200000e0000 */
[----:B------:R-:W-:Y:S02]  /*fb70*/  IMAD R5, R5, UR4, RZ ;  /* 0x0000000405057c24 */ /* 0x000fe4000f8e02ff */
[----:B------:R-:W-:Y:S01]  /*fb80*/  IMAD R6, R3, 0x80, R24 ;  /* 0x0000008003067824 */ /* 0x000fe200078e0218 */
[----:B------:R-:W-:Y:S03]  /*fb90*/  SHFL.IDX PT, R7, R4, 0x1, 0x181f ;  /* 0x00381f0004077f89 */ /* 0x000fe600000e0000 */
        /* <DEDUP_REMOVED lines=67> */
.L_x_2709:
[----:B------:R-:W-:Y:S01]  /*ffd0*/  VIADD R6, R6, 0x70 ;  /* 0x0000007006067836 */ /* 0x000fe20000000000 */
[----:B------:R-:W-:Y:S01]  /*ffe0*/  BSSY B0, `(.L_x_2613) ;  /* 0x000000b000007945 */ /* 0x000fe20003800000 */
[----:B--2---:R-:W-:-:S03]  /*fff0*/  IMAD.MOV.U32 R0, RZ, RZ, 0x1 ;  /* 0x00000001ff007424 */ /* 0x004fc600078e00ff */
[----:B------:R-:W-:-:S13]  /*10000*/  ISETP.GE.AND P2, PT, R6, R5, PT ;  /* 0x000000050600720c */ /* 0x000fda0003f46270 */
[----:B------:R-:W-:Y:S05]  /*10010*/  @P2 BRA `(.L_x_2614) ;  /* 0x00000000001c2947 */ /* 0x000fea0003800000 */
[----:B---3--:R-:W-:-:S05]  /*10020*/  IADD3 R2, P2, R32, R14, RZ ;  /* 0x0000000e20027210 */ /* 0x008fca0007f5e0ff */
[----:B----4-:R-:W-:-:S05]  /*10030*/  IMAD.X R3, RZ, RZ, R7, P2 ;  /* 0x000000ffff037224 */ /* 0x010fca00010e0607 */
[----:B------:R-:W-:Y:S01]  /*10040*/  @!PT LDS RZ, [RZ] ;  /* 0x00000000fffff984 */ /* 0x000fe20000000800 */
[----:B------:R-:W-:Y:S01]  /*10050*/  @!PT LDS RZ, [RZ] ;  /* 0x00000000fffff984 */ /* 0x000fe20000000800 */
[----:B------:R-:W-:Y:S01]  /*10060*/  @!PT LDS RZ, [RZ] ;  /* 0x00000000fffff984 */ /* 0x000fe20000000800 */
[----:B------:R2:W-:Y:S04]  /*10070*/  LDGSTS.E.BYPASS.LTC128B.128 [R17+0x23c00], desc[UR50][R2.64], !P1 ;  /* 0x23c0000002117fae */ /* 0x0005e8000c901d72 */
[----:B------:R2:W-:Y:S02]  /*10080*/  LDGSTS.E.BYPASS.LTC128B.128 [R17+0x27c00], desc[UR50][R2.64+0x80], !P0 ;  /* 0x27c0008002117fae */ /* 0x0005e4000c101d72 */
.L_x_2614:
[----:B------:R-:W-:Y:S05]  /*10090*/  BSYNC B0 ;  /* 0x0000000000007941 */ /* 0x000fea0003800000 */
.L_x_2613:
        /* <DEDUP_REMOVED lines=8> */
[----:B------:R-:W5:Y:S02]  /*10120*/  SYNCS.PHASECHK.TRANS64.TRYWAIT P0, [UR44+0x38820], R0 ;  /* 0x03882000ff0075a7 */ /* 0x000f64000800016c */
[----:B-----5:R-:W-:Y:S10]  /*10130*/  @!P0 BRA `(.L_x_2615) ;  /* 0x00000048008c8947 */ /* 0x020ff40003800000 */
.L_x_2710:
[----:B------:R-:W-:Y:S01]  /*10140*/  IMAD.MOV.U32 R33, RZ, RZ, 0x1 ;  /* 0x00000001ff217424 */ /* 0x000fe200078e00ff */
[----:B------:R-:W-:Y:S06]  /*10150*/  @!P1 BRA `(.L_x_2616) ;  /* 0x0000001800589947 */ /* 0x000fec0003800000 */
[----:B------:R-:W5:Y:S04]  /*10160*/  LDL R4, [R1+0x4] ;  /* 0x0000040001047983 */ /* 0x000f680000100800 */
[----:B------:R-:W3:Y:S01]  /*10170*/  LDL R6, [R1+0x10] ;  /* 0x0000100001067983 */ /* 0x000ee20000100800 */
[----:B------:R-:W-:-:S04]  /*10180*/  UIADD3 UR4, UR42, 0x1, URZ ;  /* 0x000000012a047890 */ /* 0x000fc8000fffe03f */
[----:B------:R-:W-:Y:S02]  /*10190*/  UIMAD UR4, UR4, UR37, URZ ;  /* 0x00000025040472a4 */ /* 0x000fe4000f8e023f */
[----:B------:R-:W-:Y:S01]  /*101a0*/  ULOP3.LUT UR5, URZ, UR43, URZ, 0x33, !UPT ;  /* 0x0000002b3f057292 */ /* 0x000fe2000f8e333f */
[----:B------:R-:W-:-:S03]  /*101b0*/  LOP3.LUT R0, RZ, UR41, RZ, 0x33, !PT ;  /* 0x00000029ff007c12 */ /* 0x000fc6000f8e33ff */
[----:B--2---:R-:W-:-:S04]  /*101c0*/  LOP3.LUT R3, RZ, UR4, RZ, 0x33, !PT ;  /* 0x00000004ff037c12 */ /* 0x004fc8000f8e33ff */
[----:B------:R-:W-:Y:S02]  /*101d0*/  VIMNMX3 R0, R0, UR5, R3, !PT ;  /* 0x0000000500007c0f */ /* 0x000fe4000f800103 */
[----:B------:R-:W-:Y:S01]  /*101e0*/  IADD3 R19, R32, R19, R24 ;  /* 0x0000001320137210 */ /* 0x000fe20007ffe018 */
[----:B------:R-:W-:-:S04]  /*101f0*/  IMAD.MOV.U32 R10, RZ, RZ, RZ ;  /* 0x000000ffff0a7224 */ /* 0x000fc800078e00ff */
[----:B------:R-:W-:Y:S01]  /*10200*/  VIADD R5, R19, 0xfffffe80 ;  /* 0xfffffe8013057836 */ /* 0x000fe20000000000 */
[C---:B------:R-:W-:Y:S01]  /*10210*/  IADD3 R34, -R0.reuse, -0x2, RZ ;  /* 0xfffffffe00227810 */ /* 0x040fe20007ffe1ff */
[----:B------:R-:W-:Y:S02]  /*10220*/  IMAD.MOV.U32 R19, RZ, RZ, 0x1 ;  /* 0x00000001ff137424 */ /* 0x000fe400078e00ff */
[----:B------:R-:W-:Y:S02]  /*10230*/  IMAD R28, R0, -0x80, R5 ;  /* 0xffffff80001c7824 */ /* 0x000fe400078e0205 */
[C---:B-----5:R-:W-:Y:S02]  /*10240*/  IMAD.IADD R3, R4.reuse, 0x1, R16 ;  /* 0x0000000104037824 */ /* 0x060fe400078e0210 */
[----:B---3--:R-:W-:-:S03]  /*10250*/  IMAD.IADD R2, R4, 0x1, R6 ;  /* 0x0000000104027824 */ /* 0x008fc600078e0206 */
[----:B------:R2:W-:Y:S04]  /*10260*/  STL [R1+0xc], R3 ;  /* 0x00000c0301007387 */ /* 0x0005e80000100800 */
[----:B------:R2:W-:Y:S02]  /*10270*/  STL [R1+0x8], R2 ;  /* 0x0000080201007387 */ /* 0x0005e40000100800 */
.L_x_2631:
[----:B---3--:R-:W3:Y:S01]  /*10280*/  LDL R4, [R1] ;  /* 0x0000000001047983 */ /* 0x008ee20000100800 */
[----:B------:R-:W5:Y:S01]  /*10290*/  LDC R0, c[0x0][0x430] ;  /* 0x00010c00ff007b82 */ /* 0x000f620000000800 */
[----:B----4-:R-:W-:Y:S01]  /*102a0*/  IMAD.MOV.U32 R7, RZ, RZ, R28 ;  /* 0x000000ffff077224 */ /* 0x010fe200078e001c */
[----:B------:R-:W-:Y:S01]  /*102b0*/  ULDC.64 UR4, c[0x0][0x428] ;  /* 0x00010a0000047ab9 */ /* 0x000fe20000000a00 */
[----:B-----5:R-:W-:-:S13]  /*102c0*/  ISETP.NE.AND P0, PT, R0, 0x1, PT ;  /* 0x000000010000780c */ /* 0x020fda0003f05270 */
[----:B--2---:R-:W2:Y:S08]  /*102d0*/  @P0 LDC R3, c[0x0][0x434] ;  /* 0x00010d00ff030b82 */ /* 0x004eb00000000800 */
[----:B------:R-:W4:Y:S01]  /*102e0*/  @P0 LDC R5, c[0x0][0x438] ;  /* 0x00010e00ff050b82 */ /* 0x000f220000000800 */
[----:B--2---:R-:W-:-:S05]  /*102f0*/  @P0 IMAD.HI.U32 R0, R28, R3, RZ ;  /* 0x000000031c000227 */ /* 0x004fca00078e00ff */
[----:B----4-:R-:W-:-:S04]  /*10300*/  @P0 SHF.R.U32.HI R7, RZ, R5, R0 ;  /* 0x00000005ff070219 */ /* 0x010fc80000011600 */
[--C-:B------:R-:W-:Y:S01]  /*10310*/  SHF.R.S32.HI R3, RZ, 0x1f, R7.reuse ;  /* 0x0000001fff037819 */ /* 0x100fe20000011407 */
[----:B------:R-:W-:-:S04]  /*10320*/  IMAD.MOV.U32 R2, RZ, RZ, R7 ;  /* 0x000000ffff027224 */ /* 0x000fc800078e0007 */
[----:B------:R-:W-:-:S04]  /*10330*/  IMAD.WIDE.U32 R2, R36, UR4, R2 ;  /* 0x0000000424027c25 */ /* 0x000fc8000f8e0002 */
[----:B---3--:R-:W-:-:S04]  /*10340*/  IMAD R5, R4, UR4, RZ ;  /* 0x0000000404057c24 */ /* 0x008fc8000f8e02ff */
[----:B------:R-:W-:Y:S01]  /*10350*/  IMAD R5, R36, UR5, R5 ;  /* 0x0000000524057c24 */ /* 0x000fe2000f8e0205 */
[----:B------:R-:W-:Y:S02]  /*10360*/  ULDC.64 UR4, c[0x0][0x418] ;  /* 0x0001060000047ab9 */ /* 0x000fe40000000a00 */
[----:B------:R-:W-:Y:S01]  /*10370*/  LEA R4, P0, R2, UR4, 0x2 ;  /* 0x0000000402047c11 */ /* 0x000fe2000f8010ff */
[----:B------:R-:W-:-:S05]  /*10380*/  IMAD.IADD R3, R5, 0x1, R3 ;  /* 0x0000000105037824 */ /* 0x000fca00078e0203 */
[----:B------:R-:W-:-:S06]  /*10390*/  LEA.HI.X R5, R2, UR5, R3, 0x2, P0 ;  /* 0x0000000502057c11 */ /* 0x000fcc00080f1403 */
[----:B------:R-:W0:Y:S01]  /*103a0*/  LDG.E R5, desc[UR50][R4.64] ;  /* 0x0000003204057981 */ /* 0x000e22000c1e1900 */
        /* <DEDUP_REMOVED lines=10> */
[----:B01----:R-:W-:Y:S01]  /*10450*/  SHF.R.S32.HI R20, RZ, 0x1f, R5 ;  /* 0x0000001fff147819 */ /* 0x003fe20000011405 */
[----:B------:R-:W-:Y:S06]  /*10460*/  @!P2 BRA `(.L_x_2617) ;  /* 0x000000000004a947 */ /* 0x000fec0003800000 */
[----:B------:R-:W-:Y:S01]  /*10470*/  BPT.TRAP 0x1 ;  /* 0x000000040000795c */ /* 0x000fe20000300000 */
.L_x_2617:
[----:B------:R-:W-:Y:S02]  /*10480*/  LEA R4, R0, UR44, 0x3 ;  /* 0x0000002c00047c11 */ /* 0x000fe4000f8e18ff */
[----:B------:R-:W-:-:S04]  /*10490*/  SHF.L.U32 R21, R33, 0x1f, RZ ;  /* 0x0000001f21157819 */ /* 0x000fc800000006ff */
[----:B------:R-:W0:Y:S02]  /*104a0*/  SYNCS.PHASECHK.TRANS64.TRYWAIT P1, [R4+URZ+0x38880], R21 ;  /* 0x03888015040075a7 */ /* 0x000e24000802017f */
[----:B0-----:R-:W-:Y:S05]  /*104b0*/  @!P1 BRA `(.L_x_2618) ;  /* 0x0000004400c09947 */ /* 0x001fea0003800000 */
.L_x_2711:
        /* <DEDUP_REMOVED lines=29> */
[----:B------:R-:W1:Y:S01]  /*10690*/  SHFL.IDX PT, R14, R9, RZ, 0x181f ;  /* 0x00181fff090e7589 */ /* 0x000e6200000e0000 */
        /* <DEDUP_REMOVED lines=44> */
.L_x_2729:
        /* <DEDUP_REMOVED lines=17> */
.L_x_2620:
[----:B------:R1:W-:Y:S01]  /*10a70*/  SYNCS.ARRIVE.TRANS64.A1T0 RZ, [R4+URZ+0x38870], RZ ;  /* 0x038870ff04ff79a7 */ /* 0x0003e2000810003f */
[----:B------:R-:W-:Y:S05]  /*10a80*/  @!P2 BRA `(.L_x_2621) ;  /* 0x000000000004a947 */ /* 0x000fea0003800000 */
[----:B------:R-:W-:Y:S01]  /*10a90*/  BPT.TRAP 0x1 ;  /* 0x000000040000795c */ /* 0x000fe20000300000 */
.L_x_2621:
[----:B------:R-:W2:Y:S02]  /*10aa0*/  SYNCS.PHASECHK.TRANS64.TRYWAIT P1, [R4+URZ+0x38840], R21 ;  /* 0x03884015040075a7 */ /* 0x000ea4000802017f */
[----:B--2---:R-:W-:Y:S05]  /*10ab0*/  @!P1 BRA `(.L_x_2622) ;  /* 0x00000048007c9947 */ /* 0x004fea0003800000 */
.L_x_2730:
        /* <DEDUP_REMOVED lines=71> */
.L_x_2748:
        /* <DEDUP_REMOVED lines=17> */
.L_x_2624:
[----:B------:R-:W-:Y:S01]  /*11040*/  IMAD.U32 R2, RZ, RZ, UR36 ;  /* 0x00000024ff027e24 */ /* 0x000fe2000f8e00ff */
[----:B------:R0:W-:Y:S04]  /*11050*/  SYNCS.ARRIVE.TRANS64.A1T0 RZ, [R4+URZ+0x38830], RZ ;  /* 0x038830ff04ff79a7 */ /* 0x0001e8000810003f */
[----:B------:R-:W-:-:S04]  /*11060*/  LOP3.LUT R2, R2, 0x1, RZ, 0xfc, !PT ;  /* 0x0000000102027812 */ /* 0x000fc800078efcff */
[----:B------:R-:W-:-:S13]  /*11070*/  ISETP.NE.AND P1, PT, R2, 0x3, PT ;  /* 0x000000030200780c */ /* 0x000fda0003f25270 */
[----:B0-----:R-:W-:Y:S05]  /*11080*/  @!P1 BRA `(.L_x_2625) ;  /* 0x0000000000049947 */ /* 0x001fea0003800000 */
[----:B------:R-:W-:Y:S01]  /*11090*/  BPT.TRAP 0x1 ;  /* 0x000000040000795c */ /* 0x000fe20000300000 */
.L_x_2625:
[----:B------:R-:W-:Y:S02]  /*110a0*/  LOP3.LUT R3, R19, 0x1, RZ, 0x3c, !PT ;  /* 0x0000000113037812 */ /* 0x000fe400078e3cff */
[----:B------:R-:W-:Y:S02]  /*110b0*/  LEA R18, R10, UR44, 0x3 ;  /* 0x0000002c0a127c11 */ /* 0x000fe4000f8e18ff */
[----:B------:R-:W-:-:S04]  /*110c0*/  SHF.L.U32 R3, R3, 0x1f, RZ ;  /* 0x0000001f03037819 */ /* 0x000fc800000006ff */
[----:B------:R-:W0:Y:S02]  /*110d0*/  SYNCS.PHASECHK.TRANS64.TRYWAIT P2, [R18+URZ+0x38870], R3 ;  /* 0x03887003120075a7 */ /* 0x000e24000804017f */
[----:B0-----:R-:W-:Y:S05]  /*110e0*/  @!P2 BRA `(.L_x_2626) ;  /* 0x0000004c0048a947 */ /* 0x001fea0003800000 */
.L_x_2749:
[----:B------:R-:W-:-:S06]  /*110f0*/  ULOP3.LUT UR4, UR36, 0x2, URZ, 0xfc, !UPT ;  /* 0x0000000224047892 */ /* 0x000fcc000f8efc3f */
[----:B------:R-:W-:-:S05]  /*11100*/  IMAD.U32 R2, RZ, RZ, UR4 ;  /* 0x00000004ff027e24 */ /* 0x000fca000f8e00ff */
[----:B------:R-:W-:-:S13]  /*11110*/  ISETP.NE.AND P2, PT, R2, 0x3, PT ;  /* 0x000000030200780c */ /* 0x000fda0003f45270 */
[----:B------:R-:W-:Y:S05]  /*11120*/  @!P2 BRA `(.L_x_2627) ;  /* 0x000000000004a947 */ /* 0x000fea0003800000 */
[----:B------:R-:W-:Y:S01]  /*11130*/  BPT.TRAP 0x1 ;  /* 0x000000040000795c */ /* 0x000fe20000300000 */
.L_x_2627:
[----:B------:R-:W-:Y:S01]  /*11140*/  SHF.L.U32 R5, R19, 0x1f, RZ ;  /* 0x0000001f13057819 */ /* 0x000fe200000006ff */
[----:B0-----:R-:W-:-:S03]  /*11150*/  IMAD.SHL.U32 R3, R10, 0x8000, RZ ;  /* 0x000080000a037824 */ /* 0x001fc600078e00ff */
[----:B------:R-:W0:Y:S02]  /*11160*/  SYNCS.PHASECHK.TRANS64.TRYWAIT P2, [R18+URZ+0x38860], R5 ;  /* 0x03886005120075a7 */ /* 0x000e24000804017f */
[----:B0-----:R-:W-:Y:S05]  /*11170*/  @!P2 BRA `(.L_x_2628) ;  /* 0x0000004c0038a947 */ /* 0x001fea0003800000 */
.L_x_2750:
        /* <DEDUP_REMOVED lines=135> */
.L_x_2629:
[----:B-1----:R1:W-:Y:S01]  /*119f0*/  SYNCS.ARRIVE.TRANS64.A1T0 RZ, [R18+URZ+0x38850], RZ ;  /* 0x038850ff12ff79a7 */ /* 0x0023e2000810003f */
[----:B------:R-:W-:Y:S06]  /*11a00*/  BAR.SYNC.DEFER_BLOCKING 0x2, 0x80 ;  /* 0x0082000000007b1d */ /* 0x000fec0000010000 */
[----:B------:R-:W-:Y:S05]  /*11a10*/  @!P1 BRA `(.L_x_2630) ;  /* 0x0000000000049947 */ /* 0x000fea0003800000 */
[----:B------:R-:W-:Y:S01]  /*11a20*/  BPT.TRAP 0x1 ;  /* 0x000000040000795c */ /* 0x000fe20000300000 */
.L_x_2630:
        /* <DEDUP_REMOVED lines=9> */
.L_x_2616:
[----:B------:R-:W-:-:S07]  /*11ac0*/  IMAD.MOV.U32 R0, RZ, RZ, RZ ;  /* 0x000000ffff007224 */ /* 0x000fce00078e00ff */
.L_x_2632:
[----:B------:R-:W-:-:S06]  /*11ad0*/  ULOP3.LUT UR4, UR36, 0x1, URZ, 0xfc, !UPT ;  /* 0x0000000124047892 */ /* 0x000fcc000f8efc3f */
[----:B--2---:R-:W-:-:S05]  /*11ae0*/  IMAD.U32 R2, RZ, RZ, UR4 ;  /* 0x00000004ff027e24 */ /* 0x004fca000f8e00ff */
[----:B------:R-:W-:-:S13]  /*11af0*/  ISETP.NE.AND P1, PT, R2, 0x3, PT ;  /* 0x000000030200780c */ /* 0x000fda0003f25270 */
[----:B------:R-:W-:Y:S05]  /*11b00*/  @!P1 BRA `(.L_x_2633) ;  /* 0x0000000000049947 */ /* 0x000fea0003800000 */
[----:B------:R-:W-:Y:S01]  /*11b10*/  BPT.TRAP 0x1 ;  /* 0x000000040000795c */ /* 0x000fe20000300000 */
.L_x_2633:
[----:B------:R-:W-:Y:S01]  /*11b20*/  LOP3.LUT R3, R33, 0x1, RZ, 0x3c, !PT ;  /* 0x0000000121037812 */ /* 0x000fe200078e3cff */
[----:B------:R-:W-:Y:S01]  /*11b30*/  BSSY B0, `(.L_x_2634) ;  /* 0x0000005000007945 */ /* 0x000fe20003800000 */
[----:B---3--:R-:W-:Y:S02]  /*11b40*/  LEA R18, R0, UR44, 0x3 ;  /* 0x0000002c00127c11 */ /* 0x008fe4000f8e18ff */
[----:B------:R-:W-:-:S04]  /*11b50*/  SHF.L.U32 R3, R3, 0x1f, RZ ;  /* 0x0000001f03037819 */ /* 0x000fc800000006ff */
[----:B------:R-:W2:Y:S02]  /*11b60*/  SYNCS.PHASECHK.TRANS64.TRYWAIT P0, [R18+URZ+0x38870], R3 ;  /* 0x03887003120075a7 */ /* 0x000ea4000800017f */
[----:B--2---:R-:W-:Y:S05]  /*11b70*/  @!P0 BRA `(.L_x_2635) ;  /* 0x0000004000cc8947 */ /* 0x004fea0003800000 */
.L_x_2751:
[----:B------:R-:W-:Y:S05]  /*11b80*/  BSYNC B0 ;  /* 0x0000000000007941 */ /* 0x000fea0003800000 */
.L_x_2634:
[----:B------:R-:W-:-:S06]  /*11b90*/  ULOP3.LUT UR4, UR36, 0x2, URZ, 0xfc, !UPT ;  /* 0x0000000224047892 */ /* 0x000fcc000f8efc3f */
[----:B------:R-:W-:-:S05]  /*11ba0*/  IMAD.U32 R2, RZ, RZ, UR4 ;  /* 0x00000004ff027e24 */ /* 0x000fca000f8e00ff */
[----:B------:R-:W-:-:S13]  /*11bb0*/  ISETP.NE.AND P0, PT, R2, 0x3, PT ;  /* 0x000000030200780c */ /* 0x000fda0003f05270 */
[----:B------:R-:W-:Y:S05]  /*11bc0*/  @!P0 BRA `(.L_x_2636) ;  /* 0x0000000000048947 */ /* 0x000fea0003800000 */
[----:B------:R-:W-:Y:S01]  /*11bd0*/  BPT.TRAP 0x1 ;  /* 0x000000040000795c */ /* 0x000fe20000300000 */
.L_x_2636:
[----:B--2---:R-:W-:Y:S01]  /*11be0*/  SHF.L.U32 R3, R33, 0x1f, RZ ;  /* 0x0000001f21037819 */ /* 0x004fe200000006ff */
[----:B------:R-:W-:-:S03]  /*11bf0*/  IMAD.SHL.U32 R2, R0, 0x8000, RZ ;  /* 0x0000800000027824 */ /* 0x000fc600078e00ff */
[----:B------:R-:W2:Y:S02]  /*11c00*/  SYNCS.PHASECHK.TRANS64.TRYWAIT P0, [R18+URZ+0x38860], R3 ;  /* 0x03886003120075a7 */ /* 0x000ea4000800017f */
[----:B------:R-:W-:Y:S01]  /*11c10*/  LOP3.LUT R5, R2, R16, RZ, 0xfc, !PT ;  /* 0x0000001002057212 */ /* 0x000fe200078efcff */
[----:B--2---:R-:W-:Y:S06]  /*11c20*/  @!P0 BRA `(.L_x_2637) ;  /* 0x0000004000b48947 */ /* 0x004fec0003800000 */
.L_x_2752:
[----:B01----:R-:W3:Y:S04]  /*11c30*/  LDL.LU R23, [R1+0x10] ;  /* 0x0000100001177983 */ /* 0x003ee80000300800 */
[----:B------:R-:W2:Y:S01]  /*11c40*/  LDL.LU R22, [R1+0x4] ;  /* 0x0000040001167983 */ /* 0x000ea20000300800 */
[----:B------:R-:W-:Y:S05]  /*11c50*/  WARPSYNC.ALL ;  /* 0x0000000000007948 */ /* 0x000fea0003800000 */
[----:B----4-:R-:W0:Y:S01]  /*11c60*/  LDSM.16.MT88.4 R4, [R5+UR44+0x10400] ;  /* 0x0104002c0504783b */ /* 0x010e220008004200 */
[----:B------:R-:W-:Y:S01]  /*11c70*/  VIADD R19, R2, 0x4000 ;  /* 0x0000400002137836 */ /* 0x000fe20000000000 */
[----:B------:R-:W-:Y:S01]  /*11c80*/  IADD3 R17, R30, R2, R31 ;  /* 0x000000021e117210 */ /* 0x000fe20007ffe01f */
[----:B------:R-:W-:Y:S01]  /*11c90*/  VIADD R21, R2, 0x1000 ;  /* 0x0000100002157836 */ /* 0x000fe20000000000 */
[----:B------:R-:W-:-:S02]  /*11ca0*/  ULOP3.LUT UR4, UR36, 0x2, URZ, 0xfc, !UPT ;  /* 0x0000000224047892 */ /* 0x000fc4000f8efc3f */
[-C--:B------:R-:W-:Y:S02]  /*11cb0*/  LOP3.LUT R19, R19, R16.reuse, RZ, 0xfc, !PT ;  /* 0x0000001013137212 */ /* 0x080fe400078efcff */
[----:B------:R-:W-:Y:S02]  /*11cc0*/  LOP3.LUT R21, R21, R16, RZ, 0xfc, !PT ;  /* 0x0000001015157212 */ /* 0x000fe400078efcff */
[C-C-:B0-----:R-:W-:Y:S02]  /*11cd0*/  PRMT R12, R4.reuse, 0x6420, R5.reuse ;  /* 0x00006420040c7816 */ /* 0x141fe40000000005 */
[----:B------:R-:W-:Y:S02]  /*11ce0*/  PRMT R13, R4, 0x7531, R5 ;  /* 0x00007531040d7816 */ /* 0x000fe40000000005 */
[C-C-:B------:R-:W-:Y:S02]  /*11cf0*/  PRMT R14, R6.reuse, 0x6420, R7.reuse ;  /* 0x00006420060e7816 */ /* 0x140fe40000000007 */
[----:B------:R-:W-:-:S02]  /*11d00*/  PRMT R15, R6, 0x7531, R7 ;  /* 0x00007531060f7816 */ /* 0x000fc40000000007 */
[----:B--2---:R-:W-:-:S05]  /*11d10*/  IADD3 R3, R2, R16, R22 ;  /* 0x0000001002037210 */ /* 0x004fca0007ffe016 */
        /* <DEDUP_REMOVED lines=9> */
[----:B---3--:R-:W-:Y:S02]  /*11db0*/  IADD3 R19, R31, R2, R23 ;  /* 0x000000021f137210 */ /* 0x008fe40007ffe017 */
        /* <DEDUP_REMOVED lines=107> */
.L_x_2638:
[----:B-1----:R1:W-:Y:S01]  /*12470*/  SYNCS.ARRIVE.TRANS64.A1T0 RZ, [R18+URZ+0x38850], RZ ;  /* 0x038850ff12ff79a7 */ /* 0x0023e2000810003f */
[----:B------:R-:W-:Y:S06]  /*12480*/  BAR.SYNC.DEFER_BLOCKING 0x2, 0x80 ;  /* 0x0082000000007b1d */ /* 0x000fec0000010000 */
[----:B------:R-:W-:Y:S05]  /*12490*/  @!P1 BRA `(.L_x_2639) ;  /* 0x0000000000049947 */ /* 0x000fea0003800000 */
[----:B------:R-:W-:Y:S01]  /*124a0*/  BPT.TRAP 0x1 ;  /* 0x000000040000795c */ /* 0x000fe20000300000 */
.L_x_2639:
        /* <DEDUP_REMOVED lines=10> */
.L_x_2596:
[----:B------:R-:W1:Y:S01]  /*12550*/  S2R R4, SR_CgaCtaId ;  /* 0x0000000000047919 */ /* 0x000e620000008800 */
[----:B------:R-:W-:Y:S02]  /*12560*/  MOV R3, 0x400 ;  /* 0x0000040000037802 */ /* 0x000fe40000000f00 */
[----:B------:R-:W-:Y:S02]  /*12570*/  SHF.L.U32 R2, R2, 0x1f, RZ ;  /* 0x0000001f02027819 */ /* 0x000fe400000006ff */
[----:B-1----:R-:W-:-:S04]  /*12580*/  LEA R5, R4, R3, 0x18 ;  /* 0x0000000304057211 */ /* 0x002fc800078ec0ff */
[----:B------:R-:W1:Y:S02]  /*12590*/  SYNCS.PHASECHK.TRANS64.TRYWAIT P0, [R5+URZ+0x38820], R2 ;  /* 0x03882002050075a7 */ /* 0x000e64000800017f */
[----:B-1----:R-:W-:Y:S05]  /*125a0*/  @!P0 BRA `(.L_x_2640) ;  /* 0x0000003800688947 */ /* 0x002fea0003800000 */
.L_x_2753:
        /* <DEDUP_REMOVED lines=13> */
.L_x_2641:
[C---:B------:R-:W-:Y:S01]  /*12680*/  IMAD R4, R0.reuse, 0x8, R5 ;  /* 0x0000000800047824 */ /* 0x040fe200078e0205 */
[----:B------:R-:W-:Y:S01]  /*12690*/  SHF.L.U32 R3, R33, 0x1f, RZ ;  /* 0x0000001f21037819 */ /* 0x000fe200000006ff */
[----:B------:R-:W-:-:S03]  /*126a0*/  VIADD R0, R0, 0x1 ;  /* 0x0000000100007836 */ /* 0x000fc60000000000 */
[----:B------:R-:W1:Y:S02]  /*126b0*/  SYNCS.PHASECHK.TRANS64.TRYWAIT P1, [R4+URZ+0x38840], R3 ;  /* 0x03884003040075a7 */ /* 0x000e64000802017f */
[----:B------:R-:W-:-:S04]  /*126c0*/  ISETP.NE.AND P2, PT, R0, 0x2, PT ;  /* 0x000000020000780c */ /* 0x000fc80003f45270 */
[----:B------:R-:W-:Y:S01]  /*126d0*/  SEL R2, RZ, 0x1, P2 ;  /* 0x00000001ff027807 */ /* 0x000fe20001000000 */
[----:B-1----:R-:W-:Y:S08]  /*126e0*/  @!P1 BRA `(.L_x_2642) ;  /* 0x00000038002c9947 */ /* 0x002ff00003800000 */
.L_x_2754:
[----:B------:R-:W-:Y:S02]  /*126f0*/  SEL R0, R0, RZ, P2 ;  /* 0x000000ff00007207 */ /* 0x000fe40001000000 */
[----:B------:R-:W-:Y:S01]  /*12700*/  LOP3.LUT R2, R33, R2, RZ, 0x3c, !PT ;  /* 0x0000000221027212 */ /* 0x000fe200078e3cff */
[----:B------:R-:W-:Y:S06]  /*12710*/  @!P0 BRA `(.L_x_2643) ;  /* 0x0000000000048947 */ /* 0x000fec0003800000 */
[----:B------:R-:W-:Y:S01]  /*12720*/  BPT.TRAP 0x1 ;  /* 0x000000040000795c */ /* 0x000fe20000300000 */
.L_x_2643:
[----:B------:R-:W-:Y:S01]  /*12730*/  IMAD R5, R0, 0x8, R5 ;  /* 0x0000000800057824 */ /* 0x000fe200078e0205 */
[----:B------:R-:W-:-:S04]  /*12740*/  SHF.L.U32 R0, R2, 0x1f, RZ ;  /* 0x0000001f02007819 */ /* 0x000fc800000006ff */
[----:B------:R-:W2:Y:S02]  /*12750*/  SYNCS.PHASECHK.TRANS64.TRYWAIT P1, [R5+URZ+0x38840], R0 ;  /* 0x03884000050075a7 */ /* 0x000ea4000802017f */
[----:B--2---:R-:W-:Y:S05]  /*12760*/  @!P1 BRA `(.L_x_2644) ;  /* 0x0000003800209947 */ /* 0x004fea0003800000 */
.L_x_2755:
[----:B------:R-:W-:Y:S05]  /*12770*/  @!P0 BRA `(.L_x_2645) ;  /* 0x0000000000048947 */ /* 0x000fea0003800000 */
[----:B------:R-:W-:Y:S01]  /*12780*/  BPT.TRAP 0x1 ;  /* 0x000000040000795c */ /* 0x000fe20000300000 */
.L_x_2645:
[----:B------:R-:W3:Y:S02]  /*12790*/  SYNCS.PHASECHK.TRANS64.TRYWAIT P1, [R4+URZ+0x38860], R3 ;  /* 0x03886003040075a7 */ /* 0x000ee4000802017f */
[----:B---3--:R-:W-:Y:S05]  /*127a0*/  @!P1 BRA `(.L_x_2646) ;  /* 0x0000003800249947 */ /* 0x008fea0003800000 */
.L_x_2756:
[----:B------:R-:W-:Y:S05]  /*127b0*/  @!P0 BRA `(.L_x_2647) ;  /* 0x0000000000048947 */ /* 0x000fea0003800000 */
[----:B------:R-:W-:Y:S01]  /*127c0*/  BPT.TRAP 0x1 ;  /* 0x000000040000795c */ /* 0x000fe20000300000 */
.L_x_2647:
[----:B------:R-:W4:Y:S02]  /*127d0*/  SYNCS.PHASECHK.TRANS64.TRYWAIT P1, [R5+URZ+0x38860], R0 ;  /* 0x03886000050075a7 */ /* 0x000f24000802017f */
[----:B----4-:R-:W-:Y:S05]  /*127e0*/  @!P1 BRA `(.L_x_2648) ;  /* 0x0000003800289947 */ /* 0x010fea0003800000 */
.L_x_2757:
[----:B------:R-:W-:Y:S05]  /*127f0*/  @!P0 BRA `(.L_x_2649) ;  /* 0x0000000000048947 */ /* 0x000fea0003800000 */
[----:B------:R-:W-:Y:S01]  /*12800*/  BPT.TRAP 0x1 ;  /* 0x000000040000795c */ /* 0x000fe20000300000 */
.L_x_2649:
[----:B------:R-:W0:Y:S02]  /*12810*/  SYNCS.PHASECHK.TRANS64.TRYWAIT P1, [R4+URZ+0x38880], R3 ;  /* 0x03888003040075a7 */ /* 0x000e24000802017f */
[----:B0-----:R-:W-:Y:S05]  /*12820*/  @!P1 BRA `(.L_x_2650) ;  /* 0x00000038002c9947 */ /* 0x001fea0003800000 */
.L_x_2758:
[----:B------:R-:W-:Y:S05]  /*12830*/  @!P0 BRA `(.L_x_2651) ;  /* 0x0000000000048947 */ /* 0x000fea0003800000 */
[----:B------:R-:W-:Y:S01]  /*12840*/  BPT.TRAP 0x1 ;  /* 0x000000040000795c */ /* 0x000fe20000300000 */
.L_x_2651:
[----:B------:R0:W0:Y:S02]  /*12850*/  SYNCS.PHASECHK.TRANS64.TRYWAIT P0, [R5+URZ+0x38880], R0 ;  /* 0x03888000050075a7 */ /* 0x000024000800017f */
[----:B0-----:R-:W-:Y:S05]  /*12860*/  @!P0 NANOSLEEP.SYNCS 0x989680 ;  /* 0x009896800000895d */ /* 0x001fea0003900000 */
[----:B------:R-:W0:Y:S02]  /*12870*/  @!P0 SYNCS.PHASECHK.TRANS64 P0, [R5+URZ+0x38880], R0 ;  /* 0x03888000050085a7 */ /* 0x000e24000800007f */
[----:B0-----:R-:W-:Y:S05]  /*12880*/  @!P0 BRA `(.L_x_2651) ;  /* 0xfffffffc00f08947 */ /* 0x001fea000383ffff */
.L_x_2552:
[----:B------:R-:W-:Y:S05]  /*12890*/  BSYNC B6 ;  /* 0x0000000000067941 */ /* 0x000fea0003800000 */
.L_x_2549:
[----:B------:R-:W-:Y:S05]  /*128a0*/  EXIT ;  /* 0x000000000000794d */ /* 0x000fea0003800000 */
.L_x_2556:
[----:B0-----:R-:W-:-:S04]  /*128b0*/  IMAD.U32 R3, RZ, RZ, UR41 ;  /* 0x00000029ff037e24 */ /* 0x001fc8000f8e00ff */
[----:B------:R0:W1:Y:S03]  /*128c0*/  SYNCS.PHASECHK.TRANS64.TRYWAIT P0, [R3+URZ+0x38800], R8 ;  /* 0x03880008030075a7 */ /* 0x000066000800017f */
[----:B-1----:R-:W-:Y:S05]  /*128d0*/  @!P0 NANOSLEEP.SYNCS 0x989680 ;  /* 0x009896800000895d */ /* 0x002fea0003900000 */
[----:B------:R-:W1:Y:S02]  /*128e0*/  @!P0 SYNCS.PHASECHK.TRANS64 P0, [R3+URZ+0x38800], R8 ;  /* 0x03880008030085a7 */ /* 0x000e64000800007f */
[----:B-1----:R-:W-:Y:S05]  /*128f0*/  @!P0 BRA `(.L_x_2556) ;  /* 0xfffffffc00ec8947 */ /* 0x002fea000383ffff */
[----:B------:R-:W-:Y:S05]  /*12900*/  BRA `(.L_x_2652) ;  /* 0xfffffeec00dc7947 */ /* 0x000fea000383ffff */
.L_x_2560:
[----:B0-----:R-:W-:-:S04]  /*12910*/  IMAD.U32 R3, RZ, RZ, UR41 ;  /* 0x00000029ff037e24 */ /* 0x001fc8000f8e00ff */
[----:B------:R0:W2:Y:S03]  /*12920*/  SYNCS.PHASECHK.TRANS64.TRYWAIT P1, [R3+URZ+0x38830], R8 ;  /* 0x03883008030075a7 */ /* 0x0000a6000802017f */
[----:B--2---:R-:W-:Y:S05]  /*12930*/  @!P1 NANOSLEEP.SYNCS 0x989680 ;  /* 0x009896800000995d */ /* 0x004fea0003900000 */
[----:B------:R-:W2:Y:S02]  /*12940*/  @!P1 SYNCS.PHASECHK.TRANS64 P1, [R3+URZ+0x38830], R8 ;  /* 0x03883008030095a7 */ /* 0x000ea4000802007f */
[----:B--2---:R-:W-:Y:S05]  /*12950*/  @!P1 BRA `(.L_x_2560) ;  /* 0xfffffffc00ec9947 */ /* 0x004fea000383ffff */
[----:B------:R-:W-:Y:S05]  /*12960*/  BRA `(.L_x_2559) ;  /* 0xfffffeec00f87947 */ /* 0x000fea000383ffff */
.L_x_2565:
[----:B-1----:R-:W-:-:S04]  /*12970*/  IMAD.U32 R9, RZ, RZ, UR41 ;  /* 0x00000029ff097e24 */ /* 0x002fc8000f8e00ff */
[----:B------:R1:W3:Y:S03]  /*12980*/  SYNCS.PHASECHK.TRANS64.TRYWAIT P1, [R9+URZ+0x38850], R8 ;  /* 0x03885008090075a7 */ /* 0x0002e6000802017f */
[----:B---3--:R-:W-:Y:S05]  /*12990*/  @!P1 NANOSLEEP.SYNCS 0x989680 ;  /* 0x009896800000995d */ /* 0x008fea0003900000 */
[----:B------:R-:W3:Y:S02]  /*129a0*/  @!P1 SYNCS.PHASECHK.TRANS64 P1, [R9+URZ+0x38850], R8 ;  /* 0x03885008090095a7 */ /* 0x000ee4000802007f */
[----:B---3--:R-:W-:Y:S05]  /*129b0*/  @!P1 BRA `(.L_x_2565) ;  /* 0xfffffffc00ec9947 */ /* 0x008fea000383ffff */
[----:B------:R-:W-:Y:S05]  /*129c0*/  BRA `(.L_x_2564) ;  /* 0xffffff1000887947 */ /* 0x000fea000383ffff */
.L_x_2571:
[----:B0-----:R-:W-:Y:S02]  /*129d0*/  IMAD.U32 R0, RZ, RZ, UR55 ;  /* 0x00000037ff007e24 */ /* 0x001fe4000f8e00ff */
[----:B------:R-:W-:-:S04]  /*129e0*/  IMAD.U32 R11, RZ, RZ, UR57 ;  /* 0x00000039ff0b7e24 */ /* 0x000fc8000f8e00ff */
[----:B------:R0:W1:Y:S03]  /*129f0*/  SYNCS.PHASECHK.TRANS64.TRYWAIT P1, [R0+URZ+0x38830], R11 ;  /* 0x0388300b000075a7 */ /* 0x000066000802017f */
[----:B-1----:R-:W-:Y:S05]  /*12a00*/  @!P1 NANOSLEEP.SYNCS 0x989680 ;  /* 0x009896800000995d */ /* 0x002fea0003900000 */
[----:B------:R-:W1:Y:S02]  /*12a10*/  @!P1 SYNCS.PHASECHK.TRANS64 P1, [R0+URZ+0x38830], R11 ;  /* 0x0388300b000095a7 */ /* 0x000e64000802007f */
[----:B-1----:R-:W-:Y:S05]  /*12a20*/  @!P1 BRA `(.L_x_2571) ;  /* 0xfffffffc00e89947 */ /* 0x002fea000383ffff */
[----:B------:R-:W-:Y:S05]  /*12a30*/  BRA `(.L_x_2570) ;  /* 0xffffff1400a47947 */ /* 0x000fea000383ffff */
.L_x_2576:
[----:B0-----:R-:W-:Y:S02]  /*12a40*/  IMAD.U32 R8, RZ, RZ, UR55 ;  /* 0x00000037ff087e24 */ /* 0x001fe4000f8e00ff */
[----:B------:R-:W-:-:S04]  /*12a50*/  IMAD.U32 R9, RZ, RZ, UR57 ;  /* 0x00000039ff097e24 */ /* 0x000fc8000f8e00ff */
[----:B------:R0:W2:Y:S03]  /*12a60*/  SYNCS.PHASECHK.TRANS64.TRYWAIT P1, [R8+URZ+0x38850], R9 ;  /* 0x03885009080075a7 */ /* 0x0000a6000802017f */
[----:B--2---:R-:W-:Y:S05]  /*12a70*/  @!P1 NANOSLEEP.SYNCS 0x989680 ;  /* 0x009896800000995d */ /* 0x004fea0003900000 */
[----:B------:R-:W2:Y:S02]  /*12a80*/  @!P1 SYNCS.PHASECHK.TRANS64 P1, [R8+URZ+0x38850], R9 ;  /* 0x03885009080095a7 */ /* 0x000ea4000802007f */
[----:B--2---:R-:W-:Y:S05]  /*12a90*/  @!P1 BRA `(.L_x_2576) ;  /* 0xfffffffc00e89947 */ /* 0x004fea000383ffff */
[----:B------:R-:W-:Y:S05]  /*12aa0*/  BRA `(.L_x_2575) ;  /* 0xffffff3c00947947 */ /* 0x000fea000383ffff */
.L_x_2583:
[----:B---3--:R-:W-:-:S04]  /*12ab0*/  IMAD.U32 R0, RZ, RZ, UR43 ;  /* 0x0000002bff007e24 */ /* 0x008fc8000f8e00ff */
[----:B------:R3:W4:Y:S03]  /*12ac0*/  SYNCS.PHASECHK.TRANS64.TRYWAIT P1, [R0+URZ+0x38830], R5 ;  /* 0x03883005000075a7 */ /* 0x000726000802017f */
[----:B----4-:R-:W-:Y:S05]  /*12ad0*/  @!P1 NANOSLEEP.SYNCS 0x989680 ;  /* 0x009896800000995d */ /* 0x010fea0003900000 */
[----:B------:R-:W4:Y:S02]  /*12ae0*/  @!P1 SYNCS.PHASECHK.TRANS64 P1, [R0+URZ+0x38830], R5 ;  /* 0x03883005000095a7 */ /* 0x000f24000802007f */
[----:B----4-:R-:W-:Y:S05]  /*12af0*/  @!P1 BRA `(.L_x_2583) ;  /* 0xfffffffc00ec9947 */ /* 0x010fea000383ffff */
[----:B------:R-:W-:Y:S05]  /*12b00*/  BRA `(.L_x_2582) ;  /* 0xffffff4000647947 */ /* 0x000fea000383ffff */
.L_x_2588:
[----:B-1----:R-:W-:-:S04]  /*12b10*/  IMAD.U32 R6, RZ, RZ, UR43 ;  /* 0x0000002bff067e24 */ /* 0x002fc8000f8e00ff */
[----:B------:R1:W2:Y:S03]  /*12b20*/  SYNCS.PHASECHK.TRANS64.TRYWAIT P1, [R6+URZ+0x38850], R5 ;  /* 0x03885005060075a7 */ /* 0x0002a6000802017f */
[----:B--2---:R-:W-:Y:S05]  /*12b30*/  @!P1 NANOSLEEP.SYNCS 0x989680 ;  /* 0x009896800000995d */ /* 0x004fea0003900000 */
[----:B------:R-:W2:Y:S02]  /*12b40*/  @!P1 SYNCS.PHASECHK.TRANS64 P1, [R6+URZ+0x38850], R5 ;  /* 0x03885005060095a7 */ /* 0x000ea4000802007f */
[----:B--2---:R-:W-:Y:S05]  /*12b50*/  @!P1 BRA `(.L_x_2588) ;  /* 0xfffffffc00ec9947 */ /* 0x004fea000383ffff */
[----:B------:R-:W-:Y:S05]  /*12b60*/  BRA `(.L_x_2587) ;  /* 0xffffff5c00ec7947 */ /* 0x000fea000383ffff */
.L_x_2602:
[----:B------:R-:W-:Y:S02]  /*12b70*/  IMAD.MOV.U32 R13, RZ, RZ, R22 ;  /* 0x000000ffff0d7224 */ /* 0x000fe400078e0016 */
[----:B------:R-:W-:Y:S02]  /*12b80*/  IMAD.MOV.U32 R12, RZ, RZ, RZ ;  /* 0x000000ffff0c7224 */ /* 0x000fe400078e00ff */
[----:B------:R-:W-:Y:S02]  /*12b90*/  IMAD.MOV.U32 R11, RZ, RZ, 0x1f ;  /* 0x0000001fff0b7424 */ /* 0x000fe400078e00ff */
[----:B------:R-:W-:-:S07]  /*12ba0*/  IMAD.MOV.U32 R15, RZ, RZ, -0x1 ;  /* 0xffffffffff0f7424 */ /* 0x000fce00078e00ff */
[----:B0----5:R-:W-:Y:S05]  /*12bb0*/  WARPSYNC.COLLECTIVE R15, `(.L_x_2653) ;  /* 0x000000000f087348 */ /* 0x021fea0003c00000 */
[----:B------:R1:W2:Y:S02]  /*12bc0*/  SHFL.IDX P6, R14, R13, R12, R11 ;  /* 0x0000000c0d0e7389 */ /* 0x0002a400000c000b */
[----:B012--5:R-:W-:Y:S01]  /*12bd0*/  ENDCOLLECTIVE ;  /* 0x000000000000791b */ /* 0x027fe20003800000 */
.L_x_2653:
[----:B------:R-:W-:Y:S05]  /*12be0*/  BRA `(.L_x_2654) ;  /* 0xffffffb8008c7947 */ /* 0x000fea000383ffff */
.L_x_2604:
[----:B0-----:R0:W1:Y:S02]  /*12bf0*/  SYNCS.PHASECHK.TRANS64.TRYWAIT P0, [R23+URZ+0x38880], R20 ;  /* 0x03888014170075a7 */ /* 0x001064000800017f */
[----:B-1----:R-:W-:Y:S05]  /*12c00*/  @!P0 NANOSLEEP.SYNCS 0x989680 ;  /* 0x009896800000895d */ /* 0x002fea0003900000 */
[----:B------:R-:W1:Y:S02]  /*12c10*/  @!P0 SYNCS.PHASECHK.TRANS64 P0, [R23+URZ+0x38880], R20 ;  /* 0x03888014170085a7 */ /* 0x000e64000800007f */
[----:B-1----:R-:W-:Y:S05]  /*12c20*/  @!P0 BRA `(.L_x_2604) ;  /* 0xfffffffc00f08947 */ /* 0x002fea000383ffff */
[----:B------:R-:W-:Y:S05]  /*12c30*/  BRA `(.L_x_2655) ;  /* 0xffffffb800dc7947 */ /* 0x000fea000383ffff */
.L_x_2605:
        /* <DEDUP_REMOVED lines=8> */
.L_x_2657:
[----:B------:R-:W-:Y:S05]  /*12cc0*/  BSYNC B0 ;  /* 0x0000000000007941 */ /* 0x000fea0003800000 */
.L_x_2656:
        /* <DEDUP_REMOVED lines=14> */
.L_x_2658:
        /* <DEDUP_REMOVED lines=11> */
.L_x_2659:
        /* <DEDUP_REMOVED lines=13> */
.L_x_2660:
[----:B------:R-:W-:Y:S02]  /*12f30*/  IMAD.MOV.U32 R13, RZ, RZ, R7 ;  /* 0x000000ffff0d7224 */ /* 0x000fe400078e0007 */
[----:B------:R-:W-:Y:S01]  /*12f40*/  IMAD.MOV.U32 R12, RZ, RZ, 0x2 ;  /* 0x00000002ff0c7424 */ /* 0x000fe200078e00ff */
[----:B------:R-:W-:-:S13]  /*12f50*/  IADD3 R2, P2, R32, R14, RZ ;  /* 0x0000000e20027210 */ /* 0x000fda0007f5e0ff */
[----:B------:R-:W-:Y:S05]  /*12f60*/  WARPSYNC.COLLECTIVE R15, `(.L_x_2661) ;  /* 0x000000000f087348 */ /* 0x000fea0003c00000 */
[----:B------:R0:W1:Y:S02]  /*12f70*/  SHFL.IDX P6, R14, R13, R12, R11 ;  /* 0x0000000c0d0e7389 */ /* 0x00006400000c000b */
[----:B01----:R-:W-:Y:S01]  /*12f80*/  ENDCOLLECTIVE ;  /* 0x000000000000791b */ /* 0x003fe20003800000 */
.L_x_2661:
        /* <DEDUP_REMOVED lines=13> */
.L_x_2662:
[----:B------:R-:W-:Y:S02]  /*13060*/  IMAD.MOV.U32 R13, RZ, RZ, R7 ;  /* 0x000000ffff0d7224 */ /* 0x000fe400078e0007 */
[----:B------:R-:W-:Y:S01]  /*13070*/  IMAD.MOV.U32 R12, RZ, RZ, 0x3 ;  /* 0x00000003ff0c7424 */ /* 0x000fe200078e00ff */
[----:B------:R-:W-:-:S13]  /*13080*/  IADD3 R2, P2, R32, R14, RZ ;  /* 0x0000000e20027210 */ /* 0x000fda0007f5e0ff */
[----:B------:R-:W-:Y:S05]  /*13090*/  WARPSYNC.COLLECTIVE R15, `(.L_x_2663) ;  /* 0x000000000f087348 */ /* 0x000fea0003c00000 */
[----:B------:R0:W1:Y:S02]  /*130a0*/  SHFL.IDX P6, R14, R13, R12, R11 ;  /* 0x0000000c0d0e7389 */ /* 0x00006400000c000b */
[----:B01----:R-:W-:Y:S01]  /*130b0*/  ENDCOLLECTIVE ;  /* 0x000000000000791b */ /* 0x003fe20003800000 */
.L_x_2663:
        /* <DEDUP_REMOVED lines=13> */
.L_x_2664:
[----:B------:R-:W-:Y:S02]  /*13190*/  IMAD.MOV.U32 R13, RZ, RZ, R7 ;  /* 0x000000ffff0d7224 */ /* 0x000fe400078e0007 */
[----:B------:R-:W-:Y:S01]  /*131a0*/  IMAD.MOV.U32 R12, RZ, RZ, 0x4 ;  /* 0x00000004ff0c7424 */ /* 0x000fe200078e00ff */
[----:B------:R-:W-:-:S13]  /*131b0*/  IADD3 R2, P2, R32, R14, RZ ;  /* 0x0000000e20027210 */ /* 0x000fda0007f5e0ff */
[----:B------:R-:W-:Y:S05]  /*131c0*/  WARPSYNC.COLLECTIVE R15, `(.L_x_2665) ;  /* 0x000000000f087348 */ /* 0x000fea0003c00000 */
[----:B------:R0:W1:Y:S02]  /*131d0*/  SHFL.IDX P6, R14, R13, R12, R11 ;  /* 0x0000000c0d0e7389 */ /* 0x00006400000c000b */
[----:B01----:R-:W-:Y:S01]  /*131e0*/  ENDCOLLECTIVE ;  /* 0x000000000000791b */ /* 0x003fe20003800000 */
.L_x_2665:
        /* <DEDUP_REMOVED lines=13> */
.L_x_2666:
[----:B------:R-:W-:Y:S02]  /*132c0*/  IMAD.MOV.U32 R13, RZ, RZ, R7 ;  /* 0x000000ffff0d7224 */ /* 0x000fe400078e0007 */
[----:B------:R-:W-:Y:S01]  /*132d0*/  IMAD.MOV.U32 R12, RZ, RZ, 0x5 ;  /* 0x00000005ff0c7424 */ /* 0x000fe200078e00ff */
[----:B------:R-:W-:-:S13]  /*132e0*/  IADD3 R2, P2, R32, R14, RZ ;  /* 0x0000000e20027210 */ /* 0x000fda0007f5e0ff */
[----:B------:R-:W-:Y:S05]  /*132f0*/  WARPSYNC.COLLECTIVE R15, `(.L_x_2667) ;  /* 0x000000000f087348 */ /* 0x000fea0003c00000 */
[----:B------:R0:W1:Y:S02]  /*13300*/  SHFL.IDX P6, R14, R13, R12, R11 ;  /* 0x0000000c0d0e7389 */ /* 0x00006400000c000b */
[----:B01----:R-:W-:Y:S01]  /*13310*/  ENDCOLLECTIVE ;  /* 0x000000000000791b */ /* 0x003fe20003800000 */
.L_x_2667:
        /* <DEDUP_REMOVED lines=13> */
.L_x_2668:
[----:B------:R-:W-:Y:S02]  /*133f0*/  IMAD.MOV.U32 R13, RZ, RZ, R7 ;  /* 0x000000ffff0d7224 */ /* 0x000fe400078e0007 */
[----:B------:R-:W-:Y:S01]  /*13400*/  IMAD.MOV.U32 R12, RZ, RZ, 0x6 ;  /* 0x00000006ff0c7424 */ /* 0x000fe200078e00ff */
[----:B------:R-:W-:-:S13]  /*13410*/  IADD3 R2, P2, R32, R14, RZ ;  /* 0x0000000e20027210 */ /* 0x000fda0007f5e0ff */
[----:B------:R-:W-:Y:S05]  /*13420*/  WARPSYNC.COLLECTIVE R15, `(.L_x_2669) ;  /* 0x000000000f087348 */ /* 0x000fea0003c00000 */
[----:B------:R0:W1:Y:S02]  /*13430*/  SHFL.IDX P6, R14, R13, R12, R11 ;  /* 0x0000000c0d0e7389 */ /* 0x00006400000c000b */
[----:B01----:R-:W-:Y:S01]  /*13440*/  ENDCOLLECTIVE ;  /* 0x000000000000791b */ /* 0x003fe20003800000 */
.L_x_2669:
        /* <DEDUP_REMOVED lines=13> */
.L_x_2670:
[----:B------:R-:W-:Y:S02]  /*13520*/  IMAD.MOV.U32 R13, RZ, RZ, R7 ;  /* 0x000000ffff0d7224 */ /* 0x000fe400078e0007 */
[----:B------:R-:W-:Y:S01]  /*13530*/  IMAD.MOV.U32 R12, RZ, RZ, 0x7 ;  /* 0x00000007ff0c7424 */ /* 0x000fe200078e00ff */
[----:B------:R-:W-:-:S13]  /*13540*/  IADD3 R2, P2, R32, R14, RZ ;  /* 0x0000000e20027210 */ /* 0x000fda0007f5e0ff */
[----:B------:R-:W-:Y:S05]  /*13550*/  WARPSYNC.COLLECTIVE R15, `(.L_x_2671) ;  /* 0x000000000f087348 */ /* 0x000fea0003c00000 */
[----:B------:R0:W1:Y:S02]  /*13560*/  SHFL.IDX P6, R14, R13, R12, R11 ;  /* 0x0000000c0d0e7389 */ /* 0x00006400000c000b */
[----:B01----:R-:W-:Y:S01]  /*13570*/  ENDCOLLECTIVE ;  /* 0x000000000000791b */ /* 0x003fe20003800000 */
.L_x_2671:
        /* <DEDUP_REMOVED lines=12> */
.L_x_2672:
        /* <DEDUP_REMOVED lines=10> */
[----:B-1----:R-:W-:Y:S06]  /*136e0*/  BRA `(.L_x_2673) ;  /* 0xffffffb400e07947 */ /* 0x002fec000383ffff */
.L_x_2608:
[----:B-1----:R1:W2:Y:S02]  /*136f0*/  SYNCS.PHASECHK.TRANS64.TRYWAIT P0, [R23+URZ+0x38840], R20 ;  /* 0x03884014170075a7 */ /* 0x0022a4000800017f */
[----:B--2---:R-:W-:Y:S05]  /*13700*/  @!P0 NANOSLEEP.SYNCS 0x989680 ;  /* 0x009896800000895d */ /* 0x004fea0003900000 */
[----:B------:R-:W2:Y:S02]  /*13710*/  @!P0 SYNCS.PHASECHK.TRANS64 P0, [R23+URZ+0x38840], R20 ;  /* 0x03884014170085a7 */ /* 0x000ea4000800007f */
[----:B--2---:R-:W-:Y:S05]  /*13720*/  @!P0 BRA `(.L_x_2608) ;  /* 0xfffffffc00f08947 */ /* 0x004fea000383ffff */
[----:B------:R-:W-:Y:S05]  /*13730*/  BRA `(.L_x_2674) ;  /* 0xffffffb800287947 */ /* 0x000fea000383ffff */
.L_x_2609:
        /* <DEDUP_REMOVED lines=8> */
.L_x_2676:
[----:B------:R-:W-:Y:S05]  /*137c0*/  BSYNC B0 ;  /* 0x0000000000007941 */ /* 0x000fea0003800000 */
.L_x_2675:
        /* <DEDUP_REMOVED lines=8> */
.L_x_2677:
        /* <DEDUP_REMOVED lines=15> */
.L_x_2678:
[----:B------:R-:W-:Y:S02]  /*13940*/  IMAD.MOV.U32 R13, RZ, RZ, R0 ;  /* 0x000000ffff0d7224 */ /* 0x000fe400078e0000 */
[----:B------:R-:W-:-:S07]  /*13950*/  IMAD.MOV.U32 R5, RZ, RZ, R14 ;  /* 0x000000ffff057224 */ /* 0x000fce00078e000e */
[----:B------:R-:W-:Y:S05]  /*13960*/  WARPSYNC.COLLECTIVE R15, `(.L_x_2679) ;  /* 0x000000000f087348 */ /* 0x000fea0003c00000 */
[----:B------:R0:W1:Y:S02]  /*13970*/  SHFL.IDX P6, R14, R13, R12, R11 ;  /* 0x0000000c0d0e7389 */ /* 0x00006400000c000b */
[----:B01----:R-:W-:Y:S01]  /*13980*/  ENDCOLLECTIVE ;  /* 0x000000000000791b */ /* 0x003fe20003800000 */
.L_x_2679:
        /* <DEDUP_REMOVED lines=16> */
.L_x_2680:
[----:B------:R-:W-:Y:S02]  /*13a90*/  IMAD.MOV.U32 R13, RZ, RZ, R0 ;  /* 0x000000ffff0d7224 */ /* 0x000fe400078e0000 */
[----:B------:R-:W-:-:S07]  /*13aa0*/  IMAD.MOV.U32 R5, RZ, RZ, R14 ;  /* 0x000000ffff057224 */ /* 0x000fce00078e000e */
[----:B------:R-:W-:Y:S05]  /*13ab0*/  WARPSYNC.COLLECTIVE R15, `(.L_x_2681) ;  /* 0x000000000f087348 */ /* 0x000fea0003c00000 */
[----:B------:R0:W1:Y:S02]  /*13ac0*/  SHFL.IDX P6, R14, R13, R12, R11 ;  /* 0x0000000c0d0e7389 */ /* 0x00006400000c000b */
[----:B01----:R-:W-:Y:S01]  /*13ad0*/  ENDCOLLECTIVE ;  /* 0x000000000000791b */ /* 0x003fe20003800000 */
.L_x_2681:
        /* <DEDUP_REMOVED lines=16> */
.L_x_2682:
[----:B------:R-:W-:Y:S02]  /*13be0*/  IMAD.MOV.U32 R13, RZ, RZ, R0 ;  /* 0x000000ffff0d7224 */ /* 0x000fe400078e0000 */
[----:B------:R-:W-:-:S07]  /*13bf0*/  IMAD.MOV.U32 R5, RZ, RZ, R14 ;  /* 0x000000ffff057224 */ /* 0x000fce00078e000e */
[----:B------:R-:W-:Y:S05]  /*13c00*/  WARPSYNC.COLLECTIVE R15, `(.L_x_2683) ;  /* 0x000000000f087348 */ /* 0x000fea0003c00000 */
[----:B------:R0:W1:Y:S02]  /*13c10*/  SHFL.IDX P6, R14, R13, R12, R11 ;  /* 0x0000000c0d0e7389 */ /* 0x00006400000c000b */
[----:B01----:R-:W-:Y:S01]  /*13c20*/  ENDCOLLECTIVE ;  /* 0x000000000000791b */ /* 0x003fe20003800000 */
.L_x_2683:
        /* <DEDUP_REMOVED lines=14> */
.L_x_2684:
        /* <DEDUP_REMOVED lines=10> */
.L_x_2685:
[----:B------:R-:W-:Y:S02]  /*13db0*/  IMAD.MOV.U32 R13, RZ, RZ, R4 ;  /* 0x000000ffff0d7224 */ /* 0x000fe400078e0004 */
[----:B------:R-:W-:Y:S01]  /*13dc0*/  IMAD.MOV.U32 R12, RZ, RZ, 0x5 ;  /* 0x00000005ff0c7424 */ /* 0x000fe200078e00ff */
[----:B------:R-:W-:-:S05]  /*13dd0*/  @P4 IADD3 R14, P0, R32, R14, RZ ;  /* 0x0000000e200e4210 */ /* 0x000fca0007f1e0ff */
[----:B------:R-:W-:-:S08]  /*13de0*/  @P4 IMAD.MOV.U32 R2, RZ, RZ, R14 ;  /* 0x000000ffff024224 */ /* 0x000fd000078e000e */
[----:B------:R-:W-:Y:S05]  /*13df0*/  WARPSYNC.COLLECTIVE R15, `(.L_x_2686) ;  /* 0x000000000f087348 */ /* 0x000fea0003c00000 */
[----:B------:R0:W1:Y:S02]  /*13e00*/  SHFL.IDX P6, R14, R13, R12, R11 ;  /* 0x0000000c0d0e7389 */ /* 0x00006400000c000b */
[----:B01----:R-:W-:Y:S01]  /*13e10*/  ENDCOLLECTIVE ;  /* 0x000000000000791b */ /* 0x003fe20003800000 */
.L_x_2686:
        /* <DEDUP_REMOVED lines=12> */
.L_x_2687:
[----:B------:R-:W-:Y:S02]  /*13ee0*/  IMAD.MOV.U32 R13, RZ, RZ, R4 ;  /* 0x000000ffff0d7224 */ /* 0x000fe400078e0004 */
[----:B------:R-:W-:Y:S01]  /*13ef0*/  IMAD.MOV.U32 R12, RZ, RZ, 0x6 ;  /* 0x00000006ff0c7424 */ /* 0x000fe200078e00ff */
[----:B------:R-:W-:-:S13]  /*13f00*/  @P3 IADD3 R6, P0, R32, R14, RZ ;  /* 0x0000000e20063210 */ /* 0x000fda0007f1e0ff */
[----:B------:R-:W-:Y:S05]  /*13f10*/  WARPSYNC.COLLECTIVE R15, `(.L_x_2688) ;  /* 0x000000000f087348 */ /* 0x000fea0003c00000 */
[----:B------:R0:W1:Y:S02]  /*13f20*/  SHFL.IDX P6, R14, R13, R12, R11 ;  /* 0x0000000c0d0e7389 */ /* 0x00006400000c000b */
[----:B01----:R-:W-:Y:S01]  /*13f30*/  ENDCOLLECTIVE ;  /* 0x000000000000791b */ /* 0x003fe20003800000 */
.L_x_2688:
        /* <DEDUP_REMOVED lines=13> */
.L_x_2689:
[----:B------:R-:W-:Y:S02]  /*14010*/  IMAD.MOV.U32 R13, RZ, RZ, R4 ;  /* 0x000000ffff0d7224 */ /* 0x000fe400078e0004 */
[----:B------:R-:W-:Y:S01]  /*14020*/  IMAD.MOV.U32 R12, RZ, RZ, 0x7 ;  /* 0x00000007ff0c7424 */ /* 0x000fe200078e00ff */
[----:B------:R-:W-:-:S05]  /*14030*/  @P2 IADD3 R14, P0, R32, R14, RZ ;  /* 0x0000000e200e2210 */ /* 0x000fca0007f1e0ff */
[----:B------:R-:W-:-:S08]  /*14040*/  @P2 IMAD.MOV.U32 R2, RZ, RZ, R14 ;  /* 0x000000ffff022224 */ /* 0x000fd000078e000e */
[----:B------:R-:W-:Y:S05]  /*14050*/  WARPSYNC.COLLECTIVE R15, `(.L_x_2690) ;  /* 0x000000000f087348 */ /* 0x000fea0003c00000 */
[----:B------:R0:W1:Y:S02]  /*14060*/  SHFL.IDX P6, R14, R13, R12, R11 ;  /* 0x0000000c0d0e7389 */ /* 0x00006400000c000b */
[----:B01----:R-:W-:Y:S01]  /*14070*/  ENDCOLLECTIVE ;  /* 0x000000000000791b */ /* 0x003fe20003800000 */
.L_x_2690:
        /* <DEDUP_REMOVED lines=12> */
.L_x_2691:
[----:B------:R-:W-:Y:S05]  /*14140*/  BRA `(.L_x_2692) ;  /* 0xffffffb400107947 */ /* 0x000fea000383ffff */
.L_x_2612:
[----:B------:R-:W-:Y:S02]  /*14150*/  IMAD.MOV.U32 R13, RZ, RZ, R4 ;  /* 0x000000ffff0d7224 */ /* 0x000fe400078e0004 */
[----:B------:R-:W-:Y:S02]  /*14160*/  IMAD.MOV.U32 R12, RZ, RZ, RZ ;  /* 0x000000ffff0c7224 */ /* 0x000fe400078e00ff */
[----:B------:R-:W-:Y:S02]  /*14170*/  IMAD.MOV.U32 R11, RZ, RZ, 0x181f ;  /* 0x0000181fff0b7424 */ /* 0x000fe400078e00ff */
[----:B------:R-:W-:Y:S02]  /*14180*/  IMAD.MOV.U32 R15, RZ, RZ, -0x1 ;  /* 0xffffffffff0f7424 */ /* 0x000fe400078e00ff */
[----:B------:R-:W-:-:S07]  /*14190*/  IMAD.U32 R3, RZ, RZ, UR46 ;  /* 0x0000002eff037e24 */ /* 0x000fce000f8e00ff */
[----:B01----:R-:W-:Y:S05]  /*141a0*/  WARPSYNC.COLLECTIVE R15, `(.L_x_2693) ;  /* 0x000000000f087348 */ /* 0x003fea0003c00000 */
[----:B------:R2:W3:Y:S02]  /*141b0*/  SHFL.IDX P6, R14, R13, R12, R11 ;  /* 0x0000000c0d0e7389 */ /* 0x0004e400000c000b */
[----:B0123--:R-:W-:Y:S01]  /*141c0*/  ENDCOLLECTIVE ;  /* 0x000000000000791b */ /* 0x00ffe20003800000 */
.L_x_2693:
[----:B------:R-:W-:-:S04]  /*141d0*/  IMAD R6, R3, 0x80, R24 ;  /* 0x0000008003067824 */ /* 0x000fc800078e0218 */
[----:B------:R-:W-:Y:S02]  /*141e0*/  VIADD R8, R6, 0x10 ;  /* 0x0000001006087836 */ /* 0x000fe40000000000 */
[----:B------:R-:W-:Y:S02]  /*141f0*/  IMAD.MOV.U32 R13, RZ, RZ, R0 ;  /* 0x000000ffff0d7224 */ /* 0x000fe400078e0000 */
[----:B------:R-:W-:-:S07]  /*14200*/  IMAD.MOV.U32 R2, RZ, RZ, R14 ;  /* 0x000000ffff027224 */ /* 0x000fce00078e000e */
[----:B------:R-:W-:Y:S05]  /*14210*/  WARPSYNC.COLLECTIVE R15, `(.L_x_2694) ;  /* 0x000000000f087348 */ /* 0x000fea0003c00000 */
[----:B------:R0:W1:Y:S02]  /*14220*/  SHFL.IDX P6, R14, R13, R12, R11 ;  /* 0x0000000c0d0e7389 */ /* 0x00006400000c000b */
[----:B01----:R-:W-:Y:S01]  /*14230*/  ENDCOLLECTIVE ;  /* 0x000000000000791b */ /* 0x003fe20003800000 */
.L_x_2694:
        /* <DEDUP_REMOVED lines=11> */
.L_x_2695:
        /* <DEDUP_REMOVED lines=12> */
.L_x_2696:
[----:B------:R-:W-:Y:S02]  /*143b0*/  IMAD.MOV.U32 R13, RZ, RZ, R4 ;  /* 0x000000ffff0d7224 */ /* 0x000fe400078e0004 */
[----:B------:R-:W-:Y:S01]  /*143c0*/  IMAD.MOV.U32 R12, RZ, RZ, 0x2 ;  /* 0x00000002ff0c7424 */ /* 0x000fe200078e00ff */
[----:B------:R-:W-:-:S05]  /*143d0*/  @!P2 IADD3 R14, P3, R32, R14, RZ ;  /* 0x0000000e200ea210 */ /* 0x000fca0007f7e0ff */
[----:B------:R-:W-:-:S08]  /*143e0*/  @!P2 IMAD.MOV.U32 R2, RZ, RZ, R14 ;  /* 0x000000ffff02a224 */ /* 0x000fd000078e000e */
[----:B------:R-:W-:Y:S05]  /*143f0*/  WARPSYNC.COLLECTIVE R15, `(.L_x_2697) ;  /* 0x000000000f087348 */ /* 0x000fea0003c00000 */
[----:B------:R0:W1:Y:S02]  /*14400*/  SHFL.IDX P6, R14, R13, R12, R11 ;  /* 0x0000000c0d0e7389 */ /* 0x00006400000c000b */
[----:B01----:R-:W-:Y:S01]  /*14410*/  ENDCOLLECTIVE ;  /* 0x000000000000791b */ /* 0x003fe20003800000 */
.L_x_2697:
        /* <DEDUP_REMOVED lines=14> */
.L_x_2698:
[----:B------:R-:W-:Y:S02]  /*14500*/  IMAD.MOV.U32 R13, RZ, RZ, R4 ;  /* 0x000000ffff0d7224 */ /* 0x000fe400078e0004 */
[----:B------:R-:W-:Y:S01]  /*14510*/  IMAD.MOV.U32 R12, RZ, RZ, 0x3 ;  /* 0x00000003ff0c7424 */ /* 0x000fe200078e00ff */
[----:B------:R-:W-:-:S05]  /*14520*/  @!P2 IADD3 R14, P3, R32, R14, RZ ;  /* 0x0000000e200ea210 */ /* 0x000fca0007f7e0ff */
[----:B------:R-:W-:-:S08]  /*14530*/  @!P2 IMAD.MOV.U32 R2, RZ, RZ, R14 ;  /* 0x000000ffff02a224 */ /* 0x000fd000078e000e */
[----:B------:R-:W-:Y:S05]  /*14540*/  WARPSYNC.COLLECTIVE R15, `(.L_x_2699) ;  /* 0x000000000f087348 */ /* 0x000fea0003c00000 */
[----:B------:R0:W1:Y:S02]  /*14550*/  SHFL.IDX P6, R14, R13, R12, R11 ;  /* 0x0000000c0d0e7389 */ /* 0x00006400000c000b */
[----:B01----:R-:W-:Y:S01]  /*14560*/  ENDCOLLECTIVE ;  /* 0x000000000000791b */ /* 0x003fe20003800000 */
.L_x_2699:
        /* <DEDUP_REMOVED lines=14> */
.L_x_2700:
[----:B------:R-:W-:Y:S02]  /*14650*/  IMAD.MOV.U32 R13, RZ, RZ, R4 ;  /* 0x000000ffff0d7224 */ /* 0x000fe400078e0004 */
[----:B------:R-:W-:Y:S01]  /*14660*/  IMAD.MOV.U32 R12, RZ, RZ, 0x4 ;  /* 0x00000004ff0c7424 */ /* 0x000fe200078e00ff */
[----:B------:R-:W-:-:S05]  /*14670*/  @!P2 IADD3 R14, P3, R32, R14, RZ ;  /* 0x0000000e200ea210 */ /* 0x000fca0007f7e0ff */
[----:B------:R-:W-:-:S08]  /*14680*/  @!P2 IMAD.MOV.U32 R2, RZ, RZ, R14 ;  /* 0x000000ffff02a224 */ /* 0x000fd000078e000e */
[----:B------:R-:W-:Y:S05]  /*14690*/  WARPSYNC.COLLECTIVE R15, `(.L_x_2701) ;  /* 0x000000000f087348 */ /* 0x000fea0003c00000 */
[----:B------:R0:W1:Y:S02]  /*146a0*/  SHFL.IDX P6, R14, R13, R12, R11 ;  /* 0x0000000c0d0e7389 */ /* 0x00006400000c000b */
[----:B01----:R-:W-:Y:S01]  /*146b0*/  ENDCOLLECTIVE ;  /* 0x000000000000791b */ /* 0x003fe20003800000 */
.L_x_2701:
        /* <DEDUP_REMOVED lines=14> */
.L_x_2702:
[----:B------:R-:W-:Y:S02]  /*147a0*/  IMAD.MOV.U32 R13, RZ, RZ, R4 ;  /* 0x000000ffff0d7224 */ /* 0x000fe400078e0004 */
[----:B------:R-:W-:Y:S01]  /*147b0*/  IMAD.MOV.U32 R12, RZ, RZ, 0x5 ;  /* 0x00000005ff0c7424 */ /* 0x000fe200078e00ff */
[----:B------:R-:W-:-:S05]  /*147c0*/  @!P2 IADD3 R14, P3, R32, R14, RZ ;  /* 0x0000000e200ea210 */ /* 0x000fca0007f7e0ff */
[----:B------:R-:W-:-:S08]  /*147d0*/  @!P2 IMAD.MOV.U32 R2, RZ, RZ, R14 ;  /* 0x000000ffff02a224 */ /* 0x000fd000078e000e */
[----:B------:R-:W-:Y:S05]  /*147e0*/  WARPSYNC.COLLECTIVE R15, `(.L_x_2703) ;  /* 0x000000000f087348 */ /* 0x000fea0003c00000 */
[----:B------:R0:W1:Y:S02]  /*147f0*/  SHFL.IDX P6, R14, R13, R12, R11 ;  /* 0x0000000c0d0e7389 */ /* 0x00006400000c000b */
[----:B01----:R-:W-:Y:S01]  /*14800*/  ENDCOLLECTIVE ;  /* 0x000000000000791b */ /* 0x003fe20003800000 */
.L_x_2703:
        /* <DEDUP_REMOVED lines=14> */
.L_x_2704:
[----:B------:R-:W-:Y:S02]  /*148f0*/  IMAD.MOV.U32 R13, RZ, RZ, R4 ;  /* 0x000000ffff0d7224 */ /* 0x000fe400078e0004 */
[----:B------:R-:W-:Y:S01]  /*14900*/  IMAD.MOV.U32 R12, RZ, RZ, 0x6 ;  /* 0x00000006ff0c7424 */ /* 0x000fe200078e00ff */
[----:B------:R-:W-:-:S05]  /*14910*/  @!P2 IADD3 R14, P3, R32, R14, RZ ;  /* 0x0000000e200ea210 */ /* 0x000fca0007f7e0ff */
[----:B------:R-:W-:-:S08]  /*14920*/  @!P2 IMAD.MOV.U32 R2, RZ, RZ, R14 ;  /* 0x000000ffff02a224 */ /* 0x000fd000078e000e */
[----:B------:R-:W-:Y:S05]  /*14930*/  WARPSYNC.COLLECTIVE R15, `(.L_x_2705) ;  /* 0x000000000f087348 */ /* 0x000fea0003c00000 */
[----:B------:R0:W1:Y:S02]  /*14940*/  SHFL.IDX P6, R14, R13, R12, R11 ;  /* 0x0000000c0d0e7389 */ /* 0x00006400000c000b */
[----:B01----:R-:W-:Y:S01]  /*14950*/  ENDCOLLECTIVE ;  /* 0x000000000000791b */ /* 0x003fe20003800000 */
.L_x_2705:
        /* <DEDUP_REMOVED lines=13> */
.L_x_2706:
[----:B------:R-:W-:Y:S02]  /*14a30*/  IMAD.MOV.U32 R13, RZ, RZ, R4 ;  /* 0x000000ffff0d7224 */ /* 0x000fe400078e0004 */
[----:B------:R-:W-:Y:S01]  /*14a40*/  IMAD.MOV.U32 R12, RZ, RZ, 0x7 ;  /* 0x00000007ff0c7424 */ /* 0x000fe200078e00ff */
[----:B------:R-:W-:-:S05]  /*14a50*/  @!P2 IADD3 R14, P3, R32, R14, RZ ;  /* 0x0000000e200ea210 */ /* 0x000fca0007f7e0ff */
[----:B------:R-:W-:-:S08]  /*14a60*/  @!P2 IMAD.MOV.U32 R2, RZ, RZ, R14 ;  /* 0x000000ffff02a224 */ /* 0x000fd000078e000e */
[----:B------:R-:W-:Y:S05]  /*14a70*/  WARPSYNC.COLLECTIVE R15, `(.L_x_2707) ;  /* 0x000000000f087348 */ /* 0x000fea0003c00000 */
[----:B------:R0:W1:Y:S02]  /*14a80*/  SHFL.IDX P6, R14, R13, R12, R11 ;  /* 0x0000000c0d0e7389 */ /* 0x00006400000c000b */
[----:B01----:R-:W-:Y:S01]  /*14a90*/  ENDCOLLECTIVE ;  /* 0x000000000000791b */ /* 0x003fe20003800000 */
.L_x_2707:
        /* <DEDUP_REMOVED lines=12> */
.L_x_2708:
[----:B------:R-:W-:Y:S05]  /*14b60*/  BRA `(.L_x_2709) ;  /* 0xffffffb400187947 */ /* 0x000fea000383ffff */
.L_x_2615:
[----:B------:R0:W0:Y:S02]  /*14b70*/  SYNCS.PHASECHK.TRANS64.TRYWAIT P0, [R23+URZ+0x38820], R0 ;  /* 0x03882000170075a7 */ /* 0x000024000800017f */
[----:B0-----:R-:W-:Y:S05]  /*14b80*/  @!P0 NANOSLEEP.SYNCS 0x989680 ;  /* 0x009896800000895d */ /* 0x001fea0003900000 */
[----:B------:R-:W0:Y:S02]  /*14b90*/  @!P0 SYNCS.PHASECHK.TRANS64 P0, [R23+URZ+0x38820], R0 ;  /* 0x03882000170085a7 */ /* 0x000e24000800007f */
[----:B0-----:R-:W-:Y:S05]  /*14ba0*/  @!P0 BRA `(.L_x_2615) ;  /* 0xfffffffc00f08947 */ /* 0x001fea000383ffff */
[----:B------:R-:W-:Y:S05]  /*14bb0*/  BRA `(.L_x_2710) ;  /* 0xffffffb400607947 */ /* 0x000fea000383ffff */
.L_x_2618:
[----:B0-----:R0:W1:Y:S02]  /*14bc0*/  SYNCS.PHASECHK.TRANS64.TRYWAIT P1, [R4+URZ+0x38880], R21 ;  /* 0x03888015040075a7 */ /* 0x001064000802017f */
[----:B-1----:R-:W-:Y:S05]  /*14bd0*/  @!P1 NANOSLEEP.SYNCS 0x989680 ;  /* 0x009896800000995d */ /* 0x002fea0003900000 */
[----:B------:R-:W1:Y:S02]  /*14be0*/  @!P1 SYNCS.PHASECHK.TRANS64 P1, [R4+URZ+0x38880], R21 ;  /* 0x03888015040095a7 */ /* 0x000e64000802007f */
[----:B-1----:R-:W-:Y:S05]  /*14bf0*/  @!P1 BRA `(.L_x_2618) ;  /* 0xfffffffc00f09947 */ /* 0x002fea000383ffff */
[----:B------:R-:W-:Y:S05]  /*14c00*/  BRA `(.L_x_2711) ;  /* 0xffffffb8002c7947 */ /* 0x000fea000383ffff */
.L_x_2619:
        /* <DEDUP_REMOVED lines=8> */
.L_x_2713:
[----:B------:R-:W-:Y:S05]  /*14c90*/  BSYNC B0 ;  /* 0x0000000000007941 */ /* 0x000fea0003800000 */
.L_x_2712:
        /* <DEDUP_REMOVED lines=9> */
.L_x_2714:
[----:B------:R-:W-:Y:S02]  /*14d30*/  IMAD.MOV.U32 R13, RZ, RZ, R8 ;  /* 0x000000ffff0d7224 */ /* 0x000fe400078e0008 */
[----:B------:R-:W-:Y:S01]  /*14d40*/  IMAD.MOV.U32 R12, RZ, RZ, 0x1 ;  /* 0x00000001ff0c7424 */ /* 0x000fe200078e00ff */
[----:B------:R-:W-:-:S13]  /*14d50*/  IADD3 R2, P1, R32, R14, RZ ;  /* 0x0000000e20027210 */ /* 0x000fda0007f3e0ff */
[----:B------:R-:W-:Y:S05]  /*14d60*/  WARPSYNC.COLLECTIVE R15, `(.L_x_2715) ;  /* 0x000000000f087348 */ /* 0x000fea0003c00000 */
[----:B------:R0:W1:Y:S02]  /*14d70*/  SHFL.IDX P6, R14, R13, R12, R11 ;  /* 0x0000000c0d0e7389 */ /* 0x00006400000c000b */
[----:B01----:R-:W-:Y:S01]  /*14d80*/  ENDCOLLECTIVE ;  /* 0x000000000000791b */ /* 0x003fe20003800000 */
.L_x_2715:
        /* <DEDUP_REMOVED lines=11> */
.L_x_2716:
[----:B------:R-:W-:Y:S02]  /*14e40*/  IMAD.MOV.U32 R13, RZ, RZ, R8 ;  /* 0x000000ffff0d7224 */ /* 0x000fe400078e0008 */
[----:B------:R-:W-:Y:S01]  /*14e50*/  IMAD.MOV.U32 R12, RZ, RZ, 0x2 ;  /* 0x00000002ff0c7424 */ /* 0x000fe200078e00ff */
[----:B------:R-:W-:-:S13]  /*14e60*/  IADD3 R2, P1, R32, R14, RZ ;  /* 0x0000000e20027210 */ /* 0x000fda0007f3e0ff */
[----:B------:R-:W-:Y:S05]  /*14e70*/  WARPSYNC.COLLECTIVE R15, `(.L_x_2717) ;  /* 0x000000000f087348 */ /* 0x000fea0003c00000 */
[----:B------:R0:W1:Y:S02]  /*14e80*/  SHFL.IDX P6, R14, R13, R12, R11 ;  /* 0x0000000c0d0e7389 */ /* 0x00006400000c000b */
[----:B01----:R-:W-:Y:S01]  /*14e90*/  ENDCOLLECTIVE ;  /* 0x000000000000791b */ /* 0x003fe20003800000 */
.L_x_2717:
        /* <DEDUP_REMOVED lines=11> */
.L_x_2718:
[----:B------:R-:W-:Y:S02]  /*14f50*/  IMAD.MOV.U32 R13, RZ, RZ, R8 ;  /* 0x000000ffff0d7224 */ /* 0x000fe400078e0008 */
[----:B------:R-:W-:Y:S01]  /*14f60*/  IMAD.MOV.U32 R12, RZ, RZ, 0x3 ;  /* 0x00000003ff0c7424 */ /* 0x000fe200078e00ff */
[----:B------:R-:W-:-:S13]  /*14f70*/  IADD3 R2, P1, R32, R14, RZ ;  /* 0x0000000e20027210 */ /* 0x000fda0007f3e0ff */
[----:B------:R-:W-:Y:S05]  /*14f80*/  WARPSYNC.COLLECTIVE R15, `(.L_x_2719) ;  /* 0x000000000f087348 */ /* 0x000fea0003c00000 */
[----:B------:R0:W1:Y:S02]  /*14f90*/  SHFL.IDX P6, R14, R13, R12, R11 ;  /* 0x0000000c0d0e7389 */ /* 0x00006400000c000b */
[----:B01----:R-:W-:Y:S01]  /*14fa0*/  ENDCOLLECTIVE ;  /* 0x000000000000791b */ /* 0x003fe20003800000 */
.L_x_2719:
        /* <DEDUP_REMOVED lines=11> */
.L_x_2720:
[----:B------:R-:W-:Y:S02]  /*15060*/  IMAD.MOV.U32 R13, RZ, RZ, R8 ;  /* 0x000000ffff0d7224 */ /* 0x000fe400078e0008 */
[----:B------:R-:W-:Y:S01]  /*15070*/  IMAD.MOV.U32 R12, RZ, RZ, 0x4 ;  /* 0x00000004ff0c7424 */ /* 0x000fe200078e00ff */
[----:B------:R-:W-:-:S13]  /*15080*/  IADD3 R2, P1, R32, R14, RZ ;  /* 0x0000000e20027210 */ /* 0x000fda0007f3e0ff */
[----:B------:R-:W-:Y:S05]  /*15090*/  WARPSYNC.COLLECTIVE R15, `(.L_x_2721) ;  /* 0x000000000f087348 */ /* 0x000fea0003c00000 */
[----:B------:R0:W1:Y:S02]  /*150a0*/  SHFL.IDX P6, R14, R13, R12, R11 ;  /* 0x0000000c0d0e7389 */ /* 0x00006400000c000b */
[----:B01----:R-:W-:Y:S01]  /*150b0*/  ENDCOLLECTIVE ;  /* 0x000000000000791b */ /* 0x003fe20003800000 */
.L_x_2721:
        /* <DEDUP_REMOVED lines=11> */
.L_x_2722:
[----:B------:R-:W-:Y:S02]  /*15170*/  IMAD.MOV.U32 R13, RZ, RZ, R8 ;  /* 0x000000ffff0d7224 */ /* 0x000fe400078e0008 */
[----:B------:R-:W-:Y:S01]  /*15180*/  IMAD.MOV.U32 R12, RZ, RZ, 0x5 ;  /* 0x00000005ff0c7424 */ /* 0x000fe200078e00ff */
[----:B------:R-:W-:-:S13]  /*15190*/  IADD3 R2, P1, R32, R14, RZ ;  /* 0x0000000e20027210 */ /* 0x000fda0007f3e0ff */
[----:B------:R-:W-:Y:S05]  /*151a0*/  WARPSYNC.COLLECTIVE R15, `(.L_x_2723) ;  /* 0x000000000f087348 */ /* 0x000fea0003c00000 */
[----:B------:R0:W1:Y:S02]  /*151b0*/  SHFL.IDX P6, R14, R13, R12, R11 ;  /* 0x0000000c0d0e7389 */ /* 0x00006400000c000b */
[----:B01----:R-:W-:Y:S01]  /*151c0*/  ENDCOLLECTIVE ;  /* 0x000000000000791b */ /* 0x003fe20003800000 */
.L_x_2723:
        /* <DEDUP_REMOVED lines=11> */
.L_x_2724:
[----:B------:R-:W-:Y:S02]  /*15280*/  IMAD.MOV.U32 R13, RZ, RZ, R8 ;  /* 0x000000ffff0d7224 */ /* 0x000fe400078e0008 */
[----:B------:R-:W-:Y:S01]  /*15290*/  IMAD.MOV.U32 R12, RZ, RZ, 0x6 ;  /* 0x00000006ff0c7424 */ /* 0x000fe200078e00ff */
[----:B------:R-:W-:-:S13]  /*152a0*/  IADD3 R2, P1, R32, R14, RZ ;  /* 0x0000000e20027210 */ /* 0x000fda0007f3e0ff */
[----:B------:R-:W-:Y:S05]  /*152b0*/  WARPSYNC.COLLECTIVE R15, `(.L_x_2725) ;  /* 0x000000000f087348 */ /* 0x000fea0003c00000 */
[----:B------:R0:W1:Y:S02]  /*152c0*/  SHFL.IDX P6, R14, R13, R12, R11 ;  /* 0x0000000c0d0e7389 */ /* 0x00006400000c000b */
[----:B01----:R-:W-:Y:S01]  /*152d0*/  ENDCOLLECTIVE ;  /* 0x000000000000791b */ /* 0x003fe20003800000 */
.L_x_2725:
        /* <DEDUP_REMOVED lines=11> */
.L_x_2726:
[----:B------:R-:W-:Y:S02]  /*15390*/  IMAD.MOV.U32 R13, RZ, RZ, R8 ;  /* 0x000000ffff0d7224 */ /* 0x000fe400078e0008 */
[----:B------:R-:W-:Y:S01]  /*153a0*/  IMAD.MOV.U32 R12, RZ, RZ, 0x7 ;  /* 0x00000007ff0c7424 */ /* 0x000fe200078e00ff */
[----:B------:R-:W-:-:S13]  /*153b0*/  IADD3 R2, P1, R32, R14, RZ ;  /* 0x0000000e20027210 */ /* 0x000fda0007f3e0ff */
[----:B------:R-:W-:Y:S05]  /*153c0*/  WARPSYNC.COLLECTIVE R15, `(.L_x_2727) ;  /* 0x000000000f087348 */ /* 0x000fea0003c00000 */
[----:B------:R0:W1:Y:S02]  /*153d0*/  SHFL.IDX P6, R14, R13, R12, R11 ;  /* 0x0000000c0d0e7389 */ /* 0x00006400000c000b */
[----:B01----:R-:W-:Y:S01]  /*153e0*/  ENDCOLLECTIVE ;  /* 0x000000000000791b */ /* 0x003fe20003800000 */
.L_x_2727:
        /* <DEDUP_REMOVED lines=11> */
.L_x_2728:
[----:B------:R-:W-:Y:S05]  /*154a0*/  BRA `(.L_x_2729) ;  /* 0xffffffb4002c7947 */ /* 0x000fea000383ffff */
.L_x_2622:
[----:B--2---:R2:W3:Y:S02]  /*154b0*/  SYNCS.PHASECHK.TRANS64.TRYWAIT P1, [R4+URZ+0x38840], R21 ;  /* 0x03884015040075a7 */ /* 0x0044e4000802017f */
[----:B---3--:R-:W-:Y:S05]  /*154c0*/  @!P1 NANOSLEEP.SYNCS 0x989680 ;  /* 0x009896800000995d */ /* 0x008fea0003900000 */
[----:B------:R-:W3:Y:S02]  /*154d0*/  @!P1 SYNCS.PHASECHK.TRANS64 P1, [R4+URZ+0x38840], R21 ;  /* 0x03884015040095a7 */ /* 0x000ee4000802007f */
[----:B---3--:R-:W-:Y:S05]  /*154e0*/  @!P1 BRA `(.L_x_2622) ;  /* 0xfffffffc00f09947 */ /* 0x008fea000383ffff */
[----:B------:R-:W-:Y:S05]  /*154f0*/  BRA `(.L_x_2730) ;  /* 0xffffffb400707947 */ /* 0x000fea000383ffff */
.L_x_2623:
        /* <DEDUP_REMOVED lines=8> */
.L_x_2732:
[----:B------:R-:W-:Y:S05]  /*15580*/  BSYNC B0 ;  /* 0x0000000000007941 */ /* 0x000fea0003800000 */
.L_x_2731:
        /* <DEDUP_REMOVED lines=9> */
.L_x_2733:
[----:B------:R-:W-:Y:S02]  /*15620*/  VIADD R5, R5, UR44 ;  /* 0x0000002c05057c36 */ /* 0x000fe40008000000 */
[----:B------:R-:W-:Y:S02]  /*15630*/  IMAD.MOV.U32 R13, RZ, RZ, R6 ;  /* 0x000000ffff0d7224 */ /* 0x000fe400078e0006 */
[----:B------:R-:W-:Y:S01]  /*15640*/  IMAD.MOV.U32 R12, RZ, RZ, 0x1 ;  /* 0x00000001ff0c7424 */ /* 0x000fe200078e00ff */
[----:B------:R-:W-:-:S13]  /*15650*/  IADD3 R2, P1, R32, R14, RZ ;  /* 0x0000000e20027210 */ /* 0x000fda0007f3e0ff */
[----:B------:R-:W-:Y:S05]  /*15660*/  WARPSYNC.COLLECTIVE R15, `(.L_x_2734) ;  /* 0x000000000f087348 */ /* 0x000fea0003c00000 */
[----:B------:R0:W1:Y:S02]  /*15670*/  SHFL.IDX P6, R14, R13, R12, R11 ;  /* 0x0000000c0d0e7389 */ /* 0x00006400000c000b */
[----:B01----:R-:W-:Y:S01]  /*15680*/  ENDCOLLECTIVE ;  /* 0x000000000000791b */ /* 0x003fe20003800000 */
.L_x_2734:
        /* <DEDUP_REMOVED lines=11> */
.L_x_2735:
[----:B------:R-:W-:Y:S02]  /*15740*/  IMAD.MOV.U32 R13, RZ, RZ, R6 ;  /* 0x000000ffff0d7224 */ /* 0x000fe400078e0006 */
[----:B------:R-:W-:Y:S02]  /*15750*/  IMAD.MOV.U32 R12, RZ, RZ, 0x2 ;  /* 0x00000002ff0c7424 */ /* 0x000fe400078e00ff */
[----:B------:R-:W-:-:S07]  /*15760*/  IMAD.MOV.U32 R21, RZ, RZ, R14 ;  /* 0x000000ffff157224 */ /* 0x000fce00078e000e */
[----:B------:R-:W-:Y:S05]  /*15770*/  WARPSYNC.COLLECTIVE R15, `(.L_x_2736) ;  /* 0x000000000f087348 */ /* 0x000fea0003c00000 */
[----:B------:R0:W1:Y:S02]  /*15780*/  SHFL.IDX P6, R14, R13, R12, R11 ;  /* 0x0000000c0d0e7389 */ /* 0x00006400000c000b */
[----:B01----:R-:W-:Y:S01]  /*15790*/  ENDCOLLECTIVE ;  /* 0x000000000000791b */ /* 0x003fe20003800000 */
.L_x_2736:
        /* <DEDUP_REMOVED lines=12> */
.L_x_2737:
[----:B------:R-:W-:Y:S02]  /*15860*/  IMAD.MOV.U32 R13, RZ, RZ, R6 ;  /* 0x000000ffff0d7224 */ /* 0x000fe400078e0006 */
[----:B------:R-:W-:Y:S01]  /*15870*/  IMAD.MOV.U32 R12, RZ, RZ, 0x3 ;  /* 0x00000003ff0c7424 */ /* 0x000fe200078e00ff */
[----:B------:R-:W-:-:S13]  /*15880*/  IADD3 R2, P1, R32, R14, RZ ;  /* 0x0000000e20027210 */ /* 0x000fda0007f3e0ff */
[----:B------:R-:W-:Y:S05]  /*15890*/  WARPSYNC.COLLECTIVE R15, `(.L_x_2738) ;  /* 0x000000000f087348 */ /* 0x000fea0003c00000 */
[----:B------:R0:W1:Y:S02]  /*158a0*/  SHFL.IDX P6, R14, R13, R12, R11 ;  /* 0x0000000c0d0e7389 */ /* 0x00006400000c000b */
[----:B01----:R-:W-:Y:S01]  /*158b0*/  ENDCOLLECTIVE ;  /* 0x000000000000791b */ /* 0x003fe20003800000 */
.L_x_2738:
        /* <DEDUP_REMOVED lines=11> */
.L_x_2739:
        /* <DEDUP_REMOVED lines=9> */
.L_x_2740:
        /* <DEDUP_REMOVED lines=10> */
.L_x_2741:
[----:B------:R-:W-:Y:S02]  /*15aa0*/  IMAD.MOV.U32 R13, RZ, RZ, R6 ;  /* 0x000000ffff0d7224 */ /* 0x000fe400078e0006 */
[----:B------:R-:W-:Y:S02]  /*15ab0*/  IMAD.MOV.U32 R12, RZ, RZ, 0x5 ;  /* 0x00000005ff0c7424 */ /* 0x000fe400078e00ff */
[----:B------:R-:W-:-:S07]  /*15ac0*/  IMAD.MOV.U32 R21, RZ, RZ, R14 ;  /* 0x000000ffff157224 */ /* 0x000fce00078e000e */
[----:B------:R-:W-:Y:S05]  /*15ad0*/  WARPSYNC.COLLECTIVE R15, `(.L_x_2742) ;  /* 0x000000000f087348 */ /* 0x000fea0003c00000 */
[----:B------:R0:W1:Y:S02]  /*15ae0*/  SHFL.IDX P6, R14, R13, R12, R11 ;  /* 0x0000000c0d0e7389 */ /* 0x00006400000c000b */
[----:B01----:R-:W-:Y:S01]  /*15af0*/  ENDCOLLECTIVE ;  /* 0x000000000000791b */ /* 0x003fe20003800000 */
.L_x_2742:
        /* <DEDUP_REMOVED lines=12> */
.L_x_2743:
[----:B------:R-:W-:Y:S02]  /*15bc0*/  IMAD.MOV.U32 R13, RZ, RZ, R6 ;  /* 0x000000ffff0d7224 */ /* 0x000fe400078e0006 */
[----:B------:R-:W-:Y:S01]  /*15bd0*/  IMAD.MOV.U32 R12, RZ, RZ, 0x6 ;  /* 0x00000006ff0c7424 */ /* 0x000fe200078e00ff */
[----:B------:R-:W-:-:S13]  /*15be0*/  IADD3 R2, P1, R32, R14, RZ ;  /* 0x0000000e20027210 */ /* 0x000fda0007f3e0ff */
[----:B------:R-:W-:Y:S05]  /*15bf0*/  WARPSYNC.COLLECTIVE R15, `(.L_x_2744) ;  /* 0x000000000f087348 */ /* 0x000fea0003c00000 */
[----:B------:R0:W1:Y:S02]  /*15c00*/  SHFL.IDX P6, R14, R13, R12, R11 ;  /* 0x0000000c0d0e7389 */ /* 0x00006400000c000b */
[----:B01----:R-:W-:Y:S01]  /*15c10*/  ENDCOLLECTIVE ;  /* 0x000000000000791b */ /* 0x003fe20003800000 */
.L_x_2744:
        /* <DEDUP_REMOVED lines=11> */
.L_x_2745:
        /* <DEDUP_REMOVED lines=9> */
.L_x_2746:
        /* <DEDUP_REMOVED lines=10> */
.L_x_2747:
[----:B------:R-:W-:Y:S05]  /*15e00*/  BRA `(.L_x_2748) ;  /* 0xffffffb000487947 */ /* 0x000fea000383ffff */
.L_x_2626:
[----:B0-----:R0:W2:Y:S02]  /*15e10*/  SYNCS.PHASECHK.TRANS64.TRYWAIT P2, [R18+URZ+0x38870], R3 ;  /* 0x03887003120075a7 */ /* 0x0010a4000804017f */
[----:B--2---:R-:W-:Y:S05]  /*15e20*/  @!P2 NANOSLEEP.SYNCS 0x989680 ;  /* 0x009896800000a95d */ /* 0x004fea0003900000 */
[----:B------:R-:W2:Y:S02]  /*15e30*/  @!P2 SYNCS.PHASECHK.TRANS64 P2, [R18+URZ+0x38870], R3 ;  /* 0x038870031200a5a7 */ /* 0x000ea4000804007f */
[----:B--2---:R-:W-:Y:S05]  /*15e40*/  @!P2 BRA `(.L_x_2626) ;  /* 0xfffffffc00f0a947 */ /* 0x004fea000383ffff */
[----:B------:R-:W-:Y:S05]  /*15e50*/  BRA `(.L_x_2749) ;  /* 0xffffffb000a47947 */ /* 0x000fea000383ffff */
.L_x_2628:
[----:B0-----:R0:W2:Y:S02]  /*15e60*/  SYNCS.PHASECHK.TRANS64.TRYWAIT P2, [R18+URZ+0x38860], R5 ;  /* 0x03886005120075a7 */ /* 0x0010a4000804017f */
[----:B--2---:R-:W-:Y:S05]  /*15e70*/  @!P2 NANOSLEEP.SYNCS 0x989680 ;  /* 0x009896800000a95d */ /* 0x004fea0003900000 */
[----:B------:R-:W2:Y:S02]  /*15e80*/  @!P2 SYNCS.PHASECHK.TRANS64 P2, [R18+URZ+0x38860], R5 ;  /* 0x038860051200a5a7 */ /* 0x000ea4000804007f */
[----:B--2---:R-:W-:Y:S05]  /*15e90*/  @!P2 BRA `(.L_x_2628) ;  /* 0xfffffffc00f0a947 */ /* 0x004fea000383ffff */
[----:B------:R-:W-:Y:S05]  /*15ea0*/  BRA `(.L_x_2750) ;  /* 0xffffffb000b47947 */ /* 0x000fea000383ffff */
.L_x_2635:
[----:B--2---:R2:W3:Y:S02]  /*15eb0*/  SYNCS.PHASECHK.TRANS64.TRYWAIT P0, [R18+URZ+0x38870], R3 ;  /* 0x03887003120075a7 */ /* 0x0044e4000800017f */
[----:B---3--:R-:W-:Y:S05]  /*15ec0*/  @!P0 NANOSLEEP.SYNCS 0x989680 ;  /* 0x009896800000895d */ /* 0x008fea0003900000 */
[----:B------:R-:W3:Y:S02]  /*15ed0*/  @!P0 SYNCS.PHASECHK.TRANS64 P0, [R18+URZ+0x38870], R3 ;  /* 0x03887003120085a7 */ /* 0x000ee4000800007f */
[----:B---3--:R-:W-:Y:S05]  /*15ee0*/  @!P0 BRA `(.L_x_2635) ;  /* 0xfffffffc00f08947 */ /* 0x008fea000383ffff */
[----:B------:R-:W-:Y:S05]  /*15ef0*/  BRA `(.L_x_2751) ;  /* 0xffffffbc00207947 */ /* 0x000fea000383ffff */
.L_x_2637:
[----:B--2---:R2:W3:Y:S02]  /*15f00*/  SYNCS.PHASECHK.TRANS64.TRYWAIT P0, [R18+URZ+0x38860], R3 ;  /* 0x03886003120075a7 */ /* 0x0044e4000800017f */
[----:B---3--:R-:W-:Y:S05]  /*15f10*/  @!P0 NANOSLEEP.SYNCS 0x989680 ;  /* 0x009896800000895d */ /* 0x008fea0003900000 */
[----:B------:R-:W3:Y:S02]  /*15f20*/  @!P0 SYNCS.PHASECHK.TRANS64 P0, [R18+URZ+0x38860], R3 ;  /* 0x03886003120085a7 */ /* 0x000ee4000800007f */
[----:B---3--:R-:W-:Y:S05]  /*15f30*/  @!P0 BRA `(.L_x_2637) ;  /* 0xfffffffc00f08947 */ /* 0x008fea000383ffff */
[----:B------:R-:W-:Y:S05]  /*15f40*/  BRA `(.L_x_2752) ;  /* 0xffffffbc00387947 */ /* 0x000fea000383ffff */
.L_x_2640:
[----:B-1----:R1:W2:Y:S02]  /*15f50*/  SYNCS.PHASECHK.TRANS64.TRYWAIT P0, [R5+URZ+0x38820], R2 ;  /* 0x03882002050075a7 */ /* 0x0022a4000800017f */
[----:B--2---:R-:W-:Y:S05]  /*15f60*/  @!P0 NANOSLEEP.SYNCS 0x989680 ;  /* 0x009896800000895d */ /* 0x004fea0003900000 */
[----:B------:R-:W2:Y:S02]  /*15f70*/  @!P0 SYNCS.PHASECHK.TRANS64 P0, [R5+URZ+0x38820], R2 ;  /* 0x03882002050085a7 */ /* 0x000ea4000800007f */
[----:B--2---:R-:W-:Y:S05]  /*15f80*/  @!P0 BRA `(.L_x_2640) ;  /* 0xfffffffc00f08947 */ /* 0x004fea000383ffff */
[----:B------:R-:W-:Y:S05]  /*15f90*/  BRA `(.L_x_2753) ;  /* 0xffffffc400847947 */ /* 0x000fea000383ffff */
.L_x_2642:
[----:B-1----:R1:W2:Y:S02]  /*15fa0*/  SYNCS.PHASECHK.TRANS64.TRYWAIT P1, [R4+URZ+0x38840], R3 ;  /* 0x03884003040075a7 */ /* 0x0022a4000802017f */
[----:B--2---:R-:W-:Y:S05]  /*15fb0*/  @!P1 NANOSLEEP.SYNCS 0x989680 ;  /* 0x009896800000995d */ /* 0x004fea0003900000 */
[----:B------:R-:W2:Y:S02]  /*15fc0*/  @!P1 SYNCS.PHASECHK.TRANS64 P1, [R4+URZ+0x38840], R3 ;  /* 0x03884003040095a7 */ /* 0x000ea4000802007f */
[----:B--2---:R-:W-:Y:S05]  /*15fd0*/  @!P1 BRA `(.L_x_2642) ;  /* 0xfffffffc00f09947 */ /* 0x004fea000383ffff */
[----:B------:R-:W-:Y:S05]  /*15fe0*/  BRA `(.L_x_2754) ;  /* 0xffffffc400c07947 */ /* 0x000fea000383ffff */
.L_x_2644:
[----:B--2---:R2:W3:Y:S02]  /*15ff0*/  SYNCS.PHASECHK.TRANS64.TRYWAIT P1, [R5+URZ+0x38840], R0 ;  /* 0x03884000050075a7 */ /* 0x0044e4000802017f */
[----:B---3--:R-:W-:Y:S05]  /*16000*/  @!P1 NANOSLEEP.SYNCS 0x989680 ;  /* 0x009896800000995d */ /* 0x008fea0003900000 */
[----:B------:R-:W3:Y:S02]  /*16010*/  @!P1 SYNCS.PHASECHK.TRANS64 P1, [R5+URZ+0x38840], R0 ;  /* 0x03884000050095a7 */ /* 0x000ee4000802007f */
[----:B---3--:R-:W-:Y:S05]  /*16020*/  @!P1 BRA `(.L_x_2644) ;  /* 0xfffffffc00f09947 */ /* 0x008fea000383ffff */
[----:B------:R-:W-:Y:S05]  /*16030*/  BRA `(.L_x_2755) ;  /* 0xffffffc400cc7947 */ /* 0x000fea000383ffff */
.L_x_2646:
[----:B---3--:R3:W4:Y:S02]  /*16040*/  SYNCS.PHASECHK.TRANS64.TRYWAIT P1, [R4+URZ+0x38860], R3 ;  /* 0x03886003040075a7 */ /* 0x008724000802017f */
[----:B----4-:R-:W-:Y:S05]  /*16050*/  @!P1 NANOSLEEP.SYNCS 0x989680 ;  /* 0x009896800000995d */ /* 0x010fea0003900000 */
[----:B------:R-:W4:Y:S02]  /*16060*/  @!P1 SYNCS.PHASECHK.TRANS64 P1, [R4+URZ+0x38860], R3 ;  /* 0x03886003040095a7 */ /* 0x000f24000802007f */
[----:B----4-:R-:W-:Y:S05]  /*16070*/  @!P1 BRA `(.L_x_2646) ;  /* 0xfffffffc00f09947 */ /* 0x010fea000383ffff */
[----:B------:R-:W-:Y:S05]  /*16080*/  BRA `(.L_x_2756) ;  /* 0xffffffc400c87947 */ /* 0x000fea000383ffff */
.L_x_2648:
[----:B----4-:R4:W0:Y:S02]  /*16090*/  SYNCS.PHASECHK.TRANS64.TRYWAIT P1, [R5+URZ+0x38860], R0 ;  /* 0x03886000050075a7 */ /* 0x010824000802017f */
[----:B0-----:R-:W-:Y:S05]  /*160a0*/  @!P1 NANOSLEEP.SYNCS 0x989680 ;  /* 0x009896800000995d */ /* 0x001fea0003900000 */
[----:B------:R-:W0:Y:S02]  /*160b0*/  @!P1 SYNCS.PHASECHK.TRANS64 P1, [R5+URZ+0x38860], R0 ;  /* 0x03886000050095a7 */ /* 0x000e24000802007f */
[----:B0-----:R-:W-:Y:S05]  /*160c0*/  @!P1 BRA `(.L_x_2648) ;  /* 0xfffffffc00f09947 */ /* 0x001fea000383ffff */
[----:B------:R-:W-:Y:S05]  /*160d0*/  BRA `(.L_x_2757) ;  /* 0xffffffc400c47947 */ /* 0x000fea000383ffff */
.L_x_2650:
[----:B------:R0:W0:Y:S02]  /*160e0*/  SYNCS.PHASECHK.TRANS64.TRYWAIT P1, [R4+URZ+0x38880], R3 ;  /* 0x03888003040075a7 */ /* 0x000024000802017f */
[----:B0-----:R-:W-:Y:S05]  /*160f0*/  @!P1 NANOSLEEP.SYNCS 0x989680 ;  /* 0x009896800000995d */ /* 0x001fea0003900000 */
[----:B------:R-:W0:Y:S02]  /*16100*/  @!P1 SYNCS.PHASECHK.TRANS64 P1, [R4+URZ+0x38880], R3 ;  /* 0x03888003040095a7 */ /* 0x000e24000802007f */
[----:B0-----:R-:W-:Y:S05]  /*16110*/  @!P1 BRA `(.L_x_2650) ;  /* 0xfffffffc00f09947 */ /* 0x001fea000383ffff */
[----:B------:R-:W-:Y:S05]  /*16120*/  BRA `(.L_x_2758) ;  /* 0xffffffc400c07947 */ /* 0x000fea000383ffff */
.L_x_2759:
        /* <DEDUP_REMOVED lines=13> */
.L_x_16272:


//--------------------- .text._ZN7cutlass13device_kernelIN5flash11enable_sm90INS1_16FlashAttnFwdSm90INS1_25CollectiveMainloopFwdSm90ILi2EN4cute5tupleIJNS5_1CILi1EEES8_S8_EEENS6_IJNS7_ILi128EEESA_NS7_ILi256EEEEEELi256ENS_12float_e4m3_tEfNS_4arch4Sm90ELb1ELb0ELb0ELb1ELb1ELb0ELb0ELb1ELb0ELb1ELb1ELb0EEENS1_21CollectiveEpilogueFwdINS6_IJSA_SB_SA_EEES9_NS_10bfloat16_tESF_Li256ELb1ELb1ELb1ELb1EEENS1_36VarlenDynamicPersistentTileSchedulerILi128ELi128ELi256ELi128ELb1ELb1ELb1ELb1ELb1ELb1EEEEEEEEEvNT_6ParamsE --------------------------
	.section	.text._ZN7cutlass13device_kernelIN5flash11enable_sm90INS1_16FlashAttnFwdSm90INS1_25CollectiveMainloopFwdSm90ILi2EN4cute5tupleIJNS5_1CILi1EEES8_S8_EEENS6_IJNS7_ILi128EEESA_NS7_ILi256EEEEEELi256ENS_12float_e4m3_tEfNS_4arch4Sm90ELb1ELb0ELb0ELb1ELb1ELb0ELb0ELb1ELb0ELb1ELb1ELb0EEENS1_21CollectiveEpilogueFwdINS6_IJSA_SB_SA_EEES9_NS_10bfloat16_tESF_Li256ELb1ELb1ELb1ELb1EEENS1_36VarlenDynamicPersistentTileSchedulerILi128ELi128ELi256ELi128ELb1ELb1ELb1ELb1ELb1ELb1EEEEEEEEEvNT_6ParamsE,"ax",@progbits
	.align	128
.text._ZN7cutlass13device_kernelIN5flash11enable_sm90INS1_16FlashAttnFwdSm90INS1_25CollectiveMainloopFwdSm90ILi2EN4cute5tupleIJNS5_1CILi1EEES8_S8_EEENS6_IJNS7_ILi128EEESA_NS7_ILi256EEEEEELi256ENS_12float_e4m3_tEfNS_4arch4Sm90ELb1ELb0ELb0ELb1ELb1ELb0ELb0ELb1ELb0ELb1ELb1ELb0EEENS1_21CollectiveEpilogueFwdINS6_IJSA_SB_SA_EEES9_NS_10bfloat16_tESF_Li256ELb1ELb1ELb1ELb1EEENS1_36VarlenDynamicPersistentTileSchedulerILi128ELi128ELi256ELi128ELb1ELb1ELb1ELb1ELb1ELb1EEEEEEEEEvNT_6ParamsE:
        .type           _ZN7cutlass13device_kernelIN5flash11enable_sm90INS1_16FlashAttnFwdSm90INS1_25CollectiveMainloopFwdSm90ILi2EN4cute5tupleIJNS5_1CILi1EEES8_S8_EEENS6_IJNS7_ILi128EEESA_NS7_ILi256EEEEEELi256ENS_12float_e4m3_tEfNS_4arch4Sm90ELb1ELb0ELb0ELb1ELb1ELb0ELb0ELb1ELb0ELb1ELb1ELb0EEENS1_21CollectiveEpilogueFwdINS6_IJSA_SB_SA_EEES9_NS_10bfloat16_tESF_Li256ELb1ELb1ELb1ELb1EEENS1_36VarlenDynamicPersistentTileSchedulerILi128ELi128ELi256ELi128ELb1ELb1ELb1ELb1ELb1ELb1EEEEEEEEEvNT_6ParamsE,@function
        .size           _ZN7cutlass13device_kernelIN5flash11enable_sm90INS1_16FlashAttnFwdSm90INS1_25CollectiveMainloopFwdSm90ILi2EN4cute5tupleIJNS5_1CILi1EEES8_S8_EEENS6_IJNS7_ILi128EEESA_NS7_ILi256EEEEEELi256ENS_12float_e4m3_tEfNS_4arch4Sm90ELb1ELb0ELb0ELb1ELb1ELb0ELb0ELb1ELb0ELb1ELb1ELb0EEENS1_21CollectiveEpilogueFwdINS6_IJSA_SB_SA_EEES9_NS_10bfloat16_tESF_Li256ELb1ELb1ELb1ELb1EEENS1_36VarlenDynamicPersistentTileSchedulerILi128ELi128ELi256ELi128ELb1ELb1ELb1ELb1ELb1ELb1EEEEEEEEEvNT_6ParamsE,(.L_x_16273 - _ZN7cutlass13device_kernelIN5flash11enable_sm90INS1_16FlashAttnFwdSm90INS1_25CollectiveMainloopFwdSm90ILi2EN4cute5tupleIJNS5_1CILi1EEES8_S8_EEENS6_IJNS7_ILi128EEESA_NS7_ILi256EEEEEELi256ENS_12float_e4m3_tEfNS_4arch4Sm90ELb1ELb0ELb0ELb1ELb1ELb0ELb0ELb1ELb0ELb1ELb1ELb0EEENS1_21CollectiveEpilogueFwdINS6_IJSA_SB_SA_EEES9_NS_10bfloat16_tESF_Li256ELb1ELb1ELb1ELb1EEENS1_36VarlenDynamicPersistentTileSchedulerILi128ELi128ELi256ELi128ELb1ELb1ELb1ELb1ELb1ELb1EEEEEEEEEvNT_6ParamsE)
        .other          _ZN7cutlass13device_kernelIN5flash11enable_sm90INS1_16FlashAttnFwdSm90INS1_25CollectiveMainloopFwdSm90ILi2EN4cute5tupleIJNS5_1CILi1EEES8_S8_EEENS6_IJNS7_ILi128EEESA_NS7_ILi256EEEEEELi256ENS_12float_e4m3_tEfNS_4arch4Sm90ELb1ELb0ELb0ELb1ELb1ELb0ELb0ELb1ELb0ELb1ELb1ELb0EEENS1_21CollectiveEpilogueFwdINS6_IJSA_SB_SA_EEES9_NS_10bfloat16_tESF_Li256ELb1ELb1ELb1ELb1EEENS1_36VarlenDynamicPersistentTileSchedulerILi128ELi128ELi256ELi128ELb1ELb1ELb1ELb1ELb1ELb1EEEEEEEEEvNT_6ParamsE,@"STO_CUDA_ENTRY STV_DEFAULT"
_ZN7cutlass13device_kernelIN5flash11enable_sm90INS1_16FlashAttnFwdSm90INS1_25CollectiveMainloopFwdSm90ILi2EN4cute5tupleIJNS5_1CILi1EEES8_S8_EEENS6_IJNS7_ILi128EEESA_NS7_ILi256EEEEEELi256ENS_12float_e4m3_tEfNS_4arch4Sm90ELb1ELb0ELb0ELb1ELb1ELb0ELb0ELb1ELb0ELb1ELb1ELb0EEENS1_21CollectiveEpilogueFwdINS6_IJSA_SB_SA_EEES9_NS_10bfloat16_tESF_Li256ELb1ELb1ELb1ELb1EEENS1_36VarlenDynamicPersistentTileSchedulerILi128ELi128ELi256ELi128ELb1ELb1ELb1ELb1ELb1ELb1EEEEEEEEEvNT_6ParamsE:
        /* <DEDUP_REMOVED lines=45> */
.L_x_2760:
        /* <DEDUP_REMOVED lines=22> */
.L_x_2761:
        /* <DEDUP_REMOVED lines=18> */
.L_x_2762:
        /* <DEDUP_REMOVED lines=22> */
.L_x_2763:
        /* <DEDUP_REMOVED lines=24> */
.L_x_2764:
        /* <DEDUP_REMOVED lines=8> */
.L_x_2766:
        /* <DEDUP_REMOVED lines=38> */
[----:B------:R-:W-:-:S02]  /*0b10*/  LOP3.LUT R5, R3, 0x3fffff0, RZ, 0xc0, !PT ;  /* 0x03fffff003057812 */ /* 0x000fc400078ec0ff */
[----:B------:R-:W-:Y:S01]  /*0b20*/  SHF.R.S32.HI R4, RZ, 0x4, R3 ;  /* 0x00000004ff047819 */ /* 0x000fe20000011403 */
[----:B------:R-:W-:Y:S01]  /*0b30*/  IMAD.IADD R12, R0, 0x1, -R11 ;  /* 0x00000001000c7824 */ /* 0x000fe200078e0a0b */
[----:B------:R-:W-:Y:S01]  /*0b40*/  LEA.HI R9, R8, R13, RZ, 0x2 ;  /* 0x0000000d08097211 */ /* 0x000fe200078f10ff */
[----:B------:R-:W-:Y:S01]  /*0b50*/  IMAD.IADD R5, R0, 0x1, -R5 ;  /* 0x0000000100057824 */ /* 0x000fe200078e0a05 */
[----:B------:R-:W-:Y:S02]  /*0b60*/  LEA.HI R0, R3, R4, RZ, 0x1 ;  /* 0x0000000403007211 */ /* 0x000fe400078f08ff */
[--C-:B------:R-:W-:Y:S02]  /*0b70*/  SHF.R.S32.HI R10, RZ, 0x2, R9.reuse ;  /* 0x00000002ff0a7819 */ /* 0x100fe40000011409 */
[----:B------:R-:W-:Y:S02]  /*0b80*/  SHF.R.S32.HI R7, RZ, 0x1f, R9 ;  /* 0x0000001fff077819 */ /* 0x000fe40000011409 */
[----:B------:R-:W-:-:S02]  /*0b90*/  SHF.R.S32.HI R3, RZ, 0x7, R2 ;  /* 0x00000007ff037819 */ /* 0x000fc40000011402 */
[----:B------:R-:W-:Y:S02]  /*0ba0*/  LEA.HI R11, R7, R10, RZ, 0x3 ;  /* 0x0000000a070b7211 */ /* 0x000fe400078f18ff */
[----:B------:R-:W-:Y:S02]  /*0bb0*/  LEA.HI R2, R2, R3, RZ, 0x1 ;  /* 0x0000000302027211 */ /* 0x000fe400078f08ff */
[----:B------:R-:W-:Y:S02]  /*0bc0*/  LOP3.LUT R6, R6, 0xfffffc00, RZ, 0xc0, !PT ;  /* 0xfffffc0006067812 */ /* 0x000fe400078ec0ff */
[----:B------:R-:W-:Y:S02]  /*0bd0*/  LOP3.LUT R7, R0, 0x1ffffffe, RZ, 0xc0, !PT ;  /* 0x1ffffffe00077812 */ /* 0x000fe400078ec0ff */
[----:B------:R-:W-:Y:S01]  /*0be0*/  LOP3.LUT R11, R11, 0xfffffff8, RZ, 0xc0, !PT ;  /* 0xfffffff80b0b7812 */ /* 0x000fe200078ec0ff */
[----:B------:R-:W-:Y:S01]  /*0bf0*/  IMAD R6, R5, 0x40, R6 ;  /* 0x0000004005067824 */ /* 0x000fe200078e0206 */
[----:B------:R-:W-:Y:S01]  /*0c00*/  LEA.HI R8, R8, R13, RZ, 0x5 ;  /* 0x0000000d08087211 */ /* 0x000fe200078f28ff */
[----:B------:R-:W-:Y:S01]  /*0c10*/  IMAD.IADD R7, R4, 0x1, -R7 ;  /* 0x0000000104077824 */ /* 0x000fe200078e0a07 */
[----:B------:R-:W-:Y:S01]  /*0c20*/  LOP3.LUT R2, R2, 0x3fffffe, RZ, 0xc0, !PT ;  /* 0x03fffffe02027812 */ /* 0x000fe200078ec0ff */
[----:B------:R-:W-:Y:S01]  /*0c30*/  IMAD.IADD R11, R10, 0x1, -R11 ;  /* 0x000000010a0b7824 */ /* 0x000fe200078e0a0b */
[----:B------:R-:W-:-:S02]  /*0c40*/  LEA.HI R0, R12, R12, RZ, 0x1 ;  /* 0x0000000c0c007211 */ /* 0x000fc400078f08ff */
[----:B------:R-:W-:Y:S01]  /*0c50*/  SHF.R.S32.HI R8, RZ, 0x5, R8 ;  /* 0x00000005ff087819 */ /* 0x000fe20000011408 */
[----:B------:R-:W-:Y:S01]  /*0c60*/  IMAD.IADD R2, R3, 0x1, -R2 ;  /* 0x0000000103027824 */ /* 0x000fe200078e0a02 */
[----:B------:R-:W-:Y:S01]  /*0c70*/  LOP3.LUT R3, R0, 0x1ffffffe, RZ, 0xc0, !PT ;  /* 0x1ffffffe00037812 */ /* 0x000fe200078ec0ff */
[----:B------:R-:W-:Y:S01]  /*0c80*/  IMAD R0, R7, 0x8, R6 ;  /* 0x0000000807007824 */ /* 0x000fe200078e0206 */
[----:B------:R-:W-:Y:S01]  /*0c90*/  LOP3.LUT R9, R9, 0x7ffffffc, RZ, 0xc0, !PT ;  /* 0x7ffffffc09097812 */ /* 0x000fe200078ec0ff */
[----:B------:R-:W-:Y:S02]  /*0ca0*/  IMAD R11, R8, 0x10, R11 ;  /* 0x00000010080b7824 */ /* 0x000fe400078e020b */
[----:B------:R-:W-:Y:S01]  /*0cb0*/  IMAD.IADD R3, R12, 0x1, -R3 ;  /* 0x000000010c037824 */ /* 0x000fe200078e0a03 */
[----:B------:R0:W-:Y:S01]  /*0cc0*/  STL [R1+0x24], R0 ;  /* 0x0000240001007387 */ /* 0x0001e20000100800 */
[----:B------:R-:W-:-:S04]  /*0cd0*/  IMAD.IADD R9, R13, 0x1, -R9 ;  /* 0x000000010d097824 */ /* 0x000fc800078e0a09 */
[----:B------:R-:W-:-:S04]  /*0ce0*/  IMAD.SHL.U32 R17, R9, 0x2, RZ ;  /* 0x0000000209117824 */ /* 0x000fc800078e00ff */
[C---:B------:R-:W-:Y:S02]  /*0cf0*/  VIADD R21, R17.reuse, 0x8 ;  /* 0x0000000811157836 */ /* 0x040fe40000000000 */
[----:B0-----:R-:W-:Y:S02]  /*0d00*/  IMAD R0, R2, 0x40, R11 ;  /* 0x0000004002007824 */ /* 0x001fe400078e020b */
        /* <DEDUP_REMOVED lines=54> */
[----:B0-----:R-:W-:-:S07]  /*1070*/  IMAD R18, R3, 0x8, R0 ;  /* 0x0000000803127824 */ /* 0x001fce00078e0200 */
.L_x_2830:
[----:B------:R-:W-:Y:S01]  /*1080*/  ULDC.64 UR8, c[0x0][0xc88] ;  /* 0x0003220000087ab9 */ /* 0x000fe20000000a00 */
[----:B------:R-:W-:Y:S01]  /*1090*/  ULDC.64 UR10, c[0x0][0xa18] ;  /* 0x00028600000a7ab9 */ /* 0x000fe20000000a00 */
[----:B------:R-:W-:Y:S02]  /*10a0*/  UIMAD.WIDE UR8, UR7, 0x4, UR8 ;  /* 0x00000004070878a5 */ /* 0x000fe4000f8e0208 */
[----:B------:R-:W-:Y:S01]  /*10b0*/  UISETP.NE.U32.AND UP1, UPT, UR10, URZ, UPT ;  /* 0x0000003f0a00728c */ /* 0x000fe2000bf25070 */
[----:B------:R-:W-:Y:S01]  /*10c0*/  ULDC UR4, c[0x0][0x424] ;  /* 0x0001090000047ab9 */ /* 0x000fe20000000800 */
[----:B------:R-:W-:Y:S02]  /*10d0*/  ULDC UR7, c[0x0][0x2f0] ;  /* 0x0000bc0000077ab9 */ /* 0x000fe40000000800 */
[----:B0123--:R-:W-:Y:S02]  /*10e0*/  IMAD.U32 R2, RZ, RZ, UR8 ;  /* 0x00000008ff027e24 */ /* 0x00ffe4000f8e00ff */
[----:B------:R-:W-:Y:S01]  /*10f0*/  IMAD.U32 R3, RZ, RZ, UR9 ;  /* 0x00000009ff037e24 */ /* 0x000fe2000f8e00ff */
[----:B------:R-:W-:-:S04]  /*1100*/  ULDC.64 UR8, c[0x0][0xa28] ;  /* 0x00028a0000087ab9 */ /* 0x000fc80000000a00 */
[----:B------:R-:W2:Y:S01]  /*1110*/  LDG.E R2, desc[UR54][R2.64] ;  /* 0x0000003602027981 */ /* 0x000ea2000c1e1900 */
[----:B------:R-:W-:Y:S02]  /*1120*/  UISETP.NE.U32.AND UP0, UPT, UR8, URZ, UPT ;  /* 0x0000003f0800728c */ /* 0x000fe4000bf05070 */
[----:B------:R-:W-:Y:S02]  /*1130*/  UISETP.NE.AND.EX UP1, UPT, UR11, URZ, UPT, UP1 ;  /* 0x0000003f0b00728c */ /* 0x000fe4000bf25310 */
[----:B------:R-:W-:-:S04]  /*1140*/  UISETP.NE.AND.EX UP0, UPT, UR9, URZ, UPT, UP0 ;  /* 0x0000003f0900728c */ /* 0x000fc8000bf05300 */
[----:B------:R-:W-:Y:S02]  /*1150*/  PLOP3.LUT P2, PT, PT, PT, UP1, 0x80, 0x0 ;  /* 0x000000000000781c */ /* 0x000fe40003f4f018 */
[----:B------:R-:W-:Y:S02]  /*1160*/  PLOP3.LUT P0, PT, PT, PT, UP0, 0x80, 0x0 ;  /* 0x000000000000781c */ /* 0x000fe40003f0f008 */
[----:B--2---:R-:W-:-:S13]  /*1170*/  R2UR UR36, R2 ;  /* 0x00000000022472ca */ /* 0x004fda00000e0000 */
[----:B------:R-:W-:Y:S02]  /*1180*/  USHF.R.S32.HI UR37, URZ, 0x1f, UR36 ;  /* 0x0000001f3f257899 */ /* 0x000fe40008011424 */
[----:B------:R-:W-:-:S04]  /*1190*/  @UP0 ULEA UR8, UP2, UR36, UR8, 0x2 ;  /* 0x0000000824080291 */ /* 0x000fc8000f84103f */
[----:B------:R-:W-:Y:S02]  /*11a0*/  @UP0 ULEA.HI.X UR9, UR36, UR9, UR37, 0x2, UP2 ;  /* 0x0000000924090291 */ /* 0x000fe400090f1425 */
[----:B------:R-:W-:Y:S01]  /*11b0*/  @UP1 ULEA UR10, UP0, UR36, UR10, 0x2 ;  /* 0x0000000a240a1291 */ /* 0x000fe2000f80103f */
[----:B------:R-:W-:-:S03]  /*11c0*/  IMAD.U32 R2, RZ, RZ, UR8 ;  /* 0x00000008ff027e24 */ /* 0x000fc6000f8e00ff */
[----:B------:R-:W-:Y:S01]  /*11d0*/  @UP1 ULEA.HI.X UR11, UR36, UR11, UR37, 0x2, UP0 ;  /* 0x0000000b240b1291 */ /* 0x000fe200080f1425 */
[----:B------:R-:W-:Y:S01]  /*11e0*/  IMAD.U32 R3, RZ, RZ, UR9 ;  /* 0x00000009ff037e24 */ /* 0x000fe2000f8e00ff */
[----:B------:R-:W-:Y:S01]  /*11f0*/  ULDC.64 UR8, c[0x0][0x418] ;  /* 0x0001060000087ab9 */ /* 0x000fe20000000a00 */
[----:B------:R-:W-:-:S03]  /*1200*/  IMAD.U32 R4, RZ, RZ, UR10 ;  /* 0x0000000aff047e24 */ /* 0x000fc6000f8e00ff */
[----:B------:R-:W-:Y:S01]  /*1210*/  IMAD.U32 R5, RZ, RZ, UR11 ;  /* 0x0000000bff057e24 */ /* 0x000fe2000f8e00ff */
[----:B------:R-:W2:Y:S01]  /*1220*/  @P0 LDG.E R2, desc[UR54][R2.64] ;  /* 0x0000003602020981 */ /* 0x000ea2000c1e1900 */
[----:B------:R-:W-:Y:S01]  /*1230*/  UISETP.NE.U32.AND UP0, UPT, UR8, URZ, UPT ;  /* 0x0000003f0800728c */ /* 0x000fe2000bf05070 */
[----:B------:R-:W-:Y:S02]  /*1240*/  ULDC.64 UR10, c[0x0][0xa20] ;  /* 0x00028800000a7ab9 */ /* 0x000fe40000000a00 */
[----:B------:R-:W3:Y:S01]  /*1250*/  @P2 LDG.E R4, desc[UR54][R4.64] ;  /* 0x0000003604042981 */ /* 0x000ee2000c1e1900 */
[----:B------:R-:W-:Y:S01]  /*1260*/  UISETP.NE.AND.EX UP0, UPT, UR9, URZ, UPT, UP0 ;  /* 0x0000003f0900728c */ /* 0x000fe2000bf05300 */
[----:B------:R-:W-:Y:S01]  /*1270*/  ISETP.NE.U32.AND P1, PT, RZ, UR10, PT ;  /* 0x0000000aff007c0c */ /* 0x000fe2000bf25070 */
[----:B------:R-:W-:Y:S01]  /*1280*/  UMOV UR50, URZ ;  /* 0x0000003f00327c82 */ /* 0x000fe20008000000 */
[----:B------:R-:W-:Y:S02]  /*1290*/  ULOP3.LUT UR42, UR5, 0xffff, URZ, 0xc0, !UPT ;  /* 0x0000ffff052a7892 */ /* 0x000fe4000f8ec03f */
[----:B------:R-:W-:Y:S01]  /*12a0*/  USEL UR4, UR4, 0x1, UP0 ;  /* 0x0000000104047887 */ /* 0x000fe20008000000 */
[----:B------:R-:W-:-:S03]  /*12b0*/  ISETP.NE.AND.EX P1, PT, RZ, UR11, PT, P1 ;  /* 0x0000000bff007c0c */ /* 0x000fc6000bf25310 */
[----:B------:R-:W-:Y:S01]  /*12c0*/  UIMAD UR4, UR4, UR7, URZ ;  /* 0x00000007040472a4 */ /* 0x000fe2000f8e023f */
[----:B--2---:R-:W-:Y:S02]  /*12d0*/  @P0 R2UR UR50, R2 ;  /* 0x00000000023202ca */ /* 0x004fe400000e0000 */
[----:B---3--:R-:W-:Y:S01]  /*12e0*/  @P2 R2UR UR51, R4 ;  /* 0x00000000043322ca */ /* 0x008fe200000e0000 */
[----:B----45:R-:W-:-:S14]  /*12f0*/  @P2 BRA `(.L_x_2767) ;  /* 0x0000000000382947 */ /* 0x030fdc0003800000 */
        /* <DEDUP_REMOVED lines=14> */
.L_x_2767:
[----:B------:R-:W-:Y:S05]  /*13e0*/  @!P1 BRA `(.L_x_2768) ;  /* 0x00000000001c9947 */ /* 0x000fea0003800000 */
[----:B------:R-:W-:-:S04]  /*13f0*/  ULEA UR4, UP0, UR36, UR10, 0x2 ;  /* 0x0000000a24047291 */ /* 0x000fc8000f80103f */
[----:B------:R-:W-:Y:S02]  /*1400*/  ULEA.HI.X UR7, UR36, UR11, UR37, 0x2, UP0 ;  /* 0x0000000b24077291 */ /* 0x000fe400080f1425 */
[----:B------:R-:W-:-:S04]  /*1410*/  IMAD.U32 R2, RZ, RZ, UR4 ;  /* 0x00000004ff027e24 */ /* 0x000fc8000f8e00ff */
[----:B------:R-:W-:-:S05]  /*1420*/  IMAD.U32 R3, RZ, RZ, UR7 ;  /* 0x00000007ff037e24 */ /* 0x000fca000f8e00ff */
[----:B------:R-:W2:Y:S02]  /*1430*/  LDG.E R2, desc[UR54][R2.64] ;  /* 0x0000003602027981 */ /* 0x000ea4000c1e1900 */
[----:B--2---:R-:W-:Y:S01]  /*1440*/  R2UR UR4, R2 ;  /* 0x00000000020472ca */ /* 0x004fe200000e0000 */
[----:B------:R-:W-:-:S14]  /*1450*/  BRA `(.L_x_2769) ;  /* 0x0000000000347947 */ /* 0x000fdc0003800000 */
.L_x_2768:
        /* <DEDUP_REMOVED lines=13> */
.L_x_2769:
[----:B------:R-:W-:Y:S01]  /*1530*/  ULDC.64 UR10, c[0x0][0x998] ;  /* 0x00026600000a7ab9 */ /* 0x000fe20000000a00 */
[----:B------:R-:W-:Y:S01]  /*1540*/  ULDC.64 UR8, c[0x0][0x990] ;  /* 0x0002640000087ab9 */ /* 0x000fe20000000a00 */
[----:B------:R-:W-:Y:S01]  /*1550*/  ISETP.NE.U32.AND P1, PT, RZ, UR10, PT ;  /* 0x0000000aff007c0c */ /* 0x000fe2000bf25070 */
[----:B------:R-:W-:Y:S01]  /*1560*/  ULDC UR7, c[0x0][0x448] ;  /* 0x0001120000077ab9 */ /* 0x000fe20000000800 */
[----:B------:R-:W-:Y:S02]  /*1570*/  ISETP.NE.U32.AND P0, PT, RZ, UR8, PT ;  /* 0x00000008ff007c0c */ /* 0x000fe4000bf05070 */
[----:B------:R-:W-:Y:S02]  /*1580*/  ISETP.NE.AND.EX P1, PT, RZ, UR11, PT, P1 ;  /* 0x0000000bff007c0c */ /* 0x000fe4000bf25310 */
[----:B------:R-:W-:-:S11]  /*1590*/  ISETP.NE.AND.EX P0, PT, RZ, UR9, PT, P0 ;  /* 0x00000009ff007c0c */ /* 0x000fd6000bf05300 */
[----:B------:R-:W0:Y:S08]  /*15a0*/  @P1 LDC.64 R8, c[0x0][0x9b8] ;  /* 0x00026e00ff081b82 */ /* 0x000e300000000a00 */
[----:B------:R-:W1:Y:S08]  /*15b0*/  @P0 LDC.64 R6, c[0x0][0x9a8] ;  /* 0x00026a00ff060b82 */ /* 0x000e700000000a00 */
[----:B------:R-:W2:Y:S08]  /*15c0*/  @P0 LDC.64 R10, c[0x0][0x9b0] ;  /* 0x00026c00ff0a0b82 */ /* 0x000eb00000000a00 */
[----:B------:R-:W3:Y:S01]  /*15d0*/  @P1 LDC.64 R12, c[0x0][0x9c0] ;  /* 0x00027000ff0c1b82 */ /* 0x000ee20000000a00 */
[----:B0-----:R-:W-:-:S02]  /*15e0*/  @P1 IMAD R2, R8, UR37, RZ ;  /* 0x0000002508021c24 */ /* 0x001fc4000f8e02ff */
[----:B------:R-:W-:-:S04]  /*15f0*/  @P1 IMAD.WIDE.U32 R4, R8, UR36, RZ ;  /* 0x0000002408041c25 */ /* 0x000fc8000f8e00ff */
[----:B------:R-:W-:Y:S02]  /*1600*/  @P1 IMAD R9, R9, UR36, R2 ;  /* 0x0000002409091c24 */ /* 0x000fe4000f8e0202 */
[C---:B-1----:R-:W-:Y:S02]  /*1610*/  @P0 IMAD R0, R6.reuse, UR37, RZ ;  /* 0x0000002506000c24 */ /* 0x042fe4000f8e02ff */
[----:B------:R-:W-:-:S04]  /*1620*/  @P0 IMAD.WIDE.U32 R2, R6, UR36, RZ ;  /* 0x0000002406020c25 */ /* 0x000fc8000f8e00ff */
[----:B------:R-:W-:Y:S02]  /*1630*/  @P0 IMAD R7, R7, UR36, R0 ;  /* 0x0000002407070c24 */ /* 0x000fe4000f8e0200 */
[----:B------:R-:W-:Y:S02]  /*1640*/  @P1 IMAD.IADD R5, R5, 0x1, R9 ;  /* 0x0000000105051824 */ /* 0x000fe400078e0209 */
[----:B------:R-:W-:Y:S02]  /*1650*/  @P0 IMAD.IADD R3, R3, 0x1, R7 ;  /* 0x0000000103030824 */ /* 0x000fe400078e0207 */
[----:B------:R-:W-:Y:S02]  /*1660*/  IMAD.MOV.U32 R0, RZ, RZ, 0x3f800000 ;  /* 0x3f800000ff007424 */ /* 0x000fe400078e00ff */
[----:B--2---:R-:W-:-:S04]  /*1670*/  @P0 IMAD.WIDE.U32 R2, R10, UR42, R2 ;  /* 0x0000002a0a020c25 */ /* 0x004fc8000f8e0002 */
[----:B---3--:R-:W-:Y:S01]  /*1680*/  @P1 IMAD.WIDE.U32 R6, R12, UR42, R4 ;  /* 0x0000002a0c061c25 */ /* 0x008fe2000f8e0004 */
[----:B------:R-:W-:-:S03]  /*1690*/  @P0 LEA R4, P2, R2, UR8, 0x2 ;  /* 0x0000000802040c11 */ /* 0x000fc6000f8410ff */
[----:B------:R-:W-:Y:S01]  /*16a0*/  @P0 IMAD R5, R11, UR42, R3 ;  /* 0x0000002a0b050c24 */ /* 0x000fe2000f8e0203 */
[----:B------:R-:W-:Y:S01]  /*16b0*/  @P1 LEA R8, P3, R6, UR10, 0x2 ;  /* 0x0000000a06081c11 */ /* 0x000fe2000f8610ff */
[----:B------:R-:W-:-:S03]  /*16c0*/  @P1 IMAD R3, R13, UR42, R7 ;  /* 0x0000002a0d031c24 */ /* 0x000fc6000f8e0207 */
[----:B------:R-:W-:Y:S02]  /*16d0*/  @P0 LEA.HI.X R5, R2, UR9, R5, 0x2, P2 ;  /* 0x0000000902050c11 */ /* 0x000fe400090f1405 */
[----:B------:R-:W-:Y:S01]  /*16e0*/  @P1 LEA.HI.X R9, R6, UR11, R3, 0x2, P3 ;  /* 0x0000000b06091c11 */ /* 0x000fe200098f1403 */
[----:B------:R-:W-:Y:S01]  /*16f0*/  IMAD.MOV.U32 R3, RZ, RZ, 0x3f800000 ;  /* 0x3f800000ff037424 */ /* 0x000fe200078e00ff */
[----:B------:R-:W-:Y:S02]  /*1700*/  UISETP.NE.AND UP0, UPT, UR7, 0x1, UPT ;  /* 0x000000010700788c */ /* 0x000fe4000bf05270 */
[----:B------:R-:W-:Y:S01]  /*1710*/  USHF.L.U32 UR38, UR6, 0x7, URZ ;  /* 0x0000000706267899 */ /* 0x000fe2000800063f */
[----:B------:R-:W2:Y:S01]  /*1720*/  @P1 LDG.E R0, desc[UR54][R8.64] ;  /* 0x0000003608001981 */ /* 0x000ea2000c1e1900 */
[----:B------:R-:W-:Y:S01]  /*1730*/  UIADD3 UR50, -UR50, UR4, URZ ;  /* 0x0000000432327290 */ /* 0x000fe2000fffe13f */
[----:B------:R-:W-:Y:S02]  /*1740*/  ULDC UR11, c[0x0][0x988] ;  /* 0x00026200000b7ab9 */ /* 0x000fe40000000800 */
[----:B------:R-:W2:Y:S01]  /*1750*/  @P0 LDG.E R3, desc[UR54][R4.64] ;  /* 0x0000003604030981 */ /* 0x000ea2000c1e1900 */
[----:B------:R-:W-:-:S03]  /*1760*/  UIADD3 UR8, UR38, 0x7f, URZ ;  /* 0x0000007f26087890 */ /* 0x000fc6000fffe03f */
[----:B------:R-:W-:Y:S01]  /*1770*/  @UP0 ULDC UR6, c[0x0][0x44c] ;  /* 0x0001130000060ab9 */ /* 0x000fe20000000800 */
[----:B------:R-:W-:Y:S01]  /*1780*/  @UP0 ULDC UR4, c[0x0][0x450] ;  /* 0x0001140000040ab9 */ /* 0x000fe20000000800 */
[----:B------:R-:W-:Y:S02]  /*1790*/  UIMAD.WIDE.U32 UR6, UR8, UR6, URZ ;  /* 0x00000006080672a5 */ /* 0x000fe4000f8e003f */
[----:B------:R-:W-:Y:S02]  /*17a0*/  UIADD3 UR9, UR50, 0x80, -UR51 ;  /* 0x0000008032097890 */ /* 0x000fe4000fffe833 */
[----:B------:R-:W-:Y:S02]  /*17b0*/  @UP0 USHF.R.U32.HI UR8, URZ, UR4, UR7 ;  /* 0x000000043f080299 */ /* 0x000fe40008011607 */
[----:B------:R-:W-:Y:S02]  /*17c0*/  UIADD3 UR4, UR50, 0x7f, URZ ;  /* 0x0000007f32047890 */ /* 0x000fe4000fffe03f */
[----:B------:R-:W-:-:S02]  /*17d0*/  UIADD3 UR8, UR9, UR8, URZ ;  /* 0x0000000809087290 */ /* 0x000fc4000fffe03f */
[----:B------:R-:W-:Y:S02]  /*17e0*/  USHF.R.S32.HI UR6, URZ, 0x1f, UR4 ;  /* 0x0000001f3f067899 */ /* 0x000fe40008011404 */
[----:B------:R-:W-:Y:S02]  /*17f0*/  USHF.R.S32.HI UR7, URZ, 0x1f, UR8 ;  /* 0x0000001f3f077899 */ /* 0x000fe40008011408 */
[----:B------:R-:W-:Y:S02]  /*1800*/  ULEA.HI UR6, UR6, UR4, URZ, 0x7 ;  /* 0x0000000406067291 */ /* 0x000fe4000f8f383f */
[----:B------:R-:W-:Y:S02]  /*1810*/  ULEA.HI UR7, UR7, UR8, URZ, 0x7 ;  /* 0x0000000807077291 */ /* 0x000fe4000f8f383f */
[----:B------:R-:W-:Y:S02]  /*1820*/  USHF.R.S32.HI UR6, URZ, 0x7, UR6 ;  /* 0x000000073f067899 */ /* 0x000fe40008011406 */
[----:B------:R-:W-:-:S02]  /*1830*/  USHF.R.S32.HI UR7, URZ, 0x7, UR7 ;  /* 0x000000073f077899 */ /* 0x000fc40008011407 */
[----:B------:R-:W-:Y:S02]  /*1840*/  UP2UR UR52, UPR, URZ, 0x1 ;  /* 0x000000013f347883 */ /* 0x000fe40008000000 */
[----:B------:R-:W-:-:S04]  /*1850*/  UISETP.LT.AND UP0, UPT, UR6, UR7, UPT ;  /* 0x000000070600728c */ /* 0x000fc8000bf01270 */
[----:B------:R-:W-:-:S04]  /*1860*/  USEL UR9, UR6, UR7, UP0 ;  /* 0x0000000706097287 */ /* 0x000fc80008000000 */
[----:B------:R-:W-:Y:S02]  /*1870*/  UISETP.GE.AND UP0, UPT, UR9, 0x1, UPT ;  /* 0x000000010900788c */ /* 0x000fe4000bf06270 */
[----:B------:R-:W-:-:S04]  /*1880*/  ULOP3.LUT UR4, UR5, 0xff000000, URZ, 0xc0, !UPT ;  /* 0xff00000005047892 */ /* 0x000fc8000f8ec03f */
[----:B------:R-:W-:Y:S01]  /*1890*/  PLOP3.LUT P0, PT, PT, PT, UP0, 0x80, 0x0 ;  /* 0x000000000000781c */ /* 0x000fe20003f0f008 */
[----:B------:R-:W-:Y:S02]  /*18a0*/  ULOP3.LUT UR5, UR5, 0xff0000, URZ, 0xc0, !UPT ;  /* 0x00ff000005057892 */ /* 0x000fe4000f8ec03f */
[----:B------:R-:W-:-:S04]  /*18b0*/  USHF.R.U32.HI UR4, URZ, 0x8, UR4 ;  /* 0x000000083f047899 */ /* 0x000fc80008011604 */
[----:B------:R-:W-:-:S03]  /*18c0*/  ULEA.HI UR5, UR5, UR4, URZ, 0x10 ;  /* 0x0000000405057291 */ /* 0x000fc6000f8f803f */
[----:B------:R-:W-:Y:S01]  /*18d0*/  UMOV UR4, URZ ;  /* 0x0000003f00047c82 */ /* 0x000fe20008000000 */
[----:B------:R-:W-:Y:S02]  /*18e0*/  ULOP3.LUT UR39, UR5, 0xff, URZ, 0xc0, !UPT ;  /* 0x000000ff05277892 */ /* 0x000fe4000f8ec03f */
[----:B------:R-:W-:Y:S01]  /*18f0*/  USHF.R.U32.HI UR44, URZ, 0x10, UR5 ;  /* 0x000000103f2c7899 */ /* 0x000fe20008011605 */
[----:B--2---:R-:W-:Y:S01]  /*1900*/  FMUL.FTZ R0, R3, R0 ;  /* 0x0000000003007220 */ /* 0x004fe20000410000 */
[----:B------:R-:W-:Y:S10]  /*1910*/  @!P0 BRA `(.L_x_2770) ;  /* 0x0000000000908947 */ /* 0x000ff40003800000 */
        /* <DEDUP_REMOVED lines=36> */
.L_x_2770:
[----:B------:R-:W-:Y:S01]  /*1b60*/  UIMAD UR40, UR39, UR4, URZ ;  /* 0x00000004272872a4 */ /* 0x000fe2000f8e023f */
[----:B------:R-:W-:Y:S02]  /*1b70*/  IMAD.U32 R2, RZ, RZ, UR9 ;  /* 0x00000009ff027e24 */ /* 0x000fe4000f8e00ff */
[----:B------:R-:W-:Y:S01]  /*1b80*/  FMUL.FTZ R0, R0, UR11 ;  /* 0x0000000b00007c20 */ /* 0x000fe20008410000 */
[----:B------:R-:W-:Y:S01]  /*1b90*/  IMAD.U32 R3, RZ, RZ, UR4 ;  /* 0x00000004ff037e24 */ /* 0x000fe2000f8e00ff */
[----:B------:R-:W-:Y:S02]  /*1ba0*/  PLOP3.LUT P0, PT, PT, PT, PT, 0x80, 0x0 ;  /* 0x000000000000781c */ /* 0x000fe40003f0f070 */
[----:B------:R-:W-:Y:S02]  /*1bb0*/  CS2R R28, SRZ ;  /* 0x00000000001c7805 */ /* 0x000fe4000001ff00 */
[----:B------:R-:W-:Y:S02]  /*1bc0*/  CS2R R24, SRZ ;  /* 0x0000000000187805 */ /* 0x000fe4000001ff00 */
[----:B------:R-:W-:Y:S01]  /*1bd0*/  R2UR UR41, R0 ;  /* 0x00000000002972ca */ /* 0x000fe200000e0000 */
[----:B------:R-:W-:Y:S01]  /*1be0*/  IMAD.MOV.U32 R0, RZ, RZ, RZ ;  /* 0x000000ffff007224 */ /* 0x000fe200078e00ff */
[----:B------:R-:W-:-:S02]  /*1bf0*/  VIADDMNMX R2, R3, UR40, R2, PT ;  /* 0x0000002803027c46 */ /* 0x000fc4000b800102 */
[----:B------:R-:W-:Y:S02]  /*1c00*/  CS2R R30, SRZ ;  /* 0x00000000001e7805 */ /* 0x000fe4000001ff00 */
[----:B------:R-:W-:Y:S02]  /*1c10*/  CS2R R26, SRZ ;  /* 0x00000000001a7805 */ /* 0x000fe4000001ff00 */
[----:B------:R-:W-:Y:S02]  /*1c20*/  CS2R R36, SRZ ;  /* 0x0000000000247805 */ /* 0x000fe4000001ff00 */
[----:B------:R-:W-:Y:S01]  /*1c30*/  R2UR UR57, R2 ;  /* 0x00000000023972ca */ /* 0x000fe200000e0000 */
[----:B------:R-:W-:Y:S01]  /*1c40*/  IMAD.MOV.U32 R2, RZ, RZ, RZ ;  /* 0x000000ffff027224 */ /* 0x000fe200078e00ff */
        /* <DEDUP_REMOVED lines=98> */
.L_x_2772:
        /* <DEDUP_REMOVED lines=9> */
.L_x_2933:
[----:B0-----:R-:W-:Y:S01]  /*2300*/  IMAD.U32 R0, RZ, RZ, UR48 ;  /* 0x00000030ff007e24 */ /* 0x001fe2000f8e00ff */
[----:B------:R-:W-:Y:S05]  /*2310*/  WARPSYNC.ALL ;  /* 0x0000000000007948 */ /* 0x000fea0003800000 */
[----:B------:R0:W-:Y:S01]  /*2320*/  BAR.SYNC.DEFER_BLOCKING R6, 0x100 ;  /* 0x000400060000751d */ /* 0x0001e20000010000 */
[----:B------:R-:W-:-:S13]  /*2330*/  ISETP.NE.AND P0, PT, R0, 0x3, PT ;  /* 0x000000030000780c */ /* 0x000fda0003f05270 */
[----:B0-----:R-:W-:Y:S05]  /*2340*/  @!P0 BRA `(.L_x_2774) ;  /* 0x0000000000048947 */ /* 0x001fea0003800000 */
[----:B------:R-:W-:Y:S01]  /*2350*/  BPT.TRAP 0x1 ;  /* 0x000000040000795c */ /* 0x000fe20000300000 */
.L_x_2774:
[----:B------:R-:W-:Y:S01]  /*2360*/  ULEA UR58, UR45, UR53, 0x3 ;  /* 0x000000352d3a7291 */ /* 0x000fe2000f8e183f */
[----:B------:R-:W-:-:S05]  /*2370*/  IMAD.U32 R7, RZ, RZ, UR46 ;  /* 0x0000002eff077e24 */ /* 0x000fca000f8e00ff */
[----:B------:R-:W-:-:S04]  /*2380*/  SHF.L.U32 R7, R7, 0x1f, RZ ;  /* 0x0000001f07077819 */ /* 0x000fc800000006ff */
[----:B------:R0:W1:Y:S01]  /*2390*/  SYNCS.PHASECHK.TRANS64.TRYWAIT P1, [UR58+0x38830], R7 ;  /* 0x03883007ff0075a7 */ /* 0x000062000802017a */
[----:B------:R-:W-:Y:S05]  /*23a0*/  @!P0 BRA `(.L_x_2775) ;  /* 0x0000000000048947 */ /* 0x000fea0003800000 */
[----:B------:R-:W-:Y:S01]  /*23b0*/  BPT.TRAP 0x1 ;  /* 0x000000040000795c */ /* 0x000fe20000300000 */
.L_x_2775:
[----:B-1----:R-:W-:Y:S05]  /*23c0*/  @P1 BRA `(.L_x_2776) ;  /* 0x0000000000081947 */ /* 0x002fea0003800000 */
[----:B------:R-:W1:Y:S02]  /*23d0*/  SYNCS.PHASECHK.TRANS64.TRYWAIT P1, [UR58+0x38830], R7 ;  /* 0x03883007ff0075a7 */ /* 0x000e64000802017a */
[----:B-1----:R-:W-:Y:S05]  /*23e0*/  @!P1 BRA `(.L_x_2777) ;  /* 0x0000015c003c9947 */ /* 0x002fea0003800000 */
.L_x_2776:
        /* <DEDUP_REMOVED lines=66> */
.L_x_2778:
[----:B------:R-:W-:Y:S01]  /*2810*/  UISETP.NE.AND UP0, UPT, UR52, URZ, UPT ;  /* 0x0000003f3400728c */ /* 0x000fe2000bf05270 */
[----:B------:R-:W-:Y:S02]  /*2820*/  VIADD R0, R18, UR38 ;  /* 0x0000002612007c36 */ /* 0x000fe40008000000 */
[----:B------:R-:W-:-:S03]  /*2830*/  IMAD.U32 R93, RZ, RZ, UR41 ;  /* 0x00000029ff5d7e24 */ /* 0x000fc6000f8e00ff */
        /* <DEDUP_REMOVED lines=8> */
[----:B------:R-:W2:Y:S02]  /*28c0*/  SHFL.IDX PT, R2, R0, 0x1, 0x1c1f ;  /* 0x003c1f0000027f89 */ /* 0x000ea400000e0000 */
[----:B------:R-:W-:Y:S02]  /*28d0*/  UIADD3 UR7, UR50, 0x1, UR6 ;  /* 0x0000000132077890 */ /* 0x000fe4000fffe006 */
[----:B------:R-:W-:Y:S01]  /*28e0*/  IMAD.U32 R8, RZ, RZ, UR6 ;  /* 0x00000006ff087e24 */ /* 0x000fe2000f8e00ff */
[----:B------:R-:W-:Y:S01]  /*28f0*/  SHFL.IDX PT, R0, R0, RZ, 0x1c1f ;  /* 0x001c1fff00007589 */ /* 0x000fe200000e0000 */
[----:B------:R-:W-:-:S02]  /*2900*/  UIADD3 UR6, UR58, 0x38840, URZ ;  /* 0x000388403a067890 */ /* 0x000fc4000fffe03f */
[----:B------:R-:W-:Y:S01]  /*2910*/  IMAD.U32 R4, RZ, RZ, UR7 ;  /* 0x00000007ff047e24 */ /* 0x000fe2000f8e00ff */
[----:B------:R-:W-:Y:S01]  /*2920*/  IADD3 R8, -R17, UR50, R8 ;  /* 0x0000003211087c10 */ /* 0x000fe2000fffe108 */
[----:B------:R-:W-:-:S03]  /*2930*/  UPRMT UR6, UR56, 0x654, UR6 ;  /* 0x0000065438067896 */ /* 0x000fc60008000006 */
[----:B------:R-:W-:-:S06]  /*2940*/  IADD3 R9, R4, -UR51, -R17 ;  /* 0x8000003304097c10 */ /* 0x000fcc000fffe811 */
[----:B------:R-:W-:Y:S01]  /*2950*/  SYNCS.ARRIVE.TRANS64.RED.A1T0 RZ, [UR6], RZ ;  /* 0x000000ffffff79a7 */ /* 0x000fe20008100406 */
[----:B--2---:R-:W-:-:S04]  /*2960*/  VIADDMNMX R2, R2, R9, R8, PT ;  /* 0x0000000902027246 */ /* 0x004fc80003800108 */
        /* <DEDUP_REMOVED lines=93> */
[----:B------:R-:W-:-:S04]  /*2f40*/  FMNMX.FTZ R2, R86, R21, !PT ;  /* 0x0000001556027209 */ /* 0x000fc80007810000 */
[----:B------:R-:W-:-:S05]  /*2f50*/  FMNMX.FTZ R10, R87, R2, !PT ;  /* 0x00000002570a7209 */ /* 0x000fca0007810000 */
[----:B------:R-:W2:Y:S02]  /*2f60*/  SHFL.BFLY PT, R21, R10, 0x2, 0x1f ;  /* 0x0c401f000a157f89 */ /* 0x000ea400000e0000 */
[----:B--2---:R-:W-:-:S05]  /*2f70*/  FMNMX.FTZ R12, R10, R21, !PT ;  /* 0x000000150a0c7209 */ /* 0x004fca0007810000 */
[----:B------:R-:W2:Y:S02]  /*2f80*/  SHFL.BFLY PT, R21, R12, 0x1, 0x1f ;  /* 0x0c201f000c157f89 */ /* 0x000ea400000e0000 */
[----:B--2---:R-:W-:Y:S02]  /*2f90*/  FMNMX.FTZ R4, R12, R21, !PT ;  /* 0x000000150c047209 */ /* 0x004fe40007810000 */
[----:B------:R-:W-:Y:S02]  /*2fa0*/  VIADDMNMX R21, R0, R9, R8, PT ;  /* 0x0000000900157246 */ /* 0x000fe40003800108 */
[C---:B------:R-:W-:Y:S01]  /*2fb0*/  FSETP.NEU.FTZ.AND P1, PT, R4.reuse, -INF , PT ;  /* 0xff8000000400780b */ /* 0x040fe20003f3d000 */
[----:B------:R-:W-:-:S01]  /*2fc0*/  FFMA.FTZ R2, R4, R93, -8 ;  /* 0xc100000004027423 */ /* 0x000fc2000001005d */
[C---:B------:R-:W-:Y:S02]  /*2fd0*/  ISETP.GT.AND P2, PT, R21.reuse, 0x1, PT ;  /* 0x000000011500780c */ /* 0x040fe40003f44270 */
[----:B------:R-:W-:-:S02]  /*2fe0*/  ISETP.GT.AND P3, PT, R21, 0x8, PT ;  /* 0x000000081500780c */ /* 0x000fc40003f64270 */
[----:B------:R-:W-:Y:S02]  /*2ff0*/  FSEL R2, R2, RZ, P1 ;  /* 0x000000ff02027208 */ /* 0x000fe40000800000 */
[----:B------:R-:W-:Y:S02]  /*3000*/  ISETP.GT.AND P1, PT, R21, RZ, PT ;  /* 0x000000ff1500720c */ /* 0x000fe40003f24270 */
[----:B------:R-:W-:Y:S01]  /*3010*/  FSEL R25, R25, -INF , P2 ;  /* 0xff80000019197808 */ /* 0x000fe20001000000 */
[----:B------:R-:W-:-:S01]  /*3020*/  FFMA.FTZ R153, R11, UR41, -R2 ;  /* 0x000000290b997c23 */ /* 0x000fc20008010802 */
[----:B------:R-:W-:Y:S01]  /*3030*/  FSEL R24, R24, -INF , P1 ;  /* 0xff80000018187808 */ /* 0x000fe20000800000 */
[----:B------:R-:W-:-:S01]  /*3040*/  FFMA.FTZ R0, R15, UR41, -R2 ;  /* 0x000000290f007c23 */ /* 0x000fc20008010802 */
[----:B------:R-:W-:Y:S01]  /*3050*/  ISETP.GT.AND P1, PT, R21, 0x9, PT ;  /* 0x000000091500780c */ /* 0x000fe20003f24270 */
[----:B------:R-:W-:-:S01]  /*3060*/  FFMA.FTZ R157, R13, UR41, -R2 ;  /* 0x000000290d9d7c23 */ /* 0x000fc20008010802 */
[----:B------:R-:W-:Y:S01]  /*3070*/  FSEL R28, R28, -INF , P3 ;  /* 0xff8000001c1c7808 */ /* 0x000fe20001800000 */
[----:B------:R-:W-:-:S01]  /*3080*/  FFMA.FTZ R159, R50, UR41, -R2 ;  /* 0x00000029329f7c23 */ /* 0x000fc20008010802 */
[----:B------:R-:W-:Y:S01]  /*3090*/  FMNMX.FTZ R9, R24, R25, !PT ;  /* 0x0000001918097209 */ /* 0x000fe20007810000 */
[----:B------:R-:W-:-:S01]  /*30a0*/  FFMA.FTZ R8, R27, UR41, -R2 ;  /* 0x000000291b087c23 */ /* 0x000fc20008010802 */
[----:B------:R-:W-:Y:S01]  /*30b0*/  ISETP.GT.AND P2, PT, R21, 0x10, PT ;  /* 0x000000101500780c */ /* 0x000fe20003f44270 */
[----:B------:R-:W-:Y:S01]  /*30c0*/  MUFU.EX2 R153, R153 ;  /* 0x0000009900997308 */ /* 0x000fe20000000800 */
[----:B------:R-:W-:Y:S01]  /*30d0*/  FSEL R29, R29, -INF , P1 ;  /* 0xff8000001d1d7808 */ /* 0x000fe20000800000 */
[--C-:B------:R-:W-:Y:S01]  /*30e0*/  FFMA.FTZ R31, R31, UR41, -R2.reuse ;  /* 0x000000291f1f7c23 */ /* 0x100fe20008010802 */
[----:B------:R-:W-:Y:S01]  /*30f0*/  FMNMX.FTZ R10, R28, R9, !PT ;  /* 0x000000091c0a7209 */ /* 0x000fe20007810000 */
[--C-:B------:R-:W-:Y:S01]  /*3100*/  FFMA.FTZ R155, R89, UR41, -R2.reuse ;  /* 0x00000029599b7c23 */ /* 0x100fe20008010802 */
[----:B------:R-:W-:Y:S01]  /*3110*/  ISETP.GT.AND P1, PT, R21, 0x11, PT ;  /* 0x000000111500780c */ /* 0x000fe20003f24270 */
[--C-:B------:R-:W-:Y:S01]  /*3120*/  FFMA.FTZ R91, R91, UR41, -R2.reuse ;  /* 0x000000295b5b7c23 */ /* 0x100fe20008010802 */
[----:B------:R-:W-:Y:S01]  /*3130*/  FSEL R32, R32, -INF , P2 ;  /* 0xff80000020207808 */ /* 0x000fe20001000000 */
[----:B------:R-:W2:Y:S01]  /*3140*/  MUFU.EX2 R8, R8 ;  /* 0x0000000800087308 */ /* 0x000ea20000000800 */
[----:B------:R-:W-:Y:S01]  /*3150*/  FMNMX.FTZ R11, R29, R10, !PT ;  /* 0x0000000a1d0b7209 */ /* 0x000fe20007810000 */
[--C-:B------:R-:W-:Y:S01]  /*3160*/  FFMA.FTZ R34, R55, UR41, -R2.reuse ;  /* 0x0000002937227c23 */ /* 0x100fe20008010802 */
[----:B------:R-:W-:Y:S01]  /*3170*/  ISETP.GT.AND P2, PT, R21, 0x18, PT ;  /* 0x000000181500780c */ /* 0x000fe20003f44270 */
[--C-:B------:R-:W-:Y:S01]  /*3180*/  FFMA.FTZ R161, R58, UR41, -R2.reuse ;  /* 0x000000293aa17c23 */ /* 0x100fe20008010802 */
[----:B------:R-:W-:Y:S01]  /*3190*/  FSEL R33, R33, -INF , P1 ;  /* 0xff80000021217808 */ /* 0x000fe20000800000 */
[--C-:B------:R-:W-:Y:S01]  /*31a0*/  FFMA.FTZ R46, R63, UR41, -R2.reuse ;  /* 0x000000293f2e7c23 */ /* 0x100fe20008010802 */
[----:B------:R-:W-:Y:S01]  /*31b0*/  FMNMX.FTZ R10, R32, R11, !PT ;  /* 0x0000000b200a7209 */ /* 0x000fe20007810000 */
[----:B------:R-:W3:Y:S01]  /*31c0*/  MUFU.EX2 R0, R0 ;  /* 0x0000000000007308 */ /* 0x000ee20000000800 */
[----:B------:R-:W-:Y:S01]  /*31d0*/  ISETP.GT.AND P1, PT, R21, 0x19, PT ;  /* 0x000000191500780c */ /* 0x000fe20003f24270 */
[--C-:B------:R-:W-:Y:S01]  /*31e0*/  FFMA.FTZ R163, R66, UR41, -R2.reuse ;  /* 0x0000002942a37c23 */ /* 0x100fe20008010802 */
[----:B------:R-:W-:Y:S01]  /*31f0*/  FSEL R36, R36, -INF , P2 ;  /* 0xff80000024247808 */ /* 0x000fe20001000000 */
[--C-:B------:R-:W-:Y:S01]  /*3200*/  FFMA.FTZ R27, R70, UR41, -R2.reuse ;  /* 0x00000029461b7c23 */ /* 0x100fe20008010802 */
[----:B------:R-:W-:Y:S01]  /*3210*/  FMNMX.FTZ R11, R33, R10, !PT ;  /* 0x0000000a210b7209 */ /* 0x000fe20007810000 */
[--C-:B------:R-:W-:Y:S01]  /*3220*/  FFMA.FTZ R10, R35, UR41, -R2.reuse ;  /* 0x00000029230a7c23 */ /* 0x100fe20008010802 */
[----:B------:R-:W-:Y:S01]  /*3230*/  ISETP.GT.AND P2, PT, R21, 0x20, PT ;  /* 0x000000201500780c */ /* 0x000fe20003f44270 */
[----:B------:R4:W5:Y:S01]  /*3240*/  MUFU.EX2 R9, R31 ;  /* 0x0000001f00097308 */ /* 0x0009620000000800 */
[----:B------:R-:W-:Y:S01]  /*3250*/  FSEL R37, R37, -INF , P1 ;  /* 0xff80000025257808 */ /* 0x000fe20000800000 */
[--C-:B------:R-:W-:Y:S01]  /*3260*/  FFMA.FTZ R165, R74, UR41, -R2.reuse ;  /* 0x000000294aa57c23 */ /* 0x100fe20008010802 */
[----:B------:R-:W-:Y:S01]  /*3270*/  FMNMX.FTZ R12, R36, R11, !PT ;  /* 0x0000000b240c7209 */ /* 0x000fe20007810000 */
[--C-:B------:R-:W-:Y:S01]  /*3280*/  FFMA.FTZ R58, R79, UR41, -R2.reuse ;  /* 0x000000294f3a7c23 */ /* 0x100fe20008010802 */
[----:B------:R-:W-:Y:S01]  /*3290*/  ISETP.GT.AND P1, PT, R21, 0x21, PT ;  /* 0x000000211500780c */ /* 0x000fe20003f24270 */
[--C-:B------:R-:W-:Y:S01]  /*32a0*/  FFMA.FTZ R167, R82, UR41, -R2.reuse ;  /* 0x0000002952a77c23 */ /* 0x100fe20008010802 */
[----:B------:R-:W-:Y:S01]  /*32b0*/  FSEL R40, R40, -INF , P2 ;  /* 0xff80000028287808 */ /* 0x000fe20001000000 */
[----:B------:R-:W0:Y:S01]  /*32c0*/  MUFU.EX2 R155, R155 ;  /* 0x0000009b009b7308 */ /* 0x000e220000000800 */
[----:B------:R-:W-:Y:S01]  /*32d0*/  FMNMX.FTZ R11, R37, R12, !PT ;  /* 0x0000000c250b7209 */ /* 0x000fe20007810000 */
[----:B----4-:R-:W-:Y:S01]  /*32e0*/  FFMA.FTZ R31, R78, UR41, -R2 ;  /* 0x000000294e1f7c23 */ /* 0x010fe20008010802 */
[----:B------:R-:W-:-:S02]  /*32f0*/  ISETP.GT.AND P2, PT, R21, 0x28, PT ;  /* 0x000000281500780c */ /* 0x000fc40003f44270 */
[----:B------:R-:W-:Y:S02]  /*3300*/  FSEL R41, R41, -INF , P1 ;  /* 0xff80000029297808 */ /* 0x000fe40000800000 */
[----:B------:R-:W-:Y:S01]  /*3310*/  FMNMX.FTZ R12, R40, R11, !PT ;  /* 0x0000000b280c7209 */ /* 0x000fe20007810000 */
[----:B------:R-:W4:Y:S01]  /*3320*/  MUFU.EX2 R10, R10 ;  /* 0x0000000a000a7308 */ /* 0x000f220000000800 */
[----:B------:R-:W-:Y:S02]  /*3330*/  ISETP.GT.AND P1, PT, R21, 0x29, PT ;  /* 0x000000291500780c */ /* 0x000fe40003f24270 */
[----:B------:R-:W-:Y:S02]  /*3340*/  FSEL R44, R44, -INF , P2 ;  /* 0xff8000002c2c7808 */ /* 0x000fe40001000000 */
[----:B------:R-:W-:Y:S01]  /*3350*/  FMNMX.FTZ R15, R41, R12, !PT ;  /* 0x0000000c290f7209 */ /* 0x000fe20007810000 */
[----:B------:R-:W-:Y:S01]  /*3360*/  FFMA.FTZ R12, R39, UR41, -R2 ;  /* 0x00000029270c7c23 */ /* 0x000fe20008010802 */
[----:B------:R-:W-:Y:S01]  /*3370*/  ISETP.GT.AND P2, PT, R21, 0x30, PT ;  /* 0x000000301500780c */ /* 0x000fe20003f44270 */
[----:B------:R-:W1:Y:S01]  /*3380*/  MUFU.EX2 R11, R91 ;  /* 0x0000005b000b7308 */ /* 0x000e620000000800 */
[----:B------:R-:W-:-:S02]  /*3390*/  FSEL R45, R45, -INF , P1 ;  /* 0xff8000002d2d7808 */ /* 0x000fc40000800000 */
[----:B------:R-:W-:Y:S02]  /*33a0*/  FMNMX.FTZ R14, R44, R15, !PT ;  /* 0x0000000f2c0e7209 */ /* 0x000fe40007810000 */
[----:B------:R-:W-:Y:S02]  /*33b0*/  ISETP.GT.AND P1, PT, R21, 0x31, PT ;  /* 0x000000311500780c */ /* 0x000fe40003f24270 */
[----:B------:R-:W-:Y:S01]  /*33c0*/  FSEL R48, R48, -INF , P2 ;  /* 0xff80000030307808 */ /* 0x000fe20001000000 */
[----:B------:R-:W1:Y:S01]  /*33d0*/  MUFU.EX2 R12, R12 ;  /* 0x0000000c000c7308 */ /* 0x000e620000000800 */
[----:B------:R-:W-:Y:S02]  /*33e0*/  FMNMX.FTZ R15, R45, R14, !PT ;  /* 0x0000000e2d0f7209 */ /* 0x000fe40007810000 */
[----:B------:R-:W-:Y:S02]  /*33f0*/  ISETP.GT.AND P2, PT, R21, 0x38, PT ;  /* 0x000000381500780c */ /* 0x000fe40003f44270 */
[----:B------:R-:W-:-:S02]  /*3400*/  FSEL R49, R49, -INF , P1 ;  /* 0xff80000031317808 */ /* 0x000fc40000800000 */
[----:B------:R-:W-:Y:S01]  /*3410*/  FMNMX.FTZ R14, R48, R15, !PT ;  /* 0x0000000f300e7209 */ /* 0x000fe20007810000 */
[----:B------:R-:W-:-:S01]  /*3420*/  FFMA.FTZ R15, R5, UR41, -R2 ;  /* 0x00000029050f7c23 */ /* 0x000fc20008010802 */
[----:B------:R-:W-:Y:S01]  /*3430*/  ISETP.GT.AND P1, PT, R21, 0x39, PT ;  /* 0x000000391500780c */ /* 0x000fe20003f24270 */
[----:B------:R-:W1:Y:S01]  /*3440*/  MUFU.EX2 R157, R157 ;  /* 0x0000009d009d7308 */ /* 0x000e620000000800 */
[----:B------:R-:W-:Y:S02]  /*3450*/  FSEL R52, R52, -INF , P2 ;  /* 0xff80000034347808 */ /* 0x000fe40001000000 */
[----:B------:R-:W-:Y:S01]  /*3460*/  FMNMX.FTZ R13, R49, R14, !PT ;  /* 0x0000000e310d7209 */ /* 0x000fe20007810000 */
[----:B------:R-:W-:-:S01]  /*3470*/  FFMA.FTZ R14, R43, UR41, -R2 ;  /* 0x000000292b0e7c23 */ /* 0x000fc20008010802 */
[----:B------:R-:W-:Y:S02]  /*3480*/  ISETP.GT.AND P2, PT, R21, 0x40, PT ;  /* 0x000000401500780c */ /* 0x000fe40003f44270 */
[----:B------:R-:W-:Y:S01]  /*3490*/  FSEL R53, R53, -INF , P1 ;  /* 0xff80000035357808 */ /* 0x000fe20000800000 */
[----:B------:R-:W-:Y:S01]  /*34a0*/  MUFU.EX2 R159, R159 ;  /* 0x0000009f009f7308 */ /* 0x000fe20000000800 */
[----:B------:R-:W-:-:S02]  /*34b0*/  FMNMX.FTZ R20, R52, R13, !PT ;  /* 0x0000000d34147209 */ /* 0x000fc40007810000 */
[----:B------:R-:W-:Y:S02]  /*34c0*/  ISETP.GT.AND P1, PT, R21, 0x41, PT ;  /* 0x000000411500780c */ /* 0x000fe40003f24270 */
[----:B------:R-:W-:Y:S02]  /*34d0*/  FSEL R56, R56, -INF , P2 ;  /* 0xff80000038387808 */ /* 0x000fe40001000000 */
[----:B------:R-:W-:Y:S01]  /*34e0*/  FMNMX.FTZ R13, R53, R20, !PT ;  /* 0x00000014350d7209 */ /* 0x000fe20007810000 */
[----:B------:R-:W1:Y:S01]  /*34f0*/  MUFU.EX2 R14, R14 ;  /* 0x0000000e000e7308 */ /* 0x000e620000000800 */
[----:B------:R-:W-:Y:S02]  /*3500*/  ISETP.GT.AND P2, PT, R21, 0x48, PT ;  /* 0x000000481500780c */ /* 0x000fe40003f44270 */
[----:B------:R-:W-:Y:S02]  /*3510*/  FSEL R57, R57, -INF , P1 ;  /* 0xff80000039397808 */ /* 0x000fe40000800000 */
[----:B------:R-:W-:-:S02]  /*3520*/  FMNMX.FTZ R20, R56, R13, !PT ;  /* 0x0000000d38147209 */ /* 0x000fc40007810000 */
[----:B------:R-:W-:Y:S01]  /*3530*/  ISETP.GT.AND P1, PT, R21, 0x49, PT ;  /* 0x000000491500780c */ /* 0x000fe20003f24270 */
[----:B------:R2:W1:Y:S01]  /*3540*/  MUFU.EX2 R13, R15 ;  /* 0x0000000f000d7308 */ /* 0x0004620000000800 */
[----:B------:R-:W-:Y:S02]  /*3550*/  FSEL R60, R60, -INF , P2 ;  /* 0xff8000003c3c7808 */ /* 0x000fe40001000000 */
[----:B------:R-:W-:Y:S01]  /*3560*/  FMNMX.FTZ R5, R57, R20, !PT ;  /* 0x0000001439057209 */ /* 0x000fe20007810000 */
[----:B------:R-:W-:-:S01]  /*3570*/  FFMA.FTZ R20, R47, UR41, -R2 ;  /* 0x000000292f147c23 */ /* 0x000fc20008010802 */
[----:B------:R-:W-:Y:S02]  /*3580*/  ISETP.GT.AND P2, PT, R21, 0x50, PT ;  /* 0x000000501500780c */ /* 0x000fe40003f44270 */
[----:B------:R-:W-:Y:S01]  /*3590*/  FSEL R61, R61, -INF , P1 ;  /* 0xff8000003d3d7808 */ /* 0x000fe20000800000 */
[----:B------:R-:W-:Y:S01]  /*35a0*/  MUFU.EX2 R34, R34 ;  /* 0x0000002200227308 */ /* 0x000fe20000000800 */
[----:B------:R-:W-:Y:S01]  /*35b0*/  FMNMX.FTZ R26, R60, R5, !PT ;  /* 0x000000053c1a7209 */ /* 0x000fe20007810000 */
[--C-:B--2---:R-:W-:Y:S01]  /*35c0*/  FFMA.FTZ R15, R54, UR41, -R2.reuse ;  /* 0x00000029360f7c23 */ /* 0x104fe20008010802 */
[----:B------:R-:W-:Y:S01]  /*35d0*/  ISETP.GT.AND P1, PT, R21, 0x51, PT ;  /* 0x000000511500780c */ /* 0x000fe20003f24270 */
[----:B------:R-:W-:Y:S01]  /*35e0*/  FFMA.FTZ R54, R71, UR41, -R2 ;  /* 0x0000002947367c23 */ /* 0x000fe20008010802 */
[----:B------:R-:W-:-:S02]  /*35f0*/  FSEL R64, R64, -INF , P2 ;  /* 0xff80000040407808 */ /* 0x000fc40001000000 */
[----:B------:R-:W-:Y:S01]  /*3600*/  FMNMX.FTZ R5, R61, R26, !PT ;  /* 0x0000001a3d057209 */ /* 0x000fe20007810000 */
[----:B------:R-:W2:Y:S01]  /*3610*/  MUFU.EX2 R20, R20 ;  /* 0x0000001400147308 */ /* 0x000ea20000000800 */
[----:B------:R-:W-:Y:S02]  /*3620*/  ISETP.GT.AND P2, PT, R21, 0x58, PT ;  /* 0x000000581500780c */ /* 0x000fe40003f44270 */
[----:B------:R-:W-:Y:S02]  /*3630*/  FSEL R65, R65, -INF , P1 ;  /* 0xff80000041417808 */ /* 0x000fe40000800000 */
[----:B------:R-:W-:Y:S02]  /*3640*/  FMNMX.FTZ R26, R64, R5, !PT ;  /* 0x00000005401a7209 */ /* 0x000fe40007810000 */
[----:B------:R-:W-:Y:S01]  /*3650*/  ISETP.GT.AND P1, PT, R21, 0x59, PT ;  /* 0x000000591500780c */ /* 0x000fe20003f24270 */
[----:B------:R-:W-:Y:S01]  /*3660*/  MUFU.EX2 R15, R15 ;  /* 0x0000000f000f7308 */ /* 0x000fe20000000800 */
[----:B------:R-:W-:-:S02]  /*3670*/  FSEL R68, R68, -INF , P2 ;  /* 0xff80000044447808 */ /* 0x000fc40001000000 */
[----:B------:R-:W-:Y:S01]  /*3680*/  FMNMX.FTZ R5, R65, R26, !PT ;  /* 0x0000001a41057209 */ /* 0x000fe20007810000 */
[----:B------:R-:W-:-:S01]  /*3690*/  FFMA.FTZ R26, R51, UR41, -R2 ;  /* 0x00000029331a7c23 */ /* 0x000fc20008010802 */
[----:B------:R-:W-:Y:S01]  /*36a0*/  ISETP.GT.AND P2, PT, R21, 0x60, PT ;  /* 0x000000601500780c */ /* 0x000fe20003f44270 */
[----:B------:R-:W-:-:S01]  /*36b0*/  FADD.FTZ R51, R153, R8 ;  /* 0x0000000899337221 */ /* 0x000fc20000010000 */
[----:B------:R-:W-:Y:S01]  /*36c0*/  FSEL R69, R69, -INF , P1 ;  /* 0xff80000045457808 */ /* 0x000fe20000800000 */
[----:B------:R-:W-:Y:S01]  /*36d0*/  MUFU.EX2 R161, R161 ;  /* 0x000000a100a17308 */ /* 0x000fe20000000800 */
[----:B------:R-:W-:Y:S02]  /*36e0*/  FMNMX.FTZ R30, R68, R5, !PT ;  /* 0x00000005441e7209 */ /* 0x000fe40007810000 */
[----:B------:R-:W-:Y:S02]  /*36f0*/  ISETP.GT.AND P1, PT, R21, 0x61, PT ;  /* 0x000000611500780c */ /* 0x000fe40003f24270 */
        /* <DEDUP_REMOVED lines=22> */
[----:B------:R-:W-:-:S01]  /*3860*/  FFMA.FTZ R21, R62, UR41, -R2 ;  /* 0x000000293e157c23 */ /* 0x000fc20008010802 */
[----:B------:R-:W-:Y:S01]  /*3870*/  FSEL R84, R84, -INF , P2 ;  /* 0xff80000054547808 */ /* 0x000fe20001000000 */
[----:B------:R-:W-:Y:S01]  /*3880*/  IMAD.U32 R62, RZ, RZ, UR41 ;  /* 0x00000029ff3e7e24 */ /* 0x000fe2000f8e00ff */
[----:B------:R-:W-:Y:S01]  /*3890*/  FMNMX.FTZ R5, R81, R30, !PT ;  /* 0x0000001e51057209 */ /* 0x000fe20007810000 */
[----:B------:R-:W-:-:S01]  /*38a0*/  FFMA.FTZ R30, R59, UR41, -R2 ;  /* 0x000000293b1e7c23 */ /* 0x000fc20008010802 */
[----:B------:R-:W-:Y:S01]  /*38b0*/  FSEL R85, R85, -INF , P1 ;  /* 0xff80000055557808 */ /* 0x000fe20000800000 */
[----:B------:R-:W-:Y:S01]  /*38c0*/  MUFU.EX2 R21, R21 ;  /* 0x0000001500157308 */ /* 0x000fe20000000800 */
[----:B------:R-:W-:-:S04]  /*38d0*/  FMNMX.FTZ R38, R84, R5, !PT ;  /* 0x0000000554267209 */ /* 0x000fc80007810000 */
[----:B------:R-:W-:Y:S01]  /*38e0*/  FMNMX.FTZ R5, R85, R38, !PT ;  /* 0x0000002655057209 */ /* 0x000fe20007810000 */
[----:B------:R-:W-:-:S02]  /*38f0*/  FFMA.FTZ R38, R67, UR41, -R2 ;  /* 0x0000002943267c23 */ /* 0x000fc40008010802 */
[----:B------:R-:W-:Y:S02]  /*3900*/  MUFU.EX2 R30, R30 ;  /* 0x0000001e001e7308 */ /* 0x000fe40000000800 */
[----:B------:R-:W3:Y:S06]  /*3910*/  SHFL.BFLY PT, R42, R5, 0x2, 0x1f ;  /* 0x0c401f00052a7f89 */ /* 0x000eec00000e0000 */
[----:B------:R-:W-:Y:S08]  /*3920*/  MUFU.EX2 R38, R38 ;  /* 0x0000002600267308 */ /* 0x000ff00000000800 */
[----:B------:R-:W-:Y:S08]  /*3930*/  MUFU.EX2 R54, R54 ;  /* 0x0000003600367308 */ /* 0x000ff00000000800 */
[----:B------:R-:W-:Y:S01]  /*3940*/  MUFU.EX2 R165, R165 ;  /* 0x000000a500a57308 */ /* 0x000fe20000000800 */
[----:B---3--:R-:W-:Y:S01]  /*3950*/  FMNMX.FTZ R35, R5, R42, !PT ;  /* 0x0000002a05237209 */ /* 0x008fe20007810000 */
[----:B------:R-:W-:-:S04]  /*3960*/  FFMA.FTZ R42, R75, UR41, -R2 ;  /* 0x000000294b2a7c23 */ /* 0x000fc80008010802 */
[----:B------:R-:W3:Y:S02]  /*3970*/  SHFL.BFLY PT, R50, R35, 0x1, 0x1f ;  /* 0x0c201f0023327f89 */ /* 0x000ee400000e0000 */
[----:B------:R-:W-:Y:S08]  /*3980*/  MUFU.EX2 R31, R31 ;  /* 0x0000001f001f7308 */ /* 0x000ff00000000800 */
[----:B------:R-:W-:Y:S08]  /*3990*/  MUFU.EX2 R42, R42 ;  /* 0x0000002a002a7308 */ /* 0x000ff00000000800 */
[----:B------:R-:W-:Y:S01]  /*39a0*/  MUFU.EX2 R58, R58 ;  /* 0x0000003a003a7308 */ /* 0x000fe20000000800 */
[----:B---3--:R-:W-:Y:S01]  /*39b0*/  FMNMX.FTZ R5, R35, R50, !PT ;  /* 0x0000003223057209 */ /* 0x008fe20007810000 */
[----:B------:R-:W-:-:S06]  /*39c0*/  FFMA.FTZ R50, R83, UR41, -R2 ;  /* 0x0000002953327c23 */ /* 0x000fcc0008010802 */
[----:B------:R-:W-:Y:S01]  /*39d0*/  MUFU.EX2 R167, R167 ;  /* 0x000000a700a77308 */ /* 0x000fe20000000800 */
[----:B------:R-:W-:-:S01]  /*39e0*/  FFMA.FTZ R35, R86, UR41, -R2 ;  /* 0x0000002956237c23 */ /* 0x000fc20008010802 */
[C---:B------:R-:W-:Y:S01]  /*39f0*/  FSETP.NEU.FTZ.AND P1, PT, R5.reuse, -INF , PT ;  /* 0xff8000000500780b */ /* 0x040fe20003f3d000 */
[----:B------:R-:W-:-:S01]  /*3a00*/  FFMA.FTZ R39, R5, R62, -8 ;  /* 0xc100000005277423 */ /* 0x000fc2000001003e */
[----:B------:R-:W-:-:S04]  /*3a10*/  FFMA.FTZ R2, R87, UR41, -R2 ;  /* 0x0000002957027c23 */ /* 0x000fc80008010802 */
[----:B------:R-:W-:Y:S01]  /*3a20*/  FSEL R39, R39, RZ, P1 ;  /* 0x000000ff27277208 */ /* 0x000fe20000800000 */
[----:B------:R-:W-:Y:S04]  /*3a30*/  MUFU.EX2 R50, R50 ;  /* 0x0000003200327308 */ /* 0x000fe80000000800 */
[----:B------:R-:W-:-:S01]  /*3a40*/  FFMA.FTZ R152, R24, UR41, -R39 ;  /* 0x0000002918987c23 */ /* 0x000fc20008010827 */
[--C-:B------:R-:W-:Y:S01]  /*3a50*/  FFMA.FTZ R25, R25, UR41, -R39.reuse ;  /* 0x0000002919197c23 */ /* 0x100fe20008010827 */
[----:B------:R-:W-:-:S01]  /*3a60*/  FFMA.FTZ R24, R28, UR41, -R39 ;  /* 0x000000291c187c23 */ /* 0x000fc20008010827 */
[--C-:B------:R-:W-:Y:S01]  /*3a70*/  FFMA.FTZ R43, R29, UR41, -R39.reuse ;  /* 0x000000291d2b7c23 */ /* 0x100fe20008010827 */
[----:B------:R-:W-:-:S01]  /*3a80*/  FFMA.FTZ R154, R32, UR41, -R39 ;  /* 0x00000029209a7c23 */ /* 0x000fc20008010827 */
[--C-:B------:R-:W-:Y:S01]  /*3a90*/  FFMA.FTZ R29, R33, UR41, -R39.reuse ;  /* 0x00000029211d7c23 */ /* 0x100fe20008010827 */
[----:B------:R-:W-:Y:S01]  /*3aa0*/  MUFU.EX2 R152, R152 ;  /* 0x0000009800987308 */ /* 0x000fe20000000800 */
[----:B------:R-:W-:-:S01]  /*3ab0*/  FFMA.FTZ R37, R37, UR41, -R39 ;  /* 0x0000002925257c23 */ /* 0x000fc20008010827 */
[----:B------:R-:W-:Y:S01]  /*3ac0*/  FFMA.FTZ R36, R36, UR41, -R39 ;  /* 0x0000002924247c23 */ /* 0x000fe20008010827 */
[----:B------:R-:W-:-:S01]  /*3ad0*/  FADD.FTZ R32, R0, R51 ;  /* 0x0000003300207221 */ /* 0x000fc20000010000 */
[--C-:B------:R-:W-:Y:S01]  /*3ae0*/  FFMA.FTZ R156, R40, UR41, -R39.reuse ;  /* 0x00000029289c7c23 */ /* 0x100fe20008010827 */
[----:B------:R-:W-:-:S01]  /*3af0*/  FFMA.FTZ R33, R41, UR41, -R39 ;  /* 0x0000002929217c23 */ /* 0x000fc20008010827 */
[----:B------:R-:W-:Y:S01]  /*3b00*/  FFMA.FTZ R44, R44, UR41, -R39 ;  /* 0x000000292c2c7c23 */ /* 0x000fe20008010827 */
[----:B-----5:R-:W-:-:S01]  /*3b10*/  FADD.FTZ R32, R9, R32 ;  /* 0x0000002009207221 */ /* 0x020fc20000010000 */
[----:B------:R-:W3:Y:S01]  /*3b20*/  MUFU.EX2 R25, R25 ;  /* 0x0000001900197308 */ /* 0x000ee20000000800 */
[----:B------:R-:W-:-:S01]  /*3b30*/  FFMA.FTZ R45, R45, UR41, -R39 ;  /* 0x000000292d2d7c23 */ /* 0x000fc20008010827 */
[----:B------:R-:W-:Y:S01]  /*3b40*/  FFMA.FTZ R158, R48, UR41, -R39 ;  /* 0x00000029309e7c23 */ /* 0x000fe20008010827 */
[----:B0-----:R-:W-:-:S01]  /*3b50*/  FADD.FTZ R51, R155, R32 ;  /* 0x000000209b337221 */ /* 0x001fc20000010000 */
[--C-:B------:R-:W-:Y:S01]  /*3b60*/  FFMA.FTZ R52, R52, UR41, -R39.reuse ;  /* 0x0000002934347c23 */ /* 0x100fe20008010827 */
[----:B------:R-:W-:-:S01]  /*3b70*/  FFMA.FTZ R53, R53, UR41, -R39 ;  /* 0x0000002935357c23 */ /* 0x000fc20008010827 */
[----:B------:R-:W-:Y:S01]  /*3b80*/  FFMA.FTZ R160, R56, UR41, -R39 ;  /* 0x0000002938a07c23 */ /* 0x000fe20008010827 */
[----:B----4-:R-:W-:-:S01]  /*3b90*/  FADD.FTZ R32, R10, R51 ;  /* 0x000000330a207221 */ /* 0x010fc20000010000 */
[----:B------:R-:W0:Y:S01]  /*3ba0*/  MUFU.EX2 R24, R24 ;  /* 0x0000001800187308 */ /* 0x000e220000000800 */
[----:B------:R-:W-:-:S01]  /*3bb0*/  FFMA.FTZ R41, R57, UR41, -R39 ;  /* 0x0000002939297c23 */ /* 0x000fc20008010827 */
[----:B------:R-:W-:Y:S01]  /*3bc0*/  FFMA.FTZ R60, R60, UR41, -R39 ;  /* 0x000000293c3c7c23 */ /* 0x000fe20008010827 */
[----:B-1----:R-:W-:-:S01]  /*3bd0*/  FADD.FTZ R51, R11, R32 ;  /* 0x000000200b337221 */ /* 0x002fc20000010000 */
[--C-:B------:R-:W-:Y:S01]  /*3be0*/  FFMA.FTZ R61, R61, UR41, -R39.reuse ;  /* 0x000000293d3d7c23 */ /* 0x100fe20008010827 */
[----:B------:R-:W-:-:S01]  /*3bf0*/  FFMA.FTZ R162, R64, UR41, -R39 ;  /* 0x0000002940a27c23 */ /* 0x000fc20008010827 */
[----:B------:R-:W-:Y:S01]  /*3c00*/  FFMA.FTZ R65, R65, UR41, -R39 ;  /* 0x0000002941417c23 */ /* 0x000fe20008010827 */
[----:B------:R-:W-:-:S01]  /*3c10*/  FADD.FTZ R32, R12, R51 ;  /* 0x000000330c207221 */ /* 0x000fc20000010000 */
[----:B------:R-:W1:Y:S01]  /*3c20*/  MUFU.EX2 R43, R43 ;  /* 0x0000002b002b7308 */ /* 0x000e620000000800 */
[----:B------:R-:W-:-:S01]  /*3c30*/  FFMA.FTZ R68, R68, UR41, -R39 ;  /* 0x0000002944447c23 */ /* 0x000fc20008010827 */
[----:B------:R-:W-:Y:S01]  /*3c40*/  FFMA.FTZ R69, R69, UR41, -R39 ;  /* 0x0000002945457c23 */ /* 0x000fe20008010827 */
[----:B------:R-:W-:-:S01]  /*3c50*/  FADD.FTZ R51, R157, R32 ;  /* 0x000000209d337221 */ /* 0x000fc20000010000 */
[--C-:B------:R-:W-:Y:S01]  /*3c60*/  FFMA.FTZ R72, R72, UR41, -R39.reuse ;  /* 0x0000002948487c23 */ /* 0x100fe20008010827 */
[----:B------:R-:W-:-:S01]  /*3c70*/  FFMA.FTZ R73, R73, UR41, -R39 ;  /* 0x0000002949497c23 */ /* 0x000fc20008010827 */
[----:B------:R-:W-:Y:S01]  /*3c80*/  FFMA.FTZ R76, R76, UR41, -R39 ;  /* 0x000000294c4c7c23 */ /* 0x000fe20008010827 */
[----:B------:R-:W-:-:S01]  /*3c90*/  FADD.FTZ R32, R14, R51 ;  /* 0x000000330e207221 */ /* 0x000fc20000010000 */
[----:B------:R-:W4:Y:S01]  /*3ca0*/  MUFU.EX2 R154, R154 ;  /* 0x0000009a009a7308 */ /* 0x000f220000000800 */
[----:B------:R-:W-:-:S01]  /*3cb0*/  FFMA.FTZ R77, R77, UR41, -R39 ;  /* 0x000000294d4d7c23 */ /* 0x000fc20008010827 */
[----:B------:R-:W-:Y:S01]  /*3cc0*/  F2FP.SATFINITE.E4M3.F32.PACK_AB_MERGE_C R40, R12, R11, RZ ;  /* 0x0000000b0c28723e */ /* 0x000fe200048070ff */
[----:B------:R-:W-:-:S01]  /*3cd0*/  FADD.FTZ R51, R13, R32 ;  /* 0x000000200d337221 */ /* 0x000fc20000010000 */
[--C-:B------:R-:W-:Y:S01]  /*3ce0*/  FFMA.FTZ R80, R80, UR41, -R39.reuse ;  /* 0x0000002950507c23 */ /* 0x100fe20008010827 */
[----:B------:R-:W-:-:S01]  /*3cf0*/  FFMA.FTZ R81, R81, UR41, -R39 ;  /* 0x0000002951517c23 */ /* 0x000fc20008010827 */
[----:B------:R-:W-:Y:S01]  /*3d00*/  FFMA.FTZ R84, R84, UR41, -R39 ;  /* 0x0000002954547c23 */ /* 0x000fe20008010827 */
[----:B--2---:R-:W-:-:S01]  /*3d10*/  FADD.FTZ R32, R20, R51 ;  /* 0x0000003314207221 */ /* 0x004fc20000010000 */
[----:B------:R2:W-:Y:S01]  /*3d20*/  MUFU.EX2 R47, R37 ;  /* 0x00000025002f7308 */ /* 0x0005e20000000800 */
[----:B------:R-:W-:-:S02]  /*3d30*/  F2FP.SATFINITE.E4M3.F32.PACK_AB_MERGE_C R13, R20, R13, RZ ;  /* 0x0000000d140d723e */ /* 0x000fc400048070ff */
[----:B------:R-:W-:Y:S01]  /*3d40*/  FADD.FTZ R51, R159, R32 ;  /* 0x000000209f337221 */ /* 0x000fe20000010000 */
[----:B------:R-:W-:Y:S02]  /*3d50*/  F2FP.SATFINITE.E4M3.F32.PACK_AB_MERGE_C R155, R10, R155, R40 ;  /* 0x0000009b0a9b723e */ /* 0x000fe40004807028 */
[----:B------:R-:W-:Y:S01]  /*3d60*/  F2FP.SATFINITE.E4M3.F32.PACK_AB_MERGE_C R157, R14, R157, R13 ;  /* 0x0000009d0e9d723e */ /* 0x000fe2000480700d */
[----:B------:R-:W-:-:S01]  /*3d70*/  FADD.FTZ R32, R26, R51 ;  /* 0x000000331a207221 */ /* 0x000fc20000010000 */
[----:B------:R-:W5:Y:S01]  /*3d80*/  MUFU.EX2 R29, R29 ;  /* 0x0000001d001d7308 */ /* 0x000f620000000800 */
[----:B--2---:R-:W-:-:S01]  /*3d90*/  FFMA.FTZ R37, R49, UR41, -R39 ;  /* 0x0000002931257c23 */ /* 0x004fc20008010827 */
[----:B---3--:R-:W-:Y:S01]  /*3da0*/  FADD.FTZ R49, R152, R25 ;  /* 0x0000001998317221 */ /* 0x008fe20000010000 */
[----:B------:R-:W-:-:S01]  /*3db0*/  FADD.FTZ R51, R15, R32 ;  /* 0x000000200f337221 */ /* 0x000fc20000010000 */
[----:B------:R-:W-:Y:S01]  /*3dc0*/  FFMA.FTZ R39, R85, UR41, -R39 ;  /* 0x0000002955277c23 */ /* 0x000fe20008010827 */
[----:B------:R-:W-:Y:S01]  /*3dd0*/  F2FP.SATFINITE.E4M3.F32.PACK_AB_MERGE_C R15, R34, R15, RZ ;  /* 0x0000000f220f723e */ /* 0x000fe200048070ff */
[----:B0-----:R-:W-:Y:S01]  /*3de0*/  FADD.FTZ R28, R24, R49 ;  /* 0x00000031181c7221 */ /* 0x001fe20000010000 */
[----:B------:R-:W-:-:S01]  /*3df0*/  FADD.FTZ R32, R34, R51 ;  /* 0x0000003322207221 */ /* 0x000fc20000010000 */
[----:B------:R-:W0:Y:S01]  /*3e00*/  MUFU.EX2 R36, R36 ;  /* 0x0000002400247308 */ /* 0x000e220000000800 */
[C---:B-1----:R-:W-:Y:S01]  /*3e10*/  F2FP.SATFINITE.E4M3.F32.PACK_AB_MERGE_C R24, R43.reuse, R24, RZ ;  /* 0x000000182b18723e */ /* 0x042fe200048070ff */
[----:B------:R-:W-:Y:S01]  /*3e20*/  FADD.FTZ R49, R43, R28 ;  /* 0x0000001c2b317221 */ /* 0x000fe20000010000 */
[----:B------:R-:W-:-:S01]  /*3e30*/  FADD.FTZ R51, R161, R32 ;  /* 0x00000020a1337221 */ /* 0x000fc20000010000 */
[----:B------:R-:W-:-:S02]  /*3e40*/  F2FP.SATFINITE.E4M3.F32.PACK_AB_MERGE_C R159, R26, R159, R15 ;  /* 0x0000009f1a9f723e */ /* 0x000fc4000480700f */
[----:B----4-:R-:W-:-:S01]  /*3e50*/  FADD.FTZ R28, R154, R49 ;  /* 0x000000319a1c7221 */ /* 0x010fc20000010000 */
[----:B------:R-:W-:Y:S01]  /*3e60*/  FADD.FTZ R32, R30, R51 ;  /* 0x000000331e207221 */ /* 0x000fe20000010000 */
[----:B------:R-:W1:Y:S01]  /*3e70*/  MUFU.EX2 R156, R156 ;  /* 0x0000009c009c7308 */ /* 0x000e620000000800 */
[----:B------:R-:W-:Y:S01]  /*3e80*/  F2FP.SATFINITE.E4M3.F32.PACK_AB_MERGE_C R152, R25, R152, R24 ;  /* 0x000000981998723e */ /* 0x000fe20004807018 */
[----:B-----5:R-:W-:Y:S01]  /*3e90*/  FADD.FTZ R49, R29, R28 ;  /* 0x0000001c1d317221 */ /* 0x020fe20000010000 */
[----:B------:R-:W-:-:S01]  /*3ea0*/  FADD.FTZ R51, R21, R32 ;  /* 0x0000002015337221 */ /* 0x000fc20000010000 */
[----:B------:R-:W-:-:S03]  /*3eb0*/  F2FP.SATFINITE.E4M3.F32.PACK_AB_MERGE_C R21, R46, R21, RZ ;  /* 0x000000152e15723e */ /* 0x000fc600048070ff */
[----:B------:R-:W-:Y:S01]  /*3ec0*/  FADD.FTZ R32, R46, R51 ;  /* 0x000000332e207221 */ /* 0x000fe20000010000 */
[----:B------:R-:W2:Y:S01]  /*3ed0*/  MUFU.EX2 R33, R33 ;  /* 0x0000002100217308 */ /* 0x000ea20000000800 */
[----:B0-----:R-:W-:-:S01]  /*3ee0*/  FADD.FTZ R28, R36, R49 ;  /* 0x00000031241c7221 */ /* 0x001fc20000010000 */
[----:B------:R-:W-:Y:S01]  /*3ef0*/  F2FP.SATFINITE.E4M3.F32.PACK_AB_MERGE_C R36, R47, R36, RZ ;  /* 0x000000242f24723e */ /* 0x000fe200048070ff */
[----:B------:R-:W-:-:S01]  /*3f00*/  FADD.FTZ R51, R163, R32 ;  /* 0x00000020a3337221 */ /* 0x000fc20000010000 */
[----:B------:R-:W-:Y:S01]  /*3f10*/  F2FP.SATFINITE.E4M3.F32.PACK_AB_MERGE_C R32, R9, R0, RZ ;  /* 0x000000000920723e */ /* 0x000fe200048070ff */
[----:B------:R-:W-:-:S01]  /*3f20*/  FADD.FTZ R49, R47, R28 ;  /* 0x0000001c2f317221 */ /* 0x000fc20000010000 */
[----:B------:R-:W-:Y:S02]  /*3f30*/  F2FP.SATFINITE.E4M3.F32.PACK_AB_MERGE_C R154, R29, R154, R36 ;  /* 0x0000009a1d9a723e */ /* 0x000fe40004807024 */
[----:B------:R-:W0:Y:S01]  /*3f40*/  MUFU.EX2 R44, R44 ;  /* 0x0000002c002c7308 */ /* 0x000e220000000800 */
[----:B-1----:R-:W-:-:S01]  /*3f50*/  FADD.FTZ R28, R156, R49 ;  /* 0x000000319c1c7221 */ /* 0x002fc20000010000 */
[----:B------:R-:W-:-:S02]  /*3f60*/  F2FP.SATFINITE.E4M3.F32.PACK_AB_MERGE_C R153, R8, R153, R32 ;  /* 0x000000990899723e */ /* 0x000fc40004807020 */
[----:B------:R-:W-:-:S04]  /*3f70*/  F2FP.SATFINITE.E4M3.F32.PACK_AB_MERGE_C R161, R30, R161, R21 ;  /* 0x000000a11ea1723e */ /* 0x000fc80004807015 */
        /* <DEDUP_REMOVED lines=25> */
[----:B0-----:R-:W-:-:S01]  /*4110*/  FADD.FTZ R49, R61, R28 ;  /* 0x0000001c3d317221 */ /* 0x001fc20000010000 */
[----:B------:R-:W-:Y:S01]  /*4120*/  FADD.FTZ R28, R38, R51 ;  /* 0x00000033261c7221 */ /* 0x000fe20000010000 */
[----:B------:R-:W-:-:S03]  /*4130*/  F2FP.SATFINITE.E4M3.F32.PACK_AB_MERGE_C R60, R61, R60, RZ ;  /* 0x0000003c3d3c723e */ /* 0x000fc600048070ff */
[----:B------:R-:W-:Y:S01]  /*4140*/  FADD.FTZ R11, R27, R28 ;  /* 0x0000001c1b0b7221 */ /* 0x000fe20000010000 */
[----:B------:R-:W-:Y:S01]  /*4150*/  F2FP.SATFINITE.E4M3.F32.PACK_AB_MERGE_C R27, R54, R27, RZ ;  /* 0x0000001b361b723e */ /* 0x000fe200048070ff */
[----:B------:R-:W0:Y:S01]  /*4160*/  MUFU.EX2 R68, R68 ;  /* 0x0000004400447308 */ /* 0x000e220000000800 */
[----:B-1----:R-:W-:-:S01]  /*4170*/  FADD.FTZ R0, R162, R49 ;  /* 0x00000031a2007221 */ /* 0x002fc20000010000 */
[----:B------:R-:W-:Y:S01]  /*4180*/  FADD.FTZ R12, R54, R11 ;  /* 0x0000000b360c7221 */ /* 0x000fe20000010000 */
[----:B------:R-:W-:Y:S02]  /*4190*/  F2FP.SATFINITE.E4M3.F32.PACK_AB_MERGE_C R160, R41, R160, R60 ;  /* 0x000000a029a0723e */ /* 0x000fe4000480703c */
[----:B------:R-:W-:Y:S01]  /*41a0*/  F2FP.SATFINITE.E4M3.F32.PACK_AB_MERGE_C R163, R38, R163, R27 ;  /* 0x000000a326a3723e */ /* 0x000fe2000480701b */
[----:B------:R-:W-:-:S02]  /*41b0*/  FADD.FTZ R11, R165, R12 ;  /* 0x0000000ca50b7221 */ /* 0x000fc40000010000 */
[----:B------:R-:W1:Y:S01]  /*41c0*/  MUFU.EX2 R69, R69 ;  /* 0x0000004500457308 */ /* 0x000e620000000800 */
[----:B--2---:R-:W-:-:S01]  /*41d0*/  FADD.FTZ R9, R65, R0 ;  /* 0x0000000041097221 */ /* 0x004fc20000010000 */
[----:B------:R-:W-:-:S04]  /*41e0*/  FADD.FTZ R12, R42, R11 ;  /* 0x0000000b2a0c7221 */ /* 0x000fc80000010000 */
[----:B------:R-:W-:Y:S01]  /*41f0*/  FADD.FTZ R11, R31, R12 ;  /* 0x0000000c1f0b7221 */ /* 0x000fe20000010000 */
[----:B------:R-:W-:Y:S01]  /*4200*/  F2FP.SATFINITE.E4M3.F32.PACK_AB_MERGE_C R31, R58, R31, RZ ;  /* 0x0000001f3a1f723e */ /* 0x000fe200048070ff */
[----:B------:R-:W2:Y:S01]  /*4210*/  MUFU.EX2 R72, R72 ;  /* 0x0000004800487308 */ /* 0x000ea20000000800 */
[----:B0-----:R-:W-:-:S01]  /*4220*/  FADD.FTZ R0, R68, R9 ;  /* 0x0000000944007221 */ /* 0x001fc20000010000 */
[----:B------:R-:W-:Y:S01]  /*4230*/  FADD.FTZ R12, R58, R11 ;  /* 0x0000000b3a0c7221 */ /* 0x000fe20000010000 */
[----:B------:R-:W-:-:S03]  /*4240*/  F2FP.SATFINITE.E4M3.F32.PACK_AB_MERGE_C R165, R42, R165, R31 ;  /* 0x000000a52aa5723e */ /* 0x000fc6000480701f */
[----:B------:R-:W-:Y:S02]  /*4250*/  FADD.FTZ R11, R167, R12 ;  /* 0x0000000ca70b7221 */ /* 0x000fe40000010000 */
[----:B------:R-:W0:Y:S01]  /*4260*/  MUFU.EX2 R73, R73 ;  /* 0x0000004900497308 */ /* 0x000e220000000800 */
[----:B-1----:R-:W-:-:S01]  /*4270*/  FADD.FTZ R9, R69, R0 ;  /* 0x0000000045097221 */ /* 0x002fc20000010000 */
[----:B------:R-:W-:Y:S01]  /*4280*/  FADD.FTZ R12, R50, R11 ;  /* 0x0000000b320c7221 */ /* 0x000fe20000010000 */
[----:B------:R-:W-:-:S04]  /*4290*/  F2FP.SATFINITE.E4M3.F32.PACK_AB_MERGE_C R68, R69, R68, RZ ;  /* 0x000000444544723e */ /* 0x000fc800048070ff */
[----:B------:R-:W-:Y:S01]  /*42a0*/  F2FP.SATFINITE.E4M3.F32.PACK_AB_MERGE_C R162, R65, R162, R68 ;  /* 0x000000a241a2723e */ /* 0x000fe20004807044 */
        /* <DEDUP_REMOVED lines=18> */
[C---:B-1----:R-:W-:Y:S01]  /*43d0*/  F2FP.SATFINITE.E4M3.F32.PACK_AB_MERGE_C R35, R2.reuse, R35, RZ ;  /* 0x000000230223723e */ /* 0x042fe200048070ff */
[----:B------:R-:W-:-:S03]  /*43e0*/  FADD.FTZ R0, R2, R11 ;  /* 0x0000000b02007221 */ /* 0x000fc60000010000 */
[----:B------:R-:W-:Y:S02]  /*43f0*/  F2FP.SATFINITE.E4M3.F32.PACK_AB_MERGE_C R167, R50, R167, R35 ;  /* 0x000000a732a7723e */ /* 0x000fe40004807023 */
[C---:B--2---:R-:W-:Y:S01]  /*4400*/  F2FP.SATFINITE.E4M3.F32.PACK_AB_MERGE_C R84, R39.reuse, R84, RZ ;  /* 0x000000542754723e */ /* 0x044fe200048070ff */
[----:B------:R-:W-:-:S03]  /*4410*/  FADD.FTZ R2, R39, R12 ;  /* 0x0000000c27027221 */ /* 0x000fc60000010000 */
[----:B------:R-:W-:Y:S01]  /*4420*/  F2FP.SATFINITE.E4M3.F32.PACK_AB_MERGE_C R166, R81, R80, R84 ;  /* 0x0000005051a6723e */ /* 0x000fe20004807054 */
[----:B------:R-:W-:Y:S06]  /*4430*/  @!P0 BRA `(.L_x_2779) ;  /* 0x0000000000048947 */ /* 0x000fec0003800000 */
[----:B------:R-:W-:Y:S01]  /*4440*/  BPT.TRAP 0x1 ;  /* 0x000000040000795c */ /* 0x000fe20000300000 */
.L_x_2779:
[----:B------:R0:W1:Y:S01]  /*4450*/  SYNCS.PHASECHK.TRANS64.TRYWAIT P1, [UR58+0x38850], R7 ;  /* 0x03885007ff0075a7 */ /* 0x000062000802017a */
[----:B------:R-:W-:Y:S05]  /*4460*/  @!P0 BRA `(.L_x_2780) ;  /* 0x0000000000048947 */ /* 0x000fea0003800000 */
[----:B------:R-:W-:Y:S01]  /*4470*/  BPT.TRAP 0x1 ;  /* 0x000000040000795c */ /* 0x000fe20000300000 */
.L_x_2780:
[----:B-1----:R-:W-:Y:S05]  /*4480*/  @P1 BRA `(.L_x_2781) ;  /* 0x0000000000081947 */ /* 0x002fea0003800000 */
[----:B------:R-:W1:Y:S02]  /*4490*/  SYNCS.PHASECHK.TRANS64.TRYWAIT P1, [UR58+0x38850], R7 ;  /* 0x03885007ff0075a7 */ /* 0x000e64000802017a */
[----:B-1----:R-:W-:Y:S05]  /*44a0*/  @!P1 BRA `(.L_x_2782) ;  /* 0x0000013c00249947 */ /* 0x002fea0003800000 */
.L_x_2781:
        /* <DEDUP_REMOVED lines=31> */
.L_x_2783:
[----:B------:R-:W-:Y:S01]  /*46a0*/  UISETP.NE.AND UP0, UPT, UR52, URZ, UPT ;  /* 0x0000003f3400728c */ /* 0x000fe2000bf05270 */
[----:B------:R-:W-:Y:S01]  /*46b0*/  UMOV UR10, UR38 ;  /* 0x00000026000a7c82 */ /* 0x000fe20008000000 */
[----:B------:R-:W-:Y:S02]  /*46c0*/  UIADD3 UR58, UR58, 0x38860, URZ ;  /* 0x000388603a3a7890 */ /* 0x000fe4000fffe03f */
[----:B------:R-:W-:Y:S02]  /*46d0*/  UIADD3 UR59, UR57, -0x2, URZ ;  /* 0xfffffffe393b7890 */ /* 0x000fe4000fffe03f */
[----:B------:R-:W-:-:S05]  /*46e0*/  UPRMT UR58, UR56, 0x654, UR58 ;  /* 0x00000654383a7896 */ /* 0x000fca000800003a */
[----:B------:R-:W-:Y:S01]  /*46f0*/  @UP0 ULDC UR6, c[0x0][0x44c] ;  /* 0x0001130000060ab9 */ /* 0x000fe20000000800 */
[----:B------:R-:W-:Y:S01]  /*4700*/  @UP0 ULDC UR11, c[0x0][0x450] ;  /* 0x00011400000b0ab9 */ /* 0x000fe20000000800 */
[----:B------:R-:W-:Y:S02]  /*4710*/  UIMAD.WIDE.U32 UR6, UR38, UR6, URZ ;  /* 0x00000006260672a5 */ /* 0x000fe4000f8e003f */
[----:B------:R-:W-:Y:S02]  /*4720*/  SYNCS.ARRIVE.TRANS64.RED.A1T0 RZ, [UR58], RZ ;  /* 0x000000ffffff79a7 */ /* 0x000fe4000810043a */
[----:B------:R-:W-:-:S04]  /*4730*/  @UP0 USHF.R.U32.HI UR10, URZ, UR11, UR7 ;  /* 0x0000000b3f0a0299 */ /* 0x000fc80008011607 */
[----:B------:R-:W-:-:S04]  /*4740*/  UIADD3 UR6, UR10, UR50, -UR51 ;  /* 0x000000320a067290 */ /* 0x000fc8000fffe833 */
        /* <DEDUP_REMOVED lines=8> */
[----:B-1----:R-:W-:Y:S02]  /*47d0*/  IMAD.MOV.U32 R8, RZ, RZ, R4 ;  /* 0x000000ffff087224 */ /* 0x002fe400078e0004 */
[----:B0-----:R-:W-:-:S07]  /*47e0*/  IMAD.MOV.U32 R7, RZ, RZ, R5 ;  /* 0x000000ffff077224 */ /* 0x001fce00078e0005 */
.L_x_2795:
[----:B------:R-:W-:-:S04]  /*47f0*/  UIADD3 UR45, UR45, 0x1, URZ ;  /* 0x000000012d2d7890 */ /* 0x000fc8000fffe03f */
[----:B------:R-:W-:-:S04]  /*4800*/  UISETP.NE.AND UP0, UPT, UR45, 0x2, UPT ;  /* 0x000000022d00788c */ /* 0x000fc8000bf05270 */
[----:B------:R-:W-:Y:S02]  /*4810*/  USEL UR6, URZ, 0x1, UP0 ;  /* 0x000000013f067887 */ /* 0x000fe40008000000 */
[----:B------:R-:W-:Y:S02]  /*4820*/  USEL UR45, UR45, URZ, UP0 ;  /* 0x0000003f2d2d7287 */ /* 0x000fe40008000000 */
[----:B------:R-:W-:Y:S01]  /*4830*/  ULOP3.LUT UR46, UR46, UR6, URZ, 0x3c, !UPT ;  /* 0x000000062e2e7292 */ /* 0x000fe2000f8e3c3f */
[----:B-1----:R-:W-:Y:S11]  /*4840*/  @!P0 BRA `(.L_x_2785) ;  /* 0x0000000000048947 */ /* 0x002ff60003800000 */
[----:B------:R-:W-:Y:S01]  /*4850*/  BPT.TRAP 0x1 ;  /* 0x000000040000795c */ /* 0x000fe20000300000 */
.L_x_2785:
[----:B------:R-:W0:Y:S01]  /*4860*/  S2UR UR57, SR_CgaCtaId ;  /* 0x00000000003979c3 */ /* 0x000e220000008800 */
[----:B------:R-:W-:Y:S01]  /*4870*/  UMOV UR6, 0x400 ;  /* 0x0000040000067882 */ /* 0x000fe20000000000 */
[----:B------:R-:W-:-:S05]  /*4880*/  IMAD.U32 R6, RZ, RZ, UR46 ;  /* 0x0000002eff067e24 */ /* 0x000fca000f8e00ff */
[----:B------:R-:W-:Y:S01]  /*4890*/  SHF.L.U32 R6, R6, 0x1f, RZ ;  /* 0x0000001f06067819 */ /* 0x000fe200000006ff */
[----:B0-----:R-:W-:-:S04]  /*48a0*/  ULEA UR6, UR57, UR6, 0x18 ;  /* 0x0000000639067291 */ /* 0x001fc8000f8ec03f */
[----:B------:R-:W-:-:S09]  /*48b0*/  ULEA UR56, UR45, UR6, 0x3 ;  /* 0x000000062d387291 */ /* 0x000fd2000f8e183f */
[----:B------:R0:W1:Y:S01]  /*48c0*/  SYNCS.PHASECHK.TRANS64.TRYWAIT P1, [UR56+0x38830], R6 ;  /* 0x03883006ff0075a7 */ /* 0x0000620008020178 */
[----:B------:R-:W-:Y:S05]  /*48d0*/  @!P0 BRA `(.L_x_2786) ;  /* 0x0000000000048947 */ /* 0x000fea0003800000 */
[----:B------:R-:W-:Y:S01]  /*48e0*/  BPT.TRAP 0x1 ;  /* 0x000000040000795c */ /* 0x000fe20000300000 */
.L_x_2786:
[----:B-1----:R-:W-:Y:S05]  /*48f0*/  @P1 BRA `(.L_x_2787) ;  /* 0x0000000000081947 */ /* 0x002fea0003800000 */
[----:B------:R-:W1:Y:S02]  /*4900*/  SYNCS.PHASECHK.TRANS64.TRYWAIT P1, [UR56+0x38830], R6 ;  /* 0x03883006ff0075a7 */ /* 0x000e640008020178 */
[----:B-1----:R-:W-:Y:S05]  /*4910*/  @!P1 BRA `(.L_x_2788) ;  /* 0x0000013800209947 */ /* 0x002fea0003800000 */
.L_x_2787:
        /* <DEDUP_REMOVED lines=46> */
.L_x_2789:
[----:B------:R-:W-:Y:S01]  /*4c00*/  UISETP.NE.AND UP0, UPT, UR52, URZ, UPT ;  /* 0x0000003f3400728c */ /* 0x000fe2000bf05270 */
[----:B------:R-:W-:Y:S01]  /*4c10*/  VIADD R4, R18, UR38 ;  /* 0x0000002612047c36 */ /* 0x000fe20008000000 */
[----:B------:R-:W-:Y:S01]  /*4c20*/  LOP3.LUT R16, R16, 0xfffffbff, RZ, 0xc0, !PT ;  /* 0xfffffbff10107812 */ /* 0x000fe200078ec0ff */
[----:B------:R-:W-:-:S03]  /*4c30*/  IMAD.U32 R9, RZ, RZ, UR50 ;  /* 0x00000032ff097e24 */ /* 0x000fc6000f8e00ff */
[----:B------:R-:W-:Y:S02]  /*4c40*/  PLOP3.LUT P1, PT, PT, PT, UP0, 0x80, 0x0 ;  /* 0x000000000000781c */ /* 0x000fe40003f2f008 */
[----:B------:R-:W-:Y:S02]  /*4c50*/  PLOP3.LUT P2, PT, PT, PT, UP0, 0x80, 0x0 ;  /* 0x000000000000781c */ /* 0x000fe40003f4f008 */
[----:B------:R-:W-:Y:S01]  /*4c60*/  @P0 LOP3.LUT R16, R16, 0x400, RZ, 0xfc, !PT ;  /* 0x0000040010100812 */ /* 0x000fe200078efcff */
[----:B------:R-:W-:-:S03]  /*4c70*/  @UP0 ULDC UR6, c[0x0][0x44c] ;  /* 0x0001130000060ab9 */ /* 0x000fc60000000800 */
[----:B------:R-:W-:-:S05]  /*4c80*/  LOP3.LUT R16, R16, 0xfffff7ff, RZ, 0xc0, !PT ;  /* 0xfffff7ff10107812 */ /* 0x000fca00078ec0ff */
[----:B------:R-:W-:Y:S01]  /*4c90*/  @P1 IMAD.HI.U32 R5, R4, UR6, RZ ;  /* 0x0000000604051c27 */ /* 0x000fe2000f8e00ff */
[----:B------:R-:W-:-:S04]  /*4ca0*/  @UP0 ULDC UR6, c[0x0][0x450] ;  /* 0x0001140000060ab9 */ /* 0x000fc80000000800 */
[----:B------:R-:W-:Y:S01]  /*4cb0*/  @P2 SHF.R.U32.HI R4, RZ, UR6, R5 ;  /* 0x00000006ff042c19 */ /* 0x000fe20008011605 */
[----:B------:R-:W-:Y:S02]  /*4cc0*/  UMOV UR6, 0xffffff80 ;  /* 0xffffff8000067882 */ /* 0x000fe40000000000 */
[----:B------:R-:W-:Y:S02]  /*4cd0*/  UIMAD UR6, UR59, UR6, 0x1 ;  /* 0x000000013b0674a4 */ /* 0x000fe4000f8e0206 */
[----:B------:R-:W2:Y:S04]  /*4ce0*/  SHFL.IDX PT, R5, R4, RZ, 0x1c1f ;  /* 0x001c1fff04057589 */ /* 0x000ea800000e0000 */
[----:B------:R-:W-:Y:S01]  /*4cf0*/  IADD3 R9, R9, UR6, -R17 ;  /* 0x0000000609097c10 */ /* 0x000fe2000fffe811 */
[----:B------:R-:W3:Y:S01]  /*4d00*/  SHFL.IDX PT, R4, R4, 0x1, 0x1c1f ;  /* 0x003c1f0004047f89 */ /* 0x000ee200000e0000 */
[----:B------:R-:W-:-:S03]  /*4d10*/  UIADD3 UR6, UR56, 0x38840, URZ ;  /* 0x0003884038067890 */ /* 0x000fc6000fffe03f */
[----:B------:R-:W-:Y:S01]  /*4d20*/  VIADD R10, R9, -UR51 ;  /* 0x80000033090a7c36 */ /* 0x000fe20008000000 */
[----:B------:R-:W-:-:S09]  /*4d30*/  UPRMT UR6, UR57, 0x654, UR6 ;  /* 0x0000065439067896 */ /* 0x000fd20008000006 */
[----:B------:R-:W-:Y:S01]  /*4d40*/  SYNCS.ARRIVE.TRANS64.RED.A1T0 RZ, [UR6], RZ ;  /* 0x000000ffffff79a7 */ /* 0x000fe20008100406 */
[----:B--2---:R-:W-:-:S05]  /*4d50*/  IMAD.IADD R5, R10, 0x1, R5 ;  /* 0x000000010a057824 */ /* 0x004fca00078e0205 */
[C---:B------:R-:W-:Y:S01]  /*4d60*/  ISETP.GT.AND P6, PT, R5.reuse, 0x10, PT ;  /* 0x000000100500780c */ /* 0x040fe20003fc4270 */
[----:B---3--:R-:W-:Y:S01]  /*4d70*/  IMAD.IADD R4, R10, 0x1, R4 ;  /* 0x000000010a047824 */ /* 0x008fe200078e0204 */
[C---:B------:R-:W-:Y:S02]  /*4d80*/  ISETP.GT.AND P4, PT, R5.reuse, RZ, PT ;  /* 0x000000ff0500720c */ /* 0x040fe40003f84270 */
[----:B------:R-:W-:Y:S02]  /*4d90*/  FSEL R160, R160, -INF , P6 ;  /* 0xff800000a0a07808 */ /* 0x000fe40003000000 */
[C---:B------:R-:W-:Y:S02]  /*4da0*/  ISETP.GT.AND P6, PT, R5.reuse, 0x28, PT ;  /* 0x000000280500780c */ /* 0x040fe40003fc4270 */
[----:B------:R-:W-:Y:S02]  /*4db0*/  ISETP.GT.AND P3, PT, R5, 0x1, PT ;  /* 0x000000010500780c */ /* 0x000fe40003f64270 */
[----:B------:R-:W-:-:S02]  /*4dc0*/  FSEL R172, R172, -INF , P6 ;  /* 0xff800000acac7808 */ /* 0x000fc40003000000 */
[C---:B------:R-:W-:Y:S02]  /*4dd0*/  ISETP.GT.AND P6, PT, R5.reuse, 0x40, PT ;  /* 0x000000400500780c */ /* 0x040fe40003fc4270 */
[----:B------:R-:W-:Y:S02]  /*4de0*/  FSEL R152, R152, -INF , P4 ;  /* 0xff80000098987808 */ /* 0x000fe40002000000 */
[----:B------:R-:W-:Y:S02]  /*4df0*/  FSEL R184, R184, -INF , P6 ;  /* 0xff800000b8b87808 */ /* 0x000fe40003000000 */
[----:B------:R-:W-:Y:S02]  /*4e00*/  ISETP.GT.AND P6, PT, R4, RZ, PT ;  /* 0x000000ff0400720c */ /* 0x000fe40003fc4270 */
[----:B------:R-:W-:Y:S02]  /*4e10*/  ISETP.GT.AND P2, PT, R5, 0x8, PT ;  /* 0x000000080500780c */ /* 0x000fe40003f44270 */
[----:B------:R-:W-:-:S02]  /*4e20*/  FSEL R154, R154, -INF , P6 ;  /* 0xff8000009a9a7808 */ /* 0x000fc40003000000 */
[C---:B------:R-:W-:Y:S02]  /*4e30*/  ISETP.GT.AND P6, PT, R4.reuse, 0x1, PT ;  /* 0x000000010400780c */ /* 0x040fe40003fc4270 */
[----:B------:R-:W-:Y:S02]  /*4e40*/  FSEL R9, R153, -INF , P3 ;  /* 0xff80000099097808 */ /* 0x000fe40001800000 */
[----:B------:R-:W-:Y:S02]  /*4e50*/  FSEL R155, R155, -INF , P6 ;  /* 0xff8000009b9b7808 */ /* 0x000fe40003000000 */
[----:B------:R-:W-:Y:S02]  /*4e60*/  ISETP.GT.AND P6, PT, R4, 0x8, PT ;  /* 0x000000080400780c */ /* 0x000fe40003fc4270 */
[----:B------:R-:W-:Y:S02]  /*4e70*/  ISETP.GT.AND P1, PT, R5, 0x9, PT ;  /* 0x000000090500780c */ /* 0x000fe40003f24270 */
[----:B------:R-:W-:-:S02]  /*4e80*/  FSEL R158, R158, -INF , P6 ;  /* 0xff8000009e9e7808 */ /* 0x000fc40003000000 */
[----:B------:R-:W-:Y:S02]  /*4e90*/  ISETP.GT.AND P6, PT, R4, 0x9, PT ;  /* 0x000000090400780c */ /* 0x000fe40003fc4270 */
[----:B------:R-:W-:Y:S02]  /*4ea0*/  FSEL R156, R156, -INF , P2 ;  /* 0xff8000009c9c7808 */ /* 0x000fe40001000000 */
[----:B------:R-:W-:Y:S02]  /*4eb0*/  FSEL R159, R159, -INF , P6 ;  /* 0xff8000009f9f7808 */ /* 0x000fe40003000000 */
[----:B------:R-:W-:Y:S02]  /*4ec0*/  ISETP.GT.AND P6, PT, R4, 0x10, PT ;  /* 0x000000100400780c */ /* 0x000fe40003fc4270 */
[----:B------:R-:W-:Y:S02]  /*4ed0*/  FSEL R157, R157, -INF , P1 ;  /* 0xff8000009d9d7808 */ /* 0x000fe40000800000 */
[----:B------:R-:W-:-:S02]  /*4ee0*/  FSEL R162, R162, -INF , P6 ;  /* 0xff800000a2a27808 */ /* 0x000fc40003000000 */
[C---:B------:R-:W-:Y:S02]  /*4ef0*/  ISETP.GT.AND P6, PT, R4.reuse, 0x11, PT ;  /* 0x000000110400780c */ /* 0x040fe40003fc4270 */
[----:B------:R-:W-:Y:S02]  /*4f00*/  ISETP.GT.AND P5, PT, R5, 0x11, PT ;  /* 0x000000110500780c */ /* 0x000fe40003fa4270 */
[----:B------:R-:W-:Y:S02]  /*4f10*/  FSEL R163, R163, -INF , P6 ;  /* 0xff800000a3a37808 */ /* 0x000fe40003000000 */
[----:B------:R-:W-:Y:S02]  /*4f20*/  ISETP.GT.AND P6, PT, R4, 0x18, PT ;  /* 0x000000180400780c */ /* 0x000fe40003fc4270 */
        /* <DEDUP_REMOVED lines=63> */
[----:B------:R-:W-:Y:S02]  /*5320*/  ISETP.GT.AND P4, PT, R5, 0x48, PT ;  /* 0x000000480500780c */ /* 0x000fe40003f84270 */
        /* <DEDUP_REMOVED lines=10> */
[----:B------:R-:W-:Y:S02]  /*53d0*/  ISETP.GT.AND P6, PT, R4, 0x79, PT ;  /* 0x000000790400780c */ /* 0x000fe40003fc4270 */
[----:B------:R-:W-:Y:S02]  /*53e0*/  FMNMX.FTZ R4, R154, R8, !PT ;  /* 0x000000089a047209 */ /* 0x000fe40007810000 */
[----:B------:R-:W-:Y:S02]  /*53f0*/  FSEL R215, R215, -INF , P6 ;  /* 0xff800000d7d77808 */ /* 0x000fe40003000000 */
[----:B------:R-:W-:Y:S02]  /*5400*/  FMNMX.FTZ R4, R155, R4, !PT ;  /* 0x000000049b047209 */ /* 0x000fe40007810000 */
[----:B------:R-:W-:Y:S02]  /*5410*/  FSEL R188, R188, -INF , P4 ;  /* 0xff800000bcbc7808 */ /* 0x000fe40002000000 */
[----:B------:R-:W-:-:S02]  /*5420*/  FMNMX.FTZ R4, R158, R4, !PT ;  /* 0x000000049e047209 */ /* 0x000fc40007810000 */
[----:B------:R-:W-:Y:S02]  /*5430*/  @P0 LOP3.LUT R16, R16, 0x800, RZ, 0xfc, !PT ;  /* 0x0000080010100812 */ /* 0x000fe400078efcff */
[----:B------:R-:W-:Y:S02]  /*5440*/  FMNMX.FTZ R4, R159, R4, !PT ;  /* 0x000000049f047209 */ /* 0x000fe40007810000 */
[----:B------:R-:W-:Y:S02]  /*5450*/  ISETP.GT.AND P2, PT, R5, 0x50, PT ;  /* 0x000000500500780c */ /* 0x000fe40003f44270 */
[----:B------:R-:W-:Y:S02]  /*5460*/  FMNMX.FTZ R4, R162, R4, !PT ;  /* 0x00000004a2047209 */ /* 0x000fe40007810000 */
[----:B------:R-:W-:Y:S02]  /*5470*/  FSEL R189, R189, -INF , P3 ;  /* 0xff800000bdbd7808 */ /* 0x000fe40001800000 */
[----:B------:R-:W-:-:S02]  /*5480*/  FMNMX.FTZ R4, R163, R4, !PT ;  /* 0x00000004a3047209 */ /* 0x000fc40007810000 */
[----:B------:R-:W-:Y:S02]  /*5490*/  LOP3.LUT R16, R16, 0xffffefff, RZ, 0xc0, !PT ;  /* 0xffffefff10107812 */ /* 0x000fe400078ec0ff */
[----:B------:R-:W-:Y:S02]  /*54a0*/  FMNMX.FTZ R4, R166, R4, !PT ;  /* 0x00000004a6047209 */ /* 0x000fe40007810000 */
[----:B------:R-:W-:Y:S02]  /*54b0*/  ISETP.GT.AND P1, PT, R5, 0x51, PT ;  /* 0x000000510500780c */ /* 0x000fe40003f24270 */
[----:B------:R-:W-:Y:S02]  /*54c0*/  FMNMX.FTZ R4, R167, R4, !PT ;  /* 0x00000004a7047209 */ /* 0x000fe40007810000 */
[----:B------:R-:W-:Y:S02]  /*54d0*/  FSEL R192, R192, -INF , P2 ;  /* 0xff800000c0c07808 */ /* 0x000fe40001000000 */
[----:B------:R-:W-:-:S02]  /*54e0*/  FMNMX.FTZ R4, R170, R4, !PT ;  /* 0x00000004aa047209 */ /* 0x000fc40007810000 */
[----:B------:R-:W-:Y:S02]  /*54f0*/  @P5 LOP3.LUT R16, R16, 0x1000, RZ, 0xfc, !PT ;  /* 0x0000100010105812 */ /* 0x000fe400078efcff */
[----:B------:R-:W-:Y:S02]  /*5500*/  FMNMX.FTZ R4, R171, R4, !PT ;  /* 0x00000004ab047209 */ /* 0x000fe40007810000 */
[----:B------:R-:W-:Y:S02]  /*5510*/  FSEL R193, R193, -INF , P1 ;  /* 0xff800000c1c17808 */ /* 0x000fe40000800000 */
[----:B------:R-:W-:Y:S02]  /*5520*/  FMNMX.FTZ R4, R174, R4, !PT ;  /* 0x00000004ae047209 */ /* 0x000fe40007810000 */
[----:B------:R-:W-:Y:S02]  /*5530*/  ISETP.GT.AND P5, PT, R5, 0x58, PT ;  /* 0x000000580500780c */ /* 0x000fe40003fa4270 */
[----:B------:R-:W-:-:S02]  /*5540*/  FMNMX.FTZ R4, R175, R4, !PT ;  /* 0x00000004af047209 */ /* 0x000fc40007810000 */
[----:B------:R-:W-:Y:S02]  /*5550*/  ISETP.GT.AND P0, PT, R5, 0x59, PT ;  /* 0x000000590500780c */ /* 0x000fe40003f04270 */
[----:B------:R-:W-:Y:S02]  /*5560*/  FMNMX.FTZ R4, R178, R4, !PT ;  /* 0x00000004b2047209 */ /* 0x000fe40007810000 */
[----:B------:R-:W-:Y:S02]  /*5570*/  FSEL R196, R196, -INF , P5 ;  /* 0xff800000c4c47808 */ /* 0x000fe40002800000 */
[----:B------:R-:W-:Y:S02]  /*5580*/  FMNMX.FTZ R4, R179, R4, !PT ;  /* 0x00000004b3047209 */ /* 0x000fe40007810000 */
[----:B------:R-:W-:Y:S02]  /*5590*/  FSEL R197, R197, -INF , P0 ;  /* 0xff800000c5c57808 */ /* 0x000fe40000000000 */
[----:B------:R-:W-:-:S02]  /*55a0*/  FMNMX.FTZ R4, R182, R4, !PT ;  /* 0x00000004b6047209 */ /* 0x000fc40007810000 */
[----:B------:R-:W-:Y:S02]  /*55b0*/  LOP3.LUT P0, RZ, R16, 0x800, RZ, 0xc0, !PT ;  /* 0x0000080010ff7812 */ /* 0x000fe4000780c0ff */
[----:B------:R-:W-:Y:S02]  /*55c0*/  FMNMX.FTZ R4, R183, R4, !PT ;  /* 0x00000004b7047209 */ /* 0x000fe40007810000 */
[C---:B------:R-:W-:Y:S02]  /*55d0*/  ISETP.GT.AND P4, PT, R5.reuse, 0x70, PT ;  /* 0x000000700500780c */ /* 0x040fe40003f84270 */
[----:B------:R-:W-:Y:S02]  /*55e0*/  FMNMX.FTZ R4, R186, R4, !PT ;  /* 0x00000004ba047209 */ /* 0x000fe40007810000 */
[----:B------:R-:W-:Y:S02]  /*55f0*/  ISETP.GT.AND P3, PT, R5, 0x71, PT ;  /* 0x000000710500780c */ /* 0x000fe40003f64270 */
[----:B------:R-:W-:-:S02]  /*5600*/  FMNMX.FTZ R4, R187, R4, !PT ;  /* 0x00000004bb047209 */ /* 0x000fc40007810000 */
[C---:B------:R-:W-:Y:S02]  /*5610*/  ISETP.GT.AND P2, PT, R5.reuse, 0x78, PT ;  /* 0x000000780500780c */ /* 0x040fe40003f44270 */
[----:B------:R-:W-:Y:S02]  /*5620*/  FMNMX.FTZ R4, R190, R4, !PT ;  /* 0x00000004be047209 */ /* 0x000fe40007810000 */
[----:B------:R-:W-:Y:S02]  /*5630*/  ISETP.GT.AND P1, PT, R5, 0x79, PT ;  /* 0x000000790500780c */ /* 0x000fe40003f24270 */
[----:B------:R-:W-:Y:S02]  /*5640*/  FMNMX.FTZ R4, R191, R4, !PT ;  /* 0x00000004bf047209 */ /* 0x000fe40007810000 */
[----:B------:R-:W-:Y:S02]  /*5650*/  FSEL R200, R200, -INF , P0 ;  /* 0xff800000c8c87808 */ /* 0x000fe40000000000 */
[----:B------:R-:W-:-:S02]  /*5660*/  FMNMX.FTZ R4, R194, R4, !PT ;  /* 0x00000004c2047209 */ /* 0x000fc40007810000 */
[----:B------:R-:W-:Y:S02]  /*5670*/  LOP3.LUT P5, RZ, R16, 0x1000, RZ, 0xc0, !PT ;  /* 0x0000100010ff7812 */ /* 0x000fe400078ac0ff */
[----:B------:R-:W-:Y:S02]  /*5680*/  FMNMX.FTZ R4, R195, R4, !PT ;  /* 0x00000004c3047209 */ /* 0x000fe40007810000 */
[----:B------:R-:W-:Y:S02]  /*5690*/  FSEL R205, R205, -INF , P5 ;  /* 0xff800000cdcd7808 */ /* 0x000fe40002800000 */
[----:B------:R-:W-:Y:S02]  /*56a0*/  FMNMX.FTZ R4, R198, R4, !PT ;  /* 0x00000004c6047209 */ /* 0x000fe40007810000 */
[----:B------:R-:W-:Y:S02]  /*56b0*/  FSEL R208, R208, -INF , P4 ;  /* 0xff800000d0d07808 */ /* 0x000fe40002000000 */
[----:B------:R-:W-:-:S02]  /*56c0*/  FMNMX.FTZ R4, R199, R4, !PT ;  /* 0x00000004c7047209 */ /* 0x000fc40007810000 */
[----:B------:R-:W-:Y:S02]  /*56d0*/  FSEL R209, R209, -INF , P3 ;  /* 0xff800000d1d17808 */ /* 0x000fe40001800000 */
[----:B------:R-:W-:Y:S02]  /*56e0*/  FMNMX.FTZ R4, R202, R4, !PT ;  /* 0x00000004ca047209 */ /* 0x000fe40007810000 */
[----:B------:R-:W-:Y:S02]  /*56f0*/  FSEL R212, R212, -INF , P2 ;  /* 0xff800000d4d47808 */ /* 0x000fe40001000000 */
[----:B------:R-:W-:Y:S02]  /*5700*/  FMNMX.FTZ R4, R203, R4, !PT ;  /* 0x00000004cb047209 */ /* 0x000fe40007810000 */
[----:B------:R-:W-:Y:S02]  /*5710*/  FSEL R213, R213, -INF , P1 ;  /* 0xff800000d5d57808 */ /* 0x000fe40000800000 */
[----:B------:R-:W-:-:S02]  /*5720*/  FMNMX.FTZ R4, R206, R4, !PT ;  /* 0x00000004ce047209 */ /* 0x000fc40007810000 */
[----:B------:R-:W-:Y:S02]  /*5730*/  LOP3.LUT P0, RZ, R16, 0x400, RZ, 0xc0, !PT ;  /* 0x0000040010ff7812 */ /* 0x000fe4000780c0ff */
        /* <DEDUP_REMOVED lines=8> */
[----:B--2---:R-:W-:-:S04]  /*57c0*/  FMNMX.FTZ R4, R4, R10, !PT ;  /* 0x0000000a04047209 */ /* 0x004fc80007810000 */
[----:B------:R-:W-:-:S04]  /*57d0*/  FSETP.NEU.FTZ.AND P6, PT, R4, -INF , PT ;  /* 0xff8000000400780b */ /* 0x000fc80003fdd000 */
[----:B------:R-:W-:-:S05]  /*57e0*/  FSEL R10, R4, RZ, P6 ;  /* 0x000000ff040a7208 */ /* 0x000fca0003000000 */
[----:B------:R-:W-:Y:S01]  /*57f0*/  FADD.FTZ R10, -R10, R8 ;  /* 0x000000080a0a7221 */ /* 0x000fe20000010100 */
[----:B------:R-:W-:-:S04]  /*5800*/  IMAD.U32 R8, RZ, RZ, UR41 ;  /* 0x00000029ff087e24 */ /* 0x000fc8000f8e00ff */
[----:B------:R-:W-:-:S05]  /*5810*/  FFMA.FTZ R8, R4, R8, -8 ;  /* 0xc100000004087423 */ /* 0x000fca0000010008 */
[----:B------:R-:W-:Y:S02]  /*5820*/  FSEL R8, R8, RZ, P6 ;  /* 0x000000ff08087208 */ /* 0x000fe40003000000 */
[----:B------:R-:W-:-:S03]  /*5830*/  ISETP.GT.AND P6, PT, R5, 0x61, PT ;  /* 0x000000610500780c */ /* 0x000fc60003fc4270 */
        /* <DEDUP_REMOVED lines=32> */
[----:B------:R-:W-:Y:S01]  /*5a40*/  FMUL.FTZ R8, R10, UR41 ;  /* 0x000000290a087c20 */ /* 0x000fe20008410000 */
[----:B------:R-:W-:Y:S01]  /*5a50*/  FMNMX.FTZ R10, R152, R7, !PT ;  /* 0x00000007980a7209 */ /* 0x000fe20007810000 */
[----:B------:R-:W-:Y:S01]  /*5a60*/  MUFU.EX2 R158, R158 ;  /* 0x0000009e009e7308 */ /* 0x000fe20000000800 */
[----:B------:R-:W-:-:S02]  /*5a70*/  FSEL R201, R201, -INF , P6 ;  /* 0xff800000c9c97808 */ /* 0x000fc40003000000 */
[----:B------:R-:W-:Y:S02]  /*5a80*/  FMNMX.FTZ R10, R9, R10, !PT ;  /* 0x0000000a090a7209 */ /* 0x000fe40007810000 */
[----:B------:R-:W-:Y:S02]  /*5a90*/  ISETP.GT.AND P6, PT, R5, 0x68, PT ;  /* 0x000000680500780c */ /* 0x000fe40003fc4270 */
[----:B------:R-:W-:Y:S01]  /*5aa0*/  FMNMX.FTZ R10, R156, R10, !PT ;  /* 0x0000000a9c0a7209 */ /* 0x000fe20007810000 */
[----:B------:R-:W2:Y:S01]  /*5ab0*/  MUFU.EX2 R159, R159 ;  /* 0x0000009f009f7308 */ /* 0x000ea20000000800 */
[----:B------:R-:W-:Y:S02]  /*5ac0*/  FSEL R204, R204, -INF , P6 ;  /* 0xff800000cccc7808 */ /* 0x000fe40003000000 */
[----:B------:R-:W-:-:S04]  /*5ad0*/  FMNMX.FTZ R10, R157, R10, !PT ;  /* 0x0000000a9d0a7209 */ /* 0x000fc80007810000 */
[----:B------:R-:W-:Y:S01]  /*5ae0*/  FMNMX.FTZ R10, R160, R10, !PT ;  /* 0x0000000aa00a7209 */ /* 0x000fe20007810000 */
[----:B------:R-:W-:Y:S03]  /*5af0*/  MUFU.EX2 R154, R154 ;  /* 0x0000009a009a7308 */ /* 0x000fe60000000800 */
[----:B------:R-:W-:-:S04]  /*5b00*/  FMNMX.FTZ R10, R161, R10, !PT ;  /* 0x0000000aa10a7209 */ /* 0x000fc80007810000 */
[----:B------:R-:W-:Y:S01]  /*5b10*/  FMNMX.FTZ R10, R164, R10, !PT ;  /* 0x0000000aa40a7209 */ /* 0x000fe20007810000 */
[----:B------:R-:W3:Y:S01]  /*5b20*/  MUFU.EX2 R155, R155 ;  /* 0x0000009b009b7308 */ /* 0x000ee20000000800 */
[----:B--2---:R-:W-:Y:S02]  /*5b30*/  F2FP.SATFINITE.E4M3.F32.PACK_AB_MERGE_C R153, R159, R158, RZ ;  /* 0x0000009e9f99723e */ /* 0x004fe400048070ff */
[----:B------:R-:W-:-:S04]  /*5b40*/  FMNMX.FTZ R10, R165, R10, !PT ;  /* 0x0000000aa50a7209 */ /* 0x000fc80007810000 */
[----:B------:R-:W-:Y:S01]  /*5b50*/  FMNMX.FTZ R10, R168, R10, !PT ;  /* 0x0000000aa80a7209 */ /* 0x000fe20007810000 */
[----:B------:R-:W2:Y:S03]  /*5b60*/  MUFU.EX2 R8, R8 ;  /* 0x0000000800087308 */ /* 0x000ea60000000800 */
[----:B------:R-:W-:-:S04]  /*5b70*/  FMNMX.FTZ R10, R169, R10, !PT ;  /* 0x0000000aa90a7209 */ /* 0x000fc80007810000 */
[----:B------:R-:W-:Y:S01]  /*5b80*/  FMNMX.FTZ R10, R172, R10, !PT ;  /* 0x0000000aac0a7209 */ /* 0x000fe20007810000 */
[----:B------:R-:W4:Y:S01]  /*5b90*/  MUFU.EX2 R162, R162 ;  /* 0x000000a200a27308 */ /* 0x000f220000000800 */
[----:B---3--:R-:W-:Y:S02]  /*5ba0*/  F2FP.SATFINITE.E4M3.F32.PACK_AB_MERGE_C R153, R155, R154, R153 ;  /* 0x0000009a9b99723e */ /* 0x008fe40004807099 */
[----:B------:R-:W-:-:S04]  /*5bb0*/  FMNMX.FTZ R10, R173, R10, !PT ;  /* 0x0000000aad0a7209 */ /* 0x000fc80007810000 */
[----:B------:R-:W-:Y:S01]  /*5bc0*/  FMNMX.FTZ R10, R176, R10, !PT ;  /* 0x0000000ab00a7209 */ /* 0x000fe20007810000 */
[----:B------:R-:W3:Y:S01]  /*5bd0*/  MUFU.EX2 R163, R163 ;  /* 0x000000a300a37308 */ /* 0x000ee20000000800 */
[----:B--2---:R-:W-:-:S01]  /*5be0*/  FFMA.FTZ R0, R8, R0, R154 ;  /* 0x0000000008007223 */ /* 0x004fc2000001009a */
[----:B------:R-:W-:Y:S01]  /*5bf0*/  FMUL.FTZ R26, R26, R8 ;  /* 0x000000081a1a7220 */ /* 0x000fe20000410000 */
[----:B------:R-:W-:Y:S01]  /*5c00*/  FMNMX.FTZ R10, R177, R10, !PT ;  /* 0x0000000ab10a7209 */ /* 0x000fe20007810000 */
[----:B------:R-:W-:Y:S01]  /*5c10*/  FMUL.FTZ R27, R27, R8 ;  /* 0x000000081b1b7220 */ /* 0x000fe20000410000 */
[----:B------:R-:W-:-:S01]  /*5c20*/  FADD.FTZ R0, R155, R0 ;  /* 0x000000009b007221 */ /* 0x000fc20000010000 */
[----:B------:R-:W-:Y:S01]  /*5c30*/  FMUL.FTZ R30, R30, R8 ;  /* 0x000000081e1e7220 */ /* 0x000fe20000410000 */
[----:B------:R-:W-:Y:S01]  /*5c40*/  FMNMX.FTZ R10, R180, R10, !PT ;  /* 0x0000000ab40a7209 */ /* 0x000fe20007810000 */
[----:B------:R-:W2:Y:S01]  /*5c50*/  MUFU.EX2 R166, R166 ;  /* 0x000000a600a67308 */ /* 0x000ea20000000800 */
[----:B------:R-:W-:-:S01]  /*5c60*/  FADD.FTZ R0, R158, R0 ;  /* 0x000000009e007221 */ /* 0x000fc20000010000 */
[----:B------:R-:W-:Y:S01]  /*5c70*/  FMUL.FTZ R31, R31, R8 ;  /* 0x000000081f1f7220 */ /* 0x000fe20000410000 */
[----:B------:R-:W-:Y:S01]  /*5c80*/  FMNMX.FTZ R10, R181, R10, !PT ;  /* 0x0000000ab50a7209 */ /* 0x000fe20007810000 */
[----:B------:R-:W-:Y:S01]  /*5c90*/  FMUL.FTZ R34, R34, R8 ;  /* 0x0000000822227220 */ /* 0x000fe20000410000 */
[----:B------:R-:W-:-:S01]  /*5ca0*/  FADD.FTZ R0, R159, R0 ;  /* 0x000000009f007221 */ /* 0x000fc20000010000 */
[----:B------:R-:W-:Y:S01]  /*5cb0*/  FMUL.FTZ R35, R35, R8 ;  /* 0x0000000823237220 */ /* 0x000fe20000410000 */
[----:B------:R-:W-:Y:S01]  /*5cc0*/  FMNMX.FTZ R10, R184, R10, !PT ;  /* 0x0000000ab80a7209 */ /* 0x000fe20007810000 */
[----:B------:R-:W5:Y:S01]  /*5cd0*/  MUFU.EX2 R167, R167 ;  /* 0x000000a700a77308 */ /* 0x000f620000000800 */
[----:B----4-:R-:W-:-:S01]  /*5ce0*/  FADD.FTZ R0, R162, R0 ;  /* 0x00000000a2007221 */ /* 0x010fc20000010000 */
[----:B------:R-:W-:Y:S01]  /*5cf0*/  FMUL.FTZ R38, R38, R8 ;  /* 0x0000000826267220 */ /* 0x000fe20000410000 */
[----:B------:R-:W-:Y:S01]  /*5d00*/  FMNMX.FTZ R10, R185, R10, !PT ;  /* 0x0000000ab90a7209 */ /* 0x000fe20007810000 */
[----:B------:R-:W-:Y:S01]  /*5d10*/  FMUL.FTZ R39, R39, R8 ;  /* 0x0000000827277220 */ /* 0x000fe20000410000 */
[----:B---3--:R-:W-:-:S01]  /*5d20*/  FADD.FTZ R0, R163, R0 ;  /* 0x00000000a3007221 */ /* 0x008fc20000010000 */
[----:B------:R-:W-:Y:S01]  /*5d30*/  FMUL.FTZ R42, R42, R8 ;  /* 0x000000082a2a7220 */ /* 0x000fe20000410000 */
[----:B------:R-:W-:Y:S01]  /*5d40*/  FMNMX.FTZ R10, R188, R10, !PT ;  /* 0x0000000abc0a7209 */ /* 0x000fe20007810000 */
[----:B------:R-:W3:Y:S01]  /*5d50*/  MUFU.EX2 R170, R170 ;  /* 0x000000aa00aa7308 */ /* 0x000ee20000000800 */
[----:B--2---:R-:W-:-:S01]  /*5d60*/  FADD.FTZ R0, R166, R0 ;  /* 0x00000000a6007221 */ /* 0x004fc20000010000 */
[----:B------:R-:W-:Y:S01]  /*5d70*/  FMUL.FTZ R43, R43, R8 ;  /* 0x000000082b2b7220 */ /* 0x000fe20000410000 */
[----:B------:R-:W-:Y:S01]  /*5d80*/  FMNMX.FTZ R10, R189, R10, !PT ;  /* 0x0000000abd0a7209 */ /* 0x000fe20007810000 */
[-C--:B------:R-:W-:Y:S01]  /*5d90*/  FMUL.FTZ R46, R46, R8.reuse ;  /* 0x000000082e2e7220 */ /* 0x080fe20000410000 */
[-C--:B------:R-:W-:Y:S01]  /*5da0*/  FMUL.FTZ R47, R47, R8.reuse ;  /* 0x000000082f2f7220 */ /* 0x080fe20000410000 */
[----:B------:R-:W-:Y:S01]  /*5db0*/  FMUL.FTZ R50, R50, R8 ;  /* 0x0000000832327220 */ /* 0x000fe20000410000 */
[----:B------:R-:W-:Y:S01]  /*5dc0*/  FMNMX.FTZ R10, R192, R10, !PT ;  /* 0x0000000ac00a7209 */ /* 0x000fe20007810000 */
[----:B------:R-:W2:Y:S01]  /*5dd0*/  MUFU.EX2 R171, R171 ;  /* 0x000000ab00ab7308 */ /* 0x000ea20000000800 */
[----:B-----5:R-:W-:-:S01]  /*5de0*/  FADD.FTZ R0, R167, R0 ;  /* 0x00000000a7007221 */ /* 0x020fc20000010000 */
[----:B------:R-:W-:Y:S01]  /*5df0*/  F2FP.SATFINITE.E4M3.F32.PACK_AB_MERGE_C R166, R167, R166, RZ ;  /* 0x000000a6a7a6723e */ /* 0x000fe200048070ff */
[----:B------:R-:W-:Y:S01]  /*5e00*/  FMUL.FTZ R51, R51, R8 ;  /* 0x0000000833337220 */ /* 0x000fe20000410000 */
[----:B------:R-:W-:Y:S01]  /*5e10*/  FMNMX.FTZ R10, R193, R10, !PT ;  /* 0x0000000ac10a7209 */ /* 0x000fe20007810000 */
[-C--:B------:R-:W-:Y:S01]  /*5e20*/  FMUL.FTZ R54, R54, R8.reuse ;  /* 0x0000000836367220 */ /* 0x080fe20000410000 */
[-C--:B------:R-:W-:Y:S01]  /*5e30*/  FMUL.FTZ R55, R55, R8.reuse ;  /* 0x0000000837377220 */ /* 0x080fe20000410000 */
[----:B------:R-:W-:Y:S01]  /*5e40*/  FMUL.FTZ R58, R58, R8 ;  /* 0x000000083a3a7220 */ /* 0x000fe20000410000 */
[----:B------:R-:W-:Y:S01]  /*5e50*/  FMNMX.FTZ R10, R196, R10, !PT ;  /* 0x0000000ac40a7209 */ /* 0x000fe20007810000 */
[----:B------:R-:W4:Y:S01]  /*5e60*/  MUFU.EX2 R174, R174 ;  /* 0x000000ae00ae7308 */ /* 0x000f220000000800 */
[----:B---3--:R-:W-:-:S01]  /*5e70*/  FADD.FTZ R0, R170, R0 ;  /* 0x00000000aa007221 */ /* 0x008fc20000010000 */
[----:B------:R-:W-:Y:S01]  /*5e80*/  FMUL.FTZ R59, R59, R8 ;  /* 0x000000083b3b7220 */ /* 0x000fe20000410000 */
[----:B------:R-:W-:Y:S01]  /*5e90*/  FMNMX.FTZ R5, R197, R10, !PT ;  /* 0x0000000ac5057209 */ /* 0x000fe20007810000 */
[-C--:B------:R-:W-:Y:S01]  /*5ea0*/  FMUL.FTZ R62, R62, R8.reuse ;  /* 0x000000083e3e7220 */ /* 0x080fe20000410000 */
[-C--:B------:R-:W-:Y:S01]  /*5eb0*/  FMUL.FTZ R63, R63, R8.reuse ;  /* 0x000000083f3f7220 */ /* 0x080fe20000410000 */
[----:B------:R-:W-:Y:S01]  /*5ec0*/  FMUL.FTZ R66, R66, R8 ;  /* 0x0000000842427220 */ /* 0x000fe20000410000 */
[----:B------:R-:W-:Y:S01]  /*5ed0*/  FMNMX.FTZ R5, R200, R5, !PT ;  /* 0x00000005c8057209 */ /* 0x000fe20007810000 */
[----:B------:R-:W3:Y:S01]  /*5ee0*/  MUFU.EX2 R175, R175 ;  /* 0x000000af00af7308 */ /* 0x000ee20000000800 */
[----:B--2---:R-:W-:-:S01]  /*5ef0*/  FADD.FTZ R0, R171, R0 ;  /* 0x00000000ab007221 */ /* 0x004fc20000010000 */
[-C--:B------:R-:W-:Y:S01]  /*5f00*/  FMUL.FTZ R67, R67, R8.reuse ;  /* 0x0000000843437220 */ /* 0x080fe20000410000 */
[----:B------:R-:W-:Y:S01]  /*5f10*/  FMNMX.FTZ R5, R201, R5, !PT ;  /* 0x00000005c9057209 */ /* 0x000fe20007810000 */
[-C--:B------:R-:W-:Y:S01]  /*5f20*/  FMUL.FTZ R70, R70, R8.reuse ;  /* 0x0000000846467220 */ /* 0x080fe20000410000 */
[-C--:B------:R-:W-:Y:S01]  /*5f30*/  FMUL.FTZ R71, R71, R8.reuse ;  /* 0x0000000847477220 */ /* 0x080fe20000410000 */
        /* <DEDUP_REMOVED lines=8> */
[----:B------:R-:W-:Y:S01]  /*5fc0*/  FMUL.FTZ R82, R82, R8 ;  /* 0x0000000852527220 */ /* 0x000fe20000410000 */
[----:B------:R-:W-:Y:S01]  /*5fd0*/  FMNMX.FTZ R5, R208, R5, !PT ;  /* 0x00000005d0057209 */ /* 0x000fe20007810000 */
[----:B------:R-:W4:Y:S01]  /*5fe0*/  MUFU.EX2 R179, R179 ;  /* 0x000000b300b37308 */ /* 0x000f220000000800 */
[----:B---3--:R-:W-:-:S01]  /*5ff0*/  FADD.FTZ R0, R175, R0 ;  /* 0x00000000af007221 */ /* 0x008fc20000010000 */
[----:B------:R-:W-:Y:S01]  /*6000*/  F2FP.SATFINITE.E4M3.F32.PACK_AB_MERGE_C R174, R175, R174, RZ ;  /* 0x000000aeafae723e */ /* 0x000fe200048070ff */
[-C--:B------:R-:W-:Y:S01]  /*6010*/  FMUL.FTZ R83, R83, R8.reuse ;  /* 0x0000000853537220 */ /* 0x080fe20000410000 */
        /* <DEDUP_REMOVED lines=11> */
[-C--:B------:R-:W-:Y:S01]  /*60d0*/  FMUL.FTZ R98, R98, R8.reuse ;  /* 0x0000000862627220 */ /* 0x080fe20000410000 */
[----:B------:R-:W-:Y:S01]  /*60e0*/  FMUL.FTZ R99, R99, R8 ;  /* 0x0000000863637220 */ /* 0x000fe20000410000 */
[----:B------:R-:W2:Y:S01]  /*60f0*/  SHFL.BFLY PT, R10, R5, 0x2, 0x1f ;  /* 0x0c401f00050a7f89 */ /* 0x000ea200000e0000 */
        /* <DEDUP_REMOVED lines=23> */
[----:B--2---:R-:W-:Y:S01]  /*6270*/  FMNMX.FTZ R5, R5, R10, !PT ;  /* 0x0000000a05057209 */ /* 0x004fe20007810000 */
[----:B------:R-:W2:Y:S01]  /*6280*/  MUFU.EX2 R190, R190 ;  /* 0x000000be00be7308 */ /* 0x000ea20000000800 */
[----:B----4-:R-:W-:-:S01]  /*6290*/  FADD.FTZ R0, R186, R0 ;  /* 0x00000000ba007221 */ /* 0x010fc20000010000 */
[-C--:B------:R-:W-:Y:S01]  /*62a0*/  FMUL.FTZ R135, R135, R8.reuse ;  /* 0x0000000887877220 */ /* 0x080fe20000410000 */
[-C--:B------:R-:W-:Y:S01]  /*62b0*/  FMUL.FTZ R138, R138, R8.reuse ;  /* 0x000000088a8a7220 */ /* 0x080fe20000410000 */
[----:B------:R-:W4:Y:S01]  /*62c0*/  SHFL.BFLY PT, R10, R5, 0x1, 0x1f ;  /* 0x0c201f00050a7f89 */ /* 0x000f2200000e0000 */
        /* <DEDUP_REMOVED lines=8> */
[----:B------:R-:W-:-:S03]  /*6350*/  FMUL.FTZ R151, R151, R8 ;  /* 0x0000000897977220 */ /* 0x000fc60000410000 */
[----:B------:R-:W3:Y:S01]  /*6360*/  MUFU.EX2 R194, R194 ;  /* 0x000000c200c27308 */ /* 0x000ee20000000800 */
[----:B--2---:R-:W-:-:S07]  /*6370*/  FADD.FTZ R0, R190, R0 ;  /* 0x00000000be007221 */ /* 0x004fce0000010000 */
[----:B------:R-:W2:Y:S01]  /*6380*/  MUFU.EX2 R195, R195 ;  /* 0x000000c300c37308 */ /* 0x000ea20000000800 */
[----:B-----5:R-:W-:-:S01]  /*6390*/  FADD.FTZ R0, R191, R0 ;  /* 0x00000000bf007221 */ /* 0x020fc20000010000 */
[----:B----4-:R-:W-:-:S04]  /*63a0*/  FMNMX.FTZ R5, R5, R10, !PT ;  /* 0x0000000a05057209 */ /* 0x010fc80007810000 */
[----:B------:R-:W-:Y:S02]  /*63b0*/  FSETP.NEU.FTZ.AND P1, PT, R5, -INF , PT ;  /* 0xff8000000500780b */ /* 0x000fe40003f3d000 */
[----:B------:R-:W4:Y:S01]  /*63c0*/  MUFU.EX2 R198, R198 ;  /* 0x000000c600c67308 */ /* 0x000f220000000800 */
[----:B---3--:R-:W-:-:S01]  /*63d0*/  FADD.FTZ R0, R194, R0 ;  /* 0x00000000c2007221 */ /* 0x008fc20000010000 */
[----:B------:R-:W-:-:S05]  /*63e0*/  FSEL R10, R5, RZ, P1 ;  /* 0x000000ff050a7208 */ /* 0x000fca0000800000 */
[----:B------:R-:W-:Y:S01]  /*63f0*/  FADD.FTZ R7, -R10, R7 ;  /* 0x000000070a077221 */ /* 0x000fe20000010100 */
[----:B------:R-:W-:Y:S01]  /*6400*/  IMAD.U32 R10, RZ, RZ, UR41 ;  /* 0x00000029ff0a7e24 */ /* 0x000fe2000f8e00ff */
[----:B------:R-:W-:Y:S01]  /*6410*/  MUFU.EX2 R199, R199 ;  /* 0x000000c700c77308 */ /* 0x000fe20000000800 */
[----:B--2---:R-:W-:-:S01]  /*6420*/  FADD.FTZ R0, R195, R0 ;  /* 0x00000000c3007221 */ /* 0x004fc20000010000 */
[----:B------:R-:W-:Y:S01]  /*6430*/  FMUL.FTZ R7, R7, UR41 ;  /* 0x0000002907077c20 */ /* 0x000fe20008410000 */
[----:B------:R-:W-:-:S02]  /*6440*/  FFMA.FTZ R10, R5, R10, -8 ;  /* 0xc1000000050a7423 */ /* 0x000fc4000001000a */
[----:B----4-:R-:W-:-:S03]  /*6450*/  FADD.FTZ R0, R198, R0 ;  /* 0x00000000c6007221 */ /* 0x010fc60000010000 */
        /* <DEDUP_REMOVED lines=25> */
[----:B--2---:R-:W-:-:S01]  /*65f0*/  FFMA.FTZ R2, R7, R2, R152 ;  /* 0x0000000207027223 */ /* 0x004fc20000010098 */
[--C-:B------:R-:W-:Y:S01]  /*6600*/  FFMA.FTZ R196, R196, UR41, -R10.reuse ;  /* 0x00000029c4c47c23 */ /* 0x100fe2000801080a */
[----:B------:R-:W-:-:S01]  /*6610*/  FFMA.FTZ R197, R197, UR41, -R10 ;  /* 0x00000029c5c57c23 */ /* 0x000fc2000801080a */
[--C-:B------:R-:W-:Y:S01]  /*6620*/  FFMA.FTZ R200, R200, UR41, -R10.reuse ;  /* 0x00000029c8c87c23 */ /* 0x100fe2000801080a */
[----:B------:R-:W-:-:S01]  /*6630*/  FFMA.FTZ R201, R201, UR41, -R10 ;  /* 0x00000029c9c97c23 */ /* 0x000fc2000801080a */
[--C-:B------:R-:W-:Y:S01]  /*6640*/  FFMA.FTZ R204, R204, UR41, -R10.reuse ;  /* 0x00000029cccc7c23 */ /* 0x100fe2000801080a */
[----:B------:R-:W-:-:S01]  /*6650*/  FFMA.FTZ R205, R205, UR41, -R10 ;  /* 0x00000029cdcd7c23 */ /* 0x000fc2000801080a */
[----:B------:R-:W2:Y:S01]  /*6660*/  MUFU.EX2 R12, R12 ;  /* 0x0000000c000c7308 */ /* 0x000ea20000000800 */
[----:B---3--:R-:W-:-:S01]  /*6670*/  FADD.FTZ R2, R9, R2 ;  /* 0x0000000209027221 */ /* 0x008fc20000010000 */
[----:B------:R-:W-:Y:S01]  /*6680*/  FFMA.FTZ R208, R208, UR41, -R10 ;  /* 0x00000029d0d07c23 */ /* 0x000fe2000801080a */
[----:B------:R-:W-:-:S01]  /*6690*/  FADD.FTZ R0, R199, R0 ;  /* 0x00000000c7007221 */ /* 0x000fc20000010000 */
[--C-:B------:R-:W-:Y:S01]  /*66a0*/  FFMA.FTZ R209, R209, UR41, -R10.reuse ;  /* 0x00000029d1d17c23 */ /* 0x100fe2000801080a */
[----:B------:R-:W-:-:S01]  /*66b0*/  FFMA.FTZ R212, R212, UR41, -R10 ;  /* 0x00000029d4d47c23 */ /* 0x000fc2000801080a */
[----:B------:R-:W-:Y:S01]  /*66c0*/  F2FP.SATFINITE.E4M3.F32.PACK_AB_MERGE_C R198, R199, R198, RZ ;  /* 0x000000c6c7c6723e */ /* 0x000fe200048070ff */
        /* <DEDUP_REMOVED lines=9> */
[----:B------:R-:W-:Y:S01]  /*6760*/  MUFU.EX2 R13, R13 ;  /* 0x0000000d000d7308 */ /* 0x000fe20000000800 */
[C---:B--2---:R-:W-:Y:S01]  /*6770*/  F2FP.SATFINITE.E4M3.F32.PACK_AB_MERGE_C R11, R12.reuse, R11, RZ ;  /* 0x0000000b0c0b723e */ /* 0x044fe200048070ff */
[----:B------:R-:W-:Y:S01]  /*6780*/  FADD.FTZ R2, R12, R2 ;  /* 0x000000020c027221 */ /* 0x000fe20000010000 */
[-C--:B------:R-:W-:Y:S01]  /*6790*/  FMUL.FTZ R37, R37, R7.reuse ;  /* 0x0000000725257220 */ /* 0x080fe20000410000 */
[----:B------:R-:W-:Y:S01]  /*67a0*/  FMUL.FTZ R40, R40, R7 ;  /* 0x0000000728287220 */ /* 0x000fe20000410000 */
[----:B------:R-:W-:Y:S01]  /*67b0*/  F2FP.SATFINITE.E4M3.F32.PACK_AB_MERGE_C R152, R9, R152, R11 ;  /* 0x000000980998723e */ /* 0x000fe2000480700b */
[--C-:B------:R-:W-:Y:S01]  /*67c0*/  FFMA.FTZ R9, R161, UR41, -R10.reuse ;  /* 0x00000029a1097c23 */ /* 0x100fe2000801080a */
[----:B------:R-:W-:-:S01]  /*67d0*/  FFMA.FTZ R11, R169, UR41, -R10 ;  /* 0x00000029a90b7c23 */ /* 0x000fc2000801080a */
[----:B------:R-:W-:Y:S01]  /*67e0*/  MUFU.EX2 R15, R15 ;  /* 0x0000000f000f7308 */ /* 0x000fe20000000800 */
[----:B---3--:R-:W-:-:S01]  /*67f0*/  FADD.FTZ R2, R154, R2 ;  /* 0x000000029a027221 */ /* 0x008fc20000010000 */
[----:B------:R-:W-:Y:S01]  /*6800*/  FFMA.FTZ R10, R213, UR41, -R10 ;  /* 0x00000029d50a7c23 */ /* 0x000fe2000801080a */
[----:B------:R-:W-:Y:S01]  /*6810*/  F2FP.SATFINITE.E4M3.F32.PACK_AB_MERGE_C R161, R191, R190, RZ ;  /* 0x000000bebfa1723e */ /* 0x000fe200048070ff */
[-C--:B------:R-:W-:Y:S01]  /*6820*/  FMUL.FTZ R41, R41, R7.reuse ;  /* 0x0000000729297220 */ /* 0x080fe20000410000 */
[-C--:B------:R-:W-:Y:S01]  /*6830*/  FMUL.FTZ R44, R44, R7.reuse ;  /* 0x000000072c2c7220 */ /* 0x080fe20000410000 */
[-C--:B------:R-:W-:Y:S01]  /*6840*/  FMUL.FTZ R45, R45, R7.reuse ;  /* 0x000000072d2d7220 */ /* 0x080fe20000410000 */
[----:B------:R-:W-:Y:S01]  /*6850*/  F2FP.SATFINITE.E4M3.F32.PACK_AB_MERGE_C R161, R187, R186, R161 ;  /* 0x000000babba1723e */ /* 0x000fe200048070a1 */
[----:B------:R-:W2:Y:S01]  /*6860*/  MUFU.EX2 R9, R9 ;  /* 0x0000000900097308 */ /* 0x000ea20000000800 */
        /* <DEDUP_REMOVED lines=19> */
[----:B------:R-:W-:Y:S01]  /*69a0*/  FMUL.FTZ R80, R80, R7 ;  /* 0x0000000750507220 */ /* 0x000fe20000410000 */
[----:B------:R-:W-:-:S01]  /*69b0*/  FADD.FTZ R2, R13, R2 ;  /* 0x000000020d027221 */ /* 0x000fc20000010000 */
[----:B------:R-:W-:Y:S01]  /*69c0*/  F2FP.SATFINITE.E4M3.F32.PACK_AB_MERGE_C R13, R15, R13, RZ ;  /* 0x0000000d0f0d723e */ /* 0x000fe200048070ff */
[----:B------:R-:W-:Y:S01]  /*69d0*/  FMUL.FTZ R81, R81, R7 ;  /* 0x0000000751517220 */ /* 0x000fe20000410000 */
[----:B------:R-:W2:Y:S01]  /*69e0*/  MUFU.EX2 R21, R21 ;  /* 0x0000001500157308 */ /* 0x000ea20000000800 */
[----:B------:R-:W-:-:S01]  /*69f0*/  FADD.FTZ R2, R15, R2 ;  /* 0x000000020f027221 */ /* 0x000fc20000010000 */
[----:B------:R-:W-:Y:S01]  /*6a00*/  F2FP.SATFINITE.E4M3.F32.PACK_AB_MERGE_C R154, R9, R154, R13 ;  /* 0x0000009a099a723e */ /* 0x000fe2000480700d */
[-C--:B------:R-:W-:Y:S01]  /*6a10*/  FMUL.FTZ R84, R84, R7.reuse ;  /* 0x0000000754547220 */ /* 0x080fe20000410000 */
[----:B------:R-:W-:Y:S01]  /*6a20*/  FMUL.FTZ R85, R85, R7 ;  /* 0x0000000755557220 */ /* 0x000fe20000410000 */
[----:B---3--:R-:W-:-:S01]  /*6a30*/  FADD.FTZ R2, R156, R2 ;  /* 0x000000029c027221 */ /* 0x008fc20000010000 */
        /* <DEDUP_REMOVED lines=23> */
[-C--:B------:R-:W-:Y:S01]  /*6bb0*/  FMUL.FTZ R117, R117, R7.reuse ;  /* 0x0000000775757220 */ /* 0x080fe20000410000 */
[----:B------:R-:W-:Y:S01]  /*6bc0*/  F2FP.SATFINITE.E4M3.F32.PACK_AB_MERGE_C R156, R11, R156, R21 ;  /* 0x0000009c0b9c723e */ /* 0x000fe20004807015 */
[----:B------:R-:W-:Y:S01]  /*6bd0*/  FMUL.FTZ R120, R120, R7 ;  /* 0x0000000778787220 */ /* 0x000fe20000410000 */
[----:B------:R-:W3:Y:S01]  /*6be0*/  MUFU.EX2 R157, R157 ;  /* 0x0000009d009d7308 */ /* 0x000ee20000000800 */
[----:B----4-:R-:W-:-:S01]  /*6bf0*/  FADD.FTZ R2, R158, R2 ;  /* 0x000000029e027221 */ /* 0x010fc20000010000 */
[----:B------:R-:W-:Y:S01]  /*6c00*/  F2FP.SATFINITE.E4M3.F32.PACK_AB_MERGE_C R163, R195, R194, R198 ;  /* 0x000000c2c3a3723e */ /* 0x000fe200048070c6 */
        /* <DEDUP_REMOVED lines=18> */
[----:B------:R-:W-:-:S03]  /*6d30*/  FMUL.FTZ R149, R149, R7 ;  /* 0x0000000795957220 */ /* 0x000fc60000410000 */
[----:B------:R-:W3:Y:S01]  /*6d40*/  MUFU.EX2 R20, R20 ;  /* 0x0000001400147308 */ /* 0x000ee20000000800 */
[----:B----4-:R-:W-:-:S01]  /*6d50*/  FADD.FTZ R2, R159, R2 ;  /* 0x000000029f027221 */ /* 0x010fc20000010000 */
[----:B------:R-:W-:Y:S02]  /*6d60*/  F2FP.SATFINITE.E4M3.F32.PACK_AB_MERGE_C R12, R159, R157, RZ ;  /* 0x0000009d9f0c723e */ /* 0x000fe400048070ff */
[----:B------:R-:W-:Y:S02]  /*6d70*/  F2FP.SATFINITE.E4M3.F32.PACK_AB_MERGE_C R159, R183, R182, RZ ;  /* 0x000000b6b79f723e */ /* 0x000fe400048070ff */
[----:B------:R-:W-:Y:S02]  /*6d80*/  F2FP.SATFINITE.E4M3.F32.PACK_AB_MERGE_C R157, R171, R170, R174 ;  /* 0x000000aaab9d723e */ /* 0x000fe400048070ae */
[----:B------:R-:W4:Y:S01]  /*6d90*/  MUFU.EX2 R188, R188 ;  /* 0x000000bc00bc7308 */ /* 0x000f220000000800 */
[----:B--2---:R-:W-:-:S01]  /*6da0*/  FADD.FTZ R2, R160, R2 ;  /* 0x00000002a0027221 */ /* 0x004fc20000010000 */
[----:B------:R-:W-:-:S02]  /*6db0*/  F2FP.SATFINITE.E4M3.F32.PACK_AB_MERGE_C R158, R14, R158, R12 ;  /* 0x0000009e0e9e723e */ /* 0x000fc4000480700c */
[----:B------:R-:W-:-:S04]  /*6dc0*/  F2FP.SATFINITE.E4M3.F32.PACK_AB_MERGE_C R159, R179, R178, R159 ;  /* 0x000000b2b39f723e */ /* 0x000fc8000480709f */
        /* <DEDUP_REMOVED lines=29> */
[C---:B---3--:R-:W-:Y:S01]  /*6fa0*/  F2FP.SATFINITE.E4M3.F32.PACK_AB_MERGE_C R164, R205.reuse, R204, RZ ;  /* 0x000000cccda4723e */ /* 0x048fe200048070ff */
[----:B------:R-:W-:-:S03]  /*6fb0*/  FADD.FTZ R205, R205, R2 ;  /* 0x00000002cdcd7221 */ /* 0x000fc60000010000 */
[----:B------:R-:W-:-:S03]  /*6fc0*/  F2FP.SATFINITE.E4M3.F32.PACK_AB_MERGE_C R164, R201, R200, R164 ;  /* 0x000000c8c9a4723e */ /* 0x000fc600048070a4 */
        /* <DEDUP_REMOVED lines=19> */
[----:B------:R-:W-:Y:S01]  /*7100*/  F2FP.SATFINITE.E4M3.F32.PACK_AB_MERGE_C R167, R211, R210, R167 ;  /* 0x000000d2d3a7723e */ /* 0x000fe200048070a7 */
[----:B---3--:R-:W-:-:S01]  /*7110*/  FADD.FTZ R15, R212, R15 ;  /* 0x0000000fd40f7221 */ /* 0x008fc20000010000 */
[----:B----4-:R-:W-:-:S03]  /*7120*/  F2FP.SATFINITE.E4M3.F32.PACK_AB_MERGE_C R10, R2, R212, RZ ;  /* 0x000000d4020a723e */ /* 0x010fc600048070ff */
[----:B------:R-:W-:Y:S01]  /*7130*/  FADD.FTZ R2, R2, R15 ;  /* 0x0000000f02027221 */ /* 0x000fe20000010000 */
[----:B------:R-:W-:Y:S01]  /*7140*/  F2FP.SATFINITE.E4M3.F32.PACK_AB_MERGE_C R166, R209, R208, R10 ;  /* 0x000000d0d1a6723e */ /* 0x000fe2000480700a */
[----:B------:R-:W-:Y:S06]  /*7150*/  @!P0 BRA `(.L_x_2790) ;  /* 0x0000000000048947 */ /* 0x000fec0003800000 */
[----:B------:R-:W-:Y:S01]  /*7160*/  BPT.TRAP 0x1 ;  /* 0x000000040000795c */ /* 0x000fe20000300000 */
.L_x_2790:
[----:B------:R2:W3:Y:S01]  /*7170*/  SYNCS.PHASECHK.TRANS64.TRYWAIT P1, [UR56+0x38850], R6 ;  /* 0x03885006ff0075a7 */ /* 0x0004e20008020178 */
[----:B------:R-:W-:Y:S05]  /*7180*/  @!P0 BRA `(.L_x_2791) ;  /* 0x0000000000048947 */ /* 0x000fea0003800000 */
[----:B------:R-:W-:Y:S01]  /*7190*/  BPT.TRAP 0x1 ;  /* 0x000000040000795c */ /* 0x000fe20000300000 */
.L_x_2791:
[----:B---3--:R-:W-:Y:S05]  /*71a0*/  @P1 BRA `(.L_x_2792) ;  /* 0x0000000000081947 */ /* 0x008fea0003800000 */
[----:B------:R-:W3:Y:S02]  /*71b0*/  SYNCS.PHASECHK.TRANS64.TRYWAIT P1, [UR56+0x38850], R6 ;  /* 0x03885006ff0075a7 */ /* 0x000ee40008020178 */
[----:B---3--:R-:W-:Y:S05]  /*71c0*/  @!P1 BRA `(.L_x_2793) ;  /* 0x00000110000c9947 */ /* 0x008fea0003800000 */
.L_x_2792:
[----:B---3--:R-:W3:Y:S01]  /*71d0*/  S2R R7, SR_TID.X ;  /* 0x0000000000077919 */ /* 0x008ee20000002100 */
[----:B------:R-:W-:Y:S01]  /*71e0*/  ULEA UR10, UR45, UR53, 0xb ;  /* 0x000000352d0a7291 */ /* 0x000fe2000f8e583f */
[----:B------:R-:W-:-:S06]  /*71f0*/  UMOV UR7, 0x40000040 ;  /* 0x4000004000077882 */ /* 0x000fcc0000000000 */
[----:B------:R-:W-:Y:S01]  /*7200*/  UMOV UR6, UR10 ;  /* 0x0000000a00067c82 */ /* 0x000fe20008000000 */
[----:B---3--:R-:W-:-:S05]  /*7210*/  SHF.R.U32.HI R7, RZ, 0x7, R7 ;  /* 0x00000007ff077819 */ /* 0x008fca0000011607 */
[----:B0-2---:R-:W-:-:S05]  /*7220*/  VIADD R6, R7, 0x8 ;  /* 0x0000000807067836 */ /* 0x005fca0000000000 */
[----:B------:R0:W-:Y:S06]  /*7230*/  BAR.SYNC.DEFER_BLOCKING R6, 0x100 ;  /* 0x000400060000751d */ /* 0x0001ec0000010000 */
        /* <DEDUP_REMOVED lines=21> */
[----:B0-----:R-:W-:Y:S05]  /*7390*/  @!P0 BRA `(.L_x_2794) ;  /* 0x0000000000048947 */ /* 0x001fea0003800000 */
[----:B------:R-:W-:Y:S01]  /*73a0*/  BPT.TRAP 0x1 ;  /* 0x000000040000795c */ /* 0x000fe20000300000 */
.L_x_2794:
        /* <DEDUP_REMOVED lines=9> */
.L_x_2784:
[----:B------:R-:W-:-:S06]  /*7440*/  UISETP.GE.AND UP0, UPT, UR59, UR40, UPT ;  /* 0x000000283b00728c */ /* 0x000fcc000bf06270 */
[----:B------:R-:W-:-:S13]  /*7450*/  PLOP3.LUT P1, PT, PT, PT, UP0, 0x80, 0x0 ;  /* 0x000000000000781c */ /* 0x000fda0003f2f008 */
[----:B------:R-:W-:Y:S05]  /*7460*/  @!P1 BRA `(.L_x_2796) ;  /* 0x00000020009c9947 */ /* 0x000fea0003800000 */
[----:B01----:R-:W-:Y:S02]  /*7470*/  IMAD.MOV.U32 R7, RZ, RZ, R4 ;  /* 0x000000ffff077224 */ /* 0x003fe400078e0004 */
[----:B------:R-:W-:-:S07]  /*7480*/  IMAD.MOV.U32 R8, RZ, RZ, R5 ;  /* 0x000000ffff087224 */ /* 0x000fce00078e0005 */
.L_x_2807:
[----:B------:R-:W-:-:S04]  /*7490*/  UIADD3 UR45, UR45, 0x1, URZ ;  /* 0x000000012d2d7890 */ /* 0x000fc8000fffe03f */
[----:B------:R-:W-:-:S04]  /*74a0*/  UISETP.NE.AND UP0, UPT, UR45, 0x2, UPT ;  /* 0x000000022d00788c */ /* 0x000fc8000bf05270 */
[----:B------:R-:W-:Y:S02]  /*74b0*/  USEL UR6, URZ, 0x1, UP0 ;  /* 0x000000013f067887 */ /* 0x000fe40008000000 */
[----:B------:R-:W-:Y:S02]  /*74c0*/  USEL UR45, UR45, URZ, UP0 ;  /* 0x0000003f2d2d7287 */ /* 0x000fe40008000000 */
[----:B------:R-:W-:Y:S01]  /*74d0*/  ULOP3.LUT UR46, UR46, UR6, URZ, 0x3c, !UPT ;  /* 0x000000062e2e7292 */ /* 0x000fe2000f8e3c3f */
[----:B-1----:R-:W-:Y:S11]  /*74e0*/  @!P0 BRA `(.L_x_2797) ;  /* 0x0000000000048947 */ /* 0x002ff60003800000 */
[----:B------:R-:W-:Y:S01]  /*74f0*/  BPT.TRAP 0x1 ;  /* 0x000000040000795c */ /* 0x000fe20000300000 */
.L_x_2797:
        /* <DEDUP_REMOVED lines=9> */
.L_x_2798:
[----:B-1----:R-:W-:Y:S05]  /*7590*/  @P1 BRA `(.L_x_2799) ;  /* 0x0000000000081947 */ /* 0x002fea0003800000 */
[----:B------:R-:W1:Y:S02]  /*75a0*/  SYNCS.PHASECHK.TRANS64.TRYWAIT P1, [UR50+0x38830], R6 ;  /* 0x03883006ff0075a7 */ /* 0x000e640008020172 */
[----:B-1----:R-:W-:Y:S05]  /*75b0*/  @!P1 BRA `(.L_x_2800) ;  /* 0x0000010c00289947 */ /* 0x002fea0003800000 */
.L_x_2799:
        /* <DEDUP_REMOVED lines=46> */
.L_x_2801:
[----:B------:R-:W-:Y:S01]  /*78a0*/  FMNMX.FTZ R4, R152, R8, !PT ;  /* 0x0000000898047209 */ /* 0x000fe20007810000 */
        /* <DEDUP_REMOVED lines=39> */
[C---:B------:R-:W-:Y:S01]  /*7b20*/  FFMA.FTZ R4, R5.reuse, R4, -8 ;  /* 0xc100000005047423 */ /* 0x040fe20000010004 */
[----:B------:R-:W-:-:S03]  /*7b30*/  FADD.FTZ R8, -R5, R8 ;  /* 0x0000000805087221 */ /* 0x000fc60000010100 */
        /* <DEDUP_REMOVED lines=32> */
[----:B------:R-:W-:Y:S01]  /*7d40*/  FMNMX.FTZ R4, R154, R7, !PT ;  /* 0x000000079a047209 */ /* 0x000fe20007810000 */
[----:B------:R-:W-:Y:S01]  /*7d50*/  FMUL.FTZ R8, R8, UR41 ;  /* 0x0000002908087c20 */ /* 0x000fe20008410000 */
[----:B------:R-:W-:Y:S02]  /*7d60*/  MUFU.EX2 R152, R152 ;  /* 0x0000009800987308 */ /* 0x000fe40000000800 */
[----:B------:R-:W-:-:S04]  /*7d70*/  FMNMX.FTZ R4, R155, R4, !PT ;  /* 0x000000049b047209 */ /* 0x000fc80007810000 */
[----:B------:R-:W-:Y:S02]  /*7d80*/  FMNMX.FTZ R4, R158, R4, !PT ;  /* 0x000000049e047209 */ /* 0x000fe40007810000 */
[----:B------:R-:W2:Y:S02]  /*7d90*/  MUFU.EX2 R8, R8 ;  /* 0x0000000800087308 */ /* 0x000ea40000000800 */
[----:B------:R-:W-:-:S04]  /*7da0*/  FMNMX.FTZ R4, R159, R4, !PT ;  /* 0x000000049f047209 */ /* 0x000fc80007810000 */
[----:B------:R-:W-:Y:S02]  /*7db0*/  FMNMX.FTZ R4, R162, R4, !PT ;  /* 0x00000004a2047209 */ /* 0x000fe40007810000 */
[----:B------:R-:W3:Y:S02]  /*7dc0*/  MUFU.EX2 R153, R153 ;  /* 0x0000009900997308 */ /* 0x000ee40000000800 */
[----:B------:R-:W-:-:S04]  /*7dd0*/  FMNMX.FTZ R4, R163, R4, !PT ;  /* 0x00000004a3047209 */ /* 0x000fc80007810000 */
[----:B------:R-:W-:Y:S02]  /*7de0*/  FMNMX.FTZ R4, R166, R4, !PT ;  /* 0x00000004a6047209 */ /* 0x000fe40007810000 */
[----:B------:R-:W4:Y:S01]  /*7df0*/  MUFU.EX2 R156, R156 ;  /* 0x0000009c009c7308 */ /* 0x000f220000000800 */
[----:B--2---:R-:W-:-:S01]  /*7e00*/  FFMA.FTZ R2, R8, R2, R152 ;  /* 0x0000000208027223 */ /* 0x004fc20000010098 */
[----:B------:R-:W-:Y:S01]  /*7e10*/  FMNMX.FTZ R4, R167, R4, !PT ;  /* 0x00000004a7047209 */ /* 0x000fe20007810000 */
[-C--:B------:R-:W-:Y:S01]  /*7e20*/  FMUL.FTZ R24, R24, R8.reuse ;  /* 0x0000000818187220 */ /* 0x080fe20000410000 */
[-C--:B------:R-:W-:Y:S01]  /*7e30*/  FMUL.FTZ R25, R25, R8.reuse ;  /* 0x0000000819197220 */ /* 0x080fe20000410000 */
[----:B------:R-:W-:Y:S01]  /*7e40*/  FMUL.FTZ R28, R28, R8 ;  /* 0x000000081c1c7220 */ /* 0x000fe20000410000 */
[----:B------:R-:W-:Y:S01]  /*7e50*/  FMNMX.FTZ R4, R170, R4, !PT ;  /* 0x00000004aa047209 */ /* 0x000fe20007810000 */
[----:B------:R-:W-:Y:S01]  /*7e60*/  FMUL.FTZ R29, R29, R8 ;  /* 0x000000081d1d7220 */ /* 0x000fe20000410000 */
[----:B------:R-:W2:Y:S01]  /*7e70*/  MUFU.EX2 R157, R157 ;  /* 0x0000009d009d7308 */ /* 0x000ea20000000800 */
[----:B---3--:R-:W-:-:S01]  /*7e80*/  FADD.FTZ R2, R153, R2 ;  /* 0x0000000299027221 */ /* 0x008fc20000010000 */
[----:B------:R-:W-:Y:S01]  /*7e90*/  FMNMX.FTZ R4, R171, R4, !PT ;  /* 0x00000004ab047209 */ /* 0x000fe20007810000 */
[-C--:B------:R-:W-:Y:S01]  /*7ea0*/  FMUL.FTZ R32, R32, R8.reuse ;  /* 0x0000000820207220 */ /* 0x080fe20000410000 */
[-C--:B------:R-:W-:Y:S01]  /*7eb0*/  FMUL.FTZ R33, R33, R8.reuse ;  /* 0x0000000821217220 */ /* 0x080fe20000410000 */
[----:B------:R-:W-:Y:S01]  /*7ec0*/  FMUL.FTZ R36, R36, R8 ;  /* 0x0000000824247220 */ /* 0x000fe20000410000 */
[----:B------:R-:W-:Y:S01]  /*7ed0*/  FMNMX.FTZ R4, R174, R4, !PT ;  /* 0x00000004ae047209 */ /* 0x000fe20007810000 */
[----:B------:R-:W-:Y:S01]  /*7ee0*/  FMUL.FTZ R37, R37, R8 ;  /* 0x0000000825257220 */ /* 0x000fe20000410000 */
[----:B------:R-:W3:Y:S01]  /*7ef0*/  MUFU.EX2 R160, R160 ;  /* 0x000000a000a07308 */ /* 0x000ee20000000800 */
[----:B----4-:R-:W-:-:S01]  /*7f00*/  FADD.FTZ R2, R156, R2 ;  /* 0x000000029c027221 */ /* 0x010fc20000010000 */
[----:B------:R-:W-:Y:S01]  /*7f10*/  FMNMX.FTZ R4, R175, R4, !PT ;  /* 0x00000004af047209 */ /* 0x000fe20007810000 */
[-C--:B------:R-:W-:Y:S01]  /*7f20*/  FMUL.FTZ R40, R40, R8.reuse ;  /* 0x0000000828287220 */ /* 0x080fe20000410000 */
[-C--:B------:R-:W-:Y:S01]  /*7f30*/  FMUL.FTZ R41, R41, R8.reuse ;  /* 0x0000000829297220 */ /* 0x080fe20000410000 */
[----:B------:R-:W-:Y:S01]  /*7f40*/  FMUL.FTZ R44, R44, R8 ;  /* 0x000000082c2c7220 */ /* 0x000fe20000410000 */
[----:B------:R-:W-:Y:S01]  /*7f50*/  FMNMX.FTZ R4, R178, R4, !PT ;  /* 0x00000004b2047209 */ /* 0x000fe20007810000 */
[----:B------:R-:W-:Y:S01]  /*7f60*/  FMUL.FTZ R45, R45, R8 ;  /* 0x000000082d2d7220 */ /* 0x000fe20000410000 */
[----:B------:R-:W4:Y:S01]  /*7f70*/  MUFU.EX2 R161, R161 ;  /* 0x000000a100a17308 */ /* 0x000f220000000800 */
[----:B--2---:R-:W-:-:S01]  /*7f80*/  FADD.FTZ R2, R157, R2 ;  /* 0x000000029d027221 */ /* 0x004fc20000010000 */
[----:B------:R-:W-:Y:S01]  /*7f90*/  FMNMX.FTZ R4, R179, R4, !PT ;  /* 0x00000004b3047209 */ /* 0x000fe20007810000 */
[----:B------:R-:W-:Y:S01]  /*7fa0*/  FMUL.FTZ R48, R48, R8 ;  /* 0x0000000830307220 */ /* 0x000fe20000410000 */
[----:B------:R-:W-:Y:S01]  /*7fb0*/  F2FP.SATFINITE.E4M3.F32.PACK_AB_MERGE_C R156, R157, R156, RZ ;  /* 0x0000009c9d9c723e */ /* 0x000fe200048070ff */
[----:B------:R-:W-:Y:S01]  /*7fc0*/  FMUL.FTZ R49, R49, R8 ;  /* 0x0000000831317220 */ /* 0x000fe20000410000 */
[----:B------:R-:W-:Y:S01]  /*7fd0*/  FMNMX.FTZ R4, R182, R4, !PT ;  /* 0x00000004b6047209 */ /* 0x000fe20007810000 */
[----:B------:R-:W-:Y:S01]  /*7fe0*/  FMUL.FTZ R52, R52, R8 ;  /* 0x0000000834347220 */ /* 0x000fe20000410000 */
[----:B------:R-:W2:Y:S01]  /*7ff0*/  MUFU.EX2 R164, R164 ;  /* 0x000000a400a47308 */ /* 0x000ea20000000800 */
[----:B---3--:R-:W-:-:S01]  /*8000*/  FADD.FTZ R2, R160, R2 ;  /* 0x00000002a0027221 */ /* 0x008fc20000010000 */
[----:B------:R-:W-:Y:S01]  /*8010*/  FMNMX.FTZ R4, R183, R4, !PT ;  /* 0x00000004b7047209 */ /* 0x000fe20007810000 */
[----:B------:R-:W-:Y:S01]  /*8020*/  FMUL.FTZ R53, R53, R8 ;  /* 0x0000000835357220 */ /* 0x000fe20000410000 */
[----:B------:R-:W-:Y:S01]  /*8030*/  F2FP.SATFINITE.E4M3.F32.PACK_AB_MERGE_C R152, R153, R152, R156 ;  /* 0x000000989998723e */ /* 0x000fe2000480709c */
        /* <DEDUP_REMOVED lines=11> */
[----:B------:R-:W-:Y:S01]  /*80f0*/  MUFU.EX2 R168, R168 ;  /* 0x000000a800a87308 */ /* 0x000fe20000000800 */
[----:B--2---:R-:W-:-:S01]  /*8100*/  FADD.FTZ R10, R164, R2 ;  /* 0x00000002a40a7221 */ /* 0x004fc20000010000 */
[----:B------:R-:W-:Y:S01]  /*8110*/  FMNMX.FTZ R4, R191, R4, !PT ;  /* 0x00000004bf047209 */ /* 0x000fe20007810000 */
[-C--:B------:R-:W-:Y:S01]  /*8120*/  FMUL.FTZ R68, R68, R8.reuse ;  /* 0x0000000844447220 */ /* 0x080fe20000410000 */
[-C--:B------:R-:W-:Y:S01]  /*8130*/  FMUL.FTZ R69, R69, R8.reuse ;  /* 0x0000000845457220 */ /* 0x080fe20000410000 */
[----:B------:R-:W-:Y:S01]  /*8140*/  FMUL.FTZ R72, R72, R8 ;  /* 0x0000000848487220 */ /* 0x000fe20000410000 */
[----:B------:R-:W-:Y:S01]  /*8150*/  FMNMX.FTZ R4, R194, R4, !PT ;  /* 0x00000004c2047209 */ /* 0x000fe20007810000 */
[----:B------:R-:W-:Y:S01]  /*8160*/  FMUL.FTZ R73, R73, R8 ;  /* 0x0000000849497220 */ /* 0x000fe20000410000 */
[----:B------:R-:W-:Y:S01]  /*8170*/  MUFU.EX2 R169, R169 ;  /* 0x000000a900a97308 */ /* 0x000fe20000000800 */
[----:B---3--:R-:W-:Y:S01]  /*8180*/  F2FP.SATFINITE.E4M3.F32.PACK_AB_MERGE_C R164, R165, R164, RZ ;  /* 0x000000a4a5a4723e */ /* 0x008fe200048070ff */
[----:B------:R-:W-:Y:S01]  /*8190*/  FMUL.FTZ R76, R76, R8 ;  /* 0x000000084c4c7220 */ /* 0x000fe20000410000 */
        /* <DEDUP_REMOVED lines=9> */
[-C--:B------:R-:W-:Y:S01]  /*8230*/  FMUL.FTZ R88, R88, R8.reuse ;  /* 0x0000000858587220 */ /* 0x080fe20000410000 */
[-C--:B------:R-:W-:Y:S01]  /*8240*/  FMUL.FTZ R89, R89, R8.reuse ;  /* 0x0000000859597220 */ /* 0x080fe20000410000 */
[----:B------:R-:W-:Y:S01]  /*8250*/  FMUL.FTZ R92, R92, R8 ;  /* 0x000000085c5c7220 */ /* 0x000fe20000410000 */
[----:B------:R-:W-:Y:S01]  /*8260*/  FMNMX.FTZ R4, R202, R4, !PT ;  /* 0x00000004ca047209 */ /* 0x000fe20007810000 */
[----:B------:R-:W2:Y:S01]  /*8270*/  MUFU.EX2 R173, R173 ;  /* 0x000000ad00ad7308 */ /* 0x000ea20000000800 */
[-C--:B------:R-:W-:Y:S01]  /*8280*/  FMUL.FTZ R93, R93, R8.reuse ;  /* 0x000000085d5d7220 */ /* 0x080fe20000410000 */
        /* <DEDUP_REMOVED lines=15> */
[----:B--2---:R-:W-:Y:S01]  /*8380*/  F2FP.SATFINITE.E4M3.F32.PACK_AB_MERGE_C R156, R173, R172, RZ ;  /* 0x000000acad9c723e */ /* 0x004fe200048070ff */
        /* <DEDUP_REMOVED lines=26> */
[----:B------:R-:W-:-:S05]  /*8530*/  F2FP.SATFINITE.E4M3.F32.PACK_AB_MERGE_C R156, R169, R168, R156 ;  /* 0x000000a8a99c723e */ /* 0x000fca000480709c */
[----:B------:R-:W-:Y:S01]  /*8540*/  MUFU.EX2 R185, R185 ;  /* 0x000000b900b97308 */ /* 0x000fe20000000800 */
[----:B--2---:R-:W-:-:S07]  /*8550*/  FMNMX.FTZ R4, R4, R9, !PT ;  /* 0x0000000904047209 */ /* 0x004fce0007810000 */
[----:B------:R-:W-:Y:S01]  /*8560*/  MUFU.EX2 R188, R188 ;  /* 0x000000bc00bc7308 */ /* 0x000fe20000000800 */
[----:B------:R-:W2:Y:S07]  /*8570*/  SHFL.BFLY PT, R9, R4, 0x1, 0x1f ;  /* 0x0c201f0004097f89 */ /* 0x000eae00000e0000 */
[----:B------:R-:W-:Y:S08]  /*8580*/  MUFU.EX2 R189, R189 ;  /* 0x000000bd00bd7308 */ /* 0x000ff00000000800 */
[----:B------:R-:W-:Y:S08]  /*8590*/  MUFU.EX2 R192, R192 ;  /* 0x000000c000c07308 */ /* 0x000ff00000000800 */
[----:B------:R-:W-:Y:S01]  /*85a0*/  MUFU.EX2 R193, R193 ;  /* 0x000000c100c17308 */ /* 0x000fe20000000800 */
[----:B--2---:R-:W-:Y:S01]  /*85b0*/  FMNMX.FTZ R4, R4, R9, !PT ;  /* 0x0000000904047209 */ /* 0x004fe20007810000 */
[----:B------:R-:W-:-:S06]  /*85c0*/  IMAD.U32 R9, RZ, RZ, UR41 ;  /* 0x00000029ff097e24 */ /* 0x000fcc000f8e00ff */
[----:B------:R-:W-:Y:S01]  /*85d0*/  MUFU.EX2 R196, R196 ;  /* 0x000000c400c47308 */ /* 0x000fe20000000800 */
        /* <DEDUP_REMOVED lines=60> */
[----:B------:R-:W-:Y:S01]  /*89a0*/  F2FP.SATFINITE.E4M3.F32.PACK_AB_MERGE_C R158, R181, R180, RZ ;  /* 0x000000b4b59e723e */ /* 0x000fe200048070ff */
[-C--:B------:R-:W-:Y:S01]  /*89b0*/  FMUL.FTZ R51, R51, R7.reuse ;  /* 0x0000000733337220 */ /* 0x080fe20000410000 */
[----:B------:R-:W-:Y:S01]  /*89c0*/  F2FP.SATFINITE.E4M3.F32.PACK_AB_MERGE_C R153, R155, R154, R153 ;  /* 0x0000009a9b99723e */ /* 0x000fe20004807099 */
[----:B------:R-:W-:Y:S01]  /*89d0*/  FMUL.FTZ R54, R54, R7 ;  /* 0x0000000736367220 */ /* 0x000fe20000410000 */
[----:B------:R-:W2:Y:S01]  /*89e0*/  MUFU.EX2 R166, R166 ;  /* 0x000000a600a67308 */ /* 0x000ea20000000800 */
[----:B---3--:R-:W-:-:S01]  /*89f0*/  FADD.FTZ R0, R162, R0 ;  /* 0x00000000a2007221 */ /* 0x008fc20000010000 */
[----:B------:R-:W-:Y:S01]  /*8a00*/  F2FP.SATFINITE.E4M3.F32.PACK_AB_MERGE_C R154, R161, R160, R164 ;  /* 0x000000a0a19a723e */ /* 0x000fe200048070a4 */
        /* <DEDUP_REMOVED lines=48> */
[-C--:B------:R-:W-:Y:S01]  /*8d10*/  FMUL.FTZ R102, R102, R7.reuse ;  /* 0x0000000766667220 */ /* 0x080fe20000410000 */
[-C--:B------:R-:W-:Y:S01]  /*8d20*/  FMUL.FTZ R103, R103, R7.reuse ;  /* 0x0000000767677220 */ /* 0x080fe20000410000 */
[----:B------:R-:W-:Y:S01]  /*8d30*/  FMUL.FTZ R106, R106, R7 ;  /* 0x000000076a6a7220 */ /* 0x000fe20000410000 */
[----:B------:R-:W-:Y:S01]  /*8d40*/  FADD.FTZ R0, R188, R0 ;  /* 0x00000000bc007221 */ /* 0x000fe20000010000 */
[----:B------:R-:W-:Y:S01]  /*8d50*/  F2FP.SATFINITE.E4M3.F32.PACK_AB_MERGE_C R188, R189, R188, RZ ;  /* 0x000000bcbdbc723e */ /* 0x000fe200048070ff */
[----:B------:R-:W3:Y:S01]  /*8d60*/  MUFU.EX2 R179, R179 ;  /* 0x000000b300b37308 */ /* 0x000ee20000000800 */
[----:B----4-:R-:W-:-:S01]  /*8d70*/  FADD.FTZ R2, R175, R2 ;  /* 0x00000002af027221 */ /* 0x010fc20000010000 */
[----:B------:R-:W-:Y:S01]  /*8d80*/  FADD.FTZ R0, R189, R0 ;  /* 0x00000000bd007221 */ /* 0x000fe20000010000 */
[----:B------:R-:W-:Y:S01]  /*8d90*/  F2FP.SATFINITE.E4M3.F32.PACK_AB_MERGE_C R157, R175, R174, RZ ;  /* 0x000000aeaf9d723e */ /* 0x000fe200048070ff */
        /* <DEDUP_REMOVED lines=34> */
[----:B------:R-:W-:Y:S01]  /*8fc0*/  FMUL.FTZ R151, R151, R7 ;  /* 0x0000000797977220 */ /* 0x000fe20000410000 */
[----:B------:R-:W-:Y:S01]  /*8fd0*/  F2FP.SATFINITE.E4M3.F32.PACK_AB_MERGE_C R157, R171, R170, R157 ;  /* 0x000000aaab9d723e */ /* 0x000fe2000480709d */
[----:B------:R-:W2:Y:S01]  /*8fe0*/  MUFU.EX2 R190, R190 ;  /* 0x000000be00be7308 */ /* 0x000ea20000000800 */
[----:B---3--:R-:W-:-:S01]  /*8ff0*/  FADD.FTZ R2, R186, R2 ;  /* 0x00000002ba027221 */ /* 0x008fc20000010000 */
[----:B------:R-:W-:-:S02]  /*9000*/  F2FP.SATFINITE.E4M3.F32.PACK_AB_MERGE_C R158, R177, R176, R158 ;  /* 0x000000b0b19e723e */ /* 0x000fc4000480709e */
[----:B------:R-:W-:Y:S02]  /*9010*/  F2FP.SATFINITE.E4M3.F32.PACK_AB_MERGE_C R159, R179, R178, R159 ;  /* 0x000000b2b39f723e */ /* 0x000fe4000480709f */
[----:B------:R-:W-:Y:S02]  /*9020*/  F2FP.SATFINITE.E4M3.F32.PACK_AB_MERGE_C R160, R185, R184, R188 ;  /* 0x000000b8b9a0723e */ /* 0x000fe400048070bc */
        /* <DEDUP_REMOVED lines=53> */
[C---:B----4-:R-:W-:Y:S01]  /*9380*/  F2FP.SATFINITE.E4M3.F32.PACK_AB_MERGE_C R212, R213.reuse, R212, RZ ;  /* 0x000000d4d5d4723e */ /* 0x050fe200048070ff */
[----:B------:R-:W-:-:S03]  /*9390*/  FADD.FTZ R2, R213, R10 ;  /* 0x0000000ad5027221 */ /* 0x000fc60000010000 */
[----:B------:R-:W-:Y:S01]  /*93a0*/  F2FP.SATFINITE.E4M3.F32.PACK_AB_MERGE_C R166, R209, R208, R212 ;  /* 0x000000d0d1a6723e */ /* 0x000fe200048070d4 */
[----:B--2---:R-:W-:-:S01]  /*93b0*/  FADD.FTZ R0, R214, R0 ;  /* 0x00000000d6007221 */ /* 0x004fc20000010000 */
[----:B---3--:R-:W-:-:S03]  /*93c0*/  F2FP.SATFINITE.E4M3.F32.PACK_AB_MERGE_C R167, R9, R214, RZ ;  /* 0x000000d609a7723e */ /* 0x008fc600048070ff */
[----:B------:R-:W-:Y:S01]  /*93d0*/  FADD.FTZ R0, R9, R0 ;  /* 0x0000000009007221 */ /* 0x000fe20000010000 */
[----:B------:R-:W-:Y:S01]  /*93e0*/  F2FP.SATFINITE.E4M3.F32.PACK_AB_MERGE_C R167, R211, R210, R167 ;  /* 0x000000d2d3a7723e */ /* 0x000fe200048070a7 */
[----:B------:R-:W-:Y:S06]  /*93f0*/  @!P0 BRA `(.L_x_2802) ;  /* 0x0000000000048947 */ /* 0x000fec0003800000 */
[----:B------:R-:W-:Y:S01]  /*9400*/  BPT.TRAP 0x1 ;  /* 0x000000040000795c */ /* 0x000fe20000300000 */
.L_x_2802:
[----:B------:R2:W3:Y:S01]  /*9410*/  SYNCS.PHASECHK.TRANS64.TRYWAIT P1, [UR50+0x38850], R6 ;  /* 0x03885006ff0075a7 */ /* 0x0004e20008020172 */
[----:B------:R-:W-:Y:S05]  /*9420*/  @!P0 BRA `(.L_x_2803) ;  /* 0x0000000000048947 */ /* 0x000fea0003800000 */
[----:B------:R-:W-:Y:S01]  /*9430*/  BPT.TRAP 0x1 ;  /* 0x000000040000795c */ /* 0x000fe20000300000 */
.L_x_2803:
[----:B---3--:R-:W-:Y:S05]  /*9440*/  @P1 BRA `(.L_x_2804) ;  /* 0x0000000000081947 */ /* 0x008fea0003800000 */
[----:B------:R-:W3:Y:S02]  /*9450*/  SYNCS.PHASECHK.TRANS64.TRYWAIT P1, [UR50+0x38850], R6 ;  /* 0x03885006ff0075a7 */ /* 0x000ee40008020172 */
[----:B---3--:R-:W-:Y:S05]  /*9460*/  @!P1 BRA `(.L_x_2805) ;  /* 0x000000ec00949947 */ /* 0x008fea0003800000 */
.L_x_2804:
        /* <DEDUP_REMOVED lines=30> */
.L_x_2806:
        /* <DEDUP_REMOVED lines=9> */
.L_x_2796:
[----:B------:R-:W-:Y:S01]  /*96e0*/  ULDC.64 UR4, c[0x0][0x9a0] ;  /* 0x0002680000047ab9 */ /* 0x000fe20000000a00 */
[----:B------:R2:W-:Y:S08]  /*96f0*/  BAR.ARV R3, 0x100 ;  /* 0x000400030000751d */ /* 0x0005f00000002000 */
[----:B------:R-:W-:Y:S06]  /*9700*/  BAR.ARV 0x8, 0x180 ;  /* 0x0206000000007b1d */ /* 0x000fec0000002000 */
[----:B------:R-:W-:-:S04]  /*9710*/  ISETP.NE.U32.AND P0, PT, RZ, UR4, PT ;  /* 0x00000004ff007c0c */ /* 0x000fc8000bf05070 */
[----:B------:R-:W-:-:S13]  /*9720*/  ISETP.NE.AND.EX P0, PT, RZ, UR5, PT, P0 ;  /* 0x00000005ff007c0c */ /* 0x000fda000bf05300 */
[----:B01----:R-:W0:Y:S08]  /*9730*/  @P0 LDC.64 R6, c[0x0][0x9c8] ;  /* 0x00027200ff060b82 */ /* 0x003e300000000a00 */
[----:B------:R-:W1:Y:S01]  /*9740*/  @P0 LDC.64 R8, c[0x0][0x9d0] ;  /* 0x00027400ff080b82 */ /* 0x000e620000000a00 */
[C---:B0-----:R-:W-:Y:S02]  /*9750*/  @P0 IMAD R12, R6.reuse, UR37, RZ ;  /* 0x00000025060c0c24 */ /* 0x041fe4000f8e02ff */
[----:B------:R-:W-:-:S04]  /*9760*/  @P0 IMAD.WIDE.U32 R10, R6, UR36, RZ ;  /* 0x00000024060a0c25 */ /* 0x000fc8000f8e00ff */
[----:B------:R-:W-:Y:S02]  /*9770*/  @P0 IMAD R7, R7, UR36, R12 ;  /* 0x0000002407070c24 */ /* 0x000fe4000f8e020c */
[----:B------:R-:W-:Y:S02]  /*9780*/  @P0 IMAD.MOV.U32 R6, RZ, RZ, R10 ;  /* 0x000000ffff060224 */ /* 0x000fe400078e000a */
[----:B------:R-:W-:Y:S02]  /*9790*/  @P0 IMAD.IADD R7, R11, 0x1, R7 ;  /* 0x000000010b070824 */ /* 0x000fe400078e0207 */
[----:B-1----:R-:W-:-:S04]  /*97a0*/  @P0 IMAD.WIDE.U32 R6, R8, UR42, R6 ;  /* 0x0000002a08060c25 */ /* 0x002fc8000f8e0006 */
[----:B------:R-:W-:Y:S01]  /*97b0*/  @P0 IMAD R9, R9, UR42, R7 ;  /* 0x0000002a09090c24 */ /* 0x000fe2000f8e0207 */
[----:B------:R-:W-:Y:S01]  /*97c0*/  @P0 LEA R8, P1, R6, UR4, 0x2 ;  /* 0x0000000406080c11 */ /* 0x000fe2000f8210ff */
[----:B------:R-:W-:-:S03]  /*97d0*/  IMAD.MOV.U32 R7, RZ, RZ, 0x3f800000 ;  /* 0x3f800000ff077424 */ /* 0x000fc600078e00ff */
[----:B------:R-:W-:-:S05]  /*97e0*/  @P0 LEA.HI.X R9, R6, UR5, R9, 0x2, P1 ;  /* 0x0000000506090c11 */ /* 0x000fca00088f1409 */
[----:B------:R0:W3:Y:S01]  /*97f0*/  @P0 LDG.E R7, desc[UR54][R8.64] ;  /* 0x0000003608070981 */ /* 0x0000e2000c1e1900 */
[----:B------:R-:W-:Y:S02]  /*9800*/  UIADD3 UR45, UR45, 0x1, URZ ;  /* 0x000000012d2d7890 */ /* 0x000fe4000fffe03f */
[----:B------:R-:W-:Y:S01]  /*9810*/  UIADD3 UR47, UR47, 0x1, URZ ;  /* 0x000000012f2f7890 */ /* 0x000fe2000fffe03f */
[----:B------:R-:W1:Y:S01]  /*9820*/  SHFL.BFLY PT, R11, R2, 0x2, 0x1f ;  /* 0x0c401f00020b7f89 */ /* 0x000e6200000e0000 */
[----:B------:R-:W-:-:S03]  /*9830*/  UISETP.NE.AND UP0, UPT, UR45, 0x2, UPT ;  /* 0x000000022d00788c */ /* 0x000fc6000bf05270 */
[----:B------:R-:W4:Y:S01]  /*9840*/  SHFL.BFLY PT, R13, R0, 0x2, 0x1f ;  /* 0x0c401f00000d7f89 */ /* 0x000f2200000e0000 */
[----:B------:R-:W-:Y:S01]  /*9850*/  USEL UR4, URZ, 0x1, UP0 ;  /* 0x000000013f047887 */ /* 0x000fe20008000000 */
[----:B0-----:R-:W-:Y:S01]  /*9860*/  IMAD.U32 R8, RZ, RZ, UR41 ;  /* 0x00000029ff087e24 */ /* 0x001fe2000f8e00ff */
[----:B------:R-:W-:Y:S02]  /*9870*/  USEL UR45, UR45, URZ, UP0 ;  /* 0x0000003f2d2d7287 */ /* 0x000fe40008000000 */
[----:B------:R-:W-:Y:S01]  /*9880*/  ULOP3.LUT UR46, UR46, UR4, URZ, 0x3c, !UPT ;  /* 0x000000042e2e7292 */ /* 0x000fe2000f8e3c3f */
[----:B-1----:R-:W-:Y:S01]  /*9890*/  FADD.FTZ R11, R11, R2 ;  /* 0x000000020b0b7221 */ /* 0x002fe20000010000 */
[----:B------:R-:W-:Y:S02]  /*98a0*/  IMAD.MOV.U32 R2, RZ, RZ, -0x800000 ;  /* 0xff800000ff027424 */ /* 0x000fe400078e00ff */
[----:B----4-:R-:W-:Y:S02]  /*98b0*/  FADD.FTZ R13, R13, R0 ;  /* 0x000000000d0d7221 */ /* 0x010fe40000010000 */
[----:B------:R-:W0:Y:S01]  /*98c0*/  SHFL.BFLY PT, R6, R11, 0x1, 0x1f ;  /* 0x0c201f000b067f89 */ /* 0x000e2200000e0000 */
[----:B------:R-:W-:-:S03]  /*98d0*/  IMAD.MOV.U32 R0, RZ, RZ, -0x800000 ;  /* 0xff800000ff007424 */ /* 0x000fc600078e00ff */
[----:B------:R-:W1:Y:S01]  /*98e0*/  SHFL.BFLY PT, R10, R13, 0x1, 0x1f ;  /* 0x0c201f000d0a7f89 */ /* 0x000e6200000e0000 */
[----:B0-----:R-:W-:Y:S01]  /*98f0*/  FADD.FTZ R12, R11, R6 ;  /* 0x000000060b0c7221 */ /* 0x001fe20000010000 */
[----:B------:R-:W-:Y:S02]  /*9900*/  IMAD.MOV.U32 R6, RZ, RZ, RZ ;  /* 0x000000ffff067224 */ /* 0x000fe400078e00ff */
[----:B------:R-:W-:Y:S02]  /*9910*/  IMAD.U32 R11, RZ, RZ, UR41 ;  /* 0x00000029ff0b7e24 */ /* 0x000fe4000f8e00ff */
[----:B-1----:R-:W-:Y:S01]  /*9920*/  FADD.FTZ R14, R13, R10 ;  /* 0x0000000a0d0e7221 */ /* 0x002fe20000010000 */
[C---:B------:R-:W-:Y:S01]  /*9930*/  FSETP.NE.FTZ.AND P0, PT, R12.reuse, RZ, PT ;  /* 0x000000ff0c00720b */ /* 0x040fe20003f15000 */
[----:B--2---:R-:W-:Y:S01]  /*9940*/  FMUL.FTZ R3, R12, 0.00390625 ;  /* 0x3b8000000c037820 */ /* 0x004fe20000410000 */
[----:B------:R-:W-:Y:S02]  /*9950*/  IMAD.MOV.U32 R10, RZ, RZ, RZ ;  /* 0x000000ffff0a7224 */ /* 0x000fe400078e00ff */
[----:B------:R-:W-:-:S02]  /*9960*/  FMUL.FTZ R15, R14, 0.00390625 ;  /* 0x3b8000000e0f7820 */ /* 0x000fc40000410000 */
[----:B------:R-:W-:-:S03]  /*9970*/  FSETP.NE.FTZ.AND P1, PT, R3, RZ, PT ;  /* 0x000000ff0300720b */ /* 0x000fc60003f35000 */
[----:B------:R-:W-:-:S04]  /*9980*/  FSETP.NE.FTZ.AND P2, PT, R15, RZ, PT ;  /* 0x000000ff0f00720b */ /* 0x000fc80003f55000 */
        /* <DEDUP_REMOVED lines=142> */
.L_x_2771:
        /* <DEDUP_REMOVED lines=19> */
[----:B------:R-:W-:Y:S01]  /*a3a0*/  ULDC.64 UR14, c[0x0][0xc08] ;  /* 0x00030200000e7ab9 */ /* 0x000fe20000000a00 */
[----:B------:R-:W-:Y:S01]  /*a3b0*/  ULDC UR9, c[0x0][0xbe8] ;  /* 0x0002fa0000097ab9 */ /* 0x000fe20000000800 */
[----:B0-----:R-:W-:-:S05]  /*a3c0*/  IMAD.SHL.U32 R3, R191, 0x4, RZ ;  /* 0x00000004bf037824 */ /* 0x001fca00078e00ff */
[----:B------:R-:W-:Y:S01]  /*a3d0*/  LOP3.LUT R3, R3, 0xc, RZ, 0xc0, !PT ;  /* 0x0000000c03037812 */ /* 0x000fe200078ec0ff */
[----:B------:R-:W-:Y:S03]  /*a3e0*/  BAR.SYNC.DEFER_BLOCKING 0x1, 0x100 ;  /* 0x0044000000007b1d */ /* 0x000fe60000010000 */
[----:B------:R-:W-:-:S05]  /*a3f0*/  IADD3 R4, P0, R3, UR10, RZ ;  /* 0x0000000a03047c10 */ /* 0x000fca000ff1e0ff */
[----:B------:R-:W-:-:S06]  /*a400*/  IMAD.X R5, RZ, RZ, UR11, P0 ;  /* 0x0000000bff057e24 */ /* 0x000fcc00080e06ff */
[----:B------:R0:W3:Y:S01]  /*a410*/  LDG.E.CONSTANT R5, desc[UR54][R4.64] ;  /* 0x0000003604057981 */ /* 0x0000e2000c1e9900 */
[----:B------:R-:W-:Y:S01]  /*a420*/  LOP3.LUT P0, R3, R191, 0x3, RZ, 0xc0, !PT ;  /* 0x00000003bf037812 */ /* 0x000fe2000780c0ff */
[----:B------:R-:W-:Y:S01]  /*a430*/  UMOV UR10, UR8 ;  /* 0x00000008000a7c82 */ /* 0x000fe20008000000 */
[----:B-1----:R-:W-:Y:S01]  /*a440*/  UMOV UR11, UR4 ;  /* 0x00000004000b7c82 */ /* 0x002fe20008000000 */
[----:B------:R-:W-:Y:S01]  /*a450*/  UIMAD.WIDE UR12, UR36, 0x4, UR12 ;  /* 0x00000004240c78a5 */ /* 0x000fe2000f8e020c */
        /* <DEDUP_REMOVED lines=17> */
[----:B------:R-:W-:Y:S01]  /*a570*/  IMAD.MOV.U32 R42, RZ, RZ, 0x2 ;  /* 0x00000002ff2a7424 */ /* 0x000fe200078e00ff */
        /* <DEDUP_REMOVED lines=55> */
[----:B0-----:R-:W-:-:S02]  /*a8f0*/  SEL R4, R24, R25, P0 ;  /* 0x0000001918047207 */ /* 0x001fc40000000000 */
        /* <DEDUP_REMOVED lines=46> */
[----:B--2---:R-:W-:Y:S01]  /*abe0*/  IMAD.WIDE R42, R173, R42, UR10 ;  /* 0x0000000aad2a7e25 */ /* 0x004fe2000f8e022a */
[----:B------:R-:W-:Y:S02]  /*abf0*/  SEL R173, R130, R131, P0 ;  /* 0x0000008382ad7207 */ /* 0x000fe40000000000 */
[----:B------:R-:W-:-:S02]  /*ac00*/  SEL R130, R131, R130, P0 ;  /* 0x0000008283827207 */ /* 0x000fc40000000000 */
[C---:B------:R-:W-:Y:S02]  /*ac10*/  IADD3 R63, P3, R42.reuse, 0xc040, RZ ;  /* 0x0000c0402a3f7810 */ /* 0x040fe40007f7e0ff */
[C---:B------:R-:W-:Y:S02]  /*ac20*/  IADD3 R59, P4, R42.reuse, 0xc060, RZ ;  /* 0x0000c0602a3b7810 */ /* 0x040fe40007f9e0ff */
[----:B------:R-:W-:Y:S02]  /*ac30*/  LOP3.LUT R62, R63, 0x380, RZ, 0xc0, !PT ;  /* 0x000003803f3e7812 */ /* 0x000fe400078ec0ff */
[----:B------:R-:W-:Y:S02]  /*ac40*/  IADD3 R67, P2, R42, 0xc020, RZ ;  /* 0x0000c0202a437810 */ /* 0x000fe40007f5e0ff */
[----:B------:R-:W-:Y:S02]  /*ac50*/  SHF.R.U64 R62, R62, 0x3, RZ ;  /* 0x000000033e3e7819 */ /* 0x000fe400000012ff */
[----:B------:R-:W-:-:S02]  /*ac60*/  LOP3.LUT R58, R59, 0x380, RZ, 0xc0, !PT ;  /* 0x000003803b3a7812 */ /* 0x000fc400078ec0ff */
[----:B------:R-:W-:Y:S01]  /*ac70*/  LOP3.LUT R62, R62, R63, RZ, 0x3c, !PT ;  /* 0x0000003f3e3e7212 */ /* 0x000fe200078e3cff */
[----:B------:R-:W-:Y:S01]  /*ac80*/  IMAD.X R63, RZ, RZ, R43, P3 ;  /* 0x000000ffff3f7224 */ /* 0x000fe200018e062b */
[C---:B------:R-:W-:Y:S02]  /*ac90*/  IADD3 R87, P3, R42.reuse, 0x8000, RZ ;  /* 0x000080002a577810 */ /* 0x040fe40007f7e0ff */
[----:B------:R-:W-:Y:S02]  /*aca0*/  LOP3.LUT R66, R67, 0x380, RZ, 0xc0, !PT ;  /* 0x0000038043427812 */ /* 0x000fe400078ec0ff */
[----:B------:R-:W-:Y:S02]  /*acb0*/  IADD3 R71, P1, R42, 0xc000, RZ ;  /* 0x0000c0002a477810 */ /* 0x000fe40007f3e0ff */
[----:B------:R-:W-:Y:S02]  /*acc0*/  SHF.R.U64 R58, R58, 0x3, RZ ;  /* 0x000000033a3a7819 */ /* 0x000fe400000012ff */
[----:B------:R-:W-:-:S02]  /*acd0*/  LOP3.LUT R86, R87, 0x380, RZ, 0xc0, !PT ;  /* 0x0000038057567812 */ /* 0x000fc400078ec0ff */
[----:B------:R-:W-:Y:S02]  /*ace0*/  SHF.R.U64 R66, R66, 0x3, RZ ;  /* 0x0000000342427819 */ /* 0x000fe400000012ff */
[----:B------:R-:W-:Y:S02]  /*acf0*/  LOP3.LUT R70, R71, 0x380, RZ, 0xc0, !PT ;  /* 0x0000038047467812 */ /* 0x000fe400078ec0ff */
[----:B------:R-:W-:Y:S01]  /*ad00*/  LOP3.LUT R58, R58, R59, RZ, 0x3c, !PT ;  /* 0x0000003b3a3a7212 */ /* 0x000fe200078e3cff */
[--C-:B------:R-:W-:Y:S01]  /*ad10*/  IMAD.X R59, RZ, RZ, R43.reuse, P4 ;  /* 0x000000ffff3b7224 */ /* 0x100fe200020e062b */
[----:B------:R-:W-:Y:S02]  /*ad20*/  SHF.R.U64 R86, R86, 0x3, RZ ;  /* 0x0000000356567819 */ /* 0x000fe400000012ff */
[----:B------:R-:W-:Y:S01]  /*ad30*/  LOP3.LUT R66, R66, R67, RZ, 0x3c, !PT ;  /* 0x0000004342427212 */ /* 0x000fe200078e3cff */
[----:B------:R-:W-:Y:S01]  /*ad40*/  IMAD.X R67, RZ, RZ, R43, P2 ;  /* 0x000000ffff437224 */ /* 0x000fe200010e062b */
[----:B------:R-:W-:-:S02]  /*ad50*/  SHF.R.U64 R70, R70, 0x3, RZ ;  /* 0x0000000346467819 */ /* 0x000fc400000012ff */
[C---:B------:R-:W-:Y:S02]  /*ad60*/  IADD3 R83, P4, R42.reuse, 0x8020, RZ ;  /* 0x000080202a537810 */ /* 0x040fe40007f9e0ff */
[----:B------:R-:W-:Y:S02]  /*ad70*/  IADD3 R91, P2, R42, 0x4060, RZ ;  /* 0x000040602a5b7810 */ /* 0x000fe40007f5e0ff */
[----:B------:R-:W-:Y:S01]  /*ad80*/  LOP3.LUT R86, R86, R87, RZ, 0x3c, !PT ;  /* 0x0000005756567212 */ /* 0x000fe200078e3cff */
[--C-:B------:R-:W-:Y:S01]  /*ad90*/  IMAD.X R87, RZ, RZ, R43.reuse, P3 ;  /* 0x000000ffff577224 */ /* 0x100fe200018e062b */
[----:B------:R-:W-:Y:S01]  /*ada0*/  LOP3.LUT R70, R70, R71, RZ, 0x3c, !PT ;  /* 0x0000004746467212 */ /* 0x000fe200078e3cff */
[----:B------:R-:W-:Y:S01]  /*adb0*/  IMAD.X R71, RZ, RZ, R43, P1 ;  /* 0x000000ffff477224 */ /* 0x000fe200008e062b */
[----:B------:R-:W-:Y:S02]  /*adc0*/  LOP3.LUT R82, R83, 0x380, RZ, 0xc0, !PT ;  /* 0x0000038053527812 */ /* 0x000fe400078ec0ff */
[----:B------:R-:W-:-:S02]  /*add0*/  IADD3 R47, P3, R42, 0x4000, RZ ;  /* 0x000040002a2f7810 */ /* 0x000fc40007f7e0ff */
[----:B------:R-:W-:Y:S02]  /*ade0*/  LOP3.LUT R90, R91, 0x380, RZ, 0xc0, !PT ;  /* 0x000003805b5a7812 */ /* 0x000fe400078ec0ff */
[C---:B------:R-:W-:Y:S01]  /*adf0*/  IADD3 R95, P1, R42.reuse, 0x4040, RZ ;  /* 0x000040402a5f7810 */ /* 0x040fe20007f3e0ff */
[----:B---3--:R-:W-:Y:S01]  /*ae00*/  SHFL.IDX PT, R143, R97, R5, 0x1c1f ;  /* 0x001c1f05618f7589 */ /* 0x008fe200000e0000 */
[C---:B------:R-:W-:Y:S02]  /*ae10*/  IADD3 R75, P6, R42.reuse, 0x8060, RZ ;  /* 0x000080602a4b7810 */ /* 0x040fe40007fde0ff */
[----:B------:R-:W-:Y:S01]  /*ae20*/  IADD3 R79, P5, R42, 0x8040, RZ ;  /* 0x000080402a4f7810 */ /* 0x000fe20007fbe0ff */
[----:B------:R-:W-:Y:S01]  /*ae30*/  SHFL.IDX PT, R113, R113, R5, 0x1c1f ;  /* 0x001c1f0571717589 */ /* 0x000fe200000e0000 */
[----:B------:R-:W-:Y:S02]  /*ae40*/  SHF.R.U64 R82, R82, 0x3, RZ ;  /* 0x0000000352527819 */ /* 0x000fe400000012ff */
[----:B------:R-:W-:Y:S01]  /*ae50*/  LOP3.LUT R46, R47, 0x380, RZ, 0xc0, !PT ;  /* 0x000003802f2e7812 */ /* 0x000fe200078ec0ff */
[----:B------:R-:W-:Y:S01]  /*ae60*/  SHFL.IDX PT, R144, R144, R5, 0x1c1f ;  /* 0x001c1f0590907589 */ /* 0x000fe200000e0000 */
[----:B------:R-:W-:-:S02]  /*ae70*/  SHF.R.U64 R90, R90, 0x3, RZ ;  /* 0x000000035a5a7819 */ /* 0x000fc400000012ff */
[----:B------:R-:W-:Y:S01]  /*ae80*/  LOP3.LUT R94, R95, 0x380, RZ, 0xc0, !PT ;  /* 0x000003805f5e7812 */ /* 0x000fe200078ec0ff */
[----:B------:R-:W-:Y:S01]  /*ae90*/  SHFL.IDX PT, R25, R25, R5, 0x1c1f ;  /* 0x001c1f0519197589 */ /* 0x000fe200000e0000 */
[----:B------:R-:W-:Y:S02]  /*aea0*/  LOP3.LUT R74, R75, 0x380, RZ, 0xc0, !PT ;  /* 0x000003804b4a7812 */ /* 0x000fe400078ec0ff */
[----:B------:R-:W-:Y:S01]  /*aeb0*/  LOP3.LUT R78, R79, 0x380, RZ, 0xc0, !PT ;  /* 0x000003804f4e7812 */ /* 0x000fe200078ec0ff */
[----:B------:R-:W-:Y:S01]  /*aec0*/  SHFL.IDX PT, R29, R29, R5, 0x1c1f ;  /* 0x001c1f051d1d7589 */ /* 0x000fe200000e0000 */
[----:B------:R-:W-:Y:S01]  /*aed0*/  LOP3.LUT R82, R82, R83, RZ, 0x3c, !PT ;  /* 0x0000005352527212 */ /* 0x000fe200078e3cff */
[--C-:B------:R-:W-:Y:S01]  /*aee0*/  IMAD.X R83, RZ, RZ, R43.reuse, P4 ;  /* 0x000000ffff537224 */ /* 0x100fe200020e062b */
[----:B------:R-:W-:Y:S01]  /*aef0*/  SHF.R.U64 R46, R46, 0x3, RZ ;  /* 0x000000032e2e7819 */ /* 0x000fe200000012ff */
[----:B------:R-:W-:Y:S01]  /*af00*/  SHFL.IDX PT, R172, R172, R5, 0x1c1f ;  /* 0x001c1f05acac7589 */ /* 0x000fe200000e0000 */
[----:B------:R-:W-:Y:S01]  /*af10*/  LOP3.LUT R90, R90, R91, RZ, 0x3c, !PT ;  /* 0x0000005b5a5a7212 */ /* 0x000fe200078e3cff */
[----:B------:R-:W-:Y:S01]  /*af20*/  IMAD.X R91, RZ, RZ, R43, P2 ;  /* 0x000000ffff5b7224 */ /* 0x000fe200010e062b */
[----:B------:R-:W-:Y:S01]  /*af30*/  SHF.R.U64 R94, R94, 0x3, RZ ;  /* 0x000000035e5e7819 */ /* 0x000fe200000012ff */
[----:B------:R-:W-:Y:S01]  /*af40*/  SHFL.IDX PT, R24, R24, R5, 0x1c1f ;  /* 0x001c1f0518187589 */ /* 0x000fe200000e0000 */
[----:B------:R-:W-:-:S02]  /*af50*/  IADD3 R55, P4, R42, 0x40, RZ ;  /* 0x000000402a377810 */ /* 0x000fc40007f9e0ff */
[----:B------:R-:W-:Y:S01]  /*af60*/  SHF.R.U64 R74, R74, 0x3, RZ ;  /* 0x000000034a4a7819 */ /* 0x000fe200000012ff */
[----:B------:R-:W-:Y:S01]  /*af70*/  SHFL.IDX PT, R65, R65, R5, 0x1c1f ;  /* 0x001c1f0541417589 */ /* 0x000fe200000e0000 */
[----:B------:R-:W-:Y:S02]  /*af80*/  SHF.R.U64 R78, R78, 0x3, RZ ;  /* 0x000000034e4e7819 */ /* 0x000fe400000012ff */
[----:B------:R-:W-:Y:S01]  /*af90*/  IADD3 R51, P2, R42, 0x60, RZ ;  /* 0x000000602a337810 */ /* 0x000fe20007f5e0ff */
[----:B------:R-:W-:Y:S01]  /*afa0*/  SHFL.IDX PT, R117, R117, R5, 0x1c1f ;  /* 0x001c1f0575757589 */ /* 0x000fe200000e0000 */
[----:B------:R-:W-:Y:S02]  /*afb0*/  LOP3.LUT R46, R46, R47, RZ, 0x3c, !PT ;  /* 0x0000002f2e2e7212 */ /* 0x000fe400078e3cff */
[----:B------:R-:W-:Y:S01]  /*afc0*/  LOP3.LUT R47, R42, 0x380, RZ, 0xc0, !PT ;  /* 0x000003802a2f7812 */ /* 0x000fe200078ec0ff */
[----:B------:R-:W-:Y:S01]  /*afd0*/  SHFL.IDX PT, R137, R137, R5, 0x1c1f ;  /* 0x001c1f0589897589 */ /* 0x000fe200000e0000 */
[----:B------:R-:W-:Y:S01]  /*afe0*/  LOP3.LUT R94, R94, R95, RZ, 0x3c, !PT ;  /* 0x0000005f5e5e7212 */ /* 0x000fe200078e3cff */
[--C-:B------:R-:W-:Y:S01]  /*aff0*/  IMAD.X R95, RZ, RZ, R43.reuse, P1 ;  /* 0x000000ffff5f7224 */ /* 0x100fe200008e062b */
[----:B------:R-:W-:Y:S01]  /*b000*/  LOP3.LUT R54, R55, 0x380, RZ, 0xc0, !PT ;  /* 0x0000038037367812 */ /* 0x000fe200078ec0ff */
[----:B------:R-:W-:Y:S01]  /*b010*/  SHFL.IDX PT, R142, R93, R5, 0x1c1f ;  /* 0x001c1f055d8e7589 */ /* 0x000fe200000e0000 */
[----:B------:R-:W-:Y:S01]  /*b020*/  LOP3.LUT R74, R74, R75, RZ, 0x3c, !PT ;  /* 0x0000004b4a4a7212 */ /* 0x000fe200078e3cff */
[--C-:B------:R-:W-:Y:S01]  /*b030*/  IMAD.X R75, RZ, RZ, R43.reuse, P6 ;  /* 0x000000ffff4b7224 */ /* 0x100fe200030e062b */
[----:B------:R-:W-:Y:S01]  /*b040*/  LOP3.LUT R78, R78, R79, RZ, 0x3c, !PT ;  /* 0x0000004f4e4e7212 */ /* 0x000fe200078e3cff */
[----:B------:R-:W-:Y:S01]  /*b050*/  IMAD.X R79, RZ, RZ, R43, P5 ;  /* 0x000000ffff4f7224 */ /* 0x000fe200028e062b */
[----:B------:R-:W-:Y:S01]  /*b060*/  LOP3.LUT R50, R51, 0x380, RZ, 0xc0, !PT ;  /* 0x0000038033327812 */ /* 0x000fe200078ec0ff */
[----:B------:R-:W-:Y:S01]  /*b070*/  SHFL.IDX PT, R93, R146, R5, 0x1c1f ;  /* 0x001c1f05925d7589 */ /* 0x000fe200000e0000 */
[----:B------:R-:W-:-:S02]  /*b080*/  IADD3 R99, P6, R42, 0x4020, RZ ;  /* 0x000040202a637810 */ /* 0x000fc40007fde0ff */
[----:B------:R-:W-:Y:S01]  /*b090*/  IADD3 R103, P5, R42, 0x20, RZ ;  /* 0x000000202a677810 */ /* 0x000fe20007fbe0ff */
[----:B------:R-:W-:Y:S01]  /*b0a0*/  SHFL.IDX PT, R37, R37, R5, 0x1c1f ;  /* 0x001c1f0525257589 */ /* 0x000fe200000e0000 */
[----:B------:R-:W-:Y:S02]  /*b0b0*/  SHF.R.U64 R47, R47, 0x3, RZ ;  /* 0x000000032f2f7819 */ /* 0x000fe400000012ff */
[----:B------:R-:W-:Y:S01]  /*b0c0*/  SHF.R.U64 R54, R54, 0x3, RZ ;  /* 0x0000000336367819 */ /* 0x000fe200000012ff */
[----:B------:R-:W-:Y:S01]  /*b0d0*/  SHFL.IDX PT, R159, R159, R5, 0x1c1f ;  /* 0x001c1f059f9f7589 */ /* 0x000fe200000e0000 */
[----:B------:R-:W-:Y:S02]  /*b0e0*/  SHF.R.U64 R50, R50, 0x3, RZ ;  /* 0x0000000332327819 */ /* 0x000fe400000012ff */
[----:B------:R-:W-:Y:S01]  /*b0f0*/  MOV R181, R94 ;  /* 0x0000005e00b57202 */ /* 0x000fe20000000f00 */
[----:B------:R-:W-:Y:S01]  /*b100*/  SHFL.IDX PT, R161, R161, R5, 0x1c1f ;  /* 0x001c1f05a1a17589 */ /* 0x000fe200000e0000 */
[----:B------:R-:W-:-:S02]  /*b110*/  LOP3.LUT R98, R99, 0x380, RZ, 0xc0, !PT ;  /* 0x0000038063627812 */ /* 0x000fc400078ec0ff */
        /* <DEDUP_REMOVED lines=10> */
[----:B------:R-:W-:Y:S01]  /*b1c0*/  MOV R190, R58 ;  /* 0x0000003a00be7202 */ /* 0x000fe20000000f00 */
[----:B------:R-:W-:Y:S01]  /*b1d0*/  SHFL.IDX PT, R97, R56, R95, 0x1c1f ;  /* 0x001c1f5f38617589 */ /* 0x000fe200000e0000 */
[----:B------:R-:W-:-:S02]  /*b1e0*/  SHF.R.U64 R98, R98, 0x3, RZ ;  /* 0x0000000362627819 */ /* 0x000fc400000012ff */
[----:B------:R-:W-:Y:S01]  /*b1f0*/  SHF.R.U64 R102, R102, 0x3, RZ ;  /* 0x0000000366667819 */ /* 0x000fe200000012ff */
[----:B------:R-:W-:Y:S01]  /*b200*/  SHFL.IDX PT, R59, R6, R5, 0x1c1f ;  /* 0x001c1f05063b7589 */ /* 0x000fe200000e0000 */
[----:B------:R-:W-:Y:S02]  /*b210*/  MOV R189, R62 ;  /* 0x0000003e00bd7202 */ /* 0x000fe40000000f00 */
[----:B------:R-:W-:Y:S01]  /*b220*/  MOV R182, R90 ;  /* 0x0000005a00b67202 */ /* 0x000fe20000000f00 */
[----:B------:R-:W-:Y:S01]  /*b230*/  SHFL.IDX PT, R6, R81, R5, 0x1c1f ;  /* 0x001c1f0551067589 */ /* 0x000fe200000e0000 */
[----:B------:R-:W-:Y:S02]  /*b240*/  MOV R178, R46 ;  /* 0x0000002e00b27202 */ /* 0x000fe40000000f00 */
[----:B------:R-:W-:Y:S01]  /*b250*/  SEL R149, R149, R148, P0 ;  /* 0x0000009495957207 */ /* 0x000fe20000000000 */
[----:B------:R-:W-:Y:S01]  /*b260*/  SHFL.IDX PT, R81, R14, R95, 0x1c1f ;  /* 0x001c1f5f0e517589 */ /* 0x000fe200000e0000 */
[----:B------:R-:W-:-:S02]  /*b270*/  SEL R131, R134, R135, P0 ;  /* 0x0000008786837207 */ /* 0x000fc40000000000 */
[----:B------:R-:W-:Y:S01]  /*b280*/  MOV R76, R54 ;  /* 0x00000036004c7202 */ /* 0x000fe20000000f00 */
[----:B------:R-:W-:Y:S01]  /*b290*/  SHFL.IDX PT, R63, R109, R5, 0x1c1f ;  /* 0x001c1f056d3f7589 */ /* 0x000fe200000e0000 */
[----:B------:R-:W-:Y:S02]  /*b2a0*/  SEL R69, R69, R68, P0 ;  /* 0x0000004445457207 */ /* 0x000fe40000000000 */
[----:B------:R-:W-:Y:S01]  /*b2b0*/  SEL R135, R135, R134, P0 ;  /* 0x0000008687877207 */ /* 0x000fe20000000000 */
[----:B------:R-:W-:Y:S01]  /*b2c0*/  SHFL.IDX PT, R91, R28, R95, 0x1c1f ;  /* 0x001c1f5f1c5b7589 */ /* 0x000fe200000e0000 */
[----:B------:R-:W-:Y:S01]  /*b2d0*/  LOP3.LUT R98, R98, R99, RZ, 0x3c, !PT ;  /* 0x0000006362627212 */ /* 0x000fe200078e3cff */
[--C-:B------:R-:W-:Y:S01]  /*b2e0*/  IMAD.X R99, RZ, RZ, R43.reuse, P6 ;  /* 0x000000ffff637224 */ /* 0x100fe200030e062b */
[----:B------:R-:W-:Y:S01]  /*b2f0*/  LOP3.LUT R102, R102, R103, RZ, 0x3c, !PT ;  /* 0x0000006766667212 */ /* 0x000fe200078e3cff */
[----:B------:R-:W-:Y:S01]  /*b300*/  SHFL.IDX PT, R14, R116, R95, 0x1c1f ;  /* 0x001c1f5f740e7589 */ /* 0x000fe200000e0000 */
[----:B------:R-:W-:Y:S01]  /*b310*/  MOV R183, R86 ;  /* 0x0000005600b77202 */ /* 0x000fe20000000f00 */
[----:B------:R-:W-:Y:S01]  /*b320*/  IMAD.X R103, RZ, RZ, R43, P5 ;  /* 0x000000ffff677224 */ /* 0x000fe200028e062b */
[----:B------:R-:W-:Y:S01]  /*b330*/  MOV R148, R50 ;  /* 0x0000003200947202 */ /* 0x000fe20000000f00 */
[----:B------:R-:W-:Y:S01]  /*b340*/  SHFL.IDX PT, R58, R7, R5, 0x1c1f ;  /* 0x001c1f05073a7589 */ /* 0x000fe200000e0000 */
[----:B------:R-:W-:-:S02]  /*b350*/  MOV R184, R82 ;  /* 0x0000005200b87202 */ /* 0x000fc40000000f00 */
[----:B------:R-:W-:Y:S01]  /*b360*/  MOV R68, R42 ;  /* 0x0000002a00447202 */ /* 0x000fe20000000f00 */
[----:B------:R-:W0:Y:S01]  /*b370*/  SHFL.IDX PT, R46, R13, R5, 0x1c1f ;  /* 0x001c1f050d2e7589 */ /* 0x000e2200000e0000 */
        /* <DEDUP_REMOVED lines=9> */
[----:B------:R-:W-:Y:S02]  /*b410*/  MOV R180, R98 ;  /* 0x0000006200b47202 */ /* 0x000fe40000000f00 */
[----:B------:R-:W-:Y:S01]  /*b420*/  SEL R174, R138, R139, P0 ;  /* 0x0000008b8aae7207 */ /* 0x000fe20000000000 */
[----:B------:R-:W-:Y:S01]  /*b430*/  SHFL.IDX PT, R62, R4, R5, 0x1c1f ;  /* 0x001c1f05043e7589 */ /* 0x000fe200000e0000 */
[----:B------:R-:W-:Y:S02]  /*b440*/  SEL R139, R139, R138, P0 ;  /* 0x0000008a8b8b7207 */ /* 0x000fe40000000000 */
[----:B------:R-:W-:Y:S01]  /*b450*/  MOV R185, R78 ;  /* 0x0000004e00b97202 */ /* 0x000fe20000000f00 */
[----:B------:R-:W-:Y:S04]  /*b460*/  SHFL.IDX PT, R55, R8, R5, 0x1c1f ;  /* 0x001c1f0508377589 */ /* 0x000fe800000e0000 */
[----:B------:R-:W-:Y:S01]  /*b470*/  SHFL.IDX PT, R54, R9, R5, 0x1c1f ;  /* 0x001c1f0509367589 */ /* 0x000fe200000e0000 */
[----:B0-----:R-:W-:-:S03]  /*b480*/  SEL R98, R46, R97, P0 ;  /* 0x000000612e627207 */ /* 0x001fc60000000000 */
        /* <DEDUP_REMOVED lines=10> */
[----:B------:R-:W-:Y:S01]  /*b530*/  SHFL.IDX PT, R73, R89, R5, 0x1c1f ;  /* 0x001c1f0559497589 */ /* 0x000fe200000e0000 */
[----:B0-----:R-:W-:-:S03]  /*b540*/  SEL R103, R144, R34, P0 ;  /* 0x0000002290677207 */ /* 0x001fc60000000000 */
        /* <DEDUP_REMOVED lines=10> */
[----:B0-----:R-:W-:-:S03]  /*b5f0*/  SEL R129, R91, R59, P0 ;  /* 0x0000003b5b817207 */ /* 0x001fc60000000000 */
[----:B------:R-:W0:Y:S04]  /*b600*/  SHFL.IDX PT, R105, R48, R95, 0x1c1f ;  /* 0x001c1f5f30697589 */ /* 0x000e2800000e0000 */
[----:B------:R-:W1:Y:S04]  /*b610*/  SHFL.IDX PT, R82, R60, R95, 0x1c1f ;  /* 0x001c1f5f3c527589 */ /* 0x000e6800000e0000 */
[----:B------:R-:W-:Y:S04]  /*b620*/  SHFL.IDX PT, R89, R64, R95, 0x1c1f ;  /* 0x001c1f5f40597589 */ /* 0x000fe800000e0000 */
[----:B------:R-:W2:Y:S04]  /*b630*/  SHFL.IDX PT, R80, R30, R95, 0x1c1f ;  /* 0x001c1f5f1e507589 */ /* 0x000ea800000e0000 */
[----:B------:R-:W-:Y:S04]  /*b640*/  SHFL.IDX PT, R35, R35, R95, 0x1c1f ;  /* 0x001c1f5f23237589 */ /* 0x000fe800000e0000 */
[----:B------:R-:W-:Y:S04]  /*b650*/  SHFL.IDX PT, R145, R145, R95, 0x1c1f ;  /* 0x001c1f5f91917589 */ /* 0x000fe800000e0000 */
[----:B------:R-:W-:Y:S01]  /*b660*/  SHFL.IDX PT, R47, R12, R5, 0x1c1f ;  /* 0x001c1f050c2f7589 */ /* 0x000fe200000e0000 */
[----:B0-----:R-:W-:-:S03]  /*b670*/  SEL R104, R105, R50, P0 ;  /* 0x0000003269687207 */ /* 0x001fc60000000000 */
[----:B------:R-:W-:Y:S01]  /*b680*/  SHFL.IDX PT, R27, R157, R5, 0x1c1f ;  /* 0x001c1f059d1b7589 */ /* 0x000fe200000e0000 */
[----:B-1----:R-:W-:-:S03]  /*b690*/  SEL R99, R43, R82, P0 ;  /* 0x000000522b637207 */ /* 0x002fc60000000000 */
[----:B------:R-:W-:Y:S04]  /*b6a0*/  SHFL.IDX PT, R90, R36, R95, 0x1c1f ;  /* 0x001c1f5f245a7589 */ /* 0x000fe800000e0000 */
[----:B------:R-:W0:Y:S01]  /*b6b0*/  SHFL.IDX PT, R83, R52, R95, 0x1c1f ;  /* 0x001c1f5f34537589 */ /* 0x000e2200000e0000 */
[----:B--2---:R-:W-:-:S03]  /*b6c0*/  SEL R125, R80, R61, P0 ;  /* 0x0000003d507d7207 */ /* 0x004fc60000000000 */
[----:B------:R-:W-:Y:S04]  /*b6d0*/  SHFL.IDX PT, R64, R124, R95, 0x1c1f ;  /* 0x001c1f5f7c407589 */ /* 0x000fe800000e0000 */
[----:B------:R-:W-:Y:S04]  /*b6e0*/  SHFL.IDX PT, R30, R152, R95, 0x1c1f ;  /* 0x001c1f5f981e7589 */ /* 0x000fe800000e0000 */
[----:B------:R-:W-:Y:S04]  /*b6f0*/  SHFL.IDX PT, R42, R21, R5, 0x1c1f ;  /* 0x001c1f05152a7589 */ /* 0x000fe800000e0000 */
[----:B------:R-:W1:Y:S04]  /*b700*/  SHFL.IDX PT, R57, R20, R95, 0x1c1f ;  /* 0x001c1f5f14397589 */ /* 0x000e6800000e0000 */
[----:B------:R-:W-:Y:S04]  /*b710*/  SHFL.IDX PT, R124, R26, R95, 0x1c1f ;  /* 0x001c1f5f1a7c7589 */ /* 0x000fe800000e0000 */
[----:B------:R2:W-:Y:S04]  /*b720*/  SHFL.IDX PT, R31, R106, R95, 0x1c1f ;  /* 0x001c1f5f6a1f7589 */ /* 0x0005e800000e0000 */
[----:B------:R3:W-:Y:S04]  /*b730*/  SHFL.IDX PT, R21, R107, R5, 0x1c1f ;  /* 0x001c1f056b157589 */ /* 0x0007e800000e0000 */
[----:B------:R-:W-:Y:S01]  /*b740*/  SHFL.IDX PT, R60, R69, R95, 0x1c1f ;  /* 0x001c1f5f453c7589 */ /* 0x000fe200000e0000 */
[----:B--2---:R-:W-:-:S03]  /*b750*/  SEL R106, R50, R105, P0 ;  /* 0x00000069326a7207 */ /* 0x004fc60000000000 */
[----:B------:R2:W-:Y:S01]  /*b760*/  SHFL.IDX PT, R26, R110, R95, 0x1c1f ;  /* 0x001c1f5f6e1a7589 */ /* 0x0005e200000e0000 */
[----:B0-----:R-:W-:Y:S02]  /*b770*/  SEL R105, R83, R47, P0 ;  /* 0x0000002f53697207 */ /* 0x001fe40000000000 */
[----:B---3--:R-:W-:Y:S01]  /*b780*/  SEL R107, R47, R83, P0 ;  /* 0x000000532f6b7207 */ /* 0x008fe20000000000 */
[----:B------:R0:W-:Y:S01]  /*b790*/  SHFL.IDX PT, R20, R112, R95, 0x1c1f ;  /* 0x001c1f5f70147589 */ /* 0x0001e200000e0000 */
[----:B-1----:R-:W-:-:S03]  /*b7a0*/  SEL R83, R29, R57, P0 ;  /* 0x000000391d537207 */ /* 0x002fc60000000000 */
[----:B------:R-:W-:Y:S01]  /*b7b0*/  SHFL.IDX PT, R155, R140, R95, 0x1c1f ;  /* 0x001c1f5f8c9b7589 */ /* 0x000fe200000e0000 */
[----:B--2---:R-:W-:-:S03]  /*b7c0*/  SEL R110, R109, R108, P0 ;  /* 0x0000006c6d6e7207 */ /* 0x004fc60000000000 */
[----:B------:R-:W-:Y:S01]  /*b7d0*/  SHFL.IDX PT, R11, R41, R5, 0x1c1f ;  /* 0x001c1f05290b7589 */ /* 0x000fe200000e0000 */
[----:B------:R-:W-:Y:S02]  /*b7e0*/  SEL R108, R108, R109, P0 ;  /* 0x0000006d6c6c7207 */ /* 0x000fe40000000000 */
[----:B0-----:R-:W-:Y:S01]  /*b7f0*/  SEL R112, R87, R54, P0 ;  /* 0x0000003657707207 */ /* 0x001fe20000000000 */
[----:B------:R0:W-:Y:S01]  /*b800*/  SHFL.IDX PT, R15, R111, R5, 0x1c1f ;  /* 0x001c1f056f0f7589 */ /* 0x0001e200000e0000 */
[----:B------:R-:W-:-:S03]  /*b810*/  SEL R109, R35, R53, P0 ;  /* 0x00000035236d7207 */ /* 0x000fc60000000000 */
[----:B------:R-:W-:Y:S04]  /*b820*/  SHFL.IDX PT, R177, R177, R95, 0x1c1f ;  /* 0x001c1f5fb1b17589 */ /* 0x000fe800000e0000 */
[----:B------:R1:W2:Y:S01]  /*b830*/  SHFL.IDX PT, R48, R88, R95, 0x1c1f ;  /* 0x001c1f5f58307589 */ /* 0x0002a200000e0000 */
[----:B0-----:R-:W-:-:S03]  /*b840*/  SEL R111, R53, R35, P0 ;  /* 0x00000023356f7207 */ /* 0x001fc60000000000 */
[----:B------:R-:W-:Y:S01]  /*b850*/  SHFL.IDX PT, R157, R136, R95, 0x1c1f ;  /* 0x001c1f5f889d7589 */ /* 0x000fe200000e0000 */
[----:B------:R-:W-:-:S03]  /*b860*/  SEL R35, R8, R28, P0 ;  /* 0x0000001c08237207 */ /* 0x000fc60000000000 */
[----:B------:R0:W-:Y:S01]  /*b870*/  SHFL.IDX PT, R140, R114, R95, 0x1c1f ;  /* 0x001c1f5f728c7589 */ /* 0x0001e200000e0000 */
[----:B-1----:R-:W-:-:S03]  /*b880*/  SEL R88, R89, R42, P0 ;  /* 0x0000002a59587207 */ /* 0x002fc60000000000 */
[----:B------:R1:W-:Y:S04]  /*b890*/  SHFL.IDX PT, R12, R115, R5, 0x1c1f ;  /* 0x001c1f05730c7589 */ /* 0x0003e800000e0000 */
[----:B------:R3:W-:Y:S01]  /*b8a0*/  SHFL.IDX PT, R136, R118, R95, 0x1c1f ;  /* 0x001c1f5f76887589 */ /* 0x0007e200000e0000 */
[----:B0-----:R-:W-:-:S03]  /*b8b0*/  SEL R114, R54, R87, P0 ;  /* 0x0000005736727207 */ /* 0x001fc60000000000 */
[----:B------:R-:W-:Y:S01]  /*b8c0*/  SHFL.IDX PT, R10, R77, R5, 0x1c1f ;  /* 0x001c1f054d0a7589 */ /* 0x000fe200000e0000 */
[----:B------:R-:W-:Y:S02]  /*b8d0*/  SEL R87, R27, R30, P0 ;  /* 0x0000001e1b577207 */ /* 0x000fe40000000000 */
[----:B-1----:R-:W-:Y:S01]  /*b8e0*/  SEL R115, R51, R86, P0 ;  /* 0x0000005633737207 */ /* 0x002fe20000000000 */
[----:B------:R0:W-:Y:S01]  /*b8f0*/  SHFL.IDX PT, R67, R120, R95, 0x1c1f ;  /* 0x001c1f5f78437589 */ /* 0x0001e200000e0000 */
[----:B--2---:R-:W-:Y:S02]  /*b900*/  SEL R50, R11, R48, P0 ;  /* 0x000000300b327207 */ /* 0x004fe40000000000 */
[----:B---3--:R-:W-:Y:S01]  /*b910*/  SEL R118, R113, R116, P0 ;  /* 0x0000007471767207 */ /* 0x008fe20000000000 */
[----:B------:R-:W-:Y:S01]  /*b920*/  SHFL.IDX PT, R66, R119, R5, 0x1c1f ;  /* 0x001c1f0577427589 */ /* 0x000fe200000e0000 */
[----:B------:R-:W-:Y:S02]  /*b930*/  SEL R116, R116, R113, P0 ;  /* 0x0000007174747207 */ /* 0x000fe40000000000 */
[----:B------:R-:W-:Y:S01]  /*b940*/  SEL R113, R86, R51, P0 ;  /* 0x0000003356717207 */ /* 0x000fe20000000000 */
[----:B------:R1:W2:Y:S01]  /*b950*/  SHFL.IDX PT, R71, R122, R95, 0x1c1f ;  /* 0x001c1f5f7a477589 */ /* 0x0002a200000e0000 */
[----:B------:R-:W-:-:S02]  /*b960*/  SEL R86, R85, R145, P0 ;  /* 0x0000009155567207 */ /* 0x000fc40000000000 */
[----:B0-----:R-:W-:Y:S01]  /*b970*/  SEL R120, R121, R58, P0 ;  /* 0x0000003a79787207 */ /* 0x001fe20000000000 */
[----:B------:R-:W0:Y:S01]  /*b980*/  SHFL.IDX PT, R38, R38, R95, 0x1c1f ;  /* 0x001c1f5f26267589 */ /* 0x000e2200000e0000 */
[----:B------:R-:W-:Y:S02]  /*b990*/  SEL R48, R48, R11, P0 ;  /* 0x0000000b30307207 */ /* 0x000fe40000000000 */
[----:B------:R-:W-:Y:S01]  /*b9a0*/  SEL R11, R64, R6, P0 ;  /* 0x00000006400b7207 */ /* 0x000fe20000000000 */
[----:B------:R-:W-:Y:S01]  /*b9b0*/  SHFL.IDX PT, R41, R49, R5, 0x1c1f ;  /* 0x001c1f0531297589 */ /* 0x000fe200000e0000 */
[----:B-1----:R-:W-:-:S03]  /*b9c0*/  SEL R122, R58, R121, P0 ;  /* 0x000000793a7a7207 */ /* 0x002fc60000000000 */
[----:B------:R1:W3:Y:S01]  /*b9d0*/  SHFL.IDX PT, R40, R96, R95, 0x1c1f ;  /* 0x001c1f5f60287589 */ /* 0x0002e200000e0000 */
[----:B------:R-:W-:Y:S02]  /*b9e0*/  SEL R121, R90, R55, P0 ;  /* 0x000000375a797207 */ /* 0x000fe40000000000 */
[----:B------:R-:W-:Y:S01]  /*b9f0*/  SEL R58, R13, R56, P0 ;  /* 0x000000380d3a7207 */ /* 0x000fe20000000000 */
[----:B------:R-:W4:Y:S01]  /*ba00*/  SHFL.IDX PT, R36, R100, R95, 0x1c1f ;  /* 0x001c1f5f64247589 */ /* 0x000f2200000e0000 */
[----:B------:R-:W-:Y:S02]  /*ba10*/  SEL R56, R56, R13, P0 ;  /* 0x0000000d38387207 */ /* 0x000fe40000000000 */
[----:B------:R-:W-:Y:S01]  /*ba20*/  SEL R13, R6, R64, P0 ;  /* 0x00000040060d7207 */ /* 0x000fe20000000000 */
[----:B------:R5:W-:Y:S01]  /*ba30*/  SHFL.IDX PT, R70, R123, R5, 0x1c1f ;  /* 0x001c1f057b467589 */ /* 0x000be200000e0000 */
[----:B-1----:R-:W-:-:S03]  /*ba40*/  SEL R96, R97, R46, P0 ;  /* 0x0000002e61607207 */ /* 0x002fc60000000000 */
[----:B------:R1:W4:Y:S01]  /*ba50*/  SHFL.IDX PT, R69, R126, R95, 0x1c1f ;  /* 0x001c1f5f7e457589 */ /* 0x00032200000e0000 */
[----:B------:R-:W-:Y:S02]  /*ba60*/  SEL R97, R82, R43, P0 ;  /* 0x0000002b52617207 */ /* 0x000fe40000000000 */
[----:B------:R-:W-:Y:S01]  /*ba70*/  SEL R82, R25, R81, P0 ;  /* 0x0000005119527207 */ /* 0x000fe20000000000 */
[----:B------:R0:W-:Y:S01]  /*ba80*/  SHFL.IDX PT, R75, R128, R95, 0x1c1f ;  /* 0x001c1f5f804b7589 */ /* 0x0001e200000e0000 */
[----:B--2---:R-:W-:Y:S02]  /*ba90*/  SEL R6, R71, R66, P0 ;  /* 0x0000004247067207 */ /* 0x004fe40000000000 */
[----:B-----5:R-:W-:Y:S01]  /*baa0*/  SEL R123, R55, R90, P0 ;  /* 0x0000005a377b7207 */ /* 0x020fe20000000000 */
[----:B------:R-:W2:Y:S01]  /*bab0*/  SHFL.IDX PT, R39, R39, R95, 0x1c1f ;  /* 0x001c1f5f27277589 */ /* 0x000ea200000e0000 */
[----:B------:R-:W-:Y:S02]  /*bac0*/  SEL R90, R42, R89, P0 ;  /* 0x000000592a5a7207 */ /* 0x000fe40000000000 */
[----:B------:R-:W-:Y:S01]  /*bad0*/  SEL R89, R60, R24, P0 ;  /* 0x000000183c597207 */ /* 0x000fe20000000000 */
[----:B------:R-:W5:Y:S01]  /*bae0*/  SHFL.IDX PT, R74, R132, R95, 0x1c1f ;  /* 0x001c1f5f844a7589 */ /* 0x000f6200000e0000 */
[----:B-1----:R-:W-:-:S02]  /*baf0*/  SEL R126, R63, R124, P0 ;  /* 0x0000007c3f7e7207 */ /* 0x002fc40000000000 */
[----:B0-----:R-:W-:Y:S01]  /*bb00*/  SEL R128, R177, R62, P0 ;  /* 0x0000003eb1807207 */ /* 0x001fe20000000000 */
[----:B------:R0:W-:Y:S01]  /*bb10*/  SHFL.IDX PT, R151, R101, R5, 0x1c1f ;  /* 0x001c1f0565977589 */ /* 0x0001e200000e0000 */
[----:B------:R-:W-:Y:S02]  /*bb20*/  SEL R124, R124, R63, P0 ;  /* 0x0000003f7c7c7207 */ /* 0x000fe40000000000 */
[----:B------:R-:W-:Y:S01]  /*bb30*/  SEL R119, R117, R38, P0 ;  /* 0x0000002675777207 */ /* 0x000fe20000000000 */
[----:B------:R-:W-:Y:S01]  /*bb40*/  SHFL.IDX PT, R44, R92, R95, 0x1c1f ;  /* 0x001c1f5f5c2c7589 */ /* 0x000fe200000e0000 */
[----:B------:R-:W-:Y:S02]  /*bb50*/  SEL R117, R38, R117, P0 ;  /* 0x0000007526757207 */ /* 0x000fe40000000000 */
[----:B---3--:R-:W-:Y:S01]  /*bb60*/  SEL R42, R41, R40, P0 ;  /* 0x00000028292a7207 */ /* 0x008fe20000000000 */
[----:B------:R1:W-:Y:S01]  /*bb70*/  SHFL.IDX PT, R52, R84, R95, 0x1c1f ;  /* 0x001c1f5f54347589 */ /* 0x0003e200000e0000 */
[----:B------:R-:W-:-:S02]  /*bb80*/  SEL R40, R40, R41, P0 ;  /* 0x0000002928287207 */ /* 0x000fc40000000000 */
[----:B0-----:R-:W-:Y:S01]  /*bb90*/  SEL R101, R34, R144, P0 ;  /* 0x0000009022657207 */ /* 0x001fe20000000000 */
[----:B------:R-:W0:Y:S01]  /*bba0*/  SHFL.IDX PT, R92, R133, R95, 0x1c1f ;  /* 0x001c1f5f855c7589 */ /* 0x000e2200000e0000 */
[----:B------:R-:W-:Y:S02]  /*bbb0*/  SEL R34, R33, R32, P0 ;  /* 0x0000002021227207 */ /* 0x000fe40000000000 */
[----:B------:R-:W-:Y:S01]  /*bbc0*/  SEL R32, R32, R33, P0 ;  /* 0x0000002120207207 */ /* 0x000fe20000000000 */
[----:B------:R3:W-:Y:S01]  /*bbd0*/  SHFL.IDX PT, R152, R127, R95, 0x1c1f ;  /* 0x001c1f5f7f987589 */ /* 0x0007e200000e0000 */
[----:B------:R-:W-:Y:S02]  /*bbe0*/  SEL R33, R28, R8, P0 ;  /* 0x000000081c217207 */ /* 0x000fe40000000000 */
[----:B-1----:R-:W-:Y:S01]  /*bbf0*/  SEL R84, R145, R85, P0 ;  /* 0x0000005591547207 */ /* 0x002fe20000000000 */
[----:B------:R-:W-:Y:S01]  /*bc00*/  SHFL.IDX PT, R49, R147, R5, 0x1c1f ;  /* 0x001c1f0593317589 */ /* 0x000fe200000e0000 */
[----:B------:R-:W-:-:S02]  /*bc10*/  SEL R85, R30, R27, P0 ;  /* 0x0000001b1e557207 */ /* 0x000fc40000000000 */
[----:B------:R-:W-:Y:S01]  /*bc20*/  SEL R30, R172, R31, P0 ;  /* 0x0000001fac1e7207 */ /* 0x000fe20000000000 */
[----:B------:R-:W-:Y:S01]  /*bc30*/  SHFL.IDX PT, R138, R173, R5, 0x1c1f ;  /* 0x001c1f05ad8a7589 */ /* 0x000fe200000e0000 */
[----:B------:R-:W-:Y:S02]  /*bc40*/  SEL R28, R31, R172, P0 ;  /* 0x000000ac1f1c7207 */ /* 0x000fe40000000000 */
[----:B---3--:R-:W-:Y:S01]  /*bc50*/  SEL R127, R61, R80, P0 ;  /* 0x000000503d7f7207 */ /* 0x008fe20000000000 */
[----:B------:R1:W-:Y:S01]  /*bc60*/  SHFL.IDX PT, R77, R131, R5, 0x1c1f ;  /* 0x001c1f05834d7589 */ /* 0x0003e200000e0000 */
[----:B------:R-:W-:Y:S02]  /*bc70*/  SEL R80, R81, R25, P0 ;  /* 0x0000001951507207 */ /* 0x000fe40000000000 */
[----:B------:R-:W-:Y:S01]  /*bc80*/  SEL R81, R57, R29, P0 ;  /* 0x0000001d39517207 */ /* 0x000fe20000000000 */
[----:B------:R-:W3:Y:S01]  /*bc90*/  SHFL.IDX PT, R141, R141, R95, 0x1c1f ;  /* 0x001c1f5f8d8d7589 */ /* 0x000ee200000e0000 */
[----:B------:R-:W-:-:S02]  /*bca0*/  SEL R31, R21, R26, P0 ;  /* 0x0000001a151f7207 */ /* 0x000fc40000000000 */
[----:B------:R-:W-:Y:S01]  /*bcb0*/  SEL R29, R26, R21, P0 ;  /* 0x000000151a1d7207 */ /* 0x000fe20000000000 */
[----:B------:R4:W3:Y:S01]  /*bcc0*/  SHFL.IDX PT, R79, R130, R95, 0x1c1f ;  /* 0x001c1f5f824f7589 */ /* 0x0008e200000e0000 */
[----:B------:R-:W-:Y:S02]  /*bcd0*/  SEL R26, R65, R20, P0 ;  /* 0x00000014411a7207 */ /* 0x000fe40000000000 */
[----:B-1----:R-:W-:Y:S01]  /*bce0*/  SEL R131, R59, R91, P0 ;  /* 0x0000005b3b837207 */ /* 0x002fe20000000000 */
[----:B------:R1:W3:Y:S01]  /*bcf0*/  SHFL.IDX PT, R78, R135, R95, 0x1c1f ;  /* 0x001c1f5f874e7589 */ /* 0x0002e200000e0000 */
[----:B------:R-:W-:Y:S02]  /*bd00*/  SEL R91, R24, R60, P0 ;  /* 0x0000003c185b7207 */ /* 0x000fe40000000000 */
[----:B------:R-:W-:Y:S01]  /*bd10*/  SEL R24, R20, R65, P0 ;  /* 0x0000004114187207 */ /* 0x000fe20000000000 */
[----:B------:R-:W-:Y:S01]  /*bd20*/  SHFL.IDX PT, R156, R156, R95, 0x1c1f ;  /* 0x001c1f5f9c9c7589 */ /* 0x000fe200000e0000 */
[----:B------:R-:W-:-:S02]  /*bd30*/  SEL R27, R7, R14, P0 ;  /* 0x0000000e071b7207 */ /* 0x000fc40000000000 */
[----:B------:R-:W-:Y:S01]  /*bd40*/  SEL R25, R14, R7, P0 ;  /* 0x000000070e197207 */ /* 0x000fe20000000000 */
[----:B------:R-:W3:Y:S01]  /*bd50*/  SHFL.IDX PT, R154, R154, R95, 0x1c1f ;  /* 0x001c1f5f9a9a7589 */ /* 0x000ee200000e0000 */
[----:B----4-:R-:W-:Y:S02]  /*bd60*/  SEL R130, R62, R177, P0 ;  /* 0x000000b13e827207 */ /* 0x010fe40000000000 */
[----:B------:R-:W-:Y:S01]  /*bd70*/  SEL R20, R15, R140, P0 ;  /* 0x0000008c0f147207 */ /* 0x000fe20000000000 */
[----:B------:R-:W-:Y:S01]  /*bd80*/  SHFL.IDX PT, R160, R160, R95, 0x1c1f ;  /* 0x001c1f5fa0a07589 */ /* 0x000fe200000e0000 */
        /* <DEDUP_REMOVED lines=8> */
[----:B------:R-:W-:Y:S01]  /*be10*/  SHFL.IDX PT, R168, R168, R5, 0x1c1f ;  /* 0x001c1f05a8a87589 */ /* 0x000fe200000e0000 */
[----:B------:R-:W-:Y:S02]  /*be20*/  F2FP.BF16.F32.PACK_AB R64, R131, R130 ;  /* 0x000000828340723e */ /* 0x000fe400000010ff */
[----:B------:R-:W-:Y:S01]  /*be30*/  F2FP.BF16.F32.PACK_AB R65, R127, R126 ;  /* 0x0000007e7f41723e */ /* 0x000fe200000010ff */
[----:B------:R-:W-:Y:S01]  /*be40*/  SHFL.IDX PT, R169, R169, R5, 0x1c1f ;  /* 0x001c1f05a9a97589 */ /* 0x000fe200000e0000 */
[----:B------:R-:W-:-:S02]  /*be50*/  F2FP.BF16.F32.PACK_AB R66, R129, R128 ;  /* 0x000000808142723e */ /* 0x000fc400000010ff */
[----:B------:R-:W-:Y:S01]  /*be60*/  F2FP.BF16.F32.PACK_AB R67, R125, R124 ;  /* 0x0000007c7d43723e */ /* 0x000fe200000010ff */
[----:B------:R-:W-:Y:S01]  /*be70*/  SHFL.IDX PT, R164, R164, R95, 0x1c1f ;  /* 0x001c1f5fa4a47589 */ /* 0x000fe200000e0000 */
[----:B------:R-:W-:Y:S02]  /*be80*/  SEL R43, R9, R36, P0 ;  /* 0x00000024092b7207 */ /* 0x000fe40000000000 */
[----:B------:R-:W-:Y:S01]  /*be90*/  SEL R41, R36, R9, P0 ;  /* 0x0000000924297207 */ /* 0x000fe20000000000 */
[----:B------:R-:W4:Y:S01]  /*bea0*/  SHFL.IDX PT, R162, R162, R95, 0x1c1f ;  /* 0x001c1f5fa2a27589 */ /* 0x000f2200000e0000 */
[----:B------:R-:W-:Y:S02]  /*beb0*/  SEL R9, R70, R69, P0 ;  /* 0x0000004546097207 */ /* 0x000fe40000000000 */
[----:B------:R-:W-:Y:S01]  /*bec0*/  SEL R7, R69, R70, P0 ;  /* 0x0000004645077207 */ /* 0x000fe20000000000 */
[----:B------:R-:W-:Y:S01]  /*bed0*/  SHFL.IDX PT, R170, R170, R5, 0x1c1f ;  /* 0x001c1f05aaaa7589 */ /* 0x000fe200000e0000 */
[----:B------:R-:W-:-:S02]  /*bee0*/  F2FP.BF16.F32.PACK_AB R69, R119, R118 ;  /* 0x000000767745723e */ /* 0x000fc400000010ff */
[----:B------:R-:W-:Y:S01]  /*bef0*/  F2FP.BF16.F32.PACK_AB R70, R121, R120 ;  /* 0x000000787946723e */ /* 0x000fe200000010ff */
[----:B------:R-:W-:Y:S01]  /*bf00*/  SHFL.IDX PT, R171, R171, R5, 0x1c1f ;  /* 0x001c1f05abab7589 */ /* 0x000fe200000e0000 */
[----:B------:R-:W-:Y:S02]  /*bf10*/  F2FP.BF16.F32.PACK_AB R71, R117, R116 ;  /* 0x000000747547723e */ /* 0x000fe400000010ff */
[----:B--2---:R-:W-:Y:S01]  /*bf20*/  SEL R102, R137, R39, P0 ;  /* 0x0000002789667207 */ /* 0x004fe20000000000 */
[----:B------:R-:W-:Y:S01]  /*bf30*/  SHFL.IDX PT, R167, R167, R95, 0x1c1f ;  /* 0x001c1f5fa7a77589 */ /* 0x000fe200000e0000 */
[----:B------:R-:W-:Y:S02]  /*bf40*/  SEL R100, R39, R137, P0 ;  /* 0x0000008927647207 */ /* 0x000fe40000000000 */
[----:B------:R-:W-:Y:S01]  /*bf50*/  SEL R136, R134, R75, P0 ;  /* 0x0000004b86887207 */ /* 0x000fe20000000000 */
[----:B------:R-:W2:Y:S01]  /*bf60*/  SHFL.IDX PT, R165, R165, R95, 0x1c1f ;  /* 0x001c1f5fa5a57589 */ /* 0x000ea200000e0000 */
[----:B------:R-:W-:-:S02]  /*bf70*/  SEL R134, R75, R134, P0 ;  /* 0x000000864b867207 */ /* 0x000fc40000000000 */
[----:B-----5:R-:W-:Y:S01]  /*bf80*/  SEL R137, R73, R74, P0 ;  /* 0x0000004a49897207 */ /* 0x020fe20000000000 */
[----:B------:R-:W-:Y:S01]  /*bf90*/  SHFL.IDX PT, R132, R149, R95, 0x1c1f ;  /* 0x001c1f5f95847589 */ /* 0x000fe200000e0000 */
[----:B-1----:R-:W-:Y:S02]  /*bfa0*/  SEL R135, R74, R73, P0 ;  /* 0x000000494a877207 */ /* 0x002fe40000000000 */
[----:B------:R-:W-:Y:S01]  /*bfb0*/  F2FP.BF16.F32.PACK_AB R73, R111, R110 ;  /* 0x0000006e6f49723e */ /* 0x000fe200000010ff */
[----:B------:R-:W-:Y:S01]  /*bfc0*/  SHFL.IDX PT, R146, R174, R5, 0x1c1f ;  /* 0x001c1f05ae927589 */ /* 0x000fe200000e0000 */
[----:B------:R-:W-:Y:S02]  /*bfd0*/  F2FP.BF16.F32.PACK_AB R74, R113, R112 ;  /* 0x00000070714a723e */ /* 0x000fe400000010ff */
[----:B------:R-:W-:Y:S01]  /*bfe0*/  F2FP.BF16.F32.PACK_AB R75, R109, R108 ;  /* 0x0000006c6d4b723e */ /* 0x000fe200000010ff */
[----:B------:R1:W5:Y:S01]  /*bff0*/  SHFL.IDX PT, R149, R139, R95, 0x1c1f ;  /* 0x001c1f5f8b957589 */ /* 0x00036200000e0000 */
[----:B0-----:R-:W-:-:S02]  /*c000*/  SEL R94, R93, R92, P0 ;  /* 0x0000005c5d5e7207 */ /* 0x001fc40000000000 */
[----:B------:R-:W-:Y:S01]  /*c010*/  SEL R92, R92, R93, P0 ;  /* 0x0000005d5c5c7207 */ /* 0x000fe20000000000 */
[----:B------:R-:W0:Y:S01]  /*c020*/  SHFL.IDX PT, R147, R175, R5, 0x1c1f ;  /* 0x001c1f05af937589 */ /* 0x000e2200000e0000 */
[----:B---3--:R-:W-:Y:S02]  /*c030*/  SEL R93, R141, R49, P0 ;  /* 0x000000318d5d7207 */ /* 0x008fe40000000000 */
[----:B------:R-:W-:Y:S01]  /*c040*/  SEL R140, R138, R79, P0 ;  /* 0x0000004f8a8c7207 */ /* 0x000fe20000000000 */
[----:B------:R3:W-:Y:S01]  /*c050*/  STSM.16.M88.4 [R68], R64 ;  /* 0x0000004044007844 */ /* 0x0007e20000000200 */
[----:B------:R-:W-:Y:S02]  /*c060*/  SEL R138, R79, R138, P0 ;  /* 0x0000008a4f8a7207 */ /* 0x000fe40000000000 */
[----:B-1----:R-:W-:Y:S01]  /*c070*/  SEL R139, R78, R77, P0 ;  /* 0x0000004d4e8b7207 */ /* 0x002fe20000000000 */
[----:B------:R-:W-:Y:S01]  /*c080*/  SHFL.IDX PT, R3, R3, R5, 0x1c1f ;  /* 0x001c1f0503037589 */ /* 0x000fe200000e0000 */
[----:B------:R-:W-:-:S02]  /*c090*/  F2FP.BF16.F32.PACK_AB R79, R101, R100 ;  /* 0x00000064654f723e */ /* 0x000fc400000010ff */
[----:B------:R-:W-:Y:S01]  /*c0a0*/  SEL R62, R159, R154, P0 ;  /* 0x0000009a9f3e7207 */ /* 0x000fe20000000000 */
[----:B------:R-:W-:Y:S01]  /*c0b0*/  SHFL.IDX PT, R176, R176, R5, 0x1c1f ;  /* 0x001c1f05b0b07589 */ /* 0x000fe200000e0000 */
[----:B------:R-:W-:Y:S02]  /*c0c0*/  SEL R60, R154, R159, P0 ;  /* 0x0000009f9a3c7207 */ /* 0x000fe40000000000 */
[----:B------:R-:W-:Y:S01]  /*c0d0*/  SEL R63, R161, R156, P0 ;  /* 0x0000009ca13f7207 */ /* 0x000fe20000000000 */
[----:B------:R-:W1:Y:S01]  /*c0e0*/  SHFL.IDX PT, R153, R153, R95, 0x1c1f ;  /* 0x001c1f5f99997589 */ /* 0x000e6200000e0000 */
[----:B------:R-:W-:Y:S02]  /*c0f0*/  SEL R61, R156, R161, P0 ;  /* 0x000000a19c3d7207 */ /* 0x000fe40000000000 */
[----:B------:R-:W-:Y:S01]  /*c100*/  SEL R59, R37, R52, P0 ;  /* 0x00000034253b7207 */ /* 0x000fe20000000000 */
[----:B------:R-:W1:Y:S01]  /*c110*/  SHFL.IDX PT, R5, R150, R95, 0x1c1f ;  /* 0x001c1f5f96057589 */ /* 0x000e6200000e0000 */
[----:B---3--:R-:W-:-:S02]  /*c120*/  F2FP.BF16.F32.PACK_AB R68, R123, R122 ;  /* 0x0000007a7b44723e */ /* 0x008fc400000010ff */
[----:B------:R-:W-:Y:S01]  /*c130*/  SEL R57, R52, R37, P0 ;  /* 0x0000002534397207 */ /* 0x000fe20000000000 */
[----:B------:R3:W1:Y:S01]  /*c140*/  SHFL.IDX PT, R150, R179, R95, 0x1c1f ;  /* 0x001c1f5fb3967589 */ /* 0x00066200000e0000 */
[----:B----4-:R-:W-:Y:S02]  /*c150*/  SEL R54, R163, R158, P0 ;  /* 0x0000009ea3367207 */ /* 0x010fe40000000000 */
[----:B------:R-:W-:Y:S01]  /*c160*/  SEL R52, R158, R163, P0 ;  /* 0x000000a39e347207 */ /* 0x000fe20000000000 */
[----:B------:R4:W-:Y:S01]  /*c170*/  STSM.16.M88.4 [R72], R68 ;  /* 0x0000004448007844 */ /* 0x0009e20000000200 */
[----:B------:R-:W-:Y:S02]  /*c180*/  SEL R55, R166, R160, P0 ;  /* 0x000000a0a6377207 */ /* 0x000fe40000000000 */
[----:B------:R-:W-:Y:S02]  /*c190*/  SEL R53, R160, R166, P0 ;  /* 0x000000a6a0357207 */ /* 0x000fe40000000000 */
[----:B------:R-:W-:-:S02]  /*c1a0*/  F2FP.BF16.F32.PACK_AB R64, R99, R98 ;  /* 0x000000626340723e */ /* 0x000fc400000010ff */
[----:B---3--:R-:W-:Y:S02]  /*c1b0*/  SEL R95, R49, R141, P0 ;  /* 0x0000008d315f7207 */ /* 0x008fe40000000000 */
[----:B------:R-:W-:Y:S02]  /*c1c0*/  SEL R141, R77, R78, P0 ;  /* 0x0000004e4d8d7207 */ /* 0x000fe40000000000 */
[----:B------:R-:W-:Y:S02]  /*c1d0*/  F2FP.BF16.F32.PACK_AB R78, R105, R104 ;  /* 0x00000068694e723e */ /* 0x000fe400000010ff */
[----:B------:R-:W-:Y:S02]  /*c1e0*/  F2FP.BF16.F32.PACK_AB R77, R103, R102 ;  /* 0x00000066674d723e */ /* 0x000fe400000010ff */
[----:B------:R-:W-:Y:S02]  /*c1f0*/  F2FP.BF16.F32.PACK_AB R66, R97, R96 ;  /* 0x000000606142723e */ /* 0x000fe400000010ff */
[----:B----4-:R-:W-:-:S02]  /*c200*/  F2FP.BF16.F32.PACK_AB R72, R115, R114 ;  /* 0x000000727348723e */ /* 0x010fc400000010ff */
[----:B------:R-:W-:Y:S02]  /*c210*/  F2FP.BF16.F32.PACK_AB R67, R93, R92 ;  /* 0x0000005c5d43723e */ /* 0x000fe400000010ff */
[----:B------:R-:W-:Y:S01]  /*c220*/  F2FP.BF16.F32.PACK_AB R65, R95, R94 ;  /* 0x0000005e5f41723e */ /* 0x000fe200000010ff */
[----:B------:R3:W-:Y:S01]  /*c230*/  STSM.16.M88.4 [R76], R72 ;  /* 0x000000484c007844 */ /* 0x0007e20000000200 */
        /* <DEDUP_REMOVED lines=8> */
[----:B---3--:R-:W-:Y:S02]  /*c2c0*/  F2FP.BF16.F32.PACK_AB R76, R107, R106 ;  /* 0x0000006a6b4c723e */ /* 0x008fe400000010ff */
[----:B------:R-:W-:-:S02]  /*c2d0*/  SEL R47, R169, R164, P0 ;  /* 0x000000a4a92f7207 */ /* 0x000fc40000000000 */
[----:B------:R-:W-:Y:S01]  /*c2e0*/  SEL R45, R164, R169, P0 ;  /* 0x000000a9a42d7207 */ /* 0x000fe20000000000 */
[----:B------:R3:W-:Y:S01]  /*c2f0*/  STSM.16.M88.4 [R148], R76 ;  /* 0x0000004c94007844 */ /* 0x0007e20000000200 */
[----:B------:R-:W-:Y:S02]  /*c300*/  F2FP.BF16.F32.PACK_AB R72, R83, R82 ;  /* 0x000000525348723e */ /* 0x000fe400000010ff */
[----:B------:R-:W-:Y:S01]  /*c310*/  F2FP.BF16.F32.PACK_AB R74, R81, R80 ;  /* 0x00000050514a723e */ /* 0x000fe200000010ff */
[----:B------:R4:W-:Y:S01]  /*c320*/  STSM.16.M88.4 [R178], R64 ;  /* 0x00000040b2007844 */ /* 0x0009e20000000200 */
[----:B------:R-:W-:Y:S02]  /*c330*/  F2FP.BF16.F32.PACK_AB R75, R61, R60 ;  /* 0x0000003c3d4b723e */ /* 0x000fe400000010ff */
[----:B------:R-:W-:Y:S01]  /*c340*/  F2FP.BF16.F32.PACK_AB R73, R63, R62 ;  /* 0x0000003e3f49723e */ /* 0x000fe200000010ff */
[----:B------:R1:W-:Y:S01]  /*c350*/  STSM.16.M88.4 [R180], R68 ;  /* 0x00000044b4007844 */ /* 0x0003e20000000200 */
[----:B--2---:R-:W-:-:S02]  /*c360*/  SEL R38, R170, R165, P0 ;  /* 0x000000a5aa267207 */ /* 0x004fc40000000000 */
[----:B------:R-:W-:Y:S01]  /*c370*/  SEL R36, R165, R170, P0 ;  /* 0x000000aaa5247207 */ /* 0x000fe20000000000 */
[----:B------:R2:W-:Y:S01]  /*c380*/  STSM.16.M88.4 [R181], R72 ;  /* 0x00000048b5007844 */ /* 0x0005e20000000200 */
[----:B------:R-:W-:Y:S02]  /*c390*/  SEL R39, R171, R167, P0 ;  /* 0x000000a7ab277207 */ /* 0x000fe40000000000 */
[----:B------:R-:W-:Y:S02]  /*c3a0*/  SEL R37, R167, R171, P0 ;  /* 0x000000aba7257207 */ /* 0x000fe40000000000 */
[----:B---3--:R-:W-:Y:S02]  /*c3b0*/  F2FP.BF16.F32.PACK_AB R76, R59, R58 ;  /* 0x0000003a3b4c723e */ /* 0x008fe400000010ff */
[----:B------:R-:W-:Y:S02]  /*c3c0*/  F2FP.BF16.F32.PACK_AB R78, R57, R56 ;  /* 0x00000038394e723e */ /* 0x000fe400000010ff */
[----:B------:R-:W-:-:S02]  /*c3d0*/  F2FP.BF16.F32.PACK_AB R79, R53, R52 ;  /* 0x00000034354f723e */ /* 0x000fc400000010ff */
[----:B------:R-:W-:Y:S02]  /*c3e0*/  F2FP.BF16.F32.PACK_AB R77, R55, R54 ;  /* 0x00000036374d723e */ /* 0x000fe400000010ff */
[----:B-----5:R-:W-:Y:S02]  /*c3f0*/  SEL R148, R146, R149, P0 ;  /* 0x0000009592947207 */ /* 0x020fe40000000000 */
[----:B------:R-:W-:Y:S01]  /*c400*/  SEL R146, R149, R146, P0 ;  /* 0x0000009295927207 */ /* 0x000fe20000000000 */
[----:B------:R3:W-:Y:S01]  /*c410*/  STSM.16.M88.4 [R182], R76 ;  /* 0x0000004cb6007844 */ /* 0x0007e20000000200 */
[----:B----4-:R-:W-:Y:S02]  /*c420*/  F2FP.BF16.F32.PACK_AB R64, R51, R50 ;  /* 0x000000323340723e */ /* 0x010fe400000010ff */
[----:B------:R-:W-:Y:S02]  /*c430*/  F2FP.BF16.F32.PACK_AB R66, R49, R48 ;  /* 0x000000303142723e */ /* 0x000fe400000010ff */
[----:B------:R-:W-:-:S02]  /*c440*/  F2FP.BF16.F32.PACK_AB R67, R45, R44 ;  /* 0x0000002c2d43723e */ /* 0x000fc400000010ff */
[----:B------:R-:W-:Y:S02]  /*c450*/  F2FP.BF16.F32.PACK_AB R65, R47, R46 ;  /* 0x0000002e2f41723e */ /* 0x000fe400000010ff */
[----:B0-----:R-:W-:Y:S02]  /*c460*/  SEL R149, R147, R152, P0 ;  /* 0x0000009893957207 */ /* 0x001fe40000000000 */
[----:B-1----:R-:W-:Y:S01]  /*c470*/  F2FP.BF16.F32.PACK_AB R68, R43, R42 ;  /* 0x0000002a2b44723e */ /* 0x002fe200000010ff */
[----:B------:R0:W-:Y:S01]  /*c480*/  STSM.16.M88.4 [R183], R64 ;  /* 0x00000040b7007844 */ /* 0x0001e20000000200 */
[----:B------:R-:W-:Y:S02]  /*c490*/  F2FP.BF16.F32.PACK_AB R70, R41, R40 ;  /* 0x000000282946723e */ /* 0x000fe400000010ff */
[----:B------:R-:W-:Y:S02]  /*c4a0*/  F2FP.BF16.F32.PACK_AB R71, R37, R36 ;  /* 0x000000242547723e */ /* 0x000fe400000010ff */
[----:B------:R-:W-:-:S02]  /*c4b0*/  F2FP.BF16.F32.PACK_AB R69, R39, R38 ;  /* 0x000000262745723e */ /* 0x000fc400000010ff */
[----:B------:R-:W-:Y:S02]  /*c4c0*/  SEL R145, R143, R155, P0 ;  /* 0x0000009b8f917207 */ /* 0x000fe40000000000 */
[----:B------:R-:W-:Y:S01]  /*c4d0*/  SEL R147, R152, R147, P0 ;  /* 0x0000009398937207 */ /* 0x000fe20000000000 */
[----:B------:R1:W-:Y:S01]  /*c4e0*/  STSM.16.M88.4 [R184], R68 ;  /* 0x00000044b8007844 */ /* 0x0003e20000000200 */
[----:B--2---:R-:W-:Y:S02]  /*c4f0*/  F2FP.BF16.F32.PACK_AB R72, R35, R34 ;  /* 0x000000222348723e */ /* 0x004fe400000010ff */
[----:B------:R-:W-:Y:S02]  /*c500*/  F2FP.BF16.F32.PACK_AB R74, R33, R32 ;  /* 0x00000020214a723e */ /* 0x000fe400000010ff */
[----:B------:R-:W-:Y:S02]  /*c510*/  F2FP.BF16.F32.PACK_AB R75, R29, R28 ;  /* 0x0000001c1d4b723e */ /* 0x000fe400000010ff */
[----:B------:R-:W-:-:S02]  /*c520*/  F2FP.BF16.F32.PACK_AB R73, R31, R30 ;  /* 0x0000001e1f49723e */ /* 0x000fc400000010ff */
[----:B------:R-:W-:Y:S02]  /*c530*/  SEL R144, R142, R157, P0 ;  /* 0x0000009d8e907207 */ /* 0x000fe40000000000 */
[----:B------:R-:W-:Y:S01]  /*c540*/  SEL R143, R155, R143, P0 ;  /* 0x0000008f9b8f7207 */ /* 0x000fe20000000000 */
[----:B------:R2:W-:Y:S01]  /*c550*/  STSM.16.M88.4 [R185], R72 ;  /* 0x00000048b9007844 */ /* 0x0005e20000000200 */
[----:B------:R-:W-:Y:S02]  /*c560*/  SEL R152, R151, R153, P0 ;  /* 0x0000009997987207 */ /* 0x000fe40000000000 */
[----:B------:R-:W-:Y:S02]  /*c570*/  SEL R154, R153, R151, P0 ;  /* 0x00000097999a7207 */ /* 0x000fe40000000000 */
[----:B---3--:R-:W-:Y:S02]  /*c580*/  F2FP.BF16.F32.PACK_AB R76, R27, R26 ;  /* 0x0000001a1b4c723e */ /* 0x008fe400000010ff */
[----:B------:R-:W-:-:S02]  /*c590*/  F2FP.BF16.F32.PACK_AB R78, R25, R24 ;  /* 0x00000018194e723e */ /* 0x000fc400000010ff */
[----:B------:R-:W-:Y:S02]  /*c5a0*/  F2FP.BF16.F32.PACK_AB R79, R15, R14 ;  /* 0x0000000e0f4f723e */ /* 0x000fe400000010ff */
[----:B------:R-:W-:Y:S02]  /*c5b0*/  F2FP.BF16.F32.PACK_AB R77, R21, R20 ;  /* 0x00000014154d723e */ /* 0x000fe400000010ff */
        /* <DEDUP_REMOVED lines=8> */
[----:B0-----:R-:W-:Y:S02]  /*c640*/  F2FP.BF16.F32.PACK_AB R64, R13, R12 ;  /* 0x0000000c0d40723e */ /* 0x001fe400000010ff */
[----:B------:R-:W-:Y:S02]  /*c650*/  F2FP.BF16.F32.PACK_AB R66, R11, R10 ;  /* 0x0000000a0b42723e */ /* 0x000fe400000010ff */
[----:B------:R-:W-:-:S02]  /*c660*/  F2FP.BF16.F32.PACK_AB R67, R7, R6 ;  /* 0x000000060743723e */ /* 0x000fc400000010ff */
[----:B------:R-:W-:Y:S02]  /*c670*/  F2FP.BF16.F32.PACK_AB R65, R9, R8 ;  /* 0x000000080941723e */ /* 0x000fe400000010ff */
[----:B-1----:R-:W-:Y:S02]  /*c680*/  F2FP.BF16.F32.PACK_AB R68, R137, R136 ;  /* 0x000000888944723e */ /* 0x002fe400000010ff */
[----:B------:R-:W-:Y:S01]  /*c690*/  F2FP.BF16.F32.PACK_AB R70, R135, R134 ;  /* 0x000000868746723e */ /* 0x000fe200000010ff */
[----:B------:R0:W-:Y:S01]  /*c6a0*/  STSM.16.M88.4 [R187], R64 ;  /* 0x00000040bb007844 */ /* 0x0001e20000000200 */
[----:B------:R-:W-:Y:S02]  /*c6b0*/  F2FP.BF16.F32.PACK_AB R71, R139, R138 ;  /* 0x0000008a8b47723e */ /* 0x000fe400000010ff */
[----:B------:R-:W-:Y:S02]  /*c6c0*/  F2FP.BF16.F32.PACK_AB R69, R141, R140 ;  /* 0x0000008c8d45723e */ /* 0x000fe400000010ff */
[----:B--2---:R-:W-:-:S02]  /*c6d0*/  F2FP.BF16.F32.PACK_AB R72, R145, R144 ;  /* 0x000000909148723e */ /* 0x004fc400000010ff */
[----:B------:R-:W-:Y:S01]  /*c6e0*/  F2FP.BF16.F32.PACK_AB R74, R143, R142 ;  /* 0x0000008e8f4a723e */ /* 0x000fe200000010ff */
[----:B------:R-:W-:Y:S01]  /*c6f0*/  STSM.16.M88.4 [R188], R68 ;  /* 0x00000044bc007844 */ /* 0x000fe20000000200 */
[----:B------:R-:W-:Y:S02]  /*c700*/  F2FP.BF16.F32.PACK_AB R75, R147, R146 ;  /* 0x00000092934b723e */ /* 0x000fe400000010ff */
[----:B------:R-:W-:Y:S02]  /*c710*/  F2FP.BF16.F32.PACK_AB R73, R149, R148 ;  /* 0x000000949549723e */ /* 0x000fe400000010ff */
[----:B---3--:R-:W-:Y:S02]  /*c720*/  F2FP.BF16.F32.PACK_AB R77, R133, R132 ;  /* 0x00000084854d723e */ /* 0x008fe400000010ff */
[----:B------:R-:W-:Y:S01]  /*c730*/  F2FP.BF16.F32.PACK_AB R78, R155, R154 ;  /* 0x0000009a9b4e723e */ /* 0x000fe200000010ff */
[----:B------:R1:W-:Y:S01]  /*c740*/  STSM.16.M88.4 [R189], R72 ;  /* 0x00000048bd007844 */ /* 0x0003e20000000200 */
[----:B------:R-:W-:Y:S01]  /*c750*/  F2FP.BF16.F32.PACK_AB R79, R5, R4 ;  /* 0x00000004054f723e */ /* 0x000fe200000010ff */
[----:B0-----:R-:W-:Y:S01]  /*c760*/  IMAD.U32 R64, RZ, RZ, UR12 ;  /* 0x0000000cff407e24 */ /* 0x001fe2000f8e00ff */
[----:B------:R-:W-:Y:S01]  /*c770*/  F2FP.BF16.F32.PACK_AB R76, R153, R152 ;  /* 0x00000098994c723e */ /* 0x000fe200000010ff */
[----:B------:R-:W-:Y:S01]  /*c780*/  IMAD.U32 R65, RZ, RZ, UR13 ;  /* 0x0000000dff417e24 */ /* 0x000fe2000f8e00ff */
[----:B------:R-:W-:-:S03]  /*c790*/  ISETP.NE.U32.AND P0, PT, RZ, UR16, PT ;  /* 0x00000010ff007c0c */ /* 0x000fc6000bf05070 */
[----:B------:R0:W-:Y:S01]  /*c7a0*/  STSM.16.M88.4 [R190], R76 ;  /* 0x0000004cbe007844 */ /* 0x0001e20000000200 */
[----:B------:R-:W-:Y:S01]  /*c7b0*/  BAR.SYNC.DEFER_BLOCKING 0x1, 0x100 ;  /* 0x0044000000007b1d */ /* 0x000fe20000010000 */
[----:B------:R-:W-:Y:S01]  /*c7c0*/  ISETP.NE.AND.EX P0, PT, RZ, UR17, PT, P0 ;  /* 0x00000011ff007c0c */ /* 0x000fe2000bf05300 */
[----:B------:R-:W-:-:S04]  /*c7d0*/  UISETP.NE.U32.AND UP0, UPT, UR14, URZ, UPT ;  /* 0x0000003f0e00728c */ /* 0x000fc8000bf05070 */
[----:B------:R-:W-:-:S08]  /*c7e0*/  UISETP.NE.AND.EX UP0, UPT, UR15, URZ, UPT, UP0 ;  /* 0x0000003f0f00728c */ /* 0x000fd0000bf05300 */
[----:B------:R2:W3:Y:S03]  /*c7f0*/  @P0 LDG.E R3, desc[UR54][R64.64] ;  /* 0x0000003640030981 */ /* 0x0004e6000c1e1900 */
[----:B------:R-:W-:Y:S01]  /*c800*/  @UP0 ULEA UR14, UP1, UR36, UR14, 0x2 ;  /* 0x0000000e240e0291 */ /* 0x000fe2000f82103f */
[----:B------:R-:W-:-:S03]  /*c810*/  PLOP3.LUT P4, PT, PT, PT, UP0, 0x80, 0x0 ;  /* 0x000000000000781c */ /* 0x000fc60003f8f008 */
[----:B------:R-:W-:Y:S02]  /*c820*/  @UP0 ULEA.HI.X UR15, UR36, UR15, UR37, 0x2, UP1 ;  /* 0x0000000f240f0291 */ /* 0x000fe400088f1425 */
[----:B--2---:R-:W-:-:S04]  /*c830*/  IMAD.U32 R64, RZ, RZ, UR14 ;  /* 0x0000000eff407e24 */ /* 0x004fc8000f8e00ff */
[----:B------:R-:W-:-:S05]  /*c840*/  IMAD.U32 R65, RZ, RZ, UR15 ;  /* 0x0000000fff417e24 */ /* 0x000fca000f8e00ff */
[----:B------:R2:W4:Y:S01]  /*c850*/  @P4 LDG.E R66, desc[UR54][R64.64] ;  /* 0x0000003640424981 */ /* 0x000522000c1e1900 */
[----:B------:R-:W-:Y:S01]  /*c860*/  UISETP.NE.AND UP2, UPT, UR9, 0x1, UPT ;  /* 0x000000010900788c */ /* 0x000fe2000bf45270 */
[----:B-1----:R-:W-:Y:S01]  /*c870*/  VIADD R72, R18, UR38 ;  /* 0x0000002612487c36 */ /* 0x002fe20008000000 */
[----:B------:R-:W-:Y:S01]  /*c880*/  UISETP.GT.AND UP1, UPT, UR44, 0x1, UPT ;  /* 0x000000012c00788c */ /* 0x000fe2000bf24270 */
[----:B------:R-:W-:Y:S01]  /*c890*/  UMOV UR23, 0x9b8 ;  /* 0x000009b800177882 */ /* 0x000fe20000000000 */
[----:B------:R-:W-:Y:S02]  /*c8a0*/  UISETP.NE.U32.AND UP0, UPT, UR16, URZ, UPT ;  /* 0x0000003f1000728c */ /* 0x000fe4000bf05070 */
[----:B------:R-:W-:Y:S01]  /*c8b0*/  PLOP3.LUT P1, PT, PT, PT, UP2, 0x80, 0x0 ;  /* 0x000000000000781c */ /* 0x000fe20003f2f028 */
[----:B------:R-:W-:Y:S02]  /*c8c0*/  USEL UR23, UR23, 0x978, UP1 ;  /* 0x0000097817177887 */ /* 0x000fe40008800000 */
[----:B------:R-:W-:Y:S01]  /*c8d0*/  UISETP.NE.AND.EX UP0, UPT, UR17, URZ, UPT, UP0 ;  /* 0x0000003f1100728c */ /* 0x000fe2000bf05300 */
[----:B------:R-:W-:Y:S01]  /*c8e0*/  UMOV UR4, URZ ;  /* 0x0000003f00047c82 */ /* 0x000fe20008000000 */
[----:B------:R-:W-:-:S02]  /*c8f0*/  USEL UR22, UR39, URZ, UP1 ;  /* 0x0000003f27167287 */ /* 0x000fc40008800000 */
[----:B------:R-:W-:Y:S01]  /*c900*/  USEL UR36, UR36, URZ, !UP0 ;  /* 0x0000003f24247287 */ /* 0x000fe2000c000000 */
[----:B------:R-:W-:Y:S01]  /*c910*/  @UP2 ULDC UR26, c[0x0][0xbec] ;  /* 0x0002fb00001a2ab9 */ /* 0x000fe20000000800 */
[----:B------:R-:W-:-:S04]  /*c920*/  USEL UR37, UR37, URZ, !UP0 ;  /* 0x0000003f25257287 */ /* 0x000fc8000c000000 */
[----:B------:R-:W-:Y:S01]  /*c930*/  ULDC.64 UR16, c[0x0][UR23+0x220] ;  /* 0x0000880017107abb */ /* 0x000fe20008000a00 */
[----:B------:R-:W-:Y:S01]  /*c940*/  ULDC.64 UR20, c[0x0][UR23+0x218] ;  /* 0x0000860017147abb */ /* 0x000fe20008000a00 */
[----:B------:R-:W-:Y:S01]  /*c950*/  ULDC.64 UR18, c[0x0][UR23+0x228] ;  /* 0x00008a0017127abb */ /* 0x000fe20008000a00 */
[----:B--2---:R-:W-:Y:S01]  /*c960*/  @P1 IMAD.HI.U32 R64, R72, UR26, RZ ;  /* 0x0000001a48401c27 */ /* 0x004fe2000f8e00ff */
        /* <DEDUP_REMOVED lines=11> */
[----:B------:R-:W-:Y:S01]  /*ca20*/  IMAD.U32 R70, RZ, RZ, UR22 ;  /* 0x00000016ff467e24 */ /* 0x000fe2000f8e00ff */
[----:B---3--:R-:W-:Y:S01]  /*ca30*/  @P0 R2UR UR4, R3 ;  /* 0x00000000030402ca */ /* 0x008fe200000e0000 */
[----:B------:R-:W-:Y:S01]  /*ca40*/  IMAD.MOV.U32 R3, RZ, RZ, R72 ;  /* 0x000000ffff037224 */ /* 0x000fe200078e0048 */
[----:B------:R-:W-:Y:S01]  /*ca50*/  @P1 SHF.R.U32.HI R3, RZ, UR27, R64 ;  /* 0x0000001bff031c19 */ /* 0x000fe20008011640 */
[----:B------:R-:W-:-:S03]  /*ca60*/  IMAD.U32 R64, RZ, RZ, UR24 ;  /* 0x00000018ff407e24 */ /* 0x000fc6000f8e00ff */
[--C-:B------:R-:W-:Y:S01]  /*ca70*/  SHF.R.S32.HI R65, RZ, 0x1f, R3.reuse ;  /* 0x0000001fff417819 */ /* 0x100fe20000011403 */
[----:B------:R-:W-:-:S04]  /*ca80*/  IMAD.MOV R67, RZ, RZ, -R3 ;  /* 0x000000ffff437224 */ /* 0x000fc800078e0a03 */
[----:B------:R-:W-:Y:S02]  /*ca90*/  IMAD R67, R67, UR9, R72 ;  /* 0x0000000943437c24 */ /* 0x000fe4000f8e0248 */
[----:B------:R-:W-:Y:S02]  /*caa0*/  UIADD3 UR14, UP0, UP3, UR18, UR14, UR4 ;  /* 0x0000000e120e7290 */ /* 0x000fe4000fb1e004 */
[----:B------:R-:W-:Y:S01]  /*cab0*/  USHF.R.S32.HI UR17, URZ, 0x1f, UR4 ;  /* 0x0000001f3f117899 */ /* 0x000fe20008011404 */
[----:B------:R-:W-:Y:S01]  /*cac0*/  ULDC.64 UR18, c[0x0][0xba8] ;  /* 0x0002ea0000127ab9 */ /* 0x000fe20000000a00 */
[----:B------:R-:W-:Y:S02]  /*cad0*/  @!UP1 ULDC UR18, c[0x0][0xb50] ;  /* 0x0002d40000129ab9 */ /* 0x000fe40000000800 */
[----:B------:R-:W-:Y:S01]  /*cae0*/  UIADD3.X UR16, UR15, UR16, UR17, UP0, UP3 ;  /* 0x000000100f107290 */ /* 0x000fe200087e6411 */
[----:B------:R-:W-:Y:S01]  /*caf0*/  IADD3 R64, P2, P3, R3, UR14, R64 ;  /* 0x0000000e03407c10 */ /* 0x000fe2000fb5e040 */
[----:B------:R-:W-:Y:S01]  /*cb00*/  @!UP1 ULDC UR19, c[0x0][0xb54] ;  /* 0x0002d50000139ab9 */ /* 0x000fe20000000800 */
[----:B------:R-:W-:Y:S01]  /*cb10*/  ULDC.64 UR14, c[0x0][UR23+0x210] ;  /* 0x00008400170e7abb */ /* 0x000fe20008000a00 */
[----:B------:R-:W-:Y:S01]  /*cb20*/  SHF.R.S32.HI R3, RZ, 0x1f, R67 ;  /* 0x0000001fff037819 */ /* 0x000fe20000011443 */
[----:B------:R-:W-:Y:S01]  /*cb30*/  IMAD R68, R67, UR15, RZ ;  /* 0x0000000f43447c24 */ /* 0x000fe2000f8e02ff */
[----:B------:R-:W-:-:S03]  /*cb40*/  IADD3.X R65, R65, UR16, R70, P2, P3 ;  /* 0x0000001041417c10 */ /* 0x000fc600097e6446 */
[----:B------:R-:W-:Y:S02]  /*cb50*/  IMAD R3, R3, UR14, R68 ;  /* 0x0000000e03037c24 */ /* 0x000fe4000f8e0244 */
[----:B------:R-:W-:Y:S01]  /*cb60*/  IMAD.WIDE.U32 R64, R67, UR14, R64 ;  /* 0x0000000e43407c25 */ /* 0x000fe2000f8e0040 */
[----:B------:R-:W-:Y:S01]  /*cb70*/  ULDC UR14, c[0x0][0xa88] ;  /* 0x0002a200000e7ab9 */ /* 0x000fe20000000800 */
[----:B----4-:R-:W-:Y:S02]  /*cb80*/  @P4 R2UR UR14, R66 ;  /* 0x00000000420e42ca */ /* 0x010fe400000e0000 */
[----:B------:R-:W-:Y:S01]  /*cb90*/  IMAD.IADD R3, R65, 0x1, R3 ;  /* 0x0000000141037824 */ /* 0x000fe200078e0203 */
[----:B------:R-:W-:-:S04]  /*cba0*/  LEA R68, P2, R64, UR18, 0x2 ;  /* 0x0000001240447c11 */ /* 0x000fc8000f8410ff */
[----:B------:R-:W-:Y:S01]  /*cbb0*/  LEA.HI.X R69, R64, UR19, R3, 0x2, P2 ;  /* 0x0000001340457c11 */ /* 0x000fe200090f1403 */
[----:B0-----:R-:W-:Y:S08]  /*cbc0*/  @P4 BRA `(.L_x_2810) ;  /* 0x0000000000284947 */ /* 0x001ff00003800000 */
        /* <DEDUP_REMOVED lines=10> */
.L_x_2810:
[----:B------:R-:W2:Y:S04]  /*cc70*/  LDL R70, [R1+0x20] ;  /* 0x0000200001467983 */ /* 0x000ea80000100800 */
[----:B------:R-:W3:Y:S01]  /*cc80*/  LDL R3, [R1+0x1c] ;  /* 0x00001c0001037983 */ /* 0x000ee20000100800 */
[----:B------:R-:W-:Y:S01]  /*cc90*/  UIMAD UR16, UR14, UR9, URZ ;  /* 0x000000090e1072a4 */ /* 0x000fe2000f8e023f */
[----:B------:R-:W-:Y:S02]  /*cca0*/  PLOP3.LUT P3, PT, PT, PT, UP1, 0x80, 0x0 ;  /* 0x000000000000781c */ /* 0x000fe40003f6f018 */
[----:B------:R-:W-:Y:S04]  /*ccb0*/  SHFL.IDX PT, R64, R68, RZ, 0x1c1f ;  /* 0x001c1fff44407589 */ /* 0x000fe800000e0000 */
[----:B------:R-:W0:Y:S04]  /*ccc0*/  SHFL.IDX PT, R65, R69, RZ, 0x1c1f ;  /* 0x001c1fff45417589 */ /* 0x000e2800000e0000 */
[----:B------:R-:W-:Y:S04]  /*ccd0*/  SHFL.IDX PT, R66, R68, 0x1, 0x1c1f ;  /* 0x003c1f0044427f89 */ /* 0x000fe800000e0000 */
[----:B------:R-:W1:Y:S01]  /*cce0*/  SHFL.IDX PT, R67, R69, 0x1, 0x1c1f ;  /* 0x003c1f0045437f89 */ /* 0x000e6200000e0000 */
[----:B--2---:R-:W-:Y:S01]  /*ccf0*/  VIADD R70, R70, UR38 ;  /* 0x0000002646467c36 */ /* 0x004fe20008000000 */
        /* <DEDUP_REMOVED lines=14> */
[----:B------:R-:W-:Y:S01]  /*cde0*/  SHF.R.S32.HI R21, RZ, 0x3, R3 ;  /* 0x00000003ff157819 */ /* 0x000fe20000011403 */
[----:B------:R-:W-:Y:S02]  /*cdf0*/  IMAD.MOV.U32 R3, RZ, RZ, 0x2 ;  /* 0x00000002ff037424 */ /* 0x000fe400078e00ff */
[----:B------:R-:W-:-:S04]  /*ce00*/  IMAD.IADD R20, R0, 0x1, -R5 ;  /* 0x0000000100147824 */ /* 0x000fc800078e0a05 */
[----:B------:R-:W-:-:S04]  /*ce10*/  IMAD.SHL.U32 R0, R20, 0x8, RZ ;  /* 0x0000000814007824 */ /* 0x000fc800078e00ff */
[----:B------:R-:W-:-:S04]  /*ce20*/  IMAD R2, R21, 0x40, R0 ;  /* 0x0000004015027824 */ /* 0x000fc800078e0200 */
[----:B------:R-:W-:-:S03]  /*ce30*/  IMAD.WIDE R2, R2, R3, UR10 ;  /* 0x0000000a02027e25 */ /* 0x000fc6000f8e0203 */
[C---:B------:R-:W-:Y:S02]  /*ce40*/  IADD3 R25, P2, R2.reuse, 0x3000, RZ ;  /* 0x0000300002197810 */ /* 0x040fe40007f5e0ff */
[C---:B------:R-:W-:Y:S02]  /*ce50*/  IADD3 R9, P4, R2.reuse, 0x1000, RZ ;  /* 0x0000100002097810 */ /* 0x040fe40007f9e0ff */
[----:B------:R-:W-:Y:S02]  /*ce60*/  LOP3.LUT R24, R25, 0x380, RZ, 0xc0, !PT ;  /* 0x0000038019187812 */ /* 0x000fe400078ec0ff */
[----:B------:R-:W-:Y:S02]  /*ce70*/  IADD3 R13, P3, R2, 0x2000, RZ ;  /* 0x00002000020d7810 */ /* 0x000fe40007f7e0ff */
[----:B------:R-:W-:Y:S02]  /*ce80*/  SHF.R.U64 R24, R24, 0x3, RZ ;  /* 0x0000000318187819 */ /* 0x000fe400000012ff */
[----:B------:R-:W-:-:S02]  /*ce90*/  LOP3.LUT R8, R9, 0x380, RZ, 0xc0, !PT ;  /* 0x0000038009087812 */ /* 0x000fc400078ec0ff */
[----:B------:R-:W-:Y:S02]  /*cea0*/  LOP3.LUT R12, R13, 0x380, RZ, 0xc0, !PT ;  /* 0x000003800d0c7812 */ /* 0x000fe400078ec0ff */
[----:B------:R-:W-:Y:S01]  /*ceb0*/  LOP3.LUT R24, R24, R25, RZ, 0x3c, !PT ;  /* 0x0000001918187212 */ /* 0x000fe200078e3cff */
[--C-:B------:R-:W-:Y:S01]  /*cec0*/  IMAD.X R25, RZ, RZ, R3.reuse, P2 ;  /* 0x000000ffff197224 */ /* 0x100fe200010e0603 */
[----:B------:R-:W-:Y:S02]  /*ced0*/  IADD3 R49, P2, R2, 0x9000, RZ ;  /* 0x0000900002317810 */ /* 0x000fe40007f5e0ff */
[----:B------:R-:W-:Y:S02]  /*cee0*/  SHF.R.U64 R8, R8, 0x3, RZ ;  /* 0x0000000308087819 */ /* 0x000fe400000012ff */
[----:B------:R-:W-:Y:S01]  /*cef0*/  SHF.R.U64 R12, R12, 0x3, RZ ;  /* 0x000000030c0c7819 */ /* 0x000fe200000012ff */
[----:B------:R-:W-:Y:S01]  /*cf00*/  UIMAD UR12, UR17, UR14, URZ ;  /* 0x0000000e110c72a4 */ /* 0x000fe2000f8e023f */
[----:B------:R-:W-:Y:S01]  /*cf10*/  LOP3.LUT R48, R49, 0x380, RZ, 0xc0, !PT ;  /* 0x0000038031307812 */ /* 0x000fe200078ec0ff */
[----:B------:R-:W-:Y:S01]  /*cf20*/  UIMAD.WIDE.U32 UR10, UR4, UR14, URZ ;  /* 0x0000000e040a72a5 */ /* 0x000fe2000f8e003f */
[----:B------:R-:W-:Y:S01]  /*cf30*/  LOP3.LUT R8, R8, R9, RZ, 0x3c, !PT ;  /* 0x0000000908087212 */ /* 0x000fe200078e3cff */
[--C-:B------:R-:W-:Y:S01]  /*cf40*/  IMAD.X R9, RZ, RZ, R3.reuse, P4 ;  /* 0x000000ffff097224 */ /* 0x100fe200020e0603 */
[----:B------:R-:W-:Y:S01]  /*cf50*/  LOP3.LUT R12, R12, R13, RZ, 0x3c, !PT ;  /* 0x0000000d0c0c7212 */ /* 0x000fe200078e3cff */
[----:B------:R-:W-:Y:S01]  /*cf60*/  IMAD.X R13, RZ, RZ, R3, P3 ;  /* 0x000000ffff0d7224 */ /* 0x000fe200018e0603 */
[----:B------:R-:W-:-:S02]  /*cf70*/  IADD3 R29, P0, R2, 0x4000, RZ ;  /* 0x00004000021d7810 */ /* 0x000fc40007f1e0ff */
[C---:B------:R-:W-:Y:S02]  /*cf80*/  IADD3 R33, P6, R2.reuse, 0x5000, RZ ;  /* 0x0000500002217810 */ /* 0x040fe40007fde0ff */
[C---:B------:R-:W-:Y:S02]  /*cf90*/  IADD3 R37, P5, R2.reuse, 0x6000, RZ ;  /* 0x0000600002257810 */ /* 0x040fe40007fbe0ff */
[C---:B------:R-:W-:Y:S01]  /*cfa0*/  LOP3.LUT R7, R2.reuse, 0x380, RZ, 0xc0, !PT ;  /* 0x0000038002077812 */ /* 0x040fe200078ec0ff */
[----:B------:R-:W-:Y:S01]  /*cfb0*/  UIMAD UR12, UR4, UR15, UR12 ;  /* 0x0000000f040c72a4 */ /* 0x000fe2000f8e020c */
[C---:B------:R-:W-:Y:S01]  /*cfc0*/  IADD3 R41, P4, R2.reuse, 0x7000, RZ ;  /* 0x0000700002297810 */ /* 0x040fe20007f9e0ff */
[----:B------:R-:W-:Y:S01]  /*cfd0*/  @UP2 ULDC UR14, c[0x0][0xbec] ;  /* 0x0002fb00000e2ab9 */ /* 0x000fe20000000800 */
[----:B------:R-:W-:Y:S01]  /*cfe0*/  IADD3 R45, P3, R2, 0x8000, RZ ;  /* 0x00008000022d7810 */ /* 0x000fe20007f7e0ff */
[----:B------:R-:W5:Y:S01]  /*cff0*/  LD.E.128 R8, desc[UR54][R8.64] ;  /* 0x0000003608087980 */ /* 0x000f62000c101d00 */
[----:B------:R-:W-:-:S02]  /*d000*/  SHF.R.U64 R48, R48, 0x3, RZ ;  /* 0x0000000330307819 */ /* 0x000fc400000012ff */
[----:B------:R-:W-:Y:S01]  /*d010*/  LOP3.LUT R28, R29, 0x380, RZ, 0xc0, !PT ;  /* 0x000003801d1c7812 */ /* 0x000fe200078ec0ff */
[----:B------:R-:W5:Y:S01]  /*d020*/  LD.E.128 R12, desc[UR54][R12.64] ;  /* 0x000000360c0c7980 */ /* 0x000f62000c101d00 */
[----:B------:R-:W-:Y:S02]  /*d030*/  LOP3.LUT R32, R33, 0x380, RZ, 0xc0, !PT ;  /* 0x0000038021207812 */ /* 0x000fe400078ec0ff */
[----:B------:R-:W-:Y:S01]  /*d040*/  LOP3.LUT R36, R37, 0x380, RZ, 0xc0, !PT ;  /* 0x0000038025247812 */ /* 0x000fe200078ec0ff */
[----:B------:R-:W5:Y:S01]  /*d050*/  LD.E.128 R24, desc[UR54][R24.64] ;  /* 0x0000003618187980 */ /* 0x000f62000c101d00 */
[----:B------:R-:W-:Y:S02]  /*d060*/  LOP3.LUT R40, R41, 0x380, RZ, 0xc0, !PT ;  /* 0x0000038029287812 */ /* 0x000fe400078ec0ff */
[----:B------:R-:W-:Y:S02]  /*d070*/  LOP3.LUT R44, R45, 0x380, RZ, 0xc0, !PT ;  /* 0x000003802d2c7812 */ /* 0x000fe400078ec0ff */
[----:B------:R-:W-:Y:S01]  /*d080*/  LOP3.LUT R48, R48, R49, RZ, 0x3c, !PT ;  /* 0x0000003130307212 */ /* 0x000fe200078e3cff */
[----:B------:R-:W-:Y:S01]  /*d090*/  IMAD.X R49, RZ, RZ, R3, P2 ;  /* 0x000000ffff317224 */ /* 0x000fe200010e0603 */
[----:B------:R-:W-:-:S02]  /*d0a0*/  IADD3 R5, P2, R2, 0xf000, RZ ;  /* 0x0000f00002057810 */ /* 0x000fc40007f5e0ff */
[----:B------:R-:W-:Y:S02]  /*d0b0*/  SHF.R.U64 R28, R28, 0x3, RZ ;  /* 0x000000031c1c7819 */ /* 0x000fe400000012ff */
[----:B------:R-:W-:Y:S02]  /*d0c0*/  SHF.R.U64 R32, R32, 0x3, RZ ;  /* 0x0000000320207819 */ /* 0x000fe400000012ff */
[----:B------:R-:W-:Y:S01]  /*d0d0*/  SHF.R.U64 R7, R7, 0x3, RZ ;  /* 0x0000000307077819 */ /* 0x000fe200000012ff */
[----:B------:R-:W-:Y:S01]  /*d0e0*/  UIADD3 UR11, UR11, UR12, URZ ;  /* 0x0000000c0b0b7290 */ /* 0x000fe2000fffe03f */
[----:B------:R-:W-:Y:S01]  /*d0f0*/  SHF.R.U64 R36, R36, 0x3, RZ ;  /* 0x0000000324247819 */ /* 0x000fe200000012ff */
[----:B------:R-:W-:Y:S01]  /*d100*/  USHF.R.S32.HI UR4, URZ, 0x1f, UR36 ;  /* 0x0000001f3f047899 */ /* 0x000fe20008011424 */
[----:B------:R-:W-:Y:S01]  /*d110*/  SHF.R.U64 R40, R40, 0x3, RZ ;  /* 0x0000000328287819 */ /* 0x000fe200000012ff */
[----:B------:R-:W-:Y:S01]  /*d120*/  ULDC.64 UR12, c[0x0][0xae8] ;  /* 0x0002ba00000c7ab9 */ /* 0x000fe20000000a00 */
[----:B------:R-:W-:Y:S01]  /*d130*/  SHF.R.U64 R44, R44, 0x3, RZ ;  /* 0x000000032c2c7819 */ /* 0x000fe200000012ff */
[--C-:B------:R-:W-:Y:S01]  /*d140*/  IMAD.X R73, RZ, RZ, R3.reuse, P2 ;  /* 0x000000ffff497224 */ /* 0x100fe200010e0603 */
[----:B------:R-:W-:Y:S01]  /*d150*/  LOP3.LUT R4, R5, 0x380, RZ, 0xc0, !PT ;  /* 0x0000038005047812 */ /* 0x000fe200078ec0ff */
[----:B------:R-:W5:Y:S01]  /*d160*/  LD.E.128 R48, desc[UR54][R48.64] ;  /* 0x0000003630307980 */ /* 0x000f62000c101d00 */
        /* <DEDUP_REMOVED lines=11> */
[----:B------:R-:W-:Y:S01]  /*d220*/  UIMAD.WIDE.U32 UR10, UR42, UR12, UR10 ;  /* 0x0000000c2a0a72a5 */ /* 0x000fe2000f8e000a */
[C---:B------:R-:W-:Y:S01]  /*d230*/  IADD3 R57, P6, R2.reuse, 0xb000, RZ ;  /* 0x0000b00002397810 */ /* 0x040fe20007fde0ff */
[----:B------:R-:W5:Y:S01]  /*d240*/  LD.E.128 R28, desc[UR54][R28.64] ;  /* 0x000000361c1c7980 */ /* 0x000f62000c101d00 */
[----:B------:R-:W-:-:S02]  /*d250*/  IADD3 R61, P5, R2, 0xc000, RZ ;  /* 0x0000c000023d7810 */ /* 0x000fc40007fbe0ff */
[C---:B------:R-:W-:Y:S01]  /*d260*/  IADD3 R65, P4, R2.reuse, 0xd000, RZ ;  /* 0x0000d00002417810 */ /* 0x040fe20007f9e0ff */
[----:B------:R-:W5:Y:S01]  /*d270*/  LD.E.128 R32, desc[UR54][R32.64] ;  /* 0x0000003620207980 */ /* 0x000f62000c101d00 */
[----:B------:R-:W-:Y:S02]  /*d280*/  IADD3 R69, P3, R2, 0xe000, RZ ;  /* 0x0000e00002457810 */ /* 0x000fe40007f7e0ff */
[----:B------:R-:W-:Y:S01]  /*d290*/  SHF.R.U64 R4, R4, 0x3, RZ ;  /* 0x0000000304047819 */ /* 0x000fe200000012ff */
[----:B------:R-:W5:Y:S01]  /*d2a0*/  LD.E.128 R36, desc[UR54][R36.64] ;  /* 0x0000003624247980 */ /* 0x000f62000c101d00 */
[----:B------:R-:W-:Y:S02]  /*d2b0*/  LOP3.LUT R2, R7, R2, RZ, 0x3c, !PT ;  /* 0x0000000207027212 */ /* 0x000fe400078e3cff */
[----:B------:R-:W-:Y:S01]  /*d2c0*/  LOP3.LUT R72, R4, R5, RZ, 0x3c, !PT ;  /* 0x0000000504487212 */ /* 0x000fe200078e3cff */
[----:B------:R-:W-:Y:S01]  /*d2d0*/  UIMAD UR11, UR42, UR13, UR11 ;  /* 0x0000000d2a0b72a4 */ /* 0x000fe2000f8e020b */
[----:B------:R-:W-:Y:S01]  /*d2e0*/  LOP3.LUT R52, R53, 0x380, RZ, 0xc0, !PT ;  /* 0x0000038035347812 */ /* 0x000fe200078ec0ff */
[----:B------:R0:W5:Y:S01]  /*d2f0*/  LD.E.128 R4, desc[UR54][R2.64] ;  /* 0x0000003602047980 */ /* 0x000162000c101d00 */
[----:B------:R-:W-:Y:S01]  /*d300*/  ULDC.64 UR12, c[0x0][0xaf0] ;  /* 0x0002bc00000c7ab9 */ /* 0x000fe20000000a00 */
[----:B------:R-:W-:Y:S01]  /*d310*/  LOP3.LUT R56, R57, 0x380, RZ, 0xc0, !PT ;  /* 0x0000038039387812 */ /* 0x000fe200078ec0ff */
[----:B------:R-:W-:Y:S01]  /*d320*/  UIMAD UR4, UR4, UR12, URZ ;  /* 0x0000000c040472a4 */ /* 0x000fe2000f8e023f */
[----:B------:R-:W-:Y:S01]  /*d330*/  LOP3.LUT R60, R61, 0x380, RZ, 0xc0, !PT ;  /* 0x000003803d3c7812 */ /* 0x000fe200078ec0ff */
[----:B------:R-:W5:Y:S01]  /*d340*/  LD.E.128 R40, desc[UR54][R40.64] ;  /* 0x0000003628287980 */ /* 0x000f62000c101d00 */
[----:B------:R-:W-:-:S02]  /*d350*/  LOP3.LUT R64, R65, 0x380, RZ, 0xc0, !PT ;  /* 0x0000038041407812 */ /* 0x000fc400078ec0ff */
[----:B------:R-:W-:Y:S01]  /*d360*/  LOP3.LUT R68, R69, 0x380, RZ, 0xc0, !PT ;  /* 0x0000038045447812 */ /* 0x000fe200078ec0ff */
[----:B------:R-:W5:Y:S01]  /*d370*/  LD.E.128 R44, desc[UR54][R44.64] ;  /* 0x000000362c2c7980 */ /* 0x000f62000c101d00 */
[----:B0-----:R-:W-:Y:S01]  /*d380*/  IMAD R2, R20, 0x20, R21 ;  /* 0x0000002014027824 */ /* 0x001fe200078e0215 */
[----:B------:R-:W-:Y:S01]  /*d390*/  UIMAD UR4, UR36, UR13, UR4 ;  /* 0x0000000d240472a4 */ /* 0x000fe2000f8e0204 */
[----:B------:R-:W-:Y:S01]  /*d3a0*/  SHF.R.U64 R52, R52, 0x3, RZ ;  /* 0x0000000334347819 */ /* 0x000fe200000012ff */
[----:B------:R-:W5:Y:S01]  /*d3b0*/  LD.E.128 R72, desc[UR54][R72.64] ;  /* 0x0000003648487980 */ /* 0x000f62000c101d00 */
[----:B------:R-:W-:Y:S01]  /*d3c0*/  VIADD R76, R2, UR38 ;  /* 0x00000026024c7c36 */ /* 0x000fe20008000000 */
[----:B------:R-:W-:Y:S01]  /*d3d0*/  UIMAD.WIDE.U32 UR36, UR36, UR12, UR10 ;  /* 0x0000000c242472a5 */ /* 0x000fe2000f8e000a */
[----:B------:R-:W-:Y:S02]  /*d3e0*/  SHF.R.U64 R56, R56, 0x3, RZ ;  /* 0x0000000338387819 */ /* 0x000fe400000012ff */
[----:B------:R-:W-:Y:S01]  /*d3f0*/  @P1 IMAD.HI.U32 R2, R76, UR14, RZ ;  /* 0x0000000e4c021c27 */ /* 0x000fe2000f8e00ff */
[----:B------:R-:W-:Y:S01]  /*d400*/  @UP2 ULDC UR10, c[0x0][0xbf0] ;  /* 0x0002fc00000a2ab9 */ /* 0x000fe20000000800 */
[----:B------:R-:W-:-:S02]  /*d410*/  SHF.R.U64 R60, R60, 0x3, RZ ;  /* 0x000000033c3c7819 */ /* 0x000fc400000012ff */
[----:B------:R-:W-:Y:S01]  /*d420*/  IMAD.MOV.U32 R77, RZ, RZ, R76 ;  /* 0x000000ffff4d7224 */ /* 0x000fe200078e004c */
[----:B------:R-:W-:Y:S01]  /*d430*/  @P1 SHF.R.U32.HI R77, RZ, UR10, R2 ;  /* 0x0000000aff4d1c19 */ /* 0x000fe20008011602 */
[----:B------:R-:W-:Y:S01]  /*d440*/  UIADD3 UR4, UR37, UR4, URZ ;  /* 0x0000000425047290 */ /* 0x000fe2000fffe03f */
[----:B------:R-:W-:Y:S01]  /*d450*/  SHF.R.U64 R64, R64, 0x3, RZ ;  /* 0x0000000340407819 */ /* 0x000fe200000012ff */
[----:B------:R-:W-:Y:S01]  /*d460*/  ULDC.64 UR10, c[0x0][0xae0] ;  /* 0x0002b800000a7ab9 */ /* 0x000fe20000000a00 */
[----:B------:R-:W-:Y:S01]  /*d470*/  SHF.R.U64 R68, R68, 0x3, RZ ;  /* 0x0000000344447819 */ /* 0x000fe200000012ff */
[--C-:B------:R-:W-:Y:S01]  /*d480*/  IMAD.MOV R79, RZ, RZ, -R77.reuse ;  /* 0x000000ffff4f7224 */ /* 0x100fe200078e0a4d */
[----:B------:R-:W-:Y:S02]  /*d490*/  SHF.R.S32.HI R20, RZ, 0x1f, R77 ;  /* 0x0000001fff147819 */ /* 0x000fe4000001144d */
        /* <DEDUP_REMOVED lines=10> */
[----:B------:R-:W5:Y:S01]  /*d540*/  LD.E.128 R52, desc[UR54][R52.64] ;  /* 0x0000003634347980 */ /* 0x000f62000c101d00 */
[----:B------:R-:W-:-:S02]  /*d550*/  IMAD R20, R20, UR10, RZ ;  /* 0x0000000a14147c24 */ /* 0x000fc4000f8e02ff */
[----:B------:R-:W-:Y:S01]  /*d560*/  IMAD R79, R79, UR9, R76 ;  /* 0x000000094f4f7c24 */ /* 0x000fe2000f8e024c */
[----:B------:R-:W5:Y:S01]  /*d570*/  LD.E.128 R56, desc[UR54][R56.64] ;  /* 0x0000003638387980 */ /* 0x000f62000c101d00 */
[----:B------:R-:W-:Y:S02]  /*d580*/  IMAD.U32 R3, RZ, RZ, UR37 ;  /* 0x00000025ff037e24 */ /* 0x000fe4000f8e00ff */
[----:B------:R-:W-:Y:S01]  /*d590*/  IMAD.U32 R2, RZ, RZ, UR36 ;  /* 0x00000024ff027e24 */ /* 0x000fe2000f8e00ff */
[----:B------:R-:W5:Y:S01]  /*d5a0*/  LD.E.128 R60, desc[UR54][R60.64] ;  /* 0x000000363c3c7980 */ /* 0x000f62000c101d00 */
[----:B------:R-:W-:Y:S02]  /*d5b0*/  IMAD.U32 R3, RZ, RZ, UR4 ;  /* 0x00000004ff037e24 */ /* 0x000fe4000f8e00ff */
[C---:B------:R-:W-:Y:S01]  /*d5c0*/  IMAD R81, R77.reuse, UR11, R20 ;  /* 0x0000000b4d517c24 */ /* 0x040fe2000f8e0214 */
[----:B------:R-:W-:Y:S01]  /*d5d0*/  SHF.R.S32.HI R20, RZ, 0x1f, R79 ;  /* 0x0000001fff147819 */ /* 0x000fe2000001144f */
[----:B------:R-:W-:Y:S01]  /*d5e0*/  IMAD.WIDE.U32 R2, R77, UR10, R2 ;  /* 0x0000000a4d027c25 */ /* 0x000fe2000f8e0002 */
[----:B------:R-:W-:Y:S01]  /*d5f0*/  ULDC.64 UR10, c[0x0][0xad8] ;  /* 0x0002b600000a7ab9 */ /* 0x000fe20000000a00 */
[----:B------:R-:W5:Y:S02]  /*d600*/  LD.E.128 R64, desc[UR54][R64.64] ;  /* 0x0000003640407980 */ /* 0x000f64000c101d00 */
[----:B------:R-:W-:-:S02]  /*d610*/  IMAD.IADD R3, R3, 0x1, R81 ;  /* 0x0000000103037824 */ /* 0x000fc400078e0251 */
[----:B------:R-:W-:Y:S01]  /*d620*/  IMAD R20, R20, UR10, RZ ;  /* 0x0000000a14147c24 */ /* 0x000fe2000f8e02ff */
[----:B------:R-:W5:Y:S01]  /*d630*/  LD.E.128 R68, desc[UR54][R68.64] ;  /* 0x0000003644447980 */ /* 0x000f62000c101d00 */
[----:B------:R-:W-:Y:S01]  /*d640*/  VIADD R82, R21, UR38 ;  /* 0x0000002615527c36 */ /* 0x000fe20008000000 */
[----:B------:R-:W-:Y:S01]  /*d650*/  @!PT LDS RZ, [RZ] ;  /* 0x00000000fffff984 */ /* 0x000fe20000000800 */
[----:B------:R-:W-:Y:S01]  /*d660*/  @!PT LDS RZ, [RZ] ;  /* 0x00000000fffff984 */ /* 0x000fe20000000800 */
[----:B------:R-:W-:Y:S01]  /*d670*/  @!PT LDS RZ, [RZ] ;  /* 0x00000000fffff984 */ /* 0x000fe20000000800 */
[----:B------:R-:W-:Y:S01]  /*d680*/  @!PT LDS RZ, [RZ] ;  /* 0x00000000fffff984 */ /* 0x000fe20000000800 */
[----:B------:R0:W-:Y:S06]  /*d690*/  MEMBAR.ALL.CTA ;  /* 0x0000000000007992 */ /* 0x0001ec0000008000 */
[----:B0-----:R-:W0:Y:S01]  /*d6a0*/  FENCE.VIEW.ASYNC.S ;  /* 0x00000000000073c6 */ /* 0x001e220000000000 */
[----:B------:R-:W-:-:S02]  /*d6b0*/  IMAD R21, R79, UR11, R20 ;  /* 0x0000000b4f157c24 */ /* 0x000fc4000f8e0214 */
[----:B------:R-:W-:Y:S01]  /*d6c0*/  IMAD.WIDE.U32 R2, R79, UR10, R2 ;  /* 0x0000000a4f027c25 */ /* 0x000fe2000f8e0002 */
[----:B------:R-:W-:-:S03]  /*d6d0*/  ULDC.64 UR10, c[0x0][0xa80] ;  /* 0x0002a000000a7ab9 */ /* 0x000fc60000000a00 */
        /* <DEDUP_REMOVED lines=11> */
[----:B0-----:R-:W-:Y:S01]  /*d790*/  SYNCS.ARRIVE.TRANS64.RED.A1T0 RZ, [UR8], RZ ;  /* 0x000000ffffff79a7 */ /* 0x001fe20008100408 */
[----:B------:R0:W1:Y:S01]  /*d7a0*/  SHFL.IDX PT, R83, R80, RZ, 0x181f ;  /* 0x00181fff50537589 */ /* 0x00006200000e0000 */
[----:B------:R-:W-:Y:S03]  /*d7b0*/  BSSY B1, `(.L_x_2812) ;  /* 0x000001a000017945 */ /* 0x000fe60003800000 */
[----:B------:R0:W2:Y:S01]  /*d7c0*/  SHFL.IDX PT, R79, R81, RZ, 0x181f ;  /* 0x00181fff514f7589 */ /* 0x0000a200000e0000 */
        /* <DEDUP_REMOVED lines=24> */
.L_x_2813:
[----:B------:R-:W-:Y:S05]  /*d950*/  BSYNC B1 ;  /* 0x0000000000017941 */ /* 0x000fea0003800000 */
.L_x_2812:
[----:B0-----:R0:W3:Y:S01]  /*d960*/  SHFL.IDX PT, R21, R81, 0x1, 0x181f ;  /* 0x00381f0051157f89 */ /* 0x0010e200000e0000 */
[----:B------:R-:W-:Y:S03]  /*d970*/  BSSY B1, `(.L_x_2814) ;  /* 0x0000014000017945 */ /* 0x000fe60003800000 */
[----:B-----5:R0:W4:Y:S01]  /*d980*/  SHFL.IDX PT, R7, R80, 0x1, 0x181f ;  /* 0x00381f0050077f89 */ /* 0x02012200000e0000 */
[----:B------:R-:W-:Y:S05]  /*d990*/  @P1 BRA `(.L_x_2815) ;  /* 0x0000000000441947 */ /* 0x000fea0003800000 */
[----:B------:R-:W-:Y:S02]  /*d9a0*/  ULDC UR4, c[0x0][0xac8] ;  /* 0x0002b20000047ab9 */ /* 0x000fe40000000800 */
[----:B------:R-:W-:Y:S02]  /*d9b0*/  ISETP.GE.AND P4, PT, R0, UR4, PT ;  /* 0x0000000400007c0c */ /* 0x000fe4000bf86270 */
[----:B------:R-:W-:Y:S02]  /*d9c0*/  ISETP.GE.AND P3, PT, R84, UR4, PT ;  /* 0x0000000454007c0c */ /* 0x000fe4000bf66270 */
[----:B------:R-:W-:Y:S02]  /*d9d0*/  ISETP.GE.AND P2, PT, R86, UR4, PT ;  /* 0x0000000456007c0c */ /* 0x000fe4000bf46270 */
[----:B------:R-:W-:-:S07]  /*d9e0*/  ISETP.GE.AND P1, PT, R88, UR4, PT ;  /* 0x0000000458007c0c */ /* 0x000fce000bf26270 */
[-C--:B----4-:R-:W-:Y:S02]  /*d9f0*/  @!P4 LEA R2, P6, R0, R7.reuse, 0x1 ;  /* 0x000000070002c211 */ /* 0x090fe400078c08ff */
        /* <DEDUP_REMOVED lines=11> */
.L_x_2815:
[----:B------:R-:W-:Y:S05]  /*dab0*/  BSYNC B1 ;  /* 0x0000000000017941 */ /* 0x000fea0003800000 */
.L_x_2814:
[----:B---3--:R3:W0:Y:S01]  /*dac0*/  SHFL.IDX PT, R9, R81, 0x2, 0x181f ;  /* 0x00581f0051097f89 */ /* 0x00862200000e0000 */
[----:B------:R-:W-:Y:S03]  /*dad0*/  BSSY B1, `(.L_x_2816) ;  /* 0x0000014000017945 */ /* 0x000fe60003800000 */
[----:B------:R3:W0:Y:S01]  /*dae0*/  SHFL.IDX PT, R5, R80, 0x2, 0x181f ;  /* 0x00581f0050057f89 */ /* 0x00062200000e0000 */
        /* <DEDUP_REMOVED lines=8> */
[----:B------:R-:W-:Y:S02]  /*db70*/  @!P1 LEA R6, P4, R86, R5, 0x1 ;  /* 0x0000000556069211 */ /* 0x000fe400078808ff */
[----:B------:R-:W-:Y:S02]  /*db80*/  @!P3 LEA.HI.X R3, R0, R9, R90, 0x1, P6 ;  /* 0x000000090003b211 */ /* 0x000fe400030f0c5a */
[----:B------:R-:W-:Y:S02]  /*db90*/  @!P0 LEA R8, P6, R88, R5, 0x1 ;  /* 0x0000000558088211 */ /* 0x000fe400078c08ff */
[-C--:B------:R-:W-:Y:S01]  /*dba0*/  @!P2 LEA.HI.X R5, R84, R9.reuse, R85, 0x1, P5 ;  /* 0x000000095405a211 */ /* 0x080fe200028f0c55 */
[----:B------:R0:W-:Y:S01]  /*dbb0*/  @!P3 ST.E.128 desc[UR54][R2.64], R12 ;  /* 0x0000000c0200b985 */ /* 0x0001e2000c101d36 */
[----:B----4-:R-:W-:-:S02]  /*dbc0*/  @!P1 LEA.HI.X R7, R86, R9, R87, 0x1, P4 ;  /* 0x0000000956079211 */ /* 0x010fc400020f0c57 */
[----:B------:R-:W-:Y:S01]  /*dbd0*/  @!P0 LEA.HI.X R9, R88, R9, R89, 0x1, P6 ;  /* 0x0000000958098211 */ /* 0x000fe200030f0c59 */
[----:B------:R0:W-:Y:S04]  /*dbe0*/  @!P2 ST.E.128 desc[UR54][R4.64], R36 ;  /* 0x000000240400a985 */ /* 0x0001e8000c101d36 */
[----:B------:R0:W-:Y:S04]  /*dbf0*/  @!P1 ST.E.128 desc[UR54][R6.64], R52 ;  /* 0x0000003406009985 */ /* 0x0001e8000c101d36 */
[----:B------:R0:W-:Y:S02]  /*dc00*/  @!P0 ST.E.128 desc[UR54][R8.64], R68 ;  /* 0x0000004408008985 */ /* 0x0001e4000c101d36 */
.L_x_2817:
[----:B------:R-:W-:Y:S05]  /*dc10*/  BSYNC B1 ;  /* 0x0000000000017941 */ /* 0x000fea0003800000 */
.L_x_2816:
[----:B0-----:R-:W-:Y:S01]  /*dc20*/  VIADD R2, R82, 0x60 ;  /* 0x0000006052027836 */ /* 0x001fe20000000000 */
[----:B---3--:R-:W0:Y:S04]  /*dc30*/  SHFL.IDX PT, R81, R81, 0x3, 0x181f ;  /* 0x00781f0051517f89 */ /* 0x008e2800000e0000 */
[----:B------:R-:W-:Y:S01]  /*dc40*/  ISETP.GE.AND P0, PT, R2, UR16, PT ;  /* 0x0000001002007c0c */ /* 0x000fe2000bf06270 */
[----:B------:R3:W0:-:S12]  /*dc50*/  SHFL.IDX PT, R9, R80, 0x3, 0x181f ;  /* 0x00781f0050097f89 */ /* 0x00061800000e0000 */
[----:B---3--:R-:W-:Y:S05]  /*dc60*/  @P0 BRA `(.L_x_2818) ;  /* 0x0000002400f00947 */ /* 0x008fea0003800000 */
[----:B------:R-:W-:Y:S02]  /*dc70*/  ULDC UR4, c[0x0][0xac8] ;  /* 0x0002b20000047ab9 */ /* 0x000fe40000000800 */
[----:B------:R-:W-:Y:S02]  /*dc80*/  ISETP.GE.AND P3, PT, R0, UR4, PT ;  /* 0x0000000400007c0c */ /* 0x000fe4000bf66270 */
[----:B------:R-:W-:Y:S02]  /*dc90*/  ISETP.GE.AND P4, PT, R84, UR4, PT ;  /* 0x0000000454007c0c */ /* 0x000fe4000bf86270 */
[----:B------:R-:W-:-:S09]  /*dca0*/  ISETP.GE.AND P5, PT, R86, UR4, PT ;  /* 0x0000000456007c0c */ /* 0x000fd2000bfa6270 */
[-C--:B0-----:R-:W-:Y:S02]  /*dcb0*/  @!P3 LEA R2, P0, R0, R9.reuse, 0x1 ;  /* 0x000000090002b211 */ /* 0x081fe400078008ff */
[-C--:B------:R-:W-:Y:S02]  /*dcc0*/  @!P4 LEA R4, P1, R84, R9.reuse, 0x1 ;  /* 0x000000095404c211 */ /* 0x080fe400078208ff */
[----:B------:R-:W-:Y:S02]  /*dcd0*/  @!P5 LEA R6, P2, R86, R9, 0x1 ;  /* 0x000000095606d211 */ /* 0x000fe400078408ff */
[-C--:B------:R-:W-:Y:S02]  /*dce0*/  @!P3 LEA.HI.X R3, R0, R81.reuse, R90, 0x1, P0 ;  /* 0x000000510003b211 */ /* 0x080fe400000f0c5a */
[-C--:B------:R-:W-:Y:S02]  /*dcf0*/  @!P4 LEA.HI.X R5, R84, R81.reuse, R85, 0x1, P1 ;  /* 0x000000515405c211 */ /* 0x080fe400008f0c55 */
[----:B----4-:R-:W-:Y:S01]  /*dd00*/  @!P5 LEA.HI.X R7, R86, R81, R87, 0x1, P2 ;  /* 0x000000515607d211 */ /* 0x010fe200010f0c57 */
        /* <DEDUP_REMOVED lines=9> */
.L_x_2811:
[----:B------:R-:W-:Y:S01]  /*dda0*/  ULDC.64 UR14, c[0x0][0xb08] ;  /* 0x0002c200000e7ab9 */ /* 0x000fe20000000a00 */
[----:B0-----:R-:W-:Y:S01]  /*ddb0*/  IMAD.MOV.U32 R65, RZ, RZ, R72 ;  /* 0x000000ffff417224 */ /* 0x001fe200078e0048 */
[----:B------:R-:W-:Y:S01]  /*ddc0*/  UIMAD UR12, UR17, UR14, URZ ;  /* 0x0000000e110c72a4 */ /* 0x000fe2000f8e023f */
[C---:B------:R-:W-:Y:S01]  /*ddd0*/  VIADD R163, R17.reuse, 0x58 ;  /* 0x0000005811a37836 */ /* 0x040fe20000000000 */
[----:B------:R-:W-:Y:S01]  /*dde0*/  UIMAD.WIDE.U32 UR10, UR4, UR14, URZ ;  /* 0x0000000e040a72a5 */ /* 0x000fe2000f8e003f */
[C---:B------:R-:W-:Y:S01]  /*ddf0*/  VIADD R165, R17.reuse, 0x50 ;  /* 0x0000005011a57836 */ /* 0x040fe20000000000 */
[----:B------:R-:W-:Y:S01]  /*de00*/  UIMAD UR12, UR4, UR15, UR12 ;  /* 0x0000000f040c72a4 */ /* 0x000fe2000f8e020c */
[C---:B------:R-:W-:Y:S01]  /*de10*/  VIADD R167, R17.reuse, 0x48 ;  /* 0x0000004811a77836 */ /* 0x040fe20000000000 */
        /* <DEDUP_REMOVED lines=11> */
[C---:B------:R-:W-:Y:S01]  /*ded0*/  VIADD R177, R17.reuse, 0x20 ;  /* 0x0000002011b17836 */ /* 0x040fe20000000000 */
[----:B------:R-:W-:Y:S01]  /*dee0*/  UIMAD UR11, UR42, UR13, UR11 ;  /* 0x0000000d2a0b72a4 */ /* 0x000fe2000f8e020b */
[C---:B------:R-:W-:Y:S01]  /*def0*/  VIADD R179, R17.reuse, 0x18 ;  /* 0x0000001811b37836 */ /* 0x040fe20000000000 */
[----:B------:R-:W-:Y:S01]  /*df00*/  UIADD3 UR8, UR8, 0x38820, URZ ;  /* 0x0003882008087890 */ /* 0x000fe2000fffe03f */
[C---:B------:R-:W-:Y:S01]  /*df10*/  VIADD R181, R17.reuse, 0x10 ;  /* 0x0000001011b57836 */ /* 0x040fe20000000000 */
[----:B------:R-:W-:Y:S01]  /*df20*/  UIMAD.WIDE.U32 UR36, UR36, UR14, UR10 ;  /* 0x0000000e242472a5 */ /* 0x000fe2000f8e000a */
[C---:B------:R-:W-:Y:S01]  /*df30*/  VIADD R183, R17.reuse, 0x8 ;  /* 0x0000000811b77836 */ /* 0x040fe20000000000 */
[----:B------:R-:W-:Y:S01]  /*df40*/  ULDC.64 UR12, c[0x0][0xb48] ;  /* 0x0002d200000c7ab9 */ /* 0x000fe20000000a00 */
[----:B------:R-:W-:Y:S01]  /*df50*/  @UP2 ULDC UR10, c[0x0][0xbec] ;  /* 0x0002fb00000a2ab9 */ /* 0x000fe20000000800 */
[----:B------:R-:W-:Y:S01]  /*df60*/  UIADD3 UR11, UR37, UR4, URZ ;  /* 0x00000004250b7290 */ /* 0x000fe2000fffe03f */
[----:B------:R-:W-:Y:S01]  /*df70*/  @P1 IMAD.HI.U32 R0, R72, UR10, RZ ;  /* 0x0000000a48001c27 */ /* 0x000fe2000f8e00ff */
[----:B------:R-:W-:Y:S01]  /*df80*/  UPRMT UR8, URZ, 0x654, UR8 ;  /* 0x000006543f087896 */ /* 0x000fe20008000008 */
[----:B------:R-:W-:Y:S01]  /*df90*/  BSSY B1, `(.L_x_2819) ;  /* 0x00000cb000017945 */ /* 0x000fe20003800000 */
        /* <DEDUP_REMOVED lines=35> */
[C---:B------:R-:W-:Y:S01]  /*e1d0*/  LEA R0, P1, R2.reuse, UR10, 0x2 ;  /* 0x0000000a02007c11 */ /* 0x040fe2000f8210ff */
[C---:B------:R-:W-:Y:S01]  /*e1e0*/  VIADD R164, R17.reuse, 0x50 ;  /* 0x0000005011a47836 */ /* 0x040fe20000000000 */
[----:B------:R-:W-:Y:S01]  /*e1f0*/  SHF.R.S32.HI R157, RZ, 0x1f, R225 ;  /* 0x0000001fff9d7819 */ /* 0x000fe200000114e1 */
[C---:B------:R-:W-:Y:S01]  /*e200*/  VIADD R166, R17.reuse, 0x48 ;  /* 0x0000004811a67836 */ /* 0x040fe20000000000 */
        /* <DEDUP_REMOVED lines=26> */
[----:B012---:R-:W-:Y:S06]  /*e3b0*/  @P2 BRA `(.L_x_2820) ;  /* 0x0000000800202947 */ /* 0x007fec0003800000 */
[----:B------:R-:W-:Y:S02]  /*e3c0*/  ULDC UR4, c[0x0][0xac8] ;  /* 0x0002b20000047ab9 */ /* 0x000fe40000000800 */
[----:B------:R-:W-:Y:S02]  /*e3d0*/  ISETP.GE.AND P3, PT, R17, UR4, PT ;  /* 0x0000000411007c0c */ /* 0x000fe4000bf66270 */
[----:B------:R-:W-:Y:S02]  /*e3e0*/  ISETP.GE.AND P2, PT, R182, UR4, PT ;  /* 0x00000004b6007c0c */ /* 0x000fe4000bf46270 */
[----:B------:R-:W-:Y:S02]  /*e3f0*/  ISETP.GE.AND P1, PT, R180, UR4, PT ;  /* 0x00000004b4007c0c */ /* 0x000fe4000bf26270 */
[----:B------:R-:W-:-:S07]  /*e400*/  ISETP.GE.AND P4, PT, R178, UR4, PT ;  /* 0x00000004b2007c0c */ /* 0x000fce000bf86270 */
[----:B------:R-:W-:Y:S02]  /*e410*/  @!P3 IMAD.WIDE R64, R17, 0x4, R2 ;  /* 0x000000041140b825 */ /* 0x000fe400078e0202 */
        /* <DEDUP_REMOVED lines=57> */
[----:B-1----:R-:W-:-:S03]  /*e7b0*/  @!P4 LEA R66, P6, R226, R2, 0x2 ;  /* 0x00000002e242c211 */ /* 0x002fc600078c10ff */
[----:B------:R0:W-:Y:S01]  /*e7c0*/  @!P1 ST.E.64 desc[UR54][R64.64], R58 ;  /* 0x0000003a40009985 */ /* 0x0001e2000c101b36 */
[----:B------:R-:W-:-:S05]  /*e7d0*/  @!P4 LEA.HI.X R67, R226, R3, R158, 0x2, P6 ;  /* 0x00000003e243c211 */ /* 0x000fca00030f149e */
[----:B------:R1:W-:Y:S01]  /*e7e0*/  @!P4 ST.E.64 desc[UR54][R66.64], R56 ;  /* 0x000000384200c985 */ /* 0x0003e2000c101b36 */
[----:B------:R-:W-:Y:S02]  /*e7f0*/  ISETP.GE.AND P4, PT, R222, UR4, PT ;  /* 0x00000004de007c0c */ /* 0x000fe4000bf86270 */
[----:B0-----:R-:W-:-:S04]  /*e800*/  @!P3 LEA R58, P1, R225, R2, 0x2 ;  /* 0x00000002e13ab211 */ /* 0x001fc800078210ff */
[-C--:B------:R-:W-:Y:S02]  /*e810*/  @!P3 LEA.HI.X R59, R225, R3.reuse, R157, 0x2, P1 ;  /* 0x00000003e13bb211 */ /* 0x080fe400008f149d */
[----:B------:R-:W-:Y:S02]  /*e820*/  ISETP.GE.AND P1, PT, R221, UR4, PT ;  /* 0x00000004dd007c0c */ /* 0x000fe4000bf26270 */
[CC--:B-1----:R-:W-:Y:S01]  /*e830*/  @!P2 LEA R56, P6, R224.reuse, R2.reuse, 0x2 ;  /* 0x00000002e038a211 */ /* 0x0c2fe200078c10ff */
[----:B------:R0:W-:Y:S01]  /*e840*/  @!P3 ST.E.64 desc[UR54][R58.64], R50 ;  /* 0x000000323a00b985 */ /* 0x0001e2000c101b36 */
[C---:B------:R-:W-:Y:S02]  /*e850*/  @!P5 LEA R70, P3, R223.reuse, R2, 0x2 ;  /* 0x00000002df46d211 */ /* 0x040fe400078610ff */
[-C--:B------:R-:W-:Y:S02]  /*e860*/  @!P2 LEA.HI.X R57, R224, R3.reuse, R156, 0x2, P6 ;  /* 0x00000003e039a211 */ /* 0x080fe400030f149c */
[----:B------:R-:W-:-:S02]  /*e870*/  @!P5 LEA.HI.X R71, R223, R3, R151, 0x2, P3 ;  /* 0x00000003df47d211 */ /* 0x000fc400018f1497 */
[----:B------:R-:W-:Y:S01]  /*e880*/  ISETP.GE.AND P6, PT, R220, UR4, PT ;  /* 0x00000004dc007c0c */ /* 0x000fe2000bfc6270 */
[----:B------:R1:W-:Y:S01]  /*e890*/  @!P2 ST.E.64 desc[UR54][R56.64], R48 ;  /* 0x000000303800a985 */ /* 0x0003e2000c101b36 */
[CC--:B------:R-:W-:Y:S02]  /*e8a0*/  @!P4 LEA R64, P2, R222.reuse, R2.reuse, 0x2 ;  /* 0x00000002de40c211 */ /* 0x0c0fe400078410ff */
[----:B------:R-:W-:Y:S01]  /*e8b0*/  ISETP.GE.AND P3, PT, R219, UR4, PT ;  /* 0x00000004db007c0c */ /* 0x000fe2000bf66270 */
[----:B------:R2:W-:Y:S01]  /*e8c0*/  @!P5 ST.E.64 desc[UR54][R70.64], R42 ;  /* 0x0000002a4600d985 */ /* 0x0005e2000c101b36 */
[C---:B------:R-:W-:Y:S02]  /*e8d0*/  @!P1 LEA R66, P5, R221.reuse, R2, 0x2 ;  /* 0x00000002dd429211 */ /* 0x040fe400078a10ff */
[-C--:B------:R-:W-:Y:S02]  /*e8e0*/  @!P4 LEA.HI.X R65, R222, R3.reuse, R150, 0x2, P2 ;  /* 0x00000003de41c211 */ /* 0x080fe400010f1496 */
[----:B------:R-:W-:-:S02]  /*e8f0*/  @!P1 LEA.HI.X R67, R221, R3, R79, 0x2, P5 ;  /* 0x00000003dd439211 */ /* 0x000fc400028f144f */
[----:B------:R-:W-:Y:S01]  /*e900*/  ISETP.GE.AND P2, PT, R218, UR4, PT ;  /* 0x00000004da007c0c */ /* 0x000fe2000bf46270 */
[----:B------:R3:W-:Y:S01]  /*e910*/  @!P4 ST.E.64 desc[UR54][R64.64], R40 ;  /* 0x000000284000c985 */ /* 0x0007e2000c101b36 */
[----:B------:R-:W-:Y:S02]  /*e920*/  ISETP.GE.AND P4, PT, R217, UR4, PT ;  /* 0x00000004d9007c0c */ /* 0x000fe4000bf86270 */
[CC--:B0-----:R-:W-:Y:S01]  /*e930*/  @!P6 LEA R50, P5, R220.reuse, R2.reuse, 0x2 ;  /* 0x00000002dc32e211 */ /* 0x0c1fe200078a10ff */
[----:B------:R0:W-:Y:S01]  /*e940*/  @!P1 ST.E.64 desc[UR54][R66.64], R34 ;  /* 0x0000002242009985 */ /* 0x0001e2000c101b36 */
[C---:B-1----:R-:W-:Y:S02]  /*e950*/  @!P3 LEA R48, P1, R219.reuse, R2, 0x2 ;  /* 0x00000002db30b211 */ /* 0x042fe400078210ff */
[-C--:B------:R-:W-:Y:S02]  /*e960*/  @!P6 LEA.HI.X R51, R220, R3.reuse, R78, 0x2, P5 ;  /* 0x00000003dc33e211 */ /* 0x080fe400028f144e */
[----:B------:R-:W-:-:S02]  /*e970*/  @!P3 LEA.HI.X R49, R219, R3, R77, 0x2, P1 ;  /* 0x00000003db31b211 */ /* 0x000fc400008f144d */
[----:B------:R-:W-:Y:S01]  /*e980*/  ISETP.GE.AND P1, PT, R216, UR4, PT ;  /* 0x00000004d8007c0c */ /* 0x000fe2000bf26270 */
[----:B------:R1:W-:Y:S01]  /*e990*/  @!P6 ST.E.64 desc[UR54][R50.64], R32 ;  /* 0x000000203200e985 */ /* 0x0003e2000c101b36 */
[CC--:B--2---:R-:W-:Y:S02]  /*e9a0*/  @!P2 LEA R42, P5, R218.reuse, R2.reuse, 0x2 ;  /* 0x00000002da2aa211 */ /* 0x0c4fe400078a10ff */
[----:B---3--:R-:W-:Y:S01]  /*e9b0*/  @!P4 LEA R40, P6, R217, R2, 0x2 ;  /* 0x00000002d928c211 */ /* 0x008fe200078c10ff */
[----:B------:R2:W-:Y:S01]  /*e9c0*/  @!P3 ST.E.64 desc[UR54][R48.64], R26 ;  /* 0x0000001a3000b985 */ /* 0x0005e2000c101b36 */
[----:B------:R-:W-:Y:S02]  /*e9d0*/  ISETP.GE.AND P3, PT, R23, UR4, PT ;  /* 0x0000000417007c0c */ /* 0x000fe4000bf66270 */
[-C--:B------:R-:W-:Y:S02]  /*e9e0*/  @!P2 LEA.HI.X R43, R218, R3.reuse, R76, 0x2, P5 ;  /* 0x00000003da2ba211 */ /* 0x080fe400028f144c */
[----:B------:R-:W-:-:S03]  /*e9f0*/  @!P4 LEA.HI.X R41, R217, R3, R75, 0x2, P6 ;  /* 0x00000003d929c211 */ /* 0x000fc600030f144b */
[----:B------:R-:W-:Y:S01]  /*ea00*/  @!P2 ST.E.64 desc[UR54][R42.64], R24 ;  /* 0x000000182a00a985 */ /* 0x000fe2000c101b36 */
[-C--:B0-----:R-:W-:Y:S01]  /*ea10*/  @!P1 LEA R34, P2, R216, R2.reuse, 0x2 ;  /* 0x00000002d8229211 */ /* 0x081fe200078410ff */
[C---:B-1----:R-:W-:Y:S02]  /*ea20*/  VIADD R51, R17.reuse, 0xe8 ;  /* 0x000000e811337836 */ /* 0x042fe40000000000 */
[----:B------:R0:W-:Y:S01]  /*ea30*/  @!P4 ST.E.64 desc[UR54][R40.64], R12 ;  /* 0x0000000c2800c985 */ /* 0x0001e2000c101b36 */
[----:B------:R-:W-:Y:S01]  /*ea40*/  ISETP.GE.AND P4, PT, R22, UR4, PT ;  /* 0x0000000416007c0c */ /* 0x000fe2000bf86270 */
[----:B--2---:R-:W-:Y:S01]  /*ea50*/  VIADD R27, R17, 0xf0 ;  /* 0x000000f0111b7836 */ /* 0x004fe20000000000 */
[-C--:B------:R-:W-:Y:S02]  /*ea60*/  @!P1 LEA.HI.X R35, R216, R3.reuse, R74, 0x2, P2 ;  /* 0x00000003d8239211 */ /* 0x080fe400010f144a */
[----:B------:R-:W-:Y:S02]  /*ea70*/  @!P3 LEA R32, P5, R23, R2, 0x2 ;  /* 0x000000021720b211 */ /* 0x000fe400078a10ff */
[----:B------:R-:W-:Y:S01]  /*ea80*/  ISETP.GE.AND P2, PT, R19, UR4, PT ;  /* 0x0000000413007c0c */ /* 0x000fe2000bf46270 */
[----:B------:R1:W-:Y:S01]  /*ea90*/  @!P1 ST.E.64 desc[UR54][R34.64], R10 ;  /* 0x0000000a22009985 */ /* 0x0003e2000c101b36 */
[----:B------:R-:W-:-:S02]  /*eaa0*/  @!P3 LEA.HI.X R33, R23, R3, R73, 0x2, P5 ;  /* 0x000000031721b211 */ /* 0x000fc400028f1449 */
[----:B------:R-:W-:Y:S02]  /*eab0*/  ISETP.GE.AND P1, PT, R51, UR4, PT ;  /* 0x0000000433007c0c */ /* 0x000fe4000bf26270 */
[----:B------:R-:W-:Y:S01]  /*eac0*/  SHF.R.S32.HI R26, RZ, 0x1f, R19 ;  /* 0x0000001fff1a7819 */ /* 0x000fe20000011413 */
[----:B------:R2:W-:Y:S01]  /*ead0*/  @!P3 ST.E.64 desc[UR54][R32.64], R136 ;  /* 0x000000882000b985 */ /* 0x0005e2000c101b36 */
[----:B0-----:R-:W-:Y:S01]  /*eae0*/  SHF.R.S32.HI R13, RZ, 0x1f, R22 ;  /* 0x0000001fff0d7819 */ /* 0x001fe20000011416 */
        /* <DEDUP_REMOVED lines=8> */
[----:B-1----:R-:W-:Y:S02]  /*eb70*/  SHF.R.S32.HI R11, RZ, 0x1f, R51 ;  /* 0x0000001fff0b7819 */ /* 0x002fe40000011433 */
[----:B------:R-:W-:Y:S01]  /*eb80*/  @!P1 LEA R10, P5, R51, R2, 0x2 ;  /* 0x00000002330a9211 */ /* 0x000fe200078a10ff */
[----:B------:R0:W-:Y:S01]  /*eb90*/  @!P2 ST.E.64 desc[UR54][R12.64], R144 ;  /* 0x000000900c00a985 */ /* 0x0001e2000c101b36 */
[----:B--2---:R-:W-:-:S02]  /*eba0*/  SHF.R.S32.HI R32, RZ, 0x1f, R27 ;  /* 0x0000001fff207819 */ /* 0x004fc4000001141b */
        /* <DEDUP_REMOVED lines=9> */
.L_x_2820:
[----:B------:R-:W-:Y:S05]  /*ec40*/  BSYNC B1 ;  /* 0x0000000000017941 */ /* 0x000fea0003800000 */
.L_x_2819:
[----:B0-----:R0:W1:Y:S04]  /*ec50*/  SHFL.IDX PT, R3, R68, 0x1, 0x1c1f ;  /* 0x003c1f0044037f89 */ /* 0x00106800000e0000 */
[----:B------:R0:W2:Y:S01]  /*ec60*/  SHFL.IDX PT, R2, R0, 0x1, 0x1c1f ;  /* 0x003c1f0000027f89 */ /* 0x0000a200000e0000 */
[----:B------:R-:W-:Y:S05]  /*ec70*/  @P0 BRA `(.L_x_2818) ;  /* 0x0000001400ec0947 */ /* 0x000fea0003800000 */
[----:B------:R-:W-:Y:S02]  /*ec80*/  ULDC UR4, c[0x0][0xac8] ;  /* 0x0002b20000047ab9 */ /* 0x000fe40000000800 */
[----:B------:R-:W-:Y:S02]  /*ec90*/  ISETP.GE.AND P4, PT, R182, UR4, PT ;  /* 0x00000004b6007c0c */ /* 0x000fe4000bf86270 */
[----:B------:R-:W-:Y:S02]  /*eca0*/  ISETP.GE.AND P6, PT, R17, UR4, PT ;  /* 0x0000000411007c0c */ /* 0x000fe4000bfc6270 */
[----:B------:R-:W-:Y:S02]  /*ecb0*/  ISETP.GE.AND P0, PT, R180, UR4, PT ;  /* 0x00000004b4007c0c */ /* 0x000fe4000bf06270 */
[----:B------:R-:W-:Y:S02]  /*ecc0*/  ISETP.GE.AND P2, PT, R178, UR4, PT ;  /* 0x00000004b2007c0c */ /* 0x000fe4000bf46270 */
[----:B------:R-:W-:-:S05]  /*ecd0*/  ISETP.GE.AND P1, PT, R176, UR4, PT ;  /* 0x00000004b0007c0c */ /* 0x000fca000bf26270 */
[CC--:B--2---:R-:W-:Y:S02]  /*ece0*/  @!P4 LEA R12, P3, R182.reuse, R2.reuse, 0x2 ;  /* 0x00000002b60cc211 */ /* 0x0c4fe400078610ff */
        /* <DEDUP_REMOVED lines=19> */
[-C--:B-1----:R-:W-:Y:S02]  /*ee20*/  @!P4 LEA R10, P5, R172, R2.reuse, 0x2 ;  /* 0x00000002ac0ac211 */ /* 0x082fe400078a10ff */
[----:B------:R-:W-:Y:S01]  /*ee30*/  ISETP.GE.AND P1, PT, R166, UR4, PT ;  /* 0x00000004a6007c0c */ /* 0x000fe2000bf26270 */
[----:B------:R1:W-:Y:S01]  /*ee40*/  @!P3 ST.E.64 desc[UR54][R34.64], R108 ;  /* 0x0000006c2200b985 */ /* 0x0003e2000c101b36 */
[----:B------:R-:W-:Y:S02]  /*ee50*/  @!P4 LEA.HI.X R11, R172, R3, R173, 0x2, P5 ;  /* 0x00000003ac0bc211 */ /* 0x000fe400028f14ad */
[----:B--2---:R-:W-:Y:S02]  /*ee60*/  @!P0 LEA R12, P6, R170, R2, 0x2 ;  /* 0x00000002aa0c8211 */ /* 0x004fe400078c10ff */
[----:B------:R-:W-:Y:S01]  /*ee70*/  ISETP.GE.AND P3, PT, R164, UR4, PT ;  /* 0x00000004a4007c0c */ /* 0x000fe2000bf66270 */
[----:B------:R2:W-:Y:S01]  /*ee80*/  @!P4 ST.E.64 desc[UR54][R10.64], R102 ;  /* 0x000000660a00c985 */ /* 0x0005e2000c101b36 */
[----:B------:R-:W-:-:S02]  /*ee90*/  ISETP.GE.AND P4, PT, R162, UR4, PT ;  /* 0x00000004a2007c0c */ /* 0x000fc4000bf86270 */
[----:B------:R-:W-:Y:S02]  /*eea0*/  @!P0 LEA.HI.X R13, R170, R3, R171, 0x2, P6 ;  /* 0x00000003aa0d8211 */ /* 0x000fe400030f14ab */
[----:B---3--:R-:W-:-:S03]  /*eeb0*/  @!P2 LEA R24, P5, R168, R2, 0x2 ;  /* 0x00000002a818a211 */ /* 0x008fc600078a10ff */
[----:B------:R3:W-:Y:S01]  /*eec0*/  @!P0 ST.E.64 desc[UR54][R12.64], R100 ;  /* 0x000000640c008985 */ /* 0x0007e2000c101b36 */
[-C--:B------:R-:W-:Y:S02]  /*eed0*/  @!P2 LEA.HI.X R25, R168, R3.reuse, R169, 0x2, P5 ;  /* 0x00000003a819a211 */ /* 0x080fe400028f14a9 */
[-C--:B----4-:R-:W-:Y:S02]  /*eee0*/  @!P1 LEA R26, P0, R166, R2.reuse, 0x2 ;  /* 0x00000002a61a9211 */ /* 0x090fe400078010ff */
[-C--:B-----5:R-:W-:Y:S01]  /*eef0*/  @!P3 LEA R32, P6, R164, R2.reuse, 0x2 ;  /* 0x00000002a420b211 */ /* 0x0a0fe200078c10ff */
[----:B------:R4:W-:Y:S01]  /*ef00*/  @!P2 ST.E.64 desc[UR54][R24.64], R94 ;  /* 0x0000005e1800a985 */ /* 0x0009e2000c101b36 */
[-C--:B------:R-:W-:Y:S02]  /*ef10*/  @!P1 LEA.HI.X R27, R166, R3.reuse, R167, 0x2, P0 ;  /* 0x00000003a61b9211 */ /* 0x080fe400000f14a7 */
[----:B------:R-:W-:Y:S02]  /*ef20*/  ISETP.GE.AND P2, PT, R229, UR4, PT ;  /* 0x00000004e5007c0c */ /* 0x000fe4000bf46270 */
[----:B-1----:R-:W-:Y:S01]  /*ef30*/  @!P4 LEA R34, P5, R162, R2, 0x2 ;  /* 0x00000002a222c211 */ /* 0x002fe200078a10ff */
        /* <DEDUP_REMOVED lines=8> */
[----:B--2---:R-:W-:-:S04]  /*efc0*/  @!P2 LEA R10, P3, R229, R2, 0x2 ;  /* 0x00000002e50aa211 */ /* 0x004fc800078610ff */
        /* <DEDUP_REMOVED lines=9> */
[CC--:B-1----:R-:W-:Y:S02]  /*f060*/  @!P4 LEA R26, P5, R226.reuse, R2.reuse, 0x2 ;  /* 0x00000002e21ac211 */ /* 0x0c2fe400078a10ff */
[----:B------:R-:W-:Y:S01]  /*f070*/  ISETP.GE.AND P0, PT, R223, UR4, PT ;  /* 0x00000004df007c0c */ /* 0x000fe2000bf06270 */
[----:B------:R1:W-:Y:S01]  /*f080*/  @!P1 ST.E.64 desc[UR54][R24.64], R54 ;  /* 0x0000003618009985 */ /* 0x0003e2000c101b36 */
[----:B------:R-:W-:Y:S02]  /*f090*/  @!P4 LEA.HI.X R27, R226, R3, R158, 0x2, P5 ;  /* 0x00000003e21bc211 */ /* 0x000fe400028f149e */
[----:B------:R-:W-:Y:S02]  /*f0a0*/  ISETP.GE.AND P1, PT, R222, UR4, PT ;  /* 0x00000004de007c0c */ /* 0x000fe4000bf26270 */
[----:B-----5:R-:W-:Y:S01]  /*f0b0*/  @!P3 LEA R32, P6, R225, R2, 0x2 ;  /* 0x00000002e120b211 */ /* 0x020fe200078c10ff */
[----:B------:R4:W-:Y:S01]  /*f0c0*/  @!P4 ST.E.64 desc[UR54][R26.64], R52 ;  /* 0x000000341a00c985 */ /* 0x0009e2000c101b36 */
[----:B------:R-:W-:-:S02]  /*f0d0*/  ISETP.GE.AND P4, PT, R221, UR4, PT ;  /* 0x00000004dd007c0c */ /* 0x000fc4000bf86270 */
[CC--:B0-----:R-:W-:Y:S02]  /*f0e0*/  @!P2 LEA R34, P5, R224.reuse, R2.reuse, 0x2 ;  /* 0x00000002e022a211 */ /* 0x0c1fe400078a10ff */
[-C--:B------:R-:W-:Y:S02]  /*f0f0*/  @!P3 LEA.HI.X R33, R225, R3.reuse, R157, 0x2, P6 ;  /* 0x00000003e121b211 */ /* 0x080fe400030f149d */
[-C--:B------:R-:W-:Y:S02]  /*f100*/  @!P2 LEA.HI.X R35, R224, R3.reuse, R156, 0x2, P5 ;  /* 0x00000003e023a211 */ /* 0x080fe400028f149c */
[CC--:B--2---:R-:W-:Y:S01]  /*f110*/  @!P0 LEA R10, P5, R223.reuse, R2.reuse, 0x2 ;  /* 0x00000002df0a8211 */ /* 0x0c4fe200078a10ff */
[----:B------:R0:W-:Y:S01]  /*f120*/  @!P3 ST.E.64 desc[UR54][R32.64], R46 ;  /* 0x0000002e2000b985 */ /* 0x0001e2000c101b36 */
[----:B------:R-:W-:Y:S02]  /*f130*/  ISETP.GE.AND P3, PT, R220, UR4, PT ;  /* 0x00000004dc007c0c */ /* 0x000fe4000bf66270 */
[----:B---3--:R-:W-:Y:S01]  /*f140*/  @!P1 LEA R12, P6, R222, R2, 0x2 ;  /* 0x00000002de0c9211 */ /* 0x008fe200078c10ff */
[----:B------:R2:W-:Y:S01]  /*f150*/  @!P2 ST.E.64 desc[UR54][R34.64], R44 ;  /* 0x0000002c2200a985 */ /* 0x0005e2000c101b36 */
[----:B------:R-:W-:-:S02]  /*f160*/  @!P0 LEA.HI.X R11, R223, R3, R151, 0x2, P5 ;  /* 0x00000003df0b8211 */ /* 0x000fc400028f1497 */
[----:B------:R-:W-:Y:S02]  /*f170*/  ISETP.GE.AND P2, PT, R219, UR4, PT ;  /* 0x00000004db007c0c */ /* 0x000fe4000bf46270 */
[CC--:B-1----:R-:W-:Y:S01]  /*f180*/  @!P4 LEA R24, P5, R221.reuse, R2.reuse, 0x2 ;  /* 0x00000002dd18c211 */ /* 0x0c2fe200078a10ff */
[----:B------:R-:W-:Y:S01]  /*f190*/  @!P0 ST.E.64 desc[UR54][R10.64], R38 ;  /* 0x000000260a008985 */ /* 0x000fe2000c101b36 */
[-C--:B------:R-:W-:Y:S02]  /*f1a0*/  @!P1 LEA.HI.X R13, R222, R3.reuse, R150, 0x2, P6 ;  /* 0x00000003de0d9211 */ /* 0x080fe400030f1496 */
[----:B------:R-:W-:Y:S02]  /*f1b0*/  @!P4 LEA.HI.X R25, R221, R3, R79, 0x2, P5 ;  /* 0x00000003dd19c211 */ /* 0x000fe400028f144f */
[----:B------:R-:W-:Y:S01]  /*f1c0*/  ISETP.GE.AND P0, PT, R218, UR4, PT ;  /* 0x00000004da007c0c */ /* 0x000fe2000bf06270 */
[----:B------:R1:W-:Y:S01]  /*f1d0*/  @!P1 ST.E.64 desc[UR54][R12.64], R36 ;  /* 0x000000240c009985 */ /* 0x0003e2000c101b36 */
[----:B----4-:R-:W-:-:S03]  /*f1e0*/  @!P3 LEA R26, P1, R220, R2, 0x2 ;  /* 0x00000002dc1ab211 */ /* 0x010fc600078210ff */
[----:B------:R3:W-:Y:S01]  /*f1f0*/  @!P4 ST.E.64 desc[UR54][R24.64], R30 ;  /* 0x0000001e1800c985 */ /* 0x0007e2000c101b36 */
[----:B------:R-:W-:Y:S02]  /*f200*/  ISETP.GE.AND P4, PT, R217, UR4, PT ;  /* 0x00000004d9007c0c */ /* 0x000fe4000bf86270 */
[CC--:B0-----:R-:W-:Y:S02]  /*f210*/  @!P2 LEA R32, P5, R219.reuse, R2.reuse, 0x2 ;  /* 0x00000002db20a211 */ /* 0x0c1fe400078a10ff */
[-C--:B------:R-:W-:Y:S02]  /*f220*/  @!P3 LEA.HI.X R27, R220, R3.reuse, R78, 0x2, P1 ;  /* 0x00000003dc1bb211 */ /* 0x080fe400008f144e */
[----:B------:R-:W-:Y:S02]  /*f230*/  ISETP.GE.AND P1, PT, R216, UR4, PT ;  /* 0x00000004d8007c0c */ /* 0x000fe4000bf26270 */
[----:B------:R-:W-:Y:S01]  /*f240*/  @!P2 LEA.HI.X R33, R219, R3, R77, 0x2, P5 ;  /* 0x00000003db21a211 */ /* 0x000fe200028f144d */
[----:B------:R-:W-:Y:S01]  /*f250*/  @!P3 ST.E.64 desc[UR54][R26.64], R28 ;  /* 0x0000001c1a00b985 */ /* 0x000fe2000c101b36 */
[----:B--2---:R-:W-:Y:S01]  /*f260*/  @!P0 LEA R34, P6, R218, R2, 0x2 ;  /* 0x00000002da228211 */ /* 0x004fe200078c10ff */
[----:B-1----:R-:W-:-:S02]  /*f270*/  VIADD R37, R17, 0xe8 ;  /* 0x000000e811257836 */ /* 0x002fc40000000000 */
[----:B------:R0:W-:Y:S01]  /*f280*/  @!P2 ST.E.64 desc[UR54][R32.64], R20 ;  /* 0x000000142000a985 */ /* 0x0001e2000c101b36 */
[-C--:B------:R-:W-:Y:S01]  /*f290*/  @!P0 LEA.HI.X R35, R218, R3.reuse, R76, 0x2, P6 ;  /* 0x00000003da238211 */ /* 0x080fe200030f144c */
[----:B---3--:R-:W-:Y:S01]  /*f2a0*/  VIADD R25, R17, 0xf0 ;  /* 0x000000f011197836 */ /* 0x008fe20000000000 */
        /* <DEDUP_REMOVED lines=14> */
[-C--:B-1----:R-:W-:Y:S02]  /*f390*/  @!P2 LEA R14, P5, R23, R2.reuse, 0x2 ;  /* 0x00000002170ea211 */ /* 0x082fe400078a10ff */
[-C--:B------:R-:W-:Y:S02]  /*f3a0*/  @!P0 LEA.HI.X R21, R37, R3.reuse, R0, 0x2, P6 ;  /* 0x0000000325158211 */ /* 0x080fe400030f1400 */
[----:B------:R-:W-:Y:S02]  /*f3b0*/  @!P2 LEA.HI.X R15, R23, R3, R73, 0x2, P5 ;  /* 0x00000003170fa211 */ /* 0x000fe400028f1449 */
[----:B------:R-:W-:Y:S02]  /*f3c0*/  SHF.R.S32.HI R0, RZ, 0x1f, R25 ;  /* 0x0000001fff007819 */ /* 0x000fe40000011419 */
[-C--:B--2---:R-:W-:Y:S01]  /*f3d0*/  @!P3 LEA R10, P6, R25, R2.reuse, 0x2 ;  /* 0x00000002190ab211 */ /* 0x084fe200078c10ff */
[----:B------:R0:W-:Y:S01]  /*f3e0*/  @!P2 ST.E.64 desc[UR54][R14.64], R140 ;  /* 0x0000008c0e00a985 */ /* 0x0001e2000c101b36 */
[----:B------:R-:W-:Y:S01]  /*f3f0*/  SHF.R.S32.HI R9, RZ, 0x1f, R22 ;  /* 0x0000001fff097819 */ /* 0x000fe20000011416 */
[----:B---3--:R-:W-:Y:S01]  /*f400*/  VIADD R13, R17, 0xf8 ;  /* 0x000000f8110d7836 */ /* 0x008fe20000000000 */
[----:B------:R-:W-:-:S02]  /*f410*/  @!P4 LEA R8, P5, R22, R2, 0x2 ;  /* 0x000000021608c211 */ /* 0x000fc400078a10ff */
[-C--:B------:R-:W-:Y:S02]  /*f420*/  @!P3 LEA.HI.X R11, R25, R3.reuse, R0, 0x2, P6 ;  /* 0x00000003190bb211 */ /* 0x080fe400030f1400 */
[-C--:B------:R-:W-:Y:S02]  /*f430*/  @!P4 LEA.HI.X R9, R22, R3.reuse, R9, 0x2, P5 ;  /* 0x000000031609c211 */ /* 0x080fe400028f1409 */
[----:B------:R-:W-:Y:S02]  /*f440*/  SHF.R.S32.HI R0, RZ, 0x1f, R19 ;  /* 0x0000001fff007819 */ /* 0x000fe40000011413 */
[C---:B------:R-:W-:Y:S01]  /*f450*/  @!P1 LEA R6, P5, R19.reuse, R2, 0x2 ;  /* 0x0000000213069211 */ /* 0x040fe200078a10ff */
[----:B------:R0:W-:Y:S03]  /*f460*/  @!P4 ST.E.64 desc[UR54][R8.64], R138 ;  /* 0x0000008a0800c985 */ /* 0x0001e6000c101b36 */
[----:B------:R-:W-:-:S05]  /*f470*/  @!P1 LEA.HI.X R7, R19, R3, R0, 0x2, P5 ;  /* 0x0000000313079211 */ /* 0x000fca00028f1400 */
[----:B------:R0:W-:Y:S04]  /*f480*/  @!P1 ST.E.64 desc[UR54][R6.64], R148 ;  /* 0x0000009406009985 */ /* 0x0001e8000c101b36 */
[----:B------:R0:W-:Y:S01]  /*f490*/  @!P0 ST.E.64 desc[UR54][R20.64], R146 ;  /* 0x0000009214008985 */ /* 0x0001e2000c101b36 */
[----:B------:R-:W-:-:S03]  /*f4a0*/  ISETP.GE.AND P0, PT, R13, UR4, PT ;  /* 0x000000040d007c0c */ /* 0x000fc6000bf06270 */
[----:B------:R0:W-:Y:S10]  /*f4b0*/  @!P3 ST.E.64 desc[UR54][R10.64], R132 ;  /* 0x000000840a00b985 */ /* 0x0001f4000c101b36 */
[----:B------:R-:W-:Y:S05]  /*f4c0*/  @P0 BRA `(.L_x_2818) ;  /* 0x0000000c00d80947 */ /* 0x000fea0003800000 */
[----:B------:R-:W-:Y:S02]  /*f4d0*/  LEA R2, P0, R13, R2, 0x2 ;  /* 0x000000020d027211 */ /* 0x000fe400078010ff */
[----:B------:R-:W-:-:S04]  /*f4e0*/  SHF.R.S32.HI R0, RZ, 0x1f, R13 ;  /* 0x0000001fff007819 */ /* 0x000fc8000001140d */
[----:B------:R-:W-:-:S05]  /*f4f0*/  LEA.HI.X R3, R13, R3, R0, 0x2, P0 ;  /* 0x000000030d037211 */ /* 0x000fca00000f1400 */
[----:B------:R1:W-:Y:S01]  /*f500*/  ST.E.64 desc[UR54][R2.64], R4 ;  /* 0x0000000402007985 */ /* 0x0003e2000c101b36 */
[----:B------:R-:W-:Y:S05]  /*f510*/  BRA `(.L_x_2818) ;  /* 0x0000000c00c47947 */ /* 0x000fea0003800000 */
.L_x_2809:
        /* <DEDUP_REMOVED lines=22> */
[----:B--2---:R-:W-:Y:S01]  /*f680*/  @P1 R2UR UR4, R6 ;  /* 0x00000000060412ca */ /* 0x004fe200000e0000 */
[----:B0-----:R-:W-:-:S05]  /*f690*/  VIADD R6, R7, 0xffffff80 ;  /* 0xffffff8007067836 */ /* 0x001fca0000000000 */
[----:B------:R-:W-:-:S07]  /*f6a0*/  ISETP.GT.AND P0, PT, R6, 0x7f, PT ;  /* 0x0000007f0600780c */ /* 0x000fce0003f04270 */
[----:B------:R-:W-:Y:S01]  /*f6b0*/  USHF.R.S32.HI UR16, URZ, 0x1f, UR4 ;  /* 0x0000001f3f107899 */ /* 0x000fe20008011404 */
[----:B-1----:R-:W-:Y:S11]  /*f6c0*/  @P2 BRA `(.L_x_2821) ;  /* 0x0000000000102947 */ /* 0x002ff60003800000 */
[----:B------:R-:W-:Y:S05]  /*f6d0*/  @!P1 BRA `(.L_x_2821) ;  /* 0x00000000000c9947 */ /* 0x000fea0003800000 */
[----:B------:R-:W2:Y:S04]  /*f6e0*/  LDG.E R5, desc[UR54][R2.64] ;  /* 0x0000003602057981 */ /* 0x000ea8000c1e1900 */
[----:B-----5:R-:W2:Y:S02]  /*f6f0*/  LDG.E R0, desc[UR54][R2.64+0x4] ;  /* 0x0000043602007981 */ /* 0x020ea4000c1e1900 */
[----:B--2---:R-:W-:-:S07]  /*f700*/  IMAD.IADD R0, R0, 0x1, -R5 ;  /* 0x0000000100007824 */ /* 0x004fce00078e0a05 */
.L_x_2821:
[----:B------:R-:W-:Y:S01]  /*f710*/  USEL UR36, UR36, URZ, !UP0 ;  /* 0x0000003f24247287 */ /* 0x000fe2000c000000 */
[----:B------:R-:W-:Y:S01]  /*f720*/  BSSY B1, `(.L_x_2822) ;  /* 0x0000037000017945 */ /* 0x000fe20003800000 */
[----:B------:R-:W-:-:S03]  /*f730*/  USEL UR37, UR37, URZ, !UP0 ;  /* 0x0000003f25257287 */ /* 0x000fc6000c000000 */
[----:B------:R-:W-:Y:S09]  /*f740*/  @P0 BRA `(.L_x_2823) ;  /* 0x0000000000d00947 */ /* 0x000ff20003800000 */
        /* <DEDUP_REMOVED lines=8> */
[----:B------:R-:W-:Y:S01]  /*f7d0*/  IMAD.MOV.U32 R5, RZ, RZ, R4 ;  /* 0x000000ffff057224 */ /* 0x000fe200078e0004 */
[----:B------:R-:W-:Y:S02]  /*f7e0*/  UMOV UR8, 0x9b8 ;  /* 0x000009b800087882 */ /* 0x000fe40000000000 */
        /* <DEDUP_REMOVED lines=19> */
[----:B------:R-:W-:Y:S02]  /*f920*/  IMAD.U32 R3, RZ, RZ, UR21 ;  /* 0x00000015ff037e24 */ /* 0x000fe4000f8e00ff */
[----:B------:R-:W-:Y:S01]  /*f930*/  IMAD.U32 R8, RZ, RZ, UR8 ;  /* 0x00000008ff087e24 */ /* 0x000fe2000f8e00ff */
[----:B------:R-:W-:Y:S01]  /*f940*/  ULDC.64 UR8, c[0x0][UR17+0x210] ;  /* 0x0000840011087abb */ /* 0x000fe20008000a00 */
[----:B-1----:R-:W-:Y:S01]  /*f950*/  @P0 SHF.R.U32.HI R5, RZ, R7, R2 ;  /* 0x00000007ff050219 */ /* 0x002fe20000011602 */
[----:B------:R-:W-:-:S04]  /*f960*/  IMAD.U32 R2, RZ, RZ, UR20 ;  /* 0x00000014ff027e24 */ /* 0x000fc8000f8e00ff */
[--C-:B------:R-:W-:Y:S01]  /*f970*/  IMAD.MOV R7, RZ, RZ, -R5.reuse ;  /* 0x000000ffff077224 */ /* 0x100fe200078e0a05 */
[----:B------:R-:W-:Y:S01]  /*f980*/  IADD3 R2, P0, P1, R5, UR10, R2 ;  /* 0x0000000a05027c10 */ /* 0x000fe2000f91e002 */
[----:B------:R-:W-:Y:S01]  /*f990*/  UIADD3.X UR10, UR13, UR11, UR16, UP0, UP1 ;  /* 0x0000000b0d0a7290 */ /* 0x000fe200087e2410 */
[----:B------:R-:W-:Y:S01]  /*f9a0*/  SHF.R.S32.HI R5, RZ, 0x1f, R5 ;  /* 0x0000001fff057819 */ /* 0x000fe20000011405 */
        /* <DEDUP_REMOVED lines=14> */
.L_x_2823:
[----:B------:R-:W-:Y:S05]  /*fa90*/  BSYNC B1 ;  /* 0x0000000000017941 */ /* 0x000fea0003800000 */
.L_x_2822:
        /* <DEDUP_REMOVED lines=43> */
[----:B------:R-:W-:Y:S01]  /*fd50*/  ULDC.64 UR8, c[0x0][0xad8] ;  /* 0x0002b60000087ab9 */ /* 0x000fe20000000a00 */
[----:B-----5:R-:W-:Y:S02]  /*fd60*/  IMAD R11, R0, R11, RZ ;  /* 0x0000000b000b7224 */ /* 0x020fe400078e02ff */
[----:B------:R-:W-:-:S02]  /*fd70*/  IMAD.IADD R3, R3, 0x1, R9 ;  /* 0x0000000103037824 */ /* 0x000fc400078e0209 */
[----:B------:R-:W-:Y:S02]  /*fd80*/  IMAD R4, R4, UR8, RZ ;  /* 0x0000000804047c24 */ /* 0x000fe4000f8e02ff */
[----:B------:R-:W-:-:S04]  /*fd90*/  IMAD.WIDE.U32 R2, R7, UR8, R2 ;  /* 0x0000000807027c25 */ /* 0x000fc8000f8e0002 */
[----:B------:R-:W-:Y:S01]  /*fda0*/  IMAD R5, R7, UR9, R4 ;  /* 0x0000000907057c24 */ /* 0x000fe2000f8e0204 */
[----:B------:R-:W-:Y:S01]  /*fdb0*/  ULDC.64 UR8, c[0x0][0xa80] ;  /* 0x0002a00000087ab9 */ /* 0x000fe20000000a00 */
[----:B------:R-:W-:Y:S02]  /*fdc0*/  VIADD R4, R6, 0x40 ;  /* 0x0000004006047836 */ /* 0x000fe40000000000 */
[----:B------:R-:W-:Y:S01]  /*fdd0*/  IMAD.IADD R3, R3, 0x1, R5 ;  /* 0x0000000103037824 */ /* 0x000fe200078e0205 */
[----:B------:R-:W-:Y:S01]  /*fde0*/  LEA R5, P2, R2, UR8, 0x1 ;  /* 0x0000000802057c11 */ /* 0x000fe2000f8408ff */
        /* <DEDUP_REMOVED lines=33> */
.L_x_2825:
[----:B------:R-:W-:Y:S05]  /*10000*/  BSYNC B1 ;  /* 0x0000000000017941 */ /* 0x000fea0003800000 */
.L_x_2824:
        /* <DEDUP_REMOVED lines=21> */
.L_x_2827:
[----:B------:R-:W-:Y:S05]  /*10160*/  BSYNC B1 ;  /* 0x0000000000017941 */ /* 0x000fea0003800000 */
.L_x_2826:
        /* <DEDUP_REMOVED lines=21> */
.L_x_2829:
[----:B------:R-:W-:Y:S05]  /*102c0*/  BSYNC B1 ;  /* 0x0000000000017941 */ /* 0x000fea0003800000 */
.L_x_2828:
[----:B0-----:R-:W-:Y:S01]  /*102d0*/  VIADD R0, R6, 0x60 ;  /* 0x0000006006007836 */ /* 0x001fe20000000000 */
[----:B--2-4-:R-:W2:Y:S04]  /*102e0*/  SHFL.IDX PT, R4, R4, 0x3, 0x181f ;  /* 0x00781f0004047f89 */ /* 0x014ea800000e0000 */
[----:B------:R-:W-:Y:S01]  /*102f0*/  ISETP.GE.AND P0, PT, R0, R11, PT ;  /* 0x0000000b0000720c */ /* 0x000fe20003f06270 */
[----:B-1-3--:R1:W3:-:S12]  /*10300*/  SHFL.IDX PT, R2, R5, 0x3, 0x181f ;  /* 0x00781f0005027f89 */ /* 0x00a2d800000e0000 */
[----:B-1----:R-:W-:Y:S05]  /*10310*/  @P0 BRA `(.L_x_2818) ;  /* 0x0000000000440947 */ /* 0x002fea0003800000 */
[----:B------:R-:W-:Y:S02]  /*10320*/  ULDC UR4, c[0x0][0xac8] ;  /* 0x0002b20000047ab9 */ /* 0x000fe40000000800 */
[----:B------:R-:W-:Y:S02]  /*10330*/  ISETP.GE.AND P3, PT, R7, UR4, PT ;  /* 0x0000000407007c0c */ /* 0x000fe4000bf66270 */
[----:B------:R-:W-:Y:S02]  /*10340*/  ISETP.GE.AND P2, PT, R9, UR4, PT ;  /* 0x0000000409007c0c */ /* 0x000fe4000bf46270 */
[----:B------:R-:W-:Y:S02]  /*10350*/  ISETP.GE.AND P1, PT, R13, UR4, PT ;  /* 0x000000040d007c0c */ /* 0x000fe4000bf26270 */
[----:B------:R-:W-:-:S07]  /*10360*/  ISETP.GE.AND P0, PT, R15, UR4, PT ;  /* 0x000000040f007c0c */ /* 0x000fce000bf06270 */
[----:B---3--:R-:W-:-:S04]  /*10370*/  @!P3 LEA R6, P4, R7, R2, 0x1 ;  /* 0x000000020706b211 */ /* 0x008fc800078808ff */
[----:B--2---:R-:W-:Y:S02]  /*10380*/  @!P3 LEA.HI.X R7, R7, R4, R12, 0x1, P4 ;  /* 0x000000040707b211 */ /* 0x004fe400020f0c0c */
        /* <DEDUP_REMOVED lines=10> */
.L_x_2818:
[----:B------:R-:W-:Y:S05]  /*10430*/  BSYNC B0 ;  /* 0x0000000000007941 */ /* 0x000fea0003800000 */
.L_x_2808:
[----:B------:R-:W-:Y:S02]  /*10440*/  ULDC UR4, c[0x0][0xc3c] ;  /* 0x00030f0000047ab9 */ /* 0x000fe40000000800 */
[----:B------:R-:W-:-:S06]  /*10450*/  UISETP.GE.AND UP0, UPT, UR7, UR4, UPT ;  /* 0x000000040700728c */ /* 0x000fcc000bf06270 */
[----:B------:R-:W-:-:S13]  /*10460*/  PLOP3.LUT P0, PT, PT, PT, UP0, 0x80, 0x0 ;  /* 0x000000000000781c */ /* 0x000fda0003f0f008 */
[----:B------:R-:W-:Y:S05]  /*10470*/  @!P0 BRA `(.L_x_2830) ;  /* 0xffffff0c00008947 */ /* 0x000fea000383ffff */
[----:B------:R-:W-:Y:S05]  /*10480*/  EXIT ;  /* 0x000000000000794d */ /* 0x000fea0003800000 */
.L_x_2765:
        /* <DEDUP_REMOVED lines=59> */
.L_x_2834:
        /* <DEDUP_REMOVED lines=38> */
.L_x_2832:
        /* <DEDUP_REMOVED lines=17> */
.L_x_2835:
        /* <DEDUP_REMOVED lines=61> */
.L_x_2836:
        /* <DEDUP_REMOVED lines=63> */
.L_x_2837:
[----:B------:R-:W-:-:S05]  /*11370*/  LOP3.LUT R33, RZ, R2, RZ, 0x33, !PT ;  /* 0x00000002ff217212 */ /* 0x000fca00078e33ff */
[----:B------:R-:W-:Y:S01]  /*11380*/  IMAD.IADD R33, R0, 0x1, R33 ;  /* 0x0000000100217824 */ /* 0x000fe200078e0221 */
[----:B------:R-:W-:Y:S06]  /*11390*/  BRA `(.L_x_2838) ;  /* 0x0000000000107947 */ /* 0x000fec0003800000 */
.L_x_2833:
[----:B------:R-:W-:Y:S01]  /*113a0*/  IMAD.MOV.U32 R32, RZ, RZ, R11 ;  /* 0x000000ffff207224 */ /* 0x000fe200078e000b */
[----:B------:R-:W-:Y:S01]  /*113b0*/  ULDC UR39, c[0x0][0xc3c] ;  /* 0x00030f0000277ab9 */ /* 0x000fe20000000800 */
[----:B------:R-:W-:Y:S02]  /*113c0*/  IMAD.MOV.U32 R33, RZ, RZ, RZ ;  /* 0x000000ffff217224 */ /* 0x000fe400078e00ff */
[----:B------:R-:W-:-:S07]  /*113d0*/  IMAD.MOV.U32 R34, RZ, RZ, RZ ;  /* 0x000000ffff227224 */ /* 0x000fce00078e00ff */
.L_x_2838:
[----:B------:R-:W-:Y:S01]  /*113e0*/  ISETP.NE.AND P0, PT, R7, RZ, PT ;  /* 0x000000ff0700720c */ /* 0x000fe20003f05270 */
[----:B------:R-:W-:-:S12]  /*113f0*/  IMAD.U32 R35, RZ, RZ, UR39 ;  /* 0x00000027ff237e24 */ /* 0x000fd8000f8e00ff */
[----:B------:R-:W0:Y:S01]  /*11400*/  @!P0 S2R R3, SR_CgaCtaId ;  /* 0x0000000000038919 */ /* 0x000e220000008800 */
[----:B------:R-:W-:-:S04]  /*11410*/  @!P0 MOV R0, 0x400 ;  /* 0x0000040000008802 */ /* 0x000fc80000000f00 */
[----:B0-----:R-:W-:-:S05]  /*11420*/  @!P0 LEA R0, R3, R0, 0x18 ;  /* 0x0000000003008211 */ /* 0x001fca00078ec0ff */
[----:B------:R0:W-:Y:S01]  /*11430*/  @!P0 STS.128 [R0+0x388d0], R32 ;  /* 0x0388d02000008388 */ /* 0x0001e20000000c00 */
[----:B------:R-:W-:Y:S06]  /*11440*/  BAR.ARV 0x5, 0x180 ;  /* 0x0146000000007b1d */ /* 0x000fec0000002000 */
.L_x_2831:
        /* <DEDUP_REMOVED lines=10> */
[----:B------:R-:W-:Y:S01]  /*114f0*/  ULOP3.LUT UR42, UR43, 0x2, URZ, 0xfc, !UPT ;  /* 0x000000022b2a7892 */ /* 0x000fe2000f8efc3f */
[----:B------:R-:W-:Y:S01]  /*11500*/  STL [R1+0x18], RZ ;  /* 0x000018ff01007387 */ /* 0x000fe20000100800 */
[----:B------:R-:W-:Y:S01]  /*11510*/  IMAD.MOV.U32 R28, RZ, RZ, 0x1 ;  /* 0x00000001ff1c7424 */ /* 0x000fe200078e00ff */
[----:B------:R-:W-:Y:S01]  /*11520*/  ULOP3.LUT UR44, UR43, 0x1, URZ, 0xfc, !UPT ;  /* 0x000000012b2c7892 */ /* 0x000fe2000f8efc3f */
[----:B------:R-:W-:Y:S01]  /*11530*/  IMAD.MOV.U32 R24, RZ, RZ, RZ ;  /* 0x000000ffff187224 */ /* 0x000fe200078e00ff */
[----:B------:R-:W-:Y:S01]  /*11540*/  ULDC UR46, c[0x0][0xc] ;  /* 0x00000300002e7ab9 */ /* 0x000fe20000000800 */
[----:B--2---:R-:W-:Y:S02]  /*11550*/  IMAD.U32 R36, RZ, RZ, UR4 ;  /* 0x00000004ff247e24 */ /* 0x004fe4000f8e00ff */
[C---:B-1----:R-:W-:Y:S01]  /*11560*/  IMAD.SHL.U32 R17, R8.reuse, 0x80, RZ ;  /* 0x0000008008117824 */ /* 0x042fe200078e00ff */
[C---:B------:R-:W-:Y:S01]  /*11570*/  LOP3.LUT R6, R8.reuse, 0x7f, RZ, 0xc0, !PT ;  /* 0x0000007f08067812 */ /* 0x040fe200078ec0ff */
[C---:B------:R-:W-:Y:S01]  /*11580*/  IMAD.SHL.U32 R5, R8.reuse, 0x10, RZ ;  /* 0x0000001008057824 */ /* 0x040fe200078e00ff */
[C---:B------:R-:W-:Y:S01]  /*11590*/  R2P PR, R8.reuse, 0x6 ;  /* 0x0000000608007804 */ /* 0x040fe20000000000 */
[----:B------:R-:W-:Y:S01]  /*115a0*/  IMAD.SHL.U32 R4, R8, 0x2, RZ ;  /* 0x0000000208047824 */ /* 0x000fe200078e00ff */
[----:B0-----:R-:W-:-:S02]  /*115b0*/  SHF.R.U32.HI R0, RZ, 0x5, R6 ;  /* 0x00000005ff007819 */ /* 0x001fc40000011606 */
[C---:B------:R-:W-:Y:S02]  /*115c0*/  LOP3.LUT R7, R17.reuse, 0x400, RZ, 0xc0, !PT ;  /* 0x0000040011077812 */ /* 0x040fe400078ec0ff */
[----:B------:R-:W-:Y:S02]  /*115d0*/  LOP3.LUT R3, R17, 0x380, RZ, 0xc0, !PT ;  /* 0x0000038011037812 */ /* 0x000fe400078ec0ff */
[----:B------:R-:W-:Y:S01]  /*115e0*/  SEL R37, R37, 0xffffffc0, !P2 ;  /* 0xffffffc025257807 */ /* 0x000fe20005000000 */
[C---:B------:R-:W-:Y:S01]  /*115f0*/  IMAD R7, R0.reuse, 0x800, R7 ;  /* 0x0000080000077824 */ /* 0x040fe200078e0207 */
[----:B------:R-:W-:Y:S01]  /*11600*/  LOP3.LUT R2, R3, 0x10, R8, 0xf8, !PT ;  /* 0x0000001003027812 */ /* 0x000fe200078ef808 */
[----:B------:R-:W-:Y:S01]  /*11610*/  IMAD R0, R0, 0x10, R3 ;  /* 0x0000001000007824 */ /* 0x000fe200078e0203 */
[----:B------:R-:W-:Y:S02]  /*11620*/  LOP3.LUT R3, R5, 0x3f0, RZ, 0xc0, !PT ;  /* 0x000003f005037812 */ /* 0x000fe400078ec0ff */
[----:B------:R-:W-:-:S02]  /*11630*/  LOP3.LUT R2, R2, 0x70, R5, 0x78, !PT ;  /* 0x0000007002027812 */ /* 0x000fc400078e7805 */
[----:B------:R-:W-:Y:S02]  /*11640*/  LOP3.LUT R0, R0, 0x70, R5, 0x78, !PT ;  /* 0x0000007000007812 */ /* 0x000fe400078e7805 */
[----:B------:R-:W-:Y:S01]  /*11650*/  LOP3.LUT R4, R3, 0x70, R4, 0x78, !PT ;  /* 0x0000007003047812 */ /* 0x000fe200078e7804 */
[----:B------:R-:W-:Y:S01]  /*11660*/  IMAD.IADD R26, R7, 0x1, R2 ;  /* 0x00000001071a7824 */ /* 0x000fe200078e0202 */
[----:B------:R-:W-:Y:S01]  /*11670*/  LOP3.LUT R17, R0, 0xc00, R17, 0xf8, !PT ;  /* 0x00000c0000117812 */ /* 0x000fe200078ef811 */
[----:B------:R-:W-:Y:S01]  /*11680*/  IMAD.MOV.U32 R0, RZ, RZ, 0x20 ;  /* 0x00000020ff007424 */ /* 0x000fe200078e00ff */
[----:B------:R-:W-:Y:S02]  /*11690*/  MOV R3, 0x400 ;  /* 0x0000040000037802 */ /* 0x000fe40000000f00 */
[----:B------:R-:W-:Y:S02]  /*116a0*/  SHF.R.U32.HI R6, RZ, 0x3, R6 ;  /* 0x00000003ff067819 */ /* 0x000fe40000011606 */
[----:B------:R-:W-:-:S02]  /*116b0*/  SEL R2, R0, 0xffffffe0, !P1 ;  /* 0xffffffe000027807 */ /* 0x000fc40004800000 */
[--C-:B------:R-:W-:Y:S02]  /*116c0*/  LOP3.LUT R0, R4, 0x400, R5.reuse, 0xf8, !PT ;  /* 0x0000040004007812 */ /* 0x100fe400078ef805 */
[----:B------:R-:W-:Y:S01]  /*116d0*/  LEA R18, R36, R3, 0x18 ;  /* 0x0000000324127211 */ /* 0x000fe200078ec0ff */
        /* <DEDUP_REMOVED lines=11> */
.L_x_2915:
        /* <DEDUP_REMOVED lines=51> */
.L_x_2840:
        /* <DEDUP_REMOVED lines=16> */
.L_x_2841:
        /* <DEDUP_REMOVED lines=9> */
.L_x_2842:
[----:B-1----:R-:W1:Y:S01]  /*11c50*/  LDC R2, c[0x0][0x448] ;  /* 0x00011200ff027b82 */ /* 0x002e620000000800 */
[----:B-----5:R-:W-:Y:S01]  /*11c60*/  IMAD.IADD R19, R0, 0x1, -R31 ;  /* 0x0000000100137824 */ /* 0x020fe200078e0a1f */
[----:B------:R-:W-:-:S03]  /*11c70*/  LOP3.LUT R16, R16, 0xfffffeff, RZ, 0xc0, !PT ;  /* 0xfffffeff10107812 */ /* 0x000fc600078ec0ff */
[----:B------:R-:W-:Y:S01]  /*11c80*/  VIADD R0, R19, 0x7f ;  /* 0x0000007f13007836 */ /* 0x000fe20000000000 */
[----:B-1----:R-:W-:Y:S01]  /*11c90*/  ISETP.NE.AND P0, PT, R2, 0x1, PT ;  /* 0x000000010200780c */ /* 0x002fe20003f05270 */
[----:B------:R-:W-:-:S04]  /*11ca0*/  IMAD.SHL.U32 R2, R33, 0x80, RZ ;  /* 0x0000008021027824 */ /* 0x000fc800078e00ff */
[----:B------:R-:W-:-:S08]  /*11cb0*/  VIADD R2, R2, 0x7f ;  /* 0x0000007f02027836 */ /* 0x000fd00000000000 */
[----:B------:R-:W1:Y:S01]  /*11cc0*/  @P0 LDC R3, c[0x0][0x44c] ;  /* 0x00011300ff030b82 */ /* 0x000e620000000800 */
[----:B------:R-:W-:-:S07]  /*11cd0*/  @P0 LOP3.LUT R16, R16, 0x100, RZ, 0xfc, !PT ;  /* 0x0000010010100812 */ /* 0x000fce00078efcff */
[----:B------:R-:W2:Y:S01]  /*11ce0*/  @P0 LDC R4, c[0x0][0x450] ;  /* 0x00011400ff040b82 */ /* 0x000ea20000000800 */
[----:B-1----:R-:W-:-:S05]  /*11cf0*/  @P0 IMAD.HI.U32 R3, R2, R3, RZ ;  /* 0x0000000302030227 */ /* 0x002fca00078e00ff */
[----:B--2---:R-:W-:Y:S02]  /*11d00*/  @P0 SHF.R.U32.HI R2, RZ, R4, R3 ;  /* 0x00000004ff020219 */ /* 0x004fe40000011603 */
[----:B0-----:R-:W-:-:S05]  /*11d10*/  IADD3 R3, R19, 0x80, -R25 ;  /* 0x0000008013037810 */ /* 0x001fca0007ffe819 */
[----:B------:R-:W-:Y:S01]  /*11d20*/  IMAD.IADD R2, R3, 0x1, R2 ;  /* 0x0000000103027824 */ /* 0x000fe200078e0202 */
[----:B------:R-:W-:-:S04]  /*11d30*/  SHF.R.S32.HI R3, RZ, 0x1f, R0 ;  /* 0x0000001fff037819 */ /* 0x000fc80000011400 */
[----:B------:R-:W-:Y:S02]  /*11d40*/  SHF.R.S32.HI R5, RZ, 0x1f, R2 ;  /* 0x0000001fff057819 */ /* 0x000fe40000011402 */
[----:B------:R-:W-:Y:S02]  /*11d50*/  LEA.HI R3, R3, R0, RZ, 0x7 ;  /* 0x0000000003037211 */ /* 0x000fe400078f38ff */
[----:B------:R-:W-:Y:S02]  /*11d60*/  LEA.HI R5, R5, R2, RZ, 0x7 ;  /* 0x0000000205057211 */ /* 0x000fe400078f38ff */
[----:B------:R-:W-:Y:S02]  /*11d70*/  SHF.R.S32.HI R3, RZ, 0x7, R3 ;  /* 0x00000007ff037819 */ /* 0x000fe40000011403 */
[----:B------:R-:W-:-:S04]  /*11d80*/  SHF.R.S32.HI R0, RZ, 0x7, R5 ;  /* 0x00000007ff007819 */ /* 0x000fc80000011405 */
[----:B------:R-:W-:Y:S02]  /*11d90*/  VIMNMX R5, R3, R0, PT ;  /* 0x0000000003057248 */ /* 0x000fe40003fe0100 */
[C---:B------:R-:W-:Y:S02]  /*11da0*/  LOP3.LUT R0, R34.reuse, 0xff000000, RZ, 0xc0, !PT ;  /* 0xff00000022007812 */ /* 0x040fe400078ec0ff */
[----:B------:R-:W-:Y:S02]  /*11db0*/  ISETP.GE.AND P0, PT, R5, 0x1, PT ;  /* 0x000000010500780c */ /* 0x000fe40003f06270 */
        /* <DEDUP_REMOVED lines=8> */
[----:B------:R-:W0:Y:S02]  /*11e40*/  @!P0 LDC R0, c[0x0][0x9f0] ;  /* 0x00027c00ff008b82 */ /* 0x000e240000000800 */
[-C--:B0-----:R-:W-:Y:S02]  /*11e50*/  IABS R4, R0.reuse ;  /* 0x0000000000047213 */ /* 0x081fe40000000000 */
[----:B------:R-:W-:Y:S02]  /*11e60*/  IADD3 R7, R0, -0x1, R5 ;  /* 0xffffffff00077810 */ /* 0x000fe40007ffe005 */
[----:B------:R-:W0:Y:S02]  /*11e70*/  I2F.RP R6, R4 ;  /* 0x0000000400067306 */ /* 0x000e240000209400 */
[----:B------:R-:W-:-:S04]  /*11e80*/  LOP3.LUT R2, R7, R0, RZ, 0x3c, !PT ;  /* 0x0000000007027212 */ /* 0x000fc800078e3cff */
[----:B------:R-:W-:Y:S01]  /*11e90*/  ISETP.GE.AND P2, PT, R2, RZ, PT ;  /* 0x000000ff0200720c */ /* 0x000fe20003f46270 */
[----:B------:R-:W-:Y:S01]  /*11ea0*/  IMAD.MOV.U32 R2, RZ, RZ, RZ ;  /* 0x000000ffff027224 */ /* 0x000fe200078e00ff */
[----:B0-----:R-:W0:Y:S02]  /*11eb0*/  MUFU.RCP R6, R6 ;  /* 0x0000000600067308 */ /* 0x001e240000001000 */
[----:B0-----:R-:W-:Y:S01]  /*11ec0*/  VIADD R3, R6, 0xffffffe ;  /* 0x0ffffffe06037836 */ /* 0x001fe20000000000 */
[----:B------:R-:W-:-:S05]  /*11ed0*/  IABS R6, R0 ;  /* 0x0000000000067213 */ /* 0x000fca0000000000 */
[----:B------:R-:W0:Y:S01]  /*11ee0*/  F2I.FTZ.U32.TRUNC.NTZ R3, R3 ;  /* 0x0000000300037305 */ /* 0x000e22000021f000 */
[----:B------:R-:W-:Y:S02]  /*11ef0*/  IMAD.MOV R6, RZ, RZ, -R6 ;  /* 0x000000ffff067224 */ /* 0x000fe400078e0a06 */
[----:B0-----:R-:W-:-:S04]  /*11f00*/  IMAD.MOV R9, RZ, RZ, -R3 ;  /* 0x000000ffff097224 */ /* 0x001fc800078e0a03 */
        /* <DEDUP_REMOVED lines=14> */
.L_x_2843:
[-C--:B------:R-:W-:Y:S01]  /*11ff0*/  IMAD R30, R30, R3.reuse, RZ ;  /* 0x000000031e1e7224 */ /* 0x080fe200078e02ff */
[----:B------:R-:W-:Y:S04]  /*12000*/  BSSY B7, `(.L_x_2844) ;  /* 0x00004c9000077945 */ /* 0x000fe80003800000 */
[----:B------:R-:W-:-:S04]  /*12010*/  VIADDMNMX R23, R30, R3, R5, PT ;  /* 0x000000031e177246 */ /* 0x000fc80003800105 */
[----:B------:R-:W-:Y:S01]  /*12020*/  ISETP.GT.AND P0, PT, R23, R30, PT ;  /* 0x0000001e1700720c */ /* 0x000fe20003f04270 */
[----:B------:R0:W-:-:S12]  /*12030*/  STL [R1+0x14], R23 ;  /* 0x0000141701007387 */ /* 0x0001d80000100800 */
[----:B0-----:R-:W-:Y:S05]  /*12040*/  @P0 BRA `(.L_x_2845) ;  /* 0x0000000000440947 */ /* 0x001fea0003800000 */
        /* <DEDUP_REMOVED lines=17> */
.L_x_2845:
        /* <DEDUP_REMOVED lines=20> */
.L_x_2848:
[----:B------:R-:W-:Y:S05]  /*122a0*/  BSYNC B6 ;  /* 0x0000000000067941 */ /* 0x000fea0003800000 */
.L_x_2847:
        /* <DEDUP_REMOVED lines=22> */
.L_x_2850:
[----:B------:R-:W-:Y:S05]  /*12410*/  BSYNC B6 ;  /* 0x0000000000067941 */ /* 0x000fea0003800000 */
.L_x_2849:
        /* <DEDUP_REMOVED lines=20> */
.L_x_2852:
[----:B------:R-:W-:Y:S05]  /*12560*/  BSYNC B6 ;  /* 0x0000000000067941 */ /* 0x000fea0003800000 */
.L_x_2851:
        /* <DEDUP_REMOVED lines=19> */
.L_x_2854:
[----:B------:R-:W-:Y:S05]  /*126a0*/  BSYNC B6 ;  /* 0x0000000000067941 */ /* 0x000fea0003800000 */
.L_x_2853:
[----:B------:R-:W-:Y:S01]  /*126b0*/  ULDC.64 UR4, c[0x0][0x9f8] ;  /* 0x00027e0000047ab9 */ /* 0x000fe20000000a00 */
[----:B------:R-:W0:Y:S01]  /*126c0*/  S2R R20, SR_TID.X ;  /* 0x0000000000147919 */ /* 0x000e220000002100 */
[----:B------:R-:W-:Y:S01]  /*126d0*/  UISETP.NE.U32.AND UP0, UPT, UR4, URZ, UPT ;  /* 0x0000003f0400728c */ /* 0x000fe2000bf05070 */
[----:B------:R-:W1:Y:S03]  /*126e0*/  LDC R8, c[0x0][0x430] ;  /* 0x00010c00ff087b82 */ /* 0x000e660000000800 */
[----:B------:R-:W-:-:S06]  /*126f0*/  UISETP.NE.AND.EX UP0, UPT, UR5, URZ, UPT, UP0 ;  /* 0x0000003f0500728c */ /* 0x000fcc000bf05300 */
[----:B------:R-:W-:-:S05]  /*12700*/  PLOP3.LUT P0, PT, PT, PT, UP0, 0x80, 0x0 ;  /* 0x000000000000781c */ /* 0x000fca0003f0f008 */
[----:B------:R-:W-:-:S04]  /*12710*/  @UP0 UIADD3 UR4, UP1, UR37, UR4, URZ ;  /* 0x0000000425040290 */ /* 0x000fc8000ff3e03f */
[----:B------:R-:W-:Y:S02]  /*12720*/  @UP0 UIADD3.X UR5, UR36, UR5, URZ, UP1, !UPT ;  /* 0x0000000524050290 */ /* 0x000fe40008ffe43f */
[----:B------:R-:W-:-:S04]  /*12730*/  IMAD.U32 R2, RZ, RZ, UR4 ;  /* 0x00000004ff027e24 */ /* 0x000fc8000f8e00ff */
[----:B------:R-:W-:-:S05]  /*12740*/  IMAD.U32 R3, RZ, RZ, UR5 ;  /* 0x00000005ff037e24 */ /* 0x000fca000f8e00ff */
[----:B------:R2:W3:Y:S01]  /*12750*/  @P0 LDG.E R29, desc[UR54][R2.64] ;  /* 0x00000036021d0981 */ /* 0x0004e2000c1e1900 */
[----:B0-----:R-:W-:Y:S02]  /*12760*/  LOP3.LUT R21, R20, 0x7f, RZ, 0xc0, !PT ;  /* 0x0000007f14157812 */ /* 0x001fe400078ec0ff */
[----:B-1----:R-:W-:Y:S01]  /*12770*/  ISETP.NE.AND P1, PT, R8, 0x1, PT ;  /* 0x000000010800780c */ /* 0x002fe20003f25270 */
[----:B------:R-:W-:Y:S01]  /*12780*/  IMAD.SHL.U32 R20, R20, 0x10, RZ ;  /* 0x0000001014147824 */ /* 0x000fe200078e00ff */
[----:B------:R-:W-:Y:S02]  /*12790*/  SHF.R.U32.HI R21, RZ, 0x3, R21 ;  /* 0x00000003ff157819 */ /* 0x000fe40000011615 */
[----:B------:R-:W-:Y:S02]  /*127a0*/  LEA R7, R23, 0xffffff80, 0x7 ;  /* 0xffffff8017077811 */ /* 0x000fe400078e38ff */
[----:B------:R-:W-:-:S04]  /*127b0*/  LOP3.LUT R20, R21, 0x70, R20, 0xf8, !PT ;  /* 0x0000007015147812 */ /* 0x000fc800078ef814 */
[----:B------:R-:W-:-:S03]  /*127c0*/  LOP3.LUT R4, R20, R7, RZ, 0xfc, !PT ;  /* 0x0000000714047212 */ /* 0x000fc600078efcff */
[----:B------:R-:W0:Y:S01]  /*127d0*/  @P1 LDC R6, c[0x0][0x434] ;  /* 0x00010d00ff061b82 */ /* 0x000e220000000800 */
[----:B------:R-:W-:-:S07]  /*127e0*/  ISETP.GE.AND P0, PT, R4, R19, PT ;  /* 0x000000130400720c */ /* 0x000fce0003f06270 */
[----:B------:R-:W1:Y:S01]  /*127f0*/  @P1 LDC R0, c[0x0][0x438] ;  /* 0x00010e00ff001b82 */ /* 0x000e620000000800 */
[----:B------:R-:W-:-:S07]  /*12800*/  IMAD.IADD R5, R4, 0x1, R31 ;  /* 0x0000000104057824 */ /* 0x000fce00078e021f */
[----:B--2---:R-:W2:Y:S01]  /*12810*/  @!P0 LDC.64 R2, c[0x0][0x428] ;  /* 0x00010a00ff028b82 */ /* 0x004ea20000000a00 */
[----:B------:R-:W-:Y:S02]  /*12820*/  IMAD.MOV.U32 R4, RZ, RZ, R5 ;  /* 0x000000ffff047224 */ /* 0x000fe400078e0005 */
[----:B0-----:R-:W-:-:S05]  /*12830*/  @P1 IMAD.HI.U32 R6, R5, R6, RZ ;  /* 0x0000000605061227 */ /* 0x001fca00078e00ff */
[----:B-1----:R-:W-:-:S05]  /*12840*/  @P1 SHF.R.U32.HI R4, RZ, R0, R6 ;  /* 0x00000000ff041219 */ /* 0x002fca0000011606 */
[----:B------:R-:W-:-:S04]  /*12850*/  IMAD.MOV R0, RZ, RZ, -R4 ;  /* 0x000000ffff007224 */ /* 0x000fc800078e0a04 */
[----:B------:R-:W-:Y:S01]  /*12860*/  IMAD R0, R8, R0, R5 ;  /* 0x0000000008007224 */ /* 0x000fe200078e0205 */
[----:B------:R-:W-:Y:S01]  /*12870*/  @!P0 SHF.R.S32.HI R5, RZ, 0x1f, R4 ;  /* 0x0000001fff058819 */ /* 0x000fe20000011404 */
[----:B------:R-:W0:Y:S01]  /*12880*/  LDC R8, c[0x0][0x2f4] ;  /* 0x0000bd00ff087b82 */ /* 0x000e220000000800 */
[----:B------:R-:W-:-:S04]  /*12890*/  LOP3.LUT R16, R16, 0xfffffff7, RZ, 0xc0, !PT ;  /* 0xfffffff710107812 */ /* 0x000fc800078ec0ff */
[----:B------:R-:W-:Y:S02]  /*128a0*/  @P1 LOP3.LUT R16, R16, 0x8, RZ, 0xfc, !PT ;  /* 0x0000000810101812 */ /* 0x000fe400078efcff */
[----:B------:R-:W-:Y:S02]  /*128b0*/  LOP3.LUT R20, R27, 0x80, RZ, 0xfc, !PT ;  /* 0x000000801b147812 */ /* 0x000fe400078efcff */
[----:B------:R-:W-:Y:S01]  /*128c0*/  LOP3.LUT R16, R16, 0xfffffffd, RZ, 0xc0, !PT ;  /* 0xfffffffd10107812 */ /* 0x000fe200078ec0ff */
[----:B------:R-:W-:-:S05]  /*128d0*/  IMAD.U32 R9, RZ, RZ, UR42 ;  /* 0x0000002aff097e24 */ /* 0x000fca000f8e00ff */
[----:B------:R-:W-:Y:S01]  /*128e0*/  ISETP.NE.AND P2, PT, R9, 0x3, PT ;  /* 0x000000030900780c */ /* 0x000fe20003f45270 */
[----:B------:R-:W-:Y:S01]  /*128f0*/  UMOV UR4, 0xffffffff ;  /* 0xffffffff00047882 */ /* 0x000fe20000000000 */
[----:B---3--:R-:W-:Y:S01]  /*12900*/  SHF.R.S32.HI R35, RZ, 0x1f, R29 ;  /* 0x0000001fff237819 */ /* 0x008fe2000001141d */
[----:B--2---:R-:W-:-:S04]  /*12910*/  @!P0 IMAD.WIDE.U32 R4, R29, R2, R4 ;  /* 0x000000021d048225 */ /* 0x004fc800078e0004 */
[----:B------:R-:W-:-:S04]  /*12920*/  @!P0 IMAD R6, R35, R2, RZ ;  /* 0x0000000223068224 */ /* 0x000fc800078e02ff */
[----:B------:R-:W-:Y:S02]  /*12930*/  @!P0 IMAD R6, R29, R3, R6 ;  /* 0x000000031d068224 */ /* 0x000fe400078e0206 */
[----:B------:R-:W1:Y:S02]  /*12940*/  @!P0 LDC.64 R2, c[0x0][0x418] ;  /* 0x00010600ff028b82 */ /* 0x000e640000000a00 */
[----:B------:R-:W-:Y:S01]  /*12950*/  @!P0 IMAD.IADD R6, R5, 0x1, R6 ;  /* 0x0000000105068824 */ /* 0x000fe200078e0206 */
[----:B-1----:R-:W-:-:S04]  /*12960*/  @!P0 LEA R2, P1, R4, R2, 0x2 ;  /* 0x0000000204028211 */ /* 0x002fc800078210ff */
[----:B------:R-:W-:Y:S02]  /*12970*/  @!P0 LEA.HI.X R3, R4, R3, R6, 0x2, P1 ;  /* 0x0000000304038211 */ /* 0x000fe400008f1406 */
[----:B0-----:R-:W-:Y:S01]  /*12980*/  ISETP.GE.AND P1, PT, R27, R8, PT ;  /* 0x000000081b00720c */ /* 0x001fe20003f26270 */
        /* <DEDUP_REMOVED lines=8> */
[----:B0-----:R-:W-:Y:S06]  /*12a10*/  BRA.DIV UR4, `(.L_x_2855) ;  /* 0x0000005a04407947 */ /* 0x001fec000b800000 */
.L_x_2935:
[----:B------:R-:W-:Y:S01]  /*12a20*/  LOP3.LUT R23, R34, 0xffff, RZ, 0xc0, !PT ;  /* 0x0000ffff22177812 */ /* 0x000fe200078ec0ff */
[----:B------:R-:W-:Y:S06]  /*12a30*/  @!P2 BRA `(.L_x_2856) ;  /* 0x000000000004a947 */ /* 0x000fec0003800000 */
[----:B------:R-:W-:Y:S01]  /*12a40*/  BPT.TRAP 0x1 ;  /* 0x000000040000795c */ /* 0x000fe20000300000 */
.L_x_2856:
        /* <DEDUP_REMOVED lines=10> */
.L_x_2936:
[----:B------:R-:W-:Y:S05]  /*12af0*/  BSYNC B0 ;  /* 0x0000000000007941 */ /* 0x000fea0003800000 */
.L_x_2857:
[----:B------:R-:W2:Y:S01]  /*12b00*/  LDL R11, [R1+0x8] ;  /* 0x00000800010b7983 */ /* 0x000ea20000100800 */
[----:B------:R-:W-:Y:S01]  /*12b10*/  ULDC.64 UR4, c[0x0][0x328] ;  /* 0x0000ca0000047ab9 */ /* 0x000fe20000000a00 */
[----:B-----5:R-:W-:Y:S01]  /*12b20*/  SHF.R.S32.HI R10, RZ, 0x1f, R4 ;  /* 0x0000001fff0a7819 */ /* 0x020fe20000011404 */
        /* <DEDUP_REMOVED lines=16> */
[----:B------:R-:W-:Y:S02]  /*12c30*/  IADD3.X R8, R8, UR7, RZ, P0, !PT ;  /* 0x0000000708087c10 */ /* 0x000fe400087fe4ff */
[----:B------:R-:W-:-:S13]  /*12c40*/  ISETP.GE.AND P0, PT, R19, 0x1, PT ;  /* 0x000000011300780c */ /* 0x000fda0003f06270 */
[----:B------:R-:W-:Y:S01]  /*12c50*/  @P0 LOP3.LUT R16, R16, 0x80, RZ, 0xfc, !PT ;  /* 0x0000008010100812 */ /* 0x000fe200078efcff */
[----:B--2---:R-:W-:Y:S01]  /*12c60*/  IMAD R5, R24, 0x8000, R11 ;  /* 0x0000800018057824 */ /* 0x004fe200078e020b */
[----:B------:R-:W-:Y:S06]  /*12c70*/  BRA.DIV UR4, `(.L_x_2859) ;  /* 0x0000005604e87947 */ /* 0x000fec000b800000 */
[----:B------:R-:W1:Y:S01]  /*12c80*/  LDC R12, c[0x0][0x2f4] ;  /* 0x0000bd00ff0c7b82 */ /* 0x000e620000000800 */
[----:B------:R-:W2:Y:S01]  /*12c90*/  SHFL.IDX PT, R2, R7, RZ, 0x181f ;  /* 0x00181fff07027589 */ /* 0x000ea200000e0000 */
[----:B------:R-:W-:Y:S01]  /*12ca0*/  LOP3.LUT R11, R27, 0x80, RZ, 0xfc, !PT ;  /* 0x000000801b0b7812 */ /* 0x000fe200078efcff */
[----:B------:R-:W-:Y:S01]  /*12cb0*/  IMAD.IADD R5, R18, 0x1, R5 ;  /* 0x0000000112057824 */ /* 0x000fe200078e0205 */
[C---:B------:R-:W-:Y:S01]  /*12cc0*/  ISETP.GE.AND P3, PT, R19.reuse, 0x11, PT ;  /* 0x000000111300780c */ /* 0x040fe20003f66270 */
[----:B------:R-:W3:Y:S01]  /*12cd0*/  SHFL.IDX PT, R3, R8, RZ, 0x181f ;  /* 0x00181fff08037589 */ /* 0x000ee200000e0000 */
[----:B------:R-:W-:Y:S02]  /*12ce0*/  LOP3.LUT R16, R16, 0xffffffdf, RZ, 0xc0, !PT ;  /* 0xffffffdf10107812 */ /* 0x000fe400078ec0ff */
[C---:B------:R-:W-:Y:S02]  /*12cf0*/  ISETP.GE.AND P6, PT, R19.reuse, 0x71, PT ;  /* 0x000000711300780c */ /* 0x040fe40003fc6270 */
[----:B------:R-:W-:-:S02]  /*12d00*/  ISETP.GE.AND P5, PT, R19, 0x31, PT ;  /* 0x000000311300780c */ /* 0x000fc40003fa6270 */
[----:B------:R-:W-:-:S05]  /*12d10*/  ISETP.GE.AND P4, PT, R19, 0x41, PT ;  /* 0x000000411300780c */ /* 0x000fca0003f86270 */
[----:B------:R-:W-:Y:S02]  /*12d20*/  @P3 LOP3.LUT R16, R16, 0x20, RZ, 0xfc, !PT ;  /* 0x0000002010103812 */ /* 0x000fe400078efcff */
[----:B------:R-:W-:Y:S02]  /*12d30*/  ISETP.GE.AND P3, PT, R19, 0x51, PT ;  /* 0x000000511300780c */ /* 0x000fe40003f66270 */
[----:B------:R-:W-:Y:S02]  /*12d40*/  LOP3.LUT R16, R16, 0xffffffef, RZ, 0xc0, !PT ;  /* 0xffffffef10107812 */ /* 0x000fe400078ec0ff */
[C---:B-1----:R-:W-:Y:S02]  /*12d50*/  ISETP.GE.AND P1, PT, R27.reuse, R12, PT ;  /* 0x0000000c1b00720c */ /* 0x042fe40003f26270 */
[----:B--2---:R-:W-:Y:S02]  /*12d60*/  IADD3 R2, P0, R27, R2, RZ ;  /* 0x000000021b027210 */ /* 0x004fe40007f1e0ff */
[----:B------:R-:W-:-:S03]  /*12d70*/  ISETP.LT.OR P2, PT, R19, 0x1, P1 ;  /* 0x000000011300780c */ /* 0x000fc60000f41670 */
[----:B---3--:R-:W-:Y:S01]  /*12d80*/  IMAD.X R3, RZ, RZ, R3, P0 ;  /* 0x000000ffff037224 */ /* 0x008fe200000e0603 */
[----:B------:R-:W-:-:S09]  /*12d90*/  ISETP.GE.AND P0, PT, R11, R12, PT ;  /* 0x0000000c0b00720c */ /* 0x000fd20003f06270 */
        /* <DEDUP_REMOVED lines=54> */
[----:B-1----:R1:W2:Y:S10]  /*13100*/  SHFL.IDX PT, R2, R7, 0x7, 0x181f ;  /* 0x00f81f0007027f89 */ /* 0x0022b400000e0000 */
[----:B------:R-:W-:-:S02]  /*13110*/  @P2 LOP3.LUT R16, R16, 0x10, RZ, 0xfc, !PT ;  /* 0x0000001010102812 */ /* 0x000fc400078efcff */
[----:B------:R-:W-:Y:S02]  /*13120*/  ISETP.GE.AND P2, PT, R19, 0x61, PT ;  /* 0x000000611300780c */ /* 0x000fe40003f46270 */
[----:B------:R-:W-:-:S04]  /*13130*/  LOP3.LUT R16, R16, 0xffffffbf, RZ, 0xc0, !PT ;  /* 0xffffffbf10107812 */ /* 0x000fc800078ec0ff */
[----:B-1-3--:R-:W-:-:S07]  /*13140*/  @P6 LOP3.LUT R16, R16, 0x40, RZ, 0xfc, !PT ;  /* 0x0000004010106812 */ /* 0x00afce00078efcff */
.L_x_2954:
        /* <DEDUP_REMOVED lines=11> */
.L_x_2860:
[----:B------:R-:W-:Y:S02]  /*13200*/  PLOP3.LUT P1, PT, P1, P0, PT, 0xa2, 0x0 ;  /* 0x000000000000781c */ /* 0x000fe40000f21472 */
[----:B------:R-:W-:-:S08]  /*13210*/  @P0 R2UR P1, UR4, R6 ;  /* 0x00000000060402ca */ /* 0x000fd00000020000 */
[----:B------:R-:W-:-:S05]  /*13220*/  @P0 PLOP3.LUT P0, PT, P1, PT, PT, 0x80, 0x0 ;  /* 0x000000000000081c */ /* 0x000fca0000f0f070 */
[----:B------:R-:W-:Y:S01]  /*13230*/  @!P1 SYNCS.ARRIVE.TRANS64.RED.A0T1 RZ, [UR4+0x38870], RZ ;  /* 0x038870ffffff99a7 */ /* 0x000fe20008200404 */
[----:B------:R-:W-:Y:S07]  /*13240*/  @!P1 ARRIVES.LDGSTSBAR.64.TRANSCNT [UR4+0x38870] ;  /* 0x03887000ff0099b0 */ /* 0x000fee0008000a84 */
[----:B------:R-:W-:Y:S05]  /*13250*/  @P0 BRA.U.ANY `(.L_x_2860) ;  /* 0xfffffffd00e80947 */ /* 0x000fea000393ffff */
[----:B------:R-:W-:Y:S01]  /*13260*/  NOP ;  /* 0x0000000000007918 */ /* 0x000fe20000000000 */
[----:B-1----:R-:W-:-:S05]  /*13270*/  IMAD.U32 R2, RZ, RZ, UR42 ;  /* 0x0000002aff027e24 */ /* 0x002fca000f8e00ff */
[----:B------:R-:W-:-:S13]  /*13280*/  ISETP.NE.AND P6, PT, R2, 0x3, PT ;  /* 0x000000030200780c */ /* 0x000fda0003fc5270 */
[----:B------:R-:W-:Y:S05]  /*13290*/  @!P6 BRA `(.L_x_2861) ;  /* 0x000000000004e947 */ /* 0x000fea0003800000 */
[----:B------:R-:W-:Y:S01]  /*132a0*/  BPT.TRAP 0x1 ;  /* 0x000000040000795c */ /* 0x000fe20000300000 */
.L_x_2861:
[----:B------:R1:W-:Y:S01]  /*132b0*/  SYNCS.ARRIVE.TRANS64.A1T0 RZ, [R6+URZ+0x38870], RZ ;  /* 0x038870ff06ff79a7 */ /* 0x0003e2000810003f */
[----:B------:R-:W-:Y:S05]  /*132c0*/  @!P6 BRA `(.L_x_2862) ;  /* 0x000000000004e947 */ /* 0x000fea0003800000 */
[----:B------:R-:W-:Y:S01]  /*132d0*/  BPT.TRAP 0x1 ;  /* 0x000000040000795c */ /* 0x000fe20000300000 */
.L_x_2862:
[----:B------:R-:W2:Y:S01]  /*132e0*/  SYNCS.PHASECHK.TRANS64.TRYWAIT P0, [R6+URZ+0x38840], R20 ;  /* 0x03884014060075a7 */ /* 0x000ea2000800017f */
[----:B------:R-:W-:Y:S04]  /*132f0*/  BSSY B0, `(.L_x_2863) ;  /* 0x0000002000007945 */ /* 0x000fe80003800000 */
[----:B--2---:R-:W-:Y:S05]  /*13300*/  @!P0 BRA `(.L_x_2864) ;  /* 0x0000005c00148947 */ /* 0x004fea0003800000 */
.L_x_2955:
[----:B------:R-:W-:Y:S05]  /*13310*/  BSYNC B0 ;  /* 0x0000000000007941 */ /* 0x000fea0003800000 */
.L_x_2863:
[----:B------:R-:W-:Y:S01]  /*13320*/  ULDC.64 UR4, c[0x0][0x300] ;  /* 0x0000c00000047ab9 */ /* 0x000fe20000000a00 */
[----:B------:R-:W3:Y:S01]  /*13330*/  LDC R8, c[0x0][0x2f4] ;  /* 0x0000bd00ff087b82 */ /* 0x000ee20000000800 */
        /* <DEDUP_REMOVED lines=14> */
[----:B---3--:R-:W-:Y:S02]  /*13420*/  ISETP.GE.AND P1, PT, R11, R8, PT ;  /* 0x000000080b00720c */ /* 0x008fe40003f26270 */
[----:B------:R-:W-:Y:S01]  /*13430*/  IMAD R0, R23, UR5, R3 ;  /* 0x0000000517007c24 */ /* 0x000fe2000f8e0203 */
[----:B------:R-:W-:-:S04]  /*13440*/  IADD3 R4, P0, R2, UR6, RZ ;  /* 0x0000000602047c10 */ /* 0x000fc8000ff1e0ff */
[----:B------:R-:W-:Y:S01]  /*13450*/  IADD3.X R0, R0, UR7, RZ, P0, !PT ;  /* 0x0000000700007c10 */ /* 0x000fe200087fe4ff */
[----:B------:R-:W-:Y:S08]  /*13460*/  BRA.DIV UR4, `(.L_x_2865) ;  /* 0x0000005a04d07947 */ /* 0x000ff0000b800000 */
[----:B------:R-:W3:Y:S01]  /*13470*/  SHFL.IDX PT, R3, R4, RZ, 0x181f ;  /* 0x00181fff04037589 */ /* 0x000ee200000e0000 */
[----:B------:R-:W-:Y:S02]  /*13480*/  LOP3.LUT R16, R16, 0xffffefff, RZ, 0xc0, !PT ;  /* 0xffffefff10107812 */ /* 0x000fe400078ec0ff */
[----:B------:R-:W-:Y:S01]  /*13490*/  ISETP.GE.AND P6, PT, R27, R8, PT ;  /* 0x000000081b00720c */ /* 0x000fe20003fc6270 */
[----:B------:R-:W4:Y:S01]  /*134a0*/  SHFL.IDX PT, R2, R0, RZ, 0x181f ;  /* 0x00181fff00027589 */ /* 0x000f2200000e0000 */
[----:B------:R-:W-:-:S04]  /*134b0*/  @P4 LOP3.LUT R16, R16, 0x1000, RZ, 0xfc, !PT ;  /* 0x0000100010104812 */ /* 0x000fc800078efcff */
[C---:B------:R-:W-:Y:S02]  /*134c0*/  LOP3.LUT P4, RZ, R16.reuse, 0x80, RZ, 0xc0, !PT ;  /* 0x0000008010ff7812 */ /* 0x040fe4000788c0ff */
[----:B------:R-:W-:-:S04]  /*134d0*/  LOP3.LUT R16, R16, 0xfffff7ff, RZ, 0xc0, !PT ;  /* 0xfffff7ff10107812 */ /* 0x000fc800078ec0ff */
[----:B------:R-:W-:-:S04]  /*134e0*/  @P3 LOP3.LUT R16, R16, 0x800, RZ, 0xfc, !PT ;  /* 0x0000080010103812 */ /* 0x000fc800078efcff */
[C---:B------:R-:W-:Y:S02]  /*134f0*/  LOP3.LUT P3, RZ, R16.reuse, 0x20, RZ, 0xc0, !PT ;  /* 0x0000002010ff7812 */ /* 0x040fe4000786c0ff */
[----:B------:R-:W-:Y:S02]  /*13500*/  LOP3.LUT R16, R16, 0xfffffbff, RZ, 0xc0, !PT ;  /* 0xfffffbff10107812 */ /* 0x000fe400078ec0ff */
[----:B---3--:R-:W-:Y:S02]  /*13510*/  @P4 IADD3 R3, P0, R27, R3, RZ ;  /* 0x000000031b034210 */ /* 0x008fe40007f1e0ff */
[----:B------:R-:W-:-:S03]  /*13520*/  @P2 LOP3.LUT R16, R16, 0x400, RZ, 0xfc, !PT ;  /* 0x0000040010102812 */ /* 0x000fc600078efcff */
[----:B----4-:R-:W-:Y:S01]  /*13530*/  @P4 IMAD.X R2, RZ, RZ, R2, P0 ;  /* 0x000000ffff024224 */ /* 0x010fe200000e0602 */
        /* <DEDUP_REMOVED lines=8> */
[----:B---3--:R-:W3:Y:S04]  /*135c0*/  SHFL.IDX PT, R3, R4, 0x1, 0x181f ;  /* 0x00381f0004037f89 */ /* 0x008ee800000e0000 */
[----:B------:R-:W4:Y:S01]  /*135d0*/  SHFL.IDX PT, R2, R0, 0x1, 0x181f ;  /* 0x00381f0000027f89 */ /* 0x000f2200000e0000 */
[----:B---3--:R-:W-:-:S05]  /*135e0*/  @P3 IADD3 R3, P0, R27, R3, RZ ;  /* 0x000000031b033210 */ /* 0x008fca0007f1e0ff */
[----:B----4-:R-:W-:-:S05]  /*135f0*/  @P3 IMAD.X R2, RZ, RZ, R2, P0 ;  /* 0x000000ffff023224 */ /* 0x010fca00000e0602 */
[----:B------:R-:W-:-:S04]  /*13600*/  @P3 LOP3.LUT R3, R3, R2, RZ, 0x3c, !PT ;  /* 0x0000000203033212 */ /* 0x000fc800078e3cff */
[----:B------:R-:W-:-:S04]  /*13610*/  @P3 LOP3.LUT R2, R3, R2, RZ, 0x3c, !PT ;  /* 0x0000000203023212 */ /* 0x000fc800078e3cff */
[----:B------:R-:W-:-:S05]  /*13620*/  @P3 LOP3.LUT R3, R3, R2, RZ, 0x3c, !PT ;  /* 0x0000000203033212 */ /* 0x000fca00078e3cff */
        /* <DEDUP_REMOVED lines=21> */
[----:B------:R3:W-:Y:S04]  /*13780*/  @P5 LDGSTS.E.BYPASS.LTC128B.128 [R5+0x2dc00], desc[UR54][R2.64+0x80], !P1 ;  /* 0x2dc0008002055fae */ /* 0x0007e8000c901d76 */
        /* <DEDUP_REMOVED lines=19> */
[----:B------:R-:W4:Y:S04]  /*138c0*/  SHFL.IDX PT, R2, R0, 0x6, 0x181f ;  /* 0x00d81f0000027f89 */ /* 0x000f2800000e0000 */
[----:B------:R-:W0:Y:S04]  /*138d0*/  SHFL.IDX PT, R4, R4, 0x7, 0x181f ;  /* 0x00f81f0004047f89 */ /* 0x000e2800000e0000 */
[----:B------:R-:W0:Y:S01]  /*138e0*/  SHFL.IDX PT, R0, R0, 0x7, 0x181f ;  /* 0x00f81f0000007f89 */ /* 0x000e2200000e0000 */
[----:B---3--:R-:W-:-:S05]  /*138f0*/  @P2 IADD3 R3, P0, R27, R3, RZ ;  /* 0x000000031b032210 */ /* 0x008fca0007f1e0ff */
[----:B----4-:R-:W-:-:S05]  /*13900*/  @P2 IMAD.X R2, RZ, RZ, R2, P0 ;  /* 0x000000ffff022224 */ /* 0x010fca00000e0602 */
[----:B------:R-:W-:-:S04]  /*13910*/  @P2 LOP3.LUT R3, R3, R2, RZ, 0x3c, !PT ;  /* 0x0000000203032212 */ /* 0x000fc800078e3cff */
[----:B------:R-:W-:-:S04]  /*13920*/  @P2 LOP3.LUT R2, R3, R2, RZ, 0x3c, !PT ;  /* 0x0000000203022212 */ /* 0x000fc800078e3cff */
[----:B------:R-:W-:-:S05]  /*13930*/  @P2 LOP3.LUT R3, R3, R2, RZ, 0x3c, !PT ;  /* 0x0000000203032212 */ /* 0x000fca00078e3cff */
[----:B------:R3:W-:Y:S04]  /*13940*/  @P2 LDGSTS.E.BYPASS.LTC128B.128 [R5+0x2b400], desc[UR54][R2.64], !P6 ;  /* 0x2b40000002052fae */ /* 0x0007e8000f101d76 */
[----:B0-----:R3:W-:Y:S02]  /*13950*/  @P2 LDGSTS.E.BYPASS.LTC128B.128 [R5+0x2f400], desc[UR54][R2.64+0x80], !P1 ;  /* 0x2f40008002052fae */ /* 0x0017e4000c901d76 */
.L_x_2973:
[----:B------:R-:W-:Y:S02]  /*13960*/  LOP3.LUT P2, RZ, R16, 0x40, RZ, 0xc0, !PT ;  /* 0x0000004010ff7812 */ /* 0x000fe4000784c0ff */
[----:B------:R-:W-:-:S11]  /*13970*/  ISETP.GE.AND P3, PT, R27, R8, PT ;  /* 0x000000081b00720c */ /* 0x000fd60003f66270 */
[----:B0--3--:R-:W-:-:S05]  /*13980*/  @P2 IADD3 R2, P0, R27, R4, RZ ;  /* 0x000000041b022210 */ /* 0x009fca0007f1e0ff */
        /* <DEDUP_REMOVED lines=9> */
.L_x_2866:
        /* <DEDUP_REMOVED lines=11> */
.L_x_2867:
        /* <DEDUP_REMOVED lines=23> */
[----:B-123--:R-:W-:Y:S02]  /*13c40*/  IMAD.U32 R6, RZ, RZ, UR8 ;  /* 0x00000008ff067e24 */ /* 0x00efe4000f8e00ff */
        /* <DEDUP_REMOVED lines=8> */
.L_x_2869:
[----:B------:R-:W-:Y:S05]  /*13cd0*/  BSYNC B6 ;  /* 0x0000000000067941 */ /* 0x000fea0003800000 */
.L_x_2868:
[----:B------:R4:W5:Y:S01]  /*13ce0*/  LDL R7, [R1+0x10] ;  /* 0x0000100001077983 */ /* 0x0009620000100800 */
[----:B0-----:R-:W0:Y:S01]  /*13cf0*/  S2R R2, SR_TID.X ;  /* 0x0000000000027919 */ /* 0x001e220000002100 */
[C---:B------:R-:W-:Y:S01]  /*13d00*/  R2UR UR8, R23.reuse ;  /* 0x00000000170872ca */ /* 0x040fe200000e0000 */
[----:B------:R-:W4:Y:S01]  /*13d10*/  LDC R5, c[0x0][0x448] ;  /* 0x00011200ff057b82 */ /* 0x000f220000000800 */
[----:B------:R-:W-:Y:S01]  /*13d20*/  R2UR UR9, R23 ;  /* 0x00000000170972ca */ /* 0x000fe200000e0000 */
[----:B------:R-:W-:Y:S01]  /*13d30*/  ULDC.64 UR6, c[0x0][0x2d8] ;  /* 0x0000b60000067ab9 */ /* 0x000fe20000000a00 */
[C---:B0-----:R-:W-:Y:S01]  /*13d40*/  LOP3.LUT R19, R2.reuse, 0x7f, RZ, 0xc0, !PT ;  /* 0x0000007f02137812 */ /* 0x041fe200078ec0ff */
[----:B------:R-:W-:-:S03]  /*13d50*/  IMAD.SHL.U32 R2, R2, 0x10, RZ ;  /* 0x0000001002027824 */ /* 0x000fc600078e00ff */
[----:B--2---:R-:W-:Y:S02]  /*13d60*/  SHF.R.U32.HI R20, RZ, 0x3, R19 ;  /* 0x00000003ff147819 */ /* 0x004fe40000011613 */
[----:B------:R-:W0:Y:S02]  /*13d70*/  LDC R19, c[0x0][0x448] ;  /* 0x00011200ff137b82 */ /* 0x000e240000000800 */
[----:B------:R-:W-:Y:S01]  /*13d80*/  LOP3.LUT R2, R20, 0x70, R2, 0xf8, !PT ;  /* 0x0000007014027812 */ /* 0x000fe200078ef802 */
[----:B------:R-:W-:Y:S01]  /*13d90*/  UMOV UR4, UR36 ;  /* 0x0000002400047c82 */ /* 0x000fe20008000000 */
[----:B------:R-:W-:-:S03]  /*13da0*/  UMOV UR5, UR45 ;  /* 0x0000002d00057c82 */ /* 0x000fc60008000000 */
[----:B------:R-:W-:Y:S01]  /*13db0*/  IMAD R3, R33, 0x80, R2 ;  /* 0x0000008021037824 */ /* 0x000fe200078e0202 */
[----:B0-----:R-:W-:-:S13]  /*13dc0*/  ISETP.NE.AND P6, PT, R19, 0x1, PT ;  /* 0x000000011300780c */ /* 0x001fda0003fc5270 */
[----:B------:R-:W0:Y:S08]  /*13dd0*/  @P6 LDC R4, c[0x0][0x44c] ;  /* 0x00011300ff046b82 */ /* 0x000e300000000800 */
[----:B------:R-:W2:Y:S01]  /*13de0*/  @P6 LDC R0, c[0x0][0x450] ;  /* 0x00011400ff006b82 */ /* 0x000ea20000000800 */
[----:B------:R-:W-:Y:S01]  /*13df0*/  UIMAD.WIDE.U32 UR4, UR8, UR6, UR4 ;  /* 0x00000006080472a5 */ /* 0x000fe2000f8e0004 */
[----:B------:R-:W-:-:S03]  /*13e00*/  IMAD.MOV.U32 R2, RZ, RZ, R3 ;  /* 0x000000ffff027224 */ /* 0x000fc600078e0003 */
[----:B------:R-:W-:-:S03]  /*13e10*/  UIMAD UR5, UR9, UR7, UR5 ;  /* 0x00000007090572a4 */ /* 0x000fc6000f8e0205 */
[----:B------:R-:W-:Y:S02]  /*13e20*/  ULDC.64 UR8, c[0x0][0x2e0] ;  /* 0x0000b80000087ab9 */ /* 0x000fe40000000a00 */
[----:B------:R-:W-:Y:S01]  /*13e30*/  UIMAD UR6, UR40, UR8, URZ ;  /* 0x00000008280672a4 */ /* 0x000fe2000f8e023f */
[----:B0-----:R-:W-:-:S03]  /*13e40*/  @P6 IMAD.HI.U32 R4, R3, R4, RZ ;  /* 0x0000000403046227 */ /* 0x001fc600078e00ff */
[----:B------:R-:W-:Y:S02]  /*13e50*/  UIMAD UR6, UR41, UR9, UR6 ;  /* 0x00000009290672a4 */ /* 0x000fe4000f8e0206 */
[----:B------:R-:W-:Y:S01]  /*13e60*/  UIMAD.WIDE.U32 UR4, UR41, UR8, UR4 ;  /* 0x00000008290472a5 */ /* 0x000fe2000f8e0004 */
[----:B-1-3--:R-:W0:Y:S02]  /*13e70*/  S2R R6, SR_TID.X ;  /* 0x0000000000067919 */ /* 0x00ae240000002100 */
[----:B------:R-:W-:Y:S01]  /*13e80*/  ULDC.64 UR8, c[0x0][0x2d0] ;  /* 0x0000b40000087ab9 */ /* 0x000fe20000000a00 */
[----:B--2---:R-:W-:-:S04]  /*13e90*/  @P6 SHF.R.U32.HI R2, RZ, R0, R4 ;  /* 0x00000000ff026219 */ /* 0x004fc80000011604 */
[--C-:B------:R-:W-:Y:S01]  /*13ea0*/  SHF.R.S32.HI R4, RZ, 0x1f, R2.reuse ;  /* 0x0000001fff047819 */ /* 0x100fe20000011402 */
[----:B------:R-:W-:Y:S01]  /*13eb0*/  IMAD.MOV R0, RZ, RZ, -R2 ;  /* 0x000000ffff007224 */ /* 0x000fe200078e0a02 */
[----:B------:R-:W-:-:S03]  /*13ec0*/  UIADD3 UR5, UR5, UR6, URZ ;  /* 0x0000000605057290 */ /* 0x000fc6000fffe03f */
[----:B----4-:R-:W-:Y:S02]  /*13ed0*/  IMAD R0, R5, R0, R3 ;  /* 0x0000000005007224 */ /* 0x010fe400078e0203 */
        /* <DEDUP_REMOVED lines=23> */
[----:B------:R-:W-:Y:S01]  /*14050*/  IMAD R33, R33, 0x80, R8 ;  /* 0x0000008021217824 */ /* 0x000fe200078e0208 */
        /* <DEDUP_REMOVED lines=77> */
.L_x_2990:
        /* <DEDUP_REMOVED lines=11> */
.L_x_2872:
[----:B------:R-:W-:Y:S05]  /*145e0*/  BSYNC B0 ;  /* 0x0000000000007941 */ /* 0x000fea0003800000 */
.L_x_2871:
[----:B------:R-:W-:Y:S01]  /*145f0*/  NOP ;  /* 0x0000000000007918 */ /* 0x000fe20000000000 */
[----:B------:R-:W-:-:S13]  /*14600*/  PLOP3.LUT P0, PT, PT, PT, PT, 0x80, 0x0 ;  /* 0x000000000000781c */ /* 0x000fda0003f0f070 */
.L_x_2873:
        /* <DEDUP_REMOVED lines=21> */
.L_x_2991:
[----:B------:R-:W-:Y:S05]  /*14760*/  BSYNC B0 ;  /* 0x0000000000007941 */ /* 0x000fea0003800000 */
.L_x_2874:
[----:B------:R-:W-:Y:S05]  /*14770*/  @!P0 BRA `(.L_x_2876) ;  /* 0x00000018004c8947 */ /* 0x000fea0003800000 */
[----:B------:R-:W-:Y:S02]  /*14780*/  IMAD.MOV.U32 R9, RZ, RZ, R24 ;  /* 0x000000ffff097224 */ /* 0x000fe400078e0018 */
[----:B------:R-:W-:-:S07]  /*14790*/  IMAD.MOV.U32 R10, RZ, RZ, R28 ;  /* 0x000000ffff0a7224 */ /* 0x000fce00078e001c */
.L_x_2896:
[----:B-1----:R-:W1:Y:S01]  /*147a0*/  LDC R2, c[0x0][0x430] ;  /* 0x00010c00ff027b82 */ /* 0x002e620000000800 */
[----:B--2---:R-:W2:Y:S01]  /*147b0*/  S2R R0, SR_TID.X ;  /* 0x0000000000007919 */ /* 0x004ea20000002100 */
[----:B------:R-:W-:Y:S05]  /*147c0*/  YIELD ;  /* 0x0000000000007946 */ /* 0x000fea0003800000 */
[----:B------:R-:W-:Y:S02]  /*147d0*/  ULDC.64 UR4, c[0x0][0x428] ;  /* 0x00010a0000047ab9 */ /* 0x000fe40000000a00 */
[----:B0-----:R-:W-:-:S04]  /*147e0*/  IMAD R4, R35, UR4, RZ ;  /* 0x0000000423047c24 */ /* 0x001fc8000f8e02ff */
[----:B------:R-:W-:Y:S01]  /*147f0*/  IMAD R4, R29, UR5, R4 ;  /* 0x000000051d047c24 */ /* 0x000fe2000f8e0204 */
[----:B-1----:R-:W-:Y:S02]  /*14800*/  ISETP.NE.AND P0, PT, R2, 0x1, PT ;  /* 0x000000010200780c */ /* 0x002fe40003f05270 */
[----:B--2---:R-:W-:-:S11]  /*14810*/  LOP3.LUT R0, R0, 0x7f, RZ, 0xc0, !PT ;  /* 0x0000007f00007812 */ /* 0x004fd600078ec0ff */
[----:B0-----:R-:W0:Y:S01]  /*14820*/  @P0 LDC R3, c[0x0][0x434] ;  /* 0x00010d00ff030b82 */ /* 0x001e220000000800 */
        /* <DEDUP_REMOVED lines=30> */
.L_x_2877:
[----:B------:R-:W-:Y:S01]  /*14a10*/  IMAD R0, R24, 0x8, R18 ;  /* 0x0000000818007824 */ /* 0x000fe200078e0212 */
[----:B------:R-:W-:Y:S01]  /*14a20*/  SHF.L.U32 R21, R28, 0x1f, RZ ;  /* 0x0000001f1c157819 */ /* 0x000fe200000006ff */
[----:B------:R-:W-:Y:S01]  /*14a30*/  BSSY B0, `(.L_x_2878) ;  /* 0x0000004000007945 */ /* 0x000fe20003800000 */
[----:B------:R-:W-:Y:S02]  /*14a40*/  SHF.R.S32.HI R19, RZ, 0x1f, R6 ;  /* 0x0000001fff137819 */ /* 0x000fe40000011406 */
[----:B------:R-:W0:Y:S02]  /*14a50*/  SYNCS.PHASECHK.TRANS64.TRYWAIT P0, [R0+URZ+0x38880], R21 ;  /* 0x03888015000075a7 */ /* 0x000e24000800017f */
[----:B0-----:R-:W-:Y:S05]  /*14a60*/  @!P0 BRA `(.L_x_2879) ;  /* 0x0000005800e48947 */ /* 0x001fea0003800000 */
.L_x_2992:
[----:B------:R-:W-:Y:S05]  /*14a70*/  BSYNC B0 ;  /* 0x0000000000007941 */ /* 0x000fea0003800000 */
.L_x_2878:
        /* <DEDUP_REMOVED lines=70> */
.L_x_3010:
        /* <DEDUP_REMOVED lines=9> */
.L_x_2881:
        /* <DEDUP_REMOVED lines=11> */
.L_x_2882:
[----:B------:R2:W-:Y:S01]  /*15020*/  SYNCS.ARRIVE.TRANS64.A1T0 RZ, [R0+URZ+0x38870], RZ ;  /* 0x038870ff00ff79a7 */ /* 0x0005e2000810003f */
[----:B------:R-:W-:Y:S05]  /*15030*/  @!P3 BRA `(.L_x_2883) ;  /* 0x000000000004b947 */ /* 0x000fea0003800000 */
[----:B------:R-:W-:Y:S01]  /*15040*/  BPT.TRAP 0x1 ;  /* 0x000000040000795c */ /* 0x000fe20000300000 */
.L_x_2883:
[----:B------:R-:W3:Y:S01]  /*15050*/  SYNCS.PHASECHK.TRANS64.TRYWAIT P0, [R0+URZ+0x38840], R21 ;  /* 0x03884015000075a7 */ /* 0x000ee2000800017f */
[----:B------:R-:W-:Y:S04]  /*15060*/  BSSY B0, `(.L_x_2884) ;  /* 0x0000002000007945 */ /* 0x000fe80003800000 */
[----:B---3--:R-:W-:Y:S05]  /*15070*/  @!P0 BRA `(.L_x_2885) ;  /* 0x0000005c00bc8947 */ /* 0x008fea0003800000 */
.L_x_3011:
[----:B------:R-:W-:Y:S05]  /*15080*/  BSYNC B0 ;  /* 0x0000000000007941 */ /* 0x000fea0003800000 */
.L_x_2884:
        /* <DEDUP_REMOVED lines=67> */
.L_x_3029:
        /* <DEDUP_REMOVED lines=9> */
.L_x_2887:
        /* <DEDUP_REMOVED lines=11> */
.L_x_2888:
[----:B------:R2:W-:Y:S02]  /*15600*/  SYNCS.ARRIVE.TRANS64.A1T0 RZ, [R0+URZ+0x38830], RZ ;  /* 0x038830ff00ff79a7 */ /* 0x0005e4000810003f */
[----:B--23--:R-:W-:-:S05]  /*15610*/  IMAD.U32 R0, RZ, RZ, UR44 ;  /* 0x0000002cff007e24 */ /* 0x00cfca000f8e00ff */
[----:B------:R-:W-:-:S13]  /*15620*/  ISETP.NE.AND P0, PT, R0, 0x3, PT ;  /* 0x000000030000780c */ /* 0x000fda0003f05270 */
[----:B------:R-:W-:Y:S05]  /*15630*/  @!P0 BRA `(.L_x_2889) ;  /* 0x0000000000048947 */ /* 0x000fea0003800000 */
[----:B------:R-:W-:Y:S01]  /*15640*/  BPT.TRAP 0x1 ;  /* 0x000000040000795c */ /* 0x000fe20000300000 */
.L_x_2889:
[----:B------:R-:W-:Y:S01]  /*15650*/  LOP3.LUT R3, R10, 0x1, RZ, 0x3c, !PT ;  /* 0x000000010a037812 */ /* 0x000fe200078e3cff */
[----:B------:R-:W-:Y:S01]  /*15660*/  IMAD R0, R9, 0x8, R18 ;  /* 0x0000000809007824 */ /* 0x000fe200078e0212 */
[----:B------:R-:W-:Y:S02]  /*15670*/  BSSY B0, `(.L_x_2890) ;  /* 0x0000004000007945 */ /* 0x000fe40003800000 */
[----:B------:R-:W-:-:S04]  /*15680*/  SHF.L.U32 R3, R3, 0x1f, RZ ;  /* 0x0000001f03037819 */ /* 0x000fc800000006ff */
[----:B------:R-:W0:Y:S02]  /*15690*/  SYNCS.PHASECHK.TRANS64.TRYWAIT P2, [R0+URZ+0x38870], R3 ;  /* 0x03887003000075a7 */ /* 0x000e24000804017f */
[----:B0-----:R-:W-:Y:S05]  /*156a0*/  @!P2 BRA `(.L_x_2891) ;  /* 0x000000600088a947 */ /* 0x001fea0003800000 */
.L_x_3030:
[----:B------:R-:W-:Y:S05]  /*156b0*/  BSYNC B0 ;  /* 0x0000000000007941 */ /* 0x000fea0003800000 */
.L_x_2890:
[----:B------:R-:W-:-:S05]  /*156c0*/  IMAD.U32 R2, RZ, RZ, UR42 ;  /* 0x0000002aff027e24 */ /* 0x000fca000f8e00ff */
[----:B------:R-:W-:-:S13]  /*156d0*/  ISETP.NE.AND P2, PT, R2, 0x3, PT ;  /* 0x000000030200780c */ /* 0x000fda0003f45270 */
[----:B------:R-:W-:Y:S05]  /*156e0*/  @!P2 BRA `(.L_x_2892) ;  /* 0x000000000004a947 */ /* 0x000fea0003800000 */
[----:B------:R-:W-:Y:S01]  /*156f0*/  BPT.TRAP 0x1 ;  /* 0x000000040000795c */ /* 0x000fe20000300000 */
.L_x_2892:
[----:B0-----:R-:W-:Y:S01]  /*15700*/  SHF.L.U32 R3, R10, 0x1f, RZ ;  /* 0x0000001f0a037819 */ /* 0x001fe200000006ff */
[----:B------:R-:W-:-:S03]  /*15710*/  IMAD.SHL.U32 R2, R9, 0x8000, RZ ;  /* 0x0000800009027824 */ /* 0x000fc600078e00ff */
[----:B------:R-:W0:Y:S02]  /*15720*/  SYNCS.PHASECHK.TRANS64.TRYWAIT P2, [R0+URZ+0x38860], R3 ;  /* 0x03886003000075a7 */ /* 0x000e24000804017f */
[----:B0-----:R-:W-:Y:S05]  /*15730*/  @!P2 BRA `(.L_x_2893) ;  /* 0x000000600078a947 */ /* 0x001fea0003800000 */
.L_x_3031:
[----:B------:R-:W2:Y:S01]  /*15740*/  LDL R12, [R1+0xc] ;  /* 0x00000c00010c7983 */ /* 0x000ea20000100800 */
[----:B0-----:R-:W-:Y:S01]  /*15750*/  LOP3.LUT R3, R2, R17, RZ, 0xfc, !PT ;  /* 0x0000001102037212 */ /* 0x001fe200078efcff */
[----:B------:R-:W-:Y:S05]  /*15760*/  WARPSYNC.ALL ;  /* 0x0000000000007948 */ /* 0x000fea0003800000 */
[----:B------:R-:W3:Y:S01]  /*15770*/  LDL R21, [R1] ;  /* 0x0000000001157983 */ /* 0x000ee20000100800 */
[----:B------:R-:W-:-:S05]  /*15780*/  IMAD.IADD R14, R18, 0x1, R3 ;  /* 0x00000001120e7824 */ /* 0x000fca00078e0203 */
[----:B-1----:R-:W0:Y:S02]  /*15790*/  LDSM.16.MT88.4 R4, [R14+0x10400] ;  /* 0x010400000e04783b */ /* 0x002e240000004200 */
        /* <DEDUP_REMOVED lines=135> */
.L_x_2894:
[----:B-1----:R1:W-:Y:S01]  /*16010*/  SYNCS.ARRIVE.TRANS64.A1T0 RZ, [R0+URZ+0x38850], RZ ;  /* 0x038850ff00ff79a7 */ /* 0x0023e2000810003f */
[----:B------:R-:W-:Y:S06]  /*16020*/  BAR.SYNC.DEFER_BLOCKING 0x2, 0x80 ;  /* 0x0082000000007b1d */ /* 0x000fec0000010000 */
[----:B------:R-:W-:Y:S05]  /*16030*/  @!P0 BRA `(.L_x_2895) ;  /* 0x0000000000048947 */ /* 0x000fea0003800000 */
[----:B------:R-:W-:Y:S01]  /*16040*/  BPT.TRAP 0x1 ;  /* 0x000000040000795c */ /* 0x000fe20000300000 */
.L_x_2895:
[----:B------:R-:W-:Y:S02]  /*16050*/  VIADD R3, R0, 0x38880 ;  /* 0x0003888000037836 */ /* 0x000fe40000000000 */
[----:B------:R-:W-:Y:S02]  /*16060*/  IMAD.MOV.U32 R9, RZ, RZ, R24 ;  /* 0x000000ffff097224 */ /* 0x000fe400078e0018 */
[----:B------:R-:W-:Y:S01]  /*16070*/  IMAD.MOV.U32 R10, RZ, RZ, R28 ;  /* 0x000000ffff0a7224 */ /* 0x000fe200078e001c */
[----:B------:R-:W-:-:S04]  /*16080*/  PRMT R3, R36, 0x654, R3 ;  /* 0x0000065424037816 */ /* 0x000fc80000000003 */
[----:B------:R2:W-:Y:S01]  /*16090*/  SYNCS.ARRIVE.TRANS64.RED.A1T0 RZ, [R3+URZ], RZ ;  /* 0x000000ff03ff79a7 */ /* 0x0005e2000810043f */
[----:B------:R-:W-:Y:S05]  /*160a0*/  @P1 BRA `(.L_x_2896) ;  /* 0xffffffe400bc1947 */ /* 0x000fea000383ffff */
.L_x_2876:
[----:B-1----:R-:W1:Y:S01]  /*160b0*/  S2R R0, SR_TID.X ;  /* 0x0000000000007919 */ /* 0x002e620000002100 */
        /* <DEDUP_REMOVED lines=18> */
.L_x_2898:
[----:B------:R-:W-:Y:S05]  /*161e0*/  BSYNC B0 ;  /* 0x0000000000007941 */ /* 0x000fea0003800000 */
.L_x_2897:
[----:B------:R-:W-:Y:S05]  /*161f0*/  @!P0 BRA `(.L_x_2899) ;  /* 0x0000000000048947 */ /* 0x000fea0003800000 */
[----:B------:R-:W-:Y:S01]  /*16200*/  BPT.TRAP 0x1 ;  /* 0x000000040000795c */ /* 0x000fe20000300000 */
.L_x_2899:
[----:B0-2---:R-:W-:Y:S01]  /*16210*/  LOP3.LUT R3, R28, 0x1, RZ, 0x3c, !PT ;  /* 0x000000011c037812 */ /* 0x005fe200078e3cff */
[----:B------:R-:W-:Y:S01]  /*16220*/  IMAD R2, R24, 0x8, R18 ;  /* 0x0000000818027824 */ /* 0x000fe200078e0212 */
[----:B------:R-:W-:Y:S02]  /*16230*/  BSSY B0, `(.L_x_2900) ;  /* 0x0000004000007945 */ /* 0x000fe40003800000 */
[----:B------:R-:W-:-:S04]  /*16240*/  SHF.L.U32 R3, R3, 0x1f, RZ ;  /* 0x0000001f03037819 */ /* 0x000fc800000006ff */
[----:B------:R-:W0:Y:S02]  /*16250*/  SYNCS.PHASECHK.TRANS64.TRYWAIT P1, [R2+URZ+0x38870], R3 ;  /* 0x03887003020075a7 */ /* 0x000e24000802017f */
[----:B0-----:R-:W-:Y:S05]  /*16260*/  @!P1 BRA `(.L_x_2901) ;  /* 0x0000005400c09947 */ /* 0x001fea0003800000 */
.L_x_3032:
[----:B------:R-:W-:Y:S05]  /*16270*/  BSYNC B0 ;  /* 0x0000000000007941 */ /* 0x000fea0003800000 */
.L_x_2900:
[----:B------:R-:W-:-:S05]  /*16280*/  IMAD.U32 R0, RZ, RZ, UR42 ;  /* 0x0000002aff007e24 */ /* 0x000fca000f8e00ff */
[----:B------:R-:W-:-:S13]  /*16290*/  ISETP.NE.AND P1, PT, R0, 0x3, PT ;  /* 0x000000030000780c */ /* 0x000fda0003f25270 */
[----:B------:R-:W-:Y:S05]  /*162a0*/  @!P1 BRA `(.L_x_2902) ;  /* 0x0000000000049947 */ /* 0x000fea0003800000 */
[----:B------:R-:W-:Y:S01]  /*162b0*/  BPT.TRAP 0x1 ;  /* 0x000000040000795c */ /* 0x000fe20000300000 */
.L_x_2902:
[----:B0-----:R-:W-:-:S04]  /*162c0*/  SHF.L.U32 R3, R28, 0x1f, RZ ;  /* 0x0000001f1c037819 */ /* 0x001fc800000006ff */
[----:B------:R-:W0:Y:S02]  /*162d0*/  SYNCS.PHASECHK.TRANS64.TRYWAIT P1, [R2+URZ+0x38860], R3 ;  /* 0x03886003020075a7 */ /* 0x000e24000802017f */
[----:B0-----:R-:W-:Y:S05]  /*162e0*/  @!P1 BRA `(.L_x_2903) ;  /* 0x0000005400b49947 */ /* 0x001fea0003800000 */
.L_x_3033:
[----:B------:R-:W2:Y:S01]  /*162f0*/  LDL R0, [R1+0xc] ;  /* 0x00000c0001007983 */ /* 0x000ea20000100800 */
[----:B------:R-:W-:Y:S01]  /*16300*/  IMAD.SHL.U32 R19, R24, 0x8000, RZ ;  /* 0x0000800018137824 */ /* 0x000fe200078e00ff */
[----:B------:R-:W-:Y:S05]  /*16310*/  WARPSYNC.ALL ;  /* 0x0000000000007948 */ /* 0x000fea0003800000 */
[----:B------:R-:W3:Y:S01]  /*16320*/  LDL R21, [R1] ;  /* 0x0000000001157983 */ /* 0x000ee20000100800 */
[----:B0-----:R-:W-:-:S03]  /*16330*/  LOP3.LUT R3, R19, R17, RZ, 0xfc, !PT ;  /* 0x0000001113037212 */ /* 0x001fc600078efcff */
[----:B------:R-:W4:Y:S02]  /*16340*/  LDL R23, [R1+0x4] ;  /* 0x0000040001177983 */ /* 0x000f240000100800 */
[----:B------:R-:W-:-:S06]  /*16350*/  IMAD.IADD R10, R18, 0x1, R3 ;  /* 0x00000001120a7824 */ /* 0x000fcc00078e0203 */
[----:B------:R-:W0:Y:S02]  /*16360*/  LDSM.16.MT88.4 R8, [R10+0x10400] ;  /* 0x010400000a08783b */ /* 0x000e240000004200 */
[C-C-:B0-----:R-:W-:Y:S02]  /*16370*/  PRMT R12, R8.reuse, 0x6420, R9.reuse ;  /* 0x00006420080c7816 */ /* 0x141fe40000000009 */
[----:B------:R-:W-:Y:S02]  /*16380*/  PRMT R13, R8, 0x7531, R9 ;  /* 0x00007531080d7816 */ /* 0x000fe40000000009 */
[C-C-:B------:R-:W-:Y:S02]  /*16390*/  PRMT R14, R10.reuse, 0x6420, R11.reuse ;  /* 0x000064200a0e7816 */ /* 0x140fe4000000000b */
[----:B------:R-:W-:Y:S02]  /*163a0*/  PRMT R15, R10, 0x7531, R11 ;  /* 0x000075310a0f7816 */ /* 0x000fe4000000000b */
[----:B--2---:R-:W-:-:S05]  /*163b0*/  IADD3 R3, R18, R0, R19 ;  /* 0x0000000012037210 */ /* 0x004fca0007ffe013 */
[----:B------:R-:W0:Y:S01]  /*163c0*/  LDSM.16.MT88.4 R4, [R3+0x10400] ;  /* 0x010400000304783b */ /* 0x000e220000004200 */
[----:B------:R-:W-:-:S05]  /*163d0*/  IADD3 R0, R22, R19, R26 ;  /* 0x0000001316007210 */ /* 0x000fca0007ffe01a */
        /* <DEDUP_REMOVED lines=25> */
[----:B------:R-:W2:Y:S01]  /*16570*/  LDSM.16.MT88.4 R4, [R3+0x11400] ;  /* 0x011400000304783b */ /* 0x000ea20000004200 */
[----:B---3--:R-:W-:-:S05]  /*16580*/  IADD3 R21, R26, R19, R21 ;  /* 0x000000131a157210 */ /* 0x008fca0007ffe015 */
[----:B0-----:R-:W-:Y:S01]  /*16590*/  IMAD.IADD R0, R22, 0x1, R21 ;  /* 0x0000000116007824 */ /* 0x001fe200078e0215 */
[C-C-:B-1----:R-:W-:Y:S02]  /*165a0*/  PRMT R12, R8.reuse, 0x6420, R9.reuse ;  /* 0x00006420080c7816 */ /* 0x142fe40000000009 */
[----:B------:R-:W-:Y:S02]  /*165b0*/  PRMT R13, R8, 0x7531, R9 ;  /* 0x00007531080d7816 */ /* 0x000fe40000000009 */
[C-C-:B--2---:R-:W-:Y:S02]  /*165c0*/  PRMT R8, R4.reuse, 0x6420, R5.reuse ;  /* 0x0000642004087816 */ /* 0x144fe40000000005 */
[----:B------:R-:W-:Y:S01]  /*165d0*/  PRMT R9, R4, 0x7531, R5 ;  /* 0x0000753104097816 */ /* 0x000fe20000000005 */
[----:B------:R-:W-:Y:S01]  /*165e0*/  VIADD R4, R19, 0x5000 ;  /* 0x0000500013047836 */ /* 0x000fe20000000000 */
[----:B------:R-:W-:-:S04]  /*165f0*/  PRMT R14, R10, 0x6420, R11 ;  /* 0x000064200a0e7816 */ /* 0x000fc8000000000b */
[----:B------:R-:W-:Y:S02]  /*16600*/  LOP3.LUT R5, R4, R17, RZ, 0xfc, !PT ;  /* 0x0000001104057212 */ /* 0x000fe400078efcff */
[----:B------:R-:W-:Y:S02]  /*16610*/  PRMT R15, R10, 0x7531, R11 ;  /* 0x000075310a0f7816 */ /* 0x000fe4000000000b */
[----:B------:R-:W-:Y:S01]  /*16620*/  PRMT R10, R6, 0x6420, R7 ;  /* 0x00006420060a7816 */ /* 0x000fe20000000007 */
        /* <DEDUP_REMOVED lines=21> */
[----:B------:R-:W-:-:S05]  /*16780*/  IADD3 R21, R26, R19, R37 ;  /* 0x000000131a157210 */ /* 0x000fca0007ffe025 */
        /* <DEDUP_REMOVED lines=31> */
[----:B----4-:R-:W-:Y:S01]  /*16980*/  IADD3 R21, R26, R23, R19 ;  /* 0x000000171a157210 */ /* 0x010fe20007ffe013 */
[----:B0-----:R-:W-:-:S04]  /*16990*/  VIADD R0, R19, 0x7000 ;  /* 0x0000700013007836 */ /* 0x001fc80000000000 */
[----:B------:R-:W-:Y:S01]  /*169a0*/  IMAD.IADD R22, R22, 0x1, R21 ;  /* 0x0000000116167824 */ /* 0x000fe200078e0215 */
[C-C-:B-1----:R-:W-:Y:S02]  /*169b0*/  PRMT R12, R8.reuse, 0x6420, R9.reuse ;  /* 0x00006420080c7816 */ /* 0x142fe40000000009 */
[----:B------:R-:W-:Y:S02]  /*169c0*/  PRMT R13, R8, 0x7531, R9 ;  /* 0x00007531080d7816 */ /* 0x000fe40000000009 */
[C-C-:B--2---:R-:W-:Y:S02]  /*169d0*/  PRMT R8, R4.reuse, 0x6420, R5.reuse ;  /* 0x0000642004087816 */ /* 0x144fe40000000005 */
[----:B------:R-:W-:Y:S02]  /*169e0*/  PRMT R9, R4, 0x7531, R5 ;  /* 0x0000753104097816 */ /* 0x000fe40000000005 */
[----:B------:R-:W-:Y:S02]  /*169f0*/  LOP3.LUT R5, R0, R17, RZ, 0xfc, !PT ;  /* 0x0000001100057212 */ /* 0x000fe400078efcff */
[----:B------:R-:W-:-:S02]  /*16a00*/  PRMT R14, R10, 0x6420, R11 ;  /* 0x000064200a0e7816 */ /* 0x000fc4000000000b */
[----:B------:R-:W-:Y:S01]  /*16a10*/  PRMT R15, R10, 0x7531, R11 ;  /* 0x000075310a0f7816 */ /* 0x000fe2000000000b */
[----:B------:R-:W-:Y:S01]  /*16a20*/  IMAD.IADD R0, R18, 0x1, R5 ;  /* 0x0000000112007824 */ /* 0x000fe200078e0205 */
[C-C-:B------:R-:W-:Y:S02]  /*16a30*/  PRMT R10, R6.reuse, 0x6420, R7.reuse ;  /* 0x00006420060a7816 */ /* 0x140fe40000000007 */
        /* <DEDUP_REMOVED lines=25> */
.L_x_2904:
[----:B-1----:R1:W-:Y:S01]  /*16bd0*/  SYNCS.ARRIVE.TRANS64.A1T0 RZ, [R2+URZ+0x38850], RZ ;  /* 0x038850ff02ff79a7 */ /* 0x0023e2000810003f */
[----:B------:R-:W-:Y:S06]  /*16be0*/  BAR.SYNC.DEFER_BLOCKING 0x2, 0x80 ;  /* 0x0082000000007b1d */ /* 0x000fec0000010000 */
[----:B------:R-:W-:Y:S05]  /*16bf0*/  @!P0 BRA `(.L_x_2905) ;  /* 0x0000000000048947 */ /* 0x000fea0003800000 */
[----:B------:R-:W-:Y:S01]  /*16c00*/  BPT.TRAP 0x1 ;  /* 0x000000040000795c */ /* 0x000fe20000300000 */
.L_x_2905:
        /* <DEDUP_REMOVED lines=8> */
.L_x_2846:
[----:B------:R-:W-:Y:S05]  /*16c90*/  BSYNC B7 ;  /* 0x0000000000077941 */ /* 0x000fea0003800000 */
.L_x_2844:
        /* <DEDUP_REMOVED lines=11> */
.L_x_2906:
        /* <DEDUP_REMOVED lines=45> */
.L_x_2910:
        /* <DEDUP_REMOVED lines=39> */
.L_x_2908:
        /* <DEDUP_REMOVED lines=14> */
.L_x_2911:
        /* <DEDUP_REMOVED lines=60> */
.L_x_2912:
        /* <DEDUP_REMOVED lines=35> */
[-C--:B------:R-:W-:Y:S02]  /*17960*/  IABS R7, R4.reuse ;  /* 0x0000000400077213 */ /* 0x080fe40000000000 */
[----:B------:R-:W-:Y:S02]  /*17970*/  IABS R6, R4 ;  /* 0x0000000400067213 */ /* 0x000fe40000000000 */
[----:B------:R-:W0:Y:S03]  /*17980*/  I2F.RP R9, R7 ;  /* 0x0000000700097306 */ /* 0x000e260000209400 */
[----:B------:R-:W-:-:S05]  /*17990*/  IMAD.MOV R6, RZ, RZ, -R6 ;  /* 0x000000ffff067224 */ /* 0x000fca00078e0a06 */
[----:B0-----:R-:W0:Y:S02]  /*179a0*/  MUFU.RCP R9, R9 ;  /* 0x0000000900097308 */ /* 0x001e240000001000 */
[----:B0-----:R-:W-:Y:S01]  /*179b0*/  VIADD R3, R9, 0xffffffe ;  /* 0x0ffffffe09037836 */ /* 0x001fe20000000000 */
[----:B------:R-:W-:-:S05]  /*179c0*/  IABS R9, R5 ;  /* 0x0000000500097213 */ /* 0x000fca0000000000 */
[----:B------:R-:W0:Y:S02]  /*179d0*/  F2I.FTZ.U32.TRUNC.NTZ R3, R3 ;  /* 0x0000000300037305 */ /* 0x000e24000021f000 */
[----:B0-----:R-:W-:-:S04]  /*179e0*/  IMAD.MOV R2, RZ, RZ, -R3 ;  /* 0x000000ffff027224 */ /* 0x001fc800078e0a03 */
[----:B------:R-:W-:Y:S02]  /*179f0*/  IMAD R11, R2, R7, RZ ;  /* 0x00000007020b7224 */ /* 0x000fe400078e02ff */
[----:B------:R-:W-:-:S04]  /*17a00*/  IMAD.MOV.U32 R2, RZ, RZ, RZ ;  /* 0x000000ffff027224 */ /* 0x000fc800078e00ff */
[----:B------:R-:W-:Y:S01]  /*17a10*/  IMAD.HI.U32 R2, R3, R11, R2 ;  /* 0x0000000b03027227 */ /* 0x000fe200078e0002 */
[----:B------:R-:W-:Y:S02]  /*17a20*/  LOP3.LUT R3, R5, R4, RZ, 0x3c, !PT ;  /* 0x0000000405037212 */ /* 0x000fe400078e3cff */
[----:B------:R-:W-:Y:S02]  /*17a30*/  IADD3 R5, R8, 0x1000000, R5 ;  /* 0x0100000008057810 */ /* 0x000fe40007ffe005 */
        /* <DEDUP_REMOVED lines=13> */
.L_x_2913:
[----:B------:R-:W-:-:S05]  /*17b10*/  LOP3.LUT R33, RZ, R2, RZ, 0x33, !PT ;  /* 0x00000002ff217212 */ /* 0x000fca00078e33ff */
[----:B------:R-:W-:Y:S01]  /*17b20*/  IMAD.IADD R33, R0, 0x1, R33 ;  /* 0x0000000100217824 */ /* 0x000fe200078e0221 */
[----:B------:R-:W-:Y:S06]  /*17b30*/  BRA `(.L_x_2914) ;  /* 0x0000000000107947 */ /* 0x000fec0003800000 */
.L_x_2909:
[----:B------:R-:W-:Y:S01]  /*17b40*/  IMAD.MOV.U32 R32, RZ, RZ, R7 ;  /* 0x000000ffff207224 */ /* 0x000fe200078e0007 */
[----:B------:R-:W-:Y:S01]  /*17b50*/  ULDC UR39, c[0x0][0xc3c] ;  /* 0x00030f0000277ab9 */ /* 0x000fe20000000800 */
[----:B------:R-:W-:Y:S02]  /*17b60*/  IMAD.MOV.U32 R33, RZ, RZ, RZ ;  /* 0x000000ffff217224 */ /* 0x000fe400078e00ff */
[----:B------:R-:W-:-:S07]  /*17b70*/  IMAD.MOV.U32 R34, RZ, RZ, RZ ;  /* 0x000000ffff227224 */ /* 0x000fce00078e00ff */
.L_x_2914:
        /* <DEDUP_REMOVED lines=10> */
.L_x_2907:
[----:B------:R-:W-:Y:S02]  /*17c20*/  ULDC UR4, c[0x0][0xc3c] ;  /* 0x00030f0000047ab9 */ /* 0x000fe40000000800 */
[----:B------:R-:W-:-:S06]  /*17c30*/  UISETP.GE.AND UP0, UPT, UR39, UR4, UPT ;  /* 0x000000042700728c */ /* 0x000fcc000bf06270 */
[----:B------:R-:W-:-:S13]  /*17c40*/  PLOP3.LUT P0, PT, PT, PT, UP0, 0x80, 0x0 ;  /* 0x000000000000781c */ /* 0x000fda0003f0f008 */
[----:B------:R-:W-:Y:S05]  /*17c50*/  @!P0 BRA `(.L_x_2915) ;  /* 0xffffff9800cc8947 */ /* 0x000fea000383ffff */
.L_x_2839:
        /* <DEDUP_REMOVED lines=12> */
.L_x_3034:
[----:B------:R-:W-:Y:S05]  /*17d20*/  BSYNC B0 ;  /* 0x0000000000007941 */ /* 0x000fea0003800000 */
.L_x_2916:
[----:B------:R-:W-:-:S03]  /*17d30*/  UMOV UR4, 0xffffffff ;  /* 0xffffffff00047882 */ /* 0x000fc60000000000 */
[----:B------:R-:W-:Y:S05]  /*17d40*/  BRA.DIV UR4, `(.L_x_2918) ;  /* 0x0000003e04447947 */ /* 0x000fea000b800000 */
[----:B0-----:R-:W0:Y:S02]  /*17d50*/  S2R R0, SR_TID.X ;  /* 0x0000000000007919 */ /* 0x001e240000002100 */
[----:B0-----:R-:W-:-:S04]  /*17d60*/  SHF.R.U32.HI R0, RZ, 0x5, R0 ;  /* 0x00000005ff007819 */ /* 0x001fc80000011600 */
[----:B------:R-:W-:-:S05]  /*17d70*/  LOP3.LUT R0, R0, 0x3, RZ, 0xc0, !PT ;  /* 0x0000000300007812 */ /* 0x000fca00078ec0ff */
[----:B------:R0:W1:Y:S02]  /*17d80*/  SHFL.IDX PT, R14, R0, RZ, 0x1f ;  /* 0x00001fff000e7589 */ /* 0x00006400000e0000 */
.L_x_3037:
[----:B-1----:R-:W-:Y:S01]  /*17d90*/  ISETP.NE.AND P0, PT, R14, RZ, PT ;  /* 0x000000ff0e00720c */ /* 0x002fe20003f05270 */
[----:B------:R-:W-:-:S12]  /*17da0*/  BSSY B0, `(.L_x_2919) ;  /* 0x000002c000007945 */ /* 0x000fd80003800000 */
[----:B------:R-:W-:Y:S05]  /*17db0*/  @P0 BRA `(.L_x_2920) ;  /* 0x0000000000a80947 */ /* 0x000fea0003800000 */
[----:B------:R-:W-:-:S03]  /*17dc0*/  UMOV UR4, 0xffffffff ;  /* 0xffffffff00047882 */ /* 0x000fc60000000000 */
[----:B------:R-:W-:Y:S05]  /*17dd0*/  BRA.DIV UR4, `(.L_x_2921) ;  /* 0x0000003e04547947 */ /* 0x000fea000b800000 */
[----:B------:R-:W-:-:S13]  /*17de0*/  ELECT P6, URZ, PT ;  /* 0x00000000003f782f */ /* 0x000fda00038c0000 */
.L_x_3040:
[----:B------:R-:W-:Y:S05]  /*17df0*/  @!P6 BRA `(.L_x_2920) ;  /* 0x000000000098e947 */ /* 0x000fea0003800000 */
[----:B------:R-:W-:-:S06]  /*17e00*/  ULOP3.LUT UR4, UR43, 0x2, URZ, 0xfc, !UPT ;  /* 0x000000022b047892 */ /* 0x000fcc000f8efc3f */
[----:B0-----:R-:W-:-:S05]  /*17e10*/  IMAD.U32 R0, RZ, RZ, UR4 ;  /* 0x00000004ff007e24 */ /* 0x001fca000f8e00ff */
[----:B------:R-:W-:-:S13]  /*17e20*/  ISETP.NE.AND P0, PT, R0, 0x3, PT ;  /* 0x000000030000780c */ /* 0x000fda0003f05270 */
[----:B------:R-:W-:Y:S05]  /*17e30*/  @!P0 BRA `(.L_x_2922) ;  /* 0x0000000000048947 */ /* 0x000fea0003800000 */
[----:B------:R-:W-:Y:S01]  /*17e40*/  BPT.TRAP 0x1 ;  /* 0x000000040000795c */ /* 0x000fe20000300000 */
.L_x_2922:
[----:B------:R-:W-:Y:S01]  /*17e50*/  IMAD R5, R24, 0x8, R7 ;  /* 0x0000000818057824 */ /* 0x000fe200078e0207 */
[----:B------:R-:W-:Y:S01]  /*17e60*/  SHF.L.U32 R0, R28, 0x1f, RZ ;  /* 0x0000001f1c007819 */ /* 0x000fe200000006ff */
[----:B------:R-:W-:-:S03]  /*17e70*/  VIADD R24, R24, 0x1 ;  /* 0x0000000118187836 */ /* 0x000fc60000000000 */
[----:B------:R-:W0:Y:S02]  /*17e80*/  SYNCS.PHASECHK.TRANS64.TRYWAIT P1, [R5+URZ+0x38840], R0 ;  /* 0x03884000050075a7 */ /* 0x000e24000802017f */
[----:B------:R-:W-:-:S04]  /*17e90*/  ISETP.NE.AND P2, PT, R24, 0x2, PT ;  /* 0x000000021800780c */ /* 0x000fc80003f45270 */
[----:B------:R-:W-:Y:S01]  /*17ea0*/  SEL R3, RZ, 0x1, P2 ;  /* 0x00000001ff037807 */ /* 0x000fe20001000000 */
[----:B0-----:R-:W-:Y:S08]  /*17eb0*/  @!P1 BRA `(.L_x_2923) ;  /* 0x0000003c003c9947 */ /* 0x001ff00003800000 */
.L_x_3041:
[----:B------:R-:W-:Y:S02]  /*17ec0*/  SEL R24, R24, RZ, P2 ;  /* 0x000000ff18187207 */ /* 0x000fe40001000000 */
[----:B------:R-:W-:Y:S01]  /*17ed0*/  LOP3.LUT R2, R28, R3, RZ, 0x3c, !PT ;  /* 0x000000031c027212 */ /* 0x000fe200078e3cff */
[----:B------:R-:W-:Y:S06]  /*17ee0*/  @!P0 BRA `(.L_x_2924) ;  /* 0x0000000000048947 */ /* 0x000fec0003800000 */
[----:B------:R-:W-:Y:S01]  /*17ef0*/  BPT.TRAP 0x1 ;  /* 0x000000040000795c */ /* 0x000fe20000300000 */
.L_x_2924:
[----:B------:R-:W-:Y:S01]  /*17f00*/  IMAD R3, R24, 0x8, R7 ;  /* 0x0000000818037824 */ /* 0x000fe200078e0207 */
[----:B------:R-:W-:-:S04]  /*17f10*/  SHF.L.U32 R2, R2, 0x1f, RZ ;  /* 0x0000001f02027819 */ /* 0x000fc800000006ff */
[----:B------:R-:W1:Y:S02]  /*17f20*/  SYNCS.PHASECHK.TRANS64.TRYWAIT P1, [R3+URZ+0x38840], R2 ;  /* 0x03884002030075a7 */ /* 0x000e64000802017f */
[----:B-1----:R-:W-:Y:S05]  /*17f30*/  @!P1 BRA `(.L_x_2925) ;  /* 0x0000003c00309947 */ /* 0x002fea0003800000 */
.L_x_3042:
[----:B------:R-:W-:Y:S05]  /*17f40*/  @!P0 BRA `(.L_x_2926) ;  /* 0x0000000000048947 */ /* 0x000fea0003800000 */
[----:B------:R-:W-:Y:S01]  /*17f50*/  BPT.TRAP 0x1 ;  /* 0x000000040000795c */ /* 0x000fe20000300000 */
.L_x_2926:
[----:B------:R-:W2:Y:S02]  /*17f60*/  SYNCS.PHASECHK.TRANS64.TRYWAIT P1, [R5+URZ+0x38860], R0 ;  /* 0x03886000050075a7 */ /* 0x000ea4000802017f */
[----:B--2---:R-:W-:Y:S05]  /*17f70*/  @!P1 BRA `(.L_x_2927) ;  /* 0x0000003c00349947 */ /* 0x004fea0003800000 */
.L_x_3043:
[----:B------:R-:W-:Y:S05]  /*17f80*/  @!P0 BRA `(.L_x_2928) ;  /* 0x0000000000048947 */ /* 0x000fea0003800000 */
[----:B------:R-:W-:Y:S01]  /*17f90*/  BPT.TRAP 0x1 ;  /* 0x000000040000795c */ /* 0x000fe20000300000 */
.L_x_2928:
[----:B------:R-:W3:Y:S02]  /*17fa0*/  SYNCS.PHASECHK.TRANS64.TRYWAIT P1, [R3+URZ+0x38860], R2 ;  /* 0x03886002030075a7 */ /* 0x000ee4000802017f */
[----:B---3--:R-:W-:Y:S05]  /*17fb0*/  @!P1 BRA `(.L_x_2929) ;  /* 0x0000003c00389947 */ /* 0x008fea0003800000 */
.L_x_3044:
[----:B------:R-:W-:Y:S05]  /*17fc0*/  @!P0 BRA `(.L_x_2930) ;  /* 0x0000000000048947 */ /* 0x000fea0003800000 */
[----:B------:R-:W-:Y:S01]  /*17fd0*/  BPT.TRAP 0x1 ;  /* 0x000000040000795c */ /* 0x000fe20000300000 */
.L_x_2930:
[----:B------:R-:W4:Y:S02]  /*17fe0*/  SYNCS.PHASECHK.TRANS64.TRYWAIT P1, [R5+URZ+0x38880], R0 ;  /* 0x03888000050075a7 */ /* 0x000f24000802017f */
[----:B----4-:R-:W-:Y:S05]  /*17ff0*/  @!P1 BRA `(.L_x_2931) ;  /* 0x0000003c003c9947 */ /* 0x010fea0003800000 */
.L_x_3045:
[----:B------:R-:W-:Y:S05]  /*18000*/  @!P0 BRA `(.L_x_2932) ;  /* 0x0000000000048947 */ /* 0x000fea0003800000 */
[----:B------:R-:W-:Y:S01]  /*18010*/  BPT.TRAP 0x1 ;  /* 0x000000040000795c */ /* 0x000fe20000300000 */
.L_x_2932:
[----:B------:R0:W0:Y:S02]  /*18020*/  SYNCS.PHASECHK.TRANS64.TRYWAIT P0, [R3+URZ+0x38880], R2 ;  /* 0x03888002030075a7 */ /* 0x000024000800017f */
[----:B0-----:R-:W-:Y:S05]  /*18030*/  @!P0 NANOSLEEP.SYNCS 0x989680 ;  /* 0x009896800000895d */ /* 0x001fea0003900000 */
[----:B------:R-:W0:Y:S02]  /*18040*/  @!P0 SYNCS.PHASECHK.TRANS64 P0, [R3+URZ+0x38880], R2 ;  /* 0x03888002030085a7 */ /* 0x000e24000800007f */
[----:B0-----:R-:W-:Y:S05]  /*18050*/  @!P0 BRA `(.L_x_2932) ;  /* 0xfffffffc00f08947 */ /* 0x001fea000383ffff */
.L_x_2920:
[----:B------:R-:W-:Y:S05]  /*18060*/  BSYNC B0 ;  /* 0x0000000000007941 */ /* 0x000fea0003800000 */
.L_x_2919:
[----:B------:R-:W-:Y:S05]  /*18070*/  EXIT ;  /* 0x000000000000794d */ /* 0x000fea0003800000 */
.L_x_2773:
[----:B0-----:R-:W-:-:S04]  /*18080*/  IMAD.U32 R3, RZ, RZ, UR53 ;  /* 0x00000035ff037e24 */ /* 0x001fc8000f8e00ff */
[----:B------:R0:W1:Y:S03]  /*18090*/  SYNCS.PHASECHK.TRANS64.TRYWAIT P0, [R3+URZ+0x38800], R0 ;  /* 0x03880000030075a7 */ /* 0x000066000800017f */
[----:B-1----:R-:W-:Y:S05]  /*180a0*/  @!P0 NANOSLEEP.SYNCS 0x989680 ;  /* 0x009896800000895d */ /* 0x002fea0003900000 */
[----:B------:R-:W1:Y:S02]  /*180b0*/  @!P0 SYNCS.PHASECHK.TRANS64 P0, [R3+URZ+0x38800], R0 ;  /* 0x03880000030085a7 */ /* 0x000e64000800007f */
[----:B-1----:R-:W-:Y:S05]  /*180c0*/  @!P0 BRA `(.L_x_2773) ;  /* 0xfffffffc00ec8947 */ /* 0x002fea000383ffff */
[----:B------:R-:W-:Y:S05]  /*180d0*/  BRA `(.L_x_2933) ;  /* 0xfffffea000887947 */ /* 0x000fea000383ffff */
.L_x_2777:
[----:B-1----:R-:W-:-:S04]  /*180e0*/  IMAD.U32 R0, RZ, RZ, UR58 ;  /* 0x0000003aff007e24 */ /* 0x002fc8000f8e00ff */
[----:B------:R1:W2:Y:S03]  /*180f0*/  SYNCS.PHASECHK.TRANS64.TRYWAIT P1, [R0+URZ+0x38830], R7 ;  /* 0x03883007000075a7 */ /* 0x0002a6000802017f */
[----:B--2---:R-:W-:Y:S05]  /*18100*/  @!P1 NANOSLEEP.SYNCS 0x989680 ;  /* 0x009896800000995d */ /* 0x004fea0003900000 */
[----:B------:R-:W2:Y:S02]  /*18110*/  @!P1 SYNCS.PHASECHK.TRANS64 P1, [R0+URZ+0x38830], R7 ;  /* 0x03883007000095a7 */ /* 0x000ea4000802007f */
[----:B--2---:R-:W-:Y:S05]  /*18120*/  @!P1 BRA `(.L_x_2777) ;  /* 0xfffffffc00ec9947 */ /* 0x004fea000383ffff */
[----:B------:R-:W-:Y:S05]  /*18130*/  BRA `(.L_x_2776) ;  /* 0xfffffea000ac7947 */ /* 0x000fea000383ffff */
.L_x_2782:
[----:B-1----:R-:W-:-:S04]  /*18140*/  IMAD.U32 R8, RZ, RZ, UR58 ;  /* 0x0000003aff087e24 */ /* 0x002fc8000f8e00ff */
[----:B------:R1:W2:Y:S03]  /*18150*/  SYNCS.PHASECHK.TRANS64.TRYWAIT P1, [R8+URZ+0x38850], R7 ;  /* 0x03885007080075a7 */ /* 0x0002a6000802017f */
[----:B--2---:R-:W-:Y:S05]  /*18160*/  @!P1 NANOSLEEP.SYNCS 0x989680 ;  /* 0x009896800000995d */ /* 0x004fea0003900000 */
[----:B------:R-:W2:Y:S02]  /*18170*/  @!P1 SYNCS.PHASECHK.TRANS64 P1, [R8+URZ+0x38850], R7 ;  /* 0x03885007080095a7 */ /* 0x000ea4000802007f */
[----:B--2---:R-:W-:Y:S05]  /*18180*/  @!P1 BRA `(.L_x_2782) ;  /* 0xfffffffc00ec9947 */ /* 0x004fea000383ffff */
[----:B------:R-:W-:Y:S05]  /*18190*/  BRA `(.L_x_2781) ;  /* 0xfffffec000c47947 */ /* 0x000fea000383ffff */
.L_x_2788:
[----:B-1----:R-:W-:-:S04]  /*181a0*/  IMAD.U32 R3, RZ, RZ, UR56 ;  /* 0x00000038ff037e24 */ /* 0x002fc8000f8e00ff */
[----:B------:R1:W2:Y:S03]  /*181b0*/  SYNCS.PHASECHK.TRANS64.TRYWAIT P1, [R3+URZ+0x38830], R6 ;  /* 0x03883006030075a7 */ /* 0x0002a6000802017f */
[----:B--2---:R-:W-:Y:S05]  /*181c0*/  @!P1 NANOSLEEP.SYNCS 0x989680 ;  /* 0x009896800000995d */ /* 0x004fea0003900000 */
[----:B------:R-:W2:Y:S02]  /*181d0*/  @!P1 SYNCS.PHASECHK.TRANS64 P1, [R3+URZ+0x38830], R6 ;  /* 0x03883006030095a7 */ /* 0x000ea4000802007f */
[----:B--2---:R-:W-:Y:S05]  /*181e0*/  @!P1 BRA `(.L_x_2788) ;  /* 0xfffffffc00ec9947 */ /* 0x004fea000383ffff */
[----:B------:R-:W-:Y:S05]  /*181f0*/  BRA `(.L_x_2787) ;  /* 0xfffffec400c87947 */ /* 0x000fea000383ffff */
.L_x_2793:
[----:B---3--:R-:W-:-:S04]  /*18200*/  IMAD.U32 R7, RZ, RZ, UR56 ;  /* 0x00000038ff077e24 */ /* 0x008fc8000f8e00ff */
[----:B------:R3:W4:Y:S03]  /*18210*/  SYNCS.PHASECHK.TRANS64.TRYWAIT P1, [R7+URZ+0x38850], R6 ;  /* 0x03885006070075a7 */ /* 0x000726000802017f */
[----:B----4-:R-:W-:Y:S05]  /*18220*/  @!P1 NANOSLEEP.SYNCS 0x989680 ;  /* 0x009896800000995d */ /* 0x010fea0003900000 */
[----:B------:R-:W4:Y:S02]  /*18230*/  @!P1 SYNCS.PHASECHK.TRANS64 P1, [R7+URZ+0x38850], R6 ;  /* 0x03885006070095a7 */ /* 0x000f24000802007f */
[----:B----4-:R-:W-:Y:S05]  /*18240*/  @!P1 BRA `(.L_x_2793) ;  /* 0xfffffffc00ec9947 */ /* 0x010fea000383ffff */
[----:B------:R-:W-:Y:S05]  /*18250*/  BRA `(.L_x_2792) ;  /* 0xfffffeec00dc7947 */ /* 0x000fea000383ffff */
.L_x_2800:
[----:B-1----:R-:W-:-:S04]  /*18260*/  IMAD.U32 R3, RZ, RZ, UR50 ;  /* 0x00000032ff037e24 */ /* 0x002fc8000f8e00ff */
[----:B------:R1:W2:Y:S03]  /*18270*/  SYNCS.PHASECHK.TRANS64.TRYWAIT P1, [R3+URZ+0x38830], R6 ;  /* 0x03883006030075a7 */ /* 0x0002a6000802017f */
[----:B--2---:R-:W-:Y:S05]  /*18280*/  @!P1 NANOSLEEP.SYNCS 0x989680 ;  /* 0x009896800000995d */ /* 0x004fea0003900000 */
[----:B------:R-:W2:Y:S02]  /*18290*/  @!P1 SYNCS.PHASECHK.TRANS64 P1, [R3+URZ+0x38830], R6 ;  /* 0x03883006030095a7 */ /* 0x000ea4000802007f */
[----:B--2---:R-:W-:Y:S05]  /*182a0*/  @!P1 BRA `(.L_x_2800) ;  /* 0xfffffffc00ec9947 */ /* 0x004fea000383ffff */
[----:B------:R-:W-:Y:S05]  /*182b0*/  BRA `(.L_x_2799) ;  /* 0xfffffef000c07947 */ /* 0x000fea000383ffff */
.L_x_2805:
[----:B---3--:R-:W-:-:S04]  /*182c0*/  IMAD.U32 R7, RZ, RZ, UR50 ;  /* 0x00000032ff077e24 */ /* 0x008fc8000f8e00ff */
[----:B------:R3:W4:Y:S03]  /*182d0*/  SYNCS.PHASECHK.TRANS64.TRYWAIT P1, [R7+URZ+0x38850], R6 ;  /* 0x03885006070075a7 */ /* 0x000726000802017f */
[----:B----4-:R-:W-:Y:S05]  /*182e0*/  @!P1 NANOSLEEP.SYNCS 0x989680 ;  /* 0x009896800000995d */ /* 0x010fea0003900000 */
[----:B------:R-:W4:Y:S02]  /*182f0*/  @!P1 SYNCS.PHASECHK.TRANS64 P1, [R7+URZ+0x38850], R6 ;  /* 0x03885006070095a7 */ /* 0x000f24000802007f */
[----:B----4-:R-:W-:Y:S05]  /*18300*/  @!P1 BRA `(.L_x_2805) ;  /* 0xfffffffc00ec9947 */ /* 0x010fea000383ffff */
[----:B------:R-:W-:Y:S05]  /*18310*/  BRA `(.L_x_2804) ;  /* 0xffffff1000547947 */ /* 0x000fea000383ffff */
.L_x_2855:
        /* <DEDUP_REMOVED lines=10> */
.L_x_2934:
[----:B------:R-:W-:Y:S05]  /*183c0*/  BRA `(.L_x_2935) ;  /* 0xffffffa400947947 */ /* 0x000fea000383ffff */
.L_x_2858:
[----:B0-----:R0:W1:Y:S02]  /*183d0*/  SYNCS.PHASECHK.TRANS64.TRYWAIT P0, [R6+URZ+0x38880], R20 ;  /* 0x03888014060075a7 */ /* 0x001064000800017f */
[----:B-1----:R-:W-:Y:S05]  /*183e0*/  @!P0 NANOSLEEP.SYNCS 0x989680 ;  /* 0x009896800000895d */ /* 0x002fea0003900000 */
[----:B------:R-:W1:Y:S02]  /*183f0*/  @!P0 SYNCS.PHASECHK.TRANS64 P0, [R6+URZ+0x38880], R20 ;  /* 0x03888014060085a7 */ /* 0x000e64000800007f */
[----:B-1----:R-:W-:Y:S05]  /*18400*/  @!P0 BRA `(.L_x_2858) ;  /* 0xfffffffc00f08947 */ /* 0x002fea000383ffff */
[----:B------:R-:W-:Y:S05]  /*18410*/  BRA `(.L_x_2936) ;  /* 0xffffffa400b47947 */ /* 0x000fea000383ffff */
.L_x_2859:
        /* <DEDUP_REMOVED lines=8> */
.L_x_2938:
[----:B------:R-:W-:Y:S05]  /*184a0*/  BSYNC B0 ;  /* 0x0000000000007941 */ /* 0x000fea0003800000 */
.L_x_2937:
        /* <DEDUP_REMOVED lines=14> */
.L_x_2939:
[C---:B------:R-:W-:Y:S02]  /*18590*/  ISETP.GE.AND P4, PT, R19.reuse, 0x41, PT ;  /* 0x000000411300780c */ /* 0x040fe40003f86270 */
[----:B------:R-:W-:Y:S02]  /*185a0*/  @P3 LOP3.LUT R16, R16, 0x20, RZ, 0xfc, !PT ;  /* 0x0000002010103812 */ /* 0x000fe400078efcff */
[----:B------:R-:W-:Y:S02]  /*185b0*/  ISETP.GE.AND P3, PT, R19, 0x51, PT ;  /* 0x000000511300780c */ /* 0x000fe40003f66270 */
        /* <DEDUP_REMOVED lines=9> */
.L_x_2940:
        /* <DEDUP_REMOVED lines=14> */
.L_x_2941:
[----:B------:R-:W-:Y:S02]  /*18730*/  IMAD.MOV.U32 R13, RZ, RZ, R8 ;  /* 0x000000ffff0d7224 */ /* 0x000fe400078e0008 */
[----:B------:R-:W-:Y:S02]  /*18740*/  IMAD.MOV.U32 R12, RZ, RZ, 0x2 ;  /* 0x00000002ff0c7424 */ /* 0x000fe400078e00ff */
[----:B------:R-:W-:-:S07]  /*18750*/  IMAD.MOV.U32 R2, RZ, RZ, R14 ;  /* 0x000000ffff027224 */ /* 0x000fce00078e000e */
[----:B------:R-:W-:Y:S05]  /*18760*/  WARPSYNC.COLLECTIVE R15, `(.L_x_2942) ;  /* 0x000000000f087348 */ /* 0x000fea0003c00000 */
[----:B------:R0:W1:Y:S02]  /*18770*/  SHFL.IDX P6, R14, R13, R12, R11 ;  /* 0x0000000c0d0e7389 */ /* 0x00006400000c000b */
[----:B01----:R-:W-:Y:S01]  /*18780*/  ENDCOLLECTIVE ;  /* 0x000000000000791b */ /* 0x003fe20003800000 */
.L_x_2942:
        /* <DEDUP_REMOVED lines=14> */
.L_x_2943:
[----:B------:R-:W-:Y:S02]  /*18870*/  IMAD.MOV.U32 R13, RZ, RZ, R8 ;  /* 0x000000ffff0d7224 */ /* 0x000fe400078e0008 */
[----:B------:R-:W-:Y:S02]  /*18880*/  IMAD.MOV.U32 R12, RZ, RZ, 0x3 ;  /* 0x00000003ff0c7424 */ /* 0x000fe400078e00ff */
[----:B------:R-:W-:-:S07]  /*18890*/  IMAD.MOV.U32 R2, RZ, RZ, R14 ;  /* 0x000000ffff027224 */ /* 0x000fce00078e000e */
[----:B------:R-:W-:Y:S05]  /*188a0*/  WARPSYNC.COLLECTIVE R15, `(.L_x_2944) ;  /* 0x000000000f087348 */ /* 0x000fea0003c00000 */
[----:B------:R0:W1:Y:S02]  /*188b0*/  SHFL.IDX P6, R14, R13, R12, R11 ;  /* 0x0000000c0d0e7389 */ /* 0x00006400000c000b */
[----:B01----:R-:W-:Y:S01]  /*188c0*/  ENDCOLLECTIVE ;  /* 0x000000000000791b */ /* 0x003fe20003800000 */
.L_x_2944:
        /* <DEDUP_REMOVED lines=14> */
.L_x_2945:
[----:B------:R-:W-:Y:S02]  /*189b0*/  IMAD.MOV.U32 R13, RZ, RZ, R8 ;  /* 0x000000ffff0d7224 */ /* 0x000fe400078e0008 */
[----:B------:R-:W-:Y:S02]  /*189c0*/  IMAD.MOV.U32 R12, RZ, RZ, 0x4 ;  /* 0x00000004ff0c7424 */ /* 0x000fe400078e00ff */
[----:B------:R-:W-:-:S07]  /*189d0*/  IMAD.MOV.U32 R2, RZ, RZ, R14 ;  /* 0x000000ffff027224 */ /* 0x000fce00078e000e */
[----:B------:R-:W-:Y:S05]  /*189e0*/  WARPSYNC.COLLECTIVE R15, `(.L_x_2946) ;  /* 0x000000000f087348 */ /* 0x000fea0003c00000 */
[----:B------:R0:W1:Y:S02]  /*189f0*/  SHFL.IDX P6, R14, R13, R12, R11 ;  /* 0x0000000c0d0e7389 */ /* 0x00006400000c000b */
[----:B01----:R-:W-:Y:S01]  /*18a00*/  ENDCOLLECTIVE ;  /* 0x000000000000791b */ /* 0x003fe20003800000 */
.L_x_2946:
        /* <DEDUP_REMOVED lines=14> */
.L_x_2947:
[----:B------:R-:W-:Y:S02]  /*18af0*/  IMAD.MOV.U32 R13, RZ, RZ, R8 ;  /* 0x000000ffff0d7224 */ /* 0x000fe400078e0008 */
[----:B------:R-:W-:Y:S02]  /*18b00*/  IMAD.MOV.U32 R12, RZ, RZ, 0x5 ;  /* 0x00000005ff0c7424 */ /* 0x000fe400078e00ff */
[----:B------:R-:W-:-:S07]  /*18b10*/  IMAD.MOV.U32 R2, RZ, RZ, R14 ;  /* 0x000000ffff027224 */ /* 0x000fce00078e000e */
[----:B------:R-:W-:Y:S05]  /*18b20*/  WARPSYNC.COLLECTIVE R15, `(.L_x_2948) ;  /* 0x000000000f087348 */ /* 0x000fea0003c00000 */
[----:B------:R0:W1:Y:S02]  /*18b30*/  SHFL.IDX P6, R14, R13, R12, R11 ;  /* 0x0000000c0d0e7389 */ /* 0x00006400000c000b */
[----:B01----:R-:W-:Y:S01]  /*18b40*/  ENDCOLLECTIVE ;  /* 0x000000000000791b */ /* 0x003fe20003800000 */
.L_x_2948:
        /* <DEDUP_REMOVED lines=14> */
.L_x_2949:
[----:B------:R-:W-:Y:S02]  /*18c30*/  IMAD.MOV.U32 R13, RZ, RZ, R8 ;  /* 0x000000ffff0d7224 */ /* 0x000fe400078e0008 */
[----:B------:R-:W-:Y:S02]  /*18c40*/  IMAD.MOV.U32 R12, RZ, RZ, 0x6 ;  /* 0x00000006ff0c7424 */ /* 0x000fe400078e00ff */
[----:B------:R-:W-:-:S07]  /*18c50*/  IMAD.MOV.U32 R2, RZ, RZ, R14 ;  /* 0x000000ffff027224 */ /* 0x000fce00078e000e */
[----:B------:R-:W-:Y:S05]  /*18c60*/  WARPSYNC.COLLECTIVE R15, `(.L_x_2950) ;  /* 0x000000000f087348 */ /* 0x000fea0003c00000 */
[----:B------:R0:W1:Y:S02]  /*18c70*/  SHFL.IDX P6, R14, R13, R12, R11 ;  /* 0x0000000c0d0e7389 */ /* 0x00006400000c000b */
[----:B01----:R-:W-:Y:S01]  /*18c80*/  ENDCOLLECTIVE ;  /* 0x000000000000791b */ /* 0x003fe20003800000 */
.L_x_2950:
        /* <DEDUP_REMOVED lines=14> */
.L_x_2951:
[----:B------:R-:W-:Y:S02]  /*18d70*/  IMAD.MOV.U32 R13, RZ, RZ, R8 ;  /* 0x000000ffff0d7224 */ /* 0x000fe400078e0008 */
[----:B------:R-:W-:Y:S02]  /*18d80*/  IMAD.MOV.U32 R12, RZ, RZ, 0x7 ;  /* 0x00000007ff0c7424 */ /* 0x000fe400078e00ff */
[----:B------:R-:W-:-:S07]  /*18d90*/  IMAD.MOV.U32 R2, RZ, RZ, R14 ;  /* 0x000000ffff027224 */ /* 0x000fce00078e000e */
[----:B------:R-:W-:Y:S05]  /*18da0*/  WARPSYNC.COLLECTIVE R15, `(.L_x_2952) ;  /* 0x000000000f087348 */ /* 0x000fea0003c00000 */
[----:B------:R0:W1:Y:S02]  /*18db0*/  SHFL.IDX P6, R14, R13, R12, R11 ;  /* 0x0000000c0d0e7389 */ /* 0x00006400000c000b */
[----:B01----:R-:W-:Y:S01]  /*18dc0*/  ENDCOLLECTIVE ;  /* 0x000000000000791b */ /* 0x003fe20003800000 */
.L_x_2952:
        /* <DEDUP_REMOVED lines=13> */
.L_x_2953:
        /* <DEDUP_REMOVED lines=12> */
.L_x_2864:
[----:B--2---:R2:W3:Y:S02]  /*18f60*/  SYNCS.PHASECHK.TRANS64.TRYWAIT P0, [R6+URZ+0x38840], R20 ;  /* 0x03884014060075a7 */ /* 0x0044e4000800017f */
[----:B---3--:R-:W-:Y:S05]  /*18f70*/  @!P0 NANOSLEEP.SYNCS 0x989680 ;  /* 0x009896800000895d */ /* 0x008fea0003900000 */
[----:B------:R-:W3:Y:S02]  /*18f80*/  @!P0 SYNCS.PHASECHK.TRANS64 P0, [R6+URZ+0x38840], R20 ;  /* 0x03884014060085a7 */ /* 0x000ee4000800007f */
[----:B---3--:R-:W-:Y:S05]  /*18f90*/  @!P0 BRA `(.L_x_2864) ;  /* 0xfffffffc00f08947 */ /* 0x008fea000383ffff */
[----:B------:R-:W-:Y:S05]  /*18fa0*/  BRA `(.L_x_2955) ;  /* 0xffffffa000d87947 */ /* 0x000fea000383ffff */
.L_x_2865:
        /* <DEDUP_REMOVED lines=8> */
.L_x_2957:
[----:B------:R-:W-:Y:S05]  /*19030*/  BSYNC B0 ;  /* 0x0000000000007941 */ /* 0x000fea0003800000 */
.L_x_2956:
        /* <DEDUP_REMOVED lines=8> */
.L_x_2958:
        /* <DEDUP_REMOVED lines=18> */
.L_x_2959:
[----:B------:R-:W-:Y:S02]  /*191e0*/  IMAD.MOV.U32 R13, RZ, RZ, R4 ;  /* 0x000000ffff0d7224 */ /* 0x000fe400078e0004 */
[----:B------:R-:W-:-:S07]  /*191f0*/  IMAD.MOV.U32 R2, RZ, RZ, R14 ;  /* 0x000000ffff027224 */ /* 0x000fce00078e000e */
[----:B------:R-:W-:Y:S05]  /*19200*/  WARPSYNC.COLLECTIVE R15, `(.L_x_2960) ;  /* 0x000000000f087348 */ /* 0x000fea0003c00000 */
[----:B------:R0:W1:Y:S02]  /*19210*/  SHFL.IDX P6, R14, R13, R12, R11 ;  /* 0x0000000c0d0e7389 */ /* 0x00006400000c000b */
[----:B01----:R-:W-:Y:S01]  /*19220*/  ENDCOLLECTIVE ;  /* 0x000000000000791b */ /* 0x003fe20003800000 */
.L_x_2960:
        /* <DEDUP_REMOVED lines=18> */
.L_x_2961:
[----:B------:R-:W-:Y:S02]  /*19350*/  IMAD.MOV.U32 R13, RZ, RZ, R4 ;  /* 0x000000ffff0d7224 */ /* 0x000fe400078e0004 */
[----:B------:R-:W-:-:S07]  /*19360*/  IMAD.MOV.U32 R2, RZ, RZ, R14 ;  /* 0x000000ffff027224 */ /* 0x000fce00078e000e */
[----:B------:R-:W-:Y:S05]  /*19370*/  WARPSYNC.COLLECTIVE R15, `(.L_x_2962) ;  /* 0x000000000f087348 */ /* 0x000fea0003c00000 */
[----:B------:R0:W1:Y:S02]  /*19380*/  SHFL.IDX P6, R14, R13, R12, R11 ;  /* 0x0000000c0d0e7389 */ /* 0x00006400000c000b */
[----:B01----:R-:W-:Y:S01]  /*19390*/  ENDCOLLECTIVE ;  /* 0x000000000000791b */ /* 0x003fe20003800000 */
.L_x_2962:
        /* <DEDUP_REMOVED lines=18> */
.L_x_2963:
[----:B------:R-:W-:Y:S02]  /*194c0*/  IMAD.MOV.U32 R13, RZ, RZ, R4 ;  /* 0x000000ffff0d7224 */ /* 0x000fe400078e0004 */
[----:B------:R-:W-:-:S07]  /*194d0*/  IMAD.MOV.U32 R2, RZ, RZ, R14 ;  /* 0x000000ffff027224 */ /* 0x000fce00078e000e */
[----:B------:R-:W-:Y:S05]  /*194e0*/  WARPSYNC.COLLECTIVE R15, `(.L_x_2964) ;  /* 0x000000000f087348 */ /* 0x000fea0003c00000 */
[----:B------:R0:W1:Y:S02]  /*194f0*/  SHFL.IDX P6, R14, R13, R12, R11 ;  /* 0x0000000c0d0e7389 */ /* 0x00006400000c000b */
[----:B01----:R-:W-:Y:S01]  /*19500*/  ENDCOLLECTIVE ;  /* 0x000000000000791b */ /* 0x003fe20003800000 */
.L_x_2964:
        /* <DEDUP_REMOVED lines=16> */
.L_x_2965:
        /* <DEDUP_REMOVED lines=10> */
.L_x_2966:
[----:B------:R-:W-:Y:S02]  /*196b0*/  IMAD.MOV.U32 R13, RZ, RZ, R0 ;  /* 0x000000ffff0d7224 */ /* 0x000fe400078e0000 */
[----:B------:R-:W-:Y:S02]  /*196c0*/  IMAD.MOV.U32 R12, RZ, RZ, 0x5 ;  /* 0x00000005ff0c7424 */ /* 0x000fe400078e00ff */
[----:B------:R-:W-:-:S07]  /*196d0*/  IMAD.MOV.U32 R3, RZ, RZ, R14 ;  /* 0x000000ffff037224 */ /* 0x000fce00078e000e */
[----:B------:R-:W-:Y:S05]  /*196e0*/  WARPSYNC.COLLECTIVE R15, `(.L_x_2967) ;  /* 0x000000000f087348 */ /* 0x000fea0003c00000 */
[----:B------:R0:W1:Y:S02]  /*196f0*/  SHFL.IDX P6, R14, R13, R12, R11 ;  /* 0x0000000c0d0e7389 */ /* 0x00006400000c000b */
[----:B01----:R-:W-:Y:S01]  /*19700*/  ENDCOLLECTIVE ;  /* 0x000000000000791b */ /* 0x003fe20003800000 */
.L_x_2967:
        /* <DEDUP_REMOVED lines=15> */
.L_x_2968:
[----:B------:R-:W-:Y:S02]  /*19800*/  IMAD.MOV.U32 R13, RZ, RZ, R0 ;  /* 0x000000ffff0d7224 */ /* 0x000fe400078e0000 */
[----:B------:R-:W-:Y:S02]  /*19810*/  IMAD.MOV.U32 R12, RZ, RZ, 0x6 ;  /* 0x00000006ff0c7424 */ /* 0x000fe400078e00ff */
[----:B------:R-:W-:-:S07]  /*19820*/  IMAD.MOV.U32 R3, RZ, RZ, R14 ;  /* 0x000000ffff037224 */ /* 0x000fce00078e000e */
[----:B------:R-:W-:Y:S05]  /*19830*/  WARPSYNC.COLLECTIVE R15, `(.L_x_2969) ;  /* 0x000000000f087348 */ /* 0x000fea0003c00000 */
[----:B------:R0:W1:Y:S02]  /*19840*/  SHFL.IDX P6, R14, R13, R12, R11 ;  /* 0x0000000c0d0e7389 */ /* 0x00006400000c000b */
[----:B01----:R-:W-:Y:S01]  /*19850*/  ENDCOLLECTIVE ;  /* 0x000000000000791b */ /* 0x003fe20003800000 */
.L_x_2969:
        /* <DEDUP_REMOVED lines=15> */
.L_x_2970:
[----:B------:R-:W-:Y:S02]  /*19950*/  IMAD.MOV.U32 R13, RZ, RZ, R0 ;  /* 0x000000ffff0d7224 */ /* 0x000fe400078e0000 */
[----:B------:R-:W-:Y:S02]  /*19960*/  IMAD.MOV.U32 R12, RZ, RZ, 0x7 ;  /* 0x00000007ff0c7424 */ /* 0x000fe400078e00ff */
[----:B------:R-:W-:-:S07]  /*19970*/  IMAD.MOV.U32 R3, RZ, RZ, R14 ;  /* 0x000000ffff037224 */ /* 0x000fce00078e000e */
[----:B------:R-:W-:Y:S05]  /*19980*/  WARPSYNC.COLLECTIVE R15, `(.L_x_2971) ;  /* 0x000000000f087348 */ /* 0x000fea0003c00000 */
[----:B------:R0:W1:Y:S02]  /*19990*/  SHFL.IDX P6, R14, R13, R12, R11 ;  /* 0x0000000c0d0e7389 */ /* 0x00006400000c000b */
[----:B01----:R-:W-:Y:S01]  /*199a0*/  ENDCOLLECTIVE ;  /* 0x000000000000791b */ /* 0x003fe20003800000 */
.L_x_2971:
        /* <DEDUP_REMOVED lines=10> */
.L_x_2972:
[----:B------:R-:W-:Y:S01]  /*19a50*/  @!PT LDS RZ, [RZ] ;  /* 0x00000000fffff984 */ /* 0x000fe20000000800 */
[----:B------:R-:W-:Y:S01]  /*19a60*/  @!PT LDS RZ, [RZ] ;  /* 0x00000000fffff984 */ /* 0x000fe20000000800 */
[----:B------:R-:W-:Y:S01]  /*19a70*/  @!PT LDS RZ, [RZ] ;  /* 0x00000000fffff984 */ /* 0x000fe20000000800 */
[----:B------:R0:W-:Y:S04]  /*19a80*/  @P2 LDGSTS.E.BYPASS.LTC128B.128 [R5+0x2b400], desc[UR54][R2.64], !P5 ;  /* 0x2b40000002052fae */ /* 0x0001e8000e901d76 */
[----:B------:R0:W-:Y:S01]  /*19a90*/  @P2 LDGSTS.E.BYPASS.LTC128B.128 [R5+0x2f400], desc[UR54][R2.64+0x80], !P1 ;  /* 0x2f40008002052fae */ /* 0x0001e2000c901d76 */
[----:B------:R-:W-:Y:S01]  /*19aa0*/  IMAD.MOV.U32 R4, RZ, RZ, R14 ;  /* 0x000000ffff047224 */ /* 0x000fe200078e000e */
[----:B------:R-:W-:Y:S06]  /*19ab0*/  BRA `(.L_x_2973) ;  /* 0xffffff9c00a87947 */ /* 0x000fec000383ffff */
.L_x_2870:
[----:B------:R-:W-:Y:S02]  /*19ac0*/  IMAD.MOV.U32 R13, RZ, RZ, R4 ;  /* 0x000000ffff0d7224 */ /* 0x000fe400078e0004 */
[----:B------:R-:W-:Y:S02]  /*19ad0*/  IMAD.MOV.U32 R12, RZ, RZ, RZ ;  /* 0x000000ffff0c7224 */ /* 0x000fe400078e00ff */
[----:B------:R-:W-:Y:S02]  /*19ae0*/  IMAD.MOV.U32 R11, RZ, RZ, 0x181f ;  /* 0x0000181fff0b7424 */ /* 0x000fe400078e00ff */
[----:B------:R-:W-:Y:S02]  /*19af0*/  IMAD.MOV.U32 R15, RZ, RZ, -0x1 ;  /* 0xffffffffff0f7424 */ /* 0x000fe400078e00ff */
[----:B------:R-:W-:Y:S02]  /*19b00*/  IMAD R25, R25, R5, RZ ;  /* 0x0000000519197224 */ /* 0x000fe400078e02ff */
[----:B------:R-:W-:-:S07]  /*19b10*/  IMAD R33, R33, 0x80, R8 ;  /* 0x0000008021217824 */ /* 0x000fce00078e0208 */
[----:B-----5:R-:W-:Y:S05]  /*19b20*/  WARPSYNC.COLLECTIVE R15, `(.L_x_2974) ;  /* 0x000000000f087348 */ /* 0x020fea0003c00000 */
[----:B------:R0:W1:Y:S02]  /*19b30*/  SHFL.IDX P6, R14, R13, R12, R11 ;  /* 0x0000000c0d0e7389 */ /* 0x00006400000c000b */
[----:B01---5:R-:W-:Y:S01]  /*19b40*/  ENDCOLLECTIVE ;  /* 0x000000000000791b */ /* 0x023fe20003800000 */
.L_x_2974:
[C---:B------:R-:W-:Y:S01]  /*19b50*/  VIADD R6, R33.reuse, 0x10 ;  /* 0x0000001021067836 */ /* 0x040fe20000000000 */
[----:B------:R-:W-:Y:S01]  /*19b60*/  ISETP.GE.AND P2, PT, R33, R25, PT ;  /* 0x000000192100720c */ /* 0x000fe20003f46270 */
[----:B------:R-:W-:Y:S02]  /*19b70*/  IMAD.MOV.U32 R13, RZ, RZ, R0 ;  /* 0x000000ffff0d7224 */ /* 0x000fe400078e0000 */
[----:B------:R-:W-:-:S10]  /*19b80*/  IMAD.MOV.U32 R2, RZ, RZ, R14 ;  /* 0x000000ffff027224 */ /* 0x000fd400078e000e */
[----:B------:R-:W-:Y:S05]  /*19b90*/  WARPSYNC.COLLECTIVE R15, `(.L_x_2975) ;  /* 0x000000000f087348 */ /* 0x000fea0003c00000 */
[----:B------:R0:W1:Y:S02]  /*19ba0*/  SHFL.IDX P6, R14, R13, R12, R11 ;  /* 0x0000000c0d0e7389 */ /* 0x00006400000c000b */
[----:B01----:R-:W-:Y:S01]  /*19bb0*/  ENDCOLLECTIVE ;  /* 0x000000000000791b */ /* 0x003fe20003800000 */
.L_x_2975:
[----:B------:R-:W-:Y:S02]  /*19bc0*/  IMAD.MOV.U32 R13, RZ, RZ, R4 ;  /* 0x000000ffff0d7224 */ /* 0x000fe400078e0004 */
[----:B------:R-:W-:Y:S02]  /*19bd0*/  IMAD.MOV.U32 R12, RZ, RZ, 0x1 ;  /* 0x00000001ff0c7424 */ /* 0x000fe400078e00ff */
[----:B------:R-:W-:-:S07]  /*19be0*/  IMAD.MOV.U32 R3, RZ, RZ, R14 ;  /* 0x000000ffff037224 */ /* 0x000fce00078e000e */
[----:B------:R-:W-:Y:S05]  /*19bf0*/  WARPSYNC.COLLECTIVE R15, `(.L_x_2976) ;  /* 0x000000000f087348 */ /* 0x000fea0003c00000 */
[----:B------:R0:W1:Y:S02]  /*19c00*/  SHFL.IDX P6, R14, R13, R12, R11 ;  /* 0x0000000c0d0e7389 */ /* 0x00006400000c000b */
[----:B01----:R-:W-:Y:S01]  /*19c10*/  ENDCOLLECTIVE ;  /* 0x000000000000791b */ /* 0x003fe20003800000 */
.L_x_2976:
        /* <DEDUP_REMOVED lines=17> */
.L_x_2977:
[----:B------:R-:W-:Y:S02]  /*19d30*/  IMAD.MOV.U32 R13, RZ, RZ, R4 ;  /* 0x000000ffff0d7224 */ /* 0x000fe400078e0004 */
[----:B------:R-:W-:Y:S02]  /*19d40*/  IMAD.MOV.U32 R12, RZ, RZ, 0x2 ;  /* 0x00000002ff0c7424 */ /* 0x000fe400078e00ff */
[----:B------:R-:W-:-:S07]  /*19d50*/  IMAD.MOV.U32 R3, RZ, RZ, R14 ;  /* 0x000000ffff037224 */ /* 0x000fce00078e000e */
[----:B------:R-:W-:Y:S05]  /*19d60*/  WARPSYNC.COLLECTIVE R15, `(.L_x_2978) ;  /* 0x000000000f087348 */ /* 0x000fea0003c00000 */
[----:B------:R0:W1:Y:S02]  /*19d70*/  SHFL.IDX P6, R14, R13, R12, R11 ;  /* 0x0000000c0d0e7389 */ /* 0x00006400000c000b */
[----:B01----:R-:W-:Y:S01]  /*19d80*/  ENDCOLLECTIVE ;  /* 0x000000000000791b */ /* 0x003fe20003800000 */
.L_x_2978:
        /* <DEDUP_REMOVED lines=17> */
.L_x_2979:
[----:B------:R-:W-:Y:S02]  /*19ea0*/  IMAD.MOV.U32 R13, RZ, RZ, R4 ;  /* 0x000000ffff0d7224 */ /* 0x000fe400078e0004 */
[----:B------:R-:W-:Y:S02]  /*19eb0*/  IMAD.MOV.U32 R12, RZ, RZ, 0x3 ;  /* 0x00000003ff0c7424 */ /* 0x000fe400078e00ff */
[----:B------:R-:W-:-:S07]  /*19ec0*/  IMAD.MOV.U32 R3, RZ, RZ, R14 ;  /* 0x000000ffff037224 */ /* 0x000fce00078e000e */
[----:B------:R-:W-:Y:S05]  /*19ed0*/  WARPSYNC.COLLECTIVE R15, `(.L_x_2980) ;  /* 0x000000000f087348 */ /* 0x000fea0003c00000 */
[----:B------:R0:W1:Y:S02]  /*19ee0*/  SHFL.IDX P6, R14, R13, R12, R11 ;  /* 0x0000000c0d0e7389 */ /* 0x00006400000c000b */
[----:B01----:R-:W-:Y:S01]  /*19ef0*/  ENDCOLLECTIVE ;  /* 0x000000000000791b */ /* 0x003fe20003800000 */
.L_x_2980:
        /* <DEDUP_REMOVED lines=17> */
.L_x_2981:
[----:B------:R-:W-:Y:S02]  /*1a010*/  IMAD.MOV.U32 R13, RZ, RZ, R4 ;  /* 0x000000ffff0d7224 */ /* 0x000fe400078e0004 */
[----:B------:R-:W-:Y:S02]  /*1a020*/  IMAD.MOV.U32 R12, RZ, RZ, 0x4 ;  /* 0x00000004ff0c7424 */ /* 0x000fe400078e00ff */
[----:B------:R-:W-:-:S07]  /*1a030*/  IMAD.MOV.U32 R3, RZ, RZ, R14 ;  /* 0x000000ffff037224 */ /* 0x000fce00078e000e */
[----:B------:R-:W-:Y:S05]  /*1a040*/  WARPSYNC.COLLECTIVE R15, `(.L_x_2982) ;  /* 0x000000000f087348 */ /* 0x000fea0003c00000 */
[----:B------:R0:W1:Y:S02]  /*1a050*/  SHFL.IDX P6, R14, R13, R12, R11 ;  /* 0x0000000c0d0e7389 */ /* 0x00006400000c000b */
[----:B01----:R-:W-:Y:S01]  /*1a060*/  ENDCOLLECTIVE ;  /* 0x000000000000791b */ /* 0x003fe20003800000 */
.L_x_2982:
        /* <DEDUP_REMOVED lines=17> */
.L_x_2983:
[----:B------:R-:W-:Y:S02]  /*1a180*/  IMAD.MOV.U32 R13, RZ, RZ, R4 ;  /* 0x000000ffff0d7224 */ /* 0x000fe400078e0004 */
[----:B------:R-:W-:Y:S02]  /*1a190*/  IMAD.MOV.U32 R12, RZ, RZ, 0x5 ;  /* 0x00000005ff0c7424 */ /* 0x000fe400078e00ff */
[----:B------:R-:W-:-:S07]  /*1a1a0*/  IMAD.MOV.U32 R3, RZ, RZ, R14 ;  /* 0x000000ffff037224 */ /* 0x000fce00078e000e */
[----:B------:R-:W-:Y:S05]  /*1a1b0*/  WARPSYNC.COLLECTIVE R15, `(.L_x_2984) ;  /* 0x000000000f087348 */ /* 0x000fea0003c00000 */
[----:B------:R0:W1:Y:S02]  /*1a1c0*/  SHFL.IDX P6, R14, R13, R12, R11 ;  /* 0x0000000c0d0e7389 */ /* 0x00006400000c000b */
[----:B01----:R-:W-:Y:S01]  /*1a1d0*/  ENDCOLLECTIVE ;  /* 0x000000000000791b */ /* 0x003fe20003800000 */
.L_x_2984:
        /* <DEDUP_REMOVED lines=17> */
.L_x_2985:
[----:B------:R-:W-:Y:S02]  /*1a2f0*/  IMAD.MOV.U32 R13, RZ, RZ, R4 ;  /* 0x000000ffff0d7224 */ /* 0x000fe400078e0004 */
[----:B------:R-:W-:Y:S02]  /*1a300*/  IMAD.MOV.U32 R12, RZ, RZ, 0x6 ;  /* 0x00000006ff0c7424 */ /* 0x000fe400078e00ff */
[----:B------:R-:W-:-:S07]  /*1a310*/  IMAD.MOV.U32 R3, RZ, RZ, R14 ;  /* 0x000000ffff037224 */ /* 0x000fce00078e000e */
[----:B------:R-:W-:Y:S05]  /*1a320*/  WARPSYNC.COLLECTIVE R15, `(.L_x_2986) ;  /* 0x000000000f087348 */ /* 0x000fea0003c00000 */
[----:B------:R0:W1:Y:S02]  /*1a330*/  SHFL.IDX P6, R14, R13, R12, R11 ;  /* 0x0000000c0d0e7389 */ /* 0x00006400000c000b */
[----:B01----:R-:W-:Y:S01]  /*1a340*/  ENDCOLLECTIVE ;  /* 0x000000000000791b */ /* 0x003fe20003800000 */
.L_x_2986:
        /* <DEDUP_REMOVED lines=16> */
.L_x_2987:
[----:B------:R-:W-:Y:S02]  /*1a450*/  IMAD.MOV.U32 R13, RZ, RZ, R4 ;  /* 0x000000ffff0d7224 */ /* 0x000fe400078e0004 */
[----:B------:R-:W-:Y:S02]  /*1a460*/  IMAD.MOV.U32 R12, RZ, RZ, 0x7 ;  /* 0x00000007ff0c7424 */ /* 0x000fe400078e00ff */
[----:B------:R-:W-:-:S07]  /*1a470*/  IMAD.MOV.U32 R3, RZ, RZ, R14 ;  /* 0x000000ffff037224 */ /* 0x000fce00078e000e */
[----:B------:R-:W-:Y:S05]  /*1a480*/  WARPSYNC.COLLECTIVE R15, `(.L_x_2988) ;  /* 0x000000000f087348 */ /* 0x000fea0003c00000 */
[----:B------:R0:W1:Y:S02]  /*1a490*/  SHFL.IDX P6, R14, R13, R12, R11 ;  /* 0x0000000c0d0e7389 */ /* 0x00006400000c000b */
[----:B01----:R-:W-:Y:S01]  /*1a4a0*/  ENDCOLLECTIVE ;  /* 0x000000000000791b */ /* 0x003fe20003800000 */
.L_x_2988:
        /* <DEDUP_REMOVED lines=15> */
.L_x_2989:
[----:B------:R-:W-:Y:S05]  /*1a5a0*/  BRA `(.L_x_2990) ;  /* 0xffffff9c00e07947 */ /* 0x000fea000383ffff */
.L_x_2875:
[----:B0-----:R0:W1:Y:S02]  /*1a5b0*/  SYNCS.PHASECHK.TRANS64.TRYWAIT P1, [R18+URZ+0x38820], R3 ;  /* 0x03882003120075a7 */ /* 0x001064000802017f */
[----:B-1----:R-:W-:Y:S05]  /*1a5c0*/  @!P1 NANOSLEEP.SYNCS 0x989680 ;  /* 0x009896800000995d */ /* 0x002fea0003900000 */
[----:B------:R-:W1:Y:S02]  /*1a5d0*/  @!P1 SYNCS.PHASECHK.TRANS64 P1, [R18+URZ+0x38820], R3 ;  /* 0x03882003120095a7 */ /* 0x000e64000802007f */
[----:B-1----:R-:W-:Y:S05]  /*1a5e0*/  @!P1 BRA `(.L_x_2875) ;  /* 0xfffffffc00f09947 */ /* 0x002fea000383ffff */
[----:B------:R-:W-:Y:S05]  /*1a5f0*/  BRA `(.L_x_2991) ;  /* 0xffffffa000587947 */ /* 0x000fea000383ffff */
.L_x_2879:
[----:B0-----:R0:W1:Y:S02]  /*1a600*/  SYNCS.PHASECHK.TRANS64.TRYWAIT P0, [R0+URZ+0x38880], R21 ;  /* 0x03888015000075a7 */ /* 0x001064000800017f */
[----:B-1----:R-:W-:Y:S05]  /*1a610*/  @!P0 NANOSLEEP.SYNCS 0x989680 ;  /* 0x009896800000895d */ /* 0x002fea0003900000 */
[----:B------:R-:W1:Y:S02]  /*1a620*/  @!P0 SYNCS.PHASECHK.TRANS64 P0, [R0+URZ+0x38880], R21 ;  /* 0x03888015000085a7 */ /* 0x000e64000800007f */
[----:B-1----:R-:W-:Y:S05]  /*1a630*/  @!P0 BRA `(.L_x_2879) ;  /* 0xfffffffc00f08947 */ /* 0x002fea000383ffff */
[----:B------:R-:W-:Y:S05]  /*1a640*/  BRA `(.L_x_2992) ;  /* 0xffffffa400087947 */ /* 0x000fea000383ffff */
.L_x_2880:
        /* <DEDUP_REMOVED lines=8> */
.L_x_2994:
[----:B------:R-:W-:Y:S05]  /*1a6d0*/  BSYNC B0 ;  /* 0x0000000000007941 */ /* 0x000fea0003800000 */
.L_x_2993:
        /* <DEDUP_REMOVED lines=9> */
.L_x_2995:
[----:B------:R-:W-:Y:S02]  /*1a770*/  IMAD.MOV.U32 R13, RZ, RZ, R7 ;  /* 0x000000ffff0d7224 */ /* 0x000fe400078e0007 */
[----:B------:R-:W-:Y:S02]  /*1a780*/  IMAD.MOV.U32 R12, RZ, RZ, 0x1 ;  /* 0x00000001ff0c7424 */ /* 0x000fe400078e00ff */
[----:B------:R-:W-:-:S07]  /*1a790*/  IMAD.MOV.U32 R2, RZ, RZ, R14 ;  /* 0x000000ffff027224 */ /* 0x000fce00078e000e */
[----:B------:R-:W-:Y:S05]  /*1a7a0*/  WARPSYNC.COLLECTIVE R15, `(.L_x_2996) ;  /* 0x000000000f087348 */ /* 0x000fea0003c00000 */
[----:B------:R0:W1:Y:S02]  /*1a7b0*/  SHFL.IDX P6, R14, R13, R12, R11 ;  /* 0x0000000c0d0e7389 */ /* 0x00006400000c000b */
[----:B01----:R-:W-:Y:S01]  /*1a7c0*/  ENDCOLLECTIVE ;  /* 0x000000000000791b */ /* 0x003fe20003800000 */
.L_x_2996:
        /* <DEDUP_REMOVED lines=12> */
.L_x_2997:
[----:B------:R-:W-:Y:S02]  /*1a890*/  IMAD.MOV.U32 R13, RZ, RZ, R7 ;  /* 0x000000ffff0d7224 */ /* 0x000fe400078e0007 */
[----:B------:R-:W-:Y:S02]  /*1a8a0*/  IMAD.MOV.U32 R12, RZ, RZ, 0x2 ;  /* 0x00000002ff0c7424 */ /* 0x000fe400078e00ff */
[----:B------:R-:W-:-:S07]  /*1a8b0*/  IMAD.MOV.U32 R2, RZ, RZ, R14 ;  /* 0x000000ffff027224 */ /* 0x000fce00078e000e */
[----:B------:R-:W-:Y:S05]  /*1a8c0*/  WARPSYNC.COLLECTIVE R15, `(.L_x_2998) ;  /* 0x000000000f087348 */ /* 0x000fea0003c00000 */
[----:B------:R0:W1:Y:S02]  /*1a8d0*/  SHFL.IDX P6, R14, R13, R12, R11 ;  /* 0x0000000c0d0e7389 */ /* 0x00006400000c000b */
[----:B01----:R-:W-:Y:S01]  /*1a8e0*/  ENDCOLLECTIVE ;  /* 0x000000000000791b */ /* 0x003fe20003800000 */
.L_x_2998:
        /* <DEDUP_REMOVED lines=12> */
.L_x_2999:
[----:B------:R-:W-:Y:S02]  /*1a9b0*/  IMAD.MOV.U32 R13, RZ, RZ, R7 ;  /* 0x000000ffff0d7224 */ /* 0x000fe400078e0007 */
[----:B------:R-:W-:Y:S02]  /*1a9c0*/  IMAD.MOV.U32 R12, RZ, RZ, 0x3 ;  /* 0x00000003ff0c7424 */ /* 0x000fe400078e00ff */
[----:B------:R-:W-:-:S07]  /*1a9d0*/  IMAD.MOV.U32 R2, RZ, RZ, R14 ;  /* 0x000000ffff027224 */ /* 0x000fce00078e000e */
[----:B------:R-:W-:Y:S05]  /*1a9e0*/  WARPSYNC.COLLECTIVE R15, `(.L_x_3000) ;  /* 0x000000000f087348 */ /* 0x000fea0003c00000 */
[----:B------:R0:W1:Y:S02]  /*1a9f0*/  SHFL.IDX P6, R14, R13, R12, R11 ;  /* 0x0000000c0d0e7389 */ /* 0x00006400000c000b */
[----:B01----:R-:W-:Y:S01]  /*1aa00*/  ENDCOLLECTIVE ;  /* 0x000000000000791b */ /* 0x003fe20003800000 */
.L_x_3000:
        /* <DEDUP_REMOVED lines=12> */
.L_x_3001:
[----:B------:R-:W-:Y:S02]  /*1aad0*/  IMAD.MOV.U32 R13, RZ, RZ, R7 ;  /* 0x000000ffff0d7224 */ /* 0x000fe400078e0007 */
[----:B------:R-:W-:Y:S02]  /*1aae0*/  IMAD.MOV.U32 R12, RZ, RZ, 0x4 ;  /* 0x00000004ff0c7424 */ /* 0x000fe400078e00ff */
[----:B------:R-:W-:-:S07]  /*1aaf0*/  IMAD.MOV.U32 R2, RZ, RZ, R14 ;  /* 0x000000ffff027224 */ /* 0x000fce00078e000e */
[----:B------:R-:W-:Y:S05]  /*1ab00*/  WARPSYNC.COLLECTIVE R15, `(.L_x_3002) ;  /* 0x000000000f087348 */ /* 0x000fea0003c00000 */
[----:B------:R0:W1:Y:S02]  /*1ab10*/  SHFL.IDX P6, R14, R13, R12, R11 ;  /* 0x0000000c0d0e7389 */ /* 0x00006400000c000b */
[----:B01----:R-:W-:Y:S01]  /*1ab20*/  ENDCOLLECTIVE ;  /* 0x000000000000791b */ /* 0x003fe20003800000 */
.L_x_3002:
        /* <DEDUP_REMOVED lines=12> */
.L_x_3003:
[----:B------:R-:W-:Y:S02]  /*1abf0*/  IMAD.MOV.U32 R13, RZ, RZ, R7 ;  /* 0x000000ffff0d7224 */ /* 0x000fe400078e0007 */
[----:B------:R-:W-:Y:S02]  /*1ac00*/  IMAD.MOV.U32 R12, RZ, RZ, 0x5 ;  /* 0x00000005ff0c7424 */ /* 0x000fe400078e00ff */
[----:B------:R-:W-:-:S07]  /*1ac10*/  IMAD.MOV.U32 R2, RZ, RZ, R14 ;  /* 0x000000ffff027224 */ /* 0x000fce00078e000e */
[----:B------:R-:W-:Y:S05]  /*1ac20*/  WARPSYNC.COLLECTIVE R15, `(.L_x_3004) ;  /* 0x000000000f087348 */ /* 0x000fea0003c00000 */
[----:B------:R0:W1:Y:S02]  /*1ac30*/  SHFL.IDX P6, R14, R13, R12, R11 ;  /* 0x0000000c0d0e7389 */ /* 0x00006400000c000b */
[----:B01----:R-:W-:Y:S01]  /*1ac40*/  ENDCOLLECTIVE ;  /* 0x000000000000791b */ /* 0x003fe20003800000 */
.L_x_3004:
        /* <DEDUP_REMOVED lines=12> */
.L_x_3005:
[----:B------:R-:W-:Y:S02]  /*1ad10*/  IMAD.MOV.U32 R13, RZ, RZ, R7 ;  /* 0x000000ffff0d7224 */ /* 0x000fe400078e0007 */
[----:B------:R-:W-:Y:S02]  /*1ad20*/  IMAD.MOV.U32 R12, RZ, RZ, 0x6 ;  /* 0x00000006ff0c7424 */ /* 0x000fe400078e00ff */
[----:B------:R-:W-:-:S07]  /*1ad30*/  IMAD.MOV.U32 R2, RZ, RZ, R14 ;  /* 0x000000ffff027224 */ /* 0x000fce00078e000e */
[----:B------:R-:W-:Y:S05]  /*1ad40*/  WARPSYNC.COLLECTIVE R15, `(.L_x_3006) ;  /* 0x000000000f087348 */ /* 0x000fea0003c00000 */
[----:B------:R0:W1:Y:S02]  /*1ad50*/  SHFL.IDX P6, R14, R13, R12, R11 ;  /* 0x0000000c0d0e7389 */ /* 0x00006400000c000b */
[----:B01----:R-:W-:Y:S01]  /*1ad60*/  ENDCOLLECTIVE ;  /* 0x000000000000791b */ /* 0x003fe20003800000 */
.L_x_3006:
        /* <DEDUP_REMOVED lines=12> */
.L_x_3007:
[----:B------:R-:W-:Y:S02]  /*1ae30*/  IMAD.MOV.U32 R13, RZ, RZ, R7 ;  /* 0x000000ffff0d7224 */ /* 0x000fe400078e0007 */
[----:B------:R-:W-:Y:S02]  /*1ae40*/  IMAD.MOV.U32 R12, RZ, RZ, 0x7 ;  /* 0x00000007ff0c7424 */ /* 0x000fe400078e00ff */
[----:B------:R-:W-:-:S07]  /*1ae50*/  IMAD.MOV.U32 R2, RZ, RZ, R14 ;  /* 0x000000ffff027224 */ /* 0x000fce00078e000e */
[----:B------:R-:W-:Y:S05]  /*1ae60*/  WARPSYNC.COLLECTIVE R15, `(.L_x_3008) ;  /* 0x000000000f087348 */ /* 0x000fea0003c00000 */
[----:B------:R0:W1:Y:S02]  /*1ae70*/  SHFL.IDX P6, R14, R13, R12, R11 ;  /* 0x0000000c0d0e7389 */ /* 0x00006400000c000b */
[----:B01----:R-:W-:Y:S01]  /*1ae80*/  ENDCOLLECTIVE ;  /* 0x000000000000791b */ /* 0x003fe20003800000 */
.L_x_3008:
        /* <DEDUP_REMOVED lines=12> */
.L_x_3009:
[----:B------:R-:W-:Y:S01]  /*1af50*/  IMAD.MOV.U32 R2, RZ, RZ, R14 ;  /* 0x000000ffff027224 */ /* 0x000fe200078e000e */
[----:B------:R-:W-:Y:S06]  /*1af60*/  BRA `(.L_x_3010) ;  /* 0xffffff9c00dc7947 */ /* 0x000fec000383ffff */
.L_x_2885:
[----:B---3--:R3:W4:Y:S02]  /*1af70*/  SYNCS.PHASECHK.TRANS64.TRYWAIT P0, [R0+URZ+0x38840], R21 ;  /* 0x03884015000075a7 */ /* 0x008724000800017f */
[----:B----4-:R-:W-:Y:S05]  /*1af80*/  @!P0 NANOSLEEP.SYNCS 0x989680 ;  /* 0x009896800000895d */ /* 0x010fea0003900000 */
[----:B------:R-:W4:Y:S02]  /*1af90*/  @!P0 SYNCS.PHASECHK.TRANS64 P0, [R0+URZ+0x38840], R21 ;  /* 0x03884015000085a7 */ /* 0x000f24000800007f */
[----:B----4-:R-:W-:Y:S05]  /*1afa0*/  @!P0 BRA `(.L_x_2885) ;  /* 0xfffffffc00f08947 */ /* 0x010fea000383ffff */
[----:B------:R-:W-:Y:S05]  /*1afb0*/  BRA `(.L_x_3011) ;  /* 0xffffffa000307947 */ /* 0x000fea000383ffff */
.L_x_2886:
        /* <DEDUP_REMOVED lines=8> */
.L_x_3013:
[----:B------:R-:W-:Y:S05]  /*1b040*/  BSYNC B0 ;  /* 0x0000000000007941 */ /* 0x000fea0003800000 */
.L_x_3012:
        /* <DEDUP_REMOVED lines=8> */
.L_x_3014:
[----:B------:R-:W-:Y:S02]  /*1b0d0*/  IMAD.MOV.U32 R13, RZ, RZ, R5 ;  /* 0x000000ffff0d7224 */ /* 0x000fe400078e0005 */
[----:B------:R-:W-:Y:S02]  /*1b0e0*/  IMAD.MOV.U32 R12, RZ, RZ, 0x1 ;  /* 0x00000001ff0c7424 */ /* 0x000fe400078e00ff */
[----:B------:R-:W-:-:S07]  /*1b0f0*/  IMAD.MOV.U32 R2, RZ, RZ, R14 ;  /* 0x000000ffff027224 */ /* 0x000fce00078e000e */
[----:B------:R-:W-:Y:S05]  /*1b100*/  WARPSYNC.COLLECTIVE R15, `(.L_x_3015) ;  /* 0x000000000f087348 */ /* 0x000fea0003c00000 */
[----:B------:R0:W1:Y:S02]  /*1b110*/  SHFL.IDX P6, R14, R13, R12, R11 ;  /* 0x0000000c0d0e7389 */ /* 0x00006400000c000b */
[----:B01----:R-:W-:Y:S01]  /*1b120*/  ENDCOLLECTIVE ;  /* 0x000000000000791b */ /* 0x003fe20003800000 */
.L_x_3015:
        /* <DEDUP_REMOVED lines=12> */
.L_x_3016:
[----:B------:R-:W-:Y:S02]  /*1b1f0*/  IMAD.MOV.U32 R13, RZ, RZ, R5 ;  /* 0x000000ffff0d7224 */ /* 0x000fe400078e0005 */
[----:B------:R-:W-:Y:S02]  /*1b200*/  IMAD.MOV.U32 R12, RZ, RZ, 0x2 ;  /* 0x00000002ff0c7424 */ /* 0x000fe400078e00ff */
[----:B------:R-:W-:-:S07]  /*1b210*/  IMAD.MOV.U32 R2, RZ, RZ, R14 ;  /* 0x000000ffff027224 */ /* 0x000fce00078e000e */
[----:B------:R-:W-:Y:S05]  /*1b220*/  WARPSYNC.COLLECTIVE R15, `(.L_x_3017) ;  /* 0x000000000f087348 */ /* 0x000fea0003c00000 */
[----:B------:R0:W1:Y:S02]  /*1b230*/  SHFL.IDX P6, R14, R13, R12, R11 ;  /* 0x0000000c0d0e7389 */ /* 0x00006400000c000b */
[----:B01----:R-:W-:Y:S01]  /*1b240*/  ENDCOLLECTIVE ;  /* 0x000000000000791b */ /* 0x003fe20003800000 */
.L_x_3017:
        /* <DEDUP_REMOVED lines=12> */
.L_x_3018:
[----:B------:R-:W-:Y:S02]  /*1b310*/  IMAD.MOV.U32 R13, RZ, RZ, R5 ;  /* 0x000000ffff0d7224 */ /* 0x000fe400078e0005 */
[----:B------:R-:W-:Y:S02]  /*1b320*/  IMAD.MOV.U32 R12, RZ, RZ, 0x3 ;  /* 0x00000003ff0c7424 */ /* 0x000fe400078e00ff */
[----:B------:R-:W-:-:S07]  /*1b330*/  IMAD.MOV.U32 R2, RZ, RZ, R14 ;  /* 0x000000ffff027224 */ /* 0x000fce00078e000e */
[----:B------:R-:W-:Y:S05]  /*1b340*/  WARPSYNC.COLLECTIVE R15, `(.L_x_3019) ;  /* 0x000000000f087348 */ /* 0x000fea0003c00000 */
[----:B------:R0:W1:Y:S02]  /*1b350*/  SHFL.IDX P6, R14, R13, R12, R11 ;  /* 0x0000000c0d0e7389 */ /* 0x00006400000c000b */
[----:B01----:R-:W-:Y:S01]  /*1b360*/  ENDCOLLECTIVE ;  /* 0x000000000000791b */ /* 0x003fe20003800000 */
.L_x_3019:
        /* <DEDUP_REMOVED lines=12> */
.L_x_3020:
[----:B------:R-:W-:Y:S02]  /*1b430*/  IMAD.MOV.U32 R13, RZ, RZ, R5 ;  /* 0x000000ffff0d7224 */ /* 0x000fe400078e0005 */
[----:B------:R-:W-:Y:S02]  /*1b440*/  IMAD.MOV.U32 R12, RZ, RZ, 0x4 ;  /* 0x00000004ff0c7424 */ /* 0x000fe400078e00ff */
[----:B------:R-:W-:-:S07]  /*1b450*/  IMAD.MOV.U32 R2, RZ, RZ, R14 ;  /* 0x000000ffff027224 */ /* 0x000fce00078e000e */
[----:B------:R-:W-:Y:S05]  /*1b460*/  WARPSYNC.COLLECTIVE R15, `(.L_x_3021) ;  /* 0x000000000f087348 */ /* 0x000fea0003c00000 */
[----:B------:R0:W1:Y:S02]  /*1b470*/  SHFL.IDX P6, R14, R13, R12, R11 ;  /* 0x0000000c0d0e7389 */ /* 0x00006400000c000b */
[----:B01----:R-:W-:Y:S01]  /*1b480*/  ENDCOLLECTIVE ;  /* 0x000000000000791b */ /* 0x003fe20003800000 */
.L_x_3021:
        /* <DEDUP_REMOVED lines=12> */
.L_x_3022:
[----:B------:R-:W-:Y:S02]  /*1b550*/  IMAD.MOV.U32 R13, RZ, RZ, R5 ;  /* 0x000000ffff0d7224 */ /* 0x000fe400078e0005 */
[----:B------:R-:W-:Y:S02]  /*1b560*/  IMAD.MOV.U32 R12, RZ, RZ, 0x5 ;  /* 0x00000005ff0c7424 */ /* 0x000fe400078e00ff */
[----:B------:R-:W-:-:S07]  /*1b570*/  IMAD.MOV.U32 R2, RZ, RZ, R14 ;  /* 0x000000ffff027224 */ /* 0x000fce00078e000e */
[----:B------:R-:W-:Y:S05]  /*1b580*/  WARPSYNC.COLLECTIVE R15, `(.L_x_3023) ;  /* 0x000000000f087348 */ /* 0x000fea0003c00000 */
[----:B------:R0:W1:Y:S02]  /*1b590*/  SHFL.IDX P6, R14, R13, R12, R11 ;  /* 0x0000000c0d0e7389 */ /* 0x00006400000c000b */
[----:B01----:R-:W-:Y:S01]  /*1b5a0*/  ENDCOLLECTIVE ;  /* 0x000000000000791b */ /* 0x003fe20003800000 */
.L_x_3023:
        /* <DEDUP_REMOVED lines=12> */
.L_x_3024:
[----:B------:R-:W-:Y:S02]  /*1b670*/  IMAD.MOV.U32 R13, RZ, RZ, R5 ;  /* 0x000000ffff0d7224 */ /* 0x000fe400078e0005 */
[----:B------:R-:W-:Y:S02]  /*1b680*/  IMAD.MOV.U32 R12, RZ, RZ, 0x6 ;  /* 0x00000006ff0c7424 */ /* 0x000fe400078e00ff */
[----:B------:R-:W-:-:S07]  /*1b690*/  IMAD.MOV.U32 R2, RZ, RZ, R14 ;  /* 0x000000ffff027224 */ /* 0x000fce00078e000e */
[----:B------:R-:W-:Y:S05]  /*1b6a0*/  WARPSYNC.COLLECTIVE R15, `(.L_x_3025) ;  /* 0x000000000f087348 */ /* 0x000fea0003c00000 */
[----:B------:R0:W1:Y:S02]  /*1b6b0*/  SHFL.IDX P6, R14, R13, R12, R11 ;  /* 0x0000000c0d0e7389 */ /* 0x00006400000c000b */
[----:B01----:R-:W-:Y:S01]  /*1b6c0*/  ENDCOLLECTIVE ;  /* 0x000000000000791b */ /* 0x003fe20003800000 */
.L_x_3025:
        /* <DEDUP_REMOVED lines=12> */
.L_x_3026:
[----:B------:R-:W-:Y:S02]  /*1b790*/  IMAD.MOV.U32 R13, RZ, RZ, R5 ;  /* 0x000000ffff0d7224 */ /* 0x000fe400078e0005 */
[----:B------:R-:W-:Y:S02]  /*1b7a0*/  IMAD.MOV.U32 R12, RZ, RZ, 0x7 ;  /* 0x00000007ff0c7424 */ /* 0x000fe400078e00ff */
[----:B------:R-:W-:-:S07]  /*1b7b0*/  IMAD.MOV.U32 R2, RZ, RZ, R14 ;  /* 0x000000ffff027224 */ /* 0x000fce00078e000e */
[----:B------:R-:W-:Y:S05]  /*1b7c0*/  WARPSYNC.COLLECTIVE R15, `(.L_x_3027) ;  /* 0x000000000f087348 */ /* 0x000fea0003c00000 */
[----:B------:R0:W1:Y:S02]  /*1b7d0*/  SHFL.IDX P6, R14, R13, R12, R11 ;  /* 0x0000000c0d0e7389 */ /* 0x00006400000c000b */
[----:B01----:R-:W-:Y:S01]  /*1b7e0*/  ENDCOLLECTIVE ;  /* 0x000000000000791b */ /* 0x003fe20003800000 */
.L_x_3027:
        /* <DEDUP_REMOVED lines=12> */
.L_x_3028:
[----:B------:R-:W-:Y:S01]  /*1b8b0*/  IMAD.MOV.U32 R2, RZ, RZ, R14 ;  /* 0x000000ffff027224 */ /* 0x000fe200078e000e */
[----:B------:R-:W-:Y:S06]  /*1b8c0*/  BRA `(.L_x_3029) ;  /* 0xffffff9800fc7947 */ /* 0x000fec000383ffff */
.L_x_2891:
[----:B0-----:R0:W2:Y:S02]  /*1b8d0*/  SYNCS.PHASECHK.TRANS64.TRYWAIT P2, [R0+URZ+0x38870], R3 ;  /* 0x03887003000075a7 */ /* 0x0010a4000804017f */
[----:B--2---:R-:W-:Y:S05]  /*1b8e0*/  @!P2 NANOSLEEP.SYNCS 0x989680 ;  /* 0x009896800000a95d */ /* 0x004fea0003900000 */
[----:B------:R-:W2:Y:S02]  /*1b8f0*/  @!P2 SYNCS.PHASECHK.TRANS64 P2, [R0+URZ+0x38870], R3 ;  /* 0x038870030000a5a7 */ /* 0x000ea4000804007f */
[----:B--2---:R-:W-:Y:S05]  /*1b900*/  @!P2 BRA `(.L_x_2891) ;  /* 0xfffffffc00f0a947 */ /* 0x004fea000383ffff */
[----:B------:R-:W-:Y:S05]  /*1b910*/  BRA `(.L_x_3030) ;  /* 0xffffff9c00647947 */ /* 0x000fea000383ffff */
.L_x_2893:
[----:B0-----:R0:W2:Y:S02]  /*1b920*/  SYNCS.PHASECHK.TRANS64.TRYWAIT P2, [R0+URZ+0x38860], R3 ;  /* 0x03886003000075a7 */ /* 0x0010a4000804017f */
[----:B--2---:R-:W-:Y:S05]  /*1b930*/  @!P2 NANOSLEEP.SYNCS 0x989680 ;  /* 0x009896800000a95d */ /* 0x004fea0003900000 */
[----:B------:R-:W2:Y:S02]  /*1b940*/  @!P2 SYNCS.PHASECHK.TRANS64 P2, [R0+URZ+0x38860], R3 ;  /* 0x038860030000a5a7 */ /* 0x000ea4000804007f */
[----:B--2---:R-:W-:Y:S05]  /*1b950*/  @!P2 BRA `(.L_x_2893) ;  /* 0xfffffffc00f0a947 */ /* 0x004fea000383ffff */
[----:B------:R-:W-:Y:S05]  /*1b960*/  BRA `(.L_x_3031) ;  /* 0xffffff9c00747947 */ /* 0x000fea000383ffff */
.L_x_2901:
[----:B0-----:R0:W1:Y:S02]  /*1b970*/  SYNCS.PHASECHK.TRANS64.TRYWAIT P1, [R2+URZ+0x38870], R3 ;  /* 0x03887003020075a7 */ /* 0x001064000802017f */
[----:B-1----:R-:W-:Y:S05]  /*1b980*/  @!P1 NANOSLEEP.SYNCS 0x989680 ;  /* 0x009896800000995d */ /* 0x002fea0003900000 */
[----:B------:R-:W1:Y:S02]  /*1b990*/  @!P1 SYNCS.PHASECHK.TRANS64 P1, [R2+URZ+0x38870], R3 ;  /* 0x03887003020095a7 */ /* 0x000e64000802007f */
[----:B-1----:R-:W-:Y:S05]  /*1b9a0*/  @!P1 BRA `(.L_x_2901) ;  /* 0xfffffffc00f09947 */ /* 0x002fea000383ffff */
[----:B------:R-:W-:Y:S05]  /*1b9b0*/  BRA `(.L_x_3032) ;  /* 0xffffffa8002c7947 */ /* 0x000fea000383ffff */
.L_x_2903:
[----:B0-----:R0:W1:Y:S02]  /*1b9c0*/  SYNCS.PHASECHK.TRANS64.TRYWAIT P1, [R2+URZ+0x38860], R3 ;  /* 0x03886003020075a7 */ /* 0x001064000802017f */
[----:B-1----:R-:W-:Y:S05]  /*1b9d0*/  @!P1 NANOSLEEP.SYNCS 0x989680 ;  /* 0x009896800000995d */ /* 0x002fea0003900000 */
[----:B------:R-:W1:Y:S02]  /*1b9e0*/  @!P1 SYNCS.PHASECHK.TRANS64 P1, [R2+URZ+0x38860], R3 ;  /* 0x03886003020095a7 */ /* 0x000e64000802007f */
[----:B-1----:R-:W-:Y:S05]  /*1b9f0*/  @!P1 BRA `(.L_x_2903) ;  /* 0xfffffffc00f09947 */ /* 0x002fea000383ffff */
[----:B------:R-:W-:Y:S05]  /*1ba00*/  BRA `(.L_x_3033) ;  /* 0xffffffa800387947 */ /* 0x000fea000383ffff */
.L_x_2917:
[----:B0-----:R0:W1:Y:S02]  /*1ba10*/  SYNCS.PHASECHK.TRANS64.TRYWAIT P0, [R7+URZ+0x38820], R0 ;  /* 0x03882000070075a7 */ /* 0x001064000800017f */
[----:B-1----:R-:W-:Y:S05]  /*1ba20*/  @!P0 NANOSLEEP.SYNCS 0x989680 ;  /* 0x009896800000895d */ /* 0x002fea0003900000 */
[----:B------:R-:W1:Y:S02]  /*1ba30*/  @!P0 SYNCS.PHASECHK.TRANS64 P0, [R7+URZ+0x38820], R0 ;  /* 0x03882000070085a7 */ /* 0x000e64000800007f */
[----:B-1----:R-:W-:Y:S05]  /*1ba40*/  @!P0 BRA `(.L_x_2917) ;  /* 0xfffffffc00f08947 */ /* 0x002fea000383ffff */
[----:B------:R-:W-:Y:S05]  /*1ba50*/  BRA `(.L_x_3034) ;  /* 0xffffffc000b07947 */ /* 0x000fea000383ffff */
.L_x_2918:
        /* <DEDUP_REMOVED lines=11> */
.L_x_3036:
[----:B------:R-:W-:Y:S05]  /*1bb10*/  BSYNC B0 ;  /* 0x0000000000007941 */ /* 0x000fea0003800000 */
.L_x_3035:
[----:B------:R-:W-:Y:S05]  /*1bb20*/  BRA `(.L_x_3037) ;  /* 0xffffffc000987947 */ /* 0x000fea000383ffff */
.L_x_2921:
[----:B------:R-:W-:Y:S01]  /*1bb30*/  BSSY B1, `(.L_x_3038) ;  /* 0x0000006000017945 */ /* 0x000fe20003800000 */
[----:B------:R-:W-:-:S07]  /*1bb40*/  IMAD.MOV.U32 R15, RZ, RZ, -0x1 ;  /* 0xffffffffff0f7424 */ /* 0x000fce00078e00ff */
[----:B0-----:R-:W-:Y:S05]  /*1bb50*/  WARPSYNC.COLLECTIVE R15, `(.L_x_3039) ;  /* 0x000000000f0c7348 */ /* 0x001fea0003c00000 */
[----:B------:R-:W-:Y:S02]  /*1bb60*/  ELECT P6, UR62, PT ;  /* 0x00000000003e782f */ /* 0x000fe400038c0000 */
[----:B------:R-:W-:Y:S01]  /*1bb70*/  MOV R14, UR62 ;  /* 0x0000003e000e7c02 */ /* 0x000fe20008000f00 */
[----:B0-----:R-:W-:Y:S10]  /*1bb80*/  ENDCOLLECTIVE ;  /* 0x000000000000791b */ /* 0x001ff40003800000 */
.L_x_3039:
[----:B------:R-:W-:Y:S05]  /*1bb90*/  BSYNC B1 ;  /* 0x0000000000017941 */ /* 0x000fea0003800000 */
.L_x_3038:
[----:B------:R-:W-:Y:S05]  /*1bba0*/  BRA `(.L_x_3040) ;  /* 0xffffffc000907947 */ /* 0x000fea000383ffff */
.L_x_2923:
[----:B0-----:R0:W1:Y:S02]  /*1bbb0*/  SYNCS.PHASECHK.TRANS64.TRYWAIT P1, [R5+URZ+0x38840], R0 ;  /* 0x03884000050075a7 */ /* 0x001064000802017f */
[----:B-1----:R-:W-:Y:S05]  /*1bbc0*/  @!P1 NANOSLEEP.SYNCS 0x989680 ;  /* 0x009896800000995d */ /* 0x002fea0003900000 */
[----:B------:R-:W1:Y:S02]  /*1bbd0*/  @!P1 SYNCS.PHASECHK.TRANS64 P1, [R5+URZ+0x38840], R0 ;  /* 0x03884000050095a7 */ /* 0x000e64000802007f */
[----:B-1----:R-:W-:Y:S05]  /*1bbe0*/  @!P1 BRA `(.L_x_2923) ;  /* 0xfffffffc00f09947 */ /* 0x002fea000383ffff */
[----:B------:R-:W-:Y:S05]  /*1bbf0*/  BRA `(.L_x_3041) ;  /* 0xffffffc000b07947 */ /* 0x000fea000383ffff */
.L_x_2925:
[----:B-1----:R1:W2:Y:S02]  /*1bc00*/  SYNCS.PHASECHK.TRANS64.TRYWAIT P1, [R3+URZ+0x38840], R2 ;  /* 0x03884002030075a7 */ /* 0x0022a4000802017f */
[----:B--2---:R-:W-:Y:S05]  /*1bc10*/  @!P1 NANOSLEEP.SYNCS 0x989680 ;  /* 0x009896800000995d */ /* 0x004fea0003900000 */
[----:B------:R-:W2:Y:S02]  /*1bc20*/  @!P1 SYNCS.PHASECHK.TRANS64 P1, [R3+URZ+0x38840], R2 ;  /* 0x03884002030095a7 */ /* 0x000ea4000802007f */
[----:B--2---:R-:W-:Y:S05]  /*1bc30*/  @!P1 BRA `(.L_x_2925) ;  /* 0xfffffffc00f09947 */ /* 0x004fea000383ffff */
[----:B------:R-:W-:Y:S05]  /*1bc40*/  BRA `(.L_x_3042) ;  /* 0xffffffc000bc7947 */ /* 0x000fea000383ffff */
.L_x_2927:
[----:B--2---:R2:W3:Y:S02]  /*1bc50*/  SYNCS.PHASECHK.TRANS64.TRYWAIT P1, [R5+URZ+0x38860], R0 ;  /* 0x03886000050075a7 */ /* 0x0044e4000802017f */
[----:B---3--:R-:W-:Y:S05]  /*1bc60*/  @!P1 NANOSLEEP.SYNCS 0x989680 ;  /* 0x009896800000995d */ /* 0x008fea0003900000 */
[----:B------:R-:W3:Y:S02]  /*1bc70*/  @!P1 SYNCS.PHASECHK.TRANS64 P1, [R5+URZ+0x38860], R0 ;  /* 0x03886000050095a7 */ /* 0x000ee4000802007f */
[----:B---3--:R-:W-:Y:S05]  /*1bc80*/  @!P1 BRA `(.L_x_2927) ;  /* 0xfffffffc00f09947 */ /* 0x008fea000383ffff */
[----:B------:R-:W-:Y:S05]  /*1bc90*/  BRA `(.L_x_3043) ;  /* 0xffffffc000b87947 */ /* 0x000fea000383ffff */
.L_x_2929:
[----:B---3--:R3:W4:Y:S02]  /*1bca0*/  SYNCS.PHASECHK.TRANS64.TRYWAIT P1, [R3+URZ+0x38860], R2 ;  /* 0x03886002030075a7 */ /* 0x008724000802017f */
[----:B----4-:R-:W-:Y:S05]  /*1bcb0*/  @!P1 NANOSLEEP.SYNCS 0x989680 ;  /* 0x009896800000995d */ /* 0x010fea0003900000 */
[----:B------:R-:W4:Y:S02]  /*1bcc0*/  @!P1 SYNCS.PHASECHK.TRANS64 P1, [R3+URZ+0x38860], R2 ;  /* 0x03886002030095a7 */ /* 0x000f24000802007f */
[----:B----4-:R-:W-:Y:S05]  /*1bcd0*/  @!P1 BRA `(.L_x_2929) ;  /* 0xfffffffc00f09947 */ /* 0x010fea000383ffff */
[----:B------:R-:W-:Y:S05]  /*1bce0*/  BRA `(.L_x_3044) ;  /* 0xffffffc000b47947 */ /* 0x000fea000383ffff */
.L_x_2931:
[----:B----4-:R4:W0:Y:S02]  /*1bcf0*/  SYNCS.PHASECHK.TRANS64.TRYWAIT P1, [R5+URZ+0x38880], R0 ;  /* 0x03888000050075a7 */ /* 0x010824000802017f */
[----:B0-----:R-:W-:Y:S05]  /*1bd00*/  @!P1 NANOSLEEP.SYNCS 0x989680 ;  /* 0x009896800000995d */ /* 0x001fea0003900000 */
[----:B------:R-:W0:Y:S02]  /*1bd10*/  @!P1 SYNCS.PHASECHK.TRANS64 P1, [R5+URZ+0x38880], R0 ;  /* 0x03888000050095a7 */ /* 0x000e24000802007f */
[----:B0-----:R-:W-:Y:S05]  /*1bd20*/  @!P1 BRA `(.L_x_2931) ;  /* 0xfffffffc00f09947 */ /* 0x001fea000383ffff */
[----:B------:R-:W-:Y:S05]  /*1bd30*/  BRA `(.L_x_3045) ;  /* 0xffffffc000b07947 */ /* 0x000fea000383ffff */
.L_x_3046:
        /* <DEDUP_REMOVED lines=12> */
.L_x_16273:


//--------------------- .text._ZN7cutlass13device_kernelIN5flash11enable_sm90INS1_16FlashAttnFwdSm90INS1_25CollectiveMainloopFwdSm90ILi2EN4cute5tupleIJNS5_1CILi1EEES8_S8_EEENS6_IJNS7_ILi128EEESA_NS7_ILi256EEEEEELi256ENS_12float_e4m3_tEfNS_4arch4Sm90ELb1ELb0ELb0ELb1ELb1ELb1ELb0ELb1ELb0ELb1ELb1ELb0EEENS1_21CollectiveEpilogueFwdINS6_IJSA_SB_SA_EEES9_NS_10bfloat16_tESF_Li256ELb1ELb1ELb1ELb1EEENS1_36VarlenDynamicPersistentTileSchedulerILi128ELi128ELi256ELi128ELb1ELb1ELb1ELb1ELb1ELb1EEEEEEEEEvNT_6ParamsE --------------------------
	.section	.text._ZN7cutlass13device_kernelIN5flash11enable_sm90INS1_16FlashAttnFwdSm90INS1_25CollectiveMainloopFwdSm90ILi2EN4cute5tupleIJNS5_1CILi1EEES8_S8_EEENS6_IJNS7_ILi128EEESA_NS7_ILi256EEEEEELi256ENS_12float_e4m3_tEfNS_4arch4Sm90ELb1ELb0ELb0ELb1ELb1ELb1ELb0ELb1ELb0ELb1ELb1ELb0EEENS1_21CollectiveEpilogueFwdINS6_IJSA_SB_SA_EEES9_NS_10bfloat16_tESF_Li256ELb1ELb1ELb1ELb1EEENS1_36VarlenDynamicPersistentTileSchedulerILi128ELi128ELi256ELi128ELb1ELb1ELb1ELb1ELb1ELb1EEEEEEEEEvNT_6ParamsE,"ax",@progbits
	.align	128
.text._ZN7cutlass13device_kernelIN5flash11enable_sm90INS1_16FlashAttnFwdSm90INS1_25CollectiveMainloopFwdSm90ILi2EN4cute5tupleIJNS5_1CILi1EEES8_S8_EEENS6_IJNS7_ILi128EEESA_NS7_ILi256EEEEEELi256ENS_12float_e4m3_tEfNS_4arch4Sm90ELb1ELb0ELb0ELb1ELb1ELb1ELb0ELb1ELb0ELb1ELb1ELb0EEENS1_21CollectiveEpilogueFwdINS6_IJSA_SB_SA_EEES9_NS_10bfloat16_tESF_Li256ELb1ELb1ELb1ELb1EEENS1_36VarlenDynamicPersistentTileSchedulerILi128ELi128ELi256ELi128ELb1ELb1ELb1ELb1ELb1ELb1EEEEEEEEEvNT_6ParamsE:
        .type           _ZN7cutlass13device_kernelIN5flash11enable_sm90INS1_16FlashAttnFwdSm90INS1_25CollectiveMainloopFwdSm90ILi2EN4cute5tupleIJNS5_1CILi1EEES8_S8_EEENS6_IJNS7_ILi128EEESA_NS7_ILi256EEEEEELi256ENS_12float_e4m3_tEfNS_4arch4Sm90ELb1ELb0ELb0ELb1ELb1ELb1ELb0ELb1ELb0ELb1ELb1ELb0EEENS1_21CollectiveEpilogueFwdINS6_IJSA_SB_SA_EEES9_NS_10bfloat16_tESF_Li256ELb1ELb1ELb1ELb1EEENS1_36VarlenDynamicPersistentTileSchedulerILi128ELi128ELi256ELi128ELb1ELb1ELb1ELb1ELb1ELb1EEEEEEEEEvNT_6ParamsE,@function
        .size           _ZN7cutlass13device_kernelIN5flash11enable_sm90INS1_16FlashAttnFwdSm90INS1_25CollectiveMainloopFwdSm90ILi2EN4cute5tupleIJNS5_1CILi1EEES8_S8_EEENS6_IJNS7_ILi128EEESA_NS7_ILi256EEEEEELi256ENS_12float_e4m3_tEfNS_4arch4Sm90ELb1ELb0ELb0ELb1ELb1ELb1ELb0ELb1ELb0ELb1ELb1ELb0EEENS1_21CollectiveEpilogueFwdINS6_IJSA_SB_SA_EEES9_NS_10bfloat16_tESF_Li256ELb1ELb1ELb1ELb1EEENS1_36VarlenDynamicPersistentTileSchedulerILi128ELi128ELi256ELi128ELb1ELb1ELb1ELb1ELb1ELb1EEEEEEEEEvNT_6ParamsE,(.L_x_16274 - _ZN7cutlass13device_kernelIN5flash11enable_sm90INS1_16FlashAttnFwdSm90INS1_25CollectiveMainloopFwdSm90ILi2EN4cute5tupleIJNS5_1CILi1EEES8_S8_EEENS6_IJNS7_ILi128EEESA_NS7_ILi256EEEEEELi256ENS_12float_e4m3_tEfNS_4arch4Sm90ELb1ELb0ELb0ELb1ELb1ELb1ELb0ELb1ELb0ELb1ELb1ELb0EEENS1_21CollectiveEpilogueFwdINS6_IJSA_SB_SA_EEES9_NS_10bfloat16_tESF_Li256ELb1ELb1ELb1ELb1EEENS1_36VarlenDynamicPersistentTileSchedulerILi128ELi128ELi256ELi128ELb1ELb1ELb1ELb1ELb1ELb1EEEEEEEEEvNT_6ParamsE)
        .other          _ZN7cutlass13device_kernelIN5flash11enable_sm90INS1_16FlashAttnFwdSm90INS1_25CollectiveMainloopFwdSm90ILi2EN4cute5tupleIJNS5_1CILi1EEES8_S8_EEENS6_IJNS7_ILi128EEESA_NS7_ILi256EEEEEELi256ENS_12float_e4m3_tEfNS_4arch4Sm90ELb1ELb0ELb0ELb1ELb1ELb1ELb0ELb1ELb0ELb1ELb1ELb0EEENS1_21CollectiveEpilogueFwdINS6_IJSA_SB_SA_EEES9_NS_10bfloat16_tESF_Li256ELb1ELb1ELb1ELb1EEENS1_36VarlenDynamicPersistentTileSchedulerILi128ELi128ELi256ELi128ELb1ELb1ELb1ELb1ELb1ELb1EEEEEEEEEvNT_6ParamsE,@"STO_CUDA_ENTRY STV_DEFAULT"
_ZN7cutlass13device_kernelIN5flash11enable_sm90INS1_16FlashAttnFwdSm90INS1_25CollectiveMainloopFwdSm90ILi2EN4cute5tupleIJNS5_1CILi1EEES8_S8_EEENS6_IJNS7_ILi128EEESA_NS7_ILi256EEEEEELi256ENS_12float_e4m3_tEfNS_4arch4Sm90ELb1ELb0ELb0ELb1ELb1ELb1ELb0ELb1ELb0ELb1ELb1ELb0EEENS1_21CollectiveEpilogueFwdINS6_IJSA_SB_SA_EEES9_NS_10bfloat16_tESF_Li256ELb1ELb1ELb1ELb1EEENS1_36VarlenDynamicPersistentTileSchedulerILi128ELi128ELi256ELi128ELb1ELb1ELb1ELb1ELb1ELb1EEEEEEEEEvNT_6ParamsE:
        /* <DEDUP_REMOVED lines=18> */
.L_x_3048:
[----:B------:R-:W-:Y:S05]  /*0120*/  BSYNC B0 ;  /* 0x0000000000007941 */ /* 0x000fea0003800000 */
.L_x_3047:
        /* <DEDUP_REMOVED lines=41> */
.L_x_3049:
        /* <DEDUP_REMOVED lines=22> */
.L_x_3050:
        /* <DEDUP_REMOVED lines=18> */
.L_x_3051:
        /* <DEDUP_REMOVED lines=22> */
.L_x_3052:
        /* <DEDUP_REMOVED lines=23> */
.L_x_3053:
[----:B------:R-:W-:Y:S01]  /*0910*/  PLOP3.LUT P0, PT, PT, PT, UP0, 0x80, 0x0 ;  /* 0x000000000000781c */ /* 0x000fe20003f0f008 */
[----:B------:R-:W-:Y:S01]  /*0920*/  UMOV UR36, 0x1 ;  /* 0x0000000100247882 */ /* 0x000fe20000000000 */
[----:B------:R-:W-:Y:S01]  /*0930*/  NOP ;  /* 0x0000000000007918 */ /* 0x000fe20000000000 */
[----:B------:R-:W-:Y:S01]  /*0940*/  USEL UR36, UR36, 0x2, !UP0 ;  /* 0x0000000224247887 */ /* 0x000fe2000c000000 */
[----:B------:R-:W-:Y:S01]  /*0950*/  BSSY B8, `(.L_x_3054) ;  /* 0x0003007000087945 */ /* 0x000fe20003800000 */
[----:B------:R-:W-:Y:S01]  /*0960*/  ULDC.64 UR42, c[0x0][0x208] ;  /* 0x00008200002a7ab9 */ /* 0x000fe20000000a00 */
[----:B01234-:R-:W-:Y:S07]  /*0970*/  BAR.SYNC.DEFER_BLOCKING 0x0 ;  /* 0x0000000000007b1d */ /* 0x01ffee0000010000 */
[----:B------:R-:W-:Y:S05]  /*0980*/  @!P0 BRA `(.L_x_3055) ;  /* 0x0000026c00608947 */ /* 0x000fea0003800000 */
.L_x_3056:
[----:B------:R-:W-:-:S08]  /*0990*/  NOP ;  /* 0x0000000000007918 */ /* 0x000fd00000000000 */
[----:B------:R-:W0:Y:S02]  /*09a0*/  USETMAXREG.TRY_ALLOC.CTAPOOL UP0, 0xe8 ;  /* 0x000000e8000079c8 */ /* 0x000e240008000600 */
[----:B0-----:R-:W-:-:S13]  /*09b0*/  PLOP3.LUT P0, PT, PT, PT, UP0, 0x80, 0x0 ;  /* 0x000000000000781c */ /* 0x001fda0003f0f008 */
[----:B------:R-:W-:Y:S05]  /*09c0*/  @!P0 BRA `(.L_x_3056) ;  /* 0xfffffffc00f08947 */ /* 0x000fea000383ffff */
[----:B------:R-:W0:Y:S01]  /*09d0*/  S2R R0, SR_TID.X ;  /* 0x0000000000007919 */ /* 0x000e220000002100 */
[----:B------:R-:W1:Y:S01]  /*09e0*/  S2UR UR37, SR_CgaCtaId ;  /* 0x00000000002579c3 */ /* 0x000e620000008800 */
[----:B------:R-:W-:Y:S01]  /*09f0*/  UMOV UR4, 0x400 ;  /* 0x0000040000047882 */ /* 0x000fe20000000000 */
[----:B------:R-:W-:-:S06]  /*0a00*/  LOP3.LUT R23, R23, 0xffffffef, RZ, 0xc0, !PT ;  /* 0xffffffef17177812 */ /* 0x000fcc00078ec0ff */
[----:B------:R-:W-:Y:S06]  /*0a10*/  BAR.ARV 0x8, 0x180 ;  /* 0x0206000000007b1d */ /* 0x000fec0000002000 */
[----:B-1----:R-:W-:-:S06]  /*0a20*/  ULEA UR4, UR37, UR4, 0x18 ;  /* 0x0000000425047291 */ /* 0x002fcc000f8ec03f */
[----:B------:R-:W-:Y:S01]  /*0a30*/  IMAD.U32 R216, RZ, RZ, UR4 ;  /* 0x00000004ffd87e24 */ /* 0x000fe2000f8e00ff */
[----:B0-----:R-:W-:Y:S01]  /*0a40*/  SHF.R.U32.HI R0, RZ, 0x7, R0 ;  /* 0x00000007ff007819 */ /* 0x001fe20000011600 */
[----:B------:R-:W-:-:S03]  /*0a50*/  ULDC UR4, c[0x0][0xc3c] ;  /* 0x00030f0000047ab9 */ /* 0x000fc60000000800 */
[----:B------:R-:W-:-:S13]  /*0a60*/  ISETP.NE.AND P0, PT, R0, 0x1, PT ;  /* 0x000000010000780c */ /* 0x000fda0003f05270 */
[----:B------:R-:W-:Y:S01]  /*0a70*/  @P0 LOP3.LUT R23, R23, 0x10, RZ, 0xfc, !PT ;  /* 0x0000001017170812 */ /* 0x000fe200078efcff */
[----:B------:R-:W-:Y:S08]  /*0a80*/  @!P0 BAR.ARV 0x9, 0x100 ;  /* 0x0244000000008b1d */ /* 0x000ff00000002000 */
[----:B------:R-:W-:Y:S06]  /*0a90*/  BAR.SYNC.DEFER_BLOCKING 0x5, 0x180 ;  /* 0x0146000000007b1d */ /* 0x000fec0000010000 */
[----:B------:R-:W0:Y:S02]  /*0aa0*/  LDS.128 R32, [R216+0x388d0] ;  /* 0x0388d000d8207984 */ /* 0x000e240000000c00 */
[----:B------:R-:W-:Y:S06]  /*0ab0*/  BAR.ARV 0x4, 0x180 ;  /* 0x0106000000007b1d */ /* 0x000fec0000002000 */
[----:B0-----:R-:W-:-:S13]  /*0ac0*/  ISETP.GE.AND P0, PT, R35, UR4, PT ;  /* 0x0000000423007c0c */ /* 0x001fda000bf06270 */
[----:B------:R-:W-:Y:S05]  /*0ad0*/  @P0 BRA `(.L_x_3057) ;  /* 0x000002fc00b80947 */ /* 0x000fea0003800000 */
[----:B------:R-:W0:Y:S01]  /*0ae0*/  S2R R0, SR_TID.X ;  /* 0x0000000000007919 */ /* 0x000e220000002100 */
[----:B------:R-:W-:Y:S01]  /*0af0*/  IMAD.MOV.U32 R217, RZ, RZ, RZ ;  /* 0x000000ffffd97224 */ /* 0x000fe200078e00ff */
[----:B------:R-:W-:Y:S01]  /*0b00*/  CS2R R222, SRZ ;  /* 0x0000000000de7805 */ /* 0x000fe2000001ff00 */
[----:B------:R-:W-:Y:S01]  /*0b10*/  IMAD.MOV.U32 R224, RZ, RZ, RZ ;  /* 0x000000ffffe07224 */ /* 0x000fe200078e00ff */
[----:B------:R-:W-:Y:S01]  /*0b20*/  ULOP3.LUT UR38, UR36, 0x1, URZ, 0xfc, !UPT ;  /* 0x0000000124267892 */ /* 0x000fe2000f8efc3f */
[----:B0-----:R-:W-:-:S05]  /*0b30*/  VIADD R0, R0, 0xffffff80 ;  /* 0xffffff8000007836 */ /* 0x001fca0000000000 */
[----:B------:R-:W-:-:S04]  /*0b40*/  SHF.R.S32.HI R3, RZ, 0x1f, R0 ;  /* 0x0000001fff037819 */ /* 0x000fc80000011400 */
[CC--:B------:R-:W-:Y:S02]  /*0b50*/  LEA.HI R2, R3.reuse, R0.reuse, RZ, 0x7 ;  /* 0x0000000003027211 */ /* 0x0c0fe400078f38ff */
[CC--:B------:R-:W-:Y:S02]  /*0b60*/  LEA.HI R4, R3.reuse, R0.reuse, RZ, 0x4 ;  /* 0x0000000003047211 */ /* 0x0c0fe400078f20ff */
[----:B------:R-:W-:Y:S02]  /*0b70*/  LOP3.LUT R5, R2, 0xffffff80, RZ, 0xc0, !PT ;  /* 0xffffff8002057812 */ /* 0x000fe400078ec0ff */
[----:B------:R-:W-:Y:S02]  /*0b80*/  SHF.R.S32.HI R7, RZ, 0x4, R4 ;  /* 0x00000004ff077819 */ /* 0x000fe40000011404 */
[CC--:B------:R-:W-:Y:S01]  /*0b90*/  LEA.HI R220, R3.reuse, R0.reuse, RZ, 0x3 ;  /* 0x0000000003dc7211 */ /* 0x0c0fe200078f18ff */
[----:B------:R-:W-:Y:S01]  /*0ba0*/  IMAD.IADD R14, R0, 0x1, -R5 ;  /* 0x00000001000e7824 */ /* 0x000fe200078e0a05 */
[----:B------:R-:W-:-:S04]  /*0bb0*/  LEA.HI R5, R3, R0, RZ, 0x5 ;  /* 0x0000000003057211 */ /* 0x000fc800078f28ff */
[----:B------:R-:W-:Y:S01]  /*0bc0*/  SHF.R.S32.HI R8, RZ, 0x1f, R14 ;  /* 0x0000001fff087819 */ /* 0x000fe2000001140e */
[----:B------:R-:W-:Y:S01]  /*0bd0*/  IMAD.SHL.U32 R6, R5, 0x20, RZ ;  /* 0x0000002005067824 */ /* 0x000fe200078e00ff */
[----:B------:R-:W-:Y:S01]  /*0be0*/  LOP3.LUT R5, R4, 0x3fffff0, RZ, 0xc0, !PT ;  /* 0x03fffff004057812 */ /* 0x000fe200078ec0ff */
[----:B------:R-:W-:Y:S01]  /*0bf0*/  STL [R1+0x104], R14 ;  /* 0x0001040e01007387 */ /* 0x000fe20000100800 */
[----:B------:R-:W-:Y:S02]  /*0c00*/  LEA.HI R10, R8, R14, RZ, 0x2 ;  /* 0x0000000e080a7211 */ /* 0x000fe400078f10ff */
[----:B------:R-:W-:Y:S01]  /*0c10*/  LOP3.LUT R6, R6, 0xfffffc00, RZ, 0xc0, !PT ;  /* 0xfffffc0006067812 */ /* 0x000fe200078ec0ff */
[----:B------:R-:W-:Y:S01]  /*0c20*/  IMAD.IADD R5, R0, 0x1, -R5 ;  /* 0x0000000100057824 */ /* 0x000fe200078e0a05 */
[----:B------:R-:W-:Y:S02]  /*0c30*/  LEA.HI R4, R4, R7, RZ, 0x1 ;  /* 0x0000000704047211 */ /* 0x000fe400078f08ff */
[----:B------:R-:W-:Y:S01]  /*0c40*/  SHF.R.S32.HI R11, RZ, 0x2, R10 ;  /* 0x00000002ff0b7819 */ /* 0x000fe2000001140a */
[----:B------:R-:W-:Y:S01]  /*0c50*/  IMAD R9, R5, 0x40, R6 ;  /* 0x0000004005097824 */ /* 0x000fe200078e0206 */
[----:B------:R-:W-:-:S02]  /*0c60*/  SHF.R.S32.HI R5, RZ, 0x7, R2 ;  /* 0x00000007ff057819 */ /* 0x000fc40000011402 */
[----:B------:R-:W-:Y:S02]  /*0c70*/  SHF.R.S32.HI R12, RZ, 0x1f, R10 ;  /* 0x0000001fff0c7819 */ /* 0x000fe4000001140a */
[----:B------:R-:W-:Y:S02]  /*0c80*/  LEA.HI R2, R2, R5, RZ, 0x1 ;  /* 0x0000000502027211 */ /* 0x000fe400078f08ff */
[----:B------:R-:W-:Y:S02]  /*0c90*/  LOP3.LUT R4, R4, 0x1ffffffe, RZ, 0xc0, !PT ;  /* 0x1ffffffe04047812 */ /* 0x000fe400078ec0ff */
[----:B------:R-:W-:Y:S02]  /*0ca0*/  LOP3.LUT R2, R2, 0x3fffffe, RZ, 0xc0, !PT ;  /* 0x03fffffe02027812 */ /* 0x000fe400078ec0ff */
[----:B------:R-:W-:Y:S01]  /*0cb0*/  LEA.HI R6, R3, R0, RZ, 0x2 ;  /* 0x0000000003067211 */ /* 0x000fe200078f10ff */
[----:B------:R-:W-:Y:S01]  /*0cc0*/  IMAD.IADD R4, R7, 0x1, -R4 ;  /* 0x0000000107047824 */ /* 0x000fe200078e0a04 */
[----:B------:R-:W-:Y:S01]  /*0cd0*/  LEA.HI R12, R12, R11, RZ, 0x3 ;  /* 0x0000000b0c0c7211 */ /* 0x000fe200078f18ff */
[----:B------:R-:W-:Y:S01]  /*0ce0*/  IMAD.IADD R2, R5, 0x1, -R2 ;  /* 0x0000000105027824 */ /* 0x000fe200078e0a02 */
[----:B------:R-:W-:-:S02]  /*0cf0*/  LOP3.LUT R5, R220, 0xfffffff8, RZ, 0xc0, !PT ;  /* 0xfffffff8dc057812 */ /* 0x000fc400078ec0ff */
[----:B------:R-:W-:Y:S02]  /*0d00*/  LOP3.LUT R7, R6, 0xfffffffc, RZ, 0xc0, !PT ;  /* 0xfffffffc06077812 */ /* 0x000fe400078ec0ff */
[----:B------:R-:W-:Y:S01]  /*0d10*/  LOP3.LUT R12, R12, 0xfffffff8, RZ, 0xc0, !PT ;  /* 0xfffffff80c0c7812 */ /* 0x000fe200078ec0ff */
[----:B------:R-:W-:Y:S01]  /*0d20*/  IMAD.IADD R5, R0, 0x1, -R5 ;  /* 0x0000000100057824 */ /* 0x000fe200078e0a05 */
[----:B------:R-:W-:Y:S02]  /*0d30*/  LEA.HI R8, R8, R14, RZ, 0x5 ;  /* 0x0000000e08087211 */ /* 0x000fe400078f28ff */
[----:B------:R-:W-:Y:S01]  /*0d40*/  IADD3 R7, R0, -R7, RZ ;  /* 0x8000000700077210 */ /* 0x000fe20007ffe0ff */
[----:B------:R-:W-:Y:S01]  /*0d50*/  IMAD.IADD R11, R11, 0x1, -R12 ;  /* 0x000000010b0b7824 */ /* 0x000fe200078e0a0c */
[----:B------:R-:W-:Y:S01]  /*0d60*/  LEA.HI R3, R3, R0, RZ, 0x6 ;  /* 0x0000000003037211 */ /* 0x000fe200078f30ff */
[----:B------:R-:W-:Y:S01]  /*0d70*/  IMAD R0, R4, 0x8, R9 ;  /* 0x0000000804007824 */ /* 0x000fe200078e0209 */
[----:B------:R-:W-:Y:S01]  /*0d80*/  SHF.R.S32.HI R8, RZ, 0x5, R8 ;  /* 0x00000005ff087819 */ /* 0x000fe20000011408 */
[----:B------:R-:W-:Y:S01]  /*0d90*/  IMAD.SHL.U32 R16, R5, 0x10, RZ ;  /* 0x0000001005107824 */ /* 0x000fe200078e00ff */
[----:B------:R-:W-:Y:S01]  /*0da0*/  SHF.R.S32.HI R220, RZ, 0x3, R220 ;  /* 0x00000003ffdc7819 */ /* 0x000fe200000114dc */
[----:B------:R-:W-:Y:S01]  /*0db0*/  IMAD.SHL.U32 R3, R3, 0x10, RZ ;  /* 0x0000001003037824 */ /* 0x000fe200078e00ff */
[----:B------:R-:W-:Y:S01]  /*0dc0*/  LEA.HI R6, R7, R7, RZ, 0x1 ;  /* 0x0000000707067211 */ /* 0x000fe200078f08ff */
[----:B------:R0:W-:Y:S01]  /*0dd0*/  STL [R1+0x194], R0 ;  /* 0x0001940001007387 */ /* 0x0001e20000100800 */
[----:B------:R-:W-:Y:S01]  /*0de0*/  IMAD R11, R8, 0x10, R11 ;  /* 0x00000010080b7824 */ /* 0x000fe200078e020b */
[----:B------:R-:W-:Y:S01]  /*0df0*/  LOP3.LUT R10, R10, 0x7ffffffc, RZ, 0xc0, !PT ;  /* 0x7ffffffc0a0a7812 */ /* 0x000fe200078ec0ff */
[----:B------:R-:W-:Y:S01]  /*0e00*/  VIADD R12, R220, 0x20 ;  /* 0x00000020dc0c7836 */ /* 0x000fe20000000000 */
[----:B------:R-:W-:Y:S01]  /*0e10*/  LOP3.LUT R6, R6, 0x1ffffffe, RZ, 0xc0, !PT ;  /* 0x1ffffffe06067812 */ /* 0x000fe200078ec0ff */
[C---:B------:R-:W-:Y:S01]  /*0e20*/  VIADD R9, R220.reuse, 0x40 ;  /* 0x00000040dc097836 */ /* 0x040fe20000000000 */
[----:B------:R-:W-:Y:S01]  /*0e30*/  LOP3.LUT R13, R3, 0xfffffc00, RZ, 0xc0, !PT ;  /* 0xfffffc00030d7812 */ /* 0x000fe200078ec0ff */
[----:B------:R-:W-:Y:S01]  /*0e40*/  VIADD R8, R220, 0x60 ;  /* 0x00000060dc087836 */ /* 0x000fe20000000000 */
[----:B------:R-:W-:Y:S01]  /*0e50*/  IADD3 R22, R16, 0x80, RZ ;  /* 0x0000008010167810 */ /* 0x000fe20007ffe0ff */
[----:B------:R-:W-:Y:S01]  /*0e60*/  IMAD R11, R2, 0x40, R11 ;  /* 0x00000040020b7824 */ /* 0x000fe200078e020b */
[----:B0-----:R-:W-:Y:S01]  /*0e70*/  SHF.L.U32 R0, R220, 0x7, RZ ;  /* 0x00000007dc007819 */ /* 0x001fe200000006ff */
[----:B------:R-:W-:Y:S01]  /*0e80*/  IMAD.SHL.U32 R3, R9, 0x80, RZ ;  /* 0x0000008009037824 */ /* 0x000fe200078e00ff */
[----:B------:R-:W-:Y:S01]  /*0e90*/  SHF.R.S32.HI R2, RZ, 0x1f, R12 ;  /* 0x0000001fff027819 */ /* 0x000fe2000001140c */
[----:B------:R-:W-:Y:S01]  /*0ea0*/  IMAD.IADD R6, R7, 0x1, -R6 ;  /* 0x0000000107067824 */ /* 0x000fe200078e0a06 */
[----:B------:R-:W-:Y:S01]  /*0eb0*/  LOP3.LUT R15, R0, 0x380, RZ, 0xc0, !PT ;  /* 0x00000380000f7812 */ /* 0x000fe200078ec0ff */
[----:B------:R-:W-:Y:S01]  /*0ec0*/  IMAD.SHL.U32 R0, R12, 0x80, RZ ;  /* 0x000000800c007824 */ /* 0x000fe200078e00ff */
[----:B------:R-:W-:Y:S01]  /*0ed0*/  SHF.R.S32.HI R4, RZ, 0x1f, R9 ;  /* 0x0000001fff047819 */ /* 0x000fe20000011409 */
[----:B------:R-:W-:Y:S01]  /*0ee0*/  IMAD.SHL.U32 R18, R5, 0x8, RZ ;  /* 0x0000000805127824 */ /* 0x000fe200078e00ff */
[----:B------:R-:W-:Y:S01]  /*0ef0*/  SHF.R.S32.HI R7, RZ, 0x1f, R8 ;  /* 0x0000001fff077819 */ /* 0x000fe20000011408 */
[----:B------:R-:W-:Y:S01]  /*0f00*/  STL [R1+0x190], R11 ;  /* 0x0001900b01007387 */ /* 0x000fe20000100800 */
[----:B------:R-:W-:Y:S01]  /*0f10*/  LEA.HI R2, R2, R12, RZ, 0x3 ;  /* 0x0000000c02027211 */ /* 0x000fe200078f18ff */
[----:B------:R-:W-:Y:S01]  /*0f20*/  VIADD R219, R18, 0x40 ;  /* 0x0000004012db7836 */ /* 0x000fe20000000000 */
[----:B------:R-:W-:Y:S01]  /*0f30*/  LEA.HI R4, R4, R9, RZ, 0x3 ;  /* 0x0000000904047211 */ /* 0x000fe200078f18ff */
[----:B------:R-:W-:Y:S01]  /*0f40*/  VIADD R20, R18, 0x80 ;  /* 0x0000008012147836 */ /* 0x000fe20000000000 */
[----:B------:R-:W-:Y:S01]  /*0f50*/  LOP3.LUT R12, R0, 0x380, RZ, 0xc0, !PT ;  /* 0x00000380000c7812 */ /* 0x000fe200078ec0ff */
[----:B------:R-:W-:Y:S01]  /*0f60*/  STL [R1+0x78], RZ ;  /* 0x000078ff01007387 */ /* 0x000fe20000100800 */
[----:B------:R-:W-:Y:S01]  /*0f70*/  LOP3.LUT R9, R3, 0x380, RZ, 0xc0, !PT ;  /* 0x0000038003097812 */ /* 0x000fe200078ec0ff */
[----:B------:R-:W-:Y:S01]  /*0f80*/  IMAD.SHL.U32 R5, R8, 0x80, RZ ;  /* 0x0000008008057824 */ /* 0x000fe200078e00ff */
[----:B------:R-:W-:Y:S01]  /*0f90*/  LOP3.LUT R0, R15, 0x70, R16, 0xf8, !PT ;  /* 0x000000700f007812 */ /* 0x000fe200078ef810 */
[----:B------:R-:W-:Y:S01]  /*0fa0*/  IMAD.SHL.U32 R2, R2, 0x80, RZ ;  /* 0x0000008002027824 */ /* 0x000fe200078e00ff */
[----:B------:R-:W-:Y:S01]  /*0fb0*/  SHF.R.U32.HI R3, RZ, 0x3, R15 ;  /* 0x00000003ff037819 */ /* 0x000fe2000001160f */
[----:B------:R-:W-:Y:S01]  /*0fc0*/  VIADD R15, R18, 0xc0 ;  /* 0x000000c0120f7836 */ /* 0x000fe20000000000 */
[----:B------:R-:W-:Y:S01]  /*0fd0*/  LEA.HI R7, R7, R8, RZ, 0x3 ;  /* 0x0000000807077211 */ /* 0x000fe200078f18ff */
[----:B------:R0:W-:Y:S01]  /*0fe0*/  STL [R1+0x28], R13 ;  /* 0x0000280d01007387 */ /* 0x0001e20000100800 */
[----:B------:R-:W-:Y:S01]  /*0ff0*/  LOP3.LUT R3, R13, R0, R3, 0xf6, !PT ;  /* 0x000000000d037212 */ /* 0x000fe200078ef603 */
[----:B------:R-:W-:Y:S01]  /*1000*/  IMAD.SHL.U32 R4, R4, 0x80, RZ ;  /* 0x0000008004047824 */ /* 0x000fe200078e00ff */
[----:B------:R-:W-:Y:S01]  /*1010*/  SHF.R.S32.HI R21, RZ, 0x1f, R219 ;  /* 0x0000001fff157819 */ /* 0x000fe200000114db */
[----:B------:R1:W-:Y:S01]  /*1020*/  STL [R1+0x40], R20 ;  /* 0x0000401401007387 */ /* 0x0003e20000100800 */
[----:B------:R-:W-:Y:S01]  /*1030*/  IMAD.SHL.U32 R7, R7, 0x80, RZ ;  /* 0x0000008007077824 */ /* 0x000fe200078e00ff */
[----:B------:R-:W-:Y:S01]  /*1040*/  LOP3.LUT R8, R5, 0x380, RZ, 0xc0, !PT ;  /* 0x0000038005087812 */ /* 0x000fe200078ec0ff */
[----:B------:R-:W-:Y:S01]  /*1050*/  IMAD.IADD R10, R14, 0x1, -R10 ;  /* 0x000000010e0a7824 */ /* 0x000fe200078e0a0a */
[----:B------:R2:W-:Y:S01]  /*1060*/  STL [R1+0x44], R15 ;  /* 0x0000440f01007387 */ /* 0x0005e20000100800 */
[----:B------:R-:W-:Y:S01]  /*1070*/  LOP3.LUT R2, R2, 0xfffffc00, RZ, 0xc0, !PT ;  /* 0xfffffc0002027812 */ /* 0x000fe200078ec0ff */
[----:B------:R-:W-:Y:S01]  /*1080*/  IMAD.IADD R14, R216, 0x1, R3 ;  /* 0x00000001d80e7824 */ /* 0x000fe200078e0203 */
[----:B0-----:R-:W-:Y:S01]  /*1090*/  SHF.R.U32.HI R13, RZ, 0x3, R12 ;  /* 0x00000003ff0d7819 */ /* 0x001fe2000001160c */
[----:B------:R-:W-:Y:S01]  /*10a0*/  STL [R1+0x64], R21 ;  /* 0x0000641501007387 */ /* 0x000fe20000100800 */
[----:B------:R-:W-:-:S02]  /*10b0*/  LOP3.LUT R0, R12, 0x70, R16, 0xf8, !PT ;  /* 0x000000700c007812 */ /* 0x000fc400078ef810 */
[----:B-1----:R-:W-:Y:S02]  /*10c0*/  SHF.R.S32.HI R20, RZ, 0x1f, R20 ;  /* 0x0000001fff147819 */ /* 0x002fe40000011414 */
[----:B------:R-:W-:Y:S02]  /*10d0*/  LOP3.LUT R4, R4, 0xfffffc00, RZ, 0xc0, !PT ;  /* 0xfffffc0004047812 */ /* 0x000fe400078ec0ff */
[----:B--2---:R-:W-:Y:S01]  /*10e0*/  SHF.R.S32.HI R15, RZ, 0x1f, R15 ;  /* 0x0000001fff0f7819 */ /* 0x004fe2000001140f */
[----:B------:R0:W-:Y:S01]  /*10f0*/  STL [R1+0x80], R20 ;  /* 0x0000801401007387 */ /* 0x0001e20000100800 */
[----:B------:R-:W-:Y:S02]  /*1100*/  SHF.R.U32.HI R12, RZ, 0x3, R9 ;  /* 0x00000003ff0c7819 */ /* 0x000fe40000011609 */
[----:B------:R-:W-:Y:S01]  /*1110*/  LOP3.LUT R5, R9, 0x70, R16, 0xf8, !PT ;  /* 0x0000007009057812 */ /* 0x000fe200078ef810 */
[----:B------:R-:W-:Y:S01]  /*1120*/  STL [R1+0x7c], R15 ;  /* 0x00007c0f01007387 */ /* 0x000fe20000100800 */
[----:B------:R-:W-:-:S02]  /*1130*/  LOP3.LUT R7, R7, 0xfffffc00, RZ, 0xc0, !PT ;  /* 0xfffffc0007077812 */ /* 0x000fc400078ec0ff */
[----:B------:R-:W-:Y:S01]  /*1140*/  SHF.R.U32.HI R9, RZ, 0x3, R8 ;  /* 0x00000003ff097819 */ /* 0x000fe20000011608 */
[----:B------:R-:W-:Y:S01]  /*1150*/  STL [R1+0x54], R2 ;  /* 0x0000540201007387 */ /* 0x000fe20000100800 */
[----:B------:R-:W-:Y:S02]  /*1160*/  LOP3.LUT R8, R8, 0x70, R16, 0xf8, !PT ;  /* 0x0000007008087812 */ /* 0x000fe400078ef810 */
[----:B------:R-:W-:Y:S01]  /*1170*/  LOP3.LUT R3, R2, R0, R13, 0xf6, !PT ;  /* 0x0000000002037212 */ /* 0x000fe200078ef60d */
[----:B------:R-:W-:Y:S01]  /*1180*/  STL [R1+0x58], R14 ;  /* 0x0000580e01007387 */ /* 0x000fe20000100800 */
[----:B------:R-:W-:Y:S01]  /*1190*/  LOP3.LUT R5, R4, R5, R12, 0xf6, !PT ;  /* 0x0000000504057212 */ /* 0x000fe200078ef60c */
[----:B------:R-:W-:Y:S01]  /*11a0*/  IMAD.SHL.U32 R0, R10, 0x2, RZ ;  /* 0x000000020a007824 */ /* 0x000fe200078e00ff */
[----:B------:R-:W-:Y:S01]  /*11b0*/  SHF.R.S32.HI R19, RZ, 0x1f, R18 ;  /* 0x0000001fff137819 */ /* 0x000fe20000011412 */
[----:B------:R1:W-:Y:S01]  /*11c0*/  STL [R1+0x50], R4 ;  /* 0x0000500401007387 */ /* 0x0003e20000100800 */
[----:B------:R-:W-:Y:S01]  /*11d0*/  SHF.R.S32.HI R17, RZ, 0x1f, R16 ;  /* 0x0000001fff117819 */ /* 0x000fe20000011410 */
[C---:B------:R-:W-:Y:S01]  /*11e0*/  VIADD R43, R0.reuse, 0x8 ;  /* 0x00000008002b7836 */ /* 0x040fe20000000000 */
[C---:B------:R-:W-:Y:S01]  /*11f0*/  IADD3 R32, R0.reuse, 0x48, RZ ;  /* 0x0000004800207810 */ /* 0x040fe20007ffe0ff */
[----:B------:R2:W-:Y:S01]  /*1200*/  STL [R1+0x4c], R7 ;  /* 0x00004c0701007387 */ /* 0x0005e20000100800 */
[C---:B------:R-:W-:Y:S01]  /*1210*/  VIADD R42, R0.reuse, 0x10 ;  /* 0x00000010002a7836 */ /* 0x040fe20000000000 */
[C---:B0-----:R-:W-:Y:S01]  /*1220*/  IADD3 R20, R0.reuse, 0x98, RZ ;  /* 0x0000009800147810 */ /* 0x041fe20007ffe0ff */
[C---:B------:R-:W-:Y:S01]  /*1230*/  VIADD R41, R0.reuse, 0x18 ;  /* 0x0000001800297836 */ /* 0x040fe20000000000 */
[----:B------:R-:W-:Y:S01]  /*1240*/  SHF.R.S32.HI R218, RZ, 0x1f, R22 ;  /* 0x0000001fffda7819 */ /* 0x000fe20000011416 */
[----:B------:R-:W-:-:S02]  /*1250*/  VIADD R40, R0, 0x20 ;  /* 0x0000002000287836 */ /* 0x000fc40000000000 */
[C---:B-1----:R-:W-:Y:S01]  /*1260*/  IMAD.IADD R4, R216.reuse, 0x1, R3 ;  /* 0x00000001d8047824 */ /* 0x042fe200078e0203 */
[----:B------:R-:W-:Y:S01]  /*1270*/  IADD3 R3, R216, R5, RZ ;  /* 0x00000005d8037210 */ /* 0x000fe20007ffe0ff */
[C---:B------:R-:W-:Y:S01]  /*1280*/  VIADD R39, R0.reuse, 0x28 ;  /* 0x0000002800277836 */ /* 0x040fe20000000000 */
[----:B--2---:R-:W-:Y:S01]  /*1290*/  LOP3.LUT R7, R7, R8, R9, 0xf6, !PT ;  /* 0x0000000807077212 */ /* 0x004fe200078ef609 */
[C---:B------:R-:W-:Y:S01]  /*12a0*/  VIADD R38, R0.reuse, 0x30 ;  /* 0x0000003000267836 */ /* 0x040fe20000000000 */
[----:B------:R-:W-:Y:S01]  /*12b0*/  STL [R1+0x18c], R4 ;  /* 0x00018c0401007387 */ /* 0x000fe20000100800 */
[----:B------:R-:W-:Y:S02]  /*12c0*/  VIADD R37, R0, 0x38 ;  /* 0x0000003800257836 */ /* 0x000fe40000000000 */
[----:B------:R-:W-:Y:S01]  /*12d0*/  IMAD.IADD R2, R216, 0x1, R7 ;  /* 0x00000001d8027824 */ /* 0x000fe200078e0207 */
[----:B------:R-:W-:Y:S01]  /*12e0*/  STL [R1+0x48], R0 ;  /* 0x0000480001007387 */ /* 0x000fe20000100800 */
[C---:B------:R-:W-:Y:S01]  /*12f0*/  VIADD R36, R0.reuse, 0x40 ;  /* 0x0000004000247836 */ /* 0x040fe20000000000 */
[----:B------:R-:W-:Y:S01]  /*1300*/  SHF.R.S32.HI R7, RZ, 0x1f, R43 ;  /* 0x0000001fff077819 */ /* 0x000fe2000001142b */
[C---:B------:R-:W-:Y:S01]  /*1310*/  VIADD R31, R0.reuse, 0x50 ;  /* 0x00000050001f7836 */ /* 0x040fe20000000000 */
[----:B------:R0:W-:Y:S01]  /*1320*/  STL [R1+0x188], R3 ;  /* 0x0001880301007387 */ /* 0x0001e20000100800 */
[----:B------:R-:W-:-:S02]  /*1330*/  VIADD R30, R0, 0x58 ;  /* 0x00000058001e7836 */ /* 0x000fc40000000000 */
[C---:B------:R-:W-:Y:S01]  /*1340*/  VIADD R29, R0.reuse, 0x60 ;  /* 0x00000060001d7836 */ /* 0x040fe20000000000 */
[----:B------:R-:W-:Y:S01]  /*1350*/  STL [R1+0x184], R2 ;  /* 0x0001840201007387 */ /* 0x000fe20000100800 */
[C---:B------:R-:W-:Y:S02]  /*1360*/  VIADD R28, R0.reuse, 0x68 ;  /* 0x00000068001c7836 */ /* 0x040fe40000000000 */
[C---:B------:R-:W-:Y:S01]  /*1370*/  VIADD R27, R0.reuse, 0x70 ;  /* 0x00000070001b7836 */ /* 0x040fe20000000000 */
[----:B------:R-:W-:Y:S01]  /*1380*/  STL [R1+0x100], R43 ;  /* 0x0001002b01007387 */ /* 0x000fe20000100800 */
[C---:B------:R-:W-:Y:S01]  /*1390*/  VIADD R26, R0.reuse, 0x78 ;  /* 0x00000078001a7836 */ /* 0x040fe20000000000 */
[C---:B0-----:R-:W-:Y:S01]  /*13a0*/  IADD3 R3, R0.reuse, 0xe8, RZ ;  /* 0x000000e800037810 */ /* 0x041fe20007ffe0ff */
[C---:B------:R-:W-:Y:S01]  /*13b0*/  VIADD R25, R0.reuse, 0x80 ;  /* 0x0000008000197836 */ /* 0x040fe20000000000 */
[----:B------:R0:W-:Y:S01]  /*13c0*/  STL [R1+0xfc], R42 ;  /* 0x0000fc2a01007387 */ /* 0x0001e20000100800 */
[----:B------:R-:W-:-:S02]  /*13d0*/  VIADD R24, R0, 0x88 ;  /* 0x0000008800187836 */ /* 0x000fc40000000000 */
[C---:B------:R-:W-:Y:S01]  /*13e0*/  VIADD R21, R0.reuse, 0x90 ;  /* 0x0000009000157836 */ /* 0x040fe20000000000 */
[----:B------:R-:W-:Y:S01]  /*13f0*/  STL [R1+0xf8], R41 ;  /* 0x0000f82901007387 */ /* 0x000fe20000100800 */
[C---:B------:R-:W-:Y:S02]  /*1400*/  VIADD R15, R0.reuse, 0xa0 ;  /* 0x000000a0000f7836 */ /* 0x040fe40000000000 */
[C---:B------:R-:W-:Y:S01]  /*1410*/  VIADD R14, R0.reuse, 0xa8 ;  /* 0x000000a8000e7836 */ /* 0x040fe20000000000 */
[----:B------:R1:W-:Y:S01]  /*1420*/  STL [R1+0xf4], R40 ;  /* 0x0000f42801007387 */ /* 0x0003e20000100800 */
[C---:B------:R-:W-:Y:S01]  /*1430*/  VIADD R13, R0.reuse, 0xb0 ;  /* 0x000000b0000d7836 */ /* 0x040fe20000000000 */
[----:B0-----:R-:W-:Y:S01]  /*1440*/  SHF.R.S32.HI R42, RZ, 0x1f, R42 ;  /* 0x0000001fff2a7819 */ /* 0x001fe2000001142a */
[C---:B------:R-:W-:Y:S01]  /*1450*/  VIADD R12, R0.reuse, 0xb8 ;  /* 0x000000b8000c7836 */ /* 0x040fe20000000000 */
[----:B------:R0:W-:Y:S01]  /*1460*/  STL [R1+0xf0], R39 ;  /* 0x0000f02701007387 */ /* 0x0001e20000100800 */
[----:B------:R-:W-:-:S02]  /*1470*/  VIADD R10, R0, 0xc0 ;  /* 0x000000c0000a7836 */ /* 0x000fc40000000000 */
[C---:B------:R-:W-:Y:S01]  /*1480*/  VIADD R9, R0.reuse, 0xc8 ;  /* 0x000000c800097836 */ /* 0x040fe20000000000 */
[----:B------:R-:W-:Y:S01]  /*1490*/  STL [R1+0xec], R38 ;  /* 0x0000ec2601007387 */ /* 0x000fe20000100800 */
[C---:B------:R-:W-:Y:S01]  /*14a0*/  VIADD R8, R0.reuse, 0xd0 ;  /* 0x000000d000087836 */ /* 0x040fe20000000000 */
[----:B-1----:R-:W-:Y:S01]  /*14b0*/  SHF.R.S32.HI R40, RZ, 0x1f, R40 ;  /* 0x0000001fff287819 */ /* 0x002fe20000011428 */
[C---:B------:R-:W-:Y:S01]  /*14c0*/  VIADD R5, R0.reuse, 0xd8 ;  /* 0x000000d800057836 */ /* 0x040fe20000000000 */
[----:B------:R1:W-:Y:S01]  /*14d0*/  STL [R1+0xe8], R37 ;  /* 0x0000e82501007387 */ /* 0x0003e20000100800 */
[C---:B------:R-:W-:Y:S01]  /*14e0*/  VIADD R4, R0.reuse, 0xe0 ;  /* 0x000000e000047836 */ /* 0x040fe20000000000 */
[----:B0-----:R-:W-:Y:S01]  /*14f0*/  SHF.R.S32.HI R39, RZ, 0x1f, R39 ;  /* 0x0000001fff277819 */ /* 0x001fe20000011427 */
[C---:B------:R-:W-:Y:S01]  /*1500*/  VIADD R2, R0.reuse, 0xf0 ;  /* 0x000000f000027836 */ /* 0x040fe20000000000 */
[----:B------:R0:W-:Y:S01]  /*1510*/  STL [R1+0xe4], R36 ;  /* 0x0000e42401007387 */ /* 0x0001e20000100800 */
[----:B------:R-:W-:-:S03]  /*1520*/  VIADD R0, R0, 0xf8 ;  /* 0x000000f800007836 */ /* 0x000fc60000000000 */
[----:B------:R-:W-:Y:S01]  /*1530*/  STL [R1+0xe0], R32 ;  /* 0x0000e02001007387 */ /* 0x000fe20000100800 */
[----:B-1----:R-:W-:-:S03]  /*1540*/  SHF.R.S32.HI R37, RZ, 0x1f, R37 ;  /* 0x0000001fff257819 */ /* 0x002fc60000011425 */
[----:B------:R1:W-:Y:S01]  /*1550*/  STL [R1+0xdc], R31 ;  /* 0x0000dc1f01007387 */ /* 0x0003e20000100800 */
[----:B0-----:R-:W-:-:S03]  /*1560*/  SHF.R.S32.HI R36, RZ, 0x1f, R36 ;  /* 0x0000001fff247819 */ /* 0x001fc60000011424 */
[----:B------:R0:W-:Y:S04]  /*1570*/  STL [R1+0xd8], R30 ;  /* 0x0000d81e01007387 */ /* 0x0001e80000100800 */
        /* <DEDUP_REMOVED lines=27> */
[----:B------:R-:W-:Y:S01]  /*1730*/  STL [R1+0x94], R4 ;  /* 0x0000940401007387 */ /* 0x000fe20000100800 */
[----:B0-----:R-:W-:-:S03]  /*1740*/  SHF.R.S32.HI R8, RZ, 0x1f, R8 ;  /* 0x0000001fff087819 */ /* 0x001fc60000011408 */
[----:B------:R-:W-:Y:S04]  /*1750*/  STL [R1+0x90], R3 ;  /* 0x0000900301007387 */ /* 0x000fe80000100800 */
[----:B------:R0:W-:Y:S04]  /*1760*/  STL [R1+0x180], R7 ;  /* 0x0001800701007387 */ /* 0x0001e80000100800 */
[----:B------:R-:W-:Y:S04]  /*1770*/  STL [R1+0x8c], R2 ;  /* 0x00008c0201007387 */ /* 0x000fe80000100800 */
[----:B------:R-:W-:Y:S01]  /*1780*/  STL [R1+0x17c], R42 ;  /* 0x00017c2a01007387 */ /* 0x000fe20000100800 */
[----:B0-----:R-:W-:-:S03]  /*1790*/  SHF.R.S32.HI R7, RZ, 0x1f, R41 ;  /* 0x0000001fff077819 */ /* 0x001fc60000011429 */
[----:B------:R-:W-:Y:S04]  /*17a0*/  STL [R1+0x88], R0 ;  /* 0x0000880001007387 */ /* 0x000fe80000100800 */
        /* <DEDUP_REMOVED lines=34> */
[----:B------:R1:W-:Y:S01]  /*19d0*/  STL [R1+0x118], R7 ;  /* 0x0001180701007387 */ /* 0x0003e20000100800 */
[----:B------:R-:W-:Y:S02]  /*19e0*/  SHF.R.S32.HI R3, RZ, 0x1f, R2 ;  /* 0x0000001fff037819 */ /* 0x000fe40000011402 */
[----:B------:R-:W-:Y:S01]  /*19f0*/  SHF.R.S32.HI R2, RZ, 0x1f, R0 ;  /* 0x0000001fff027819 */ /* 0x000fe20000011400 */
[----:B------:R-:W-:Y:S01]  /*1a00*/  IMAD R0, R6, 0x8, R11 ;  /* 0x0000000806007824 */ /* 0x000fe200078e020b */
[----:B------:R1:W-:Y:S04]  /*1a10*/  STL [R1+0x114], R5 ;  /* 0x0001140501007387 */ /* 0x0003e80000100800 */
[----:B------:R1:W-:Y:S04]  /*1a20*/  STL [R1+0x110], R4 ;  /* 0x0001100401007387 */ /* 0x0003e80000100800 */
[----:B------:R1:W-:Y:S04]  /*1a30*/  STL [R1+0x10c], R3 ;  /* 0x00010c0301007387 */ /* 0x0003e80000100800 */
[----:B------:R1:W-:Y:S04]  /*1a40*/  STL [R1+0x5c], R0 ;  /* 0x00005c0001007387 */ /* 0x0003e80000100800 */
[----:B------:R1:W-:Y:S02]  /*1a50*/  STL [R1+0x108], R2 ;  /* 0x0001080201007387 */ /* 0x0003e40000100800 */
.L_x_3293:
[----:B01----:R-:W0:Y:S02]  /*1a60*/  LDC.64 R2, c[0x0][0xc88] ;  /* 0x00032200ff027b82 */ /* 0x003e240000000a00 */
[----:B0-----:R-:W-:-:S05]  /*1a70*/  IMAD.WIDE R2, R35, 0x4, R2 ;  /* 0x0000000423027825 */ /* 0x001fca00078e0202 */
[----:B--2--5:R-:W2:Y:S01]  /*1a80*/  LDG.E R29, desc[UR42][R2.64] ;  /* 0x0000002a021d7981 */ /* 0x024ea2000c1e1900 */
[----:B------:R-:W-:Y:S05]  /*1a90*/  YIELD ;  /* 0x0000000000007946 */ /* 0x000fea0003800000 */
[----:B------:R-:W-:Y:S01]  /*1aa0*/  ULDC.64 UR4, c[0x0][0xa28] ;  /* 0x00028a0000047ab9 */ /* 0x000fe20000000a00 */
[----:B------:R-:W-:Y:S01]  /*1ab0*/  ULDC.64 UR8, c[0x0][0xa18] ;  /* 0x0002860000087ab9 */ /* 0x000fe20000000a00 */
[----:B------:R-:W-:Y:S01]  /*1ac0*/  ISETP.NE.U32.AND P1, PT, RZ, UR4, PT ;  /* 0x00000004ff007c0c */ /* 0x000fe2000bf25070 */
[----:B---3--:R-:W-:Y:S01]  /*1ad0*/  IMAD.MOV.U32 R9, RZ, RZ, RZ ;  /* 0x000000ffff097224 */ /* 0x008fe200078e00ff */
[----:B------:R-:W-:Y:S01]  /*1ae0*/  ULDC.64 UR6, c[0x0][0xa08] ;  /* 0x0002820000067ab9 */ /* 0x000fe20000000a00 */
[----:B------:R-:W-:Y:S01]  /*1af0*/  IMAD.MOV.U32 R27, RZ, RZ, RZ ;  /* 0x000000ffff1b7224 */ /* 0x000fe200078e00ff */
[----:B------:R-:W-:-:S02]  /*1b00*/  ISETP.NE.AND.EX P1, PT, RZ, UR5, PT, P1 ;  /* 0x00000005ff007c0c */ /* 0x000fc4000bf25310 */
[----:B------:R-:W-:-:S04]  /*1b10*/  ISETP.NE.U32.AND P0, PT, RZ, UR6, PT ;  /* 0x00000006ff007c0c */ /* 0x000fc8000bf05070 */
[----:B------:R-:W-:Y:S02]  /*1b20*/  ISETP.NE.AND.EX P0, PT, RZ, UR7, PT, P0 ;  /* 0x00000007ff007c0c */ /* 0x000fe4000bf05300 */
[----:B--2---:R-:W-:Y:S01]  /*1b30*/  SHF.R.S32.HI R0, RZ, 0x1f, R29 ;  /* 0x0000001fff007819 */ /* 0x004fe2000001141d */
[----:B------:R-:W-:-:S04]  /*1b40*/  IMAD.SHL.U32 R31, R29, 0x4, RZ ;  /* 0x000000041d1f7824 */ /* 0x000fc800078e00ff */
[C---:B------:R-:W-:Y:S01]  /*1b50*/  @P1 LEA R6, P2, R29.reuse, UR4, 0x2 ;  /* 0x000000041d061c11 */ /* 0x040fe2000f8410ff */
[----:B------:R-:W-:Y:S01]  /*1b60*/  STL [R1+0x60], R29 ;  /* 0x0000601d01007387 */ /* 0x000fe20000100800 */
[C-C-:B------:R-:W-:Y:S02]  /*1b70*/  SHF.L.U64.HI R30, R29.reuse, 0x2, R0.reuse ;  /* 0x000000021d1e7819 */ /* 0x140fe40000010200 */
[----:B------:R-:W-:Y:S01]  /*1b80*/  @P1 LEA.HI.X R7, R29, UR5, R0, 0x2, P2 ;  /* 0x000000051d071c11 */ /* 0x000fe200090f1400 */
[----:B------:R-:W-:Y:S01]  /*1b90*/  ULDC UR4, c[0x0][0x288] ;  /* 0x0000a20000047ab9 */ /* 0x000fe20000000800 */
[----:B------:R-:W-:Y:S01]  /*1ba0*/  ISETP.NE.U32.AND P2, PT, RZ, UR8, PT ;  /* 0x00000008ff007c0c */ /* 0x000fe2000bf45070 */
[----:B------:R0:W-:Y:S01]  /*1bb0*/  STL [R1+0x74], R0 ;  /* 0x0000740001007387 */ /* 0x0001e20000100800 */
[----:B------:R-:W-:Y:S02]  /*1bc0*/  IADD3 R4, P3, R31, UR6, RZ ;  /* 0x000000061f047c10 */ /* 0x000fe4000ff7e0ff */
[----:B------:R-:W-:Y:S01]  /*1bd0*/  ISETP.NE.AND.EX P2, PT, RZ, UR9, PT, P2 ;  /* 0x00000009ff007c0c */ /* 0x000fe2000bf45320 */
[----:B------:R-:W5:Y:S01]  /*1be0*/  @P1 LDG.E R9, desc[UR42][R6.64] ;  /* 0x0000002a06091981 */ /* 0x000f62000c1e1900 */
[----:B------:R-:W-:-:S03]  /*1bf0*/  IADD3.X R5, R30, UR7, RZ, P3, !PT ;  /* 0x000000071e057c10 */ /* 0x000fc60009ffe4ff */
[----:B------:R1:W-:Y:S01]  /*1c00*/  STL [R1+0x6c], R31 ;  /* 0x00006c1f01007387 */ /* 0x0003e20000100800 */
[----:B0-----:R-:W-:Y:S01]  /*1c10*/  IMAD.U32 R0, RZ, RZ, UR4 ;  /* 0x00000004ff007e24 */ /* 0x001fe2000f8e00ff */
[----:B------:R-:W-:Y:S02]  /*1c20*/  ULDC.64 UR4, c[0x0][0x418] ;  /* 0x0001060000047ab9 */ /* 0x000fe40000000a00 */
[----:B------:R-:W5:Y:S04]  /*1c30*/  @P0 LDG.E R27, desc[UR42][R4.64] ;  /* 0x0000002a041b0981 */ /* 0x000f68000c1e1900 */
[----:B------:R-:W-:Y:S01]  /*1c40*/  @P2 IADD3 R2, P1, R31, UR8, RZ ;  /* 0x000000081f022c10 */ /* 0x000fe2000ff3e0ff */
[----:B------:R1:W-:Y:S03]  /*1c50*/  STL [R1+0x70], R30 ;  /* 0x0000701e01007387 */ /* 0x0003e60000100800 */
        /* <DEDUP_REMOVED lines=10> */
[----:B------:R-:W-:Y:S01]  /*1d00*/  MOV R28, UR4 ;  /* 0x00000004001c7c02 */ /* 0x000fe20008000f00 */
[----:B--2---:R1:W-:Y:S01]  /*1d10*/  STL [R1+0x24], R0 ;  /* 0x0000240001007387 */ /* 0x0043e20000100800 */
[----:B------:R-:W-:Y:S01]  /*1d20*/  IMAD.MOV.U32 R10, RZ, RZ, R0 ;  /* 0x000000ffff0a7224 */ /* 0x000fe200078e0000 */
[----:B----4-:R-:W-:Y:S06]  /*1d30*/  @P2 BRA `(.L_x_3058) ;  /* 0x0000000000282947 */ /* 0x010fec0003800000 */
[----:B------:R-:W-:Y:S02]  /*1d40*/  ULDC.64 UR4, c[0x0][0xa00] ;  /* 0x0002800000047ab9 */ /* 0x000fe40000000a00 */
[----:B------:R-:W-:-:S04]  /*1d50*/  ISETP.NE.U32.AND P1, PT, RZ, UR4, PT ;  /* 0x00000004ff007c0c */ /* 0x000fc8000bf25070 */
[----:B------:R-:W-:-:S13]  /*1d60*/  ISETP.NE.AND.EX P1, PT, RZ, UR5, PT, P1 ;  /* 0x00000005ff007c0c */ /* 0x000fda000bf25310 */
[----:B------:R-:W-:Y:S05]  /*1d70*/  @!P1 BRA `(.L_x_3058) ;  /* 0x0000000000189947 */ /* 0x000fea0003800000 */
[----:B------:R-:W0:Y:S02]  /*1d80*/  LDC.64 R6, c[0x0][0xa00] ;  /* 0x00028000ff067b82 */ /* 0x000e240000000a00 */
[----:B0-----:R-:W-:-:S05]  /*1d90*/  IMAD.WIDE R6, R29, 0x4, R6 ;  /* 0x000000041d067825 */ /* 0x001fca00078e0206 */
[----:B-1----:R-:W2:Y:S04]  /*1da0*/  LDG.E R0, desc[UR42][R6.64] ;  /* 0x0000002a06007981 */ /* 0x002ea8000c1e1900 */
[----:B------:R-:W2:Y:S02]  /*1db0*/  LDG.E R3, desc[UR42][R6.64+0x4] ;  /* 0x0000042a06037981 */ /* 0x000ea4000c1e1900 */
[----:B--2---:R-:W-:-:S05]  /*1dc0*/  IMAD.IADD R10, R3, 0x1, -R0 ;  /* 0x00000001030a7824 */ /* 0x004fca00078e0a00 */
[----:B------:R0:W-:Y:S02]  /*1dd0*/  STL [R1+0x24], R10 ;  /* 0x0000240a01007387 */ /* 0x0001e40000100800 */
.L_x_3058:
[----:B------:R-:W-:Y:S01]  /*1de0*/  ULDC.64 UR4, c[0x0][0xa20] ;  /* 0x0002880000047ab9 */ /* 0x000fe20000000a00 */
[C---:B------:R-:W-:Y:S02]  /*1df0*/  LOP3.LUT R3, R34.reuse, 0xff000000, RZ, 0xc0, !PT ;  /* 0xff00000022037812 */ /* 0x040fe400078ec0ff */
[----:B------:R-:W-:Y:S02]  /*1e00*/  ISETP.NE.U32.AND P1, PT, RZ, UR4, PT ;  /* 0x00000004ff007c0c */ /* 0x000fe4000bf25070 */
[C---:B-1----:R-:W-:Y:S02]  /*1e10*/  LOP3.LUT R0, R34.reuse, 0xff0000, RZ, 0xc0, !PT ;  /* 0x00ff000022007812 */ /* 0x042fe400078ec0ff */
[----:B------:R-:W-:Y:S02]  /*1e20*/  ISETP.NE.AND.EX P1, PT, RZ, UR5, PT, P1 ;  /* 0x00000005ff007c0c */ /* 0x000fe4000bf25310 */
[----:B------:R-:W-:Y:S02]  /*1e30*/  SHF.R.U32.HI R3, RZ, 0x8, R3 ;  /* 0x00000008ff037819 */ /* 0x000fe40000011603 */
[----:B------:R-:W-:-:S02]  /*1e40*/  LOP3.LUT R221, R34, 0xffff, RZ, 0xc0, !PT ;  /* 0x0000ffff22dd7812 */ /* 0x000fc400078ec0ff */
[----:B------:R-:W-:-:S07]  /*1e50*/  LEA.HI R8, R0, R3, RZ, 0x10 ;  /* 0x0000000300087211 */ /* 0x000fce00078f80ff */
[----:B------:R-:W-:Y:S05]  /*1e60*/  @!P1 BRA `(.L_x_3059) ;  /* 0x0000000000109947 */ /* 0x000fea0003800000 */
[----:B------:R-:W-:-:S04]  /*1e70*/  IADD3 R4, P0, R31, UR4, RZ ;  /* 0x000000041f047c10 */ /* 0x000fc8000ff1e0ff */
[----:B------:R-:W-:-:S05]  /*1e80*/  IADD3.X R5, R30, UR5, RZ, P0, !PT ;  /* 0x000000051e057c10 */ /* 0x000fca00087fe4ff */
[----:B------:R1:W5:Y:S01]  /*1e90*/  LDG.E R28, desc[UR42][R4.64] ;  /* 0x0000002a041c7981 */ /* 0x000362000c1e1900 */
[----:B------:R-:W-:Y:S05]  /*1ea0*/  BRA `(.L_x_3060) ;  /* 0x0000000000107947 */ /* 0x000fea0003800000 */
.L_x_3059:
[----:B------:R-:W-:Y:S05]  /*1eb0*/  @!P0 BRA `(.L_x_3060) ;  /* 0x00000000000c8947 */ /* 0x000fea0003800000 */
[----:B------:R-:W2:Y:S04]  /*1ec0*/  LDG.E R3, desc[UR42][R4.64] ;  /* 0x0000002a04037981 */ /* 0x000ea8000c1e1900 */
[----:B------:R-:W2:Y:S02]  /*1ed0*/  LDG.E R28, desc[UR42][R4.64+0x4] ;  /* 0x0000042a041c7981 */ /* 0x000ea4000c1e1900 */
[----:B--2---:R-:W-:-:S07]  /*1ee0*/  IMAD.IADD R28, R28, 0x1, -R3 ;  /* 0x000000011c1c7824 */ /* 0x004fce00078e0a03 */
.L_x_3060:
[----:B------:R-:W-:Y:S01]  /*1ef0*/  ULDC.64 UR4, c[0x0][0xa10] ;  /* 0x0002840000047ab9 */ /* 0x000fe20000000a00 */
[----:B------:R-:W2:Y:S01]  /*1f00*/  LDC R6, c[0x0][0x448] ;  /* 0x00011200ff067b82 */ /* 0x000ea20000000800 */
[----:B------:R-:W-:-:S04]  /*1f10*/  ISETP.NE.U32.AND P0, PT, RZ, UR4, PT ;  /* 0x00000004ff007c0c */ /* 0x000fc8000bf05070 */
[----:B------:R-:W-:Y:S01]  /*1f20*/  ISETP.NE.AND.EX P0, PT, RZ, UR5, PT, P0 ;  /* 0x00000005ff007c0c */ /* 0x000fe2000bf05300 */
[----:B------:R-:W-:-:S12]  /*1f30*/  ULDC.64 UR4, c[0x0][0xa30] ;  /* 0x00028c0000047ab9 */ /* 0x000fd80000000a00 */
[----:B-1----:R-:W1:Y:S02]  /*1f40*/  @P0 LDC.64 R4, c[0x0][0xa10] ;  /* 0x00028400ff040b82 */ /* 0x002e640000000a00 */
[----:B-1----:R-:W-:-:S05]  /*1f50*/  @P0 IMAD.WIDE R4, R29, 0x4, R4 ;  /* 0x000000041d040825 */ /* 0x002fca00078e0204 */
[----:B------:R-:W3:Y:S04]  /*1f60*/  @P0 LDG.E R0, desc[UR42][R4.64] ;  /* 0x0000002a04000981 */ /* 0x000ee8000c1e1900 */
[----:B------:R1:W3:Y:S01]  /*1f70*/  @P0 LDG.E R3, desc[UR42][R4.64+0x4] ;  /* 0x0000042a04030981 */ /* 0x0002e2000c1e1900 */
[----:B------:R-:W-:Y:S01]  /*1f80*/  ISETP.NE.U32.AND P1, PT, RZ, UR4, PT ;  /* 0x00000004ff007c0c */ /* 0x000fe2000bf25070 */
[----:B-----5:R-:W-:-:S03]  /*1f90*/  IMAD.MOV.U32 R24, RZ, RZ, R28 ;  /* 0x000000ffff187224 */ /* 0x020fc600078e001c */
[----:B------:R-:W-:-:S13]  /*1fa0*/  ISETP.NE.AND.EX P1, PT, RZ, UR5, PT, P1 ;  /* 0x00000005ff007c0c */ /* 0x000fda000bf25310 */
[----:B-1----:R-:W-:-:S04]  /*1fb0*/  @P1 IADD3 R4, P2, R31, UR4, RZ ;  /* 0x000000041f041c10 */ /* 0x002fc8000ff5e0ff */
[----:B------:R-:W-:-:S05]  /*1fc0*/  @P1 IADD3.X R5, R30, UR5, RZ, P2, !PT ;  /* 0x000000051e051c10 */ /* 0x000fca00097fe4ff */
[----:B------:R1:W5:Y:S01]  /*1fd0*/  @P1 LDG.E R24, desc[UR42][R4.64] ;  /* 0x0000002a04181981 */ /* 0x000362000c1e1900 */
[----:B--2---:R-:W-:Y:S01]  /*1fe0*/  ISETP.NE.AND P1, PT, R6, 0x1, PT ;  /* 0x000000010600780c */ /* 0x004fe20003f25270 */
[----:B------:R-:W-:Y:S01]  /*1ff0*/  IMAD.SHL.U32 R12, R33, 0x80, RZ ;  /* 0x00000080210c7824 */ /* 0x000fe200078e00ff */
[----:B------:R-:W-:Y:S01]  /*2000*/  LOP3.LUT R13, R8, 0xff, RZ, 0xc0, !PT ;  /* 0x000000ff080d7812 */ /* 0x000fe200078ec0ff */
[----:B------:R-:W-:Y:S01]  /*2010*/  IMAD.IADD R9, R28, 0x1, -R9 ;  /* 0x000000011c097824 */ /* 0x000fe200078e0a09 */
[----:B------:R-:W-:Y:S01]  /*2020*/  BSSY B0, `(.L_x_3061) ;  /* 0x0000037000007945 */ /* 0x000fe20003800000 */
[----:B------:R-:W-:Y:S01]  /*2030*/  VIADD R6, R12, 0x7f ;  /* 0x0000007f0c067836 */ /* 0x000fe20000000000 */
[----:B------:R-:W-:Y:S07]  /*2040*/  STL [R1+0x2c], R12 ;  /* 0x00002c0c01007387 */ /* 0x000fee0000100800 */
[----:B------:R-:W2:Y:S08]  /*2050*/  @P1 LDC R7, c[0x0][0x44c] ;  /* 0x00011300ff071b82 */ /* 0x000eb00000000800 */
[----:B------:R-:W4:Y:S01]  /*2060*/  @P1 LDC R11, c[0x0][0x450] ;  /* 0x00011400ff0b1b82 */ /* 0x000f220000000800 */
[----:B---3--:R-:W-:-:S02]  /*2070*/  @P0 IMAD.IADD R2, R3, 0x1, -R0 ;  /* 0x0000000103020824 */ /* 0x008fc400078e0a00 */
[----:B--2---:R-:W-:-:S04]  /*2080*/  @P1 IMAD.HI.U32 R0, R6, R7, RZ ;  /* 0x0000000706001227 */ /* 0x004fc800078e00ff */
[----:B-1----:R-:W-:Y:S01]  /*2090*/  IMAD.IADD R4, R9, 0x1, R2 ;  /* 0x0000000109047824 */ /* 0x002fe200078e0202 */
[----:B----4-:R-:W-:-:S03]  /*20a0*/  @P1 SHF.R.U32.HI R6, RZ, R11, R0 ;  /* 0x0000000bff061219 */ /* 0x010fc60000011600 */
[C---:B------:R-:W-:Y:S01]  /*20b0*/  VIADD R0, R4.reuse, 0x7f ;  /* 0x0000007f04007836 */ /* 0x040fe20000000000 */
[----:B------:R-:W-:Y:S01]  /*20c0*/  IADD3 R91, R4, 0x80, -R10 ;  /* 0x00000080045b7810 */ /* 0x000fe20007ffe80a */
[----:B------:R1:W-:Y:S03]  /*20d0*/  STL [R1+0x30], R4 ;  /* 0x0000300401007387 */ /* 0x0003e60000100800 */
[----:B------:R-:W-:Y:S01]  /*20e0*/  IADD3 R6, R91, R6, RZ ;  /* 0x000000065b067210 */ /* 0x000fe20007ffe0ff */
[----:B------:R2:W-:Y:S01]  /*20f0*/  STL [R1+0x84], R13 ;  /* 0x0000840d01007387 */ /* 0x0005e20000100800 */
[----:B------:R-:W-:Y:S02]  /*2100*/  SHF.R.S32.HI R3, RZ, 0x1f, R0 ;  /* 0x0000001fff037819 */ /* 0x000fe40000011400 */
[----:B------:R-:W-:Y:S02]  /*2110*/  SHF.R.S32.HI R5, RZ, 0x1f, R6 ;  /* 0x0000001fff057819 */ /* 0x000fe40000011406 */
[----:B------:R-:W-:Y:S01]  /*2120*/  LEA.HI R3, R3, R0, RZ, 0x7 ;  /* 0x0000000003037211 */ /* 0x000fe200078f38ff */
[----:B------:R-:W-:Y:S01]  /*2130*/  IMAD.MOV.U32 R0, RZ, RZ, RZ ;  /* 0x000000ffff007224 */ /* 0x000fe200078e00ff */
[----:B------:R-:W-:-:S02]  /*2140*/  LEA.HI R5, R5, R6, RZ, 0x7 ;  /* 0x0000000605057211 */ /* 0x000fc400078f38ff */
[----:B-1----:R-:W-:Y:S02]  /*2150*/  SHF.R.U32.HI R4, RZ, 0x10, R8 ;  /* 0x00000010ff047819 */ /* 0x002fe40000011608 */
[----:B------:R-:W-:Y:S02]  /*2160*/  SHF.R.S32.HI R92, RZ, 0x7, R3 ;  /* 0x00000007ff5c7819 */ /* 0x000fe40000011403 */
[----:B------:R-:W-:Y:S01]  /*2170*/  SHF.R.S32.HI R5, RZ, 0x7, R5 ;  /* 0x00000007ff057819 */ /* 0x000fe20000011405 */
[----:B------:R2:W-:Y:S03]  /*2180*/  STL [R1+0x68], R4 ;  /* 0x0000680401007387 */ /* 0x0005e60000100800 */
[----:B0-----:R-:W-:-:S04]  /*2190*/  VIMNMX R10, R92, R5, PT ;  /* 0x000000055c0a7248 */ /* 0x001fc80003fe0100 */
[----:B------:R-:W-:-:S13]  /*21a0*/  ISETP.GE.AND P0, PT, R10, 0x1, PT ;  /* 0x000000010a00780c */ /* 0x000fda0003f06270 */
[----:B--2---:R-:W-:Y:S05]  /*21b0*/  @!P0 BRA `(.L_x_3062) ;  /* 0x0000000000748947 */ /* 0x004fea0003800000 */
[----:B------:R-:W-:Y:S01]  /*21c0*/  ISETP.NE.AND P0, PT, R4, RZ, PT ;  /* 0x000000ff0400720c */ /* 0x000fe20003f05270 */
[----:B------:R-:W-:-:S03]  /*21d0*/  ULDC UR4, c[0x0][0x9f0] ;  /* 0x00027c0000047ab9 */ /* 0x000fc60000000800 */
        /* <DEDUP_REMOVED lines=24> */
[----:B------:R-:W-:-:S05]  /*2360*/  IMAD.MOV.U32 R0, RZ, RZ, R5 ;  /* 0x000000ffff007224 */ /* 0x000fca00078e0005 */
[----:B------:R-:W-:Y:S02]  /*2370*/  @!P2 IADD3 R0, -R0, RZ, RZ ;  /* 0x000000ff0000a210 */ /* 0x000fe40007ffe1ff */
[----:B------:R-:W-:-:S07]  /*2380*/  @!P1 LOP3.LUT R0, RZ, R11, RZ, 0x33, !PT ;  /* 0x0000000bff009212 */ /* 0x000fce00078e33ff */
.L_x_3062:
[----:B------:R-:W-:Y:S05]  /*2390*/  BSYNC B0 ;  /* 0x0000000000007941 */ /* 0x000fea0003800000 */
.L_x_3061:
[----:B------:R-:W-:-:S05]  /*23a0*/  IMAD R3, R13, R0, RZ ;  /* 0x000000000d037224 */ /* 0x000fca00078e02ff */
        /* <DEDUP_REMOVED lines=35> */
.L_x_3065:
[----:B------:R-:W-:Y:S05]  /*25e0*/  BSYNC B6 ;  /* 0x0000000000067941 */ /* 0x000fea0003800000 */
.L_x_3064:
        /* <DEDUP_REMOVED lines=20> */
.L_x_3067:
[----:B------:R-:W-:Y:S05]  /*2730*/  BSYNC B6 ;  /* 0x0000000000067941 */ /* 0x000fea0003800000 */
.L_x_3066:
        /* <DEDUP_REMOVED lines=19> */
[----:B------:R-:W-:-:S04]  /*2870*/  IMAD.SHL.U32 R34, R220, 0x80, RZ ;  /* 0x00000080dc227824 */ /* 0x000fc800078e00ff */
[----:B------:R-:W-:Y:S02]  /*2880*/  IMAD.IADD R5, R16, 0x1, R5 ;  /* 0x0000000110057824 */ /* 0x000fe400078e0205 */
[----:B----4-:R-:W-:-:S05]  /*2890*/  VIADD R6, R29, 0xffffff80 ;  /* 0xffffff801d067836 */ /* 0x010fca0000000000 */
[----:B------:R-:W-:-:S04]  /*28a0*/  SHF.R.S32.HI R3, RZ, 0x1f, R6 ;  /* 0x0000001fff037819 */ /* 0x000fc80000011406 */
[----:B------:R-:W-:-:S04]  /*28b0*/  LEA.HI R3, R3, R6, RZ, 0x3 ;  /* 0x0000000603037211 */ /* 0x000fc800078f18ff */
[----:B------:R-:W-:-:S05]  /*28c0*/  LOP3.LUT R7, R3, 0xfffffff8, RZ, 0xc0, !PT ;  /* 0xfffffff803077812 */ /* 0x000fca00078ec0ff */
[----:B------:R-:W-:Y:S02]  /*28d0*/  IMAD.IADD R37, R6, 0x1, -R7 ;  /* 0x0000000106257824 */ /* 0x000fe400078e0a07 */
[----:B------:R-:W-:Y:S02]  /*28e0*/  IMAD R7, R220, R15, R4 ;  /* 0x0000000fdc077224 */ /* 0x000fe400078e0204 */
[----:B------:R-:W-:-:S04]  /*28f0*/  IMAD R4, R9, R12, RZ ;  /* 0x0000000c09047224 */ /* 0x000fc800078e02ff */
[----:B------:R-:W-:Y:S01]  /*2900*/  IMAD R9, R220, R13, R4 ;  /* 0x0000000ddc097224 */ /* 0x000fe200078e0204 */
[----:B------:R-:W-:Y:S02]  /*2910*/  SHF.R.S32.HI R4, RZ, 0x1f, R5 ;  /* 0x0000001fff047819 */ /* 0x000fe40000011405 */
[----:B------:R-:W-:Y:S02]  /*2920*/  LOP3.LUT R34, R34, 0x380, RZ, 0xc0, !PT ;  /* 0x0000038022227812 */ /* 0x000fe400078ec0ff */
[CC--:B------:R-:W-:Y:S02]  /*2930*/  LEA.HI R77, R4.reuse, R5.reuse, RZ, 0x4 ;  /* 0x00000005044d7211 */ /* 0x0c0fe400078f20ff */
[----:B------:R-:W-:Y:S01]  /*2940*/  LEA.HI R6, R4, R5, RZ, 0x7 ;  /* 0x0000000504067211 */ /* 0x000fe200078f38ff */
[----:B------:R-:W-:Y:S01]  /*2950*/  VIADD R33, R220, 0x20 ;  /* 0x00000020dc217836 */ /* 0x000fe20000000000 */
[----:B------:R-:W-:Y:S01]  /*2960*/  LOP3.LUT R4, R34, 0x70, R77, 0xf8, !PT ;  /* 0x0000007022047812 */ /* 0x000fe200078ef84d */
[----:B------:R-:W-:-:S03]  /*2970*/  VIADD R34, R220, 0x20 ;  /* 0x00000020dc227836 */ /* 0x000fc60000000000 */
[----:B------:R-:W-:Y:S01]  /*2980*/  SHF.L.U32 R33, R33, 0x7, RZ ;  /* 0x0000000721217819 */ /* 0x000fe200000006ff */
[----:B------:R-:W-:Y:S02]  /*2990*/  IMAD.SHL.U32 R34, R34, 0x80, RZ ;  /* 0x0000008022227824 */ /* 0x000fe400078e00ff */
[-C--:B------:R-:W-:Y:S01]  /*29a0*/  IMAD.WIDE.U32 R80, R220, R14.reuse, R16 ;  /* 0x0000000edc507225 */ /* 0x080fe200078e0010 */
[----:B------:R-:W-:Y:S02]  /*29b0*/  LOP3.LUT R33, R33, 0x380, RZ, 0xc0, !PT ;  /* 0x0000038021217812 */ /* 0x000fe400078ec0ff */
[----:B------:R-:W-:Y:S01]  /*29c0*/  LOP3.LUT R34, R34, 0x380, RZ, 0xc0, !PT ;  /* 0x0000038022227812 */ /* 0x000fe200078ec0ff */
[----:B------:R-:W-:Y:S01]  /*29d0*/  IMAD.WIDE.U32 R78, R220, R14, R18 ;  /* 0x0000000edc4e7225 */ /* 0x000fe200078e0012 */
[----:B------:R-:W-:-:S03]  /*29e0*/  LOP3.LUT R5, R33, 0x70, R77, 0xf8, !PT ;  /* 0x0000007021057812 */ /* 0x000fc600078ef84d */
[----:B------:R-:W-:Y:S01]  /*29f0*/  IMAD.SHL.U32 R6, R6, 0x80, RZ ;  /* 0x0000008006067824 */ /* 0x000fe200078e00ff */
[----:B------:R-:W-:Y:S01]  /*2a00*/  SHF.R.U32.HI R34, RZ, 0x3, R34 ;  /* 0x00000003ff227819 */ /* 0x000fe20000011622 */
[----:B------:R-:W-:Y:S01]  /*2a10*/  IMAD.IADD R79, R79, 0x1, R7 ;  /* 0x000000014f4f7824 */ /* 0x000fe200078e0207 */
[----:B------:R-:W-:Y:S02]  /*2a20*/  IADD3 R81, R7, R81, RZ ;  /* 0x0000005107517210 */ /* 0x000fe40007ffe0ff */
[----:B------:R-:W-:Y:S02]  /*2a30*/  LOP3.LUT R7, R6, 0xffffc000, RZ, 0xc0, !PT ;  /* 0xffffc00006077812 */ /* 0x000fe400078ec0ff */
[----:B------:R-:W-:Y:S02]  /*2a40*/  LOP3.LUT R6, R5, R34, RZ, 0x3c, !PT ;  /* 0x0000002205067212 */ /* 0x000fe400078e3cff */
[----:B------:R-:W-:Y:S01]  /*2a50*/  SHF.R.U32.HI R34, RZ, 0x7, R29 ;  /* 0x00000007ff227819 */ /* 0x000fe2000001161d */
[----:B------:R-:W-:-:S03]  /*2a60*/  VIADD R10, R220, 0x60 ;  /* 0x00000060dc0a7836 */ /* 0x000fc60000000000 */
[----:B------:R-:W-:Y:S01]  /*2a70*/  ISETP.NE.AND P6, PT, R34, 0x1, PT ;  /* 0x000000012200780c */ /* 0x000fe20003fc5270 */
[----:B------:R-:W-:Y:S02]  /*2a80*/  IMAD.SHL.U32 R10, R10, 0x80, RZ ;  /* 0x000000800a0a7824 */ /* 0x000fe400078e00ff */
[----:B------:R-:W-:-:S03]  /*2a90*/  IMAD.WIDE.U32 R82, R220, R12, R18 ;  /* 0x0000000cdc527225 */ /* 0x000fc600078e0012 */
[----:B------:R-:W-:Y:S01]  /*2aa0*/  LOP3.LUT R10, R10, 0x380, RZ, 0xc0, !PT ;  /* 0x000003800a0a7812 */ /* 0x000fe200078ec0ff */
[----:B------:R-:W-:-:S04]  /*2ab0*/  IMAD.WIDE.U32 R84, R220, R12, R16 ;  /* 0x0000000cdc547225 */ /* 0x000fc800078e0010 */
[----:B------:R-:W-:Y:S02]  /*2ac0*/  IMAD.IADD R83, R83, 0x1, R9 ;  /* 0x0000000153537824 */ /* 0x000fe400078e0209 */
[----:B------:R-:W-:Y:S01]  /*2ad0*/  IMAD.IADD R85, R9, 0x1, R85 ;  /* 0x0000000109557824 */ /* 0x000fe200078e0255 */
[----:B------:R-:W-:Y:S01]  /*2ae0*/  LOP3.LUT R9, R10, 0x70, R77, 0xf8, !PT ;  /* 0x000000700a097812 */ /* 0x000fe200078ef84d */
[C---:B------:R-:W-:Y:S02]  /*2af0*/  VIADD R8, R220.reuse, 0x40 ;  /* 0x00000040dc087836 */ /* 0x040fe40000000000 */
[C---:B------:R-:W-:Y:S01]  /*2b00*/  VIADD R33, R220.reuse, 0x40 ;  /* 0x00000040dc217836 */ /* 0x040fe20000000000 */
[----:B------:R-:W-:Y:S05]  /*2b10*/  @!P6 WARPSYNC.ALL ;  /* 0x000000000000e948 */ /* 0x000fea0003800000 */
[----:B------:R-:W-:Y:S01]  /*2b20*/  VIADD R10, R220, 0x60 ;  /* 0x00000060dc0a7836 */ /* 0x000fe20000000000 */
[----:B-----5:R-:W-:Y:S01]  /*2b30*/  SHF.R.S32.HI R11, RZ, 0x1f, R24 ;  /* 0x0000001fff0b7819 */ /* 0x020fe20000011418 */
[----:B------:R-:W-:Y:S01]  /*2b40*/  IMAD.SHL.U32 R8, R8, 0x80, RZ ;  /* 0x0000008008087824 */ /* 0x000fe200078e00ff */
[----:B------:R-:W-:Y:S01]  /*2b50*/  ULDC UR4, c[0x0][0x2f4] ;  /* 0x0000bd0000047ab9 */ /* 0x000fe20000000800 */
[----:B------:R-:W-:-:S02]  /*2b60*/  IMAD.SHL.U32 R33, R33, 0x80, RZ ;  /* 0x0000008021217824 */ /* 0x000fc400078e00ff */
[----:B------:R-:W-:Y:S02]  /*2b70*/  IMAD.SHL.U32 R36, R220, 0x80, RZ ;  /* 0x00000080dc247824 */ /* 0x000fe400078e00ff */
[----:B------:R-:W-:Y:S01]  /*2b80*/  IMAD.SHL.U32 R10, R10, 0x80, RZ ;  /* 0x000000800a0a7824 */ /* 0x000fe200078e00ff */
[----:B------:R-:W-:Y:S02]  /*2b90*/  LOP3.LUT R8, R8, 0x380, RZ, 0xc0, !PT ;  /* 0x0000038008087812 */ /* 0x000fe400078ec0ff */
[----:B------:R-:W-:Y:S02]  /*2ba0*/  LOP3.LUT R33, R33, 0x380, RZ, 0xc0, !PT ;  /* 0x0000038021217812 */ /* 0x000fe400078ec0ff */
[----:B------:R-:W-:Y:S02]  /*2bb0*/  LOP3.LUT R36, R36, 0x380, RZ, 0xc0, !PT ;  /* 0x0000038024247812 */ /* 0x000fe400078ec0ff */
[----:B------:R-:W-:Y:S02]  /*2bc0*/  LOP3.LUT R10, R10, 0x380, RZ, 0xc0, !PT ;  /* 0x000003800a0a7812 */ /* 0x000fe400078ec0ff */
[----:B------:R-:W-:Y:S01]  /*2bd0*/  ISETP.GE.AND P2, PT, R22, UR4, PT ;  /* 0x0000000416007c0c */ /* 0x000fe2000bf46270 */
[C---:B------:R-:W-:Y:S01]  /*2be0*/  IMAD R20, R11.reuse, R14, RZ ;  /* 0x0000000e0b147224 */ /* 0x040fe200078e02ff */
[----:B------:R-:W-:Y:S01]  /*2bf0*/  LOP3.LUT R8, R8, 0x70, R77, 0xf8, !PT ;  /* 0x0000007008087812 */ /* 0x000fe200078ef84d */
[----:B------:R-:W-:Y:S01]  /*2c00*/  IMAD R11, R11, R12, RZ ;  /* 0x0000000c0b0b7224 */ /* 0x000fe200078e02ff */
[----:B------:R-:W-:-:S02]  /*2c10*/  SHF.R.U32.HI R36, RZ, 0x3, R36 ;  /* 0x00000003ff247819 */ /* 0x000fc40000011624 */
[----:B------:R-:W-:Y:S02]  /*2c20*/  SHF.R.U32.HI R33, RZ, 0x3, R33 ;  /* 0x00000003ff217819 */ /* 0x000fe40000011621 */
[----:B------:R-:W-:Y:S01]  /*2c30*/  SHF.R.U32.HI R10, RZ, 0x3, R10 ;  /* 0x00000003ff0a7819 */ /* 0x000fe2000001160a */
[----:B------:R-:W-:Y:S01]  /*2c40*/  IMAD R69, R24, R15, R20 ;  /* 0x0000000f18457224 */ /* 0x000fe200078e0214 */
[----:B------:R-:W-:Y:S01]  /*2c50*/  LOP3.LUT R4, R4, R36, RZ, 0x3c, !PT ;  /* 0x0000002404047212 */ /* 0x000fe200078e3cff */
[----:B------:R-:W-:Y:S01]  /*2c60*/  IMAD.WIDE.U32 R78, R24, R14, R78 ;  /* 0x0000000e184e7225 */ /* 0x000fe200078e004e */
[----:B------:R-:W-:Y:S02]  /*2c70*/  LOP3.LUT R8, R8, R33, RZ, 0x3c, !PT ;  /* 0x0000002108087212 */ /* 0x000fe400078e3cff */
[----:B------:R-:W-:Y:S01]  /*2c80*/  LOP3.LUT R10, R9, R10, RZ, 0x3c, !PT ;  /* 0x0000000a090a7212 */ /* 0x000fe200078e3cff */
[C---:B------:R-:W-:Y:S01]  /*2c90*/  IMAD R11, R24.reuse, R13, R11 ;  /* 0x0000000d180b7224 */ /* 0x040fe200078e020b */
[----:B------:R-:W-:Y:S01]  /*2ca0*/  LOP3.LUT R71, R77, 0xfffffff0, RZ, 0xc0, !PT ;  /* 0xfffffff04d477812 */ /* 0x000fe200078ec0ff */
[----:B------:R-:W-:Y:S01]  /*2cb0*/  IMAD.WIDE.U32 R82, R24, R12, R82 ;  /* 0x0000000c18527225 */ /* 0x000fe200078e0052 */
[----:B------:R-:W-:-:S03]  /*2cc0*/  LOP3.LUT R23, R23, 0xfffffffd, RZ, 0xc0, !PT ;  /* 0xfffffffd17177812 */ /* 0x000fc600078ec0ff */
[----:B------:R-:W-:-:S04]  /*2cd0*/  IMAD.WIDE.U32 R80, R24, R14, R80 ;  /* 0x0000000e18507225 */ /* 0x000fc800078e0050 */
[----:B------:R-:W-:Y:S01]  /*2ce0*/  IMAD.WIDE.U32 R84, R24, R12, R84 ;  /* 0x0000000c18547225 */ /* 0x000fe200078e0054 */
[----:B------:R-:W-:-:S03]  /*2cf0*/  SHF.L.U64.HI R9, R14, 0x6, R15 ;  /* 0x000000060e097819 */ /* 0x000fc6000001020f */
[----:B------:R-:W-:Y:S01]  /*2d00*/  VIADD R90, R34, 0x8 ;  /* 0x00000008225a7836 */ /* 0x000fe20000000000 */
[C-C-:B------:R-:W-:Y:S01]  /*2d10*/  SHF.L.U64.HI R29, R12.reuse, 0x6, R13.reuse ;  /* 0x000000060c1d7819 */ /* 0x140fe2000001020d */
[----:B------:R-:W-:Y:S01]  /*2d20*/  IMAD.IADD R3, R27, 0x1, R28 ;  /* 0x000000011b037824 */ /* 0x000fe200078e021c */
[----:B------:R-:W-:Y:S01]  /*2d30*/  SHF.L.U64.HI R28, R12, 0x5, R13 ;  /* 0x000000050c1c7819 */ /* 0x000fe2000001020d */
[----:B------:R-:W-:Y:S01]  /*2d40*/  IMAD.SHL.U32 R34, R35, 0x2, RZ ;  /* 0x0000000223227824 */ /* 0x000fe200078e00ff */
[----:B------:R-:W-:Y:S01]  /*2d50*/  ISETP.GE.AND P1, PT, R16, UR4, PT ;  /* 0x0000000410007c0c */ /* 0x000fe2000bf26270 */
[----:B------:R-:W-:Y:S01]  /*2d60*/  IMAD.IADD R68, R79, 0x1, R69 ;  /* 0x000000014f447824 */ /* 0x000fe200078e0245 */
[----:B------:R-:W-:Y:S01]  /*2d70*/  IADD3 R70, R83, R11, RZ ;  /* 0x0000000b53467210 */ /* 0x000fe20007ffe0ff */
[C---:B------:R-:W-:Y:S01]  /*2d80*/  IMAD.SHL.U32 R20, R14.reuse, 0x20, RZ ;  /* 0x000000200e147824 */ /* 0x040fe200078e00ff */
[----:B------:R-:W-:Y:S01]  /*2d90*/  @P2 LOP3.LUT R23, R23, 0x2, RZ, 0xfc, !PT ;  /* 0x0000000217172812 */ /* 0x000fe200078efcff */
[----:B------:R-:W-:Y:S01]  /*2da0*/  IMAD.SHL.U32 R27, R14, 0x80, RZ ;  /* 0x000000800e1b7824 */ /* 0x000fe200078e00ff */
[----:B------:R-:W-:Y:S01]  /*2db0*/  SHF.R.S32.HI R77, RZ, 0x4, R77 ;  /* 0x00000004ff4d7819 */ /* 0x000fe2000001144d */
[----:B------:R-:W-:Y:S01]  /*2dc0*/  IMAD.SHL.U32 R33, R12, 0x80, RZ ;  /* 0x000000800c217824 */ /* 0x000fe200078e00ff */
[----:B------:R-:W-:Y:S01]  /*2dd0*/  SHF.R.S32.HI R87, RZ, 0x1f, R71 ;  /* 0x0000001fff577819 */ /* 0x000fe20000011447 */
[----:B------:R-:W-:-:S02]  /*2de0*/  IMAD R35, R37, 0x20, R220 ;  /* 0x0000002025237824 */ /* 0x000fc400078e02dc */
[----:B------:R-:W-:Y:S02]  /*2df0*/  IMAD.IADD R69, R69, 0x1, R81 ;  /* 0x0000000145457824 */ /* 0x000fe400078e0251 */
[----:B------:R-:W-:Y:S01]  /*2e00*/  IMAD.IADD R76, R11, 0x1, R85 ;  /* 0x000000010b4c7824 */ /* 0x000fe200078e0255 */
[-C--:B--2---:R-:W-:Y:S01]  /*2e10*/  IADD3 R4, R4, R7.reuse, R32 ;  /* 0x0000000704047210 */ /* 0x084fe20007ffe020 */
[----:B------:R-:W-:Y:S01]  /*2e20*/  IMAD.SHL.U32 R32, R12, 0x40, RZ ;  /* 0x000000400c207824 */ /* 0x000fe200078e00ff */
[-C--:B---3--:R-:W-:Y:S01]  /*2e30*/  IADD3 R5, R6, R7.reuse, R31 ;  /* 0x0000000706057210 */ /* 0x088fe20007ffe01f */
[----:B------:R-:W-:Y:S01]  /*2e40*/  IMAD.SHL.U32 R31, R12, 0x20, RZ ;  /* 0x000000200c1f7824 */ /* 0x000fe200078e00ff */
[-C--:B------:R-:W-:Y:S02]  /*2e50*/  IADD3 R6, R8, R7.reuse, R30 ;  /* 0x0000000708067210 */ /* 0x080fe40007ffe01e */
[----:B------:R-:W-:Y:S02]  /*2e60*/  IADD3 R7, R10, R7, R21 ;  /* 0x000000070a077210 */ /* 0x000fe40007ffe015 */
[----:B------:R-:W-:-:S02]  /*2e70*/  SHF.L.U64.HI R8, R14, 0x5, R15 ;  /* 0x000000050e087819 */ /* 0x000fc4000001020f */
[C---:B------:R-:W-:Y:S02]  /*2e80*/  SHF.L.U64.HI R10, R14.reuse, 0x7, R15 ;  /* 0x000000070e0a7819 */ /* 0x040fe4000001020f */
[----:B------:R-:W-:Y:S02]  /*2e90*/  SHF.L.U32 R21, R14, 0x6, RZ ;  /* 0x000000060e157819 */ /* 0x000fe400000006ff */
[----:B------:R-:W-:Y:S02]  /*2ea0*/  SHF.L.U64.HI R30, R12, 0x7, R13 ;  /* 0x000000070c1e7819 */ /* 0x000fe4000001020d */
[----:B------:R-:W-:Y:S01]  /*2eb0*/  SHF.R.S32.HI R86, RZ, 0x1f, R0 ;  /* 0x0000001fff567819 */ /* 0x000fe20000011400 */
[----:B------:R-:W-:Y:S06]  /*2ec0*/  @!P6 BAR.SYNC.DEFER_BLOCKING 0x9, 0x100 ;  /* 0x024400000000eb1d */ /* 0x000fec0000010000 */
.L_x_3163:
[----:B--2---:R-:W2:Y:S01]  /*2ed0*/  LDL R39, [R1+0x28] ;  /* 0x0000280001277983 */ /* 0x004ea20000100800 */
[----:B0-----:R-:W0:Y:S01]  /*2ee0*/  LDC R94, c[0x0][0x430] ;  /* 0x00010c00ff5e7b82 */ /* 0x001e220000000800 */
[----:B------:R-:W-:Y:S02]  /*2ef0*/  VIADD R38, R26, 0xffffffff ;  /* 0xffffffff1a267836 */ /* 0x000fe40000000000 */
[----:B------:R-:W-:Y:S02]  /*2f00*/  IMAD.MOV.U32 R93, RZ, RZ, RZ ;  /* 0x000000ffff5d7224 */ /* 0x000fe400078e00ff */
[----:B------:R-:W-:-:S03]  /*2f10*/  IMAD R12, R38, 0x80, R35 ;  /* 0x00000080260c7824 */ /* 0x000fc600078e0223 */
[----:B-1----:R-:W1:Y:S01]  /*2f20*/  LDC R101, c[0x0][0x3f4] ;  /* 0x0000fd00ff657b82 */ /* 0x002e620000000800 */
[----:B------:R-:W-:Y:S01]  /*2f30*/  IMAD.IADD R40, R3, 0x1, R12 ;  /* 0x0000000103287824 */ /* 0x000fe200078e020c */
[----:B------:R-:W-:-:S03]  /*2f40*/  ISETP.GE.AND P2, PT, R12, R2, PT ;  /* 0x000000020c00720c */ /* 0x000fc60003f46270 */
[----:B------:R-:W-:Y:S01]  /*2f50*/  IMAD.MOV.U32 R36, RZ, RZ, R40 ;  /* 0x000000ffff247224 */ /* 0x000fe200078e0028 */
[----:B------:R-:W-:Y:S02]  /*2f60*/  ISETP.GT.OR P2, PT, R35, 0x7f, P2 ;  /* 0x0000007f2300780c */ /* 0x000fe40001744670 */
[----:B0-----:R-:W-:-:S11]  /*2f70*/  ISETP.NE.AND P3, PT, R94, 0x1, PT ;  /* 0x000000015e00780c */ /* 0x001fd60003f65270 */
[----:B------:R-:W0:Y:S08]  /*2f80*/  @!P2 LDC.64 R14, c[0x0][0x428] ;  /* 0x00010a00ff0eab82 */ /* 0x000e300000000a00 */
[----:B------:R-:W3:Y:S08]  /*2f90*/  @!P2 LDC.64 R12, c[0x0][0x418] ;  /* 0x00010600ff0cab82 */ /* 0x000ef00000000a00 */
[----:B----4-:R-:W4:Y:S08]  /*2fa0*/  @P3 LDC R11, c[0x0][0x434] ;  /* 0x00010d00ff0b3b82 */ /* 0x010f300000000800 */
[----:B------:R-:W1:Y:S01]  /*2fb0*/  @P3 LDC R26, c[0x0][0x438] ;  /* 0x00010e00ff1a3b82 */ /* 0x000e620000000800 */
[----:B----4-:R-:W-:-:S05]  /*2fc0*/  @P3 IMAD.HI.U32 R11, R40, R11, RZ ;  /* 0x0000000b280b3227 */ /* 0x010fca00078e00ff */
[----:B-1----:R-:W-:Y:S01]  /*2fd0*/  @P3 SHF.R.U32.HI R36, RZ, R26, R11 ;  /* 0x0000001aff243219 */ /* 0x002fe2000001160b */
[----:B0-----:R-:W-:-:S03]  /*2fe0*/  @!P2 IMAD R11, R86, R14, RZ ;  /* 0x0000000e560ba224 */ /* 0x001fc600078e02ff */
[--C-:B------:R-:W-:Y:S01]  /*2ff0*/  @!P2 SHF.R.S32.HI R37, RZ, 0x1f, R36.reuse ;  /* 0x0000001fff25a819 */ /* 0x100fe20000011424 */
[C---:B------:R-:W-:Y:S02]  /*3000*/  @!P2 IMAD R11, R0.reuse, R15, R11 ;  /* 0x0000000f000ba224 */ /* 0x040fe400078e020b */
[----:B------:R-:W-:-:S04]  /*3010*/  @!P2 IMAD.WIDE.U32 R14, R0, R14, R36 ;  /* 0x0000000e000ea225 */ /* 0x000fc800078e0024 */
[----:B------:R-:W-:Y:S01]  /*3020*/  @!P2 IMAD.IADD R11, R15, 0x1, R11 ;  /* 0x000000010f0ba824 */ /* 0x000fe200078e020b */
[----:B---3--:R-:W-:Y:S01]  /*3030*/  @!P2 LEA R12, P3, R14, R12, 0x2 ;  /* 0x0000000c0e0ca211 */ /* 0x008fe200078610ff */
[C---:B------:R-:W-:Y:S02]  /*3040*/  IMAD.SHL.U32 R41, R220.reuse, 0x80, RZ ;  /* 0x00000080dc297824 */ /* 0x040fe400078e00ff */
[----:B------:R-:W-:Y:S01]  /*3050*/  IMAD.SHL.U32 R42, R220, 0x80, RZ ;  /* 0x00000080dc2a7824 */ /* 0x000fe200078e00ff */
[----:B------:R-:W-:Y:S02]  /*3060*/  @!P2 LEA.HI.X R13, R14, R13, R11, 0x2, P3 ;  /* 0x0000000d0e0da211 */ /* 0x000fe400018f140b */
[----:B------:R-:W-:Y:S02]  /*3070*/  LOP3.LUT R41, R41, 0x380, RZ, 0xc0, !PT ;  /* 0x0000038029297812 */ /* 0x000fe400078ec0ff */
[----:B------:R-:W-:Y:S01]  /*3080*/  LOP3.LUT R42, R42, 0x380, RZ, 0xc0, !PT ;  /* 0x000003802a2a7812 */ /* 0x000fe200078ec0ff */
[----:B------:R0:W5:Y:S01]  /*3090*/  @!P2 LDG.E R93, desc[UR42][R12.64] ;  /* 0x0000002a0c5da981 */ /* 0x000162000c1e1900 */
[----:B------:R-:W-:Y:S01]  /*30a0*/  ISETP.GE.AND P2, PT, R101, 0x1, PT ;  /* 0x000000016500780c */ /* 0x000fe20003f46270 */
[----:B------:R-:W-:Y:S05]  /*30b0*/  YIELD ;  /* 0x0000000000007946 */ /* 0x000fea0003800000 */
[----:B------:R-:W-:Y:S01]  /*30c0*/  SHF.R.U32.HI R41, RZ, 0x3, R41 ;  /* 0x00000003ff297819 */ /* 0x000fe20000011629 */
[----:B------:R-:W-:Y:S01]  /*30d0*/  BSSY B0, `(.L_x_3068) ;  /* 0x0000982000007945 */ /* 0x000fe20003800000 */
[----:B------:R-:W-:Y:S01]  /*30e0*/  LOP3.LUT R14, R42, 0x70, R16, 0xf8, !PT ;  /* 0x000000702a0e7812 */ /* 0x000fe200078ef810 */
[----:B------:R-:W-:Y:S01]  /*30f0*/  IMAD.MOV.U32 R26, RZ, RZ, R38 ;  /* 0x000000ffff1a7224 */ /* 0x000fe200078e0026 */
[----:B------:R-:W-:-:S02]  /*3100*/  ISETP.GT.AND P3, PT, R38, R25, PT ;  /* 0x000000192600720c */ /* 0x000fc40003f64270 */
[----:B------:R-:W-:Y:S02]  /*3110*/  IADD3 R11, -R36, RZ, RZ ;  /* 0x000000ff240b7210 */ /* 0x000fe40007ffe1ff */
[----:B------:R-:W-:-:S03]  /*3120*/  LOP3.LUT R23, R23, 0xfffffffb, RZ, 0xc0, !PT ;  /* 0xfffffffb17177812 */ /* 0x000fc600078ec0ff */
[----:B------:R-:W-:-:S06]  /*3130*/  IMAD R94, R94, R11, R40 ;  /* 0x0000000b5e5e7224 */ /* 0x000fcc00078e0228 */
[----:B------:R-:W-:Y:S02]  /*3140*/  @P3 LOP3.LUT R23, R23, 0x4, RZ, 0xfc, !PT ;  /* 0x0000000417173812 */ /* 0x000fe400078efcff */
[----:B--2---:R-:W-:-:S05]  /*3150*/  LOP3.LUT R14, R39, R14, R41, 0xf6, !PT ;  /* 0x0000000e270e7212 */ /* 0x004fca00078ef629 */
[----:B------:R-:W-:-:S04]  /*3160*/  IMAD R89, R217, 0x8000, R14 ;  /* 0x00008000d9597824 */ /* 0x000fc800078e020e */
[----:B------:R-:W-:Y:S01]  /*3170*/  IMAD.IADD R89, R216, 0x1, R89 ;  /* 0x00000001d8597824 */ /* 0x000fe200078e0259 */
        /* <DEDUP_REMOVED lines=14> */
[C---:B------:R-:W-:Y:S01]  /*3260*/  IMAD R11, R93.reuse, UR5, R14 ;  /* 0x000000055d0b7c24 */ /* 0x040fe2000f8e020e */
[----:B------:R-:W-:Y:S01]  /*3270*/  SHF.R.S32.HI R14, RZ, 0x1f, R26 ;  /* 0x0000001fff0e7819 */ /* 0x000fe2000001141a */
[----:B------:R-:W-:Y:S01]  /*3280*/  IMAD.WIDE.U32 R12, R93, UR4, R12 ;  /* 0x000000045d0c7c25 */ /* 0x000fe2000f8e000c */
[----:B------:R-:W-:-:S03]  /*3290*/  ULDC.64 UR4, c[0x0][0x308] ;  /* 0x0000c20000047ab9 */ /* 0x000fc60000000a00 */
[----:B------:R-:W-:Y:S02]  /*32a0*/  IMAD.IADD R13, R13, 0x1, R11 ;  /* 0x000000010d0d7824 */ /* 0x000fe400078e020b */
        /* <DEDUP_REMOVED lines=16> */
[----:B------:R-:W-:Y:S02]  /*33b0*/  LOP3.LUT R23, R23, 0xfffffffe, RZ, 0xc0, !PT ;  /* 0xfffffffe17177812 */ /* 0x000fe400078ec0ff */
[----:B------:R-:W-:Y:S02]  /*33c0*/  CS2R R52, SRZ ;  /* 0x0000000000347805 */ /* 0x000fe4000001ff00 */
[----:B------:R-:W-:Y:S02]  /*33d0*/  CS2R R60, SRZ ;  /* 0x00000000003c7805 */ /* 0x000fe4000001ff00 */
[----:B------:R-:W-:Y:S02]  /*33e0*/  CS2R R64, SRZ ;  /* 0x0000000000407805 */ /* 0x000fe4000001ff00 */
[----:B------:R-:W-:-:S02]  /*33f0*/  CS2R R62, SRZ ;  /* 0x00000000003e7805 */ /* 0x000fc4000001ff00 */
[----:B------:R-:W-:Y:S02]  /*3400*/  CS2R R66, SRZ ;  /* 0x0000000000427805 */ /* 0x000fe4000001ff00 */
[----:B------:R-:W-:Y:S01]  /*3410*/  @P2 LOP3.LUT R23, R23, 0x1, RZ, 0xfc, !PT ;  /* 0x0000000117172812 */ /* 0x000fe200078efcff */
        /* <DEDUP_REMOVED lines=17> */
.L_x_3072:
[----:B------:R-:W-:Y:S05]  /*3530*/  BSYNC B1 ;  /* 0x0000000000017941 */ /* 0x000fea0003800000 */
.L_x_3071:
[----:B0-----:R-:W-:Y:S01]  /*3540*/  VIADD R36, R220, 0x20 ;  /* 0x00000020dc247836 */ /* 0x001fe20000000000 */
[----:B------:R-:W-:Y:S01]  /*3550*/  BSSY B1, `(.L_x_3073) ;  /* 0x0000024000017945 */ /* 0x000fe20003800000 */
[----:B------:R-:W-:Y:S02]  /*3560*/  CS2R R56, SRZ ;  /* 0x0000000000387805 */ /* 0x000fe4000001ff00 */
[----:B------:R-:W-:Y:S02]  /*3570*/  CS2R R54, SRZ ;  /* 0x0000000000367805 */ /* 0x000fe4000001ff00 */
[----:B------:R-:W-:Y:S02]  /*3580*/  CS2R R44, SRZ ;  /* 0x00000000002c7805 */ /* 0x000fe4000001ff00 */
[----:B------:R-:W-:Y:S02]  /*3590*/  ISETP.GE.AND P2, PT, R36, R97, PT ;  /* 0x000000612400720c */ /* 0x000fe40003f46270 */
[----:B------:R-:W-:-:S02]  /*35a0*/  CS2R R36, SRZ ;  /* 0x0000000000247805 */ /* 0x000fc4000001ff00 */
[----:B------:R-:W-:Y:S02]  /*35b0*/  CS2R R48, SRZ ;  /* 0x0000000000307805 */ /* 0x000fe4000001ff00 */
[----:B------:R-:W-:Y:S02]  /*35c0*/  CS2R R46, SRZ ;  /* 0x00000000002e7805 */ /* 0x000fe4000001ff00 */
[----:B------:R-:W-:Y:S02]  /*35d0*/  CS2R R50, SRZ ;  /* 0x0000000000327805 */ /* 0x000fe4000001ff00 */
[----:B------:R-:W-:Y:S02]  /*35e0*/  CS2R R40, SRZ ;  /* 0x0000000000287805 */ /* 0x000fe4000001ff00 */
[----:B------:R-:W-:Y:S02]  /*35f0*/  CS2R R38, SRZ ;  /* 0x0000000000267805 */ /* 0x000fe4000001ff00 */
[----:B------:R-:W-:Y:S01]  /*3600*/  CS2R R42, SRZ ;  /* 0x00000000002a7805 */ /* 0x000fe2000001ff00 */
[----:B-----5:R-:W-:Y:S01]  /*3610*/  IMAD.MOV.U32 R102, RZ, RZ, R60 ;  /* 0x000000ffff667224 */ /* 0x020fe200078e003c */
[----:B------:R-:W-:-:S02]  /*3620*/  MOV R105, R64 ;  /* 0x0000004000697202 */ /* 0x000fc40000000f00 */
[----:B------:R-:W-:Y:S01]  /*3630*/  CS2R R58, SRZ ;  /* 0x00000000003a7805 */ /* 0x000fe2000001ff00 */
[----:B------:R-:W-:Y:S06]  /*3640*/  @P2 BRA `(.L_x_3074) ;  /* 0x0000000000502947 */ /* 0x000fec0003800000 */
        /* <DEDUP_REMOVED lines=20> */
.L_x_3074:
[----:B------:R-:W-:Y:S05]  /*3790*/  BSYNC B1 ;  /* 0x0000000000017941 */ /* 0x000fea0003800000 */
.L_x_3073:
        /* <DEDUP_REMOVED lines=24> */
.L_x_3076:
[----:B------:R-:W-:Y:S05]  /*3920*/  BSYNC B1 ;  /* 0x0000000000017941 */ /* 0x000fea0003800000 */
.L_x_3075:
[----:B0-----:R-:W-:Y:S01]  /*3930*/  VIADD R72, R220, 0x60 ;  /* 0x00000060dc487836 */ /* 0x001fe20000000000 */
[----:B------:R-:W-:Y:S04]  /*3940*/  BSSY B1, `(.L_x_3077) ;  /* 0x000001d000017945 */ /* 0x000fe80003800000 */
[----:B------:R-:W-:-:S13]  /*3950*/  ISETP.GE.AND P4, PT, R72, R97, PT ;  /* 0x000000614800720c */ /* 0x000fda0003f86270 */
[----:B------:R-:W-:Y:S05]  /*3960*/  @P4 BRA `(.L_x_3078) ;  /* 0x0000000000684947 */ /* 0x000fea0003800000 */
[----:B------:R-:W0:Y:S01]  /*3970*/  LDC.64 R36, c[0x0][0x3f8] ;  /* 0x0000fe00ff247b82 */ /* 0x000e220000000a00 */
[----:B------:R-:W-:Y:S01]  /*3980*/  IMAD.MOV.U32 R13, RZ, RZ, R88 ;  /* 0x000000ffff0d7224 */ /* 0x000fe200078e0058 */
        /* <DEDUP_REMOVED lines=24> */
.L_x_3078:
[----:B------:R-:W-:Y:S05]  /*3b10*/  BSYNC B1 ;  /* 0x0000000000017941 */ /* 0x000fea0003800000 */
.L_x_3077:
        /* <DEDUP_REMOVED lines=18> */
.L_x_3079:
[----:B------:R-:W-:Y:S01]  /*3c40*/  IMAD R88, R217, 0x8, R216 ;  /* 0x00000008d9587824 */ /* 0x000fe200078e02d8 */
[----:B------:R-:W-:Y:S01]  /*3c50*/  SHF.L.U32 R98, R224, 0x1f, RZ ;  /* 0x0000001fe0627819 */ /* 0x000fe200000006ff */
[----:B------:R-:W-:Y:S03]  /*3c60*/  BSSY B1, `(.L_x_3080) ;  /* 0x0000003000017945 */ /* 0x000fe60003800000 */
[----:B------:R-:W1:Y:S02]  /*3c70*/  SYNCS.PHASECHK.TRANS64.TRYWAIT P6, [R88+URZ+0x38890], R98 ;  /* 0x03889062580075a7 */ /* 0x000e6400080c017f */
[----:B-1----:R-:W-:Y:S05]  /*3c80*/  @!P6 BRA `(.L_x_3081) ;  /* 0x000002cc0054e947 */ /* 0x002fea0003800000 */
.L_x_3436:
[----:B------:R-:W-:Y:S05]  /*3c90*/  BSYNC B1 ;  /* 0x0000000000017941 */ /* 0x000fea0003800000 */
.L_x_3080:
[----:B------:R-:W-:-:S03]  /*3ca0*/  UMOV UR4, 0xffffffff ;  /* 0xffffffff00047882 */ /* 0x000fc60000000000 */
[----:B------:R-:W-:Y:S05]  /*3cb0*/  BRA.DIV UR4, `(.L_x_3082) ;  /* 0x000002ce045c7947 */ /* 0x000fea000b800000 */
[----:B------:R2:W3:Y:S04]  /*3cc0*/  SHFL.IDX PT, R113, R100, RZ, 0x181f ;  /* 0x00181fff64717589 */ /* 0x0004e800000e0000 */
[----:B------:R2:W4:Y:S02]  /*3cd0*/  SHFL.IDX PT, R11, R99, RZ, 0x181f ;  /* 0x00181fff630b7589 */ /* 0x00052400000e0000 */
.L_x_3440:
[----:B------:R-:W-:Y:S01]  /*3ce0*/  LOP3.LUT P6, RZ, R23, 0x1, RZ, 0xc0, !PT ;  /* 0x0000000117ff7812 */ /* 0x000fe200078cc0ff */
[----:B------:R-:W-:-:S12]  /*3cf0*/  BSSY B1, `(.L_x_3083) ;  /* 0x00000f2000017945 */ /* 0x000fd80003800000 */
        /* <DEDUP_REMOVED lines=10> */
[----:B------:R-:W-:Y:S01]  /*3da0*/  IMAD.U32 R66, R66, 0x10000, RZ ;  /* 0x0001000042427824 */ /* 0x000fe200078e00ff */
[----:B------:R-:W-:Y:S02]  /*3db0*/  SHF.R.U32.HI R65, RZ, 0x18, R65 ;  /* 0x00000018ff417819 */ /* 0x000fe40000011641 */
[--C-:B------:R-:W-:Y:S02]  /*3dc0*/  SHF.R.U32.HI R117, RZ, 0x8, R67.reuse ;  /* 0x00000008ff757819 */ /* 0x100fe40000011643 */
[----:B------:R-:W-:Y:S01]  /*3dd0*/  PRMT R65, R65, 0x654, R116 ;  /* 0x0000065441417816 */ /* 0x000fe20000000074 */
[----:B------:R-:W-:Y:S01]  /*3de0*/  IMAD.SHL.U32 R116, R115, 0x100, RZ ;  /* 0x0000010073747824 */ /* 0x000fe200078e00ff */
[----:B------:R-:W-:-:S02]  /*3df0*/  SHF.R.U32.HI R64, RZ, 0x10, R67 ;  /* 0x00000010ff407819 */ /* 0x000fc40000011643 */
[----:B------:R-:W-:Y:S02]  /*3e00*/  LOP3.LUT R118, R67, 0xff, RZ, 0xc0, !PT ;  /* 0x000000ff43767812 */ /* 0x000fe400078ec0ff */
[----:B------:R-:W-:Y:S01]  /*3e10*/  LOP3.LUT R65, R65, 0xff00, R116, 0xf8, !PT ;  /* 0x0000ff0041417812 */ /* 0x000fe200078ef874 */
[----:B------:R-:W-:Y:S01]  /*3e20*/  IMAD.SHL.U32 R116, R117, 0x100, RZ ;  /* 0x0000010075747824 */ /* 0x000fe200078e00ff */
[----:B------:R-:W-:Y:S01]  /*3e30*/  SHF.R.U32.HI R67, RZ, 0x18, R67 ;  /* 0x00000018ff437819 */ /* 0x000fe20000011643 */
[----:B------:R-:W-:Y:S01]  /*3e40*/  IMAD.U32 R64, R64, 0x10000, RZ ;  /* 0x0001000040407824 */ /* 0x000fe200078e00ff */
[----:B------:R-:W-:Y:S02]  /*3e50*/  LOP3.LUT R65, R65, 0xff0000, R66, 0xf8, !PT ;  /* 0x00ff000041417812 */ /* 0x000fe400078ef842 */
[----:B------:R-:W-:Y:S02]  /*3e60*/  PRMT R67, R67, 0x654, R118 ;  /* 0x0000065443437816 */ /* 0x000fe40000000076 */
[----:B------:R-:W-:-:S02]  /*3e70*/  F2FP.F16.E4M3.UNPACK_B R66, R114.H1 ;  /* 0x00000072ff42723e */ /* 0x000fc400030006ff */
        /* <DEDUP_REMOVED lines=8> */
[--C-:B------:R-:W-:Y:S02]  /*3f00*/  HADD2.F32 R118, -RZ, R116.reuse.H0_H0 ;  /* 0x20000074ff767230 */ /* 0x100fe40000004100 */
[----:B------:R-:W-:Y:S01]  /*3f10*/  FMUL.FTZ R120, R67, R119 ;  /* 0x0000007743787220 */ /* 0x000fe20000410000 */
[----:B------:R-:W-:-:S02]  /*3f20*/  HADD2.F32 R116, -RZ, R116.H1_H1 ;  /* 0x30000074ff747230 */ /* 0x000fc40000004100 */
        /* <DEDUP_REMOVED lines=11> */
[----:B------:R-:W-:Y:S01]  /*3fe0*/  LOP3.LUT R13, R117, 0xff0000, R64, 0xf8, !PT ;  /* 0x00ff0000750d7812 */ /* 0x000fe200078ef840 */
[----:B------:R-:W-:Y:S01]  /*3ff0*/  IMAD.MOV.U32 R64, RZ, RZ, R15 ;  /* 0x000000ffff407224 */ /* 0x000fe200078e000f */
[----:B------:R-:W-:Y:S02]  /*4000*/  F2FP.F16.E4M3.UNPACK_B R15, R65.H1 ;  /* 0x00000041ff0f723e */ /* 0x000fe400030006ff */
[----:B------:R-:W-:-:S02]  /*4010*/  F2FP.F16.E4M3.UNPACK_B R117, R13.H1 ;  /* 0x0000000dff75723e */ /* 0x000fc400030006ff */
[-C--:B------:R-:W-:Y:S01]  /*4020*/  F2FP.F16.E4M3.UNPACK_B R120, R64.reuse ;  /* 0x00000040ff78723e */ /* 0x080fe200020006ff */
[----:B------:R-:W-:Y:S01]  /*4030*/  HADD2.F32 R119, -RZ, R15.H0_H0 ;  /* 0x2000000fff777230 */ /* 0x000fe20000004100 */
[----:B------:R-:W-:Y:S01]  /*4040*/  F2FP.F16.E4M3.UNPACK_B R64, R64.H1 ;  /* 0x00000040ff40723e */ /* 0x000fe200030006ff */
[--C-:B------:R-:W-:Y:S01]  /*4050*/  HADD2.F32 R121, -RZ, R117.reuse.H0_H0 ;  /* 0x20000075ff797230 */ /* 0x100fe20000004100 */
[----:B------:R-:W-:Y:S01]  /*4060*/  F2FP.SATFINITE.E4M3.F32.PACK_AB_MERGE_C R66, R116, R66, RZ ;  /* 0x000000427442723e */ /* 0x000fe200048070ff */
[--C-:B------:R-:W-:Y:S01]  /*4070*/  HADD2.F32 R118, -RZ, R120.reuse.H1_H1 ;  /* 0x30000078ff767230 */ /* 0x100fe20000004100 */
[----:B------:R-:W-:Y:S01]  /*4080*/  F2FP.F16.E4M3.UNPACK_B R13, R13 ;  /* 0x0000000dff0d723e */ /* 0x000fe200020006ff */
[----:B------:R-:W-:Y:S01]  /*4090*/  HADD2.F32 R120, -RZ, R120.H0_H0 ;  /* 0x20000078ff787230 */ /* 0x000fe20000004100 */
[----:B------:R-:W-:Y:S01]  /*40a0*/  F2FP.SATFINITE.E4M3.F32.PACK_AB_MERGE_C R67, R67, R115, R66 ;  /* 0x000000734343723e */ /* 0x000fe20004807042 */
[----:B------:R-:W-:Y:S02]  /*40b0*/  HADD2.F32 R117, -RZ, R117.H1_H1 ;  /* 0x30000075ff757230 */ /* 0x000fe40000004100 */
[----:B------:R-:W-:Y:S01]  /*40c0*/  FMUL.FTZ R122, R118, R121 ;  /* 0x00000079767a7220 */ /* 0x000fe20000410000 */
[----:B------:R-:W-:Y:S01]  /*40d0*/  HADD2.F32 R15, -RZ, R15.H1_H1 ;  /* 0x3000000fff0f7230 */ /* 0x000fe20000004100 */
[----:B------:R-:W-:-:S02]  /*40e0*/  F2FP.F16.E4M3.UNPACK_B R66, R14 ;  /* 0x0000000eff42723e */ /* 0x000fc400020006ff */
[C---:B------:R-:W-:Y:S01]  /*40f0*/  FFMA.FTZ R122, R120.reuse, R119, -R122 ;  /* 0x00000077787a7223 */ /* 0x040fe2000001087a */
[----:B------:R-:W-:Y:S01]  /*4100*/  FMUL.FTZ R120, R120, R121 ;  /* 0x0000007978787220 */ /* 0x000fe20000410000 */
[----:B------:R-:W-:Y:S02]  /*4110*/  F2FP.F16.E4M3.UNPACK_B R65, R65 ;  /* 0x00000041ff41723e */ /* 0x000fe400020006ff */
[----:B------:R-:W-:Y:S01]  /*4120*/  F2FP.F16.E4M3.UNPACK_B R14, R14.H1 ;  /* 0x0000000eff0e723e */ /* 0x000fe200030006ff */
[----:B------:R-:W-:Y:S01]  /*4130*/  FFMA.FTZ R120, R118, R119, R120 ;  /* 0x0000007776787223 */ /* 0x000fe20000010078 */
[--C-:B------:R-:W-:Y:S02]  /*4140*/  HADD2.F32 R118, -RZ, R64.reuse.H1_H1 ;  /* 0x30000040ff767230 */ /* 0x100fe40000004100 */
[----:B------:R-:W-:Y:S02]  /*4150*/  HADD2.F32 R64, -RZ, R64.H0_H0 ;  /* 0x20000040ff407230 */ /* 0x000fe40000004100 */
[----:B------:R-:W-:-:S02]  /*4160*/  HADD2.F32 R115, -RZ, R65.H0_H0 ;  /* 0x20000041ff737230 */ /* 0x000fc40000004100 */
[----:B------:R-:W-:Y:S01]  /*4170*/  FMUL.FTZ R119, R118, R117 ;  /* 0x0000007576777220 */ /* 0x000fe20000410000 */
[----:B------:R-:W-:-:S03]  /*4180*/  HADD2.F32 R65, -RZ, R65.H1_H1 ;  /* 0x30000041ff417230 */ /* 0x000fc60000004100 */
        /* <DEDUP_REMOVED lines=14> */
[--C-:B------:R-:W-:Y:S02]  /*4270*/  HADD2.F32 R15, -RZ, R14.reuse.H1_H1 ;  /* 0x3000000eff0f7230 */ /* 0x100fe40000004100 */
        /* <DEDUP_REMOVED lines=23> */
[-C--:B------:R-:W-:Y:S01]  /*43f0*/  FFMA.FTZ R65, R15, R105.reuse, -R65 ;  /* 0x000000690f417223 */ /* 0x080fe20000010841 */
[----:B------:R-:W-:Y:S01]  /*4400*/  F2FP.SATFINITE.E4M3.F32.PACK_AB_MERGE_C R15, R120, R122, R119 ;  /* 0x0000007a780f723e */ /* 0x000fe20004807077 */
[----:B------:R-:W-:-:S05]  /*4410*/  FFMA.FTZ R114, R12, R105, R114 ;  /* 0x000000690c727223 */ /* 0x000fca0000010072 */
[----:B------:R-:W-:-:S07]  /*4420*/  F2FP.SATFINITE.E4M3.F32.PACK_AB_MERGE_C R12, R114, R65, R115 ;  /* 0x00000041720c723e */ /* 0x000fce0004807073 */
.L_x_3088:
[----:B------:R-:W-:Y:S05]  /*4430*/  BSYNC B3 ;  /* 0x0000000000037941 */ /* 0x000fea0003800000 */
.L_x_3087:
[----:B----4-:R-:W-:-:S05]  /*4440*/  IADD3 R64, P6, R16, R11, RZ ;  /* 0x0000000b10407210 */ /* 0x010fca0007fde0ff */
[----:B---3--:R-:W-:-:S05]  /*4450*/  IMAD.X R65, R113, 0x1, R17, P6 ;  /* 0x0000000171417824 */ /* 0x008fca00030e0611 */
[----:B0-----:R0:W-:Y:S03]  /*4460*/  ST.E.128 desc[UR42][R64.64], R12 ;  /* 0x0000000c40007985 */ /* 0x0011e6000c101d2a */
.L_x_3086:
[----:B------:R-:W-:Y:S05]  /*4470*/  BSYNC B2 ;  /* 0x0000000000027941 */ /* 0x000fea0003800000 */
.L_x_3085:
        /* <DEDUP_REMOVED lines=15> */
[----:B------:R-:W-:Y:S01]  /*4570*/  SHF.L.U32 R11, R11, 0x8, RZ ;  /* 0x000000080b0b7819 */ /* 0x000fe200000006ff */
[----:B------:R-:W-:Y:S01]  /*4580*/  IMAD.SHL.U32 R67, R67, 0x100, RZ ;  /* 0x0000010043437824 */ /* 0x000fe200078e00ff */
[----:B------:R-:W-:Y:S02]  /*4590*/  PRMT R62, R105, 0x654, R62 ;  /* 0x00000654693e7816 */ /* 0x000fe4000000003e */
[----:B------:R-:W-:Y:S01]  /*45a0*/  LOP3.LUT R105, R60, 0xff00, R11, 0xf8, !PT ;  /* 0x0000ff003c697812 */ /* 0x000fe200078ef80b */
[----:B0-----:R-:W-:Y:S01]  /*45b0*/  IMAD.MOV.U32 R60, RZ, RZ, R13 ;  /* 0x000000ffff3c7224 */ /* 0x001fe200078e000d */
[----:B------:R-:W-:Y:S02]  /*45c0*/  LOP3.LUT R62, R62, 0xff00, R67, 0xf8, !PT ;  /* 0x0000ff003e3e7812 */ /* 0x000fe400078ef843 */
[----:B------:R-:W-:-:S02]  /*45d0*/  F2FP.F16.E4M3.UNPACK_B R13, R112.H1 ;  /* 0x00000070ff0d723e */ /* 0x000fc400030006ff */
[----:B------:R-:W-:Y:S02]  /*45e0*/  F2FP.F16.E4M3.UNPACK_B R67, R60 ;  /* 0x0000003cff43723e */ /* 0x000fe400020006ff */
[----:B------:R-:W-:Y:S01]  /*45f0*/  F2FP.F16.E4M3.UNPACK_B R11, R102.H1 ;  /* 0x00000066ff0b723e */ /* 0x000fe200030006ff */
[----:B------:R-:W-:Y:S01]  /*4600*/  HADD2.F32 R115, -RZ, R13.H0_H0 ;  /* 0x2000000dff737230 */ /* 0x000fe20000004100 */
[----:B------:R-:W-:Y:S01]  /*4610*/  F2FP.F16.E4M3.UNPACK_B R60, R60.H1 ;  /* 0x0000003cff3c723e */ /* 0x000fe200030006ff */
[--C-:B------:R-:W-:Y:S01]  /*4620*/  HADD2.F32 R66, -RZ, R67.reuse.H1_H1 ;  /* 0x30000043ff427230 */ /* 0x100fe20000004100 */
[----:B------:R-:W-:Y:S01]  /*4630*/  SHF.R.U32.HI R63, RZ, 0x10, R63 ;  /* 0x00000010ff3f7819 */ /* 0x000fe2000001163f */
[----:B------:R-:W-:Y:S01]  /*4640*/  HADD2.F32 R114, -RZ, R67.H0_H0 ;  /* 0x20000043ff727230 */ /* 0x000fe20000004100 */
[----:B------:R-:W-:Y:S01]  /*4650*/  SHF.R.U32.HI R61, RZ, 0x10, R61 ;  /* 0x00000010ff3d7819 */ /* 0x000fe2000001163d */
[--C-:B------:R-:W-:Y:S02]  /*4660*/  HADD2.F32 R113, -RZ, R11.reuse.H0_H0 ;  /* 0x2000000bff717230 */ /* 0x100fe40000004100 */
[----:B------:R-:W-:Y:S01]  /*4670*/  FMUL.FTZ R67, R66, R115 ;  /* 0x0000007342437220 */ /* 0x000fe20000410000 */
[----:B------:R-:W-:-:S02]  /*4680*/  HADD2.F32 R11, -RZ, R11.H1_H1 ;  /* 0x3000000bff0b7230 */ /* 0x000fc40000004100 */
[C---:B------:R-:W-:Y:S01]  /*4690*/  FMUL.FTZ R115, R114.reuse, R115 ;  /* 0x0000007372737220 */ /* 0x040fe20000410000 */
[----:B------:R-:W-:Y:S02]  /*46a0*/  IMAD.U32 R63, R63, 0x10000, RZ ;  /* 0x000100003f3f7824 */ /* 0x000fe400078e00ff */
[-C--:B------:R-:W-:Y:S01]  /*46b0*/  FFMA.FTZ R67, R114, R113.reuse, -R67 ;  /* 0x0000007172437223 */ /* 0x080fe20000010843 */
[----:B------:R-:W-:Y:S01]  /*46c0*/  F2FP.F16.E4M3.UNPACK_B R112, R112 ;  /* 0x00000070ff70723e */ /* 0x000fe200020006ff */
[----:B------:R-:W-:Y:S01]  /*46d0*/  FFMA.FTZ R66, R66, R113, R115 ;  /* 0x0000007142427223 */ /* 0x000fe20000010073 */
[----:B------:R-:W-:Y:S01]  /*46e0*/  HADD2.F32 R113, -RZ, R13.H1_H1 ;  /* 0x3000000dff717230 */ /* 0x000fe20000004100 */
[----:B------:R-:W-:Y:S01]  /*46f0*/  LOP3.LUT R62, R62, 0xff0000, R63, 0xf8, !PT ;  /* 0x00ff00003e3e7812 */ /* 0x000fe200078ef83f */
[--C-:B------:R-:W-:Y:S01]  /*4700*/  HADD2.F32 R13, -RZ, R60.reuse.H1_H1 ;  /* 0x3000003cff0d7230 */ /* 0x100fe20000004100 */
[----:B------:R-:W-:Y:S01]  /*4710*/  F2FP.F16.E4M3.UNPACK_B R102, R102 ;  /* 0x00000066ff66723e */ /* 0x000fe200020006ff */
        /* <DEDUP_REMOVED lines=9> */
[----:B------:R-:W-:Y:S01]  /*47b0*/  F2FP.F16.E4M3.UNPACK_B R114, R13 ;  /* 0x0000000dff72723e */ /* 0x000fe200020006ff */
[--C-:B------:R-:W-:Y:S01]  /*47c0*/  HADD2.F32 R115, -RZ, R15.reuse.H0_H0 ;  /* 0x2000000fff737230 */ /* 0x100fe20000004100 */
[----:B------:R-:W-:Y:S01]  /*47d0*/  F2FP.F16.E4M3.UNPACK_B R63, R61.H1 ;  /* 0x0000003dff3f723e */ /* 0x000fe200030006ff */
[----:B------:R-:W-:Y:S01]  /*47e0*/  HADD2.F32 R15, -RZ, R15.H1_H1 ;  /* 0x3000000fff0f7230 */ /* 0x000fe20000004100 */
[----:B------:R-:W-:Y:S01]  /*47f0*/  F2FP.F16.E4M3.UNPACK_B R118, R13.H1 ;  /* 0x0000000dff76723e */ /* 0x000fe200030006ff */
[--C-:B------:R-:W-:Y:S01]  /*4800*/  HADD2.F32 R105, -RZ, R114.reuse.H1_H1 ;  /* 0x30000072ff697230 */ /* 0x100fe20000004100 */
[----:B------:R-:W-:Y:S01]  /*4810*/  F2FP.SATFINITE.E4M3.F32.PACK_AB_MERGE_C R11, R11, R60, RZ ;  /* 0x0000003c0b0b723e */ /* 0x000fe200048070ff */
[----:B------:R-:W-:Y:S01]  /*4820*/  HADD2.F32 R114, -RZ, R114.H0_H0 ;  /* 0x20000072ff727230 */ /* 0x000fe20000004100 */
[----:B------:R-:W-:Y:S01]  /*4830*/  F2FP.F16.E4M3.UNPACK_B R62, R62 ;  /* 0x0000003eff3e723e */ /* 0x000fe200020006ff */
[----:B------:R-:W-:-:S02]  /*4840*/  HADD2.F32 R113, -RZ, R63.H0_H0 ;  /* 0x2000003fff717230 */ /* 0x000fc40000004100 */
[C---:B------:R-:W-:Y:S01]  /*4850*/  FMUL.FTZ R116, R105.reuse, R115 ;  /* 0x0000007369747220 */ /* 0x040fe20000410000 */
[----:B------:R-:W-:Y:S01]  /*4860*/  IMAD.MOV.U32 R60, RZ, RZ, R14 ;  /* 0x000000ffff3c7224 */ /* 0x000fe200078e000e */
[----:B------:R-:W-:Y:S01]  /*4870*/  F2FP.SATFINITE.E4M3.F32.PACK_AB_MERGE_C R66, R66, R67, R11 ;  /* 0x000000434242723e */ /* 0x000fe2000480700b */
[----:B------:R-:W-:Y:S02]  /*4880*/  HADD2.F32 R63, -RZ, R63.H1_H1 ;  /* 0x3000003fff3f7230 */ /* 0x000fe40000004100 */
[C---:B------:R-:W-:Y:S01]  /*4890*/  FFMA.FTZ R116, R114.reuse, R113, -R116 ;  /* 0x0000007172747223 */ /* 0x040fe20000010874 */
[----:B------:R-:W-:Y:S01]  /*48a0*/  FMUL.FTZ R114, R114, R115 ;  /* 0x0000007372727220 */ /* 0x000fe20000410000 */
[----:B------:R-:W-:Y:S02]  /*48b0*/  F2FP.F16.E4M3.UNPACK_B R14, R60 ;  /* 0x0000003cff0e723e */ /* 0x000fe400020006ff */
[----:B------:R-:W-:Y:S01]  /*48c0*/  F2FP.F16.E4M3.UNPACK_B R61, R61 ;  /* 0x0000003dff3d723e */ /* 0x000fe200020006ff */
[----:B------:R-:W-:Y:S01]  /*48d0*/  FFMA.FTZ R105, R105, R113, R114 ;  /* 0x0000007169697223 */ /* 0x000fe20000010072 */
[----:B------:R-:W-:-:S02]  /*48e0*/  HADD2.F32 R114, -RZ, R118.H1_H1 ;  /* 0x30000076ff727230 */ /* 0x000fc40000004100 */
[----:B------:R-:W-:Y:S02]  /*48f0*/  HADD2.F32 R118, -RZ, R118.H0_H0 ;  /* 0x20000076ff767230 */ /* 0x000fe40000004100 */
[--C-:B------:R-:W-:Y:S02]  /*4900*/  HADD2.F32 R11, -RZ, R14.reuse.H1_H1 ;  /* 0x3000000eff0b7230 */ /* 0x100fe40000004100 */
[-C--:B------:R-:W-:Y:S01]  /*4910*/  FMUL.FTZ R13, R114, R15.reuse ;  /* 0x0000000f720d7220 */ /* 0x080fe20000410000 */
[----:B------:R-:W-:Y:S02]  /*4920*/  HADD2.F32 R14, -RZ, R14.H0_H0 ;  /* 0x2000000eff0e7230 */ /* 0x000fe40000004100 */
[C---:B------:R-:W-:Y:S01]  /*4930*/  FMUL.FTZ R15, R118.reuse, R15 ;  /* 0x0000000f760f7220 */ /* 0x040fe20000410000 */
[----:B------:R-:W-:-:S03]  /*4940*/  FFMA.FTZ R13, R118, R63, -R13 ;  /* 0x0000003f760d7223 */ /* 0x000fc6000001080d */
[----:B------:R-:W-:Y:S01]  /*4950*/  FFMA.FTZ R114, R114, R63, R15 ;  /* 0x0000003f72727223 */ /* 0x000fe2000001000f */
[----:B------:R-:W-:Y:S02]  /*4960*/  HADD2.F32 R63, -RZ, R62.H0_H0 ;  /* 0x2000003eff3f7230 */ /* 0x000fe40000004100 */
[--C-:B------:R-:W-:Y:S02]  /*4970*/  HADD2.F32 R15, -RZ, R61.reuse.H0_H0 ;  /* 0x2000003dff0f7230 */ /* 0x100fe40000004100 */
[----:B------:R-:W-:Y:S02]  /*4980*/  HADD2.F32 R61, -RZ, R61.H1_H1 ;  /* 0x3000003dff3d7230 */ /* 0x000fe40000004100 */
[CC--:B------:R-:W-:Y:S01]  /*4990*/  FMUL.FTZ R67, R11.reuse, R63.reuse ;  /* 0x0000003f0b437220 */ /* 0x0c0fe20000410000 */
[----:B------:R-:W-:Y:S01]  /*49a0*/  FMUL.FTZ R118, R14, R63 ;  /* 0x0000003f0e767220 */ /* 0x000fe20000410000 */
[----:B------:R-:W-:Y:S02]  /*49b0*/  F2FP.SATFINITE.E4M3.F32.PACK_AB_MERGE_C R13, R114, R13, RZ ;  /* 0x0000000d720d723e */ /* 0x000fe400048070ff */
[-C--:B------:R-:W-:Y:S01]  /*49c0*/  FFMA.FTZ R14, R14, R15.reuse, -R67 ;  /* 0x0000000f0e0e7223 */ /* 0x080fe20000010843 */
[----:B------:R-:W-:Y:S01]  /*49d0*/  FFMA.FTZ R11, R11, R15, R118 ;  /* 0x0000000f0b0b7223 */ /* 0x000fe20000010076 */
[----:B------:R-:W-:Y:S01]  /*49e0*/  F2FP.F16.E4M3.UNPACK_B R15, R60.H1 ;  /* 0x0000003cff0f723e */ /* 0x000fe200030006ff */
[----:B------:R-:W-:-:S02]  /*49f0*/  IMAD.MOV.U32 R60, RZ, RZ, R12 ;  /* 0x000000ffff3c7224 */ /* 0x000fc400078e000c */
[----:B------:R-:W-:Y:S02]  /*4a00*/  HADD2.F32 R12, -RZ, R62.H1_H1 ;  /* 0x3000003eff0c7230 */ /* 0x000fe40000004100 */
[--C-:B------:R-:W-:Y:S02]  /*4a10*/  HADD2.F32 R62, -RZ, R15.reuse.H1_H1 ;  /* 0x3000000fff3e7230 */ /* 0x100fe40000004100 */
[----:B------:R-:W-:Y:S02]  /*4a20*/  HADD2.F32 R15, -RZ, R15.H0_H0 ;  /* 0x2000000fff0f7230 */ /* 0x000fe40000004100 */
[--C-:B------:R-:W-:Y:S02]  /*4a30*/  HADD2.F32 R67, -RZ, R112.reuse.H1_H1 ;  /* 0x30000070ff437230 */ /* 0x100fe40000004100 */
[-C--:B------:R-:W-:Y:S01]  /*4a40*/  FMUL.FTZ R118, R62, R12.reuse ;  /* 0x0000000c3e767220 */ /* 0x080fe20000410000 */
[----:B------:R-:W-:Y:S02]  /*4a50*/  HADD2.F32 R112, -RZ, R112.H0_H0 ;  /* 0x20000070ff707230 */ /* 0x000fe40000004100 */
[C---:B------:R-:W-:Y:S01]  /*4a60*/  FMUL.FTZ R63, R15.reuse, R12 ;  /* 0x0000000c0f3f7220 */ /* 0x040fe20000410000 */
[----:B------:R-:W-:-:S03]  /*4a70*/  FFMA.FTZ R12, R15, R61, -R118 ;  /* 0x0000003d0f0c7223 */ /* 0x000fc60000010876 */
[----:B------:R-:W-:Y:S01]  /*4a80*/  FFMA.FTZ R15, R62, R61, R63 ;  /* 0x0000003d3e0f7223 */ /* 0x000fe2000001003f */
[----:B------:R-:W-:Y:S01]  /*4a90*/  F2FP.F16.E4M3.UNPACK_B R61, R60.H1 ;  /* 0x0000003cff3d723e */ /* 0x000fe200030006ff */
[--C-:B------:R-:W-:Y:S02]  /*4aa0*/  HADD2.F32 R63, -RZ, R102.reuse.H1_H1 ;  /* 0x30000066ff3f7230 */ /* 0x100fe40000004100 */
[----:B------:R-:W-:Y:S01]  /*4ab0*/  HADD2.F32 R102, -RZ, R102.H0_H0 ;  /* 0x20000066ff667230 */ /* 0x000fe20000004100 */
[----:B------:R-:W-:Y:S01]  /*4ac0*/  F2FP.SATFINITE.E4M3.F32.PACK_AB_MERGE_C R15, R15, R12, RZ ;  /* 0x0000000c0f0f723e */ /* 0x000fe200048070ff */
[--C-:B------:R-:W-:Y:S02]  /*4ad0*/  HADD2.F32 R62, -RZ, R61.reuse.H1_H1 ;  /* 0x3000003dff3e7230 */ /* 0x100fe40000004100 */
[----:B------:R-:W-:Y:S01]  /*4ae0*/  HADD2.F32 R61, -RZ, R61.H0_H0 ;  /* 0x2000003dff3d7230 */ /* 0x000fe20000004100 */
[----:B------:R-:W-:Y:S02]  /*4af0*/  F2FP.SATFINITE.E4M3.F32.PACK_AB_MERGE_C R14, R11, R14, R15 ;  /* 0x0000000e0b0e723e */ /* 0x000fe4000480700f */
[-C--:B------:R-:W-:Y:S01]  /*4b00*/  FMUL.FTZ R118, R62, R67.reuse ;  /* 0x000000433e767220 */ /* 0x080fe20000410000 */
[----:B------:R-:W-:Y:S01]  /*4b10*/  F2FP.SATFINITE.E4M3.F32.PACK_AB_MERGE_C R15, R105, R116, R13 ;  /* 0x00000074690f723e */ /* 0x000fe2000480700d */
[----:B------:R-:W-:Y:S01]  /*4b20*/  FMUL.FTZ R67, R61, R67 ;  /* 0x000000433d437220 */ /* 0x000fe20000410000 */
[----:B------:R-:W-:-:S02]  /*4b30*/  IMAD.MOV.U32 R13, RZ, RZ, R66 ;  /* 0x000000ffff0d7224 */ /* 0x000fc400078e0042 */
[-C--:B------:R-:W-:Y:S01]  /*4b40*/  FFMA.FTZ R61, R61, R63.reuse, -R118 ;  /* 0x0000003f3d3d7223 */ /* 0x080fe20000010876 */
[----:B------:R-:W-:Y:S01]  /*4b50*/  FFMA.FTZ R62, R62, R63, R67 ;  /* 0x0000003f3e3e7223 */ /* 0x000fe20000010043 */
[----:B------:R-:W-:-:S04]  /*4b60*/  F2FP.F16.E4M3.UNPACK_B R63, R60 ;  /* 0x0000003cff3f723e */ /* 0x000fc800020006ff */
[----:B------:R-:W-:Y:S01]  /*4b70*/  F2FP.SATFINITE.E4M3.F32.PACK_AB_MERGE_C R61, R62, R61, RZ ;  /* 0x0000003d3e3d723e */ /* 0x000fe200048070ff */
[--C-:B------:R-:W-:Y:S02]  /*4b80*/  HADD2.F32 R60, -RZ, R63.reuse.H1_H1 ;  /* 0x3000003fff3c7230 */ /* 0x100fe40000004100 */
[----:B------:R-:W-:-:S03]  /*4b90*/  HADD2.F32 R63, -RZ, R63.H0_H0 ;  /* 0x2000003fff3f7230 */ /* 0x000fc60000004100 */
[CC--:B------:R-:W-:Y:S02]  /*4ba0*/  FMUL.FTZ R118, R60.reuse, R112.reuse ;  /* 0x000000703c767220 */ /* 0x0c0fe40000410000 */
[C---:B------:R-:W-:Y:S02]  /*4bb0*/  FMUL.FTZ R67, R63.reuse, R112 ;  /* 0x000000703f437220 */ /* 0x040fe40000410000 */
[-C--:B------:R-:W-:Y:S02]  /*4bc0*/  FFMA.FTZ R118, R63, R102.reuse, -R118 ;  /* 0x000000663f767223 */ /* 0x080fe40000010876 */
[----:B------:R-:W-:-:S05]  /*4bd0*/  FFMA.FTZ R67, R60, R102, R67 ;  /* 0x000000663c437223 */ /* 0x000fca0000010043 */
[----:B------:R-:W-:-:S07]  /*4be0*/  F2FP.SATFINITE.E4M3.F32.PACK_AB_MERGE_C R12, R67, R118, R61 ;  /* 0x00000076430c723e */ /* 0x000fce000480703d */
.L_x_3090:
[----:B------:R-:W-:Y:S05]  /*4bf0*/  BSYNC B2 ;  /* 0x0000000000027941 */ /* 0x000fea0003800000 */
.L_x_3089:
[----:B0-----:R0:W-:Y:S02]  /*4c00*/  ST.E.128 desc[UR42][R64.64], R12 ;  /* 0x0000000c40007985 */ /* 0x0011e4000c101d2a */
.L_x_3084:
[----:B------:R-:W-:Y:S05]  /*4c10*/  BSYNC B1 ;  /* 0x0000000000017941 */ /* 0x000fea0003800000 */
.L_x_3083:
[----:B------:R-:W-:-:S03]  /*4c20*/  UMOV UR4, 0xffffffff ;  /* 0xffffffff00047882 */ /* 0x000fc60000000000 */
[----:B------:R-:W-:Y:S05]  /*4c30*/  BRA.DIV UR4, `(.L_x_3091) ;  /* 0x000002be04c87947 */ /* 0x000fea000b800000 */
[----:B------:R1:W1:Y:S04]  /*4c40*/  SHFL.IDX PT, R63, R100, 0x1, 0x181f ;  /* 0x00381f00643f7f89 */ /* 0x00026800000e0000 */
[----:B0-----:R0:W0:Y:S02]  /*4c50*/  SHFL.IDX PT, R65, R99, 0x1, 0x181f ;  /* 0x00381f0063417f89 */ /* 0x00102400000e0000 */
.L_x_3444:
[----:B------:R-:W-:Y:S04]  /*4c60*/  BSSY B1, `(.L_x_3092) ;  /* 0x00000f2000017945 */ /* 0x000fe80003800000 */
[----:B------:R-:W-:Y:S05]  /*4c70*/  @P2 BRA `(.L_x_3093) ;  /* 0x0000000c00c02947 */ /* 0x000fea0003800000 */
[----:B------:R-:W-:Y:S04]  /*4c80*/  BSSY B2, `(.L_x_3094) ;  /* 0x0000078000027945 */ /* 0x000fe80003800000 */
[----:B------:R-:W-:Y:S05]  /*4c90*/  @P1 BRA `(.L_x_3095) ;  /* 0x0000000400d81947 */ /* 0x000fea0003800000 */
[----:B------:R2:W2:Y:S01]  /*4ca0*/  LDS.128 R12, [R89+0x29400] ;  /* 0x02940000590c7984 */ /* 0x0004a20000000c00 */
[----:B0-----:R-:W-:Y:S01]  /*4cb0*/  IADD3 R60, P2, R16, R65, RZ ;  /* 0x00000041103c7210 */ /* 0x001fe20007f5e0ff */
[----:B------:R-:W-:Y:S04]  /*4cc0*/  BSSY B3, `(.L_x_3096) ;  /* 0x0000072000037945 */ /* 0x000fe80003800000 */
[----:B-1----:R-:W-:Y:S01]  /*4cd0*/  IMAD.X R61, R63, 0x1, R17, P2 ;  /* 0x000000013f3d7824 */ /* 0x002fe200010e0611 */
[----:B------:R-:W-:-:S13]  /*4ce0*/  ISETP.GE.AND P2, PT, R18, R101, PT ;  /* 0x000000651200720c */ /* 0x000fda0003f46270 */
[----:B------:R-:W-:Y:S05]  /*4cf0*/  @P2 BRA `(.L_x_3097) ;  /* 0x0000000400b82947 */ /* 0x000fea0003800000 */
[----:B--2---:R-:W-:Y:S02]  /*4d00*/  MOV R102, R13 ;  /* 0x0000000d00667202 */ /* 0x004fe40000000f00 */
[----:B------:R-:W-:Y:S02]  /*4d10*/  F2FP.F16.E4M3.UNPACK_B R112, R111.H1 ;  /* 0x0000006fff70723e */ /* 0x000fe400030006ff */
[----:B------:R-:W-:Y:S02]  /*4d20*/  F2FP.F16.E4M3.UNPACK_B R66, R102 ;  /* 0x00000066ff42723e */ /* 0x000fe400020006ff */
[----:B------:R-:W-:Y:S01]  /*4d30*/  F2FP.F16.E4M3.UNPACK_B R105, R110.H1 ;  /* 0x0000006eff69723e */ /* 0x000fe200030006ff */
[----:B------:R-:W-:Y:S01]  /*4d40*/  HADD2.F32 R116, -RZ, R112.H0_H0 ;  /* 0x20000070ff747230 */ /* 0x000fe20000004100 */
[--C-:B------:R-:W-:Y:S01]  /*4d50*/  SHF.R.U32.HI R67, RZ, 0x18, R59.reuse ;  /* 0x00000018ff437819 */ /* 0x100fe2000001163b */
[--C-:B------:R-:W-:Y:S01]  /*4d60*/  HADD2.F32 R13, -RZ, R66.reuse.H1_H1 ;  /* 0x30000042ff0d7230 */ /* 0x100fe20000004100 */
[----:B------:R-:W-:Y:S01]  /*4d70*/  LOP3.LUT R64, R59, 0xff, RZ, 0xc0, !PT ;  /* 0x000000ff3b407812 */ /* 0x000fe200078ec0ff */
[----:B---3--:R-:W-:Y:S01]  /*4d80*/  HADD2.F32 R113, -RZ, R66.H0_H0 ;  /* 0x20000042ff717230 */ /* 0x008fe20000004100 */
[----:B------:R-:W-:Y:S01]  /*4d90*/  SHF.R.U32.HI R62, RZ, 0x8, R59 ;  /* 0x00000008ff3e7819 */ /* 0x000fe2000001163b */
[----:B------:R-:W-:-:S02]  /*4da0*/  HADD2.F32 R114, -RZ, R105.H0_H0 ;  /* 0x20000069ff727230 */ /* 0x000fc40000004100 */
[-C--:B------:R-:W-:Y:S01]  /*4db0*/  FMUL.FTZ R66, R13, R116.reuse ;  /* 0x000000740d427220 */ /* 0x080fe20000410000 */
[----:B------:R-:W-:Y:S02]  /*4dc0*/  HADD2.F32 R112, -RZ, R112.H1_H1 ;  /* 0x30000070ff707230 */ /* 0x000fe40000004100 */
[C---:B------:R-:W-:Y:S01]  /*4dd0*/  FMUL.FTZ R116, R113.reuse, R116 ;  /* 0x0000007471747220 */ /* 0x040fe20000410000 */
[----:B------:R-:W-:Y:S01]  /*4de0*/  SHF.R.U32.HI R56, RZ, 0x8, R57 ;  /* 0x00000008ff387819 */ /* 0x000fe20000011639 */
[-C--:B------:R-:W-:Y:S01]  /*4df0*/  FFMA.FTZ R66, R113, R114.reuse, -R66 ;  /* 0x0000007271427223 */ /* 0x080fe20000010842 */
[----:B------:R-:W-:Y:S02]  /*4e00*/  HADD2.F32 R105, -RZ, R105.H1_H1 ;  /* 0x30000069ff697230 */ /* 0x000fe40000004100 */
[----:B------:R-:W-:Y:S01]  /*4e10*/  FFMA.FTZ R13, R13, R114, R116 ;  /* 0x000000720d0d7223 */ /* 0x000fe20000010074 */
[----:B------:R-:W-:Y:S01]  /*4e20*/  F2FP.F16.E4M3.UNPACK_B R114, R102.H1 ;  /* 0x00000066ff72723e */ /* 0x000fe200030006ff */
[----:B------:R-:W-:Y:S01]  /*4e30*/  IMAD.MOV.U32 R102, RZ, RZ, R12 ;  /* 0x000000ffff667224 */ /* 0x000fe200078e000c */
[----:B------:R-:W-:Y:S01]  /*4e40*/  SHF.R.U32.HI R59, RZ, 0x10, R59 ;  /* 0x00000010ff3b7819 */ /* 0x000fe2000001163b */
[----:B------:R-:W-:Y:S01]  /*4e50*/  IMAD.SHL.U32 R56, R56, 0x100, RZ ;  /* 0x0000010038387824 */ /* 0x000fe200078e00ff */
[----:B------:R-:W-:Y:S01]  /*4e60*/  PRMT R64, R67, 0x654, R64 ;  /* 0x0000065443407816 */ /* 0x000fe20000000040 */
[--C-:B------:R-:W-:Y:S01]  /*4e70*/  HADD2.F32 R113, -RZ, R114.reuse.H1_H1 ;  /* 0x30000072ff717230 */ /* 0x100fe20000004100 */
[----:B------:R-:W-:Y:S01]  /*4e80*/  SHF.R.U32.HI R58, RZ, 0x18, R57 ;  /* 0x00000018ff3a7819 */ /* 0x000fe20000011639 */
[----:B------:R-:W-:Y:S01]  /*4e90*/  HADD2.F32 R114, -RZ, R114.H0_H0 ;  /* 0x20000072ff727230 */ /* 0x000fe20000004100 */
[----:B----4-:R-:W-:Y:S01]  /*4ea0*/  LOP3.LUT R11, R57, 0xff, RZ, 0xc0, !PT ;  /* 0x000000ff390b7812 */ /* 0x010fe200078ec0ff */
[----:B------:R-:W-:-:S02]  /*4eb0*/  IMAD.SHL.U32 R67, R62, 0x100, RZ ;  /* 0x000001003e437824 */ /* 0x000fc400078e00ff */
[-C--:B------:R-:W-:Y:S01]  /*4ec0*/  FMUL.FTZ R115, R113, R112.reuse ;  /* 0x0000007071737220 */ /* 0x080fe20000410000 */
[----:B------:R-:W-:Y:S01]  /*4ed0*/  SHF.R.U32.HI R57, RZ, 0x10, R57 ;  /* 0x00000010ff397819 */ /* 0x000fe20000011639 */
[----:B------:R-:W-:Y:S01]  /*4ee0*/  FMUL.FTZ R12, R114, R112 ;  /* 0x00000070720c7220 */ /* 0x000fe20000410000 */
[----:B------:R-:W-:Y:S01]  /*4ef0*/  F2FP.F16.E4M3.UNPACK_B R111, R111 ;  /* 0x0000006fff6f723e */ /* 0x000fe200020006ff */
[----:B------:R-:W-:Y:S01]  /*4f00*/  IMAD.U32 R59, R59, 0x10000, RZ ;  /* 0x000100003b3b7824 */ /* 0x000fe200078e00ff */
[----:B------:R-:W-:Y:S01]  /*4f10*/  PRMT R11, R58, 0x654, R11 ;  /* 0x000006543a0b7816 */ /* 0x000fe2000000000b */
[-C--:B------:R-:W-:Y:S01]  /*4f20*/  FFMA.FTZ R113, R113, R105.reuse, R12 ;  /* 0x0000006971717223 */ /* 0x080fe2000001000c */
[----:B------:R-:W-:Y:S01]  /*4f30*/  F2FP.F16.E4M3.UNPACK_B R12, R102.H1 ;  /* 0x00000066ff0c723e */ /* 0x000fe200030006ff */
[----:B------:R-:W-:Y:S01]  /*4f40*/  FFMA.FTZ R112, R114, R105, -R115 ;  /* 0x0000006972707223 */ /* 0x000fe20000010873 */
[----:B------:R-:W-:Y:S01]  /*4f50*/  LOP3.LUT R58, R64, 0xff00, R67, 0xf8, !PT ;  /* 0x0000ff00403a7812 */ /* 0x000fe200078ef843 */
[--C-:B------:R-:W-:Y:S01]  /*4f60*/  HADD2.F32 R116, -RZ, R111.reuse.H1_H1 ;  /* 0x3000006fff747230 */ /* 0x100fe20000004100 */
[----:B------:R-:W-:Y:S01]  /*4f70*/  LOP3.LUT R11, R11, 0xff00, R56, 0xf8, !PT ;  /* 0x0000ff000b0b7812 */ /* 0x000fe200078ef838 */
[--C-:B------:R-:W-:Y:S01]  /*4f80*/  HADD2.F32 R105, -RZ, R12.reuse.H1_H1 ;  /* 0x3000000cff697230 */ /* 0x100fe20000004100 */
[----:B------:R-:W-:Y:S01]  /*4f90*/  F2FP.F16.E4M3.UNPACK_B R110, R110 ;  /* 0x0000006eff6e723e */ /* 0x000fe200020006ff */
[----:B------:R-:W-:Y:S01]  /*4fa0*/  IMAD.U32 R56, R57, 0x10000, RZ ;  /* 0x0001000039387824 */ /* 0x000fe200078e00ff */
[----:B------:R-:W-:Y:S01]  /*4fb0*/  F2FP.F16.E4M3.UNPACK_B R102, R102 ;  /* 0x00000066ff66723e */ /* 0x000fe200020006ff */
[----:B------:R-:W-:Y:S01]  /*4fc0*/  HADD2.F32 R115, -RZ, R12.H0_H0 ;  /* 0x2000000cff737230 */ /* 0x000fe20000004100 */
[----:B------:R-:W-:Y:S01]  /*4fd0*/  LOP3.LUT R58, R58, 0xff0000, R59, 0xf8, !PT ;  /* 0x00ff00003a3a7812 */ /* 0x000fe200078ef83b */
[----:B------:R-:W-:Y:S01]  /*4fe0*/  IMAD.MOV.U32 R59, RZ, RZ, R15 ;  /* 0x000000ffff3b7224 */ /* 0x000fe200078e000f */
[----:B------:R-:W-:Y:S01]  /*4ff0*/  F2FP.SATFINITE.E4M3.F32.PACK_AB_MERGE_C R112, R113, R112, RZ ;  /* 0x000000707170723e */ /* 0x000fe200048070ff */
[----:B------:R-:W-:-:S02]  /*5000*/  HADD2.F32 R113, -RZ, R111.H0_H0 ;  /* 0x2000006fff717230 */ /* 0x000fc40000004100 */
[----:B------:R-:W-:Y:S01]  /*5010*/  FMUL.FTZ R12, R105, R116 ;  /* 0x00000074690c7220 */ /* 0x000fe20000410000 */
[----:B------:R-:W-:Y:S01]  /*5020*/  HADD2.F32 R114, -RZ, R110.H1_H1 ;  /* 0x3000006eff727230 */ /* 0x000fe20000004100 */
[----:B------:R-:W-:Y:S01]  /*5030*/  F2FP.SATFINITE.E4M3.F32.PACK_AB_MERGE_C R13, R13, R66, R112 ;  /* 0x000000420d0d723e */ /* 0x000fe20004807070 */
[--C-:B------:R-:W-:Y:S01]  /*5040*/  HADD2.F32 R111, -RZ, R102.reuse.H1_H1 ;  /* 0x30000066ff6f7230 */ /* 0x100fe20000004100 */
[----:B------:R-:W-:Y:S01]  /*5050*/  LOP3.LUT R57, R11, 0xff0000, R56, 0xf8, !PT ;  /* 0x00ff00000b397812 */ /* 0x000fe200078ef838 */
[C---:B------:R-:W-:Y:S01]  /*5060*/  FMUL.FTZ R116, R115.reuse, R116 ;  /* 0x0000007473747220 */ /* 0x040fe20000410000 */
[----:B------:R-:W-:Y:S01]  /*5070*/  HADD2.F32 R102, -RZ, R102.H0_H0 ;  /* 0x20000066ff667230 */ /* 0x000fe20000004100 */
[----:B------:R-:W-:Y:S01]  /*5080*/  F2FP.F16.E4M3.UNPACK_B R11, R59 ;  /* 0x0000003bff0b723e */ /* 0x000fe200020006ff */
[----:B------:R-:W-:Y:S01]  /*5090*/  FFMA.FTZ R12, R115, R114, -R12 ;  /* 0x00000072730c7223 */ /* 0x000fe2000001080c */
[----:B------:R-:W-:Y:S01]  /*50a0*/  F2FP.F16.E4M3.UNPACK_B R66, R58.H1 ;  /* 0x0000003aff42723e */ /* 0x000fe200030006ff */
[----:B------:R-:W-:Y:S01]  /*50b0*/  FFMA.FTZ R105, R105, R114, R116 ;  /* 0x0000007269697223 */ /* 0x000fe20000010074 */
[----:B------:R-:W-:Y:S01]  /*50c0*/  HADD2.F32 R110, -RZ, R110.H0_H0 ;  /* 0x2000006eff6e7230 */ /* 0x000fe20000004100 */
[----:B------:R-:W-:Y:S01]  /*50d0*/  F2FP.F16.E4M3.UNPACK_B R15, R57.H1 ;  /* 0x00000039ff0f723e */ /* 0x000fe200030006ff */
[-C--:B------:R-:W-:Y:S01]  /*50e0*/  FMUL.FTZ R115, R111, R113.reuse ;  /* 0x000000716f737220 */ /* 0x080fe20000410000 */
[----:B------:R-:W-:Y:S01]  /*50f0*/  FMUL.FTZ R114, R102, R113 ;  /* 0x0000007166727220 */ /* 0x000fe20000410000 */
[----:B------:R-:W-:Y:S01]  /*5100*/  HADD2.F32 R62, -RZ, R11.H1_H1 ;  /* 0x3000000bff3e7230 */ /* 0x000fe20000004100 */
[----:B------:R-:W-:Y:S01]  /*5110*/  F2FP.SATFINITE.E4M3.F32.PACK_AB_MERGE_C R12, R105, R12, RZ ;  /* 0x0000000c690c723e */ /* 0x000fe200048070ff */
[----:B------:R-:W-:-:S02]  /*5120*/  HADD2.F32 R56, -RZ, R66.H0_H0 ;  /* 0x20000042ff387230 */ /* 0x000fc40000004100 */
[-C--:B------:R-:W-:Y:S01]  /*5130*/  FFMA.FTZ R102, R102, R110.reuse, -R115 ;  /* 0x0000006e66667223 */ /* 0x080fe20000010873 */
[----:B------:R-:W-:Y:S02]  /*5140*/  HADD2.F32 R11, -RZ, R11.H0_H0 ;  /* 0x2000000bff0b7230 */ /* 0x000fe40000004100 */
[----:B------:R-:W-:Y:S01]  /*5150*/  FFMA.FTZ R111, R111, R110, R114 ;  /* 0x0000006e6f6f7223 */ /* 0x000fe20000010072 */
[--C-:B------:R-:W-:Y:S02]  /*5160*/  HADD2.F32 R64, -RZ, R15.reuse.H0_H0 ;  /* 0x2000000fff407230 */ /* 0x100fe40000004100 */
[-C--:B------:R-:W-:Y:S01]  /*5170*/  FMUL.FTZ R110, R62, R56.reuse ;  /* 0x000000383e6e7220 */ /* 0x080fe20000410000 */
[----:B------:R-:W-:Y:S02]  /*5180*/  HADD2.F32 R15, -RZ, R15.H1_H1 ;  /* 0x3000000fff0f7230 */ /* 0x000fe40000004100 */
[----:B------:R-:W-:Y:S01]  /*5190*/  FMUL.FTZ R67, R11, R56 ;  /* 0x000000380b437220 */ /* 0x000fe20000410000 */
[----:B------:R-:W-:Y:S01]  /*51a0*/  F2FP.SATFINITE.E4M3.F32.PACK_AB_MERGE_C R12, R111, R102, R12 ;  /* 0x000000666f0c723e */ /* 0x000fe2000480700c */
[----:B------:R-:W-:-:S02]  /*51b0*/  FFMA.FTZ R56, R11, R64, -R110 ;  /* 0x000000400b387223 */ /* 0x000fc4000001086e */
[----:B------:R-:W-:Y:S01]  /*51c0*/  FFMA.FTZ R11, R62, R64, R67 ;  /* 0x000000403e0b7223 */ /* 0x000fe20000010043 */
[----:B------:R-:W-:Y:S01]  /*51d0*/  F2FP.F16.E4M3.UNPACK_B R62, R59.H1 ;  /* 0x0000003bff3e723e */ /* 0x000fe200030006ff */
[----:B------:R-:W-:Y:S01]  /*51e0*/  HADD2.F32 R67, -RZ, R66.H1_H1 ;  /* 0x30000042ff437230 */ /* 0x000fe20000004100 */
[----:B------:R-:W-:Y:S01]  /*51f0*/  F2FP.F16.E4M3.UNPACK_B R66, R58 ;  /* 0x0000003aff42723e */ /* 0x000fe200020006ff */
[----:B------:R-:W-:Y:S01]  /*5200*/  IMAD.MOV.U32 R59, RZ, RZ, R14 ;  /* 0x000000ffff3b7224 */ /* 0x000fe200078e000e */
[----:B------:R-:W-:Y:S01]  /*5210*/  F2FP.F16.E4M3.UNPACK_B R58, R57 ;  /* 0x00000039ff3a723e */ /* 0x000fe200020006ff */
[--C-:B------:R-:W-:Y:S02]  /*5220*/  HADD2.F32 R64, -RZ, R62.reuse.H1_H1 ;  /* 0x3000003eff407230 */ /* 0x100fe40000004100 */
[----:B------:R-:W-:Y:S02]  /*5230*/  HADD2.F32 R62, -RZ, R62.H0_H0 ;  /* 0x2000003eff3e7230 */ /* 0x000fe40000004100 */
[----:B------:R-:W-:-:S02]  /*5240*/  HADD2.F32 R57, -RZ, R66.H1_H1 ;  /* 0x30000042ff397230 */ /* 0x000fc40000004100 */
[-C--:B------:R-:W-:Y:S01]  /*5250*/  FMUL.FTZ R113, R64, R67.reuse ;  /* 0x0000004340717220 */ /* 0x080fe20000410000 */
[----:B------:R-:W-:Y:S02]  /*5260*/  HADD2.F32 R66, -RZ, R66.H0_H0 ;  /* 0x20000042ff427230 */ /* 0x000fe40000004100 */
[C---:B------:R-:W-:Y:S01]  /*5270*/  FMUL.FTZ R67, R62.reuse, R67 ;  /* 0x000000433e437220 */ /* 0x040fe20000410000 */
[----:B------:R-:W-:Y:S01]  /*5280*/  FFMA.FTZ R14, R62, R15, -R113 ;  /* 0x0000000f3e0e7223 */ /* 0x000fe20000010871 */
[----:B------:R-:W-:Y:S02]  /*5290*/  F2FP.F16.E4M3.UNPACK_B R62, R59.H1 ;  /* 0x0000003bff3e723e */ /* 0x000fe400030006ff */
[----:B------:R-:W-:Y:S01]  /*52a0*/  FFMA.FTZ R15, R64, R15, R67 ;  /* 0x0000000f400f7223 */ /* 0x000fe20000010043 */
[--C-:B------:R-:W-:Y:S01]  /*52b0*/  HADD2.F32 R67, -RZ, R58.reuse.H1_H1 ;  /* 0x3000003aff437230 */ /* 0x100fe20000004100 */
[----:B------:R-:W-:Y:S01]  /*52c0*/  F2FP.F16.E4M3.UNPACK_B R59, R59 ;  /* 0x0000003bff3b723e */ /* 0x000fe200020006ff */
[----:B------:R-:W-:-:S02]  /*52d0*/  HADD2.F32 R58, -RZ, R58.H0_H0 ;  /* 0x2000003aff3a7230 */ /* 0x000fc40000004100 */
        /* <DEDUP_REMOVED lines=8> */
[--C-:B------:R-:W-:Y:S02]  /*5360*/  HADD2.F32 R64, -RZ, R59.reuse.H1_H1 ;  /* 0x3000003bff407230 */ /* 0x100fe40000004100 */
[----:B------:R-:W-:Y:S02]  /*5370*/  HADD2.F32 R59, -RZ, R59.H0_H0 ;  /* 0x2000003bff3b7230 */ /* 0x000fe40000004100 */
[----:B------:R-:W-:Y:S01]  /*5380*/  F2FP.SATFINITE.E4M3.F32.PACK_AB_MERGE_C R57, R62, R57, RZ ;  /* 0x000000393e39723e */ /* 0x000fe200048070ff */
[----:B------:R-:W-:-:S02]  /*5390*/  FMUL.FTZ R110, R64, R66 ;  /* 0x00000042406e7220 */ /* 0x000fc40000410000 */
[C---:B------:R-:W-:Y:S02]  /*53a0*/  FMUL.FTZ R67, R59.reuse, R66 ;  /* 0x000000423b437220 */ /* 0x040fe40000410000 */
[-C--:B------:R-:W-:Y:S02]  /*53b0*/  FFMA.FTZ R110, R59, R58.reuse, -R110 ;  /* 0x0000003a3b6e7223 */ /* 0x080fe4000001086e */
[----:B------:R-:W-:-:S05]  /*53c0*/  FFMA.FTZ R67, R64, R58, R67 ;  /* 0x0000003a40437223 */ /* 0x000fca0000010043 */
[----:B------:R-:W-:-:S07]  /*53d0*/  F2FP.SATFINITE.E4M3.F32.PACK_AB_MERGE_C R14, R67, R110, R57 ;  /* 0x0000006e430e723e */ /* 0x000fce0004807039 */
.L_x_3097:
[----:B------:R-:W-:Y:S05]  /*53e0*/  BSYNC B3 ;  /* 0x0000000000037941 */ /* 0x000fea0003800000 */
.L_x_3096:
[----:B--2---:R0:W-:Y:S02]  /*53f0*/  ST.E.128 desc[UR42][R60.64], R12 ;  /* 0x0000000c3c007985 */ /* 0x0041e4000c101d2a */
.L_x_3095:
[----:B------:R-:W-:Y:S05]  /*5400*/  BSYNC B2 ;  /* 0x0000000000027941 */ /* 0x000fea0003800000 */
.L_x_3094:
[----:B------:R-:W-:-:S13]  /*5410*/  LOP3.LUT P2, RZ, R23, 0x2, RZ, 0xc0, !PT ;  /* 0x0000000217ff7812 */ /* 0x000fda000784c0ff */
[----:B------:R-:W-:Y:S05]  /*5420*/  @P2 BRA `(.L_x_3093) ;  /* 0x0000000400d42947 */ /* 0x000fea0003800000 */
[----:B0-----:R0:W0:Y:S01]  /*5430*/  LDS.128 R12, [R89+0x2d400] ;  /* 0x02d40000590c7984 */ /* 0x0010220000000c00 */
[----:B------:R-:W-:Y:S01]  /*5440*/  IADD3 R56, P2, R22, R65, RZ ;  /* 0x0000004116387210 */ /* 0x000fe20007f5e0ff */
[----:B------:R-:W-:Y:S04]  /*5450*/  BSSY B2, `(.L_x_3098) ;  /* 0x0000071000027945 */ /* 0x000fe80003800000 */
[----:B-1----:R-:W-:Y:S01]  /*5460*/  IMAD.X R57, R63, 0x1, R218, P2 ;  /* 0x000000013f397824 */ /* 0x002fe200010e06da */
[----:B------:R-:W-:-:S13]  /*5470*/  ISETP.GE.AND P2, PT, R219, R101, PT ;  /* 0x00000065db00720c */ /* 0x000fda0003f46270 */
[----:B------:R-:W-:Y:S05]  /*5480*/  @P2 BRA `(.L_x_3099) ;  /* 0x0000000400b42947 */ /* 0x000fea0003800000 */
[----:B0---4-:R-:W-:Y:S02]  /*5490*/  F2FP.F16.E4M3.UNPACK_B R11, R13 ;  /* 0x0000000dff0b723e */ /* 0x011fe400020006ff */
[----:B------:R-:W-:Y:S02]  /*54a0*/  F2FP.F16.E4M3.UNPACK_B R60, R109.H1 ;  /* 0x0000006dff3c723e */ /* 0x000fe400030006ff */
[----:B------:R-:W-:Y:S01]  /*54b0*/  F2FP.F16.E4M3.UNPACK_B R59, R108.H1 ;  /* 0x0000006cff3b723e */ /* 0x000fe200030006ff */
[--C-:B------:R-:W-:Y:S01]  /*54c0*/  HADD2.F32 R52, -RZ, R11.reuse.H1_H1 ;  /* 0x3000000bff347230 */ /* 0x100fe20000004100 */
[----:B------:R-:W-:Y:S01]  /*54d0*/  F2FP.F16.E4M3.UNPACK_B R13, R13.H1 ;  /* 0x0000000dff0d723e */ /* 0x000fe200030006ff */
[----:B------:R-:W-:Y:S01]  /*54e0*/  HADD2.F32 R58, -RZ, R60.H0_H0 ;  /* 0x2000003cff3a7230 */ /* 0x000fe20000004100 */
[----:B------:R-:W-:Y:S01]  /*54f0*/  SHF.R.U32.HI R66, RZ, 0x10, R53 ;  /* 0x00000010ff427819 */ /* 0x000fe20000011635 */
[----:B------:R-:W-:Y:S02]  /*5500*/  HADD2.F32 R11, -RZ, R11.H0_H0 ;  /* 0x2000000bff0b7230 */ /* 0x000fe40000004100 */
[----:B------:R-:W-:-:S02]  /*5510*/  HADD2.F32 R54, -RZ, R59.H0_H0 ;  /* 0x2000003bff367230 */ /* 0x000fc40000004100 */
[CC--:B------:R-:W-:Y:S01]  /*5520*/  FMUL.FTZ R62, R52.reuse, R58.reuse ;  /* 0x0000003a343e7220 */ /* 0x0c0fe20000410000 */
[----:B------:R-:W-:Y:S02]  /*5530*/  HADD2.F32 R60, -RZ, R60.H1_H1 ;  /* 0x3000003cff3c7230 */ /* 0x000fe40000004100 */
[C---:B------:R-:W-:Y:S01]  /*5540*/  FMUL.FTZ R61, R11.reuse, R58 ;  /* 0x0000003a0b3d7220 */ /* 0x040fe20000410000 */
[----:B------:R-:W-:Y:S02]  /*5550*/  IMAD.MOV.U32 R58, RZ, RZ, R12 ;  /* 0x000000ffff3a7224 */ /* 0x000fe400078e000c */
[-C--:B------:R-:W-:Y:S01]  /*5560*/  FFMA.FTZ R11, R11, R54.reuse, -R62 ;  /* 0x000000360b0b7223 */ /* 0x080fe2000001083e */
[----:B------:R-:W-:Y:S02]  /*5570*/  HADD2.F32 R59, -RZ, R59.H1_H1 ;  /* 0x3000003bff3b7230 */ /* 0x000fe40000004100 */
[----:B------:R-:W-:Y:S01]  /*5580*/  FFMA.FTZ R52, R52, R54, R61 ;  /* 0x0000003634347223 */ /* 0x000fe2000001003d */
[--C-:B------:R-:W-:Y:S01]  /*5590*/  HADD2.F32 R54, -RZ, R13.reuse.H1_H1 ;  /* 0x3000000dff367230 */ /* 0x100fe20000004100 */
[----:B------:R-:W-:Y:S01]  /*55a0*/  F2FP.F16.E4M3.UNPACK_B R62, R109 ;  /* 0x0000006dff3e723e */ /* 0x000fe200020006ff */
[----:B------:R-:W-:-:S03]  /*55b0*/  HADD2.F32 R13, -RZ, R13.H0_H0 ;  /* 0x2000000dff0d7230 */ /* 0x000fc60000004100 */
[CC--:B------:R-:W-:Y:S01]  /*55c0*/  FMUL.FTZ R12, R54.reuse, R60.reuse ;  /* 0x0000003c360c7220 */ /* 0x0c0fe20000410000 */
[--C-:B------:R-:W-:Y:S02]  /*55d0*/  HADD2.F32 R63, -RZ, R62.reuse.H1_H1 ;  /* 0x3000003eff3f7230 */ /* 0x100fe40000004100 */
[C---:B------:R-:W-:Y:S01]  /*55e0*/  FMUL.FTZ R61, R13.reuse, R60 ;  /* 0x0000003c0d3d7220 */ /* 0x040fe20000410000 */
[----:B------:R-:W-:Y:S01]  /*55f0*/  F2FP.F16.E4M3.UNPACK_B R60, R108 ;  /* 0x0000006cff3c723e */ /* 0x000fe200020006ff */
[-C--:B------:R-:W-:Y:S01]  /*5600*/  FFMA.FTZ R12, R13, R59.reuse, -R12 ;  /* 0x0000003b0d0c7223 */ /* 0x080fe2000001080c */
[----:B------:R-:W-:Y:S02]  /*5610*/  HADD2.F32 R62, -RZ, R62.H0_H0 ;  /* 0x2000003eff3e7230 */ /* 0x000fe40000004100 */
[----:B------:R-:W-:Y:S01]  /*5620*/  FFMA.FTZ R13, R54, R59, R61 ;  /* 0x0000003b360d7223 */ /* 0x000fe2000001003d */
[-C--:B------:R-:W-:Y:S01]  /*5630*/  F2FP.F16.E4M3.UNPACK_B R54, R58.reuse.H1 ;  /* 0x0000003aff36723e */ /* 0x080fe200030006ff */
[--C-:B------:R-:W-:Y:S01]  /*5640*/  HADD2.F32 R61, -RZ, R60.reuse.H1_H1 ;  /* 0x3000003cff3d7230 */ /* 0x100fe20000004100 */
[----:B------:R-:W-:Y:S01]  /*5650*/  F2FP.F16.E4M3.UNPACK_B R58, R58 ;  /* 0x0000003aff3a723e */ /* 0x000fe200020006ff */
[----:B------:R-:W-:Y:S01]  /*5660*/  HADD2.F32 R60, -RZ, R60.H0_H0 ;  /* 0x2000003cff3c7230 */ /* 0x000fe20000004100 */
[----:B------:R-:W-:Y:S01]  /*5670*/  F2FP.SATFINITE.E4M3.F32.PACK_AB_MERGE_C R12, R13, R12, RZ ;  /* 0x0000000c0d0c723e */ /* 0x000fe200048070ff */
[----:B------:R-:W-:-:S02]  /*5680*/  HADD2.F32 R59, -RZ, R54.H1_H1 ;  /* 0x30000036ff3b7230 */ /* 0x000fc40000004100 */
[----:B------:R-:W-:Y:S01]  /*5690*/  HADD2.F32 R54, -RZ, R54.H0_H0 ;  /* 0x20000036ff367230 */ /* 0x000fe20000004100 */
[----:B------:R-:W-:Y:S02]  /*56a0*/  F2FP.SATFINITE.E4M3.F32.PACK_AB_MERGE_C R13, R52, R11, R12 ;  /* 0x0000000b340d723e */ /* 0x000fe4000480700c */
[CC--:B------:R-:W-:Y:S02]  /*56b0*/  FMUL.FTZ R65, R59.reuse, R63.reuse ;  /* 0x0000003f3b417220 */ /* 0x0c0fe40000410000 */
[C---:B------:R-:W-:Y:S02]  /*56c0*/  FMUL.FTZ R64, R54.reuse, R63 ;  /* 0x0000003f36407220 */ /* 0x040fe40000410000 */
[-C--:B------:R-:W-:Y:S01]  /*56d0*/  FFMA.FTZ R54, R54, R61.reuse, -R65 ;  /* 0x0000003d36367223 */ /* 0x080fe20000010841 */
[--C-:B------:R-:W-:Y:S01]  /*56e0*/  SHF.R.U32.HI R65, RZ, 0x18, R53.reuse ;  /* 0x00000018ff417819 */ /* 0x100fe20000011635 */
[----:B------:R-:W-:Y:S01]  /*56f0*/  FFMA.FTZ R59, R59, R61, R64 ;  /* 0x0000003d3b3b7223 */ /* 0x000fe20000010040 */
[--C-:B------:R-:W-:Y:S01]  /*5700*/  HADD2.F32 R61, -RZ, R58.reuse.H1_H1 ;  /* 0x3000003aff3d7230 */ /* 0x100fe20000004100 */
[----:B------:R-:W-:Y:S01]  /*5710*/  SHF.R.U32.HI R64, RZ, 0x8, R53 ;  /* 0x00000008ff407819 */ /* 0x000fe20000011635 */
[----:B------:R-:W-:-:S02]  /*5720*/  HADD2.F32 R58, -RZ, R58.H0_H0 ;  /* 0x2000003aff3a7230 */ /* 0x000fc40000004100 */
[----:B------:R-:W-:Y:S01]  /*5730*/  F2FP.SATFINITE.E4M3.F32.PACK_AB_MERGE_C R54, R59, R54, RZ ;  /* 0x000000363b36723e */ /* 0x000fe200048070ff */
[CC--:B------:R-:W-:Y:S02]  /*5740*/  FMUL.FTZ R63, R61.reuse, R62.reuse ;  /* 0x0000003e3d3f7220 */ /* 0x0c0fe40000410000 */
[C---:B------:R-:W-:Y:S02]  /*5750*/  FMUL.FTZ R62, R58.reuse, R62 ;  /* 0x0000003e3a3e7220 */ /* 0x040fe40000410000 */
[-C--:B------:R-:W-:Y:S01]  /*5760*/  FFMA.FTZ R58, R58, R60.reuse, -R63 ;  /* 0x0000003c3a3a7223 */ /* 0x080fe2000001083f */
[----:B------:R-:W-:Y:S01]  /*5770*/  SHF.R.U32.HI R63, RZ, 0x8, R55 ;  /* 0x00000008ff3f7819 */ /* 0x000fe20000011637 */
[----:B------:R-:W-:Y:S01]  /*5780*/  FFMA.FTZ R61, R61, R60, R62 ;  /* 0x0000003c3d3d7223 */ /* 0x000fe2000001003e */
[----:B------:R-:W-:Y:S02]  /*5790*/  LOP3.LUT R60, R53, 0xff, RZ, 0xc0, !PT ;  /* 0x000000ff353c7812 */ /* 0x000fe400078ec0ff */
[----:B------:R-:W-:-:S02]  /*57a0*/  LOP3.LUT R53, R55, 0xff, RZ, 0xc0, !PT ;  /* 0x000000ff37357812 */ /* 0x000fc400078ec0ff */
[--C-:B------:R-:W-:Y:S02]  /*57b0*/  SHF.R.U32.HI R62, RZ, 0x18, R55.reuse ;  /* 0x00000018ff3e7819 */ /* 0x100fe40000011637 */
[----:B------:R-:W-:Y:S02]  /*57c0*/  SHF.R.U32.HI R55, RZ, 0x10, R55 ;  /* 0x00000010ff377819 */ /* 0x000fe40000011637 */
[----:B------:R-:W-:Y:S02]  /*57d0*/  PRMT R62, R62, 0x654, R53 ;  /* 0x000006543e3e7816 */ /* 0x000fe40000000035 */
[----:B------:R-:W-:Y:S01]  /*57e0*/  SHF.L.U32 R53, R63, 0x8, RZ ;  /* 0x000000083f357819 */ /* 0x000fe200000006ff */
[----:B------:R-:W-:Y:S01]  /*57f0*/  IMAD.U32 R55, R55, 0x10000, RZ ;  /* 0x0001000037377824 */ /* 0x000fe200078e00ff */
[----:B------:R-:W-:Y:S02]  /*5800*/  PRMT R60, R65, 0x654, R60 ;  /* 0x00000654413c7816 */ /* 0x000fe4000000003c */
[----:B------:R-:W-:Y:S01]  /*5810*/  LOP3.LUT R62, R62, 0xff00, R53, 0xf8, !PT ;  /* 0x0000ff003e3e7812 */ /* 0x000fe200078ef835 */
[----:B------:R-:W-:Y:S01]  /*5820*/  IMAD.SHL.U32 R53, R64, 0x100, RZ ;  /* 0x0000010040357824 */ /* 0x000fe200078e00ff */
[----:B------:R-:W-:-:S02]  /*5830*/  F2FP.SATFINITE.E4M3.F32.PACK_AB_MERGE_C R12, R61, R58, R54 ;  /* 0x0000003a3d0c723e */ /* 0x000fc40004807036 */
[----:B------:R-:W-:Y:S01]  /*5840*/  LOP3.LUT R55, R62, 0xff0000, R55, 0xf8, !PT ;  /* 0x00ff00003e377812 */ /* 0x000fe200078ef837 */
[----:B------:R-:W-:Y:S01]  /*5850*/  IMAD.MOV.U32 R62, RZ, RZ, R15 ;  /* 0x000000ffff3e7224 */ /* 0x000fe200078e000f */
[----:B------:R-:W-:Y:S01]  /*5860*/  LOP3.LUT R60, R60, 0xff00, R53, 0xf8, !PT ;  /* 0x0000ff003c3c7812 */ /* 0x000fe200078ef835 */
[----:B------:R-:W-:Y:S01]  /*5870*/  IMAD.U32 R53, R66, 0x10000, RZ ;  /* 0x0001000042357824 */ /* 0x000fe200078e00ff */
[----:B------:R-:W-:Y:S02]  /*5880*/  F2FP.F16.E4M3.UNPACK_B R64, R55.H1 ;  /* 0x00000037ff40723e */ /* 0x000fe400030006ff */
[----:B------:R-:W-:Y:S02]  /*5890*/  F2FP.F16.E4M3.UNPACK_B R15, R62 ;  /* 0x0000003eff0f723e */ /* 0x000fe400020006ff */
[----:B------:R-:W-:Y:S01]  /*58a0*/  LOP3.LUT R53, R60, 0xff0000, R53, 0xf8, !PT ;  /* 0x00ff00003c357812 */ /* 0x000fe200078ef835 */
[----:B------:R-:W-:Y:S02]  /*58b0*/  HADD2.F32 R66, -RZ, R64.H0_H0 ;  /* 0x20000040ff427230 */ /* 0x000fe40000004100 */
[--C-:B------:R-:W-:Y:S01]  /*58c0*/  HADD2.F32 R60, -RZ, R15.reuse.H1_H1 ;  /* 0x3000000fff3c7230 */ /* 0x100fe20000004100 */
[----:B------:R-:W-:Y:S01]  /*58d0*/  F2FP.F16.E4M3.UNPACK_B R65, R53.H1 ;  /* 0x00000035ff41723e */ /* 0x000fe200030006ff */
[----:B------:R-:W-:-:S03]  /*58e0*/  HADD2.F32 R15, -RZ, R15.H0_H0 ;  /* 0x2000000fff0f7230 */ /* 0x000fc60000004100 */
[CC--:B------:R-:W-:Y:S01]  /*58f0*/  FMUL.FTZ R102, R60.reuse, R66.reuse ;  /* 0x000000423c667220 */ /* 0x0c0fe20000410000 */
[--C-:B------:R-:W-:Y:S02]  /*5900*/  HADD2.F32 R63, -RZ, R65.reuse.H0_H0 ;  /* 0x20000041ff3f7230 */ /* 0x100fe40000004100 */
[C---:B------:R-:W-:Y:S01]  /*5910*/  FMUL.FTZ R67, R15.reuse, R66 ;  /* 0x000000420f437220 */ /* 0x040fe20000410000 */
[----:B------:R-:W-:Y:S02]  /*5920*/  HADD2.F32 R65, -RZ, R65.H1_H1 ;  /* 0x30000041ff417230 */ /* 0x000fe40000004100 */
[-C--:B------:R-:W-:Y:S01]  /*5930*/  FFMA.FTZ R15, R15, R63.reuse, -R102 ;  /* 0x0000003f0f0f7223 */ /* 0x080fe20000010866 */
[----:B------:R-:W-:Y:S01]  /*5940*/  FFMA.FTZ R60, R60, R63, R67 ;  /* 0x0000003f3c3c7223 */ /* 0x000fe20000010043 */
[----:B------:R-:W-:Y:S01]  /*5950*/  F2FP.F16.E4M3.UNPACK_B R63, R62.H1 ;  /* 0x0000003eff3f723e */ /* 0x000fe200030006ff */
[----:B------:R-:W-:Y:S02]  /*5960*/  IMAD.MOV.U32 R62, RZ, RZ, R14 ;  /* 0x000000ffff3e7224 */ /* 0x000fe400078e000e */
[----:B------:R-:W-:-:S02]  /*5970*/  HADD2.F32 R14, -RZ, R64.H1_H1 ;  /* 0x30000040ff0e7230 */ /* 0x000fc40000004100 */
[--C-:B------:R-:W-:Y:S02]  /*5980*/  HADD2.F32 R64, -RZ, R63.reuse.H1_H1 ;  /* 0x3000003fff407230 */ /* 0x100fe40000004100 */
[----:B------:R-:W-:-:S03]  /*5990*/  HADD2.F32 R63, -RZ, R63.H0_H0 ;  /* 0x2000003fff3f7230 */ /* 0x000fc60000004100 */
[CC--:B------:R-:W-:Y:S02]  /*59a0*/  FMUL.FTZ R66, R64.reuse, R14.reuse ;  /* 0x0000000e40427220 */ /* 0x0c0fe40000410000 */
[C---:B------:R-:W-:Y:S02]  /*59b0*/  FMUL.FTZ R67, R63.reuse, R14 ;  /* 0x0000000e3f437220 */ /* 0x040fe40000410000 */
[-C--:B------:R-:W-:Y:S02]  /*59c0*/  FFMA.FTZ R14, R63, R65.reuse, -R66 ;  /* 0x000000413f0e7223 */ /* 0x080fe40000010842 */
[----:B------:R-:W-:Y:S01]  /*59d0*/  FFMA.FTZ R63, R64, R65, R67 ;  /* 0x00000041403f7223 */ /* 0x000fe20000010043 */
[----:B------:R-:W-:Y:S02]  /*59e0*/  F2FP.F16.E4M3.UNPACK_B R65, R55 ;  /* 0x00000037ff41723e */ /* 0x000fe400020006ff */
[-C--:B------:R-:W-:Y:S02]  /*59f0*/  F2FP.F16.E4M3.UNPACK_B R55, R62.reuse.H1 ;  /* 0x0000003eff37723e */ /* 0x080fe400030006ff */
[----:B------:R-:W-:Y:S01]  /*5a00*/  F2FP.F16.E4M3.UNPACK_B R64, R53 ;  /* 0x00000035ff40723e */ /* 0x000fe200020006ff */
[----:B------:R-:W-:Y:S01]  /*5a10*/  HADD2.F32 R102, -RZ, R65.H1_H1 ;  /* 0x30000041ff667230 */ /* 0x000fe20000004100 */
[----:B------:R-:W-:Y:S01]  /*5a20*/  F2FP.F16.E4M3.UNPACK_B R62, R62 ;  /* 0x0000003eff3e723e */ /* 0x000fe200020006ff */
        /* <DEDUP_REMOVED lines=11> */
[----:B------:R-:W-:-:S02]  /*5ae0*/  HADD2.F32 R53, -RZ, R62.H1_H1 ;  /* 0x3000003eff357230 */ /* 0x000fc40000004100 */
[----:B------:R-:W-:Y:S02]  /*5af0*/  HADD2.F32 R62, -RZ, R62.H0_H0 ;  /* 0x2000003eff3e7230 */ /* 0x000fe40000004100 */
[----:B------:R-:W-:Y:S01]  /*5b00*/  F2FP.SATFINITE.E4M3.F32.PACK_AB_MERGE_C R67, R67, R108, RZ ;  /* 0x0000006c4343723e */ /* 0x000fe200048070ff */
[CC--:B------:R-:W-:Y:S02]  /*5b10*/  FMUL.FTZ R55, R53.reuse, R65.reuse ;  /* 0x0000004135377220 */ /* 0x0c0fe40000410000 */
[C---:B------:R-:W-:Y:S02]  /*5b20*/  FMUL.FTZ R66, R62.reuse, R65 ;  /* 0x000000413e427220 */ /* 0x040fe40000410000 */
[-C--:B------:R-:W-:Y:S02]  /*5b30*/  FFMA.FTZ R55, R62, R64.reuse, -R55 ;  /* 0x000000403e377223 */ /* 0x080fe40000010837 */
[----:B------:R-:W-:-:S05]  /*5b40*/  FFMA.FTZ R66, R53, R64, R66 ;  /* 0x0000004035427223 */ /* 0x000fca0000010042 */
[----:B------:R-:W-:-:S07]  /*5b50*/  F2FP.SATFINITE.E4M3.F32.PACK_AB_MERGE_C R14, R66, R55, R67 ;  /* 0x00000037420e723e */ /* 0x000fce0004807043 */
.L_x_3099:
[----:B------:R-:W-:Y:S05]  /*5b60*/  BSYNC B2 ;  /* 0x0000000000027941 */ /* 0x000fea0003800000 */
.L_x_3098:
[----:B0-----:R0:W-:Y:S02]  /*5b70*/  ST.E.128 desc[UR42][R56.64], R12 ;  /* 0x0000000c38007985 */ /* 0x0011e4000c101d2a */
.L_x_3093:
[----:B------:R-:W-:Y:S05]  /*5b80*/  BSYNC B1 ;  /* 0x0000000000017941 */ /* 0x000fea0003800000 */
.L_x_3092:
[----:B------:R-:W-:-:S03]  /*5b90*/  UMOV UR4, 0xffffffff ;  /* 0xffffffff00047882 */ /* 0x000fc60000000000 */
[----:B------:R-:W-:Y:S05]  /*5ba0*/  BRA.DIV UR4, `(.L_x_3100) ;  /* 0x000002b204387947 */ /* 0x000fea000b800000 */
[----:B------:R1:W1:Y:S04]  /*5bb0*/  SHFL.IDX PT, R55, R100, 0x2, 0x181f ;  /* 0x00581f0064377f89 */ /* 0x00026800000e0000 */
[----:B0-----:R0:W0:Y:S02]  /*5bc0*/  SHFL.IDX PT, R57, R99, 0x2, 0x181f ;  /* 0x00581f0063397f89 */ /* 0x00102400000e0000 */
.L_x_3448:
        /* <DEDUP_REMOVED lines=10> */
[--C-:B------:R-:W-:Y:S02]  /*5c70*/  SHF.R.U32.HI R56, RZ, 0x8, R49.reuse ;  /* 0x00000008ff387819 */ /* 0x100fe40000011631 */
[----:B----4-:R-:W-:Y:S02]  /*5c80*/  LOP3.LUT R11, R49, 0xff, RZ, 0xc0, !PT ;  /* 0x000000ff310b7812 */ /* 0x010fe400078ec0ff */
[----:B------:R-:W-:Y:S02]  /*5c90*/  SHF.R.U32.HI R48, RZ, 0x18, R49 ;  /* 0x00000018ff307819 */ /* 0x000fe40000011631 */
[--C-:B------:R-:W-:Y:S02]  /*5ca0*/  SHF.R.U32.HI R59, RZ, 0x10, R51.reuse ;  /* 0x00000010ff3b7819 */ /* 0x100fe40000011633 */
[----:B------:R-:W-:Y:S02]  /*5cb0*/  SHF.R.U32.HI R54, RZ, 0x8, R51 ;  /* 0x00000008ff367819 */ /* 0x000fe40000011633 */
[----:B------:R-:W-:-:S02]  /*5cc0*/  LOP3.LUT R50, R51, 0xff, RZ, 0xc0, !PT ;  /* 0x000000ff33327812 */ /* 0x000fc400078ec0ff */
[----:B------:R-:W-:Y:S01]  /*5cd0*/  SHF.R.U32.HI R58, RZ, 0x10, R49 ;  /* 0x00000010ff3a7819 */ /* 0x000fe20000011631 */
[----:B--2---:R-:W-:Y:S01]  /*5ce0*/  IMAD.MOV.U32 R49, RZ, RZ, R15 ;  /* 0x000000ffff317224 */ /* 0x004fe200078e000f */
[----:B------:R-:W-:Y:S01]  /*5cf0*/  SHF.R.U32.HI R51, RZ, 0x18, R51 ;  /* 0x00000018ff337819 */ /* 0x000fe20000011633 */
[----:B------:R-:W-:Y:S01]  /*5d00*/  IMAD.SHL.U32 R15, R56, 0x100, RZ ;  /* 0x00000100380f7824 */ /* 0x000fe200078e00ff */
[----:B------:R-:W-:Y:S01]  /*5d10*/  PRMT R48, R48, 0x654, R11 ;  /* 0x0000065430307816 */ /* 0x000fe2000000000b */
[----:B------:R-:W-:Y:S01]  /*5d20*/  IMAD.MOV.U32 R11, RZ, RZ, R13 ;  /* 0x000000ffff0b7224 */ /* 0x000fe200078e000d */
[----:B------:R-:W-:Y:S01]  /*5d30*/  PRMT R50, R51, 0x654, R50 ;  /* 0x0000065433327816 */ /* 0x000fe20000000032 */
[----:B------:R-:W-:Y:S01]  /*5d40*/  IMAD.MOV.U32 R51, RZ, RZ, R12 ;  /* 0x000000ffff337224 */ /* 0x000fe200078e000c */
[----:B------:R-:W-:Y:S01]  /*5d50*/  SHF.L.U32 R13, R54, 0x8, RZ ;  /* 0x00000008360d7819 */ /* 0x000fe200000006ff */
[----:B------:R-:W-:Y:S01]  /*5d60*/  IMAD.U32 R12, R58, 0x10000, RZ ;  /* 0x000100003a0c7824 */ /* 0x000fe200078e00ff */
[----:B------:R-:W-:-:S02]  /*5d70*/  LOP3.LUT R15, R48, 0xff00, R15, 0xf8, !PT ;  /* 0x0000ff00300f7812 */ /* 0x000fc400078ef80f */
[----:B------:R-:W-:Y:S02]  /*5d80*/  LOP3.LUT R58, R50, 0xff00, R13, 0xf8, !PT ;  /* 0x0000ff00323a7812 */ /* 0x000fe400078ef80d */
[----:B------:R-:W-:Y:S02]  /*5d90*/  F2FP.F16.E4M3.UNPACK_B R54, R107.H1 ;  /* 0x0000006bff36723e */ /* 0x000fe400030006ff */
[----:B------:R-:W-:Y:S02]  /*5da0*/  F2FP.F16.E4M3.UNPACK_B R13, R11 ;  /* 0x0000000bff0d723e */ /* 0x000fe400020006ff */
[----:B------:R-:W-:Y:S01]  /*5db0*/  LOP3.LUT R12, R15, 0xff0000, R12, 0xf8, !PT ;  /* 0x00ff00000f0c7812 */ /* 0x000fe200078ef80c */
[----:B------:R-:W-:Y:S01]  /*5dc0*/  IMAD.U32 R15, R59, 0x10000, RZ ;  /* 0x000100003b0f7824 */ /* 0x000fe200078e00ff */
[-C--:B------:R-:W-:Y:S01]  /*5dd0*/  F2FP.F16.E4M3.UNPACK_B R56, R106.reuse.H1 ;  /* 0x0000006aff38723e */ /* 0x080fe200030006ff */
[----:B------:R-:W-:Y:S01]  /*5de0*/  HADD2.F32 R61, -RZ, R54.H0_H0 ;  /* 0x20000036ff3d7230 */ /* 0x000fe20000004100 */
[----:B------:R-:W-:Y:S01]  /*5df0*/  F2FP.F16.E4M3.UNPACK_B R107, R107 ;  /* 0x0000006bff6b723e */ /* 0x000fe200020006ff */
[--C-:B------:R-:W-:Y:S01]  /*5e00*/  HADD2.F32 R50, -RZ, R13.reuse.H1_H1 ;  /* 0x3000000dff327230 */ /* 0x100fe20000004100 */
[----:B------:R-:W-:Y:S01]  /*5e10*/  F2FP.F16.E4M3.UNPACK_B R106, R106 ;  /* 0x0000006aff6a723e */ /* 0x000fe200020006ff */
[----:B------:R-:W-:Y:S01]  /*5e20*/  HADD2.F32 R48, -RZ, R13.H0_H0 ;  /* 0x2000000dff307230 */ /* 0x000fe20000004100 */
[----:B------:R-:W-:Y:S01]  /*5e30*/  LOP3.LUT R13, R58, 0xff0000, R15, 0xf8, !PT ;  /* 0x00ff00003a0d7812 */ /* 0x000fe200078ef80f */
[----:B------:R-:W-:Y:S01]  /*5e40*/  HADD2.F32 R59, -RZ, R56.H0_H0 ;  /* 0x20000038ff3b7230 */ /* 0x000fe20000004100 */
[----:B------:R-:W-:Y:S01]  /*5e50*/  F2FP.F16.E4M3.UNPACK_B R15, R11.H1 ;  /* 0x0000000bff0f723e */ /* 0x000fe200030006ff */
[-C--:B------:R-:W-:Y:S01]  /*5e60*/  FMUL.FTZ R11, R50, R61.reuse ;  /* 0x0000003d320b7220 */ /* 0x080fe20000410000 */
[C---:B------:R-:W-:Y:S01]  /*5e70*/  FMUL.FTZ R61, R48.reuse, R61 ;  /* 0x0000003d303d7220 */ /* 0x040fe20000410000 */
[----:B------:R-:W-:Y:S01]  /*5e80*/  HADD2.F32 R58, -RZ, R54.H1_H1 ;  /* 0x30000036ff3a7230 */ /* 0x000fe20000004100 */
[----:B------:R-:W-:Y:S01]  /*5e90*/  F2FP.F16.E4M3.UNPACK_B R62, R13.H1 ;  /* 0x0000000dff3e723e */ /* 0x000fe200030006ff */
[----:B------:R-:W-:Y:S01]  /*5ea0*/  FFMA.FTZ R11, R48, R59, -R11 ;  /* 0x0000003b300b7223 */ /* 0x000fe2000001080b */
[----:B------:R-:W-:-:S02]  /*5eb0*/  HADD2.F32 R54, -RZ, R15.H1_H1 ;  /* 0x3000000fff367230 */ /* 0x000fc40000004100 */
[----:B------:R-:W-:Y:S01]  /*5ec0*/  FFMA.FTZ R48, R50, R59, R61 ;  /* 0x0000003b32307223 */ /* 0x000fe2000001003d */
[----:B------:R-:W-:Y:S02]  /*5ed0*/  HADD2.F32 R15, -RZ, R15.H0_H0 ;  /* 0x2000000fff0f7230 */ /* 0x000fe40000004100 */
[----:B------:R-:W-:Y:S01]  /*5ee0*/  HADD2.F32 R50, -RZ, R56.H1_H1 ;  /* 0x30000038ff327230 */ /* 0x000fe20000004100 */
[-C--:B------:R-:W-:Y:S01]  /*5ef0*/  F2FP.F16.E4M3.UNPACK_B R56, R51.reuse.H1 ;  /* 0x00000033ff38723e */ /* 0x080fe200030006ff */
[CC--:B------:R-:W-:Y:S01]  /*5f00*/  FMUL.FTZ R60, R54.reuse, R58.reuse ;  /* 0x0000003a363c7220 */ /* 0x0c0fe20000410000 */
[C---:B------:R-:W-:Y:S01]  /*5f10*/  FMUL.FTZ R59, R15.reuse, R58 ;  /* 0x0000003a0f3b7220 */ /* 0x040fe20000410000 */
[----:B------:R-:W-:Y:S02]  /*5f20*/  HADD2.F32 R63, -RZ, R107.H1_H1 ;  /* 0x3000006bff3f7230 */ /* 0x000fe40000004100 */
[--C-:B------:R-:W-:Y:S02]  /*5f30*/  HADD2.F32 R58, -RZ, R56.reuse.H1_H1 ;  /* 0x30000038ff3a7230 */ /* 0x100fe40000004100 */
[-C--:B------:R-:W-:Y:S01]  /*5f40*/  FFMA.FTZ R15, R15, R50.reuse, -R60 ;  /* 0x000000320f0f7223 */ /* 0x080fe2000001083c */
[----:B------:R-:W-:Y:S01]  /*5f50*/  FFMA.FTZ R50, R54, R50, R59 ;  /* 0x0000003236327223 */ /* 0x000fe2000001003b */
[----:B------:R-:W-:Y:S01]  /*5f60*/  F2FP.F16.E4M3.UNPACK_B R54, R51 ;  /* 0x00000033ff36723e */ /* 0x000fe200020006ff */
[----:B------:R-:W-:-:S02]  /*5f70*/  HADD2.F32 R56, -RZ, R56.H0_H0 ;  /* 0x20000038ff387230 */ /* 0x000fc40000004100 */
[----:B------:R-:W-:Y:S01]  /*5f80*/  FMUL.FTZ R51, R58, R63 ;  /* 0x0000003f3a337220 */ /* 0x000fe20000410000 */
[----:B------:R-:W-:Y:S01]  /*5f90*/  HADD2.F32 R61, -RZ, R106.H1_H1 ;  /* 0x3000006aff3d7230 */ /* 0x000fe20000004100 */
[----:B------:R-:W-:Y:S01]  /*5fa0*/  F2FP.F16.E4M3.UNPACK_B R60, R49 ;  /* 0x00000031ff3c723e */ /* 0x000fe200020006ff */
[----:B------:R-:W-:Y:S02]  /*5fb0*/  HADD2.F32 R107, -RZ, R107.H0_H0 ;  /* 0x2000006bff6b7230 */ /* 0x000fe40000004100 */
[C---:B------:R-:W-:Y:S01]  /*5fc0*/  FMUL.FTZ R65, R56.reuse, R63 ;  /* 0x0000003f38417220 */ /* 0x040fe20000410000 */
[--C-:B------:R-:W-:Y:S02]  /*5fd0*/  HADD2.F32 R59, -RZ, R54.reuse.H1_H1 ;  /* 0x30000036ff3b7230 */ /* 0x100fe40000004100 */
[-C--:B------:R-:W-:Y:S01]  /*5fe0*/  FFMA.FTZ R51, R56, R61.reuse, -R51 ;  /* 0x0000003d38337223 */ /* 0x080fe20000010833 */
[----:B------:R-:W-:Y:S02]  /*5ff0*/  HADD2.F32 R56, -RZ, R54.H0_H0 ;  /* 0x20000036ff387230 */ /* 0x000fe40000004100 */
[----:B------:R-:W-:Y:S01]  /*6000*/  FFMA.FTZ R54, R58, R61, R65 ;  /* 0x0000003d3a367223 */ /* 0x000fe20000010041 */
[----:B------:R-:W-:-:S02]  /*6010*/  HADD2.F32 R106, -RZ, R106.H0_H0 ;  /* 0x2000006aff6a7230 */ /* 0x000fc40000004100 */
[CC--:B------:R-:W-:Y:S01]  /*6020*/  FMUL.FTZ R63, R59.reuse, R107.reuse ;  /* 0x0000006b3b3f7220 */ /* 0x0c0fe20000410000 */
[----:B------:R-:W-:Y:S02]  /*6030*/  HADD2.F32 R61, -RZ, R60.H1_H1 ;  /* 0x3000003cff3d7230 */ /* 0x000fe40000004100 */
[C---:B------:R-:W-:Y:S01]  /*6040*/  FMUL.FTZ R58, R56.reuse, R107 ;  /* 0x0000006b383a7220 */ /* 0x040fe20000410000 */
[----:B------:R-:W-:Y:S02]  /*6050*/  HADD2.F32 R65, -RZ, R62.H0_H0 ;  /* 0x2000003eff417230 */ /* 0x000fe40000004100 */
[----:B------:R-:W-:Y:S01]  /*6060*/  FFMA.FTZ R56, R56, R106, -R63 ;  /* 0x0000006a38387223 */ /* 0x000fe2000001083f */
[----:B------:R-:W-:Y:S01]  /*6070*/  F2FP.F16.E4M3.UNPACK_B R63, R12.H1 ;  /* 0x0000000cff3f723e */ /* 0x000fe200030006ff */
[----:B------:R-:W-:Y:S01]  /*6080*/  FFMA.FTZ R59, R59, R106, R58 ;  /* 0x0000006a3b3b7223 */ /* 0x000fe2000001003a */
[----:B------:R-:W-:Y:S01]  /*6090*/  HADD2.F32 R58, -RZ, R60.H0_H0 ;  /* 0x2000003cff3a7230 */ /* 0x000fe20000004100 */
[----:B------:R-:W-:Y:S01]  /*60a0*/  F2FP.F16.E4M3.UNPACK_B R60, R49.H1 ;  /* 0x00000031ff3c723e */ /* 0x000fe200030006ff */
[----:B------:R-:W-:Y:S01]  /*60b0*/  FMUL.FTZ R67, R61, R65 ;  /* 0x000000413d437220 */ /* 0x000fe20000410000 */
[----:B------:R-:W-:Y:S01]  /*60c0*/  HADD2.F32 R64, -RZ, R63.H0_H0 ;  /* 0x2000003fff407230 */ /* 0x000fe20000004100 */
[----:B------:R-:W-:Y:S01]  /*60d0*/  F2FP.SATFINITE.E4M3.F32.PACK_AB_MERGE_C R50, R50, R15, RZ ;  /* 0x0000000f3232723e */ /* 0x000fe200048070ff */
[----:B------:R-:W-:Y:S01]  /*60e0*/  FMUL.FTZ R66, R58, R65 ;  /* 0x000000413a427220 */ /* 0x000fe20000410000 */
[----:B------:R-:W-:Y:S01]  /*60f0*/  HADD2.F32 R65, -RZ, R62.H1_H1 ;  /* 0x3000003eff417230 */ /* 0x000fe20000004100 */
[----:B------:R-:W-:Y:S01]  /*6100*/  F2FP.SATFINITE.E4M3.F32.PACK_AB_MERGE_C R51, R54, R51, RZ ;  /* 0x000000333633723e */ /* 0x000fe200048070ff */
[----:B------:R-:W-:-:S02]  /*6110*/  HADD2.F32 R62, -RZ, R60.H1_H1 ;  /* 0x3000003cff3e7230 */ /* 0x000fc40000004100 */
[-C--:B------:R-:W-:Y:S01]  /*6120*/  FFMA.FTZ R49, R58, R64.reuse, -R67 ;  /* 0x000000403a317223 */ /* 0x080fe20000010843 */
[----:B------:R-:W-:Y:S02]  /*6130*/  HADD2.F32 R60, -RZ, R60.H0_H0 ;  /* 0x2000003cff3c7230 */ /* 0x000fe40000004100 */
[----:B------:R-:W-:Y:S01]  /*6140*/  FFMA.FTZ R58, R61, R64, R66 ;  /* 0x000000403d3a7223 */ /* 0x000fe20000010042 */
[----:B------:R-:W-:Y:S02]  /*6150*/  HADD2.F32 R63, -RZ, R63.H1_H1 ;  /* 0x3000003fff3f7230 */ /* 0x000fe40000004100 */
[----:B------:R-:W-:Y:S01]  /*6160*/  FMUL.FTZ R61, R62, R65 ;  /* 0x000000413e3d7220 */ /* 0x000fe20000410000 */
[----:B------:R-:W-:Y:S01]  /*6170*/  F2FP.F16.E4M3.UNPACK_B R64, R13 ;  /* 0x0000000dff40723e */ /* 0x000fe200020006ff */
[C---:B------:R-:W-:Y:S01]  /*6180*/  FMUL.FTZ R65, R60.reuse, R65 ;  /* 0x000000413c417220 */ /* 0x040fe20000410000 */
[----:B------:R-:W-:Y:S01]  /*6190*/  F2FP.SATFINITE.E4M3.F32.PACK_AB_MERGE_C R51, R59, R56, R51 ;  /* 0x000000383b33723e */ /* 0x000fe20004807033 */
[-C--:B------:R-:W-:Y:S01]  /*61a0*/  FFMA.FTZ R60, R60, R63.reuse, -R61 ;  /* 0x0000003f3c3c7223 */ /* 0x080fe2000001083d */
[----:B------:R-:W-:Y:S01]  /*61b0*/  F2FP.F16.E4M3.UNPACK_B R61, R14.H1 ;  /* 0x0000000eff3d723e */ /* 0x000fe200030006ff */
[----:B------:R-:W-:Y:S01]  /*61c0*/  FFMA.FTZ R13, R62, R63, R65 ;  /* 0x0000003f3e0d7223 */ /* 0x000fe20000010041 */
[----:B------:R-:W-:Y:S01]  /*61d0*/  F2FP.F16.E4M3.UNPACK_B R63, R12 ;  /* 0x0000000cff3f723e */ /* 0x000fe200020006ff */
[----:B------:R-:W-:Y:S01]  /*61e0*/  HADD2.F32 R65, -RZ, R64.H1_H1 ;  /* 0x30000040ff417230 */ /* 0x000fe20000004100 */
[----:B------:R-:W-:Y:S01]  /*61f0*/  F2FP.F16.E4M3.UNPACK_B R14, R14 ;  /* 0x0000000eff0e723e */ /* 0x000fe200020006ff */
[--C-:B------:R-:W-:Y:S01]  /*6200*/  HADD2.F32 R62, -RZ, R61.reuse.H1_H1 ;  /* 0x3000003dff3e7230 */ /* 0x100fe20000004100 */
[----:B------:R-:W-:Y:S01]  /*6210*/  F2FP.SATFINITE.E4M3.F32.PACK_AB_MERGE_C R60, R13, R60, RZ ;  /* 0x0000003c0d3c723e */ /* 0x000fe200048070ff */
[----:B------:R-:W-:Y:S01]  /*6220*/  HADD2.F32 R61, -RZ, R61.H0_H0 ;  /* 0x2000003dff3d7230 */ /* 0x000fe20000004100 */
[----:B------:R-:W-:Y:S01]  /*6230*/  F2FP.SATFINITE.E4M3.F32.PACK_AB_MERGE_C R13, R48, R11, R50 ;  /* 0x0000000b300d723e */ /* 0x000fe20004807032 */
[----:B------:R-:W-:-:S02]  /*6240*/  HADD2.F32 R12, -RZ, R63.H1_H1 ;  /* 0x3000003fff0c7230 */ /* 0x000fc40000004100 */
[CC--:B------:R-:W-:Y:S01]  /*6250*/  FMUL.FTZ R66, R62.reuse, R65.reuse ;  /* 0x000000413e427220 */ /* 0x0c0fe20000410000 */
[----:B------:R-:W-:Y:S02]  /*6260*/  HADD2.F32 R63, -RZ, R63.H0_H0 ;  /* 0x2000003fff3f7230 */ /* 0x000fe40000004100 */
[C---:B------:R-:W-:Y:S01]  /*6270*/  FMUL.FTZ R65, R61.reuse, R65 ;  /* 0x000000413d417220 */ /* 0x040fe20000410000 */
[-C--:B------:R-:W-:Y:S01]  /*6280*/  FFMA.FTZ R66, R61, R12.reuse, -R66 ;  /* 0x0000000c3d427223 */ /* 0x080fe20000010842 */
[----:B------:R-:W-:Y:S02]  /*6290*/  HADD2.F32 R61, -RZ, R64.H0_H0 ;  /* 0x20000040ff3d7230 */ /* 0x000fe40000004100 */
[----:B------:R-:W-:Y:S01]  /*62a0*/  FFMA.FTZ R65, R62, R12, R65 ;  /* 0x0000000c3e417223 */ /* 0x000fe20000010041 */
[--C-:B------:R-:W-:Y:S02]  /*62b0*/  HADD2.F32 R12, -RZ, R14.reuse.H1_H1 ;  /* 0x3000000eff0c7230 */ /* 0x100fe40000004100 */
[----:B------:R-:W-:-:S02]  /*62c0*/  HADD2.F32 R14, -RZ, R14.H0_H0 ;  /* 0x2000000eff0e7230 */ /* 0x000fc40000004100 */
[----:B------:R-:W-:Y:S01]  /*62d0*/  F2FP.SATFINITE.E4M3.F32.PACK_AB_MERGE_C R65, R65, R66, RZ ;  /* 0x000000424141723e */ /* 0x000fe200048070ff */
[-C--:B------:R-:W-:Y:S02]  /*62e0*/  FMUL.FTZ R15, R12, R61.reuse ;  /* 0x0000003d0c0f7220 */ /* 0x080fe40000410000 */
[C---:B------:R-:W-:Y:S02]  /*62f0*/  FMUL.FTZ R61, R14.reuse, R61 ;  /* 0x0000003d0e3d7220 */ /* 0x040fe40000410000 */
[-C--:B------:R-:W-:Y:S02]  /*6300*/  FFMA.FTZ R15, R14, R63.reuse, -R15 ;  /* 0x0000003f0e0f7223 */ /* 0x080fe4000001080f */
[----:B------:R-:W-:-:S05]  /*6310*/  FFMA.FTZ R12, R12, R63, R61 ;  /* 0x0000003f0c0c7223 */ /* 0x000fca000001003d */
[----:B------:R-:W-:Y:S01]  /*6320*/  F2FP.SATFINITE.E4M3.F32.PACK_AB_MERGE_C R14, R12, R15, R65 ;  /* 0x0000000f0c0e723e */ /* 0x000fe20004807041 */
[----:B------:R-:W-:Y:S01]  /*6330*/  IMAD.MOV.U32 R12, RZ, RZ, R51 ;  /* 0x000000ffff0c7224 */ /* 0x000fe200078e0033 */
[----:B------:R-:W-:-:S07]  /*6340*/  F2FP.SATFINITE.E4M3.F32.PACK_AB_MERGE_C R15, R58, R49, R60 ;  /* 0x000000313a0f723e */ /* 0x000fce000480703c */
.L_x_3106:
[----:B------:R-:W-:Y:S05]  /*6350*/  BSYNC B3 ;  /* 0x0000000000037941 */ /* 0x000fea0003800000 */
.L_x_3105:
[----:B--2---:R0:W-:Y:S02]  /*6360*/  ST.E.128 desc[UR42][R52.64], R12 ;  /* 0x0000000c34007985 */ /* 0x0041e4000c101d2a */
.L_x_3104:
[----:B------:R-:W-:Y:S05]  /*6370*/  BSYNC B2 ;  /* 0x0000000000027941 */ /* 0x000fea0003800000 */
.L_x_3103:
        /* <DEDUP_REMOVED lines=8> */
[----:B------:R-:W-:Y:S02]  /*6400*/  SHF.R.U32.HI R53, RZ, 0x8, R45 ;  /* 0x00000008ff357819 */ /* 0x000fe4000001162d */
[----:B------:R-:W-:Y:S02]  /*6410*/  SHF.R.U32.HI R51, RZ, 0x8, R47 ;  /* 0x00000008ff337819 */ /* 0x000fe4000001162f */
[--C-:B------:R-:W-:Y:S02]  /*6420*/  SHF.R.U32.HI R44, RZ, 0x18, R45.reuse ;  /* 0x00000018ff2c7819 */ /* 0x100fe4000001162d */
[----:B----4-:R-:W-:Y:S01]  /*6430*/  LOP3.LUT R11, R45, 0xff, RZ, 0xc0, !PT ;  /* 0x000000ff2d0b7812 */ /* 0x010fe200078ec0ff */
        /* <DEDUP_REMOVED lines=33> */
[-C--:B------:R-:W-:Y:S01]  /*6650*/  FMUL.FTZ R54, R50, R52.reuse ;  /* 0x0000003432367220 */ /* 0x080fe20000410000 */
[----:B------:R-:W-:Y:S01]  /*6660*/  FMUL.FTZ R57, R47, R52 ;  /* 0x000000342f397220 */ /* 0x000fe20000410000 */
[----:B------:R-:W-:Y:S01]  /*6670*/  F2FP.F16.E4M3.UNPACK_B R46, R45.H1 ;  /* 0x0000002dff2e723e */ /* 0x000fe200030006ff */
[----:B------:R-:W-:-:S02]  /*6680*/  HADD2.F32 R52, -RZ, R104.H1_H1 ;  /* 0x30000068ff347230 */ /* 0x000fc40000004100 */
[-C--:B------:R-:W-:Y:S01]  /*6690*/  FFMA.FTZ R54, R47, R51.reuse, -R54 ;  /* 0x000000332f367223 */ /* 0x080fe20000010836 */
[----:B------:R-:W-:Y:S01]  /*66a0*/  FFMA.FTZ R57, R50, R51, R57 ;  /* 0x0000003332397223 */ /* 0x000fe20000010039 */
[----:B------:R-:W-:Y:S01]  /*66b0*/  F2FP.F16.E4M3.UNPACK_B R45, R45 ;  /* 0x0000002dff2d723e */ /* 0x000fe200020006ff */
[--C-:B------:R-:W-:Y:S01]  /*66c0*/  HADD2.F32 R51, -RZ, R46.reuse.H1_H1 ;  /* 0x3000002eff337230 */ /* 0x100fe20000004100 */
[----:B------:R-:W-:Y:S01]  /*66d0*/  F2FP.F16.E4M3.UNPACK_B R103, R103 ;  /* 0x00000067ff67723e */ /* 0x000fe200020006ff */
[----:B------:R-:W-:Y:S01]  /*66e0*/  HADD2.F32 R50, -RZ, R46.H0_H0 ;  /* 0x2000002eff327230 */ /* 0x000fe20000004100 */
[----:B------:R-:W-:Y:S01]  /*66f0*/  F2FP.F16.E4M3.UNPACK_B R58, R44.H1 ;  /* 0x0000002cff3a723e */ /* 0x000fe200030006ff */
[--C-:B------:R-:W-:Y:S02]  /*6700*/  HADD2.F32 R46, -RZ, R45.reuse.H0_H0 ;  /* 0x2000002dff2e7230 */ /* 0x100fe40000004100 */
[----:B------:R-:W-:Y:S01]  /*6710*/  FMUL.FTZ R55, R51, R52 ;  /* 0x0000003433377220 */ /* 0x000fe20000410000 */
[----:B------:R-:W-:-:S02]  /*6720*/  HADD2.F32 R47, -RZ, R45.H1_H1 ;  /* 0x3000002dff2f7230 */ /* 0x000fc40000004100 */
[----:B------:R-:W-:Y:S01]  /*6730*/  FMUL.FTZ R52, R50, R52 ;  /* 0x0000003432347220 */ /* 0x000fe20000410000 */
[----:B------:R-:W-:Y:S02]  /*6740*/  HADD2.F32 R104, -RZ, R104.H0_H0 ;  /* 0x20000068ff687230 */ /* 0x000fe40000004100 */
[--C-:B------:R-:W-:Y:S02]  /*6750*/  HADD2.F32 R45, -RZ, R103.reuse.H1_H1 ;  /* 0x30000067ff2d7230 */ /* 0x100fe40000004100 */
[----:B------:R-:W-:Y:S02]  /*6760*/  HADD2.F32 R103, -RZ, R103.H0_H0 ;  /* 0x20000067ff677230 */ /* 0x000fe40000004100 */
[-C--:B------:R-:W-:Y:S01]  /*6770*/  FMUL.FTZ R53, R47, R104.reuse ;  /* 0x000000682f357220 */ /* 0x080fe20000410000 */
[----:B------:R-:W-:Y:S01]  /*6780*/  FMUL.FTZ R104, R46, R104 ;  /* 0x000000682e687220 */ /* 0x000fe20000410000 */
[-C--:B------:R-:W-:Y:S01]  /*6790*/  FFMA.FTZ R51, R51, R45.reuse, R52 ;  /* 0x0000002d33337223 */ /* 0x080fe20000010034 */
[----:B------:R-:W-:Y:S01]  /*67a0*/  FFMA.FTZ R50, R50, R45, -R55 ;  /* 0x0000002d32327223 */ /* 0x000fe20000010837 */
[----:B------:R-:W-:Y:S01]  /*67b0*/  F2FP.F16.E4M3.UNPACK_B R52, R15.H1 ;  /* 0x0000000fff34723e */ /* 0x000fe200030006ff */
[-C--:B------:R-:W-:Y:S01]  /*67c0*/  FFMA.FTZ R45, R46, R103.reuse, -R53 ;  /* 0x000000672e2d7223 */ /* 0x080fe20000010835 */
[----:B------:R-:W-:Y:S01]  /*67d0*/  FFMA.FTZ R46, R47, R103, R104 ;  /* 0x000000672f2e7223 */ /* 0x000fe20000010068 */
[----:B------:R-:W-:Y:S01]  /*67e0*/  F2FP.SATFINITE.E4M3.F32.PACK_AB_MERGE_C R47, R57, R54, RZ ;  /* 0x00000036392f723e */ /* 0x000fe200048070ff */
[----:B------:R-:W-:Y:S01]  /*67f0*/  HADD2.F32 R60, -RZ, R58.H1_H1 ;  /* 0x3000003aff3c7230 */ /* 0x000fe20000004100 */
[----:B------:R-:W-:Y:S01]  /*6800*/  F2FP.SATFINITE.E4M3.F32.PACK_AB_MERGE_C R50, R51, R50, RZ ;  /* 0x000000323332723e */ /* 0x000fe200048070ff */
[--C-:B------:R-:W-:Y:S01]  /*6810*/  HADD2.F32 R53, -RZ, R52.reuse.H0_H0 ;  /* 0x20000034ff357230 */ /* 0x100fe20000004100 */
[-C--:B------:R-:W-:Y:S01]  /*6820*/  F2FP.F16.E4M3.UNPACK_B R55, R13.reuse.H1 ;  /* 0x0000000dff37723e */ /* 0x080fe200030006ff */
[----:B------:R-:W-:Y:S01]  /*6830*/  HADD2.F32 R52, -RZ, R52.H1_H1 ;  /* 0x30000034ff347230 */ /* 0x000fe20000004100 */
[----:B------:R-:W-:Y:S01]  /*6840*/  F2FP.F16.E4M3.UNPACK_B R51, R14.H1 ;  /* 0x0000000eff33723e */ /* 0x000fe200030006ff */
[----:B------:R-:W-:Y:S01]  /*6850*/  HADD2.F32 R58, -RZ, R58.H0_H0 ;  /* 0x2000003aff3a7230 */ /* 0x000fe20000004100 */
[----:B------:R-:W-:Y:S01]  /*6860*/  F2FP.F16.E4M3.UNPACK_B R57, R44 ;  /* 0x0000002cff39723e */ /* 0x000fe200020006ff */
        /* <DEDUP_REMOVED lines=13> */
[----:B------:R-:W-:Y:S01]  /*6940*/  FFMA.FTZ R60, R51, R53, -R60 ;  /* 0x00000035333c7223 */ /* 0x000fe2000001083c */
[----:B------:R-:W-:-:S02]  /*6950*/  HADD2.F32 R57, -RZ, R57.H0_H0 ;  /* 0x20000039ff397230 */ /* 0x000fc40000004100 */
[----:B------:R-:W-:Y:S01]  /*6960*/  FFMA.FTZ R59, R44, R53, R59 ;  /* 0x000000352c3b7223 */ /* 0x000fe2000001003b */
[--C-:B------:R-:W-:Y:S02]  /*6970*/  HADD2.F32 R44, -RZ, R15.reuse.H0_H0 ;  /* 0x2000000fff2c7230 */ /* 0x100fe40000004100 */
[----:B------:R-:W-:Y:S01]  /*6980*/  FFMA.FTZ R56, R52, R56, R61 ;  /* 0x0000003834387223 */ /* 0x000fe2000001003d */
[----:B------:R-:W-:Y:S02]  /*6990*/  HADD2.F32 R51, -RZ, R15.H1_H1 ;  /* 0x3000000fff337230 */ /* 0x000fe40000004100 */
[--C-:B------:R-:W-:Y:S01]  /*69a0*/  HADD2.F32 R15, -RZ, R14.reuse.H0_H0 ;  /* 0x2000000eff0f7230 */ /* 0x100fe20000004100 */
[----:B------:R-:W-:Y:S01]  /*69b0*/  F2FP.SATFINITE.E4M3.F32.PACK_AB_MERGE_C R59, R59, R60, RZ ;  /* 0x0000003c3b3b723e */ /* 0x000fe200048070ff */
[----:B------:R-:W-:Y:S02]  /*69c0*/  HADD2.F32 R14, -RZ, R14.H1_H1 ;  /* 0x3000000eff0e7230 */ /* 0x000fe40000004100 */
[----:B------:R-:W-:Y:S01]  /*69d0*/  FMUL.FTZ R53, R51, R58 ;  /* 0x0000003a33357220 */ /* 0x000fe20000410000 */
[----:B------:R-:W-:-:S02]  /*69e0*/  HADD2.F32 R55, -RZ, R55.H0_H0 ;  /* 0x20000037ff377230 */ /* 0x000fc40000004100 */
        /* <DEDUP_REMOVED lines=8> */
[----:B------:R-:W-:Y:S02]  /*6a70*/  F2FP.SATFINITE.E4M3.F32.PACK_AB_MERGE_C R56, R56, R13, RZ ;  /* 0x0000000d3838723e */ /* 0x000fe400048070ff */
[----:B------:R-:W-:-:S02]  /*6a80*/  F2FP.SATFINITE.E4M3.F32.PACK_AB_MERGE_C R13, R12, R11, R47 ;  /* 0x0000000b0c0d723e */ /* 0x000fc4000480702f */
[----:B------:R-:W-:Y:S02]  /*6a90*/  F2FP.SATFINITE.E4M3.F32.PACK_AB_MERGE_C R12, R46, R45, R50 ;  /* 0x0000002d2e0c723e */ /* 0x000fe40004807032 */
[----:B------:R-:W-:Y:S02]  /*6aa0*/  F2FP.SATFINITE.E4M3.F32.PACK_AB_MERGE_C R14, R57, R52, R59 ;  /* 0x00000034390e723e */ /* 0x000fe4000480703b */
[----:B------:R-:W-:-:S07]  /*6ab0*/  F2FP.SATFINITE.E4M3.F32.PACK_AB_MERGE_C R15, R58, R53, R56 ;  /* 0x000000353a0f723e */ /* 0x000fce0004807038 */
.L_x_3108:
[----:B------:R-:W-:Y:S05]  /*6ac0*/  BSYNC B2 ;  /* 0x0000000000027941 */ /* 0x000fea0003800000 */
.L_x_3107:
[----:B0-----:R0:W-:Y:S02]  /*6ad0*/  ST.E.128 desc[UR42][R48.64], R12 ;  /* 0x0000000c30007985 */ /* 0x0011e4000c101d2a */
.L_x_3102:
[----:B------:R-:W-:Y:S05]  /*6ae0*/  BSYNC B1 ;  /* 0x0000000000017941 */ /* 0x000fea0003800000 */
.L_x_3101:
[----:B------:R-:W-:-:S03]  /*6af0*/  UMOV UR4, 0xffffffff ;  /* 0xffffffff00047882 */ /* 0x000fc60000000000 */
[----:B------:R-:W-:Y:S05]  /*6b00*/  BRA.DIV UR4, `(.L_x_3109) ;  /* 0x000002a204ac7947 */ /* 0x000fea000b800000 */
[----:B------:R1:W1:Y:S04]  /*6b10*/  SHFL.IDX PT, R47, R100, 0x3, 0x181f ;  /* 0x00781f00642f7f89 */ /* 0x00026800000e0000 */
[----:B0-2---:R-:W0:Y:S02]  /*6b20*/  SHFL.IDX PT, R99, R99, 0x3, 0x181f ;  /* 0x00781f0063637f89 */ /* 0x005e2400000e0000 */
.L_x_3452:
        /* <DEDUP_REMOVED lines=20> */
[----:B--2---:R-:W-:Y:S01]  /*6c70*/  IMAD.MOV.U32 R11, RZ, RZ, R13 ;  /* 0x000000ffff0b7224 */ /* 0x004fe200078e000d */
[----:B------:R-:W-:Y:S01]  /*6c80*/  PRMT R42, R42, 0x654, R41 ;  /* 0x000006542a2a7816 */ /* 0x000fe20000000029 */
[----:B------:R-:W-:Y:S01]  /*6c90*/  IMAD.MOV.U32 R41, RZ, RZ, R12 ;  /* 0x000000ffff297224 */ /* 0x000fe200078e000c */
[----:B------:R-:W-:Y:S01]  /*6ca0*/  LOP3.LUT R13, R40, 0xff00, R43, 0xf8, !PT ;  /* 0x0000ff00280d7812 */ /* 0x000fe200078ef82b */
[----:B------:R-:W-:Y:S01]  /*6cb0*/  IMAD.U32 R40, R48, 0x10000, RZ ;  /* 0x0001000030287824 */ /* 0x000fe200078e00ff */
[----:B------:R-:W-:Y:S01]  /*6cc0*/  LOP3.LUT R42, R42, 0xff00, R49, 0xf8, !PT ;  /* 0x0000ff002a2a7812 */ /* 0x000fe200078ef831 */
[----:B------:R-:W-:Y:S01]  /*6cd0*/  IMAD.U32 R49, R46, 0x10000, RZ ;  /* 0x000100002e317824 */ /* 0x000fe200078e00ff */
        /* <DEDUP_REMOVED lines=28> */
[----:B------:R-:W-:Y:S01]  /*6ea0*/  F2FP.F16.E4M3.UNPACK_B R54, R40 ;  /* 0x00000028ff36723e */ /* 0x000fe200020006ff */
        /* <DEDUP_REMOVED lines=18> */
[----:B------:R-:W-:Y:S01]  /*6fd0*/  F2FP.F16.E4M3.UNPACK_B R55, R40.H1 ;  /* 0x00000028ff37723e */ /* 0x000fe200030006ff */
[--C-:B------:R-:W-:Y:S01]  /*6fe0*/  HADD2.F32 R50, -RZ, R49.reuse.H0_H0 ;  /* 0x20000031ff327230 */ /* 0x100fe20000004100 */
[-C--:B------:R-:W-:Y:S01]  /*6ff0*/  F2FP.F16.E4M3.UNPACK_B R52, R13.reuse.H1 ;  /* 0x0000000dff34723e */ /* 0x080fe200030006ff */
[----:B------:R-:W-:Y:S01]  /*7000*/  HADD2.F32 R49, -RZ, R49.H1_H1 ;  /* 0x30000031ff317230 */ /* 0x000fe20000004100 */
[----:B------:R-:W-:Y:S01]  /*7010*/  F2FP.F16.E4M3.UNPACK_B R48, R14.H1 ;  /* 0x0000000eff30723e */ /* 0x000fe200030006ff */
[----:B------:R-:W-:Y:S01]  /*7020*/  HADD2.F32 R56, -RZ, R55.H1_H1 ;  /* 0x30000037ff387230 */ /* 0x000fe20000004100 */
[----:B------:R-:W-:Y:S01]  /*7030*/  F2FP.SATFINITE.E4M3.F32.PACK_AB_MERGE_C R46, R53, R46, RZ ;  /* 0x0000002e352e723e */ /* 0x000fe200048070ff */
[----:B------:R-:W-:Y:S01]  /*7040*/  HADD2.F32 R53, -RZ, R52.H1_H1 ;  /* 0x30000034ff357230 */ /* 0x000fe20000004100 */
[----:B------:R-:W-:Y:S01]  /*7050*/  F2FP.F16.E4M3.UNPACK_B R51, R13 ;  /* 0x0000000dff33723e */ /* 0x000fe200020006ff */
[----:B------:R-:W-:-:S02]  /*7060*/  HADD2.F32 R40, -RZ, R48.H1_H1 ;  /* 0x30000030ff287230 */ /* 0x000fc40000004100 */
[-C--:B------:R-:W-:Y:S01]  /*7070*/  FMUL.FTZ R13, R49, R56.reuse ;  /* 0x00000038310d7220 */ /* 0x080fe20000410000 */
[----:B------:R-:W-:Y:S01]  /*7080*/  HADD2.F32 R48, -RZ, R48.H0_H0 ;  /* 0x20000030ff307230 */ /* 0x000fe20000004100 */
[----:B------:R-:W-:Y:S01]  /*7090*/  F2FP.F16.E4M3.UNPACK_B R15, R15 ;  /* 0x0000000fff0f723e */ /* 0x000fe200020006ff */
[C---:B------:R-:W-:Y:S01]  /*70a0*/  FMUL.FTZ R56, R50.reuse, R56 ;  /* 0x0000003832387220 */ /* 0x040fe20000410000 */
[----:B------:R-:W-:Y:S01]  /*70b0*/  FFMA.FTZ R58, R50, R53, -R13 ;  /* 0x00000035323a7223 */ /* 0x000fe2000001080d */
[----:B------:R-:W-:Y:S02]  /*70c0*/  HADD2.F32 R13, -RZ, R51.H1_H1 ;  /* 0x30000033ff0d7230 */ /* 0x000fe40000004100 */
[-C--:B------:R-:W-:Y:S01]  /*70d0*/  FMUL.FTZ R59, R40, R57.reuse ;  /* 0x00000039283b7220 */ /* 0x080fe20000410000 */
[----:B------:R-:W-:Y:S01]  /*70e0*/  FMUL.FTZ R57, R48, R57 ;  /* 0x0000003930397220 */ /* 0x000fe20000410000 */
[----:B------:R-:W-:Y:S01]  /*70f0*/  F2FP.F16.E4M3.UNPACK_B R14, R14 ;  /* 0x0000000eff0e723e */ /* 0x000fe200020006ff */
[----:B------:R-:W-:-:S02]  /*7100*/  HADD2.F32 R55, -RZ, R55.H0_H0 ;  /* 0x20000037ff377230 */ /* 0x000fc40000004100 */
[-C--:B------:R-:W-:Y:S01]  /*7110*/  FFMA.FTZ R59, R48, R13.reuse, -R59 ;  /* 0x0000000d303b7223 */ /* 0x080fe2000001083b */
[----:B------:R-:W-:Y:S01]  /*7120*/  FFMA.FTZ R50, R40, R13, R57 ;  /* 0x0000000d28327223 */ /* 0x000fe20000010039 */
[--C-:B------:R-:W-:Y:S02]  /*7130*/  HADD2.F32 R40, -RZ, R15.reuse.H0_H0 ;  /* 0x2000000fff287230 */ /* 0x100fe40000004100 */
[----:B------:R-:W-:Y:S01]  /*7140*/  FFMA.FTZ R61, R49, R53, R56 ;  /* 0x00000035313d7223 */ /* 0x000fe20000010038 */
[--C-:B------:R-:W-:Y:S02]  /*7150*/  HADD2.F32 R13, -RZ, R14.reuse.H0_H0 ;  /* 0x2000000eff0d7230 */ /* 0x100fe40000004100 */
[----:B------:R-:W-:Y:S02]  /*7160*/  HADD2.F32 R15, -RZ, R15.H1_H1 ;  /* 0x3000000fff0f7230 */ /* 0x000fe40000004100 */
[----:B------:R-:W-:Y:S01]  /*7170*/  FMUL.FTZ R56, R40, R55 ;  /* 0x0000003728387220 */ /* 0x000fe20000410000 */
[----:B------:R-:W-:-:S02]  /*7180*/  HADD2.F32 R14, -RZ, R14.H1_H1 ;  /* 0x3000000eff0e7230 */ /* 0x000fc40000004100 */
[-C--:B------:R-:W-:Y:S01]  /*7190*/  FMUL.FTZ R49, R13, R54.reuse ;  /* 0x000000360d317220 */ /* 0x080fe20000410000 */
[----:B------:R-:W-:Y:S02]  /*71a0*/  HADD2.F32 R52, -RZ, R52.H0_H0 ;  /* 0x20000034ff347230 */ /* 0x000fe40000004100 */
[C---:B------:R-:W-:Y:S01]  /*71b0*/  FMUL.FTZ R53, R15.reuse, R55 ;  /* 0x000000370f357220 */ /* 0x040fe20000410000 */
[----:B------:R-:W-:Y:S02]  /*71c0*/  HADD2.F32 R51, -RZ, R51.H0_H0 ;  /* 0x20000033ff337230 */ /* 0x000fe40000004100 */
[----:B------:R-:W-:Y:S01]  /*71d0*/  FMUL.FTZ R48, R14, R54 ;  /* 0x000000360e307220 */ /* 0x000fe20000410000 */
[----:B------:R-:W-:Y:S01]  /*71e0*/  F2FP.SATFINITE.E4M3.F32.PACK_AB_MERGE_C R50, R50, R59, RZ ;  /* 0x0000003b3232723e */ /* 0x000fe200048070ff */
        /* <DEDUP_REMOVED lines=9> */
.L_x_3114:
[----:B------:R-:W-:Y:S05]  /*7280*/  BSYNC B2 ;  /* 0x0000000000027941 */ /* 0x000fea0003800000 */
.L_x_3113:
[----:B--2---:R2:W-:Y:S02]  /*7290*/  ST.E.128 desc[UR42][R44.64], R12 ;  /* 0x0000000c2c007985 */ /* 0x0045e4000c101d2a */
.L_x_3112:
[----:B------:R-:W-:Y:S05]  /*72a0*/  BSYNC B1 ;  /* 0x0000000000017941 */ /* 0x000fea0003800000 */
.L_x_3111:
[----:B------:R-:W-:-:S13]  /*72b0*/  LOP3.LUT P2, RZ, R23, 0x2, RZ, 0xc0, !PT ;  /* 0x0000000217ff7812 */ /* 0x000fda000784c0ff */
[----:B------:R-:W-:Y:S05]  /*72c0*/  @P2 BRA `(.L_x_3110) ;  /* 0x0000005400882947 */ /* 0x000fea0003800000 */
[----:B--2---:R2:W2:Y:S01]  /*72d0*/  LDS.128 R12, [R89+0x2f400] ;  /* 0x02f40000590c7984 */ /* 0x0044a20000000c00 */
[----:B0-----:R-:W-:Y:S01]  /*72e0*/  IADD3 R40, P2, R22, R99, RZ ;  /* 0x0000006316287210 */ /* 0x001fe20007f5e0ff */
[----:B------:R-:W-:Y:S04]  /*72f0*/  BSSY B1, `(.L_x_3115) ;  /* 0x000006e000017945 */ /* 0x000fe80003800000 */
[----:B-1----:R-:W-:Y:S01]  /*7300*/  IMAD.X R41, R47, 0x1, R218, P2 ;  /* 0x000000012f297824 */ /* 0x002fe200010e06da */
[----:B------:R-:W-:-:S13]  /*7310*/  ISETP.GE.AND P2, PT, R219, R101, PT ;  /* 0x00000065db00720c */ /* 0x000fda0003f46270 */
[----:B------:R-:W-:Y:S05]  /*7320*/  @P2 BRA `(.L_x_3116) ;  /* 0x0000000400a82947 */ /* 0x000fea0003800000 */
[----:B----4-:R-:W-:Y:S02]  /*7330*/  LOP3.LUT R11, R37, 0xff, RZ, 0xc0, !PT ;  /* 0x000000ff250b7812 */ /* 0x010fe400078ec0ff */
[----:B------:R-:W-:Y:S02]  /*7340*/  SHF.R.U32.HI R36, RZ, 0x18, R37 ;  /* 0x00000018ff247819 */ /* 0x000fe40000011625 */
[----:B------:R-:W-:Y:S02]  /*7350*/  SHF.R.U32.HI R38, RZ, 0x8, R39 ;  /* 0x00000008ff267819 */ /* 0x000fe40000011627 */
[--C-:B------:R-:W-:Y:S02]  /*7360*/  SHF.R.U32.HI R44, RZ, 0x8, R37.reuse ;  /* 0x00000008ff2c7819 */ /* 0x100fe40000011625 */
[----:B------:R-:W-:Y:S01]  /*7370*/  SHF.R.U32.HI R45, RZ, 0x10, R37 ;  /* 0x00000010ff2d7819 */ /* 0x000fe20000011625 */
[----:B------:R-:W-:Y:S01]  /*7380*/  IMAD.SHL.U32 R38, R38, 0x100, RZ ;  /* 0x0000010026267824 */ /* 0x000fe200078e00ff */
[----:B------:R-:W-:Y:S01]  /*7390*/  PRMT R36, R36, 0x654, R11 ;  /* 0x0000065424247816 */ /* 0x000fe2000000000b */
[----:B--2---:R-:W-:Y:S01]  /*73a0*/  IMAD.MOV.U32 R37, RZ, RZ, R12 ;  /* 0x000000ffff257224 */ /* 0x004fe200078e000c */
[----:B------:R-:W-:Y:S01]  /*73b0*/  SHF.R.U32.HI R42, RZ, 0x10, R39 ;  /* 0x00000010ff2a7819 */ /* 0x000fe20000011627 */
[----:B------:R-:W-:Y:S01]  /*73c0*/  IMAD.U32 R12, R45, 0x10000, RZ ;  /* 0x000100002d0c7824 */ /* 0x000fe200078e00ff */
[----:B------:R-:W-:-:S02]  /*73d0*/  SHF.L.U32 R11, R44, 0x8, RZ ;  /* 0x000000082c0b7819 */ /* 0x000fc400000006ff */
[----:B------:R-:W-:Y:S02]  /*73e0*/  LOP3.LUT R43, R39, 0xff0000ff, RZ, 0xc0, !PT ;  /* 0xff0000ff272b7812 */ /* 0x000fe400078ec0ff */
[----:B------:R-:W-:Y:S01]  /*73f0*/  LOP3.LUT R39, R36, 0xff00, R11, 0xf8, !PT ;  /* 0x0000ff0024277812 */ /* 0x000fe200078ef80b */
[----:B------:R-:W-:Y:S01]  /*7400*/  IMAD.U32 R36, R42, 0x10000, RZ ;  /* 0x000100002a247824 */ /* 0x000fe200078e00ff */
[----:B------:R-:W-:Y:S02]  /*7410*/  LOP3.LUT R43, R43, 0xff00, R38, 0xf8, !PT ;  /* 0x0000ff002b2b7812 */ /* 0x000fe400078ef826 */
[----:B------:R-:W-:Y:S02]  /*7420*/  F2FP.F16.E4M3.UNPACK_B R38, R73.H1 ;  /* 0x00000049ff26723e */ /* 0x000fe400030006ff */
[-C--:B------:R-:W-:Y:S02]  /*7430*/  F2FP.F16.E4M3.UNPACK_B R11, R13.reuse ;  /* 0x0000000dff0b723e */ /* 0x080fe400020006ff */
[----:B------:R-:W-:Y:S01]  /*7440*/  LOP3.LUT R12, R39, 0xff0000, R12, 0xf8, !PT ;  /* 0x00ff0000270c7812 */ /* 0x000fe200078ef80c */
[--C-:B------:R-:W-:Y:S01]  /*7450*/  HADD2.F32 R44, -RZ, R38.reuse.H1_H1 ;  /* 0x30000026ff2c7230 */ /* 0x100fe20000004100 */
[----:B------:R-:W-:Y:S01]  /*7460*/  LOP3.LUT R45, R43, 0xff0000, R36, 0xf8, !PT ;  /* 0x00ff00002b2d7812 */ /* 0x000fe200078ef824 */
[----:B------:R-:W-:Y:S01]  /*7470*/  HADD2.F32 R43, -RZ, R38.H0_H0 ;  /* 0x20000026ff2b7230 */ /* 0x000fe20000004100 */
[----:B------:R-:W-:Y:S01]  /*7480*/  F2FP.F16.E4M3.UNPACK_B R39, R72.H1 ;  /* 0x00000048ff27723e */ /* 0x000fe200030006ff */
[--C-:B------:R-:W-:Y:S01]  /*7490*/  HADD2.F32 R36, -RZ, R11.reuse.H1_H1 ;  /* 0x3000000bff247230 */ /* 0x100fe20000004100 */
[----:B------:R-:W-:Y:S01]  /*74a0*/  F2FP.F16.E4M3.UNPACK_B R13, R13.H1 ;  /* 0x0000000dff0d723e */ /* 0x000fe200030006ff */
[----:B------:R-:W-:Y:S01]  /*74b0*/  HADD2.F32 R11, -RZ, R11.H0_H0 ;  /* 0x2000000bff0b7230 */ /* 0x000fe20000004100 */
[----:B------:R-:W-:Y:S01]  /*74c0*/  F2FP.F16.E4M3.UNPACK_B R73, R73 ;  /* 0x00000049ff49723e */ /* 0x000fe200020006ff */
[----:B------:R-:W-:-:S02]  /*74d0*/  HADD2.F32 R42, -RZ, R39.H0_H0 ;  /* 0x20000027ff2a7230 */ /* 0x000fc40000004100 */
[-C--:B------:R-:W-:Y:S01]  /*74e0*/  FMUL.FTZ R46, R36, R43.reuse ;  /* 0x0000002b242e7220 */ /* 0x080fe20000410000 */
[--C-:B------:R-:W-:Y:S02]  /*74f0*/  HADD2.F32 R38, -RZ, R13.reuse.H1_H1 ;  /* 0x3000000dff267230 */ /* 0x100fe40000004100 */
[C---:B------:R-:W-:Y:S01]  /*7500*/  FMUL.FTZ R43, R11.reuse, R43 ;  /* 0x0000002b0b2b7220 */ /* 0x040fe20000410000 */
[----:B------:R-:W-:Y:S02]  /*7510*/  HADD2.F32 R13, -RZ, R13.H0_H0 ;  /* 0x2000000dff0d7230 */ /* 0x000fe40000004100 */
[----:B------:R-:W-:Y:S01]  /*7520*/  FFMA.FTZ R11, R11, R42, -R46 ;  /* 0x0000002a0b0b7223 */ /* 0x000fe2000001082e */
[----:B------:R-:W-:Y:S02]  /*7530*/  HADD2.F32 R39, -RZ, R39.H1_H1 ;  /* 0x30000027ff277230 */ /* 0x000fe40000004100 */
[----:B------:R-:W-:Y:S01]  /*7540*/  FMUL.FTZ R46, R38, R44 ;  /* 0x0000002c262e7220 */ /* 0x000fe20000410000 */
[----:B------:R-:W-:Y:S01]  /*7550*/  FFMA.FTZ R36, R36, R42, R43 ;  /* 0x0000002a24247223 */ /* 0x000fe2000001002b */
[C---:B------:R-:W-:Y:S01]  /*7560*/  FMUL.FTZ R47, R13.reuse, R44 ;  /* 0x0000002c0d2f7220 */ /* 0x040fe20000410000 */
[----:B------:R-:W-:Y:S01]  /*7570*/  F2FP.F16.E4M3.UNPACK_B R72, R72 ;  /* 0x00000048ff48723e */ /* 0x000fe200020006ff */
[----:B------:R-:W-:Y:S01]  /*7580*/  FFMA.FTZ R49, R13, R39, -R46 ;  /* 0x000000270d317223 */ /* 0x000fe2000001082e */
[----:B------:R-:W-:Y:S01]  /*7590*/  F2FP.F16.E4M3.UNPACK_B R13, R37.H1 ;  /* 0x00000025ff0d723e */ /* 0x000fe200030006ff */
[----:B------:R-:W-:Y:S01]  /*75a0*/  FFMA.FTZ R50, R38, R39, R47 ;  /* 0x0000002726327223 */ /* 0x000fe2000001002f */
[----:B------:R-:W-:Y:S01]  /*75b0*/  HADD2.F32 R43, -RZ, R73.H1_H1 ;  /* 0x30000049ff2b7230 */ /* 0x000fe20000004100 */
[----:B------:R-:W-:Y:S01]  /*75c0*/  F2FP.F16.E4M3.UNPACK_B R37, R37 ;  /* 0x00000025ff25723e */ /* 0x000fe200020006ff */
[----:B------:R-:W-:-:S02]  /*75d0*/  HADD2.F32 R42, -RZ, R72.H1_H1 ;  /* 0x30000048ff2a7230 */ /* 0x000fc40000004100 */
[--C-:B------:R-:W-:Y:S01]  /*75e0*/  HADD2.F32 R38, -RZ, R13.reuse.H0_H0 ;  /* 0x2000000dff267230 */ /* 0x100fe20000004100 */
[----:B------:R-:W-:Y:S01]  /*75f0*/  F2FP.SATFINITE.E4M3.F32.PACK_AB_MERGE_C R53, R50, R49, RZ ;  /* 0x000000313235723e */ /* 0x000fe200048070ff */
[----:B------:R-:W-:Y:S02]  /*7600*/  HADD2.F32 R39, -RZ, R13.H1_H1 ;  /* 0x3000000dff277230 */ /* 0x000fe40000004100 */
[----:B------:R-:W-:Y:S02]  /*7610*/  HADD2.F32 R13, -RZ, R37.H0_H0 ;  /* 0x20000025ff0d7230 */ /* 0x000fe40000004100 */
[-C--:B------:R-:W-:Y:S01]  /*7620*/  FMUL.FTZ R48, R38, R43.reuse ;  /* 0x0000002b26307220 */ /* 0x080fe20000410000 */
[----:B------:R-:W-:Y:S02]  /*7630*/  HADD2.F32 R44, -RZ, R73.H0_H0 ;  /* 0x20000049ff2c7230 */ /* 0x000fe40000004100 */
[----:B------:R-:W-:Y:S01]  /*7640*/  FMUL.FTZ R47, R39, R43 ;  /* 0x0000002b272f7220 */ /* 0x000fe20000410000 */
[----:B------:R-:W-:-:S02]  /*7650*/  HADD2.F32 R37, -RZ, R37.H1_H1 ;  /* 0x30000025ff257230 */ /* 0x000fc40000004100 */
[-C--:B------:R-:W-:Y:S01]  /*7660*/  FFMA.FTZ R48, R39, R42.reuse, R48 ;  /* 0x0000002a27307223 */ /* 0x080fe20000010030 */
[----:B------:R-:W-:Y:S02]  /*7670*/  HADD2.F32 R72, -RZ, R72.H0_H0 ;  /* 0x20000048ff487230 */ /* 0x000fe40000004100 */
[----:B------:R-:W-:Y:S01]  /*7680*/  FFMA.FTZ R47, R38, R42, -R47 ;  /* 0x0000002a262f7223 */ /* 0x000fe2000001082f */
[----:B------:R-:W-:Y:S01]  /*7690*/  F2FP.F16.E4M3.UNPACK_B R38, R15.H1 ;  /* 0x0000000fff26723e */ /* 0x000fe200030006ff */
[-C--:B------:R-:W-:Y:S01]  /*76a0*/  FMUL.FTZ R46, R37, R44.reuse ;  /* 0x0000002c252e7220 */ /* 0x080fe20000410000 */
[C---:B------:R-:W-:Y:S01]  /*76b0*/  FMUL.FTZ R44, R13.reuse, R44 ;  /* 0x0000002c0d2c7220 */ /* 0x040fe20000410000 */
[----:B------:R-:W-:Y:S02]  /*76c0*/  F2FP.F16.E4M3.UNPACK_B R43, R12 ;  /* 0x0000000cff2b723e */ /* 0x000fe400020006ff */
[----:B------:R-:W-:Y:S01]  /*76d0*/  F2FP.SATFINITE.E4M3.F32.PACK_AB_MERGE_C R52, R48, R47, RZ ;  /* 0x0000002f3034723e */ /* 0x000fe200048070ff */
[-C--:B------:R-:W-:Y:S01]  /*76e0*/  FFMA.FTZ R13, R13, R72.reuse, -R46 ;  /* 0x000000480d0d7223 */ /* 0x080fe2000001082e */
[-C--:B------:R-:W-:Y:S01]  /*76f0*/  F2FP.F16.E4M3.UNPACK_B R47, R45.reuse.H1 ;  /* 0x0000002dff2f723e */ /* 0x080fe200030006ff */
[----:B------:R-:W-:Y:S01]  /*7700*/  FFMA.FTZ R72, R37, R72, R44 ;  /* 0x0000004825487223 */ /* 0x000fe2000001002c */
[----:B------:R-:W-:Y:S01]  /*7710*/  F2FP.F16.E4M3.UNPACK_B R44, R12.H1 ;  /* 0x0000000cff2c723e */ /* 0x000fe200030006ff */
[--C-:B------:R-:W-:Y:S01]  /*7720*/  HADD2.F32 R42, -RZ, R38.reuse.H1_H1 ;  /* 0x30000026ff2a7230 */ /* 0x100fe20000004100 */
[----:B------:R-:W-:Y:S01]  /*7730*/  F2FP.F16.E4M3.UNPACK_B R37, R14.H1 ;  /* 0x0000000eff25723e */ /* 0x000fe200030006ff */
        /* <DEDUP_REMOVED lines=8> */
[----:B------:R-:W-:Y:S02]  /*77c0*/  HADD2.F32 R48, -RZ, R46.H1_H1 ;  /* 0x3000002eff307230 */ /* 0x000fe40000004100 */
[----:B------:R-:W-:Y:S01]  /*77d0*/  FFMA.FTZ R51, R39, R45, -R12 ;  /* 0x0000002d27337223 */ /* 0x000fe2000001080c */
[----:B------:R-:W-:Y:S01]  /*77e0*/  HADD2.F32 R37, -RZ, R37.H0_H0 ;  /* 0x20000025ff257230 */ /* 0x000fe20000004100 */
[----:B------:R-:W-:Y:S01]  /*77f0*/  F2FP.F16.E4M3.UNPACK_B R14, R14 ;  /* 0x0000000eff0e723e */ /* 0x000fe200020006ff */
[----:B------:R-:W-:Y:S02]  /*7800*/  HADD2.F32 R12, -RZ, R43.H1_H1 ;  /* 0x3000002bff0c7230 */ /* 0x000fe40000004100 */
[----:B------:R-:W-:Y:S01]  /*7810*/  FMUL.FTZ R50, R38, R48 ;  /* 0x0000003026327220 */ /* 0x000fe20000410000 */
[----:B------:R-:W-:-:S02]  /*7820*/  HADD2.F32 R44, -RZ, R44.H0_H0 ;  /* 0x2000002cff2c7230 */ /* 0x000fc40000004100 */
[C---:B------:R-:W-:Y:S01]  /*7830*/  FMUL.FTZ R39, R37.reuse, R48 ;  /* 0x0000003025277220 */ /* 0x040fe20000410000 */
[----:B------:R-:W-:Y:S01]  /*7840*/  FFMA.FTZ R48, R42, R45, R49 ;  /* 0x0000002d2a307223 */ /* 0x000fe20000010031 */
[-C--:B------:R-:W-:Y:S01]  /*7850*/  FFMA.FTZ R50, R37, R12.reuse, -R50 ;  /* 0x0000000c25327223 */ /* 0x080fe20000010832 */
[--C-:B------:R-:W-:Y:S02]  /*7860*/  HADD2.F32 R37, -RZ, R15.reuse.H0_H0 ;  /* 0x2000000fff257230 */ /* 0x100fe40000004100 */
[----:B------:R-:W-:Y:S01]  /*7870*/  FFMA.FTZ R49, R38, R12, R39 ;  /* 0x0000000c26317223 */ /* 0x000fe20000010027 */
[--C-:B------:R-:W-:Y:S01]  /*7880*/  HADD2.F32 R12, -RZ, R14.reuse.H0_H0 ;  /* 0x2000000eff0c7230 */ /* 0x100fe20000004100 */
[----:B------:R-:W-:Y:S01]  /*7890*/  F2FP.SATFINITE.E4M3.F32.PACK_AB_MERGE_C R11, R36, R11, R53 ;  /* 0x0000000b240b723e */ /* 0x000fe20004807035 */
[----:B------:R-:W-:Y:S01]  /*78a0*/  HADD2.F32 R15, -RZ, R15.H1_H1 ;  /* 0x3000000fff0f7230 */ /* 0x000fe20000004100 */
[----:B------:R-:W-:Y:S01]  /*78b0*/  F2FP.SATFINITE.E4M3.F32.PACK_AB_MERGE_C R48, R48, R51, RZ ;  /* 0x000000333030723e */ /* 0x000fe200048070ff */
[----:B------:R-:W-:Y:S01]  /*78c0*/  HADD2.F32 R38, -RZ, R47.H0_H0 ;  /* 0x2000002fff267230 */ /* 0x000fe20000004100 */
[----:B------:R-:W-:Y:S01]  /*78d0*/  F2FP.SATFINITE.E4M3.F32.PACK_AB_MERGE_C R49, R49, R50, RZ ;  /* 0x000000323131723e */ /* 0x000fe200048070ff */
[----:B------:R-:W-:-:S02]  /*78e0*/  HADD2.F32 R14, -RZ, R14.H1_H1 ;  /* 0x3000000eff0e7230 */ /* 0x000fc40000004100 */
[----:B------:R-:W-:Y:S02]  /*78f0*/  HADD2.F32 R39, -RZ, R46.H0_H0 ;  /* 0x2000002eff277230 */ /* 0x000fe40000004100 */
[-C--:B------:R-:W-:Y:S01]  /*7900*/  FMUL.FTZ R42, R15, R38.reuse ;  /* 0x000000260f2a7220 */ /* 0x080fe20000410000 */
[----:B------:R-:W-:Y:S02]  /*7910*/  HADD2.F32 R43, -RZ, R43.H0_H0 ;  /* 0x2000002bff2b7230 */ /* 0x000fe40000004100 */
[C---:B------:R-:W-:Y:S01]  /*7920*/  FMUL.FTZ R38, R37.reuse, R38 ;  /* 0x0000002625267220 */ /* 0x040fe20000410000 */
[-C--:B------:R-:W-:Y:S01]  /*7930*/  FMUL.FTZ R45, R14, R39.reuse ;  /* 0x000000270e2d7220 */ /* 0x080fe20000410000 */
[C---:B------:R-:W-:Y:S01]  /*7940*/  FMUL.FTZ R39, R12.reuse, R39 ;  /* 0x000000270c277220 */ /* 0x040fe20000410000 */
[-C--:B------:R-:W-:Y:S01]  /*7950*/  FFMA.FTZ R42, R37, R44.reuse, -R42 ;  /* 0x0000002c252a7223 */ /* 0x080fe2000001082a */
[----:B------:R-:W-:Y:S01]  /*7960*/  FFMA.FTZ R15, R15, R44, R38 ;  /* 0x0000002c0f0f7223 */ /* 0x000fe20000010026 */
[-C--:B------:R-:W-:Y:S01]  /*7970*/  FFMA.FTZ R45, R12, R43.reuse, -R45 ;  /* 0x0000002b0c2d7223 */ /* 0x080fe2000001082d */
[----:B------:R-:W-:Y:S01]  /*7980*/  FFMA.FTZ R14, R14, R43, R39 ;  /* 0x0000002b0e0e7223 */ /* 0x000fe20000010027 */
[----:B------:R-:W-:Y:S01]  /*7990*/  F2FP.SATFINITE.E4M3.F32.PACK_AB_MERGE_C R12, R72, R13, R52 ;  /* 0x0000000d480c723e */ /* 0x000fe20004807034 */
[----:B------:R-:W-:Y:S01]  /*79a0*/  IMAD.MOV.U32 R13, RZ, RZ, R11 ;  /* 0x000000ffff0d7224 */ /* 0x000fe200078e000b */
[----:B------:R-:W-:-:S02]  /*79b0*/  F2FP.SATFINITE.E4M3.F32.PACK_AB_MERGE_C R15, R15, R42, R48 ;  /* 0x0000002a0f0f723e */ /* 0x000fc40004807030 */
[----:B------:R-:W-:-:S07]  /*79c0*/  F2FP.SATFINITE.E4M3.F32.PACK_AB_MERGE_C R14, R14, R45, R49 ;  /* 0x0000002d0e0e723e */ /* 0x000fce0004807031 */
.L_x_3116:
[----:B------:R-:W-:Y:S05]  /*79d0*/  BSYNC B1 ;  /* 0x0000000000017941 */ /* 0x000fea0003800000 */
.L_x_3115:
[----:B--2---:R0:W-:Y:S01]  /*79e0*/  ST.E.128 desc[UR42][R40.64], R12 ;  /* 0x0000000c28007985 */ /* 0x0041e2000c101d2a */
[----:B------:R-:W-:Y:S05]  /*79f0*/  BRA `(.L_x_3110) ;  /* 0x0000004c00bc7947 */ /* 0x000fea0003800000 */
.L_x_3070:
[C---:B------:R-:W-:Y:S01]  /*7a00*/  ISETP.GE.AND P5, PT, R220.reuse, R97, PT ;  /* 0x00000061dc00720c */ /* 0x040fe20003fa6270 */
[C---:B------:R-:W-:Y:S01]  /*7a10*/  VIADD R36, R220.reuse, 0x60 ;  /* 0x00000060dc247836 */ /* 0x040fe20000000000 */
[----:B------:R-:W-:Y:S01]  /*7a20*/  P2R R40, PR, RZ, 0x1 ;  /* 0x00000001ff287803 */ /* 0x000fe20000000000 */
[----:B------:R-:W-:Y:S01]  /*7a30*/  VIADD R41, R220, 0x20 ;  /* 0x00000020dc297836 */ /* 0x000fe20000000000 */
[----:B------:R-:W-:Y:S02]  /*7a40*/  ISETP.GE.OR P5, PT, R16, R101, P5 ;  /* 0x000000651000720c */ /* 0x000fe40002fa6670 */
[----:B------:R-:W-:-:S11]  /*7a50*/  CS2R R42, SRZ ;  /* 0x00000000002a7805 */ /* 0x000fd6000001ff00 */
        /* <DEDUP_REMOVED lines=12> */
[----:B------:R-:W-:-:S04]  /*7b20*/  @!P2 IMAD R37, R37, 0x60, RZ ;  /* 0x000000602525a824 */ /* 0x000fc800078e02ff */
[----:B------:R-:W-:Y:S01]  /*7b30*/  @!P2 IMAD.IADD R36, R39, 0x1, R37 ;  /* 0x000000012724a824 */ /* 0x000fe200078e0225 */
[----:B--2---:R-:W-:-:S04]  /*7b40*/  @!P2 IADD3 R72, P3, P4, R80, R72, R38 ;  /* 0x000000485048a210 */ /* 0x004fc80007c7e026 */
[----:B------:R-:W-:Y:S02]  /*7b50*/  @!P2 IADD3.X R73, R69, R73, R36, P3, P4 ;  /* 0x000000494549a210 */ /* 0x000fe40001fe8424 */
[----:B------:R-:W0:Y:S02]  /*7b60*/  @!P2 LDC.64 R36, c[0x0][0x408] ;  /* 0x00010200ff24ab82 */ /* 0x000e240000000a00 */
[----:B0-----:R-:W-:-:S04]  /*7b70*/  @!P2 IMAD.WIDE.U32 R38, R36, 0x60, R14 ;  /* 0x000000602426a825 */ /* 0x001fc800078e000e */
[----:B------:R-:W-:Y:S01]  /*7b80*/  @!P2 IMAD R37, R37, 0x60, RZ ;  /* 0x000000602525a824 */ /* 0x000fe200078e02ff */
[----:B---3--:R-:W-:-:S04]  /*7b90*/  @!P2 IADD3 R74, P3, P4, R84, R74, R38 ;  /* 0x0000004a544aa210 */ /* 0x008fc80007c7e026 */
[----:B------:R-:W-:-:S04]  /*7ba0*/  @!P2 IADD3 R37, R39, R37, RZ ;  /* 0x000000252725a210 */ /* 0x000fc80007ffe0ff */
[----:B------:R-:W-:Y:S02]  /*7bb0*/  @!P2 IADD3.X R75, R76, R75, R37, P3, P4 ;  /* 0x0000004b4c4ba210 */ /* 0x000fe40001fe8425 */
[----:B-1----:R-:W-:-:S04]  /*7bc0*/  @!P5 IADD3 R46, P3, P4, R84, R46, R14 ;  /* 0x0000002e542ed210 */ /* 0x002fc80007c7e00e */
[----:B------:R-:W-:Y:S02]  /*7bd0*/  @!P5 IADD3.X R47, R76, R47, R11, P3, P4 ;  /* 0x0000002f4c2fd210 */ /* 0x000fe40001fe840b */
[----:B------:R-:W-:Y:S01]  /*7be0*/  ISETP.GE.AND P4, PT, R41, R97, PT ;  /* 0x000000612900720c */ /* 0x000fe20003f86270 */
[----:B------:R-:W-:-:S03]  /*7bf0*/  VIADD R41, R220, 0x40 ;  /* 0x00000040dc297836 */ /* 0x000fc60000000000 */
[----:B------:R-:W-:-:S13]  /*7c00*/  ISETP.GE.OR P4, PT, R16, R101, P4 ;  /* 0x000000651000720c */ /* 0x000fda0002786670 */
[----:B------:R-:W-:Y:S01]  /*7c10*/  @!P4 IADD3 R39, P3, P6, R80, R12, R20 ;  /* 0x0000000c5027c210 */ /* 0x000fe20007e7e014 */
[----:B------:R-:W0:Y:S03]  /*7c20*/  @!P4 LDC.64 R52, c[0x0][0x3e8] ;  /* 0x0000fa00ff34cb82 */ /* 0x000e260000000a00 */
[----:B------:R-:W-:Y:S02]  /*7c30*/  @!P4 IADD3.X R38, R69, R88, R8, P3, P6 ;  /* 0x000000584526c210 */ /* 0x000fe40001fec408 */
[----:B------:R-:W-:-:S03]  /*7c40*/  ISETP.GE.AND P3, PT, R41, R97, PT ;  /* 0x000000612900720c */ /* 0x000fc60003f66270 */
        /* <DEDUP_REMOVED lines=9> */
[----:B------:R-:W-:Y:S02]  /*7ce0*/  ISETP.NE.AND P0, PT, R40, RZ, PT ;  /* 0x000000ff2800720c */ /* 0x000fe40003f05270 */
[----:B------:R-:W-:Y:S01]  /*7cf0*/  CS2R R40, SRZ ;  /* 0x0000000000287805 */ /* 0x000fe2000001ff00 */
[----:B------:R-:W-:Y:S01]  /*7d00*/  @!P4 IMAD.X R53, R38, 0x1, R53, P6 ;  /* 0x000000012635c824 */ /* 0x000fe200030e0635 */
[----:B-1----:R-:W-:Y:S02]  /*7d10*/  @!P4 IADD3 R54, P6, R15, R54, RZ ;  /* 0x000000360f36c210 */ /* 0x002fe40007fde0ff */
[----:B------:R-:W-:Y:S01]  /*7d20*/  CS2R R38, SRZ ;  /* 0x0000000000267805 */ /* 0x000fe2000001ff00 */
[----:B------:R-:W0:Y:S01]  /*7d30*/  @!P3 LDC.64 R14, c[0x0][0x3e8] ;  /* 0x0000fa00ff0ebb82 */ /* 0x000e220000000a00 */
[----:B------:R1:W2:Y:S01]  /*7d40*/  @!P5 LDG.E.128 R40, desc[UR42][R46.64] ;  /* 0x0000002a2e28d981 */ /* 0x0002a2000c1e1d00 */
[----:B------:R-:W-:Y:S01]  /*7d50*/  @!P4 IMAD.X R55, R12, 0x1, R55, P6 ;  /* 0x000000010c37c824 */ /* 0x000fe200030e0637 */
[----:B0-----:R-:W-:-:S05]  /*7d60*/  @!P3 IADD3 R14, P6, R13, R14, RZ ;  /* 0x0000000e0d0eb210 */ /* 0x001fca0007fde0ff */
[----:B------:R-:W0:Y:S01]  /*7d70*/  @!P3 LDC.64 R12, c[0x0][0x400] ;  /* 0x00010000ff0cbb82 */ /* 0x000e220000000a00 */
[----:B------:R-:W-:Y:S01]  /*7d80*/  @!P3 IMAD.X R15, R88, 0x1, R15, P6 ;  /* 0x00000001580fb824 */ /* 0x000fe200030e060f */
[----:B-1----:R-:W-:Y:S02]  /*7d90*/  CS2R R46, SRZ ;  /* 0x00000000002e7805 */ /* 0x002fe4000001ff00 */
[----:B------:R-:W-:Y:S02]  /*7da0*/  CS2R R50, SRZ ;  /* 0x0000000000327805 */ /* 0x000fe4000001ff00 */
[----:B------:R-:W-:Y:S02]  /*7db0*/  CS2R R48, SRZ ;  /* 0x0000000000307805 */ /* 0x000fe4000001ff00 */
[----:B------:R-:W-:Y:S02]  /*7dc0*/  CS2R R58, SRZ ;  /* 0x00000000003a7805 */ /* 0x000fe4000001ff00 */
[----:B------:R-:W-:-:S02]  /*7dd0*/  CS2R R56, SRZ ;  /* 0x0000000000387805 */ /* 0x000fc4000001ff00 */
        /* <DEDUP_REMOVED lines=24> */
[----:B----4-:R-:W-:Y:S01]  /*7f60*/  IMAD.MOV.U32 R101, RZ, RZ, R62 ;  /* 0x000000ffff657224 */ /* 0x010fe200078e003e */
[----:B------:R-:W-:Y:S01]  /*7f70*/  MOV R102, R60 ;  /* 0x0000003c00667202 */ /* 0x000fe20000000f00 */
[----:B-----5:R-:W-:-:S02]  /*7f80*/  IMAD.MOV.U32 R103, RZ, RZ, R66 ;  /* 0x000000ffff677224 */ /* 0x020fc400078e0042 */
[----:B------:R-:W-:Y:S02]  /*7f90*/  IMAD.MOV.U32 R104, RZ, RZ, R64 ;  /* 0x000000ffff687224 */ /* 0x000fe400078e0040 */
[----:B------:R-:W-:Y:S02]  /*7fa0*/  IMAD.MOV.U32 R109, RZ, RZ, R58 ;  /* 0x000000ffff6d7224 */ /* 0x000fe400078e003a */
[----:B------:R-:W-:Y:S02]  /*7fb0*/  IMAD.MOV.U32 R110, RZ, RZ, R56 ;  /* 0x000000ffff6e7224 */ /* 0x000fe400078e0038 */
[----:B------:R-:W-:Y:S02]  /*7fc0*/  IMAD.MOV.U32 R119, RZ, RZ, R38 ;  /* 0x000000ffff777224 */ /* 0x000fe400078e0026 */
[----:B------:R-:W-:Y:S02]  /*7fd0*/  IMAD.MOV.U32 R116, RZ, RZ, R36 ;  /* 0x000000ffff747224 */ /* 0x000fe400078e0024 */
[----:B------:R-:W-:-:S02]  /*7fe0*/  IMAD.MOV.U32 R112, RZ, RZ, R46 ;  /* 0x000000ffff707224 */ /* 0x000fc400078e002e */
[----:B------:R-:W-:Y:S02]  /*7ff0*/  IMAD.MOV.U32 R113, RZ, RZ, R44 ;  /* 0x000000ffff717224 */ /* 0x000fe400078e002c */
[----:B------:R-:W-:Y:S02]  /*8000*/  IMAD.MOV.U32 R107, RZ, RZ, R54 ;  /* 0x000000ffff6b7224 */ /* 0x000fe400078e0036 */
[----:B------:R-:W-:Y:S01]  /*8010*/  IMAD.MOV.U32 R108, RZ, RZ, R52 ;  /* 0x000000ffff6c7224 */ /* 0x000fe200078e0034 */
[----:B------:R-:W-:Y:S06]  /*8020*/  @!P5 BRA `(.L_x_3117) ;  /* 0x000000000004d947 */ /* 0x000fec0003800000 */
[----:B------:R-:W-:Y:S01]  /*8030*/  BPT.TRAP 0x1 ;  /* 0x000000040000795c */ /* 0x000fe20000300000 */
.L_x_3117:
[----:B------:R-:W-:Y:S01]  /*8040*/  IMAD R88, R217, 0x8, R216 ;  /* 0x00000008d9587824 */ /* 0x000fe200078e02d8 */
[----:B------:R-:W-:Y:S01]  /*8050*/  SHF.L.U32 R98, R224, 0x1f, RZ ;  /* 0x0000001fe0627819 */ /* 0x000fe200000006ff */
[----:B------:R-:W0:Y:S01]  /*8060*/  LDC R105, c[0x0][0x2f4] ;  /* 0x0000bd00ff697b82 */ /* 0x000e220000000800 */
[----:B------:R-:W-:Y:S02]  /*8070*/  BSSY B1, `(.L_x_3118) ;  /* 0x0000003000017945 */ /* 0x000fe40003800000 */
[----:B------:R-:W1:Y:S02]  /*8080*/  SYNCS.PHASECHK.TRANS64.TRYWAIT P3, [R88+URZ+0x38890], R98 ;  /* 0x03889062580075a7 */ /* 0x000e64000806017f */
[----:B-1----:R-:W-:Y:S05]  /*8090*/  @!P3 BRA `(.L_x_3119) ;  /* 0x0000028c0094b947 */ /* 0x002fea0003800000 */
.L_x_3453:
[----:B------:R-:W-:Y:S05]  /*80a0*/  BSYNC B1 ;  /* 0x0000000000017941 */ /* 0x000fea0003800000 */
.L_x_3118:
[----:B------:R-:W-:Y:S01]  /*80b0*/  UMOV UR4, 0xffffffff ;  /* 0xffffffff00047882 */ /* 0x000fe20000000000 */
[----:B0-----:R-:W-:Y:S02]  /*80c0*/  IMAD.IADD R106, R105, 0x1, -R34 ;  /* 0x00000001696a7824 */ /* 0x001fe400078e0a22 */
[----:B------:R-:W-:Y:S05]  /*80d0*/  BRA.DIV UR4, `(.L_x_3120) ;  /* 0x0000028e04987947 */ /* 0x000fea000b800000 */
[----:B------:R0:W2:Y:S04]  /*80e0*/  SHFL.IDX PT, R111, R100, RZ, 0x181f ;  /* 0x00181fff646f7589 */ /* 0x0000a800000e0000 */
[----:B------:R0:W3:Y:S02]  /*80f0*/  SHFL.IDX PT, R11, R99, RZ, 0x181f ;  /* 0x00181fff630b7589 */ /* 0x0000e400000e0000 */
.L_x_3457:
        /* <DEDUP_REMOVED lines=14> */
[----:B------:R-:W-:Y:S01]  /*81e0*/  SHF.R.S32.HI R13, RZ, 0x1f, R12 ;  /* 0x0000001fff0d7819 */ /* 0x000fe2000001140c */
[----:B------:R-:W-:-:S03]  /*81f0*/  IMAD.SHL.U32 R120, R12, 0x10, RZ ;  /* 0x000000100c787824 */ /* 0x000fc600078e00ff */
[----:B------:R-:W-:Y:S02]  /*8200*/  LEA.HI R13, R13, R12, RZ, 0x3 ;  /* 0x0000000c0d0d7211 */ /* 0x000fe400078f18ff */
[----:B------:R-:W-:-:S03]  /*8210*/  LOP3.LUT R12, R72, 0x70, R120, 0xf8, !PT ;  /* 0x00000070480c7812 */ /* 0x000fc600078ef878 */
[----:B------:R-:W-:Y:S01]  /*8220*/  IMAD.SHL.U32 R13, R13, 0x800, RZ ;  /* 0x000008000d0d7824 */ /* 0x000fe200078e00ff */
[----:B------:R-:W-:-:S04]  /*8230*/  LOP3.LUT R12, R12, R15, RZ, 0x3c, !PT ;  /* 0x0000000f0c0c7212 */ /* 0x000fc800078e3cff */
[----:B------:R-:W-:-:S04]  /*8240*/  LOP3.LUT R13, R13, 0xffffc000, RZ, 0xc0, !PT ;  /* 0xffffc0000d0d7812 */ /* 0x000fc800078ec0ff */
[----:B----4-:R-:W-:Y:S02]  /*8250*/  IADD3 R12, R12, R13, R14 ;  /* 0x0000000d0c0c7210 */ /* 0x010fe40007ffe00e */
[----:B------:R-:W-:-:S03]  /*8260*/  LEA R13, R217, R4, 0xf ;  /* 0x00000004d90d7211 */ /* 0x000fc600078e78ff */
        /* <DEDUP_REMOVED lines=12> */
[----:B------:R-:W-:Y:S01]  /*8330*/  SHF.R.U32.HI R39, RZ, 0x8, R41 ;  /* 0x00000008ff277819 */ /* 0x000fe20000011629 */
[----:B------:R-:W-:Y:S01]  /*8340*/  IMAD.SHL.U32 R121, R121, 0x100, RZ ;  /* 0x0000010079797824 */ /* 0x000fe200078e00ff */
[----:B------:R-:W-:Y:S01]  /*8350*/  SHF.R.U32.HI R124, RZ, 0x18, R37 ;  /* 0x00000018ff7c7819 */ /* 0x000fe20000011625 */
[----:B------:R-:W-:Y:S01]  /*8360*/  IMAD.U32 R36, R36, 0x10000, RZ ;  /* 0x0001000024247824 */ /* 0x000fe200078e00ff */
[----:B------:R-:W-:Y:S01]  /*8370*/  LOP3.LUT R38, R37, 0xff, RZ, 0xc0, !PT ;  /* 0x000000ff25267812 */ /* 0x000fe200078ec0ff */
[----:B------:R-:W-:Y:S01]  /*8380*/  IMAD.SHL.U32 R39, R39, 0x100, RZ ;  /* 0x0000010027277824 */ /* 0x000fe200078e00ff */
[----:B------:R-:W-:-:S02]  /*8390*/  SHF.R.U32.HI R125, RZ, 0x18, R41 ;  /* 0x00000018ff7d7819 */ /* 0x000fc40000011629 */
[----:B------:R-:W-:Y:S02]  /*83a0*/  LOP3.LUT R126, R41, 0xff, RZ, 0xc0, !PT ;  /* 0x000000ff297e7812 */ /* 0x000fe400078ec0ff */
[----:B------:R-:W-:Y:S02]  /*83b0*/  SHF.R.U32.HI R40, RZ, 0x10, R37 ;  /* 0x00000010ff287819 */ /* 0x000fe40000011625 */
[----:B------:R-:W-:Y:S02]  /*83c0*/  SHF.R.U32.HI R127, RZ, 0x10, R41 ;  /* 0x00000010ff7f7819 */ /* 0x000fe40000011629 */
[----:B------:R-:W-:Y:S01]  /*83d0*/  PRMT R124, R124, 0x654, R38 ;  /* 0x000006547c7c7816 */ /* 0x000fe20000000026 */
[----:B------:R-:W-:Y:S01]  /*83e0*/  IMAD.U32 R40, R40, 0x10000, RZ ;  /* 0x0001000028287824 */ /* 0x000fe200078e00ff */
[----:B------:R-:W-:Y:S01]  /*83f0*/  PRMT R125, R125, 0x654, R126 ;  /* 0x000006547d7d7816 */ /* 0x000fe2000000007e */
[----:B------:R-:W-:Y:S01]  /*8400*/  IMAD.U32 R127, R127, 0x10000, RZ ;  /* 0x000100007f7f7824 */ /* 0x000fe200078e00ff */
[----:B------:R-:W-:-:S02]  /*8410*/  LOP3.LUT R42, R124, 0xff00, R42, 0xf8, !PT ;  /* 0x0000ff007c2a7812 */ /* 0x000fc400078ef82a */
[----:B------:R-:W-:Y:S02]  /*8420*/  LOP3.LUT R39, R125, 0xff00, R39, 0xf8, !PT ;  /* 0x0000ff007d277812 */ /* 0x000fe400078ef827 */
[--C-:B------:R-:W-:Y:S02]  /*8430*/  SHF.R.U32.HI R41, RZ, 0x18, R43.reuse ;  /* 0x00000018ff297819 */ /* 0x100fe4000001162b */
[----:B------:R-:W-:Y:S02]  /*8440*/  LOP3.LUT R128, R43, 0xff, RZ, 0xc0, !PT ;  /* 0x000000ff2b807812 */ /* 0x000fe400078ec0ff */
[--C-:B------:R-:W-:Y:S02]  /*8450*/  SHF.R.U32.HI R37, RZ, 0x8, R43.reuse ;  /* 0x00000008ff257819 */ /* 0x100fe4000001162b */
[----:B------:R-:W-:Y:S02]  /*8460*/  SHF.R.U32.HI R38, RZ, 0x10, R43 ;  /* 0x00000010ff267819 */ /* 0x000fe4000001162b */
[----:B------:R-:W-:Y:S01]  /*8470*/  PRMT R43, R123, 0x654, R122 ;  /* 0x000006547b2b7816 */ /* 0x000fe2000000007a */
[----:B------:R-:W-:Y:S01]  /*8480*/  IMAD.SHL.U32 R37, R37, 0x100, RZ ;  /* 0x0000010025257824 */ /* 0x000fe200078e00ff */
[----:B------:R-:W-:-:S02]  /*8490*/  LOP3.LUT R123, R42, 0xff0000, R40, 0xf8, !PT ;  /* 0x00ff00002a7b7812 */ /* 0x000fc400078ef828 */
[----:B------:R-:W-:Y:S02]  /*84a0*/  LOP3.LUT R42, R39, 0xff0000, R127, 0xf8, !PT ;  /* 0x00ff0000272a7812 */ /* 0x000fe400078ef87f */
[----:B------:R-:W-:Y:S02]  /*84b0*/  LOP3.LUT R43, R43, 0xff00, R121, 0xf8, !PT ;  /* 0x0000ff002b2b7812 */ /* 0x000fe400078ef879 */
[----:B0-----:R-:W-:Y:S02]  /*84c0*/  F2FP.F16.E4M3.UNPACK_B R121, R73 ;  /* 0x00000049ff79723e */ /* 0x001fe400020006ff */
[----:B------:R-:W-:Y:S02]  /*84d0*/  F2FP.F16.E4M3.UNPACK_B R124, R42 ;  /* 0x0000002aff7c723e */ /* 0x000fe400020006ff */
[----:B----4-:R-:W-:Y:S01]  /*84e0*/  F2FP.F16.E4M3.UNPACK_B R39, R13 ;  /* 0x0000000dff27723e */ /* 0x010fe200020006ff */
        /* <DEDUP_REMOVED lines=79> */
[----:B------:R-:W-:-:S02]  /*89e0*/  HADD2.F32 R75, -RZ, R37.H0_H0 ;  /* 0x20000025ff4b7230 */ /* 0x000fc40000004100 */
[----:B------:R-:W-:Y:S02]  /*89f0*/  HADD2.F32 R37, -RZ, R37.H1_H1 ;  /* 0x30000025ff257230 */ /* 0x000fe40000004100 */
[--C-:B------:R-:W-:Y:S02]  /*8a00*/  HADD2.F32 R125, -RZ, R41.reuse.H0_H0 ;  /* 0x20000029ff7d7230 */ /* 0x100fe40000004100 */
[-C--:B------:R-:W-:Y:S01]  /*8a10*/  FMUL.FTZ R128, R75, R127.reuse ;  /* 0x0000007f4b807220 */ /* 0x080fe20000410000 */
[----:B------:R-:W-:Y:S02]  /*8a20*/  HADD2.F32 R41, -RZ, R41.H1_H1 ;  /* 0x30000029ff297230 */ /* 0x000fe40000004100 */
[--C-:B------:R-:W-:Y:S02]  /*8a30*/  HADD2.F32 R123, -RZ, R73.reuse.H0_H0 ;  /* 0x20000049ff7b7230 */ /* 0x100fe40000004100 */
[C---:B------:R-:W-:Y:S01]  /*8a40*/  FFMA.FTZ R128, R125.reuse, R124, -R128 ;  /* 0x0000007c7d807223 */ /* 0x040fe20000010880 */
[----:B------:R-:W-:Y:S01]  /*8a50*/  FMUL.FTZ R125, R125, R127 ;  /* 0x0000007f7d7d7220 */ /* 0x000fe20000410000 */
[----:B------:R-:W-:-:S03]  /*8a60*/  HADD2.F32 R73, -RZ, R73.H1_H1 ;  /* 0x30000049ff497230 */ /* 0x000fc60000004100 */
        /* <DEDUP_REMOVED lines=19> */
[-C--:B------:R-:W-:Y:S02]  /*8ba0*/  FFMA.FTZ R124, R122, R123.reuse, -R124 ;  /* 0x0000007b7a7c7223 */ /* 0x080fe4000001087c */
        /* <DEDUP_REMOVED lines=45> */
[----:B------:R-:W-:-:S03]  /*8e80*/  FFMA.FTZ R124, R116, R117, -R124 ;  /* 0x00000075747c7223 */ /* 0x000fc6000001087c */
[----:B------:R-:W-:Y:S01]  /*8e90*/  FFMA.FTZ R128, R72, R117, R128 ;  /* 0x0000007548807223 */ /* 0x000fe20000010080 */
[CC--:B------:R-:W-:Y:S01]  /*8ea0*/  FMUL.FTZ R72, R43.reuse, R14.reuse ;  /* 0x0000000e2b487220 */ /* 0x0c0fe20000410000 */
[C---:B------:R-:W-:Y:S01]  /*8eb0*/  FMUL.FTZ R14, R42.reuse, R14 ;  /* 0x0000000e2a0e7220 */ /* 0x040fe20000410000 */
[----:B------:R-:W-:Y:S02]  /*8ec0*/  HADD2.F32 R117, -RZ, R118.H0_H0 ;  /* 0x20000076ff757230 */ /* 0x000fe40000004100 */
[-C--:B------:R-:W-:Y:S01]  /*8ed0*/  FFMA.FTZ R42, R42, R73.reuse, -R72 ;  /* 0x000000492a2a7223 */ /* 0x080fe20000010848 */
[----:B------:R-:W-:Y:S01]  /*8ee0*/  FFMA.FTZ R14, R43, R73, R14 ;  /* 0x000000492b0e7223 */ /* 0x000fe2000001000e */
[----:B------:R-:W-:Y:S02]  /*8ef0*/  HADD2.F32 R43, -RZ, R74.H0_H0 ;  /* 0x2000004aff2b7230 */ /* 0x000fe40000004100 */
[----:B------:R-:W-:Y:S01]  /*8f00*/  HADD2.F32 R73, -RZ, R41.H0_H0 ;  /* 0x20000029ff497230 */ /* 0x000fe20000004100 */
[----:B------:R-:W-:Y:S01]  /*8f10*/  F2FP.SATFINITE.E4M3.F32.PACK_AB_MERGE_C R42, R42, R124, RZ ;  /* 0x0000007c2a2a723e */ /* 0x000fe200048070ff */
        /* <DEDUP_REMOVED lines=10> */
[----:B------:R-:W-:Y:S01]  /*8fc0*/  F2FP.SATFINITE.E4M3.F32.PACK_AB_MERGE_C R14, R14, R128, RZ ;  /* 0x000000800e0e723e */ /* 0x000fe200048070ff */
[----:B------:R-:W-:Y:S01]  /*8fd0*/  FMUL.FTZ R118, R41, R118 ;  /* 0x0000007629767220 */ /* 0x000fe20000410000 */
[----:B------:R-:W-:Y:S01]  /*8fe0*/  F2FP.SATFINITE.E4M3.F32.PACK_AB_MERGE_C R73, R39, R40, R13 ;  /* 0x000000282749723e */ /* 0x000fe2000480700d */
[-C--:B------:R-:W-:Y:S01]  /*8ff0*/  FFMA.FTZ R43, R41, R119.reuse, -R43 ;  /* 0x00000077292b7223 */ /* 0x080fe2000001082b */
[----:B------:R-:W-:Y:S02]  /*9000*/  IMAD.MOV.U32 R13, RZ, RZ, R121 ;  /* 0x000000ffff0d7224 */ /* 0x000fe400078e0079 */
[----:B------:R-:W-:Y:S01]  /*9010*/  FFMA.FTZ R118, R74, R119, R118 ;  /* 0x000000774a767223 */ /* 0x000fe20000010076 */
[----:B------:R-:W-:Y:S01]  /*9020*/  IMAD.MOV.U32 R72, RZ, RZ, R36 ;  /* 0x000000ffff487224 */ /* 0x000fe200078e0024 */
[----:B------:R-:W-:-:S03]  /*9030*/  F2FP.SATFINITE.E4M3.F32.PACK_AB_MERGE_C R42, R43, R116, R42 ;  /* 0x000000742b2a723e */ /* 0x000fc6000480702a */
[----:B------:R-:W-:Y:S02]  /*9040*/  F2FP.SATFINITE.E4M3.F32.PACK_AB_MERGE_C R117, R118, R117, R14 ;  /* 0x000000757675723e */ /* 0x000fe4000480700e */
[----:B------:R-:W-:Y:S01]  /*9050*/  F2FP.SATFINITE.E4M3.F32.PACK_AB_MERGE_C R43, R38, R129, R75 ;  /* 0x00000081262b723e */ /* 0x000fe2000480704b */
[----:B------:R-:W-:Y:S01]  /*9060*/  IMAD.MOV.U32 R14, RZ, RZ, R42 ;  /* 0x000000ffff0e7224 */ /* 0x000fe200078e002a */
[----:B------:R-:W-:Y:S01]  /*9070*/  F2FP.SATFINITE.E4M3.F32.PACK_AB_MERGE_C R75, R15, R126, R37 ;  /* 0x0000007e0f4b723e */ /* 0x000fe20004807025 */
[----:B------:R-:W-:Y:S02]  /*9080*/  IMAD.MOV.U32 R74, RZ, RZ, R117 ;  /* 0x000000ffff4a7224 */ /* 0x000fe400078e0075 */
[----:B------:R-:W-:-:S07]  /*9090*/  IMAD.MOV.U32 R15, RZ, RZ, R43 ;  /* 0x000000ffff0f7224 */ /* 0x000fce00078e002b */
.L_x_3124:
[----:B------:R-:W-:Y:S05]  /*90a0*/  BSYNC B2 ;  /* 0x0000000000027941 */ /* 0x000fea0003800000 */
.L_x_3123:
[----:B------:R-:W-:-:S13]  /*90b0*/  ISETP.GE.AND P3, PT, R120, R105, PT ;  /* 0x000000697800720c */ /* 0x000fda0003f66270 */
[----:B---3--:R-:W-:-:S04]  /*90c0*/  @!P3 IADD3 R36, P4, R11, R120, RZ ;  /* 0x000000780b24b210 */ /* 0x008fc80007f9e0ff */
[----:B--2---:R-:W-:Y:S02]  /*90d0*/  @!P3 LEA.HI.X.SX32 R37, R120, R111, 0x1, P4 ;  /* 0x0000006f7825b211 */ /* 0x004fe400020f0eff */
[----:B------:R-:W-:-:S04]  /*90e0*/  IADD3 R38, P4, R71, R11, RZ ;  /* 0x0000000b47267210 */ /* 0x000fc80007f9e0ff */
[----:B------:R-:W-:-:S05]  /*90f0*/  IADD3.X R39, R111, R87, RZ, P4, !PT ;  /* 0x000000576f277210 */ /* 0x000fca00027fe4ff */
[----:B----4-:R4:W-:Y:S04]  /*9100*/  ST.E.128 desc[UR42][R38.64], R12 ;  /* 0x0000000c26007985 */ /* 0x0109e8000c101d2a */
[----:B0-----:R4:W-:Y:S02]  /*9110*/  @!P3 ST.E.128 desc[UR42][R36.64], R72 ;  /* 0x000000482400b985 */ /* 0x0019e4000c101d2a */
.L_x_3122:
[----:B------:R-:W-:Y:S05]  /*9120*/  BSYNC B1 ;  /* 0x0000000000017941 */ /* 0x000fea0003800000 */
.L_x_3121:
[----:B------:R-:W-:-:S03]  /*9130*/  UMOV UR4, 0xffffffff ;  /* 0xffffffff00047882 */ /* 0x000fc60000000000 */
[----:B------:R-:W-:Y:S05]  /*9140*/  BRA.DIV UR4, `(.L_x_3125) ;  /* 0x0000027e04c87947 */ /* 0x000fea000b800000 */
[----:B------:R0:W0:Y:S04]  /*9150*/  SHFL.IDX PT, R43, R100, 0x1, 0x181f ;  /* 0x00381f00642b7f89 */ /* 0x00002800000e0000 */
[----:B------:R0:W0:Y:S02]  /*9160*/  SHFL.IDX PT, R42, R99, 0x1, 0x181f ;  /* 0x00381f00632a7f89 */ /* 0x00002400000e0000 */
.L_x_3461:
[----:B---3--:R-:W-:Y:S01]  /*9170*/  VIADD R11, R220, 0x20 ;  /* 0x00000020dc0b7836 */ /* 0x008fe20000000000 */
[----:B------:R-:W-:Y:S04]  /*9180*/  BSSY B1, `(.L_x_3126) ;  /* 0x00000ff000017945 */ /* 0x000fe80003800000 */
[----:B------:R-:W-:-:S13]  /*9190*/  ISETP.GE.OR P3, PT, R11, R97, P1 ;  /* 0x000000610b00720c */ /* 0x000fda0000f66670 */
[----:B------:R-:W-:Y:S05]  /*91a0*/  @P3 BRA `(.L_x_3127) ;  /* 0x0000000c00f03947 */ /* 0x000fea0003800000 */
[----:B----4-:R-:W3:Y:S01]  /*91b0*/  LDL R14, [R1+0x54] ;  /* 0x00005400010e7983 */ /* 0x010ee20000100800 */
        /* <DEDUP_REMOVED lines=13> */
[----:B------:R-:W-:Y:S01]  /*9290*/  LEA.HI R13, R11, R12, RZ, 0x3 ;  /* 0x0000000c0b0d7211 */ /* 0x000fe200078f18ff */
[----:B------:R-:W-:-:S04]  /*92a0*/  IMAD.SHL.U32 R11, R12, 0x10, RZ ;  /* 0x000000100c0b7824 */ /* 0x000fc800078e00ff */
[----:B------:R-:W-:Y:S01]  /*92b0*/  IMAD.SHL.U32 R13, R13, 0x800, RZ ;  /* 0x000008000d0d7824 */ /* 0x000fe200078e00ff */
[----:B------:R-:W-:-:S04]  /*92c0*/  LOP3.LUT R12, R36, 0x70, R11, 0xf8, !PT ;  /* 0x00000070240c7812 */ /* 0x000fc800078ef80b */
[----:B------:R-:W-:Y:S02]  /*92d0*/  LOP3.LUT R12, R12, R15, RZ, 0x3c, !PT ;  /* 0x0000000f0c0c7212 */ /* 0x000fe400078e3cff */
[----:B------:R-:W-:-:S04]  /*92e0*/  LOP3.LUT R13, R13, 0xffffc000, RZ, 0xc0, !PT ;  /* 0xffffc0000d0d7812 */ /* 0x000fc800078ec0ff */
[----:B---3--:R-:W-:Y:S01]  /*92f0*/  IADD3 R12, R12, R13, R14 ;  /* 0x0000000d0c0c7210 */ /* 0x008fe20007ffe00e */
[----:B------:R-:W-:-:S04]  /*9300*/  IMAD R13, R217, 0x8000, R5 ;  /* 0x00008000d90d7824 */ /* 0x000fc800078e0205 */
[----:B------:R-:W-:Y:S01]  /*9310*/  IMAD R15, R217, 0x8000, R12 ;  /* 0x00008000d90f7824 */ /* 0x000fe200078e020c */
[----:B------:R-:W-:-:S03]  /*9320*/  IADD3 R13, R216, R13, RZ ;  /* 0x0000000dd80d7210 */ /* 0x000fc60007ffe0ff */
[----:B------:R-:W-:-:S03]  /*9330*/  IMAD.IADD R36, R216, 0x1, R15 ;  /* 0x00000001d8247824 */ /* 0x000fc600078e020f */
[----:B------:R-:W3:Y:S04]  /*9340*/  LDS.128 R12, [R13+0x28400] ;  /* 0x028400000d0c7984 */ /* 0x000ee80000000c00 */
[----:B------:R-:W4:Y:S01]  /*9350*/  LDS.128 R36, [R36+0x28400] ;  /* 0x0284000024247984 */ /* 0x000f220000000c00 */
[----:B------:R-:W-:Y:S05]  /*9360*/  @P2 BRA `(.L_x_3129) ;  /* 0x0000000c00602947 */ /* 0x000fea0003800000 */
[--C-:B------:R-:W-:Y:S02]  /*9370*/  SHF.R.U32.HI R41, RZ, 0x10, R45.reuse ;  /* 0x00000010ff297819 */ /* 0x100fe4000001162d */
[--C-:B------:R-:W-:Y:S02]  /*9380*/  SHF.R.U32.HI R44, RZ, 0x8, R45.reuse ;  /* 0x00000008ff2c7819 */ /* 0x100fe4000001162d */
[----:B------:R-:W-:Y:S01]  /*9390*/  LOP3.LUT R48, R45, 0xff, RZ, 0xc0, !PT ;  /* 0x000000ff2d307812 */ /* 0x000fe200078ec0ff */
[----:B------:R-:W-:Y:S01]  /*93a0*/  IMAD.U32 R41, R41, 0x10000, RZ ;  /* 0x0001000029297824 */ /* 0x000fe200078e00ff */
[----:B------:R-:W-:Y:S02]  /*93b0*/  SHF.R.U32.HI R45, RZ, 0x18, R45 ;  /* 0x00000018ff2d7819 */ /* 0x000fe4000001162d */
[--C-:B------:R-:W-:Y:S02]  /*93c0*/  SHF.R.U32.HI R40, RZ, 0x10, R47.reuse ;  /* 0x00000010ff287819 */ /* 0x100fe4000001162f */
[----:B------:R-:W-:-:S02]  /*93d0*/  SHF.R.U32.HI R46, RZ, 0x8, R47 ;  /* 0x00000008ff2e7819 */ /* 0x000fc4000001162f */
[----:B------:R-:W-:Y:S01]  /*93e0*/  LOP3.LUT R72, R47, 0xff, RZ, 0xc0, !PT ;  /* 0x000000ff2f487812 */ /* 0x000fe200078ec0ff */
[----:B------:R-:W-:Y:S01]  /*93f0*/  IMAD.U32 R40, R40, 0x10000, RZ ;  /* 0x0001000028287824 */ /* 0x000fe200078e00ff */
[----:B------:R-:W-:Y:S02]  /*9400*/  SHF.R.U32.HI R75, RZ, 0x18, R47 ;  /* 0x00000018ff4b7819 */ /* 0x000fe4000001162f */
[--C-:B------:R-:W-:Y:S02]  /*9410*/  SHF.R.U32.HI R73, RZ, 0x8, R49.reuse ;  /* 0x00000008ff497819 */ /* 0x100fe40000011631 */
[----:B------:R-:W-:Y:S02]  /*9420*/  PRMT R48, R45, 0x654, R48 ;  /* 0x000006542d307816 */ /* 0x000fe40000000030 */
[----:B------:R-:W-:Y:S02]  /*9430*/  SHF.R.U32.HI R50, RZ, 0x10, R49 ;  /* 0x00000010ff327819 */ /* 0x000fe40000011631 */
[----:B------:R-:W-:-:S02]  /*9440*/  LOP3.LUT R74, R49, 0xff, RZ, 0xc0, !PT ;  /* 0x000000ff314a7812 */ /* 0x000fc400078ec0ff */
[--C-:B------:R-:W-:Y:S02]  /*9450*/  SHF.R.U32.HI R45, RZ, 0x10, R51.reuse ;  /* 0x00000010ff2d7819 */ /* 0x100fe40000011633 */
[--C-:B------:R-:W-:Y:S02]  /*9460*/  SHF.R.U32.HI R47, RZ, 0x8, R51.reuse ;  /* 0x00000008ff2f7819 */ /* 0x100fe40000011633 */
[----:B--2---:R-:W-:Y:S02]  /*9470*/  LOP3.LUT R111, R51, 0xff, RZ, 0xc0, !PT ;  /* 0x000000ff336f7812 */ /* 0x004fe400078ec0ff */
[----:B------:R-:W-:Y:S01]  /*9480*/  SHF.R.U32.HI R116, RZ, 0x18, R51 ;  /* 0x00000018ff747819 */ /* 0x000fe20000011633 */
[----:B------:R-:W-:Y:S01]  /*9490*/  IMAD.SHL.U32 R51, R44, 0x100, RZ ;  /* 0x000001002c337824 */ /* 0x000fe200078e00ff */
[----:B------:R-:W-:Y:S02]  /*94a0*/  SHF.R.U32.HI R49, RZ, 0x18, R49 ;  /* 0x00000018ff317819 */ /* 0x000fe40000011631 */
[----:B------:R-:W-:Y:S01]  /*94b0*/  PRMT R72, R75, 0x654, R72 ;  /* 0x000006544b487816 */ /* 0x000fe20000000048 */
[----:B------:R-:W-:Y:S01]  /*94c0*/  IMAD.SHL.U32 R75, R73, 0x100, RZ ;  /* 0x00000100494b7824 */ /* 0x000fe200078e00ff */
[----:B------:R-:W-:-:S02]  /*94d0*/  PRMT R74, R49, 0x654, R74 ;  /* 0x00000654314a7816 */ /* 0x000fc4000000004a */
[----:B------:R-:W-:Y:S01]  /*94e0*/  LOP3.LUT R48, R48, 0xff00, R51, 0xf8, !PT ;  /* 0x0000ff0030307812 */ /* 0x000fe200078ef833 */
[----:B------:R-:W-:Y:S01]  /*94f0*/  IMAD.SHL.U32 R51, R46, 0x100, RZ ;  /* 0x000001002e337824 */ /* 0x000fe200078e00ff */
[----:B------:R-:W-:Y:S01]  /*9500*/  LOP3.LUT R75, R74, 0xff00, R75, 0xf8, !PT ;  /* 0x0000ff004a4b7812 */ /* 0x000fe200078ef84b */
[----:B------:R-:W-:Y:S01]  /*9510*/  IMAD.U32 R46, R50, 0x10000, RZ ;  /* 0x00010000322e7824 */ /* 0x000fe200078e00ff */
[----:B------:R-:W-:Y:S02]  /*9520*/  LOP3.LUT R48, R48, 0xff0000, R41, 0xf8, !PT ;  /* 0x00ff000030307812 */ /* 0x000fe400078ef829 */
[----:B------:R-:W-:Y:S02]  /*9530*/  LOP3.LUT R73, R72, 0xff00, R51, 0xf8, !PT ;  /* 0x0000ff0048497812 */ /* 0x000fe400078ef833 */
[----:B------:R-:W-:Y:S02]  /*9540*/  LOP3.LUT R46, R75, 0xff0000, R46, 0xf8, !PT ;  /* 0x00ff00004b2e7812 */ /* 0x000fe400078ef82e */
[----:B----4-:R-:W-:-:S02]  /*9550*/  F2FP.F16.E4M3.UNPACK_B R50, R37 ;  /* 0x00000025ff32723e */ /* 0x010fc400020006ff */
[----:B------:R-:W-:Y:S02]  /*9560*/  F2FP.F16.E4M3.UNPACK_B R72, R46 ;  /* 0x0000002eff48723e */ /* 0x000fe400020006ff */
[----:B---3--:R-:W-:Y:S01]  /*9570*/  F2FP.F16.E4M3.UNPACK_B R41, R13 ;  /* 0x0000000dff29723e */ /* 0x008fe200020006ff */
[----:B------:R-:W-:Y:S01]  /*9580*/  HADD2.F32 R44, -RZ, R50.H0_H0 ;  /* 0x20000032ff2c7230 */ /* 0x000fe20000004100 */
[----:B------:R-:W-:Y:S01]  /*9590*/  PRMT R49, R116, 0x654, R111 ;  /* 0x0000065474317816 */ /* 0x000fe2000000006f */
[--C-:B------:R-:W-:Y:S01]  /*95a0*/  HADD2.F32 R111, -RZ, R72.reuse.H0_H0 ;  /* 0x20000048ff6f7230 */ /* 0x100fe20000004100 */
[----:B------:R-:W-:Y:S01]  /*95b0*/  F2FP.F16.E4M3.UNPACK_B R74, R48 ;  /* 0x00000030ff4a723e */ /* 0x000fe200020006ff */
[----:B------:R-:W-:Y:S01]  /*95c0*/  HADD2.F32 R51, -RZ, R41.H0_H0 ;  /* 0x20000029ff337230 */ /* 0x000fe20000004100 */
[----:B------:R-:W-:Y:S01]  /*95d0*/  F2FP.F16.E4M3.UNPACK_B R37, R37.H1 ;  /* 0x00000025ff25723e */ /* 0x000fe200030006ff */
[----:B------:R-:W-:Y:S02]  /*95e0*/  HADD2.F32 R72, -RZ, R72.H1_H1 ;  /* 0x30000048ff487230 */ /* 0x000fe40000004100 */
[----:B------:R-:W-:Y:S01]  /*95f0*/  FMUL.FTZ R116, R44, R111 ;  /* 0x0000006f2c747220 */ /* 0x000fe20000410000 */
[----:B------:R-:W-:-:S02]  /*9600*/  HADD2.F32 R75, -RZ, R74.H0_H0 ;  /* 0x2000004aff4b7230 */ /* 0x000fc40000004100 */
[C---:B------:R-:W-:Y:S01]  /*9610*/  FMUL.FTZ R111, R51.reuse, R111 ;  /* 0x0000006f336f7220 */ /* 0x040fe20000410000 */
[----:B------:R-:W-:Y:S01]  /*9620*/  HADD2.F32 R41, -RZ, R41.H1_H1 ;  /* 0x30000029ff297230 */ /* 0x000fe20000004100 */
[----:B------:R-:W-:Y:S01]  /*9630*/  F2FP.F16.E4M3.UNPACK_B R48, R48.H1 ;  /* 0x00000030ff30723e */ /* 0x000fe200030006ff */
[----:B------:R-:W-:Y:S02]  /*9640*/  HADD2.F32 R74, -RZ, R74.H1_H1 ;  /* 0x3000004aff4a7230 */ /* 0x000fe40000004100 */
[-C--:B------:R-:W-:Y:S01]  /*9650*/  FFMA.FTZ R51, R51, R75.reuse, -R116 ;  /* 0x0000004b33337223 */ /* 0x080fe20000010874 */
[----:B------:R-:W-:Y:S01]  /*9660*/  FFMA.FTZ R44, R44, R75, R111 ;  /* 0x0000004b2c2c7223 */ /* 0x000fe2000001006f */
[----:B------:R-:W-:-:S05]  /*9670*/  HADD2.F32 R75, -RZ, R50.H1_H1 ;  /* 0x30000032ff4b7230 */ /* 0x000fca0000004100 */
        /* <DEDUP_REMOVED lines=16> */
[----:B------:R-:W-:Y:S01]  /*9780*/  FFMA.FTZ R13, R13, R75, R111 ;  /* 0x0000004b0d0d7223 */ /* 0x000fe2000001006f */
[----:B------:R-:W-:Y:S02]  /*9790*/  HADD2.F32 R75, -RZ, R74.H1_H1 ;  /* 0x3000004aff4b7230 */ /* 0x000fe40000004100 */
[----:B------:R-:W-:-:S03]  /*97a0*/  FMUL.FTZ R74, R37, R72 ;  /* 0x00000048254a7220 */ /* 0x000fc60000410000 */
[C---:B------:R-:W-:Y:S01]  /*97b0*/  FMUL.FTZ R116, R75.reuse, R72 ;  /* 0x000000484b747220 */ /* 0x040fe20000410000 */
[-C--:B------:R-:W-:Y:S01]  /*97c0*/  FFMA.FTZ R72, R75, R48.reuse, -R74 ;  /* 0x000000304b487223 */ /* 0x080fe2000001084a */
[----:B------:R-:W-:Y:S01]  /*97d0*/  IMAD.SHL.U32 R74, R47, 0x100, RZ ;  /* 0x000001002f4a7824 */ /* 0x000fe200078e00ff */
[----:B------:R-:W-:Y:S01]  /*97e0*/  LOP3.LUT R47, R73, 0xff0000, R40, 0xf8, !PT ;  /* 0x00ff0000492f7812 */ /* 0x000fe200078ef828 */
[----:B------:R-:W-:Y:S01]  /*97f0*/  FFMA.FTZ R48, R37, R48, R116 ;  /* 0x0000003025307223 */ /* 0x000fe20000010074 */
[----:B------:R-:W-:Y:S01]  /*9800*/  IMAD.U32 R37, R45, 0x10000, RZ ;  /* 0x000100002d257824 */ /* 0x000fe200078e00ff */
[----:B------:R-:W-:Y:S02]  /*9810*/  F2FP.F16.E4M3.UNPACK_B R40, R39 ;  /* 0x00000027ff28723e */ /* 0x000fe400020006ff */
[----:B------:R-:W-:Y:S02]  /*9820*/  LOP3.LUT R74, R49, 0xff00, R74, 0xf8, !PT ;  /* 0x0000ff00314a7812 */ /* 0x000fe400078ef84a */
[----:B------:R-:W-:Y:S01]  /*9830*/  MOV R49, R15 ;  /* 0x0000000f00317202 */ /* 0x000fe20000000f00 */
[----:B------:R-:W-:Y:S01]  /*9840*/  HADD2.F32 R75, -RZ, R40.H0_H0 ;  /* 0x20000028ff4b7230 */ /* 0x000fe20000004100 */
[----:B------:R-:W-:-:S02]  /*9850*/  LOP3.LUT R37, R74, 0xff0000, R37, 0xf8, !PT ;  /* 0x00ff00004a257812 */ /* 0x000fc400078ef825 */
[----:B------:R-:W-:Y:S02]  /*9860*/  F2FP.F16.E4M3.UNPACK_B R15, R49 ;  /* 0x00000031ff0f723e */ /* 0x000fe400020006ff */
[----:B------:R-:W-:Y:S02]  /*9870*/  F2FP.F16.E4M3.UNPACK_B R73, R37 ;  /* 0x00000025ff49723e */ /* 0x000fe400020006ff */
[----:B------:R-:W-:Y:S01]  /*9880*/  F2FP.F16.E4M3.UNPACK_B R74, R47 ;  /* 0x0000002fff4a723e */ /* 0x000fe200020006ff */
[----:B------:R-:W-:Y:S01]  /*9890*/  HADD2.F32 R116, -RZ, R15.H0_H0 ;  /* 0x2000000fff747230 */ /* 0x000fe20000004100 */
[----:B------:R-:W-:Y:S01]  /*98a0*/  F2FP.F16.E4M3.UNPACK_B R39, R39.H1 ;  /* 0x00000027ff27723e */ /* 0x000fe200030006ff */
[--C-:B------:R-:W-:Y:S01]  /*98b0*/  HADD2.F32 R45, -RZ, R73.reuse.H0_H0 ;  /* 0x20000049ff2d7230 */ /* 0x100fe20000004100 */
[----:B------:R-:W-:Y:S01]  /*98c0*/  F2FP.F16.E4M3.UNPACK_B R37, R37.H1 ;  /* 0x00000025ff25723e */ /* 0x000fe200030006ff */
[----:B------:R-:W-:Y:S01]  /*98d0*/  HADD2.F32 R111, -RZ, R74.H0_H0 ;  /* 0x2000004aff6f7230 */ /* 0x000fe20000004100 */
[----:B------:R-:W-:Y:S01]  /*98e0*/  F2FP.F16.E4M3.UNPACK_B R47, R47.H1 ;  /* 0x0000002fff2f723e */ /* 0x000fe200030006ff */
[----:B------:R-:W-:-:S02]  /*98f0*/  HADD2.F32 R73, -RZ, R73.H1_H1 ;  /* 0x30000049ff497230 */ /* 0x000fc40000004100 */
[CC--:B------:R-:W-:Y:S01]  /*9900*/  FMUL.FTZ R117, R75.reuse, R45.reuse ;  /* 0x0000002d4b757220 */ /* 0x0c0fe20000410000 */
[----:B------:R-:W-:Y:S01]  /*9910*/  FMUL.FTZ R45, R116, R45 ;  /* 0x0000002d742d7220 */ /* 0x000fe20000410000 */
[----:B------:R-:W-:Y:S01]  /*9920*/  HADD2.F32 R15, -RZ, R15.H1_H1 ;  /* 0x3000000fff0f7230 */ /* 0x000fe20000004100 */
[----:B------:R-:W-:Y:S01]  /*9930*/  F2FP.SATFINITE.E4M3.F32.PACK_AB_MERGE_C R46, R72, R46, RZ ;  /* 0x0000002e482e723e */ /* 0x000fe200048070ff */
[----:B------:R-:W-:Y:S02]  /*9940*/  HADD2.F32 R74, -RZ, R74.H1_H1 ;  /* 0x3000004aff4a7230 */ /* 0x000fe40000004100 */
[-C--:B------:R-:W-:Y:S01]  /*9950*/  FFMA.FTZ R75, R75, R111.reuse, R45 ;  /* 0x0000006f4b4b7223 */ /* 0x080fe2000001002d */
[----:B------:R-:W-:Y:S02]  /*9960*/  HADD2.F32 R45, -RZ, R40.H1_H1 ;  /* 0x30000028ff2d7230 */ /* 0x000fe40000004100 */
[----:B------:R-:W-:Y:S01]  /*9970*/  FFMA.FTZ R117, R116, R111, -R117 ;  /* 0x0000006f74757223 */ /* 0x000fe20000010875 */
[--C-:B------:R-:W-:Y:S01]  /*9980*/  HADD2.F32 R111, -RZ, R37.reuse.H0_H0 ;  /* 0x20000025ff6f7230 */ /* 0x100fe20000004100 */
[----:B------:R-:W-:Y:S01]  /*9990*/  F2FP.SATFINITE.E4M3.F32.PACK_AB_MERGE_C R50, R50, R51, R46 ;  /* 0x000000333232723e */ /* 0x000fe2000480702e */
[----:B------:R-:W-:-:S02]  /*99a0*/  HADD2.F32 R37, -RZ, R37.H1_H1 ;  /* 0x30000025ff257230 */ /* 0x000fc40000004100 */
[----:B------:R-:W-:Y:S01]  /*99b0*/  FMUL.FTZ R40, R45, R73 ;  /* 0x000000492d287220 */ /* 0x000fe20000410000 */
[----:B------:R-:W-:Y:S02]  /*99c0*/  F2FP.F16.E4M3.UNPACK_B R46, R36.H1 ;  /* 0x00000024ff2e723e */ /* 0x000fe400030006ff */
[----:B------:R-:W-:Y:S01]  /*99d0*/  F2FP.SATFINITE.E4M3.F32.PACK_AB_MERGE_C R13, R48, R13, RZ ;  /* 0x0000000d300d723e */ /* 0x000fe200048070ff */
[CC--:B------:R-:W-:Y:S01]  /*99e0*/  FFMA.FTZ R40, R15.reuse, R74.reuse, -R40 ;  /* 0x0000004a0f287223 */ /* 0x0c0fe20000010828 */
[----:B------:R-:W-:Y:S01]  /*99f0*/  FMUL.FTZ R15, R15, R73 ;  /* 0x000000490f0f7220 */ /* 0x000fe20000410000 */
[--C-:B------:R-:W-:Y:S01]  /*9a00*/  HADD2.F32 R73, -RZ, R47.reuse.H0_H0 ;  /* 0x2000002fff497230 */ /* 0x100fe20000004100 */
[----:B------:R-:W-:Y:S01]  /*9a10*/  F2FP.F16.E4M3.UNPACK_B R48, R113.H1 ;  /* 0x00000071ff30723e */ /* 0x000fe200030006ff */
[----:B------:R-:W-:Y:S02]  /*9a20*/  HADD2.F32 R47, -RZ, R47.H1_H1 ;  /* 0x3000002fff2f7230 */ /* 0x000fe40000004100 */
[----:B------:R-:W-:Y:S01]  /*9a30*/  FFMA.FTZ R15, R45, R74, R15 ;  /* 0x0000004a2d0f7223 */ /* 0x000fe2000001000f */
[----:B------:R-:W-:Y:S01]  /*9a40*/  F2FP.F16.E4M3.UNPACK_B R45, R49.H1 ;  /* 0x00000031ff2d723e */ /* 0x000fe200030006ff */
[--C-:B------:R-:W-:Y:S01]  /*9a50*/  HADD2.F32 R49, -RZ, R39.reuse.H0_H0 ;  /* 0x20000027ff317230 */ /* 0x100fe20000004100 */
[----:B------:R-:W-:Y:S01]  /*9a60*/  F2FP.F16.E4M3.UNPACK_B R36, R36 ;  /* 0x00000024ff24723e */ /* 0x000fe200020006ff */
[----:B------:R-:W-:Y:S01]  /*9a70*/  HADD2.F32 R39, -RZ, R39.H1_H1 ;  /* 0x30000027ff277230 */ /* 0x000fe20000004100 */
[----:B------:R-:W-:Y:S01]  /*9a80*/  F2FP.F16.E4M3.UNPACK_B R113, R113 ;  /* 0x00000071ff71723e */ /* 0x000fe200020006ff */
[----:B------:R-:W-:-:S02]  /*9a90*/  HADD2.F32 R74, -RZ, R45.H0_H0 ;  /* 0x2000002dff4a7230 */ /* 0x000fc40000004100 */
[----:B------:R-:W-:Y:S01]  /*9aa0*/  FMUL.FTZ R116, R49, R111 ;  /* 0x0000006f31747220 */ /* 0x000fe20000410000 */
[----:B------:R-:W-:Y:S02]  /*9ab0*/  HADD2.F32 R45, -RZ, R45.H1_H1 ;  /* 0x3000002dff2d7230 */ /* 0x000fe40000004100 */
[----:B------:R-:W-:Y:S02]  /*9ac0*/  HADD2.F32 R72, -RZ, R48.H0_H0 ;  /* 0x20000030ff487230 */ /* 0x000fe40000004100 */
[C---:B------:R-:W-:Y:S01]  /*9ad0*/  FFMA.FTZ R116, R74.reuse, R73, -R116 ;  /* 0x000000494a747223 */ /* 0x040fe20000010874 */
[----:B------:R-:W-:-:S04]  /*9ae0*/  FMUL.FTZ R74, R74, R111 ;  /* 0x0000006f4a4a7220 */ /* 0x000fc80000410000 */
        /* <DEDUP_REMOVED lines=16> */
[----:B------:R-:W-:Y:S01]  /*9bf0*/  F2FP.SATFINITE.E4M3.F32.PACK_AB_MERGE_C R74, R39, R74, RZ ;  /* 0x0000004a274a723e */ /* 0x000fe200048070ff */
[C---:B------:R-:W-:Y:S01]  /*9c00*/  FMUL.FTZ R111, R51.reuse, R111 ;  /* 0x0000006f336f7220 */ /* 0x040fe20000410000 */
[----:B------:R-:W-:Y:S01]  /*9c10*/  F2FP.SATFINITE.E4M3.F32.PACK_AB_MERGE_C R49, R40, R117, R49 ;  /* 0x000000752831723e */ /* 0x000fe20004807031 */
[-C--:B------:R-:W-:Y:S01]  /*9c20*/  FFMA.FTZ R73, R51, R72.reuse, -R73 ;  /* 0x0000004833497223 */ /* 0x080fe20000010849 */
[----:B------:R-:W-:Y:S01]  /*9c30*/  F2FP.SATFINITE.E4M3.F32.PACK_AB_MERGE_C R39, R15, R75, R74 ;  /* 0x0000004b0f27723e */ /* 0x000fe2000480704a */
[----:B------:R-:W-:Y:S01]  /*9c40*/  FFMA.FTZ R111, R47, R72, R111 ;  /* 0x000000482f6f7223 */ /* 0x000fe2000001006f */
[----:B------:R-:W-:Y:S02]  /*9c50*/  HADD2.F32 R72, -RZ, R45.H1_H1 ;  /* 0x3000002dff487230 */ /* 0x000fe40000004100 */
[----:B------:R-:W-:Y:S01]  /*9c60*/  FMUL.FTZ R45, R46, R37 ;  /* 0x000000252e2d7220 */ /* 0x000fe20000410000 */
[----:B------:R-:W-:-:S02]  /*9c70*/  HADD2.F32 R47, -RZ, R48.H1_H1 ;  /* 0x30000030ff2f7230 */ /* 0x000fc40000004100 */
[--C-:B------:R-:W-:Y:S02]  /*9c80*/  HADD2.F32 R48, -RZ, R12.reuse.H0_H0 ;  /* 0x2000000cff307230 */ /* 0x100fe40000004100 */
[C---:B------:R-:W-:Y:S01]  /*9c90*/  FMUL.FTZ R37, R72.reuse, R37 ;  /* 0x0000002548257220 */ /* 0x040fe20000410000 */
[----:B------:R-:W-:Y:S02]  /*9ca0*/  HADD2.F32 R12, -RZ, R12.H1_H1 ;  /* 0x3000000cff0c7230 */ /* 0x000fe40000004100 */
[-C--:B------:R-:W-:Y:S01]  /*9cb0*/  FFMA.FTZ R45, R72, R47.reuse, -R45 ;  /* 0x0000002f482d7223 */ /* 0x080fe2000001082d */
[----:B------:R-:W-:Y:S02]  /*9cc0*/  HADD2.F32 R72, -RZ, R115.H0_H0 ;  /* 0x20000073ff487230 */ /* 0x000fe40000004100 */
[----:B------:R-:W-:Y:S01]  /*9cd0*/  FFMA.FTZ R37, R46, R47, R37 ;  /* 0x0000002f2e257223 */ /* 0x000fe20000010025 */
[----:B------:R-:W-:Y:S02]  /*9ce0*/  HADD2.F32 R46, -RZ, R36.H0_H0 ;  /* 0x20000024ff2e7230 */ /* 0x000fe40000004100 */
[----:B------:R-:W-:Y:S01]  /*9cf0*/  HADD2.F32 R47, -RZ, R113.H0_H0 ;  /* 0x20000071ff2f7230 */ /* 0x000fe20000004100 */
[----:B------:R-:W-:Y:S01]  /*9d00*/  F2FP.SATFINITE.E4M3.F32.PACK_AB_MERGE_C R73, R45, R73, RZ ;  /* 0x000000492d49723e */ /* 0x000fe200048070ff */
[----:B------:R-:W-:-:S02]  /*9d10*/  HADD2.F32 R115, -RZ, R115.H1_H1 ;  /* 0x30000073ff737230 */ /* 0x000fc40000004100 */
[-C--:B------:R-:W-:Y:S01]  /*9d20*/  FMUL.FTZ R51, R46, R72.reuse ;  /* 0x000000482e337220 */ /* 0x080fe20000410000 */
[C---:B------:R-:W-:Y:S01]  /*9d30*/  FMUL.FTZ R72, R48.reuse, R72 ;  /* 0x0000004830487220 */ /* 0x040fe20000410000 */
[----:B------:R-:W-:Y:S01]  /*9d40*/  HADD2.F32 R36, -RZ, R36.H1_H1 ;  /* 0x30000024ff247230 */ /* 0x000fe20000004100 */
[----:B------:R-:W-:Y:S01]  /*9d50*/  F2FP.SATFINITE.E4M3.F32.PACK_AB_MERGE_C R37, R37, R111, RZ ;  /* 0x0000006f2525723e */ /* 0x000fe200048070ff */
[-C--:B------:R-:W-:Y:S01]  /*9d60*/  FFMA.FTZ R51, R48, R47.reuse, -R51 ;  /* 0x0000002f30337223 */ /* 0x080fe20000010833 */
[----:B------:R-:W-:Y:S01]  /*9d70*/  FFMA.FTZ R72, R46, R47, R72 ;  /* 0x0000002f2e487223 */ /* 0x000fe20000010048 */
[----:B------:R-:W-:Y:S02]  /*9d80*/  HADD2.F32 R113, -RZ, R113.H1_H1 ;  /* 0x30000071ff717230 */ /* 0x000fe40000004100 */
[-C--:B------:R-:W-:Y:S01]  /*9d90*/  FMUL.FTZ R47, R36, R115.reuse ;  /* 0x00000073242f7220 */ /* 0x080fe20000410000 */
[C---:B------:R-:W-:Y:S01]  /*9da0*/  FMUL.FTZ R115, R12.reuse, R115 ;  /* 0x000000730c737220 */ /* 0x040fe20000410000 */
[----:B------:R-:W-:Y:S01]  /*9db0*/  IMAD.MOV.U32 R46, RZ, RZ, R14 ;  /* 0x000000ffff2e7224 */ /* 0x000fe200078e000e */
[----:B------:R-:W-:Y:S01]  /*9dc0*/  F2FP.F16.E4M3.UNPACK_B R48, R38.H1 ;  /* 0x00000026ff30723e */ /* 0x000fe200030006ff */
[-C--:B------:R-:W-:Y:S01]  /*9dd0*/  FFMA.FTZ R12, R12, R113.reuse, -R47 ;  /* 0x000000710c0c7223 */ /* 0x080fe2000001082f */
[-C--:B------:R-:W-:Y:S01]  /*9de0*/  F2FP.F16.E4M3.UNPACK_B R47, R114.reuse.H1 ;  /* 0x00000072ff2f723e */ /* 0x080fe200030006ff */
[----:B------:R-:W-:Y:S01]  /*9df0*/  FFMA.FTZ R45, R36, R113, R115 ;  /* 0x00000071242d7223 */ /* 0x000fe20000010073 */
[----:B------:R-:W-:Y:S01]  /*9e00*/  F2FP.F16.E4M3.UNPACK_B R114, R114 ;  /* 0x00000072ff72723e */ /* 0x000fe200020006ff */
[--C-:B------:R-:W-:Y:S01]  /*9e10*/  HADD2.F32 R36, -RZ, R48.reuse.H0_H0 ;  /* 0x20000030ff247230 */ /* 0x100fe20000004100 */
[----:B------:R-:W-:Y:S01]  /*9e20*/  F2FP.SATFINITE.E4M3.F32.PACK_AB_MERGE_C R12, R12, R51, R73 ;  /* 0x000000330c0c723e */ /* 0x000fe20004807049 */
[--C-:B------:R-:W-:Y:S01]  /*9e30*/  HADD2.F32 R115, -RZ, R47.reuse.H0_H0 ;  /* 0x2000002fff737230 */ /* 0x100fe20000004100 */
[----:B------:R-:W-:Y:S01]  /*9e40*/  F2FP.F16.E4M3.UNPACK_B R51, R46.H1 ;  /* 0x0000002eff33723e */ /* 0x000fe200030006ff */
[----:B------:R-:W-:Y:S01]  /*9e50*/  HADD2.F32 R47, -RZ, R47.H1_H1 ;  /* 0x3000002fff2f7230 */ /* 0x000fe20000004100 */
[----:B------:R-:W-:Y:S01]  /*9e60*/  F2FP.F16.E4M3.UNPACK_B R73, R112.H1 ;  /* 0x00000070ff49723e */ /* 0x000fe200030006ff */
[----:B------:R-:W-:-:S02]  /*9e70*/  HADD2.F32 R48, -RZ, R48.H1_H1 ;  /* 0x30000030ff307230 */ /* 0x000fc40000004100 */
[----:B------:R-:W-:Y:S01]  /*9e80*/  FMUL.FTZ R119, R36, R115 ;  /* 0x0000007324777220 */ /* 0x000fe20000410000 */
[--C-:B------:R-:W-:Y:S01]  /*9e90*/  HADD2.F32 R14, -RZ, R51.reuse.H0_H0 ;  /* 0x20000033ff0e7230 */ /* 0x100fe20000004100 */
[----:B------:R-:W-:Y:S01]  /*9ea0*/  F2FP.F16.E4M3.UNPACK_B R38, R38 ;  /* 0x00000026ff26723e */ /* 0x000fe200020006ff */
[----:B------:R-:W-:Y:S02]  /*9eb0*/  HADD2.F32 R116, -RZ, R51.H1_H1 ;  /* 0x30000033ff747230 */ /* 0x000fe40000004100 */
[----:B------:R-:W-:Y:S01]  /*9ec0*/  FMUL.FTZ R51, R48, R47 ;  /* 0x0000002f30337220 */ /* 0x000fe20000410000 */
[--C-:B------:R-:W-:Y:S02]  /*9ed0*/  HADD2.F32 R113, -RZ, R73.reuse.H0_H0 ;  /* 0x20000049ff717230 */ /* 0x100fe40000004100 */
[----:B------:R-:W-:Y:S01]  /*9ee0*/  FMUL.FTZ R115, R14, R115 ;  /* 0x000000730e737220 */ /* 0x000fe20000410000 */
[----:B------:R-:W-:Y:S02]  /*9ef0*/  HADD2.F32 R73, -RZ, R73.H1_H1 ;  /* 0x30000049ff497230 */ /* 0x000fe40000004100 */
[----:B------:R-:W-:Y:S01]  /*9f00*/  FMUL.FTZ R47, R116, R47 ;  /* 0x0000002f742f7220 */ /* 0x000fe20000410000 */
[----:B------:R-:W-:Y:S01]  /*9f10*/  F2FP.F16.E4M3.UNPACK_B R46, R46 ;  /* 0x0000002eff2e723e */ /* 0x000fe200020006ff */
[-C--:B------:R-:W-:Y:S01]  /*9f20*/  FFMA.FTZ R14, R14, R113.reuse, -R119 ;  /* 0x000000710e0e7223 */ /* 0x080fe20000010877 */
[----:B------:R-:W-:Y:S01]  /*9f30*/  FFMA.FTZ R36, R36, R113, R115 ;  /* 0x0000007124247223 */ /* 0x000fe20000010073 */
[-C--:B------:R-:W-:Y:S01]  /*9f40*/  FFMA.FTZ R47, R48, R73.reuse, R47 ;  /* 0x00000049302f7223 */ /* 0x080fe2000001002f */
[----:B------:R-:W-:Y:S01]  /*9f50*/  FFMA.FTZ R51, R116, R73, -R51 ;  /* 0x0000004974337223 */ /* 0x000fe20000010833 */
[----:B------:R-:W-:Y:S01]  /*9f60*/  F2FP.F16.E4M3.UNPACK_B R112, R112 ;  /* 0x00000070ff70723e */ /* 0x000fe200020006ff */
[----:B------:R-:W-:-:S02]  /*9f70*/  HADD2.F32 R113, -RZ, R114.H0_H0 ;  /* 0x20000072ff717230 */ /* 0x000fc40000004100 */
[----:B------:R-:W-:Y:S01]  /*9f80*/  HADD2.F32 R48, -RZ, R38.H0_H0 ;  /* 0x20000026ff307230 */ /* 0x000fe20000004100 */
[----:B------:R-:W-:Y:S01]  /*9f90*/  F2FP.SATFINITE.E4M3.F32.PACK_AB_MERGE_C R14, R51, R14, RZ ;  /* 0x0000000e330e723e */ /* 0x000fe200048070ff */
        /* <DEDUP_REMOVED lines=10> */
[----:B------:R-:W-:Y:S01]  /*a040*/  HADD2.F32 R73, -RZ, R114.H1_H1 ;  /* 0x30000072ff497230 */ /* 0x000fe20000004100 */
[----:B------:R-:W-:Y:S01]  /*a050*/  F2FP.SATFINITE.E4M3.F32.PACK_AB_MERGE_C R36, R45, R72, R37 ;  /* 0x000000482d24723e */ /* 0x000fe20004807025 */
[----:B------:R-:W-:Y:S01]  /*a060*/  IMAD.MOV.U32 R15, RZ, RZ, R49 ;  /* 0x000000ffff0f7224 */ /* 0x000fe200078e0031 */
[----:B------:R-:W-:Y:S01]  /*a070*/  F2FP.SATFINITE.E4M3.F32.PACK_AB_MERGE_C R37, R41, R44, R13 ;  /* 0x0000002c2925723e */ /* 0x000fe2000480700d */
[----:B------:R-:W-:Y:S02]  /*a080*/  IMAD.MOV.U32 R13, RZ, RZ, R50 ;  /* 0x000000ffff0d7224 */ /* 0x000fe400078e0032 */
[-C--:B------:R-:W-:Y:S01]  /*a090*/  FMUL.FTZ R121, R38, R73.reuse ;  /* 0x0000004926797220 */ /* 0x080fe20000410000 */
[----:B------:R-:W-:-:S03]  /*a0a0*/  FMUL.FTZ R73, R46, R73 ;  /* 0x000000492e497220 */ /* 0x000fc60000410000 */
[-C--:B------:R-:W-:Y:S01]  /*a0b0*/  FFMA.FTZ R46, R46, R119.reuse, -R121 ;  /* 0x000000772e2e7223 */ /* 0x080fe20000010879 */
[----:B------:R-:W-:-:S04]  /*a0c0*/  FFMA.FTZ R38, R38, R119, R73 ;  /* 0x0000007726267223 */ /* 0x000fc80000010049 */
[----:B------:R-:W-:Y:S02]  /*a0d0*/  F2FP.SATFINITE.E4M3.F32.PACK_AB_MERGE_C R14, R46, R115, R14 ;  /* 0x000000732e0e723e */ /* 0x000fe4000480700e */
[----:B------:R-:W-:-:S07]  /*a0e0*/  F2FP.SATFINITE.E4M3.F32.PACK_AB_MERGE_C R38, R38, R113, R47 ;  /* 0x000000712626723e */ /* 0x000fce000480702f */
.L_x_3129:
[----:B------:R-:W-:Y:S05]  /*a0f0*/  BSYNC B2 ;  /* 0x0000000000027941 */ /* 0x000fea0003800000 */
.L_x_3128:
[----:B0-----:R-:W-:-:S05]  /*a100*/  IADD3 R40, P3, R71, R42, RZ ;  /* 0x0000002a47287210 */ /* 0x001fca0007f7e0ff */
[----:B------:R-:W-:Y:S01]  /*a110*/  IMAD.X R41, R43, 0x1, R87, P3 ;  /* 0x000000012b297824 */ /* 0x000fe200018e0657 */
[----:B------:R-:W-:-:S04]  /*a120*/  ISETP.GE.AND P3, PT, R11, R105, PT ;  /* 0x000000690b00720c */ /* 0x000fc80003f66270 */
[----:B---3--:R3:W-:Y:S09]  /*a130*/  ST.E.128 desc[UR42][R40.64], R12 ;  /* 0x0000000c28007985 */ /* 0x0087f2000c101d2a */
[----:B------:R-:W-:-:S04]  /*a140*/  @!P3 IADD3 R42, P4, R11, R42, RZ ;  /* 0x0000002a0b2ab210 */ /* 0x000fc80007f9e0ff */
[----:B------:R-:W-:-:S05]  /*a150*/  @!P3 LEA.HI.X.SX32 R43, R11, R43, 0x1, P4 ;  /* 0x0000002b0b2bb211 */ /* 0x000fca00020f0eff */
[----:B----4-:R3:W-:Y:S04]  /*a160*/  @!P3 ST.E.128 desc[UR42][R42.64], R36 ;  /* 0x000000242a00b985 */ /* 0x0107e8000c101d2a */
.L_x_3127:
[----:B------:R-:W-:Y:S05]  /*a170*/  BSYNC B1 ;  /* 0x0000000000017941 */ /* 0x000fea0003800000 */
.L_x_3126:
[----:B------:R-:W-:-:S03]  /*a180*/  UMOV UR4, 0xffffffff ;  /* 0xffffffff00047882 */ /* 0x000fc60000000000 */
[----:B------:R-:W-:Y:S05]  /*a190*/  BRA.DIV UR4, `(.L_x_3130) ;  /* 0x0000027204007947 */ /* 0x000fea000b800000 */
[----:B------:R1:W1:Y:S04]  /*a1a0*/  SHFL.IDX PT, R44, R100, 0x2, 0x181f ;  /* 0x00581f00642c7f89 */ /* 0x00026800000e0000 */
[----:B0--3--:R0:W3:Y:S02]  /*a1b0*/  SHFL.IDX PT, R42, R99, 0x2, 0x181f ;  /* 0x00581f00632a7f89 */ /* 0x0090e400000e0000 */
.L_x_3465:
[----:B------:R-:W-:Y:S01]  /*a1c0*/  VIADD R11, R220, 0x40 ;  /* 0x00000040dc0b7836 */ /* 0x000fe20000000000 */
[----:B------:R-:W-:Y:S04]  /*a1d0*/  BSSY B1, `(.L_x_3131) ;  /* 0x0000100000017945 */ /* 0x000fe80003800000 */
[----:B------:R-:W-:-:S13]  /*a1e0*/  ISETP.GE.OR P3, PT, R11, R97, P1 ;  /* 0x000000610b00720c */ /* 0x000fda0000f66670 */
[----:B------:R-:W-:Y:S05]  /*a1f0*/  @P3 BRA `(.L_x_3132) ;  /* 0x0000000c00f43947 */ /* 0x000fea0003800000 */
[----:B----4-:R-:W4:Y:S01]  /*a200*/  LDL R14, [R1+0x50] ;  /* 0x00005000010e7983 */ /* 0x010f220000100800 */
[----:B------:R-:W-:Y:S01]  /*a210*/  SEL R11, R34, R106, !P0 ;  /* 0x0000006a220b7207 */ /* 0x000fe20004000000 */
[C---:B------:R-:W-:Y:S01]  /*a220*/  VIADD R15, R220.reuse, 0x40 ;  /* 0x00000040dc0f7836 */ /* 0x040fe20000000000 */
[----:B------:R-:W-:Y:S01]  /*a230*/  IADD3 R36, R220, 0x40, RZ ;  /* 0x00000040dc247810 */ /* 0x000fe20007ffe0ff */
[----:B------:R-:W-:Y:S01]  /*a240*/  BSSY B2, `(.L_x_3133) ;  /* 0x00000f3000027945 */ /* 0x000fe20003800000 */
[----:B------:R-:W-:Y:S01]  /*a250*/  SHF.R.S32.HI R12, RZ, 0x1f, R11 ;  /* 0x0000001fff0c7819 */ /* 0x000fe2000001140b */
[----:B------:R-:W-:Y:S01]  /*a260*/  IMAD.SHL.U32 R15, R15, 0x80, RZ ;  /* 0x000000800f0f7824 */ /* 0x000fe200078e00ff */
[----:B---3--:R-:W-:Y:S01]  /*a270*/  IADD3 R40, P3, R71, R42, RZ ;  /* 0x0000002a47287210 */ /* 0x008fe20007f7e0ff */
[----:B------:R-:W-:Y:S01]  /*a280*/  IMAD.SHL.U32 R36, R36, 0x80, RZ ;  /* 0x0000008024247824 */ /* 0x000fe200078e00ff */
[----:B------:R-:W-:Y:S02]  /*a290*/  LEA.HI R12, R12, R11, RZ, 0x5 ;  /* 0x0000000b0c0c7211 */ /* 0x000fe400078f28ff */
[----:B------:R-:W-:Y:S01]  /*a2a0*/  LOP3.LUT R15, R15, 0x380, RZ, 0xc0, !PT ;  /* 0x000003800f0f7812 */ /* 0x000fe200078ec0ff */
[----:B-1----:R-:W-:Y:S01]  /*a2b0*/  IMAD.X R41, R44, 0x1, R87, P3 ;  /* 0x000000012c297824 */ /* 0x002fe200018e0657 */
[----:B------:R-:W-:-:S02]  /*a2c0*/  LEA.HI.SX32 R12, R12, R77, 0x1b ;  /* 0x0000004d0c0c7211 */ /* 0x000fc400078fdaff */
[----:B------:R-:W-:Y:S02]  /*a2d0*/  LOP3.LUT R36, R36, 0x380, RZ, 0xc0, !PT ;  /* 0x0000038024247812 */ /* 0x000fe400078ec0ff */
[----:B------:R-:W-:Y:S01]  /*a2e0*/  SHF.R.S32.HI R13, RZ, 0x1f, R12 ;  /* 0x0000001fff0d7819 */ /* 0x000fe2000001140c */
[----:B------:R-:W-:Y:S01]  /*a2f0*/  IMAD.SHL.U32 R11, R12, 0x10, RZ ;  /* 0x000000100c0b7824 */ /* 0x000fe200078e00ff */
[----:B------:R-:W-:Y:S02]  /*a300*/  SHF.R.U32.HI R15, RZ, 0x3, R15 ;  /* 0x00000003ff0f7819 */ /* 0x000fe4000001160f */
[----:B------:R-:W-:Y:S02]  /*a310*/  LEA.HI R13, R13, R12, RZ, 0x3 ;  /* 0x0000000c0d0d7211 */ /* 0x000fe400078f18ff */
[----:B------:R-:W-:-:S03]  /*a320*/  LOP3.LUT R12, R36, 0x70, R11, 0xf8, !PT ;  /* 0x00000070240c7812 */ /* 0x000fc600078ef80b */
[----:B------:R-:W-:Y:S01]  /*a330*/  IMAD.SHL.U32 R13, R13, 0x800, RZ ;  /* 0x000008000d0d7824 */ /* 0x000fe200078e00ff */
[----:B------:R-:W-:-:S04]  /*a340*/  LOP3.LUT R12, R12, R15, RZ, 0x3c, !PT ;  /* 0x0000000f0c0c7212 */ /* 0x000fc800078e3cff */
[----:B------:R-:W-:-:S04]  /*a350*/  LOP3.LUT R13, R13, 0xffffc000, RZ, 0xc0, !PT ;  /* 0xffffc0000d0d7812 */ /* 0x000fc800078ec0ff */
[----:B----4-:R-:W-:Y:S01]  /*a360*/  IADD3 R12, R12, R13, R14 ;  /* 0x0000000d0c0c7210 */ /* 0x010fe20007ffe00e */
[----:B------:R-:W-:-:S04]  /*a370*/  IMAD R13, R217, 0x8000, R6 ;  /* 0x00008000d90d7824 */ /* 0x000fc800078e0206 */
[----:B------:R-:W-:Y:S02]  /*a380*/  IMAD R15, R217, 0x8000, R12 ;  /* 0x00008000d90f7824 */ /* 0x000fe400078e020c */
[C---:B------:R-:W-:Y:S02]  /*a390*/  IMAD.IADD R13, R216.reuse, 0x1, R13 ;  /* 0x00000001d80d7824 */ /* 0x040fe400078e020d */
[----:B------:R-:W-:-:S04]  /*a3a0*/  IMAD.IADD R36, R216, 0x1, R15 ;  /* 0x00000001d8247824 */ /* 0x000fc800078e020f */
[----:B------:R-:W1:Y:S04]  /*a3b0*/  LDS.128 R12, [R13+0x28400] ;  /* 0x028400000d0c7984 */ /* 0x000e680000000c00 */
[----:B------:R-:W3:Y:S01]  /*a3c0*/  LDS.128 R36, [R36+0x28400] ;  /* 0x0284000024247984 */ /* 0x000ee20000000c00 */
[----:B------:R-:W-:Y:S05]  /*a3d0*/  @P2 BRA `(.L_x_3134) ;  /* 0x0000000c00642947 */ /* 0x000fea0003800000 */
[----:B---3--:R-:W-:Y:S01]  /*a3e0*/  IMAD.MOV.U32 R72, RZ, RZ, R36 ;  /* 0x000000ffff487224 */ /* 0x008fe200078e0024 */
[--C-:B------:R-:W-:Y:S01]  /*a3f0*/  SHF.R.U32.HI R43, RZ, 0x18, R53.reuse ;  /* 0x00000018ff2b7819 */ /* 0x100fe20000011635 */
[----:B-1----:R-:W-:Y:S01]  /*a400*/  IMAD.MOV.U32 R74, RZ, RZ, R12 ;  /* 0x000000ffff4a7224 */ /* 0x002fe200078e000c */
[----:B------:R-:W-:Y:S02]  /*a410*/  LOP3.LUT R46, R53, 0xff, RZ, 0xc0, !PT ;  /* 0x000000ff352e7812 */ /* 0x000fe400078ec0ff */
[--C-:B------:R-:W-:Y:S02]  /*a420*/  SHF.R.U32.HI R45, RZ, 0x8, R53.reuse ;  /* 0x00000008ff2d7819 */ /* 0x100fe40000011635 */
[----:B------:R-:W-:Y:S02]  /*a430*/  SHF.R.U32.HI R49, RZ, 0x10, R53 ;  /* 0x00000010ff317819 */ /* 0x000fe40000011635 */
[----:B------:R-:W-:Y:S02]  /*a440*/  SHF.R.U32.HI R47, RZ, 0x18, R55 ;  /* 0x00000018ff2f7819 */ /* 0x000fe40000011637 */
[----:B------:R-:W-:-:S02]  /*a450*/  LOP3.LUT R48, R55, 0xff, RZ, 0xc0, !PT ;  /* 0x000000ff37307812 */ /* 0x000fc400078ec0ff */
[--C-:B------:R-:W-:Y:S02]  /*a460*/  SHF.R.U32.HI R50, RZ, 0x8, R55.reuse ;  /* 0x00000008ff327819 */ /* 0x100fe40000011637 */
[----:B------:R-:W-:Y:S02]  /*a470*/  SHF.R.U32.HI R51, RZ, 0x10, R55 ;  /* 0x00000010ff337819 */ /* 0x000fe40000011637 */
[--C-:B------:R-:W-:Y:S02]  /*a480*/  SHF.R.U32.HI R53, RZ, 0x18, R57.reuse ;  /* 0x00000018ff357819 */ /* 0x100fe40000011639 */
[----:B------:R-:W-:Y:S01]  /*a490*/  LOP3.LUT R52, R57, 0xff, RZ, 0xc0, !PT ;  /* 0x000000ff39347812 */ /* 0x000fe200078ec0ff */
[----:B------:R-:W-:Y:S01]  /*a4a0*/  IMAD.U32 R51, R51, 0x10000, RZ ;  /* 0x0001000033337824 */ /* 0x000fe200078e00ff */
[--C-:B------:R-:W-:Y:S02]  /*a4b0*/  SHF.R.U32.HI R54, RZ, 0x8, R57.reuse ;  /* 0x00000008ff367819 */ /* 0x100fe40000011639 */
[----:B------:R-:W-:-:S02]  /*a4c0*/  SHF.R.U32.HI R55, RZ, 0x10, R57 ;  /* 0x00000010ff377819 */ /* 0x000fc40000011639 */
[--C-:B------:R-:W-:Y:S02]  /*a4d0*/  SHF.R.U32.HI R56, RZ, 0x18, R59.reuse ;  /* 0x00000018ff387819 */ /* 0x100fe4000001163b */
[----:B------:R-:W-:Y:S02]  /*a4e0*/  LOP3.LUT R73, R59, 0xff, RZ, 0xc0, !PT ;  /* 0x000000ff3b497812 */ /* 0x000fe400078ec0ff */
[--C-:B------:R-:W-:Y:S02]  /*a4f0*/  SHF.R.U32.HI R57, RZ, 0x8, R59.reuse ;  /* 0x00000008ff397819 */ /* 0x100fe4000001163b */
[----:B------:R-:W-:Y:S02]  /*a500*/  SHF.R.U32.HI R58, RZ, 0x10, R59 ;  /* 0x00000010ff3a7819 */ /* 0x000fe4000001163b */
[----:B------:R-:W-:Y:S02]  /*a510*/  F2FP.F16.E4M3.UNPACK_B R59, R110.H1 ;  /* 0x0000006eff3b723e */ /* 0x000fe400030006ff */
[----:B------:R-:W-:Y:S01]  /*a520*/  F2FP.F16.E4M3.UNPACK_B R75, R72.H1 ;  /* 0x00000048ff4b723e */ /* 0x000fe200030006ff */
[----:B------:R-:W-:Y:S01]  /*a530*/  IMAD.U32 R58, R58, 0x10000, RZ ;  /* 0x000100003a3a7824 */ /* 0x000fe200078e00ff */
[----:B--2---:R-:W-:Y:S01]  /*a540*/  F2FP.F16.E4M3.UNPACK_B R111, R74.H1 ;  /* 0x0000004aff6f723e */ /* 0x004fe200030006ff */
[--C-:B------:R-:W-:Y:S01]  /*a550*/  HADD2.F32 R115, -RZ, R59.reuse.H0_H0 ;  /* 0x2000003bff737230 */ /* 0x100fe20000004100 */
[----:B------:R-:W-:Y:S01]  /*a560*/  F2FP.F16.E4M3.UNPACK_B R112, R108.H1 ;  /* 0x0000006cff70723e */ /* 0x000fe200030006ff */
[----:B------:R-:W-:Y:S01]  /*a570*/  HADD2.F32 R114, -RZ, R59.H1_H1 ;  /* 0x3000003bff727230 */ /* 0x000fe20000004100 */
[----:B------:R-:W-:Y:S01]  /*a580*/  F2FP.F16.E4M3.UNPACK_B R110, R110 ;  /* 0x0000006eff6e723e */ /* 0x000fe200020006ff */
[----:B------:R-:W-:Y:S01]  /*a590*/  HADD2.F32 R12, -RZ, R111.H0_H0 ;  /* 0x2000006fff0c7230 */ /* 0x000fe20000004100 */
[----:B------:R-:W-:Y:S01]  /*a5a0*/  F2FP.F16.E4M3.UNPACK_B R72, R72 ;  /* 0x00000048ff48723e */ /* 0x000fe200020006ff */
[--C-:B------:R-:W-:Y:S01]  /*a5b0*/  HADD2.F32 R59, -RZ, R75.reuse.H1_H1 ;  /* 0x3000004bff3b7230 */ /* 0x100fe20000004100 */
[----:B------:R-:W-:Y:S01]  /*a5c0*/  F2FP.F16.E4M3.UNPACK_B R74, R74 ;  /* 0x0000004aff4a723e */ /* 0x000fe200020006ff */
[----:B------:R-:W-:Y:S01]  /*a5d0*/  HADD2.F32 R36, -RZ, R75.H0_H0 ;  /* 0x2000004bff247230 */ /* 0x000fe20000004100 */
[----:B------:R-:W-:Y:S01]  /*a5e0*/  F2FP.F16.E4M3.UNPACK_B R108, R108 ;  /* 0x0000006cff6c723e */ /* 0x000fe200020006ff */
[----:B------:R-:W-:-:S02]  /*a5f0*/  HADD2.F32 R111, -RZ, R111.H1_H1 ;  /* 0x3000006fff6f7230 */ /* 0x000fc40000004100 */
[-C--:B------:R-:W-:Y:S01]  /*a600*/  FMUL.FTZ R116, R59, R114.reuse ;  /* 0x000000723b747220 */ /* 0x080fe20000410000 */
[--C-:B------:R-:W-:Y:S02]  /*a610*/  HADD2.F32 R113, -RZ, R112.reuse.H0_H0 ;  /* 0x20000070ff717230 */ /* 0x100fe40000004100 */
[-C--:B------:R-:W-:Y:S01]  /*a620*/  FMUL.FTZ R117, R36, R115.reuse ;  /* 0x0000007324757220 */ /* 0x080fe20000410000 */
[----:B------:R-:W-:Y:S02]  /*a630*/  HADD2.F32 R112, -RZ, R112.H1_H1 ;  /* 0x30000070ff707230 */ /* 0x000fe40000004100 */
[C---:B------:R-:W-:Y:S01]  /*a640*/  FMUL.FTZ R114, R111.reuse, R114 ;  /* 0x000000726f727220 */ /* 0x040fe20000410000 */
[C---:B------:R-:W-:Y:S01]  /*a650*/  FMUL.FTZ R115, R12.reuse, R115 ;  /* 0x000000730c737220 */ /* 0x040fe20000410000 */
[-C--:B------:R-:W-:Y:S01]  /*a660*/  FFMA.FTZ R12, R12, R113.reuse, -R117 ;  /* 0x000000710c0c7223 */ /* 0x080fe20000010875 */
[----:B------:R-:W-:Y:S02]  /*a670*/  HADD2.F32 R117, -RZ, R108.H1_H1 ;  /* 0x3000006cff757230 */ /* 0x000fe40000004100 */
[-C--:B------:R-:W-:Y:S01]  /*a680*/  FFMA.FTZ R75, R111, R112.reuse, -R116 ;  /* 0x000000706f4b7223 */ /* 0x080fe20000010874 */
[----:B------:R-:W-:Y:S01]  /*a690*/  FFMA.FTZ R59, R59, R112, R114 ;  /* 0x000000703b3b7223 */ /* 0x000fe20000010072 */
[----:B------:R-:W-:Y:S01]  /*a6a0*/  FFMA.FTZ R36, R36, R113, R115 ;  /* 0x0000007124247223 */ /* 0x000fe20000010073 */
[----:B------:R-:W-:Y:S01]  /*a6b0*/  HADD2.F32 R114, -RZ, R110.H0_H0 ;  /* 0x2000006eff727230 */ /* 0x000fe20000004100 */
[----:B------:R-:W-:Y:S01]  /*a6c0*/  PRMT R48, R47, 0x654, R48 ;  /* 0x000006542f307816 */ /* 0x000fe20000000030 */
[----:B------:R-:W-:Y:S01]  /*a6d0*/  HADD2.F32 R111, -RZ, R72.H0_H0 ;  /* 0x20000048ff6f7230 */ /* 0x000fe20000004100 */
[----:B------:R-:W-:Y:S01]  /*a6e0*/  F2FP.F16.E4M3.UNPACK_B R47, R109.H1 ;  /* 0x0000006dff2f723e */ /* 0x000fe200030006ff */
[----:B------:R-:W-:Y:S01]  /*a6f0*/  HADD2.F32 R113, -RZ, R74.H0_H0 ;  /* 0x2000004aff717230 */ /* 0x000fe20000004100 */
[----:B------:R-:W-:Y:S01]  /*a700*/  PRMT R43, R43, 0x654, R46 ;  /* 0x000006542b2b7816 */ /* 0x000fe2000000002e */
        /* <DEDUP_REMOVED lines=8> */
[----:B------:R-:W-:-:S02]  /*a790*/  IMAD.MOV.U32 R108, RZ, RZ, R38 ;  /* 0x000000ffff6c7224 */ /* 0x000fc400078e0026 */
[-C--:B------:R-:W-:Y:S01]  /*a7a0*/  FMUL.FTZ R119, R72, R115.reuse ;  /* 0x0000007348777220 */ /* 0x080fe20000410000 */
[----:B------:R-:W-:Y:S01]  /*a7b0*/  F2FP.F16.E4M3.UNPACK_B R112, R14.H1 ;  /* 0x0000000eff70723e */ /* 0x000fe200030006ff */
[C---:B------:R-:W-:Y:S01]  /*a7c0*/  FMUL.FTZ R115, R74.reuse, R115 ;  /* 0x000000734a737220 */ /* 0x040fe20000410000 */
[----:B------:R-:W-:Y:S01]  /*a7d0*/  F2FP.F16.E4M3.UNPACK_B R114, R107.H1 ;  /* 0x0000006bff72723e */ /* 0x000fe200030006ff */
[-C--:B------:R-:W-:Y:S01]  /*a7e0*/  FFMA.FTZ R74, R74, R117.reuse, -R119 ;  /* 0x000000754a4a7223 */ /* 0x080fe20000010877 */
[-C--:B------:R-:W-:Y:S01]  /*a7f0*/  F2FP.F16.E4M3.UNPACK_B R110, R108.reuse.H1 ;  /* 0x0000006cff6e723e */ /* 0x080fe200030006ff */
[----:B------:R-:W-:Y:S01]  /*a800*/  FFMA.FTZ R72, R72, R117, R115 ;  /* 0x0000007548487223 */ /* 0x000fe20000010073 */
[--C-:B------:R-:W-:Y:S01]  /*a810*/  HADD2.F32 R117, -RZ, R47.reuse.H0_H0 ;  /* 0x2000002fff757230 */ /* 0x100fe20000004100 */
[----:B------:R-:W-:Y:S01]  /*a820*/  PRMT R73, R56, 0x654, R73 ;  /* 0x0000065438497816 */ /* 0x000fe20000000049 */
[----:B------:R-:W-:Y:S01]  /*a830*/  HADD2.F32 R38, -RZ, R112.H0_H0 ;  /* 0x20000070ff267230 */ /* 0x000fe20000004100 */
[----:B------:R-:W-:Y:S01]  /*a840*/  SHF.L.U32 R56, R45, 0x8, RZ ;  /* 0x000000082d387819 */ /* 0x000fe200000006ff */
[----:B------:R-:W-:Y:S01]  /*a850*/  HADD2.F32 R46, -RZ, R110.H0_H0 ;  /* 0x2000006eff2e7230 */ /* 0x000fe20000004100 */
[----:B------:R-:W-:Y:S01]  /*a860*/  F2FP.F16.E4M3.UNPACK_B R109, R109 ;  /* 0x0000006dff6d723e */ /* 0x000fe200020006ff */
[----:B------:R-:W-:Y:S01]  /*a870*/  HADD2.F32 R115, -RZ, R114.H0_H0 ;  /* 0x20000072ff737230 */ /* 0x000fe20000004100 */
[----:B------:R-:W-:Y:S01]  /*a880*/  F2FP.F16.E4M3.UNPACK_B R108, R108 ;  /* 0x0000006cff6c723e */ /* 0x000fe200020006ff */
[----:B------:R-:W-:-:S02]  /*a890*/  HADD2.F32 R47, -RZ, R47.H1_H1 ;  /* 0x3000002fff2f7230 */ /* 0x000fc40000004100 */
[-C--:B------:R-:W-:Y:S01]  /*a8a0*/  FMUL.FTZ R119, R46, R117.reuse ;  /* 0x000000752e777220 */ /* 0x080fe20000410000 */
[C---:B------:R-:W-:Y:S01]  /*a8b0*/  FMUL.FTZ R117, R38.reuse, R117 ;  /* 0x0000007526757220 */ /* 0x040fe20000410000 */
[----:B------:R-:W-:Y:S01]  /*a8c0*/  HADD2.F32 R110, -RZ, R110.H1_H1 ;  /* 0x3000006eff6e7230 */ /* 0x000fe20000004100 */
[----:B------:R-:W-:Y:S01]  /*a8d0*/  PRMT R52, R53, 0x654, R52 ;  /* 0x0000065435347816 */ /* 0x000fe20000000034 */
[----:B------:R-:W-:Y:S02]  /*a8e0*/  HADD2.F32 R112, -RZ, R112.H1_H1 ;  /* 0x30000070ff707230 */ /* 0x000fe40000004100 */
[-C--:B------:R-:W-:Y:S01]  /*a8f0*/  FFMA.FTZ R38, R38, R115.reuse, -R119 ;  /* 0x0000007326267223 */ /* 0x080fe20000010877 */
[----:B------:R-:W-:Y:S01]  /*a900*/  FFMA.FTZ R46, R46, R115, R117 ;  /* 0x000000732e2e7223 */ /* 0x000fe20000010075 */
[----:B------:R-:W-:Y:S02]  /*a910*/  HADD2.F32 R117, -RZ, R114.H1_H1 ;  /* 0x30000072ff757230 */ /* 0x000fe40000004100 */
[----:B------:R-:W-:Y:S01]  /*a920*/  FMUL.FTZ R115, R110, R47 ;  /* 0x0000002f6e737220 */ /* 0x000fe20000410000 */
[----:B------:R-:W-:-:S02]  /*a930*/  IMAD.SHL.U32 R45, R50, 0x100, RZ ;  /* 0x00000100322d7824 */ /* 0x000fc400078e00ff */
[C---:B------:R-:W-:Y:S01]  /*a940*/  FMUL.FTZ R47, R112.reuse, R47 ;  /* 0x0000002f702f7220 */ /* 0x040fe20000410000 */
[----:B------:R-:W-:Y:S02]  /*a950*/  HADD2.F32 R116, -RZ, R109.H0_H0 ;  /* 0x2000006dff747230 */ /* 0x000fe40000004100 */
[----:B------:R-:W-:Y:S01]  /*a960*/  FFMA.FTZ R115, R112, R117, -R115 ;  /* 0x0000007570737223 */ /* 0x000fe20000010873 */
[----:B------:R-:W-:Y:S01]  /*a970*/  F2FP.F16.E4M3.UNPACK_B R112, R107 ;  /* 0x0000006bff70723e */ /* 0x000fe200020006ff */
[----:B------:R-:W-:Y:S01]  /*a980*/  FFMA.FTZ R47, R110, R117, R47 ;  /* 0x000000756e2f7223 */ /* 0x000fe2000001002f */
[----:B------:R-:W-:Y:S01]  /*a990*/  LOP3.LUT R50, R48, 0xff00, R45, 0xf8, !PT ;  /* 0x0000ff0030327812 */ /* 0x000fe200078ef82d */
[----:B------:R-:W-:Y:S01]  /*a9a0*/  IMAD.SHL.U32 R45, R54, 0x100, RZ ;  /* 0x00000100362d7824 */ /* 0x000fe200078e00ff */
[----:B------:R-:W-:Y:S01]  /*a9b0*/  F2FP.F16.E4M3.UNPACK_B R110, R14 ;  /* 0x0000000eff6e723e */ /* 0x000fe200020006ff */
[----:B------:R-:W-:Y:S01]  /*a9c0*/  HADD2.F32 R107, -RZ, R108.H0_H0 ;  /* 0x2000006cff6b7230 */ /* 0x000fe20000004100 */
[----:B------:R-:W-:Y:S01]  /*a9d0*/  LOP3.LUT R43, R43, 0xff00, R56, 0xf8, !PT ;  /* 0x0000ff002b2b7812 */ /* 0x000fe200078ef838 */
[----:B------:R-:W-:Y:S01]  /*a9e0*/  IMAD.SHL.U32 R48, R57, 0x100, RZ ;  /* 0x0000010039307824 */ /* 0x000fe200078e00ff */
[----:B------:R-:W-:Y:S01]  /*a9f0*/  LOP3.LUT R52, R52, 0xff00, R45, 0xf8, !PT ;  /* 0x0000ff0034347812 */ /* 0x000fe200078ef82d */
[----:B------:R-:W-:-:S02]  /*aa00*/  HADD2.F32 R117, -RZ, R110.H0_H0 ;  /* 0x2000006eff757230 */ /* 0x000fc40000004100 */
[-C--:B------:R-:W-:Y:S01]  /*aa10*/  FMUL.FTZ R14, R107, R116.reuse ;  /* 0x000000746b0e7220 */ /* 0x080fe20000410000 */
[----:B------:R-:W-:Y:S01]  /*aa20*/  HADD2.F32 R114, -RZ, R112.H0_H0 ;  /* 0x20000070ff727230 */ /* 0x000fe20000004100 */
[----:B------:R-:W-:Y:S01]  /*aa30*/  LOP3.LUT R45, R73, 0xff00, R48, 0xf8, !PT ;  /* 0x0000ff00492d7812 */ /* 0x000fe200078ef830 */
[----:B------:R-:W-:Y:S02]  /*aa40*/  HADD2.F32 R109, -RZ, R109.H1_H1 ;  /* 0x3000006dff6d7230 */ /* 0x000fe40000004100 */
[C---:B------:R-:W-:Y:S01]  /*aa50*/  FMUL.FTZ R116, R117.reuse, R116 ;  /* 0x0000007475747220 */ /* 0x040fe20000410000 */
[----:B------:R-:W-:Y:S02]  /*aa60*/  HADD2.F32 R108, -RZ, R108.H1_H1 ;  /* 0x3000006cff6c7230 */ /* 0x000fe40000004100 */
[----:B------:R-:W-:Y:S01]  /*aa70*/  FFMA.FTZ R14, R117, R114, -R14 ;  /* 0x00000072750e7223 */ /* 0x000fe2000001080e */
[----:B------:R-:W-:Y:S01]  /*aa80*/  IMAD.U32 R48, R49, 0x10000, RZ ;  /* 0x0001000031307824 */ /* 0x000fe200078e00ff */
[----:B------:R-:W-:Y:S01]  /*aa90*/  F2FP.SATFINITE.E4M3.F32.PACK_AB_MERGE_C R38, R115, R38, RZ ;  /* 0x000000267326723e */ /* 0x000fe200048070ff */
[----:B------:R-:W-:-:S02]  /*aaa0*/  IMAD.U32 R49, R55, 0x10000, RZ ;  /* 0x0001000037317824 */ /* 0x000fc400078e00ff */
[-C--:B------:R-:W-:Y:S01]  /*aab0*/  FMUL.FTZ R119, R108, R109.reuse ;  /* 0x0000006d6c777220 */ /* 0x080fe20000410000 */
[----:B------:R-:W-:Y:S01]  /*aac0*/  HADD2.F32 R110, -RZ, R110.H1_H1 ;  /* 0x3000006eff6e7230 */ /* 0x000fe20000004100 */
[----:B------:R-:W-:Y:S01]  /*aad0*/  LOP3.LUT R48, R43, 0xff0000, R48, 0xf8, !PT ;  /* 0x00ff00002b307812 */ /* 0x000fe200078ef830 */
[----:B------:R-:W-:Y:S01]  /*aae0*/  HADD2.F32 R117, -RZ, R112.H1_H1 ;  /* 0x30000070ff757230 */ /* 0x000fe20000004100 */
[----:B------:R-:W-:Y:S01]  /*aaf0*/  LOP3.LUT R49, R52, 0xff0000, R49, 0xf8, !PT ;  /* 0x00ff000034317812 */ /* 0x000fe200078ef831 */
[----:B------:R-:W-:Y:S01]  /*ab00*/  FFMA.FTZ R107, R107, R114, R116 ;  /* 0x000000726b6b7223 */ /* 0x000fe20000010074 */
[----:B------:R-:W-:Y:S01]  /*ab10*/  FMUL.FTZ R121, R110, R109 ;  /* 0x0000006d6e797220 */ /* 0x000fe20000410000 */
[----:B------:R-:W-:Y:S01]  /*ab20*/  LOP3.LUT R43, R50, 0xff0000, R51, 0xf8, !PT ;  /* 0x00ff0000322b7812 */ /* 0x000fe200078ef833 */
[----:B------:R-:W-:Y:S01]  /*ab30*/  FFMA.FTZ R109, R110, R117, -R119 ;  /* 0x000000756e6d7223 */ /* 0x000fe20000010877 */
[----:B------:R-:W-:Y:S01]  /*ab40*/  F2FP.F16.E4M3.UNPACK_B R55, R49 ;  /* 0x00000031ff37723e */ /* 0x000fe200020006ff */
[----:B------:R-:W-:Y:S01]  /*ab50*/  FFMA.FTZ R108, R108, R117, R121 ;  /* 0x000000756c6c7223 */ /* 0x000fe20000010079 */
[----:B------:R-:W-:-:S02]  /*ab60*/  F2FP.F16.E4M3.UNPACK_B R50, R13 ;  /* 0x0000000dff32723e */ /* 0x000fc400020006ff */
[----:B------:R-:W-:Y:S02]  /*ab70*/  F2FP.F16.E4M3.UNPACK_B R52, R37 ;  /* 0x00000025ff34723e */ /* 0x000fe400020006ff */
[----:B------:R-:W-:Y:S01]  /*ab80*/  F2FP.SATFINITE.E4M3.F32.PACK_AB_MERGE_C R14, R109, R14, R38 ;  /* 0x0000000e6d0e723e */ /* 0x000fe20004807026 */
[--C-:B------:R-:W-:Y:S01]  /*ab90*/  HADD2.F32 R38, -RZ, R55.reuse.H0_H0 ;  /* 0x20000037ff267230 */ /* 0x100fe20000004100 */
[----:B------:R-:W-:Y:S01]  /*aba0*/  F2FP.F16.E4M3.UNPACK_B R54, R48 ;  /* 0x00000030ff36723e */ /* 0x000fe200020006ff */
[----:B------:R-:W-:Y:S01]  /*abb0*/  HADD2.F32 R51, -RZ, R50.H0_H0 ;  /* 0x20000032ff337230 */ /* 0x000fe20000004100 */
[----:B------:R-:W-:Y:S01]  /*abc0*/  F2FP.SATFINITE.E4M3.F32.PACK_AB_MERGE_C R36, R59, R36, RZ ;  /* 0x000000243b24723e */ /* 0x000fe200048070ff */
[----:B------:R-:W-:Y:S01]  /*abd0*/  HADD2.F32 R53, -RZ, R52.H0_H0 ;  /* 0x20000034ff357230 */ /* 0x000fe20000004100 */
[----:B------:R-:W-:Y:S01]  /*abe0*/  F2FP.SATFINITE.E4M3.F32.PACK_AB_MERGE_C R57, R47, R46, RZ ;  /* 0x0000002e2f39723e */ /* 0x000fe200048070ff */
[----:B------:R-:W-:Y:S01]  /*abf0*/  HADD2.F32 R56, -RZ, R54.H0_H0 ;  /* 0x20000036ff387230 */ /* 0x000fe20000004100 */
[----:B------:R-:W-:Y:S01]  /*ac00*/  F2FP.SATFINITE.E4M3.F32.PACK_AB_MERGE_C R36, R72, R111, R36 ;  /* 0x0000006f4824723e */ /* 0x000fe20004807024 */
[-C--:B------:R-:W-:Y:S01]  /*ac10*/  FMUL.FTZ R72, R51, R38.reuse ;  /* 0x0000002633487220 */ /* 0x080fe20000410000 */
[----:B------:R-:W-:Y:S01]  /*ac20*/  FMUL.FTZ R46, R53, R38 ;  /* 0x00000026352e7220 */ /* 0x000fe20000410000 */
[----:B------:R-:W-:Y:S01]  /*ac30*/  LOP3.LUT R47, R45, 0xff0000, R58, 0xf8, !PT ;  /* 0x00ff00002d2f7812 */ /* 0x000fe200078ef83a */
[----:B------:R-:W-:-:S02]  /*ac40*/  HADD2.F32 R58, -RZ, R55.H1_H1 ;  /* 0x30000037ff3a7230 */ /* 0x000fc40000004100 */
[-C--:B------:R-:W-:Y:S01]  /*ac50*/  FFMA.FTZ R45, R53, R56.reuse, R72 ;  /* 0x00000038352d7223 */ /* 0x080fe20000010048 */
[----:B------:R-:W-:Y:S01]  /*ac60*/  FFMA.FTZ R46, R51, R56, -R46 ;  /* 0x00000038332e7223 */ /* 0x000fe2000001082e */
[----:B------:R-:W-:Y:S01]  /*ac70*/  HADD2.F32 R53, -RZ, R52.H1_H1 ;  /* 0x30000034ff357230 */ /* 0x000fe20000004100 */
[----:B------:R-:W-:Y:S01]  /*ac80*/  F2FP.F16.E4M3.UNPACK_B R52, R37.H1 ;  /* 0x00000025ff34723e */ /* 0x000fe200030006ff */
[----:B------:R-:W-:Y:S01]  /*ac90*/  HADD2.F32 R51, -RZ, R50.H1_H1 ;  /* 0x30000032ff337230 */ /* 0x000fe20000004100 */
[----:B------:R-:W-:Y:S01]  /*aca0*/  F2FP.F16.E4M3.UNPACK_B R55, R49.H1 ;  /* 0x00000031ff37723e */ /* 0x000fe200030006ff */
[----:B------:R-:W-:Y:S01]  /*acb0*/  HADD2.F32 R56, -RZ, R54.H1_H1 ;  /* 0x30000036ff387230 */ /* 0x000fe20000004100 */
[----:B------:R-:W-:Y:S01]  /*acc0*/  F2FP.F16.E4M3.UNPACK_B R50, R13.H1 ;  /* 0x0000000dff32723e */ /* 0x000fe200030006ff */
[----:B------:R-:W-:Y:S01]  /*acd0*/  HADD2.F32 R49, -RZ, R52.H0_H0 ;  /* 0x20000034ff317230 */ /* 0x000fe20000004100 */
[----:B------:R-:W-:Y:S01]  /*ace0*/  F2FP.F16.E4M3.UNPACK_B R54, R48.H1 ;  /* 0x00000030ff36723e */ /* 0x000fe200030006ff */
[-C--:B------:R-:W-:Y:S01]  /*acf0*/  FMUL.FTZ R48, R53, R58.reuse ;  /* 0x0000003a35307220 */ /* 0x080fe20000410000 */
[----:B------:R-:W-:Y:S01]  /*ad00*/  FMUL.FTZ R58, R51, R58 ;  /* 0x0000003a333a7220 */ /* 0x000fe20000410000 */
[----:B------:R-:W-:Y:S01]  /*ad10*/  F2FP.SATFINITE.E4M3.F32.PACK_AB_MERGE_C R12, R75, R12, RZ ;  /* 0x0000000c4b0c723e */ /* 0x000fe200048070ff */
[----:B------:R-:W-:-:S02]  /*ad20*/  HADD2.F32 R72, -RZ, R55.H0_H0 ;  /* 0x20000037ff487230 */ /* 0x000fc40000004100 */
[-C--:B------:R-:W-:Y:S01]  /*ad30*/  FFMA.FTZ R13, R51, R56.reuse, -R48 ;  /* 0x00000038330d7223 */ /* 0x080fe20000010830 */
[----:B------:R-:W-:Y:S01]  /*ad40*/  HADD2.F32 R37, -RZ, R50.H0_H0 ;  /* 0x20000032ff257230 */ /* 0x000fe20000004100 */
[----:B------:R-:W-:Y:S01]  /*ad50*/  F2FP.SATFINITE.E4M3.F32.PACK_AB_MERGE_C R38, R108, R107, R57 ;  /* 0x0000006b6c26723e */ /* 0x000fe20004807039 */
[----:B------:R-:W-:Y:S01]  /*ad60*/  FFMA.FTZ R48, R53, R56, R58 ;  /* 0x0000003835307223 */ /* 0x000fe2000001003a */
[----:B------:R-:W-:Y:S01]  /*ad70*/  F2FP.SATFINITE.E4M3.F32.PACK_AB_MERGE_C R12, R74, R113, R12 ;  /* 0x000000714a0c723e */ /* 0x000fe2000480700c */
[----:B------:R-:W-:Y:S02]  /*ad80*/  HADD2.F32 R56, -RZ, R52.H1_H1 ;  /* 0x30000034ff387230 */ /* 0x000fe40000004100 */
[-C--:B------:R-:W-:Y:S01]  /*ad90*/  FMUL.FTZ R74, R49, R72.reuse ;  /* 0x00000048314a7220 */ /* 0x080fe20000410000 */
[----:B------:R-:W-:Y:S02]  /*ada0*/  HADD2.F32 R57, -RZ, R55.H1_H1 ;  /* 0x30000037ff397230 */ /* 0x000fe40000004100 */
[----:B------:R-:W-:Y:S01]  /*adb0*/  FMUL.FTZ R72, R37, R72 ;  /* 0x0000004825487220 */ /* 0x000fe20000410000 */
[----:B------:R-:W-:Y:S01]  /*adc0*/  HADD2.F32 R50, -RZ, R50.H1_H1 ;  /* 0x30000032ff327230 */ /* 0x000fe20000004100 */
[----:B------:R-:W-:Y:S01]  /*add0*/  F2FP.F16.E4M3.UNPACK_B R53, R39 ;  /* 0x00000027ff35723e */ /* 0x000fe200020006ff */
[--C-:B------:R-:W-:Y:S01]  /*ade0*/  HADD2.F32 R58, -RZ, R54.reuse.H0_H0 ;  /* 0x20000036ff3a7230 */ /* 0x100fe20000004100 */
[----:B------:R-:W-:Y:S01]  /*adf0*/  F2FP.F16.E4M3.UNPACK_B R51, R47 ;  /* 0x0000002fff33723e */ /* 0x000fe200020006ff */
[----:B------:R-:W-:-:S02]  /*ae00*/  HADD2.F32 R55, -RZ, R54.H1_H1 ;  /* 0x30000036ff377230 */ /* 0x000fc40000004100 */
[-C--:B------:R-:W-:Y:S01]  /*ae10*/  FMUL.FTZ R59, R56, R57.reuse ;  /* 0x00000039383b7220 */ /* 0x080fe20000410000 */
[C---:B------:R-:W-:Y:S01]  /*ae20*/  FMUL.FTZ R73, R50.reuse, R57 ;  /* 0x0000003932497220 */ /* 0x040fe20000410000 */
[----:B------:R-:W-:Y:S01]  /*ae30*/  F2FP.F16.E4M3.UNPACK_B R54, R15 ;  /* 0x0000000fff36723e */ /* 0x000fe200020006ff */
[-C--:B------:R-:W-:Y:S01]  /*ae40*/  FFMA.FTZ R37, R37, R58.reuse, -R74 ;  /* 0x0000003a25257223 */ /* 0x080fe2000001084a */
[----:B------:R-:W-:Y:S01]  /*ae50*/  FFMA.FTZ R49, R49, R58, R72 ;  /* 0x0000003a31317223 */ /* 0x000fe20000010048 */
[----:B------:R-:W-:Y:S01]  /*ae60*/  F2FP.F16.E4M3.UNPACK_B R52, R43 ;  /* 0x0000002bff34723e */ /* 0x000fe200020006ff */
[----:B------:R-:W-:Y:S02]  /*ae70*/  HADD2.F32 R58, -RZ, R53.H0_H0 ;  /* 0x20000035ff3a7230 */ /* 0x000fe40000004100 */
[-C--:B------:R-:W-:Y:S01]  /*ae80*/  FFMA.FTZ R50, R50, R55.reuse, -R59 ;  /* 0x0000003732327223 */ /* 0x080fe2000001083b */
[----:B------:R-:W-:Y:S02]  /*ae90*/  HADD2.F32 R57, -RZ, R51.H0_H0 ;  /* 0x20000033ff397230 */ /* 0x000fe40000004100 */
[----:B------:R-:W-:Y:S01]  /*aea0*/  FFMA.FTZ R56, R56, R55, R73 ;  /* 0x0000003738387223 */ /* 0x000fe20000010049 */
[----:B------:R-:W-:-:S02]  /*aeb0*/  HADD2.F32 R55, -RZ, R54.H0_H0 ;  /* 0x20000036ff377230 */ /* 0x000fc40000004100 */
[----:B------:R-:W-:Y:S02]  /*aec0*/  HADD2.F32 R59, -RZ, R52.H0_H0 ;  /* 0x20000034ff3b7230 */ /* 0x000fe40000004100 */
[CC--:B------:R-:W-:Y:S01]  /*aed0*/  FMUL.FTZ R72, R58.reuse, R57.reuse ;  /* 0x000000393a487220 */ /* 0x0c0fe20000410000 */
[----:B------:R-:W-:Y:S02]  /*aee0*/  HADD2.F32 R53, -RZ, R53.H1_H1 ;  /* 0x30000035ff357230 */ /* 0x000fe40000004100 */
[C---:B------:R-:W-:Y:S01]  /*aef0*/  FMUL.FTZ R73, R55.reuse, R57 ;  /* 0x0000003937497220 */ /* 0x040fe20000410000 */
[----:B------:R-:W-:Y:S01]  /*af00*/  F2FP.F16.E4M3.UNPACK_B R57, R39.H1 ;  /* 0x00000027ff39723e */ /* 0x000fe200030006ff */
[----:B------:R-:W-:Y:S01]  /*af10*/  FFMA.FTZ R55, R55, R59, -R72 ;  /* 0x0000003b37377223 */ /* 0x000fe20000010848 */
[----:B------:R-:W-:Y:S01]  /*af20*/  F2FP.F16.E4M3.UNPACK_B R72, R47.H1 ;  /* 0x0000002fff48723e */ /* 0x000fe200030006ff */
[----:B------:R-:W-:Y:S01]  /*af30*/  HADD2.F32 R51, -RZ, R51.H1_H1 ;  /* 0x30000033ff337230 */ /* 0x000fe20000004100 */
[----:B------:R-:W-:Y:S01]  /*af40*/  F2FP.F16.E4M3.UNPACK_B R47, R15.H1 ;  /* 0x0000000fff2f723e */ /* 0x000fe200030006ff */
[----:B------:R-:W-:Y:S01]  /*af50*/  FFMA.FTZ R15, R58, R59, R73 ;  /* 0x0000003b3a0f7223 */ /* 0x000fe20000010049 */
[----:B------:R-:W-:Y:S01]  /*af60*/  F2FP.F16.E4M3.UNPACK_B R59, R43.H1 ;  /* 0x0000002bff3b723e */ /* 0x000fe200030006ff */
[----:B------:R-:W-:Y:S01]  /*af70*/  HADD2.F32 R58, -RZ, R57.H0_H0 ;  /* 0x20000039ff3a7230 */ /* 0x000fe20000004100 */
[----:B------:R-:W-:Y:S01]  /*af80*/  F2FP.SATFINITE.E4M3.F32.PACK_AB_MERGE_C R37, R50, R37, RZ ;  /* 0x000000253225723e */ /* 0x000fe200048070ff */
[----:B------:R-:W-:Y:S01]  /*af90*/  HADD2.F32 R73, -RZ, R72.H0_H0 ;  /* 0x20000048ff497230 */ /* 0x000fe20000004100 */
[----:B------:R-:W-:Y:S01]  /*afa0*/  F2FP.SATFINITE.E4M3.F32.PACK_AB_MERGE_C R49, R56, R49, RZ ;  /* 0x000000313831723e */ /* 0x000fe200048070ff */
[----:B------:R-:W-:Y:S01]  /*afb0*/  HADD2.F32 R39, -RZ, R47.H0_H0 ;  /* 0x2000002fff277230 */ /* 0x000fe20000004100 */
[----:B------:R-:W-:Y:S01]  /*afc0*/  F2FP.SATFINITE.E4M3.F32.PACK_AB_MERGE_C R13, R13, R46, R37 ;  /* 0x0000002e0d0d723e */ /* 0x000fe20004807025 */
[----:B------:R-:W-:-:S02]  /*afd0*/  HADD2.F32 R43, -RZ, R59.H0_H0 ;  /* 0x2000003bff2b7230 */ /* 0x000fc40000004100 */
        /* <DEDUP_REMOVED lines=8> */
[-C--:B------:R-:W-:Y:S01]  /*b060*/  FMUL.FTZ R74, R57, R72.reuse ;  /* 0x00000048394a7220 */ /* 0x080fe20000410000 */
[----:B------:R-:W-:Y:S02]  /*b070*/  HADD2.F32 R54, -RZ, R54.H1_H1 ;  /* 0x30000036ff367230 */ /* 0x000fe40000004100 */
[C---:B------:R-:W-:Y:S01]  /*b080*/  FMUL.FTZ R72, R47.reuse, R72 ;  /* 0x000000482f487220 */ /* 0x040fe20000410000 */
[----:B------:R-:W-:Y:S02]  /*b090*/  HADD2.F32 R52, -RZ, R52.H1_H1 ;  /* 0x30000034ff347230 */ /* 0x000fe40000004100 */
[-C--:B------:R-:W-:Y:S01]  /*b0a0*/  FFMA.FTZ R74, R47, R58.reuse, -R74 ;  /* 0x0000003a2f4a7223 */ /* 0x080fe2000001084a */
[-C--:B------:R-:W-:Y:S01]  /*b0b0*/  FMUL.FTZ R47, R53, R51.reuse ;  /* 0x00000033352f7220 */ /* 0x080fe20000410000 */
[----:B------:R-:W-:Y:S01]  /*b0c0*/  FFMA.FTZ R72, R57, R58, R72 ;  /* 0x0000003a39487223 */ /* 0x000fe20000010048 */
[----:B------:R-:W-:Y:S01]  /*b0d0*/  FMUL.FTZ R58, R54, R51 ;  /* 0x00000033363a7220 */ /* 0x000fe20000410000 */
[----:B------:R-:W-:Y:S01]  /*b0e0*/  F2FP.SATFINITE.E4M3.F32.PACK_AB_MERGE_C R37, R48, R45, R49 ;  /* 0x0000002d3025723e */ /* 0x000fe20004807031 */
[-C--:B------:R-:W-:Y:S01]  /*b0f0*/  FFMA.FTZ R54, R54, R52.reuse, -R47 ;  /* 0x0000003436367223 */ /* 0x080fe2000001082f */
[----:B------:R-:W-:Y:S01]  /*b100*/  F2FP.SATFINITE.E4M3.F32.PACK_AB_MERGE_C R39, R74, R39, RZ ;  /* 0x000000274a27723e */ /* 0x000fe200048070ff */
[----:B------:R-:W-:Y:S01]  /*b110*/  FFMA.FTZ R58, R53, R52, R58 ;  /* 0x00000034353a7223 */ /* 0x000fe2000001003a */
[----:B------:R-:W-:-:S02]  /*b120*/  F2FP.SATFINITE.E4M3.F32.PACK_AB_MERGE_C R43, R72, R43, RZ ;  /* 0x0000002b482b723e */ /* 0x000fc400048070ff */
[----:B------:R-:W-:Y:S02]  /*b130*/  F2FP.SATFINITE.E4M3.F32.PACK_AB_MERGE_C R39, R54, R55, R39 ;  /* 0x000000373627723e */ /* 0x000fe40004807027 */
[----:B------:R-:W-:-:S03]  /*b140*/  F2FP.SATFINITE.E4M3.F32.PACK_AB_MERGE_C R43, R58, R15, R43 ;  /* 0x0000000f3a2b723e */ /* 0x000fc6000480702b */
[----:B------:R-:W-:Y:S02]  /*b150*/  IMAD.MOV.U32 R15, RZ, RZ, R39 ;  /* 0x000000ffff0f7224 */ /* 0x000fe400078e0027 */
[----:B------:R-:W-:-:S07]  /*b160*/  IMAD.MOV.U32 R39, RZ, RZ, R43 ;  /* 0x000000ffff277224 */ /* 0x000fce00078e002b */
.L_x_3134:
[----:B------:R-:W-:Y:S05]  /*b170*/  BSYNC B2 ;  /* 0x0000000000027941 */ /* 0x000fea0003800000 */
.L_x_3133:
[----:B------:R-:W-:Y:S01]  /*b180*/  ISETP.GE.AND P3, PT, R11, R105, PT ;  /* 0x000000690b00720c */ /* 0x000fe20003f66270 */
[----:B-1----:R1:W-:-:S12]  /*b190*/  ST.E.128 desc[UR42][R40.64], R12 ;  /* 0x0000000c28007985 */ /* 0x0023d8000c101d2a */
[----:B------:R-:W-:-:S04]  /*b1a0*/  @!P3 IADD3 R42, P4, R11, R42, RZ ;  /* 0x0000002a0b2ab210 */ /* 0x000fc80007f9e0ff */
[----:B------:R-:W-:-:S05]  /*b1b0*/  @!P3 LEA.HI.X.SX32 R43, R11, R44, 0x1, P4 ;  /* 0x0000002c0b2bb211 */ /* 0x000fca00020f0eff */
[----:B---3--:R1:W-:Y:S04]  /*b1c0*/  @!P3 ST.E.128 desc[UR42][R42.64], R36 ;  /* 0x000000242a00b985 */ /* 0x0083e8000c101d2a */
.L_x_3132:
[----:B------:R-:W-:Y:S05]  /*b1d0*/  BSYNC B1 ;  /* 0x0000000000017941 */ /* 0x000fea0003800000 */
.L_x_3131:
[----:B------:R-:W-:-:S03]  /*b1e0*/  UMOV UR4, 0xffffffff ;  /* 0xffffffff00047882 */ /* 0x000fc60000000000 */
[----:B------:R-:W-:Y:S05]  /*b1f0*/  BRA.DIV UR4, `(.L_x_3135) ;  /* 0x0000026204347947 */ /* 0x000fea000b800000 */
[----:B-1----:R-:W1:Y:S04]  /*b200*/  SHFL.IDX PT, R100, R100, 0x3, 0x181f ;  /* 0x00781f0064647f89 */ /* 0x002e6800000e0000 */
[----:B---3--:R3:W0:Y:S02]  /*b210*/  SHFL.IDX PT, R42, R99, 0x3, 0x181f ;  /* 0x00781f00632a7f89 */ /* 0x00862400000e0000 */
.L_x_3469:
[----:B------:R-:W-:-:S04]  /*b220*/  IADD3 R11, R220, 0x60, RZ ;  /* 0x00000060dc0b7810 */ /* 0x000fc80007ffe0ff */
[----:B------:R-:W-:-:S13]  /*b230*/  ISETP.GE.OR P3, PT, R11, R97, P1 ;  /* 0x000000610b00720c */ /* 0x000fda0000f66670 */
[----:B------:R-:W-:Y:S05]  /*b240*/  @P3 BRA `(.L_x_3110) ;  /* 0x0000001400a83947 */ /* 0x000fea0003800000 */
[----:B----4-:R-:W4:Y:S01]  /*b250*/  LDL R14, [R1+0x4c] ;  /* 0x00004c00010e7983 */ /* 0x010f220000100800 */
[----:B------:R-:W-:Y:S01]  /*b260*/  SEL R106, R34, R106, !P0 ;  /* 0x0000006a226a7207 */ /* 0x000fe20004000000 */
[C---:B------:R-:W-:Y:S01]  /*b270*/  VIADD R15, R220.reuse, 0x60 ;  /* 0x00000060dc0f7836 */ /* 0x040fe20000000000 */
[----:B0-----:R-:W-:Y:S01]  /*b280*/  IADD3 R40, P3, R71, R42, RZ ;  /* 0x0000002a47287210 */ /* 0x001fe20007f7e0ff */
[----:B------:R-:W-:Y:S01]  /*b290*/  VIADD R12, R220, 0x60 ;  /* 0x00000060dc0c7836 */ /* 0x000fe20000000000 */
[----:B------:R-:W-:Y:S01]  /*b2a0*/  SHF.R.S32.HI R11, RZ, 0x1f, R106 ;  /* 0x0000001fff0b7819 */ /* 0x000fe2000001146a */
[----:B------:R-:W-:Y:S01]  /*b2b0*/  IMAD.SHL.U32 R15, R15, 0x80, RZ ;  /* 0x000000800f0f7824 */ /* 0x000fe200078e00ff */
[----:B------:R-:W-:Y:S01]  /*b2c0*/  BSSY B1, `(.L_x_3136) ;  /* 0x00000f2000017945 */ /* 0x000fe20003800000 */
[----:B------:R-:W-:Y:S01]  /*b2d0*/  IMAD.SHL.U32 R12, R12, 0x80, RZ ;  /* 0x000000800c0c7824 */ /* 0x000fe200078e00ff */
[----:B------:R-:W-:Y:S01]  /*b2e0*/  LEA.HI R106, R11, R106, RZ, 0x5 ;  /* 0x0000006a0b6a7211 */ /* 0x000fe200078f28ff */
[----:B-1----:R-:W-:Y:S01]  /*b2f0*/  IMAD.X R41, R100, 0x1, R87, P3 ;  /* 0x0000000164297824 */ /* 0x002fe200018e0657 */
[----:B------:R-:W-:-:S02]  /*b300*/  LOP3.LUT R15, R15, 0x380, RZ, 0xc0, !PT ;  /* 0x000003800f0f7812 */ /* 0x000fc400078ec0ff */
[----:B------:R-:W-:Y:S02]  /*b310*/  LEA.HI.SX32 R106, R106, R77, 0x1b ;  /* 0x0000004d6a6a7211 */ /* 0x000fe400078fdaff */
        /* <DEDUP_REMOVED lines=11> */
[----:B------:R-:W-:Y:S01]  /*b3d0*/  IMAD R15, R217, 0x8000, R12 ;  /* 0x00008000d90f7824 */ /* 0x000fe200078e020c */
[----:B------:R-:W-:-:S03]  /*b3e0*/  IADD3 R13, R216, R13, RZ ;  /* 0x0000000dd80d7210 */ /* 0x000fc60007ffe0ff */
[----:B------:R-:W-:-:S03]  /*b3f0*/  IMAD.IADD R36, R216, 0x1, R15 ;  /* 0x00000001d8247824 */ /* 0x000fc600078e020f */
[----:B------:R-:W0:Y:S04]  /*b400*/  LDS.128 R12, [R13+0x28400] ;  /* 0x028400000d0c7984 */ /* 0x000e280000000c00 */
[----:B------:R-:W1:Y:S01]  /*b410*/  LDS.128 R36, [R36+0x28400] ;  /* 0x0284000024247984 */ /* 0x000e620000000c00 */
[----:B------:R-:W-:Y:S05]  /*b420*/  @P2 BRA `(.L_x_3137) ;  /* 0x0000000c006c2947 */ /* 0x000fea0003800000 */
[--C-:B------:R-:W-:Y:S01]  /*b430*/  SHF.R.U32.HI R59, RZ, 0x8, R61.reuse ;  /* 0x00000008ff3b7819 */ /* 0x100fe2000001163d */
[----:B0-----:R-:W-:Y:S01]  /*b440*/  IMAD.MOV.U32 R47, RZ, RZ, R12 ;  /* 0x000000ffff2f7224 */ /* 0x001fe200078e000c */
[----:B------:R-:W-:Y:S01]  /*b450*/  LOP3.LUT R44, R61, 0xff, RZ, 0xc0, !PT ;  /* 0x000000ff3d2c7812 */ /* 0x000fe200078ec0ff */
[----:B-1----:R-:W-:Y:S01]  /*b460*/  IMAD.MOV.U32 R48, RZ, RZ, R36 ;  /* 0x000000ffff307224 */ /* 0x002fe200078e0024 */
[----:B------:R-:W-:Y:S01]  /*b470*/  SHF.R.U32.HI R49, RZ, 0x18, R61 ;  /* 0x00000018ff317819 */ /* 0x000fe2000001163d */
[----:B------:R-:W-:Y:S01]  /*b480*/  IMAD.SHL.U32 R12, R59, 0x100, RZ ;  /* 0x000001003b0c7824 */ /* 0x000fe200078e00ff */
[----:B------:R-:W-:Y:S01]  /*b490*/  SHF.R.U32.HI R56, RZ, 0x8, R63 ;  /* 0x00000008ff387819 */ /* 0x000fe2000001163f */
[----:B------:R-:W-:Y:S01]  /*b4a0*/  IMAD.MOV.U32 R43, RZ, RZ, R14 ;  /* 0x000000ffff2b7224 */ /* 0x000fe200078e000e */
[----:B------:R-:W-:Y:S01]  /*b4b0*/  PRMT R49, R49, 0x654, R44 ;  /* 0x0000065431317816 */ /* 0x000fe2000000002c */
[----:B------:R-:W-:Y:S01]  /*b4c0*/  IMAD.MOV.U32 R44, RZ, RZ, R38 ;  /* 0x000000ffff2c7224 */ /* 0x000fe200078e0026 */
[----:B------:R-:W-:-:S02]  /*b4d0*/  LOP3.LUT R50, R63, 0xff, RZ, 0xc0, !PT ;  /* 0x000000ff3f327812 */ /* 0x000fc400078ec0ff */
[----:B------:R-:W-:Y:S02]  /*b4e0*/  SHF.R.U32.HI R51, RZ, 0x18, R63 ;  /* 0x00000018ff337819 */ /* 0x000fe4000001163f */
[----:B------:R-:W-:Y:S02]  /*b4f0*/  SHF.R.U32.HI R60, RZ, 0x10, R61 ;  /* 0x00000010ff3c7819 */ /* 0x000fe4000001163d */
[----:B------:R-:W-:Y:S02]  /*b500*/  SHF.R.U32.HI R53, RZ, 0x8, R67 ;  /* 0x00000008ff357819 */ /* 0x000fe40000011643 */
[----:B------:R-:W-:Y:S01]  /*b510*/  LOP3.LUT R49, R49, 0xff00, R12, 0xf8, !PT ;  /* 0x0000ff0031317812 */ /* 0x000fe200078ef80c */
[----:B------:R-:W-:Y:S01]  /*b520*/  IMAD.SHL.U32 R12, R56, 0x100, RZ ;  /* 0x00000100380c7824 */ /* 0x000fe200078e00ff */
[----:B------:R-:W-:Y:S01]  /*b530*/  SHF.R.U32.HI R58, RZ, 0x10, R63 ;  /* 0x00000010ff3a7819 */ /* 0x000fe2000001163f */
[----:B------:R-:W-:Y:S01]  /*b540*/  IMAD.SHL.U32 R38, R53, 0x100, RZ ;  /* 0x0000010035267824 */ /* 0x000fe200078e00ff */
[----:B------:R-:W-:-:S02]  /*b550*/  SHF.R.U32.HI R54, RZ, 0x8, R65 ;  /* 0x00000008ff367819 */ /* 0x000fc40000011641 */
[----:B------:R-:W-:Y:S02]  /*b560*/  PRMT R51, R51, 0x654, R50 ;  /* 0x0000065433337816 */ /* 0x000fe40000000032 */
[----:B------:R-:W-:Y:S01]  /*b570*/  SHF.L.U32 R36, R60, 0x10, RZ ;  /* 0x000000103c247819 */ /* 0x000fe200000006ff */
[----:B------:R-:W-:Y:S01]  /*b580*/  IMAD.SHL.U32 R14, R54, 0x100, RZ ;  /* 0x00000100360e7824 */ /* 0x000fe200078e00ff */
[----:B------:R-:W-:Y:S01]  /*b590*/  LOP3.LUT R53, R51, 0xff00, R12, 0xf8, !PT ;  /* 0x0000ff0033357812 */ /* 0x000fe200078ef80c */
[----:B------:R-:W-:Y:S01]  /*b5a0*/  IMAD.U32 R12, R58, 0x10000, RZ ;  /* 0x000100003a0c7824 */ /* 0x000fe200078e00ff */
[----:B------:R-:W-:Y:S02]  /*b5b0*/  LOP3.LUT R52, R65, 0xff, RZ, 0xc0, !PT ;  /* 0x000000ff41347812 */ /* 0x000fe400078ec0ff */
[----:B------:R-:W-:Y:S02]  /*b5c0*/  SHF.R.U32.HI R55, RZ, 0x18, R65 ;  /* 0x00000018ff377819 */ /* 0x000fe40000011641 */
[----:B------:R-:W-:-:S02]  /*b5d0*/  LOP3.LUT R57, R67, 0xff0000ff, RZ, 0xc0, !PT ;  /* 0xff0000ff43397812 */ /* 0x000fc400078ec0ff */
[----:B------:R-:W-:Y:S02]  /*b5e0*/  LOP3.LUT R36, R49, 0xff0000, R36, 0xf8, !PT ;  /* 0x00ff000031247812 */ /* 0x000fe400078ef824 */
[----:B------:R-:W-:Y:S02]  /*b5f0*/  F2FP.F16.E4M3.UNPACK_B R54, R104.H1 ;  /* 0x00000068ff36723e */ /* 0x000fe400030006ff */
[----:B------:R-:W-:Y:S02]  /*b600*/  F2FP.F16.E4M3.UNPACK_B R51, R48.H1 ;  /* 0x00000030ff33723e */ /* 0x000fe400030006ff */
[----:B------:R-:W-:Y:S02]  /*b610*/  F2FP.F16.E4M3.UNPACK_B R49, R47.H1 ;  /* 0x0000002fff31723e */ /* 0x000fe400030006ff */
[----:B------:R-:W-:Y:S02]  /*b620*/  SHF.R.U32.HI R45, RZ, 0x10, R65 ;  /* 0x00000010ff2d7819 */ /* 0x000fe40000011641 */
[----:B------:R-:W-:Y:S01]  /*b630*/  PRMT R55, R55, 0x654, R52 ;  /* 0x0000065437377816 */ /* 0x000fe20000000034 */
[----:B------:R-:W-:Y:S01]  /*b640*/  HADD2.F32 R52, -RZ, R51.H0_H0 ;  /* 0x20000033ff347230 */ /* 0x000fe20000004100 */
[----:B------:R-:W-:Y:S01]  /*b650*/  LOP3.LUT R61, R57, 0xff00, R38, 0xf8, !PT ;  /* 0x0000ff00393d7812 */ /* 0x000fe200078ef826 */
[----:B------:R-:W-:Y:S01]  /*b660*/  HADD2.F32 R57, -RZ, R54.H0_H0 ;  /* 0x20000036ff397230 */ /* 0x000fe20000004100 */
[----:B------:R-:W-:Y:S01]  /*b670*/  LOP3.LUT R12, R53, 0xff0000, R12, 0xf8, !PT ;  /* 0x00ff0000350c7812 */ /* 0x000fe200078ef80c */
[----:B------:R-:W-:Y:S01]  /*b680*/  HADD2.F32 R50, -RZ, R49.H0_H0 ;  /* 0x20000031ff327230 */ /* 0x000fe20000004100 */
[----:B------:R-:W-:Y:S01]  /*b690*/  F2FP.F16.E4M3.UNPACK_B R53, R102.H1 ;  /* 0x00000066ff35723e */ /* 0x000fe200030006ff */
[----:B------:R-:W-:Y:S01]  /*b6a0*/  IMAD.U32 R38, R45, 0x10000, RZ ;  /* 0x000100002d267824 */ /* 0x000fe200078e00ff */
[----:B------:R-:W-:Y:S01]  /*b6b0*/  SHF.R.U32.HI R46, RZ, 0x10, R67 ;  /* 0x00000010ff2e7819 */ /* 0x000fe20000011643 */
[----:B------:R-:W-:Y:S01]  /*b6c0*/  FMUL.FTZ R45, R52, R57 ;  /* 0x00000039342d7220 */ /* 0x000fe20000410000 */
[----:B------:R-:W-:Y:S01]  /*b6d0*/  LOP3.LUT R59, R55, 0xff00, R14, 0xf8, !PT ;  /* 0x0000ff00373b7812 */ /* 0x000fe200078ef80e */
[----:B------:R-:W-:-:S02]  /*b6e0*/  HADD2.F32 R55, -RZ, R53.H0_H0 ;  /* 0x20000035ff377230 */ /* 0x000fc40000004100 */
[----:B------:R-:W-:Y:S01]  /*b6f0*/  FMUL.FTZ R57, R50, R57 ;  /* 0x0000003932397220 */ /* 0x000fe20000410000 */
[----:B------:R-:W-:Y:S01]  /*b700*/  IMAD.U32 R14, R46, 0x10000, RZ ;  /* 0x000100002e0e7824 */ /* 0x000fe200078e00ff */
[----:B------:R-:W-:Y:S01]  /*b710*/  F2FP.F16.E4M3.UNPACK_B R104, R104 ;  /* 0x00000068ff68723e */ /* 0x000fe200020006ff */
[-C--:B------:R-:W-:Y:S01]  /*b720*/  FFMA.FTZ R45, R50, R55.reuse, -R45 ;  /* 0x00000037322d7223 */ /* 0x080fe2000001082d */
[----:B------:R-:W-:Y:S01]  /*b730*/  FFMA.FTZ R46, R52, R55, R57 ;  /* 0x00000037342e7223 */ /* 0x000fe20000010039 */
[----:B------:R-:W-:Y:S01]  /*b740*/  HADD2.F32 R55, -RZ, R53.H1_H1 ;  /* 0x30000035ff377230 */ /* 0x000fe20000004100 */
[----:B------:R-:W-:Y:S01]  /*b750*/  F2FP.F16.E4M3.UNPACK_B R52, R48 ;  /* 0x00000030ff34723e */ /* 0x000fe200020006ff */
[----:B------:R-:W-:Y:S01]  /*b760*/  HADD2.F32 R53, -RZ, R54.H1_H1 ;  /* 0x30000036ff357230 */ /* 0x000fe20000004100 */
[----:B------:R-:W-:Y:S01]  /*b770*/  F2FP.F16.E4M3.UNPACK_B R102, R102 ;  /* 0x00000066ff66723e */ /* 0x000fe200020006ff */
[----:B------:R-:W-:Y:S01]  /*b780*/  HADD2.F32 R50, -RZ, R49.H1_H1 ;  /* 0x30000031ff327230 */ /* 0x000fe20000004100 */
[----:B------:R-:W-:Y:S01]  /*b790*/  LOP3.LUT R38, R59, 0xff0000, R38, 0xf8, !PT ;  /* 0x00ff00003b267812 */ /* 0x000fe200078ef826 */
[----:B------:R-:W-:Y:S01]  /*b7a0*/  HADD2.F32 R54, -RZ, R51.H1_H1 ;  /* 0x30000033ff367230 */ /* 0x000fe20000004100 */
[----:B------:R-:W-:Y:S01]  /*b7b0*/  F2FP.F16.E4M3.UNPACK_B R51, R47 ;  /* 0x0000002fff33723e */ /* 0x000fe200020006ff */
[----:B------:R-:W-:-:S02]  /*b7c0*/  HADD2.F32 R56, -RZ, R104.H0_H0 ;  /* 0x20000068ff387230 */ /* 0x000fc40000004100 */
[-C--:B------:R-:W-:Y:S01]  /*b7d0*/  FMUL.FTZ R57, R50, R53.reuse ;  /* 0x0000003532397220 */ /* 0x080fe20000410000 */
[----:B------:R-:W-:Y:S02]  /*b7e0*/  HADD2.F32 R104, -RZ, R104.H1_H1 ;  /* 0x30000068ff687230 */ /* 0x000fe40000004100 */
[----:B------:R-:W-:Y:S01]  /*b7f0*/  FMUL.FTZ R47, R54, R53 ;  /* 0x00000035362f7220 */ /* 0x000fe20000410000 */
[----:B------:R-:W-:Y:S01]  /*b800*/  HADD2.F32 R53, -RZ, R52.H0_H0 ;  /* 0x20000034ff357230 */ /* 0x000fe20000004100 */
[----:B------:R-:W-:Y:S01]  /*b810*/  LOP3.LUT R14, R61, 0xff0000, R14, 0xf8, !PT ;  /* 0x00ff00003d0e7812 */ /* 0x000fe200078ef80e */
[----:B------:R-:W-:Y:S02]  /*b820*/  HADD2.F32 R49, -RZ, R51.H0_H0 ;  /* 0x20000033ff317230 */ /* 0x000fe40000004100 */
[-C--:B------:R-:W-:Y:S01]  /*b830*/  FFMA.FTZ R48, R50, R55.reuse, -R47 ;  /* 0x0000003732307223 */ /* 0x080fe2000001082f */
[----:B------:R-:W-:Y:S01]  /*b840*/  FFMA.FTZ R47, R54, R55, R57 ;  /* 0x00000037362f7223 */ /* 0x000fe20000010039 */
[----:B------:R-:W-:-:S02]  /*b850*/  HADD2.F32 R50, -RZ, R102.H0_H0 ;  /* 0x20000066ff327230 */ /* 0x000fc40000004100 */
[-C--:B------:R-:W-:Y:S01]  /*b860*/  FMUL.FTZ R58, R53, R56.reuse ;  /* 0x00000038353a7220 */ /* 0x080fe20000410000 */
[----:B------:R-:W-:Y:S02]  /*b870*/  HADD2.F32 R54, -RZ, R52.H1_H1 ;  /* 0x30000034ff367230 */ /* 0x000fe40000004100 */
[C---:B------:R-:W-:Y:S01]  /*b880*/  FMUL.FTZ R56, R49.reuse, R56 ;  /* 0x0000003831387220 */ /* 0x040fe20000410000 */
[----:B------:R-:W-:Y:S01]  /*b890*/  HADD2.F32 R51, -RZ, R51.H1_H1 ;  /* 0x30000033ff337230 */ /* 0x000fe20000004100 */
[----:B------:R-:W-:Y:S01]  /*b8a0*/  F2FP.F16.E4M3.UNPACK_B R57, R103.H1 ;  /* 0x00000067ff39723e */ /* 0x000fe200030006ff */
[----:B------:R-:W-:Y:S01]  /*b8b0*/  FFMA.FTZ R49, R49, R50, -R58 ;  /* 0x0000003231317223 */ /* 0x000fe2000001083a */
[----:B------:R-:W-:Y:S01]  /*b8c0*/  F2FP.F16.E4M3.UNPACK_B R55, R44.H1 ;  /* 0x0000002cff37723e */ /* 0x000fe200030006ff */
[----:B------:R-:W-:Y:S02]  /*b8d0*/  HADD2.F32 R102, -RZ, R102.H1_H1 ;  /* 0x30000066ff667230 */ /* 0x000fe40000004100 */
[----:B------:R-:W-:Y:S01]  /*b8e0*/  FFMA.FTZ R50, R53, R50, R56 ;  /* 0x0000003235327223 */ /* 0x000fe20000010038 */
[-C--:B------:R-:W-:Y:S01]  /*b8f0*/  FMUL.FTZ R52, R54, R104.reuse ;  /* 0x0000006836347220 */ /* 0x080fe20000410000 */
[----:B------:R-:W-:Y:S01]  /*b900*/  FMUL.FTZ R59, R51, R104 ;  /* 0x00000068333b7220 */ /* 0x000fe20000410000 */
[----:B------:R-:W-:Y:S01]  /*b910*/  F2FP.F16.E4M3.UNPACK_B R58, R101.H1 ;  /* 0x00000065ff3a723e */ /* 0x000fe200030006ff */
[----:B------:R-:W-:Y:S01]  /*b920*/  HADD2.F32 R61, -RZ, R57.H0_H0 ;  /* 0x20000039ff3d7230 */ /* 0x000fe20000004100 */
[----:B------:R-:W-:Y:S01]  /*b930*/  F2FP.F16.E4M3.UNPACK_B R53, R43.H1 ;  /* 0x0000002bff35723e */ /* 0x000fe200030006ff */
[----:B------:R-:W-:-:S02]  /*b940*/  HADD2.F32 R56, -RZ, R55.H0_H0 ;  /* 0x20000037ff387230 */ /* 0x000fc40000004100 */
[-C--:B------:R-:W-:Y:S01]  /*b950*/  FFMA.FTZ R52, R51, R102.reuse, -R52 ;  /* 0x0000006633347223 */ /* 0x080fe20000010834 */
[----:B------:R-:W-:Y:S01]  /*b960*/  FFMA.FTZ R51, R54, R102, R59 ;  /* 0x0000006636337223 */ /* 0x000fe2000001003b */
[----:B------:R-:W-:Y:S01]  /*b970*/  HADD2.F32 R60, -RZ, R57.H1_H1 ;  /* 0x30000039ff3c7230 */ /* 0x000fe20000004100 */
[----:B------:R-:W-:Y:S01]  /*b980*/  F2FP.F16.E4M3.UNPACK_B R103, R103 ;  /* 0x00000067ff67723e */ /* 0x000fe200020006ff */
[----:B------:R-:W-:Y:S02]  /*b990*/  HADD2.F32 R54, -RZ, R53.H0_H0 ;  /* 0x20000035ff367230 */ /* 0x000fe40000004100 */
[----:B------:R-:W-:Y:S01]  /*b9a0*/  FMUL.FTZ R63, R56, R61 ;  /* 0x0000003d383f7220 */ /* 0x000fe20000410000 */
[----:B------:R-:W-:Y:S01]  /*b9b0*/  HADD2.F32 R59, -RZ, R58.H0_H0 ;  /* 0x2000003aff3b7230 */ /* 0x000fe20000004100 */
[----:B------:R-:W-:Y:S01]  /*b9c0*/  F2FP.F16.E4M3.UNPACK_B R43, R43 ;  /* 0x0000002bff2b723e */ /* 0x000fe200020006ff */
[----:B------:R-:W-:Y:S02]  /*b9d0*/  HADD2.F32 R57, -RZ, R55.H1_H1 ;  /* 0x30000037ff397230 */ /* 0x000fe40000004100 */
[----:B------:R-:W-:Y:S01]  /*b9e0*/  FMUL.FTZ R61, R54, R61 ;  /* 0x0000003d363d7220 */ /* 0x000fe20000410000 */
[----:B------:R-:W-:-:S02]  /*b9f0*/  HADD2.F32 R55, -RZ, R53.H1_H1 ;  /* 0x30000035ff377230 */ /* 0x000fc40000004100 */
[----:B------:R-:W-:Y:S01]  /*ba00*/  FFMA.FTZ R53, R54, R59, -R63 ;  /* 0x0000003b36357223 */ /* 0x000fe2000001083f */
[----:B------:R-:W-:Y:S02]  /*ba10*/  HADD2.F32 R58, -RZ, R58.H1_H1 ;  /* 0x3000003aff3a7230 */ /* 0x000fe40000004100 */
[-C--:B------:R-:W-:Y:S01]  /*ba20*/  FMUL.FTZ R54, R57, R60.reuse ;  /* 0x0000003c39367220 */ /* 0x080fe20000410000 */
[----:B------:R-:W-:Y:S01]  /*ba30*/  F2FP.F16.E4M3.UNPACK_B R101, R101 ;  /* 0x00000065ff65723e */ /* 0x000fe200020006ff */
[C---:B------:R-:W-:Y:S01]  /*ba40*/  FMUL.FTZ R60, R55.reuse, R60 ;  /* 0x0000003c373c7220 */ /* 0x040fe20000410000 */
[----:B------:R-:W-:Y:S01]  /*ba50*/  FFMA.FTZ R61, R56, R59, R61 ;  /* 0x0000003b383d7223 */ /* 0x000fe2000001003d */
[----:B------:R-:W-:Y:S01]  /*ba60*/  FFMA.FTZ R62, R55, R58, -R54 ;  /* 0x0000003a373e7223 */ /* 0x000fe20000010836 */
[----:B------:R-:W-:Y:S01]  /*ba70*/  F2FP.F16.E4M3.UNPACK_B R54, R44 ;  /* 0x0000002cff36723e */ /* 0x000fe200020006ff */
[----:B------:R-:W-:Y:S01]  /*ba80*/  FFMA.FTZ R64, R57, R58, R60 ;  /* 0x0000003a39407223 */ /* 0x000fe2000001003c */
[--C-:B------:R-:W-:Y:S01]  /*ba90*/  HADD2.F32 R57, -RZ, R103.reuse.H0_H0 ;  /* 0x20000067ff397230 */ /* 0x100fe20000004100 */
[----:B------:R-:W-:Y:S01]  /*baa0*/  F2FP.SATFINITE.E4M3.F32.PACK_AB_MERGE_C R45, R48, R45, RZ ;  /* 0x0000002d302d723e */ /* 0x000fe200048070ff */
[----:B------:R-:W-:Y:S01]  /*bab0*/  HADD2.F32 R103, -RZ, R103.H1_H1 ;  /* 0x30000067ff677230 */ /* 0x000fe20000004100 */
[----:B------:R-:W-:Y:S01]  /*bac0*/  F2FP.SATFINITE.E4M3.F32.PACK_AB_MERGE_C R62, R62, R53, RZ ;  /* 0x000000353e3e723e */ /* 0x000fe200048070ff */
[--C-:B------:R-:W-:Y:S01]  /*bad0*/  HADD2.F32 R55, -RZ, R54.reuse.H0_H0 ;  /* 0x20000036ff377230 */ /* 0x100fe20000004100 */
[----:B------:R-:W-:Y:S01]  /*bae0*/  F2FP.SATFINITE.E4M3.F32.PACK_AB_MERGE_C R47, R47, R46, RZ ;  /* 0x0000002e2f2f723e */ /* 0x000fe200048070ff */
[----:B------:R-:W-:Y:S01]  /*baf0*/  HADD2.F32 R44, -RZ, R43.H0_H0 ;  /* 0x2000002bff2c7230 */ /* 0x000fe20000004100 */
[----:B------:R-:W-:Y:S01]  /*bb00*/  F2FP.F16.E4M3.UNPACK_B R53, R37 ;  /* 0x00000025ff35723e */ /* 0x000fe200020006ff */
[----:B------:R-:W-:-:S02]  /*bb10*/  HADD2.F32 R54, -RZ, R54.H1_H1 ;  /* 0x30000036ff367230 */ /* 0x000fc40000004100 */
[-C--:B------:R-:W-:Y:S01]  /*bb20*/  FMUL.FTZ R59, R55, R57.reuse ;  /* 0x00000039373b7220 */ /* 0x080fe20000410000 */
[----:B------:R-:W-:Y:S02]  /*bb30*/  HADD2.F32 R43, -RZ, R43.H1_H1 ;  /* 0x3000002bff2b7230 */ /* 0x000fe40000004100 */
[----:B------:R-:W-:Y:S01]  /*bb40*/  FMUL.FTZ R58, R44, R57 ;  /* 0x000000392c3a7220 */ /* 0x000fe20000410000 */
[--C-:B------:R-:W-:Y:S02]  /*bb50*/  HADD2.F32 R56, -RZ, R101.reuse.H0_H0 ;  /* 0x20000065ff387230 */ /* 0x100fe40000004100 */
[-C--:B------:R-:W-:Y:S01]  /*bb60*/  FMUL.FTZ R60, R54, R103.reuse ;  /* 0x00000067363c7220 */ /* 0x080fe20000410000 */
[----:B------:R-:W-:Y:S02]  /*bb70*/  HADD2.F32 R101, -RZ, R101.H1_H1 ;  /* 0x30000065ff657230 */ /* 0x000fe40000004100 */
[C---:B------:R-:W-:Y:S01]  /*bb80*/  FMUL.FTZ R103, R43.reuse, R103 ;  /* 0x000000672b677220 */ /* 0x040fe20000410000 */
[----:B------:R-:W-:Y:S01]  /*bb90*/  F2FP.F16.E4M3.UNPACK_B R48, R13 ;  /* 0x0000000dff30723e */ /* 0x000fe200020006ff */
[----:B------:R-:W-:Y:S01]  /*bba0*/  FFMA.FTZ R44, R44, R56, -R59 ;  /* 0x000000382c2c7223 */ /* 0x000fe2000001083b */
[----:B------:R-:W-:Y:S01]  /*bbb0*/  F2FP.SATFINITE.E4M3.F32.PACK_AB_MERGE_C R46, R52, R49, R45 ;  /* 0x00000031342e723e */ /* 0x000fe2000480702d */
[-C--:B------:R-:W-:Y:S01]  /*bbc0*/  FFMA.FTZ R103, R54, R101.reuse, R103 ;  /* 0x0000006536677223 */ /* 0x080fe20000010067 */
[----:B------:R-:W-:Y:S01]  /*bbd0*/  F2FP.F16.E4M3.UNPACK_B R54, R38 ;  /* 0x00000026ff36723e */ /* 0x000fe200020006ff */
[----:B------:R-:W-:Y:S01]  /*bbe0*/  FFMA.FTZ R43, R43, R101, -R60 ;  /* 0x000000652b2b7223 */ /* 0x000fe2000001083c */
[----:B------:R-:W-:Y:S01]  /*bbf0*/  FFMA.FTZ R58, R55, R56, R58 ;  /* 0x00000038373a7223 */ /* 0x000fe2000001003a */
[----:B------:R-:W-:Y:S01]  /*bc00*/  F2FP.SATFINITE.E4M3.F32.PACK_AB_MERGE_C R45, R51, R50, R47 ;  /* 0x00000032332d723e */ /* 0x000fe2000480702f */
[--C-:B------:R-:W-:Y:S01]  /*bc10*/  HADD2.F32 R49, -RZ, R53.reuse.H0_H0 ;  /* 0x20000035ff317230 */ /* 0x100fe20000004100 */
[----:B------:R-:W-:Y:S01]  /*bc20*/  F2FP.SATFINITE.E4M3.F32.PACK_AB_MERGE_C R61, R64, R61, RZ ;  /* 0x0000003d403d723e */ /* 0x000fe200048070ff */
[----:B------:R-:W-:Y:S01]  /*bc30*/  HADD2.F32 R50, -RZ, R54.H0_H0 ;  /* 0x20000036ff327230 */ /* 0x000fe20000004100 */
[----:B------:R-:W-:Y:S01]  /*bc40*/  F2FP.F16.E4M3.UNPACK_B R51, R36 ;  /* 0x00000024ff33723e */ /* 0x000fe200020006ff */
[----:B------:R-:W-:Y:S01]  /*bc50*/  HADD2.F32 R47, -RZ, R48.H0_H0 ;  /* 0x20000030ff2f7230 */ /* 0x000fe20000004100 */
[----:B------:R-:W-:Y:S01]  /*bc60*/  F2FP.SATFINITE.E4M3.F32.PACK_AB_MERGE_C R44, R43, R44, R62 ;  /* 0x0000002c2b2c723e */ /* 0x000fe2000480703e */
[----:B------:R-:W-:Y:S01]  /*bc70*/  HADD2.F32 R53, -RZ, R53.H1_H1 ;  /* 0x30000035ff357230 */ /* 0x000fe20000004100 */
[----:B------:R-:W-:Y:S01]  /*bc80*/  F2FP.SATFINITE.E4M3.F32.PACK_AB_MERGE_C R43, R103, R58, R61 ;  /* 0x0000003a672b723e */ /* 0x000fe2000480703d */
[----:B------:R-:W-:-:S02]  /*bc90*/  HADD2.F32 R52, -RZ, R51.H0_H0 ;  /* 0x20000033ff347230 */ /* 0x000fc40000004100 */
[-C--:B------:R-:W-:Y:S01]  /*bca0*/  FMUL.FTZ R56, R49, R50.reuse ;  /* 0x0000003231387220 */ /* 0x080fe20000410000 */
[C---:B------:R-:W-:Y:S01]  /*bcb0*/  FMUL.FTZ R58, R47.reuse, R50 ;  /* 0x000000322f3a7220 */ /* 0x040fe20000410000 */
[----:B------:R-:W-:Y:S01]  /*bcc0*/  HADD2.F32 R54, -RZ, R54.H1_H1 ;  /* 0x30000036ff367230 */ /* 0x000fe20000004100 */
[----:B------:R-:W-:Y:S01]  /*bcd0*/  F2FP.F16.E4M3.UNPACK_B R36, R36.H1 ;  /* 0x00000024ff24723e */ /* 0x000fe200030006ff */
        /* <DEDUP_REMOVED lines=8> */
[-C--:B------:R-:W-:Y:S01]  /*bd60*/  FFMA.FTZ R50, R50, R52.reuse, -R55 ;  /* 0x0000003432327223 */ /* 0x080fe20000010837 */
[----:B------:R-:W-:Y:S01]  /*bd70*/  F2FP.F16.E4M3.UNPACK_B R49, R13.H1 ;  /* 0x0000000dff31723e */ /* 0x000fe200030006ff */
[----:B------:R-:W-:Y:S01]  /*bd80*/  FFMA.FTZ R13, R53, R52, R56 ;  /* 0x00000034350d7223 */ /* 0x000fe20000010038 */
[----:B------:R-:W-:Y:S01]  /*bd90*/  HADD2.F32 R38, -RZ, R51.H0_H0 ;  /* 0x20000033ff267230 */ /* 0x000fe20000004100 */
[-C--:B------:R-:W-:Y:S01]  /*bda0*/  F2FP.F16.E4M3.UNPACK_B R60, R14.reuse.H1 ;  /* 0x0000000eff3c723e */ /* 0x080fe200030006ff */
[----:B------:R-:W-:Y:S01]  /*bdb0*/  HADD2.F32 R53, -RZ, R54.H0_H0 ;  /* 0x20000036ff357230 */ /* 0x000fe20000004100 */
[----:B------:R-:W-:Y:S01]  /*bdc0*/  F2FP.F16.E4M3.UNPACK_B R59, R14 ;  /* 0x0000000eff3b723e */ /* 0x000fe200020006ff */
[----:B------:R-:W-:Y:S01]  /*bdd0*/  HADD2.F32 R37, -RZ, R49.H0_H0 ;  /* 0x20000031ff257230 */ /* 0x000fe20000004100 */
[----:B------:R-:W-:Y:S01]  /*bde0*/  F2FP.F16.E4M3.UNPACK_B R14, R12 ;  /* 0x0000000cff0e723e */ /* 0x000fe200020006ff */
[----:B------:R-:W-:-:S02]  /*bdf0*/  HADD2.F32 R52, -RZ, R51.H1_H1 ;  /* 0x30000033ff347230 */ /* 0x000fc40000004100 */
[-C--:B------:R-:W-:Y:S01]  /*be00*/  FMUL.FTZ R56, R38, R53.reuse ;  /* 0x0000003526387220 */ /* 0x080fe20000410000 */
[----:B------:R-:W-:Y:S02]  /*be10*/  HADD2.F32 R55, -RZ, R54.H1_H1 ;  /* 0x30000036ff377230 */ /* 0x000fe40000004100 */
[----:B------:R-:W-:Y:S01]  /*be20*/  FMUL.FTZ R53, R37, R53 ;  /* 0x0000003525357220 */ /* 0x000fe20000410000 */
[----:B------:R-:W-:Y:S02]  /*be30*/  HADD2.F32 R49, -RZ, R49.H1_H1 ;  /* 0x30000031ff317230 */ /* 0x000fe40000004100 */
[--C-:B------:R-:W-:Y:S02]  /*be40*/  HADD2.F32 R51, -RZ, R36.reuse.H0_H0 ;  /* 0x20000024ff337230 */ /* 0x100fe40000004100 */
[-C--:B------:R-:W-:Y:S01]  /*be50*/  FMUL.FTZ R58, R52, R55.reuse ;  /* 0x00000037343a7220 */ /* 0x080fe20000410000 */
[----:B------:R-:W-:Y:S02]  /*be60*/  HADD2.F32 R54, -RZ, R36.H1_H1 ;  /* 0x30000024ff367230 */ /* 0x000fe40000004100 */
[----:B------:R-:W-:Y:S01]  /*be70*/  FMUL.FTZ R55, R49, R55 ;  /* 0x0000003731377220 */ /* 0x000fe20000410000 */
[----:B------:R-:W-:-:S02]  /*be80*/  HADD2.F32 R61, -RZ, R60.H0_H0 ;  /* 0x2000003cff3d7230 */ /* 0x000fc40000004100 */
[-C--:B------:R-:W-:Y:S01]  /*be90*/  FFMA.FTZ R36, R37, R51.reuse, -R56 ;  /* 0x0000003325247223 */ /* 0x080fe20000010838 */
[----:B------:R-:W-:Y:S01]  /*bea0*/  FFMA.FTZ R37, R38, R51, R53 ;  /* 0x0000003326257223 */ /* 0x000fe20000010035 */
[-C--:B------:R-:W-:Y:S01]  /*beb0*/  FFMA.FTZ R49, R49, R54.reuse, -R58 ;  /* 0x0000003631317223 */ /* 0x080fe2000001083a */
[----:B------:R-:W-:Y:S01]  /*bec0*/  FFMA.FTZ R38, R52, R54, R55 ;  /* 0x0000003634267223 */ /* 0x000fe20000010037 */
[----:B------:R-:W-:Y:S01]  /*bed0*/  F2FP.F16.E4M3.UNPACK_B R51, R15 ;  /* 0x0000000fff33723e */ /* 0x000fe200020006ff */
[----:B------:R-:W-:Y:S01]  /*bee0*/  HADD2.F32 R62, -RZ, R59.H0_H0 ;  /* 0x2000003bff3e7230 */ /* 0x000fe20000004100 */
[----:B------:R-:W-:Y:S01]  /*bef0*/  F2FP.F16.E4M3.UNPACK_B R54, R39.H1 ;  /* 0x00000027ff36723e */ /* 0x000fe200030006ff */
[----:B------:R-:W-:Y:S01]  /*bf00*/  HADD2.F32 R58, -RZ, R14.H0_H0 ;  /* 0x2000000eff3a7230 */ /* 0x000fe20000004100 */
[----:B------:R-:W-:Y:S01]  /*bf10*/  F2FP.F16.E4M3.UNPACK_B R15, R15.H1 ;  /* 0x0000000fff0f723e */ /* 0x000fe200030006ff */
[----:B------:R-:W-:Y:S01]  /*bf20*/  HADD2.F32 R60, -RZ, R60.H1_H1 ;  /* 0x3000003cff3c7230 */ /* 0x000fe20000004100 */
[----:B------:R-:W-:Y:S01]  /*bf30*/  F2FP.F16.E4M3.UNPACK_B R53, R39 ;  /* 0x00000027ff35723e */ /* 0x000fe200020006ff */
        /* <DEDUP_REMOVED lines=10> */
[----:B------:R-:W-:Y:S02]  /*bfe0*/  HADD2.F32 R54, -RZ, R54.H1_H1 ;  /* 0x30000036ff367230 */ /* 0x000fe40000004100 */
[-C--:B------:R-:W-:Y:S01]  /*bff0*/  FMUL.FTZ R64, R55, R62.reuse ;  /* 0x0000003e37407220 */ /* 0x080fe20000410000 */
[----:B------:R-:W-:Y:S01]  /*c000*/  FMUL.FTZ R62, R39, R62 ;  /* 0x0000003e273e7220 */ /* 0x000fe20000410000 */
[----:B------:R-:W-:Y:S02]  /*c010*/  HADD2.F32 R15, -RZ, R15.H1_H1 ;  /* 0x3000000fff0f7230 */ /* 0x000fe40000004100 */
[----:B------:R-:W-:Y:S01]  /*c020*/  FFMA.FTZ R61, R12, R57, R61 ;  /* 0x000000390c3d7223 */ /* 0x000fe2000001003d */
[----:B------:R-:W-:-:S02]  /*c030*/  HADD2.F32 R53, -RZ, R53.H1_H1 ;  /* 0x30000035ff357230 */ /* 0x000fc40000004100 */
[-C--:B------:R-:W-:Y:S01]  /*c040*/  FFMA.FTZ R64, R39, R58.reuse, -R64 ;  /* 0x0000003a27407223 */ /* 0x080fe20000010840 */
[----:B------:R-:W-:Y:S02]  /*c050*/  HADD2.F32 R12, -RZ, R59.H1_H1 ;  /* 0x3000003bff0c7230 */ /* 0x000fe40000004100 */
[----:B------:R-:W-:Y:S01]  /*c060*/  FFMA.FTZ R62, R55, R58, R62 ;  /* 0x0000003a373e7223 */ /* 0x000fe2000001003e */
[----:B------:R-:W-:Y:S02]  /*c070*/  HADD2.F32 R51, -RZ, R51.H1_H1 ;  /* 0x30000033ff337230 */ /* 0x000fe40000004100 */
[-C--:B------:R-:W-:Y:S01]  /*c080*/  FMUL.FTZ R58, R54, R60.reuse ;  /* 0x0000003c363a7220 */ /* 0x080fe20000410000 */
[----:B------:R-:W-:Y:S02]  /*c090*/  HADD2.F32 R56, -RZ, R56.H1_H1 ;  /* 0x30000038ff387230 */ /* 0x000fe40000004100 */
[----:B------:R-:W-:Y:S01]  /*c0a0*/  FMUL.FTZ R39, R15, R60 ;  /* 0x0000003c0f277220 */ /* 0x000fe20000410000 */
[----:B------:R-:W-:Y:S01]  /*c0b0*/  FFMA.FTZ R63, R52, R57, -R63 ;  /* 0x00000039343f7223 */ /* 0x000fe2000001083f */
[----:B------:R-:W-:-:S02]  /*c0c0*/  HADD2.F32 R14, -RZ, R14.H1_H1 ;  /* 0x3000000eff0e7230 */ /* 0x000fc40000004100 */
[-C--:B------:R-:W-:Y:S01]  /*c0d0*/  FMUL.FTZ R52, R53, R12.reuse ;  /* 0x0000000c35347220 */ /* 0x080fe20000410000 */
[----:B------:R-:W-:Y:S01]  /*c0e0*/  FMUL.FTZ R12, R51, R12 ;  /* 0x0000000c330c7220 */ /* 0x000fe20000410000 */
[-C--:B------:R-:W-:Y:S01]  /*c0f0*/  FFMA.FTZ R58, R15, R56.reuse, -R58 ;  /* 0x000000380f3a7223 */ /* 0x080fe2000001083a */
[----:B------:R-:W-:Y:S01]  /*c100*/  FFMA.FTZ R54, R54, R56, R39 ;  /* 0x0000003836367223 */ /* 0x000fe20000010027 */
[-C--:B------:R-:W-:Y:S01]  /*c110*/  FFMA.FTZ R51, R51, R14.reuse, -R52 ;  /* 0x0000000e33337223 */ /* 0x080fe20000010834 */
[----:B------:R-:W-:Y:S01]  /*c120*/  FFMA.FTZ R53, R53, R14, R12 ;  /* 0x0000000e35357223 */ /* 0x000fe2000001000c */
[----:B------:R-:W-:Y:S01]  /*c130*/  F2FP.SATFINITE.E4M3.F32.PACK_AB_MERGE_C R47, R50, R47, R36 ;  /* 0x0000002f322f723e */ /* 0x000fe20004807024 */
[----:B------:R-:W-:Y:S01]  /*c140*/  IMAD.MOV.U32 R12, RZ, RZ, R46 ;  /* 0x000000ffff0c7224 */ /* 0x000fe200078e002e */
[----:B------:R-:W-:Y:S01]  /*c150*/  F2FP.SATFINITE.E4M3.F32.PACK_AB_MERGE_C R58, R58, R63, RZ ;  /* 0x0000003f3a3a723e */ /* 0x000fe200048070ff */
[----:B------:R-:W-:Y:S01]  /*c160*/  IMAD.MOV.U32 R36, RZ, RZ, R45 ;  /* 0x000000ffff247224 */ /* 0x000fe200078e002d */
[----:B------:R-:W-:Y:S01]  /*c170*/  F2FP.SATFINITE.E4M3.F32.PACK_AB_MERGE_C R54, R54, R61, RZ ;  /* 0x0000003d3636723e */ /* 0x000fe200048070ff */
[----:B------:R-:W-:Y:S01]  /*c180*/  IMAD.MOV.U32 R14, RZ, RZ, R44 ;  /* 0x000000ffff0e7224 */ /* 0x000fe200078e002c */
[----:B------:R-:W-:Y:S01]  /*c190*/  F2FP.SATFINITE.E4M3.F32.PACK_AB_MERGE_C R37, R13, R48, R37 ;  /* 0x000000300d25723e */ /* 0x000fe20004807025 */
[----:B------:R-:W-:Y:S01]  /*c1a0*/  IMAD.MOV.U32 R13, RZ, RZ, R47 ;  /* 0x000000ffff0d7224 */ /* 0x000fe200078e002f */
[----:B------:R-:W-:Y:S01]  /*c1b0*/  F2FP.SATFINITE.E4M3.F32.PACK_AB_MERGE_C R15, R51, R64, R58 ;  /* 0x00000040330f723e */ /* 0x000fe2000480703a */
[----:B------:R-:W-:Y:S01]  /*c1c0*/  IMAD.MOV.U32 R38, RZ, RZ, R43 ;  /* 0x000000ffff267224 */ /* 0x000fe200078e002b */
[----:B------:R-:W-:-:S07]  /*c1d0*/  F2FP.SATFINITE.E4M3.F32.PACK_AB_MERGE_C R39, R53, R62, R54 ;  /* 0x0000003e3527723e */ /* 0x000fce0004807036 */
.L_x_3137:
[----:B------:R-:W-:Y:S05]  /*c1e0*/  BSYNC B1 ;  /* 0x0000000000017941 */ /* 0x000fea0003800000 */
.L_x_3136:
[----:B0-----:R0:W-:Y:S01]  /*c1f0*/  ST.E.128 desc[UR42][R40.64], R12 ;  /* 0x0000000c28007985 */ /* 0x0011e2000c101d2a */
[----:B------:R-:W-:-:S13]  /*c200*/  ISETP.GE.AND P2, PT, R11, R105, PT ;  /* 0x000000690b00720c */ /* 0x000fda0003f46270 */
[----:B------:R-:W-:Y:S05]  /*c210*/  @P2 BRA `(.L_x_3110) ;  /* 0x0000000400b42947 */ /* 0x000fea0003800000 */
[----:B0-----:R-:W-:-:S04]  /*c220*/  IADD3 R12, P2, R11, R42, RZ ;  /* 0x0000002a0b0c7210 */ /* 0x001fc80007f5e0ff */
[----:B------:R-:W-:-:S05]  /*c230*/  LEA.HI.X.SX32 R13, R11, R100, 0x1, P2 ;  /* 0x000000640b0d7211 */ /* 0x000fca00010f0eff */
[----:B-1----:R0:W-:Y:S01]  /*c240*/  ST.E.128 desc[UR42][R12.64], R36 ;  /* 0x000000240c007985 */ /* 0x0021e2000c101d2a */
[----:B------:R-:W-:Y:S05]  /*c250*/  BRA `(.L_x_3110) ;  /* 0x0000000400a47947 */ /* 0x000fea0003800000 */
.L_x_3069:
[----:B------:R-:W-:-:S06]  /*c260*/  UISETP.NE.AND UP0, UPT, UR38, 0x3, UPT ;  /* 0x000000032600788c */ /* 0x000fcc000bf05270 */
[----:B------:R-:W-:-:S13]  /*c270*/  PLOP3.LUT P5, PT, PT, PT, UP0, 0x80, 0x0 ;  /* 0x000000000000781c */ /* 0x000fda0003faf008 */
[----:B------:R-:W-:Y:S05]  /*c280*/  @!P5 BRA `(.L_x_3138) ;  /* 0x000000000004d947 */ /* 0x000fea0003800000 */
[----:B------:R-:W-:Y:S01]  /*c290*/  BPT.TRAP 0x1 ;  /* 0x000000040000795c */ /* 0x000fe20000300000 */
.L_x_3138:
[----:B------:R-:W-:Y:S01]  /*c2a0*/  IMAD R88, R217, 0x8, R216 ;  /* 0x00000008d9587824 */ /* 0x000fe200078e02d8 */
[----:B------:R-:W-:Y:S01]  /*c2b0*/  SHF.L.U32 R98, R224, 0x1f, RZ ;  /* 0x0000001fe0627819 */ /* 0x000fe200000006ff */
[----:B------:R-:W-:Y:S01]  /*c2c0*/  BSSY B1, `(.L_x_3139) ;  /* 0x0000004000017945 */ /* 0x000fe20003800000 */
[----:B------:R-:W-:Y:S02]  /*c2d0*/  SHF.R.S32.HI R95, RZ, 0x1f, R94 ;  /* 0x0000001fff5f7819 */ /* 0x000fe4000001145e */
[----:B------:R-:W0:Y:S02]  /*c2e0*/  SYNCS.PHASECHK.TRANS64.TRYWAIT P2, [R88+URZ+0x38890], R98 ;  /* 0x03889062580075a7 */ /* 0x000e24000804017f */
[----:B0-----:R-:W-:Y:S05]  /*c2f0*/  @!P2 BRA `(.L_x_3140) ;  /* 0x000002500040a947 */ /* 0x001fea0003800000 */
.L_x_3470:
[----:B------:R-:W-:Y:S05]  /*c300*/  BSYNC B1 ;  /* 0x0000000000017941 */ /* 0x000fea0003800000 */
.L_x_3139:
        /* <DEDUP_REMOVED lines=8> */
[----:B------:R-:W-:Y:S01]  /*c390*/  IMAD R14, R96, UR4, RZ ;  /* 0x00000004600e7c24 */ /* 0x000fe2000f8e02ff */
[----:B------:R-:W-:Y:S02]  /*c3a0*/  IADD3 R13, R13, R11, RZ ;  /* 0x0000000b0d0d7210 */ /* 0x000fe40007ffe0ff */
        /* <DEDUP_REMOVED lines=15> */
.L_x_3474:
        /* <DEDUP_REMOVED lines=13> */
.L_x_3143:
[----:B------:R-:W-:Y:S05]  /*c570*/  BSYNC B1 ;  /* 0x0000000000017941 */ /* 0x000fea0003800000 */
.L_x_3142:
[----:B------:R-:W-:-:S03]  /*c580*/  UMOV UR4, 0xffffffff ;  /* 0xffffffff00047882 */ /* 0x000fc60000000000 */
[----:B------:R-:W-:Y:S05]  /*c590*/  BRA.DIV UR4, `(.L_x_3144) ;  /* 0x0000024e04f47947 */ /* 0x000fea000b800000 */
[----:B--2-4-:R2:W4:Y:S04]  /*c5a0*/  SHFL.IDX PT, R37, R41, 0x1, 0x181f ;  /* 0x00381f0029257f89 */ /* 0x01452800000e0000 */
[----:B---3--:R2:W3:Y:S02]  /*c5b0*/  SHFL.IDX PT, R14, R40, 0x1, 0x181f ;  /* 0x00381f00280e7f89 */ /* 0x0084e400000e0000 */
.L_x_3478:
[----:B------:R-:W-:Y:S01]  /*c5c0*/  ISETP.GE.AND P2, PT, R42, 0x21, PT ;  /* 0x000000212a00780c */ /* 0x000fe20003f46270 */
[----:B------:R-:W-:-:S12]  /*c5d0*/  BSSY B1, `(.L_x_3145) ;  /* 0x000000d000017945 */ /* 0x000fd80003800000 */
[----:B------:R-:W-:Y:S05]  /*c5e0*/  @!P2 BRA `(.L_x_3146) ;  /* 0x00000000002ca947 */ /* 0x000fea0003800000 */
[----:B------:R-:W-:Y:S02]  /*c5f0*/  ULDC UR4, c[0x0][0x2f4] ;  /* 0x0000bd0000047ab9 */ /* 0x000fe40000000800 */
[----:B------:R-:W-:-:S13]  /*c600*/  ISETP.GE.AND P2, PT, R16, UR4, PT ;  /* 0x0000000410007c0c */ /* 0x000fda000bf46270 */
[----:B---3--:R-:W-:-:S05]  /*c610*/  @!P2 IADD3 R38, P3, R16, R14, RZ ;  /* 0x0000000e1026a210 */ /* 0x008fca0007f7e0ff */
[----:B----4-:R-:W-:Y:S01]  /*c620*/  @!P2 IMAD.X R39, R37, 0x1, R17, P3 ;  /* 0x000000012527a824 */ /* 0x010fe200018e0611 */
[----:B------:R-:W-:-:S13]  /*c630*/  ISETP.GE.AND P3, PT, R22, UR4, PT ;  /* 0x0000000416007c0c */ /* 0x000fda000bf66270 */
[----:B------:R-:W-:Y:S02]  /*c640*/  @!P3 IADD3 R36, P4, R22, R14, RZ ;  /* 0x0000000e1624b210 */ /* 0x000fe40007f9e0ff */
[----:B------:R-:W3:Y:S03]  /*c650*/  @!P2 LDS.128 R12, [R89+0x29400] ;  /* 0x02940000590ca984 */ /* 0x000ee60000000c00 */
[----:B------:R-:W-:Y:S01]  /*c660*/  @!P3 IMAD.X R37, R37, 0x1, R218, P4 ;  /* 0x000000012525b824 */ /* 0x000fe200020e06da */
[----:B---3--:R-:W-:Y:S04]  /*c670*/  @!P2 ST.E.128 desc[UR42][R38.64], R12 ;  /* 0x0000000c2600a985 */ /* 0x008fe8000c101d2a */
[----:B------:R-:W3:Y:S04]  /*c680*/  @!P3 LDS.128 R12, [R89+0x2d400] ;  /* 0x02d40000590cb984 */ /* 0x000ee80000000c00 */
[----:B---3--:R3:W-:Y:S02]  /*c690*/  @!P3 ST.E.128 desc[UR42][R36.64], R12 ;  /* 0x0000000c2400b985 */ /* 0x0087e4000c101d2a */
.L_x_3146:
[----:B------:R-:W-:Y:S05]  /*c6a0*/  BSYNC B1 ;  /* 0x0000000000017941 */ /* 0x000fea0003800000 */
.L_x_3145:
[----:B------:R-:W-:-:S03]  /*c6b0*/  UMOV UR4, 0xffffffff ;  /* 0xffffffff00047882 */ /* 0x000fc60000000000 */
[----:B------:R-:W-:Y:S05]  /*c6c0*/  BRA.DIV UR4, `(.L_x_3147) ;  /* 0x0000024e04f07947 */ /* 0x000fea000b800000 */
[----:B---34-:R3:W4:Y:S04]  /*c6d0*/  SHFL.IDX PT, R37, R41, 0x2, 0x181f ;  /* 0x00581f0029257f89 */ /* 0x01872800000e0000 */
[----:B------:R3:W0:Y:S02]  /*c6e0*/  SHFL.IDX PT, R14, R40, 0x2, 0x181f ;  /* 0x00581f00280e7f89 */ /* 0x00062400000e0000 */
.L_x_3482:
        /* <DEDUP_REMOVED lines=14> */
.L_x_3149:
[----:B------:R-:W-:Y:S05]  /*c7d0*/  BSYNC B1 ;  /* 0x0000000000017941 */ /* 0x000fea0003800000 */
.L_x_3148:
[----:B------:R-:W-:-:S03]  /*c7e0*/  UMOV UR4, 0xffffffff ;  /* 0xffffffff00047882 */ /* 0x000fc60000000000 */
[----:B------:R-:W-:Y:S05]  /*c7f0*/  BRA.DIV UR4, `(.L_x_3150) ;  /* 0x0000024e04ec7947 */ /* 0x000fea000b800000 */
[----:B0---4-:R0:W4:Y:S04]  /*c800*/  SHFL.IDX PT, R37, R41, 0x3, 0x181f ;  /* 0x00781f0029257f89 */ /* 0x01112800000e0000 */
[----:B------:R0:W0:Y:S02]  /*c810*/  SHFL.IDX PT, R14, R40, 0x3, 0x181f ;  /* 0x00781f00280e7f89 */ /* 0x00002400000e0000 */
.L_x_3486:
[----:B------:R-:W-:-:S13]  /*c820*/  ISETP.GE.AND P2, PT, R42, 0x61, PT ;  /* 0x000000612a00780c */ /* 0x000fda0003f46270 */
[----:B------:R-:W-:Y:S05]  /*c830*/  @!P2 BRA `(.L_x_3110) ;  /* 0x00000000002ca947 */ /* 0x000fea0003800000 */
[----:B------:R-:W-:Y:S02]  /*c840*/  ULDC UR4, c[0x0][0x2f4] ;  /* 0x0000bd0000047ab9 */ /* 0x000fe40000000800 */
[----:B------:R-:W-:-:S13]  /*c850*/  ISETP.GE.AND P2, PT, R16, UR4, PT ;  /* 0x0000000410007c0c */ /* 0x000fda000bf46270 */
[----:B0-----:R-:W-:-:S05]  /*c860*/  @!P2 IADD3 R38, P3, R16, R14, RZ ;  /* 0x0000000e1026a210 */ /* 0x001fca0007f7e0ff */
[----:B----4-:R-:W-:Y:S01]  /*c870*/  @!P2 IMAD.X R39, R37, 0x1, R17, P3 ;  /* 0x000000012527a824 */ /* 0x010fe200018e0611 */
[----:B------:R-:W-:-:S13]  /*c880*/  ISETP.GE.AND P3, PT, R22, UR4, PT ;  /* 0x0000000416007c0c */ /* 0x000fda000bf66270 */
[----:B------:R-:W-:Y:S02]  /*c890*/  @!P3 IADD3 R36, P4, R22, R14, RZ ;  /* 0x0000000e1624b210 */ /* 0x000fe40007f9e0ff */
[----:B------:R-:W0:Y:S02]  /*c8a0*/  @!P2 LDS.128 R12, [R89+0x2b400] ;  /* 0x02b40000590ca984 */ /* 0x000e240000000c00 */
[----:B------:R-:W-:Y:S02]  /*c8b0*/  @!P3 IADD3.X R37, R37, R218, RZ, P4, !PT ;  /* 0x000000da2525b210 */ /* 0x000fe400027fe4ff */
[----:B0-----:R-:W-:Y:S04]  /*c8c0*/  @!P2 ST.E.128 desc[UR42][R38.64], R12 ;  /* 0x0000000c2600a985 */ /* 0x001fe8000c101d2a */
[----:B------:R-:W0:Y:S04]  /*c8d0*/  @!P3 LDS.128 R12, [R89+0x2f400] ;  /* 0x02f40000590cb984 */ /* 0x000e280000000c00 */
[----:B0-----:R0:W-:Y:S02]  /*c8e0*/  @!P3 ST.E.128 desc[UR42][R36.64], R12 ;  /* 0x0000000c2400b985 */ /* 0x0011e4000c101d2a */
.L_x_3110:
[----:B------:R-:W-:Y:S05]  /*c8f0*/  BSYNC B0 ;  /* 0x0000000000007941 */ /* 0x000fea0003800000 */
.L_x_3068:
[----:B----4-:R-:W4:Y:S01]  /*c900*/  S2R R11, SR_TID.X ;  /* 0x00000000000b7919 */ /* 0x010f220000002100 */
[----:B------:R-:W-:Y:S01]  /*c910*/  @!PT LDS RZ, [RZ] ;  /* 0x00000000fffff984 */ /* 0x000fe20000000800 */
[----:B------:R-:W-:Y:S01]  /*c920*/  @!PT LDS RZ, [RZ] ;  /* 0x00000000fffff984 */ /* 0x000fe20000000800 */
[----:B------:R-:W-:Y:S01]  /*c930*/  @!PT LDS RZ, [RZ] ;  /* 0x00000000fffff984 */ /* 0x000fe20000000800 */
[----:B------:R-:W-:Y:S01]  /*c940*/  @!PT LDS RZ, [RZ] ;  /* 0x00000000fffff984 */ /* 0x000fe20000000800 */
[----:B------:R5:W-:Y:S06]  /*c950*/  MEMBAR.ALL.CTA ;  /* 0x0000000000007992 */ /* 0x000bec0000008000 */
[----:B-----5:R-:W5:Y:S01]  /*c960*/  FENCE.VIEW.ASYNC.S ;  /* 0x00000000000073c6 */ /* 0x020f620000000000 */
[----:B------:R-:W-:Y:S05]  /*c970*/  WARPSYNC.ALL ;  /* 0x0000000000007948 */ /* 0x000fea0003800000 */
[----:B------:R-:W-:Y:S01]  /*c980*/  BSSY B0, `(.L_x_3151) ;  /* 0x0000008000007945 */ /* 0x000fe20003800000 */
[----:B-----5:R0:W-:Y:S01]  /*c990*/  BAR.SYNC.DEFER_BLOCKING R90, 0x80 ;  /* 0x0002005a0000751d */ /* 0x0201e20000010000 */
[----:B----4-:R-:W-:-:S13]  /*c9a0*/  LOP3.LUT P2, RZ, R11, 0x7f, RZ, 0xc0, !PT ;  /* 0x0000007f0bff7812 */ /* 0x010fda000784c0ff */
[----:B------:R-:W-:-:S05]  /*c9b0*/  @!P2 VIADD R11, R88, 0x388a0 ;  /* 0x000388a0580ba836 */ /* 0x000fca0000000000 */
[----:B------:R-:W-:-:S04]  /*c9c0*/  @!P2 PRMT R11, RZ, 0x654, R11 ;  /* 0x00000654ff0ba816 */ /* 0x000fc8000000000b */
[----:B------:R4:W-:Y:S01]  /*c9d0*/  @!P2 SYNCS.ARRIVE.TRANS64.RED.A1T0 RZ, [R11+URZ], RZ ;  /* 0x000000ff0bffa9a7 */ /* 0x0009e2000810043f */
[----:B0-----:R-:W-:Y:S05]  /*c9e0*/  @!P5 BRA `(.L_x_3152) ;  /* 0x000000000004d947 */ /* 0x001fea0003800000 */
[----:B------:R-:W-:Y:S01]  /*c9f0*/  BPT.TRAP 0x1 ;  /* 0x000000040000795c */ /* 0x000fe20000300000 */
.L_x_3152:
[----:B------:R-:W-:Y:S05]  /*ca00*/  BSYNC B0 ;  /* 0x0000000000007941 */ /* 0x000fea0003800000 */
.L_x_3151:
[----:B------:R-:W0:Y:S01]  /*ca10*/  SYNCS.PHASECHK.TRANS64.TRYWAIT P3, [R88+URZ+0x388b0], R98 ;  /* 0x0388b062580075a7 */ /* 0x000e22000806017f */
[----:B------:R-:W-:Y:S01]  /*ca20*/  ULDC UR39, c[0x0][0x2f4] ;  /* 0x0000bd0000277ab9 */ /* 0x000fe20000000800 */
[----:B------:R-:W-:Y:S04]  /*ca30*/  BSSY B0, `(.L_x_3153) ;  /* 0x0000002000007945 */ /* 0x000fe80003800000 */
[----:B0-----:R-:W-:Y:S05]  /*ca40*/  @!P3 BRA `(.L_x_3154) ;  /* 0x0000024c00a0b947 */ /* 0x001fea0003800000 */
.L_x_3487:
[----:B------:R-:W-:Y:S05]  /*ca50*/  BSYNC B0 ;  /* 0x0000000000007941 */ /* 0x000fea0003800000 */
.L_x_3153:
[----:B------:R-:W-:Y:S01]  /*ca60*/  ULDC.64 UR4, c[0x0][0x328] ;  /* 0x0000ca0000047ab9 */ /* 0x000fe20000000a00 */
[----:B------:R-:W-:Y:S01]  /*ca70*/  ULDC.64 UR6, c[0x0][0x318] ;  /* 0x0000c60000067ab9 */ /* 0x000fe20000000a00 */
[----:B------:R-:W-:Y:S01]  /*ca80*/  IMAD R95, R95, UR4, RZ ;  /* 0x000000045f5f7c24 */ /* 0x000fe2000f8e02ff */
[----:B------:R-:W-:Y:S01]  /*ca90*/  BSSY B0, `(.L_x_3155) ;  /* 0x000001d000007945 */ /* 0x000fe20003800000 */
[----:B--2---:R-:W-:-:S04]  /*caa0*/  IMAD.WIDE.U32 R12, R94, UR4, RZ ;  /* 0x000000045e0c7c25 */ /* 0x004fc8000f8e00ff */
[----:B------:R-:W-:Y:S01]  /*cab0*/  IMAD R95, R94, UR5, R95 ;  /* 0x000000055e5f7c24 */ /* 0x000fe2000f8e025f */
[----:B------:R-:W-:Y:S01]  /*cac0*/  ULDC.64 UR4, c[0x0][0x338] ;  /* 0x0000ce0000047ab9 */ /* 0x000fe20000000a00 */
[----:B------:R-:W-:Y:S02]  /*cad0*/  IMAD.IADD R97, R97, 0x1, -R220 ;  /* 0x0000000161617824 */ /* 0x000fe400078e0adc */
[----:B------:R-:W-:Y:S02]  /*cae0*/  IMAD R96, R96, UR4, RZ ;  /* 0x0000000460607c24 */ /* 0x000fe4000f8e02ff */
[----:B------:R-:W-:Y:S02]  /*caf0*/  IMAD.IADD R13, R13, 0x1, R95 ;  /* 0x000000010d0d7824 */ /* 0x000fe400078e025f */
[C---:B----4-:R-:W-:Y:S02]  /*cb00*/  IMAD R11, R93.reuse, UR5, R96 ;  /* 0x000000055d0b7c24 */ /* 0x050fe4000f8e0260 */
[----:B------:R-:W-:Y:S01]  /*cb10*/  IMAD.WIDE.U32 R12, R93, UR4, R12 ;  /* 0x000000045d0c7c25 */ /* 0x000fe2000f8e000c */
[----:B------:R-:W-:-:S03]  /*cb20*/  ULDC.64 UR4, c[0x0][0x330] ;  /* 0x0000cc0000047ab9 */ /* 0x000fc60000000a00 */
[----:B------:R-:W-:Y:S02]  /*cb30*/  IMAD.IADD R13, R13, 0x1, R11 ;  /* 0x000000010d0d7824 */ /* 0x000fe400078e020b */
[----:B------:R-:W-:-:S04]  /*cb40*/  IMAD.WIDE.U32 R12, R221, UR4, R12 ;  /* 0x00000004dd0c7c25 */ /* 0x000fc8000f8e000c */
[----:B------:R-:W-:Y:S01]  /*cb50*/  IMAD R11, R221, UR5, R13 ;  /* 0x00000005dd0b7c24 */ /* 0x000fe2000f8e020d */
[----:B-1-3--:R-:W-:-:S04]  /*cb60*/  IADD3 R40, P3, R12, UR6, RZ ;  /* 0x000000060c287c10 */ /* 0x00afc8000ff7e0ff */
[----:B------:R-:W-:Y:S01]  /*cb70*/  IADD3.X R11, R11, UR7, RZ, P3, !PT ;  /* 0x000000070b0b7c10 */ /* 0x000fe20009ffe4ff */
[----:B------:R0:W1:Y:S01]  /*cb80*/  SHFL.IDX PT, R37, R40, RZ, 0x181f ;  /* 0x00181fff28257589 */ /* 0x00006200000e0000 */
        /* <DEDUP_REMOVED lines=13> */
.L_x_3156:
[----:B------:R-:W-:Y:S05]  /*cc60*/  BSYNC B0 ;  /* 0x0000000000007941 */ /* 0x000fea0003800000 */
.L_x_3155:
        /* <DEDUP_REMOVED lines=15> */
.L_x_3158:
[----:B------:R-:W-:Y:S05]  /*cd60*/  BSYNC B0 ;  /* 0x0000000000007941 */ /* 0x000fea0003800000 */
.L_x_3157:
        /* <DEDUP_REMOVED lines=9> */
[----:B------:R-:W-:-:S04]  /*ce00*/  @!P4 IADD3 R36, P5, R22, R37, RZ ;  /* 0x000000251624c210 */ /* 0x000fc80007fbe0ff */
[----:B------:R-:W-:Y:S02]  /*ce10*/  @!P4 IADD3.X R37, R13, R218, RZ, P5, !PT ;  /* 0x000000da0d25c210 */ /* 0x000fe40002ffe4ff */
[----:B------:R-:W0:Y:S04]  /*ce20*/  @!P3 LDS.128 R12, [R89+0x12400] ;  /* 0x01240000590cb984 */ /* 0x000e280000000c00 */
[----:B0-----:R-:W-:Y:S04]  /*ce30*/  @!P3 ST.E.128 desc[UR42][R38.64], R12 ;  /* 0x0000000c2600b985 */ /* 0x001fe8000c101d2a */
[----:B------:R-:W0:Y:S04]  /*ce40*/  @!P4 LDS.128 R12, [R89+0x16400] ;  /* 0x01640000590cc984 */ /* 0x000e280000000c00 */
[----:B0-----:R0:W-:Y:S02]  /*ce50*/  @!P4 ST.E.128 desc[UR42][R36.64], R12 ;  /* 0x0000000c2400c985 */ /* 0x0011e4000c101d2a */
.L_x_3160:
[----:B------:R-:W-:Y:S05]  /*ce60*/  BSYNC B0 ;  /* 0x0000000000007941 */ /* 0x000fea0003800000 */
.L_x_3159:
        /* <DEDUP_REMOVED lines=15> */
.L_x_3162:
[----:B------:R-:W-:Y:S05]  /*cf60*/  BSYNC B0 ;  /* 0x0000000000007941 */ /* 0x000fea0003800000 */
.L_x_3161:
[----:B------:R-:W-:Y:S01]  /*cf70*/  @!PT LDS RZ, [RZ] ;  /* 0x00000000fffff984 */ /* 0x000fe20000000800 */
[----:B------:R-:W-:Y:S01]  /*cf80*/  @!PT LDS RZ, [RZ] ;  /* 0x00000000fffff984 */ /* 0x000fe20000000800 */
[----:B------:R-:W-:Y:S01]  /*cf90*/  @!PT LDS RZ, [RZ] ;  /* 0x00000000fffff984 */ /* 0x000fe20000000800 */
[----:B------:R-:W-:Y:S01]  /*cfa0*/  @!PT LDS RZ, [RZ] ;  /* 0x00000000fffff984 */ /* 0x000fe20000000800 */
[----:B------:R4:W-:Y:S06]  /*cfb0*/  MEMBAR.ALL.CTA ;  /* 0x0000000000007992 */ /* 0x0009ec0000008000 */
[----:B----4-:R-:W4:Y:S01]  /*cfc0*/  FENCE.VIEW.ASYNC.S ;  /* 0x00000000000073c6 */ /* 0x010f220000000000 */
[----:B------:R-:W-:Y:S01]  /*cfd0*/  @!P2 VIADD R88, R88, 0x388c0 ;  /* 0x000388c05858a836 */ /* 0x000fe20000000000 */
[----:B----4-:R4:W-:Y:S01]  /*cfe0*/  BAR.SYNC.DEFER_BLOCKING R90, 0x80 ;  /* 0x0002005a0000751d */ /* 0x0109e20000010000 */
[----:B------:R-:W-:Y:S01]  /*cff0*/  LOP3.LUT P3, RZ, R23, 0x4, RZ, 0xc0, !PT ;  /* 0x0000000417ff7812 */ /* 0x000fe2000786c0ff */
[----:B------:R-:W-:-:S02]  /*d000*/  VIADD R217, R217, 0x1 ;  /* 0x00000001d9d97836 */ /* 0x000fc40000000000 */
[----:B------:R-:W-:-:S04]  /*d010*/  @!P2 PRMT R88, RZ, 0x654, R88 ;  /* 0x00000654ff58a816 */ /* 0x000fc80000000058 */
[----:B------:R4:W-:Y:S01]  /*d020*/  @!P2 SYNCS.ARRIVE.TRANS64.RED.A1T0 RZ, [R88+URZ], RZ ;  /* 0x000000ff58ffa9a7 */ /* 0x0009e2000810043f */
[----:B------:R-:W-:-:S04]  /*d030*/  ISETP.NE.AND P2, PT, R217, 0x2, PT ;  /* 0x00000002d900780c */ /* 0x000fc80003f45270 */
[----:B---3--:R-:W-:Y:S02]  /*d040*/  SEL R11, RZ, 0x1, P2 ;  /* 0x00000001ff0b7807 */ /* 0x008fe40001000000 */
[----:B------:R-:W-:Y:S02]  /*d050*/  SEL R217, R217, RZ, P2 ;  /* 0x000000ffd9d97207 */ /* 0x000fe40001000000 */
[----:B------:R-:W-:Y:S01]  /*d060*/  LOP3.LUT R224, R224, R11, RZ, 0x3c, !PT ;  /* 0x0000000be0e07212 */ /* 0x000fe200078e3cff */
[----:B------:R-:W-:Y:S06]  /*d070*/  @P3 BRA `(.L_x_3163) ;  /* 0xffffff5c00943947 */ /* 0x000fec000383ffff */
[----:B0-----:R-:W0:Y:S01]  /*d080*/  S2R R12, SR_TID.X ;  /* 0x00000000000c7919 */ /* 0x001e220000002100 */
[----:B------:R-:W-:Y:S02]  /*d090*/  PLOP3.LUT P0, PT, PT, PT, PT, 0x8, 0x0 ;  /* 0x000000000000781c */ /* 0x000fe40003f0e170 */
[----:B0-----:R-:W-:-:S04]  /*d0a0*/  SHF.R.U32.HI R12, RZ, 0x7, R12 ;  /* 0x00000007ff0c7819 */ /* 0x001fc8000001160c */
[----:B------:R-:W-:-:S13]  /*d0b0*/  ISETP.NE.AND P3, PT, R12, 0x1, PT ;  /* 0x000000010c00780c */ /* 0x000fda0003f65270 */
[----:B------:R-:W-:Y:S06]  /*d0c0*/  @!P3 BAR.ARV 0x9, 0x100 ;  /* 0x024400000000bb1d */ /* 0x000fec0000002000 */
.L_x_3063:
[----:B------:R-:W-:Y:S05]  /*d0d0*/  @P0 BRA `(.L_x_3164) ;  /* 0x00000000000c0947 */ /* 0x000fea0003800000 */
[----:B------:R-:W0:Y:S01]  /*d0e0*/  FENCE.VIEW.ASYNC.G ;  /* 0x00000000000073c6 */ /* 0x000e220000000100 */
[----:B------:R-:W-:Y:S05]  /*d0f0*/  WARPSYNC.ALL ;  /* 0x0000000000007948 */ /* 0x000fea0003800000 */
[----:B0-----:R-:W-:Y:S06]  /*d100*/  BAR.ARV 0xc, 0x180 ;  /* 0x0306000000007b1d */ /* 0x001fec0000002000 */
.L_x_3164:
[----:B------:R-:W3:Y:S01]  /*d110*/  LDL R0, [R1+0x74] ;  /* 0x0000740001007983 */ /* 0x000ee20000100800 */
[----:B------:R-:W-:Y:S01]  /*d120*/  ULDC.64 UR6, c[0x0][0x998] ;  /* 0x0002660000067ab9 */ /* 0x000fe20000000a00 */
[----:B------:R-:W-:Y:S02]  /*d130*/  ULDC.64 UR4, c[0x0][0x990] ;  /* 0x0002640000047ab9 */ /* 0x000fe40000000a00 */
[----:B------:R-:W2:Y:S01]  /*d140*/  LDL R14, [R1+0x60] ;  /* 0x00006000010e7983 */ /* 0x000ea20000100800 */
[----:B------:R-:W-:Y:S02]  /*d150*/  ISETP.NE.U32.AND P1, PT, RZ, UR6, PT ;  /* 0x00000006ff007c0c */ /* 0x000fe4000bf25070 */
[----:B------:R-:W-:Y:S01]  /*d160*/  ISETP.NE.U32.AND P0, PT, RZ, UR4, PT ;  /* 0x00000004ff007c0c */ /* 0x000fe2000bf05070 */
[----:B------:R-:W4:Y:S01]  /*d170*/  LDL R12, [R1+0x2c] ;  /* 0x00002c00010c7983 */ /* 0x000f220000100800 */
[----:B------:R-:W-:Y:S02]  /*d180*/  ISETP.NE.AND.EX P1, PT, RZ, UR7, PT, P1 ;  /* 0x00000007ff007c0c */ /* 0x000fe4000bf25310 */
[----:B------:R-:W-:-:S11]  /*d190*/  ISETP.NE.AND.EX P0, PT, RZ, UR5, PT, P0 ;  /* 0x00000005ff007c0c */ /* 0x000fd6000bf05300 */
[----:B------:R-:W3:Y:S08]  /*d1a0*/  @P1 LDC.64 R6, c[0x0][0x9b8] ;  /* 0x00026e00ff061b82 */ /* 0x000ef00000000a00 */
[----:B------:R-:W0:Y:S08]  /*d1b0*/  @P0 LDC.64 R8, c[0x0][0x9a8] ;  /* 0x00026a00ff080b82 */ /* 0x000e300000000a00 */
[----:B------:R-:W1:Y:S08]  /*d1c0*/  @P1 LDC.64 R4, c[0x0][0x9c0] ;  /* 0x00027000ff041b82 */ /* 0x000e700000000a00 */
[----:B------:R-:W1:Y:S01]  /*d1d0*/  @P0 LDC.64 R2, c[0x0][0x9b0] ;  /* 0x00026c00ff020b82 */ /* 0x000e620000000a00 */
[----:B---3--:R-:W-:-:S02]  /*d1e0*/  @P1 IMAD R10, R0, R6, RZ ;  /* 0x00000006000a1224 */ /* 0x008fc400078e02ff */
[----:B0-----:R-:W-:Y:S02]  /*d1f0*/  @P0 IMAD R0, R0, R8, RZ ;  /* 0x0000000800000224 */ /* 0x001fe400078e02ff */
[C---:B--2---:R-:W-:Y:S02]  /*d200*/  @P1 IMAD R13, R14.reuse, R7, R10 ;  /* 0x000000070e0d1224 */ /* 0x044fe400078e020a */
[C---:B------:R-:W-:Y:S02]  /*d210*/  @P0 IMAD R11, R14.reuse, R9, R0 ;  /* 0x000000090e0b0224 */ /* 0x040fe400078e0200 */
[----:B------:R-:W-:-:S04]  /*d220*/  @P1 IMAD.WIDE.U32 R6, R14, R6, RZ ;  /* 0x000000060e061225 */ /* 0x000fc800078e00ff */
[----:B------:R-:W-:-:S04]  /*d230*/  @P0 IMAD.WIDE.U32 R8, R14, R8, RZ ;  /* 0x000000080e080225 */ /* 0x000fc800078e00ff */
[----:B------:R-:W-:Y:S02]  /*d240*/  @P1 IMAD.IADD R7, R7, 0x1, R13 ;  /* 0x0000000107071824 */ /* 0x000fe400078e020d */
[----:B------:R-:W-:Y:S02]  /*d250*/  @P0 IMAD.IADD R9, R9, 0x1, R11 ;  /* 0x0000000109090824 */ /* 0x000fe400078e020b */
[----:B-1----:R-:W-:-:S04]  /*d260*/  @P1 IMAD.WIDE.U32 R6, R221, R4, R6 ;  /* 0x00000004dd061225 */ /* 0x002fc800078e0006 */
[----:B------:R-:W-:Y:S01]  /*d270*/  @P0 IMAD.WIDE.U32 R8, R221, R2, R8 ;  /* 0x00000002dd080225 */ /* 0x000fe200078e0008 */
[----:B------:R-:W-:-:S03]  /*d280*/  @P1 LEA R2, P3, R6, UR6, 0x2 ;  /* 0x0000000606021c11 */ /* 0x000fc6000f8610ff */
[C---:B------:R-:W-:Y:S01]  /*d290*/  @P1 IMAD R5, R221.reuse, R5, R7 ;  /* 0x00000005dd051224 */ /* 0x040fe200078e0207 */
        /* <DEDUP_REMOVED lines=8> */
[----:B------:R1:W2:Y:S04]  /*d320*/  @P1 LDG.E R0, desc[UR42][R2.64] ;  /* 0x0000002a02001981 */ /* 0x0002a8000c1e1900 */
[----:B------:R-:W2:Y:S01]  /*d330*/  @P0 LDG.E R7, desc[UR42][R4.64] ;  /* 0x0000002a04070981 */ /* 0x000ea2000c1e1900 */
[----:B------:R-:W-:Y:S01]  /*d340*/  BSSY B0, `(.L_x_3165) ;  /* 0x000002f000007945 */ /* 0x000fe20003800000 */
[----:B------:R-:W-:Y:S01]  /*d350*/  IMAD.MOV.U32 R168, RZ, RZ, RZ ;  /* 0x000000ffffa87224 */ /* 0x000fe200078e00ff */
[----:B0-----:R-:W-:Y:S01]  /*d360*/  ISETP.NE.AND P0, PT, R6, 0x1, PT ;  /* 0x000000010600780c */ /* 0x001fe20003f05270 */
[----:B----4-:R-:W-:-:S12]  /*d370*/  VIADD R6, R12, 0x7f ;  /* 0x0000007f0c067836 */ /* 0x010fd80000000000 */
[----:B------:R-:W0:Y:S08]  /*d380*/  @P0 LDC R9, c[0x0][0x44c] ;  /* 0x00011300ff090b82 */ /* 0x000e300000000800 */
[----:B------:R-:W3:Y:S01]  /*d390*/  @P0 LDC R8, c[0x0][0x450] ;  /* 0x00011400ff080b82 */ /* 0x000ee20000000800 */
[----:B0-----:R-:W-:-:S05]  /*d3a0*/  @P0 IMAD.HI.U32 R9, R6, R9, RZ ;  /* 0x0000000906090227 */ /* 0x001fca00078e00ff */
[----:B---3--:R-:W-:-:S04]  /*d3b0*/  @P0 SHF.R.U32.HI R6, RZ, R8, R9 ;  /* 0x00000008ff060219 */ /* 0x008fc80000011609 */
[----:B------:R-:W-:-:S04]  /*d3c0*/  IADD3 R6, R91, R6, RZ ;  /* 0x000000065b067210 */ /* 0x000fc80007ffe0ff */
[----:B-1----:R-:W-:-:S04]  /*d3d0*/  SHF.R.S32.HI R3, RZ, 0x1f, R6 ;  /* 0x0000001fff037819 */ /* 0x002fc80000011406 */
[----:B------:R-:W-:-:S04]  /*d3e0*/  LEA.HI R3, R3, R6, RZ, 0x7 ;  /* 0x0000000603037211 */ /* 0x000fc800078f38ff */
[----:B------:R-:W-:-:S04]  /*d3f0*/  SHF.R.S32.HI R3, RZ, 0x7, R3 ;  /* 0x00000007ff037819 */ /* 0x000fc80000011403 */
[----:B------:R-:W-:-:S04]  /*d400*/  VIMNMX R9, R92, R3, PT ;  /* 0x000000035c097248 */ /* 0x000fc80003fe0100 */
[----:B------:R-:W-:Y:S01]  /*d410*/  ISETP.GE.AND P0, PT, R9, 0x1, PT ;  /* 0x000000010900780c */ /* 0x000fe20003f06270 */
[----:B--2---:R-:W-:-:S04]  /*d420*/  FMUL.FTZ R0, R7, R0 ;  /* 0x0000000007007220 */ /* 0x004fc80000410000 */
[----:B------:R-:W-:-:S08]  /*d430*/  FMUL.FTZ R2, R0, UR4 ;  /* 0x0000000400027c20 */ /* 0x000fd00008410000 */
[----:B------:R-:W-:Y:S05]  /*d440*/  @!P0 BRA `(.L_x_3166) ;  /* 0x0000000000788947 */ /* 0x000fea0003800000 */
[----:B------:R-:W2:Y:S01]  /*d450*/  LDL R10, [R1+0x68] ;  /* 0x00006800010a7983 */ /* 0x000ea20000100800 */
[----:B------:R-:W-:Y:S01]  /*d460*/  ULDC UR4, c[0x0][0x9f0] ;  /* 0x00027c0000047ab9 */ /* 0x000fe20000000800 */
[----:B--2---:R-:W-:-:S04]  /*d470*/  ISETP.NE.AND P0, PT, R10, RZ, PT ;  /* 0x000000ff0a00720c */ /* 0x004fc80003f05270 */
[----:B------:R-:W-:-:S04]  /*d480*/  SEL R10, R10, UR4, P0 ;  /* 0x000000040a0a7c07 */ /* 0x000fc80008000000 */
[-C--:B------:R-:W-:Y:S02]  /*d490*/  IABS R6, R10.reuse ;  /* 0x0000000a00067213 */ /* 0x080fe40000000000 */
[----:B------:R-:W-:Y:S02]  /*d4a0*/  IADD3 R0, R10, -0x1, R9 ;  /* 0xffffffff0a007810 */ /* 0x000fe40007ffe009 */
[----:B------:R-:W0:Y:S01]  /*d4b0*/  I2F.RP R3, R6 ;  /* 0x0000000600037306 */ /* 0x000e220000209400 */
[----:B------:R-:W-:Y:S02]  /*d4c0*/  IABS R11, R10 ;  /* 0x0000000a000b7213 */ /* 0x000fe40000000000 */
        /* <DEDUP_REMOVED lines=20> */
[----:B------:R-:W-:-:S04]  /*d610*/  @!P1 LOP3.LUT R5, RZ, R10, RZ, 0x33, !PT ;  /* 0x0000000aff059212 */ /* 0x000fc800078e33ff */
[----:B------:R-:W-:-:S07]  /*d620*/  MOV R168, R5 ;  /* 0x0000000500a87202 */ /* 0x000fce0000000f00 */
.L_x_3166:
[----:B------:R-:W-:Y:S05]  /*d630*/  BSYNC B0 ;  /* 0x0000000000007941 */ /* 0x000fea0003800000 */
.L_x_3165:
[----:B------:R-:W2:Y:S01]  /*d640*/  LDL R0, [R1+0x84] ;  /* 0x0000840001007983 */ /* 0x000ea20000100800 */
[----:B------:R-:W-:Y:S02]  /*d650*/  PLOP3.LUT P0, PT, PT, PT, PT, 0x80, 0x0 ;  /* 0x000000000000781c */ /* 0x000fe40003f0f070 */
[----:B------:R-:W-:Y:S01]  /*d660*/  CS2R R166, SRZ ;  /* 0x0000000000a67805 */ /* 0x000fe2000001ff00 */
[----:B------:R-:W-:Y:S01]  /*d670*/  IMAD.MOV.U32 R5, RZ, RZ, RZ ;  /* 0x000000ffff057224 */ /* 0x000fe200078e00ff */
[----:B------:R-:W-:Y:S02]  /*d680*/  CS2R R146, SRZ ;  /* 0x0000000000927805 */ /* 0x000fe4000001ff00 */
[----:B------:R-:W-:Y:S02]  /*d690*/  CS2R R64, SRZ ;  /* 0x0000000000407805 */ /* 0x000fe4000001ff00 */
[----:B------:R-:W-:Y:S01]  /*d6a0*/  CS2R R28, SRZ ;  /* 0x00000000001c7805 */ /* 0x000fe2000001ff00 */
[----:B------:R-:W-:Y:S01]  /*d6b0*/  IMAD.MOV.U32 R25, RZ, RZ, RZ ;  /* 0x000000ffff197224 */ /* 0x000fe200078e00ff */
[----:B------:R-:W-:-:S02]  /*d6c0*/  CS2R R152, SRZ ;  /* 0x0000000000987805 */ /* 0x000fc4000001ff00 */
[----:B------:R-:W-:Y:S02]  /*d6d0*/  CS2R R158, SRZ ;  /* 0x00000000009e7805 */ /* 0x000fe4000001ff00 */
[----:B------:R-:W-:Y:S02]  /*d6e0*/  CS2R R36, SRZ ;  /* 0x0000000000247805 */ /* 0x000fe4000001ff00 */
[----:B------:R-:W-:Y:S02]  /*d6f0*/  CS2R R6, SRZ ;  /* 0x0000000000067805 */ /* 0x000fe4000001ff00 */
[----:B------:R-:W-:Y:S01]  /*d700*/  CS2R R160, SRZ ;  /* 0x0000000000a07805 */ /* 0x000fe2000001ff00 */
        /* <DEDUP_REMOVED lines=55> */
[----:B--2---:R-:W-:Y:S02]  /*da80*/  IMAD R3, R0, R168, RZ ;  /* 0x000000a800037224 */ /* 0x004fe400078e02ff */
[----:B------:R-:W-:-:S03]  /*da90*/  IMAD.MOV.U32 R0, RZ, RZ, RZ ;  /* 0x000000ffff007224 */ /* 0x000fc600078e00ff */
[----:B------:R0:W-:Y:S01]  /*daa0*/  STL [R1+0x3c], R3 ;  /* 0x00003c0301007387 */ /* 0x0001e20000100800 */
[----:B------:R-:W-:-:S04]  /*dab0*/  VIADDMNMX R168, R3, R168, R9, PT ;  /* 0x000000a803a87246 */ /* 0x000fc80003800109 */
[----:B------:R-:W-:-:S13]  /*dac0*/  ISETP.GT.AND P1, PT, R168, R3, PT ;  /* 0x00000003a800720c */ /* 0x000fda0003f24270 */
[----:B0-----:R-:W-:Y:S05]  /*dad0*/  @!P1 BRA `(.L_x_3167) ;  /* 0x0000012400209947 */ /* 0x001fea0003800000 */
[----:B------:R-:W0:Y:S01]  /*dae0*/  S2R R3, SR_TID.X ;  /* 0x0000000000037919 */ /* 0x000e220000002100 */
[----:B------:R-:W-:Y:S01]  /*daf0*/  UMOV UR4, 0xffffffff ;  /* 0xffffffff00047882 */ /* 0x000fe20000000000 */
[----:B------:R-:W-:Y:S02]  /*db00*/  VIADD R0, R216, 0x20400 ;  /* 0x00020400d8007836 */ /* 0x000fe40000000000 */
[----:B0-----:R-:W-:-:S05]  /*db10*/  VIADD R28, R3, 0xffffff80 ;  /* 0xffffff80031c7836 */ /* 0x001fca0000000000 */
[----:B------:R-:W-:-:S04]  /*db20*/  SHF.R.S32.HI R33, RZ, 0x1f, R28 ;  /* 0x0000001fff217819 */ /* 0x000fc8000001141c */
[----:B------:R-:W-:-:S04]  /*db30*/  LEA.HI R13, R33, R28, RZ, 0x7 ;  /* 0x0000001c210d7211 */ /* 0x000fc800078f38ff */
[----:B------:R-:W-:Y:S01]  /*db40*/  SHF.R.S32.HI R13, RZ, 0x7, R13 ;  /* 0x00000007ff0d7819 */ /* 0x000fe2000001140d */
[----:B------:R-:W-:Y:S06]  /*db50*/  BRA.DIV UR4, `(.L_x_3168) ;  /* 0x0000023e04707947 */ /* 0x000fec000b800000 */
[----:B------:R0:W1:Y:S02]  /*db60*/  SHFL.IDX PT, R14, R13, RZ, 0x1f ;  /* 0x00001fff0d0e7589 */ /* 0x00006400000e0000 */
.L_x_3490:
[----:B-1----:R-:W-:Y:S01]  /*db70*/  LEA.HI R3, R14, R14, RZ, 0x1 ;  /* 0x0000000e0e037211 */ /* 0x002fe200078f08ff */
[----:B------:R-:W-:Y:S01]  /*db80*/  BSSY B6, `(.L_x_3169) ;  /* 0x0000019000067945 */ /* 0x000fe20003800000 */
[----:B------:R-:W-:Y:S02]  /*db90*/  LOP3.LUT P0, RZ, R0, 0x3ff, RZ, 0xc0, !PT ;  /* 0x000003ff00ff7812 */ /* 0x000fe4000780c0ff */
[----:B------:R-:W-:Y:S02]  /*dba0*/  LOP3.LUT R3, R3, 0x1e, RZ, 0xc0, !PT ;  /* 0x0000001e03037812 */ /* 0x000fe400078ec0ff */
[----:B------:R-:W-:-:S03]  /*dbb0*/  P2R R25, PR, RZ, 0x1 ;  /* 0x00000001ff197803 */ /* 0x000fc60000000000 */
[----:B------:R-:W-:-:S04]  /*dbc0*/  IMAD.IADD R3, R14, 0x1, -R3 ;  /* 0x000000010e037824 */ /* 0x000fc800078e0a03 */
[----:B------:R-:W-:-:S05]  /*dbd0*/  IMAD R3, R3, 0x2000, R0 ;  /* 0x0000200003037824 */ /* 0x000fca00078e0200 */
[----:B------:R-:W-:-:S04]  /*dbe0*/  SHF.R.U32.HI R3, RZ, 0x4, R3 ;  /* 0x00000004ff037819 */ /* 0x000fc80000011603 */
[----:B------:R-:W-:Y:S01]  /*dbf0*/  LOP3.LUT R36, R3, 0x3fff, RZ, 0xc0, !PT ;  /* 0x00003fff03247812 */ /* 0x000fe200078ec0ff */
[----:B------:R-:W-:Y:S06]  /*dc00*/  @!P0 BRA `(.L_x_3170) ;  /* 0x0000000000408947 */ /* 0x000fec0003800000 */
[----:B------:R-:W-:Y:S01]  /*dc10*/  MOV R14, 0x0 ;  /* 0x00000000000e7802 */ /* 0x000fe20000000f00 */
[----:B------:R-:W-:Y:S01]  /*dc20*/  ULDC.64 UR4, c[0x4][0x1b0] ;  /* 0x01006c0000047ab9 */ /* 0x000fe20000000a00 */
[----:B------:R-:W-:Y:S01]  /*dc30*/  ULDC.64 UR6, c[0x4][0x1b8] ;  /* 0x01006e0000067ab9 */ /* 0x000fe20000000a00 */
[----:B------:R-:W-:Y:S01]  /*dc40*/  IMAD.U32 R4, RZ, RZ, UR4 ;  /* 0x00000004ff047e24 */ /* 0x000fe2000f8e00ff */
[----:B------:R-:W-:Y:S01]  /*dc50*/  MOV R5, UR5 ;  /* 0x0000000500057c02 */ /* 0x000fe20008000f00 */
[----:B------:R-:W-:Y:S01]  /*dc60*/  ULDC.64 UR4, c[0x4][0x98] ;  /* 0x0100260000047ab9 */ /* 0x000fe20000000a00 */
[----:B------:R-:W1:Y:S01]  /*dc70*/  LDC.64 R14, c[0x4][R14] ;  /* 0x010000000e0e7b82 */ /* 0x000e620000000a00 */
        /* <DEDUP_REMOVED lines=9> */
.L_x_3170:
[----:B------:R-:W-:Y:S05]  /*dd10*/  BSYNC B6 ;  /* 0x0000000000067941 */ /* 0x000fea0003800000 */
.L_x_3169:
        /* <DEDUP_REMOVED lines=13> */
.L_x_3174:
[----:B--2---:R2:W3:Y:S02]  /*ddf0*/  SYNCS.PHASECHK.TRANS64.TRYWAIT P0, [R216+URZ+0x38800], R3 ;  /* 0x03880003d80075a7 */ /* 0x0044e4000800017f */
[----:B---3--:R-:W-:Y:S05]  /*de00*/  @!P0 NANOSLEEP.SYNCS 0x989680 ;  /* 0x009896800000895d */ /* 0x008fea0003900000 */
[----:B------:R-:W3:Y:S02]  /*de10*/  @!P0 SYNCS.PHASECHK.TRANS64 P0, [R216+URZ+0x38800], R3 ;  /* 0x03880003d80085a7 */ /* 0x000ee4000800007f */
[----:B---3--:R-:W-:Y:S05]  /*de20*/  @!P0 BRA `(.L_x_3174) ;  /* 0xfffffffc00f08947 */ /* 0x008fea000383ffff */
.L_x_3173:
[----:B------:R-:W-:Y:S05]  /*de30*/  BSYNC B0 ;  /* 0x0000000000007941 */ /* 0x000fea0003800000 */
.L_x_3172:
[----:B------:R-:W-:Y:S05]  /*de40*/  BRA `(.L_x_3175) ;  /* 0x0000009400d47947 */ /* 0x000fea0003800000 */
.L_x_3171:
[----:B------:R-:W-:Y:S01]  /*de50*/  ISETP.NE.AND P0, PT, R25, RZ, PT ;  /* 0x000000ff1900720c */ /* 0x000fe20003f05270 */
[----:B------:R-:W-:Y:S01]  /*de60*/  ULDC.64 UR4, c[0x0][0x3f8] ;  /* 0x0000fe0000047ab9 */ /* 0x000fe20000000a00 */
[----:B-----5:R-:W-:Y:S01]  /*de70*/  SHF.R.S32.HI R0, RZ, 0x1f, R24 ;  /* 0x0000001fff007819 */ /* 0x020fe20000011418 */
[----:B------:R-:W-:Y:S01]  /*de80*/  ULDC.64 UR6, c[0x0][0x408] ;  /* 0x0001020000067ab9 */ /* 0x000fe20000000a00 */
[----:B------:R-:W-:Y:S01]  /*de90*/  IMAD.WIDE.U32 R26, R24, UR4, RZ ;  /* 0x00000004181a7c25 */ /* 0x000fe2000f8e00ff */
[----:B------:R-:W-:Y:S03]  /*dea0*/  BSSY B6, `(.L_x_3176) ;  /* 0x0000019000067945 */ /* 0x000fe60003800000 */
[C---:B------:R-:W-:Y:S02]  /*deb0*/  IMAD R3, R0.reuse, UR4, RZ ;  /* 0x0000000400037c24 */ /* 0x040fe4000f8e02ff */
[----:B------:R-:W-:-:S02]  /*dec0*/  IMAD R5, R0, UR6, RZ ;  /* 0x0000000600057c24 */ /* 0x000fc4000f8e02ff */
[C---:B------:R-:W-:Y:S02]  /*ded0*/  IMAD R3, R24.reuse, UR5, R3 ;  /* 0x0000000518037c24 */ /* 0x040fe4000f8e0203 */
[C---:B------:R-:W-:Y:S02]  /*dee0*/  IMAD R5, R24.reuse, UR7, R5 ;  /* 0x0000000718057c24 */ /* 0x040fe4000f8e0205 */
[----:B------:R-:W-:-:S04]  /*def0*/  IMAD.WIDE.U32 R24, R24, UR6, RZ ;  /* 0x0000000618187c25 */ /* 0x000fc8000f8e00ff */
[----:B------:R-:W-:Y:S01]  /*df00*/  IMAD.IADD R29, R3, 0x1, R27 ;  /* 0x00000001031d7824 */ /* 0x000fe200078e021b */
[----:B------:R-:W-:Y:S01]  /*df10*/  IADD3 R31, R5, R25, RZ ;  /* 0x00000019051f7210 */ /* 0x000fe20007ffe0ff */
        /* <DEDUP_REMOVED lines=17> */
.L_x_3177:
[----:B------:R-:W-:Y:S05]  /*e030*/  BSYNC B6 ;  /* 0x0000000000067941 */ /* 0x000fea0003800000 */
.L_x_3176:
[----:B------:R-:W2:Y:S01]  /*e040*/  LDL R52, [R1+0x2c] ;  /* 0x00002c0001347983 */ /* 0x000ea20000100800 */
[----:B------:R-:W-:Y:S01]  /*e050*/  ULDC.U8 UR4, c[0x0][0x410] ;  /* 0x0001040000047ab9 */ /* 0x000fe20000000000 */
[----:B------:R-:W-:Y:S01]  /*e060*/  LEA.HI R33, R33, R28, RZ, 0x3 ;  /* 0x0000001c21217211 */ /* 0x000fe200078f18ff */
[----:B------:R-:W-:Y:S01]  /*e070*/  BSSY B0, `(.L_x_3178) ;  /* 0x000094a000007945 */ /* 0x000fe20003800000 */
[----:B------:R-:W-:Y:S02]  /*e080*/  ISETP.NE.AND P0, PT, RZ, UR4, PT ;  /* 0x00000004ff007c0c */ /* 0x000fe4000bf05270 */
[----:B------:R-:W-:-:S05]  /*e090*/  LOP3.LUT R33, R33, 0xfffffff8, RZ, 0xc0, !PT ;  /* 0xfffffff821217812 */ /* 0x000fca00078ec0ff */
[----:B------:R-:W-:Y:S01]  /*e0a0*/  IMAD.IADD R0, R28, 0x1, -R33 ;  /* 0x000000011c007824 */ /* 0x000fe200078e0a21 */
[----:B--2---:R-:W-:-:S05]  /*e0b0*/  IADD3 R10, R220, R52, RZ ;  /* 0x00000034dc0a7210 */ /* 0x004fca0007ffe0ff */
[----:B------:R-:W-:Y:S01]  /*e0c0*/  IMAD R3, R0, 0x20, R10 ;  /* 0x0000002000037824 */ /* 0x000fe200078e020a */
[----:B------:R-:W-:Y:S06]  /*e0d0*/  @!P0 BRA `(.L_x_3179) ;  /* 0x0000004800808947 */ /* 0x000fec0003800000 */
        /* <DEDUP_REMOVED lines=29> */
.L_x_3496:
[----:B------:R-:W5:Y:S01]  /*e2b0*/  LDL R5, [R1+0x24] ;  /* 0x0000240001057983 */ /* 0x000f620000100800 */
[----:B------:R-:W-:Y:S01]  /*e2c0*/  BSSY B1, `(.L_x_3181) ;  /* 0x000001c000017945 */ /* 0x000fe20003800000 */
[----:B------:R-:W-:Y:S02]  /*e2d0*/  CS2R R40, SRZ ;  /* 0x0000000000287805 */ /* 0x000fe4000001ff00 */
[----:B------:R-:W-:Y:S02]  /*e2e0*/  CS2R R44, SRZ ;  /* 0x00000000002c7805 */ /* 0x000fe4000001ff00 */
[----:B------:R-:W-:Y:S02]  /*e2f0*/  CS2R R42, SRZ ;  /* 0x00000000002a7805 */ /* 0x000fe4000001ff00 */
[----:B------:R-:W-:Y:S01]  /*e300*/  CS2R R46, SRZ ;  /* 0x00000000002e7805 */ /* 0x000fe2000001ff00 */
[----:B-----5:R-:W-:-:S05]  /*e310*/  IMAD R50, R5, R50, RZ ;  /* 0x0000003205327224 */ /* 0x020fca00078e02ff */
[----:B------:R-:W-:-:S13]  /*e320*/  ISETP.GE.AND P0, PT, R10, R50, PT ;  /* 0x000000320a00720c */ /* 0x000fda0003f06270 */
[----:B------:R-:W-:Y:S05]  /*e330*/  @P0 BRA `(.L_x_3182) ;  /* 0x0000000000500947 */ /* 0x000fea0003800000 */
[----:B------:R-:W2:Y:S01]  /*e340*/  LDL R11, [R1+0x64] ;  /* 0x00006400010b7983 */ /* 0x000ea20000100800 */
[----:B------:R-:W-:Y:S01]  /*e350*/  ULDC UR4, c[0x0][0x3f4] ;  /* 0x0000fd0000047ab9 */ /* 0x000fe20000000800 */
[----:B------:R-:W-:Y:S02]  /*e360*/  CS2R R40, SRZ ;  /* 0x0000000000287805 */ /* 0x000fe4000001ff00 */
[----:B------:R-:W-:Y:S02]  /*e370*/  ISETP.GE.AND P4, PT, R219, UR4, PT ;  /* 0x00000004db007c0c */ /* 0x000fe4000bf86270 */
[----:B------:R-:W-:Y:S02]  /*e380*/  CS2R R44, SRZ ;  /* 0x00000000002c7805 */ /* 0x000fe4000001ff00 */
[----:B------:R-:W-:-:S09]  /*e390*/  ISETP.GE.AND P3, PT, R18, UR4, PT ;  /* 0x0000000412007c0c */ /* 0x000fd2000bf66270 */
[C---:B---3--:R-:W-:Y:S02]  /*e3a0*/  @!P4 IADD3 R6, P0, R219.reuse, R4, RZ ;  /* 0x00000004db06c210 */ /* 0x048fe40007f1e0ff */
[----:B0-----:R-:W-:Y:S02]  /*e3b0*/  @!P4 IADD3 R8, P2, R219, R14, RZ ;  /* 0x0000000edb08c210 */ /* 0x001fe40007f5e0ff */
[----:B------:R-:W-:Y:S02]  /*e3c0*/  CS2R R46, SRZ ;  /* 0x00000000002e7805 */ /* 0x000fe4000001ff00 */
[----:B------:R-:W-:Y:S01]  /*e3d0*/  CS2R R42, SRZ ;  /* 0x00000000002a7805 */ /* 0x000fe2000001ff00 */
[----:B--2---:R-:W-:Y:S01]  /*e3e0*/  @!P4 IMAD.X R7, R3, 0x1, R11, P0 ;  /* 0x000000010307c824 */ /* 0x004fe200000e060b */
[----:B------:R-:W-:-:S04]  /*e3f0*/  @!P3 IADD3 R4, P0, R18, R4, RZ ;  /* 0x000000041204b210 */ /* 0x000fc80007f1e0ff */
[----:B------:R0:W5:Y:S01]  /*e400*/  @!P4 LD.E.64 R40, desc[UR42][R6.64] ;  /* 0x0000002a0628c980 */ /* 0x000162000c101b00 */
[----:B------:R-:W-:-:S05]  /*e410*/  @!P3 IMAD.X R5, R3, 0x1, R19, P0 ;  /* 0x000000010305b824 */ /* 0x000fca00000e0613 */
[----:B------:R2:W5:Y:S01]  /*e420*/  @!P3 LD.E.64 R44, desc[UR42][R4.64] ;  /* 0x0000002a042cb980 */ /* 0x000562000c101b00 */
[----:B0-----:R-:W-:-:S05]  /*e430*/  @!P3 IADD3 R6, P1, R18, R14, RZ ;  /* 0x0000000e1206b210 */ /* 0x001fca0007f3e0ff */
[C---:B----4-:R-:W-:Y:S02]  /*e440*/  @!P3 IMAD.X R7, R9.reuse, 0x1, R19, P1 ;  /* 0x000000010907b824 */ /* 0x050fe400008e0613 */
[----:B------:R-:W-:-:S03]  /*e450*/  @!P4 IMAD.X R9, R9, 0x1, R11, P2 ;  /* 0x000000010909c824 */ /* 0x000fc600010e060b */
[----:B------:R2:W5:Y:S04]  /*e460*/  @!P3 LD.E.64 R46, desc[UR42][R6.64] ;  /* 0x0000002a062eb980 */ /* 0x000568000c101b00 */
[----:B------:R2:W5:Y:S02]  /*e470*/  @!P4 LD.E.64 R42, desc[UR42][R8.64] ;  /* 0x0000002a082ac980 */ /* 0x000564000c101b00 */
.L_x_3182:
[----:B------:R-:W-:Y:S05]  /*e480*/  BSYNC B1 ;  /* 0x0000000000017941 */ /* 0x000fea0003800000 */
.L_x_3181:
[----:B------:R-:W-:Y:S01]  /*e490*/  UMOV UR4, 0xffffffff ;  /* 0xffffffff00047882 */ /* 0x000fe20000000000 */
[----:B------:R-:W-:Y:S02]  /*e4a0*/  CS2R R30, SRZ ;  /* 0x00000000001e7805 */ /* 0x000fe4000001ff00 */
[----:B------:R-:W-:Y:S05]  /*e4b0*/  BRA.DIV UR4, `(.L_x_3183) ;  /* 0x0000023604ac7947 */ /* 0x000fea000b800000 */
[----:B--2---:R2:W1:Y:S04]  /*e4c0*/  SHFL.IDX PT, R3, R49, 0x1, 0x181f ;  /* 0x00381f0031037f89 */ /* 0x00446800000e0000 */
[----:B---3--:R2:W3:Y:S04]  /*e4d0*/  SHFL.IDX PT, R4, R0, 0x1, 0x181f ;  /* 0x00381f0000047f89 */ /* 0x0084e800000e0000 */
[----:B----4-:R2:W4:Y:S04]  /*e4e0*/  SHFL.IDX PT, R9, R37, 0x1, 0x181f ;  /* 0x00381f0025097f89 */ /* 0x01052800000e0000 */
[----:B0-----:R2:W0:Y:S02]  /*e4f0*/  SHFL.IDX PT, R14, R48, 0x1, 0x181f ;  /* 0x00381f00300e7f89 */ /* 0x00142400000e0000 */
.L_x_3502:
[----:B------:R-:W-:Y:S01]  /*e500*/  VIADD R5, R10, 0x20 ;  /* 0x000000200a057836 */ /* 0x000fe20000000000 */
[----:B------:R-:W-:Y:S01]  /*e510*/  BSSY B1, `(.L_x_3184) ;  /* 0x000001a000017945 */ /* 0x000fe20003800000 */
[----:B------:R-:W-:Y:S02]  /*e520*/  CS2R R34, SRZ ;  /* 0x0000000000227805 */ /* 0x000fe4000001ff00 */
[----:B------:R-:W-:Y:S02]  /*e530*/  CS2R R32, SRZ ;  /* 0x0000000000207805 */ /* 0x000fe4000001ff00 */
[----:B------:R-:W-:Y:S02]  /*e540*/  CS2R R38, SRZ ;  /* 0x0000000000267805 */ /* 0x000fe4000001ff00 */
[----:B------:R-:W-:-:S13]  /*e550*/  ISETP.GE.AND P0, PT, R5, R50, PT ;  /* 0x000000320500720c */ /* 0x000fda0003f06270 */
[----:B------:R-:W-:Y:S05]  /*e560*/  @P0 BRA `(.L_x_3185) ;  /* 0x0000000000500947 */ /* 0x000fea0003800000 */
[----:B------:R-:W1:Y:S01]  /*e570*/  LDL R11, [R1+0x64] ;  /* 0x00006400010b7983 */ /* 0x000e620000100800 */
        /* <DEDUP_REMOVED lines=8> */
[----:B------:R-:W-:Y:S02]  /*e600*/  CS2R R32, SRZ ;  /* 0x0000000000207805 */ /* 0x000fe4000001ff00 */
[----:B-1----:R-:W-:Y:S02]  /*e610*/  @!P4 IADD3.X R7, R3, R11, RZ, P0, !PT ;  /* 0x0000000b0307c210 */ /* 0x002fe400007fe4ff */
[----:B------:R-:W-:-:S03]  /*e620*/  @!P3 IADD3 R4, P0, R18, R4, RZ ;  /* 0x000000041204b210 */ /* 0x000fc60007f1e0ff */
[----:B------:R0:W5:Y:S02]  /*e630*/  @!P4 LD.E.64 R30, desc[UR42][R6.64] ;  /* 0x0000002a061ec980 */ /* 0x000164000c101b00 */
[----:B------:R-:W-:-:S05]  /*e640*/  @!P3 IMAD.X R5, R3, 0x1, R19, P0 ;  /* 0x000000010305b824 */ /* 0x000fca00000e0613 */
[----:B------:R1:W5:Y:S01]  /*e650*/  @!P3 LD.E.64 R34, desc[UR42][R4.64] ;  /* 0x0000002a0422b980 */ /* 0x000362000c101b00 */
[----:B0-----:R-:W-:-:S05]  /*e660*/  @!P3 IADD3 R6, P1, R18, R14, RZ ;  /* 0x0000000e1206b210 */ /* 0x001fca0007f3e0ff */
[C---:B----4-:R-:W-:Y:S02]  /*e670*/  @!P3 IMAD.X R7, R9.reuse, 0x1, R19, P1 ;  /* 0x000000010907b824 */ /* 0x050fe400008e0613 */
[----:B------:R-:W-:-:S03]  /*e680*/  @!P4 IMAD.X R9, R9, 0x1, R11, P2 ;  /* 0x000000010909c824 */ /* 0x000fc600010e060b */
[----:B------:R1:W5:Y:S04]  /*e690*/  @!P3 LD.E.64 R38, desc[UR42][R6.64] ;  /* 0x0000002a0626b980 */ /* 0x000368000c101b00 */
[----:B------:R1:W5:Y:S02]  /*e6a0*/  @!P4 LD.E.64 R32, desc[UR42][R8.64] ;  /* 0x0000002a0820c980 */ /* 0x000364000c101b00 */
.L_x_3185:
[----:B------:R-:W-:Y:S05]  /*e6b0*/  BSYNC B1 ;  /* 0x0000000000017941 */ /* 0x000fea0003800000 */
.L_x_3184:
[----:B------:R-:W-:-:S03]  /*e6c0*/  UMOV UR4, 0xffffffff ;  /* 0xffffffff00047882 */ /* 0x000fc60000000000 */
[----:B------:R-:W-:Y:S05]  /*e6d0*/  BRA.DIV UR4, `(.L_x_3186) ;  /* 0x0000023604947947 */ /* 0x000fea000b800000 */
[----:B-1----:R1:W1:Y:S04]  /*e6e0*/  SHFL.IDX PT, R3, R49, 0x2, 0x181f ;  /* 0x00581f0031037f89 */ /* 0x00226800000e0000 */
[----:B---3--:R3:W1:Y:S04]  /*e6f0*/  SHFL.IDX PT, R4, R0, 0x2, 0x181f ;  /* 0x00581f0000047f89 */ /* 0x00866800000e0000 */
[----:B----4-:R3:W4:Y:S04]  /*e700*/  SHFL.IDX PT, R9, R37, 0x2, 0x181f ;  /* 0x00581f0025097f89 */ /* 0x01072800000e0000 */
[----:B0-----:R3:W0:Y:S02]  /*e710*/  SHFL.IDX PT, R14, R48, 0x2, 0x181f ;  /* 0x00581f00300e7f89 */ /* 0x00162400000e0000 */
.L_x_3508:
        /* <DEDUP_REMOVED lines=8> */
[----:B------:R-:W2:Y:S01]  /*e7a0*/  LDL R11, [R1+0x64] ;  /* 0x00006400010b7983 */ /* 0x000ea20000100800 */
[----:B------:R-:W-:Y:S01]  /*e7b0*/  ULDC UR4, c[0x0][0x3f4] ;  /* 0x0000fd0000047ab9 */ /* 0x000fe20000000800 */
[----:B------:R-:W-:Y:S02]  /*e7c0*/  CS2R R24, SRZ ;  /* 0x0000000000187805 */ /* 0x000fe4000001ff00 */
[----:B------:R-:W-:Y:S02]  /*e7d0*/  ISETP.GE.AND P4, PT, R219, UR4, PT ;  /* 0x00000004db007c0c */ /* 0x000fe4000bf86270 */
[----:B------:R-:W-:Y:S02]  /*e7e0*/  CS2R R26, SRZ ;  /* 0x00000000001a7805 */ /* 0x000fe4000001ff00 */
[----:B------:R-:W-:-:S09]  /*e7f0*/  ISETP.GE.AND P3, PT, R18, UR4, PT ;  /* 0x0000000412007c0c */ /* 0x000fd2000bf66270 */
[C---:B-1----:R-:W-:Y:S02]  /*e800*/  @!P4 IADD3 R6, P0, R219.reuse, R4, RZ ;  /* 0x00000004db06c210 */ /* 0x042fe40007f1e0ff */
        /* <DEDUP_REMOVED lines=13> */
.L_x_3188:
[----:B------:R-:W-:Y:S05]  /*e8e0*/  BSYNC B1 ;  /* 0x0000000000017941 */ /* 0x000fea0003800000 */
.L_x_3187:
[----:B------:R-:W-:Y:S01]  /*e8f0*/  UMOV UR4, 0xffffffff ;  /* 0xffffffff00047882 */ /* 0x000fe20000000000 */
[----:B-1--4-:R-:W-:Y:S02]  /*e900*/  CS2R R8, SRZ ;  /* 0x0000000000087805 */ /* 0x012fe4000001ff00 */
[----:B------:R-:W-:Y:S05]  /*e910*/  BRA.DIV UR4, `(.L_x_3189) ;  /* 0x0000023604747947 */ /* 0x000fea000b800000 */
[----:B------:R1:W4:Y:S04]  /*e920*/  SHFL.IDX PT, R3, R49, 0x3, 0x181f ;  /* 0x00781f0031037f89 */ /* 0x00032800000e0000 */
[----:B------:R1:W0:Y:S04]  /*e930*/  SHFL.IDX PT, R4, R0, 0x3, 0x181f ;  /* 0x00781f0000047f89 */ /* 0x00022800000e0000 */
[----:B--23--:R-:W2:Y:S04]  /*e940*/  SHFL.IDX PT, R37, R37, 0x3, 0x181f ;  /* 0x00781f0025257f89 */ /* 0x00cea800000e0000 */
[----:B-1----:R-:W3:Y:S02]  /*e950*/  SHFL.IDX PT, R48, R48, 0x3, 0x181f ;  /* 0x00781f0030307f89 */ /* 0x002ee400000e0000 */
.L_x_3514:
[----:B------:R-:W4:Y:S01]  /*e960*/  LDL R5, [R1+0x78] ;  /* 0x0000780001057983 */ /* 0x000f220000100800 */
[----:B------:R-:W-:Y:S01]  /*e970*/  VIADD R10, R10, 0x60 ;  /* 0x000000600a0a7836 */ /* 0x000fe20000000000 */
[----:B------:R-:W-:Y:S01]  /*e980*/  BSSY B1, `(.L_x_3190) ;  /* 0x000001e000017945 */ /* 0x000fe20003800000 */
[----:B------:R-:W-:Y:S02]  /*e990*/  CS2R R12, SRZ ;  /* 0x00000000000c7805 */ /* 0x000fe4000001ff00 */
[----:B0-----:R-:W-:Y:S02]  /*e9a0*/  CS2R R14, SRZ ;  /* 0x00000000000e7805 */ /* 0x001fe4000001ff00 */
[----:B------:R-:W-:Y:S02]  /*e9b0*/  ISETP.GE.AND P0, PT, R10, R50, PT ;  /* 0x000000320a00720c */ /* 0x000fe40003f06270 */
[----:B------:R-:W-:Y:S02]  /*e9c0*/  CS2R R10, SRZ ;  /* 0x00000000000a7805 */ /* 0x000fe4000001ff00 */
[----:B----4-:R-:W-:-:S04]  /*e9d0*/  LEA.HI R0, R5, R5, RZ, 0x1 ;  /* 0x0000000505007211 */ /* 0x010fc800078f08ff */
[----:B------:R-:W-:-:S04]  /*e9e0*/  LOP3.LUT R0, R0, 0xfffffffe, RZ, 0xc0, !PT ;  /* 0xfffffffe00007812 */ /* 0x000fc800078ec0ff */
[----:B------:R-:W-:-:S04]  /*e9f0*/  IADD3 R0, R5, -R0, RZ ;  /* 0x8000000005007210 */ /* 0x000fc80007ffe0ff */
[----:B------:R-:W-:Y:S01]  /*ea00*/  SHF.L.U32 R51, R0, 0x1f, RZ ;  /* 0x0000001f00337819 */ /* 0x000fe200000006ff */
[----:B------:R-:W-:Y:S06]  /*ea10*/  @P0 BRA `(.L_x_3191) ;  /* 0x0000000000500947 */ /* 0x000fec0003800000 */
[----:B------:R-:W4:Y:S01]  /*ea20*/  LDL R53, [R1+0x64] ;  /* 0x0000640001357983 */ /* 0x000f220000100800 */
[----:B------:R-:W-:Y:S01]  /*ea30*/  ULDC UR4, c[0x0][0x3f4] ;  /* 0x0000fd0000047ab9 */ /* 0x000fe20000000800 */
[----:B------:R-:W-:Y:S02]  /*ea40*/  CS2R R8, SRZ ;  /* 0x0000000000087805 */ /* 0x000fe4000001ff00 */
[----:B------:R-:W-:Y:S02]  /*ea50*/  ISETP.GE.AND P4, PT, R219, UR4, PT ;  /* 0x00000004db007c0c */ /* 0x000fe4000bf86270 */
[----:B------:R-:W-:Y:S02]  /*ea60*/  CS2R R12, SRZ ;  /* 0x00000000000c7805 */ /* 0x000fe4000001ff00 */
[----:B------:R-:W-:-:S09]  /*ea70*/  ISETP.GE.AND P3, PT, R18, UR4, PT ;  /* 0x0000000412007c0c */ /* 0x000fd2000bf66270 */
[-C--:B------:R-:W-:Y:S02]  /*ea80*/  @!P4 IADD3 R6, P0, R219, R4.reuse, RZ ;  /* 0x00000004db06c210 */ /* 0x080fe40007f1e0ff */
[----:B------:R-:W-:Y:S02]  /*ea90*/  CS2R R14, SRZ ;  /* 0x00000000000e7805 */ /* 0x000fe4000001ff00 */
[----:B------:R-:W-:Y:S01]  /*eaa0*/  CS2R R10, SRZ ;  /* 0x00000000000a7805 */ /* 0x000fe2000001ff00 */
[----:B----4-:R-:W-:Y:S01]  /*eab0*/  @!P4 IMAD.X R7, R3, 0x1, R53, P0 ;  /* 0x000000010307c824 */ /* 0x010fe200000e0635 */
[----:B------:R-:W-:-:S04]  /*eac0*/  @!P3 IADD3 R4, P0, R18, R4, RZ ;  /* 0x000000041204b210 */ /* 0x000fc80007f1e0ff */
[----:B------:R3:W5:Y:S01]  /*ead0*/  @!P4 LD.E.64 R8, desc[UR42][R6.64] ;  /* 0x0000002a0608c980 */ /* 0x000762000c101b00 */
[----:B------:R-:W-:-:S05]  /*eae0*/  @!P3 IMAD.X R5, R3, 0x1, R19, P0 ;  /* 0x000000010305b824 */ /* 0x000fca00000e0613 */
[----:B------:R0:W5:Y:S01]  /*eaf0*/  @!P3 LD.E.64 R12, desc[UR42][R4.64] ;  /* 0x0000002a040cb980 */ /* 0x000162000c101b00 */
[-C--:B---3--:R-:W-:Y:S02]  /*eb00*/  @!P3 IADD3 R6, P1, R18, R48.reuse, RZ ;  /* 0x000000301206b210 */ /* 0x088fe40007f3e0ff */
[----:B------:R-:W-:-:S03]  /*eb10*/  @!P4 IADD3 R48, P2, R219, R48, RZ ;  /* 0x00000030db30c210 */ /* 0x000fc60007f5e0ff */
[C---:B--2---:R-:W-:Y:S02]  /*eb20*/  @!P3 IMAD.X R7, R37.reuse, 0x1, R19, P1 ;  /* 0x000000012507b824 */ /* 0x044fe400008e0613 */
[----:B------:R-:W-:-:S03]  /*eb30*/  @!P4 IMAD.X R49, R37, 0x1, R53, P2 ;  /* 0x000000012531c824 */ /* 0x000fc600010e0635 */
[----:B------:R0:W5:Y:S04]  /*eb40*/  @!P3 LD.E.64 R14, desc[UR42][R6.64] ;  /* 0x0000002a060eb980 */ /* 0x000168000c101b00 */
[----:B------:R0:W5:Y:S02]  /*eb50*/  @!P4 LD.E.64 R10, desc[UR42][R48.64] ;  /* 0x0000002a300ac980 */ /* 0x000164000c101b00 */
.L_x_3191:
[----:B------:R-:W-:Y:S05]  /*eb60*/  BSYNC B1 ;  /* 0x0000000000017941 */ /* 0x000fea0003800000 */
.L_x_3190:
[----:B------:R-:W1:Y:S01]  /*eb70*/  SYNCS.PHASECHK.TRANS64.TRYWAIT P0, [R216+URZ+0x38800], R51 ;  /* 0x03880033d80075a7 */ /* 0x000e62000800017f */
[----:B------:R-:W-:Y:S01]  /*eb80*/  VIADDMNMX R3, R50, -R52, 0x80, PT ;  /* 0x0000008032037446 */ /* 0x000fe20003800934 */
[----:B------:R-:W-:Y:S03]  /*eb90*/  BSSY B1, `(.L_x_3192) ;  /* 0x0000003000017945 */ /* 0x000fe60003800000 */
[----:B------:R-:W-:Y:S01]  /*eba0*/  ISETP.GE.AND P1, PT, R220, R3, PT ;  /* 0x00000003dc00720c */ /* 0x000fe20003f26270 */
[----:B-1----:R-:W-:-:S12]  /*ebb0*/  @!P0 BRA `(.L_x_3193) ;  /* 0x0000023400408947 */ /* 0x002fd80003800000 */
.L_x_3515:
[----:B------:R-:W-:Y:S05]  /*ebc0*/  BSYNC B1 ;  /* 0x0000000000017941 */ /* 0x000fea0003800000 */
.L_x_3192:
[----:B------:R-:W-:Y:S04]  /*ebd0*/  BSSY B1, `(.L_x_3194) ;  /* 0x00000fa000017945 */ /* 0x000fe80003800000 */
[----:B------:R-:W-:Y:S05]  /*ebe0*/  @P1 BRA `(.L_x_3195) ;  /* 0x0000000c00e01947 */ /* 0x000fea0003800000 */
[----:B------:R4:W5:Y:S01]  /*ebf0*/  LDL R61, [R1+0x58] ;  /* 0x00005800013d7983 */ /* 0x0009620000100800 */
[----:B------:R-:W0:Y:S01]  /*ec00*/  LDC R0, c[0x0][0x3f4] ;  /* 0x0000fd00ff007b82 */ /* 0x000e220000000800 */
[----:B------:R-:W-:Y:S01]  /*ec10*/  BSSY B2, `(.L_x_3196) ;  /* 0x000007a000027945 */ /* 0x000fe20003800000 */
[-C--:B0-----:R-:W-:Y:S02]  /*ec20*/  ISETP.GE.AND P0, PT, R18, R0.reuse, PT ;  /* 0x000000001200720c */ /* 0x081fe40003f06270 */
[----:B------:R-:W-:-:S11]  /*ec30*/  ISETP.GE.AND P1, PT, R219, R0, PT ;  /* 0x00000000db00720c */ /* 0x000fd60003f26270 */
[----:B----4-:R-:W-:Y:S05]  /*ec40*/  @P0 BRA `(.L_x_3197) ;  /* 0x0000000400d80947 */ /* 0x010fea0003800000 */
[----:B-----5:R-:W0:Y:S01]  /*ec50*/  LDS.128 R4, [R61+0x20400] ;  /* 0x020400003d047984 */ /* 0x020e220000000c00 */
[----:B------:R-:W-:Y:S02]  /*ec60*/  SHF.R.U32.HI R49, RZ, 0x8, R45 ;  /* 0x00000008ff317819 */ /* 0x000fe4000001162d */
[----:B---3--:R-:W-:Y:S02]  /*ec70*/  LOP3.LUT R48, R45, 0xff, RZ, 0xc0, !PT ;  /* 0x000000ff2d307812 */ /* 0x008fe400078ec0ff */
[----:B------:R-:W-:Y:S02]  /*ec80*/  LOP3.LUT R49, R49, 0xff, RZ, 0xc0, !PT ;  /* 0x000000ff31317812 */ /* 0x000fe400078ec0ff */
[----:B------:R-:W-:Y:S02]  /*ec90*/  SHF.R.U32.HI R53, RZ, 0x8, R47 ;  /* 0x00000008ff357819 */ /* 0x000fe4000001162f */
[----:B--2---:R-:W-:Y:S02]  /*eca0*/  SHF.R.U32.HI R37, RZ, 0x8, R44 ;  /* 0x00000008ff257819 */ /* 0x004fe4000001162c */
[----:B------:R-:W-:-:S02]  /*ecb0*/  PRMT R48, R49, 0x7604, R48 ;  /* 0x0000760431307816 */ /* 0x000fc40000000030 */
[----:B------:R-:W-:Y:S02]  /*ecc0*/  LOP3.LUT R50, R47, 0xff, RZ, 0xc0, !PT ;  /* 0x000000ff2f327812 */ /* 0x000fe400078ec0ff */
[----:B------:R-:W-:Y:S02]  /*ecd0*/  LOP3.LUT R53, R53, 0xff, RZ, 0xc0, !PT ;  /* 0x000000ff35357812 */ /* 0x000fe400078ec0ff */
[----:B------:R-:W-:Y:S02]  /*ece0*/  SHF.R.U32.HI R52, RZ, 0x10, R47 ;  /* 0x00000010ff347819 */ /* 0x000fe4000001162f */
[----:B------:R-:W-:Y:S02]  /*ecf0*/  SHF.R.U32.HI R54, RZ, 0x10, R45 ;  /* 0x00000010ff367819 */ /* 0x000fe4000001162d */
[----:B------:R-:W-:Y:S02]  /*ed00*/  SHF.R.U32.HI R49, RZ, 0x8, R46 ;  /* 0x00000008ff317819 */ /* 0x000fe4000001162e */
[----:B------:R-:W-:-:S02]  /*ed10*/  LOP3.LUT R0, R44, 0xff, RZ, 0xc0, !PT ;  /* 0x000000ff2c007812 */ /* 0x000fc400078ec0ff */
[----:B------:R-:W-:Y:S02]  /*ed20*/  LOP3.LUT R37, R37, 0xff, RZ, 0xc0, !PT ;  /* 0x000000ff25257812 */ /* 0x000fe400078ec0ff */
[----:B------:R-:W-:Y:S01]  /*ed30*/  PRMT R50, R53, 0x7604, R50 ;  /* 0x0000760435327816 */ /* 0x000fe20000000032 */
[----:B------:R-:W-:Y:S01]  /*ed40*/  IMAD.U32 R53, R52, 0x10000, RZ ;  /* 0x0001000034357824 */ /* 0x000fe200078e00ff */
[----:B-1----:R-:W-:Y:S01]  /*ed50*/  LOP3.LUT R51, R49, 0xff, RZ, 0xc0, !PT ;  /* 0x000000ff31337812 */ /* 0x002fe200078ec0ff */
[----:B------:R-:W-:Y:S01]  /*ed60*/  IMAD.U32 R49, R54, 0x10000, RZ ;  /* 0x0001000036317824 */ /* 0x000fe200078e00ff */
[----:B------:R-:W-:Y:S02]  /*ed70*/  PRMT R37, R37, 0x7604, R0 ;  /* 0x0000760425257816 */ /* 0x000fe40000000000 */
[----:B------:R-:W-:Y:S02]  /*ed80*/  LOP3.LUT R0, R46, 0xff, RZ, 0xc0, !PT ;  /* 0x000000ff2e007812 */ /* 0x000fe400078ec0ff */
[----:B------:R-:W-:-:S02]  /*ed90*/  LOP3.LUT R53, R50, 0xff0000, R53, 0xf8, !PT ;  /* 0x00ff000032357812 */ /* 0x000fc400078ef835 */
[----:B------:R-:W-:Y:S02]  /*eda0*/  LOP3.LUT R49, R48, 0xff0000, R49, 0xf8, !PT ;  /* 0x00ff000030317812 */ /* 0x000fe400078ef831 */
[----:B------:R-:W-:Y:S02]  /*edb0*/  PRMT R51, R51, 0x7604, R0 ;  /* 0x0000760433337816 */ /* 0x000fe40000000000 */
[----:B------:R-:W-:Y:S02]  /*edc0*/  LOP3.LUT R53, R53, 0xff000000, R47, 0xf8, !PT ;  /* 0xff00000035357812 */ /* 0x000fe400078ef82f */
[----:B------:R-:W-:Y:S02]  /*edd0*/  LOP3.LUT R49, R49, 0xff000000, R45, 0xf8, !PT ;  /* 0xff00000031317812 */ /* 0x000fe400078ef82d */
[----:B0-----:R-:W-:Y:S02]  /*ede0*/  F2FP.F16.E4M3.UNPACK_B R0, R6.H1 ;  /* 0x00000006ff00723e */ /* 0x001fe400030006ff */
[----:B------:R-:W-:-:S02]  /*edf0*/  LOP3.LUT R51, R51, 0xff0000, R46, 0xf8, !PT ;  /* 0x00ff000033337812 */ /* 0x000fc400078ef82e */
[----:B------:R-:W-:Y:S02]  /*ee00*/  F2FP.F16.E4M3.UNPACK_B R54, R53 ;  /* 0x00000035ff36723e */ /* 0x000fe400020006ff */
[----:B------:R-:W-:Y:S02]  /*ee10*/  F2FP.F16.E4M3.UNPACK_B R50, R49 ;  /* 0x00000031ff32723e */ /* 0x000fe400020006ff */
[----:B------:R-:W-:Y:S01]  /*ee20*/  LOP3.LUT R52, R51, 0xff000000, R46, 0xf8, !PT ;  /* 0xff00000033347812 */ /* 0x000fe200078ef82e */
[--C-:B------:R-:W-:Y:S01]  /*ee30*/  HADD2.F32 R46, -RZ, R0.reuse.H0_H0 ;  /* 0x20000000ff2e7230 */ /* 0x100fe20000004100 */
[--C-:B------:R-:W-:Y:S01]  /*ee40*/  LOP3.LUT R37, R37, 0xff0000, R44.reuse, 0xf8, !PT ;  /* 0x00ff000025257812 */ /* 0x100fe200078ef82c */
[----:B------:R-:W-:Y:S01]  /*ee50*/  HADD2.F32 R0, -RZ, R0.H1_H1 ;  /* 0x30000000ff007230 */ /* 0x000fe20000004100 */
[----:B------:R-:W-:Y:S01]  /*ee60*/  F2FP.F16.E4M3.UNPACK_B R45, R6 ;  /* 0x00000006ff2d723e */ /* 0x000fe200020006ff */
[----:B------:R-:W-:Y:S01]  /*ee70*/  HADD2.F32 R55, -RZ, R54.H1_H1 ;  /* 0x30000036ff377230 */ /* 0x000fe20000004100 */
[----:B------:R-:W-:Y:S01]  /*ee80*/  LOP3.LUT R48, R37, 0xff000000, R44, 0xf8, !PT ;  /* 0xff00000025307812 */ /* 0x000fe200078ef82c */
[----:B------:R-:W-:Y:S01]  /*ee90*/  HADD2.F32 R51, -RZ, R50.H1_H1 ;  /* 0x30000032ff337230 */ /* 0x000fe20000004100 */
[----:B------:R-:W-:Y:S01]  /*eea0*/  F2FP.F16.E4M3.UNPACK_B R37, R5 ;  /* 0x00000005ff25723e */ /* 0x000fe200020006ff */
[----:B------:R-:W-:-:S02]  /*eeb0*/  HADD2.F32 R54, -RZ, R54.H0_H0 ;  /* 0x20000036ff367230 */ /* 0x000fc40000004100 */
[C---:B------:R-:W-:Y:S01]  /*eec0*/  FMUL.FTZ R57, R0.reuse, R55 ;  /* 0x0000003700397220 */ /* 0x040fe20000410000 */
[----:B------:R-:W-:Y:S01]  /*eed0*/  F2FP.F16.E4M3.UNPACK_B R44, R5.H1 ;  /* 0x00000005ff2c723e */ /* 0x000fe200030006ff */
[----:B------:R-:W-:Y:S01]  /*eee0*/  FMUL.FTZ R56, R0, R51 ;  /* 0x0000003300387220 */ /* 0x000fe20000410000 */
[--C-:B------:R-:W-:Y:S01]  /*eef0*/  HADD2.F32 R5, -RZ, R45.reuse.H1_H1 ;  /* 0x3000002dff057230 */ /* 0x100fe20000004100 */
[----:B------:R-:W-:Y:S01]  /*ef00*/  F2FP.F16.E4M3.UNPACK_B R47, R7 ;  /* 0x00000007ff2f723e */ /* 0x000fe200020006ff */
[----:B------:R-:W-:Y:S01]  /*ef10*/  HADD2.F32 R50, -RZ, R50.H0_H0 ;  /* 0x20000032ff327230 */ /* 0x000fe20000004100 */
[----:B------:R-:W-:Y:S01]  /*ef20*/  F2FP.F16.E4M3.UNPACK_B R53, R53.H1 ;  /* 0x00000035ff35723e */ /* 0x000fe200030006ff */
[C---:B------:R-:W-:Y:S01]  /*ef30*/  FFMA.FTZ R0, R46.reuse, R51, -R57 ;  /* 0x000000332e007223 */ /* 0x040fe20000010839 */
[----:B------:R-:W-:Y:S01]  /*ef40*/  FFMA.FTZ R57, R46, R55, R56 ;  /* 0x000000372e397223 */ /* 0x000fe20000010038 */
[----:B------:R-:W-:Y:S01]  /*ef50*/  HADD2.F32 R45, -RZ, R45.H0_H0 ;  /* 0x2000002dff2d7230 */ /* 0x000fe20000004100 */
[----:B------:R-:W-:Y:S01]  /*ef60*/  F2FP.F16.E4M3.UNPACK_B R49, R49.H1 ;  /* 0x00000031ff31723e */ /* 0x000fe200030006ff */
[C---:B------:R-:W-:Y:S01]  /*ef70*/  FMUL.FTZ R46, R5.reuse, R54 ;  /* 0x00000036052e7220 */ /* 0x040fe20000410000 */
[----:B------:R-:W-:Y:S01]  /*ef80*/  FMUL.FTZ R51, R5, R50 ;  /* 0x0000003205337220 */ /* 0x000fe20000410000 */
[----:B------:R-:W-:Y:S01]  /*ef90*/  HADD2.F32 R5, -RZ, R47.H1_H1 ;  /* 0x3000002fff057230 */ /* 0x000fe20000004100 */
[----:B------:R-:W-:Y:S01]  /*efa0*/  F2FP.F16.E4M3.UNPACK_B R7, R7.H1 ;  /* 0x00000007ff07723e */ /* 0x000fe200030006ff */
[----:B------:R-:W-:-:S02]  /*efb0*/  HADD2.F32 R56, -RZ, R53.H0_H0 ;  /* 0x20000035ff387230 */ /* 0x000fc40000004100 */
[C---:B------:R-:W-:Y:S01]  /*efc0*/  FFMA.FTZ R55, R45.reuse, R50, -R46 ;  /* 0x000000322d377223 */ /* 0x040fe2000001082e */
[----:B------:R-:W-:Y:S02]  /*efd0*/  HADD2.F32 R46, -RZ, R49.H0_H0 ;  /* 0x20000031ff2e7230 */ /* 0x000fe40000004100 */
[----:B------:R-:W-:Y:S01]  /*efe0*/  FFMA.FTZ R58, R45, R54, R51 ;  /* 0x000000362d3a7223 */ /* 0x000fe20000010033 */
[----:B------:R-:W-:Y:S02]  /*eff0*/  HADD2.F32 R47, -RZ, R47.H0_H0 ;  /* 0x2000002fff2f7230 */ /* 0x000fe40000004100 */
[C---:B------:R-:W-:Y:S01]  /*f000*/  FMUL.FTZ R50, R5.reuse, R56 ;  /* 0x0000003805327220 */ /* 0x040fe20000410000 */
[----:B------:R-:W-:Y:S02]  /*f010*/  HADD2.F32 R54, -RZ, R53.H1_H1 ;  /* 0x30000035ff367230 */ /* 0x000fe40000004100 */
[----:B------:R-:W-:Y:S01]  /*f020*/  FMUL.FTZ R60, R5, R46 ;  /* 0x0000002e053c7220 */ /* 0x000fe20000410000 */
[----:B------:R-:W-:-:S02]  /*f030*/  HADD2.F32 R45, -RZ, R7.H1_H1 ;  /* 0x30000007ff2d7230 */ /* 0x000fc40000004100 */
[C---:B------:R-:W-:Y:S01]  /*f040*/  FFMA.FTZ R53, R47.reuse, R46, -R50 ;  /* 0x0000002e2f357223 */ /* 0x040fe20000010832 */
[----:B------:R-:W-:Y:S02]  /*f050*/  HADD2.F32 R46, -RZ, R49.H1_H1 ;  /* 0x30000031ff2e7230 */ /* 0x000fe40000004100 */
[----:B------:R-:W-:Y:S01]  /*f060*/  FFMA.FTZ R60, R47, R56, R60 ;  /* 0x000000382f3c7223 */ /* 0x000fe2000001003c */
[----:B------:R-:W-:Y:S01]  /*f070*/  F2FP.F16.E4M3.UNPACK_B R6, R4 ;  /* 0x00000004ff06723e */ /* 0x000fe200020006ff */
[----:B------:R-:W-:Y:S02]  /*f080*/  HADD2.F32 R5, -RZ, R7.H0_H0 ;  /* 0x20000007ff057230 */ /* 0x000fe40000004100 */
[C---:B------:R-:W-:Y:S01]  /*f090*/  FMUL.FTZ R50, R45.reuse, R54 ;  /* 0x000000362d327220 */ /* 0x040fe20000410000 */
[----:B------:R-:W-:Y:S01]  /*f0a0*/  FMUL.FTZ R56, R45, R46 ;  /* 0x0000002e2d387220 */ /* 0x000fe20000410000 */
[----:B------:R-:W-:Y:S02]  /*f0b0*/  F2FP.F16.E4M3.UNPACK_B R4, R4.H1 ;  /* 0x00000004ff04723e */ /* 0x000fe400030006ff */
[----:B------:R-:W-:Y:S01]  /*f0c0*/  F2FP.F16.E4M3.UNPACK_B R47, R52 ;  /* 0x00000034ff2f723e */ /* 0x000fe200020006ff */
[C---:B------:R-:W-:Y:S01]  /*f0d0*/  FFMA.FTZ R59, R5.reuse, R46, -R50 ;  /* 0x0000002e053b7223 */ /* 0x040fe20000010832 */
[----:B------:R-:W-:Y:S01]  /*f0e0*/  F2FP.F16.E4M3.UNPACK_B R45, R48 ;  /* 0x00000030ff2d723e */ /* 0x000fe200020006ff */
[----:B------:R-:W-:Y:S01]  /*f0f0*/  FFMA.FTZ R62, R5, R54, R56 ;  /* 0x00000036053e7223 */ /* 0x000fe20000010038 */
[--C-:B------:R-:W-:Y:S01]  /*f100*/  HADD2.F32 R7, -RZ, R4.reuse.H1_H1 ;  /* 0x30000004ff077230 */ /* 0x100fe20000004100 */
[----:B------:R-:W-:Y:S01]  /*f110*/  F2FP.F16.E4M3.UNPACK_B R48, R48.H1 ;  /* 0x00000030ff30723e */ /* 0x000fe200030006ff */
[----:B------:R-:W-:Y:S01]  /*f120*/  HADD2.F32 R50, -RZ, R47.H1_H1 ;  /* 0x3000002fff327230 */ /* 0x000fe20000004100 */
[----:B------:R-:W-:Y:S01]  /*f130*/  F2FP.F16.E4M3.UNPACK_B R52, R52.H1 ;  /* 0x00000034ff34723e */ /* 0x000fe200030006ff */
[----:B------:R-:W-:Y:S01]  /*f140*/  HADD2.F32 R46, -RZ, R45.H1_H1 ;  /* 0x3000002dff2e7230 */ /* 0x000fe20000004100 */
[----:B------:R-:W-:Y:S01]  /*f150*/  F2FP.SATFINITE.E4M3.F32.PACK_AB_MERGE_C R0, R57, R0, RZ ;  /* 0x000000003900723e */ /* 0x000fe200048070ff */
[----:B------:R-:W-:-:S02]  /*f160*/  HADD2.F32 R5, -RZ, R4.H0_H0 ;  /* 0x20000004ff057230 */ /* 0x000fc40000004100 */
[C---:B------:R-:W-:Y:S01]  /*f170*/  FMUL.FTZ R54, R7.reuse, R50 ;  /* 0x0000003207367220 */ /* 0x040fe20000410000 */
[----:B------:R-:W-:Y:S02]  /*f180*/  HADD2.F32 R47, -RZ, R47.H0_H0 ;  /* 0x2000002fff2f7230 */ /* 0x000fe40000004100 */
[-C--:B------:R-:W-:Y:S01]  /*f190*/  FMUL.FTZ R56, R7, R46.reuse ;  /* 0x0000002e07387220 */ /* 0x080fe20000410000 */
[--C-:B------:R-:W-:Y:S02]  /*f1a0*/  HADD2.F32 R4, -RZ, R6.reuse.H1_H1 ;  /* 0x30000006ff047230 */ /* 0x100fe40000004100 */
[C---:B------:R-:W-:Y:S01]  /*f1b0*/  FFMA.FTZ R54, R5.reuse, R46, -R54 ;  /* 0x0000002e05367223 */ /* 0x040fe20000010836 */
[----:B------:R-:W-:Y:S02]  /*f1c0*/  HADD2.F32 R45, -RZ, R45.H0_H0 ;  /* 0x2000002dff2d7230 */ /* 0x000fe40000004100 */
[----:B------:R-:W-:Y:S01]  /*f1d0*/  FFMA.FTZ R49, R5, R50, R56 ;  /* 0x0000003205317223 */ /* 0x000fe20000010038 */
[----:B------:R-:W-:-:S02]  /*f1e0*/  HADD2.F32 R6, -RZ, R6.H0_H0 ;  /* 0x20000006ff067230 */ /* 0x000fc40000004100 */
[C---:B------:R-:W-:Y:S01]  /*f1f0*/  FMUL.FTZ R7, R4.reuse, R47 ;  /* 0x0000002f04077220 */ /* 0x040fe20000410000 */
[--C-:B------:R-:W-:Y:S02]  /*f200*/  HADD2.F32 R5, -RZ, R44.reuse.H1_H1 ;  /* 0x3000002cff057230 */ /* 0x100fe40000004100 */
[-C--:B------:R-:W-:Y:S01]  /*f210*/  FMUL.FTZ R4, R4, R45.reuse ;  /* 0x0000002d04047220 */ /* 0x080fe20000410000 */
[----:B------:R-:W-:Y:S02]  /*f220*/  HADD2.F32 R44, -RZ, R44.H0_H0 ;  /* 0x2000002cff2c7230 */ /* 0x000fe40000004100 */
[C---:B------:R-:W-:Y:S01]  /*f230*/  FFMA.FTZ R45, R6.reuse, R45, -R7 ;  /* 0x0000002d062d7223 */ /* 0x040fe20000010807 */
[----:B------:R-:W-:Y:S02]  /*f240*/  HADD2.F32 R7, -RZ, R52.H1_H1 ;  /* 0x30000034ff077230 */ /* 0x000fe40000004100 */
[----:B------:R-:W-:Y:S01]  /*f250*/  FFMA.FTZ R46, R6, R47, R4 ;  /* 0x0000002f062e7223 */ /* 0x000fe20000010004 */
[----:B------:R-:W-:-:S02]  /*f260*/  HADD2.F32 R6, -RZ, R48.H1_H1 ;  /* 0x30000030ff067230 */ /* 0x000fc40000004100 */
[----:B------:R-:W-:Y:S02]  /*f270*/  HADD2.F32 R48, -RZ, R48.H0_H0 ;  /* 0x20000030ff307230 */ /* 0x000fe40000004100 */
[CC--:B------:R-:W-:Y:S01]  /*f280*/  FMUL.FTZ R51, R5.reuse, R7.reuse ;  /* 0x0000000705337220 */ /* 0x0c0fe20000410000 */
[----:B------:R-:W-:Y:S02]  /*f290*/  HADD2.F32 R52, -RZ, R52.H0_H0 ;  /* 0x20000034ff347230 */ /* 0x000fe40000004100 */
[-C--:B------:R-:W-:Y:S01]  /*f2a0*/  FMUL.FTZ R56, R5, R6.reuse ;  /* 0x0000000605387220 */ /* 0x080fe20000410000 */
[--C-:B------:R-:W-:Y:S02]  /*f2b0*/  HADD2.F32 R4, -RZ, R37.reuse.H1_H1 ;  /* 0x30000025ff047230 */ /* 0x100fe40000004100 */
[C---:B------:R-:W-:Y:S01]  /*f2c0*/  FFMA.FTZ R51, R44.reuse, R6, -R51 ;  /* 0x000000062c337223 */ /* 0x040fe20000010833 */
[----:B------:R-:W-:Y:S02]  /*f2d0*/  HADD2.F32 R37, -RZ, R37.H0_H0 ;  /* 0x20000025ff257230 */ /* 0x000fe40000004100 */
[----:B------:R-:W-:Y:S01]  /*f2e0*/  FFMA.FTZ R56, R44, R7, R56 ;  /* 0x000000072c387223 */ /* 0x000fe20000010038 */
[----:B------:R-:W-:Y:S01]  /*f2f0*/  F2FP.SATFINITE.E4M3.F32.PACK_AB_MERGE_C R7, R62, R59, RZ ;  /* 0x0000003b3e07723e */ /* 0x000fe200048070ff */
[C---:B------:R-:W-:Y:S01]  /*f300*/  FMUL.FTZ R50, R4.reuse, R52 ;  /* 0x0000003404327220 */ /* 0x040fe20000410000 */
[----:B------:R-:W-:Y:S01]  /*f310*/  FMUL.FTZ R47, R4, R48 ;  /* 0x00000030042f7220 */ /* 0x000fe20000410000 */
[----:B------:R-:W-:-:S02]  /*f320*/  F2FP.SATFINITE.E4M3.F32.PACK_AB_MERGE_C R4, R49, R54, RZ ;  /* 0x000000363104723e */ /* 0x000fc400048070ff */
[C---:B------:R-:W-:Y:S01]  /*f330*/  FFMA.FTZ R5, R37.reuse, R48, -R50 ;  /* 0x0000003025057223 */ /* 0x040fe20000010832 */
[----:B------:R-:W-:Y:S01]  /*f340*/  FFMA.FTZ R52, R37, R52, R47 ;  /* 0x0000003425347223 */ /* 0x000fe2000001002f */
[----:B------:R-:W-:Y:S02]  /*f350*/  F2FP.SATFINITE.E4M3.F32.PACK_AB_MERGE_C R51, R56, R51, RZ ;  /* 0x000000333833723e */ /* 0x000fe400048070ff */
[----:B------:R-:W-:Y:S02]  /*f360*/  F2FP.SATFINITE.E4M3.F32.PACK_AB_MERGE_C R6, R58, R55, R0 ;  /* 0x000000373a06723e */ /* 0x000fe40004807000 */
[----:B------:R-:W-:Y:S02]  /*f370*/  F2FP.SATFINITE.E4M3.F32.PACK_AB_MERGE_C R7, R60, R53, R7 ;  /* 0x000000353c07723e */ /* 0x000fe40004807007 */
[----:B------:R-:W-:Y:S02]  /*f380*/  F2FP.SATFINITE.E4M3.F32.PACK_AB_MERGE_C R4, R46, R45, R4 ;  /* 0x0000002d2e04723e */ /* 0x000fe40004807004 */
[----:B------:R-:W-:-:S05]  /*f390*/  F2FP.SATFINITE.E4M3.F32.PACK_AB_MERGE_C R5, R52, R5, R51 ;  /* 0x000000053405723e */ /* 0x000fca0004807033 */
[----:B------:R0:W-:Y:S02]  /*f3a0*/  STS.128 [R61+0x20400], R4 ;  /* 0x020400043d007388 */ /* 0x0001e40000000c00 */
.L_x_3197:
[----:B------:R-:W-:Y:S05]  /*f3b0*/  BSYNC B2 ;  /* 0x0000000000027941 */ /* 0x000fea0003800000 */
.L_x_3196:
[----:B------:R-:W-:Y:S05]  /*f3c0*/  @P1 BRA `(.L_x_3195) ;  /* 0x0000000400e81947 */ /* 0x000fea0003800000 */
[----:B0----5:R-:W0:Y:S01]  /*f3d0*/  LDS.128 R4, [R61+0x24400] ;  /* 0x024400003d047984 */ /* 0x021e220000000c00 */
[----:B------:R-:W-:Y:S02]  /*f3e0*/  SHF.R.U32.HI R44, RZ, 0x8, R41 ;  /* 0x00000008ff2c7819 */ /* 0x000fe40000011629 */
[----:B---3--:R-:W-:Y:S02]  /*f3f0*/  SHF.R.U32.HI R48, RZ, 0x8, R43 ;  /* 0x00000008ff307819 */ /* 0x008fe4000001162b */
[----:B------:R-:W-:Y:S02]  /*f400*/  LOP3.LUT R45, R41, 0xff, RZ, 0xc0, !PT ;  /* 0x000000ff292d7812 */ /* 0x000fe400078ec0ff */
[----:B------:R-:W-:Y:S02]  /*f410*/  LOP3.LUT R49, R43, 0xff, RZ, 0xc0, !PT ;  /* 0x000000ff2b317812 */ /* 0x000fe400078ec0ff */
[----:B------:R-:W-:Y:S02]  /*f420*/  LOP3.LUT R44, R44, 0xff, RZ, 0xc0, !PT ;  /* 0x000000ff2c2c7812 */ /* 0x000fe400078ec0ff */
[----:B------:R-:W-:-:S02]  /*f430*/  LOP3.LUT R48, R48, 0xff, RZ, 0xc0, !PT ;  /* 0x000000ff30307812 */ /* 0x000fc400078ec0ff */
[----:B------:R-:W-:Y:S02]  /*f440*/  SHF.R.U32.HI R0, RZ, 0x8, R40 ;  /* 0x00000008ff007819 */ /* 0x000fe40000011628 */
[----:B------:R-:W-:Y:S02]  /*f450*/  PRMT R45, R44, 0x7604, R45 ;  /* 0x000076042c2d7816 */ /* 0x000fe4000000002d */
[----:B------:R-:W-:Y:S02]  /*f460*/  PRMT R49, R48, 0x7604, R49 ;  /* 0x0000760430317816 */ /* 0x000fe40000000031 */
[----:B------:R-:W-:Y:S02]  /*f470*/  SHF.R.U32.HI R44, RZ, 0x10, R41 ;  /* 0x00000010ff2c7819 */ /* 0x000fe40000011629 */
[----:B------:R-:W-:Y:S02]  /*f480*/  SHF.R.U32.HI R48, RZ, 0x10, R43 ;  /* 0x00000010ff307819 */ /* 0x000fe4000001162b */
[----:B--2---:R-:W-:-:S02]  /*f490*/  LOP3.LUT R37, R40, 0xff, RZ, 0xc0, !PT ;  /* 0x000000ff28257812 */ /* 0x004fc400078ec0ff */
[----:B------:R-:W-:Y:S02]  /*f4a0*/  LOP3.LUT R0, R0, 0xff, RZ, 0xc0, !PT ;  /* 0x000000ff00007812 */ /* 0x000fe400078ec0ff */
[----:B------:R-:W-:Y:S02]  /*f4b0*/  SHF.R.U32.HI R46, RZ, 0x8, R42 ;  /* 0x00000008ff2e7819 */ /* 0x000fe4000001162a */
[----:B------:R-:W-:Y:S02]  /*f4c0*/  LOP3.LUT R44, R44, 0xff, RZ, 0xc0, !PT ;  /* 0x000000ff2c2c7812 */ /* 0x000fe400078ec0ff */
[----:B------:R-:W-:Y:S02]  /*f4d0*/  LOP3.LUT R48, R48, 0xff, RZ, 0xc0, !PT ;  /* 0x000000ff30307812 */ /* 0x000fe400078ec0ff */
[----:B------:R-:W-:Y:S02]  /*f4e0*/  PRMT R37, R0, 0x7604, R37 ;  /* 0x0000760400257816 */ /* 0x000fe40000000025 */
[----:B------:R-:W-:-:S02]  /*f4f0*/  LOP3.LUT R47, R42, 0xff, RZ, 0xc0, !PT ;  /* 0x000000ff2a2f7812 */ /* 0x000fc400078ec0ff */
[----:B------:R-:W-:Y:S02]  /*f500*/  LOP3.LUT R46, R46, 0xff, RZ, 0xc0, !PT ;  /* 0x000000ff2e2e7812 */ /* 0x000fe400078ec0ff */
[----:B------:R-:W-:Y:S02]  /*f510*/  SHF.R.U32.HI R0, RZ, 0x10, R40 ;  /* 0x00000010ff007819 */ /* 0x000fe40000011628 */
[----:B------:R-:W-:Y:S02]  /*f520*/  PRMT R45, R44, 0x7054, R45 ;  /* 0x000070542c2d7816 */ /* 0x000fe4000000002d */
[----:B------:R-:W-:Y:S02]  /*f530*/  PRMT R49, R48, 0x7054, R49 ;  /* 0x0000705430317816 */ /* 0x000fe40000000031 */
[----:B------:R-:W-:Y:S02]  /*f540*/  PRMT R47, R46, 0x7604, R47 ;  /* 0x000076042e2f7816 */ /* 0x000fe4000000002f */
[----:B------:R-:W-:-:S02]  /*f550*/  LOP3.LUT R0, R0, 0xff, RZ, 0xc0, !PT ;  /* 0x000000ff00007812 */ /* 0x000fc400078ec0ff */
[----:B------:R-:W-:Y:S02]  /*f560*/  SHF.R.U32.HI R46, RZ, 0x10, R42 ;  /* 0x00000010ff2e7819 */ /* 0x000fe4000001162a */
[----:B------:R-:W-:Y:S02]  /*f570*/  LOP3.LUT R49, R49, 0xff000000, R43, 0xf8, !PT ;  /* 0xff00000031317812 */ /* 0x000fe400078ef82b */
[----:B------:R-:W-:Y:S02]  /*f580*/  LOP3.LUT R45, R45, 0xff000000, R41, 0xf8, !PT ;  /* 0xff0000002d2d7812 */ /* 0x000fe400078ef829 */
[----:B------:R-:W-:Y:S02]  /*f590*/  PRMT R37, R0, 0x7054, R37 ;  /* 0x0000705400257816 */ /* 0x000fe40000000025 */
[----:B------:R-:W-:Y:S02]  /*f5a0*/  LOP3.LUT R46, R46, 0xff, RZ, 0xc0, !PT ;  /* 0x000000ff2e2e7812 */ /* 0x000fe400078ec0ff */
[----:B0-----:R-:W-:-:S02]  /*f5b0*/  F2FP.F16.E4M3.UNPACK_B R0, R6.H1 ;  /* 0x00000006ff00723e */ /* 0x001fc400030006ff */
[----:B------:R-:W-:Y:S02]  /*f5c0*/  F2FP.F16.E4M3.UNPACK_B R48, R49 ;  /* 0x00000031ff30723e */ /* 0x000fe400020006ff */
[----:B------:R-:W-:Y:S02]  /*f5d0*/  F2FP.F16.E4M3.UNPACK_B R43, R45 ;  /* 0x0000002dff2b723e */ /* 0x000fe400020006ff */
[----:B------:R-:W-:Y:S01]  /*f5e0*/  PRMT R47, R46, 0x7054, R47 ;  /* 0x000070542e2f7816 */ /* 0x000fe2000000002f */
[----:B------:R-:W-:Y:S01]  /*f5f0*/  HADD2.F32 R50, -RZ, R48.H1_H1 ;  /* 0x30000030ff327230 */ /* 0x000fe20000004100 */
[----:B------:R-:W-:Y:S01]  /*f600*/  LOP3.LUT R44, R37, 0xff000000, R40, 0xf8, !PT ;  /* 0xff000000252c7812 */ /* 0x000fe200078ef828 */
[--C-:B------:R-:W-:Y:S01]  /*f610*/  HADD2.F32 R37, -RZ, R0.reuse.H1_H1 ;  /* 0x30000000ff257230 */ /* 0x100fe20000004100 */
[----:B------:R-:W-:Y:S01]  /*f620*/  F2FP.F16.E4M3.UNPACK_B R6, R6 ;  /* 0x00000006ff06723e */ /* 0x000fe200020006ff */
[--C-:B------:R-:W-:Y:S01]  /*f630*/  HADD2.F32 R46, -RZ, R43.reuse.H1_H1 ;  /* 0x3000002bff2e7230 */ /* 0x100fe20000004100 */
[----:B------:R-:W-:Y:S01]  /*f640*/  LOP3.LUT R47, R47, 0xff000000, R42, 0xf8, !PT ;  /* 0xff0000002f2f7812 */ /* 0x000fe200078ef82a */
[----:B------:R-:W-:Y:S01]  /*f650*/  HADD2.F32 R40, -RZ, R0.H0_H0 ;  /* 0x20000000ff287230 */ /* 0x000fe20000004100 */
[-C--:B------:R-:W-:Y:S01]  /*f660*/  F2FP.F16.E4M3.UNPACK_B R41, R7.reuse ;  /* 0x00000007ff29723e */ /* 0x080fe200020006ff */
[C---:B-1----:R-:W-:Y:S01]  /*f670*/  FMUL.FTZ R51, R37.reuse, R50 ;  /* 0x0000003225337220 */ /* 0x042fe20000410000 */
        /* <DEDUP_REMOVED lines=20> */
[----:B------:R-:W-:-:S02]  /*f7c0*/  HADD2.F32 R49, -RZ, R49.H1_H1 ;  /* 0x30000031ff317230 */ /* 0x000fc40000004100 */
[C---:B------:R-:W-:Y:S01]  /*f7d0*/  FMUL.FTZ R50, R5.reuse, R46 ;  /* 0x0000002e05327220 */ /* 0x040fe20000410000 */
[--C-:B------:R-:W-:Y:S02]  /*f7e0*/  HADD2.F32 R6, -RZ, R42.reuse.H1_H1 ;  /* 0x3000002aff067230 */ /* 0x100fe40000004100 */
[----:B------:R-:W-:Y:S01]  /*f7f0*/  FMUL.FTZ R54, R5, R40 ;  /* 0x0000002805367220 */ /* 0x000fe20000410000 */
[----:B------:R-:W-:Y:S01]  /*f800*/  HADD2.F32 R41, -RZ, R41.H0_H0 ;  /* 0x20000029ff297230 */ /* 0x000fe20000004100 */
[----:B------:R-:W-:Y:S01]  /*f810*/  F2FP.F16.E4M3.UNPACK_B R5, R47 ;  /* 0x0000002fff05723e */ /* 0x000fe200020006ff */
[----:B------:R-:W-:Y:S02]  /*f820*/  HADD2.F32 R45, -RZ, R45.H1_H1 ;  /* 0x3000002dff2d7230 */ /* 0x000fe40000004100 */
[C---:B------:R-:W-:Y:S01]  /*f830*/  FMUL.FTZ R43, R6.reuse, R49 ;  /* 0x00000031062b7220 */ /* 0x040fe20000410000 */
[----:B------:R-:W-:Y:S01]  /*f840*/  HADD2.F32 R42, -RZ, R42.H0_H0 ;  /* 0x2000002aff2a7230 */ /* 0x000fe20000004100 */
[----:B------:R-:W-:Y:S01]  /*f850*/  F2FP.F16.E4M3.UNPACK_B R4, R4.H1 ;  /* 0x00000004ff04723e */ /* 0x000fe200030006ff */
[C---:B------:R-:W-:Y:S01]  /*f860*/  FFMA.FTZ R50, R41.reuse, R40, -R50 ;  /* 0x0000002829327223 */ /* 0x040fe20000010832 */
[----:B------:R-:W-:Y:S01]  /*f870*/  FFMA.FTZ R53, R41, R46, R54 ;  /* 0x0000002e29357223 */ /* 0x000fe20000010036 */
[-C--:B------:R-:W-:Y:S01]  /*f880*/  FMUL.FTZ R41, R6, R45.reuse ;  /* 0x0000002d06297220 */ /* 0x080fe20000410000 */
[----:B------:R-:W-:Y:S01]  /*f890*/  F2FP.F16.E4M3.UNPACK_B R40, R44 ;  /* 0x0000002cff28723e */ /* 0x000fe200020006ff */
[----:B------:R-:W-:Y:S01]  /*f8a0*/  FFMA.FTZ R54, R42, R45, -R43 ;  /* 0x0000002d2a367223 */ /* 0x000fe2000001082b */
[----:B------:R-:W-:-:S02]  /*f8b0*/  HADD2.F32 R45, -RZ, R5.H1_H1 ;  /* 0x30000005ff2d7230 */ /* 0x000fc40000004100 */
[----:B------:R-:W-:Y:S01]  /*f8c0*/  FFMA.FTZ R57, R42, R49, R41 ;  /* 0x000000312a397223 */ /* 0x000fe20000010029 */
[----:B------:R-:W-:Y:S01]  /*f8d0*/  HADD2.F32 R43, -RZ, R5.H0_H0 ;  /* 0x20000005ff2b7230 */ /* 0x000fe20000004100 */
[----:B------:R-:W-:Y:S01]  /*f8e0*/  F2FP.F16.E4M3.UNPACK_B R44, R44.H1 ;  /* 0x0000002cff2c723e */ /* 0x000fe200030006ff */
[--C-:B------:R-:W-:Y:S01]  /*f8f0*/  HADD2.F32 R6, -RZ, R4.reuse.H1_H1 ;  /* 0x30000004ff067230 */ /* 0x100fe20000004100 */
[----:B------:R-:W-:Y:S01]  /*f900*/  F2FP.F16.E4M3.UNPACK_B R47, R47.H1 ;  /* 0x0000002fff2f723e */ /* 0x000fe200030006ff */
[----:B------:R-:W-:Y:S02]  /*f910*/  HADD2.F32 R5, -RZ, R4.H0_H0 ;  /* 0x20000004ff057230 */ /* 0x000fe40000004100 */
[----:B------:R-:W-:Y:S02]  /*f920*/  HADD2.F32 R4, -RZ, R0.H1_H1 ;  /* 0x30000000ff047230 */ /* 0x000fe40000004100 */
[----:B------:R-:W-:Y:S01]  /*f930*/  FMUL.FTZ R46, R6, R45 ;  /* 0x0000002d062e7220 */ /* 0x000fe20000410000 */
[----:B------:R-:W-:-:S02]  /*f940*/  HADD2.F32 R42, -RZ, R40.H1_H1 ;  /* 0x30000028ff2a7230 */ /* 0x000fc40000004100 */
[----:B------:R-:W-:Y:S02]  /*f950*/  HADD2.F32 R41, -RZ, R40.H0_H0 ;  /* 0x20000028ff297230 */ /* 0x000fe40000004100 */
[----:B------:R-:W-:Y:S01]  /*f960*/  FMUL.FTZ R49, R4, R43 ;  /* 0x0000002b04317220 */ /* 0x000fe20000410000 */
[----:B------:R-:W-:Y:S02]  /*f970*/  HADD2.F32 R0, -RZ, R0.H0_H0 ;  /* 0x20000000ff007230 */ /* 0x000fe40000004100 */
[-C--:B------:R-:W-:Y:S01]  /*f980*/  FMUL.FTZ R6, R6, R42.reuse ;  /* 0x0000002a06067220 */ /* 0x080fe20000410000 */
[C---:B------:R-:W-:Y:S01]  /*f990*/  FFMA.FTZ R46, R5.reuse, R42, -R46 ;  /* 0x0000002a052e7223 */ /* 0x040fe2000001082e */
[----:B------:R-:W-:Y:S02]  /*f9a0*/  FMUL.FTZ R4, R4, R41 ;  /* 0x0000002904047220 */ /* 0x000fe40000410000 */
[----:B------:R-:W-:Y:S01]  /*f9b0*/  FFMA.FTZ R45, R5, R45, R6 ;  /* 0x0000002d052d7223 */ /* 0x000fe20000010006 */
[----:B------:R-:W-:-:S02]  /*f9c0*/  HADD2.F32 R5, -RZ, R44.H1_H1 ;  /* 0x3000002cff057230 */ /* 0x000fc40000004100 */
[C---:B------:R-:W-:Y:S01]  /*f9d0*/  FFMA.FTZ R40, R0.reuse, R43, R4 ;  /* 0x0000002b00287223 */ /* 0x040fe20000010004 */
[----:B------:R-:W-:Y:S02]  /*f9e0*/  HADD2.F32 R4, -RZ, R37.H1_H1 ;  /* 0x30000025ff047230 */ /* 0x000fe40000004100 */
[----:B------:R-:W-:Y:S01]  /*f9f0*/  FFMA.FTZ R49, R0, R41, -R49 ;  /* 0x0000002900317223 */ /* 0x000fe20000010831 */
[--C-:B------:R-:W-:Y:S02]  /*fa00*/  HADD2.F32 R6, -RZ, R47.reuse.H1_H1 ;  /* 0x3000002fff067230 */ /* 0x100fe40000004100 */
[----:B------:R-:W-:Y:S02]  /*fa10*/  HADD2.F32 R47, -RZ, R47.H0_H0 ;  /* 0x2000002fff2f7230 */ /* 0x000fe40000004100 */
[C---:B------:R-:W-:Y:S01]  /*fa20*/  FMUL.FTZ R41, R4.reuse, R5 ;  /* 0x0000000504297220 */ /* 0x040fe20000410000 */
[----:B------:R-:W-:Y:S02]  /*fa30*/  HADD2.F32 R0, -RZ, R7.H1_H1 ;  /* 0x30000007ff007230 */ /* 0x000fe40000004100 */
[----:B------:R-:W-:Y:S01]  /*fa40*/  FMUL.FTZ R42, R4, R6 ;  /* 0x00000006042a7220 */ /* 0x000fe20000410000 */
[----:B------:R-:W-:-:S02]  /*fa50*/  HADD2.F32 R44, -RZ, R44.H0_H0 ;  /* 0x2000002cff2c7230 */ /* 0x000fc40000004100 */
        /* <DEDUP_REMOVED lines=17> */
.L_x_3195:
[----:B------:R-:W-:Y:S05]  /*fb70*/  BSYNC B1 ;  /* 0x0000000000017941 */ /* 0x000fea0003800000 */
.L_x_3194:
[----:B------:R-:W-:Y:S01]  /*fb80*/  VIADD R0, R220, 0x20 ;  /* 0x00000020dc007836 */ /* 0x000fe20000000000 */
[----:B------:R-:W-:Y:S04]  /*fb90*/  BSSY B1, `(.L_x_3198) ;  /* 0x00000fb000017945 */ /* 0x000fe80003800000 */
[----:B------:R-:W-:-:S13]  /*fba0*/  ISETP.GE.AND P0, PT, R0, R3, PT ;  /* 0x000000030000720c */ /* 0x000fda0003f06270 */
[----:B------:R-:W-:Y:S05]  /*fbb0*/  @P0 BRA `(.L_x_3199) ;  /* 0x0000000c00e00947 */ /* 0x000fea0003800000 */
[----:B------:R0:W5:Y:S01]  /*fbc0*/  LDL R53, [R1+0x58] ;  /* 0x0000580001357983 */ /* 0x0001620000100800 */
[----:B------:R-:W1:Y:S01]  /*fbd0*/  LDC R0, c[0x0][0x3f4] ;  /* 0x0000fd00ff007b82 */ /* 0x000e620000000800 */
[----:B------:R-:W-:Y:S01]  /*fbe0*/  BSSY B2, `(.L_x_3200) ;  /* 0x000007e000027945 */ /* 0x000fe20003800000 */
[-C--:B-1----:R-:W-:Y:S02]  /*fbf0*/  ISETP.GE.AND P0, PT, R18, R0.reuse, PT ;  /* 0x000000001200720c */ /* 0x082fe40003f06270 */
[----:B------:R-:W-:-:S11]  /*fc00*/  ISETP.GE.AND P1, PT, R219, R0, PT ;  /* 0x00000000db00720c */ /* 0x000fd60003f26270 */
[----:B0-----:R-:W-:Y:S05]  /*fc10*/  @P0 BRA `(.L_x_3201) ;  /* 0x0000000400e80947 */ /* 0x001fea0003800000 */
[----:B----45:R-:W0:Y:S01]  /*fc20*/  LDS.128 R4, [R53+0x21400] ;  /* 0x0214000035047984 */ /* 0x030e220000000c00 */
[----:B------:R-:W-:Y:S02]  /*fc30*/  SHF.R.U32.HI R40, RZ, 0x8, R35 ;  /* 0x00000008ff287819 */ /* 0x000fe40000011623 */
[----:B------:R-:W-:Y:S02]  /*fc40*/  SHF.R.U32.HI R44, RZ, 0x8, R39 ;  /* 0x00000008ff2c7819 */ /* 0x000fe40000011627 */
        /* <DEDUP_REMOVED lines=29> */
[----:B------:R-:W-:Y:S01]  /*fe20*/  F2FP.F16.E4M3.UNPACK_B R39, R41 ;  /* 0x00000029ff27723e */ /* 0x000fe200020006ff */
[----:B------:R-:W-:Y:S01]  /*fe30*/  HADD2.F32 R35, -RZ, R0.H0_H0 ;  /* 0x20000000ff237230 */ /* 0x000fe20000004100 */
[----:B------:R-:W-:Y:S01]  /*fe40*/  PRMT R43, R42, 0x7054, R43 ;  /* 0x000070542a2b7816 */ /* 0x000fe2000000002b */
[----:B------:R-:W-:Y:S01]  /*fe50*/  HADD2.F32 R46, -RZ, R44.H1_H1 ;  /* 0x3000002cff2e7230 */ /* 0x000fe20000004100 */
[----:B------:R-:W-:Y:S01]  /*fe60*/  LOP3.LUT R40, R37, 0xff000000, R34, 0xf8, !PT ;  /* 0xff00000025287812 */ /* 0x000fe200078ef822 */
[----:B------:R-:W-:Y:S01]  /*fe70*/  HADD2.F32 R34, -RZ, R0.H1_H1 ;  /* 0x30000000ff227230 */ /* 0x000fe20000004100 */
[----:B------:R-:W-:Y:S01]  /*fe80*/  F2FP.F16.E4M3.UNPACK_B R6, R6 ;  /* 0x00000006ff06723e */ /* 0x000fe200020006ff */
[--C-:B------:R-:W-:Y:S01]  /*fe90*/  HADD2.F32 R42, -RZ, R39.reuse.H1_H1 ;  /* 0x30000027ff2a7230 */ /* 0x100fe20000004100 */
[----:B------:R-:W-:Y:S01]  /*fea0*/  LOP3.LUT R43, R43, 0xff000000, R38, 0xf8, !PT ;  /* 0xff0000002b2b7812 */ /* 0x000fe200078ef826 */
[----:B------:R-:W-:Y:S01]  /*feb0*/  HADD2.F32 R44, -RZ, R44.H0_H0 ;  /* 0x2000002cff2c7230 */ /* 0x000fe20000004100 */
[-C--:B------:R-:W-:Y:S01]  /*fec0*/  F2FP.F16.E4M3.UNPACK_B R37, R7.reuse ;  /* 0x00000007ff25723e */ /* 0x080fe200020006ff */
[C---:B---3--:R-:W-:Y:S01]  /*fed0*/  FMUL.FTZ R48, R34.reuse, R46 ;  /* 0x0000002e22307220 */ /* 0x048fe20000410000 */
        /* <DEDUP_REMOVED lines=24> */
[----:B------:R-:W-:Y:S01]  /*10060*/  F2FP.F16.E4M3.UNPACK_B R4, R4.H1 ;  /* 0x00000004ff04723e */ /* 0x000fe200030006ff */
[----:B------:R-:W-:-:S02]  /*10070*/  HADD2.F32 R41, -RZ, R41.H1_H1 ;  /* 0x30000029ff297230 */ /* 0x000fc40000004100 */
[C---:B------:R-:W-:Y:S01]  /*10080*/  FMUL.FTZ R35, R6.reuse, R45 ;  /* 0x0000002d06237220 */ /* 0x040fe20000410000 */
[----:B------:R-:W-:Y:S01]  /*10090*/  HADD2.F32 R38, -RZ, R38.H0_H0 ;  /* 0x20000026ff267230 */ /* 0x000fe20000004100 */
[----:B------:R-:W-:Y:S01]  /*100a0*/  F2FP.F16.E4M3.UNPACK_B R5, R43 ;  /* 0x0000002bff05723e */ /* 0x000fe200020006ff */
[C---:B------:R-:W-:Y:S01]  /*100b0*/  FFMA.FTZ R49, R37.reuse, R46, R52 ;  /* 0x0000002e25317223 */ /* 0x040fe20000010034 */
[----:B------:R-:W-:Y:S01]  /*100c0*/  FFMA.FTZ R50, R37, R42, -R50 ;  /* 0x0000002a25327223 */ /* 0x000fe20000010832 */
[-C--:B------:R-:W-:Y:S01]  /*100d0*/  FMUL.FTZ R37, R6, R41.reuse ;  /* 0x0000002906257220 */ /* 0x080fe20000410000 */
[C---:B------:R-:W-:Y:S01]  /*100e0*/  FFMA.FTZ R46, R38.reuse, R41, -R35 ;  /* 0x00000029262e7223 */ /* 0x040fe20000010823 */
[-C--:B------:R-:W-:Y:S01]  /*100f0*/  F2FP.F16.E4M3.UNPACK_B R35, R40.reuse ;  /* 0x00000028ff23723e */ /* 0x080fe200020006ff */
[----:B------:R-:W-:Y:S02]  /*10100*/  HADD2.F32 R6, -RZ, R4.H1_H1 ;  /* 0x30000004ff067230 */ /* 0x000fe40000004100 */
[----:B------:R-:W-:Y:S01]  /*10110*/  FFMA.FTZ R45, R38, R45, R37 ;  /* 0x0000002d262d7223 */ /* 0x000fe20000010025 */
[--C-:B------:R-:W-:Y:S01]  /*10120*/  HADD2.F32 R41, -RZ, R5.reuse.H1_H1 ;  /* 0x30000005ff297230 */ /* 0x100fe20000004100 */
[----:B------:R-:W-:Y:S01]  /*10130*/  F2FP.F16.E4M3.UNPACK_B R40, R40.H1 ;  /* 0x00000028ff28723e */ /* 0x000fe200030006ff */
[----:B------:R-:W-:Y:S01]  /*10140*/  HADD2.F32 R39, -RZ, R5.H0_H0 ;  /* 0x20000005ff277230 */ /* 0x000fe20000004100 */
[----:B------:R-:W-:Y:S01]  /*10150*/  F2FP.F16.E4M3.UNPACK_B R43, R43.H1 ;  /* 0x0000002bff2b723e */ /* 0x000fe200030006ff */
[----:B------:R-:W-:-:S02]  /*10160*/  HADD2.F32 R37, -RZ, R35.H1_H1 ;  /* 0x30000023ff257230 */ /* 0x000fc40000004100 */
[C---:B------:R-:W-:Y:S01]  /*10170*/  FMUL.FTZ R38, R6.reuse, R41 ;  /* 0x0000002906267220 */ /* 0x040fe20000410000 */
[----:B------:R-:W-:Y:S01]  /*10180*/  HADD2.F32 R5, -RZ, R4.H0_H0 ;  /* 0x20000004ff057230 */ /* 0x000fe20000004100 */
[----:B------:R-:W-:Y:S01]  /*10190*/  F2FP.SATFINITE.E4M3.F32.PACK_AB_MERGE_C R48, R51, R48, RZ ;  /* 0x000000303330723e */ /* 0x000fe200048070ff */
[--C-:B------:R-:W-:Y:S02]  /*101a0*/  HADD2.F32 R4, -RZ, R0.reuse.H1_H1 ;  /* 0x30000000ff047230 */ /* 0x100fe40000004100 */
[-C--:B------:R-:W-:Y:S01]  /*101b0*/  FMUL.FTZ R42, R6, R37.reuse ;  /* 0x00000025062a7220 */ /* 0x080fe20000410000 */
[----:B------:R-:W-:Y:S02]  /*101c0*/  HADD2.F32 R35, -RZ, R35.H0_H0 ;  /* 0x20000023ff237230 */ /* 0x000fe40000004100 */
[C---:B------:R-:W-:Y:S01]  /*101d0*/  FFMA.FTZ R6, R5.reuse, R37, -R38 ;  /* 0x0000002505067223 */ /* 0x040fe20000010826 */
[----:B------:R-:W-:Y:S02]  /*101e0*/  HADD2.F32 R0, -RZ, R0.H0_H0 ;  /* 0x20000000ff007230 */ /* 0x000fe40000004100 */
[C---:B------:R-:W-:Y:S01]  /*101f0*/  FMUL.FTZ R37, R4.reuse, R39 ;  /* 0x0000002704257220 */ /* 0x040fe20000410000 */
[----:B------:R-:W-:Y:S01]  /*10200*/  FFMA.FTZ R41, R5, R41, R42 ;  /* 0x0000002905297223 */ /* 0x000fe2000001002a */
[----:B------:R-:W-:Y:S01]  /*10210*/  FMUL.FTZ R4, R4, R35 ;  /* 0x0000002304047220 */ /* 0x000fe20000410000 */
[----:B------:R-:W-:-:S02]  /*10220*/  HADD2.F32 R5, -RZ, R40.H1_H1 ;  /* 0x30000028ff057230 */ /* 0x000fc40000004100 */
[C---:B------:R-:W-:Y:S01]  /*10230*/  FFMA.FTZ R37, R0.reuse, R35, -R37 ;  /* 0x0000002300257223 */ /* 0x040fe20000010825 */
[--C-:B------:R-:W-:Y:S02]  /*10240*/  HADD2.F32 R35, -RZ, R43.reuse.H1_H1 ;  /* 0x3000002bff237230 */ /* 0x100fe40000004100 */
[----:B------:R-:W-:Y:S01]  /*10250*/  FFMA.FTZ R38, R0, R39, R4 ;  /* 0x0000002700267223 */ /* 0x000fe20000010004 */
[----:B------:R-:W-:Y:S02]  /*10260*/  HADD2.F32 R4, -RZ, R34.H1_H1 ;  /* 0x30000022ff047230 */ /* 0x000fe40000004100 */
[----:B------:R-:W-:Y:S02]  /*10270*/  HADD2.F32 R43, -RZ, R43.H0_H0 ;  /* 0x2000002bff2b7230 */ /* 0x000fe40000004100 */
[----:B------:R-:W-:Y:S02]  /*10280*/  HADD2.F32 R0, -RZ, R7.H1_H1 ;  /* 0x30000007ff007230 */ /* 0x000fe40000004100 */
[----:B------:R-:W-:Y:S01]  /*10290*/  FMUL.FTZ R39, R4, R35 ;  /* 0x0000002304277220 */ /* 0x000fe20000410000 */
[----:B------:R-:W-:-:S02]  /*102a0*/  HADD2.F32 R40, -RZ, R40.H0_H0 ;  /* 0x20000028ff287230 */ /* 0x000fc40000004100 */
        /* <DEDUP_REMOVED lines=17> */
.L_x_3201:
[----:B------:R-:W-:Y:S05]  /*103c0*/  BSYNC B2 ;  /* 0x0000000000027941 */ /* 0x000fea0003800000 */
.L_x_3200:
[----:B------:R-:W-:Y:S05]  /*103d0*/  @P1 BRA `(.L_x_3199) ;  /* 0x0000000400d81947 */ /* 0x000fea0003800000 */
[----:B0---45:R-:W0:Y:S01]  /*103e0*/  LDS.128 R4, [R53+0x25400] ;  /* 0x0254000035047984 */ /* 0x031e220000000c00 */
[----:B------:R-:W-:Y:S02]  /*103f0*/  SHF.R.U32.HI R34, RZ, 0x8, R30 ;  /* 0x00000008ff227819 */ /* 0x000fe4000001161e */
[----:B------:R-:W-:Y:S02]  /*10400*/  SHF.R.U32.HI R38, RZ, 0x8, R31 ;  /* 0x00000008ff267819 */ /* 0x000fe4000001161f */
[----:B------:R-:W-:Y:S02]  /*10410*/  LOP3.LUT R35, R34, 0xff, RZ, 0xc0, !PT ;  /* 0x000000ff22237812 */ /* 0x000fe400078ec0ff */
[----:B--2---:R-:W-:Y:S02]  /*10420*/  LOP3.LUT R37, R31, 0xff, RZ, 0xc0, !PT ;  /* 0x000000ff1f257812 */ /* 0x004fe400078ec0ff */
[----:B------:R-:W-:Y:S02]  /*10430*/  LOP3.LUT R34, R38, 0xff, RZ, 0xc0, !PT ;  /* 0x000000ff26227812 */ /* 0x000fe400078ec0ff */
[----:B------:R-:W-:-:S02]  /*10440*/  SHF.R.U32.HI R41, RZ, 0x8, R33 ;  /* 0x00000008ff297819 */ /* 0x000fc40000011621 */
[----:B------:R-:W-:Y:S02]  /*10450*/  PRMT R34, R34, 0x7604, R37 ;  /* 0x0000760422227816 */ /* 0x000fe40000000025 */
[----:B------:R-:W-:Y:S02]  /*10460*/  SHF.R.U32.HI R42, RZ, 0x10, R31 ;  /* 0x00000010ff2a7819 */ /* 0x000fe4000001161f */
[----:B------:R-:W-:Y:S02]  /*10470*/  SHF.R.U32.HI R37, RZ, 0x8, R32 ;  /* 0x00000008ff257819 */ /* 0x000fe40000011620 */
[----:B------:R-:W-:Y:S02]  /*10480*/  LOP3.LUT R38, R33, 0xff, RZ, 0xc0, !PT ;  /* 0x000000ff21267812 */ /* 0x000fe400078ec0ff */
[----:B------:R-:W-:Y:S02]  /*10490*/  LOP3.LUT R41, R41, 0xff, RZ, 0xc0, !PT ;  /* 0x000000ff29297812 */ /* 0x000fe400078ec0ff */
[----:B------:R-:W-:-:S02]  /*104a0*/  SHF.R.U32.HI R40, RZ, 0x10, R33 ;  /* 0x00000010ff287819 */ /* 0x000fc40000011621 */
[----:B------:R-:W-:Y:S01]  /*104b0*/  LOP3.LUT R39, R37, 0xff, RZ, 0xc0, !PT ;  /* 0x000000ff25277812 */ /* 0x000fe200078ec0ff */
[----:B------:R-:W-:Y:S01]  /*104c0*/  IMAD.U32 R37, R42, 0x10000, RZ ;  /* 0x000100002a257824 */ /* 0x000fe200078e00ff */
[----:B------:R-:W-:Y:S01]  /*104d0*/  PRMT R38, R41, 0x7604, R38 ;  /* 0x0000760429267816 */ /* 0x000fe20000000026 */
[----:B------:R-:W-:Y:S01]  /*104e0*/  IMAD.U32 R41, R40, 0x10000, RZ ;  /* 0x0001000028297824 */ /* 0x000fe200078e00ff */
[----:B------:R-:W-:Y:S02]  /*104f0*/  LOP3.LUT R0, R30, 0xff, RZ, 0xc0, !PT ;  /* 0x000000ff1e007812 */ /* 0x000fe400078ec0ff */
[----:B------:R-:W-:Y:S02]  /*10500*/  LOP3.LUT R37, R34, 0xff0000, R37, 0xf8, !PT ;  /* 0x00ff000022257812 */ /* 0x000fe400078ef825 */
[----:B------:R-:W-:Y:S02]  /*10510*/  LOP3.LUT R41, R38, 0xff0000, R41, 0xf8, !PT ;  /* 0x00ff000026297812 */ /* 0x000fe400078ef829 */
[----:B------:R-:W-:-:S02]  /*10520*/  PRMT R35, R35, 0x7604, R0 ;  /* 0x0000760423237816 */ /* 0x000fc40000000000 */
[----:B------:R-:W-:Y:S02]  /*10530*/  LOP3.LUT R0, R32, 0xff, RZ, 0xc0, !PT ;  /* 0x000000ff20007812 */ /* 0x000fe400078ec0ff */
[----:B------:R-:W-:Y:S02]  /*10540*/  LOP3.LUT R41, R41, 0xff000000, R33, 0xf8, !PT ;  /* 0xff00000029297812 */ /* 0x000fe400078ef821 */
[----:B------:R-:W-:Y:S02]  /*10550*/  LOP3.LUT R37, R37, 0xff000000, R31, 0xf8, !PT ;  /* 0xff00000025257812 */ /* 0x000fe400078ef81f */
[----:B------:R-:W-:Y:S02]  /*10560*/  PRMT R39, R39, 0x7604, R0 ;  /* 0x0000760427277816 */ /* 0x000fe40000000000 */
        /* <DEDUP_REMOVED lines=54> */
[--C-:B------:R-:W-:Y:S01]  /*108d0*/  HADD2.F32 R6, -RZ, R4.reuse.H1_H1 ;  /* 0x30000004ff067230 */ /* 0x100fe20000004100 */
[----:B------:R-:W-:Y:S01]  /*108e0*/  F2FP.SATFINITE.E4M3.F32.PACK_AB_MERGE_C R44, R45, R44, RZ ;  /* 0x0000002c2d2c723e */ /* 0x000fe200048070ff */
[----:B------:R-:W-:-:S02]  /*108f0*/  HADD2.F32 R5, -RZ, R4.H0_H0 ;  /* 0x20000004ff057230 */ /* 0x000fc40000004100 */
[--C-:B------:R-:W-:Y:S02]  /*10900*/  HADD2.F32 R32, -RZ, R31.reuse.H1_H1 ;  /* 0x3000001fff207230 */ /* 0x100fe40000004100 */
[C---:B------:R-:W-:Y:S01]  /*10910*/  FMUL.FTZ R38, R6.reuse, R34 ;  /* 0x0000002206267220 */ /* 0x040fe20000410000 */
[--C-:B------:R-:W-:Y:S02]  /*10920*/  HADD2.F32 R4, -RZ, R0.reuse.H1_H1 ;  /* 0x30000000ff047230 */ /* 0x100fe40000004100 */
[----:B------:R-:W-:Y:S02]  /*10930*/  HADD2.F32 R31, -RZ, R31.H0_H0 ;  /* 0x2000001fff1f7230 */ /* 0x000fe40000004100 */
[-C--:B------:R-:W-:Y:S01]  /*10940*/  FMUL.FTZ R6, R6, R32.reuse ;  /* 0x0000002006067220 */ /* 0x080fe20000410000 */
[----:B------:R-:W-:Y:S02]  /*10950*/  HADD2.F32 R0, -RZ, R0.H0_H0 ;  /* 0x20000000ff007230 */ /* 0x000fe40000004100 */
[C---:B------:R-:W-:Y:S01]  /*10960*/  FMUL.FTZ R37, R4.reuse, R33 ;  /* 0x0000002104257220 */ /* 0x040fe20000410000 */
[C---:B------:R-:W-:Y:S01]  /*10970*/  FFMA.FTZ R38, R5.reuse, R32, -R38 ;  /* 0x0000002005267223 */ /* 0x040fe20000010826 */
[-C--:B------:R-:W-:Y:S01]  /*10980*/  FMUL.FTZ R4, R4, R31.reuse ;  /* 0x0000001f04047220 */ /* 0x080fe20000410000 */
[----:B------:R-:W-:Y:S01]  /*10990*/  FFMA.FTZ R41, R5, R34, R6 ;  /* 0x0000002205297223 */ /* 0x000fe20000010006 */
[----:B------:R-:W-:Y:S01]  /*109a0*/  FFMA.FTZ R37, R0, R31, -R37 ;  /* 0x0000001f00257223 */ /* 0x000fe20000010825 */
[----:B------:R-:W-:-:S02]  /*109b0*/  HADD2.F32 R5, -RZ, R35.H1_H1 ;  /* 0x30000023ff057230 */ /* 0x000fc40000004100 */
[----:B------:R-:W-:Y:S01]  /*109c0*/  FFMA.FTZ R32, R0, R33, R4 ;  /* 0x0000002100207223 */ /* 0x000fe20000010004 */
[----:B------:R-:W-:Y:S02]  /*109d0*/  HADD2.F32 R4, -RZ, R30.H1_H1 ;  /* 0x3000001eff047230 */ /* 0x000fe40000004100 */
        /* <DEDUP_REMOVED lines=22> */
.L_x_3199:
[----:B------:R-:W-:Y:S05]  /*10b40*/  BSYNC B1 ;  /* 0x0000000000017941 */ /* 0x000fea0003800000 */
.L_x_3198:
[----:B------:R-:W-:Y:S01]  /*10b50*/  IADD3 R0, R220, 0x40, RZ ;  /* 0x00000040dc007810 */ /* 0x000fe20007ffe0ff */
[----:B------:R-:W-:Y:S03]  /*10b60*/  BSSY B1, `(.L_x_3202) ;  /* 0x00000fb000017945 */ /* 0x000fe60003800000 */
[----:B------:R-:W-:-:S13]  /*10b70*/  ISETP.GE.AND P0, PT, R0, R3, PT ;  /* 0x000000030000720c */ /* 0x000fda0003f06270 */
[----:B------:R-:W-:Y:S05]  /*10b80*/  @P0 BRA `(.L_x_3203) ;  /* 0x0000000c00e00947 */ /* 0x000fea0003800000 */
[----:B-----5:R0:W5:Y:S01]  /*10b90*/  LDL R44, [R1+0x58] ;  /* 0x00005800012c7983 */ /* 0x0201620000100800 */
[----:B------:R-:W1:Y:S01]  /*10ba0*/  LDC R0, c[0x0][0x3f4] ;  /* 0x0000fd00ff007b82 */ /* 0x000e620000000800 */
[----:B------:R-:W-:Y:S01]  /*10bb0*/  BSSY B2, `(.L_x_3204) ;  /* 0x000007a000027945 */ /* 0x000fe20003800000 */
[-C--:B-1----:R-:W-:Y:S02]  /*10bc0*/  ISETP.GE.AND P0, PT, R18, R0.reuse, PT ;  /* 0x000000001200720c */ /* 0x082fe40003f06270 */
[----:B------:R-:W-:-:S11]  /*10bd0*/  ISETP.GE.AND P1, PT, R219, R0, PT ;  /* 0x00000000db00720c */ /* 0x000fd60003f26270 */
[----:B0-----:R-:W-:Y:S05]  /*10be0*/  @P0 BRA `(.L_x_3205) ;  /* 0x0000000400d80947 */ /* 0x001fea0003800000 */
[----:B----45:R-:W0:Y:S01]  /*10bf0*/  LDS.128 R4, [R44+0x22400] ;  /* 0x022400002c047984 */ /* 0x030e220000000c00 */
[----:B------:R-:W-:Y:S02]  /*10c00*/  SHF.R.U32.HI R33, RZ, 0x8, R27 ;  /* 0x00000008ff217819 */ /* 0x000fe4000001161b */
[----:B------:R-:W-:Y:S02]  /*10c10*/  LOP3.LUT R32, R27, 0xff, RZ, 0xc0, !PT ;  /* 0x000000ff1b207812 */ /* 0x000fe400078ec0ff */
[----:B------:R-:W-:Y:S02]  /*10c20*/  LOP3.LUT R33, R33, 0xff, RZ, 0xc0, !PT ;  /* 0x000000ff21217812 */ /* 0x000fe400078ec0ff */
[----:B--2---:R-:W-:Y:S02]  /*10c30*/  SHF.R.U32.HI R37, RZ, 0x8, R29 ;  /* 0x00000008ff257819 */ /* 0x004fe4000001161d */
[----:B------:R-:W-:Y:S02]  /*10c40*/  PRMT R32, R33, 0x7604, R32 ;  /* 0x0000760421207816 */ /* 0x000fe40000000020 */
[----:B------:R-:W-:-:S02]  /*10c50*/  SHF.R.U32.HI R33, RZ, 0x10, R27 ;  /* 0x00000010ff217819 */ /* 0x000fc4000001161b */
[----:B------:R-:W-:Y:S02]  /*10c60*/  LOP3.LUT R34, R29, 0xff, RZ, 0xc0, !PT ;  /* 0x000000ff1d227812 */ /* 0x000fe400078ec0ff */
[----:B------:R-:W-:Y:S01]  /*10c70*/  LOP3.LUT R37, R37, 0xff, RZ, 0xc0, !PT ;  /* 0x000000ff25257812 */ /* 0x000fe200078ec0ff */
[----:B------:R-:W-:Y:S01]  /*10c80*/  IMAD.U32 R33, R33, 0x10000, RZ ;  /* 0x0001000021217824 */ /* 0x000fe200078e00ff */
[----:B------:R-:W-:Y:S02]  /*10c90*/  SHF.R.U32.HI R38, RZ, 0x10, R29 ;  /* 0x00000010ff267819 */ /* 0x000fe4000001161d */
[----:B------:R-:W-:Y:S02]  /*10ca0*/  SHF.R.U32.HI R30, RZ, 0x8, R26 ;  /* 0x00000008ff1e7819 */ /* 0x000fe4000001161a */
[----:B------:R-:W-:Y:S01]  /*10cb0*/  PRMT R34, R37, 0x7604, R34 ;  /* 0x0000760425227816 */ /* 0x000fe20000000022 */
[----:B------:R-:W-:Y:S01]  /*10cc0*/  IMAD.U32 R37, R38, 0x10000, RZ ;  /* 0x0001000026257824 */ /* 0x000fe200078e00ff */
[----:B------:R-:W-:-:S02]  /*10cd0*/  LOP3.LUT R0, R26, 0xff, RZ, 0xc0, !PT ;  /* 0x000000ff1a007812 */ /* 0x000fc400078ec0ff */
[----:B------:R-:W-:Y:S02]  /*10ce0*/  LOP3.LUT R31, R30, 0xff, RZ, 0xc0, !PT ;  /* 0x000000ff1e1f7812 */ /* 0x000fe400078ec0ff */
[----:B------:R-:W-:Y:S02]  /*10cf0*/  SHF.R.U32.HI R30, RZ, 0x8, R28 ;  /* 0x00000008ff1e7819 */ /* 0x000fe4000001161c */
[----:B------:R-:W-:Y:S02]  /*10d00*/  LOP3.LUT R33, R32, 0xff0000, R33, 0xf8, !PT ;  /* 0x00ff000020217812 */ /* 0x000fe400078ef821 */
[----:B------:R-:W-:Y:S02]  /*10d10*/  LOP3.LUT R37, R34, 0xff0000, R37, 0xf8, !PT ;  /* 0x00ff000022257812 */ /* 0x000fe400078ef825 */
[----:B------:R-:W-:Y:S02]  /*10d20*/  PRMT R31, R31, 0x7604, R0 ;  /* 0x000076041f1f7816 */ /* 0x000fe40000000000 */
[----:B------:R-:W-:-:S02]  /*10d30*/  LOP3.LUT R0, R28, 0xff, RZ, 0xc0, !PT ;  /* 0x000000ff1c007812 */ /* 0x000fc400078ec0ff */
        /* <DEDUP_REMOVED lines=97> */
.L_x_3205:
[----:B------:R-:W-:Y:S05]  /*11350*/  BSYNC B2 ;  /* 0x0000000000027941 */ /* 0x000fea0003800000 */
.L_x_3204:
[----:B------:R-:W-:Y:S05]  /*11360*/  @P1 BRA `(.L_x_3203) ;  /* 0x0000000400e81947 */ /* 0x000fea0003800000 */
[----:B0---45:R-:W0:Y:S01]  /*11370*/  LDS.128 R4, [R44+0x26400] ;  /* 0x026400002c047984 */ /* 0x031e220000000c00 */
[----:B------:R-:W-:Y:S02]  /*11380*/  SHF.R.U32.HI R26, RZ, 0x8, R25 ;  /* 0x00000008ff1a7819 */ /* 0x000fe40000011619 */
        /* <DEDUP_REMOVED lines=120> */
.L_x_3203:
[----:B------:R-:W-:Y:S05]  /*11b10*/  BSYNC B1 ;  /* 0x0000000000017941 */ /* 0x000fea0003800000 */
.L_x_3202:
[----:B------:R-:W-:-:S05]  /*11b20*/  VIADD R0, R220, 0x60 ;  /* 0x00000060dc007836 */ /* 0x000fca0000000000 */
        /* <DEDUP_REMOVED lines=130> */
.L_x_3208:
[----:B------:R-:W-:Y:S05]  /*12350*/  BSYNC B1 ;  /* 0x0000000000017941 */ /* 0x000fea0003800000 */
.L_x_3207:
[----:B------:R-:W-:Y:S05]  /*12360*/  @P1 BRA `(.L_x_3206) ;  /* 0x0000005000681947 */ /* 0x000fea0003800000 */
[----:B0---45:R-:W0:Y:S01]  /*12370*/  LDS.128 R4, [R35+0x27400] ;  /* 0x0274000023047984 */ /* 0x031e220000000c00 */
[----:B------:R-:W-:Y:S02]  /*12380*/  SHF.R.U32.HI R13, RZ, 0x8, R9 ;  /* 0x00000008ff0d7819 */ /* 0x000fe40000011609 */
        /* <DEDUP_REMOVED lines=117> */
.L_x_3179:
[----:B------:R-:W1:Y:S01]  /*12ae0*/  LDC R37, c[0x0][0x448] ;  /* 0x00011200ff257b82 */ /* 0x000e620000000800 */
[----:B------:R-:W-:Y:S01]  /*12af0*/  IMAD.MOV.U32 R27, RZ, RZ, R29 ;  /* 0x000000ffff1b7224 */ /* 0x000fe200078e001d */
[----:B------:R-:W-:Y:S01]  /*12b00*/  ULDC.64 UR4, c[0x0][0x3f8] ;  /* 0x0000fe0000047ab9 */ /* 0x000fe20000000a00 */
[----:B------:R-:W-:Y:S01]  /*12b10*/  IMAD.MOV.U32 R25, RZ, RZ, R31 ;  /* 0x000000ffff197224 */ /* 0x000fe200078e001f */
[----:B------:R-:W-:Y:S01]  /*12b20*/  ULDC.64 UR6, c[0x0][0x408] ;  /* 0x0001020000067ab9 */ /* 0x000fe20000000a00 */
        /* <DEDUP_REMOVED lines=10> */
[----:B------:R-:W-:Y:S01]  /*12bd0*/  IMAD R4, R4, UR6, RZ ;  /* 0x0000000604047c24 */ /* 0x000fe2000f8e02ff */
[----:B------:R-:W-:Y:S01]  /*12be0*/  IADD3 R59, P1, R24, UR8, RZ ;  /* 0x00000008183b7c10 */ /* 0x000fe2000ff3e0ff */
[C---:B------:R-:W-:Y:S01]  /*12bf0*/  IMAD R53, R3.reuse, UR5, R6 ;  /* 0x0000000503357c24 */ /* 0x040fe2000f8e0206 */
[----:B------:R-:W-:Y:S01]  /*12c00*/  ULDC.64 UR4, c[0x0][0x3e8] ;  /* 0x0000fa0000047ab9 */ /* 0x000fe20000000a00 */
[----:B------:R-:W-:Y:S01]  /*12c10*/  IMAD R57, R3, UR7, R4 ;  /* 0x0000000703397c24 */ /* 0x000fe2000f8e0204 */
[----:B------:R-:W-:Y:S01]  /*12c20*/  IADD3 R55, P0, R26, UR4, RZ ;  /* 0x000000041a377c10 */ /* 0x000fe2000ff1e0ff */
[----:B------:R-:W-:-:S03]  /*12c30*/  UMOV UR4, 0xffffffff ;  /* 0xffffffff00047882 */ /* 0x000fc60000000000 */
[----:B------:R-:W-:Y:S02]  /*12c40*/  IADD3.X R53, R27, UR5, R53, P0, !PT ;  /* 0x000000051b357c10 */ /* 0x000fe400087fe435 */
[----:B------:R-:W-:Y:S01]  /*12c50*/  IADD3.X R57, R25, UR9, R57, P1, !PT ;  /* 0x0000000919397c10 */ /* 0x000fe20008ffe439 */
[----:B------:R-:W-:Y:S06]  /*12c60*/  BRA.DIV UR4, `(.L_x_3209) ;  /* 0x000001f604287947 */ /* 0x000fec000b800000 */
[----:B------:R-:W2:Y:S01]  /*12c70*/  LDL R6, [R1+0x24] ;  /* 0x0000240001067983 */ /* 0x000ea20000100800 */
[----:B------:R-:W1:Y:S03]  /*12c80*/  LDC R3, c[0x0][0x3f4] ;  /* 0x0000fd00ff037b82 */ /* 0x000e660000000800 */
[----:B------:R-:W3:Y:S04]  /*12c90*/  SHFL.IDX PT, R7, R55, RZ, 0x181f ;  /* 0x00181fff37077589 */ /* 0x000ee800000e0000 */
[----:B------:R-:W4:Y:S04]  /*12ca0*/  SHFL.IDX PT, R14, R59, RZ, 0x181f ;  /* 0x00181fff3b0e7589 */ /* 0x000f2800000e0000 */
[----:B------:R-:W5:Y:S04]  /*12cb0*/  SHFL.IDX PT, R5, R53, RZ, 0x181f ;  /* 0x00181fff35057589 */ /* 0x000f6800000e0000 */
[----:B------:R-:W0:Y:S01]  /*12cc0*/  SHFL.IDX PT, R9, R57, RZ, 0x181f ;  /* 0x00181fff39097589 */ /* 0x000e2200000e0000 */
[----:B-1----:R-:W-:Y:S01]  /*12cd0*/  ISETP.GE.AND P0, PT, R16, R3, PT ;  /* 0x000000031000720c */ /* 0x002fe20003f06270 */
[----:B--2---:R-:W-:-:S05]  /*12ce0*/  IMAD R37, R6, R37, RZ ;  /* 0x0000002506257224 */ /* 0x004fca00078e02ff */
[----:B------:R-:W-:-:S13]  /*12cf0*/  ISETP.GE.OR P1, PT, R10, R37, P0 ;  /* 0x000000250a00720c */ /* 0x000fda0000726670 */
[C---:B---3--:R-:W-:Y:S02]  /*12d00*/  @!P1 IADD3 R4, P2, R16.reuse, R7, RZ ;  /* 0x0000000710049210 */ /* 0x048fe40007f5e0ff */
[----:B----4-:R-:W-:-:S03]  /*12d10*/  @!P1 IADD3 R24, P3, R16, R14, RZ ;  /* 0x0000000e10189210 */ /* 0x010fc60007f7e0ff */
[--C-:B-----5:R-:W-:Y:S02]  /*12d20*/  @!P1 IMAD.X R5, R5, 0x1, R17.reuse, P2 ;  /* 0x0000000105059824 */ /* 0x120fe400010e0611 */
[----:B0-----:R-:W-:-:S04]  /*12d30*/  @!P1 IMAD.X R25, R9, 0x1, R17, P3 ;  /* 0x0000000109199824 */ /* 0x001fc800018e0611 */
[----:B------:R-:W2:Y:S04]  /*12d40*/  @!P1 LD.E.128 R4, desc[UR42][R4.64] ;  /* 0x0000002a04049980 */ /* 0x000ea8000c101d00 */
[----:B------:R-:W3:Y:S01]  /*12d50*/  @!P1 LD.E.128 R24, desc[UR42][R24.64] ;  /* 0x0000002a18189980 */ /* 0x000ee2000c101d00 */
[----:B------:R-:W-:Y:S02]  /*12d60*/  CS2R R44, SRZ ;  /* 0x00000000002c7805 */ /* 0x000fe4000001ff00 */
[----:B------:R-:W-:Y:S02]  /*12d70*/  CS2R R46, SRZ ;  /* 0x00000000002e7805 */ /* 0x000fe4000001ff00 */
[----:B------:R-:W-:Y:S01]  /*12d80*/  CS2R R48, SRZ ;  /* 0x0000000000307805 */ /* 0x000fe2000001ff00 */
[----:B------:R0:W1:Y:S01]  /*12d90*/  SHFL.IDX PT, R9, R53, 0x1, 0x181f ;  /* 0x00381f0035097f89 */ /* 0x00006200000e0000 */
[----:B------:R-:W-:-:S03]  /*12da0*/  CS2R R50, SRZ ;  /* 0x0000000000327805 */ /* 0x000fc6000001ff00 */
[----:B------:R0:W4:Y:S04]  /*12db0*/  SHFL.IDX PT, R21, R55, 0x1, 0x181f ;  /* 0x00381f0037157f89 */ /* 0x00012800000e0000 */
[----:B------:R0:W0:Y:S04]  /*12dc0*/  SHFL.IDX PT, R33, R57, 0x1, 0x181f ;  /* 0x00381f0039217f89 */ /* 0x00002800000e0000 */
[----:B------:R0:W0:Y:S01]  /*12dd0*/  SHFL.IDX PT, R14, R59, 0x1, 0x181f ;  /* 0x00381f003b0e7f89 */ /* 0x00002200000e0000 */
[----:B--2---:R-:W-:Y:S01]  /*12de0*/  @!P1 MOV R44, R4 ;  /* 0x00000004002c9202 */ /* 0x004fe20000000f00 */
        /* <DEDUP_REMOVED lines=8> */
.L_x_3525:
        /* <DEDUP_REMOVED lines=13> */
[----:B------:R-:W-:Y:S01]  /*12f40*/  IMAD.X R29, R9, 0x1, R17, P1 ;  /* 0x00000001091d7824 */ /* 0x000fe200008e0611 */
[----:B------:R-:W-:-:S05]  /*12f50*/  IADD3.X R5, R33, R17, RZ, P2, !PT ;  /* 0x0000001121057210 */ /* 0x000fca00017fe4ff */
[----:B------:R-:W5:Y:S04]  /*12f60*/  LD.E.128 R28, desc[UR42][R28.64] ;  /* 0x0000002a1c1c7980 */ /* 0x000f68000c101d00 */
[----:B------:R-:W5:Y:S02]  /*12f70*/  LD.E.128 R4, desc[UR42][R4.64] ;  /* 0x0000002a04047980 */ /* 0x000f64000c101d00 */
.L_x_3211:
[----:B------:R-:W-:Y:S05]  /*12f80*/  BSYNC B1 ;  /* 0x0000000000017941 */ /* 0x000fea0003800000 */
.L_x_3210:
        /* <DEDUP_REMOVED lines=10> */
[--C-:B--2---:R-:W-:Y:S02]  /*13030*/  @!P1 IMAD.X R9, R9, 0x1, R17.reuse, P2 ;  /* 0x0000000109099824 */ /* 0x104fe400010e0611 */
[----:B---3--:R-:W-:Y:S02]  /*13040*/  @!P1 IMAD.X R33, R25, 0x1, R17, P3 ;  /* 0x0000000119219824 */ /* 0x008fe400018e0611 */
[----:B------:R-:W-:-:S04]  /*13050*/  @!P1 IMAD.MOV.U32 R25, RZ, RZ, R9 ;  /* 0x000000ffff199224 */ /* 0x000fc800078e0009 */
        /* <DEDUP_REMOVED lines=11> */
[----:B--2---:R-:W-:Y:S01]  /*13110*/  @!P1 IMAD.MOV.U32 R40, RZ, RZ, R32 ;  /* 0x000000ffff289224 */ /* 0x004fe200078e0020 */
[----:B------:R-:W-:Y:S01]  /*13120*/  @!P1 MOV R41, R33 ;  /* 0x0000002100299202 */ /* 0x000fe20000000f00 */
[----:B------:R-:W-:Y:S02]  /*13130*/  @!P1 IMAD.MOV.U32 R42, RZ, RZ, R34 ;  /* 0x000000ffff2a9224 */ /* 0x000fe400078e0022 */
[----:B---3--:R-:W-:-:S02]  /*13140*/  @!P1 IMAD.MOV.U32 R20, RZ, RZ, R24 ;  /* 0x000000ffff149224 */ /* 0x008fc400078e0018 */
[----:B------:R-:W-:Y:S02]  /*13150*/  @!P1 IMAD.MOV.U32 R21, RZ, RZ, R25 ;  /* 0x000000ffff159224 */ /* 0x000fe400078e0019 */
[----:B------:R-:W-:Y:S02]  /*13160*/  @!P1 IMAD.MOV.U32 R38, RZ, RZ, R26 ;  /* 0x000000ffff269224 */ /* 0x000fe400078e001a */
[----:B------:R-:W-:Y:S02]  /*13170*/  @!P1 IMAD.MOV.U32 R39, RZ, RZ, R27 ;  /* 0x000000ffff279224 */ /* 0x000fe400078e001b */
[----:B01--4-:R-:W-:-:S07]  /*13180*/  @!P1 IMAD.MOV.U32 R43, RZ, RZ, R35 ;  /* 0x000000ffff2b9224 */ /* 0x013fce00078e0023 */
.L_x_3535:
[----:B------:R-:W2:Y:S01]  /*13190*/  LDL R12, [R1+0x78] ;  /* 0x00007800010c7983 */ /* 0x000ea20000100800 */
[----:B------:R-:W-:Y:S01]  /*131a0*/  VIADD R10, R10, 0x60 ;  /* 0x000000600a0a7836 */ /* 0x000fe20000000000 */
[----:B------:R-:W-:Y:S01]  /*131b0*/  BSSY B1, `(.L_x_3213) ;  /* 0x0000014000017945 */ /* 0x000fe20003800000 */
[----:B------:R-:W-:-:S03]  /*131c0*/  CS2R R14, SRZ ;  /* 0x00000000000e7805 */ /* 0x000fc6000001ff00 */
[----:B------:R-:W-:Y:S02]  /*131d0*/  ISETP.GE.AND P1, PT, R10, R37, PT ;  /* 0x000000250a00720c */ /* 0x000fe40003f26270 */
[----:B--2---:R-:W-:-:S04]  /*131e0*/  LEA.HI R11, R12, R12, RZ, 0x1 ;  /* 0x0000000c0c0b7211 */ /* 0x004fc800078f08ff */
[----:B------:R-:W-:-:S05]  /*131f0*/  LOP3.LUT R11, R11, 0xfffffffe, RZ, 0xc0, !PT ;  /* 0xfffffffe0b0b7812 */ /* 0x000fca00078ec0ff */
[----:B------:R-:W-:Y:S01]  /*13200*/  IMAD.IADD R25, R12, 0x1, -R11 ;  /* 0x000000010c197824 */ /* 0x000fe200078e0a0b */
[----:B------:R-:W-:Y:S02]  /*13210*/  CS2R R10, SRZ ;  /* 0x00000000000a7805 */ /* 0x000fe4000001ff00 */
[----:B------:R-:W-:Y:S02]  /*13220*/  CS2R R12, SRZ ;  /* 0x00000000000c7805 */ /* 0x000fe4000001ff00 */
        /* <DEDUP_REMOVED lines=12> */
.L_x_3214:
[----:B------:R-:W-:Y:S05]  /*132f0*/  BSYNC B1 ;  /* 0x0000000000017941 */ /* 0x000fea0003800000 */
.L_x_3213:
[----:B------:R-:W2:Y:S01]  /*13300*/  LDL R24, [R1+0x2c] ;  /* 0x00002c0001187983 */ /* 0x000ea20000100800 */
[----:B------:R-:W0:Y:S01]  /*13310*/  SYNCS.PHASECHK.TRANS64.TRYWAIT P4, [R216+URZ+0x38800], R25 ;  /* 0x03880019d80075a7 */ /* 0x000e22000808017f */
[C---:B------:R-:W-:Y:S01]  /*13320*/  VIADD R27, R220.reuse, 0x20 ;  /* 0x00000020dc1b7836 */ /* 0x040fe20000000000 */
[----:B------:R-:W-:Y:S01]  /*13330*/  BSSY B1, `(.L_x_3215) ;  /* 0x0000009000017945 */ /* 0x000fe20003800000 */
[C---:B------:R-:W-:Y:S01]  /*13340*/  VIADD R26, R220.reuse, 0x40 ;  /* 0x00000040dc1a7836 */ /* 0x040fe20000000000 */
[----:B--2---:R-:W-:Y:S01]  /*13350*/  VIADDMNMX R37, R37, -R24, 0x80, PT ;  /* 0x0000008025257446 */ /* 0x004fe20003800918 */
[----:B------:R-:W-:-:S03]  /*13360*/  VIADD R24, R220, 0x60 ;  /* 0x00000060dc187836 */ /* 0x000fc60000000000 */
[-C--:B------:R-:W-:Y:S02]  /*13370*/  ISETP.GE.OR P3, PT, R220, R37.reuse, P0 ;  /* 0x00000025dc00720c */ /* 0x080fe40000766670 */
[-C--:B------:R-:W-:Y:S02]  /*13380*/  ISETP.GE.OR P2, PT, R27, R37.reuse, P0 ;  /* 0x000000251b00720c */ /* 0x080fe40000746670 */
[-C--:B------:R-:W-:Y:S02]  /*13390*/  ISETP.GE.OR P1, PT, R26, R37.reuse, P0 ;  /* 0x000000251a00720c */ /* 0x080fe40000726670 */
[----:B------:R-:W-:Y:S01]  /*133a0*/  ISETP.GE.OR P0, PT, R24, R37, P0 ;  /* 0x000000251800720c */ /* 0x000fe20000706670 */
[----:B0-----:R-:W-:-:S12]  /*133b0*/  @!P4 BRA `(.L_x_3216) ;  /* 0x000001f40090c947 */ /* 0x001fd80003800000 */
.L_x_3536:
[----:B------:R-:W-:Y:S05]  /*133c0*/  BSYNC B1 ;  /* 0x0000000000017941 */ /* 0x000fea0003800000 */
.L_x_3215:
[----:B------:R-:W-:Y:S04]  /*133d0*/  BSSY B1, `(.L_x_3217) ;  /* 0x0000107000017945 */ /* 0x000fe80003800000 */
[----:B------:R-:W-:Y:S05]  /*133e0*/  @P3 BRA `(.L_x_3218) ;  /* 0x0000001000143947 */ /* 0x000fea0003800000 */
[----:B------:R-:W2:Y:S04]  /*133f0*/  LDL R37, [R1+0x28] ;  /* 0x0000280001257983 */ /* 0x000ea80000100800 */
[----:B------:R-:W3:Y:S01]  /*13400*/  LDL R77, [R1+0x58] ;  /* 0x00005800014d7983 */ /* 0x000ee20000100800 */
[----:B------:R-:W-:Y:S01]  /*13410*/  SHF.R.U32.HI R24, RZ, 0x8, R44 ;  /* 0x00000008ff187819 */ /* 0x000fe2000001162c */
[----:B------:R-:W-:Y:S01]  /*13420*/  IMAD.SHL.U32 R52, R220, 0x80, RZ ;  /* 0x00000080dc347824 */ /* 0x000fe200078e00ff */
[----:B------:R-:W-:Y:S02]  /*13430*/  LOP3.LUT R26, R44, 0xff, RZ, 0xc0, !PT ;  /* 0x000000ff2c1a7812 */ /* 0x000fe400078ec0ff */
[----:B0-----:R-:W-:Y:S02]  /*13440*/  LOP3.LUT R25, R24, 0xff, RZ, 0xc0, !PT ;  /* 0x000000ff18197812 */ /* 0x001fe400078ec0ff */
[----:B------:R-:W-:-:S02]  /*13450*/  LEA.HI R24, R3, R0, RZ, 0x1c ;  /* 0x0000000003187211 */ /* 0x000fc400078fe0ff */
[----:B------:R-:W-:Y:S02]  /*13460*/  PRMT R53, R25, 0x7604, R26 ;  /* 0x0000760419357816 */ /* 0x000fe4000000001a */
[----:B------:R-:W-:Y:S02]  /*13470*/  SHF.R.S32.HI R25, RZ, 0x1f, R24 ;  /* 0x0000001fff197819 */ /* 0x000fe40000011418 */
[----:B------:R-:W-:Y:S02]  /*13480*/  LOP3.LUT R52, R52, 0x380, RZ, 0xc0, !PT ;  /* 0x0000038034347812 */ /* 0x000fe400078ec0ff */
[----:B------:R-:W-:Y:S02]  /*13490*/  LEA.HI R25, R25, R24, RZ, 0x3 ;  /* 0x0000001819197211 */ /* 0x000fe400078f18ff */
[----:B------:R-:W-:Y:S02]  /*134a0*/  SHF.L.U32 R24, R24, 0x4, RZ ;  /* 0x0000000418187819 */ /* 0x000fe400000006ff */
[----:B------:R-:W-:Y:S01]  /*134b0*/  SHF.R.U32.HI R27, RZ, 0x8, R45 ;  /* 0x00000008ff1b7819 */ /* 0x000fe2000001162d */
[----:B------:R-:W-:Y:S01]  /*134c0*/  IMAD.SHL.U32 R25, R25, 0x800, RZ ;  /* 0x0000080019197824 */ /* 0x000fe200078e00ff */
[----:B------:R-:W-:Y:S01]  /*134d0*/  LOP3.LUT R24, R52, 0x70, R24, 0xf8, !PT ;  /* 0x0000007034187812 */ /* 0x000fe200078ef818 */
[----:B------:R-:W-:Y:S01]  /*134e0*/  IMAD.SHL.U32 R52, R220, 0x80, RZ ;  /* 0x00000080dc347824 */ /* 0x000fe200078e00ff */
[----:B------:R-:W-:-:S02]  /*134f0*/  LOP3.LUT R32, R45, 0xff, RZ, 0xc0, !PT ;  /* 0x000000ff2d207812 */ /* 0x000fc400078ec0ff */
[----:B------:R-:W-:Y:S02]  /*13500*/  LOP3.LUT R27, R27, 0xff, RZ, 0xc0, !PT ;  /* 0x000000ff1b1b7812 */ /* 0x000fe400078ec0ff */
[----:B------:R-:W-:Y:S02]  /*13510*/  LOP3.LUT R52, R52, 0x380, RZ, 0xc0, !PT ;  /* 0x0000038034347812 */ /* 0x000fe400078ec0ff */
[----:B------:R-:W-:Y:S02]  /*13520*/  PRMT R55, R27, 0x7604, R32 ;  /* 0x000076041b377816 */ /* 0x000fe40000000020 */
[----:B------:R-:W-:Y:S02]  /*13530*/  SHF.R.U32.HI R32, RZ, 0x8, R47 ;  /* 0x00000008ff207819 */ /* 0x000fe4000001162f */
[----:B------:R-:W-:Y:S02]  /*13540*/  SHF.R.U32.HI R34, RZ, 0x8, R48 ;  /* 0x00000008ff227819 */ /* 0x000fe40000011630 */
[----:B------:R-:W-:-:S02]  /*13550*/  SHF.R.U32.HI R52, RZ, 0x3, R52 ;  /* 0x00000003ff347819 */ /* 0x000fc40000011634 */
[----:B------:R-:W-:Y:S02]  /*13560*/  LOP3.LUT R33, R47, 0xff, RZ, 0xc0, !PT ;  /* 0x000000ff2f217812 */ /* 0x000fe400078ec0ff */
[----:B------:R-:W-:Y:S02]  /*13570*/  LOP3.LUT R35, R48, 0xff, RZ, 0xc0, !PT ;  /* 0x000000ff30237812 */ /* 0x000fe400078ec0ff */
[----:B------:R-:W-:Y:S02]  /*13580*/  LOP3.LUT R32, R32, 0xff, RZ, 0xc0, !PT ;  /* 0x000000ff20207812 */ /* 0x000fe400078ec0ff */
[----:B------:R-:W-:Y:S02]  /*13590*/  LOP3.LUT R34, R34, 0xff, RZ, 0xc0, !PT ;  /* 0x000000ff22227812 */ /* 0x000fe400078ec0ff */
[----:B------:R-:W-:Y:S02]  /*135a0*/  LOP3.LUT R24, R24, R52, RZ, 0x3c, !PT ;  /* 0x0000003418187212 */ /* 0x000fe400078e3cff */
        /* <DEDUP_REMOVED lines=14> */
[----:B------:R-:W-:Y:S02]  /*13690*/  PRMT R57, R26, 0x7604, R27 ;  /* 0x000076041a397816 */ /* 0x000fe4000000001b */
[----:B------:R-:W-:Y:S02]  /*136a0*/  SHF.R.U32.HI R54, RZ, 0x10, R45 ;  /* 0x00000010ff367819 */ /* 0x000fe4000001162d */
[----:B------:R-:W-:Y:S02]  /*136b0*/  SHF.R.U32.HI R52, RZ, 0x8, R51 ;  /* 0x00000008ff347819 */ /* 0x000fe40000011633 */
[----:B------:R-:W-:Y:S02]  /*136c0*/  SHF.R.U32.HI R56, RZ, 0x10, R46 ;  /* 0x00000010ff387819 */ /* 0x000fe4000001162e */
[----:B------:R-:W-:-:S02]  /*136d0*/  SHF.R.U32.HI R58, RZ, 0x10, R47 ;  /* 0x00000010ff3a7819 */ /* 0x000fc4000001162f */
[----:B------:R-:W-:Y:S02]  /*136e0*/  LOP3.LUT R54, R54, 0xff, RZ, 0xc0, !PT ;  /* 0x000000ff36367812 */ /* 0x000fe400078ec0ff */
[----:B------:R-:W-:Y:S02]  /*136f0*/  LOP3.LUT R67, R51, 0xff, RZ, 0xc0, !PT ;  /* 0x000000ff33437812 */ /* 0x000fe400078ec0ff */
[----:B------:R-:W-:Y:S02]  /*13700*/  LOP3.LUT R52, R52, 0xff, RZ, 0xc0, !PT ;  /* 0x000000ff34347812 */ /* 0x000fe400078ec0ff */
[----:B------:R-:W-:Y:S02]  /*13710*/  LOP3.LUT R56, R56, 0xff, RZ, 0xc0, !PT ;  /* 0x000000ff38387812 */ /* 0x000fe400078ec0ff */
[----:B------:R-:W-:Y:S02]  /*13720*/  LOP3.LUT R58, R58, 0xff, RZ, 0xc0, !PT ;  /* 0x000000ff3a3a7812 */ /* 0x000fe400078ec0ff */
[----:B------:R-:W-:-:S02]  /*13730*/  PRMT R55, R54, 0x7054, R55 ;  /* 0x0000705436377816 */ /* 0x000fc40000000037 */
[----:B------:R-:W-:Y:S02]  /*13740*/  SHF.R.U32.HI R54, RZ, 0x10, R49 ;  /* 0x00000010ff367819 */ /* 0x000fe40000011631 */
[----:B------:R-:W-:Y:S02]  /*13750*/  PRMT R69, R52, 0x7604, R67 ;  /* 0x0000760434457816 */ /* 0x000fe40000000043 */
[----:B------:R-:W-:Y:S02]  /*13760*/  PRMT R57, R56, 0x7054, R57 ;  /* 0x0000705438397816 */ /* 0x000fe40000000039 */
[----:B------:R-:W-:Y:S02]  /*13770*/  PRMT R59, R58, 0x7054, R59 ;  /* 0x000070543a3b7816 */ /* 0x000fe4000000003b */
[----:B------:R-:W-:Y:S02]  /*13780*/  SHF.R.U32.HI R52, RZ, 0x10, R44 ;  /* 0x00000010ff347819 */ /* 0x000fe4000001162c */
[----:B------:R-:W-:-:S02]  /*13790*/  SHF.R.U32.HI R56, RZ, 0x10, R50 ;  /* 0x00000010ff387819 */ /* 0x000fc40000011632 */
[----:B------:R-:W-:Y:S02]  /*137a0*/  SHF.R.U32.HI R58, RZ, 0x10, R51 ;  /* 0x00000010ff3a7819 */ /* 0x000fe40000011633 */
[----:B------:R-:W-:Y:S02]  /*137b0*/  LOP3.LUT R54, R54, 0xff, RZ, 0xc0, !PT ;  /* 0x000000ff36367812 */ /* 0x000fe400078ec0ff */
[----:B------:R-:W-:Y:S02]  /*137c0*/  LOP3.LUT R52, R52, 0xff, RZ, 0xc0, !PT ;  /* 0x000000ff34347812 */ /* 0x000fe400078ec0ff */
[----:B------:R-:W-:Y:S02]  /*137d0*/  LOP3.LUT R56, R56, 0xff, RZ, 0xc0, !PT ;  /* 0x000000ff38387812 */ /* 0x000fe400078ec0ff */
[----:B------:R-:W-:Y:S02]  /*137e0*/  LOP3.LUT R58, R58, 0xff, RZ, 0xc0, !PT ;  /* 0x000000ff3a3a7812 */ /* 0x000fe400078ec0ff */
[----:B------:R-:W-:-:S02]  /*137f0*/  PRMT R63, R54, 0x7054, R63 ;  /* 0x00007054363f7816 */ /* 0x000fc4000000003f */
[----:B------:R-:W-:Y:S02]  /*13800*/  PRMT R53, R52, 0x7054, R53 ;  /* 0x0000705434357816 */ /* 0x000fe40000000035 */
[----:B------:R-:W-:Y:S02]  /*13810*/  PRMT R67, R56, 0x7054, R65 ;  /* 0x0000705438437816 */ /* 0x000fe40000000041 */
[----:B------:R-:W-:Y:S02]  /*13820*/  PRMT R69, R58, 0x7054, R69 ;  /* 0x000070543a457816 */ /* 0x000fe40000000045 */
[----:B------:R-:W-:Y:S02]  /*13830*/  SHF.R.U32.HI R52, RZ, 0x10, R48 ;  /* 0x00000010ff347819 */ /* 0x000fe40000011630 */
[----:B------:R-:W-:Y:S02]  /*13840*/  LOP3.LUT R65, R63, 0xff000000, R49, 0xf8, !PT ;  /* 0xff0000003f417812 */ /* 0x000fe400078ef831 */
[----:B------:R-:W-:-:S02]  /*13850*/  LOP3.LUT R56, R55, 0xff000000, R45, 0xf8, !PT ;  /* 0xff00000037387812 */ /* 0x000fc400078ef82d */
[----:B------:R-:W-:Y:S02]  /*13860*/  LOP3.LUT R69, R69, 0xff000000, R51, 0xf8, !PT ;  /* 0xff00000045457812 */ /* 0x000fe400078ef833 */
[----:B------:R-:W-:Y:S02]  /*13870*/  LOP3.LUT R52, R52, 0xff, RZ, 0xc0, !PT ;  /* 0x000000ff34347812 */ /* 0x000fe400078ec0ff */
[----:B------:R-:W-:Y:S02]  /*13880*/  F2FP.F16.E4M3.UNPACK_B R66, R65 ;  /* 0x00000041ff42723e */ /* 0x000fe400020006ff */
[----:B------:R-:W-:Y:S02]  /*13890*/  F2FP.F16.E4M3.UNPACK_B R60, R56 ;  /* 0x00000038ff3c723e */ /* 0x000fe400020006ff */
[----:B------:R-:W-:Y:S02]  /*138a0*/  LOP3.LUT R58, R59, 0xff000000, R47, 0xf8, !PT ;  /* 0xff0000003b3a7812 */ /* 0x000fe400078ef82f */
[----:B------:R-:W-:Y:S01]  /*138b0*/  LOP3.LUT R45, R67, 0xff000000, R50, 0xf8, !PT ;  /* 0xff000000432d7812 */ /* 0x000fe200078ef832 */
[----:B------:R-:W-:Y:S01]  /*138c0*/  HADD2.F32 R67, -RZ, R66.H0_H0 ;  /* 0x20000042ff437230 */ /* 0x000fe20000004100 */
[----:B------:R-:W-:Y:S01]  /*138d0*/  PRMT R61, R52, 0x7054, R61 ;  /* 0x00007054343d7816 */ /* 0x000fe2000000003d */
[--C-:B------:R-:W-:Y:S01]  /*138e0*/  HADD2.F32 R64, -RZ, R60.reuse.H0_H0 ;  /* 0x2000003cff407230 */ /* 0x100fe20000004100 */
[----:B------:R-:W-:Y:S01]  /*138f0*/  LOP3.LUT R52, R53, 0xff000000, R44, 0xf8, !PT ;  /* 0xff00000035347812 */ /* 0x000fe200078ef82c */
[----:B------:R-:W-:Y:S01]  /*13900*/  HADD2.F32 R60, -RZ, R60.H1_H1 ;  /* 0x3000003cff3c7230 */ /* 0x000fe20000004100 */
[----:B------:R-:W-:Y:S01]  /*13910*/  LOP3.LUT R53, R61, 0xff000000, R48, 0xf8, !PT ;  /* 0xff0000003d357812 */ /* 0x000fe200078ef830 */
[----:B------:R-:W-:Y:S01]  /*13920*/  HADD2.F32 R66, -RZ, R66.H1_H1 ;  /* 0x30000042ff427230 */ /* 0x000fe20000004100 */
[----:B------:R-:W-:-:S02]  /*13930*/  LOP3.LUT R44, R57, 0xff000000, R46, 0xf8, !PT ;  /* 0xff000000392c7812 */ /* 0x000fc400078ef82e */
[----:B------:R-:W-:Y:S02]  /*13940*/  F2FP.F16.E4M3.UNPACK_B R56, R56.H1 ;  /* 0x00000038ff38723e */ /* 0x000fe400030006ff */
[----:B--2---:R-:W-:Y:S02]  /*13950*/  IADD3 R37, R24, R25, R37 ;  /* 0x0000001918257210 */ /* 0x004fe40007ffe025 */
[----:B---3--:R-:W0:Y:S03]  /*13960*/  LDS.128 R24, [R77+0x20400] ;  /* 0x020400004d187984 */ /* 0x008e260000000c00 */
[----:B------:R-:W-:-:S05]  /*13970*/  IMAD.IADD R37, R216, 0x1, R37 ;  /* 0x00000001d8257824 */ /* 0x000fca00078e0225 */
[----:B------:R-:W1:Y:S01]  /*13980*/  LDS.128 R32, [R37+0x20400] ;  /* 0x0204000025207984 */ /* 0x000e620000000c00 */
[-C--:B0-----:R-:W-:Y:S02]  /*13990*/  F2FP.F16.E4M3.UNPACK_B R47, R25.reuse ;  /* 0x00000019ff2f723e */ /* 0x081fe400020006ff */
[----:B------:R-:W-:Y:S02]  /*139a0*/  F2FP.F16.E4M3.UNPACK_B R50, R25.H1 ;  /* 0x00000019ff32723e */ /* 0x000fe400030006ff */
[----:B------:R-:W-:Y:S01]  /*139b0*/  F2FP.F16.E4M3.UNPACK_B R59, R27 ;  /* 0x0000001bff3b723e */ /* 0x000fe200020006ff */
[--C-:B------:R-:W-:Y:S01]  /*139c0*/  HADD2.F32 R48, -RZ, R47.reuse.H0_H0 ;  /* 0x2000002fff307230 */ /* 0x100fe20000004100 */
[-C--:B-1----:R-:W-:Y:S01]  /*139d0*/  F2FP.F16.E4M3.UNPACK_B R51, R33.reuse ;  /* 0x00000021ff33723e */ /* 0x082fe200020006ff */
[----:B------:R-:W-:Y:S01]  /*139e0*/  HADD2.F32 R47, -RZ, R47.H1_H1 ;  /* 0x3000002fff2f7230 */ /* 0x000fe20000004100 */
[----:B------:R-:W-:Y:S02]  /*139f0*/  F2FP.F16.E4M3.UNPACK_B R54, R33.H1 ;  /* 0x00000021ff36723e */ /* 0x000fe400030006ff */
[-C--:B------:R-:W-:Y:S01]  /*13a00*/  F2FP.F16.E4M3.UNPACK_B R49, R32.reuse ;  /* 0x00000020ff31723e */ /* 0x080fe200020006ff */
[----:B------:R-:W-:Y:S01]  /*13a10*/  HADD2.F32 R25, -RZ, R51.H0_H0 ;  /* 0x20000033ff197230 */ /* 0x000fe20000004100 */
[----:B------:R-:W-:-:S02]  /*13a20*/  F2FP.F16.E4M3.UNPACK_B R57, R32.H1 ;  /* 0x00000020ff39723e */ /* 0x000fc400030006ff */
[----:B------:R-:W-:Y:S02]  /*13a30*/  F2FP.F16.E4M3.UNPACK_B R61, R35 ;  /* 0x00000023ff3d723e */ /* 0x000fe400020006ff */
[C---:B------:R-:W-:Y:S01]  /*13a40*/  FMUL.FTZ R33, R25.reuse, R67 ;  /* 0x0000004319217220 */ /* 0x040fe20000410000 */
[-C--:B------:R-:W-:Y:S01]  /*13a50*/  FMUL.FTZ R32, R25, R64.reuse ;  /* 0x0000004019207220 */ /* 0x080fe20000410000 */
[----:B------:R-:W-:Y:S01]  /*13a60*/  F2FP.F16.E4M3.UNPACK_B R63, R35.H1 ;  /* 0x00000023ff3f723e */ /* 0x000fe200030006ff */
[----:B------:R-:W-:Y:S02]  /*13a70*/  HADD2.F32 R35, -RZ, R54.H0_H0 ;  /* 0x20000036ff237230 */ /* 0x000fe40000004100 */
[C---:B------:R-:W-:Y:S01]  /*13a80*/  FFMA.FTZ R25, R48.reuse, R64, -R33 ;  /* 0x0000004030197223 */ /* 0x040fe20000010821 */
[----:B------:R-:W-:Y:S01]  /*13a90*/  FFMA.FTZ R33, R48, R67, R32 ;  /* 0x0000004330217223 */ /* 0x000fe20000010020 */
[----:B------:R-:W-:Y:S01]  /*13aa0*/  F2FP.F16.E4M3.UNPACK_B R67, R65.H1 ;  /* 0x00000041ff43723e */ /* 0x000fe200030006ff */
[----:B------:R-:W-:Y:S01]  /*13ab0*/  HADD2.F32 R32, -RZ, R51.H1_H1 ;  /* 0x30000033ff207230 */ /* 0x000fe20000004100 */
[----:B------:R-:W-:Y:S01]  /*13ac0*/  F2FP.F16.E4M3.UNPACK_B R62, R27.H1 ;  /* 0x0000001bff3e723e */ /* 0x000fe200030006ff */
[----:B------:R-:W-:Y:S01]  /*13ad0*/  HADD2.F32 R64, -RZ, R56.H0_H0 ;  /* 0x20000038ff407230 */ /* 0x000fe20000004100 */
[----:B------:R-:W-:Y:S01]  /*13ae0*/  F2FP.F16.E4M3.UNPACK_B R55, R24.H1 ;  /* 0x00000018ff37723e */ /* 0x000fe200030006ff */
[----:B------:R-:W-:-:S02]  /*13af0*/  HADD2.F32 R68, -RZ, R67.H0_H0 ;  /* 0x20000043ff447230 */ /* 0x000fc40000004100 */
[C---:B------:R-:W-:Y:S01]  /*13b00*/  FMUL.FTZ R48, R32.reuse, R66 ;  /* 0x0000004220307220 */ /* 0x040fe20000410000 */
[----:B------:R-:W-:Y:S02]  /*13b10*/  HADD2.F32 R51, -RZ, R50.H0_H0 ;  /* 0x20000032ff337230 */ /* 0x000fe40000004100 */
[----:B------:R-:W-:Y:S01]  /*13b20*/  FMUL.FTZ R65, R32, R60 ;  /* 0x0000003c20417220 */ /* 0x000fe20000410000 */
[C---:B------:R-:W-:Y:S01]  /*13b30*/  FMUL.FTZ R71, R35.reuse, R64 ;  /* 0x0000004023477220 */ /* 0x040fe20000410000 */
[----:B------:R-:W-:Y:S01]  /*13b40*/  FMUL.FTZ R70, R35, R68 ;  /* 0x0000004423467220 */ /* 0x000fe20000410000 */
[C---:B------:R-:W-:Y:S01]  /*13b50*/  FFMA.FTZ R48, R47.reuse, R60, -R48 ;  /* 0x0000003c2f307223 */ /* 0x040fe20000010830 */
[----:B------:R-:W-:Y:S01]  /*13b60*/  FFMA.FTZ R32, R47, R66, R65 ;  /* 0x000000422f207223 */ /* 0x000fe20000010041 */
[C---:B------:R-:W-:Y:S01]  /*13b70*/  FFMA.FTZ R47, R51.reuse, R68, R71 ;  /* 0x00000044332f7223 */ /* 0x040fe20000010047 */
[----:B------:R-:W-:Y:S01]  /*13b80*/  FFMA.FTZ R35, R51, R64, -R70 ;  /* 0x0000004033237223 */ /* 0x000fe20000010846 */
[----:B------:R-:W-:Y:S01]  /*13b90*/  F2FP.F16.E4M3.UNPACK_B R64, R58 ;  /* 0x0000003aff40723e */ /* 0x000fe200020006ff */
[----:B------:R-:W-:Y:S01]  /*13ba0*/  HADD2.F32 R65, -RZ, R56.H1_H1 ;  /* 0x30000038ff417230 */ /* 0x000fe20000004100 */
[----:B------:R-:W-:Y:S01]  /*13bb0*/  F2FP.F16.E4M3.UNPACK_B R68, R69 ;  /* 0x00000045ff44723e */ /* 0x000fe200020006ff */
[----:B------:R-:W-:Y:S01]  /*13bc0*/  HADD2.F32 R67, -RZ, R67.H1_H1 ;  /* 0x30000043ff437230 */ /* 0x000fe20000004100 */
[----:B------:R-:W-:Y:S01]  /*13bd0*/  F2FP.F16.E4M3.UNPACK_B R46, R24 ;  /* 0x00000018ff2e723e */ /* 0x000fe200020006ff */
[----:B------:R-:W-:Y:S01]  /*13be0*/  HADD2.F32 R54, -RZ, R54.H1_H1 ;  /* 0x30000036ff367230 */ /* 0x000fe20000004100 */
[-C--:B------:R-:W-:Y:S01]  /*13bf0*/  F2FP.F16.E4M3.UNPACK_B R27, R34.reuse ;  /* 0x00000022ff1b723e */ /* 0x080fe200020006ff */
[----:B------:R-:W-:Y:S01]  /*13c00*/  HADD2.F32 R51, -RZ, R61.H0_H0 ;  /* 0x2000003dff337230 */ /* 0x000fe20000004100 */
[----:B------:R-:W-:Y:S01]  /*13c10*/  F2FP.F16.E4M3.UNPACK_B R34, R34.H1 ;  /* 0x00000022ff22723e */ /* 0x000fe200030006ff */
        /* <DEDUP_REMOVED lines=11> */
[C---:B------:R-:W-:Y:S01]  /*13cd0*/  FFMA.FTZ R50, R60.reuse, R70, R75 ;  /* 0x000000463c327223 */ /* 0x040fe2000001004b */
[----:B------:R-:W-:Y:S01]  /*13ce0*/  F2FP.F16.E4M3.UNPACK_B R70, R69.H1 ;  /* 0x00000045ff46723e */ /* 0x000fe200030006ff */
[----:B------:R-:W-:Y:S01]  /*13cf0*/  HADD2.F32 R68, -RZ, R68.H1_H1 ;  /* 0x30000044ff447230 */ /* 0x000fe20000004100 */
[----:B------:R-:W-:Y:S01]  /*13d00*/  F2FP.F16.E4M3.UNPACK_B R64, R58.H1 ;  /* 0x0000003aff40723e */ /* 0x000fe200030006ff */
[----:B------:R-:W-:Y:S02]  /*13d10*/  HADD2.F32 R58, -RZ, R61.H1_H1 ;  /* 0x3000003dff3a7230 */ /* 0x000fe40000004100 */
[----:B------:R-:W-:Y:S01]  /*13d20*/  FFMA.FTZ R51, R60, R66, -R73 ;  /* 0x000000423c337223 */ /* 0x000fe20000010849 */
[----:B------:R-:W-:Y:S01]  /*13d30*/  HADD2.F32 R67, -RZ, R70.H0_H0 ;  /* 0x20000046ff437230 */ /* 0x000fe20000004100 */
[----:B------:R-:W-:Y:S01]  /*13d40*/  F2FP.F16.E4M3.UNPACK_B R24, R26 ;  /* 0x0000001aff18723e */ /* 0x000fe200020006ff */
[----:B------:R-:W-:Y:S02]  /*13d50*/  HADD2.F32 R60, -RZ, R63.H0_H0 ;  /* 0x2000003fff3c7230 */ /* 0x000fe40000004100 */
[----:B------:R-:W-:Y:S01]  /*13d60*/  FMUL.FTZ R72, R58, R68 ;  /* 0x000000443a487220 */ /* 0x000fe20000410000 */
[----:B------:R-:W-:-:S02]  /*13d70*/  HADD2.F32 R59, -RZ, R59.H1_H1 ;  /* 0x3000003bff3b7230 */ /* 0x000fc40000004100 */
[----:B------:R-:W-:Y:S01]  /*13d80*/  FMUL.FTZ R69, R58, R65 ;  /* 0x000000413a457220 */ /* 0x000fe20000410000 */
[----:B------:R-:W-:Y:S02]  /*13d90*/  HADD2.F32 R66, -RZ, R64.H0_H0 ;  /* 0x20000040ff427230 */ /* 0x000fe40000004100 */
[C---:B------:R-:W-:Y:S01]  /*13da0*/  FMUL.FTZ R74, R60.reuse, R67 ;  /* 0x000000433c4a7220 */ /* 0x040fe20000410000 */
[----:B------:R-:W-:Y:S02]  /*13db0*/  HADD2.F32 R61, -RZ, R62.H0_H0 ;  /* 0x2000003eff3d7230 */ /* 0x000fe40000004100 */
[C---:B------:R-:W-:Y:S01]  /*13dc0*/  FFMA.FTZ R58, R59.reuse, R65, -R72 ;  /* 0x000000413b3a7223 */ /* 0x040fe20000010848 */
[----:B------:R-:W-:Y:S01]  /*13dd0*/  FFMA.FTZ R59, R59, R68, R69 ;  /* 0x000000443b3b7223 */ /* 0x000fe20000010045 */
[-C--:B------:R-:W-:Y:S01]  /*13de0*/  FMUL.FTZ R76, R60, R66.reuse ;  /* 0x000000423c4c7220 */ /* 0x080fe20000410000 */
[----:B------:R-:W-:Y:S01]  /*13df0*/  F2FP.F16.E4M3.UNPACK_B R69, R53.H1 ;  /* 0x00000035ff45723e */ /* 0x000fe200030006ff */
[----:B------:R-:W-:Y:S01]  /*13e00*/  FFMA.FTZ R60, R61, R66, -R74 ;  /* 0x000000423d3c7223 */ /* 0x000fe2000001084a */
[----:B------:R-:W-:-:S02]  /*13e10*/  HADD2.F32 R71, -RZ, R70.H1_H1 ;  /* 0x30000046ff477230 */ /* 0x000fc40000004100 */
[----:B------:R-:W-:Y:S01]  /*13e20*/  FFMA.FTZ R61, R61, R67, R76 ;  /* 0x000000433d3d7223 */ /* 0x000fe2000001004c */
[----:B------:R-:W-:Y:S01]  /*13e30*/  HADD2.F32 R67, -RZ, R64.H1_H1 ;  /* 0x30000040ff437230 */ /* 0x000fe20000004100 */
[----:B------:R-:W-:Y:S01]  /*13e40*/  F2FP.F16.E4M3.UNPACK_B R66, R52.H1 ;  /* 0x00000034ff42723e */ /* 0x000fe200030006ff */
[----:B------:R-:W-:Y:S01]  /*13e50*/  HADD2.F32 R64, -RZ, R63.H1_H1 ;  /* 0x3000003fff407230 */ /* 0x000fe20000004100 */
[----:B------:R-:W-:Y:S01]  /*13e60*/  F2FP.F16.E4M3.UNPACK_B R26, R26.H1 ;  /* 0x0000001aff1a723e */ /* 0x000fe200030006ff */
[----:B------:R-:W-:Y:S01]  /*13e70*/  HADD2.F32 R70, -RZ, R69.H0_H0 ;  /* 0x20000045ff467230 */ /* 0x000fe20000004100 */
[----:B------:R-:W-:Y:S01]  /*13e80*/  F2FP.SATFINITE.E4M3.F32.PACK_AB_MERGE_C R35, R54, R35, RZ ;  /* 0x000000233623723e */ /* 0x000fe200048070ff */
[----:B------:R-:W-:Y:S02]  /*13e90*/  HADD2.F32 R63, -RZ, R57.H0_H0 ;  /* 0x20000039ff3f7230 */ /* 0x000fe40000004100 */
[----:B------:R-:W-:Y:S01]  /*13ea0*/  FMUL.FTZ R75, R64, R71 ;  /* 0x00000047404b7220 */ /* 0x000fe20000410000 */
[----:B------:R-:W-:-:S02]  /*13eb0*/  HADD2.F32 R68, -RZ, R66.H0_H0 ;  /* 0x20000042ff447230 */ /* 0x000fc40000004100 */
[----:B------:R-:W-:Y:S01]  /*13ec0*/  FMUL.FTZ R72, R64, R67 ;  /* 0x0000004340487220 */ /* 0x000fe20000410000 */
[----:B------:R-:W-:Y:S02]  /*13ed0*/  HADD2.F32 R65, -RZ, R55.H0_H0 ;  /* 0x20000037ff417230 */ /* 0x000fe40000004100 */
[C---:B------:R-:W-:Y:S01]  /*13ee0*/  FMUL.FTZ R64, R63.reuse, R70 ;  /* 0x000000463f407220 */ /* 0x040fe20000410000 */
[----:B------:R-:W-:Y:S02]  /*13ef0*/  HADD2.F32 R62, -RZ, R62.H1_H1 ;  /* 0x3000003eff3e7230 */ /* 0x000fe40000004100 */
[-C--:B------:R-:W-:Y:S01]  /*13f00*/  FMUL.FTZ R73, R63, R68.reuse ;  /* 0x000000443f497220 */ /* 0x080fe20000410000 */
[----:B------:R-:W-:Y:S02]  /*13f10*/  HADD2.F32 R57, -RZ, R57.H1_H1 ;  /* 0x30000039ff397230 */ /* 0x000fe40000004100 */
[----:B------:R-:W-:Y:S01]  /*13f20*/  FFMA.FTZ R64, R65, R68, -R64 ;  /* 0x0000004441407223 */ /* 0x000fe20000010840 */
[----:B------:R-:W-:-:S02]  /*13f30*/  HADD2.F32 R68, -RZ, R69.H1_H1 ;  /* 0x30000045ff447230 */ /* 0x000fc40000004100 */
[C---:B------:R-:W-:Y:S01]  /*13f40*/  FFMA.FTZ R63, R62.reuse, R67, -R75 ;  /* 0x000000433e3f7223 */ /* 0x040fe2000001084b */
[----:B------:R-:W-:Y:S01]  /*13f50*/  HADD2.F32 R66, -RZ, R66.H1_H1 ;  /* 0x30000042ff427230 */ /* 0x000fe20000004100 */
[----:B------:R-:W-:Y:S01]  /*13f60*/  F2FP.F16.E4M3.UNPACK_B R67, R52 ;  /* 0x00000034ff43723e */ /* 0x000fe200020006ff */
[----:B------:R-:W-:Y:S02]  /*13f70*/  HADD2.F32 R55, -RZ, R55.H1_H1 ;  /* 0x30000037ff377230 */ /* 0x000fe40000004100 */
[----:B------:R-:W-:Y:S01]  /*13f80*/  FFMA.FTZ R62, R62, R71, R72 ;  /* 0x000000473e3e7223 */ /* 0x000fe20000010048 */
[C---:B------:R-:W-:Y:S01]  /*13f90*/  FMUL.FTZ R52, R57.reuse, R68 ;  /* 0x0000004439347220 */ /* 0x040fe20000410000 */
[----:B------:R-:W-:Y:S01]  /*13fa0*/  F2FP.F16.E4M3.UNPACK_B R69, R53 ;  /* 0x00000035ff45723e */ /* 0x000fe200020006ff */
[----:B------:R-:W-:Y:S01]  /*13fb0*/  FMUL.FTZ R71, R57, R66 ;  /* 0x0000004239477220 */ /* 0x000fe20000410000 */
[----:B------:R-:W-:Y:S01]  /*13fc0*/  FFMA.FTZ R65, R65, R70, R73 ;  /* 0x0000004641417223 */ /* 0x000fe20000010049 */
[----:B------:R-:W-:Y:S01]  /*13fd0*/  FFMA.FTZ R53, R55, R66, -R52 ;  /* 0x0000004237357223 */ /* 0x000fe20000010834 */
[----:B------:R-:W-:-:S02]  /*13fe0*/  HADD2.F32 R57, -RZ, R49.H0_H0 ;  /* 0x20000031ff397230 */ /* 0x000fc40000004100 */
[----:B------:R-:W-:Y:S01]  /*13ff0*/  FFMA.FTZ R52, R55, R68, R71 ;  /* 0x0000004437347223 */ /* 0x000fe20000010047 */
[----:B------:R-:W-:Y:S01]  /*14000*/  HADD2.F32 R70, -RZ, R69.H0_H0 ;  /* 0x20000045ff467230 */ /* 0x000fe20000004100 */
[----:B------:R-:W-:Y:S01]  /*14010*/  F2FP.F16.E4M3.UNPACK_B R71, R45.H1 ;  /* 0x0000002dff47723e */ /* 0x000fe200030006ff */
        /* <DEDUP_REMOVED lines=9> */
[----:B------:R-:W-:Y:S01]  /*140b0*/  F2FP.SATFINITE.E4M3.F32.PACK_AB_MERGE_C R61, R62, R61, RZ ;  /* 0x0000003d3e3d723e */ /* 0x000fe200048070ff */
        /* <DEDUP_REMOVED lines=23> */
[----:B------:R-:W-:Y:S01]  /*14230*/  FMUL.FTZ R34, R34, R57 ;  /* 0x0000003922227220 */ /* 0x000fe20000410000 */
[--C-:B------:R-:W-:Y:S01]  /*14240*/  HADD2.F32 R45, -RZ, R44.reuse.H0_H0 ;  /* 0x2000002cff2d7230 */ /* 0x100fe20000004100 */
[----:B------:R-:W-:Y:S01]  /*14250*/  F2FP.SATFINITE.E4M3.F32.PACK_AB_MERGE_C R25, R48, R25, R35 ;  /* 0x000000193019723e */ /* 0x000fe20004807023 */
[C---:B------:R-:W-:Y:S01]  /*14260*/  FFMA.FTZ R73, R26.reuse, R57, -R67 ;  /* 0x000000391a497223 */ /* 0x040fe20000010843 */
[----:B------:R-:W-:Y:S01]  /*14270*/  FFMA.FTZ R75, R26, R71, R34 ;  /* 0x000000471a4b7223 */ /* 0x000fe20000010022 */
[----:B------:R-:W-:Y:S01]  /*14280*/  HADD2.F32 R57, -RZ, R55.H0_H0 ;  /* 0x20000037ff397230 */ /* 0x000fe20000004100 */
[----:B------:R-:W-:Y:S01]  /*14290*/  F2FP.SATFINITE.E4M3.F32.PACK_AB_MERGE_C R33, R32, R33, R47 ;  /* 0x000000212021723e */ /* 0x000fe2000480702f */
[----:B------:R-:W-:Y:S01]  /*142a0*/  HADD2.F32 R34, -RZ, R27.H0_H0 ;  /* 0x2000001bff227230 */ /* 0x000fe20000004100 */
[----:B------:R-:W-:Y:S01]  /*142b0*/  F2FP.SATFINITE.E4M3.F32.PACK_AB_MERGE_C R72, R73, R72, RZ ;  /* 0x000000484948723e */ /* 0x000fe200048070ff */
[----:B------:R-:W-:Y:S01]  /*142c0*/  HADD2.F32 R44, -RZ, R44.H1_H1 ;  /* 0x3000002cff2c7230 */ /* 0x000fe20000004100 */
[----:B------:R-:W-:Y:S01]  /*142d0*/  F2FP.SATFINITE.E4M3.F32.PACK_AB_MERGE_C R74, R75, R74, RZ ;  /* 0x0000004a4b4a723e */ /* 0x000fe200048070ff */
[----:B------:R-:W-:-:S02]  /*142e0*/  HADD2.F32 R55, -RZ, R55.H1_H1 ;  /* 0x30000037ff377230 */ /* 0x000fc40000004100 */
[C---:B------:R-:W-:Y:S01]  /*142f0*/  FMUL.FTZ R67, R34.reuse, R57 ;  /* 0x0000003922437220 */ /* 0x040fe20000410000 */
[----:B------:R-:W-:Y:S02]  /*14300*/  HADD2.F32 R27, -RZ, R27.H1_H1 ;  /* 0x3000001bff1b7230 */ /* 0x000fe40000004100 */
[----:B------:R-:W-:Y:S01]  /*14310*/  FMUL.FTZ R34, R34, R45 ;  /* 0x0000002d22227220 */ /* 0x000fe20000410000 */
[--C-:B------:R-:W-:Y:S01]  /*14320*/  HADD2.F32 R26, -RZ, R24.reuse.H0_H0 ;  /* 0x20000018ff1a7230 */ /* 0x100fe20000004100 */
[----:B------:R-:W-:Y:S01]  /*14330*/  F2FP.SATFINITE.E4M3.F32.PACK_AB_MERGE_C R35, R59, R50, R61 ;  /* 0x000000323b23723e */ /* 0x000fe2000480703d */
        /* <DEDUP_REMOVED lines=16> */
.L_x_3218:
[----:B------:R-:W-:Y:S05]  /*14440*/  BSYNC B1 ;  /* 0x0000000000017941 */ /* 0x000fea0003800000 */
.L_x_3217:
[----:B------:R-:W-:Y:S04]  /*14450*/  BSSY B1, `(.L_x_3219) ;  /* 0x0000101000017945 */ /* 0x000fe80003800000 */
[----:B------:R-:W-:Y:S05]  /*14460*/  @P2 BRA `(.L_x_3220) ;  /* 0x0000000c00fc2947 */ /* 0x000fea0003800000 */
[----:B-1----:R-:W2:Y:S04]  /*14470*/  LDL R35, [R1+0x54] ;  /* 0x0000540001237983 */ /* 0x002ea80000100800 */
[----:B------:R-:W3:Y:S01]  /*14480*/  LDL R68, [R1+0x18c] ;  /* 0x00018c0001447983 */ /* 0x000ee20000100800 */
[----:B0----5:R-:W-:Y:S01]  /*14490*/  SHF.R.U32.HI R25, RZ, 0x8, R28 ;  /* 0x00000008ff197819 */ /* 0x021fe2000001161c */
[----:B------:R-:W-:Y:S01]  /*144a0*/  VIADD R37, R220, 0x20 ;  /* 0x00000020dc257836 */ /* 0x000fe20000000000 */
[----:B------:R-:W-:Y:S02]  /*144b0*/  LOP3.LUT R24, R28, 0xff, RZ, 0xc0, !PT ;  /* 0x000000ff1c187812 */ /* 0x000fe400078ec0ff */
[----:B------:R-:W-:Y:S01]  /*144c0*/  LOP3.LUT R25, R25, 0xff, RZ, 0xc0, !PT ;  /* 0x000000ff19197812 */ /* 0x000fe200078ec0ff */
[----:B------:R-:W-:Y:S01]  /*144d0*/  IMAD.SHL.U32 R37, R37, 0x80, RZ ;  /* 0x0000008025257824 */ /* 0x000fe200078e00ff */
[----:B------:R-:W-:-:S02]  /*144e0*/  LEA.HI R34, R3, R0, RZ, 0x1c ;  /* 0x0000000003227211 */ /* 0x000fc400078fe0ff */
[----:B------:R-:W-:Y:S02]  /*144f0*/  PRMT R45, R25, 0x7604, R24 ;  /* 0x00007604192d7816 */ /* 0x000fe40000000018 */
[----:B------:R-:W-:Y:S01]  /*14500*/  LOP3.LUT R37, R37, 0x380, RZ, 0xc0, !PT ;  /* 0x0000038025257812 */ /* 0x000fe200078ec0ff */
[----:B------:R-:W-:Y:S01]  /*14510*/  IMAD.SHL.U32 R24, R34, 0x10, RZ ;  /* 0x0000001022187824 */ /* 0x000fe200078e00ff */
[----:B------:R-:W-:Y:S02]  /*14520*/  SHF.R.U32.HI R33, RZ, 0x8, R30 ;  /* 0x00000008ff217819 */ /* 0x000fe4000001161e */
[----:B------:R-:W-:Y:S02]  /*14530*/  LOP3.LUT R32, R30, 0xff, RZ, 0xc0, !PT ;  /* 0x000000ff1e207812 */ /* 0x000fe400078ec0ff */
[----:B------:R-:W-:Y:S01]  /*14540*/  LOP3.LUT R24, R37, 0x70, R24, 0xf8, !PT ;  /* 0x0000007025187812 */ /* 0x000fe200078ef818 */
[----:B------:R-:W-:Y:S01]  /*14550*/  VIADD R37, R220, 0x20 ;  /* 0x00000020dc257836 */ /* 0x000fe20000000000 */
[----:B------:R-:W-:-:S02]  /*14560*/  LOP3.LUT R33, R33, 0xff, RZ, 0xc0, !PT ;  /* 0x000000ff21217812 */ /* 0x000fc400078ec0ff */
[----:B------:R-:W-:Y:S01]  /*14570*/  SHF.R.S32.HI R25, RZ, 0x1f, R34 ;  /* 0x0000001fff197819 */ /* 0x000fe20000011422 */
[----:B------:R-:W-:Y:S01]  /*14580*/  IMAD.SHL.U32 R37, R37, 0x80, RZ ;  /* 0x0000008025257824 */ /* 0x000fe200078e00ff */
[----:B------:R-:W-:Y:S02]  /*14590*/  PRMT R49, R33, 0x7604, R32 ;  /* 0x0000760421317816 */ /* 0x000fe40000000020 */
[----:B------:R-:W-:Y:S02]  /*145a0*/  LEA.HI R33, R25, R34, RZ, 0x3 ;  /* 0x0000002219217211 */ /* 0x000fe400078f18ff */
[----:B------:R-:W-:Y:S02]  /*145b0*/  LOP3.LUT R37, R37, 0x380, RZ, 0xc0, !PT ;  /* 0x0000038025257812 */ /* 0x000fe400078ec0ff */
[----:B------:R-:W-:Y:S02]  /*145c0*/  SHF.R.U32.HI R27, RZ, 0x8, R29 ;  /* 0x00000008ff1b7819 */ /* 0x000fe4000001161d */
[----:B------:R-:W-:-:S02]  /*145d0*/  SHF.R.U32.HI R32, RZ, 0x8, R4 ;  /* 0x00000008ff207819 */ /* 0x000fc40000011604 */
[----:B------:R-:W-:Y:S02]  /*145e0*/  SHF.R.U32.HI R37, RZ, 0x3, R37 ;  /* 0x00000003ff257819 */ /* 0x000fe40000011625 */
[----:B------:R-:W-:Y:S02]  /*145f0*/  SHF.L.U32 R33, R33, 0xb, RZ ;  /* 0x0000000b21217819 */ /* 0x000fe400000006ff */
[----:B------:R-:W-:Y:S02]  /*14600*/  LOP3.LUT R26, R29, 0xff, RZ, 0xc0, !PT ;  /* 0x000000ff1d1a7812 */ /* 0x000fe400078ec0ff */
[----:B------:R-:W-:Y:S02]  /*14610*/  LOP3.LUT R27, R27, 0xff, RZ, 0xc0, !PT ;  /* 0x000000ff1b1b7812 */ /* 0x000fe400078ec0ff */
[----:B------:R-:W-:Y:S02]  /*14620*/  LOP3.LUT R34, R32, 0xff, RZ, 0xc0, !PT ;  /* 0x000000ff20227812 */ /* 0x000fe400078ec0ff */
[----:B------:R-:W-:-:S02]  /*14630*/  LOP3.LUT R32, R24, R37, RZ, 0x3c, !PT ;  /* 0x0000002518207212 */ /* 0x000fc400078e3cff */
[----:B------:R-:W-:Y:S02]  /*14640*/  LOP3.LUT R33, R33, 0xffffc000, RZ, 0xc0, !PT ;  /* 0xffffc00021217812 */ /* 0x000fe400078ec0ff */
[----:B------:R-:W-:Y:S02]  /*14650*/  PRMT R44, R27, 0x7604, R26 ;  /* 0x000076041b2c7816 */ /* 0x000fe4000000001a */
[----:B------:R-:W-:Y:S02]  /*14660*/  SHF.R.U32.HI R26, RZ, 0x8, R31 ;  /* 0x00000008ff1a7819 */ /* 0x000fe4000001161f */
        /* <DEDUP_REMOVED lines=16> */
[----:B------:R-:W-:Y:S02]  /*14770*/  SHF.R.U32.HI R53, RZ, 0x10, R5 ;  /* 0x00000010ff357819 */ /* 0x000fe40000011605 */
[----:B------:R-:W-:Y:S02]  /*14780*/  SHF.R.U32.HI R47, RZ, 0x10, R29 ;  /* 0x00000010ff2f7819 */ /* 0x000fe4000001161d */
[----:B------:R-:W-:Y:S01]  /*14790*/  PRMT R59, R51, 0x7604, R50 ;  /* 0x00007604333b7816 */ /* 0x000fe20000000032 */
[----:B------:R-:W-:Y:S01]  /*147a0*/  IMAD.U32 R53, R53, 0x10000, RZ ;  /* 0x0001000035357824 */ /* 0x000fe200078e00ff */
[----:B------:R-:W-:Y:S01]  /*147b0*/  SHF.R.U32.HI R51, RZ, 0x10, R31 ;  /* 0x00000010ff337819 */ /* 0x000fe2000001161f */
[----:B------:R-:W-:Y:S01]  /*147c0*/  IMAD.U32 R47, R47, 0x10000, RZ ;  /* 0x000100002f2f7824 */ /* 0x000fe200078e00ff */
[----:B------:R-:W-:-:S02]  /*147d0*/  LOP3.LUT R45, R45, 0xff0000, R28, 0xf8, !PT ;  /* 0x00ff00002d2d7812 */ /* 0x000fc400078ef81c */
[----:B------:R-:W-:Y:S01]  /*147e0*/  LOP3.LUT R57, R48, 0xff0000, R53, 0xf8, !PT ;  /* 0x00ff000030397812 */ /* 0x000fe200078ef835 */
[----:B------:R-:W-:Y:S01]  /*147f0*/  IMAD.U32 R51, R51, 0x10000, RZ ;  /* 0x0001000033337824 */ /* 0x000fe200078e00ff */
[----:B------:R-:W-:Y:S02]  /*14800*/  LOP3.LUT R47, R44, 0xff0000, R47, 0xf8, !PT ;  /* 0x00ff00002c2f7812 */ /* 0x000fe400078ef82f */
[----:B------:R-:W-:Y:S02]  /*14810*/  LOP3.LUT R49, R49, 0xff0000, R30, 0xf8, !PT ;  /* 0x00ff000031317812 */ /* 0x000fe400078ef81e */
[----:B------:R-:W-:Y:S02]  /*14820*/  LOP3.LUT R51, R46, 0xff0000, R51, 0xf8, !PT ;  /* 0x00ff00002e337812 */ /* 0x000fe400078ef833 */
[----:B------:R-:W-:Y:S02]  /*14830*/  LOP3.LUT R57, R57, 0xff000000, R5, 0xf8, !PT ;  /* 0xff00000039397812 */ /* 0x000fe400078ef805 */
        /* <DEDUP_REMOVED lines=8> */
[-C--:B------:R-:W-:Y:S02]  /*148c0*/  F2FP.F16.E4M3.UNPACK_B R56, R57.reuse ;  /* 0x00000039ff38723e */ /* 0x080fe400020006ff */
[----:B------:R-:W-:Y:S02]  /*148d0*/  LOP3.LUT R45, R45, 0xff000000, R4, 0xf8, !PT ;  /* 0xff0000002d2d7812 */ /* 0x000fe400078ef804 */
[----:B------:R-:W-:Y:S01]  /*148e0*/  LOP3.LUT R4, R59, 0xff000000, R6, 0xf8, !PT ;  /* 0xff0000003b047812 */ /* 0x000fe200078ef806 */
[--C-:B------:R-:W-:Y:S01]  /*148f0*/  HADD2.F32 R58, -RZ, R56.reuse.H0_H0 ;  /* 0x20000038ff3a7230 */ /* 0x100fe20000004100 */
[----:B------:R-:W-:Y:S01]  /*14900*/  LOP3.LUT R61, R52, 0xff0000, R61, 0xf8, !PT ;  /* 0x00ff0000343d7812 */ /* 0x000fe200078ef83d */
[----:B------:R-:W-:Y:S01]  /*14910*/  HADD2.F32 R59, -RZ, R56.H1_H1 ;  /* 0x30000038ff3b7230 */ /* 0x000fe20000004100 */
[----:B------:R-:W-:Y:S02]  /*14920*/  F2FP.F16.E4M3.UNPACK_B R57, R57.H1 ;  /* 0x00000039ff39723e */ /* 0x000fe400030006ff */
[----:B------:R-:W-:-:S03]  /*14930*/  LOP3.LUT R61, R61, 0xff000000, R7, 0xf8, !PT ;  /* 0xff0000003d3d7812 */ /* 0x000fc600078ef807 */
[----:B------:R-:W-:Y:S01]  /*14940*/  HADD2.F32 R56, -RZ, R57.H0_H0 ;  /* 0x20000039ff387230 */ /* 0x000fe20000004100 */
[----:B--2---:R-:W-:Y:S01]  /*14950*/  IADD3 R37, R32, R33, R35 ;  /* 0x0000002120257210 */ /* 0x004fe20007ffe023 */
[----:B---3--:R-:W0:Y:S04]  /*14960*/  LDS.128 R24, [R68+0x20400] ;  /* 0x0204000044187984 */ /* 0x008e280000000c00 */
[----:B------:R-:W-:-:S05]  /*14970*/  IMAD.IADD R37, R216, 0x1, R37 ;  /* 0x00000001d8257824 */ /* 0x000fca00078e0225 */
[----:B------:R-:W1:Y:S01]  /*14980*/  LDS.128 R32, [R37+0x20400] ;  /* 0x0204000025207984 */ /* 0x000e620000000c00 */
[-C--:B0-----:R-:W-:Y:S02]  /*14990*/  F2FP.F16.E4M3.UNPACK_B R51, R27.reuse ;  /* 0x0000001bff33723e */ /* 0x081fe400020006ff */
[----:B------:R-:W-:Y:S02]  /*149a0*/  F2FP.F16.E4M3.UNPACK_B R54, R27.H1 ;  /* 0x0000001bff36723e */ /* 0x000fe400030006ff */
[-C--:B------:R-:W-:Y:S02]  /*149b0*/  F2FP.F16.E4M3.UNPACK_B R27, R24.reuse ;  /* 0x00000018ff1b723e */ /* 0x080fe400020006ff */
[----:B------:R-:W-:Y:S02]  /*149c0*/  F2FP.F16.E4M3.UNPACK_B R46, R24.H1 ;  /* 0x00000018ff2e723e */ /* 0x000fe400030006ff */
[----:B-1----:R-:W-:Y:S02]  /*149d0*/  F2FP.F16.E4M3.UNPACK_B R30, R33 ;  /* 0x00000021ff1e723e */ /* 0x002fe400020006ff */
[----:B------:R-:W-:-:S02]  /*149e0*/  F2FP.F16.E4M3.UNPACK_B R24, R53 ;  /* 0x00000035ff18723e */ /* 0x000fc400020006ff */
[-C--:B------:R-:W-:Y:S01]  /*149f0*/  F2FP.F16.E4M3.UNPACK_B R29, R25.reuse ;  /* 0x00000019ff1d723e */ /* 0x080fe200020006ff */
[----:B------:R-:W-:Y:S01]  /*14a00*/  HADD2.F32 R6, -RZ, R30.H0_H0 ;  /* 0x2000001eff067230 */ /* 0x000fe20000004100 */
[----:B------:R-:W-:Y:S01]  /*14a10*/  F2FP.F16.E4M3.UNPACK_B R47, R25.H1 ;  /* 0x00000019ff2f723e */ /* 0x000fe200030006ff */
[----:B------:R-:W-:Y:S01]  /*14a20*/  HADD2.F32 R31, -RZ, R24.H0_H0 ;  /* 0x20000018ff1f7230 */ /* 0x000fe20000004100 */
[----:B------:R-:W-:Y:S01]  /*14a30*/  F2FP.F16.E4M3.UNPACK_B R48, R33.H1 ;  /* 0x00000021ff30723e */ /* 0x000fe200030006ff */
[----:B------:R-:W-:Y:S01]  /*14a40*/  HADD2.F32 R25, -RZ, R29.H0_H0 ;  /* 0x2000001dff197230 */ /* 0x000fe20000004100 */
[-C--:B------:R-:W-:Y:S01]  /*14a50*/  F2FP.F16.E4M3.UNPACK_B R33, R32.reuse ;  /* 0x00000020ff21723e */ /* 0x080fe200020006ff */
[----:B------:R-:W-:Y:S01]  /*14a60*/  HADD2.F32 R30, -RZ, R30.H1_H1 ;  /* 0x3000001eff1e7230 */ /* 0x000fe20000004100 */
[----:B------:R-:W-:Y:S01]  /*14a70*/  F2FP.F16.E4M3.UNPACK_B R49, R32.H1 ;  /* 0x00000020ff31723e */ /* 0x000fe200030006ff */
[----:B------:R-:W-:Y:S01]  /*14a80*/  FMUL.FTZ R32, R6, R58 ;  /* 0x0000003a06207220 */ /* 0x000fe20000410000 */
[----:B------:R-:W-:-:S02]  /*14a90*/  F2FP.F16.E4M3.UNPACK_B R52, R35 ;  /* 0x00000023ff34723e */ /* 0x000fc400020006ff */
[----:B------:R-:W-:Y:S01]  /*14aa0*/  F2FP.F16.E4M3.UNPACK_B R55, R35.H1 ;  /* 0x00000023ff37723e */ /* 0x000fe200030006ff */
[-C--:B------:R-:W-:Y:S01]  /*14ab0*/  FMUL.FTZ R35, R6, R31.reuse ;  /* 0x0000001f06237220 */ /* 0x080fe20000410000 */
[C---:B------:R-:W-:Y:S01]  /*14ac0*/  FFMA.FTZ R6, R25.reuse, R31, -R32 ;  /* 0x0000001f19067223 */ /* 0x040fe20000010820 */
[----:B------:R-:W-:Y:S01]  /*14ad0*/  F2FP.F16.E4M3.UNPACK_B R53, R53.H1 ;  /* 0x00000035ff35723e */ /* 0x000fe200030006ff */
[----:B------:R-:W-:Y:S01]  /*14ae0*/  FMUL.FTZ R63, R30, R59 ;  /* 0x0000003b1e3f7220 */ /* 0x000fe20000410000 */
[----:B------:R-:W-:Y:S01]  /*14af0*/  FFMA.FTZ R25, R25, R58, R35 ;  /* 0x0000003a19197223 */ /* 0x000fe20000010023 */
[----:B------:R-:W-:Y:S01]  /*14b00*/  HADD2.F32 R35, -RZ, R24.H1_H1 ;  /* 0x30000018ff237230 */ /* 0x000fe20000004100 */
[-C--:B------:R-:W-:Y:S01]  /*14b10*/  F2FP.F16.E4M3.UNPACK_B R7, R34.reuse ;  /* 0x00000022ff07723e */ /* 0x080fe200020006ff */
[----:B------:R-:W-:Y:S01]  /*14b20*/  HADD2.F32 R24, -RZ, R29.H1_H1 ;  /* 0x3000001dff187230 */ /* 0x000fe20000004100 */
[----:B------:R-:W-:Y:S01]  /*14b30*/  F2FP.F16.E4M3.UNPACK_B R34, R34.H1 ;  /* 0x00000022ff22723e */ /* 0x000fe200030006ff */
[----:B------:R-:W-:-:S02]  /*14b40*/  HADD2.F32 R29, -RZ, R48.H0_H0 ;  /* 0x20000030ff1d7230 */ /* 0x000fc40000004100 */
[-C--:B------:R-:W-:Y:S01]  /*14b50*/  FMUL.FTZ R30, R30, R35.reuse ;  /* 0x000000231e1e7220 */ /* 0x080fe20000410000 */
[----:B------:R-:W-:Y:S01]  /*14b60*/  HADD2.F32 R32, -RZ, R53.H0_H0 ;  /* 0x20000035ff207230 */ /* 0x000fe20000004100 */
[----:B------:R-:W-:Y:S01]  /*14b70*/  F2FP.F16.E4M3.UNPACK_B R5, R26 ;  /* 0x0000001aff05723e */ /* 0x000fe200020006ff */
[----:B------:R-:W-:Y:S02]  /*14b80*/  HADD2.F32 R31, -RZ, R47.H0_H0 ;  /* 0x2000002fff1f7230 */ /* 0x000fe40000004100 */
[C---:B------:R-:W-:Y:S01]  /*14b90*/  FMUL.FTZ R58, R29.reuse, R56 ;  /* 0x000000381d3a7220 */ /* 0x040fe20000410000 */
[----:B------:R-:W-:Y:S02]  /*14ba0*/  HADD2.F32 R53, -RZ, R53.H1_H1 ;  /* 0x30000035ff357230 */ /* 0x000fe40000004100 */
[-C--:B------:R-:W-:Y:S01]  /*14bb0*/  FMUL.FTZ R65, R29, R32.reuse ;  /* 0x000000201d417220 */ /* 0x080fe20000410000 */
[C---:B------:R-:W-:Y:S01]  /*14bc0*/  FFMA.FTZ R29, R24.reuse, R35, -R63 ;  /* 0x00000023181d7223 */ /* 0x040fe2000001083f */
[----:B------:R-:W-:Y:S01]  /*14bd0*/  FFMA.FTZ R24, R24, R59, R30 ;  /* 0x0000003b18187223 */ /* 0x000fe2000001001e */
[C---:B------:R-:W-:Y:S01]  /*14be0*/  FFMA.FTZ R30, R31.reuse, R32, -R58 ;  /* 0x000000201f1e7223 */ /* 0x040fe2000001083a */
[----:B------:R-:W-:Y:S01]  /*14bf0*/  FFMA.FTZ R31, R31, R56, R65 ;  /* 0x000000381f1f7223 */ /* 0x000fe20000010041 */
[----:B------:R-:W-:Y:S01]  /*14c00*/  F2FP.F16.E4M3.UNPACK_B R59, R61 ;  /* 0x0000003dff3b723e */ /* 0x000fe200020006ff */
[----:B------:R-:W-:Y:S01]  /*14c10*/  HADD2.F32 R58, -RZ, R57.H1_H1 ;  /* 0x30000039ff3a7230 */ /* 0x000fe20000004100 */
[----:B------:R-:W-:Y:S01]  /*14c20*/  F2FP.F16.E4M3.UNPACK_B R56, R50 ;  /* 0x00000032ff38723e */ /* 0x000fe200020006ff */
[----:B------:R-:W-:Y:S01]  /*14c30*/  HADD2.F32 R48, -RZ, R48.H1_H1 ;  /* 0x30000030ff307230 */ /* 0x000fe20000004100 */
[----:B------:R-:W-:Y:S01]  /*14c40*/  F2FP.F16.E4M3.UNPACK_B R26, R26.H1 ;  /* 0x0000001aff1a723e */ /* 0x000fe200030006ff */
[----:B------:R-:W-:-:S02]  /*14c50*/  HADD2.F32 R60, -RZ, R59.H0_H0 ;  /* 0x2000003bff3c7230 */ /* 0x000fc40000004100 */
[----:B------:R-:W-:Y:S02]  /*14c60*/  HADD2.F32 R35, -RZ, R52.H0_H0 ;  /* 0x20000034ff237230 */ /* 0x000fe40000004100 */
        /* <DEDUP_REMOVED lines=35> */
[----:B------:R-:W-:Y:S01]  /*14ea0*/  F2FP.SATFINITE.E4M3.F32.PACK_AB_MERGE_C R25, R24, R25, R31 ;  /* 0x000000191819723e */ /* 0x000fe2000480701f */
[----:B------:R-:W-:Y:S02]  /*14eb0*/  HADD2.F32 R62, -RZ, R61.H0_H0 ;  /* 0x2000003dff3e7230 */ /* 0x000fe40000004100 */
        /* <DEDUP_REMOVED lines=10> */
[----:B------:R-:W-:Y:S01]  /*14f60*/  F2FP.F16.E4M3.UNPACK_B R60, R45 ;  /* 0x0000002dff3c723e */ /* 0x000fe200020006ff */
[----:B------:R-:W-:Y:S01]  /*14f70*/  FFMA.FTZ R57, R57, R62, R65 ;  /* 0x0000003e39397223 */ /* 0x000fe20000010041 */
[----:B------:R-:W-:Y:S02]  /*14f80*/  HADD2.F32 R62, -RZ, R61.H1_H1 ;  /* 0x3000003dff3e7230 */ /* 0x000fe40000004100 */
[C---:B------:R-:W-:Y:S01]  /*14f90*/  FFMA.FTZ R55, R54.reuse, R59, -R67 ;  /* 0x0000003b36377223 */ /* 0x040fe20000010843 */
[----:B------:R-:W-:Y:S01]  /*14fa0*/  HADD2.F32 R59, -RZ, R58.H1_H1 ;  /* 0x3000003aff3b7230 */ /* 0x000fe20000004100 */
[----:B------:R-:W-:Y:S01]  /*14fb0*/  F2FP.F16.E4M3.UNPACK_B R58, R44 ;  /* 0x0000002cff3a723e */ /* 0x000fe200020006ff */
[----:B------:R-:W-:Y:S02]  /*14fc0*/  HADD2.F32 R46, -RZ, R46.H1_H1 ;  /* 0x3000002eff2e7230 */ /* 0x000fe40000004100 */
[C---:B------:R-:W-:Y:S01]  /*14fd0*/  FMUL.FTZ R45, R49.reuse, R62 ;  /* 0x0000003e312d7220 */ /* 0x040fe20000410000 */
[----:B------:R-:W-:Y:S01]  /*14fe0*/  FFMA.FTZ R54, R54, R63, R64 ;  /* 0x0000003f36367223 */ /* 0x000fe20000010040 */
[----:B------:R-:W-:Y:S01]  /*14ff0*/  FMUL.FTZ R63, R49, R59 ;  /* 0x0000003b313f7220 */ /* 0x000fe20000410000 */
[----:B------:R-:W-:-:S02]  /*15000*/  HADD2.F32 R61, -RZ, R60.H0_H0 ;  /* 0x2000003cff3d7230 */ /* 0x000fc40000004100 */
[C---:B------:R-:W-:Y:S01]  /*15010*/  FFMA.FTZ R45, R46.reuse, R59, -R45 ;  /* 0x0000003b2e2d7223 */ /* 0x040fe2000001082d */
[----:B------:R-:W-:Y:S02]  /*15020*/  HADD2.F32 R49, -RZ, R33.H0_H0 ;  /* 0x20000021ff317230 */ /* 0x000fe40000004100 */
[----:B------:R-:W-:Y:S01]  /*15030*/  FFMA.FTZ R64, R46, R62, R63 ;  /* 0x0000003e2e407223 */ /* 0x000fe2000001003f */
[----:B------:R-:W-:Y:S02]  /*15040*/  HADD2.F32 R59, -RZ, R58.H0_H0 ;  /* 0x2000003aff3b7230 */ /* 0x000fe40000004100 */
[----:B------:R-:W-:Y:S02]  /*15050*/  HADD2.F32 R44, -RZ, R27.H0_H0 ;  /* 0x2000001bff2c7230 */ /* 0x000fe40000004100 */
[C---:B------:R-:W-:Y:S01]  /*15060*/  FMUL.FTZ R63, R49.reuse, R61 ;  /* 0x0000003d313f7220 */ /* 0x040fe20000410000 */
        /* <DEDUP_REMOVED lines=10> */
[-C--:B------:R-:W-:Y:S01]  /*15110*/  FMUL.FTZ R63, R46, R58.reuse ;  /* 0x0000003a2e3f7220 */ /* 0x080fe20000410000 */
[----:B------:R-:W-:Y:S01]  /*15120*/  FFMA.FTZ R62, R27, R58, -R62 ;  /* 0x0000003a1b3e7223 */ /* 0x000fe2000001083e */
[----:B------:R-:W-:Y:S01]  /*15130*/  HADD2.F32 R58, -RZ, R59.H0_H0 ;  /* 0x2000003bff3a7230 */ /* 0x000fe20000004100 */
[----:B------:R-:W-:Y:S01]  /*15140*/  F2FP.F16.E4M3.UNPACK_B R4, R4 ;  /* 0x00000004ff04723e */ /* 0x000fe200020006ff */
        /* <DEDUP_REMOVED lines=8> */
[----:B------:R-:W-:Y:S01]  /*151d0*/  HADD2.F32 R49, -RZ, R49.H1_H1 ;  /* 0x30000031ff317230 */ /* 0x000fe20000004100 */
[----:B------:R-:W-:Y:S01]  /*151e0*/  F2FP.SATFINITE.E4M3.F32.PACK_AB_MERGE_C R57, R64, R57, RZ ;  /* 0x000000394039723e */ /* 0x000fe200048070ff */
[----:B------:R-:W-:-:S02]  /*151f0*/  HADD2.F32 R27, -RZ, R26.H0_H0 ;  /* 0x2000001aff1b7230 */ /* 0x000fc40000004100 */
[C---:B------:R-:W-:Y:S01]  /*15200*/  FMUL.FTZ R63, R34.reuse, R59 ;  /* 0x0000003b223f7220 */ /* 0x040fe20000410000 */
[----:B------:R-:W-:Y:S02]  /*15210*/  HADD2.F32 R26, -RZ, R26.H1_H1 ;  /* 0x3000001aff1a7230 */ /* 0x000fe40000004100 */
[----:B------:R-:W-:Y:S01]  /*15220*/  FMUL.FTZ R34, R34, R49 ;  /* 0x0000003122227220 */ /* 0x000fe20000410000 */
[----:B------:R-:W-:Y:S01]  /*15230*/  F2FP.SATFINITE.E4M3.F32.PACK_AB_MERGE_C R24, R60, R61, R57 ;  /* 0x0000003d3c18723e */ /* 0x000fe20004807039 */
[C---:B------:R-:W-:Y:S01]  /*15240*/  FFMA.FTZ R66, R27.reuse, R46, -R66 ;  /* 0x0000002e1b427223 */ /* 0x040fe20000010842 */
[----:B------:R-:W-:Y:S01]  /*15250*/  FFMA.FTZ R58, R27, R58, R44 ;  /* 0x0000003a1b3a7223 */ /* 0x000fe2000001002c */
[C---:B------:R-:W-:Y:S01]  /*15260*/  FFMA.FTZ R63, R26.reuse, R49, -R63 ;  /* 0x000000311a3f7223 */ /* 0x040fe2000001083f */
[----:B------:R-:W-:Y:S01]  /*15270*/  FFMA.FTZ R65, R26, R59, R34 ;  /* 0x0000003b1a417223 */ /* 0x000fe20000010022 */
[----:B------:R-:W-:Y:S02]  /*15280*/  HADD2.F32 R49, -RZ, R4.H0_H0 ;  /* 0x20000004ff317230 */ /* 0x000fe40000004100 */
[----:B------:R-:W-:Y:S01]  /*15290*/  HADD2.F32 R26, -RZ, R7.H0_H0 ;  /* 0x20000007ff1a7230 */ /* 0x000fe20000004100 */
[----:B------:R-:W-:Y:S01]  /*152a0*/  F2FP.SATFINITE.E4M3.F32.PACK_AB_MERGE_C R63, R63, R66, RZ ;  /* 0x000000423f3f723e */ /* 0x000fe200048070ff */
[----:B------:R-:W-:Y:S01]  /*152b0*/  HADD2.F32 R27, -RZ, R28.H0_H0 ;  /* 0x2000001cff1b7230 */ /* 0x000fe20000004100 */
[----:B------:R-:W-:Y:S01]  /*152c0*/  F2FP.SATFINITE.E4M3.F32.PACK_AB_MERGE_C R58, R65, R58, RZ ;  /* 0x0000003a413a723e */ /* 0x000fe200048070ff */
[----:B------:R-:W-:-:S02]  /*152d0*/  HADD2.F32 R34, -RZ, R4.H1_H1 ;  /* 0x30000004ff227230 */ /* 0x000fc40000004100 */
[C---:B------:R-:W-:Y:S01]  /*152e0*/  FMUL.FTZ R59, R26.reuse, R49 ;  /* 0x000000311a3b7220 */ /* 0x040fe20000410000 */
[----:B------:R-:W-:Y:S02]  /*152f0*/  HADD2.F32 R7, -RZ, R7.H1_H1 ;  /* 0x30000007ff077230 */ /* 0x000fe40000004100 */
[----:B------:R-:W-:Y:S01]  /*15300*/  FMUL.FTZ R26, R26, R27 ;  /* 0x0000001b1a1a7220 */ /* 0x000fe20000410000 */
[----:B------:R-:W-:Y:S02]  /*15310*/  HADD2.F32 R28, -RZ, R28.H1_H1 ;  /* 0x3000001cff1c7230 */ /* 0x000fe40000004100 */
        /* <DEDUP_REMOVED lines=20> */
.L_x_3220:
[----:B------:R-:W-:Y:S05]  /*15460*/  BSYNC B1 ;  /* 0x0000000000017941 */ /* 0x000fea0003800000 */
.L_x_3219:
[----:B------:R-:W-:Y:S04]  /*15470*/  BSSY B1, `(.L_x_3221) ;  /* 0x0000109000017945 */ /* 0x000fe80003800000 */
[----:B------:R-:W-:Y:S05]  /*15480*/  @P1 BRA `(.L_x_3222) ;  /* 0x00000010001c1947 */ /* 0x000fea0003800000 */
[----:B-----5:R-:W3:Y:S04]  /*15490*/  LDL R29, [R1+0x50] ;  /* 0x00005000011d7983 */ /* 0x020ee80000100800 */
[----:B------:R-:W4:Y:S01]  /*154a0*/  LDL R61, [R1+0x188] ;  /* 0x00018800013d7983 */ /* 0x000f220000100800 */
[----:B--2---:R-:W-:Y:S01]  /*154b0*/  SHF.R.U32.HI R4, RZ, 0x8, R20 ;  /* 0x00000008ff047819 */ /* 0x004fe20000011614 */
[----:B------:R-:W-:Y:S01]  /*154c0*/  VIADD R31, R220, 0x40 ;  /* 0x00000040dc1f7836 */ /* 0x000fe20000000000 */
[----:B------:R-:W-:Y:S02]  /*154d0*/  LOP3.LUT R5, R20, 0xff, RZ, 0xc0, !PT ;  /* 0x000000ff14057812 */ /* 0x000fe400078ec0ff */
[----:B------:R-:W-:Y:S01]  /*154e0*/  LOP3.LUT R4, R4, 0xff, RZ, 0xc0, !PT ;  /* 0x000000ff04047812 */ /* 0x000fe200078ec0ff */
[----:B------:R-:W-:Y:S01]  /*154f0*/  IMAD.SHL.U32 R31, R31, 0x80, RZ ;  /* 0x000000801f1f7824 */ /* 0x000fe200078e00ff */
[----:B01----:R-:W-:-:S02]  /*15500*/  LEA.HI R25, R3, R0, RZ, 0x1c ;  /* 0x0000000003197211 */ /* 0x003fc400078fe0ff */
[----:B------:R-:W-:Y:S02]  /*15510*/  PRMT R30, R4, 0x7604, R5 ;  /* 0x00007604041e7816 */ /* 0x000fe40000000005 */
[----:B------:R-:W-:Y:S01]  /*15520*/  SHF.R.U32.HI R4, RZ, 0x8, R38 ;  /* 0x00000008ff047819 */ /* 0x000fe20000011626 */
[----:B------:R-:W-:Y:S01]  /*15530*/  IMAD.SHL.U32 R27, R25, 0x10, RZ ;  /* 0x00000010191b7824 */ /* 0x000fe200078e00ff */
[----:B------:R-:W-:Y:S02]  /*15540*/  LOP3.LUT R31, R31, 0x380, RZ, 0xc0, !PT ;  /* 0x000003801f1f7812 */ /* 0x000fe400078ec0ff */
[----:B------:R-:W-:Y:S02]  /*15550*/  LOP3.LUT R5, R4, 0xff, RZ, 0xc0, !PT ;  /* 0x000000ff04057812 */ /* 0x000fe400078ec0ff */
[----:B------:R-:W-:Y:S01]  /*15560*/  LOP3.LUT R4, R31, 0x70, R27, 0xf8, !PT ;  /* 0x000000701f047812 */ /* 0x000fe200078ef81b */
[----:B------:R-:W-:Y:S01]  /*15570*/  VIADD R31, R220, 0x40 ;  /* 0x00000040dc1f7836 */ /* 0x000fe20000000000 */
[----:B------:R-:W-:-:S02]  /*15580*/  SHF.R.U32.HI R6, RZ, 0x8, R21 ;  /* 0x00000008ff067819 */ /* 0x000fc40000011615 */
[----:B------:R-:W-:Y:S02]  /*15590*/  SHF.R.S32.HI R26, RZ, 0x1f, R25 ;  /* 0x0000001fff1a7819 */ /* 0x000fe40000011419 */
[----:B------:R-:W-:Y:S02]  /*155a0*/  SHF.L.U32 R31, R31, 0x7, RZ ;  /* 0x000000071f1f7819 */ /* 0x000fe400000006ff */
[----:B------:R-:W-:Y:S02]  /*155b0*/  LOP3.LUT R7, R21, 0xff, RZ, 0xc0, !PT ;  /* 0x000000ff15077812 */ /* 0x000fe400078ec0ff */
[----:B------:R-:W-:Y:S02]  /*155c0*/  LOP3.LUT R6, R6, 0xff, RZ, 0xc0, !PT ;  /* 0x000000ff06067812 */ /* 0x000fe400078ec0ff */
[----:B------:R-:W-:Y:S02]  /*155d0*/  LEA.HI R28, R26, R25, RZ, 0x3 ;  /* 0x000000191a1c7211 */ /* 0x000fe400078f18ff */
[----:B------:R-:W-:-:S02]  /*155e0*/  LOP3.LUT R31, R31, 0x380, RZ, 0xc0, !PT ;  /* 0x000003801f1f7812 */ /* 0x000fc400078ec0ff */
[----:B------:R-:W-:Y:S01]  /*155f0*/  PRMT R32, R6, 0x7604, R7 ;  /* 0x0000760406207816 */ /* 0x000fe20000000007 */
[----:B------:R-:W-:Y:S01]  /*15600*/  IMAD.SHL.U32 R28, R28, 0x800, RZ ;  /* 0x000008001c1c7824 */ /* 0x000fe200078e00ff */
[----:B------:R-:W-:Y:S02]  /*15610*/  SHF.R.U32.HI R7, RZ, 0x8, R39 ;  /* 0x00000008ff077819 */ /* 0x000fe40000011627 */
[----:B------:R-:W-:Y:S02]  /*15620*/  SHF.R.U32.HI R25, RZ, 0x8, R40 ;  /* 0x00000008ff197819 */ /* 0x000fe40000011628 */
[----:B------:R-:W-:Y:S02]  /*15630*/  SHF.R.U32.HI R31, RZ, 0x3, R31 ;  /* 0x00000003ff1f7819 */ /* 0x000fe4000001161f */
[----:B------:R-:W-:Y:S02]  /*15640*/  LOP3.LUT R24, R39, 0xff, RZ, 0xc0, !PT ;  /* 0x000000ff27187812 */ /* 0x000fe400078ec0ff */
[----:B------:R-:W-:-:S02]  /*15650*/  LOP3.LUT R26, R40, 0xff, RZ, 0xc0, !PT ;  /* 0x000000ff281a7812 */ /* 0x000fc400078ec0ff */
[----:B------:R-:W-:Y:S02]  /*15660*/  LOP3.LUT R7, R7, 0xff, RZ, 0xc0, !PT ;  /* 0x000000ff07077812 */ /* 0x000fe400078ec0ff */
[----:B------:R-:W-:Y:S02]  /*15670*/  LOP3.LUT R25, R25, 0xff, RZ, 0xc0, !PT ;  /* 0x000000ff19197812 */ /* 0x000fe400078ec0ff */
[----:B------:R-:W-:Y:S02]  /*15680*/  LOP3.LUT R4, R4, R31, RZ, 0x3c, !PT ;  /* 0x0000001f04047212 */ /* 0x000fe400078e3cff */
[----:B------:R-:W-:Y:S02]  /*15690*/  LOP3.LUT R27, R28, 0xffffc000, RZ, 0xc0, !PT ;  /* 0xffffc0001c1b7812 */ /* 0x000fe400078ec0ff */
[----:B------:R-:W-:Y:S02]  /*156a0*/  PRMT R44, R7, 0x7604, R24 ;  /* 0x00007604072c7816 */ /* 0x000fe40000000018 */
[----:B------:R-:W-:-:S02]  /*156b0*/  PRMT R37, R25, 0x7604, R26 ;  /* 0x0000760419257816 */ /* 0x000fc4000000001a */
[----:B------:R-:W-:Y:S02]  /*156c0*/  SHF.R.U32.HI R24, RZ, 0x8, R41 ;  /* 0x00000008ff187819 */ /* 0x000fe40000011629 */
[----:B------:R-:W-:Y:S02]  /*156d0*/  SHF.R.U32.HI R26, RZ, 0x8, R42 ;  /* 0x00000008ff1a7819 */ /* 0x000fe4000001162a */
[----:B------:R-:W-:Y:S02]  /*156e0*/  LOP3.LUT R24, R24, 0xff, RZ, 0xc0, !PT ;  /* 0x000000ff18187812 */ /* 0x000fe400078ec0ff */
[----:B------:R-:W-:Y:S02]  /*156f0*/  LOP3.LUT R26, R26, 0xff, RZ, 0xc0, !PT ;  /* 0x000000ff1a1a7812 */ /* 0x000fe400078ec0ff */
[----:B------:R-:W-:Y:S02]  /*15700*/  LOP3.LUT R6, R38, 0xff, RZ, 0xc0, !PT ;  /* 0x000000ff26067812 */ /* 0x000fe400078ec0ff */
[----:B------:R-:W-:-:S02]  /*15710*/  SHF.R.U32.HI R31, RZ, 0x8, R43 ;  /* 0x00000008ff1f7819 */ /* 0x000fc4000001162b */
[----:B------:R-:W-:Y:S02]  /*15720*/  PRMT R34, R5, 0x7604, R6 ;  /* 0x0000760405227816 */ /* 0x000fe40000000006 */
[----:B------:R-:W-:Y:S02]  /*15730*/  LOP3.LUT R46, R43, 0xff, RZ, 0xc0, !PT ;  /* 0x000000ff2b2e7812 */ /* 0x000fe400078ec0ff */
[----:B------:R-:W-:Y:S02]  /*15740*/  LOP3.LUT R31, R31, 0xff, RZ, 0xc0, !PT ;  /* 0x000000ff1f1f7812 */ /* 0x000fe400078ec0ff */
[----:B------:R-:W-:Y:S02]  /*15750*/  SHF.R.U32.HI R33, RZ, 0x10, R38 ;  /* 0x00000010ff217819 */ /* 0x000fe40000011626 */
[----:B------:R-:W-:Y:S02]  /*15760*/  PRMT R53, R31, 0x7604, R46 ;  /* 0x000076041f357816 */ /* 0x000fe4000000002e */
[----:B------:R-:W-:-:S02]  /*15770*/  SHF.R.U32.HI R31, RZ, 0x10, R21 ;  /* 0x00000010ff1f7819 */ /* 0x000fc40000011615 */
[----:B------:R-:W-:Y:S02]  /*15780*/  LOP3.LUT R33, R33, 0xff, RZ, 0xc0, !PT ;  /* 0x000000ff21217812 */ /* 0x000fe400078ec0ff */
[----:B------:R-:W-:Y:S02]  /*15790*/  LOP3.LUT R31, R31, 0xff, RZ, 0xc0, !PT ;  /* 0x000000ff1f1f7812 */ /* 0x000fe400078ec0ff */
[----:B------:R-:W-:Y:S02]  /*157a0*/  PRMT R33, R33, 0x7054, R34 ;  /* 0x0000705421217816 */ /* 0x000fe40000000022 */
[----:B------:R-:W-:Y:S02]  /*157b0*/  PRMT R31, R31, 0x7054, R32 ;  /* 0x000070541f1f7816 */ /* 0x000fe40000000020 */
[----:B------:R-:W-:Y:S02]  /*157c0*/  SHF.R.U32.HI R32, RZ, 0x10, R41 ;  /* 0x00000010ff207819 */ /* 0x000fe40000011629 */
[----:B------:R-:W-:-:S02]  /*157d0*/  SHF.R.U32.HI R34, RZ, 0x10, R42 ;  /* 0x00000010ff227819 */ /* 0x000fc4000001162a */
[----:B------:R-:W-:Y:S02]  /*157e0*/  LOP3.LUT R32, R32, 0xff, RZ, 0xc0, !PT ;  /* 0x000000ff20207812 */ /* 0x000fe400078ec0ff */
[----:B------:R-:W-:Y:S02]  /*157f0*/  LOP3.LUT R34, R34, 0xff, RZ, 0xc0, !PT ;  /* 0x000000ff22227812 */ /* 0x000fe400078ec0ff */
[----:B------:R-:W-:-:S04]  /*15800*/  SHF.R.U32.HI R35, RZ, 0x10, R39 ;  /* 0x00000010ff237819 */ /* 0x000fc80000011627 */
[----:B------:R-:W-:-:S04]  /*15810*/  LOP3.LUT R35, R35, 0xff, RZ, 0xc0, !PT ;  /* 0x000000ff23237812 */ /* 0x000fc800078ec0ff */
[----:B------:R-:W-:Y:S02]  /*15820*/  PRMT R35, R35, 0x7054, R44 ;  /* 0x0000705423237816 */ /* 0x000fe4000000002c */
[----:B------:R-:W-:-:S04]  /*15830*/  SHF.R.U32.HI R44, RZ, 0x10, R43 ;  /* 0x00000010ff2c7819 */ /* 0x000fc8000001162b */
[----:B------:R-:W-:-:S04]  /*15840*/  LOP3.LUT R44, R44, 0xff, RZ, 0xc0, !PT ;  /* 0x000000ff2c2c7812 */ /* 0x000fc800078ec0ff */
[----:B------:R-:W-:-:S04]  /*15850*/  PRMT R53, R44, 0x7054, R53 ;  /* 0x000070542c357816 */ /* 0x000fc80000000035 */
[----:B------:R-:W-:Y:S02]  /*15860*/  LOP3.LUT R53, R53, 0xff000000, R43, 0xf8, !PT ;  /* 0xff00000035357812 */ /* 0x000fe400078ef82b */
[----:B---3--:R-:W-:Y:S02]  /*15870*/  IADD3 R25, R4, R27, R29 ;  /* 0x0000001b04197210 */ /* 0x008fe40007ffe01d */
[----:B------:R-:W-:Y:S02]  /*15880*/  LOP3.LUT R27, R41, 0xff, RZ, 0xc0, !PT ;  /* 0x000000ff291b7812 */ /* 0x000fe400078ec0ff */
[----:B------:R-:W-:Y:S01]  /*15890*/  LOP3.LUT R29, R42, 0xff, RZ, 0xc0, !PT ;  /* 0x000000ff2a1d7812 */ /* 0x000fe200078ec0ff */
[----:B------:R-:W-:Y:S01]  /*158a0*/  IMAD.IADD R28, R216, 0x1, R25 ;  /* 0x00000001d81c7824 */ /* 0x000fe200078e0219 */
[----:B------:R-:W-:Y:S01]  /*158b0*/  PRMT R45, R24, 0x7604, R27 ;  /* 0x00007604182d7816 */ /* 0x000fe2000000001b */
[----:B----4-:R-:W0:Y:S01]  /*158c0*/  LDS.128 R4, [R61+0x20400] ;  /* 0x020400003d047984 */ /* 0x010e220000000c00 */
[----:B------:R-:W-:-:S02]  /*158d0*/  PRMT R49, R26, 0x7604, R29 ;  /* 0x000076041a317816 */ /* 0x000fc4000000001d */
[----:B------:R-:W-:Y:S01]  /*158e0*/  SHF.R.U32.HI R29, RZ, 0x10, R20 ;  /* 0x00000010ff1d7819 */ /* 0x000fe20000011614 */
[----:B------:R-:W1:Y:S01]  /*158f0*/  LDS.128 R24, [R28+0x20400] ;  /* 0x020400001c187984 */ /* 0x000e620000000c00 */
[----:B------:R-:W-:Y:S02]  /*15900*/  PRMT R47, R32, 0x7054, R45 ;  /* 0x00007054202f7816 */ /* 0x000fe4000000002d */
[----:B------:R-:W-:Y:S02]  /*15910*/  LOP3.LUT R29, R29, 0xff, RZ, 0xc0, !PT ;  /* 0x000000ff1d1d7812 */ /* 0x000fe400078ec0ff */
[----:B------:R-:W-:Y:S02]  /*15920*/  PRMT R51, R34, 0x7054, R49 ;  /* 0x0000705422337816 */ /* 0x000fe40000000031 */
[----:B------:R-:W-:Y:S02]  /*15930*/  PRMT R29, R29, 0x7054, R30 ;  /* 0x000070541d1d7816 */ /* 0x000fe4000000001e */
[----:B------:R-:W-:-:S02]  /*15940*/  SHF.R.U32.HI R30, RZ, 0x10, R40 ;  /* 0x00000010ff1e7819 */ /* 0x000fc40000011628 */
[----:B------:R-:W-:Y:S02]  /*15950*/  LOP3.LUT R50, R47, 0xff000000, R41, 0xf8, !PT ;  /* 0xff0000002f327812 */ /* 0x000fe400078ef829 */
[----:B------:R-:W-:Y:S02]  /*15960*/  LOP3.LUT R30, R30, 0xff, RZ, 0xc0, !PT ;  /* 0x000000ff1e1e7812 */ /* 0x000fe400078ec0ff */
[----:B------:R-:W-:Y:S02]  /*15970*/  LOP3.LUT R29, R29, 0xff000000, R20, 0xf8, !PT ;  /* 0xff0000001d1d7812 */ /* 0x000fe400078ef814 */
[----:B------:R-:W-:Y:S02]  /*15980*/  PRMT R37, R30, 0x7054, R37 ;  /* 0x000070541e257816 */ /* 0x000fe40000000025 */
[----:B------:R-:W-:Y:S02]  /*15990*/  LOP3.LUT R45, R31, 0xff000000, R21, 0xf8, !PT ;  /* 0xff0000001f2d7812 */ /* 0x000fe400078ef815 */
[----:B------:R-:W-:-:S02]  /*159a0*/  LOP3.LUT R20, R33, 0xff000000, R38, 0xf8, !PT ;  /* 0xff00000021147812 */ /* 0x000fc400078ef826 */
[----:B------:R-:W-:Y:S02]  /*159b0*/  LOP3.LUT R21, R51, 0xff000000, R42, 0xf8, !PT ;  /* 0xff00000033157812 */ /* 0x000fe400078ef82a */
[-C--:B------:R-:W-:Y:S02]  /*159c0*/  F2FP.F16.E4M3.UNPACK_B R51, R50.reuse ;  /* 0x00000032ff33723e */ /* 0x080fe400020006ff */
[----:B------:R-:W-:Y:S02]  /*159d0*/  LOP3.LUT R31, R37, 0xff000000, R40, 0xf8, !PT ;  /* 0xff000000251f7812 */ /* 0x000fe400078ef828 */
[-C--:B------:R-:W-:Y:S01]  /*159e0*/  F2FP.F16.E4M3.UNPACK_B R40, R45.reuse ;  /* 0x0000002dff28723e */ /* 0x080fe200020006ff */
[--C-:B------:R-:W-:Y:S01]  /*159f0*/  HADD2.F32 R52, -RZ, R51.reuse.H0_H0 ;  /* 0x20000033ff347230 */ /* 0x100fe20000004100 */
[----:B------:R-:W-:Y:S01]  /*15a00*/  LOP3.LUT R49, R35, 0xff000000, R39, 0xf8, !PT ;  /* 0xff00000023317812 */ /* 0x000fe200078ef827 */
[----:B------:R-:W-:Y:S01]  /*15a10*/  HADD2.F32 R51, -RZ, R51.H1_H1 ;  /* 0x30000033ff337230 */ /* 0x000fe20000004100 */
[----:B------:R-:W-:Y:S01]  /*15a20*/  F2FP.F16.E4M3.UNPACK_B R50, R50.H1 ;  /* 0x00000032ff32723e */ /* 0x000fe200030006ff */
[--C-:B------:R-:W-:Y:S01]  /*15a30*/  HADD2.F32 R48, -RZ, R40.reuse.H0_H0 ;  /* 0x20000028ff307230 */ /* 0x100fe20000004100 */
[----:B------:R-:W-:Y:S01]  /*15a40*/  F2FP.F16.E4M3.UNPACK_B R45, R45.H1 ;  /* 0x0000002dff2d723e */ /* 0x000fe200030006ff */
[----:B------:R-:W-:Y:S01]  /*15a50*/  HADD2.F32 R43, -RZ, R40.H1_H1 ;  /* 0x30000028ff2b7230 */ /* 0x000fe20000004100 */
[----:B0-----:R-:W-:-:S02]  /*15a60*/  F2FP.F16.E4M3.UNPACK_B R32, R5 ;  /* 0x00000005ff20723e */ /* 0x001fc400020006ff */
[----:B------:R-:W-:Y:S01]  /*15a70*/  F2FP.F16.E4M3.UNPACK_B R37, R5.H1 ;  /* 0x00000005ff25723e */ /* 0x000fe200030006ff */
[----:B------:R-:W-:Y:S01]  /*15a80*/  HADD2.F32 R40, -RZ, R45.H0_H0 ;  /* 0x2000002dff287230 */ /* 0x000fe20000004100 */
[-C--:B-1----:R-:W-:Y:S01]  /*15a90*/  F2FP.F16.E4M3.UNPACK_B R38, R25.reuse ;  /* 0x00000019ff26723e */ /* 0x082fe200020006ff */
[----:B------:R-:W-:Y:S01]  /*15aa0*/  HADD2.F32 R33, -RZ, R32.H0_H0 ;  /* 0x20000020ff217230 */ /* 0x000fe20000004100 */
[-C--:B------:R-:W-:Y:S02]  /*15ab0*/  F2FP.F16.E4M3.UNPACK_B R34, R24.reuse ;  /* 0x00000018ff22723e */ /* 0x080fe400020006ff */
[----:B------:R-:W-:Y:S01]  /*15ac0*/  F2FP.F16.E4M3.UNPACK_B R41, R24.H1 ;  /* 0x00000018ff29723e */ /* 0x000fe200030006ff */
[--C-:B------:R-:W-:Y:S01]  /*15ad0*/  HADD2.F32 R5, -RZ, R38.reuse.H0_H0 ;  /* 0x20000026ff057230 */ /* 0x100fe20000004100 */
[----:B------:R-:W-:Y:S01]  /*15ae0*/  F2FP.F16.E4M3.UNPACK_B R39, R25.H1 ;  /* 0x00000019ff27723e */ /* 0x000fe200030006ff */
[----:B------:R-:W-:Y:S01]  /*15af0*/  HADD2.F32 R38, -RZ, R38.H1_H1 ;  /* 0x30000026ff267230 */ /* 0x000fe20000004100 */
[----:B------:R-:W-:-:S02]  /*15b00*/  F2FP.F16.E4M3.UNPACK_B R44, R27 ;  /* 0x0000001bff2c723e */ /* 0x000fc400020006ff */
[C---:B------:R-:W-:Y:S01]  /*15b10*/  FMUL.FTZ R24, R5.reuse, R52 ;  /* 0x0000003405187220 */ /* 0x040fe20000410000 */
[-C--:B------:R-:W-:Y:S01]  /*15b20*/  FMUL.FTZ R25, R5, R48.reuse ;  /* 0x0000003005197220 */ /* 0x080fe20000410000 */
[----:B------:R-:W-:Y:S01]  /*15b30*/  F2FP.F16.E4M3.UNPACK_B R47, R27.H1 ;  /* 0x0000001bff2f723e */ /* 0x000fe200030006ff */
[----:B------:R-:W-:Y:S02]  /*15b40*/  HADD2.F32 R27, -RZ, R39.H0_H0 ;  /* 0x20000027ff1b7230 */ /* 0x000fe40000004100 */
[C---:B------:R-:W-:Y:S01]  /*15b50*/  FFMA.FTZ R5, R33.reuse, R48, -R24 ;  /* 0x0000003021057223 */ /* 0x040fe20000010818 */
[----:B------:R-:W-:Y:S02]  /*15b60*/  HADD2.F32 R48, -RZ, R50.H0_H0 ;  /* 0x20000032ff307230 */ /* 0x000fe40000004100 */
[----:B------:R-:W-:Y:S01]  /*15b70*/  FFMA.FTZ R25, R33, R52, R25 ;  /* 0x0000003421197223 */ /* 0x000fe20000010019 */
[----:B------:R-:W-:Y:S02]  /*15b80*/  HADD2.F32 R33, -RZ, R37.H0_H0 ;  /* 0x20000025ff217230 */ /* 0x000fe40000004100 */
[----:B------:R-:W-:Y:S01]  /*15b90*/  FMUL.FTZ R57, R27, R40 ;  /* 0x000000281b397220 */ /* 0x000fe20000410000 */
[----:B------:R-:W-:-:S02]  /*15ba0*/  HADD2.F32 R24, -RZ, R32.H1_H1 ;  /* 0x30000020ff187230 */ /* 0x000fc40000004100 */
[----:B------:R-:W-:Y:S01]  /*15bb0*/  FMUL.FTZ R52, R27, R48 ;  /* 0x000000301b347220 */ /* 0x000fe20000410000 */
[C---:B------:R-:W-:Y:S01]  /*15bc0*/  FMUL.FTZ R55, R38.reuse, R51 ;  /* 0x0000003326377220 */ /* 0x040fe20000410000 */
[----:B------:R-:W-:Y:S01]  /*15bd0*/  FMUL.FTZ R38, R38, R43 ;  /* 0x0000002b26267220 */ /* 0x000fe20000410000 */
[----:B------:R-:W-:Y:S02]  /*15be0*/  HADD2.F32 R50, -RZ, R50.H1_H1 ;  /* 0x30000032ff327230 */ /* 0x000fe40000004100 */
[C---:B------:R-:W-:Y:S01]  /*15bf0*/  FFMA.FTZ R27, R33.reuse, R40, -R52 ;  /* 0x00000028211b7223 */ /* 0x040fe20000010834 */
[----:B------:R-:W-:Y:S01]  /*15c00*/  HADD2.F32 R40, -RZ, R45.H1_H1 ;  /* 0x3000002dff287230 */ /* 0x000fe20000004100 */
[----:B------:R-:W-:Y:S01]  /*15c10*/  F2FP.F16.E4M3.UNPACK_B R52, R53 ;  /* 0x00000035ff34723e */ /* 0x000fe200020006ff */
[----:B------:R-:W-:Y:S01]  /*15c20*/  HADD2.F32 R39, -RZ, R39.H1_H1 ;  /* 0x30000027ff277230 */ /* 0x000fe20000004100 */
[----:B------:R-:W-:Y:S01]  /*15c30*/  F2FP.F16.E4M3.UNPACK_B R45, R49 ;  /* 0x00000031ff2d723e */ /* 0x000fe200020006ff */
[C---:B------:R-:W-:Y:S01]  /*15c40*/  FFMA.FTZ R32, R24.reuse, R43, -R55 ;  /* 0x0000002b18207223 */ /* 0x040fe20000010837 */
[----:B------:R-:W-:Y:S01]  /*15c50*/  F2FP.F16.E4M3.UNPACK_B R42, R7 ;  /* 0x00000007ff2a723e */ /* 0x000fe200020006ff */
[----:B------:R-:W-:Y:S01]  /*15c60*/  FFMA.FTZ R24, R24, R51, R38 ;  /* 0x0000003318187223 */ /* 0x000fe20000010026 */
[----:B------:R-:W-:Y:S01]  /*15c70*/  FFMA.FTZ R33, R33, R48, R57 ;  /* 0x0000003021217223 */ /* 0x000fe20000010039 */
        /* <DEDUP_REMOVED lines=13> */
[----:B------:R-:W-:Y:S01]  /*15d50*/  F2FP.F16.E4M3.UNPACK_B R50, R53.H1 ;  /* 0x00000035ff32723e */ /* 0x000fe200030006ff */
[C---:B------:R-:W-:Y:S01]  /*15d60*/  FFMA.FTZ R37, R43.reuse, R51, R58 ;  /* 0x000000332b257223 */ /* 0x040fe2000001003a */
[----:B------:R-:W-:Y:S01]  /*15d70*/  HADD2.F32 R53, -RZ, R52.H1_H1 ;  /* 0x30000034ff357230 */ /* 0x000fe20000004100 */
[----:B------:R-:W-:Y:S01]  /*15d80*/  F2FP.F16.E4M3.UNPACK_B R46, R7.H1 ;  /* 0x00000007ff2e723e */ /* 0x000fe200030006ff */
[----:B------:R-:W-:Y:S02]  /*15d90*/  HADD2.F32 R51, -RZ, R45.H1_H1 ;  /* 0x3000002dff337230 */ /* 0x000fe40000004100 */
[----:B------:R-:W-:Y:S01]  /*15da0*/  FFMA.FTZ R39, R43, R48, -R56 ;  /* 0x000000302b277223 */ /* 0x000fe20000010838 */
[----:B------:R-:W-:Y:S02]  /*15db0*/  HADD2.F32 R42, -RZ, R42.H1_H1 ;  /* 0x3000002aff2a7230 */ /* 0x000fe40000004100 */
[----:B------:R-:W-:Y:S01]  /*15dc0*/  FMUL.FTZ R55, R44, R53 ;  /* 0x000000352c377220 */ /* 0x000fe20000410000 */
[----:B------:R-:W-:-:S02]  /*15dd0*/  HADD2.F32 R52, -RZ, R50.H0_H0 ;  /* 0x20000032ff347230 */ /* 0x000fc40000004100 */
[-C--:B------:R-:W-:Y:S01]  /*15de0*/  FMUL.FTZ R54, R44, R51.reuse ;  /* 0x000000332c367220 */ /* 0x080fe20000410000 */
[----:B------:R-:W-:Y:S02]  /*15df0*/  HADD2.F32 R43, -RZ, R47.H0_H0 ;  /* 0x2000002fff2b7230 */ /* 0x000fe40000004100 */
[C---:B------:R-:W-:Y:S01]  /*15e00*/  FFMA.FTZ R44, R42.reuse, R51, -R55 ;  /* 0x000000332a2c7223 */ /* 0x040fe20000010837 */
[----:B------:R-:W-:Y:S02]  /*15e10*/  HADD2.F32 R48, -RZ, R49.H0_H0 ;  /* 0x20000031ff307230 */ /* 0x000fe40000004100 */
[----:B------:R-:W-:Y:S01]  /*15e20*/  FFMA.FTZ R42, R42, R53, R54 ;  /* 0x000000352a2a7223 */ /* 0x000fe20000010036 */
[----:B------:R-:W-:Y:S02]  /*15e30*/  HADD2.F32 R45, -RZ, R46.H0_H0 ;  /* 0x2000002eff2d7230 */ /* 0x000fe40000004100 */
[C---:B------:R-:W-:Y:S01]  /*15e40*/  FMUL.FTZ R56, R43.reuse, R52 ;  /* 0x000000342b387220 */ /* 0x040fe20000410000 */
[----:B------:R-:W-:Y:S01]  /*15e50*/  F2FP.F16.E4M3.UNPACK_B R53, R31.H1 ;  /* 0x0000001fff35723e */ /* 0x000fe200030006ff */
[----:B------:R-:W-:Y:S01]  /*15e60*/  FMUL.FTZ R57, R43, R48 ;  /* 0x000000302b397220 */ /* 0x000fe20000410000 */
[----:B------:R-:W-:-:S02]  /*15e70*/  HADD2.F32 R55, -RZ, R50.H1_H1 ;  /* 0x30000032ff377230 */ /* 0x000fc40000004100 */
[C---:B------:R-:W-:Y:S01]  /*15e80*/  FFMA.FTZ R43, R45.reuse, R48, -R56 ;  /* 0x000000302d2b7223 */ /* 0x040fe20000010838 */
[----:B------:R-:W-:Y:S01]  /*15e90*/  F2FP.F16.E4M3.UNPACK_B R35, R4.H1 ;  /* 0x00000004ff23723e */ /* 0x000fe200030006ff */
[----:B------:R-:W-:Y:S01]  /*15ea0*/  HADD2.F32 R48, -RZ, R46.H1_H1 ;  /* 0x3000002eff307230 */ /* 0x000fe20000004100 */
[----:B------:R-:W-:Y:S01]  /*15eb0*/  F2FP.F16.E4M3.UNPACK_B R50, R29.H1 ;  /* 0x0000001dff32723e */ /* 0x000fe200030006ff */
[----:B------:R-:W-:Y:S02]  /*15ec0*/  HADD2.F32 R54, -RZ, R53.H0_H0 ;  /* 0x20000035ff367230 */ /* 0x000fe40000004100 */
[----:B------:R-:W-:Y:S01]  /*15ed0*/  FFMA.FTZ R45, R45, R52, R57 ;  /* 0x000000342d2d7223 */ /* 0x000fe20000010039 */
[----:B------:R-:W-:Y:S01]  /*15ee0*/  HADD2.F32 R46, -RZ, R41.H0_H0 ;  /* 0x20000029ff2e7230 */ /* 0x000fe20000004100 */
[----:B------:R-:W-:Y:S01]  /*15ef0*/  F2FP.F16.E4M3.UNPACK_B R30, R4 ;  /* 0x00000004ff1e723e */ /* 0x000fe200020006ff */
[----:B------:R-:W-:Y:S01]  /*15f00*/  HADD2.F32 R52, -RZ, R49.H1_H1 ;  /* 0x30000031ff347230 */ /* 0x000fe20000004100 */
[----:B------:R-:W-:Y:S01]  /*15f10*/  F2FP.F16.E4M3.UNPACK_B R4, R6 ;  /* 0x00000006ff04723e */ /* 0x000fe200020006ff */
[----:B------:R-:W-:-:S02]  /*15f20*/  HADD2.F32 R47, -RZ, R47.H1_H1 ;  /* 0x3000002fff2f7230 */ /* 0x000fc40000004100 */
[C---:B------:R-:W-:Y:S01]  /*15f30*/  FMUL.FTZ R56, R46.reuse, R54 ;  /* 0x000000362e387220 */ /* 0x040fe20000410000 */
[----:B------:R-:W-:Y:S01]  /*15f40*/  HADD2.F32 R51, -RZ, R50.H0_H0 ;  /* 0x20000032ff337230 */ /* 0x000fe20000004100 */
[----:B------:R-:W-:Y:S01]  /*15f50*/  F2FP.F16.E4M3.UNPACK_B R7, R6.H1 ;  /* 0x00000006ff07723e */ /* 0x000fe200030006ff */
[----:B------:R-:W-:Y:S02]  /*15f60*/  HADD2.F32 R49, -RZ, R35.H0_H0 ;  /* 0x20000023ff317230 */ /* 0x000fe40000004100 */
[C---:B------:R-:W-:Y:S01]  /*15f70*/  FMUL.FTZ R59, R47.reuse, R55 ;  /* 0x000000372f3b7220 */ /* 0x040fe20000410000 */
[----:B------:R-:W-:Y:S01]  /*15f80*/  FMUL.FTZ R58, R47, R52 ;  /* 0x000000342f3a7220 */ /* 0x000fe20000410000 */
[----:B------:R-:W-:Y:S02]  /*15f90*/  HADD2.F32 R41, -RZ, R41.H1_H1 ;  /* 0x30000029ff297230 */ /* 0x000fe40000004100 */
[-C--:B------:R-:W-:Y:S01]  /*15fa0*/  FMUL.FTZ R57, R46, R51.reuse ;  /* 0x000000332e397220 */ /* 0x080fe20000410000 */
[----:B------:R-:W-:Y:S01]  /*15fb0*/  FFMA.FTZ R47, R49, R51, -R56 ;  /* 0x00000033312f7223 */ /* 0x000fe20000010838 */
[----:B------:R-:W-:-:S02]  /*15fc0*/  HADD2.F32 R56, -RZ, R53.H1_H1 ;  /* 0x30000035ff387230 */ /* 0x000fc40000004100 */
[C---:B------:R-:W-:Y:S01]  /*15fd0*/  FFMA.FTZ R46, R48.reuse, R52, -R59 ;  /* 0x00000034302e7223 */ /* 0x040fe2000001083b */
[----:B------:R-:W-:Y:S01]  /*15fe0*/  FFMA.FTZ R48, R48, R55, R58 ;  /* 0x0000003730307223 */ /* 0x000fe2000001003a */
[----:B------:R-:W-:Y:S01]  /*15ff0*/  HADD2.F32 R52, -RZ, R50.H1_H1 ;  /* 0x30000032ff347230 */ /* 0x000fe20000004100 */
[----:B------:R-:W-:Y:S01]  /*16000*/  F2FP.F16.E4M3.UNPACK_B R51, R31 ;  /* 0x0000001fff33723e */ /* 0x000fe200020006ff */
[----:B------:R-:W-:Y:S01]  /*16010*/  HADD2.F32 R35, -RZ, R35.H1_H1 ;  /* 0x30000023ff237230 */ /* 0x000fe20000004100 */
[----:B------:R-:W-:Y:S01]  /*16020*/  F2FP.F16.E4M3.UNPACK_B R50, R29 ;  /* 0x0000001dff32723e */ /* 0x000fe200020006ff */
[----:B------:R-:W-:Y:S01]  /*16030*/  FMUL.FTZ R58, R41, R56 ;  /* 0x00000038293a7220 */ /* 0x000fe20000410000 */
[----:B------:R-:W-:Y:S01]  /*16040*/  FFMA.FTZ R49, R49, R54, R57 ;  /* 0x0000003631317223 */ /* 0x000fe20000010039 */
[-C--:B------:R-:W-:Y:S01]  /*16050*/  FMUL.FTZ R41, R41, R52.reuse ;  /* 0x0000003429297220 */ /* 0x080fe20000410000 */
[----:B------:R-:W-:Y:S02]  /*16060*/  HADD2.F32 R54, -RZ, R51.H0_H0 ;  /* 0x20000033ff367230 */ /* 0x000fe40000004100 */
        /* <DEDUP_REMOVED lines=11> */
[----:B------:R-:W-:Y:S01]  /*16120*/  HADD2.F32 R31, -RZ, R50.H1_H1 ;  /* 0x30000032ff1f7230 */ /* 0x000fe20000004100 */
[----:B------:R-:W-:Y:S01]  /*16130*/  F2FP.F16.E4M3.UNPACK_B R35, R21.H1 ;  /* 0x00000015ff23723e */ /* 0x000fe200030006ff */
[----:B------:R-:W-:-:S02]  /*16140*/  HADD2.F32 R30, -RZ, R30.H1_H1 ;  /* 0x3000001eff1e7230 */ /* 0x000fc40000004100 */
[C---:B------:R-:W-:Y:S01]  /*16150*/  FMUL.FTZ R41, R34.reuse, R51 ;  /* 0x0000003322297220 */ /* 0x040fe20000410000 */
[C---:B------:R-:W-:Y:S01]  /*16160*/  FFMA.FTZ R56, R29.reuse, R52, -R56 ;  /* 0x000000341d387223 */ /* 0x040fe20000010838 */
[----:B------:R-:W-:Y:S01]  /*16170*/  FFMA.FTZ R58, R29, R54, R58 ;  /* 0x000000361d3a7223 */ /* 0x000fe2000001003a */
[-C--:B------:R-:W-:Y:S01]  /*16180*/  F2FP.F16.E4M3.UNPACK_B R29, R20.reuse.H1 ;  /* 0x00000014ff1d723e */ /* 0x080fe200030006ff */
[-C--:B------:R-:W-:Y:S01]  /*16190*/  FMUL.FTZ R34, R34, R31.reuse ;  /* 0x0000001f22227220 */ /* 0x080fe20000410000 */
[C---:B------:R-:W-:Y:S01]  /*161a0*/  FFMA.FTZ R41, R30.reuse, R31, -R41 ;  /* 0x0000001f1e297223 */ /* 0x040fe20000010829 */
[----:B------:R-:W-:Y:S01]  /*161b0*/  HADD2.F32 R50, -RZ, R35.H0_H0 ;  /* 0x20000023ff327230 */ /* 0x000fe20000004100 */
[----:B------:R-:W-:Y:S01]  /*161c0*/  F2FP.F16.E4M3.UNPACK_B R20, R20 ;  /* 0x00000014ff14723e */ /* 0x000fe200020006ff */
[----:B------:R-:W-:Y:S02]  /*161d0*/  HADD2.F32 R31, -RZ, R26.H0_H0 ;  /* 0x2000001aff1f7230 */ /* 0x000fe40000004100 */
[----:B------:R-:W-:Y:S01]  /*161e0*/  FFMA.FTZ R51, R30, R51, R34 ;  /* 0x000000331e337223 */ /* 0x000fe20000010022 */
[--C-:B------:R-:W-:Y:S01]  /*161f0*/  HADD2.F32 R30, -RZ, R29.reuse.H0_H0 ;  /* 0x2000001dff1e7230 */ /* 0x100fe20000004100 */
[----:B------:R-:W-:Y:S01]  /*16200*/  F2FP.SATFINITE.E4M3.F32.PACK_AB_MERGE_C R27, R38, R27, RZ ;  /* 0x0000001b261b723e */ /* 0x000fe200048070ff */
[----:B------:R-:W-:-:S02]  /*16210*/  HADD2.F32 R34, -RZ, R29.H1_H1 ;  /* 0x3000001dff227230 */ /* 0x000fc40000004100 */
[C---:B------:R-:W-:Y:S01]  /*16220*/  FMUL.FTZ R52, R31.reuse, R50 ;  /* 0x000000321f347220 */ /* 0x040fe20000410000 */
[----:B------:R-:W-:Y:S02]  /*16230*/  HADD2.F32 R29, -RZ, R7.H0_H0 ;  /* 0x20000007ff1d7230 */ /* 0x000fe40000004100 */
[-C--:B------:R-:W-:Y:S01]  /*16240*/  FMUL.FTZ R54, R31, R30.reuse ;  /* 0x0000001e1f367220 */ /* 0x080fe20000410000 */
[----:B------:R-:W-:Y:S01]  /*16250*/  HADD2.F32 R35, -RZ, R35.H1_H1 ;  /* 0x30000023ff237230 */ /* 0x000fe20000004100 */
[----:B------:R-:W-:Y:S01]  /*16260*/  F2FP.SATFINITE.E4M3.F32.PACK_AB_MERGE_C R33, R40, R33, RZ ;  /* 0x000000212821723e */ /* 0x000fe200048070ff */
[----:B------:R-:W-:Y:S02]  /*16270*/  HADD2.F32 R26, -RZ, R26.H1_H1 ;  /* 0x3000001aff1a7230 */ /* 0x000fe40000004100 */
[C---:B------:R-:W-:Y:S01]  /*16280*/  FFMA.FTZ R52, R29.reuse, R30, -R52 ;  /* 0x0000001e1d347223 */ /* 0x040fe20000010834 */
[----:B------:R-:W-:Y:S02]  /*16290*/  HADD2.F32 R7, -RZ, R7.H1_H1 ;  /* 0x30000007ff077230 */ /* 0x000fe40000004100 */
[----:B------:R-:W-:Y:S01]  /*162a0*/  FFMA.FTZ R54, R29, R50, R54 ;  /* 0x000000321d367223 */ /* 0x000fe20000010036 */
[----:B------:R-:W-:-:S02]  /*162b0*/  HADD2.F32 R29, -RZ, R20.H1_H1 ;  /* 0x30000014ff1d7230 */ /* 0x000fc40000004100 */
[C---:B------:R-:W-:Y:S01]  /*162c0*/  FMUL.FTZ R30, R26.reuse, R35 ;  /* 0x000000231a1e7220 */ /* 0x040fe20000410000 */
[-C--:B------:R-:W-:Y:S01]  /*162d0*/  FMUL.FTZ R64, R26, R34.reuse ;  /* 0x000000221a407220 */ /* 0x080fe20000410000 */
[----:B------:R-:W-:Y:S01]  /*162e0*/  F2FP.F16.E4M3.UNPACK_B R26, R21 ;  /* 0x00000015ff1a723e */ /* 0x000fe200020006ff */
[----:B------:R-:W-:Y:S02]  /*162f0*/  HADD2.F32 R21, -RZ, R20.H0_H0 ;  /* 0x20000014ff157230 */ /* 0x000fe40000004100 */
[C---:B------:R-:W-:Y:S01]  /*16300*/  FFMA.FTZ R55, R7.reuse, R34, -R30 ;  /* 0x0000002207377223 */ /* 0x040fe2000001081e */
[----:B------:R-:W-:Y:S01]  /*16310*/  FFMA.FTZ R57, R7, R35, R64 ;  /* 0x0000002307397223 */ /* 0x000fe20000010040 */
[----:B------:R-:W-:Y:S01]  /*16320*/  HADD2.F32 R7, -RZ, R6.H0_H0 ;  /* 0x20000006ff077230 */ /* 0x000fe20000004100 */
[----:B------:R-:W-:Y:S01]  /*16330*/  F2FP.SATFINITE.E4M3.F32.PACK_AB_MERGE_C R45, R48, R45, RZ ;  /* 0x0000002d302d723e */ /* 0x000fe200048070ff */
[--C-:B------:R-:W-:Y:S01]  /*16340*/  HADD2.F32 R30, -RZ, R26.reuse.H0_H0 ;  /* 0x2000001aff1e7230 */ /* 0x100fe20000004100 */
[----:B------:R-:W-:Y:S01]  /*16350*/  F2FP.SATFINITE.E4M3.F32.PACK_AB_MERGE_C R52, R55, R52, RZ ;  /* 0x000000343734723e */ /* 0x000fe200048070ff */
[----:B------:R-:W-:Y:S01]  /*16360*/  HADD2.F32 R31, -RZ, R26.H1_H1 ;  /* 0x3000001aff1f7230 */ /* 0x000fe20000004100 */
[----:B------:R-:W-:Y:S01]  /*16370*/  F2FP.SATFINITE.E4M3.F32.PACK_AB_MERGE_C R49, R62, R49, RZ ;  /* 0x000000313e31723e */ /* 0x000fe200048070ff */
[----:B------:R-:W-:-:S02]  /*16380*/  HADD2.F32 R20, -RZ, R6.H1_H1 ;  /* 0x30000006ff147230 */ /* 0x000fc40000004100 */
[CC--:B------:R-:W-:Y:S01]  /*16390*/  FMUL.FTZ R35, R7.reuse, R30.reuse ;  /* 0x0000001e07237220 */ /* 0x0c0fe20000410000 */
[--C-:B------:R-:W-:Y:S02]  /*163a0*/  HADD2.F32 R6, -RZ, R4.reuse.H0_H0 ;  /* 0x20000004ff067230 */ /* 0x100fe40000004100 */
[----:B------:R-:W-:Y:S01]  /*163b0*/  FMUL.FTZ R7, R7, R21 ;  /* 0x0000001507077220 */ /* 0x000fe20000410000 */
[----:B------:R-:W-:Y:S02]  /*163c0*/  HADD2.F32 R4, -RZ, R4.H1_H1 ;  /* 0x30000004ff047230 */ /* 0x000fe40000004100 */
[C---:B------:R-:W-:Y:S01]  /*163d0*/  FMUL.FTZ R53, R20.reuse, R31 ;  /* 0x0000001f14357220 */ /* 0x040fe20000410000 */
        /* <DEDUP_REMOVED lines=13> */
[----:B------:R-:W-:Y:S02]  /*164b0*/  F2FP.SATFINITE.E4M3.F32.PACK_AB_MERGE_C R27, R42, R37, R45 ;  /* 0x000000252a1b723e */ /* 0x000fe4000480702d */
[----:B------:R-:W-:Y:S01]  /*164c0*/  F2FP.SATFINITE.E4M3.F32.PACK_AB_MERGE_C R24, R51, R58, R49 ;  /* 0x0000003a3318723e */ /* 0x000fe20004807031 */
[----:B------:R3:W-:Y:S01]  /*164d0*/  STS.128 [R61+0x20400], R4 ;  /* 0x020400043d007388 */ /* 0x0007e20000000c00 */
[----:B------:R-:W-:-:S05]  /*164e0*/  F2FP.SATFINITE.E4M3.F32.PACK_AB_MERGE_C R26, R31, R26, R54 ;  /* 0x0000001a1f1a723e */ /* 0x000fca0004807036 */
[----:B------:R3:W-:Y:S02]  /*164f0*/  STS.128 [R28+0x20400], R24 ;  /* 0x020400181c007388 */ /* 0x0007e40000000c00 */
.L_x_3222:
[----:B------:R-:W-:Y:S05]  /*16500*/  BSYNC B1 ;  /* 0x0000000000017941 */ /* 0x000fea0003800000 */
.L_x_3221:
[----:B------:R-:W-:Y:S05]  /*16510*/  @P0 BRA `(.L_x_3206) ;  /* 0x0000000c00fc0947 */ /* 0x000fea0003800000 */
[----:B-123--:R-:W2:Y:S04]  /*16520*/  LDL R26, [R1+0x4c] ;  /* 0x00004c00011a7983 */ /* 0x00eea80000100800 */
[----:B------:R-:W3:Y:S01]  /*16530*/  LDL R47, [R1+0x184] ;  /* 0x00018400012f7983 */ /* 0x000ee20000100800 */
[----:B------:R-:W-:Y:S01]  /*16540*/  LEA.HI R24, R3, R0, RZ, 0x1c ;  /* 0x0000000003187211 */ /* 0x000fe200078fe0ff */
[----:B0-----:R-:W-:Y:S01]  /*16550*/  VIADD R25, R220, 0x60 ;  /* 0x00000060dc197836 */ /* 0x001fe20000000000 */
[----:B-----5:R-:W-:Y:S02]  /*16560*/  SHF.R.U32.HI R3, RZ, 0x8, R12 ;  /* 0x00000008ff037819 */ /* 0x020fe4000001160c */
[----:B------:R-:W-:Y:S01]  /*16570*/  LOP3.LUT R0, R12, 0xff, RZ, 0xc0, !PT ;  /* 0x000000ff0c007812 */ /* 0x000fe200078ec0ff */
[----:B------:R-:W-:Y:S01]  /*16580*/  IMAD.SHL.U32 R25, R25, 0x80, RZ ;  /* 0x0000008019197824 */ /* 0x000fe200078e00ff */
[----:B------:R-:W-:-:S02]  /*16590*/  LOP3.LUT R3, R3, 0xff, RZ, 0xc0, !PT ;  /* 0x000000ff03037812 */ /* 0x000fc400078ec0ff */
[----:B------:R-:W-:Y:S02]  /*165a0*/  SHF.R.U32.HI R7, RZ, 0x8, R14 ;  /* 0x00000008ff077819 */ /* 0x000fe4000001160e */
[----:B------:R-:W-:Y:S01]  /*165b0*/  PRMT R21, R3, 0x7604, R0 ;  /* 0x0000760403157816 */ /* 0x000fe20000000000 */
[----:B------:R-:W-:Y:S01]  /*165c0*/  IMAD.SHL.U32 R0, R24, 0x10, RZ ;  /* 0x0000001018007824 */ /* 0x000fe200078e00ff */
[----:B------:R-:W-:Y:S02]  /*165d0*/  LOP3.LUT R25, R25, 0x380, RZ, 0xc0, !PT ;  /* 0x0000038019197812 */ /* 0x000fe400078ec0ff */
[----:B------:R-:W-:Y:S02]  /*165e0*/  LOP3.LUT R6, R14, 0xff, RZ, 0xc0, !PT ;  /* 0x000000ff0e067812 */ /* 0x000fe400078ec0ff */
[----:B------:R-:W-:Y:S01]  /*165f0*/  LOP3.LUT R0, R25, 0x70, R0, 0xf8, !PT ;  /* 0x0000007019007812 */ /* 0x000fe200078ef800 */
[----:B------:R-:W-:Y:S01]  /*16600*/  VIADD R25, R220, 0x60 ;  /* 0x00000060dc197836 */ /* 0x000fe20000000000 */
[----:B------:R-:W-:-:S02]  /*16610*/  LOP3.LUT R7, R7, 0xff, RZ, 0xc0, !PT ;  /* 0x000000ff07077812 */ /* 0x000fc400078ec0ff */
[----:B------:R-:W-:Y:S01]  /*16620*/  SHF.R.U32.HI R5, RZ, 0x8, R13 ;  /* 0x00000008ff057819 */ /* 0x000fe2000001160d */
[----:B------:R-:W-:Y:S01]  /*16630*/  IMAD.SHL.U32 R25, R25, 0x80, RZ ;  /* 0x0000008019197824 */ /* 0x000fe200078e00ff */
[----:B------:R-:W-:Y:S02]  /*16640*/  SHF.R.S32.HI R3, RZ, 0x1f, R24 ;  /* 0x0000001fff037819 */ /* 0x000fe40000011418 */
[----:B------:R-:W-:Y:S02]  /*16650*/  PRMT R29, R7, 0x7604, R6 ;  /* 0x00007604071d7816 */ /* 0x000fe40000000006 */
[----:B------:R-:W-:Y:S02]  /*16660*/  LOP3.LUT R4, R13, 0xff, RZ, 0xc0, !PT ;  /* 0x000000ff0d047812 */ /* 0x000fe400078ec0ff */
[----:B------:R-:W-:Y:S02]  /*16670*/  LOP3.LUT R5, R5, 0xff, RZ, 0xc0, !PT ;  /* 0x000000ff05057812 */ /* 0x000fe400078ec0ff */
[----:B------:R-:W-:-:S02]  /*16680*/  LEA.HI R7, R3, R24, RZ, 0x3 ;  /* 0x0000001803077211 */ /* 0x000fc400078f18ff */
[----:B------:R-:W-:Y:S02]  /*16690*/  LOP3.LUT R25, R25, 0x380, RZ, 0xc0, !PT ;  /* 0x0000038019197812 */ /* 0x000fe400078ec0ff */
[----:B------:R-:W-:Y:S01]  /*166a0*/  PRMT R20, R5, 0x7604, R4 ;  /* 0x0000760405147816 */ /* 0x000fe20000000004 */
[----:B------:R-:W-:Y:S01]  /*166b0*/  IMAD.SHL.U32 R7, R7, 0x800, RZ ;  /* 0x0000080007077824 */ /* 0x000fe200078e00ff */
[----:B------:R-:W-:Y:S02]  /*166c0*/  SHF.R.U32.HI R4, RZ, 0x8, R15 ;  /* 0x00000008ff047819 */ /* 0x000fe4000001160f */
[----:B------:R-:W-:Y:S02]  /*166d0*/  SHF.R.U32.HI R25, RZ, 0x3, R25 ;  /* 0x00000003ff197819 */ /* 0x000fe40000011619 */
[----:B------:R-:W-:Y:S02]  /*166e0*/  LOP3.LUT R3, R15, 0xff, RZ, 0xc0, !PT ;  /* 0x000000ff0f037812 */ /* 0x000fe400078ec0ff */
[----:B------:R-:W-:-:S02]  /*166f0*/  LOP3.LUT R4, R4, 0xff, RZ, 0xc0, !PT ;  /* 0x000000ff04047812 */ /* 0x000fc400078ec0ff */
[----:B------:R-:W-:Y:S02]  /*16700*/  LOP3.LUT R0, R0, R25, RZ, 0x3c, !PT ;  /* 0x0000001900007212 */ /* 0x000fe400078e3cff */
[----:B------:R-:W-:Y:S02]  /*16710*/  LOP3.LUT R25, R7, 0xffffc000, RZ, 0xc0, !PT ;  /* 0xffffc00007197812 */ /* 0x000fe400078ec0ff */
[----:B------:R-:W-:Y:S02]  /*16720*/  PRMT R28, R4, 0x7604, R3 ;  /* 0x00007604041c7816 */ /* 0x000fe40000000003 */
[----:B------:R-:W-:Y:S02]  /*16730*/  SHF.R.U32.HI R6, RZ, 0x8, R8 ;  /* 0x00000008ff067819 */ /* 0x000fe40000011608 */
[----:B------:R-:W-:Y:S02]  /*16740*/  SHF.R.U32.HI R24, RZ, 0x8, R9 ;  /* 0x00000008ff187819 */ /* 0x000fe40000011609 */
[----:B------:R-:W-:-:S02]  /*16750*/  LOP3.LUT R5, R8, 0xff, RZ, 0xc0, !PT ;  /* 0x000000ff08057812 */ /* 0x000fc400078ec0ff */
[----:B------:R-:W-:Y:S02]  /*16760*/  LOP3.LUT R6, R6, 0xff, RZ, 0xc0, !PT ;  /* 0x000000ff06067812 */ /* 0x000fe400078ec0ff */
[----:B------:R-:W-:Y:S02]  /*16770*/  SHF.R.U32.HI R35, RZ, 0x8, R11 ;  /* 0x00000008ff237819 */ /* 0x000fe4000001160b */
[----:B------:R-:W-:Y:S02]  /*16780*/  PRMT R33, R6, 0x7604, R5 ;  /* 0x0000760406217816 */ /* 0x000fe40000000005 */
        /* <DEDUP_REMOVED lines=8> */
[----:B------:R-:W-:Y:S02]  /*16810*/  LOP3.LUT R31, R10, 0xff, RZ, 0xc0, !PT ;  /* 0x000000ff0a1f7812 */ /* 0x000fe400078ec0ff */
[----:B------:R-:W-:Y:S01]  /*16820*/  LOP3.LUT R32, R32, 0xff, RZ, 0xc0, !PT ;  /* 0x000000ff20207812 */ /* 0x000fe200078ec0ff */
[----:B------:R-:W-:Y:S01]  /*16830*/  IMAD.U32 R39, R39, 0x10000, RZ ;  /* 0x0001000027277824 */ /* 0x000fe200078e00ff */
[----:B------:R-:W-:-:S02]  /*16840*/  LOP3.LUT R21, R21, 0xff0000, R12, 0xf8, !PT ;  /* 0x00ff000015157812 */ /* 0x000fc400078ef80c */
[----:B------:R-:W-:Y:S02]  /*16850*/  PRMT R37, R32, 0x7604, R31 ;  /* 0x0000760420257816 */ /* 0x000fe4000000001f */
[----:B------:R-:W-:Y:S02]  /*16860*/  LOP3.LUT R29, R29, 0xff0000, R14, 0xf8, !PT ;  /* 0x00ff00001d1d7812 */ /* 0x000fe400078ef80e */
[----:B------:R-:W-:Y:S02]  /*16870*/  LOP3.LUT R12, R21, 0xff000000, R12, 0xf8, !PT ;  /* 0xff000000150c7812 */ /* 0x000fe400078ef80c */
[----:B------:R-:W-:Y:S02]  /*16880*/  LOP3.LUT R41, R34, 0xff0000, R39, 0xf8, !PT ;  /* 0x00ff000022297812 */ /* 0x000fe400078ef827 */
[----:B------:R-:W-:Y:S02]  /*16890*/  LOP3.LUT R21, R33, 0xff0000, R8, 0xf8, !PT ;  /* 0x00ff000021157812 */ /* 0x000fe400078ef808 */
[----:B------:R-:W-:-:S02]  /*168a0*/  LOP3.LUT R39, R37, 0xff0000, R10, 0xf8, !PT ;  /* 0x00ff000025277812 */ /* 0x000fc400078ef80a */
[----:B------:R-:W-:Y:S02]  /*168b0*/  SHF.R.U32.HI R31, RZ, 0x10, R15 ;  /* 0x00000010ff1f7819 */ /* 0x000fe4000001160f */
[----:B------:R-:W-:-:S03]  /*168c0*/  LOP3.LUT R42, R41, 0xff000000, R11, 0xf8, !PT ;  /* 0xff000000292a7812 */ /* 0x000fc600078ef80b */
[----:B------:R-:W-:-:S05]  /*168d0*/  IMAD.U32 R31, R31, 0x10000, RZ ;  /* 0x000100001f1f7824 */ /* 0x000fca00078e00ff */
[----:B------:R-:W-:-:S04]  /*168e0*/  LOP3.LUT R31, R28, 0xff0000, R31, 0xf8, !PT ;  /* 0x00ff00001c1f7812 */ /* 0x000fc800078ef81f */
[----:B------:R-:W-:Y:S02]  /*168f0*/  LOP3.LUT R33, R31, 0xff000000, R15, 0xf8, !PT ;  /* 0xff0000001f217812 */ /* 0x000fe400078ef80f */
[----:B--2---:R-:W-:Y:S01]  /*16900*/  IADD3 R3, R0, R25, R26 ;  /* 0x0000001900037210 */ /* 0x004fe20007ffe01a */
[----:B---3--:R-:W0:Y:S04]  /*16910*/  LDS.128 R4, [R47+0x20400] ;  /* 0x020400002f047984 */ /* 0x008e280000000c00 */
[----:B------:R-:W-:Y:S01]  /*16920*/  IMAD.IADD R0, R216, 0x1, R3 ;  /* 0x00000001d8007824 */ /* 0x000fe200078e0203 */
[----:B------:R-:W-:-:S04]  /*16930*/  LOP3.LUT R3, R24, 0xff, RZ, 0xc0, !PT ;  /* 0x000000ff18037812 */ /* 0x000fc800078ec0ff */
[----:B------:R-:W1:Y:S01]  /*16940*/  LDS.128 R24, [R0+0x20400] ;  /* 0x0204000000187984 */ /* 0x000e620000000c00 */
[----:B------:R-:W-:Y:S02]  /*16950*/  PRMT R30, R3, 0x7604, R30 ;  /* 0x00007604031e7816 */ /* 0x000fe4000000001e */
[----:B------:R-:W-:Y:S02]  /*16960*/  SHF.R.U32.HI R3, RZ, 0x10, R13 ;  /* 0x00000010ff037819 */ /* 0x000fe4000001160d */
[----:B------:R-:W-:Y:S02]  /*16970*/  LOP3.LUT R35, R30, 0xff0000, R35, 0xf8, !PT ;  /* 0x00ff00001e237812 */ /* 0x000fe400078ef823 */
[----:B------:R-:W-:Y:S02]  /*16980*/  SHF.L.U32 R3, R3, 0x10, RZ ;  /* 0x0000001003037819 */ /* 0x000fe400000006ff */
[----:B------:R-:W-:Y:S02]  /*16990*/  LOP3.LUT R37, R35, 0xff000000, R9, 0xf8, !PT ;  /* 0xff00000023257812 */ /* 0x000fe400078ef809 */
[----:B------:R-:W-:-:S04]  /*169a0*/  LOP3.LUT R3, R20, 0xff0000, R3, 0xf8, !PT ;  /* 0x00ff000014037812 */ /* 0x000fc800078ef803 */
[----:B------:R-:W-:Y:S02]  /*169b0*/  LOP3.LUT R13, R3, 0xff000000, R13, 0xf8, !PT ;  /* 0xff000000030d7812 */ /* 0x000fe400078ef80d */
[----:B------:R-:W-:Y:S02]  /*169c0*/  LOP3.LUT R3, R29, 0xff000000, R14, 0xf8, !PT ;  /* 0xff0000001d037812 */ /* 0x000fe400078ef80e */
[----:B------:R-:W-:Y:S02]  /*169d0*/  LOP3.LUT R29, R21, 0xff000000, R8, 0xf8, !PT ;  /* 0xff000000151d7812 */ /* 0x000fe400078ef808 */
[----:B------:R-:W-:Y:S02]  /*169e0*/  LOP3.LUT R8, R39, 0xff000000, R10, 0xf8, !PT ;  /* 0xff00000027087812 */ /* 0x000fe400078ef80a */
[----:B------:R-:W-:Y:S02]  /*169f0*/  F2FP.F16.E4M3.UNPACK_B R39, R37 ;  /* 0x00000025ff27723e */ /* 0x000fe400020006ff */
[----:B------:R-:W-:-:S02]  /*16a00*/  F2FP.F16.E4M3.UNPACK_B R14, R13 ;  /* 0x0000000dff0e723e */ /* 0x000fc400020006ff */
[----:B------:R-:W-:Y:S01]  /*16a10*/  F2FP.F16.E4M3.UNPACK_B R37, R37.H1 ;  /* 0x00000025ff25723e */ /* 0x000fe200030006ff */
[--C-:B------:R-:W-:Y:S02]  /*16a20*/  HADD2.F32 R40, -RZ, R39.reuse.H0_H0 ;  /* 0x20000027ff287230 */ /* 0x100fe40000004100 */
[----:B------:R-:W-:Y:S02]  /*16a30*/  HADD2.F32 R28, -RZ, R14.H0_H0 ;  /* 0x2000000eff1c7230 */ /* 0x000fe40000004100 */
[----:B------:R-:W-:Y:S01]  /*16a40*/  HADD2.F32 R39, -RZ, R39.H1_H1 ;  /* 0x30000027ff277230 */ /* 0x000fe20000004100 */
[-C--:B0-----:R-:W-:Y:S02]  /*16a50*/  F2FP.F16.E4M3.UNPACK_B R10, R5.reuse ;  /* 0x00000005ff0a723e */ /* 0x081fe400020006ff */
[----:B------:R-:W-:Y:S02]  /*16a60*/  F2FP.F16.E4M3.UNPACK_B R20, R5.H1 ;  /* 0x00000005ff14723e */ /* 0x000fe400030006ff */
[----:B------:R-:W-:Y:S01]  /*16a70*/  F2FP.F16.E4M3.UNPACK_B R30, R7 ;  /* 0x00000007ff1e723e */ /* 0x000fe200020006ff */
[--C-:B------:R-:W-:Y:S01]  /*16a80*/  HADD2.F32 R9, -RZ, R10.reuse.H0_H0 ;  /* 0x2000000aff097230 */ /* 0x100fe20000004100 */
[-C--:B-1----:R-:W-:Y:S01]  /*16a90*/  F2FP.F16.E4M3.UNPACK_B R11, R25.reuse ;  /* 0x00000019ff0b723e */ /* 0x082fe200020006ff */
[----:B------:R-:W-:Y:S01]  /*16aa0*/  HADD2.F32 R10, -RZ, R10.H1_H1 ;  /* 0x3000000aff0a7230 */ /* 0x000fe20000004100 */
[----:B------:R-:W-:-:S02]  /*16ab0*/  F2FP.F16.E4M3.UNPACK_B R21, R25.H1 ;  /* 0x00000019ff15723e */ /* 0x000fc400030006ff */
[-C--:B------:R-:W-:Y:S01]  /*16ac0*/  F2FP.F16.E4M3.UNPACK_B R25, R24.reuse ;  /* 0x00000018ff19723e */ /* 0x080fe200020006ff */
[--C-:B------:R-:W-:Y:S01]  /*16ad0*/  HADD2.F32 R5, -RZ, R11.reuse.H0_H0 ;  /* 0x2000000bff057230 */ /* 0x100fe20000004100 */
[----:B------:R-:W-:Y:S01]  /*16ae0*/  F2FP.F16.E4M3.UNPACK_B R34, R24.H1 ;  /* 0x00000018ff22723e */ /* 0x000fe200030006ff */
[----:B------:R-:W-:Y:S01]  /*16af0*/  HADD2.F32 R11, -RZ, R11.H1_H1 ;  /* 0x3000000bff0b7230 */ /* 0x000fe20000004100 */
[-C--:B------:R-:W-:Y:S02]  /*16b00*/  F2FP.F16.E4M3.UNPACK_B R31, R27.reuse ;  /* 0x0000001bff1f723e */ /* 0x080fe400020006ff */
[C---:B------:R-:W-:Y:S01]  /*16b10*/  FMUL.FTZ R24, R5.reuse, R40 ;  /* 0x0000002805187220 */ /* 0x040fe20000410000 */
[----:B------:R-:W-:Y:S01]  /*16b20*/  F2FP.F16.E4M3.UNPACK_B R38, R27.H1 ;  /* 0x0000001bff26723e */ /* 0x000fe200030006ff */
[-C--:B------:R-:W-:Y:S01]  /*16b30*/  FMUL.FTZ R27, R5, R28.reuse ;  /* 0x0000001c051b7220 */ /* 0x080fe20000410000 */
[----:B------:R-:W-:Y:S01]  /*16b40*/  FMUL.FTZ R41, R11, R39 ;  /* 0x000000270b297220 */ /* 0x000fe20000410000 */
[C---:B------:R-:W-:Y:S01]  /*16b50*/  FFMA.FTZ R5, R9.reuse, R28, -R24 ;  /* 0x0000001c09057223 */ /* 0x040fe20000010818 */
[----:B------:R-:W-:Y:S01]  /*16b60*/  F2FP.F16.E4M3.UNPACK_B R24, R13.H1 ;  /* 0x0000000dff18723e */ /* 0x000fe200030006ff */
[----:B------:R-:W-:Y:S01]  /*16b70*/  FFMA.FTZ R9, R9, R40, R27 ;  /* 0x0000002809097223 */ /* 0x000fe2000001001b */
[----:B------:R-:W-:Y:S01]  /*16b80*/  HADD2.F32 R27, -RZ, R14.H1_H1 ;  /* 0x3000000eff1b7230 */ /* 0x000fe20000004100 */
[----:B------:R-:W-:Y:S01]  /*16b90*/  F2FP.F16.E4M3.UNPACK_B R35, R7.H1 ;  /* 0x00000007ff23723e */ /* 0x000fe200030006ff */
[----:B------:R-:W-:Y:S01]  /*16ba0*/  HADD2.F32 R40, -RZ, R37.H0_H0 ;  /* 0x20000025ff287230 */ /* 0x000fe20000004100 */
[----:B------:R-:W-:Y:S01]  /*16bb0*/  F2FP.F16.E4M3.UNPACK_B R32, R4.H1 ;  /* 0x00000004ff20723e */ /* 0x000fe200030006ff */
[----:B------:R-:W-:-:S02]  /*16bc0*/  HADD2.F32 R14, -RZ, R21.H0_H0 ;  /* 0x20000015ff0e7230 */ /* 0x000fc40000004100 */
[-C--:B------:R-:W-:Y:S01]  /*16bd0*/  FMUL.FTZ R44, R11, R27.reuse ;  /* 0x0000001b0b2c7220 */ /* 0x080fe20000410000 */
[----:B------:R-:W-:Y:S01]  /*16be0*/  HADD2.F32 R28, -RZ, R24.H0_H0 ;  /* 0x20000018ff1c7230 */ /* 0x000fe20000004100 */
[----:B------:R-:W-:Y:S01]  /*16bf0*/  F2FP.F16.E4M3.UNPACK_B R15, R4 ;  /* 0x00000004ff0f723e */ /* 0x000fe200020006ff */
[----:B------:R-:W-:Y:S02]  /*16c00*/  HADD2.F32 R13, -RZ, R20.H0_H0 ;  /* 0x20000014ff0d7230 */ /* 0x000fe40000004100 */
[C---:B------:R-:W-:Y:S01]  /*16c10*/  FMUL.FTZ R46, R14.reuse, R40 ;  /* 0x000000280e2e7220 */ /* 0x040fe20000410000 */
[----:B------:R-:W-:Y:S01]  /*16c20*/  F2FP.F16.E4M3.UNPACK_B R4, R6 ;  /* 0x00000006ff04723e */ /* 0x000fe200020006ff */
        /* <DEDUP_REMOVED lines=8> */
[----:B------:R-:W-:Y:S02]  /*16cb0*/  HADD2.F32 R27, -RZ, R24.H1_H1 ;  /* 0x30000018ff1b7230 */ /* 0x000fe40000004100 */
[----:B------:R-:W-:Y:S01]  /*16cc0*/  FFMA.FTZ R10, R10, R39, R44 ;  /* 0x000000270a0a7223 */ /* 0x000fe2000001002c */
[----:B------:R-:W-:Y:S01]  /*16cd0*/  HADD2.F32 R20, -RZ, R21.H1_H1 ;  /* 0x30000015ff147230 */ /* 0x000fe20000004100 */
[----:B------:R-:W-:Y:S01]  /*16ce0*/  F2FP.F16.E4M3.UNPACK_B R7, R6.H1 ;  /* 0x00000006ff07723e */ /* 0x000fe200030006ff */
[----:B------:R-:W-:Y:S01]  /*16cf0*/  HADD2.F32 R43, -RZ, R40.H0_H0 ;  /* 0x20000028ff2b7230 */ /* 0x000fe20000004100 */
[----:B------:R-:W-:Y:S01]  /*16d00*/  F2FP.F16.E4M3.UNPACK_B R6, R26 ;  /* 0x0000001aff06723e */ /* 0x000fe200020006ff */
[----:B------:R-:W-:-:S02]  /*16d10*/  HADD2.F32 R24, -RZ, R31.H0_H0 ;  /* 0x2000001fff187230 */ /* 0x000fc40000004100 */
[C---:B------:R-:W-:Y:S01]  /*16d20*/  FMUL.FTZ R45, R20.reuse, R41 ;  /* 0x00000029142d7220 */ /* 0x040fe20000410000 */
[--C-:B------:R-:W-:Y:S02]  /*16d30*/  HADD2.F32 R39, -RZ, R37.reuse.H0_H0 ;  /* 0x20000025ff277230 */ /* 0x100fe40000004100 */
[----:B------:R-:W-:Y:S01]  /*16d40*/  FMUL.FTZ R44, R20, R27 ;  /* 0x0000001b142c7220 */ /* 0x000fe20000410000 */
[----:B------:R-:W-:Y:S02]  /*16d50*/  HADD2.F32 R21, -RZ, R30.H0_H0 ;  /* 0x2000001eff157230 */ /* 0x000fe40000004100 */
[----:B------:R-:W-:Y:S01]  /*16d60*/  FMUL.FTZ R46, R24, R43 ;  /* 0x0000002b182e7220 */ /* 0x000fe20000410000 */
[----:B------:R-:W-:Y:S01]  /*16d70*/  FFMA.FTZ R20, R28, R27, -R45 ;  /* 0x0000001b1c147223 */ /* 0x000fe2000001082d */
[----:B------:R-:W-:Y:S01]  /*16d80*/  FMUL.FTZ R48, R24, R39 ;  /* 0x0000002718307220 */ /* 0x000fe20000410000 */
[----:B------:R-:W-:Y:S01]  /*16d90*/  FFMA.FTZ R28, R28, R41, R44 ;  /* 0x000000291c1c7223 */ /* 0x000fe2000001002c */
[----:B------:R-:W-:Y:S01]  /*16da0*/  FFMA.FTZ R24, R21, R39, -R46 ;  /* 0x0000002715187223 */ /* 0x000fe2000001082e */
[----:B------:R-:W-:Y:S01]  /*16db0*/  HADD2.F32 R39, -RZ, R37.H1_H1 ;  /* 0x30000025ff277230 */ /* 0x000fe20000004100 */
[----:B------:R-:W-:Y:S01]  /*16dc0*/  F2FP.F16.E4M3.UNPACK_B R41, R42.H1 ;  /* 0x0000002aff29723e */ /* 0x000fe200030006ff */
[----:B------:R-:W-:Y:S01]  /*16dd0*/  HADD2.F32 R42, -RZ, R40.H1_H1 ;  /* 0x30000028ff2a7230 */ /* 0x000fe20000004100 */
[----:B------:R-:W-:Y:S01]  /*16de0*/  F2FP.F16.E4M3.UNPACK_B R37, R33.H1 ;  /* 0x00000021ff25723e */ /* 0x000fe200030006ff */
[----:B------:R-:W-:-:S02]  /*16df0*/  HADD2.F32 R31, -RZ, R31.H1_H1 ;  /* 0x3000001fff1f7230 */ /* 0x000fc40000004100 */
[----:B------:R-:W-:Y:S01]  /*16e00*/  FFMA.FTZ R21, R21, R43, R48 ;  /* 0x0000002b15157223 */ /* 0x000fe20000010030 */
[----:B------:R-:W-:Y:S01]  /*16e10*/  HADD2.F32 R44, -RZ, R41.H0_H0 ;  /* 0x20000029ff2c7230 */ /* 0x000fe20000004100 */
[----:B------:R-:W-:Y:S01]  /*16e20*/  F2FP.F16.E4M3.UNPACK_B R26, R26.H1 ;  /* 0x0000001aff1a723e */ /* 0x000fe200030006ff */
[----:B------:R-:W-:Y:S02]  /*16e30*/  HADD2.F32 R27, -RZ, R38.H0_H0 ;  /* 0x20000026ff1b7230 */ /* 0x000fe40000004100 */
[C---:B------:R-:W-:Y:S01]  /*16e40*/  FMUL.FTZ R43, R31.reuse, R42 ;  /* 0x0000002a1f2b7220 */ /* 0x040fe20000410000 */
[----:B------:R-:W-:Y:S02]  /*16e50*/  HADD2.F32 R40, -RZ, R37.H0_H0 ;  /* 0x20000025ff287230 */ /* 0x000fe40000004100 */
[----:B------:R-:W-:Y:S01]  /*16e60*/  FMUL.FTZ R31, R31, R39 ;  /* 0x000000271f1f7220 */ /* 0x000fe20000410000 */
[----:B------:R-:W-:Y:S02]  /*16e70*/  HADD2.F32 R30, -RZ, R30.H1_H1 ;  /* 0x3000001eff1e7230 */ /* 0x000fe40000004100 */
[----:B------:R-:W-:Y:S01]  /*16e80*/  FMUL.FTZ R46, R27, R44 ;  /* 0x0000002c1b2e7220 */ /* 0x000fe20000410000 */
[----:B------:R-:W-:-:S02]  /*16e90*/  HADD2.F32 R33, -RZ, R35.H0_H0 ;  /* 0x20000023ff217230 */ /* 0x000fc40000004100 */
[----:B------:R-:W-:Y:S01]  /*16ea0*/  FMUL.FTZ R45, R27, R40 ;  /* 0x000000281b2d7220 */ /* 0x000fe20000410000 */
[----:B------:R-:W-:Y:S01]  /*16eb0*/  F2FP.SATFINITE.E4M3.F32.PACK_AB_MERGE_C R11, R20, R11, RZ ;  /* 0x0000000b140b723e */ /* 0x000fe200048070ff */
[C---:B------:R-:W-:Y:S01]  /*16ec0*/  FFMA.FTZ R27, R30.reuse, R39, -R43 ;  /* 0x000000271e1b7223 */ /* 0x040fe2000001082b */
[----:B------:R-:W-:Y:S01]  /*16ed0*/  FFMA.FTZ R30, R30, R42, R31 ;  /* 0x0000002a1e1e7223 */ /* 0x000fe2000001001f */
[C---:B------:R-:W-:Y:S01]  /*16ee0*/  FFMA.FTZ R31, R33.reuse, R40, -R46 ;  /* 0x00000028211f7223 */ /* 0x040fe2000001082e */
[----:B------:R-:W-:Y:S01]  /*16ef0*/  F2FP.F16.E4M3.UNPACK_B R43, R29.H1 ;  /* 0x0000001dff2b723e */ /* 0x000fe200030006ff */
[----:B------:R-:W-:Y:S01]  /*16f00*/  HADD2.F32 R42, -RZ, R37.H1_H1 ;  /* 0x30000025ff2a7230 */ /* 0x000fe20000004100 */
[----:B------:R-:W-:Y:S01]  /*16f10*/  F2FP.F16.E4M3.UNPACK_B R40, R12.H1 ;  /* 0x0000000cff28723e */ /* 0x000fe200030006ff */
[----:B------:R-:W-:Y:S02]  /*16f20*/  HADD2.F32 R46, -RZ, R41.H1_H1 ;  /* 0x30000029ff2e7230 */ /* 0x000fe40000004100 */
[----:B------:R-:W-:Y:S01]  /*16f30*/  FFMA.FTZ R33, R33, R44, R45 ;  /* 0x0000002c21217223 */ /* 0x000fe2000001002d */
[----:B------:R-:W-:Y:S01]  /*16f40*/  HADD2.F32 R39, -RZ, R38.H1_H1 ;  /* 0x30000026ff277230 */ /* 0x000fe20000004100 */
[----:B------:R-:W-:Y:S01]  /*16f50*/  F2FP.SATFINITE.E4M3.F32.PACK_AB_MERGE_C R13, R28, R13, RZ ;  /* 0x0000000d1c0d723e */ /* 0x000fe200048070ff */
[----:B------:R-:W-:Y:S01]  /*16f60*/  HADD2.F32 R37, -RZ, R35.H1_H1 ;  /* 0x30000023ff257230 */ /* 0x000fe20000004100 */
[----:B------:R-:W-:Y:S01]  /*16f70*/  F2FP.SATFINITE.E4M3.F32.PACK_AB_MERGE_C R5, R14, R5, R11 ;  /* 0x000000050e05723e */ /* 0x000fe2000480700b */
[----:B------:R-:W-:-:S02]  /*16f80*/  HADD2.F32 R44, -RZ, R43.H0_H0 ;  /* 0x2000002bff2c7230 */ /* 0x000fc40000004100 */
[C---:B------:R-:W-:Y:S01]  /*16f90*/  FMUL.FTZ R50, R39.reuse, R46 ;  /* 0x0000002e27327220 */ /* 0x040fe20000410000 */
[----:B------:R-:W-:Y:S02]  /*16fa0*/  HADD2.F32 R38, -RZ, R34.H0_H0 ;  /* 0x20000022ff267230 */ /* 0x000fe40000004100 */
[-C--:B------:R-:W-:Y:S01]  /*16fb0*/  FMUL.FTZ R45, R39, R42.reuse ;  /* 0x0000002a272d7220 */ /* 0x080fe20000410000 */
[----:B------:R-:W-:Y:S02]  /*16fc0*/  HADD2.F32 R41, -RZ, R40.H0_H0 ;  /* 0x20000028ff297230 */ /* 0x000fe40000004100 */
[C---:B------:R-:W-:Y:S01]  /*16fd0*/  FFMA.FTZ R50, R37.reuse, R42, -R50 ;  /* 0x0000002a25327223 */ /* 0x040fe20000010832 */
[----:B------:R-:W-:Y:S02]  /*16fe0*/  HADD2.F32 R35, -RZ, R32.H0_H0 ;  /* 0x20000020ff237230 */ /* 0x000fe40000004100 */
[C---:B------:R-:W-:Y:S01]  /*16ff0*/  FMUL.FTZ R48, R38.reuse, R44 ;  /* 0x0000002c26307220 */ /* 0x040fe20000410000 */
[----:B------:R-:W-:Y:S01]  /*17000*/  FFMA.FTZ R46, R37, R46, R45 ;  /* 0x0000002e252e7223 */ /* 0x000fe2000001002d */
[----:B------:R-:W-:Y:S01]  /*17010*/  FMUL.FTZ R39, R38, R41 ;  /* 0x0000002926277220 */ /* 0x000fe20000410000 */
[----:B------:R-:W-:Y:S01]  /*17020*/  HADD2.F32 R43, -RZ, R43.H1_H1 ;  /* 0x3000002bff2b7230 */ /* 0x000fe20000004100 */
[----:B------:R-:W-:Y:S01]  /*17030*/  F2FP.F16.E4M3.UNPACK_B R38, R29 ;  /* 0x0000001dff26723e */ /* 0x000fe200020006ff */
[----:B------:R-:W-:-:S02]  /*17040*/  HADD2.F32 R34, -RZ, R34.H1_H1 ;  /* 0x30000022ff227230 */ /* 0x000fc40000004100 */
[C---:B------:R-:W-:Y:S01]  /*17050*/  FFMA.FTZ R48, R35.reuse, R41, -R48 ;  /* 0x0000002923307223 */ /* 0x040fe20000010830 */
[----:B------:R-:W-:Y:S02]  /*17060*/  HADD2.F32 R37, -RZ, R40.H1_H1 ;  /* 0x30000028ff257230 */ /* 0x000fe40000004100 */
[----:B------:R-:W-:Y:S01]  /*17070*/  FFMA.FTZ R44, R35, R44, R39 ;  /* 0x0000002c232c7223 */ /* 0x000fe20000010027 */
        /* <DEDUP_REMOVED lines=29> */
[--C-:B------:R-:W-:Y:S01]  /*17250*/  HADD2.F32 R15, -RZ, R12.reuse.H0_H0 ;  /* 0x2000000cff0f7230 */ /* 0x100fe20000004100 */
[----:B------:R-:W-:Y:S01]  /*17260*/  F2FP.SATFINITE.E4M3.F32.PACK_AB_MERGE_C R11, R30, R21, R33 ;  /* 0x000000151e0b723e */ /* 0x000fe20004807021 */
[----:B------:R-:W-:Y:S02]  /*17270*/  HADD2.F32 R29, -RZ, R12.H1_H1 ;  /* 0x3000000cff1d7230 */ /* 0x000fe40000004100 */
[C---:B------:R-:W-:Y:S01]  /*17280*/  FMUL.FTZ R45, R25.reuse, R32 ;  /* 0x00000020192d7220 */ /* 0x040fe20000410000 */
[----:B------:R-:W-:Y:S02]  /*17290*/  HADD2.F32 R12, -RZ, R7.H0_H0 ;  /* 0x20000007ff0c7230 */ /* 0x000fe40000004100 */
[----:B------:R-:W-:Y:S01]  /*172a0*/  FMUL.FTZ R25, R25, R15 ;  /* 0x0000000f19197220 */ /* 0x000fe20000410000 */
[----:B------:R-:W-:Y:S02]  /*172b0*/  HADD2.F32 R35, -RZ, R35.H1_H1 ;  /* 0x30000023ff237230 */ /* 0x000fe40000004100 */
        /* <DEDUP_REMOVED lines=37> */
.L_x_3206:
[----:B------:R-:W-:Y:S05]  /*17510*/  BSYNC B0 ;  /* 0x0000000000007941 */ /* 0x000fea0003800000 */
.L_x_3178:
        /* <DEDUP_REMOVED lines=8> */
.L_x_3175:
[----:B----4-:R-:W4:Y:S01]  /*175a0*/  S2R R0, SR_TID.X ;  /* 0x0000000000007919 */ /* 0x010f220000002100 */
[----:B------:R-:W-:Y:S05]  /*175b0*/  WARPSYNC.ALL ;  /* 0x0000000000007948 */ /* 0x000fea0003800000 */
[----:B----4-:R-:W-:-:S05]  /*175c0*/  SHF.R.U32.HI R0, RZ, 0x7, R0 ;  /* 0x00000007ff007819 */ /* 0x010fca0000011600 */
[----:B0-23-5:R-:W-:Y:S02]  /*175d0*/  VIADD R5, R0, 0x8 ;  /* 0x0000000800057836 */ /* 0x02dfe40000000000 */
[----:B------:R-:W-:-:S03]  /*175e0*/  IMAD.U32 R0, RZ, RZ, UR38 ;  /* 0x00000026ff007e24 */ /* 0x000fc6000f8e00ff */
[----:B------:R0:W-:Y:S02]  /*175f0*/  BAR.SYNC.DEFER_BLOCKING R5, 0x100 ;  /* 0x000400050000751d */ /* 0x0001e40000010000 */
[----:B------:R-:W-:-:S13]  /*17600*/  ISETP.NE.AND P0, PT, R0, 0x3, PT ;  /* 0x000000030000780c */ /* 0x000fda0003f05270 */
[----:B0-----:R-:W-:Y:S05]  /*17610*/  @!P0 BRA `(.L_x_3223) ;  /* 0x0000000000048947 */ /* 0x001fea0003800000 */
[----:B------:R-:W-:Y:S01]  /*17620*/  BPT.TRAP 0x1 ;  /* 0x000000040000795c */ /* 0x000fe20000300000 */
.L_x_3223:
[----:B------:R-:W-:Y:S01]  /*17630*/  IMAD R4, R222, 0x8, R216 ;  /* 0x00000008de047824 */ /* 0x000fe200078e02d8 */
[----:B------:R-:W-:-:S04]  /*17640*/  SHF.L.U32 R14, R223, 0x1f, RZ ;  /* 0x0000001fdf0e7819 */ /* 0x000fc800000006ff */
[----:B------:R0:W2:Y:S01]  /*17650*/  SYNCS.PHASECHK.TRANS64.TRYWAIT P1, [R4+URZ+0x38830], R14 ;  /* 0x0388300e040075a7 */ /* 0x0000a2000802017f */
[----:B------:R-:W-:Y:S05]  /*17660*/  @!P0 BRA `(.L_x_3224) ;  /* 0x0000000000048947 */ /* 0x000fea0003800000 */
[----:B------:R-:W-:Y:S01]  /*17670*/  BPT.TRAP 0x1 ;  /* 0x000000040000795c */ /* 0x000fe20000300000 */
.L_x_3224:
[----:B--2---:R-:W-:Y:S05]  /*17680*/  @P1 BRA `(.L_x_3225) ;  /* 0x0000000000081947 */ /* 0x004fea0003800000 */
[----:B------:R-:W2:Y:S02]  /*17690*/  SYNCS.PHASECHK.TRANS64.TRYWAIT P1, [R4+URZ+0x38830], R14 ;  /* 0x0388300e040075a7 */ /* 0x000ea4000802017f */
[----:B--2---:R-:W-:Y:S05]  /*176a0*/  @!P1 BRA `(.L_x_3226) ;  /* 0x000001b000e89947 */ /* 0x004fea0003800000 */
.L_x_3225:
[----:B------:R-:W-:Y:S05]  /*176b0*/  WARPSYNC.ALL ;  /* 0x0000000000007948 */ /* 0x000fea0003800000 */
[----:B------:R-:W-:Y:S01]  /*176c0*/  R2UR UR4, R216 ;  /* 0x00000000d80472ca */ /* 0x000fe200000e0000 */
[----:B------:R-:W-:Y:S01]  /*176d0*/  IMAD.MOV.U32 R9, RZ, RZ, 0x40000040 ;  /* 0x40000040ff097424 */ /* 0x000fe200078e00ff */
[----:B------:R-:W-:Y:S01]  /*176e0*/  LOP3.LUT R8, R36, 0x10000, RZ, 0xfc, !PT ;  /* 0x0001000024087812 */ /* 0x000fe200078efcff */
[----:B------:R-:W-:Y:S01]  /*176f0*/  IMAD.MOV.U32 R7, RZ, RZ, 0x40000040 ;  /* 0x40000040ff077424 */ /* 0x000fe200078e00ff */
[----:B------:R-:W-:Y:S01]  /*17700*/  WARPGROUP.ARRIVE ;  /* 0x00000000000079c5 */ /* 0x000fe20000000000 */
[----:B------:R-:W-:Y:S01]  /*17710*/  IMAD.MOV.U32 R93, RZ, RZ, 0x40000040 ;  /* 0x40000040ff5d7424 */ /* 0x000fe200078e00ff */
[----:B------:R-:W-:Y:S01]  /*17720*/  R2UR UR5, R9 ;  /* 0x00000000090572ca */ /* 0x000fe200000e0000 */
[C---:B------:R-:W-:Y:S01]  /*17730*/  VIADD R92, R8.reuse, 0x2 ;  /* 0x00000002085c7836 */ /* 0x040fe20000000000 */
[----:B------:R-:W-:Y:S01]  /*17740*/  R2UR UR7, R7 ;  /* 0x00000000070772ca */ /* 0x000fe200000e0000 */
[----:B------:R-:W-:Y:S01]  /*17750*/  IMAD.MOV.U32 R11, RZ, RZ, 0x40000040 ;  /* 0x40000040ff0b7424 */ /* 0x000fe200078e00ff */
[----:B------:R-:W3:Y:S01]  /*17760*/  S2R R0, SR_TID.X ;  /* 0x0000000000007919 */ /* 0x000ee20000002100 */
[----:B------:R-:W-:-:S02]  /*17770*/  VIADD R90, R8, 0x4 ;  /* 0x00000004085a7836 */ /* 0x000fc40000000000 */
[----:B------:R-:W-:Y:S01]  /*17780*/  UIADD3 UR4, UR4, 0x28400, URZ ;  /* 0x0002840004047890 */ /* 0x000fe2000fffe03f */
[----:B------:R-:W-:Y:S01]  /*17790*/  IMAD.MOV.U32 R91, RZ, RZ, 0x40000040 ;  /* 0x40000040ff5b7424 */ /* 0x000fe200078e00ff */
[----:B------:R-:W-:Y:S01]  /*177a0*/  STL.64 [R1+0x18], R92 ;  /* 0x0000185c01007387 */ /* 0x000fe20000100a00 */
[C---:B------:R-:W-:Y:S01]  /*177b0*/  VIADD R88, R8.reuse, 0x6 ;  /* 0x0000000608587836 */ /* 0x040fe20000000000 */
[----:B------:R-:W-:Y:S01]  /*177c0*/  USHF.R.U32.HI UR4, URZ, 0x4, UR4 ;  /* 0x000000043f047899 */ /* 0x000fe20008011604 */
[----:B------:R-:W-:Y:S01]  /*177d0*/  IMAD.MOV.U32 R89, RZ, RZ, 0x40000040 ;  /* 0x40000040ff597424 */ /* 0x000fe200078e00ff */
[----:B------:R-:W-:Y:S01]  /*177e0*/  STL.64 [R1+0x10], R90 ;  /* 0x0000105a01007387 */ /* 0x000fe20000100a00 */
[C---:B------:R-:W-:Y:S01]  /*177f0*/  VIADD R20, R8.reuse, 0x400 ;  /* 0x0000040008147836 */ /* 0x040fe20000000000 */
[----:B------:R-:W-:Y:S01]  /*17800*/  ULOP3.LUT UR4, UR4, 0x3fff, URZ, 0xc0, !UPT ;  /* 0x00003fff04047892 */ /* 0x000fe2000f8ec03f */
[----:B------:R-:W-:Y:S01]  /*17810*/  IMAD.MOV.U32 R21, RZ, RZ, 0x40000040 ;  /* 0x40000040ff157424 */ /* 0x000fe200078e00ff */
[----:B------:R-:W-:Y:S01]  /*17820*/  STL.64 [R1+0x8], R88 ;  /* 0x0000085801007387 */ /* 0x000fe20000100a00 */
[C---:B------:R-:W-:Y:S01]  /*17830*/  VIADD R228, R8.reuse, 0x402 ;  /* 0x0000040208e47836 */ /* 0x040fe20000000000 */
[----:B------:R-:W-:Y:S01]  /*17840*/  ULOP3.LUT UR40, UR4, 0x10000, URZ, 0xfc, !UPT ;  /* 0x0001000004287892 */ /* 0x000fe2000f8efc3f */
[----:B------:R-:W-:Y:S01]  /*17850*/  IMAD.MOV.U32 R229, RZ, RZ, 0x40000040 ;  /* 0x40000040ffe57424 */ /* 0x000fe200078e00ff */
[----:B------:R4:W-:Y:S01]  /*17860*/  STL.64 [R1], R20 ;  /* 0x0000001401007387 */ /* 0x0009e20000100a00 */
[C---:B------:R-:W-:Y:S01]  /*17870*/  R2UR UR4, R8.reuse ;  /* 0x00000000080472ca */ /* 0x040fe200000e0000 */
[----:B------:R-:W-:-:S02]  /*17880*/  VIADD R226, R8, 0x404 ;  /* 0x0000040408e27836 */ /* 0x000fc40000000000 */
[----:B------:R-:W-:Y:S01]  /*17890*/  LEA R6, R222, UR40, 0xb ;  /* 0x00000028de067c11 */ /* 0x000fe2000f8e58ff */
[----:B------:R-:W-:Y:S02]  /*178a0*/  IMAD.MOV.U32 R227, RZ, RZ, 0x40000040 ;  /* 0x40000040ffe37424 */ /* 0x000fe400078e00ff */
[----:B------:R-:W-:Y:S01]  /*178b0*/  VIADD R12, R8, 0x406 ;  /* 0x00000406080c7836 */ /* 0x000fe20000000000 */
[C---:B------:R-:W-:Y:S01]  /*178c0*/  R2UR UR6, R6.reuse ;  /* 0x00000000060672ca */ /* 0x040fe200000e0000 */
[----:B------:R-:W-:Y:S01]  /*178d0*/  IMAD.MOV.U32 R13, RZ, RZ, 0x40000040 ;  /* 0x40000040ff0d7424 */ /* 0x000fe200078e00ff */
[----:B------:R-:W-:Y:S01]  /*178e0*/  IADD3 R10, R6, 0x2, RZ ;  /* 0x00000002060a7810 */ /* 0x000fe20007ffe0ff */
[----:B------:R-:W-:Y:S01]  /*178f0*/  IMAD.MOV.U32 R7, RZ, RZ, 0x40000040 ;  /* 0x40000040ff077424 */ /* 0x000fe200078e00ff */
[----:B---3--:R-:W-:-:S09]  /*17900*/  SHF.R.U32.HI R0, RZ, 0x7, R0 ;  /* 0x00000007ff007819 */ /* 0x008fd20000011600 */
[----:B------:R-:W-:Y:S01]  /*17910*/  QGMMA.64x128x32.F32.E4M3.E4M3 R24, gdesc[UR4], RZ, !UPT, gsb0 ;  /* 0x01e00000041879f3 */ /* 0x000fe2000c0008ff */
[----:B------:R-:W-:Y:S02]  /*17920*/  R2UR UR4, R92 ;  /* 0x000000005c0472ca */ /* 0x000fe400000e0000 */
[----:B------:R-:W-:Y:S02]  /*17930*/  R2UR UR5, R93 ;  /* 0x000000005d0572ca */ /* 0x000fe400000e0000 */
[----:B------:R-:W-:Y:S01]  /*17940*/  R2UR UR6, R10 ;  /* 0x000000000a0672ca */ /* 0x000fe200000e0000 */
[----:B------:R-:W-:Y:S01]  /*17950*/  VIADD R10, R6, 0x4 ;  /* 0x00000004060a7836 */ /* 0x000fe20000000000 */
[----:B------:R-:W-:Y:S01]  /*17960*/  R2UR UR7, R11 ;  /* 0x000000000b0772ca */ /* 0x000fe200000e0000 */
[----:B------:R-:W-:Y:S01]  /*17970*/  IMAD.MOV.U32 R11, RZ, RZ, 0x40000040 ;  /* 0x40000040ff0b7424 */ /* 0x000fe200078e00ff */
[----:B------:R-:W-:Y:S02]  /*17980*/  WARPGROUP.DEPBAR.LE gsb0, 0x0 ;  /* 0x00008000000079c5 */ /* 0x000fe40000010000 */
[----:B------:R-:W-:-:S09]  /*17990*/  WARPGROUP.ARRIVE ;  /* 0x00000000000079c5 */ /* 0x000fd20000000000 */
[----:B------:R-:W-:Y:S01]  /*179a0*/  QGMMA.64x128x32.F32.E4M3.E4M3 R24, gdesc[UR4], R24, gsb0 ;  /* 0x01e00000041879f3 */ /* 0x000fe20008000818 */
[----:B------:R-:W-:Y:S02]  /*179b0*/  R2UR UR4, R90 ;  /* 0x000000005a0472ca */ /* 0x000fe400000e0000 */
[----:B------:R-:W-:Y:S02]  /*179c0*/  R2UR UR5, R91 ;  /* 0x000000005b0572ca */ /* 0x000fe400000e0000 */
[----:B------:R-:W-:Y:S01]  /*179d0*/  R2UR UR6, R10 ;  /* 0x000000000a0672ca */ /* 0x000fe200000e0000 */
[----:B------:R-:W-:Y:S01]  /*179e0*/  VIADD R10, R6, 0x6 ;  /* 0x00000006060a7836 */ /* 0x000fe20000000000 */
[----:B------:R-:W-:Y:S02]  /*179f0*/  R2UR UR7, R11 ;  /* 0x000000000b0772ca */ /* 0x000fe400000e0000 */
[----:B------:R-:W-:Y:S01]  /*17a00*/  MOV R11, 0x40000040 ;  /* 0x40000040000b7802 */ /* 0x000fe20000000f00 */
[----:B------:R-:W-:-:S02]  /*17a10*/  WARPGROUP.DEPBAR.LE gsb0, 0x0 ;  /* 0x00008000000079c5 */ /* 0x000fc40000010000 */
[----:B------:R-:W-:-:S08]  /*17a20*/  WARPGROUP.ARRIVE ;  /* 0x00000000000079c5 */ /* 0x000fd00000000000 */
[----:B------:R-:W-:Y:S01]  /*17a30*/  QGMMA.64x128x32.F32.E4M3.E4M3 R24, gdesc[UR4], R24, gsb0 ;  /* 0x01e00000041879f3 */ /* 0x000fe20008000818 */
        /* <DEDUP_REMOVED lines=13> */
[----:B------:R-:W-:Y:S01]  /*17b10*/  R2UR UR7, R11 ;  /* 0x000000000b0772ca */ /* 0x000fe200000e0000 */
[----:B------:R-:W-:Y:S01]  /*17b20*/  IMAD.MOV.U32 R11, RZ, RZ, 0x40000040 ;  /* 0x40000040ff0b7424 */ /* 0x000fe200078e00ff */
[----:B----4-:R-:W-:Y:S01]  /*17b30*/  IADD3 R21, -R0, 0xb, RZ ;  /* 0x0000000b00157810 */ /* 0x010fe20007ffe1ff */
[----:B------:R-:W-:-:S02]  /*17b40*/  WARPGROUP.DEPBAR.LE gsb0, 0x0 ;  /* 0x00008000000079c5 */ /* 0x000fc40000010000 */
[----:B------:R-:W-:-:S08]  /*17b50*/  WARPGROUP.ARRIVE ;  /* 0x00000000000079c5 */ /* 0x000fd00000000000 */
[----:B------:R-:W-:Y:S01]  /*17b60*/  QGMMA.64x128x32.F32.E4M3.E4M3 R24, gdesc[UR4], R24, gsb0 ;  /* 0x01e00000041879f3 */ /* 0x000fe20008000818 */
[----:B------:R-:W-:Y:S02]  /*17b70*/  R2UR UR4, R228 ;  /* 0x00000000e40472ca */ /* 0x000fe400000e0000 */
[----:B------:R-:W-:Y:S02]  /*17b80*/  R2UR UR5, R229 ;  /* 0x00000000e50572ca */ /* 0x000fe400000e0000 */
[----:B------:R-:W-:Y:S02]  /*17b90*/  R2UR UR6, R10 ;  /* 0x000000000a0672ca */ /* 0x000fe400000e0000 */
[----:B------:R-:W-:Y:S01]  /*17ba0*/  R2UR UR7, R11 ;  /* 0x000000000b0772ca */ /* 0x000fe200000e0000 */
[----:B------:R-:W-:Y:S01]  /*17bb0*/  IMAD.MOV.U32 R11, RZ, RZ, 0x40000040 ;  /* 0x40000040ff0b7424 */ /* 0x000fe200078e00ff */
[C---:B------:R-:W-:Y:S01]  /*17bc0*/  IADD3 R10, R6.reuse, 0x404, RZ ;  /* 0x00000404060a7810 */ /* 0x040fe20007ffe0ff */
[----:B------:R-:W-:Y:S01]  /*17bd0*/  VIADD R6, R6, 0x406 ;  /* 0x0000040606067836 */ /* 0x000fe20000000000 */
[----:B------:R-:W-:-:S02]  /*17be0*/  WARPGROUP.DEPBAR.LE gsb0, 0x0 ;  /* 0x00008000000079c5 */ /* 0x000fc40000010000 */
[----:B------:R-:W-:-:S07]  /*17bf0*/  WARPGROUP.ARRIVE ;  /* 0x00000000000079c5 */ /* 0x000fce0000000000 */
[----:B------:R-:W-:Y:S01]  /*17c00*/  QGMMA.64x128x32.F32.E4M3.E4M3 R24, gdesc[UR4], R24, gsb0 ;  /* 0x01e00000041879f3 */ /* 0x000fe20008000818 */
[----:B------:R-:W-:Y:S02]  /*17c10*/  R2UR UR4, R226 ;  /* 0x00000000e20472ca */ /* 0x000fe400000e0000 */
[----:B------:R-:W-:Y:S02]  /*17c20*/  R2UR UR5, R227 ;  /* 0x00000000e30572ca */ /* 0x000fe400000e0000 */
[----:B------:R-:W-:Y:S02]  /*17c30*/  R2UR UR6, R10 ;  /* 0x000000000a0672ca */ /* 0x000fe400000e0000 */
[----:B------:R-:W-:Y:S01]  /*17c40*/  R2UR UR7, R11 ;  /* 0x000000000b0772ca */ /* 0x000fe200000e0000 */
[----:B------:R-:W-:Y:S02]  /*17c50*/  WARPGROUP.DEPBAR.LE gsb0, 0x0 ;  /* 0x00008000000079c5 */ /* 0x000fe40000010000 */
[----:B------:R-:W-:-:S10]  /*17c60*/  WARPGROUP.ARRIVE ;  /* 0x00000000000079c5 */ /* 0x000fd40000000000 */
[----:B------:R-:W-:Y:S01]  /*17c70*/  QGMMA.64x128x32.F32.E4M3.E4M3 R24, gdesc[UR4], R24, gsb0 ;  /* 0x01e00000041879f3 */ /* 0x000fe20008000818 */
[----:B------:R-:W-:Y:S02]  /*17c80*/  R2UR UR4, R12 ;  /* 0x000000000c0472ca */ /* 0x000fe400000e0000 */
[----:B------:R-:W-:Y:S02]  /*17c90*/  R2UR UR5, R13 ;  /* 0x000000000d0572ca */ /* 0x000fe400000e0000 */
[----:B------:R-:W-:Y:S02]  /*17ca0*/  R2UR UR6, R6 ;  /* 0x00000000060672ca */ /* 0x000fe400000e0000 */
[----:B------:R-:W-:Y:S01]  /*17cb0*/  R2UR UR7, R7 ;  /* 0x00000000070772ca */ /* 0x000fe200000e0000 */
[----:B------:R-:W-:Y:S02]  /*17cc0*/  WARPGROUP.DEPBAR.LE gsb0, 0x0 ;  /* 0x00008000000079c5 */ /* 0x000fe40000010000 */
[----:B------:R-:W-:-:S10]  /*17cd0*/  WARPGROUP.ARRIVE ;  /* 0x00000000000079c5 */ /* 0x000fd40000000000 */
[----:B------:R-:W-:Y:S03]  /*17ce0*/  QGMMA.64x128x32.F32.E4M3.E4M3 R24, gdesc[UR4], R24, gsb0 ;  /* 0x01e00000041879f3 */ /* 0x000fe60008000818 */
[----:B------:R-:W-:Y:S02]  /*17cf0*/  WARPGROUP.DEPBAR.LE gsb0, 0x0 ;  /* 0x00008000000079c5 */ /* 0x000fe40000010000 */
[----:B------:R3:W-:Y:S06]  /*17d00*/  BAR.ARV R21, 0x100 ;  /* 0x000400150000751d */ /* 0x0007ec0000002000 */
[----:B------:R-:W-:Y:S05]  /*17d10*/  @!P0 BRA `(.L_x_3227) ;  /* 0x0000000000048947 */ /* 0x000fea0003800000 */
[----:B------:R-:W-:Y:S01]  /*17d20*/  BPT.TRAP 0x1 ;  /* 0x000000040000795c */ /* 0x000fe20000300000 */
.L_x_3227:
[----:B------:R-:W4:Y:S01]  /*17d30*/  LDL R6, [R1+0x2c] ;  /* 0x00002c0001067983 */ /* 0x000f220000100800 */
[----:B-1----:R-:W1:Y:S03]  /*17d40*/  LDC R3, c[0x0][0x448] ;  /* 0x00011200ff037b82 */ /* 0x002e660000000800 */
[----:B------:R-:W4:Y:S04]  /*17d50*/  LDL R0, [R1+0x5c] ;  /* 0x00005c0001007983 */ /* 0x000f280000100800 */
[----:B------:R-:W5:Y:S04]  /*17d60*/  LDL R20, [R1+0x30] ;  /* 0x0000300001147983 */ /* 0x000f680000100800 */
[----:B------:R-:W2:Y:S04]  /*17d70*/  LDL R15, [R1+0x48] ;  /* 0x00004800010f7983 */ /* 0x000ea80000100800 */
[----:B------:R-:W3:Y:S01]  /*17d80*/  LDL R11, [R1+0x24] ;  /* 0x00002400010b7983 */ /* 0x000ee20000100800 */
[----:B------:R-:W-:-:S02]  /*17d90*/  LOP3.LUT R23, R23, 0xfffffff7, RZ, 0xc0, !PT ;  /* 0xfffffff717177812 */ /* 0x000fc400078ec0ff */
[----:B-1----:R-:W-:-:S13]  /*17da0*/  ISETP.NE.AND P1, PT, R3, 0x1, PT ;  /* 0x000000010300780c */ /* 0x002fda0003f25270 */
[----:B------:R-:W1:Y:S01]  /*17db0*/  @P1 LDC R3, c[0x0][0x44c] ;  /* 0x00011300ff031b82 */ /* 0x000e620000000800 */
[----:B------:R-:W-:-:S07]  /*17dc0*/  @P1 LOP3.LUT R23, R23, 0x8, RZ, 0xfc, !PT ;  /* 0x0000000817171812 */ /* 0x000fce00078efcff */
[----:B------:R-:W0:Y:S01]  /*17dd0*/  @P1 LDC R7, c[0x0][0x450] ;  /* 0x00011400ff071b82 */ /* 0x000e220000000800 */
[----:B----4-:R-:W-:-:S04]  /*17de0*/  IMAD.IADD R10, R0, 0x1, R6 ;  /* 0x00000001000a7824 */ /* 0x010fc800078e0206 */
[----:B-1----:R-:W-:-:S04]  /*17df0*/  @P1 IMAD.HI.U32 R0, R10, R3, RZ ;  /* 0x000000030a001227 */ /* 0x002fc800078e00ff */
[----:B------:R-:W-:Y:S01]  /*17e00*/  IMAD.MOV.U32 R3, RZ, RZ, -0x80 ;  /* 0xffffff80ff037424 */ /* 0x000fe200078e00ff */
[----:B0-----:R-:W-:-:S03]  /*17e10*/  @P1 SHF.R.U32.HI R10, RZ, R7, R0 ;  /* 0x00000007ff0a1219 */ /* 0x001fc60000011600 */
[----:B------:R-:W-:Y:S02]  /*17e20*/  IMAD R6, R168, R3, 0x80 ;  /* 0x00000080a8067424 */ /* 0x000fe400078e0203 */
[----:B------:R-:W0:Y:S03]  /*17e30*/  SHFL.IDX PT, R0, R10, 0x1, 0x1c1f ;  /* 0x003c1f000a007f89 */ /* 0x000e2600000e0000 */
[----:B-----5:R-:W-:Y:S01]  /*17e40*/  IADD3 R3, R20, 0x1, R6 ;  /* 0x0000000114037810 */ /* 0x020fe20007ffe006 */
[----:B------:R-:W1:Y:S01]  /*17e50*/  SHFL.IDX PT, R10, R10, RZ, 0x1c1f ;  /* 0x001c1fff0a0a7589 */ /* 0x000e6200000e0000 */
[----:B--2---:R-:W-:Y:S02]  /*17e60*/  IADD3 R6, -R15, R6, R20 ;  /* 0x000000060f067210 */ /* 0x004fe40007ffe114 */
[----:B---3--:R-:W-:-:S04]  /*17e70*/  IADD3 R3, -R11, R3, -R15 ;  /* 0x000000030b037210 */ /* 0x008fc80007ffe90f */
        /* <DEDUP_REMOVED lines=94> */
[----:B------:R-:W-:Y:S02]  /*18460*/  FMNMX.FTZ R20, R113, R20, !PT ;  /* 0x0000001471147209 */ /* 0x000fe40007810000 */
[----:B-1----:R-:W-:Y:S02]  /*18470*/  VIADDMNMX R3, R10, R3, R6, PT ;  /* 0x000000030a037246 */ /* 0x002fe40003800106 */
[----:B------:R-:W-:-:S02]  /*18480*/  FMNMX.FTZ R20, R87, R20, !PT ;  /* 0x0000001457147209 */ /* 0x000fc40007810000 */
[C---:B------:R-:W-:Y:S02]  /*18490*/  ISETP.GT.AND P2, PT, R3.reuse, 0x1, PT ;  /* 0x000000010300780c */ /* 0x040fe40003f44270 */
[----:B------:R-:W-:Y:S01]  /*184a0*/  ISETP.GT.AND P3, PT, R3, 0x8, PT ;  /* 0x000000080300780c */ /* 0x000fe20003f64270 */
[----:B------:R-:W0:Y:S01]  /*184b0*/  SHFL.BFLY PT, R115, R20, 0x2, 0x1f ;  /* 0x0c401f0014737f89 */ /* 0x000e2200000e0000 */
[----:B------:R-:W-:Y:S02]  /*184c0*/  FSEL R25, R25, -INF , P2 ;  /* 0xff80000019197808 */ /* 0x000fe40001000000 */
[----:B------:R-:W-:Y:S02]  /*184d0*/  ISETP.GT.AND P2, PT, R3, 0x10, PT ;  /* 0x000000100300780c */ /* 0x000fe40003f44270 */
[----:B------:R-:W-:Y:S02]  /*184e0*/  MOV R70, UR37 ;  /* 0x0000002500467c02 */ /* 0x000fe40008000f00 */
[----:B0-----:R-:W-:-:S05]  /*184f0*/  FMNMX.FTZ R26, R20, R115, !PT ;  /* 0x00000073141a7209 */ /* 0x001fca0007810000 */
[----:B------:R-:W0:Y:S02]  /*18500*/  SHFL.BFLY PT, R115, R26, 0x1, 0x1f ;  /* 0x0c201f001a737f89 */ /* 0x000e2400000e0000 */
[----:B0-----:R-:W-:-:S04]  /*18510*/  FMNMX.FTZ R0, R26, R115, !PT ;  /* 0x000000731a007209 */ /* 0x001fc80007810000 */
[----:B------:R-:W-:Y:S01]  /*18520*/  FSETP.NEU.FTZ.AND P1, PT, R0, -INF , PT ;  /* 0xff8000000000780b */ /* 0x000fe20003f3d000 */
[----:B------:R-:W-:-:S05]  /*18530*/  FFMA.FTZ R115, R2, R0, -8 ;  /* 0xc100000002737423 */ /* 0x000fca0000010000 */
[----:B------:R-:W-:Y:S02]  /*18540*/  FSEL R115, R115, RZ, P1 ;  /* 0x000000ff73737208 */ /* 0x000fe40000800000 */
[----:B------:R-:W-:-:S03]  /*18550*/  ISETP.GT.AND P1, PT, R3, RZ, PT ;  /* 0x000000ff0300720c */ /* 0x000fc60003f24270 */
[C-C-:B------:R-:W-:Y:S01]  /*18560*/  FFMA.FTZ R153, R2.reuse, R7, -R115.reuse ;  /* 0x0000000702997223 */ /* 0x140fe20000010873 */
[----:B------:R-:W-:-:S01]  /*18570*/  FFMA.FTZ R7, R2, R11, -R115 ;  /* 0x0000000b02077223 */ /* 0x000fc20000010873 */
[----:B------:R-:W-:Y:S01]  /*18580*/  FSEL R11, R24, -INF , P1 ;  /* 0xff800000180b7808 */ /* 0x000fe20000800000 */
[----:B------:R-:W-:-:S01]  /*18590*/  FFMA.FTZ R30, R2, R27, -R115 ;  /* 0x0000001b021e7223 */ /* 0x000fc20000010873 */
[----:B------:R-:W-:Y:S01]  /*185a0*/  ISETP.GT.AND P1, PT, R3, 0x9, PT ;  /* 0x000000090300780c */ /* 0x000fe20003f24270 */
[----:B------:R-:W-:-:S01]  /*185b0*/  FFMA.FTZ R10, R2, R31, -R115 ;  /* 0x0000001f020a7223 */ /* 0x000fc20000010873 */
[----:B------:R-:W-:Y:S01]  /*185c0*/  FSEL R27, R28, -INF , P3 ;  /* 0xff8000001c1b7808 */ /* 0x000fe20001800000 */
[----:B------:R-:W-:-:S01]  /*185d0*/  FFMA.FTZ R155, R2, R15, -R115 ;  /* 0x0000000f029b7223 */ /* 0x000fc20000010873 */
[----:B------:R-:W-:Y:S01]  /*185e0*/  FMNMX.FTZ R20, R11, R25, !PT ;  /* 0x000000190b147209 */ /* 0x000fe20007810000 */
[----:B------:R-:W-:-:S01]  /*185f0*/  FFMA.FTZ R28, R2, R35, -R115 ;  /* 0x00000023021c7223 */ /* 0x000fc20000010873 */
[----:B------:R-:W-:Y:S01]  /*18600*/  FSEL R29, R29, -INF , P1 ;  /* 0xff8000001d1d7808 */ /* 0x000fe20000800000 */
[----:B------:R0:W-:Y:S01]  /*18610*/  MUFU.EX2 R6, R30 ;  /* 0x0000001e00067308 */ /* 0x0001e20000000800 */
[----:B------:R-:W-:Y:S01]  /*18620*/  FMNMX.FTZ R20, R27, R20, !PT ;  /* 0x000000141b147209 */ /* 0x000fe20007810000 */
[C-C-:B------:R-:W-:Y:S01]  /*18630*/  FFMA.FTZ R157, R2.reuse, R91, -R115.reuse ;  /* 0x0000005b029d7223 */ /* 0x140fe20000010873 */
[----:B------:R-:W-:Y:S01]  /*18640*/  ISETP.GT.AND P1, PT, R3, 0x11, PT ;  /* 0x000000110300780c */ /* 0x000fe20003f24270 */
[--C-:B------:R-:W-:Y:S01]  /*18650*/  FFMA.FTZ R34, R2, R93, -R115.reuse ;  /* 0x0000005d02227223 */ /* 0x100fe20000010873 */
[----:B------:R-:W-:Y:S01]  /*18660*/  FSEL R31, R32, -INF , P2 ;  /* 0xff800000201f7808 */ /* 0x000fe20001000000 */
[C-C-:B------:R-:W-:Y:S01]  /*18670*/  FFMA.FTZ R32, R2.reuse, R43, -R115.reuse ;  /* 0x0000002b02207223 */ /* 0x140fe20000010873 */
[----:B------:R-:W-:Y:S01]  /*18680*/  FMNMX.FTZ R20, R29, R20, !PT ;  /* 0x000000141d147209 */ /* 0x000fe20007810000 */
[C-C-:B------:R-:W-:Y:S01]  /*18690*/  FFMA.FTZ R159, R2.reuse, R95, -R115.reuse ;  /* 0x0000005f029f7223 */ /* 0x140fe20000010873 */
[----:B------:R-:W-:Y:S01]  /*186a0*/  ISETP.GT.AND P2, PT, R3, 0x18, PT ;  /* 0x000000180300780c */ /* 0x000fe20003f44270 */
[C-C-:B0-----:R-:W-:Y:S01]  /*186b0*/  FFMA.FTZ R30, R2.reuse, R89, -R115.reuse ;  /* 0x00000059021e7223 */ /* 0x141fe20000010873 */
[----:B------:R-:W-:Y:S01]  /*186c0*/  FSEL R33, R33, -INF , P1 ;  /* 0xff80000021217808 */ /* 0x000fe20000800000 */
[C-C-:B------:R-:W-:Y:S01]  /*186d0*/  FFMA.FTZ R161, R2.reuse, R99, -R115.reuse ;  /* 0x0000006302a17223 */ /* 0x140fe20000010873 */
[----:B------:R-:W-:Y:S01]  /*186e0*/  FMNMX.FTZ R20, R31, R20, !PT ;  /* 0x000000141f147209 */ /* 0x000fe20007810000 */
[----:B------:R-:W0:Y:S01]  /*186f0*/  MUFU.EX2 R153, R153 ;  /* 0x0000009900997308 */ /* 0x000e220000000800 */
[----:B------:R-:W-:Y:S01]  /*18700*/  ISETP.GT.AND P1, PT, R3, 0x19, PT ;  /* 0x000000190300780c */ /* 0x000fe20003f24270 */
[--C-:B------:R-:W-:Y:S01]  /*18710*/  FFMA.FTZ R39, R2, R39, -R115.reuse ;  /* 0x0000002702277223 */ /* 0x100fe20000010873 */
[----:B------:R-:W-:Y:S01]  /*18720*/  FSEL R15, R36, -INF , P2 ;  /* 0xff800000240f7808 */ /* 0x000fe20001000000 */
[C-C-:B------:R-:W-:Y:S01]  /*18730*/  FFMA.FTZ R36, R2.reuse, R51, -R115.reuse ;  /* 0x0000003302247223 */ /* 0x140fe20000010873 */
[----:B------:R-:W-:Y:S01]  /*18740*/  FMNMX.FTZ R24, R33, R20, !PT ;  /* 0x0000001421187209 */ /* 0x000fe20007810000 */
[C-C-:B------:R-:W-:Y:S01]  /*18750*/  FFMA.FTZ R47, R2.reuse, R47, -R115.reuse ;  /* 0x0000002f022f7223 */ /* 0x140fe20000010873 */
[----:B------:R-:W-:Y:S01]  /*18760*/  ISETP.GT.AND P2, PT, R3, 0x20, PT ;  /* 0x000000200300780c */ /* 0x000fe20003f44270 */
[----:B------:R1:W-:Y:S01]  /*18770*/  MUFU.EX2 R20, R28 ;  /* 0x0000001c00147308 */ /* 0x0003e20000000800 */
[----:B------:R-:W-:Y:S01]  /*18780*/  FSEL R37, R37, -INF , P1 ;  /* 0xff80000025257808 */ /* 0x000fe20000800000 */
[C-C-:B------:R-:W-:Y:S01]  /*18790*/  FFMA.FTZ R55, R2.reuse, R55, -R115.reuse ;  /* 0x0000003702377223 */ /* 0x140fe20000010873 */
[----:B------:R-:W-:Y:S01]  /*187a0*/  FMNMX.FTZ R24, R15, R24, !PT ;  /* 0x000000180f187209 */ /* 0x000fe20007810000 */
[C-C-:B------:R-:W-:Y:S01]  /*187b0*/  FFMA.FTZ R42, R2.reuse, R101, -R115.reuse ;  /* 0x00000065022a7223 */ /* 0x140fe20000010873 */
[----:B------:R-:W-:Y:S01]  /*187c0*/  ISETP.GT.AND P1, PT, R3, 0x21, PT ;  /* 0x000000210300780c */ /* 0x000fe20003f24270 */
[--C-:B------:R-:W-:Y:S01]  /*187d0*/  FFMA.FTZ R163, R2, R103, -R115.reuse ;  /* 0x0000006702a37223 */ /* 0x100fe20000010873 */
[----:B------:R-:W-:Y:S01]  /*187e0*/  FSEL R35, R40, -INF , P2 ;  /* 0xff80000028237808 */ /* 0x000fe20001000000 */
[C-C-:B------:R-:W-:Y:S01]  /*187f0*/  FFMA.FTZ R40, R2.reuse, R59, -R115.reuse ;  /* 0x0000003b02287223 */ /* 0x140fe20000010873 */
[----:B------:R-:W-:Y:S01]  /*18800*/  FMNMX.FTZ R26, R37, R24, !PT ;  /* 0x00000018251a7209 */ /* 0x000fe20007810000 */
[----:B------:R-:W2:Y:S01]  /*18810*/  MUFU.EX2 R7, R7 ;  /* 0x0000000700077308 */ /* 0x000ea20000000800 */
[----:B------:R-:W-:Y:S01]  /*18820*/  ISETP.GT.AND P2, PT, R3, 0x28, PT ;  /* 0x000000280300780c */ /* 0x000fe20003f44270 */
[C-C-:B------:R-:W-:Y:S01]  /*18830*/  FFMA.FTZ R59, R2.reuse, R63, -R115.reuse ;  /* 0x0000003f023b7223 */ /* 0x140fe20000010873 */
[----:B------:R-:W-:Y:S01]  /*18840*/  FSEL R41, R41, -INF , P1 ;  /* 0xff80000029297808 */ /* 0x000fe20000800000 */
[C-C-:B------:R-:W-:Y:S01]  /*18850*/  FFMA.FTZ R63, R2.reuse, R71, -R115.reuse ;  /* 0x00000047023f7223 */ /* 0x140fe20000010873 */
[----:B------:R-:W-:Y:S01]  /*18860*/  FMNMX.FTZ R26, R35, R26, !PT ;  /* 0x0000001a231a7209 */ /* 0x000fe20007810000 */
[--C-:B------:R-:W-:Y:S01]  /*18870*/  FFMA.FTZ R165, R2, R107, -R115.reuse ;  /* 0x0000006b02a57223 */ /* 0x100fe20000010873 */
[----:B------:R-:W-:Y:S01]  /*18880*/  ISETP.GT.AND P1, PT, R3, 0x29, PT ;  /* 0x000000290300780c */ /* 0x000fe20003f24270 */
[----:B------:R3:W-:Y:S01]  /*18890*/  MUFU.EX2 R24, R30 ;  /* 0x0000001e00187308 */ /* 0x0007e20000000800 */
[----:B------:R-:W-:Y:S01]  /*188a0*/  FSEL R89, R44, -INF , P2 ;  /* 0xff8000002c597808 */ /* 0x000fe20001000000 */
[C-C-:B------:R-:W-:Y:S01]  /*188b0*/  FFMA.FTZ R44, R2.reuse, R105, -R115.reuse ;  /* 0x00000069022c7223 */ /* 0x140fe20000010873 */
[----:B------:R-:W-:Y:S01]  /*188c0*/  FMNMX.FTZ R26, R41, R26, !PT ;  /* 0x0000001a291a7209 */ /* 0x000fe20007810000 */
[C-C-:B------:R-:W-:Y:S01]  /*188d0*/  FFMA.FTZ R46, R2.reuse, R109, -R115.reuse ;  /* 0x0000006d022e7223 */ /* 0x140fe20000010873 */
[----:B------:R-:W-:Y:S01]  /*188e0*/  ISETP.GT.AND P2, PT, R3, 0x30, PT ;  /* 0x000000300300780c */ /* 0x000fe20003f44270 */
[C-C-:B------:R-:W-:Y:S01]  /*188f0*/  FFMA.FTZ R167, R2.reuse, R111, -R115.reuse ;  /* 0x0000006f02a77223 */ /* 0x140fe20000010873 */
[----:B------:R-:W-:Y:S01]  /*18900*/  FSEL R45, R45, -INF , P1 ;  /* 0xff8000002d2d7808 */ /* 0x000fe20000800000 */
[----:B------:R-:W-:Y:S01]  /*18910*/  MUFU.EX2 R10, R10 ;  /* 0x0000000a000a7308 */ /* 0x000fe20000000800 */
[----:B------:R-:W-:Y:S01]  /*18920*/  FMNMX.FTZ R26, R89, R26, !PT ;  /* 0x0000001a591a7209 */ /* 0x000fe20007810000 */
[C-C-:B------:R-:W-:Y:S01]  /*18930*/  FFMA.FTZ R83, R2.reuse, R83, -R115.reuse ;  /* 0x0000005302537223 */ /* 0x140fe20000010873 */
[----:B------:R-:W-:Y:S01]  /*18940*/  ISETP.GT.AND P1, PT, R3, 0x31, PT ;  /* 0x000000310300780c */ /* 0x000fe20003f24270 */
[--C-:B------:R-:W-:Y:S01]  /*18950*/  FFMA.FTZ R71, R2, R87, -R115.reuse ;  /* 0x0000005702477223 */ /* 0x100fe20000010873 */
[----:B------:R-:W-:Y:S01]  /*18960*/  FSEL R117, R48, -INF , P2 ;  /* 0xff80000030757808 */ /* 0x000fe20001000000 */
[----:B------:R-:W-:Y:S01]  /*18970*/  FFMA.FTZ R48, R2, R113, -R115 ;  /* 0x0000007102307223 */ /* 0x000fe20000010873 */
[----:B------:R-:W-:Y:S01]  /*18980*/  FMNMX.FTZ R26, R45, R26, !PT ;  /* 0x0000001a2d1a7209 */ /* 0x000fe20007810000 */
[----:B------:R-:W-:Y:S01]  /*18990*/  MUFU.EX2 R155, R155 ;  /* 0x0000009b009b7308 */ /* 0x000fe20000000800 */
[----:B------:R-:W-:-:S02]  /*189a0*/  ISETP.GT.AND P2, PT, R3, 0x38, PT ;  /* 0x000000380300780c */ /* 0x000fc40003f44270 */
[----:B------:R-:W-:Y:S02]  /*189b0*/  FSEL R49, R49, -INF , P1 ;  /* 0xff80000031317808 */ /* 0x000fe40000800000 */
[----:B------:R-:W-:Y:S02]  /*189c0*/  FMNMX.FTZ R26, R117, R26, !PT ;  /* 0x0000001a751a7209 */ /* 0x000fe40007810000 */
[----:B------:R-:W-:Y:S01]  /*189d0*/  ISETP.GT.AND P1, PT, R3, 0x39, PT ;  /* 0x000000390300780c */ /* 0x000fe20003f24270 */
[----:B------:R-:W-:Y:S01]  /*189e0*/  MUFU.EX2 R39, R39 ;  /* 0x0000002700277308 */ /* 0x000fe20000000800 */
[----:B------:R-:W-:Y:S02]  /*189f0*/  FSEL R91, R52, -INF , P2 ;  /* 0xff800000345b7808 */ /* 0x000fe40001000000 */
[----:B-1----:R-:W-:Y:S02]  /*18a00*/  FMNMX.FTZ R28, R49, R26, !PT ;  /* 0x0000001a311c7209 */ /* 0x002fe40007810000 */
[----:B------:R-:W-:-:S02]  /*18a10*/  ISETP.GT.AND P2, PT, R3, 0x40, PT ;  /* 0x000000400300780c */ /* 0x000fc40003f44270 */
[----:B------:R-:W-:Y:S01]  /*18a20*/  FSEL R53, R53, -INF , P1 ;  /* 0xff80000035357808 */ /* 0x000fe20000800000 */
[----:B------:R-:W-:Y:S01]  /*18a30*/  MUFU.EX2 R26, R32 ;  /* 0x00000020001a7308 */ /* 0x000fe20000000800 */
[----:B------:R-:W-:Y:S02]  /*18a40*/  FMNMX.FTZ R28, R91, R28, !PT ;  /* 0x0000001c5b1c7209 */ /* 0x000fe40007810000 */
[----:B------:R-:W-:Y:S02]  /*18a50*/  ISETP.GT.AND P1, PT, R3, 0x41, PT ;  /* 0x000000410300780c */ /* 0x000fe40003f24270 */
[----:B------:R-:W-:Y:S02]  /*18a60*/  FSEL R43, R56, -INF , P2 ;  /* 0xff800000382b7808 */ /* 0x000fe40001000000 */
[----:B---3--:R-:W-:Y:S01]  /*18a70*/  FMNMX.FTZ R30, R53, R28, !PT ;  /* 0x0000001c351e7209 */ /* 0x008fe20007810000 */
[----:B------:R-:W-:Y:S01]  /*18a80*/  MUFU.EX2 R157, R157 ;  /* 0x0000009d009d7308 */ /* 0x000fe20000000800 */
[----:B------:R-:W-:-:S02]  /*18a90*/  ISETP.GT.AND P2, PT, R3, 0x48, PT ;  /* 0x000000480300780c */ /* 0x000fc40003f44270 */
[----:B------:R-:W-:Y:S02]  /*18aa0*/  FSEL R57, R57, -INF , P1 ;  /* 0xff80000039397808 */ /* 0x000fe40000800000 */
[----:B------:R-:W-:Y:S02]  /*18ab0*/  FMNMX.FTZ R30, R43, R30, !PT ;  /* 0x0000001e2b1e7209 */ /* 0x000fe40007810000 */
[----:B------:R-:W-:Y:S01]  /*18ac0*/  ISETP.GT.AND P1, PT, R3, 0x49, PT ;  /* 0x000000490300780c */ /* 0x000fe20003f24270 */
[----:B------:R1:W-:Y:S01]  /*18ad0*/  MUFU.EX2 R28, R34 ;  /* 0x00000022001c7308 */ /* 0x0003e20000000800 */
[----:B------:R-:W-:Y:S02]  /*18ae0*/  FSEL R93, R60, -INF , P2 ;  /* 0xff8000003c5d7808 */ /* 0x000fe40001000000 */
[----:B------:R-:W-:Y:S02]  /*18af0*/  FMNMX.FTZ R30, R57, R30, !PT ;  /* 0x0000001e391e7209 */ /* 0x000fe40007810000 */
[----:B------:R-:W-:-:S02]  /*18b00*/  ISETP.GT.AND P2, PT, R3, 0x50, PT ;  /* 0x000000500300780c */ /* 0x000fc40003f44270 */
[----:B------:R-:W-:Y:S01]  /*18b10*/  FSEL R61, R61, -INF , P1 ;  /* 0xff8000003d3d7808 */ /* 0x000fe20000800000 */
[----:B------:R-:W-:Y:S01]  /*18b20*/  MUFU.EX2 R47, R47 ;  /* 0x0000002f002f7308 */ /* 0x000fe20000000800 */
[----:B------:R-:W-:Y:S01]  /*18b30*/  FMNMX.FTZ R30, R93, R30, !PT ;  /* 0x0000001e5d1e7209 */ /* 0x000fe20007810000 */
[----:B-1----:R-:W-:Y:S01]  /*18b40*/  FFMA.FTZ R34, R2, R97, -R115 ;  /* 0x0000006102227223 */ /* 0x002fe20000010873 */
[----:B------:R-:W-:Y:S02]  /*18b50*/  ISETP.GT.AND P1, PT, R3, 0x51, PT ;  /* 0x000000510300780c */ /* 0x000fe40003f24270 */
[----:B------:R-:W-:Y:S01]  /*18b60*/  FSEL R119, R64, -INF , P2 ;  /* 0xff80000040777808 */ /* 0x000fe20001000000 */
[----:B0-----:R-:W-:-:S01]  /*18b70*/  FADD.FTZ R64, R153, R6 ;  /* 0x0000000699407221 */ /* 0x001fc20000010000 */
        /* <DEDUP_REMOVED lines=8> */
[----:B------:R-:W-:Y:S02]  /*18c00*/  FMNMX.FTZ R32, R65, R30, !PT ;  /* 0x0000001e41207209 */ /* 0x000fe40007810000 */
[----:B------:R-:W-:-:S02]  /*18c10*/  ISETP.GT.AND P2, PT, R3, 0x60, PT ;  /* 0x000000600300780c */ /* 0x000fc40003f44270 */
[----:B------:R-:W-:Y:S01]  /*18c20*/  FSEL R69, R69, -INF , P1 ;  /* 0xff80000045457808 */ /* 0x000fe20000800000 */
[----:B------:R0:W-:Y:S01]  /*18c30*/  MUFU.EX2 R30, R36 ;  /* 0x00000024001e7308 */ /* 0x0001e20000000800 */
[----:B------:R-:W-:Y:S02]  /*18c40*/  FMNMX.FTZ R32, R95, R32, !PT ;  /* 0x000000205f207209 */ /* 0x000fe40007810000 */
[----:B------:R-:W-:Y:S02]  /*18c50*/  ISETP.GT.AND P1, PT, R3, 0x61, PT ;  /* 0x000000610300780c */ /* 0x000fe40003f24270 */
[----:B------:R-:W-:Y:S02]  /*18c60*/  FSEL R51, R72, -INF , P2 ;  /* 0xff80000048337808 */ /* 0x000fe40001000000 */
        /* <DEDUP_REMOVED lines=11> */
[----:B------:R-:W-:Y:S01]  /*18d20*/  MUFU.EX2 R42, R42 ;  /* 0x0000002a002a7308 */ /* 0x000fe20000000800 */
        /* <DEDUP_REMOVED lines=11> */
[----:B0-----:R-:W-:Y:S02]  /*18de0*/  FMNMX.FTZ R36, R81, R32, !PT ;  /* 0x0000002051247209 */ /* 0x001fe40007810000 */
[----:B------:R-:W-:-:S02]  /*18df0*/  FSEL R85, R85, -INF , P1 ;  /* 0xff80000055557808 */ /* 0x000fc40000800000 */
[----:B------:R-:W-:Y:S01]  /*18e00*/  FMNMX.FTZ R36, R99, R36, !PT ;  /* 0x0000002463247209 */ /* 0x000fe20007810000 */
[----:B------:R0:W-:Y:S03]  /*18e10*/  MUFU.EX2 R32, R40 ;  /* 0x0000002800207308 */ /* 0x0001e60000000800 */
[----:B------:R-:W-:Y:S01]  /*18e20*/  FMNMX.FTZ R3, R85, R36, !PT ;  /* 0x0000002455037209 */ /* 0x000fe20007810000 */
[C-C-:B------:R-:W-:Y:S01]  /*18e30*/  FFMA.FTZ R36, R2.reuse, R67, -R115.reuse ;  /* 0x0000004302247223 */ /* 0x140fe20000010873 */
[----:B------:R-:W-:-:S03]  /*18e40*/  FFMA.FTZ R67, R2, R79, -R115 ;  /* 0x0000004f02437223 */ /* 0x000fc60000010873 */
[----:B------:R-:W0:Y:S01]  /*18e50*/  SHFL.BFLY PT, R38, R3, 0x2, 0x1f ;  /* 0x0c401f0003267f89 */ /* 0x000e2200000e0000 */
[----:B------:R-:W-:Y:S08]  /*18e60*/  MUFU.EX2 R44, R44 ;  /* 0x0000002c002c7308 */ /* 0x000ff00000000800 */
[----:B------:R-:W-:Y:S08]  /*18e70*/  MUFU.EX2 R36, R36 ;  /* 0x0000002400247308 */ /* 0x000ff00000000800 */
[----:B------:R-:W-:Y:S01]  /*18e80*/  MUFU.EX2 R63, R63 ;  /* 0x0000003f003f7308 */ /* 0x000fe20000000800 */
[----:B0-----:R-:W-:Y:S01]  /*18e90*/  FMNMX.FTZ R40, R3, R38, !PT ;  /* 0x0000002603287209 */ /* 0x001fe20007810000 */
[----:B------:R-:W-:-:S06]  /*18ea0*/  FFMA.FTZ R38, R2, R75, -R115 ;  /* 0x0000004b02267223 */ /* 0x000fcc0000010873 */
        /* <DEDUP_REMOVED lines=20> */
[----:B------:R-:W-:Y:S01]  /*18ff0*/  FFMA.FTZ R54, R2, R37, -R50 ;  /* 0x0000002502367223 */ /* 0x000fe20000010832 */
[----:B--2---:R-:W-:-:S01]  /*19000*/  FADD.FTZ R41, R7, R64 ;  /* 0x0000004007297221 */ /* 0x004fc20000010000 */
        /* <DEDUP_REMOVED lines=8> */
[C-C-:B------:R-:W-:Y:S01]  /*19090*/  FFMA.FTZ R160, R2.reuse, R43, -R50.reuse ;  /* 0x0000002b02a07223 */ /* 0x140fe20000010832 */
[----:B------:R-:W-:-:S01]  /*190a0*/  FFMA.FTZ R164, R2, R51, -R50 ;  /* 0x0000003302a47223 */ /* 0x000fc20000010832 */
[C-C-:B------:R-:W-:Y:S01]  /*190b0*/  FFMA.FTZ R33, R2.reuse, R57, -R50.reuse ;  /* 0x0000003902217223 */ /* 0x140fe20000010832 */
[----:B------:R-:W-:-:S01]  /*190c0*/  FFMA.FTZ R43, R2, R93, -R50 ;  /* 0x0000005d022b7223 */ /* 0x000fc20000010832 */
[----:B------:R-:W1:Y:S01]  /*190d0*/  MUFU.EX2 R11, R11 ;  /* 0x0000000b000b7308 */ /* 0x000e620000000800 */
[----:B------:R-:W-:-:S01]  /*190e0*/  FFMA.FTZ R60, R2, R61, -R50 ;  /* 0x0000003d023c7223 */ /* 0x000fc20000010832 */
[C-C-:B------:R-:W-:Y:S01]  /*190f0*/  FFMA.FTZ R162, R2.reuse, R119, -R50.reuse ;  /* 0x0000007702a27223 */ /* 0x140fe20000010832 */
[----:B------:R-:W-:-:S01]  /*19100*/  FFMA.FTZ R49, R2, R95, -R50 ;  /* 0x0000005f02317223 */ /* 0x000fc20000010832 */
[C-C-:B------:R-:W-:Y:S01]  /*19110*/  FFMA.FTZ R166, R2.reuse, R121, -R50.reuse ;  /* 0x0000007902a67223 */ /* 0x140fe20000010832 */
[----:B------:R-:W-:-:S01]  /*19120*/  FFMA.FTZ R81, R2, R81, -R50 ;  /* 0x0000005102517223 */ /* 0x000fc20000010832 */
[C-C-:B------:R-:W-:Y:S01]  /*19130*/  FFMA.FTZ R99, R2.reuse, R99, -R50.reuse ;  /* 0x0000006302637223 */ /* 0x140fe20000010832 */
[----:B------:R-:W-:-:S01]  /*19140*/  FFMA.FTZ R85, R2, R85, -R50 ;  /* 0x0000005502557223 */ /* 0x000fc20000010832 */
[----:B------:R-:W2:Y:S01]  /*19150*/  MUFU.EX2 R52, R52 ;  /* 0x0000003400347308 */ /* 0x000ea20000000800 */
[----:B0-----:R-:W-:-:S07]  /*19160*/  FADD.FTZ R62, R152, R25 ;  /* 0x00000019983e7221 */ /* 0x001fce0000010000 */
[----:B------:R-:W0:Y:S01]  /*19170*/  MUFU.EX2 R154, R154 ;  /* 0x0000009a009a7308 */ /* 0x000e220000000800 */
[----:B-1----:R-:W-:-:S01]  /*19180*/  FADD.FTZ R35, R11, R62 ;  /* 0x0000003e0b237221 */ /* 0x002fc20000010000 */
[----:B------:R-:W-:-:S04]  /*19190*/  FADD.FTZ R62, R10, R41 ;  /* 0x000000290a3e7221 */ /* 0x000fc80000010000 */
[----:B------:R-:W-:Y:S02]  /*191a0*/  FADD.FTZ R41, R155, R62 ;  /* 0x0000003e9b297221 */ /* 0x000fe40000010000 */
[----:B------:R-:W1:Y:S01]  /*191b0*/  MUFU.EX2 R27, R27 ;  /* 0x0000001b001b7308 */ /* 0x000e620000000800 */
[----:B--2---:R-:W-:-:S01]  /*191c0*/  FADD.FTZ R35, R52, R35 ;  /* 0x0000002334237221 */ /* 0x004fc20000010000 */
[----:B------:R-:W-:Y:S01]  /*191d0*/  FADD.FTZ R41, R20, R41 ;  /* 0x0000002914297221 */ /* 0x000fe20000010000 */
[----:B------:R-:W-:-:S03]  /*191e0*/  F2FP.SATFINITE.E4M3.F32.PACK_AB_MERGE_C R52, R52, R11, RZ ;  /* 0x0000000b3434723e */ /* 0x000fc600048070ff */
[----:B------:R-:W-:Y:S01]  /*191f0*/  FADD.FTZ R64, R24, R41 ;  /* 0x0000002918407221 */ /* 0x000fe20000010000 */
[----:B------:R-:W-:Y:S01]  /*19200*/  F2FP.SATFINITE.E4M3.F32.PACK_AB_MERGE_C R24, R39, R24, RZ ;  /* 0x000000182718723e */ /* 0x000fe200048070ff */
[----:B------:R-:W2:Y:S01]  /*19210*/  MUFU.EX2 R31, R31 ;  /* 0x0000001f001f7308 */ /* 0x000ea20000000800 */
[----:B0-----:R-:W-:-:S01]  /*19220*/  FADD.FTZ R62, R154, R35 ;  /* 0x000000239a3e7221 */ /* 0x001fc20000010000 */
[----:B------:R-:W-:Y:S01]  /*19230*/  FADD.FTZ R64, R39, R64 ;  /* 0x0000004027407221 */ /* 0x000fe20000010000 */
[----:B------:R-:W-:-:S01]  /*19240*/  FFMA.FTZ R35, R2, R65, -R50 ;  /* 0x0000004102237223 */ /* 0x000fc20000010832 */
[----:B------:R-:W-:Y:S02]  /*19250*/  F2FP.SATFINITE.E4M3.F32.PACK_AB_MERGE_C R155, R20, R155, R24 ;  /* 0x0000009b149b723e */ /* 0x000fe40004807018 */
[----:B------:R-:W-:-:S01]  /*19260*/  FADD.FTZ R53, R157, R64 ;  /* 0x000000409d357221 */ /* 0x000fc20000010000 */
[----:B------:R-:W-:Y:S01]  /*19270*/  F2FP.SATFINITE.E4M3.F32.PACK_AB_MERGE_C R152, R25, R152, R52 ;  /* 0x000000981998723e */ /* 0x000fe20004807034 */
[----:B------:R-:W0:Y:S01]  /*19280*/  MUFU.EX2 R54, R54 ;  /* 0x0000003600367308 */ /* 0x000e220000000800 */
[----:B-1----:R-:W-:-:S01]  /*19290*/  FADD.FTZ R62, R27, R62 ;  /* 0x0000003e1b3e7221 */ /* 0x002fc20000010000 */
[----:B------:R-:W-:-:S04]  /*192a0*/  FADD.FTZ R53, R26, R53 ;  /* 0x000000351a357221 */ /* 0x000fc80000010000 */
[----:B------:R-:W-:Y:S01]  /*192b0*/  FADD.FTZ R66, R28, R53 ;  /* 0x000000351c427221 */ /* 0x000fe20000010000 */
[----:B------:R-:W-:Y:S01]  /*192c0*/  VIADD R53, R4, 0x38840 ;  /* 0x0003884004357836 */ /* 0x000fe20000000000 */
[----:B------:R-:W1:Y:S01]  /*192d0*/  MUFU.EX2 R156, R156 ;  /* 0x0000009c009c7308 */ /* 0x000e620000000800 */
[----:B--2---:R-:W-:-:S01]  /*192e0*/  FADD.FTZ R41, R31, R62 ;  /* 0x0000003e1f297221 */ /* 0x004fc20000010000 */
[C---:B------:R-:W-:Y:S01]  /*192f0*/  FADD.FTZ R66, R47.reuse, R66 ;  /* 0x000000422f427221 */ /* 0x040fe20000010000 */
[----:B------:R-:W-:Y:S02]  /*19300*/  F2FP.SATFINITE.E4M3.F32.PACK_AB_MERGE_C R28, R47, R28, RZ ;  /* 0x0000001c2f1c723e */ /* 0x000fe400048070ff */
[----:B------:R-:W-:Y:S01]  /*19310*/  PRMT R53, R70, 0x654, R53 ;  /* 0x0000065446357816 */ /* 0x000fe20000000035 */
[----:B------:R-:W-:-:S01]  /*19320*/  FADD.FTZ R51, R159, R66 ;  /* 0x000000429f337221 */ /* 0x000fc20000010000 */
[----:B------:R-:W-:Y:S01]  /*19330*/  F2FP.SATFINITE.E4M3.F32.PACK_AB_MERGE_C R157, R26, R157, R28 ;  /* 0x0000009d1a9d723e */ /* 0x000fe2000480701c */
[----:B------:R-:W2:Y:S01]  /*19340*/  MUFU.EX2 R15, R15 ;  /* 0x0000000f000f7308 */ /* 0x000ea20000000800 */
[----:B0-----:R-:W-:-:S01]  /*19350*/  FADD.FTZ R41, R54, R41 ;  /* 0x0000002936297221 */ /* 0x001fc20000010000 */
[----:B------:R-:W-:Y:S01]  /*19360*/  FADD.FTZ R51, R30, R51 ;  /* 0x000000331e337221 */ /* 0x000fe20000010000 */
[----:B------:R0:W-:Y:S01]  /*19370*/  SYNCS.ARRIVE.TRANS64.RED.A1T0 RZ, [R53+URZ], RZ ;  /* 0x000000ff35ff79a7 */ /* 0x0001e2000810043f */
[----:B------:R-:W-:-:S02]  /*19380*/  F2FP.SATFINITE.E4M3.F32.PACK_AB_MERGE_C R31, R54, R31, RZ ;  /* 0x0000001f361f723e */ /* 0x000fc400048070ff */
[----:B------:R-:W-:Y:S02]  /*19390*/  FADD.FTZ R66, R34, R51 ;  /* 0x0000003322427221 */ /* 0x000fe40000010000 */
[----:B------:R-:W3:Y:S01]  /*193a0*/  MUFU.EX2 R37, R37 ;  /* 0x0000002500257308 */ /* 0x000ee20000000800 */
[----:B-1----:R-:W-:-:S01]  /*193b0*/  FADD.FTZ R62, R156, R41 ;  /* 0x000000299c3e7221 */ /* 0x002fc20000010000 */
[C---:B------:R-:W-:Y:S01]  /*193c0*/  FADD.FTZ R66, R55.reuse, R66 ;  /* 0x0000004237427221 */ /* 0x040fe20000010000 */
[----:B------:R-:W-:Y:S02]  /*193d0*/  F2FP.SATFINITE.E4M3.F32.PACK_AB_MERGE_C R55, R55, R34, RZ ;  /* 0x000000223737723e */ /* 0x000fe400048070ff */
[----:B------:R-:W-:Y:S01]  /*193e0*/  F2FP.SATFINITE.E4M3.F32.PACK_AB_MERGE_C R154, R27, R154, R31 ;  /* 0x0000009a1b9a723e */ /* 0x000fe2000480701f */
[----:B------:R-:W-:-:S01]  /*193f0*/  FADD.FTZ R61, R161, R66 ;  /* 0x00000042a13d7221 */ /* 0x000fc20000010000 */
[----:B------:R-:W-:Y:S01]  /*19400*/  F2FP.SATFINITE.E4M3.F32.PACK_AB_MERGE_C R159, R30, R159, R55 ;  /* 0x0000009f1e9f723e */ /* 0x000fe20004807037 */
[----:B------:R-:W1:Y:S01]  /*19410*/  MUFU.EX2 R56, R56 ;  /* 0x0000003800387308 */ /* 0x000e620000000800 */
[----:B--2---:R-:W-:-:S01]  /*19420*/  FADD.FTZ R64, R15, R62 ;  /* 0x0000003e0f407221 */ /* 0x004fc20000010000 */
[----:B------:R-:W-:Y:S01]  /*19430*/  FADD.FTZ R61, R32, R61 ;  /* 0x0000003d203d7221 */ /* 0x000fe20000010000 */
[----:B------:R-:W-:-:S03]  /*19440*/  FFMA.FTZ R62, R2, R69, -R50 ;  /* 0x00000045023e7223 */ /* 0x000fc60000010832 */
[----:B------:R-:W-:Y:S01]  /*19450*/  FADD.FTZ R68, R42, R61 ;  /* 0x0000003d2a447221 */ /* 0x000fe20000010000 */
[----:B------:R-:W-:Y:S01]  /*19460*/  F2FP.SATFINITE.E4M3.F32.PACK_AB_MERGE_C R42, R59, R42, RZ ;  /* 0x0000002a3b2a723e */ /* 0x000fe200048070ff */
[----:B------:R-:W2:Y:S01]  /*19470*/  MUFU.EX2 R158, R158 ;  /* 0x0000009e009e7308 */ /* 0x000ea20000000800 */
[----:B---3--:R-:W-:-:S01]  /*19480*/  FADD.FTZ R41, R37, R64 ;  /* 0x0000004025297221 */ /* 0x008fc20000010000 */
[----:B------:R-:W-:Y:S01]  /*19490*/  FADD.FTZ R68, R59, R68 ;  /* 0x000000443b447221 */ /* 0x000fe20000010000 */
[----:B------:R-:W-:-:S03]  /*194a0*/  F2FP.SATFINITE.E4M3.F32.PACK_AB_MERGE_C R161, R32, R161, R42 ;  /* 0x000000a120a1723e */ /* 0x000fc6000480702a */
[----:B0-----:R-:W-:Y:S02]  /*194b0*/  FADD.FTZ R53, R163, R68 ;  /* 0x00000044a3357221 */ /* 0x001fe40000010000 */
[----:B------:R-:W0:Y:S01]  /*194c0*/  MUFU.EX2 R29, R29 ;  /* 0x0000001d001d7308 */ /* 0x000e220000000800 */
[----:B-1----:R-:W-:-:S01]  /*194d0*/  FADD.FTZ R41, R56, R41 ;  /* 0x0000002938297221 */ /* 0x002fc20000010000 */
[----:B------:R-:W-:Y:S01]  /*194e0*/  FADD.FTZ R53, R36, R53 ;  /* 0x0000003524357221 */ /* 0x000fe20000010000 */
[----:B------:R-:W-:-:S03]  /*194f0*/  F2FP.SATFINITE.E4M3.F32.PACK_AB_MERGE_C R37, R56, R37, RZ ;  /* 0x000000253825723e */ /* 0x000fc600048070ff */
[----:B------:R-:W-:Y:S01]  /*19500*/  FADD.FTZ R68, R44, R53 ;  /* 0x000000352c447221 */ /* 0x000fe20000010000 */
[----:B------:R-:W-:Y:S01]  /*19510*/  F2FP.SATFINITE.E4M3.F32.PACK_AB_MERGE_C R44, R63, R44, RZ ;  /* 0x0000002c3f2c723e */ /* 0x000fe200048070ff */
[----:B------:R-:W1:Y:S01]  /*19520*/  MUFU.EX2 R45, R45 ;  /* 0x0000002d002d7308 */ /* 0x000e620000000800 */
[----:B--2---:R-:W-:-:S01]  /*19530*/  FADD.FTZ R64, R158, R41 ;  /* 0x000000299e407221 */ /* 0x004fc20000010000 */
[----:B------:R-:W-:Y:S01]  /*19540*/  FFMA.FTZ R41, R2, R73, -R50 ;  /* 0x0000004902297223 */ /* 0x000fe20000010832 */
[----:B------:R-:W-:-:S01]  /*19550*/  FADD.FTZ R68, R63, R68 ;  /* 0x000000443f447221 */ /* 0x000fc20000010000 */
[----:B------:R-:W-:Y:S02]  /*19560*/  F2FP.SATFINITE.E4M3.F32.PACK_AB_MERGE_C R156, R15, R156, R37 ;  /* 0x0000009c0f9c723e */ /* 0x000fe40004807025 */
[----:B------:R-:W-:Y:S01]  /*19570*/  F2FP.SATFINITE.E4M3.F32.PACK_AB_MERGE_C R163, R36, R163, R44 ;  /* 0x000000a324a3723e */ /* 0x000fe2000480702c */
[----:B------:R-:W-:Y:S01]  /*19580*/  FADD.FTZ R39, R165, R68 ;  /* 0x00000044a5277221 */ /* 0x000fe20000010000 */
[----:B------:R-:W2:Y:S01]  /*19590*/  MUFU.EX2 R58, R58 ;  /* 0x0000003a003a7308 */ /* 0x000ea20000000800 */
[----:B0-----:R-:W-:-:S02]  /*195a0*/  FADD.FTZ R64, R29, R64 ;  /* 0x000000401d407221 */ /* 0x001fc40000010000 */
[----:B------:R-:W-:-:S04]  /*195b0*/  FADD.FTZ R39, R38, R39 ;  /* 0x0000002726277221 */ /* 0x000fc80000010000 */
[----:B------:R-:W-:Y:S01]  /*195c0*/  FADD.FTZ R56, R46, R39 ;  /* 0x000000272e387221 */ /* 0x000fe20000010000 */
[----:B------:R-:W0:Y:S01]  /*195d0*/  MUFU.EX2 R160, R160 ;  /* 0x000000a000a07308 */ /* 0x000e220000000800 */
[----:B-1----:R-:W-:-:S01]  /*195e0*/  FADD.FTZ R51, R45, R64 ;  /* 0x000000402d337221 */ /* 0x002fc20000010000 */
[C---:B------:R-:W-:Y:S01]  /*195f0*/  F2FP.SATFINITE.E4M3.F32.PACK_AB_MERGE_C R46, R67.reuse, R46, RZ ;  /* 0x0000002e432e723e */ /* 0x040fe200048070ff */
[----:B------:R-:W-:-:S03]  /*19600*/  FADD.FTZ R56, R67, R56 ;  /* 0x0000003843387221 */ /* 0x000fc60000010000 */
[----:B------:R-:W-:Y:S02]  /*19610*/  F2FP.SATFINITE.E4M3.F32.PACK_AB_MERGE_C R165, R38, R165, R46 ;  /* 0x000000a526a5723e */ /* 0x000fe4000480702e */
[----:B------:R-:W1:Y:S01]  /*19620*/  MUFU.EX2 R33, R33 ;  /* 0x0000002100217308 */ /* 0x000e620000000800 */
[----:B--2---:R-:W-:-:S01]  /*19630*/  FADD.FTZ R57, R58, R51 ;  /* 0x000000333a397221 */ /* 0x004fc20000010000 */
[----:B------:R-:W-:Y:S01]  /*19640*/  FFMA.FTZ R51, R2, R97, -R50 ;  /* 0x0000006102337223 */ /* 0x000fe20000010832 */
[----:B------:R-:W-:-:S04]  /*19650*/  F2FP.SATFINITE.E4M3.F32.PACK_AB_MERGE_C R45, R58, R45, RZ ;  /* 0x0000002d3a2d723e */ /* 0x000fc800048070ff */
[----:B------:R-:W-:Y:S01]  /*19660*/  F2FP.SATFINITE.E4M3.F32.PACK_AB_MERGE_C R158, R29, R158, R45 ;  /* 0x0000009e1d9e723e */ /* 0x000fe2000480702d */
[----:B------:R-:W2:Y:S01]  /*19670*/  MUFU.EX2 R43, R43 ;  /* 0x0000002b002b7308 */ /* 0x000ea20000000800 */
[----:B0-----:R-:W-:-:S07]  /*19680*/  FADD.FTZ R64, R160, R57 ;  /* 0x00000039a0407221 */ /* 0x001fce0000010000 */
[----:B------:R-:W0:Y:S01]  /*19690*/  MUFU.EX2 R60, R60 ;  /* 0x0000003c003c7308 */ /* 0x000e220000000800 */
[----:B-1----:R-:W-:-:S01]  /*196a0*/  FADD.FTZ R66, R33, R64 ;  /* 0x0000004021427221 */ /* 0x002fc20000010000 */
[----:B------:R-:W-:Y:S01]  /*196b0*/  FFMA.FTZ R64, R2, R77, -R50 ;  /* 0x0000004d02407223 */ /* 0x000fe20000010832 */
[----:B------:R-:W-:-:S04]  /*196c0*/  F2FP.SATFINITE.E4M3.F32.PACK_AB_MERGE_C R50, R10, R7, RZ ;  /* 0x000000070a32723e */ /* 0x000fc800048070ff */
[----:B------:R-:W-:Y:S01]  /*196d0*/  F2FP.SATFINITE.E4M3.F32.PACK_AB_MERGE_C R153, R6, R153, R50 ;  /* 0x000000990699723e */ /* 0x000fe20004807032 */
[----:B------:R-:W1:Y:S01]  /*196e0*/  MUFU.EX2 R162, R162 ;  /* 0x000000a200a27308 */ /* 0x000e620000000800 */
[----:B--2---:R-:W-:-:S07]  /*196f0*/  FADD.FTZ R57, R43, R66 ;  /* 0x000000422b397221 */ /* 0x004fce0000010000 */
[----:B------:R-:W2:Y:S01]  /*19700*/  MUFU.EX2 R35, R35 ;  /* 0x0000002300237308 */ /* 0x000ea20000000800 */
[----:B0-----:R-:W-:-:S01]  /*19710*/  FADD.FTZ R57, R60, R57 ;  /* 0x000000393c397221 */ /* 0x001fc20000010000 */
[----:B------:R-:W-:Y:S01]  /*19720*/  F2FP.SATFINITE.E4M3.F32.PACK_AB_MERGE_C R60, R60, R43, RZ ;  /* 0x0000002b3c3c723e */ /* 0x000fe200048070ff */
[----:B------:R-:W-:-:S03]  /*19730*/  FADD.FTZ R43, R167, R56 ;  /* 0x00000038a72b7221 */ /* 0x000fc60000010000 */
[----:B------:R-:W-:Y:S01]  /*19740*/  F2FP.SATFINITE.E4M3.F32.PACK_AB_MERGE_C R160, R33, R160, R60 ;  /* 0x000000a021a0723e */ /* 0x000fe2000480703c */
[----:B------:R-:W-:-:S01]  /*19750*/  FADD.FTZ R43, R40, R43 ;  /* 0x0000002b282b7221 */ /* 0x000fc20000010000 */
        /* <DEDUP_REMOVED lines=28> */
[C---:B-1----:R-:W-:Y:S01]  /*19920*/  FADD.FTZ R10, R71.reuse, R34 ;  /* 0x00000022470a7221 */ /* 0x042fe20000010000 */
[----:B------:R-:W-:-:S04]  /*19930*/  F2FP.SATFINITE.E4M3.F32.PACK_AB_MERGE_C R48, R71, R48, RZ ;  /* 0x000000304730723e */ /* 0x000fc800048070ff */
[----:B------:R-:W-:Y:S02]  /*19940*/  F2FP.SATFINITE.E4M3.F32.PACK_AB_MERGE_C R167, R40, R167, R48 ;  /* 0x000000a728a7723e */ /* 0x000fe40004807030 */
[C---:B--2---:R-:W-:Y:S01]  /*19950*/  F2FP.SATFINITE.E4M3.F32.PACK_AB_MERGE_C R34, R54.reuse, R11, RZ ;  /* 0x0000000b3622723e */ /* 0x044fe200048070ff */
[----:B------:R-:W-:-:S03]  /*19960*/  FADD.FTZ R11, R54, R39 ;  /* 0x00000027360b7221 */ /* 0x000fc60000010000 */
[----:B------:R-:W-:Y:S01]  /*19970*/  F2FP.SATFINITE.E4M3.F32.PACK_AB_MERGE_C R166, R7, R166, R34 ;  /* 0x000000a607a6723e */ /* 0x000fe20004807022 */
[----:B------:R-:W-:Y:S06]  /*19980*/  @!P0 BRA `(.L_x_3228) ;  /* 0x0000000000048947 */ /* 0x000fec0003800000 */
[----:B------:R-:W-:Y:S01]  /*19990*/  BPT.TRAP 0x1 ;  /* 0x000000040000795c */ /* 0x000fe20000300000 */
.L_x_3228:
[----:B------:R0:W1:Y:S01]  /*199a0*/  SYNCS.PHASECHK.TRANS64.TRYWAIT P1, [R4+URZ+0x38850], R14 ;  /* 0x0388500e040075a7 */ /* 0x000062000802017f */
[----:B------:R-:W-:Y:S05]  /*199b0*/  @!P0 BRA `(.L_x_3229) ;  /* 0x0000000000048947 */ /* 0x000fea0003800000 */
[----:B------:R-:W-:Y:S01]  /*199c0*/  BPT.TRAP 0x1 ;  /* 0x000000040000795c */ /* 0x000fe20000300000 */
.L_x_3229:
[----:B------:R-:W-:Y:S04]  /*199d0*/  BSSY B0, `(.L_x_3230) ;  /* 0x0000004000007945 */ /* 0x000fe80003800000 */
[----:B-1----:R-:W-:Y:S05]  /*199e0*/  @P1 BRA `(.L_x_3231) ;  /* 0x0000000000081947 */ /* 0x002fea0003800000 */
[----:B------:R-:W1:Y:S02]  /*199f0*/  SYNCS.PHASECHK.TRANS64.TRYWAIT P1, [R4+URZ+0x38850], R14 ;  /* 0x0388500e040075a7 */ /* 0x000e64000802017f */
[----:B-1----:R-:W-:Y:S05]  /*19a00*/  @!P1 BRA `(.L_x_3232) ;  /* 0x0000019000249947 */ /* 0x002fea0003800000 */
.L_x_3231:
[----:B------:R-:W-:Y:S05]  /*19a10*/  BSYNC B0 ;  /* 0x0000000000007941 */ /* 0x000fea0003800000 */
.L_x_3230:
[----:B------:R-:W-:Y:S05]  /*19a20*/  WARPSYNC.ALL ;  /* 0x0000000000007948 */ /* 0x000fea0003800000 */
[----:B------:R-:W-:Y:S01]  /*19a30*/  R2UR UR4, R216 ;  /* 0x00000000d80472ca */ /* 0x000fe200000e0000 */
[----:B------:R2:W-:Y:S01]  /*19a40*/  BAR.SYNC.DEFER_BLOCKING R5, 0x100 ;  /* 0x000400050000751d */ /* 0x0005e20000010000 */
[----:B------:R-:W-:Y:S02]  /*19a50*/  IMAD.MOV.U32 R25, RZ, RZ, 0x40000040 ;  /* 0x40000040ff197424 */ /* 0x000fe400078e00ff */
[----:B------:R-:W-:Y:S02]  /*19a60*/  IMAD.MOV.U32 R15, RZ, RZ, 0x40000040 ;  /* 0x40000040ff0f7424 */ /* 0x000fe400078e00ff */
[----:B------:R-:W-:Y:S01]  /*19a70*/  IMAD.MOV.U32 R7, RZ, RZ, 0x40000040 ;  /* 0x40000040ff077424 */ /* 0x000fe200078e00ff */
[----:B------:R-:W-:-:S02]  /*19a80*/  R2UR UR7, R25 ;  /* 0x00000000190772ca */ /* 0x000fc400000e0000 */
[----:B------:R-:W-:Y:S02]  /*19a90*/  R2UR UR19, R25 ;  /* 0x00000000191372ca */ /* 0x000fe400000e0000 */
[----:B------:R-:W-:Y:S02]  /*19aa0*/  R2UR UR11, R15 ;  /* 0x000000000f0b72ca */ /* 0x000fe400000e0000 */
[----:B------:R-:W-:Y:S01]  /*19ab0*/  UIADD3 UR4, UR4, 0x400, URZ ;  /* 0x0000040004047890 */ /* 0x000fe2000fffe03f */
[----:B------:R-:W-:-:S03]  /*19ac0*/  R2UR UR15, R7 ;  /* 0x00000000070f72ca */ /* 0x000fc600000e0000 */
[----:B------:R-:W-:-:S04]  /*19ad0*/  USHF.R.U32.HI UR4, URZ, 0x4, UR4 ;  /* 0x000000043f047899 */ /* 0x000fc80008011604 */
[----:B------:R-:W-:-:S04]  /*19ae0*/  ULOP3.LUT UR4, UR4, 0x3fff, URZ, 0xc0, !UPT ;  /* 0x00003fff04047892 */ /* 0x000fc8000f8ec03f */
[----:B------:R-:W-:-:S06]  /*19af0*/  ULOP3.LUT UR41, UR4, 0x10000, URZ, 0xfc, !UPT ;  /* 0x0001000004297892 */ /* 0x000fcc000f8efc3f */
[----:B------:R-:W-:-:S04]  /*19b00*/  LEA R24, R222, UR41, 0xb ;  /* 0x00000029de187c11 */ /* 0x000fc8000f8e58ff */
[C---:B------:R-:W-:Y:S01]  /*19b10*/  R2UR UR6, R24.reuse ;  /* 0x00000000180672ca */ /* 0x040fe200000e0000 */
[C---:B01----:R-:W-:Y:S02]  /*19b20*/  VIADD R14, R24.reuse, 0x2 ;  /* 0x00000002180e7836 */ /* 0x043fe40000000000 */
[C---:B------:R-:W-:Y:S02]  /*19b30*/  VIADD R6, R24.reuse, 0x4 ;  /* 0x0000000418067836 */ /* 0x040fe40000000000 */
[----:B------:R-:W-:Y:S01]  /*19b40*/  VIADD R24, R24, 0x6 ;  /* 0x0000000618187836 */ /* 0x000fe20000000000 */
[----:B------:R-:W-:Y:S02]  /*19b50*/  R2UR UR10, R14 ;  /* 0x000000000e0a72ca */ /* 0x000fe400000e0000 */
[----:B------:R-:W-:Y:S02]  /*19b60*/  R2UR UR14, R6 ;  /* 0x00000000060e72ca */ /* 0x000fe400000e0000 */
[----:B------:R-:W-:-:S02]  /*19b70*/  R2UR UR18, R24 ;  /* 0x00000000181272ca */ /* 0x000fc400000e0000 */
[----:B------:R-:W-:-:S06]  /*19b80*/  WARPGROUP.ARRIVE ;  /* 0x00000000000079c5 */ /* 0x000fcc0000000000 */
        /* <DEDUP_REMOVED lines=14> */
[----:B--2---:R-:W-:Y:S05]  /*19c70*/  @!P0 BRA `(.L_x_3233) ;  /* 0x0000000000048947 */ /* 0x004fea0003800000 */
[----:B------:R-:W-:Y:S01]  /*19c80*/  BPT.TRAP 0x1 ;  /* 0x000000040000795c */ /* 0x000fe20000300000 */
.L_x_3233:
[----:B------:R-:W2:Y:S01]  /*19c90*/  LDL R6, [R1+0x2c] ;  /* 0x00002c0001067983 */ /* 0x000ea20000100800 */
[----:B------:R-:W0:Y:S03]  /*19ca0*/  LDC R5, c[0x0][0x448] ;  /* 0x00011200ff057b82 */ /* 0x000e260000000800 */
[----:B------:R-:W3:Y:S04]  /*19cb0*/  LDL R15, [R1+0x24] ;  /* 0x00002400010f7983 */ /* 0x000ee80000100800 */
[----:B------:R-:W3:Y:S04]  /*19cc0*/  LDL R14, [R1+0x30] ;  /* 0x00003000010e7983 */ /* 0x000ee80000100800 */
[----:B------:R-:W4:Y:S01]  /*19cd0*/  LDL R7, [R1+0x3c] ;  /* 0x00003c0001077983 */ /* 0x000f220000100800 */
[----:B------:R-:W-:Y:S01]  /*19ce0*/  VIADD R4, R4, 0x38860 ;  /* 0x0003886004047836 */ /* 0x000fe20000000000 */
[----:B0-----:R-:W-:Y:S01]  /*19cf0*/  ISETP.NE.AND P1, PT, R5, 0x1, PT ;  /* 0x000000010500780c */ /* 0x001fe20003f25270 */
[----:B------:R-:W-:-:S05]  /*19d00*/  IMAD.U32 R5, RZ, RZ, UR37 ;  /* 0x00000025ff057e24 */ /* 0x000fca000f8e00ff */
[----:B------:R-:W-:-:S04]  /*19d10*/  PRMT R4, R5, 0x654, R4 ;  /* 0x0000065405047816 */ /* 0x000fc80000000004 */
[----:B------:R0:W-:Y:S03]  /*19d20*/  SYNCS.ARRIVE.TRANS64.RED.A1T0 RZ, [R4+URZ], RZ ;  /* 0x000000ff04ff79a7 */ /* 0x0001e6000810043f */
[----:B------:R-:W2:Y:S08]  /*19d30*/  @P1 LDC R5, c[0x0][0x44c] ;  /* 0x00011300ff051b82 */ /* 0x000eb00000000800 */
[----:B0-----:R-:W0:Y:S01]  /*19d40*/  @P1 LDC R4, c[0x0][0x450] ;  /* 0x00011400ff041b82 */ /* 0x001e220000000800 */
[----:B--2---:R-:W-:-:S05]  /*19d50*/  @P1 IMAD.HI.U32 R5, R6, R5, RZ ;  /* 0x0000000506051227 */ /* 0x004fca00078e00ff */
[----:B0-----:R-:W-:-:S04]  /*19d60*/  @P1 SHF.R.U32.HI R6, RZ, R4, R5 ;  /* 0x00000004ff061219 */ /* 0x001fc80000011605 */
[----:B---3--:R-:W-:-:S04]  /*19d70*/  IADD3 R4, R6, R14, -R15 ;  /* 0x0000000e06047210 */ /* 0x008fc80007ffe80f */
[----:B------:R-:W-:-:S04]  /*19d80*/  SHF.R.S32.HI R5, RZ, 0x1f, R4 ;  /* 0x0000001fff057819 */ /* 0x000fc80000011404 */
[----:B------:R-:W-:Y:S01]  /*19d90*/  LEA.HI R5, R5, R4, RZ, 0x7 ;  /* 0x0000000405057211 */ /* 0x000fe200078f38ff */
[----:B------:R-:W-:-:S03]  /*19da0*/  VIADD R4, R168, 0xfffffffe ;  /* 0xfffffffea8047836 */ /* 0x000fc60000000000 */
[----:B------:R-:W-:-:S04]  /*19db0*/  SHF.R.S32.HI R5, RZ, 0x7, R5 ;  /* 0x00000007ff057819 */ /* 0x000fc80000011405 */
[----:B----4-:R-:W-:-:S04]  /*19dc0*/  VIMNMX R7, R7, R5, !PT ;  /* 0x0000000507077248 */ /* 0x010fc80007fe0100 */
[----:B------:R-:W-:Y:S01]  /*19dd0*/  ISETP.GE.AND P1, PT, R4, R7, PT ;  /* 0x000000070400720c */ /* 0x000fe20003f26270 */
[----:B------:R0:W-:-:S12]  /*19de0*/  STL [R1+0x34], R7 ;  /* 0x0000340701007387 */ /* 0x0001d80000100800 */
[----:B0-----:R-:W-:Y:S05]  /*19df0*/  @!P1 BRA `(.L_x_3234) ;  /* 0x0000002c00f89947 */ /* 0x001fea0003800000 */
[----:B------:R-:W-:Y:S01]  /*19e00*/  MOV R15, R0 ;  /* 0x00000000000f7202 */ /* 0x000fe20000000f00 */
[----:B------:R-:W-:-:S07]  /*19e10*/  IMAD.MOV.U32 R14, RZ, RZ, R3 ;  /* 0x000000ffff0e7224 */ /* 0x000fce00078e0003 */
.L_x_3246:
[----:B------:R-:W-:Y:S01]  /*19e20*/  VIADD R222, R222, 0x1 ;  /* 0x00000001dede7836 */ /* 0x000fe20000000000 */
[----:B------:R-:W-:Y:S05]  /*19e30*/  YIELD ;  /* 0x0000000000007946 */ /* 0x000fea0003800000 */
[----:B------:R-:W-:-:S04]  /*19e40*/  ISETP.NE.AND P1, PT, R222, 0x2, PT ;  /* 0x00000002de00780c */ /* 0x000fc80003f25270 */
[----:B------:R-:W-:Y:S02]  /*19e50*/  SEL R7, R222, RZ, P1 ;  /* 0x000000ffde077207 */ /* 0x000fe40000800000 */
[----:B------:R-:W-:-:S03]  /*19e60*/  SEL R0, RZ, 0x1, P1 ;  /* 0x00000001ff007807 */ /* 0x000fc60000800000 */
[----:B------:R-:W-:Y:S01]  /*19e70*/  IMAD.MOV.U32 R222, RZ, RZ, R7 ;  /* 0x000000ffffde7224 */ /* 0x000fe200078e0007 */
[----:B------:R-:W-:Y:S01]  /*19e80*/  LOP3.LUT R223, R223, R0, RZ, 0x3c, !PT ;  /* 0x00000000dfdf7212 */ /* 0x000fe200078e3cff */
[----:B------:R-:W-:Y:S06]  /*19e90*/  @!P0 BRA `(.L_x_3235) ;  /* 0x0000000000048947 */ /* 0x000fec0003800000 */
[----:B------:R-:W-:Y:S01]  /*19ea0*/  BPT.TRAP 0x1 ;  /* 0x000000040000795c */ /* 0x000fe20000300000 */
.L_x_3235:
[----:B------:R-:W-:Y:S01]  /*19eb0*/  IMAD R5, R222, 0x8, R216 ;  /* 0x00000008de057824 */ /* 0x000fe200078e02d8 */
[----:B------:R-:W-:-:S04]  /*19ec0*/  SHF.L.U32 R6, R223, 0x1f, RZ ;  /* 0x0000001fdf067819 */ /* 0x000fc800000006ff */
[----:B------:R0:W1:Y:S01]  /*19ed0*/  SYNCS.PHASECHK.TRANS64.TRYWAIT P1, [R5+URZ+0x38830], R6 ;  /* 0x03883006050075a7 */ /* 0x000062000802017f */
[----:B------:R-:W-:Y:S05]  /*19ee0*/  @!P0 BRA `(.L_x_3236) ;  /* 0x0000000000048947 */ /* 0x000fea0003800000 */
[----:B------:R-:W-:Y:S01]  /*19ef0*/  BPT.TRAP 0x1 ;  /* 0x000000040000795c */ /* 0x000fe20000300000 */
.L_x_3236:
[----:B------:R-:W-:Y:S01]  /*19f00*/  LEA R20, R7, UR40, 0xb ;  /* 0x0000002807147c11 */ /* 0x000fe2000f8e58ff */
[----:B------:R-:W-:-:S04]  /*19f10*/  IMAD.MOV.U32 R21, RZ, RZ, 0x40000040 ;  /* 0x40000040ff157424 */ /* 0x000fc800078e00ff */
[C---:B------:R-:W-:Y:S02]  /*19f20*/  VIADD R152, R20.reuse, 0x2 ;  /* 0x0000000214987836 */ /* 0x040fe40000000000 */
[----:B------:R-:W-:Y:S01]  /*19f30*/  VIADD R0, R20, 0x4 ;  /* 0x0000000414007836 */ /* 0x000fe20000000000 */
[----:B-1----:R-:W-:Y:S06]  /*19f40*/  @P1 BRA `(.L_x_3237) ;  /* 0x0000000000081947 */ /* 0x002fec0003800000 */
[----:B------:R-:W1:Y:S02]  /*19f50*/  SYNCS.PHASECHK.TRANS64.TRYWAIT P1, [R5+URZ+0x38830], R6 ;  /* 0x03883006050075a7 */ /* 0x000e64000802017f */
[----:B-1----:R-:W-:Y:S05]  /*19f60*/  @!P1 BRA `(.L_x_3238) ;  /* 0x0000018800e09947 */ /* 0x002fea0003800000 */
.L_x_3237:
[----:B------:R2:W-:Y:S04]  /*19f70*/  STL.64 [R1+0x1a8], R10 ;  /* 0x0001a80a01007387 */ /* 0x0005e80000100a00 */
[----:B--2---:R-:W2:Y:S04]  /*19f80*/  LDL.64 R10, [R1+0x18] ;  /* 0x00001800010a7983 */ /* 0x004ea80000100a00 */
[----:B------:R0:W-:Y:S04]  /*19f90*/  STL.64 [R1+0x1a0], R6 ;  /* 0x0001a00601007387 */ /* 0x0001e80000100a00 */
[----:B01----:R-:W3:Y:S01]  /*19fa0*/  LDL.64 R6, [R1+0x10] ;  /* 0x0000100001067983 */ /* 0x003ee20000100a00 */
[----:B------:R-:W-:Y:S05]  /*19fb0*/  WARPSYNC.ALL ;  /* 0x0000000000007948 */ /* 0x000fea0003800000 */
[----:B------:R-:W-:Y:S01]  /*19fc0*/  VIADD R154, R20, 0x6 ;  /* 0x00000006149a7836 */ /* 0x000fe20000000000 */
[----:B------:R-:W-:Y:S01]  /*19fd0*/  R2UR UR10, R152 ;  /* 0x00000000980a72ca */ /* 0x000fe200000e0000 */
[----:B------:R-:W-:Y:S01]  /*19fe0*/  IMAD.MOV.U32 R153, RZ, RZ, 0x40000040 ;  /* 0x40000040ff997424 */ /* 0x000fe200078e00ff */
[----:B------:R-:W-:Y:S01]  /*19ff0*/  MOV R152, R0 ;  /* 0x0000000000987202 */ /* 0x000fe20000000f00 */
[----:B------:R-:W-:Y:S01]  /*1a000*/  IMAD.MOV.U32 R155, RZ, RZ, 0x40000040 ;  /* 0x40000040ff9b7424 */ /* 0x000fe200078e00ff */
[C---:B------:R-:W-:Y:S01]  /*1a010*/  R2UR UR6, R20.reuse ;  /* 0x00000000140672ca */ /* 0x040fe200000e0000 */
[----:B------:R-:W-:Y:S01]  /*1a020*/  VIADD R156, R20, 0x404 ;  /* 0x00000404149c7836 */ /* 0x000fe20000000000 */
[----:B------:R-:W-:Y:S01]  /*1a030*/  R2UR UR7, R21 ;  /* 0x00000000150772ca */ /* 0x000fe200000e0000 */
[----:B------:R-:W-:Y:S01]  /*1a040*/  IMAD.MOV.U32 R157, RZ, RZ, 0x40000040 ;  /* 0x40000040ff9d7424 */ /* 0x000fe200078e00ff */
[----:B------:R-:W-:Y:S01]  /*1a050*/  R2UR UR14, R152 ;  /* 0x00000000980e72ca */ /* 0x000fe200000e0000 */
[----:B------:R-:W-:Y:S01]  /*1a060*/  VIADD R152, R20, 0x400 ;  /* 0x0000040014987836 */ /* 0x000fe20000000000 */
[----:B------:R-:W-:Y:S01]  /*1a070*/  R2UR UR4, R8 ;  /* 0x00000000080472ca */ /* 0x000fe200000e0000 */
[----:B------:R0:W-:Y:S01]  /*1a080*/  STL.64 [R1+0x198], R4 ;  /* 0x0001980401007387 */ /* 0x0001e20000100a00 */
[----:B------:R-:W-:-:S02]  /*1a090*/  R2UR UR5, R9 ;  /* 0x00000000090572ca */ /* 0x000fc400000e0000 */
[----:B------:R-:W-:Y:S01]  /*1a0a0*/  R2UR UR18, R154 ;  /* 0x000000009a1272ca */ /* 0x000fe200000e0000 */
[----:B------:R-:W-:Y:S01]  /*1a0b0*/  VIADD R154, R20, 0x402 ;  /* 0x00000402149a7836 */ /* 0x000fe20000000000 */
[C---:B------:R-:W-:Y:S02]  /*1a0c0*/  R2UR UR11, R153.reuse ;  /* 0x00000000990b72ca */ /* 0x040fe400000e0000 */
[----:B------:R-:W-:Y:S02]  /*1a0d0*/  R2UR UR15, R153 ;  /* 0x00000000990f72ca */ /* 0x000fe400000e0000 */
[----:B------:R-:W-:Y:S02]  /*1a0e0*/  R2UR UR19, R155 ;  /* 0x000000009b1372ca */ /* 0x000fe400000e0000 */
[----:B------:R-:W-:Y:S01]  /*1a0f0*/  R2UR UR22, R152 ;  /* 0x00000000981672ca */ /* 0x000fe200000e0000 */
[----:B0-----:R-:W4:Y:S01]  /*1a100*/  LDL.64 R4, [R1+0x8] ;  /* 0x0000080001047983 */ /* 0x001f220000100a00 */
[----:B------:R-:W-:Y:S01]  /*1a110*/  R2UR UR23, R153 ;  /* 0x00000000991772ca */ /* 0x000fe200000e0000 */
[----:B------:R-:W-:Y:S01]  /*1a120*/  VIADD R20, R20, 0x406 ;  /* 0x0000040614147836 */ /* 0x000fe20000000000 */
[----:B------:R-:W-:Y:S01]  /*1a130*/  R2UR UR26, R154 ;  /* 0x000000009a1a72ca */ /* 0x000fe200000e0000 */
[----:B------:R-:W-:Y:S01]  /*1a140*/  IMAD.MOV.U32 R21, RZ, RZ, 0x40000040 ;  /* 0x40000040ff157424 */ /* 0x000fe200078e00ff */
[----:B------:R-:W-:-:S02]  /*1a150*/  R2UR UR27, R155 ;  /* 0x000000009b1b72ca */ /* 0x000fc400000e0000 */
[----:B------:R-:W-:Y:S02]  /*1a160*/  R2UR UR30, R156 ;  /* 0x000000009c1e72ca */ /* 0x000fe400000e0000 */
[----:B------:R-:W-:Y:S02]  /*1a170*/  R2UR UR31, R157 ;  /* 0x000000009d1f72ca */ /* 0x000fe400000e0000 */
[----:B------:R-:W-:Y:S01]  /*1a180*/  WARPGROUP.ARRIVE ;  /* 0x00000000000079c5 */ /* 0x000fe20000000000 */
[----:B------:R-:W-:Y:S02]  /*1a190*/  R2UR UR34, R20 ;  /* 0x00000000142272ca */ /* 0x000fe400000e0000 */
[----:B------:R-:W-:Y:S02]  /*1a1a0*/  R2UR UR35, R21 ;  /* 0x00000000152372ca */ /* 0x000fe400000e0000 */
[----:B------:R-:W4:Y:S01]  /*1a1b0*/  LDL.64 R20, [R1] ;  /* 0x0000000001147983 */ /* 0x000f220000100a00 */
[----:B------:R-:W-:Y:S03]  /*1a1c0*/  QGMMA.64x128x32.F32.E4M3.E4M3 R152, gdesc[UR4], RZ, !UPT, gsb0 ;  /* 0x01e00000049879f3 */ /* 0x000fe6000c0008ff */
[----:B------:R-:W-:-:S02]  /*1a1d0*/  WARPGROUP.DEPBAR.LE gsb0, 0x0 ;  /* 0x00008000000079c5 */ /* 0x000fc40000010000 */
[----:B------:R-:W-:Y:S01]  /*1a1e0*/  WARPGROUP.ARRIVE ;  /* 0x00000000000079c5 */ /* 0x000fe20000000000 */
[----:B--2---:R-:W-:Y:S02]  /*1a1f0*/  R2UR UR8, R10 ;  /* 0x000000000a0872ca */ /* 0x004fe400000e0000 */
[----:B------:R-:W-:Y:S02]  /*1a200*/  R2UR UR9, R11 ;  /* 0x000000000b0972ca */ /* 0x000fe400000e0000 */
[----:B------:R-:W-:Y:S01]  /*1a210*/  R2UR UR24, R228 ;  /* 0x00000000e41872ca */ /* 0x000fe200000e0000 */
[----:B------:R0:W5:Y:S10]  /*1a220*/  LDL.LU.64 R10, [R1+0x1a8] ;  /* 0x0001a800010a7983 */ /* 0x0001740000300a00 */
[----:B------:R-:W-:Y:S01]  /*1a230*/  QGMMA.64x128x32.F32.E4M3.E4M3 R152, gdesc[UR8], R152, gsb0 ;  /* 0x01e00000089879f3 */ /* 0x000fe20008000898 */
[----:B---3--:R-:W-:-:S02]  /*1a240*/  R2UR UR12, R6 ;  /* 0x00000000060c72ca */ /* 0x008fc400000e0000 */
[----:B------:R-:W-:Y:S02]  /*1a250*/  R2UR UR13, R7 ;  /* 0x00000000070d72ca */ /* 0x000fe400000e0000 */
[----:B------:R-:W-:Y:S01]  /*1a260*/  R2UR UR25, R229 ;  /* 0x00000000e51972ca */ /* 0x000fe200000e0000 */
[----:B------:R0:W5:Y:S01]  /*1a270*/  LDL.LU.64 R6, [R1+0x1a0] ;  /* 0x0001a00001067983 */ /* 0x0001620000300a00 */
[----:B------:R-:W-:Y:S02]  /*1a280*/  WARPGROUP.DEPBAR.LE gsb0, 0x0 ;  /* 0x00008000000079c5 */ /* 0x000fe40000010000 */
[----:B------:R-:W-:-:S07]  /*1a290*/  WARPGROUP.ARRIVE ;  /* 0x00000000000079c5 */ /* 0x000fce0000000000 */
[----:B------:R-:W-:Y:S01]  /*1a2a0*/  QGMMA.64x128x32.F32.E4M3.E4M3 R152, gdesc[UR12], R152, gsb0 ;  /* 0x01e000000c9879f3 */ /* 0x000fe20008000898 */
[----:B----4-:R-:W-:Y:S02]  /*1a2b0*/  R2UR UR16, R4 ;  /* 0x00000000041072ca */ /* 0x010fe400000e0000 */
[----:B------:R-:W-:Y:S02]  /*1a2c0*/  R2UR UR17, R5 ;  /* 0x00000000051172ca */ /* 0x000fe400000e0000 */
[----:B------:R-:W-:Y:S01]  /*1a2d0*/  R2UR UR20, R20 ;  /* 0x00000000141472ca */ /* 0x000fe200000e0000 */
[----:B------:R0:W5:Y:S01]  /*1a2e0*/  LDL.LU.64 R4, [R1+0x198] ;  /* 0x0001980001047983 */ /* 0x0001620000300a00 */
[----:B------:R-:W-:Y:S01]  /*1a2f0*/  R2UR UR21, R21 ;  /* 0x00000000151572ca */ /* 0x000fe200000e0000 */
[----:B------:R-:W-:Y:S02]  /*1a300*/  WARPGROUP.DEPBAR.LE gsb0, 0x0 ;  /* 0x00008000000079c5 */ /* 0x000fe40000010000 */
[----:B------:R-:W-:-:S06]  /*1a310*/  WARPGROUP.ARRIVE ;  /* 0x00000000000079c5 */ /* 0x000fcc0000000000 */
[----:B------:R-:W-:Y:S03]  /*1a320*/  QGMMA.64x128x32.F32.E4M3.E4M3 R152, gdesc[UR16], R152, gsb0 ;  /* 0x01e00000109879f3 */ /* 0x000fe60008000898 */
[----:B------:R-:W-:Y:S02]  /*1a330*/  WARPGROUP.DEPBAR.LE gsb0, 0x0 ;  /* 0x00008000000079c5 */ /* 0x000fe40000010000 */
[----:B------:R-:W-:-:S07]  /*1a340*/  WARPGROUP.ARRIVE ;  /* 0x00000000000079c5 */ /* 0x000fce0000000000 */
[----:B------:R-:W-:Y:S01]  /*1a350*/  QGMMA.64x128x32.F32.E4M3.E4M3 R152, gdesc[UR20], R152, gsb0 ;  /* 0x01e00000149879f3 */ /* 0x000fe20008000898 */
[----:B------:R-:W-:Y:S02]  /*1a360*/  R2UR UR28, R226 ;  /* 0x00000000e21c72ca */ /* 0x000fe400000e0000 */
[----:B------:R-:W-:Y:S01]  /*1a370*/  R2UR UR29, R227 ;  /* 0x00000000e31d72ca */ /* 0x000fe200000e0000 */
[----:B------:R-:W-:Y:S02]  /*1a380*/  WARPGROUP.DEPBAR.LE gsb0, 0x0 ;  /* 0x00008000000079c5 */ /* 0x000fe40000010000 */
[----:B------:R-:W-:-:S06]  /*1a390*/  WARPGROUP.ARRIVE ;  /* 0x00000000000079c5 */ /* 0x000fcc0000000000 */
[----:B------:R-:W-:Y:S01]  /*1a3a0*/  QGMMA.64x128x32.F32.E4M3.E4M3 R152, gdesc[UR24], R152, gsb0 ;  /* 0x01e00000189879f3 */ /* 0x000fe20008000898 */
[----:B------:R-:W-:Y:S02]  /*1a3b0*/  R2UR UR32, R12 ;  /* 0x000000000c2072ca */ /* 0x000fe400000e0000 */
[----:B------:R-:W-:Y:S01]  /*1a3c0*/  R2UR UR33, R13 ;  /* 0x000000000d2172ca */ /* 0x000fe200000e0000 */
[----:B------:R-:W-:Y:S02]  /*1a3d0*/  WARPGROUP.DEPBAR.LE gsb0, 0x0 ;  /* 0x00008000000079c5 */ /* 0x000fe40000010000 */
[----:B------:R-:W-:-:S06]  /*1a3e0*/  WARPGROUP.ARRIVE ;  /* 0x00000000000079c5 */ /* 0x000fcc0000000000 */
[----:B------:R-:W-:Y:S03]  /*1a3f0*/  QGMMA.64x128x32.F32.E4M3.E4M3 R152, gdesc[UR28], R152, gsb0 ;  /* 0x01e000001c9879f3 */ /* 0x000fe60008000898 */
[----:B------:R-:W1:Y:S01]  /*1a400*/  S2R R3, SR_TID.X ;  /* 0x0000000000037919 */ /* 0x000e620000002100 */
[----:B------:R-:W-:Y:S02]  /*1a410*/  WARPGROUP.DEPBAR.LE gsb0, 0x0 ;  /* 0x00008000000079c5 */ /* 0x000fe40000010000 */
[----:B------:R-:W-:-:S06]  /*1a420*/  WARPGROUP.ARRIVE ;  /* 0x00000000000079c5 */ /* 0x000fcc0000000000 */
[----:B------:R-:W-:Y:S01]  /*1a430*/  QGMMA.64x128x32.F32.E4M3.E4M3 R152, gdesc[UR32], R152, gsb0 ;  /* 0x01e00000209879f3 */ /* 0x000fe20008000898 */
[----:B-1----:R-:W-:-:S04]  /*1a440*/  SHF.R.U32.HI R3, RZ, 0x7, R3 ;  /* 0x00000007ff037819 */ /* 0x002fc80000011603 */
[----:B------:R-:W-:Y:S01]  /*1a450*/  IADD3 R21, -R3, 0xb, RZ ;  /* 0x0000000b03157810 */ /* 0x000fe20007ffe1ff */
[----:B------:R-:W-:-:S04]  /*1a460*/  WARPGROUP.DEPBAR.LE gsb0, 0x0 ;  /* 0x00008000000079c5 */ /* 0x000fc80000010000 */
[----:B------:R0:W-:Y:S06]  /*1a470*/  BAR.ARV R21, 0x100 ;  /* 0x000400150000751d */ /* 0x0001ec0000002000 */
[----:B------:R-:W-:Y:S05]  /*1a480*/  @!P0 BRA `(.L_x_3239) ;  /* 0x0000000000048947 */ /* 0x000fea0003800000 */
[----:B------:R-:W-:Y:S01]  /*1a490*/  BPT.TRAP 0x1 ;  /* 0x000000040000795c */ /* 0x000fe20000300000 */
.L_x_3239:
[----:B------:R1:W-:Y:S01]  /*1a4a0*/  STL [R1+0x1a0], R8 ;  /* 0x0001a00801007387 */ /* 0x0003e20000100800 */
[----:B------:R-:W2:Y:S03]  /*1a4b0*/  LDC R3, c[0x0][0x448] ;  /* 0x00011200ff037b82 */ /* 0x000ea60000000800 */
[----:B------:R-:W3:Y:S04]  /*1a4c0*/  LDL R0, [R1+0x5c] ;  /* 0x00005c0001007983 */ /* 0x000ee80000100800 */
[----:B-1----:R-:W3:Y:S04]  /*1a4d0*/  LDL R8, [R1+0x2c] ;  /* 0x00002c0001087983 */ /* 0x002ee80000100800 */
[----:B-----5:R1:W-:Y:S04]  /*1a4e0*/  STL [R1+0x19c], R7 ;  /* 0x00019c0701007387 */ /* 0x0203e80000100800 */
[----:B-1----:R-:W4:Y:S04]  /*1a4f0*/  LDL R7, [R1+0x48] ;  /* 0x0000480001077983 */ /* 0x002f280000100800 */
[----:B------:R1:W-:Y:S04]  /*1a500*/  STL [R1+0x198], R6 ;  /* 0x0001980601007387 */ /* 0x0003e80000100800 */
[----:B------:R-:W4:Y:S04]  /*1a510*/  LDL R225, [R1+0x24] ;  /* 0x0000240001e17983 */ /* 0x000f280000100800 */
[----:B-1----:R-:W4:Y:S01]  /*1a520*/  LDL R6, [R1+0x30] ;  /* 0x0000300001067983 */ /* 0x002f220000100800 */
[----:B--2---:R-:W-:-:S13]  /*1a530*/  ISETP.NE.AND P1, PT, R3, 0x1, PT ;  /* 0x000000010300780c */ /* 0x004fda0003f25270 */
[----:B------:R-:W1:Y:S08]  /*1a540*/  @P1 LDC R20, c[0x0][0x44c] ;  /* 0x00011300ff141b82 */ /* 0x000e700000000800 */
[----:B------:R-:W2:Y:S01]  /*1a550*/  @P1 LDC R3, c[0x0][0x450] ;  /* 0x00011400ff031b82 */ /* 0x000ea20000000800 */
[----:B---3--:R-:W-:Y:S01]  /*1a560*/  IMAD.IADD R0, R0, 0x1, R8 ;  /* 0x0000000100007824 */ /* 0x008fe200078e0208 */
[----:B------:R-:W-:Y:S01]  /*1a570*/  LOP3.LUT R23, R23, 0xfffffeff, RZ, 0xc0, !PT ;  /* 0xfffffeff17177812 */ /* 0x000fe200078ec0ff */
[----:B------:R3:W5:Y:S02]  /*1a580*/  LDL.LU R8, [R1+0x1a0] ;  /* 0x0001a00001087983 */ /* 0x0007640000300800 */
[----:B-1----:R-:W-:-:S05]  /*1a590*/  @P1 IMAD.HI.U32 R20, R0, R20, RZ ;  /* 0x0000001400141227 */ /* 0x002fca00078e00ff */
[----:B--2---:R-:W-:-:S05]  /*1a5a0*/  @P1 SHF.R.U32.HI R0, RZ, R3, R20 ;  /* 0x00000003ff001219 */ /* 0x004fca0000011614 */
[----:B------:R-:W1:Y:S01]  /*1a5b0*/  SHFL.IDX PT, R3, R0, RZ, 0x1c1f ;  /* 0x001c1fff00037589 */ /* 0x000e6200000e0000 */
[----:B------:R-:W-:-:S03]  /*1a5c0*/  IMAD.MOV.U32 R20, RZ, RZ, -0x80 ;  /* 0xffffff80ff147424 */ /* 0x000fc600078e00ff */
[----:B------:R-:W2:Y:S01]  /*1a5d0*/  SHFL.IDX PT, R0, R0, 0x1, 0x1c1f ;  /* 0x003c1f0000007f89 */ /* 0x000ea200000e0000 */
[----:B------:R-:W-:-:S05]  /*1a5e0*/  IMAD R20, R4, R20, 0x1 ;  /* 0x0000000104147424 */ /* 0x000fca00078e0214 */
[----:B----4-:R-:W-:Y:S02]  /*1a5f0*/  IADD3 R20, R6, R20, -R7 ;  /* 0x0000001406147210 */ /* 0x010fe40007ffe807 */
[----:B------:R-:W-:Y:S01]  /*1a600*/  @P0 LOP3.LUT R23, R23, 0x100, RZ, 0xfc, !PT ;  /* 0x0000010017170812 */ /* 0x000fe200078efcff */
[----:B------:R3:W5:Y:S01]  /*1a610*/  LDL.LU R7, [R1+0x19c] ;  /* 0x00019c0001077983 */ /* 0x0007620000300800 */
[----:B------:R-:W-:Y:S02]  /*1a620*/  IADD3 R20, R20, -R225, RZ ;  /* 0x800000e114147210 */ /* 0x000fe40007ffe0ff */
[----:B------:R-:W-:Y:S01]  /*1a630*/  LOP3.LUT R23, R23, 0xfffffdff, RZ, 0xc0, !PT ;  /* 0xfffffdff17177812 */ /* 0x000fe200078ec0ff */
[----:B------:R3:W5:Y:S02]  /*1a640*/  LDL.LU R6, [R1+0x198] ;  /* 0x0001980001067983 */ /* 0x0007640000300800 */
[----:B-1----:R-:W-:-:S05]  /*1a650*/  IMAD.IADD R3, R20, 0x1, R3 ;  /* 0x0000000114037824 */ /* 0x002fca00078e0203 */
[C---:B------:R-:W-:Y:S02]  /*1a660*/  ISETP.GT.AND P4, PT, R3.reuse, RZ, PT ;  /* 0x000000ff0300720c */ /* 0x040fe40003f84270 */
[C---:B------:R-:W-:Y:S02]  /*1a670*/  ISETP.GT.AND P3, PT, R3.reuse, 0x1, PT ;  /* 0x000000010300780c */ /* 0x040fe40003f64270 */
[C---:B------:R-:W-:Y:S02]  /*1a680*/  ISETP.GT.AND P2, PT, R3.reuse, 0x8, PT ;  /* 0x000000080300780c */ /* 0x040fe40003f44270 */
[----:B------:R-:W-:Y:S01]  /*1a690*/  ISETP.GT.AND P1, PT, R3, 0x9, PT ;  /* 0x000000090300780c */ /* 0x000fe20003f24270 */
[----:B--2---:R-:W-:Y:S01]  /*1a6a0*/  IMAD.IADD R0, R20, 0x1, R0 ;  /* 0x0000000114007824 */ /* 0x004fe200078e0200 */
[----:B------:R-:W-:Y:S02]  /*1a6b0*/  FSEL R152, R152, -INF , P4 ;  /* 0xff80000098987808 */ /* 0x000fe40002000000 */
[----:B------:R-:W-:-:S02]  /*1a6c0*/  FSEL R20, R153, -INF , P3 ;  /* 0xff80000099147808 */ /* 0x000fc40001800000 */
[----:B------:R-:W-:Y:S02]  /*1a6d0*/  FSEL R156, R156, -INF , P2 ;  /* 0xff8000009c9c7808 */ /* 0x000fe40001000000 */
[----:B------:R-:W-:Y:S02]  /*1a6e0*/  FSEL R157, R157, -INF , P1 ;  /* 0xff8000009d9d7808 */ /* 0x000fe40000800000 */
[C---:B------:R-:W-:Y:S02]  /*1a6f0*/  ISETP.GT.AND P4, PT, R3.reuse, 0x10, PT ;  /* 0x000000100300780c */ /* 0x040fe40003f84270 */
[C---:B------:R-:W-:Y:S02]  /*1a700*/  ISETP.GT.AND P3, PT, R3.reuse, 0x11, PT ;  /* 0x000000110300780c */ /* 0x040fe40003f64270 */
[C---:B------:R-:W-:Y:S02]  /*1a710*/  ISETP.GT.AND P2, PT, R3.reuse, 0x18, PT ;  /* 0x000000180300780c */ /* 0x040fe40003f44270 */
[----:B------:R-:W-:-:S02]  /*1a720*/  ISETP.GT.AND P1, PT, R3, 0x19, PT ;  /* 0x000000190300780c */ /* 0x000fc40003f24270 */
[----:B------:R-:W-:Y:S02]  /*1a730*/  FSEL R160, R160, -INF , P4 ;  /* 0xff800000a0a07808 */ /* 0x000fe40002000000 */
[----:B------:R-:W-:Y:S02]  /*1a740*/  FSEL R161, R161, -INF , P3 ;  /* 0xff800000a1a17808 */ /* 0x000fe40001800000 */
[----:B------:R-:W-:Y:S02]  /*1a750*/  FSEL R164, R164, -INF , P2 ;  /* 0xff800000a4a47808 */ /* 0x000fe40001000000 */
[----:B------:R-:W-:Y:S02]  /*1a760*/  FSEL R165, R165, -INF , P1 ;  /* 0xff800000a5a57808 */ /* 0x000fe40000800000 */
[C---:B------:R-:W-:Y:S02]  /*1a770*/  ISETP.GT.AND P4, PT, R3.reuse, 0x20, PT ;  /* 0x000000200300780c */ /* 0x040fe40003f84270 */
[----:B------:R-:W-:-:S02]  /*1a780*/  ISETP.GT.AND P3, PT, R3, 0x21, PT ;  /* 0x000000210300780c */ /* 0x000fc40003f64270 */
[C---:B------:R-:W-:Y:S02]  /*1a790*/  ISETP.GT.AND P2, PT, R3.reuse, 0x28, PT ;  /* 0x000000280300780c */ /* 0x040fe40003f44270 */
[----:B------:R-:W-:Y:S02]  /*1a7a0*/  ISETP.GT.AND P1, PT, R3, 0x29, PT ;  /* 0x000000290300780c */ /* 0x000fe40003f24270 */
[----:B------:R-:W-:Y:S02]  /*1a7b0*/  FSEL R168, R168, -INF , P4 ;  /* 0xff800000a8a87808 */ /* 0x000fe40002000000 */
[----:B------:R-:W-:Y:S02]  /*1a7c0*/  FSEL R169, R169, -INF , P3 ;  /* 0xff800000a9a97808 */ /* 0x000fe40001800000 */
[----:B------:R-:W-:Y:S02]  /*1a7d0*/  FSEL R172, R172, -INF , P2 ;  /* 0xff800000acac7808 */ /* 0x000fe40001000000 */
[----:B------:R-:W-:-:S02]  /*1a7e0*/  FSEL R173, R173, -INF , P1 ;  /* 0xff800000adad7808 */ /* 0x000fc40000800000 */
[C---:B------:R-:W-:Y:S02]  /*1a7f0*/  ISETP.GT.AND P4, PT, R3.reuse, 0x30, PT ;  /* 0x000000300300780c */ /* 0x040fe40003f84270 */
[C---:B------:R-:W-:Y:S02]  /*1a800*/  ISETP.GT.AND P3, PT, R3.reuse, 0x31, PT ;  /* 0x000000310300780c */ /* 0x040fe40003f64270 */
[C---:B------:R-:W-:Y:S02]  /*1a810*/  ISETP.GT.AND P2, PT, R3.reuse, 0x38, PT ;  /* 0x000000380300780c */ /* 0x040fe40003f44270 */
[----:B------:R-:W-:Y:S02]  /*1a820*/  ISETP.GT.AND P1, PT, R3, 0x39, PT ;  /* 0x000000390300780c */ /* 0x000fe40003f24270 */
        /* <DEDUP_REMOVED lines=20> */
[C---:B------:R-:W-:Y:S02]  /*1a970*/  ISETP.GT.AND P4, PT, R0.reuse, RZ, PT ;  /* 0x000000ff0000720c */ /* 0x040fe40003f84270 */
        /* <DEDUP_REMOVED lines=86> */
[----:B------:R-:W-:Y:S02]  /*1aee0*/  FSEL R210, R210, -INF , P4 ;  /* 0xff800000d2d27808 */ /* 0x000fe40002000000 */
[----:B------:R-:W-:Y:S02]  /*1aef0*/  FMNMX.FTZ R0, R207, R0, !PT ;  /* 0x00000000cf007209 */ /* 0x000fe40007810000 */
[----:B------:R-:W-:Y:S02]  /*1af00*/  FSEL R211, R211, -INF , P3 ;  /* 0xff800000d3d37808 */ /* 0x000fe40001800000 */
[----:B------:R-:W-:Y:S02]  /*1af10*/  FMNMX.FTZ R0, R210, R0, !PT ;  /* 0x00000000d2007209 */ /* 0x000fe40007810000 */
[----:B------:R-:W-:-:S02]  /*1af20*/  FSEL R214, R214, -INF , P2 ;  /* 0xff800000d6d67808 */ /* 0x000fc40001000000 */
[----:B------:R-:W-:Y:S02]  /*1af30*/  FMNMX.FTZ R0, R211, R0, !PT ;  /* 0x00000000d3007209 */ /* 0x000fe40007810000 */
[----:B------:R-:W-:Y:S02]  /*1af40*/  FSEL R215, R215, -INF , P1 ;  /* 0xff800000d7d77808 */ /* 0x000fe40000800000 */
[----:B------:R-:W-:-:S04]  /*1af50*/  FMNMX.FTZ R0, R214, R0, !PT ;  /* 0x00000000d6007209 */ /* 0x000fc80007810000 */
[----:B------:R-:W-:-:S05]  /*1af60*/  FMNMX.FTZ R0, R215, R0, !PT ;  /* 0x00000000d7007209 */ /* 0x000fca0007810000 */
[----:B------:R-:W1:Y:S02]  /*1af70*/  SHFL.BFLY PT, R153, R0, 0x2, 0x1f ;  /* 0x0c401f0000997f89 */ /* 0x000e6400000e0000 */
[----:B-1----:R-:W-:-:S05]  /*1af80*/  FMNMX.FTZ R0, R0, R153, !PT ;  /* 0x0000009900007209 */ /* 0x002fca0007810000 */
[----:B------:R-:W1:Y:S01]  /*1af90*/  SHFL.BFLY PT, R153, R0, 0x1, 0x1f ;  /* 0x0c201f0000997f89 */ /* 0x000e6200000e0000 */
[C---:B------:R-:W-:Y:S02]  /*1afa0*/  ISETP.GT.AND P0, PT, R3.reuse, 0x61, PT ;  /* 0x000000610300780c */ /* 0x040fe40003f04270 */
[----:B------:R-:W-:Y:S02]  /*1afb0*/  ISETP.GT.AND P1, PT, R3, 0x69, PT ;  /* 0x000000690300780c */ /* 0x000fe40003f24270 */
[----:B-1----:R-:W-:-:S04]  /*1afc0*/  FMNMX.FTZ R0, R0, R153, !PT ;  /* 0x0000009900007209 */ /* 0x002fc80007810000 */
[----:B------:R-:W-:-:S04]  /*1afd0*/  FSETP.NEU.FTZ.AND P6, PT, R0, -INF , PT ;  /* 0xff8000000000780b */ /* 0x000fc80003fdd000 */
[----:B------:R-:W-:-:S05]  /*1afe0*/  FSEL R153, R0, RZ, P6 ;  /* 0x000000ff00997208 */ /* 0x000fca0003000000 */
[----:B------:R-:W-:Y:S01]  /*1aff0*/  FADD.FTZ R153, -R153, R15 ;  /* 0x0000000f99997221 */ /* 0x000fe20000010100 */
[----:B------:R-:W-:-:S01]  /*1b000*/  FFMA.FTZ R15, R2, R0, -8 ;  /* 0xc1000000020f7423 */ /* 0x000fc20000010000 */
[----:B------:R-:W-:Y:S02]  /*1b010*/  @P0 LOP3.LUT R23, R23, 0x200, RZ, 0xfc, !PT ;  /* 0x0000020017170812 */ /* 0x000fe400078efcff */
[----:B------:R-:W-:Y:S02]  /*1b020*/  ISETP.GT.AND P2, PT, R3, 0x70, PT ;  /* 0x000000700300780c */ /* 0x000fe40003f44270 */
[----:B------:R-:W-:Y:S02]  /*1b030*/  FSEL R15, R15, RZ, P6 ;  /* 0x000000ff0f0f7208 */ /* 0x000fe40003000000 */
[C---:B------:R-:W-:Y:S02]  /*1b040*/  ISETP.GT.AND P3, PT, R3.reuse, 0x71, PT ;  /* 0x000000710300780c */ /* 0x040fe40003f64270 */
[----:B------:R-:W-:-:S02]  /*1b050*/  ISETP.GT.AND P4, PT, R3, 0x78, PT ;  /* 0x000000780300780c */ /* 0x000fc40003f84270 */
[C---:B------:R-:W-:Y:S02]  /*1b060*/  ISETP.GT.AND P5, PT, R3.reuse, 0x79, PT ;  /* 0x000000790300780c */ /* 0x040fe40003fa4270 */
[C---:B------:R-:W-:Y:S02]  /*1b070*/  ISETP.GT.AND P0, PT, R3.reuse, 0x60, PT ;  /* 0x000000600300780c */ /* 0x040fe40003f04270 */
[----:B------:R-:W-:Y:S02]  /*1b080*/  ISETP.GT.AND P6, PT, R3, 0x68, PT ;  /* 0x000000680300780c */ /* 0x000fe40003fc4270 */
        /* <DEDUP_REMOVED lines=24> */
[----:B------:R-:W-:Y:S02]  /*1b210*/  LOP3.LUT P0, RZ, R23, 0x200, RZ, 0xc0, !PT ;  /* 0x0000020017ff7812 */ /* 0x000fe4000780c0ff */
[----:B------:R-:W-:Y:S01]  /*1b220*/  FMNMX.FTZ R3, R197, R3, !PT ;  /* 0x00000003c5037209 */ /* 0x000fe20007810000 */
[--C-:B------:R-:W-:Y:S01]  /*1b230*/  FFMA.FTZ R158, R2, R158, -R15.reuse ;  /* 0x0000009e029e7223 */ /* 0x100fe2000001080f */
[----:B------:R-:W-:Y:S02]  /*1b240*/  FSEL R201, R201, -INF , P0 ;  /* 0xff800000c9c97808 */ /* 0x000fe40000000000 */
[----:B------:R-:W-:Y:S01]  /*1b250*/  FMNMX.FTZ R3, R200, R3, !PT ;  /* 0x00000003c8037209 */ /* 0x000fe20007810000 */
        /* <DEDUP_REMOVED lines=31> */
[----:B------:R-:W-:Y:S01]  /*1b450*/  FSEL R204, R204, -INF , P6 ;  /* 0xff800000cccc7808 */ /* 0x000fe20003000000 */
[----:B------:R-:W-:Y:S01]  /*1b460*/  FMUL.FTZ R15, R2, R153 ;  /* 0x00000099020f7220 */ /* 0x000fe20000410000 */
[----:B------:R-:W-:Y:S01]  /*1b470*/  FMNMX.FTZ R3, R201, R3, !PT ;  /* 0x00000003c9037209 */ /* 0x000fe20007810000 */
[----:B------:R-:W-:Y:S01]  /*1b480*/  MUFU.EX2 R158, R158 ;  /* 0x0000009e009e7308 */ /* 0x000fe20000000800 */
[----:B------:R-:W-:-:S02]  /*1b490*/  FSEL R205, R205, -INF , P1 ;  /* 0xff800000cdcd7808 */ /* 0x000fc40000800000 */
[----:B------:R-:W-:-:S05]  /*1b4a0*/  FMNMX.FTZ R3, R204, R3, !PT ;  /* 0x00000003cc037209 */ /* 0x000fca0007810000 */
[----:B------:R-:W1:Y:S01]  /*1b4b0*/  MUFU.EX2 R225, R159 ;  /* 0x0000009f00e17308 */ /* 0x000e620000000800 */
[----:B------:R-:W-:Y:S02]  /*1b4c0*/  FSEL R208, R208, -INF , P2 ;  /* 0xff800000d0d07808 */ /* 0x000fe40001000000 */
[----:B------:R-:W-:-:S05]  /*1b4d0*/  FMNMX.FTZ R3, R205, R3, !PT ;  /* 0x00000003cd037209 */ /* 0x000fca0007810000 */
[----:B------:R-:W-:Y:S01]  /*1b4e0*/  MUFU.EX2 R154, R154 ;  /* 0x0000009a009a7308 */ /* 0x000fe20000000800 */
[----:B------:R-:W-:-:S07]  /*1b4f0*/  FSEL R209, R209, -INF , P3 ;  /* 0xff800000d1d17808 */ /* 0x000fce0001800000 */
[----:B------:R-:W2:Y:S01]  /*1b500*/  MUFU.EX2 R155, R155 ;  /* 0x0000009b009b7308 */ /* 0x000ea20000000800 */
[----:B------:R-:W-:-:S07]  /*1b510*/  FMNMX.FTZ R3, R208, R3, !PT ;  /* 0x00000003d0037209 */ /* 0x000fce0007810000 */
[----:B------:R-:W4:Y:S01]  /*1b520*/  MUFU.EX2 R15, R15 ;  /* 0x0000000f000f7308 */ /* 0x000f220000000800 */
[----:B------:R-:W-:Y:S02]  /*1b530*/  FSEL R212, R212, -INF , P4 ;  /* 0xff800000d4d47808 */ /* 0x000fe40002000000 */
[----:B------:R-:W-:Y:S02]  /*1b540*/  FMNMX.FTZ R3, R209, R3, !PT ;  /* 0x00000003d1037209 */ /* 0x000fe40007810000 */
[----:B-1----:R-:W-:Y:S02]  /*1b550*/  F2FP.SATFINITE.E4M3.F32.PACK_AB_MERGE_C R153, R225, R158, RZ ;  /* 0x0000009ee199723e */ /* 0x002fe400048070ff */
[----:B------:R-:W-:Y:S02]  /*1b560*/  FSEL R213, R213, -INF , P5 ;  /* 0xff800000d5d57808 */ /* 0x000fe40002800000 */
[----:B------:R-:W-:Y:S02]  /*1b570*/  FMNMX.FTZ R3, R212, R3, !PT ;  /* 0x00000003d4037209 */ /* 0x000fe40007810000 */
[----:B--2---:R-:W-:Y:S01]  /*1b580*/  F2FP.SATFINITE.E4M3.F32.PACK_AB_MERGE_C R153, R155, R154, R153 ;  /* 0x0000009a9b99723e */ /* 0x004fe20004807099 */
[----:B----4-:R-:W-:-:S01]  /*1b590*/  FFMA.FTZ R10, R15, R10, R154 ;  /* 0x0000000a0f0a7223 */ /* 0x010fc2000001009a */
[----:B------:R-:W-:-:S05]  /*1b5a0*/  FMNMX.FTZ R154, R213, R3, !PT ;  /* 0x00000003d59a7209 */ /* 0x000fca0007810000 */
[----:B------:R-:W1:Y:S02]  /*1b5b0*/  SHFL.BFLY PT, R3, R154, 0x2, 0x1f ;  /* 0x0c401f009a037f89 */ /* 0x000e6400000e0000 */
[----:B-1----:R-:W-:-:S05]  /*1b5c0*/  FMNMX.FTZ R3, R154, R3, !PT ;  /* 0x000000039a037209 */ /* 0x002fca0007810000 */
[----:B------:R-:W1:Y:S02]  /*1b5d0*/  SHFL.BFLY PT, R154, R3, 0x1, 0x1f ;  /* 0x0c201f00039a7f89 */ /* 0x000e6400000e0000 */
[----:B-1----:R-:W-:-:S04]  /*1b5e0*/  FMNMX.FTZ R3, R3, R154, !PT ;  /* 0x0000009a03037209 */ /* 0x002fc80007810000 */
[----:B------:R-:W-:Y:S01]  /*1b5f0*/  FSETP.NEU.FTZ.AND P1, PT, R3, -INF , PT ;  /* 0xff8000000300780b */ /* 0x000fe20003f3d000 */
[----:B------:R-:W-:-:S03]  /*1b600*/  FFMA.FTZ R159, R2, R3, -8 ;  /* 0xc1000000029f7423 */ /* 0x000fc60000010003 */
[----:B------:R-:W-:Y:S02]  /*1b610*/  FSEL R154, R3, RZ, P1 ;  /* 0x000000ff039a7208 */ /* 0x000fe40000800000 */
[----:B------:R-:W-:-:S03]  /*1b620*/  FSEL R159, R159, RZ, P1 ;  /* 0x000000ff9f9f7208 */ /* 0x000fc60000800000 */
[----:B------:R-:W-:Y:S02]  /*1b630*/  FADD.FTZ R14, -R154, R14 ;  /* 0x0000000e9a0e7221 */ /* 0x000fe40000010100 */
[----:B------:R-:W-:-:S02]  /*1b640*/  FFMA.FTZ R152, R2, R152, -R159 ;  /* 0x0000009802987223 */ /* 0x000fc4000001089f */
[C---:B------:R-:W-:Y:S01]  /*1b650*/  FMUL.FTZ R14, R2.reuse, R14 ;  /* 0x0000000e020e7220 */ /* 0x040fe20000410000 */
[----:B------:R-:W-:-:S01]  /*1b660*/  FFMA.FTZ R20, R2, R20, -R159 ;  /* 0x0000001402147223 */ /* 0x000fc2000001089f */
[----:B------:R-:W-:Y:S02]  /*1b670*/  FADD.FTZ R10, R155, R10 ;  /* 0x0000000a9b0a7221 */ /* 0x000fe40000010000 */
[----:B------:R-:W-:Y:S01]  /*1b680*/  MUFU.EX2 R152, R152 ;  /* 0x0000009800987308 */ /* 0x000fe20000000800 */
[----:B------:R-:W-:-:S01]  /*1b690*/  FFMA.FTZ R154, R2, R156, -R159 ;  /* 0x0000009c029a7223 */ /* 0x000fc2000001089f */
[----:B------:R-:W-:-:S06]  /*1b6a0*/  FFMA.FTZ R155, R2, R157, -R159 ;  /* 0x0000009d029b7223 */ /* 0x000fcc000001089f */
[----:B------:R-:W1:Y:S08]  /*1b6b0*/  MUFU.EX2 R14, R14 ;  /* 0x0000000e000e7308 */ /* 0x000e700000000800 */
[----:B------:R-:W2:Y:S08]  /*1b6c0*/  MUFU.EX2 R20, R20 ;  /* 0x0000001400147308 */ /* 0x000eb00000000800 */
[----:B------:R-:W4:Y:S08]  /*1b6d0*/  MUFU.EX2 R154, R154 ;  /* 0x0000009a009a7308 */ /* 0x000f300000000800 */
[----:B------:R-:W0:Y:S01]  /*1b6e0*/  MUFU.EX2 R155, R155 ;  /* 0x0000009b009b7308 */ /* 0x000e220000000800 */
[----:B-1----:R-:W-:-:S04]  /*1b6f0*/  FFMA.FTZ R11, R14, R11, R152 ;  /* 0x0000000b0e0b7223 */ /* 0x002fc80000010098 */
[----:B--2---:R-:W-:-:S04]  /*1b700*/  FADD.FTZ R11, R20, R11 ;  /* 0x0000000b140b7221 */ /* 0x004fc80000010000 */
[----:B----4-:R-:W-:Y:S01]  /*1b710*/  FADD.FTZ R11, R154, R11 ;  /* 0x0000000b9a0b7221 */ /* 0x010fe20000010000 */
[----:B0-----:R-:W-:-:S04]  /*1b720*/  F2FP.SATFINITE.E4M3.F32.PACK_AB_MERGE_C R154, R155, R154, RZ ;  /* 0x0000009a9b9a723e */ /* 0x001fc800048070ff */
[----:B------:R-:W-:Y:S01]  /*1b730*/  F2FP.SATFINITE.E4M3.F32.PACK_AB_MERGE_C R152, R20, R152, R154 ;  /* 0x000000981498723e */ /* 0x000fe2000480709a */
[----:B------:R-:W-:-:S01]  /*1b740*/  FFMA.FTZ R154, R2, R160, -R159 ;  /* 0x000000a0029a7223 */ /* 0x000fc2000001089f */
[C-C-:B------:R-:W-:Y:S01]  /*1b750*/  FFMA.FTZ R20, R2.reuse, R161, -R159.reuse ;  /* 0x000000a102147223 */ /* 0x140fe2000001089f */
[----:B------:R-:W-:Y:S01]  /*1b760*/  MUFU.EX2 R162, R162 ;  /* 0x000000a200a27308 */ /* 0x000fe20000000800 */
[----:B------:R-:W-:-:S01]  /*1b770*/  FFMA.FTZ R156, R2, R164, -R159 ;  /* 0x000000a4029c7223 */ /* 0x000fc2000001089f */
[----:B------:R-:W-:-:S06]  /*1b780*/  FFMA.FTZ R160, R2, R165, -R159 ;  /* 0x000000a502a07223 */ /* 0x000fcc000001089f */
[----:B------:R-:W0:Y:S01]  /*1b790*/  MUFU.EX2 R154, R154 ;  /* 0x0000009a009a7308 */ /* 0x000e220000000800 */
[----:B------:R-:W-:-:S01]  /*1b7a0*/  FADD.FTZ R10, R158, R10 ;  /* 0x0000000a9e0a7221 */ /* 0x000fc20000010000 */
[----:B------:R-:W-:-:S06]  /*1b7b0*/  FFMA.FTZ R157, R2, R168, -R159 ;  /* 0x000000a8029d7223 */ /* 0x000fcc000001089f */
[----:B------:R-:W1:Y:S08]  /*1b7c0*/  MUFU.EX2 R20, R20 ;  /* 0x0000001400147308 */ /* 0x000e700000000800 */
[----:B------:R-:W2:Y:S01]  /*1b7d0*/  MUFU.EX2 R163, R163 ;  /* 0x000000a300a37308 */ /* 0x000ea20000000800 */
[----:B------:R-:W-:-:S01]  /*1b7e0*/  FADD.FTZ R11, R155, R11 ;  /* 0x0000000b9b0b7221 */ /* 0x000fc20000010000 */
[----:B------:R-:W-:-:S06]  /*1b7f0*/  FFMA.FTZ R158, R2, R169, -R159 ;  /* 0x000000a9029e7223 */ /* 0x000fcc000001089f */
[----:B------:R-:W4:Y:S01]  /*1b800*/  MUFU.EX2 R156, R156 ;  /* 0x0000009c009c7308 */ /* 0x000f220000000800 */
[----:B------:R-:W-:-:S07]  /*1b810*/  FADD.FTZ R225, R225, R10 ;  /* 0x0000000ae1e17221 */ /* 0x000fce0000010000 */
[----:B------:R-:W3:Y:S01]  /*1b820*/  MUFU.EX2 R166, R166 ;  /* 0x000000a600a67308 */ /* 0x000ee20000000800 */
[----:B0-----:R-:W-:-:S01]  /*1b830*/  FADD.FTZ R11, R154, R11 ;  /* 0x0000000b9a0b7221 */ /* 0x001fc20000010000 */
[----:B------:R-:W-:-:S06]  /*1b840*/  FFMA.FTZ R165, R2, R172, -R159 ;  /* 0x000000ac02a57223 */ /* 0x000fcc000001089f */
[----:B------:R-:W0:Y:S01]  /*1b850*/  MUFU.EX2 R160, R160 ;  /* 0x000000a000a07308 */ /* 0x000e220000000800 */
[----:B------:R-:W-:-:S07]  /*1b860*/  FADD.FTZ R225, R162, R225 ;  /* 0x000000e1a2e17221 */ /* 0x000fce0000010000 */
[----:B------:R-:W0:Y:S01]  /*1b870*/  MUFU.EX2 R167, R167 ;  /* 0x000000a700a77308 */ /* 0x000e220000000800 */
[----:B-1----:R-:W-:-:S01]  /*1b880*/  FADD.FTZ R11, R20, R11 ;  /* 0x0000000b140b7221 */ /* 0x002fc20000010000 */
[----:B------:R-:W-:-:S06]  /*1b890*/  FFMA.FTZ R168, R2, R173, -R159 ;  /* 0x000000ad02a87223 */ /* 0x000fcc000001089f */
[----:B------:R-:W1:Y:S01]  /*1b8a0*/  MUFU.EX2 R157, R157 ;  /* 0x0000009d009d7308 */ /* 0x000e620000000800 */
[----:B--2---:R-:W-:-:S07]  /*1b8b0*/  FADD.FTZ R225, R163, R225 ;  /* 0x000000e1a3e17221 */ /* 0x004fce0000010000 */
[----:B------:R-:W2:Y:S01]  /*1b8c0*/  MUFU.EX2 R170, R170 ;  /* 0x000000aa00aa7308 */ /* 0x000ea20000000800 */
[----:B----4-:R-:W-:-:S01]  /*1b8d0*/  FADD.FTZ R11, R156, R11 ;  /* 0x0000000b9c0b7221 */ /* 0x010fc20000010000 */
[----:B------:R-:W-:-:S06]  /*1b8e0*/  FFMA.FTZ R161, R2, R176, -R159 ;  /* 0x000000b002a17223 */ /* 0x000fcc000001089f */
[----:B------:R-:W4:Y:S01]  /*1b8f0*/  MUFU.EX2 R158, R158 ;  /* 0x0000009e009e7308 */ /* 0x000f220000000800 */
[----:B---3--:R-:W-:-:S07]  /*1b900*/  FADD.FTZ R225, R166, R225 ;  /* 0x000000e1a6e17221 */ /* 0x008fce0000010000 */
[----:B------:R-:W3:Y:S01]  /*1b910*/  MUFU.EX2 R171, R171 ;  /* 0x000000ab00ab7308 */ /* 0x000ee20000000800 */
[----:B------:R-:W-:Y:S02]  /*1b920*/  VIADD R169, R5, 0x38840 ;  /* 0x0003884005a97836 */ /* 0x000fe40000000000 */
[----:B0-----:R-:W-:Y:S01]  /*1b930*/  FADD.FTZ R11, R160, R11 ;  /* 0x0000000ba00b7221 */ /* 0x001fe20000010000 */
[----:B------:R-:W-:-:S04]  /*1b940*/  IMAD.U32 R172, RZ, RZ, UR37 ;  /* 0x00000025ffac7e24 */ /* 0x000fc8000f8e00ff */
[----:B------:R-:W0:Y:S01]  /*1b950*/  MUFU.EX2 R165, R165 ;  /* 0x000000a500a57308 */ /* 0x000e220000000800 */
[----:B------:R-:W-:-:S01]  /*1b960*/  FFMA.FTZ R164, R2, R177, -R159 ;  /* 0x000000b102a47223 */ /* 0x000fc2000001089f */
[----:B------:R-:W-:-:S06]  /*1b970*/  FADD.FTZ R225, R167, R225 ;  /* 0x000000e1a7e17221 */ /* 0x000fcc0000010000 */
[----:B------:R-:W0:Y:S01]  /*1b980*/  MUFU.EX2 R174, R174 ;  /* 0x000000ae00ae7308 */ /* 0x000e220000000800 */
[----:B-1----:R-:W-:-:S01]  /*1b990*/  FADD.FTZ R11, R157, R11 ;  /* 0x0000000b9d0b7221 */ /* 0x002fc20000010000 */
[----:B------:R-:W-:-:S06]  /*1b9a0*/  PRMT R169, R172, 0x654, R169 ;  /* 0x00000654aca97816 */ /* 0x000fcc00000000a9 */
[----:B------:R-:W1:Y:S01]  /*1b9b0*/  MUFU.EX2 R168, R168 ;  /* 0x000000a800a87308 */ /* 0x000e620000000800 */
[----:B--2---:R-:W-:-:S07]  /*1b9c0*/  FADD.FTZ R225, R170, R225 ;  /* 0x000000e1aae17221 */ /* 0x004fce0000010000 */
[----:B------:R-:W2:Y:S01]  /*1b9d0*/  MUFU.EX2 R175, R175 ;  /* 0x000000af00af7308 */ /* 0x000ea20000000800 */
[----:B------:R-:W-:-:S01]  /*1b9e0*/  FFMA.FTZ R180, R2, R180, -R159 ;  /* 0x000000b402b47223 */ /* 0x000fc2000001089f */
[----:B----4-:R-:W-:-:S06]  /*1b9f0*/  FADD.FTZ R11, R158, R11 ;  /* 0x0000000b9e0b7221 */ /* 0x010fcc0000010000 */
[----:B------:R-:W4:Y:S01]  /*1ba00*/  MUFU.EX2 R161, R161 ;  /* 0x000000a100a17308 */ /* 0x000f220000000800 */
[----:B------:R-:W-:-:S01]  /*1ba10*/  FFMA.FTZ R10, R2, R181, -R159 ;  /* 0x000000b5020a7223 */ /* 0x000fc2000001089f */
[----:B---3--:R-:W-:Y:S01]  /*1ba20*/  FADD.FTZ R225, R171, R225 ;  /* 0x000000e1abe17221 */ /* 0x008fe20000010000 */
[----:B------:R3:W-:Y:S05]  /*1ba30*/  SYNCS.ARRIVE.TRANS64.RED.A1T0 RZ, [R169+URZ], RZ ;  /* 0x000000ffa9ff79a7 */ /* 0x0007ea000810043f */
[----:B------:R-:W4:Y:S01]  /*1ba40*/  MUFU.EX2 R178, R178 ;  /* 0x000000b200b27308 */ /* 0x000f220000000800 */
[----:B------:R-:W-:Y:S01]  /*1ba50*/  F2FP.SATFINITE.E4M3.F32.PACK_AB_MERGE_C R155, R167, R166, RZ ;  /* 0x000000a6a79b723e */ /* 0x000fe200048070ff */
[----:B0-----:R-:W-:-:S06]  /*1ba60*/  FADD.FTZ R11, R165, R11 ;  /* 0x0000000ba50b7221 */ /* 0x001fcc0000010000 */
[----:B------:R-:W0:Y:S01]  /*1ba70*/  MUFU.EX2 R164, R164 ;  /* 0x000000a400a47308 */ /* 0x000e220000000800 */
[----:B------:R-:W-:-:S07]  /*1ba80*/  FADD.FTZ R225, R174, R225 ;  /* 0x000000e1aee17221 */ /* 0x000fce0000010000 */
[----:B------:R-:W0:Y:S01]  /*1ba90*/  MUFU.EX2 R179, R179 ;  /* 0x000000b300b37308 */ /* 0x000e220000000800 */
[----:B------:R-:W-:-:S01]  /*1baa0*/  FFMA.FTZ R184, R2, R184, -R159 ;  /* 0x000000b802b87223 */ /* 0x000fc2000001089f */
[----:B------:R-:W-:Y:S01]  /*1bab0*/  F2FP.SATFINITE.E4M3.F32.PACK_AB_MERGE_C R155, R163, R162, R155 ;  /* 0x000000a2a39b723e */ /* 0x000fe2000480709b */
[----:B-1----:R-:W-:-:S05]  /*1bac0*/  FADD.FTZ R11, R168, R11 ;  /* 0x0000000ba80b7221 */ /* 0x002fca0000010000 */
[----:B---3--:R-:W1:Y:S01]  /*1bad0*/  MUFU.EX2 R169, R180 ;  /* 0x000000b400a97308 */ /* 0x008e620000000800 */
[----:B------:R-:W-:-:S01]  /*1bae0*/  FFMA.FTZ R163, R2, R185, -R159 ;  /* 0x000000b902a37223 */ /* 0x000fc2000001089f */
[----:B--2---:R-:W-:-:S06]  /*1baf0*/  FADD.FTZ R225, R175, R225 ;  /* 0x000000e1afe17221 */ /* 0x004fcc0000010000 */
[----:B------:R-:W2:Y:S01]  /*1bb00*/  MUFU.EX2 R182, R182 ;  /* 0x000000b600b67308 */ /* 0x000ea20000000800 */
[----:B----4-:R-:W-:-:S01]  /*1bb10*/  FADD.FTZ R11, R161, R11 ;  /* 0x0000000ba10b7221 */ /* 0x010fc20000010000 */
[----:B------:R-:W-:-:S06]  /*1bb20*/  FFMA.FTZ R188, R2, R188, -R159 ;  /* 0x000000bc02bc7223 */ /* 0x000fcc000001089f */
[----:B------:R-:W3:Y:S01]  /*1bb30*/  MUFU.EX2 R10, R10 ;  /* 0x0000000a000a7308 */ /* 0x000ee20000000800 */
[----:B------:R-:W-:-:S07]  /*1bb40*/  FADD.FTZ R225, R178, R225 ;  /* 0x000000e1b2e17221 */ /* 0x000fce0000010000 */
[----:B------:R-:W4:Y:S01]  /*1bb50*/  MUFU.EX2 R183, R183 ;  /* 0x000000b700b77308 */ /* 0x000f220000000800 */
[----:B------:R-:W-:Y:S01]  /*1bb60*/  F2FP.SATFINITE.E4M3.F32.PACK_AB_MERGE_C R172, R160, R156, RZ ;  /* 0x0000009ca0ac723e */ /* 0x000fe200048070ff */
[----:B0-----:R-:W-:-:S06]  /*1bb70*/  FADD.FTZ R11, R164, R11 ;  /* 0x0000000ba40b7221 */ /* 0x001fcc0000010000 */
[----:B------:R-:W0:Y:S01]  /*1bb80*/  MUFU.EX2 R162, R184 ;  /* 0x000000b800a27308 */ /* 0x000e220000000800 */
[----:B------:R-:W-:-:S01]  /*1bb90*/  FFMA.FTZ R189, R2, R189, -R159 ;  /* 0x000000bd02bd7223 */ /* 0x000fc2000001089f */
[----:B------:R-:W-:-:S06]  /*1bba0*/  FADD.FTZ R225, R179, R225 ;  /* 0x000000e1b3e17221 */ /* 0x000fcc0000010000 */
[----:B------:R-:W0:Y:S01]  /*1bbb0*/  MUFU.EX2 R186, R186 ;  /* 0x000000ba00ba7308 */ /* 0x000e220000000800 */
[----:B------:R-:W-:Y:S01]  /*1bbc0*/  F2FP.SATFINITE.E4M3.F32.PACK_AB_MERGE_C R154, R20, R154, R172 ;  /* 0x0000009a149a723e */ /* 0x000fe200048070ac */
[----:B-1----:R-:W-:-:S06]  /*1bbd0*/  FADD.FTZ R11, R169, R11 ;  /* 0x0000000ba90b7221 */ /* 0x002fcc0000010000 */
[----:B------:R-:W1:Y:S01]  /*1bbe0*/  MUFU.EX2 R163, R163 ;  /* 0x000000a300a37308 */ /* 0x000e620000000800 */
[----:B------:R-:W-:-:S01]  /*1bbf0*/  FFMA.FTZ R20, R2, R192, -R159 ;  /* 0x000000c002147223 */ /* 0x000fc2000001089f */
[----:B--2---:R-:W-:-:S06]  /*1bc00*/  FADD.FTZ R225, R182, R225 ;  /* 0x000000e1b6e17221 */ /* 0x004fcc0000010000 */
[----:B------:R-:W2:Y:S01]  /*1bc10*/  MUFU.EX2 R187, R187 ;  /* 0x000000bb00bb7308 */ /* 0x000ea20000000800 */
[----:B---3--:R-:W-:-:S01]  /*1bc20*/  FADD.FTZ R11, R10, R11 ;  /* 0x0000000b0a0b7221 */ /* 0x008fc20000010000 */
[----:B------:R-:W-:-:S06]  /*1bc30*/  FFMA.FTZ R166, R2, R193, -R159 ;  /* 0x000000c102a67223 */ /* 0x000fcc000001089f */
[----:B------:R-:W3:Y:S01]  /*1bc40*/  MUFU.EX2 R188, R188 ;  /* 0x000000bc00bc7308 */ /* 0x000ee20000000800 */
[----:B----4-:R-:W-:-:S07]  /*1bc50*/  FADD.FTZ R225, R183, R225 ;  /* 0x000000e1b7e17221 */ /* 0x010fce0000010000 */
[----:B------:R-:W4:Y:S01]  /*1bc60*/  MUFU.EX2 R190, R190 ;  /* 0x000000be00be7308 */ /* 0x000f220000000800 */
        /* <DEDUP_REMOVED lines=43> */
[----:B----4-:R-:W-:-:S01]  /*1bf20*/  FADD.FTZ R225, R202, R225 ;  /* 0x000000e1cae17221 */ /* 0x010fc20000010000 */
[----:B------:R-:W-:-:S06]  /*1bf30*/  FFMA.FTZ R159, R2, R213, -R159 ;  /* 0x000000d5029f7223 */ /* 0x000fcc000001089f */
[----:B------:R-:W4:Y:S01]  /*1bf40*/  MUFU.EX2 R207, R207 ;  /* 0x000000cf00cf7308 */ /* 0x000f220000000800 */
[----:B0-----:R-:W-:-:S01]  /*1bf50*/  FADD.FTZ R11, R201, R11 ;  /* 0x0000000bc90b7221 */ /* 0x001fc20000010000 */
[----:B------:R-:W-:-:S06]  /*1bf60*/  FADD.FTZ R225, R203, R225 ;  /* 0x000000e1cbe17221 */ /* 0x000fcc0000010000 */
[----:B------:R-:W0:Y:S08]  /*1bf70*/  MUFU.EX2 R208, R208 ;  /* 0x000000d000d07308 */ /* 0x000e300000000800 */
[----:B------:R-:W0:Y:S01]  /*1bf80*/  MUFU.EX2 R210, R210 ;  /* 0x000000d200d27308 */ /* 0x000e220000000800 */
[----:B-1----:R-:W-:-:S01]  /*1bf90*/  FADD.FTZ R11, R204, R11 ;  /* 0x0000000bcc0b7221 */ /* 0x002fc20000010000 */
[----:B--2---:R-:W-:-:S06]  /*1bfa0*/  FADD.FTZ R225, R206, R225 ;  /* 0x000000e1cee17221 */ /* 0x004fcc0000010000 */
[----:B------:R-:W1:Y:S08]  /*1bfb0*/  MUFU.EX2 R209, R209 ;  /* 0x000000d100d17308 */ /* 0x000e700000000800 */
[----:B------:R-:W2:Y:S01]  /*1bfc0*/  MUFU.EX2 R211, R211 ;  /* 0x000000d300d37308 */ /* 0x000ea20000000800 */
[----:B---3--:R-:W-:-:S01]  /*1bfd0*/  FADD.FTZ R11, R205, R11 ;  /* 0x0000000bcd0b7221 */ /* 0x008fc20000010000 */
[----:B----4-:R-:W-:-:S06]  /*1bfe0*/  FADD.FTZ R225, R207, R225 ;  /* 0x000000e1cfe17221 */ /* 0x010fcc0000010000 */
[----:B------:R-:W3:Y:S01]  /*1bff0*/  MUFU.EX2 R212, R212 ;  /* 0x000000d400d47308 */ /* 0x000ee20000000800 */
[----:B------:R-:W-:-:S07]  /*1c000*/  LOP3.LUT P0, RZ, R23, 0x100, RZ, 0xc0, !PT ;  /* 0x0000010017ff7812 */ /* 0x000fce000780c0ff */
[----:B------:R-:W4:Y:S08]  /*1c010*/  MUFU.EX2 R214, R214 ;  /* 0x000000d600d67308 */ /* 0x000f300000000800 */
[----:B------:R-:W4:Y:S08]  /*1c020*/  MUFU.EX2 R215, R215 ;  /* 0x000000d700d77308 */ /* 0x000f300000000800 */
[----:B------:R-:W4:Y:S01]  /*1c030*/  MUFU.EX2 R159, R159 ;  /* 0x0000009f009f7308 */ /* 0x000f220000000800 */
[----:B0-----:R-:W-:-:S01]  /*1c040*/  FADD.FTZ R11, R208, R11 ;  /* 0x0000000bd00b7221 */ /* 0x001fc20000010000 */
[----:B------:R-:W-:Y:S01]  /*1c050*/  FADD.FTZ R225, R210, R225 ;  /* 0x000000e1d2e17221 */ /* 0x000fe20000010000 */
[----:B------:R-:W-:-:S02]  /*1c060*/  F2FP.SATFINITE.E4M3.F32.PACK_AB_MERGE_C R169, R10, R169, RZ ;  /* 0x000000a90aa9723e */ /* 0x000fc400048070ff */
[----:B-1----:R-:W-:Y:S01]  /*1c070*/  FADD.FTZ R11, R209, R11 ;  /* 0x0000000bd10b7221 */ /* 0x002fe20000010000 */
[----:B--2---:R-:W-:-:S01]  /*1c080*/  FADD.FTZ R10, R211, R225 ;  /* 0x000000e1d30a7221 */ /* 0x004fc20000010000 */
[----:B------:R-:W-:Y:S02]  /*1c090*/  F2FP.SATFINITE.E4M3.F32.PACK_AB_MERGE_C R156, R168, R165, RZ ;  /* 0x000000a5a89c723e */ /* 0x000fe400048070ff */
[----:B------:R-:W-:Y:S01]  /*1c0a0*/  F2FP.SATFINITE.E4M3.F32.PACK_AB_MERGE_C R160, R189, R188, RZ ;  /* 0x000000bcbda0723e */ /* 0x000fe200048070ff */
[----:B---3--:R-:W-:Y:S01]  /*1c0b0*/  FADD.FTZ R11, R212, R11 ;  /* 0x0000000bd40b7221 */ /* 0x008fe20000010000 */
[----:B------:R-:W-:Y:S01]  /*1c0c0*/  F2FP.SATFINITE.E4M3.F32.PACK_AB_MERGE_C R196, R197, R196, RZ ;  /* 0x000000c4c5c4723e */ /* 0x000fe200048070ff */
[----:B----4-:R-:W-:Y:S01]  /*1c0d0*/  FADD.FTZ R10, R214, R10 ;  /* 0x0000000ad60a7221 */ /* 0x010fe20000010000 */
[----:B------:R-:W-:Y:S02]  /*1c0e0*/  F2FP.SATFINITE.E4M3.F32.PACK_AB_MERGE_C R174, R175, R174, RZ ;  /* 0x000000aeafae723e */ /* 0x000fe400048070ff */
[----:B------:R-:W-:-:S02]  /*1c0f0*/  F2FP.SATFINITE.E4M3.F32.PACK_AB_MERGE_C R182, R183, R182, RZ ;  /* 0x000000b6b7b6723e */ /* 0x000fc400048070ff */
[----:B------:R-:W-:Y:S02]  /*1c100*/  F2FP.SATFINITE.E4M3.F32.PACK_AB_MERGE_C R190, R191, R190, RZ ;  /* 0x000000bebfbe723e */ /* 0x000fe400048070ff */
[----:B------:R-:W-:Y:S02]  /*1c110*/  F2FP.SATFINITE.E4M3.F32.PACK_AB_MERGE_C R198, R199, R198, RZ ;  /* 0x000000c6c7c6723e */ /* 0x000fe400048070ff */
[----:B------:R-:W-:Y:S02]  /*1c120*/  F2FP.SATFINITE.E4M3.F32.PACK_AB_MERGE_C R204, R205, R204, RZ ;  /* 0x000000cccdcc723e */ /* 0x000fe400048070ff */
[----:B------:R-:W-:Y:S02]  /*1c130*/  F2FP.SATFINITE.E4M3.F32.PACK_AB_MERGE_C R165, R207, R206, RZ ;  /* 0x000000cecfa5723e */ /* 0x000fe400048070ff */
[----:B------:R-:W-:Y:S02]  /*1c140*/  F2FP.SATFINITE.E4M3.F32.PACK_AB_MERGE_C R167, R215, R214, RZ ;  /* 0x000000d6d7a7723e */ /* 0x000fe400048070ff */
[C---:B------:R-:W-:Y:S01]  /*1c150*/  F2FP.SATFINITE.E4M3.F32.PACK_AB_MERGE_C R168, R159.reuse, R212, RZ ;  /* 0x000000d49fa8723e */ /* 0x040fe200048070ff */
[----:B------:R-:W-:-:S01]  /*1c160*/  FADD.FTZ R11, R159, R11 ;  /* 0x0000000b9f0b7221 */ /* 0x000fc20000010000 */
[----:B------:R-:W-:-:S02]  /*1c170*/  F2FP.SATFINITE.E4M3.F32.PACK_AB_MERGE_C R156, R158, R157, R156 ;  /* 0x0000009d9e9c723e */ /* 0x000fc4000480709c */
[----:B------:R-:W-:Y:S01]  /*1c180*/  F2FP.SATFINITE.E4M3.F32.PACK_AB_MERGE_C R160, R163, R162, R160 ;  /* 0x000000a2a3a0723e */ /* 0x000fe200048070a0 */
[----:B------:R-:W-:Y:S01]  /*1c190*/  FADD.FTZ R10, R215, R10 ;  /* 0x0000000ad70a7221 */ /* 0x000fe20000010000 */
[----:B------:R-:W-:Y:S01]  /*1c1a0*/  F2FP.SATFINITE.E4M3.F32.PACK_AB_MERGE_C R158, R164, R161, R169 ;  /* 0x000000a1a49e723e */ /* 0x000fe200048070a9 */
[----:B------:R-:W-:Y:S01]  /*1c1b0*/  FMUL.FTZ R24, R24, R14 ;  /* 0x0000000e18187220 */ /* 0x000fe20000410000 */
        /* <DEDUP_REMOVED lines=136> */
[----:B------:R-:W-:Y:S06]  /*1ca40*/  @!P0 BRA `(.L_x_3240) ;  /* 0x0000000000048947 */ /* 0x000fec0003800000 */
[----:B------:R-:W-:Y:S01]  /*1ca50*/  BPT.TRAP 0x1 ;  /* 0x000000040000795c */ /* 0x000fe20000300000 */
.L_x_3240:
[----:B-----5:R0:W1:Y:S01]  /*1ca60*/  SYNCS.PHASECHK.TRANS64.TRYWAIT P1, [R5+URZ+0x38850], R6 ;  /* 0x03885006050075a7 */ /* 0x020062000802017f */
[----:B------:R-:W-:Y:S05]  /*1ca70*/  @!P0 BRA `(.L_x_3241) ;  /* 0x0000000000048947 */ /* 0x000fea0003800000 */
[----:B------:R-:W-:Y:S01]  /*1ca80*/  BPT.TRAP 0x1 ;  /* 0x000000040000795c */ /* 0x000fe20000300000 */
.L_x_3241:
[----:B------:R-:W-:Y:S04]  /*1ca90*/  BSSY B0, `(.L_x_3242) ;  /* 0x0000004000007945 */ /* 0x000fe80003800000 */
[----:B-1----:R-:W-:Y:S05]  /*1caa0*/  @P1 BRA `(.L_x_3243) ;  /* 0x0000000000081947 */ /* 0x002fea0003800000 */
[----:B------:R-:W1:Y:S02]  /*1cab0*/  SYNCS.PHASECHK.TRANS64.TRYWAIT P1, [R5+URZ+0x38850], R6 ;  /* 0x03885006050075a7 */ /* 0x000e64000802017f */
[----:B-1----:R-:W-:Y:S05]  /*1cac0*/  @!P1 BRA `(.L_x_3244) ;  /* 0x00000160001c9947 */ /* 0x002fea0003800000 */
.L_x_3243:
[----:B------:R-:W-:Y:S05]  /*1cad0*/  BSYNC B0 ;  /* 0x0000000000007941 */ /* 0x000fea0003800000 */
.L_x_3242:
[----:B------:R-:W2:Y:S01]  /*1cae0*/  S2R R14, SR_TID.X ;  /* 0x00000000000e7919 */ /* 0x000ea20000002100 */
[----:B01----:R-:W-:Y:S01]  /*1caf0*/  LEA R6, R7, UR41, 0xb ;  /* 0x0000002907067c11 */ /* 0x003fe2000f8e58ff */
[----:B------:R-:W-:Y:S01]  /*1cb00*/  IMAD.MOV.U32 R7, RZ, RZ, 0x40000040 ;  /* 0x40000040ff077424 */ /* 0x000fe200078e00ff */
[----:B------:R-:W-:Y:S05]  /*1cb10*/  WARPSYNC.ALL ;  /* 0x0000000000007948 */ /* 0x000fea0003800000 */
[----:B------:R-:W-:Y:S01]  /*1cb20*/  R2UR UR7, R7 ;  /* 0x00000000070772ca */ /* 0x000fe200000e0000 */
[----:B------:R-:W-:Y:S01]  /*1cb30*/  IMAD.MOV.U32 R15, RZ, RZ, 0x40000040 ;  /* 0x40000040ff0f7424 */ /* 0x000fe200078e00ff */
[----:B------:R-:W-:-:S02]  /*1cb40*/  R2UR UR6, R6 ;  /* 0x00000000060672ca */ /* 0x000fc400000e0000 */
[----:B--2---:R-:W-:-:S05]  /*1cb50*/  SHF.R.U32.HI R14, RZ, 0x7, R14 ;  /* 0x00000007ff0e7819 */ /* 0x004fca000001160e */
        /* <DEDUP_REMOVED lines=9> */
[----:B------:R-:W-:Y:S01]  /*1cbf0*/  VIADD R6, R6, 0x6 ;  /* 0x0000000606067836 */ /* 0x000fe20000000000 */
[----:B------:R-:W-:Y:S01]  /*1cc00*/  MOV R15, 0x40000040 ;  /* 0x40000040000f7802 */ /* 0x000fe20000000f00 */
        /* <DEDUP_REMOVED lines=19> */
.L_x_3245:
[----:B------:R-:W2:Y:S01]  /*1cd40*/  LDL R7, [R1+0x34] ;  /* 0x0000340001077983 */ /* 0x000ea20000100800 */
[----:B------:R-:W-:Y:S02]  /*1cd50*/  VIADD R5, R5, 0x38860 ;  /* 0x0003886005057836 */ /* 0x000fe40000000000 */
[----:B------:R-:W-:Y:S02]  /*1cd60*/  IMAD.U32 R6, RZ, RZ, UR37 ;  /* 0x00000025ff067e24 */ /* 0x000fe4000f8e00ff */
[----:B------:R-:W-:Y:S02]  /*1cd70*/  IMAD.MOV.U32 R15, RZ, RZ, R0 ;  /* 0x000000ffff0f7224 */ /* 0x000fe400078e0000 */
[----:B------:R-:W-:Y:S01]  /*1cd80*/  IMAD.MOV.U32 R14, RZ, RZ, R3 ;  /* 0x000000ffff0e7224 */ /* 0x000fe200078e0003 */
[----:B------:R-:W-:-:S04]  /*1cd90*/  PRMT R5, R6, 0x654, R5 ;  /* 0x0000065406057816 */ /* 0x000fc80000000005 */
[----:B------:R0:W-:Y:S01]  /*1cda0*/  SYNCS.ARRIVE.TRANS64.RED.A1T0 RZ, [R5+URZ], RZ ;  /* 0x000000ff05ff79a7 */ /* 0x0001e2000810043f */
[C---:B--2---:R-:W-:Y:S01]  /*1cdb0*/  ISETP.GT.AND P1, PT, R4.reuse, R7, PT ;  /* 0x000000070400720c */ /* 0x044fe20003f24270 */
[----:B------:R-:W-:-:S12]  /*1cdc0*/  VIADD R4, R4, 0xffffffff ;  /* 0xffffffff04047836 */ /* 0x000fd80000000000 */
[----:B0-----:R-:W-:Y:S05]  /*1cdd0*/  @P1 BRA `(.L_x_3246) ;  /* 0xffffffd000101947 */ /* 0x001fea000383ffff */
.L_x_3234:
[----:B------:R-:W2:Y:S02]  /*1cde0*/  LDL R5, [R1+0x3c] ;  /* 0x00003c0001057983 */ /* 0x000ea40000100800 */
[----:B--2---:R-:W-:-:S13]  /*1cdf0*/  ISETP.GE.AND P1, PT, R4, R5, PT ;  /* 0x000000050400720c */ /* 0x004fda0003f26270 */
[----:B------:R-:W-:Y:S05]  /*1ce00*/  @!P1 BRA `(.L_x_3247) ;  /* 0x0000002400689947 */ /* 0x000fea0003800000 */
[----:B------:R-:W-:Y:S02]  /*1ce10*/  IMAD.MOV.U32 R14, RZ, RZ, R0 ;  /* 0x000000ffff0e7224 */ /* 0x000fe400078e0000 */
[----:B------:R-:W-:-:S07]  /*1ce20*/  IMAD.MOV.U32 R20, RZ, RZ, R3 ;  /* 0x000000ffff147224 */ /* 0x000fce00078e0003 */
.L_x_3259:
[----:B------:R-:W-:Y:S01]  /*1ce30*/  IADD3 R222, R222, 0x1, RZ ;  /* 0x00000001dede7810 */ /* 0x000fe20007ffe0ff */
        /* <DEDUP_REMOVED lines=8> */
.L_x_3248:
[----:B------:R-:W-:Y:S01]  /*1cec0*/  IMAD R5, R222, 0x8, R216 ;  /* 0x00000008de057824 */ /* 0x000fe200078e02d8 */
[----:B------:R-:W-:-:S04]  /*1ced0*/  SHF.L.U32 R6, R223, 0x1f, RZ ;  /* 0x0000001fdf067819 */ /* 0x000fc800000006ff */
[----:B------:R0:W1:Y:S01]  /*1cee0*/  SYNCS.PHASECHK.TRANS64.TRYWAIT P1, [R5+URZ+0x38830], R6 ;  /* 0x03883006050075a7 */ /* 0x000062000802017f */
[----:B------:R-:W-:Y:S05]  /*1cef0*/  @!P0 BRA `(.L_x_3249) ;  /* 0x0000000000048947 */ /* 0x000fea0003800000 */
[----:B------:R-:W-:Y:S01]  /*1cf00*/  BPT.TRAP 0x1 ;  /* 0x000000040000795c */ /* 0x000fe20000300000 */
.L_x_3249:
[----:B------:R-:W-:Y:S01]  /*1cf10*/  LEA R152, R7, UR40, 0xb ;  /* 0x0000002807987c11 */ /* 0x000fe2000f8e58ff */
[----:B------:R-:W-:-:S04]  /*1cf20*/  IMAD.MOV.U32 R153, RZ, RZ, 0x40000040 ;  /* 0x40000040ff997424 */ /* 0x000fc800078e00ff */
[C---:B------:R-:W-:Y:S02]  /*1cf30*/  VIADD R154, R152.reuse, 0x2 ;  /* 0x00000002989a7836 */ /* 0x040fe40000000000 */
[----:B------:R-:W-:Y:S01]  /*1cf40*/  VIADD R0, R152, 0x4 ;  /* 0x0000000498007836 */ /* 0x000fe20000000000 */
[----:B-1----:R-:W-:Y:S06]  /*1cf50*/  @P1 BRA `(.L_x_3250) ;  /* 0x0000000000081947 */ /* 0x002fec0003800000 */
[----:B------:R-:W1:Y:S02]  /*1cf60*/  SYNCS.PHASECHK.TRANS64.TRYWAIT P1, [R5+URZ+0x38830], R6 ;  /* 0x03883006050075a7 */ /* 0x000e64000802017f */
[----:B-1----:R-:W-:Y:S05]  /*1cf70*/  @!P1 BRA `(.L_x_3251) ;  /* 0x0000015c00049947 */ /* 0x002fea0003800000 */
.L_x_3250:
[----:B------:R2:W-:Y:S04]  /*1cf80*/  STL [R1+0x1b0], R14 ;  /* 0x0001b00e01007387 */ /* 0x0005e80000100800 */
[----:B--2---:R-:W2:Y:S04]  /*1cf90*/  LDL.64 R14, [R1+0x18] ;  /* 0x00001800010e7983 */ /* 0x004ea80000100a00 */
[----:B------:R3:W-:Y:S04]  /*1cfa0*/  STL.64 [R1+0x1a8], R10 ;  /* 0x0001a80a01007387 */ /* 0x0007e80000100a00 */
[----:B---3--:R-:W3:Y:S01]  /*1cfb0*/  LDL.64 R10, [R1+0x10] ;  /* 0x00001000010a7983 */ /* 0x008ee20000100a00 */
[----:B------:R-:W-:Y:S05]  /*1cfc0*/  WARPSYNC.ALL ;  /* 0x0000000000007948 */ /* 0x000fea0003800000 */
[----:B------:R-:W-:Y:S01]  /*1cfd0*/  R2UR UR10, R154 ;  /* 0x000000009a0a72ca */ /* 0x000fe200000e0000 */
[C---:B------:R-:W-:Y:S01]  /*1cfe0*/  VIADD R156, R152.reuse, 0x6 ;  /* 0x00000006989c7836 */ /* 0x040fe20000000000 */
[----:B------:R-:W-:Y:S01]  /*1cff0*/  MOV R157, 0x40000040 ;  /* 0x40000040009d7802 */ /* 0x000fe20000000f00 */
[----:B------:R-:W-:Y:S01]  /*1d000*/  IMAD.MOV.U32 R154, RZ, RZ, R0 ;  /* 0x000000ffff9a7224 */ /* 0x000fe200078e0000 */
[C---:B------:R-:W-:Y:S01]  /*1d010*/  R2UR UR6, R152.reuse ;  /* 0x00000000980672ca */ /* 0x040fe200000e0000 */
[----:B------:R-:W-:Y:S01]  /*1d020*/  VIADD R158, R152, 0x404 ;  /* 0x00000404989e7836 */ /* 0x000fe20000000000 */
[----:B------:R-:W-:Y:S01]  /*1d030*/  R2UR UR18, R156 ;  /* 0x000000009c1272ca */ /* 0x000fe200000e0000 */
[----:B------:R-:W-:Y:S01]  /*1d040*/  VIADD R156, R152, 0x402 ;  /* 0x00000402989c7836 */ /* 0x000fe20000000000 */
[----:B------:R-:W-:Y:S01]  /*1d050*/  R2UR UR14, R154 ;  /* 0x000000009a0e72ca */ /* 0x000fe200000e0000 */
[----:B------:R-:W-:Y:S01]  /*1d060*/  VIADD R154, R152, 0x400 ;  /* 0x00000400989a7836 */ /* 0x000fe20000000000 */
[----:B------:R-:W-:Y:S01]  /*1d070*/  R2UR UR7, R153 ;  /* 0x00000000990772ca */ /* 0x000fe200000e0000 */
[----:B------:R-:W-:Y:S01]  /*1d080*/  IMAD.MOV.U32 R155, RZ, RZ, 0x40000040 ;  /* 0x40000040ff9b7424 */ /* 0x000fe200078e00ff */
[----:B------:R-:W-:Y:S01]  /*1d090*/  R2UR UR4, R8 ;  /* 0x00000000080472ca */ /* 0x000fe200000e0000 */
[----:B------:R-:W-:Y:S01]  /*1d0a0*/  VIADD R152, R152, 0x406 ;  /* 0x0000040698987836 */ /* 0x000fe20000000000 */
[----:B------:R-:W-:Y:S01]  /*1d0b0*/  R2UR UR5, R9 ;  /* 0x00000000090572ca */ /* 0x000fe200000e0000 */
[----:B------:R-:W-:Y:S01]  /*1d0c0*/  IMAD.MOV.U32 R159, RZ, RZ, 0x40000040 ;  /* 0x40000040ff9f7424 */ /* 0x000fe200078e00ff */
[----:B------:R0:W-:Y:S01]  /*1d0d0*/  STL.64 [R1+0x1a0], R6 ;  /* 0x0001a00601007387 */ /* 0x0001e20000100a00 */
[----:B------:R-:W-:Y:S01]  /*1d0e0*/  IMAD.MOV.U32 R153, RZ, RZ, 0x40000040 ;  /* 0x40000040ff997424 */ /* 0x000fe200078e00ff */
[----:B------:R-:W-:-:S02]  /*1d0f0*/  R2UR UR11, R155 ;  /* 0x000000009b0b72ca */ /* 0x000fc400000e0000 */
[----:B------:R-:W-:Y:S02]  /*1d100*/  R2UR UR15, R155 ;  /* 0x000000009b0f72ca */ /* 0x000fe400000e0000 */
[----:B------:R-:W-:Y:S02]  /*1d110*/  R2UR UR19, R157 ;  /* 0x000000009d1372ca */ /* 0x000fe400000e0000 */
[----:B------:R-:W-:Y:S02]  /*1d120*/  R2UR UR22, R154 ;  /* 0x000000009a1672ca */ /* 0x000fe400000e0000 */
[----:B------:R-:W-:Y:S02]  /*1d130*/  R2UR UR23, R155 ;  /* 0x000000009b1772ca */ /* 0x000fe400000e0000 */
[----:B------:R-:W-:Y:S01]  /*1d140*/  R2UR UR26, R156 ;  /* 0x000000009c1a72ca */ /* 0x000fe200000e0000 */
[----:B01----:R-:W4:Y:S01]  /*1d150*/  LDL.64 R6, [R1+0x8] ;  /* 0x0000080001067983 */ /* 0x003f220000100a00 */
[----:B------:R-:W-:-:S02]  /*1d160*/  R2UR UR27, R157 ;  /* 0x000000009d1b72ca */ /* 0x000fc400000e0000 */
[----:B------:R-:W-:Y:S01]  /*1d170*/  R2UR UR30, R158 ;  /* 0x000000009e1e72ca */ /* 0x000fe200000e0000 */
[----:B------:R0:W-:Y:S01]  /*1d180*/  STL.64 [R1+0x198], R4 ;  /* 0x0001980401007387 */ /* 0x0001e20000100a00 */
[----:B------:R-:W-:Y:S02]  /*1d190*/  R2UR UR31, R159 ;  /* 0x000000009f1f72ca */ /* 0x000fe400000e0000 */
[----:B------:R-:W-:Y:S02]  /*1d1a0*/  R2UR UR34, R152 ;  /* 0x00000000982272ca */ /* 0x000fe400000e0000 */
[----:B------:R-:W-:Y:S02]  /*1d1b0*/  R2UR UR35, R153 ;  /* 0x00000000992372ca */ /* 0x000fe400000e0000 */
[----:B------:R-:W-:Y:S01]  /*1d1c0*/  WARPGROUP.ARRIVE ;  /* 0x00000000000079c5 */ /* 0x000fe20000000000 */
[----:B0-----:R-:W4:Y:S05]  /*1d1d0*/  LDL.64 R4, [R1] ;  /* 0x0000000001047983 */ /* 0x001f2a0000100a00 */
[----:B------:R-:W-:Y:S03]  /*1d1e0*/  QGMMA.64x128x32.F32.E4M3.E4M3 R152, gdesc[UR4], RZ, !UPT, gsb0 ;  /* 0x01e00000049879f3 */ /* 0x000fe6000c0008ff */
[----:B------:R-:W-:-:S02]  /*1d1f0*/  WARPGROUP.DEPBAR.LE gsb0, 0x0 ;  /* 0x00008000000079c5 */ /* 0x000fc40000010000 */
[----:B------:R-:W-:Y:S01]  /*1d200*/  WARPGROUP.ARRIVE ;  /* 0x00000000000079c5 */ /* 0x000fe20000000000 */
[----:B--2---:R-:W-:Y:S02]  /*1d210*/  R2UR UR8, R14 ;  /* 0x000000000e0872ca */ /* 0x004fe400000e0000 */
[----:B------:R-:W-:Y:S01]  /*1d220*/  R2UR UR9, R15 ;  /* 0x000000000f0972ca */ /* 0x000fe200000e0000 */
[----:B------:R0:W5:-:S12]  /*1d230*/  LDL.LU R14, [R1+0x1b0] ;  /* 0x0001b000010e7983 */ /* 0x0001580000300800 */
[----:B------:R-:W-:Y:S01]  /*1d240*/  QGMMA.64x128x32.F32.E4M3.E4M3 R152, gdesc[UR8], R152, gsb0 ;  /* 0x01e00000089879f3 */ /* 0x000fe20008000898 */
[----:B---3--:R-:W-:Y:S02]  /*1d250*/  R2UR UR12, R10 ;  /* 0x000000000a0c72ca */ /* 0x008fe400000e0000 */
        /* <DEDUP_REMOVED lines=10> */
[----:B------:R-:W-:Y:S02]  /*1d300*/  R2UR UR21, R5 ;  /* 0x00000000051572ca */ /* 0x000fe400000e0000 */
[----:B------:R-:W-:Y:S01]  /*1d310*/  R2UR UR25, R229 ;  /* 0x00000000e51972ca */ /* 0x000fe200000e0000 */
[----:B------:R0:W5:Y:S01]  /*1d320*/  LDL.LU.64 R4, [R1+0x198] ;  /* 0x0001980001047983 */ /* 0x0001620000300a00 */
[----:B------:R-:W-:-:S02]  /*1d330*/  WARPGROUP.DEPBAR.LE gsb0, 0x0 ;  /* 0x00008000000079c5 */ /* 0x000fc40000010000 */
        /* <DEDUP_REMOVED lines=25> */
.L_x_3252:
        /* <DEDUP_REMOVED lines=36> */
[----:B------:R-:W-:Y:S01]  /*1d710*/  FADD.FTZ R0, -R3, R20 ;  /* 0x0000001403007221 */ /* 0x000fe20000010100 */
[----:B------:R-:W-:-:S03]  /*1d720*/  FFMA.FTZ R15, R2, R3, -8 ;  /* 0xc1000000020f7423 */ /* 0x000fc60000010003 */
[C---:B------:R-:W-:Y:S01]  /*1d730*/  FMUL.FTZ R0, R2.reuse, R0 ;  /* 0x0000000002007220 */ /* 0x040fe20000410000 */
[----:B------:R-:W-:-:S01]  /*1d740*/  FFMA.FTZ R152, R2, R152, -R15 ;  /* 0x0000009802987223 */ /* 0x000fc2000001080f */
[C-C-:B------:R-:W-:Y:S01]  /*1d750*/  FFMA.FTZ R153, R2.reuse, R153, -R15.reuse ;  /* 0x0000009902997223 */ /* 0x140fe2000001080f */
[----:B------:R-:W-:-:S01]  /*1d760*/  FFMA.FTZ R156, R2, R156, -R15 ;  /* 0x0000009c029c7223 */ /* 0x000fc2000001080f */
        /* <DEDUP_REMOVED lines=9> */
[----:B-1---5:R-:W-:Y:S01]  /*1d800*/  FMNMX.FTZ R0, R154, R14, !PT ;  /* 0x0000000e9a007209 */ /* 0x022fe20007810000 */
[C-C-:B------:R-:W-:Y:S01]  /*1d810*/  FFMA.FTZ R172, R2.reuse, R172, -R15.reuse ;  /* 0x000000ac02ac7223 */ /* 0x140fe2000001080f */
[----:B------:R-:W-:-:S01]  /*1d820*/  FFMA.FTZ R173, R2, R173, -R15 ;  /* 0x000000ad02ad7223 */ /* 0x000fc2000001080f */
[C-C-:B------:R-:W-:Y:S01]  /*1d830*/  FFMA.FTZ R176, R2.reuse, R176, -R15.reuse ;  /* 0x000000b002b07223 */ /* 0x140fe2000001080f */
[----:B------:R-:W-:Y:S01]  /*1d840*/  FMNMX.FTZ R0, R155, R0, !PT ;  /* 0x000000009b007209 */ /* 0x000fe20007810000 */
[C-C-:B------:R-:W-:Y:S01]  /*1d850*/  FFMA.FTZ R177, R2.reuse, R177, -R15.reuse ;  /* 0x000000b102b17223 */ /* 0x140fe2000001080f */
[----:B------:R-:W-:-:S01]  /*1d860*/  FFMA.FTZ R180, R2, R180, -R15 ;  /* 0x000000b402b47223 */ /* 0x000fc2000001080f */
[----:B------:R-:W1:Y:S01]  /*1d870*/  MUFU.EX2 R153, R153 ;  /* 0x0000009900997308 */ /* 0x000e620000000800 */
[----:B------:R-:W-:Y:S01]  /*1d880*/  FMNMX.FTZ R0, R158, R0, !PT ;  /* 0x000000009e007209 */ /* 0x000fe20007810000 */
[C-C-:B------:R-:W-:Y:S01]  /*1d890*/  FFMA.FTZ R181, R2.reuse, R181, -R15.reuse ;  /* 0x000000b502b57223 */ /* 0x140fe2000001080f */
[----:B------:R-:W-:-:S01]  /*1d8a0*/  FFMA.FTZ R184, R2, R184, -R15 ;  /* 0x000000b802b87223 */ /* 0x000fc2000001080f */
[C-C-:B------:R-:W-:Y:S01]  /*1d8b0*/  FFMA.FTZ R185, R2.reuse, R185, -R15.reuse ;  /* 0x000000b902b97223 */ /* 0x140fe2000001080f */
[----:B------:R-:W-:Y:S01]  /*1d8c0*/  FMNMX.FTZ R0, R159, R0, !PT ;  /* 0x000000009f007209 */ /* 0x000fe20007810000 */
[C-C-:B------:R-:W-:Y:S01]  /*1d8d0*/  FFMA.FTZ R188, R2.reuse, R188, -R15.reuse ;  /* 0x000000bc02bc7223 */ /* 0x140fe2000001080f */
[----:B------:R-:W-:-:S01]  /*1d8e0*/  FFMA.FTZ R189, R2, R189, -R15 ;  /* 0x000000bd02bd7223 */ /* 0x000fc2000001080f */
[----:B------:R-:W3:Y:S01]  /*1d8f0*/  MUFU.EX2 R156, R156 ;  /* 0x0000009c009c7308 */ /* 0x000ee20000000800 */
[----:B------:R-:W-:Y:S01]  /*1d900*/  FMNMX.FTZ R0, R162, R0, !PT ;  /* 0x00000000a2007209 */ /* 0x000fe20007810000 */
[----:B--2---:R-:W-:Y:S01]  /*1d910*/  FFMA.FTZ R11, R20, R11, R152 ;  /* 0x0000000b140b7223 */ /* 0x004fe20000010098 */
[----:B------:R-:W-:-:S01]  /*1d920*/  FFMA.FTZ R192, R2, R192, -R15 ;  /* 0x000000c002c07223 */ /* 0x000fc2000001080f */
[C-C-:B------:R-:W-:Y:S01]  /*1d930*/  FFMA.FTZ R193, R2.reuse, R193, -R15.reuse ;  /* 0x000000c102c17223 */ /* 0x140fe2000001080f */
[----:B------:R-:W-:Y:S01]  /*1d940*/  FMNMX.FTZ R0, R163, R0, !PT ;  /* 0x00000000a3007209 */ /* 0x000fe20007810000 */
[C-C-:B------:R-:W-:Y:S01]  /*1d950*/  FFMA.FTZ R196, R2.reuse, R196, -R15.reuse ;  /* 0x000000c402c47223 */ /* 0x140fe2000001080f */
[----:B------:R-:W-:-:S01]  /*1d960*/  FFMA.FTZ R197, R2, R197, -R15 ;  /* 0x000000c502c57223 */ /* 0x000fc2000001080f */
[----:B------:R-:W2:Y:S01]  /*1d970*/  MUFU.EX2 R157, R157 ;  /* 0x0000009d009d7308 */ /* 0x000ea20000000800 */
[----:B------:R-:W-:Y:S01]  /*1d980*/  FMNMX.FTZ R0, R166, R0, !PT ;  /* 0x00000000a6007209 */ /* 0x000fe20007810000 */
[----:B-1----:R-:W-:Y:S01]  /*1d990*/  FADD.FTZ R11, R153, R11 ;  /* 0x0000000b990b7221 */ /* 0x002fe20000010000 */
[----:B------:R-:W-:-:S01]  /*1d9a0*/  FFMA.FTZ R200, R2, R200, -R15 ;  /* 0x000000c802c87223 */ /* 0x000fc2000001080f */
[C-C-:B------:R-:W-:Y:S01]  /*1d9b0*/  FFMA.FTZ R201, R2.reuse, R201, -R15.reuse ;  /* 0x000000c902c97223 */ /* 0x140fe2000001080f */
[----:B------:R-:W-:Y:S01]  /*1d9c0*/  FMNMX.FTZ R0, R167, R0, !PT ;  /* 0x00000000a7007209 */ /* 0x000fe20007810000 */
[C-C-:B------:R-:W-:Y:S01]  /*1d9d0*/  FFMA.FTZ R204, R2.reuse, R204, -R15.reuse ;  /* 0x000000cc02cc7223 */ /* 0x140fe2000001080f */
[----:B------:R-:W-:-:S01]  /*1d9e0*/  FFMA.FTZ R205, R2, R205, -R15 ;  /* 0x000000cd02cd7223 */ /* 0x000fc2000001080f */
[----:B------:R-:W-:Y:S01]  /*1d9f0*/  FFMA.FTZ R208, R2, R208, -R15 ;  /* 0x000000d002d07223 */ /* 0x000fe2000001080f */
[----:B------:R-:W-:Y:S01]  /*1da00*/  FMNMX.FTZ R0, R170, R0, !PT ;  /* 0x00000000aa007209 */ /* 0x000fe20007810000 */
[----:B---3--:R-:W-:Y:S01]  /*1da10*/  FADD.FTZ R11, R156, R11 ;  /* 0x0000000b9c0b7221 */ /* 0x008fe20000010000 */
[----:B------:R-:W-:-:S01]  /*1da20*/  FFMA.FTZ R209, R2, R209, -R15 ;  /* 0x000000d102d17223 */ /* 0x000fc2000001080f */
[C-C-:B------:R-:W-:Y:S01]  /*1da30*/  FFMA.FTZ R212, R2.reuse, R212, -R15.reuse ;  /* 0x000000d402d47223 */ /* 0x140fe2000001080f */
[----:B------:R-:W-:Y:S01]  /*1da40*/  FMNMX.FTZ R0, R171, R0, !PT ;  /* 0x00000000ab007209 */ /* 0x000fe20007810000 */
[----:B------:R-:W-:Y:S01]  /*1da50*/  FFMA.FTZ R15, R2, R213, -R15 ;  /* 0x000000d5020f7223 */ /* 0x000fe2000001080f */
[----:B------:R-:W-:Y:S01]  /*1da60*/  MUFU.EX2 R161, R161 ;  /* 0x000000a100a17308 */ /* 0x000fe20000000800 */
[----:B------:R-:W-:Y:S01]  /*1da70*/  FMUL.FTZ R24, R24, R20 ;  /* 0x0000001418187220 */ /* 0x000fe20000410000 */
[----:B------:R-:W-:Y:S01]  /*1da80*/  FMNMX.FTZ R0, R174, R0, !PT ;  /* 0x00000000ae007209 */ /* 0x000fe20007810000 */
[----:B--2---:R-:W-:-:S01]  /*1da90*/  FADD.FTZ R11, R157, R11 ;  /* 0x0000000b9d0b7221 */ /* 0x004fc20000010000 */
[----:B------:R-:W-:Y:S01]  /*1daa0*/  F2FP.SATFINITE.E4M3.F32.PACK_AB_MERGE_C R156, R157, R156, RZ ;  /* 0x0000009c9d9c723e */ /* 0x000fe200048070ff */
[----:B------:R-:W-:Y:S01]  /*1dab0*/  FMUL.FTZ R25, R25, R20 ;  /* 0x0000001419197220 */ /* 0x000fe20000410000 */
[----:B------:R-:W-:Y:S01]  /*1dac0*/  FMNMX.FTZ R0, R175, R0, !PT ;  /* 0x00000000af007209 */ /* 0x000fe20007810000 */
[----:B------:R-:W-:Y:S01]  /*1dad0*/  FMUL.FTZ R28, R28, R20 ;  /* 0x000000141c1c7220 */ /* 0x000fe20000410000 */
[----:B------:R-:W-:Y:S01]  /*1dae0*/  F2FP.SATFINITE.E4M3.F32.PACK_AB_MERGE_C R152, R153, R152, R156 ;  /* 0x000000989998723e */ /* 0x000fe2000480709c */
[----:B------:R-:W1:Y:S01]  /*1daf0*/  MUFU.EX2 R213, R160 ;  /* 0x000000a000d57308 */ /* 0x000e620000000800 */
[----:B------:R-:W-:Y:S01]  /*1db00*/  FMNMX.FTZ R0, R178, R0, !PT ;  /* 0x00000000b2007209 */ /* 0x000fe20007810000 */
[-C--:B------:R-:W-:Y:S01]  /*1db10*/  FMUL.FTZ R29, R29, R20.reuse ;  /* 0x000000141d1d7220 */ /* 0x080fe20000410000 */
[-C--:B------:R-:W-:Y:S01]  /*1db20*/  FMUL.FTZ R32, R32, R20.reuse ;  /* 0x0000001420207220 */ /* 0x080fe20000410000 */
[----:B------:R-:W-:Y:S01]  /*1db30*/  FMUL.FTZ R33, R33, R20 ;  /* 0x0000001421217220 */ /* 0x000fe20000410000 */
[----:B------:R-:W-:Y:S01]  /*1db40*/  FMNMX.FTZ R0, R179, R0, !PT ;  /* 0x00000000b3007209 */ /* 0x000fe20007810000 */
[-C--:B------:R-:W-:Y:S01]  /*1db50*/  FMUL.FTZ R36, R36, R20.reuse ;  /* 0x0000001424247220 */ /* 0x080fe20000410000 */
[----:B------:R-:W-:Y:S01]  /*1db60*/  FMUL.FTZ R37, R37, R20 ;  /* 0x0000001425257220 */ /* 0x000fe20000410000 */
[----:B------:R-:W2:Y:S01]  /*1db70*/  MUFU.EX2 R164, R164 ;  /* 0x000000a400a47308 */ /* 0x000ea20000000800 */
[----:B------:R-:W-:Y:S01]  /*1db80*/  FMNMX.FTZ R0, R182, R0, !PT ;  /* 0x00000000b6007209 */ /* 0x000fe20007810000 */
[-C--:B------:R-:W-:Y:S01]  /*1db90*/  FMUL.FTZ R40, R40, R20.reuse ;  /* 0x0000001428287220 */ /* 0x080fe20000410000 */
[-C--:B------:R-:W-:Y:S01]  /*1dba0*/  FMUL.FTZ R41, R41, R20.reuse ;  /* 0x0000001429297220 */ /* 0x080fe20000410000 */
[----:B------:R-:W-:Y:S01]  /*1dbb0*/  FMUL.FTZ R44, R44, R20 ;  /* 0x000000142c2c7220 */ /* 0x000fe20000410000 */
[----:B------:R-:W-:Y:S01]  /*1dbc0*/  FMNMX.FTZ R0, R183, R0, !PT ;  /* 0x00000000b7007209 */ /* 0x000fe20007810000 */
[-C--:B------:R-:W-:Y:S01]  /*1dbd0*/  FMUL.FTZ R45, R45, R20.reuse ;  /* 0x000000142d2d7220 */ /* 0x080fe20000410000 */
[----:B------:R-:W-:Y:S01]  /*1dbe0*/  FMUL.FTZ R48, R48, R20 ;  /* 0x0000001430307220 */ /* 0x000fe20000410000 */
[----:B------:R-:W3:Y:S01]  /*1dbf0*/  MUFU.EX2 R165, R165 ;  /* 0x000000a500a57308 */ /* 0x000ee20000000800 */
[----:B------:R-:W-:Y:S01]  /*1dc00*/  FMNMX.FTZ R0, R186, R0, !PT ;  /* 0x00000000ba007209 */ /* 0x000fe20007810000 */
[----:B-1----:R-:W-:Y:S01]  /*1dc10*/  FADD.FTZ R11, R213, R11 ;  /* 0x0000000bd50b7221 */ /* 0x002fe20000010000 */
[-C--:B------:R-:W-:Y:S01]  /*1dc20*/  FMUL.FTZ R49, R49, R20.reuse ;  /* 0x0000001431317220 */ /* 0x080fe20000410000 */
[----:B------:R-:W-:Y:S01]  /*1dc30*/  FMUL.FTZ R52, R52, R20 ;  /* 0x0000001434347220 */ /* 0x000fe20000410000 */
[----:B------:R-:W-:Y:S01]  /*1dc40*/  FMNMX.FTZ R0, R187, R0, !PT ;  /* 0x00000000bb007209 */ /* 0x000fe20007810000 */
[----:B------:R-:W-:Y:S01]  /*1dc50*/  FADD.FTZ R11, R161, R11 ;  /* 0x0000000ba10b7221 */ /* 0x000fe20000010000 */
[----:B------:R-:W-:Y:S01]  /*1dc60*/  FMUL.FTZ R53, R53, R20 ;  /* 0x0000001435357220 */ /* 0x000fe20000410000 */
[----:B------:R-:W1:Y:S01]  /*1dc70*/  MUFU.EX2 R168, R168 ;  /* 0x000000a800a87308 */ /* 0x000e620000000800 */
[----:B------:R-:W-:Y:S01]  /*1dc80*/  FMNMX.FTZ R0, R190, R0, !PT ;  /* 0x00000000be007209 */ /* 0x000fe20007810000 */
[----:B--2---:R-:W-:Y:S01]  /*1dc90*/  FADD.FTZ R11, R164, R11 ;  /* 0x0000000ba40b7221 */ /* 0x004fe20000010000 */
[-C--:B------:R-:W-:Y:S01]  /*1dca0*/  FMUL.FTZ R56, R56, R20.reuse ;  /* 0x0000001438387220 */ /* 0x080fe20000410000 */
[----:B------:R-:W-:Y:S01]  /*1dcb0*/  FMUL.FTZ R57, R57, R20 ;  /* 0x0000001439397220 */ /* 0x000fe20000410000 */
[----:B------:R-:W-:Y:S01]  /*1dcc0*/  FMNMX.FTZ R0, R191, R0, !PT ;  /* 0x00000000bf007209 */ /* 0x000fe20007810000 */
[-C--:B------:R-:W-:Y:S01]  /*1dcd0*/  FMUL.FTZ R60, R60, R20.reuse ;  /* 0x000000143c3c7220 */ /* 0x080fe20000410000 */
[----:B------:R-:W-:Y:S01]  /*1dce0*/  FMUL.FTZ R61, R61, R20 ;  /* 0x000000143d3d7220 */ /* 0x000fe20000410000 */
[----:B------:R-:W2:Y:S01]  /*1dcf0*/  MUFU.EX2 R169, R169 ;  /* 0x000000a900a97308 */ /* 0x000ea20000000800 */
[----:B------:R-:W-:Y:S01]  /*1dd00*/  FMNMX.FTZ R0, R194, R0, !PT ;  /* 0x00000000c2007209 */ /* 0x000fe20007810000 */
[----:B---3--:R-:W-:Y:S01]  /*1dd10*/  FADD.FTZ R11, R165, R11 ;  /* 0x0000000ba50b7221 */ /* 0x008fe20000010000 */
        /* <DEDUP_REMOVED lines=11> */
[-C--:B------:R-:W-:Y:S01]  /*1ddd0*/  FMUL.FTZ R76, R76, R20.reuse ;  /* 0x000000144c4c7220 */ /* 0x080fe20000410000 */
        /* <DEDUP_REMOVED lines=19> */
[C---:B-1----:R-:W-:Y:S01]  /*1df10*/  FADD.FTZ R11, R173.reuse, R11 ;  /* 0x0000000bad0b7221 */ /* 0x042fe20000010000 */
[----:B------:R-:W-:Y:S01]  /*1df20*/  F2FP.SATFINITE.E4M3.F32.PACK_AB_MERGE_C R172, R173, R172, RZ ;  /* 0x000000acadac723e */ /* 0x000fe200048070ff */
        /* <DEDUP_REMOVED lines=13> */
[----:B---3--:R-:W-:-:S01]  /*1e000*/  FADD.FTZ R11, R177, R11 ;  /* 0x0000000bb10b7221 */ /* 0x008fc20000010000 */
[----:B------:R-:W3:Y:S01]  /*1e010*/  SHFL.BFLY PT, R0, R153, 0x2, 0x1f ;  /* 0x0c401f0099007f89 */ /* 0x000ee200000e0000 */
        /* <DEDUP_REMOVED lines=22> */
[----:B----4-:R-:W-:-:S01]  /*1e180*/  FADD.FTZ R11, R184, R11 ;  /* 0x0000000bb80b7221 */ /* 0x010fc20000010000 */
[----:B---3--:R-:W-:Y:S01]  /*1e190*/  FMNMX.FTZ R0, R153, R0, !PT ;  /* 0x0000000099007209 */ /* 0x008fe20007810000 */
[-C--:B------:R-:W-:Y:S01]  /*1e1a0*/  FMUL.FTZ R141, R141, R20.reuse ;  /* 0x000000148d8d7220 */ /* 0x080fe20000410000 */
[-C--:B------:R-:W-:Y:S01]  /*1e1b0*/  FMUL.FTZ R144, R144, R20.reuse ;  /* 0x0000001490907220 */ /* 0x080fe20000410000 */
[-C--:B------:R-:W-:Y:S01]  /*1e1c0*/  FMUL.FTZ R145, R145, R20.reuse ;  /* 0x0000001491917220 */ /* 0x080fe20000410000 */
[----:B------:R-:W-:Y:S01]  /*1e1d0*/  FMUL.FTZ R148, R148, R20 ;  /* 0x0000001494947220 */ /* 0x000fe20000410000 */
[----:B------:R-:W3:Y:S01]  /*1e1e0*/  SHFL.BFLY PT, R153, R0, 0x1, 0x1f ;  /* 0x0c201f0000997f89 */ /* 0x000ee200000e0000 */
[----:B------:R-:W4:Y:S01]  /*1e1f0*/  MUFU.EX2 R189, R189 ;  /* 0x000000bd00bd7308 */ /* 0x000f220000000800 */
[----:B-1----:R-:W-:-:S01]  /*1e200*/  FADD.FTZ R11, R185, R11 ;  /* 0x0000000bb90b7221 */ /* 0x002fc20000010000 */
[----:B------:R-:W-:-:S06]  /*1e210*/  FMUL.FTZ R149, R149, R20 ;  /* 0x0000001495957220 */ /* 0x000fcc0000410000 */
[----:B------:R-:W1:Y:S01]  /*1e220*/  MUFU.EX2 R192, R192 ;  /* 0x000000c000c07308 */ /* 0x000e620000000800 */
[----:B--2---:R-:W-:-:S07]  /*1e230*/  FADD.FTZ R11, R188, R11 ;  /* 0x0000000bbc0b7221 */ /* 0x004fce0000010000 */
[----:B------:R-:W2:Y:S01]  /*1e240*/  MUFU.EX2 R193, R193 ;  /* 0x000000c100c17308 */ /* 0x000ea20000000800 */
[----:B----4-:R-:W-:-:S01]  /*1e250*/  FADD.FTZ R11, R189, R11 ;  /* 0x0000000bbd0b7221 */ /* 0x010fc20000010000 */
[----:B------:R-:W-:Y:S02]  /*1e260*/  F2FP.SATFINITE.E4M3.F32.PACK_AB_MERGE_C R188, R189, R188, RZ ;  /* 0x000000bcbdbc723e */ /* 0x000fe400048070ff */
[----:B---3--:R-:W-:-:S04]  /*1e270*/  FMNMX.FTZ R0, R0, R153, !PT ;  /* 0x0000009900007209 */ /* 0x008fc80007810000 */
[----:B------:R-:W3:Y:S01]  /*1e280*/  MUFU.EX2 R196, R196 ;  /* 0x000000c400c47308 */ /* 0x000ee20000000800 */
[----:B-1----:R-:W-:-:S01]  /*1e290*/  FADD.FTZ R11, R192, R11 ;  /* 0x0000000bc00b7221 */ /* 0x002fc20000010000 */
[----:B------:R-:W-:Y:S01]  /*1e2a0*/  FADD.FTZ R14, -R0, R14 ;  /* 0x0000000e000e7221 */ /* 0x000fe20000010100 */
[----:B------:R-:W-:-:S03]  /*1e2b0*/  FFMA.FTZ R157, R2, R0, -8 ;  /* 0xc1000000029d7423 */ /* 0x000fc60000010000 */
[C---:B------:R-:W-:Y:S01]  /*1e2c0*/  FMUL.FTZ R14, R2.reuse, R14 ;  /* 0x0000000e020e7220 */ /* 0x040fe20000410000 */
        /* <DEDUP_REMOVED lines=8> */
[----:B------:R-:W-:Y:S01]  /*1e350*/  FFMA.FTZ R174, R2, R175, -R157 ;  /* 0x000000af02ae7223 */ /* 0x000fe2000001089d */
[----:B------:R-:W-:-:S02]  /*1e360*/  IMAD.U32 R171, RZ, RZ, UR37 ;  /* 0x00000025ffab7e24 */ /* 0x000fc4000f8e00ff */
[C-C-:B------:R-:W-:Y:S01]  /*1e370*/  FFMA.FTZ R175, R2.reuse, R187, -R157.reuse ;  /* 0x000000bb02af7223 */ /* 0x140fe2000001089d */
[----:B------:R-:W-:-:S01]  /*1e380*/  FFMA.FTZ R190, R2, R190, -R157 ;  /* 0x000000be02be7223 */ /* 0x000fc2000001089d */
[----:B------:R-:W4:Y:S01]  /*1e390*/  MUFU.EX2 R14, R14 ;  /* 0x0000000e000e7308 */ /* 0x000f220000000800 */
[----:B-1----:R-:W-:-:S01]  /*1e3a0*/  FFMA.FTZ R15, R2, R162, -R157 ;  /* 0x000000a2020f7223 */ /* 0x002fc2000001089d */
        /* <DEDUP_REMOVED lines=15> */
[----:B--2---:R-:W-:-:S01]  /*1e4a0*/  FADD.FTZ R11, R193, R11 ;  /* 0x0000000bc10b7221 */ /* 0x004fc20000010000 */
[C-C-:B------:R-:W-:Y:S01]  /*1e4b0*/  FFMA.FTZ R210, R2.reuse, R210, -R157.reuse ;  /* 0x000000d202d27223 */ /* 0x140fe2000001089d */
[----:B------:R-:W-:-:S01]  /*1e4c0*/  FFMA.FTZ R211, R2, R211, -R157 ;  /* 0x000000d302d37223 */ /* 0x000fc2000001089d */
[----:B------:R-:W-:Y:S01]  /*1e4d0*/  FFMA.FTZ R214, R2, R214, -R157 ;  /* 0x000000d602d67223 */ /* 0x000fe2000001089d */
[----:B---3--:R-:W-:-:S01]  /*1e4e0*/  FADD.FTZ R11, R196, R11 ;  /* 0x0000000bc40b7221 */ /* 0x008fc20000010000 */
[-C--:B----4-:R-:W-:Y:S01]  /*1e4f0*/  FMUL.FTZ R26, R26, R14.reuse ;  /* 0x0000000e1a1a7220 */ /* 0x090fe20000410000 */
[----:B------:R-:W-:Y:S01]  /*1e500*/  FMUL.FTZ R27, R27, R14 ;  /* 0x0000000e1b1b7220 */ /* 0x000fe20000410000 */
[----:B------:R-:W2:Y:S01]  /*1e510*/  MUFU.EX2 R156, R156 ;  /* 0x0000009c009c7308 */ /* 0x000ea20000000800 */
[----:B-1----:R-:W-:-:S01]  /*1e520*/  FFMA.FTZ R10, R14, R10, R153 ;  /* 0x0000000a0e0a7223 */ /* 0x002fc20000010099 */
        /* <DEDUP_REMOVED lines=22> */
[----:B------:R-:W-:Y:S01]  /*1e690*/  MUFU.EX2 R162, R162 ;  /* 0x000000a200a27308 */ /* 0x000fe20000000800 */
[C---:B-1----:R-:W-:Y:S01]  /*1e6a0*/  F2FP.SATFINITE.E4M3.F32.PACK_AB_MERGE_C R156, R155.reuse, R156, RZ ;  /* 0x0000009c9b9c723e */ /* 0x042fe200048070ff */
[----:B------:R-:W-:Y:S01]  /*1e6b0*/  FADD.FTZ R10, R155, R10 ;  /* 0x0000000a9b0a7221 */ /* 0x000fe20000010000 */
[-C--:B------:R-:W-:Y:S01]  /*1e6c0*/  FMUL.FTZ R66, R66, R14.reuse ;  /* 0x0000000e42427220 */ /* 0x080fe20000410000 */
[----:B------:R-:W-:Y:S01]  /*1e6d0*/  FMUL.FTZ R67, R67, R14 ;  /* 0x0000000e43437220 */ /* 0x000fe20000410000 */
[----:B------:R-:W-:Y:S01]  /*1e6e0*/  F2FP.SATFINITE.E4M3.F32.PACK_AB_MERGE_C R153, R154, R153, R156 ;  /* 0x000000999a99723e */ /* 0x000fe2000480709c */
[C-C-:B------:R-:W-:Y:S01]  /*1e6f0*/  FFMA.FTZ R156, R2.reuse, R163, -R157.reuse ;  /* 0x000000a3029c7223 */ /* 0x140fe2000001089d */
[----:B------:R-:W-:-:S01]  /*1e700*/  FFMA.FTZ R163, R2, R178, -R157 ;  /* 0x000000b202a37223 */ /* 0x000fc2000001089d */
[----:B------:R-:W1:Y:S01]  /*1e710*/  MUFU.EX2 R166, R166 ;  /* 0x000000a600a67308 */ /* 0x000e620000000800 */
[----:B0-----:R-:W-:-:S01]  /*1e720*/  FADD.FTZ R10, R15, R10 ;  /* 0x0000000a0f0a7221 */ /* 0x001fc20000010000 */
[----:B------:R-:W-:Y:S01]  /*1e730*/  FFMA.FTZ R178, R2, R182, -R157 ;  /* 0x000000b602b27223 */ /* 0x000fe2000001089d */
[----:B------:R-:W-:-:S02]  /*1e740*/  VIADD R154, R5, 0x38840 ;  /* 0x00038840059a7836 */ /* 0x000fc40000000000 */
[-C--:B------:R-:W-:Y:S01]  /*1e750*/  FMUL.FTZ R70, R70, R14.reuse ;  /* 0x0000000e46467220 */ /* 0x080fe20000410000 */
[-C--:B------:R-:W-:Y:S01]  /*1e760*/  FMUL.FTZ R71, R71, R14.reuse ;  /* 0x0000000e47477220 */ /* 0x080fe20000410000 */
[-C--:B------:R-:W-:Y:S01]  /*1e770*/  FMUL.FTZ R74, R74, R14.reuse ;  /* 0x0000000e4a4a7220 */ /* 0x080fe20000410000 */
[----:B------:R-:W-:Y:S01]  /*1e780*/  FMUL.FTZ R75, R75, R14 ;  /* 0x0000000e4b4b7220 */ /* 0x000fe20000410000 */
[----:B------:R-:W0:Y:S01]  /*1e790*/  MUFU.EX2 R156, R156 ;  /* 0x0000009c009c7308 */ /* 0x000e220000000800 */
[----:B------:R-:W-:Y:S01]  /*1e7a0*/  PRMT R154, R171, 0x654, R154 ;  /* 0x00000654ab9a7816 */ /* 0x000fe2000000009a */
[C-C-:B------:R-:W-:Y:S01]  /*1e7b0*/  FFMA.FTZ R171, R2.reuse, R186, -R157.reuse ;  /* 0x000000ba02ab7223 */ /* 0x140fe2000001089d */
[----:B------:R-:W-:-:S01]  /*1e7c0*/  FFMA.FTZ R157, R2, R215, -R157 ;  /* 0x000000d7029d7223 */ /* 0x000fc2000001089d */
[-C--:B------:R-:W-:Y:S01]  /*1e7d0*/  FMUL.FTZ R78, R78, R14.reuse ;  /* 0x0000000e4e4e7220 */ /* 0x080fe20000410000 */
[----:B------:R2:W-:Y:S01]  /*1e7e0*/  SYNCS.ARRIVE.TRANS64.RED.A1T0 RZ, [R154+URZ], RZ ;  /* 0x000000ff9aff79a7 */ /* 0x0005e2000810043f */
[-C--:B------:R-:W-:Y:S01]  /*1e7f0*/  FMUL.FTZ R79, R79, R14.reuse ;  /* 0x0000000e4f4f7220 */ /* 0x080fe20000410000 */
[----:B------:R-:W-:Y:S01]  /*1e800*/  FMUL.FTZ R82, R82, R14 ;  /* 0x0000000e52527220 */ /* 0x000fe20000410000 */
[----:B------:R-:W3:Y:S01]  /*1e810*/  MUFU.EX2 R159, R159 ;  /* 0x0000009f009f7308 */ /* 0x000ee20000000800 */
[----:B-1----:R-:W-:Y:S01]  /*1e820*/  F2FP.SATFINITE.E4M3.F32.PACK_AB_MERGE_C R155, R166, R162, RZ ;  /* 0x000000a2a69b723e */ /* 0x002fe200048070ff */
[-C--:B------:R-:W-:Y:S01]  /*1e830*/  FMUL.FTZ R83, R83, R14.reuse ;  /* 0x0000000e53537220 */ /* 0x080fe20000410000 */
[-C--:B------:R-:W-:Y:S01]  /*1e840*/  FMUL.FTZ R86, R86, R14.reuse ;  /* 0x0000000e56567220 */ /* 0x080fe20000410000 */
[----:B------:R-:W-:Y:S01]  /*1e850*/  FMUL.FTZ R87, R87, R14 ;  /* 0x0000000e57577220 */ /* 0x000fe20000410000 */
[----:B--2---:R-:W-:Y:S01]  /*1e860*/  F2FP.SATFINITE.E4M3.F32.PACK_AB_MERGE_C R154, R165, R164, RZ ;  /* 0x000000a4a59a723e */ /* 0x004fe200048070ff */
[-C--:B------:R-:W-:Y:S01]  /*1e870*/  FMUL.FTZ R90, R90, R14.reuse ;  /* 0x0000000e5a5a7220 */ /* 0x080fe20000410000 */
[----:B------:R-:W-:Y:S01]  /*1e880*/  FMUL.FTZ R91, R91, R14 ;  /* 0x0000000e5b5b7220 */ /* 0x000fe20000410000 */
[----:B------:R-:W1:Y:S01]  /*1e890*/  MUFU.EX2 R160, R160 ;  /* 0x000000a000a07308 */ /* 0x000e620000000800 */
[----:B0-----:R-:W-:-:S01]  /*1e8a0*/  FADD.FTZ R10, R156, R10 ;  /* 0x0000000a9c0a7221 */ /* 0x001fc20000010000 */
[----:B------:R-:W-:Y:S01]  /*1e8b0*/  F2FP.SATFINITE.E4M3.F32.PACK_AB_MERGE_C R154, R161, R213, R154 ;  /* 0x000000d5a19a723e */ /* 0x000fe2000480709a */
[----:B------:R-:W-:Y:S01]  /*1e8c0*/  FMUL.FTZ R94, R94, R14 ;  /* 0x0000000e5e5e7220 */ /* 0x000fe20000410000 */
[----:B------:R-:W-:Y:S01]  /*1e8d0*/  F2FP.SATFINITE.E4M3.F32.PACK_AB_MERGE_C R155, R156, R15, R155 ;  /* 0x0000000f9c9b723e */ /* 0x000fe2000480709b */
[----:B------:R-:W-:-:S01]  /*1e8e0*/  FADD.FTZ R10, R162, R10 ;  /* 0x0000000aa20a7221 */ /* 0x000fc20000010000 */
[-C--:B------:R-:W-:Y:S01]  /*1e8f0*/  FMUL.FTZ R95, R95, R14.reuse ;  /* 0x0000000e5f5f7220 */ /* 0x080fe20000410000 */
[----:B------:R-:W-:Y:S01]  /*1e900*/  FMUL.FTZ R98, R98, R14 ;  /* 0x0000000e62627220 */ /* 0x000fe20000410000 */
[----:B------:R-:W0:Y:S01]  /*1e910*/  MUFU.EX2 R170, R170 ;  /* 0x000000aa00aa7308 */ /* 0x000e220000000800 */
[----:B------:R-:W-:-:S01]  /*1e920*/  FADD.FTZ R10, R166, R10 ;  /* 0x0000000aa60a7221 */ /* 0x000fc20000010000 */
[-C--:B------:R-:W-:Y:S01]  /*1e930*/  FMUL.FTZ R99, R99, R14.reuse ;  /* 0x0000000e63637220 */ /* 0x080fe20000410000 */
[-C--:B------:R-:W-:Y:S01]  /*1e940*/  FMUL.FTZ R102, R102, R14.reuse ;  /* 0x0000000e66667220 */ /* 0x080fe20000410000 */
[----:B------:R-:W-:Y:S01]  /*1e950*/  FMUL.FTZ R103, R103, R14 ;  /* 0x0000000e67677220 */ /* 0x000fe20000410000 */
[----:B---3--:R-:W-:-:S01]  /*1e960*/  FADD.FTZ R10, R159, R10 ;  /* 0x0000000a9f0a7221 */ /* 0x008fc20000010000 */
[-C--:B------:R-:W-:Y:S01]  /*1e970*/  FMUL.FTZ R106, R106, R14.reuse ;  /* 0x0000000e6a6a7220 */ /* 0x080fe20000410000 */
[----:B------:R-:W-:Y:S01]  /*1e980*/  FMUL.FTZ R107, R107, R14 ;  /* 0x0000000e6b6b7220 */ /* 0x000fe20000410000 */
[----:B------:R-:W2:Y:S01]  /*1e990*/  MUFU.EX2 R174, R174 ;  /* 0x000000ae00ae7308 */ /* 0x000ea20000000800 */
        /* <DEDUP_REMOVED lines=29> */
[----:B------:R-:W-:Y:S01]  /*1eb70*/  FMUL.FTZ R151, R151, R14 ;  /* 0x0000000e97977220 */ /* 0x000fe20000410000 */
[----:B------:R-:W-:Y:S01]  /*1eb80*/  F2FP.SATFINITE.E4M3.F32.PACK_AB_MERGE_C R156, R169, R168, R172 ;  /* 0x000000a8a99c723e */ /* 0x000fe200048070ac */
[----:B------:R-:W1:Y:S01]  /*1eb90*/  MUFU.EX2 R179, R179 ;  /* 0x000000b300b37308 */ /* 0x000e620000000800 */
[----:B0-----:R-:W-:-:S07]  /*1eba0*/  FADD.FTZ R10, R167, R10 ;  /* 0x0000000aa70a7221 */ /* 0x001fce0000010000 */
[----:B------:R-:W0:Y:S01]  /*1ebb0*/  MUFU.EX2 R171, R171 ;  /* 0x000000ab00ab7308 */ /* 0x000e220000000800 */
[----:B--2---:R-:W-:-:S07]  /*1ebc0*/  FADD.FTZ R10, R178, R10 ;  /* 0x0000000ab20a7221 */ /* 0x004fce0000010000 */
[----:B------:R-:W2:Y:S01]  /*1ebd0*/  MUFU.EX2 R175, R175 ;  /* 0x000000af00af7308 */ /* 0x000ea20000000800 */
[----:B-1----:R-:W-:-:S01]  /*1ebe0*/  FADD.FTZ R10, R179, R10 ;  /* 0x0000000ab30a7221 */ /* 0x002fc20000010000 */
[----:B------:R-:W-:-:S06]  /*1ebf0*/  F2FP.SATFINITE.E4M3.F32.PACK_AB_MERGE_C R178, R179, R178, RZ ;  /* 0x000000b2b3b2723e */ /* 0x000fcc00048070ff */
        /* <DEDUP_REMOVED lines=18> */
[----:B------:R-:W-:-:S06]  /*1ed20*/  F2FP.SATFINITE.E4M3.F32.PACK_AB_MERGE_C R198, R199, R198, RZ ;  /* 0x000000c6c7c6723e */ /* 0x000fcc00048070ff */
[----:B------:R-:W2:Y:S01]  /*1ed30*/  MUFU.EX2 R200, R200 ;  /* 0x000000c800c87308 */ /* 0x000ea20000000800 */
[----:B-1----:R-:W-:-:S01]  /*1ed40*/  FADD.FTZ R11, R197, R11 ;  /* 0x0000000bc50b7221 */ /* 0x002fc20000010000 */
        /* <DEDUP_REMOVED lines=32> */
[----:B--2---:R-:W-:Y:S01]  /*1ef50*/  FADD.FTZ R11, R212, R11 ;  /* 0x0000000bd40b7221 */ /* 0x004fe20000010000 */
[----:B------:R-:W-:-:S03]  /*1ef60*/  F2FP.SATFINITE.E4M3.F32.PACK_AB_MERGE_C R166, R158, R212, RZ ;  /* 0x000000d49ea6723e */ /* 0x000fc600048070ff */
[----:B------:R-:W-:Y:S01]  /*1ef70*/  FADD.FTZ R11, R158, R11 ;  /* 0x0000000b9e0b7221 */ /* 0x000fe20000010000 */
[----:B------:R-:W-:Y:S02]  /*1ef80*/  F2FP.SATFINITE.E4M3.F32.PACK_AB_MERGE_C R158, R177, R176, R180 ;  /* 0x000000b0b19e723e */ /* 0x000fe400048070b4 */
[----:B------:R-:W-:Y:S01]  /*1ef90*/  F2FP.SATFINITE.E4M3.F32.PACK_AB_MERGE_C R166, R209, R208, R166 ;  /* 0x000000d0d1a6723e */ /* 0x000fe200048070a6 */
[----:B-1----:R-:W-:-:S01]  /*1efa0*/  FADD.FTZ R10, R157, R10 ;  /* 0x0000000a9d0a7221 */ /* 0x002fc20000010000 */
[----:B------:R-:W-:Y:S02]  /*1efb0*/  F2FP.SATFINITE.E4M3.F32.PACK_AB_MERGE_C R173, R157, R214, RZ ;  /* 0x000000d69dad723e */ /* 0x000fe400048070ff */
[----:B------:R-:W-:Y:S02]  /*1efc0*/  F2FP.SATFINITE.E4M3.F32.PACK_AB_MERGE_C R157, R160, R159, R170 ;  /* 0x0000009fa09d723e */ /* 0x000fe400048070aa */
[----:B------:R-:W-:Y:S02]  /*1efd0*/  F2FP.SATFINITE.E4M3.F32.PACK_AB_MERGE_C R159, R167, R163, R178 ;  /* 0x000000a3a79f723e */ /* 0x000fe400048070b2 */
[----:B------:R-:W-:-:S02]  /*1efe0*/  F2FP.SATFINITE.E4M3.F32.PACK_AB_MERGE_C R160, R185, R184, R188 ;  /* 0x000000b8b9a0723e */ /* 0x000fc400048070bc */
[----:B------:R-:W-:Y:S02]  /*1eff0*/  F2FP.SATFINITE.E4M3.F32.PACK_AB_MERGE_C R163, R195, R194, R198 ;  /* 0x000000c2c3a3723e */ /* 0x000fe400048070c6 */
[----:B------:R-:W-:Y:S01]  /*1f000*/  F2FP.SATFINITE.E4M3.F32.PACK_AB_MERGE_C R167, R211, R210, R173 ;  /* 0x000000d2d3a7723e */ /* 0x000fe200048070ad */
[----:B------:R-:W-:Y:S06]  /*1f010*/  @!P0 BRA `(.L_x_3253) ;  /* 0x0000000000048947 */ /* 0x000fec0003800000 */
[----:B------:R-:W-:Y:S01]  /*1f020*/  BPT.TRAP 0x1 ;  /* 0x000000040000795c */ /* 0x000fe20000300000 */
.L_x_3253:
[----:B------:R0:W1:Y:S01]  /*1f030*/  SYNCS.PHASECHK.TRANS64.TRYWAIT P1, [R5+URZ+0x38850], R6 ;  /* 0x03885006050075a7 */ /* 0x000062000802017f */
[----:B------:R-:W-:Y:S05]  /*1f040*/  @!P0 BRA `(.L_x_3254) ;  /* 0x0000000000048947 */ /* 0x000fea0003800000 */
[----:B------:R-:W-:Y:S01]  /*1f050*/  BPT.TRAP 0x1 ;  /* 0x000000040000795c */ /* 0x000fe20000300000 */
.L_x_3254:
[----:B------:R-:W-:Y:S04]  /*1f060*/  BSSY B0, `(.L_x_3255) ;  /* 0x0000004000007945 */ /* 0x000fe80003800000 */
[----:B-1----:R-:W-:Y:S05]  /*1f070*/  @P1 BRA `(.L_x_3256) ;  /* 0x0000000000081947 */ /* 0x002fea0003800000 */
[----:B------:R-:W1:Y:S02]  /*1f080*/  SYNCS.PHASECHK.TRANS64.TRYWAIT P1, [R5+URZ+0x38850], R6 ;  /* 0x03885006050075a7 */ /* 0x000e64000802017f */
[----:B-1----:R-:W-:Y:S05]  /*1f090*/  @!P1 BRA `(.L_x_3257) ;  /* 0x0000013800d09947 */ /* 0x002fea0003800000 */
.L_x_3256:
[----:B------:R-:W-:Y:S05]  /*1f0a0*/  BSYNC B0 ;  /* 0x0000000000007941 */ /* 0x000fea0003800000 */
.L_x_3255:
        /* <DEDUP_REMOVED lines=8> */
[----:B------:R-:W-:Y:S01]  /*1f130*/  VIADD R7, R14, 0x8 ;  /* 0x000000080e077836 */ /* 0x000fe20000000000 */
[----:B------:R-:W-:-:S04]  /*1f140*/  IADD3 R14, R6, 0x2, RZ ;  /* 0x00000002060e7810 */ /* 0x000fc80007ffe0ff */
[----:B------:R0:W-:Y:S02]  /*1f150*/  BAR.SYNC.DEFER_BLOCKING R7, 0x100 ;  /* 0x000400070000751d */ /* 0x0001e40000010000 */
[----:B0-----:R-:W-:-:S04]  /*1f160*/  IMAD.MOV.U32 R7, RZ, RZ, 0x40000040 ;  /* 0x40000040ff077424 */ /* 0x001fc800078e00ff */
[----:B------:R-:W-:-:S06]  /*1f170*/  WARPGROUP.ARRIVE ;  /* 0x00000000000079c5 */ /* 0x000fcc0000000000 */
[----:B------:R-:W-:Y:S01]  /*1f180*/  QGMMA.64x256x32.F32.E4M3.E4M3 R24, R152, gdesc[UR4], R24, gsb0 ;  /* 0x03e0000498187df3 */ /* 0x000fe20008000818 */
[----:B------:R-:W-:Y:S01]  /*1f190*/  R2UR UR6, R14 ;  /* 0x000000000e0672ca */ /* 0x000fe200000e0000 */
[C---:B------:R-:W-:Y:S01]  /*1f1a0*/  VIADD R14, R6.reuse, 0x4 ;  /* 0x00000004060e7836 */ /* 0x040fe20000000000 */
[----:B------:R-:W-:Y:S01]  /*1f1b0*/  R2UR UR7, R15 ;  /* 0x000000000f0772ca */ /* 0x000fe200000e0000 */
[----:B------:R-:W-:Y:S02]  /*1f1c0*/  IMAD.MOV.U32 R15, RZ, RZ, 0x40000040 ;  /* 0x40000040ff0f7424 */ /* 0x000fe400078e00ff */
[----:B------:R-:W-:Y:S01]  /*1f1d0*/  VIADD R6, R6, 0x6 ;  /* 0x0000000606067836 */ /* 0x000fe20000000000 */
[----:B------:R-:W-:Y:S02]  /*1f1e0*/  WARPGROUP.DEPBAR.LE gsb0, 0x0 ;  /* 0x00008000000079c5 */ /* 0x000fe40000010000 */
[----:B------:R-:W-:-:S15]  /*1f1f0*/  WARPGROUP.ARRIVE ;  /* 0x00000000000079c5 */ /* 0x000fde0000000000 */
[----:B------:R-:W-:-:S04]  /*1f200*/  NOP ;  /* 0x0000000000007918 */ /* 0x000fc80000000000 */
        /* <DEDUP_REMOVED lines=16> */
.L_x_3258:
[----:B------:R-:W2:Y:S01]  /*1f310*/  LDL R7, [R1+0x3c] ;  /* 0x00003c0001077983 */ /* 0x000ea20000100800 */
[----:B------:R-:W-:Y:S01]  /*1f320*/  VIADD R5, R5, 0x38860 ;  /* 0x0003886005057836 */ /* 0x000fe20000000000 */
[----:B------:R-:W-:Y:S01]  /*1f330*/  MOV R20, R3 ;  /* 0x0000000300147202 */ /* 0x000fe20000000f00 */
[----:B------:R-:W-:Y:S02]  /*1f340*/  IMAD.U32 R6, RZ, RZ, UR37 ;  /* 0x00000025ff067e24 */ /* 0x000fe4000f8e00ff */
[----:B------:R-:W-:-:S03]  /*1f350*/  IMAD.MOV.U32 R14, RZ, RZ, R0 ;  /* 0x000000ffff0e7224 */ /* 0x000fc600078e0000 */
[----:B------:R-:W-:-:S04]  /*1f360*/  PRMT R5, R6, 0x654, R5 ;  /* 0x0000065406057816 */ /* 0x000fc80000000005 */
[----:B------:R0:W-:Y:S01]  /*1f370*/  SYNCS.ARRIVE.TRANS64.RED.A1T0 RZ, [R5+URZ], RZ ;  /* 0x000000ff05ff79a7 */ /* 0x0001e2000810043f */
[C---:B--2---:R-:W-:Y:S01]  /*1f380*/  ISETP.GT.AND P1, PT, R4.reuse, R7, PT ;  /* 0x000000070400720c */ /* 0x044fe20003f24270 */
[----:B------:R-:W-:-:S12]  /*1f390*/  VIADD R4, R4, 0xffffffff ;  /* 0xffffffff04047836 */ /* 0x000fd80000000000 */
[----:B0-----:R-:W-:Y:S05]  /*1f3a0*/  @P1 BRA `(.L_x_3259) ;  /* 0xffffffd800a01947 */ /* 0x001fea000383ffff */
.L_x_3247:
[----:B------:R-:W2:Y:S04]  /*1f3b0*/  LDL R152, [R1+0x74] ;  /* 0x0000740001987983 */ /* 0x000ea80000100800 */
[----:B------:R-:W3:Y:S01]  /*1f3c0*/  LDL R15, [R1+0x60] ;  /* 0x00006000010f7983 */ /* 0x000ee20000100800 */
[----:B------:R-:W-:Y:S05]  /*1f3d0*/  WARPSYNC.ALL ;  /* 0x0000000000007948 */ /* 0x000fea0003800000 */
[----:B------:R-:W0:Y:S01]  /*1f3e0*/  SHFL.BFLY PT, R4, R11, 0x2, 0x1f ;  /* 0x0c401f000b047f89 */ /* 0x000e2200000e0000 */
[----:B------:R-:W-:Y:S01]  /*1f3f0*/  CS2R R6, SRZ ;  /* 0x0000000000067805 */ /* 0x000fe2000001ff00 */
[----:B------:R-:W-:Y:S01]  /*1f400*/  IMAD.MOV.U32 R167, RZ, RZ, -0x800000 ;  /* 0xff800000ffa77424 */ /* 0x000fe200078e00ff */
[----:B------:R-:W-:Y:S01]  /*1f410*/  ULDC.64 UR4, c[0x0][0x9a0] ;  /* 0x0002680000047ab9 */ /* 0x000fe20000000a00 */
[----:B------:R-:W-:Y:S01]  /*1f420*/  IMAD.MOV.U32 R166, RZ, RZ, -0x800000 ;  /* 0xff800000ffa67424 */ /* 0x000fe200078e00ff */
[----:B------:R-:W4:Y:S01]  /*1f430*/  LDL.LU R9, [R1+0x78] ;  /* 0x0000780001097983 */ /* 0x000f220000300800 */
[----:B0-----:R-:W-:-:S05]  /*1f440*/  FADD.FTZ R4, R4, R11 ;  /* 0x0000000b04047221 */ /* 0x001fca0000010000 */
[----:B------:R-:W0:Y:S02]  /*1f450*/  SHFL.BFLY PT, R5, R4, 0x1, 0x1f ;  /* 0x0c201f0004057f89 */ /* 0x000e2400000e0000 */
[----:B0-----:R-:W-:Y:S01]  /*1f460*/  FADD.FTZ R5, R4, R5 ;  /* 0x0000000504057221 */ /* 0x001fe20000010000 */
[----:B------:R0:W-:Y:S08]  /*1f470*/  BAR.ARV R21, 0x100 ;  /* 0x000400150000751d */ /* 0x0001f00000002000 */
[----:B------:R-:W-:Y:S06]  /*1f480*/  BAR.ARV 0x8, 0x180 ;  /* 0x0206000000007b1d */ /* 0x000fec0000002000 */
[----:B------:R-:W-:-:S13]  /*1f490*/  FSETP.NE.FTZ.AND P0, PT, R5, RZ, PT ;  /* 0x000000ff0500720b */ /* 0x000fda0003f15000 */
[----:B------:R1:W-:Y:S02]  /*1f4a0*/  @P0 MUFU.RCP R6, R5 ;  /* 0x0000000500060308 */ /* 0x0003e40000001000 */
[----:B-1----:R-:W-:-:S05]  /*1f4b0*/  FMUL.FTZ R5, R5, 0.00390625 ;  /* 0x3b80000005057820 */ /* 0x002fca0000410000 */
[----:B------:R-:W-:-:S13]  /*1f4c0*/  FSETP.NE.FTZ.AND P0, PT, R5, RZ, PT ;  /* 0x000000ff0500720b */ /* 0x000fda0003f15000 */
[----:B------:R1:W5:Y:S02]  /*1f4d0*/  @P0 MUFU.LG2 R4, R5 ;  /* 0x0000000500040308 */ /* 0x0003640000000c00 */
[----:B-1----:R-:W-:Y:S01]  /*1f4e0*/  @P0 FMUL.FTZ R5, R2, 0.69314718246459960938 ;  /* 0x3f31721802050820 */ /* 0x002fe20000410000 */
[----:B-----5:R-:W-:-:S04]  /*1f4f0*/  @P0 FMUL.FTZ R4, R4, 0.69314718246459960938 ;  /* 0x3f31721804040820 */ /* 0x020fc80000410000 */
        /* <DEDUP_REMOVED lines=15> */
[----:B------:R-:W2:Y:S02]  /*1f5f0*/  @P0 LDC.64 R2, c[0x0][0x9c8] ;  /* 0x00027200ff020b82 */ /* 0x000ea40000000a00 */
[----:B--2---:R-:W-:-:S04]  /*1f600*/  @P0 IMAD R4, R152, R2, RZ ;  /* 0x0000000298040224 */ /* 0x004fc800078e02ff */
[C---:B---3--:R-:W-:Y:S02]  /*1f610*/  @P0 IMAD R4, R15.reuse, R3, R4 ;  /* 0x000000030f040224 */ /* 0x048fe400078e0204 */
[----:B------:R-:W-:-:S04]  /*1f620*/  @P0 IMAD.WIDE.U32 R2, R15, R2, RZ ;  /* 0x000000020f020225 */ /* 0x000fc800078e00ff */
[----:B------:R-:W-:Y:S02]  /*1f630*/  @P0 IMAD.IADD R5, R3, 0x1, R4 ;  /* 0x0000000103050824 */ /* 0x000fe400078e0204 */
[----:B------:R-:W-:Y:S02]  /*1f640*/  @P0 IMAD.MOV.U32 R4, RZ, RZ, R2 ;  /* 0x000000ffff040224 */ /* 0x000fe400078e0002 */
[----:B------:R-:W1:Y:S01]  /*1f650*/  @P0 LDC.64 R2, c[0x0][0x9d0] ;  /* 0x00027400ff020b82 */ /* 0x000e620000000a00 */
[----:B------:R-:W-:Y:S02]  /*1f660*/  IMAD.MOV.U32 R0, RZ, RZ, 0x3f800000 ;  /* 0x3f800000ff007424 */ /* 0x000fe400078e00ff */
[----:B-1----:R-:W-:-:S04]  /*1f670*/  @P0 IMAD.WIDE.U32 R4, R221, R2, R4 ;  /* 0x00000002dd040225 */ /* 0x002fc800078e0004 */
[----:B------:R-:W-:Y:S01]  /*1f680*/  @P0 IMAD R3, R221, R3, R5 ;  /* 0x00000003dd030224 */ /* 0x000fe200078e0205 */
[----:B------:R-:W-:-:S04]  /*1f690*/  @P0 LEA R2, P1, R4, UR4, 0x2 ;  /* 0x0000000404020c11 */ /* 0x000fc8000f8210ff */
[----:B------:R-:W-:-:S05]  /*1f6a0*/  @P0 LEA.HI.X R3, R4, UR5, R3, 0x2, P1 ;  /* 0x0000000504030c11 */ /* 0x000fca00088f1403 */
[----:B------:R-:W2:Y:S01]  /*1f6b0*/  @P0 LDG.E R0, desc[UR42][R2.64] ;  /* 0x0000002a02000981 */ /* 0x000ea2000c1e1900 */
[----:B----4-:R-:W-:-:S05]  /*1f6c0*/  VIADD R9, R9, 0x1 ;  /* 0x0000000109097836 */ /* 0x010fca0000000000 */
        /* <DEDUP_REMOVED lines=137> */
.L_x_3167:
        /* <DEDUP_REMOVED lines=38> */
[----:B------:R-:W-:Y:S02]  /*201c0*/  LOP3.LUT R54, R55, R54, RZ, 0x3c, !PT ;  /* 0x0000003637367212 */ /* 0x000fe400078e3cff */
[----:B------:R-:W-:Y:S02]  /*201d0*/  SHF.R.U64 R4, R4, 0x3, RZ ;  /* 0x0000000304047819 */ /* 0x000fe400000012ff */
[----:B------:R-:W-:Y:S02]  /*201e0*/  IADD3 R42, P3, R2, 0xc020, RZ ;  /* 0x0000c020022a7810 */ /* 0x000fe40007f7e0ff */
[----:B------:R-:W-:-:S02]  /*201f0*/  SHF.R.U64 R27, R27, 0x3, RZ ;  /* 0x000000031b1b7819 */ /* 0x000fc400000012ff */
[----:B------:R-:W-:Y:S02]  /*20200*/  IADD3.X R55, RZ, R3, RZ, P0, !PT ;  /* 0x00000003ff377210 */ /* 0x000fe400007fe4ff */
[----:B------:R-:W-:Y:S02]  /*20210*/  LOP3.LUT R20, R4, R20, RZ, 0x3c, !PT ;  /* 0x0000001404147212 */ /* 0x000fe400078e3cff */
[----:B------:R-:W-:Y:S02]  /*20220*/  MOV R9, R50 ;  /* 0x0000003200097202 */ /* 0x000fe40000000f00 */
[----:B------:R-:W-:Y:S02]  /*20230*/  LOP3.LUT R43, R42, 0x380, RZ, 0xc0, !PT ;  /* 0x000003802a2b7812 */ /* 0x000fe400078ec0ff */
[----:B------:R-:W-:Y:S01]  /*20240*/  LOP3.LUT R26, R27, R26, RZ, 0x3c, !PT ;  /* 0x0000001a1b1a7212 */ /* 0x000fe200078e3cff */
[----:B------:R-:W-:Y:S01]  /*20250*/  IMAD.X R27, RZ, RZ, R3, P4 ;  /* 0x000000ffff1b7224 */ /* 0x000fe200020e0603 */
[----:B------:R-:W-:Y:S01]  /*20260*/  MOV R4, R54 ;  /* 0x0000003600047202 */ /* 0x000fe20000000f00 */
[----:B------:R-:W-:Y:S01]  /*20270*/  STL [R1+0x10], R9 ;  /* 0x0000100901007387 */ /* 0x000fe20000100800 */
[----:B------:R-:W-:-:S02]  /*20280*/  IADD3 R50, P4, R2, 0x4020, RZ ;  /* 0x0000402002327810 */ /* 0x000fc40007f9e0ff */
[----:B------:R-:W-:Y:S01]  /*20290*/  IADD3 R30, P2, R2, 0x8040, RZ ;  /* 0x00008040021e7810 */ /* 0x000fe20007f5e0ff */
[----:B------:R0:W-:Y:S01]  /*202a0*/  STL [R1+0xc], R4 ;  /* 0x00000c0401007387 */ /* 0x0001e20000100800 */
[----:B------:R-:W-:Y:S01]  /*202b0*/  SHF.R.U64 R43, R43, 0x3, RZ ;  /* 0x000000032b2b7819 */ /* 0x000fe200000012ff */
[--C-:B------:R-:W-:Y:S01]  /*202c0*/  IMAD.X R51, RZ, RZ, R3.reuse, P4 ;  /* 0x000000ffff337224 */ /* 0x100fe200020e0603 */
[----:B------:R-:W-:Y:S02]  /*202d0*/  LOP3.LUT R31, R30, 0x380, RZ, 0xc0, !PT ;  /* 0x000003801e1f7812 */ /* 0x000fe400078ec0ff */
[----:B------:R-:W-:Y:S01]  /*202e0*/  LOP3.LUT R42, R43, R42, RZ, 0x3c, !PT ;  /* 0x0000002a2b2a7212 */ /* 0x000fe200078e3cff */
[----:B------:R-:W-:Y:S01]  /*202f0*/  IMAD.X R43, RZ, RZ, R3, P3 ;  /* 0x000000ffff2b7224 */ /* 0x000fe200018e0603 */
[----:B------:R-:W-:Y:S02]  /*20300*/  SHF.R.U64 R31, R31, 0x3, RZ ;  /* 0x000000031f1f7819 */ /* 0x000fe400000012ff */
[----:B------:R-:W-:-:S02]  /*20310*/  IADD3 R10, P1, R2, 0x8020, RZ ;  /* 0x00008020020a7810 */ /* 0x000fc40007f3e0ff */
        /* <DEDUP_REMOVED lines=8> */
[----:B------:R-:W-:Y:S02]  /*203a0*/  IADD3 R42, P2, R2, 0x4000, RZ ;  /* 0x00004000022a7810 */ /* 0x000fe40007f5e0ff */
[----:B------:R-:W-:Y:S01]  /*203b0*/  LOP3.LUT R11, R10, 0x380, RZ, 0xc0, !PT ;  /* 0x000003800a0b7812 */ /* 0x000fe200078ec0ff */
[----:B------:R1:W-:Y:S01]  /*203c0*/  STL [R1+0x4], R4 ;  /* 0x0000040401007387 */ /* 0x0003e20000100800 */
[----:B------:R-:W-:Y:S02]  /*203d0*/  IADD3 R12, P0, R2, 0x8000, RZ ;  /* 0x00008000020c7810 */ /* 0x000fe40007f1e0ff */
[----:B------:R-:W-:Y:S01]  /*203e0*/  SHF.R.U64 R11, R11, 0x3, RZ ;  /* 0x000000030b0b7819 */ /* 0x000fe200000012ff */
[----:B0-----:R-:W0:Y:S01]  /*203f0*/  S2R R9, SR_TID.X ;  /* 0x0000000000097919 */ /* 0x001e220000002100 */
[----:B------:R-:W-:Y:S02]  /*20400*/  LOP3.LUT R13, R12, 0x380, RZ, 0xc0, !PT ;  /* 0x000003800c0d7812 */ /* 0x000fe400078ec0ff */
[----:B------:R-:W-:Y:S01]  /*20410*/  LOP3.LUT R10, R11, R10, RZ, 0x3c, !PT ;  /* 0x0000000a0b0a7212 */ /* 0x000fe200078e3cff */
[----:B------:R-:W-:Y:S01]  /*20420*/  IMAD.X R11, RZ, RZ, R3, P1 ;  /* 0x000000ffff0b7224 */ /* 0x000fe200008e0603 */
[----:B------:R-:W-:-:S02]  /*20430*/  SHF.R.U64 R13, R13, 0x3, RZ ;  /* 0x000000030d0d7819 */ /* 0x000fc400000012ff */
[----:B-1----:R-:W-:Y:S02]  /*20440*/  LOP3.LUT R4, R42, 0x380, RZ, 0xc0, !PT ;  /* 0x000003802a047812 */ /* 0x002fe400078ec0ff */
[----:B------:R-:W-:Y:S01]  /*20450*/  LOP3.LUT R12, R13, R12, RZ, 0x3c, !PT ;  /* 0x0000000c0d0c7212 */ /* 0x000fe200078e3cff */
[----:B------:R-:W-:Y:S01]  /*20460*/  IMAD.X R13, RZ, RZ, R3, P0 ;  /* 0x000000ffff0d7224 */ /* 0x000fe200000e0603 */
[----:B------:R-:W-:Y:S02]  /*20470*/  SHF.R.U64 R4, R4, 0x3, RZ ;  /* 0x0000000304047819 */ /* 0x000fe400000012ff */
[----:B------:R-:W-:Y:S02]  /*20480*/  MOV R228, R10 ;  /* 0x0000000a00e47202 */ /* 0x000fe40000000f00 */
[----:B------:R-:W-:Y:S02]  /*20490*/  LOP3.LUT R42, R4, R42, RZ, 0x3c, !PT ;  /* 0x0000002a042a7212 */ /* 0x000fe400078e3cff */
[----:B------:R-:W-:-:S02]  /*204a0*/  MOV R4, R26 ;  /* 0x0000001a00047202 */ /* 0x000fc40000000f00 */
[C---:B------:R-:W-:Y:S02]  /*204b0*/  IADD3 R26, P1, R2.reuse, 0x60, RZ ;  /* 0x00000060021a7810 */ /* 0x040fe40007f3e0ff */
[C---:B------:R-:W-:Y:S01]  /*204c0*/  IADD3 R10, P0, R2.reuse, 0x40, RZ ;  /* 0x00000040020a7810 */ /* 0x040fe20007f1e0ff */
[----:B------:R1:W-:Y:S01]  /*204d0*/  STL [R1], R4 ;  /* 0x0000000401007387 */ /* 0x0003e20000100800 */
[----:B------:R-:W-:Y:S01]  /*204e0*/  IADD3 R14, P3, R2, 0x4060, RZ ;  /* 0x00004060020e7810 */ /* 0x000fe20007f7e0ff */
[--C-:B------:R-:W-:Y:S01]  /*204f0*/  IMAD.X R27, RZ, RZ, R3.reuse, P1 ;  /* 0x000000ffff1b7224 */ /* 0x100fe200008e0603 */
[----:B------:R-:W-:Y:S01]  /*20500*/  IADD3.X R43, RZ, R3, RZ, P2, !PT ;  /* 0x00000003ff2b7210 */ /* 0x000fe200017fe4ff */
[----:B------:R-:W-:Y:S01]  /*20510*/  IMAD.X R11, RZ, RZ, R3, P0 ;  /* 0x000000ffff0b7224 */ /* 0x000fe200000e0603 */
[----:B------:R-:W-:Y:S02]  /*20520*/  LOP3.LUT R15, R14, 0x380, RZ, 0xc0, !PT ;  /* 0x000003800e0f7812 */ /* 0x000fe400078ec0ff */
[----:B------:R-:W-:-:S02]  /*20530*/  MOV R227, R12 ;  /* 0x0000000c00e37202 */ /* 0x000fc40000000f00 */
[----:B------:R-:W-:Y:S02]  /*20540*/  SHF.R.U64 R15, R15, 0x3, RZ ;  /* 0x000000030f0f7819 */ /* 0x000fe400000012ff */
[----:B-1----:R-:W-:Y:S02]  /*20550*/  LOP3.LUT R4, R26, 0x380, RZ, 0xc0, !PT ;  /* 0x000003801a047812 */ /* 0x002fe400078ec0ff */
[----:B------:R-:W-:Y:S01]  /*20560*/  LOP3.LUT R14, R15, R14, RZ, 0x3c, !PT ;  /* 0x0000000e0f0e7212 */ /* 0x000fe200078e3cff */
[----:B------:R-:W-:Y:S01]  /*20570*/  IMAD.X R15, RZ, RZ, R3, P3 ;  /* 0x000000ffff0f7224 */ /* 0x000fe200018e0603 */
[----:B------:R-:W-:Y:S02]  /*20580*/  SHF.R.U64 R4, R4, 0x3, RZ ;  /* 0x0000000304047819 */ /* 0x000fe400000012ff */
[----:B------:R-:W-:Y:S02]  /*20590*/  MOV R225, R20 ;  /* 0x0000001400e17202 */ /* 0x000fe40000000f00 */
[----:B------:R-:W-:-:S02]  /*205a0*/  LOP3.LUT R26, R4, R26, RZ, 0x3c, !PT ;  /* 0x0000001a041a7212 */ /* 0x000fc400078e3cff */
[----:B------:R-:W-:Y:S02]  /*205b0*/  LOP3.LUT R4, R10, 0x380, RZ, 0xc0, !PT ;  /* 0x000003800a047812 */ /* 0x000fe400078ec0ff */
[----:B------:R-:W-:Y:S02]  /*205c0*/  MOV R229, R30 ;  /* 0x0000001e00e57202 */ /* 0x000fe40000000f00 */
[----:B------:R-:W-:Y:S02]  /*205d0*/  SHF.R.U64 R4, R4, 0x3, RZ ;  /* 0x0000000304047819 */ /* 0x000fe400000012ff */
[----:B------:R-:W-:Y:S02]  /*205e0*/  MOV R226, R14 ;  /* 0x0000000e00e27202 */ /* 0x000fe40000000f00 */
[----:B------:R-:W-:Y:S02]  /*205f0*/  LOP3.LUT R10, R4, R10, RZ, 0x3c, !PT ;  /* 0x0000000a040a7212 */ /* 0x000fe400078e3cff */
[----:B------:R-:W-:-:S02]  /*20600*/  MOV R215, R50 ;  /* 0x0000003200d77202 */ /* 0x000fc40000000f00 */
[----:B------:R-:W-:Y:S02]  /*20610*/  MOV R212, R10 ;  /* 0x0000000a00d47202 */ /* 0x000fe40000000f00 */
[----:B------:R-:W-:Y:S02]  /*20620*/  IADD3 R10, P0, R2, 0x20, RZ ;  /* 0x00000020020a7810 */ /* 0x000fe40007f1e0ff */
[----:B------:R-:W-:Y:S02]  /*20630*/  MOV R214, R42 ;  /* 0x0000002a00d67202 */ /* 0x000fe40000000f00 */
[----:B------:R-:W-:Y:S01]  /*20640*/  LOP3.LUT R4, R10, 0x380, RZ, 0xc0, !PT ;  /* 0x000003800a047812 */ /* 0x000fe200078ec0ff */
[----:B------:R-:W-:Y:S01]  /*20650*/  IMAD.X R11, RZ, RZ, R3, P0 ;  /* 0x000000ffff0b7224 */ /* 0x000fe200000e0603 */
[----:B------:R-:W-:Y:S02]  /*20660*/  MOV R213, R26 ;  /* 0x0000001a00d57202 */ /* 0x000fe40000000f00 */
[----:B------:R-:W-:-:S04]  /*20670*/  SHF.R.U64 R4, R4, 0x3, RZ ;  /* 0x0000000304047819 */ /* 0x000fc800000012ff */
[----:B------:R-:W-:Y:S02]  /*20680*/  LOP3.LUT R10, R4, R10, RZ, 0x3c, !PT ;  /* 0x0000000a040a7212 */ /* 0x000fe400078e3cff */
[----:B------:R-:W-:Y:S02]  /*20690*/  LOP3.LUT R4, R2, 0x380, RZ, 0xc0, !PT ;  /* 0x0000038002047812 */ /* 0x000fe400078ec0ff */
[----:B------:R-:W-:Y:S02]  /*206a0*/  MOV R211, R10 ;  /* 0x0000000a00d37202 */ /* 0x000fe40000000f00 */
[----:B------:R-:W-:-:S04]  /*206b0*/  SHF.R.U64 R4, R4, 0x3, RZ ;  /* 0x0000000304047819 */ /* 0x000fc800000012ff */
[----:B------:R-:W-:-:S04]  /*206c0*/  LOP3.LUT R2, R4, R2, RZ, 0x3c, !PT ;  /* 0x0000000204027212 */ /* 0x000fc800078e3cff */
[----:B------:R-:W-:Y:S02]  /*206d0*/  MOV R210, R2 ;  /* 0x0000000200d27202 */ /* 0x000fe40000000f00 */
[----:B0-----:R-:W-:-:S04]  /*206e0*/  LOP3.LUT P0, R2, R9, 0x3, RZ, 0xc0, !PT ;  /* 0x0000000309027812 */ /* 0x001fc8000780c0ff */
[----:B------:R-:W-:Y:S01]  /*206f0*/  ISETP.EQ.OR P0, PT, R2, 0x3, !P0 ;  /* 0x000000030200780c */ /* 0x000fe20004702670 */
[----:B------:R-:W-:-:S03]  /*20700*/  IMAD.SHL.U32 R2, R9, 0x4, RZ ;  /* 0x0000000409027824 */ /* 0x000fc600078e00ff */
[----:B------:R-:W-:Y:S02]  /*20710*/  SEL R13, R0, R29, P0 ;  /* 0x0000001d000d7207 */ /* 0x000fe40000000000 */
[----:B------:R-:W-:Y:S02]  /*20720*/  LOP3.LUT R2, R2, 0xc, RZ, 0xc0, !PT ;  /* 0x0000000c02027812 */ /* 0x000fe400078ec0ff */
[----:B------:R-:W-:Y:S02]  /*20730*/  SEL R21, R29, R0, P0 ;  /* 0x000000001d157207 */ /* 0x000fe40000000000 */
[----:B------:R-:W-:Y:S02]  /*20740*/  IADD3 R2, P1, R2, UR4, RZ ;  /* 0x0000000402027c10 */ /* 0x000fe4000ff3e0ff */
[----:B------:R-:W-:Y:S01]  /*20750*/  SEL R4, R5, R25, P0 ;  /* 0x0000001905047207 */ /* 0x000fe20000000000 */
[----:B------:R-:W-:Y:S01]  /*20760*/  UMOV UR4, 0xffffffff ;  /* 0xffffffff00047882 */ /* 0x000fe20000000000 */
[----:B------:R-:W-:Y:S01]  /*20770*/  SEL R5, R25, R5, P0 ;  /* 0x0000000519057207 */ /* 0x000fe20000000000 */
[----:B------:R-:W-:-:S05]  /*20780*/  IMAD.X R3, RZ, RZ, UR5, P1 ;  /* 0x00000005ff037e24 */ /* 0x000fca00088e06ff */
[----:B------:R0:W5:Y:S01]  /*20790*/  LDG.E.CONSTANT R0, desc[UR42][R2.64] ;  /* 0x0000002a02007981 */ /* 0x000162000c1e9900 */
[----:B------:R-:W-:Y:S05]  /*207a0*/  BRA.DIV UR4, `(.L_x_3262) ;  /* 0x0000012604207947 */ /* 0x000fea000b800000 */
[----:B------:R-:W-:Y:S01]  /*207b0*/  SEL R54, R112, R113, P0 ;  /* 0x0000007170367207 */ /* 0x000fe20000000000 */
[----:B-----5:R-:W-:Y:S01]  /*207c0*/  SHFL.IDX PT, R4, R4, R0, 0x1c1f ;  /* 0x001c1f0004047589 */ /* 0x020fe200000e0000 */
[----:B------:R-:W-:Y:S01]  /*207d0*/  SEL R55, R116, R117, P0 ;  /* 0x0000007574377207 */ /* 0x000fe20000000000 */
[----:B------:R-:W-:Y:S01]  /*207e0*/  IMAD.MOV.U32 R11, RZ, RZ, RZ ;  /* 0x000000ffff0b7224 */ /* 0x000fe200078e00ff */
[----:B------:R-:W-:Y:S01]  /*207f0*/  SEL R112, R113, R112, P0 ;  /* 0x0000007071707207 */ /* 0x000fe20000000000 */
[----:B0-----:R-:W-:Y:S01]  /*20800*/  SHFL.IDX PT, R3, R13, R0, 0x1c1f ;  /* 0x001c1f000d037589 */ /* 0x001fe200000e0000 */
        /* <DEDUP_REMOVED lines=183> */
[----:B0-----:R-:W-:-:S02]  /*21380*/  SEL R173, R47, R92, P0 ;  /* 0x0000005c2fad7207 */ /* 0x001fc40000000000 */
[----:B------:R-:W-:Y:S01]  /*21390*/  SEL R172, R92, R47, P0 ;  /* 0x0000002f5cac7207 */ /* 0x000fe20000000000 */
[----:B------:R-:W-:Y:S01]  /*213a0*/  SHFL.IDX PT, R21, R25, R0, 0x1c1f ;  /* 0x001c1f0019157589 */ /* 0x000fe200000e0000 */
[----:B-1----:R-:W-:Y:S02]  /*213b0*/  SEL R169, R50, R100, P0 ;  /* 0x0000006432a97207 */ /* 0x002fe40000000000 */
[----:B------:R-:W-:Y:S01]  /*213c0*/  SEL R168, R100, R50, P0 ;  /* 0x0000003264a87207 */ /* 0x000fe20000000000 */
[----:B------:R-:W0:Y:S01]  /*213d0*/  SHFL.IDX PT, R25, R44, R2, 0x1c1f ;  /* 0x001c1f022c197589 */ /* 0x000e2200000e0000 */
[----:B--2---:R-:W-:Y:S02]  /*213e0*/  SEL R147, R51, R104, P0 ;  /* 0x0000006833937207 */ /* 0x004fe40000000000 */
[----:B---3--:R-:W-:Y:S01]  /*213f0*/  SEL R47, R58, R62, P0 ;  /* 0x0000003e3a2f7207 */ /* 0x008fe20000000000 */
[----:B------:R-:W-:Y:S01]  /*21400*/  SHFL.IDX PT, R49, R49, R0, 0x1c1f ;  /* 0x001c1f0031317589 */ /* 0x000fe200000e0000 */
[----:B----4-:R-:W-:-:S02]  /*21410*/  SEL R50, R66, R74, P0 ;  /* 0x0000004a42327207 */ /* 0x010fc40000000000 */
[----:B------:R-:W-:Y:S01]  /*21420*/  SEL R192, R43, R52, P0 ;  /* 0x000000342bc07207 */ /* 0x000fe20000000000 */
[----:B------:R-:W1:Y:S01]  /*21430*/  SHFL.IDX PT, R96, R96, R2, 0x1c1f ;  /* 0x001c1f0260607589 */ /* 0x000e6200000e0000 */
        /* <DEDUP_REMOVED lines=31> */
[----:B0-----:R-:W-:Y:S01]  /*21630*/  SEL R196, R21, R25, P0 ;  /* 0x0000001915c47207 */ /* 0x001fe20000000000 */
        /* <DEDUP_REMOVED lines=23> */
[----:B-1----:R-:W-:Y:S01]  /*217b0*/  SEL R171, R49, R96, P0 ;  /* 0x0000006031ab7207 */ /* 0x002fe20000000000 */
[----:B------:R-:W1:Y:S01]  /*217c0*/  SHFL.IDX PT, R144, R144, R2, 0x1c1f ;  /* 0x001c1f0290907589 */ /* 0x000e6200000e0000 */
        /* <DEDUP_REMOVED lines=9> */
[----:B--2---:R-:W-:Y:S02]  /*21860*/  SEL R100, R53, R108, P0 ;  /* 0x0000006c35647207 */ /* 0x004fe40000000000 */
[----:B---3--:R-:W-:Y:S01]  /*21870*/  SEL R3, R54, R112, P0 ;  /* 0x0000007036037207 */ /* 0x008fe20000000000 */
[----:B------:R-:W2:Y:S01]  /*21880*/  SHFL.IDX PT, R159, R159, R2, 0x1c1f ;  /* 0x001c1f029f9f7589 */ /* 0x000ea200000e0000 */
[----:B----4-:R-:W-:-:S02]  /*21890*/  SEL R4, R55, R116, P0 ;  /* 0x0000007437047207 */ /* 0x010fc40000000000 */
[----:B------:R-:W-:Y:S01]  /*218a0*/  SEL R5, R56, R120, P0 ;  /* 0x0000007838057207 */ /* 0x000fe20000000000 */
[----:B------:R-:W-:Y:S01]  /*218b0*/  SHFL.IDX PT, R65, R65, R0, 0x1c1f ;  /* 0x001c1f0041417589 */ /* 0x000fe200000e0000 */
[----:B------:R-:W-:Y:S02]  /*218c0*/  SEL R6, R57, R124, P0 ;  /* 0x0000007c39067207 */ /* 0x000fe40000000000 */
[----:B0-----:R-:W-:Y:S01]  /*218d0*/  SEL R7, R61, R128, P0 ;  /* 0x000000803d077207 */ /* 0x001fe20000000000 */
[----:B------:R-:W0:Y:S01]  /*218e0*/  SHFL.IDX PT, R146, R146, R2, 0x1c1f ;  /* 0x001c1f0292927589 */ /* 0x000e2200000e0000 */
[----:B------:R-:W-:Y:S02]  /*218f0*/  SEL R8, R64, R132, P0 ;  /* 0x0000008440087207 */ /* 0x000fe40000000000 */
[----:B------:R-:W-:Y:S01]  /*21900*/  SEL R9, R69, R136, P0 ;  /* 0x0000008845097207 */ /* 0x000fe20000000000 */
[----:B------:R-:W3:Y:S01]  /*21910*/  SHFL.IDX PT, R44, R153, R2, 0x1c1f ;  /* 0x001c1f02992c7589 */ /* 0x000ee200000e0000 */
[----:B------:R-:W-:-:S02]  /*21920*/  SEL R10, R72, R140, P0 ;  /* 0x0000008c480a7207 */ /* 0x000fc40000000000 */
[----:B-1----:R-:W-:Y:S01]  /*21930*/  SEL R20, R73, R144, P0 ;  /* 0x0000009049147207 */ /* 0x002fe20000000000 */
[----:B------:R-:W-:Y:S01]  /*21940*/  SHFL.IDX PT, R85, R85, R0, 0x1c1f ;  /* 0x001c1f0055557589 */ /* 0x000fe200000e0000 */
[----:B------:R-:W-:Y:S02]  /*21950*/  SEL R21, R77, R148, P0 ;  /* 0x000000944d157207 */ /* 0x000fe40000000000 */
[----:B------:R-:W-:Y:S01]  /*21960*/  SEL R78, R106, R103, P0 ;  /* 0x000000676a4e7207 */ /* 0x000fe20000000000 */
[----:B------:R-:W1:Y:S01]  /*21970*/  SHFL.IDX PT, R154, R154, R2, 0x1c1f ;  /* 0x001c1f029a9a7589 */ /* 0x000e6200000e0000 */
[----:B------:R-:W-:Y:S02]  /*21980*/  SEL R82, R111, R107, P0 ;  /* 0x0000006b6f527207 */ /* 0x000fe40000000000 */
[----:B------:R-:W-:Y:S01]  /*21990*/  SEL R90, R123, R127, P0 ;  /* 0x0000007f7b5a7207 */ /* 0x000fe20000000000 */
[----:B------:R-:W4:Y:S01]  /*219a0*/  SHFL.IDX PT, R89, R155, R2, 0x1c1f ;  /* 0x001c1f029b597589 */ /* 0x000f2200000e0000 */
[----:B--2---:R-:W-:-:S02]  /*219b0*/  SEL R24, R81, R159, P0 ;  /* 0x0000009f51187207 */ /* 0x004fc40000000000 */
[----:B------:R-:W-:Y:S01]  /*219c0*/  SEL R53, R108, R53, P0 ;  /* 0x000000356c357207 */ /* 0x000fe20000000000 */
[----:B------:R-:W-:Y:S01]  /*219d0*/  SHFL.IDX PT, R93, R93, R0, 0x1c1f ;  /* 0x001c1f005d5d7589 */ /* 0x000fe200000e0000 */
[----:B------:R-:W-:Y:S02]  /*219e0*/  SEL R54, R112, R54, P0 ;  /* 0x0000003670367207 */ /* 0x000fe40000000000 */
[----:B------:R-:W-:Y:S01]  /*219f0*/  SEL R55, R116, R55, P0 ;  /* 0x0000003774377207 */ /* 0x000fe20000000000 */
[----:B------:R-:W2:Y:S01]  /*21a00*/  SHFL.IDX PT, R156, R156, R2, 0x1c1f ;  /* 0x001c1f029c9c7589 */ /* 0x000ea200000e0000 */
[----:B0-----:R-:W-:Y:S02]  /*21a10*/  SEL R25, R65, R146, P0 ;  /* 0x0000009241197207 */ /* 0x001fe40000000000 */
[----:B------:R-:W-:Y:S01]  /*21a20*/  SEL R56, R120, R56, P0 ;  /* 0x0000003878387207 */ /* 0x000fe20000000000 */
[----:B------:R-:W-:Y:S01]  /*21a30*/  SHFL.IDX PT, R97, R97, R0, 0x1c1f ;  /* 0x001c1f0061617589 */ /* 0x000fe200000e0000 */
[----:B---3--:R-:W-:-:S02]  /*21a40*/  SEL R26, R40, R44, P0 ;  /* 0x0000002c281a7207 */ /* 0x008fc40000000000 */
[----:B------:R-:W-:Y:S01]  /*21a50*/  SEL R57, R124, R57, P0 ;  /* 0x000000397c397207 */ /* 0x000fe20000000000 */
[----:B------:R-:W0:Y:S01]  /*21a60*/  SHFL.IDX PT, R157, R157, R2, 0x1c1f ;  /* 0x001c1f029d9d7589 */ /* 0x000e2200000e0000 */
[----:B------:R-:W-:Y:S02]  /*21a70*/  SEL R61, R128, R61, P0 ;  /* 0x0000003d803d7207 */ /* 0x000fe40000000000 */
[----:B------:R-:W-:Y:S01]  /*21a80*/  SEL R64, R132, R64, P0 ;  /* 0x0000004084407207 */ /* 0x000fe20000000000 */
[----:B------:R-:W-:Y:S01]  /*21a90*/  SHFL.IDX PT, R101, R101, R0, 0x1c1f ;  /* 0x001c1f0065657589 */ /* 0x000fe200000e0000 */
[----:B-1----:R-:W-:Y:S02]  /*21aa0*/  SEL R27, R85, R154, P0 ;  /* 0x0000009a551b7207 */ /* 0x002fe40000000000 */
[----:B------:R-:W-:Y:S01]  /*21ab0*/  SEL R69, R136, R69, P0 ;  /* 0x0000004588457207 */ /* 0x000fe20000000000 */
[----:B------:R-:W1:Y:S01]  /*21ac0*/  SHFL.IDX PT, R158, R158, R2, 0x1c1f ;  /* 0x001c1f029e9e7589 */ /* 0x000e6200000e0000 */
[----:B----4-:R-:W-:-:S02]  /*21ad0*/  SEL R32, R109, R89, P0 ;  /* 0x000000596d207207 */ /* 0x010fc40000000000 */
[----:B------:R-:W-:Y:S01]  /*21ae0*/  SEL R72, R140, R72, P0 ;  /* 0x000000488c487207 */ /* 0x000fe20000000000 */
[----:B------:R-:W3:Y:S01]  /*21af0*/  SHFL.IDX PT, R59, R59, R2, 0x1c1f ;  /* 0x001c1f023b3b7589 */ /* 0x000ee200000e0000 */
[----:B------:R-:W-:Y:S02]  /*21b00*/  SEL R73, R144, R73, P0 ;  /* 0x0000004990497207 */ /* 0x000fe40000000000 */
[----:B------:R-:W-:Y:S01]  /*21b10*/  SEL R77, R148, R77, P0 ;  /* 0x0000004d944d7207 */ /* 0x000fe20000000000 */
[----:B------:R-:W4:Y:S01]  /*21b20*/  SHFL.IDX PT, R113, R113, R2, 0x1c1f ;  /* 0x001c1f0271717589 */ /* 0x000f2200000e0000 */
[----:B--2---:R-:W-:Y:S02]  /*21b30*/  SEL R36, R93, R156, P0 ;  /* 0x0000009c5d247207 */ /* 0x004fe40000000000 */
[----:B------:R-:W-:Y:S01]  /*21b40*/  SEL R81, R159, R81, P0 ;  /* 0x000000519f517207 */ /* 0x000fe20000000000 */
[----:B------:R-:W-:Y:S01]  /*21b50*/  SHFL.IDX PT, R121, R63, R0, 0x1c1f ;  /* 0x001c1f003f797589 */ /* 0x000fe200000e0000 */
[----:B------:R-:W-:-:S02]  /*21b60*/  SEL R65, R146, R65, P0 ;  /* 0x0000004192417207 */ /* 0x000fc40000000000 */
[----:B------:R-:W-:Y:S01]  /*21b70*/  SEL R44, R44, R40, P0 ;  /* 0x000000282c2c7207 */ /* 0x000fe20000000000 */
[----:B------:R-:W2:Y:S01]  /*21b80*/  SHFL.IDX PT, R70, R70, R2, 0x1c1f ;  /* 0x001c1f0246467589 */ /* 0x000ea200000e0000 */
[----:B0-----:R-:W-:Y:S02]  /*21b90*/  SEL R37, R97, R157, P0 ;  /* 0x0000009d61257207 */ /* 0x001fe40000000000 */
[----:B------:R-:W-:Y:S01]  /*21ba0*/  SEL R85, R154, R85, P0 ;  /* 0x000000559a557207 */ /* 0x000fe20000000000 */
[----:B------:R-:W-:Y:S01]  /*21bb0*/  SHFL.IDX PT, R83, R83, R0, 0x1c1f ;  /* 0x001c1f0053537589 */ /* 0x000fe200000e0000 */
[----:B------:R-:W-:Y:S02]  /*21bc0*/  SEL R89, R89, R109, P0 ;  /* 0x0000006d59597207 */ /* 0x000fe40000000000 */
[----:B------:R-:W-:Y:S01]  /*21bd0*/  SEL R93, R156, R93, P0 ;  /* 0x0000005d9c5d7207 */ /* 0x000fe20000000000 */
[----:B------:R-:W0:Y:S01]  /*21be0*/  SHFL.IDX PT, R94, R94, R2, 0x1c1f ;  /* 0x001c1f025e5e7589 */ /* 0x000e2200000e0000 */
[----:B-1----:R-:W-:-:S02]  /*21bf0*/  SEL R45, R101, R158, P0 ;  /* 0x0000009e652d7207 */ /* 0x002fc40000000000 */
[----:B------:R-:W-:Y:S01]  /*21c00*/  SEL R97, R157, R97, P0 ;  /* 0x000000619d617207 */ /* 0x000fe20000000000 */
[----:B------:R-:W1:Y:S01]  /*21c10*/  SHFL.IDX PT, R102, R102, R2, 0x1c1f ;  /* 0x001c1f0266667589 */ /* 0x000e6200000e0000 */
[----:B---3--:R-:W-:Y:S02]  /*21c20*/  SEL R46, R105, R59, P0 ;  /* 0x0000003b692e7207 */ /* 0x008fe40000000000 */
[----:B------:R-:W-:Y:S01]  /*21c30*/  SEL R101, R158, R101, P0 ;  /* 0x000000659e657207 */ /* 0x000fe20000000000 */
[----:B------:R-:W3:Y:S01]  /*21c40*/  SHFL.IDX PT, R110, R110, R2, 0x1c1f ;  /* 0x001c1f026e6e7589 */ /* 0x000ee200000e0000 */
[----:B----4-:R-:W-:Y:S02]  /*21c50*/  SEL R48, R117, R113, P0 ;  /* 0x0000007175307207 */ /* 0x010fe40000000000 */
[----:B------:R-:W-:Y:S01]  /*21c60*/  SEL R59, R59, R105, P0 ;  /* 0x000000693b3b7207 */ /* 0x000fe20000000000 */
[----:B------:R-:W4:Y:S01]  /*21c70*/  SHFL.IDX PT, R118, R118, R2, 0x1c1f ;  /* 0x001c1f0276767589 */ /* 0x000f2200000e0000 */
[----:B------:R-:W-:-:S02]  /*21c80*/  SEL R113, R113, R117, P0 ;  /* 0x0000007571717207 */ /* 0x000fc40000000000 */
[----:B------:R-:W-:Y:S01]  /*21c90*/  SEL R103, R103, R106, P0 ;  /* 0x0000006a67677207 */ /* 0x000fe20000000000 */
[----:B------:R-:W4:Y:S01]  /*21ca0*/  SHFL.IDX PT, R119, R119, R0, 0x1c1f ;  /* 0x001c1f0077777589 */ /* 0x000f2200000e0000 */
[----:B--2---:R-:W-:Y:S02]  /*21cb0*/  SEL R49, R121, R70, P0 ;  /* 0x0000004679317207 */ /* 0x004fe40000000000 */
[----:B------:R-:W-:Y:S01]  /*21cc0*/  SEL R70, R70, R121, P0 ;  /* 0x0000007946467207 */ /* 0x000fe20000000000 */
[----:B------:R-:W-:Y:S01]  /*21cd0*/  SHFL.IDX PT, R122, R122, R0, 0x1c1f ;  /* 0x001c1f007a7a7589 */ /* 0x000fe200000e0000 */
[----:B------:R-:W-:Y:S02]  /*21ce0*/  SEL R107, R107, R111, P0 ;  /* 0x0000006f6b6b7207 */ /* 0x000fe40000000000 */
[----:B------:R-:W-:Y:S01]  /*21cf0*/  SEL R123, R127, R123, P0 ;  /* 0x0000007b7f7b7207 */ /* 0x000fe20000000000 */
[----:B------:R-:W2:Y:S01]  /*21d00*/  SHFL.IDX PT, R126, R126, R2, 0x1c1f ;  /* 0x001c1f027e7e7589 */ /* 0x000ea200000e0000 */
[----:B0-----:R-:W-:-:S02]  /*21d10*/  SEL R68, R83, R94, P0 ;  /* 0x0000005e53447207 */ /* 0x001fc40000000000 */
[----:B------:R-:W-:Y:S01]  /*21d20*/  SEL R83, R94, R83, P0 ;  /* 0x000000535e537207 */ /* 0x000fe20000000000 */
[----:B------:R-:W-:Y:S01]  /*21d30*/  SHFL.IDX PT, R125, R125, R0, 0x1c1f ;  /* 0x001c1f007d7d7589 */ /* 0x000fe200000e0000 */
[----:B-1----:R-:W-:Y:S02]  /*21d40*/  SEL R76, R87, R102, P0 ;  /* 0x00000066574c7207 */ /* 0x002fe40000000000 */
[----:B------:R-:W-:Y:S01]  /*21d50*/  SEL R87, R102, R87, P0 ;  /* 0x0000005766577207 */ /* 0x000fe20000000000 */
[----:B------:R-:W0:Y:S01]  /*21d60*/  SHFL.IDX PT, R134, R134, R2, 0x1c1f ;  /* 0x001c1f0286867589 */ /* 0x000e2200000e0000 */
[----:B---3--:R-:W-:Y:S02]  /*21d70*/  SEL R80, R91, R110, P0 ;  /* 0x0000006e5b507207 */ /* 0x008fe40000000000 */
[----:B------:R-:W-:Y:S01]  /*21d80*/  SEL R91, R110, R91, P0 ;  /* 0x0000005b6e5b7207 */ /* 0x000fe20000000000 */
[----:B------:R-:W-:Y:S01]  /*21d90*/  SHFL.IDX PT, R130, R133, R0, 0x1c1f ;  /* 0x001c1f0085827589 */ /* 0x000fe200000e0000 */
[----:B----4-:R-:W-:-:S02]  /*21da0*/  SEL R84, R114, R118, P0 ;  /* 0x0000007672547207 */ /* 0x010fc40000000000 */
[----:B------:R-:W-:Y:S01]  /*21db0*/  SEL R114, R118, R114, P0 ;  /* 0x0000007276727207 */ /* 0x000fe20000000000 */
[----:B------:R-:W1:Y:S01]  /*21dc0*/  SHFL.IDX PT, R129, R138, R2, 0x1c1f ;  /* 0x001c1f028a817589 */ /* 0x000e6200000e0000 */
[----:B------:R-:W-:Y:S02]  /*21dd0*/  SEL R86, R119, R115, P0 ;  /* 0x0000007377567207 */ /* 0x000fe40000000000 */
[----:B------:R-:W-:Y:S01]  /*21de0*/  SEL R115, R115, R119, P0 ;  /* 0x0000007773737207 */ /* 0x000fe20000000000 */
[----:B------:R-:W-:Y:S04]  /*21df0*/  SHFL.IDX PT, R131, R131, R0, 0x1c1f ;  /* 0x001c1f0083837589 */ /* 0x000fe800000e0000 */
[----:B------:R-:W3:Y:S01]  /*21e00*/  SHFL.IDX PT, R142, R142, R2, 0x1c1f ;  /* 0x001c1f028e8e7589 */ /* 0x000ee200000e0000 */
[----:B--2---:R-:W-:-:S02]  /*21e10*/  SEL R88, R122, R126, P0 ;  /* 0x0000007e7a587207 */ /* 0x004fc40000000000 */
[----:B------:R-:W-:Y:S01]  /*21e20*/  SEL R122, R126, R122, P0 ;  /* 0x0000007a7e7a7207 */ /* 0x000fe20000000000 */
[----:B------:R-:W-:Y:S04]  /*21e30*/  SHFL.IDX PT, R31, R31, R0, 0x1c1f ;  /* 0x001c1f001f1f7589 */ /* 0x000fe800000e0000 */
[----:B------:R-:W2:Y:S01]  /*21e40*/  SHFL.IDX PT, R30, R30, R2, 0x1c1f ;  /* 0x001c1f021e1e7589 */ /* 0x000ea200000e0000 */
[----:B0-----:R-:W-:Y:S02]  /*21e50*/  SEL R92, R125, R134, P0 ;  /* 0x000000867d5c7207 */ /* 0x001fe40000000000 */
[----:B------:R-:W-:Y:S01]  /*21e60*/  SEL R125, R134, R125, P0 ;  /* 0x0000007d867d7207 */ /* 0x000fe20000000000 */
[----:B------:R-:W-:Y:S04]  /*21e70*/  SHFL.IDX PT, R29, R29, R0, 0x1c1f ;  /* 0x001c1f001d1d7589 */ /* 0x000fe800000e0000 */
[----:B------:R-:W0:Y:S01]  /*21e80*/  SHFL.IDX PT, R28, R28, R2, 0x1c1f ;  /* 0x001c1f021c1c7589 */ /* 0x000e2200000e0000 */
[----:B-1----:R-:W-:-:S02]  /*21e90*/  SEL R96, R130, R129, P0 ;  /* 0x0000008182607207 */ /* 0x002fc40000000000 */
[----:B------:R-:W-:Y:S01]  /*21ea0*/  SEL R129, R129, R130, P0 ;  /* 0x0000008281817207 */ /* 0x000fe20000000000 */
[----:B------:R1:W4:Y:S04]  /*21eb0*/  SHFL.IDX PT, R63, R208, R0, 0x1c1f ;  /* 0x001c1f00d03f7589 */ /* 0x00032800000e0000 */
[----:B------:R1:W1:Y:S01]  /*21ec0*/  SHFL.IDX PT, R95, R95, R0, 0x1c1f ;  /* 0x001c1f005f5f7589 */ /* 0x00026200000e0000 */
[----:B---3--:R-:W-:Y:S02]  /*21ed0*/  SEL R99, R131, R142, P0 ;  /* 0x0000008e83637207 */ /* 0x008fe40000000000 */
[----:B------:R-:W-:Y:S01]  /*21ee0*/  SEL R131, R142, R131, P0 ;  /* 0x000000838e837207 */ /* 0x000fe20000000000 */
[----:B------:R3:W1:Y:S04]  /*21ef0*/  SHFL.IDX PT, R0, R209, R2, 0x1c1f ;  /* 0x001c1f02d1007589 */ /* 0x00066800000e0000 */
[----:B------:R3:W1:Y:S01]  /*21f00*/  SHFL.IDX PT, R150, R150, R2, 0x1c1f ;  /* 0x001c1f0296967589 */ /* 0x00066200000e0000 */
[----:B--2---:R-:W-:-:S02]  /*21f10*/  SEL R190, R31, R30, P0 ;  /* 0x0000001e1fbe7207 */ /* 0x004fc40000000000 */
[----:B------:R-:W-:Y:S02]  /*21f20*/  SEL R191, R30, R31, P0 ;  /* 0x0000001f1ebf7207 */ /* 0x000fe40000000000 */
[----:B0-----:R-:W-:Y:S02]  /*21f30*/  SEL R187, R29, R28, P0 ;  /* 0x0000001c1dbb7207 */ /* 0x001fe40000000000 */
[----:B---3--:R-:W-:-:S07]  /*21f40*/  SEL R186, R28, R29, P0 ;  /* 0x0000001d1cba7207 */ /* 0x008fce0000000000 */
.L_x_3665:
[----:B------:R-:W2:Y:S01]  /*21f50*/  LDL.LU R94, [R1] ;  /* 0x00000000015e7983 */ /* 0x000ea20000300800 */
[----:B------:R-:W-:Y:S05]  /*21f60*/  WARPSYNC.ALL ;  /* 0x0000000000007948 */ /* 0x000fea0003800000 */
[----:B------:R-:W3:Y:S01]  /*21f70*/  LDL.LU R2, [R1+0x4] ;  /* 0x0000040001027983 */ /* 0x000ee20000300800 */
[----:B------:R-:W-:Y:S01]  /*21f80*/  F2FP.BF16.F32.PACK_AB R12, R204, R206 ;  /* 0x000000cecc0c723e */ /* 0x000fe200000010ff */
[----:B------:R-:W-:Y:S01]  /*21f90*/  ULDC.64 UR4, c[0x0][0xc00] ;  /* 0x0003000000047ab9 */ /* 0x000fe20000000a00 */
[----:B------:R-:W-:Y:S01]  /*21fa0*/  F2FP.BF16.F32.PACK_AB R13, R25, R24 ;  /* 0x00000018190d723e */ /* 0x000fe200000010ff */
[----:B------:R-:W4:Y:S01]  /*21fb0*/  LDL.LU R108, [R1+0x8] ;  /* 0x00000800016c7983 */ /* 0x000f220000300800 */
[----:B------:R-:W-:Y:S01]  /*21fc0*/  F2FP.BF16.F32.PACK_AB R14, R205, R207 ;  /* 0x000000cfcd0e723e */ /* 0x000fe200000010ff */
[----:B------:R-:W-:Y:S01]  /*21fd0*/  ULDC.64 UR6, c[0x0][0xc08] ;  /* 0x0003020000067ab9 */ /* 0x000fe20000000a00 */
[----:B------:R-:W-:Y:S01]  /*21fe0*/  F2FP.BF16.F32.PACK_AB R15, R65, R81 ;  /* 0x00000051410f723e */ /* 0x000fe200000010ff */
[----:B------:R-:W-:Y:S01]  /*21ff0*/  BAR.SYNC.DEFER_BLOCKING 0x1, 0x100 ;  /* 0x0044000000007b1d */ /* 0x000fe20000010000 */
[----:B------:R-:W-:-:S02]  /*22000*/  F2FP.BF16.F32.PACK_AB R28, R200, R202 ;  /* 0x000000cac81c723e */ /* 0x000fc400000010ff */
[----:B------:R-:W-:Y:S02]  /*22010*/  F2FP.BF16.F32.PACK_AB R29, R27, R26 ;  /* 0x0000001a1b1d723e */ /* 0x000fe400000010ff */
[----:B------:R-:W-:-:S03]  /*22020*/  F2FP.BF16.F32.PACK_AB R30, R201, R203 ;  /* 0x000000cbc91e723e */ /* 0x000fc600000010ff */
[----:B------:R-:W0:Y:S01]  /*22030*/  LDC R110, c[0x0][0xbe8] ;  /* 0x0002fa00ff6e7b82 */ /* 0x000e220000000800 */
[----:B------:R-:W-:Y:S01]  /*22040*/  F2FP.BF16.F32.PACK_AB R31, R85, R44 ;  /* 0x0000002c551f723e */ /* 0x000fe200000010ff */
[----:B------:R-:W4:Y:S01]  /*22050*/  LDL.LU R106, [R1+0xc] ;  /* 0x00000c00016a7983 */ /* 0x000f220000300800 */
[----:B------:R-:W-:Y:S02]  /*22060*/  F2FP.BF16.F32.PACK_AB R40, R196, R198 ;  /* 0x000000c6c428723e */ /* 0x000fe400000010ff */
[----:B------:R-:W-:Y:S01]  /*22070*/  F2FP.BF16.F32.PACK_AB R41, R36, R32 ;  /* 0x000000202429723e */ /* 0x000fe200000010ff */
[----:B------:R-:W4:Y:S01]  /*22080*/  LDL.LU R105, [R1+0x10] ;  /* 0x0000100001697983 */ /* 0x000f220000300800 */
[----:B------:R-:W-:Y:S02]  /*22090*/  F2FP.BF16.F32.PACK_AB R42, R197, R199 ;  /* 0x000000c7c52a723e */ /* 0x000fe400000010ff */
[----:B------:R-:W-:Y:S01]  /*220a0*/  F2FP.BF16.F32.PACK_AB R43, R93, R89 ;  /* 0x000000595d2b723e */ /* 0x000fe200000010ff */
[----:B------:R-:W4:Y:S04]  /*220b0*/  LDL.LU R102, [R1+0x6c] ;  /* 0x00006c0001667983 */ /* 0x000f280000300800 */
[----:B------:R1:W-:Y:S04]  /*220c0*/  STSM.16.M88.4 [R210], R12 ;  /* 0x0000000cd2007844 */ /* 0x0003e80000000200 */
[----:B------:R1:W-:Y:S04]  /*220d0*/  STSM.16.M88.4 [R211], R28 ;  /* 0x0000001cd3007844 */ /* 0x0003e80000000200 */
[----:B------:R0:W-:Y:S01]  /*220e0*/  STSM.16.M88.4 [R212], R40 ;  /* 0x00000028d4007844 */ /* 0x0001e20000000200 */
[----:B-1----:R-:W-:-:S02]  /*220f0*/  F2FP.BF16.F32.PACK_AB R12, R192, R194 ;  /* 0x000000c2c00c723e */ /* 0x002fc400000010ff */
        /* <DEDUP_REMOVED lines=8> */
[----:B0-----:R-:W-:Y:S02]  /*22180*/  F2FP.BF16.F32.PACK_AB R40, R185, R187 ;  /* 0x000000bbb928723e */ /* 0x001fe400000010ff */
[----:B------:R-:W-:Y:S01]  /*22190*/  F2FP.BF16.F32.PACK_AB R41, R49, R48 ;  /* 0x000000303129723e */ /* 0x000fe200000010ff */
[----:B------:R0:W-:Y:S01]  /*221a0*/  STSM.16.M88.4 [R214], R28 ;  /* 0x0000001cd6007844 */ /* 0x0001e20000000200 */
[----:B------:R-:W-:Y:S02]  /*221b0*/  F2FP.BF16.F32.PACK_AB R42, R184, R186 ;  /* 0x000000bab82a723e */ /* 0x000fe400000010ff */
[----:B------:R-:W-:Y:S02]  /*221c0*/  F2FP.BF16.F32.PACK_AB R43, R70, R113 ;  /* 0x00000071462b723e */ /* 0x000fe400000010ff */
[----:B-1----:R-:W-:-:S03]  /*221d0*/  F2FP.BF16.F32.PACK_AB R12, R181, R183 ;  /* 0x000000b7b50c723e */ /* 0x002fc600000010ff */
[----:B------:R1:W-:Y:S01]  /*221e0*/  STSM.16.M88.4 [R215], R40 ;  /* 0x00000028d7007844 */ /* 0x0003e20000000200 */
[----:B------:R-:W-:Y:S02]  /*221f0*/  F2FP.BF16.F32.PACK_AB R13, R51, R50 ;  /* 0x00000032330d723e */ /* 0x000fe400000010ff */
[----:B------:R-:W-:Y:S02]  /*22200*/  F2FP.BF16.F32.PACK_AB R14, R180, R182 ;  /* 0x000000b6b40e723e */ /* 0x000fe400000010ff */
[----:B------:R-:W-:Y:S02]  /*22210*/  F2FP.BF16.F32.PACK_AB R15, R67, R66 ;  /* 0x00000042430f723e */ /* 0x000fe400000010ff */
[----:B0-----:R-:W-:Y:S02]  /*22220*/  F2FP.BF16.F32.PACK_AB R28, R177, R179 ;  /* 0x000000b3b11c723e */ /* 0x001fe400000010ff */
        /* <DEDUP_REMOVED lines=15> */
[----:B------:R-:W-:Y:S01]  /*22320*/  F2FP.BF16.F32.PACK_AB R29, R80, R78 ;  /* 0x0000004e501d723e */ /* 0x000fe200000010ff */
[----:B------:R-:W-:Y:S01]  /*22330*/  STSM.16.M88.4 [R228], R12 ;  /* 0x0000000ce4007844 */ /* 0x000fe20000000200 */
[----:B------:R-:W-:-:S02]  /*22340*/  F2FP.BF16.F32.PACK_AB R30, R53, R104 ;  /* 0x00000068351e723e */ /* 0x000fc400000010ff */
[----:B------:R-:W-:Y:S02]  /*22350*/  F2FP.BF16.F32.PACK_AB R31, R91, R103 ;  /* 0x000000675b1f723e */ /* 0x000fe400000010ff */
[----:B0-----:R-:W-:Y:S02]  /*22360*/  F2FP.BF16.F32.PACK_AB R40, R4, R3 ;  /* 0x000000030428723e */ /* 0x001fe400000010ff */
[----:B------:R-:W-:Y:S01]  /*22370*/  F2FP.BF16.F32.PACK_AB R41, R84, R82 ;  /* 0x000000525429723e */ /* 0x000fe200000010ff */
[----:B------:R-:W-:Y:S01]  /*22380*/  STSM.16.M88.4 [R229], R28 ;  /* 0x0000001ce5007844 */ /* 0x000fe20000000200 */
[----:B------:R-:W-:Y:S02]  /*22390*/  F2FP.BF16.F32.PACK_AB R42, R55, R54 ;  /* 0x00000036372a723e */ /* 0x000fe400000010ff */
[----:B------:R-:W-:-:S05]  /*223a0*/  F2FP.BF16.F32.PACK_AB R43, R114, R107 ;  /* 0x0000006b722b723e */ /* 0x000fca00000010ff */
[----:B--2---:R0:W-:Y:S04]  /*223b0*/  STSM.16.M88.4 [R94], R40 ;  /* 0x000000285e007844 */ /* 0x0041e80000000200 */
[----:B0-----:R-:W2:Y:S01]  /*223c0*/  LDL.LU R94, [R1+0x70] ;  /* 0x00007000015e7983 */ /* 0x001ea20000300800 */
[----:B------:R-:W-:Y:S02]  /*223d0*/  F2FP.BF16.F32.PACK_AB R12, R6, R5 ;  /* 0x00000005060c723e */ /* 0x000fe400000010ff */
[----:B------:R-:W-:Y:S02]  /*223e0*/  F2FP.BF16.F32.PACK_AB R13, R88, R86 ;  /* 0x00000056580d723e */ /* 0x000fe400000010ff */
[----:B------:R-:W-:Y:S02]  /*223f0*/  F2FP.BF16.F32.PACK_AB R14, R57, R56 ;  /* 0x00000038390e723e */ /* 0x000fe400000010ff */
[----:B------:R-:W-:-:S05]  /*22400*/  F2FP.BF16.F32.PACK_AB R15, R122, R115 ;  /* 0x000000737a0f723e */ /* 0x000fca00000010ff */
[----:B---3--:R0:W-:Y:S04]  /*22410*/  STSM.16.M88.4 [R2], R12 ;  /* 0x0000000c02007844 */ /* 0x0081e80000000200 */
[----:B0-----:R-:W3:Y:S01]  /*22420*/  LDL.LU R2, [R1+0x68] ;  /* 0x0000680001027983 */ /* 0x001ee20000300800 */
[----:B------:R-:W-:Y:S02]  /*22430*/  F2FP.BF16.F32.PACK_AB R28, R8, R7 ;  /* 0x00000007081c723e */ /* 0x000fe400000010ff */
[----:B------:R-:W-:Y:S02]  /*22440*/  F2FP.BF16.F32.PACK_AB R29, R92, R90 ;  /* 0x0000005a5c1d723e */ /* 0x000fe400000010ff */
[----:B------:R-:W-:Y:S02]  /*22450*/  F2FP.BF16.F32.PACK_AB R30, R64, R61 ;  /* 0x0000003d401e723e */ /* 0x000fe400000010ff */
[----:B------:R-:W-:-:S05]  /*22460*/  F2FP.BF16.F32.PACK_AB R31, R125, R123 ;  /* 0x0000007b7d1f723e */ /* 0x000fca00000010ff */
[----:B----4-:R0:W-:Y:S01]  /*22470*/  STSM.16.M88.4 [R108], R28 ;  /* 0x0000001c6c007844 */ /* 0x0101e20000000200 */
[----:B------:R-:W-:Y:S02]  /*22480*/  F2FP.BF16.F32.PACK_AB R40, R10, R9 ;  /* 0x000000090a28723e */ /* 0x000fe400000010ff */
[----:B------:R-:W-:Y:S02]  /*22490*/  F2FP.BF16.F32.PACK_AB R41, R99, R96 ;  /* 0x000000606329723e */ /* 0x000fe400000010ff */
[----:B------:R-:W-:Y:S02]  /*224a0*/  F2FP.BF16.F32.PACK_AB R42, R72, R69 ;  /* 0x00000045482a723e */ /* 0x000fe400000010ff */
[----:B------:R-:W-:Y:S02]  /*224b0*/  F2FP.BF16.F32.PACK_AB R43, R131, R129 ;  /* 0x00000081832b723e */ /* 0x000fe400000010ff */
[----:B------:R-:W-:Y:S02]  /*224c0*/  F2FP.BF16.F32.PACK_AB R12, R21, R20 ;  /* 0x00000014150c723e */ /* 0x000fe400000010ff */
[----:B------:R-:W-:-:S02]  /*224d0*/  F2FP.BF16.F32.PACK_AB R14, R77, R73 ;  /* 0x000000494d0e723e */ /* 0x000fc400000010ff */
[----:B0-----:R-:W-:Y:S02]  /*224e0*/  SEL R28, R63, R0, P0 ;  /* 0x000000003f1c7207 */ /* 0x001fe40000000000 */
[----:B------:R-:W-:Y:S02]  /*224f0*/  SEL R30, R0, R63, P0 ;  /* 0x0000003f001e7207 */ /* 0x000fe40000000000 */
[----:B------:R-:W-:Y:S02]  /*22500*/  SEL R29, R95, R150, P0 ;  /* 0x000000965f1d7207 */ /* 0x000fe40000000000 */
[----:B------:R-:W-:Y:S02]  /*22510*/  SEL R31, R150, R95, P0 ;  /* 0x0000005f961f7207 */ /* 0x000fe40000000000 */
[----:B------:R-:W-:Y:S02]  /*22520*/  F2FP.BF16.F32.PACK_AB R13, R29, R28 ;  /* 0x0000001c1d0d723e */ /* 0x000fe400000010ff */
[----:B------:R-:W-:Y:S01]  /*22530*/  F2FP.BF16.F32.PACK_AB R15, R31, R30 ;  /* 0x0000001e1f0f723e */ /* 0x000fe200000010ff */
[----:B------:R0:W-:Y:S04]  /*22540*/  STSM.16.M88.4 [R106], R40 ;  /* 0x000000286a007844 */ /* 0x0001e80000000200 */
[----:B------:R1:W-:Y:S01]  /*22550*/  STSM.16.M88.4 [R105], R12 ;  /* 0x0000000c69007844 */ /* 0x0003e20000000200 */
[----:B------:R-:W-:Y:S01]  /*22560*/  BAR.SYNC.DEFER_BLOCKING 0x1, 0x100 ;  /* 0x0044000000007b1d */ /* 0x000fe20000010000 */
[----:B------:R-:W-:-:S04]  /*22570*/  ISETP.NE.U32.AND P0, PT, RZ, UR4, PT ;  /* 0x00000004ff007c0c */ /* 0x000fc8000bf05070 */
[----:B------:R-:W-:Y:S02]  /*22580*/  ISETP.NE.AND.EX P0, PT, RZ, UR5, PT, P0 ;  /* 0x00000005ff007c0c */ /* 0x000fe4000bf05300 */
[----:B0-----:R-:W-:-:S04]  /*22590*/  IADD3 R40, P1, R102, UR4, RZ ;  /* 0x0000000466287c10 */ /* 0x001fc8000ff3e0ff */
[----:B--2---:R-:W-:-:S07]  /*225a0*/  IADD3.X R41, R94, UR5, RZ, P1, !PT ;  /* 0x000000055e297c10 */ /* 0x004fce0008ffe4ff */
[----:B------:R-:W5:Y:S01]  /*225b0*/  @P0 LDG.E R11, desc[UR42][R40.64] ;  /* 0x0000002a280b0981 */ /* 0x000f62000c1e1900 */
[----:B------:R-:W-:-:S04]  /*225c0*/  ISETP.NE.U32.AND P3, PT, RZ, UR6, PT ;  /* 0x00000006ff007c0c */ /* 0x000fc8000bf65070 */
[----:B------:R-:W-:-:S13]  /*225d0*/  ISETP.NE.AND.EX P3, PT, RZ, UR7, PT, P3 ;  /* 0x00000007ff007c0c */ /* 0x000fda000bf65330 */
[----:B-1----:R-:W-:Y:S01]  /*225e0*/  @P3 IADD3 R12, P1, R102, UR6, RZ ;  /* 0x00000006660c3c10 */ /* 0x002fe2000ff3e0ff */
[----:B------:R-:W-:-:S03]  /*225f0*/  ULDC UR6, c[0x0][0xa88] ;  /* 0x0002a20000067ab9 */ /* 0x000fc60000000800 */
[----:B------:R-:W-:Y:S01]  /*22600*/  @P3 IADD3.X R13, R94, UR7, RZ, P1, !PT ;  /* 0x000000075e0d3c10 */ /* 0x000fe20008ffe4ff */
[----:B------:R-:W-:Y:S01]  /*22610*/  IMAD.MOV.U32 R94, RZ, RZ, 0x9b8 ;  /* 0x000009b8ff5e7424 */ /* 0x000fe200078e00ff */
[----:B---3--:R-:W-:Y:S01]  /*22620*/  ISETP.GT.AND P2, PT, R2, 0x1, PT ;  /* 0x000000010200780c */ /* 0x008fe20003f44270 */
[----:B------:R-:W-:-:S03]  /*22630*/  IMAD.U32 R0, RZ, RZ, UR6 ;  /* 0x00000006ff007e24 */ /* 0x000fc6000f8e00ff */
[----:B------:R-:W-:-:S03]  /*22640*/  SEL R94, R94, 0x978, P2 ;  /* 0x000009785e5e7807 */ /* 0x000fc60001000000 */
[----:B------:R0:W5:Y:S01]  /*22650*/  @P3 LDG.E R0, desc[UR42][R12.64] ;  /* 0x0000002a0c003981 */ /* 0x000162000c1e1900 */
[----:B------:R1:W2:Y:S08]  /*22660*/  LDC.64 R42, c[0x0][R94+0x220] ;  /* 0x000088005e2a7b82 */ /* 0x0002b00000000a00 */
[----:B------:R1:W3:Y:S08]  /*22670*/  LDC.64 R14, c[0x0][R94+0x228] ;  /* 0x00008a005e0e7b82 */ /* 0x0002f00000000a00 */
[----:B0-----:R1:W0:Y:S01]  /*22680*/  LDC.64 R12, c[0x0][R94+0x218] ;  /* 0x000086005e0c7b82 */ /* 0x0012220000000a00 */
[----:B------:R-:W-:-:S13]  /*22690*/  ISETP.NE.AND P1, PT, R110, 0x1, PT ;  /* 0x000000016e00780c */ /* 0x000fda0003f25270 */
[----:B------:R-:W4:Y:S08]  /*226a0*/  @P1 LDC R2, c[0x0][0xbec] ;  /* 0x0002fb00ff021b82 */ /* 0x000f300000000800 */
[----:B------:R-:W0:Y:S01]  /*226b0*/  @P1 LDC R63, c[0x0][0xbf0] ;  /* 0x0002fc00ff3f1b82 */ /* 0x000e220000000800 */
[----:B-1----:R-:W-:Y:S05]  /*226c0*/  @P3 BRA `(.L_x_3263) ;  /* 0x0000000000103947 */ /* 0x002fea0003800000 */
[----:B------:R-:W-:Y:S05]  /*226d0*/  @!P0 BRA `(.L_x_3263) ;  /* 0x00000000000c8947 */ /* 0x000fea0003800000 */
[----:B-----5:R-:W2:Y:S04]  /*226e0*/  LDG.E R0, desc[UR42][R40.64] ;  /* 0x0000002a28007981 */ /* 0x020ea8000c1e1900 */
[----:B------:R-:W2:Y:S02]  /*226f0*/  LDG.E R40, desc[UR42][R40.64+0x4] ;  /* 0x0000042a28287981 */ /* 0x000ea4000c1e1900 */
[----:B--2---:R-:W-:-:S07]  /*22700*/  IMAD.IADD R0, R40, 0x1, -R0 ;  /* 0x0000000128007824 */ /* 0x004fce00078e0a00 */
.L_x_3263:
[----:B------:R-:W2:Y:S04]  /*22710*/  LDL R40, [R1+0x5c] ;  /* 0x00005c0001287983 */ /* 0x000ea80000100800 */
[----:B------:R-:W3:Y:S04]  /*22720*/  LDL.LU R41, [R1+0x60] ;  /* 0x0000600001297983 */ /* 0x000ee80000300800 */
[----:B------:R-:W4:Y:S04]  /*22730*/  LDL.LU R95, [R1+0x74] ;  /* 0x00007400015f7983 */ /* 0x000f280000300800 */
[----:B------:R-:W2:Y:S04]  /*22740*/  LDL R112, [R1+0x2c] ;  /* 0x00002c0001707983 */ /* 0x000ea80000100800 */
[----:B------:R-:W3:Y:S01]  /*22750*/  LDL R111, [R1+0x84] ;  /* 0x00008400016f7983 */ /* 0x000ee20000100800 */
[----:B------:R-:W-:-:S03]  /*22760*/  ISETP.NE.U32.AND P0, PT, RZ, UR4, PT ;  /* 0x00000004ff007c0c */ /* 0x000fc6000bf05070 */
[----:B------:R-:W3:Y:S01]  /*22770*/  LDL R117, [R1+0x190] ;  /* 0x0001900001757983 */ /* 0x000ee20000100800 */
[----:B------:R-:W-:-:S03]  /*22780*/  ISETP.NE.AND.EX P0, PT, RZ, UR5, PT, P0 ;  /* 0x00000005ff007c0c */ /* 0x000fc6000bf05300 */
[----:B------:R-:W3:Y:S01]  /*22790*/  LDL R116, [R1+0x104] ;  /* 0x0001040001747983 */ /* 0x000ee20000100800 */
[-C--:B0-----:R-:W-:Y:S02]  /*227a0*/  IMAD R106, R13, R221.reuse, RZ ;  /* 0x000000dd0d6a7224 */ /* 0x081fe400078e02ff */
[----:B------:R-:W-:-:S04]  /*227b0*/  IMAD.WIDE.U32 R12, R12, R221, RZ ;  /* 0x000000dd0c0c7225 */ /* 0x000fc800078e00ff */
[----:B------:R-:W-:Y:S02]  /*227c0*/  IMAD.IADD R106, R13, 0x1, R106 ;  /* 0x000000010d6a7824 */ /* 0x000fe400078e026a */
[----:B-----5:R-:W-:Y:S01]  /*227d0*/  IMAD R0, R0, R110, RZ ;  /* 0x0000006e00007224 */ /* 0x020fe200078e02ff */
[----:B----4-:R-:W-:Y:S02]  /*227e0*/  SEL R105, R95, RZ, !P0 ;  /* 0x000000ff5f697207 */ /* 0x010fe40004000000 */
[----:B--2---:R-:W-:-:S05]  /*227f0*/  IADD3 R102, R40, R112, RZ ;  /* 0x0000007028667210 */ /* 0x004fca0007ffe0ff */
[----:B------:R-:W-:-:S04]  /*22800*/  @P1 IMAD.HI.U32 R40, R102, R2, RZ ;  /* 0x0000000266281227 */ /* 0x000fc800078e00ff */
[----:B------:R-:W-:Y:S01]  /*22810*/  IMAD.MOV.U32 R2, RZ, RZ, R102 ;  /* 0x000000ffff027224 */ /* 0x000fe200078e0066 */
[----:B------:R-:W-:Y:S02]  /*22820*/  @P1 SHF.R.U32.HI R2, RZ, R63, R40 ;  /* 0x0000003fff021219 */ /* 0x000fe40000011628 */
[----:B---3--:R-:W-:Y:S02]  /*22830*/  SEL R63, R41, RZ, !P0 ;  /* 0x000000ff293f7207 */ /* 0x008fe40004000000 */
[----:B------:R0:W1:Y:S03]  /*22840*/  LDC.64 R40, c[0x0][R94+0x210] ;  /* 0x000084005e287b82 */ /* 0x0000660000000a00 */
[----:B------:R-:W-:-:S05]  /*22850*/  IMAD R43, R43, R63, RZ ;  /* 0x0000003f2b2b7224 */ /* 0x000fca00078e02ff */
[----:B0-----:R-:W0:Y:S01]  /*22860*/  LDC.64 R94, c[0x0][0xba8] ;  /* 0x0002ea00ff5e7b82 */ /* 0x001e220000000a00 */
[----:B------:R-:W-:Y:S01]  /*22870*/  SEL R109, R111, RZ, P2 ;  /* 0x000000ff6f6d7207 */ /* 0x000fe20001000000 */
[C---:B------:R-:W-:Y:S02]  /*22880*/  IMAD R105, R42.reuse, R105, R43 ;  /* 0x000000692a697224 */ /* 0x040fe400078e022b */
[----:B------:R-:W-:-:S04]  /*22890*/  IMAD.WIDE.U32 R42, R42, R63, RZ ;  /* 0x0000003f2a2a7225 */ /* 0x000fc800078e00ff */
[-C--:B------:R-:W-:Y:S01]  /*228a0*/  IMAD R108, R15, R109.reuse, RZ ;  /* 0x0000006d0f6c7224 */ /* 0x080fe200078e02ff */
[----:B------:R-:W-:Y:S01]  /*228b0*/  IADD3 R42, P0, P3, R42, R12, R11 ;  /* 0x0000000c2a2a7210 */ /* 0x000fe20007b1e00b */
[----:B------:R-:W-:-:S04]  /*228c0*/  IMAD.WIDE.U32 R14, R14, R109, RZ ;  /* 0x0000006d0e0e7225 */ /* 0x000fc800078e00ff */
[----:B------:R-:W-:Y:S01]  /*228d0*/  IMAD.IADD R105, R43, 0x1, R105 ;  /* 0x000000012b697824 */ /* 0x000fe200078e0269 */
[----:B------:R-:W-:Y:S02]  /*228e0*/  IADD3 R14, P4, P5, R2, R42, R14 ;  /* 0x0000002a020e7210 */ /* 0x000fe40007d9e00e */
[----:B------:R-:W-:Y:S01]  /*228f0*/  SHF.R.S32.HI R42, RZ, 0x1f, R11 ;  /* 0x0000001fff2a7819 */ /* 0x000fe2000001140b */
[----:B------:R-:W-:Y:S01]  /*22900*/  IMAD.IADD R108, R15, 0x1, R108 ;  /* 0x000000010f6c7824 */ /* 0x000fe200078e026c */
[----:B------:R-:W-:Y:S02]  /*22910*/  SHF.R.S32.HI R12, RZ, 0x1f, R2 ;  /* 0x0000001fff0c7819 */ /* 0x000fe40000011402 */
[----:B------:R-:W-:Y:S01]  /*22920*/  IADD3.X R105, R105, R106, R42, P0, P3 ;  /* 0x0000006a69697210 */ /* 0x000fe200007e642a */
[----:B0-----:R-:W0:Y:S03]  /*22930*/  @!P2 LDC R94, c[0x0][0xb50] ;  /* 0x0002d400ff5eab82 */ /* 0x001e260000000800 */
[----:B------:R-:W-:Y:S01]  /*22940*/  IADD3.X R15, R12, R105, R108, P4, P5 ;  /* 0x000000690c0f7210 */ /* 0x000fe200027ea46c */
[----:B------:R-:W-:-:S04]  /*22950*/  IMAD.MOV R12, RZ, RZ, -R2 ;  /* 0x000000ffff0c7224 */ /* 0x000fc800078e0a02 */
[----:B------:R-:W2:Y:S01]  /*22960*/  @!P2 LDC R95, c[0x0][0xb54] ;  /* 0x0002d500ff5fab82 */ /* 0x000ea20000000800 */
[----:B------:R-:W-:-:S05]  /*22970*/  IMAD R12, R110, R12, R102 ;  /* 0x0000000c6e0c7224 */ /* 0x000fca00078e0266 */
[----:B------:R-:W-:Y:S01]  /*22980*/  SHF.R.S32.HI R2, RZ, 0x1f, R12 ;  /* 0x0000001fff027819 */ /* 0x000fe2000001140c */
[-C--:B-1----:R-:W-:Y:S02]  /*22990*/  IMAD R13, R41, R12.reuse, RZ ;  /* 0x0000000c290d7224 */ /* 0x082fe400078e02ff */
[----:B------:R-:W-:-:S04]  /*229a0*/  IMAD.WIDE.U32 R14, R40, R12, R14 ;  /* 0x0000000c280e7225 */ /* 0x000fc800078e000e */
[----:B------:R-:W-:Y:S01]  /*229b0*/  IMAD R2, R40, R2, R13 ;  /* 0x0000000228027224 */ /* 0x000fe200078e020d */
[----:B0-----:R-:W-:-:S03]  /*229c0*/  LEA R94, P0, R14, R94, 0x2 ;  /* 0x0000005e0e5e7211 */ /* 0x001fc600078010ff */
[----:B------:R-:W-:-:S05]  /*229d0*/  IMAD.IADD R2, R15, 0x1, R2 ;  /* 0x000000010f027824 */ /* 0x000fca00078e0202 */
[----:B--2---:R-:W-:Y:S01]  /*229e0*/  LEA.HI.X R2, R14, R95, R2, 0x2, P0 ;  /* 0x0000005f0e027211 */ /* 0x004fe200000f1402 */
[----:B------:R-:W-:Y:S01]  /*229f0*/  SHFL.IDX PT, R12, R94, RZ, 0x1c1f ;  /* 0x001c1fff5e0c7589 */ /* 0x000fe200000e0000 */
[----:B------:R-:W-:-:S03]  /*22a00*/  IMAD.IADD R43, R117, 0x1, R112 ;  /* 0x00000001752b7824 */ /* 0x000fc600078e0270 */
[----:B------:R-:W0:Y:S04]  /*22a10*/  SHFL.IDX PT, R13, R2, RZ, 0x1c1f ;  /* 0x001c1fff020d7589 */ /* 0x000e2800000e0000 */
[----:B------:R-:W-:Y:S04]  /*22a20*/  SHFL.IDX PT, R14, R94, 0x1, 0x1c1f ;  /* 0x003c1f005e0e7f89 */ /* 0x000fe800000e0000 */
[----:B------:R1:W2:Y:S01]  /*22a30*/  SHFL.IDX PT, R15, R2, 0x1, 0x1c1f ;  /* 0x003c1f00020f7f89 */ /* 0x0002a200000e0000 */
[----:B------:R-:W-:Y:S01]  /*22a40*/  LOP3.LUT P0, RZ, R116, 0x3, RZ, 0xc0, !PT ;  /* 0x0000000374ff7812 */ /* 0x000fe2000780c0ff */
[----:B-1----:R-:W-:-:S03]  /*22a50*/  VIADD R2, R43, 0x8 ;  /* 0x000000082b027836 */ /* 0x002fc60000000000 */
[-C--:B------:R-:W-:Y:S02]  /*22a60*/  ISETP.GE.OR P3, PT, R43, R0.reuse, P0 ;  /* 0x000000002b00720c */ /* 0x080fe40000766670 */
[----:B------:R-:W-:-:S11]  /*22a70*/  ISETP.GE.OR P0, PT, R2, R0, P0 ;  /* 0x000000000200720c */ /* 0x000fd60000706670 */
[----:B0-----:R0:W-:Y:S04]  /*22a80*/  @!P3 ST.E desc[UR42][R12.64], R167 ;  /* 0x000000a70c00b985 */ /* 0x0011e8000c10192a */
[----:B--2---:R0:W-:Y:S01]  /*22a90*/  @!P0 ST.E desc[UR42][R14.64], R166 ;  /* 0x000000a60e008985 */ /* 0x0041e2000c10192a */
[----:B------:R-:W-:Y:S05]  /*22aa0*/  @P2 BRA `(.L_x_3264) ;  /* 0x00000010004c2947 */ /* 0x000fea0003800000 */
[----:B------:R-:W1:Y:S01]  /*22ab0*/  S2R R116, SR_TID.X ;  /* 0x0000000000747919 */ /* 0x000e620000002100 */
[----:B0-----:R-:W0:Y:S01]  /*22ac0*/  @P1 LDC R15, c[0x0][0xbec] ;  /* 0x0002fb00ff0f1b82 */ /* 0x001e220000000800 */
[----:B------:R-:W-:-:S07]  /*22ad0*/  ULDC.64 UR4, c[0x0][0xaa0] ;  /* 0x0002a80000047ab9 */ /* 0x000fce0000000a00 */
[----:B------:R-:W2:Y:S01]  /*22ae0*/  @P1 LDC R21, c[0x0][0xbf0] ;  /* 0x0002fc00ff151b82 */ /* 0x000ea20000000800 */
[----:B-1----:R-:W-:-:S05]  /*22af0*/  VIADD R9, R116, 0xffffff80 ;  /* 0xffffff8074097836 */ /* 0x002fca0000000000 */
[----:B------:R-:W-:-:S04]  /*22b00*/  SHF.R.S32.HI R2, RZ, 0x1f, R9 ;  /* 0x0000001fff027819 */ /* 0x000fc80000011409 */
[----:B------:R-:W-:-:S04]  /*22b10*/  LEA.HI R2, R2, R9, RZ, 0x3 ;  /* 0x0000000902027211 */ /* 0x000fc800078f18ff */
[----:B------:R-:W-:-:S04]  /*22b20*/  LOP3.LUT R2, R2, 0xfffffff8, RZ, 0xc0, !PT ;  /* 0xfffffff802027812 */ /* 0x000fc800078ec0ff */
[----:B------:R-:W-:-:S05]  /*22b30*/  IADD3 R9, R9, -R2, RZ ;  /* 0x8000000209097210 */ /* 0x000fca0007ffe0ff */
[----:B------:R-:W-:-:S04]  /*22b40*/  IMAD R3, R220, 0x8, R9 ;  /* 0x00000008dc037824 */ /* 0x000fc800078e0209 */
[----:B------:R-:W-:-:S04]  /*22b50*/  IMAD.SHL.U32 R3, R3, 0x8, RZ ;  /* 0x0000000803037824 */ /* 0x000fc800078e00ff */
[----:B------:R-:W-:-:S03]  /*22b60*/  IMAD.WIDE R38, R3, 0x2, R38 ;  /* 0x0000000203267825 */ /* 0x000fc600078e0226 */
[C---:B------:R-:W-:Y:S02]  /*22b70*/  IADD3 R49, P5, R38.reuse, 0x5000, RZ ;  /* 0x0000500026317810 */ /* 0x040fe40007fbe0ff */
[C---:B------:R-:W-:Y:S02]  /*22b80*/  IADD3 R25, P0, R38.reuse, 0x1000, RZ ;  /* 0x0000100026197810 */ /* 0x040fe40007f1e0ff */
[----:B------:R-:W-:Y:S02]  /*22b90*/  LOP3.LUT R48, R49, 0x380, RZ, 0xc0, !PT ;  /* 0x0000038031307812 */ /* 0x000fe400078ec0ff */
[C---:B------:R-:W-:Y:S02]  /*22ba0*/  IADD3 R29, P2, R38.reuse, 0x2000, RZ ;  /* 0x00002000261d7810 */ /* 0x040fe40007f5e0ff */
[C---:B------:R-:W-:Y:S02]  /*22bb0*/  IADD3 R37, P3, R38.reuse, 0x3000, RZ ;  /* 0x0000300026257810 */ /* 0x040fe40007f7e0ff */
[----:B------:R-:W-:-:S02]  /*22bc0*/  IADD3 R45, P4, R38, 0x4000, RZ ;  /* 0x00004000262d7810 */ /* 0x000fc40007f9e0ff */
[----:B------:R-:W-:Y:S02]  /*22bd0*/  SHF.R.U64 R48, R48, 0x3, RZ ;  /* 0x0000000330307819 */ /* 0x000fe400000012ff */
[----:B------:R-:W-:Y:S02]  /*22be0*/  LOP3.LUT R24, R25, 0x380, RZ, 0xc0, !PT ;  /* 0x0000038019187812 */ /* 0x000fe400078ec0ff */
[----:B------:R-:W-:Y:S02]  /*22bf0*/  LOP3.LUT R28, R29, 0x380, RZ, 0xc0, !PT ;  /* 0x000003801d1c7812 */ /* 0x000fe400078ec0ff */
[----:B------:R-:W-:Y:S02]  /*22c00*/  LOP3.LUT R36, R37, 0x380, RZ, 0xc0, !PT ;  /* 0x0000038025247812 */ /* 0x000fe400078ec0ff */
[----:B------:R-:W-:Y:S02]  /*22c10*/  LOP3.LUT R44, R45, 0x380, RZ, 0xc0, !PT ;  /* 0x000003802d2c7812 */ /* 0x000fe400078ec0ff */
[----:B------:R-:W-:Y:S01]  /*22c20*/  LOP3.LUT R48, R48, R49, RZ, 0x3c, !PT ;  /* 0x0000003130307212 */ /* 0x000fe200078e3cff */
[----:B------:R-:W-:Y:S01]  /*22c30*/  IMAD.X R49, RZ, RZ, R39, P5 ;  /* 0x000000ffff317224 */ /* 0x000fe200028e0627 */
[----:B------:R-:W-:-:S02]  /*22c40*/  SHF.R.U64 R24, R24, 0x3, RZ ;  /* 0x0000000318187819 */ /* 0x000fc400000012ff */
[----:B------:R-:W-:Y:S02]  /*22c50*/  SHF.R.U64 R28, R28, 0x3, RZ ;  /* 0x000000031c1c7819 */ /* 0x000fe400000012ff */
[----:B------:R-:W-:Y:S01]  /*22c60*/  SHF.R.U64 R36, R36, 0x3, RZ ;  /* 0x0000000324247819 */ /* 0x000fe200000012ff */
[----:B------:R-:W-:Y:S01]  /*22c70*/  IMAD R42, R42, UR4, RZ ;  /* 0x000000042a2a7c24 */ /* 0x000fe2000f8e02ff */
[----:B------:R-:W-:Y:S01]  /*22c80*/  SHF.R.U64 R44, R44, 0x3, RZ ;  /* 0x000000032c2c7819 */ /* 0x000fe200000012ff */
[----:B------:R-:W5:Y:S01]  /*22c90*/  LD.E.128 R48, desc[UR42][R48.64] ;  /* 0x0000002a30307980 */ /* 0x000f62000c101d00 */
[----:B------:R-:W-:Y:S02]  /*22ca0*/  IADD3 R73, P5, R38, 0xa000, RZ ;  /* 0x0000a00026497810 */ /* 0x000fe40007fbe0ff */
        /* <DEDUP_REMOVED lines=8> */
[----:B------:R-:W-:-:S02]  /*22d30*/  LOP3.LUT R72, R73, 0x380, RZ, 0xc0, !PT ;  /* 0x0000038049487812 */ /* 0x000fc400078ec0ff */
[C---:B------:R-:W-:Y:S01]  /*22d40*/  LOP3.LUT R5, R38.reuse, 0x380, RZ, 0xc0, !PT ;  /* 0x0000038026057812 */ /* 0x040fe200078ec0ff */
[----:B------:R-:W-:Y:S01]  /*22d50*/  IMAD R13, R11, UR5, R42 ;  /* 0x000000050b0d7c24 */ /* 0x000fe2000f8e022a */
[C---:B------:R-:W-:Y:S01]  /*22d60*/  IADD3 R53, P0, R38.reuse, 0x6000, RZ ;  /* 0x0000600026357810 */ /* 0x040fe20007f1e0ff */
[----:B------:R-:W5:Y:S01]  /*22d70*/  LD.E.128 R24, desc[UR42][R24.64] ;  /* 0x0000002a18187980 */ /* 0x000f62000c101d00 */
[C---:B------:R-:W-:Y:S02]  /*22d80*/  IADD3 R57, P2, R38.reuse, 0x7000, RZ ;  /* 0x0000700026397810 */ /* 0x040fe40007f5e0ff */
[C---:B------:R-:W-:Y:S01]  /*22d90*/  IADD3 R65, P3, R38.reuse, 0x8000, RZ ;  /* 0x0000800026417810 */ /* 0x040fe20007f7e0ff */
[----:B------:R-:W5:Y:S01]  /*22da0*/  LD.E.128 R28, desc[UR42][R28.64] ;  /* 0x0000002a1c1c7980 */ /* 0x000f62000c101d00 */
[----:B------:R-:W-:Y:S02]  /*22db0*/  IADD3 R69, P4, R38, 0x9000, RZ ;  /* 0x0000900026457810 */ /* 0x000fe40007f9e0ff */
[----:B------:R-:W-:Y:S01]  /*22dc0*/  SHF.R.U64 R72, R72, 0x3, RZ ;  /* 0x0000000348487819 */ /* 0x000fe200000012ff */
[----:B------:R-:W5:Y:S01]  /*22dd0*/  LD.E.128 R44, desc[UR42][R44.64] ;  /* 0x0000002a2c2c7980 */ /* 0x000f62000c101d00 */
[----:B------:R-:W-:-:S02]  /*22de0*/  LOP3.LUT R52, R53, 0x380, RZ, 0xc0, !PT ;  /* 0x0000038035347812 */ /* 0x000fc400078ec0ff */
[----:B------:R-:W-:Y:S02]  /*22df0*/  LOP3.LUT R56, R57, 0x380, RZ, 0xc0, !PT ;  /* 0x0000038039387812 */ /* 0x000fe400078ec0ff */
[----:B------:R-:W-:Y:S02]  /*22e00*/  LOP3.LUT R64, R65, 0x380, RZ, 0xc0, !PT ;  /* 0x0000038041407812 */ /* 0x000fe400078ec0ff */
[----:B------:R-:W-:Y:S02]  /*22e10*/  LOP3.LUT R68, R69, 0x380, RZ, 0xc0, !PT ;  /* 0x0000038045447812 */ /* 0x000fe400078ec0ff */
[----:B------:R-:W-:Y:S01]  /*22e20*/  LOP3.LUT R72, R72, R73, RZ, 0x3c, !PT ;  /* 0x0000004948487212 */ /* 0x000fe200078e3cff */
[----:B------:R-:W-:Y:S01]  /*22e30*/  IMAD.X R73, RZ, RZ, R39, P5 ;  /* 0x000000ffff497224 */ /* 0x000fe200028e0627 */
[----:B------:R-:W-:Y:S02]  /*22e40*/  SHF.R.U64 R52, R52, 0x3, RZ ;  /* 0x0000000334347819 */ /* 0x000fe400000012ff */
[----:B------:R-:W-:-:S02]  /*22e50*/  SHF.R.U64 R56, R56, 0x3, RZ ;  /* 0x0000000338387819 */ /* 0x000fc400000012ff */
[----:B------:R-:W-:Y:S01]  /*22e60*/  SHF.R.U64 R64, R64, 0x3, RZ ;  /* 0x0000000340407819 */ /* 0x000fe200000012ff */
[----:B------:R-:W5:Y:S01]  /*22e70*/  LD.E.128 R72, desc[UR42][R72.64] ;  /* 0x0000002a48487980 */ /* 0x000f62000c101d00 */
[----:B------:R-:W-:Y:S02]  /*22e80*/  SHF.R.U64 R68, R68, 0x3, RZ ;  /* 0x0000000344447819 */ /* 0x000fe400000012ff */
        /* <DEDUP_REMOVED lines=9> */
[----:B------:R-:W-:Y:S01]  /*22f20*/  LOP3.LUT R2, R3, 0x380, RZ, 0xc0, !PT ;  /* 0x0000038003027812 */ /* 0x000fe200078ec0ff */
[----:B------:R-:W5:Y:S01]  /*22f30*/  LD.E.128 R52, desc[UR42][R52.64] ;  /* 0x0000002a34347980 */ /* 0x000f62000c101d00 */
[----:B------:R-:W-:-:S02]  /*22f40*/  IADD3.X R65, RZ, R39, RZ, P3, !PT ;  /* 0x00000027ff417210 */ /* 0x000fc40001ffe4ff */
        /* <DEDUP_REMOVED lines=13> */
[----:B------:R-:W-:Y:S01]  /*23020*/  IMAD.WIDE.U32 R2, R11, UR4, RZ ;  /* 0x000000040b027c25 */ /* 0x000fe2000f8e00ff */
[----:B------:R-:W-:Y:S01]  /*23030*/  SHF.R.U64 R76, R76, 0x3, RZ ;  /* 0x000000034c4c7819 */ /* 0x000fe200000012ff */
[----:B------:R-:W-:Y:S01]  /*23040*/  ULDC.64 UR4, c[0x0][0xae8] ;  /* 0x0002ba0000047ab9 */ /* 0x000fe20000000a00 */
[----:B------:R-:W-:-:S02]  /*23050*/  SHF.R.U64 R80, R80, 0x3, RZ ;  /* 0x0000000350507819 */ /* 0x000fc400000012ff */
[----:B------:R-:W-:Y:S02]  /*23060*/  SHF.R.U64 R84, R84, 0x3, RZ ;  /* 0x0000000354547819 */ /* 0x000fe400000012ff */
[----:B------:R-:W-:Y:S02]  /*23070*/  SHF.R.U64 R88, R88, 0x3, RZ ;  /* 0x0000000358587819 */ /* 0x000fe400000012ff */
[----:B------:R-:W-:Y:S01]  /*23080*/  SHF.R.U64 R5, R5, 0x3, RZ ;  /* 0x0000000305057819 */ /* 0x000fe200000012ff */
[----:B------:R-:W-:Y:S01]  /*23090*/  IMAD.IADD R3, R3, 0x1, R13 ;  /* 0x0000000103037824 */ /* 0x000fe200078e020d */
[----:B------:R-:W-:Y:S01]  /*230a0*/  LEA R12, R9, R220, 0x5 ;  /* 0x000000dc090c7211 */ /* 0x000fe200078e28ff */
        /* <DEDUP_REMOVED lines=10> */
[----:B------:R-:W-:Y:S01]  /*23150*/  IMAD.MOV.U32 R5, RZ, RZ, R39 ;  /* 0x000000ffff057224 */ /* 0x000fe200078e0027 */
[----:B------:R-:W-:Y:S01]  /*23160*/  SHF.R.S32.HI R10, RZ, 0x1f, R63 ;  /* 0x0000001fff0a7819 */ /* 0x000fe2000001143f */
[C---:B------:R-:W-:Y:S01]  /*23170*/  IMAD.WIDE.U32 R2, R221.reuse, UR4, R2 ;  /* 0x00000004dd027c25 */ /* 0x040fe2000f8e0002 */
[----:B------:R-:W5:Y:S03]  /*23180*/  LD.E.128 R36, desc[UR42][R36.64] ;  /* 0x0000002a24247980 */ /* 0x000f66000c101d00 */
[----:B------:R-:W-:Y:S01]  /*23190*/  IMAD.IADD R12, R112, 0x1, R12 ;  /* 0x00000001700c7824 */ /* 0x000fe200078e020c */
[----:B------:R-:W5:Y:S01]  /*231a0*/  LD.E.128 R4, desc[UR42][R4.64] ;  /* 0x0000002a04047980 */ /* 0x000f62000c101d00 */
[----:B------:R-:W-:Y:S01]  /*231b0*/  IMAD R3, R221, UR5, R3 ;  /* 0x00000005dd037c24 */ /* 0x000fe2000f8e0203 */
[----:B------:R-:W-:Y:S01]  /*231c0*/  ULDC.64 UR4, c[0x0][0xaf0] ;  /* 0x0002bc0000047ab9 */ /* 0x000fe20000000a00 */
[----:B0-----:R-:W-:Y:S01]  /*231d0*/  @P1 IMAD.HI.U32 R8, R12, R15, RZ ;  /* 0x0000000f0c081227 */ /* 0x001fe200078e00ff */
[----:B------:R-:W5:Y:S04]  /*231e0*/  LD.E.128 R76, desc[UR42][R76.64] ;  /* 0x0000002a4c4c7980 */ /* 0x000f68000c101d00 */
[----:B------:R-:W5:Y:S01]  /*231f0*/  LD.E.128 R80, desc[UR42][R80.64] ;  /* 0x0000002a50507980 */ /* 0x000f62000c101d00 */
[----:B------:R-:W-:-:S03]  /*23200*/  IMAD R10, R10, UR4, RZ ;  /* 0x000000040a0a7c24 */ /* 0x000fc6000f8e02ff */
        /* <DEDUP_REMOVED lines=8> */
[----:B------:R-:W-:Y:S01]  /*23290*/  IMAD.MOV.U32 R9, RZ, RZ, R12 ;  /* 0x000000ffff097224 */ /* 0x000fe200078e000c */
[----:B--2---:R-:W-:Y:S01]  /*232a0*/  @P1 SHF.R.U32.HI R9, RZ, R21, R8 ;  /* 0x00000015ff091219 */ /* 0x004fe20000011608 */
[----:B------:R-:W-:-:S02]  /*232b0*/  IMAD R11, R63, UR5, R10 ;  /* 0x000000053f0b7c24 */ /* 0x000fc4000f8e020a */
[----:B------:R-:W-:Y:S01]  /*232c0*/  IMAD.WIDE.U32 R2, R63, UR4, R2 ;  /* 0x000000043f027c25 */ /* 0x000fe2000f8e0002 */
[----:B------:R-:W-:Y:S01]  /*232d0*/  SHF.R.S32.HI R8, RZ, 0x1f, R9 ;  /* 0x0000001fff087819 */ /* 0x000fe20000011409 */
[----:B------:R-:W-:Y:S02]  /*232e0*/  ULDC.64 UR4, c[0x0][0xae0] ;  /* 0x0002b80000047ab9 */ /* 0x000fe40000000a00 */
[----:B------:R-:W-:Y:S02]  /*232f0*/  IMAD.IADD R3, R3, 0x1, R11 ;  /* 0x0000000103037824 */ /* 0x000fe400078e020b */
[----:B------:R-:W-:Y:S02]  /*23300*/  IMAD.MOV R11, RZ, RZ, -R9 ;  /* 0x000000ffff0b7224 */ /* 0x000fe400078e0a09 */
[----:B------:R-:W-:Y:S02]  /*23310*/  IMAD R10, R8, UR4, RZ ;  /* 0x00000004080a7c24 */ /* 0x000fe4000f8e02ff */
[----:B------:R-:W-:-:S02]  /*23320*/  IMAD R11, R110, R11, R12 ;  /* 0x0000000b6e0b7224 */ /* 0x000fc400078e020c */
[----:B------:R-:W-:Y:S02]  /*23330*/  VIADD R8, R216, 0x38820 ;  /* 0x00038820d8087836 */ /* 0x000fe40000000000 */
[----:B------:R-:W-:-:S03]  /*23340*/  IMAD.WIDE.U32 R2, R9, UR4, R2 ;  /* 0x0000000409027c25 */ /* 0x000fc6000f8e0002 */
[----:B------:R-:W-:Y:S01]  /*23350*/  PRMT R8, RZ, 0x654, R8 ;  /* 0x00000654ff087816 */ /* 0x000fe20000000008 */
[----:B------:R-:W-:Y:S01]  /*23360*/  IMAD R13, R9, UR5, R10 ;  /* 0x00000005090d7c24 */ /* 0x000fe2000f8e020a */
[----:B------:R-:W-:Y:S01]  /*23370*/  SHF.R.S32.HI R9, RZ, 0x1f, R11 ;  /* 0x0000001fff097819 */ /* 0x000fe2000001140b */
[----:B------:R-:W-:Y:S01]  /*23380*/  ULDC.64 UR4, c[0x0][0xad8] ;  /* 0x0002b60000047ab9 */ /* 0x000fe20000000a00 */
[----:B0-----:R0:W-:Y:S01]  /*23390*/  SYNCS.ARRIVE.TRANS64.RED.A1T0 RZ, [R8+URZ], RZ ;  /* 0x000000ff08ff79a7 */ /* 0x0011e2000810043f */
[----:B------:R-:W-:Y:S02]  /*233a0*/  IMAD.IADD R3, R3, 0x1, R13 ;  /* 0x0000000103037824 */ /* 0x000fe400078e020d */
[----:B------:R-:W-:-:S04]  /*233b0*/  IMAD.WIDE.U32 R2, R11, UR4, R2 ;  /* 0x000000040b027c25 */ /* 0x000fc8000f8e0002 */
[----:B0-----:R-:W-:-:S04]  /*233c0*/  IMAD R8, R9, UR4, RZ ;  /* 0x0000000409087c24 */ /* 0x001fc8000f8e02ff */
[----:B------:R-:W-:Y:S01]  /*233d0*/  IMAD R11, R11, UR5, R8 ;  /* 0x000000050b0b7c24 */ /* 0x000fe2000f8e0208 */
[----:B------:R-:W-:Y:S02]  /*233e0*/  ULDC.64 UR4, c[0x0][0xa80] ;  /* 0x0002a00000047ab9 */ /* 0x000fe40000000a00 */
[----:B------:R-:W-:Y:S01]  /*233f0*/  LEA R21, P0, R2, UR4, 0x1 ;  /* 0x0000000402157c11 */ /* 0x000fe2000f8008ff */
[----:B------:R-:W-:Y:S01]  /*23400*/  IMAD.IADD R3, R3, 0x1, R11 ;  /* 0x0000000103037824 */ /* 0x000fe200078e020b */
[----:B------:R-:W-:Y:S01]  /*23410*/  UMOV UR4, 0xffffffff ;  /* 0xffffffff00047882 */ /* 0x000fe20000000000 */
[----:B------:R-:W-:-:S03]  /*23420*/  IMAD.IADD R41, R220, 0x1, R112 ;  /* 0x00000001dc297824 */ /* 0x000fc600078e0270 */
[----:B------:R-:W-:Y:S01]  /*23430*/  LEA.HI.X R32, R2, UR5, R3, 0x1, P0 ;  /* 0x0000000502207c11 */ /* 0x000fe200080f0c03 */
[----:B------:R-:W-:Y:S06]  /*23440*/  BRA.DIV UR4, `(.L_x_3265) ;  /* 0x0000013204e87947 */ /* 0x000fec000b800000 */
[----:B------:R0:W1:Y:S04]  /*23450*/  SHFL.IDX PT, R20, R32, RZ, 0x181f ;  /* 0x00181fff20147589 */ /* 0x00006800000e0000 */
[----:B------:R0:W2:Y:S02]  /*23460*/  SHFL.IDX PT, R14, R21, RZ, 0x181f ;  /* 0x00181fff150e7589 */ /* 0x0000a400000e0000 */
.L_x_3668:
        /* <DEDUP_REMOVED lines=11> */
[CC--:B--2---:R-:W-:Y:S02]  /*23520*/  @!P3 LEA R2, P5, R18.reuse, R14.reuse, 0x1 ;  /* 0x0000000e1202b211 */ /* 0x0c4fe400078a08ff */
[----:B------:R-:W-:Y:S02]  /*23530*/  @!P2 LEA R8, P4, R219, R14, 0x1 ;  /* 0x0000000edb08a211 */ /* 0x000fe400078808ff */
[----:B-1----:R-:W-:-:S05]  /*23540*/  @!P3 LEA.HI.X R3, R18, R20, R19, 0x1, P5 ;  /* 0x000000141203b211 */ /* 0x002fca00028f0c13 */
[----:B-----5:R1:W-:Y:S01]  /*23550*/  @!P3 ST.E.128 desc[UR42][R2.64], R4 ;  /* 0x000000040200b985 */ /* 0x0203e2000c101d2a */
[----:B---3--:R-:W-:Y:S02]  /*23560*/  ISETP.GE.AND P1, PT, R42, UR4, PT ;  /* 0x000000042a007c0c */ /* 0x008fe4000bf26270 */
[----:B----4-:R-:W-:Y:S02]  /*23570*/  ISETP.GE.AND P0, PT, R15, UR4, PT ;  /* 0x000000040f007c0c */ /* 0x010fe4000bf06270 */
[----:B------:R-:W-:-:S09]  /*23580*/  @!P2 LEA.HI.X R9, R219, R20, R12, 0x1, P4 ;  /* 0x00000014db09a211 */ /* 0x000fd200020f0c0c */
[CC--:B------:R-:W-:Y:S02]  /*23590*/  @!P1 LEA R10, P5, R42.reuse, R14.reuse, 0x1 ;  /* 0x0000000e2a0a9211 */ /* 0x0c0fe400078a08ff */
[C---:B------:R-:W-:Y:S02]  /*235a0*/  @!P0 LEA R12, P4, R15.reuse, R14, 0x1 ;  /* 0x0000000e0f0c8211 */ /* 0x040fe400078808ff */
[-C--:B------:R-:W-:Y:S02]  /*235b0*/  @!P1 LEA.HI.X R11, R42, R20.reuse, R43, 0x1, P5 ;  /* 0x000000142a0b9211 */ /* 0x080fe400028f0c2b */
[----:B------:R-:W-:Y:S01]  /*235c0*/  @!P0 LEA.HI.X R13, R15, R20, R40, 0x1, P4 ;  /* 0x000000140f0d8211 */ /* 0x000fe200020f0c28 */
[----:B------:R1:W-:Y:S04]  /*235d0*/  @!P2 ST.E.128 desc[UR42][R8.64], R44 ;  /* 0x0000002c0800a985 */ /* 0x0003e8000c101d2a */
[----:B------:R1:W-:Y:S04]  /*235e0*/  @!P1 ST.E.128 desc[UR42][R10.64], R64 ;  /* 0x000000400a009985 */ /* 0x0003e8000c101d2a */
[----:B------:R1:W-:Y:S02]  /*235f0*/  @!P0 ST.E.128 desc[UR42][R12.64], R80 ;  /* 0x000000500c008985 */ /* 0x0003e4000c101d2a */
.L_x_3267:
[----:B------:R-:W-:Y:S05]  /*23600*/  BSYNC B1 ;  /* 0x0000000000017941 */ /* 0x000fea0003800000 */
.L_x_3266:
[----:B------:R-:W-:-:S03]  /*23610*/  UMOV UR4, 0xffffffff ;  /* 0xffffffff00047882 */ /* 0x000fc60000000000 */
[----:B------:R-:W-:Y:S05]  /*23620*/  BRA.DIV UR4, `(.L_x_3268) ;  /* 0x0000013204a47947 */ /* 0x000fea000b800000 */
[----:B-1----:R1:W3:Y:S04]  /*23630*/  SHFL.IDX PT, R9, R32, 0x1, 0x181f ;  /* 0x00381f0020097f89 */ /* 0x0022e800000e0000 */
[----:B--2---:R1:W2:Y:S02]  /*23640*/  SHFL.IDX PT, R14, R21, 0x1, 0x181f ;  /* 0x00381f00150e7f89 */ /* 0x0042a400000e0000 */
.L_x_3672:
        /* <DEDUP_REMOVED lines=26> */
.L_x_3270:
[----:B------:R-:W-:Y:S05]  /*237f0*/  BSYNC B1 ;  /* 0x0000000000017941 */ /* 0x000fea0003800000 */
.L_x_3269:
[----:B------:R-:W-:-:S03]  /*23800*/  UMOV UR4, 0xffffffff ;  /* 0xffffffff00047882 */ /* 0x000fc60000000000 */
[----:B------:R-:W-:Y:S05]  /*23810*/  BRA.DIV UR4, `(.L_x_3271) ;  /* 0x0000013204707947 */ /* 0x000fea000b800000 */
[----:B--23--:R2:W3:Y:S04]  /*23820*/  SHFL.IDX PT, R9, R32, 0x2, 0x181f ;  /* 0x00581f0020097f89 */ /* 0x00c4e800000e0000 */
[----:B------:R2:W4:Y:S02]  /*23830*/  SHFL.IDX PT, R14, R21, 0x2, 0x181f ;  /* 0x00581f00150e7f89 */ /* 0x00052400000e0000 */
.L_x_3676:
[----:B------:R-:W-:Y:S01]  /*23840*/  IADD3 R3, R41, 0x40, RZ ;  /* 0x0000004029037810 */ /* 0x000fe20007ffe0ff */
[----:B------:R-:W-:Y:S03]  /*23850*/  BSSY B1, `(.L_x_3272) ;  /* 0x0000019000017945 */ /* 0x000fe60003800000 */
        /* <DEDUP_REMOVED lines=10> */
[CC--:B----4-:R-:W-:Y:S02]  /*23900*/  @!P3 LEA R2, P5, R18.reuse, R14.reuse, 0x1 ;  /* 0x0000000e1202b211 */ /* 0x0d0fe400078a08ff */
        /* <DEDUP_REMOVED lines=13> */
.L_x_3273:
[----:B------:R-:W-:Y:S05]  /*239e0*/  BSYNC B1 ;  /* 0x0000000000017941 */ /* 0x000fea0003800000 */
.L_x_3272:
[----:B------:R-:W-:-:S03]  /*239f0*/  UMOV UR4, 0xffffffff ;  /* 0xffffffff00047882 */ /* 0x000fc60000000000 */
[----:B------:R-:W-:Y:S05]  /*23a00*/  BRA.DIV UR4, `(.L_x_3274) ;  /* 0x00000132043c7947 */ /* 0x000fea000b800000 */
[----:B---3--:R3:W0:Y:S04]  /*23a10*/  SHFL.IDX PT, R8, R32, 0x3, 0x181f ;  /* 0x00781f0020087f89 */ /* 0x00862800000e0000 */
[----:B----4-:R3:W4:Y:S02]  /*23a20*/  SHFL.IDX PT, R14, R21, 0x3, 0x181f ;  /* 0x00781f00150e7f89 */ /* 0x01072400000e0000 */
.L_x_3680:
[----:B------:R-:W-:-:S05]  /*23a30*/  VIADD R3, R41, 0x60 ;  /* 0x0000006029037836 */ /* 0x000fca0000000000 */
[----:B------:R-:W-:-:S13]  /*23a40*/  ISETP.GE.AND P0, PT, R3, R0, PT ;  /* 0x000000000300720c */ /* 0x000fda0003f06270 */
[----:B------:R-:W-:Y:S05]  /*23a50*/  @P0 BRA `(.L_x_3275) ;  /* 0x0000003c00180947 */ /* 0x000fea0003800000 */
[----:B------:R-:W2:Y:S01]  /*23a60*/  LDL R10, [R1+0x40] ;  /* 0x00004000010a7983 */ /* 0x000ea20000100800 */
[----:B------:R-:W-:-:S03]  /*23a70*/  ULDC UR4, c[0x0][0xac8] ;  /* 0x0002b20000047ab9 */ /* 0x000fc60000000800 */
[----:B------:R-:W3:Y:S04]  /*23a80*/  LDL R12, [R1+0x64] ;  /* 0x00006400010c7983 */ /* 0x000ee80000100800 */
[----:B------:R-:W3:Y:S04]  /*23a90*/  LDL R11, [R1+0x80] ;  /* 0x00008000010b7983 */ /* 0x000ee80000100800 */
[----:B------:R-:W3:Y:S01]  /*23aa0*/  LDL R9, [R1+0x44] ;  /* 0x0000440001097983 */ /* 0x000ee20000100800 */
[----:B------:R-:W-:Y:S02]  /*23ab0*/  ISETP.GE.AND P3, PT, R18, UR4, PT ;  /* 0x0000000412007c0c */ /* 0x000fe4000bf66270 */
[----:B------:R-:W-:-:S11]  /*23ac0*/  ISETP.GE.AND P4, PT, R219, UR4, PT ;  /* 0x00000004db007c0c */ /* 0x000fd6000bf86270 */
[CC--:B----4-:R-:W-:Y:S02]  /*23ad0*/  @!P3 LEA R2, P0, R18.reuse, R14.reuse, 0x1 ;  /* 0x0000000e1202b211 */ /* 0x0d0fe400078008ff */
[----:B-----5:R-:W-:Y:S02]  /*23ae0*/  @!P4 LEA R4, P1, R219, R14, 0x1 ;  /* 0x0000000edb04c211 */ /* 0x020fe400078208ff */
[----:B0-----:R-:W-:-:S05]  /*23af0*/  @!P3 LEA.HI.X R3, R18, R8, R19, 0x1, P0 ;  /* 0x000000081203b211 */ /* 0x001fca00000f0c13 */
[----:B------:R0:W-:Y:S01]  /*23b00*/  @!P3 ST.E.128 desc[UR42][R2.64], R36 ;  /* 0x000000240200b985 */ /* 0x0001e2000c101d2a */
[----:B--2---:R-:W-:Y:S02]  /*23b10*/  ISETP.GE.AND P5, PT, R10, UR4, PT ;  /* 0x000000040a007c0c */ /* 0x004fe4000bfa6270 */
[----:B---3--:R-:W-:-:S11]  /*23b20*/  @!P4 LEA.HI.X R5, R219, R8, R12, 0x1, P1 ;  /* 0x00000008db05c211 */ /* 0x008fd600008f0c0c */
[----:B------:R-:W-:-:S04]  /*23b30*/  @!P5 LEA R6, P2, R10, R14, 0x1 ;  /* 0x0000000e0a06d211 */ /* 0x000fc800078408ff */
[----:B------:R-:W-:Y:S01]  /*23b40*/  @!P5 LEA.HI.X R7, R10, R8, R11, 0x1, P2 ;  /* 0x000000080a07d211 */ /* 0x000fe200010f0c0b */
[----:B------:R0:W-:Y:S04]  /*23b50*/  @!P4 ST.E.128 desc[UR42][R4.64], R56 ;  /* 0x000000380400c985 */ /* 0x0001e8000c101d2a */
[----:B------:R0:W-:Y:S01]  /*23b60*/  @!P5 ST.E.128 desc[UR42][R6.64], R76 ;  /* 0x0000004c0600d985 */ /* 0x0001e2000c101d2a */
[----:B------:R-:W-:-:S13]  /*23b70*/  ISETP.GE.AND P0, PT, R9, UR4, PT ;  /* 0x0000000409007c0c */ /* 0x000fda000bf06270 */
[----:B------:R-:W-:Y:S05]  /*23b80*/  @P0 BRA `(.L_x_3275) ;  /* 0x0000003800cc0947 */ /* 0x000fea0003800000 */
[----:B------:R-:W2:Y:S01]  /*23b90*/  LDL R10, [R1+0x7c] ;  /* 0x00007c00010a7983 */ /* 0x000ea20000100800 */
[----:B------:R-:W-:-:S04]  /*23ba0*/  LEA R14, P0, R9, R14, 0x1 ;  /* 0x0000000e090e7211 */ /* 0x000fc800078008ff */
[----:B--2---:R-:W-:-:S05]  /*23bb0*/  LEA.HI.X R15, R9, R8, R10, 0x1, P0 ;  /* 0x00000008090f7211 */ /* 0x004fca00000f0c0a */
[----:B------:R2:W-:Y:S01]  /*23bc0*/  ST.E.128 desc[UR42][R14.64], R92 ;  /* 0x0000005c0e007985 */ /* 0x0005e2000c101d2a */
[----:B------:R-:W-:Y:S05]  /*23bd0*/  BRA `(.L_x_3275) ;  /* 0x0000003800b87947 */ /* 0x000fea0003800000 */
.L_x_3264:
        /* <DEDUP_REMOVED lines=11> */
[----:B------:R-:W-:Y:S01]  /*23c90*/  IMAD.IADD R13, R13, 0x1, R15 ;  /* 0x000000010d0d7824 */ /* 0x000fe200078e020f */
        /* <DEDUP_REMOVED lines=9> */
[----:B------:R-:W-:Y:S02]  /*23d30*/  IMAD.MOV R11, RZ, RZ, -R14 ;  /* 0x000000ffff0b7224 */ /* 0x000fe400078e0a0e */
[----:B------:R-:W-:-:S04]  /*23d40*/  IMAD.WIDE.U32 R12, R111, UR4, R12 ;  /* 0x000000046f0c7c25 */ /* 0x000fc8000f8e000c */
[----:B------:R-:W-:Y:S01]  /*23d50*/  IMAD R13, R111, UR5, R13 ;  /* 0x000000056f0d7c24 */ /* 0x000fe2000f8e020d */
[----:B------:R-:W-:Y:S01]  /*23d60*/  ULDC.64 UR4, c[0x0][0xb30] ;  /* 0x0002cc0000047ab9 */ /* 0x000fe20000000a00 */
[----:B------:R-:W-:Y:S02]  /*23d70*/  IMAD R11, R110, R11, R102 ;  /* 0x0000000b6e0b7224 */ /* 0x000fe400078e0266 */
[----:B------:R-:W-:Y:S02]  /*23d80*/  IMAD R15, R15, UR4, RZ ;  /* 0x000000040f0f7c24 */ /* 0x000fe4000f8e02ff */
[----:B------:R-:W-:-:S04]  /*23d90*/  IMAD.WIDE.U32 R12, R14, UR4, R12 ;  /* 0x000000040e0c7c25 */ /* 0x000fc8000f8e000c */
[----:B------:R-:W-:Y:S01]  /*23da0*/  IMAD R15, R14, UR5, R15 ;  /* 0x000000050e0f7c24 */ /* 0x000fe2000f8e020f */
[----:B------:R-:W-:Y:S01]  /*23db0*/  ULDC.64 UR4, c[0x0][0xb28] ;  /* 0x0002ca0000047ab9 */ /* 0x000fe20000000a00 */
[----:B------:R-:W-:Y:S02]  /*23dc0*/  VIADD R14, R216, 0x38820 ;  /* 0x00038820d80e7836 */ /* 0x000fe40000000000 */
[----:B------:R-:W-:-:S03]  /*23dd0*/  IMAD.IADD R13, R13, 0x1, R15 ;  /* 0x000000010d0d7824 */ /* 0x000fc600078e020f */
[----:B------:R-:W-:Y:S01]  /*23de0*/  PRMT R14, RZ, 0x654, R14 ;  /* 0x00000654ff0e7816 */ /* 0x000fe2000000000e */
[----:B------:R-:W-:-:S03]  /*23df0*/  IMAD.WIDE.U32 R12, R11, UR4, R12 ;  /* 0x000000040b0c7c25 */ /* 0x000fc6000f8e000c */
[----:B------:R0:W-:Y:S02]  /*23e00*/  SYNCS.ARRIVE.TRANS64.RED.A1T0 RZ, [R14+URZ], RZ ;  /* 0x000000ff0eff79a7 */ /* 0x0001e4000810043f */
[----:B0-----:R-:W-:-:S05]  /*23e10*/  SHF.R.S32.HI R14, RZ, 0x1f, R11 ;  /* 0x0000001fff0e7819 */ /* 0x001fca000001140b */
[----:B------:R-:W-:-:S04]  /*23e20*/  IMAD R14, R14, UR4, RZ ;  /* 0x000000040e0e7c24 */ /* 0x000fc8000f8e02ff */
        /* <DEDUP_REMOVED lines=9> */
.L_x_3683:
        /* <DEDUP_REMOVED lines=41> */
[----:B------:R-:W-:-:S02]  /*24150*/  @!P0 IMAD.MOV.U32 R14, RZ, RZ, R202 ;  /* 0x000000ffff0e8224 */ /* 0x000fc400078e00ca */
[----:B------:R-:W-:Y:S01]  /*24160*/  @!P0 IMAD.MOV.U32 R15, RZ, RZ, R200 ;  /* 0x000000ffff0f8224 */ /* 0x000fe200078e00c8 */
[----:B------:R-:W-:Y:S02]  /*24170*/  @!P0 LEA.HI.X R13, R94, R42, R106, 0x2, P2 ;  /* 0x0000002a5e0d8211 */ /* 0x000fe400010f146a */
[----:B------:R-:W4:Y:S04]  /*24180*/  LDL R94, [R1+0xe4] ;  /* 0x0000e400015e7983 */ /* 0x000f280000100800 */
[----:B------:R1:W-:Y:S01]  /*24190*/  @!P0 ST.E.64 desc[UR42][R12.64], R14 ;  /* 0x0000000e0c008985 */ /* 0x0003e2000c101b2a */
[----:B------:R-:W-:-:S03]  /*241a0*/  ISETP.GE.AND P0, PT, R38, UR4, PT ;  /* 0x0000000426007c0c */ /* 0x000fc6000bf06270 */
[----:B------:R-:W5:Y:S01]  /*241b0*/  LDL R106, [R1+0xd4] ;  /* 0x0000d400016a7983 */ /* 0x000f620000100800 */
[----:B-1----:R-:W-:-:S04]  /*241c0*/  @!P1 LEA R12, P2, R63, R11, 0x2 ;  /* 0x0000000b3f0c9211 */ /* 0x002fc800078410ff */
[----:B------:R-:W-:Y:S02]  /*241d0*/  @!P1 LEA.HI.X R13, R63, R42, R105, 0x2, P2 ;  /* 0x0000002a3f0d9211 */ /* 0x000fe400010f1469 */
[----:B------:R-:W3:Y:S01]  /*241e0*/  LDL R63, [R1+0xe0] ;  /* 0x0000e000013f7983 */ /* 0x000ee20000100800 */
[----:B------:R-:W-:Y:S02]  /*241f0*/  @!P1 IMAD.MOV.U32 R14, RZ, RZ, R203 ;  /* 0x000000ffff0e9224 */ /* 0x000fe400078e00cb */
[----:B------:R-:W-:Y:S01]  /*24200*/  @!P1 IMAD.MOV.U32 R15, RZ, RZ, R201 ;  /* 0x000000ffff0f9224 */ /* 0x000fe200078e00c9 */
[----:B------:R-:W5:Y:S04]  /*24210*/  LDL R105, [R1+0xd8] ;  /* 0x0000d80001697983 */ /* 0x000f680000100800 */
[----:B------:R1:W-:Y:S02]  /*24220*/  @!P1 ST.E.64 desc[UR42][R12.64], R14 ;  /* 0x0000000e0c009985 */ /* 0x0003e4000c101b2a */
[----:B-1----:R-:W-:-:S04]  /*24230*/  @!P0 LEA R12, P2, R38, R11, 0x2 ;  /* 0x0000000b260c8211 */ /* 0x002fc800078410ff */
[----:B------:R-:W-:Y:S02]  /*24240*/  @!P0 LEA.HI.X R13, R38, R42, R102, 0x2, P2 ;  /* 0x0000002a260d8211 */ /* 0x000fe400010f1466 */
[----:B------:R-:W5:Y:S01]  /*24250*/  LDL R102, [R1+0x160] ;  /* 0x0001600001667983 */ /* 0x000f620000100800 */
[----:B------:R-:W-:Y:S01]  /*24260*/  ISETP.GE.AND P1, PT, R39, UR4, PT ;  /* 0x0000000427007c0c */ /* 0x000fe2000bf26270 */
[----:B------:R-:W-:Y:S01]  /*24270*/  @!P0 IMAD.MOV.U32 R14, RZ, RZ, R198 ;  /* 0x000000ffff0e8224 */ /* 0x000fe200078e00c6 */
[----:B------:R-:W-:Y:S01]  /*24280*/  @!P0 MOV R15, R196 ;  /* 0x000000c4000f8202 */ /* 0x000fe20000000f00 */
[----:B------:R-:W5:Y:S04]  /*24290*/  LDL R38, [R1+0xdc] ;  /* 0x0000dc0001267983 */ /* 0x000f680000100800 */
[----:B------:R1:W-:Y:S01]  /*242a0*/  @!P0 ST.E.64 desc[UR42][R12.64], R14 ;  /* 0x0000000e0c008985 */ /* 0x0003e2000c101b2a */
[----:B------:R-:W-:-:S05]  /*242b0*/  ISETP.GE.AND P0, PT, R110, UR4, PT ;  /* 0x000000046e007c0c */ /* 0x000fca000bf06270 */
[CC--:B-1----:R-:W-:Y:S01]  /*242c0*/  @!P1 LEA R12, P2, R39.reuse, R11.reuse, 0x2 ;  /* 0x0000000b270c9211 */ /* 0x0c2fe200078410ff */
[----:B------:R-:W-:Y:S02]  /*242d0*/  @!P1 IMAD.MOV.U32 R14, RZ, RZ, R199 ;  /* 0x000000ffff0e9224 */ /* 0x000fe400078e00c7 */
[----:B------:R-:W-:Y:S01]  /*242e0*/  @!P1 IMAD.MOV.U32 R15, RZ, RZ, R197 ;  /* 0x000000ffff0f9224 */ /* 0x000fe200078e00c5 */
[----:B------:R-:W-:Y:S02]  /*242f0*/  @!P1 LEA.HI.X R13, R39, R42, R43, 0x2, P2 ;  /* 0x0000002a270d9211 */ /* 0x000fe400010f142b */
[----:B------:R-:W5:Y:S04]  /*24300*/  LDL R39, [R1+0x15c] ;  /* 0x00015c0001277983 */ /* 0x000f680000100800 */
[----:B------:R1:W-:Y:S04]  /*24310*/  @!P1 ST.E.64 desc[UR42][R12.64], R14 ;  /* 0x0000000e0c009985 */ /* 0x0003e8000c101b2a */
[----:B------:R-:W5:Y:S01]  /*24320*/  LDL R43, [R1+0xd0] ;  /* 0x0000d000012b7983 */ /* 0x000f620000100800 */
[----:B-1----:R-:W-:Y:S01]  /*24330*/  @!P0 LEA R12, P2, R110, R11, 0x2 ;  /* 0x0000000b6e0c8211 */ /* 0x002fe200078410ff */
[----:B------:R-:W-:-:S02]  /*24340*/  @!P0 IMAD.MOV.U32 R14, RZ, RZ, R194 ;  /* 0x000000ffff0e8224 */ /* 0x000fc400078e00c2 */
[----:B------:R-:W-:Y:S01]  /*24350*/  @!P0 IMAD.MOV.U32 R15, RZ, RZ, R192 ;  /* 0x000000ffff0f8224 */ /* 0x000fe200078e00c0 */
[----:B------:R-:W-:Y:S02]  /*24360*/  @!P0 LEA.HI.X R13, R110, R42, R111, 0x2, P2 ;  /* 0x0000002a6e0d8211 */ /* 0x000fe400010f146f */
[----:B------:R-:W5:Y:S04]  /*24370*/  LDL R110, [R1+0x158] ;  /* 0x00015800016e7983 */ /* 0x000f680000100800 */
[----:B------:R1:W-:Y:S04]  /*24380*/  @!P0 ST.E.64 desc[UR42][R12.64], R14 ;  /* 0x0000000e0c008985 */ /* 0x0003e8000c101b2a */
[----:B------:R-:W5:Y:S01]  /*24390*/  LDL R111, [R1+0x154] ;  /* 0x00015400016f7983 */ /* 0x000f620000100800 */
[----:B--2---:R-:W-:-:S13]  /*243a0*/  ISETP.GE.AND P1, PT, R95, UR4, PT ;  /* 0x000000045f007c0c */ /* 0x004fda000bf26270 */
[C---:B-1----:R-:W-:Y:S01]  /*243b0*/  @!P1 LEA R12, P2, R95.reuse, R11, 0x2 ;  /* 0x0000000b5f0c9211 */ /* 0x042fe200078410ff */
[----:B------:R-:W-:Y:S02]  /*243c0*/  @!P1 IMAD.MOV.U32 R14, RZ, RZ, R195 ;  /* 0x000000ffff0e9224 */ /* 0x000fe400078e00c3 */
[----:B------:R-:W-:Y:S01]  /*243d0*/  @!P1 IMAD.MOV.U32 R15, RZ, RZ, R193 ;  /* 0x000000ffff0f9224 */ /* 0x000fe200078e00c1 */
[----:B------:R-:W-:Y:S02]  /*243e0*/  @!P1 LEA.HI.X R13, R95, R42, R109, 0x2, P2 ;  /* 0x0000002a5f0d9211 */ /* 0x000fe400010f146d */
[----:B------:R-:W2:Y:S01]  /*243f0*/  LDL R95, [R1+0xc8] ;  /* 0x0000c800015f7983 */ /* 0x000ea20000100800 */
[----:B----4-:R-:W-:-:S03]  /*24400*/  ISETP.GE.AND P0, PT, R94, UR4, PT ;  /* 0x000000045e007c0c */ /* 0x010fc6000bf06270 */
[----:B------:R1:W-:Y:S04]  /*24410*/  @!P1 ST.E.64 desc[UR42][R12.64], R14 ;  /* 0x0000000e0c009985 */ /* 0x0003e8000c101b2a */
[----:B------:R-:W4:Y:S06]  /*24420*/  LDL R109, [R1+0xbc] ;  /* 0x0000bc00016d7983 */ /* 0x000f2c0000100800 */
[C---:B-1----:R-:W-:Y:S01]  /*24430*/  @!P0 LEA R12, P1, R94.reuse, R11, 0x2 ;  /* 0x0000000b5e0c8211 */ /* 0x042fe200078210ff */
[----:B------:R-:W-:Y:S01]  /*24440*/  @!P0 IMAD.MOV.U32 R14, RZ, RZ, R190 ;  /* 0x000000ffff0e8224 */ /* 0x000fe200078e00be */
[----:B---3--:R-:W-:Y:S01]  /*24450*/  ISETP.GE.AND P2, PT, R63, UR4, PT ;  /* 0x000000043f007c0c */ /* 0x008fe2000bf46270 */
[----:B------:R-:W-:Y:S01]  /*24460*/  @!P0 IMAD.MOV.U32 R15, RZ, RZ, R188 ;  /* 0x000000ffff0f8224 */ /* 0x000fe200078e00bc */
[----:B------:R-:W-:-:S02]  /*24470*/  @!P0 LEA.HI.X R13, R94, R42, R108, 0x2, P1 ;  /* 0x0000002a5e0d8211 */ /* 0x000fc400008f146c */
[----:B------:R-:W3:Y:S04]  /*24480*/  LDL R94, [R1+0x150] ;  /* 0x00015000015e7983 */ /* 0x000ee80000100800 */
[----:B------:R1:W-:Y:S04]  /*24490*/  @!P0 ST.E.64 desc[UR42][R12.64], R14 ;  /* 0x0000000e0c008985 */ /* 0x0003e8000c101b2a */
[----:B------:R-:W4:Y:S01]  /*244a0*/  LDL R108, [R1+0xc0] ;  /* 0x0000c000016c7983 */ /* 0x000f220000100800 */
[----:B-1----:R-:W-:-:S04]  /*244b0*/  @!P2 LEA R12, P1, R63, R11, 0x2 ;  /* 0x0000000b3f0ca211 */ /* 0x002fc800078210ff */
[----:B-----5:R-:W-:Y:S02]  /*244c0*/  @!P2 LEA.HI.X R13, R63, R42, R102, 0x2, P1 ;  /* 0x0000002a3f0da211 */ /* 0x020fe400008f1466 */
[----:B------:R-:W5:Y:S04]  /*244d0*/  LDL R63, [R1+0xc4] ;  /* 0x0000c400013f7983 */ /* 0x000f680000100800 */
[----:B------:R-:W4:Y:S01]  /*244e0*/  LDL R102, [R1+0x148] ;  /* 0x0001480001667983 */ /* 0x000f220000100800 */
[----:B------:R-:W-:Y:S01]  /*244f0*/  ISETP.GE.AND P0, PT, R38, UR4, PT ;  /* 0x0000000426007c0c */ /* 0x000fe2000bf06270 */
[----:B------:R-:W-:Y:S01]  /*24500*/  @!P2 IMAD.MOV.U32 R14, RZ, RZ, R191 ;  /* 0x000000ffff0ea224 */ /* 0x000fe200078e00bf */
[----:B------:R-:W-:Y:S02]  /*24510*/  @!P2 MOV R15, R189 ;  /* 0x000000bd000fa202 */ /* 0x000fe40000000f00 */
[----:B------:R-:W-:-:S03]  /*24520*/  ISETP.GE.AND P1, PT, R105, UR4, PT ;  /* 0x0000000469007c0c */ /* 0x000fc6000bf26270 */
[----:B------:R1:W-:Y:S01]  /*24530*/  @!P2 ST.E.64 desc[UR42][R12.64], R14 ;  /* 0x0000000e0c00a985 */ /* 0x0003e2000c101b2a */
[----:B------:R-:W-:-:S05]  /*24540*/  ISETP.GE.AND P2, PT, R106, UR4, PT ;  /* 0x000000046a007c0c */ /* 0x000fca000bf46270 */
[----:B-1----:R-:W-:-:S04]  /*24550*/  @!P0 LEA R14, P3, R38, R11, 0x2 ;  /* 0x0000000b260e8211 */ /* 0x002fc800078610ff */
[-C--:B------:R-:W-:Y:S01]  /*24560*/  @!P0 LEA.HI.X R15, R38, R42.reuse, R39, 0x2, P3 ;  /* 0x0000002a260f8211 */ /* 0x080fe200018f1427 */
[----:B------:R-:W-:Y:S02]  /*24570*/  @!P0 IMAD.MOV.U32 R38, RZ, RZ, R187 ;  /* 0x000000ffff268224 */ /* 0x000fe400078e00bb */
[----:B------:R-:W-:Y:S01]  /*24580*/  @!P0 IMAD.MOV.U32 R39, RZ, RZ, R185 ;  /* 0x000000ffff278224 */ /* 0x000fe200078e00b9 */
[----:B------:R-:W-:Y:S02]  /*24590*/  ISETP.GE.AND P3, PT, R43, UR4, PT ;  /* 0x000000042b007c0c */ /* 0x000fe4000bf66270 */
[CC--:B------:R-:W-:Y:S02]  /*245a0*/  @!P1 LEA R12, P4, R105.reuse, R11.reuse, 0x2 ;  /* 0x0000000b690c9211 */ /* 0x0c0fe400078810ff */
[----:B------:R1:W-:Y:S01]  /*245b0*/  @!P0 ST.E.64 desc[UR42][R14.64], R38 ;  /* 0x000000260e008985 */ /* 0x0003e2000c101b2a */
[----:B------:R-:W-:Y:S02]  /*245c0*/  ISETP.GE.AND P0, PT, R116, UR4, PT ;  /* 0x0000000474007c0c */ /* 0x000fe4000bf06270 */
[----:B------:R-:W-:Y:S01]  /*245d0*/  @!P1 LEA.HI.X R13, R105, R42, R110, 0x2, P4 ;  /* 0x0000002a690d9211 */ /* 0x000fe200020f146e */
[----:B-1----:R-:W-:Y:S01]  /*245e0*/  @!P1 IMAD.MOV.U32 R38, RZ, RZ, R186 ;  /* 0x000000ffff269224 */ /* 0x002fe200078e00ba */
[----:B------:R-:W4:Y:S01]  /*245f0*/  LDL R105, [R1+0xb8] ;  /* 0x0000b80001697983 */ /* 0x000f220000100800 */
[----:B------:R-:W-:Y:S01]  /*24600*/  @!P1 IMAD.MOV.U32 R39, RZ, RZ, R184 ;  /* 0x000000ffff279224 */ /* 0x000fe200078e00b8 */
[----:B------:R-:W-:-:S02]  /*24610*/  @!P2 LEA R14, P4, R106, R11, 0x2 ;  /* 0x0000000b6a0ea211 */ /* 0x000fc400078810ff */
[----:B------:R-:W4:Y:S04]  /*24620*/  LDL R110, [R1+0x140] ;  /* 0x00014000016e7983 */ /* 0x000f280000100800 */
[----:B------:R1:W-:Y:S01]  /*24630*/  @!P1 ST.E.64 desc[UR42][R12.64], R38 ;  /* 0x000000260c009985 */ /* 0x0003e2000c101b2a */
[----:B------:R-:W-:-:S03]  /*24640*/  @!P2 LEA.HI.X R15, R106, R42, R111, 0x2, P4 ;  /* 0x0000002a6a0fa211 */ /* 0x000fc600020f146f */
[----:B------:R-:W4:Y:S04]  /*24650*/  LDL R111, [R1+0x13c] ;  /* 0x00013c00016f7983 */ /* 0x000f280000100800 */
[----:B------:R-:W4:Y:S01]  /*24660*/  LDL R106, [R1+0x138] ;  /* 0x00013800016a7983 */ /* 0x000f220000100800 */
        /* <DEDUP_REMOVED lines=8> */
[----:B------:R-:W4:Y:S04]  /*246f0*/  LDL R117, [R1+0x128] ;  /* 0x0001280001757983 */ /* 0x000f280000100800 */
[----:B------:R-:W4:Y:S01]  /*24700*/  LDL R116, [R1+0x124] ;  /* 0x0001240001747983 */ /* 0x000f220000100800 */
[----:B--2---:R-:W-:Y:S02]  /*24710*/  ISETP.GE.AND P1, PT, R95, UR4, PT ;  /* 0x000000045f007c0c */ /* 0x004fe4000bf26270 */
[----:B---3--:R-:W-:Y:S02]  /*24720*/  @!P3 LEA.HI.X R13, R43, R42, R94, 0x2, P5 ;  /* 0x0000002a2b0db211 */ /* 0x008fe400028f145e */
[----:B------:R-:W2:Y:S04]  /*24730*/  LDL R94, [R1+0xb4] ;  /* 0x0000b400015e7983 */ /* 0x000ea80000100800 */
[----:B------:R-:W3:Y:S04]  /*24740*/  LDL R43, [R1+0xb0] ;  /* 0x0000b000012b7983 */ /* 0x000ee80000100800 */
[----:B------:R1:W-:Y:S01]  /*24750*/  @!P3 ST.E.64 desc[UR42][R12.64], R38 ;  /* 0x000000260c00b985 */ /* 0x0003e2000c101b2a */
[----:B-----5:R-:W-:-:S02]  /*24760*/  ISETP.GE.AND P2, PT, R63, UR4, PT ;  /* 0x000000043f007c0c */ /* 0x020fc4000bf46270 */
[C---:B-1----:R-:W-:Y:S01]  /*24770*/  @!P1 LEA R12, P5, R95.reuse, R11, 0x2 ;  /* 0x0000000b5f0c9211 */ /* 0x042fe200078a10ff */
[----:B------:R-:W-:Y:S01]  /*24780*/  @!P0 IMAD.MOV.U32 R38, RZ, RZ, R179 ;  /* 0x000000ffff268224 */ /* 0x000fe200078e00b3 */
[----:B------:R-:W-:Y:S02]  /*24790*/  @!P0 MOV R39, R177 ;  /* 0x000000b100278202 */ /* 0x000fe40000000f00 */
[----:B----4-:R-:W-:Y:S02]  /*247a0*/  @!P1 LEA.HI.X R13, R95, R42, R102, 0x2, P5 ;  /* 0x0000002a5f0d9211 */ /* 0x010fe400028f1466 */
[----:B------:R-:W4:Y:S04]  /*247b0*/  LDL R102, [R1+0x134] ;  /* 0x0001340001667983 */ /* 0x000f280000100800 */
[----:B------:R1:W-:Y:S04]  /*247c0*/  @!P0 ST.E.64 desc[UR42][R14.64], R38 ;  /* 0x000000260e008985 */ /* 0x0003e8000c101b2a */
[----:B------:R-:W5:Y:S01]  /*247d0*/  LDL R95, [R1+0xa8] ;  /* 0x0000a800015f7983 */ /* 0x000f620000100800 */
[----:B-1----:R-:W-:-:S04]  /*247e0*/  @!P2 LEA R14, P4, R63, R11, 0x2 ;  /* 0x0000000b3f0ea211 */ /* 0x002fc800078810ff */
[----:B------:R-:W-:Y:S02]  /*247f0*/  @!P2 LEA.HI.X R15, R63, R42, R112, 0x2, P4 ;  /* 0x0000002a3f0fa211 */ /* 0x000fe400020f1470 */
[----:B------:R-:W5:Y:S01]  /*24800*/  LDL R63, [R1+0x130] ;  /* 0x00013000013f7983 */ /* 0x000f620000100800 */
[----:B------:R-:W-:Y:S01]  /*24810*/  ISETP.GE.AND P3, PT, R108, UR4, PT ;  /* 0x000000046c007c0c */ /* 0x000fe2000bf66270 */
[----:B------:R-:W-:Y:S02]  /*24820*/  @!P1 IMAD.MOV.U32 R38, RZ, RZ, R178 ;  /* 0x000000ffff269224 */ /* 0x000fe400078e00b2 */
[----:B------:R-:W-:Y:S01]  /*24830*/  @!P1 IMAD.MOV.U32 R39, RZ, RZ, R176 ;  /* 0x000000ffff279224 */ /* 0x000fe200078e00b0 */
[----:B------:R-:W-:Y:S01]  /*24840*/  ISETP.GE.AND P0, PT, R109, UR4, PT ;  /* 0x000000046d007c0c */ /* 0x000fe2000bf06270 */
[----:B------:R-:W5:Y:S04]  /*24850*/  LDL R112, [R1+0xa4] ;  /* 0x0000a40001707983 */ /* 0x000f680000100800 */
[----:B------:R1:W-:Y:S01]  /*24860*/  @!P1 ST.E.64 desc[UR42][R12.64], R38 ;  /* 0x000000260c009985 */ /* 0x0003e2000c101b2a */
[----:B------:R-:W-:-:S03]  /*24870*/  ISETP.GE.AND P1, PT, R105, UR4, PT ;  /* 0x0000000469007c0c */ /* 0x000fc6000bf26270 */
[C---:B-1----:R-:W-:Y:S01]  /*24880*/  @!P3 LEA R12, P5, R108.reuse, R11, 0x2 ;  /* 0x0000000b6c0cb211 */ /* 0x042fe200078a10ff */
[----:B------:R-:W-:Y:S02]  /*24890*/  @!P2 IMAD.MOV.U32 R38, RZ, RZ, R175 ;  /* 0x000000ffff26a224 */ /* 0x000fe400078e00af */
[----:B------:R-:W-:Y:S01]  /*248a0*/  @!P2 IMAD.MOV.U32 R39, RZ, RZ, R173 ;  /* 0x000000ffff27a224 */ /* 0x000fe200078e00ad */
[----:B------:R-:W-:Y:S02]  /*248b0*/  @!P3 LEA.HI.X R13, R108, R42, R110, 0x2, P5 ;  /* 0x0000002a6c0db211 */ /* 0x000fe400028f146e */
[----:B------:R-:W5:Y:S04]  /*248c0*/  LDL R110, [R1+0xa0] ;  /* 0x0000a000016e7983 */ /* 0x000f680000100800 */
[----:B------:R1:W-:Y:S04]  /*248d0*/  @!P2 ST.E.64 desc[UR42][R14.64], R38 ;  /* 0x000000260e00a985 */ /* 0x0003e8000c101b2a */
[----:B------:R-:W5:Y:S01]  /*248e0*/  LDL R108, [R1+0x9c] ;  /* 0x00009c00016c7983 */ /* 0x000f620000100800 */
[----:B-1----:R-:W-:-:S02]  /*248f0*/  @!P3 IMAD.MOV.U32 R38, RZ, RZ, R174 ;  /* 0x000000ffff26b224 */ /* 0x002fc400078e00ae */
[----:B------:R-:W-:Y:S01]  /*24900*/  @!P3 IMAD.MOV.U32 R39, RZ, RZ, R172 ;  /* 0x000000ffff27b224 */ /* 0x000fe200078e00ac */
[----:B------:R-:W-:-:S04]  /*24910*/  @!P0 LEA R14, P5, R109, R11, 0x2 ;  /* 0x0000000b6d0e8211 */ /* 0x000fc800078a10ff */
[----:B------:R1:W-:Y:S01]  /*24920*/  @!P3 ST.E.64 desc[UR42][R12.64], R38 ;  /* 0x000000260c00b985 */ /* 0x0003e2000c101b2a */
[----:B------:R-:W-:-:S03]  /*24930*/  @!P0 LEA.HI.X R15, R109, R42, R111, 0x2, P5 ;  /* 0x0000002a6d0f8211 */ /* 0x000fc600028f146f */
[----:B------:R-:W5:Y:S04]  /*24940*/  LDL R111, [R1+0x120] ;  /* 0x00012000016f7983 */ /* 0x000f680000100800 */
[----:B------:R-:W5:Y:S01]  /*24950*/  LDL R109, [R1+0x11c] ;  /* 0x00011c00016d7983 */ /* 0x000f620000100800 */
[C---:B-1----:R-:W-:Y:S01]  /*24960*/  @!P1 LEA R12, P3, R105.reuse, R11, 0x2 ;  /* 0x0000000b690c9211 */ /* 0x042fe200078610ff */
[----:B------:R-:W-:Y:S02]  /*24970*/  @!P0 IMAD.MOV.U32 R38, RZ, RZ, R171 ;  /* 0x000000ffff268224 */ /* 0x000fe400078e00ab */
[----:B------:R-:W-:Y:S01]  /*24980*/  @!P0 IMAD.MOV.U32 R39, RZ, RZ, R169 ;  /* 0x000000ffff278224 */ /* 0x000fe200078e00a9 */
[----:B------:R-:W-:Y:S02]  /*24990*/  @!P1 LEA.HI.X R13, R105, R42, R106, 0x2, P3 ;  /* 0x0000002a690d9211 */ /* 0x000fe400018f146a */
[----:B------:R-:W5:Y:S04]  /*249a0*/  LDL R105, [R1+0x98] ;  /* 0x0000980001697983 */ /* 0x000f680000100800 */
[----:B------:R1:W-:Y:S04]  /*249b0*/  @!P0 ST.E.64 desc[UR42][R14.64], R38 ;  /* 0x000000260e008985 */ /* 0x0003e8000c101b2a */
[----:B------:R-:W5:Y:S01]  /*249c0*/  LDL R106, [R1+0x118] ;  /* 0x00011800016a7983 */ /* 0x000f620000100800 */
[----:B-1----:R-:W-:Y:S01]  /*249d0*/  @!P1 IMAD.MOV.U32 R38, RZ, RZ, R170 ;  /* 0x000000ffff269224 */ /* 0x002fe200078e00aa */
[----:B------:R-:W-:-:S05]  /*249e0*/  @!P1 MOV R39, R168 ;  /* 0x000000a800279202 */ /* 0x000fca0000000f00 */
[----:B------:R1:W-:Y:S01]  /*249f0*/  @!P1 ST.E.64 desc[UR42][R12.64], R38 ;  /* 0x000000260c009985 */ /* 0x0003e2000c101b2a */
[----:B------:R-:W-:Y:S02]  /*24a00*/  ISETP.GE.AND P0, PT, R118, UR4, PT ;  /* 0x0000000476007c0c */ /* 0x000fe4000bf06270 */
[----:B--2---:R-:W-:Y:S02]  /*24a10*/  ISETP.GE.AND P2, PT, R94, UR4, PT ;  /* 0x000000045e007c0c */ /* 0x004fe4000bf46270 */
[----:B---3--:R-:W-:-:S11]  /*24a20*/  ISETP.GE.AND P4, PT, R43, UR4, PT ;  /* 0x000000042b007c0c */ /* 0x008fd6000bf86270 */
[CC--:B------:R-:W-:Y:S01]  /*24a30*/  @!P2 LEA R14, P3, R94.reuse, R11.reuse, 0x2 ;  /* 0x0000000b5e0ea211 */ /* 0x0c0fe200078610ff */
[----:B-1----:R-:W-:Y:S01]  /*24a40*/  @!P2 IMAD.MOV.U32 R38, RZ, RZ, R147 ;  /* 0x000000ffff26a224 */ /* 0x002fe200078e0093 */
[----:B------:R-:W-:Y:S01]  /*24a50*/  @!P4 LEA R12, P5, R43, R11, 0x2 ;  /* 0x0000000b2b0cc211 */ /* 0x000fe200078a10ff */
[----:B------:R-:W-:Y:S02]  /*24a60*/  @!P2 IMAD.MOV.U32 R39, RZ, RZ, R100 ;  /* 0x000000ffff27a224 */ /* 0x000fe400078e0064 */
[----:B------:R-:W2:Y:S01]  /*24a70*/  LDL R100, [R1+0x114] ;  /* 0x0001140001647983 */ /* 0x000ea20000100800 */
[----:B----4-:R-:W-:-:S03]  /*24a80*/  @!P2 LEA.HI.X R15, R94, R42, R102, 0x2, P3 ;  /* 0x0000002a5e0fa211 */ /* 0x010fc600018f1466 */
[----:B------:R-:W3:Y:S04]  /*24a90*/  LDL R102, [R1+0x94] ;  /* 0x0000940001667983 */ /* 0x000ee80000100800 */
[----:B------:R-:W4:Y:S01]  /*24aa0*/  LDL R94, [R1+0x90] ;  /* 0x00009000015e7983 */ /* 0x000f220000100800 */
[----:B-----5:R-:W-:-:S03]  /*24ab0*/  ISETP.GE.AND P1, PT, R95, UR4, PT ;  /* 0x000000045f007c0c */ /* 0x020fc6000bf26270 */
[----:B------:R1:W-:Y:S01]  /*24ac0*/  @!P2 ST.E.64 desc[UR42][R14.64], R38 ;  /* 0x000000260e00a985 */ /* 0x0003e2000c101b2a */
[----:B------:R-:W-:-:S03]  /*24ad0*/  @!P4 LEA.HI.X R13, R43, R42, R63, 0x2, P5 ;  /* 0x0000002a2b0dc211 */ /* 0x000fc600028f143f */
[----:B------:R-:W5:Y:S01]  /*24ae0*/  LDL R63, [R1+0x8c] ;  /* 0x00008c00013f7983 */ /* 0x000f620000100800 */
[----:B-1----:R-:W-:-:S03]  /*24af0*/  @!P4 IMAD.MOV.U32 R14, RZ, RZ, R104 ;  /* 0x000000ffff0ec224 */ /* 0x002fc600078e0068 */
[----:B------:R-:W5:Y:S01]  /*24b00*/  LDL R43, [R1+0x88] ;  /* 0x00008800012b7983 */ /* 0x000f620000100800 */
[----:B------:R-:W-:-:S03]  /*24b10*/  @!P4 IMAD.MOV.U32 R15, RZ, RZ, R53 ;  /* 0x000000ffff0fc224 */ /* 0x000fc600078e0035 */
[----:B------:R-:W5:Y:S04]  /*24b20*/  LDL R53, [R1+0x10c] ;  /* 0x00010c0001357983 */ /* 0x000f680000100800 */
[----:B------:R1:W-:Y:S02]  /*24b30*/  @!P4 ST.E.64 desc[UR42][R12.64], R14 ;  /* 0x0000000e0c00c985 */ /* 0x0003e4000c101b2a */
[----:B-1----:R-:W-:-:S04]  /*24b40*/  @!P1 LEA R12, P5, R95, R11, 0x2 ;  /* 0x0000000b5f0c9211 */ /* 0x002fc800078a10ff */
[----:B------:R-:W-:Y:S02]  /*24b50*/  @!P1 LEA.HI.X R13, R95, R42, R117, 0x2, P5 ;  /* 0x0000002a5f0d9211 */ /* 0x000fe400028f1475 */
[----:B------:R-:W5:Y:S01]  /*24b60*/  LDL R95, [R1+0x110] ;  /* 0x00011000015f7983 */ /* 0x000f620000100800 */
[----:B------:R-:W-:-:S03]  /*24b70*/  @!P0 IMAD.MOV.U32 R14, RZ, RZ, R3 ;  /* 0x000000ffff0e8224 */ /* 0x000fc600078e0003 */
[----:B------:R-:W5:Y:S01]  /*24b80*/  LDL R3, [R1+0x108] ;  /* 0x0001080001037983 */ /* 0x000f620000100800 */
[----:B------:R-:W-:Y:S02]  /*24b90*/  ISETP.GE.AND P2, PT, R112, UR4, PT ;  /* 0x0000000470007c0c */ /* 0x000fe4000bf46270 */
[----:B------:R-:W-:Y:S02]  /*24ba0*/  @!P0 LEA R38, P3, R118, R11, 0x2 ;  /* 0x0000000b76268211 */ /* 0x000fe400078610ff */
[----:B------:R-:W-:Y:S01]  /*24bb0*/  ISETP.GE.AND P4, PT, R110, UR4, PT ;  /* 0x000000046e007c0c */ /* 0x000fe2000bf86270 */
[----:B------:R-:W-:Y:S01]  /*24bc0*/  @!P0 IMAD.MOV.U32 R15, RZ, RZ, R4 ;  /* 0x000000ffff0f8224 */ /* 0x000fe200078e0004 */
[----:B------:R-:W-:Y:S02]  /*24bd0*/  @!P0 LEA.HI.X R39, R118, R42, R119, 0x2, P3 ;  /* 0x0000002a76278211 */ /* 0x000fe400018f1477 */
[----:B------:R-:W-:-:S03]  /*24be0*/  ISETP.GE.AND P3, PT, R108, UR4, PT ;  /* 0x000000046c007c0c */ /* 0x000fc6000bf66270 */
[----:B------:R1:W-:Y:S04]  /*24bf0*/  @!P0 ST.E.64 desc[UR42][R38.64], R14 ;  /* 0x0000000e26008985 */ /* 0x0003e8000c101b2a */
[----:B------:R0:W-:Y:S02]  /*24c00*/  @!P1 ST.E.64 desc[UR42][R12.64], R54 ;  /* 0x000000360c009985 */ /* 0x0001e4000c101b2a */
[-C--:B------:R-:W-:Y:S02]  /*24c10*/  @!P4 LEA R4, P1, R110, R11.reuse, 0x2 ;  /* 0x0000000b6e04c211 */ /* 0x080fe400078210ff */
[----:B-1----:R-:W-:-:S04]  /*24c20*/  @!P2 LEA R14, P0, R112, R11, 0x2 ;  /* 0x0000000b700ea211 */ /* 0x002fc800078010ff */
[-C--:B------:R-:W-:Y:S01]  /*24c30*/  @!P2 LEA.HI.X R15, R112, R42.reuse, R116, 0x2, P0 ;  /* 0x0000002a700fa211 */ /* 0x080fe200000f1474 */
[----:B0-----:R-:W-:Y:S01]  /*24c40*/  @!P2 IMAD.MOV.U32 R12, RZ, RZ, R5 ;  /* 0x000000ffff0ca224 */ /* 0x001fe200078e0005 */
[-C--:B------:R-:W-:Y:S01]  /*24c50*/  @!P4 LEA.HI.X R5, R110, R42.reuse, R111, 0x2, P1 ;  /* 0x0000002a6e05c211 */ /* 0x080fe200008f146f */
[----:B------:R-:W-:Y:S01]  /*24c60*/  @!P2 IMAD.MOV.U32 R13, RZ, RZ, R6 ;  /* 0x000000ffff0da224 */ /* 0x000fe200078e0006 */
[----:B------:R-:W-:Y:S02]  /*24c70*/  ISETP.GE.AND P0, PT, R105, UR4, PT ;  /* 0x0000000469007c0c */ /* 0x000fe4000bf06270 */
[C---:B------:R-:W-:Y:S02]  /*24c80*/  @!P3 LEA R38, P5, R108.reuse, R11, 0x2 ;  /* 0x0000000b6c26b211 */ /* 0x040fe400078a10ff */
[----:B------:R-:W-:Y:S02]  /*24c90*/  @!P2 ST.E.64 desc[UR42][R14.64], R12 ;  /* 0x0000000c0e00a985 */ /* 0x000fe4000c101b2a */
[----:B------:R-:W-:-:S02]  /*24ca0*/  @!P3 LEA.HI.X R39, R108, R42, R109, 0x2, P5 ;  /* 0x0000002a6c27b211 */ /* 0x000fc400028f146d */
[----:B------:R0:W-:Y:S05]  /*24cb0*/  @!P4 ST.E.64 desc[UR42][R4.64], R56 ;  /* 0x000000380400c985 */ /* 0x0001ea000c101b2a */
[C---:B------:R-:W-:Y:S01]  /*24cc0*/  @!P0 LEA R6, P2, R105.reuse, R11, 0x2 ;  /* 0x0000000b69068211 */ /* 0x040fe200078410ff */
[----:B0-----:R-:W-:Y:S01]  /*24cd0*/  @!P3 IMAD.MOV.U32 R4, RZ, RZ, R7 ;  /* 0x000000ffff04b224 */ /* 0x001fe200078e0007 */
[----:B------:R-:W-:Y:S01]  /*24ce0*/  @!P3 MOV R5, R8 ;  /* 0x000000080005b202 */ /* 0x000fe20000000f00 */
[----:B------:R-:W-:Y:S01]  /*24cf0*/  @!P0 IMAD.MOV.U32 R12, RZ, RZ, R61 ;  /* 0x000000ffff0c8224 */ /* 0x000fe200078e003d */
[----:B------:R-:W-:Y:S01]  /*24d00*/  @!P0 LEA.HI.X R7, R105, R42, R106, 0x2, P2 ;  /* 0x0000002a69078211 */ /* 0x000fe200010f146a */
[----:B------:R-:W-:-:S02]  /*24d10*/  @!P0 IMAD.MOV.U32 R13, RZ, RZ, R64 ;  /* 0x000000ffff0d8224 */ /* 0x000fc400078e0040 */
[----:B------:R0:W-:Y:S04]  /*24d20*/  @!P3 ST.E.64 desc[UR42][R38.64], R4 ;  /* 0x000000042600b985 */ /* 0x0001e8000c101b2a */
[----:B------:R1:W-:Y:S01]  /*24d30*/  @!P0 ST.E.64 desc[UR42][R6.64], R12 ;  /* 0x0000000c06008985 */ /* 0x0003e2000c101b2a */
[----:B---3--:R-:W-:Y:S02]  /*24d40*/  ISETP.GE.AND P1, PT, R102, UR4, PT ;  /* 0x0000000466007c0c */ /* 0x008fe4000bf26270 */
[----:B----4-:R-:W-:-:S11]  /*24d50*/  ISETP.GE.AND P4, PT, R94, UR4, PT ;  /* 0x000000045e007c0c */ /* 0x010fd6000bf86270 */
[CC--:B0-----:R-:W-:Y:S01]  /*24d60*/  @!P1 LEA R4, P2, R102.reuse, R11.reuse, 0x2 ;  /* 0x0000000b66049211 */ /* 0x0c1fe200078410ff */
[----:B-1----:R-:W-:Y:S02]  /*24d70*/  @!P1 IMAD.MOV.U32 R6, RZ, RZ, R9 ;  /* 0x000000ffff069224 */ /* 0x002fe400078e0009 */
[----:B------:R-:W-:Y:S01]  /*24d80*/  @!P1 IMAD.MOV.U32 R7, RZ, RZ, R10 ;  /* 0x000000ffff079224 */ /* 0x000fe200078e000a */
[----:B--2---:R-:W-:Y:S02]  /*24d90*/  @!P1 LEA.HI.X R5, R102, R42, R100, 0x2, P2 ;  /* 0x0000002a66059211 */ /* 0x004fe400010f1464 */
[----:B-----5:R-:W-:Y:S02]  /*24da0*/  ISETP.GE.AND P5, PT, R63, UR4, PT ;  /* 0x000000043f007c0c */ /* 0x020fe4000bfa6270 */
[----:B------:R-:W-:Y:S02]  /*24db0*/  ISETP.GE.AND P3, PT, R43, UR4, PT ;  /* 0x000000042b007c0c */ /* 0x000fe4000bf66270 */
[----:B------:R-:W-:Y:S01]  /*24dc0*/  @!P4 LEA R8, P0, R94, R11, 0x2 ;  /* 0x0000000b5e08c211 */ /* 0x000fe200078010ff */
[----:B------:R0:W-:Y:S01]  /*24dd0*/  @!P1 ST.E.64 desc[UR42][R4.64], R6 ;  /* 0x0000000604009985 */ /* 0x0001e2000c101b2a */
[----:B------:R-:W-:-:S07]  /*24de0*/  @!P4 IMAD.MOV.U32 R10, RZ, RZ, R69 ;  /* 0x000000ffff0ac224 */ /* 0x000fce00078e0045 */
[-C--:B0-----:R-:W-:Y:S02]  /*24df0*/  @!P5 LEA R4, P1, R63, R11.reuse, 0x2 ;  /* 0x0000000b3f04d211 */ /* 0x081fe400078210ff */
[----:B------:R-:W-:Y:S01]  /*24e00*/  @!P3 LEA R6, P2, R43, R11, 0x2 ;  /* 0x0000000b2b06b211 */ /* 0x000fe200078410ff */
[----:B------:R-:W-:Y:S01]  /*24e10*/  @!P4 IMAD.MOV.U32 R11, RZ, RZ, R72 ;  /* 0x000000ffff0bc224 */ /* 0x000fe200078e0048 */
[-C--:B------:R-:W-:Y:S02]  /*24e20*/  @!P5 LEA.HI.X R5, R63, R42.reuse, R53, 0x2, P1 ;  /* 0x0000002a3f05d211 */ /* 0x080fe400008f1435 */
[-C--:B------:R-:W-:Y:S02]  /*24e30*/  @!P4 LEA.HI.X R9, R94, R42.reuse, R95, 0x2, P0 ;  /* 0x0000002a5e09c211 */ /* 0x080fe400000f145f */
[----:B------:R-:W-:-:S03]  /*24e40*/  @!P3 LEA.HI.X R7, R43, R42, R3, 0x2, P2 ;  /* 0x0000002a2b07b211 */ /* 0x000fc600010f1403 */
[----:B------:R0:W-:Y:S04]  /*24e50*/  @!P4 ST.E.64 desc[UR42][R8.64], R10 ;  /* 0x0000000a0800c985 */ /* 0x0001e8000c101b2a */
[----:B------:R3:W-:Y:S01]  /*24e60*/  @!P5 ST.E.64 desc[UR42][R4.64], R20 ;  /* 0x000000140400d985 */ /* 0x0007e2000c101b2a */
[----:B0-----:R-:W-:Y:S02]  /*24e70*/  @!P3 IMAD.MOV.U32 R8, RZ, RZ, R73 ;  /* 0x000000ffff08b224 */ /* 0x001fe400078e0049 */
[----:B------:R-:W-:-:S05]  /*24e80*/  @!P3 IMAD.MOV.U32 R9, RZ, RZ, R77 ;  /* 0x000000ffff09b224 */ /* 0x000fca00078e004d */
[----:B------:R3:W-:Y:S02]  /*24e90*/  @!P3 ST.E.64 desc[UR42][R6.64], R8 ;  /* 0x000000080600b985 */ /* 0x0007e4000c101b2a */
.L_x_3278:
[----:B------:R-:W-:Y:S05]  /*24ea0*/  BSYNC B1 ;  /* 0x0000000000017941 */ /* 0x000fea0003800000 */
.L_x_3277:
[----:B------:R-:W-:-:S03]  /*24eb0*/  UMOV UR4, 0xffffffff ;  /* 0xffffffff00047882 */ /* 0x000fc60000000000 */
[----:B------:R-:W-:Y:S05]  /*24ec0*/  BRA.DIV UR4, `(.L_x_3279) ;  /* 0x0000011e048c7947 */ /* 0x000fea000b800000 */
[----:B0-----:R-:W0:Y:S04]  /*24ed0*/  SHFL.IDX PT, R41, R41, 0x1, 0x1c1f ;  /* 0x003c1f0029297f89 */ /* 0x001e2800000e0000 */
[----:B------:R-:W4:Y:S02]  /*24ee0*/  SHFL.IDX PT, R40, R40, 0x1, 0x1c1f ;  /* 0x003c1f0028287f89 */ /* 0x000f2400000e0000 */
.L_x_3687:
        /* <DEDUP_REMOVED lines=15> */
[----:B-1----:R-:W4:Y:S04]  /*24fe0*/  LDL R42, [R1+0x148] ;  /* 0x00014800012a7983 */ /* 0x002f280000100800 */
[----:B------:R-:W4:Y:S04]  /*24ff0*/  LDL R39, [R1+0x140] ;  /* 0x0001400001277983 */ /* 0x000f280000100800 */
        /* <DEDUP_REMOVED lines=23> */
[----:B--2---:R-:W2:Y:S04]  /*25170*/  LDL R11, [R1+0xb8] ;  /* 0x0000b800010b7983 */ /* 0x004ea80000100800 */
[----:B------:R-:W2:Y:S04]  /*25180*/  LDL R10, [R1+0x8c] ;  /* 0x00008c00010a7983 */ /* 0x000ea80000100800 */
[----:B------:R-:W2:Y:S04]  /*25190*/  LDL R8, [R1+0x98] ;  /* 0x0000980001087983 */ /* 0x000ea80000100800 */
[----:B------:R-:W2:Y:S04]  /*251a0*/  LDL R53, [R1+0x138] ;  /* 0x0001380001357983 */ /* 0x000ea80000100800 */
[----:B------:R-:W2:Y:S04]  /*251b0*/  LDL R15, [R1+0x94] ;  /* 0x00009400010f7983 */ /* 0x000ea80000100800 */
[----:B------:R-:W2:Y:S01]  /*251c0*/  LDL R38, [R1+0x118] ;  /* 0x0001180001267983 */ /* 0x000ea20000100800 */
[----:B-----5:R-:W-:Y:S01]  /*251d0*/  IMAD.MOV.U32 R77, RZ, RZ, R73 ;  /* 0x000000ffff4d7224 */ /* 0x020fe200078e0049 */
[----:B----4-:R-:W-:Y:S01]  /*251e0*/  MOV R73, R72 ;  /* 0x0000004800497202 */ /* 0x010fe20000000f00 */
[----:B------:R-:W-:Y:S01]  /*251f0*/  IMAD.MOV.U32 R72, RZ, RZ, R69 ;  /* 0x000000ffff487224 */ /* 0x000fe200078e0045 */
[----:B------:R-:W-:Y:S01]  /*25200*/  ISETP.GE.AND P0, PT, R94, UR4, PT ;  /* 0x000000045e007c0c */ /* 0x000fe2000bf06270 */
[----:B------:R-:W-:-:S02]  /*25210*/  IMAD.MOV.U32 R69, RZ, RZ, R64 ;  /* 0x000000ffff457224 */ /* 0x000fc400078e0040 */
[----:B------:R-:W-:Y:S02]  /*25220*/  IMAD.MOV.U32 R64, RZ, RZ, R63 ;  /* 0x000000ffff407224 */ /* 0x000fe400078e003f */
[----:B------:R-:W-:Y:S02]  /*25230*/  IMAD.MOV.U32 R63, RZ, RZ, R61 ;  /* 0x000000ffff3f7224 */ /* 0x000fe400078e003d */
[----:B------:R-:W-:Y:S02]  /*25240*/  IMAD.MOV.U32 R61, RZ, RZ, R57 ;  /* 0x000000ffff3d7224 */ /* 0x000fe400078e0039 */
[----:B------:R-:W-:Y:S02]  /*25250*/  IMAD.MOV.U32 R57, RZ, RZ, R56 ;  /* 0x000000ffff397224 */ /* 0x000fe400078e0038 */
[----:B------:R-:W-:Y:S02]  /*25260*/  IMAD.MOV.U32 R56, RZ, RZ, R55 ;  /* 0x000000ffff387224 */ /* 0x000fe400078e0037 */
[----:B------:R-:W-:-:S02]  /*25270*/  IMAD.MOV.U32 R55, RZ, RZ, R54 ;  /* 0x000000ffff377224 */ /* 0x000fc400078e0036 */
[----:B------:R-:W-:Y:S01]  /*25280*/  IMAD.MOV.U32 R54, RZ, RZ, R43 ;  /* 0x000000ffff367224 */ /* 0x000fe200078e002b */
[----:B------:R-:W-:Y:S01]  /*25290*/  MOV R43, R42 ;  /* 0x0000002a002b7202 */ /* 0x000fe20000000f00 */
[----:B------:R-:W-:Y:S02]  /*252a0*/  @!P0 IMAD.MOV.U32 R2, RZ, RZ, R40 ;  /* 0x000000ffff028224 */ /* 0x000fe400078e0028 */
[----:B------:R-:W-:Y:S02]  /*252b0*/  IMAD.MOV.U32 R42, RZ, RZ, R39 ;  /* 0x000000ffff2a7224 */ /* 0x000fe400078e0027 */
[----:B---3--:R-:W-:Y:S02]  /*252c0*/  IMAD.MOV.U32 R39, RZ, RZ, R21 ;  /* 0x000000ffff277224 */ /* 0x008fe400078e0015 */
[----:B------:R-:W-:Y:S02]  /*252d0*/  IMAD.MOV.U32 R21, RZ, RZ, R3 ;  /* 0x000000ffff157224 */ /* 0x000fe400078e0003 */
[----:B0-----:R-:W-:Y:S01]  /*252e0*/  @!P0 IMAD.MOV.U32 R3, RZ, RZ, R41 ;  /* 0x000000ffff038224 */ /* 0x001fe200078e0029 */
[----:B------:R-:W-:Y:S01]  /*252f0*/  ISETP.GE.AND P1, PT, R100, UR4, PT ;  /* 0x0000000464007c0c */ /* 0x000fe2000bf26270 */
[----:B------:R-:W-:-:S02]  /*25300*/  IMAD.MOV.U32 R95, RZ, RZ, R77 ;  /* 0x000000ffff5f7224 */ /* 0x000fc400078e004d */
[----:B------:R-:W-:Y:S01]  /*25310*/  IMAD.MOV.U32 R77, RZ, RZ, R72 ;  /* 0x000000ffff4d7224 */ /* 0x000fe200078e0048 */
[----:B------:R-:W-:Y:S01]  /*25320*/  MOV R72, R64 ;  /* 0x0000004000487202 */ /* 0x000fe20000000f00 */
[----:B------:R-:W-:-:S04]  /*25330*/  @!P0 IMAD.WIDE R2, R94, 0x4, R2 ;  /* 0x000000045e028825 */ /* 0x000fc800078e0202 */
        /* <DEDUP_REMOVED lines=14> */
[----:B------:R-:W-:Y:S01]  /*25420*/  IMAD.MOV.U32 R13, RZ, RZ, R4 ;  /* 0x000000ffff0d7224 */ /* 0x000fe200078e0004 */
[C---:B------:R-:W-:Y:S01]  /*25430*/  @!P1 LEA R4, P4, R100.reuse, R40, 0x2 ;  /* 0x0000002864049211 */ /* 0x040fe200078810ff */
[----:B------:R-:W-:Y:S02]  /*25440*/  IMAD.MOV.U32 R21, RZ, RZ, R14 ;  /* 0x000000ffff157224 */ /* 0x000fe400078e000e */
[----:B------:R-:W-:Y:S02]  /*25450*/  IMAD.MOV.U32 R14, RZ, RZ, R12 ;  /* 0x000000ffff0e7224 */ /* 0x000fe400078e000c */
[----:B------:R-:W-:Y:S01]  /*25460*/  IMAD.MOV.U32 R12, RZ, RZ, R5 ;  /* 0x000000ffff0c7224 */ /* 0x000fe200078e0005 */
[----:B------:R-:W-:Y:S01]  /*25470*/  @!P1 LEA.HI.X R5, R100, R41, R102, 0x2, P4 ;  /* 0x0000002964059211 */ /* 0x000fe200020f1466 */
[----:B------:R-:W-:Y:S01]  /*25480*/  IMAD.MOV.U32 R100, RZ, RZ, R94 ;  /* 0x000000ffff647224 */ /* 0x000fe200078e005e */
[----:B------:R-:W-:Y:S01]  /*25490*/  MOV R94, R73 ;  /* 0x00000049005e7202 */ /* 0x000fe20000000f00 */
[----:B------:R-:W-:-:S02]  /*254a0*/  IMAD.MOV.U32 R102, RZ, RZ, R95 ;  /* 0x000000ffff667224 */ /* 0x000fc400078e005f */
[----:B------:R-:W-:Y:S01]  /*254b0*/  IMAD.MOV.U32 R73, RZ, RZ, R69 ;  /* 0x000000ffff497224 */ /* 0x000fe200078e0045 */
[----:B------:R-:W-:Y:S01]  /*254c0*/  ISETP.GE.AND P2, PT, R111, UR4, PT ;  /* 0x000000046f007c0c */ /* 0x000fe2000bf46270 */
[----:B------:R-:W-:Y:S02]  /*254d0*/  IMAD.MOV.U32 R95, RZ, RZ, R77 ;  /* 0x000000ffff5f7224 */ /* 0x000fe400078e004d */
[----:B------:R-:W-:Y:S02]  /*254e0*/  IMAD.MOV.U32 R69, RZ, RZ, R63 ;  /* 0x000000ffff457224 */ /* 0x000fe400078e003f */
[----:B------:R-:W-:Y:S02]  /*254f0*/  IMAD.MOV.U32 R77, RZ, RZ, R72 ;  /* 0x000000ffff4d7224 */ /* 0x000fe400078e0048 */
[----:B------:R-:W-:Y:S02]  /*25500*/  IMAD.MOV.U32 R63, RZ, RZ, R55 ;  /* 0x000000ffff3f7224 */ /* 0x000fe400078e0037 */
[----:B------:R-:W-:-:S02]  /*25510*/  IMAD.MOV.U32 R72, RZ, RZ, R64 ;  /* 0x000000ffff487224 */ /* 0x000fc400078e0040 */
[----:B------:R-:W-:Y:S01]  /*25520*/  IMAD.MOV.U32 R55, RZ, RZ, R43 ;  /* 0x000000ffff377224 */ /* 0x000fe200078e002b */
[----:B------:R-:W-:Y:S01]  /*25530*/  MOV R43, R39 ;  /* 0x00000027002b7202 */ /* 0x000fe20000000f00 */
        /* <DEDUP_REMOVED lines=9> */
[----:B------:R-:W-:Y:S02]  /*255d0*/  @!P1 IMAD.MOV.U32 R6, RZ, RZ, R81 ;  /* 0x000000ffff069224 */ /* 0x000fe400078e0051 */
[----:B------:R-:W-:Y:S01]  /*255e0*/  @!P1 IMAD.MOV.U32 R7, RZ, RZ, R65 ;  /* 0x000000ffff079224 */ /* 0x000fe200078e0041 */
[----:B------:R-:W-:Y:S04]  /*255f0*/  @!P0 ST.E.64 desc[UR42][R2.64], R24 ;  /* 0x0000001802008985 */ /* 0x000fe8000c101b2a */
[----:B------:R0:W-:Y:S02]  /*25600*/  @!P1 ST.E.64 desc[UR42][R4.64], R6 ;  /* 0x0000000604009985 */ /* 0x0001e4000c101b2a */
[----:B0-----:R-:W-:-:S04]  /*25610*/  @!P2 LEA R4, P4, R111, R40, 0x2 ;  /* 0x000000286f04a211 */ /* 0x001fc800078810ff */
[----:B------:R-:W-:Y:S02]  /*25620*/  @!P2 LEA.HI.X R5, R111, R41, R117, 0x2, P4 ;  /* 0x000000296f05a211 */ /* 0x000fe400020f1475 */
[----:B------:R-:W3:Y:S01]  /*25630*/  LDL R117, [R1+0x170] ;  /* 0x0001700001757983 */ /* 0x000ee20000100800 */
[----:B------:R-:W-:Y:S02]  /*25640*/  ISETP.GE.AND P3, PT, R112, UR4, PT ;  /* 0x0000000470007c0c */ /* 0x000fe4000bf66270 */
[----:B------:R-:W-:Y:S01]  /*25650*/  ISETP.GE.AND P1, PT, R108, UR4, PT ;  /* 0x000000046c007c0c */ /* 0x000fe2000bf26270 */
[----:B------:R-:W-:Y:S01]  /*25660*/  @!P2 IMAD.MOV.U32 R6, RZ, RZ, R44 ;  /* 0x000000ffff06a224 */ /* 0x000fe200078e002c */
[----:B------:R-:W-:Y:S01]  /*25670*/  @!P2 MOV R7, R85 ;  /* 0x000000550007a202 */ /* 0x000fe20000000f00 */
[----:B------:R-:W4:Y:S08]  /*25680*/  LDL R111, [R1+0x174] ;  /* 0x00017400016f7983 */ /* 0x000f300000100800 */
[----:B------:R-:W-:-:S04]  /*25690*/  @!P3 LEA R2, P5, R112, R40, 0x2 ;  /* 0x000000287002b211 */ /* 0x000fc800078a10ff */
[----:B------:R-:W-:Y:S02]  /*256a0*/  @!P3 LEA.HI.X R3, R112, R41, R116, 0x2, P5 ;  /* 0x000000297003b211 */ /* 0x000fe400028f1474 */
[----:B------:R-:W-:Y:S01]  /*256b0*/  ISETP.GE.AND P0, PT, R110, UR4, PT ;  /* 0x000000046e007c0c */ /* 0x000fe2000bf06270 */
[----:B------:R-:W5:Y:S04]  /*256c0*/  LDL R116, [R1+0xdc] ;  /* 0x0000dc0001747983 */ /* 0x000f680000100800 */
[----:B------:R-:W-:Y:S04]  /*256d0*/  @!P3 ST.E.64 desc[UR42][R2.64], R26 ;  /* 0x0000001a0200b985 */ /* 0x000fe8000c101b2a */
[----:B------:R0:W-:Y:S04]  /*256e0*/  @!P2 ST.E.64 desc[UR42][R4.64], R6 ;  /* 0x000000060400a985 */ /* 0x0001e8000c101b2a */
[----:B------:R-:W2:Y:S01]  /*256f0*/  LDL R112, [R1+0xd8] ;  /* 0x0000d80001707983 */ /* 0x000ea20000100800 */
[----:B0-----:R-:W-:-:S04]  /*25700*/  @!P1 LEA R6, P4, R108, R40, 0x2 ;  /* 0x000000286c069211 */ /* 0x001fc800078810ff */
[-C--:B---3--:R-:W-:Y:S02]  /*25710*/  @!P1 LEA.HI.X R7, R108, R41.reuse, R117, 0x2, P4 ;  /* 0x000000296c079211 */ /* 0x088fe400020f1475 */
[----:B------:R-:W3:Y:S01]  /*25720*/  LDL R117, [R1+0x16c] ;  /* 0x00016c0001757983 */ /* 0x000ee20000100800 */
[----:B------:R-:W-:Y:S02]  /*25730*/  ISETP.GE.AND P3, PT, R106, UR4, PT ;  /* 0x000000046a007c0c */ /* 0x000fe4000bf66270 */
[CC--:B------:R-:W-:Y:S01]  /*25740*/  @!P0 LEA R2, P5, R110.reuse, R40.reuse, 0x2 ;  /* 0x000000286e028211 */ /* 0x0c0fe200078a10ff */
[----:B------:R-:W-:Y:S02]  /*25750*/  @!P0 IMAD.MOV.U32 R4, RZ, RZ, R32 ;  /* 0x000000ffff048224 */ /* 0x000fe400078e0020 */
[----:B------:R-:W-:Y:S01]  /*25760*/  @!P0 IMAD.MOV.U32 R5, RZ, RZ, R36 ;  /* 0x000000ffff058224 */ /* 0x000fe200078e0024 */
[----:B----4-:R-:W-:Y:S02]  /*25770*/  @!P0 LEA.HI.X R3, R110, R41, R111, 0x2, P5 ;  /* 0x000000296e038211 */ /* 0x010fe400028f146f */
[----:B------:R-:W-:Y:S01]  /*25780*/  ISETP.GE.AND P2, PT, R104, UR4, PT ;  /* 0x0000000468007c0c */ /* 0x000fe2000bf46270 */
[----:B------:R-:W4:Y:S04]  /*25790*/  LDL R110, [R1+0xd0] ;  /* 0x0000d000016e7983 */ /* 0x000f280000100800 */
[----:B------:R0:W-:Y:S02]  /*257a0*/  @!P0 ST.E.64 desc[UR42][R2.64], R4 ;  /* 0x0000000402008985 */ /* 0x0001e4000c101b2a */
[----:B0-----:R-:W-:-:S04]  /*257b0*/  @!P3 LEA R2, P5, R106, R40, 0x2 ;  /* 0x000000286a02b211 */ /* 0x001fc800078a10ff */
[----:B---3--:R-:W-:Y:S02]  /*257c0*/  @!P3 LEA.HI.X R3, R106, R41, R117, 0x2, P5 ;  /* 0x000000296a03b211 */ /* 0x008fe400028f1475 */
[----:B------:R-:W3:Y:S01]  /*257d0*/  LDL R117, [R1+0x168] ;  /* 0x0001680001757983 */ /* 0x000ee20000100800 */
[----:B------:R-:W-:Y:S02]  /*257e0*/  @!P1 IMAD.MOV.U32 R4, RZ, RZ, R89 ;  /* 0x000000ffff049224 */ /* 0x000fe400078e0059 */
[----:B------:R-:W-:-:S05]  /*257f0*/  @!P1 IMAD.MOV.U32 R5, RZ, RZ, R93 ;  /* 0x000000ffff059224 */ /* 0x000fca00078e005d */
[----:B------:R0:W-:Y:S02]  /*25800*/  @!P1 ST.E.64 desc[UR42][R6.64], R4 ;  /* 0x0000000406009985 */ /* 0x0001e4000c101b2a */
[----:B0-----:R-:W-:-:S04]  /*25810*/  @!P2 LEA R6, P4, R104, R40, 0x2 ;  /* 0x000000286806a211 */ /* 0x001fc800078810ff */
[----:B---3--:R-:W-:Y:S02]  /*25820*/  @!P2 LEA.HI.X R7, R104, R41, R117, 0x2, P4 ;  /* 0x000000296807a211 */ /* 0x008fe400020f1475 */
[----:B------:R-:W3:Y:S01]  /*25830*/  LDL R117, [R1+0x164] ;  /* 0x0001640001757983 */ /* 0x000ee20000100800 */
[----:B------:R-:W-:Y:S01]  /*25840*/  ISETP.GE.AND P0, PT, R105, UR4, PT ;  /* 0x0000000469007c0c */ /* 0x000fe2000bf06270 */
[----:B------:R-:W-:Y:S01]  /*25850*/  @!P3 IMAD.MOV.U32 R4, RZ, RZ, R37 ;  /* 0x000000ffff04b224 */ /* 0x000fe200078e0025 */
[----:B------:R-:W-:-:S05]  /*25860*/  @!P3 MOV R5, R45 ;  /* 0x0000002d0005b202 */ /* 0x000fca0000000f00 */
[----:B------:R0:W-:Y:S06]  /*25870*/  @!P3 ST.E.64 desc[UR42][R2.64], R4 ;  /* 0x000000040200b985 */ /* 0x0001ec000c101b2a */
        /* <DEDUP_REMOVED lines=10> */
[----:B-----5:R-:W-:-:S03]  /*25920*/  ISETP.GE.AND P3, PT, R116, UR4, PT ;  /* 0x0000000474007c0c */ /* 0x020fc6000bf66270 */
[----:B------:R0:W-:Y:S10]  /*25930*/  @!P0 ST.E.64 desc[UR42][R2.64], R46 ;  /* 0x0000002e02008985 */ /* 0x0001f4000c101b2a */
[----:B0-----:R-:W-:Y:S01]  /*25940*/  @!P3 LEA R2, P5, R116, R40, 0x2 ;  /* 0x000000287402b211 */ /* 0x001fe200078a10ff */
[----:B------:R-:W-:-:S02]  /*25950*/  IMAD.MOV.U32 R111, RZ, RZ, R102 ;  /* 0x000000ffff6f7224 */ /* 0x000fc400078e0066 */
        /* <DEDUP_REMOVED lines=9> */
[----:B------:R-:W-:Y:S01]  /*259f0*/  MOV R100, R95 ;  /* 0x0000005f00647202 */ /* 0x000fe20000000f00 */
[----:B------:R-:W-:Y:S01]  /*25a00*/  IMAD.MOV.U32 R69, RZ, RZ, R63 ;  /* 0x000000ffff457224 */ /* 0x000fe200078e003f */
[----:B------:R-:W-:Y:S01]  /*25a10*/  MOV R63, R61 ;  /* 0x0000003d003f7202 */ /* 0x000fe20000000f00 */
        /* <DEDUP_REMOVED lines=12> */
[----:B------:R-:W-:Y:S01]  /*25ae0*/  IMAD.MOV.U32 R63, RZ, RZ, R61 ;  /* 0x000000ffff3f7224 */ /* 0x000fe200078e003d */
[----:B---3--:R-:W-:Y:S01]  /*25af0*/  @!P3 LEA.HI.X R3, R116, R41, R117, 0x2, P5 ;  /* 0x000000297403b211 */ /* 0x008fe200028f1475 */
[----:B------:R-:W-:Y:S01]  /*25b00*/  IMAD.MOV.U32 R102, RZ, RZ, R95 ;  /* 0x000000ffff667224 */ /* 0x000fe200078e005f */
[----:B------:R-:W3:Y:S01]  /*25b10*/  LDL R116, [R1+0x158] ;  /* 0x0001580001747983 */ /* 0x000ee20000100800 */
[----:B------:R-:W-:-:S02]  /*25b20*/  IMAD.MOV.U32 R61, RZ, RZ, R55 ;  /* 0x000000ffff3d7224 */ /* 0x000fc400078e0037 */
[----:B------:R-:W-:Y:S01]  /*25b30*/  IMAD.MOV.U32 R95, RZ, RZ, R94 ;  /* 0x000000ffff5f7224 */ /* 0x000fe200078e005e */
[----:B------:R-:W-:Y:S01]  /*25b40*/  MOV R94, R77 ;  /* 0x0000004d005e7202 */ /* 0x000fe20000000f00 */
[----:B------:R-:W-:Y:S01]  /*25b50*/  IMAD.MOV.U32 R55, RZ, RZ, R54 ;  /* 0x000000ffff377224 */ /* 0x000fe200078e0036 */
[----:B------:R-:W-:Y:S01]  /*25b60*/  MOV R54, R43 ;  /* 0x0000002b00367202 */ /* 0x000fe20000000f00 */
[----:B------:R-:W-:Y:S01]  /*25b70*/  IMAD.MOV.U32 R77, RZ, RZ, R73 ;  /* 0x000000ffff4d7224 */ /* 0x000fe200078e0049 */
[----:B------:R-:W-:Y:S01]  /*25b80*/  @!P1 LOP3.LUT R59, R59, R58, RZ, 0x3c, !PT ;  /* 0x0000003a3b3b9212 */ /* 0x000fe200078e3cff */
[----:B------:R-:W-:Y:S01]  /*25b90*/  IMAD.MOV.U32 R43, RZ, RZ, R42 ;  /* 0x000000ffff2b7224 */ /* 0x000fe200078e002a */
[----:B--2---:R-:W-:Y:S01]  /*25ba0*/  ISETP.GE.AND P2, PT, R112, UR4, PT ;  /* 0x0000000470007c0c */ /* 0x004fe2000bf46270 */
[----:B------:R-:W-:Y:S01]  /*25bb0*/  IMAD.MOV.U32 R73, RZ, RZ, R72 ;  /* 0x000000ffff497224 */ /* 0x000fe200078e0048 */
[----:B------:R-:W-:Y:S01]  /*25bc0*/  ISETP.GE.AND P0, PT, R111, UR4, PT ;  /* 0x000000046f007c0c */ /* 0x000fe2000bf06270 */
[----:B------:R-:W-:Y:S01]  /*25bd0*/  IMAD.MOV.U32 R42, RZ, RZ, R21 ;  /* 0x000000ffff2a7224 */ /* 0x000fe200078e0015 */
[----:B------:R-:W2:Y:S01]  /*25be0*/  LDL R12, [R1+0x10c] ;  /* 0x00010c00010c7983 */ /* 0x000ea20000100800 */
[----:B------:R-:W-:-:S02]  /*25bf0*/  IMAD.MOV.U32 R72, RZ, RZ, R69 ;  /* 0x000000ffff487224 */ /* 0x000fc400078e0045 */
[----:B------:R-:W-:Y:S02]  /*25c00*/  IMAD.MOV.U32 R69, RZ, RZ, R61 ;  /* 0x000000ffff457224 */ /* 0x000fe400078e003d */
[----:B------:R-:W-:Y:S02]  /*25c10*/  IMAD.MOV.U32 R61, RZ, RZ, R55 ;  /* 0x000000ffff3d7224 */ /* 0x000fe400078e0037 */
[----:B------:R-:W-:Y:S02]  /*25c20*/  IMAD.MOV.U32 R55, RZ, RZ, R54 ;  /* 0x000000ffff377224 */ /* 0x000fe400078e0036 */
[----:B------:R-:W-:Y:S02]  /*25c30*/  IMAD.MOV.U32 R54, RZ, RZ, R43 ;  /* 0x000000ffff367224 */ /* 0x000fe400078e002b */
[----:B------:R-:W-:Y:S02]  /*25c40*/  IMAD.MOV.U32 R43, RZ, RZ, R42 ;  /* 0x000000ffff2b7224 */ /* 0x000fe400078e002a */
[----:B------:R-:W5:Y:S01]  /*25c50*/  LDL R42, [R1+0xa4] ;  /* 0x0000a400012a7983 */ /* 0x000f620000100800 */
[----:B------:R-:W-:Y:S01]  /*25c60*/  @!P1 LOP3.LUT R58, R59, R58, RZ, 0x3c, !PT ;  /* 0x0000003a3b3a9212 */ /* 0x000fe200078e3cff */
[----:B------:R-:W-:-:S03]  /*25c70*/  IMAD.MOV.U32 R104, RZ, RZ, R94 ;  /* 0x000000ffff687224 */ /* 0x000fc600078e005e */
[----:B------:R-:W-:Y:S01]  /*25c80*/  @!P1 LOP3.LUT R59, R59, R58, RZ, 0x3c, !PT ;  /* 0x0000003a3b3b9212 */ /* 0x000fe200078e3cff */
[----:B------:R-:W-:-:S04]  /*25c90*/  IMAD.MOV.U32 R105, RZ, RZ, R104 ;  /* 0x000000ffff697224 */ /* 0x000fc800078e0068 */
[----:B------:R0:W-:Y:S01]  /*25ca0*/  @!P1 ST.E.64 desc[UR42][R4.64], R58 ;  /* 0x0000003a04009985 */ /* 0x0001e2000c101b2a */
[----:B------:R-:W-:-:S03]  /*25cb0*/  IMAD.MOV.U32 R109, RZ, RZ, R105 ;  /* 0x000000ffff6d7224 */ /* 0x000fc600078e0069 */
[----:B------:R1:W-:Y:S01]  /*25cc0*/  @!P3 ST.E.64 desc[UR42][R2.64], R48 ;  /* 0x000000300200b985 */ /* 0x0003e2000c101b2a */
[-C--:B0-----:R-:W-:Y:S02]  /*25cd0*/  @!P2 LEA R4, P4, R112, R40.reuse, 0x2 ;  /* 0x000000287004a211 */ /* 0x081fe400078810ff */
[----:B-1----:R-:W-:Y:S01]  /*25ce0*/  @!P0 LEA R2, P5, R111, R40, 0x2 ;  /* 0x000000286f028211 */ /* 0x002fe200078a10ff */
[----:B------:R-:W-:Y:S02]  /*25cf0*/  IMAD.MOV.U32 R94, RZ, RZ, R77 ;  /* 0x000000ffff5e7224 */ /* 0x000fe400078e004d */
[----:B------:R-:W-:Y:S02]  /*25d00*/  IMAD.MOV.U32 R21, RZ, RZ, R13 ;  /* 0x000000ffff157224 */ /* 0x000fe400078e000d */
[----:B------:R-:W-:Y:S02]  /*25d10*/  IMAD.MOV.U32 R77, RZ, RZ, R73 ;  /* 0x000000ffff4d7224 */ /* 0x000fe400078e0049 */
[----:B------:R-:W-:-:S02]  /*25d20*/  IMAD.MOV.U32 R13, RZ, RZ, R9 ;  /* 0x000000ffff0d7224 */ /* 0x000fc400078e0009 */
[----:B------:R-:W-:Y:S01]  /*25d30*/  IMAD.MOV.U32 R73, RZ, RZ, R72 ;  /* 0x000000ffff497224 */ /* 0x000fe200078e0048 */
[----:B------:R-:W2:Y:S01]  /*25d40*/  LDL R9, [R1+0xa8] ;  /* 0x0000a80001097983 */ /* 0x000ea20000100800 */
[----:B------:R-:W-:Y:S02]  /*25d50*/  IMAD.MOV.U32 R72, RZ, RZ, R69 ;  /* 0x000000ffff487224 */ /* 0x000fe400078e0045 */
[----:B------:R-:W-:Y:S02]  /*25d60*/  IMAD.MOV.U32 R104, RZ, RZ, R94 ;  /* 0x000000ffff687224 */ /* 0x000fe400078e005e */
[----:B------:R-:W-:Y:S02]  /*25d70*/  IMAD.MOV.U32 R94, RZ, RZ, R77 ;  /* 0x000000ffff5e7224 */ /* 0x000fe400078e004d */
[----:B------:R-:W-:Y:S02]  /*25d80*/  IMAD.MOV.U32 R69, RZ, RZ, R61 ;  /* 0x000000ffff457224 */ /* 0x000fe400078e003d */
[----:B------:R-:W-:Y:S01]  /*25d90*/  IMAD.MOV.U32 R77, RZ, RZ, R73 ;  /* 0x000000ffff4d7224 */ /* 0x000fe200078e0049 */
[----:B------:R-:W-:Y:S01]  /*25da0*/  MOV R73, R72 ;  /* 0x0000004800497202 */ /* 0x000fe20000000f00 */
[----:B------:R-:W-:-:S02]  /*25db0*/  IMAD.MOV.U32 R61, RZ, RZ, R55 ;  /* 0x000000ffff3d7224 */ /* 0x000fc400078e0037 */
[----:B------:R-:W-:Y:S02]  /*25dc0*/  IMAD.MOV.U32 R55, RZ, RZ, R54 ;  /* 0x000000ffff377224 */ /* 0x000fe400078e0036 */
[----:B------:R-:W-:Y:S02]  /*25dd0*/  IMAD.MOV.U32 R105, RZ, RZ, R104 ;  /* 0x000000ffff697224 */ /* 0x000fe400078e0068 */
[----:B------:R-:W-:Y:S02]  /*25de0*/  IMAD.MOV.U32 R104, RZ, RZ, R94 ;  /* 0x000000ffff687224 */ /* 0x000fe400078e005e */
[----:B------:R-:W-:Y:S01]  /*25df0*/  IMAD.MOV.U32 R94, RZ, RZ, R77 ;  /* 0x000000ffff5e7224 */ /* 0x000fe200078e004d */
[----:B------:R-:W-:Y:S01]  /*25e00*/  MOV R77, R73 ;  /* 0x00000049004d7202 */ /* 0x000fe20000000f00 */
[----:B------:R-:W-:Y:S02]  /*25e10*/  IMAD.MOV.U32 R72, RZ, RZ, R69 ;  /* 0x000000ffff487224 */ /* 0x000fe400078e0045 */
[----:B------:R-:W-:-:S02]  /*25e20*/  IMAD.MOV.U32 R69, RZ, RZ, R61 ;  /* 0x000000ffff457224 */ /* 0x000fc400078e003d */
[----:B------:R-:W-:Y:S02]  /*25e30*/  IMAD.MOV.U32 R61, RZ, RZ, R55 ;  /* 0x000000ffff3d7224 */ /* 0x000fe400078e0037 */
[----:B------:R-:W-:Y:S01]  /*25e40*/  IMAD.MOV.U32 R73, RZ, RZ, R72 ;  /* 0x000000ffff497224 */ /* 0x000fe200078e0048 */
[----:B---3--:R-:W-:Y:S01]  /*25e50*/  @!P2 LEA.HI.X R5, R112, R41, R116, 0x2, P4 ;  /* 0x000000297005a211 */ /* 0x008fe200020f1474 */
[----:B------:R-:W-:-:S05]  /*25e60*/  IMAD.MOV.U32 R112, RZ, RZ, R109 ;  /* 0x000000ffff707224 */ /* 0x000fca00078e006d */
[----:B------:R-:W-:Y:S02]  /*25e70*/  @!P0 LEA.HI.X R3, R111, R41, R112, 0x2, P5 ;  /* 0x000000296f038211 */ /* 0x000fe400028f1470 */
[----:B------:R-:W3:Y:S01]  /*25e80*/  LDL R111, [R1+0x150] ;  /* 0x00015000016f7983 */ /* 0x000ee20000100800 */
[----:B------:R-:W-:Y:S02]  /*25e90*/  IMAD.MOV.U32 R109, RZ, RZ, R105 ;  /* 0x000000ffff6d7224 */ /* 0x000fe400078e0069 */
[----:B------:R-:W-:Y:S02]  /*25ea0*/  IMAD.MOV.U32 R105, RZ, RZ, R104 ;  /* 0x000000ffff697224 */ /* 0x000fe400078e0068 */
[----:B------:R-:W-:Y:S02]  /*25eb0*/  IMAD.MOV.U32 R104, RZ, RZ, R94 ;  /* 0x000000ffff687224 */ /* 0x000fe400078e005e */
[----:B------:R-:W-:Y:S02]  /*25ec0*/  IMAD.MOV.U32 R94, RZ, RZ, R77 ;  /* 0x000000ffff5e7224 */ /* 0x000fe400078e004d */
[----:B-----5:R-:W-:Y:S01]  /*25ed0*/  IMAD.MOV.U32 R54, RZ, RZ, R42 ;  /* 0x000000ffff367224 */ /* 0x020fe200078e002a */
[----:B------:R-:W-:Y:S01]  /*25ee0*/  MOV R42, R21 ;  /* 0x00000015002a7202 */ /* 0x000fe20000000f00 */
[----:B------:R-:W-:-:S02]  /*25ef0*/  IMAD.MOV.U32 R21, RZ, RZ, R11 ;  /* 0x000000ffff157224 */ /* 0x000fc400078e000b */
[----:B------:R-:W-:Y:S02]  /*25f00*/  IMAD.MOV.U32 R11, RZ, RZ, R10 ;  /* 0x000000ffff0b7224 */ /* 0x000fe400078e000a */
[----:B------:R-:W-:Y:S02]  /*25f10*/  IMAD.MOV.U32 R10, RZ, RZ, R8 ;  /* 0x000000ffff0a7224 */ /* 0x000fe400078e0008 */
[----:B------:R-:W-:Y:S01]  /*25f20*/  IMAD.MOV.U32 R77, RZ, RZ, R21 ;  /* 0x000000ffff4d7224 */ /* 0x000fe200078e0015 */
[----:B------:R-:W5:Y:S01]  /*25f30*/  LDL R8, [R1+0x88] ;  /* 0x0000880001087983 */ /* 0x000f620000100800 */
[----:B------:R-:W-:-:S03]  /*25f40*/  IMAD.MOV.U32 R21, RZ, RZ, R10 ;  /* 0x000000ffff157224 */ /* 0x000fc600078e000a */
[----:B------:R-:W5:Y:S01]  /*25f50*/  LDL R10, [R1+0x128] ;  /* 0x00012800010a7983 */ /* 0x000f620000100800 */
[----:B------:R-:W-:Y:S02]  /*25f60*/  IMAD.MOV.U32 R55, RZ, RZ, R54 ;  /* 0x000000ffff377224 */ /* 0x000fe400078e0036 */
[----:B------:R-:W-:Y:S02]  /*25f70*/  IMAD.MOV.U32 R54, RZ, RZ, R42 ;  /* 0x000000ffff367224 */ /* 0x000fe400078e002a */
[----:B------:R-:W5:Y:S02]  /*25f80*/  LDL R42, [R1+0x11c] ;  /* 0x00011c00012a7983 */ /* 0x000f640000100800 */
[----:B------:R-:W-:Y:S02]  /*25f90*/  IMAD.MOV.U32 R72, RZ, RZ, R54 ;  /* 0x000000ffff487224 */ /* 0x000fe400078e0036 */
[----:B------:R-:W5:Y:S01]  /*25fa0*/  LDL R54, [R1+0x120] ;  /* 0x0001200001367983 */ /* 0x000f620000100800 */
[----:B------:R-:W-:-:S02]  /*25fb0*/  ISETP.GE.AND P3, PT, R108, UR4, PT ;  /* 0x000000046c007c0c */ /* 0x000fc4000bf66270 */
[----:B----4-:R-:W-:Y:S01]  /*25fc0*/  ISETP.GE.AND P1, PT, R110, UR4, PT ;  /* 0x000000046e007c0c */ /* 0x010fe2000bf26270 */
[----:B------:R-:W-:Y:S01]  /*25fd0*/  @!P2 IMAD.MOV.U32 R7, RZ, RZ, R70 ;  /* 0x000000ffff07a224 */ /* 0x000fe200078e0046 */
[----:B------:R-:W-:-:S05]  /*25fe0*/  @!P2 MOV R6, R113 ;  /* 0x000000710006a202 */ /* 0x000fca0000000f00 */
[----:B------:R0:W-:Y:S01]  /*25ff0*/  @!P2 ST.E.64 desc[UR42][R4.64], R6 ;  /* 0x000000060400a985 */ /* 0x0001e2000c101b2a */
[----:B------:R-:W-:-:S03]  /*26000*/  ISETP.GE.AND P2, PT, R106, UR4, PT ;  /* 0x000000046a007c0c */ /* 0x000fc6000bf46270 */
[----:B------:R1:W-:Y:S01]  /*26010*/  @!P0 ST.E.64 desc[UR42][R2.64], R50 ;  /* 0x0000003202008985 */ /* 0x0003e2000c101b2a */
[----:B------:R-:W-:Y:S02]  /*26020*/  ISETP.GE.AND P0, PT, R100, UR4, PT ;  /* 0x0000000464007c0c */ /* 0x000fe4000bf06270 */
[-C--:B0-----:R-:W-:Y:S02]  /*26030*/  @!P1 LEA R4, P4, R110, R40.reuse, 0x2 ;  /* 0x000000286e049211 */ /* 0x081fe400078810ff */
[----:B-1----:R-:W-:-:S04]  /*26040*/  @!P3 LEA R2, P5, R108, R40, 0x2 ;  /* 0x000000286c02b211 */ /* 0x002fc800078a10ff */
[----:B------:R-:W-:Y:S01]  /*26050*/  @!P3 LEA.HI.X R3, R108, R41, R109, 0x2, P5 ;  /* 0x000000296c03b211 */ /* 0x000fe200028f146d */
[----:B------:R-:W-:Y:S02]  /*26060*/  IMAD.MOV.U32 R108, RZ, RZ, R105 ;  /* 0x000000ffff6c7224 */ /* 0x000fe400078e0069 */
[----:B------:R-:W-:Y:S02]  /*26070*/  IMAD.MOV.U32 R105, RZ, RZ, R94 ;  /* 0x000000ffff697224 */ /* 0x000fe400078e005e */
[----:B------:R-:W-:Y:S02]  /*26080*/  IMAD.MOV.U32 R94, RZ, RZ, R73 ;  /* 0x000000ffff5e7224 */ /* 0x000fe400078e0049 */
[----:B------:R-:W-:Y:S02]  /*26090*/  IMAD.MOV.U32 R73, RZ, RZ, R53 ;  /* 0x000000ffff497224 */ /* 0x000fe400078e0035 */
[----:B------:R-:W-:Y:S02]  /*260a0*/  @!P3 IMAD.MOV.U32 R53, RZ, RZ, R60 ;  /* 0x000000ffff35b224 */ /* 0x000fe400078e003c */
[----:B------:R-:W-:-:S02]  /*260b0*/  @!P2 IMAD.MOV.U32 R6, RZ, RZ, R71 ;  /* 0x000000ffff06a224 */ /* 0x000fc400078e0047 */
[----:B------:R-:W-:Y:S01]  /*260c0*/  @!P2 IMAD.MOV.U32 R7, RZ, RZ, R75 ;  /* 0x000000ffff07a224 */ /* 0x000fe200078e004b */
[----:B---3--:R-:W-:-:S05]  /*260d0*/  @!P1 LEA.HI.X R5, R110, R41, R111, 0x2, P4 ;  /* 0x000000296e059211 */ /* 0x008fca00020f146f */
[----:B------:R0:W-:Y:S01]  /*260e0*/  @!P1 ST.E.64 desc[UR42][R4.64], R66 ;  /* 0x0000004204009985 */ /* 0x0001e2000c101b2a */
[----:B------:R-:W-:-:S03]  /*260f0*/  ISETP.GE.AND P1, PT, R102, UR4, PT ;  /* 0x0000000466007c0c */ /* 0x000fc6000bf26270 */
[----:B------:R1:W-:Y:S01]  /*26100*/  @!P3 ST.E.64 desc[UR42][R2.64], R52 ;  /* 0x000000340200b985 */ /* 0x0003e2000c101b2a */
[----:B------:R-:W-:Y:S02]  /*26110*/  ISETP.GE.AND P3, PT, R95, UR4, PT ;  /* 0x000000045f007c0c */ /* 0x000fe4000bf66270 */
[-C--:B0-----:R-:W-:Y:S02]  /*26120*/  @!P2 LEA R4, P4, R106, R40.reuse, 0x2 ;  /* 0x000000286a04a211 */ /* 0x081fe400078810ff */
[----:B-1----:R-:W-:Y:S02]  /*26130*/  @!P0 LEA R2, P5, R100, R40, 0x2 ;  /* 0x0000002864028211 */ /* 0x002fe400078a10ff */
[-C--:B------:R-:W-:Y:S02]  /*26140*/  @!P2 LEA.HI.X R5, R106, R41.reuse, R108, 0x2, P4 ;  /* 0x000000296a05a211 */ /* 0x080fe400020f146c */
[----:B------:R-:W-:Y:S01]  /*26150*/  @!P0 LEA.HI.X R3, R100, R41, R105, 0x2, P5 ;  /* 0x0000002964038211 */ /* 0x000fe200028f1469 */
[----:B------:R-:W-:Y:S01]  /*26160*/  IMAD.MOV.U32 R100, RZ, RZ, R94 ;  /* 0x000000ffff647224 */ /* 0x000fe200078e005e */
[----:B------:R-:W-:Y:S01]  /*26170*/  MOV R94, R73 ;  /* 0x00000049005e7202 */ /* 0x000fe20000000f00 */
[----:B------:R-:W-:Y:S01]  /*26180*/  IMAD.MOV.U32 R73, RZ, RZ, R63 ;  /* 0x000000ffff497224 */ /* 0x000fe200078e003f */
[----:B------:R0:W-:Y:S01]  /*26190*/  @!P2 ST.E.64 desc[UR42][R4.64], R6 ;  /* 0x000000060400a985 */ /* 0x0001e2000c101b2a */
[----:B------:R-:W-:Y:S01]  /*261a0*/  ISETP.GE.AND P2, PT, R77, UR4, PT ;  /* 0x000000044d007c0c */ /* 0x000fe2000bf46270 */
[----:B------:R-:W-:-:S05]  /*261b0*/  @!P0 IMAD.MOV.U32 R63, RZ, RZ, R68 ;  /* 0x000000ffff3f8224 */ /* 0x000fca00078e0044 */
[----:B------:R1:W-:Y:S01]  /*261c0*/  @!P0 ST.E.64 desc[UR42][R2.64], R62 ;  /* 0x0000003e02008985 */ /* 0x0003e2000c101b2a */
[----:B------:R-:W-:Y:S02]  /*261d0*/  ISETP.GE.AND P0, PT, R72, UR4, PT ;  /* 0x0000000448007c0c */ /* 0x000fe4000bf06270 */
[CC--:B0-----:R-:W-:Y:S01]  /*261e0*/  @!P1 LEA R4, P4, R102.reuse, R40.reuse, 0x2 ;  /* 0x0000002866049211 */ /* 0x0c1fe200078810ff */
[----:B------:R-:W-:Y:S02]  /*261f0*/  @!P1 IMAD.MOV.U32 R6, RZ, RZ, R79 ;  /* 0x000000ffff069224 */ /* 0x000fe400078e004f */
[----:B------:R-:W-:Y:S01]  /*26200*/  @!P1 IMAD.MOV.U32 R7, RZ, RZ, R83 ;  /* 0x000000ffff079224 */ /* 0x000fe200078e0053 */
[----:B------:R-:W-:Y:S02]  /*26210*/  @!P1 LEA.HI.X R5, R102, R41, R104, 0x2, P4 ;  /* 0x0000002966059211 */ /* 0x000fe400020f1468 */
[----:B-1----:R-:W-:Y:S01]  /*26220*/  @!P3 LEA R2, P5, R95, R40, 0x2 ;  /* 0x000000285f02b211 */ /* 0x002fe200078a10ff */
[----:B------:R-:W-:-:S02]  /*26230*/  @!P3 IMAD.MOV.U32 R75, RZ, RZ, R76 ;  /* 0x000000ffff4bb224 */ /* 0x000fc400078e004c */
[----:B------:R0:W-:Y:S01]  /*26240*/  @!P1 ST.E.64 desc[UR42][R4.64], R6 ;  /* 0x0000000604009985 */ /* 0x0001e2000c101b2a */
[----:B------:R-:W-:Y:S02]  /*26250*/  ISETP.GE.AND P1, PT, R64, UR4, PT ;  /* 0x0000000440007c0c */ /* 0x000fe4000bf26270 */
[----:B------:R-:W-:-:S05]  /*26260*/  @!P3 LEA.HI.X R3, R95, R41, R100, 0x2, P5 ;  /* 0x000000295f03b211 */ /* 0x000fca00028f1464 */
[----:B------:R1:W-:Y:S01]  /*26270*/  @!P3 ST.E.64 desc[UR42][R2.64], R74 ;  /* 0x0000004a0200b985 */ /* 0x0003e2000c101b2a */
[CC--:B0-----:R-:W-:Y:S01]  /*26280*/  @!P2 LEA R4, P4, R77.reuse, R40.reuse, 0x2 ;  /* 0x000000284d04a211 */ /* 0x0c1fe200078810ff */
[----:B------:R-:W-:Y:S02]  /*26290*/  @!P2 IMAD.MOV.U32 R6, RZ, RZ, R98 ;  /* 0x000000ffff06a224 */ /* 0x000fe400078e0062 */
[----:B------:R-:W-:Y:S01]  /*262a0*/  @!P2 IMAD.MOV.U32 R7, RZ, RZ, R87 ;  /* 0x000000ffff07a224 */ /* 0x000fe200078e0057 */
[-C--:B------:R-:W-:Y:S02]  /*262b0*/  @!P2 LEA.HI.X R5, R77, R41.reuse, R94, 0x2, P4 ;  /* 0x000000294d05a211 */ /* 0x080fe400020f145e */
[----:B------:R-:W-:Y:S02]  /*262c0*/  ISETP.GE.AND P3, PT, R57, UR4, PT ;  /* 0x0000000439007c0c */ /* 0x000fe4000bf66270 */
[C---:B-1----:R-:W-:Y:S01]  /*262d0*/  @!P0 LEA R2, P5, R72.reuse, R40, 0x2 ;  /* 0x0000002848028211 */ /* 0x042fe200078a10ff */
[----:B------:R0:W-:Y:S01]  /*262e0*/  @!P2 ST.E.64 desc[UR42][R4.64], R6 ;  /* 0x000000060400a985 */ /* 0x0001e2000c101b2a */
[----:B--2---:R-:W-:Y:S01]  /*262f0*/  ISETP.GE.AND P2, PT, R9, UR4, PT ;  /* 0x0000000409007c0c */ /* 0x004fe2000bf46270 */
[----:B------:R-:W-:Y:S01]  /*26300*/  @!P0 IMAD.MOV.U32 R79, RZ, RZ, R80 ;  /* 0x000000ffff4f8224 */ /* 0x000fe200078e0050 */
[----:B------:R-:W-:-:S05]  /*26310*/  @!P0 LEA.HI.X R3, R72, R41, R73, 0x2, P5 ;  /* 0x0000002948038211 */ /* 0x000fca00028f1449 */
[----:B------:R1:W-:Y:S01]  /*26320*/  @!P0 ST.E.64 desc[UR42][R2.64], R78 ;  /* 0x0000004e02008985 */ /* 0x0003e2000c101b2a */
[----:B------:R-:W-:Y:S02]  /*26330*/  ISETP.GE.AND P0, PT, R55, UR4, PT ;  /* 0x0000000437007c0c */ /* 0x000fe4000bf06270 */
[CC--:B0-----:R-:W-:Y:S01]  /*26340*/  @!P1 LEA R4, P4, R64.reuse, R40.reuse, 0x2 ;  /* 0x0000002840049211 */ /* 0x0c1fe200078810ff */
[----:B------:R-:W-:Y:S01]  /*26350*/  @!P1 IMAD.MOV.U32 R6, RZ, RZ, R103 ;  /* 0x000000ffff069224 */ /* 0x000fe200078e0067 */
[----:B------:R-:W-:Y:S02]  /*26360*/  @!P1 MOV R7, R91 ;  /* 0x0000005b00079202 */ /* 0x000fe40000000f00 */
[----:B------:R-:W-:Y:S02]  /*26370*/  @!P1 LEA.HI.X R5, R64, R41, R69, 0x2, P4 ;  /* 0x0000002940059211 */ /* 0x000fe400020f1445 */
[----:B------:R-:W-:Y:S02]  /*26380*/  ISETP.GE.AND P4, PT, R43, UR4, PT ;  /* 0x000000042b007c0c */ /* 0x000fe4000bf86270 */
[----:B-1----:R-:W-:Y:S01]  /*26390*/  @!P3 LEA R2, P5, R57, R40, 0x2 ;  /* 0x000000283902b211 */ /* 0x002fe200078a10ff */
[----:B------:R0:W-:Y:S01]  /*263a0*/  @!P1 ST.E.64 desc[UR42][R4.64], R6 ;  /* 0x0000000604009985 */ /* 0x0001e2000c101b2a */
[----:B------:R-:W-:-:S02]  /*263b0*/  @!P3 IMAD.MOV.U32 R83, RZ, RZ, R84 ;  /* 0x000000ffff53b224 */ /* 0x000fc400078e0054 */
[----:B------:R-:W-:-:S05]  /*263c0*/  @!P3 LEA.HI.X R3, R57, R41, R61, 0x2, P5 ;  /* 0x000000293903b211 */ /* 0x000fca00028f143d */
[----:B------:R1:W-:Y:S01]  /*263d0*/  @!P3 ST.E.64 desc[UR42][R2.64], R82 ;  /* 0x000000520200b985 */ /* 0x0003e2000c101b2a */
[CC--:B0-----:R-:W-:Y:S01]  /*263e0*/  @!P2 LEA R4, P1, R9.reuse, R40.reuse, 0x2 ;  /* 0x000000280904a211 */ /* 0x0c1fe200078210ff */
[----:B------:R-:W-:Y:S02]  /*263f0*/  @!P2 IMAD.MOV.U32 R6, RZ, RZ, R107 ;  /* 0x000000ffff06a224 */ /* 0x000fe400078e006b */
[----:B------:R-:W-:Y:S01]  /*26400*/  @!P2 IMAD.MOV.U32 R7, RZ, RZ, R114 ;  /* 0x000000ffff07a224 */ /* 0x000fe200078e0072 */
[-C--:B-----5:R-:W-:Y:S02]  /*26410*/  @!P2 LEA.HI.X R5, R9, R41.reuse, R10, 0x2, P1 ;  /* 0x000000290905a211 */ /* 0x0a0fe400008f140a */
[----:B------:R-:W-:Y:S02]  /*26420*/  ISETP.GE.AND P1, PT, R39, UR4, PT ;  /* 0x0000000427007c0c */ /* 0x000fe4000bf26270 */
[-C--:B-1----:R-:W-:Y:S01]  /*26430*/  @!P0 LEA R2, P5, R55, R40.reuse, 0x2 ;  /* 0x0000002837028211 */ /* 0x082fe200078a10ff */
[----:B------:R-:W-:Y:S01]  /*26440*/  IMAD.MOV.U32 R10, RZ, RZ, R8 ;  /* 0x000000ffff0a7224 */ /* 0x000fe200078e0008 */
[----:B------:R0:W-:Y:S01]  /*26450*/  @!P2 ST.E.64 desc[UR42][R4.64], R6 ;  /* 0x000000060400a985 */ /* 0x0001e2000c101b2a */
[----:B------:R-:W-:Y:S01]  /*26460*/  @!P4 LEA R8, P3, R43, R40, 0x2 ;  /* 0x000000282b08c211 */ /* 0x000fe200078610ff */
[----:B------:R-:W-:Y:S01]  /*26470*/  @!P0 IMAD.MOV.U32 R87, RZ, RZ, R88 ;  /* 0x000000ffff578224 */ /* 0x000fe200078e0058 */
[----:B------:R-:W-:-:S02]  /*26480*/  @!P0 LEA.HI.X R3, R55, R41, R56, 0x2, P5 ;  /* 0x0000002937038211 */ /* 0x000fc400028f1438 */
[----:B------:R-:W-:Y:S02]  /*26490*/  ISETP.GE.AND P2, PT, R21, UR4, PT ;  /* 0x0000000415007c0c */ /* 0x000fe4000bf46270 */
[-C--:B------:R-:W-:Y:S01]  /*264a0*/  @!P4 LEA.HI.X R9, R43, R41.reuse, R54, 0x2, P3 ;  /* 0x000000292b09c211 */ /* 0x080fe200018f1436 */
[----:B------:R1:W-:Y:S01]  /*264b0*/  @!P0 ST.E.64 desc[UR42][R2.64], R86 ;  /* 0x0000005602008985 */ /* 0x0003e2000c101b2a */
[----:B------:R-:W-:Y:S01]  /*264c0*/  ISETP.GE.AND P3, PT, R15, UR4, PT ;  /* 0x000000040f007c0c */ /* 0x000fe2000bf66270 */
[----:B------:R-:W-:Y:S01]  /*264d0*/  @!P1 IMAD.MOV.U32 R91, RZ, RZ, R92 ;  /* 0x000000ffff5b9224 */ /* 0x000fe200078e005c */
[----:B------:R-:W-:Y:S02]  /*264e0*/  ISETP.GE.AND P5, PT, R13, UR4, PT ;  /* 0x000000040d007c0c */ /* 0x000fe4000bfa6270 */
[C---:B0-----:R-:W-:Y:S01]  /*264f0*/  @!P1 LEA R4, P0, R39.reuse, R40, 0x2 ;  /* 0x0000002827049211 */ /* 0x041fe200078010ff */
[----:B-1----:R-:W-:Y:S02]  /*26500*/  @!P4 IMAD.MOV.U32 R2, RZ, RZ, R115 ;  /* 0x000000ffff02c224 */ /* 0x002fe400078e0073 */
[----:B------:R-:W-:Y:S01]  /*26510*/  @!P4 IMAD.MOV.U32 R3, RZ, RZ, R122 ;  /* 0x000000ffff03c224 */ /* 0x000fe200078e007a */
[----:B------:R-:W-:-:S04]  /*26520*/  @!P1 LEA.HI.X R5, R39, R41, R42, 0x2, P0 ;  /* 0x0000002927059211 */ /* 0x000fc800000f142a */
[----:B------:R0:W-:Y:S01]  /*26530*/  @!P4 ST.E.64 desc[UR42][R8.64], R2 ;  /* 0x000000020800c985 */ /* 0x0001e2000c101b2a */
[----:B------:R-:W-:Y:S01]  /*26540*/  ISETP.GE.AND P4, PT, R11, UR4, PT ;  /* 0x000000040b007c0c */ /* 0x000fe2000bf86270 */
[----:B------:R-:W-:Y:S01]  /*26550*/  @!P2 IMAD.MOV.U32 R6, RZ, RZ, R123 ;  /* 0x000000ffff06a224 */ /* 0x000fe200078e007b */
[----:B------:R-:W-:Y:S01]  /*26560*/  @!P2 MOV R7, R125 ;  /* 0x0000007d0007a202 */ /* 0x000fe20000000f00 */
[----:B------:R1:W-:Y:S01]  /*26570*/  @!P1 ST.E.64 desc[UR42][R4.64], R90 ;  /* 0x0000005a04009985 */ /* 0x0003e2000c101b2a */
[----:B------:R-:W-:Y:S01]  /*26580*/  @!P3 IMAD.MOV.U32 R97, RZ, RZ, R99 ;  /* 0x000000ffff61b224 */ /* 0x000fe200078e0063 */
[----:B0-----:R-:W-:-:S04]  /*26590*/  @!P2 LEA R2, P0, R21, R40, 0x2 ;  /* 0x000000281502a211 */ /* 0x001fc800078010ff */
[----:B------:R-:W-:Y:S02]  /*265a0*/  @!P2 LEA.HI.X R3, R21, R41, R38, 0x2, P0 ;  /* 0x000000291503a211 */ /* 0x000fe400000f1426 */
[----:B-1----:R-:W-:-:S03]  /*265b0*/  @!P3 LEA R4, P0, R15, R40, 0x2 ;  /* 0x000000280f04b211 */ /* 0x002fc600078010ff */
[----:B------:R0:W-:Y:S01]  /*265c0*/  @!P2 ST.E.64 desc[UR42][R2.64], R6 ;  /* 0x000000060200a985 */ /* 0x0001e2000c101b2a */
[----:B------:R-:W-:-:S05]  /*265d0*/  @!P3 LEA.HI.X R5, R15, R41, R20, 0x2, P0 ;  /* 0x000000290f05b211 */ /* 0x000fca00000f1414 */
[----:B------:R1:W-:Y:S01]  /*265e0*/  @!P3 ST.E.64 desc[UR42][R4.64], R96 ;  /* 0x000000600400b985 */ /* 0x0003e2000c101b2a */
[-C--:B0-----:R-:W-:Y:S02]  /*265f0*/  @!P5 LEA R2, P1, R13, R40.reuse, 0x2 ;  /* 0x000000280d02d211 */ /* 0x081fe400078210ff */
[----:B------:R-:W-:Y:S02]  /*26600*/  @!P4 LEA R6, P2, R11, R40, 0x2 ;  /* 0x000000280b06c211 */ /* 0x000fe400078410ff */
[-C--:B------:R-:W-:Y:S01]  /*26610*/  @!P5 LEA.HI.X R3, R13, R41.reuse, R14, 0x2, P1 ;  /* 0x000000290d03d211 */ /* 0x080fe200008f140e */
[----:B-1----:R-:W-:Y:S01]  /*26620*/  @!P5 IMAD.MOV.U32 R4, RZ, RZ, R129 ;  /* 0x000000ffff04d224 */ /* 0x002fe200078e0081 */
[----:B------:R-:W-:Y:S01]  /*26630*/  @!P4 LEA.HI.X R7, R11, R41, R12, 0x2, P2 ;  /* 0x000000290b07c211 */ /* 0x000fe200010f140c */
[----:B------:R-:W-:-:S05]  /*26640*/  @!P5 IMAD.MOV.U32 R5, RZ, RZ, R131 ;  /* 0x000000ffff05d224 */ /* 0x000fca00078e0083 */
        /* <DEDUP_REMOVED lines=9> */
.L_x_3261:
[----:B------:R-:W0:Y:S01]  /*266e0*/  LDL.LU R4, [R1+0x6c] ;  /* 0x00006c0001047983 */ /* 0x000e220000300800 */
[----:B------:R-:W-:Y:S01]  /*266f0*/  ULDC.64 UR6, c[0x0][0xc08] ;  /* 0x0003020000067ab9 */ /* 0x000fe20000000a00 */
[----:B------:R-:W-:Y:S02]  /*26700*/  ULDC.64 UR4, c[0x0][0xc00] ;  /* 0x0003000000047ab9 */ /* 0x000fe40000000a00 */
[----:B------:R-:W2:Y:S01]  /*26710*/  LDL.LU R0, [R1+0x70] ;  /* 0x0000700001007983 */ /* 0x000ea20000300800 */
[----:B------:R-:W-:Y:S02]  /*26720*/  ISETP.NE.U32.AND P1, PT, RZ, UR6, PT ;  /* 0x00000006ff007c0c */ /* 0x000fe4000bf25070 */
[----:B------:R-:W-:Y:S01]  /*26730*/  ISETP.NE.U32.AND P0, PT, RZ, UR4, PT ;  /* 0x00000004ff007c0c */ /* 0x000fe2000bf05070 */
[----:B------:R-:W-:Y:S01]  /*26740*/  IMAD.MOV.U32 R15, RZ, RZ, RZ ;  /* 0x000000ffff0f7224 */ /* 0x000fe200078e00ff */
[----:B------:R-:W-:Y:S01]  /*26750*/  ISETP.NE.AND.EX P1, PT, RZ, UR7, PT, P1 ;  /* 0x00000007ff007c0c */ /* 0x000fe2000bf25310 */
[----:B------:R-:W3:Y:S01]  /*26760*/  LDL R6, [R1+0x68] ;  /* 0x0000680001067983 */ /* 0x000ee20000100800 */
[----:B------:R-:W-:Y:S01]  /*26770*/  ISETP.NE.AND.EX P0, PT, RZ, UR5, PT, P0 ;  /* 0x00000005ff007c0c */ /* 0x000fe2000bf05300 */
[----:B------:R-:W1:Y:S01]  /*26780*/  S2R R28, SR_TID.X ;  /* 0x00000000001c7919 */ /* 0x000e620000002100 */
[----:B0-----:R-:W-:Y:S01]  /*26790*/  IADD3 R2, P2, R4, UR4, RZ ;  /* 0x0000000404027c10 */ /* 0x001fe2000ff5e0ff */
[----:B------:R-:W-:-:S03]  /*267a0*/  ULDC UR4, c[0x0][0xa88] ;  /* 0x0002a20000047ab9 */ /* 0x000fc60000000800 */
[----:B--2---:R-:W-:-:S05]  /*267b0*/  IADD3.X R3, R0, UR5, RZ, P2, !PT ;  /* 0x0000000500037c10 */ /* 0x004fca00097fe4ff */
[----:B------:R-:W-:Y:S01]  /*267c0*/  @P1 IADD3 R4, P2, R4, UR6, RZ ;  /* 0x0000000604041c10 */ /* 0x000fe2000ff5e0ff */
[----:B------:R-:W-:Y:S01]  /*267d0*/  IMAD.U32 R20, RZ, RZ, UR4 ;  /* 0x00000004ff147e24 */ /* 0x000fe2000f8e00ff */
[----:B------:R0:W5:Y:S02]  /*267e0*/  @P0 LDG.E R15, desc[UR42][R2.64] ;  /* 0x0000002a020f0981 */ /* 0x000164000c1e1900 */
[----:B------:R-:W-:-:S05]  /*267f0*/  @P1 IADD3.X R5, R0, UR7, RZ, P2, !PT ;  /* 0x0000000700051c10 */ /* 0x000fca00097fe4ff */
[----:B------:R0:W5:Y:S01]  /*26800*/  @P1 LDG.E R20, desc[UR42][R4.64] ;  /* 0x0000002a04141981 */ /* 0x000162000c1e1900 */
[----:B-1----:R-:W-:Y:S01]  /*26810*/  VIADD R0, R28, 0xffffff80 ;  /* 0xffffff801c007836 */ /* 0x002fe20000000000 */
[----:B---3--:R-:W-:-:S04]  /*26820*/  ISETP.GT.AND P2, PT, R6, 0x1, PT ;  /* 0x000000010600780c */ /* 0x008fc80003f44270 */
[----:B------:R-:W-:Y:S01]  /*26830*/  ISETP.GT.AND P3, PT, R0, 0x7f, PT ;  /* 0x0000007f0000780c */ /* 0x000fe20003f64270 */
[----:B------:R-:W-:-:S12]  /*26840*/  @P1 BRA `(.L_x_3280) ;  /* 0x0000000000101947 */ /* 0x000fd80003800000 */
[----:B------:R-:W-:Y:S05]  /*26850*/  @!P0 BRA `(.L_x_3280) ;  /* 0x00000000000c8947 */ /* 0x000fea0003800000 */
[----:B0-----:R-:W2:Y:S04]  /*26860*/  LDG.E R5, desc[UR42][R2.64] ;  /* 0x0000002a02057981 */ /* 0x001ea8000c1e1900 */
[----:B-----5:R-:W2:Y:S02]  /*26870*/  LDG.E R20, desc[UR42][R2.64+0x4] ;  /* 0x0000042a02147981 */ /* 0x020ea4000c1e1900 */
[----:B--2---:R-:W-:-:S07]  /*26880*/  IMAD.IADD R20, R20, 0x1, -R5 ;  /* 0x0000000114147824 */ /* 0x004fce00078e0a05 */
.L_x_3280:
[----:B0-----:R-:W2:Y:S04]  /*26890*/  LDL.LU R2, [R1+0x60] ;  /* 0x0000600001027983 */ /* 0x001ea80000300800 */
        /* <DEDUP_REMOVED lines=8> */
[----:B0-----:R-:W-:Y:S01]  /*26920*/  IMAD R0, R20, R29, RZ ;  /* 0x0000001d14007224 */ /* 0x001fe200078e02ff */
[----:B--2---:R-:W-:-:S04]  /*26930*/  IADD3 R27, R2, -0x80, R28 ;  /* 0xffffff80021b7810 */ /* 0x004fc80007ffe01c */
[----:B------:R-:W-:-:S13]  /*26940*/  ISETP.GE.AND P0, PT, R27, R0, PT ;  /* 0x000000001b00720c */ /* 0x000fda0003f06270 */
[----:B------:R-:W-:Y:S05]  /*26950*/  @P0 BRA `(.L_x_3282) ;  /* 0x0000000000b00947 */ /* 0x000fea0003800000 */
[----:B------:R-:W2:Y:S01]  /*26960*/  LDL.LU R30, [R1+0x84] ;  /* 0x00008400011e7983 */ /* 0x000ea20000300800 */
        /* <DEDUP_REMOVED lines=20> */
[----:B----4-:R-:W-:Y:S02]  /*26ab0*/  @P0 SHF.R.U32.HI R21, RZ, R37, R0 ;  /* 0x00000025ff150219 */ /* 0x010fe40000011600 */
[----:B------:R-:W-:Y:S01]  /*26ac0*/  IADD3 R10, P0, P1, R12, R10, R15 ;  /* 0x0000000a0c0a7210 */ /* 0x000fe2000791e00f */
[----:B------:R-:W-:Y:S01]  /*26ad0*/  IMAD.IADD R12, R13, 0x1, R3 ;  /* 0x000000010d0c7824 */ /* 0x000fe200078e0203 */
[----:B------:R-:W-:Y:S01]  /*26ae0*/  IADD3 R11, R31, R11, RZ ;  /* 0x0000000b1f0b7210 */ /* 0x000fe20007ffe0ff */
        /* <DEDUP_REMOVED lines=19> */
.L_x_3282:
[----:B------:R-:W-:Y:S05]  /*26c20*/  BSYNC B1 ;  /* 0x0000000000017941 */ /* 0x000fea0003800000 */
.L_x_3281:
[----:B------:R-:W-:Y:S05]  /*26c30*/  @P2 BRA `(.L_x_3275) ;  /* 0x0000000800a02947 */ /* 0x000fea0003800000 */
[----:B0-----:R-:W2:Y:S01]  /*26c40*/  LDL.LU R8, [R1+0x2c] ;  /* 0x00002c0001087983 */ /* 0x001ea20000300800 */
[----:B------:R-:W0:Y:S01]  /*26c50*/  LDC R9, c[0x0][0xbe8] ;  /* 0x0002fa00ff097b82 */ /* 0x000e220000000800 */
        /* <DEDUP_REMOVED lines=17> */
[----:B------:R-:W-:-:S06]  /*26d70*/  IMAD.WIDE.U32 R2, R25, UR4, R2 ;  /* 0x0000000419027c25 */ /* 0x000fcc000f8e0002 */
[----:B------:R-:W0:Y:S08]  /*26d80*/  @P0 LDC R7, c[0x0][0xbec] ;  /* 0x0002fb00ff070b82 */ /* 0x000e300000000800 */
[----:B------:R-:W1:Y:S01]  /*26d90*/  @P0 LDC R11, c[0x0][0xbf0] ;  /* 0x0002fc00ff0b0b82 */ /* 0x000e620000000800 */
[----:B--2---:R-:W-:Y:S01]  /*26da0*/  IADD3 R6, R8, R0, RZ ;  /* 0x0000000008067210 */ /* 0x004fe20007ffe0ff */
[----:B------:R-:W-:-:S04]  /*26db0*/  IMAD.IADD R10, R220, 0x1, R8 ;  /* 0x00000001dc0a7824 */ /* 0x000fc800078e0208 */
[----:B0-----:R-:W-:-:S04]  /*26dc0*/  @P0 IMAD.HI.U32 R0, R6, R7, RZ ;  /* 0x0000000706000227 */ /* 0x001fc800078e00ff */
[----:B------:R-:W-:Y:S01]  /*26dd0*/  IMAD.MOV.U32 R5, RZ, RZ, R6 ;  /* 0x000000ffff057224 */ /* 0x000fe200078e0006 */
[----:B-1----:R-:W-:Y:S01]  /*26de0*/  @P0 SHF.R.U32.HI R5, RZ, R11, R0 ;  /* 0x0000000bff050219 */ /* 0x002fe20000011600 */
[----:B------:R-:W-:Y:S01]  /*26df0*/  IMAD R7, R25, UR5, R4 ;  /* 0x0000000519077c24 */ /* 0x000fe2000f8e0204 */
[----:B------:R-:W-:Y:S02]  /*26e00*/  ULDC.64 UR4, c[0x0][0xae0] ;  /* 0x0002b80000047ab9 */ /* 0x000fe40000000a00 */
[----:B------:R-:W-:Y:S01]  /*26e10*/  SHF.R.S32.HI R0, RZ, 0x1f, R5 ;  /* 0x0000001fff007819 */ /* 0x000fe20000011405 */
[----:B------:R-:W-:Y:S02]  /*26e20*/  IMAD.IADD R3, R3, 0x1, R7 ;  /* 0x0000000103037824 */ /* 0x000fe400078e0207 */
[----:B------:R-:W-:Y:S02]  /*26e30*/  IMAD.MOV R7, RZ, RZ, -R5 ;  /* 0x000000ffff077224 */ /* 0x000fe400078e0a05 */
[----:B------:R-:W-:-:S02]  /*26e40*/  IMAD R0, R0, UR4, RZ ;  /* 0x0000000400007c24 */ /* 0x000fc4000f8e02ff */
[----:B------:R-:W-:Y:S02]  /*26e50*/  IMAD R7, R9, R7, R6 ;  /* 0x0000000709077224 */ /* 0x000fe400078e0206 */
[----:B------:R-:W-:-:S04]  /*26e60*/  IMAD.WIDE.U32 R2, R5, UR4, R2 ;  /* 0x0000000405027c25 */ /* 0x000fc8000f8e0002 */
        /* <DEDUP_REMOVED lines=15> */
.L_x_3690:
        /* <DEDUP_REMOVED lines=12> */
[CC--:B--2---:R-:W-:Y:S02]  /*27020*/  @!P3 LEA R8, P5, R18.reuse, R14.reuse, 0x1 ;  /* 0x0000000e1208b211 */ /* 0x0c4fe400078a08ff */
        /* <DEDUP_REMOVED lines=13> */
.L_x_3285:
[----:B------:R-:W-:Y:S05]  /*27100*/  BSYNC B1 ;  /* 0x0000000000017941 */ /* 0x000fea0003800000 */
.L_x_3284:
[----:B------:R-:W-:-:S03]  /*27110*/  UMOV UR4, 0xffffffff ;  /* 0xffffffff00047882 */ /* 0x000fc60000000000 */
[----:B------:R-:W-:Y:S05]  /*27120*/  BRA.DIV UR4, `(.L_x_3286) ;  /* 0x000000fe04747947 */ /* 0x000fea000b800000 */
[----:B-1----:R1:W3:Y:S04]  /*27130*/  SHFL.IDX PT, R0, R3, 0x1, 0x181f ;  /* 0x00381f0003007f89 */ /* 0x0022e800000e0000 */
[----:B--2---:R1:W2:Y:S02]  /*27140*/  SHFL.IDX PT, R14, R2, 0x1, 0x181f ;  /* 0x00381f00020e7f89 */ /* 0x0042a400000e0000 */
.L_x_3694:
[----:B------:R-:W-:Y:S01]  /*27150*/  VIADD R4, R10, 0x20 ;  /* 0x000000200a047836 */ /* 0x000fe20000000000 */
[----:B------:R-:W-:Y:S04]  /*27160*/  BSSY B1, `(.L_x_3287) ;  /* 0x0000019000017945 */ /* 0x000fe80003800000 */
        /* <DEDUP_REMOVED lines=10> */
[CC--:B--2---:R-:W-:Y:S02]  /*27210*/  @!P3 LEA R8, P5, R18.reuse, R14.reuse, 0x1 ;  /* 0x0000000e1208b211 */ /* 0x0c4fe400078a08ff */
        /* <DEDUP_REMOVED lines=13> */
.L_x_3288:
[----:B------:R-:W-:Y:S05]  /*272f0*/  BSYNC B1 ;  /* 0x0000000000017941 */ /* 0x000fea0003800000 */
.L_x_3287:
[----:B------:R-:W-:-:S03]  /*27300*/  UMOV UR4, 0xffffffff ;  /* 0xffffffff00047882 */ /* 0x000fc60000000000 */
[----:B------:R-:W-:Y:S05]  /*27310*/  BRA.DIV UR4, `(.L_x_3289) ;  /* 0x000000fe04407947 */ /* 0x000fea000b800000 */
[----:B---3--:R3:W4:Y:S04]  /*27320*/  SHFL.IDX PT, R0, R3, 0x2, 0x181f ;  /* 0x00581f0003007f89 */ /* 0x00872800000e0000 */
[----:B--2---:R3:W2:Y:S02]  /*27330*/  SHFL.IDX PT, R14, R2, 0x2, 0x181f ;  /* 0x00581f00020e7f89 */ /* 0x0046a400000e0000 */
.L_x_3698:
[----:B------:R-:W-:Y:S01]  /*27340*/  VIADD R4, R10, 0x40 ;  /* 0x000000400a047836 */ /* 0x000fe20000000000 */
[----:B------:R-:W-:Y:S04]  /*27350*/  BSSY B1, `(.L_x_3290) ;  /* 0x0000019000017945 */ /* 0x000fe80003800000 */
[----:B------:R-:W-:-:S13]  /*27360*/  ISETP.GE.AND P0, PT, R4, R21, PT ;  /* 0x000000150400720c */ /* 0x000fda0003f06270 */
[----:B------:R-:W-:Y:S05]  /*27370*/  @P0 BRA `(.L_x_3291) ;  /* 0x0000000000580947 */ /* 0x000fea0003800000 */
[----:B------:R-:W5:Y:S01]  /*27380*/  LDL R13, [R1+0x40] ;  /* 0x00004000010d7983 */ /* 0x000f620000100800 */
[----:B------:R-:W-:-:S03]  /*27390*/  ULDC UR4, c[0x0][0xac8] ;  /* 0x0002b20000047ab9 */ /* 0x000fc60000000800 */
[----:B------:R-:W3:Y:S04]  /*273a0*/  LDL R11, [R1+0x44] ;  /* 0x00004400010b7983 */ /* 0x000ee80000100800 */
[----:B------:R-:W3:Y:S04]  /*273b0*/  LDL R15, [R1+0x64] ;  /* 0x00006400010f7983 */ /* 0x000ee80000100800 */
[----:B------:R-:W3:Y:S04]  /*273c0*/  LDL R20, [R1+0x80] ;  /* 0x0000800001147983 */ /* 0x000ee80000100800 */
[----:B------:R-:W3:Y:S01]  /*273d0*/  LDL R12, [R1+0x7c] ;  /* 0x00007c00010c7983 */ /* 0x000ee20000100800 */
[----:B------:R-:W-:-:S02]  /*273e0*/  ISETP.GE.AND P3, PT, R18, UR4, PT ;  /* 0x0000000412007c0c */ /* 0x000fc4000bf66270 */
[----:B------:R-:W-:-:S11]  /*273f0*/  ISETP.GE.AND P2, PT, R219, UR4, PT ;  /* 0x00000004db007c0c */ /* 0x000fd6000bf46270 */
[CC--:B--2---:R-:W-:Y:S02]  /*27400*/  @!P3 LEA R8, P5, R18.reuse, R14.reuse, 0x1 ;  /* 0x0000000e1208b211 */ /* 0x0c4fe400078a08ff */
[----:B------:R-:W-:Y:S02]  /*27410*/  @!P2 LEA R6, P4, R219, R14, 0x1 ;  /* 0x0000000edb06a211 */ /* 0x000fe400078808ff */
[----:B----4-:R-:W-:-:S05]  /*27420*/  @!P3 LEA.HI.X R9, R18, R0, R19, 0x1, P5 ;  /* 0x000000001209b211 */ /* 0x010fca00028f0c13 */
[----:B------:R2:W-:Y:S01]  /*27430*/  @!P3 ST.E.128 desc[UR42][R8.64], RZ ;  /* 0x000000ff0800b985 */ /* 0x0005e2000c101d2a */
[----:B-----5:R-:W-:Y:S02]  /*27440*/  ISETP.GE.AND P1, PT, R13, UR4, PT ;  /* 0x000000040d007c0c */ /* 0x020fe4000bf26270 */
[----:B---3--:R-:W-:Y:S02]  /*27450*/  ISETP.GE.AND P0, PT, R11, UR4, PT ;  /* 0x000000040b007c0c */ /* 0x008fe4000bf06270 */
        /* <DEDUP_REMOVED lines=8> */
.L_x_3291:
[----:B------:R-:W-:Y:S05]  /*274e0*/  BSYNC B1 ;  /* 0x0000000000017941 */ /* 0x000fea0003800000 */
.L_x_3290:
[----:B------:R-:W-:-:S03]  /*274f0*/  UMOV UR4, 0xffffffff ;  /* 0xffffffff00047882 */ /* 0x000fc60000000000 */
[----:B------:R-:W-:Y:S05]  /*27500*/  BRA.DIV UR4, `(.L_x_3292) ;  /* 0x000000fe040c7947 */ /* 0x000fea000b800000 */
[----:B----4-:R4:W0:Y:S04]  /*27510*/  SHFL.IDX PT, R0, R3, 0x3, 0x181f ;  /* 0x00781f0003007f89 */ /* 0x01082800000e0000 */
[----:B--2---:R4:W2:Y:S02]  /*27520*/  SHFL.IDX PT, R14, R2, 0x3, 0x181f ;  /* 0x00781f00020e7f89 */ /* 0x0048a400000e0000 */
.L_x_3702:
[----:B01-34-:R-:W-:-:S05]  /*27530*/  VIADD R2, R10, 0x60 ;  /* 0x000000600a027836 */ /* 0x01bfca0000000000 */
        /* <DEDUP_REMOVED lines=12> */
[----:B------:R-:W-:-:S05]  /*27600*/  @!P3 LEA.HI.X R3, R18, R0, R19, 0x1, P5 ;  /* 0x000000001203b211 */ /* 0x000fca00028f0c13 */
[----:B------:R0:W-:Y:S01]  /*27610*/  @!P3 ST.E.128 desc[UR42][R2.64], RZ ;  /* 0x000000ff0200b985 */ /* 0x0001e2000c101d2a */
[----:B---3--:R-:W-:Y:S02]  /*27620*/  ISETP.GE.AND P1, PT, R11, UR4, PT ;  /* 0x000000040b007c0c */ /* 0x008fe4000bf26270 */
[----:B----4-:R-:W-:Y:S02]  /*27630*/  ISETP.GE.AND P0, PT, R8, UR4, PT ;  /* 0x0000000408007c0c */ /* 0x010fe4000bf06270 */
[----:B-----5:R-:W-:-:S09]  /*27640*/  @!P2 LEA.HI.X R5, R219, R0, R13, 0x1, P4 ;  /* 0x00000000db05a211 */ /* 0x020fd200020f0c0d */
[CC--:B------:R-:W-:Y:S02]  /*27650*/  @!P1 LEA R6, P5, R11.reuse, R14.reuse, 0x1 ;  /* 0x0000000e0b069211 */ /* 0x0c0fe400078a08ff */
[C---:B------:R-:W-:Y:S02]  /*27660*/  @!P0 LEA R14, P4, R8.reuse, R14, 0x1 ;  /* 0x0000000e080e8211 */ /* 0x040fe400078808ff */
[-C--:B------:R-:W-:Y:S02]  /*27670*/  @!P1 LEA.HI.X R7, R11, R0.reuse, R12, 0x1, P5 ;  /* 0x000000000b079211 */ /* 0x080fe400028f0c0c */
[----:B------:R-:W-:Y:S01]  /*27680*/  @!P0 LEA.HI.X R15, R8, R0, R9, 0x1, P4 ;  /* 0x00000000080f8211 */ /* 0x000fe200020f0c09 */
[----:B------:R0:W-:Y:S04]  /*27690*/  @!P2 ST.E.128 desc[UR42][R4.64], RZ ;  /* 0x000000ff0400a985 */ /* 0x0001e8000c101d2a */
[----:B------:R0:W-:Y:S04]  /*276a0*/  @!P1 ST.E.128 desc[UR42][R6.64], RZ ;  /* 0x000000ff06009985 */ /* 0x0001e8000c101d2a */
[----:B------:R0:W-:Y:S02]  /*276b0*/  @!P0 ST.E.128 desc[UR42][R14.64], RZ ;  /* 0x000000ff0e008985 */ /* 0x0001e4000c101d2a */
.L_x_3275:
[----:B------:R-:W-:Y:S05]  /*276c0*/  BSYNC B0 ;  /* 0x0000000000007941 */ /* 0x000fea0003800000 */
.L_x_3260:
[----:B------:R-:W-:Y:S02]  /*276d0*/  ULDC UR4, c[0x0][0xc3c] ;  /* 0x00030f0000047ab9 */ /* 0x000fe40000000800 */
[----:B------:R-:W-:-:S13]  /*276e0*/  ISETP.GE.AND P0, PT, R35, UR4, PT ;  /* 0x0000000423007c0c */ /* 0x000fda000bf06270 */
[----:B------:R-:W-:Y:S05]  /*276f0*/  @!P0 BRA `(.L_x_3293) ;  /* 0xfffffda000d88947 */ /* 0x000fea000383ffff */
[----:B------:R-:W-:Y:S05]  /*27700*/  BRA `(.L_x_3057) ;  /* 0x0000009000ac7947 */ /* 0x000fea0003800000 */
.L_x_3055:
        /* <DEDUP_REMOVED lines=15> */
[----:B------:R-:W-:Y:S01]  /*27800*/  MOV R0, RZ ;  /* 0x000000ff00007202 */ /* 0x000fe20000000f00 */
        /* <DEDUP_REMOVED lines=42> */
.L_x_3297:
[----:B------:R-:W0:Y:S01]  /*27ab0*/  LDC R0, c[0x0][0xc3c] ;  /* 0x00030f00ff007b82 */ /* 0x000e220000000800 */
[----:B------:R-:W-:Y:S01]  /*27ac0*/  UIADD3 UR4, UR4, 0x1f, URZ ;  /* 0x0000001f04047890 */ /* 0x000fe2000fffe03f */
[----:B------:R-:W-:Y:S02]  /*27ad0*/  ULDC UR7, c[0x0][0xc3c] ;  /* 0x00030f0000077ab9 */ /* 0x000fe40000000800 */
[----:B-1----:R-:W-:-:S03]  /*27ae0*/  IMAD.U32 R31, RZ, RZ, UR7 ;  /* 0x00000007ff1f7e24 */ /* 0x002fc6000f8e00ff */
[----:B0-----:R-:W-:-:S13]  /*27af0*/  ISETP.LE.AND P6, PT, R0, UR4, PT ;  /* 0x0000000400007c0c */ /* 0x001fda000bfc3270 */
[----:B------:R-:W-:Y:S05]  /*27b00*/  @P6 BRA `(.L_x_3296) ;  /* 0x0000000800a86947 */ /* 0x000fea0003800000 */
[----:B------:R-:W-:-:S04]  /*27b10*/  IADD3 R9, R7, UR4, RZ ;  /* 0x0000000407097c10 */ /* 0x000fc8000fffe0ff */
        /* <DEDUP_REMOVED lines=30> */
.L_x_3295:
[----:B------:R-:W-:Y:S01]  /*27d00*/  IMAD.IADD R3, R6, 0x1, -R3 ;  /* 0x0000000106037824 */ /* 0x000fe200078e0a03 */
[----:B-1----:R-:W-:-:S03]  /*27d10*/  MOV R28, RZ ;  /* 0x000000ff001c7202 */ /* 0x002fc60000000f00 */
        /* <DEDUP_REMOVED lines=11> */
.L_x_3298:
[----:B-1----:R-:W-:Y:S02]  /*27dd0*/  IMAD R28, R28, UR5, R3 ;  /* 0x000000051c1c7c24 */ /* 0x002fe4000f8e0203 */
[----:B------:R-:W-:-:S03]  /*27de0*/  VIADD R31, R31, UR4 ;  /* 0x000000041f1f7c36 */ /* 0x000fc60008000000 */
[----:B0-----:R-:W-:Y:S01]  /*27df0*/  IADD3 R5, -R28, UR6, RZ ;  /* 0x000000061c057c10 */ /* 0x001fe2000fffe1ff */
[----:B------:R-:W-:Y:S06]  /*27e00*/  @!P1 BRA `(.L_x_3299) ;  /* 0x0000000000e89947 */ /* 0x000fec0003800000 */
[-C--:B--2---:R-:W-:Y:S02]  /*27e10*/  IABS R12, R0.reuse ;  /* 0x00000000000c7213 */ /* 0x084fe40000000000 */
[----:B------:R-:W-:Y:S02]  /*27e20*/  IABS R4, R9 ;  /* 0x0000000900047213 */ /* 0x000fe40000000000 */
[----:B------:R-:W0:Y:S01]  /*27e30*/  I2F.RP R6, R12 ;  /* 0x0000000c00067306 */ /* 0x000e220000209400 */
[----:B------:R-:W-:-:S07]  /*27e40*/  IABS R10, R0 ;  /* 0x00000000000a7213 */ /* 0x000fce0000000000 */
[----:B------:R-:W1:Y:S08]  /*27e50*/  I2F.RP R8, R4 ;  /* 0x0000000400087306 */ /* 0x000e700000209400 */
[----:B0-----:R-:W0:Y:S08]  /*27e60*/  MUFU.RCP R6, R6 ;  /* 0x0000000600067308 */ /* 0x001e300000001000 */
[----:B-1----:R-:W-:Y:S01]  /*27e70*/  MUFU.RCP R8, R8 ;  /* 0x0000000800087308 */ /* 0x002fe20000001000 */
        /* <DEDUP_REMOVED lines=19> */
[----:B------:R-:W-:Y:S01]  /*27fb0*/  @P0 IADD3 R2, R2, 0x1, RZ ;  /* 0x0000000102020810 */ /* 0x000fe20007ffe0ff */
[----:B0-----:R-:W-:-:S04]  /*27fc0*/  IMAD.MOV R11, RZ, RZ, -R3 ;  /* 0x000000ffff0b7224 */ /* 0x001fc800078e0a03 */
[----:B------:R-:W-:Y:S01]  /*27fd0*/  IMAD.MOV.U32 R8, RZ, RZ, R2 ;  /* 0x000000ffff087224 */ /* 0x000fe200078e0002 */
[----:B------:R-:W-:Y:S01]  /*27fe0*/  IABS R2, R9 ;  /* 0x0000000900027213 */ /* 0x000fe20000000000 */
[----:B------:R-:W-:Y:S02]  /*27ff0*/  IMAD R11, R11, R4, RZ ;  /* 0x000000040b0b7224 */ /* 0x000fe400078e02ff */
[----:B------:R-:W-:Y:S01]  /*28000*/  @!P2 IMAD.MOV R8, RZ, RZ, -R8 ;  /* 0x000000ffff08a224 */ /* 0x000fe200078e0a08 */
[----:B------:R-:W-:Y:S01]  /*28010*/  @!P1 LOP3.LUT R8, RZ, R0, RZ, 0x33, !PT ;  /* 0x00000000ff089212 */ /* 0x000fe200078e33ff */
[----:B------:R-:W-:Y:S02]  /*28020*/  IMAD.MOV R10, RZ, RZ, -R2 ;  /* 0x000000ffff0a7224 */ /* 0x000fe400078e0a02 */
[----:B------:R-:W-:Y:S01]  /*28030*/  IMAD.MOV.U32 R2, RZ, RZ, RZ ;  /* 0x000000ffff027224 */ /* 0x000fe200078e00ff */
[----:B------:R-:W-:-:S03]  /*28040*/  IABS R6, R8 ;  /* 0x0000000800067213 */ /* 0x000fc60000000000 */
        /* <DEDUP_REMOVED lines=13> */
[----:B------:R-:W-:-:S06]  /*28120*/  @P0 IADD3 R2, R2, 0x1, RZ ;  /* 0x0000000102020810 */ /* 0x000fcc0007ffe0ff */
        /* <DEDUP_REMOVED lines=8> */
.L_x_3299:
        /* <DEDUP_REMOVED lines=19> */
[-C--:B------:R-:W-:Y:S01]  /*282e0*/  @!P1 IADD3 R3, R3, -R10.reuse, RZ ;  /* 0x8000000a03039210 */ /* 0x080fe20007ffe0ff */
        /* <DEDUP_REMOVED lines=25> */
[----:B------:R-:W-:Y:S01]  /*28480*/  IMAD.HI.U32 R2, R3, R5, R2 ;  /* 0x0000000503027227 */ /* 0x000fe200078e0002 */
[----:B------:R-:W-:-:S05]  /*28490*/  IADD3 R3, RZ, -R10, RZ ;  /* 0x8000000aff037210 */ /* 0x000fca0007ffe0ff */
        /* <DEDUP_REMOVED lines=14> */
.L_x_3300:
[----:B------:R-:W-:-:S05]  /*28580*/  LOP3.LUT R29, RZ, R2, RZ, 0x33, !PT ;  /* 0x00000002ff1d7212 */ /* 0x000fca00078e33ff */
[----:B------:R-:W-:Y:S01]  /*28590*/  IMAD.IADD R29, R0, 0x1, R29 ;  /* 0x00000001001d7824 */ /* 0x000fe200078e021d */
[----:B------:R-:W-:Y:S06]  /*285a0*/  BRA `(.L_x_3301) ;  /* 0x00000000000c7947 */ /* 0x000fec0003800000 */
.L_x_3296:
[----:B------:R-:W-:Y:S02]  /*285b0*/  IMAD.MOV.U32 R29, RZ, RZ, RZ ;  /* 0x000000ffff1d7224 */ /* 0x000fe400078e00ff */
[----:B------:R-:W-:Y:S02]  /*285c0*/  IMAD.U32 R28, RZ, RZ, UR6 ;  /* 0x00000006ff1c7e24 */ /* 0x000fe4000f8e00ff */
[----:B------:R-:W-:-:S07]  /*285d0*/  IMAD.MOV.U32 R30, RZ, RZ, RZ ;  /* 0x000000ffff1e7224 */ /* 0x000fce00078e00ff */
.L_x_3301:
[----:B------:R-:W-:-:S13]  /*285e0*/  ISETP.NE.AND P0, PT, R7, RZ, PT ;  /* 0x000000ff0700720c */ /* 0x000fda0003f05270 */
[----:B------:R-:W0:Y:S01]  /*285f0*/  @!P0 S2R R3, SR_CgaCtaId ;  /* 0x0000000000038919 */ /* 0x000e220000008800 */
[----:B------:R-:W-:-:S04]  /*28600*/  @!P0 MOV R0, 0x400 ;  /* 0x0000040000008802 */ /* 0x000fc80000000f00 */
[----:B0-----:R-:W-:-:S05]  /*28610*/  @!P0 LEA R0, R3, R0, 0x18 ;  /* 0x0000000003008211 */ /* 0x001fca00078ec0ff */
[----:B------:R2:W-:Y:S01]  /*28620*/  @!P0 STS.128 [R0+0x388d0], R28 ;  /* 0x0388d01c00008388 */ /* 0x0005e20000000c00 */
[----:B------:R-:W-:Y:S06]  /*28630*/  BAR.ARV 0x5, 0x180 ;  /* 0x0146000000007b1d */ /* 0x000fec0000002000 */
.L_x_3294:
[----:B------:R3:W-:Y:S01]  /*28640*/  STL [R1+0x38], RZ ;  /* 0x000038ff01007387 */ /* 0x0007e20000100800 */
[----:B------:R-:W-:Y:S01]  /*28650*/  ULDC UR4, c[0x0][0xc3c] ;  /* 0x00030f0000047ab9 */ /* 0x000fe20000000800 */
[----:B------:R-:W-:Y:S01]  /*28660*/  MOV R35, 0x1 ;  /* 0x0000000100237802 */ /* 0x000fe20000000f00 */
[----:B------:R-:W-:Y:S01]  /*28670*/  IMAD.MOV.U32 R32, RZ, RZ, RZ ;  /* 0x000000ffff207224 */ /* 0x000fe200078e00ff */
[----:B-1----:R-:W-:-:S13]  /*28680*/  ISETP.GE.AND P0, PT, R31, UR4, PT ;  /* 0x000000041f007c0c */ /* 0x002fda000bf06270 */
[----:B---3--:R-:W-:Y:S05]  /*28690*/  @P0 BRA `(.L_x_3302) ;  /* 0x0000007c00cc0947 */ /* 0x008fea0003800000 */
[----:B------:R-:W1:Y:S01]  /*286a0*/  S2R R11, SR_TID.X ;  /* 0x00000000000b7919 */ /* 0x000e620000002100 */
[----:B------:R-:W3:Y:S01]  /*286b0*/  S2UR UR4, SR_CgaCtaId ;  /* 0x00000000000479c3 */ /* 0x000ee20000008800 */
[----:B------:R-:W-:Y:S01]  /*286c0*/  MOV R16, 0x400 ;  /* 0x0000040000107802 */ /* 0x000fe20000000f00 */
[----:B------:R-:W-:Y:S01]  /*286d0*/  BSSY B7, `(.L_x_3302) ;  /* 0x00007ef000077945 */ /* 0x000fe20003800000 */
[----:B------:R-:W-:Y:S01]  /*286e0*/  IMAD.MOV.U32 R36, RZ, RZ, 0x1 ;  /* 0x00000001ff247424 */ /* 0x000fe200078e00ff */
[----:B------:R-:W-:Y:S01]  /*286f0*/  CS2R R32, SRZ ;  /* 0x0000000000207805 */ /* 0x000fe2000001ff00 */
[----:B------:R-:W-:Y:S01]  /*28700*/  IMAD.MOV.U32 R35, RZ, RZ, 0x1 ;  /* 0x00000001ff237424 */ /* 0x000fe200078e00ff */
[----:B------:R-:W-:Y:S01]  /*28710*/  ULDC.64 UR40, c[0x0][0x198] ;  /* 0x0000660000287ab9 */ /* 0x000fe20000000a00 */
[----:B------:R-:W-:Y:S02]  /*28720*/  ULOP3.LUT UR39, UR36, 0x2, URZ, 0xfc, !UPT ;  /* 0x0000000224277892 */ /* 0x000fe4000f8efc3f */
[----:B------:R-:W-:Y:S01]  /*28730*/  ULOP3.LUT UR37, UR36, 0x1, URZ, 0xfc, !UPT ;  /* 0x0000000124257892 */ /* 0x000fe2000f8efc3f */
[----:B------:R-:W-:Y:S01]  /*28740*/  ULDC UR38, c[0x0][0xc] ;  /* 0x0000030000267ab9 */ /* 0x000fe20000000800 */
[C---:B-1----:R-:W-:Y:S01]  /*28750*/  IMAD.SHL.U32 R19, R11.reuse, 0x80, RZ ;  /* 0x000000800b137824 */ /* 0x042fe200078e00ff */
[----:B------:R-:W-:Y:S01]  /*28760*/  SHF.R.U32.HI R3, RZ, 0x1, R11 ;  /* 0x00000001ff037819 */ /* 0x000fe2000001160b */
[C---:B0-----:R-:W-:Y:S01]  /*28770*/  IMAD.SHL.U32 R2, R11.reuse, 0x10, RZ ;  /* 0x000000100b027824 */ /* 0x041fe200078e00ff */
[C---:B------:R-:W-:Y:S01]  /*28780*/  LOP3.LUT R10, R11.reuse, 0x7f, RZ, 0xc0, !PT ;  /* 0x0000007f0b0a7812 */ /* 0x040fe200078ec0ff */
[----:B------:R-:W-:Y:S01]  /*28790*/  IMAD.SHL.U32 R5, R11, 0x2, RZ ;  /* 0x000000020b057824 */ /* 0x000fe200078e00ff */
[----:B--2---:R-:W-:-:S02]  /*287a0*/  LOP3.LUT R0, R19, 0x380, RZ, 0xc0, !PT ;  /* 0x0000038013007812 */ /* 0x004fc400078ec0ff */
[----:B------:R-:W-:Y:S01]  /*287b0*/  LOP3.LUT R4, R2, 0x3f0, RZ, 0xc0, !PT ;  /* 0x000003f002047812 */ /* 0x000fe200078ec0ff */
[----:B------:R-:W-:Y:S01]  /*287c0*/  IMAD.SHL.U32 R7, R10, 0x40, RZ ;  /* 0x000000400a077824 */ /* 0x000fe200078e00ff */
[----:B------:R-:W-:Y:S01]  /*287d0*/  LOP3.LUT R3, R0, 0x30, R3, 0xf8, !PT ;  /* 0x0000003000037812 */ /* 0x000fe200078ef803 */
[----:B------:R-:W-:Y:S01]  /*287e0*/  IMAD.SHL.U32 R6, R10, 0x10, RZ ;  /* 0x000000100a067824 */ /* 0x000fe200078e00ff */
[----:B------:R-:W-:Y:S02]  /*287f0*/  LOP3.LUT R9, R4, 0x70, R5, 0x78, !PT ;  /* 0x0000007004097812 */ /* 0x000fe400078e7805 */
[----:B------:R-:W-:Y:S02]  /*28800*/  LOP3.LUT R5, R0, 0x10, R11, 0xf8, !PT ;  /* 0x0000001000057812 */ /* 0x000fe400078ef80b */
[----:B------:R-:W-:Y:S02]  /*28810*/  LOP3.LUT R4, R19, 0x400, RZ, 0xc0, !PT ;  /* 0x0000040013047812 */ /* 0x000fe400078ec0ff */
[----:B------:R-:W-:Y:S01]  /*28820*/  LOP3.LUT R0, R3, 0x70, R2, 0x78, !PT ;  /* 0x0000007003007812 */ /* 0x000fe200078e7802 */
[----:B------:R-:W-:Y:S01]  /*28830*/  IMAD.MOV.U32 R3, RZ, RZ, 0x20 ;  /* 0x00000020ff037424 */ /* 0x000fe200078e00ff */
[----:B------:R-:W-:-:S02]  /*28840*/  LOP3.LUT R4, R4, 0x1800, R7, 0xf8, !PT ;  /* 0x0000180004047812 */ /* 0x000fc400078ef807 */
[----:B------:R-:W-:Y:S02]  /*28850*/  LOP3.LUT R5, R5, 0x70, R2, 0x78, !PT ;  /* 0x0000007005057812 */ /* 0x000fe400078e7802 */
[----:B------:R-:W-:Y:S01]  /*28860*/  LOP3.LUT R19, R0, 0xc00, R19, 0xf8, !PT ;  /* 0x00000c0000137812 */ /* 0x000fe200078ef813 */
[----:B------:R-:W-:Y:S01]  /*28870*/  IMAD.MOV.U32 R0, RZ, RZ, 0x40 ;  /* 0x00000040ff007424 */ /* 0x000fe200078e00ff */
[----:B------:R-:W-:Y:S02]  /*28880*/  R2P PR, R11, 0x6 ;  /* 0x000000060b007804 */ /* 0x000fe40000000000 */
[----:B------:R-:W-:Y:S02]  /*28890*/  LOP3.LUT R8, R9, 0x400, R6, 0xf8, !PT ;  /* 0x0000040009087812 */ /* 0x000fe400078ef806 */
[----:B------:R-:W-:Y:S02]  /*288a0*/  LOP3.LUT R22, R4, R5, RZ, 0xfc, !PT ;  /* 0x0000000504167212 */ /* 0x000fe400078efcff */
[----:B---3--:R-:W-:Y:S01]  /*288b0*/  MOV R4, UR4 ;  /* 0x0000000400047c02 */ /* 0x008fe20008000f00 */
[----:B------:R-:W-:Y:S01]  /*288c0*/  STL [R1+0x20], R8 ;  /* 0x0000200801007387 */ /* 0x000fe20000100800 */
[----:B------:R-:W-:-:S02]  /*288d0*/  SEL R0, R0, 0xffffffc0, !P2 ;  /* 0xffffffc000007807 */ /* 0x000fc40005000000 */
[----:B------:R-:W-:Y:S01]  /*288e0*/  SEL R3, R3, 0xffffffe0, !P1 ;  /* 0xffffffe003037807 */ /* 0x000fe20004800000 */
[----:B------:R-:W-:Y:S01]  /*288f0*/  STL [R1+0x38], RZ ;  /* 0x000038ff01007387 */ /* 0x000fe20000100800 */
[----:B------:R-:W-:Y:S02]  /*28900*/  SHF.R.U32.HI R5, RZ, 0x3, R10 ;  /* 0x00000003ff057819 */ /* 0x000fe4000001160a */
[----:B------:R-:W-:Y:S01]  /*28910*/  LEA R16, R4, R16, 0x18 ;  /* 0x0000001004107211 */ /* 0x000fe200078ec0ff */
[----:B------:R-:W-:Y:S01]  /*28920*/  STL [R1+0x14], R0 ;  /* 0x0000140001007387 */ /* 0x000fe20000100800 */
[----:B------:R-:W-:Y:S02]  /*28930*/  LOP3.LUT R34, R2, 0x70, RZ, 0xc0, !PT ;  /* 0x0000007002227812 */ /* 0x000fe400078ec0ff */
[----:B------:R-:W-:Y:S01]  /*28940*/  LOP3.LUT R2, R5, 0x70, R2, 0xf8, !PT ;  /* 0x0000007005027812 */ /* 0x000fe200078ef802 */
[----:B------:R0:W-:Y:S01]  /*28950*/  STL [R1+0x10], R4 ;  /* 0x0000100401007387 */ /* 0x0001e20000100800 */
[----:B------:R-:W-:Y:S01]  /*28960*/  IMAD.IADD R2, R16, 0x1, R8 ;  /* 0x0000000110027824 */ /* 0x000fe200078e0208 */
[----:B------:R-:W-:-:S02]  /*28970*/  LOP3.LUT R37, R22, 0x2000, RZ, 0xfc, !PT ;  /* 0x0000200016257812 */ /* 0x000fc400078efcff */
[----:B------:R1:W-:Y:S01]  /*28980*/  STL [R1+0x18], R3 ;  /* 0x0000180301007387 */ /* 0x0003e20000100800 */
[C---:B0-----:R-:W-:Y:S02]  /*28990*/  IMAD.IADD R4, R0.reuse, 0x1, R3 ;  /* 0x0000000100047824 */ /* 0x041fe400078e0203 */
[----:B------:R-:W-:Y:S01]  /*289a0*/  IMAD.IADD R0, R0, 0x1, R19 ;  /* 0x0000000100007824 */ /* 0x000fe200078e0213 */
[----:B-1----:R-:W-:Y:S02]  /*289b0*/  LOP3.LUT R3, R34, 0x80, RZ, 0xfc, !PT ;  /* 0x0000008022037812 */ /* 0x002fe400078efcff */
[----:B------:R0:W-:Y:S04]  /*289c0*/  STL [R1+0x1c], R4 ;  /* 0x00001c0401007387 */ /* 0x0001e80000100800 */
[----:B------:R0:W-:Y:S04]  /*289d0*/  STL [R1+0x28], R2 ;  /* 0x0000280201007387 */ /* 0x0001e80000100800 */
[----:B------:R0:W-:Y:S02]  /*289e0*/  STL [R1+0x24], R0 ;  /* 0x0000240001007387 */ /* 0x0001e40000100800 */
.L_x_3420:
[----:B-1----:R-:W1:Y:S02]  /*289f0*/  LDC.64 R24, c[0x0][0xc88] ;  /* 0x00032200ff187b82 */ /* 0x002e640000000a00 */
        /* <DEDUP_REMOVED lines=10> */
[----:B0-2---:R-:W-:-:S11]  /*28aa0*/  SHF.R.S32.HI R0, RZ, 0x1f, R24 ;  /* 0x0000001fff007819 */ /* 0x005fd60000011418 */
[C---:B------:R-:W-:Y:S01]  /*28ab0*/  @P0 LEA R2, P1, R24.reuse, UR4, 0x2 ;  /* 0x0000000418020c11 */ /* 0x040fe2000f8210ff */
[C---:B------:R-:W-:Y:S01]  /*28ac0*/  IMAD.SHL.U32 R25, R24.reuse, 0x4, RZ ;  /* 0x0000000418197824 */ /* 0x040fe200078e00ff */
[C-C-:B------:R-:W-:Y:S01]  /*28ad0*/  SHF.L.U64.HI R26, R24.reuse, 0x2, R0.reuse ;  /* 0x00000002181a7819 */ /* 0x140fe20000010200 */
[----:B------:R0:W-:Y:S01]  /*28ae0*/  STL [R1+0x34], R0 ;  /* 0x0000340001007387 */ /* 0x0001e20000100800 */
[----:B------:R-:W-:Y:S01]  /*28af0*/  @P0 LEA.HI.X R3, R24, UR5, R0, 0x2, P1 ;  /* 0x0000000518030c11 */ /* 0x000fe200088f1400 */
[----:B------:R-:W-:-:S04]  /*28b00*/  ULDC.64 UR4, c[0x0][0xa00] ;  /* 0x0002800000047ab9 */ /* 0x000fc80000000a00 */
[----:B------:R1:W2:Y:S01]  /*28b10*/  @P0 LDG.E R10, desc[UR42][R2.64] ;  /* 0x0000002a020a0981 */ /* 0x0002a2000c1e1900 */
[----:B------:R-:W-:Y:S02]  /*28b20*/  ISETP.NE.U32.AND P0, PT, RZ, UR4, PT ;  /* 0x00000004ff007c0c */ /* 0x000fe4000bf05070 */
[----:B------:R-:W-:Y:S01]  /*28b30*/  ISETP.NE.U32.AND P2, PT, RZ, UR8, PT ;  /* 0x00000008ff007c0c */ /* 0x000fe2000bf45070 */
[----:B0-----:R-:W-:Y:S01]  /*28b40*/  IMAD.MOV.U32 R0, RZ, RZ, RZ ;  /* 0x000000ffff007224 */ /* 0x001fe200078e00ff */
[----:B------:R-:W-:Y:S02]  /*28b50*/  ISETP.NE.AND.EX P0, PT, RZ, UR5, PT, P0 ;  /* 0x00000005ff007c0c */ /* 0x000fe4000bf05300 */
[----:B------:R-:W-:Y:S02]  /*28b60*/  ISETP.NE.AND.EX P2, PT, RZ, UR9, PT, P2 ;  /* 0x00000009ff007c0c */ /* 0x000fe4000bf45320 */
[----:B------:R-:W-:Y:S02]  /*28b70*/  ISETP.NE.U32.AND P1, PT, RZ, UR6, PT ;  /* 0x00000006ff007c0c */ /* 0x000fe4000bf25070 */
[----:B-1----:R-:W-:-:S02]  /*28b80*/  IADD3 R2, P3, R25, UR4, RZ ;  /* 0x0000000419027c10 */ /* 0x002fc4000ff7e0ff */
[----:B------:R-:W-:Y:S02]  /*28b90*/  ISETP.NE.AND.EX P1, PT, RZ, UR7, PT, P1 ;  /* 0x00000007ff007c0c */ /* 0x000fe4000bf25310 */
[----:B------:R-:W-:Y:S02]  /*28ba0*/  IADD3.X R3, R26, UR5, RZ, P3, !PT ;  /* 0x000000051a037c10 */ /* 0x000fe40009ffe4ff */
[----:B------:R-:W-:-:S03]  /*28bb0*/  IADD3 R4, P4, R25, UR6, RZ ;  /* 0x0000000619047c10 */ /* 0x000fc6000ff9e0ff */
[----:B------:R-:W3:Y:S01]  /*28bc0*/  @P0 LDG.E R6, desc[UR42][R2.64] ;  /* 0x0000002a02060981 */ /* 0x000ee2000c1e1900 */
[----:B------:R-:W-:Y:S01]  /*28bd0*/  ULDC UR4, c[0x0][0x288] ;  /* 0x0000a20000047ab9 */ /* 0x000fe20000000800 */
[----:B------:R-:W-:Y:S01]  /*28be0*/  IADD3.X R5, R26, UR7, RZ, P4, !PT ;  /* 0x000000071a057c10 */ /* 0x000fe2000a7fe4ff */
[----:B------:R-:W-:Y:S01]  /*28bf0*/  IMAD.U32 R8, RZ, RZ, UR4 ;  /* 0x00000004ff087e24 */ /* 0x000fe2000f8e00ff */
[----:B------:R-:W-:-:S03]  /*28c00*/  ULDC.64 UR4, c[0x0][0x418] ;  /* 0x0001060000047ab9 */ /* 0x000fc60000000a00 */
[----:B------:R-:W5:Y:S04]  /*28c10*/  @P1 LDG.E R0, desc[UR42][R4.64] ;  /* 0x0000002a04001981 */ /* 0x000f68000c1e1900 */
[----:B---3--:R0:W-:Y:S02]  /*28c20*/  STL [R1+0x2c], R6 ;  /* 0x00002c0601007387 */ /* 0x0081e40000100800 */
[----:B0-----:R-:W-:-:S04]  /*28c30*/  @P2 IADD3 R6, P3, R25, UR8, RZ ;  /* 0x0000000819062c10 */ /* 0x001fc8000ff7e0ff */
[----:B------:R-:W-:-:S05]  /*28c40*/  @P2 IADD3.X R7, R26, UR9, RZ, P3, !PT ;  /* 0x000000091a072c10 */ /* 0x000fca0009ffe4ff */
[----:B------:R0:W3:Y:S01]  /*28c50*/  @P2 LDG.E R8, desc[UR42][R6.64] ;  /* 0x0000002a06082981 */ /* 0x0000e2000c1e1900 */
        /* <DEDUP_REMOVED lines=8> */
[----:B---3--:R0:W-:Y:S04]  /*28ce0*/  STL [R1+0x30], R8 ;  /* 0x0000300801007387 */ /* 0x0081e80000100800 */
[----:B--2---:R1:W-:Y:S01]  /*28cf0*/  STL [R1+0x8], R10 ;  /* 0x0000080a01007387 */ /* 0x0043e20000100800 */
[----:B------:R-:W-:Y:S01]  /*28d00*/  MOV R9, R8 ;  /* 0x0000000800097202 */ /* 0x000fe20000000f00 */
[----:B0-----:R-:W-:Y:S01]  /*28d10*/  IMAD.U32 R8, RZ, RZ, UR4 ;  /* 0x00000004ff087e24 */ /* 0x001fe2000f8e00ff */
[----:B------:R-:W-:Y:S06]  /*28d20*/  @P2 BRA `(.L_x_3303) ;  /* 0x0000000000142947 */ /* 0x000fec0003800000 */
[----:B------:R-:W-:Y:S05]  /*28d30*/  @!P0 BRA `(.L_x_3303) ;  /* 0x0000000000108947 */ /* 0x000fea0003800000 */
[----:B------:R-:W2:Y:S04]  /*28d40*/  LDG.E R7, desc[UR42][R2.64] ;  /* 0x0000002a02077981 */ /* 0x000ea8000c1e1900 */
[----:B------:R-:W2:Y:S02]  /*28d50*/  LDG.E R2, desc[UR42][R2.64+0x4] ;  /* 0x0000042a02027981 */ /* 0x000ea4000c1e1900 */
[----:B--2---:R-:W-:-:S05]  /*28d60*/  IMAD.IADD R9, R2, 0x1, -R7 ;  /* 0x0000000102097824 */ /* 0x004fca00078e0a07 */
[----:B------:R0:W-:Y:S02]  /*28d70*/  STL [R1+0x30], R9 ;  /* 0x0000300901007387 */ /* 0x0001e40000100800 */
.L_x_3303:
[----:B------:R-:W-:Y:S01]  /*28d80*/  IMAD.MOV.U32 R12, RZ, RZ, R24 ;  /* 0x000000ffff0c7224 */ /* 0x000fe200078e0018 */
[----:B------:R-:W-:Y:S01]  /*28d90*/  ULDC.64 UR4, c[0x0][0xa20] ;  /* 0x0002880000047ab9 */ /* 0x000fe20000000a00 */
[C---:B------:R-:W-:Y:S02]  /*28da0*/  LOP3.LUT R7, R30.reuse, 0xff000000, RZ, 0xc0, !PT ;  /* 0xff0000001e077812 */ /* 0x040fe400078ec0ff */
[----:B------:R-:W-:Y:S01]  /*28db0*/  ISETP.NE.U32.AND P0, PT, RZ, UR4, PT ;  /* 0x00000004ff007c0c */ /* 0x000fe2000bf05070 */
[----:B------:R2:W-:Y:S01]  /*28dc0*/  STL [R1], R12 ;  /* 0x0000000c01007387 */ /* 0x0005e20000100800 */
[----:B------:R-:W-:Y:S02]  /*28dd0*/  SHF.R.U32.HI R7, RZ, 0x8, R7 ;  /* 0x00000008ff077819 */ /* 0x000fe40000011607 */
[----:B------:R-:W-:Y:S02]  /*28de0*/  ISETP.NE.AND.EX P0, PT, RZ, UR5, PT, P0 ;  /* 0x00000005ff007c0c */ /* 0x000fe4000bf05300 */
[----:B------:R-:W-:-:S02]  /*28df0*/  LOP3.LUT R2, R30, 0xff0000, RZ, 0xc0, !PT ;  /* 0x00ff00001e027812 */ /* 0x000fc400078ec0ff */
[----:B------:R-:W-:Y:S02]  /*28e00*/  LOP3.LUT R17, R30, 0xffff, RZ, 0xc0, !PT ;  /* 0x0000ffff1e117812 */ /* 0x000fe400078ec0ff */
[----:B------:R-:W-:-:S07]  /*28e10*/  LEA.HI R7, R2, R7, RZ, 0x10 ;  /* 0x0000000702077211 */ /* 0x000fce00078f80ff */
[----:B--2---:R-:W-:Y:S05]  /*28e20*/  @!P0 BRA `(.L_x_3304) ;  /* 0x0000000000108947 */ /* 0x004fea0003800000 */
[----:B------:R-:W-:-:S04]  /*28e30*/  IADD3 R2, P0, R25, UR4, RZ ;  /* 0x0000000419027c10 */ /* 0x000fc8000ff1e0ff */
[----:B------:R-:W-:-:S05]  /*28e40*/  IADD3.X R3, R26, UR5, RZ, P0, !PT ;  /* 0x000000051a037c10 */ /* 0x000fca00087fe4ff */
[----:B------:R2:W5:Y:S01]  /*28e50*/  LDG.E R8, desc[UR42][R2.64] ;  /* 0x0000002a02087981 */ /* 0x000562000c1e1900 */
[----:B------:R-:W-:Y:S05]  /*28e60*/  BRA `(.L_x_3305) ;  /* 0x0000000000247947 */ /* 0x000fea0003800000 */
.L_x_3304:
[----:B------:R-:W-:Y:S02]  /*28e70*/  ULDC.64 UR4, c[0x0][0xa08] ;  /* 0x0002820000047ab9 */ /* 0x000fe40000000a00 */
[----:B------:R-:W-:-:S04]  /*28e80*/  ISETP.NE.U32.AND P0, PT, RZ, UR4, PT ;  /* 0x00000004ff007c0c */ /* 0x000fc8000bf05070 */
[----:B------:R-:W-:-:S13]  /*28e90*/  ISETP.NE.AND.EX P0, PT, RZ, UR5, PT, P0 ;  /* 0x00000005ff007c0c */ /* 0x000fda000bf05300 */
[----:B------:R-:W-:Y:S05]  /*28ea0*/  @!P0 BRA `(.L_x_3305) ;  /* 0x0000000000148947 */ /* 0x000fea0003800000 */
[----:B------:R-:W2:Y:S02]  /*28eb0*/  LDC.64 R2, c[0x0][0xa08] ;  /* 0x00028200ff027b82 */ /* 0x000ea40000000a00 */
[----:B--2---:R-:W-:-:S05]  /*28ec0*/  IMAD.WIDE R2, R12, 0x4, R2 ;  /* 0x000000040c027825 */ /* 0x004fca00078e0202 */
[----:B------:R-:W2:Y:S04]  /*28ed0*/  LDG.E R8, desc[UR42][R2.64] ;  /* 0x0000002a02087981 */ /* 0x000ea8000c1e1900 */
[----:B------:R-:W2:Y:S02]  /*28ee0*/  LDG.E R2, desc[UR42][R2.64+0x4] ;  /* 0x0000042a02027981 */ /* 0x000ea4000c1e1900 */
[----:B--2---:R-:W-:-:S07]  /*28ef0*/  IMAD.IADD R8, R2, 0x1, -R8 ;  /* 0x0000000102087824 */ /* 0x004fce00078e0a08 */
.L_x_3305:
[----:B--2---:R-:W2:Y:S01]  /*28f00*/  @P1 LDG.E R2, desc[UR42][R4.64] ;  /* 0x0000002a04021981 */ /* 0x004ea2000c1e1900 */
[----:B------:R-:W3:Y:S03]  /*28f10*/  LDC R3, c[0x0][0x448] ;  /* 0x00011200ff037b82 */ /* 0x000ee60000000800 */
[----:B------:R4:W2:Y:S01]  /*28f20*/  @P1 LDG.E R4, desc[UR42][R4.64+0x4] ;  /* 0x0000042a04041981 */ /* 0x0008a2000c1e1900 */
[----:B------:R-:W-:Y:S01]  /*28f30*/  BSSY B0, `(.L_x_3306) ;  /* 0x0000037000007945 */ /* 0x000fe20003800000 */
[----:B------:R-:W-:Y:S02]  /*28f40*/  LOP3.LUT R21, R7, 0xff, RZ, 0xc0, !PT ;  /* 0x000000ff07157812 */ /* 0x000fe400078ec0ff */
[----:B---3--:R-:W-:-:S13]  /*28f50*/  ISETP.NE.AND P0, PT, R3, 0x1, PT ;  /* 0x000000010300780c */ /* 0x008fda0003f05270 */
[----:B------:R-:W3:Y:S08]  /*28f60*/  @P0 LDC R3, c[0x0][0x44c] ;  /* 0x00011300ff030b82 */ /* 0x000ef00000000800 */
[----:B----4-:R-:W4:Y:S01]  /*28f70*/  @P0 LDC R5, c[0x0][0x450] ;  /* 0x00011400ff050b82 */ /* 0x010f220000000800 */
[----:B--2---:R-:W-:Y:S02]  /*28f80*/  @P1 IMAD.IADD R6, R4, 0x1, -R2 ;  /* 0x0000000104061824 */ /* 0x004fe400078e0a02 */
[----:B------:R-:W-:-:S04]  /*28f90*/  IMAD.SHL.U32 R2, R29, 0x80, RZ ;  /* 0x000000801d027824 */ /* 0x000fc800078e00ff */
[----:B------:R-:W-:-:S04]  /*28fa0*/  VIADD R2, R2, 0x7f ;  /* 0x0000007f02027836 */ /* 0x000fc80000000000 */
[----:B---3--:R-:W-:-:S05]  /*28fb0*/  @P0 IMAD.HI.U32 R3, R2, R3, RZ ;  /* 0x0000000302030227 */ /* 0x008fca00078e00ff */
[----:B----4-:R-:W-:Y:S01]  /*28fc0*/  @P0 SHF.R.U32.HI R2, RZ, R5, R3 ;  /* 0x00000005ff020219 */ /* 0x010fe20000011603 */
[----:B-----5:R-:W-:-:S05]  /*28fd0*/  IMAD.IADD R5, R8, 0x1, -R10 ;  /* 0x0000000108057824 */ /* 0x020fca00078e0a0a */
[----:B------:R-:W-:-:S04]  /*28fe0*/  IADD3 R27, R5, R6, RZ ;  /* 0x00000006051b7210 */ /* 0x000fc80007ffe0ff */
[C---:B------:R-:W-:Y:S01]  /*28ff0*/  IADD3 R18, R27.reuse, 0x80, -R9 ;  /* 0x000000801b127810 */ /* 0x040fe20007ffe809 */
[----:B------:R-:W-:-:S04]  /*29000*/  VIADD R3, R27, 0x7f ;  /* 0x0000007f1b037836 */ /* 0x000fc80000000000 */
[----:B------:R-:W-:Y:S01]  /*29010*/  IMAD.IADD R2, R18, 0x1, R2 ;  /* 0x0000000112027824 */ /* 0x000fe200078e0202 */
[----:B------:R-:W-:-:S04]  /*29020*/  SHF.R.S32.HI R4, RZ, 0x1f, R3 ;  /* 0x0000001fff047819 */ /* 0x000fc80000011403 */
[----:B------:R-:W-:Y:S02]  /*29030*/  LEA.HI R4, R4, R3, RZ, 0x7 ;  /* 0x0000000304047211 */ /* 0x000fe400078f38ff */
[----:B------:R-:W-:Y:S02]  /*29040*/  SHF.R.S32.HI R3, RZ, 0x1f, R2 ;  /* 0x0000001fff037819 */ /* 0x000fe40000011402 */
[----:B------:R-:W-:Y:S02]  /*29050*/  SHF.R.S32.HI R20, RZ, 0x7, R4 ;  /* 0x00000007ff147819 */ /* 0x000fe40000011404 */
[----:B------:R-:W-:Y:S01]  /*29060*/  LEA.HI R3, R3, R2, RZ, 0x7 ;  /* 0x0000000203037211 */ /* 0x000fe200078f38ff */
[----:B------:R-:W-:Y:S01]  /*29070*/  IMAD.MOV.U32 R2, RZ, RZ, RZ ;  /* 0x000000ffff027224 */ /* 0x000fe200078e00ff */
[----:B------:R-:W-:Y:S02]  /*29080*/  SHF.R.U32.HI R4, RZ, 0x10, R7 ;  /* 0x00000010ff047819 */ /* 0x000fe40000011607 */
[----:B------:R-:W-:-:S04]  /*29090*/  SHF.R.S32.HI R3, RZ, 0x7, R3 ;  /* 0x00000007ff037819 */ /* 0x000fc80000011403 */
[----:B------:R-:W-:-:S04]  /*290a0*/  VIMNMX R8, R20, R3, PT ;  /* 0x0000000314087248 */ /* 0x000fc80003fe0100 */
[----:B------:R-:W-:-:S13]  /*290b0*/  ISETP.GE.AND P0, PT, R8, 0x1, PT ;  /* 0x000000010800780c */ /* 0x000fda0003f06270 */
[----:B------:R-:W-:Y:S05]  /*290c0*/  @!P0 BRA `(.L_x_3307) ;  /* 0x0000000000748947 */ /* 0x000fea0003800000 */
[----:B------:R-:W-:Y:S01]  /*290d0*/  ISETP.NE.AND P0, PT, R4, RZ, PT ;  /* 0x000000ff0400720c */ /* 0x000fe20003f05270 */
[----:B------:R-:W-:-:S03]  /*290e0*/  ULDC UR4, c[0x0][0x9f0] ;  /* 0x00027c0000047ab9 */ /* 0x000fc60000000800 */
[----:B------:R-:W-:-:S04]  /*290f0*/  SEL R7, R4, UR4, P0 ;  /* 0x0000000404077c07 */ /* 0x000fc80008000000 */
[----:B0-----:R-:W-:Y:S02]  /*29100*/  IABS R9, R7 ;  /* 0x0000000700097213 */ /* 0x001fe40000000000 */
[----:B-1----:R-:W-:Y:S02]  /*29110*/  IADD3 R10, R7, -0x1, R8 ;  /* 0xffffffff070a7810 */ /* 0x002fe40007ffe008 */
        /* <DEDUP_REMOVED lines=23> */
[----:B------:R-:W-:-:S07]  /*29290*/  @!P2 LOP3.LUT R2, RZ, R7, RZ, 0x33, !PT ;  /* 0x00000007ff02a212 */ /* 0x000fce00078e33ff */
.L_x_3307:
[----:B------:R-:W-:Y:S05]  /*292a0*/  BSYNC B0 ;  /* 0x0000000000007941 */ /* 0x000fea0003800000 */
.L_x_3306:
[-C--:B------:R-:W-:Y:S01]  /*292b0*/  IMAD R3, R21, R2.reuse, RZ ;  /* 0x0000000215037224 */ /* 0x080fe200078e02ff */
        /* <DEDUP_REMOVED lines=19> */
[----:B------:R-:W2:Y:S02]  /*293f0*/  S2R R6, SR_TID.X ;  /* 0x0000000000067919 */ /* 0x000ea40000002100 */
[----:B--2---:R-:W-:-:S04]  /*29400*/  SHF.R.U32.HI R6, RZ, 0x5, R6 ;  /* 0x00000005ff067819 */ /* 0x004fc80000011606 */
[----:B------:R-:W-:-:S05]  /*29410*/  LOP3.LUT R6, R6, 0x3, RZ, 0xc0, !PT ;  /* 0x0000000306067812 */ /* 0x000fca00078ec0ff */
[----:B------:R2:W3:Y:S02]  /*29420*/  SHFL.IDX PT, R14, R6, RZ, 0x1f ;  /* 0x00001fff060e7589 */ /* 0x0004e400000e0000 */
.L_x_3705:
[----:B---3--:R-:W-:Y:S02]  /*29430*/  ISETP.NE.AND P0, PT, R14, RZ, PT ;  /* 0x000000ff0e00720c */ /* 0x008fe40003f05270 */
[----:B------:R-:W-:-:S11]  /*29440*/  PLOP3.LUT P6, PT, PT, PT, PT, 0x8, 0x0 ;  /* 0x000000000000781c */ /* 0x000fd60003fce170 */
[----:B------:R-:W-:Y:S05]  /*29450*/  @P0 BRA `(.L_x_3311) ;  /* 0x00000000000c0947 */ /* 0x000fea0003800000 */
[----:B------:R-:W-:-:S03]  /*29460*/  UMOV UR4, 0xffffffff ;  /* 0xffffffff00047882 */ /* 0x000fc60000000000 */
[----:B------:R-:W-:Y:S05]  /*29470*/  BRA.DIV UR4, `(.L_x_3312) ;  /* 0x000000de04ac7947 */ /* 0x000fea000b800000 */
[----:B------:R-:W-:-:S13]  /*29480*/  ELECT P6, URZ, PT ;  /* 0x00000000003f782f */ /* 0x000fda00038c0000 */
.L_x_3311:
[----:B--2---:R-:W2:Y:S01]  /*29490*/  LDL R6, [R1+0x38] ;  /* 0x0000380001067983 */ /* 0x004ea20000100800 */
[----:B------:R-:W-:Y:S01]  /*294a0*/  BSSY B1, `(.L_x_3313) ;  /* 0x0000008000017945 */ /* 0x000fe20003800000 */
[----:B--2---:R-:W-:-:S05]  /*294b0*/  VIADD R6, R6, 0x1 ;  /* 0x0000000106067836 */ /* 0x004fca0000000000 */
[----:B------:R-:W-:-:S04]  /*294c0*/  LEA.HI R7, R6, R6, RZ, 0x1 ;  /* 0x0000000606077211 */ /* 0x000fc800078f08ff */
[----:B------:R-:W-:-:S05]  /*294d0*/  LOP3.LUT R7, R7, 0xfffffffe, RZ, 0xc0, !PT ;  /* 0xfffffffe07077812 */ /* 0x000fca00078ec0ff */
[----:B------:R-:W-:-:S05]  /*294e0*/  IMAD.IADD R6, R6, 0x1, -R7 ;  /* 0x0000000106067824 */ /* 0x000fca00078e0a07 */
[----:B------:R-:W-:-:S04]  /*294f0*/  SHF.L.U32 R6, R6, 0x1f, RZ ;  /* 0x0000001f06067819 */ /* 0x000fc800000006ff */
[----:B------:R-:W2:Y:S02]  /*29500*/  SYNCS.PHASECHK.TRANS64.TRYWAIT P0, [R16+URZ+0x38820], R6 ;  /* 0x03882006100075a7 */ /* 0x000ea4000800017f */
[----:B--2---:R-:W-:Y:S05]  /*29510*/  @!P0 BRA `(.L_x_3314) ;  /* 0x000000dc00a48947 */ /* 0x004fea0003800000 */
.L_x_3708:
[----:B------:R-:W-:Y:S05]  /*29520*/  BSYNC B1 ;  /* 0x0000000000017941 */ /* 0x000fea0003800000 */
.L_x_3313:
[----:B------:R-:W-:Y:S04]  /*29530*/  BSSY B1, `(.L_x_3315) ;  /* 0x000006c000017945 */ /* 0x000fe80003800000 */
[----:B------:R-:W-:Y:S05]  /*29540*/  @!P6 BRA `(.L_x_3316) ;  /* 0x0000000400a8e947 */ /* 0x000fea0003800000 */
[----:B0-----:R-:W-:Y:S01]  /*29550*/  IMAD R9, R33, 0x8, R16 ;  /* 0x0000000821097824 */ /* 0x001fe200078e0210 */
[----:B------:R-:W-:Y:S01]  /*29560*/  SHF.L.U32 R11, R36, 0x1f, RZ ;  /* 0x0000001f240b7819 */ /* 0x000fe200000006ff */
[----:B------:R-:W0:Y:S01]  /*29570*/  S2R R7, SR_TID.X ;  /* 0x0000000000077919 */ /* 0x000e220000002100 */
[----:B------:R-:W-:Y:S02]  /*29580*/  BSSY B2, `(.L_x_3317) ;  /* 0x0000005000027945 */ /* 0x000fe40003800000 */
[----:B------:R-:W3:Y:S01]  /*29590*/  SYNCS.PHASECHK.TRANS64.TRYWAIT P0, [R9+URZ+0x388a0], R11 ;  /* 0x0388a00b090075a7 */ /* 0x000ee2000800017f */
[----:B0-----:R-:W-:-:S04]  /*295a0*/  LOP3.LUT R7, R7, 0x7f, RZ, 0xc0, !PT ;  /* 0x0000007f07077812 */ /* 0x001fc800078ec0ff */
[----:B------:R-:W-:Y:S01]  /*295b0*/  ISETP.NE.AND P1, PT, R7, RZ, PT ;  /* 0x000000ff0700720c */ /* 0x000fe20003f25270 */
[----:B---3--:R-:W-:-:S12]  /*295c0*/  @!P0 BRA `(.L_x_3318) ;  /* 0x000000dc008c8947 */ /* 0x008fd80003800000 */
.L_x_3709:
[----:B------:R-:W-:Y:S05]  /*295d0*/  BSYNC B2 ;  /* 0x0000000000027941 */ /* 0x000fea0003800000 */
.L_x_3317:
[----:B------:R-:W-:Y:S04]  /*295e0*/  BSSY B2, `(.L_x_3319) ;  /* 0x0000009000027945 */ /* 0x000fe80003800000 */
[----:B------:R-:W-:Y:S05]  /*295f0*/  @P1 BRA `(.L_x_3320) ;  /* 0x00000000001c1947 */ /* 0x000fea0003800000 */
[----:B--2---:R-:W2:Y:S02]  /*29600*/  S2R R6, SR_TID.X ;  /* 0x0000000000067919 */ /* 0x004ea40000002100 */
[----:B--2---:R-:W-:Y:S02]  /*29610*/  LOP3.LUT R7, R6, 0x1f, RZ, 0xc0, !PT ;  /* 0x0000001f06077812 */ /* 0x004fe400078ec0ff */
[----:B------:R-:W-:Y:S02]  /*29620*/  MOV R6, 0x8000 ;  /* 0x0000800000067802 */ /* 0x000fe40000000f00 */
[----:B------:R-:W-:Y:S02]  /*29630*/  ISETP.NE.AND P0, PT, R7, RZ, PT ;  /* 0x000000ff0700720c */ /* 0x000fe40003f05270 */
[----:B------:R3:W-:Y:S11]  /*29640*/  SYNCS.ARRIVE.TRANS64 RZ, [R9+URZ+0x38890], R6 ;  /* 0x0388900609ff79a7 */ /* 0x0007f6000800003f */
[----:B---3--:R-:W-:Y:S05]  /*29650*/  @!P0 BRA `(.L_x_3320) ;  /* 0x0000000000048947 */ /* 0x008fea0003800000 */
[----:B------:R-:W-:Y:S01]  /*29660*/  BPT.TRAP 0x1 ;  /* 0x000000040000795c */ /* 0x000fe20000300000 */
.L_x_3320:
[----:B------:R-:W-:Y:S05]  /*29670*/  BSYNC B2 ;  /* 0x0000000000027941 */ /* 0x000fea0003800000 */
.L_x_3319:
        /* <DEDUP_REMOVED lines=8> */
[----:B--2---:R-:W-:Y:S01]  /*29700*/  VIADD R6, R9, 0x38890 ;  /* 0x0003889009067836 */ /* 0x004fe20000000000 */
[----:B------:R-:W-:Y:S01]  /*29710*/  UMOV UR6, 0x0 ;  /* 0x0000000000067882 */ /* 0x000fe20000000000 */
[----:B-1----:R-:W-:Y:S01]  /*29720*/  VIADD R10, R8, 0x28400 ;  /* 0x00028400080a7836 */ /* 0x002fe20000000000 */
[----:B------:R-:W-:-:S09]  /*29730*/  UMOV UR7, 0x12f00000 ;  /* 0x12f0000000077882 */ /* 0x000fd20000000000 */
.L_x_3321:
        /* <DEDUP_REMOVED lines=10> */
[----:B------:R-:W-:Y:S01]  /*297e0*/  IMAD.MOV.U32 R12, RZ, RZ, 0x80 ;  /* 0x00000080ff0c7424 */ /* 0x000fe200078e00ff */
[----:B------:R-:W-:Y:S01]  /*297f0*/  PLOP3.LUT P0, PT, PT, PT, PT, 0x80, 0x0 ;  /* 0x000000000000781c */ /* 0x000fe20003f0f070 */
[----:B------:R-:W-:Y:S01]  /*29800*/  VIADD R10, R8, 0x2c400 ;  /* 0x0002c400080a7836 */ /* 0x000fe20000000000 */
[----:B------:R-:W-:Y:S01]  /*29810*/  UMOV UR6, 0x0 ;  /* 0x0000000000067882 */ /* 0x000fe20000000000 */
[----:B------:R-:W-:Y:S01]  /*29820*/  UMOV UR7, 0x12f00000 ;  /* 0x12f0000000077882 */ /* 0x000fe20000000000 */
[----:B------:R-:W-:-:S15]  /*29830*/  R2UR UR10, R12 ;  /* 0x000000000c0a72ca */ /* 0x000fde00000e0000 */
.L_x_3322:
        /* <DEDUP_REMOVED lines=10> */
[----:B------:R-:W1:Y:S01]  /*298e0*/  SYNCS.PHASECHK.TRANS64.TRYWAIT P0, [R9+URZ+0x388c0], R11 ;  /* 0x0388c00b090075a7 */ /* 0x000e62000800017f */
[----:B------:R-:W-:Y:S04]  /*298f0*/  BSSY B2, `(.L_x_3323) ;  /* 0x0000002000027945 */ /* 0x000fe80003800000 */
[----:B-1----:R-:W-:Y:S05]  /*29900*/  @!P0 BRA `(.L_x_3324) ;  /* 0x000000d800d08947 */ /* 0x002fea0003800000 */
.L_x_3710:
[----:B------:R-:W-:Y:S05]  /*29910*/  BSYNC B2 ;  /* 0x0000000000027941 */ /* 0x000fea0003800000 */
.L_x_3323:
[----:B------:R-:W-:Y:S01]  /*29920*/  BSSY B2, `(.L_x_3325) ;  /* 0x000000b000027945 */ /* 0x000fe20003800000 */
[----:B------:R-:W-:Y:S01]  /*29930*/  IMAD.MOV.U32 R10, RZ, RZ, 0x0 ;  /* 0x00000000ff0a7424 */ /* 0x000fe200078e00ff */
[----:B01----:R-:W-:Y:S02]  /*29940*/  MOV R11, 0x12f00000 ;  /* 0x12f00000000b7802 */ /* 0x003fe40000000f00 */
[----:B------:R-:W-:Y:S05]  /*29950*/  @P1 BRA `(.L_x_3326) ;  /* 0x00000000001c1947 */ /* 0x000fea0003800000 */
[----:B------:R-:W0:Y:S02]  /*29960*/  S2R R6, SR_TID.X ;  /* 0x0000000000067919 */ /* 0x000e240000002100 */
[----:B0-----:R-:W-:Y:S01]  /*29970*/  LOP3.LUT R14, R6, 0x1f, RZ, 0xc0, !PT ;  /* 0x0000001f060e7812 */ /* 0x001fe200078ec0ff */
[----:B------:R-:W-:-:S03]  /*29980*/  IMAD.MOV.U32 R6, RZ, RZ, 0x8000 ;  /* 0x00008000ff067424 */ /* 0x000fc600078e00ff */
[----:B------:R-:W-:Y:S01]  /*29990*/  ISETP.NE.AND P0, PT, R14, RZ, PT ;  /* 0x000000ff0e00720c */ /* 0x000fe20003f05270 */
[----:B------:R0:W-:-:S12]  /*299a0*/  SYNCS.ARRIVE.TRANS64 RZ, [R9+URZ+0x388b0], R6 ;  /* 0x0388b00609ff79a7 */ /* 0x0001d8000800003f */
[----:B0-----:R-:W-:Y:S05]  /*299b0*/  @!P0 BRA `(.L_x_3326) ;  /* 0x0000000000048947 */ /* 0x001fea0003800000 */
[----:B------:R-:W-:Y:S01]  /*299c0*/  BPT.TRAP 0x1 ;  /* 0x000000040000795c */ /* 0x000fe20000300000 */
.L_x_3326:
[----:B------:R-:W-:Y:S05]  /*299d0*/  BSYNC B2 ;  /* 0x0000000000027941 */ /* 0x000fea0003800000 */
.L_x_3325:
        /* <DEDUP_REMOVED lines=8> */
.L_x_3327:
        /* <DEDUP_REMOVED lines=15> */
.L_x_3328:
        /* <DEDUP_REMOVED lines=9> */
[----:B---3--:R-:W-:Y:S05]  /*29be0*/  @P0 BRA.U.ANY `(.L_x_3328) ;  /* 0xfffffffd00d80947 */ /* 0x008fea000393ffff */
.L_x_3316:
[----:B------:R-:W-:Y:S05]  /*29bf0*/  BSYNC B1 ;  /* 0x0000000000017941 */ /* 0x000fea0003800000 */
.L_x_3315:
[----:B-1----:R-:W-:Y:S01]  /*29c00*/  VIADD R10, R5, 0xfffffffe ;  /* 0xfffffffe050a7836 */ /* 0x002fe20000000000 */
        /* <DEDUP_REMOVED lines=8> */
.L_x_3343:
[----:B------:R-:W-:Y:S05]  /*29c90*/  YIELD ;  /* 0x0000000000007946 */ /* 0x000fea0003800000 */
[----:B------:R-:W-:Y:S04]  /*29ca0*/  BSSY B1, `(.L_x_3329) ;  /* 0x000006b000017945 */ /* 0x000fe80003800000 */
[----:B------:R-:W-:Y:S05]  /*29cb0*/  @!P6 BRA `(.L_x_3330) ;  /* 0x0000000400a4e947 */ /* 0x000fea0003800000 */
[----:B0-----:R-:W-:Y:S01]  /*29cc0*/  IMAD R9, R33, 0x8, R16 ;  /* 0x0000000821097824 */ /* 0x001fe200078e0210 */
[----:B------:R-:W-:Y:S01]  /*29cd0*/  SHF.L.U32 R8, R36, 0x1f, RZ ;  /* 0x0000001f24087819 */ /* 0x000fe200000006ff */
[----:B------:R-:W0:Y:S01]  /*29ce0*/  S2R R5, SR_TID.X ;  /* 0x0000000000057919 */ /* 0x000e220000002100 */
[----:B------:R-:W-:Y:S02]  /*29cf0*/  BSSY B2, `(.L_x_3331) ;  /* 0x0000005000027945 */ /* 0x000fe40003800000 */
[----:B------:R-:W1:Y:S01]  /*29d00*/  SYNCS.PHASECHK.TRANS64.TRYWAIT P1, [R9+URZ+0x388a0], R8 ;  /* 0x0388a008090075a7 */ /* 0x000e62000802017f */
[----:B0-----:R-:W-:-:S04]  /*29d10*/  LOP3.LUT R5, R5, 0x7f, RZ, 0xc0, !PT ;  /* 0x0000007f05057812 */ /* 0x001fc800078ec0ff */
[----:B------:R-:W-:Y:S01]  /*29d20*/  ISETP.NE.AND P2, PT, R5, RZ, PT ;  /* 0x000000ff0500720c */ /* 0x000fe20003f45270 */
[----:B-1----:R-:W-:-:S12]  /*29d30*/  @!P1 BRA `(.L_x_3332) ;  /* 0x000000d400d89947 */ /* 0x002fd80003800000 */
.L_x_3711:
[----:B------:R-:W-:Y:S05]  /*29d40*/  BSYNC B2 ;  /* 0x0000000000027941 */ /* 0x000fea0003800000 */
.L_x_3331:
[----:B------:R-:W-:Y:S04]  /*29d50*/  BSSY B2, `(.L_x_3333) ;  /* 0x0000009000027945 */ /* 0x000fe80003800000 */
[----:B------:R-:W-:Y:S05]  /*29d60*/  @P2 BRA `(.L_x_3334) ;  /* 0x00000000001c2947 */ /* 0x000fea0003800000 */
[----:B------:R-:W2:Y:S02]  /*29d70*/  S2R R5, SR_TID.X ;  /* 0x0000000000057919 */ /* 0x000ea40000002100 */
[----:B--2---:R-:W-:Y:S01]  /*29d80*/  LOP3.LUT R6, R5, 0x1f, RZ, 0xc0, !PT ;  /* 0x0000001f05067812 */ /* 0x004fe200078ec0ff */
[----:B------:R-:W-:-:S03]  /*29d90*/  IMAD.MOV.U32 R5, RZ, RZ, 0x8000 ;  /* 0x00008000ff057424 */ /* 0x000fc600078e00ff */
[----:B------:R-:W-:Y:S01]  /*29da0*/  ISETP.NE.AND P1, PT, R6, RZ, PT ;  /* 0x000000ff0600720c */ /* 0x000fe20003f25270 */
[----:B------:R1:W-:-:S12]  /*29db0*/  SYNCS.ARRIVE.TRANS64 RZ, [R9+URZ+0x38890], R5 ;  /* 0x0388900509ff79a7 */ /* 0x0003d8000800003f */
[----:B-1----:R-:W-:Y:S05]  /*29dc0*/  @!P1 BRA `(.L_x_3334) ;  /* 0x0000000000049947 */ /* 0x002fea0003800000 */
[----:B------:R-:W-:Y:S01]  /*29dd0*/  BPT.TRAP 0x1 ;  /* 0x000000040000795c */ /* 0x000fe20000300000 */
.L_x_3334:
[----:B------:R-:W-:Y:S05]  /*29de0*/  BSYNC B2 ;  /* 0x0000000000027941 */ /* 0x000fea0003800000 */
.L_x_3333:
[----:B------:R-:W-:Y:S01]  /*29df0*/  IMAD.MOV.U32 R14, RZ, RZ, RZ ;  /* 0x000000ffff0e7224 */ /* 0x000fe200078e00ff */
[----:B------:R-:W-:Y:S01]  /*29e00*/  LEA R7, R33, R16, 0xf ;  /* 0x0000001021077211 */ /* 0x000fe200078e78ff */
[----:B------:R-:W-:Y:S01]  /*29e10*/  UIADD3 UR4, UP0, UR40, 0x570, URZ ;  /* 0x0000057028047890 */ /* 0x000fe2000ff1e03f */
[----:B------:R-:W-:Y:S01]  /*29e20*/  PLOP3.LUT P1, PT, PT, PT, PT, 0x80, 0x0 ;  /* 0x000000000000781c */ /* 0x000fe20003f2f070 */
[----:B--2---:R-:W-:Y:S01]  /*29e30*/  IMAD R6, R10, 0x80, R0 ;  /* 0x000000800a067824 */ /* 0x004fe200078e0200 */
[----:B------:R-:W-:Y:S01]  /*29e40*/  R2UR UR10, R14 ;  /* 0x000000000e0a72ca */ /* 0x000fe200000e0000 */
[----:B------:R-:W-:Y:S01]  /*29e50*/  VIADD R5, R9, 0x38890 ;  /* 0x0003889009057836 */ /* 0x000fe20000000000 */
[----:B------:R-:W-:Y:S01]  /*29e60*/  UIADD3.X UR5, URZ, UR41, URZ, UP0, !UPT ;  /* 0x000000293f057290 */ /* 0x000fe200087fe43f */
[----:B------:R-:W-:Y:S01]  /*29e70*/  VIADD R11, R7, 0x28400 ;  /* 0x00028400070b7836 */ /* 0x000fe20000000000 */
[----:B------:R-:W-:Y:S01]  /*29e80*/  UMOV UR6, 0x0 ;  /* 0x0000000000067882 */ /* 0x000fe20000000000 */
[----:B------:R-:W-:-:S10]  /*29e90*/  UMOV UR7, 0x12f00000 ;  /* 0x12f0000000077882 */ /* 0x000fd40000000000 */
.L_x_3335:
        /* <DEDUP_REMOVED lines=16> */
.L_x_3336:
        /* <DEDUP_REMOVED lines=13> */
.L_x_3712:
[----:B------:R-:W-:Y:S05]  /*2a070*/  BSYNC B2 ;  /* 0x0000000000027941 */ /* 0x000fea0003800000 */
.L_x_3337:
        /* <DEDUP_REMOVED lines=11> */
.L_x_3340:
[----:B------:R-:W-:Y:S05]  /*2a130*/  BSYNC B2 ;  /* 0x0000000000027941 */ /* 0x000fea0003800000 */
.L_x_3339:
[----:B------:R-:W-:Y:S01]  /*2a140*/  R2UR UR10, R14 ;  /* 0x000000000e0a72ca */ /* 0x000fe200000e0000 */
[----:B------:R-:W-:Y:S01]  /*2a150*/  UIADD3 UR4, UP0, UR40, 0x670, URZ ;  /* 0x0000067028047890 */ /* 0x000fe2000ff1e03f */
[----:B------:R-:W-:Y:S01]  /*2a160*/  R2UR UR6, R12 ;  /* 0x000000000c0672ca */ /* 0x000fe200000e0000 */
[----:B01----:R-:W-:Y:S01]  /*2a170*/  VIADD R9, R9, 0x388b0 ;  /* 0x000388b009097836 */ /* 0x003fe20000000000 */
[----:B------:R-:W-:Y:S01]  /*2a180*/  R2UR UR7, R13 ;  /* 0x000000000d0772ca */ /* 0x000fe200000e0000 */
[----:B------:R-:W-:Y:S01]  /*2a190*/  UIADD3.X UR5, URZ, UR41, URZ, UP0, !UPT ;  /* 0x000000293f057290 */ /* 0x000fe200087fe43f */
[----:B------:R-:W-:Y:S02]  /*2a1a0*/  PLOP3.LUT P1, PT, PT, PT, PT, 0x80, 0x0 ;  /* 0x000000000000781c */ /* 0x000fe40003f2f070 */
[----:B------:R-:W-:-:S11]  /*2a1b0*/  IADD3 R5, R7, 0x10400, RZ ;  /* 0x0001040007057810 */ /* 0x000fd60007ffe0ff */
.L_x_3341:
        /* <DEDUP_REMOVED lines=15> */
.L_x_3342:
        /* <DEDUP_REMOVED lines=10> */
.L_x_3330:
[----:B------:R-:W-:Y:S05]  /*2a350*/  BSYNC B1 ;  /* 0x0000000000017941 */ /* 0x000fea0003800000 */
.L_x_3329:
[C---:B------:R-:W-:Y:S01]  /*2a360*/  ISETP.GT.AND P2, PT, R10.reuse, R3, PT ;  /* 0x000000030a00720c */ /* 0x040fe20003f44270 */
[----:B------:R-:W-:Y:S02]  /*2a370*/  VIADD R33, R33, 0x1 ;  /* 0x0000000121217836 */ /* 0x000fe40000000000 */
[----:B------:R-:W-:-:S03]  /*2a380*/  VIADD R10, R10, 0xffffffff ;  /* 0xffffffff0a0a7836 */ /* 0x000fc60000000000 */
[----:B------:R-:W-:-:S04]  /*2a390*/  ISETP.NE.AND P1, PT, R33, 0x2, PT ;  /* 0x000000022100780c */ /* 0x000fc80003f25270 */
[----:B------:R-:W-:Y:S02]  /*2a3a0*/  SEL R5, RZ, 0x1, P1 ;  /* 0x00000001ff057807 */ /* 0x000fe40000800000 */
[----:B------:R-:W-:Y:S02]  /*2a3b0*/  SEL R33, R33, RZ, P1 ;  /* 0x000000ff21217207 */ /* 0x000fe40000800000 */
[----:B------:R-:W-:Y:S01]  /*2a3c0*/  LOP3.LUT R36, R36, R5, RZ, 0x3c, !PT ;  /* 0x0000000524247212 */ /* 0x000fe200078e3cff */
[----:B------:R-:W-:Y:S06]  /*2a3d0*/  @P2 BRA `(.L_x_3343) ;  /* 0xfffffff8002c2947 */ /* 0x000fec000383ffff */
.L_x_3309:
[----:B------:R-:W-:Y:S05]  /*2a3e0*/  BSYNC B0 ;  /* 0x0000000000007941 */ /* 0x000fea0003800000 */
.L_x_3308:
[----:B------:R-:W3:Y:S01]  /*2a3f0*/  LDC R0, c[0x0][0x448] ;  /* 0x00011200ff007b82 */ /* 0x000ee20000000800 */
[----:B------:R-:W-:Y:S01]  /*2a400*/  ISETP.NE.AND P2, PT, R4, RZ, PT ;  /* 0x000000ff0400720c */ /* 0x000fe20003f45270 */
[----:B------:R-:W-:Y:S05]  /*2a410*/  @!P0 WARPSYNC.ALL ;  /* 0x0000000000008948 */ /* 0x000fea0003800000 */
[----:B------:R-:W-:Y:S01]  /*2a420*/  BSSY B0, `(.L_x_3344) ;  /* 0x000002b000007945 */ /* 0x000fe20003800000 */
[----:B------:R-:W-:-:S06]  /*2a430*/  IMAD.MOV.U32 R30, RZ, RZ, RZ ;  /* 0x000000ffff1e7224 */ /* 0x000fcc00078e00ff */
[----:B------:R-:W4:Y:S08]  /*2a440*/  @!P2 LDC R4, c[0x0][0x9f0] ;  /* 0x00027c00ff04ab82 */ /* 0x000f300000000800 */
[----:B------:R-:W-:Y:S01]  /*2a450*/  @!P0 BAR.SYNC.DEFER_BLOCKING 0xc, 0x180 ;  /* 0x0306000000008b1d */ /* 0x000fe20000010000 */
[----:B---3--:R-:W-:Y:S02]  /*2a460*/  ISETP.NE.AND P1, PT, R0, 0x1, PT ;  /* 0x000000010000780c */ /* 0x008fe40003f25270 */
[----:B------:R-:W-:-:S11]  /*2a470*/  LEA R0, R29, 0x7f, 0x7 ;  /* 0x0000007f1d007811 */ /* 0x000fd600078e38ff */
[----:B------:R-:W3:Y:S08]  /*2a480*/  @P1 LDC R2, c[0x0][0x44c] ;  /* 0x00011300ff021b82 */ /* 0x000ef00000000800 */
[----:B------:R-:W5:Y:S01]  /*2a490*/  @P1 LDC R3, c[0x0][0x450] ;  /* 0x00011400ff031b82 */ /* 0x000f620000000800 */
[----:B---3--:R-:W-:-:S05]  /*2a4a0*/  @P1 IMAD.HI.U32 R2, R0, R2, RZ ;  /* 0x0000000200021227 */ /* 0x008fca00078e00ff */
[----:B-----5:R-:W-:-:S05]  /*2a4b0*/  @P1 SHF.R.U32.HI R0, RZ, R3, R2 ;  /* 0x00000003ff001219 */ /* 0x020fca0000011602 */
[----:B------:R-:W-:-:S05]  /*2a4c0*/  IMAD.IADD R0, R18, 0x1, R0 ;  /* 0x0000000112007824 */ /* 0x000fca00078e0200 */
[----:B------:R-:W-:-:S04]  /*2a4d0*/  SHF.R.S32.HI R2, RZ, 0x1f, R0 ;  /* 0x0000001fff027819 */ /* 0x000fc80000011400 */
[----:B------:R-:W-:-:S04]  /*2a4e0*/  LEA.HI R2, R2, R0, RZ, 0x7 ;  /* 0x0000000002027211 */ /* 0x000fc800078f38ff */
[----:B------:R-:W-:-:S04]  /*2a4f0*/  SHF.R.S32.HI R2, RZ, 0x7, R2 ;  /* 0x00000007ff027819 */ /* 0x000fc80000011402 */
[----:B------:R-:W-:-:S04]  /*2a500*/  VIMNMX R20, R20, R2, PT ;  /* 0x0000000214147248 */ /* 0x000fc80003fe0100 */
[----:B------:R-:W-:-:S13]  /*2a510*/  ISETP.GE.AND P1, PT, R20, 0x1, PT ;  /* 0x000000011400780c */ /* 0x000fda0003f26270 */
[----:B----4-:R-:W-:Y:S05]  /*2a520*/  @!P1 BRA `(.L_x_3345) ;  /* 0x0000000000689947 */ /* 0x010fea0003800000 */
[-C--:B------:R-:W-:Y:S02]  /*2a530*/  IABS R0, R4.reuse ;  /* 0x0000000400007213 */ /* 0x080fe40000000000 */
[----:B--2---:R-:W-:Y:S02]  /*2a540*/  IABS R6, R4 ;  /* 0x0000000400067213 */ /* 0x004fe40000000000 */
[----:B------:R-:W2:Y:S03]  /*2a550*/  I2F.RP R2, R0 ;  /* 0x0000000000027306 */ /* 0x000ea60000209400 */
[----:B------:R-:W-:-:S05]  /*2a560*/  IMAD.MOV R6, RZ, RZ, -R6 ;  /* 0x000000ffff067224 */ /* 0x000fca00078e0a06 */
[----:B--2---:R-:W2:Y:S02]  /*2a570*/  MUFU.RCP R2, R2 ;  /* 0x0000000200027308 */ /* 0x004ea40000001000 */
[----:B--2---:R-:W-:-:S06]  /*2a580*/  VIADD R2, R2, 0xffffffe ;  /* 0x0ffffffe02027836 */ /* 0x004fcc0000000000 */
[----:B------:R-:W2:Y:S02]  /*2a590*/  F2I.FTZ.U32.TRUNC.NTZ R3, R2 ;  /* 0x0000000200037305 */ /* 0x000ea4000021f000 */
[----:B--2---:R-:W-:-:S04]  /*2a5a0*/  IMAD.MOV R2, RZ, RZ, -R3 ;  /* 0x000000ffff027224 */ /* 0x004fc800078e0a03 */
        /* <DEDUP_REMOVED lines=16> */
[----:B------:R-:W-:-:S05]  /*2a6b0*/  @!P1 LOP3.LUT R5, RZ, R4, RZ, 0x33, !PT ;  /* 0x00000004ff059212 */ /* 0x000fca00078e33ff */
[----:B------:R-:W-:-:S07]  /*2a6c0*/  IMAD.MOV.U32 R30, RZ, RZ, R5 ;  /* 0x000000ffff1e7224 */ /* 0x000fce00078e0005 */
.L_x_3345:
[----:B------:R-:W-:Y:S05]  /*2a6d0*/  BSYNC B0 ;  /* 0x0000000000007941 */ /* 0x000fea0003800000 */
.L_x_3344:
[----:B------:R-:W-:-:S05]  /*2a6e0*/  IMAD R0, R21, R30, RZ ;  /* 0x0000001e15007224 */ /* 0x000fca00078e02ff */
[----:B------:R3:W-:Y:S01]  /*2a6f0*/  STL [R1+0x4], R0 ;  /* 0x0000040001007387 */ /* 0x0007e20000100800 */
[----:B------:R-:W-:-:S04]  /*2a700*/  VIADDMNMX R30, R0, R30, R20, PT ;  /* 0x0000001e001e7246 */ /* 0x000fc80003800114 */
[----:B------:R-:W-:-:S13]  /*2a710*/  ISETP.GT.AND P0, PT, R30, R0, PT ;  /* 0x000000001e00720c */ /* 0x000fda0003f04270 */
[----:B---3--:R-:W-:Y:S05]  /*2a720*/  @P0 BRA `(.L_x_3346) ;  /* 0x0000000000440947 */ /* 0x008fea0003800000 */
[----:B------:R-:W3:Y:S02]  /*2a730*/  S2R R0, SR_TID.X ;  /* 0x0000000000007919 */ /* 0x000ee40000002100 */
[----:B---3--:R-:W-:-:S04]  /*2a740*/  LOP3.LUT R0, R0, 0x7f, RZ, 0xc0, !PT ;  /* 0x0000007f00007812 */ /* 0x008fc800078ec0ff */
[----:B------:R-:W-:-:S13]  /*2a750*/  ISETP.NE.AND P0, PT, R0, RZ, PT ;  /* 0x000000ff0000720c */ /* 0x000fda0003f05270 */
[----:B------:R-:W-:Y:S05]  /*2a760*/  @P0 BRA `(.L_x_3347) ;  /* 0x0000004c00780947 */ /* 0x000fea0003800000 */
[----:B------:R-:W3:Y:S01]  /*2a770*/  S2R R5, SR_LANEID ;  /* 0x0000000000057919 */ /* 0x000ee20000000000 */
[----:B------:R-:W-:Y:S01]  /*2a780*/  VOTEU.ANY UR4, UPT, PT ;  /* 0x0000000000047886 */ /* 0x000fe200038e0100 */
[----:B------:R-:W4:Y:S01]  /*2a790*/  LDC.64 R2, c[0x0][0xc60] ;  /* 0x00031800ff027b82 */ /* 0x000f220000000a00 */
[----:B------:R-:W3:Y:S02]  /*2a7a0*/  FLO.U32 R0, UR4 ;  /* 0x0000000400007d00 */ /* 0x000ee400080e0000 */
[----:B---3--:R-:W-:-:S06]  /*2a7b0*/  ISETP.EQ.U32.AND P0, PT, R0, R5, PT ;  /* 0x000000050000720c */ /* 0x008fcc0003f02070 */
[----:B------:R-:W4:Y:S07]  /*2a7c0*/  POPC R5, UR4 ;  /* 0x0000000400057d09 */ /* 0x000f2e0008000000 */
[----:B----4-:R-:W3:Y:S01]  /*2a7d0*/  @P0 ATOMG.E.ADD.STRONG.GPU PT, R3, desc[UR42][R2.64], R5 ;  /* 0x00000005020309a8 */ /* 0x010ee200081ee1ea */
[----:B------:R-:W4:Y:S02]  /*2a7e0*/  S2R R4, SR_LTMASK ;  /* 0x0000000000047919 */ /* 0x000f240000003900 */
[----:B----4-:R-:W-:-:S04]  /*2a7f0*/  LOP3.LUT R4, R4, UR4, RZ, 0xc0, !PT ;  /* 0x0000000404047c12 */ /* 0x010fc8000f8ec0ff */
[----:B------:R-:W4:Y:S01]  /*2a800*/  POPC R7, R4 ;  /* 0x0000000400077309 */ /* 0x000f220000000000 */
[----:B---3--:R-:W4:Y:S02]  /*2a810*/  SHFL.IDX PT, R0, R3, R0, 0x1f ;  /* 0x00001f0003007589 */ /* 0x008f2400000e0000 */
[----:B----4-:R-:W-:Y:S01]  /*2a820*/  IADD3 R28, R0, UR38, R7 ;  /* 0x00000026001c7c10 */ /* 0x010fe2000fffe007 */
[----:B------:R-:W-:Y:S06]  /*2a830*/  BRA `(.L_x_3347) ;  /* 0x0000004c00447947 */ /* 0x000fec0003800000 */
.L_x_3346:
        /* <DEDUP_REMOVED lines=9> */
[----:B-1----:R-:W-:Y:S01]  /*2a8d0*/  MOV R10, UR4 ;  /* 0x00000004000a7c02 */ /* 0x002fe20008000f00 */
[----:B------:R-:W1:Y:S01]  /*2a8e0*/  LDC.64 R2, c[0x4][R2] ;  /* 0x0100000002027b82 */ /* 0x000e620000000a00 */
[----:B------:R-:W-:Y:S02]  /*2a8f0*/  IMAD.U32 R5, RZ, RZ, UR7 ;  /* 0x00000007ff057e24 */ /* 0x000fe4000f8e00ff */
[----:B--2---:R-:W-:Y:S02]  /*2a900*/  IMAD.U32 R6, RZ, RZ, UR8 ;  /* 0x00000008ff067e24 */ /* 0x004fe4000f8e00ff */
[----:B------:R-:W-:-:S02]  /*2a910*/  IMAD.U32 R7, RZ, RZ, UR9 ;  /* 0x00000009ff077e24 */ /* 0x000fc4000f8e00ff */
[----:B------:R-:W-:Y:S02]  /*2a920*/  IMAD.U32 R11, RZ, RZ, UR5 ;  /* 0x00000005ff0b7e24 */ /* 0x000fe4000f8e00ff */
[----:B------:R-:W-:Y:S02]  /*2a930*/  IMAD.MOV.U32 R8, RZ, RZ, 0x70 ;  /* 0x00000070ff087424 */ /* 0x000fe400078e00ff */
[----:B------:R-:W-:Y:S02]  /*2a940*/  IMAD.MOV.U32 R12, RZ, RZ, 0x1 ;  /* 0x00000001ff0c7424 */ /* 0x000fe400078e00ff */
[----:B------:R-:W-:-:S07]  /*2a950*/  IMAD.MOV.U32 R13, RZ, RZ, RZ ;  /* 0x000000ffff0d7224 */ /* 0x000fce00078e00ff */
[----:B------:R-:W-:-:S07]  /*2a960*/  LEPC R20, `(.L_x_3349) ;  /* 0x000000001014794e */ /* 0x000fce0000000000 */
[----:B01----:R-:W-:Y:S05]  /*2a970*/  CALL.ABS.NOINC R2 ;  /* 0x0000000002007343 */ /* 0x003fea0003c00000 */
.L_x_3349:
[----:B------:R-:W-:Y:S05]  /*2a980*/  BSYNC B6 ;  /* 0x0000000000067941 */ /* 0x000fea0003800000 */
.L_x_3348:
        /* <DEDUP_REMOVED lines=22> */
.L_x_3351:
[----:B------:R-:W-:Y:S05]  /*2aaf0*/  BSYNC B6 ;  /* 0x0000000000067941 */ /* 0x000fea0003800000 */
.L_x_3350:
        /* <DEDUP_REMOVED lines=20> */
.L_x_3353:
[----:B------:R-:W-:Y:S05]  /*2ac40*/  BSYNC B6 ;  /* 0x0000000000067941 */ /* 0x000fea0003800000 */
.L_x_3352:
        /* <DEDUP_REMOVED lines=9> */
[----:B------:R-:W3:Y:S01]  /*2ace0*/  LDC.64 R2, c[0x4][R2] ;  /* 0x0100000002027b82 */ /* 0x000ee20000000a00 */
[----:B------:R-:W-:Y:S02]  /*2acf0*/  IMAD.U32 R5, RZ, RZ, UR5 ;  /* 0x00000005ff057e24 */ /* 0x000fe4000f8e00ff */
[----:B--2---:R-:W-:Y:S02]  /*2ad00*/  IMAD.U32 R6, RZ, RZ, UR6 ;  /* 0x00000006ff067e24 */ /* 0x004fe4000f8e00ff */
[----:B------:R-:W-:-:S02]  /*2ad10*/  IMAD.U32 R7, RZ, RZ, UR7 ;  /* 0x00000007ff077e24 */ /* 0x000fc4000f8e00ff */
[----:B-1----:R-:W-:Y:S02]  /*2ad20*/  IMAD.U32 R10, RZ, RZ, UR8 ;  /* 0x00000008ff0a7e24 */ /* 0x002fe4000f8e00ff */
[----:B------:R-:W-:Y:S02]  /*2ad30*/  IMAD.MOV.U32 R8, RZ, RZ, 0x70 ;  /* 0x00000070ff087424 */ /* 0x000fe400078e00ff */
[----:B------:R-:W-:Y:S02]  /*2ad40*/  IMAD.MOV.U32 R12, RZ, RZ, 0x1 ;  /* 0x00000001ff0c7424 */ /* 0x000fe400078e00ff */
[----:B------:R-:W-:-:S07]  /*2ad50*/  IMAD.MOV.U32 R13, RZ, RZ, RZ ;  /* 0x000000ffff0d7224 */ /* 0x000fce00078e00ff */
[----:B------:R-:W-:-:S07]  /*2ad60*/  LEPC R20, `(.L_x_3355) ;  /* 0x000000001014794e */ /* 0x000fce0000000000 */
[----:B0--3--:R-:W-:Y:S05]  /*2ad70*/  CALL.ABS.NOINC R2 ;  /* 0x0000000002007343 */ /* 0x009fea0003c00000 */
.L_x_3355:
[----:B------:R-:W-:Y:S05]  /*2ad80*/  BSYNC B6 ;  /* 0x0000000000067941 */ /* 0x000fea0003800000 */
.L_x_3354:
[----:B------:R3:W4:Y:S01]  /*2ad90*/  LDL R20, [R1] ;  /* 0x0000000001147983 */ /* 0x0007220000100800 */
[----:B------:R-:W-:Y:S01]  /*2ada0*/  ULDC.64 UR4, c[0x0][0x9f8] ;  /* 0x00027e0000047ab9 */ /* 0x000fe20000000a00 */
[----:B------:R-:W0:Y:S01]  /*2adb0*/  LDC R8, c[0x0][0x430] ;  /* 0x00010c00ff087b82 */ /* 0x000e220000000800 */
[----:B------:R-:W2:Y:S01]  /*2adc0*/  S2R R2, SR_TID.X ;  /* 0x0000000000027919 */ /* 0x000ea20000002100 */
[----:B------:R-:W-:Y:S01]  /*2add0*/  ISETP.NE.U32.AND P0, PT, RZ, UR4, PT ;  /* 0x00000004ff007c0c */ /* 0x000fe2000bf05070 */
[----:B------:R-:W3:Y:S03]  /*2ade0*/  LDL R21, [R1+0x8] ;  /* 0x0000080001157983 */ /* 0x000ee60000100800 */
[----:B------:R-:W-:Y:S02]  /*2adf0*/  ISETP.NE.AND.EX P0, PT, RZ, UR5, PT, P0 ;  /* 0x00000005ff007c0c */ /* 0x000fe4000bf05300 */
[----:B-1----:R-:W1:Y:S01]  /*2ae00*/  LDC R10, c[0x0][0x2f4] ;  /* 0x0000bd00ff0a7b82 */ /* 0x002e620000000800 */
[----:B--2---:R-:W-:-:S10]  /*2ae10*/  LOP3.LUT R0, R2, 0x7f, RZ, 0xc0, !PT ;  /* 0x0000007f02007812 */ /* 0x004fd400078ec0ff */
[----:B------:R-:W-:-:S04]  /*2ae20*/  @P0 IADD3 R2, P1, R25, UR4, RZ ;  /* 0x0000000419020c10 */ /* 0x000fc8000ff3e0ff */
[----:B------:R-:W-:Y:S01]  /*2ae30*/  @P0 IADD3.X R3, R26, UR5, RZ, P1, !PT ;  /* 0x000000051a030c10 */ /* 0x000fe20008ffe4ff */
[----:B------:R-:W2:Y:S04]  /*2ae40*/  S2R R4, SR_TID.X ;  /* 0x0000000000047919 */ /* 0x000ea80000002100 */
[----:B----4-:R-:W4:Y:S01]  /*2ae50*/  @P0 LDG.E R20, desc[UR42][R2.64] ;  /* 0x0000002a02140981 */ /* 0x010f22000c1e1900 */
[----:B0-----:R-:W-:Y:S01]  /*2ae60*/  ISETP.NE.AND P1, PT, R8, 0x1, PT ;  /* 0x000000010800780c */ /* 0x001fe20003f25270 */
[----:B--2---:R-:W-:Y:S01]  /*2ae70*/  IMAD.SHL.U32 R4, R4, 0x10, RZ ;  /* 0x0000001004047824 */ /* 0x004fe200078e00ff */
[----:B------:R-:W-:-:S04]  /*2ae80*/  SHF.R.U32.HI R0, RZ, 0x3, R0 ;  /* 0x00000003ff007819 */ /* 0x000fc80000011600 */
[----:B------:R-:W-:Y:S02]  /*2ae90*/  LOP3.LUT R4, R0, 0x70, R4, 0xf8, !PT ;  /* 0x0000007000047812 */ /* 0x000fe400078ef804 */
[----:B------:R-:W-:-:S04]  /*2aea0*/  LEA R0, R30, 0xffffff80, 0x7 ;  /* 0xffffff801e007811 */ /* 0x000fc800078e38ff */
[----:B------:R-:W-:Y:S01]  /*2aeb0*/  LOP3.LUT R4, R4, R0, RZ, 0xfc, !PT ;  /* 0x0000000004047212 */ /* 0x000fe200078efcff */
[----:B------:R-:W0:Y:S08]  /*2aec0*/  @P1 LDC R5, c[0x0][0x434] ;  /* 0x00010d00ff051b82 */ /* 0x000e300000000800 */
[----:B------:R-:W2:Y:S01]  /*2aed0*/  @P1 LDC R7, c[0x0][0x438] ;  /* 0x00010e00ff071b82 */ /* 0x000ea20000000800 */
[----:B------:R-:W-:-:S02]  /*2aee0*/  LOP3.LUT R23, R23, 0xfffffffd, RZ, 0xc0, !PT ;  /* 0xfffffffd17177812 */ /* 0x000fc400078ec0ff */
[----:B------:R-:W-:-:S04]  /*2aef0*/  MOV R11, UR39 ;  /* 0x00000027000b7c02 */ /* 0x000fc80008000f00 */
[----:B------:R-:W-:Y:S01]  /*2af00*/  ISETP.NE.AND P2, PT, R11, 0x3, PT ;  /* 0x000000030b00780c */ /* 0x000fe20003f45270 */
[----:B------:R-:W-:Y:S01]  /*2af10*/  UMOV UR4, 0xffffffff ;  /* 0xffffffff00047882 */ /* 0x000fe20000000000 */
[----:B----4-:R4:W-:Y:S01]  /*2af20*/  @P0 STL [R1], R20 ;  /* 0x0000001401000387 */ /* 0x0109e20000100800 */
[C---:B------:R-:W-:Y:S01]  /*2af30*/  ISETP.GE.AND P0, PT, R4.reuse, R27, PT ;  /* 0x0000001b0400720c */ /* 0x040fe20003f06270 */
[----:B---3--:R-:W-:-:S12]  /*2af40*/  IMAD.IADD R4, R4, 0x1, R21 ;  /* 0x0000000104047824 */ /* 0x008fd800078e0215 */
[----:B------:R-:W3:Y:S01]  /*2af50*/  @!P0 LDC.64 R2, c[0x0][0x428] ;  /* 0x00010a00ff028b82 */ /* 0x000ee20000000a00 */
[----:B0-----:R-:W-:-:S04]  /*2af60*/  @P1 IMAD.HI.U32 R5, R4, R5, RZ ;  /* 0x0000000504051227 */ /* 0x001fc800078e00ff */
[----:B------:R-:W-:Y:S01]  /*2af70*/  IMAD.MOV.U32 R6, RZ, RZ, R4 ;  /* 0x000000ffff067224 */ /* 0x000fe200078e0004 */
[----:B--2---:R-:W-:Y:S02]  /*2af80*/  @P1 SHF.R.U32.HI R6, RZ, R7, R5 ;  /* 0x00000007ff061219 */ /* 0x004fe40000011605 */
[----:B------:R-:W-:-:S03]  /*2af90*/  SHF.R.S32.HI R9, RZ, 0x1f, R20 ;  /* 0x0000001fff097819 */ /* 0x000fc60000011414 */
[--C-:B------:R-:W-:Y:S01]  /*2afa0*/  IMAD.MOV R5, RZ, RZ, -R6.reuse ;  /* 0x000000ffff057224 */ /* 0x100fe200078e0a06 */
[----:B------:R-:W-:-:S03]  /*2afb0*/  @!P0 SHF.R.S32.HI R7, RZ, 0x1f, R6 ;  /* 0x0000001fff078819 */ /* 0x000fc60000011406 */
[----:B------:R-:W-:Y:S02]  /*2afc0*/  IMAD R4, R8, R5, R4 ;  /* 0x0000000508047224 */ /* 0x000fe400078e0204 */
[-C--:B---3--:R-:W-:Y:S02]  /*2afd0*/  @!P0 IMAD R5, R9, R2.reuse, RZ ;  /* 0x0000000209058224 */ /* 0x088fe400078e02ff */
[----:B------:R-:W-:-:S04]  /*2afe0*/  @!P0 IMAD.WIDE.U32 R6, R20, R2, R6 ;  /* 0x0000000214068225 */ /* 0x000fc800078e0006 */
[----:B------:R-:W-:Y:S02]  /*2aff0*/  @!P0 IMAD R5, R20, R3, R5 ;  /* 0x0000000314058224 */ /* 0x000fe400078e0205 */
[----:B------:R-:W0:Y:S01]  /*2b000*/  @!P0 LDC.64 R2, c[0x0][0x418] ;  /* 0x00010600ff028b82 */ /* 0x000e220000000a00 */
[----:B------:R2:W-:Y:S01]  /*2b010*/  STL [R1+0xc], R9 ;  /* 0x00000c0901007387 */ /* 0x0005e20000100800 */
[----:B----4-:R-:W-:Y:S02]  /*2b020*/  LOP3.LUT R20, R34, 0x80, RZ, 0xfc, !PT ;  /* 0x0000008022147812 */ /* 0x010fe400078efcff */
[----:B0-----:R-:W-:Y:S01]  /*2b030*/  @!P0 LEA R8, P1, R6, R2, 0x2 ;  /* 0x0000000206088211 */ /* 0x001fe200078210ff */
[----:B------:R-:W-:-:S05]  /*2b040*/  @!P0 IMAD.IADD R2, R7, 0x1, R5 ;  /* 0x0000000107028824 */ /* 0x000fca00078e0205 */
[----:B--2---:R-:W-:Y:S02]  /*2b050*/  @!P0 LEA.HI.X R9, R6, R3, R2, 0x2, P1 ;  /* 0x0000000306098211 */ /* 0x004fe400008f1402 */
        /* <DEDUP_REMOVED lines=10> */
.L_x_3715:
[----:B------:R-:W-:Y:S05]  /*2b100*/  @!P2 BRA `(.L_x_3357) ;  /* 0x000000000004a947 */ /* 0x000fea0003800000 */
[----:B------:R-:W-:Y:S01]  /*2b110*/  BPT.TRAP 0x1 ;  /* 0x000000040000795c */ /* 0x000fe20000300000 */
.L_x_3357:
        /* <DEDUP_REMOVED lines=10> */
.L_x_3716:
[----:B------:R-:W-:Y:S05]  /*2b1c0*/  BSYNC B0 ;  /* 0x0000000000007941 */ /* 0x000fea0003800000 */
.L_x_3358:
        /* <DEDUP_REMOVED lines=27> */
[----:B------:R-:W-:Y:S01]  /*2b380*/  ISETP.GE.AND P3, PT, R7, 0x11, PT ;  /* 0x000000110700780c */ /* 0x000fe20003f66270 */
        /* <DEDUP_REMOVED lines=12> */
[----:B------:R-:W-:Y:S01]  /*2b450*/  ISETP.GE.AND P0, PT, R11, R12, PT ;  /* 0x0000000c0b00720c */ /* 0x000fe20003f06270 */
[----:B------:R-:W-:-:S08]  /*2b460*/  IMAD.IADD R5, R16, 0x1, R10 ;  /* 0x0000000110057824 */ /* 0x000fd000078e020a */
        /* <DEDUP_REMOVED lines=30> */
[----:B-1----:R-:W-:-:S04]  /*2b650*/  IADD3 R8, P2, R34, R8, RZ ;  /* 0x0000000822087210 */ /* 0x002fc80007f5e0ff */
[----:B--2---:R-:W-:Y:S02]  /*2b660*/  IADD3.X R9, RZ, R9, RZ, P2, !PT ;  /* 0x00000009ff097210 */ /* 0x004fe400017fe4ff */
        /* <DEDUP_REMOVED lines=16> */
[----:B-1----:R-:W-:-:S05]  /*2b770*/  IADD3 R8, P2, R34, R8, RZ ;  /* 0x0000000822087210 */ /* 0x002fca0007f5e0ff */
        /* <DEDUP_REMOVED lines=10> */
.L_x_3734:
        /* <DEDUP_REMOVED lines=11> */
.L_x_3361:
        /* <DEDUP_REMOVED lines=11> */
.L_x_3362:
[----:B------:R2:W-:Y:S01]  /*2b980*/  SYNCS.ARRIVE.TRANS64.A1T0 RZ, [R6+URZ+0x38870], RZ ;  /* 0x038870ff06ff79a7 */ /* 0x0005e2000810003f */
[----:B------:R-:W-:Y:S05]  /*2b990*/  @!P6 BRA `(.L_x_3363) ;  /* 0x000000000004e947 */ /* 0x000fea0003800000 */
[----:B------:R-:W-:Y:S01]  /*2b9a0*/  BPT.TRAP 0x1 ;  /* 0x000000040000795c */ /* 0x000fe20000300000 */
.L_x_3363:
[----:B------:R-:W3:Y:S01]  /*2b9b0*/  SYNCS.PHASECHK.TRANS64.TRYWAIT P0, [R6+URZ+0x38840], R25 ;  /* 0x03884019060075a7 */ /* 0x000ee2000800017f */
[----:B------:R-:W-:Y:S04]  /*2b9c0*/  BSSY B0, `(.L_x_3364) ;  /* 0x0000002000007945 */ /* 0x000fe80003800000 */
[----:B---3--:R-:W-:Y:S05]  /*2b9d0*/  @!P0 BRA `(.L_x_3365) ;  /* 0x000000c400f08947 */ /* 0x008fea0003800000 */
.L_x_3735:
[----:B------:R-:W-:Y:S05]  /*2b9e0*/  BSYNC B0 ;  /* 0x0000000000007941 */ /* 0x000fea0003800000 */
.L_x_3364:
[----:B------:R-:W-:Y:S01]  /*2b9f0*/  ULDC.64 UR4, c[0x0][0x300] ;  /* 0x0000c00000047ab9 */ /* 0x000fe20000000a00 */
[----:B------:R-:W4:Y:S01]  /*2ba00*/  LDC R7, c[0x0][0x2f4] ;  /* 0x0000bd00ff077b82 */ /* 0x000f220000000800 */
[----:B------:R-:W-:Y:S01]  /*2ba10*/  IMAD R0, R20, UR4, RZ ;  /* 0x0000000414007c24 */ /* 0x000fe2000f8e02ff */
[----:B------:R-:W-:Y:S01]  /*2ba20*/  ULDC.64 UR6, c[0x0][0x2e8] ;  /* 0x0000ba0000067ab9 */ /* 0x000fe20000000a00 */
[----:B-1----:R-:W-:Y:S01]  /*2ba30*/  IMAD.WIDE.U32 R8, R4, UR4, RZ ;  /* 0x0000000404087c25 */ /* 0x002fe2000f8e00ff */
        /* <DEDUP_REMOVED lines=16> */
[----:B------:R-:W-:Y:S08]  /*2bb40*/  BRA.DIV UR4, `(.L_x_3366) ;  /* 0x000000c604a87947 */ /* 0x000ff0000b800000 */
[----:B------:R-:W1:Y:S01]  /*2bb50*/  SHFL.IDX PT, R3, R4, RZ, 0x181f ;  /* 0x00181fff04037589 */ /* 0x000e6200000e0000 */
        /* <DEDUP_REMOVED lines=9> */
[----:B-1----:R-:W-:Y:S02]  /*2bbf0*/  @P4 IADD3 R3, P0, R34, R3, RZ ;  /* 0x0000000322034210 */ /* 0x002fe40007f1e0ff */
        /* <DEDUP_REMOVED lines=10> */
[----:B-1----:R-:W1:Y:S04]  /*2bca0*/  SHFL.IDX PT, R3, R4, 0x1, 0x181f ;  /* 0x00381f0004037f89 */ /* 0x002e6800000e0000 */
[----:B------:R-:W4:Y:S01]  /*2bcb0*/  SHFL.IDX PT, R2, R0, 0x1, 0x181f ;  /* 0x00381f0000027f89 */ /* 0x000f2200000e0000 */
[----:B-1----:R-:W-:-:S05]  /*2bcc0*/  @P3 IADD3 R3, P0, R34, R3, RZ ;  /* 0x0000000322033210 */ /* 0x002fca0007f1e0ff */
[----:B----4-:R-:W-:-:S05]  /*2bcd0*/  @P3 IMAD.X R2, RZ, RZ, R2, P0 ;  /* 0x000000ffff023224 */ /* 0x010fca00000e0602 */
[----:B------:R-:W-:-:S04]  /*2bce0*/  @P3 LOP3.LUT R3, R3, R2, RZ, 0x3c, !PT ;  /* 0x0000000203033212 */ /* 0x000fc800078e3cff */
[----:B------:R-:W-:-:S04]  /*2bcf0*/  @P3 LOP3.LUT R2, R3, R2, RZ, 0x3c, !PT ;  /* 0x0000000203023212 */ /* 0x000fc800078e3cff */
[----:B------:R-:W-:-:S05]  /*2bd00*/  @P3 LOP3.LUT R3, R3, R2, RZ, 0x3c, !PT ;  /* 0x0000000203033212 */ /* 0x000fca00078e3cff */
[----:B------:R-:W-:Y:S04]  /*2bd10*/  @P3 LDGSTS.E.BYPASS.LTC128B.128 [R5+0x28c00], desc[UR42][R2.64], !P6 ;  /* 0x28c0000002053fae */ /* 0x000fe8000f101d6a */
[----:B------:R1:W-:Y:S01]  /*2bd20*/  @P3 LDGSTS.E.BYPASS.LTC128B.128 [R5+0x2cc00], desc[UR42][R2.64+0x80], !P1 ;  /* 0x2cc0008002053fae */ /* 0x0003e2000c901d6a */
[----:B------:R-:W-:-:S03]  /*2bd30*/  LOP3.LUT P3, RZ, R23, 0x200, RZ, 0xc0, !PT ;  /* 0x0000020017ff7812 */ /* 0x000fc6000786c0ff */
[----:B-1----:R-:W1:Y:S04]  /*2bd40*/  SHFL.IDX PT, R3, R4, 0x2, 0x181f ;  /* 0x00581f0004037f89 */ /* 0x002e6800000e0000 */
[----:B------:R-:W4:Y:S01]  /*2bd50*/  SHFL.IDX PT, R2, R0, 0x2, 0x181f ;  /* 0x00581f0000027f89 */ /* 0x000f2200000e0000 */
[----:B-1----:R-:W-:-:S04]  /*2bd60*/  @P2 IADD3 R3, P0, R34, R3, RZ ;  /* 0x0000000322032210 */ /* 0x002fc80007f1e0ff */
[----:B----4-:R-:W-:-:S04]  /*2bd70*/  @P2 IADD3.X R2, RZ, R2, RZ, P0, !PT ;  /* 0x00000002ff022210 */ /* 0x010fc800007fe4ff */
        /* <DEDUP_REMOVED lines=14> */
[----:B------:R1:W-:Y:S04]  /*2be60*/  @P5 LDGSTS.E.BYPASS.LTC128B.128 [R5+0x2dc00], desc[UR42][R2.64+0x80], !P1 ;  /* 0x2dc0008002055fae */ /* 0x0003e8000c901d6a */
        /* <DEDUP_REMOVED lines=19> */
[----:B------:R-:W4:Y:S04]  /*2bfa0*/  SHFL.IDX PT, R2, R0, 0x6, 0x181f ;  /* 0x00d81f0000027f89 */ /* 0x000f2800000e0000 */
[----:B------:R-:W0:Y:S04]  /*2bfb0*/  SHFL.IDX PT, R4, R4, 0x7, 0x181f ;  /* 0x00f81f0004047f89 */ /* 0x000e2800000e0000 */
[----:B------:R-:W0:Y:S01]  /*2bfc0*/  SHFL.IDX PT, R0, R0, 0x7, 0x181f ;  /* 0x00f81f0000007f89 */ /* 0x000e2200000e0000 */
[----:B-1----:R-:W-:-:S05]  /*2bfd0*/  @P2 IADD3 R3, P0, R34, R3, RZ ;  /* 0x0000000322032210 */ /* 0x002fca0007f1e0ff */
[----:B----4-:R-:W-:-:S05]  /*2bfe0*/  @P2 IMAD.X R2, RZ, RZ, R2, P0 ;  /* 0x000000ffff022224 */ /* 0x010fca00000e0602 */
[----:B------:R-:W-:-:S04]  /*2bff0*/  @P2 LOP3.LUT R3, R3, R2, RZ, 0x3c, !PT ;  /* 0x0000000203032212 */ /* 0x000fc800078e3cff */
[----:B------:R-:W-:-:S04]  /*2c000*/  @P2 LOP3.LUT R2, R3, R2, RZ, 0x3c, !PT ;  /* 0x0000000203022212 */ /* 0x000fc800078e3cff */
[----:B------:R-:W-:-:S05]  /*2c010*/  @P2 LOP3.LUT R3, R3, R2, RZ, 0x3c, !PT ;  /* 0x0000000203032212 */ /* 0x000fca00078e3cff */
[----:B------:R1:W-:Y:S04]  /*2c020*/  @P2 LDGSTS.E.BYPASS.LTC128B.128 [R5+0x2b400], desc[UR42][R2.64], !P6 ;  /* 0x2b40000002052fae */ /* 0x0003e8000f101d6a */
[----:B0-----:R1:W-:Y:S02]  /*2c030*/  @P2 LDGSTS.E.BYPASS.LTC128B.128 [R5+0x2f400], desc[UR42][R2.64+0x80], !P1 ;  /* 0x2f40008002052fae */ /* 0x0013e4000c901d6a */
.L_x_3753:
[----:B------:R-:W-:Y:S02]  /*2c040*/  LOP3.LUT P2, RZ, R23, 0x40, RZ, 0xc0, !PT ;  /* 0x0000004017ff7812 */ /* 0x000fe4000784c0ff */
[----:B------:R-:W-:-:S11]  /*2c050*/  ISETP.GE.AND P3, PT, R34, R7, PT ;  /* 0x000000072200720c */ /* 0x000fd60003f66270 */
[----:B01----:R-:W-:-:S05]  /*2c060*/  @P2 IADD3 R2, P0, R34, R4, RZ ;  /* 0x0000000422022210 */ /* 0x003fca0007f1e0ff */
        /* <DEDUP_REMOVED lines=9> */
.L_x_3367:
        /* <DEDUP_REMOVED lines=11> */
.L_x_3368:
[----:B------:R1:W5:Y:S01]  /*2c1b0*/  LDL.LU R4, [R1+0x2c] ;  /* 0x00002c0001047983 */ /* 0x0003620000300800 */
[----:B------:R1:W-:Y:S03]  /*2c1c0*/  SYNCS.ARRIVE.TRANS64.A1T0 RZ, [R6+URZ+0x38830], RZ ;  /* 0x038830ff06ff79a7 */ /* 0x0003e6000810003f */
[----:B0-----:R1:W5:Y:S02]  /*2c1d0*/  LDL.LU R3, [R1+0x34] ;  /* 0x0000340001037983 */ /* 0x0013640000300800 */
[----:B------:R-:W-:Y:S05]  /*2c1e0*/  WARPSYNC.ALL ;  /* 0x0000000000007948 */ /* 0x000fea0003800000 */
[----:B------:R-:W-:Y:S01]  /*2c1f0*/  ULDC.64 UR6, c[0x0][0xa00] ;  /* 0x0002800000067ab9 */ /* 0x000fe20000000a00 */
[----:B------:R-:W-:Y:S01]  /*2c200*/  VIADD R0, R16, 0x20400 ;  /* 0x0002040010007836 */ /* 0x000fe20000000000 */
[----:B------:R-:W-:Y:S01]  /*2c210*/  BAR.SYNC.DEFER_BLOCKING 0x8, 0x180 ;  /* 0x0206000000007b1d */ /* 0x000fe20000010000 */
[----:B------:R-:W-:-:S03]  /*2c220*/  ISETP.NE.U32.AND P0, PT, RZ, UR6, PT ;  /* 0x00000006ff007c0c */ /* 0x000fc6000bf05070 */
[----:B------:R-:W-:Y:S02]  /*2c230*/  LOP3.LUT P1, RZ, R0, 0x3ff, RZ, 0xc0, !PT ;  /* 0x000003ff00ff7812 */ /* 0x000fe4000782c0ff */
[----:B------:R-:W-:Y:S01]  /*2c240*/  ISETP.NE.AND.EX P0, PT, RZ, UR7, PT, P0 ;  /* 0x00000007ff007c0c */ /* 0x000fe2000bf05300 */
[----:B------:R-:W-:Y:S01]  /*2c250*/  ULDC.64 UR4, c[0x0][0x298] ;  /* 0x0000a60000047ab9 */ /* 0x000fe20000000a00 */
[----:B------:R-:W-:Y:S02]  /*2c260*/  BSSY B6, `(.L_x_3369) ;  /* 0x000001a000067945 */ /* 0x000fe40003800000 */
[----:B------:R-:W-:Y:S02]  /*2c270*/  SEL R24, R24, RZ, !P0 ;  /* 0x000000ff18187207 */ /* 0x000fe40004000000 */
[----:B-----5:R-:W-:Y:S01]  /*2c280*/  SHF.R.S32.HI R2, RZ, 0x1f, R4 ;  /* 0x0000001fff027819 */ /* 0x020fe20000011404 */
[----:B------:R-:W-:Y:S01]  /*2c290*/  IMAD.WIDE.U32 R26, R4, UR4, RZ ;  /* 0x00000004041a7c25 */ /* 0x000fe2000f8e00ff */
[----:B------:R-:W-:-:S03]  /*2c2a0*/  SEL R0, R3, RZ, !P0 ;  /* 0x000000ff03007207 */ /* 0x000fc60004000000 */
[----:B------:R-:W-:Y:S02]  /*2c2b0*/  IMAD R2, R2, UR4, RZ ;  /* 0x0000000402027c24 */ /* 0x000fe4000f8e02ff */
[----:B------:R0:W-:Y:S02]  /*2c2c0*/  STL [R1+0x2c], R0 ;  /* 0x00002c0001007387 */ /* 0x0001e40000100800 */
[----:B---3--:R-:W-:-:S04]  /*2c2d0*/  IMAD R25, R4, UR5, R2 ;  /* 0x0000000504197c24 */ /* 0x008fc8000f8e0202 */
[----:B------:R-:W-:Y:S01]  /*2c2e0*/  IMAD.IADD R25, R27, 0x1, R25 ;  /* 0x000000011b197824 */ /* 0x000fe200078e0219 */
[----:B------:R-:W-:Y:S06]  /*2c2f0*/  @!P1 BRA `(.L_x_3370) ;  /* 0x0000000000409947 */ /* 0x000fec0003800000 */
[----:B------:R-:W-:Y:S01]  /*2c300*/  MOV R2, 0x0 ;  /* 0x0000000000027802 */ /* 0x000fe20000000f00 */
[----:B------:R-:W-:Y:S01]  /*2c310*/  ULDC.64 UR4, c[0x4][0x1b0] ;  /* 0x01006c0000047ab9 */ /* 0x000fe20000000a00 */
[----:B------:R-:W-:Y:S01]  /*2c320*/  ULDC.64 UR6, c[0x4][0x1b8] ;  /* 0x01006e0000067ab9 */ /* 0x000fe20000000a00 */
[----:B------:R-:W-:Y:S01]  /*2c330*/  ULDC.64 UR8, c[0x4][0x120] ;  /* 0x0100480000087ab9 */ /* 0x000fe20000000a00 */
[----:B------:R-:W-:Y:S01]  /*2c340*/  MOV R4, UR4 ;  /* 0x0000000400047c02 */ /* 0x000fe20008000f00 */
[----:B------:R-:W-:Y:S01]  /*2c350*/  IMAD.U32 R5, RZ, RZ, UR5 ;  /* 0x00000005ff057e24 */ /* 0x000fe2000f8e00ff */
[----:B------:R-:W3:Y:S01]  /*2c360*/  LDC.64 R2, c[0x4][R2] ;  /* 0x0100000002027b82 */ /* 0x000ee20000000a00 */
[----:B-12---:R-:W-:Y:S02]  /*2c370*/  IMAD.U32 R6, RZ, RZ, UR6 ;  /* 0x00000006ff067e24 */ /* 0x006fe4000f8e00ff */
[----:B------:R-:W-:Y:S02]  /*2c380*/  IMAD.U32 R7, RZ, RZ, UR7 ;  /* 0x00000007ff077e24 */ /* 0x000fe4000f8e00ff */
[----:B------:R-:W-:-:S02]  /*2c390*/  IMAD.U32 R10, RZ, RZ, UR8 ;  /* 0x00000008ff0a7e24 */ /* 0x000fc4000f8e00ff */
[----:B------:R-:W-:Y:S02]  /*2c3a0*/  IMAD.U32 R11, RZ, RZ, UR9 ;  /* 0x00000009ff0b7e24 */ /* 0x000fe4000f8e00ff */
[----:B------:R-:W-:Y:S02]  /*2c3b0*/  IMAD.MOV.U32 R8, RZ, RZ, 0x70 ;  /* 0x00000070ff087424 */ /* 0x000fe400078e00ff */
[----:B------:R-:W-:Y:S02]  /*2c3c0*/  IMAD.MOV.U32 R12, RZ, RZ, 0x1 ;  /* 0x00000001ff0c7424 */ /* 0x000fe400078e00ff */
[----:B------:R-:W-:-:S07]  /*2c3d0*/  IMAD.MOV.U32 R13, RZ, RZ, RZ ;  /* 0x000000ffff0d7224 */ /* 0x000fce00078e00ff */
[----:B------:R-:W-:-:S07]  /*2c3e0*/  LEPC R20, `(.L_x_3370) ;  /* 0x000000001014794e */ /* 0x000fce0000000000 */
[----:B0--3--:R-:W-:Y:S05]  /*2c3f0*/  CALL.ABS.NOINC R2 ;  /* 0x0000000002007343 */ /* 0x009fea0003c00000 */
.L_x_3370:
[----:B------:R-:W-:Y:S05]  /*2c400*/  BSYNC B6 ;  /* 0x0000000000067941 */ /* 0x000fea0003800000 */
.L_x_3369:
[----:B------:R-:W0:Y:S01]  /*2c410*/  LDL.LU R21, [R1+0x2c] ;  /* 0x00002c0001157983 */ /* 0x000e220000300800 */
[----:B------:R-:W3:Y:S01]  /*2c420*/  LDC R7, c[0x0][0x448] ;  /* 0x00011200ff077b82 */ /* 0x000ee20000000800 */
[----:B------:R-:W-:Y:S01]  /*2c430*/  MOV R3, R25 ;  /* 0x0000001900037202 */ /* 0x000fe20000000f00 */
[----:B------:R-:W-:Y:S01]  /*2c440*/  IMAD.MOV.U32 R2, RZ, RZ, R26 ;  /* 0x000000ffff027224 */ /* 0x000fe200078e001a */
[----:B------:R4:W5:Y:S01]  /*2c450*/  LDL R10, [R1+0x30] ;  /* 0x00003000010a7983 */ /* 0x0009620000100800 */
[----:B------:R-:W-:Y:S01]  /*2c460*/  ULDC.64 UR4, c[0x0][0x2d8] ;  /* 0x0000b60000047ab9 */ /* 0x000fe20000000a00 */
[----:B------:R-:W4:Y:S01]  /*2c470*/  S2R R20, SR_TID.X ;  /* 0x0000000000147919 */ /* 0x000f220000002100 */
[C---:B------:R-:W-:Y:S01]  /*2c480*/  IMAD.WIDE.U32 R2, R17.reuse, UR4, R2 ;  /* 0x0000000411027c25 */ /* 0x040fe2000f8e0002 */
[----:B------:R-:W-:Y:S01]  /*2c490*/  LOP3.LUT R9, R34, 0x80, RZ, 0xfc, !PT ;  /* 0x0000008022097812 */ /* 0x000fe200078efcff */
[----:B------:R-:W-:Y:S01]  /*2c4a0*/  ULDC.64 UR6, c[0x0][0x280] ;  /* 0x0000a00000067ab9 */ /* 0x000fe20000000a00 */
[----:B------:R0:W5:Y:S01]  /*2c4b0*/  LDL R8, [R1+0x28] ;  /* 0x0000280001087983 */ /* 0x0001620000100800 */
[----:B------:R-:W-:Y:S01]  /*2c4c0*/  IMAD R3, R17, UR5, R3 ;  /* 0x0000000511037c24 */ /* 0x000fe2000f8e0203 */
[----:B------:R-:W-:Y:S01]  /*2c4d0*/  ULDC.64 UR4, c[0x0][0x2e0] ;  /* 0x0000b80000047ab9 */ /* 0x000fe20000000a00 */
[----:B---3--:R-:W-:Y:S01]  /*2c4e0*/  ISETP.NE.AND P0, PT, R7, 0x1, PT ;  /* 0x000000010700780c */ /* 0x008fe20003f05270 */
[----:B------:R-:W-:-:S12]  /*2c4f0*/  IMAD.WIDE.U32 R2, R24, UR4, R2 ;  /* 0x0000000418027c25 */ /* 0x000fd8000f8e0002 */
[----:B-12---:R-:W1:Y:S01]  /*2c500*/  @P0 LDC R6, c[0x0][0x44c] ;  /* 0x00011300ff060b82 */ /* 0x006e620000000800 */
[----:B0-----:R-:W-:-:S04]  /*2c510*/  IMAD R0, R21, UR4, RZ ;  /* 0x0000000415007c24 */ /* 0x001fc8000f8e02ff */
[----:B------:R-:W-:Y:S01]  /*2c520*/  IMAD R0, R24, UR5, R0 ;  /* 0x0000000518007c24 */ /* 0x000fe2000f8e0200 */
[C---:B----4-:R-:W-:Y:S01]  /*2c530*/  LOP3.LUT R21, R20.reuse, 0x7f, RZ, 0xc0, !PT ;  /* 0x0000007f14157812 */ /* 0x050fe200078ec0ff */
[----:B------:R-:W-:Y:S02]  /*2c540*/  ULDC.64 UR4, c[0x0][0x2d0] ;  /* 0x0000b40000047ab9 */ /* 0x000fe40000000a00 */
[----:B------:R-:W-:Y:S02]  /*2c550*/  IMAD.IADD R3, R3, 0x1, R0 ;  /* 0x0000000103037824 */ /* 0x000fe400078e0200 */
[----:B------:R-:W0:Y:S01]  /*2c560*/  @P0 LDC R0, c[0x0][0x450] ;  /* 0x00011400ff000b82 */ /* 0x000e220000000800 */
[----:B------:R-:W-:Y:S01]  /*2c570*/  IMAD.SHL.U32 R20, R20, 0x10, RZ ;  /* 0x0000001014147824 */ /* 0x000fe200078e00ff */
[----:B------:R-:W-:-:S04]  /*2c580*/  SHF.R.U32.HI R21, RZ, 0x3, R21 ;  /* 0x00000003ff157819 */ /* 0x000fc80000011615 */
[----:B------:R-:W-:-:S05]  /*2c590*/  LOP3.LUT R20, R21, 0x70, R20, 0xf8, !PT ;  /* 0x0000007015147812 */ /* 0x000fca00078ef814 */
[----:B------:R-:W-:-:S04]  /*2c5a0*/  IMAD R5, R29, 0x80, R20 ;  /* 0x000000801d057824 */ /* 0x000fc800078e0214 */
[----:B-1----:R-:W-:-:S04]  /*2c5b0*/  @P0 IMAD.HI.U32 R6, R5, R6, RZ ;  /* 0x0000000605060227 */ /* 0x002fc800078e00ff */
[----:B------:R-:W-:Y:S01]  /*2c5c0*/  IMAD.MOV.U32 R4, RZ, RZ, R5 ;  /* 0x000000ffff047224 */ /* 0x000fe200078e0005 */
[----:B------:R-:W1:Y:S01]  /*2c5d0*/  S2R R20, SR_TID.X ;  /* 0x0000000000147919 */ /* 0x000e620000002100 */
[----:B0-----:R-:W-:-:S05]  /*2c5e0*/  @P0 SHF.R.U32.HI R4, RZ, R0, R6 ;  /* 0x00000000ff040219 */ /* 0x001fca0000011606 */
        /* <DEDUP_REMOVED lines=17> */
[----:B-1----:R-:W-:Y:S02]  /*2c700*/  LOP3.LUT R20, R20, 0x7f, RZ, 0xc0, !PT ;  /* 0x0000007f14147812 */ /* 0x002fe400078ec0ff */
[----:B------:R-:W-:Y:S02]  /*2c710*/  IADD3.X R4, R3, UR7, R4, P2, !PT ;  /* 0x0000000703047c10 */ /* 0x000fe400097fe404 */
[----:B------:R-:W-:Y:S01]  /*2c720*/  SHF.R.U32.HI R9, RZ, 0x3, R20 ;  /* 0x00000003ff097819 */ /* 0x000fe20000011614 */
[----:B------:R-:W-:Y:S06]  /*2c730*/  BRA.DIV UR4, `(.L_x_3371) ;  /* 0x000000c604707947 */ /* 0x000fec000b800000 */
[----:B------:R-:W0:Y:S01]  /*2c740*/  SHFL.IDX PT, R3, R0, RZ, 0x181f ;  /* 0x00181fff00037589 */ /* 0x000e2200000e0000 */
[----:B-----5:R-:W-:Y:S02]  /*2c750*/  IMAD R5, R10, R7, RZ ;  /* 0x000000070a057224 */ /* 0x020fe400078e02ff */
[----:B------:R-:W-:Y:S01]  /*2c760*/  IMAD R29, R29, 0x80, R9 ;  /* 0x000000801d1d7824 */ /* 0x000fe200078e0209 */
        /* <DEDUP_REMOVED lines=71> */
[----:B0-----:R-:W-:-:S04]  /*2cbe0*/  @!P3 IADD3 R3, P2, R34, R3, RZ ;  /* 0x000000032203b210 */ /* 0x001fc80007f5e0ff */
[----:B-1----:R-:W-:-:S04]  /*2cbf0*/  @!P3 IADD3.X R2, RZ, R2, RZ, P2, !PT ;  /* 0x00000002ff02b210 */ /* 0x002fc800017fe4ff */
[----:B------:R-:W-:-:S04]  /*2cc00*/  @!P3 LOP3.LUT R3, R3, R2, RZ, 0x3c, !PT ;  /* 0x000000020303b212 */ /* 0x000fc800078e3cff */
[----:B------:R-:W-:-:S04]  /*2cc10*/  @!P3 LOP3.LUT R2, R3, R2, RZ, 0x3c, !PT ;  /* 0x000000020302b212 */ /* 0x000fc800078e3cff */
[----:B------:R-:W-:-:S05]  /*2cc20*/  @!P3 LOP3.LUT R3, R3, R2, RZ, 0x3c, !PT ;  /* 0x000000020303b212 */ /* 0x000fca00078e3cff */
[----:B------:R0:W-:Y:S04]  /*2cc30*/  @!P3 LDGSTS.E.BYPASS.LTC128B.128 [R8+0x23400], desc[UR42][R2.64], !P0 ;  /* 0x234000000208bfae */ /* 0x0001e8000c101d6a */
[----:B--2---:R0:W-:Y:S02]  /*2cc40*/  @!P3 LDGSTS.E.BYPASS.LTC128B.128 [R8+0x27400], desc[UR42][R2.64+0x80], !P1 ;  /* 0x274000800208bfae */ /* 0x0041e4000c901d6a */
.L_x_3770:
[----:B------:R-:W-:Y:S01]  /*2cc50*/  VIADD R29, R29, 0x70 ;  /* 0x000000701d1d7836 */ /* 0x000fe20000000000 */
[----:B------:R-:W-:Y:S04]  /*2cc60*/  BSSY B0, `(.L_x_3372) ;  /* 0x000000a000007945 */ /* 0x000fe80003800000 */
[----:B------:R-:W-:-:S13]  /*2cc70*/  ISETP.GE.AND P2, PT, R29, R5, PT ;  /* 0x000000051d00720c */ /* 0x000fda0003f46270 */
[----:B------:R-:W-:Y:S05]  /*2cc80*/  @P2 BRA `(.L_x_3373) ;  /* 0x00000000001c2947 */ /* 0x000fea0003800000 */
[----:B01----:R-:W-:-:S05]  /*2cc90*/  IADD3 R2, P2, R34, R0, RZ ;  /* 0x0000000022027210 */ /* 0x003fca0007f5e0ff */
[----:B------:R-:W-:-:S05]  /*2cca0*/  IMAD.X R3, RZ, RZ, R4, P2 ;  /* 0x000000ffff037224 */ /* 0x000fca00010e0604 */
[----:B------:R-:W-:Y:S01]  /*2ccb0*/  @!PT LDS RZ, [RZ] ;  /* 0x00000000fffff984 */ /* 0x000fe20000000800 */
[----:B------:R-:W-:Y:S01]  /*2ccc0*/  @!PT LDS RZ, [RZ] ;  /* 0x00000000fffff984 */ /* 0x000fe20000000800 */
[----:B------:R-:W-:Y:S01]  /*2ccd0*/  @!PT LDS RZ, [RZ] ;  /* 0x00000000fffff984 */ /* 0x000fe20000000800 */
[----:B------:R2:W-:Y:S04]  /*2cce0*/  LDGSTS.E.BYPASS.LTC128B.128 [R8+0x23c00], desc[UR42][R2.64], !P0 ;  /* 0x23c0000002087fae */ /* 0x0005e8000c101d6a */
[----:B------:R2:W-:Y:S02]  /*2ccf0*/  LDGSTS.E.BYPASS.LTC128B.128 [R8+0x27c00], desc[UR42][R2.64+0x80], !P1 ;  /* 0x27c0008002087fae */ /* 0x0005e4000c901d6a */
.L_x_3373:
[----:B------:R-:W-:Y:S05]  /*2cd00*/  BSYNC B0 ;  /* 0x0000000000007941 */ /* 0x000fea0003800000 */
.L_x_3372:
[----:B------:R-:W-:Y:S01]  /*2cd10*/  NOP ;  /* 0x0000000000007918 */ /* 0x000fe20000000000 */
[----:B------:R-:W-:-:S13]  /*2cd20*/  PLOP3.LUT P0, PT, PT, PT, PT, 0x80, 0x0 ;  /* 0x000000000000781c */ /* 0x000fda0003f0f070 */
.L_x_3374:
        /* <DEDUP_REMOVED lines=14> */
[----:B0-----:R-:W2:Y:S01]  /*2ce10*/  LDL R2, [R1+0x4] ;  /* 0x0000040001027983 */ /* 0x001ea20000100800 */
[----:B------:R0:W-:Y:S01]  /*2ce20*/  SYNCS.ARRIVE.TRANS64.A1T0 RZ, [R16+URZ+0x38800], RZ ;  /* 0x038800ff10ff79a7 */ /* 0x0001e2000810003f */
[----:B------:R-:W-:Y:S01]  /*2ce30*/  VIADD R29, R30, 0xfffffffe ;  /* 0xfffffffe1e1d7836 */ /* 0x000fe20000000000 */
[----:B------:R-:W-:Y:S01]  /*2ce40*/  BSSY B0, `(.L_x_3375) ;  /* 0x0000004000007945 */ /* 0x000fe20003800000 */
[----:B------:R-:W1:Y:S03]  /*2ce50*/  SYNCS.PHASECHK.TRANS64.TRYWAIT P0, [R16+URZ+0x38820], R3 ;  /* 0x03882003100075a7 */ /* 0x000e66000800017f */
[----:B--2---:R-:W-:Y:S01]  /*2ce60*/  ISETP.GE.AND P1, PT, R29, R2, PT ;  /* 0x000000021d00720c */ /* 0x004fe20003f26270 */
[----:B01----:R-:W-:-:S12]  /*2ce70*/  @!P0 BRA `(.L_x_3376) ;  /* 0x000000c800608947 */ /* 0x003fd80003800000 */
.L_x_3771:
[----:B------:R-:W-:Y:S05]  /*2ce80*/  BSYNC B0 ;  /* 0x0000000000007941 */ /* 0x000fea0003800000 */
.L_x_3375:
[----:B------:R-:W-:Y:S05]  /*2ce90*/  @!P1 BRA `(.L_x_3377) ;  /* 0x0000001800849947 */ /* 0x000fea0003800000 */
[----:B------:R-:W-:Y:S02]  /*2cea0*/  IMAD.MOV.U32 R9, RZ, RZ, R32 ;  /* 0x000000ffff097224 */ /* 0x000fe400078e0020 */
[----:B------:R-:W-:-:S07]  /*2ceb0*/  IMAD.MOV.U32 R10, RZ, RZ, R35 ;  /* 0x000000ffff0a7224 */ /* 0x000fce00078e0023 */
.L_x_3397:
[----:B-1----:R-:W2:Y:S01]  /*2cec0*/  LDL R2, [R1+0x8] ;  /* 0x0000080001027983 */ /* 0x002ea20000100800 */
[----:B0-----:R-:W1:Y:S03]  /*2ced0*/  LDC R5, c[0x0][0x430] ;  /* 0x00010c00ff057b82 */ /* 0x001e660000000800 */
[----:B------:R-:W3:Y:S04]  /*2cee0*/  LDL R7, [R1+0xc] ;  /* 0x00000c0001077983 */ /* 0x000ee80000100800 */
[----:B------:R-:W4:Y:S01]  /*2cef0*/  LDL R6, [R1] ;  /* 0x0000000001067983 */ /* 0x000f220000100800 */
[----:B------:R-:W5:Y:S03]  /*2cf00*/  S2R R0, SR_TID.X ;  /* 0x0000000000007919 */ /* 0x000f660000002100 */
[----:B------:R-:W4:Y:S01]  /*2cf10*/  LDL R8, [R1+0x4] ;  /* 0x0000040001087983 */ /* 0x000f220000100800 */
[----:B-1----:R-:W-:-:S13]  /*2cf20*/  ISETP.NE.AND P0, PT, R5, 0x1, PT ;  /* 0x000000010500780c */ /* 0x002fda0003f05270 */
[----:B------:R-:W1:Y:S01]  /*2cf30*/  @P0 LDC R4, c[0x0][0x434] ;  /* 0x00010d00ff040b82 */ /* 0x000e620000000800 */
[----:B-----5:R-:W-:-:S04]  /*2cf40*/  LOP3.LUT R0, R0, 0x7f, RZ, 0xc0, !PT ;  /* 0x0000007f00007812 */ /* 0x020fc800078ec0ff */
[----:B0-----:R-:W-:-:S03]  /*2cf50*/  SHF.R.U32.HI R3, RZ, 0x3, R0 ;  /* 0x00000003ff037819 */ /* 0x001fc60000011600 */
[----:B------:R-:W0:Y:S02]  /*2cf60*/  @P0 LDC R0, c[0x0][0x438] ;  /* 0x00010e00ff000b82 */ /* 0x000e240000000800 */
[----:B------:R-:W-:Y:S01]  /*2cf70*/  IMAD R3, R29, 0x80, R3 ;  /* 0x000000801d037824 */ /* 0x000fe200078e0203 */
[----:B------:R-:W-:Y:S05]  /*2cf80*/  YIELD ;  /* 0x0000000000007946 */ /* 0x000fea0003800000 */
[----:B------:R-:W-:Y:S01]  /*2cf90*/  ULDC.64 UR4, c[0x0][0x428] ;  /* 0x00010a0000047ab9 */ /* 0x000fe20000000a00 */
[----:B--2---:R-:W-:-:S05]  /*2cfa0*/  IADD3 R3, R34, R3, R2 ;  /* 0x0000000322037210 */ /* 0x004fca0007ffe002 */
[----:B-1----:R-:W-:-:S04]  /*2cfb0*/  @P0 IMAD.HI.U32 R4, R3, R4, RZ ;  /* 0x0000000403040227 */ /* 0x002fc800078e00ff */
[----:B------:R-:W-:Y:S01]  /*2cfc0*/  IMAD.MOV.U32 R2, RZ, RZ, R3 ;  /* 0x000000ffff027224 */ /* 0x000fe200078e0003 */
[----:B0-----:R-:W-:-:S04]  /*2cfd0*/  @P0 SHF.R.U32.HI R2, RZ, R0, R4 ;  /* 0x00000000ff020219 */ /* 0x001fc80000011604 */
[----:B------:R-:W-:-:S05]  /*2cfe0*/  IADD3 R0, -R2, RZ, RZ ;  /* 0x000000ff02007210 */ /* 0x000fca0007ffe1ff */
[----:B------:R-:W-:Y:S01]  /*2cff0*/  IMAD R5, R5, R0, R3 ;  /* 0x0000000005057224 */ /* 0x000fe200078e0203 */
[----:B------:R-:W-:Y:S01]  /*2d000*/  SHF.R.S32.HI R3, RZ, 0x1f, R2 ;  /* 0x0000001fff037819 */ /* 0x000fe20000011402 */
[----:B---3--:R-:W-:-:S04]  /*2d010*/  IMAD R0, R7, UR4, RZ ;  /* 0x0000000407007c24 */ /* 0x008fc8000f8e02ff */
[C---:B----4-:R-:W-:Y:S02]  /*2d020*/  IMAD R0, R6.reuse, UR5, R0 ;  /* 0x0000000506007c24 */ /* 0x050fe4000f8e0200 */
[----:B------:R-:W-:Y:S01]  /*2d030*/  IMAD.WIDE.U32 R2, R6, UR4, R2 ;  /* 0x0000000406027c25 */ /* 0x000fe2000f8e0002 */
[----:B------:R-:W-:-:S03]  /*2d040*/  ULDC.64 UR4, c[0x0][0x418] ;  /* 0x0001060000047ab9 */ /* 0x000fc60000000a00 */
[----:B------:R-:W-:Y:S01]  /*2d050*/  IMAD.IADD R0, R0, 0x1, R3 ;  /* 0x0000000100007824 */ /* 0x000fe200078e0203 */
[----:B------:R-:W-:-:S04]  /*2d060*/  LEA R6, P0, R2, UR4, 0x2 ;  /* 0x0000000402067c11 */ /* 0x000fc8000f8010ff */
[----:B------:R-:W-:-:S05]  /*2d070*/  LEA.HI.X R7, R2, UR5, R0, 0x2, P0 ;  /* 0x0000000502077c11 */ /* 0x000fca00080f1400 */
[----:B------:R-:W2:Y:S01]  /*2d080*/  LDG.E R6, desc[UR42][R6.64] ;  /* 0x0000002a06067981 */ /* 0x000ea2000c1e1900 */
[----:B------:R-:W-:Y:S01]  /*2d090*/  ISETP.GT.AND P1, PT, R29, R8, PT ;  /* 0x000000081d00720c */ /* 0x000fe20003f24270 */
[----:B------:R-:W-:Y:S02]  /*2d0a0*/  IMAD.U32 R8, RZ, RZ, UR39 ;  /* 0x00000027ff087e24 */ /* 0x000fe4000f8e00ff */
[----:B------:R-:W-:-:S03]  /*2d0b0*/  VIADD R32, R9, 0x1 ;  /* 0x0000000109207836 */ /* 0x000fc60000000000 */
[----:B------:R-:W-:Y:S02]  /*2d0c0*/  ISETP.NE.AND P2, PT, R8, 0x3, PT ;  /* 0x000000030800780c */ /* 0x000fe40003f45270 */
[----:B------:R-:W-:-:S04]  /*2d0d0*/  ISETP.NE.AND P0, PT, R32, 0x2, PT ;  /* 0x000000022000780c */ /* 0x000fc80003f05270 */
[----:B------:R-:W-:Y:S01]  /*2d0e0*/  SEL R35, RZ, 0x1, P0 ;  /* 0x00000001ff237807 */ /* 0x000fe20000000000 */
[----:B------:R-:W-:Y:S01]  /*2d0f0*/  VIADD R29, R29, 0xffffffff ;  /* 0xffffffff1d1d7836 */ /* 0x000fe20000000000 */
[----:B------:R-:W-:Y:S02]  /*2d100*/  SEL R32, R32, RZ, P0 ;  /* 0x000000ff20207207 */ /* 0x000fe40000000000 */
[----:B------:R-:W-:Y:S02]  /*2d110*/  LOP3.LUT R35, R10, R35, RZ, 0x3c, !PT ;  /* 0x000000230a237212 */ /* 0x000fe400078e3cff */
[----:B--2---:R-:W-:Y:S01]  /*2d120*/  SHF.R.S32.HI R21, RZ, 0x1f, R6 ;  /* 0x0000001fff157819 */ /* 0x004fe20000011406 */
[----:B------:R-:W-:Y:S06]  /*2d130*/  @!P2 BRA `(.L_x_3378) ;  /* 0x000000000004a947 */ /* 0x000fec0003800000 */
[----:B------:R-:W-:Y:S01]  /*2d140*/  BPT.TRAP 0x1 ;  /* 0x000000040000795c */ /* 0x000fe20000300000 */
.L_x_3378:
[----:B------:R-:W-:Y:S01]  /*2d150*/  IMAD R0, R32, 0x8, R16 ;  /* 0x0000000820007824 */ /* 0x000fe200078e0210 */
[----:B------:R-:W-:Y:S01]  /*2d160*/  SHF.L.U32 R24, R35, 0x1f, RZ ;  /* 0x0000001f23187819 */ /* 0x000fe200000006ff */
[----:B------:R-:W-:Y:S01]  /*2d170*/  BSSY B0, `(.L_x_3379) ;  /* 0x0000004000007945 */ /* 0x000fe20003800000 */
[----:B------:R-:W-:Y:S02]  /*2d180*/  SHF.R.S32.HI R20, RZ, 0x1f, R5 ;  /* 0x0000001fff147819 */ /* 0x000fe40000011405 */
[----:B------:R-:W0:Y:S02]  /*2d190*/  SYNCS.PHASECHK.TRANS64.TRYWAIT P0, [R0+URZ+0x38880], R24 ;  /* 0x03888018000075a7 */ /* 0x000e24000800017f */
[----:B0-----:R-:W-:Y:S05]  /*2d1a0*/  @!P0 BRA `(.L_x_3380) ;  /* 0x000000c400a88947 */ /* 0x001fea0003800000 */
.L_x_3772:
[----:B------:R-:W-:Y:S05]  /*2d1b0*/  BSYNC B0 ;  /* 0x0000000000007941 */ /* 0x000fea0003800000 */
.L_x_3379:
        /* <DEDUP_REMOVED lines=25> */
[----:B------:R-:W-:-:S03]  /*2d350*/  IADD3 R4, R16, R4, RZ ;  /* 0x0000000410047210 */ /* 0x000fc60007ffe0ff */
        /* <DEDUP_REMOVED lines=44> */
.L_x_3790:
        /* <DEDUP_REMOVED lines=9> */
.L_x_3382:
        /* <DEDUP_REMOVED lines=11> */
.L_x_3383:
[----:B------:R2:W-:Y:S01]  /*2d760*/  SYNCS.ARRIVE.TRANS64.A1T0 RZ, [R0+URZ+0x38870], RZ ;  /* 0x038870ff00ff79a7 */ /* 0x0005e2000810003f */
[----:B------:R-:W-:Y:S05]  /*2d770*/  @!P3 BRA `(.L_x_3384) ;  /* 0x000000000004b947 */ /* 0x000fea0003800000 */
[----:B------:R-:W-:Y:S01]  /*2d780*/  BPT.TRAP 0x1 ;  /* 0x000000040000795c */ /* 0x000fe20000300000 */
.L_x_3384:
[----:B------:R-:W3:Y:S01]  /*2d790*/  SYNCS.PHASECHK.TRANS64.TRYWAIT P0, [R0+URZ+0x38840], R24 ;  /* 0x03884018000075a7 */ /* 0x000ee2000800017f */
[----:B------:R-:W-:Y:S04]  /*2d7a0*/  BSSY B0, `(.L_x_3385) ;  /* 0x0000002000007945 */ /* 0x000fe80003800000 */
[----:B---3--:R-:W-:Y:S05]  /*2d7b0*/  @!P0 BRA `(.L_x_3386) ;  /* 0x000000c800808947 */ /* 0x008fea0003800000 */
.L_x_3791:
[----:B------:R-:W-:Y:S05]  /*2d7c0*/  BSYNC B0 ;  /* 0x0000000000007941 */ /* 0x000fea0003800000 */
.L_x_3385:
        /* <DEDUP_REMOVED lines=12> */
[----:B------:R-:W-:-:S04]  /*2d890*/  ULDC.64 UR4, c[0x0][0x308] ;  /* 0x0000c20000047ab9 */ /* 0x000fc80000000a00 */
[----:B------:R-:W-:Y:S02]  /*2d8a0*/  IADD3 R3, R3, R21, RZ ;  /* 0x0000001503037210 */ /* 0x000fe40007ffe0ff */
[-C--:B-1----:R-:W-:Y:S01]  /*2d8b0*/  ISETP.GE.AND P2, PT, R11, R8.reuse, PT ;  /* 0x000000080b00720c */ /* 0x082fe20003f46270 */
[C---:B------:R-:W-:Y:S01]  /*2d8c0*/  IMAD.WIDE.U32 R2, R17.reuse, UR4, R2 ;  /* 0x0000000411027c25 */ /* 0x040fe2000f8e0002 */
[----:B------:R-:W-:Y:S01]  /*2d8d0*/  UMOV UR4, 0xffffffff ;  /* 0xffffffff00047882 */ /* 0x000fe20000000000 */
[----:B------:R-:W-:Y:S02]  /*2d8e0*/  ISETP.GE.AND P3, PT, R34, R8, PT ;  /* 0x000000082200720c */ /* 0x000fe40003f66270 */
[----:B------:R-:W-:Y:S01]  /*2d8f0*/  IMAD R5, R17, UR5, R3 ;  /* 0x0000000511057c24 */ /* 0x000fe2000f8e0203 */
[----:B------:R-:W-:-:S04]  /*2d900*/  IADD3 R6, P0, R2, UR6, RZ ;  /* 0x0000000602067c10 */ /* 0x000fc8000ff1e0ff */
[----:B------:R-:W-:Y:S01]  /*2d910*/  IADD3.X R5, R5, UR7, RZ, P0, !PT ;  /* 0x0000000705057c10 */ /* 0x000fe200087fe4ff */
[----:B------:R-:W-:Y:S08]  /*2d920*/  BRA.DIV UR4, `(.L_x_3387) ;  /* 0x000000ca04387947 */ /* 0x000ff0000b800000 */
        /* <DEDUP_REMOVED lines=45> */
.L_x_3809:
        /* <DEDUP_REMOVED lines=9> */
.L_x_3388:
        /* <DEDUP_REMOVED lines=11> */
.L_x_3389:
[----:B------:R2:W-:Y:S02]  /*2dd40*/  SYNCS.ARRIVE.TRANS64.A1T0 RZ, [R0+URZ+0x38830], RZ ;  /* 0x038830ff00ff79a7 */ /* 0x0005e4000810003f */
[----:B--23--:R-:W-:-:S04]  /*2dd50*/  MOV R0, UR37 ;  /* 0x0000002500007c02 */ /* 0x00cfc80008000f00 */
[----:B------:R-:W-:-:S13]  /*2dd60*/  ISETP.NE.AND P0, PT, R0, 0x3, PT ;  /* 0x000000030000780c */ /* 0x000fda0003f05270 */
[----:B------:R-:W-:Y:S05]  /*2dd70*/  @!P0 BRA `(.L_x_3390) ;  /* 0x0000000000048947 */ /* 0x000fea0003800000 */
[----:B------:R-:W-:Y:S01]  /*2dd80*/  BPT.TRAP 0x1 ;  /* 0x000000040000795c */ /* 0x000fe20000300000 */
.L_x_3390:
[----:B------:R-:W-:Y:S01]  /*2dd90*/  LOP3.LUT R0, R10, 0x1, RZ, 0x3c, !PT ;  /* 0x000000010a007812 */ /* 0x000fe200078e3cff */
[----:B------:R-:W-:Y:S01]  /*2dda0*/  IMAD R2, R9, 0x8, R16 ;  /* 0x0000000809027824 */ /* 0x000fe200078e0210 */
[----:B------:R-:W-:Y:S02]  /*2ddb0*/  BSSY B0, `(.L_x_3391) ;  /* 0x0000004000007945 */ /* 0x000fe40003800000 */
[----:B------:R-:W-:-:S04]  /*2ddc0*/  SHF.L.U32 R0, R0, 0x1f, RZ ;  /* 0x0000001f00007819 */ /* 0x000fc800000006ff */
[----:B------:R-:W0:Y:S02]  /*2ddd0*/  SYNCS.PHASECHK.TRANS64.TRYWAIT P2, [R2+URZ+0x38870], R0 ;  /* 0x03887000020075a7 */ /* 0x000e24000804017f */
[----:B0-----:R-:W-:Y:S05]  /*2dde0*/  @!P2 BRA `(.L_x_3392) ;  /* 0x000000cc004ca947 */ /* 0x001fea0003800000 */
.L_x_3810:
[----:B------:R-:W-:Y:S05]  /*2ddf0*/  BSYNC B0 ;  /* 0x0000000000007941 */ /* 0x000fea0003800000 */
.L_x_3391:
[----:B------:R-:W-:-:S05]  /*2de00*/  IMAD.U32 R3, RZ, RZ, UR39 ;  /* 0x00000027ff037e24 */ /* 0x000fca000f8e00ff */
[----:B------:R-:W-:-:S13]  /*2de10*/  ISETP.NE.AND P2, PT, R3, 0x3, PT ;  /* 0x000000030300780c */ /* 0x000fda0003f45270 */
[----:B------:R-:W-:Y:S05]  /*2de20*/  @!P2 BRA `(.L_x_3393) ;  /* 0x000000000004a947 */ /* 0x000fea0003800000 */
[----:B------:R-:W-:Y:S01]  /*2de30*/  BPT.TRAP 0x1 ;  /* 0x000000040000795c */ /* 0x000fe20000300000 */
.L_x_3393:
[----:B------:R-:W-:Y:S01]  /*2de40*/  SHF.L.U32 R3, R10, 0x1f, RZ ;  /* 0x0000001f0a037819 */ /* 0x000fe200000006ff */
[----:B0-----:R-:W-:-:S03]  /*2de50*/  IMAD.SHL.U32 R0, R9, 0x8000, RZ ;  /* 0x0000800009007824 */ /* 0x001fc600078e00ff */
[----:B------:R-:W0:Y:S02]  /*2de60*/  SYNCS.PHASECHK.TRANS64.TRYWAIT P2, [R2+URZ+0x38860], R3 ;  /* 0x03886003020075a7 */ /* 0x000e24000804017f */
[----:B0-----:R-:W-:Y:S05]  /*2de70*/  @!P2 BRA `(.L_x_3394) ;  /* 0x000000cc003ca947 */ /* 0x001fea0003800000 */
.L_x_3811:
[----:B------:R-:W2:Y:S01]  /*2de80*/  LDL R8, [R1+0x24] ;  /* 0x0000240001087983 */ /* 0x000ea20000100800 */
[----:B0-----:R-:W-:Y:S01]  /*2de90*/  LOP3.LUT R3, R0, R19, RZ, 0xfc, !PT ;  /* 0x0000001300037212 */ /* 0x001fe200078efcff */
[----:B------:R-:W-:Y:S05]  /*2dea0*/  WARPSYNC.ALL ;  /* 0x0000000000007948 */ /* 0x000fea0003800000 */
[----:B------:R-:W3:Y:S01]  /*2deb0*/  LDL R21, [R1+0x18] ;  /* 0x0000180001157983 */ /* 0x000ee20000100800 */
[----:B------:R-:W-:Y:S02]  /*2dec0*/  IMAD.IADD R3, R16, 0x1, R3 ;  /* 0x0000000110037824 */ /* 0x000fe400078e0203 */
[----:B------:R-:W-:Y:S01]  /*2ded0*/  VIADD R24, R0, 0x2000 ;  /* 0x0000200000187836 */ /* 0x000fe20000000000 */
[----:B------:R-:W4:Y:S04]  /*2dee0*/  LDL R26, [R1+0x14] ;  /* 0x00001400011a7983 */ /* 0x000f280000100800 */
[----:B-1----:R-:W0:Y:S02]  /*2def0*/  LDSM.16.MT88.4 R4, [R3+0x10400] ;  /* 0x010400000304783b */ /* 0x002e240000004200 */
[----:B0-----:R-:W-:-:S02]  /*2df00*/  PRMT R12, R4, 0x6420, R5 ;  /* 0x00006420040c7816 */ /* 0x001fc40000000005 */
[----:B------:R-:W-:Y:S02]  /*2df10*/  PRMT R13, R4, 0x7531, R5 ;  /* 0x00007531040d7816 */ /* 0x000fe40000000005 */
[----:B------:R-:W-:Y:S02]  /*2df20*/  LOP3.LUT R4, R0, R22, RZ, 0xfc, !PT ;  /* 0x0000001600047212 */ /* 0x000fe400078efcff */
[C-C-:B------:R-:W-:Y:S02]  /*2df30*/  PRMT R14, R6.reuse, 0x6420, R7.reuse ;  /* 0x00006420060e7816 */ /* 0x140fe40000000007 */
[----:B------:R-:W-:Y:S01]  /*2df40*/  PRMT R15, R6, 0x7531, R7 ;  /* 0x00007531060f7816 */ /* 0x000fe20000000007 */
[----:B------:R-:W-:Y:S02]  /*2df50*/  IMAD.IADD R4, R18, 0x1, R4 ;  /* 0x0000000112047824 */ /* 0x000fe400078e0204 */
[----:B------:R-:W-:Y:S01]  /*2df60*/  VIADD R20, R0, 0x6000 ;  /* 0x0000600000147836 */ /* 0x000fe20000000000 */
[----:B--2---:R-:W-:-:S05]  /*2df70*/  IADD3 R3, R16, R8, R0 ;  /* 0x0000000810037210 */ /* 0x004fca0007ffe000 */
[----:B------:R-:W0:Y:S04]  /*2df80*/  LDSM.16.MT88.4 R8, [R3+0x10400] ;  /* 0x010400000308783b */ /* 0x000e280000004200 */
[----:B------:R1:W-:Y:S02]  /*2df90*/  STSM.16.M88.4 [R4], R12 ;  /* 0x0000000c04007844 */ /* 0x0003e40000000200 */
[----:B-1----:R-:W-:Y:S01]  /*2dfa0*/  VIADD R12, R0, 0x4000 ;  /* 0x00004000000c7836 */ /* 0x002fe20000000000 */
[C-C-:B0-----:R-:W-:Y:S02]  /*2dfb0*/  PRMT R4, R8.reuse, 0x6420, R9.reuse ;  /* 0x0000642008047816 */ /* 0x141fe40000000009 */
[----:B------:R-:W-:Y:S02]  /*2dfc0*/  PRMT R5, R8, 0x7531, R9 ;  /* 0x0000753108057816 */ /* 0x000fe40000000009 */
[----:B------:R-:W-:-:S02]  /*2dfd0*/  LOP3.LUT R8, R24, R22, RZ, 0xfc, !PT ;  /* 0x0000001618087212 */ /* 0x000fc400078efcff */
[C-C-:B------:R-:W-:Y:S02]  /*2dfe0*/  PRMT R6, R10.reuse, 0x6420, R11.reuse ;  /* 0x000064200a067816 */ /* 0x140fe4000000000b */
[----:B------:R-:W-:Y:S01]  /*2dff0*/  PRMT R7, R10, 0x7531, R11 ;  /* 0x000075310a077816 */ /* 0x000fe2000000000b */
[----:B------:R-:W-:-:S05]  /*2e000*/  IMAD.IADD R8, R18, 0x1, R8 ;  /* 0x0000000112087824 */ /* 0x000fca00078e0208 */
[----:B------:R0:W-:Y:S02]  /*2e010*/  STSM.16.M88.4 [R8], R4 ;  /* 0x0000000408007844 */ /* 0x0001e40000000200 */
[----:B0-----:R-:W-:-:S05]  /*2e020*/  LOP3.LUT R4, R12, R19, RZ, 0xfc, !PT ;  /* 0x000000130c047212 */ /* 0x001fca00078efcff */
[----:B------:R-:W-:-:S05]  /*2e030*/  IMAD.IADD R4, R16, 0x1, R4 ;  /* 0x0000000110047824 */ /* 0x000fca00078e0204 */
[----:B------:R-:W0:Y:S01]  /*2e040*/  LDSM.16.MT88.4 R8, [R4+0x10400] ;  /* 0x010400000408783b */ /* 0x000e220000004200 */
[----:B------:R-:W-:-:S04]  /*2e050*/  LOP3.LUT R12, R12, R22, RZ, 0xfc, !PT ;  /* 0x000000160c0c7212 */ /* 0x000fc800078efcff */
[----:B------:R-:W-:Y:S02]  /*2e060*/  IADD3 R12, R18, R12, RZ ;  /* 0x0000000c120c7210 */ /* 0x000fe40007ffe0ff */
        /* <DEDUP_REMOVED lines=14> */
[----:B------:R-:W-:-:S05]  /*2e150*/  LOP3.LUT R4, R4, R19, RZ, 0xfc, !PT ;  /* 0x0000001304047212 */ /* 0x000fca00078efcff */
[----:B------:R-:W-:-:S05]  /*2e160*/  IMAD.IADD R4, R16, 0x1, R4 ;  /* 0x0000000110047824 */ /* 0x000fca00078e0204 */
[----:B------:R-:W0:Y:S01]  /*2e170*/  LDSM.16.MT88.4 R8, [R4+0x10400] ;  /* 0x010400000408783b */ /* 0x000e220000004200 */
[----:B---3--:R-:W-:-:S05]  /*2e180*/  IMAD.IADD R25, R21, 0x1, R0 ;  /* 0x0000000115197824 */ /* 0x008fca00078e0200 */
        /* <DEDUP_REMOVED lines=31> */
[----:B------:R-:W-:Y:S02]  /*2e380*/  LOP3.LUT R20, R20, R19, RZ, 0xfc, !PT ;  /* 0x0000001314147212 */ /* 0x000fe400078efcff */
[C-C-:B0-----:R-:W-:Y:S02]  /*2e390*/  PRMT R4, R8.reuse, 0x6420, R9.reuse ;  /* 0x0000642008047816 */ /* 0x141fe40000000009 */
[----:B------:R-:W-:Y:S02]  /*2e3a0*/  PRMT R5, R8, 0x7531, R9 ;  /* 0x0000753108057816 */ /* 0x000fe40000000009 */
[----:B------:R-:W-:-:S02]  /*2e3b0*/  PRMT R6, R10, 0x6420, R11 ;  /* 0x000064200a067816 */ /* 0x000fc4000000000b */
[----:B------:R-:W-:Y:S02]  /*2e3c0*/  PRMT R7, R10, 0x7531, R11 ;  /* 0x000075310a077816 */ /* 0x000fe4000000000b */
[----:B------:R-:W0:Y:S02]  /*2e3d0*/  LDSM.16.MT88.4 R8, [R3+0x12400] ;  /* 0x012400000308783b */ /* 0x000e240000004200 */
[C-C-:B0-----:R-:W-:Y:S02]  /*2e3e0*/  PRMT R12, R8.reuse, 0x6420, R9.reuse ;  /* 0x00006420080c7816 */ /* 0x141fe40000000009 */
[----:B------:R-:W-:Y:S02]  /*2e3f0*/  PRMT R13, R8, 0x7531, R9 ;  /* 0x00007531080d7816 */ /* 0x000fe40000000009 */
[----:B------:R-:W-:Y:S02]  /*2e400*/  IADD3 R8, R16, R20, RZ ;  /* 0x0000001410087210 */ /* 0x000fe40007ffe0ff */
[----:B------:R-:W2:Y:S01]  /*2e410*/  LDL R20, [R1+0x1c] ;  /* 0x00001c0001147983 */ /* 0x000ea20000100800 */
[----:B----4-:R-:W-:Y:S01]  /*2e420*/  IMAD.IADD R30, R26, 0x1, R0 ;  /* 0x000000011a1e7824 */ /* 0x010fe200078e0200 */
[----:B------:R-:W-:-:S02]  /*2e430*/  PRMT R14, R10, 0x6420, R11 ;  /* 0x000064200a0e7816 */ /* 0x000fc4000000000b */
[----:B------:R-:W-:Y:S02]  /*2e440*/  PRMT R15, R10, 0x7531, R11 ;  /* 0x000075310a0f7816 */ /* 0x000fe4000000000b */
        /* <DEDUP_REMOVED lines=10> */
[----:B------:R1:W-:Y:S02]  /*2e4f0*/  STSM.16.M88.4 [R21+0x4000], R4 ;  /* 0x0040000415007844 */ /* 0x0003e40000000200 */
[----:B-1----:R-:W-:-:S05]  /*2e500*/  VIADD R4, R0, 0x3000 ;  /* 0x0000300000047836 */ /* 0x002fca0000000000 */
[----:B------:R-:W-:-:S05]  /*2e510*/  LOP3.LUT R4, R4, R19, RZ, 0xfc, !PT ;  /* 0x0000001304047212 */ /* 0x000fca00078efcff */
[----:B------:R-:W-:Y:S01]  /*2e520*/  IMAD.IADD R4, R16, 0x1, R4 ;  /* 0x0000000110047824 */ /* 0x000fe200078e0204 */
[C-C-:B0-----:R-:W-:Y:S02]  /*2e530*/  PRMT R24, R8.reuse, 0x6420, R9.reuse ;  /* 0x0000642008187816 */ /* 0x141fe40000000009 */
[----:B------:R-:W-:Y:S02]  /*2e540*/  PRMT R25, R8, 0x7531, R9 ;  /* 0x0000753108197816 */ /* 0x000fe40000000009 */
[C-C-:B------:R-:W-:Y:S02]  /*2e550*/  PRMT R26, R10.reuse, 0x6420, R11.reuse ;  /* 0x000064200a1a7816 */ /* 0x140fe4000000000b */
[----:B------:R-:W-:-:S05]  /*2e560*/  PRMT R27, R10, 0x7531, R11 ;  /* 0x000075310a1b7816 */ /* 0x000fca000000000b */
        /* <DEDUP_REMOVED lines=8> */
[----:B------:R-:W-:Y:S02]  /*2e5f0*/  PRMT R5, R8, 0x7531, R9 ;  /* 0x0000753108057816 */ /* 0x000fe40000000009 */
[C-C-:B------:R-:W-:Y:S02]  /*2e600*/  PRMT R6, R10.reuse, 0x6420, R11.reuse ;  /* 0x000064200a067816 */ /* 0x140fe4000000000b */
[----:B------:R-:W-:Y:S01]  /*2e610*/  PRMT R7, R10, 0x7531, R11 ;  /* 0x000075310a077816 */ /* 0x000fe2000000000b */
[----:B------:R-:W-:-:S05]  /*2e620*/  IMAD.U32 R30, RZ, RZ, UR39 ;  /* 0x00000027ff1e7e24 */ /* 0x000fca000f8e00ff */
[----:B------:R-:W-:Y:S01]  /*2e630*/  ISETP.NE.AND P2, PT, R30, 0x3, PT ;  /* 0x000000031e00780c */ /* 0x000fe20003f45270 */
        /* <DEDUP_REMOVED lines=28> */
.L_x_3395:
[----:B-1----:R1:W-:Y:S01]  /*2e800*/  SYNCS.ARRIVE.TRANS64.A1T0 RZ, [R2+URZ+0x38850], RZ ;  /* 0x038850ff02ff79a7 */ /* 0x0023e2000810003f */
[----:B------:R-:W-:Y:S06]  /*2e810*/  BAR.SYNC.DEFER_BLOCKING 0x2, 0x80 ;  /* 0x0082000000007b1d */ /* 0x000fec0000010000 */
[----:B------:R-:W-:Y:S05]  /*2e820*/  @!P0 BRA `(.L_x_3396) ;  /* 0x0000000000048947 */ /* 0x000fea0003800000 */
[----:B------:R-:W-:Y:S01]  /*2e830*/  BPT.TRAP 0x1 ;  /* 0x000000040000795c */ /* 0x000fe20000300000 */
.L_x_3396:
[----:B------:R-:W2:Y:S01]  /*2e840*/  LDL R0, [R1+0x10] ;  /* 0x0000100001007983 */ /* 0x000ea20000100800 */
[----:B-1----:R-:W-:Y:S02]  /*2e850*/  VIADD R2, R2, 0x38880 ;  /* 0x0003888002027836 */ /* 0x002fe40000000000 */
[----:B------:R-:W-:Y:S02]  /*2e860*/  IMAD.MOV.U32 R9, RZ, RZ, R32 ;  /* 0x000000ffff097224 */ /* 0x000fe400078e0020 */
[----:B------:R-:W-:Y:S01]  /*2e870*/  IMAD.MOV.U32 R10, RZ, RZ, R35 ;  /* 0x000000ffff0a7224 */ /* 0x000fe200078e0023 */
[----:B--2---:R-:W-:-:S04]  /*2e880*/  PRMT R2, R0, 0x654, R2 ;  /* 0x0000065400027816 */ /* 0x004fc80000000002 */
[----:B------:R1:W-:Y:S01]  /*2e890*/  SYNCS.ARRIVE.TRANS64.RED.A1T0 RZ, [R2+URZ], RZ ;  /* 0x000000ff02ff79a7 */ /* 0x0003e2000810043f */
[----:B------:R-:W-:Y:S05]  /*2e8a0*/  @P1 BRA `(.L_x_3397) ;  /* 0xffffffe400841947 */ /* 0x000fea000383ffff */
.L_x_3377:
[----:B------:R-:W1:Y:S01]  /*2e8b0*/  S2R R0, SR_TID.X ;  /* 0x0000000000007919 */ /* 0x000e620000002100 */
[----:B------:R-:W-:Y:S01]  /*2e8c0*/  BSSY B0, `(.L_x_3398) ;  /* 0x0000012000007945 */ /* 0x000fe20003800000 */
[----:B-1----:R-:W-:Y:S02]  /*2e8d0*/  LOP3.LUT R2, R0, 0x7f, RZ, 0xc0, !PT ;  /* 0x0000007f00027812 */ /* 0x002fe400078ec0ff */
[----:B------:R-:W-:Y:S02]  /*2e8e0*/  MOV R0, UR37 ;  /* 0x0000002500007c02 */ /* 0x000fe40008000f00 */
        /* <DEDUP_REMOVED lines=15> */
.L_x_3399:
[----:B------:R-:W-:Y:S05]  /*2e9e0*/  BSYNC B0 ;  /* 0x0000000000007941 */ /* 0x000fea0003800000 */
.L_x_3398:
[----:B------:R-:W-:Y:S05]  /*2e9f0*/  @!P0 BRA `(.L_x_3400) ;  /* 0x0000000000048947 */ /* 0x000fea0003800000 */
[----:B------:R-:W-:Y:S01]  /*2ea00*/  BPT.TRAP 0x1 ;  /* 0x000000040000795c */ /* 0x000fe20000300000 */
.L_x_3400:
[----:B0-----:R-:W-:Y:S01]  /*2ea10*/  LOP3.LUT R3, R35, 0x1, RZ, 0x3c, !PT ;  /* 0x0000000123037812 */ /* 0x001fe200078e3cff */
[----:B------:R-:W-:Y:S01]  /*2ea20*/  IMAD R0, R32, 0x8, R16 ;  /* 0x0000000820007824 */ /* 0x000fe200078e0210 */
[----:B------:R-:W-:Y:S02]  /*2ea30*/  BSSY B0, `(.L_x_3401) ;  /* 0x0000004000007945 */ /* 0x000fe40003800000 */
[----:B------:R-:W-:-:S04]  /*2ea40*/  SHF.L.U32 R3, R3, 0x1f, RZ ;  /* 0x0000001f03037819 */ /* 0x000fc800000006ff */
[----:B------:R-:W0:Y:S02]  /*2ea50*/  SYNCS.PHASECHK.TRANS64.TRYWAIT P1, [R0+URZ+0x38870], R3 ;  /* 0x03887003000075a7 */ /* 0x000e24000802017f */
[----:B0-----:R-:W-:Y:S05]  /*2ea60*/  @!P1 BRA `(.L_x_3402) ;  /* 0x000000c000549947 */ /* 0x001fea0003800000 */
.L_x_3812:
[----:B------:R-:W-:Y:S05]  /*2ea70*/  BSYNC B0 ;  /* 0x0000000000007941 */ /* 0x000fea0003800000 */
.L_x_3401:
[----:B------:R-:W-:-:S05]  /*2ea80*/  IMAD.U32 R2, RZ, RZ, UR39 ;  /* 0x00000027ff027e24 */ /* 0x000fca000f8e00ff */
[----:B------:R-:W-:-:S13]  /*2ea90*/  ISETP.NE.AND P1, PT, R2, 0x3, PT ;  /* 0x000000030200780c */ /* 0x000fda0003f25270 */
[----:B------:R-:W-:Y:S05]  /*2eaa0*/  @!P1 BRA `(.L_x_3403) ;  /* 0x0000000000049947 */ /* 0x000fea0003800000 */
[----:B------:R-:W-:Y:S01]  /*2eab0*/  BPT.TRAP 0x1 ;  /* 0x000000040000795c */ /* 0x000fe20000300000 */
.L_x_3403:
[----:B0-----:R-:W-:-:S04]  /*2eac0*/  SHF.L.U32 R3, R35, 0x1f, RZ ;  /* 0x0000001f23037819 */ /* 0x001fc800000006ff */
[----:B------:R-:W0:Y:S02]  /*2ead0*/  SYNCS.PHASECHK.TRANS64.TRYWAIT P1, [R0+URZ+0x38860], R3 ;  /* 0x03886003000075a7 */ /* 0x000e24000802017f */
[----:B0-----:R-:W-:Y:S05]  /*2eae0*/  @!P1 BRA `(.L_x_3404) ;  /* 0x000000c000489947 */ /* 0x001fea0003800000 */
.L_x_3813:
[----:B------:R-:W2:Y:S01]  /*2eaf0*/  LDL R2, [R1+0x24] ;  /* 0x0000240001027983 */ /* 0x000ea20000100800 */
[----:B------:R-:W-:Y:S01]  /*2eb00*/  IMAD.SHL.U32 R20, R32, 0x8000, RZ ;  /* 0x0000800020147824 */ /* 0x000fe200078e00ff */
[----:B------:R-:W-:Y:S05]  /*2eb10*/  WARPSYNC.ALL ;  /* 0x0000000000007948 */ /* 0x000fea0003800000 */
[----:B------:R-:W3:Y:S01]  /*2eb20*/  LDL R25, [R1+0x18] ;  /* 0x0000180001197983 */ /* 0x000ee20000100800 */
[----:B0-----:R-:W-:-:S03]  /*2eb30*/  LOP3.LUT R3, R20, R19, RZ, 0xfc, !PT ;  /* 0x0000001314037212 */ /* 0x001fc600078efcff */
[----:B------:R-:W4:Y:S02]  /*2eb40*/  LDL R30, [R1+0x1c] ;  /* 0x00001c00011e7983 */ /* 0x000f240000100800 */
[----:B------:R-:W-:-:S06]  /*2eb50*/  IMAD.IADD R9, R16, 0x1, R3 ;  /* 0x0000000110097824 */ /* 0x000fcc00078e0203 */
        /* <DEDUP_REMOVED lines=9> */
[----:B--2---:R-:W-:-:S05]  /*2ebf0*/  IADD3 R2, R16, R2, R20 ;  /* 0x0000000210027210 */ /* 0x004fca0007ffe014 */
        /* <DEDUP_REMOVED lines=54> */
[----:B------:R-:W0:Y:S04]  /*2ef60*/  LDSM.16.MT88.4 R4, [R2+0x15400] ;  /* 0x015400000204783b */ /* 0x000e280000004200 */
[----:B------:R1:W-:Y:S04]  /*2ef70*/  STSM.16.M88.4 [R17+0x4000], R12 ;  /* 0x0040000c11007844 */ /* 0x0003e80000000200 */
[----:B-1----:R-:W2:Y:S01]  /*2ef80*/  LDL R17, [R1+0x14] ;  /* 0x0000140001117983 */ /* 0x002ea20000100800 */
[----:B------:R-:W-:-:S05]  /*2ef90*/  LOP3.LUT R21, R21, R19, RZ, 0xfc, !PT ;  /* 0x0000001315157212 */ /* 0x000fca00078efcff */
[----:B------:R-:W-:Y:S01]  /*2efa0*/  IMAD.IADD R21, R16, 0x1, R21 ;  /* 0x0000000110157824 */ /* 0x000fe200078e0215 */
[C-C-:B0-----:R-:W-:Y:S02]  /*2efb0*/  PRMT R8, R4.reuse, 0x6420, R5.reuse ;  /* 0x0000642004087816 */ /* 0x141fe40000000005 */
[----:B------:R-:W-:Y:S02]  /*2efc0*/  PRMT R9, R4, 0x7531, R5 ;  /* 0x0000753104097816 */ /* 0x000fe40000000005 */
[C-C-:B------:R-:W-:Y:S02]  /*2efd0*/  PRMT R10, R6.reuse, 0x6420, R7.reuse ;  /* 0x00006420060a7816 */ /* 0x140fe40000000007 */
        /* <DEDUP_REMOVED lines=8> */
[----:B------:R-:W0:Y:S01]  /*2f060*/  LDSM.16.MT88.4 R4, [R2+0x12400] ;  /* 0x012400000204783b */ /* 0x000e220000004200 */
[----:B------:R-:W-:Y:S02]  /*2f070*/  IADD3 R29, R16, R29, RZ ;  /* 0x0000001d101d7210 */ /* 0x000fe40007ffe0ff */
[C-C-:B0-----:R-:W-:Y:S02]  /*2f080*/  PRMT R8, R4.reuse, 0x6420, R5.reuse ;  /* 0x0000642004087816 */ /* 0x141fe40000000005 */
[----:B------:R-:W-:Y:S02]  /*2f090*/  PRMT R9, R4, 0x7531, R5 ;  /* 0x0000753104097816 */ /* 0x000fe40000000005 */
[C-C-:B------:R-:W-:Y:S02]  /*2f0a0*/  PRMT R10, R6.reuse, 0x6420, R7.reuse ;  /* 0x00006420060a7816 */ /* 0x140fe40000000007 */
[----:B------:R-:W-:Y:S01]  /*2f0b0*/  PRMT R11, R6, 0x7531, R7 ;  /* 0x00007531060b7816 */ /* 0x000fe20000000007 */
        /* <DEDUP_REMOVED lines=20> */
[----:B------:R-:W0:Y:S01]  /*2f200*/  LDSM.16.MT88.4 R4, [R24+0x10400] ;  /* 0x010400001804783b */ /* 0x000e220000004200 */
[----:B----4-:R-:W-:Y:S02]  /*2f210*/  IMAD.IADD R21, R30, 0x1, R20 ;  /* 0x000000011e157824 */ /* 0x010fe400078e0214 */
[----:B------:R-:W-:Y:S01]  /*2f220*/  VIADD R20, R20, 0x7000 ;  /* 0x0000700014147836 */ /* 0x000fe20000000000 */
[----:B0-----:R-:W-:-:S02]  /*2f230*/  PRMT R12, R4, 0x6420, R5 ;  /* 0x00006420040c7816 */ /* 0x001fc40000000005 */
[----:B------:R-:W-:Y:S02]  /*2f240*/  PRMT R13, R4, 0x7531, R5 ;  /* 0x00007531040d7816 */ /* 0x000fe40000000005 */
        /* <DEDUP_REMOVED lines=8> */
[----:B------:R-:W-:Y:S02]  /*2f2d0*/  LOP3.LUT R5, R20, R19, RZ, 0xfc, !PT ;  /* 0x0000001314057212 */ /* 0x000fe400078efcff */
[C-C-:B------:R-:W-:Y:S02]  /*2f2e0*/  PRMT R10, R6.reuse, 0x6420, R7.reuse ;  /* 0x00006420060a7816 */ /* 0x140fe40000000007 */
[----:B------:R-:W-:Y:S01]  /*2f2f0*/  PRMT R11, R6, 0x7531, R7 ;  /* 0x00007531060b7816 */ /* 0x000fe20000000007 */
[----:B------:R-:W-:-:S04]  /*2f300*/  IMAD.IADD R17, R16, 0x1, R5 ;  /* 0x0000000110117824 */ /* 0x000fc800078e0205 */
[----:B------:R-:W-:Y:S04]  /*2f310*/  STSM.16.M88.4 [R18], R8 ;  /* 0x0000000812007844 */ /* 0x000fe80000000200 */
        /* <DEDUP_REMOVED lines=22> */
.L_x_3405:
[----:B-1----:R1:W-:Y:S01]  /*2f480*/  SYNCS.ARRIVE.TRANS64.A1T0 RZ, [R0+URZ+0x38850], RZ ;  /* 0x038850ff00ff79a7 */ /* 0x0023e2000810003f */
[----:B------:R-:W-:Y:S06]  /*2f490*/  BAR.SYNC.DEFER_BLOCKING 0x2, 0x80 ;  /* 0x0082000000007b1d */ /* 0x000fec0000010000 */
[----:B------:R-:W-:Y:S05]  /*2f4a0*/  @!P0 BRA `(.L_x_3406) ;  /* 0x0000000000048947 */ /* 0x000fea0003800000 */
[----:B------:R-:W-:Y:S01]  /*2f4b0*/  BPT.TRAP 0x1 ;  /* 0x000000040000795c */ /* 0x000fe20000300000 */
.L_x_3406:
[----:B------:R-:W2:Y:S01]  /*2f4c0*/  LDL R2, [R1+0x10] ;  /* 0x0000100001027983 */ /* 0x000ea20000100800 */
[----:B-1----:R-:W-:Y:S02]  /*2f4d0*/  VIADD R0, R0, 0x38880 ;  /* 0x0003888000007836 */ /* 0x002fe40000000000 */
[----:B------:R-:W-:-:S05]  /*2f4e0*/  VIADD R32, R32, 0x1 ;  /* 0x0000000120207836 */ /* 0x000fca0000000000 */
[----:B------:R-:W-:-:S04]  /*2f4f0*/  ISETP.NE.AND P0, PT, R32, 0x2, PT ;  /* 0x000000022000780c */ /* 0x000fc80003f05270 */
[----:B------:R-:W-:Y:S02]  /*2f500*/  SEL R32, R32, RZ, P0 ;  /* 0x000000ff20207207 */ /* 0x000fe40000000000 */
[----:B--2---:R-:W-:-:S04]  /*2f510*/  PRMT R0, R2, 0x654, R0 ;  /* 0x0000065402007816 */ /* 0x004fc80000000000 */
[----:B------:R1:W-:Y:S02]  /*2f520*/  SYNCS.ARRIVE.TRANS64.RED.A1T0 RZ, [R0+URZ], RZ ;  /* 0x000000ff00ff79a7 */ /* 0x0003e4000810043f */
[----:B-1----:R-:W-:-:S04]  /*2f530*/  SEL R0, RZ, 0x1, P0 ;  /* 0x00000001ff007807 */ /* 0x002fc80000000000 */
[----:B------:R-:W-:-:S07]  /*2f540*/  LOP3.LUT R35, R35, R0, RZ, 0x3c, !PT ;  /* 0x0000000023237212 */ /* 0x000fce00078e3cff */
.L_x_3347:
[----:B------:R-:W-:-:S13]  /*2f550*/  LOP3.LUT P0, RZ, R23, 0x80, RZ, 0xc0, !PT ;  /* 0x0000008017ff7812 */ /* 0x000fda000780c0ff */
[----:B------:R-:W-:Y:S05]  /*2f560*/  @!P0 BRA `(.L_x_3407) ;  /* 0x0000000000288947 */ /* 0x000fea0003800000 */
[----:B------:R-:W-:Y:S05]  /*2f570*/  WARPSYNC.ALL ;  /* 0x0000000000007948 */ /* 0x000fea0003800000 */
[----:B------:R-:W3:Y:S08]  /*2f580*/  S2UR UR4, SR_CgaCtaId ;  /* 0x00000000000479c3 */ /* 0x000ef00000008800 */
[----:B------:R-:W-:Y:S01]  /*2f590*/  BAR.SYNC.DEFER_BLOCKING 0x5, 0x180 ;  /* 0x0146000000007b1d */ /* 0x000fe20000010000 */
[----:B--2---:R-:W-:Y:S01]  /*2f5a0*/  MOV R16, 0x400 ;  /* 0x0000040000107802 */ /* 0x004fe20000000f00 */
[----:B---3--:R-:W-:-:S05]  /*2f5b0*/  IMAD.U32 R0, RZ, RZ, UR4 ;  /* 0x00000004ff007e24 */ /* 0x008fca000f8e00ff */
[----:B------:R-:W-:Y:S01]  /*2f5c0*/  LEA R16, R0, R16, 0x18 ;  /* 0x0000001000107211 */ /* 0x000fe200078ec0ff */
[----:B------:R2:W-:Y:S04]  /*2f5d0*/  STL [R1+0x10], R0 ;  /* 0x0000100001007387 */ /* 0x0005e80000100800 */
[----:B------:R2:W3:Y:S01]  /*2f5e0*/  LDS.128 R28, [R16+0x388d0] ;  /* 0x0388d000101c7984 */ /* 0x0004e20000000c00 */
[----:B------:R-:W-:Y:S06]  /*2f5f0*/  BAR.ARV 0x4, 0x180 ;  /* 0x0106000000007b1d */ /* 0x000fec0000002000 */
[----:B------:R-:W-:Y:S05]  /*2f600*/  BRA `(.L_x_3408) ;  /* 0x0000000c00e07947 */ /* 0x000fea0003800000 */
.L_x_3407:
[----:B------:R-:W0:Y:S01]  /*2f610*/  S2R R0, SR_TID.X ;  /* 0x0000000000007919 */ /* 0x000e220000002100 */
[----:B------:R-:W-:Y:S01]  /*2f620*/  UMOV UR4, 0xffffffff ;  /* 0xffffffff00047882 */ /* 0x000fe20000000000 */
[----:B0-----:R-:W-:-:S04]  /*2f630*/  LOP3.LUT R8, R0, 0x1f, RZ, 0xc0, !PT ;  /* 0x0000001f00087812 */ /* 0x001fc800078ec0ff */
[----:B------:R-:W-:Y:S01]  /*2f640*/  ISETP.NE.AND P0, PT, R8, 0x1f, PT ;  /* 0x0000001f0800780c */ /* 0x000fe20003f05270 */
[----:B------:R-:W-:-:S12]  /*2f650*/  BRA.DIV UR4, `(.L_x_3409) ;  /* 0x000000b604807947 */ /* 0x000fd8000b800000 */
[----:B------:R-:W-:Y:S01]  /*2f660*/  IADD3 R9, R31, R8, RZ ;  /* 0x000000081f097210 */ /* 0x000fe20007ffe0ff */
[----:B------:R-:W-:-:S03]  /*2f670*/  ULDC UR4, c[0x0][0xc3c] ;  /* 0x00030f0000047ab9 */ /* 0x000fc60000000800 */
[----:B------:R-:W-:-:S13]  /*2f680*/  ISETP.GE.OR P1, PT, R9, UR4, !P0 ;  /* 0x0000000409007c0c */ /* 0x000fda000c726670 */
[----:B------:R-:W0:Y:S08]  /*2f690*/  @!P1 LDC.64 R2, c[0x0][0xc80] ;  /* 0x00032000ff029b82 */ /* 0x000e300000000a00 */
[----:B------:R-:W3:Y:S01]  /*2f6a0*/  @!P1 LDC.64 R4, c[0x0][0xc78] ;  /* 0x00031e00ff049b82 */ /* 0x000ee20000000a00 */
[----:B0-----:R-:W-:-:S05]  /*2f6b0*/  @!P1 IMAD.WIDE R2, R9, 0x4, R2 ;  /* 0x0000000409029825 */ /* 0x001fca00078e0202 */
[----:B------:R3:W4:Y:S02]  /*2f6c0*/  @!P1 LDG.E R7, desc[UR42][R2.64] ;  /* 0x0000002a02079981 */ /* 0x000724000c1e1900 */
        /* <DEDUP_REMOVED lines=9> */
[----:B--2---:R0:W-:Y:S02]  /*2f760*/  SHFL.IDX PT, R6, R28, 0x1, 0x1f ;  /* 0x00201f001c067f89 */ /* 0x0041e400000e0000 */
[----:B0-----:R-:W-:Y:S01]  /*2f770*/  MOV R28, RZ ;  /* 0x000000ff001c7202 */ /* 0x001fe20000000f00 */
[----:B----4-:R-:W-:-:S02]  /*2f780*/  @!P1 IMAD.MOV.U32 R29, RZ, RZ, R7 ;  /* 0x000000ffff1d9224 */ /* 0x010fc400078e0007 */
[----:B---3--:R-:W-:Y:S01]  /*2f790*/  @!P1 IMAD.MOV.U32 R5, RZ, RZ, R4 ;  /* 0x000000ffff059224 */ /* 0x008fe200078e0004 */
[----:B------:R-:W-:-:S03]  /*2f7a0*/  ISETP.NE.AND P1, PT, R8, RZ, PT ;  /* 0x000000ff0800720c */ /* 0x000fc60003f25270 */
[----:B------:R-:W-:-:S05]  /*2f7b0*/  IMAD R13, R5, R29, RZ ;  /* 0x0000001d050d7224 */ /* 0x000fca00078e02ff */
        /* <DEDUP_REMOVED lines=15> */
[----:B------:R0:W2:Y:S02]  /*2f8b0*/  SHFL.IDX PT, R14, R2, 0x1f, 0x1f ;  /* 0x03e01f00020e7f89 */ /* 0x0000a400000e0000 */
.L_x_3823:
[----:B------:R-:W-:Y:S02]  /*2f8c0*/  ULDC UR4, c[0x0][0xc38] ;  /* 0x00030e0000047ab9 */ /* 0x000fe40000000800 */
[----:B------:R-:W-:-:S04]  /*2f8d0*/  IMAD.U32 R4, RZ, RZ, UR4 ;  /* 0x00000004ff047e24 */ /* 0x000fc8000f8e00ff */
[----:B--2---:R-:W-:-:S04]  /*2f8e0*/  IMAD R3, R14, R4, RZ ;  /* 0x000000040e037224 */ /* 0x004fc800078e02ff */
[----:B------:R-:W-:-:S05]  /*2f8f0*/  IMAD.IADD R6, R6, 0x1, R3 ;  /* 0x0000000106067824 */ /* 0x000fca00078e0203 */
[----:B------:R-:W-:-:S13]  /*2f900*/  ISETP.GT.AND P6, PT, R6, R0, PT ;  /* 0x000000000600720c */ /* 0x000fda0003fc4270 */
[----:B------:R-:W-:Y:S05]  /*2f910*/  @P6 BRA `(.L_x_3410) ;  /* 0x0000000000a46947 */ /* 0x000fea0003800000 */
.L_x_3413:
[----:B0-----:R-:W0:Y:S01]  /*2f920*/  LDC R2, c[0x0][0xc3c] ;  /* 0x00030f00ff027b82 */ /* 0x001e220000000800 */
[----:B------:R-:W-:-:S05]  /*2f930*/  VIADD R31, R31, 0x1f ;  /* 0x0000001f1f1f7836 */ /* 0x000fca0000000000 */
[----:B0-----:R-:W-:-:S13]  /*2f940*/  ISETP.GE.AND P6, PT, R31, R2, PT ;  /* 0x000000021f00720c */ /* 0x001fda0003fc6270 */
[----:B------:R-:W-:Y:S05]  /*2f950*/  @P6 BRA `(.L_x_3411) ;  /* 0x0000000800c06947 */ /* 0x000fea0003800000 */
[----:B------:R-:W0:Y:S01]  /*2f960*/  S2R R3, SR_TID.X ;  /* 0x0000000000037919 */ /* 0x000e220000002100 */
[----:B------:R-:W-:Y:S01]  /*2f970*/  IMAD.MOV.U32 R29, RZ, RZ, RZ ;  /* 0x000000ffff1d7224 */ /* 0x000fe200078e00ff */
[----:B0-----:R-:W-:-:S05]  /*2f980*/  LOP3.LUT R3, R3, 0x1f, RZ, 0xc0, !PT ;  /* 0x0000001f03037812 */ /* 0x001fca00078ec0ff */
[----:B------:R-:W-:-:S05]  /*2f990*/  IMAD.IADD R7, R31, 0x1, R3 ;  /* 0x000000011f077824 */ /* 0x000fca00078e0203 */
[----:B------:R-:W-:-:S13]  /*2f9a0*/  ISETP.GE.OR P6, PT, R7, R2, !P0 ;  /* 0x000000020700720c */ /* 0x000fda00047c6670 */
[----:B------:R-:W0:Y:S08]  /*2f9b0*/  @!P6 LDC.64 R2, c[0x0][0xc80] ;  /* 0x00032000ff02eb82 */ /* 0x000e300000000a00 */
[----:B------:R-:W2:Y:S01]  /*2f9c0*/  @!P6 LDC.64 R4, c[0x0][0xc78] ;  /* 0x00031e00ff04eb82 */ /* 0x000ea20000000a00 */
[----:B0-----:R-:W-:-:S05]  /*2f9d0*/  @!P6 IMAD.WIDE R2, R7, 0x4, R2 ;  /* 0x000000040702e825 */ /* 0x001fca00078e0202 */
[----:B------:R2:W3:Y:S02]  /*2f9e0*/  @!P6 LDG.E R29, desc[UR42][R2.64] ;  /* 0x0000002a021de981 */ /* 0x0004e4000c1e1900 */
[----:B--2---:R-:W-:-:S04]  /*2f9f0*/  @!P6 IMAD.WIDE R2, R7, 0x4, R4 ;  /* 0x000000040702e825 */ /* 0x004fc800078e0204 */
[----:B------:R-:W-:-:S06]  /*2fa00*/  IMAD.MOV.U32 R5, RZ, RZ, RZ ;  /* 0x000000ffff057224 */ /* 0x000fcc00078e00ff */
[----:B------:R-:W3:Y:S01]  /*2fa10*/  @!P6 LDG.E R5, desc[UR42][R2.64] ;  /* 0x0000002a0205e981 */ /* 0x000ee2000c1e1900 */
[----:B------:R-:W-:Y:S01]  /*2fa20*/  UMOV UR4, 0xffffffff ;  /* 0xffffffff00047882 */ /* 0x000fe20000000000 */
[----:B---3--:R-:W-:Y:S02]  /*2fa30*/  IMAD R13, R5, R29, RZ ;  /* 0x0000001d050d7224 */ /* 0x008fe400078e02ff */
[----:B------:R-:W-:Y:S05]  /*2fa40*/  BRA.DIV UR4, `(.L_x_3412) ;  /* 0x000000b604bc7947 */ /* 0x000fea000b800000 */
        /* <DEDUP_REMOVED lines=15> */
[----:B------:R0:W2:Y:S02]  /*2fb40*/  SHFL.IDX PT, R14, R2, 0x1f, 0x1f ;  /* 0x03e01f00020e7f89 */ /* 0x0000a400000e0000 */
.L_x_3831:
[----:B------:R-:W-:Y:S02]  /*2fb50*/  ULDC UR4, c[0x0][0xc38] ;  /* 0x00030e0000047ab9 */ /* 0x000fe40000000800 */
[----:B------:R-:W-:-:S04]  /*2fb60*/  IMAD.U32 R4, RZ, RZ, UR4 ;  /* 0x00000004ff047e24 */ /* 0x000fc8000f8e00ff */
[----:B--2---:R-:W-:-:S04]  /*2fb70*/  IMAD R3, R14, R4, RZ ;  /* 0x000000040e037224 */ /* 0x004fc800078e02ff */
[----:B------:R-:W-:-:S05]  /*2fb80*/  IMAD.IADD R6, R3, 0x1, R6 ;  /* 0x0000000103067824 */ /* 0x000fca00078e0206 */
[----:B------:R-:W-:-:S13]  /*2fb90*/  ISETP.GT.AND P6, PT, R6, R0, PT ;  /* 0x000000000600720c */ /* 0x000fda0003fc4270 */
[----:B------:R-:W-:Y:S05]  /*2fba0*/  @!P6 BRA `(.L_x_3413) ;  /* 0xfffffffc005ce947 */ /* 0x000fea000383ffff */
.L_x_3410:
        /* <DEDUP_REMOVED lines=10> */
.L_x_3836:
[----:B------:R-:W-:-:S13]  /*2fc50*/  ISETP.NE.AND P0, PT, R3, RZ, PT ;  /* 0x000000ff0300720c */ /* 0x000fda0003f05270 */
[----:B------:R-:W-:Y:S05]  /*2fc60*/  @!P0 BRA `(.L_x_3415) ;  /* 0x0000000000108947 */ /* 0x000fea0003800000 */
[----:B------:R-:W-:Y:S01]  /*2fc70*/  UMOV UR4, 0xffffffff ;  /* 0xffffffff00047882 */ /* 0x000fe20000000000 */
[----:B------:R-:W-:Y:S02]  /*2fc80*/  VIADD R12, R7, 0xffffffff ;  /* 0xffffffff070c7836 */ /* 0x000fe40000000000 */
[----:B------:R-:W-:Y:S05]  /*2fc90*/  BRA.DIV UR4, `(.L_x_3416) ;  /* 0x000000ba04407947 */ /* 0x000fea000b800000 */
[----:B------:R0:W0:Y:S02]  /*2fca0*/  SHFL.IDX PT, R28, R2, R12, 0x1f ;  /* 0x00001f0c021c7589 */ /* 0x00002400000e0000 */
.L_x_3415:
[----:B----4-:R-:W-:Y:S01]  /*2fcb0*/  ISETP.NE.AND P0, PT, R5, 0x1, PT ;  /* 0x000000010500780c */ /* 0x010fe20003f05270 */
[----:B0-----:R-:W-:-:S04]  /*2fcc0*/  IMAD R28, R28, R4, R6 ;  /* 0x000000041c1c7224 */ /* 0x001fc800078e0206 */
[----:B------:R-:W-:-:S08]  /*2fcd0*/  IMAD.IADD R0, R0, 0x1, -R28 ;  /* 0x0000000100007824 */ /* 0x000fd000078e0a1c */
[----:B------:R-:W-:Y:S05]  /*2fce0*/  @!P0 BRA `(.L_x_3417) ;  /* 0x0000000000dc8947 */ /* 0x000fea0003800000 */
[----:B---3--:R-:W-:Y:S02]  /*2fcf0*/  IABS R4, R29 ;  /* 0x0000001d00047213 */ /* 0x008fe40000000000 */
[----:B------:R-:W-:Y:S02]  /*2fd00*/  IABS R6, R5 ;  /* 0x0000000500067213 */ /* 0x000fe40000000000 */
[----:B--2---:R-:W0:Y:S01]  /*2fd10*/  I2F.RP R7, R4 ;  /* 0x0000000400077306 */ /* 0x004e220000209400 */
[----:B------:R-:W-:-:S07]  /*2fd20*/  MOV R2, RZ ;  /* 0x000000ff00027202 */ /* 0x000fce0000000f00 */
[----:B-1----:R-:W-:Y:S08]  /*2fd30*/  I2F.RP R10, R6 ;  /* 0x00000006000a7306 */ /* 0x002ff00000209400 */
        /* <DEDUP_REMOVED lines=16> */
[----:B------:R-:W-:-:S02]  /*2fe40*/  @!P1 IMAD.IADD R9, R9, 0x1, -R4 ;  /* 0x0000000109099824 */ /* 0x000fc400078e0a04 */
[----:B------:R-:W-:Y:S01]  /*2fe50*/  @!P1 VIADD R7, R7, 0x1 ;  /* 0x0000000107079836 */ /* 0x000fe20000000000 */
[----:B------:R-:W-:Y:S02]  /*2fe60*/  ISETP.NE.AND P1, PT, R29, RZ, PT ;  /* 0x000000ff1d00720c */ /* 0x000fe40003f25270 */
[----:B------:R-:W-:Y:S02]  /*2fe70*/  ISETP.GE.U32.AND P0, PT, R9, R4, PT ;  /* 0x000000040900720c */ /* 0x000fe40003f06070 */
[----:B------:R-:W-:Y:S01]  /*2fe80*/  IABS R4, R5 ;  /* 0x0000000500047213 */ /* 0x000fe20000000000 */
[----:B0-----:R-:W-:-:S04]  /*2fe90*/  IMAD.MOV R9, RZ, RZ, -R3 ;  /* 0x000000ffff097224 */ /* 0x001fc800078e0a03 */
[----:B------:R-:W-:Y:S02]  /*2fea0*/  IMAD.MOV R4, RZ, RZ, -R4 ;  /* 0x000000ffff047224 */ /* 0x000fe400078e0a04 */
[----:B------:R-:W-:-:S04]  /*2feb0*/  IMAD R9, R9, R6, RZ ;  /* 0x0000000609097224 */ /* 0x000fc800078e02ff */
[----:B------:R-:W-:Y:S01]  /*2fec0*/  IMAD.HI.U32 R2, R3, R9, R2 ;  /* 0x0000000903027227 */ /* 0x000fe200078e0002 */
[----:B------:R-:W-:-:S03]  /*2fed0*/  LOP3.LUT R3, R0, R29, RZ, 0x3c, !PT ;  /* 0x0000001d00037212 */ /* 0x000fc600078e3cff */
[----:B------:R-:W-:Y:S01]  /*2fee0*/  @P0 VIADD R7, R7, 0x1 ;  /* 0x0000000107070836 */ /* 0x000fe20000000000 */
[----:B------:R-:W-:-:S13]  /*2fef0*/  ISETP.GE.AND P2, PT, R3, RZ, PT ;  /* 0x000000ff0300720c */ /* 0x000fda0003f46270 */
[----:B------:R-:W-:Y:S01]  /*2ff00*/  @!P2 IMAD.MOV R7, RZ, RZ, -R7 ;  /* 0x000000ffff07a224 */ /* 0x000fe200078e0a07 */
[----:B------:R-:W-:-:S04]  /*2ff10*/  @!P1 LOP3.LUT R7, RZ, R29, RZ, 0x33, !PT ;  /* 0x0000001dff079212 */ /* 0x000fc800078e33ff */
[----:B------:R-:W-:-:S05]  /*2ff20*/  IABS R3, R7 ;  /* 0x0000000700037213 */ /* 0x000fca0000000000 */
        /* <DEDUP_REMOVED lines=12> */
[--C-:B------:R-:W-:Y:S02]  /*2fff0*/  IMAD.MOV R4, RZ, RZ, -R2.reuse ;  /* 0x000000ffff047224 */ /* 0x100fe400078e0a02 */
[C---:B------:R-:W-:Y:S02]  /*30000*/  IMAD R30, R5.reuse, 0x1000000, R2 ;  /* 0x01000000051e7824 */ /* 0x040fe400078e0202 */
[--C-:B------:R-:W-:Y:S02]  /*30010*/  IMAD R5, R5, R4, R7.reuse ;  /* 0x0000000405057224 */ /* 0x100fe400078e0207 */
[----:B------:R-:W-:Y:S02]  /*30020*/  IMAD.MOV R2, RZ, RZ, -R7 ;  /* 0x000000ffff027224 */ /* 0x000fe400078e0a07 */
[----:B------:R-:W-:Y:S02]  /*30030*/  IMAD R30, R5, 0x10000, R30 ;  /* 0x00010000051e7824 */ /* 0x000fe400078e021e */
[----:B------:R-:W-:Y:S01]  /*30040*/  IMAD R2, R29, R2, R0 ;  /* 0x000000021d027224 */ /* 0x000fe200078e0200 */
[----:B------:R-:W-:Y:S06]  /*30050*/  BRA `(.L_x_3418) ;  /* 0x0000000000f47947 */ /* 0x000fec0003800000 */
.L_x_3417:
[----:B------:R-:W0:Y:S02]  /*30060*/  LDC.64 R2, c[0x0][0xc90] ;  /* 0x00032400ff027b82 */ /* 0x000e240000000a00 */
[----:B0-----:R-:W-:-:S05]  /*30070*/  IMAD.WIDE R2, R31, 0x4, R2 ;  /* 0x000000041f027825 */ /* 0x001fca00078e0202 */
[----:B--2---:R0:W3:Y:S02]  /*30080*/  LDG.E R7, desc[UR42][R2.64] ;  /* 0x0000002a02077981 */ /* 0x0040e4000c1e1900 */
[----:B0-----:R-:W-:Y:S01]  /*30090*/  MOV R2, RZ ;  /* 0x000000ff00027202 */ /* 0x001fe20000000f00 */
[----:B---3--:R-:W-:-:S05]  /*300a0*/  IMAD R5, R29, R7, RZ ;  /* 0x000000071d057224 */ /* 0x008fca00078e02ff */
[-C--:B------:R-:W-:Y:S02]  /*300b0*/  IABS R6, R5.reuse ;  /* 0x0000000500067213 */ /* 0x080fe40000000000 */
[----:B-1----:R-:W-:Y:S02]  /*300c0*/  IABS R10, R5 ;  /* 0x00000005000a7213 */ /* 0x002fe40000000000 */
[----:B------:R-:W0:Y:S08]  /*300d0*/  I2F.RP R8, R6 ;  /* 0x0000000600087306 */ /* 0x000e300000209400 */
[----:B0-----:R-:W0:Y:S02]  /*300e0*/  MUFU.RCP R8, R8 ;  /* 0x0000000800087308 */ /* 0x001e240000001000 */
[----:B0-----:R-:W-:-:S02]  /*300f0*/  VIADD R9, R8, 0xffffffe ;  /* 0x0ffffffe08097836 */ /* 0x001fc40000000000 */
[----:B------:R-:W-:-:S04]  /*30100*/  IMAD.MOV R8, RZ, RZ, -R10 ;  /* 0x000000ffff087224 */ /* 0x000fc800078e0a0a */
[----:B------:R-:W0:Y:S02]  /*30110*/  F2I.FTZ.U32.TRUNC.NTZ R3, R9 ;  /* 0x0000000900037305 */ /* 0x000e24000021f000 */
[----:B0-----:R-:W-:-:S04]  /*30120*/  IMAD.MOV R11, RZ, RZ, -R3 ;  /* 0x000000ffff0b7224 */ /* 0x001fc800078e0a03 */
[----:B------:R-:W-:-:S04]  /*30130*/  IMAD R11, R11, R6, RZ ;  /* 0x000000060b0b7224 */ /* 0x000fc800078e02ff */
[----:B------:R-:W-:Y:S01]  /*30140*/  IMAD.HI.U32 R3, R3, R11, R2 ;  /* 0x0000000b03037227 */ /* 0x000fe200078e0002 */
[----:B------:R-:W-:-:S05]  /*30150*/  IABS R2, R0 ;  /* 0x0000000000027213 */ /* 0x000fca0000000000 */
[----:B------:R-:W-:-:S04]  /*30160*/  IMAD.HI.U32 R3, R3, R2, RZ ;  /* 0x0000000203037227 */ /* 0x000fc800078e00ff */
        /* <DEDUP_REMOVED lines=9> */
[----:B------:R-:W-:-:S04]  /*30200*/  IMAD.MOV.U32 R2, RZ, RZ, R3 ;  /* 0x000000ffff027224 */ /* 0x000fc800078e0003 */
        /* <DEDUP_REMOVED lines=8> */
[----:B------:R-:W-:-:S04]  /*30290*/  IABS R7, R4 ;  /* 0x0000000400077213 */ /* 0x000fc80000000000 */
[----:B------:R-:W0:Y:S08]  /*302a0*/  I2F.RP R8, R7 ;  /* 0x0000000700087306 */ /* 0x000e300000209400 */
[----:B0-----:R-:W0:Y:S02]  /*302b0*/  MUFU.RCP R8, R8 ;  /* 0x0000000800087308 */ /* 0x001e240000001000 */
[----:B0-----:R-:W-:-:S06]  /*302c0*/  VIADD R3, R8, 0xffffffe ;  /* 0x0ffffffe08037836 */ /* 0x001fcc0000000000 */
[----:B------:R-:W0:Y:S02]  /*302d0*/  F2I.FTZ.U32.TRUNC.NTZ R3, R3 ;  /* 0x0000000300037305 */ /* 0x000e24000021f000 */
[----:B0-----:R-:W-:-:S05]  /*302e0*/  IADD3 R0, RZ, -R3, RZ ;  /* 0x80000003ff007210 */ /* 0x001fca0007ffe0ff */
        /* <DEDUP_REMOVED lines=20> */
.L_x_3418:
[----:B------:R-:W-:-:S05]  /*30430*/  LOP3.LUT R2, RZ, R2, RZ, 0x33, !PT ;  /* 0x00000002ff027212 */ /* 0x000fca00078e33ff */
[----:B------:R-:W-:Y:S01]  /*30440*/  IMAD.IADD R29, R29, 0x1, R2 ;  /* 0x000000011d1d7824 */ /* 0x000fe200078e0202 */
[----:B------:R-:W-:Y:S06]  /*30450*/  BRA `(.L_x_3419) ;  /* 0x00000000001c7947 */ /* 0x000fec0003800000 */
.L_x_3411:
[----:B------:R-:W-:Y:S01]  /*30460*/  UMOV UR4, URZ ;  /* 0x0000003f00047c82 */ /* 0x000fe20008000000 */
[----:B------:R-:W-:Y:S01]  /*30470*/  UMOV UR5, URZ ;  /* 0x0000003f00057c82 */ /* 0x000fe20008000000 */
[----:B------:R-:W-:Y:S01]  /*30480*/  ULDC UR6, c[0x0][0xc3c] ;  /* 0x00030f0000067ab9 */ /* 0x000fe20000000800 */
[----:B------:R-:W-:Y:S01]  /*30490*/  IMAD.MOV.U32 R28, RZ, RZ, R0 ;  /* 0x000000ffff1c7224 */ /* 0x000fe200078e0000 */
[----:B------:R-:W-:Y:S01]  /*304a0*/  MOV R29, UR4 ;  /* 0x00000004001d7c02 */ /* 0x000fe20008000f00 */
[----:B------:R-:W-:Y:S02]  /*304b0*/  IMAD.U32 R30, RZ, RZ, UR5 ;  /* 0x00000005ff1e7e24 */ /* 0x000fe4000f8e00ff */
[----:B------:R-:W-:-:S07]  /*304c0*/  IMAD.U32 R31, RZ, RZ, UR6 ;  /* 0x00000006ff1f7e24 */ /* 0x000fce000f8e00ff */
.L_x_3419:
[----:B------:R0:W2:Y:S01]  /*304d0*/  LDL R2, [R1+0x10] ;  /* 0x0000100001027983 */ /* 0x0000a20000100800 */
[----:B------:R-:W3:Y:S01]  /*304e0*/  S2R R0, SR_TID.X ;  /* 0x0000000000007919 */ /* 0x000ee20000002100 */
[----:B------:R-:W-:Y:S05]  /*304f0*/  WARPSYNC.ALL ;  /* 0x0000000000007948 */ /* 0x000fea0003800000 */
[----:B---3--:R-:W-:Y:S01]  /*30500*/  LOP3.LUT R0, R0, 0x1f, RZ, 0xc0, !PT ;  /* 0x0000001f00007812 */ /* 0x008fe200078ec0ff */
[----:B------:R-:W-:Y:S03]  /*30510*/  BAR.SYNC.DEFER_BLOCKING 0x4, 0x180 ;  /* 0x0106000000007b1d */ /* 0x000fe60000010000 */
[----:B------:R-:W-:-:S13]  /*30520*/  ISETP.NE.AND P0, PT, R0, RZ, PT ;  /* 0x000000ff0000720c */ /* 0x000fda0003f05270 */
[----:B------:R-:W-:Y:S01]  /*30530*/  @!P0 MOV R0, 0x400 ;  /* 0x0000040000008802 */ /* 0x000fe20000000f00 */
[----:B--2---:R-:W2:Y:S03]  /*30540*/  @!P0 S2R R2, SR_CgaCtaId ;  /* 0x0000000000028919 */ /* 0x004ea60000008800 */
[----:B--2---:R-:W-:Y:S01]  /*30550*/  @!P0 LEA R16, R2, R0, 0x18 ;  /* 0x0000000002108211 */ /* 0x004fe200078ec0ff */
[----:B------:R0:W-:Y:S04]  /*30560*/  @!P0 STL [R1+0x10], R2 ;  /* 0x0000100201008387 */ /* 0x0001e80000100800 */
[----:B------:R0:W-:Y:S01]  /*30570*/  @!P0 STS.128 [R16+0x388d0], R28 ;  /* 0x0388d01c10008388 */ /* 0x0001e20000000c00 */
[----:B------:R-:W-:Y:S06]  /*30580*/  BAR.ARV 0x5, 0x180 ;  /* 0x0146000000007b1d */ /* 0x000fec0000002000 */
.L_x_3408:
[----:B------:R-:W-:Y:S02]  /*30590*/  ULDC UR4, c[0x0][0xc3c] ;  /* 0x00030f0000047ab9 */ /* 0x000fe40000000800 */
[----:B---3--:R-:W-:-:S13]  /*305a0*/  ISETP.GE.AND P0, PT, R31, UR4, PT ;  /* 0x000000041f007c0c */ /* 0x008fda000bf06270 */
[----:B------:R-:W-:Y:S05]  /*305b0*/  @!P0 BRA `(.L_x_3420) ;  /* 0xffffff84000c8947 */ /* 0x000fea000383ffff */
[----:B------:R-:W-:Y:S05]  /*305c0*/  BSYNC B7 ;  /* 0x0000000000077941 */ /* 0x000fea0003800000 */
.L_x_3302:
[----:B--2---:R-:W2:Y:S01]  /*305d0*/  LDL.LU R0, [R1+0x38] ;  /* 0x0000380001007983 */ /* 0x004ea20000300800 */
[----:B------:R-:W-:Y:S01]  /*305e0*/  BSSY B0, `(.L_x_3421) ;  /* 0x000000b000007945 */ /* 0x000fe20003800000 */
[----:B------:R-:W3:Y:S01]  /*305f0*/  S2R R5, SR_CgaCtaId ;  /* 0x0000000000057919 */ /* 0x000ee20000008800 */
[----:B--2---:R-:W-:-:S05]  /*30600*/  VIADD R0, R0, 0x1 ;  /* 0x0000000100007836 */ /* 0x004fca0000000000 */
[----:B0-----:R-:W-:-:S04]  /*30610*/  LEA.HI R2, R0, R0, RZ, 0x1 ;  /* 0x0000000000027211 */ /* 0x001fc800078f08ff */
[----:B------:R-:W-:Y:S02]  /*30620*/  LOP3.LUT R3, R2, 0xfffffffe, RZ, 0xc0, !PT ;  /* 0xfffffffe02037812 */ /* 0x000fe400078ec0ff */
[----:B------:R-:W-:-:S03]  /*30630*/  MOV R2, 0x400 ;  /* 0x0000040000027802 */ /* 0x000fc60000000f00 */
[----:B------:R-:W-:Y:S01]  /*30640*/  IMAD.IADD R0, R0, 0x1, -R3 ;  /* 0x0000000100007824 */ /* 0x000fe200078e0a03 */
[----:B---3--:R-:W-:-:S04]  /*30650*/  LEA R5, R5, R2, 0x18 ;  /* 0x0000000205057211 */ /* 0x008fc800078ec0ff */
[----:B------:R-:W-:-:S04]  /*30660*/  SHF.L.U32 R0, R0, 0x1f, RZ ;  /* 0x0000001f00007819 */ /* 0x000fc800000006ff */
[----:B------:R-:W0:Y:S02]  /*30670*/  SYNCS.PHASECHK.TRANS64.TRYWAIT P0, [R5+URZ+0x38820], R0 ;  /* 0x03882000050075a7 */ /* 0x000e24000800017f */
[----:B0-----:R-:W-:Y:S05]  /*30680*/  @!P0 BRA `(.L_x_3422) ;  /* 0x000000ac00ec8947 */ /* 0x001fea0003800000 */
.L_x_3839:
[----:B------:R-:W-:Y:S05]  /*30690*/  BSYNC B0 ;  /* 0x0000000000007941 */ /* 0x000fea0003800000 */
.L_x_3421:
[----:B------:R-:W-:-:S03]  /*306a0*/  UMOV UR4, 0xffffffff ;  /* 0xffffffff00047882 */ /* 0x000fc60000000000 */
[----:B------:R-:W-:Y:S05]  /*306b0*/  BRA.DIV UR4, `(.L_x_3423) ;  /* 0x000000ae04f47947 */ /* 0x000fea000b800000 */
[----:B0-----:R-:W0:Y:S02]  /*306c0*/  S2R R0, SR_TID.X ;  /* 0x0000000000007919 */ /* 0x001e240000002100 */
[----:B0-----:R-:W-:-:S04]  /*306d0*/  SHF.R.U32.HI R0, RZ, 0x5, R0 ;  /* 0x00000005ff007819 */ /* 0x001fc80000011600 */
[----:B------:R-:W-:-:S05]  /*306e0*/  LOP3.LUT R0, R0, 0x3, RZ, 0xc0, !PT ;  /* 0x0000000300007812 */ /* 0x000fca00078ec0ff */
[----:B------:R0:W2:Y:S02]  /*306f0*/  SHFL.IDX PT, R14, R0, RZ, 0x1f ;  /* 0x00001fff000e7589 */ /* 0x0000a400000e0000 */
.L_x_3842:
[----:B--2---:R-:W-:-:S13]  /*30700*/  ISETP.NE.AND P0, PT, R14, RZ, PT ;  /* 0x000000ff0e00720c */ /* 0x004fda0003f05270 */
[----:B------:R-:W-:Y:S05]  /*30710*/  @P0 BRA `(.L_x_3057) ;  /* 0x0000000000a80947 */ /* 0x000fea0003800000 */
[----:B------:R-:W-:-:S03]  /*30720*/  UMOV UR4, 0xffffffff ;  /* 0xffffffff00047882 */ /* 0x000fc60000000000 */
[----:B------:R-:W-:Y:S05]  /*30730*/  BRA.DIV UR4, `(.L_x_3424) ;  /* 0x000000b204087947 */ /* 0x000fea000b800000 */
[----:B------:R-:W-:-:S13]  /*30740*/  ELECT P6, URZ, PT ;  /* 0x00000000003f782f */ /* 0x000fda00038c0000 */
.L_x_3845:
[----:B------:R-:W-:Y:S05]  /*30750*/  @!P6 BRA `(.L_x_3057) ;  /* 0x000000000098e947 */ /* 0x000fea0003800000 */
[----:B------:R-:W-:-:S06]  /*30760*/  ULOP3.LUT UR4, UR36, 0x2, URZ, 0xfc, !UPT ;  /* 0x0000000224047892 */ /* 0x000fcc000f8efc3f */
[----:B0-----:R-:W-:-:S05]  /*30770*/  IMAD.U32 R0, RZ, RZ, UR4 ;  /* 0x00000004ff007e24 */ /* 0x001fca000f8e00ff */
[----:B------:R-:W-:-:S13]  /*30780*/  ISETP.NE.AND P0, PT, R0, 0x3, PT ;  /* 0x000000030000780c */ /* 0x000fda0003f05270 */
[----:B------:R-:W-:Y:S05]  /*30790*/  @!P0 BRA `(.L_x_3425) ;  /* 0x0000000000048947 */ /* 0x000fea0003800000 */
[----:B------:R-:W-:Y:S01]  /*307a0*/  BPT.TRAP 0x1 ;  /* 0x000000040000795c */ /* 0x000fe20000300000 */
.L_x_3425:
[C---:B------:R-:W-:Y:S01]  /*307b0*/  IMAD R3, R32.reuse, 0x8, R5 ;  /* 0x0000000820037824 */ /* 0x040fe200078e0205 */
[----:B------:R-:W-:Y:S01]  /*307c0*/  SHF.L.U32 R2, R35, 0x1f, RZ ;  /* 0x0000001f23027819 */ /* 0x000fe200000006ff */
[----:B------:R-:W-:-:S03]  /*307d0*/  VIADD R32, R32, 0x1 ;  /* 0x0000000120207836 */ /* 0x000fc60000000000 */
[----:B------:R-:W0:Y:S02]  /*307e0*/  SYNCS.PHASECHK.TRANS64.TRYWAIT P1, [R3+URZ+0x38840], R2 ;  /* 0x03884002030075a7 */ /* 0x000e24000802017f */
[----:B------:R-:W-:-:S04]  /*307f0*/  ISETP.NE.AND P2, PT, R32, 0x2, PT ;  /* 0x000000022000780c */ /* 0x000fc80003f45270 */
[----:B------:R-:W-:Y:S01]  /*30800*/  SEL R0, RZ, 0x1, P2 ;  /* 0x00000001ff007807 */ /* 0x000fe20001000000 */
[----:B0-----:R-:W-:Y:S08]  /*30810*/  @!P1 BRA `(.L_x_3426) ;  /* 0x000000ac00f09947 */ /* 0x001ff00003800000 */
.L_x_3846:
[----:B------:R-:W-:Y:S02]  /*30820*/  SEL R32, R32, RZ, P2 ;  /* 0x000000ff20207207 */ /* 0x000fe40001000000 */
[----:B------:R-:W-:Y:S01]  /*30830*/  LOP3.LUT R0, R35, R0, RZ, 0x3c, !PT ;  /* 0x0000000023007212 */ /* 0x000fe200078e3cff */
[----:B------:R-:W-:Y:S06]  /*30840*/  @!P0 BRA `(.L_x_3427) ;  /* 0x0000000000048947 */ /* 0x000fec0003800000 */
[----:B------:R-:W-:Y:S01]  /*30850*/  BPT.TRAP 0x1 ;  /* 0x000000040000795c */ /* 0x000fe20000300000 */
.L_x_3427:
[----:B------:R-:W-:Y:S01]  /*30860*/  IMAD R5, R32, 0x8, R5 ;  /* 0x0000000820057824 */ /* 0x000fe200078e0205 */
[----:B------:R-:W-:-:S04]  /*30870*/  SHF.L.U32 R0, R0, 0x1f, RZ ;  /* 0x0000001f00007819 */ /* 0x000fc800000006ff */
[----:B------:R-:W2:Y:S02]  /*30880*/  SYNCS.PHASECHK.TRANS64.TRYWAIT P1, [R5+URZ+0x38840], R0 ;  /* 0x03884000050075a7 */ /* 0x000ea4000802017f */
[----:B--2---:R-:W-:Y:S05]  /*30890*/  @!P1 BRA `(.L_x_3428) ;  /* 0x000000ac00e49947 */ /* 0x004fea0003800000 */
.L_x_3847:
[----:B------:R-:W-:Y:S05]  /*308a0*/  @!P0 BRA `(.L_x_3429) ;  /* 0x0000000000048947 */ /* 0x000fea0003800000 */
[----:B------:R-:W-:Y:S01]  /*308b0*/  BPT.TRAP 0x1 ;  /* 0x000000040000795c */ /* 0x000fe20000300000 */
.L_x_3429:
[----:B------:R-:W3:Y:S02]  /*308c0*/  SYNCS.PHASECHK.TRANS64.TRYWAIT P1, [R3+URZ+0x38860], R2 ;  /* 0x03886002030075a7 */ /* 0x000ee4000802017f */
[----:B---3--:R-:W-:Y:S05]  /*308d0*/  @!P1 BRA `(.L_x_3430) ;  /* 0x000000ac00e89947 */ /* 0x008fea0003800000 */
.L_x_3848:
[----:B------:R-:W-:Y:S05]  /*308e0*/  @!P0 BRA `(.L_x_3431) ;  /* 0x0000000000048947 */ /* 0x000fea0003800000 */
[----:B------:R-:W-:Y:S01]  /*308f0*/  BPT.TRAP 0x1 ;  /* 0x000000040000795c */ /* 0x000fe20000300000 */
.L_x_3431:
[----:B------:R-:W4:Y:S02]  /*30900*/  SYNCS.PHASECHK.TRANS64.TRYWAIT P1, [R5+URZ+0x38860], R0 ;  /* 0x03886000050075a7 */ /* 0x000f24000802017f */
[----:B----4-:R-:W-:Y:S05]  /*30910*/  @!P1 BRA `(.L_x_3432) ;  /* 0x000000ac00ec9947 */ /* 0x010fea0003800000 */
.L_x_3849:
[----:B------:R-:W-:Y:S05]  /*30920*/  @!P0 BRA `(.L_x_3433) ;  /* 0x0000000000048947 */ /* 0x000fea0003800000 */
[----:B------:R-:W-:Y:S01]  /*30930*/  BPT.TRAP 0x1 ;  /* 0x000000040000795c */ /* 0x000fe20000300000 */
.L_x_3433:
[----:B------:R-:W5:Y:S02]  /*30940*/  SYNCS.PHASECHK.TRANS64.TRYWAIT P1, [R3+URZ+0x38880], R2 ;  /* 0x03888002030075a7 */ /* 0x000f64000802017f */
[----:B-----5:R-:W-:Y:S05]  /*30950*/  @!P1 BRA `(.L_x_3434) ;  /* 0x000000ac00f09947 */ /* 0x020fea0003800000 */
.L_x_3850:
[----:B------:R-:W-:Y:S05]  /*30960*/  @!P0 BRA `(.L_x_3435) ;  /* 0x0000000000048947 */ /* 0x000fea0003800000 */
[----:B------:R-:W-:Y:S01]  /*30970*/  BPT.TRAP 0x1 ;  /* 0x000000040000795c */ /* 0x000fe20000300000 */
.L_x_3435:
[----:B------:R0:W0:Y:S02]  /*30980*/  SYNCS.PHASECHK.TRANS64.TRYWAIT P0, [R5+URZ+0x38880], R0 ;  /* 0x03888000050075a7 */ /* 0x000024000800017f */
[----:B0-----:R-:W-:Y:S05]  /*30990*/  @!P0 NANOSLEEP.SYNCS 0x989680 ;  /* 0x009896800000895d */ /* 0x001fea0003900000 */
[----:B------:R-:W0:Y:S02]  /*309a0*/  @!P0 SYNCS.PHASECHK.TRANS64 P0, [R5+URZ+0x38880], R0 ;  /* 0x03888000050085a7 */ /* 0x000e24000800007f */
[----:B0-----:R-:W-:Y:S05]  /*309b0*/  @!P0 BRA `(.L_x_3435) ;  /* 0xfffffffc00f08947 */ /* 0x001fea000383ffff */
.L_x_3057:
[----:B------:R-:W-:Y:S05]  /*309c0*/  BSYNC B8 ;  /* 0x0000000000087941 */ /* 0x000fea0003800000 */
.L_x_3054:
[----:B------:R-:W-:Y:S05]  /*309d0*/  EXIT ;  /* 0x000000000000794d */ /* 0x000fea0003800000 */
.L_x_3081:
[----:B-1----:R1:W2:Y:S02]  /*309e0*/  SYNCS.PHASECHK.TRANS64.TRYWAIT P6, [R88+URZ+0x38890], R98 ;  /* 0x03889062580075a7 */ /* 0x0022a400080c017f */
[----:B--2---:R-:W-:Y:S05]  /*309f0*/  @!P6 NANOSLEEP.SYNCS 0x989680 ;  /* 0x009896800000e95d */ /* 0x004fea0003900000 */
[----:B------:R-:W2:Y:S02]  /*30a00*/  @!P6 SYNCS.PHASECHK.TRANS64 P6, [R88+URZ+0x38890], R98 ;  /* 0x038890625800e5a7 */ /* 0x000ea400080c007f */
[----:B--2---:R-:W-:Y:S05]  /*30a10*/  @!P6 BRA `(.L_x_3081) ;  /* 0xfffffffc00f0e947 */ /* 0x004fea000383ffff */
[----:B------:R-:W-:Y:S05]  /*30a20*/  BRA `(.L_x_3436) ;  /* 0xfffffd3000987947 */ /* 0x000fea000383ffff */
.L_x_3082:
        /* <DEDUP_REMOVED lines=8> */
.L_x_3438:
[----:B------:R-:W-:Y:S05]  /*30ab0*/  BSYNC B1 ;  /* 0x0000000000017941 */ /* 0x000fea0003800000 */
.L_x_3437:
        /* <DEDUP_REMOVED lines=8> */
.L_x_3439:
[----:B------:R-:W-:Y:S01]  /*30b40*/  IMAD.MOV.U32 R11, RZ, RZ, R14 ;  /* 0x000000ffff0b7224 */ /* 0x000fe200078e000e */
[----:B------:R-:W-:Y:S06]  /*30b50*/  BRA `(.L_x_3440) ;  /* 0xfffffd3000607947 */ /* 0x000fec000383ffff */
.L_x_3091:
[----:B------:R-:W-:Y:S01]  /*30b60*/  BSSY B1, `(.L_x_3441) ;  /* 0x0000008000017945 */ /* 0x000fe20003800000 */
[----:B0-----:R-:W-:Y:S01]  /*30b70*/  IMAD.MOV.U32 R13, RZ, RZ, R100 ;  /* 0x000000ffff0d7224 */ /* 0x001fe200078e0064 */
[----:B------:R-:W-:Y:S01]  /*30b80*/  MOV R12, 0x1 ;  /* 0x00000001000c7802 */ /* 0x000fe20000000f00 */
[----:B----4-:R-:W-:Y:S02]  /*30b90*/  IMAD.MOV.U32 R11, RZ, RZ, 0x181f ;  /* 0x0000181fff0b7424 */ /* 0x010fe400078e00ff */
[----:B------:R-:W-:-:S07]  /*30ba0*/  IMAD.MOV.U32 R15, RZ, RZ, -0x1 ;  /* 0xffffffffff0f7424 */ /* 0x000fce00078e00ff */
[----:B-123--:R-:W-:Y:S05]  /*30bb0*/  WARPSYNC.COLLECTIVE R15, `(.L_x_3442) ;  /* 0x000000000f087348 */ /* 0x00efea0003c00000 */
[----:B------:R0:W4:Y:S02]  /*30bc0*/  SHFL.IDX P6, R14, R13, R12, R11 ;  /* 0x0000000c0d0e7389 */ /* 0x00012400000c000b */
[----:B01234-:R-:W-:Y:S01]  /*30bd0*/  ENDCOLLECTIVE ;  /* 0x000000000000791b */ /* 0x01ffe20003800000 */
.L_x_3442:
[----:B------:R-:W-:Y:S05]  /*30be0*/  BSYNC B1 ;  /* 0x0000000000017941 */ /* 0x000fea0003800000 */
.L_x_3441:
        /* <DEDUP_REMOVED lines=8> */
.L_x_3443:
[----:B------:R-:W-:Y:S01]  /*30c70*/  IMAD.MOV.U32 R65, RZ, RZ, R14 ;  /* 0x000000ffff417224 */ /* 0x000fe200078e000e */
[----:B------:R-:W-:Y:S06]  /*30c80*/  BRA `(.L_x_3444) ;  /* 0xfffffd3c00f47947 */ /* 0x000fec000383ffff */
.L_x_3100:
        /* <DEDUP_REMOVED lines=8> */
.L_x_3446:
[----:B------:R-:W-:Y:S05]  /*30d10*/  BSYNC B1 ;  /* 0x0000000000017941 */ /* 0x000fea0003800000 */
.L_x_3445:
        /* <DEDUP_REMOVED lines=8> */
.L_x_3447:
[----:B------:R-:W-:Y:S01]  /*30da0*/  IMAD.MOV.U32 R57, RZ, RZ, R14 ;  /* 0x000000ffff397224 */ /* 0x000fe200078e000e */
[----:B------:R-:W-:Y:S06]  /*30db0*/  BRA `(.L_x_3448) ;  /* 0xfffffd4c00847947 */ /* 0x000fec000383ffff */
.L_x_3109:
        /* <DEDUP_REMOVED lines=8> */
.L_x_3450:
[----:B------:R-:W-:Y:S05]  /*30e40*/  BSYNC B1 ;  /* 0x0000000000017941 */ /* 0x000fea0003800000 */
.L_x_3449:
        /* <DEDUP_REMOVED lines=8> */
.L_x_3451:
[----:B------:R-:W-:Y:S01]  /*30ed0*/  IMAD.MOV.U32 R99, RZ, RZ, R14 ;  /* 0x000000ffff637224 */ /* 0x000fe200078e000e */
[----:B------:R-:W-:Y:S06]  /*30ee0*/  BRA `(.L_x_3452) ;  /* 0xfffffd5c00107947 */ /* 0x000fec000383ffff */
.L_x_3119:
[----:B-1----:R1:W2:Y:S02]  /*30ef0*/  SYNCS.PHASECHK.TRANS64.TRYWAIT P3, [R88+URZ+0x38890], R98 ;  /* 0x03889062580075a7 */ /* 0x0022a4000806017f */
[----:B--2---:R-:W-:Y:S05]  /*30f00*/  @!P3 NANOSLEEP.SYNCS 0x989680 ;  /* 0x009896800000b95d */ /* 0x004fea0003900000 */
[----:B------:R-:W2:Y:S02]  /*30f10*/  @!P3 SYNCS.PHASECHK.TRANS64 P3, [R88+URZ+0x38890], R98 ;  /* 0x038890625800b5a7 */ /* 0x000ea4000806007f */
[----:B--2---:R-:W-:Y:S05]  /*30f20*/  @!P3 BRA `(.L_x_3119) ;  /* 0xfffffffc00f0b947 */ /* 0x004fea000383ffff */
[----:B------:R-:W-:Y:S05]  /*30f30*/  BRA `(.L_x_3453) ;  /* 0xfffffd7000587947 */ /* 0x000fea000383ffff */
.L_x_3120:
[----:B------:R-:W-:Y:S01]  /*30f40*/  BSSY B1, `(.L_x_3454) ;  /* 0x0000008000017945 */ /* 0x000fe20003800000 */
[----:B------:R-:W-:Y:S01]  /*30f50*/  IMAD.MOV.U32 R13, RZ, RZ, R100 ;  /* 0x000000ffff0d7224 */ /* 0x000fe200078e0064 */
[----:B------:R-:W-:Y:S01]  /*30f60*/  MOV R12, RZ ;  /* 0x000000ff000c7202 */ /* 0x000fe20000000f00 */
[----:B------:R-:W-:Y:S02]  /*30f70*/  IMAD.MOV.U32 R11, RZ, RZ, 0x181f ;  /* 0x0000181fff0b7424 */ /* 0x000fe400078e00ff */
[----:B------:R-:W-:-:S07]  /*30f80*/  IMAD.MOV.U32 R15, RZ, RZ, -0x1 ;  /* 0xffffffffff0f7424 */ /* 0x000fce00078e00ff */
[----:B-1----:R-:W-:Y:S05]  /*30f90*/  WARPSYNC.COLLECTIVE R15, `(.L_x_3455) ;  /* 0x000000000f087348 */ /* 0x002fea0003c00000 */
[----:B------:R0:W2:Y:S02]  /*30fa0*/  SHFL.IDX P6, R14, R13, R12, R11 ;  /* 0x0000000c0d0e7389 */ /* 0x0000a400000c000b */
[----:B012---:R-:W-:Y:S01]  /*30fb0*/  ENDCOLLECTIVE ;  /* 0x000000000000791b */ /* 0x007fe20003800000 */
.L_x_3455:
[----:B------:R-:W-:Y:S05]  /*30fc0*/  BSYNC B1 ;  /* 0x0000000000017941 */ /* 0x000fea0003800000 */
.L_x_3454:
        /* <DEDUP_REMOVED lines=8> */
.L_x_3456:
[----:B------:R-:W-:Y:S01]  /*31050*/  IMAD.MOV.U32 R11, RZ, RZ, R14 ;  /* 0x000000ffff0b7224 */ /* 0x000fe200078e000e */
[----:B------:R-:W-:Y:S06]  /*31060*/  BRA `(.L_x_3457) ;  /* 0xfffffd7000247947 */ /* 0x000fec000383ffff */
.L_x_3125:
[----:B------:R-:W-:Y:S01]  /*31070*/  BSSY B1, `(.L_x_3458) ;  /* 0x0000008000017945 */ /* 0x000fe20003800000 */
[----:B----4-:R-:W-:Y:S01]  /*31080*/  IMAD.MOV.U32 R13, RZ, RZ, R100 ;  /* 0x000000ffff0d7224 */ /* 0x010fe200078e0064 */
[----:B------:R-:W-:Y:S01]  /*31090*/  MOV R12, 0x1 ;  /* 0x00000001000c7802 */ /* 0x000fe20000000f00 */
[----:B---3--:R-:W-:Y:S02]  /*310a0*/  IMAD.MOV.U32 R11, RZ, RZ, 0x181f ;  /* 0x0000181fff0b7424 */ /* 0x008fe400078e00ff */
[----:B------:R-:W-:-:S07]  /*310b0*/  IMAD.MOV.U32 R15, RZ, RZ, -0x1 ;  /* 0xffffffffff0f7424 */ /* 0x000fce00078e00ff */
[----:B012---:R-:W-:Y:S05]  /*310c0*/  WARPSYNC.COLLECTIVE R15, `(.L_x_3459) ;  /* 0x000000000f087348 */ /* 0x007fea0003c00000 */
[----:B------:R3:W4:Y:S02]  /*310d0*/  SHFL.IDX P6, R14, R13, R12, R11 ;  /* 0x0000000c0d0e7389 */ /* 0x00072400000c000b */
[----:B01234-:R-:W-:Y:S01]  /*310e0*/  ENDCOLLECTIVE ;  /* 0x000000000000791b */ /* 0x01ffe20003800000 */
.L_x_3459:
[----:B------:R-:W-:Y:S05]  /*310f0*/  BSYNC B1 ;  /* 0x0000000000017941 */ /* 0x000fea0003800000 */
.L_x_3458:
        /* <DEDUP_REMOVED lines=8> */
.L_x_3460:
[----:B------:R-:W-:Y:S01]  /*31180*/  IMAD.MOV.U32 R42, RZ, RZ, R14 ;  /* 0x000000ffff2a7224 */ /* 0x000fe200078e000e */
[----:B------:R-:W-:Y:S06]  /*31190*/  BRA `(.L_x_3461) ;  /* 0xfffffd7c00f47947 */ /* 0x000fec000383ffff */
.L_x_3130:
[----:B------:R-:W-:Y:S01]  /*311a0*/  BSSY B1, `(.L_x_3462) ;  /* 0x0000008000017945 */ /* 0x000fe20003800000 */
[----:B---34-:R-:W-:Y:S01]  /*311b0*/  IMAD.MOV.U32 R13, RZ, RZ, R100 ;  /* 0x000000ffff0d7224 */ /* 0x018fe200078e0064 */
[----:B------:R-:W-:Y:S01]  /*311c0*/  MOV R12, 0x2 ;  /* 0x00000002000c7802 */ /* 0x000fe20000000f00 */
[----:B------:R-:W-:Y:S02]  /*311d0*/  IMAD.MOV.U32 R11, RZ, RZ, 0x181f ;  /* 0x0000181fff0b7424 */ /* 0x000fe400078e00ff */
[----:B------:R-:W-:-:S07]  /*311e0*/  IMAD.MOV.U32 R15, RZ, RZ, -0x1 ;  /* 0xffffffffff0f7424 */ /* 0x000fce00078e00ff */
[----:B012---:R-:W-:Y:S05]  /*311f0*/  WARPSYNC.COLLECTIVE R15, `(.L_x_3463) ;  /* 0x000000000f087348 */ /* 0x007fea0003c00000 */
[----:B------:R3:W4:Y:S02]  /*31200*/  SHFL.IDX P6, R14, R13, R12, R11 ;  /* 0x0000000c0d0e7389 */ /* 0x00072400000c000b */
[----:B01234-:R-:W-:Y:S01]  /*31210*/  ENDCOLLECTIVE ;  /* 0x000000000000791b */ /* 0x01ffe20003800000 */
.L_x_3463:
[----:B------:R-:W-:Y:S05]  /*31220*/  BSYNC B1 ;  /* 0x0000000000017941 */ /* 0x000fea0003800000 */
.L_x_3462:
        /* <DEDUP_REMOVED lines=8> */
.L_x_3464:
[----:B------:R-:W-:Y:S01]  /*312b0*/  IMAD.MOV.U32 R42, RZ, RZ, R14 ;  /* 0x000000ffff2a7224 */ /* 0x000fe200078e000e */
[----:B------:R-:W-:Y:S06]  /*312c0*/  BRA `(.L_x_3465) ;  /* 0xfffffd8c00bc7947 */ /* 0x000fec000383ffff */
.L_x_3135:
[----:B------:R-:W-:Y:S01]  /*312d0*/  BSSY B1, `(.L_x_3466) ;  /* 0x0000008000017945 */ /* 0x000fe20003800000 */
[----:B-1--4-:R-:W-:Y:S01]  /*312e0*/  IMAD.MOV.U32 R13, RZ, RZ, R100 ;  /* 0x000000ffff0d7224 */ /* 0x012fe200078e0064 */
[----:B------:R-:W-:Y:S01]  /*312f0*/  MOV R12, 0x3 ;  /* 0x00000003000c7802 */ /* 0x000fe20000000f00 */
[----:B------:R-:W-:Y:S02]  /*31300*/  IMAD.MOV.U32 R11, RZ, RZ, 0x181f ;  /* 0x0000181fff0b7424 */ /* 0x000fe400078e00ff */
[----:B------:R-:W-:-:S07]  /*31310*/  IMAD.MOV.U32 R15, RZ, RZ, -0x1 ;  /* 0xffffffffff0f7424 */ /* 0x000fce00078e00ff */
[----:B0-23--:R-:W-:Y:S05]  /*31320*/  WARPSYNC.COLLECTIVE R15, `(.L_x_3467) ;  /* 0x000000000f087348 */ /* 0x00dfea0003c00000 */
[----:B------:R1:W4:Y:S02]  /*31330*/  SHFL.IDX P6, R14, R13, R12, R11 ;  /* 0x0000000c0d0e7389 */ /* 0x00032400000c000b */
[----:B01234-:R-:W-:Y:S01]  /*31340*/  ENDCOLLECTIVE ;  /* 0x000000000000791b */ /* 0x01ffe20003800000 */
.L_x_3467:
[----:B------:R-:W-:Y:S05]  /*31350*/  BSYNC B1 ;  /* 0x0000000000017941 */ /* 0x000fea0003800000 */
.L_x_3466:
        /* <DEDUP_REMOVED lines=8> */
.L_x_3468:
[----:B------:R-:W-:Y:S01]  /*313e0*/  IMAD.MOV.U32 R42, RZ, RZ, R14 ;  /* 0x000000ffff2a7224 */ /* 0x000fe200078e000e */
[----:B------:R-:W-:Y:S06]  /*313f0*/  BRA `(.L_x_3469) ;  /* 0xfffffd9c00887947 */ /* 0x000fec000383ffff */
.L_x_3140:
[----:B0-----:R0:W1:Y:S02]  /*31400*/  SYNCS.PHASECHK.TRANS64.TRYWAIT P2, [R88+URZ+0x38890], R98 ;  /* 0x03889062580075a7 */ /* 0x001064000804017f */
[----:B-1----:R-:W-:Y:S05]  /*31410*/  @!P2 NANOSLEEP.SYNCS 0x989680 ;  /* 0x009896800000a95d */ /* 0x002fea0003900000 */
[----:B------:R-:W1:Y:S02]  /*31420*/  @!P2 SYNCS.PHASECHK.TRANS64 P2, [R88+URZ+0x38890], R98 ;  /* 0x038890625800a5a7 */ /* 0x000e64000804007f */
[----:B-1----:R-:W-:Y:S05]  /*31430*/  @!P2 BRA `(.L_x_3140) ;  /* 0xfffffffc00f0a947 */ /* 0x002fea000383ffff */
[----:B------:R-:W-:Y:S05]  /*31440*/  BRA `(.L_x_3470) ;  /* 0xfffffdac00ac7947 */ /* 0x000fea000383ffff */
.L_x_3141:
[----:B------:R-:W-:Y:S01]  /*31450*/  BSSY B1, `(.L_x_3471) ;  /* 0x0000008000017945 */ /* 0x000fe20003800000 */
[----:B------:R-:W-:Y:S01]  /*31460*/  IMAD.MOV.U32 R13, RZ, RZ, R41 ;  /* 0x000000ffff0d7224 */ /* 0x000fe200078e0029 */
[----:B------:R-:W-:Y:S01]  /*31470*/  MOV R12, RZ ;  /* 0x000000ff000c7202 */ /* 0x000fe20000000f00 */
[----:B------:R-:W-:Y:S02]  /*31480*/  IMAD.MOV.U32 R11, RZ, RZ, 0x181f ;  /* 0x0000181fff0b7424 */ /* 0x000fe400078e00ff */
[----:B------:R-:W-:-:S07]  /*31490*/  IMAD.MOV.U32 R15, RZ, RZ, -0x1 ;  /* 0xffffffffff0f7424 */ /* 0x000fce00078e00ff */
[----:B0-----:R-:W-:Y:S05]  /*314a0*/  WARPSYNC.COLLECTIVE R15, `(.L_x_3472) ;  /* 0x000000000f087348 */ /* 0x001fea0003c00000 */
[----:B------:R1:W2:Y:S02]  /*314b0*/  SHFL.IDX P6, R14, R13, R12, R11 ;  /* 0x0000000c0d0e7389 */ /* 0x0002a400000c000b */
[----:B012---:R-:W-:Y:S01]  /*314c0*/  ENDCOLLECTIVE ;  /* 0x000000000000791b */ /* 0x007fe20003800000 */
.L_x_3472:
[----:B------:R-:W-:Y:S05]  /*314d0*/  BSYNC B1 ;  /* 0x0000000000017941 */ /* 0x000fea0003800000 */
.L_x_3471:
        /* <DEDUP_REMOVED lines=8> */
.L_x_3473:
[----:B------:R-:W-:Y:S05]  /*31560*/  BRA `(.L_x_3474) ;  /* 0xfffffdac00cc7947 */ /* 0x000fea000383ffff */
.L_x_3144:
        /* <DEDUP_REMOVED lines=8> */
.L_x_3476:
[----:B------:R-:W-:Y:S05]  /*315f0*/  BSYNC B1 ;  /* 0x0000000000017941 */ /* 0x000fea0003800000 */
.L_x_3475:
        /* <DEDUP_REMOVED lines=8> */
.L_x_3477:
[----:B------:R-:W-:Y:S05]  /*31680*/  BRA `(.L_x_3478) ;  /* 0xfffffdac00cc7947 */ /* 0x000fea000383ffff */
.L_x_3147:
[----:B------:R-:W-:Y:S01]  /*31690*/  BSSY B1, `(.L_x_3479) ;  /* 0x0000008000017945 */ /* 0x000fe20003800000 */
[----:B---3--:R-:W-:Y:S01]  /*316a0*/  IMAD.MOV.U32 R13, RZ, RZ, R41 ;  /* 0x000000ffff0d7224 */ /* 0x008fe200078e0029 */
[----:B------:R-:W-:Y:S01]  /*316b0*/  MOV R15, 0xffffffff ;  /* 0xffffffff000f7802 */ /* 0x000fe20000000f00 */
[----:B------:R-:W-:Y:S02]  /*316c0*/  IMAD.MOV.U32 R12, RZ, RZ, 0x2 ;  /* 0x00000002ff0c7424 */ /* 0x000fe400078e00ff */
[----:B------:R-:W-:-:S07]  /*316d0*/  IMAD.MOV.U32 R11, RZ, RZ, 0x181f ;  /* 0x0000181fff0b7424 */ /* 0x000fce00078e00ff */
[----:B012-4-:R-:W-:Y:S05]  /*316e0*/  WARPSYNC.COLLECTIVE R15, `(.L_x_3480) ;  /* 0x000000000f087348 */ /* 0x017fea0003c00000 */
[----:B------:R3:W0:Y:S02]  /*316f0*/  SHFL.IDX P6, R14, R13, R12, R11 ;  /* 0x0000000c0d0e7389 */ /* 0x00062400000c000b */
[----:B01234-:R-:W-:Y:S01]  /*31700*/  ENDCOLLECTIVE ;  /* 0x000000000000791b */ /* 0x01ffe20003800000 */
.L_x_3480:
[----:B------:R-:W-:Y:S05]  /*31710*/  BSYNC B1 ;  /* 0x0000000000017941 */ /* 0x000fea0003800000 */
.L_x_3479:
        /* <DEDUP_REMOVED lines=8> */
.L_x_3481:
[----:B------:R-:W-:Y:S05]  /*317a0*/  BRA `(.L_x_3482) ;  /* 0xfffffdac00d07947 */ /* 0x000fea000383ffff */
.L_x_3150:
        /* <DEDUP_REMOVED lines=8> */
.L_x_3484:
[----:B------:R-:W-:Y:S05]  /*31830*/  BSYNC B1 ;  /* 0x0000000000017941 */ /* 0x000fea0003800000 */
.L_x_3483:
        /* <DEDUP_REMOVED lines=8> */
.L_x_3485:
[----:B------:R-:W-:Y:S05]  /*318c0*/  BRA `(.L_x_3486) ;  /* 0xfffffdac00d47947 */ /* 0x000fea000383ffff */
.L_x_3154:
[----:B------:R0:W0:Y:S02]  /*318d0*/  SYNCS.PHASECHK.TRANS64.TRYWAIT P3, [R88+URZ+0x388b0], R98 ;  /* 0x0388b062580075a7 */ /* 0x000024000806017f */
[----:B0-----:R-:W-:Y:S05]  /*318e0*/  @!P3 NANOSLEEP.SYNCS 0x989680 ;  /* 0x009896800000b95d */ /* 0x001fea0003900000 */
[----:B------:R-:W0:Y:S02]  /*318f0*/  @!P3 SYNCS.PHASECHK.TRANS64 P3, [R88+URZ+0x388b0], R98 ;  /* 0x0388b0625800b5a7 */ /* 0x000e24000806007f */
[----:B0-----:R-:W-:Y:S05]  /*31900*/  @!P3 BRA `(.L_x_3154) ;  /* 0xfffffffc00f0b947 */ /* 0x001fea000383ffff */
[----:B------:R-:W-:Y:S05]  /*31910*/  BRA `(.L_x_3487) ;  /* 0xfffffdb0004c7947 */ /* 0x000fea000383ffff */
.L_x_3168:
[----:B------:R-:W-:Y:S01]  /*31920*/  BSSY B0, `(.L_x_3488) ;  /* 0x0000007000007945 */ /* 0x000fe20003800000 */
[----:B------:R-:W-:Y:S02]  /*31930*/  IMAD.MOV.U32 R12, RZ, RZ, RZ ;  /* 0x000000ffff0c7224 */ /* 0x000fe400078e00ff */
[----:B------:R-:W-:Y:S02]  /*31940*/  IMAD.MOV.U32 R11, RZ, RZ, 0x1f ;  /* 0x0000001fff0b7424 */ /* 0x000fe400078e00ff */
[----:B------:R-:W-:-:S07]  /*31950*/  IMAD.MOV.U32 R15, RZ, RZ, -0x1 ;  /* 0xffffffffff0f7424 */ /* 0x000fce00078e00ff */
[----:B-----5:R-:W-:Y:S05]  /*31960*/  WARPSYNC.COLLECTIVE R15, `(.L_x_3489) ;  /* 0x000000000f087348 */ /* 0x020fea0003c00000 */
[----:B------:R0:W1:Y:S02]  /*31970*/  SHFL.IDX P6, R14, R13, R12, R11 ;  /* 0x0000000c0d0e7389 */ /* 0x00006400000c000b */
[----:B01---5:R-:W-:Y:S01]  /*31980*/  ENDCOLLECTIVE ;  /* 0x000000000000791b */ /* 0x023fe20003800000 */
.L_x_3489:
[----:B------:R-:W-:Y:S05]  /*31990*/  BSYNC B0 ;  /* 0x0000000000007941 */ /* 0x000fea0003800000 */
.L_x_3488:
[----:B------:R-:W-:Y:S05]  /*319a0*/  BRA `(.L_x_3490) ;  /* 0xfffffdc000707947 */ /* 0x000fea000383ffff */
.L_x_3180:
        /* <DEDUP_REMOVED lines=8> */
.L_x_3492:
[----:B------:R-:W-:Y:S05]  /*31a30*/  BSYNC B1 ;  /* 0x0000000000017941 */ /* 0x000fea0003800000 */
.L_x_3491:
        /* <DEDUP_REMOVED lines=8> */
.L_x_3493:
[----:B------:R-:W-:Y:S02]  /*31ac0*/  IMAD.MOV.U32 R13, RZ, RZ, R37 ;  /* 0x000000ffff0d7224 */ /* 0x000fe400078e0025 */
[----:B------:R-:W-:-:S07]  /*31ad0*/  IMAD.MOV.U32 R4, RZ, RZ, R14 ;  /* 0x000000ffff047224 */ /* 0x000fce00078e000e */
[----:B------:R-:W-:Y:S05]  /*31ae0*/  WARPSYNC.COLLECTIVE R15, `(.L_x_3494) ;  /* 0x000000000f087348 */ /* 0x000fea0003c00000 */
[----:B------:R0:W1:Y:S02]  /*31af0*/  SHFL.IDX P6, R14, R13, R12, R11 ;  /* 0x0000000c0d0e7389 */ /* 0x00006400000c000b */
[----:B01----:R-:W-:Y:S01]  /*31b00*/  ENDCOLLECTIVE ;  /* 0x000000000000791b */ /* 0x003fe20003800000 */
.L_x_3494:
[----:B------:R-:W-:Y:S01]  /*31b10*/  MOV R13, R48 ;  /* 0x00000030000d7202 */ /* 0x000fe20000000f00 */
[----:B------:R-:W-:-:S07]  /*31b20*/  IMAD.MOV.U32 R9, RZ, RZ, R14 ;  /* 0x000000ffff097224 */ /* 0x000fce00078e000e */
[----:B------:R-:W-:Y:S05]  /*31b30*/  WARPSYNC.COLLECTIVE R15, `(.L_x_3495) ;  /* 0x000000000f087348 */ /* 0x000fea0003c00000 */
[----:B------:R0:W1:Y:S02]  /*31b40*/  SHFL.IDX P6, R14, R13, R12, R11 ;  /* 0x0000000c0d0e7389 */ /* 0x00006400000c000b */
[----:B01----:R-:W-:Y:S01]  /*31b50*/  ENDCOLLECTIVE ;  /* 0x000000000000791b */ /* 0x003fe20003800000 */
.L_x_3495:
[----:B------:R-:W-:Y:S05]  /*31b60*/  BRA `(.L_x_3496) ;  /* 0xfffffdc400d07947 */ /* 0x000fea000383ffff */
.L_x_3183:
[----:B------:R-:W-:Y:S01]  /*31b70*/  BSSY B1, `(.L_x_3497) ;  /* 0x0000008000017945 */ /* 0x000fe20003800000 */
[----:B0-----:R-:W-:Y:S02]  /*31b80*/  IMAD.MOV.U32 R13, RZ, RZ, R49 ;  /* 0x000000ffff0d7224 */ /* 0x001fe400078e0031 */
[----:B------:R-:W-:Y:S02]  /*31b90*/  IMAD.MOV.U32 R12, RZ, RZ, 0x1 ;  /* 0x00000001ff0c7424 */ /* 0x000fe400078e00ff */
[----:B------:R-:W-:Y:S02]  /*31ba0*/  IMAD.MOV.U32 R11, RZ, RZ, 0x181f ;  /* 0x0000181fff0b7424 */ /* 0x000fe400078e00ff */
[----:B------:R-:W-:-:S07]  /*31bb0*/  IMAD.MOV.U32 R15, RZ, RZ, -0x1 ;  /* 0xffffffffff0f7424 */ /* 0x000fce00078e00ff */
[----:B-12345:R-:W-:Y:S05]  /*31bc0*/  WARPSYNC.COLLECTIVE R15, `(.L_x_3498) ;  /* 0x000000000f087348 */ /* 0x03efea0003c00000 */
[----:B------:R0:W0:Y:S02]  /*31bd0*/  SHFL.IDX P6, R14, R13, R12, R11 ;  /* 0x0000000c0d0e7389 */ /* 0x00002400000c000b */
[----:B012345:R-:W-:Y:S01]  /*31be0*/  ENDCOLLECTIVE ;  /* 0x000000000000791b */ /* 0x03ffe20003800000 */
.L_x_3498:
[----:B------:R-:W-:Y:S05]  /*31bf0*/  BSYNC B1 ;  /* 0x0000000000017941 */ /* 0x000fea0003800000 */
.L_x_3497:
        /* <DEDUP_REMOVED lines=8> */
.L_x_3499:
[----:B------:R-:W-:Y:S01]  /*31c80*/  IMAD.MOV.U32 R13, RZ, RZ, R37 ;  /* 0x000000ffff0d7224 */ /* 0x000fe200078e0025 */
[----:B------:R-:W-:-:S07]  /*31c90*/  MOV R4, R14 ;  /* 0x0000000e00047202 */ /* 0x000fce0000000f00 */
[----:B------:R-:W-:Y:S05]  /*31ca0*/  WARPSYNC.COLLECTIVE R15, `(.L_x_3500) ;  /* 0x000000000f087348 */ /* 0x000fea0003c00000 */
[----:B------:R0:W1:Y:S02]  /*31cb0*/  SHFL.IDX P6, R14, R13, R12, R11 ;  /* 0x0000000c0d0e7389 */ /* 0x00006400000c000b */
[----:B01----:R-:W-:Y:S01]  /*31cc0*/  ENDCOLLECTIVE ;  /* 0x000000000000791b */ /* 0x003fe20003800000 */
.L_x_3500:
[----:B------:R-:W-:Y:S02]  /*31cd0*/  IMAD.MOV.U32 R13, RZ, RZ, R48 ;  /* 0x000000ffff0d7224 */ /* 0x000fe400078e0030 */
[----:B------:R-:W-:-:S07]  /*31ce0*/  IMAD.MOV.U32 R9, RZ, RZ, R14 ;  /* 0x000000ffff097224 */ /* 0x000fce00078e000e */
[----:B------:R-:W-:Y:S05]  /*31cf0*/  WARPSYNC.COLLECTIVE R15, `(.L_x_3501) ;  /* 0x000000000f087348 */ /* 0x000fea0003c00000 */
[----:B------:R0:W1:Y:S02]  /*31d00*/  SHFL.IDX P6, R14, R13, R12, R11 ;  /* 0x0000000c0d0e7389 */ /* 0x00006400000c000b */
[----:B01----:R-:W-:Y:S01]  /*31d10*/  ENDCOLLECTIVE ;  /* 0x000000000000791b */ /* 0x003fe20003800000 */
.L_x_3501:
[----:B------:R-:W-:Y:S05]  /*31d20*/  BRA `(.L_x_3502) ;  /* 0xfffffdc400f47947 */ /* 0x000fea000383ffff */
.L_x_3186:
        /* <DEDUP_REMOVED lines=8> */
.L_x_3504:
[----:B------:R-:W-:Y:S05]  /*31db0*/  BSYNC B1 ;  /* 0x0000000000017941 */ /* 0x000fea0003800000 */
.L_x_3503:
        /* <DEDUP_REMOVED lines=8> */
.L_x_3505:
[----:B------:R-:W-:Y:S02]  /*31e40*/  IMAD.MOV.U32 R13, RZ, RZ, R37 ;  /* 0x000000ffff0d7224 */ /* 0x000fe400078e0025 */
[----:B------:R-:W-:-:S07]  /*31e50*/  IMAD.MOV.U32 R4, RZ, RZ, R14 ;  /* 0x000000ffff047224 */ /* 0x000fce00078e000e */
[----:B------:R-:W-:Y:S05]  /*31e60*/  WARPSYNC.COLLECTIVE R15, `(.L_x_3506) ;  /* 0x000000000f087348 */ /* 0x000fea0003c00000 */
[----:B------:R0:W1:Y:S02]  /*31e70*/  SHFL.IDX P6, R14, R13, R12, R11 ;  /* 0x0000000c0d0e7389 */ /* 0x00006400000c000b */
[----:B01----:R-:W-:Y:S01]  /*31e80*/  ENDCOLLECTIVE ;  /* 0x000000000000791b */ /* 0x003fe20003800000 */
.L_x_3506:
[----:B------:R-:W-:Y:S02]  /*31e90*/  IMAD.MOV.U32 R13, RZ, RZ, R48 ;  /* 0x000000ffff0d7224 */ /* 0x000fe400078e0030 */
[----:B------:R-:W-:-:S07]  /*31ea0*/  IMAD.MOV.U32 R9, RZ, RZ, R14 ;  /* 0x000000ffff097224 */ /* 0x000fce00078e000e */
[----:B------:R-:W-:Y:S05]  /*31eb0*/  WARPSYNC.COLLECTIVE R15, `(.L_x_3507) ;  /* 0x000000000f087348 */ /* 0x000fea0003c00000 */
[----:B------:R0:W1:Y:S02]  /*31ec0*/  SHFL.IDX P6, R14, R13, R12, R11 ;  /* 0x0000000c0d0e7389 */ /* 0x00006400000c000b */
[----:B01----:R-:W-:Y:S01]  /*31ed0*/  ENDCOLLECTIVE ;  /* 0x000000000000791b */ /* 0x003fe20003800000 */
.L_x_3507:
[----:B------:R-:W-:Y:S05]  /*31ee0*/  BRA `(.L_x_3508) ;  /* 0xfffffdc8000c7947 */ /* 0x000fea000383ffff */
.L_x_3189:
[----:B------:R-:W-:Y:S01]  /*31ef0*/  BSSY B1, `(.L_x_3509) ;  /* 0x0000008000017945 */ /* 0x000fe20003800000 */
[----:B------:R-:W-:Y:S01]  /*31f00*/  IMAD.MOV.U32 R13, RZ, RZ, R49 ;  /* 0x000000ffff0d7224 */ /* 0x000fe200078e0031 */
[----:B------:R-:W-:Y:S01]  /*31f10*/  MOV R15, 0xffffffff ;  /* 0xffffffff000f7802 */ /* 0x000fe20000000f00 */
[----:B------:R-:W-:Y:S02]  /*31f20*/  IMAD.MOV.U32 R12, RZ, RZ, 0x3 ;  /* 0x00000003ff0c7424 */ /* 0x000fe400078e00ff */
[----:B------:R-:W-:-:S07]  /*31f30*/  IMAD.MOV.U32 R11, RZ, RZ, 0x181f ;  /* 0x0000181fff0b7424 */ /* 0x000fce00078e00ff */
[----:B0-23-5:R-:W-:Y:S05]  /*31f40*/  WARPSYNC.COLLECTIVE R15, `(.L_x_3510) ;  /* 0x000000000f087348 */ /* 0x02dfea0003c00000 */
[----:B0-----:R0:W1:Y:S02]  /*31f50*/  SHFL.IDX P6, R14, R13, R12, R11 ;  /* 0x0000000c0d0e7389 */ /* 0x00106400000c000b */
[----:B0123-5:R-:W-:Y:S01]  /*31f60*/  ENDCOLLECTIVE ;  /* 0x000000000000791b */ /* 0x02ffe20003800000 */
.L_x_3510:
[----:B------:R-:W-:Y:S05]  /*31f70*/  BSYNC B1 ;  /* 0x0000000000017941 */ /* 0x000fea0003800000 */
.L_x_3509:
        /* <DEDUP_REMOVED lines=8> */
.L_x_3511:
[----:B------:R-:W-:Y:S02]  /*32000*/  IMAD.MOV.U32 R13, RZ, RZ, R37 ;  /* 0x000000ffff0d7224 */ /* 0x000fe400078e0025 */
[----:B------:R-:W-:-:S07]  /*32010*/  IMAD.MOV.U32 R4, RZ, RZ, R14 ;  /* 0x000000ffff047224 */ /* 0x000fce00078e000e */
[----:B------:R-:W-:Y:S05]  /*32020*/  WARPSYNC.COLLECTIVE R15, `(.L_x_3512) ;  /* 0x000000000f087348 */ /* 0x000fea0003c00000 */
[----:B------:R0:W1:Y:S02]  /*32030*/  SHFL.IDX P6, R14, R13, R12, R11 ;  /* 0x0000000c0d0e7389 */ /* 0x00006400000c000b */
[----:B01----:R-:W-:Y:S01]  /*32040*/  ENDCOLLECTIVE ;  /* 0x000000000000791b */ /* 0x003fe20003800000 */
.L_x_3512:
[----:B------:R-:W-:Y:S02]  /*32050*/  IMAD.MOV.U32 R13, RZ, RZ, R48 ;  /* 0x000000ffff0d7224 */ /* 0x000fe400078e0030 */
[----:B------:R-:W-:-:S07]  /*32060*/  IMAD.MOV.U32 R37, RZ, RZ, R14 ;  /* 0x000000ffff257224 */ /* 0x000fce00078e000e */
[----:B------:R-:W-:Y:S05]  /*32070*/  WARPSYNC.COLLECTIVE R15, `(.L_x_3513) ;  /* 0x000000000f087348 */ /* 0x000fea0003c00000 */
[----:B------:R0:W1:Y:S02]  /*32080*/  SHFL.IDX P6, R14, R13, R12, R11 ;  /* 0x0000000c0d0e7389 */ /* 0x00006400000c000b */
[----:B01----:R-:W-:Y:S01]  /*32090*/  ENDCOLLECTIVE ;  /* 0x000000000000791b */ /* 0x003fe20003800000 */
.L_x_3513:
[----:B------:R-:W-:Y:S01]  /*320a0*/  MOV R48, R14 ;  /* 0x0000000e00307202 */ /* 0x000fe20000000f00 */
[----:B------:R-:W-:Y:S06]  /*320b0*/  BRA `(.L_x_3514) ;  /* 0xfffffdc800287947 */ /* 0x000fec000383ffff */
.L_x_3193:
[----:B-1----:R1:W4:Y:S02]  /*320c0*/  SYNCS.PHASECHK.TRANS64.TRYWAIT P0, [R216+URZ+0x38800], R51 ;  /* 0x03880033d80075a7 */ /* 0x002324000800017f */
[----:B----4-:R-:W-:Y:S05]  /*320d0*/  @!P0 NANOSLEEP.SYNCS 0x989680 ;  /* 0x009896800000895d */ /* 0x010fea0003900000 */
[----:B------:R-:W4:Y:S02]  /*320e0*/  @!P0 SYNCS.PHASECHK.TRANS64 P0, [R216+URZ+0x38800], R51 ;  /* 0x03880033d80085a7 */ /* 0x000f24000800007f */
[----:B----4-:R-:W-:Y:S05]  /*320f0*/  @!P0 BRA `(.L_x_3193) ;  /* 0xfffffffc00f08947 */ /* 0x010fea000383ffff */
[----:B------:R-:W-:Y:S05]  /*32100*/  BRA `(.L_x_3515) ;  /* 0xfffffdc800ac7947 */ /* 0x000fea000383ffff */
.L_x_3209:
        /* <DEDUP_REMOVED lines=9> */
.L_x_3517:
[----:B------:R-:W-:Y:S05]  /*321a0*/  BSYNC B1 ;  /* 0x0000000000017941 */ /* 0x000fea0003800000 */
.L_x_3516:
[----:B------:R0:W5:Y:S01]  /*321b0*/  LDL R8, [R1+0x24] ;  /* 0x0000240001087983 */ /* 0x0001620000100800 */
[----:B------:R-:W-:Y:S01]  /*321c0*/  IMAD.MOV.U32 R13, RZ, RZ, R55 ;  /* 0x000000ffff0d7224 */ /* 0x000fe200078e0037 */
[----:B------:R-:W-:Y:S01]  /*321d0*/  ISETP.GE.AND P0, PT, R16, R3, PT ;  /* 0x000000031000720c */ /* 0x000fe20003f06270 */
[----:B------:R-:W-:Y:S02]  /*321e0*/  IMAD.MOV.U32 R12, RZ, RZ, RZ ;  /* 0x000000ffff0c7224 */ /* 0x000fe400078e00ff */
[----:B------:R-:W-:Y:S02]  /*321f0*/  IMAD.MOV.U32 R11, RZ, RZ, 0x181f ;  /* 0x0000181fff0b7424 */ /* 0x000fe400078e00ff */
[----:B------:R-:W-:Y:S02]  /*32200*/  IMAD.MOV.U32 R15, RZ, RZ, -0x1 ;  /* 0xffffffffff0f7424 */ /* 0x000fe400078e00ff */
[----:B0-----:R-:W-:-:S07]  /*32210*/  IMAD.MOV.U32 R5, RZ, RZ, R14 ;  /* 0x000000ffff057224 */ /* 0x001fce00078e000e */
[----:B-----5:R-:W-:Y:S05]  /*32220*/  WARPSYNC.COLLECTIVE R15, `(.L_x_3518) ;  /* 0x000000000f087348 */ /* 0x020fea0003c00000 */
[----:B------:R0:W1:Y:S02]  /*32230*/  SHFL.IDX P6, R14, R13, R12, R11 ;  /* 0x0000000c0d0e7389 */ /* 0x00006400000c000b */
[----:B01---5:R-:W-:Y:S01]  /*32240*/  ENDCOLLECTIVE ;  /* 0x000000000000791b */ /* 0x023fe20003800000 */
.L_x_3518:
[----:B------:R-:W-:Y:S01]  /*32250*/  IMAD.MOV.U32 R13, RZ, RZ, R57 ;  /* 0x000000ffff0d7224 */ /* 0x000fe200078e0039 */
[----:B------:R-:W-:-:S07]  /*32260*/  MOV R7, R14 ;  /* 0x0000000e00077202 */ /* 0x000fce0000000f00 */
[----:B------:R-:W-:Y:S05]  /*32270*/  WARPSYNC.COLLECTIVE R15, `(.L_x_3519) ;  /* 0x000000000f087348 */ /* 0x000fea0003c00000 */
[----:B------:R0:W1:Y:S02]  /*32280*/  SHFL.IDX P6, R14, R13, R12, R11 ;  /* 0x0000000c0d0e7389 */ /* 0x00006400000c000b */
[----:B01----:R-:W-:Y:S01]  /*32290*/  ENDCOLLECTIVE ;  /* 0x000000000000791b */ /* 0x003fe20003800000 */
.L_x_3519:
[----:B------:R-:W-:Y:S02]  /*322a0*/  IMAD.MOV.U32 R13, RZ, RZ, R59 ;  /* 0x000000ffff0d7224 */ /* 0x000fe400078e003b */
[----:B------:R-:W-:-:S07]  /*322b0*/  IMAD.MOV.U32 R9, RZ, RZ, R14 ;  /* 0x000000ffff097224 */ /* 0x000fce00078e000e */
[----:B------:R-:W-:Y:S05]  /*322c0*/  WARPSYNC.COLLECTIVE R15, `(.L_x_3520) ;  /* 0x000000000f087348 */ /* 0x000fea0003c00000 */
[----:B------:R0:W1:Y:S02]  /*322d0*/  SHFL.IDX P6, R14, R13, R12, R11 ;  /* 0x0000000c0d0e7389 */ /* 0x00006400000c000b */
[----:B01----:R-:W-:Y:S01]  /*322e0*/  ENDCOLLECTIVE ;  /* 0x000000000000791b */ /* 0x003fe20003800000 */
.L_x_3520:
[----:B------:R-:W-:-:S05]  /*322f0*/  IMAD R37, R8, R37, RZ ;  /* 0x0000002508257224 */ /* 0x000fca00078e02ff */
[----:B------:R-:W-:-:S13]  /*32300*/  ISETP.GE.OR P1, PT, R10, R37, P0 ;  /* 0x000000250a00720c */ /* 0x000fda0000726670 */
[C---:B------:R-:W-:Y:S02]  /*32310*/  @!P1 IADD3 R4, P2, R16.reuse, R7, RZ ;  /* 0x0000000710049210 */ /* 0x040fe40007f5e0ff */
[----:B------:R-:W-:-:S03]  /*32320*/  @!P1 IADD3 R24, P3, R16, R14, RZ ;  /* 0x0000000e10189210 */ /* 0x000fc60007f7e0ff */
[--C-:B------:R-:W-:Y:S02]  /*32330*/  @!P1 IMAD.X R5, R5, 0x1, R17.reuse, P2 ;  /* 0x0000000105059824 */ /* 0x100fe400010e0611 */
[----:B------:R-:W-:-:S04]  /*32340*/  @!P1 IMAD.X R25, R9, 0x1, R17, P3 ;  /* 0x0000000109199824 */ /* 0x000fc800018e0611 */
[----:B------:R-:W5:Y:S04]  /*32350*/  @!P1 LD.E.128 R4, desc[UR42][R4.64] ;  /* 0x0000002a04049980 */ /* 0x000f68000c101d00 */
[----:B------:R-:W5:Y:S01]  /*32360*/  @!P1 LD.E.128 R24, desc[UR42][R24.64] ;  /* 0x0000002a18189980 */ /* 0x000f62000c101d00 */
[----:B------:R-:W-:Y:S01]  /*32370*/  IMAD.MOV.U32 R13, RZ, RZ, R53 ;  /* 0x000000ffff0d7224 */ /* 0x000fe200078e0035 */
[----:B------:R-:W-:Y:S01]  /*32380*/  CS2R R44, SRZ ;  /* 0x00000000002c7805 */ /* 0x000fe2000001ff00 */
[----:B------:R-:W-:Y:S01]  /*32390*/  IMAD.MOV.U32 R12, RZ, RZ, 0x1 ;  /* 0x00000001ff0c7424 */ /* 0x000fe200078e00ff */
[----:B------:R-:W-:Y:S02]  /*323a0*/  CS2R R46, SRZ ;  /* 0x00000000002e7805 */ /* 0x000fe4000001ff00 */
[----:B------:R-:W-:-:S02]  /*323b0*/  CS2R R48, SRZ ;  /* 0x0000000000307805 */ /* 0x000fc4000001ff00 */
[----:B------:R-:W-:-:S07]  /*323c0*/  CS2R R50, SRZ ;  /* 0x0000000000327805 */ /* 0x000fce000001ff00 */
[----:B-----5:R-:W-:Y:S05]  /*323d0*/  WARPSYNC.COLLECTIVE R15, `(.L_x_3521) ;  /* 0x000000000f087348 */ /* 0x020fea0003c00000 */
[----:B------:R0:W1:Y:S02]  /*323e0*/  SHFL.IDX P6, R14, R13, R12, R11 ;  /* 0x0000000c0d0e7389 */ /* 0x00006400000c000b */
[----:B01---5:R-:W-:Y:S01]  /*323f0*/  ENDCOLLECTIVE ;  /* 0x000000000000791b */ /* 0x023fe20003800000 */
.L_x_3521:
[----:B------:R-:W-:Y:S02]  /*32400*/  IMAD.MOV.U32 R13, RZ, RZ, R55 ;  /* 0x000000ffff0d7224 */ /* 0x000fe400078e0037 */
[----:B------:R-:W-:-:S07]  /*32410*/  IMAD.MOV.U32 R9, RZ, RZ, R14 ;  /* 0x000000ffff097224 */ /* 0x000fce00078e000e */
[----:B------:R-:W-:Y:S05]  /*32420*/  WARPSYNC.COLLECTIVE R15, `(.L_x_3522) ;  /* 0x000000000f087348 */ /* 0x000fea0003c00000 */
[----:B------:R0:W1:Y:S02]  /*32430*/  SHFL.IDX P6, R14, R13, R12, R11 ;  /* 0x0000000c0d0e7389 */ /* 0x00006400000c000b */
[----:B01----:R-:W-:Y:S01]  /*32440*/  ENDCOLLECTIVE ;  /* 0x000000000000791b */ /* 0x003fe20003800000 */
.L_x_3522:
[----:B------:R-:W-:Y:S01]  /*32450*/  IMAD.MOV.U32 R13, RZ, RZ, R57 ;  /* 0x000000ffff0d7224 */ /* 0x000fe200078e0039 */
[----:B------:R-:W-:-:S07]  /*32460*/  MOV R21, R14 ;  /* 0x0000000e00157202 */ /* 0x000fce0000000f00 */
[----:B------:R-:W-:Y:S05]  /*32470*/  WARPSYNC.COLLECTIVE R15, `(.L_x_3523) ;  /* 0x000000000f087348 */ /* 0x000fea0003c00000 */
[----:B------:R0:W1:Y:S02]  /*32480*/  SHFL.IDX P6, R14, R13, R12, R11 ;  /* 0x0000000c0d0e7389 */ /* 0x00006400000c000b */
[----:B01----:R-:W-:Y:S01]  /*32490*/  ENDCOLLECTIVE ;  /* 0x000000000000791b */ /* 0x003fe20003800000 */
.L_x_3523:
[----:B------:R-:W-:Y:S02]  /*324a0*/  IMAD.MOV.U32 R13, RZ, RZ, R59 ;  /* 0x000000ffff0d7224 */ /* 0x000fe400078e003b */
[----:B------:R-:W-:-:S07]  /*324b0*/  IMAD.MOV.U32 R33, RZ, RZ, R14 ;  /* 0x000000ffff217224 */ /* 0x000fce00078e000e */
[----:B------:R-:W-:Y:S05]  /*324c0*/  WARPSYNC.COLLECTIVE R15, `(.L_x_3524) ;  /* 0x000000000f087348 */ /* 0x000fea0003c00000 */
[----:B------:R0:W1:Y:S02]  /*324d0*/  SHFL.IDX P6, R14, R13, R12, R11 ;  /* 0x0000000c0d0e7389 */ /* 0x00006400000c000b */
[----:B01----:R-:W-:Y:S01]  /*324e0*/  ENDCOLLECTIVE ;  /* 0x000000000000791b */ /* 0x003fe20003800000 */
.L_x_3524:
[----:B------:R-:W-:Y:S02]  /*324f0*/  @!P1 IMAD.MOV.U32 R44, RZ, RZ, R4 ;  /* 0x000000ffff2c9224 */ /* 0x000fe400078e0004 */
[----:B------:R-:W-:Y:S01]  /*32500*/  @!P1 IMAD.MOV.U32 R45, RZ, RZ, R5 ;  /* 0x000000ffff2d9224 */ /* 0x000fe200078e0005 */
[----:B------:R-:W-:Y:S01]  /*32510*/  CS2R R4, SRZ ;  /* 0x0000000000047805 */ /* 0x000fe2000001ff00 */
[----:B------:R-:W-:Y:S01]  /*32520*/  @!P1 IMAD.MOV.U32 R46, RZ, RZ, R6 ;  /* 0x000000ffff2e9224 */ /* 0x000fe200078e0006 */
[----:B------:R-:W-:Y:S01]  /*32530*/  @!P1 MOV R50, R26 ;  /* 0x0000001a00329202 */ /* 0x000fe20000000f00 */
[----:B------:R-:W-:Y:S02]  /*32540*/  @!P1 IMAD.MOV.U32 R47, RZ, RZ, R7 ;  /* 0x000000ffff2f9224 */ /* 0x000fe400078e0007 */
[----:B------:R-:W-:Y:S02]  /*32550*/  @!P1 IMAD.MOV.U32 R48, RZ, RZ, R24 ;  /* 0x000000ffff309224 */ /* 0x000fe400078e0018 */
[----:B------:R-:W-:-:S02]  /*32560*/  @!P1 IMAD.MOV.U32 R49, RZ, RZ, R25 ;  /* 0x000000ffff319224 */ /* 0x000fc400078e0019 */
[----:B------:R-:W-:Y:S01]  /*32570*/  @!P1 IMAD.MOV.U32 R51, RZ, RZ, R27 ;  /* 0x000000ffff339224 */ /* 0x000fe200078e001b */
[----:B------:R-:W-:Y:S06]  /*32580*/  BRA `(.L_x_3525) ;  /* 0xfffffe0800387947 */ /* 0x000fec000383ffff */
.L_x_3212:
[----:B------:R-:W-:Y:S01]  /*32590*/  BSSY B1, `(.L_x_3526) ;  /* 0x0000008000017945 */ /* 0x000fe20003800000 */
[----:B------:R-:W-:Y:S02]  /*325a0*/  IMAD.MOV.U32 R13, RZ, RZ, R53 ;  /* 0x000000ffff0d7224 */ /* 0x000fe400078e0035 */
[----:B------:R-:W-:Y:S02]  /*325b0*/  IMAD.MOV.U32 R12, RZ, RZ, 0x2 ;  /* 0x00000002ff0c7424 */ /* 0x000fe400078e00ff */
[----:B------:R-:W-:Y:S02]  /*325c0*/  IMAD.MOV.U32 R11, RZ, RZ, 0x181f ;  /* 0x0000181fff0b7424 */ /* 0x000fe400078e00ff */
[----:B------:R-:W-:-:S07]  /*325d0*/  IMAD.MOV.U32 R15, RZ, RZ, -0x1 ;  /* 0xffffffffff0f7424 */ /* 0x000fce00078e00ff */
[----:B-----5:R-:W-:Y:S05]  /*325e0*/  WARPSYNC.COLLECTIVE R15, `(.L_x_3527) ;  /* 0x000000000f087348 */ /* 0x020fea0003c00000 */
[----:B------:R0:W1:Y:S02]  /*325f0*/  SHFL.IDX P6, R14, R13, R12, R11 ;  /* 0x0000000c0d0e7389 */ /* 0x00006400000c000b */
[----:B01---5:R-:W-:Y:S01]  /*32600*/  ENDCOLLECTIVE ;  /* 0x000000000000791b */ /* 0x023fe20003800000 */
.L_x_3527:
[----:B------:R-:W-:Y:S05]  /*32610*/  BSYNC B1 ;  /* 0x0000000000017941 */ /* 0x000fea0003800000 */
.L_x_3526:
[----:B------:R-:W-:Y:S01]  /*32620*/  IMAD.MOV.U32 R13, RZ, RZ, R55 ;  /* 0x000000ffff0d7224 */ /* 0x000fe200078e0037 */
[----:B------:R-:W-:Y:S01]  /*32630*/  MOV R15, 0xffffffff ;  /* 0xffffffff000f7802 */ /* 0x000fe20000000f00 */
[----:B------:R-:W-:Y:S02]  /*32640*/  IMAD.MOV.U32 R12, RZ, RZ, 0x2 ;  /* 0x00000002ff0c7424 */ /* 0x000fe400078e00ff */
[----:B------:R-:W-:Y:S02]  /*32650*/  IMAD.MOV.U32 R11, RZ, RZ, 0x181f ;  /* 0x0000181fff0b7424 */ /* 0x000fe400078e00ff */
[----:B------:R-:W-:Y:S02]  /*32660*/  IMAD.MOV.U32 R9, RZ, RZ, R14 ;  /* 0x000000ffff097224 */ /* 0x000fe400078e000e */
[----:B------:R-:W-:-:S07]  /*32670*/  VIADD R8, R10, 0x40 ;  /* 0x000000400a087836 */ /* 0x000fce0000000000 */
[----:B------:R-:W-:Y:S05]  /*32680*/  WARPSYNC.COLLECTIVE R15, `(.L_x_3528) ;  /* 0x000000000f087348 */ /* 0x000fea0003c00000 */
[----:B------:R0:W1:Y:S02]  /*32690*/  SHFL.IDX P6, R14, R13, R12, R11 ;  /* 0x0000000c0d0e7389 */ /* 0x00006400000c000b */
[----:B01----:R-:W-:Y:S01]  /*326a0*/  ENDCOLLECTIVE ;  /* 0x000000000000791b */ /* 0x003fe20003800000 */
.L_x_3528:
[----:B------:R-:W-:Y:S01]  /*326b0*/  ISETP.GE.OR P1, PT, R8, R37, P0 ;  /* 0x000000250800720c */ /* 0x000fe20000726670 */
[----:B------:R-:W-:Y:S02]  /*326c0*/  IMAD.MOV.U32 R13, RZ, RZ, R57 ;  /* 0x000000ffff0d7224 */ /* 0x000fe400078e0039 */
[----:B------:R-:W-:-:S10]  /*326d0*/  IMAD.MOV.U32 R21, RZ, RZ, R14 ;  /* 0x000000ffff157224 */ /* 0x000fd400078e000e */
[----:B------:R-:W-:Y:S05]  /*326e0*/  WARPSYNC.COLLECTIVE R15, `(.L_x_3529) ;  /* 0x000000000f087348 */ /* 0x000fea0003c00000 */
[----:B------:R0:W1:Y:S02]  /*326f0*/  SHFL.IDX P6, R14, R13, R12, R11 ;  /* 0x0000000c0d0e7389 */ /* 0x00006400000c000b */
[----:B01----:R-:W-:Y:S01]  /*32700*/  ENDCOLLECTIVE ;  /* 0x000000000000791b */ /* 0x003fe20003800000 */
.L_x_3529:
[----:B------:R-:W-:-:S05]  /*32710*/  @!P1 IADD3 R24, P2, R16, R21, RZ ;  /* 0x0000001510189210 */ /* 0x000fca0007f5e0ff */
[----:B------:R-:W-:Y:S02]  /*32720*/  @!P1 IMAD.X R9, R9, 0x1, R17, P2 ;  /* 0x0000000109099824 */ /* 0x000fe400010e0611 */
[----:B------:R-:W-:Y:S02]  /*32730*/  IMAD.MOV.U32 R13, RZ, RZ, R59 ;  /* 0x000000ffff0d7224 */ /* 0x000fe400078e003b */
[----:B------:R-:W-:-:S07]  /*32740*/  IMAD.MOV.U32 R25, RZ, RZ, R14 ;  /* 0x000000ffff197224 */ /* 0x000fce00078e000e */
[----:B------:R-:W-:Y:S05]  /*32750*/  WARPSYNC.COLLECTIVE R15, `(.L_x_3530) ;  /* 0x000000000f087348 */ /* 0x000fea0003c00000 */
[----:B------:R0:W1:Y:S02]  /*32760*/  SHFL.IDX P6, R14, R13, R12, R11 ;  /* 0x0000000c0d0e7389 */ /* 0x00006400000c000b */
[----:B01----:R-:W-:Y:S01]  /*32770*/  ENDCOLLECTIVE ;  /* 0x000000000000791b */ /* 0x003fe20003800000 */
.L_x_3530:
[----:B------:R-:W-:-:S05]  /*32780*/  @!P1 IADD3 R32, P3, R16, R14, RZ ;  /* 0x0000000e10209210 */ /* 0x000fca0007f7e0ff */
[----:B------:R-:W-:Y:S02]  /*32790*/  @!P1 IMAD.X R33, R25, 0x1, R17, P3 ;  /* 0x0000000119219824 */ /* 0x000fe400018e0611 */
[----:B------:R-:W-:-:S04]  /*327a0*/  @!P1 IMAD.MOV.U32 R25, RZ, RZ, R9 ;  /* 0x000000ffff199224 */ /* 0x000fc800078e0009 */
[----:B------:R-:W5:Y:S04]  /*327b0*/  @!P1 LD.E.128 R32, desc[UR42][R32.64] ;  /* 0x0000002a20209980 */ /* 0x000f68000c101d00 */
[----:B------:R-:W5:Y:S01]  /*327c0*/  @!P1 LD.E.128 R24, desc[UR42][R24.64] ;  /* 0x0000002a18189980 */ /* 0x000f62000c101d00 */
[----:B------:R-:W-:Y:S01]  /*327d0*/  IMAD.MOV.U32 R13, RZ, RZ, R53 ;  /* 0x000000ffff0d7224 */ /* 0x000fe200078e0035 */
[----:B------:R-:W-:-:S07]  /*327e0*/  MOV R12, 0x3 ;  /* 0x00000003000c7802 */ /* 0x000fce0000000f00 */
[----:B-----5:R-:W-:Y:S05]  /*327f0*/  WARPSYNC.COLLECTIVE R15, `(.L_x_3531) ;  /* 0x000000000f087348 */ /* 0x020fea0003c00000 */
[----:B------:R0:W1:Y:S02]  /*32800*/  SHFL.IDX P6, R14, R13, R12, R11 ;  /* 0x0000000c0d0e7389 */ /* 0x00006400000c000b */
[----:B01---5:R-:W-:Y:S01]  /*32810*/  ENDCOLLECTIVE ;  /* 0x000000000000791b */ /* 0x023fe20003800000 */
.L_x_3531:
[----:B------:R-:W-:Y:S02]  /*32820*/  IMAD.MOV.U32 R13, RZ, RZ, R55 ;  /* 0x000000ffff0d7224 */ /* 0x000fe400078e0037 */
[----:B------:R-:W-:-:S07]  /*32830*/  IMAD.MOV.U32 R53, RZ, RZ, R14 ;  /* 0x000000ffff357224 */ /* 0x000fce00078e000e */
[----:B------:R-:W-:Y:S05]  /*32840*/  WARPSYNC.COLLECTIVE R15, `(.L_x_3532) ;  /* 0x000000000f087348 */ /* 0x000fea0003c00000 */
[----:B------:R0:W1:Y:S02]  /*32850*/  SHFL.IDX P6, R14, R13, R12, R11 ;  /* 0x0000000c0d0e7389 */ /* 0x00006400000c000b */
[----:B01----:R-:W-:Y:S01]  /*32860*/  ENDCOLLECTIVE ;  /* 0x000000000000791b */ /* 0x003fe20003800000 */
.L_x_3532:
[----:B------:R-:W-:Y:S02]  /*32870*/  IMAD.MOV.U32 R13, RZ, RZ, R57 ;  /* 0x000000ffff0d7224 */ /* 0x000fe400078e0039 */
[----:B------:R-:W-:-:S07]  /*32880*/  IMAD.MOV.U32 R55, RZ, RZ, R14 ;  /* 0x000000ffff377224 */ /* 0x000fce00078e000e */
[----:B------:R-:W-:Y:S05]  /*32890*/  WARPSYNC.COLLECTIVE R15, `(.L_x_3533) ;  /* 0x000000000f087348 */ /* 0x000fea0003c00000 */
[----:B------:R0:W1:Y:S02]  /*328a0*/  SHFL.IDX P6, R14, R13, R12, R11 ;  /* 0x0000000c0d0e7389 */ /* 0x00006400000c000b */
[----:B01----:R-:W-:Y:S01]  /*328b0*/  ENDCOLLECTIVE ;  /* 0x000000000000791b */ /* 0x003fe20003800000 */
.L_x_3533:
[----:B------:R-:W-:Y:S02]  /*328c0*/  IMAD.MOV.U32 R13, RZ, RZ, R59 ;  /* 0x000000ffff0d7224 */ /* 0x000fe400078e003b */
[----:B------:R-:W-:-:S07]  /*328d0*/  IMAD.MOV.U32 R57, RZ, RZ, R14 ;  /* 0x000000ffff397224 */ /* 0x000fce00078e000e */
[----:B------:R-:W-:Y:S05]  /*328e0*/  WARPSYNC.COLLECTIVE R15, `(.L_x_3534) ;  /* 0x000000000f087348 */ /* 0x000fea0003c00000 */
[----:B------:R0:W1:Y:S02]  /*328f0*/  SHFL.IDX P6, R14, R13, R12, R11 ;  /* 0x0000000c0d0e7389 */ /* 0x00006400000c000b */
[----:B01----:R-:W-:Y:S01]  /*32900*/  ENDCOLLECTIVE ;  /* 0x000000000000791b */ /* 0x003fe20003800000 */
.L_x_3534:
        /* <DEDUP_REMOVED lines=8> */
[----:B------:R-:W-:Y:S01]  /*32990*/  @!P1 IMAD.MOV.U32 R20, RZ, RZ, R24 ;  /* 0x000000ffff149224 */ /* 0x000fe200078e0018 */
[----:B------:R-:W-:Y:S01]  /*329a0*/  @!P1 MOV R38, R26 ;  /* 0x0000001a00269202 */ /* 0x000fe20000000f00 */
[----:B------:R-:W-:Y:S02]  /*329b0*/  @!P1 IMAD.MOV.U32 R21, RZ, RZ, R25 ;  /* 0x000000ffff159224 */ /* 0x000fe400078e0019 */
[----:B------:R-:W-:Y:S02]  /*329c0*/  @!P1 IMAD.MOV.U32 R39, RZ, RZ, R27 ;  /* 0x000000ffff279224 */ /* 0x000fe400078e001b */
[----:B------:R-:W-:Y:S02]  /*329d0*/  @!P1 IMAD.MOV.U32 R42, RZ, RZ, R34 ;  /* 0x000000ffff2a9224 */ /* 0x000fe400078e0022 */
[----:B------:R-:W-:Y:S01]  /*329e0*/  @!P1 IMAD.MOV.U32 R43, RZ, RZ, R35 ;  /* 0x000000ffff2b9224 */ /* 0x000fe200078e0023 */
[----:B------:R-:W-:Y:S06]  /*329f0*/  BRA `(.L_x_3535) ;  /* 0xfffffe0400e47947 */ /* 0x000fec000383ffff */
.L_x_3216:
[----:B0-----:R0:W1:Y:S02]  /*32a00*/  SYNCS.PHASECHK.TRANS64.TRYWAIT P4, [R216+URZ+0x38800], R25 ;  /* 0x03880019d80075a7 */ /* 0x001064000808017f */
[----:B-1----:R-:W-:Y:S05]  /*32a10*/  @!P4 NANOSLEEP.SYNCS 0x989680 ;  /* 0x009896800000c95d */ /* 0x002fea0003900000 */
[----:B------:R-:W1:Y:S02]  /*32a20*/  @!P4 SYNCS.PHASECHK.TRANS64 P4, [R216+URZ+0x38800], R25 ;  /* 0x03880019d800c5a7 */ /* 0x000e64000808007f */
[----:B-1----:R-:W-:Y:S05]  /*32a30*/  @!P4 BRA `(.L_x_3216) ;  /* 0xfffffffc00f0c947 */ /* 0x002fea000383ffff */
[----:B------:R-:W-:Y:S05]  /*32a40*/  BRA `(.L_x_3536) ;  /* 0xfffffe08005c7947 */ /* 0x000fea000383ffff */
.L_x_3226:
[----:B--2---:R2:W3:Y:S02]  /*32a50*/  SYNCS.PHASECHK.TRANS64.TRYWAIT P1, [R4+URZ+0x38830], R14 ;  /* 0x0388300e040075a7 */ /* 0x0044e4000802017f */
[----:B---3--:R-:W-:Y:S05]  /*32a60*/  @!P1 NANOSLEEP.SYNCS 0x989680 ;  /* 0x009896800000995d */ /* 0x008fea0003900000 */
[----:B------:R-:W3:Y:S02]  /*32a70*/  @!P1 SYNCS.PHASECHK.TRANS64 P1, [R4+URZ+0x38830], R14 ;  /* 0x0388300e040095a7 */ /* 0x000ee4000802007f */
[----:B---3--:R-:W-:Y:S05]  /*32a80*/  @!P1 BRA `(.L_x_3226) ;  /* 0xfffffffc00f09947 */ /* 0x008fea000383ffff */
[----:B------:R-:W-:Y:S05]  /*32a90*/  BRA `(.L_x_3225) ;  /* 0xfffffe4c00047947 */ /* 0x000fea000383ffff */
.L_x_3232:
[----:B-1----:R1:W2:Y:S02]  /*32aa0*/  SYNCS.PHASECHK.TRANS64.TRYWAIT P1, [R4+URZ+0x38850], R14 ;  /* 0x0388500e040075a7 */ /* 0x0022a4000802017f */
[----:B--2---:R-:W-:Y:S05]  /*32ab0*/  @!P1 NANOSLEEP.SYNCS 0x989680 ;  /* 0x009896800000995d */ /* 0x004fea0003900000 */
[----:B------:R-:W2:Y:S02]  /*32ac0*/  @!P1 SYNCS.PHASECHK.TRANS64 P1, [R4+URZ+0x38850], R14 ;  /* 0x0388500e040095a7 */ /* 0x000ea4000802007f */
[----:B--2---:R-:W-:Y:S05]  /*32ad0*/  @!P1 BRA `(.L_x_3232) ;  /* 0xfffffffc00f09947 */ /* 0x004fea000383ffff */
[----:B------:R-:W-:Y:S05]  /*32ae0*/  BRA `(.L_x_3231) ;  /* 0xfffffe6c00c87947 */ /* 0x000fea000383ffff */
.L_x_3238:
[----:B-1----:R1:W2:Y:S02]  /*32af0*/  SYNCS.PHASECHK.TRANS64.TRYWAIT P1, [R5+URZ+0x38830], R6 ;  /* 0x03883006050075a7 */ /* 0x0022a4000802017f */
[----:B--2---:R-:W-:Y:S05]  /*32b00*/  @!P1 NANOSLEEP.SYNCS 0x989680 ;  /* 0x009896800000995d */ /* 0x004fea0003900000 */
[----:B------:R-:W2:Y:S02]  /*32b10*/  @!P1 SYNCS.PHASECHK.TRANS64 P1, [R5+URZ+0x38830], R6 ;  /* 0x03883006050095a7 */ /* 0x000ea4000802007f */
[----:B--2---:R-:W-:Y:S05]  /*32b20*/  @!P1 BRA `(.L_x_3238) ;  /* 0xfffffffc00f09947 */ /* 0x004fea000383ffff */
[----:B------:R-:W-:Y:S05]  /*32b30*/  BRA `(.L_x_3237) ;  /* 0xfffffe74000c7947 */ /* 0x000fea000383ffff */
.L_x_3244:
[----:B-1----:R1:W2:Y:S02]  /*32b40*/  SYNCS.PHASECHK.TRANS64.TRYWAIT P1, [R5+URZ+0x38850], R6 ;  /* 0x03885006050075a7 */ /* 0x0022a4000802017f */
[----:B--2---:R-:W-:Y:S05]  /*32b50*/  @!P1 NANOSLEEP.SYNCS 0x989680 ;  /* 0x009896800000995d */ /* 0x004fea0003900000 */
[----:B------:R-:W2:Y:S02]  /*32b60*/  @!P1 SYNCS.PHASECHK.TRANS64 P1, [R5+URZ+0x38850], R6 ;  /* 0x03885006050095a7 */ /* 0x000ea4000802007f */
[----:B--2---:R-:W-:Y:S05]  /*32b70*/  @!P1 BRA `(.L_x_3244) ;  /* 0xfffffffc00f09947 */ /* 0x004fea000383ffff */
[----:B------:R-:W-:Y:S05]  /*32b80*/  BRA `(.L_x_3243) ;  /* 0xfffffe9c00d07947 */ /* 0x000fea000383ffff */
.L_x_3251:
[----:B-1----:R1:W2:Y:S02]  /*32b90*/  SYNCS.PHASECHK.TRANS64.TRYWAIT P1, [R5+URZ+0x38830], R6 ;  /* 0x03883006050075a7 */ /* 0x0022a4000802017f */
[----:B--2---:R-:W-:Y:S05]  /*32ba0*/  @!P1 NANOSLEEP.SYNCS 0x989680 ;  /* 0x009896800000995d */ /* 0x004fea0003900000 */
[----:B------:R-:W2:Y:S02]  /*32bb0*/  @!P1 SYNCS.PHASECHK.TRANS64 P1, [R5+URZ+0x38830], R6 ;  /* 0x03883006050095a7 */ /* 0x000ea4000802007f */
[----:B--2---:R-:W-:Y:S05]  /*32bc0*/  @!P1 BRA `(.L_x_3251) ;  /* 0xfffffffc00f09947 */ /* 0x004fea000383ffff */
[----:B------:R-:W-:Y:S05]  /*32bd0*/  BRA `(.L_x_3250) ;  /* 0xfffffea000e87947 */ /* 0x000fea000383ffff */
.L_x_3257:
[----:B-1----:R1:W2:Y:S02]  /*32be0*/  SYNCS.PHASECHK.TRANS64.TRYWAIT P1, [R5+URZ+0x38850], R6 ;  /* 0x03885006050075a7 */ /* 0x0022a4000802017f */
[----:B--2---:R-:W-:Y:S05]  /*32bf0*/  @!P1 NANOSLEEP.SYNCS 0x989680 ;  /* 0x009896800000995d */ /* 0x004fea0003900000 */
[----:B------:R-:W2:Y:S02]  /*32c00*/  @!P1 SYNCS.PHASECHK.TRANS64 P1, [R5+URZ+0x38850], R6 ;  /* 0x03885006050095a7 */ /* 0x000ea4000802007f */
[----:B--2---:R-:W-:Y:S05]  /*32c10*/  @!P1 BRA `(.L_x_3257) ;  /* 0xfffffffc00f09947 */ /* 0x004fea000383ffff */
[----:B------:R-:W-:Y:S05]  /*32c20*/  BRA `(.L_x_3256) ;  /* 0xfffffec4001c7947 */ /* 0x000fea000383ffff */
.L_x_3262:
[----:B-----5:R-:W-:Y:S01]  /*32c30*/  IMAD.MOV.U32 R12, RZ, RZ, R0 ;  /* 0x000000ffff0c7224 */ /* 0x020fe200078e0000 */
[----:B0-----:R-:W-:Y:S01]  /*32c40*/  LOP3.LUT R2, R0, 0x2, RZ, 0x3c, !PT ;  /* 0x0000000200027812 */ /* 0x001fe200078e3cff */
[----:B------:R-:W-:Y:S01]  /*32c50*/  IMAD.MOV.U32 R11, RZ, RZ, 0x1c1f ;  /* 0x00001c1fff0b7424 */ /* 0x000fe200078e00ff */
[----:B------:R-:W-:Y:S01]  /*32c60*/  SEL R208, R6, R147, P0 ;  /* 0x0000009306d07207 */ /* 0x000fe20000000000 */
[----:B------:R-:W-:Y:S01]  /*32c70*/  IMAD.MOV.U32 R15, RZ, RZ, -0x1 ;  /* 0xffffffffff0f7424 */ /* 0x000fe200078e00ff */
[----:B------:R-:W-:Y:S02]  /*32c80*/  SEL R209, R147, R6, P0 ;  /* 0x0000000693d17207 */ /* 0x000fe40000000000 */
[----:B------:R-:W-:-:S07]  /*32c90*/  SEL R10, R7, R8, P0 ;  /* 0x00000008070a7207 */ /* 0x000fce0000000000 */
[----:B------:R-:W-:Y:S05]  /*32ca0*/  WARPSYNC.COLLECTIVE R15, `(.L_x_3537) ;  /* 0x000000000f087348 */ /* 0x000fea0003c00000 */
[----:B------:R0:W1:Y:S02]  /*32cb0*/  SHFL.IDX P6, R14, R13, R12, R11 ;  /* 0x0000000c0d0e7389 */ /* 0x00006400000c000b */
[----:B01----:R-:W-:Y:S01]  /*32cc0*/  ENDCOLLECTIVE ;  /* 0x000000000000791b */ /* 0x003fe20003800000 */
.L_x_3537:
        /* <DEDUP_REMOVED lines=17> */
.L_x_3538:
        /* <DEDUP_REMOVED lines=19> */
.L_x_3539:
        /* <DEDUP_REMOVED lines=18> */
.L_x_3540:
        /* <DEDUP_REMOVED lines=19> */
.L_x_3541:
        /* <DEDUP_REMOVED lines=17> */
.L_x_3542:
        /* <DEDUP_REMOVED lines=19> */
.L_x_3543:
        /* <DEDUP_REMOVED lines=18> */
.L_x_3544:
        /* <DEDUP_REMOVED lines=19> */
.L_x_3545:
        /* <DEDUP_REMOVED lines=17> */
.L_x_3546:
        /* <DEDUP_REMOVED lines=19> */
.L_x_3547:
[----:B------:R-:W-:Y:S02]  /*33830*/  SEL R200, R7, R10, P0 ;  /* 0x0000000a07c87207 */ /* 0x000fe40000000000 */
[----:B------:R-:W-:Y:S01]  /*33840*/  SEL R201, R10, R7, P0 ;  /* 0x000000070ac97207 */ /* 0x000fe20000000000 */
[----:B------:R-:W-:Y:S02]  /*33850*/  IMAD.MOV.U32 R13, RZ, RZ, R40 ;  /* 0x000000ffff0d7224 */ /* 0x000fe400078e0028 */
[----:B------:R-:W-:-:S07]  /*33860*/  IMAD.MOV.U32 R25, RZ, RZ, R14 ;  /* 0x000000ffff197224 */ /* 0x000fce00078e000e */
[----:B------:R-:W-:Y:S05]  /*33870*/  WARPSYNC.COLLECTIVE R15, `(.L_x_3548) ;  /* 0x000000000f087348 */ /* 0x000fea0003c00000 */
[----:B------:R0:W1:Y:S02]  /*33880*/  SHFL.IDX P6, R14, R13, R12, R11 ;  /* 0x0000000c0d0e7389 */ /* 0x00006400000c000b */
[----:B01----:R-:W-:Y:S01]  /*33890*/  ENDCOLLECTIVE ;  /* 0x000000000000791b */ /* 0x003fe20003800000 */
.L_x_3548:
        /* <DEDUP_REMOVED lines=8> */
.L_x_3549:
[----:B------:R-:W-:Y:S02]  /*33920*/  SEL R198, R20, R24, P0 ;  /* 0x0000001814c67207 */ /* 0x000fe40000000000 */
[----:B------:R-:W-:Y:S02]  /*33930*/  SEL R199, R24, R20, P0 ;  /* 0x0000001418c77207 */ /* 0x000fe40000000000 */
[----:B------:R-:W-:Y:S01]  /*33940*/  MOV R13, R32 ;  /* 0x00000020000d7202 */ /* 0x000fe20000000f00 */
[----:B------:R-:W-:-:S07]  /*33950*/  IMAD.MOV.U32 R43, RZ, RZ, R14 ;  /* 0x000000ffff2b7224 */ /* 0x000fce00078e000e */
[----:B------:R-:W-:Y:S05]  /*33960*/  WARPSYNC.COLLECTIVE R15, `(.L_x_3550) ;  /* 0x000000000f087348 */ /* 0x000fea0003c00000 */
[----:B------:R0:W1:Y:S02]  /*33970*/  SHFL.IDX P6, R14, R13, R12, R11 ;  /* 0x0000000c0d0e7389 */ /* 0x00006400000c000b */
[----:B01----:R-:W-:Y:S01]  /*33980*/  ENDCOLLECTIVE ;  /* 0x000000000000791b */ /* 0x003fe20003800000 */
.L_x_3550:
[----:B------:R-:W-:Y:S02]  /*33990*/  IMAD.MOV.U32 R13, RZ, RZ, R52 ;  /* 0x000000ffff0d7224 */ /* 0x000fe400078e0034 */
[----:B------:R-:W-:Y:S02]  /*339a0*/  IMAD.MOV.U32 R12, RZ, RZ, R2 ;  /* 0x000000ffff0c7224 */ /* 0x000fe400078e0002 */
[----:B------:R-:W-:-:S07]  /*339b0*/  IMAD.MOV.U32 R32, RZ, RZ, R14 ;  /* 0x000000ffff207224 */ /* 0x000fce00078e000e */
[----:B------:R-:W-:Y:S05]  /*339c0*/  WARPSYNC.COLLECTIVE R15, `(.L_x_3551) ;  /* 0x000000000f087348 */ /* 0x000fea0003c00000 */
[----:B------:R0:W1:Y:S02]  /*339d0*/  SHFL.IDX P6, R14, R13, R12, R11 ;  /* 0x0000000c0d0e7389 */ /* 0x00006400000c000b */
[----:B01----:R-:W-:Y:S01]  /*339e0*/  ENDCOLLECTIVE ;  /* 0x000000000000791b */ /* 0x003fe20003800000 */
.L_x_3551:
[----:B------:R-:W-:Y:S02]  /*339f0*/  IMAD.MOV.U32 R13, RZ, RZ, R48 ;  /* 0x000000ffff0d7224 */ /* 0x000fe400078e0030 */
[----:B------:R-:W-:-:S07]  /*33a00*/  IMAD.MOV.U32 R52, RZ, RZ, R14 ;  /* 0x000000ffff347224 */ /* 0x000fce00078e000e */
[----:B------:R-:W-:Y:S05]  /*33a10*/  WARPSYNC.COLLECTIVE R15, `(.L_x_3552) ;  /* 0x000000000f087348 */ /* 0x000fea0003c00000 */
[----:B------:R0:W1:Y:S02]  /*33a20*/  SHFL.IDX P6, R14, R13, R12, R11 ;  /* 0x0000000c0d0e7389 */ /* 0x00006400000c000b */
[----:B01----:R-:W-:Y:S01]  /*33a30*/  ENDCOLLECTIVE ;  /* 0x000000000000791b */ /* 0x003fe20003800000 */
.L_x_3552:
        /* <DEDUP_REMOVED lines=8> */
.L_x_3553:
[----:B------:R-:W-:Y:S02]  /*33ac0*/  SEL R194, R32, R48, P0 ;  /* 0x0000003020c27207 */ /* 0x000fe40000000000 */
[----:B------:R-:W-:Y:S02]  /*33ad0*/  SEL R195, R48, R32, P0 ;  /* 0x0000002030c37207 */ /* 0x000fe40000000000 */
[----:B------:R-:W-:Y:S01]  /*33ae0*/  MOV R13, R31 ;  /* 0x0000001f000d7202 */ /* 0x000fe20000000f00 */
[----:B------:R-:W-:-:S07]  /*33af0*/  IMAD.MOV.U32 R42, RZ, RZ, R14 ;  /* 0x000000ffff2a7224 */ /* 0x000fce00078e000e */
[----:B------:R-:W-:Y:S05]  /*33b00*/  WARPSYNC.COLLECTIVE R15, `(.L_x_3554) ;  /* 0x000000000f087348 */ /* 0x000fea0003c00000 */
[----:B------:R0:W1:Y:S02]  /*33b10*/  SHFL.IDX P6, R14, R13, R12, R11 ;  /* 0x0000000c0d0e7389 */ /* 0x00006400000c000b */
[----:B01----:R-:W-:Y:S01]  /*33b20*/  ENDCOLLECTIVE ;  /* 0x000000000000791b */ /* 0x003fe20003800000 */
.L_x_3554:
[----:B------:R-:W-:Y:S02]  /*33b30*/  IMAD.MOV.U32 R13, RZ, RZ, R60 ;  /* 0x000000ffff0d7224 */ /* 0x000fe400078e003c */
[----:B------:R-:W-:Y:S02]  /*33b40*/  IMAD.MOV.U32 R12, RZ, RZ, R2 ;  /* 0x000000ffff0c7224 */ /* 0x000fe400078e0002 */
[----:B------:R-:W-:-:S07]  /*33b50*/  IMAD.MOV.U32 R31, RZ, RZ, R14 ;  /* 0x000000ffff1f7224 */ /* 0x000fce00078e000e */
[----:B------:R-:W-:Y:S05]  /*33b60*/  WARPSYNC.COLLECTIVE R15, `(.L_x_3555) ;  /* 0x000000000f087348 */ /* 0x000fea0003c00000 */
[----:B------:R0:W1:Y:S02]  /*33b70*/  SHFL.IDX P6, R14, R13, R12, R11 ;  /* 0x0000000c0d0e7389 */ /* 0x00006400000c000b */
[----:B01----:R-:W-:Y:S01]  /*33b80*/  ENDCOLLECTIVE ;  /* 0x000000000000791b */ /* 0x003fe20003800000 */
.L_x_3555:
[----:B------:R-:W-:Y:S02]  /*33b90*/  IMAD.MOV.U32 R13, RZ, RZ, R30 ;  /* 0x000000ffff0d7224 */ /* 0x000fe400078e001e */
[----:B------:R-:W-:-:S07]  /*33ba0*/  IMAD.MOV.U32 R60, RZ, RZ, R14 ;  /* 0x000000ffff3c7224 */ /* 0x000fce00078e000e */
[----:B------:R-:W-:Y:S05]  /*33bb0*/  WARPSYNC.COLLECTIVE R15, `(.L_x_3556) ;  /* 0x000000000f087348 */ /* 0x000fea0003c00000 */
[----:B------:R0:W1:Y:S02]  /*33bc0*/  SHFL.IDX P6, R14, R13, R12, R11 ;  /* 0x0000000c0d0e7389 */ /* 0x00006400000c000b */
[----:B01----:R-:W-:Y:S01]  /*33bd0*/  ENDCOLLECTIVE ;  /* 0x000000000000791b */ /* 0x003fe20003800000 */
.L_x_3556:
        /* <DEDUP_REMOVED lines=8> */
.L_x_3557:
[----:B------:R-:W-:Y:S02]  /*33c60*/  SEL R190, R31, R30, P0 ;  /* 0x0000001e1fbe7207 */ /* 0x000fe40000000000 */
[----:B------:R-:W-:Y:S02]  /*33c70*/  SEL R191, R30, R31, P0 ;  /* 0x0000001f1ebf7207 */ /* 0x000fe40000000000 */
[----:B------:R-:W-:Y:S01]  /*33c80*/  MOV R13, R29 ;  /* 0x0000001d000d7202 */ /* 0x000fe20000000f00 */
[----:B------:R-:W-:-:S07]  /*33c90*/  IMAD.MOV.U32 R41, RZ, RZ, R14 ;  /* 0x000000ffff297224 */ /* 0x000fce00078e000e */
[----:B------:R-:W-:Y:S05]  /*33ca0*/  WARPSYNC.COLLECTIVE R15, `(.L_x_3558) ;  /* 0x000000000f087348 */ /* 0x000fea0003c00000 */
[----:B------:R0:W1:Y:S02]  /*33cb0*/  SHFL.IDX P6, R14, R13, R12, R11 ;  /* 0x0000000c0d0e7389 */ /* 0x00006400000c000b */
[----:B01----:R-:W-:Y:S01]  /*33cc0*/  ENDCOLLECTIVE ;  /* 0x000000000000791b */ /* 0x003fe20003800000 */
.L_x_3558:
[----:B------:R-:W-:Y:S02]  /*33cd0*/  IMAD.MOV.U32 R13, RZ, RZ, R68 ;  /* 0x000000ffff0d7224 */ /* 0x000fe400078e0044 */
[----:B------:R-:W-:Y:S02]  /*33ce0*/  IMAD.MOV.U32 R12, RZ, RZ, R2 ;  /* 0x000000ffff0c7224 */ /* 0x000fe400078e0002 */
[----:B------:R-:W-:-:S07]  /*33cf0*/  IMAD.MOV.U32 R29, RZ, RZ, R14 ;  /* 0x000000ffff1d7224 */ /* 0x000fce00078e000e */
[----:B------:R-:W-:Y:S05]  /*33d00*/  WARPSYNC.COLLECTIVE R15, `(.L_x_3559) ;  /* 0x000000000f087348 */ /* 0x000fea0003c00000 */
[----:B------:R0:W1:Y:S02]  /*33d10*/  SHFL.IDX P6, R14, R13, R12, R11 ;  /* 0x0000000c0d0e7389 */ /* 0x00006400000c000b */
[----:B01----:R-:W-:Y:S01]  /*33d20*/  ENDCOLLECTIVE ;  /* 0x000000000000791b */ /* 0x003fe20003800000 */
.L_x_3559:
[----:B------:R-:W-:Y:S02]  /*33d30*/  IMAD.MOV.U32 R13, RZ, RZ, R28 ;  /* 0x000000ffff0d7224 */ /* 0x000fe400078e001c */
[----:B------:R-:W-:-:S07]  /*33d40*/  IMAD.MOV.U32 R68, RZ, RZ, R14 ;  /* 0x000000ffff447224 */ /* 0x000fce00078e000e */
[----:B------:R-:W-:Y:S05]  /*33d50*/  WARPSYNC.COLLECTIVE R15, `(.L_x_3560) ;  /* 0x000000000f087348 */ /* 0x000fea0003c00000 */
[----:B------:R0:W1:Y:S02]  /*33d60*/  SHFL.IDX P6, R14, R13, R12, R11 ;  /* 0x0000000c0d0e7389 */ /* 0x00006400000c000b */
[----:B01----:R-:W-:Y:S01]  /*33d70*/  ENDCOLLECTIVE ;  /* 0x000000000000791b */ /* 0x003fe20003800000 */
.L_x_3560:
        /* <DEDUP_REMOVED lines=8> */
.L_x_3561:
[----:B------:R-:W-:Y:S02]  /*33e00*/  SEL R187, R29, R28, P0 ;  /* 0x0000001c1dbb7207 */ /* 0x000fe40000000000 */
[----:B------:R-:W-:Y:S02]  /*33e10*/  SEL R186, R28, R29, P0 ;  /* 0x0000001d1cba7207 */ /* 0x000fe40000000000 */
[----:B------:R-:W-:Y:S01]  /*33e20*/  MOV R13, R27 ;  /* 0x0000001b000d7202 */ /* 0x000fe20000000f00 */
[----:B------:R-:W-:-:S07]  /*33e30*/  IMAD.MOV.U32 R37, RZ, RZ, R14 ;  /* 0x000000ffff257224 */ /* 0x000fce00078e000e */
[----:B------:R-:W-:Y:S05]  /*33e40*/  WARPSYNC.COLLECTIVE R15, `(.L_x_3562) ;  /* 0x000000000f087348 */ /* 0x000fea0003c00000 */
[----:B------:R0:W1:Y:S02]  /*33e50*/  SHFL.IDX P6, R14, R13, R12, R11 ;  /* 0x0000000c0d0e7389 */ /* 0x00006400000c000b */
[----:B01----:R-:W-:Y:S01]  /*33e60*/  ENDCOLLECTIVE ;  /* 0x000000000000791b */ /* 0x003fe20003800000 */
.L_x_3562:
[----:B------:R-:W-:Y:S02]  /*33e70*/  IMAD.MOV.U32 R13, RZ, RZ, R76 ;  /* 0x000000ffff0d7224 */ /* 0x000fe400078e004c */
[----:B------:R-:W-:Y:S02]  /*33e80*/  IMAD.MOV.U32 R12, RZ, RZ, R2 ;  /* 0x000000ffff0c7224 */ /* 0x000fe400078e0002 */
[----:B------:R-:W-:-:S07]  /*33e90*/  IMAD.MOV.U32 R27, RZ, RZ, R14 ;  /* 0x000000ffff1b7224 */ /* 0x000fce00078e000e */
[----:B------:R-:W-:Y:S05]  /*33ea0*/  WARPSYNC.COLLECTIVE R15, `(.L_x_3563) ;  /* 0x000000000f087348 */ /* 0x000fea0003c00000 */
[----:B------:R0:W1:Y:S02]  /*33eb0*/  SHFL.IDX P6, R14, R13, R12, R11 ;  /* 0x0000000c0d0e7389 */ /* 0x00006400000c000b */
[----:B01----:R-:W-:Y:S01]  /*33ec0*/  ENDCOLLECTIVE ;  /* 0x000000000000791b */ /* 0x003fe20003800000 */
.L_x_3563:
[----:B------:R-:W-:Y:S02]  /*33ed0*/  IMAD.MOV.U32 R13, RZ, RZ, R26 ;  /* 0x000000ffff0d7224 */ /* 0x000fe400078e001a */
[----:B------:R-:W-:-:S07]  /*33ee0*/  IMAD.MOV.U32 R76, RZ, RZ, R14 ;  /* 0x000000ffff4c7224 */ /* 0x000fce00078e000e */
[----:B------:R-:W-:Y:S05]  /*33ef0*/  WARPSYNC.COLLECTIVE R15, `(.L_x_3564) ;  /* 0x000000000f087348 */ /* 0x000fea0003c00000 */
[----:B------:R0:W1:Y:S02]  /*33f00*/  SHFL.IDX P6, R14, R13, R12, R11 ;  /* 0x0000000c0d0e7389 */ /* 0x00006400000c000b */
[----:B01----:R-:W-:Y:S01]  /*33f10*/  ENDCOLLECTIVE ;  /* 0x000000000000791b */ /* 0x003fe20003800000 */
.L_x_3564:
        /* <DEDUP_REMOVED lines=8> */
.L_x_3565:
[----:B------:R-:W-:Y:S02]  /*33fa0*/  SEL R183, R27, R26, P0 ;  /* 0x0000001a1bb77207 */ /* 0x000fe40000000000 */
[----:B------:R-:W-:Y:S02]  /*33fb0*/  SEL R182, R26, R27, P0 ;  /* 0x0000001b1ab67207 */ /* 0x000fe40000000000 */
[----:B------:R-:W-:Y:S01]  /*33fc0*/  MOV R13, R36 ;  /* 0x00000024000d7202 */ /* 0x000fe20000000f00 */
[----:B------:R-:W-:-:S07]  /*33fd0*/  IMAD.MOV.U32 R45, RZ, RZ, R14 ;  /* 0x000000ffff2d7224 */ /* 0x000fce00078e000e */
[----:B------:R-:W-:Y:S05]  /*33fe0*/  WARPSYNC.COLLECTIVE R15, `(.L_x_3566) ;  /* 0x000000000f087348 */ /* 0x000fea0003c00000 */
[----:B------:R0:W1:Y:S02]  /*33ff0*/  SHFL.IDX P6, R14, R13, R12, R11 ;  /* 0x0000000c0d0e7389 */ /* 0x00006400000c000b */
[----:B01----:R-:W-:Y:S01]  /*34000*/  ENDCOLLECTIVE ;  /* 0x000000000000791b */ /* 0x003fe20003800000 */
.L_x_3566:
[----:B------:R-:W-:Y:S02]  /*34010*/  IMAD.MOV.U32 R13, RZ, RZ, R84 ;  /* 0x000000ffff0d7224 */ /* 0x000fe400078e0054 */
[----:B------:R-:W-:Y:S02]  /*34020*/  IMAD.MOV.U32 R12, RZ, RZ, R2 ;  /* 0x000000ffff0c7224 */ /* 0x000fe400078e0002 */
[----:B------:R-:W-:-:S07]  /*34030*/  IMAD.MOV.U32 R36, RZ, RZ, R14 ;  /* 0x000000ffff247224 */ /* 0x000fce00078e000e */
[----:B------:R-:W-:Y:S05]  /*34040*/  WARPSYNC.COLLECTIVE R15, `(.L_x_3567) ;  /* 0x000000000f087348 */ /* 0x000fea0003c00000 */
[----:B------:R0:W1:Y:S02]  /*34050*/  SHFL.IDX P6, R14, R13, R12, R11 ;  /* 0x0000000c0d0e7389 */ /* 0x00006400000c000b */
[----:B01----:R-:W-:Y:S01]  /*34060*/  ENDCOLLECTIVE ;  /* 0x000000000000791b */ /* 0x003fe20003800000 */
.L_x_3567:
[----:B------:R-:W-:Y:S02]  /*34070*/  IMAD.MOV.U32 R13, RZ, RZ, R80 ;  /* 0x000000ffff0d7224 */ /* 0x000fe400078e0050 */
[----:B------:R-:W-:-:S07]  /*34080*/  IMAD.MOV.U32 R84, RZ, RZ, R14 ;  /* 0x000000ffff547224 */ /* 0x000fce00078e000e */
[----:B------:R-:W-:Y:S05]  /*34090*/  WARPSYNC.COLLECTIVE R15, `(.L_x_3568) ;  /* 0x000000000f087348 */ /* 0x000fea0003c00000 */
[----:B------:R0:W1:Y:S02]  /*340a0*/  SHFL.IDX P6, R14, R13, R12, R11 ;  /* 0x0000000c0d0e7389 */ /* 0x00006400000c000b */
[----:B01----:R-:W-:Y:S01]  /*340b0*/  ENDCOLLECTIVE ;  /* 0x000000000000791b */ /* 0x003fe20003800000 */
.L_x_3568:
        /* <DEDUP_REMOVED lines=8> */
.L_x_3569:
[----:B------:R-:W-:Y:S02]  /*34140*/  SEL R179, R36, R80, P0 ;  /* 0x0000005024b37207 */ /* 0x000fe40000000000 */
[----:B------:R-:W-:Y:S02]  /*34150*/  SEL R178, R80, R36, P0 ;  /* 0x0000002450b27207 */ /* 0x000fe40000000000 */
[----:B------:R-:W-:Y:S01]  /*34160*/  MOV R13, R46 ;  /* 0x0000002e000d7202 */ /* 0x000fe20000000f00 */
[----:B------:R-:W-:-:S07]  /*34170*/  IMAD.MOV.U32 R47, RZ, RZ, R14 ;  /* 0x000000ffff2f7224 */ /* 0x000fce00078e000e */
[----:B------:R-:W-:Y:S05]  /*34180*/  WARPSYNC.COLLECTIVE R15, `(.L_x_3570) ;  /* 0x000000000f087348 */ /* 0x000fea0003c00000 */
[----:B------:R0:W1:Y:S02]  /*34190*/  SHFL.IDX P6, R14, R13, R12, R11 ;  /* 0x0000000c0d0e7389 */ /* 0x00006400000c000b */
[----:B01----:R-:W-:Y:S01]  /*341a0*/  ENDCOLLECTIVE ;  /* 0x000000000000791b */ /* 0x003fe20003800000 */
.L_x_3570:
[----:B------:R-:W-:Y:S02]  /*341b0*/  IMAD.MOV.U32 R13, RZ, RZ, R92 ;  /* 0x000000ffff0d7224 */ /* 0x000fe400078e005c */
[----:B------:R-:W-:Y:S02]  /*341c0*/  IMAD.MOV.U32 R12, RZ, RZ, R2 ;  /* 0x000000ffff0c7224 */ /* 0x000fe400078e0002 */
[----:B------:R-:W-:-:S07]  /*341d0*/  IMAD.MOV.U32 R46, RZ, RZ, R14 ;  /* 0x000000ffff2e7224 */ /* 0x000fce00078e000e */
[----:B------:R-:W-:Y:S05]  /*341e0*/  WARPSYNC.COLLECTIVE R15, `(.L_x_3571) ;  /* 0x000000000f087348 */ /* 0x000fea0003c00000 */
[----:B------:R0:W1:Y:S02]  /*341f0*/  SHFL.IDX P6, R14, R13, R12, R11 ;  /* 0x0000000c0d0e7389 */ /* 0x00006400000c000b */
[----:B01----:R-:W-:Y:S01]  /*34200*/  ENDCOLLECTIVE ;  /* 0x000000000000791b */ /* 0x003fe20003800000 */
.L_x_3571:
[----:B------:R-:W-:Y:S02]  /*34210*/  IMAD.MOV.U32 R13, RZ, RZ, R88 ;  /* 0x000000ffff0d7224 */ /* 0x000fe400078e0058 */
[----:B------:R-:W-:-:S07]  /*34220*/  IMAD.MOV.U32 R92, RZ, RZ, R14 ;  /* 0x000000ffff5c7224 */ /* 0x000fce00078e000e */
[----:B------:R-:W-:Y:S05]  /*34230*/  WARPSYNC.COLLECTIVE R15, `(.L_x_3572) ;  /* 0x000000000f087348 */ /* 0x000fea0003c00000 */
[----:B------:R0:W1:Y:S02]  /*34240*/  SHFL.IDX P6, R14, R13, R12, R11 ;  /* 0x0000000c0d0e7389 */ /* 0x00006400000c000b */
[----:B01----:R-:W-:Y:S01]  /*34250*/  ENDCOLLECTIVE ;  /* 0x000000000000791b */ /* 0x003fe20003800000 */
.L_x_3572:
        /* <DEDUP_REMOVED lines=8> */
.L_x_3573:
[----:B------:R-:W-:Y:S02]  /*342e0*/  SEL R175, R46, R88, P0 ;  /* 0x000000582eaf7207 */ /* 0x000fe40000000000 */
[----:B------:R-:W-:Y:S02]  /*342f0*/  SEL R174, R88, R46, P0 ;  /* 0x0000002e58ae7207 */ /* 0x000fe40000000000 */
[----:B------:R-:W-:Y:S01]  /*34300*/  MOV R13, R49 ;  /* 0x00000031000d7202 */ /* 0x000fe20000000f00 */
[----:B------:R-:W-:-:S07]  /*34310*/  IMAD.MOV.U32 R50, RZ, RZ, R14 ;  /* 0x000000ffff327224 */ /* 0x000fce00078e000e */
[----:B------:R-:W-:Y:S05]  /*34320*/  WARPSYNC.COLLECTIVE R15, `(.L_x_3574) ;  /* 0x000000000f087348 */ /* 0x000fea0003c00000 */
[----:B------:R0:W1:Y:S02]  /*34330*/  SHFL.IDX P6, R14, R13, R12, R11 ;  /* 0x0000000c0d0e7389 */ /* 0x00006400000c000b */
[----:B01----:R-:W-:Y:S01]  /*34340*/  ENDCOLLECTIVE ;  /* 0x000000000000791b */ /* 0x003fe20003800000 */
.L_x_3574:
[----:B------:R-:W-:Y:S02]  /*34350*/  IMAD.MOV.U32 R13, RZ, RZ, R100 ;  /* 0x000000ffff0d7224 */ /* 0x000fe400078e0064 */
[----:B------:R-:W-:Y:S02]  /*34360*/  IMAD.MOV.U32 R12, RZ, RZ, R2 ;  /* 0x000000ffff0c7224 */ /* 0x000fe400078e0002 */
[----:B------:R-:W-:-:S07]  /*34370*/  IMAD.MOV.U32 R49, RZ, RZ, R14 ;  /* 0x000000ffff317224 */ /* 0x000fce00078e000e */
[----:B------:R-:W-:Y:S05]  /*34380*/  WARPSYNC.COLLECTIVE R15, `(.L_x_3575) ;  /* 0x000000000f087348 */ /* 0x000fea0003c00000 */
[----:B------:R0:W1:Y:S02]  /*34390*/  SHFL.IDX P6, R14, R13, R12, R11 ;  /* 0x0000000c0d0e7389 */ /* 0x00006400000c000b */
[----:B01----:R-:W-:Y:S01]  /*343a0*/  ENDCOLLECTIVE ;  /* 0x000000000000791b */ /* 0x003fe20003800000 */
.L_x_3575:
[----:B------:R-:W-:Y:S02]  /*343b0*/  IMAD.MOV.U32 R13, RZ, RZ, R96 ;  /* 0x000000ffff0d7224 */ /* 0x000fe400078e0060 */
[----:B------:R-:W-:-:S07]  /*343c0*/  IMAD.MOV.U32 R100, RZ, RZ, R14 ;  /* 0x000000ffff647224 */ /* 0x000fce00078e000e */
[----:B------:R-:W-:Y:S05]  /*343d0*/  WARPSYNC.COLLECTIVE R15, `(.L_x_3576) ;  /* 0x000000000f087348 */ /* 0x000fea0003c00000 */
[----:B------:R0:W1:Y:S02]  /*343e0*/  SHFL.IDX P6, R14, R13, R12, R11 ;  /* 0x0000000c0d0e7389 */ /* 0x00006400000c000b */
[----:B01----:R-:W-:Y:S01]  /*343f0*/  ENDCOLLECTIVE ;  /* 0x000000000000791b */ /* 0x003fe20003800000 */
.L_x_3576:
        /* <DEDUP_REMOVED lines=8> */
.L_x_3577:
[----:B------:R-:W-:Y:S02]  /*34480*/  SEL R171, R49, R96, P0 ;  /* 0x0000006031ab7207 */ /* 0x000fe40000000000 */
[----:B------:R-:W-:Y:S02]  /*34490*/  SEL R170, R96, R49, P0 ;  /* 0x0000003160aa7207 */ /* 0x000fe40000000000 */
[----:B------:R-:W-:Y:S01]  /*344a0*/  MOV R13, R51 ;  /* 0x00000033000d7202 */ /* 0x000fe20000000f00 */
[----:B------:R-:W-:-:S07]  /*344b0*/  IMAD.MOV.U32 R53, RZ, RZ, R14 ;  /* 0x000000ffff357224 */ /* 0x000fce00078e000e */
[----:B------:R-:W-:Y:S05]  /*344c0*/  WARPSYNC.COLLECTIVE R15, `(.L_x_3578) ;  /* 0x000000000f087348 */ /* 0x000fea0003c00000 */
[----:B------:R0:W1:Y:S02]  /*344d0*/  SHFL.IDX P6, R14, R13, R12, R11 ;  /* 0x0000000c0d0e7389 */ /* 0x00006400000c000b */
[----:B01----:R-:W-:Y:S01]  /*344e0*/  ENDCOLLECTIVE ;  /* 0x000000000000791b */ /* 0x003fe20003800000 */
.L_x_3578:
[----:B------:R-:W-:Y:S02]  /*344f0*/  IMAD.MOV.U32 R13, RZ, RZ, R108 ;  /* 0x000000ffff0d7224 */ /* 0x000fe400078e006c */
[----:B------:R-:W-:Y:S02]  /*34500*/  IMAD.MOV.U32 R12, RZ, RZ, R2 ;  /* 0x000000ffff0c7224 */ /* 0x000fe400078e0002 */
[----:B------:R-:W-:-:S07]  /*34510*/  IMAD.MOV.U32 R51, RZ, RZ, R14 ;  /* 0x000000ffff337224 */ /* 0x000fce00078e000e */
[----:B------:R-:W-:Y:S05]  /*34520*/  WARPSYNC.COLLECTIVE R15, `(.L_x_3579) ;  /* 0x000000000f087348 */ /* 0x000fea0003c00000 */
[----:B------:R0:W1:Y:S02]  /*34530*/  SHFL.IDX P6, R14, R13, R12, R11 ;  /* 0x0000000c0d0e7389 */ /* 0x00006400000c000b */
[----:B01----:R-:W-:Y:S01]  /*34540*/  ENDCOLLECTIVE ;  /* 0x000000000000791b */ /* 0x003fe20003800000 */
.L_x_3579:
[----:B------:R-:W-:Y:S02]  /*34550*/  IMAD.MOV.U32 R13, RZ, RZ, R104 ;  /* 0x000000ffff0d7224 */ /* 0x000fe400078e0068 */
[----:B------:R-:W-:-:S07]  /*34560*/  IMAD.MOV.U32 R108, RZ, RZ, R14 ;  /* 0x000000ffff6c7224 */ /* 0x000fce00078e000e */
[----:B------:R-:W-:Y:S05]  /*34570*/  WARPSYNC.COLLECTIVE R15, `(.L_x_3580) ;  /* 0x000000000f087348 */ /* 0x000fea0003c00000 */
[----:B------:R0:W1:Y:S02]  /*34580*/  SHFL.IDX P6, R14, R13, R12, R11 ;  /* 0x0000000c0d0e7389 */ /* 0x00006400000c000b */
[----:B01----:R-:W-:Y:S01]  /*34590*/  ENDCOLLECTIVE ;  /* 0x000000000000791b */ /* 0x003fe20003800000 */
.L_x_3580:
        /* <DEDUP_REMOVED lines=8> */
.L_x_3581:
[----:B------:R-:W-:Y:S02]  /*34620*/  SEL R147, R51, R104, P0 ;  /* 0x0000006833937207 */ /* 0x000fe40000000000 */
[----:B------:R-:W-:Y:S02]  /*34630*/  SEL R104, R104, R51, P0 ;  /* 0x0000003368687207 */ /* 0x000fe40000000000 */
[----:B------:R-:W-:Y:S01]  /*34640*/  MOV R13, R54 ;  /* 0x00000036000d7202 */ /* 0x000fe20000000f00 */
[----:B------:R-:W-:-:S07]  /*34650*/  IMAD.MOV.U32 R55, RZ, RZ, R14 ;  /* 0x000000ffff377224 */ /* 0x000fce00078e000e */
[----:B------:R-:W-:Y:S05]  /*34660*/  WARPSYNC.COLLECTIVE R15, `(.L_x_3582) ;  /* 0x000000000f087348 */ /* 0x000fea0003c00000 */
[----:B------:R0:W1:Y:S02]  /*34670*/  SHFL.IDX P6, R14, R13, R12, R11 ;  /* 0x0000000c0d0e7389 */ /* 0x00006400000c000b */
[----:B01----:R-:W-:Y:S01]  /*34680*/  ENDCOLLECTIVE ;  /* 0x000000000000791b */ /* 0x003fe20003800000 */
.L_x_3582:
[----:B------:R-:W-:Y:S02]  /*34690*/  IMAD.MOV.U32 R13, RZ, RZ, R116 ;  /* 0x000000ffff0d7224 */ /* 0x000fe400078e0074 */
[----:B------:R-:W-:Y:S02]  /*346a0*/  IMAD.MOV.U32 R12, RZ, RZ, R2 ;  /* 0x000000ffff0c7224 */ /* 0x000fe400078e0002 */
[----:B------:R-:W-:-:S07]  /*346b0*/  IMAD.MOV.U32 R54, RZ, RZ, R14 ;  /* 0x000000ffff367224 */ /* 0x000fce00078e000e */
[----:B------:R-:W-:Y:S05]  /*346c0*/  WARPSYNC.COLLECTIVE R15, `(.L_x_3583) ;  /* 0x000000000f087348 */ /* 0x000fea0003c00000 */
[----:B------:R0:W1:Y:S02]  /*346d0*/  SHFL.IDX P6, R14, R13, R12, R11 ;  /* 0x0000000c0d0e7389 */ /* 0x00006400000c000b */
[----:B01----:R-:W-:Y:S01]  /*346e0*/  ENDCOLLECTIVE ;  /* 0x000000000000791b */ /* 0x003fe20003800000 */
.L_x_3583:
[----:B------:R-:W-:Y:S02]  /*346f0*/  IMAD.MOV.U32 R13, RZ, RZ, R112 ;  /* 0x000000ffff0d7224 */ /* 0x000fe400078e0070 */
[----:B------:R-:W-:-:S07]  /*34700*/  IMAD.MOV.U32 R116, RZ, RZ, R14 ;  /* 0x000000ffff747224 */ /* 0x000fce00078e000e */
[----:B------:R-:W-:Y:S05]  /*34710*/  WARPSYNC.COLLECTIVE R15, `(.L_x_3584) ;  /* 0x000000000f087348 */ /* 0x000fea0003c00000 */
[----:B------:R0:W1:Y:S02]  /*34720*/  SHFL.IDX P6, R14, R13, R12, R11 ;  /* 0x0000000c0d0e7389 */ /* 0x00006400000c000b */
[----:B01----:R-:W-:Y:S01]  /*34730*/  ENDCOLLECTIVE ;  /* 0x000000000000791b */ /* 0x003fe20003800000 */
.L_x_3584:
        /* <DEDUP_REMOVED lines=8> */
.L_x_3585:
[----:B------:R-:W-:Y:S02]  /*347c0*/  SEL R3, R54, R112, P0 ;  /* 0x0000007036037207 */ /* 0x000fe40000000000 */
[----:B------:R-:W-:Y:S02]  /*347d0*/  SEL R54, R112, R54, P0 ;  /* 0x0000003670367207 */ /* 0x000fe40000000000 */
[----:B------:R-:W-:Y:S01]  /*347e0*/  MOV R13, R56 ;  /* 0x00000038000d7202 */ /* 0x000fe20000000f00 */
[----:B------:R-:W-:-:S07]  /*347f0*/  IMAD.MOV.U32 R57, RZ, RZ, R14 ;  /* 0x000000ffff397224 */ /* 0x000fce00078e000e */
[----:B------:R-:W-:Y:S05]  /*34800*/  WARPSYNC.COLLECTIVE R15, `(.L_x_3586) ;  /* 0x000000000f087348 */ /* 0x000fea0003c00000 */
[----:B------:R0:W1:Y:S02]  /*34810*/  SHFL.IDX P6, R14, R13, R12, R11 ;  /* 0x0000000c0d0e7389 */ /* 0x00006400000c000b */
[----:B01----:R-:W-:Y:S01]  /*34820*/  ENDCOLLECTIVE ;  /* 0x000000000000791b */ /* 0x003fe20003800000 */
.L_x_3586:
[----:B------:R-:W-:Y:S02]  /*34830*/  IMAD.MOV.U32 R13, RZ, RZ, R124 ;  /* 0x000000ffff0d7224 */ /* 0x000fe400078e007c */
[----:B------:R-:W-:Y:S02]  /*34840*/  IMAD.MOV.U32 R12, RZ, RZ, R2 ;  /* 0x000000ffff0c7224 */ /* 0x000fe400078e0002 */
[----:B------:R-:W-:-:S07]  /*34850*/  IMAD.MOV.U32 R56, RZ, RZ, R14 ;  /* 0x000000ffff387224 */ /* 0x000fce00078e000e */
[----:B------:R-:W-:Y:S05]  /*34860*/  WARPSYNC.COLLECTIVE R15, `(.L_x_3587) ;  /* 0x000000000f087348 */ /* 0x000fea0003c00000 */
[----:B------:R0:W1:Y:S02]  /*34870*/  SHFL.IDX P6, R14, R13, R12, R11 ;  /* 0x0000000c0d0e7389 */ /* 0x00006400000c000b */
[----:B01----:R-:W-:Y:S01]  /*34880*/  ENDCOLLECTIVE ;  /* 0x000000000000791b */ /* 0x003fe20003800000 */
.L_x_3587:
[----:B------:R-:W-:Y:S02]  /*34890*/  IMAD.MOV.U32 R13, RZ, RZ, R120 ;  /* 0x000000ffff0d7224 */ /* 0x000fe400078e0078 */
[----:B------:R-:W-:-:S07]  /*348a0*/  IMAD.MOV.U32 R124, RZ, RZ, R14 ;  /* 0x000000ffff7c7224 */ /* 0x000fce00078e000e */
[----:B------:R-:W-:Y:S05]  /*348b0*/  WARPSYNC.COLLECTIVE R15, `(.L_x_3588) ;  /* 0x000000000f087348 */ /* 0x000fea0003c00000 */
[----:B------:R0:W1:Y:S02]  /*348c0*/  SHFL.IDX P6, R14, R13, R12, R11 ;  /* 0x0000000c0d0e7389 */ /* 0x00006400000c000b */
[----:B01----:R-:W-:Y:S01]  /*348d0*/  ENDCOLLECTIVE ;  /* 0x000000000000791b */ /* 0x003fe20003800000 */
.L_x_3588:
        /* <DEDUP_REMOVED lines=8> */
.L_x_3589:
[----:B------:R-:W-:Y:S02]  /*34960*/  SEL R5, R56, R120, P0 ;  /* 0x0000007838057207 */ /* 0x000fe40000000000 */
[----:B------:R-:W-:Y:S02]  /*34970*/  SEL R56, R120, R56, P0 ;  /* 0x0000003878387207 */ /* 0x000fe40000000000 */
[----:B------:R-:W-:Y:S01]  /*34980*/  MOV R13, R61 ;  /* 0x0000003d000d7202 */ /* 0x000fe20000000f00 */
[----:B------:R-:W-:-:S07]  /*34990*/  IMAD.MOV.U32 R64, RZ, RZ, R14 ;  /* 0x000000ffff407224 */ /* 0x000fce00078e000e */
[----:B------:R-:W-:Y:S05]  /*349a0*/  WARPSYNC.COLLECTIVE R15, `(.L_x_3590) ;  /* 0x000000000f087348 */ /* 0x000fea0003c00000 */
[----:B------:R0:W1:Y:S02]  /*349b0*/  SHFL.IDX P6, R14, R13, R12, R11 ;  /* 0x0000000c0d0e7389 */ /* 0x00006400000c000b */
[----:B01----:R-:W-:Y:S01]  /*349c0*/  ENDCOLLECTIVE ;  /* 0x000000000000791b */ /* 0x003fe20003800000 */
.L_x_3590:
[----:B------:R-:W-:Y:S02]  /*349d0*/  IMAD.MOV.U32 R13, RZ, RZ, R132 ;  /* 0x000000ffff0d7224 */ /* 0x000fe400078e0084 */
[----:B------:R-:W-:Y:S02]  /*349e0*/  IMAD.MOV.U32 R12, RZ, RZ, R2 ;  /* 0x000000ffff0c7224 */ /* 0x000fe400078e0002 */
[----:B------:R-:W-:-:S07]  /*349f0*/  IMAD.MOV.U32 R61, RZ, RZ, R14 ;  /* 0x000000ffff3d7224 */ /* 0x000fce00078e000e */
[----:B------:R-:W-:Y:S05]  /*34a00*/  WARPSYNC.COLLECTIVE R15, `(.L_x_3591) ;  /* 0x000000000f087348 */ /* 0x000fea0003c00000 */
[----:B------:R0:W1:Y:S02]  /*34a10*/  SHFL.IDX P6, R14, R13, R12, R11 ;  /* 0x0000000c0d0e7389 */ /* 0x00006400000c000b */
[----:B01----:R-:W-:Y:S01]  /*34a20*/  ENDCOLLECTIVE ;  /* 0x000000000000791b */ /* 0x003fe20003800000 */
.L_x_3591:
[----:B------:R-:W-:Y:S02]  /*34a30*/  IMAD.MOV.U32 R13, RZ, RZ, R128 ;  /* 0x000000ffff0d7224 */ /* 0x000fe400078e0080 */
[----:B------:R-:W-:-:S07]  /*34a40*/  IMAD.MOV.U32 R132, RZ, RZ, R14 ;  /* 0x000000ffff847224 */ /* 0x000fce00078e000e */
[----:B------:R-:W-:Y:S05]  /*34a50*/  WARPSYNC.COLLECTIVE R15, `(.L_x_3592) ;  /* 0x000000000f087348 */ /* 0x000fea0003c00000 */
[----:B------:R0:W1:Y:S02]  /*34a60*/  SHFL.IDX P6, R14, R13, R12, R11 ;  /* 0x0000000c0d0e7389 */ /* 0x00006400000c000b */
[----:B01----:R-:W-:Y:S01]  /*34a70*/  ENDCOLLECTIVE ;  /* 0x000000000000791b */ /* 0x003fe20003800000 */
.L_x_3592:
        /* <DEDUP_REMOVED lines=8> */
.L_x_3593:
[----:B------:R-:W-:Y:S02]  /*34b00*/  SEL R7, R61, R128, P0 ;  /* 0x000000803d077207 */ /* 0x000fe40000000000 */
[----:B------:R-:W-:Y:S02]  /*34b10*/  SEL R61, R128, R61, P0 ;  /* 0x0000003d803d7207 */ /* 0x000fe40000000000 */
[----:B------:R-:W-:Y:S01]  /*34b20*/  MOV R13, R69 ;  /* 0x00000045000d7202 */ /* 0x000fe20000000f00 */
[----:B------:R-:W-:-:S07]  /*34b30*/  IMAD.MOV.U32 R72, RZ, RZ, R14 ;  /* 0x000000ffff487224 */ /* 0x000fce00078e000e */
[----:B------:R-:W-:Y:S05]  /*34b40*/  WARPSYNC.COLLECTIVE R15, `(.L_x_3594) ;  /* 0x000000000f087348 */ /* 0x000fea0003c00000 */
[----:B------:R0:W1:Y:S02]  /*34b50*/  SHFL.IDX P6, R14, R13, R12, R11 ;  /* 0x0000000c0d0e7389 */ /* 0x00006400000c000b */
[----:B01----:R-:W-:Y:S01]  /*34b60*/  ENDCOLLECTIVE ;  /* 0x000000000000791b */ /* 0x003fe20003800000 */
.L_x_3594:
[----:B------:R-:W-:Y:S02]  /*34b70*/  IMAD.MOV.U32 R13, RZ, RZ, R140 ;  /* 0x000000ffff0d7224 */ /* 0x000fe400078e008c */
[----:B------:R-:W-:Y:S02]  /*34b80*/  IMAD.MOV.U32 R12, RZ, RZ, R2 ;  /* 0x000000ffff0c7224 */ /* 0x000fe400078e0002 */
[----:B------:R-:W-:-:S07]  /*34b90*/  IMAD.MOV.U32 R69, RZ, RZ, R14 ;  /* 0x000000ffff457224 */ /* 0x000fce00078e000e */
[----:B------:R-:W-:Y:S05]  /*34ba0*/  WARPSYNC.COLLECTIVE R15, `(.L_x_3595) ;  /* 0x000000000f087348 */ /* 0x000fea0003c00000 */
[----:B------:R0:W1:Y:S02]  /*34bb0*/  SHFL.IDX P6, R14, R13, R12, R11 ;  /* 0x0000000c0d0e7389 */ /* 0x00006400000c000b */
[----:B01----:R-:W-:Y:S01]  /*34bc0*/  ENDCOLLECTIVE ;  /* 0x000000000000791b */ /* 0x003fe20003800000 */
.L_x_3595:
[----:B------:R-:W-:Y:S02]  /*34bd0*/  IMAD.MOV.U32 R13, RZ, RZ, R136 ;  /* 0x000000ffff0d7224 */ /* 0x000fe400078e0088 */
[----:B------:R-:W-:-:S07]  /*34be0*/  IMAD.MOV.U32 R140, RZ, RZ, R14 ;  /* 0x000000ffff8c7224 */ /* 0x000fce00078e000e */
[----:B------:R-:W-:Y:S05]  /*34bf0*/  WARPSYNC.COLLECTIVE R15, `(.L_x_3596) ;  /* 0x000000000f087348 */ /* 0x000fea0003c00000 */
[----:B------:R0:W1:Y:S02]  /*34c00*/  SHFL.IDX P6, R14, R13, R12, R11 ;  /* 0x0000000c0d0e7389 */ /* 0x00006400000c000b */
[----:B01----:R-:W-:Y:S01]  /*34c10*/  ENDCOLLECTIVE ;  /* 0x000000000000791b */ /* 0x003fe20003800000 */
.L_x_3596:
        /* <DEDUP_REMOVED lines=8> */
.L_x_3597:
[----:B------:R-:W-:Y:S02]  /*34ca0*/  SEL R9, R69, R136, P0 ;  /* 0x0000008845097207 */ /* 0x000fe40000000000 */
[----:B------:R-:W-:Y:S02]  /*34cb0*/  SEL R69, R136, R69, P0 ;  /* 0x0000004588457207 */ /* 0x000fe40000000000 */
[----:B------:R-:W-:Y:S01]  /*34cc0*/  MOV R13, R73 ;  /* 0x00000049000d7202 */ /* 0x000fe20000000f00 */
[----:B------:R-:W-:-:S07]  /*34cd0*/  IMAD.MOV.U32 R77, RZ, RZ, R14 ;  /* 0x000000ffff4d7224 */ /* 0x000fce00078e000e */
[----:B------:R-:W-:Y:S05]  /*34ce0*/  WARPSYNC.COLLECTIVE R15, `(.L_x_3598) ;  /* 0x000000000f087348 */ /* 0x000fea0003c00000 */
[----:B------:R0:W1:Y:S02]  /*34cf0*/  SHFL.IDX P6, R14, R13, R12, R11 ;  /* 0x0000000c0d0e7389 */ /* 0x00006400000c000b */
[----:B01----:R-:W-:Y:S01]  /*34d00*/  ENDCOLLECTIVE ;  /* 0x000000000000791b */ /* 0x003fe20003800000 */
.L_x_3598:
[----:B------:R-:W-:Y:S02]  /*34d10*/  IMAD.MOV.U32 R13, RZ, RZ, R148 ;  /* 0x000000ffff0d7224 */ /* 0x000fe400078e0094 */
[----:B------:R-:W-:Y:S02]  /*34d20*/  IMAD.MOV.U32 R12, RZ, RZ, R2 ;  /* 0x000000ffff0c7224 */ /* 0x000fe400078e0002 */
[----:B------:R-:W-:-:S07]  /*34d30*/  IMAD.MOV.U32 R73, RZ, RZ, R14 ;  /* 0x000000ffff497224 */ /* 0x000fce00078e000e */
[----:B------:R-:W-:Y:S05]  /*34d40*/  WARPSYNC.COLLECTIVE R15, `(.L_x_3599) ;  /* 0x000000000f087348 */ /* 0x000fea0003c00000 */
[----:B------:R0:W1:Y:S02]  /*34d50*/  SHFL.IDX P6, R14, R13, R12, R11 ;  /* 0x0000000c0d0e7389 */ /* 0x00006400000c000b */
[----:B01----:R-:W-:Y:S01]  /*34d60*/  ENDCOLLECTIVE ;  /* 0x000000000000791b */ /* 0x003fe20003800000 */
.L_x_3599:
[----:B------:R-:W-:Y:S02]  /*34d70*/  IMAD.MOV.U32 R13, RZ, RZ, R144 ;  /* 0x000000ffff0d7224 */ /* 0x000fe400078e0090 */
[----:B------:R-:W-:-:S07]  /*34d80*/  IMAD.MOV.U32 R148, RZ, RZ, R14 ;  /* 0x000000ffff947224 */ /* 0x000fce00078e000e */
[----:B------:R-:W-:Y:S05]  /*34d90*/  WARPSYNC.COLLECTIVE R15, `(.L_x_3600) ;  /* 0x000000000f087348 */ /* 0x000fea0003c00000 */
[----:B------:R0:W1:Y:S02]  /*34da0*/  SHFL.IDX P6, R14, R13, R12, R11 ;  /* 0x0000000c0d0e7389 */ /* 0x00006400000c000b */
[----:B01----:R-:W-:Y:S01]  /*34db0*/  ENDCOLLECTIVE ;  /* 0x000000000000791b */ /* 0x003fe20003800000 */
.L_x_3600:
        /* <DEDUP_REMOVED lines=8> */
.L_x_3601:
[----:B------:R-:W-:Y:S02]  /*34e40*/  SEL R20, R73, R144, P0 ;  /* 0x0000009049147207 */ /* 0x000fe40000000000 */
[----:B------:R-:W-:Y:S02]  /*34e50*/  SEL R73, R144, R73, P0 ;  /* 0x0000004990497207 */ /* 0x000fe40000000000 */
[----:B------:R-:W-:Y:S01]  /*34e60*/  MOV R13, R81 ;  /* 0x00000051000d7202 */ /* 0x000fe20000000f00 */
[----:B------:R-:W-:-:S07]  /*34e70*/  IMAD.MOV.U32 R65, RZ, RZ, R14 ;  /* 0x000000ffff417224 */ /* 0x000fce00078e000e */
[----:B------:R-:W-:Y:S05]  /*34e80*/  WARPSYNC.COLLECTIVE R15, `(.L_x_3602) ;  /* 0x000000000f087348 */ /* 0x000fea0003c00000 */
[----:B------:R0:W1:Y:S02]  /*34e90*/  SHFL.IDX P6, R14, R13, R12, R11 ;  /* 0x0000000c0d0e7389 */ /* 0x00006400000c000b */
[----:B01----:R-:W-:Y:S01]  /*34ea0*/  ENDCOLLECTIVE ;  /* 0x000000000000791b */ /* 0x003fe20003800000 */
.L_x_3602:
[----:B------:R-:W-:Y:S02]  /*34eb0*/  IMAD.MOV.U32 R13, RZ, RZ, R146 ;  /* 0x000000ffff0d7224 */ /* 0x000fe400078e0092 */
[----:B------:R-:W-:Y:S02]  /*34ec0*/  IMAD.MOV.U32 R12, RZ, RZ, R2 ;  /* 0x000000ffff0c7224 */ /* 0x000fe400078e0002 */
[----:B------:R-:W-:-:S07]  /*34ed0*/  IMAD.MOV.U32 R81, RZ, RZ, R14 ;  /* 0x000000ffff517224 */ /* 0x000fce00078e000e */
[----:B------:R-:W-:Y:S05]  /*34ee0*/  WARPSYNC.COLLECTIVE R15, `(.L_x_3603) ;  /* 0x000000000f087348 */ /* 0x000fea0003c00000 */
[----:B------:R0:W1:Y:S02]  /*34ef0*/  SHFL.IDX P6, R14, R13, R12, R11 ;  /* 0x0000000c0d0e7389 */ /* 0x00006400000c000b */
[----:B01----:R-:W-:Y:S01]  /*34f00*/  ENDCOLLECTIVE ;  /* 0x000000000000791b */ /* 0x003fe20003800000 */
.L_x_3603:
[----:B------:R-:W-:Y:S02]  /*34f10*/  IMAD.MOV.U32 R13, RZ, RZ, R159 ;  /* 0x000000ffff0d7224 */ /* 0x000fe400078e009f */
[----:B------:R-:W-:-:S07]  /*34f20*/  IMAD.MOV.U32 R146, RZ, RZ, R14 ;  /* 0x000000ffff927224 */ /* 0x000fce00078e000e */
[----:B------:R-:W-:Y:S05]  /*34f30*/  WARPSYNC.COLLECTIVE R15, `(.L_x_3604) ;  /* 0x000000000f087348 */ /* 0x000fea0003c00000 */
[----:B------:R0:W1:Y:S02]  /*34f40*/  SHFL.IDX P6, R14, R13, R12, R11 ;  /* 0x0000000c0d0e7389 */ /* 0x00006400000c000b */
[----:B01----:R-:W-:Y:S01]  /*34f50*/  ENDCOLLECTIVE ;  /* 0x000000000000791b */ /* 0x003fe20003800000 */
.L_x_3604:
        /* <DEDUP_REMOVED lines=8> */
.L_x_3605:
[----:B------:R-:W-:Y:S02]  /*34fe0*/  SEL R24, R81, R159, P0 ;  /* 0x0000009f51187207 */ /* 0x000fe40000000000 */
[----:B------:R-:W-:Y:S02]  /*34ff0*/  SEL R81, R159, R81, P0 ;  /* 0x000000519f517207 */ /* 0x000fe40000000000 */
[----:B------:R-:W-:Y:S01]  /*35000*/  MOV R13, R109 ;  /* 0x0000006d000d7202 */ /* 0x000fe20000000f00 */
[----:B------:R-:W-:-:S07]  /*35010*/  IMAD.MOV.U32 R85, RZ, RZ, R14 ;  /* 0x000000ffff557224 */ /* 0x000fce00078e000e */
[----:B------:R-:W-:Y:S05]  /*35020*/  WARPSYNC.COLLECTIVE R15, `(.L_x_3606) ;  /* 0x000000000f087348 */ /* 0x000fea0003c00000 */
[----:B------:R0:W1:Y:S02]  /*35030*/  SHFL.IDX P6, R14, R13, R12, R11 ;  /* 0x0000000c0d0e7389 */ /* 0x00006400000c000b */
[----:B01----:R-:W-:Y:S01]  /*35040*/  ENDCOLLECTIVE ;  /* 0x000000000000791b */ /* 0x003fe20003800000 */
.L_x_3606:
[----:B------:R-:W-:Y:S02]  /*35050*/  IMAD.MOV.U32 R13, RZ, RZ, R154 ;  /* 0x000000ffff0d7224 */ /* 0x000fe400078e009a */
[----:B------:R-:W-:Y:S02]  /*35060*/  IMAD.MOV.U32 R12, RZ, RZ, R2 ;  /* 0x000000ffff0c7224 */ /* 0x000fe400078e0002 */
[----:B------:R-:W-:-:S07]  /*35070*/  IMAD.MOV.U32 R40, RZ, RZ, R14 ;  /* 0x000000ffff287224 */ /* 0x000fce00078e000e */
[----:B------:R-:W-:Y:S05]  /*35080*/  WARPSYNC.COLLECTIVE R15, `(.L_x_3607) ;  /* 0x000000000f087348 */ /* 0x000fea0003c00000 */
[----:B------:R0:W1:Y:S02]  /*35090*/  SHFL.IDX P6, R14, R13, R12, R11 ;  /* 0x0000000c0d0e7389 */ /* 0x00006400000c000b */
[----:B01----:R-:W-:Y:S01]  /*350a0*/  ENDCOLLECTIVE ;  /* 0x000000000000791b */ /* 0x003fe20003800000 */
.L_x_3607:
[----:B------:R-:W-:Y:S02]  /*350b0*/  IMAD.MOV.U32 R13, RZ, RZ, R153 ;  /* 0x000000ffff0d7224 */ /* 0x000fe400078e0099 */
[----:B------:R-:W-:-:S07]  /*350c0*/  IMAD.MOV.U32 R154, RZ, RZ, R14 ;  /* 0x000000ffff9a7224 */ /* 0x000fce00078e000e */
[----:B------:R-:W-:Y:S05]  /*350d0*/  WARPSYNC.COLLECTIVE R15, `(.L_x_3608) ;  /* 0x000000000f087348 */ /* 0x000fea0003c00000 */
[----:B------:R0:W1:Y:S02]  /*350e0*/  SHFL.IDX P6, R14, R13, R12, R11 ;  /* 0x0000000c0d0e7389 */ /* 0x00006400000c000b */
[----:B01----:R-:W-:Y:S01]  /*350f0*/  ENDCOLLECTIVE ;  /* 0x000000000000791b */ /* 0x003fe20003800000 */
.L_x_3608:
        /* <DEDUP_REMOVED lines=8> */
.L_x_3609:
[----:B------:R-:W-:Y:S02]  /*35180*/  SEL R26, R40, R44, P0 ;  /* 0x0000002c281a7207 */ /* 0x000fe40000000000 */
[----:B------:R-:W-:Y:S02]  /*35190*/  SEL R44, R44, R40, P0 ;  /* 0x000000282c2c7207 */ /* 0x000fe40000000000 */
[----:B------:R-:W-:Y:S01]  /*351a0*/  MOV R13, R89 ;  /* 0x00000059000d7202 */ /* 0x000fe20000000f00 */
[----:B------:R-:W-:-:S07]  /*351b0*/  IMAD.MOV.U32 R93, RZ, RZ, R14 ;  /* 0x000000ffff5d7224 */ /* 0x000fce00078e000e */
[----:B------:R-:W-:Y:S05]  /*351c0*/  WARPSYNC.COLLECTIVE R15, `(.L_x_3610) ;  /* 0x000000000f087348 */ /* 0x000fea0003c00000 */
[----:B------:R0:W1:Y:S02]  /*351d0*/  SHFL.IDX P6, R14, R13, R12, R11 ;  /* 0x0000000c0d0e7389 */ /* 0x00006400000c000b */
[----:B01----:R-:W-:Y:S01]  /*351e0*/  ENDCOLLECTIVE ;  /* 0x000000000000791b */ /* 0x003fe20003800000 */
.L_x_3610:
[----:B------:R-:W-:Y:S02]  /*351f0*/  IMAD.MOV.U32 R13, RZ, RZ, R156 ;  /* 0x000000ffff0d7224 */ /* 0x000fe400078e009c */
[----:B------:R-:W-:Y:S02]  /*35200*/  IMAD.MOV.U32 R12, RZ, RZ, R2 ;  /* 0x000000ffff0c7224 */ /* 0x000fe400078e0002 */
[----:B------:R-:W-:-:S07]  /*35210*/  IMAD.MOV.U32 R109, RZ, RZ, R14 ;  /* 0x000000ffff6d7224 */ /* 0x000fce00078e000e */
[----:B------:R-:W-:Y:S05]  /*35220*/  WARPSYNC.COLLECTIVE R15, `(.L_x_3611) ;  /* 0x000000000f087348 */ /* 0x000fea0003c00000 */
[----:B------:R0:W1:Y:S02]  /*35230*/  SHFL.IDX P6, R14, R13, R12, R11 ;  /* 0x0000000c0d0e7389 */ /* 0x00006400000c000b */
[----:B01----:R-:W-:Y:S01]  /*35240*/  ENDCOLLECTIVE ;  /* 0x000000000000791b */ /* 0x003fe20003800000 */
.L_x_3611:
[----:B------:R-:W-:Y:S02]  /*35250*/  IMAD.MOV.U32 R13, RZ, RZ, R155 ;  /* 0x000000ffff0d7224 */ /* 0x000fe400078e009b */
[----:B------:R-:W-:-:S07]  /*35260*/  IMAD.MOV.U32 R156, RZ, RZ, R14 ;  /* 0x000000ffff9c7224 */ /* 0x000fce00078e000e */
[----:B------:R-:W-:Y:S05]  /*35270*/  WARPSYNC.COLLECTIVE R15, `(.L_x_3612) ;  /* 0x000000000f087348 */ /* 0x000fea0003c00000 */
[----:B------:R0:W1:Y:S02]  /*35280*/  SHFL.IDX P6, R14, R13, R12, R11 ;  /* 0x0000000c0d0e7389 */ /* 0x00006400000c000b */
[----:B01----:R-:W-:Y:S01]  /*35290*/  ENDCOLLECTIVE ;  /* 0x000000000000791b */ /* 0x003fe20003800000 */
.L_x_3612:
        /* <DEDUP_REMOVED lines=8> */
.L_x_3613:
[----:B------:R-:W-:Y:S02]  /*35320*/  SEL R32, R109, R89, P0 ;  /* 0x000000596d207207 */ /* 0x000fe40000000000 */
[----:B------:R-:W-:Y:S02]  /*35330*/  SEL R89, R89, R109, P0 ;  /* 0x0000006d59597207 */ /* 0x000fe40000000000 */
[----:B------:R-:W-:Y:S01]  /*35340*/  MOV R13, R97 ;  /* 0x00000061000d7202 */ /* 0x000fe20000000f00 */
[----:B------:R-:W-:-:S07]  /*35350*/  IMAD.MOV.U32 R101, RZ, RZ, R14 ;  /* 0x000000ffff657224 */ /* 0x000fce00078e000e */
[----:B------:R-:W-:Y:S05]  /*35360*/  WARPSYNC.COLLECTIVE R15, `(.L_x_3614) ;  /* 0x000000000f087348 */ /* 0x000fea0003c00000 */
[----:B------:R0:W1:Y:S02]  /*35370*/  SHFL.IDX P6, R14, R13, R12, R11 ;  /* 0x0000000c0d0e7389 */ /* 0x00006400000c000b */
[----:B01----:R-:W-:Y:S01]  /*35380*/  ENDCOLLECTIVE ;  /* 0x000000000000791b */ /* 0x003fe20003800000 */
.L_x_3614:
[----:B------:R-:W-:Y:S02]  /*35390*/  IMAD.MOV.U32 R13, RZ, RZ, R158 ;  /* 0x000000ffff0d7224 */ /* 0x000fe400078e009e */
[----:B------:R-:W-:Y:S02]  /*353a0*/  IMAD.MOV.U32 R12, RZ, RZ, R2 ;  /* 0x000000ffff0c7224 */ /* 0x000fe400078e0002 */
[----:B------:R-:W-:-:S07]  /*353b0*/  IMAD.MOV.U32 R97, RZ, RZ, R14 ;  /* 0x000000ffff617224 */ /* 0x000fce00078e000e */
[----:B------:R-:W-:Y:S05]  /*353c0*/  WARPSYNC.COLLECTIVE R15, `(.L_x_3615) ;  /* 0x000000000f087348 */ /* 0x000fea0003c00000 */
[----:B------:R0:W1:Y:S02]  /*353d0*/  SHFL.IDX P6, R14, R13, R12, R11 ;  /* 0x0000000c0d0e7389 */ /* 0x00006400000c000b */
[----:B01----:R-:W-:Y:S01]  /*353e0*/  ENDCOLLECTIVE ;  /* 0x000000000000791b */ /* 0x003fe20003800000 */
.L_x_3615:
[----:B------:R-:W-:Y:S02]  /*353f0*/  IMAD.MOV.U32 R13, RZ, RZ, R157 ;  /* 0x000000ffff0d7224 */ /* 0x000fe400078e009d */
[----:B------:R-:W-:-:S07]  /*35400*/  IMAD.MOV.U32 R158, RZ, RZ, R14 ;  /* 0x000000ffff9e7224 */ /* 0x000fce00078e000e */
[----:B------:R-:W-:Y:S05]  /*35410*/  WARPSYNC.COLLECTIVE R15, `(.L_x_3616) ;  /* 0x000000000f087348 */ /* 0x000fea0003c00000 */
[----:B------:R0:W1:Y:S02]  /*35420*/  SHFL.IDX P6, R14, R13, R12, R11 ;  /* 0x0000000c0d0e7389 */ /* 0x00006400000c000b */
[----:B01----:R-:W-:Y:S01]  /*35430*/  ENDCOLLECTIVE ;  /* 0x000000000000791b */ /* 0x003fe20003800000 */
.L_x_3616:
        /* <DEDUP_REMOVED lines=8> */
.L_x_3617:
[----:B------:R-:W-:Y:S02]  /*354c0*/  SEL R37, R97, R157, P0 ;  /* 0x0000009d61257207 */ /* 0x000fe40000000000 */
[----:B------:R-:W-:Y:S02]  /*354d0*/  SEL R97, R157, R97, P0 ;  /* 0x000000619d617207 */ /* 0x000fe40000000000 */
[----:B------:R-:W-:Y:S01]  /*354e0*/  MOV R13, R105 ;  /* 0x00000069000d7202 */ /* 0x000fe20000000f00 */
[----:B------:R-:W-:-:S07]  /*354f0*/  IMAD.MOV.U32 R58, RZ, RZ, R14 ;  /* 0x000000ffff3a7224 */ /* 0x000fce00078e000e */
[----:B------:R-:W-:Y:S05]  /*35500*/  WARPSYNC.COLLECTIVE R15, `(.L_x_3618) ;  /* 0x000000000f087348 */ /* 0x000fea0003c00000 */
[----:B------:R0:W1:Y:S02]  /*35510*/  SHFL.IDX P6, R14, R13, R12, R11 ;  /* 0x0000000c0d0e7389 */ /* 0x00006400000c000b */
[----:B01----:R-:W-:Y:S01]  /*35520*/  ENDCOLLECTIVE ;  /* 0x000000000000791b */ /* 0x003fe20003800000 */
.L_x_3618:
[----:B------:R-:W-:Y:S02]  /*35530*/  IMAD.MOV.U32 R13, RZ, RZ, R62 ;  /* 0x000000ffff0d7224 */ /* 0x000fe400078e003e */
[----:B------:R-:W-:Y:S02]  /*35540*/  IMAD.MOV.U32 R12, RZ, RZ, R2 ;  /* 0x000000ffff0c7224 */ /* 0x000fe400078e0002 */
[----:B------:R-:W-:-:S07]  /*35550*/  IMAD.MOV.U32 R105, RZ, RZ, R14 ;  /* 0x000000ffff697224 */ /* 0x000fce00078e000e */
[----:B------:R-:W-:Y:S05]  /*35560*/  WARPSYNC.COLLECTIVE R15, `(.L_x_3619) ;  /* 0x000000000f087348 */ /* 0x000fea0003c00000 */
[----:B------:R0:W1:Y:S02]  /*35570*/  SHFL.IDX P6, R14, R13, R12, R11 ;  /* 0x0000000c0d0e7389 */ /* 0x00006400000c000b */
[----:B01----:R-:W-:Y:S01]  /*35580*/  ENDCOLLECTIVE ;  /* 0x000000000000791b */ /* 0x003fe20003800000 */
.L_x_3619:
[----:B------:R-:W-:Y:S02]  /*35590*/  IMAD.MOV.U32 R13, RZ, RZ, R59 ;  /* 0x000000ffff0d7224 */ /* 0x000fe400078e003b */
[----:B------:R-:W-:-:S07]  /*355a0*/  IMAD.MOV.U32 R62, RZ, RZ, R14 ;  /* 0x000000ffff3e7224 */ /* 0x000fce00078e000e */
[----:B------:R-:W-:Y:S05]  /*355b0*/  WARPSYNC.COLLECTIVE R15, `(.L_x_3620) ;  /* 0x000000000f087348 */ /* 0x000fea0003c00000 */
[----:B------:R0:W1:Y:S02]  /*355c0*/  SHFL.IDX P6, R14, R13, R12, R11 ;  /* 0x0000000c0d0e7389 */ /* 0x00006400000c000b */
[----:B01----:R-:W-:Y:S01]  /*355d0*/  ENDCOLLECTIVE ;  /* 0x000000000000791b */ /* 0x003fe20003800000 */
.L_x_3620:
        /* <DEDUP_REMOVED lines=8> */
.L_x_3621:
[----:B------:R-:W-:Y:S02]  /*35660*/  SEL R46, R105, R59, P0 ;  /* 0x0000003b692e7207 */ /* 0x000fe40000000000 */
[----:B------:R-:W-:Y:S02]  /*35670*/  SEL R59, R59, R105, P0 ;  /* 0x000000693b3b7207 */ /* 0x000fe40000000000 */
[----:B------:R-:W-:Y:S01]  /*35680*/  MOV R13, R117 ;  /* 0x00000075000d7202 */ /* 0x000fe20000000f00 */
[----:B------:R-:W-:-:S07]  /*35690*/  IMAD.MOV.U32 R121, RZ, RZ, R14 ;  /* 0x000000ffff797224 */ /* 0x000fce00078e000e */
[----:B------:R-:W-:Y:S05]  /*356a0*/  WARPSYNC.COLLECTIVE R15, `(.L_x_3622) ;  /* 0x000000000f087348 */ /* 0x000fea0003c00000 */
[----:B------:R0:W1:Y:S02]  /*356b0*/  SHFL.IDX P6, R14, R13, R12, R11 ;  /* 0x0000000c0d0e7389 */ /* 0x00006400000c000b */
[----:B01----:R-:W-:Y:S01]  /*356c0*/  ENDCOLLECTIVE ;  /* 0x000000000000791b */ /* 0x003fe20003800000 */
.L_x_3622:
[----:B------:R-:W-:Y:S02]  /*356d0*/  IMAD.MOV.U32 R13, RZ, RZ, R70 ;  /* 0x000000ffff0d7224 */ /* 0x000fe400078e0046 */
[----:B------:R-:W-:Y:S02]  /*356e0*/  IMAD.MOV.U32 R12, RZ, RZ, R2 ;  /* 0x000000ffff0c7224 */ /* 0x000fe400078e0002 */
[----:B------:R-:W-:-:S07]  /*356f0*/  IMAD.MOV.U32 R117, RZ, RZ, R14 ;  /* 0x000000ffff757224 */ /* 0x000fce00078e000e */
[----:B------:R-:W-:Y:S05]  /*35700*/  WARPSYNC.COLLECTIVE R15, `(.L_x_3623) ;  /* 0x000000000f087348 */ /* 0x000fea0003c00000 */
[----:B------:R0:W1:Y:S02]  /*35710*/  SHFL.IDX P6, R14, R13, R12, R11 ;  /* 0x0000000c0d0e7389 */ /* 0x00006400000c000b */
[----:B01----:R-:W-:Y:S01]  /*35720*/  ENDCOLLECTIVE ;  /* 0x000000000000791b */ /* 0x003fe20003800000 */
.L_x_3623:
[----:B------:R-:W-:Y:S02]  /*35730*/  IMAD.MOV.U32 R13, RZ, RZ, R113 ;  /* 0x000000ffff0d7224 */ /* 0x000fe400078e0071 */
[----:B------:R-:W-:-:S07]  /*35740*/  IMAD.MOV.U32 R70, RZ, RZ, R14 ;  /* 0x000000ffff467224 */ /* 0x000fce00078e000e */
[----:B------:R-:W-:Y:S05]  /*35750*/  WARPSYNC.COLLECTIVE R15, `(.L_x_3624) ;  /* 0x000000000f087348 */ /* 0x000fea0003c00000 */
[----:B------:R0:W1:Y:S02]  /*35760*/  SHFL.IDX P6, R14, R13, R12, R11 ;  /* 0x0000000c0d0e7389 */ /* 0x00006400000c000b */
[----:B01----:R-:W-:Y:S01]  /*35770*/  ENDCOLLECTIVE ;  /* 0x000000000000791b */ /* 0x003fe20003800000 */
.L_x_3624:
        /* <DEDUP_REMOVED lines=8> */
.L_x_3625:
[----:B------:R-:W-:Y:S02]  /*35800*/  SEL R48, R117, R113, P0 ;  /* 0x0000007175307207 */ /* 0x000fe40000000000 */
[----:B------:R-:W-:Y:S02]  /*35810*/  SEL R113, R113, R117, P0 ;  /* 0x0000007571717207 */ /* 0x000fe40000000000 */
[----:B------:R-:W-:Y:S01]  /*35820*/  MOV R13, R66 ;  /* 0x00000042000d7202 */ /* 0x000fe20000000f00 */
[----:B------:R-:W-:-:S07]  /*35830*/  IMAD.MOV.U32 R67, RZ, RZ, R14 ;  /* 0x000000ffff437224 */ /* 0x000fce00078e000e */
[----:B------:R-:W-:Y:S05]  /*35840*/  WARPSYNC.COLLECTIVE R15, `(.L_x_3626) ;  /* 0x000000000f087348 */ /* 0x000fea0003c00000 */
[----:B------:R0:W1:Y:S02]  /*35850*/  SHFL.IDX P6, R14, R13, R12, R11 ;  /* 0x0000000c0d0e7389 */ /* 0x00006400000c000b */
[----:B01----:R-:W-:Y:S01]  /*35860*/  ENDCOLLECTIVE ;  /* 0x000000000000791b */ /* 0x003fe20003800000 */
.L_x_3626:
[----:B------:R-:W-:Y:S02]  /*35870*/  IMAD.MOV.U32 R13, RZ, RZ, R78 ;  /* 0x000000ffff0d7224 */ /* 0x000fe400078e004e */
[----:B------:R-:W-:Y:S02]  /*35880*/  IMAD.MOV.U32 R12, RZ, RZ, R2 ;  /* 0x000000ffff0c7224 */ /* 0x000fe400078e0002 */
[----:B------:R-:W-:-:S07]  /*35890*/  IMAD.MOV.U32 R66, RZ, RZ, R14 ;  /* 0x000000ffff427224 */ /* 0x000fce00078e000e */
[----:B------:R-:W-:Y:S05]  /*358a0*/  WARPSYNC.COLLECTIVE R15, `(.L_x_3627) ;  /* 0x000000000f087348 */ /* 0x000fea0003c00000 */
[----:B------:R0:W1:Y:S02]  /*358b0*/  SHFL.IDX P6, R14, R13, R12, R11 ;  /* 0x0000000c0d0e7389 */ /* 0x00006400000c000b */
[----:B01----:R-:W-:Y:S01]  /*358c0*/  ENDCOLLECTIVE ;  /* 0x000000000000791b */ /* 0x003fe20003800000 */
.L_x_3627:
[----:B------:R-:W-:Y:S02]  /*358d0*/  IMAD.MOV.U32 R13, RZ, RZ, R74 ;  /* 0x000000ffff0d7224 */ /* 0x000fe400078e004a */
[----:B------:R-:W-:-:S07]  /*358e0*/  IMAD.MOV.U32 R78, RZ, RZ, R14 ;  /* 0x000000ffff4e7224 */ /* 0x000fce00078e000e */
[----:B------:R-:W-:Y:S05]  /*358f0*/  WARPSYNC.COLLECTIVE R15, `(.L_x_3628) ;  /* 0x000000000f087348 */ /* 0x000fea0003c00000 */
[----:B------:R0:W1:Y:S02]  /*35900*/  SHFL.IDX P6, R14, R13, R12, R11 ;  /* 0x0000000c0d0e7389 */ /* 0x00006400000c000b */
[----:B01----:R-:W-:Y:S01]  /*35910*/  ENDCOLLECTIVE ;  /* 0x000000000000791b */ /* 0x003fe20003800000 */
.L_x_3628:
        /* <DEDUP_REMOVED lines=8> */
.L_x_3629:
[----:B------:R-:W-:Y:S02]  /*359a0*/  SEL R50, R66, R74, P0 ;  /* 0x0000004a42327207 */ /* 0x000fe40000000000 */
[----:B------:R-:W-:Y:S02]  /*359b0*/  SEL R66, R74, R66, P0 ;  /* 0x000000424a427207 */ /* 0x000fe40000000000 */
[----:B------:R-:W-:Y:S01]  /*359c0*/  MOV R13, R71 ;  /* 0x00000047000d7202 */ /* 0x000fe20000000f00 */
[----:B------:R-:W-:-:S07]  /*359d0*/  IMAD.MOV.U32 R75, RZ, RZ, R14 ;  /* 0x000000ffff4b7224 */ /* 0x000fce00078e000e */
[----:B------:R-:W-:Y:S05]  /*359e0*/  WARPSYNC.COLLECTIVE R15, `(.L_x_3630) ;  /* 0x000000000f087348 */ /* 0x000fea0003c00000 */
[----:B------:R0:W1:Y:S02]  /*359f0*/  SHFL.IDX P6, R14, R13, R12, R11 ;  /* 0x0000000c0d0e7389 */ /* 0x00006400000c000b */
[----:B01----:R-:W-:Y:S01]  /*35a00*/  ENDCOLLECTIVE ;  /* 0x000000000000791b */ /* 0x003fe20003800000 */
.L_x_3630:
[----:B------:R-:W-:Y:S02]  /*35a10*/  IMAD.MOV.U32 R13, RZ, RZ, R86 ;  /* 0x000000ffff0d7224 */ /* 0x000fe400078e0056 */
[----:B------:R-:W-:Y:S02]  /*35a20*/  IMAD.MOV.U32 R12, RZ, RZ, R2 ;  /* 0x000000ffff0c7224 */ /* 0x000fe400078e0002 */
[----:B------:R-:W-:-:S07]  /*35a30*/  IMAD.MOV.U32 R71, RZ, RZ, R14 ;  /* 0x000000ffff477224 */ /* 0x000fce00078e000e */
[----:B------:R-:W-:Y:S05]  /*35a40*/  WARPSYNC.COLLECTIVE R15, `(.L_x_3631) ;  /* 0x000000000f087348 */ /* 0x000fea0003c00000 */
[----:B------:R0:W1:Y:S02]  /*35a50*/  SHFL.IDX P6, R14, R13, R12, R11 ;  /* 0x0000000c0d0e7389 */ /* 0x00006400000c000b */
[----:B01----:R-:W-:Y:S01]  /*35a60*/  ENDCOLLECTIVE ;  /* 0x000000000000791b */ /* 0x003fe20003800000 */
.L_x_3631:
[----:B------:R-:W-:Y:S02]  /*35a70*/  IMAD.MOV.U32 R13, RZ, RZ, R82 ;  /* 0x000000ffff0d7224 */ /* 0x000fe400078e0052 */
[----:B------:R-:W-:-:S07]  /*35a80*/  IMAD.MOV.U32 R86, RZ, RZ, R14 ;  /* 0x000000ffff567224 */ /* 0x000fce00078e000e */
[----:B------:R-:W-:Y:S05]  /*35a90*/  WARPSYNC.COLLECTIVE R15, `(.L_x_3632) ;  /* 0x000000000f087348 */ /* 0x000fea0003c00000 */
[----:B------:R0:W1:Y:S02]  /*35aa0*/  SHFL.IDX P6, R14, R13, R12, R11 ;  /* 0x0000000c0d0e7389 */ /* 0x00006400000c000b */
[----:B01----:R-:W-:Y:S01]  /*35ab0*/  ENDCOLLECTIVE ;  /* 0x000000000000791b */ /* 0x003fe20003800000 */
.L_x_3632:
        /* <DEDUP_REMOVED lines=8> */
.L_x_3633:
[----:B------:R-:W-:Y:S02]  /*35b40*/  SEL R52, R71, R82, P0 ;  /* 0x0000005247347207 */ /* 0x000fe40000000000 */
[----:B------:R-:W-:Y:S02]  /*35b50*/  SEL R71, R82, R71, P0 ;  /* 0x0000004752477207 */ /* 0x000fe40000000000 */
[----:B------:R-:W-:Y:S01]  /*35b60*/  MOV R13, R79 ;  /* 0x0000004f000d7202 */ /* 0x000fe20000000f00 */
[----:B------:R-:W-:-:S07]  /*35b70*/  IMAD.MOV.U32 R83, RZ, RZ, R14 ;  /* 0x000000ffff537224 */ /* 0x000fce00078e000e */
[----:B------:R-:W-:Y:S05]  /*35b80*/  WARPSYNC.COLLECTIVE R15, `(.L_x_3634) ;  /* 0x000000000f087348 */ /* 0x000fea0003c00000 */
[----:B------:R0:W1:Y:S02]  /*35b90*/  SHFL.IDX P6, R14, R13, R12, R11 ;  /* 0x0000000c0d0e7389 */ /* 0x00006400000c000b */
[----:B01----:R-:W-:Y:S01]  /*35ba0*/  ENDCOLLECTIVE ;  /* 0x000000000000791b */ /* 0x003fe20003800000 */
.L_x_3634:
[----:B------:R-:W-:Y:S02]  /*35bb0*/  IMAD.MOV.U32 R13, RZ, RZ, R94 ;  /* 0x000000ffff0d7224 */ /* 0x000fe400078e005e */
[----:B------:R-:W-:Y:S02]  /*35bc0*/  IMAD.MOV.U32 R12, RZ, RZ, R2 ;  /* 0x000000ffff0c7224 */ /* 0x000fe400078e0002 */
[----:B------:R-:W-:-:S07]  /*35bd0*/  IMAD.MOV.U32 R79, RZ, RZ, R14 ;  /* 0x000000ffff4f7224 */ /* 0x000fce00078e000e */
[----:B------:R-:W-:Y:S05]  /*35be0*/  WARPSYNC.COLLECTIVE R15, `(.L_x_3635) ;  /* 0x000000000f087348 */ /* 0x000fea0003c00000 */
[----:B------:R0:W1:Y:S02]  /*35bf0*/  SHFL.IDX P6, R14, R13, R12, R11 ;  /* 0x0000000c0d0e7389 */ /* 0x00006400000c000b */
[----:B01----:R-:W-:Y:S01]  /*35c00*/  ENDCOLLECTIVE ;  /* 0x000000000000791b */ /* 0x003fe20003800000 */
.L_x_3635:
[----:B------:R-:W-:Y:S02]  /*35c10*/  IMAD.MOV.U32 R13, RZ, RZ, R90 ;  /* 0x000000ffff0d7224 */ /* 0x000fe400078e005a */
[----:B------:R-:W-:-:S07]  /*35c20*/  IMAD.MOV.U32 R94, RZ, RZ, R14 ;  /* 0x000000ffff5e7224 */ /* 0x000fce00078e000e */
[----:B------:R-:W-:Y:S05]  /*35c30*/  WARPSYNC.COLLECTIVE R15, `(.L_x_3636) ;  /* 0x000000000f087348 */ /* 0x000fea0003c00000 */
[----:B------:R0:W1:Y:S02]  /*35c40*/  SHFL.IDX P6, R14, R13, R12, R11 ;  /* 0x0000000c0d0e7389 */ /* 0x00006400000c000b */
[----:B01----:R-:W-:Y:S01]  /*35c50*/  ENDCOLLECTIVE ;  /* 0x000000000000791b */ /* 0x003fe20003800000 */
.L_x_3636:
        /* <DEDUP_REMOVED lines=8> */
.L_x_3637:
[----:B------:R-:W-:Y:S02]  /*35ce0*/  SEL R62, R79, R90, P0 ;  /* 0x0000005a4f3e7207 */ /* 0x000fe40000000000 */
[----:B------:R-:W-:Y:S02]  /*35cf0*/  SEL R79, R90, R79, P0 ;  /* 0x0000004f5a4f7207 */ /* 0x000fe40000000000 */
[----:B------:R-:W-:Y:S01]  /*35d00*/  MOV R13, R129 ;  /* 0x00000081000d7202 */ /* 0x000fe20000000f00 */
[----:B------:R-:W-:-:S07]  /*35d10*/  IMAD.MOV.U32 R87, RZ, RZ, R14 ;  /* 0x000000ffff577224 */ /* 0x000fce00078e000e */
[----:B------:R-:W-:Y:S05]  /*35d20*/  WARPSYNC.COLLECTIVE R15, `(.L_x_3638) ;  /* 0x000000000f087348 */ /* 0x000fea0003c00000 */
[----:B------:R0:W1:Y:S02]  /*35d30*/  SHFL.IDX P6, R14, R13, R12, R11 ;  /* 0x0000000c0d0e7389 */ /* 0x00006400000c000b */
[----:B01----:R-:W-:Y:S01]  /*35d40*/  ENDCOLLECTIVE ;  /* 0x000000000000791b */ /* 0x003fe20003800000 */
.L_x_3638:
[----:B------:R-:W-:Y:S02]  /*35d50*/  IMAD.MOV.U32 R13, RZ, RZ, R102 ;  /* 0x000000ffff0d7224 */ /* 0x000fe400078e0066 */
[----:B------:R-:W-:Y:S02]  /*35d60*/  IMAD.MOV.U32 R12, RZ, RZ, R2 ;  /* 0x000000ffff0c7224 */ /* 0x000fe400078e0002 */
[----:B------:R-:W-:-:S07]  /*35d70*/  IMAD.MOV.U32 R99, RZ, RZ, R14 ;  /* 0x000000ffff637224 */ /* 0x000fce00078e000e */
[----:B------:R-:W-:Y:S05]  /*35d80*/  WARPSYNC.COLLECTIVE R15, `(.L_x_3639) ;  /* 0x000000000f087348 */ /* 0x000fea0003c00000 */
[----:B------:R0:W1:Y:S02]  /*35d90*/  SHFL.IDX P6, R14, R13, R12, R11 ;  /* 0x0000000c0d0e7389 */ /* 0x00006400000c000b */
[----:B01----:R-:W-:Y:S01]  /*35da0*/  ENDCOLLECTIVE ;  /* 0x000000000000791b */ /* 0x003fe20003800000 */
.L_x_3639:
[----:B------:R-:W-:Y:S02]  /*35db0*/  IMAD.MOV.U32 R13, RZ, RZ, R98 ;  /* 0x000000ffff0d7224 */ /* 0x000fe400078e0062 */
[----:B------:R-:W-:-:S07]  /*35dc0*/  IMAD.MOV.U32 R102, RZ, RZ, R14 ;  /* 0x000000ffff667224 */ /* 0x000fce00078e000e */
[----:B------:R-:W-:Y:S05]  /*35dd0*/  WARPSYNC.COLLECTIVE R15, `(.L_x_3640) ;  /* 0x000000000f087348 */ /* 0x000fea0003c00000 */
[----:B------:R0:W1:Y:S02]  /*35de0*/  SHFL.IDX P6, R14, R13, R12, R11 ;  /* 0x0000000c0d0e7389 */ /* 0x00006400000c000b */
[----:B01----:R-:W-:Y:S01]  /*35df0*/  ENDCOLLECTIVE ;  /* 0x000000000000791b */ /* 0x003fe20003800000 */
.L_x_3640:
        /* <DEDUP_REMOVED lines=8> */
.L_x_3641:
[----:B------:R-:W-:Y:S02]  /*35e80*/  SEL R74, R99, R98, P0 ;  /* 0x00000062634a7207 */ /* 0x000fe40000000000 */
[----:B------:R-:W-:Y:S02]  /*35e90*/  SEL R98, R98, R99, P0 ;  /* 0x0000006362627207 */ /* 0x000fe40000000000 */
[----:B------:R-:W-:Y:S01]  /*35ea0*/  MOV R13, R103 ;  /* 0x00000067000d7202 */ /* 0x000fe20000000f00 */
[----:B------:R-:W-:-:S07]  /*35eb0*/  IMAD.MOV.U32 R91, RZ, RZ, R14 ;  /* 0x000000ffff5b7224 */ /* 0x000fce00078e000e */
[----:B------:R-:W-:Y:S05]  /*35ec0*/  WARPSYNC.COLLECTIVE R15, `(.L_x_3642) ;  /* 0x000000000f087348 */ /* 0x000fea0003c00000 */
[----:B------:R0:W1:Y:S02]  /*35ed0*/  SHFL.IDX P6, R14, R13, R12, R11 ;  /* 0x0000000c0d0e7389 */ /* 0x00006400000c000b */
[----:B01----:R-:W-:Y:S01]  /*35ee0*/  ENDCOLLECTIVE ;  /* 0x000000000000791b */ /* 0x003fe20003800000 */
.L_x_3642:
[----:B------:R-:W-:Y:S02]  /*35ef0*/  IMAD.MOV.U32 R13, RZ, RZ, R110 ;  /* 0x000000ffff0d7224 */ /* 0x000fe400078e006e */
[----:B------:R-:W-:Y:S02]  /*35f00*/  IMAD.MOV.U32 R12, RZ, RZ, R2 ;  /* 0x000000ffff0c7224 */ /* 0x000fe400078e0002 */
[----:B------:R-:W-:-:S07]  /*35f10*/  IMAD.MOV.U32 R106, RZ, RZ, R14 ;  /* 0x000000ffff6a7224 */ /* 0x000fce00078e000e */
[----:B------:R-:W-:Y:S05]  /*35f20*/  WARPSYNC.COLLECTIVE R15, `(.L_x_3643) ;  /* 0x000000000f087348 */ /* 0x000fea0003c00000 */
[----:B------:R0:W1:Y:S02]  /*35f30*/  SHFL.IDX P6, R14, R13, R12, R11 ;  /* 0x0000000c0d0e7389 */ /* 0x00006400000c000b */
[----:B01----:R-:W-:Y:S01]  /*35f40*/  ENDCOLLECTIVE ;  /* 0x000000000000791b */ /* 0x003fe20003800000 */
.L_x_3643:
[----:B------:R-:W-:Y:S02]  /*35f50*/  IMAD.MOV.U32 R13, RZ, RZ, R107 ;  /* 0x000000ffff0d7224 */ /* 0x000fe400078e006b */
[----:B------:R-:W-:-:S07]  /*35f60*/  IMAD.MOV.U32 R110, RZ, RZ, R14 ;  /* 0x000000ffff6e7224 */ /* 0x000fce00078e000e */
[----:B------:R-:W-:Y:S05]  /*35f70*/  WARPSYNC.COLLECTIVE R15, `(.L_x_3644) ;  /* 0x000000000f087348 */ /* 0x000fea0003c00000 */
[----:B------:R0:W1:Y:S02]  /*35f80*/  SHFL.IDX P6, R14, R13, R12, R11 ;  /* 0x0000000c0d0e7389 */ /* 0x00006400000c000b */
[----:B01----:R-:W-:Y:S01]  /*35f90*/  ENDCOLLECTIVE ;  /* 0x000000000000791b */ /* 0x003fe20003800000 */
.L_x_3644:
        /* <DEDUP_REMOVED lines=8> */
.L_x_3645:
[----:B------:R-:W-:Y:S02]  /*36020*/  SEL R78, R106, R103, P0 ;  /* 0x000000676a4e7207 */ /* 0x000fe40000000000 */
[----:B------:R-:W-:Y:S02]  /*36030*/  SEL R103, R103, R106, P0 ;  /* 0x0000006a67677207 */ /* 0x000fe40000000000 */
[----:B------:R-:W-:Y:S01]  /*36040*/  MOV R13, R111 ;  /* 0x0000006f000d7202 */ /* 0x000fe20000000f00 */
[----:B------:R-:W-:-:S07]  /*36050*/  IMAD.MOV.U32 R114, RZ, RZ, R14 ;  /* 0x000000ffff727224 */ /* 0x000fce00078e000e */
[----:B------:R-:W-:Y:S05]  /*36060*/  WARPSYNC.COLLECTIVE R15, `(.L_x_3646) ;  /* 0x000000000f087348 */ /* 0x000fea0003c00000 */
[----:B------:R0:W1:Y:S02]  /*36070*/  SHFL.IDX P6, R14, R13, R12, R11 ;  /* 0x0000000c0d0e7389 */ /* 0x00006400000c000b */
[----:B01----:R-:W-:Y:S01]  /*36080*/  ENDCOLLECTIVE ;  /* 0x000000000000791b */ /* 0x003fe20003800000 */
.L_x_3646:
[----:B------:R-:W-:Y:S02]  /*36090*/  IMAD.MOV.U32 R13, RZ, RZ, R118 ;  /* 0x000000ffff0d7224 */ /* 0x000fe400078e0076 */
[----:B------:R-:W-:Y:S02]  /*360a0*/  IMAD.MOV.U32 R12, RZ, RZ, R2 ;  /* 0x000000ffff0c7224 */ /* 0x000fe400078e0002 */
[----:B------:R-:W-:-:S07]  /*360b0*/  IMAD.MOV.U32 R111, RZ, RZ, R14 ;  /* 0x000000ffff6f7224 */ /* 0x000fce00078e000e */
[----:B------:R-:W-:Y:S05]  /*360c0*/  WARPSYNC.COLLECTIVE R15, `(.L_x_3647) ;  /* 0x000000000f087348 */ /* 0x000fea0003c00000 */
[----:B------:R0:W1:Y:S02]  /*360d0*/  SHFL.IDX P6, R14, R13, R12, R11 ;  /* 0x0000000c0d0e7389 */ /* 0x00006400000c000b */
[----:B01----:R-:W-:Y:S01]  /*360e0*/  ENDCOLLECTIVE ;  /* 0x000000000000791b */ /* 0x003fe20003800000 */
.L_x_3647:
[----:B------:R-:W-:Y:S02]  /*360f0*/  IMAD.MOV.U32 R13, RZ, RZ, R115 ;  /* 0x000000ffff0d7224 */ /* 0x000fe400078e0073 */
[----:B------:R-:W-:-:S07]  /*36100*/  IMAD.MOV.U32 R118, RZ, RZ, R14 ;  /* 0x000000ffff767224 */ /* 0x000fce00078e000e */
[----:B------:R-:W-:Y:S05]  /*36110*/  WARPSYNC.COLLECTIVE R15, `(.L_x_3648) ;  /* 0x000000000f087348 */ /* 0x000fea0003c00000 */
[----:B------:R0:W1:Y:S02]  /*36120*/  SHFL.IDX P6, R14, R13, R12, R11 ;  /* 0x0000000c0d0e7389 */ /* 0x00006400000c000b */
[----:B01----:R-:W-:Y:S01]  /*36130*/  ENDCOLLECTIVE ;  /* 0x000000000000791b */ /* 0x003fe20003800000 */
.L_x_3648:
        /* <DEDUP_REMOVED lines=8> */
.L_x_3649:
[----:B------:R-:W-:Y:S02]  /*361c0*/  SEL R82, R111, R107, P0 ;  /* 0x0000006b6f527207 */ /* 0x000fe40000000000 */
[----:B------:R-:W-:Y:S02]  /*361d0*/  SEL R107, R107, R111, P0 ;  /* 0x0000006f6b6b7207 */ /* 0x000fe40000000000 */
[----:B------:R-:W-:Y:S01]  /*361e0*/  MOV R13, R119 ;  /* 0x00000077000d7202 */ /* 0x000fe20000000f00 */
[----:B------:R-:W-:-:S07]  /*361f0*/  IMAD.MOV.U32 R122, RZ, RZ, R14 ;  /* 0x000000ffff7a7224 */ /* 0x000fce00078e000e */
[----:B------:R-:W-:Y:S05]  /*36200*/  WARPSYNC.COLLECTIVE R15, `(.L_x_3650) ;  /* 0x000000000f087348 */ /* 0x000fea0003c00000 */
[----:B------:R0:W1:Y:S02]  /*36210*/  SHFL.IDX P6, R14, R13, R12, R11 ;  /* 0x0000000c0d0e7389 */ /* 0x00006400000c000b */
[----:B01----:R-:W-:Y:S01]  /*36220*/  ENDCOLLECTIVE ;  /* 0x000000000000791b */ /* 0x003fe20003800000 */
.L_x_3650:
[----:B------:R-:W-:Y:S02]  /*36230*/  IMAD.MOV.U32 R13, RZ, RZ, R126 ;  /* 0x000000ffff0d7224 */ /* 0x000fe400078e007e */
[----:B------:R-:W-:Y:S02]  /*36240*/  IMAD.MOV.U32 R12, RZ, RZ, R2 ;  /* 0x000000ffff0c7224 */ /* 0x000fe400078e0002 */
[----:B------:R-:W-:-:S07]  /*36250*/  IMAD.MOV.U32 R119, RZ, RZ, R14 ;  /* 0x000000ffff777224 */ /* 0x000fce00078e000e */
[----:B------:R-:W-:Y:S05]  /*36260*/  WARPSYNC.COLLECTIVE R15, `(.L_x_3651) ;  /* 0x000000000f087348 */ /* 0x000fea0003c00000 */
[----:B------:R0:W1:Y:S02]  /*36270*/  SHFL.IDX P6, R14, R13, R12, R11 ;  /* 0x0000000c0d0e7389 */ /* 0x00006400000c000b */
[----:B01----:R-:W-:Y:S01]  /*36280*/  ENDCOLLECTIVE ;  /* 0x000000000000791b */ /* 0x003fe20003800000 */
.L_x_3651:
[----:B------:R-:W-:Y:S02]  /*36290*/  IMAD.MOV.U32 R13, RZ, RZ, R123 ;  /* 0x000000ffff0d7224 */ /* 0x000fe400078e007b */
[----:B------:R-:W-:-:S07]  /*362a0*/  IMAD.MOV.U32 R126, RZ, RZ, R14 ;  /* 0x000000ffff7e7224 */ /* 0x000fce00078e000e */
[----:B------:R-:W-:Y:S05]  /*362b0*/  WARPSYNC.COLLECTIVE R15, `(.L_x_3652) ;  /* 0x000000000f087348 */ /* 0x000fea0003c00000 */
[----:B------:R0:W1:Y:S02]  /*362c0*/  SHFL.IDX P6, R14, R13, R12, R11 ;  /* 0x0000000c0d0e7389 */ /* 0x00006400000c000b */
[----:B01----:R-:W-:Y:S01]  /*362d0*/  ENDCOLLECTIVE ;  /* 0x000000000000791b */ /* 0x003fe20003800000 */
.L_x_3652:
        /* <DEDUP_REMOVED lines=8> */
.L_x_3653:
[----:B------:R-:W-:Y:S02]  /*36360*/  SEL R86, R119, R115, P0 ;  /* 0x0000007377567207 */ /* 0x000fe40000000000 */
[----:B------:R-:W-:Y:S02]  /*36370*/  SEL R115, R115, R119, P0 ;  /* 0x0000007773737207 */ /* 0x000fe40000000000 */
[----:B------:R-:W-:Y:S01]  /*36380*/  MOV R13, R127 ;  /* 0x0000007f000d7202 */ /* 0x000fe20000000f00 */
[----:B------:R-:W-:-:S07]  /*36390*/  IMAD.MOV.U32 R125, RZ, RZ, R14 ;  /* 0x000000ffff7d7224 */ /* 0x000fce00078e000e */
[----:B------:R-:W-:Y:S05]  /*363a0*/  WARPSYNC.COLLECTIVE R15, `(.L_x_3654) ;  /* 0x000000000f087348 */ /* 0x000fea0003c00000 */
[----:B------:R0:W1:Y:S02]  /*363b0*/  SHFL.IDX P6, R14, R13, R12, R11 ;  /* 0x0000000c0d0e7389 */ /* 0x00006400000c000b */
[----:B01----:R-:W-:Y:S01]  /*363c0*/  ENDCOLLECTIVE ;  /* 0x000000000000791b */ /* 0x003fe20003800000 */
.L_x_3654:
[----:B------:R-:W-:Y:S02]  /*363d0*/  IMAD.MOV.U32 R13, RZ, RZ, R134 ;  /* 0x000000ffff0d7224 */ /* 0x000fe400078e0086 */
[----:B------:R-:W-:Y:S02]  /*363e0*/  IMAD.MOV.U32 R12, RZ, RZ, R2 ;  /* 0x000000ffff0c7224 */ /* 0x000fe400078e0002 */
[----:B------:R-:W-:-:S07]  /*363f0*/  IMAD.MOV.U32 R123, RZ, RZ, R14 ;  /* 0x000000ffff7b7224 */ /* 0x000fce00078e000e */
[----:B------:R-:W-:Y:S05]  /*36400*/  WARPSYNC.COLLECTIVE R15, `(.L_x_3655) ;  /* 0x000000000f087348 */ /* 0x000fea0003c00000 */
[----:B------:R0:W1:Y:S02]  /*36410*/  SHFL.IDX P6, R14, R13, R12, R11 ;  /* 0x0000000c0d0e7389 */ /* 0x00006400000c000b */
[----:B01----:R-:W-:Y:S01]  /*36420*/  ENDCOLLECTIVE ;  /* 0x000000000000791b */ /* 0x003fe20003800000 */
.L_x_3655:
[----:B------:R-:W-:Y:S02]  /*36430*/  IMAD.MOV.U32 R13, RZ, RZ, R130 ;  /* 0x000000ffff0d7224 */ /* 0x000fe400078e0082 */
[----:B------:R-:W-:-:S07]  /*36440*/  IMAD.MOV.U32 R134, RZ, RZ, R14 ;  /* 0x000000ffff867224 */ /* 0x000fce00078e000e */
[----:B------:R-:W-:Y:S05]  /*36450*/  WARPSYNC.COLLECTIVE R15, `(.L_x_3656) ;  /* 0x000000000f087348 */ /* 0x000fea0003c00000 */
[----:B------:R0:W1:Y:S02]  /*36460*/  SHFL.IDX P6, R14, R13, R12, R11 ;  /* 0x0000000c0d0e7389 */ /* 0x00006400000c000b */
[----:B01----:R-:W-:Y:S01]  /*36470*/  ENDCOLLECTIVE ;  /* 0x000000000000791b */ /* 0x003fe20003800000 */
.L_x_3656:
        /* <DEDUP_REMOVED lines=8> */
.L_x_3657:
[----:B------:R-:W-:Y:S02]  /*36500*/  SEL R90, R123, R127, P0 ;  /* 0x0000007f7b5a7207 */ /* 0x000fe40000000000 */
[----:B------:R-:W-:Y:S02]  /*36510*/  SEL R123, R127, R123, P0 ;  /* 0x0000007b7f7b7207 */ /* 0x000fe40000000000 */
[----:B------:R-:W-:Y:S01]  /*36520*/  MOV R13, R133 ;  /* 0x00000085000d7202 */ /* 0x000fe20000000f00 */
[----:B------:R-:W-:-:S07]  /*36530*/  IMAD.MOV.U32 R131, RZ, RZ, R14 ;  /* 0x000000ffff837224 */ /* 0x000fce00078e000e */
[----:B------:R-:W-:Y:S05]  /*36540*/  WARPSYNC.COLLECTIVE R15, `(.L_x_3658) ;  /* 0x000000000f087348 */ /* 0x000fea0003c00000 */
[----:B------:R0:W1:Y:S02]  /*36550*/  SHFL.IDX P6, R14, R13, R12, R11 ;  /* 0x0000000c0d0e7389 */ /* 0x00006400000c000b */
[----:B01----:R-:W-:Y:S01]  /*36560*/  ENDCOLLECTIVE ;  /* 0x000000000000791b */ /* 0x003fe20003800000 */
.L_x_3658:
[----:B------:R-:W-:Y:S02]  /*36570*/  IMAD.MOV.U32 R13, RZ, RZ, R142 ;  /* 0x000000ffff0d7224 */ /* 0x000fe400078e008e */
[----:B------:R-:W-:Y:S02]  /*36580*/  IMAD.MOV.U32 R12, RZ, RZ, R2 ;  /* 0x000000ffff0c7224 */ /* 0x000fe400078e0002 */
[----:B------:R-:W-:-:S07]  /*36590*/  IMAD.MOV.U32 R130, RZ, RZ, R14 ;  /* 0x000000ffff827224 */ /* 0x000fce00078e000e */
[----:B------:R-:W-:Y:S05]  /*365a0*/  WARPSYNC.COLLECTIVE R15, `(.L_x_3659) ;  /* 0x000000000f087348 */ /* 0x000fea0003c00000 */
[----:B------:R0:W1:Y:S02]  /*365b0*/  SHFL.IDX P6, R14, R13, R12, R11 ;  /* 0x0000000c0d0e7389 */ /* 0x00006400000c000b */
[----:B01----:R-:W-:Y:S01]  /*365c0*/  ENDCOLLECTIVE ;  /* 0x000000000000791b */ /* 0x003fe20003800000 */
.L_x_3659:
[----:B------:R-:W-:Y:S02]  /*365d0*/  IMAD.MOV.U32 R13, RZ, RZ, R138 ;  /* 0x000000ffff0d7224 */ /* 0x000fe400078e008a */
[----:B------:R-:W-:-:S07]  /*365e0*/  IMAD.MOV.U32 R142, RZ, RZ, R14 ;  /* 0x000000ffff8e7224 */ /* 0x000fce00078e000e */
[----:B------:R-:W-:Y:S05]  /*365f0*/  WARPSYNC.COLLECTIVE R15, `(.L_x_3660) ;  /* 0x000000000f087348 */ /* 0x000fea0003c00000 */
[----:B------:R0:W1:Y:S02]  /*36600*/  SHFL.IDX P6, R14, R13, R12, R11 ;  /* 0x0000000c0d0e7389 */ /* 0x00006400000c000b */
[----:B01----:R-:W-:Y:S01]  /*36610*/  ENDCOLLECTIVE ;  /* 0x000000000000791b */ /* 0x003fe20003800000 */
.L_x_3660:
        /* <DEDUP_REMOVED lines=8> */
.L_x_3661:
[----:B------:R-:W-:Y:S02]  /*366a0*/  SEL R96, R130, R129, P0 ;  /* 0x0000008182607207 */ /* 0x000fe40000000000 */
[----:B------:R-:W-:Y:S02]  /*366b0*/  SEL R129, R129, R130, P0 ;  /* 0x0000008281817207 */ /* 0x000fe40000000000 */
[----:B------:R-:W-:Y:S01]  /*366c0*/  MOV R13, R208 ;  /* 0x000000d0000d7202 */ /* 0x000fe20000000f00 */
[----:B------:R-:W-:-:S07]  /*366d0*/  IMAD.MOV.U32 R95, RZ, RZ, R14 ;  /* 0x000000ffff5f7224 */ /* 0x000fce00078e000e */
[----:B------:R-:W-:Y:S05]  /*366e0*/  WARPSYNC.COLLECTIVE R15, `(.L_x_3662) ;  /* 0x000000000f087348 */ /* 0x000fea0003c00000 */
[----:B------:R0:W1:Y:S02]  /*366f0*/  SHFL.IDX P6, R14, R13, R12, R11 ;  /* 0x0000000c0d0e7389 */ /* 0x00006400000c000b */
[----:B01----:R-:W-:Y:S01]  /*36700*/  ENDCOLLECTIVE ;  /* 0x000000000000791b */ /* 0x003fe20003800000 */
.L_x_3662:
[----:B------:R-:W-:Y:S02]  /*36710*/  IMAD.MOV.U32 R13, RZ, RZ, R150 ;  /* 0x000000ffff0d7224 */ /* 0x000fe400078e0096 */
[----:B------:R-:W-:Y:S02]  /*36720*/  IMAD.MOV.U32 R12, RZ, RZ, R2 ;  /* 0x000000ffff0c7224 */ /* 0x000fe400078e0002 */
[----:B------:R-:W-:-:S07]  /*36730*/  IMAD.MOV.U32 R63, RZ, RZ, R14 ;  /* 0x000000ffff3f7224 */ /* 0x000fce00078e000e */
[----:B------:R-:W-:Y:S05]  /*36740*/  WARPSYNC.COLLECTIVE R15, `(.L_x_3663) ;  /* 0x000000000f087348 */ /* 0x000fea0003c00000 */
[----:B------:R0:W1:Y:S02]  /*36750*/  SHFL.IDX P6, R14, R13, R12, R11 ;  /* 0x0000000c0d0e7389 */ /* 0x00006400000c000b */
[----:B01----:R-:W-:Y:S01]  /*36760*/  ENDCOLLECTIVE ;  /* 0x000000000000791b */ /* 0x003fe20003800000 */
.L_x_3663:
[----:B------:R-:W-:Y:S02]  /*36770*/  IMAD.MOV.U32 R13, RZ, RZ, R209 ;  /* 0x000000ffff0d7224 */ /* 0x000fe400078e00d1 */
[----:B------:R-:W-:-:S07]  /*36780*/  IMAD.MOV.U32 R150, RZ, RZ, R14 ;  /* 0x000000ffff967224 */ /* 0x000fce00078e000e */
[----:B------:R-:W-:Y:S05]  /*36790*/  WARPSYNC.COLLECTIVE R15, `(.L_x_3664) ;  /* 0x000000000f087348 */ /* 0x000fea0003c00000 */
[----:B------:R0:W1:Y:S02]  /*367a0*/  SHFL.IDX P6, R14, R13, R12, R11 ;  /* 0x0000000c0d0e7389 */ /* 0x00006400000c000b */
[----:B01----:R-:W-:Y:S01]  /*367b0*/  ENDCOLLECTIVE ;  /* 0x000000000000791b */ /* 0x003fe20003800000 */
.L_x_3664:
[----:B------:R-:W-:Y:S02]  /*367c0*/  IMAD.MOV.U32 R11, RZ, RZ, RZ ;  /* 0x000000ffff0b7224 */ /* 0x000fe400078e00ff */
[----:B------:R-:W-:Y:S01]  /*367d0*/  IMAD.MOV.U32 R0, RZ, RZ, R14 ;  /* 0x000000ffff007224 */ /* 0x000fe200078e000e */
[----:B------:R-:W-:Y:S06]  /*367e0*/  BRA `(.L_x_3665) ;  /* 0xfffffeb400d87947 */ /* 0x000fec000383ffff */
.L_x_3265:
[----:B------:R-:W-:Y:S01]  /*367f0*/  IMAD.MOV.U32 R13, RZ, RZ, R32 ;  /* 0x000000ffff0d7224 */ /* 0x000fe200078e0020 */
[----:B------:R-:W-:Y:S01]  /*36800*/  MOV R11, 0x181f ;  /* 0x0000181f000b7802 */ /* 0x000fe20000000f00 */
[----:B------:R-:W-:Y:S02]  /*36810*/  IMAD.MOV.U32 R12, RZ, RZ, RZ ;  /* 0x000000ffff0c7224 */ /* 0x000fe400078e00ff */
[----:B------:R-:W-:-:S07]  /*36820*/  IMAD.MOV.U32 R15, RZ, RZ, -0x1 ;  /* 0xffffffffff0f7424 */ /* 0x000fce00078e00ff */
[----:B-----5:R-:W-:Y:S05]  /*36830*/  WARPSYNC.COLLECTIVE R15, `(.L_x_3666) ;  /* 0x000000000f087348 */ /* 0x020fea0003c00000 */
[----:B------:R0:W1:Y:S02]  /*36840*/  SHFL.IDX P6, R14, R13, R12, R11 ;  /* 0x0000000c0d0e7389 */ /* 0x00006400000c000b */
[----:B01---5:R-:W-:Y:S01]  /*36850*/  ENDCOLLECTIVE ;  /* 0x000000000000791b */ /* 0x023fe20003800000 */
.L_x_3666:
[----:B------:R-:W-:Y:S02]  /*36860*/  IMAD.MOV.U32 R13, RZ, RZ, R21 ;  /* 0x000000ffff0d7224 */ /* 0x000fe400078e0015 */
[----:B------:R-:W-:-:S07]  /*36870*/  IMAD.MOV.U32 R20, RZ, RZ, R14 ;  /* 0x000000ffff147224 */ /* 0x000fce00078e000e */
[----:B------:R-:W-:Y:S05]  /*36880*/  WARPSYNC.COLLECTIVE R15, `(.L_x_3667) ;  /* 0x000000000f087348 */ /* 0x000fea0003c00000 */
[----:B------:R0:W1:Y:S02]  /*36890*/  SHFL.IDX P6, R14, R13, R12, R11 ;  /* 0x0000000c0d0e7389 */ /* 0x00006400000c000b */
[----:B01----:R-:W-:Y:S01]  /*368a0*/  ENDCOLLECTIVE ;  /* 0x000000000000791b */ /* 0x003fe20003800000 */
.L_x_3667:
[----:B------:R-:W-:Y:S05]  /*368b0*/  BRA `(.L_x_3668) ;  /* 0xfffffec800ec7947 */ /* 0x000fea000383ffff */
.L_x_3268:
[----:B------:R-:W-:Y:S01]  /*368c0*/  BSSY B1, `(.L_x_3669) ;  /* 0x0000008000017945 */ /* 0x000fe20003800000 */
[----:B-1----:R-:W-:Y:S02]  /*368d0*/  IMAD.MOV.U32 R13, RZ, RZ, R32 ;  /* 0x000000ffff0d7224 */ /* 0x002fe400078e0020 */
[----:B------:R-:W-:Y:S02]  /*368e0*/  IMAD.MOV.U32 R12, RZ, RZ, 0x1 ;  /* 0x00000001ff0c7424 */ /* 0x000fe400078e00ff */
[----:B------:R-:W-:Y:S02]  /*368f0*/  IMAD.MOV.U32 R11, RZ, RZ, 0x181f ;  /* 0x0000181fff0b7424 */ /* 0x000fe400078e00ff */
[----:B------:R-:W-:-:S07]  /*36900*/  IMAD.MOV.U32 R15, RZ, RZ, -0x1 ;  /* 0xffffffffff0f7424 */ /* 0x000fce00078e00ff */
[----:B0-2--5:R-:W-:Y:S05]  /*36910*/  WARPSYNC.COLLECTIVE R15, `(.L_x_3670) ;  /* 0x000000000f087348 */ /* 0x025fea0003c00000 */
[----:B--2---:R1:W2:Y:S02]  /*36920*/  SHFL.IDX P6, R14, R13, R12, R11 ;  /* 0x0000000c0d0e7389 */ /* 0x0042a400000c000b */
[----:B012--5:R-:W-:Y:S01]  /*36930*/  ENDCOLLECTIVE ;  /* 0x000000000000791b */ /* 0x027fe20003800000 */
.L_x_3670:
[----:B------:R-:W-:Y:S05]  /*36940*/  BSYNC B1 ;  /* 0x0000000000017941 */ /* 0x000fea0003800000 */
.L_x_3669:
        /* <DEDUP_REMOVED lines=8> */
.L_x_3671:
[----:B------:R-:W-:Y:S05]  /*369d0*/  BRA `(.L_x_3672) ;  /* 0xfffffecc001c7947 */ /* 0x000fea000383ffff */
.L_x_3271:
[----:B------:R-:W-:Y:S01]  /*369e0*/  BSSY B1, `(.L_x_3673) ;  /* 0x0000008000017945 */ /* 0x000fe20003800000 */
[----:B------:R-:W-:Y:S02]  /*369f0*/  IMAD.MOV.U32 R13, RZ, RZ, R32 ;  /* 0x000000ffff0d7224 */ /* 0x000fe400078e0020 */
[----:B------:R-:W-:Y:S02]  /*36a00*/  IMAD.MOV.U32 R12, RZ, RZ, 0x2 ;  /* 0x00000002ff0c7424 */ /* 0x000fe400078e00ff */
[----:B------:R-:W-:Y:S02]  /*36a10*/  IMAD.MOV.U32 R11, RZ, RZ, 0x181f ;  /* 0x0000181fff0b7424 */ /* 0x000fe400078e00ff */
[----:B------:R-:W-:-:S07]  /*36a20*/  IMAD.MOV.U32 R15, RZ, RZ, -0x1 ;  /* 0xffffffffff0f7424 */ /* 0x000fce00078e00ff */
[----:B0123-5:R-:W-:Y:S05]  /*36a30*/  WARPSYNC.COLLECTIVE R15, `(.L_x_3674) ;  /* 0x000000000f087348 */ /* 0x02ffea0003c00000 */
[----:B--2---:R2:W4:Y:S02]  /*36a40*/  SHFL.IDX P6, R14, R13, R12, R11 ;  /* 0x0000000c0d0e7389 */ /* 0x00452400000c000b */
[----:B012345:R-:W-:Y:S01]  /*36a50*/  ENDCOLLECTIVE ;  /* 0x000000000000791b */ /* 0x03ffe20003800000 */
.L_x_3674:
[----:B------:R-:W-:Y:S05]  /*36a60*/  BSYNC B1 ;  /* 0x0000000000017941 */ /* 0x000fea0003800000 */
.L_x_3673:
        /* <DEDUP_REMOVED lines=8> */
.L_x_3675:
[----:B------:R-:W-:Y:S05]  /*36af0*/  BRA `(.L_x_3676) ;  /* 0xfffffecc00507947 */ /* 0x000fea000383ffff */
.L_x_3274:
        /* <DEDUP_REMOVED lines=8> */
.L_x_3678:
[----:B------:R-:W-:Y:S05]  /*36b80*/  BSYNC B1 ;  /* 0x0000000000017941 */ /* 0x000fea0003800000 */
.L_x_3677:
        /* <DEDUP_REMOVED lines=8> */
.L_x_3679:
[----:B------:R-:W-:Y:S05]  /*36c10*/  BRA `(.L_x_3680) ;  /* 0xfffffecc00847947 */ /* 0x000fea000383ffff */
.L_x_3276:
[----:B------:R-:W-:Y:S02]  /*36c20*/  IMAD.MOV.U32 R13, RZ, RZ, R41 ;  /* 0x000000ffff0d7224 */ /* 0x000fe400078e0029 */
[----:B------:R-:W-:Y:S02]  /*36c30*/  IMAD.MOV.U32 R12, RZ, RZ, RZ ;  /* 0x000000ffff0c7224 */ /* 0x000fe400078e00ff */
[----:B------:R-:W-:Y:S02]  /*36c40*/  IMAD.MOV.U32 R11, RZ, RZ, 0x1c1f ;  /* 0x00001c1fff0b7424 */ /* 0x000fe400078e00ff */
[----:B------:R-:W-:-:S07]  /*36c50*/  IMAD.MOV.U32 R15, RZ, RZ, -0x1 ;  /* 0xffffffffff0f7424 */ /* 0x000fce00078e00ff */
[----:B------:R-:W-:Y:S05]  /*36c60*/  WARPSYNC.COLLECTIVE R15, `(.L_x_3681) ;  /* 0x000000000f087348 */ /* 0x000fea0003c00000 */
[----:B------:R0:W1:Y:S02]  /*36c70*/  SHFL.IDX P6, R14, R13, R12, R11 ;  /* 0x0000000c0d0e7389 */ /* 0x00006400000c000b */
[----:B01----:R-:W-:Y:S01]  /*36c80*/  ENDCOLLECTIVE ;  /* 0x000000000000791b */ /* 0x003fe20003800000 */
.L_x_3681:
[----:B------:R-:W-:Y:S02]  /*36c90*/  IMAD.MOV.U32 R13, RZ, RZ, R40 ;  /* 0x000000ffff0d7224 */ /* 0x000fe400078e0028 */
[----:B------:R-:W-:-:S07]  /*36ca0*/  IMAD.MOV.U32 R42, RZ, RZ, R14 ;  /* 0x000000ffff2a7224 */ /* 0x000fce00078e000e */
[----:B------:R-:W-:Y:S05]  /*36cb0*/  WARPSYNC.COLLECTIVE R15, `(.L_x_3682) ;  /* 0x000000000f087348 */ /* 0x000fea0003c00000 */
[----:B------:R0:W1:Y:S02]  /*36cc0*/  SHFL.IDX P6, R14, R13, R12, R11 ;  /* 0x0000000c0d0e7389 */ /* 0x00006400000c000b */
[----:B01----:R-:W-:Y:S01]  /*36cd0*/  ENDCOLLECTIVE ;  /* 0x000000000000791b */ /* 0x003fe20003800000 */
.L_x_3682:
[----:B------:R-:W-:Y:S01]  /*36ce0*/  IMAD.MOV.U32 R11, RZ, RZ, R14 ;  /* 0x000000ffff0b7224 */ /* 0x000fe200078e000e */
[----:B------:R-:W-:Y:S06]  /*36cf0*/  BRA `(.L_x_3683) ;  /* 0xfffffed000707947 */ /* 0x000fec000383ffff */
.L_x_3279:
[----:B------:R-:W-:Y:S01]  /*36d00*/  BSSY B1, `(.L_x_3684) ;  /* 0x0000008000017945 */ /* 0x000fe20003800000 */
[----:B------:R-:W-:Y:S01]  /*36d10*/  IMAD.MOV.U32 R13, RZ, RZ, R41 ;  /* 0x000000ffff0d7224 */ /* 0x000fe200078e0029 */
[----:B--2---:R-:W-:Y:S01]  /*36d20*/  MOV R11, 0x1c1f ;  /* 0x00001c1f000b7802 */ /* 0x004fe20000000f00 */
[----:B------:R-:W-:Y:S02]  /*36d30*/  IMAD.MOV.U32 R12, RZ, RZ, 0x1 ;  /* 0x00000001ff0c7424 */ /* 0x000fe400078e00ff */
[----:B------:R-:W-:-:S07]  /*36d40*/  IMAD.MOV.U32 R15, RZ, RZ, -0x1 ;  /* 0xffffffffff0f7424 */ /* 0x000fce00078e00ff */
[----:B01-3--:R-:W-:Y:S05]  /*36d50*/  WARPSYNC.COLLECTIVE R15, `(.L_x_3685) ;  /* 0x000000000f087348 */ /* 0x00bfea0003c00000 */
[----:B------:R2:W4:Y:S02]  /*36d60*/  SHFL.IDX P6, R14, R13, R12, R11 ;  /* 0x0000000c0d0e7389 */ /* 0x00052400000c000b */
[----:B01234-:R-:W-:Y:S01]  /*36d70*/  ENDCOLLECTIVE ;  /* 0x000000000000791b */ /* 0x01ffe20003800000 */
.L_x_3685:
[----:B------:R-:W-:Y:S05]  /*36d80*/  BSYNC B1 ;  /* 0x0000000000017941 */ /* 0x000fea0003800000 */
.L_x_3684:
        /* <DEDUP_REMOVED lines=8> */
.L_x_3686:
[----:B------:R-:W-:Y:S01]  /*36e10*/  IMAD.MOV.U32 R40, RZ, RZ, R14 ;  /* 0x000000ffff287224 */ /* 0x000fe200078e000e */
[----:B------:R-:W-:Y:S06]  /*36e20*/  BRA `(.L_x_3687) ;  /* 0xfffffee000307947 */ /* 0x000fec000383ffff */
.L_x_3283:
[----:B------:R-:W-:Y:S01]  /*36e30*/  IMAD.MOV.U32 R13, RZ, RZ, R3 ;  /* 0x000000ffff0d7224 */ /* 0x000fe200078e0003 */
[----:B------:R-:W-:Y:S01]  /*36e40*/  MOV R11, 0x181f ;  /* 0x0000181f000b7802 */ /* 0x000fe20000000f00 */
[----:B------:R-:W-:Y:S02]  /*36e50*/  IMAD.MOV.U32 R12, RZ, RZ, RZ ;  /* 0x000000ffff0c7224 */ /* 0x000fe400078e00ff */
[----:B------:R-:W-:-:S07]  /*36e60*/  IMAD.MOV.U32 R15, RZ, RZ, -0x1 ;  /* 0xffffffffff0f7424 */ /* 0x000fce00078e00ff */
[----:B------:R-:W-:Y:S05]  /*36e70*/  WARPSYNC.COLLECTIVE R15, `(.L_x_3688) ;  /* 0x000000000f087348 */ /* 0x000fea0003c00000 */
[----:B------:R0:W1:Y:S02]  /*36e80*/  SHFL.IDX P6, R14, R13, R12, R11 ;  /* 0x0000000c0d0e7389 */ /* 0x00006400000c000b */
[----:B01----:R-:W-:Y:S01]  /*36e90*/  ENDCOLLECTIVE ;  /* 0x000000000000791b */ /* 0x003fe20003800000 */
.L_x_3688:
[----:B------:R-:W-:Y:S02]  /*36ea0*/  IMAD.MOV.U32 R13, RZ, RZ, R2 ;  /* 0x000000ffff0d7224 */ /* 0x000fe400078e0002 */
[----:B------:R-:W-:-:S07]  /*36eb0*/  IMAD.MOV.U32 R0, RZ, RZ, R14 ;  /* 0x000000ffff007224 */ /* 0x000fce00078e000e */
[----:B------:R-:W-:Y:S05]  /*36ec0*/  WARPSYNC.COLLECTIVE R15, `(.L_x_3689) ;  /* 0x000000000f087348 */ /* 0x000fea0003c00000 */
[----:B------:R0:W1:Y:S02]  /*36ed0*/  SHFL.IDX P6, R14, R13, R12, R11 ;  /* 0x0000000c0d0e7389 */ /* 0x00006400000c000b */
[----:B01----:R-:W-:Y:S01]  /*36ee0*/  ENDCOLLECTIVE ;  /* 0x000000000000791b */ /* 0x003fe20003800000 */
.L_x_3689:
[----:B------:R-:W-:Y:S05]  /*36ef0*/  BRA `(.L_x_3690) ;  /* 0xffffff0000187947 */ /* 0x000fea000383ffff */
.L_x_3286:
[----:B------:R-:W-:Y:S01]  /*36f00*/  BSSY B1, `(.L_x_3691) ;  /* 0x0000008000017945 */ /* 0x000fe20003800000 */
[----:B------:R-:W-:Y:S02]  /*36f10*/  IMAD.MOV.U32 R13, RZ, RZ, R3 ;  /* 0x000000ffff0d7224 */ /* 0x000fe400078e0003 */
[----:B------:R-:W-:Y:S02]  /*36f20*/  IMAD.MOV.U32 R12, RZ, RZ, 0x1 ;  /* 0x00000001ff0c7424 */ /* 0x000fe400078e00ff */
[----:B------:R-:W-:Y:S02]  /*36f30*/  IMAD.MOV.U32 R11, RZ, RZ, 0x181f ;  /* 0x0000181fff0b7424 */ /* 0x000fe400078e00ff */
[----:B-1----:R-:W-:-:S07]  /*36f40*/  IMAD.MOV.U32 R15, RZ, RZ, -0x1 ;  /* 0xffffffffff0f7424 */ /* 0x002fce00078e00ff */
[----:B0-2---:R-:W-:Y:S05]  /*36f50*/  WARPSYNC.COLLECTIVE R15, `(.L_x_3692) ;  /* 0x000000000f087348 */ /* 0x005fea0003c00000 */
[----:B--2---:R1:W2:Y:S02]  /*36f60*/  SHFL.IDX P6, R14, R13, R12, R11 ;  /* 0x0000000c0d0e7389 */ /* 0x0042a400000c000b */
[----:B012---:R-:W-:Y:S01]  /*36f70*/  ENDCOLLECTIVE ;  /* 0x000000000000791b */ /* 0x007fe20003800000 */
.L_x_3692:
[----:B------:R-:W-:Y:S05]  /*36f80*/  BSYNC B1 ;  /* 0x0000000000017941 */ /* 0x000fea0003800000 */
.L_x_3691:
        /* <DEDUP_REMOVED lines=8> */
.L_x_3693:
[----:B------:R-:W-:Y:S05]  /*37010*/  BRA `(.L_x_3694) ;  /* 0xffffff00004c7947 */ /* 0x000fea000383ffff */
.L_x_3289:
[----:B------:R-:W-:Y:S01]  /*37020*/  BSSY B1, `(.L_x_3695) ;  /* 0x0000008000017945 */ /* 0x000fe20003800000 */
[----:B------:R-:W-:Y:S02]  /*37030*/  IMAD.MOV.U32 R13, RZ, RZ, R3 ;  /* 0x000000ffff0d7224 */ /* 0x000fe400078e0003 */
[----:B------:R-:W-:Y:S02]  /*37040*/  IMAD.MOV.U32 R12, RZ, RZ, 0x2 ;  /* 0x00000002ff0c7424 */ /* 0x000fe400078e00ff */
[----:B------:R-:W-:Y:S02]  /*37050*/  IMAD.MOV.U32 R11, RZ, RZ, 0x181f ;  /* 0x0000181fff0b7424 */ /* 0x000fe400078e00ff */
[----:B--2---:R-:W-:-:S07]  /*37060*/  IMAD.MOV.U32 R15, RZ, RZ, -0x1 ;  /* 0xffffffffff0f7424 */ /* 0x004fce00078e00ff */
[----:B01-3--:R-:W-:Y:S05]  /*37070*/  WARPSYNC.COLLECTIVE R15, `(.L_x_3696) ;  /* 0x000000000f087348 */ /* 0x00bfea0003c00000 */
[----:B------:R2:W4:Y:S02]  /*37080*/  SHFL.IDX P6, R14, R13, R12, R11 ;  /* 0x0000000c0d0e7389 */ /* 0x00052400000c000b */
[----:B01234-:R-:W-:Y:S01]  /*37090*/  ENDCOLLECTIVE ;  /* 0x000000000000791b */ /* 0x01ffe20003800000 */
.L_x_3696:
[----:B------:R-:W-:Y:S05]  /*370a0*/  BSYNC B1 ;  /* 0x0000000000017941 */ /* 0x000fea0003800000 */
.L_x_3695:
        /* <DEDUP_REMOVED lines=8> */
.L_x_3697:
[----:B------:R-:W-:Y:S05]  /*37130*/  BRA `(.L_x_3698) ;  /* 0xffffff0000807947 */ /* 0x000fea000383ffff */
.L_x_3292:
[----:B------:R-:W-:Y:S01]  /*37140*/  BSSY B1, `(.L_x_3699) ;  /* 0x0000008000017945 */ /* 0x000fe20003800000 */
[----:B------:R-:W-:Y:S02]  /*37150*/  IMAD.MOV.U32 R13, RZ, RZ, R3 ;  /* 0x000000ffff0d7224 */ /* 0x000fe400078e0003 */
[----:B------:R-:W-:Y:S02]  /*37160*/  IMAD.MOV.U32 R12, RZ, RZ, 0x3 ;  /* 0x00000003ff0c7424 */ /* 0x000fe400078e00ff */
[----:B------:R-:W-:Y:S02]  /*37170*/  IMAD.MOV.U32 R11, RZ, RZ, 0x181f ;  /* 0x0000181fff0b7424 */ /* 0x000fe400078e00ff */
[----:B--2---:R-:W-:-:S07]  /*37180*/  IMAD.MOV.U32 R15, RZ, RZ, -0x1 ;  /* 0xffffffffff0f7424 */ /* 0x004fce00078e00ff */
[----:B01-34-:R-:W-:Y:S05]  /*37190*/  WARPSYNC.COLLECTIVE R15, `(.L_x_3700) ;  /* 0x000000000f087348 */ /* 0x01bfea0003c00000 */
[----:B------:R2:W0:Y:S02]  /*371a0*/  SHFL.IDX P6, R14, R13, R12, R11 ;  /* 0x0000000c0d0e7389 */ /* 0x00042400000c000b */
[----:B01234-:R-:W-:Y:S01]  /*371b0*/  ENDCOLLECTIVE ;  /* 0x000000000000791b */ /* 0x01ffe20003800000 */
.L_x_3700:
[----:B------:R-:W-:Y:S05]  /*371c0*/  BSYNC B1 ;  /* 0x0000000000017941 */ /* 0x000fea0003800000 */
.L_x_3699:
        /* <DEDUP_REMOVED lines=8> */
.L_x_3701:
[----:B------:R-:W-:Y:S05]  /*37250*/  BRA `(.L_x_3702) ;  /* 0xffffff0000b47947 */ /* 0x000fea000383ffff */
.L_x_3310:
        /* <DEDUP_REMOVED lines=8> */
[----:B01----:R-:W-:Y:S05]  /*372e0*/  WARPSYNC.COLLECTIVE R15, `(.L_x_3704) ;  /* 0x000000000f087348 */ /* 0x003fea0003c00000 */
[----:B------:R2:W3:Y:S02]  /*372f0*/  SHFL.IDX P6, R14, R13, R12, R11 ;  /* 0x0000000c0d0e7389 */ /* 0x0004e400000c000b */
[----:B0123--:R-:W-:Y:S01]  /*37300*/  ENDCOLLECTIVE ;  /* 0x000000000000791b */ /* 0x00ffe20003800000 */
.L_x_3704:
[----:B------:R-:W-:Y:S05]  /*37310*/  BSYNC B1 ;  /* 0x0000000000017941 */ /* 0x000fea0003800000 */
.L_x_3703:
[----:B------:R-:W-:Y:S05]  /*37320*/  BRA `(.L_x_3705) ;  /* 0xffffff2000407947 */ /* 0x000fea000383ffff */
.L_x_3312:
[----:B------:R-:W-:Y:S01]  /*37330*/  BSSY B1, `(.L_x_3706) ;  /* 0x0000006000017945 */ /* 0x000fe20003800000 */
[----:B------:R-:W-:-:S07]  /*37340*/  IMAD.MOV.U32 R15, RZ, RZ, -0x1 ;  /* 0xffffffffff0f7424 */ /* 0x000fce00078e00ff */
[----:B012---:R-:W-:Y:S05]  /*37350*/  WARPSYNC.COLLECTIVE R15, `(.L_x_3707) ;  /* 0x000000000f0c7348 */ /* 0x007fea0003c00000 */
[----:B------:R-:W-:Y:S02]  /*37360*/  ELECT P6, UR62, PT ;  /* 0x00000000003e782f */ /* 0x000fe400038c0000 */
[----:B------:R-:W-:Y:S01]  /*37370*/  MOV R14, UR62 ;  /* 0x0000003e000e7c02 */ /* 0x000fe20008000f00 */
[----:B012---:R-:W-:Y:S10]  /*37380*/  ENDCOLLECTIVE ;  /* 0x000000000000791b */ /* 0x007ff40003800000 */
.L_x_3707:
[----:B------:R-:W-:Y:S05]  /*37390*/  BSYNC B1 ;  /* 0x0000000000017941 */ /* 0x000fea0003800000 */
.L_x_3706:
[----:B------:R-:W-:Y:S05]  /*373a0*/  BRA `(.L_x_3311) ;  /* 0xffffff2000387947 */ /* 0x000fea000383ffff */
.L_x_3314:
[----:B--2---:R2:W3:Y:S02]  /*373b0*/  SYNCS.PHASECHK.TRANS64.TRYWAIT P0, [R16+URZ+0x38820], R6 ;  /* 0x03882006100075a7 */ /* 0x0044e4000800017f */
[----:B---3--:R-:W-:Y:S05]  /*373c0*/  @!P0 NANOSLEEP.SYNCS 0x989680 ;  /* 0x009896800000895d */ /* 0x008fea0003900000 */
[----:B------:R-:W3:Y:S02]  /*373d0*/  @!P0 SYNCS.PHASECHK.TRANS64 P0, [R16+URZ+0x38820], R6 ;  /* 0x03882006100085a7 */ /* 0x000ee4000800007f */
[----:B---3--:R-:W-:Y:S05]  /*373e0*/  @!P0 BRA `(.L_x_3314) ;  /* 0xfffffffc00f08947 */ /* 0x008fea000383ffff */
[----:B------:R-:W-:Y:S05]  /*373f0*/  BRA `(.L_x_3708) ;  /* 0xffffff2000487947 */ /* 0x000fea000383ffff */
.L_x_3318:
[----:B0-----:R0:W3:Y:S02]  /*37400*/  SYNCS.PHASECHK.TRANS64.TRYWAIT P0, [R9+URZ+0x388a0], R11 ;  /* 0x0388a00b090075a7 */ /* 0x0010e4000800017f */
[----:B---3--:R-:W-:Y:S05]  /*37410*/  @!P0 NANOSLEEP.SYNCS 0x989680 ;  /* 0x009896800000895d */ /* 0x008fea0003900000 */
[----:B------:R-:W3:Y:S02]  /*37420*/  @!P0 SYNCS.PHASECHK.TRANS64 P0, [R9+URZ+0x388a0], R11 ;  /* 0x0388a00b090085a7 */ /* 0x000ee4000800007f */
[----:B---3--:R-:W-:Y:S05]  /*37430*/  @!P0 BRA `(.L_x_3318) ;  /* 0xfffffffc00f08947 */ /* 0x008fea000383ffff */
[----:B------:R-:W-:Y:S05]  /*37440*/  BRA `(.L_x_3709) ;  /* 0xffffff2000607947 */ /* 0x000fea000383ffff */
.L_x_3324:
[----:B-1----:R1:W2:Y:S02]  /*37450*/  SYNCS.PHASECHK.TRANS64.TRYWAIT P0, [R9+URZ+0x388c0], R11 ;  /* 0x0388c00b090075a7 */ /* 0x0022a4000800017f */
[----:B--2---:R-:W-:Y:S05]  /*37460*/  @!P0 NANOSLEEP.SYNCS 0x989680 ;  /* 0x009896800000895d */ /* 0x004fea0003900000 */
[----:B------:R-:W2:Y:S02]  /*37470*/  @!P0 SYNCS.PHASECHK.TRANS64 P0, [R9+URZ+0x388c0], R11 ;  /* 0x0388c00b090085a7 */ /* 0x000ea4000800007f */
[----:B--2---:R-:W-:Y:S05]  /*37480*/  @!P0 BRA `(.L_x_3324) ;  /* 0xfffffffc00f08947 */ /* 0x004fea000383ffff */
[----:B------:R-:W-:Y:S05]  /*37490*/  BRA `(.L_x_3710) ;  /* 0xffffff24001c7947 */ /* 0x000fea000383ffff */
.L_x_3332:
[----:B0-----:R0:W1:Y:S02]  /*374a0*/  SYNCS.PHASECHK.TRANS64.TRYWAIT P1, [R9+URZ+0x388a0], R8 ;  /* 0x0388a008090075a7 */ /* 0x001064000802017f */
[----:B-1----:R-:W-:Y:S05]  /*374b0*/  @!P1 NANOSLEEP.SYNCS 0x989680 ;  /* 0x009896800000995d */ /* 0x002fea0003900000 */
[----:B------:R-:W1:Y:S02]  /*374c0*/  @!P1 SYNCS.PHASECHK.TRANS64 P1, [R9+URZ+0x388a0], R8 ;  /* 0x0388a008090095a7 */ /* 0x000e64000802007f */
[----:B-1----:R-:W-:Y:S05]  /*374d0*/  @!P1 BRA `(.L_x_3332) ;  /* 0xfffffffc00f09947 */ /* 0x002fea000383ffff */
[----:B------:R-:W-:Y:S05]  /*374e0*/  BRA `(.L_x_3711) ;  /* 0xffffff2800147947 */ /* 0x000fea000383ffff */
.L_x_3338:
[----:B-1----:R1:W2:Y:S02]  /*374f0*/  SYNCS.PHASECHK.TRANS64.TRYWAIT P1, [R9+URZ+0x388c0], R8 ;  /* 0x0388c008090075a7 */ /* 0x0022a4000802017f */
[----:B--2---:R-:W-:Y:S05]  /*37500*/  @!P1 NANOSLEEP.SYNCS 0x989680 ;  /* 0x009896800000995d */ /* 0x004fea0003900000 */
[----:B------:R-:W2:Y:S02]  /*37510*/  @!P1 SYNCS.PHASECHK.TRANS64 P1, [R9+URZ+0x388c0], R8 ;  /* 0x0388c008090095a7 */ /* 0x000ea4000802007f */
[----:B--2---:R-:W-:Y:S05]  /*37520*/  @!P1 BRA `(.L_x_3338) ;  /* 0xfffffffc00f09947 */ /* 0x004fea000383ffff */
[----:B------:R-:W-:Y:S05]  /*37530*/  BRA `(.L_x_3712) ;  /* 0xffffff2800cc7947 */ /* 0x000fea000383ffff */
.L_x_3356:
        /* <DEDUP_REMOVED lines=11> */
.L_x_3714:
[----:B------:R-:W-:Y:S05]  /*375f0*/  BSYNC B0 ;  /* 0x0000000000007941 */ /* 0x000fea0003800000 */
.L_x_3713:
[----:B------:R-:W-:Y:S05]  /*37600*/  BRA `(.L_x_3715) ;  /* 0xffffff3800bc7947 */ /* 0x000fea000383ffff */
.L_x_3359:
[----:B0-----:R0:W1:Y:S02]  /*37610*/  SYNCS.PHASECHK.TRANS64.TRYWAIT P0, [R6+URZ+0x38880], R25 ;  /* 0x03888019060075a7 */ /* 0x001064000800017f */
[----:B-1----:R-:W-:Y:S05]  /*37620*/  @!P0 NANOSLEEP.SYNCS 0x989680 ;  /* 0x009896800000895d */ /* 0x002fea0003900000 */
[----:B------:R-:W1:Y:S02]  /*37630*/  @!P0 SYNCS.PHASECHK.TRANS64 P0, [R6+URZ+0x38880], R25 ;  /* 0x03888019060085a7 */ /* 0x000e64000800007f */
[----:B-1----:R-:W-:Y:S05]  /*37640*/  @!P0 BRA `(.L_x_3359) ;  /* 0xfffffffc00f08947 */ /* 0x002fea000383ffff */
[----:B------:R-:W-:Y:S05]  /*37650*/  BRA `(.L_x_3716) ;  /* 0xffffff3800d87947 */ /* 0x000fea000383ffff */
.L_x_3360:
[----:B------:R-:W-:Y:S01]  /*37660*/  BSSY B0, `(.L_x_3717) ;  /* 0x0000008000007945 */ /* 0x000fe20003800000 */
[----:B------:R-:W-:Y:S01]  /*37670*/  MOV R13, R2 ;  /* 0x00000002000d7202 */ /* 0x000fe20000000f00 */
[----:B------:R-:W-:Y:S02]  /*37680*/  IMAD.MOV.U32 R12, RZ, RZ, RZ ;  /* 0x000000ffff0c7224 */ /* 0x000fe400078e00ff */
[----:B------:R-:W-:Y:S02]  /*37690*/  IMAD.MOV.U32 R11, RZ, RZ, 0x181f ;  /* 0x0000181fff0b7424 */ /* 0x000fe400078e00ff */
[----:B------:R-:W-:-:S07]  /*376a0*/  IMAD.MOV.U32 R15, RZ, RZ, -0x1 ;  /* 0xffffffffff0f7424 */ /* 0x000fce00078e00ff */
[----:B0-----:R-:W-:Y:S05]  /*376b0*/  WARPSYNC.COLLECTIVE R15, `(.L_x_3718) ;  /* 0x000000000f087348 */ /* 0x001fea0003c00000 */
[----:B------:R1:W2:Y:S02]  /*376c0*/  SHFL.IDX P6, R14, R13, R12, R11 ;  /* 0x0000000c0d0e7389 */ /* 0x0002a400000c000b */
[----:B012---:R-:W-:Y:S01]  /*376d0*/  ENDCOLLECTIVE ;  /* 0x000000000000791b */ /* 0x007fe20003800000 */
.L_x_3718:
[----:B------:R-:W-:Y:S05]  /*376e0*/  BSYNC B0 ;  /* 0x0000000000007941 */ /* 0x000fea0003800000 */
.L_x_3717:
[----:B------:R-:W-:Y:S01]  /*376f0*/  IMAD.MOV.U32 R13, RZ, RZ, R0 ;  /* 0x000000ffff0d7224 */ /* 0x000fe200078e0000 */
[----:B------:R-:W0:Y:S01]  /*37700*/  LDC R27, c[0x0][0x2f4] ;  /* 0x0000bd00ff1b7b82 */ /* 0x000e220000000800 */
[----:B------:R-:W-:Y:S01]  /*37710*/  IMAD.MOV.U32 R12, RZ, RZ, RZ ;  /* 0x000000ffff0c7224 */ /* 0x000fe200078e00ff */
[----:B------:R-:W-:Y:S01]  /*37720*/  LOP3.LUT R26, R34, 0x80, RZ, 0xfc, !PT ;  /* 0x00000080221a7812 */ /* 0x000fe200078efcff */
[----:B------:R-:W-:Y:S01]  /*37730*/  IMAD.MOV.U32 R11, RZ, RZ, 0x181f ;  /* 0x0000181fff0b7424 */ /* 0x000fe200078e00ff */
[----:B------:R-:W-:Y:S01]  /*37740*/  ISETP.GE.AND P3, PT, R7, 0x11, PT ;  /* 0x000000110700780c */ /* 0x000fe20003f66270 */
[----:B------:R-:W-:Y:S01]  /*37750*/  IMAD.MOV.U32 R15, RZ, RZ, -0x1 ;  /* 0xffffffffff0f7424 */ /* 0x000fe200078e00ff */
[----:B------:R-:W-:Y:S01]  /*37760*/  LOP3.LUT R23, R23, 0xffffffef, RZ, 0xc0, !PT ;  /* 0xffffffef17177812 */ /* 0x000fe200078ec0ff */
[----:B------:R-:W-:Y:S01]  /*37770*/  IMAD.MOV.U32 R5, RZ, RZ, R14 ;  /* 0x000000ffff057224 */ /* 0x000fe200078e000e */
[----:B------:R-:W-:-:S13]  /*37780*/  ISETP.GE.AND P5, PT, R7, 0x31, PT ;  /* 0x000000310700780c */ /* 0x000fda0003fa6270 */
[----:B0-----:R-:W-:Y:S05]  /*37790*/  WARPSYNC.COLLECTIVE R15, `(.L_x_3719) ;  /* 0x000000000f087348 */ /* 0x001fea0003c00000 */
[----:B------:R1:W2:Y:S02]  /*377a0*/  SHFL.IDX P6, R14, R13, R12, R11 ;  /* 0x0000000c0d0e7389 */ /* 0x0002a400000c000b */
[----:B012---:R-:W-:Y:S01]  /*377b0*/  ENDCOLLECTIVE ;  /* 0x000000000000791b */ /* 0x007fe20003800000 */
.L_x_3719:
[----:B------:R-:W-:Y:S02]  /*377c0*/  ISETP.GE.AND P4, PT, R7, 0x41, PT ;  /* 0x000000410700780c */ /* 0x000fe40003f86270 */
        /* <DEDUP_REMOVED lines=11> */
.L_x_3720:
[----:B------:R-:W-:-:S04]  /*37880*/  IADD3 R8, P0, R34, R8, RZ ;  /* 0x0000000822087210 */ /* 0x000fc80007f1e0ff */
[----:B------:R-:W-:Y:S01]  /*37890*/  IADD3.X R9, RZ, R5, RZ, P0, !PT ;  /* 0x00000005ff097210 */ /* 0x000fe200007fe4ff */
[----:B------:R-:W-:Y:S01]  /*378a0*/  IMAD.IADD R5, R16, 0x1, R10 ;  /* 0x0000000110057824 */ /* 0x000fe200078e020a */
        /* <DEDUP_REMOVED lines=12> */
.L_x_3721:
[----:B------:R-:W-:Y:S02]  /*37970*/  IMAD.MOV.U32 R13, RZ, RZ, R2 ;  /* 0x000000ffff0d7224 */ /* 0x000fe400078e0002 */
[----:B------:R-:W-:Y:S02]  /*37980*/  IMAD.MOV.U32 R12, RZ, RZ, 0x2 ;  /* 0x00000002ff0c7424 */ /* 0x000fe400078e00ff */
[----:B------:R-:W-:-:S07]  /*37990*/  IMAD.MOV.U32 R8, RZ, RZ, R14 ;  /* 0x000000ffff087224 */ /* 0x000fce00078e000e */
[----:B------:R-:W-:Y:S05]  /*379a0*/  WARPSYNC.COLLECTIVE R15, `(.L_x_3722) ;  /* 0x000000000f087348 */ /* 0x000fea0003c00000 */
[----:B------:R0:W1:Y:S02]  /*379b0*/  SHFL.IDX P6, R14, R13, R12, R11 ;  /* 0x0000000c0d0e7389 */ /* 0x00006400000c000b */
[----:B01----:R-:W-:Y:S01]  /*379c0*/  ENDCOLLECTIVE ;  /* 0x000000000000791b */ /* 0x003fe20003800000 */
.L_x_3722:
        /* <DEDUP_REMOVED lines=14> */
.L_x_3723:
[----:B------:R-:W-:Y:S02]  /*37ab0*/  IMAD.MOV.U32 R13, RZ, RZ, R2 ;  /* 0x000000ffff0d7224 */ /* 0x000fe400078e0002 */
[----:B------:R-:W-:Y:S02]  /*37ac0*/  IMAD.MOV.U32 R12, RZ, RZ, 0x3 ;  /* 0x00000003ff0c7424 */ /* 0x000fe400078e00ff */
[----:B------:R-:W-:-:S07]  /*37ad0*/  IMAD.MOV.U32 R8, RZ, RZ, R14 ;  /* 0x000000ffff087224 */ /* 0x000fce00078e000e */
[----:B------:R-:W-:Y:S05]  /*37ae0*/  WARPSYNC.COLLECTIVE R15, `(.L_x_3724) ;  /* 0x000000000f087348 */ /* 0x000fea0003c00000 */
[----:B------:R0:W1:Y:S02]  /*37af0*/  SHFL.IDX P6, R14, R13, R12, R11 ;  /* 0x0000000c0d0e7389 */ /* 0x00006400000c000b */
[----:B01----:R-:W-:Y:S01]  /*37b00*/  ENDCOLLECTIVE ;  /* 0x000000000000791b */ /* 0x003fe20003800000 */
.L_x_3724:
        /* <DEDUP_REMOVED lines=14> */
.L_x_3725:
[----:B------:R-:W-:Y:S01]  /*37bf0*/  MOV R13, R2 ;  /* 0x00000002000d7202 */ /* 0x000fe20000000f00 */
[----:B------:R-:W-:Y:S02]  /*37c00*/  IMAD.MOV.U32 R12, RZ, RZ, 0x4 ;  /* 0x00000004ff0c7424 */ /* 0x000fe400078e00ff */
[----:B------:R-:W-:-:S07]  /*37c10*/  IMAD.MOV.U32 R8, RZ, RZ, R14 ;  /* 0x000000ffff087224 */ /* 0x000fce00078e000e */
[----:B------:R-:W-:Y:S05]  /*37c20*/  WARPSYNC.COLLECTIVE R15, `(.L_x_3726) ;  /* 0x000000000f087348 */ /* 0x000fea0003c00000 */
[----:B------:R0:W1:Y:S02]  /*37c30*/  SHFL.IDX P6, R14, R13, R12, R11 ;  /* 0x0000000c0d0e7389 */ /* 0x00006400000c000b */
[----:B01----:R-:W-:Y:S01]  /*37c40*/  ENDCOLLECTIVE ;  /* 0x000000000000791b */ /* 0x003fe20003800000 */
.L_x_3726:
        /* <DEDUP_REMOVED lines=14> */
.L_x_3727:
[----:B------:R-:W-:Y:S02]  /*37d30*/  IMAD.MOV.U32 R13, RZ, RZ, R2 ;  /* 0x000000ffff0d7224 */ /* 0x000fe400078e0002 */
[----:B------:R-:W-:Y:S02]  /*37d40*/  IMAD.MOV.U32 R12, RZ, RZ, 0x5 ;  /* 0x00000005ff0c7424 */ /* 0x000fe400078e00ff */
[----:B------:R-:W-:-:S07]  /*37d50*/  IMAD.MOV.U32 R8, RZ, RZ, R14 ;  /* 0x000000ffff087224 */ /* 0x000fce00078e000e */
[----:B------:R-:W-:Y:S05]  /*37d60*/  WARPSYNC.COLLECTIVE R15, `(.L_x_3728) ;  /* 0x000000000f087348 */ /* 0x000fea0003c00000 */
[----:B------:R0:W1:Y:S02]  /*37d70*/  SHFL.IDX P6, R14, R13, R12, R11 ;  /* 0x0000000c0d0e7389 */ /* 0x00006400000c000b */
[----:B01----:R-:W-:Y:S01]  /*37d80*/  ENDCOLLECTIVE ;  /* 0x000000000000791b */ /* 0x003fe20003800000 */
.L_x_3728:
        /* <DEDUP_REMOVED lines=14> */
.L_x_3729:
[----:B------:R-:W-:Y:S02]  /*37e70*/  IMAD.MOV.U32 R13, RZ, RZ, R2 ;  /* 0x000000ffff0d7224 */ /* 0x000fe400078e0002 */
[----:B------:R-:W-:Y:S01]  /*37e80*/  IMAD.MOV.U32 R12, RZ, RZ, 0x6 ;  /* 0x00000006ff0c7424 */ /* 0x000fe200078e00ff */
[----:B------:R-:W-:-:S07]  /*37e90*/  MOV R8, R14 ;  /* 0x0000000e00087202 */ /* 0x000fce0000000f00 */
[----:B------:R-:W-:Y:S05]  /*37ea0*/  WARPSYNC.COLLECTIVE R15, `(.L_x_3730) ;  /* 0x000000000f087348 */ /* 0x000fea0003c00000 */
[----:B------:R0:W1:Y:S02]  /*37eb0*/  SHFL.IDX P6, R14, R13, R12, R11 ;  /* 0x0000000c0d0e7389 */ /* 0x00006400000c000b */
[----:B01----:R-:W-:Y:S01]  /*37ec0*/  ENDCOLLECTIVE ;  /* 0x000000000000791b */ /* 0x003fe20003800000 */
.L_x_3730:
        /* <DEDUP_REMOVED lines=14> */
.L_x_3731:
[----:B------:R-:W-:Y:S01]  /*37fb0*/  IMAD.MOV.U32 R13, RZ, RZ, R2 ;  /* 0x000000ffff0d7224 */ /* 0x000fe200078e0002 */
[----:B------:R-:W-:Y:S01]  /*37fc0*/  MOV R12, 0x7 ;  /* 0x00000007000c7802 */ /* 0x000fe20000000f00 */
[----:B------:R-:W-:-:S07]  /*37fd0*/  IMAD.MOV.U32 R8, RZ, RZ, R14 ;  /* 0x000000ffff087224 */ /* 0x000fce00078e000e */
[----:B------:R-:W-:Y:S05]  /*37fe0*/  WARPSYNC.COLLECTIVE R15, `(.L_x_3732) ;  /* 0x000000000f087348 */ /* 0x000fea0003c00000 */
[----:B------:R0:W1:Y:S02]  /*37ff0*/  SHFL.IDX P6, R14, R13, R12, R11 ;  /* 0x0000000c0d0e7389 */ /* 0x00006400000c000b */
[----:B01----:R-:W-:Y:S01]  /*38000*/  ENDCOLLECTIVE ;  /* 0x000000000000791b */ /* 0x003fe20003800000 */
.L_x_3732:
        /* <DEDUP_REMOVED lines=13> */
.L_x_3733:
        /* <DEDUP_REMOVED lines=10> */
[----:B------:R-:W-:Y:S01]  /*38180*/  @P6 LOP3.LUT R23, R23, 0x40, RZ, 0xfc, !PT ;  /* 0x0000004017176812 */ /* 0x000fe200078efcff */
[----:B0-----:R-:W-:Y:S06]  /*38190*/  BRA `(.L_x_3734) ;  /* 0xffffff3400a07947 */ /* 0x001fec000383ffff */
.L_x_3365:
[----:B---3--:R3:W4:Y:S02]  /*381a0*/  SYNCS.PHASECHK.TRANS64.TRYWAIT P0, [R6+URZ+0x38840], R25 ;  /* 0x03884019060075a7 */ /* 0x008724000800017f */
[----:B----4-:R-:W-:Y:S05]  /*381b0*/  @!P0 NANOSLEEP.SYNCS 0x989680 ;  /* 0x009896800000895d */ /* 0x010fea0003900000 */
[----:B------:R-:W4:Y:S02]  /*381c0*/  @!P0 SYNCS.PHASECHK.TRANS64 P0, [R6+URZ+0x38840], R25 ;  /* 0x03884019060085a7 */ /* 0x000f24000800007f */
[----:B----4-:R-:W-:Y:S05]  /*381d0*/  @!P0 BRA `(.L_x_3365) ;  /* 0xfffffffc00f08947 */ /* 0x010fea000383ffff */
[----:B------:R-:W-:Y:S05]  /*381e0*/  BRA `(.L_x_3735) ;  /* 0xffffff3400fc7947 */ /* 0x000fea000383ffff */
.L_x_3366:
        /* <DEDUP_REMOVED lines=8> */
.L_x_3737:
[----:B------:R-:W-:Y:S05]  /*38270*/  BSYNC B0 ;  /* 0x0000000000007941 */ /* 0x000fea0003800000 */
.L_x_3736:
        /* <DEDUP_REMOVED lines=8> */
.L_x_3738:
        /* <DEDUP_REMOVED lines=18> */
.L_x_3739:
[----:B------:R-:W-:Y:S01]  /*38420*/  MOV R13, R4 ;  /* 0x00000004000d7202 */ /* 0x000fe20000000f00 */
[----:B------:R-:W-:-:S07]  /*38430*/  IMAD.MOV.U32 R2, RZ, RZ, R14 ;  /* 0x000000ffff027224 */ /* 0x000fce00078e000e */
[----:B------:R-:W-:Y:S05]  /*38440*/  WARPSYNC.COLLECTIVE R15, `(.L_x_3740) ;  /* 0x000000000f087348 */ /* 0x000fea0003c00000 */
[----:B------:R0:W1:Y:S02]  /*38450*/  SHFL.IDX P6, R14, R13, R12, R11 ;  /* 0x0000000c0d0e7389 */ /* 0x00006400000c000b */
[----:B01----:R-:W-:Y:S01]  /*38460*/  ENDCOLLECTIVE ;  /* 0x000000000000791b */ /* 0x003fe20003800000 */
.L_x_3740:
        /* <DEDUP_REMOVED lines=18> */
.L_x_3741:
[----:B------:R-:W-:Y:S02]  /*38590*/  IMAD.MOV.U32 R13, RZ, RZ, R4 ;  /* 0x000000ffff0d7224 */ /* 0x000fe400078e0004 */
[----:B------:R-:W-:-:S07]  /*385a0*/  IMAD.MOV.U32 R2, RZ, RZ, R14 ;  /* 0x000000ffff027224 */ /* 0x000fce00078e000e */
[----:B------:R-:W-:Y:S05]  /*385b0*/  WARPSYNC.COLLECTIVE R15, `(.L_x_3742) ;  /* 0x000000000f087348 */ /* 0x000fea0003c00000 */
[----:B------:R0:W1:Y:S02]  /*385c0*/  SHFL.IDX P6, R14, R13, R12, R11 ;  /* 0x0000000c0d0e7389 */ /* 0x00006400000c000b */
[----:B01----:R-:W-:Y:S01]  /*385d0*/  ENDCOLLECTIVE ;  /* 0x000000000000791b */ /* 0x003fe20003800000 */
.L_x_3742:
[----:B------:R-:W-:Y:S01]  /*385e0*/  MOV R13, R0 ;  /* 0x00000000000d7202 */ /* 0x000fe20000000f00 */
        /* <DEDUP_REMOVED lines=17> */
.L_x_3743:
[----:B------:R-:W-:Y:S02]  /*38700*/  IMAD.MOV.U32 R13, RZ, RZ, R4 ;  /* 0x000000ffff0d7224 */ /* 0x000fe400078e0004 */
[----:B------:R-:W-:-:S07]  /*38710*/  IMAD.MOV.U32 R2, RZ, RZ, R14 ;  /* 0x000000ffff027224 */ /* 0x000fce00078e000e */
[----:B------:R-:W-:Y:S05]  /*38720*/  WARPSYNC.COLLECTIVE R15, `(.L_x_3744) ;  /* 0x000000000f087348 */ /* 0x000fea0003c00000 */
[----:B------:R0:W1:Y:S02]  /*38730*/  SHFL.IDX P6, R14, R13, R12, R11 ;  /* 0x0000000c0d0e7389 */ /* 0x00006400000c000b */
[----:B01----:R-:W-:Y:S01]  /*38740*/  ENDCOLLECTIVE ;  /* 0x000000000000791b */ /* 0x003fe20003800000 */
.L_x_3744:
        /* <DEDUP_REMOVED lines=16> */
.L_x_3745:
[----:B------:R-:W-:Y:S01]  /*38850*/  @!PT LDS RZ, [RZ] ;  /* 0x00000000fffff984 */ /* 0x000fe20000000800 */
[----:B------:R-:W-:Y:S01]  /*38860*/  @!PT LDS RZ, [RZ] ;  /* 0x00000000fffff984 */ /* 0x000fe20000000800 */
[----:B------:R-:W-:Y:S01]  /*38870*/  @!PT LDS RZ, [RZ] ;  /* 0x00000000fffff984 */ /* 0x000fe20000000800 */
[----:B------:R0:W-:Y:S01]  /*38880*/  @P5 LDGSTS.E.BYPASS.LTC128B.128 [R5+0x2dc00], desc[UR42][R2.64+0x80], !P1 ;  /* 0x2dc0008002055fae */ /* 0x0001e2000c901d6a */
[----:B------:R-:W-:Y:S02]  /*38890*/  ISETP.GE.AND P5, PT, R34, R7, PT ;  /* 0x000000072200720c */ /* 0x000fe40003fa6270 */
[----:B------:R-:W-:Y:S01]  /*388a0*/  MOV R13, R4 ;  /* 0x00000004000d7202 */ /* 0x000fe20000000f00 */
[----:B0-----:R-:W-:-:S10]  /*388b0*/  IMAD.MOV.U32 R2, RZ, RZ, R14 ;  /* 0x000000ffff027224 */ /* 0x001fd400078e000e */
[----:B------:R-:W-:Y:S05]  /*388c0*/  WARPSYNC.COLLECTIVE R15, `(.L_x_3746) ;  /* 0x000000000f087348 */ /* 0x000fea0003c00000 */
[----:B------:R0:W1:Y:S02]  /*388d0*/  SHFL.IDX P6, R14, R13, R12, R11 ;  /* 0x0000000c0d0e7389 */ /* 0x00006400000c000b */
[----:B01----:R-:W-:Y:S01]  /*388e0*/  ENDCOLLECTIVE ;  /* 0x000000000000791b */ /* 0x003fe20003800000 */
.L_x_3746:
[----:B------:R-:W-:Y:S02]  /*388f0*/  IMAD.MOV.U32 R13, RZ, RZ, R0 ;  /* 0x000000ffff0d7224 */ /* 0x000fe400078e0000 */
[----:B------:R-:W-:Y:S02]  /*38900*/  IMAD.MOV.U32 R12, RZ, RZ, 0x5 ;  /* 0x00000005ff0c7424 */ /* 0x000fe400078e00ff */
[----:B------:R-:W-:-:S07]  /*38910*/  IMAD.MOV.U32 R3, RZ, RZ, R14 ;  /* 0x000000ffff037224 */ /* 0x000fce00078e000e */
[----:B------:R-:W-:Y:S05]  /*38920*/  WARPSYNC.COLLECTIVE R15, `(.L_x_3747) ;  /* 0x000000000f087348 */ /* 0x000fea0003c00000 */
[----:B------:R0:W1:Y:S02]  /*38930*/  SHFL.IDX P6, R14, R13, R12, R11 ;  /* 0x0000000c0d0e7389 */ /* 0x00006400000c000b */
[----:B01----:R-:W-:Y:S01]  /*38940*/  ENDCOLLECTIVE ;  /* 0x000000000000791b */ /* 0x003fe20003800000 */
.L_x_3747:
        /* <DEDUP_REMOVED lines=15> */
.L_x_3748:
[----:B------:R-:W-:Y:S01]  /*38a40*/  MOV R13, R0 ;  /* 0x00000000000d7202 */ /* 0x000fe20000000f00 */
[----:B------:R-:W-:Y:S02]  /*38a50*/  IMAD.MOV.U32 R12, RZ, RZ, 0x6 ;  /* 0x00000006ff0c7424 */ /* 0x000fe400078e00ff */
[----:B------:R-:W-:-:S07]  /*38a60*/  IMAD.MOV.U32 R3, RZ, RZ, R14 ;  /* 0x000000ffff037224 */ /* 0x000fce00078e000e */
[----:B------:R-:W-:Y:S05]  /*38a70*/  WARPSYNC.COLLECTIVE R15, `(.L_x_3749) ;  /* 0x000000000f087348 */ /* 0x000fea0003c00000 */
[----:B------:R0:W1:Y:S02]  /*38a80*/  SHFL.IDX P6, R14, R13, R12, R11 ;  /* 0x0000000c0d0e7389 */ /* 0x00006400000c000b */
[----:B01----:R-:W-:Y:S01]  /*38a90*/  ENDCOLLECTIVE ;  /* 0x000000000000791b */ /* 0x003fe20003800000 */
.L_x_3749:
        /* <DEDUP_REMOVED lines=15> */
.L_x_3750:
[----:B------:R-:W-:Y:S02]  /*38b90*/  IMAD.MOV.U32 R13, RZ, RZ, R0 ;  /* 0x000000ffff0d7224 */ /* 0x000fe400078e0000 */
[----:B------:R-:W-:Y:S02]  /*38ba0*/  IMAD.MOV.U32 R12, RZ, RZ, 0x7 ;  /* 0x00000007ff0c7424 */ /* 0x000fe400078e00ff */
[----:B------:R-:W-:-:S07]  /*38bb0*/  IMAD.MOV.U32 R3, RZ, RZ, R14 ;  /* 0x000000ffff037224 */ /* 0x000fce00078e000e */
[----:B------:R-:W-:Y:S05]  /*38bc0*/  WARPSYNC.COLLECTIVE R15, `(.L_x_3751) ;  /* 0x000000000f087348 */ /* 0x000fea0003c00000 */
[----:B------:R0:W1:Y:S02]  /*38bd0*/  SHFL.IDX P6, R14, R13, R12, R11 ;  /* 0x0000000c0d0e7389 */ /* 0x00006400000c000b */
[----:B01----:R-:W-:Y:S01]  /*38be0*/  ENDCOLLECTIVE ;  /* 0x000000000000791b */ /* 0x003fe20003800000 */
.L_x_3751:
[----:B------:R-:W-:-:S05]  /*38bf0*/  @P2 IADD3 R3, P0, R34, R3, RZ ;  /* 0x0000000322032210 */ /* 0x000fca0007f1e0ff */
[----:B------:R-:W-:-:S05]  /*38c00*/  @P2 IMAD.X R2, RZ, RZ, R2, P0 ;  /* 0x000000ffff022224 */ /* 0x000fca00000e0602 */
[----:B------:R-:W-:Y:S02]  /*38c10*/  @P2 LOP3.LUT R3, R3, R2, RZ, 0x3c, !PT ;  /* 0x0000000203032212 */ /* 0x000fe400078e3cff */
[----:B------:R-:W-:Y:S02]  /*38c20*/  MOV R13, R4 ;  /* 0x00000004000d7202 */ /* 0x000fe40000000f00 */
[----:B------:R-:W-:-:S04]  /*38c30*/  @P2 LOP3.LUT R2, R3, R2, RZ, 0x3c, !PT ;  /* 0x0000000203022212 */ /* 0x000fc800078e3cff */
[----:B------:R-:W-:Y:S01]  /*38c40*/  @P2 LOP3.LUT R3, R3, R2, RZ, 0x3c, !PT ;  /* 0x0000000203032212 */ /* 0x000fe200078e3cff */
[----:B------:R-:W-:-:S07]  /*38c50*/  IMAD.MOV.U32 R0, RZ, RZ, R14 ;  /* 0x000000ffff007224 */ /* 0x000fce00078e000e */
[----:B------:R-:W-:Y:S05]  /*38c60*/  WARPSYNC.COLLECTIVE R15, `(.L_x_3752) ;  /* 0x000000000f087348 */ /* 0x000fea0003c00000 */
[----:B------:R0:W1:Y:S02]  /*38c70*/  SHFL.IDX P6, R14, R13, R12, R11 ;  /* 0x0000000c0d0e7389 */ /* 0x00006400000c000b */
[----:B01----:R-:W-:Y:S01]  /*38c80*/  ENDCOLLECTIVE ;  /* 0x000000000000791b */ /* 0x003fe20003800000 */
.L_x_3752:
[----:B------:R-:W-:Y:S01]  /*38c90*/  @!PT LDS RZ, [RZ] ;  /* 0x00000000fffff984 */ /* 0x000fe20000000800 */
[----:B------:R-:W-:Y:S01]  /*38ca0*/  @!PT LDS RZ, [RZ] ;  /* 0x00000000fffff984 */ /* 0x000fe20000000800 */
[----:B------:R-:W-:Y:S01]  /*38cb0*/  @!PT LDS RZ, [RZ] ;  /* 0x00000000fffff984 */ /* 0x000fe20000000800 */
[----:B------:R0:W-:Y:S04]  /*38cc0*/  @P2 LDGSTS.E.BYPASS.LTC128B.128 [R5+0x2b400], desc[UR42][R2.64], !P5 ;  /* 0x2b40000002052fae */ /* 0x0001e8000e901d6a */
[----:B------:R0:W-:Y:S01]  /*38cd0*/  @P2 LDGSTS.E.BYPASS.LTC128B.128 [R5+0x2f400], desc[UR42][R2.64+0x80], !P1 ;  /* 0x2f40008002052fae */ /* 0x0001e2000c901d6a */
[----:B------:R-:W-:Y:S01]  /*38ce0*/  IMAD.MOV.U32 R4, RZ, RZ, R14 ;  /* 0x000000ffff047224 */ /* 0x000fe200078e000e */
[----:B------:R-:W-:Y:S06]  /*38cf0*/  BRA `(.L_x_3753) ;  /* 0xffffff3000d07947 */ /* 0x000fec000383ffff */
.L_x_3371:
[----:B------:R-:W-:Y:S01]  /*38d00*/  IMAD.MOV.U32 R13, RZ, RZ, R4 ;  /* 0x000000ffff0d7224 */ /* 0x000fe200078e0004 */
[----:B------:R-:W-:Y:S01]  /*38d10*/  LEA R29, R29, R9, 0x7 ;  /* 0x000000091d1d7211 */ /* 0x000fe200078e38ff */
[----:B------:R-:W-:Y:S02]  /*38d20*/  IMAD.MOV.U32 R12, RZ, RZ, RZ ;  /* 0x000000ffff0c7224 */ /* 0x000fe400078e00ff */
[----:B------:R-:W-:Y:S02]  /*38d30*/  IMAD.MOV.U32 R11, RZ, RZ, 0x181f ;  /* 0x0000181fff0b7424 */ /* 0x000fe400078e00ff */
[----:B------:R-:W-:Y:S02]  /*38d40*/  IMAD.MOV.U32 R15, RZ, RZ, -0x1 ;  /* 0xffffffffff0f7424 */ /* 0x000fe400078e00ff */
[----:B-----5:R-:W-:Y:S02]  /*38d50*/  IMAD R5, R10, R7, RZ ;  /* 0x000000070a057224 */ /* 0x020fe400078e02ff */
[----:B------:R-:W-:-:S07]  /*38d60*/  VIADD R6, R29, 0x60 ;  /* 0x000000601d067836 */ /* 0x000fce0000000000 */
[----:B------:R-:W-:Y:S05]  /*38d70*/  WARPSYNC.COLLECTIVE R15, `(.L_x_3754) ;  /* 0x000000000f087348 */ /* 0x000fea0003c00000 */
[----:B------:R0:W1:Y:S02]  /*38d80*/  SHFL.IDX P6, R14, R13, R12, R11 ;  /* 0x0000000c0d0e7389 */ /* 0x00006400000c000b */
[----:B01----:R-:W-:Y:S01]  /*38d90*/  ENDCOLLECTIVE ;  /* 0x000000000000791b */ /* 0x003fe20003800000 */
.L_x_3754:
[----:B------:R-:W-:Y:S01]  /*38da0*/  ISETP.GE.AND P3, PT, R29, R5, PT ;  /* 0x000000051d00720c */ /* 0x000fe20003f66270 */
[----:B------:R-:W-:Y:S02]  /*38db0*/  IMAD.MOV.U32 R13, RZ, RZ, R0 ;  /* 0x000000ffff0d7224 */ /* 0x000fe400078e0000 */
[----:B------:R-:W-:-:S10]  /*38dc0*/  IMAD.MOV.U32 R2, RZ, RZ, R14 ;  /* 0x000000ffff027224 */ /* 0x000fd400078e000e */
[----:B------:R-:W-:Y:S05]  /*38dd0*/  WARPSYNC.COLLECTIVE R15, `(.L_x_3755) ;  /* 0x000000000f087348 */ /* 0x000fea0003c00000 */
[----:B------:R0:W1:Y:S02]  /*38de0*/  SHFL.IDX P6, R14, R13, R12, R11 ;  /* 0x0000000c0d0e7389 */ /* 0x00006400000c000b */
[----:B01----:R-:W-:Y:S01]  /*38df0*/  ENDCOLLECTIVE ;  /* 0x000000000000791b */ /* 0x003fe20003800000 */
.L_x_3755:
[----:B------:R-:W-:Y:S02]  /*38e00*/  IMAD.MOV.U32 R13, RZ, RZ, R4 ;  /* 0x000000ffff0d7224 */ /* 0x000fe400078e0004 */
[----:B------:R-:W-:Y:S02]  /*38e10*/  IMAD.MOV.U32 R12, RZ, RZ, 0x1 ;  /* 0x00000001ff0c7424 */ /* 0x000fe400078e00ff */
[----:B------:R-:W-:-:S07]  /*38e20*/  IMAD.MOV.U32 R3, RZ, RZ, R14 ;  /* 0x000000ffff037224 */ /* 0x000fce00078e000e */
[----:B------:R-:W-:Y:S05]  /*38e30*/  WARPSYNC.COLLECTIVE R15, `(.L_x_3756) ;  /* 0x000000000f087348 */ /* 0x000fea0003c00000 */
[----:B------:R0:W1:Y:S02]  /*38e40*/  SHFL.IDX P6, R14, R13, R12, R11 ;  /* 0x0000000c0d0e7389 */ /* 0x00006400000c000b */
[----:B01----:R-:W-:Y:S01]  /*38e50*/  ENDCOLLECTIVE ;  /* 0x000000000000791b */ /* 0x003fe20003800000 */
.L_x_3756:
        /* <DEDUP_REMOVED lines=17> */
.L_x_3757:
[----:B------:R-:W-:Y:S02]  /*38f70*/  IMAD.MOV.U32 R13, RZ, RZ, R4 ;  /* 0x000000ffff0d7224 */ /* 0x000fe400078e0004 */
[----:B------:R-:W-:Y:S02]  /*38f80*/  IMAD.MOV.U32 R12, RZ, RZ, 0x2 ;  /* 0x00000002ff0c7424 */ /* 0x000fe400078e00ff */
[----:B------:R-:W-:-:S07]  /*38f90*/  IMAD.MOV.U32 R3, RZ, RZ, R14 ;  /* 0x000000ffff037224 */ /* 0x000fce00078e000e */
[----:B------:R-:W-:Y:S05]  /*38fa0*/  WARPSYNC.COLLECTIVE R15, `(.L_x_3758) ;  /* 0x000000000f087348 */ /* 0x000fea0003c00000 */
[----:B------:R0:W1:Y:S02]  /*38fb0*/  SHFL.IDX P6, R14, R13, R12, R11 ;  /* 0x0000000c0d0e7389 */ /* 0x00006400000c000b */
[----:B01----:R-:W-:Y:S01]  /*38fc0*/  ENDCOLLECTIVE ;  /* 0x000000000000791b */ /* 0x003fe20003800000 */
.L_x_3758:
        /* <DEDUP_REMOVED lines=17> */
.L_x_3759:
[----:B------:R-:W-:Y:S01]  /*390e0*/  IMAD.MOV.U32 R13, RZ, RZ, R4 ;  /* 0x000000ffff0d7224 */ /* 0x000fe200078e0004 */
[----:B------:R-:W-:Y:S01]  /*390f0*/  MOV R12, 0x3 ;  /* 0x00000003000c7802 */ /* 0x000fe20000000f00 */
[----:B------:R-:W-:-:S07]  /*39100*/  IMAD.MOV.U32 R3, RZ, RZ, R14 ;  /* 0x000000ffff037224 */ /* 0x000fce00078e000e */
[----:B------:R-:W-:Y:S05]  /*39110*/  WARPSYNC.COLLECTIVE R15, `(.L_x_3760) ;  /* 0x000000000f087348 */ /* 0x000fea0003c00000 */
[----:B------:R0:W1:Y:S02]  /*39120*/  SHFL.IDX P6, R14, R13, R12, R11 ;  /* 0x0000000c0d0e7389 */ /* 0x00006400000c000b */
[----:B01----:R-:W-:Y:S01]  /*39130*/  ENDCOLLECTIVE ;  /* 0x000000000000791b */ /* 0x003fe20003800000 */
.L_x_3760:
        /* <DEDUP_REMOVED lines=17> */
.L_x_3761:
[----:B------:R-:W-:Y:S02]  /*39250*/  IMAD.MOV.U32 R13, RZ, RZ, R4 ;  /* 0x000000ffff0d7224 */ /* 0x000fe400078e0004 */
[----:B------:R-:W-:Y:S02]  /*39260*/  IMAD.MOV.U32 R12, RZ, RZ, 0x4 ;  /* 0x00000004ff0c7424 */ /* 0x000fe400078e00ff */
[----:B------:R-:W-:-:S07]  /*39270*/  IMAD.MOV.U32 R3, RZ, RZ, R14 ;  /* 0x000000ffff037224 */ /* 0x000fce00078e000e */
[----:B------:R-:W-:Y:S05]  /*39280*/  WARPSYNC.COLLECTIVE R15, `(.L_x_3762) ;  /* 0x000000000f087348 */ /* 0x000fea0003c00000 */
[----:B------:R0:W1:Y:S02]  /*39290*/  SHFL.IDX P6, R14, R13, R12, R11 ;  /* 0x0000000c0d0e7389 */ /* 0x00006400000c000b */
[----:B01----:R-:W-:Y:S01]  /*392a0*/  ENDCOLLECTIVE ;  /* 0x000000000000791b */ /* 0x003fe20003800000 */
.L_x_3762:
[----:B------:R-:W-:-:S05]  /*392b0*/  @!P3 IADD3 R3, P2, R34, R3, RZ ;  /* 0x000000032203b210 */ /* 0x000fca0007f5e0ff */
[----:B------:R-:W-:-:S05]  /*392c0*/  @!P3 IMAD.X R2, RZ, RZ, R2, P2 ;  /* 0x000000ffff02b224 */ /* 0x000fca00010e0602 */
        /* <DEDUP_REMOVED lines=15> */
.L_x_3763:
[----:B------:R-:W-:Y:S02]  /*393c0*/  IMAD.MOV.U32 R13, RZ, RZ, R4 ;  /* 0x000000ffff0d7224 */ /* 0x000fe400078e0004 */
[----:B------:R-:W-:Y:S02]  /*393d0*/  IMAD.MOV.U32 R12, RZ, RZ, 0x5 ;  /* 0x00000005ff0c7424 */ /* 0x000fe400078e00ff */
[----:B------:R-:W-:-:S07]  /*393e0*/  IMAD.MOV.U32 R3, RZ, RZ, R14 ;  /* 0x000000ffff037224 */ /* 0x000fce00078e000e */
[----:B------:R-:W-:Y:S05]  /*393f0*/  WARPSYNC.COLLECTIVE R15, `(.L_x_3764) ;  /* 0x000000000f087348 */ /* 0x000fea0003c00000 */
[----:B------:R0:W1:Y:S02]  /*39400*/  SHFL.IDX P6, R14, R13, R12, R11 ;  /* 0x0000000c0d0e7389 */ /* 0x00006400000c000b */
[----:B01----:R-:W-:Y:S01]  /*39410*/  ENDCOLLECTIVE ;  /* 0x000000000000791b */ /* 0x003fe20003800000 */
.L_x_3764:
        /* <DEDUP_REMOVED lines=17> */
.L_x_3765:
[----:B------:R-:W-:Y:S02]  /*39530*/  IMAD.MOV.U32 R13, RZ, RZ, R4 ;  /* 0x000000ffff0d7224 */ /* 0x000fe400078e0004 */
[----:B------:R-:W-:Y:S02]  /*39540*/  IMAD.MOV.U32 R12, RZ, RZ, 0x6 ;  /* 0x00000006ff0c7424 */ /* 0x000fe400078e00ff */
[----:B------:R-:W-:-:S07]  /*39550*/  IMAD.MOV.U32 R3, RZ, RZ, R14 ;  /* 0x000000ffff037224 */ /* 0x000fce00078e000e */
[----:B------:R-:W-:Y:S05]  /*39560*/  WARPSYNC.COLLECTIVE R15, `(.L_x_3766) ;  /* 0x000000000f087348 */ /* 0x000fea0003c00000 */
[----:B------:R0:W1:Y:S02]  /*39570*/  SHFL.IDX P6, R14, R13, R12, R11 ;  /* 0x0000000c0d0e7389 */ /* 0x00006400000c000b */
[----:B01----:R-:W-:Y:S01]  /*39580*/  ENDCOLLECTIVE ;  /* 0x000000000000791b */ /* 0x003fe20003800000 */
.L_x_3766:
        /* <DEDUP_REMOVED lines=16> */
.L_x_3767:
[----:B------:R-:W-:Y:S01]  /*39690*/  IMAD.MOV.U32 R13, RZ, RZ, R4 ;  /* 0x000000ffff0d7224 */ /* 0x000fe200078e0004 */
[----:B------:R-:W-:Y:S01]  /*396a0*/  MOV R12, 0x7 ;  /* 0x00000007000c7802 */ /* 0x000fe20000000f00 */
[----:B------:R-:W-:-:S07]  /*396b0*/  IMAD.MOV.U32 R3, RZ, RZ, R14 ;  /* 0x000000ffff037224 */ /* 0x000fce00078e000e */
[----:B------:R-:W-:Y:S05]  /*396c0*/  WARPSYNC.COLLECTIVE R15, `(.L_x_3768) ;  /* 0x000000000f087348 */ /* 0x000fea0003c00000 */
[----:B------:R0:W1:Y:S02]  /*396d0*/  SHFL.IDX P6, R14, R13, R12, R11 ;  /* 0x0000000c0d0e7389 */ /* 0x00006400000c000b */
[----:B01----:R-:W-:Y:S01]  /*396e0*/  ENDCOLLECTIVE ;  /* 0x000000000000791b */ /* 0x003fe20003800000 */
.L_x_3768:
[----:B------:R-:W-:-:S05]  /*396f0*/  @!P3 IADD3 R3, P2, R34, R3, RZ ;  /* 0x000000032203b210 */ /* 0x000fca0007f5e0ff */
[----:B------:R-:W-:-:S05]  /*39700*/  @!P3 IMAD.X R2, RZ, RZ, R2, P2 ;  /* 0x000000ffff02b224 */ /* 0x000fca00010e0602 */
[----:B------:R-:W-:Y:S01]  /*39710*/  @!P3 LOP3.LUT R3, R3, R2, RZ, 0x3c, !PT ;  /* 0x000000020303b212 */ /* 0x000fe200078e3cff */
[----:B------:R-:W-:-:S03]  /*39720*/  IMAD.MOV.U32 R13, RZ, RZ, R0 ;  /* 0x000000ffff0d7224 */ /* 0x000fc600078e0000 */
[----:B------:R-:W-:-:S04]  /*39730*/  @!P3 LOP3.LUT R2, R3, R2, RZ, 0x3c, !PT ;  /* 0x000000020302b212 */ /* 0x000fc800078e3cff */
[----:B------:R-:W-:Y:S01]  /*39740*/  @!P3 LOP3.LUT R3, R3, R2, RZ, 0x3c, !PT ;  /* 0x000000020303b212 */ /* 0x000fe200078e3cff */
[----:B------:R-:W-:-:S07]  /*39750*/  IMAD.MOV.U32 R4, RZ, RZ, R14 ;  /* 0x000000ffff047224 */ /* 0x000fce00078e000e */
[----:B------:R-:W-:Y:S05]  /*39760*/  WARPSYNC.COLLECTIVE R15, `(.L_x_3769) ;  /* 0x000000000f087348 */ /* 0x000fea0003c00000 */
[----:B------:R0:W1:Y:S02]  /*39770*/  SHFL.IDX P6, R14, R13, R12, R11 ;  /* 0x0000000c0d0e7389 */ /* 0x00006400000c000b */
[----:B01----:R-:W-:Y:S01]  /*39780*/  ENDCOLLECTIVE ;  /* 0x000000000000791b */ /* 0x003fe20003800000 */
.L_x_3769:
[----:B------:R-:W-:Y:S01]  /*39790*/  @!PT LDS RZ, [RZ] ;  /* 0x00000000fffff984 */ /* 0x000fe20000000800 */
[----:B------:R-:W-:Y:S01]  /*397a0*/  @!PT LDS RZ, [RZ] ;  /* 0x00000000fffff984 */ /* 0x000fe20000000800 */
[----:B------:R-:W-:Y:S01]  /*397b0*/  @!PT LDS RZ, [RZ] ;  /* 0x00000000fffff984 */ /* 0x000fe20000000800 */
[----:B------:R1:W-:Y:S04]  /*397c0*/  @!P3 LDGSTS.E.BYPASS.LTC128B.128 [R8+0x23400], desc[UR42][R2.64], !P0 ;  /* 0x234000000208bfae */ /* 0x0003e8000c101d6a */
[----:B------:R1:W-:Y:S01]  /*397d0*/  @!P3 LDGSTS.E.BYPASS.LTC128B.128 [R8+0x27400], desc[UR42][R2.64+0x80], !P1 ;  /* 0x274000800208bfae */ /* 0x0003e2000c901d6a */
[----:B------:R-:W-:Y:S01]  /*397e0*/  IMAD.MOV.U32 R0, RZ, RZ, R14 ;  /* 0x000000ffff007224 */ /* 0x000fe200078e000e */
[----:B------:R-:W-:Y:S06]  /*397f0*/  BRA `(.L_x_3770) ;  /* 0xffffff3400147947 */ /* 0x000fec000383ffff */
.L_x_3376:
[----:B0-----:R0:W1:Y:S02]  /*39800*/  SYNCS.PHASECHK.TRANS64.TRYWAIT P0, [R16+URZ+0x38820], R3 ;  /* 0x03882003100075a7 */ /* 0x001064000800017f */
[----:B-1----:R-:W-:Y:S05]  /*39810*/  @!P0 NANOSLEEP.SYNCS 0x989680 ;  /* 0x009896800000895d */ /* 0x002fea0003900000 */
[----:B------:R-:W1:Y:S02]  /*39820*/  @!P0 SYNCS.PHASECHK.TRANS64 P0, [R16+URZ+0x38820], R3 ;  /* 0x03882003100085a7 */ /* 0x000e64000800007f */
[----:B-1----:R-:W-:Y:S05]  /*39830*/  @!P0 BRA `(.L_x_3376) ;  /* 0xfffffffc00f08947 */ /* 0x002fea000383ffff */
[----:B------:R-:W-:Y:S05]  /*39840*/  BRA `(.L_x_3771) ;  /* 0xffffff34008c7947 */ /* 0x000fea000383ffff */
.L_x_3380:
[----:B0-----:R0:W1:Y:S02]  /*39850*/  SYNCS.PHASECHK.TRANS64.TRYWAIT P0, [R0+URZ+0x38880], R24 ;  /* 0x03888018000075a7 */ /* 0x001064000800017f */
[----:B-1----:R-:W-:Y:S05]  /*39860*/  @!P0 NANOSLEEP.SYNCS 0x989680 ;  /* 0x009896800000895d */ /* 0x002fea0003900000 */
[----:B------:R-:W1:Y:S02]  /*39870*/  @!P0 SYNCS.PHASECHK.TRANS64 P0, [R0+URZ+0x38880], R24 ;  /* 0x03888018000085a7 */ /* 0x000e64000800007f */
[----:B-1----:R-:W-:Y:S05]  /*39880*/  @!P0 BRA `(.L_x_3380) ;  /* 0xfffffffc00f08947 */ /* 0x002fea000383ffff */
[----:B------:R-:W-:Y:S05]  /*39890*/  BRA `(.L_x_3772) ;  /* 0xffffff3800447947 */ /* 0x000fea000383ffff */
.L_x_3381:
        /* <DEDUP_REMOVED lines=8> */
.L_x_3774:
[----:B------:R-:W-:Y:S05]  /*39920*/  BSYNC B0 ;  /* 0x0000000000007941 */ /* 0x000fea0003800000 */
.L_x_3773:
[----:B------:R-:W-:Y:S01]  /*39930*/  MOV R13, R8 ;  /* 0x00000008000d7202 */ /* 0x000fe20000000f00 */
        /* <DEDUP_REMOVED lines=8> */
.L_x_3775:
[----:B------:R-:W-:Y:S02]  /*399c0*/  IMAD.MOV.U32 R13, RZ, RZ, R7 ;  /* 0x000000ffff0d7224 */ /* 0x000fe400078e0007 */
[----:B------:R-:W-:Y:S02]  /*399d0*/  IMAD.MOV.U32 R12, RZ, RZ, 0x1 ;  /* 0x00000001ff0c7424 */ /* 0x000fe400078e00ff */
[----:B------:R-:W-:-:S07]  /*399e0*/  IMAD.MOV.U32 R2, RZ, RZ, R14 ;  /* 0x000000ffff027224 */ /* 0x000fce00078e000e */
[----:B------:R-:W-:Y:S05]  /*399f0*/  WARPSYNC.COLLECTIVE R15, `(.L_x_3776) ;  /* 0x000000000f087348 */ /* 0x000fea0003c00000 */
[----:B------:R0:W1:Y:S02]  /*39a00*/  SHFL.IDX P6, R14, R13, R12, R11 ;  /* 0x0000000c0d0e7389 */ /* 0x00006400000c000b */
[----:B01----:R-:W-:Y:S01]  /*39a10*/  ENDCOLLECTIVE ;  /* 0x000000000000791b */ /* 0x003fe20003800000 */
.L_x_3776:
        /* <DEDUP_REMOVED lines=12> */
.L_x_3777:
[----:B------:R-:W-:Y:S02]  /*39ae0*/  IMAD.MOV.U32 R13, RZ, RZ, R7 ;  /* 0x000000ffff0d7224 */ /* 0x000fe400078e0007 */
[----:B------:R-:W-:Y:S02]  /*39af0*/  IMAD.MOV.U32 R12, RZ, RZ, 0x2 ;  /* 0x00000002ff0c7424 */ /* 0x000fe400078e00ff */
[----:B------:R-:W-:-:S07]  /*39b00*/  IMAD.MOV.U32 R2, RZ, RZ, R14 ;  /* 0x000000ffff027224 */ /* 0x000fce00078e000e */
[----:B------:R-:W-:Y:S05]  /*39b10*/  WARPSYNC.COLLECTIVE R15, `(.L_x_3778) ;  /* 0x000000000f087348 */ /* 0x000fea0003c00000 */
[----:B------:R0:W1:Y:S02]  /*39b20*/  SHFL.IDX P6, R14, R13, R12, R11 ;  /* 0x0000000c0d0e7389 */ /* 0x00006400000c000b */
[----:B01----:R-:W-:Y:S01]  /*39b30*/  ENDCOLLECTIVE ;  /* 0x000000000000791b */ /* 0x003fe20003800000 */
.L_x_3778:
        /* <DEDUP_REMOVED lines=12> */
.L_x_3779:
[----:B------:R-:W-:Y:S02]  /*39c00*/  IMAD.MOV.U32 R13, RZ, RZ, R7 ;  /* 0x000000ffff0d7224 */ /* 0x000fe400078e0007 */
[----:B------:R-:W-:Y:S02]  /*39c10*/  IMAD.MOV.U32 R12, RZ, RZ, 0x3 ;  /* 0x00000003ff0c7424 */ /* 0x000fe400078e00ff */
[----:B------:R-:W-:-:S07]  /*39c20*/  IMAD.MOV.U32 R2, RZ, RZ, R14 ;  /* 0x000000ffff027224 */ /* 0x000fce00078e000e */
[----:B------:R-:W-:Y:S05]  /*39c30*/  WARPSYNC.COLLECTIVE R15, `(.L_x_3780) ;  /* 0x000000000f087348 */ /* 0x000fea0003c00000 */
[----:B------:R0:W1:Y:S02]  /*39c40*/  SHFL.IDX P6, R14, R13, R12, R11 ;  /* 0x0000000c0d0e7389 */ /* 0x00006400000c000b */
[----:B01----:R-:W-:Y:S01]  /*39c50*/  ENDCOLLECTIVE ;  /* 0x000000000000791b */ /* 0x003fe20003800000 */
.L_x_3780:
        /* <DEDUP_REMOVED lines=12> */
.L_x_3781:
[----:B------:R-:W-:Y:S02]  /*39d20*/  IMAD.MOV.U32 R13, RZ, RZ, R7 ;  /* 0x000000ffff0d7224 */ /* 0x000fe400078e0007 */
[----:B------:R-:W-:Y:S02]  /*39d30*/  IMAD.MOV.U32 R12, RZ, RZ, 0x4 ;  /* 0x00000004ff0c7424 */ /* 0x000fe400078e00ff */
[----:B------:R-:W-:-:S07]  /*39d40*/  IMAD.MOV.U32 R2, RZ, RZ, R14 ;  /* 0x000000ffff027224 */ /* 0x000fce00078e000e */
[----:B------:R-:W-:Y:S05]  /*39d50*/  WARPSYNC.COLLECTIVE R15, `(.L_x_3782) ;  /* 0x000000000f087348 */ /* 0x000fea0003c00000 */
[----:B------:R0:W1:Y:S02]  /*39d60*/  SHFL.IDX P6, R14, R13, R12, R11 ;  /* 0x0000000c0d0e7389 */ /* 0x00006400000c000b */
[----:B01----:R-:W-:Y:S01]  /*39d70*/  ENDCOLLECTIVE ;  /* 0x000000000000791b */ /* 0x003fe20003800000 */
.L_x_3782:
        /* <DEDUP_REMOVED lines=12> */
.L_x_3783:
[----:B------:R-:W-:Y:S02]  /*39e40*/  IMAD.MOV.U32 R13, RZ, RZ, R7 ;  /* 0x000000ffff0d7224 */ /* 0x000fe400078e0007 */
[----:B------:R-:W-:Y:S02]  /*39e50*/  IMAD.MOV.U32 R12, RZ, RZ, 0x5 ;  /* 0x00000005ff0c7424 */ /* 0x000fe400078e00ff */
[----:B------:R-:W-:-:S07]  /*39e60*/  IMAD.MOV.U32 R2, RZ, RZ, R14 ;  /* 0x000000ffff027224 */ /* 0x000fce00078e000e */
[----:B------:R-:W-:Y:S05]  /*39e70*/  WARPSYNC.COLLECTIVE R15, `(.L_x_3784) ;  /* 0x000000000f087348 */ /* 0x000fea0003c00000 */
[----:B------:R0:W1:Y:S02]  /*39e80*/  SHFL.IDX P6, R14, R13, R12, R11 ;  /* 0x0000000c0d0e7389 */ /* 0x00006400000c000b */
[----:B01----:R-:W-:Y:S01]  /*39e90*/  ENDCOLLECTIVE ;  /* 0x000000000000791b */ /* 0x003fe20003800000 */
.L_x_3784:
        /* <DEDUP_REMOVED lines=12> */
.L_x_3785:
[----:B------:R-:W-:Y:S02]  /*39f60*/  IMAD.MOV.U32 R13, RZ, RZ, R7 ;  /* 0x000000ffff0d7224 */ /* 0x000fe400078e0007 */
[----:B------:R-:W-:Y:S02]  /*39f70*/  IMAD.MOV.U32 R12, RZ, RZ, 0x6 ;  /* 0x00000006ff0c7424 */ /* 0x000fe400078e00ff */
[----:B------:R-:W-:-:S07]  /*39f80*/  IMAD.MOV.U32 R2, RZ, RZ, R14 ;  /* 0x000000ffff027224 */ /* 0x000fce00078e000e */
[----:B------:R-:W-:Y:S05]  /*39f90*/  WARPSYNC.COLLECTIVE R15, `(.L_x_3786) ;  /* 0x000000000f087348 */ /* 0x000fea0003c00000 */
[----:B------:R0:W1:Y:S02]  /*39fa0*/  SHFL.IDX P6, R14, R13, R12, R11 ;  /* 0x0000000c0d0e7389 */ /* 0x00006400000c000b */
[----:B01----:R-:W-:Y:S01]  /*39fb0*/  ENDCOLLECTIVE ;  /* 0x000000000000791b */ /* 0x003fe20003800000 */
.L_x_3786:
        /* <DEDUP_REMOVED lines=12> */
.L_x_3787:
[----:B------:R-:W-:Y:S02]  /*3a080*/  IMAD.MOV.U32 R13, RZ, RZ, R7 ;  /* 0x000000ffff0d7224 */ /* 0x000fe400078e0007 */
[----:B------:R-:W-:Y:S02]  /*3a090*/  IMAD.MOV.U32 R12, RZ, RZ, 0x7 ;  /* 0x00000007ff0c7424 */ /* 0x000fe400078e00ff */
[----:B------:R-:W-:-:S07]  /*3a0a0*/  IMAD.MOV.U32 R2, RZ, RZ, R14 ;  /* 0x000000ffff027224 */ /* 0x000fce00078e000e */
[----:B------:R-:W-:Y:S05]  /*3a0b0*/  WARPSYNC.COLLECTIVE R15, `(.L_x_3788) ;  /* 0x000000000f087348 */ /* 0x000fea0003c00000 */
[----:B------:R0:W1:Y:S02]  /*3a0c0*/  SHFL.IDX P6, R14, R13, R12, R11 ;  /* 0x0000000c0d0e7389 */ /* 0x00006400000c000b */
[----:B01----:R-:W-:Y:S01]  /*3a0d0*/  ENDCOLLECTIVE ;  /* 0x000000000000791b */ /* 0x003fe20003800000 */
.L_x_3788:
        /* <DEDUP_REMOVED lines=12> */
.L_x_3789:
[----:B------:R-:W-:Y:S01]  /*3a1a0*/  IMAD.MOV.U32 R2, RZ, RZ, R14 ;  /* 0x000000ffff027224 */ /* 0x000fe200078e000e */
[----:B------:R-:W-:Y:S06]  /*3a1b0*/  BRA `(.L_x_3790) ;  /* 0xffffff3400187947 */ /* 0x000fec000383ffff */
.L_x_3386:
[----:B---3--:R3:W4:Y:S02]  /*3a1c0*/  SYNCS.PHASECHK.TRANS64.TRYWAIT P0, [R0+URZ+0x38840], R24 ;  /* 0x03884018000075a7 */ /* 0x008724000800017f */
[----:B----4-:R-:W-:Y:S05]  /*3a1d0*/  @!P0 NANOSLEEP.SYNCS 0x989680 ;  /* 0x009896800000895d */ /* 0x010fea0003900000 */
[----:B------:R-:W4:Y:S02]  /*3a1e0*/  @!P0 SYNCS.PHASECHK.TRANS64 P0, [R0+URZ+0x38840], R24 ;  /* 0x03884018000085a7 */ /* 0x000f24000800007f */
[----:B----4-:R-:W-:Y:S05]  /*3a1f0*/  @!P0 BRA `(.L_x_3386) ;  /* 0xfffffffc00f08947 */ /* 0x010fea000383ffff */
[----:B------:R-:W-:Y:S05]  /*3a200*/  BRA `(.L_x_3791) ;  /* 0xffffff34006c7947 */ /* 0x000fea000383ffff */
.L_x_3387:
        /* <DEDUP_REMOVED lines=8> */
.L_x_3793:
[----:B------:R-:W-:Y:S05]  /*3a290*/  BSYNC B0 ;  /* 0x0000000000007941 */ /* 0x000fea0003800000 */
.L_x_3792:
        /* <DEDUP_REMOVED lines=8> */
.L_x_3794:
[----:B------:R-:W-:Y:S02]  /*3a320*/  IMAD.MOV.U32 R13, RZ, RZ, R5 ;  /* 0x000000ffff0d7224 */ /* 0x000fe400078e0005 */
[----:B------:R-:W-:Y:S02]  /*3a330*/  IMAD.MOV.U32 R12, RZ, RZ, 0x1 ;  /* 0x00000001ff0c7424 */ /* 0x000fe400078e00ff */
[----:B------:R-:W-:-:S07]  /*3a340*/  IMAD.MOV.U32 R2, RZ, RZ, R14 ;  /* 0x000000ffff027224 */ /* 0x000fce00078e000e */
[----:B------:R-:W-:Y:S05]  /*3a350*/  WARPSYNC.COLLECTIVE R15, `(.L_x_3795) ;  /* 0x000000000f087348 */ /* 0x000fea0003c00000 */
[----:B------:R0:W1:Y:S02]  /*3a360*/  SHFL.IDX P6, R14, R13, R12, R11 ;  /* 0x0000000c0d0e7389 */ /* 0x00006400000c000b */
[----:B01----:R-:W-:Y:S01]  /*3a370*/  ENDCOLLECTIVE ;  /* 0x000000000000791b */ /* 0x003fe20003800000 */
.L_x_3795:
        /* <DEDUP_REMOVED lines=12> */
.L_x_3796:
[----:B------:R-:W-:Y:S02]  /*3a440*/  IMAD.MOV.U32 R13, RZ, RZ, R5 ;  /* 0x000000ffff0d7224 */ /* 0x000fe400078e0005 */
[----:B------:R-:W-:Y:S01]  /*3a450*/  IMAD.MOV.U32 R12, RZ, RZ, 0x2 ;  /* 0x00000002ff0c7424 */ /* 0x000fe200078e00ff */
[----:B------:R-:W-:-:S07]  /*3a460*/  MOV R2, R14 ;  /* 0x0000000e00027202 */ /* 0x000fce0000000f00 */
[----:B------:R-:W-:Y:S05]  /*3a470*/  WARPSYNC.COLLECTIVE R15, `(.L_x_3797) ;  /* 0x000000000f087348 */ /* 0x000fea0003c00000 */
[----:B------:R0:W1:Y:S02]  /*3a480*/  SHFL.IDX P6, R14, R13, R12, R11 ;  /* 0x0000000c0d0e7389 */ /* 0x00006400000c000b */
[----:B01----:R-:W-:Y:S01]  /*3a490*/  ENDCOLLECTIVE ;  /* 0x000000000000791b */ /* 0x003fe20003800000 */
.L_x_3797:
        /* <DEDUP_REMOVED lines=12> */
.L_x_3798:
[----:B------:R-:W-:Y:S01]  /*3a560*/  IMAD.MOV.U32 R13, RZ, RZ, R5 ;  /* 0x000000ffff0d7224 */ /* 0x000fe200078e0005 */
[----:B------:R-:W-:Y:S01]  /*3a570*/  MOV R12, 0x3 ;  /* 0x00000003000c7802 */ /* 0x000fe20000000f00 */
[----:B------:R-:W-:-:S07]  /*3a580*/  IMAD.MOV.U32 R2, RZ, RZ, R14 ;  /* 0x000000ffff027224 */ /* 0x000fce00078e000e */
[----:B------:R-:W-:Y:S05]  /*3a590*/  WARPSYNC.COLLECTIVE R15, `(.L_x_3799) ;  /* 0x000000000f087348 */ /* 0x000fea0003c00000 */
[----:B------:R0:W1:Y:S02]  /*3a5a0*/  SHFL.IDX P6, R14, R13, R12, R11 ;  /* 0x0000000c0d0e7389 */ /* 0x00006400000c000b */
[----:B01----:R-:W-:Y:S01]  /*3a5b0*/  ENDCOLLECTIVE ;  /* 0x000000000000791b */ /* 0x003fe20003800000 */
.L_x_3799:
        /* <DEDUP_REMOVED lines=12> */
.L_x_3800:
[----:B------:R-:W-:Y:S02]  /*3a680*/  IMAD.MOV.U32 R13, RZ, RZ, R5 ;  /* 0x000000ffff0d7224 */ /* 0x000fe400078e0005 */
[----:B------:R-:W-:Y:S02]  /*3a690*/  IMAD.MOV.U32 R12, RZ, RZ, 0x4 ;  /* 0x00000004ff0c7424 */ /* 0x000fe400078e00ff */
[----:B------:R-:W-:-:S07]  /*3a6a0*/  IMAD.MOV.U32 R2, RZ, RZ, R14 ;  /* 0x000000ffff027224 */ /* 0x000fce00078e000e */
[----:B------:R-:W-:Y:S05]  /*3a6b0*/  WARPSYNC.COLLECTIVE R15, `(.L_x_3801) ;  /* 0x000000000f087348 */ /* 0x000fea0003c00000 */
[----:B------:R0:W1:Y:S02]  /*3a6c0*/  SHFL.IDX P6, R14, R13, R12, R11 ;  /* 0x0000000c0d0e7389 */ /* 0x00006400000c000b */
[----:B01----:R-:W-:Y:S01]  /*3a6d0*/  ENDCOLLECTIVE ;  /* 0x000000000000791b */ /* 0x003fe20003800000 */
.L_x_3801:
        /* <DEDUP_REMOVED lines=12> */
.L_x_3802:
[----:B------:R-:W-:Y:S02]  /*3a7a0*/  IMAD.MOV.U32 R13, RZ, RZ, R5 ;  /* 0x000000ffff0d7224 */ /* 0x000fe400078e0005 */
[----:B------:R-:W-:Y:S01]  /*3a7b0*/  IMAD.MOV.U32 R12, RZ, RZ, 0x5 ;  /* 0x00000005ff0c7424 */ /* 0x000fe200078e00ff */
[----:B------:R-:W-:-:S07]  /*3a7c0*/  MOV R2, R14 ;  /* 0x0000000e00027202 */ /* 0x000fce0000000f00 */
[----:B------:R-:W-:Y:S05]  /*3a7d0*/  WARPSYNC.COLLECTIVE R15, `(.L_x_3803) ;  /* 0x000000000f087348 */ /* 0x000fea0003c00000 */
[----:B------:R0:W1:Y:S02]  /*3a7e0*/  SHFL.IDX P6, R14, R13, R12, R11 ;  /* 0x0000000c0d0e7389 */ /* 0x00006400000c000b */
[----:B01----:R-:W-:Y:S01]  /*3a7f0*/  ENDCOLLECTIVE ;  /* 0x000000000000791b */ /* 0x003fe20003800000 */
.L_x_3803:
        /* <DEDUP_REMOVED lines=12> */
.L_x_3804:
[----:B------:R-:W-:Y:S01]  /*3a8c0*/  IMAD.MOV.U32 R13, RZ, RZ, R5 ;  /* 0x000000ffff0d7224 */ /* 0x000fe200078e0005 */
[----:B------:R-:W-:Y:S01]  /*3a8d0*/  MOV R12, 0x6 ;  /* 0x00000006000c7802 */ /* 0x000fe20000000f00 */
[----:B------:R-:W-:-:S07]  /*3a8e0*/  IMAD.MOV.U32 R2, RZ, RZ, R14 ;  /* 0x000000ffff027224 */ /* 0x000fce00078e000e */
[----:B------:R-:W-:Y:S05]  /*3a8f0*/  WARPSYNC.COLLECTIVE R15, `(.L_x_3805) ;  /* 0x000000000f087348 */ /* 0x000fea0003c00000 */
[----:B------:R0:W1:Y:S02]  /*3a900*/  SHFL.IDX P6, R14, R13, R12, R11 ;  /* 0x0000000c0d0e7389 */ /* 0x00006400000c000b */
[----:B01----:R-:W-:Y:S01]  /*3a910*/  ENDCOLLECTIVE ;  /* 0x000000000000791b */ /* 0x003fe20003800000 */
.L_x_3805:
        /* <DEDUP_REMOVED lines=12> */
.L_x_3806:
[----:B------:R-:W-:Y:S02]  /*3a9e0*/  IMAD.MOV.U32 R13, RZ, RZ, R5 ;  /* 0x000000ffff0d7224 */ /* 0x000fe400078e0005 */
[----:B------:R-:W-:Y:S02]  /*3a9f0*/  IMAD.MOV.U32 R12, RZ, RZ, 0x7 ;  /* 0x00000007ff0c7424 */ /* 0x000fe400078e00ff */
[----:B------:R-:W-:-:S07]  /*3aa00*/  IMAD.MOV.U32 R2, RZ, RZ, R14 ;  /* 0x000000ffff027224 */ /* 0x000fce00078e000e */
[----:B------:R-:W-:Y:S05]  /*3aa10*/  WARPSYNC.COLLECTIVE R15, `(.L_x_3807) ;  /* 0x000000000f087348 */ /* 0x000fea0003c00000 */
[----:B------:R0:W1:Y:S02]  /*3aa20*/  SHFL.IDX P6, R14, R13, R12, R11 ;  /* 0x0000000c0d0e7389 */ /* 0x00006400000c000b */
[----:B01----:R-:W-:Y:S01]  /*3aa30*/  ENDCOLLECTIVE ;  /* 0x000000000000791b */ /* 0x003fe20003800000 */
.L_x_3807:
        /* <DEDUP_REMOVED lines=12> */
.L_x_3808:
[----:B------:R-:W-:Y:S01]  /*3ab00*/  MOV R2, R14 ;  /* 0x0000000e00027202 */ /* 0x000fe20000000f00 */
[----:B------:R-:W-:Y:S06]  /*3ab10*/  BRA `(.L_x_3809) ;  /* 0xffffff3000387947 */ /* 0x000fec000383ffff */
.L_x_3392:
[----:B0-----:R0:W2:Y:S02]  /*3ab20*/  SYNCS.PHASECHK.TRANS64.TRYWAIT P2, [R2+URZ+0x38870], R0 ;  /* 0x03887000020075a7 */ /* 0x0010a4000804017f */
[----:B--2---:R-:W-:Y:S05]  /*3ab30*/  @!P2 NANOSLEEP.SYNCS 0x989680 ;  /* 0x009896800000a95d */ /* 0x004fea0003900000 */
[----:B------:R-:W2:Y:S02]  /*3ab40*/  @!P2 SYNCS.PHASECHK.TRANS64 P2, [R2+URZ+0x38870], R0 ;  /* 0x038870000200a5a7 */ /* 0x000ea4000804007f */
[----:B--2---:R-:W-:Y:S05]  /*3ab50*/  @!P2 BRA `(.L_x_3392) ;  /* 0xfffffffc00f0a947 */ /* 0x004fea000383ffff */
[----:B------:R-:W-:Y:S05]  /*3ab60*/  BRA `(.L_x_3810) ;  /* 0xffffff3000a07947 */ /* 0x000fea000383ffff */
.L_x_3394:
[----:B0-----:R0:W2:Y:S02]  /*3ab70*/  SYNCS.PHASECHK.TRANS64.TRYWAIT P2, [R2+URZ+0x38860], R3 ;  /* 0x03886003020075a7 */ /* 0x0010a4000804017f */
[----:B--2---:R-:W-:Y:S05]  /*3ab80*/  @!P2 NANOSLEEP.SYNCS 0x989680 ;  /* 0x009896800000a95d */ /* 0x004fea0003900000 */
[----:B------:R-:W2:Y:S02]  /*3ab90*/  @!P2 SYNCS.PHASECHK.TRANS64 P2, [R2+URZ+0x38860], R3 ;  /* 0x038860030200a5a7 */ /* 0x000ea4000804007f */
[----:B--2---:R-:W-:Y:S05]  /*3aba0*/  @!P2 BRA `(.L_x_3394) ;  /* 0xfffffffc00f0a947 */ /* 0x004fea000383ffff */
[----:B------:R-:W-:Y:S05]  /*3abb0*/  BRA `(.L_x_3811) ;  /* 0xffffff3000b07947 */ /* 0x000fea000383ffff */
.L_x_3402:
[----:B0-----:R0:W1:Y:S02]  /*3abc0*/  SYNCS.PHASECHK.TRANS64.TRYWAIT P1, [R0+URZ+0x38870], R3 ;  /* 0x03887003000075a7 */ /* 0x001064000802017f */
[----:B-1----:R-:W-:Y:S05]  /*3abd0*/  @!P1 NANOSLEEP.SYNCS 0x989680 ;  /* 0x009896800000995d */ /* 0x002fea0003900000 */
[----:B------:R-:W1:Y:S02]  /*3abe0*/  @!P1 SYNCS.PHASECHK.TRANS64 P1, [R0+URZ+0x38870], R3 ;  /* 0x03887003000095a7 */ /* 0x000e64000802007f */
[----:B-1----:R-:W-:Y:S05]  /*3abf0*/  @!P1 BRA `(.L_x_3402) ;  /* 0xfffffffc00f09947 */ /* 0x002fea000383ffff */
[----:B------:R-:W-:Y:S05]  /*3ac00*/  BRA `(.L_x_3812) ;  /* 0xffffff3c00987947 */ /* 0x000fea000383ffff */
.L_x_3404:
[----:B0-----:R0:W1:Y:S02]  /*3ac10*/  SYNCS.PHASECHK.TRANS64.TRYWAIT P1, [R0+URZ+0x38860], R3 ;  /* 0x03886003000075a7 */ /* 0x001064000802017f */
[----:B-1----:R-:W-:Y:S05]  /*3ac20*/  @!P1 NANOSLEEP.SYNCS 0x989680 ;  /* 0x009896800000995d */ /* 0x002fea0003900000 */
[----:B------:R-:W1:Y:S02]  /*3ac30*/  @!P1 SYNCS.PHASECHK.TRANS64 P1, [R0+URZ+0x38860], R3 ;  /* 0x03886003000095a7 */ /* 0x000e64000802007f */
[----:B-1----:R-:W-:Y:S05]  /*3ac40*/  @!P1 BRA `(.L_x_3404) ;  /* 0xfffffffc00f09947 */ /* 0x002fea000383ffff */
[----:B------:R-:W-:Y:S05]  /*3ac50*/  BRA `(.L_x_3813) ;  /* 0xffffff3c00a47947 */ /* 0x000fea000383ffff */
.L_x_3409:
[----:B------:R-:W-:Y:S01]  /*3ac60*/  BSSY B0, `(.L_x_3814) ;  /* 0x0000008000007945 */ /* 0x000fe20003800000 */
[----:B------:R-:W-:Y:S02]  /*3ac70*/  IMAD.MOV.U32 R13, RZ, RZ, R28 ;  /* 0x000000ffff0d7224 */ /* 0x000fe400078e001c */
[----:B------:R-:W-:Y:S02]  /*3ac80*/  IMAD.MOV.U32 R12, RZ, RZ, RZ ;  /* 0x000000ffff0c7224 */ /* 0x000fe400078e00ff */
[----:B------:R-:W-:Y:S02]  /*3ac90*/  IMAD.MOV.U32 R11, RZ, RZ, 0x1f ;  /* 0x0000001fff0b7424 */ /* 0x000fe400078e00ff */
[----:B------:R-:W-:-:S07]  /*3aca0*/  IMAD.MOV.U32 R15, RZ, RZ, -0x1 ;  /* 0xffffffffff0f7424 */ /* 0x000fce00078e00ff */
[----:B-12---:R-:W-:Y:S05]  /*3acb0*/  WARPSYNC.COLLECTIVE R15, `(.L_x_3815) ;  /* 0x000000000f087348 */ /* 0x006fea0003c00000 */
[----:B------:R0:W3:Y:S02]  /*3acc0*/  SHFL.IDX P6, R14, R13, R12, R11 ;  /* 0x0000000c0d0e7389 */ /* 0x0000e400000c000b */
[----:B0123--:R-:W-:Y:S01]  /*3acd0*/  ENDCOLLECTIVE ;  /* 0x000000000000791b */ /* 0x00ffe20003800000 */
.L_x_3815:
[----:B------:R-:W-:Y:S05]  /*3ace0*/  BSYNC B0 ;  /* 0x0000000000007941 */ /* 0x000fea0003800000 */
.L_x_3814:
[----:B------:R-:W-:Y:S01]  /*3acf0*/  IMAD.MOV.U32 R13, RZ, RZ, R28 ;  /* 0x000000ffff0d7224 */ /* 0x000fe200078e001c */
[----:B------:R-:W-:Y:S01]  /*3ad00*/  MOV R15, 0xffffffff ;  /* 0xffffffff000f7802 */ /* 0x000fe20000000f00 */
[----:B------:R-:W-:Y:S02]  /*3ad10*/  IMAD.MOV.U32 R12, RZ, RZ, 0x1 ;  /* 0x00000001ff0c7424 */ /* 0x000fe400078e00ff */
[----:B------:R-:W-:Y:S02]  /*3ad20*/  IMAD.MOV.U32 R11, RZ, RZ, 0x1f ;  /* 0x0000001fff0b7424 */ /* 0x000fe400078e00ff */
[----:B------:R-:W-:Y:S02]  /*3ad30*/  IMAD.IADD R9, R31, 0x1, R8 ;  /* 0x000000011f097824 */ /* 0x000fe400078e0208 */
[----:B------:R-:W-:-:S07]  /*3ad40*/  IMAD.MOV.U32 R0, RZ, RZ, R14 ;  /* 0x000000ffff007224 */ /* 0x000fce00078e000e */
[----:B------:R-:W-:Y:S05]  /*3ad50*/  WARPSYNC.COLLECTIVE R15, `(.L_x_3816) ;  /* 0x000000000f087348 */ /* 0x000fea0003c00000 */
[----:B------:R0:W1:Y:S02]  /*3ad60*/  SHFL.IDX P6, R14, R13, R12, R11 ;  /* 0x0000000c0d0e7389 */ /* 0x00006400000c000b */
[----:B01----:R-:W-:Y:S01]  /*3ad70*/  ENDCOLLECTIVE ;  /* 0x000000000000791b */ /* 0x003fe20003800000 */
.L_x_3816:
        /* <DEDUP_REMOVED lines=23> */
.L_x_3817:
[----:B------:R-:W-:Y:S02]  /*3aef0*/  MOV R12, 0x2 ;  /* 0x00000002000c7802 */ /* 0x000fe40000000f00 */
[----:B------:R-:W-:-:S05]  /*3af00*/  SEL R4, R14, RZ, P1 ;  /* 0x000000ff0e047207 */ /* 0x000fca0000800000 */
[----:B------:R-:W-:-:S04]  /*3af10*/  IMAD.IADD R4, R13, 0x1, R4 ;  /* 0x000000010d047824 */ /* 0x000fc800078e0204 */
[----:B------:R-:W-:-:S07]  /*3af20*/  IMAD.MOV.U32 R13, RZ, RZ, R4 ;  /* 0x000000ffff0d7224 */ /* 0x000fce00078e0004 */
[----:B------:R-:W-:Y:S05]  /*3af30*/  WARPSYNC.COLLECTIVE R15, `(.L_x_3818) ;  /* 0x000000000f087348 */ /* 0x000fea0003c00000 */
[----:B------:R0:W1:Y:S02]  /*3af40*/  SHFL.UP P6, R14, R13, R12, R11 ;  /* 0x0400000c0d0e7389 */ /* 0x00006400000c000b */
[----:B01----:R-:W-:Y:S01]  /*3af50*/  ENDCOLLECTIVE ;  /* 0x000000000000791b */ /* 0x003fe20003800000 */
.L_x_3818:
[----:B------:R-:W-:Y:S01]  /*3af60*/  IMAD.MOV.U32 R12, RZ, RZ, 0x4 ;  /* 0x00000004ff0c7424 */ /* 0x000fe200078e00ff */
[----:B------:R-:W-:-:S05]  /*3af70*/  SEL R3, R14, RZ, P2 ;  /* 0x000000ff0e037207 */ /* 0x000fca0001000000 */
[----:B------:R-:W-:-:S04]  /*3af80*/  IMAD.IADD R2, R4, 0x1, R3 ;  /* 0x0000000104027824 */ /* 0x000fc800078e0203 */
[----:B------:R-:W-:-:S07]  /*3af90*/  IMAD.MOV.U32 R13, RZ, RZ, R2 ;  /* 0x000000ffff0d7224 */ /* 0x000fce00078e0002 */
[----:B------:R-:W-:Y:S05]  /*3afa0*/  WARPSYNC.COLLECTIVE R15, `(.L_x_3819) ;  /* 0x000000000f087348 */ /* 0x000fea0003c00000 */
[----:B------:R0:W1:Y:S02]  /*3afb0*/  SHFL.UP P6, R14, R13, R12, R11 ;  /* 0x0400000c0d0e7389 */ /* 0x00006400000c000b */
[----:B01----:R-:W-:Y:S01]  /*3afc0*/  ENDCOLLECTIVE ;  /* 0x000000000000791b */ /* 0x003fe20003800000 */
.L_x_3819:
[----:B------:R-:W-:Y:S01]  /*3afd0*/  IMAD.MOV.U32 R12, RZ, RZ, 0x8 ;  /* 0x00000008ff0c7424 */ /* 0x000fe200078e00ff */
[----:B------:R-:W-:-:S05]  /*3afe0*/  SEL R3, R14, RZ, P3 ;  /* 0x000000ff0e037207 */ /* 0x000fca0001800000 */
[----:B------:R-:W-:-:S04]  /*3aff0*/  IMAD.IADD R3, R2, 0x1, R3 ;  /* 0x0000000102037824 */ /* 0x000fc800078e0203 */
[----:B------:R-:W-:-:S07]  /*3b000*/  IMAD.MOV.U32 R13, RZ, RZ, R3 ;  /* 0x000000ffff0d7224 */ /* 0x000fce00078e0003 */
[----:B------:R-:W-:Y:S05]  /*3b010*/  WARPSYNC.COLLECTIVE R15, `(.L_x_3820) ;  /* 0x000000000f087348 */ /* 0x000fea0003c00000 */
[----:B------:R0:W1:Y:S02]  /*3b020*/  SHFL.UP P6, R14, R13, R12, R11 ;  /* 0x0400000c0d0e7389 */ /* 0x00006400000c000b */
[----:B01----:R-:W-:Y:S01]  /*3b030*/  ENDCOLLECTIVE ;  /* 0x000000000000791b */ /* 0x003fe20003800000 */
.L_x_3820:
[----:B------:R-:W-:Y:S02]  /*3b040*/  MOV R12, 0x10 ;  /* 0x00000010000c7802 */ /* 0x000fe40000000f00 */
[----:B------:R-:W-:-:S05]  /*3b050*/  SEL R4, R14, RZ, P4 ;  /* 0x000000ff0e047207 */ /* 0x000fca0002000000 */
[----:B------:R-:W-:-:S04]  /*3b060*/  IMAD.IADD R4, R3, 0x1, R4 ;  /* 0x0000000103047824 */ /* 0x000fc800078e0204 */
[----:B------:R-:W-:-:S07]  /*3b070*/  IMAD.MOV.U32 R13, RZ, RZ, R4 ;  /* 0x000000ffff0d7224 */ /* 0x000fce00078e0004 */
[----:B------:R-:W-:Y:S05]  /*3b080*/  WARPSYNC.COLLECTIVE R15, `(.L_x_3821) ;  /* 0x000000000f087348 */ /* 0x000fea0003c00000 */
[----:B------:R0:W1:Y:S02]  /*3b090*/  SHFL.UP P6, R14, R13, R12, R11 ;  /* 0x0400000c0d0e7389 */ /* 0x00006400000c000b */
[----:B01----:R-:W-:Y:S01]  /*3b0a0*/  ENDCOLLECTIVE ;  /* 0x000000000000791b */ /* 0x003fe20003800000 */
.L_x_3821:
        /* <DEDUP_REMOVED lines=8> */
.L_x_3822:
[----:B------:R-:W-:Y:S05]  /*3b130*/  BRA `(.L_x_3823) ;  /* 0xffffff4400e07947 */ /* 0x000fea000383ffff */
.L_x_3412:
[----:B------:R-:W-:Y:S01]  /*3b140*/  BSSY B0, `(.L_x_3824) ;  /* 0x0000007000007945 */ /* 0x000fe20003800000 */
[----:B------:R-:W-:Y:S02]  /*3b150*/  IMAD.MOV.U32 R12, RZ, RZ, 0x1 ;  /* 0x00000001ff0c7424 */ /* 0x000fe400078e00ff */
[----:B------:R-:W-:Y:S02]  /*3b160*/  IMAD.MOV.U32 R11, RZ, RZ, RZ ;  /* 0x000000ffff0b7224 */ /* 0x000fe400078e00ff */
[----:B------:R-:W-:-:S07]  /*3b170*/  IMAD.MOV.U32 R15, RZ, RZ, -0x1 ;  /* 0xffffffffff0f7424 */ /* 0x000fce00078e00ff */
[----:B-1----:R-:W-:Y:S05]  /*3b180*/  WARPSYNC.COLLECTIVE R15, `(.L_x_3825) ;  /* 0x000000000f087348 */ /* 0x002fea0003c00000 */
[----:B------:R0:W2:Y:S02]  /*3b190*/  SHFL.UP P6, R14, R13, R12, R11 ;  /* 0x0400000c0d0e7389 */ /* 0x0000a400000c000b */
[----:B012---:R-:W-:Y:S01]  /*3b1a0*/  ENDCOLLECTIVE ;  /* 0x000000000000791b */ /* 0x007fe20003800000 */
.L_x_3825:
[----:B------:R-:W-:Y:S05]  /*3b1b0*/  BSYNC B0 ;  /* 0x0000000000007941 */ /* 0x000fea0003800000 */
.L_x_3824:
        /* <DEDUP_REMOVED lines=8> */
.L_x_3826:
[----:B------:R-:W-:Y:S01]  /*3b240*/  IMAD.MOV.U32 R12, RZ, RZ, 0x4 ;  /* 0x00000004ff0c7424 */ /* 0x000fe200078e00ff */
[----:B------:R-:W-:-:S05]  /*3b250*/  SEL R2, R14, RZ, P2 ;  /* 0x000000ff0e027207 */ /* 0x000fca0001000000 */
[----:B------:R-:W-:-:S04]  /*3b260*/  IMAD.IADD R2, R13, 0x1, R2 ;  /* 0x000000010d027824 */ /* 0x000fc800078e0202 */
[----:B------:R-:W-:-:S07]  /*3b270*/  IMAD.MOV.U32 R13, RZ, RZ, R2 ;  /* 0x000000ffff0d7224 */ /* 0x000fce00078e0002 */
[----:B------:R-:W-:Y:S05]  /*3b280*/  WARPSYNC.COLLECTIVE R15, `(.L_x_3827) ;  /* 0x000000000f087348 */ /* 0x000fea0003c00000 */
[----:B------:R0:W1:Y:S02]  /*3b290*/  SHFL.UP P6, R14, R13, R12, R11 ;  /* 0x0400000c0d0e7389 */ /* 0x00006400000c000b */
[----:B01----:R-:W-:Y:S01]  /*3b2a0*/  ENDCOLLECTIVE ;  /* 0x000000000000791b */ /* 0x003fe20003800000 */
.L_x_3827:
[----:B------:R-:W-:Y:S01]  /*3b2b0*/  IMAD.MOV.U32 R12, RZ, RZ, 0x8 ;  /* 0x00000008ff0c7424 */ /* 0x000fe200078e00ff */
[----:B------:R-:W-:-:S05]  /*3b2c0*/  SEL R3, R14, RZ, P3 ;  /* 0x000000ff0e037207 */ /* 0x000fca0001800000 */
[----:B------:R-:W-:-:S04]  /*3b2d0*/  IMAD.IADD R3, R2, 0x1, R3 ;  /* 0x0000000102037824 */ /* 0x000fc800078e0203 */
[----:B------:R-:W-:-:S07]  /*3b2e0*/  IMAD.MOV.U32 R13, RZ, RZ, R3 ;  /* 0x000000ffff0d7224 */ /* 0x000fce00078e0003 */
[----:B------:R-:W-:Y:S05]  /*3b2f0*/  WARPSYNC.COLLECTIVE R15, `(.L_x_3828) ;  /* 0x000000000f087348 */ /* 0x000fea0003c00000 */
[----:B------:R0:W1:Y:S02]  /*3b300*/  SHFL.UP P6, R14, R13, R12, R11 ;  /* 0x0400000c0d0e7389 */ /* 0x00006400000c000b */
[----:B01----:R-:W-:Y:S01]  /*3b310*/  ENDCOLLECTIVE ;  /* 0x000000000000791b */ /* 0x003fe20003800000 */
.L_x_3828:
[----:B------:R-:W-:Y:S01]  /*3b320*/  IMAD.MOV.U32 R12, RZ, RZ, 0x10 ;  /* 0x00000010ff0c7424 */ /* 0x000fe200078e00ff */
[----:B------:R-:W-:-:S04]  /*3b330*/  SEL R4, R14, RZ, P4 ;  /* 0x000000ff0e047207 */ /* 0x000fc80002000000 */
[----:B------:R-:W-:-:S05]  /*3b340*/  IADD3 R4, R3, R4, RZ ;  /* 0x0000000403047210 */ /* 0x000fca0007ffe0ff */
[----:B------:R-:W-:-:S07]  /*3b350*/  IMAD.MOV.U32 R13, RZ, RZ, R4 ;  /* 0x000000ffff0d7224 */ /* 0x000fce00078e0004 */
[----:B------:R-:W-:Y:S05]  /*3b360*/  WARPSYNC.COLLECTIVE R15, `(.L_x_3829) ;  /* 0x000000000f087348 */ /* 0x000fea0003c00000 */
[----:B------:R0:W1:Y:S02]  /*3b370*/  SHFL.UP P6, R14, R13, R12, R11 ;  /* 0x0400000c0d0e7389 */ /* 0x00006400000c000b */
[----:B01----:R-:W-:Y:S01]  /*3b380*/  ENDCOLLECTIVE ;  /* 0x000000000000791b */ /* 0x003fe20003800000 */
.L_x_3829:
        /* <DEDUP_REMOVED lines=8> */
.L_x_3830:
[----:B------:R-:W-:Y:S05]  /*3b410*/  BRA `(.L_x_3831) ;  /* 0xffffff4400cc7947 */ /* 0x000fea000383ffff */
.L_x_3414:
[----:B------:R-:W-:Y:S01]  /*3b420*/  BSSY B0, `(.L_x_3832) ;  /* 0x0000006000007945 */ /* 0x000fe20003800000 */
[----:B------:R-:W-:Y:S01]  /*3b430*/  PLOP3.LUT P6, PT, P6, PT, PT, 0x8, 0x0 ;  /* 0x000000000000781c */ /* 0x000fe200037ce170 */
[----:B------:R-:W-:-:S12]  /*3b440*/  IMAD.MOV.U32 R15, RZ, RZ, -0x1 ;  /* 0xffffffffff0f7424 */ /* 0x000fd800078e00ff */
[----:B01----:R-:W-:Y:S05]  /*3b450*/  WARPSYNC.COLLECTIVE R15, `(.L_x_3833) ;  /* 0x000000000f087348 */ /* 0x003fea0003c00000 */
[----:B------:R-:W-:Y:S01]  /*3b460*/  VOTE.ANY R14, PT, P6 ;  /* 0x00000000000e7806 */ /* 0x000fe200030e0100 */
[----:B01----:R-:W-:Y:S06]  /*3b470*/  ENDCOLLECTIVE ;  /* 0x000000000000791b */ /* 0x003fec0003800000 */
.L_x_3833:
[----:B------:R-:W-:Y:S05]  /*3b480*/  BSYNC B0 ;  /* 0x0000000000007941 */ /* 0x000fea0003800000 */
.L_x_3832:
[----:B------:R-:W-:Y:S01]  /*3b490*/  IMAD.MOV.U32 R3, RZ, RZ, R14 ;  /* 0x000000ffff037224 */ /* 0x000fe200078e000e */
[----:B------:R-:W-:Y:S01]  /*3b4a0*/  MOV R13, R29 ;  /* 0x0000001d000d7202 */ /* 0x000fe20000000f00 */
[----:B------:R-:W-:Y:S02]  /*3b4b0*/  IMAD.MOV.U32 R11, RZ, RZ, 0x1f ;  /* 0x0000001fff0b7424 */ /* 0x000fe400078e00ff */
[----:B------:R-:W0:Y:S01]  /*3b4c0*/  POPC R7, R3 ;  /* 0x0000000300077309 */ /* 0x000e220000000000 */
[----:B------:R-:W-:Y:S02]  /*3b4d0*/  IMAD.MOV.U32 R15, RZ, RZ, -0x1 ;  /* 0xffffffffff0f7424 */ /* 0x000fe400078e00ff */
[----:B0-----:R-:W-:Y:S02]  /*3b4e0*/  IMAD.MOV.U32 R12, RZ, RZ, R7 ;  /* 0x000000ffff0c7224 */ /* 0x001fe400078e0007 */
[----:B------:R-:W-:-:S07]  /*3b4f0*/  IMAD.IADD R31, R7, 0x1, R31 ;  /* 0x00000001071f7824 */ /* 0x000fce00078e021f */
[----:B------:R-:W-:Y:S05]  /*3b500*/  WARPSYNC.COLLECTIVE R15, `(.L_x_3834) ;  /* 0x000000000f087348 */ /* 0x000fea0003c00000 */
[----:B------:R0:W1:Y:S02]  /*3b510*/  SHFL.IDX P6, R14, R13, R12, R11 ;  /* 0x0000000c0d0e7389 */ /* 0x00006400000c000b */
[----:B01----:R-:W-:Y:S01]  /*3b520*/  ENDCOLLECTIVE ;  /* 0x000000000000791b */ /* 0x003fe20003800000 */
.L_x_3834:
[----:B------:R-:W-:Y:S02]  /*3b530*/  IMAD.MOV.U32 R13, RZ, RZ, R5 ;  /* 0x000000ffff0d7224 */ /* 0x000fe400078e0005 */
[----:B------:R-:W-:-:S07]  /*3b540*/  IMAD.MOV.U32 R29, RZ, RZ, R14 ;  /* 0x000000ffff1d7224 */ /* 0x000fce00078e000e */
[----:B------:R-:W-:Y:S05]  /*3b550*/  WARPSYNC.COLLECTIVE R15, `(.L_x_3835) ;  /* 0x000000000f087348 */ /* 0x000fea0003c00000 */
[----:B------:R0:W1:Y:S02]  /*3b560*/  SHFL.IDX P6, R14, R13, R12, R11 ;  /* 0x0000000c0d0e7389 */ /* 0x00006400000c000b */
[----:B01----:R-:W-:Y:S01]  /*3b570*/  ENDCOLLECTIVE ;  /* 0x000000000000791b */ /* 0x003fe20003800000 */
.L_x_3835:
[----:B------:R-:W-:Y:S01]  /*3b580*/  IMAD.MOV.U32 R5, RZ, RZ, R14 ;  /* 0x000000ffff057224 */ /* 0x000fe200078e000e */
[----:B------:R-:W-:Y:S06]  /*3b590*/  BRA `(.L_x_3836) ;  /* 0xffffff4400ac7947 */ /* 0x000fec000383ffff */
.L_x_3416:
[----:B------:R-:W-:Y:S01]  /*3b5a0*/  BSSY B0, `(.L_x_3837) ;  /* 0x0000007000007945 */ /* 0x000fe20003800000 */
[----:B------:R-:W-:Y:S01]  /*3b5b0*/  IMAD.MOV.U32 R13, RZ, RZ, R2 ;  /* 0x000000ffff0d7224 */ /* 0x000fe200078e0002 */
[----:B------:R-:W-:Y:S01]  /*3b5c0*/  MOV R11, 0x1f ;  /* 0x0000001f000b7802 */ /* 0x000fe20000000f00 */
[----:B------:R-:W-:-:S07]  /*3b5d0*/  IMAD.MOV.U32 R15, RZ, RZ, -0x1 ;  /* 0xffffffffff0f7424 */ /* 0x000fce00078e00ff */
[----:B01234-:R-:W-:Y:S05]  /*3b5e0*/  WARPSYNC.COLLECTIVE R15, `(.L_x_3838) ;  /* 0x000000000f087348 */ /* 0x01ffea0003c00000 */
[----:B------:R0:W0:Y:S02]  /*3b5f0*/  SHFL.IDX P6, R14, R13, R12, R11 ;  /* 0x0000000c0d0e7389 */ /* 0x00002400000c000b */
[----:B01234-:R-:W-:Y:S01]  /*3b600*/  ENDCOLLECTIVE ;  /* 0x000000000000791b */ /* 0x01ffe20003800000 */
.L_x_3838:
[----:B------:R-:W-:Y:S05]  /*3b610*/  BSYNC B0 ;  /* 0x0000000000007941 */ /* 0x000fea0003800000 */
.L_x_3837:
[----:B------:R-:W-:Y:S01]  /*3b620*/  IMAD.MOV.U32 R28, RZ, RZ, R14 ;  /* 0x000000ffff1c7224 */ /* 0x000fe200078e000e */
[----:B------:R-:W-:Y:S06]  /*3b630*/  BRA `(.L_x_3415) ;  /* 0xffffff44009c7947 */ /* 0x000fec000383ffff */
.L_x_3422:
[----:B0-----:R0:W2:Y:S02]  /*3b640*/  SYNCS.PHASECHK.TRANS64.TRYWAIT P0, [R5+URZ+0x38820], R0 ;  /* 0x03882000050075a7 */ /* 0x0010a4000800017f */
[----:B--2---:R-:W-:Y:S05]  /*3b650*/  @!P0 NANOSLEEP.SYNCS 0x989680 ;  /* 0x009896800000895d */ /* 0x004fea0003900000 */
[----:B------:R-:W2:Y:S02]  /*3b660*/  @!P0 SYNCS.PHASECHK.TRANS64 P0, [R5+URZ+0x38820], R0 ;  /* 0x03882000050085a7 */ /* 0x000ea4000800007f */
[----:B--2---:R-:W-:Y:S05]  /*3b670*/  @!P0 BRA `(.L_x_3422) ;  /* 0xfffffffc00f08947 */ /* 0x004fea000383ffff */
[----:B------:R-:W-:Y:S05]  /*3b680*/  BRA `(.L_x_3839) ;  /* 0xffffff5000007947 */ /* 0x000fea000383ffff */
.L_x_3423:
        /* <DEDUP_REMOVED lines=11> */
.L_x_3841:
[----:B------:R-:W-:Y:S05]  /*3b740*/  BSYNC B0 ;  /* 0x0000000000007941 */ /* 0x000fea0003800000 */
.L_x_3840:
[----:B------:R-:W-:Y:S05]  /*3b750*/  BRA `(.L_x_3842) ;  /* 0xffffff4c00e87947 */ /* 0x000fea000383ffff */
.L_x_3424:
[----:B------:R-:W-:Y:S01]  /*3b760*/  BSSY B0, `(.L_x_3843) ;  /* 0x0000006000007945 */ /* 0x000fe20003800000 */
[----:B------:R-:W-:-:S07]  /*3b770*/  IMAD.MOV.U32 R15, RZ, RZ, -0x1 ;  /* 0xffffffffff0f7424 */ /* 0x000fce00078e00ff */
[----:B01----:R-:W-:Y:S05]  /*3b780*/  WARPSYNC.COLLECTIVE R15, `(.L_x_3844) ;  /* 0x000000000f0c7348 */ /* 0x003fea0003c00000 */
[----:B------:R-:W-:Y:S02]  /*3b790*/  ELECT P6, UR62, PT ;  /* 0x00000000003e782f */ /* 0x000fe400038c0000 */
[----:B------:R-:W-:Y:S01]  /*3b7a0*/  MOV R14, UR62 ;  /* 0x0000003e000e7c02 */ /* 0x000fe20008000f00 */
[----:B01----:R-:W-:Y:S10]  /*3b7b0*/  ENDCOLLECTIVE ;  /* 0x000000000000791b */ /* 0x003ff40003800000 */
.L_x_3844:
[----:B------:R-:W-:Y:S05]  /*3b7c0*/  BSYNC B0 ;  /* 0x0000000000007941 */ /* 0x000fea0003800000 */
.L_x_3843:
[----:B------:R-:W-:Y:S05]  /*3b7d0*/  BRA `(.L_x_3845) ;  /* 0xffffff4c00dc7947 */ /* 0x000fea000383ffff */
.L_x_3426:
[----:B0-----:R0:W2:Y:S02]  /*3b7e0*/  SYNCS.PHASECHK.TRANS64.TRYWAIT P1, [R3+URZ+0x38840], R2 ;  /* 0x03884002030075a7 */ /* 0x0010a4000802017f */
[----:B--2---:R-:W-:Y:S05]  /*3b7f0*/  @!P1 NANOSLEEP.SYNCS 0x989680 ;  /* 0x009896800000995d */ /* 0x004fea0003900000 */
[----:B------:R-:W2:Y:S02]  /*3b800*/  @!P1 SYNCS.PHASECHK.TRANS64 P1, [R3+URZ+0x38840], R2 ;  /* 0x03884002030095a7 */ /* 0x000ea4000802007f */
[----:B--2---:R-:W-:Y:S05]  /*3b810*/  @!P1 BRA `(.L_x_3426) ;  /* 0xfffffffc00f09947 */ /* 0x004fea000383ffff */
[----:B------:R-:W-:Y:S05]  /*3b820*/  BRA `(.L_x_3846) ;  /* 0xffffff4c00fc7947 */ /* 0x000fea000383ffff */
.L_x_3428:
[----:B--2---:R2:W3:Y:S02]  /*3b830*/  SYNCS.PHASECHK.TRANS64.TRYWAIT P1, [R5+URZ+0x38840], R0 ;  /* 0x03884000050075a7 */ /* 0x0044e4000802017f */
[----:B---3--:R-:W-:Y:S05]  /*3b840*/  @!P1 NANOSLEEP.SYNCS 0x989680 ;  /* 0x009896800000995d */ /* 0x008fea0003900000 */
[----:B------:R-:W3:Y:S02]  /*3b850*/  @!P1 SYNCS.PHASECHK.TRANS64 P1, [R5+URZ+0x38840], R0 ;  /* 0x03884000050095a7 */ /* 0x000ee4000802007f */
[----:B---3--:R-:W-:Y:S05]  /*3b860*/  @!P1 BRA `(.L_x_3428) ;  /* 0xfffffffc00f09947 */ /* 0x008fea000383ffff */
[----:B------:R-:W-:Y:S05]  /*3b870*/  BRA `(.L_x_3847) ;  /* 0xffffff5000087947 */ /* 0x000fea000383ffff */
.L_x_3430:
[----:B---3--:R3:W4:Y:S02]  /*3b880*/  SYNCS.PHASECHK.TRANS64.TRYWAIT P1, [R3+URZ+0x38860], R2 ;  /* 0x03886002030075a7 */ /* 0x008724000802017f */
[----:B----4-:R-:W-:Y:S05]  /*3b890*/  @!P1 NANOSLEEP.SYNCS 0x989680 ;  /* 0x009896800000995d */ /* 0x010fea0003900000 */
[----:B------:R-:W4:Y:S02]  /*3b8a0*/  @!P1 SYNCS.PHASECHK.TRANS64 P1, [R3+URZ+0x38860], R2 ;  /* 0x03886002030095a7 */ /* 0x000f24000802007f */
[----:B----4-:R-:W-:Y:S05]  /*3b8b0*/  @!P1 BRA `(.L_x_3430) ;  /* 0xfffffffc00f09947 */ /* 0x010fea000383ffff */
[----:B------:R-:W-:Y:S05]  /*3b8c0*/  BRA `(.L_x_3848) ;  /* 0xffffff5000047947 */ /* 0x000fea000383ffff */
.L_x_3432:
[----:B----4-:R4:W0:Y:S02]  /*3b8d0*/  SYNCS.PHASECHK.TRANS64.TRYWAIT P1, [R5+URZ+0x38860], R0 ;  /* 0x03886000050075a7 */ /* 0x010824000802017f */
[----:B0-----:R-:W-:Y:S05]  /*3b8e0*/  @!P1 NANOSLEEP.SYNCS 0x989680 ;  /* 0x009896800000995d */ /* 0x001fea0003900000 */
[----:B------:R-:W0:Y:S02]  /*3b8f0*/  @!P1 SYNCS.PHASECHK.TRANS64 P1, [R5+URZ+0x38860], R0 ;  /* 0x03886000050095a7 */ /* 0x000e24000802007f */
[----:B0-----:R-:W-:Y:S05]  /*3b900*/  @!P1 BRA `(.L_x_3432) ;  /* 0xfffffffc00f09947 */ /* 0x001fea000383ffff */
[----:B------:R-:W-:Y:S05]  /*3b910*/  BRA `(.L_x_3849) ;  /* 0xffffff5000007947 */ /* 0x000fea000383ffff */
.L_x_3434:
[----:B------:R0:W0:Y:S02]  /*3b920*/  SYNCS.PHASECHK.TRANS64.TRYWAIT P1, [R3+URZ+0x38880], R2 ;  /* 0x03888002030075a7 */ /* 0x000024000802017f */
[----:B0-----:R-:W-:Y:S05]  /*3b930*/  @!P1 NANOSLEEP.SYNCS 0x989680 ;  /* 0x009896800000995d */ /* 0x001fea0003900000 */
[----:B------:R-:W0:Y:S02]  /*3b940*/  @!P1 SYNCS.PHASECHK.TRANS64 P1, [R3+URZ+0x38880], R2 ;  /* 0x03888002030095a7 */ /* 0x000e24000802007f */
[----:B0-----:R-:W-:Y:S05]  /*3b950*/  @!P1 BRA `(.L_x_3434) ;  /* 0xfffffffc00f09947 */ /* 0x001fea000383ffff */
[----:B------:R-:W-:Y:S05]  /*3b960*/  BRA `(.L_x_3850) ;  /* 0xffffff4c00fc7947 */ /* 0x000fea000383ffff */
.L_x_3851:
        /* <DEDUP_REMOVED lines=9> */
.L_x_16274:


//--------------------- .text._ZN7cutlass13device_kernelIN5flash11enable_sm90INS1_16FlashAttnFwdSm90INS1_25CollectiveMainloopFwdSm90ILi2EN4cute5tupleIJNS5_1CILi1EEES8_S8_EEENS6_IJNS7_ILi128EEENS7_ILi160EEENS7_ILi192EEEEEELi192ENS_12float_e4m3_tEfNS_4arch4Sm90ELb0ELb0ELb0ELb0ELb1ELb0ELb0ELb1ELb1ELb1ELb1ELb0EEENS1_21CollectiveEpilogueFwdINS6_IJSA_SC_SB_EEES9_NS_10bfloat16_tESG_Li256ELb0ELb1ELb1ELb1EEENS1_19SingleTileSchedulerILb0ELb1ELb1ELi128EEEEEEEEEvNT_6ParamsE --------------------------
	.section	.text._ZN7cutlass13device_kernelIN5flash11enable_sm90INS1_16FlashAttnFwdSm90INS1_25CollectiveMainloopFwdSm90ILi2EN4cute5tupleIJNS5_1CILi1EEES8_S8_EEENS6_IJNS7_ILi128EEENS7_ILi160EEENS7_ILi192EEEEEELi192ENS_12float_e4m3_tEfNS_4arch4Sm90ELb0ELb0ELb0ELb0ELb1ELb0ELb0ELb1ELb1ELb1ELb1ELb0EEENS1_21CollectiveEpilogueFwdINS6_IJSA_SC_SB_EEES9_NS_10bfloat16_tESG_Li256ELb0ELb1ELb1ELb1EEENS1_19SingleTileSchedulerILb0ELb1ELb1ELi128EEEEEEEEEvNT_6ParamsE,"ax",@progbits
	.align	128
.text._ZN7cutlass13device_kernelIN5flash11enable_sm90INS1_16FlashAttnFwdSm90INS1_25CollectiveMainloopFwdSm90ILi2EN4cute5tupleIJNS5_1CILi1EEES8_S8_EEENS6_IJNS7_ILi128EEENS7_ILi160EEENS7_ILi192EEEEEELi192ENS_12float_e4m3_tEfNS_4arch4Sm90ELb0ELb0ELb0ELb0ELb1ELb0ELb0ELb1ELb1ELb1ELb1ELb0EEENS1_21CollectiveEpilogueFwdINS6_IJSA_SC_SB_EEES9_NS_10bfloat16_tESG_Li256ELb0ELb1ELb1ELb1EEENS1_19SingleTileSchedulerILb0ELb1ELb1ELi128EEEEEEEEEvNT_6ParamsE:
        .type           _ZN7cutlass13device_kernelIN5flash11enable_sm90INS1_16FlashAttnFwdSm90INS1_25CollectiveMainloopFwdSm90ILi2EN4cute5tupleIJNS5_1CILi1EEES8_S8_EEENS6_IJNS7_ILi128EEENS7_ILi160EEENS7_ILi192EEEEEELi192ENS_12float_e4m3_tEfNS_4arch4Sm90ELb0ELb0ELb0ELb0ELb1ELb0ELb0ELb1ELb1ELb1ELb1ELb0EEENS1_21CollectiveEpilogueFwdINS6_IJSA_SC_SB_EEES9_NS_10bfloat16_tESG_Li256ELb0ELb1ELb1ELb1EEENS1_19SingleTileSchedulerILb0ELb1ELb1ELi128EEEEEEEEEvNT_6ParamsE,@function
        .size           _ZN7cutlass13device_kernelIN5flash11enable_sm90INS1_16FlashAttnFwdSm90INS1_25CollectiveMainloopFwdSm90ILi2EN4cute5tupleIJNS5_1CILi1EEES8_S8_EEENS6_IJNS7_ILi128EEENS7_ILi160EEENS7_ILi192EEEEEELi192ENS_12float_e4m3_tEfNS_4arch4Sm90ELb0ELb0ELb0ELb0ELb1ELb0ELb0ELb1ELb1ELb1ELb1ELb0EEENS1_21CollectiveEpilogueFwdINS6_IJSA_SC_SB_EEES9_NS_10bfloat16_tESG_Li256ELb0ELb1ELb1ELb1EEENS1_19SingleTileSchedulerILb0ELb1ELb1ELi128EEEEEEEEEvNT_6ParamsE,(.L_x_16275 - _ZN7cutlass13device_kernelIN5flash11enable_sm90INS1_16FlashAttnFwdSm90INS1_25CollectiveMainloopFwdSm90ILi2EN4cute5tupleIJNS5_1CILi1EEES8_S8_EEENS6_IJNS7_ILi128EEENS7_ILi160EEENS7_ILi192EEEEEELi192ENS_12float_e4m3_tEfNS_4arch4Sm90ELb0ELb0ELb0ELb0ELb1ELb0ELb0ELb1ELb1ELb1ELb1ELb0EEENS1_21CollectiveEpilogueFwdINS6_IJSA_SC_SB_EEES9_NS_10bfloat16_tESG_Li256ELb0ELb1ELb1ELb1EEENS1_19SingleTileSchedulerILb0ELb1ELb1ELi128EEEEEEEEEvNT_6ParamsE)
        .other          _ZN7cutlass13device_kernelIN5flash11enable_sm90INS1_16FlashAttnFwdSm90INS1_25CollectiveMainloopFwdSm90ILi2EN4cute5tupleIJNS5_1CILi1EEES8_S8_EEENS6_IJNS7_ILi128EEENS7_ILi160EEENS7_ILi192EEEEEELi192ENS_12float_e4m3_tEfNS_4arch4Sm90ELb0ELb0ELb0ELb0ELb1ELb0ELb0ELb1ELb1ELb1ELb1ELb0EEENS1_21CollectiveEpilogueFwdINS6_IJSA_SC_SB_EEES9_NS_10bfloat16_tESG_Li256ELb0ELb1ELb1ELb1EEENS1_19SingleTileSchedulerILb0ELb1ELb1ELi128EEEEEEEEEvNT_6ParamsE,@"STO_CUDA_ENTRY STV_DEFAULT"
_ZN7cutlass13device_kernelIN5flash11enable_sm90INS1_16FlashAttnFwdSm90INS1_25CollectiveMainloopFwdSm90ILi2EN4cute5tupleIJNS5_1CILi1EEES8_S8_EEENS6_IJNS7_ILi128EEENS7_ILi160EEENS7_ILi192EEEEEELi192ENS_12float_e4m3_tEfNS_4arch4Sm90ELb0ELb0ELb0ELb0ELb1ELb0ELb0ELb1ELb1ELb1ELb1ELb0EEENS1_21CollectiveEpilogueFwdINS6_IJSA_SC_SB_EEES9_NS_10bfloat16_tESG_Li256ELb0ELb1ELb1ELb1EEENS1_19SingleTileSchedulerILb0ELb1ELb1ELi128EEEEEEEEEvNT_6ParamsE:
        /* <DEDUP_REMOVED lines=45> */
.L_x_3852:
        /* <DEDUP_REMOVED lines=22> */
.L_x_3853:
        /* <DEDUP_REMOVED lines=18> */
.L_x_3854:
        /* <DEDUP_REMOVED lines=22> */
.L_x_3855:
        /* <DEDUP_REMOVED lines=23> */
.L_x_3856:
        /* <DEDUP_REMOVED lines=9> */
.L_x_3859:
[----:B------:R-:W-:-:S08]  /*08b0*/  NOP ;  /* 0x0000000000007918 */ /* 0x000fd00000000000 */
[----:B------:R-:W0:Y:S02]  /*08c0*/  USETMAXREG.TRY_ALLOC.CTAPOOL UP0, 0xe8 ;  /* 0x000000e8000079c8 */ /* 0x000e240008000600 */
[----:B0-----:R-:W-:-:S13]  /*08d0*/  PLOP3.LUT P0, PT, PT, PT, UP0, 0x80, 0x0 ;  /* 0x000000000000781c */ /* 0x001fda0003f0f008 */
[----:B------:R-:W-:Y:S05]  /*08e0*/  @!P0 BRA `(.L_x_3859) ;  /* 0xfffffffc00f08947 */ /* 0x000fea000383ffff */
[----:B-1----:R-:W0:Y:S01]  /*08f0*/  S2UR UR6, SR_CTAID.Y ;  /* 0x00000000000679c3 */ /* 0x002e220000002600 */
[----:B------:R-:W-:Y:S01]  /*0900*/  LOP3.LUT R0, R23, 0xffffff80, RZ, 0xc0, !PT ;  /* 0xffffff8017007812 */ /* 0x000fe200078ec0ff */
[----:B------:R-:W-:Y:S02]  /*0910*/  ULDC UR8, c[0x0][0xc50] ;  /* 0x0003140000087ab9 */ /* 0x000fe40000000800 */
[----:B------:R-:W-:-:S04]  /*0920*/  UISETP.NE.AND UP0, UPT, UR8, 0x1, UPT ;  /* 0x000000010800788c */ /* 0x000fc8000bf05270 */
[----:B------:R-:W-:Y:S08]  /*0930*/  BAR.ARV 0x8, 0x180 ;  /* 0x0206000000007b1d */ /* 0x000ff00000002000 */
[----:B------:R-:W1:Y:S01]  /*0940*/  S2UR UR49, SR_CTAID.Z ;  /* 0x00000000003179c3 */ /* 0x000e620000002700 */
[----:B------:R-:W-:Y:S01]  /*0950*/  ISETP.NE.AND P0, PT, R0, 0x80, PT ;  /* 0x000000800000780c */ /* 0x000fe20003f05270 */
[----:B------:R-:W-:Y:S01]  /*0960*/  @UP0 ULDC UR4, c[0x0][0xc54] ;  /* 0x0003150000040ab9 */ /* 0x000fe20000000800 */
[----:B------:R-:W-:Y:S01]  /*0970*/  @UP0 ULDC UR7, c[0x0][0xc58] ;  /* 0x0003160000070ab9 */ /* 0x000fe20000000800 */
[----:B0-----:R-:W-:-:S10]  /*0980*/  UIMAD.WIDE.U32 UR4, UR6, UR4, URZ ;  /* 0x00000004060472a5 */ /* 0x001fd4000f8e003f */
[----:B------:R-:W-:Y:S06]  /*0990*/  @!P0 BAR.ARV 0x9, 0x100 ;  /* 0x0244000000008b1d */ /* 0x000fec0000002000 */
[----:B------:R-:W-:Y:S01]  /*09a0*/  UMOV UR51, UR6 ;  /* 0x0000000600337c82 */ /* 0x000fe20008000000 */
[----:B------:R-:W-:Y:S01]  /*09b0*/  @UP0 USHF.R.U32.HI UR51, URZ, UR7, UR5 ;  /* 0x000000073f330299 */ /* 0x000fe20008011605 */
[----:B-1----:R-:W-:-:S03]  /*09c0*/  ISETP.LE.AND P0, PT, RZ, UR49, PT ;  /* 0x00000031ff007c0c */ /* 0x002fc6000bf03270 */
[----:B------:R-:W-:-:S04]  /*09d0*/  UIADD3 UR4, -UR51, URZ, URZ ;  /* 0x0000003f33047290 */ /* 0x000fc8000fffe13f */
[----:B------:R-:W-:-:S06]  /*09e0*/  UIMAD UR8, UR8, UR4, UR6 ;  /* 0x00000004080872a4 */ /* 0x000fcc000f8e0206 */
[----:B------:R-:W-:Y:S06]  /*09f0*/  @!P0 BRA `(.L_x_3860) ;  /* 0x0000010400a48947 */ /* 0x000fec0003800000 */
        /* <DEDUP_REMOVED lines=53> */
[----:B------:R-:W-:-:S04]  /*0d50*/  UIMAD.WIDE UR4, UR4, 0x66666667, URZ ;  /* 0x66666667040478a5 */ /* 0x000fc8000f8e023f */
[----:B------:R-:W-:Y:S02]  /*0d60*/  USHF.R.U32.HI UR6, URZ, 0x1f, UR5 ;  /* 0x0000001f3f067899 */ /* 0x000fe40008011605 */
[----:B------:R-:W-:Y:S01]  /*0d70*/  ULOP3.LUT UR38, UR8, 0xffff, URZ, 0xc0, !UPT ;  /* 0x0000ffff08267892 */ /* 0x000fe2000f8ec03f */
[----:B------:R-:W-:Y:S01]  /*0d80*/  UMOV UR4, URZ ;  /* 0x0000003f00047c82 */ /* 0x000fe20008000000 */
[----:B------:R-:W-:-:S04]  /*0d90*/  ULEA.HI.SX32 UR6, UR5, UR6, 0x1a ;  /* 0x0000000605067291 */ /* 0x000fc8000f8fd23f */
        /* <DEDUP_REMOVED lines=37> */
.L_x_3861:
        /* <DEDUP_REMOVED lines=9> */
[----:B------:R-:W-:Y:S01]  /*1080*/  VIADDMNMX R2, R3, UR38, R2, PT ;  /* 0x0000002603027c46 */ /* 0x000fe2000b800102 */
[----:B------:R-:W-:Y:S01]  /*1090*/  IMAD.MOV.U32 R9, RZ, RZ, RZ ;  /* 0x000000ffff097224 */ /* 0x000fe200078e00ff */
[----:B------:R-:W-:Y:S01]  /*10a0*/  R2UR UR37, R0 ;  /* 0x00000000002572ca */ /* 0x000fe200000e0000 */
[----:B------:R-:W-:Y:S01]  /*10b0*/  IMAD.MOV.U32 R0, RZ, RZ, RZ ;  /* 0x000000ffff007224 */ /* 0x000fe200078e00ff */
[----:B------:R-:W-:Y:S01]  /*10c0*/  R2UR UR54, R2 ;  /* 0x00000000023672ca */ /* 0x000fe200000e0000 */
[----:B------:R-:W-:Y:S01]  /*10d0*/  IMAD.MOV.U32 R2, RZ, RZ, RZ ;  /* 0x000000ffff027224 */ /* 0x000fe200078e00ff */
[----:B------:R-:W-:Y:S02]  /*10e0*/  CS2R R52, SRZ ;  /* 0x0000000000347805 */ /* 0x000fe4000001ff00 */
[----:B------:R-:W-:Y:S02]  /*10f0*/  CS2R R44, SRZ ;  /* 0x00000000002c7805 */ /* 0x000fe4000001ff00 */
[----:B------:R-:W-:-:S02]  /*1100*/  CS2R R6, SRZ ;  /* 0x0000000000067805 */ /* 0x000fc4000001ff00 */
[----:B------:R-:W-:Y:S02]  /*1110*/  CS2R R10, SRZ ;  /* 0x00000000000a7805 */ /* 0x000fe4000001ff00 */
[----:B------:R-:W-:Y:S02]  /*1120*/  CS2R R48, SRZ ;  /* 0x0000000000307805 */ /* 0x000fe4000001ff00 */
[----:B------:R-:W-:Y:S01]  /*1130*/  CS2R R50, SRZ ;  /* 0x0000000000327805 */ /* 0x000fe2000001ff00 */
[----:B------:R-:W-:Y:S01]  /*1140*/  IMAD.MOV.U32 R17, RZ, RZ, RZ ;  /* 0x000000ffff117224 */ /* 0x000fe200078e00ff */
[----:B------:R-:W-:Y:S01]  /*1150*/  CS2R R56, SRZ ;  /* 0x0000000000387805 */ /* 0x000fe2000001ff00 */
[----:B------:R-:W-:Y:S01]  /*1160*/  IMAD.MOV.U32 R58, RZ, RZ, RZ ;  /* 0x000000ffff3a7224 */ /* 0x000fe200078e00ff */
[----:B------:R-:W-:Y:S02]  /*1170*/  CS2R R18, SRZ ;  /* 0x0000000000127805 */ /* 0x000fe4000001ff00 */
[----:B------:R-:W-:Y:S01]  /*1180*/  CS2R R32, SRZ ;  /* 0x0000000000207805 */ /* 0x000fe2000001ff00 */
[----:B------:R-:W-:Y:S01]  /*1190*/  UISETP.GT.AND UP0, UPT, UR54, UR38, UPT ;  /* 0x000000263600728c */ /* 0x000fe2000bf04270 */
[----:B------:R-:W-:Y:S01]  /*11a0*/  IMAD.MOV.U32 R39, RZ, RZ, RZ ;  /* 0x000000ffff277224 */ /* 0x000fe200078e00ff */
[----:B------:R-:W-:-:S02]  /*11b0*/  CS2R R46, SRZ ;  /* 0x00000000002e7805 */ /* 0x000fc4000001ff00 */
[----:B------:R-:W-:Y:S01]  /*11c0*/  CS2R R20, SRZ ;  /* 0x0000000000147805 */ /* 0x000fe2000001ff00 */
[----:B------:R-:W-:Y:S01]  /*11d0*/  IMAD.MOV.U32 R22, RZ, RZ, RZ ;  /* 0x000000ffff167224 */ /* 0x000fe200078e00ff */
[----:B------:R-:W-:Y:S02]  /*11e0*/  CS2R R54, SRZ ;  /* 0x0000000000367805 */ /* 0x000fe4000001ff00 */
[----:B------:R-:W-:Y:S01]  /*11f0*/  PLOP3.LUT P1, PT, PT, PT, UP0, 0x80, 0x0 ;  /* 0x000000000000781c */ /* 0x000fe20003f2f008 */
[----:B------:R-:W-:Y:S01]  /*1200*/  IMAD.MOV.U32 R15, RZ, RZ, RZ ;  /* 0x000000ffff0f7224 */ /* 0x000fe200078e00ff */
[----:B------:R-:W-:Y:S01]  /*1210*/  CS2R R24, SRZ ;  /* 0x0000000000187805 */ /* 0x000fe2000001ff00 */
[----:B------:R-:W-:Y:S01]  /*1220*/  IMAD.MOV.U32 R29, RZ, RZ, RZ ;  /* 0x000000ffff1d7224 */ /* 0x000fe200078e00ff */
[----:B------:R-:W-:Y:S02]  /*1230*/  CS2R R64, SRZ ;  /* 0x0000000000407805 */ /* 0x000fe4000001ff00 */
[----:B------:R-:W-:Y:S01]  /*1240*/  CS2R R60, SRZ ;  /* 0x00000000003c7805 */ /* 0x000fe2000001ff00 */
[----:B------:R-:W-:Y:S01]  /*1250*/  IMAD.MOV.U32 R37, RZ, RZ, RZ ;  /* 0x000000ffff257224 */ /* 0x000fe200078e00ff */
[----:B------:R-:W-:-:S02]  /*1260*/  CS2R R62, SRZ ;  /* 0x00000000003e7805 */ /* 0x000fc4000001ff00 */
[----:B------:R-:W-:Y:S02]  /*1270*/  CS2R R120, SRZ ;  /* 0x0000000000787805 */ /* 0x000fe4000001ff00 */
[----:B------:R-:W-:Y:S01]  /*1280*/  CS2R R40, SRZ ;  /* 0x0000000000287805 */ /* 0x000fe2000001ff00 */
[----:B------:R-:W-:Y:S01]  /*1290*/  IMAD.MOV.U32 R66, RZ, RZ, RZ ;  /* 0x000000ffff427224 */ /* 0x000fe200078e00ff */
[----:B------:R-:W-:Y:S01]  /*12a0*/  CS2R R70, SRZ ;  /* 0x0000000000467805 */ /* 0x000fe2000001ff00 */
[----:B------:R-:W-:Y:S01]  /*12b0*/  IMAD.MOV.U32 R31, RZ, RZ, RZ ;  /* 0x000000ffff1f7224 */ /* 0x000fe200078e00ff */
        /* <DEDUP_REMOVED lines=17> */
[----:B------:R-:W-:Y:S01]  /*13d0*/  CS2R R98, SRZ ;  /* 0x0000000000627805 */ /* 0x000fe2000001ff00 */
[----:B------:R-:W-:Y:S01]  /*13e0*/  IMAD.MOV.U32 R104, RZ, RZ, RZ ;  /* 0x000000ffff687224 */ /* 0x000fe200078e00ff */
[----:B------:R-:W-:Y:S02]  /*13f0*/  CS2R R108, SRZ ;  /* 0x00000000006c7805 */ /* 0x000fe4000001ff00 */
[----:B------:R-:W-:Y:S01]  /*1400*/  CS2R R110, SRZ ;  /* 0x00000000006e7805 */ /* 0x000fe2000001ff00 */
[----:B------:R-:W-:Y:S01]  /*1410*/  IMAD.MOV.U32 R112, RZ, RZ, RZ ;  /* 0x000000ffff707224 */ /* 0x000fe200078e00ff */
[----:B------:R-:W-:Y:S01]  /*1420*/  CS2R R118, SRZ ;  /* 0x0000000000767805 */ /* 0x000fe2000001ff00 */
[----:B------:R-:W-:Y:S01]  /*1430*/  IMAD.MOV.U32 R124, RZ, RZ, RZ ;  /* 0x000000ffff7c7224 */ /* 0x000fe200078e00ff */
[----:B------:R-:W-:Y:S01]  /*1440*/  CS2R R114, SRZ ;  /* 0x0000000000727805 */ /* 0x000fe2000001ff00 */
        /* <DEDUP_REMOVED lines=36> */
.L_x_3863:
[----:B------:R-:W-:-:S04]  /*1690*/  SHF.L.U32 R2, RZ, 0x1f, RZ ;  /* 0x0000001fff027819 */ /* 0x000fc800000006ff */
[----:B------:R-:W0:Y:S02]  /*16a0*/  SYNCS.PHASECHK.TRANS64.TRYWAIT P0, [UR36+0x33400], R2 ;  /* 0x03340002ff0075a7 */ /* 0x000e240008000164 */
[----:B0-----:R-:W-:Y:S05]  /*16b0*/  @!P0 BRA `(.L_x_3864) ;  /* 0x000000f8007c8947 */ /* 0x001fea0003800000 */
.L_x_3950:
[----:B------:R-:W-:-:S06]  /*16c0*/  ULOP3.LUT UR4, UR48, 0x1, URZ, 0xfc, !UPT ;  /* 0x0000000130047892 */ /* 0x000fcc000f8efc3f */
[----:B------:R-:W-:-:S05]  /*16d0*/  IMAD.U32 R0, RZ, RZ, UR4 ;  /* 0x00000004ff007e24 */ /* 0x000fca000f8e00ff */
[----:B------:R-:W-:-:S13]  /*16e0*/  ISETP.NE.AND P0, PT, R0, 0x3, PT ;  /* 0x000000030000780c */ /* 0x000fda0003f05270 */
[----:B------:R-:W-:Y:S05]  /*16f0*/  @!P0 BRA `(.L_x_3865) ;  /* 0x0000000000048947 */ /* 0x000fea0003800000 */
[----:B------:R-:W-:Y:S01]  /*1700*/  BPT.TRAP 0x1 ;  /* 0x000000040000795c */ /* 0x000fe20000300000 */
.L_x_3865:
[----:B------:R1:W2:Y:S01]  /*1710*/  SYNCS.PHASECHK.TRANS64.TRYWAIT P1, [UR36+0x33430], R2 ;  /* 0x03343002ff0075a7 */ /* 0x0002a20008020164 */
[----:B------:R-:W-:Y:S05]  /*1720*/  @!P0 BRA `(.L_x_3866) ;  /* 0x0000000000048947 */ /* 0x000fea0003800000 */
[----:B------:R-:W-:Y:S01]  /*1730*/  BPT.TRAP 0x1 ;  /* 0x000000040000795c */ /* 0x000fe20000300000 */
.L_x_3866:
[----:B------:R-:W-:Y:S02]  /*1740*/  IMAD.U32 R4, RZ, RZ, UR40 ;  /* 0x00000028ff047e24 */ /* 0x000fe4000f8e00ff */
[----:B------:R-:W-:Y:S01]  /*1750*/  IMAD.MOV.U32 R0, RZ, RZ, RZ ;  /* 0x000000ffff007224 */ /* 0x000fe200078e00ff */
[----:B--2---:R-:W-:Y:S06]  /*1760*/  @P1 BRA `(.L_x_3867) ;  /* 0x0000000000081947 */ /* 0x004fec0003800000 */
[----:B------:R-:W2:Y:S02]  /*1770*/  SYNCS.PHASECHK.TRANS64.TRYWAIT P1, [UR36+0x33430], R2 ;  /* 0x03343002ff0075a7 */ /* 0x000ea40008020164 */
[----:B--2---:R-:W-:Y:S05]  /*1780*/  @!P1 BRA `(.L_x_3868) ;  /* 0x000000f800609947 */ /* 0x004fea0003800000 */
.L_x_3867:
[----:B------:R-:W-:Y:S05]  /*1790*/  WARPSYNC.ALL ;  /* 0x0000000000007948 */ /* 0x000fea0003800000 */
[----:B------:R-:W-:Y:S01]  /*17a0*/  IMAD.MOV.U32 R25, RZ, RZ, RZ ;  /* 0x000000ffff197224 */ /* 0x000fe200078e00ff */
[----:B01----:R-:W-:Y:S01]  /*17b0*/  LOP3.LUT R2, R4, 0x10000, RZ, 0xfc, !PT ;  /* 0x0001000004027812 */ /* 0x003fe200078efcff */
[----:B------:R-:W-:Y:S01]  /*17c0*/  IMAD.MOV.U32 R3, RZ, RZ, -0x7fffffe0 ;  /* 0x80000020ff037424 */ /* 0x000fe200078e00ff */
[----:B------:R-:W-:-:S04]  /*17d0*/  UIADD3 UR4, UR36, 0x24200, URZ ;  /* 0x0002420024047890 */ /* 0x000fc8000fffe03f */
[C---:B------:R-:W-:Y:S01]  /*17e0*/  R2UR UR5, R3.reuse ;  /* 0x00000000030572ca */ /* 0x040fe200000e0000 */
[----:B------:R-:W-:Y:S01]  /*17f0*/  WARPGROUP.ARRIVE ;  /* 0x00000000000079c5 */ /* 0x000fe20000000000 */
[----:B------:R-:W-:Y:S01]  /*1800*/  UMOV UR7, 0x80000020 ;  /* 0x8000002000077882 */ /* 0x000fe20000000000 */
[----:B------:R-:W-:Y:S01]  /*1810*/  USHF.R.U32.HI UR6, URZ, 0x4, UR4 ;  /* 0x000000043f067899 */ /* 0x000fe20008011604 */
[C---:B------:R-:W-:Y:S01]  /*1820*/  R2UR UR8, R2.reuse ;  /* 0x00000000020872ca */ /* 0x040fe200000e0000 */
[----:B------:R-:W-:Y:S01]  /*1830*/  UMOV UR11, 0x80000020 ;  /* 0x80000020000b7882 */ /* 0x000fe20000000000 */
[C---:B------:R-:W-:Y:S01]  /*1840*/  R2UR UR4, R2.reuse ;  /* 0x00000000020472ca */ /* 0x040fe200000e0000 */
[----:B------:R-:W-:Y:S01]  /*1850*/  ULOP3.LUT UR6, UR6, 0x3fff, URZ, 0xc0, !UPT ;  /* 0x00003fff06067892 */ /* 0x000fe2000f8ec03f */
[C---:B------:R-:W-:Y:S01]  /*1860*/  R2UR UR9, R3.reuse ;  /* 0x00000000030972ca */ /* 0x040fe200000e0000 */
[----:B------:R-:W-:Y:S01]  /*1870*/  UMOV UR15, 0x80000020 ;  /* 0x80000020000f7882 */ /* 0x000fe20000000000 */
[C---:B------:R-:W-:Y:S01]  /*1880*/  R2UR UR12, R2.reuse ;  /* 0x00000000020c72ca */ /* 0x040fe200000e0000 */
[----:B------:R-:W-:Y:S01]  /*1890*/  ULOP3.LUT UR52, UR6, 0x10000, URZ, 0xfc, !UPT ;  /* 0x0001000006347892 */ /* 0x000fe2000f8efc3f */
[C---:B------:R-:W-:Y:S01]  /*18a0*/  R2UR UR13, R3.reuse ;  /* 0x00000000030d72ca */ /* 0x040fe200000e0000 */
[----:B------:R-:W-:Y:S01]  /*18b0*/  UMOV UR19, 0x80000020 ;  /* 0x8000002000137882 */ /* 0x000fe20000000000 */
[C---:B------:R-:W-:Y:S01]  /*18c0*/  R2UR UR16, R2.reuse ;  /* 0x00000000021072ca */ /* 0x040fe200000e0000 */
[----:B------:R-:W-:Y:S01]  /*18d0*/  UIADD3 UR10, UR52, 0x80, URZ ;  /* 0x00000080340a7890 */ /* 0x000fe2000fffe03f */
[C---:B------:R-:W-:Y:S01]  /*18e0*/  R2UR UR17, R3.reuse ;  /* 0x00000000031172ca */ /* 0x040fe200000e0000 */
[----:B------:R-:W-:Y:S01]  /*18f0*/  UIADD3 UR14, UR52, 0x100, URZ ;  /* 0x00000100340e7890 */ /* 0x000fe2000fffe03f */
[----:B------:R-:W-:Y:S01]  /*1900*/  R2UR UR20, R2 ;  /* 0x00000000021472ca */ /* 0x000fe200000e0000 */
[----:B------:R-:W-:Y:S01]  /*1910*/  UMOV UR6, UR52 ;  /* 0x0000003400067c82 */ /* 0x000fe20008000000 */
[----:B------:R-:W-:Y:S01]  /*1920*/  UIADD3 UR18, UR52, 0x180, URZ ;  /* 0x0000018034127890 */ /* 0x000fe2000fffe03f */
[----:B------:R-:W-:Y:S01]  /*1930*/  QGMMA.64x32x32.F32.E4M3.E4M3 R92, gdesc[UR4], RZ, !UPT, gsb0 ;  /* 0x00600000045c79f3 */ /* 0x000fe2000c0008ff */
[----:B------:R-:W-:Y:S01]  /*1940*/  R2UR UR21, R3 ;  /* 0x00000000031572ca */ /* 0x000fe200000e0000 */
[----:B------:R-:W-:Y:S01]  /*1950*/  UIADD3 UR22, UR52, 0x200, URZ ;  /* 0x0000020034167890 */ /* 0x000fe2000fffe03f */
[----:B------:R-:W-:Y:S01]  /*1960*/  UMOV UR23, 0x80000020 ;  /* 0x8000002000177882 */ /* 0x000fe20000000000 */
[----:B------:R-:W-:Y:S01]  /*1970*/  UIADD3 UR26, UR52, 0x2, URZ ;  /* 0x00000002341a7890 */ /* 0x000fe2000fffe03f */
[----:B------:R-:W-:Y:S01]  /*1980*/  UMOV UR25, 0x80000020 ;  /* 0x8000002000197882 */ /* 0x000fe20000000000 */
[----:B------:R-:W-:Y:S01]  /*1990*/  UMOV UR27, 0x80000020 ;  /* 0x80000020001b7882 */ /* 0x000fe20000000000 */
[----:B------:R-:W-:Y:S01]  /*19a0*/  UIADD3 UR6, UR52, 0x82, URZ ;  /* 0x0000008234067890 */ /* 0x000fe2000fffe03f */
[----:B------:R-:W-:Y:S01]  /*19b0*/  UMOV UR5, UR25 ;  /* 0x0000001900057c82 */ /* 0x000fe20008000000 */
[----:B------:R-:W-:Y:S01]  /*19c0*/  UMOV UR7, 0x80000020 ;  /* 0x8000002000077882 */ /* 0x000fe20000000000 */
[----:B------:R-:W-:Y:S01]  /*19d0*/  UIADD3 UR30, UR52, 0x280, URZ ;  /* 0x00000280341e7890 */ /* 0x000fe2000fffe03f */
[----:B------:R-:W-:Y:S01]  /*19e0*/  UMOV UR29, 0x80000020 ;  /* 0x80000020001d7882 */ /* 0x000fe20000000000 */
        /* <DEDUP_REMOVED lines=10> */
[----:B------:R-:W-:-:S02]  /*1a90*/  WARPGROUP.DEPBAR.LE gsb0, 0x0 ;  /* 0x00008000000079c5 */ /* 0x000fc40000010000 */
[----:B------:R-:W-:-:S06]  /*1aa0*/  WARPGROUP.ARRIVE ;  /* 0x00000000000079c5 */ /* 0x000fcc0000000000 */
[----:B------:R-:W-:Y:S01]  /*1ab0*/  QGMMA.64x32x32.F32.E4M3.E4M3 R76, gdesc[UR8], RZ, !UPT, gsb0 ;  /* 0x00600000084c79f3 */ /* 0x000fe2000c0008ff */
[----:B------:R-:W-:Y:S01]  /*1ac0*/  UIADD3 UR10, UR52, 0x102, URZ ;  /* 0x00000102340a7890 */ /* 0x000fe2000fffe03f */
[----:B------:R-:W-:Y:S01]  /*1ad0*/  UMOV UR9, UR25 ;  /* 0x0000001900097c82 */ /* 0x000fe20008000000 */
[----:B------:R-:W-:Y:S01]  /*1ae0*/  UMOV UR11, 0x80000020 ;  /* 0x80000020000b7882 */ /* 0x000fe20000000000 */
[----:B------:R-:W-:Y:S02]  /*1af0*/  WARPGROUP.DEPBAR.LE gsb0, 0x0 ;  /* 0x00008000000079c5 */ /* 0x000fe40000010000 */
[----:B------:R-:W-:-:S06]  /*1b00*/  WARPGROUP.ARRIVE ;  /* 0x00000000000079c5 */ /* 0x000fcc0000000000 */
[----:B------:R-:W-:Y:S01]  /*1b10*/  QGMMA.64x32x32.F32.E4M3.E4M3 R60, gdesc[UR12], RZ, !UPT, gsb0 ;  /* 0x006000000c3c79f3 */ /* 0x000fe2000c0008ff */
[----:B------:R-:W-:-:S13]  /*1b20*/  R2UR UR12, R2 ;  /* 0x00000000020c72ca */ /* 0x000fda00000e0000 */
[----:B------:R-:W-:Y:S02]  /*1b30*/  UIADD3 UR24, UR12, 0x2, URZ ;  /* 0x000000020c187890 */ /* 0x000fe4000fffe03f */
[----:B------:R-:W-:Y:S02]  /*1b40*/  UIADD3 UR28, UR12, 0x200, URZ ;  /* 0x000002000c1c7890 */ /* 0x000fe4000fffe03f */
[----:B------:R-:W-:Y:S02]  /*1b50*/  UIADD3 UR32, UR12, 0x202, URZ ;  /* 0x000002020c207890 */ /* 0x000fe4000fffe03f */
[----:B------:R-:W-:Y:S01]  /*1b60*/  UIADD3 UR40, UR12, 0x400, URZ ;  /* 0x000004000c287890 */ /* 0x000fe2000fffe03f */
[----:B------:R-:W-:Y:S01]  /*1b70*/  UMOV UR4, UR24 ;  /* 0x0000001800047c82 */ /* 0x000fe20008000000 */
[----:B------:R-:W-:Y:S01]  /*1b80*/  UMOV UR8, UR24 ;  /* 0x0000001800087c82 */ /* 0x000fe20008000000 */
[----:B------:R-:W-:Y:S01]  /*1b90*/  UIADD3 UR44, UR12, 0x402, URZ ;  /* 0x000004020c2c7890 */ /* 0x000fe2000fffe03f */
[----:B------:R-:W-:-:S02]  /*1ba0*/  WARPGROUP.DEPBAR.LE gsb0, 0x0 ;  /* 0x00008000000079c5 */ /* 0x000fc40000010000 */
[----:B------:R-:W-:-:S06]  /*1bb0*/  WARPGROUP.ARRIVE ;  /* 0x00000000000079c5 */ /* 0x000fcc0000000000 */
[----:B------:R-:W-:Y:S03]  /*1bc0*/  QGMMA.64x32x32.F32.E4M3.E4M3 R44, gdesc[UR16], RZ, !UPT, gsb0 ;  /* 0x00600000102c79f3 */ /* 0x000fe6000c0008ff */
[----:B------:R-:W-:Y:S02]  /*1bd0*/  WARPGROUP.DEPBAR.LE gsb0, 0x0 ;  /* 0x00008000000079c5 */ /* 0x000fe40000010000 */
[----:B------:R-:W-:-:S06]  /*1be0*/  WARPGROUP.ARRIVE ;  /* 0x00000000000079c5 */ /* 0x000fcc0000000000 */
[----:B------:R-:W-:Y:S03]  /*1bf0*/  QGMMA.64x32x32.F32.E4M3.E4M3 R28, gdesc[UR20], RZ, !UPT, gsb0 ;  /* 0x00600000141c79f3 */ /* 0x000fe6000c0008ff */
[----:B------:R-:W-:Y:S02]  /*1c00*/  WARPGROUP.DEPBAR.LE gsb0, 0x0 ;  /* 0x00008000000079c5 */ /* 0x000fe40000010000 */
[----:B------:R-:W-:-:S06]  /*1c10*/  WARPGROUP.ARRIVE ;  /* 0x00000000000079c5 */ /* 0x000fcc0000000000 */
[----:B------:R-:W-:Y:S01]  /*1c20*/  QGMMA.64x32x32.F32.E4M3.E4M3 R92, gdesc[UR24], R92, gsb0 ;  /* 0x00600000185c79f3 */ /* 0x000fe2000800085c */
[----:B------:R-:W-:Y:S01]  /*1c30*/  UIADD3 UR26, UR52, 0x182, URZ ;  /* 0x00000182341a7890 */ /* 0x000fe2000fffe03f */
[----:B------:R-:W-:Y:S01]  /*1c40*/  UMOV UR27, 0x80000020 ;  /* 0x80000020001b7882 */ /* 0x000fe20000000000 */
[----:B------:R-:W-:Y:S02]  /*1c50*/  WARPGROUP.DEPBAR.LE gsb0, 0x0 ;  /* 0x00008000000079c5 */ /* 0x000fe40000010000 */
[----:B------:R-:W-:-:S06]  /*1c60*/  WARPGROUP.ARRIVE ;  /* 0x00000000000079c5 */ /* 0x000fcc0000000000 */
[----:B------:R-:W-:Y:S01]  /*1c70*/  QGMMA.64x32x32.F32.E4M3.E4M3 R76, gdesc[UR4], R76, gsb0 ;  /* 0x00600000044c79f3 */ /* 0x000fe2000800084c */
[----:B------:R-:W-:Y:S02]  /*1c80*/  UIADD3 UR4, UR52, 0x202, URZ ;  /* 0x0000020234047890 */ /* 0x000fe4000fffe03f */
[----:B------:R-:W-:Y:S01]  /*1c90*/  UIADD3 UR6, UR52, 0x300, URZ ;  /* 0x0000030034067890 */ /* 0x000fe2000fffe03f */
[----:B------:R-:W-:Y:S01]  /*1ca0*/  UMOV UR5, UR29 ;  /* 0x0000001d00057c82 */ /* 0x000fe20008000000 */
[----:B------:R-:W-:Y:S01]  /*1cb0*/  UMOV UR7, 0x80000020 ;  /* 0x8000002000077882 */ /* 0x000fe20000000000 */
[----:B------:R-:W-:Y:S02]  /*1cc0*/  WARPGROUP.DEPBAR.LE gsb0, 0x0 ;  /* 0x00008000000079c5 */ /* 0x000fe40000010000 */
[----:B------:R-:W-:-:S06]  /*1cd0*/  WARPGROUP.ARRIVE ;  /* 0x00000000000079c5 */ /* 0x000fcc0000000000 */
[----:B------:R-:W-:Y:S01]  /*1ce0*/  QGMMA.64x32x32.F32.E4M3.E4M3 R60, gdesc[UR8], R60, gsb0 ;  /* 0x00600000083c79f3 */ /* 0x000fe2000800083c */
[----:B------:R-:W-:Y:S01]  /*1cf0*/  UIADD3 UR10, UR52, 0x380, URZ ;  /* 0x00000380340a7890 */ /* 0x000fe2000fffe03f */
[----:B------:R-:W-:Y:S01]  /*1d00*/  UMOV UR8, UR28 ;  /* 0x0000001c00087c82 */ /* 0x000fe20008000000 */
[----:B------:R-:W-:Y:S01]  /*1d10*/  UMOV UR9, UR29 ;  /* 0x0000001d00097c82 */ /* 0x000fe20008000000 */
[----:B------:R-:W-:Y:S01]  /*1d20*/  UMOV UR11, 0x80000020 ;  /* 0x80000020000b7882 */ /* 0x000fe20000000000 */
[----:B------:R-:W-:Y:S02]  /*1d30*/  WARPGROUP.DEPBAR.LE gsb0, 0x0 ;  /* 0x00008000000079c5 */ /* 0x000fe40000010000 */
[----:B------:R-:W-:-:S06]  /*1d40*/  WARPGROUP.ARRIVE ;  /* 0x00000000000079c5 */ /* 0x000fcc0000000000 */
[----:B------:R-:W-:Y:S01]  /*1d50*/  QGMMA.64x32x32.F32.E4M3.E4M3 R44, gdesc[UR24], R44, gsb0 ;  /* 0x00600000182c79f3 */ /* 0x000fe2000800082c */
[----:B------:R-:W-:Y:S01]  /*1d60*/  UMOV UR26, UR4 ;  /* 0x00000004001a7c82 */ /* 0x000fe20008000000 */
[----:B------:R-:W-:Y:S01]  /*1d70*/  UMOV UR27, 0x80000020 ;  /* 0x80000020001b7882 */ /* 0x000fe20000000000 */
[----:B------:R-:W-:Y:S01]  /*1d80*/  UMOV UR4, UR28 ;  /* 0x0000001c00047c82 */ /* 0x000fe20008000000 */
[----:B------:R-:W-:Y:S02]  /*1d90*/  WARPGROUP.DEPBAR.LE gsb0, 0x0 ;  /* 0x00008000000079c5 */ /* 0x000fe40000010000 */
[----:B------:R-:W-:-:S06]  /*1da0*/  WARPGROUP.ARRIVE ;  /* 0x00000000000079c5 */ /* 0x000fcc0000000000 */
[----:B------:R-:W-:Y:S03]  /*1db0*/  QGMMA.64x32x32.F32.E4M3.E4M3 R28, gdesc[UR24], R28, gsb0 ;  /* 0x00600000181c79f3 */ /* 0x000fe6000800081c */
        /* <DEDUP_REMOVED lines=93> */
[----:B------:R-:W-:Y:S02]  /*2390*/  WARPGROUP.DEPBAR.LE gsb0, 0x0 ;  /* 0x00008000000079c5 */ /* 0x000fe40000010000 */
[----:B------:R-:W-:-:S06]  /*23a0*/  WARPGROUP.ARRIVE ;  /* 0x00000000000079c5 */ /* 0x000fcc0000000000 */
[----:B------:R-:W-:Y:S03]  /*23b0*/  QGMMA.64x32x32.F32.E4M3.E4M3 R60, gdesc[UR8], R60, gsb0 ;  /* 0x00600000083c79f3 */ /* 0x000fe6000800083c */
[----:B------:R-:W-:Y:S02]  /*23c0*/  WARPGROUP.DEPBAR.LE gsb0, 0x0 ;  /* 0x00008000000079c5 */ /* 0x000fe40000010000 */
[----:B------:R-:W-:-:S06]  /*23d0*/  WARPGROUP.ARRIVE ;  /* 0x00000000000079c5 */ /* 0x000fcc0000000000 */
[----:B------:R-:W-:Y:S01]  /*23e0*/  QGMMA.64x32x32.F32.E4M3.E4M3 R44, gdesc[UR44], R44, gsb0 ;  /* 0x006000002c2c79f3 */ /* 0x000fe2000800082c */
[----:B------:R-:W-:Y:S01]  /*23f0*/  UMOV UR46, UR4 ;  /* 0x00000004002e7c82 */ /* 0x000fe20008000000 */
[----:B------:R-:W-:Y:S01]  /*2400*/  UMOV UR47, 0x80000020 ;  /* 0x80000020002f7882 */ /* 0x000fe20000000000 */
[----:B------:R-:W-:Y:S02]  /*2410*/  WARPGROUP.DEPBAR.LE gsb0, 0x0 ;  /* 0x00008000000079c5 */ /* 0x000fe40000010000 */
[----:B------:R-:W-:-:S06]  /*2420*/  WARPGROUP.ARRIVE ;  /* 0x00000000000079c5 */ /* 0x000fcc0000000000 */
[----:B------:R-:W-:Y:S03]  /*2430*/  QGMMA.64x32x32.F32.E4M3.E4M3 R28, gdesc[UR44], R28, gsb0 ;  /* 0x006000002c1c79f3 */ /* 0x000fe6000800081c */
[----:B------:R-:W-:Y:S02]  /*2440*/  WARPGROUP.DEPBAR.LE gsb0, 0x0 ;  /* 0x00008000000079c5 */ /* 0x000fe40000010000 */
[----:B------:R-:W-:Y:S05]  /*2450*/  @!P0 BRA `(.L_x_3869) ;  /* 0x0000000000048947 */ /* 0x000fea0003800000 */
[----:B------:R-:W-:Y:S01]  /*2460*/  BPT.TRAP 0x1 ;  /* 0x000000040000795c */ /* 0x000fe20000300000 */
.L_x_3869:
[----:B------:R-:W-:Y:S01]  /*2470*/  LOP3.LUT R4, R17, 0xffffff80, RZ, 0xc0, !PT ;  /* 0xffffff8011047812 */ /* 0x000fe200078ec0ff */
[----:B------:R-:W-:Y:S01]  /*2480*/  IMAD.MOV.U32 R6, RZ, RZ, -0x2 ;  /* 0xfffffffeff067424 */ /* 0x000fe200078e00ff */
[----:B------:R-:W-:Y:S01]  /*2490*/  P2R R15, PR, RZ, 0x1 ;  /* 0x00000001ff0f7803 */ /* 0x000fe20000000000 */
[----:B------:R-:W-:Y:S01]  /*24a0*/  UIADD3 UR58, UR54, -0x2, URZ ;  /* 0xfffffffe363a7890 */ /* 0x000fe2000fffe03f */
[--C-:B------:R-:W-:Y:S01]  /*24b0*/  IMAD.MOV.U32 R113, RZ, RZ, R25.reuse ;  /* 0x000000ffff717224 */ /* 0x100fe200078e0019 */
[----:B------:R-:W-:Y:S01]  /*24c0*/  UIADD3 UR4, UR36, 0x33440, URZ ;  /* 0x0003344024047890 */ /* 0x000fe2000fffe03f */
[----:B------:R-:W-:Y:S01]  /*24d0*/  IMAD.IADD R4, R23, 0x1, -R4 ;  /* 0x0000000117047824 */ /* 0x000fe200078e0a04 */
[----:B------:R-:W-:Y:S01]  /*24e0*/  UISETP.GE.AND UP0, UPT, UR58, UR38, UPT ;  /* 0x000000263a00728c */ /* 0x000fe2000bf06270 */
[--C-:B------:R-:W-:Y:S01]  /*24f0*/  IMAD.MOV.U32 R112, RZ, RZ, R25.reuse ;  /* 0x000000ffff707224 */ /* 0x100fe200078e0019 */
[----:B------:R-:W-:Y:S01]  /*2500*/  UPRMT UR4, UR53, 0x654, UR4 ;  /* 0x0000065435047896 */ /* 0x000fe20008000004 */
[--C-:B------:R-:W-:Y:S01]  /*2510*/  IMAD.MOV.U32 R115, RZ, RZ, R25.reuse ;  /* 0x000000ffff737224 */ /* 0x100fe200078e0019 */
[----:B------:R-:W-:Y:S01]  /*2520*/  SHF.R.S32.HI R5, RZ, 0x1f, R4 ;  /* 0x0000001fff057819 */ /* 0x000fe20000011404 */
[----:B------:R-:W-:-:S02]  /*2530*/  IMAD.MOV.U32 R114, RZ, RZ, R25 ;  /* 0x000000ffff727224 */ /* 0x000fc400078e0019 */
[--C-:B------:R-:W-:Y:S01]  /*2540*/  IMAD.MOV.U32 R117, RZ, RZ, R25.reuse ;  /* 0x000000ffff757224 */ /* 0x100fe200078e0019 */
[----:B------:R-:W-:Y:S01]  /*2550*/  LEA.HI R5, R5, R4, RZ, 0x2 ;  /* 0x0000000405057211 */ /* 0x000fe200078f10ff */
[--C-:B------:R-:W-:Y:S02]  /*2560*/  IMAD.MOV.U32 R116, RZ, RZ, R25.reuse ;  /* 0x000000ffff747224 */ /* 0x100fe400078e0019 */
[----:B------:R-:W-:Y:S01]  /*2570*/  SYNCS.ARRIVE.TRANS64.RED.A1T0 RZ, [UR4], RZ ;  /* 0x000000ffffff79a7 */ /* 0x000fe20008100404 */
[----:B------:R-:W-:Y:S01]  /*2580*/  LOP3.LUT R5, R5, 0x7ffffffc, RZ, 0xc0, !PT ;  /* 0x7ffffffc05057812 */ /* 0x000fe200078ec0ff */
[--C-:B------:R-:W-:Y:S02]  /*2590*/  IMAD.MOV.U32 R119, RZ, RZ, R25.reuse ;  /* 0x000000ffff777224 */ /* 0x100fe400078e0019 */
[----:B------:R-:W-:Y:S02]  /*25a0*/  IMAD.MOV.U32 R118, RZ, RZ, R25 ;  /* 0x000000ffff767224 */ /* 0x000fe400078e0019 */
[----:B------:R-:W-:-:S02]  /*25b0*/  IMAD.IADD R5, R4, 0x1, -R5 ;  /* 0x0000000104057824 */ /* 0x000fc400078e0a05 */
[----:B------:R-:W-:Y:S01]  /*25c0*/  IMAD.U32 R4, RZ, RZ, UR54 ;  /* 0x00000036ff047e24 */ /* 0x000fe2000f8e00ff */
[----:B------:R-:W0:Y:S01]  /*25d0*/  S2UR UR54, SR_CgaCtaId ;  /* 0x00000000003679c3 */ /* 0x000e220000008800 */
[----:B------:R-:W-:-:S04]  /*25e0*/  IMAD R5, R5, R6, 0xa0 ;  /* 0x000000a005057424 */ /* 0x000fc800078e0206 */
[----:B------:R-:W-:Y:S01]  /*25f0*/  VIADD R5, R5, UR55 ;  /* 0x0000003705057c36 */ /* 0x000fe20008000000 */
[----:B------:R-:W-:-:S03]  /*2600*/  UMOV UR55, URZ ;  /* 0x0000003f00377c82 */ /* 0x000fc60008000000 */
        /* <DEDUP_REMOVED lines=68> */
[C---:B------:R-:W-:Y:S02]  /*2a50*/  ISETP.GT.AND P5, PT, R5.reuse, 0x49, PT ;  /* 0x000000490500780c */ /* 0x040fe40003fa4270 */
        /* <DEDUP_REMOVED lines=46> */
[C---:B------:R-:W-:Y:S02]  /*2d40*/  ISETP.GT.AND P0, PT, R5.reuse, 0x79, PT ;  /* 0x000000790500780c */ /* 0x040fe40003f04270 */
[----:B------:R-:W-:Y:S02]  /*2d50*/  FSEL R54, R54, -INF , P1 ;  /* 0xff80000036367808 */ /* 0x000fe40000800000 */
[----:B------:R-:W-:Y:S02]  /*2d60*/  ISETP.GT.AND P1, PT, R5, 0x88, PT ;  /* 0x000000880500780c */ /* 0x000fe40003f24270 */
[----:B------:R-:W-:Y:S02]  /*2d70*/  FSEL R7, R56, -INF , P6 ;  /* 0xff80000038077808 */ /* 0x000fe40003000000 */
[----:B------:R-:W-:Y:S02]  /*2d80*/  FMNMX.FTZ R4, R53, R4, !PT ;  /* 0x0000000435047209 */ /* 0x000fe40007810000 */
[----:B------:R-:W-:-:S02]  /*2d90*/  FSEL R44, R57, -INF , P0 ;  /* 0xff800000392c7808 */ /* 0x000fc40000000000 */
[----:B------:R-:W-:Y:S02]  /*2da0*/  ISETP.GT.AND P0, PT, R5, 0x81, PT ;  /* 0x000000810500780c */ /* 0x000fe40003f04270 */
[----:B------:R-:W-:Y:S02]  /*2db0*/  FSEL R47, R47, -INF , P5 ;  /* 0xff8000002f2f7808 */ /* 0x000fe40002800000 */
[----:B------:R-:W-:Y:S02]  /*2dc0*/  FSEL R68, R32, -INF , P1 ;  /* 0xff80000020447808 */ /* 0x000fe40000800000 */
[----:B------:R-:W-:Y:S02]  /*2dd0*/  P2R R13, PR, RZ, 0x2 ;  /* 0x00000002ff0d7803 */ /* 0x000fe40000000000 */
[----:B------:R-:W-:Y:S02]  /*2de0*/  ISETP.GT.AND P5, PT, R5, 0x80, PT ;  /* 0x000000800500780c */ /* 0x000fe40003fa4270 */
[----:B------:R-:W-:-:S02]  /*2df0*/  FMNMX.FTZ R9, R7, R4, !PT ;  /* 0x0000000407097209 */ /* 0x000fc40007810000 */
[----:B------:R-:W-:Y:S02]  /*2e00*/  ISETP.GT.AND P1, PT, R5, 0x79, PT ;  /* 0x000000790500780c */ /* 0x000fe40003f24270 */
[----:B------:R-:W-:Y:S02]  /*2e10*/  FSEL R61, R29, -INF , P0 ;  /* 0xff8000001d3d7808 */ /* 0x000fe40000000000 */
[----:B------:R-:W-:Y:S02]  /*2e20*/  P2R R14, PR, RZ, 0x1 ;  /* 0x00000001ff0e7803 */ /* 0x000fe40000000000 */
[----:B------:R-:W-:Y:S02]  /*2e30*/  ISETP.GT.AND P0, PT, R5, 0x80, PT ;  /* 0x000000800500780c */ /* 0x000fe40003f04270 */
[----:B------:R-:W-:Y:S02]  /*2e40*/  FSEL R64, R28, -INF , P5 ;  /* 0xff8000001c407808 */ /* 0x000fe40002800000 */
[----:B------:R-:W-:-:S02]  /*2e50*/  FMNMX.FTZ R9, R44, R9, !PT ;  /* 0x000000092c097209 */ /* 0x000fc40007810000 */
[----:B------:R-:W-:Y:S02]  /*2e60*/  FSEL R59, R59, -INF , P1 ;  /* 0xff8000003b3b7808 */ /* 0x000fe40000800000 */
[----:B------:R-:W-:Y:S02]  /*2e70*/  ISETP.NE.AND P1, PT, R13, RZ, PT ;  /* 0x000000ff0d00720c */ /* 0x000fe40003f25270 */
[----:B------:R-:W-:Y:S02]  /*2e80*/  FMNMX.FTZ R13, R94, R95, !PT ;  /* 0x0000005f5e0d7209 */ /* 0x000fe40007810000 */
[----:B------:R-:W-:Y:S02]  /*2e90*/  FSEL R30, R30, -INF , P0 ;  /* 0xff8000001e1e7808 */ /* 0x000fe40000000000 */
[----:B------:R-:W-:Y:S02]  /*2ea0*/  FMNMX.FTZ R4, R64, R9, !PT ;  /* 0x0000000940047209 */ /* 0x000fe40007810000 */
[----:B------:R-:W-:-:S02]  /*2eb0*/  ISETP.NE.AND P0, PT, R14, RZ, PT ;  /* 0x000000ff0e00720c */ /* 0x000fc40003f05270 */
[----:B------:R-:W-:Y:S02]  /*2ec0*/  FMNMX.FTZ R14, R98, R13, !PT ;  /* 0x0000000d620e7209 */ /* 0x000fe40007810000 */
[----:B------:R-:W-:Y:S02]  /*2ed0*/  FSEL R55, R55, -INF , P2 ;  /* 0xff80000037377808 */ /* 0x000fe40001000000 */
[----:B------:R-:W-:Y:S02]  /*2ee0*/  ISETP.GT.AND P2, PT, R5, 0x89, PT ;  /* 0x000000890500780c */ /* 0x000fe40003f44270 */
[----:B------:R-:W-:Y:S02]  /*2ef0*/  FMNMX.FTZ R9, R61, R4, !PT ;  /* 0x000000043d097209 */ /* 0x000fe40007810000 */
[----:B------:R-:W-:Y:S02]  /*2f00*/  FSEL R31, R31, -INF , P0 ;  /* 0xff8000001f1f7808 */ /* 0x000fe40000000000 */
[----:B------:R-:W-:-:S02]  /*2f10*/  ISETP.NE.AND P0, PT, R15, RZ, PT ;  /* 0x000000ff0f00720c */ /* 0x000fc40003f05270 */
[----:B------:R-:W-:Y:S02]  /*2f20*/  FMNMX.FTZ R15, R99, R14, !PT ;  /* 0x0000000e630f7209 */ /* 0x000fe40007810000 */
[----:B------:R-:W-:Y:S02]  /*2f30*/  FSEL R51, R51, -INF , P3 ;  /* 0xff80000033337808 */ /* 0x000fe40001800000 */
[----:B------:R-:W-:Y:S02]  /*2f40*/  FSEL R69, R33, -INF , P2 ;  /* 0xff80000021457808 */ /* 0x000fe40001000000 */
[----:B------:R-:W-:Y:S02]  /*2f50*/  FMNMX.FTZ R4, R68, R9, !PT ;  /* 0x0000000944047209 */ /* 0x000fe40007810000 */
[----:B------:R-:W-:Y:S02]  /*2f60*/  ISETP.GT.AND P3, PT, R5, 0x90, PT ;  /* 0x000000900500780c */ /* 0x000fe40003f64270 */
[----:B------:R-:W-:-:S02]  /*2f70*/  FMNMX.FTZ R18, R102, R15, !PT ;  /* 0x0000000f66127209 */ /* 0x000fc40007810000 */
[----:B------:R-:W-:Y:S02]  /*2f80*/  FSEL R50, R50, -INF , P4 ;  /* 0xff80000032327808 */ /* 0x000fe40002000000 */
[----:B------:R-:W-:Y:S02]  /*2f90*/  FSEL R72, R36, -INF , P3 ;  /* 0xff80000024487808 */ /* 0x000fe40001800000 */
[----:B------:R-:W-:Y:S02]  /*2fa0*/  FMNMX.FTZ R9, R69, R4, !PT ;  /* 0x0000000445097209 */ /* 0x000fe40007810000 */
[----:B------:R-:W-:Y:S02]  /*2fb0*/  ISETP.GT.AND P4, PT, R5, 0x91, PT ;  /* 0x000000910500780c */ /* 0x000fe40003f84270 */
[----:B------:R-:W-:Y:S02]  /*2fc0*/  FMNMX.FTZ R15, R103, R18, !PT ;  /* 0x00000012670f7209 */ /* 0x000fe40007810000 */
[----:B------:R-:W-:-:S02]  /*2fd0*/  FSEL R65, R37, -INF , P4 ;  /* 0xff80000025417808 */ /* 0x000fc40002000000 */
[----:B------:R-:W-:Y:S02]  /*2fe0*/  FMNMX.FTZ R4, R72, R9, !PT ;  /* 0x0000000948047209 */ /* 0x000fe40007810000 */
[----:B------:R-:W-:Y:S02]  /*2ff0*/  ISETP.GT.AND P5, PT, R5, 0x98, PT ;  /* 0x000000980500780c */ /* 0x000fe40003fa4270 */
[----:B------:R-:W-:Y:S02]  /*3000*/  FMNMX.FTZ R18, R106, R15, !PT ;  /* 0x0000000f6a127209 */ /* 0x000fe40007810000 */
[----:B------:R-:W-:Y:S02]  /*3010*/  FSEL R57, R40, -INF , P5 ;  /* 0xff80000028397808 */ /* 0x000fe40002800000 */
[----:B------:R-:W-:Y:S02]  /*3020*/  FMNMX.FTZ R4, R65, R4, !PT ;  /* 0x0000000441047209 */ /* 0x000fe40007810000 */
[----:B------:R-:W-:-:S02]  /*3030*/  ISETP.GT.AND P6, PT, R5, 0x99, PT ;  /* 0x000000990500780c */ /* 0x000fc40003fc4270 */
[----:B------:R-:W-:Y:S02]  /*3040*/  FMNMX.FTZ R17, R107, R18, !PT ;  /* 0x000000126b117209 */ /* 0x000fe40007810000 */
[----:B------:R-:W-:Y:S02]  /*3050*/  FSEL R56, R41, -INF , P6 ;  /* 0xff80000029387808 */ /* 0x000fe40003000000 */
[----:B------:R-:W-:Y:S02]  /*3060*/  FMNMX.FTZ R9, R57, R4, !PT ;  /* 0x0000000439097209 */ /* 0x000fe40007810000 */
[----:B------:R-:W-:Y:S02]  /*3070*/  FMNMX.FTZ R18, R78, R17, !PT ;  /* 0x000000114e127209 */ /* 0x000fe40007810000 */
[----:B------:R-:W-:Y:S02]  /*3080*/  FMNMX.FTZ R9, R56, R9, !PT ;  /* 0x0000000938097209 */ /* 0x000fe40007810000 */
[----:B------:R-:W-:-:S02]  /*3090*/  FMNMX.FTZ R19, R79, R18, !PT ;  /* 0x000000124f137209 */ /* 0x000fc40007810000 */
[----:B------:R-:W-:Y:S01]  /*30a0*/  P2R R10, PR, RZ, 0x8 ;  /* 0x00000008ff0a7803 */ /* 0x000fe20000000000 */
[----:B------:R-:W1:Y:S01]  /*30b0*/  SHFL.BFLY PT, R4, R9, 0x2, 0x1f ;  /* 0x0c401f0009047f89 */ /* 0x000e6200000e0000 */
[----:B------:R-:W-:Y:S02]  /*30c0*/  FMNMX.FTZ R20, R82, R19, !PT ;  /* 0x0000001352147209 */ /* 0x000fe40007810000 */
[----:B------:R-:W-:Y:S02]  /*30d0*/  P2R R12, PR, RZ, 0x4 ;  /* 0x00000004ff0c7803 */ /* 0x000fe40000000000 */
[----:B------:R-:W-:Y:S02]  /*30e0*/  FMNMX.FTZ R19, R83, R20, !PT ;  /* 0x0000001453137209 */ /* 0x000fe40007810000 */
[----:B------:R-:W-:Y:S02]  /*30f0*/  ISETP.GT.AND P2, PT, R5, 0x78, PT ;  /* 0x000000780500780c */ /* 0x000fe40003f44270 */
[----:B------:R-:W-:-:S02]  /*3100*/  FMNMX.FTZ R20, R86, R19, !PT ;  /* 0x0000001356147209 */ /* 0x000fc40007810000 */
[----:B------:R-:W-:Y:S02]  /*3110*/  FSEL R58, R58, -INF , P2 ;  /* 0xff8000003a3a7808 */ /* 0x000fe40001000000 */
[----:B------:R-:W-:Y:S02]  /*3120*/  FMNMX.FTZ R21, R87, R20, !PT ;  /* 0x0000001457157209 */ /* 0x000fe40007810000 */
[----:B------:R-:W-:Y:S02]  /*3130*/  ISETP.NE.AND P2, PT, R12, RZ, PT ;  /* 0x000000ff0c00720c */ /* 0x000fe40003f45270 */
[----:B------:R-:W-:-:S04]  /*3140*/  FMNMX.FTZ R22, R90, R21, !PT ;  /* 0x000000155a167209 */ /* 0x000fc80007810000 */
[----:B------:R-:W-:Y:S02]  /*3150*/  FMNMX.FTZ R21, R91, R22, !PT ;  /* 0x000000165b157209 */ /* 0x000fe40007810000 */
[----:B-1----:R-:W-:Y:S02]  /*3160*/  FMNMX.FTZ R6, R9, R4, !PT ;  /* 0x0000000409067209 */ /* 0x002fe40007810000 */
[----:B------:R-:W-:-:S03]  /*3170*/  FMNMX.FTZ R22, R62, R21, !PT ;  /* 0x000000153e167209 */ /* 0x000fc60007810000 */
[----:B------:R-:W1:Y:S01]  /*3180*/  SHFL.BFLY PT, R11, R6, 0x1, 0x1f ;  /* 0x0c201f00060b7f89 */ /* 0x000e6200000e0000 */
[----:B------:R-:W-:-:S04]  /*3190*/  FMNMX.FTZ R29, R63, R22, !PT ;  /* 0x000000163f1d7209 */ /* 0x000fc80007810000 */
[----:B------:R-:W-:-:S04]  /*31a0*/  FMNMX.FTZ R28, R66, R29, !PT ;  /* 0x0000001d421c7209 */ /* 0x000fc80007810000 */
[----:B------:R-:W-:-:S04]  /*31b0*/  FMNMX.FTZ R29, R67, R28, !PT ;  /* 0x0000001c431d7209 */ /* 0x000fc80007810000 */
[----:B------:R-:W-:-:S04]  /*31c0*/  FMNMX.FTZ R28, R70, R29, !PT ;  /* 0x0000001d461c7209 */ /* 0x000fc80007810000 */
[----:B------:R-:W-:-:S04]  /*31d0*/  FMNMX.FTZ R29, R71, R28, !PT ;  /* 0x0000001c471d7209 */ /* 0x000fc80007810000 */
[----:B------:R-:W-:Y:S02]  /*31e0*/  FMNMX.FTZ R28, R74, R29, !PT ;  /* 0x0000001d4a1c7209 */ /* 0x000fe40007810000 */
[----:B-1----:R-:W-:Y:S01]  /*31f0*/  FMNMX.FTZ R4, R6, R11, !PT ;  /* 0x0000000b06047209 */ /* 0x002fe20007810000 */
[----:B------:R-:W-:Y:S01]  /*3200*/  IMAD.U32 R11, RZ, RZ, UR37 ;  /* 0x00000025ff0b7e24 */ /* 0x000fe2000f8e00ff */
[----:B------:R-:W-:Y:S02]  /*3210*/  FMNMX.FTZ R29, R75, R28, !PT ;  /* 0x0000001c4b1d7209 */ /* 0x000fe40007810000 */
[C---:B------:R-:W-:Y:S01]  /*3220*/  FSETP.NEU.FTZ.AND P3, PT, R4.reuse, -INF , PT ;  /* 0xff8000000400780b */ /* 0x040fe20003f7d000 */
[----:B------:R-:W-:Y:S01]  /*3230*/  FFMA.FTZ R8, R4, R11, -8 ;  /* 0xc100000004087423 */ /* 0x000fe2000001000b */
[----:B------:R-:W-:-:S04]  /*3240*/  FMNMX.FTZ R28, R46, R29, !PT ;  /* 0x0000001d2e1c7209 */ /* 0x000fc80007810000 */
[----:B------:R-:W-:Y:S02]  /*3250*/  FMNMX.FTZ R29, R47, R28, !PT ;  /* 0x0000001c2f1d7209 */ /* 0x000fe40007810000 */
[----:B------:R-:W-:Y:S02]  /*3260*/  FSEL R111, R8, RZ, P3 ;  /* 0x000000ff086f7208 */ /* 0x000fe40001800000 */
[----:B------:R-:W-:Y:S02]  /*3270*/  FMNMX.FTZ R28, R50, R29, !PT ;  /* 0x0000001d321c7209 */ /* 0x000fe40007810000 */
[----:B------:R-:W-:Y:S01]  /*3280*/  ISETP.NE.AND P3, PT, R10, RZ, PT ;  /* 0x000000ff0a00720c */ /* 0x000fe20003f65270 */
[--C-:B------:R-:W-:Y:S01]  /*3290*/  FFMA.FTZ R36, R27, UR37, -R111.reuse ;  /* 0x000000251b247c23 */ /* 0x100fe2000801086f */
[----:B------:R-:W-:Y:S01]  /*32a0*/  FMNMX.FTZ R27, R51, R28, !PT ;  /* 0x0000001c331b7209 */ /* 0x000fe20007810000 */
[--C-:B------:R-:W-:Y:S01]  /*32b0*/  FFMA.FTZ R14, R76, UR37, -R111.reuse ;  /* 0x000000254c0e7c23 */ /* 0x100fe2000801086f */
[--C-:B------:R-:W-:Y:S01]  /*32c0*/  FFMA.FTZ R77, R77, UR37, -R111.reuse ;  /* 0x000000254d4d7c23 */ /* 0x100fe2000801086f */
[----:B------:R1:W-:Y:S01]  /*32d0*/  MUFU.EX2 R29, R36 ;  /* 0x00000024001d7308 */ /* 0x0003e20000000800 */
[----:B------:R-:W-:Y:S01]  /*32e0*/  FMNMX.FTZ R28, R54, R27, !PT ;  /* 0x0000001b361c7209 */ /* 0x000fe20007810000 */
[--C-:B------:R-:W-:Y:S01]  /*32f0*/  FFMA.FTZ R80, R80, UR37, -R111.reuse ;  /* 0x0000002550507c23 */ /* 0x100fe2000801086f */
[----:B------:R-:W-:Y:S01]  /*3300*/  FSEL R76, R34, -INF , P1 ;  /* 0xff800000224c7808 */ /* 0x000fe20000800000 */
[--C-:B------:R-:W-:Y:S01]  /*3310*/  FFMA.FTZ R40, R73, UR37, -R111.reuse ;  /* 0x0000002549287c23 */ /* 0x100fe2000801086f */
[----:B------:R-:W-:Y:S01]  /*3320*/  FMNMX.FTZ R33, R55, R28, !PT ;  /* 0x0000001c37217209 */ /* 0x000fe20007810000 */
[--C-:B------:R-:W-:Y:S01]  /*3330*/  FFMA.FTZ R18, R81, UR37, -R111.reuse ;  /* 0x0000002551127c23 */ /* 0x100fe2000801086f */
[----:B------:R-:W-:Y:S01]  /*3340*/  FSEL R73, R38, -INF , P3 ;  /* 0xff80000026497808 */ /* 0x000fe20001800000 */
[----:B------:R2:W-:Y:S01]  /*3350*/  MUFU.EX2 R15, R77 ;  /* 0x0000004d000f7308 */ /* 0x0005e20000000800 */
[----:B------:R-:W-:Y:S01]  /*3360*/  FMNMX.FTZ R32, R58, R33, !PT ;  /* 0x000000213a207209 */ /* 0x000fe20007810000 */
[--C-:B------:R-:W-:Y:S01]  /*3370*/  FFMA.FTZ R84, R84, UR37, -R111.reuse ;  /* 0x0000002554547c23 */ /* 0x100fe2000801086f */
[----:B------:R-:W-:Y:S01]  /*3380*/  FSEL R81, R42, -INF , P5 ;  /* 0xff8000002a517808 */ /* 0x000fe20002800000 */
[--C-:B------:R-:W-:Y:S01]  /*3390*/  FFMA.FTZ R60, R60, UR37, -R111.reuse ;  /* 0x000000253c3c7c23 */ /* 0x100fe2000801086f */
[----:B------:R-:W-:Y:S01]  /*33a0*/  FMNMX.FTZ R33, R59, R32, !PT ;  /* 0x000000203b217209 */ /* 0x000fe20007810000 */
[--C-:B------:R-:W-:Y:S01]  /*33b0*/  FFMA.FTZ R38, R53, UR37, -R111.reuse ;  /* 0x0000002535267c23 */ /* 0x100fe2000801086f */
[--C-:B------:R-:W-:Y:S01]  /*33c0*/  FFMA.FTZ R5, R92, UR37, -R111.reuse ;  /* 0x000000255c057c23 */ /* 0x100fe2000801086f */
[----:B------:R3:W-:Y:S01]  /*33d0*/  MUFU.EX2 R17, R80 ;  /* 0x0000005000117308 */ /* 0x0007e20000000800 */
[----:B-1----:R-:W-:Y:S01]  /*33e0*/  FMNMX.FTZ R36, R30, R33, !PT ;  /* 0x000000211e247209 */ /* 0x002fe20007810000 */
[--C-:B------:R-:W-:Y:S01]  /*33f0*/  FFMA.FTZ R6, R93, UR37, -R111.reuse ;  /* 0x000000255d067c23 */ /* 0x100fe2000801086f */
[----:B--2---:R-:W-:Y:S01]  /*3400*/  FSEL R77, R35, -INF , P2 ;  /* 0xff800000234d7808 */ /* 0x004fe20001000000 */
[--C-:B------:R-:W-:Y:S01]  /*3410*/  FFMA.FTZ R53, R56, UR37, -R111.reuse ;  /* 0x0000002538357c23 */ /* 0x100fe2000801086f */
[----:B------:R-:W-:Y:S01]  /*3420*/  FMNMX.FTZ R33, R31, R36, !PT ;  /* 0x000000241f217209 */ /* 0x000fe20007810000 */
[--C-:B------:R-:W-:Y:S01]  /*3430*/  FFMA.FTZ R8, R96, UR37, -R111.reuse ;  /* 0x0000002560087c23 */ /* 0x100fe2000801086f */
[--C-:B------:R-:W-:Y:S01]  /*3440*/  FFMA.FTZ R9, R97, UR37, -R111.reuse ;  /* 0x0000002561097c23 */ /* 0x100fe2000801086f */
[----:B------:R1:W-:Y:S01]  /*3450*/  MUFU.EX2 R19, R84 ;  /* 0x0000005400137308 */ /* 0x0003e20000000800 */
[----:B------:R-:W-:Y:S01]  /*3460*/  FMNMX.FTZ R34, R76, R33, !PT ;  /* 0x000000214c227209 */ /* 0x000fe20007810000 */
[--C-:B------:R-:W-:Y:S01]  /*3470*/  FFMA.FTZ R10, R100, UR37, -R111.reuse ;  /* 0x00000025640a7c23 */ /* 0x100fe2000801086f */
[----:B---3--:R-:W-:Y:S01]  /*3480*/  FSEL R80, R39, -INF , P4 ;  /* 0xff80000027507808 */ /* 0x008fe20002000000 */
[--C-:B------:R-:W-:Y:S01]  /*3490*/  FFMA.FTZ R39, R49, UR37, -R111.reuse ;  /* 0x0000002531277c23 */ /* 0x100fe2000801086f */
[----:B------:R-:W-:Y:S01]  /*34a0*/  FMNMX.FTZ R34, R77, R34, !PT ;  /* 0x000000224d227209 */ /* 0x000fe20007810000 */
[--C-:B------:R-:W-:Y:S01]  /*34b0*/  FFMA.FTZ R11, R101, UR37, -R111.reuse ;  /* 0x00000025650b7c23 */ /* 0x100fe2000801086f */
[--C-:B------:R-:W-:Y:S01]  /*34c0*/  FFMA.FTZ R12, R104, UR37, -R111.reuse ;  /* 0x00000025680c7c23 */ /* 0x100fe2000801086f */
[----:B------:R2:W-:Y:S01]  /*34d0*/  MUFU.EX2 R33, R40 ;  /* 0x0000002800217308 */ /* 0x0005e20000000800 */
[----:B------:R-:W-:Y:S01]  /*34e0*/  FMNMX.FTZ R35, R73, R34, !PT ;  /* 0x0000002249237209 */ /* 0x000fe20007810000 */
[--C-:B------:R-:W-:Y:S01]  /*34f0*/  FFMA.FTZ R20, R85, UR37, -R111.reuse ;  /* 0x0000002555147c23 */ /* 0x100fe2000801086f */
[----:B-1----:R-:W-:Y:S01]  /*3500*/  FSEL R84, R43, -INF , P6 ;  /* 0xff8000002b547808 */ /* 0x002fe20003000000 */
[--C-:B------:R-:W-:Y:S01]  /*3510*/  FFMA.FTZ R43, R61, UR37, -R111.reuse ;  /* 0x000000253d2b7c23 */ /* 0x100fe2000801086f */
[----:B------:R-:W-:Y:S01]  /*3520*/  FMNMX.FTZ R36, R80, R35, !PT ;  /* 0x0000002350247209 */ /* 0x000fe20007810000 */
[--C-:B------:R-:W-:Y:S01]  /*3530*/  FFMA.FTZ R105, R105, UR37, -R111.reuse ;  /* 0x0000002569697c23 */ /* 0x100fe2000801086f */
[--C-:B------:R-:W-:Y:S01]  /*3540*/  FFMA.FTZ R35, R45, UR37, -R111.reuse ;  /* 0x000000252d237c23 */ /* 0x100fe2000801086f */
[----:B------:R1:W-:Y:S01]  /*3550*/  MUFU.EX2 R34, R60 ;  /* 0x0000003c00227308 */ /* 0x0003e20000000800 */
[----:B------:R-:W-:Y:S01]  /*3560*/  FMNMX.FTZ R37, R81, R36, !PT ;  /* 0x0000002451257209 */ /* 0x000fe20007810000 */
[--C-:B--2---:R-:W-:Y:S01]  /*3570*/  FFMA.FTZ R40, R7, UR37, -R111.reuse ;  /* 0x0000002507287c23 */ /* 0x104fe2000801086f */
[--C-:B------:R-:W-:Y:S01]  /*3580*/  FFMA.FTZ R7, R44, UR37, -R111.reuse ;  /* 0x000000252c077c23 */ /* 0x100fe2000801086f */
[--C-:B------:R-:W-:Y:S01]  /*3590*/  FFMA.FTZ R36, R48, UR37, -R111.reuse ;  /* 0x0000002530247c23 */ /* 0x100fe2000801086f */
[----:B------:R-:W-:Y:S01]  /*35a0*/  FMNMX.FTZ R41, R84, R37, !PT ;  /* 0x0000002554297209 */ /* 0x000fe20007810000 */
[--C-:B------:R-:W-:Y:S01]  /*35b0*/  FFMA.FTZ R37, R52, UR37, -R111.reuse ;  /* 0x0000002534257c23 */ /* 0x100fe2000801086f */
[--C-:B------:R-:W-:Y:S01]  /*35c0*/  FFMA.FTZ R48, R72, UR37, -R111.reuse ;  /* 0x0000002548307c23 */ /* 0x100fe2000801086f */
[----:B------:R-:W-:Y:S01]  /*35d0*/  MUFU.EX2 R5, R5 ;  /* 0x0000000500057308 */ /* 0x000fe20000000800 */
[----:B-1----:R-:W-:Y:S01]  /*35e0*/  IMAD.U32 R60, RZ, RZ, UR37 ;  /* 0x00000025ff3c7e24 */ /* 0x002fe2000f8e00ff */
[----:B------:R-:W1:Y:S01]  /*35f0*/  SHFL.BFLY PT, R42, R41, 0x2, 0x1f ;  /* 0x0c401f00292a7f89 */ /* 0x000e6200000e0000 */
        /* <DEDUP_REMOVED lines=11> */
[----:B------:R-:W-:-:S02]  /*36b0*/  IMAD.MOV.U32 R89, RZ, RZ, R25 ;  /* 0x000000ffff597224 */ /* 0x000fc400078e0019 */
[----:B------:R-:W-:Y:S01]  /*36c0*/  MUFU.EX2 R8, R8 ;  /* 0x0000000800087308 */ /* 0x000fe20000000800 */
[--C-:B------:R-:W-:Y:S02]  /*36d0*/  IMAD.MOV.U32 R93, RZ, RZ, R25.reuse ;  /* 0x000000ffff5d7224 */ /* 0x100fe400078e0019 */
[--C-:B------:R-:W-:Y:S02]  /*36e0*/  IMAD.MOV.U32 R92, RZ, RZ, R25.reuse ;  /* 0x000000ffff5c7224 */ /* 0x100fe400078e0019 */
[--C-:B------:R-:W-:Y:S02]  /*36f0*/  IMAD.MOV.U32 R97, RZ, RZ, R25.reuse ;  /* 0x000000ffff617224 */ /* 0x100fe400078e0019 */
[--C-:B------:R-:W-:Y:S01]  /*3700*/  IMAD.MOV.U32 R96, RZ, RZ, R25.reuse ;  /* 0x000000ffff607224 */ /* 0x100fe200078e0019 */
[----:B------:R-:W2:Y:S01]  /*3710*/  MUFU.EX2 R9, R9 ;  /* 0x0000000900097308 */ /* 0x000ea20000000800 */
[----:B------:R-:W-:Y:S01]  /*3720*/  IMAD.MOV.U32 R101, RZ, RZ, R25 ;  /* 0x000000ffff657224 */ /* 0x000fe200078e0019 */
[----:B-1----:R-:W-:Y:S01]  /*3730*/  FMNMX.FTZ R49, R41, R42, !PT ;  /* 0x0000002a29317209 */ /* 0x002fe20007810000 */
[----:B------:R-:W-:Y:S01]  /*3740*/  FFMA.FTZ R42, R64, UR37, -R111 ;  /* 0x00000025402a7c23 */ /* 0x000fe2000801086f */
[----:B------:R-:W-:-:S02]  /*3750*/  IMAD.MOV.U32 R100, RZ, RZ, R25 ;  /* 0x000000ffff647224 */ /* 0x000fc400078e0019 */
[--C-:B------:R-:W-:Y:S01]  /*3760*/  IMAD.MOV.U32 R104, RZ, RZ, R25.reuse ;  /* 0x000000ffff687224 */ /* 0x100fe200078e0019 */
[----:B------:R-:W1:Y:S01]  /*3770*/  SHFL.BFLY PT, R52, R49, 0x1, 0x1f ;  /* 0x0c201f0031347f89 */ /* 0x000e6200000e0000 */
[----:B------:R1:W-:Y:S01]  /*3780*/  MUFU.EX2 R41, R7 ;  /* 0x0000000700297308 */ /* 0x0003e20000000800 */
[--C-:B------:R-:W-:Y:S02]  /*3790*/  IMAD.MOV.U32 R109, RZ, RZ, R25.reuse ;  /* 0x000000ffff6d7224 */ /* 0x100fe400078e0019 */
[----:B------:R-:W-:-:S05]  /*37a0*/  IMAD.MOV.U32 R110, RZ, RZ, R25 ;  /* 0x000000ffff6e7224 */ /* 0x000fca00078e0019 */
[----:B------:R-:W3:Y:S01]  /*37b0*/  MUFU.EX2 R10, R10 ;  /* 0x0000000a000a7308 */ /* 0x000ee20000000800 */
[----:B--2---:R-:W-:-:S04]  /*37c0*/  F2FP.SATFINITE.E4M3.F32.PACK_AB_MERGE_C R200, R9, R8, RZ ;  /* 0x0000000809c8723e */ /* 0x004fc800048070ff */
[----:B------:R-:W-:-:S03]  /*37d0*/  F2FP.SATFINITE.E4M3.F32.PACK_AB_MERGE_C R200, R6, R5, R200 ;  /* 0x0000000506c8723e */ /* 0x000fc600048070c8 */
[----:B------:R-:W2:Y:S01]  /*37e0*/  MUFU.EX2 R11, R11 ;  /* 0x0000000b000b7308 */ /* 0x000ea20000000800 */
[----:B-1----:R-:W-:Y:S01]  /*37f0*/  FMNMX.FTZ R7, R49, R52, !PT ;  /* 0x0000003431077209 */ /* 0x002fe20007810000 */
[--C-:B------:R-:W-:Y:S01]  /*3800*/  FFMA.FTZ R52, R57, UR37, -R111.reuse ;  /* 0x0000002539347c23 */ /* 0x100fe2000801086f */
[----:B------:R-:W-:-:S05]  /*3810*/  FFMA.FTZ R49, R65, UR37, -R111 ;  /* 0x0000002541317c23 */ /* 0x000fca000801086f */
[----:B------:R-:W1:Y:S01]  /*3820*/  MUFU.EX2 R12, R12 ;  /* 0x0000000c000c7308 */ /* 0x000e620000000800 */
[C---:B------:R-:W-:Y:S01]  /*3830*/  FSETP.NEU.FTZ.AND P1, PT, R7.reuse, -INF , PT ;  /* 0xff8000000700780b */ /* 0x040fe20003f3d000 */
[----:B------:R-:W-:Y:S01]  /*3840*/  FFMA.FTZ R57, R7, R60, -8 ;  /* 0xc100000007397423 */ /* 0x000fe2000001003c */
[----:B------:R-:W-:-:S04]  /*3850*/  IMAD.MOV.U32 R111, RZ, RZ, R25 ;  /* 0x000000ffff6f7224 */ /* 0x000fc800078e0019 */
[----:B------:R-:W-:Y:S01]  /*3860*/  FSEL R72, R57, RZ, P1 ;  /* 0x000000ff39487208 */ /* 0x000fe20000800000 */
[----:B------:R-:W-:Y:S01]  /*3870*/  MUFU.EX2 R13, R105 ;  /* 0x00000069000d7308 */ /* 0x000fe20000000800 */
        /* <DEDUP_REMOVED lines=9> */
[----:B------:R-:W-:Y:S01]  /*3910*/  FFMA.FTZ R65, R79, UR37, -R72 ;  /* 0x000000254f417c23 */ /* 0x000fe20008010848 */
[----:B------:R-:W-:Y:S01]  /*3920*/  FADD.FTZ R79, R5, R6 ;  /* 0x00000006054f7221 */ /* 0x000fe20000010000 */
[--C-:B------:R-:W-:Y:S01]  /*3930*/  FFMA.FTZ R107, R107, UR37, -R72.reuse ;  /* 0x000000256b6b7c23 */ /* 0x100fe20008010848 */
[--C-:B------:R-:W-:Y:S01]  /*3940*/  FFMA.FTZ R64, R78, UR37, -R72.reuse ;  /* 0x000000254e407c23 */ /* 0x100fe20008010848 */
[--C-:B------:R-:W-:Y:S01]  /*3950*/  FFMA.FTZ R68, R86, UR37, -R72.reuse ;  /* 0x0000002556447c23 */ /* 0x100fe20008010848 */
[----:B------:R-:W-:Y:S01]  /*3960*/  FADD.FTZ R78, R8, R79 ;  /* 0x0000004f084e7221 */ /* 0x000fe20000010000 */
[----:B------:R-:W4:Y:S01]  /*3970*/  MUFU.EX2 R57, R57 ;  /* 0x0000003900397308 */ /* 0x000f220000000800 */
[--C-:B------:R-:W-:Y:S01]  /*3980*/  FFMA.FTZ R82, R82, UR37, -R72.reuse ;  /* 0x0000002552527c23 */ /* 0x100fe20008010848 */
[----:B------:R-:W-:Y:S01]  /*3990*/  FFMA.FTZ R83, R83, UR37, -R72 ;  /* 0x0000002553537c23 */ /* 0x000fe20008010848 */
[----:B------:R-:W-:Y:S01]  /*39a0*/  FADD.FTZ R79, R9, R78 ;  /* 0x0000004e094f7221 */ /* 0x000fe20000010000 */
[--C-:B------:R-:W-:Y:S01]  /*39b0*/  FFMA.FTZ R69, R87, UR37, -R72.reuse ;  /* 0x0000002557457c23 */ /* 0x100fe20008010848 */
[--C-:B------:R-:W-:Y:S01]  /*39c0*/  FFMA.FTZ R90, R90, UR37, -R72.reuse ;  /* 0x000000255a5a7c23 */ /* 0x100fe20008010848 */
[--C-:B------:R-:W-:Y:S01]  /*39d0*/  FFMA.FTZ R91, R91, UR37, -R72.reuse ;  /* 0x000000255b5b7c23 */ /* 0x100fe20008010848 */
[----:B---3--:R-:W-:Y:S01]  /*39e0*/  FADD.FTZ R78, R10, R79 ;  /* 0x0000004f0a4e7221 */ /* 0x008fe20000010000 */
[----:B------:R-:W3:Y:S01]  /*39f0*/  MUFU.EX2 R98, R98 ;  /* 0x0000006200627308 */ /* 0x000ee20000000800 */
[--C-:B------:R-:W-:Y:S01]  /*3a00*/  FFMA.FTZ R62, R62, UR37, -R72.reuse ;  /* 0x000000253e3e7c23 */ /* 0x100fe20008010848 */
[----:B------:R-:W-:Y:S01]  /*3a10*/  FFMA.FTZ R63, R63, UR37, -R72 ;  /* 0x000000253f3f7c23 */ /* 0x000fe20008010848 */
[----:B--2---:R-:W-:Y:S01]  /*3a20*/  FADD.FTZ R79, R11, R78 ;  /* 0x0000004e0b4f7221 */ /* 0x004fe20000010000 */
[--C-:B------:R-:W-:Y:S01]  /*3a30*/  FFMA.FTZ R66, R66, UR37, -R72.reuse ;  /* 0x0000002542427c23 */ /* 0x100fe20008010848 */
[--C-:B------:R-:W-:Y:S01]  /*3a40*/  FFMA.FTZ R67, R67, UR37, -R72.reuse ;  /* 0x0000002543437c23 */ /* 0x100fe20008010848 */
[--C-:B------:R-:W-:Y:S01]  /*3a50*/  FFMA.FTZ R70, R70, UR37, -R72.reuse ;  /* 0x0000002546467c23 */ /* 0x100fe20008010848 */
[----:B-1----:R-:W-:Y:S01]  /*3a60*/  FADD.FTZ R78, R12, R79 ;  /* 0x0000004f0c4e7221 */ /* 0x002fe20000010000 */
[----:B------:R-:W1:Y:S01]  /*3a70*/  MUFU.EX2 R99, R99 ;  /* 0x0000006300637308 */ /* 0x000e620000000800 */
[----:B----4-:R-:W-:Y:S01]  /*3a80*/  FADD.FTZ R85, R56, R57 ;  /* 0x0000003938557221 */ /* 0x010fe20000010000 */
[----:B------:R-:W-:Y:S01]  /*3a90*/  FFMA.FTZ R71, R71, UR37, -R72 ;  /* 0x0000002547477c23 */ /* 0x000fe20008010848 */
[----:B------:R-:W-:Y:S01]  /*3aa0*/  FADD.FTZ R79, R13, R78 ;  /* 0x0000004e0d4f7221 */ /* 0x000fe20000010000 */
[--C-:B------:R-:W-:Y:S01]  /*3ab0*/  FFMA.FTZ R74, R74, UR37, -R72.reuse ;  /* 0x000000254a4a7c23 */ /* 0x100fe20008010848 */
[--C-:B------:R-:W-:Y:S01]  /*3ac0*/  FFMA.FTZ R75, R75, UR37, -R72.reuse ;  /* 0x000000254b4b7c23 */ /* 0x100fe20008010848 */
[--C-:B------:R-:W-:Y:S01]  /*3ad0*/  FFMA.FTZ R46, R46, UR37, -R72.reuse ;  /* 0x000000252e2e7c23 */ /* 0x100fe20008010848 */
[--C-:B------:R-:W-:Y:S01]  /*3ae0*/  FFMA.FTZ R47, R47, UR37, -R72.reuse ;  /* 0x000000252f2f7c23 */ /* 0x100fe20008010848 */
[----:B------:R-:W2:Y:S01]  /*3af0*/  MUFU.EX2 R60, R60 ;  /* 0x0000003c003c7308 */ /* 0x000ea20000000800 */
[----:B---3--:R-:W-:Y:S01]  /*3b00*/  FADD.FTZ R86, R98, R85 ;  /* 0x0000005562567221 */ /* 0x008fe20000010000 */
[--C-:B------:R-:W-:Y:S01]  /*3b10*/  FFMA.FTZ R50, R50, UR37, -R72.reuse ;  /* 0x0000002532327c23 */ /* 0x100fe20008010848 */
[--C-:B------:R-:W-:Y:S01]  /*3b20*/  FFMA.FTZ R51, R51, UR37, -R72.reuse ;  /* 0x0000002533337c23 */ /* 0x100fe20008010848 */
[--C-:B------:R-:W-:Y:S01]  /*3b30*/  FFMA.FTZ R54, R54, UR37, -R72.reuse ;  /* 0x0000002536367c23 */ /* 0x100fe20008010848 */
[--C-:B------:R-:W-:Y:S01]  /*3b40*/  FFMA.FTZ R55, R55, UR37, -R72.reuse ;  /* 0x0000002537377c23 */ /* 0x100fe20008010848 */
[--C-:B------:R-:W-:Y:S01]  /*3b50*/  FFMA.FTZ R58, R58, UR37, -R72.reuse ;  /* 0x000000253a3a7c23 */ /* 0x100fe20008010848 */
[----:B------:R-:W-:Y:S01]  /*3b60*/  FFMA.FTZ R59, R59, UR37, -R72 ;  /* 0x000000253b3b7c23 */ /* 0x000fe20008010848 */
[----:B------:R-:W3:Y:S01]  /*3b70*/  MUFU.EX2 R61, R61 ;  /* 0x0000003d003d7308 */ /* 0x000ee20000000800 */
[----:B-1----:R-:W-:Y:S01]  /*3b80*/  FADD.FTZ R85, R99, R86 ;  /* 0x0000005663557221 */ /* 0x002fe20000010000 */
[--C-:B------:R-:W-:Y:S01]  /*3b90*/  FFMA.FTZ R30, R30, UR37, -R72.reuse ;  /* 0x000000251e1e7c23 */ /* 0x100fe20008010848 */
[--C-:B------:R-:W-:Y:S01]  /*3ba0*/  FFMA.FTZ R31, R31, UR37, -R72.reuse ;  /* 0x000000251f1f7c23 */ /* 0x100fe20008010848 */
[--C-:B------:R-:W-:Y:S01]  /*3bb0*/  FFMA.FTZ R76, R76, UR37, -R72.reuse ;  /* 0x000000254c4c7c23 */ /* 0x100fe20008010848 */
[--C-:B------:R-:W-:Y:S01]  /*3bc0*/  FFMA.FTZ R77, R77, UR37, -R72.reuse ;  /* 0x000000254d4d7c23 */ /* 0x100fe20008010848 */
[--C-:B------:R-:W-:Y:S01]  /*3bd0*/  FFMA.FTZ R73, R73, UR37, -R72.reuse ;  /* 0x0000002549497c23 */ /* 0x100fe20008010848 */
[--C-:B------:R-:W-:Y:S01]  /*3be0*/  FFMA.FTZ R80, R80, UR37, -R72.reuse ;  /* 0x0000002550507c23 */ /* 0x100fe20008010848 */
[----:B------:R-:W1:Y:S01]  /*3bf0*/  MUFU.EX2 R106, R106 ;  /* 0x0000006a006a7308 */ /* 0x000e620000000800 */
[----:B--2---:R-:W-:Y:S01]  /*3c00*/  FADD.FTZ R86, R60, R85 ;  /* 0x000000553c567221 */ /* 0x004fe20000010000 */
[--C-:B------:R-:W-:Y:S01]  /*3c10*/  FFMA.FTZ R81, R81, UR37, -R72.reuse ;  /* 0x0000002551517c23 */ /* 0x100fe20008010848 */
[----:B------:R-:W-:Y:S01]  /*3c20*/  FFMA.FTZ R72, R84, UR37, -R72 ;  /* 0x0000002554487c23 */ /* 0x000fe20008010848 */
[----:B------:R-:W-:Y:S01]  /*3c30*/  F2FP.SATFINITE.E4M3.F32.PACK_AB_MERGE_C R202, R13, R12, RZ ;  /* 0x0000000c0dca723e */ /* 0x000fe200048070ff */
[--C-:B------:R-:W-:Y:S01]  /*3c40*/  IMAD.MOV.U32 R87, RZ, RZ, R25.reuse ;  /* 0x000000ffff577224 */ /* 0x100fe200078e0019 */
[----:B------:R-:W-:Y:S01]  /*3c50*/  F2FP.SATFINITE.E4M3.F32.PACK_AB_MERGE_C R98, R99, R98, RZ ;  /* 0x000000626362723e */ /* 0x000fe200048070ff */
[--C-:B------:R-:W-:Y:S01]  /*3c60*/  IMAD.MOV.U32 R95, RZ, RZ, R25.reuse ;  /* 0x000000ffff5f7224 */ /* 0x100fe200078e0019 */
[----:B------:R-:W2:Y:S01]  /*3c70*/  MUFU.EX2 R107, R107 ;  /* 0x0000006b006b7308 */ /* 0x000ea20000000800 */
[----:B---3--:R-:W-:Y:S01]  /*3c80*/  FADD.FTZ R85, R61, R86 ;  /* 0x000000563d557221 */ /* 0x008fe20000010000 */
[----:B------:R-:W-:Y:S01]  /*3c90*/  F2FP.SATFINITE.E4M3.F32.PACK_AB_MERGE_C R202, R11, R10, R202 ;  /* 0x0000000a0bca723e */ /* 0x000fe200048070ca */
[--C-:B------:R-:W-:Y:S01]  /*3ca0*/  IMAD.MOV.U32 R94, RZ, RZ, R25.reuse ;  /* 0x000000ffff5e7224 */ /* 0x100fe200078e0019 */
[----:B------:R-:W-:Y:S01]  /*3cb0*/  F2FP.SATFINITE.E4M3.F32.PACK_AB_MERGE_C R201, R57, R56, R98 ;  /* 0x0000003839c9723e */ /* 0x000fe20004807062 */
[----:B------:R-:W-:-:S02]  /*3cc0*/  IMAD.MOV.U32 R57, RZ, RZ, R25 ;  /* 0x000000ffff397224 */ /* 0x000fc400078e0019 */
[----:B------:R-:W-:Y:S01]  /*3cd0*/  IMAD.MOV.U32 R56, RZ, RZ, R25 ;  /* 0x000000ffff387224 */ /* 0x000fe200078e0019 */
[----:B------:R-:W3:Y:S01]  /*3ce0*/  MUFU.EX2 R14, R14 ;  /* 0x0000000e000e7308 */ /* 0x000ee20000000800 */
[----:B-1----:R-:W-:Y:S01]  /*3cf0*/  FADD.FTZ R86, R106, R85 ;  /* 0x000000556a567221 */ /* 0x002fe20000010000 */
[--C-:B------:R-:W-:Y:S02]  /*3d00*/  IMAD.MOV.U32 R99, RZ, RZ, R25.reuse ;  /* 0x000000ffff637224 */ /* 0x100fe400078e0019 */
[--C-:B------:R-:W-:Y:S02]  /*3d10*/  IMAD.MOV.U32 R98, RZ, RZ, R25.reuse ;  /* 0x000000ffff627224 */ /* 0x100fe400078e0019 */
[--C-:B------:R-:W-:Y:S02]  /*3d20*/  IMAD.MOV.U32 R103, RZ, RZ, R25.reuse ;  /* 0x000000ffff677224 */ /* 0x100fe400078e0019 */
[----:B------:R-:W1:Y:S01]  /*3d30*/  MUFU.EX2 R64, R64 ;  /* 0x0000004000407308 */ /* 0x000e620000000800 */
[C---:B--2---:R-:W-:Y:S01]  /*3d40*/  FADD.FTZ R85, R107.reuse, R86 ;  /* 0x000000566b557221 */ /* 0x044fe20000010000 */
[----:B------:R-:W-:Y:S01]  /*3d50*/  F2FP.SATFINITE.E4M3.F32.PACK_AB_MERGE_C R106, R107, R106, RZ ;  /* 0x0000006a6b6a723e */ /* 0x000fe200048070ff */
[----:B------:R-:W-:-:S02]  /*3d60*/  IMAD.MOV.U32 R102, RZ, RZ, R25 ;  /* 0x000000ffff667224 */ /* 0x000fc400078e0019 */
[--C-:B------:R-:W-:Y:S01]  /*3d70*/  IMAD.MOV.U32 R105, RZ, RZ, R25.reuse ;  /* 0x000000ffff697224 */ /* 0x100fe200078e0019 */
[----:B------:R-:W-:Y:S01]  /*3d80*/  F2FP.SATFINITE.E4M3.F32.PACK_AB_MERGE_C R203, R61, R60, R106 ;  /* 0x0000003c3dcb723e */ /* 0x000fe2000480706a */
[----:B------:R-:W-:Y:S01]  /*3d90*/  IMAD.MOV.U32 R61, RZ, RZ, R25 ;  /* 0x000000ffff3d7224 */ /* 0x000fe200078e0019 */
[----:B------:R-:W2:Y:S01]  /*3da0*/  MUFU.EX2 R65, R65 ;  /* 0x0000004100417308 */ /* 0x000ea20000000800 */
[----:B---3--:R-:W-:Y:S01]  /*3db0*/  FADD.FTZ R78, R14, R79 ;  /* 0x0000004f0e4e7221 */ /* 0x008fe20000010000 */
[--C-:B------:R-:W-:Y:S02]  /*3dc0*/  IMAD.MOV.U32 R60, RZ, RZ, R25.reuse ;  /* 0x000000ffff3c7224 */ /* 0x100fe400078e0019 */
[--C-:B------:R-:W-:Y:S02]  /*3dd0*/  IMAD.MOV.U32 R107, RZ, RZ, R25.reuse ;  /* 0x000000ffff6b7224 */ /* 0x100fe400078e0019 */
[----:B------:R-:W-:Y:S01]  /*3de0*/  FADD.FTZ R78, R15, R78 ;  /* 0x0000004e0f4e7221 */ /* 0x000fe20000010000 */
[----:B------:R-:W-:Y:S01]  /*3df0*/  IMAD.MOV.U32 R106, RZ, RZ, R25 ;  /* 0x000000ffff6a7224 */ /* 0x000fe200078e0019 */
[----:B------:R-:W3:Y:S01]  /*3e00*/  MUFU.EX2 R82, R82 ;  /* 0x0000005200527308 */ /* 0x000ee20000000800 */
[----:B-1----:R-:W-:Y:S01]  /*3e10*/  FADD.FTZ R86, R64, R85 ;  /* 0x0000005540567221 */ /* 0x002fe20000010000 */
[----:B------:R-:W-:-:S06]  /*3e20*/  FADD.FTZ R85, R17, R78 ;  /* 0x0000004e11557221 */ /* 0x000fcc0000010000 */
[----:B------:R-:W1:Y:S01]  /*3e30*/  MUFU.EX2 R18, R18 ;  /* 0x0000001200127308 */ /* 0x000e620000000800 */
[----:B--2---:R-:W-:-:S07]  /*3e40*/  FADD.FTZ R79, R65, R86 ;  /* 0x00000056414f7221 */ /* 0x004fce0000010000 */
[----:B------:R-:W2:Y:S01]  /*3e50*/  MUFU.EX2 R83, R83 ;  /* 0x0000005300537308 */ /* 0x000ea20000000800 */
[----:B---3--:R-:W-:-:S07]  /*3e60*/  FADD.FTZ R78, R82, R79 ;  /* 0x0000004f524e7221 */ /* 0x008fce0000010000 */
[----:B------:R-:W3:Y:S01]  /*3e70*/  MUFU.EX2 R68, R68 ;  /* 0x0000004400447308 */ /* 0x000ee20000000800 */
[C---:B-1----:R-:W-:Y:S01]  /*3e80*/  FADD.FTZ R86, R18.reuse, R85 ;  /* 0x0000005512567221 */ /* 0x042fe20000010000 */
[----:B------:R-:W-:-:S03]  /*3e90*/  F2FP.SATFINITE.E4M3.F32.PACK_AB_MERGE_C R204, R18, R17, RZ ;  /* 0x0000001112cc723e */ /* 0x000fc600048070ff */
[----:B------:R-:W-:Y:S01]  /*3ea0*/  FADD.FTZ R85, R19, R86 ;  /* 0x0000005613557221 */ /* 0x000fe20000010000 */
[----:B------:R-:W-:Y:S02]  /*3eb0*/  F2FP.SATFINITE.E4M3.F32.PACK_AB_MERGE_C R204, R15, R14, R204 ;  /* 0x0000000e0fcc723e */ /* 0x000fe400048070cc */
[----:B------:R-:W1:Y:S01]  /*3ec0*/  MUFU.EX2 R20, R20 ;  /* 0x0000001400147308 */ /* 0x000e620000000800 */
[C---:B--2---:R-:W-:Y:S01]  /*3ed0*/  FADD.FTZ R79, R83.reuse, R78 ;  /* 0x0000004e534f7221 */ /* 0x044fe20000010000 */
[----:B------:R-:W-:Y:S01]  /*3ee0*/  F2FP.SATFINITE.E4M3.F32.PACK_AB_MERGE_C R82, R83, R82, RZ ;  /* 0x000000525352723e */ /* 0x000fe200048070ff */
[----:B------:R-:W-:-:S03]  /*3ef0*/  IMAD.MOV.U32 R83, RZ, RZ, R25 ;  /* 0x000000ffff537224 */ /* 0x000fc600078e0019 */
[----:B------:R-:W-:Y:S01]  /*3f00*/  F2FP.SATFINITE.E4M3.F32.PACK_AB_MERGE_C R205, R65, R64, R82 ;  /* 0x0000004041cd723e */ /* 0x000fe20004807052 */
[----:B------:R-:W-:Y:S01]  /*3f10*/  IMAD.MOV.U32 R65, RZ, RZ, R25 ;  /* 0x000000ffff417224 */ /* 0x000fe200078e0019 */
[----:B------:R-:W2:Y:S01]  /*3f20*/  MUFU.EX2 R69, R69 ;  /* 0x0000004500457308 */ /* 0x000ea20000000800 */
[----:B---3--:R-:W-:Y:S01]  /*3f30*/  FADD.FTZ R78, R68, R79 ;  /* 0x0000004f444e7221 */ /* 0x008fe20000010000 */
[--C-:B------:R-:W-:Y:S02]  /*3f40*/  IMAD.MOV.U32 R64, RZ, RZ, R25.reuse ;  /* 0x000000ffff407224 */ /* 0x100fe400078e0019 */
[----:B------:R-:W-:-:S04]  /*3f50*/  IMAD.MOV.U32 R82, RZ, RZ, R25 ;  /* 0x000000ffff527224 */ /* 0x000fc800078e0019 */
[----:B------:R3:W4:Y:S01]  /*3f60*/  MUFU.EX2 R21, R88 ;  /* 0x0000005800157308 */ /* 0x0007220000000800 */
[----:B-1----:R-:W-:-:S07]  /*3f70*/  FADD.FTZ R86, R20, R85 ;  /* 0x0000005514567221 */ /* 0x002fce0000010000 */
[----:B------:R-:W1:Y:S01]  /*3f80*/  MUFU.EX2 R90, R90 ;  /* 0x0000005a005a7308 */ /* 0x000e620000000800 */
[----:B--2---:R-:W-:Y:S01]  /*3f90*/  FADD.FTZ R79, R69, R78 ;  /* 0x0000004e454f7221 */ /* 0x004fe20000010000 */
[----:B---3--:R-:W-:-:S06]  /*3fa0*/  IMAD.MOV.U32 R88, RZ, RZ, R25 ;  /* 0x000000ffff587224 */ /* 0x008fcc00078e0019 */
[----:B------:R-:W2:Y:S01]  /*3fb0*/  MUFU.EX2 R22, R22 ;  /* 0x0000001600167308 */ /* 0x000ea20000000800 */
[----:B----4-:R-:W-:Y:S01]  /*3fc0*/  FADD.FTZ R85, R21, R86 ;  /* 0x0000005615557221 */ /* 0x010fe20000010000 */
[----:B------:R-:W-:-:S06]  /*3fd0*/  IMAD.MOV.U32 R86, RZ, RZ, R25 ;  /* 0x000000ffff567224 */ /* 0x000fcc00078e0019 */
[----:B------:R-:W3:Y:S01]  /*3fe0*/  MUFU.EX2 R91, R91 ;  /* 0x0000005b005b7308 */ /* 0x000ee20000000800 */
[----:B-1----:R-:W-:-:S07]  /*3ff0*/  FADD.FTZ R78, R90, R79 ;  /* 0x0000004f5a4e7221 */ /* 0x002fce0000010000 */
[----:B------:R-:W1:Y:S01]  /*4000*/  MUFU.EX2 R23, R23 ;  /* 0x0000001700177308 */ /* 0x000e620000000800 */
[C---:B--2---:R-:W-:Y:S01]  /*4010*/  FADD.FTZ R84, R22.reuse, R85 ;  /* 0x0000005516547221 */ /* 0x044fe20000010000 */
[----:B------:R-:W-:Y:S01]  /*4020*/  F2FP.SATFINITE.E4M3.F32.PACK_AB_MERGE_C R21, R22, R21, RZ ;  /* 0x000000151615723e */ /* 0x000fe200048070ff */
[----:B------:R-:W-:-:S03]  /*4030*/  IMAD.MOV.U32 R85, RZ, RZ, R25 ;  /* 0x000000ffff557224 */ /* 0x000fc600078e0019 */
[----:B------:R-:W-:Y:S02]  /*4040*/  F2FP.SATFINITE.E4M3.F32.PACK_AB_MERGE_C R206, R20, R19, R21 ;  /* 0x0000001314ce723e */ /* 0x000fe40004807015 */
[----:B------:R-:W2:Y:S01]  /*4050*/  MUFU.EX2 R62, R62 ;  /* 0x0000003e003e7308 */ /* 0x000ea20000000800 */
[C---:B---3--:R-:W-:Y:S01]  /*4060*/  FADD.FTZ R9, R91.reuse, R78 ;  /* 0x0000004e5b097221 */ /* 0x048fe20000010000 */
[----:B------:R-:W-:Y:S01]  /*4070*/  F2FP.SATFINITE.E4M3.F32.PACK_AB_MERGE_C R90, R91, R90, RZ ;  /* 0x0000005a5b5a723e */ /* 0x000fe200048070ff */
[--C-:B------:R-:W-:Y:S02]  /*4080*/  IMAD.MOV.U32 R78, RZ, RZ, R25.reuse ;  /* 0x000000ffff4e7224 */ /* 0x100fe400078e0019 */
[--C-:B------:R-:W-:Y:S01]  /*4090*/  IMAD.MOV.U32 R91, RZ, RZ, R25.reuse ;  /* 0x000000ffff5b7224 */ /* 0x100fe200078e0019 */
[----:B------:R-:W-:Y:S01]  /*40a0*/  F2FP.SATFINITE.E4M3.F32.PACK_AB_MERGE_C R207, R69, R68, R90 ;  /* 0x0000004445cf723e */ /* 0x000fe2000480705a */
[--C-:B------:R-:W-:Y:S01]  /*40b0*/  IMAD.MOV.U32 R69, RZ, RZ, R25.reuse ;  /* 0x000000ffff457224 */ /* 0x100fe200078e0019 */
[----:B------:R-:W3:Y:S01]  /*40c0*/  MUFU.EX2 R24, R24 ;  /* 0x0000001800187308 */ /* 0x000ee20000000800 */
[----:B-1----:R-:W-:Y:S01]  /*40d0*/  FADD.FTZ R79, R23, R84 ;  /* 0x00000054174f7221 */ /* 0x002fe20000010000 */
[----:B------:R-:W-:-:S02]  /*40e0*/  IMAD.MOV.U32 R68, RZ, RZ, R25 ;  /* 0x000000ffff447224 */ /* 0x000fc400078e0019 */
[--C-:B------:R-:W-:Y:S02]  /*40f0*/  IMAD.MOV.U32 R84, RZ, RZ, R25.reuse ;  /* 0x000000ffff547224 */ /* 0x100fe400078e0019 */
[----:B------:R-:W-:Y:S02]  /*4100*/  IMAD.MOV.U32 R90, RZ, RZ, R25 ;  /* 0x000000ffff5a7224 */ /* 0x000fe400078e0019 */
[----:B------:R-:W1:Y:S01]  /*4110*/  MUFU.EX2 R63, R63 ;  /* 0x0000003f003f7308 */ /* 0x000e620000000800 */
[----:B--2---:R-:W-:-:S07]  /*4120*/  FADD.FTZ R8, R62, R9 ;  /* 0x000000093e087221 */ /* 0x004fce0000010000 */
[----:B------:R-:W2:Y:S01]  /*4130*/  MUFU.EX2 R26, R26 ;  /* 0x0000001a001a7308 */ /* 0x000ea20000000800 */
[----:B---3--:R-:W-:-:S07]  /*4140*/  FADD.FTZ R79, R24, R79 ;  /* 0x0000004f184f7221 */ /* 0x008fce0000010000 */
[----:B------:R-:W3:Y:S01]  /*4150*/  MUFU.EX2 R66, R66 ;  /* 0x0000004200427308 */ /* 0x000ee20000000800 */
[----:B-1----:R-:W-:-:S07]  /*4160*/  FADD.FTZ R9, R63, R8 ;  /* 0x000000083f097221 */ /* 0x002fce0000010000 */
[----:B------:R-:W1:Y:S01]  /*4170*/  MUFU.EX2 R67, R67 ;  /* 0x0000004300437308 */ /* 0x000e620000000800 */
[----:B--2---:R-:W-:Y:S01]  /*4180*/  FADD.FTZ R8, R26, R79 ;  /* 0x0000004f1a087221 */ /* 0x004fe20000010000 */
[C---:B------:R-:W-:Y:S01]  /*4190*/  F2FP.SATFINITE.E4M3.F32.PACK_AB_MERGE_C R26, R29.reuse, R26, RZ ;  /* 0x0000001a1d1a723e */ /* 0x040fe200048070ff */
[--C-:B------:R-:W-:Y:S02]  /*41a0*/  IMAD.MOV.U32 R79, RZ, RZ, R25.reuse ;  /* 0x000000ffff4f7224 */ /* 0x100fe400078e0019 */
[----:B------:R-:W-:Y:S01]  /*41b0*/  FADD.FTZ R8, R29, R8 ;  /* 0x000000081d087221 */ /* 0x000fe20000010000 */
[----:B------:R-:W-:Y:S01]  /*41c0*/  F2FP.SATFINITE.E4M3.F32.PACK_AB_MERGE_C R208, R24, R23, R26 ;  /* 0x0000001718d0723e */ /* 0x000fe2000480701a */
[----:B------:R-:W-:Y:S01]  /*41d0*/  IMAD.MOV.U32 R24, RZ, RZ, R25 ;  /* 0x000000ffff187224 */ /* 0x000fe200078e0019 */
[----:B------:R2:W4:Y:S01]  /*41e0*/  MUFU.EX2 R27, R108 ;  /* 0x0000006c001b7308 */ /* 0x0005220000000800 */
[----:B---3--:R-:W-:Y:S01]  /*41f0*/  FADD.FTZ R12, R66, R9 ;  /* 0x00000009420c7221 */ /* 0x008fe20000010000 */
[----:B------:R-:W-:-:S02]  /*4200*/  IMAD.MOV.U32 R26, RZ, RZ, R25 ;  /* 0x000000ffff1a7224 */ /* 0x000fc400078e0019 */
[----:B------:R-:W-:-:S04]  /*4210*/  IMAD.MOV.U32 R29, RZ, RZ, R25 ;  /* 0x000000ffff1d7224 */ /* 0x000fc800078e0019 */
[----:B------:R-:W3:Y:S01]  /*4220*/  MUFU.EX2 R70, R70 ;  /* 0x0000004600467308 */ /* 0x000ee20000000800 */
[C---:B-1----:R-:W-:Y:S01]  /*4230*/  FADD.FTZ R9, R67.reuse, R12 ;  /* 0x0000000c43097221 */ /* 0x042fe20000010000 */
[----:B------:R-:W-:Y:S01]  /*4240*/  F2FP.SATFINITE.E4M3.F32.PACK_AB_MERGE_C R66, R67, R66, RZ ;  /* 0x000000424342723e */ /* 0x000fe200048070ff */
[--C-:B------:R-:W-:Y:S02]  /*4250*/  IMAD.MOV.U32 R67, RZ, RZ, R25.reuse ;  /* 0x000000ffff437224 */ /* 0x100fe400078e0019 */
[--C-:B--2---:R-:W-:Y:S01]  /*4260*/  IMAD.MOV.U32 R108, RZ, RZ, R25.reuse ;  /* 0x000000ffff6c7224 */ /* 0x104fe200078e0019 */
[----:B------:R-:W-:Y:S01]  /*4270*/  F2FP.SATFINITE.E4M3.F32.PACK_AB_MERGE_C R209, R63, R62, R66 ;  /* 0x0000003e3fd1723e */ /* 0x000fe20004807042 */
[--C-:B------:R-:W-:Y:S01]  /*4280*/  IMAD.MOV.U32 R63, RZ, RZ, R25.reuse ;  /* 0x000000ffff3f7224 */ /* 0x100fe200078e0019 */
[----:B------:R-:W1:Y:S01]  /*4290*/  MUFU.EX2 R28, R28 ;  /* 0x0000001c001c7308 */ /* 0x000e620000000800 */
[----:B----4-:R-:W-:Y:S01]  /*42a0*/  FADD.FTZ R13, R27, R8 ;  /* 0x000000081b0d7221 */ /* 0x010fe20000010000 */
[----:B------:R-:W-:-:S02]  /*42b0*/  IMAD.MOV.U32 R62, RZ, RZ, R25 ;  /* 0x000000ffff3e7224 */ /* 0x000fc400078e0019 */
[----:B------:R-:W-:-:S04]  /*42c0*/  IMAD.MOV.U32 R66, RZ, RZ, R25 ;  /* 0x000000ffff427224 */ /* 0x000fc800078e0019 */
[----:B------:R-:W2:Y:S01]  /*42d0*/  MUFU.EX2 R71, R71 ;  /* 0x0000004700477308 */ /* 0x000ea20000000800 */
[----:B---3--:R-:W-:-:S07]  /*42e0*/  FADD.FTZ R8, R70, R9 ;  /* 0x0000000946087221 */ /* 0x008fce0000010000 */
[----:B------:R-:W3:Y:S01]  /*42f0*/  MUFU.EX2 R32, R32 ;  /* 0x0000002000207308 */ /* 0x000ee20000000800 */
[----:B-1----:R-:W-:-:S07]  /*4300*/  FADD.FTZ R13, R28, R13 ;  /* 0x0000000d1c0d7221 */ /* 0x002fce0000010000 */
[----:B------:R-:W1:Y:S01]  /*4310*/  MUFU.EX2 R74, R74 ;  /* 0x0000004a004a7308 */ /* 0x000e620000000800 */
[----:B--2---:R-:W-:-:S07]  /*4320*/  FADD.FTZ R9, R71, R8 ;  /* 0x0000000847097221 */ /* 0x004fce0000010000 */
[----:B------:R-:W2:Y:S01]  /*4330*/  MUFU.EX2 R75, R75 ;  /* 0x0000004b004b7308 */ /* 0x000ea20000000800 */
[----:B---3--:R-:W-:Y:S01]  /*4340*/  FADD.FTZ R8, R32, R13 ;  /* 0x0000000d20087221 */ /* 0x008fe20000010000 */
[----:B------:R-:W-:-:S03]  /*4350*/  F2FP.SATFINITE.E4M3.F32.PACK_AB_MERGE_C R32, R33, R32, RZ ;  /* 0x000000202120723e */ /* 0x000fc600048070ff */
[----:B------:R-:W-:Y:S01]  /*4360*/  FADD.FTZ R33, R33, R8 ;  /* 0x0000000821217221 */ /* 0x000fe20000010000 */
[----:B------:R-:W-:Y:S01]  /*4370*/  F2FP.SATFINITE.E4M3.F32.PACK_AB_MERGE_C R210, R28, R27, R32 ;  /* 0x0000001b1cd2723e */ /* 0x000fe20004807020 */
[----:B------:R-:W-:Y:S01]  /*4380*/  IMAD.MOV.U32 R27, RZ, RZ, R25 ;  /* 0x000000ffff1b7224 */ /* 0x000fe200078e0019 */
[----:B------:R-:W3:Y:S01]  /*4390*/  MUFU.EX2 R46, R46 ;  /* 0x0000002e002e7308 */ /* 0x000ee20000000800 */
[----:B-1----:R-:W-:Y:S01]  /*43a0*/  FADD.FTZ R6, R74, R9 ;  /* 0x000000094a067221 */ /* 0x002fe20000010000 */
[--C-:B------:R-:W-:Y:S02]  /*43b0*/  IMAD.MOV.U32 R28, RZ, RZ, R25.reuse ;  /* 0x000000ffff1c7224 */ /* 0x100fe400078e0019 */
[----:B------:R-:W-:-:S04]  /*43c0*/  IMAD.MOV.U32 R32, RZ, RZ, R25 ;  /* 0x000000ffff207224 */ /* 0x000fc800078e0019 */
[----:B------:R-:W1:Y:S01]  /*43d0*/  MUFU.EX2 R35, R35 ;  /* 0x0000002300237308 */ /* 0x000e620000000800 */
[C---:B--2---:R-:W-:Y:S01]  /*43e0*/  F2FP.SATFINITE.E4M3.F32.PACK_AB_MERGE_C R74, R75.reuse, R74, RZ ;  /* 0x0000004a4b4a723e */ /* 0x044fe200048070ff */
[----:B------:R-:W-:Y:S01]  /*43f0*/  FADD.FTZ R75, R75, R6 ;  /* 0x000000064b4b7221 */ /* 0x000fe20000010000 */
[----:B------:R-:W-:Y:S01]  /*4400*/  FADD.FTZ R6, R34, R33 ;  /* 0x0000002122067221 */ /* 0x000fe20000010000 */
[--C-:B------:R-:W-:Y:S01]  /*4410*/  IMAD.MOV.U32 R33, RZ, RZ, R25.reuse ;  /* 0x000000ffff217224 */ /* 0x100fe200078e0019 */
[----:B------:R-:W-:Y:S01]  /*4420*/  F2FP.SATFINITE.E4M3.F32.PACK_AB_MERGE_C R211, R71, R70, R74 ;  /* 0x0000004647d3723e */ /* 0x000fe2000480704a */
[----:B------:R-:W-:Y:S02]  /*4430*/  IMAD.MOV.U32 R71, RZ, RZ, R25 ;  /* 0x000000ffff477224 */ /* 0x000fe400078e0019 */
[----:B------:R-:W2:Y:S01]  /*4440*/  MUFU.EX2 R47, R47 ;  /* 0x0000002f002f7308 */ /* 0x000ea20000000800 */
[----:B---3--:R-:W-:Y:S01]  /*4450*/  FADD.FTZ R8, R46, R75 ;  /* 0x0000004b2e087221 */ /* 0x008fe20000010000 */
[----:B------:R-:W-:-:S02]  /*4460*/  IMAD.MOV.U32 R70, RZ, RZ, R25 ;  /* 0x000000ffff467224 */ /* 0x000fc400078e0019 */
[--C-:B------:R-:W-:Y:S02]  /*4470*/  IMAD.MOV.U32 R75, RZ, RZ, R25.reuse ;  /* 0x000000ffff4b7224 */ /* 0x100fe400078e0019 */
[----:B------:R-:W-:Y:S02]  /*4480*/  IMAD.MOV.U32 R74, RZ, RZ, R25 ;  /* 0x000000ffff4a7224 */ /* 0x000fe400078e0019 */
[----:B------:R-:W3:Y:S01]  /*4490*/  MUFU.EX2 R36, R36 ;  /* 0x0000002400247308 */ /* 0x000ee20000000800 */
[----:B-1----:R-:W-:-:S07]  /*44a0*/  FADD.FTZ R5, R35, R6 ;  /* 0x0000000623057221 */ /* 0x002fce0000010000 */
[----:B------:R-:W1:Y:S01]  /*44b0*/  MUFU.EX2 R50, R50 ;  /* 0x0000003200327308 */ /* 0x000e620000000800 */
[----:B--2---:R-:W-:-:S07]  /*44c0*/  FADD.FTZ R9, R47, R8 ;  /* 0x000000082f097221 */ /* 0x004fce0000010000 */
[----:B------:R-:W2:Y:S01]  /*44d0*/  MUFU.EX2 R39, R39 ;  /* 0x0000002700277308 */ /* 0x000ea20000000800 */
[----:B---3--:R-:W-:-:S07]  /*44e0*/  FADD.FTZ R6, R36, R5 ;  /* 0x0000000524067221 */ /* 0x008fce0000010000 */
[----:B------:R-:W3:Y:S01]  /*44f0*/  MUFU.EX2 R51, R51 ;  /* 0x0000003300337308 */ /* 0x000ee20000000800 */
[----:B-1----:R-:W-:-:S07]  /*4500*/  FADD.FTZ R8, R50, R9 ;  /* 0x0000000932087221 */ /* 0x002fce0000010000 */
[----:B------:R-:W1:Y:S01]  /*4510*/  MUFU.EX2 R37, R37 ;  /* 0x0000002500257308 */ /* 0x000e620000000800 */
[C---:B--2---:R-:W-:Y:S01]  /*4520*/  FADD.FTZ R6, R39.reuse, R6 ;  /* 0x0000000627067221 */ /* 0x044fe20000010000 */
[----:B------:R-:W-:Y:S01]  /*4530*/  F2FP.SATFINITE.E4M3.F32.PACK_AB_MERGE_C R36, R39, R36, RZ ;  /* 0x000000242724723e */ /* 0x000fe200048070ff */
[----:B------:R-:W-:-:S03]  /*4540*/  IMAD.MOV.U32 R39, RZ, RZ, R25 ;  /* 0x000000ffff277224 */ /* 0x000fc600078e0019 */
[----:B------:R-:W-:Y:S01]  /*4550*/  F2FP.SATFINITE.E4M3.F32.PACK_AB_MERGE_C R212, R35, R34, R36 ;  /* 0x0000002223d4723e */ /* 0x000fe20004807024 */
[--C-:B------:R-:W-:Y:S01]  /*4560*/  IMAD.MOV.U32 R35, RZ, RZ, R25.reuse ;  /* 0x000000ffff237224 */ /* 0x100fe200078e0019 */
[----:B------:R-:W2:Y:S01]  /*4570*/  MUFU.EX2 R54, R54 ;  /* 0x0000003600367308 */ /* 0x000ea20000000800 */
[C---:B---3--:R-:W-:Y:S01]  /*4580*/  F2FP.SATFINITE.E4M3.F32.PACK_AB_MERGE_C R50, R51.reuse, R50, RZ ;  /* 0x000000323332723e */ /* 0x048fe200048070ff */
[----:B------:R-:W-:Y:S01]  /*4590*/  FADD.FTZ R51, R51, R8 ;  /* 0x0000000833337221 */ /* 0x000fe20000010000 */
[--C-:B------:R-:W-:Y:S02]  /*45a0*/  IMAD.MOV.U32 R34, RZ, RZ, R25.reuse ;  /* 0x000000ffff227224 */ /* 0x100fe400078e0019 */
[----:B------:R-:W-:Y:S01]  /*45b0*/  F2FP.SATFINITE.E4M3.F32.PACK_AB_MERGE_C R213, R47, R46, R50 ;  /* 0x0000002e2fd5723e */ /* 0x000fe20004807032 */
[--C-:B------:R-:W-:Y:S02]  /*45c0*/  IMAD.MOV.U32 R36, RZ, RZ, R25.reuse ;  /* 0x000000ffff247224 */ /* 0x100fe400078e0019 */
[----:B------:R-:W3:Y:S01]  /*45d0*/  MUFU.EX2 R38, R38 ;  /* 0x0000002600267308 */ /* 0x000ee20000000800 */
[----:B-1----:R-:W-:Y:S01]  /*45e0*/  FADD.FTZ R5, R37, R6 ;  /* 0x0000000625057221 */ /* 0x002fe20000010000 */
[----:B------:R-:W-:-:S02]  /*45f0*/  IMAD.MOV.U32 R47, RZ, RZ, R25 ;  /* 0x000000ffff2f7224 */ /* 0x000fc400078e0019 */
[--C-:B------:R-:W-:Y:S02]  /*4600*/  IMAD.MOV.U32 R46, RZ, RZ, R25.reuse ;  /* 0x000000ffff2e7224 */ /* 0x100fe400078e0019 */
[----:B------:R-:W-:Y:S02]  /*4610*/  IMAD.MOV.U32 R50, RZ, RZ, R25 ;  /* 0x000000ffff327224 */ /* 0x000fe400078e0019 */
[----:B------:R-:W1:Y:S01]  /*4620*/  MUFU.EX2 R55, R55 ;  /* 0x0000003700377308 */ /* 0x000e620000000800 */
[----:B--2---:R-:W-:Y:S01]  /*4630*/  FADD.FTZ R6, R54, R51 ;  /* 0x0000003336067221 */ /* 0x004fe20000010000 */
[----:B------:R-:W-:-:S06]  /*4640*/  IMAD.MOV.U32 R51, RZ, RZ, R25 ;  /* 0x000000ffff337224 */ /* 0x000fcc00078e0019 */
[----:B------:R-:W2:Y:S01]  /*4650*/  MUFU.EX2 R40, R40 ;  /* 0x0000002800287308 */ /* 0x000ea20000000800 */
[----:B---3--:R-:W-:-:S07]  /*4660*/  FADD.FTZ R5, R38, R5 ;  /* 0x0000000526057221 */ /* 0x008fce0000010000 */
[----:B------:R-:W3:Y:S01]  /*4670*/  MUFU.EX2 R58, R58 ;  /* 0x0000003a003a7308 */ /* 0x000ee20000000800 */
[----:B-1----:R-:W-:-:S07]  /*4680*/  FADD.FTZ R9, R55, R6 ;  /* 0x0000000637097221 */ /* 0x002fce0000010000 */
[----:B------:R-:W1:Y:S01]  /*4690*/  MUFU.EX2 R59, R59 ;  /* 0x0000003b003b7308 */ /* 0x000e620000000800 */
[----:B--2---:R-:W-:Y:S01]  /*46a0*/  F2FP.SATFINITE.E4M3.F32.PACK_AB_MERGE_C R8, R41, R40, RZ ;  /* 0x000000282908723e */ /* 0x004fe200048070ff */
[----:B------:R-:W-:-:S03]  /*46b0*/  FADD.FTZ R40, R40, R5 ;  /* 0x0000000528287221 */ /* 0x000fc60000010000 */
[----:B------:R-:W-:Y:S01]  /*46c0*/  F2FP.SATFINITE.E4M3.F32.PACK_AB_MERGE_C R214, R38, R37, R8 ;  /* 0x0000002526d6723e */ /* 0x000fe20004807008 */
[----:B------:R-:W-:Y:S01]  /*46d0*/  FADD.FTZ R41, R41, R40 ;  /* 0x0000002829297221 */ /* 0x000fe20000010000 */
[----:B------:R-:W-:Y:S01]  /*46e0*/  IMAD.MOV.U32 R37, RZ, RZ, R25 ;  /* 0x000000ffff257224 */ /* 0x000fe200078e0019 */
[----:B------:R-:W-:Y:S01]  /*46f0*/  MUFU.EX2 R44, R44 ;  /* 0x0000002c002c7308 */ /* 0x000fe20000000800 */
[----:B---3--:R-:W-:Y:S01]  /*4700*/  FADD.FTZ R6, R58, R9 ;  /* 0x000000093a067221 */ /* 0x008fe20000010000 */
[--C-:B------:R-:W-:Y:S02]  /*4710*/  IMAD.MOV.U32 R38, RZ, RZ, R25.reuse ;  /* 0x000000ffff267224 */ /* 0x100fe400078e0019 */
[----:B------:R-:W-:-:S04]  /*4720*/  IMAD.MOV.U32 R40, RZ, RZ, R25 ;  /* 0x000000ffff287224 */ /* 0x000fc800078e0019 */
[----:B------:R-:W2:Y:S01]  /*4730*/  MUFU.EX2 R45, R45 ;  /* 0x0000002d002d7308 */ /* 0x000ea20000000800 */
[C---:B-1----:R-:W-:Y:S01]  /*4740*/  F2FP.SATFINITE.E4M3.F32.PACK_AB_MERGE_C R58, R59.reuse, R58, RZ ;  /* 0x0000003a3b3a723e */ /* 0x042fe200048070ff */
[----:B------:R-:W-:-:S03]  /*4750*/  FADD.FTZ R59, R59, R6 ;  /* 0x000000063b3b7221 */ /* 0x000fc60000010000 */
[----:B------:R-:W-:Y:S01]  /*4760*/  F2FP.SATFINITE.E4M3.F32.PACK_AB_MERGE_C R215, R55, R54, R58 ;  /* 0x0000003637d7723e */ /* 0x000fe2000480703a */
[--C-:B------:R-:W-:Y:S02]  /*4770*/  IMAD.MOV.U32 R55, RZ, RZ, R25.reuse ;  /* 0x000000ffff377224 */ /* 0x100fe400078e0019 */
[----:B------:R-:W1:Y:S01]  /*4780*/  MUFU.EX2 R42, R42 ;  /* 0x0000002a002a7308 */ /* 0x000e620000000800 */
[--C-:B------:R-:W-:Y:S02]  /*4790*/  IMAD.MOV.U32 R54, RZ, RZ, R25.reuse ;  /* 0x000000ffff367224 */ /* 0x100fe400078e0019 */
[----:B------:R-:W-:-:S05]  /*47a0*/  IMAD.MOV.U32 R58, RZ, RZ, R25 ;  /* 0x000000ffff3a7224 */ /* 0x000fca00078e0019 */
[----:B------:R-:W3:Y:S01]  /*47b0*/  MUFU.EX2 R30, R30 ;  /* 0x0000001e001e7308 */ /* 0x000ee20000000800 */
[----:B--2---:R-:W-:-:S07]  /*47c0*/  F2FP.SATFINITE.E4M3.F32.PACK_AB_MERGE_C R5, R45, R44, RZ ;  /* 0x0000002c2d05723e */ /* 0x004fce00048070ff */
[----:B------:R-:W2:Y:S01]  /*47d0*/  MUFU.EX2 R43, R43 ;  /* 0x0000002b002b7308 */ /* 0x000ea20000000800 */
[----:B-1----:R-:W-:Y:S01]  /*47e0*/  FADD.FTZ R6, R42, R41 ;  /* 0x000000292a067221 */ /* 0x002fe20000010000 */
[----:B------:R-:W-:-:S06]  /*47f0*/  IMAD.MOV.U32 R41, RZ, RZ, R25 ;  /* 0x000000ffff297224 */ /* 0x000fcc00078e0019 */
[----:B------:R-:W1:Y:S01]  /*4800*/  MUFU.EX2 R31, R31 ;  /* 0x0000001f001f7308 */ /* 0x000e620000000800 */
[----:B---3--:R-:W-:Y:S01]  /*4810*/  FADD.FTZ R8, R30, R59 ;  /* 0x0000003b1e087221 */ /* 0x008fe20000010000 */
[----:B------:R-:W-:-:S06]  /*4820*/  IMAD.MOV.U32 R59, RZ, RZ, R25 ;  /* 0x000000ffff3b7224 */ /* 0x000fcc00078e0019 */
[----:B------:R-:W3:Y:S01]  /*4830*/  MUFU.EX2 R76, R76 ;  /* 0x0000004c004c7308 */ /* 0x000ee20000000800 */
[C---:B--2---:R-:W-:Y:S01]  /*4840*/  F2FP.SATFINITE.E4M3.F32.PACK_AB_MERGE_C R216, R43.reuse, R42, R5 ;  /* 0x0000002a2bd8723e */ /* 0x044fe20004807005 */
[----:B------:R-:W-:Y:S01]  /*4850*/  FADD.FTZ R43, R43, R6 ;  /* 0x000000062b2b7221 */ /* 0x000fe20000010000 */
[----:B------:R-:W-:-:S03]  /*4860*/  IMAD.MOV.U32 R42, RZ, RZ, R25 ;  /* 0x000000ffff2a7224 */ /* 0x000fc600078e0019 */
[----:B------:R-:W-:Y:S01]  /*4870*/  FADD.FTZ R44, R44, R43 ;  /* 0x0000002b2c2c7221 */ /* 0x000fe20000010000 */
[--C-:B------:R-:W-:Y:S01]  /*4880*/  IMAD.MOV.U32 R43, RZ, RZ, R25.reuse ;  /* 0x000000ffff2b7224 */ /* 0x100fe200078e0019 */
[----:B------:R-:W2:Y:S01]  /*4890*/  MUFU.EX2 R77, R77 ;  /* 0x0000004d004d7308 */ /* 0x000ea20000000800 */
[----:B-1----:R-:W-:Y:S01]  /*48a0*/  FADD.FTZ R5, R31, R8 ;  /* 0x000000081f057221 */ /* 0x002fe20000010000 */
[----:B------:R-:W-:Y:S01]  /*48b0*/  FADD.FTZ R45, R45, R44 ;  /* 0x0000002c2d2d7221 */ /* 0x000fe20000010000 */
[----:B------:R-:W-:-:S05]  /*48c0*/  IMAD.MOV.U32 R44, RZ, RZ, R25 ;  /* 0x000000ffff2c7224 */ /* 0x000fca00078e0019 */
[----:B------:R-:W1:Y:S01]  /*48d0*/  MUFU.EX2 R48, R48 ;  /* 0x0000003000307308 */ /* 0x000e620000000800 */
[----:B---3--:R-:W-:-:S07]  /*48e0*/  FADD.FTZ R6, R76, R5 ;  /* 0x000000054c067221 */ /* 0x008fce0000010000 */
[----:B------:R-:W3:Y:S01]  /*48f0*/  MUFU.EX2 R73, R73 ;  /* 0x0000004900497308 */ /* 0x000ee20000000800 */
[C---:B--2---:R-:W-:Y:S01]  /*4900*/  FADD.FTZ R6, R77.reuse, R6 ;  /* 0x000000064d067221 */ /* 0x044fe20000010000 */
[----:B------:R-:W-:Y:S01]  /*4910*/  F2FP.SATFINITE.E4M3.F32.PACK_AB_MERGE_C R76, R77, R76, RZ ;  /* 0x0000004c4d4c723e */ /* 0x000fe200048070ff */
[----:B------:R-:W-:-:S03]  /*4920*/  IMAD.MOV.U32 R77, RZ, RZ, R25 ;  /* 0x000000ffff4d7224 */ /* 0x000fc600078e0019 */
[----:B------:R-:W-:Y:S01]  /*4930*/  F2FP.SATFINITE.E4M3.F32.PACK_AB_MERGE_C R217, R31, R30, R76 ;  /* 0x0000001e1fd9723e */ /* 0x000fe2000480704c */
[----:B------:R-:W-:Y:S01]  /*4940*/  IMAD.MOV.U32 R31, RZ, RZ, R25 ;  /* 0x000000ffff1f7224 */ /* 0x000fe200078e0019 */
[----:B------:R-:W2:Y:S01]  /*4950*/  MUFU.EX2 R49, R49 ;  /* 0x0000003100317308 */ /* 0x000ea20000000800 */
[----:B-1----:R-:W-:Y:S01]  /*4960*/  FADD.FTZ R8, R48, R45 ;  /* 0x0000002d30087221 */ /* 0x002fe20000010000 */
[--C-:B------:R-:W-:Y:S02]  /*4970*/  IMAD.MOV.U32 R30, RZ, RZ, R25.reuse ;  /* 0x000000ffff1e7224 */ /* 0x100fe400078e0019 */
[--C-:B------:R-:W-:Y:S02]  /*4980*/  IMAD.MOV.U32 R45, RZ, RZ, R25.reuse ;  /* 0x000000ffff2d7224 */ /* 0x100fe400078e0019 */
[----:B------:R-:W-:Y:S02]  /*4990*/  IMAD.MOV.U32 R76, RZ, RZ, R25 ;  /* 0x000000ffff4c7224 */ /* 0x000fe400078e0019 */
[----:B------:R-:W1:Y:S01]  /*49a0*/  MUFU.EX2 R80, R80 ;  /* 0x0000005000507308 */ /* 0x000e620000000800 */
[----:B---3--:R-:W-:-:S07]  /*49b0*/  FADD.FTZ R5, R73, R6 ;  /* 0x0000000649057221 */ /* 0x008fce0000010000 */
[----:B------:R-:W-:Y:S01]  /*49c0*/  MUFU.EX2 R52, R52 ;  /* 0x0000003400347308 */ /* 0x000fe20000000800 */
[----:B--2---:R-:W-:-:S07]  /*49d0*/  FADD.FTZ R9, R49, R8 ;  /* 0x0000000831097221 */ /* 0x004fce0000010000 */
[----:B------:R-:W2:Y:S01]  /*49e0*/  MUFU.EX2 R53, R53 ;  /* 0x0000003500357308 */ /* 0x000ea20000000800 */
[----:B-1----:R-:W-:-:S07]  /*49f0*/  FADD.FTZ R6, R80, R5 ;  /* 0x0000000550067221 */ /* 0x002fce0000010000 */
[----:B------:R-:W1:Y:S08]  /*4a00*/  MUFU.EX2 R81, R81 ;  /* 0x0000005100517308 */ /* 0x000e700000000800 */
[----:B------:R-:W3:Y:S01]  /*4a10*/  MUFU.EX2 R72, R72 ;  /* 0x0000004800487308 */ /* 0x000ee20000000800 */
[----:B--2---:R-:W-:Y:S01]  /*4a20*/  F2FP.SATFINITE.E4M3.F32.PACK_AB_MERGE_C R8, R53, R52, RZ ;  /* 0x000000343508723e */ /* 0x004fe200048070ff */
[----:B------:R-:W-:-:S03]  /*4a30*/  FADD.FTZ R52, R52, R9 ;  /* 0x0000000934347221 */ /* 0x000fc60000010000 */
[----:B------:R-:W-:Y:S01]  /*4a40*/  F2FP.SATFINITE.E4M3.F32.PACK_AB_MERGE_C R218, R49, R48, R8 ;  /* 0x0000003031da723e */ /* 0x000fe20004807008 */
[--C-:B------:R-:W-:Y:S02]  /*4a50*/  IMAD.MOV.U32 R49, RZ, RZ, R25.reuse ;  /* 0x000000ffff317224 */ /* 0x100fe400078e0019 */
[--C-:B------:R-:W-:Y:S02]  /*4a60*/  IMAD.MOV.U32 R48, RZ, RZ, R25.reuse ;  /* 0x000000ffff307224 */ /* 0x100fe400078e0019 */
[----:B-1----:R-:W-:Y:S01]  /*4a70*/  FADD.FTZ R5, R81, R6 ;  /* 0x0000000651057221 */ /* 0x002fe20000010000 */
[----:B------:R-:W-:Y:S01]  /*4a80*/  FADD.FTZ R6, R53, R52 ;  /* 0x0000003435067221 */ /* 0x000fe20000010000 */
[--C-:B------:R-:W-:Y:S02]  /*4a90*/  IMAD.MOV.U32 R53, RZ, RZ, R25.reuse ;  /* 0x000000ffff357224 */ /* 0x100fe400078e0019 */
[----:B------:R-:W-:Y:S01]  /*4aa0*/  IMAD.MOV.U32 R52, RZ, RZ, R25 ;  /* 0x000000ffff347224 */ /* 0x000fe200078e0019 */
[C---:B---3--:R-:W-:Y:S01]  /*4ab0*/  F2FP.SATFINITE.E4M3.F32.PACK_AB_MERGE_C R10, R72.reuse, R81, RZ ;  /* 0x00000051480a723e */ /* 0x048fe200048070ff */
[----:B------:R-:W-:Y:S01]  /*4ac0*/  FADD.FTZ R5, R72, R5 ;  /* 0x0000000548057221 */ /* 0x000fe20000010000 */
[----:B------:R-:W-:-:S02]  /*4ad0*/  IMAD.MOV.U32 R72, RZ, RZ, R25 ;  /* 0x000000ffff487224 */ /* 0x000fc400078e0019 */
[----:B------:R-:W-:Y:S01]  /*4ae0*/  F2FP.SATFINITE.E4M3.F32.PACK_AB_MERGE_C R219, R80, R73, R10 ;  /* 0x0000004950db723e */ /* 0x000fe2000480700a */
[--C-:B------:R-:W-:Y:S02]  /*4af0*/  IMAD.MOV.U32 R73, RZ, RZ, R25.reuse ;  /* 0x000000ffff497224 */ /* 0x100fe400078e0019 */
[--C-:B------:R-:W-:Y:S02]  /*4b00*/  IMAD.MOV.U32 R81, RZ, RZ, R25.reuse ;  /* 0x000000ffff517224 */ /* 0x100fe400078e0019 */
[----:B------:R-:W-:Y:S01]  /*4b10*/  IMAD.MOV.U32 R80, RZ, RZ, R25 ;  /* 0x000000ffff507224 */ /* 0x000fe200078e0019 */
[----:B0-----:R-:W-:Y:S06]  /*4b20*/  @!P1 BRA `(.L_x_3870) ;  /* 0x00000030009c9947 */ /* 0x001fec0003800000 */
[----:B------:R-:W-:Y:S01]  /*4b30*/  IMAD.MOV.U32 R8, RZ, RZ, R7 ;  /* 0x000000ffff087224 */ /* 0x000fe200078e0007 */
[----:B------:R-:W-:Y:S01]  /*4b40*/  CS2R R118, SRZ ;  /* 0x0000000000767805 */ /* 0x000fe2000001ff00 */
[----:B------:R-:W-:Y:S01]  /*4b50*/  IMAD.MOV.U32 R9, RZ, RZ, R4 ;  /* 0x000000ffff097224 */ /* 0x000fe200078e0004 */
        /* <DEDUP_REMOVED lines=47> */
[----:B------:R-:W-:Y:S01]  /*4e50*/  UMOV UR60, URZ ;  /* 0x0000003f003c7c82 */ /* 0x000fe20008000000 */
[----:B------:R-:W-:-:S05]  /*4e60*/  UMOV UR53, URZ ;  /* 0x0000003f00357c82 */ /* 0x000fca0008000000 */
.L_x_3881:
[----:B------:R-:W-:Y:S01]  /*4e70*/  ISETP.NE.AND P2, PT, RZ, UR50, PT ;  /* 0x00000032ff007c0c */ /* 0x000fe2000bf45270 */
[----:B------:R-:W-:-:S04]  /*4e80*/  UISETP.NE.AND UP0, UPT, UR53, 0x1, UPT ;  /* 0x000000013500788c */ /* 0x000fc8000bf05270 */
[----:B------:R-:W-:-:S04]  /*4e90*/  USEL UR55, URZ, 0x1, UP0 ;  /* 0x000000013f377887 */ /* 0x000fc80008000000 */
[----:B------:R-:W-:-:S04]  /*4ea0*/  ULOP3.LUT UR55, UR60, UR55, URZ, 0x3c, !UPT ;  /* 0x000000373c377292 */ /* 0x000fc8000f8e3c3f */
[----:B------:R-:W-:Y:S08]  /*4eb0*/  @P2 BRA `(.L_x_3871) ;  /* 0x0000000000382947 */ /* 0x000ff00003800000 */
[----:B------:R-:W-:Y:S05]  /*4ec0*/  @!P0 BRA `(.L_x_3872) ;  /* 0x0000000000048947 */ /* 0x000fea0003800000 */
[----:B------:R-:W-:Y:S01]  /*4ed0*/  BPT.TRAP 0x1 ;  /* 0x000000040000795c */ /* 0x000fe20000300000 */
.L_x_3872:
[----:B------:R-:W-:Y:S01]  /*4ee0*/  UIADD3 UR4, UR53, 0x1, URZ ;  /* 0x0000000135047890 */ /* 0x000fe2000fffe03f */
[----:B------:R-:W-:-:S03]  /*4ef0*/  IMAD.U32 R0, RZ, RZ, UR55 ;  /* 0x00000037ff007e24 */ /* 0x000fc6000f8e00ff */
[----:B------:R-:W-:Y:S02]  /*4f00*/  UISETP.NE.AND UP0, UPT, UR4, 0x2, UPT ;  /* 0x000000020400788c */ /* 0x000fe4000bf05270 */
[----:B------:R-:W-:Y:S02]  /*4f10*/  SHF.L.U32 R0, R0, 0x1f, RZ ;  /* 0x0000001f00007819 */ /* 0x000fe400000006ff */
[----:B------:R-:W-:-:S04]  /*4f20*/  USEL UR4, UR4, URZ, UP0 ;  /* 0x0000003f04047287 */ /* 0x000fc80008000000 */
[----:B------:R-:W-:-:S09]  /*4f30*/  ULEA UR4, UR4, UR36, 0x3 ;  /* 0x0000002404047291 */ /* 0x000fd2000f8e183f */
[----:B------:R0:W1:Y:S01]  /*4f40*/  SYNCS.PHASECHK.TRANS64.TRYWAIT P1, [UR4+0x33430], R0 ;  /* 0x03343000ff0075a7 */ /* 0x0000620008020144 */
[----:B------:R-:W-:Y:S05]  /*4f50*/  @!P0 BRA `(.L_x_3873) ;  /* 0x0000000000048947 */ /* 0x000fea0003800000 */
[----:B------:R-:W-:Y:S01]  /*4f60*/  BPT.TRAP 0x1 ;  /* 0x000000040000795c */ /* 0x000fe20000300000 */
.L_x_3873:
[----:B-1----:R-:W-:Y:S05]  /*4f70*/  @P1 BRA `(.L_x_3871) ;  /* 0x0000000000081947 */ /* 0x002fea0003800000 */
[----:B------:R-:W1:Y:S02]  /*4f80*/  SYNCS.PHASECHK.TRANS64.TRYWAIT P1, [UR4+0x33430], R0 ;  /* 0x03343000ff0075a7 */ /* 0x000e640008020144 */
[----:B-1----:R-:W-:Y:S05]  /*4f90*/  @!P1 BRA `(.L_x_3874) ;  /* 0x000000c000749947 */ /* 0x002fea0003800000 */
.L_x_3871:
[----:B01----:R-:W-:Y:S01]  /*4fa0*/  VIADD R0, R16, 0x8 ;  /* 0x0000000810007836 */ /* 0x003fe20000000000 */
[----:B------:R-:W-:Y:S01]  /*4fb0*/  UIADD3 UR59, UR53, 0x1, URZ ;  /* 0x00000001353b7890 */ /* 0x000fe2000fffe03f */
[C---:B------:R-:W-:Y:S01]  /*4fc0*/  R2UR UR4, R2.reuse ;  /* 0x00000000020472ca */ /* 0x040fe200000e0000 */
[----:B------:R-:W-:Y:S01]  /*4fd0*/  UMOV UR7, 0x80000020 ;  /* 0x8000002000077882 */ /* 0x000fe20000000000 */
[C---:B------:R-:W-:Y:S01]  /*4fe0*/  R2UR UR5, R3.reuse ;  /* 0x00000000030572ca */ /* 0x040fe200000e0000 */
[----:B------:R0:W-:Y:S01]  /*4ff0*/  BAR.SYNC.DEFER_BLOCKING R0, 0x100 ;  /* 0x000400000000751d */ /* 0x0001e20000010000 */
[----:B------:R-:W-:Y:S01]  /*5000*/  UISETP.NE.AND UP0, UPT, UR59, 0x2, UPT ;  /* 0x000000023b00788c */ /* 0x000fe2000bf05270 */
[C---:B------:R-:W-:Y:S02]  /*5010*/  R2UR UR8, R2.reuse ;  /* 0x00000000020872ca */ /* 0x040fe400000e0000 */
[C---:B------:R-:W-:Y:S01]  /*5020*/  R2UR UR9, R3.reuse ;  /* 0x00000000030972ca */ /* 0x040fe200000e0000 */
[----:B------:R-:W-:Y:S01]  /*5030*/  USEL UR59, UR59, URZ, UP0 ;  /* 0x0000003f3b3b7287 */ /* 0x000fe20008000000 */
[C---:B------:R-:W-:Y:S01]  /*5040*/  R2UR UR12, R2.reuse ;  /* 0x00000000020c72ca */ /* 0x040fe200000e0000 */
[----:B------:R-:W-:Y:S01]  /*5050*/  UMOV UR11, 0x80000020 ;  /* 0x80000020000b7882 */ /* 0x000fe20000000000 */
[C---:B------:R-:W-:Y:S01]  /*5060*/  R2UR UR13, R3.reuse ;  /* 0x00000000030d72ca */ /* 0x040fe200000e0000 */
[----:B------:R-:W-:Y:S01]  /*5070*/  UIMAD UR61, UR59, 0x780, UR52 ;  /* 0x000007803b3d78a4 */ /* 0x000fe2000f8e0234 */
[C---:B------:R-:W-:Y:S01]  /*5080*/  R2UR UR16, R2.reuse ;  /* 0x00000000021072ca */ /* 0x040fe200000e0000 */
[----:B------:R-:W-:Y:S01]  /*5090*/  UMOV UR15, 0x80000020 ;  /* 0x80000020000f7882 */ /* 0x000fe20000000000 */
[C---:B------:R-:W-:Y:S01]  /*50a0*/  R2UR UR17, R3.reuse ;  /* 0x00000000031172ca */ /* 0x040fe200000e0000 */
[----:B------:R-:W-:Y:S01]  /*50b0*/  UIADD3 UR10, UR61, 0x80, URZ ;  /* 0x000000803d0a7890 */ /* 0x000fe2000fffe03f */
[----:B------:R-:W-:Y:S01]  /*50c0*/  R2UR UR20, R2 ;  /* 0x00000000021472ca */ /* 0x000fe200000e0000 */
[----:B------:R-:W-:Y:S01]  /*50d0*/  UIADD3 UR14, UR61, 0x100, URZ ;  /* 0x000001003d0e7890 */ /* 0x000fe2000fffe03f */
[----:B------:R-:W-:Y:S01]  /*50e0*/  R2UR UR21, R3 ;  /* 0x00000000031572ca */ /* 0x000fe200000e0000 */
[----:B------:R-:W-:Y:S01]  /*50f0*/  UMOV UR6, UR61 ;  /* 0x0000003d00067c82 */ /* 0x000fe20008000000 */
[----:B------:R-:W-:Y:S01]  /*5100*/  UIADD3 UR18, UR61, 0x180, URZ ;  /* 0x000001803d127890 */ /* 0x000fe2000fffe03f */
[----:B0-----:R-:W-:Y:S01]  /*5110*/  IMAD.U32 R0, RZ, RZ, UR59 ;  /* 0x0000003bff007e24 */ /* 0x001fe2000f8e00ff */
[----:B------:R-:W-:Y:S01]  /*5120*/  UMOV UR19, 0x80000020 ;  /* 0x8000002000137882 */ /* 0x000fe20000000000 */
[----:B------:R-:W-:Y:S01]  /*5130*/  UIADD3 UR22, UR61, 0x200, URZ ;  /* 0x000002003d167890 */ /* 0x000fe2000fffe03f */
[----:B------:R-:W-:Y:S01]  /*5140*/  UMOV UR23, 0x80000020 ;  /* 0x8000002000177882 */ /* 0x000fe20000000000 */
[----:B------:R-:W-:Y:S01]  /*5150*/  WARPGROUP.ARRIVE ;  /* 0x00000000000079c5 */ /* 0x000fe20000000000 */
[----:B------:R-:W-:Y:S01]  /*5160*/  UIADD3 UR26, UR61, 0x2, URZ ;  /* 0x000000023d1a7890 */ /* 0x000fe2000fffe03f */
[----:B------:R-:W-:Y:S01]  /*5170*/  UMOV UR27, 0x80000020 ;  /* 0x80000020001b7882 */ /* 0x000fe20000000000 */
[----:B------:R-:W-:-:S03]  /*5180*/  UIADD3 UR30, UR61, 0x280, URZ ;  /* 0x000002803d1e7890 */ /* 0x000fc6000fffe03f */
[----:B------:R-:W-:Y:S01]  /*5190*/  QGMMA.64x32x32.F32.E4M3.E4M3 R184, gdesc[UR4], RZ, !UPT, gsb0 ;  /* 0x0060000004b879f3 */ /* 0x000fe2000c0008ff */
[----:B------:R-:W-:Y:S01]  /*51a0*/  UIADD3 UR6, UR61, 0x82, URZ ;  /* 0x000000823d067890 */ /* 0x000fe2000fffe03f */
[----:B------:R-:W-:Y:S01]  /*51b0*/  UMOV UR4, UR24 ;  /* 0x0000001800047c82 */ /* 0x000fe20008000000 */
[----:B------:R-:W-:Y:S01]  /*51c0*/  UMOV UR5, UR25 ;  /* 0x0000001900057c82 */ /* 0x000fe20008000000 */
[----:B------:R-:W-:Y:S01]  /*51d0*/  UMOV UR7, 0x80000020 ;  /* 0x8000002000077882 */ /* 0x000fe20000000000 */
        /* <DEDUP_REMOVED lines=9> */
[----:B------:R-:W-:Y:S01]  /*5270*/  QGMMA.64x32x32.F32.E4M3.E4M3 R168, gdesc[UR8], RZ, !UPT, gsb0 ;  /* 0x0060000008a879f3 */ /* 0x000fe2000c0008ff */
[----:B------:R-:W-:Y:S02]  /*5280*/  UIADD3 UR8, UR61, 0x102, URZ ;  /* 0x000001023d087890 */ /* 0x000fe4000fffe03f */
[----:B------:R-:W-:Y:S02]  /*5290*/  UIADD3 UR9, UR61, 0x182, URZ ;  /* 0x000001823d097890 */ /* 0x000fe4000fffe03f */
[----:B------:R-:W-:Y:S01]  /*52a0*/  UIADD3 UR10, UR61, 0x202, URZ ;  /* 0x000002023d0a7890 */ /* 0x000fe2000fffe03f */
[----:B------:R-:W-:Y:S02]  /*52b0*/  WARPGROUP.DEPBAR.LE gsb0, 0x0 ;  /* 0x00008000000079c5 */ /* 0x000fe40000010000 */
[----:B------:R-:W-:-:S06]  /*52c0*/  WARPGROUP.ARRIVE ;  /* 0x00000000000079c5 */ /* 0x000fcc0000000000 */
[----:B------:R-:W-:Y:S03]  /*52d0*/  QGMMA.64x32x32.F32.E4M3.E4M3 R152, gdesc[UR12], RZ, !UPT, gsb0 ;  /* 0x006000000c9879f3 */ /* 0x000fe6000c0008ff */
        /* <DEDUP_REMOVED lines=9> */
[----:B------:R-:W-:Y:S01]  /*5370*/  UMOV UR26, UR6 ;  /* 0x00000006001a7c82 */ /* 0x000fe20008000000 */
[----:B------:R-:W-:Y:S01]  /*5380*/  UMOV UR27, 0x80000020 ;  /* 0x80000020001b7882 */ /* 0x000fe20000000000 */
[----:B------:R-:W-:Y:S01]  /*5390*/  UMOV UR6, UR8 ;  /* 0x0000000800067c82 */ /* 0x000fe20008000000 */
[----:B------:R-:W-:Y:S01]  /*53a0*/  UIADD3 UR8, UR61, 0x380, URZ ;  /* 0x000003803d087890 */ /* 0x000fe2000fffe03f */
[----:B------:R-:W-:Y:S02]  /*53b0*/  WARPGROUP.DEPBAR.LE gsb0, 0x0 ;  /* 0x00008000000079c5 */ /* 0x000fe40000010000 */
[----:B------:R-:W-:-:S06]  /*53c0*/  WARPGROUP.ARRIVE ;  /* 0x00000000000079c5 */ /* 0x000fcc0000000000 */
[----:B------:R-:W-:Y:S01]  /*53d0*/  QGMMA.64x32x32.F32.E4M3.E4M3 R168, gdesc[UR24], R168, gsb0 ;  /* 0x0060000018a879f3 */ /* 0x000fe200080008a8 */
[----:B------:R-:W-:Y:S01]  /*53e0*/  UMOV UR26, UR9 ;  /* 0x00000009001a7c82 */ /* 0x000fe20008000000 */
[----:B------:R-:W-:Y:S01]  /*53f0*/  UMOV UR27, 0x80000020 ;  /* 0x80000020001b7882 */ /* 0x000fe20000000000 */
[----:B------:R-:W-:Y:S01]  /*5400*/  UIADD3 UR9, UR61, 0x400, URZ ;  /* 0x000004003d097890 */ /* 0x000fe2000fffe03f */
        /* <DEDUP_REMOVED lines=94> */
[----:B------:R-:W-:Y:S01]  /*59f0*/  UIADD3 UR61, UR61, 0x702, URZ ;  /* 0x000007023d3d7890 */ /* 0x000fe2000fffe03f */
        /* <DEDUP_REMOVED lines=31> */
[----:B------:R-:W-:Y:S05]  /*5bf0*/  @P2 BRA `(.L_x_3875) ;  /* 0x00000000002c2947 */ /* 0x000fea0003800000 */
[----:B------:R-:W-:Y:S05]  /*5c00*/  @!P0 BRA `(.L_x_3876) ;  /* 0x0000000000048947 */ /* 0x000fea0003800000 */
[----:B------:R-:W-:Y:S01]  /*5c10*/  BPT.TRAP 0x1 ;  /* 0x000000040000795c */ /* 0x000fe20000300000 */
.L_x_3876:
[----:B------:R-:W-:Y:S01]  /*5c20*/  ULEA UR4, UR53, UR36, 0x3 ;  /* 0x0000002435047291 */ /* 0x000fe2000f8e183f */
[----:B------:R-:W-:-:S05]  /*5c30*/  IMAD.U32 R4, RZ, RZ, UR60 ;  /* 0x0000003cff047e24 */ /* 0x000fca000f8e00ff */
[----:B------:R-:W-:-:S04]  /*5c40*/  SHF.L.U32 R4, R4, 0x1f, RZ ;  /* 0x0000001f04047819 */ /* 0x000fc800000006ff */
[----:B------:R0:W1:Y:S01]  /*5c50*/  SYNCS.PHASECHK.TRANS64.TRYWAIT P1, [UR4+0x33450], R4 ;  /* 0x03345004ff0075a7 */ /* 0x0000620008020144 */
[----:B------:R-:W-:Y:S05]  /*5c60*/  @!P0 BRA `(.L_x_3877) ;  /* 0x0000000000048947 */ /* 0x000fea0003800000 */
[----:B------:R-:W-:Y:S01]  /*5c70*/  BPT.TRAP 0x1 ;  /* 0x000000040000795c */ /* 0x000fe20000300000 */
.L_x_3877:
[----:B-1----:R-:W-:Y:S05]  /*5c80*/  @P1 BRA `(.L_x_3875) ;  /* 0x0000000000081947 */ /* 0x002fea0003800000 */
[----:B------:R-:W1:Y:S02]  /*5c90*/  SYNCS.PHASECHK.TRANS64.TRYWAIT P1, [UR4+0x33450], R4 ;  /* 0x03345004ff0075a7 */ /* 0x000e640008020144 */
[----:B-1----:R-:W-:Y:S05]  /*5ca0*/  @!P1 BRA `(.L_x_3878) ;  /* 0x000000b400489947 */ /* 0x002fea0003800000 */
.L_x_3875:
[----:B------:R-:W-:Y:S01]  /*5cb0*/  UIADD3 UR4, UR36, 0x200, URZ ;  /* 0x0000020024047890 */ /* 0x000fe2000fffe03f */
[----:B------:R-:W-:Y:S01]  /*5cc0*/  WARPGROUP.ARRIVE ;  /* 0x00000000000079c5 */ /* 0x000fe20000000000 */
[----:B------:R-:W-:Y:S01]  /*5cd0*/  UMOV UR7, 0xc0000010 ;  /* 0xc000001000077882 */ /* 0x000fe20000000000 */
[----:B01----:R-:W-:Y:S01]  /*5ce0*/  IADD3 R4, -R16, 0xb, RZ ;  /* 0x0000000b10047810 */ /* 0x003fe20007ffe1ff */
[----:B------:R-:W-:-:S04]  /*5cf0*/  USHF.R.U32.HI UR4, URZ, 0x4, UR4 ;  /* 0x000000043f047899 */ /* 0x000fc80008011604 */
[----:B------:R-:W-:-:S04]  /*5d00*/  ULOP3.LUT UR4, UR4, 0x3fff, URZ, 0xc0, !UPT ;  /* 0x00003fff04047892 */ /* 0x000fc8000f8ec03f */
[----:B------:R-:W-:-:S04]  /*5d10*/  ULOP3.LUT UR4, UR4, 0x10000, URZ, 0xfc, !UPT ;  /* 0x0001000004047892 */ /* 0x000fc8000f8efc3f */
[----:B------:R-:W-:-:S07]  /*5d20*/  UIMAD UR4, UR53, 0x780, UR4 ;  /* 0x00000780350478a4 */ /* 0x000fce000f8e0204 */
[----:B------:R-:W-:Y:S02]  /*5d30*/  UMOV UR6, UR4 ;  /* 0x0000000400067c82 */ /* 0x000fe40008000000 */
[----:B------:R-:W-:Y:S01]  /*5d40*/  QGMMA.64x192x32.F32.E4M3.E4M3 R24, R200, gdesc[UR4], R24, gsb0 ;  /* 0x02e00004c8187df3 */ /* 0x000fe20008000818 */
[----:B------:R-:W-:Y:S01]  /*5d50*/  UIADD3 UR6, UR4, 0x180, URZ ;  /* 0x0000018004067890 */ /* 0x000fe2000fffe03f */
[----:B------:R-:W-:Y:S01]  /*5d60*/  UMOV UR7, 0xc0000010 ;  /* 0xc000001000077882 */ /* 0x000fe20000000000 */
[----:B------:R-:W-:Y:S02]  /*5d70*/  WARPGROUP.DEPBAR.LE gsb0, 0x0 ;  /* 0x00008000000079c5 */ /* 0x000fe40000010000 */
[----:B------:R-:W-:-:S15]  /*5d80*/  WARPGROUP.ARRIVE ;  /* 0x00000000000079c5 */ /* 0x000fde0000000000 */
        /* <DEDUP_REMOVED lines=15> */
[----:B------:R-:W-:Y:S03]  /*5e80*/  QGMMA.64x192x32.F32.E4M3.E4M3 R24, R216, gdesc[UR4], R24, gsb0 ;  /* 0x02e00004d8187df3 */ /* 0x000fe60008000818 */
[----:B------:R-:W-:Y:S02]  /*5e90*/  WARPGROUP.DEPBAR.LE gsb0, 0x0 ;  /* 0x00008000000079c5 */ /* 0x000fe40000010000 */
[----:B------:R0:W-:Y:S06]  /*5ea0*/  BAR.ARV R4, 0x100 ;  /* 0x000400040000751d */ /* 0x0001ec0000002000 */
[----:B------:R-:W-:Y:S05]  /*5eb0*/  @!P0 BRA `(.L_x_3879) ;  /* 0x0000000000048947 */ /* 0x000fea0003800000 */
[----:B------:R-:W-:Y:S01]  /*5ec0*/  BPT.TRAP 0x1 ;  /* 0x000000040000795c */ /* 0x000fe20000300000 */
.L_x_3879:
[----:B0-----:R-:W-:Y:S01]  /*5ed0*/  FMNMX.FTZ R4, R184, R9, !PT ;  /* 0x00000009b8047209 */ /* 0x001fe20007810000 */
[----:B------:R-:W-:Y:S01]  /*5ee0*/  IMAD.U32 R15, RZ, RZ, UR37 ;  /* 0x00000025ff0f7e24 */ /* 0x000fe2000f8e00ff */
        /* <DEDUP_REMOVED lines=79> */
[----:B------:R-:W-:Y:S01]  /*63e0*/  R2UR UR4, R0 ;  /* 0x00000000000472ca */ /* 0x000fe200000e0000 */
[----:B------:R-:W0:Y:S04]  /*63f0*/  SHFL.BFLY PT, R4, R11, 0x2, 0x1f ;  /* 0x0c401f000b047f89 */ /* 0x000e2800000e0000 */
[----:B------:R-:W1:Y:S08]  /*6400*/  SHFL.BFLY PT, R7, R10, 0x2, 0x1f ;  /* 0x0c401f000a077f89 */ /* 0x000e7000000e0000 */
[----:B------:R-:W-:-:S04]  /*6410*/  ULEA UR4, UR4, UR36, 0x3 ;  /* 0x0000002404047291 */ /* 0x000fc8000f8e183f */
[----:B------:R-:W-:-:S04]  /*6420*/  UIADD3 UR4, UR4, 0x33440, URZ ;  /* 0x0003344004047890 */ /* 0x000fc8000fffe03f */
[----:B------:R-:W-:Y:S01]  /*6430*/  UPRMT UR4, UR54, 0x654, UR4 ;  /* 0x0000065436047896 */ /* 0x000fe20008000004 */
[----:B0-----:R-:W-:Y:S02]  /*6440*/  FMNMX.FTZ R12, R11, R4, !PT ;  /* 0x000000040b0c7209 */ /* 0x001fe40007810000 */
[----:B-1----:R-:W-:-:S06]  /*6450*/  FMNMX.FTZ R13, R10, R7, !PT ;  /* 0x000000070a0d7209 */ /* 0x002fcc0007810000 */
[----:B------:R-:W-:Y:S01]  /*6460*/  SYNCS.ARRIVE.TRANS64.RED.A1T0 RZ, [UR4], RZ ;  /* 0x000000ffffff79a7 */ /* 0x000fe20008100404 */
[----:B------:R-:W0:Y:S04]  /*6470*/  SHFL.BFLY PT, R7, R12, 0x1, 0x1f ;  /* 0x0c201f000c077f89 */ /* 0x000e2800000e0000 */
[----:B------:R-:W1:Y:S01]  /*6480*/  SHFL.BFLY PT, R14, R13, 0x1, 0x1f ;  /* 0x0c201f000d0e7f89 */ /* 0x000e6200000e0000 */
[----:B0-----:R-:W-:Y:S02]  /*6490*/  FMNMX.FTZ R4, R12, R7, !PT ;  /* 0x000000070c047209 */ /* 0x001fe40007810000 */
[----:B-1----:R-:W-:-:S03]  /*64a0*/  FMNMX.FTZ R7, R13, R14, !PT ;  /* 0x0000000e0d077209 */ /* 0x002fc60007810000 */
[C---:B------:R-:W-:Y:S01]  /*64b0*/  FFMA.FTZ R200, R4.reuse, R15, -8 ;  /* 0xc100000004c87423 */ /* 0x040fe2000001000f */
[----:B------:R-:W-:-:S03]  /*64c0*/  FADD.FTZ R9, -R4, R9 ;  /* 0x0000000904097221 */ /* 0x000fc60000010100 */
[--C-:B------:R-:W-:Y:S01]  /*64d0*/  FFMA.FTZ R23, R176, UR37, -R200.reuse ;  /* 0x00000025b0177c23 */ /* 0x100fe200080108c8 */
[----:B------:R-:W-:Y:S02]  /*64e0*/  IMAD.U32 R176, RZ, RZ, UR37 ;  /* 0x00000025ffb07e24 */ /* 0x000fe4000f8e00ff */
[--C-:B------:R-:W-:Y:S01]  /*64f0*/  FFMA.FTZ R22, R173, UR37, -R200.reuse ;  /* 0x00000025ad167c23 */ /* 0x100fe200080108c8 */
[----:B------:R-:W-:-:S01]  /*6500*/  FFMA.FTZ R173, R133, UR37, -R200 ;  /* 0x0000002585ad7c23 */ /* 0x000fc200080108c8 */
[C---:B------:R-:W-:Y:S01]  /*6510*/  FADD.FTZ R8, -R7.reuse, R8 ;  /* 0x0000000807087221 */ /* 0x040fe20000010100 */
[----:B------:R-:W-:-:S01]  /*6520*/  FFMA.FTZ R133, R7, R176, -8 ;  /* 0xc100000007857423 */ /* 0x000fc200000100b0 */
[--C-:B------:R-:W-:Y:S01]  /*6530*/  FFMA.FTZ R19, R168, UR37, -R200.reuse ;  /* 0x00000025a8137c23 */ /* 0x100fe200080108c8 */
[----:B------:R-:W-:Y:S01]  /*6540*/  FMUL.FTZ R9, R9, UR37 ;  /* 0x0000002509097c20 */ /* 0x000fe20008410000 */
[--C-:B------:R-:W-:Y:S01]  /*6550*/  FFMA.FTZ R10, R184, UR37, -R200.reuse ;  /* 0x00000025b80a7c23 */ /* 0x100fe200080108c8 */
[----:B------:R-:W-:-:S01]  /*6560*/  FFMA.FTZ R168, R177, UR37, -R200 ;  /* 0x00000025b1a87c23 */ /* 0x000fc200080108c8 */
[----:B------:R-:W-:Y:S01]  /*6570*/  FMUL.FTZ R8, R8, UR37 ;  /* 0x0000002508087c20 */ /* 0x000fe20008410000 */
[----:B------:R-:W-:-:S01]  /*6580*/  FFMA.FTZ R177, R186, UR37, -R133 ;  /* 0x00000025bab17c23 */ /* 0x000fc20008010885 */
[----:B------:R-:W-:Y:S01]  /*6590*/  FFMA.FTZ R11, R185, UR37, -R200 ;  /* 0x00000025b90b7c23 */ /* 0x000fe200080108c8 */
[----:B------:R-:W-:-:S01]  /*65a0*/  FFMA.FTZ R176, R187, UR37, -R133 ;  /* 0x00000025bbb07c23 */ /* 0x000fc20008010885 */
[----:B------:R-:W-:Y:S01]  /*65b0*/  MUFU.EX2 R9, R9 ;  /* 0x0000000900097308 */ /* 0x000fe20000000800 */
[----:B------:R-:W-:-:S01]  /*65c0*/  FFMA.FTZ R20, R169, UR37, -R200 ;  /* 0x00000025a9147c23 */ /* 0x000fc200080108c8 */
[--C-:B------:R-:W-:Y:S01]  /*65d0*/  FFMA.FTZ R12, R188, UR37, -R200.reuse ;  /* 0x00000025bc0c7c23 */ /* 0x100fe200080108c8 */
[----:B------:R-:W-:-:S01]  /*65e0*/  FFMA.FTZ R169, R180, UR37, -R200 ;  /* 0x00000025b4a97c23 */ /* 0x000fc200080108c8 */
[----:B------:R-:W-:Y:S01]  /*65f0*/  FFMA.FTZ R180, R190, UR37, -R133 ;  /* 0x00000025beb47c23 */ /* 0x000fe20008010885 */
[----:B------:R-:W-:-:S01]  /*6600*/  FFMA.FTZ R21, R172, UR37, -R200 ;  /* 0x00000025ac157c23 */ /* 0x000fc200080108c8 */
[--C-:B------:R-:W-:Y:S01]  /*6610*/  FFMA.FTZ R13, R189, UR37, -R200.reuse ;  /* 0x00000025bd0d7c23 */ /* 0x100fe200080108c8 */
        /* <DEDUP_REMOVED lines=17> */
[----:B------:R-:W1:Y:S01]  /*6730*/  MUFU.EX2 R177, R177 ;  /* 0x000000b100b17308 */ /* 0x000e620000000800 */
[----:B0-----:R-:W-:-:S01]  /*6740*/  FFMA.FTZ R6, R9, R6, R10 ;  /* 0x0000000609067223 */ /* 0x001fc2000001000a */
[--C-:B------:R-:W-:Y:S01]  /*6750*/  FFMA.FTZ R179, R179, UR37, -R133.reuse ;  /* 0x00000025b3b37c23 */ /* 0x100fe20008010885 */
        /* <DEDUP_REMOVED lines=14> */
[----:B-1----:R-:W-:-:S01]  /*6840*/  FFMA.FTZ R5, R8, R5, R177 ;  /* 0x0000000508057223 */ /* 0x002fc200000100b1 */
[----:B------:R-:W-:Y:S01]  /*6850*/  FFMA.FTZ R161, R161, UR37, -R200 ;  /* 0x00000025a1a17c23 */ /* 0x000fe200080108c8 */
[----:B------:R-:W-:-:S01]  /*6860*/  FFMA.FTZ R163, R163, UR37, -R133 ;  /* 0x00000025a3a37c23 */ /* 0x000fc20008010885 */
[----:B------:R-:W-:Y:S01]  /*6870*/  FFMA.FTZ R164, R164, UR37, -R200 ;  /* 0x00000025a4a47c23 */ /* 0x000fe200080108c8 */
[----:B------:R-:W-:-:S01]  /*6880*/  FFMA.FTZ R166, R166, UR37, -R133 ;  /* 0x00000025a6a67c23 */ /* 0x000fc20008010885 */
[----:B------:R-:W-:Y:S01]  /*6890*/  FFMA.FTZ R165, R165, UR37, -R200 ;  /* 0x00000025a5a57c23 */ /* 0x000fe200080108c8 */
[----:B------:R-:W-:-:S01]  /*68a0*/  FFMA.FTZ R167, R167, UR37, -R133 ;  /* 0x00000025a7a77c23 */ /* 0x000fc20008010885 */
[----:B------:R-:W1:Y:S01]  /*68b0*/  MUFU.EX2 R12, R12 ;  /* 0x0000000c000c7308 */ /* 0x000e620000000800 */
[----:B0-----:R-:W-:-:S01]  /*68c0*/  FADD.FTZ R189, R11, R6 ;  /* 0x000000060bbd7221 */ /* 0x001fc20000010000 */
        /* <DEDUP_REMOVED lines=15> */
[----:B-1----:R-:W-:-:S01]  /*69c0*/  FADD.FTZ R6, R12, R189 ;  /* 0x000000bd0c067221 */ /* 0x002fc20000010000 */
        /* <DEDUP_REMOVED lines=12> */
[--C-:B------:R-:W-:Y:S01]  /*6a90*/  FFMA.FTZ R125, R125, UR37, -R200.reuse ;  /* 0x000000257d7d7c23 */ /* 0x100fe200080108c8 */
[----:B------:R-:W-:-:S01]  /*6aa0*/  FFMA.FTZ R128, R128, UR37, -R200 ;  /* 0x0000002580807c23 */ /* 0x000fc200080108c8 */
[----:B------:R-:W0:Y:S01]  /*6ab0*/  MUFU.EX2 R14, R14 ;  /* 0x0000000e000e7308 */ /* 0x000e220000000800 */
[----:B--2---:R-:W-:-:S01]  /*6ac0*/  FADD.FTZ R5, R13, R6 ;  /* 0x000000060d057221 */ /* 0x004fc20000010000 */
[--C-:B------:R-:W-:Y:S01]  /*6ad0*/  FFMA.FTZ R129, R129, UR37, -R200.reuse ;  /* 0x0000002581817c23 */ /* 0x100fe200080108c8 */
[----:B------:R-:W-:-:S01]  /*6ae0*/  FFMA.FTZ R132, R132, UR37, -R200 ;  /* 0x0000002584847c23 */ /* 0x000fc200080108c8 */
[----:B------:R-:W-:-:S04]  /*6af0*/  FFMA.FTZ R134, R134, UR37, -R133 ;  /* 0x0000002586867c23 */ /* 0x000fc80008010885 */
        /* <DEDUP_REMOVED lines=86> */
[--C-:B------:R-:W-:Y:S01]  /*7060*/  FFMA.FTZ R189, R127, UR37, -R133.reuse ;  /* 0x000000257fbd7c23 */ /* 0x100fe20008010885 */
[----:B------:R-:W-:-:S05]  /*7070*/  FFMA.FTZ R127, R130, UR37, -R133 ;  /* 0x00000025827f7c23 */ /* 0x000fca0008010885 */
        /* <DEDUP_REMOVED lines=20> */
[--C-:B------:R-:W-:Y:S01]  /*71c0*/  FFMA.FTZ R130, R131, UR37, -R133.reuse ;  /* 0x0000002583827c23 */ /* 0x100fe20008010885 */
[----:B------:R-:W-:-:S05]  /*71d0*/  FFMA.FTZ R133, R135, UR37, -R133 ;  /* 0x0000002587857c23 */ /* 0x000fca0008010885 */
        /* <DEDUP_REMOVED lines=36> */
[----:B--2---:R-:W-:-:S03]  /*7420*/  FADD.FTZ R6, R173, R6 ;  /* 0x00000006ad067221 */ /* 0x004fc60000010000 */
[----:B-1----:R-:W-:Y:S01]  /*7430*/  FADD.FTZ R5, R133, R5 ;  /* 0x0000000585057221 */ /* 0x002fe20000010000 */
[----:B------:R-:W-:Y:S06]  /*7440*/  @!P0 BRA `(.L_x_3880) ;  /* 0x0000000000048947 */ /* 0x000fec0003800000 */
[----:B------:R-:W-:Y:S01]  /*7450*/  BPT.TRAP 0x1 ;  /* 0x000000040000795c */ /* 0x000fe20000300000 */
.L_x_3880:
[----:B------:R-:W-:Y:S01]  /*7460*/  UISETP.GT.AND UP0, UPT, UR58, UR38, UPT ;  /* 0x000000263a00728c */ /* 0x000fe2000bf04270 */
[----:B------:R-:W-:Y:S01]  /*7470*/  F2FP.SATFINITE.E4M3.F32.PACK_AB_MERGE_C R12, R13, R12, RZ ;  /* 0x0000000c0d0c723e */ /* 0x000fe200048070ff */
[----:B------:R-:W-:Y:S01]  /*7480*/  ULEA UR4, UR53, UR36, 0x3 ;  /* 0x0000002435047291 */ /* 0x000fe2000f8e183f */
[----:B------:R-:W-:Y:S01]  /*7490*/  F2FP.SATFINITE.E4M3.F32.PACK_AB_MERGE_C R180, R181, R180, RZ ;  /* 0x000000b4b5b4723e */ /* 0x000fe200048070ff */
[----:B------:R-:W-:Y:S01]  /*74a0*/  UIADD3 UR58, UR58, -0x1, URZ ;  /* 0xffffffff3a3a7890 */ /* 0x000fe2000fffe03f */
[----:B------:R-:W-:Y:S01]  /*74b0*/  F2FP.SATFINITE.E4M3.F32.PACK_AB_MERGE_C R17, R18, R17, RZ ;  /* 0x000000111211723e */ /* 0x000fe200048070ff */
[----:B------:R-:W-:Y:S01]  /*74c0*/  UIADD3 UR4, UR4, 0x33460, URZ ;  /* 0x0003346004047890 */ /* 0x000fe2000fffe03f */
[----:B------:R-:W-:Y:S01]  /*74d0*/  PLOP3.LUT P1, PT, PT, PT, UP0, 0x80, 0x0 ;  /* 0x000000000000781c */ /* 0x000fe20003f2f008 */
[----:B------:R-:W-:Y:S01]  /*74e0*/  UMOV UR60, UR55 ;  /* 0x00000037003c7c82 */ /* 0x000fe20008000000 */
[----:B------:R-:W-:Y:S01]  /*74f0*/  F2FP.SATFINITE.E4M3.F32.PACK_AB_MERGE_C R186, R187, R186, RZ ;  /* 0x000000babbba723e */ /* 0x000fe200048070ff */
[----:B------:R-:W-:Y:S01]  /*7500*/  UPRMT UR4, UR54, 0x654, UR4 ;  /* 0x0000065436047896 */ /* 0x000fe20008000004 */
[----:B------:R-:W-:Y:S01]  /*7510*/  F2FP.SATFINITE.E4M3.F32.PACK_AB_MERGE_C R21, R22, R21, RZ ;  /* 0x000000151615723e */ /* 0x000fe200048070ff */
[-C--:B------:R-:W-:Y:S01]  /*7520*/  FMUL.FTZ R24, R24, R9.reuse ;  /* 0x0000000918187220 */ /* 0x080fe20000410000 */
[----:B------:R-:W-:Y:S01]  /*7530*/  F2FP.SATFINITE.E4M3.F32.PACK_AB_MERGE_C R174, R175, R174, RZ ;  /* 0x000000aeafae723e */ /* 0x000fe200048070ff */
[----:B------:R-:W-:Y:S01]  /*7540*/  FMUL.FTZ R25, R25, R9 ;  /* 0x0000000919197220 */ /* 0x000fe20000410000 */
[----:B------:R-:W-:Y:S01]  /*7550*/  F2FP.SATFINITE.E4M3.F32.PACK_AB_MERGE_C R169, R172, R169, RZ ;  /* 0x000000a9aca9723e */ /* 0x000fe200048070ff */
[-C--:B------:R-:W-:Y:S01]  /*7560*/  FMUL.FTZ R28, R28, R9.reuse ;  /* 0x000000091c1c7220 */ /* 0x080fe20000410000 */
[----:B------:R-:W-:Y:S01]  /*7570*/  F2FP.SATFINITE.E4M3.F32.PACK_AB_MERGE_C R182, R183, R182, RZ ;  /* 0x000000b6b7b6723e */ /* 0x000fe200048070ff */
[-C--:B------:R-:W-:Y:S01]  /*7580*/  FMUL.FTZ R29, R29, R9.reuse ;  /* 0x000000091d1d7220 */ /* 0x080fe20000410000 */
[----:B------:R-:W-:Y:S01]  /*7590*/  F2FP.SATFINITE.E4M3.F32.PACK_AB_MERGE_C R156, R157, R156, RZ ;  /* 0x0000009c9d9c723e */ /* 0x000fe200048070ff */
[----:B------:R-:W-:Y:S01]  /*75a0*/  SYNCS.ARRIVE.TRANS64.RED.A1T0 RZ, [UR4], RZ ;  /* 0x000000ffffff79a7 */ /* 0x000fe20008100404 */
[----:B------:R-:W-:Y:S01]  /*75b0*/  F2FP.SATFINITE.E4M3.F32.PACK_AB_MERGE_C R158, R159, R158, RZ ;  /* 0x0000009e9f9e723e */ /* 0x000fe200048070ff */
[-C--:B------:R-:W-:Y:S01]  /*75c0*/  FMUL.FTZ R32, R32, R9.reuse ;  /* 0x0000000920207220 */ /* 0x080fe20000410000 */
        /* <DEDUP_REMOVED lines=20> */
[----:B------:R-:W-:Y:S01]  /*7710*/  R2UR UR53, R0 ;  /* 0x00000000003572ca */ /* 0x000fe200000e0000 */
        /* <DEDUP_REMOVED lines=81> */
[----:B------:R-:W-:Y:S01]  /*7c30*/  F2FP.SATFINITE.E4M3.F32.PACK_AB_MERGE_C R200, R11, R10, R12 ;  /* 0x0000000a0bc8723e */ /* 0x000fe2000480700c */
[----:B------:R-:W-:Y:S01]  /*7c40*/  IMAD.MOV.U32 R8, RZ, RZ, R7 ;  /* 0x000000ffff087224 */ /* 0x000fe200078e0007 */
[----:B------:R-:W-:Y:S01]  /*7c50*/  F2FP.SATFINITE.E4M3.F32.PACK_AB_MERGE_C R201, R176, R177, R180 ;  /* 0x000000b1b0c9723e */ /* 0x000fe200048070b4 */
[----:B------:R-:W-:Y:S01]  /*7c60*/  IMAD.MOV.U32 R9, RZ, RZ, R4 ;  /* 0x000000ffff097224 */ /* 0x000fe200078e0004 */
[----:B------:R-:W-:-:S02]  /*7c70*/  F2FP.SATFINITE.E4M3.F32.PACK_AB_MERGE_C R202, R15, R14, R17 ;  /* 0x0000000e0fca723e */ /* 0x000fc40004807011 */
[----:B------:R-:W-:Y:S02]  /*7c80*/  F2FP.SATFINITE.E4M3.F32.PACK_AB_MERGE_C R203, R185, R184, R186 ;  /* 0x000000b8b9cb723e */ /* 0x000fe400048070ba */
[----:B------:R-:W-:Y:S02]  /*7c90*/  F2FP.SATFINITE.E4M3.F32.PACK_AB_MERGE_C R204, R20, R19, R21 ;  /* 0x0000001314cc723e */ /* 0x000fe40004807015 */
[----:B------:R-:W-:Y:S02]  /*7ca0*/  F2FP.SATFINITE.E4M3.F32.PACK_AB_MERGE_C R205, R171, R170, R174 ;  /* 0x000000aaabcd723e */ /* 0x000fe400048070ae */
[----:B------:R-:W-:Y:S02]  /*7cb0*/  F2FP.SATFINITE.E4M3.F32.PACK_AB_MERGE_C R206, R168, R23, R169 ;  /* 0x00000017a8ce723e */ /* 0x000fe400048070a9 */
[----:B------:R-:W-:Y:S02]  /*7cc0*/  F2FP.SATFINITE.E4M3.F32.PACK_AB_MERGE_C R207, R179, R178, R182 ;  /* 0x000000b2b3cf723e */ /* 0x000fe400048070b6 */
        /* <DEDUP_REMOVED lines=11> */
[----:B------:R-:W-:Y:S01]  /*7d80*/  F2FP.SATFINITE.E4M3.F32.PACK_AB_MERGE_C R219, R130, R127, R13 ;  /* 0x0000007f82db723e */ /* 0x000fe2000480700d */
[----:B------:R-:W-:Y:S06]  /*7d90*/  @P1 BRA `(.L_x_3881) ;  /* 0xffffffd000341947 */ /* 0x000fec000383ffff */
.L_x_3870:
[----:B------:R-:W-:Y:S06]  /*7da0*/  BAR.ARV 0x8, 0x180 ;  /* 0x0206000000007b1d */ /* 0x000fec0000002000 */
[----:B------:R-:W-:Y:S05]  /*7db0*/  @!P0 BRA `(.L_x_3882) ;  /* 0x0000000000048947 */ /* 0x000fea0003800000 */
[----:B------:R-:W-:Y:S01]  /*7dc0*/  BPT.TRAP 0x1 ;  /* 0x000000040000795c */ /* 0x000fe20000300000 */
.L_x_3882:
[----:B------:R-:W-:Y:S01]  /*7dd0*/  R2UR UR9, R0 ;  /* 0x00000000000972ca */ /* 0x000fe200000e0000 */
[----:B------:R-:W-:-:S05]  /*7de0*/  IMAD.U32 R2, RZ, RZ, UR55 ;  /* 0x00000037ff027e24 */ /* 0x000fca000f8e00ff */
[----:B------:R-:W-:-:S07]  /*7df0*/  SHF.L.U32 R2, R2, 0x1f, RZ ;  /* 0x0000001f02027819 */ /* 0x000fce00000006ff */
[----:B------:R-:W-:-:S09]  /*7e00*/  ULEA UR9, UR9, UR36, 0x3 ;  /* 0x0000002409097291 */ /* 0x000fd2000f8e183f */
[----:B------:R0:W1:Y:S01]  /*7e10*/  SYNCS.PHASECHK.TRANS64.TRYWAIT P1, [UR9+0x33450], R2 ;  /* 0x03345002ff0075a7 */ /* 0x0000620008020149 */
[----:B------:R-:W-:Y:S05]  /*7e20*/  @!P0 BRA `(.L_x_3883) ;  /* 0x0000000000048947 */ /* 0x000fea0003800000 */
[----:B------:R-:W-:Y:S01]  /*7e30*/  BPT.TRAP 0x1 ;  /* 0x000000040000795c */ /* 0x000fe20000300000 */
.L_x_3883:
[----:B-1----:R-:W-:Y:S05]  /*7e40*/  @P1 BRA `(.L_x_3884) ;  /* 0x0000000000081947 */ /* 0x002fea0003800000 */
[----:B------:R-:W1:Y:S02]  /*7e50*/  SYNCS.PHASECHK.TRANS64.TRYWAIT P1, [UR9+0x33450], R2 ;  /* 0x03345002ff0075a7 */ /* 0x000e640008020149 */
[----:B-1----:R-:W-:Y:S05]  /*7e60*/  @!P1 BRA `(.L_x_3885) ;  /* 0x0000009000f09947 */ /* 0x002fea0003800000 */
.L_x_3884:
[----:B------:R-:W-:Y:S01]  /*7e70*/  UIADD3 UR36, UR36, 0x200, URZ ;  /* 0x0000020024247890 */ /* 0x000fe2000fffe03f */
[----:B------:R-:W-:Y:S01]  /*7e80*/  R2UR UR4, R0 ;  /* 0x00000000000472ca */ /* 0x000fe200000e0000 */
[----:B------:R-:W-:Y:S01]  /*7e90*/  WARPGROUP.ARRIVE ;  /* 0x00000000000079c5 */ /* 0x000fe20000000000 */
[----:B------:R-:W-:Y:S01]  /*7ea0*/  UMOV UR7, 0xc0000010 ;  /* 0xc000001000077882 */ /* 0x000fe20000000000 */
[----:B------:R-:W-:Y:S01]  /*7eb0*/  USHF.R.U32.HI UR36, URZ, 0x4, UR36 ;  /* 0x000000043f247899 */ /* 0x000fe20008011624 */
[----:B------:R-:W-:Y:S01]  /*7ec0*/  IMAD.MOV.U32 R8, RZ, RZ, 0x3f800000 ;  /* 0x3f800000ff087424 */ /* 0x000fe200078e00ff */
[----:B------:R-:W-:Y:S02]  /*7ed0*/  ULDC.64 UR10, c[0x0][0x9a0] ;  /* 0x00026800000a7ab9 */ /* 0x000fe40000000a00 */
[----:B------:R-:W-:Y:S02]  /*7ee0*/  ULOP3.LUT UR36, UR36, 0x3fff, URZ, 0xc0, !UPT ;  /* 0x00003fff24247892 */ /* 0x000fe4000f8ec03f */
[----:B------:R-:W-:-:S02]  /*7ef0*/  UISETP.NE.U32.AND UP0, UPT, UR10, URZ, UPT ;  /* 0x0000003f0a00728c */ /* 0x000fc4000bf05070 */
[----:B------:R-:W-:Y:S02]  /*7f00*/  ULOP3.LUT UR8, UR36, 0x10000, URZ, 0xfc, !UPT ;  /* 0x0001000024087892 */ /* 0x000fe4000f8efc3f */
[----:B------:R-:W-:Y:S02]  /*7f10*/  UISETP.NE.AND.EX UP0, UPT, UR11, URZ, UPT, UP0 ;  /* 0x0000003f0b00728c */ /* 0x000fe4000bf05300 */
[----:B------:R-:W-:-:S04]  /*7f20*/  UIMAD UR8, UR4, 0x780, UR8 ;  /* 0x00000780040878a4 */ /* 0x000fc8000f8e0208 */
[----:B------:R-:W-:Y:S01]  /*7f30*/  UIADD3 UR4, UR8, 0x180, URZ ;  /* 0x0000018008047890 */ /* 0x000fe2000fffe03f */
[----:B------:R-:W-:Y:S02]  /*7f40*/  PLOP3.LUT P1, PT, PT, PT, UP0, 0x80, 0x0 ;  /* 0x000000000000781c */ /* 0x000fe40003f2f008 */
[----:B------:R-:W-:-:S06]  /*7f50*/  UMOV UR6, UR8 ;  /* 0x0000000800067c82 */ /* 0x000fcc0008000000 */
[----:B------:R-:W-:Y:S01]  /*7f60*/  QGMMA.64x192x32.F32.E4M3.E4M3 R24, R200, gdesc[UR4], R24, gsb0 ;  /* 0x02e00004c8187df3 */ /* 0x000fe20008000818 */
[----:B------:R-:W-:Y:S01]  /*7f70*/  UMOV UR7, 0xc0000010 ;  /* 0xc000001000077882 */ /* 0x000fe20000000000 */
[----:B------:R-:W-:Y:S01]  /*7f80*/  UMOV UR6, UR4 ;  /* 0x0000000400067c82 */ /* 0x000fe20008000000 */
[----:B------:R-:W-:Y:S01]  /*7f90*/  UIADD3 UR4, UR8, 0x300, URZ ;  /* 0x0000030008047890 */ /* 0x000fe2000fffe03f */
[----:B------:R-:W-:Y:S01]  /*7fa0*/  @UP0 ULDC.64 UR12, c[0x0][0x9c8] ;  /* 0x00027200000c0ab9 */ /* 0x000fe20000000a00 */
[----:B------:R-:W-:Y:S02]  /*7fb0*/  WARPGROUP.DEPBAR.LE gsb0, 0x0 ;  /* 0x00008000000079c5 */ /* 0x000fe40000010000 */
[----:B------:R-:W-:-:S13]  /*7fc0*/  WARPGROUP.ARRIVE ;  /* 0x00000000000079c5 */ /* 0x000fda0000000000 */
[----:B------:R-:W-:Y:S01]  /*7fd0*/  QGMMA.64x192x32.F32.E4M3.E4M3 R24, R204, gdesc[UR4], R24, gsb0 ;  /* 0x02e00004cc187df3 */ /* 0x000fe20008000818 */
[----:B------:R-:W-:Y:S01]  /*7fe0*/  UMOV UR6, UR4 ;  /* 0x0000000400067c82 */ /* 0x000fe20008000000 */
[----:B------:R-:W-:Y:S01]  /*7ff0*/  UMOV UR7, 0xc0000010 ;  /* 0xc000001000077882 */ /* 0x000fe20000000000 */
[----:B------:R-:W-:Y:S01]  /*8000*/  @UP0 UIMAD.WIDE.U32 UR4, UR49, UR12, URZ ;  /* 0x0000000c310402a5 */ /* 0x000fe2000f8e003f */
[----:B------:R-:W-:Y:S02]  /*8010*/  WARPGROUP.DEPBAR.LE gsb0, 0x0 ;  /* 0x00008000000079c5 */ /* 0x000fe40000010000 */
[----:B------:R-:W-:-:S14]  /*8020*/  WARPGROUP.ARRIVE ;  /* 0x00000000000079c5 */ /* 0x000fdc0000000000 */
[----:B------:R-:W-:Y:S01]  /*8030*/  QGMMA.64x192x32.F32.E4M3.E4M3 R24, R208, gdesc[UR4], R24, gsb0 ;  /* 0x02e00004d0187df3 */ /* 0x000fe20008000818 */
[----:B------:R-:W-:Y:S02]  /*8040*/  @UP0 UIMAD UR6, UR39, UR12, URZ ;  /* 0x0000000c270602a4 */ /* 0x000fe4000f8e023f */
[----:B------:R-:W-:Y:S02]  /*8050*/  @UP0 USHF.R.S32.HI UR7, URZ, 0x1f, UR51 ;  /* 0x0000001f3f070899 */ /* 0x000fe40008011433 */
        /* <DEDUP_REMOVED lines=11> */
[----:B------:R0:W2:Y:S01]  /*8110*/  @P1 LDG.E R8, desc[UR56][R2.64] ;  /* 0x0000003802081981 */ /* 0x0000a2000c1e1900 */
[----:B------:R-:W-:Y:S01]  /*8120*/  UIADD3 UR4, UR8, 0x480, URZ ;  /* 0x0000048008047890 */ /* 0x000fe2000fffe03f */
[----:B------:R-:W-:-:S06]  /*8130*/  UMOV UR7, 0xc0000010 ;  /* 0xc000001000077882 */ /* 0x000fcc0000000000 */
[----:B------:R-:W-:Y:S01]  /*8140*/  UMOV UR6, UR4 ;  /* 0x0000000400067c82 */ /* 0x000fe20008000000 */
[----:B------:R-:W-:Y:S01]  /*8150*/  UIADD3 UR8, UR8, 0x600, URZ ;  /* 0x0000060008087890 */ /* 0x000fe2000fffe03f */
[----:B------:R-:W-:Y:S02]  /*8160*/  WARPGROUP.DEPBAR.LE gsb0, 0x0 ;  /* 0x00008000000079c5 */ /* 0x000fe40000010000 */
[----:B------:R-:W-:-:S06]  /*8170*/  WARPGROUP.ARRIVE ;  /* 0x00000000000079c5 */ /* 0x000fcc0000000000 */
[----:B------:R-:W-:Y:S01]  /*8180*/  QGMMA.64x192x32.F32.E4M3.E4M3 R24, R212, gdesc[UR4], R24, gsb0 ;  /* 0x02e00004d4187df3 */ /* 0x000fe20008000818 */
[----:B------:R-:W-:Y:S01]  /*8190*/  UMOV UR6, UR8 ;  /* 0x0000000800067c82 */ /* 0x000fe20008000000 */
[----:B------:R-:W-:Y:S01]  /*81a0*/  UMOV UR7, 0xc0000010 ;  /* 0xc000001000077882 */ /* 0x000fe20000000000 */
[----:B------:R-:W1:Y:S04]  /*81b0*/  SHFL.BFLY PT, R9, R6, 0x2, 0x1f ;  /* 0x0c401f0006097f89 */ /* 0x000e6800000e0000 */
[----:B------:R-:W3:Y:S01]  /*81c0*/  SHFL.BFLY PT, R10, R5, 0x2, 0x1f ;  /* 0x0c401f00050a7f89 */ /* 0x000ee200000e0000 */
[----:B-1----:R-:W-:Y:S01]  /*81d0*/  FADD.FTZ R9, R9, R6 ;  /* 0x0000000609097221 */ /* 0x002fe20000010000 */
[----:B---3--:R-:W-:-:S04]  /*81e0*/  FADD.FTZ R10, R10, R5 ;  /* 0x000000050a0a7221 */ /* 0x008fc80000010000 */
[----:B------:R-:W1:Y:S04]  /*81f0*/  SHFL.BFLY PT, R0, R9, 0x1, 0x1f ;  /* 0x0c201f0009007f89 */ /* 0x000e6800000e0000 */
[----:B0-----:R-:W0:Y:S01]  /*8200*/  SHFL.BFLY PT, R3, R10, 0x1, 0x1f ;  /* 0x0c201f000a037f89 */ /* 0x001e2200000e0000 */
[----:B-1----:R-:W-:Y:S01]  /*8210*/  FADD.FTZ R11, R9, R0 ;  /* 0x00000000090b7221 */ /* 0x002fe20000010000 */
[----:B0-----:R-:W-:-:S04]  /*8220*/  FADD.FTZ R12, R10, R3 ;  /* 0x000000030a0c7221 */ /* 0x001fc80000010000 */
[C---:B------:R-:W-:Y:S01]  /*8230*/  FSETP.NE.FTZ.AND P1, PT, R11.reuse, RZ, PT ;  /* 0x000000ff0b00720b */ /* 0x040fe20003f35000 */
[----:B------:R-:W-:Y:S01]  /*8240*/  FMUL.FTZ R13, R11, 0.00390625 ;  /* 0x3b8000000b0d7820 */ /* 0x000fe20000410000 */
[----:B------:R-:W-:Y:S01]  /*8250*/  FMUL.FTZ R14, R12, 0.00390625 ;  /* 0x3b8000000c0e7820 */ /* 0x000fe20000410000 */
[----:B------:R-:W-:-:S03]  /*8260*/  IMAD.MOV.U32 R3, RZ, RZ, RZ ;  /* 0x000000ffff037224 */ /* 0x000fc600078e00ff */
[----:B------:R-:W-:Y:S02]  /*8270*/  FSETP.NE.FTZ.AND P2, PT, R13, RZ, PT ;  /* 0x000000ff0d00720b */ /* 0x000fe40003f55000 */
[----:B------:R-:W-:-:S05]  /*8280*/  FSETP.NE.FTZ.AND P3, PT, R14, RZ, PT ;  /* 0x000000ff0e00720b */ /* 0x000fca0003f75000 */
[----:B------:R-:W-:Y:S01]  /*8290*/  @P1 MUFU.RCP R3, R11 ;  /* 0x0000000b00031308 */ /* 0x000fe20000001000 */
[----:B------:R-:W-:Y:S01]  /*82a0*/  FSETP.NE.FTZ.AND P1, PT, R12, RZ, PT ;  /* 0x000000ff0c00720b */ /* 0x000fe20003f35000 */
[----:B------:R-:W-:-:S06]  /*82b0*/  IMAD.MOV.U32 R9, RZ, RZ, RZ ;  /* 0x000000ffff097224 */ /* 0x000fcc00078e00ff */
[----:B------:R-:W0:Y:S01]  /*82c0*/  @P2 MUFU.LG2 R6, R13 ;  /* 0x0000000d00062308 */ /* 0x000e220000000c00 */
[----:B------:R-:W-:Y:S02]  /*82d0*/  WARPGROUP.DEPBAR.LE gsb0, 0x0 ;  /* 0x00008000000079c5 */ /* 0x000fe40000010000 */
[----:B------:R-:W-:-:S06]  /*82e0*/  WARPGROUP.ARRIVE ;  /* 0x00000000000079c5 */ /* 0x000fcc0000000000 */
[----:B------:R-:W-:Y:S01]  /*82f0*/  QGMMA.64x192x32.F32.E4M3.E4M3 R24, R216, gdesc[UR4], R24, gsb0 ;  /* 0x02e00004d8187df3 */ /* 0x000fe20008000818 */
[----:B------:R-:W1:Y:S08]  /*8300*/  @P3 MUFU.LG2 R10, R14 ;  /* 0x0000000e000a3308 */ /* 0x000e700000000c00 */
[----:B------:R-:W3:Y:S01]  /*8310*/  @P1 MUFU.RCP R9, R12 ;  /* 0x0000000c00091308 */ /* 0x000ee20000001000 */
[----:B------:R-:W-:-:S02]  /*8320*/  IMAD.U32 R5, RZ, RZ, UR37 ;  /* 0x00000025ff057e24 */ /* 0x000fc4000f8e00ff */
[----:B------:R-:W-:Y:S02]  /*8330*/  IMAD.U32 R15, RZ, RZ, UR37 ;  /* 0x00000025ff0f7e24 */ /* 0x000fe4000f8e00ff */
[----:B0-----:R-:W-:Y:S01]  /*8340*/  @P2 FMUL.FTZ R6, R6, 0.69314718246459960938 ;  /* 0x3f31721806062820 */ /* 0x001fe20000410000 */
[----:B------:R-:W-:Y:S01]  /*8350*/  @P2 FMUL.FTZ R5, R5, 0.69314718246459960938 ;  /* 0x3f31721805052820 */ /* 0x000fe20000410000 */
[----:B------:R-:W-:Y:S01]  /*8360*/  @P3 FMUL.FTZ R11, R15, 0.69314718246459960938 ;  /* 0x3f3172180f0b3820 */ /* 0x000fe20000410000 */
[----:B-1----:R-:W-:Y:S01]  /*8370*/  @P3 FMUL.FTZ R10, R10, 0.69314718246459960938 ;  /* 0x3f3172180a0a3820 */ /* 0x002fe20000410000 */
[----:B------:R-:W-:Y:S02]  /*8380*/  IMAD.MOV.U32 R2, RZ, RZ, -0x800000 ;  /* 0xff800000ff027424 */ /* 0x000fe400078e00ff */
[----:B--2---:R-:W-:Y:S01]  /*8390*/  FMUL.FTZ R3, R3, R8 ;  /* 0x0000000803037220 */ /* 0x004fe20000410000 */
[----:B------:R-:W-:Y:S02]  /*83a0*/  IMAD.MOV.U32 R0, RZ, RZ, -0x800000 ;  /* 0xff800000ff007424 */ /* 0x000fe400078e00ff */
[----:B------:R-:W-:Y:S01]  /*83b0*/  @P2 FFMA.FTZ R2, R5, R4, R6 ;  /* 0x0000000405022223 */ /* 0x000fe20000010006 */
[----:B------:R-:W-:Y:S01]  /*83c0*/  @P3 FFMA.FTZ R0, R11, R7, R10 ;  /* 0x000000070b003223 */ /* 0x000fe2000001000a */
[----:B---3--:R-:W-:Y:S01]  /*83d0*/  FMUL.FTZ R8, R9, R8 ;  /* 0x0000000809087220 */ /* 0x008fe20000410000 */
[----:B------:R-:W-:-:S02]  /*83e0*/  WARPGROUP.DEPBAR.LE gsb0, 0x0 ;  /* 0x00008000000079c5 */ /* 0x000fc40000010000 */
[----:B------:R-:W-:Y:S05]  /*83f0*/  @!P0 BRA `(.L_x_3886) ;  /* 0x0000000000048947 */ /* 0x000fea0003800000 */
[----:B------:R-:W-:Y:S01]  /*8400*/  BPT.TRAP 0x1 ;  /* 0x000000040000795c */ /* 0x000fe20000300000 */
.L_x_3886:
[----:B------:R-:W-:Y:S01]  /*8410*/  UIADD3 UR4, UR9, 0x33460, URZ ;  /* 0x0003346009047890 */ /* 0x000fe2000fffe03f */
[-C--:B------:R-:W-:Y:S01]  /*8420*/  FMUL.FTZ R122, R69, R3.reuse ;  /* 0x00000003457a7220 */ /* 0x080fe20000410000 */
[-C--:B------:R-:W-:Y:S01]  /*8430*/  FMUL.FTZ R15, R48, R3.reuse ;  /* 0x00000003300f7220 */ /* 0x080fe20000410000 */
[-C--:B------:R-:W-:Y:S01]  /*8440*/  FMUL.FTZ R69, R72, R3.reuse ;  /* 0x0000000348457220 */ /* 0x080fe20000410000 */
[----:B------:R-:W-:Y:S01]  /*8450*/  UPRMT UR4, UR54, 0x654, UR4 ;  /* 0x0000065436047896 */ /* 0x000fe20008000004 */
        /* <DEDUP_REMOVED lines=8> */
[----:B------:R-:W-:Y:S01]  /*84e0*/  SYNCS.ARRIVE.TRANS64.RED.A1T0 RZ, [UR4], RZ ;  /* 0x000000ffffff79a7 */ /* 0x000fe20008100404 */
        /* <DEDUP_REMOVED lines=79> */
[----:B------:R-:W-:Y:S01]  /*89e0*/  PLOP3.LUT P0, PT, PT, PT, PT, 0x8, 0x0 ;  /* 0x000000000000781c */ /* 0x000fe20003f0e170 */
[-C--:B------:R-:W-:Y:S01]  /*89f0*/  FMUL.FTZ R51, R102, R8.reuse ;  /* 0x0000000866337220 */ /* 0x080fe20000410000 */
[-C--:B------:R-:W-:Y:S01]  /*8a00*/  FMUL.FTZ R99, R99, R8.reuse ;  /* 0x0000000863637220 */ /* 0x080fe20000410000 */
[-C--:B------:R-:W-:Y:S01]  /*8a10*/  FMUL.FTZ R110, R110, R8.reuse ;  /* 0x000000086e6e7220 */ /* 0x080fe20000410000 */
[-C--:B------:R-:W-:Y:S01]  /*8a20*/  FMUL.FTZ R86, R107, R8.reuse ;  /* 0x000000086b567220 */ /* 0x080fe20000410000 */
[-C--:B------:R-:W-:Y:S01]  /*8a30*/  FMUL.FTZ R118, R118, R8.reuse ;  /* 0x0000000876767220 */ /* 0x080fe20000410000 */
[----:B------:R-:W-:-:S07]  /*8a40*/  FMUL.FTZ R115, R115, R8 ;  /* 0x0000000873737220 */ /* 0x000fce0000410000 */
.L_x_3862:
[----:B------:R-:W-:Y:S05]  /*8a50*/  @P0 BRA `(.L_x_3887) ;  /* 0x0000002c006c0947 */ /* 0x000fea0003800000 */
[----:B------:R-:W0:Y:S01]  /*8a60*/  S2R R67, SR_TID.X ;  /* 0x0000000000437919 */ /* 0x000e220000002100 */
[----:B------:R-:W-:Y:S01]  /*8a70*/  ULDC.64 UR4, c[0x4][0xd8] ;  /* 0x0100360000047ab9 */ /* 0x000fe20000000a00 */
[----:B------:R-:W1:Y:S01]  /*8a80*/  LDC R113, c[0x0][0xbe8] ;  /* 0x0002fa00ff717b82 */ /* 0x000e620000000800 */
        /* <DEDUP_REMOVED lines=11> */
[----:B-1----:R-:W-:Y:S01]  /*8b40*/  ISETP.NE.AND P2, PT, R113, 0x1, PT ;  /* 0x000000017100780c */ /* 0x002fe20003f45270 */
[----:B------:R-:W-:Y:S01]  /*8b50*/  UIMAD UR6, UR7, UR8, URZ ;  /* 0x00000008070672a4 */ /* 0x000fe2000f8e023f */
[----:B------:R-:W-:Y:S01]  /*8b60*/  ISETP.EQ.OR P0, PT, R8, 0x3, !P0 ;  /* 0x000000030800780c */ /* 0x000fe20004702670 */
[----:B------:R-:W-:Y:S01]  /*8b70*/  UIMAD UR8, UR7, UR10, URZ ;  /* 0x0000000a070872a4 */ /* 0x000fe2000f8e023f */
[----:B------:R-:W-:Y:S01]  /*8b80*/  BSSY B0, `(.L_x_3888) ;  /* 0x000021e000007945 */ /* 0x000fe20003800000 */
[----:B------:R-:W-:Y:S01]  /*8b90*/  UIMAD UR9, UR51, UR9, UR6 ;  /* 0x00000009330972a4 */ /* 0x000fe2000f8e0206 */
[----:B------:R-:W-:Y:S01]  /*8ba0*/  SEL R180, R60, R121, P0 ;  /* 0x000000793cb47207 */ /* 0x000fe20000000000 */
[----:B------:R-:W-:Y:S01]  /*8bb0*/  UIMAD.WIDE.U32 UR6, UR51, UR10, URZ ;  /* 0x0000000a330672a5 */ /* 0x000fe2000f8e003f */
[----:B------:R-:W-:Y:S01]  /*8bc0*/  SEL R23, R121, R60, P0 ;  /* 0x0000003c79177207 */ /* 0x000fe20000000000 */
[----:B------:R-:W-:Y:S01]  /*8bd0*/  UIADD3 UR9, UR5, UR9, URZ ;  /* 0x0000000905097290 */ /* 0x000fe2000fffe03f */
[----:B------:R-:W-:Y:S01]  /*8be0*/  SEL R146, R46, R47, P0 ;  /* 0x0000002f2e927207 */ /* 0x000fe20000000000 */
[----:B------:R-:W-:Y:S01]  /*8bf0*/  UIMAD UR8, UR51, UR11, UR8 ;  /* 0x0000000b330872a4 */ /* 0x000fe2000f8e0208 */
[----:B------:R-:W-:Y:S01]  /*8c00*/  SEL R60, R47, R46, P0 ;  /* 0x0000002e2f3c7207 */ /* 0x000fe20000000000 */
[----:B------:R-:W-:Y:S01]  /*8c10*/  VIADD R46, R67, 0xffffff80 ;  /* 0xffffff80432e7836 */ /* 0x000fe20000000000 */
[----:B------:R-:W-:Y:S01]  /*8c20*/  SEL R148, R56, R7, P0 ;  /* 0x0000000738947207 */ /* 0x000fe20000000000 */
[----:B------:R-:W-:Y:S01]  /*8c30*/  UIADD3 UR8, UR7, UR8, URZ ;  /* 0x0000000807087290 */ /* 0x000fe2000fffe03f */
[----:B------:R-:W-:-:S02]  /*8c40*/  SEL R56, R7, R56, P0 ;  /* 0x0000003807387207 */ /* 0x000fc40000000000 */
[----:B0-----:R-:W-:Y:S02]  /*8c50*/  SHF.R.S32.HI R5, RZ, 0x1f, R46 ;  /* 0x0000001fff057819 */ /* 0x001fe4000001142e */
[----:B------:R-:W-:Y:S02]  /*8c60*/  SEL R8, R9, R10, P0 ;  /* 0x0000000a09087207 */ /* 0x000fe40000000000 */
[----:B------:R-:W-:Y:S02]  /*8c70*/  LEA.HI R4, R5, R46, RZ, 0x7 ;  /* 0x0000002e05047211 */ /* 0x000fe400078f38ff */
[----:B------:R-:W-:Y:S02]  /*8c80*/  SEL R9, R10, R9, P0 ;  /* 0x000000090a097207 */ /* 0x000fe40000000000 */
[----:B------:R-:W-:Y:S02]  /*8c90*/  LOP3.LUT R7, R4, 0xffffff80, RZ, 0xc0, !PT ;  /* 0xffffff8004077812 */ /* 0x000fe400078ec0ff */
[----:B------:R-:W-:-:S02]  /*8ca0*/  SEL R10, R12, R33, P0 ;  /* 0x000000210c0a7207 */ /* 0x000fc40000000000 */
[----:B------:R-:W-:Y:S02]  /*8cb0*/  SEL R36, R11, R22, P0 ;  /* 0x000000160b247207 */ /* 0x000fe40000000000 */
[----:B------:R-:W-:Y:S02]  /*8cc0*/  SEL R16, R22, R11, P0 ;  /* 0x0000000b16107207 */ /* 0x000fe40000000000 */
[----:B------:R-:W-:Y:S02]  /*8cd0*/  SEL R176, R25, R122, P0 ;  /* 0x0000007a19b07207 */ /* 0x000fe40000000000 */
[----:B------:R-:W-:Y:S02]  /*8ce0*/  SEL R12, R33, R12, P0 ;  /* 0x0000000c210c7207 */ /* 0x000fe40000000000 */
[----:B------:R-:W-:Y:S02]  /*8cf0*/  SEL R25, R122, R25, P0 ;  /* 0x000000197a197207 */ /* 0x000fe40000000000 */
[----:B------:R-:W-:-:S02]  /*8d00*/  SHF.R.S32.HI R11, RZ, 0x7, R4 ;  /* 0x00000007ff0b7819 */ /* 0x000fc40000011404 */
[----:B------:R-:W-:Y:S02]  /*8d10*/  SEL R122, R96, R97, P0 ;  /* 0x00000061607a7207 */ /* 0x000fe40000000000 */
[----:B------:R-:W-:Y:S01]  /*8d20*/  SEL R33, R97, R96, P0 ;  /* 0x0000006061217207 */ /* 0x000fe20000000000 */
[----:B------:R-:W-:Y:S01]  /*8d30*/  IMAD.IADD R96, R46, 0x1, -R7 ;  /* 0x000000012e607824 */ /* 0x000fe200078e0a07 */
[----:B------:R-:W-:Y:S02]  /*8d40*/  LEA.HI R5, R5, R46, RZ, 0x2 ;  /* 0x0000002e05057211 */ /* 0x000fe400078f10ff */
[----:B------:R-:W-:Y:S02]  /*8d50*/  LEA.HI R4, R4, R11, RZ, 0x1 ;  /* 0x0000000b04047211 */ /* 0x000fe400078f08ff */
[----:B------:R-:W-:Y:S02]  /*8d60*/  LOP3.LUT R7, R5, 0xfffffffc, RZ, 0xc0, !PT ;  /* 0xfffffffc05077812 */ /* 0x000fe400078ec0ff */
[----:B------:R-:W-:-:S02]  /*8d70*/  SEL R140, R29, R64, P0 ;  /* 0x000000401d8c7207 */ /* 0x000fc40000000000 */
[----:B------:R-:W-:Y:S02]  /*8d80*/  SEL R59, R64, R29, P0 ;  /* 0x0000001d403b7207 */ /* 0x000fe40000000000 */
[----:B------:R-:W-:Y:S02]  /*8d90*/  SEL R28, R17, R18, P0 ;  /* 0x00000012111c7207 */ /* 0x000fe40000000000 */
[----:B------:R-:W-:Y:S02]  /*8da0*/  SHF.R.S32.HI R29, RZ, 0x1f, R96 ;  /* 0x0000001fff1d7819 */ /* 0x000fe40000011460 */
[----:B------:R-:W-:Y:S02]  /*8db0*/  SEL R17, R18, R17, P0 ;  /* 0x0000001112117207 */ /* 0x000fe40000000000 */
[----:B------:R-:W-:Y:S02]  /*8dc0*/  SEL R38, R19, R20, P0 ;  /* 0x0000001413267207 */ /* 0x000fe40000000000 */
[----:B------:R-:W-:-:S02]  /*8dd0*/  SEL R144, R57, R52, P0 ;  /* 0x0000003439907207 */ /* 0x000fc40000000000 */
[----:B------:R-:W-:Y:S02]  /*8de0*/  LOP3.LUT R4, R4, 0x3fffffe, RZ, 0xc0, !PT ;  /* 0x03fffffe04047812 */ /* 0x000fe400078ec0ff */
[----:B------:R-:W-:Y:S02]  /*8df0*/  SEL R19, R20, R19, P0 ;  /* 0x0000001314137207 */ /* 0x000fe40000000000 */
[----:B------:R-:W-:Y:S01]  /*8e00*/  SEL R42, R15, R32, P0 ;  /* 0x000000200f2a7207 */ /* 0x000fe20000000000 */
[----:B------:R-:W-:Y:S01]  /*8e10*/  IMAD.IADD R11, R11, 0x1, -R4 ;  /* 0x000000010b0b7824 */ /* 0x000fe200078e0a04 */
[----:B------:R-:W-:Y:S01]  /*8e20*/  SEL R18, R32, R15, P0 ;  /* 0x0000000f20127207 */ /* 0x000fe20000000000 */
[----:B------:R-:W-:Y:S01]  /*8e30*/  IMAD.IADD R15, R46, 0x1, -R7 ;  /* 0x000000012e0f7824 */ /* 0x000fe200078e0a07 */
[----:B------:R-:W-:Y:S01]  /*8e40*/  SEL R57, R52, R57, P0 ;  /* 0x0000003934397207 */ /* 0x000fe20000000000 */
[----:B------:R-:W-:Y:S01]  /*8e50*/  IMAD.U32 R7, RZ, RZ, UR5 ;  /* 0x00000005ff077e24 */ /* 0x000fe2000f8e00ff */
[----:B------:R-:W-:Y:S01]  /*8e60*/  SEL R178, R37, R40, P0 ;  /* 0x0000002825b27207 */ /* 0x000fe20000000000 */
[----:B------:R-:W-:Y:S01]  /*8e70*/  IMAD.U32 R7, RZ, RZ, UR9 ;  /* 0x00000009ff077e24 */ /* 0x000fe2000f8e00ff */
[----:B------:R-:W-:-:S02]  /*8e80*/  SEL R20, R40, R37, P0 ;  /* 0x0000002528147207 */ /* 0x000fc40000000000 */
[----:B------:R-:W-:Y:S02]  /*8e90*/  SEL R142, R54, R55, P0 ;  /* 0x00000037368e7207 */ /* 0x000fe40000000000 */
[----:B------:R-:W-:Y:S02]  /*8ea0*/  SEL R106, R55, R54, P0 ;  /* 0x00000036376a7207 */ /* 0x000fe40000000000 */
[----:B------:R-:W-:Y:S02]  /*8eb0*/  SEL R138, R62, R63, P0 ;  /* 0x0000003f3e8a7207 */ /* 0x000fe40000000000 */
[----:B------:R-:W-:Y:S02]  /*8ec0*/  SEL R52, R63, R62, P0 ;  /* 0x0000003e3f347207 */ /* 0x000fe40000000000 */
[----:B------:R-:W-:Y:S02]  /*8ed0*/  SEL R54, R31, R68, P0 ;  /* 0x000000441f367207 */ /* 0x000fe40000000000 */
[----:B------:R-:W-:-:S02]  /*8ee0*/  SEL R62, R68, R31, P0 ;  /* 0x0000001f443e7207 */ /* 0x000fc40000000000 */
[----:B------:R-:W-:Y:S01]  /*8ef0*/  LEA.HI R37, R29, R96, RZ, 0x2 ;  /* 0x000000601d257211 */ /* 0x000fe200078f10ff */
[----:B------:R-:W0:Y:S01]  /*8f00*/  S2R R31, SR_CTAID.X ;  /* 0x00000000001f7919 */ /* 0x000e220000002500 */
[----:B------:R-:W-:Y:S02]  /*8f10*/  SEL R14, R13, R6, P0 ;  /* 0x000000060d0e7207 */ /* 0x000fe40000000000 */
[----:B------:R-:W-:Y:S02]  /*8f20*/  SEL R13, R6, R13, P0 ;  /* 0x0000000d060d7207 */ /* 0x000fe40000000000 */
[----:B------:R-:W-:Y:S02]  /*8f30*/  LEA.HI R4, R29, R96, RZ, 0x5 ;  /* 0x000000601d047211 */ /* 0x000fe400078f28ff */
[----:B------:R-:W-:Y:S02]  /*8f40*/  SEL R174, R120, R65, P0 ;  /* 0x0000004178ae7207 */ /* 0x000fe40000000000 */
[----:B------:R-:W-:-:S02]  /*8f50*/  SEL R22, R65, R120, P0 ;  /* 0x0000007841167207 */ /* 0x000fc40000000000 */
[----:B------:R-:W-:Y:S02]  /*8f60*/  SEL R168, R72, R81, P0 ;  /* 0x0000005148a87207 */ /* 0x000fe40000000000 */
[----:B------:R-:W-:Y:S02]  /*8f70*/  SEL R26, R81, R72, P0 ;  /* 0x00000048511a7207 */ /* 0x000fe40000000000 */
[--C-:B------:R-:W-:Y:S02]  /*8f80*/  SHF.R.S32.HI R5, RZ, 0x2, R37.reuse ;  /* 0x00000002ff057819 */ /* 0x100fe40000011425 */
[----:B------:R-:W-:Y:S02]  /*8f90*/  SHF.R.S32.HI R6, RZ, 0x1f, R37 ;  /* 0x0000001fff067819 */ /* 0x000fe40000011425 */
[----:B------:R-:W-:Y:S02]  /*8fa0*/  LEA.HI R29, R15, R15, RZ, 0x1 ;  /* 0x0000000f0f1d7211 */ /* 0x000fe400078f08ff */
        /* <DEDUP_REMOVED lines=10> */
[----:B------:R-:W-:Y:S02]  /*9050*/  LEA.HI R6, R6, R5, RZ, 0x3 ;  /* 0x0000000506067211 */ /* 0x000fe400078f18ff */
[----:B------:R-:W-:Y:S02]  /*9060*/  LOP3.LUT R48, R29, 0x1ffffffe, RZ, 0xc0, !PT ;  /* 0x1ffffffe1d307812 */ /* 0x000fe400078ec0ff */
[----:B------:R-:W-:-:S02]  /*9070*/  SEL R182, R21, R24, P0 ;  /* 0x0000001815b67207 */ /* 0x000fc40000000000 */
[----:B------:R-:W-:Y:S01]  /*9080*/  SEL R68, R98, R99, P0 ;  /* 0x0000006362447207 */ /* 0x000fe20000000000 */
[----:B------:R-:W-:Y:S01]  /*9090*/  IMAD.IADD R48, R15, 0x1, -R48 ;  /* 0x000000010f307824 */ /* 0x000fe200078e0a30 */
[----:B------:R-:W-:Y:S02]  /*90a0*/  SEL R82, R99, R98, P0 ;  /* 0x0000006263527207 */ /* 0x000fe40000000000 */
[----:B------:R-:W-:Y:S02]  /*90b0*/  SEL R70, R51, R104, P0 ;  /* 0x0000006833467207 */ /* 0x000fe40000000000 */
[----:B------:R-:W-:Y:S02]  /*90c0*/  SEL R21, R24, R21, P0 ;  /* 0x0000001518157207 */ /* 0x000fe40000000000 */
[----:B------:R-:W-:Y:S02]  /*90d0*/  SEL R116, R76, R77, P0 ;  /* 0x0000004d4c747207 */ /* 0x000fe40000000000 */
[----:B------:R-:W-:-:S02]  /*90e0*/  SEL R27, R77, R76, P0 ;  /* 0x0000004c4d1b7207 */ /* 0x000fc40000000000 */
[----:B------:R-:W-:Y:S02]  /*90f0*/  SEL R132, R74, R75, P0 ;  /* 0x0000004b4a847207 */ /* 0x000fe40000000000 */
[----:B------:R-:W-:Y:S02]  /*9100*/  SEL R97, R75, R74, P0 ;  /* 0x0000004a4b617207 */ /* 0x000fe40000000000 */
[----:B------:R-:W-:Y:S02]  /*9110*/  LOP3.LUT R6, R6, 0xfffffff8, RZ, 0xc0, !PT ;  /* 0xfffffff806067812 */ /* 0x000fe400078ec0ff */
[----:B------:R-:W-:Y:S02]  /*9120*/  SEL R170, R84, R85, P0 ;  /* 0x0000005554aa7207 */ /* 0x000fe40000000000 */
[----:B------:R-:W-:Y:S01]  /*9130*/  SEL R32, R85, R84, P0 ;  /* 0x0000005455207207 */ /* 0x000fe20000000000 */
[----:B------:R-:W-:Y:S01]  /*9140*/  IMAD.IADD R5, R5, 0x1, -R6 ;  /* 0x0000000105057824 */ /* 0x000fe200078e0a06 */
[----:B------:R-:W-:Y:S01]  /*9150*/  SEL R172, R69, R44, P0 ;  /* 0x0000002c45ac7207 */ /* 0x000fe20000000000 */
[----:B------:R-:W-:Y:S01]  /*9160*/  IMAD.U32 R6, RZ, RZ, UR4 ;  /* 0x00000004ff067e24 */ /* 0x000fe2000f8e00ff */
[----:B------:R-:W-:Y:S01]  /*9170*/  SEL R24, R44, R69, P0 ;  /* 0x000000452c187207 */ /* 0x000fe20000000000 */
[----:B------:R-:W1:Y:S01]  /*9180*/  S2UR UR4, SR_CTAID.Y ;  /* 0x00000000000479c3 */ /* 0x000e620000002600 */
        /* <DEDUP_REMOVED lines=9> */
[----:B------:R-:W-:Y:S01]  /*9220*/  IMAD R46, R4, 0x10, R5 ;  /* 0x00000010042e7824 */ /* 0x000fe200078e0205 */
[----:B------:R-:W-:Y:S01]  /*9230*/  SEL R128, R94, R95, P0 ;  /* 0x0000005f5e807207 */ /* 0x000fe20000000000 */
[----:B------:R-:W-:Y:S01]  /*9240*/  IMAD.U32 R5, RZ, RZ, UR7 ;  /* 0x00000007ff057e24 */ /* 0x000fe2000f8e00ff */
        /* <DEDUP_REMOVED lines=9> */
[----:B0-----:R-:W-:Y:S01]  /*92e0*/  IMAD R48, R31, 0x80, R48 ;  /* 0x000000801f307824 */ /* 0x001fe200078e0230 */
        /* <DEDUP_REMOVED lines=13> */
[----:B------:R-:W-:Y:S01]  /*93c0*/  IMAD R100, R31, 0x80, R11 ;  /* 0x000000801f647824 */ /* 0x000fe200078e020b */
[----:B------:R-:W-:Y:S02]  /*93d0*/  SEL R162, R108, R109, P0 ;  /* 0x0000006d6ca27207 */ /* 0x000fe40000000000 */
[----:B------:R-:W-:Y:S02]  /*93e0*/  SEL R150, R58, R39, P0 ;  /* 0x000000273a967207 */ /* 0x000fe40000000000 */
[----:B------:R-:W-:Y:S02]  /*93f0*/  SEL R126, R90, R43, P0 ;  /* 0x0000002b5a7e7207 */ /* 0x000fe40000000000 */
[----:B------:R-:W-:-:S02]  /*9400*/  SEL R124, R110, R111, P0 ;  /* 0x0000006f6e7c7207 */ /* 0x000fc40000000000 */
[C---:B------:R-:W-:Y:S01]  /*9410*/  LOP3.LUT P1, RZ, R96.reuse, 0x3, RZ, 0xc0, !PT ;  /* 0x0000000360ff7812 */ /* 0x040fe2000782c0ff */
[----:B------:R-:W-:Y:S01]  /*9420*/  IMAD.IADD R96, R96, 0x1, -R37 ;  /* 0x0000000160607824 */ /* 0x000fe200078e0a25 */
[----:B------:R-:W-:Y:S02]  /*9430*/  SEL R44, R109, R108, P0 ;  /* 0x0000006c6d2c7207 */ /* 0x000fe40000000000 */
[----:B------:R-:W-:Y:S01]  /*9440*/  SEL R58, R39, R58, P0 ;  /* 0x0000003a273a7207 */ /* 0x000fe20000000000 */
[----:B------:R-:W-:Y:S01]  /*9450*/  IMAD.SHL.U32 R96, R96, 0x2, RZ ;  /* 0x0000000260607824 */ /* 0x000fe200078e00ff */
[----:B------:R-:W-:Y:S02]  /*9460*/  SEL R90, R43, R90, P0 ;  /* 0x0000005a2b5a7207 */ /* 0x000fe40000000000 */
[----:B------:R-:W-:Y:S02]  /*9470*/  SEL R81, R104, R51, P0 ;  /* 0x0000003368517207 */ /* 0x000fe40000000000 */
[----:B------:R-:W-:-:S02]  /*9480*/  SEL R79, R111, R110, P0 ;  /* 0x0000006e6f4f7207 */ /* 0x000fc40000000000 */
[----:B--2---:R-:W-:Y:S01]  /*9490*/  LOP3.LUT R65, R3, 0x2, RZ, 0x3c, !PT ;  /* 0x0000000203417812 */ /* 0x004fe200078e3cff */
        /* <DEDUP_REMOVED lines=14> */
[----:B------:R-:W2:Y:S01]  /*9580*/  SHFL.IDX PT, R64, R13, R65, 0x1c1f ;  /* 0x001c1f410d407589 */ /* 0x000ea200000e0000 */
[----:B0-----:R-:W-:-:S02]  /*9590*/  SEL R88, R76, R77, P0 ;  /* 0x0000004d4c587207 */ /* 0x001fc40000000000 */
[----:B------:R-:W-:Y:S01]  /*95a0*/  SEL R76, R77, R76, P0 ;  /* 0x0000004c4d4c7207 */ /* 0x000fe20000000000 */
[----:B------:R-:W0:Y:S04]  /*95b0*/  SHFL.IDX PT, R68, R19, R65, 0x1c1f ;  /* 0x001c1f4113447589 */ /* 0x000e2800000e0000 */
[----:B------:R-:W3:Y:S04]  /*95c0*/  SHFL.IDX PT, R70, R21, R65, 0x1c1f ;  /* 0x001c1f4115467589 */ /* 0x000ee800000e0000 */
[----:B------:R-:W-:Y:S04]  /*95d0*/  SHFL.IDX PT, R115, R174, R3, 0x1c1f ;  /* 0x001c1f03ae737589 */ /* 0x000fe800000e0000 */
[----:B------:R-:W-:Y:S04]  /*95e0*/  SHFL.IDX PT, R114, R176, R3, 0x1c1f ;  /* 0x001c1f03b0727589 */ /* 0x000fe800000e0000 */
[----:B------:R-:W-:Y:S04]  /*95f0*/  SHFL.IDX PT, R25, R25, R65, 0x1c1f ;  /* 0x001c1f4119197589 */ /* 0x000fe800000e0000 */
[----:B------:R-:W4:Y:S01]  /*9600*/  SHFL.IDX PT, R22, R22, R65, 0x1c1f ;  /* 0x001c1f4116167589 */ /* 0x000f2200000e0000 */
[----:B--2---:R-:W-:-:S03]  /*9610*/  SEL R95, R63, R64, P0 ;  /* 0x000000403f5f7207 */ /* 0x004fc60000000000 */
[----:B------:R-:W-:Y:S01]  /*9620*/  SHFL.IDX PT, R86, R10, R3, 0x1c1f ;  /* 0x001c1f030a567589 */ /* 0x000fe200000e0000 */
[----:B0-----:R-:W-:Y:S02]  /*9630*/  SEL R89, R67, R68, P0 ;  /* 0x0000004443597207 */ /* 0x001fe40000000000 */
[----:B------:R-:W-:Y:S01]  /*9640*/  SEL R77, R68, R67, P0 ;  /* 0x00000043444d7207 */ /* 0x000fe20000000000 */
[----:B------:R-:W-:Y:S01]  /*9650*/  SHFL.IDX PT, R87, R12, R65, 0x1c1f ;  /* 0x001c1f410c577589 */ /* 0x000fe200000e0000 */
[----:B---3--:R-:W-:-:S03]  /*9660*/  SEL R73, R69, R70, P0 ;  /* 0x0000004645497207 */ /* 0x008fc60000000000 */
[----:B------:R-:W-:Y:S04]  /*9670*/  SHFL.IDX PT, R66, R28, R3, 0x1c1f ;  /* 0x001c1f031c427589 */ /* 0x000fe800000e0000 */
[----:B------:R-:W0:Y:S04]  /*9680*/  SHFL.IDX PT, R17, R17, R65, 0x1c1f ;  /* 0x001c1f4111117589 */ /* 0x000e2800000e0000 */
[----:B------:R-:W-:Y:S04]  /*9690*/  SHFL.IDX PT, R71, R178, R3, 0x1c1f ;  /* 0x001c1f03b2477589 */ /* 0x000fe800000e0000 */
[----:B------:R-:W-:Y:S01]  /*96a0*/  SHFL.IDX PT, R20, R20, R65, 0x1c1f ;  /* 0x001c1f4114147589 */ /* 0x000fe200000e0000 */
[----:B----4-:R-:W-:-:S03]  /*96b0*/  SEL R68, R115, R22, P0 ;  /* 0x0000001673447207 */ /* 0x010fc60000000000 */
[----:B------:R-:W-:Y:S04]  /*96c0*/  SHFL.IDX PT, R112, R180, R3, 0x1c1f ;  /* 0x001c1f03b4707589 */ /* 0x000fe800000e0000 */
[----:B------:R-:W-:Y:S04]  /*96d0*/  SHFL.IDX PT, R117, R172, R3, 0x1c1f ;  /* 0x001c1f03ac757589 */ /* 0x000fe800000e0000 */
[----:B------:R-:W-:Y:S04]  /*96e0*/  SHFL.IDX PT, R116, R116, R3, 0x1c1f ;  /* 0x001c1f0374747589 */ /* 0x000fe800000e0000 */
[----:B------:R-:W2:Y:S01]  /*96f0*/  SHFL.IDX PT, R23, R23, R65, 0x1c1f ;  /* 0x001c1f4117177589 */ /* 0x000ea200000e0000 */
[----:B0-----:R-:W-:-:S03]  /*9700*/  SEL R93, R66, R17, P0 ;  /* 0x00000011425d7207 */ /* 0x001fc60000000000 */
[----:B------:R-:W0:Y:S04]  /*9710*/  SHFL.IDX PT, R27, R27, R65, 0x1c1f ;  /* 0x001c1f411b1b7589 */ /* 0x000e2800000e0000 */
[----:B------:R-:W-:Y:S04]  /*9720*/  SHFL.IDX PT, R24, R24, R65, 0x1c1f ;  /* 0x001c1f4118187589 */ /* 0x000fe800000e0000 */
[----:B------:R-:W-:Y:S04]  /*9730*/  SHFL.IDX PT, R119, R168, R3, 0x1c1f ;  /* 0x001c1f03a8777589 */ /* 0x000fe800000e0000 */
[----:B------:R-:W-:Y:S04]  /*9740*/  SHFL.IDX PT, R118, R170, R3, 0x1c1f ;  /* 0x001c1f03aa767589 */ /* 0x000fe800000e0000 */
        /* <DEDUP_REMOVED lines=28> */
[----:B------:R3:W-:Y:S01]  /*9910*/  SHFL.IDX PT, R11, R92, R3, 0x1c1f ;  /* 0x001c1f035c0b7589 */ /* 0x0007e200000e0000 */
[----:B--2---:R-:W-:-:S03]  /*9920*/  SEL R94, R98, R99, P0 ;  /* 0x00000063625e7207 */ /* 0x004fc60000000000 */
[----:B------:R-:W2:Y:S01]  /*9930*/  SHFL.IDX PT, R40, R40, R65, 0x1c1f ;  /* 0x001c1f4128287589 */ /* 0x000ea200000e0000 */
[----:B------:R-:W-:Y:S02]  /*9940*/  SEL R98, R99, R98, P0 ;  /* 0x0000006263627207 */ /* 0x000fe40000000000 */
[----:B------:R-:W-:Y:S01]  /*9950*/  SEL R99, R64, R63, P0 ;  /* 0x0000003f40637207 */ /* 0x000fe20000000000 */
[----:B------:R-:W4:Y:S01]  /*9960*/  SHFL.IDX PT, R16, R41, R65, 0x1c1f ;  /* 0x001c1f4129107589 */ /* 0x000f2200000e0000 */
[----:B------:R-:W-:Y:S02]  /*9970*/  SEL R64, R22, R115, P0 ;  /* 0x0000007316407207 */ /* 0x000fe40000000000 */
[----:B---3--:R-:W-:Y:S01]  /*9980*/  SEL R3, R72, R9, P0 ;  /* 0x0000000948037207 */ /* 0x008fe20000000000 */
[----:B------:R-:W3:Y:S01]  /*9990*/  SHFL.IDX PT, R12, R49, R65, 0x1c1f ;  /* 0x001c1f41310c7589 */ /* 0x000ee200000e0000 */
[----:B------:R-:W-:Y:S02]  /*99a0*/  SEL R9, R9, R72, P0 ;  /* 0x0000004809097207 */ /* 0x000fe40000000000 */
[----:B------:R-:W-:Y:S01]  /*99b0*/  SEL R72, R74, R75, P0 ;  /* 0x0000004b4a487207 */ /* 0x000fe20000000000 */
[----:B------:R-:W5:Y:S01]  /*99c0*/  SHFL.IDX PT, R18, R53, R65, 0x1c1f ;  /* 0x001c1f4135127589 */ /* 0x000f6200000e0000 */
        /* <DEDUP_REMOVED lines=13> */
[----:B0-----:R-:W-:Y:S01]  /*9aa0*/  SEL R63, R27, R116, P0 ;  /* 0x000000741b3f7207 */ /* 0x001fe20000000000 */
[----:B------:R-:W0:Y:S01]  /*9ab0*/  SHFL.IDX PT, R33, R33, R65, 0x1c1f ;  /* 0x001c1f4121217589 */ /* 0x000e2200000e0000 */
[----:B------:R-:W1:Y:S01]  /*9ac0*/  LDC R112, c[0x0][0xc50] ;  /* 0x00031400ff707b82 */ /* 0x000e620000000800 */
[----:B--2---:R-:W-:Y:S02]  /*9ad0*/  SEL R21, R111, R40, P0 ;  /* 0x000000286f157207 */ /* 0x004fe40000000000 */
[----:B------:R2:W-:Y:S01]  /*9ae0*/  SHFL.IDX PT, R123, R44, R65, 0x1c1f ;  /* 0x001c1f412c7b7589 */ /* 0x0005e200000e0000 */
[----:B------:R-:W-:Y:S01]  /*9af0*/  SEL R23, R40, R111, P0 ;  /* 0x0000006f28177207 */ /* 0x000fe20000000000 */
[----:B------:R-:W-:Y:S01]  /*9b00*/  IMAD R111, RZ, RZ, -UR51 ;  /* 0x80000033ff6f7e24 */ /* 0x000fe2000f8e02ff */
[----:B----4-:R-:W-:Y:S01]  /*9b10*/  SEL R40, R107, R16, P0 ;  /* 0x000000106b287207 */ /* 0x010fe20000000000 */
[----:B------:R-:W-:Y:S01]  /*9b20*/  SHFL.IDX PT, R35, R35, R65, 0x1c1f ;  /* 0x001c1f4123237589 */ /* 0x000fe200000e0000 */
[----:B---3--:R-:W-:-:S02]  /*9b30*/  SEL R41, R105, R12, P0 ;  /* 0x0000000c69297207 */ /* 0x008fc40000000000 */
[----:B-----5:R-:W-:Y:S01]  /*9b40*/  SEL R17, R18, R103, P0 ;  /* 0x0000006712117207 */ /* 0x020fe20000000000 */
[----:B------:R3:W4:Y:S01]  /*9b50*/  SHFL.IDX PT, R125, R45, R65, 0x1c1f ;  /* 0x001c1f412d7d7589 */ /* 0x00072200000e0000 */
[----:B--2---:R-:W-:-:S03]  /*9b60*/  SEL R44, R16, R107, P0 ;  /* 0x0000006b102c7207 */ /* 0x004fc60000000000 */
[----:B------:R2:W-:Y:S01]  /*9b70*/  SHFL.IDX PT, R124, R58, R65, 0x1c1f ;  /* 0x001c1f413a7c7589 */ /* 0x0005e200000e0000 */
[----:B------:R-:W5:Y:S03]  /*9b80*/  @P2 LDC R107, c[0x0][0xbec] ;  /* 0x0002fb00ff6b2b82 */ /* 0x000f660000000800 */
[----:B------:R2:W5:Y:S01]  /*9b90*/  SHFL.IDX PT, R126, R56, R65, 0x1c1f ;  /* 0x001c1f41387e7589 */ /* 0x00056200000e0000 */
[----:B---3--:R-:W-:-:S03]  /*9ba0*/  SEL R45, R12, R105, P0 ;  /* 0x000000690c2d7207 */ /* 0x008fc60000000000 */
[----:B------:R3:W-:Y:S01]  /*9bb0*/  SHFL.IDX PT, R128, R60, R65, 0x1c1f ;  /* 0x001c1f413c807589 */ /* 0x0007e200000e0000 */
[----:B0-----:R-:W-:Y:S02]  /*9bc0*/  SEL R20, R122, R33, P0 ;  /* 0x000000217a147207 */ /* 0x001fe40000000000 */
[----:B--2---:R-:W-:Y:S01]  /*9bd0*/  SEL R58, R119, R26, P0 ;  /* 0x0000001a773a7207 */ /* 0x004fe20000000000 */
[----:B------:R0:W2:Y:S01]  /*9be0*/  SHFL.IDX PT, R127, R57, R65, 0x1c1f ;  /* 0x001c1f41397f7589 */ /* 0x0000a200000e0000 */
[----:B------:R-:W-:Y:S02]  /*9bf0*/  SEL R22, R33, R122, P0 ;  /* 0x0000007a21167207 */ /* 0x000fe40000000000 */
[----:B------:R-:W-:Y:S01]  /*9c00*/  SEL R56, R26, R119, P0 ;  /* 0x000000771a387207 */ /* 0x000fe20000000000 */
[----:B------:R-:W-:Y:S01]  /*9c10*/  SHFL.IDX PT, R106, R106, R65, 0x1c1f ;  /* 0x001c1f416a6a7589 */ /* 0x000fe200000e0000 */
[----:B------:R-:W-:Y:S01]  /*9c20*/  SEL R26, R121, R30, P0 ;  /* 0x0000001e791a7207 */ /* 0x000fe20000000000 */
[----:B-1----:R-:W-:Y:S01]  /*9c30*/  IMAD R119, R112, R111, UR4 ;  /* 0x0000000470777e24 */ /* 0x002fe2000f8e026f */
[----:B---3--:R-:W-:Y:S01]  /*9c40*/  SEL R60, R117, R24, P0 ;  /* 0x00000018753c7207 */ /* 0x008fe20000000000 */
[----:B------:R1:W-:Y:S01]  /*9c50*/  SHFL.IDX PT, R109, R59, R65, 0x1c1f ;  /* 0x001c1f413b6d7589 */ /* 0x0003e200000e0000 */
[----:B----4-:R-:W-:Y:S01]  /*9c60*/  SEL R12, R104, R125, P0 ;  /* 0x0000007d680c7207 */ /* 0x010fe20000000000 */
[----:B------:R-:W-:Y:S01]  /*9c70*/  ULDC.64 UR4, c[0x0][0xbe0] ;  /* 0x0002f80000047ab9 */ /* 0x000fe20000000a00 */
[----:B------:R-:W-:Y:S01]  /*9c80*/  SEL R16, R125, R104, P0 ;  /* 0x000000687d107207 */ /* 0x000fe20000000000 */
[----:B------:R-:W-:Y:S01]  /*9c90*/  SHFL.IDX PT, R52, R52, R65, 0x1c1f ;  /* 0x001c1f4134347589 */ /* 0x000fe200000e0000 */
[----:B------:R-:W-:-:S02]  /*9ca0*/  SEL R32, R110, R35, P0 ;  /* 0x000000236e207207 */ /* 0x000fc40000000000 */
[----:B------:R-:W-:Y:S01]  /*9cb0*/  SEL R34, R35, R110, P0 ;  /* 0x0000006e23227207 */ /* 0x000fe20000000000 */
[----:B------:R3:W4:Y:S01]  /*9cc0*/  SHFL.IDX PT, R49, R61, R65, 0x1c1f ;  /* 0x001c1f413d317589 */ /* 0x00072200000e0000 */
[----:B0-----:R-:W-:Y:S01]  /*9cd0*/  SEL R57, R13, R118, P0 ;  /* 0x000000760d397207 */ /* 0x001fe20000000000 */
[----:B------:R-:W0:Y:S01]  /*9ce0*/  @P2 LDC R110, c[0x0][0xbf0] ;  /* 0x0002fc00ff6e2b82 */ /* 0x000e220000000800 */
[----:B-1----:R-:W-:Y:S01]  /*9cf0*/  SEL R59, R118, R13, P0 ;  /* 0x0000000d763b7207 */ /* 0x002fe20000000000 */
[----:B------:R-:W-:Y:S01]  /*9d00*/  SHFL.IDX PT, R102, R102, R65, 0x1c1f ;  /* 0x001c1f4166667589 */ /* 0x000fe200000e0000 */
[----:B------:R-:W-:Y:S01]  /*9d10*/  SEL R13, R103, R18, P0 ;  /* 0x00000012670d7207 */ /* 0x000fe20000000000 */
[----:B-----5:R-:W-:Y:S01]  /*9d20*/  @P2 IMAD.HI.U32 R103, R48, R107, RZ ;  /* 0x0000006b30672227 */ /* 0x020fe200078e00ff */
[----:B------:R-:W-:Y:S01]  /*9d30*/  SEL R18, R101, R126, P0 ;  /* 0x0000007e65127207 */ /* 0x000fe20000000000 */
[----:B------:R1:W5:Y:S01]  /*9d40*/  SHFL.IDX PT, R53, R62, R65, 0x1c1f ;  /* 0x001c1f413e357589 */ /* 0x00036200000e0000 */
[----:B------:R-:W-:-:S02]  /*9d50*/  SEL R33, R108, R123, P0 ;  /* 0x0000007b6c217207 */ /* 0x000fc40000000000 */
[----:B---3--:R-:W-:Y:S01]  /*9d60*/  SEL R61, R116, R27, P0 ;  /* 0x0000001b743d7207 */ /* 0x008fe20000000000 */
[----:B------:R-:W-:Y:S01]  /*9d70*/  SHFL.IDX PT, R84, R84, R65, 0x1c1f ;  /* 0x001c1f4154547589 */ /* 0x000fe200000e0000 */
[----:B------:R-:W-:Y:S02]  /*9d80*/  SEL R35, R123, R108, P0 ;  /* 0x0000006c7b237207 */ /* 0x000fe40000000000 */
[----:B------:R-:W-:Y:S01]  /*9d90*/  SEL R27, R120, R19, P0 ;  /* 0x00000013781b7207 */ /* 0x000fe20000000000 */
[----:B------:R-:W-:Y:S01]  /*9da0*/  SHFL.IDX PT, R97, R97, R65, 0x1c1f ;  /* 0x001c1f4161617589 */ /* 0x000fe200000e0000 */
[----:B-1----:R-:W-:-:S03]  /*9db0*/  SEL R62, R24, R117, P0 ;  /* 0x00000075183e7207 */ /* 0x002fc60000000000 */
[----:B------:R-:W-:Y:S01]  /*9dc0*/  SHFL.IDX PT, R80, R80, R65, 0x1c1f ;  /* 0x001c1f4150507589 */ /* 0x000fe200000e0000 */
[----:B------:R-:W1:Y:S01]  /*9dd0*/  LDC.64 R116, c[0x0][0xb40] ;  /* 0x0002d000ff747b82 */ /* 0x000e620000000a00 */
[----:B------:R-:W-:Y:S02]  /*9de0*/  SEL R24, R30, R121, P0 ;  /* 0x000000791e187207 */ /* 0x000fe40000000000 */
[----:B------:R-:W-:Y:S01]  /*9df0*/  SHFL.IDX PT, R91, R91, R65, 0x1c1f ;  /* 0x001c1f415b5b7589 */ /* 0x000fe200000e0000 */
[----:B------:R-:W-:-:S03]  /*9e00*/  SEL R30, R126, R101, P0 ;  /* 0x000000657e1e7207 */ /* 0x000fc60000000000 */
[----:B------:R-:W-:Y:S01]  /*9e10*/  SHFL.IDX PT, R85, R85, R65, 0x1c1f ;  /* 0x001c1f4155557589 */ /* 0x000fe200000e0000 */
[----:B------:R-:W3:Y:S03]  /*9e20*/  @P2 LDC R121, c[0x0][0xbec] ;  /* 0x0002fb00ff792b82 */ /* 0x000ee60000000800 */
[----:B------:R-:W-:Y:S04]  /*9e30*/  SHFL.IDX PT, R90, R90, R65, 0x1c1f ;  /* 0x001c1f415a5a7589 */ /* 0x000fe800000e0000 */
[----:B------:R-:W-:Y:S04]  /*9e40*/  SHFL.IDX PT, R81, R81, R65, 0x1c1f ;  /* 0x001c1f4151517589 */ /* 0x000fe800000e0000 */
[----:B------:R-:W-:Y:S04]  /*9e50*/  SHFL.IDX PT, R82, R82, R65, 0x1c1f ;  /* 0x001c1f4152527589 */ /* 0x000fe800000e0000 */
[----:B------:R-:W-:Y:S01]  /*9e60*/  SHFL.IDX PT, R79, R79, R65, 0x1c1f ;  /* 0x001c1f414f4f7589 */ /* 0x000fe200000e0000 */
[----:B-1----:R-:W-:-:S02]  /*9e70*/  IMAD R108, R116, UR39, RZ ;  /* 0x00000027746c7c24 */ /* 0x002fc4000f8e02ff */
[----:B------:R-:W-:Y:S01]  /*9e80*/  IMAD.WIDE.U32 R4, R116, UR49, R4 ;  /* 0x0000003174047c25 */ /* 0x000fe2000f8e0004 */
[----:B------:R-:W-:Y:S03]  /*9e90*/  SHFL.IDX PT, R83, R83, R65, 0x1c1f ;  /* 0x001c1f4153537589 */ /* 0x000fe600000e0000 */
[----:B------:R-:W-:Y:S01]  /*9ea0*/  IMAD R111, R117, UR49, R108 ;  /* 0x00000031756f7c24 */ /* 0x000fe2000f8e026c */
[----:B------:R1:W-:Y:S01]  /*9eb0*/  SHFL.IDX PT, R78, R78, R65, 0x1c1f ;  /* 0x001c1f414e4e7589 */ /* 0x0003e200000e0000 */
[----:B------:R-:W-:Y:S01]  /*9ec0*/  SHF.R.S32.HI R108, RZ, 0x1f, R119 ;  /* 0x0000001fff6c7819 */ /* 0x000fe20000011477 */
[----:B---3--:R-:W-:-:S04]  /*9ed0*/  @P2 IMAD.HI.U32 R121, R48, R121, RZ ;  /* 0x0000007930792227 */ /* 0x008fc800078e00ff */
[----:B------:R-:W-:Y:S02]  /*9ee0*/  IMAD.IADD R111, R5, 0x1, R111 ;  /* 0x00000001056f7824 */ /* 0x000fe400078e026f */
[C---:B------:R-:W-:Y:S01]  /*9ef0*/  IMAD R5, R108.reuse, UR4, RZ ;  /* 0x000000046c057c24 */ /* 0x040fe2000f8e02ff */
[----:B-1----:R-:W-:Y:S01]  /*9f00*/  SEL R65, R25, R114, P0 ;  /* 0x0000007219417207 */ /* 0x002fe20000000000 */
[----:B------:R-:W-:Y:S01]  /*9f10*/  IMAD R108, R108, UR6, RZ ;  /* 0x000000066c6c7c24 */ /* 0x000fe2000f8e02ff */
[----:B------:R-:W1:Y:S01]  /*9f20*/  LDC.64 R114, c[0x0][0xbd8] ;  /* 0x0002f600ff727b82 */ /* 0x000e620000000a00 */
[----:B------:R-:W-:Y:S01]  /*9f30*/  IMAD R107, R119, UR5, R5 ;  /* 0x00000005776b7c24 */ /* 0x000fe2000f8e0205 */
[----:B------:R-:W-:Y:S02]  /*9f40*/  SEL R25, R19, R120, P0 ;  /* 0x0000007813197207 */ /* 0x000fe40000000000 */
[----:B------:R-:W-:Y:S02]  /*9f50*/  SEL R19, R31, R124, P0 ;  /* 0x0000007c1f137207 */ /* 0x000fe40000000000 */
[----:B------:R-:W-:Y:S01]  /*9f60*/  SEL R31, R124, R31, P0 ;  /* 0x0000001f7c1f7207 */ /* 0x000fe20000000000 */
[----:B-1----:R-:W-:-:S04]  /*9f70*/  IMAD R104, R114, UR39, RZ ;  /* 0x0000002772687c24 */ /* 0x002fc8000f8e02ff */
[----:B------:R-:W-:Y:S02]  /*9f80*/  IMAD R101, R115, UR49, R104 ;  /* 0x0000003173657c24 */ /* 0x000fe4000f8e0268 */
[----:B------:R-:W-:Y:S01]  /*9f90*/  IMAD.WIDE.U32 R104, R114, UR49, R6 ;  /* 0x0000003172687c25 */ /* 0x000fe2000f8e0006 */
[----:B--2---:R-:W-:Y:S01]  /*9fa0*/  SEL R6, R42, R127, P0 ;  /* 0x0000007f2a067207 */ /* 0x004fe20000000000 */
[----:B------:R-:W1:Y:S01]  /*9fb0*/  @P2 LDC R114, c[0x0][0xbf0] ;  /* 0x0002fc00ff722b82 */ /* 0x000e620000000800 */
[----:B------:R-:W-:Y:S01]  /*9fc0*/  SEL R7, R43, R128, P0 ;  /* 0x000000802b077207 */ /* 0x000fe20000000000 */
[----:B------:R-:W-:Y:S01]  /*9fd0*/  IMAD.IADD R105, R105, 0x1, R101 ;  /* 0x0000000169697824 */ /* 0x000fe200078e0265 */
[----:B------:R-:W-:Y:S01]  /*9fe0*/  SEL R42, R127, R42, P0 ;  /* 0x0000002a7f2a7207 */ /* 0x000fe20000000000 */
[----:B------:R-:W-:Y:S01]  /*9ff0*/  IMAD.MOV.U32 R101, RZ, RZ, R48 ;  /* 0x000000ffff657224 */ /* 0x000fe200078e0030 */
[----:B0-----:R-:W-:Y:S01]  /*a000*/  @P2 SHF.R.U32.HI R101, RZ, R110, R103 ;  /* 0x0000006eff652219 */ /* 0x001fe20000011667 */
[----:B------:R-:W-:Y:S01]  /*a010*/  IMAD.MOV.U32 R110, RZ, RZ, R4 ;  /* 0x000000ffff6e7224 */ /* 0x000fe200078e0004 */
[----:B------:R-:W-:Y:S01]  /*a020*/  SEL R43, R128, R43, P0 ;  /* 0x0000002b802b7207 */ /* 0x000fe20000000000 */
[----:B------:R-:W-:Y:S01]  /*a030*/  IMAD.WIDE.U32 R4, R119, UR4, R104 ;  /* 0x0000000477047c25 */ /* 0x000fe2000f8e0068 */
[----:B------:R-:W-:Y:S01]  /*a040*/  SHF.R.S32.HI R105, RZ, 0x1f, R101 ;  /* 0x0000001fff697819 */ /* 0x000fe20000011465 */
[----:B------:R-:W-:-:S02]  /*a050*/  ULDC.64 UR4, c[0x0][0xb30] ;  /* 0x0002cc0000047ab9 */ /* 0x000fc40000000a00 */
[----:B------:R-:W-:Y:S02]  /*a060*/  IMAD.MOV.U32 R103, RZ, RZ, R48 ;  /* 0x000000ffff677224 */ /* 0x000fe400078e0030 */
[C---:B------:R-:W-:Y:S02]  /*a070*/  IMAD R115, R119.reuse, UR7, R108 ;  /* 0x0000000777737c24 */ /* 0x040fe4000f8e026c */
[----:B------:R-:W-:Y:S01]  /*a080*/  IMAD.WIDE.U32 R110, R119, UR6, R110 ;  /* 0x00000006776e7c25 */ /* 0x000fe2000f8e006e */
[----:B------:R-:W-:-:S03]  /*a090*/  ULDC.64 UR6, c[0x0][0xbc8] ;  /* 0x0002f20000067ab9 */ /* 0x000fc60000000a00 */
[----:B------:R-:W-:Y:S01]  /*a0a0*/  IMAD.IADD R111, R111, 0x1, R115 ;  /* 0x000000016f6f7824 */ /* 0x000fe200078e0273 */
[----:B-1----:R-:W-:Y:S02]  /*a0b0*/  @P2 SHF.R.U32.HI R103, RZ, R114, R121 ;  /* 0x00000072ff672219 */ /* 0x002fe40000011679 */
[----:B------:R-:W-:Y:S01]  /*a0c0*/  IADD3 R104, P2, R101, R4, RZ ;  /* 0x0000000465687210 */ /* 0x000fe20007f5e0ff */
[----:B------:R-:W-:Y:S01]  /*a0d0*/  IMAD.MOV R101, RZ, RZ, -R101 ;  /* 0x000000ffff657224 */ /* 0x000fe200078e0a65 */
[--C-:B------:R-:W-:Y:S01]  /*a0e0*/  SHF.R.S32.HI R4, RZ, 0x1f, R103.reuse ;  /* 0x0000001fff047819 */ /* 0x100fe20000011467 */
[----:B------:R-:W-:Y:S01]  /*a0f0*/  IMAD.MOV R108, RZ, RZ, -R103 ;  /* 0x000000ffff6c7224 */ /* 0x000fe200078e0a67 */
[----:B------:R-:W-:Y:S01]  /*a100*/  IADD3.X R105, R105, R5, R107, P2, !PT ;  /* 0x0000000569697210 */ /* 0x000fe200017fe46b */
[----:B------:R-:W-:Y:S02]  /*a110*/  IMAD R101, R113, R101, R48 ;  /* 0x0000006571657224 */ /* 0x000fe400078e0230 */
[----:B------:R-:W-:-:S02]  /*a120*/  IMAD R4, R4, UR4, RZ ;  /* 0x0000000404047c24 */ /* 0x000fc4000f8e02ff */
[----:B------:R-:W-:Y:S01]  /*a130*/  IMAD R107, R113, R108, R48 ;  /* 0x0000006c716b7224 */ /* 0x000fe200078e0230 */
[----:B------:R-:W-:Y:S01]  /*a140*/  SHF.R.S32.HI R48, RZ, 0x1f, R101 ;  /* 0x0000001fff307819 */ /* 0x000fe20000011465 */
[C---:B------:R-:W-:Y:S01]  /*a150*/  IMAD R115, R103.reuse, UR5, R4 ;  /* 0x0000000567737c24 */ /* 0x040fe2000f8e0204 */
[----:B------:R-:W0:Y:S01]  /*a160*/  S2UR UR5, SR_CgaCtaId ;  /* 0x00000000000579c3 */ /* 0x000e220000008800 */
[----:B------:R-:W-:Y:S01]  /*a170*/  IMAD.WIDE.U32 R4, R103, UR4, R110 ;  /* 0x0000000467047c25 */ /* 0x000fe2000f8e006e */
[----:B------:R-:W-:Y:S01]  /*a180*/  SHF.R.S32.HI R103, RZ, 0x1f, R107 ;  /* 0x0000001fff677819 */ /* 0x000fe2000001146b */
[----:B------:R-:W-:Y:S02]  /*a190*/  UMOV UR4, 0x400 ;  /* 0x0000040000047882 */ /* 0x000fe40000000000 */
[----:B------:R-:W-:Y:S02]  /*a1a0*/  IMAD R48, R48, UR6, RZ ;  /* 0x0000000630307c24 */ /* 0x000fe4000f8e02ff */
[----:B------:R-:W-:-:S02]  /*a1b0*/  IMAD.IADD R5, R5, 0x1, R115 ;  /* 0x0000000105057824 */ /* 0x000fc400078e0273 */
[----:B------:R-:W-:Y:S02]  /*a1c0*/  IMAD R108, R103, UR8, RZ ;  /* 0x00000008676c7c24 */ /* 0x000fe4000f8e02ff */
[C---:B------:R-:W-:Y:S01]  /*a1d0*/  IMAD R103, R101.reuse, UR7, R48 ;  /* 0x0000000765677c24 */ /* 0x040fe2000f8e0230 */
[----:B----4-:R-:W-:Y:S01]  /*a1e0*/  SEL R48, R50, R49, P0 ;  /* 0x0000003132307207 */ /* 0x010fe20000000000 */
[----:B------:R-:W-:Y:S01]  /*a1f0*/  IMAD.WIDE.U32 R104, R101, UR6, R104 ;  /* 0x0000000665687c25 */ /* 0x000fe2000f8e0068 */
[----:B------:R-:W-:Y:S01]  /*a200*/  ULDC.64 UR6, c[0x0][0xba8] ;  /* 0x0002ea0000067ab9 */ /* 0x000fe20000000a00 */
[----:B------:R-:W-:Y:S02]  /*a210*/  SEL R50, R49, R50, P0 ;  /* 0x0000003231327207 */ /* 0x000fe40000000000 */
[----:B------:R-:W-:Y:S01]  /*a220*/  IMAD.WIDE.U32 R110, R107, UR8, R4 ;  /* 0x000000086b6e7c25 */ /* 0x000fe2000f8e0004 */
[----:B------:R-:W-:Y:S01]  /*a230*/  LEA R112, P2, R104, UR6, 0x2 ;  /* 0x0000000668707c11 */ /* 0x000fe2000f8410ff */
[----:B------:R-:W-:Y:S01]  /*a240*/  ULDC UR6, c[0x0][0xa88] ;  /* 0x0002a20000067ab9 */ /* 0x000fe20000000800 */
[----:B------:R-:W-:Y:S01]  /*a250*/  SEL R4, R46, R109, P0 ;  /* 0x0000006d2e047207 */ /* 0x000fe20000000000 */
[----:B------:R-:W-:Y:S01]  /*a260*/  IMAD.IADD R5, R105, 0x1, R103 ;  /* 0x0000000169057824 */ /* 0x000fe200078e0267 */
[----:B------:R-:W-:Y:S01]  /*a270*/  SEL R46, R109, R46, P0 ;  /* 0x0000002e6d2e7207 */ /* 0x000fe20000000000 */
[----:B------:R-:W-:Y:S01]  /*a280*/  IMAD R101, R107, UR9, R108 ;  /* 0x000000096b657c24 */ /* 0x000fe2000f8e026c */
[----:B------:R-:W-:Y:S01]  /*a290*/  ULDC.64 UR8, c[0x0][0xb00] ;  /* 0x0002c00000087ab9 */ /* 0x000fe20000000a00 */
[----:B------:R-:W-:Y:S01]  /*a2a0*/  SHFL.IDX PT, R108, R112, RZ, 0x1c1f ;  /* 0x001c1fff706c7589 */ /* 0x000fe200000e0000 */
[----:B------:R-:W-:Y:S01]  /*a2b0*/  LEA.HI.X R114, R104, UR7, R5, 0x2, P2 ;  /* 0x0000000768727c11 */ /* 0x000fe200090f1405 */
[----:B------:R-:W-:Y:S01]  /*a2c0*/  IMAD.IADD R107, R111, 0x1, R101 ;  /* 0x000000016f6b7824 */ /* 0x000fe200078e0265 */
[C---:B------:R-:W-:Y:S01]  /*a2d0*/  LEA R103, P3, R110.reuse, UR8, 0x2 ;  /* 0x000000086e677c11 */ /* 0x040fe2000f8610ff */
[----:B0-----:R-:W-:Y:S01]  /*a2e0*/  ULEA UR4, UR5, UR4, 0x18 ;  /* 0x0000000405047291 */ /* 0x001fe2000f8ec03f */
[----:B------:R-:W-:Y:S01]  /*a2f0*/  SEL R5, R47, R106, P0 ;  /* 0x0000006a2f057207 */ /* 0x000fe20000000000 */
[----:B------:R-:W0:Y:S01]  /*a300*/  SHFL.IDX PT, R109, R114, RZ, 0x1c1f ;  /* 0x001c1fff726d7589 */ /* 0x000e2200000e0000 */
[----:B------:R-:W-:Y:S01]  /*a310*/  LEA.HI.X R107, R110, UR9, R107, 0x2, P3 ;  /* 0x000000096e6b7c11 */ /* 0x000fe200098f146b */
[----:B------:R-:W-:Y:S01]  /*a320*/  IMAD R101, R113, UR6, RZ ;  /* 0x0000000671657c24 */ /* 0x000fe2000f8e02ff */
[----:B------:R-:W-:Y:S01]  /*a330*/  SEL R47, R106, R47, P0 ;  /* 0x0000002f6a2f7207 */ /* 0x000fe20000000000 */
[----:B------:R-:W-:Y:S01]  /*a340*/  SHFL.IDX PT, R110, R112, 0x1, 0x1c1f ;  /* 0x003c1f00706e7f89 */ /* 0x000fe200000e0000 */
[C---:B------:R-:W-:Y:S01]  /*a350*/  VIADD R106, R100.reuse, 0x8 ;  /* 0x00000008646a7836 */ /* 0x040fe20000000000 */
[----:B------:R-:W-:Y:S01]  /*a360*/  UIADD3 UR4, UR4, 0x33420, URZ ;  /* 0x0003342004047890 */ /* 0x000fe2000fffe03f */
[CC--:B------:R-:W-:Y:S01]  /*a370*/  ISETP.GE.OR P2, PT, R100.reuse, R101.reuse, P1 ;  /* 0x000000656400720c */ /* 0x0c0fe20000f46670 */
[----:B------:R-:W1:Y:S01]  /*a380*/  SHFL.IDX PT, R111, R114, 0x1, 0x1c1f ;  /* 0x003c1f00726f7f89 */ /* 0x000e6200000e0000 */
[-C--:B------:R-:W-:Y:S01]  /*a390*/  ISETP.GE.AND P3, PT, R100, R101.reuse, PT ;  /* 0x000000656400720c */ /* 0x080fe20003f66270 */
[----:B------:R-:W-:Y:S01]  /*a3a0*/  UPRMT UR4, URZ, 0x654, UR4 ;  /* 0x000006543f047896 */ /* 0x000fe20008000004 */
[----:B------:R-:W-:Y:S01]  /*a3b0*/  ISETP.GE.OR P1, PT, R106, R101, P1 ;  /* 0x000000656a00720c */ /* 0x000fe20000f26670 */
[----:B------:R2:W3:Y:S01]  /*a3c0*/  SHFL.IDX PT, R104, R103, RZ, 0x1c1f ;  /* 0x001c1fff67687589 */ /* 0x0004e200000e0000 */
[----:B------:R-:W-:-:S02]  /*a3d0*/  SEL R49, R51, R52, P0 ;  /* 0x0000003433317207 */ /* 0x000fc40000000000 */
[----:B------:R-:W-:Y:S01]  /*a3e0*/  SEL R51, R52, R51, P0 ;  /* 0x0000003334337207 */ /* 0x000fe20000000000 */
[----:B------:R2:W4:Y:S01]  /*a3f0*/  SHFL.IDX PT, R105, R107, RZ, 0x1c1f ;  /* 0x001c1fff6b697589 */ /* 0x00052200000e0000 */
[----:B-----5:R-:W-:Y:S02]  /*a400*/  SEL R52, R54, R53, P0 ;  /* 0x0000003536347207 */ /* 0x020fe40000000000 */
[----:B------:R-:W-:Y:S01]  /*a410*/  SYNCS.ARRIVE.TRANS64.RED.A1T0 RZ, [UR4], RZ ;  /* 0x000000ffffff79a7 */ /* 0x000fe20008100404 */
[----:B------:R-:W-:Y:S02]  /*a420*/  SEL R54, R53, R54, P0 ;  /* 0x0000003635367207 */ /* 0x000fe40000000000 */
[----:B------:R-:W-:Y:S01]  /*a430*/  SEL R53, R55, R102, P0 ;  /* 0x0000006637357207 */ /* 0x000fe20000000000 */
[----:B0-----:R2:W-:Y:S01]  /*a440*/  @!P2 ST.E desc[UR56][R108.64], R2 ;  /* 0x000000026c00a985 */ /* 0x0015e2000c101938 */
[----:B------:R-:W-:-:S03]  /*a450*/  SEL R55, R102, R55, P0 ;  /* 0x0000003766377207 */ /* 0x000fc60000000000 */
[----:B-1----:R2:W-:Y:S01]  /*a460*/  @!P1 ST.E desc[UR56][R110.64], R0 ;  /* 0x000000006e009985 */ /* 0x0025e2000c101938 */
[----:B------:R-:W-:Y:S05]  /*a470*/  @P3 BRA `(.L_x_3889) ;  /* 0x0000000800383947 */ /* 0x000fea0003800000 */
[C---:B--2---:R-:W-:Y:S01]  /*a480*/  VIADD R0, R96.reuse, 0x8 ;  /* 0x0000000860007836 */ /* 0x044fe20000000000 */
[----:B------:R-:W-:Y:S01]  /*a490*/  ULDC UR4, c[0x0][0xac8] ;  /* 0x0002b20000047ab9 */ /* 0x000fe20000000800 */
[C---:B------:R-:W-:Y:S01]  /*a4a0*/  VIADD R100, R96.reuse, 0x10 ;  /* 0x0000001060647836 */ /* 0x040fe20000000000 */
[C---:B------:R-:W-:Y:S01]  /*a4b0*/  ISETP.GE.AND P4, PT, R96.reuse, UR4, PT ;  /* 0x0000000460007c0c */ /* 0x040fe2000bf86270 */
[----:B------:R-:W-:Y:S01]  /*a4c0*/  VIADD R102, R96, 0x18 ;  /* 0x0000001860667836 */ /* 0x000fe20000000000 */
[----:B------:R-:W-:Y:S01]  /*a4d0*/  ISETP.GE.AND P5, PT, R0, UR4, PT ;  /* 0x0000000400007c0c */ /* 0x000fe2000bfa6270 */
[----:B------:R-:W-:Y:S01]  /*a4e0*/  VIADD R112, R96, 0x20 ;  /* 0x0000002060707836 */ /* 0x000fe20000000000 */
[----:B------:R-:W-:Y:S01]  /*a4f0*/  ISETP.GE.AND P3, PT, R100, UR4, PT ;  /* 0x0000000464007c0c */ /* 0x000fe2000bf66270 */
[----:B------:R-:W-:Y:S01]  /*a500*/  VIADD R114, R96, 0x30 ;  /* 0x0000003060727836 */ /* 0x000fe20000000000 */
[----:B------:R-:W-:Y:S02]  /*a510*/  ISETP.GE.AND P1, PT, R102, UR4, PT ;  /* 0x0000000466007c0c */ /* 0x000fe4000bf26270 */
[----:B------:R-:W-:-:S05]  /*a520*/  ISETP.GE.AND P2, PT, R112, UR4, PT ;  /* 0x0000000470007c0c */ /* 0x000fca000bf46270 */
[--C-:B---34-:R-:W-:Y:S02]  /*a530*/  @!P4 IMAD.WIDE R108, R96, 0x4, R104.reuse ;  /* 0x00000004606cc825 */ /* 0x118fe400078e0268 */
[----:B------:R-:W-:Y:S02]  /*a540*/  @!P5 LEA.HI R0, R0, R0, RZ, 0x1 ;  /* 0x000000000000d211 */ /* 0x000fe400078f08ff */
[----:B------:R-:W-:Y:S01]  /*a550*/  @!P3 LEA.HI R100, R100, R100, RZ, 0x1 ;  /* 0x000000646464b211 */ /* 0x000fe200078f08ff */
[----:B------:R0:W-:Y:S01]  /*a560*/  @!P4 ST.E.64 desc[UR56][R108.64], R94 ;  /* 0x0000005e6c00c985 */ /* 0x0001e2000c101b38 */
[----:B------:R-:W-:Y:S01]  /*a570*/  @!P5 LOP3.LUT R111, R0, 0xfffffffe, RZ, 0xc0, !PT ;  /* 0xfffffffe006fd812 */ /* 0x000fe200078ec0ff */
[----:B------:R-:W-:Y:S01]  /*a580*/  VIADD R0, R96, 0x28 ;  /* 0x0000002860007836 */ /* 0x000fe20000000000 */
[----:B------:R-:W-:Y:S01]  /*a590*/  @!P3 LOP3.LUT R113, R100, 0xfffffffe, RZ, 0xc0, !PT ;  /* 0xfffffffe6471b812 */ /* 0x000fe200078ec0ff */
[----:B------:R-:W-:Y:S01]  /*a5a0*/  VIADD R100, R96, 0x38 ;  /* 0x0000003860647836 */ /* 0x000fe20000000000 */
[----:B------:R-:W-:Y:S01]  /*a5b0*/  @!P1 LEA.HI R102, R102, R102, RZ, 0x1 ;  /* 0x0000006666669211 */ /* 0x000fe200078f08ff */
[----:B------:R-:W-:Y:S01]  /*a5c0*/  @!P5 IMAD.WIDE R110, R111, 0x4, R104 ;  /* 0x000000046f6ed825 */ /* 0x000fe200078e0268 */
[----:B------:R-:W-:-:S02]  /*a5d0*/  ISETP.GE.AND P4, PT, R0, UR4, PT ;  /* 0x0000000400007c0c */ /* 0x000fc4000bf86270 */
[----:B------:R-:W-:Y:S02]  /*a5e0*/  @!P2 LEA.HI R112, R112, R112, RZ, 0x1 ;  /* 0x000000707070a211 */ /* 0x000fe400078f08ff */
[----:B------:R1:W-:Y:S01]  /*a5f0*/  @!P5 ST.E.64 desc[UR56][R110.64], R98 ;  /* 0x000000626e00d985 */ /* 0x0003e2000c101b38 */
[----:B------:R-:W-:Y:S02]  /*a600*/  ISETP.GE.AND P5, PT, R114, UR4, PT ;  /* 0x0000000472007c0c */ /* 0x000fe4000bfa6270 */
[----:B------:R-:W-:Y:S01]  /*a610*/  @!P1 LOP3.LUT R115, R102, 0xfffffffe, RZ, 0xc0, !PT ;  /* 0xfffffffe66739812 */ /* 0x000fe200078ec0ff */
[--C-:B0-----:R-:W-:Y:S01]  /*a620*/  @!P3 IMAD.WIDE R94, R113, 0x4, R104.reuse ;  /* 0x00000004715eb825 */ /* 0x101fe200078e0268 */
[----:B------:R-:W-:Y:S02]  /*a630*/  ISETP.GE.AND P6, PT, R100, UR4, PT ;  /* 0x0000000464007c0c */ /* 0x000fe4000bfc6270 */
[----:B------:R-:W-:Y:S01]  /*a640*/  @!P2 LOP3.LUT R109, R112, 0xfffffffe, RZ, 0xc0, !PT ;  /* 0xfffffffe706da812 */ /* 0x000fe200078ec0ff */
[----:B------:R-:W-:Y:S01]  /*a650*/  VIADD R102, R96, 0x40 ;  /* 0x0000004060667836 */ /* 0x000fe20000000000 */
[----:B------:R-:W-:Y:S01]  /*a660*/  @!P4 LEA.HI R0, R0, R0, RZ, 0x1 ;  /* 0x000000000000c211 */ /* 0x000fe200078f08ff */
[----:B------:R0:W-:Y:S02]  /*a670*/  @!P3 ST.E.64 desc[UR56][R94.64], R92 ;  /* 0x0000005c5e00b985 */ /* 0x0001e4000c101b38 */
[----:B------:R-:W-:Y:S01]  /*a680*/  @!P2 IMAD.WIDE R108, R109, 0x4, R104 ;  /* 0x000000046d6ca825 */ /* 0x000fe200078e0268 */
[----:B------:R-:W-:-:S02]  /*a690*/  ISETP.GE.AND P3, PT, R102, UR4, PT ;  /* 0x0000000466007c0c */ /* 0x000fc4000bf66270 */
[----:B-1----:R-:W-:Y:S01]  /*a6a0*/  @!P4 LOP3.LUT R111, R0, 0xfffffffe, RZ, 0xc0, !PT ;  /* 0xfffffffe006fc812 */ /* 0x002fe200078ec0ff */
[----:B------:R-:W-:Y:S01]  /*a6b0*/  @!P1 IMAD.WIDE R98, R115, 0x4, R104 ;  /* 0x0000000473629825 */ /* 0x000fe200078e0268 */
[----:B------:R-:W-:Y:S02]  /*a6c0*/  @!P5 LEA.HI R114, R114, R114, RZ, 0x1 ;  /* 0x000000727272d211 */ /* 0x000fe400078f08ff */
[----:B------:R-:W-:Y:S01]  /*a6d0*/  @!P6 LEA.HI R100, R100, R100, RZ, 0x1 ;  /* 0x000000646464e211 */ /* 0x000fe200078f08ff */
[C---:B------:R-:W-:Y:S01]  /*a6e0*/  VIADD R110, R96.reuse, 0x48 ;  /* 0x00000048606e7836 */ /* 0x040fe20000000000 */
[----:B------:R1:W-:Y:S01]  /*a6f0*/  @!P1 ST.E.64 desc[UR56][R98.64], R86 ;  /* 0x0000005662009985 */ /* 0x0003e2000c101b38 */
[----:B------:R-:W-:Y:S01]  /*a700*/  VIADD R0, R96, 0x50 ;  /* 0x0000005060007836 */ /* 0x000fe20000000000 */
[----:B0-----:R-:W-:Y:S02]  /*a710*/  @!P5 LOP3.LUT R93, R114, 0xfffffffe, RZ, 0xc0, !PT ;  /* 0xfffffffe725dd812 */ /* 0x001fe400078ec0ff */
[----:B------:R0:W-:Y:S01]  /*a720*/  @!P2 ST.E.64 desc[UR56][R108.64], R88 ;  /* 0x000000586c00a985 */ /* 0x0001e2000c101b38 */
[----:B------:R-:W-:-:S02]  /*a730*/  ISETP.GE.AND P1, PT, R110, UR4, PT ;  /* 0x000000046e007c0c */ /* 0x000fc4000bf26270 */
[----:B------:R-:W-:Y:S02]  /*a740*/  ISETP.GE.AND P2, PT, R0, UR4, PT ;  /* 0x0000000400007c0c */ /* 0x000fe4000bf46270 */
[----:B------:R-:W-:Y:S02]  /*a750*/  @!P6 LOP3.LUT R95, R100, 0xfffffffe, RZ, 0xc0, !PT ;  /* 0xfffffffe645fe812 */ /* 0x000fe400078ec0ff */
[----:B------:R-:W-:Y:S01]  /*a760*/  @!P3 LEA.HI R102, R102, R102, RZ, 0x1 ;  /* 0x000000666666b211 */ /* 0x000fe200078f08ff */
[----:B-1----:R-:W-:-:S04]  /*a770*/  @!P4 IMAD.WIDE R86, R111, 0x4, R104 ;  /* 0x000000046f56c825 */ /* 0x002fc800078e0268 */
[----:B------:R-:W-:Y:S01]  /*a780*/  VIADD R98, R96, 0x58 ;  /* 0x0000005860627836 */ /* 0x000fe20000000000 */
[----:B------:R1:W-:Y:S01]  /*a790*/  @!P4 ST.E.64 desc[UR56][R86.64], R76 ;  /* 0x0000004c5600c985 */ /* 0x0003e2000c101b38 */
[--C-:B0-----:R-:W-:Y:S01]  /*a7a0*/  @!P5 IMAD.WIDE R88, R93, 0x4, R104.reuse ;  /* 0x000000045d58d825 */ /* 0x101fe200078e0268 */
[----:B------:R-:W-:Y:S02]  /*a7b0*/  @!P1 LEA.HI R110, R110, R110, RZ, 0x1 ;  /* 0x0000006e6e6e9211 */ /* 0x000fe400078f08ff */
[----:B------:R-:W-:Y:S01]  /*a7c0*/  ISETP.GE.AND P4, PT, R98, UR4, PT ;  /* 0x0000000462007c0c */ /* 0x000fe2000bf86270 */
[----:B------:R-:W-:Y:S01]  /*a7d0*/  @!P6 IMAD.WIDE R92, R95, 0x4, R104 ;  /* 0x000000045f5ce825 */ /* 0x000fe200078e0268 */
[----:B------:R-:W-:Y:S01]  /*a7e0*/  @!P3 LOP3.LUT R95, R102, 0xfffffffe, RZ, 0xc0, !PT ;  /* 0xfffffffe665fb812 */ /* 0x000fe200078ec0ff */
[----:B------:R0:W-:Y:S01]  /*a7f0*/  @!P5 ST.E.64 desc[UR56][R88.64], R72 ;  /* 0x000000485800d985 */ /* 0x0001e2000c101b38 */
[----:B------:R-:W-:Y:S01]  /*a800*/  @!P2 LEA.HI R0, R0, R0, RZ, 0x1 ;  /* 0x000000000000a211 */ /* 0x000fe200078f08ff */
[----:B------:R-:W-:-:S02]  /*a810*/  VIADD R99, R96, 0x60 ;  /* 0x0000006060637836 */ /* 0x000fc40000000000 */
[--C-:B------:R-:W-:Y:S01]  /*a820*/  @!P3 IMAD.WIDE R94, R95, 0x4, R104.reuse ;  /* 0x000000045f5eb825 */ /* 0x100fe200078e0268 */
[----:B------:R2:W-:Y:S01]  /*a830*/  @!P6 ST.E.64 desc[UR56][R92.64], R74 ;  /* 0x0000004a5c00e985 */ /* 0x0005e2000c101b38 */
[----:B-1----:R-:W-:Y:S02]  /*a840*/  @!P1 LOP3.LUT R77, R110, 0xfffffffe, RZ, 0xc0, !PT ;  /* 0xfffffffe6e4d9812 */ /* 0x002fe400078ec0ff */
[----:B------:R-:W-:Y:S01]  /*a850*/  VIADD R76, R96, 0x70 ;  /* 0x00000070604c7836 */ /* 0x000fe20000000000 */
[----:B------:R-:W-:Y:S01]  /*a860*/  @!P2 LOP3.LUT R87, R0, 0xfffffffe, RZ, 0xc0, !PT ;  /* 0xfffffffe0057a812 */ /* 0x000fe200078ec0ff */
[----:B------:R1:W-:Y:S01]  /*a870*/  @!P3 ST.E.64 desc[UR56][R94.64], R70 ;  /* 0x000000465e00b985 */ /* 0x0003e2000c101b38 */
[----:B------:R-:W-:Y:S01]  /*a880*/  @!P4 LEA.HI R98, R98, R98, RZ, 0x1 ;  /* 0x000000626262c211 */ /* 0x000fe200078f08ff */
[----:B------:R-:W-:Y:S01]  /*a890*/  VIADD R0, R96, 0x68 ;  /* 0x0000006860007836 */ /* 0x000fe20000000000 */
[----:B------:R-:W-:Y:S01]  /*a8a0*/  ISETP.GE.AND P3, PT, R99, UR4, PT ;  /* 0x0000000463007c0c */ /* 0x000fe2000bf66270 */
[----:B0-----:R-:W-:Y:S01]  /*a8b0*/  @!P1 IMAD.WIDE R72, R77, 0x4, R104 ;  /* 0x000000044d489825 */ /* 0x001fe200078e0268 */
[----:B------:R-:W-:-:S03]  /*a8c0*/  ISETP.GE.AND P6, PT, R76, UR4, PT ;  /* 0x000000044c007c0c */ /* 0x000fc6000bfc6270 */
[----:B------:R-:W-:Y:S01]  /*a8d0*/  VIADD R77, R96, 0x78 ;  /* 0x00000078604d7836 */ /* 0x000fe20000000000 */
[----:B------:R0:W-:Y:S01]  /*a8e0*/  @!P1 ST.E.64 desc[UR56][R72.64], R66 ;  /* 0x0000004248009985 */ /* 0x0001e2000c101b38 */
[----:B--2---:R-:W-:Y:S01]  /*a8f0*/  @!P2 IMAD.WIDE R74, R87, 0x4, R104 ;  /* 0x00000004574aa825 */ /* 0x004fe200078e0268 */
[----:B------:R-:W-:Y:S02]  /*a900*/  ISETP.GE.AND P1, PT, R0, UR4, PT ;  /* 0x0000000400007c0c */ /* 0x000fe4000bf26270 */
[----:B------:R-:W-:Y:S01]  /*a910*/  ISETP.GE.AND P5, PT, R77, UR4, PT ;  /* 0x000000044d007c0c */ /* 0x000fe2000bfa6270 */
[----:B------:R-:W-:Y:S01]  /*a920*/  VIADD R86, R96, 0x80 ;  /* 0x0000008060567836 */ /* 0x000fe20000000000 */
[----:B-1----:R-:W-:Y:S01]  /*a930*/  @!P4 LOP3.LUT R71, R98, 0xfffffffe, RZ, 0xc0, !PT ;  /* 0xfffffffe6247c812 */ /* 0x002fe200078ec0ff */
[----:B------:R-:W-:Y:S01]  /*a940*/  VIADD R87, R96, 0x88 ;  /* 0x0000008860577836 */ /* 0x000fe20000000000 */
[----:B------:R1:W-:Y:S01]  /*a950*/  @!P2 ST.E.64 desc[UR56][R74.64], R68 ;  /* 0x000000444a00a985 */ /* 0x0003e2000c101b38 */
[----:B------:R-:W-:-:S02]  /*a960*/  @!P3 LEA.HI R99, R99, R99, RZ, 0x1 ;  /* 0x000000636363b211 */ /* 0x000fc400078f08ff */
[----:B------:R-:W-:Y:S02]  /*a970*/  ISETP.GE.AND P2, PT, R86, UR4, PT ;  /* 0x0000000456007c0c */ /* 0x000fe4000bf46270 */
[----:B------:R-:W-:Y:S01]  /*a980*/  @!P6 LEA.HI R76, R76, R76, RZ, 0x1 ;  /* 0x0000004c4c4ce211 */ /* 0x000fe200078f08ff */
[----:B0-----:R-:W-:Y:S01]  /*a990*/  @!P4 IMAD.WIDE R66, R71, 0x4, R104 ;  /* 0x000000044742c825 */ /* 0x001fe200078e0268 */
[----:B------:R-:W-:Y:S02]  /*a9a0*/  @!P1 LEA.HI R0, R0, R0, RZ, 0x1 ;  /* 0x0000000000009211 */ /* 0x000fe400078f08ff */
[----:B------:R-:W-:Y:S02]  /*a9b0*/  @!P6 LOP3.LUT R73, R76, 0xfffffffe, RZ, 0xc0, !PT ;  /* 0xfffffffe4c49e812 */ /* 0x000fe400078ec0ff */
[----:B------:R0:W-:Y:S01]  /*a9c0*/  @!P4 ST.E.64 desc[UR56][R66.64], R64 ;  /* 0x000000404200c985 */ /* 0x0001e2000c101b38 */
[----:B------:R-:W-:Y:S02]  /*a9d0*/  ISETP.GE.AND P4, PT, R87, UR4, PT ;  /* 0x0000000457007c0c */ /* 0x000fe4000bf86270 */
[----:B-1----:R-:W-:-:S02]  /*a9e0*/  @!P3 LOP3.LUT R69, R99, 0xfffffffe, RZ, 0xc0, !PT ;  /* 0xfffffffe6345b812 */ /* 0x002fc400078ec0ff */
[----:B------:R-:W-:Y:S02]  /*a9f0*/  @!P5 LEA.HI R77, R77, R77, RZ, 0x1 ;  /* 0x0000004d4d4dd211 */ /* 0x000fe400078f08ff */
[----:B------:R-:W-:Y:S01]  /*aa00*/  @!P1 LOP3.LUT R71, R0, 0xfffffffe, RZ, 0xc0, !PT ;  /* 0xfffffffe00479812 */ /* 0x000fe200078ec0ff */
[----:B------:R-:W-:Y:S01]  /*aa10*/  @!P3 IMAD.WIDE R68, R69, 0x4, R104 ;  /* 0x000000044544b825 */ /* 0x000fe200078e0268 */
[----:B------:R-:W-:-:S03]  /*aa20*/  @!P2 LEA.HI R86, R86, R86, RZ, 0x1 ;  /* 0x000000565656a211 */ /* 0x000fc600078f08ff */
[--C-:B------:R-:W-:Y:S01]  /*aa30*/  @!P1 IMAD.WIDE R70, R71, 0x4, R104.reuse ;  /* 0x0000000447469825 */ /* 0x100fe200078e0268 */
[----:B------:R1:W-:Y:S01]  /*aa40*/  @!P3 ST.E.64 desc[UR56][R68.64], R60 ;  /* 0x0000003c4400b985 */ /* 0x0003e2000c101b38 */
[----:B------:R-:W-:Y:S02]  /*aa50*/  @!P4 LEA.HI R87, R87, R87, RZ, 0x1 ;  /* 0x000000575757c211 */ /* 0x000fe400078f08ff */
[----:B0-----:R-:W-:Y:S01]  /*aa60*/  @!P5 LOP3.LUT R67, R77, 0xfffffffe, RZ, 0xc0, !PT ;  /* 0xfffffffe4d43d812 */ /* 0x001fe200078ec0ff */
[--C-:B------:R-:W-:Y:S01]  /*aa70*/  @!P6 IMAD.WIDE R64, R73, 0x4, R104.reuse ;  /* 0x000000044940e825 */ /* 0x100fe200078e0268 */
[----:B------:R-:W-:Y:S01]  /*aa80*/  @!P2 LOP3.LUT R73, R86, 0xfffffffe, RZ, 0xc0, !PT ;  /* 0xfffffffe5649a812 */ /* 0x000fe200078ec0ff */
[----:B------:R0:W-:Y:S01]  /*aa90*/  @!P1 ST.E.64 desc[UR56][R70.64], R62 ;  /* 0x0000003e46009985 */ /* 0x0001e2000c101b38 */
[----:B------:R-:W-:Y:S01]  /*aaa0*/  @!P4 LOP3.LUT R87, R87, 0xfffffffe, RZ, 0xc0, !PT ;  /* 0xfffffffe5757c812 */ /* 0x000fe200078ec0ff */
[----:B------:R-:W-:Y:S02]  /*aab0*/  @!P5 IMAD.WIDE R66, R67, 0x4, R104 ;  /* 0x000000044342d825 */ /* 0x000fe400078e0268 */
[----:B------:R2:W-:Y:S02]  /*aac0*/  @!P6 ST.E.64 desc[UR56][R64.64], R58 ;  /* 0x0000003a4000e985 */ /* 0x0005e4000c101b38 */
[----:B------:R-:W-:-:S02]  /*aad0*/  VIADD R0, R96, 0x90 ;  /* 0x0000009060007836 */ /* 0x000fc40000000000 */
[--C-:B-1----:R-:W-:Y:S01]  /*aae0*/  @!P2 IMAD.WIDE R60, R73, 0x4, R104.reuse ;  /* 0x00000004493ca825 */ /* 0x102fe200078e0268 */
[----:B------:R-:W-:Y:S02]  /*aaf0*/  @!P5 ST.E.64 desc[UR56][R66.64], R56 ;  /* 0x000000384200d985 */ /* 0x000fe4000c101b38 */
[----:B------:R-:W-:Y:S01]  /*ab00*/  ISETP.GE.AND P1, PT, R0, UR4, PT ;  /* 0x0000000400007c0c */ /* 0x000fe2000bf26270 */
[----:B------:R-:W-:Y:S01]  /*ab10*/  VIADD R68, R96, 0x98 ;  /* 0x0000009860447836 */ /* 0x000fe20000000000 */
[----:B------:R-:W-:Y:S01]  /*ab20*/  @!P2 ST.E.64 desc[UR56][R60.64], R26 ;  /* 0x0000001a3c00a985 */ /* 0x000fe2000c101b38 */
[----:B0-----:R-:W-:-:S03]  /*ab30*/  @!P4 IMAD.WIDE R62, R87, 0x4, R104 ;  /* 0x00000004573ec825 */ /* 0x001fc600078e0268 */
[----:B------:R-:W-:Y:S01]  /*ab40*/  ISETP.GE.AND P2, PT, R68, UR4, PT ;  /* 0x0000000444007c0c */ /* 0x000fe2000bf46270 */
[C---:B------:R-:W-:Y:S01]  /*ab50*/  VIADD R69, R96.reuse, 0xa0 ;  /* 0x000000a060457836 */ /* 0x040fe20000000000 */
[----:B------:R0:W-:Y:S01]  /*ab60*/  @!P4 ST.E.64 desc[UR56][R62.64], R24 ;  /* 0x000000183e00c985 */ /* 0x0001e2000c101b38 */
[C---:B------:R-:W-:Y:S02]  /*ab70*/  VIADD R70, R96.reuse, 0xa8 ;  /* 0x000000a860467836 */ /* 0x040fe40000000000 */
[C---:B--2---:R-:W-:Y:S01]  /*ab80*/  VIADD R58, R96.reuse, 0xb0 ;  /* 0x000000b0603a7836 */ /* 0x044fe20000000000 */
[----:B------:R-:W-:Y:S01]  /*ab90*/  ISETP.GE.AND P3, PT, R69, UR4, PT ;  /* 0x0000000445007c0c */ /* 0x000fe2000bf66270 */
[----:B------:R-:W-:Y:S01]  /*aba0*/  VIADD R59, R96, 0xb8 ;  /* 0x000000b8603b7836 */ /* 0x000fe20000000000 */
[----:B------:R-:W-:Y:S02]  /*abb0*/  ISETP.GE.AND P4, PT, R70, UR4, PT ;  /* 0x0000000446007c0c */ /* 0x000fe4000bf86270 */
[----:B------:R-:W-:-:S02]  /*abc0*/  ISETP.GE.AND P5, PT, R58, UR4, PT ;  /* 0x000000043a007c0c */ /* 0x000fc4000bfa6270 */
[----:B------:R-:W-:Y:S02]  /*abd0*/  ISETP.GE.AND P6, PT, R59, UR4, PT ;  /* 0x000000043b007c0c */ /* 0x000fe4000bfc6270 */
[----:B------:R-:W-:Y:S02]  /*abe0*/  @!P1 LEA.HI R0, R0, R0, RZ, 0x1 ;  /* 0x0000000000009211 */ /* 0x000fe400078f08ff */
[----:B------:R-:W-:Y:S02]  /*abf0*/  @!P2 LEA.HI R68, R68, R68, RZ, 0x1 ;  /* 0x000000444444a211 */ /* 0x000fe400078f08ff */
[----:B0-----:R-:W-:Y:S02]  /*ac00*/  @!P1 LOP3.LUT R25, R0, 0xfffffffe, RZ, 0xc0, !PT ;  /* 0xfffffffe00199812 */ /* 0x001fe400078ec0ff */
[----:B------:R-:W-:Y:S02]  /*ac10*/  @!P3 LEA.HI R69, R69, R69, RZ, 0x1 ;  /* 0x000000454545b211 */ /* 0x000fe400078f08ff */
[----:B------:R-:W-:-:S02]  /*ac20*/  @!P4 LEA.HI R70, R70, R70, RZ, 0x1 ;  /* 0x000000464646c211 */ /* 0x000fc400078f08ff */
[----:B------:R-:W-:Y:S02]  /*ac30*/  @!P5 LEA.HI R58, R58, R58, RZ, 0x1 ;  /* 0x0000003a3a3ad211 */ /* 0x000fe400078f08ff */
[----:B------:R-:W-:Y:S02]  /*ac40*/  @!P6 LEA.HI R24, R59, R59, RZ, 0x1 ;  /* 0x0000003b3b18e211 */ /* 0x000fe400078f08ff */
[----:B------:R-:W-:Y:S02]  /*ac50*/  @!P2 LOP3.LUT R27, R68, 0xfffffffe, RZ, 0xc0, !PT ;  /* 0xfffffffe441ba812 */ /* 0x000fe400078ec0ff */
[----:B------:R-:W-:Y:S02]  /*ac60*/  @!P3 LOP3.LUT R57, R69, 0xfffffffe, RZ, 0xc0, !PT ;  /* 0xfffffffe4539b812 */ /* 0x000fe400078ec0ff */
[----:B------:R-:W-:Y:S01]  /*ac70*/  @!P4 LOP3.LUT R59, R70, 0xfffffffe, RZ, 0xc0, !PT ;  /* 0xfffffffe463bc812 */ /* 0x000fe200078ec0ff */
[----:B------:R-:W-:Y:S01]  /*ac80*/  @!P2 IMAD.WIDE R26, R27, 0x4, R104 ;  /* 0x000000041b1aa825 */ /* 0x000fe200078e0268 */
[----:B------:R-:W-:-:S02]  /*ac90*/  @!P5 LOP3.LUT R61, R58, 0xfffffffe, RZ, 0xc0, !PT ;  /* 0xfffffffe3a3dd812 */ /* 0x000fc400078ec0ff */
[----:B------:R-:W-:Y:S01]  /*aca0*/  @!P6 LOP3.LUT R63, R24, 0xfffffffe, RZ, 0xc0, !PT ;  /* 0xfffffffe183fe812 */ /* 0x000fe200078ec0ff */
[----:B------:R-:W-:-:S04]  /*acb0*/  @!P1 IMAD.WIDE R24, R25, 0x4, R104 ;  /* 0x0000000419189825 */ /* 0x000fc800078e0268 */
        /* <DEDUP_REMOVED lines=8> */
[----:B------:R0:W-:Y:S04]  /*ad40*/  @!P5 ST.E.64 desc[UR56][R60.64], R40 ;  /* 0x000000283c00d985 */ /* 0x0001e8000c101b38 */
[----:B------:R0:W-:Y:S02]  /*ad50*/  @!P6 ST.E.64 desc[UR56][R104.64], R44 ;  /* 0x0000002c6800e985 */ /* 0x0001e4000c101b38 */
.L_x_3889:
[----:B------:R-:W-:Y:S05]  /*ad60*/  BSYNC B0 ;  /* 0x0000000000007941 */ /* 0x000fea0003800000 */
.L_x_3888:
[----:B------:R-:W-:Y:S01]  /*ad70*/  ISETP.GE.AND P1, PT, R106, R101, PT ;  /* 0x000000656a00720c */ /* 0x000fe20003f26270 */
[----:B0-----:R1:W0:Y:S01]  /*ad80*/  SHFL.IDX PT, R21, R107, 0x1, 0x1c1f ;  /* 0x003c1f006b157f89 */ /* 0x00122200000e0000 */
[----:B------:R-:W-:Y:S02]  /*ad90*/  SEL R40, R38, R91, P0 ;  /* 0x0000005b26287207 */ /* 0x000fe40000000000 */
[----:B------:R-:W-:Y:S01]  /*ada0*/  SEL R22, R29, R90, P0 ;  /* 0x0000005a1d167207 */ /* 0x000fe20000000000 */
[----:B------:R1:W0:Y:S01]  /*adb0*/  SHFL.IDX PT, R20, R103, 0x1, 0x1c1f ;  /* 0x003c1f0067147f89 */ /* 0x00022200000e0000 */
        /* <DEDUP_REMOVED lines=18> */
[----:B--2---:R-:W-:Y:S02]  /*aee0*/  SEL R2, R11, R78, P0 ;  /* 0x0000004e0b027207 */ /* 0x004fe40000000000 */
[----:B------:R-:W-:Y:S01]  /*aef0*/  SEL R8, R78, R11, P0 ;  /* 0x0000000b4e087207 */ /* 0x000fe20000000000 */
[----:B01----:R-:W-:Y:S06]  /*af00*/  @P1 BRA `(.L_x_3860) ;  /* 0x0000006000601947 */ /* 0x003fec0003800000 */
[C---:B------:R-:W-:Y:S01]  /*af10*/  VIADD R0, R96.reuse, 0x8 ;  /* 0x0000000860007836 */ /* 0x040fe20000000000 */
[----:B------:R-:W-:Y:S01]  /*af20*/  ULDC UR4, c[0x0][0xac8] ;  /* 0x0002b20000047ab9 */ /* 0x000fe20000000800 */
[C---:B------:R-:W-:Y:S01]  /*af30*/  VIADD R32, R96.reuse, 0x10 ;  /* 0x0000001060207836 */ /* 0x040fe20000000000 */
[C---:B------:R-:W-:Y:S01]  /*af40*/  ISETP.GE.AND P0, PT, R96.reuse, UR4, PT ;  /* 0x0000000460007c0c */ /* 0x040fe2000bf06270 */
[----:B------:R-:W-:Y:S01]  /*af50*/  VIADD R33, R96, 0x18 ;  /* 0x0000001860217836 */ /* 0x000fe20000000000 */
[----:B------:R-:W-:Y:S01]  /*af60*/  ISETP.GE.AND P1, PT, R0, UR4, PT ;  /* 0x0000000400007c0c */ /* 0x000fe2000bf26270 */
[----:B------:R-:W-:Y:S01]  /*af70*/  VIADD R56, R96, 0x20 ;  /* 0x0000002060387836 */ /* 0x000fe20000000000 */
[----:B------:R-:W-:Y:S01]  /*af80*/  ISETP.GE.AND P5, PT, R32, UR4, PT ;  /* 0x0000000420007c0c */ /* 0x000fe2000bfa6270 */
[C---:B------:R-:W-:Y:S01]  /*af90*/  VIADD R58, R96.reuse, 0x28 ;  /* 0x00000028603a7836 */ /* 0x040fe20000000000 */
[----:B------:R-:W-:Y:S01]  /*afa0*/  ISETP.GE.AND P6, PT, R33, UR4, PT ;  /* 0x0000000421007c0c */ /* 0x000fe2000bfc6270 */
[----:B------:R-:W-:Y:S01]  /*afb0*/  VIADD R59, R96, 0x30 ;  /* 0x00000030603b7836 */ /* 0x000fe20000000000 */
[----:B------:R-:W-:-:S02]  /*afc0*/  ISETP.GE.AND P2, PT, R56, UR4, PT ;  /* 0x0000000438007c0c */ /* 0x000fc4000bf46270 */
[----:B------:R-:W-:Y:S02]  /*afd0*/  ISETP.GE.AND P3, PT, R58, UR4, PT ;  /* 0x000000043a007c0c */ /* 0x000fe4000bf66270 */
[----:B------:R-:W-:Y:S01]  /*afe0*/  ISETP.GE.AND P4, PT, R59, UR4, PT ;  /* 0x000000043b007c0c */ /* 0x000fe2000bf86270 */
[----:B------:R-:W-:Y:S02]  /*aff0*/  @!P0 IMAD.WIDE R10, R96, 0x4, R20 ;  /* 0x00000004600a8825 */ /* 0x000fe400078e0214 */
[----:B------:R-:W-:Y:S02]  /*b000*/  @!P1 LEA.HI R0, R0, R0, RZ, 0x1 ;  /* 0x0000000000009211 */ /* 0x000fe400078f08ff */
[----:B------:R-:W-:Y:S01]  /*b010*/  @!P5 LEA.HI R32, R32, R32, RZ, 0x1 ;  /* 0x000000202020d211 */ /* 0x000fe200078f08ff */
[----:B------:R0:W-:Y:S01]  /*b020*/  @!P0 ST.E.64 desc[UR56][R10.64], R12 ;  /* 0x0000000c0a008985 */ /* 0x0001e2000c101b38 */
[----:B------:R-:W-:Y:S02]  /*b030*/  @!P6 LEA.HI R44, R33, R33, RZ, 0x1 ;  /* 0x00000021212ce211 */ /* 0x000fe400078f08ff */
[----:B------:R-:W-:Y:S01]  /*b040*/  @!P1 LOP3.LUT R33, R0, 0xfffffffe, RZ, 0xc0, !PT ;  /* 0xfffffffe00219812 */ /* 0x000fe200078ec0ff */
[----:B------:R-:W-:Y:S01]  /*b050*/  VIADD R0, R96, 0x38 ;  /* 0x0000003860007836 */ /* 0x000fe20000000000 */
[----:B------:R-:W-:-:S02]  /*b060*/  @!P5 LOP3.LUT R45, R32, 0xfffffffe, RZ, 0xc0, !PT ;  /* 0xfffffffe202dd812 */ /* 0x000fc400078ec0ff */
[----:B------:R-:W-:Y:S01]  /*b070*/  @!P6 LOP3.LUT R57, R44, 0xfffffffe, RZ, 0xc0, !PT ;  /* 0xfffffffe2c39e812 */ /* 0x000fe200078ec0ff */
[----:B------:R-:W-:Y:S01]  /*b080*/  VIADD R44, R96, 0x40 ;  /* 0x00000040602c7836 */ /* 0x000fe20000000000 */
[----:B------:R-:W-:Y:S02]  /*b090*/  @!P2 LEA.HI R56, R56, R56, RZ, 0x1 ;  /* 0x000000383838a211 */ /* 0x000fe400078f08ff */
[----:B------:R-:W-:Y:S02]  /*b0a0*/  @!P3 LEA.HI R58, R58, R58, RZ, 0x1 ;  /* 0x0000003a3a3ab211 */ /* 0x000fe400078f08ff */
[----:B------:R-:W-:Y:S01]  /*b0b0*/  @!P4 LEA.HI R59, R59, R59, RZ, 0x1 ;  /* 0x0000003b3b3bc211 */ /* 0x000fe200078f08ff */
[----:B0-----:R-:W-:-:S03]  /*b0c0*/  @!P1 IMAD.WIDE R10, R33, 0x4, R20 ;  /* 0x00000004210a9825 */ /* 0x001fc600078e0214 */
[----:B------:R-:W-:Y:S01]  /*b0d0*/  @!P4 LOP3.LUT R59, R59, 0xfffffffe, RZ, 0xc0, !PT ;  /* 0xfffffffe3b3bc812 */ /* 0x000fe200078ec0ff */
[--C-:B------:R-:W-:Y:S01]  /*b0e0*/  @!P5 IMAD.WIDE R12, R45, 0x4, R20.reuse ;  /* 0x000000042d0cd825 */ /* 0x100fe200078e0214 */
[----:B------:R0:W-:Y:S01]  /*b0f0*/  @!P1 ST.E.64 desc[UR56][R10.64], R16 ;  /* 0x000000100a009985 */ /* 0x0001e2000c101b38 */
[----:B------:R-:W-:Y:S02]  /*b100*/  ISETP.GE.AND P1, PT, R44, UR4, PT ;  /* 0x000000042c007c0c */ /* 0x000fe4000bf26270 */
[----:B------:R-:W-:Y:S01]  /*b110*/  @!P6 IMAD.WIDE R32, R57, 0x4, R20 ;  /* 0x000000043920e825 */ /* 0x000fe200078e0214 */
[----:B------:R1:W-:Y:S01]  /*b120*/  @!P5 ST.E.64 desc[UR56][R12.64], R18 ;  /* 0x000000120c00d985 */ /* 0x0003e2000c101b38 */
[----:B------:R-:W-:Y:S02]  /*b130*/  ISETP.GE.AND P5, PT, R0, UR4, PT ;  /* 0x0000000400007c0c */ /* 0x000fe4000bfa6270 */
[----:B------:R-:W-:Y:S01]  /*b140*/  VIADD R57, R96, 0x48 ;  /* 0x0000004860397836 */ /* 0x000fe20000000000 */
[----:B------:R-:W-:Y:S01]  /*b150*/  @!P2 LOP3.LUT R45, R56, 0xfffffffe, RZ, 0xc0, !PT ;  /* 0xfffffffe382da812 */ /* 0x000fe200078ec0ff */
[----:B------:R2:W-:Y:S03]  /*b160*/  @!P6 ST.E.64 desc[UR56][R32.64], R30 ;  /* 0x0000001e2000e985 */ /* 0x0005e6000c101b38 */
[----:B------:R-:W-:-:S02]  /*b170*/  ISETP.GE.AND P0, PT, R57, UR4, PT ;  /* 0x0000000439007c0c */ /* 0x000fc4000bf06270 */
[----:B0-----:R-:W-:Y:S01]  /*b180*/  @!P3 LOP3.LUT R17, R58, 0xfffffffe, RZ, 0xc0, !PT ;  /* 0xfffffffe3a11b812 */ /* 0x001fe200078ec0ff */
[--C-:B------:R-:W-:Y:S01]  /*b190*/  @!P2 IMAD.WIDE R10, R45, 0x4, R20.reuse ;  /* 0x000000042d0aa825 */ /* 0x100fe200078e0214 */
[----:B------:R-:W-:Y:S02]  /*b1a0*/  @!P1 LEA.HI R44, R44, R44, RZ, 0x1 ;  /* 0x0000002c2c2c9211 */ /* 0x000fe400078f08ff */
[----:B------:R-:W-:Y:S01]  /*b1b0*/  @!P5 LEA.HI R0, R0, R0, RZ, 0x1 ;  /* 0x000000000000d211 */ /* 0x000fe200078f08ff */
[--C-:B-1----:R-:W-:Y:S01]  /*b1c0*/  @!P3 IMAD.WIDE R12, R17, 0x4, R20.reuse ;  /* 0x00000004110cb825 */ /* 0x102fe200078e0214 */
[----:B------:R0:W-:Y:S02]  /*b1d0*/  @!P2 ST.E.64 desc[UR56][R10.64], R6 ;  /* 0x000000060a00a985 */ /* 0x0001e4000c101b38 */
[----:B------:R-:W-:Y:S01]  /*b1e0*/  @!P5 LOP3.LUT R19, R0, 0xfffffffe, RZ, 0xc0, !PT ;  /* 0xfffffffe0013d812 */ /* 0x000fe200078ec0ff */
[----:B------:R-:W-:Y:S01]  /*b1f0*/  VIADD R18, R96, 0x50 ;  /* 0x0000005060127836 */ /* 0x000fe20000000000 */
[----:B------:R1:W-:Y:S01]  /*b200*/  @!P3 ST.E.64 desc[UR56][R12.64], R42 ;  /* 0x0000002a0c00b985 */ /* 0x0003e2000c101b38 */
[----:B------:R-:W-:Y:S01]  /*b210*/  @!P4 IMAD.WIDE R16, R59, 0x4, R20 ;  /* 0x000000043b10c825 */ /* 0x000fe200078e0214 */
[----:B------:R-:W-:-:S02]  /*b220*/  @!P0 LEA.HI R57, R57, R57, RZ, 0x1 ;  /* 0x0000003939398211 */ /* 0x000fc400078f08ff */
[----:B------:R-:W-:Y:S01]  /*b230*/  ISETP.GE.AND P2, PT, R18, UR4, PT ;  /* 0x0000000412007c0c */ /* 0x000fe2000bf46270 */
[C---:B------:R-:W-:Y:S01]  /*b240*/  VIADD R0, R96.reuse, 0x58 ;  /* 0x0000005860007836 */ /* 0x040fe20000000000 */
[----:B------:R-:W-:Y:S01]  /*b250*/  @!P0 LOP3.LUT R57, R57, 0xfffffffe, RZ, 0xc0, !PT ;  /* 0xfffffffe39398812 */ /* 0x000fe200078ec0ff */
[----:B------:R5:W-:Y:S01]  /*b260*/  @!P4 ST.E.64 desc[UR56][R16.64], R4 ;  /* 0x000000041000c985 */ /* 0x000be2000c101b38 */
[----:B--2---:R-:W-:Y:S01]  /*b270*/  VIADD R30, R96, 0x60 ;  /* 0x00000060601e7836 */ /* 0x004fe20000000000 */
[----:B0-----:R-:W-:Y:S01]  /*b280*/  @!P1 LOP3.LUT R11, R44, 0xfffffffe, RZ, 0xc0, !PT ;  /* 0xfffffffe2c0b9812 */ /* 0x001fe200078ec0ff */
[----:B------:R-:W-:Y:S01]  /*b290*/  @!P5 IMAD.WIDE R6, R19, 0x4, R20 ;  /* 0x000000041306d825 */ /* 0x000fe200078e0214 */
[----:B------:R-:W-:Y:S02]  /*b2a0*/  ISETP.GE.AND P3, PT, R0, UR4, PT ;  /* 0x0000000400007c0c */ /* 0x000fe4000bf66270 */
[----:B------:R-:W-:Y:S01]  /*b2b0*/  ISETP.GE.AND P4, PT, R30, UR4, PT ;  /* 0x000000041e007c0c */ /* 0x000fe2000bf86270 */
[----:B-1----:R-:W-:Y:S01]  /*b2c0*/  VIADD R12, R96, 0x68 ;  /* 0x00000068600c7836 */ /* 0x002fe20000000000 */
[----:B------:R0:W-:Y:S02]  /*b2d0*/  @!P5 ST.E.64 desc[UR56][R6.64], R46 ;  /* 0x0000002e0600d985 */ /* 0x0001e4000c101b38 */
[----:B------:R-:W-:-:S02]  /*b2e0*/  @!P2 LEA.HI R18, R18, R18, RZ, 0x1 ;  /* 0x000000121212a211 */ /* 0x000fc400078f08ff */
[----:B------:R-:W-:Y:S01]  /*b2f0*/  ISETP.GE.AND P5, PT, R12, UR4, PT ;  /* 0x000000040c007c0c */ /* 0x000fe2000bfa6270 */
[----:B-----5:R-:W-:-:S04]  /*b300*/  @!P1 IMAD.WIDE R4, R11, 0x4, R20 ;  /* 0x000000040b049825 */ /* 0x020fc800078e0214 */
[----:B------:R-:W-:Y:S01]  /*b310*/  VIADD R16, R96, 0x70 ;  /* 0x0000007060107836 */ /* 0x000fe20000000000 */
[----:B------:R1:W-:Y:S01]  /*b320*/  @!P1 ST.E.64 desc[UR56][R4.64], R48 ;  /* 0x0000003004009985 */ /* 0x0003e2000c101b38 */
[----:B------:R-:W-:Y:S01]  /*b330*/  @!P0 IMAD.WIDE R10, R57, 0x4, R20 ;  /* 0x00000004390a8825 */ /* 0x000fe200078e0214 */
[----:B------:R-:W-:Y:S02]  /*b340*/  @!P3 LEA.HI R0, R0, R0, RZ, 0x1 ;  /* 0x000000000000b211 */ /* 0x000fe400078f08ff */
[----:B------:R-:W-:Y:S01]  /*b350*/  ISETP.GE.AND P1, PT, R16, UR4, PT ;  /* 0x0000000410007c0c */ /* 0x000fe2000bf26270 */
[----:B------:R-:W-:Y:S01]  /*b360*/  VIADD R17, R96, 0x78 ;  /* 0x0000007860117836 */ /* 0x000fe20000000000 */
[----:B------:R2:W-:Y:S01]  /*b370*/  @!P0 ST.E.64 desc[UR56][R10.64], R50 ;  /* 0x000000320a008985 */ /* 0x0005e2000c101b38 */
[----:B0-----:R-:W-:Y:S01]  /*b380*/  @!P2 LOP3.LUT R7, R18, 0xfffffffe, RZ, 0xc0, !PT ;  /* 0xfffffffe1207a812 */ /* 0x001fe200078ec0ff */
[----:B------:R-:W-:Y:S01]  /*b390*/  VIADD R18, R96, 0x80 ;  /* 0x0000008060127836 */ /* 0x000fe20000000000 */
[----:B------:R-:W-:-:S02]  /*b3a0*/  @!P3 LOP3.LUT R13, R0, 0xfffffffe, RZ, 0xc0, !PT ;  /* 0xfffffffe000db812 */ /* 0x000fc400078ec0ff */
[----:B------:R-:W-:Y:S02]  /*b3b0*/  ISETP.GE.AND P0, PT, R17, UR4, PT ;  /* 0x0000000411007c0c */ /* 0x000fe4000bf06270 */
[----:B------:R-:W-:Y:S01]  /*b3c0*/  @!P4 LEA.HI R30, R30, R30, RZ, 0x1 ;  /* 0x0000001e1e1ec211 */ /* 0x000fe200078f08ff */
[--C-:B-1----:R-:W-:Y:S01]  /*b3d0*/  @!P2 IMAD.WIDE R4, R7, 0x4, R20.reuse ;  /* 0x000000040704a825 */ /* 0x102fe200078e0214 */
[----:B------:R-:W-:Y:S02]  /*b3e0*/  @!P5 LEA.HI R12, R12, R12, RZ, 0x1 ;  /* 0x0000000c0c0cd211 */ /* 0x000fe400078f08ff */
[----:B------:R-:W-:Y:S01]  /*b3f0*/  @!P1 LEA.HI R16, R16, R16, RZ, 0x1 ;  /* 0x0000001010109211 */ /* 0x000fe200078f08ff */
[----:B------:R-:W-:Y:S01]  /*b400*/  @!P3 IMAD.WIDE R6, R13, 0x4, R20 ;  /* 0x000000040d06b825 */ /* 0x000fe200078e0214 */
[----:B------:R-:W-:Y:S01]  /*b410*/  @!P5 LOP3.LUT R13, R12, 0xfffffffe, RZ, 0xc0, !PT ;  /* 0xfffffffe0c0dd812 */ /* 0x000fe200078ec0ff */
[----:B------:R0:W-:Y:S01]  /*b420*/  @!P2 ST.E.64 desc[UR56][R4.64], R52 ;  /* 0x000000340400a985 */ /* 0x0001e2000c101b38 */
[----:B--2---:R-:W-:-:S02]  /*b430*/  @!P4 LOP3.LUT R11, R30, 0xfffffffe, RZ, 0xc0, !PT ;  /* 0xfffffffe1e0bc812 */ /* 0x004fc400078ec0ff */
        /* <DEDUP_REMOVED lines=18> */
[----:B------:R-:W-:Y:S01]  /*b560*/  VIADD R17, R96, 0xa8 ;  /* 0x000000a860117836 */ /* 0x000fe20000000000 */
[----:B--2---:R-:W-:Y:S01]  /*b570*/  @!P2 LOP3.LUT R11, R18, 0xfffffffe, RZ, 0xc0, !PT ;  /* 0xfffffffe120ba812 */ /* 0x004fe200078ec0ff */
[C---:B------:R-:W-:Y:S02]  /*b580*/  VIADD R10, R96.reuse, 0x98 ;  /* 0x00000098600a7836 */ /* 0x040fe40000000000 */
[C---:B------:R-:W-:Y:S01]  /*b590*/  VIADD R19, R96.reuse, 0xb0 ;  /* 0x000000b060137836 */ /* 0x040fe20000000000 */
[----:B------:R-:W-:Y:S01]  /*b5a0*/  ISETP.GE.AND P5, PT, R17, UR4, PT ;  /* 0x0000000411007c0c */ /* 0x000fe2000bfa6270 */
[----:B0-----:R-:W-:Y:S01]  /*b5b0*/  VIADD R12, R96, 0xa0 ;  /* 0x000000a0600c7836 */ /* 0x001fe20000000000 */
[----:B------:R-:W-:Y:S01]  /*b5c0*/  ISETP.GE.AND P0, PT, R10, UR4, PT ;  /* 0x000000040a007c0c */ /* 0x000fe2000bf06270 */
[----:B------:R-:W-:Y:S01]  /*b5d0*/  VIADD R96, R96, 0xb8 ;  /* 0x000000b860607836 */ /* 0x000fe20000000000 */
[----:B------:R-:W-:Y:S01]  /*b5e0*/  ISETP.GE.AND P6, PT, R19, UR4, PT ;  /* 0x0000000413007c0c */ /* 0x000fe2000bfc6270 */
[----:B-1----:R-:W-:Y:S01]  /*b5f0*/  @!P2 IMAD.WIDE R4, R11, 0x4, R20 ;  /* 0x000000040b04a825 */ /* 0x002fe200078e0214 */
[----:B------:R-:W-:-:S02]  /*b600*/  ISETP.GE.AND P4, PT, R12, UR4, PT ;  /* 0x000000040c007c0c */ /* 0x000fc4000bf86270 */
[----:B------:R-:W-:Y:S02]  /*b610*/  @!P1 LEA.HI R0, R0, R0, RZ, 0x1 ;  /* 0x0000000000009211 */ /* 0x000fe400078f08ff */
[----:B------:R-:W-:Y:S01]  /*b620*/  @!P3 LEA.HI R16, R16, R16, RZ, 0x1 ;  /* 0x000000101010b211 */ /* 0x000fe200078f08ff */
[----:B------:R0:W-:Y:S01]  /*b630*/  @!P2 ST.E.64 desc[UR56][R4.64], R22 ;  /* 0x000000160400a985 */ /* 0x0001e2000c101b38 */
[----:B------:R-:W-:Y:S02]  /*b640*/  @!P1 LOP3.LUT R11, R0, 0xfffffffe, RZ, 0xc0, !PT ;  /* 0xfffffffe000b9812 */ /* 0x000fe400078ec0ff */
[----:B-----5:R-:W-:Y:S02]  /*b650*/  @!P3 LOP3.LUT R7, R16, 0xfffffffe, RZ, 0xc0, !PT ;  /* 0xfffffffe1007b812 */ /* 0x020fe400078ec0ff */
[----:B------:R-:W-:Y:S01]  /*b660*/  @!P0 LEA.HI R0, R10, R10, RZ, 0x1 ;  /* 0x0000000a0a008211 */ /* 0x000fe200078f08ff */
[----:B------:R-:W-:Y:S01]  /*b670*/  @!P1 IMAD.WIDE R10, R11, 0x4, R20 ;  /* 0x000000040b0a9825 */ /* 0x000fe200078e0214 */
[----:B------:R-:W-:-:S02]  /*b680*/  @!P6 LEA.HI R16, R19, R19, RZ, 0x1 ;  /* 0x000000131310e211 */ /* 0x000fc400078f08ff */
[----:B------:R-:W-:Y:S01]  /*b690*/  @!P4 LEA.HI R12, R12, R12, RZ, 0x1 ;  /* 0x0000000c0c0cc211 */ /* 0x000fe200078f08ff */
[--C-:B------:R-:W-:Y:S01]  /*b6a0*/  @!P3 IMAD.WIDE R6, R7, 0x4, R20.reuse ;  /* 0x000000040706b825 */ /* 0x100fe200078e0214 */
[----:B------:R-:W-:Y:S02]  /*b6b0*/  @!P0 LOP3.LUT R13, R0, 0xfffffffe, RZ, 0xc0, !PT ;  /* 0xfffffffe000d8812 */ /* 0x000fe400078ec0ff */
[----:B------:R-:W-:Y:S02]  /*b6c0*/  @!P5 LEA.HI R0, R17, R17, RZ, 0x1 ;  /* 0x000000111100d211 */ /* 0x000fe400078f08ff */
[----:B------:R-:W-:Y:S01]  /*b6d0*/  @!P4 LOP3.LUT R17, R12, 0xfffffffe, RZ, 0xc0, !PT ;  /* 0xfffffffe0c11c812 */ /* 0x000fe200078ec0ff */
[--C-:B------:R-:W-:Y:S01]  /*b6e0*/  @!P0 IMAD.WIDE R12, R13, 0x4, R20.reuse ;  /* 0x000000040d0c8825 */ /* 0x100fe200078e0214 */
[----:B------:R-:W-:Y:S01]  /*b6f0*/  @!P5 LOP3.LUT R19, R0, 0xfffffffe, RZ, 0xc0, !PT ;  /* 0xfffffffe0013d812 */ /* 0x000fe200078ec0ff */
[----:B------:R1:W-:Y:S01]  /*b700*/  @!P3 ST.E.64 desc[UR56][R6.64], R90 ;  /* 0x0000005a0600b985 */ /* 0x0003e2000c101b38 */
[----:B0-----:R-:W-:Y:S01]  /*b710*/  @!P6 LOP3.LUT R23, R16, 0xfffffffe, RZ, 0xc0, !PT ;  /* 0xfffffffe1017e812 */ /* 0x001fe200078ec0ff */
[----:B------:R-:W-:-:S02]  /*b720*/  @!P4 IMAD.WIDE R4, R17, 0x4, R20 ;  /* 0x000000041104c825 */ /* 0x000fc400078e0214 */
[----:B------:R2:W-:Y:S02]  /*b730*/  @!P1 ST.E.64 desc[UR56][R10.64], R26 ;  /* 0x0000001a0a009985 */ /* 0x0005e4000c101b38 */
[----:B------:R-:W-:Y:S02]  /*b740*/  @!P6 IMAD.WIDE R16, R23, 0x4, R20 ;  /* 0x000000041710e825 */ /* 0x000fe400078e0214 */
[----:B------:R2:W-:Y:S01]  /*b750*/  @!P0 ST.E.64 desc[UR56][R12.64], R24 ;  /* 0x000000180c008985 */ /* 0x0005e2000c101b38 */
[----:B------:R-:W-:-:S03]  /*b760*/  ISETP.GE.AND P0, PT, R96, UR4, PT ;  /* 0x0000000460007c0c */ /* 0x000fc6000bf06270 */
[----:B------:R2:W-:Y:S01]  /*b770*/  @!P4 ST.E.64 desc[UR56][R4.64], R14 ;  /* 0x0000000e0400c985 */ /* 0x0005e2000c101b38 */
[----:B-1----:R-:W-:-:S05]  /*b780*/  @!P5 IMAD.WIDE R6, R19, 0x4, R20 ;  /* 0x000000041306d825 */ /* 0x002fca00078e0214 */
[----:B------:R2:W-:Y:S04]  /*b790*/  @!P5 ST.E.64 desc[UR56][R6.64], R28 ;  /* 0x0000001c0600d985 */ /* 0x0005e8000c101b38 */
[----:B------:R2:W-:Y:S01]  /*b7a0*/  @!P6 ST.E.64 desc[UR56][R16.64], R2 ;  /* 0x000000021000e985 */ /* 0x0005e2000c101b38 */
[----:B------:R-:W-:Y:S05]  /*b7b0*/  @P0 BRA `(.L_x_3860) ;  /* 0x0000005800340947 */ /* 0x000fea0003800000 */
[----:B------:R-:W-:-:S04]  /*b7c0*/  LEA.HI R96, R96, R96, RZ, 0x1 ;  /* 0x0000006060607211 */ /* 0x000fc800078f08ff */
[----:B--2---:R-:W-:-:S05]  /*b7d0*/  LOP3.LUT R3, R96, 0xfffffffe, RZ, 0xc0, !PT ;  /* 0xfffffffe60037812 */ /* 0x004fca00078ec0ff */
[----:B------:R-:W-:-:S05]  /*b7e0*/  IMAD.WIDE R20, R3, 0x4, R20 ;  /* 0x0000000403147825 */ /* 0x000fca00078e0214 */
[----:B------:R1:W-:Y:S01]  /*b7f0*/  ST.E.64 desc[UR56][R20.64], R8 ;  /* 0x0000000814007985 */ /* 0x0003e2000c101b38 */
[----:B------:R-:W-:Y:S05]  /*b800*/  BRA `(.L_x_3860) ;  /* 0x0000005800207947 */ /* 0x000fea0003800000 */
.L_x_3887:
        /* <DEDUP_REMOVED lines=58> */
.L_x_3858:
        /* <DEDUP_REMOVED lines=18> */
.L_x_3890:
[----:B------:R-:W-:Y:S01]  /*bcd0*/  ULDC UR7, c[0x0][0xc50] ;  /* 0x0003140000077ab9 */ /* 0x000fe20000000800 */
[----:B------:R-:W-:Y:S01]  /*bce0*/  UMOV UR39, UR6 ;  /* 0x0000000600277c82 */ /* 0x000fe20008000000 */
[----:B------:R-:W-:-:S11]  /*bcf0*/  UISETP.NE.AND UP0, UPT, UR7, 0x1, UPT ;  /* 0x000000010700788c */ /* 0x000fd6000bf05270 */
[----:B------:R-:W-:Y:S01]  /*bd00*/  @UP0 ULDC UR4, c[0x0][0xc54] ;  /* 0x0003150000040ab9 */ /* 0x000fe20000000800 */
[----:B------:R-:W-:Y:S01]  /*bd10*/  @UP0 ULDC UR8, c[0x0][0xc58] ;  /* 0x0003160000080ab9 */ /* 0x000fe20000000800 */
[----:B------:R-:W-:-:S04]  /*bd20*/  UIMAD.WIDE.U32 UR4, UR6, UR4, URZ ;  /* 0x00000004060472a5 */ /* 0x000fc8000f8e003f */
[----:B------:R-:W-:-:S12]  /*bd30*/  @UP0 USHF.R.U32.HI UR39, URZ, UR8, UR5 ;  /* 0x000000083f270299 */ /* 0x000fd80008011605 */
.L_x_3891:
        /* <DEDUP_REMOVED lines=10> */
[----:B------:R-:W-:Y:S01]  /*bde0*/  IMAD.MOV.U32 R19, RZ, RZ, RZ ;  /* 0x000000ffff137224 */ /* 0x000fe200078e00ff */
[----:B0-----:R-:W-:-:S04]  /*bdf0*/  ISETP.NE.U32.AND P0, PT, R2, RZ, PT ;  /* 0x000000ff0200720c */ /* 0x001fc80003f05070 */
[----:B------:R-:W-:Y:S01]  /*be00*/  ISETP.NE.AND.EX P0, PT, R3, RZ, PT, P0 ;  /* 0x000000ff0300720c */ /* 0x000fe20003f05300 */
[----:B------:R-:W-:-:S03]  /*be10*/  UISETP.NE.U32.AND UP0, UPT, UR4, URZ, UPT ;  /* 0x0000003f0400728c */ /* 0x000fc6000bf05070 */
[----:B------:R-:W-:-:S09]  /*be20*/  ULDC UR4, c[0x0][0x424] ;  /* 0x0001090000047ab9 */ /* 0x000fd20000000800 */
        /* <DEDUP_REMOVED lines=10> */
[----:B------:R-:W-:Y:S02]  /*bed0*/  UIMAD.WIDE UR4, UR4, 0x66666667, URZ ;  /* 0x66666667040478a5 */ /* 0x000fe4000f8e023f */
[----:B------:R-:W-:Y:S02]  /*bee0*/  ULOP3.LUT UR43, UR6, 0xffff, URZ, 0xc0, !UPT ;  /* 0x0000ffff062b7892 */ /* 0x000fe4000f8ec03f */
[----:B------:R-:W-:Y:S01]  /*bef0*/  USHF.R.U32.HI UR40, URZ, 0x1f, UR5 ;  /* 0x0000001f3f287899 */ /* 0x000fe20008011605 */
[----:B------:R-:W-:-:S03]  /*bf00*/  UMOV UR38, URZ ;  /* 0x0000003f00267c82 */ /* 0x000fc60008000000 */
[----:B------:R-:W-:-:S04]  /*bf10*/  ULEA.HI.SX32 UR40, UR5, UR40, 0x1a ;  /* 0x0000002805287291 */ /* 0x000fc8000f8fd23f */
[----:B01----:R-:W-:Y:S08]  /*bf20*/  @!P0 BRA `(.L_x_3893) ;  /* 0x0000000000848947 */ /* 0x003ff00003800000 */
[----:B------:R-:W-:Y:S01]  /*bf30*/  USHF.R.U32.HI UR6, URZ, 0x10, UR6 ;  /* 0x000000103f067899 */ /* 0x000fe20008011606 */
[----:B------:R-:W-:-:S03]  /*bf40*/  UMOV UR4, URZ ;  /* 0x0000003f00047c82 */ /* 0x000fc60008000000 */
        /* <DEDUP_REMOVED lines=31> */
.L_x_3893:
[----:B------:R-:W-:Y:S02]  /*c140*/  UIMAD UR44, UR43, UR38, URZ ;  /* 0x000000262b2c72a4 */ /* 0x000fe4000f8e023f */
[----:B------:R-:W-:-:S04]  /*c150*/  IMAD.U32 R3, RZ, RZ, UR38 ;  /* 0x00000026ff037e24 */ /* 0x000fc8000f8e00ff */
[----:B------:R-:W-:-:S05]  /*c160*/  IMAD.U32 R2, RZ, RZ, UR44 ;  /* 0x0000002cff027e24 */ /* 0x000fca000f8e00ff */
[----:B------:R-:W-:Y:S01]  /*c170*/  VIADDMNMX R2, R2, R3, UR40, PT ;  /* 0x0000002802027e46 */ /* 0x000fe2000b800103 */
[----:B------:R-:W-:-:S03]  /*c180*/  IMAD.MOV.U32 R3, RZ, RZ, 0x1 ;  /* 0x00000001ff037424 */ /* 0x000fc600078e00ff */
        /* <DEDUP_REMOVED lines=29> */
.L_x_3894:
        /* <DEDUP_REMOVED lines=20> */
.L_x_3895:
        /* <DEDUP_REMOVED lines=20> */
.L_x_3896:
        /* <DEDUP_REMOVED lines=18> */
.L_x_3897:
[----:B------:R-:W0:Y:S01]  /*c700*/  LDC.64 R2, c[0x0][0x9f8] ;  /* 0x00027e00ff027b82 */ /* 0x000e220000000a00 */
[----:B------:R-:W-:-:S07]  /*c710*/  IMAD.MOV.U32 R33, RZ, RZ, R34 ;  /* 0x000000ffff217224 */ /* 0x000fce00078e0022 */
[----:B------:R-:W1:Y:S01]  /*c720*/  LDC R21, c[0x0][0x430] ;  /* 0x00010c00ff157b82 */ /* 0x000e620000000800 */
[----:B0-----:R-:W-:-:S04]  /*c730*/  ISETP.NE.U32.AND P0, PT, R2, RZ, PT ;  /* 0x000000ff0200720c */ /* 0x001fc80003f05070 */
[----:B------:R-:W-:-:S13]  /*c740*/  ISETP.NE.AND.EX P0, PT, R3, RZ, PT, P0 ;  /* 0x000000ff0300720c */ /* 0x000fda0003f05300 */
[----:B------:R-:W0:Y:S02]  /*c750*/  @P0 LDC.64 R2, c[0x0][0x9f8] ;  /* 0x00027e00ff020b82 */ /* 0x000e240000000a00 */
[----:B0-----:R-:W-:-:S05]  /*c760*/  @P0 IMAD.WIDE R2, R34, 0x4, R2 ;  /* 0x0000000422020825 */ /* 0x001fca00078e0202 */
[----:B------:R0:W5:Y:S01]  /*c770*/  @P0 LDG.E R33, desc[UR56][R2.64] ;  /* 0x0000003802210981 */ /* 0x000162000c1e1900 */
[----:B------:R-:W-:Y:S01]  /*c780*/  UMOV UR4, 0xffffffff ;  /* 0xffffffff00047882 */ /* 0x000fe20000000000 */
[C---:B------:R-:W-:Y:S01]  /*c790*/  LOP3.LUT R18, R23.reuse, 0x7f, RZ, 0xc0, !PT ;  /* 0x0000007f17127812 */ /* 0x040fe200078ec0ff */
[----:B------:R-:W-:-:S03]  /*c7a0*/  IMAD.SHL.U32 R8, R23, 0x20, RZ ;  /* 0x0000002017087824 */ /* 0x000fc600078e00ff */
[----:B------:R-:W-:Y:S01]  /*c7b0*/  SHF.R.U32.HI R31, RZ, 0x2, R18 ;  /* 0x00000002ff1f7819 */ /* 0x000fe20000011612 */
[----:B-1----:R-:W-:Y:S06]  /*c7c0*/  BRA.DIV UR4, `(.L_x_3898) ;  /* 0x0000004a04b07947 */ /* 0x002fec000b800000 */
.L_x_3952:
[----:B------:R-:W-:Y:S01]  /*c7d0*/  UMOV UR4, 0xa0 ;  /* 0x000000a000047882 */ /* 0x000fe20000000000 */
[----:B------:R-:W-:Y:S01]  /*c7e0*/  ISETP.NE.AND P3, PT, R21, 0x1, PT ;  /* 0x000000011500780c */ /* 0x000fe20003f65270 */
[----:B------:R-:W-:Y:S01]  /*c7f0*/  UIMAD UR4, UR45, UR4, -0xa0 ;  /* 0xffffff602d0474a4 */ /* 0x000fe2000f8e0204 */
[----:B------:R-:W-:Y:S02]  /*c800*/  LOP3.LUT R29, R31, 0x60, R8, 0xf8, !PT ;  /* 0x000000601f1d7812 */ /* 0x000fe400078ef808 */
[----:B-----5:R-:W-:Y:S02]  /*c810*/  SHF.R.S32.HI R24, RZ, 0x1f, R33 ;  /* 0x0000001fff187819 */ /* 0x020fe40000011421 */
[C---:B------:R-:W-:Y:S01]  /*c820*/  LOP3.LUT R20, R29.reuse, 0x80, RZ, 0xfc, !PT ;  /* 0x000000801d147812 */ /* 0x040fe200078efcff */
[----:B0-----:R-:W-:Y:S01]  /*c830*/  VIADD R2, R29, UR4 ;  /* 0x000000041d027c36 */ /* 0x001fe20008000000 */
[----:B------:R-:W-:Y:S01]  /*c840*/  LOP3.LUT R22, R22, 0xffffffdf, RZ, 0xc0, !PT ;  /* 0xffffffdf16167812 */ /* 0x000fe200078ec0ff */
[----:B------:R0:W-:Y:S02]  /*c850*/  STL [R1+0x4], R24 ;  /* 0x0000041801007387 */ /* 0x0001e40000100800 */
[C---:B------:R-:W-:Y:S01]  /*c860*/  IMAD.IADD R9, R2.reuse, 0x1, R19 ;  /* 0x0000000102097824 */ /* 0x040fe200078e0213 */
[----:B------:R-:W-:Y:S01]  /*c870*/  ISETP.GE.AND P1, PT, R2, UR36, PT ;  /* 0x0000002402007c0c */ /* 0x000fe2000bf26270 */
[----:B------:R-:W1:Y:S01]  /*c880*/  @P3 LDC R0, c[0x0][0x434] ;  /* 0x00010d00ff003b82 */ /* 0x000e620000000800 */
[----:B------:R-:W-:Y:S01]  /*c890*/  VIADD R6, R20, UR4 ;  /* 0x0000000414067c36 */ /* 0x000fe20008000000 */
[----:B------:R-:W-:Y:S01]  /*c8a0*/  @P3 LOP3.LUT R22, R22, 0x20, RZ, 0xfc, !PT ;  /* 0x0000002016163812 */ /* 0x000fe200078efcff */
[----:B------:R-:W-:Y:S01]  /*c8b0*/  IMAD.MOV.U32 R12, RZ, RZ, R9 ;  /* 0x000000ffff0c7224 */ /* 0x000fe200078e0009 */
[----:B------:R0:W-:Y:S01]  /*c8c0*/  STL [R1+0x8], R20 ;  /* 0x0000081401007387 */ /* 0x0001e20000100800 */
[C---:B------:R-:W-:Y:S01]  /*c8d0*/  IMAD.IADD R13, R6.reuse, 0x1, R19 ;  /* 0x00000001060d7824 */ /* 0x040fe200078e0213 */
[----:B------:R-:W-:-:S02]  /*c8e0*/  ISETP.GE.AND P0, PT, R6, UR36, PT ;  /* 0x0000002406007c0c */ /* 0x000fc4000bf06270 */
[----:B------:R-:W2:Y:S01]  /*c8f0*/  @P3 LDC R3, c[0x0][0x438] ;  /* 0x00010e00ff033b82 */ /* 0x000ea20000000800 */
[----:B------:R-:W-:Y:S01]  /*c900*/  IMAD.MOV.U32 R15, RZ, RZ, R13 ;  /* 0x000000ffff0f7224 */ /* 0x000fe200078e000d */
[----:B------:R-:W-:-:S06]  /*c910*/  ISETP.GT.U32.OR P0, PT, R20, 0x9f, P0 ;  /* 0x0000009f1400780c */ /* 0x000fcc0000704470 */
[----:B------:R-:W3:Y:S01]  /*c920*/  @!P1 LDC.64 R4, c[0x0][0x428] ;  /* 0x00010a00ff049b82 */ /* 0x000ee20000000a00 */
[----:B-1----:R-:W-:-:S07]  /*c930*/  @P3 IMAD.HI.U32 R0, R9, R0, RZ ;  /* 0x0000000009003227 */ /* 0x002fce00078e00ff */
[----:B------:R-:W1:Y:S01]  /*c940*/  @P3 LDC R14, c[0x0][0x434] ;  /* 0x00010d00ff0e3b82 */ /* 0x000e620000000800 */
[----:B--2---:R-:W-:-:S07]  /*c950*/  @P3 SHF.R.U32.HI R12, RZ, R3, R0 ;  /* 0x00000003ff0c3219 */ /* 0x004fce0000011600 */
[----:B------:R-:W2:Y:S01]  /*c960*/  @P3 LDC R17, c[0x0][0x438] ;  /* 0x00010e00ff113b82 */ /* 0x000ea20000000800 */
[--C-:B------:R-:W-:Y:S01]  /*c970*/  @!P1 SHF.R.S32.HI R3, RZ, 0x1f, R12.reuse ;  /* 0x0000001fff039819 */ /* 0x100fe2000001140c */
[----:B------:R-:W-:Y:S02]  /*c980*/  @!P1 IMAD.MOV.U32 R2, RZ, RZ, R12 ;  /* 0x000000ffff029224 */ /* 0x000fe400078e000c */
[----:B---3--:R-:W-:-:S04]  /*c990*/  @!P1 IMAD R0, R24, R4, RZ ;  /* 0x0000000418009224 */ /* 0x008fc800078e02ff */
[----:B------:R-:W3:Y:S01]  /*c9a0*/  @!P0 LDC.64 R10, c[0x0][0x428] ;  /* 0x00010a00ff0a8b82 */ /* 0x000ee20000000a00 */
[----:B------:R-:W-:-:S04]  /*c9b0*/  @!P1 IMAD.WIDE.U32 R2, R33, R4, R2 ;  /* 0x0000000421029225 */ /* 0x000fc800078e0002 */
[----:B------:R-:W-:-:S03]  /*c9c0*/  @!P1 IMAD R7, R33, R5, R0 ;  /* 0x0000000521079224 */ /* 0x000fc600078e0200 */
[----:B------:R-:W4:Y:S01]  /*c9d0*/  @!P1 LDC.64 R4, c[0x0][0x418] ;  /* 0x00010600ff049b82 */ /* 0x000f220000000a00 */
[----:B------:R-:W-:-:S07]  /*c9e0*/  @!P1 IMAD.IADD R0, R3, 0x1, R7 ;  /* 0x0000000103009824 */ /* 0x000fce00078e0207 */
[----:B------:R-:W0:Y:S01]  /*c9f0*/  @!P0 LDC.64 R6, c[0x0][0x418] ;  /* 0x00010600ff068b82 */ /* 0x000e220000000a00 */
[----:B----4-:R-:W-:-:S04]  /*ca00*/  @!P1 LEA R4, P2, R2, R4, 0x2 ;  /* 0x0000000402049211 */ /* 0x010fc800078410ff */
[----:B------:R-:W-:Y:S01]  /*ca10*/  @!P1 LEA.HI.X R5, R2, R5, R0, 0x2, P2 ;  /* 0x0000000502059211 */ /* 0x000fe200010f1400 */
[----:B-1----:R-:W-:-:S05]  /*ca20*/  @P3 IMAD.HI.U32 R0, R13, R14, RZ ;  /* 0x0000000e0d003227 */ /* 0x002fca00078e00ff */
[----:B--2---:R-:W-:Y:S01]  /*ca30*/  @P3 SHF.R.U32.HI R15, RZ, R17, R0 ;  /* 0x00000011ff0f3219 */ /* 0x004fe20000011600 */
[----:B---3--:R-:W-:-:S03]  /*ca40*/  @!P0 IMAD R0, R24, R10, RZ ;  /* 0x0000000a18008224 */ /* 0x008fc600078e02ff */
[--C-:B------:R-:W-:Y:S01]  /*ca50*/  @!P0 SHF.R.S32.HI R3, RZ, 0x1f, R15.reuse ;  /* 0x0000001fff038819 */ /* 0x100fe2000001140f */
[----:B------:R-:W-:Y:S02]  /*ca60*/  @!P0 IMAD.MOV.U32 R2, RZ, RZ, R15 ;  /* 0x000000ffff028224 */ /* 0x000fe400078e000f */
[C---:B------:R-:W-:Y:S02]  /*ca70*/  @!P0 IMAD R11, R33.reuse, R11, R0 ;  /* 0x0000000b210b8224 */ /* 0x040fe400078e0200 */
[----:B------:R-:W-:-:S04]  /*ca80*/  @!P0 IMAD.WIDE.U32 R2, R33, R10, R2 ;  /* 0x0000000a21028225 */ /* 0x000fc800078e0002 */
[----:B------:R-:W-:Y:S01]  /*ca90*/  @!P0 IMAD.IADD R0, R11, 0x1, R3 ;  /* 0x000000010b008824 */ /* 0x000fe200078e0203 */
[----:B0-----:R-:W-:Y:S01]  /*caa0*/  @!P0 LEA R6, P2, R2, R6, 0x2 ;  /* 0x0000000602068211 */ /* 0x001fe200078410ff */
[----:B------:R-:W-:-:S03]  /*cab0*/  IMAD.SHL.U32 R17, R23, 0x40, RZ ;  /* 0x0000004017117824 */ /* 0x000fc600078e00ff */
[----:B------:R-:W-:Y:S01]  /*cac0*/  @!P0 LEA.HI.X R7, R2, R7, R0, 0x2, P2 ;  /* 0x0000000702078211 */ /* 0x000fe200010f1400 */
[----:B------:R-:W-:Y:S01]  /*cad0*/  IMAD.MOV.U32 R0, RZ, RZ, RZ ;  /* 0x000000ffff007224 */ /* 0x000fe200078e00ff */
[----:B------:R-:W-:Y:S02]  /*cae0*/  SHF.R.U32.HI R2, RZ, 0x1, R23 ;  /* 0x00000001ff027819 */ /* 0x000fe40000011617 */
[----:B------:R-:W-:-:S03]  /*caf0*/  LOP3.LUT R3, R17, 0x180, RZ, 0xc0, !PT ;  /* 0x0000018011037812 */ /* 0x000fc600078ec0ff */
[----:B------:R0:W5:Y:S01]  /*cb00*/  @!P1 LDG.E R0, desc[UR56][R4.64] ;  /* 0x0000003804009981 */ /* 0x000162000c1e1900 */
[----:B------:R-:W-:Y:S01]  /*cb10*/  LOP3.LUT R2, R3, 0x30, R2, 0xf8, !PT ;  /* 0x0000003003027812 */ /* 0x000fe200078ef802 */
[----:B------:R-:W-:Y:S02]  /*cb20*/  IMAD.SHL.U32 R3, R23, 0x8, RZ ;  /* 0x0000000817037824 */ /* 0x000fe400078e00ff */
[----:B------:R-:W-:-:S03]  /*cb30*/  IMAD.MOV R10, RZ, RZ, -R12 ;  /* 0x000000ffff0a7224 */ /* 0x000fc600078e0a0c */
[----:B------:R-:W-:Y:S01]  /*cb40*/  LOP3.LUT R2, R2, 0x30, R3, 0x78, !PT ;  /* 0x0000003002027812 */ /* 0x000fe200078e7803 */
[----:B0-----:R-:W-:-:S03]  /*cb50*/  IMAD.MOV.U32 R4, RZ, RZ, RZ ;  /* 0x000000ffff047224 */ /* 0x001fc600078e00ff */
[----:B------:R-:W-:Y:S01]  /*cb60*/  LOP3.LUT R17, R2, 0x640, R17, 0xf8, !PT ;  /* 0x0000064002117812 */ /* 0x000fe200078ef811 */
[----:B------:R-:W-:Y:S01]  /*cb70*/  IMAD.SHL.U32 R3, R18, 0x10, RZ ;  /* 0x0000001012037824 */ /* 0x000fe200078e00ff */
[----:B------:R-:W-:Y:S01]  /*cb80*/  LOP3.LUT R2, R8, 0x80, RZ, 0xc0, !PT ;  /* 0x0000008008027812 */ /* 0x000fe200078ec0ff */
[----:B------:R-:W-:Y:S01]  /*cb90*/  IMAD R5, R21, R10, R9 ;  /* 0x0000000a15057224 */ /* 0x000fe200078e0209 */
[----:B------:R0:W5:Y:S01]  /*cba0*/  @!P0 LDG.E R4, desc[UR56][R6.64] ;  /* 0x0000003806048981 */ /* 0x000162000c1e1900 */
[----:B------:R-:W1:Y:S01]  /*cbb0*/  LDC R9, c[0x0][0x2f4] ;  /* 0x0000bd00ff097b82 */ /* 0x000e620000000800 */
[----:B------:R-:W-:Y:S01]  /*cbc0*/  LOP3.LUT R2, R2, 0x10, R23, 0xf8, !PT ;  /* 0x0000001002027812 */ /* 0x000fe200078ef817 */
[----:B------:R-:W-:Y:S01]  /*cbd0*/  ULOP3.LUT UR4, UR48, 0x2, URZ, 0xfc, !UPT ;  /* 0x0000000230047892 */ /* 0x000fe2000f8efc3f */
[----:B------:R-:W-:Y:S01]  /*cbe0*/  LOP3.LUT R3, R3, 0x600, RZ, 0xc0, !PT ;  /* 0x0000060003037812 */ /* 0x000fe200078ec0ff */
[----:B------:R-:W-:Y:S01]  /*cbf0*/  IMAD.U32 R36, RZ, RZ, UR39 ;  /* 0x00000027ff247e24 */ /* 0x000fe2000f8e00ff */
[----:B------:R-:W-:Y:S01]  /*cc00*/  ISETP.GT.U32.AND P0, PT, R20, 0x9f, PT ;  /* 0x0000009f1400780c */ /* 0x000fe20003f04070 */
[----:B------:R-:W-:Y:S01]  /*cc10*/  IMAD.MOV R12, RZ, RZ, -R15 ;  /* 0x000000ffff0c7224 */ /* 0x000fe200078e0a0f */
[----:B------:R-:W-:Y:S01]  /*cc20*/  LOP3.LUT R22, R22, 0xfffffff7, RZ, 0xc0, !PT ;  /* 0xfffffff716167812 */ /* 0x000fe200078ec0ff */
[----:B0-----:R-:W-:Y:S01]  /*cc30*/  IMAD.SHL.U32 R7, R23, 0x4, RZ ;  /* 0x0000000417077824 */ /* 0x001fe200078e00ff */
[----:B------:R-:W-:Y:S01]  /*cc40*/  SHF.R.S32.HI R36, RZ, 0x1f, R36 ;  /* 0x0000001fff247819 */ /* 0x000fe20000011424 */
[----:B------:R-:W-:-:S03]  /*cc50*/  IMAD R6, R21, R12, R13 ;  /* 0x0000000c15067224 */ /* 0x000fc600078e020d */
[----:B------:R-:W-:Y:S02]  /*cc60*/  LOP3.LUT R2, R2, 0x10, R7, 0x78, !PT ;  /* 0x0000001002027812 */ /* 0x000fe400078e7807 */
[----:B------:R-:W-:-:S03]  /*cc70*/  LOP3.LUT R7, R3, 0x60, R8, 0xf8, !PT ;  /* 0x0000006003077812 */ /* 0x000fc600078ef808 */
[----:B------:R-:W-:Y:S02]  /*cc80*/  @P0 LOP3.LUT R22, R22, 0x8, RZ, 0xfc, !PT ;  /* 0x0000000816160812 */ /* 0x000fe400078efcff */
[----:B------:R-:W-:Y:S01]  /*cc90*/  LOP3.LUT R7, R7, 0x100, R8, 0xf8, !PT ;  /* 0x0000010007077812 */ /* 0x000fe200078ef808 */
[----:B------:R-:W-:Y:S01]  /*cca0*/  IMAD.U32 R8, RZ, RZ, UR4 ;  /* 0x00000004ff087e24 */ /* 0x000fe2000f8e00ff */
[----:B------:R-:W-:Y:S02]  /*ccb0*/  LOP3.LUT R22, R22, 0xffffffef, RZ, 0xc0, !PT ;  /* 0xffffffef16167812 */ /* 0x000fe400078ec0ff */
[----:B------:R-:W-:Y:S01]  /*ccc0*/  LOP3.LUT R18, R7, R2, RZ, 0xfc, !PT ;  /* 0x0000000207127212 */ /* 0x000fe200078efcff */
[----:B------:R-:W-:Y:S01]  /*ccd0*/  IMAD.SHL.U32 R2, R23, 0x10, RZ ;  /* 0x0000001017027824 */ /* 0x000fe200078e00ff */
[----:B------:R-:W-:Y:S01]  /*cce0*/  ISETP.NE.AND P0, PT, R8, 0x3, PT ;  /* 0x000000030800780c */ /* 0x000fe20003f05270 */
[----:B------:R-:W-:Y:S01]  /*ccf0*/  IMAD.U32 R7, RZ, RZ, UR45 ;  /* 0x0000002dff077e24 */ /* 0x000fe2000f8e00ff */
[----:B------:R-:W-:-:S02]  /*cd00*/  SHF.R.U32.HI R23, RZ, 0x3, R23 ;  /* 0x00000003ff177819 */ /* 0x000fc40000011617 */
[----:B------:R-:W-:Y:S01]  /*cd10*/  LOP3.LUT R37, R2, 0x30, RZ, 0xc0, !PT ;  /* 0x0000003002257812 */ /* 0x000fe200078ec0ff */
[----:B------:R-:W-:-:S03]  /*cd20*/  VIADD R7, R7, 0xffffffff ;  /* 0xffffffff07077836 */ /* 0x000fc60000000000 */
[CC--:B-1----:R-:W-:Y:S02]  /*cd30*/  ISETP.GE.AND P3, PT, R37.reuse, R9.reuse, PT ;  /* 0x000000092500720c */ /* 0x0c2fe40003f66270 */
[C---:B------:R-:W-:Y:S02]  /*cd40*/  LOP3.LUT R28, R37.reuse, 0x40, RZ, 0xfc, !PT ;  /* 0x00000040251c7812 */ /* 0x040fe400078efcff */
[----:B------:R-:W-:Y:S02]  /*cd50*/  LOP3.LUT R27, R37, 0x80, RZ, 0xfc, !PT ;  /* 0x00000080251b7812 */ /* 0x000fe400078efcff */
[----:B------:R-:W-:Y:S02]  /*cd60*/  @P0 LOP3.LUT R22, R22, 0x10, RZ, 0xfc, !PT ;  /* 0x0000001016160812 */ /* 0x000fe400078efcff */
[----:B------:R-:W-:Y:S02]  /*cd70*/  ISETP.GE.AND P2, PT, R28, R9, PT ;  /* 0x000000091c00720c */ /* 0x000fe40003f46270 */
[----:B------:R-:W-:-:S02]  /*cd80*/  LOP3.LUT R22, R22, 0xfffffffb, RZ, 0xc0, !PT ;  /* 0xfffffffb16167812 */ /* 0x000fc400078ec0ff */
[----:B------:R-:W-:Y:S02]  /*cd90*/  ISETP.GE.AND P1, PT, R27, R9, PT ;  /* 0x000000091b00720c */ /* 0x000fe40003f26270 */
[----:B------:R-:W-:-:S04]  /*cda0*/  @P3 LOP3.LUT R22, R22, 0x4, RZ, 0xfc, !PT ;  /* 0x0000000416163812 */ /* 0x000fc800078efcff */
[----:B------:R-:W-:-:S04]  /*cdb0*/  LOP3.LUT R22, R22, 0xfffffffd, RZ, 0xc0, !PT ;  /* 0xfffffffd16167812 */ /* 0x000fc800078ec0ff */
[----:B------:R-:W-:-:S04]  /*cdc0*/  @P2 LOP3.LUT R22, R22, 0x2, RZ, 0xfc, !PT ;  /* 0x0000000216162812 */ /* 0x000fc800078efcff */
[----:B------:R-:W-:-:S04]  /*cdd0*/  LOP3.LUT R22, R22, 0xfffffffe, RZ, 0xc0, !PT ;  /* 0xfffffffe16167812 */ /* 0x000fc800078ec0ff */
[----:B------:R-:W-:Y:S01]  /*cde0*/  @P1 LOP3.LUT R22, R22, 0x1, RZ, 0xfc, !PT ;  /* 0x0000000116161812 */ /* 0x000fe200078efcff */
[----:B------:R-:W-:Y:S06]  /*cdf0*/  @!P0 BRA `(.L_x_3899) ;  /* 0x0000000000048947 */ /* 0x000fec0003800000 */
[----:B------:R-:W-:Y:S01]  /*ce00*/  BPT.TRAP 0x1 ;  /* 0x000000040000795c */ /* 0x000fe20000300000 */
.L_x_3899:
[----:B------:R-:W-:Y:S01]  /*ce10*/  IMAD.MOV.U32 R35, RZ, RZ, 0x1 ;  /* 0x00000001ff237424 */ /* 0x000fe200078e00ff */
[----:B------:R-:W-:Y:S01]  /*ce20*/  SHF.R.S32.HI R21, RZ, 0x1f, R5 ;  /* 0x0000001fff157819 */ /* 0x000fe20000011405 */
[----:B------:R-:W-:-:S03]  /*ce30*/  IMAD.SHL.U32 R8, R23, 0x80, RZ ;  /* 0x0000008017087824 */ /* 0x000fc600078e00ff */
[----:B------:R-:W-:Y:S02]  /*ce40*/  SHF.L.U32 R35, R35, 0x1f, RZ ;  /* 0x0000001f23237819 */ /* 0x000fe400000006ff */
[----:B------:R-:W-:Y:S01]  /*ce50*/  LOP3.LUT R9, R8, 0x180, RZ, 0xc0, !PT ;  /* 0x0000018008097812 */ /* 0x000fe200078ec0ff */
[----:B------:R-:W-:Y:S01]  /*ce60*/  IMAD.SHL.U32 R8, R23, 0x10, RZ ;  /* 0x0000001017087824 */ /* 0x000fe200078e00ff */
[----:B------:R-:W0:Y:S02]  /*ce70*/  SYNCS.PHASECHK.TRANS64.TRYWAIT P0, [UR41+0x33480], R35 ;  /* 0x03348023ff0075a7 */ /* 0x000e240008000169 */
[----:B------:R-:W-:Y:S02]  /*ce80*/  LOP3.LUT R9, R9, 0x30, R2, 0xf8, !PT ;  /* 0x0000003009097812 */ /* 0x000fe400078ef802 */
[----:B------:R-:W-:Y:S02]  /*ce90*/  LOP3.LUT R2, R2, 0x40, RZ, 0xc0, !PT ;  /* 0x0000004002027812 */ /* 0x000fe400078ec0ff */
[----:B------:R-:W-:-:S04]  /*cea0*/  LOP3.LUT R8, R9, 0x30, R8, 0x78, !PT ;  /* 0x0000003009087812 */ /* 0x000fc800078e7808 */
[----:B------:R-:W-:-:S05]  /*ceb0*/  IADD3 R2, R8, R3, R2 ;  /* 0x0000000308027210 */ /* 0x000fca0007ffe002 */
[----:B------:R1:W-:Y:S02]  /*cec0*/  STL [R1], R2 ;  /* 0x0000000201007387 */ /* 0x0003e40000100800 */
[----:B01----:R-:W-:Y:S05]  /*ced0*/  @!P0 BRA `(.L_x_3900) ;  /* 0x00000044000c8947 */ /* 0x003fea0003800000 */
.L_x_3953:
[----:B------:R-:W-:Y:S01]  /*cee0*/  ULDC.64 UR4, c[0x0][0x328] ;  /* 0x0000ca0000047ab9 */ /* 0x000fe20000000a00 */
[----:B-----5:R-:W-:Y:S01]  /*cef0*/  SHF.R.S32.HI R24, RZ, 0x1f, R0 ;  /* 0x0000001fff187819 */ /* 0x020fe20000011400 */
[----:B------:R-:W-:Y:S01]  /*cf00*/  IMAD R2, R21, UR4, RZ ;  /* 0x0000000415027c24 */ /* 0x000fe2000f8e02ff */
[----:B------:R-:W-:Y:S01]  /*cf10*/  ULDC.64 UR6, c[0x0][0x338] ;  /* 0x0000ce0000067ab9 */ /* 0x000fe20000000a00 */
[----:B------:R-:W-:Y:S02]  /*cf20*/  SHF.R.S32.HI R25, RZ, 0x1f, R6 ;  /* 0x0000001fff197819 */ /* 0x000fe40000011406 */
[C---:B------:R-:W-:Y:S01]  /*cf30*/  IMAD R9, R5.reuse, UR5, R2 ;  /* 0x0000000505097c24 */ /* 0x040fe2000f8e0202 */
[----:B------:R-:W-:Y:S01]  /*cf40*/  SHF.R.S32.HI R26, RZ, 0x1f, R4 ;  /* 0x0000001fff1a7819 */ /* 0x000fe20000011404 */
[----:B------:R-:W-:Y:S01]  /*cf50*/  IMAD.WIDE.U32 R2, R5, UR4, RZ ;  /* 0x0000000405027c25 */ /* 0x000fe2000f8e00ff */
[----:B------:R-:W-:-:S03]  /*cf60*/  LOP3.LUT R22, R22, 0xffffffbf, RZ, 0xc0, !PT ;  /* 0xffffffbf16167812 */ /* 0x000fc600078ec0ff */
[----:B------:R-:W-:Y:S02]  /*cf70*/  IMAD.IADD R3, R3, 0x1, R9 ;  /* 0x0000000103037824 */ /* 0x000fe400078e0209 */
[----:B------:R-:W-:Y:S02]  /*cf80*/  IMAD R9, R24, UR6, RZ ;  /* 0x0000000618097c24 */ /* 0x000fe4000f8e02ff */
[----:B------:R-:W-:-:S04]  /*cf90*/  IMAD.WIDE.U32 R2, R0, UR6, R2 ;  /* 0x0000000600027c25 */ /* 0x000fc8000f8e0002 */
[----:B------:R-:W-:Y:S02]  /*cfa0*/  IMAD R9, R0, UR7, R9 ;  /* 0x0000000700097c24 */ /* 0x000fe4000f8e0209 */
[----:B------:R-:W-:Y:S02]  /*cfb0*/  IMAD.MOV.U32 R8, RZ, RZ, R2 ;  /* 0x000000ffff087224 */ /* 0x000fe400078e0002 */
[----:B------:R-:W-:Y:S02]  /*cfc0*/  IMAD.IADD R9, R3, 0x1, R9 ;  /* 0x0000000103097824 */ /* 0x000fe400078e0209 */
[----:B------:R-:W-:-:S04]  /*cfd0*/  IMAD R3, R25, UR4, RZ ;  /* 0x0000000419037c24 */ /* 0x000fc8000f8e02ff */
[C---:B------:R-:W-:Y:S02]  /*cfe0*/  IMAD R10, R6.reuse, UR5, R3 ;  /* 0x00000005060a7c24 */ /* 0x040fe4000f8e0203 */
[----:B------:R-:W-:Y:S01]  /*cff0*/  IMAD.WIDE.U32 R2, R6, UR4, RZ ;  /* 0x0000000406027c25 */ /* 0x000fe2000f8e00ff */
[----:B------:R-:W-:-:S03]  /*d000*/  ULDC.64 UR4, c[0x0][0x330] ;  /* 0x0000cc0000047ab9 */ /* 0x000fc60000000a00 */
[----:B------:R-:W-:Y:S02]  /*d010*/  IMAD.IADD R3, R3, 0x1, R10 ;  /* 0x0000000103037824 */ /* 0x000fe400078e020a */
[----:B------:R-:W-:Y:S02]  /*d020*/  IMAD R10, R26, UR6, RZ ;  /* 0x000000061a0a7c24 */ /* 0x000fe4000f8e02ff */
[----:B------:R-:W-:Y:S01]  /*d030*/  IMAD.WIDE.U32 R2, R4, UR6, R2 ;  /* 0x0000000604027c25 */ /* 0x000fe2000f8e0002 */
[----:B------:R-:W-:-:S03]  /*d040*/  R2UR UR6, R36 ;  /* 0x00000000240672ca */ /* 0x000fc600000e0000 */
[----:B------:R-:W-:Y:S02]  /*d050*/  IMAD R10, R4, UR7, R10 ;  /* 0x00000007040a7c24 */ /* 0x000fe4000f8e020a */
[----:B------:R-:W-:Y:S02]  /*d060*/  IMAD.U32 R12, RZ, RZ, UR4 ;  /* 0x00000004ff0c7e24 */ /* 0x000fe4000f8e00ff */
[----:B------:R-:W-:Y:S02]  /*d070*/  IMAD.IADD R3, R3, 0x1, R10 ;  /* 0x0000000103037824 */ /* 0x000fe400078e020a */
[----:B------:R-:W-:-:S04]  /*d080*/  IMAD.WIDE.U32 R10, R12, UR39, R8 ;  /* 0x000000270c0a7c25 */ /* 0x000fc8000f8e0008 */
[----:B------:R-:W-:Y:S01]  /*d090*/  UIMAD UR4, UR6, UR4, URZ ;  /* 0x00000004060472a4 */ /* 0x000fe2000f8e023f */
[----:B------:R-:W-:Y:S02]  /*d0a0*/  IMAD.WIDE.U32 R2, R12, UR39, R2 ;  /* 0x000000270c027c25 */ /* 0x000fe4000f8e0002 */
[----:B------:R-:W-:Y:S01]  /*d0b0*/  ULDC.64 UR6, c[0x0][0x318] ;  /* 0x0000c60000067ab9 */ /* 0x000fe20000000a00 */
[----:B------:R-:W-:Y:S01]  /*d0c0*/  UIMAD UR4, UR39, UR5, UR4 ;  /* 0x00000005270472a4 */ /* 0x000fe2000f8e0204 */
[----:B------:R-:W-:Y:S01]  /*d0d0*/  IMAD.U32 R12, RZ, RZ, UR7 ;  /* 0x00000007ff0c7e24 */ /* 0x000fe2000f8e00ff */
[----:B------:R-:W-:-:S04]  /*d0e0*/  IADD3 R9, P0, R10, UR6, RZ ;  /* 0x000000060a097c10 */ /* 0x000fc8000ff1e0ff */
[----:B------:R-:W-:Y:S02]  /*d0f0*/  IADD3.X R8, R12, UR4, R11, P0, !PT ;  /* 0x000000040c087c10 */ /* 0x000fe400087fe40b */
[----:B------:R-:W-:Y:S01]  /*d100*/  IADD3 R20, P0, R2, UR6, RZ ;  /* 0x0000000602147c10 */ /* 0x000fe2000ff1e0ff */
[----:B------:R-:W-:-:S03]  /*d110*/  IMAD.MOV.U32 R2, RZ, RZ, -0xa0 ;  /* 0xffffff60ff027424 */ /* 0x000fc600078e00ff */
[----:B------:R-:W-:Y:S01]  /*d120*/  IADD3.X R10, R12, UR4, R3, P0, !PT ;  /* 0x000000040c0a7c10 */ /* 0x000fe200087fe403 */
[----:B------:R-:W-:Y:S01]  /*d130*/  IMAD R7, R7, R2, UR36 ;  /* 0x0000002407077e24 */ /* 0x000fe2000f8e0202 */
[----:B------:R-:W-:-:S03]  /*d140*/  UMOV UR4, 0xffffffff ;  /* 0xffffffff00047882 */ /* 0x000fc60000000000 */
[----:B------:R-:W-:-:S05]  /*d150*/  IMAD.IADD R7, R7, 0x1, -R31 ;  /* 0x0000000107077824 */ /* 0x000fca00078e0a1f */
[----:B------:R-:W-:-:S13]  /*d160*/  ISETP.GE.AND P0, PT, R7, 0x1, PT ;  /* 0x000000010700780c */ /* 0x000fda0003f06270 */
[----:B------:R-:W-:Y:S01]  /*d170*/  @P0 LOP3.LUT R22, R22, 0x40, RZ, 0xfc, !PT ;  /* 0x0000004016160812 */ /* 0x000fe200078efcff */
[----:B------:R-:W-:Y:S06]  /*d180*/  BRA.DIV UR4, `(.L_x_3901) ;  /* 0x0000004204747947 */ /* 0x000fec000b800000 */
[----:B------:R-:W2:Y:S01]  /*d190*/  LDL R12, [R1] ;  /* 0x00000000010c7983 */ /* 0x000ea20000100800 */
[----:B------:R-:W1:Y:S01]  /*d1a0*/  LDC R11, c[0x0][0x2f4] ;  /* 0x0000bd00ff0b7b82 */ /* 0x000e620000000800 */
[C---:B------:R-:W-:Y:S02]  /*d1b0*/  ISETP.GE.AND P6, PT, R7.reuse, 0x81, PT ;  /* 0x000000810700780c */ /* 0x040fe40003fc6270 */
[----:B------:R-:W3:Y:S01]  /*d1c0*/  SHFL.IDX PT, R2, R9, RZ, 0x1c1f ;  /* 0x001c1fff09027589 */ /* 0x000ee200000e0000 */
[----:B------:R-:W-:Y:S02]  /*d1d0*/  LOP3.LUT R22, R22, 0xffffff7f, RZ, 0xc0, !PT ;  /* 0xffffff7f16167812 */ /* 0x000fe400078ec0ff */
[C---:B------:R-:W-:Y:S01]  /*d1e0*/  ISETP.GE.AND P5, PT, R7.reuse, 0x21, PT ;  /* 0x000000210700780c */ /* 0x040fe20003fa6270 */
[----:B------:R-:W4:Y:S01]  /*d1f0*/  SHFL.IDX PT, R3, R8, RZ, 0x1c1f ;  /* 0x001c1fff08037589 */ /* 0x000f2200000e0000 */
[----:B------:R-:W-:-:S03]  /*d200*/  ISETP.GE.AND P4, PT, R7, 0x41, PT ;  /* 0x000000410700780c */ /* 0x000fc60003f86270 */
[----:B------:R-:W-:Y:S03]  /*d210*/  SHFL.IDX PT, R10, R10, RZ, 0x1c1f ;  /* 0x001c1fff0a0a7589 */ /* 0x000fe600000e0000 */
[----:B------:R-:W-:Y:S01]  /*d220*/  @P6 LOP3.LUT R22, R22, 0x80, RZ, 0xfc, !PT ;  /* 0x0000008016166812 */ /* 0x000fe200078efcff */
[----:B------:R-:W-:Y:S01]  /*d230*/  SHFL.IDX PT, R14, R20, RZ, 0x1c1f ;  /* 0x001c1fff140e7589 */ /* 0x000fe200000e0000 */
[CC--:B-1----:R-:W-:Y:S02]  /*d240*/  ISETP.GE.AND P2, PT, R37.reuse, R11.reuse, PT ;  /* 0x0000000b2500720c */ /* 0x0c2fe40003f46270 */
[----:B------:R-:W-:Y:S02]  /*d250*/  ISETP.GE.AND P1, PT, R28, R11, PT ;  /* 0x0000000b1c00720c */ /* 0x000fe40003f26270 */
[----:B---3--:R-:W-:Y:S02]  /*d260*/  IADD3 R2, P0, R37, R2, RZ ;  /* 0x0000000225027210 */ /* 0x008fe40007f1e0ff */
[----:B------:R-:W-:-:S03]  /*d270*/  ISETP.LT.OR P3, PT, R7, 0x1, P1 ;  /* 0x000000010700780c */ /* 0x000fc60000f61670 */
[----:B----4-:R-:W-:Y:S01]  /*d280*/  IMAD.X R3, RZ, RZ, R3, P0 ;  /* 0x000000ffff037224 */ /* 0x010fe200000e0603 */
[----:B------:R-:W-:Y:S01]  /*d290*/  ISETP.LT.OR P0, PT, R7, 0x1, P2 ;  /* 0x000000010700780c */ /* 0x000fe20001701670 */
[----:B--2---:R-:W-:-:S12]  /*d2a0*/  VIADD R23, R12, UR41 ;  /* 0x000000290c177c36 */ /* 0x004fd80008000000 */
[----:B------:R-:W-:Y:S01]  /*d2b0*/  LDGSTS.E.BYPASS.LTC128B.128 [R23+0xf200], desc[UR56][R2.64], !P0 ;  /* 0x0f20000002177fae */ /* 0x000fe2000c101d78 */
[----:B------:R-:W-:-:S03]  /*d2c0*/  ISETP.GE.AND P0, PT, R27, R11, PT ;  /* 0x0000000b1b00720c */ /* 0x000fc60003f06270 */
        /* <DEDUP_REMOVED lines=10> */
[----:B------:R-:W-:Y:S01]  /*d370*/  LDGSTS.E.BYPASS.LTC128B.128 [R23+0x12200], desc[UR56][R2.64+0x40], !P3 ;  /* 0x1220004002177fae */ /* 0x000fe2000d901d78 */
[----:B------:R-:W-:-:S13]  /*d380*/  ISETP.LT.OR P3, PT, R7, 0x21, P0 ;  /* 0x000000210700780c */ /* 0x000fda0000761670 */
[----:B------:R1:W-:Y:S04]  /*d390*/  LDGSTS.E.BYPASS.LTC128B.128 [R23+0x14a00], desc[UR56][R2.64+0x80], !P3 ;  /* 0x14a0008002177fae */ /* 0x0003e8000d901d78 */
[----:B-1----:R-:W1:Y:S04]  /*d3a0*/  SHFL.IDX PT, R2, R9, 0x2, 0x1c1f ;  /* 0x005c1f0009027f89 */ /* 0x002e6800000e0000 */
[----:B------:R-:W2:Y:S04]  /*d3b0*/  SHFL.IDX PT, R3, R8, 0x2, 0x1c1f ;  /* 0x005c1f0008037f89 */ /* 0x000ea800000e0000 */
[----:B------:R-:W-:Y:S01]  /*d3c0*/  SHFL.IDX PT, R8, R8, 0x3, 0x1c1f ;  /* 0x007c1f0008087f89 */ /* 0x000fe200000e0000 */
        /* <DEDUP_REMOVED lines=8> */
[----:B-1----:R-:W1:Y:S02]  /*d450*/  SHFL.IDX PT, R2, R9, 0x3, 0x1c1f ;  /* 0x007c1f0009027f89 */ /* 0x002e6400000e0000 */
[----:B-1----:R-:W-:-:S05]  /*d460*/  IADD3 R2, P3, R37, R2, RZ ;  /* 0x0000000225027210 */ /* 0x002fca0007f7e0ff */
[----:B------:R-:W-:Y:S01]  /*d470*/  IMAD.X R3, RZ, RZ, R8, P3 ;  /* 0x000000ffff037224 */ /* 0x000fe200018e0608 */
[----:B------:R-:W-:-:S13]  /*d480*/  ISETP.LT.OR P3, PT, R7, 0x61, P2 ;  /* 0x000000610700780c */ /* 0x000fda0001761670 */
[----:B------:R1:W-:Y:S01]  /*d490*/  LDGSTS.E.BYPASS.LTC128B.128 [R23+0x10a00], desc[UR56][R2.64], !P3 ;  /* 0x10a0000002177fae */ /* 0x0003e2000d901d78 */
[----:B------:R-:W-:-:S13]  /*d4a0*/  ISETP.LT.OR P3, PT, R7, 0x61, P1 ;  /* 0x000000610700780c */ /* 0x000fda0000f61670 */
[----:B------:R1:W-:Y:S01]  /*d4b0*/  LDGSTS.E.BYPASS.LTC128B.128 [R23+0x13200], desc[UR56][R2.64+0x40], !P3 ;  /* 0x1320004002177fae */ /* 0x0003e2000d901d78 */
[----:B------:R-:W-:-:S13]  /*d4c0*/  ISETP.LT.OR P3, PT, R7, 0x61, P0 ;  /* 0x000000610700780c */ /* 0x000fda0000761670 */
[----:B------:R1:W-:Y:S01]  /*d4d0*/  LDGSTS.E.BYPASS.LTC128B.128 [R23+0x15a00], desc[UR56][R2.64+0x80], !P3 ;  /* 0x15a0008002177fae */ /* 0x0003e2000d901d78 */
[----:B------:R-:W-:-:S13]  /*d4e0*/  ISETP.GE.AND P3, PT, R7, 0x61, PT ;  /* 0x000000610700780c */ /* 0x000fda0003f66270 */
.L_x_3965:
[C---:B------:R-:W-:Y:S02]  /*d4f0*/  ISETP.LT.OR P2, PT, R7.reuse, 0x81, P2 ;  /* 0x000000810700780c */ /* 0x040fe40001741670 */
[C---:B------:R-:W-:Y:S02]  /*d500*/  ISETP.LT.OR P1, PT, R7.reuse, 0x81, P1 ;  /* 0x000000810700780c */ /* 0x040fe40000f21670 */
[----:B------:R-:W-:Y:S02]  /*d510*/  ISETP.LT.OR P0, PT, R7, 0x81, P0 ;  /* 0x000000810700780c */ /* 0x000fe40000701670 */
[----:B-12---:R-:W-:-:S05]  /*d520*/  IADD3 R2, P6, R37, R14, RZ ;  /* 0x0000000e25027210 */ /* 0x006fca0007fde0ff */
[----:B------:R-:W-:-:S05]  /*d530*/  IMAD.X R3, RZ, RZ, R10, P6 ;  /* 0x000000ffff037224 */ /* 0x000fca00030e060a */
[----:B------:R-:W-:Y:S01]  /*d540*/  @!PT LDS RZ, [RZ] ;  /* 0x00000000fffff984 */ /* 0x000fe20000000800 */
[----:B------:R-:W-:Y:S01]  /*d550*/  @!PT LDS RZ, [RZ] ;  /* 0x00000000fffff984 */ /* 0x000fe20000000800 */
[----:B------:R-:W-:Y:S01]  /*d560*/  @!PT LDS RZ, [RZ] ;  /* 0x00000000fffff984 */ /* 0x000fe20000000800 */
[----:B------:R1:W-:Y:S04]  /*d570*/  LDGSTS.E.BYPASS.LTC128B.128 [R23+0x11200], desc[UR56][R2.64], !P2 ;  /* 0x1120000002177fae */ /* 0x0003e8000d101d78 */
        /* <DEDUP_REMOVED lines=11> */
.L_x_3902:
[----:B------:R-:W-:Y:S01]  /*d630*/  SYNCS.ARRIVE.TRANS64.A1T0 RZ, [UR41+0x33470], RZ ;  /* 0x033470ffffff79a7 */ /* 0x000fe20008100029 */
[----:B------:R-:W-:Y:S05]  /*d640*/  @!P6 BRA `(.L_x_3903) ;  /* 0x000000000004e947 */ /* 0x000fea0003800000 */
[----:B------:R-:W-:Y:S01]  /*d650*/  BPT.TRAP 0x1 ;  /* 0x000000040000795c */ /* 0x000fe20000300000 */
.L_x_3903:
[----:B------:R-:W1:Y:S02]  /*d660*/  SYNCS.PHASECHK.TRANS64.TRYWAIT P0, [UR41+0x33440], R35 ;  /* 0x03344023ff0075a7 */ /* 0x000e640008000169 */
[----:B-1----:R-:W-:Y:S05]  /*d670*/  @!P0 BRA `(.L_x_3904) ;  /* 0x0000004400388947 */ /* 0x002fea0003800000 */
.L_x_3966:
[----:B------:R-:W-:Y:S01]  /*d680*/  ULDC.64 UR8, c[0x0][0x300] ;  /* 0x0000c00000087ab9 */ /* 0x000fe20000000a00 */
[----:B------:R-:W-:Y:S01]  /*d690*/  ULDC.64 UR10, c[0x0][0x310] ;  /* 0x0000c400000a7ab9 */ /* 0x000fe20000000a00 */
[----:B------:R-:W-:Y:S01]  /*d6a0*/  IMAD R2, R21, UR8, RZ ;  /* 0x0000000815027c24 */ /* 0x000fe2000f8e02ff */
[----:B------:R-:W-:Y:S01]  /*d6b0*/  R2UR UR6, R36 ;  /* 0x00000000240672ca */ /* 0x000fe200000e0000 */
[----:B------:R-:W-:Y:S01]  /*d6c0*/  ULDC.64 UR4, c[0x0][0x308] ;  /* 0x0000c20000047ab9 */ /* 0x000fe20000000a00 */
[----:B------:R-:W-:Y:S02]  /*d6d0*/  IMAD R25, R25, UR8, RZ ;  /* 0x0000000819197c24 */ /* 0x000fe4000f8e02ff */
[C---:B------:R-:W-:Y:S02]  /*d6e0*/  IMAD R7, R5.reuse, UR9, R2 ;  /* 0x0000000905077c24 */ /* 0x040fe4000f8e0202 */
[----:B------:R-:W-:-:S04]  /*d6f0*/  IMAD.WIDE.U32 R2, R5, UR8, RZ ;  /* 0x0000000805027c25 */ /* 0x000fc8000f8e00ff */
[----:B------:R-:W-:Y:S02]  /*d700*/  IMAD.IADD R3, R3, 0x1, R7 ;  /* 0x0000000103037824 */ /* 0x000fe400078e0207 */
[----:B------:R-:W-:Y:S02]  /*d710*/  IMAD R5, R24, UR10, RZ ;  /* 0x0000000a18057c24 */ /* 0x000fe4000f8e02ff */
[----:B------:R-:W-:-:S04]  /*d720*/  IMAD.WIDE.U32 R2, R0, UR10, R2 ;  /* 0x0000000a00027c25 */ /* 0x000fc8000f8e0002 */
[----:B------:R-:W-:Y:S02]  /*d730*/  IMAD R5, R0, UR11, R5 ;  /* 0x0000000b00057c24 */ /* 0x000fe4000f8e0205 */
[----:B------:R-:W-:Y:S01]  /*d740*/  IMAD.U32 R7, RZ, RZ, UR4 ;  /* 0x00000004ff077e24 */ /* 0x000fe2000f8e00ff */
[----:B------:R-:W-:Y:S01]  /*d750*/  UIMAD UR4, UR6, UR4, URZ ;  /* 0x00000004060472a4 */ /* 0x000fe2000f8e023f */
[----:B------:R-:W-:Y:S02]  /*d760*/  IMAD.IADD R3, R3, 0x1, R5 ;  /* 0x0000000103037824 */ /* 0x000fe400078e0205 */
[----:B------:R-:W-:Y:S01]  /*d770*/  ULDC.64 UR6, c[0x0][0x2e8] ;  /* 0x0000ba0000067ab9 */ /* 0x000fe20000000a00 */
[----:B------:R-:W-:Y:S02]  /*d780*/  UIMAD UR4, UR39, UR5, UR4 ;  /* 0x00000005270472a4 */ /* 0x000fe4000f8e0204 */
[----:B------:R-:W-:-:S04]  /*d790*/  IMAD.WIDE.U32 R2, R7, UR39, R2 ;  /* 0x0000002707027c25 */ /* 0x000fc8000f8e0002 */
[----:B------:R-:W-:Y:S01]  /*d7a0*/  IMAD.U32 R8, RZ, RZ, UR7 ;  /* 0x00000007ff087e24 */ /* 0x000fe2000f8e00ff */
[----:B------:R-:W-:Y:S01]  /*d7b0*/  IADD3 R0, P0, R2, UR6, RZ ;  /* 0x0000000602007c10 */ /* 0x000fe2000ff1e0ff */
[----:B------:R-:W-:Y:S02]  /*d7c0*/  IMAD R25, R6, UR9, R25 ;  /* 0x0000000906197c24 */ /* 0x000fe4000f8e0219 */
[----:B------:R-:W-:Y:S01]  /*d7d0*/  IMAD R9, R26, UR10, RZ ;  /* 0x0000000a1a097c24 */ /* 0x000fe2000f8e02ff */
[----:B------:R-:W-:Y:S01]  /*d7e0*/  IADD3.X R5, R8, UR4, R3, P0, !PT ;  /* 0x0000000408057c10 */ /* 0x000fe200087fe403 */
[----:B------:R-:W-:-:S04]  /*d7f0*/  IMAD.WIDE.U32 R2, R6, UR8, RZ ;  /* 0x0000000806027c25 */ /* 0x000fc8000f8e00ff */
[----:B------:R-:W-:Y:S02]  /*d800*/  IMAD.IADD R3, R3, 0x1, R25 ;  /* 0x0000000103037824 */ /* 0x000fe400078e0219 */
[C---:B------:R-:W-:Y:S02]  /*d810*/  IMAD R9, R4.reuse, UR11, R9 ;  /* 0x0000000b04097c24 */ /* 0x040fe4000f8e0209 */
[----:B------:R-:W-:-:S04]  /*d820*/  IMAD.WIDE.U32 R2, R4, UR10, R2 ;  /* 0x0000000a04027c25 */ /* 0x000fc8000f8e0002 */
[----:B------:R-:W-:Y:S02]  /*d830*/  IMAD.IADD R3, R3, 0x1, R9 ;  /* 0x0000000103037824 */ /* 0x000fe400078e0209 */
[----:B------:R-:W-:-:S03]  /*d840*/  IMAD.WIDE.U32 R2, R7, UR39, R2 ;  /* 0x0000002707027c25 */ /* 0x000fc6000f8e0002 */
[----:B------:R-:W-:-:S04]  /*d850*/  IADD3 R4, P0, R2, UR6, RZ ;  /* 0x0000000602047c10 */ /* 0x000fc8000ff1e0ff */
[----:B------:R-:W-:Y:S01]  /*d860*/  IADD3.X R8, R8, UR4, R3, P0, !PT ;  /* 0x0000000408087c10 */ /* 0x000fe200087fe403 */
[----:B------:R-:W-:-:S03]  /*d870*/  UMOV UR4, 0xffffffff ;  /* 0xffffffff00047882 */ /* 0x000fc60000000000 */
[----:B------:R-:W-:Y:S05]  /*d880*/  BRA.DIV UR4, `(.L_x_3905) ;  /* 0x0000004204c87947 */ /* 0x000fea000b800000 */
[----:B------:R-:W2:Y:S01]  /*d890*/  SHFL.IDX PT, R14, R0, RZ, 0x1c1f ;  /* 0x001c1fff000e7589 */ /* 0x000ea200000e0000 */
[----:B------:R-:W3:Y:S01]  /*d8a0*/  LDC R7, c[0x0][0x2f4] ;  /* 0x0000bd00ff077b82 */ /* 0x000ee20000000800 */
[----:B------:R-:W-:Y:S02]  /*d8b0*/  P2R R6, PR, RZ, 0x8 ;  /* 0x00000008ff067803 */ /* 0x000fe40000000000 */
[----:B------:R-:W4:Y:S01]  /*d8c0*/  SHFL.IDX PT, R2, R5, RZ, 0x1c1f ;  /* 0x001c1fff05027589 */ /* 0x000f2200000e0000 */
[----:B------:R-:W-:-:S03]  /*d8d0*/  LOP3.LUT P3, RZ, R22, 0x40, RZ, 0xc0, !PT ;  /* 0x0000004016ff7812 */ /* 0x000fc6000786c0ff */
[----:B------:R-:W-:Y:S10]  /*d8e0*/  SHFL.IDX PT, R8, R8, RZ, 0x1c1f ;  /* 0x001c1fff08087589 */ /* 0x000ff400000e0000 */
[----:B--2---:R-:W-:-:S02]  /*d8f0*/  @P3 IADD3 R14, P0, R37, R14, RZ ;  /* 0x0000000e250e3210 */ /* 0x004fc40007f1e0ff */
[-C--:B---3--:R-:W-:Y:S02]  /*d900*/  ISETP.GE.AND P6, PT, R37, R7.reuse, PT ;  /* 0x000000072500720c */ /* 0x088fe40003fc6270 */
[-C--:B------:R-:W-:Y:S01]  /*d910*/  ISETP.GE.AND P2, PT, R28, R7.reuse, PT ;  /* 0x000000071c00720c */ /* 0x080fe20003f46270 */
[----:B----4-:R-:W-:Y:S01]  /*d920*/  @P3 IMAD.X R3, RZ, RZ, R2, P0 ;  /* 0x000000ffff033224 */ /* 0x010fe200000e0602 */
[----:B------:R-:W-:Y:S01]  /*d930*/  ISETP.GE.AND P1, PT, R27, R7, PT ;  /* 0x000000071b00720c */ /* 0x000fe20003f26270 */
[----:B------:R-:W-:Y:S02]  /*d940*/  @P3 IMAD.MOV.U32 R2, RZ, RZ, R14 ;  /* 0x000000ffff023224 */ /* 0x000fe400078e000e */
[----:B------:R-:W2:Y:S06]  /*d950*/  SHFL.IDX PT, R14, R0, 0x1, 0x1c1f ;  /* 0x003c1f00000e7f89 */ /* 0x000eac00000e0000 */
[----:B------:R-:W-:Y:S04]  /*d960*/  @P3 LDGSTS.E.BYPASS.LTC128B.128 [R23+0x24200], desc[UR56][R2.64], !P6 ;  /* 0x2420000002173fae */ /* 0x000fe8000f101d78 */
[----:B------:R-:W-:Y:S04]  /*d970*/  @P3 LDGSTS.E.BYPASS.LTC128B.128 [R23+0x26a00], desc[UR56][R2.64+0x40], !P2 ;  /* 0x26a0004002173fae */ /* 0x000fe8000d101d78 */
[----:B------:R3:W-:Y:S01]  /*d980*/  @P3 LDGSTS.E.BYPASS.LTC128B.128 [R23+0x29200], desc[UR56][R2.64+0x80], !P1 ;  /* 0x2920008002173fae */ /* 0x0007e2000c901d78 */
[----:B------:R-:W-:-:S03]  /*d990*/  ISETP.NE.AND P3, PT, R6, RZ, PT ;  /* 0x000000ff0600720c */ /* 0x000fc60003f65270 */
[----:B------:R-:W4:Y:S01]  /*d9a0*/  SHFL.IDX PT, R6, R5, 0x1, 0x1c1f ;  /* 0x003c1f0005067f89 */ /* 0x000f2200000e0000 */
[----:B--2---:R-:W-:-:S05]  /*d9b0*/  @P5 IADD3 R14, P0, R37, R14, RZ ;  /* 0x0000000e250e5210 */ /* 0x004fca0007f1e0ff */
[----:B---3--:R-:W-:Y:S02]  /*d9c0*/  @P5 IMAD.MOV.U32 R2, RZ, RZ, R14 ;  /* 0x000000ffff025224 */ /* 0x008fe400078e000e */
[----:B------:R-:W2:Y:S01]  /*d9d0*/  SHFL.IDX PT, R14, R0, 0x2, 0x1c1f ;  /* 0x005c1f00000e7f89 */ /* 0x000ea200000e0000 */
[----:B----4-:R-:W-:-:S03]  /*d9e0*/  @P5 IMAD.X R7, RZ, RZ, R6, P0 ;  /* 0x000000ffff075224 */ /* 0x010fc600000e0606 */
[----:B------:R-:W3:Y:S01]  /*d9f0*/  SHFL.IDX PT, R6, R5, 0x2, 0x1c1f ;  /* 0x005c1f0005067f89 */ /* 0x000ee200000e0000 */
[----:B------:R-:W-:-:S05]  /*da00*/  @P5 IMAD.MOV.U32 R3, RZ, RZ, R7 ;  /* 0x000000ffff035224 */ /* 0x000fca00078e0007 */
[----:B------:R-:W-:Y:S01]  /*da10*/  @P5 LDGSTS.E.BYPASS.LTC128B.128 [R23+0x24a00], desc[UR56][R2.64], !P6 ;  /* 0x24a0000002175fae */ /* 0x000fe2000f101d78 */
[----:B--2---:R-:W-:-:S03]  /*da20*/  @P4 IADD3 R14, P0, R37, R14, RZ ;  /* 0x0000000e250e4210 */ /* 0x004fc60007f1e0ff */
[----:B------:R-:W-:Y:S04]  /*da30*/  @P5 LDGSTS.E.BYPASS.LTC128B.128 [R23+0x27200], desc[UR56][R2.64+0x40], !P2 ;  /* 0x2720004002175fae */ /* 0x000fe8000d101d78 */
[----:B------:R2:W-:Y:S01]  /*da40*/  @P5 LDGSTS.E.BYPASS.LTC128B.128 [R23+0x29a00], desc[UR56][R2.64+0x80], !P1 ;  /* 0x29a0008002175fae */ /* 0x0005e2000c901d78 */
[----:B---3--:R-:W-:-:S03]  /*da50*/  @P4 IMAD.X R7, RZ, RZ, R6, P0 ;  /* 0x000000ffff074224 */ /* 0x008fc600000e0606 */
[----:B------:R-:W-:Y:S01]  /*da60*/  SHFL.IDX PT, R6, R5, 0x3, 0x1c1f ;  /* 0x007c1f0005067f89 */ /* 0x000fe200000e0000 */
[----:B--2---:R-:W-:-:S03]  /*da70*/  @P4 IMAD.MOV.U32 R2, RZ, RZ, R14 ;  /* 0x000000ffff024224 */ /* 0x004fc600078e000e */
[----:B------:R-:W2:Y:S01]  /*da80*/  SHFL.IDX PT, R14, R0, 0x3, 0x1c1f ;  /* 0x007c1f00000e7f89 */ /* 0x000ea200000e0000 */
[----:B------:R-:W-:-:S05]  /*da90*/  @P4 IMAD.MOV.U32 R3, RZ, RZ, R7 ;  /* 0x000000ffff034224 */ /* 0x000fca00078e0007 */
[----:B------:R-:W-:Y:S04]  /*daa0*/  @P4 LDGSTS.E.BYPASS.LTC128B.128 [R23+0x25200], desc[UR56][R2.64], !P6 ;  /* 0x2520000002174fae */ /* 0x000fe8000f101d78 */
[----:B------:R-:W-:Y:S04]  /*dab0*/  @P4 LDGSTS.E.BYPASS.LTC128B.128 [R23+0x27a00], desc[UR56][R2.64+0x40], !P2 ;  /* 0x27a0004002174fae */ /* 0x000fe8000d101d78 */
[----:B------:R3:W-:Y:S01]  /*dac0*/  @P4 LDGSTS.E.BYPASS.LTC128B.128 [R23+0x2a200], desc[UR56][R2.64+0x80], !P1 ;  /* 0x2a20008002174fae */ /* 0x0007e2000c901d78 */
[----:B--2---:R-:W-:-:S05]  /*dad0*/  @P3 IADD3 R14, P0, R37, R14, RZ ;  /* 0x0000000e250e3210 */ /* 0x004fca0007f1e0ff */
[----:B------:R-:W-:Y:S02]  /*dae0*/  @P3 IMAD.X R7, RZ, RZ, R6, P0 ;  /* 0x000000ffff073224 */ /* 0x000fe400000e0606 */
[----:B---3--:R-:W-:Y:S02]  /*daf0*/  @P3 IMAD.MOV.U32 R2, RZ, RZ, R14 ;  /* 0x000000ffff023224 */ /* 0x008fe400078e000e */
[----:B------:R-:W-:Y:S01]  /*db00*/  @P3 IMAD.MOV.U32 R3, RZ, RZ, R7 ;  /* 0x000000ffff033224 */ /* 0x000fe200078e0007 */
[----:B------:R2:W3:Y:S04]  /*db10*/  SHFL.IDX PT, R14, R4, RZ, 0x1c1f ;  /* 0x001c1fff040e7589 */ /* 0x0004e800000e0000 */
[----:B------:R2:W-:Y:S04]  /*db20*/  @P3 LDGSTS.E.BYPASS.LTC128B.128 [R23+0x25a00], desc[UR56][R2.64], !P6 ;  /* 0x25a0000002173fae */ /* 0x0005e8000f101d78 */
[----:B------:R2:W-:Y:S04]  /*db30*/  @P3 LDGSTS.E.BYPASS.LTC128B.128 [R23+0x28200], desc[UR56][R2.64+0x40], !P2 ;  /* 0x2820004002173fae */ /* 0x0005e8000d101d78 */
[----:B------:R2:W-:Y:S02]  /*db40*/  @P3 LDGSTS.E.BYPASS.LTC128B.128 [R23+0x2aa00], desc[UR56][R2.64+0x80], !P1 ;  /* 0x2aa0008002173fae */ /* 0x0005e4000c901d78 */
.L_x_3978:
[----:B------:R-:W-:Y:S01]  /*db50*/  LOP3.LUT P0, RZ, R22, 0x80, RZ, 0xc0, !PT ;  /* 0x0000008016ff7812 */ /* 0x000fe2000780c0ff */
[----:B------:R-:W-:-:S12]  /*db60*/  BSSY B0, `(.L_x_3906) ;  /* 0x000000e000007945 */ /* 0x000fd80003800000 */
[----:B------:R-:W-:Y:S05]  /*db70*/  @!P0 BRA `(.L_x_3907) ;  /* 0x0000000000308947 */ /* 0x000fea0003800000 */
[----:B------:R-:W4:Y:S01]  /*db80*/  LDC R0, c[0x0][0x2f4] ;  /* 0x0000bd00ff007b82 */ /* 0x000f220000000800 */
[----:B--23--:R-:W-:-:S05]  /*db90*/  IADD3 R2, P0, R37, R14, RZ ;  /* 0x0000000e25027210 */ /* 0x00cfca0007f1e0ff */
[----:B------:R-:W-:Y:S01]  /*dba0*/  IMAD.X R3, RZ, RZ, R8, P0 ;  /* 0x000000ffff037224 */ /* 0x000fe200000e0608 */
[-C--:B----4-:R-:W-:Y:S02]  /*dbb0*/  ISETP.GE.AND P3, PT, R37, R0.reuse, PT ;  /* 0x000000002500720c */ /* 0x090fe40003f66270 */
[-C--:B------:R-:W-:Y:S02]  /*dbc0*/  ISETP.GE.AND P2, PT, R28, R0.reuse, PT ;  /* 0x000000001c00720c */ /* 0x080fe40003f46270 */
[----:B------:R-:W-:-:S09]  /*dbd0*/  ISETP.GE.AND P1, PT, R27, R0, PT ;  /* 0x000000001b00720c */ /* 0x000fd20003f26270 */
[----:B------:R-:W-:Y:S01]  /*dbe0*/  @!PT LDS RZ, [RZ] ;  /* 0x00000000fffff984 */ /* 0x000fe20000000800 */
[----:B------:R-:W-:Y:S01]  /*dbf0*/  @!PT LDS RZ, [RZ] ;  /* 0x00000000fffff984 */ /* 0x000fe20000000800 */
[----:B------:R-:W-:Y:S01]  /*dc00*/  @!PT LDS RZ, [RZ] ;  /* 0x00000000fffff984 */ /* 0x000fe20000000800 */
[----:B------:R4:W-:Y:S04]  /*dc10*/  LDGSTS.E.BYPASS.LTC128B.128 [R23+0x26200], desc[UR56][R2.64], !P3 ;  /* 0x2620000002177fae */ /* 0x0009e8000d901d78 */
[----:B------:R4:W-:Y:S04]  /*dc20*/  LDGSTS.E.BYPASS.LTC128B.128 [R23+0x28a00], desc[UR56][R2.64+0x40], !P2 ;  /* 0x28a0004002177fae */ /* 0x0009e8000d101d78 */
[----:B------:R4:W-:Y:S02]  /*dc30*/  LDGSTS.E.BYPASS.LTC128B.128 [R23+0x2b200], desc[UR56][R2.64+0x80], !P1 ;  /* 0x2b20008002177fae */ /* 0x0009e4000c901d78 */
.L_x_3907:
[----:B------:R-:W-:Y:S05]  /*dc40*/  BSYNC B0 ;  /* 0x0000000000007941 */ /* 0x000fea0003800000 */
.L_x_3906:
[----:B------:R-:W-:Y:S01]  /*dc50*/  NOP ;  /* 0x0000000000007918 */ /* 0x000fe20000000000 */
[----:B------:R-:W-:Y:S01]  /*dc60*/  SYNCS.ARRIVE.TRANS64.RED.A0T1 RZ, [UR41+0x33430], RZ ;  /* 0x033430ffffff79a7 */ /* 0x000fe20008200429 */
[----:B------:R-:W-:Y:S01]  /*dc70*/  ARRIVES.LDGSTSBAR.64.TRANSCNT [UR41+0x33430] ;  /* 0x03343000ff0079b0 */ /* 0x000fe20008000aa9 */
[----:B------:R-:W-:Y:S01]  /*dc80*/  NOP ;  /* 0x0000000000007918 */ /* 0x000fe20000000000 */
[----:B------:R-:W-:-:S06]  /*dc90*/  ULOP3.LUT UR4, UR48, 0x2, URZ, 0xfc, !UPT ;  /* 0x0000000230047892 */ /* 0x000fcc000f8efc3f */
[----:B--2-4-:R-:W-:-:S05]  /*dca0*/  IMAD.U32 R2, RZ, RZ, UR4 ;  /* 0x00000004ff027e24 */ /* 0x014fca000f8e00ff */
[----:B------:R-:W-:-:S13]  /*dcb0*/  ISETP.NE.AND P0, PT, R2, 0x3, PT ;  /* 0x000000030200780c */ /* 0x000fda0003f05270 */
[----:B------:R-:W-:Y:S05]  /*dcc0*/  @!P0 BRA `(.L_x_3908) ;  /* 0x0000000000048947 */ /* 0x000fea0003800000 */
[----:B------:R-:W-:Y:S01]  /*dcd0*/  BPT.TRAP 0x1 ;  /* 0x000000040000795c */ /* 0x000fe20000300000 */
.L_x_3908:
        /* <DEDUP_REMOVED lines=29> */
[----:B0123--:R-:W-:Y:S05]  /*deb0*/  CALL.ABS.NOINC R2 ;  /* 0x0000000002007343 */ /* 0x00ffea0003c00000 */
.L_x_3909:
[----:B------:R-:W2:Y:S01]  /*dec0*/  LDC R0, c[0x0][0x448] ;  /* 0x00011200ff007b82 */ /* 0x000ea20000000800 */
[----:B------:R-:W-:Y:S01]  /*ded0*/  ULDC.64 UR4, c[0x0][0x2e0] ;  /* 0x0000b80000047ab9 */ /* 0x000fe20000000a00 */
[----:B------:R-:W-:Y:S02]  /*dee0*/  IMAD R29, R32, 0x80, R29 ;  /* 0x00000080201d7824 */ /* 0x000fe400078e021d */
[----:B------:R-:W-:Y:S02]  /*def0*/  IMAD R7, R24, UR4, RZ ;  /* 0x0000000418077c24 */ /* 0x000fe4000f8e02ff */
[----:B------:R-:W-:Y:S02]  /*df00*/  IMAD.U32 R4, RZ, RZ, UR36 ;  /* 0x00000024ff047e24 */ /* 0x000fe4000f8e00ff */
[----:B------:R-:W-:Y:S02]  /*df10*/  IMAD R9, R34, UR5, R7 ;  /* 0x0000000522097c24 */ /* 0x000fe4000f8e0207 */
[----:B------:R-:W-:-:S02]  /*df20*/  IMAD.U32 R5, RZ, RZ, UR37 ;  /* 0x00000025ff057e24 */ /* 0x000fc4000f8e00ff */
[----:B------:R-:W-:Y:S02]  /*df30*/  IMAD.MOV.U32 R5, RZ, RZ, R29 ;  /* 0x000000ffff057224 */ /* 0x000fe400078e001d */
[----:B------:R-:W-:Y:S02]  /*df40*/  IMAD.U32 R3, RZ, RZ, UR42 ;  /* 0x0000002aff037e24 */ /* 0x000fe4000f8e00ff */
[----:B------:R-:W-:-:S04]  /*df50*/  IMAD.MOV.U32 R2, RZ, RZ, R4 ;  /* 0x000000ffff027224 */ /* 0x000fc800078e0004 */
[----:B------:R-:W-:Y:S01]  /*df60*/  IMAD.WIDE.U32 R2, R34, UR4, R2 ;  /* 0x0000000422027c25 */ /* 0x000fe2000f8e0002 */
[----:B------:R-:W-:Y:S01]  /*df70*/  ULDC.64 UR4, c[0x0][0x2d0] ;  /* 0x0000b40000047ab9 */ /* 0x000fe20000000a00 */
[----:B--2---:R-:W-:Y:S02]  /*df80*/  ISETP.NE.AND P0, PT, R0, 0x1, PT ;  /* 0x000000010000780c */ /* 0x004fe40003f05270 */
[----:B------:R-:W-:-:S11]  /*df90*/  IMAD.IADD R3, R3, 0x1, R9 ;  /* 0x0000000103037824 */ /* 0x000fd600078e0209 */
[----:B------:R-:W2:Y:S08]  /*dfa0*/  @P0 LDC R8, c[0x0][0x44c] ;  /* 0x00011300ff080b82 */ /* 0x000eb00000000800 */
[----:B------:R-:W4:Y:S01]  /*dfb0*/  @P0 LDC R6, c[0x0][0x450] ;  /* 0x00011400ff060b82 */ /* 0x000f220000000800 */
[----:B--2---:R-:W-:-:S05]  /*dfc0*/  @P0 IMAD.HI.U32 R7, R29, R8, RZ ;  /* 0x000000081d070227 */ /* 0x004fca00078e00ff */
[----:B----4-:R-:W-:-:S04]  /*dfd0*/  @P0 SHF.R.U32.HI R5, RZ, R6, R7 ;  /* 0x00000006ff050219 */ /* 0x010fc80000011607 */
[----:B------:R-:W-:Y:S01]  /*dfe0*/  SHF.R.S32.HI R4, RZ, 0x1f, R5 ;  /* 0x0000001fff047819 */ /* 0x000fe20000011405 */
[----:B------:R-:W-:-:S04]  /*dff0*/  IMAD.WIDE.U32 R2, R5, UR4, R2 ;  /* 0x0000000405027c25 */ /* 0x000fc8000f8e0002 */
[----:B------:R-:W-:-:S04]  /*e000*/  IMAD R4, R4, UR4, RZ ;  /* 0x0000000404047c24 */ /* 0x000fc8000f8e02ff */
[----:B------:R-:W-:Y:S01]  /*e010*/  IMAD R7, R5, UR5, R4 ;  /* 0x0000000505077c24 */ /* 0x000fe2000f8e0204 */
[----:B------:R-:W-:Y:S01]  /*e020*/  ULDC.64 UR4, c[0x0][0x2c8] ;  /* 0x0000b20000047ab9 */ /* 0x000fe20000000a00 */
[----:B------:R-:W-:Y:S02]  /*e030*/  IMAD.MOV R4, RZ, RZ, -R5 ;  /* 0x000000ffff047224 */ /* 0x000fe400078e0a05 */
[----:B------:R-:W-:Y:S02]  /*e040*/  IMAD.IADD R3, R3, 0x1, R7 ;  /* 0x0000000103037824 */ /* 0x000fe400078e0207 */
[----:B------:R-:W-:-:S04]  /*e050*/  IMAD R29, R0, R4, R29 ;  /* 0x00000004001d7224 */ /* 0x000fc800078e021d */
        /* <DEDUP_REMOVED lines=8> */
[----:B------:R-:W-:Y:S01]  /*e0e0*/  IADD3.X R5, R3, UR5, R5, P0, !PT ;  /* 0x0000000503057c10 */ /* 0x000fe200087fe405 */
[----:B------:R-:W-:Y:S01]  /*e0f0*/  UMOV UR5, 0xffffffff ;  /* 0xffffffff00057882 */ /* 0x000fe20000000000 */
[----:B------:R-:W-:-:S02]  /*e100*/  ISETP.GE.AND P1, PT, R27, UR4, PT ;  /* 0x000000041b007c0c */ /* 0x000fc4000bf26270 */
[----:B------:R-:W-:Y:S01]  /*e110*/  ISETP.GE.AND P3, PT, R37, UR4, PT ;  /* 0x0000000425007c0c */ /* 0x000fe2000bf66270 */
[----:B------:R-:W-:-:S12]  /*e120*/  BRA.DIV UR5, `(.L_x_3910) ;  /* 0x00000042054c7947 */ /* 0x000fd8000b800000 */
[----:B---3--:R-:W2:Y:S01]  /*e130*/  SHFL.IDX PT, R14, R4, RZ, 0x1c1f ;  /* 0x001c1fff040e7589 */ /* 0x008ea200000e0000 */
[----:B------:R-:W-:Y:S01]  /*e140*/  ULDC UR4, c[0x0][0x288] ;  /* 0x0000a20000047ab9 */ /* 0x000fe20000000800 */
[----:B------:R-:W-:Y:S02]  /*e150*/  IMAD R7, R32, 0x80, R31 ;  /* 0x0000008020077824 */ /* 0x000fe400078e021f */
[----:B------:R-:W3:Y:S01]  /*e160*/  SHFL.IDX PT, R2, R5, RZ, 0x1c1f ;  /* 0x001c1fff05027589 */ /* 0x000ee200000e0000 */
[----:B------:R-:W-:Y:S02]  /*e170*/  IMAD R0, R0, UR4, RZ ;  /* 0x0000000400007c24 */ /* 0x000fe4000f8e02ff */
[C---:B------:R-:W-:Y:S01]  /*e180*/  VIADD R9, R7.reuse, 0x20 ;  /* 0x0000002007097836 */ /* 0x040fe20000000000 */
[----:B------:R-:W-:Y:S02]  /*e190*/  SHFL.IDX PT, R6, R5, 0x1, 0x1c1f ;  /* 0x003c1f0005067f89 */ /* 0x000fe400000e0000 */
[----:B------:R-:W-:-:S13]  /*e1a0*/  ISETP.GE.AND P0, PT, R7, R0, PT ;  /* 0x000000000700720c */ /* 0x000fda0003f06270 */
[----:B--2---:R-:W-:-:S05]  /*e1b0*/  @!P0 IADD3 R14, P4, R37, R14, RZ ;  /* 0x0000000e250e8210 */ /* 0x004fca0007f9e0ff */
[----:B---3--:R-:W-:Y:S02]  /*e1c0*/  @!P0 IMAD.X R3, RZ, RZ, R2, P4 ;  /* 0x000000ffff038224 */ /* 0x008fe400020e0602 */
[----:B------:R-:W-:Y:S02]  /*e1d0*/  @!P0 IMAD.MOV.U32 R2, RZ, RZ, R14 ;  /* 0x000000ffff028224 */ /* 0x000fe400078e000e */
[----:B------:R-:W2:Y:S04]  /*e1e0*/  SHFL.IDX PT, R14, R4, 0x1, 0x1c1f ;  /* 0x003c1f00040e7f89 */ /* 0x000ea800000e0000 */
[----:B------:R-:W-:Y:S04]  /*e1f0*/  @!P0 LDGSTS.E.BYPASS.LTC128B.128 [R23+0x1e200], desc[UR56][R2.64], !P3 ;  /* 0x1e20000002178fae */ /* 0x000fe8000d901d78 */
[----:B------:R-:W-:Y:S04]  /*e200*/  @!P0 LDGSTS.E.BYPASS.LTC128B.128 [R23+0x20200], desc[UR56][R2.64+0x40], !P2 ;  /* 0x2020004002178fae */ /* 0x000fe8000d101d78 */
[----:B------:R3:W-:Y:S01]  /*e210*/  @!P0 LDGSTS.E.BYPASS.LTC128B.128 [R23+0x22200], desc[UR56][R2.64+0x80], !P1 ;  /* 0x2220008002178fae */ /* 0x0007e2000c901d78 */
[----:B------:R-:W-:-:S13]  /*e220*/  ISETP.GE.AND P0, PT, R9, R0, PT ;  /* 0x000000000900720c */ /* 0x000fda0003f06270 */
[----:B--2---:R-:W-:-:S05]  /*e230*/  @!P0 IADD3 R14, P4, R37, R14, RZ ;  /* 0x0000000e250e8210 */ /* 0x004fca0007f9e0ff */
[----:B------:R-:W-:Y:S02]  /*e240*/  @!P0 IMAD.X R9, RZ, RZ, R6, P4 ;  /* 0x000000ffff098224 */ /* 0x000fe400020e0606 */
[----:B---3--:R-:W-:Y:S01]  /*e250*/  @!P0 IMAD.MOV.U32 R2, RZ, RZ, R14 ;  /* 0x000000ffff028224 */ /* 0x008fe200078e000e */
[----:B------:R-:W-:Y:S01]  /*e260*/  SHFL.IDX PT, R6, R5, 0x2, 0x1c1f ;  /* 0x005c1f0005067f89 */ /* 0x000fe200000e0000 */
[----:B------:R-:W-:Y:S02]  /*e270*/  @!P0 IMAD.MOV.U32 R3, RZ, RZ, R9 ;  /* 0x000000ffff038224 */ /* 0x000fe400078e0009 */
[----:B------:R-:W-:Y:S01]  /*e280*/  VIADD R9, R7, 0x40 ;  /* 0x0000004007097836 */ /* 0x000fe20000000000 */
        /* <DEDUP_REMOVED lines=8> */
[----:B------:R2:W3:Y:S01]  /*e310*/  SHFL.IDX PT, R6, R5, 0x3, 0x1c1f ;  /* 0x007c1f0005067f89 */ /* 0x0004e200000e0000 */
[----:B------:R-:W-:-:S03]  /*e320*/  @!P0 IMAD.MOV.U32 R3, RZ, RZ, R9 ;  /* 0x000000ffff038224 */ /* 0x000fc600078e0009 */
[----:B------:R2:W4:Y:S04]  /*e330*/  SHFL.IDX PT, R14, R4, 0x3, 0x1c1f ;  /* 0x007c1f00040e7f89 */ /* 0x00052800000e0000 */
[----:B------:R2:W-:Y:S04]  /*e340*/  @!P0 LDGSTS.E.BYPASS.LTC128B.128 [R23+0x1f200], desc[UR56][R2.64], !P3 ;  /* 0x1f20000002178fae */ /* 0x0005e8000d901d78 */
[----:B------:R2:W-:Y:S04]  /*e350*/  @!P0 LDGSTS.E.BYPASS.LTC128B.128 [R23+0x21200], desc[UR56][R2.64+0x40], !P2 ;  /* 0x2120004002178fae */ /* 0x0005e8000d101d78 */
[----:B------:R2:W-:Y:S02]  /*e360*/  @!P0 LDGSTS.E.BYPASS.LTC128B.128 [R23+0x23200], desc[UR56][R2.64+0x80], !P1 ;  /* 0x2320008002178fae */ /* 0x0005e4000c901d78 */
.L_x_3987:
[----:B------:R-:W-:Y:S01]  /*e370*/  VIADD R7, R7, 0x60 ;  /* 0x0000006007077836 */ /* 0x000fe20000000000 */
[----:B------:R-:W-:Y:S04]  /*e380*/  BSSY B0, `(.L_x_3911) ;  /* 0x000000b000007945 */ /* 0x000fe80003800000 */
[----:B------:R-:W-:-:S13]  /*e390*/  ISETP.GE.AND P0, PT, R7, R0, PT ;  /* 0x000000000700720c */ /* 0x000fda0003f06270 */
[----:B------:R-:W-:Y:S05]  /*e3a0*/  @P0 BRA `(.L_x_3912) ;  /* 0x0000000000200947 */ /* 0x000fea0003800000 */
[----:B--2-4-:R-:W-:-:S05]  /*e3b0*/  IADD3 R2, P0, R37, R14, RZ ;  /* 0x0000000e25027210 */ /* 0x014fca0007f1e0ff */
[----:B---3--:R-:W-:-:S05]  /*e3c0*/  IMAD.X R3, RZ, RZ, R6, P0 ;  /* 0x000000ffff037224 */ /* 0x008fca00000e0606 */
[----:B------:R-:W-:Y:S01]  /*e3d0*/  @!PT LDS RZ, [RZ] ;  /* 0x00000000fffff984 */ /* 0x000fe20000000800 */
[----:B------:R-:W-:Y:S01]  /*e3e0*/  @!PT LDS RZ, [RZ] ;  /* 0x00000000fffff984 */ /* 0x000fe20000000800 */
[----:B------:R-:W-:Y:S01]  /*e3f0*/  @!PT LDS RZ, [RZ] ;  /* 0x00000000fffff984 */ /* 0x000fe20000000800 */
[----:B------:R2:W-:Y:S04]  /*e400*/  LDGSTS.E.BYPASS.LTC128B.128 [R23+0x1fa00], desc[UR56][R2.64], !P3 ;  /* 0x1fa0000002177fae */ /* 0x0005e8000d901d78 */
[----:B------:R2:W-:Y:S04]  /*e410*/  LDGSTS.E.BYPASS.LTC128B.128 [R23+0x21a00], desc[UR56][R2.64+0x40], !P2 ;  /* 0x21a0004002177fae */ /* 0x0005e8000d101d78 */
[----:B------:R2:W-:Y:S02]  /*e420*/  LDGSTS.E.BYPASS.LTC128B.128 [R23+0x23a00], desc[UR56][R2.64+0x80], !P1 ;  /* 0x23a0008002177fae */ /* 0x0005e4000c901d78 */
.L_x_3912:
[----:B------:R-:W-:Y:S05]  /*e430*/  BSYNC B0 ;  /* 0x0000000000007941 */ /* 0x000fea0003800000 */
.L_x_3911:
[----:B------:R-:W-:Y:S01]  /*e440*/  NOP ;  /* 0x0000000000007918 */ /* 0x000fe20000000000 */
[----:B------:R-:W-:Y:S01]  /*e450*/  SYNCS.ARRIVE.TRANS64.RED.A0T1 RZ, [UR41+0x33400], RZ ;  /* 0x033400ffffff79a7 */ /* 0x000fe20008200429 */
[----:B--2---:R-:W-:Y:S01]  /*e460*/  IMAD.MOV.U32 R3, RZ, RZ, 0x1 ;  /* 0x00000001ff037424 */ /* 0x004fe200078e00ff */
[----:B------:R-:W-:Y:S04]  /*e470*/  ARRIVES.LDGSTSBAR.64.TRANSCNT [UR41+0x33400] ;  /* 0x03340000ff0079b0 */ /* 0x000fe80008000aa9 */
[----:B------:R-:W-:Y:S01]  /*e480*/  SHF.L.U32 R3, R3, 0x1f, RZ ;  /* 0x0000001f03037819 */ /* 0x000fe200000006ff */
[----:B------:R-:W-:Y:S01]  /*e490*/  NOP ;  /* 0x0000000000007918 */ /* 0x000fe20000000000 */
[----:B------:R-:W-:Y:S02]  /*e4a0*/  SYNCS.ARRIVE.TRANS64.A1T0 RZ, [UR41+0x33400], RZ ;  /* 0x033400ffffff79a7 */ /* 0x000fe40008100029 */
[----:B------:R-:W2:Y:S02]  /*e4b0*/  SYNCS.PHASECHK.TRANS64.TRYWAIT P0, [UR41+0x33420], R3 ;  /* 0x03342003ff0075a7 */ /* 0x000ea40008000169 */
[----:B--2---:R-:W-:Y:S05]  /*e4c0*/  @!P0 BRA `(.L_x_3913) ;  /* 0x0000004000a48947 */ /* 0x004fea0003800000 */
.L_x_3988:
[----:B------:R-:W-:Y:S01]  /*e4d0*/  UIADD3 UR4, UR45, -0x2, URZ ;  /* 0xfffffffe2d047890 */ /* 0x000fe2000fffe03f */
[----:B------:R-:W-:-:S03]  /*e4e0*/  IMAD.MOV.U32 R32, RZ, RZ, 0x1 ;  /* 0x00000001ff207424 */ /* 0x000fc600078e00ff */
[----:B------:R-:W-:-:S06]  /*e4f0*/  UISETP.GE.AND UP0, UPT, UR4, UR44, UPT ;  /* 0x0000002c0400728c */ /* 0x000fcc000bf06270 */
[----:B------:R-:W-:-:S13]  /*e500*/  PLOP3.LUT P0, PT, PT, PT, UP0, 0x80, 0x0 ;  /* 0x000000000000781c */ /* 0x000fda0003f0f008 */
[----:B------:R-:W-:Y:S05]  /*e510*/  @!P0 BRA `(.L_x_3914) ;  /* 0x0000001800f88947 */ /* 0x000fea0003800000 */
[----:B------:R-:W5:Y:S01]  /*e520*/  S2R R0, SR_TID.X ;  /* 0x0000000000007919 */ /* 0x000f620000002100 */
[----:B------:R-:W-:Y:S01]  /*e530*/  UIADD3 UR4, UR43, 0x1, URZ ;  /* 0x000000012b047890 */ /* 0x000fe2000fffe03f */
[----:B--2---:R-:W-:Y:S01]  /*e540*/  LOP3.LUT R3, RZ, UR40, RZ, 0x33, !PT ;  /* 0x00000028ff037c12 */ /* 0x004fe2000f8e33ff */
[----:B------:R-:W-:Y:S02]  /*e550*/  IMAD.MOV.U32 R25, RZ, RZ, 0x1 ;  /* 0x00000001ff197424 */ /* 0x000fe400078e00ff */
[----:B------:R-:W-:Y:S01]  /*e560*/  UIMAD UR4, UR4, UR38, URZ ;  /* 0x00000026040472a4 */ /* 0x000fe2000f8e023f */
[----:B------:R-:W-:Y:S02]  /*e570*/  IMAD.MOV.U32 R24, RZ, RZ, RZ ;  /* 0x000000ffff187224 */ /* 0x000fe400078e00ff */
[----:B-----5:R-:W-:-:S05]  /*e580*/  IMAD.SHL.U32 R0, R0, 0x20, RZ ;  /* 0x0000002000007824 */ /* 0x020fca00078e00ff */
[----:B------:R-:W-:-:S04]  /*e590*/  LOP3.LUT R0, R0, 0x60, RZ, 0xc0, !PT ;  /* 0x0000006000007812 */ /* 0x000fc800078ec0ff */
[----:B------:R-:W-:Y:S02]  /*e5a0*/  IADD3 R19, R0, R19, R31 ;  /* 0x0000001300137210 */ /* 0x000fe40007ffe01f */
[----:B------:R-:W-:-:S03]  /*e5b0*/  LOP3.LUT R0, RZ, UR4, RZ, 0x33, !PT ;  /* 0x00000004ff007c12 */ /* 0x000fc6000f8e33ff */
[----:B------:R-:W-:Y:S01]  /*e5c0*/  VIADD R19, R19, 0xfffffe20 ;  /* 0xfffffe2013137836 */ /* 0x000fe20000000000 */
[----:B------:R-:W-:-:S04]  /*e5d0*/  VIMNMX R0, R0, R3, !PT ;  /* 0x0000000300007248 */ /* 0x000fc80007fe0100 */
[C---:B------:R-:W-:Y:S01]  /*e5e0*/  IADD3 R34, -R0.reuse, -0x2, RZ ;  /* 0xfffffffe00227810 */ /* 0x040fe20007ffe1ff */
[----:B------:R-:W-:-:S07]  /*e5f0*/  IMAD R19, R0, -0xa0, R19 ;  /* 0xffffff6000137824 */ /* 0x000fce00078e0213 */
.L_x_3929:
[----:B0-2---:R-:W2:Y:S01]  /*e600*/  LDL R8, [R1+0x8] ;  /* 0x0000080001087983 */ /* 0x005ea20000100800 */
[----:B------:R-:W0:Y:S03]  /*e610*/  LDC R0, c[0x0][0x430] ;  /* 0x00010c00ff007b82 */ /* 0x000e260000000800 */
[----:B---3--:R-:W3:Y:S01]  /*e620*/  LDL R6, [R1+0x4] ;  /* 0x0000040001067983 */ /* 0x008ee20000100800 */
[----:B------:R-:W-:Y:S01]  /*e630*/  VIADD R10, R19, 0x80 ;  /* 0x00000080130a7836 */ /* 0x000fe20000000000 */
[----:B------:R-:W-:Y:S01]  /*e640*/  ULDC.64 UR4, c[0x0][0x428] ;  /* 0x00010a0000047ab9 */ /* 0x000fe20000000a00 */
[----:B0-----:R-:W-:-:S13]  /*e650*/  ISETP.NE.AND P0, PT, R0, 0x1, PT ;  /* 0x000000010000780c */ /* 0x001fda0003f05270 */
[----:B------:R-:W0:Y:S08]  /*e660*/  @P0 LDC R0, c[0x0][0x434] ;  /* 0x00010d00ff000b82 */ /* 0x000e300000000800 */
[----:B------:R-:W1:Y:S08]  /*e670*/  @P0 LDC R3, c[0x0][0x438] ;  /* 0x00010e00ff030b82 */ /* 0x000e700000000800 */
[----:B------:R-:W4:Y:S08]  /*e680*/  @P0 LDC R5, c[0x0][0x434] ;  /* 0x00010d00ff050b82 */ /* 0x000f300000000800 */
[----:B------:R-:W4:Y:S01]  /*e690*/  @P0 LDC R9, c[0x0][0x438] ;  /* 0x00010e00ff090b82 */ /* 0x000f220000000800 */
[----:B0-----:R-:W-:-:S04]  /*e6a0*/  @P0 IMAD.HI.U32 R0, R19, R0, RZ ;  /* 0x0000000013000227 */ /* 0x001fc800078e00ff */
[----:B------:R-:W-:Y:S01]  /*e6b0*/  IMAD.MOV.U32 R7, RZ, RZ, R19 ;  /* 0x000000ffff077224 */ /* 0x000fe200078e0013 */
[----:B-1----:R-:W-:Y:S01]  /*e6c0*/  @P0 SHF.R.U32.HI R7, RZ, R3, R0 ;  /* 0x00000003ff070219 */ /* 0x002fe20000011600 */
[----:B----4-:R-:W-:-:S03]  /*e6d0*/  @P0 IMAD.HI.U32 R0, R10, R5, RZ ;  /* 0x000000050a000227 */ /* 0x010fc600078e00ff */
[--C-:B------:R-:W-:Y:S01]  /*e6e0*/  SHF.R.S32.HI R5, RZ, 0x1f, R7.reuse ;  /* 0x0000001fff057819 */ /* 0x100fe20000011407 */
[----:B------:R-:W-:Y:S01]  /*e6f0*/  IMAD.MOV.U32 R4, RZ, RZ, R7 ;  /* 0x000000ffff047224 */ /* 0x000fe200078e0007 */
[----:B------:R-:W-:-:S03]  /*e700*/  @P0 SHF.R.U32.HI R10, RZ, R9, R0 ;  /* 0x00000009ff0a0219 */ /* 0x000fc60000011600 */
[----:B------:R-:W-:Y:S01]  /*e710*/  IMAD.WIDE.U32 R4, R33, UR4, R4 ;  /* 0x0000000421047c25 */ /* 0x000fe2000f8e0004 */
[----:B--2---:R-:W-:-:S03]  /*e720*/  ISETP.GT.U32.AND P1, PT, R8, 0x9f, PT ;  /* 0x0000009f0800780c */ /* 0x004fc60003f24070 */
[----:B---3--:R-:W-:-:S04]  /*e730*/  IMAD R0, R6, UR4, RZ ;  /* 0x0000000406007c24 */ /* 0x008fc8000f8e02ff */
[----:B------:R-:W-:-:S06]  /*e740*/  IMAD R11, R33, UR5, R0 ;  /* 0x00000005210b7c24 */ /* 0x000fcc000f8e0200 */
[--C-:B------:R-:W-:Y:S01]  /*e750*/  @!P1 SHF.R.S32.HI R3, RZ, 0x1f, R10.reuse ;  /* 0x0000001fff039819 */ /* 0x100fe2000001140a */
[----:B------:R-:W-:Y:S02]  /*e760*/  @!P1 IMAD.MOV.U32 R2, RZ, RZ, R10 ;  /* 0x000000ffff029224 */ /* 0x000fe400078e000a */
[----:B------:R-:W-:Y:S02]  /*e770*/  IMAD.IADD R5, R11, 0x1, R5 ;  /* 0x000000010b057824 */ /* 0x000fe400078e0205 */
[----:B------:R-:W-:Y:S01]  /*e780*/  @!P1 IMAD.WIDE.U32 R2, R33, UR4, R2 ;  /* 0x0000000421029c25 */ /* 0x000fe2000f8e0002 */
[----:B------:R-:W-:Y:S02]  /*e790*/  ULDC.64 UR4, c[0x0][0x418] ;  /* 0x0001060000047ab9 */ /* 0x000fe40000000a00 */
[----:B------:R-:W-:-:S04]  /*e7a0*/  LEA R8, P0, R4, UR4, 0x2 ;  /* 0x0000000404087c11 */ /* 0x000fc8000f8010ff */
[----:B------:R-:W-:-:S05]  /*e7b0*/  LEA.HI.X R9, R4, UR5, R5, 0x2, P0 ;  /* 0x0000000504097c11 */ /* 0x000fca00080f1405 */
[----:B------:R-:W2:Y:S01]  /*e7c0*/  LDG.E R8, desc[UR56][R8.64] ;  /* 0x0000003808087981 */ /* 0x000ea2000c1e1900 */
[----:B------:R-:W-:Y:S01]  /*e7d0*/  @!P1 IMAD.IADD R3, R11, 0x1, R3 ;  /* 0x000000010b039824 */ /* 0x000fe200078e0203 */
[----:B------:R-:W-:Y:S01]  /*e7e0*/  ULOP3.LUT UR6, UR48, 0x2, URZ, 0xfc, !UPT ;  /* 0x0000000230067892 */ /* 0x000fe2000f8efc3f */
[----:B------:R-:W-:Y:S01]  /*e7f0*/  @!P1 LEA R4, P0, R2, UR4, 0x2 ;  /* 0x0000000402049c11 */ /* 0x000fe2000f8010ff */
[----:B------:R-:W-:-:S03]  /*e800*/  IMAD.MOV.U32 R6, RZ, RZ, RZ ;  /* 0x000000ffff067224 */ /* 0x000fc600078e00ff */
[----:B------:R-:W-:Y:S01]  /*e810*/  @!P1 LEA.HI.X R5, R2, UR5, R3, 0x2, P0 ;  /* 0x0000000502059c11 */ /* 0x000fe200080f1403 */
[----:B------:R-:W-:-:S04]  /*e820*/  IMAD.U32 R12, RZ, RZ, UR6 ;  /* 0x00000006ff0c7e24 */ /* 0x000fc8000f8e00ff */
[----:B------:R0:W5:Y:S01]  /*e830*/  @!P1 LDG.E R6, desc[UR56][R4.64] ;  /* 0x0000003804069981 */ /* 0x000162000c1e1900 */
[----:B------:R-:W-:Y:S01]  /*e840*/  ISETP.NE.AND P1, PT, R12, 0x3, PT ;  /* 0x000000030c00780c */ /* 0x000fe20003f25270 */
[----:B------:R-:W-:Y:S02]  /*e850*/  VIADD R0, R24, 0x1 ;  /* 0x0000000118007836 */ /* 0x000fe40000000000 */
[----:B------:R-:W-:-:S03]  /*e860*/  VIADD R34, R34, 0xffffffff ;  /* 0xffffffff22227836 */ /* 0x000fc60000000000 */
[----:B------:R-:W-:-:S04]  /*e870*/  ISETP.NE.AND P0, PT, R0, 0x2, PT ;  /* 0x000000020000780c */ /* 0x000fc80003f05270 */
[----:B------:R-:W-:Y:S02]  /*e880*/  SEL R32, RZ, 0x1, P0 ;  /* 0x00000001ff207807 */ /* 0x000fe40000000000 */
[----:B------:R-:W-:Y:S02]  /*e890*/  SEL R0, R0, RZ, P0 ;  /* 0x000000ff00007207 */ /* 0x000fe40000000000 */
[----:B------:R-:W-:Y:S02]  /*e8a0*/  ISETP.GT.AND P2, PT, R34, UR44, PT ;  /* 0x0000002c22007c0c */ /* 0x000fe4000bf44270 */
[----:B------:R-:W-:Y:S02]  /*e8b0*/  LOP3.LUT R32, R25, R32, RZ, 0x3c, !PT ;  /* 0x0000002019207212 */ /* 0x000fe400078e3cff */
[----:B--2---:R-:W-:Y:S01]  /*e8c0*/  SHF.R.S32.HI R27, RZ, 0x1f, R8 ;  /* 0x0000001fff1b7819 */ /* 0x004fe20000011408 */
[----:B0-----:R-:W-:Y:S08]  /*e8d0*/  @!P1 BRA `(.L_x_3915) ;  /* 0x0000000000049947 */ /* 0x001ff00003800000 */
[----:B------:R-:W-:Y:S01]  /*e8e0*/  BPT.TRAP 0x1 ;  /* 0x000000040000795c */ /* 0x000fe20000300000 */
.L_x_3915:
[----:B------:R-:W-:Y:S02]  /*e8f0*/  LEA R4, R0, UR41, 0x3 ;  /* 0x0000002900047c11 */ /* 0x000fe4000f8e18ff */
[----:B------:R-:W-:-:S04]  /*e900*/  SHF.L.U32 R29, R32, 0x1f, RZ ;  /* 0x0000001f201d7819 */ /* 0x000fc800000006ff */
[----:B------:R-:W0:Y:S02]  /*e910*/  SYNCS.PHASECHK.TRANS64.TRYWAIT P0, [R4+URZ+0x33480], R29 ;  /* 0x0334801d040075a7 */ /* 0x000e24000800017f */
[----:B0-----:R-:W-:Y:S05]  /*e920*/  @!P0 BRA `(.L_x_3916) ;  /* 0x0000003c00a08947 */ /* 0x001fea0003800000 */
.L_x_3989:
[----:B------:R-:W-:Y:S01]  /*e930*/  ULDC UR4, c[0x0][0x430] ;  /* 0x00010c0000047ab9 */ /* 0x000fe20000000800 */
[----:B-----5:R-:W-:Y:S01]  /*e940*/  SHF.R.S32.HI R30, RZ, 0x1f, R6 ;  /* 0x0000001fff1e7819 */ /* 0x020fe20000011406 */
[----:B------:R-:W-:Y:S01]  /*e950*/  UIADD3 UR4, -UR4, URZ, URZ ;  /* 0x0000003f04047290 */ /* 0x000fe2000fffe13f */
[----:B------:R-:W-:Y:S01]  /*e960*/  R2UR UR6, R36 ;  /* 0x00000000240672ca */ /* 0x000fe200000e0000 */
[----:B------:R-:W1:Y:S01]  /*e970*/  LDC R13, c[0x0][0x2f4] ;  /* 0x0000bd00ff0d7b82 */ /* 0x000e620000000800 */
[C---:B------:R-:W-:Y:S02]  /*e980*/  LOP3.LUT P3, RZ, R22.reuse, 0x2, RZ, 0xc0, !PT ;  /* 0x0000000216ff7812 */ /* 0x040fe4000786c0ff */
[----:B------:R-:W-:Y:S01]  /*e990*/  LOP3.LUT P1, RZ, R22, 0x1, RZ, 0xc0, !PT ;  /* 0x0000000116ff7812 */ /* 0x000fe2000782c0ff */
[--C-:B------:R-:W-:Y:S02]  /*e9a0*/  IMAD R5, R10, UR4, R19.reuse ;  /* 0x000000040a057c24 */ /* 0x100fe4000f8e0213 */
[----:B------:R-:W-:Y:S01]  /*e9b0*/  IMAD R7, R7, UR4, R19 ;  /* 0x0000000407077c24 */ /* 0x000fe2000f8e0213 */
[----:B------:R-:W-:Y:S01]  /*e9c0*/  ULDC.64 UR4, c[0x0][0x328] ;  /* 0x0000ca0000047ab9 */ /* 0x000fe20000000a00 */
[----:B------:R-:W-:-:S02]  /*e9d0*/  VIADD R5, R5, 0x80 ;  /* 0x0000008005057836 */ /* 0x000fc40000000000 */
[----:B------:R-:W-:Y:S01]  /*e9e0*/  IMAD.WIDE.U32 R10, R7, UR4, RZ ;  /* 0x00000004070a7c25 */ /* 0x000fe2000f8e00ff */
[----:B------:R-:W-:Y:S02]  /*e9f0*/  SHF.R.S32.HI R28, RZ, 0x1f, R7 ;  /* 0x0000001fff1c7819 */ /* 0x000fe40000011407 */
[----:B------:R-:W-:-:S03]  /*ea00*/  SHF.R.S32.HI R31, RZ, 0x1f, R5 ;  /* 0x0000001fff1f7819 */ /* 0x000fc60000011405 */
[----:B------:R-:W-:Y:S02]  /*ea10*/  IMAD R12, R28, UR4, RZ ;  /* 0x000000041c0c7c24 */ /* 0x000fe4000f8e02ff */
[----:B------:R-:W-:Y:S02]  /*ea20*/  IMAD R2, R31, UR4, RZ ;  /* 0x000000041f027c24 */ /* 0x000fe4000f8e02ff */
[----:B------:R-:W-:Y:S02]  /*ea30*/  IMAD R12, R7, UR5, R12 ;  /* 0x00000005070c7c24 */ /* 0x000fe4000f8e020c */
[C---:B------:R-:W-:Y:S02]  /*ea40*/  IMAD R9, R5.reuse, UR5, R2 ;  /* 0x0000000505097c24 */ /* 0x040fe4000f8e0202 */
[----:B------:R-:W-:Y:S01]  /*ea50*/  IMAD.WIDE.U32 R2, R5, UR4, RZ ;  /* 0x0000000405027c25 */ /* 0x000fe2000f8e00ff */
[----:B------:R-:W-:Y:S01]  /*ea60*/  ULDC.64 UR4, c[0x0][0x338] ;  /* 0x0000ce0000047ab9 */ /* 0x000fe20000000a00 */
[----:B-1----:R-:W-:-:S02]  /*ea70*/  ISETP.GE.AND P4, PT, R37, R13, PT ;  /* 0x0000000d2500720c */ /* 0x002fc40003f86270 */
[----:B------:R-:W-:Y:S02]  /*ea80*/  IMAD.IADD R11, R11, 0x1, R12 ;  /* 0x000000010b0b7824 */ /* 0x000fe400078e020c */
[----:B------:R-:W-:Y:S02]  /*ea90*/  IMAD R12, R27, UR4, RZ ;  /* 0x000000041b0c7c24 */ /* 0x000fe4000f8e02ff */
[----:B------:R-:W-:Y:S02]  /*eaa0*/  IMAD.IADD R3, R3, 0x1, R9 ;  /* 0x0000000103037824 */ /* 0x000fe400078e0209 */
[----:B------:R-:W-:Y:S02]  /*eab0*/  IMAD R9, R30, UR4, RZ ;  /* 0x000000041e097c24 */ /* 0x000fe4000f8e02ff */
[C---:B------:R-:W-:Y:S02]  /*eac0*/  IMAD R12, R8.reuse, UR5, R12 ;  /* 0x00000005080c7c24 */ /* 0x040fe4000f8e020c */
[----:B------:R-:W-:-:S04]  /*ead0*/  IMAD.WIDE.U32 R10, R8, UR4, R10 ;  /* 0x00000004080a7c25 */ /* 0x000fc8000f8e000a */
[C---:B------:R-:W-:Y:S02]  /*eae0*/  IMAD R9, R6.reuse, UR5, R9 ;  /* 0x0000000506097c24 */ /* 0x040fe4000f8e0209 */
[----:B------:R-:W-:Y:S01]  /*eaf0*/  IMAD.WIDE.U32 R2, R6, UR4, R2 ;  /* 0x0000000406027c25 */ /* 0x000fe2000f8e0002 */
[----:B------:R-:W-:-:S03]  /*eb00*/  ULDC.64 UR4, c[0x0][0x330] ;  /* 0x0000cc0000047ab9 */ /* 0x000fc60000000a00 */
[----:B------:R-:W-:Y:S02]  /*eb10*/  IMAD.IADD R11, R11, 0x1, R12 ;  /* 0x000000010b0b7824 */ /* 0x000fe400078e020c */
[----:B------:R-:W-:Y:S01]  /*eb20*/  IMAD.U32 R12, RZ, RZ, UR4 ;  /* 0x00000004ff0c7e24 */ /* 0x000fe2000f8e00ff */
[----:B------:R-:W-:Y:S01]  /*eb30*/  UIMAD UR4, UR6, UR4, URZ ;  /* 0x00000004060472a4 */ /* 0x000fe2000f8e023f */
[----:B------:R-:W-:Y:S02]  /*eb40*/  IMAD.IADD R3, R3, 0x1, R9 ;  /* 0x0000000103037824 */ /* 0x000fe400078e0209 */
[----:B------:R-:W-:Y:S01]  /*eb50*/  IMAD.WIDE.U32 R10, R12, UR39, R10 ;  /* 0x000000270c0a7c25 */ /* 0x000fe2000f8e000a */
[----:B------:R-:W-:Y:S01]  /*eb60*/  ULDC.64 UR6, c[0x0][0x318] ;  /* 0x0000c60000067ab9 */ /* 0x000fe20000000a00 */
[----:B------:R-:W-:Y:S02]  /*eb70*/  UIMAD UR4, UR39, UR5, UR4 ;  /* 0x00000005270472a4 */ /* 0x000fe4000f8e0204 */
[----:B------:R-:W-:Y:S01]  /*eb80*/  IMAD.U32 R21, RZ, RZ, UR7 ;  /* 0x00000007ff157e24 */ /* 0x000fe2000f8e00ff */
[----:B------:R-:W-:Y:S01]  /*eb90*/  IADD3 R9, P0, R10, UR6, RZ ;  /* 0x000000060a097c10 */ /* 0x000fe2000ff1e0ff */
[----:B------:R-:W-:-:S03]  /*eba0*/  IMAD.WIDE.U32 R2, R12, UR39, R2 ;  /* 0x000000270c027c25 */ /* 0x000fc6000f8e0002 */
[----:B------:R-:W-:Y:S02]  /*ebb0*/  IADD3.X R20, R21, UR4, R11, P0, !PT ;  /* 0x0000000415147c10 */ /* 0x000fe400087fe40b */
[----:B------:R-:W-:-:S04]  /*ebc0*/  IADD3 R26, P0, R2, UR6, RZ ;  /* 0x00000006021a7c10 */ /* 0x000fc8000ff1e0ff */
[----:B------:R-:W-:Y:S01]  /*ebd0*/  IADD3.X R21, R21, UR4, R3, P0, !PT ;  /* 0x0000000415157c10 */ /* 0x000fe200087fe403 */
[----:B------:R-:W-:-:S03]  /*ebe0*/  UMOV UR4, 0xffffffff ;  /* 0xffffffff00047882 */ /* 0x000fc60000000000 */
[----:B------:R-:W-:Y:S05]  /*ebf0*/  BRA.DIV UR4, `(.L_x_3917) ;  /* 0x0000003e04007947 */ /* 0x000fea000b800000 */
[----:B------:R-:W1:Y:S01]  /*ec00*/  SHFL.IDX PT, R2, R9, RZ, 0x1c1f ;  /* 0x001c1fff09027589 */ /* 0x000e6200000e0000 */
[----:B------:R-:W-:-:S03]  /*ec10*/  IMAD R10, R0, 0x7800, R23 ;  /* 0x00007800000a7824 */ /* 0x000fc600078e0217 */
[----:B------:R-:W2:Y:S04]  /*ec20*/  SHFL.IDX PT, R3, R20, RZ, 0x1c1f ;  /* 0x001c1fff14037589 */ /* 0x000ea800000e0000 */
[----:B------:R-:W-:Y:S04]  /*ec30*/  SHFL.IDX PT, R35, R20, 0x2, 0x1c1f ;  /* 0x005c1f0014237f89 */ /* 0x000fe800000e0000 */
[----:B------:R-:W-:Y:S04]  /*ec40*/  SHFL.IDX PT, R21, R21, RZ, 0x1c1f ;  /* 0x001c1fff15157589 */ /* 0x000fe800000e0000 */
[----:B------:R-:W-:Y:S01]  /*ec50*/  SHFL.IDX PT, R14, R26, RZ, 0x1c1f ;  /* 0x001c1fff1a0e7589 */ /* 0x000fe200000e0000 */
[----:B-1----:R-:W-:-:S05]  /*ec60*/  IADD3 R2, P0, R37, R2, RZ ;  /* 0x0000000225027210 */ /* 0x002fca0007f1e0ff */
[----:B--2---:R-:W-:-:S05]  /*ec70*/  IMAD.X R3, RZ, RZ, R3, P0 ;  /* 0x000000ffff037224 */ /* 0x004fca00000e0603 */
[----:B------:R-:W-:Y:S04]  /*ec80*/  LDGSTS.E.BYPASS.LTC128B.128 [R10+0xf200], desc[UR56][R2.64], !P4 ;  /* 0x0f200000020a7fae */ /* 0x000fe8000e101d78 */
[----:B------:R-:W-:Y:S04]  /*ec90*/  LDGSTS.E.BYPASS.LTC128B.128 [R10+0x11a00], desc[UR56][R2.64+0x40], !P3 ;  /* 0x11a00040020a7fae */ /* 0x000fe8000d901d78 */
[----:B------:R1:W-:Y:S04]  /*eca0*/  LDGSTS.E.BYPASS.LTC128B.128 [R10+0x14200], desc[UR56][R2.64+0x80], !P1 ;  /* 0x14200080020a7fae */ /* 0x0003e8000c901d78 */
[----:B-1----:R-:W1:Y:S04]  /*ecb0*/  SHFL.IDX PT, R2, R9, 0x1, 0x1c1f ;  /* 0x003c1f0009027f89 */ /* 0x002e6800000e0000 */
[----:B------:R-:W2:Y:S01]  /*ecc0*/  SHFL.IDX PT, R3, R20, 0x1, 0x1c1f ;  /* 0x003c1f0014037f89 */ /* 0x000ea200000e0000 */
[----:B-1----:R-:W-:-:S05]  /*ecd0*/  IADD3 R2, P0, R37, R2, RZ ;  /* 0x0000000225027210 */ /* 0x002fca0007f1e0ff */
[----:B--2---:R-:W-:-:S05]  /*ece0*/  IMAD.X R3, RZ, RZ, R3, P0 ;  /* 0x000000ffff037224 */ /* 0x004fca00000e0603 */
[----:B------:R-:W-:Y:S04]  /*ecf0*/  LDGSTS.E.BYPASS.LTC128B.128 [R10+0xfa00], desc[UR56][R2.64], !P4 ;  /* 0x0fa00000020a7fae */ /* 0x000fe8000e101d78 */
[----:B------:R-:W-:Y:S04]  /*ed00*/  LDGSTS.E.BYPASS.LTC128B.128 [R10+0x12200], desc[UR56][R2.64+0x40], !P3 ;  /* 0x12200040020a7fae */ /* 0x000fe8000d901d78 */
[----:B------:R1:W-:Y:S04]  /*ed10*/  LDGSTS.E.BYPASS.LTC128B.128 [R10+0x14a00], desc[UR56][R2.64+0x80], !P1 ;  /* 0x14a00080020a7fae */ /* 0x0003e8000c901d78 */
[----:B-1----:R-:W1:Y:S02]  /*ed20*/  SHFL.IDX PT, R2, R9, 0x2, 0x1c1f ;  /* 0x005c1f0009027f89 */ /* 0x002e6400000e0000 */
[----:B-1----:R-:W-:-:S05]  /*ed30*/  IADD3 R2, P0, R37, R2, RZ ;  /* 0x0000000225027210 */ /* 0x002fca0007f1e0ff */
[----:B------:R-:W-:Y:S02]  /*ed40*/  IMAD.X R3, RZ, RZ, R35, P0 ;  /* 0x000000ffff037224 */ /* 0x000fe400000e0623 */
[----:B------:R-:W-:Y:S04]  /*ed50*/  SHFL.IDX PT, R35, R20, 0x3, 0x1c1f ;  /* 0x007c1f0014237f89 */ /* 0x000fe800000e0000 */
[----:B------:R-:W-:Y:S04]  /*ed60*/  LDGSTS.E.BYPASS.LTC128B.128 [R10+0x10200], desc[UR56][R2.64], !P4 ;  /* 0x10200000020a7fae */ /* 0x000fe8000e101d78 */
[----:B------:R-:W-:Y:S04]  /*ed70*/  LDGSTS.E.BYPASS.LTC128B.128 [R10+0x12a00], desc[UR56][R2.64+0x40], !P3 ;  /* 0x12a00040020a7fae */ /* 0x000fe8000d901d78 */
[----:B------:R1:W-:Y:S04]  /*ed80*/  LDGSTS.E.BYPASS.LTC128B.128 [R10+0x15200], desc[UR56][R2.64+0x80], !P1 ;  /* 0x15200080020a7fae */ /* 0x0003e8000c901d78 */
[----:B-1----:R-:W1:Y:S02]  /*ed90*/  SHFL.IDX PT, R2, R9, 0x3, 0x1c1f ;  /* 0x007c1f0009027f89 */ /* 0x002e6400000e0000 */
[----:B-1----:R-:W-:-:S05]  /*eda0*/  IADD3 R2, P0, R37, R2, RZ ;  /* 0x0000000225027210 */ /* 0x002fca0007f1e0ff */
[----:B------:R-:W-:-:S05]  /*edb0*/  IMAD.X R3, RZ, RZ, R35, P0 ;  /* 0x000000ffff037224 */ /* 0x000fca00000e0623 */
[----:B------:R1:W-:Y:S04]  /*edc0*/  LDGSTS.E.BYPASS.LTC128B.128 [R10+0x10a00], desc[UR56][R2.64], !P4 ;  /* 0x10a00000020a7fae */ /* 0x0003e8000e101d78 */
[----:B------:R1:W-:Y:S04]  /*edd0*/  LDGSTS.E.BYPASS.LTC128B.128 [R10+0x13200], desc[UR56][R2.64+0x40], !P3 ;  /* 0x13200040020a7fae */ /* 0x0003e8000d901d78 */
[----:B------:R1:W-:Y:S02]  /*ede0*/  LDGSTS.E.BYPASS.LTC128B.128 [R10+0x15a00], desc[UR56][R2.64+0x80], !P1 ;  /* 0x15a00080020a7fae */ /* 0x0003e4000c901d78 */
.L_x_4001:
[----:B-1----:R-:W-:Y:S02]  /*edf0*/  IADD3 R2, P0, R37, R14, RZ ;  /* 0x0000000e25027210 */ /* 0x002fe40007f1e0ff */
[----:B------:R-:W-:-:S03]  /*ee00*/  R2UR UR4, R4 ;  /* 0x00000000040472ca */ /* 0x000fc600000e0000 */
        /* <DEDUP_REMOVED lines=16> */
.L_x_3918:
[----:B------:R1:W-:Y:S01]  /*ef10*/  SYNCS.ARRIVE.TRANS64.A1T0 RZ, [R4+URZ+0x33470], RZ ;  /* 0x033470ff04ff79a7 */ /* 0x0003e2000810003f */
[----:B------:R-:W-:Y:S05]  /*ef20*/  @!P1 BRA `(.L_x_3919) ;  /* 0x0000000000049947 */ /* 0x000fea0003800000 */
[----:B------:R-:W-:Y:S01]  /*ef30*/  BPT.TRAP 0x1 ;  /* 0x000000040000795c */ /* 0x000fe20000300000 */
.L_x_3919:
[----:B------:R-:W2:Y:S02]  /*ef40*/  SYNCS.PHASECHK.TRANS64.TRYWAIT P0, [R4+URZ+0x33440], R29 ;  /* 0x0334401d040075a7 */ /* 0x000ea4000800017f */
[----:B--2---:R-:W-:Y:S05]  /*ef50*/  @!P0 BRA `(.L_x_3920) ;  /* 0x0000003c00a48947 */ /* 0x004fea0003800000 */
.L_x_4002:
[----:B------:R-:W-:Y:S01]  /*ef60*/  ULDC.64 UR8, c[0x0][0x310] ;  /* 0x0000c40000087ab9 */ /* 0x000fe20000000a00 */
[----:B------:R-:W-:Y:S01]  /*ef70*/  ULDC.64 UR10, c[0x0][0x300] ;  /* 0x0000c000000a7ab9 */ /* 0x000fe20000000a00 */
[----:B------:R-:W-:Y:S01]  /*ef80*/  IMAD R27, R27, UR8, RZ ;  /* 0x000000081b1b7c24 */ /* 0x000fe2000f8e02ff */
[----:B------:R-:W-:Y:S01]  /*ef90*/  R2UR UR6, R36 ;  /* 0x00000000240672ca */ /* 0x000fe200000e0000 */
[----:B------:R-:W-:Y:S01]  /*efa0*/  IMAD.WIDE.U32 R2, R8, UR8, RZ ;  /* 0x0000000808027c25 */ /* 0x000fe2000f8e00ff */
[----:B------:R-:W-:Y:S01]  /*efb0*/  ULDC.64 UR4, c[0x0][0x308] ;  /* 0x0000c20000047ab9 */ /* 0x000fe20000000a00 */
[----:B------:R-:W3:Y:S01]  /*efc0*/  LDC R10, c[0x0][0x2f4] ;  /* 0x0000bd00ff0a7b82 */ /* 0x000ee20000000800 */
[----:B------:R-:W-:Y:S01]  /*efd0*/  LOP3.LUT P3, RZ, R22, 0x2, RZ, 0xc0, !PT ;  /* 0x0000000216ff7812 */ /* 0x000fe2000786c0ff */
[----:B------:R-:W-:Y:S01]  /*efe0*/  IMAD R27, R8, UR9, R27 ;  /* 0x00000009081b7c24 */ /* 0x000fe2000f8e021b */
[----:B------:R-:W-:Y:S01]  /*eff0*/  LOP3.LUT P1, RZ, R22, 0x1, RZ, 0xc0, !PT ;  /* 0x0000000116ff7812 */ /* 0x000fe2000782c0ff */
[----:B------:R-:W-:-:S02]  /*f000*/  IMAD R28, R28, UR10, RZ ;  /* 0x0000000a1c1c7c24 */ /* 0x000fc4000f8e02ff */
[----:B------:R-:W-:Y:S02]  /*f010*/  IMAD.IADD R3, R3, 0x1, R27 ;  /* 0x0000000103037824 */ /* 0x000fe400078e021b */
[C---:B------:R-:W-:Y:S02]  /*f020*/  IMAD R9, R7.reuse, UR11, R28 ;  /* 0x0000000b07097c24 */ /* 0x040fe4000f8e021c */
[----:B------:R-:W-:-:S04]  /*f030*/  IMAD.WIDE.U32 R2, R7, UR10, R2 ;  /* 0x0000000a07027c25 */ /* 0x000fc8000f8e0002 */
[----:B------:R-:W-:Y:S02]  /*f040*/  IMAD.IADD R3, R3, 0x1, R9 ;  /* 0x0000000103037824 */ /* 0x000fe400078e0209 */
[----:B------:R-:W-:Y:S01]  /*f050*/  IMAD.U32 R7, RZ, RZ, UR4 ;  /* 0x00000004ff077e24 */ /* 0x000fe2000f8e00ff */
[----:B------:R-:W-:-:S03]  /*f060*/  UIMAD UR4, UR6, UR4, URZ ;  /* 0x00000004060472a4 */ /* 0x000fc6000f8e023f */
[----:B------:R-:W-:Y:S01]  /*f070*/  IMAD.WIDE.U32 R2, R7, UR39, R2 ;  /* 0x0000002707027c25 */ /* 0x000fe2000f8e0002 */
[----:B------:R-:W-:Y:S01]  /*f080*/  ULDC.64 UR6, c[0x0][0x2e8] ;  /* 0x0000ba0000067ab9 */ /* 0x000fe20000000a00 */
[----:B------:R-:W-:Y:S02]  /*f090*/  UIMAD UR4, UR39, UR5, UR4 ;  /* 0x00000005270472a4 */ /* 0x000fe4000f8e0204 */
[----:B------:R-:W-:Y:S01]  /*f0a0*/  IMAD.U32 R27, RZ, RZ, UR7 ;  /* 0x00000007ff1b7e24 */ /* 0x000fe2000f8e00ff */
[----:B------:R-:W-:Y:S02]  /*f0b0*/  IADD3 R20, P0, R2, UR6, RZ ;  /* 0x0000000602147c10 */ /* 0x000fe4000ff1e0ff */
[----:B---3--:R-:W-:Y:S02]  /*f0c0*/  ISETP.GE.AND P4, PT, R37, R10, PT ;  /* 0x0000000a2500720c */ /* 0x008fe40003f86270 */
[----:B------:R-:W-:Y:S01]  /*f0d0*/  IADD3.X R21, R27, UR4, R3, P0, !PT ;  /* 0x000000041b157c10 */ /* 0x000fe200087fe403 */
[----:B------:R-:W-:-:S04]  /*f0e0*/  IMAD R3, R30, UR8, RZ ;  /* 0x000000081e037c24 */ /* 0x000fc8000f8e02ff */
[C---:B------:R-:W-:Y:S02]  /*f0f0*/  IMAD R9, R6.reuse, UR9, R3 ;  /* 0x0000000906097c24 */ /* 0x040fe4000f8e0203 */
[----:B------:R-:W-:-:S04]  /*f100*/  IMAD.WIDE.U32 R2, R6, UR8, RZ ;  /* 0x0000000806027c25 */ /* 0x000fc8000f8e00ff */
[----:B------:R-:W-:Y:S02]  /*f110*/  IMAD.IADD R3, R3, 0x1, R9 ;  /* 0x0000000103037824 */ /* 0x000fe400078e0209 */
[----:B------:R-:W-:Y:S02]  /*f120*/  IMAD R6, R31, UR10, RZ ;  /* 0x0000000a1f067c24 */ /* 0x000fe4000f8e02ff */
[----:B------:R-:W-:-:S04]  /*f130*/  IMAD.WIDE.U32 R2, R5, UR10, R2 ;  /* 0x0000000a05027c25 */ /* 0x000fc8000f8e0002 */
[----:B------:R-:W-:-:S04]  /*f140*/  IMAD R9, R5, UR11, R6 ;  /* 0x0000000b05097c24 */ /* 0x000fc8000f8e0206 */
[----:B------:R-:W-:Y:S02]  /*f150*/  IMAD.IADD R3, R3, 0x1, R9 ;  /* 0x0000000103037824 */ /* 0x000fe400078e0209 */
[----:B------:R-:W-:-:S03]  /*f160*/  IMAD.WIDE.U32 R2, R7, UR39, R2 ;  /* 0x0000002707027c25 */ /* 0x000fc6000f8e0002 */
[----:B------:R-:W-:-:S04]  /*f170*/  IADD3 R5, P0, R2, UR6, RZ ;  /* 0x0000000602057c10 */ /* 0x000fc8000ff1e0ff */
[----:B------:R-:W-:Y:S01]  /*f180*/  IADD3.X R27, R27, UR4, R3, P0, !PT ;  /* 0x000000041b1b7c10 */ /* 0x000fe200087fe403 */
[----:B------:R-:W-:-:S03]  /*f190*/  UMOV UR4, 0xffffffff ;  /* 0xffffffff00047882 */ /* 0x000fc60000000000 */
[----:B------:R-:W-:Y:S05]  /*f1a0*/  BRA.DIV UR4, `(.L_x_3921) ;  /* 0x0000003e04247947 */ /* 0x000fea000b800000 */
[----:B------:R-:W3:Y:S04]  /*f1b0*/  LDL R12, [R1] ;  /* 0x00000000010c7983 */ /* 0x000ee80000100800 */
[----:B------:R-:W4:Y:S04]  /*f1c0*/  SHFL.IDX PT, R14, R20, RZ, 0x1c1f ;  /* 0x001c1fff140e7589 */ /* 0x000f2800000e0000 */
[----:B------:R-:W5:Y:S04]  /*f1d0*/  SHFL.IDX PT, R3, R21, RZ, 0x1c1f ;  /* 0x001c1fff15037589 */ /* 0x000f6800000e0000 */
[----:B------:R-:W-:Y:S01]  /*f1e0*/  SHFL.IDX PT, R27, R27, RZ, 0x1c1f ;  /* 0x001c1fff1b1b7589 */ /* 0x000fe200000e0000 */
[----:B----4-:R-:W-:-:S03]  /*f1f0*/  IADD3 R10, P0, R37, R14, RZ ;  /* 0x0000000e250a7210 */ /* 0x010fc60007f1e0ff */
[----:B------:R-:W4:Y:S02]  /*f200*/  SHFL.IDX PT, R14, R20, 0x1, 0x1c1f ;  /* 0x003c1f00140e7f89 */ /* 0x000f2400000e0000 */
[----:B-----5:R-:W-:Y:S02]  /*f210*/  IMAD.X R11, RZ, RZ, R3, P0 ;  /* 0x000000ffff0b7224 */ /* 0x020fe400000e0603 */
[----:B------:R-:W5:Y:S01]  /*f220*/  SHFL.IDX PT, R3, R21, 0x1, 0x1c1f ;  /* 0x003c1f0015037f89 */ /* 0x000f6200000e0000 */
[----:B----4-:R-:W-:-:S03]  /*f230*/  IADD3 R8, P0, R37, R14, RZ ;  /* 0x0000000e25087210 */ /* 0x010fc60007f1e0ff */
[----:B------:R-:W4:Y:S02]  /*f240*/  SHFL.IDX PT, R14, R20, 0x2, 0x1c1f ;  /* 0x005c1f00140e7f89 */ /* 0x000f2400000e0000 */
[----:B-----5:R-:W-:Y:S02]  /*f250*/  IMAD.X R9, RZ, RZ, R3, P0 ;  /* 0x000000ffff097224 */ /* 0x020fe400000e0603 */
[----:B------:R-:W5:Y:S04]  /*f260*/  SHFL.IDX PT, R3, R21, 0x2, 0x1c1f ;  /* 0x005c1f0015037f89 */ /* 0x000f6800000e0000 */
[----:B------:R-:W-:Y:S01]  /*f270*/  SHFL.IDX PT, R21, R21, 0x3, 0x1c1f ;  /* 0x007c1f0015157f89 */ /* 0x000fe200000e0000 */
[----:B----4-:R-:W-:-:S03]  /*f280*/  IADD3 R6, P0, R37, R14, RZ ;  /* 0x0000000e25067210 */ /* 0x010fc60007f1e0ff */
[----:B------:R-:W4:Y:S02]  /*f290*/  SHFL.IDX PT, R14, R20, 0x3, 0x1c1f ;  /* 0x007c1f00140e7f89 */ /* 0x000f2400000e0000 */
[----:B-----5:R-:W-:Y:S01]  /*f2a0*/  IMAD.X R7, RZ, RZ, R3, P0 ;  /* 0x000000ffff077224 */ /* 0x020fe200000e0603 */
[----:B----4-:R-:W-:Y:S02]  /*f2b0*/  IADD3 R2, P0, R37, R14, RZ ;  /* 0x0000000e25027210 */ /* 0x010fe40007f1e0ff */
[----:B------:R4:W0:Y:S03]  /*f2c0*/  SHFL.IDX PT, R14, R5, RZ, 0x1c1f ;  /* 0x001c1fff050e7589 */ /* 0x00082600000e0000 */
[----:B------:R-:W-:Y:S02]  /*f2d0*/  IMAD.X R3, RZ, RZ, R21, P0 ;  /* 0x000000ffff037224 */ /* 0x000fe400000e0615 */
[----:B---3--:R-:W-:-:S04]  /*f2e0*/  IMAD R26, R0, 0x7800, R12 ;  /* 0x00007800001a7824 */ /* 0x008fc800078e020c */
[----:B------:R-:W-:-:S05]  /*f2f0*/  VIADD R26, R26, UR41 ;  /* 0x000000291a1a7c36 */ /* 0x000fca0008000000 */
[----:B------:R4:W-:Y:S04]  /*f300*/  LDGSTS.E.BYPASS.LTC128B.128 [R26+0x24200], desc[UR56][R10.64], !P4 ;  /* 0x242000000a1a7fae */ /* 0x0009e8000e101d78 */
        /* <DEDUP_REMOVED lines=10> */
[----:B0-----:R4:W-:Y:S02]  /*f3b0*/  LDGSTS.E.BYPASS.LTC128B.128 [R26+0x2aa00], desc[UR56][R2.64+0x80], !P1 ;  /* 0x2aa00080021a7fae */ /* 0x0019e4000c901d78 */
.L_x_4014:
[----:B----4-:R-:W-:Y:S02]  /*f3c0*/  IADD3 R2, P0, R37, R14, RZ ;  /* 0x0000000e25027210 */ /* 0x010fe40007f1e0ff */
        /* <DEDUP_REMOVED lines=17> */
.L_x_3922:
[----:B------:R-:W-:Y:S01]  /*f4e0*/  IMAD.U32 R2, RZ, RZ, UR48 ;  /* 0x00000030ff027e24 */ /* 0x000fe2000f8e00ff */
[----:B------:R0:W-:Y:S04]  /*f4f0*/  SYNCS.ARRIVE.TRANS64.A1T0 RZ, [R4+URZ+0x33430], RZ ;  /* 0x033430ff04ff79a7 */ /* 0x0001e8000810003f */
[----:B------:R-:W-:-:S04]  /*f500*/  LOP3.LUT R2, R2, 0x1, RZ, 0xfc, !PT ;  /* 0x0000000102027812 */ /* 0x000fc800078efcff */
[----:B------:R-:W-:-:S13]  /*f510*/  ISETP.NE.AND P0, PT, R2, 0x3, PT ;  /* 0x000000030200780c */ /* 0x000fda0003f05270 */
[----:B0-----:R-:W-:Y:S05]  /*f520*/  @!P0 BRA `(.L_x_3923) ;  /* 0x0000000000048947 */ /* 0x001fea0003800000 */
[----:B------:R-:W-:Y:S01]  /*f530*/  BPT.TRAP 0x1 ;  /* 0x000000040000795c */ /* 0x000fe20000300000 */
.L_x_3923:
[----:B------:R-:W-:Y:S02]  /*f540*/  LOP3.LUT R2, R25, 0x1, RZ, 0x3c, !PT ;  /* 0x0000000119027812 */ /* 0x000fe400078e3cff */
[----:B------:R-:W-:Y:S02]  /*f550*/  LEA R3, R24, UR41, 0x3 ;  /* 0x0000002918037c11 */ /* 0x000fe4000f8e18ff */
[----:B------:R-:W-:-:S04]  /*f560*/  SHF.L.U32 R2, R2, 0x1f, RZ ;  /* 0x0000001f02027819 */ /* 0x000fc800000006ff */
[----:B------:R-:W0:Y:S02]  /*f570*/  SYNCS.PHASECHK.TRANS64.TRYWAIT P1, [R3+URZ+0x33470], R2 ;  /* 0x03347002030075a7 */ /* 0x000e24000802017f */
[----:B0-----:R-:W-:Y:S05]  /*f580*/  @!P1 BRA `(.L_x_3924) ;  /* 0x0000003c00a09947 */ /* 0x001fea0003800000 */
.L_x_4015:
[----:B------:R-:W-:-:S06]  /*f590*/  ULOP3.LUT UR4, UR48, 0x2, URZ, 0xfc, !UPT ;  /* 0x0000000230047892 */ /* 0x000fcc000f8efc3f */
[----:B-12---:R-:W-:-:S05]  /*f5a0*/  IMAD.U32 R4, RZ, RZ, UR4 ;  /* 0x00000004ff047e24 */ /* 0x006fca000f8e00ff */
[----:B------:R-:W-:-:S13]  /*f5b0*/  ISETP.NE.AND P1, PT, R4, 0x3, PT ;  /* 0x000000030400780c */ /* 0x000fda0003f25270 */
[----:B------:R-:W-:Y:S05]  /*f5c0*/  @!P1 BRA `(.L_x_3925) ;  /* 0x0000000000049947 */ /* 0x000fea0003800000 */
[----:B------:R-:W-:Y:S01]  /*f5d0*/  BPT.TRAP 0x1 ;  /* 0x000000040000795c */ /* 0x000fe20000300000 */
.L_x_3925:
[----:B------:R-:W-:Y:S01]  /*f5e0*/  SHF.L.U32 R4, R25, 0x1f, RZ ;  /* 0x0000001f19047819 */ /* 0x000fe200000006ff */
[----:B0-----:R-:W-:-:S03]  /*f5f0*/  IMAD R2, R24, 0x7800, RZ ;  /* 0x0000780018027824 */ /* 0x001fc600078e02ff */
[----:B------:R-:W0:Y:S02]  /*f600*/  SYNCS.PHASECHK.TRANS64.TRYWAIT P1, [R3+URZ+0x33460], R4 ;  /* 0x03346004030075a7 */ /* 0x000e24000802017f */
[----:B0-----:R-:W-:Y:S05]  /*f610*/  @!P1 BRA `(.L_x_3926) ;  /* 0x0000003c00909947 */ /* 0x001fea0003800000 */
.L_x_4016:
[C---:B------:R-:W-:Y:S01]  /*f620*/  LOP3.LUT R12, R2.reuse, R17, RZ, 0xfc, !PT ;  /* 0x00000011020c7212 */ /* 0x040fe200078efcff */
[----:B------:R-:W-:Y:S05]  /*f630*/  WARPSYNC.ALL ;  /* 0x0000000000007948 */ /* 0x000fea0003800000 */
[----:B0-----:R0:W1:Y:S01]  /*f640*/  LDSM.16.MT88.4 R4, [R12+UR41+0xf200] ;  /* 0x00f200290c04783b */ /* 0x0010620008004200 */
[C---:B------:R-:W-:Y:S01]  /*f650*/  VIADD R13, R2.reuse, 0x2800 ;  /* 0x00002800020d7836 */ /* 0x040fe20000000000 */
[----:B------:R-:W-:Y:S01]  /*f660*/  ULOP3.LUT UR4, UR48, 0x2, URZ, 0xfc, !UPT ;  /* 0x0000000230047892 */ /* 0x000fe2000f8efc3f */
[C---:B------:R-:W-:Y:S02]  /*f670*/  VIADD R14, R2.reuse, 0x800 ;  /* 0x00000800020e7836 */ /* 0x040fe40000000000 */
[----:B------:R-:W-:-:S02]  /*f680*/  VIADD R24, R2, 0x5000 ;  /* 0x0000500002187836 */ /* 0x000fc40000000000 */
[----:B0-----:R-:W-:Y:S02]  /*f690*/  VIADD R12, R2, 0x1000 ;  /* 0x00001000020c7836 */ /* 0x001fe40000000000 */
[----:B------:R-:W-:-:S05]  /*f6a0*/  IMAD.U32 R27, RZ, RZ, UR4 ;  /* 0x00000004ff1b7e24 */ /* 0x000fca000f8e00ff */
[----:B------:R-:W-:Y:S02]  /*f6b0*/  ISETP.NE.AND P1, PT, R27, 0x3, PT ;  /* 0x000000031b00780c */ /* 0x000fe40003f25270 */
[C-C-:B-1----:R-:W-:Y:S02]  /*f6c0*/  PRMT R8, R4.reuse, 0x6420, R5.reuse ;  /* 0x0000642004087816 */ /* 0x142fe40000000005 */
[----:B------:R-:W-:Y:S02]  /*f6d0*/  PRMT R9, R4, 0x7531, R5 ;  /* 0x0000753104097816 */ /* 0x000fe40000000005 */
[----:B------:R-:W-:Y:S02]  /*f6e0*/  LOP3.LUT R5, R2, R18, RZ, 0xfc, !PT ;  /* 0x0000001202057212 */ /* 0x000fe400078efcff */
[C-C-:B------:R-:W-:Y:S02]  /*f6f0*/  PRMT R10, R6.reuse, 0x6420, R7.reuse ;  /* 0x00006420060a7816 */ /* 0x140fe40000000007 */
[----:B------:R-:W-:Y:S01]  /*f700*/  PRMT R11, R6, 0x7531, R7 ;  /* 0x00007531060b7816 */ /* 0x000fe20000000007 */
[----:B------:R-:W-:Y:S01]  /*f710*/  IMAD.IADD R15, R16, 0x1, R5 ;  /* 0x00000001100f7824 */ /* 0x000fe200078e0205 */
[----:B------:R-:W-:-:S02]  /*f720*/  LOP3.LUT R4, R13, R17, RZ, 0xfc, !PT ;  /* 0x000000110d047212 */ /* 0x000fc400078efcff */
[----:B------:R-:W-:Y:S02]  /*f730*/  LOP3.LUT R13, R13, R18, RZ, 0xfc, !PT ;  /* 0x000000120d0d7212 */ /* 0x000fe400078efcff */
[----:B------:R0:W-:Y:S03]  /*f740*/  STSM.16.M88.4 [R15], R8 ;  /* 0x000000080f007844 */ /* 0x0001e60000000200 */
[----:B------:R-:W-:Y:S01]  /*f750*/  IMAD.IADD R13, R16, 0x1, R13 ;  /* 0x00000001100d7824 */ /* 0x000fe200078e020d */
[----:B------:R-:W1:Y:S01]  /*f760*/  LDSM.16.MT88.4 R4, [R4+UR41+0xf200] ;  /* 0x00f200290404783b */ /* 0x000e620008004200 */
[----:B0-----:R-:W-:Y:S02]  /*f770*/  LOP3.LUT R15, R24, R17, RZ, 0xfc, !PT ;  /* 0x00000011180f7212 */ /* 0x001fe400078efcff */
[C-C-:B-1----:R-:W-:Y:S02]  /*f780*/  PRMT R8, R4.reuse, 0x6420, R5.reuse ;  /* 0x0000642004087816 */ /* 0x142fe40000000005 */
[----:B------:R-:W-:-:S02]  /*f790*/  PRMT R9, R4, 0x7531, R5 ;  /* 0x0000753104097816 */ /* 0x000fc40000000005 */
[----:B------:R-:W-:Y:S02]  /*f7a0*/  LOP3.LUT R5, R14, R18, RZ, 0xfc, !PT ;  /* 0x000000120e057212 */ /* 0x000fe400078efcff */
[C-C-:B------:R-:W-:Y:S02]  /*f7b0*/  PRMT R10, R6.reuse, 0x6420, R7.reuse ;  /* 0x00006420060a7816 */ /* 0x140fe40000000007 */
[----:B------:R-:W-:Y:S01]  /*f7c0*/  PRMT R11, R6, 0x7531, R7 ;  /* 0x00007531060b7816 */ /* 0x000fe20000000007 */
[----:B------:R-:W-:-:S05]  /*f7d0*/  IMAD.IADD R20, R16, 0x1, R5 ;  /* 0x0000000110147824 */ /* 0x000fca00078e0205 */
[----:B------:R0:W-:Y:S04]  /*f7e0*/  STSM.16.M88.4 [R20], R8 ;  /* 0x0000000814007844 */ /* 0x0001e80000000200 */
[----:B------:R-:W1:Y:S01]  /*f7f0*/  LDSM.16.MT88.4 R4, [R15+UR41+0xf200] ;  /* 0x00f200290f04783b */ /* 0x000e620008004200 */
[----:B0-----:R-:W-:Y:S01]  /*f800*/  VIADD R20, R2, 0x2000 ;  /* 0x0000200002147836 */ /* 0x001fe20000000000 */
[C-C-:B-1----:R-:W-:Y:S02]  /*f810*/  PRMT R8, R4.reuse, 0x6420, R5.reuse ;  /* 0x0000642004087816 */ /* 0x142fe40000000005 */
[----:B------:R-:W-:Y:S02]  /*f820*/  PRMT R9, R4, 0x7531, R5 ;  /* 0x0000753104097816 */ /* 0x000fe40000000005 */
[----:B------:R-:W-:-:S02]  /*f830*/  LOP3.LUT R5, R12, R18, RZ, 0xfc, !PT ;  /* 0x000000120c057212 */ /* 0x000fc400078efcff */
[C-C-:B------:R-:W-:Y:S02]  /*f840*/  PRMT R10, R6.reuse, 0x6420, R7.reuse ;  /* 0x00006420060a7816 */ /* 0x140fe40000000007 */
[----:B------:R-:W-:Y:S01]  /*f850*/  PRMT R11, R6, 0x7531, R7 ;  /* 0x00007531060b7816 */ /* 0x000fe20000000007 */
[----:B------:R-:W-:Y:S01]  /*f860*/  IMAD.IADD R21, R16, 0x1, R5 ;  /* 0x0000000110157824 */ /* 0x000fe200078e0205 */
[-C--:B------:R-:W-:Y:S01]  /*f870*/  LOP3.LUT R4, R14, R17.reuse, RZ, 0xfc, !PT ;  /* 0x000000110e047212 */ /* 0x080fe200078efcff */
[----:B------:R-:W-:Y:S01]  /*f880*/  VIADD R14, R2, 0x1800 ;  /* 0x00001800020e7836 */ /* 0x000fe20000000000 */
[----:B------:R-:W-:Y:S02]  /*f890*/  LOP3.LUT R12, R12, R17, RZ, 0xfc, !PT ;  /* 0x000000110c0c7212 */ /* 0x000fe400078efcff */
[----:B------:R0:W-:Y:S04]  /*f8a0*/  STSM.16.M88.4 [R21], R8 ;  /* 0x0000000815007844 */ /* 0x0001e80000000200 */
[----:B------:R-:W1:Y:S01]  /*f8b0*/  LDSM.16.MT88.4 R4, [R4+UR41+0xf200] ;  /* 0x00f200290404783b */ /* 0x000e620008004200 */
[----:B0-----:R-:W-:Y:S01]  /*f8c0*/  VIADD R21, R2, 0x3000 ;  /* 0x0000300002157836 */ /* 0x001fe20000000000 */
[----:B-1----:R-:W-:-:S02]  /*f8d0*/  PRMT R8, R4, 0x6420, R5 ;  /* 0x0000642004087816 */ /* 0x002fc40000000005 */
[----:B------:R-:W-:Y:S02]  /*f8e0*/  PRMT R9, R4, 0x7531, R5 ;  /* 0x0000753104097816 */ /* 0x000fe40000000005 */
[-C--:B------:R-:W-:Y:S02]  /*f8f0*/  LOP3.LUT R5, R14, R18.reuse, RZ, 0xfc, !PT ;  /* 0x000000120e057212 */ /* 0x080fe400078efcff */
[C-C-:B------:R-:W-:Y:S02]  /*f900*/  PRMT R10, R6.reuse, 0x6420, R7.reuse ;  /* 0x00006420060a7816 */ /* 0x140fe40000000007 */
[----:B------:R-:W-:Y:S01]  /*f910*/  PRMT R11, R6, 0x7531, R7 ;  /* 0x00007531060b7816 */ /* 0x000fe20000000007 */
[----:B------:R-:W-:Y:S01]  /*f920*/  IMAD.IADD R15, R16, 0x1, R5 ;  /* 0x00000001100f7824 */ /* 0x000fe200078e0205 */
[C---:B------:R-:W-:Y:S02]  /*f930*/  LOP3.LUT R5, R21.reuse, R17, RZ, 0xfc, !PT ;  /* 0x0000001115057212 */ /* 0x040fe400078efcff */
[----:B------:R-:W-:-:S02]  /*f940*/  LOP3.LUT R21, R21, R18, RZ, 0xfc, !PT ;  /* 0x0000001215157212 */ /* 0x000fc400078efcff */
[----:B------:R0:W-:Y:S01]  /*f950*/  STSM.16.M88.4 [R15], R8 ;  /* 0x000000080f007844 */ /* 0x0001e20000000200 */
[----:B------:R-:W-:Y:S02]  /*f960*/  LOP3.LUT R14, R14, R17, RZ, 0xfc, !PT ;  /* 0x000000110e0e7212 */ /* 0x000fe400078efcff */
[----:B------:R-:W-:Y:S01]  /*f970*/  IMAD.IADD R21, R16, 0x1, R21 ;  /* 0x0000000110157824 */ /* 0x000fe200078e0215 */
[----:B------:R-:W1:Y:S01]  /*f980*/  LDSM.16.MT88.4 R4, [R5+UR41+0xf200] ;  /* 0x00f200290504783b */ /* 0x000e620008004200 */
[----:B0-----:R-:W-:-:S05]  /*f990*/  VIADD R15, R2, 0x5800 ;  /* 0x00005800020f7836 */ /* 0x001fca0000000000 */
[C---:B------:R-:W-:Y:S02]  /*f9a0*/  LOP3.LUT R26, R15.reuse, R17, RZ, 0xfc, !PT ;  /* 0x000000110f1a7212 */ /* 0x040fe400078efcff */
[----:B------:R-:W-:-:S05]  /*f9b0*/  LOP3.LUT R15, R15, R18, RZ, 0xfc, !PT ;  /* 0x000000120f0f7212 */ /* 0x000fca00078efcff */
[----:B------:R-:W-:Y:S01]  /*f9c0*/  IMAD.IADD R15, R16, 0x1, R15 ;  /* 0x00000001100f7824 */ /* 0x000fe200078e020f */
[C-C-:B-1----:R-:W-:Y:S02]  /*f9d0*/  PRMT R10, R6.reuse, 0x6420, R7.reuse ;  /* 0x00006420060a7816 */ /* 0x142fe40000000007 */
[----:B------:R-:W-:Y:S02]  /*f9e0*/  PRMT R11, R6, 0x7531, R7 ;  /* 0x00007531060b7816 */ /* 0x000fe40000000007 */
[----:B------:R-:W-:Y:S02]  /*f9f0*/  LOP3.LUT R7, R20, R18, RZ, 0xfc, !PT ;  /* 0x0000001214077212 */ /* 0x000fe400078efcff */
[C-C-:B------:R-:W-:Y:S02]  /*fa00*/  PRMT R8, R4.reuse, 0x6420, R5.reuse ;  /* 0x0000642004087816 */ /* 0x140fe40000000005 */
[----:B------:R-:W-:Y:S01]  /*fa10*/  PRMT R9, R4, 0x7531, R5 ;  /* 0x0000753104097816 */ /* 0x000fe20000000005 */
[----:B------:R-:W-:Y:S01]  /*fa20*/  IMAD.IADD R25, R16, 0x1, R7 ;  /* 0x0000000110197824 */ /* 0x000fe200078e0207 */
[----:B------:R-:W-:-:S04]  /*fa30*/  LOP3.LUT R20, R20, R17, RZ, 0xfc, !PT ;  /* 0x0000001114147212 */ /* 0x000fc800078efcff */
[----:B------:R0:W-:Y:S04]  /*fa40*/  STSM.16.M88.4 [R25], R8 ;  /* 0x0000000819007844 */ /* 0x0001e80000000200 */
[----:B------:R1:W2:Y:S01]  /*fa50*/  LDSM.16.MT88.4 R4, [R26+UR41+0xf200] ;  /* 0x00f200291a04783b */ /* 0x0002a20008004200 */
[----:B0-----:R-:W-:-:S05]  /*fa60*/  VIADD R25, R2, 0x3800 ;  /* 0x0000380002197836 */ /* 0x001fca0000000000 */
[C---:B-1----:R-:W-:Y:S02]  /*fa70*/  LOP3.LUT R26, R25.reuse, R17, RZ, 0xfc, !PT ;  /* 0x00000011191a7212 */ /* 0x042fe400078efcff */
[----:B------:R-:W-:-:S05]  /*fa80*/  LOP3.LUT R25, R25, R18, RZ, 0xfc, !PT ;  /* 0x0000001219197212 */ /* 0x000fca00078efcff */
[----:B------:R-:W-:Y:S01]  /*fa90*/  IMAD.IADD R25, R16, 0x1, R25 ;  /* 0x0000000110197824 */ /* 0x000fe200078e0219 */
[C-C-:B--2---:R-:W-:Y:S02]  /*faa0*/  PRMT R8, R4.reuse, 0x6420, R5.reuse ;  /* 0x0000642004087816 */ /* 0x144fe40000000005 */
[----:B------:R-:W-:Y:S02]  /*fab0*/  PRMT R9, R4, 0x7531, R5 ;  /* 0x0000753104097816 */ /* 0x000fe40000000005 */
[C-C-:B------:R-:W-:Y:S02]  /*fac0*/  PRMT R10, R6.reuse, 0x6420, R7.reuse ;  /* 0x00006420060a7816 */ /* 0x140fe40000000007 */
[----:B------:R-:W-:-:S05]  /*fad0*/  PRMT R11, R6, 0x7531, R7 ;  /* 0x00007531060b7816 */ /* 0x000fca0000000007 */
        /* <DEDUP_REMOVED lines=11> */
[----:B------:R-:W1:Y:S01]  /*fb90*/  LDSM.16.MT88.4 R4, [R26+UR41+0xf200] ;  /* 0x00f200291a04783b */ /* 0x000e620008004200 */
[----:B0-----:R-:W-:Y:S01]  /*fba0*/  VIADD R21, R2, 0x4000 ;  /* 0x0000400002157836 */ /* 0x001fe20000000000 */
[C-C-:B-1----:R-:W-:Y:S02]  /*fbb0*/  PRMT R8, R4.reuse, 0x6420, R5.reuse ;  /* 0x0000642004087816 */ /* 0x142fe40000000005 */
[----:B------:R-:W-:Y:S02]  /*fbc0*/  PRMT R9, R4, 0x7531, R5 ;  /* 0x0000753104097816 */ /* 0x000fe40000000005 */
[----:B------:R-:W-:-:S02]  /*fbd0*/  PRMT R10, R6, 0x6420, R7 ;  /* 0x00006420060a7816 */ /* 0x000fc40000000007 */
[----:B------:R-:W-:-:S05]  /*fbe0*/  PRMT R11, R6, 0x7531, R7 ;  /* 0x00007531060b7816 */ /* 0x000fca0000000007 */
[----:B------:R-:W-:Y:S04]  /*fbf0*/  STSM.16.M88.4 [R25], R8 ;  /* 0x0000000819007844 */ /* 0x000fe80000000200 */
[----:B------:R0:W1:Y:S02]  /*fc00*/  LDSM.16.MT88.4 R4, [R12+UR41+0xf200] ;  /* 0x00f200290c04783b */ /* 0x0000640008004200 */
[----:B0-----:R-:W-:Y:S01]  /*fc10*/  VIADD R12, R2, 0x4800 ;  /* 0x00004800020c7836 */ /* 0x001fe20000000000 */
[C-C-:B-1----:R-:W-:Y:S02]  /*fc20*/  PRMT R8, R4.reuse, 0x6420, R5.reuse ;  /* 0x0000642004087816 */ /* 0x142fe40000000005 */
[----:B------:R-:W-:Y:S02]  /*fc30*/  PRMT R9, R4, 0x7531, R5 ;  /* 0x0000753104097816 */ /* 0x000fe40000000005 */
[----:B------:R-:W-:-:S02]  /*fc40*/  LOP3.LUT R5, R21, R18, RZ, 0xfc, !PT ;  /* 0x0000001215057212 */ /* 0x000fc400078efcff */
[C-C-:B------:R-:W-:Y:S02]  /*fc50*/  PRMT R10, R6.reuse, 0x6420, R7.reuse ;  /* 0x00006420060a7816 */ /* 0x140fe40000000007 */
[----:B------:R-:W-:Y:S01]  /*fc60*/  PRMT R11, R6, 0x7531, R7 ;  /* 0x00007531060b7816 */ /* 0x000fe20000000007 */
[----:B------:R-:W-:Y:S01]  /*fc70*/  IMAD.IADD R26, R16, 0x1, R5 ;  /* 0x00000001101a7824 */ /* 0x000fe200078e0205 */
[----:B------:R-:W-:-:S04]  /*fc80*/  LOP3.LUT R21, R21, R17, RZ, 0xfc, !PT ;  /* 0x0000001115157212 */ /* 0x000fc800078efcff */
[----:B------:R-:W-:Y:S04]  /*fc90*/  STSM.16.M88.4 [R26], R8 ;  /* 0x000000081a007844 */ /* 0x000fe80000000200 */
[----:B------:R0:W1:Y:S02]  /*fca0*/  LDSM.16.MT88.4 R4, [R14+UR41+0xf200] ;  /* 0x00f200290e04783b */ /* 0x0000640008004200 */
[C---:B0-----:R-:W-:Y:S02]  /*fcb0*/  VIADD R14, R2.reuse, 0x6800 ;  /* 0x00006800020e7836 */ /* 0x041fe40000000000 */
[----:B------:R-:W-:Y:S01]  /*fcc0*/  VIADD R2, R2, 0x7000 ;  /* 0x0000700002027836 */ /* 0x000fe20000000000 */
[C-C-:B-1----:R-:W-:Y:S02]  /*fcd0*/  PRMT R8, R4.reuse, 0x6420, R5.reuse ;  /* 0x0000642004087816 */ /* 0x142fe40000000005 */
[----:B------:R-:W-:-:S02]  /*fce0*/  PRMT R9, R4, 0x7531, R5 ;  /* 0x0000753104097816 */ /* 0x000fc40000000005 */
[----:B------:R-:W-:Y:S02]  /*fcf0*/  LOP3.LUT R5, R12, R18, RZ, 0xfc, !PT ;  /* 0x000000120c057212 */ /* 0x000fe400078efcff */
[C-C-:B------:R-:W-:Y:S02]  /*fd00*/  PRMT R10, R6.reuse, 0x6420, R7.reuse ;  /* 0x00006420060a7816 */ /* 0x140fe40000000007 */
[----:B------:R-:W-:Y:S01]  /*fd10*/  PRMT R11, R6, 0x7531, R7 ;  /* 0x00007531060b7816 */ /* 0x000fe20000000007 */
[----:B------:R-:W-:Y:S01]  /*fd20*/  IMAD.IADD R25, R16, 0x1, R5 ;  /* 0x0000000110197824 */ /* 0x000fe200078e0205 */
[----:B------:R-:W-:-:S04]  /*fd30*/  LOP3.LUT R12, R12, R17, RZ, 0xfc, !PT ;  /* 0x000000110c0c7212 */ /* 0x000fc800078efcff */
[----:B------:R0:W-:Y:S04]  /*fd40*/  STSM.16.M88.4 [R25], R8 ;  /* 0x0000000819007844 */ /* 0x0001e80000000200 */
[----:B------:R-:W1:Y:S01]  /*fd50*/  LDSM.16.MT88.4 R4, [R21+UR41+0xf200] ;  /* 0x00f200291504783b */ /* 0x000e620008004200 */
[----:B0-----:R-:W-:Y:S02]  /*fd60*/  LOP3.LUT R25, R14, R17, RZ, 0xfc, !PT ;  /* 0x000000110e197212 */ /* 0x001fe400078efcff */
[C-C-:B-1----:R-:W-:Y:S02]  /*fd70*/  PRMT R8, R4.reuse, 0x6420, R5.reuse ;  /* 0x0000642004087816 */ /* 0x142fe40000000005 */
[----:B------:R-:W-:Y:S02]  /*fd80*/  PRMT R9, R4, 0x7531, R5 ;  /* 0x0000753104097816 */ /* 0x000fe40000000005 */
[----:B------:R-:W-:-:S02]  /*fd90*/  LOP3.LUT R5, R24, R18, RZ, 0xfc, !PT ;  /* 0x0000001218057212 */ /* 0x000fc400078efcff */
[C-C-:B------:R-:W-:Y:S02]  /*fda0*/  PRMT R10, R6.reuse, 0x6420, R7.reuse ;  /* 0x00006420060a7816 */ /* 0x140fe40000000007 */
[----:B------:R-:W-:Y:S01]  /*fdb0*/  PRMT R11, R6, 0x7531, R7 ;  /* 0x00007531060b7816 */ /* 0x000fe20000000007 */
[----:B------:R-:W-:-:S05]  /*fdc0*/  IMAD.IADD R24, R16, 0x1, R5 ;  /* 0x0000000110187824 */ /* 0x000fca00078e0205 */
[----:B------:R-:W-:Y:S04]  /*fdd0*/  STSM.16.M88.4 [R24], R8 ;  /* 0x0000000818007844 */ /* 0x000fe80000000200 */
[----:B------:R-:W0:Y:S02]  /*fde0*/  LDSM.16.MT88.4 R4, [R25+UR41+0xf200] ;  /* 0x00f200291904783b */ /* 0x000e240008004200 */
[C-C-:B0-----:R-:W-:Y:S02]  /*fdf0*/  PRMT R8, R4.reuse, 0x6420, R5.reuse ;  /* 0x0000642004087816 */ /* 0x141fe40000000005 */
[----:B------:R-:W-:Y:S02]  /*fe00*/  PRMT R9, R4, 0x7531, R5 ;  /* 0x0000753104097816 */ /* 0x000fe40000000005 */
[----:B------:R-:W-:-:S02]  /*fe10*/  PRMT R10, R6, 0x6420, R7 ;  /* 0x00006420060a7816 */ /* 0x000fc40000000007 */
[----:B------:R-:W-:-:S05]  /*fe20*/  PRMT R11, R6, 0x7531, R7 ;  /* 0x00007531060b7816 */ /* 0x000fca0000000007 */
        /* <DEDUP_REMOVED lines=10> */
[----:B------:R-:W-:-:S02]  /*fed0*/  LOP3.LUT R5, R14, R18, RZ, 0xfc, !PT ;  /* 0x000000120e057212 */ /* 0x000fc400078efcff */
[C-C-:B------:R-:W-:Y:S02]  /*fee0*/  PRMT R10, R6.reuse, 0x6420, R7.reuse ;  /* 0x00006420060a7816 */ /* 0x140fe40000000007 */
[----:B------:R-:W-:Y:S01]  /*fef0*/  PRMT R11, R6, 0x7531, R7 ;  /* 0x00007531060b7816 */ /* 0x000fe20000000007 */
[----:B------:R-:W-:Y:S01]  /*ff00*/  IMAD.IADD R14, R16, 0x1, R5 ;  /* 0x00000001100e7824 */ /* 0x000fe200078e0205 */
[----:B------:R-:W-:-:S04]  /*ff10*/  LOP3.LUT R4, R2, R17, RZ, 0xfc, !PT ;  /* 0x0000001102047212 */ /* 0x000fc800078efcff */
[----:B------:R-:W-:Y:S04]  /*ff20*/  STSM.16.M88.4 [R14], R8 ;  /* 0x000000080e007844 */ /* 0x000fe80000000200 */
[----:B------:R-:W0:Y:S02]  /*ff30*/  LDSM.16.MT88.4 R4, [R4+UR41+0xf200] ;  /* 0x00f200290404783b */ /* 0x000e240008004200 */
[C-C-:B0-----:R-:W-:Y:S02]  /*ff40*/  PRMT R8, R4.reuse, 0x6420, R5.reuse ;  /* 0x0000642004087816 */ /* 0x141fe40000000005 */
[----:B------:R-:W-:Y:S02]  /*ff50*/  PRMT R9, R4, 0x7531, R5 ;  /* 0x0000753104097816 */ /* 0x000fe40000000005 */
[----:B------:R-:W-:-:S02]  /*ff60*/  LOP3.LUT R5, R2, R18, RZ, 0xfc, !PT ;  /* 0x0000001202057212 */ /* 0x000fc400078efcff */
[C-C-:B------:R-:W-:Y:S02]  /*ff70*/  PRMT R10, R6.reuse, 0x6420, R7.reuse ;  /* 0x00006420060a7816 */ /* 0x140fe40000000007 */
[----:B------:R-:W-:Y:S01]  /*ff80*/  PRMT R11, R6, 0x7531, R7 ;  /* 0x00007531060b7816 */ /* 0x000fe20000000007 */
[----:B------:R-:W-:-:S05]  /*ff90*/  IMAD.IADD R5, R16, 0x1, R5 ;  /* 0x0000000110057824 */ /* 0x000fca00078e0205 */
[----:B------:R0:W-:Y:S01]  /*ffa0*/  STSM.16.M88.4 [R5], R8 ;  /* 0x0000000805007844 */ /* 0x0001e20000000200 */
        /* <DEDUP_REMOVED lines=8> */
.L_x_3927:
[----:B-1----:R1:W-:Y:S01]  /*10030*/  SYNCS.ARRIVE.TRANS64.A1T0 RZ, [R3+URZ+0x33450], RZ ;  /* 0x033450ff03ff79a7 */ /* 0x0023e2000810003f */
[----:B------:R-:W-:Y:S06]  /*10040*/  BAR.SYNC.DEFER_BLOCKING 0x2, 0x80 ;  /* 0x0082000000007b1d */ /* 0x000fec0000010000 */
[----:B------:R-:W-:Y:S05]  /*10050*/  @!P0 BRA `(.L_x_3928) ;  /* 0x0000000000048947 */ /* 0x000fea0003800000 */
[----:B------:R-:W-:Y:S01]  /*10060*/  BPT.TRAP 0x1 ;  /* 0x000000040000795c */ /* 0x000fe20000300000 */
.L_x_3928:
[----:B------:R-:W2:Y:S01]  /*10070*/  S2R R2, SR_CgaCtaId ;  /* 0x0000000000027919 */ /* 0x000ea20000008800 */
[----:B-1----:R-:W-:Y:S02]  /*10080*/  VIADD R3, R3, 0x33480 ;  /* 0x0003348003037836 */ /* 0x002fe40000000000 */
[----:B------:R-:W-:Y:S02]  /*10090*/  VIADD R19, R19, 0xffffff60 ;  /* 0xffffff6013137836 */ /* 0x000fe40000000000 */
[----:B------:R-:W-:Y:S02]  /*100a0*/  IMAD.MOV.U32 R25, RZ, RZ, R32 ;  /* 0x000000ffff197224 */ /* 0x000fe400078e0020 */
[----:B------:R-:W-:Y:S01]  /*100b0*/  IMAD.MOV.U32 R24, RZ, RZ, R0 ;  /* 0x000000ffff187224 */ /* 0x000fe200078e0000 */
[----:B--2---:R-:W-:-:S04]  /*100c0*/  PRMT R3, R2, 0x654, R3 ;  /* 0x0000065402037816 */ /* 0x004fc80000000003 */
[----:B------:R2:W-:Y:S01]  /*100d0*/  SYNCS.ARRIVE.TRANS64.RED.A1T0 RZ, [R3+URZ], RZ ;  /* 0x000000ff03ff79a7 */ /* 0x0005e2000810043f */
[----:B------:R-:W-:Y:S05]  /*100e0*/  @P2 BRA `(.L_x_3929) ;  /* 0xffffffe400442947 */ /* 0x000fea000383ffff */
[----:B------:R-:W-:Y:S05]  /*100f0*/  BRA `(.L_x_3930) ;  /* 0x0000000000047947 */ /* 0x000fea0003800000 */
.L_x_3914:
[----:B------:R-:W-:-:S07]  /*10100*/  IMAD.MOV.U32 R0, RZ, RZ, RZ ;  /* 0x000000ffff007224 */ /* 0x000fce00078e00ff */
.L_x_3930:
[----:B------:R-:W-:-:S06]  /*10110*/  ULOP3.LUT UR4, UR48, 0x1, URZ, 0xfc, !UPT ;  /* 0x0000000130047892 */ /* 0x000fcc000f8efc3f */
[----:B------:R-:W-:-:S05]  /*10120*/  IMAD.U32 R2, RZ, RZ, UR4 ;  /* 0x00000004ff027e24 */ /* 0x000fca000f8e00ff */
[----:B------:R-:W-:-:S13]  /*10130*/  ISETP.NE.AND P1, PT, R2, 0x3, PT ;  /* 0x000000030200780c */ /* 0x000fda0003f25270 */
[----:B------:R-:W-:Y:S05]  /*10140*/  @!P1 BRA `(.L_x_3931) ;  /* 0x0000000000049947 */ /* 0x000fea0003800000 */
[----:B------:R-:W-:Y:S01]  /*10150*/  BPT.TRAP 0x1 ;  /* 0x000000040000795c */ /* 0x000fe20000300000 */
.L_x_3931:
[----:B------:R-:W-:Y:S01]  /*10160*/  LOP3.LUT R2, R32, 0x1, RZ, 0x3c, !PT ;  /* 0x0000000120027812 */ /* 0x000fe200078e3cff */
[----:B------:R-:W-:Y:S01]  /*10170*/  BSSY B0, `(.L_x_3932) ;  /* 0x0000005000007945 */ /* 0x000fe20003800000 */
[----:B--2---:R-:W-:Y:S02]  /*10180*/  LEA R3, R0, UR41, 0x3 ;  /* 0x0000002900037c11 */ /* 0x004fe4000f8e18ff */
[----:B------:R-:W-:-:S04]  /*10190*/  SHF.L.U32 R2, R2, 0x1f, RZ ;  /* 0x0000001f02027819 */ /* 0x000fc800000006ff */
[----:B------:R-:W2:Y:S02]  /*101a0*/  SYNCS.PHASECHK.TRANS64.TRYWAIT P0, [R3+URZ+0x33470], R2 ;  /* 0x03347002030075a7 */ /* 0x000ea4000800017f */
[----:B--2---:R-:W-:Y:S05]  /*101b0*/  @!P0 BRA `(.L_x_3933) ;  /* 0x0000003000bc8947 */ /* 0x004fea0003800000 */
.L_x_4017:
[----:B------:R-:W-:Y:S05]  /*101c0*/  BSYNC B0 ;  /* 0x0000000000007941 */ /* 0x000fea0003800000 */
.L_x_3932:
[----:B------:R-:W-:-:S06]  /*101d0*/  ULOP3.LUT UR4, UR48, 0x2, URZ, 0xfc, !UPT ;  /* 0x0000000230047892 */ /* 0x000fcc000f8efc3f */
[----:B------:R-:W-:-:S05]  /*101e0*/  IMAD.U32 R4, RZ, RZ, UR4 ;  /* 0x00000004ff047e24 */ /* 0x000fca000f8e00ff */
[----:B------:R-:W-:-:S13]  /*101f0*/  ISETP.NE.AND P0, PT, R4, 0x3, PT ;  /* 0x000000030400780c */ /* 0x000fda0003f05270 */
[----:B------:R-:W-:Y:S05]  /*10200*/  @!P0 BRA `(.L_x_3934) ;  /* 0x0000000000048947 */ /* 0x000fea0003800000 */
[----:B------:R-:W-:Y:S01]  /*10210*/  BPT.TRAP 0x1 ;  /* 0x000000040000795c */ /* 0x000fe20000300000 */
.L_x_3934:
[----:B------:R-:W-:Y:S01]  /*10220*/  SHF.L.U32 R4, R32, 0x1f, RZ ;  /* 0x0000001f20047819 */ /* 0x000fe200000006ff */
[----:B--2---:R-:W-:-:S03]  /*10230*/  IMAD R2, R0, 0x7800, RZ ;  /* 0x0000780000027824 */ /* 0x004fc600078e02ff */
[----:B------:R-:W2:Y:S02]  /*10240*/  SYNCS.PHASECHK.TRANS64.TRYWAIT P0, [R3+URZ+0x33460], R4 ;  /* 0x03346004030075a7 */ /* 0x000ea4000800017f */
[----:B------:R-:W-:Y:S01]  /*10250*/  LOP3.LUT R12, R2, R17, RZ, 0xfc, !PT ;  /* 0x00000011020c7212 */ /* 0x000fe200078efcff */
[----:B--2---:R-:W-:Y:S06]  /*10260*/  @!P0 BRA `(.L_x_3935) ;  /* 0x0000003000a48947 */ /* 0x004fec0003800000 */
.L_x_4018:
[----:B------:R-:W-:Y:S05]  /*10270*/  WARPSYNC.ALL ;  /* 0x0000000000007948 */ /* 0x000fea0003800000 */
[----:B0-23--:R0:W2:Y:S01]  /*10280*/  LDSM.16.MT88.4 R4, [R12+UR41+0xf200] ;  /* 0x00f200290c04783b */ /* 0x00d0a20008004200 */
[C---:B------:R-:W-:Y:S01]  /*10290*/  LOP3.LUT R15, R2.reuse, R18, RZ, 0xfc, !PT ;  /* 0x00000012020f7212 */ /* 0x040fe200078efcff */
[C---:B------:R-:W-:Y:S01]  /*102a0*/  VIADD R13, R2.reuse, 0x2800 ;  /* 0x00002800020d7836 */ /* 0x040fe20000000000 */
[----:B------:R-:W-:Y:S01]  /*102b0*/  ULOP3.LUT UR4, UR48, 0x2, URZ, 0xfc, !UPT ;  /* 0x0000000230047892 */ /* 0x000fe2000f8efc3f */
[----:B----4-:R-:W-:Y:S02]  /*102c0*/  VIADD R14, R2, 0x800 ;  /* 0x00000800020e7836 */ /* 0x010fe40000000000 */
[----:B------:R-:W-:-:S02]  /*102d0*/  IMAD.IADD R15, R16, 0x1, R15 ;  /* 0x00000001100f7824 */ /* 0x000fc400078e020f */
[----:B------:R-:W-:Y:S01]  /*102e0*/  VIADD R21, R2, 0x5000 ;  /* 0x0000500002157836 */ /* 0x000fe20000000000 */
[-C--:B------:R-:W-:Y:S01]  /*102f0*/  LOP3.LUT R19, R14, R18.reuse, RZ, 0xfc, !PT ;  /* 0x000000120e137212 */ /* 0x080fe200078efcff */
[----:B0-----:R-:W-:Y:S02]  /*10300*/  VIADD R12, R2, 0x1000 ;  /* 0x00001000020c7836 */ /* 0x001fe40000000000 */
[----:B------:R-:W-:Y:S01]  /*10310*/  IMAD.U32 R24, RZ, RZ, UR4 ;  /* 0x00000004ff187e24 */ /* 0x000fe2000f8e00ff */
[C---:B------:R-:W-:Y:S01]  /*10320*/  LOP3.LUT R20, R21.reuse, R17, RZ, 0xfc, !PT ;  /* 0x0000001115147212 */ /* 0x040fe200078efcff */
[----:B------:R-:W-:Y:S01]  /*10330*/  IMAD.IADD R19, R16, 0x1, R19 ;  /* 0x0000000110137824 */ /* 0x000fe200078e0213 */
[----:B------:R-:W-:Y:S02]  /*10340*/  LOP3.LUT R21, R21, R18, RZ, 0xfc, !PT ;  /* 0x0000001215157212 */ /* 0x000fe400078efcff */
[----:B------:R-:W-:-:S03]  /*10350*/  ISETP.NE.AND P0, PT, R24, 0x3, PT ;  /* 0x000000031800780c */ /* 0x000fc60003f05270 */
[----:B------:R-:W-:Y:S01]  /*10360*/  IMAD.IADD R21, R16, 0x1, R21 ;  /* 0x0000000110157824 */ /* 0x000fe200078e0215 */
[C-C-:B--2---:R-:W-:Y:S02]  /*10370*/  PRMT R8, R4.reuse, 0x6420, R5.reuse ;  /* 0x0000642004087816 */ /* 0x144fe40000000005 */
[----:B------:R-:W-:Y:S02]  /*10380*/  PRMT R9, R4, 0x7531, R5 ;  /* 0x0000753104097816 */ /* 0x000fe40000000005 */
[C-C-:B------:R-:W-:Y:S02]  /*10390*/  PRMT R10, R6.reuse, 0x6420, R7.reuse ;  /* 0x00006420060a7816 */ /* 0x140fe40000000007 */
[----:B------:R-:W-:Y:S02]  /*103a0*/  PRMT R11, R6, 0x7531, R7 ;  /* 0x00007531060b7816 */ /* 0x000fe40000000007 */
[C---:B------:R-:W-:Y:S02]  /*103b0*/  LOP3.LUT R4, R13.reuse, R17, RZ, 0xfc, !PT ;  /* 0x000000110d047212 */ /* 0x040fe400078efcff */
[-C--:B------:R-:W-:Y:S01]  /*103c0*/  LOP3.LUT R13, R13, R18.reuse, RZ, 0xfc, !PT ;  /* 0x000000120d0d7212 */ /* 0x080fe200078efcff */
[----:B------:R0:W-:Y:S04]  /*103d0*/  STSM.16.M88.4 [R15], R8 ;  /* 0x000000080f007844 */ /* 0x0001e80000000200 */
[----:B------:R-:W2:Y:S01]  /*103e0*/  LDSM.16.MT88.4 R4, [R4+UR41+0xf200] ;  /* 0x00f200290404783b */ /* 0x000ea20008004200 */
[----:B------:R-:W-:Y:S01]  /*103f0*/  IMAD.IADD R13, R16, 0x1, R13 ;  /* 0x00000001100d7824 */ /* 0x000fe200078e020d */
[----:B0-----:R-:W-:-:S02]  /*10400*/  LOP3.LUT R15, R12, R18, RZ, 0xfc, !PT ;  /* 0x000000120c0f7212 */ /* 0x001fc400078efcff */
[----:B------:R-:W-:-:S03]  /*10410*/  LOP3.LUT R12, R12, R17, RZ, 0xfc, !PT ;  /* 0x000000110c0c7212 */ /* 0x000fc600078efcff */
[----:B------:R-:W-:Y:S02]  /*10420*/  IMAD.IADD R22, R16, 0x1, R15 ;  /* 0x0000000110167824 */ /* 0x000fe400078e020f */
[----:B------:R-:W-:Y:S01]  /*10430*/  VIADD R15, R2, 0x3000 ;  /* 0x00003000020f7836 */ /* 0x000fe20000000000 */
[C-C-:B--2---:R-:W-:Y:S02]  /*10440*/  PRMT R8, R4.reuse, 0x6420, R5.reuse ;  /* 0x0000642004087816 */ /* 0x144fe40000000005 */
[----:B------:R-:W-:Y:S02]  /*10450*/  PRMT R9, R4, 0x7531, R5 ;  /* 0x0000753104097816 */ /* 0x000fe40000000005 */
[C-C-:B------:R-:W-:Y:S02]  /*10460*/  PRMT R10, R6.reuse, 0x6420, R7.reuse ;  /* 0x00006420060a7816 */ /* 0x140fe40000000007 */
[----:B------:R-:W-:-:S05]  /*10470*/  PRMT R11, R6, 0x7531, R7 ;  /* 0x00007531060b7816 */ /* 0x000fca0000000007 */
[----:B------:R-:W-:Y:S04]  /*10480*/  STSM.16.M88.4 [R19], R8 ;  /* 0x0000000813007844 */ /* 0x000fe80000000200 */
[----:B------:R0:W2:Y:S02]  /*10490*/  LDSM.16.MT88.4 R4, [R20+UR41+0xf200] ;  /* 0x00f200291404783b */ /* 0x0000a40008004200 */
[----:B0-----:R-:W-:Y:S01]  /*104a0*/  VIADD R20, R2, 0x2000 ;  /* 0x0000200002147836 */ /* 0x001fe20000000000 */
[C-C-:B--2---:R-:W-:Y:S02]  /*104b0*/  PRMT R8, R4.reuse, 0x6420, R5.reuse ;  /* 0x0000642004087816 */ /* 0x144fe40000000005 */
[----:B------:R-:W-:Y:S02]  /*104c0*/  PRMT R9, R4, 0x7531, R5 ;  /* 0x0000753104097816 */ /* 0x000fe40000000005 */
[----:B------:R-:W-:-:S02]  /*104d0*/  PRMT R10, R6, 0x6420, R7 ;  /* 0x00006420060a7816 */ /* 0x000fc40000000007 */
[----:B------:R-:W-:Y:S02]  /*104e0*/  PRMT R11, R6, 0x7531, R7 ;  /* 0x00007531060b7816 */ /* 0x000fe40000000007 */
[-C--:B------:R-:W-:Y:S01]  /*104f0*/  LOP3.LUT R4, R14, R17.reuse, RZ, 0xfc, !PT ;  /* 0x000000110e047212 */ /* 0x080fe200078efcff */
[----:B------:R-:W-:Y:S02]  /*10500*/  VIADD R14, R2, 0x1800 ;  /* 0x00001800020e7836 */ /* 0x000fe40000000000 */
[----:B------:R-:W-:Y:S03]  /*10510*/  STSM.16.M88.4 [R22], R8 ;  /* 0x0000000816007844 */ /* 0x000fe60000000200 */
[C---:B------:R-:W-:Y:S01]  /*10520*/  LOP3.LUT R19, R14.reuse, R18, RZ, 0xfc, !PT ;  /* 0x000000120e137212 */ /* 0x040fe200078efcff */
[----:B------:R-:W0:Y:S01]  /*10530*/  LDSM.16.MT88.4 R4, [R4+UR41+0xf200] ;  /* 0x00f200290404783b */ /* 0x000e220008004200 */
[----:B------:R-:W-:-:S03]  /*10540*/  LOP3.LUT R14, R14, R17, RZ, 0xfc, !PT ;  /* 0x000000110e0e7212 */ /* 0x000fc600078efcff */
[----:B------:R-:W-:Y:S02]  /*10550*/  IMAD.IADD R23, R16, 0x1, R19 ;  /* 0x0000000110177824 */ /* 0x000fe400078e0213 */
[----:B------:R-:W-:Y:S01]  /*10560*/  VIADD R19, R2, 0x5800 ;  /* 0x0000580002137836 */ /* 0x000fe20000000000 */
[C-C-:B0-----:R-:W-:Y:S02]  /*10570*/  PRMT R8, R4.reuse, 0x6420, R5.reuse ;  /* 0x0000642004087816 */ /* 0x141fe40000000005 */
[----:B------:R-:W-:Y:S02]  /*10580*/  PRMT R9, R4, 0x7531, R5 ;  /* 0x0000753104097816 */ /* 0x000fe40000000005 */
[C-C-:B------:R-:W-:Y:S02]  /*10590*/  PRMT R10, R6.reuse, 0x6420, R7.reuse ;  /* 0x00006420060a7816 */ /* 0x140fe40000000007 */
[----:B------:R-:W-:Y:S02]  /*105a0*/  PRMT R11, R6, 0x7531, R7 ;  /* 0x00007531060b7816 */ /* 0x000fe40000000007 */
[----:B------:R-:W-:-:S02]  /*105b0*/  LOP3.LUT R5, R15, R17, RZ, 0xfc, !PT ;  /* 0x000000110f057212 */ /* 0x000fc400078efcff */
[-C--:B------:R-:W-:Y:S01]  /*105c0*/  LOP3.LUT R15, R15, R18.reuse, RZ, 0xfc, !PT ;  /* 0x000000120f0f7212 */ /* 0x080fe200078efcff */
[----:B------:R0:W-:Y:S04]  /*105d0*/  STSM.16.M88.4 [R23], R8 ;  /* 0x0000000817007844 */ /* 0x0001e80000000200 */
[----:B------:R-:W2:Y:S01]  /*105e0*/  LDSM.16.MT88.4 R4, [R5+UR41+0xf200] ;  /* 0x00f200290504783b */ /* 0x000ea20008004200 */
[----:B------:R-:W-:Y:S01]  /*105f0*/  IMAD.IADD R15, R16, 0x1, R15 ;  /* 0x00000001100f7824 */ /* 0x000fe200078e020f */
[C---:B0-----:R-:W-:Y:S02]  /*10600*/  LOP3.LUT R23, R19.reuse, R17, RZ, 0xfc, !PT ;  /* 0x0000001113177212 */ /* 0x041fe400078efcff */
[----:B------:R-:W-:-:S05]  /*10610*/  LOP3.LUT R19, R19, R18, RZ, 0xfc, !PT ;  /* 0x0000001213137212 */ /* 0x000fca00078efcff */
[----:B------:R-:W-:Y:S01]  /*10620*/  IMAD.IADD R19, R16, 0x1, R19 ;  /* 0x0000000110137824 */ /* 0x000fe200078e0213 */
[C-C-:B--2---:R-:W-:Y:S02]  /*10630*/  PRMT R10, R6.reuse, 0x6420, R7.reuse ;  /* 0x00006420060a7816 */ /* 0x144fe40000000007 */
[----:B------:R-:W-:Y:S02]  /*10640*/  PRMT R11, R6, 0x7531, R7 ;  /* 0x00007531060b7816 */ /* 0x000fe40000000007 */
[----:B------:R-:W-:Y:S02]  /*10650*/  LOP3.LUT R7, R20, R18, RZ, 0xfc, !PT ;  /* 0x0000001214077212 */ /* 0x000fe400078efcff */
[C-C-:B------:R-:W-:Y:S02]  /*10660*/  PRMT R8, R4.reuse, 0x6420, R5.reuse ;  /* 0x0000642004087816 */ /* 0x140fe40000000005 */
[----:B------:R-:W-:Y:S01]  /*10670*/  PRMT R9, R4, 0x7531, R5 ;  /* 0x0000753104097816 */ /* 0x000fe20000000005 */
[----:B------:R-:W-:Y:S01]  /*10680*/  IMAD.IADD R22, R16, 0x1, R7 ;  /* 0x0000000110167824 */ /* 0x000fe200078e0207 */
[----:B------:R-:W-:-:S04]  /*10690*/  LOP3.LUT R20, R20, R17, RZ, 0xfc, !PT ;  /* 0x0000001114147212 */ /* 0x000fc800078efcff */
[----:B------:R0:W-:Y:S04]  /*106a0*/  STSM.16.M88.4 [R22], R8 ;  /* 0x0000000816007844 */ /* 0x0001e80000000200 */
[----:B------:R2:W3:Y:S01]  /*106b0*/  LDSM.16.MT88.4 R4, [R23+UR41+0xf200] ;  /* 0x00f200291704783b */ /* 0x0004e20008004200 */
[----:B0-----:R-:W-:-:S05]  /*106c0*/  VIADD R22, R2, 0x3800 ;  /* 0x0000380002167836 */ /* 0x001fca0000000000 */
[C---:B--2---:R-:W-:Y:S02]  /*106d0*/  LOP3.LUT R23, R22.reuse, R17, RZ, 0xfc, !PT ;  /* 0x0000001116177212 */ /* 0x044fe400078efcff */
[----:B------:R-:W-:-:S05]  /*106e0*/  LOP3.LUT R25, R22, R18, RZ, 0xfc, !PT ;  /* 0x0000001216197212 */ /* 0x000fca00078efcff */
[----:B------:R-:W-:Y:S01]  /*106f0*/  IMAD.IADD R25, R16, 0x1, R25 ;  /* 0x0000000110197824 */ /* 0x000fe200078e0219 */
[C-C-:B---3--:R-:W-:Y:S02]  /*10700*/  PRMT R8, R4.reuse, 0x6420, R5.reuse ;  /* 0x0000642004087816 */ /* 0x148fe40000000005 */
[----:B------:R-:W-:Y:S02]  /*10710*/  PRMT R9, R4, 0x7531, R5 ;  /* 0x0000753104097816 */ /* 0x000fe40000000005 */
[C-C-:B------:R-:W-:Y:S02]  /*10720*/  PRMT R10, R6.reuse, 0x6420, R7.reuse ;  /* 0x00006420060a7816 */ /* 0x140fe40000000007 */
[----:B------:R-:W-:-:S05]  /*10730*/  PRMT R11, R6, 0x7531, R7 ;  /* 0x00007531060b7816 */ /* 0x000fca0000000007 */
        /* <DEDUP_REMOVED lines=11> */
[----:B------:R-:W2:Y:S01]  /*107f0*/  LDSM.16.MT88.4 R4, [R23+UR41+0xf200] ;  /* 0x00f200291704783b */ /* 0x000ea20008004200 */
[----:B0-----:R-:W-:Y:S01]  /*10800*/  VIADD R15, R2, 0x4000 ;  /* 0x00004000020f7836 */ /* 0x001fe20000000000 */
[C-C-:B--2---:R-:W-:Y:S02]  /*10810*/  PRMT R8, R4.reuse, 0x6420, R5.reuse ;  /* 0x0000642004087816 */ /* 0x144fe40000000005 */
[----:B------:R-:W-:Y:S02]  /*10820*/  PRMT R9, R4, 0x7531, R5 ;  /* 0x0000753104097816 */ /* 0x000fe40000000005 */
[----:B------:R-:W-:-:S02]  /*10830*/  PRMT R10, R6, 0x6420, R7 ;  /* 0x00006420060a7816 */ /* 0x000fc40000000007 */
[----:B------:R-:W-:-:S05]  /*10840*/  PRMT R11, R6, 0x7531, R7 ;  /* 0x00007531060b7816 */ /* 0x000fca0000000007 */
[----:B------:R-:W-:Y:S04]  /*10850*/  STSM.16.M88.4 [R25], R8 ;  /* 0x0000000819007844 */ /* 0x000fe80000000200 */
[----:B------:R0:W2:Y:S02]  /*10860*/  LDSM.16.MT88.4 R4, [R12+UR41+0xf200] ;  /* 0x00f200290c04783b */ /* 0x0000a40008004200 */
[----:B0-----:R-:W-:Y:S01]  /*10870*/  VIADD R12, R2, 0x4800 ;  /* 0x00004800020c7836 */ /* 0x001fe20000000000 */
[C-C-:B--2---:R-:W-:Y:S02]  /*10880*/  PRMT R8, R4.reuse, 0x6420, R5.reuse ;  /* 0x0000642004087816 */ /* 0x144fe40000000005 */
[----:B------:R-:W-:Y:S02]  /*10890*/  PRMT R9, R4, 0x7531, R5 ;  /* 0x0000753104097816 */ /* 0x000fe40000000005 */
[----:B------:R-:W-:-:S02]  /*108a0*/  LOP3.LUT R5, R15, R18, RZ, 0xfc, !PT ;  /* 0x000000120f057212 */ /* 0x000fc400078efcff */
[C-C-:B------:R-:W-:Y:S02]  /*108b0*/  PRMT R10, R6.reuse, 0x6420, R7.reuse ;  /* 0x00006420060a7816 */ /* 0x140fe40000000007 */
[----:B------:R-:W-:Y:S01]  /*108c0*/  PRMT R11, R6, 0x7531, R7 ;  /* 0x00007531060b7816 */ /* 0x000fe20000000007 */
[----:B------:R-:W-:Y:S01]  /*108d0*/  IMAD.IADD R22, R16, 0x1, R5 ;  /* 0x0000000110167824 */ /* 0x000fe200078e0205 */
[----:B------:R-:W-:-:S04]  /*108e0*/  LOP3.LUT R15, R15, R17, RZ, 0xfc, !PT ;  /* 0x000000110f0f7212 */ /* 0x000fc800078efcff */
[----:B------:R-:W-:Y:S04]  /*108f0*/  STSM.16.M88.4 [R22], R8 ;  /* 0x0000000816007844 */ /* 0x000fe80000000200 */
[----:B------:R0:W2:Y:S02]  /*10900*/  LDSM.16.MT88.4 R4, [R14+UR41+0xf200] ;  /* 0x00f200290e04783b */ /* 0x0000a40008004200 */
[C---:B0-----:R-:W-:Y:S02]  /*10910*/  VIADD R14, R2.reuse, 0x6800 ;  /* 0x00006800020e7836 */ /* 0x041fe40000000000 */
[----:B------:R-:W-:-:S03]  /*10920*/  VIADD R2, R2, 0x7000 ;  /* 0x0000700002027836 */ /* 0x000fc60000000000 */
[-C--:B------:R-:W-:Y:S02]  /*10930*/  LOP3.LUT R22, R14, R17.reuse, RZ, 0xfc, !PT ;  /* 0x000000110e167212 */ /* 0x080fe400078efcff */
[C-C-:B--2---:R-:W-:Y:S02]  /*10940*/  PRMT R8, R4.reuse, 0x6420, R5.reuse ;  /* 0x0000642004087816 */ /* 0x144fe40000000005 */
[----:B------:R-:W-:Y:S02]  /*10950*/  PRMT R9, R4, 0x7531, R5 ;  /* 0x0000753104097816 */ /* 0x000fe40000000005 */
[----:B------:R-:W-:Y:S02]  /*10960*/  LOP3.LUT R5, R12, R18, RZ, 0xfc, !PT ;  /* 0x000000120c057212 */ /* 0x000fe400078efcff */
[C-C-:B------:R-:W-:Y:S02]  /*10970*/  PRMT R10, R6.reuse, 0x6420, R7.reuse ;  /* 0x00006420060a7816 */ /* 0x140fe40000000007 */
[----:B------:R-:W-:Y:S01]  /*10980*/  PRMT R11, R6, 0x7531, R7 ;  /* 0x00007531060b7816 */ /* 0x000fe20000000007 */
[----:B------:R-:W-:Y:S01]  /*10990*/  IMAD.IADD R23, R16, 0x1, R5 ;  /* 0x0000000110177824 */ /* 0x000fe200078e0205 */
[----:B------:R-:W-:-:S04]  /*109a0*/  LOP3.LUT R12, R12, R17, RZ, 0xfc, !PT ;  /* 0x000000110c0c7212 */ /* 0x000fc800078efcff */
[----:B------:R-:W-:Y:S04]  /*109b0*/  STSM.16.M88.4 [R23], R8 ;  /* 0x0000000817007844 */ /* 0x000fe80000000200 */
[----:B------:R0:W2:Y:S02]  /*109c0*/  LDSM.16.MT88.4 R4, [R15+UR41+0xf200] ;  /* 0x00f200290f04783b */ /* 0x0000a40008004200 */
[----:B0-----:R-:W-:-:S05]  /*109d0*/  LOP3.LUT R15, R14, R18, RZ, 0xfc, !PT ;  /* 0x000000120e0f7212 */ /* 0x001fca00078efcff */
[----:B------:R-:W-:Y:S01]  /*109e0*/  IMAD.IADD R15, R16, 0x1, R15 ;  /* 0x00000001100f7824 */ /* 0x000fe200078e020f */
[C-C-:B--2---:R-:W-:Y:S02]  /*109f0*/  PRMT R8, R4.reuse, 0x6420, R5.reuse ;  /* 0x0000642004087816 */ /* 0x144fe40000000005 */
[----:B------:R-:W-:Y:S02]  /*10a00*/  PRMT R9, R4, 0x7531, R5 ;  /* 0x0000753104097816 */ /* 0x000fe40000000005 */
[C-C-:B------:R-:W-:Y:S02]  /*10a10*/  PRMT R10, R6.reuse, 0x6420, R7.reuse ;  /* 0x00006420060a7816 */ /* 0x140fe40000000007 */
        /* <DEDUP_REMOVED lines=13> */
[----:B------:R0:W-:Y:S04]  /*10af0*/  STSM.16.M88.4 [R13], R8 ;  /* 0x000000080d007844 */ /* 0x0001e80000000200 */
[----:B------:R-:W2:Y:S01]  /*10b00*/  LDSM.16.MT88.4 R4, [R12+UR41+0xf200] ;  /* 0x00f200290c04783b */ /* 0x000ea20008004200 */
[----:B0-----:R-:W-:-:S05]  /*10b10*/  LOP3.LUT R13, R2, R18, RZ, 0xfc, !PT ;  /* 0x00000012020d7212 */ /* 0x001fca00078efcff */
[----:B------:R-:W-:Y:S01]  /*10b20*/  IMAD.IADD R13, R16, 0x1, R13 ;  /* 0x00000001100d7824 */ /* 0x000fe200078e020d */
[C-C-:B--2---:R-:W-:Y:S02]  /*10b30*/  PRMT R8, R4.reuse, 0x6420, R5.reuse ;  /* 0x0000642004087816 */ /* 0x144fe40000000005 */
[----:B------:R-:W-:Y:S02]  /*10b40*/  PRMT R9, R4, 0x7531, R5 ;  /* 0x0000753104097816 */ /* 0x000fe40000000005 */
[C-C-:B------:R-:W-:Y:S02]  /*10b50*/  PRMT R10, R6.reuse, 0x6420, R7.reuse ;  /* 0x00006420060a7816 */ /* 0x140fe40000000007 */
[----:B------:R-:W-:Y:S02]  /*10b60*/  PRMT R11, R6, 0x7531, R7 ;  /* 0x00007531060b7816 */ /* 0x000fe40000000007 */
[----:B------:R-:W-:-:S03]  /*10b70*/  LOP3.LUT R4, R2, R17, RZ, 0xfc, !PT ;  /* 0x0000001102047212 */ /* 0x000fc600078efcff */
[----:B------:R-:W-:Y:S04]  /*10b80*/  STSM.16.M88.4 [R15], R8 ;  /* 0x000000080f007844 */ /* 0x000fe80000000200 */
[----:B------:R-:W0:Y:S02]  /*10b90*/  LDSM.16.MT88.4 R4, [R4+UR41+0xf200] ;  /* 0x00f200290404783b */ /* 0x000e240008004200 */
[C-C-:B0-----:R-:W-:Y:S02]  /*10ba0*/  PRMT R8, R4.reuse, 0x6420, R5.reuse ;  /* 0x0000642004087816 */ /* 0x141fe40000000005 */
[----:B------:R-:W-:Y:S02]  /*10bb0*/  PRMT R9, R4, 0x7531, R5 ;  /* 0x0000753104097816 */ /* 0x000fe40000000005 */
[----:B------:R-:W-:-:S02]  /*10bc0*/  PRMT R10, R6, 0x6420, R7 ;  /* 0x00006420060a7816 */ /* 0x000fc40000000007 */
[----:B------:R-:W-:-:S05]  /*10bd0*/  PRMT R11, R6, 0x7531, R7 ;  /* 0x00007531060b7816 */ /* 0x000fca0000000007 */
[----:B------:R0:W-:Y:S01]  /*10be0*/  STSM.16.M88.4 [R13], R8 ;  /* 0x000000080d007844 */ /* 0x0001e20000000200 */
[----:B------:R-:W-:Y:S01]  /*10bf0*/  @!PT LDS RZ, [RZ] ;  /* 0x00000000fffff984 */ /* 0x000fe20000000800 */
[----:B------:R-:W-:Y:S01]  /*10c00*/  @!PT LDS RZ, [RZ] ;  /* 0x00000000fffff984 */ /* 0x000fe20000000800 */
[----:B------:R-:W-:Y:S01]  /*10c10*/  @!PT LDS RZ, [RZ] ;  /* 0x00000000fffff984 */ /* 0x000fe20000000800 */
[----:B------:R-:W-:Y:S01]  /*10c20*/  @!PT LDS RZ, [RZ] ;  /* 0x00000000fffff984 */ /* 0x000fe20000000800 */
[----:B------:R2:W-:Y:S06]  /*10c30*/  MEMBAR.ALL.CTA ;  /* 0x0000000000007992 */ /* 0x0005ec0000008000 */
[----:B--2---:R-:W2:Y:S01]  /*10c40*/  FENCE.VIEW.ASYNC.S ;  /* 0x00000000000073c6 */ /* 0x004ea20000000000 */
[----:B------:R-:W-:Y:S05]  /*10c50*/  @!P0 BRA `(.L_x_3936) ;  /* 0x0000000000048947 */ /* 0x000fea0003800000 */
[----:B------:R-:W-:Y:S01]  /*10c60*/  BPT.TRAP 0x1 ;  /* 0x000000040000795c */ /* 0x000fe20000300000 */
.L_x_3936:
[----:B--2---:R2:W-:Y:S01]  /*10c70*/  SYNCS.ARRIVE.TRANS64.A1T0 RZ, [R3+URZ+0x33450], RZ ;  /* 0x033450ff03ff79a7 */ /* 0x0045e2000810003f */
[----:B------:R-:W-:Y:S06]  /*10c80*/  BAR.SYNC.DEFER_BLOCKING 0x2, 0x80 ;  /* 0x0082000000007b1d */ /* 0x000fec0000010000 */
[----:B------:R-:W-:Y:S05]  /*10c90*/  @!P1 BRA `(.L_x_3937) ;  /* 0x0000000000049947 */ /* 0x000fea0003800000 */
[----:B------:R-:W-:Y:S01]  /*10ca0*/  BPT.TRAP 0x1 ;  /* 0x000000040000795c */ /* 0x000fe20000300000 */
.L_x_3937:
[----:B------:R-:W3:Y:S01]  /*10cb0*/  S2R R2, SR_CgaCtaId ;  /* 0x0000000000027919 */ /* 0x000ee20000008800 */
[----:B--2---:R-:W-:-:S05]  /*10cc0*/  VIADD R3, R3, 0x33480 ;  /* 0x0003348003037836 */ /* 0x004fca0000000000 */
[----:B---3--:R-:W-:Y:S01]  /*10cd0*/  PRMT R3, R2, 0x654, R3 ;  /* 0x0000065402037816 */ /* 0x008fe20000000003 */
[----:B------:R-:W-:-:S03]  /*10ce0*/  VIADD R2, R0, 0x1 ;  /* 0x0000000100027836 */ /* 0x000fc60000000000 */
[----:B------:R2:W-:Y:S02]  /*10cf0*/  SYNCS.ARRIVE.TRANS64.RED.A1T0 RZ, [R3+URZ], RZ ;  /* 0x000000ff03ff79a7 */ /* 0x0005e4000810043f */
[----:B------:R-:W-:-:S04]  /*10d00*/  ISETP.NE.AND P0, PT, R2, 0x2, PT ;  /* 0x000000020200780c */ /* 0x000fc80003f05270 */
[----:B------:R-:W-:Y:S01]  /*10d10*/  SEL R5, RZ, 0x1, P0 ;  /* 0x00000001ff057807 */ /* 0x000fe20000000000 */
[----:B--2---:R-:W-:Y:S01]  /*10d20*/  IMAD.MOV.U32 R3, RZ, RZ, RZ ;  /* 0x000000ffff037224 */ /* 0x004fe200078e00ff */
[----:B------:R-:W-:Y:S02]  /*10d30*/  SEL R2, R2, RZ, P0 ;  /* 0x000000ff02027207 */ /* 0x000fe40000000000 */
[----:B------:R-:W-:-:S07]  /*10d40*/  LOP3.LUT R0, R32, R5, RZ, 0x3c, !PT ;  /* 0x0000000520007212 */ /* 0x000fce00078e3cff */
.L_x_3892:
[----:B------:R-:W2:Y:S01]  /*10d50*/  S2R R5, SR_CgaCtaId ;  /* 0x0000000000057919 */ /* 0x000ea20000008800 */
[----:B------:R-:W-:Y:S02]  /*10d60*/  MOV R4, 0x400 ;  /* 0x0000040000047802 */ /* 0x000fe40000000f00 */
[----:B------:R-:W-:Y:S02]  /*10d70*/  SHF.L.U32 R3, R3, 0x1f, RZ ;  /* 0x0000001f03037819 */ /* 0x000fe400000006ff */
[----:B--2---:R-:W-:-:S04]  /*10d80*/  LEA R6, R5, R4, 0x18 ;  /* 0x0000000405067211 */ /* 0x004fc800078ec0ff */
[----:B------:R-:W2:Y:S02]  /*10d90*/  SYNCS.PHASECHK.TRANS64.TRYWAIT P0, [R6+URZ+0x33420], R3 ;  /* 0x03342003060075a7 */ /* 0x000ea4000800017f */
[----:B--2---:R-:W-:Y:S05]  /*10da0*/  @!P0 BRA `(.L_x_3938) ;  /* 0x0000002400e88947 */ /* 0x004fea0003800000 */
.L_x_4019:
[----:B------:R-:W3:Y:S02]  /*10db0*/  S2R R4, SR_TID.X ;  /* 0x0000000000047919 */ /* 0x000ee40000002100 */
[----:B---3--:R-:W-:-:S04]  /*10dc0*/  SHF.R.U32.HI R4, RZ, 0x5, R4 ;  /* 0x00000005ff047819 */ /* 0x008fc80000011604 */
[----:B------:R-:W-:-:S05]  /*10dd0*/  LOP3.LUT R4, R4, 0x3, RZ, 0xc0, !PT ;  /* 0x0000000304047812 */ /* 0x000fca00078ec0ff */
[----:B--2---:R-:W2:Y:S02]  /*10de0*/  SHFL.IDX PT, R3, R4, RZ, 0x1f ;  /* 0x00001fff04037589 */ /* 0x004ea400000e0000 */
[----:B--2---:R-:W-:-:S13]  /*10df0*/  ISETP.NE.AND P0, PT, R3, RZ, PT ;  /* 0x000000ff0300720c */ /* 0x004fda0003f05270 */
        /* <DEDUP_REMOVED lines=8> */
.L_x_3939:
[----:B------:R-:W-:Y:S01]  /*10e80*/  IMAD R5, R2, 0x8, R6 ;  /* 0x0000000802057824 */ /* 0x000fe200078e0206 */
[----:B------:R-:W-:Y:S01]  /*10e90*/  SHF.L.U32 R4, R0, 0x1f, RZ ;  /* 0x0000001f00047819 */ /* 0x000fe200000006ff */
[----:B------:R-:W-:-:S03]  /*10ea0*/  VIADD R2, R2, 0x1 ;  /* 0x0000000102027836 */ /* 0x000fc60000000000 */
[----:B------:R-:W2:Y:S02]  /*10eb0*/  SYNCS.PHASECHK.TRANS64.TRYWAIT P1, [R5+URZ+0x33440], R4 ;  /* 0x03344004050075a7 */ /* 0x000ea4000802017f */
[----:B------:R-:W-:-:S04]  /*10ec0*/  ISETP.NE.AND P2, PT, R2, 0x2, PT ;  /* 0x000000020200780c */ /* 0x000fc80003f45270 */
[----:B------:R-:W-:Y:S01]  /*10ed0*/  SEL R3, RZ, 0x1, P2 ;  /* 0x00000001ff037807 */ /* 0x000fe20001000000 */
[----:B--2---:R-:W-:Y:S08]  /*10ee0*/  @!P1 BRA `(.L_x_3940) ;  /* 0x0000002400ac9947 */ /* 0x004ff00003800000 */
.L_x_4020:
[----:B------:R-:W-:Y:S02]  /*10ef0*/  SEL R2, R2, RZ, P2 ;  /* 0x000000ff02027207 */ /* 0x000fe40001000000 */
[----:B------:R-:W-:Y:S01]  /*10f00*/  LOP3.LUT R0, R0, R3, RZ, 0x3c, !PT ;  /* 0x0000000300007212 */ /* 0x000fe200078e3cff */
[----:B------:R-:W-:Y:S06]  /*10f10*/  @!P0 BRA `(.L_x_3941) ;  /* 0x0000000000048947 */ /* 0x000fec0003800000 */
[----:B------:R-:W-:Y:S01]  /*10f20*/  BPT.TRAP 0x1 ;  /* 0x000000040000795c */ /* 0x000fe20000300000 */
.L_x_3941:
[----:B------:R-:W-:Y:S01]  /*10f30*/  IMAD R3, R2, 0x8, R6 ;  /* 0x0000000802037824 */ /* 0x000fe200078e0206 */
[----:B------:R-:W-:-:S04]  /*10f40*/  SHF.L.U32 R0, R0, 0x1f, RZ ;  /* 0x0000001f00007819 */ /* 0x000fc800000006ff */
[----:B------:R-:W3:Y:S02]  /*10f50*/  SYNCS.PHASECHK.TRANS64.TRYWAIT P1, [R3+URZ+0x33440], R0 ;  /* 0x03344000030075a7 */ /* 0x000ee4000802017f */
[----:B---3--:R-:W-:Y:S05]  /*10f60*/  @!P1 BRA `(.L_x_3942) ;  /* 0x0000002400a09947 */ /* 0x008fea0003800000 */
.L_x_4021:
[----:B------:R-:W-:Y:S05]  /*10f70*/  @!P0 BRA `(.L_x_3943) ;  /* 0x0000000000048947 */ /* 0x000fea0003800000 */
[----:B------:R-:W-:Y:S01]  /*10f80*/  BPT.TRAP 0x1 ;  /* 0x000000040000795c */ /* 0x000fe20000300000 */
.L_x_3943:
[----:B------:R-:W4:Y:S02]  /*10f90*/  SYNCS.PHASECHK.TRANS64.TRYWAIT P1, [R5+URZ+0x33460], R4 ;  /* 0x03346004050075a7 */ /* 0x000f24000802017f */
[----:B----4-:R-:W-:Y:S05]  /*10fa0*/  @!P1 BRA `(.L_x_3944) ;  /* 0x0000002400a49947 */ /* 0x010fea0003800000 */
.L_x_4022:
[----:B------:R-:W-:Y:S05]  /*10fb0*/  @!P0 BRA `(.L_x_3945) ;  /* 0x0000000000048947 */ /* 0x000fea0003800000 */
[----:B------:R-:W-:Y:S01]  /*10fc0*/  BPT.TRAP 0x1 ;  /* 0x000000040000795c */ /* 0x000fe20000300000 */
.L_x_3945:
[----:B------:R-:W0:Y:S02]  /*10fd0*/  SYNCS.PHASECHK.TRANS64.TRYWAIT P1, [R3+URZ+0x33460], R0 ;  /* 0x03346000030075a7 */ /* 0x000e24000802017f */
[----:B0-----:R-:W-:Y:S05]  /*10fe0*/  @!P1 BRA `(.L_x_3946) ;  /* 0x0000002400a89947 */ /* 0x001fea0003800000 */
.L_x_4023:
[----:B------:R-:W-:Y:S05]  /*10ff0*/  @!P0 BRA `(.L_x_3947) ;  /* 0x0000000000048947 */ /* 0x000fea0003800000 */
[----:B------:R-:W-:Y:S01]  /*11000*/  BPT.TRAP 0x1 ;  /* 0x000000040000795c */ /* 0x000fe20000300000 */
.L_x_3947:
[----:B------:R-:W0:Y:S02]  /*11010*/  SYNCS.PHASECHK.TRANS64.TRYWAIT P1, [R5+URZ+0x33480], R4 ;  /* 0x03348004050075a7 */ /* 0x000e24000802017f */
[----:B0-----:R-:W-:Y:S05]  /*11020*/  @!P1 BRA `(.L_x_3948) ;  /* 0x0000002400ac9947 */ /* 0x001fea0003800000 */
.L_x_4024:
[----:B------:R-:W-:Y:S05]  /*11030*/  @!P0 BRA `(.L_x_3949) ;  /* 0x0000000000048947 */ /* 0x000fea0003800000 */
[----:B------:R-:W-:Y:S01]  /*11040*/  BPT.TRAP 0x1 ;  /* 0x000000040000795c */ /* 0x000fe20000300000 */
.L_x_3949:
[----:B------:R0:W0:Y:S02]  /*11050*/  SYNCS.PHASECHK.TRANS64.TRYWAIT P0, [R3+URZ+0x33480], R0 ;  /* 0x03348000030075a7 */ /* 0x000024000800017f */
[----:B0-----:R-:W-:Y:S05]  /*11060*/  @!P0 NANOSLEEP.SYNCS 0x989680 ;  /* 0x009896800000895d */ /* 0x001fea0003900000 */
[----:B------:R-:W0:Y:S02]  /*11070*/  @!P0 SYNCS.PHASECHK.TRANS64 P0, [R3+URZ+0x33480], R0 ;  /* 0x03348000030085a7 */ /* 0x000e24000800007f */
[----:B0-----:R-:W-:Y:S05]  /*11080*/  @!P0 BRA `(.L_x_3949) ;  /* 0xfffffffc00f08947 */ /* 0x001fea000383ffff */
.L_x_3860:
[----:B------:R-:W-:Y:S05]  /*11090*/  BSYNC B6 ;  /* 0x0000000000067941 */ /* 0x000fea0003800000 */
.L_x_3857:
[----:B------:R-:W-:Y:S05]  /*110a0*/  EXIT ;  /* 0x000000000000794d */ /* 0x000fea0003800000 */
.L_x_3864:
[----:B0-----:R-:W-:-:S04]  /*110b0*/  IMAD.U32 R3, RZ, RZ, UR36 ;  /* 0x00000024ff037e24 */ /* 0x001fc8000f8e00ff */
[----:B------:R0:W1:Y:S03]  /*110c0*/  SYNCS.PHASECHK.TRANS64.TRYWAIT P0, [R3+URZ+0x33400], R2 ;  /* 0x03340002030075a7 */ /* 0x000066000800017f */
[----:B-1----:R-:W-:Y:S05]  /*110d0*/  @!P0 NANOSLEEP.SYNCS 0x989680 ;  /* 0x009896800000895d */ /* 0x002fea0003900000 */
[----:B------:R-:W1:Y:S02]  /*110e0*/  @!P0 SYNCS.PHASECHK.TRANS64 P0, [R3+URZ+0x33400], R2 ;  /* 0x03340002030085a7 */ /* 0x000e64000800007f */
[----:B-1----:R-:W-:Y:S05]  /*110f0*/  @!P0 BRA `(.L_x_3864) ;  /* 0xfffffffc00ec8947 */ /* 0x002fea000383ffff */
[----:B------:R-:W-:Y:S05]  /*11100*/  BRA `(.L_x_3950) ;  /* 0xffffff04006c7947 */ /* 0x000fea000383ffff */
.L_x_3868:
[----:B0-----:R-:W-:-:S04]  /*11110*/  IMAD.U32 R3, RZ, RZ, UR36 ;  /* 0x00000024ff037e24 */ /* 0x001fc8000f8e00ff */
[----:B------:R0:W2:Y:S03]  /*11120*/  SYNCS.PHASECHK.TRANS64.TRYWAIT P1, [R3+URZ+0x33430], R2 ;  /* 0x03343002030075a7 */ /* 0x0000a6000802017f */
[----:B--2---:R-:W-:Y:S05]  /*11130*/  @!P1 NANOSLEEP.SYNCS 0x989680 ;  /* 0x009896800000995d */ /* 0x004fea0003900000 */
[----:B------:R-:W2:Y:S02]  /*11140*/  @!P1 SYNCS.PHASECHK.TRANS64 P1, [R3+URZ+0x33430], R2 ;  /* 0x03343002030095a7 */ /* 0x000ea4000802007f */
[----:B--2---:R-:W-:Y:S05]  /*11150*/  @!P1 BRA `(.L_x_3868) ;  /* 0xfffffffc00ec9947 */ /* 0x004fea000383ffff */
[----:B------:R-:W-:Y:S05]  /*11160*/  BRA `(.L_x_3867) ;  /* 0xffffff0400887947 */ /* 0x000fea000383ffff */
.L_x_3874:
[----:B-1----:R-:W-:-:S04]  /*11170*/  IMAD.U32 R7, RZ, RZ, UR4 ;  /* 0x00000004ff077e24 */ /* 0x002fc8000f8e00ff */
[----:B------:R1:W2:Y:S03]  /*11180*/  SYNCS.PHASECHK.TRANS64.TRYWAIT P1, [R7+URZ+0x33430], R0 ;  /* 0x03343000070075a7 */ /* 0x0002a6000802017f */
[----:B--2---:R-:W-:Y:S05]  /*11190*/  @!P1 NANOSLEEP.SYNCS 0x989680 ;  /* 0x009896800000995d */ /* 0x004fea0003900000 */
[----:B------:R-:W2:Y:S02]  /*111a0*/  @!P1 SYNCS.PHASECHK.TRANS64 P1, [R7+URZ+0x33430], R0 ;  /* 0x03343000070095a7 */ /* 0x000ea4000802007f */
[----:B--2---:R-:W-:Y:S05]  /*111b0*/  @!P1 BRA `(.L_x_3874) ;  /* 0xfffffffc00ec9947 */ /* 0x004fea000383ffff */
[----:B------:R-:W-:Y:S05]  /*111c0*/  BRA `(.L_x_3871) ;  /* 0xffffff3c00747947 */ /* 0x000fea000383ffff */
.L_x_3878:
[----:B-1----:R-:W-:-:S04]  /*111d0*/  IMAD.U32 R7, RZ, RZ, UR4 ;  /* 0x00000004ff077e24 */ /* 0x002fc8000f8e00ff */
[----:B------:R1:W2:Y:S03]  /*111e0*/  SYNCS.PHASECHK.TRANS64.TRYWAIT P1, [R7+URZ+0x33450], R4 ;  /* 0x03345004070075a7 */ /* 0x0002a6000802017f */
[----:B--2---:R-:W-:Y:S05]  /*111f0*/  @!P1 NANOSLEEP.SYNCS 0x989680 ;  /* 0x009896800000995d */ /* 0x004fea0003900000 */
[----:B------:R-:W2:Y:S02]  /*11200*/  @!P1 SYNCS.PHASECHK.TRANS64 P1, [R7+URZ+0x33450], R4 ;  /* 0x03345004070095a7 */ /* 0x000ea4000802007f */
[----:B--2---:R-:W-:Y:S05]  /*11210*/  @!P1 BRA `(.L_x_3878) ;  /* 0xfffffffc00ec9947 */ /* 0x004fea000383ffff */
[----:B------:R-:W-:Y:S05]  /*11220*/  BRA `(.L_x_3875) ;  /* 0xffffff4800a07947 */ /* 0x000fea000383ffff */
.L_x_3885:
[----:B-1----:R-:W-:-:S04]  /*11230*/  IMAD.U32 R3, RZ, RZ, UR9 ;  /* 0x00000009ff037e24 */ /* 0x002fc8000f8e00ff */
[----:B------:R1:W2:Y:S03]  /*11240*/  SYNCS.PHASECHK.TRANS64.TRYWAIT P1, [R3+URZ+0x33450], R2 ;  /* 0x03345002030075a7 */ /* 0x0002a6000802017f */
[----:B--2---:R-:W-:Y:S05]  /*11250*/  @!P1 NANOSLEEP.SYNCS 0x989680 ;  /* 0x009896800000995d */ /* 0x004fea0003900000 */
[----:B------:R-:W2:Y:S02]  /*11260*/  @!P1 SYNCS.PHASECHK.TRANS64 P1, [R3+URZ+0x33450], R2 ;  /* 0x03345002030095a7 */ /* 0x000ea4000802007f */
[----:B--2---:R-:W-:Y:S05]  /*11270*/  @!P1 BRA `(.L_x_3885) ;  /* 0xfffffffc00ec9947 */ /* 0x004fea000383ffff */
[----:B------:R-:W-:Y:S05]  /*11280*/  BRA `(.L_x_3884) ;  /* 0xffffff6800f87947 */ /* 0x000fea000383ffff */
.L_x_3898:
[----:B------:R-:W-:Y:S02]  /*11290*/  IMAD.MOV.U32 R13, RZ, RZ, R22 ;  /* 0x000000ffff0d7224 */ /* 0x000fe400078e0016 */
[----:B------:R-:W-:Y:S02]  /*112a0*/  IMAD.MOV.U32 R12, RZ, RZ, RZ ;  /* 0x000000ffff0c7224 */ /* 0x000fe400078e00ff */
[----:B------:R-:W-:Y:S02]  /*112b0*/  IMAD.MOV.U32 R11, RZ, RZ, 0x1f ;  /* 0x0000001fff0b7424 */ /* 0x000fe400078e00ff */
[----:B------:R-:W-:-:S07]  /*112c0*/  IMAD.MOV.U32 R15, RZ, RZ, -0x1 ;  /* 0xffffffffff0f7424 */ /* 0x000fce00078e00ff */
[----:B0----5:R-:W-:Y:S05]  /*112d0*/  WARPSYNC.COLLECTIVE R15, `(.L_x_3951) ;  /* 0x000000000f087348 */ /* 0x021fea0003c00000 */
[----:B------:R1:W2:Y:S02]  /*112e0*/  SHFL.IDX P6, R14, R13, R12, R11 ;  /* 0x0000000c0d0e7389 */ /* 0x0002a400000c000b */
[----:B012--5:R-:W-:Y:S01]  /*112f0*/  ENDCOLLECTIVE ;  /* 0x000000000000791b */ /* 0x027fe20003800000 */
.L_x_3951:
[----:B------:R-:W-:Y:S05]  /*11300*/  BRA `(.L_x_3952) ;  /* 0xffffffb400307947 */ /* 0x000fea000383ffff */
.L_x_3900:
[----:B0-----:R0:W1:Y:S02]  /*11310*/  SYNCS.PHASECHK.TRANS64.TRYWAIT P0, [R30+URZ+0x33480], R35 ;  /* 0x033480231e0075a7 */ /* 0x001064000800017f */
[----:B-1----:R-:W-:Y:S05]  /*11320*/  @!P0 NANOSLEEP.SYNCS 0x989680 ;  /* 0x009896800000895d */ /* 0x002fea0003900000 */
[----:B------:R-:W1:Y:S02]  /*11330*/  @!P0 SYNCS.PHASECHK.TRANS64 P0, [R30+URZ+0x33480], R35 ;  /* 0x033480231e0085a7 */ /* 0x000e64000800007f */
[----:B-1----:R-:W-:Y:S05]  /*11340*/  @!P0 BRA `(.L_x_3900) ;  /* 0xfffffffc00f08947 */ /* 0x002fea000383ffff */
[----:B------:R-:W-:Y:S05]  /*11350*/  BRA `(.L_x_3953) ;  /* 0xffffffb800e07947 */ /* 0x000fea000383ffff */
.L_x_3901:
        /* <DEDUP_REMOVED lines=8> */
.L_x_3955:
[----:B------:R-:W-:Y:S05]  /*113e0*/  BSYNC B0 ;  /* 0x0000000000007941 */ /* 0x000fea0003800000 */
.L_x_3954:
[----:B------:R0:W5:Y:S01]  /*113f0*/  LDL R23, [R1] ;  /* 0x0000000001177983 */ /* 0x0001620000100800 */
[----:B------:R-:W-:Y:S01]  /*11400*/  IMAD.MOV.U32 R13, RZ, RZ, R9 ;  /* 0x000000ffff0d7224 */ /* 0x000fe200078e0009 */
[----:B------:R-:W-:Y:S01]  /*11410*/  LOP3.LUT R22, R22, 0xffffff7f, RZ, 0xc0, !PT ;  /* 0xffffff7f16167812 */ /* 0x000fe200078ec0ff */
[----:B------:R-:W-:Y:S01]  /*11420*/  IMAD.MOV.U32 R12, RZ, RZ, RZ ;  /* 0x000000ffff0c7224 */ /* 0x000fe200078e00ff */
[C---:B------:R-:W-:Y:S01]  /*11430*/  ISETP.GE.AND P5, PT, R7.reuse, 0x21, PT ;  /* 0x000000210700780c */ /* 0x040fe20003fa6270 */
[----:B------:R-:W-:Y:S01]  /*11440*/  IMAD.MOV.U32 R11, RZ, RZ, 0x1c1f ;  /* 0x00001c1fff0b7424 */ /* 0x000fe200078e00ff */
[----:B------:R-:W-:Y:S01]  /*11450*/  ISETP.GE.AND P4, PT, R7, 0x41, PT ;  /* 0x000000410700780c */ /* 0x000fe20003f86270 */
[----:B------:R-:W-:Y:S02]  /*11460*/  IMAD.MOV.U32 R15, RZ, RZ, -0x1 ;  /* 0xffffffffff0f7424 */ /* 0x000fe400078e00ff */
[----:B0-----:R-:W-:-:S10]  /*11470*/  IMAD.MOV.U32 R3, RZ, RZ, R14 ;  /* 0x000000ffff037224 */ /* 0x001fd400078e000e */
[----:B-----5:R-:W-:Y:S05]  /*11480*/  WARPSYNC.COLLECTIVE R15, `(.L_x_3956) ;  /* 0x000000000f087348 */ /* 0x020fea0003c00000 */
[----:B------:R0:W1:Y:S02]  /*11490*/  SHFL.IDX P6, R14, R13, R12, R11 ;  /* 0x0000000c0d0e7389 */ /* 0x00006400000c000b */
[----:B01---5:R-:W-:Y:S01]  /*114a0*/  ENDCOLLECTIVE ;  /* 0x000000000000791b */ /* 0x023fe20003800000 */
.L_x_3956:
[----:B------:R-:W0:Y:S01]  /*114b0*/  LDC R15, c[0x0][0x2f4] ;  /* 0x0000bd00ff0f7b82 */ /* 0x000e220000000800 */
[----:B------:R-:W-:Y:S02]  /*114c0*/  IMAD.MOV.U32 R13, RZ, RZ, R8 ;  /* 0x000000ffff0d7224 */ /* 0x000fe400078e0008 */
[----:B------:R-:W-:Y:S02]  /*114d0*/  IMAD.MOV.U32 R12, RZ, RZ, 0x1 ;  /* 0x00000001ff0c7424 */ /* 0x000fe400078e00ff */
[----:B------:R-:W-:-:S05]  /*114e0*/  IMAD.MOV.U32 R2, RZ, RZ, R14 ;  /* 0x000000ffff027224 */ /* 0x000fca00078e000e */
[----:B------:R-:W-:-:S05]  /*114f0*/  IADD3 R2, P0, R37, R2, RZ ;  /* 0x0000000225027210 */ /* 0x000fca0007f1e0ff */
[----:B------:R-:W-:Y:S01]  /*11500*/  IMAD.X R3, RZ, RZ, R3, P0 ;  /* 0x000000ffff037224 */ /* 0x000fe200000e0603 */
[-C--:B0-----:R-:W-:Y:S02]  /*11510*/  ISETP.GE.AND P2, PT, R37, R15.reuse, PT ;  /* 0x0000000f2500720c */ /* 0x081fe40003f46270 */
[----:B------:R-:W-:Y:S02]  /*11520*/  ISETP.GE.AND P1, PT, R28, R15, PT ;  /* 0x0000000f1c00720c */ /* 0x000fe40003f26270 */
[C---:B------:R-:W-:Y:S02]  /*11530*/  ISETP.LT.OR P0, PT, R7.reuse, 0x1, P2 ;  /* 0x000000010700780c */ /* 0x040fe40001701670 */
[----:B------:R-:W-:Y:S01]  /*11540*/  ISETP.LT.OR P3, PT, R7, 0x1, P1 ;  /* 0x000000010700780c */ /* 0x000fe20000f61670 */
[----:B------:R-:W-:-:S10]  /*11550*/  VIADD R23, R23, UR41 ;  /* 0x0000002917177c36 */ /* 0x000fd40008000000 */
[----:B------:R-:W-:Y:S01]  /*11560*/  @!PT LDS RZ, [RZ] ;  /* 0x00000000fffff984 */ /* 0x000fe20000000800 */
[----:B------:R-:W-:Y:S01]  /*11570*/  @!PT LDS RZ, [RZ] ;  /* 0x00000000fffff984 */ /* 0x000fe20000000800 */
[----:B------:R-:W-:Y:S01]  /*11580*/  @!PT LDS RZ, [RZ] ;  /* 0x00000000fffff984 */ /* 0x000fe20000000800 */
[----:B------:R0:W-:Y:S01]  /*11590*/  LDGSTS.E.BYPASS.LTC128B.128 [R23+0xf200], desc[UR56][R2.64], !P0 ;  /* 0x0f20000002177fae */ /* 0x0001e2000c101d78 */
[----:B------:R-:W-:Y:S01]  /*115a0*/  ISETP.GE.AND P0, PT, R27, R15, PT ;  /* 0x0000000f1b00720c */ /* 0x000fe20003f06270 */
[----:B------:R-:W-:Y:S02]  /*115b0*/  IMAD.MOV.U32 R15, RZ, RZ, -0x1 ;  /* 0xffffffffff0f7424 */ /* 0x000fe400078e00ff */
[----:B------:R0:W-:Y:S01]  /*115c0*/  LDGSTS.E.BYPASS.LTC128B.128 [R23+0x11a00], desc[UR56][R2.64+0x40], !P3 ;  /* 0x11a0004002177fae */ /* 0x0001e2000d901d78 */
[----:B------:R-:W-:-:S13]  /*115d0*/  ISETP.LT.OR P3, PT, R7, 0x1, P0 ;  /* 0x000000010700780c */ /* 0x000fda0000761670 */
[----:B0-----:R-:W-:Y:S05]  /*115e0*/  WARPSYNC.COLLECTIVE R15, `(.L_x_3957) ;  /* 0x000000000f087348 */ /* 0x001fea0003c00000 */
[----:B------:R1:W2:Y:S02]  /*115f0*/  SHFL.IDX P6, R14, R13, R12, R11 ;  /* 0x0000000c0d0e7389 */ /* 0x0002a400000c000b */
[----:B012---:R-:W-:Y:S01]  /*11600*/  ENDCOLLECTIVE ;  /* 0x000000000000791b */ /* 0x007fe20003800000 */
.L_x_3957:
[----:B------:R-:W-:Y:S01]  /*11610*/  @!PT LDS RZ, [RZ] ;  /* 0x00000000fffff984 */ /* 0x000fe20000000800 */
[----:B------:R-:W-:Y:S01]  /*11620*/  @!PT LDS RZ, [RZ] ;  /* 0x00000000fffff984 */ /* 0x000fe20000000800 */
[----:B------:R-:W-:Y:S01]  /*11630*/  @!PT LDS RZ, [RZ] ;  /* 0x00000000fffff984 */ /* 0x000fe20000000800 */
[----:B------:R0:W-:Y:S01]  /*11640*/  LDGSTS.E.BYPASS.LTC128B.128 [R23+0x14200], desc[UR56][R2.64+0x80], !P3 ;  /* 0x1420008002177fae */ /* 0x0001e2000d901d78 */
[----:B------:R-:W-:Y:S02]  /*11650*/  IMAD.MOV.U32 R13, RZ, RZ, R9 ;  /* 0x000000ffff0d7224 */ /* 0x000fe400078e0009 */
[----:B0-----:R-:W-:-:S07]  /*11660*/  IMAD.MOV.U32 R3, RZ, RZ, R14 ;  /* 0x000000ffff037224 */ /* 0x001fce00078e000e */
[----:B------:R-:W-:Y:S05]  /*11670*/  WARPSYNC.COLLECTIVE R15, `(.L_x_3958) ;  /* 0x000000000f087348 */ /* 0x000fea0003c00000 */
[----:B------:R0:W1:Y:S02]  /*11680*/  SHFL.IDX P6, R14, R13, R12, R11 ;  /* 0x0000000c0d0e7389 */ /* 0x00006400000c000b */
[----:B01----:R-:W-:Y:S01]  /*11690*/  ENDCOLLECTIVE ;  /* 0x000000000000791b */ /* 0x003fe20003800000 */
.L_x_3958:
[----:B------:R-:W-:Y:S02]  /*116a0*/  IMAD.MOV.U32 R13, RZ, RZ, R8 ;  /* 0x000000ffff0d7224 */ /* 0x000fe400078e0008 */
[----:B------:R-:W-:Y:S02]  /*116b0*/  IMAD.MOV.U32 R12, RZ, RZ, 0x2 ;  /* 0x00000002ff0c7424 */ /* 0x000fe400078e00ff */
[----:B------:R-:W-:-:S07]  /*116c0*/  IMAD.MOV.U32 R2, RZ, RZ, R14 ;  /* 0x000000ffff027224 */ /* 0x000fce00078e000e */
[----:B------:R-:W-:Y:S05]  /*116d0*/  WARPSYNC.COLLECTIVE R15, `(.L_x_3959) ;  /* 0x000000000f087348 */ /* 0x000fea0003c00000 */
[----:B------:R0:W1:Y:S02]  /*116e0*/  SHFL.IDX P6, R14, R13, R12, R11 ;  /* 0x0000000c0d0e7389 */ /* 0x00006400000c000b */
[----:B01----:R-:W-:Y:S01]  /*116f0*/  ENDCOLLECTIVE ;  /* 0x000000000000791b */ /* 0x003fe20003800000 */
.L_x_3959:
        /* <DEDUP_REMOVED lines=9> */
[----:B------:R-:W-:Y:S01]  /*11790*/  LDGSTS.E.BYPASS.LTC128B.128 [R23+0x12200], desc[UR56][R2.64+0x40], !P3 ;  /* 0x1220004002177fae */ /* 0x000fe2000d901d78 */
[----:B------:R-:W-:-:S13]  /*117a0*/  ISETP.LT.OR P3, PT, R7, 0x21, P0 ;  /* 0x000000210700780c */ /* 0x000fda0000761670 */
[----:B------:R0:W-:Y:S02]  /*117b0*/  LDGSTS.E.BYPASS.LTC128B.128 [R23+0x14a00], desc[UR56][R2.64+0x80], !P3 ;  /* 0x14a0008002177fae */ /* 0x0001e4000d901d78 */
[----:B0-----:R-:W-:-:S07]  /*117c0*/  IMAD.MOV.U32 R3, RZ, RZ, R14 ;  /* 0x000000ffff037224 */ /* 0x001fce00078e000e */
[----:B------:R-:W-:Y:S05]  /*117d0*/  WARPSYNC.COLLECTIVE R15, `(.L_x_3960) ;  /* 0x000000000f087348 */ /* 0x000fea0003c00000 */
[----:B------:R0:W1:Y:S02]  /*117e0*/  SHFL.IDX P6, R14, R13, R12, R11 ;  /* 0x0000000c0d0e7389 */ /* 0x00006400000c000b */
[----:B01----:R-:W-:Y:S01]  /*117f0*/  ENDCOLLECTIVE ;  /* 0x000000000000791b */ /* 0x003fe20003800000 */
.L_x_3960:
[----:B------:R-:W-:Y:S02]  /*11800*/  IMAD.MOV.U32 R13, RZ, RZ, R8 ;  /* 0x000000ffff0d7224 */ /* 0x000fe400078e0008 */
[----:B------:R-:W-:Y:S02]  /*11810*/  IMAD.MOV.U32 R12, RZ, RZ, 0x3 ;  /* 0x00000003ff0c7424 */ /* 0x000fe400078e00ff */
[----:B------:R-:W-:-:S07]  /*11820*/  IMAD.MOV.U32 R2, RZ, RZ, R14 ;  /* 0x000000ffff027224 */ /* 0x000fce00078e000e */
[----:B------:R-:W-:Y:S05]  /*11830*/  WARPSYNC.COLLECTIVE R15, `(.L_x_3961) ;  /* 0x000000000f087348 */ /* 0x000fea0003c00000 */
[----:B------:R0:W1:Y:S02]  /*11840*/  SHFL.IDX P6, R14, R13, R12, R11 ;  /* 0x0000000c0d0e7389 */ /* 0x00006400000c000b */
[----:B01----:R-:W-:Y:S01]  /*11850*/  ENDCOLLECTIVE ;  /* 0x000000000000791b */ /* 0x003fe20003800000 */
.L_x_3961:
        /* <DEDUP_REMOVED lines=13> */
.L_x_3962:
[----:B------:R-:W-:Y:S01]  /*11930*/  @!PT LDS RZ, [RZ] ;  /* 0x00000000fffff984 */ /* 0x000fe20000000800 */
[----:B------:R-:W-:Y:S01]  /*11940*/  @!PT LDS RZ, [RZ] ;  /* 0x00000000fffff984 */ /* 0x000fe20000000800 */
[----:B------:R-:W-:Y:S01]  /*11950*/  @!PT LDS RZ, [RZ] ;  /* 0x00000000fffff984 */ /* 0x000fe20000000800 */
[----:B------:R-:W-:Y:S01]  /*11960*/  LDGSTS.E.BYPASS.LTC128B.128 [R23+0x12a00], desc[UR56][R2.64+0x40], !P3 ;  /* 0x12a0004002177fae */ /* 0x000fe2000d901d78 */
[----:B------:R-:W-:Y:S01]  /*11970*/  ISETP.LT.OR P3, PT, R7, 0x41, P0 ;  /* 0x000000410700780c */ /* 0x000fe20000761670 */
[----:B------:R-:W-:Y:S02]  /*11980*/  IMAD.MOV.U32 R13, RZ, RZ, R10 ;  /* 0x000000ffff0d7224 */ /* 0x000fe400078e000a */
[----:B------:R-:W-:-:S10]  /*11990*/  IMAD.MOV.U32 R12, RZ, RZ, RZ ;  /* 0x000000ffff0c7224 */ /* 0x000fd400078e00ff */
[----:B------:R0:W-:Y:S02]  /*119a0*/  LDGSTS.E.BYPASS.LTC128B.128 [R23+0x15200], desc[UR56][R2.64+0x80], !P3 ;  /* 0x1520008002177fae */ /* 0x0001e4000d901d78 */
[----:B0-----:R-:W-:-:S07]  /*119b0*/  IMAD.MOV.U32 R2, RZ, RZ, R14 ;  /* 0x000000ffff027224 */ /* 0x001fce00078e000e */
[----:B------:R-:W-:Y:S05]  /*119c0*/  WARPSYNC.COLLECTIVE R15, `(.L_x_3963) ;  /* 0x000000000f087348 */ /* 0x000fea0003c00000 */
[----:B------:R0:W1:Y:S02]  /*119d0*/  SHFL.IDX P6, R14, R13, R12, R11 ;  /* 0x0000000c0d0e7389 */ /* 0x00006400000c000b */
[----:B01----:R-:W-:Y:S01]  /*119e0*/  ENDCOLLECTIVE ;  /* 0x000000000000791b */ /* 0x003fe20003800000 */
.L_x_3963:
        /* <DEDUP_REMOVED lines=13> */
.L_x_3964:
[----:B------:R-:W-:Y:S01]  /*11ac0*/  @!PT LDS RZ, [RZ] ;  /* 0x00000000fffff984 */ /* 0x000fe20000000800 */
[----:B------:R-:W-:Y:S01]  /*11ad0*/  @!PT LDS RZ, [RZ] ;  /* 0x00000000fffff984 */ /* 0x000fe20000000800 */
[----:B------:R-:W-:Y:S01]  /*11ae0*/  @!PT LDS RZ, [RZ] ;  /* 0x00000000fffff984 */ /* 0x000fe20000000800 */
[----:B------:R2:W-:Y:S01]  /*11af0*/  LDGSTS.E.BYPASS.LTC128B.128 [R23+0x13200], desc[UR56][R2.64+0x40], !P3 ;  /* 0x1320004002177fae */ /* 0x0005e2000d901d78 */
[C---:B------:R-:W-:Y:S02]  /*11b00*/  ISETP.LT.OR P3, PT, R7.reuse, 0x61, P0 ;  /* 0x000000610700780c */ /* 0x040fe40000761670 */
[----:B------:R-:W-:-:S11]  /*11b10*/  ISETP.GE.AND P6, PT, R7, 0x81, PT ;  /* 0x000000810700780c */ /* 0x000fd60003fc6270 */
[----:B------:R2:W-:Y:S01]  /*11b20*/  LDGSTS.E.BYPASS.LTC128B.128 [R23+0x15a00], desc[UR56][R2.64+0x80], !P3 ;  /* 0x15a0008002177fae */ /* 0x0005e2000d901d78 */
[----:B------:R-:W-:Y:S02]  /*11b30*/  ISETP.GE.AND P3, PT, R7, 0x61, PT ;  /* 0x000000610700780c */ /* 0x000fe40003f66270 */
[----:B------:R-:W-:Y:S01]  /*11b40*/  @P6 LOP3.LUT R22, R22, 0x80, RZ, 0xfc, !PT ;  /* 0x0000008016166812 */ /* 0x000fe200078efcff */
[----:B------:R-:W-:Y:S10]  /*11b50*/  BRA `(.L_x_3965) ;  /* 0xffffffb800647947 */ /* 0x000ff4000383ffff */
.L_x_3904:
[----:B-1----:R1:W2:Y:S02]  /*11b60*/  SYNCS.PHASECHK.TRANS64.TRYWAIT P0, [R30+URZ+0x33440], R35 ;  /* 0x033440231e0075a7 */ /* 0x0022a4000800017f */
[----:B--2---:R-:W-:Y:S05]  /*11b70*/  @!P0 NANOSLEEP.SYNCS 0x989680 ;  /* 0x009896800000895d */ /* 0x004fea0003900000 */
[----:B------:R-:W2:Y:S02]  /*11b80*/  @!P0 SYNCS.PHASECHK.TRANS64 P0, [R30+URZ+0x33440], R35 ;  /* 0x033440231e0085a7 */ /* 0x000ea4000800007f */
[----:B--2---:R-:W-:Y:S05]  /*11b90*/  @!P0 BRA `(.L_x_3904) ;  /* 0xfffffffc00f08947 */ /* 0x004fea000383ffff */
[----:B------:R-:W-:Y:S05]  /*11ba0*/  BRA `(.L_x_3966) ;  /* 0xffffffb800b47947 */ /* 0x000fea000383ffff */
.L_x_3905:
        /* <DEDUP_REMOVED lines=8> */
.L_x_3968:
[----:B------:R-:W-:Y:S05]  /*11c30*/  BSYNC B0 ;  /* 0x0000000000007941 */ /* 0x000fea0003800000 */
.L_x_3967:
[----:B------:R-:W-:Y:S01]  /*11c40*/  IMAD.MOV.U32 R13, RZ, RZ, R0 ;  /* 0x000000ffff0d7224 */ /* 0x000fe200078e0000 */
[----:B------:R-:W0:Y:S01]  /*11c50*/  LDC R10, c[0x0][0x2f4] ;  /* 0x0000bd00ff0a7b82 */ /* 0x000e220000000800 */
[----:B------:R-:W-:Y:S02]  /*11c60*/  IMAD.MOV.U32 R12, RZ, RZ, RZ ;  /* 0x000000ffff0c7224 */ /* 0x000fe400078e00ff */
[----:B------:R-:W-:Y:S02]  /*11c70*/  IMAD.MOV.U32 R11, RZ, RZ, 0x1c1f ;  /* 0x00001c1fff0b7424 */ /* 0x000fe400078e00ff */
[----:B------:R-:W-:Y:S02]  /*11c80*/  IMAD.MOV.U32 R15, RZ, RZ, -0x1 ;  /* 0xffffffffff0f7424 */ /* 0x000fe400078e00ff */
[----:B------:R-:W-:-:S07]  /*11c90*/  IMAD.MOV.U32 R2, RZ, RZ, R14 ;  /* 0x000000ffff027224 */ /* 0x000fce00078e000e */
[----:B0-----:R-:W-:Y:S05]  /*11ca0*/  WARPSYNC.COLLECTIVE R15, `(.L_x_3969) ;  /* 0x000000000f087348 */ /* 0x001fea0003c00000 */
[----:B------:R1:W2:Y:S02]  /*11cb0*/  SHFL.IDX P6, R14, R13, R12, R11 ;  /* 0x0000000c0d0e7389 */ /* 0x0002a400000c000b */
[----:B012---:R-:W-:Y:S01]  /*11cc0*/  ENDCOLLECTIVE ;  /* 0x000000000000791b */ /* 0x007fe20003800000 */
.L_x_3969:
[-C--:B------:R-:W-:Y:S01]  /*11cd0*/  ISETP.GE.AND P2, PT, R28, R10.reuse, PT ;  /* 0x0000000a1c00720c */ /* 0x080fe20003f46270 */
[----:B------:R-:W-:Y:S01]  /*11ce0*/  IMAD.MOV.U32 R13, RZ, RZ, R5 ;  /* 0x000000ffff0d7224 */ /* 0x000fe200078e0005 */
[----:B------:R-:W-:Y:S01]  /*11cf0*/  ISETP.GE.AND P1, PT, R27, R10, PT ;  /* 0x0000000a1b00720c */ /* 0x000fe20003f26270 */
        /* <DEDUP_REMOVED lines=10> */
[----:B------:R0:W-:Y:S04]  /*11da0*/  @P6 LDGSTS.E.BYPASS.LTC128B.128 [R23+0x26a00], desc[UR56][R2.64+0x40], !P2 ;  /* 0x26a0004002176fae */ /* 0x0001e8000d101d78 */
[----:B------:R0:W-:Y:S02]  /*11db0*/  @P6 LDGSTS.E.BYPASS.LTC128B.128 [R23+0x29200], desc[UR56][R2.64+0x80], !P1 ;  /* 0x2920008002176fae */ /* 0x0001e4000c901d78 */
[----:B0-----:R-:W-:Y:S05]  /*11dc0*/  WARPSYNC.COLLECTIVE R15, `(.L_x_3970) ;  /* 0x000000000f087348 */ /* 0x001fea0003c00000 */
[----:B------:R1:W2:Y:S02]  /*11dd0*/  SHFL.IDX P6, R14, R13, R12, R11 ;  /* 0x0000000c0d0e7389 */ /* 0x0002a400000c000b */
[----:B012---:R-:W-:Y:S01]  /*11de0*/  ENDCOLLECTIVE ;  /* 0x000000000000791b */ /* 0x007fe20003800000 */
.L_x_3970:
[----:B------:R-:W-:Y:S02]  /*11df0*/  IMAD.MOV.U32 R13, RZ, RZ, R0 ;  /* 0x000000ffff0d7224 */ /* 0x000fe400078e0000 */
[----:B------:R-:W-:-:S07]  /*11e00*/  IMAD.MOV.U32 R6, RZ, RZ, R14 ;  /* 0x000000ffff067224 */ /* 0x000fce00078e000e */
[----:B------:R-:W-:Y:S05]  /*11e10*/  WARPSYNC.COLLECTIVE R15, `(.L_x_3971) ;  /* 0x000000000f087348 */ /* 0x000fea0003c00000 */
[----:B------:R0:W1:Y:S02]  /*11e20*/  SHFL.IDX P6, R14, R13, R12, R11 ;  /* 0x0000000c0d0e7389 */ /* 0x00006400000c000b */
[----:B01----:R-:W-:Y:S01]  /*11e30*/  ENDCOLLECTIVE ;  /* 0x000000000000791b */ /* 0x003fe20003800000 */
.L_x_3971:
        /* <DEDUP_REMOVED lines=14> */
.L_x_3972:
[----:B------:R-:W-:Y:S01]  /*11f20*/  @!PT LDS RZ, [RZ] ;  /* 0x00000000fffff984 */ /* 0x000fe20000000800 */
[----:B------:R-:W-:Y:S01]  /*11f30*/  @!PT LDS RZ, [RZ] ;  /* 0x00000000fffff984 */ /* 0x000fe20000000800 */
[----:B------:R-:W-:Y:S01]  /*11f40*/  @!PT LDS RZ, [RZ] ;  /* 0x00000000fffff984 */ /* 0x000fe20000000800 */
[----:B------:R0:W-:Y:S04]  /*11f50*/  @P5 LDGSTS.E.BYPASS.LTC128B.128 [R23+0x27200], desc[UR56][R2.64+0x40], !P2 ;  /* 0x2720004002175fae */ /* 0x0001e8000d101d78 */
[----:B------:R0:W-:Y:S01]  /*11f60*/  @P5 LDGSTS.E.BYPASS.LTC128B.128 [R23+0x29a00], desc[UR56][R2.64+0x80], !P1 ;  /* 0x29a0008002175fae */ /* 0x0001e2000c901d78 */
[----:B------:R-:W-:Y:S01]  /*11f70*/  ISETP.GE.AND P5, PT, R37, R10, PT ;  /* 0x0000000a2500720c */ /* 0x000fe20003fa6270 */
[----:B------:R-:W-:Y:S02]  /*11f80*/  IMAD.MOV.U32 R13, RZ, RZ, R0 ;  /* 0x000000ffff0d7224 */ /* 0x000fe400078e0000 */
[----:B------:R-:W-:-:S10]  /*11f90*/  IMAD.MOV.U32 R6, RZ, RZ, R14 ;  /* 0x000000ffff067224 */ /* 0x000fd400078e000e */
[----:B0-----:R-:W-:Y:S05]  /*11fa0*/  WARPSYNC.COLLECTIVE R15, `(.L_x_3973) ;  /* 0x000000000f087348 */ /* 0x001fea0003c00000 */
[----:B------:R1:W2:Y:S02]  /*11fb0*/  SHFL.IDX P6, R14, R13, R12, R11 ;  /* 0x0000000c0d0e7389 */ /* 0x0002a400000c000b */
[----:B012---:R-:W-:Y:S01]  /*11fc0*/  ENDCOLLECTIVE ;  /* 0x000000000000791b */ /* 0x007fe20003800000 */
.L_x_3973:
[----:B------:R-:W-:Y:S02]  /*11fd0*/  IMAD.MOV.U32 R13, RZ, RZ, R5 ;  /* 0x000000ffff0d7224 */ /* 0x000fe400078e0005 */
[----:B------:R-:W-:Y:S01]  /*11fe0*/  IMAD.MOV.U32 R12, RZ, RZ, 0x3 ;  /* 0x00000003ff0c7424 */ /* 0x000fe200078e00ff */
[----:B------:R-:W-:-:S05]  /*11ff0*/  @P4 IADD3 R14, P0, R37, R14, RZ ;  /* 0x0000000e250e4210 */ /* 0x000fca0007f1e0ff */
[----:B------:R-:W-:-:S08]  /*12000*/  @P4 IMAD.MOV.U32 R2, RZ, RZ, R14 ;  /* 0x000000ffff024224 */ /* 0x000fd000078e000e */
[----:B------:R-:W-:Y:S05]  /*12010*/  WARPSYNC.COLLECTIVE R15, `(.L_x_3974) ;  /* 0x000000000f087348 */ /* 0x000fea0003c00000 */
[----:B------:R0:W1:Y:S02]  /*12020*/  SHFL.IDX P6, R14, R13, R12, R11 ;  /* 0x0000000c0d0e7389 */ /* 0x00006400000c000b */
[----:B01----:R-:W-:Y:S01]  /*12030*/  ENDCOLLECTIVE ;  /* 0x000000000000791b */ /* 0x003fe20003800000 */
.L_x_3974:
[----:B------:R-:W-:-:S04]  /*12040*/  @P4 IMAD.X R7, RZ, RZ, R6, P0 ;  /* 0x000000ffff074224 */ /* 0x000fc800000e0606 */
[----:B------:R-:W-:-:S05]  /*12050*/  @P4 IMAD.MOV.U32 R3, RZ, RZ, R7 ;  /* 0x000000ffff034224 */ /* 0x000fca00078e0007 */
[----:B------:R-:W-:Y:S01]  /*12060*/  @!PT LDS RZ, [RZ] ;  /* 0x00000000fffff984 */ /* 0x000fe20000000800 */
[----:B------:R-:W-:Y:S01]  /*12070*/  @!PT LDS RZ, [RZ] ;  /* 0x00000000fffff984 */ /* 0x000fe20000000800 */
[----:B------:R-:W-:Y:S01]  /*12080*/  @!PT LDS RZ, [RZ] ;  /* 0x00000000fffff984 */ /* 0x000fe20000000800 */
[----:B------:R0:W-:Y:S01]  /*12090*/  @P4 LDGSTS.E.BYPASS.LTC128B.128 [R23+0x25200], desc[UR56][R2.64], !P5 ;  /* 0x2520000002174fae */ /* 0x0001e2000e901d78 */
[----:B------:R-:W-:-:S03]  /*120a0*/  IMAD.MOV.U32 R13, RZ, RZ, R0 ;  /* 0x000000ffff0d7224 */ /* 0x000fc600078e0000 */
[----:B------:R0:W-:Y:S04]  /*120b0*/  @P4 LDGSTS.E.BYPASS.LTC128B.128 [R23+0x27a00], desc[UR56][R2.64+0x40], !P2 ;  /* 0x27a0004002174fae */ /* 0x0001e8000d101d78 */
[----:B------:R0:W-:Y:S01]  /*120c0*/  @P4 LDGSTS.E.BYPASS.LTC128B.128 [R23+0x2a200], desc[UR56][R2.64+0x80], !P1 ;  /* 0x2a20008002174fae */ /* 0x0001e2000c901d78 */
[----:B------:R-:W-:-:S07]  /*120d0*/  IMAD.MOV.U32 R6, RZ, RZ, R14 ;  /* 0x000000ffff067224 */ /* 0x000fce00078e000e */
[----:B0-----:R-:W-:Y:S05]  /*120e0*/  WARPSYNC.COLLECTIVE R15, `(.L_x_3975) ;  /* 0x000000000f087348 */ /* 0x001fea0003c00000 */
[----:B------:R1:W2:Y:S02]  /*120f0*/  SHFL.IDX P6, R14, R13, R12, R11 ;  /* 0x0000000c0d0e7389 */ /* 0x0002a400000c000b */
[----:B012---:R-:W-:Y:S01]  /*12100*/  ENDCOLLECTIVE ;  /* 0x000000000000791b */ /* 0x007fe20003800000 */
.L_x_3975:
[----:B------:R-:W-:Y:S02]  /*12110*/  IMAD.MOV.U32 R13, RZ, RZ, R8 ;  /* 0x000000ffff0d7224 */ /* 0x000fe400078e0008 */
[----:B------:R-:W-:Y:S01]  /*12120*/  IMAD.MOV.U32 R12, RZ, RZ, RZ ;  /* 0x000000ffff0c7224 */ /* 0x000fe200078e00ff */
[----:B------:R-:W-:-:S05]  /*12130*/  @P3 IADD3 R14, P0, R37, R14, RZ ;  /* 0x0000000e250e3210 */ /* 0x000fca0007f1e0ff */
[----:B------:R-:W-:-:S08]  /*12140*/  @P3 IMAD.MOV.U32 R2, RZ, RZ, R14 ;  /* 0x000000ffff023224 */ /* 0x000fd000078e000e */
[----:B------:R-:W-:Y:S05]  /*12150*/  WARPSYNC.COLLECTIVE R15, `(.L_x_3976) ;  /* 0x000000000f087348 */ /* 0x000fea0003c00000 */
[----:B------:R0:W1:Y:S02]  /*12160*/  SHFL.IDX P6, R14, R13, R12, R11 ;  /* 0x0000000c0d0e7389 */ /* 0x00006400000c000b */
[----:B01----:R-:W-:Y:S01]  /*12170*/  ENDCOLLECTIVE ;  /* 0x000000000000791b */ /* 0x003fe20003800000 */
.L_x_3976:
        /* <DEDUP_REMOVED lines=13> */
.L_x_3977:
[----:B------:R-:W-:Y:S05]  /*12250*/  BRA `(.L_x_3978) ;  /* 0xffffffb8003c7947 */ /* 0x000fea000383ffff */
.L_x_3910:
[----:B------:R-:W-:Y:S02]  /*12260*/  IMAD.MOV.U32 R13, RZ, RZ, R5 ;  /* 0x000000ffff0d7224 */ /* 0x000fe400078e0005 */
[----:B------:R-:W-:Y:S02]  /*12270*/  IMAD.MOV.U32 R12, RZ, RZ, RZ ;  /* 0x000000ffff0c7224 */ /* 0x000fe400078e00ff */
[----:B------:R-:W-:Y:S02]  /*12280*/  IMAD.MOV.U32 R11, RZ, RZ, 0x1c1f ;  /* 0x00001c1fff0b7424 */ /* 0x000fe400078e00ff */
[----:B------:R-:W-:Y:S02]  /*12290*/  IMAD.MOV.U32 R15, RZ, RZ, -0x1 ;  /* 0xffffffffff0f7424 */ /* 0x000fe400078e00ff */
[----:B------:R-:W-:-:S07]  /*122a0*/  IMAD R7, R32, 0x80, R31 ;  /* 0x0000008020077824 */ /* 0x000fce00078e021f */
[----:B01-3--:R-:W-:Y:S05]  /*122b0*/  WARPSYNC.COLLECTIVE R15, `(.L_x_3979) ;  /* 0x000000000f087348 */ /* 0x00bfea0003c00000 */
[----:B---3--:R2:W3:Y:S02]  /*122c0*/  SHFL.IDX P6, R14, R13, R12, R11 ;  /* 0x0000000c0d0e7389 */ /* 0x0084e400000c000b */
[----:B0123--:R-:W-:Y:S01]  /*122d0*/  ENDCOLLECTIVE ;  /* 0x000000000000791b */ /* 0x00ffe20003800000 */
.L_x_3979:
[----:B------:R-:W-:Y:S02]  /*122e0*/  VIADD R9, R7, 0x20 ;  /* 0x0000002007097836 */ /* 0x000fe40000000000 */
[----:B------:R-:W-:Y:S02]  /*122f0*/  IMAD.MOV.U32 R13, RZ, RZ, R4 ;  /* 0x000000ffff0d7224 */ /* 0x000fe400078e0004 */
[----:B------:R-:W-:-:S07]  /*12300*/  IMAD.MOV.U32 R2, RZ, RZ, R14 ;  /* 0x000000ffff027224 */ /* 0x000fce00078e000e */
[----:B------:R-:W-:Y:S05]  /*12310*/  WARPSYNC.COLLECTIVE R15, `(.L_x_3980) ;  /* 0x000000000f087348 */ /* 0x000fea0003c00000 */
[----:B------:R0:W1:Y:S02]  /*12320*/  SHFL.IDX P6, R14, R13, R12, R11 ;  /* 0x0000000c0d0e7389 */ /* 0x00006400000c000b */
[----:B01----:R-:W-:Y:S01]  /*12330*/  ENDCOLLECTIVE ;  /* 0x000000000000791b */ /* 0x003fe20003800000 */
.L_x_3980:
        /* <DEDUP_REMOVED lines=11> */
.L_x_3981:
[----:B------:R-:W-:Y:S01]  /*123f0*/  @!PT LDS RZ, [RZ] ;  /* 0x00000000fffff984 */ /* 0x000fe20000000800 */
[----:B------:R-:W-:Y:S01]  /*12400*/  @!PT LDS RZ, [RZ] ;  /* 0x00000000fffff984 */ /* 0x000fe20000000800 */
[----:B------:R-:W-:Y:S01]  /*12410*/  @!PT LDS RZ, [RZ] ;  /* 0x00000000fffff984 */ /* 0x000fe20000000800 */
[----:B------:R0:W-:Y:S04]  /*12420*/  @!P0 LDGSTS.E.BYPASS.LTC128B.128 [R23+0x1e200], desc[UR56][R2.64], !P3 ;  /* 0x1e20000002178fae */ /* 0x0001e8000d901d78 */
[----:B------:R0:W-:Y:S04]  /*12430*/  @!P0 LDGSTS.E.BYPASS.LTC128B.128 [R23+0x20200], desc[UR56][R2.64+0x40], !P2 ;  /* 0x2020004002178fae */ /* 0x0001e8000d101d78 */
[----:B------:R0:W-:Y:S01]  /*12440*/  @!P0 LDGSTS.E.BYPASS.LTC128B.128 [R23+0x22200], desc[UR56][R2.64+0x80], !P1 ;  /* 0x2220008002178fae */ /* 0x0001e2000c901d78 */
[----:B------:R-:W-:Y:S01]  /*12450*/  ISETP.GE.AND P0, PT, R9, R0, PT ;  /* 0x000000000900720c */ /* 0x000fe20003f06270 */
[----:B------:R-:W-:-:S02]  /*12460*/  IMAD.MOV.U32 R13, RZ, RZ, R4 ;  /* 0x000000ffff0d7224 */ /* 0x000fc400078e0004 */
[----:B------:R-:W-:-:S10]  /*12470*/  IMAD.MOV.U32 R6, RZ, RZ, R14 ;  /* 0x000000ffff067224 */ /* 0x000fd400078e000e */
[----:B0-----:R-:W-:Y:S05]  /*12480*/  WARPSYNC.COLLECTIVE R15, `(.L_x_3982) ;  /* 0x000000000f087348 */ /* 0x001fea0003c00000 */
[----:B------:R1:W2:Y:S02]  /*12490*/  SHFL.IDX P6, R14, R13, R12, R11 ;  /* 0x0000000c0d0e7389 */ /* 0x0002a400000c000b */
[----:B012---:R-:W-:Y:S01]  /*124a0*/  ENDCOLLECTIVE ;  /* 0x000000000000791b */ /* 0x007fe20003800000 */
.L_x_3982:
[----:B------:R-:W-:Y:S02]  /*124b0*/  IMAD.MOV.U32 R13, RZ, RZ, R5 ;  /* 0x000000ffff0d7224 */ /* 0x000fe400078e0005 */
[----:B------:R-:W-:Y:S01]  /*124c0*/  IMAD.MOV.U32 R12, RZ, RZ, 0x2 ;  /* 0x00000002ff0c7424 */ /* 0x000fe200078e00ff */
[----:B------:R-:W-:-:S05]  /*124d0*/  @!P0 IADD3 R14, P4, R37, R14, RZ ;  /* 0x0000000e250e8210 */ /* 0x000fca0007f9e0ff */
[----:B------:R-:W-:-:S08]  /*124e0*/  @!P0 IMAD.MOV.U32 R2, RZ, RZ, R14 ;  /* 0x000000ffff028224 */ /* 0x000fd000078e000e */
[----:B------:R-:W-:Y:S05]  /*124f0*/  WARPSYNC.COLLECTIVE R15, `(.L_x_3983) ;  /* 0x000000000f087348 */ /* 0x000fea0003c00000 */
[----:B------:R0:W1:Y:S02]  /*12500*/  SHFL.IDX P6, R14, R13, R12, R11 ;  /* 0x0000000c0d0e7389 */ /* 0x00006400000c000b */
[----:B01----:R-:W-:Y:S01]  /*12510*/  ENDCOLLECTIVE ;  /* 0x000000000000791b */ /* 0x003fe20003800000 */
.L_x_3983:
[----:B------:R-:W-:-:S04]  /*12520*/  @!P0 IMAD.X R9, RZ, RZ, R6, P4 ;  /* 0x000000ffff098224 */ /* 0x000fc800020e0606 */
[----:B------:R-:W-:Y:S02]  /*12530*/  @!P0 IMAD.MOV.U32 R3, RZ, RZ, R9 ;  /* 0x000000ffff038224 */ /* 0x000fe400078e0009 */
[----:B------:R-:W-:-:S03]  /*12540*/  VIADD R9, R7, 0x40 ;  /* 0x0000004007097836 */ /* 0x000fc60000000000 */
[----:B------:R-:W-:Y:S01]  /*12550*/  @!PT LDS RZ, [RZ] ;  /* 0x00000000fffff984 */ /* 0x000fe20000000800 */
[----:B------:R-:W-:Y:S01]  /*12560*/  @!PT LDS RZ, [RZ] ;  /* 0x00000000fffff984 */ /* 0x000fe20000000800 */
[----:B------:R-:W-:Y:S01]  /*12570*/  @!PT LDS RZ, [RZ] ;  /* 0x00000000fffff984 */ /* 0x000fe20000000800 */
[----:B------:R0:W-:Y:S01]  /*12580*/  @!P0 LDGSTS.E.BYPASS.LTC128B.128 [R23+0x1ea00], desc[UR56][R2.64], !P3 ;  /* 0x1ea0000002178fae */ /* 0x0001e2000d901d78 */
[----:B------:R-:W-:-:S03]  /*12590*/  IMAD.MOV.U32 R13, RZ, RZ, R4 ;  /* 0x000000ffff0d7224 */ /* 0x000fc600078e0004 */
[----:B------:R0:W-:Y:S04]  /*125a0*/  @!P0 LDGSTS.E.BYPASS.LTC128B.128 [R23+0x20a00], desc[UR56][R2.64+0x40], !P2 ;  /* 0x20a0004002178fae */ /* 0x0001e8000d101d78 */
[----:B------:R0:W-:Y:S01]  /*125b0*/  @!P0 LDGSTS.E.BYPASS.LTC128B.128 [R23+0x22a00], desc[UR56][R2.64+0x80], !P1 ;  /* 0x22a0008002178fae */ /* 0x0001e2000c901d78 */
[----:B------:R-:W-:Y:S01]  /*125c0*/  ISETP.GE.AND P0, PT, R9, R0, PT ;  /* 0x000000000900720c */ /* 0x000fe20003f06270 */
[----:B------:R-:W-:-:S12]  /*125d0*/  IMAD.MOV.U32 R6, RZ, RZ, R14 ;  /* 0x000000ffff067224 */ /* 0x000fd800078e000e */
[----:B0-----:R-:W-:Y:S05]  /*125e0*/  WARPSYNC.COLLECTIVE R15, `(.L_x_3984) ;  /* 0x000000000f087348 */ /* 0x001fea0003c00000 */
[----:B------:R1:W2:Y:S02]  /*125f0*/  SHFL.IDX P6, R14, R13, R12, R11 ;  /* 0x0000000c0d0e7389 */ /* 0x0002a400000c000b */
[----:B012---:R-:W-:Y:S01]  /*12600*/  ENDCOLLECTIVE ;  /* 0x000000000000791b */ /* 0x007fe20003800000 */
.L_x_3984:
[----:B------:R-:W-:Y:S02]  /*12610*/  IMAD.MOV.U32 R13, RZ, RZ, R5 ;  /* 0x000000ffff0d7224 */ /* 0x000fe400078e0005 */
[----:B------:R-:W-:Y:S01]  /*12620*/  IMAD.MOV.U32 R12, RZ, RZ, 0x3 ;  /* 0x00000003ff0c7424 */ /* 0x000fe200078e00ff */
[----:B------:R-:W-:-:S05]  /*12630*/  @!P0 IADD3 R14, P4, R37, R14, RZ ;  /* 0x0000000e250e8210 */ /* 0x000fca0007f9e0ff */
[----:B------:R-:W-:-:S08]  /*12640*/  @!P0 IMAD.MOV.U32 R2, RZ, RZ, R14 ;  /* 0x000000ffff028224 */ /* 0x000fd000078e000e */
[----:B------:R-:W-:Y:S05]  /*12650*/  WARPSYNC.COLLECTIVE R15, `(.L_x_3985) ;  /* 0x000000000f087348 */ /* 0x000fea0003c00000 */
[----:B------:R0:W1:Y:S02]  /*12660*/  SHFL.IDX P6, R14, R13, R12, R11 ;  /* 0x0000000c0d0e7389 */ /* 0x00006400000c000b */
[----:B01----:R-:W-:Y:S01]  /*12670*/  ENDCOLLECTIVE ;  /* 0x000000000000791b */ /* 0x003fe20003800000 */
.L_x_3985:
[----:B------:R-:W-:-:S04]  /*12680*/  @!P0 IMAD.X R9, RZ, RZ, R6, P4 ;  /* 0x000000ffff098224 */ /* 0x000fc800020e0606 */
[----:B------:R-:W-:-:S05]  /*12690*/  @!P0 IMAD.MOV.U32 R3, RZ, RZ, R9 ;  /* 0x000000ffff038224 */ /* 0x000fca00078e0009 */
[----:B------:R-:W-:Y:S01]  /*126a0*/  @!PT LDS RZ, [RZ] ;  /* 0x00000000fffff984 */ /* 0x000fe20000000800 */
[----:B------:R-:W-:Y:S01]  /*126b0*/  @!PT LDS RZ, [RZ] ;  /* 0x00000000fffff984 */ /* 0x000fe20000000800 */
[----:B------:R-:W-:Y:S01]  /*126c0*/  @!PT LDS RZ, [RZ] ;  /* 0x00000000fffff984 */ /* 0x000fe20000000800 */
[----:B------:R0:W-:Y:S01]  /*126d0*/  @!P0 LDGSTS.E.BYPASS.LTC128B.128 [R23+0x1f200], desc[UR56][R2.64], !P3 ;  /* 0x1f20000002178fae */ /* 0x0001e2000d901d78 */
[----:B------:R-:W-:-:S03]  /*126e0*/  IMAD.MOV.U32 R13, RZ, RZ, R4 ;  /* 0x000000ffff0d7224 */ /* 0x000fc600078e0004 */
[----:B------:R0:W-:Y:S04]  /*126f0*/  @!P0 LDGSTS.E.BYPASS.LTC128B.128 [R23+0x21200], desc[UR56][R2.64+0x40], !P2 ;  /* 0x2120004002178fae */ /* 0x0001e8000d101d78 */
[----:B------:R0:W-:Y:S01]  /*12700*/  @!P0 LDGSTS.E.BYPASS.LTC128B.128 [R23+0x23200], desc[UR56][R2.64+0x80], !P1 ;  /* 0x2320008002178fae */ /* 0x0001e2000c901d78 */
[----:B------:R-:W-:-:S07]  /*12710*/  IMAD.MOV.U32 R6, RZ, RZ, R14 ;  /* 0x000000ffff067224 */ /* 0x000fce00078e000e */
[----:B0-----:R-:W-:Y:S05]  /*12720*/  WARPSYNC.COLLECTIVE R15, `(.L_x_3986) ;  /* 0x000000000f087348 */ /* 0x001fea0003c00000 */
[----:B------:R1:W2:Y:S02]  /*12730*/  SHFL.IDX P6, R14, R13, R12, R11 ;  /* 0x0000000c0d0e7389 */ /* 0x0002a400000c000b */
[----:B012---:R-:W-:Y:S01]  /*12740*/  ENDCOLLECTIVE ;  /* 0x000000000000791b */ /* 0x007fe20003800000 */
.L_x_3986:
[----:B------:R-:W-:Y:S05]  /*12750*/  BRA `(.L_x_3987) ;  /* 0xffffffbc00047947 */ /* 0x000fea000383ffff */
.L_x_3913:
[----:B--2---:R2:W0:Y:S02]  /*12760*/  SYNCS.PHASECHK.TRANS64.TRYWAIT P0, [R30+URZ+0x33420], R3 ;  /* 0x033420031e0075a7 */ /* 0x004424000800017f */
[----:B0-----:R-:W-:Y:S05]  /*12770*/  @!P0 NANOSLEEP.SYNCS 0x989680 ;  /* 0x009896800000895d */ /* 0x001fea0003900000 */
[----:B------:R-:W0:Y:S02]  /*12780*/  @!P0 SYNCS.PHASECHK.TRANS64 P0, [R30+URZ+0x33420], R3 ;  /* 0x033420031e0085a7 */ /* 0x000e24000800007f */
[----:B0-----:R-:W-:Y:S05]  /*12790*/  @!P0 BRA `(.L_x_3913) ;  /* 0xfffffffc00f08947 */ /* 0x001fea000383ffff */
[----:B------:R-:W-:Y:S05]  /*127a0*/  BRA `(.L_x_3988) ;  /* 0xffffffbc00487947 */ /* 0x000fea000383ffff */
.L_x_3916:
[----:B0-----:R0:W1:Y:S02]  /*127b0*/  SYNCS.PHASECHK.TRANS64.TRYWAIT P0, [R4+URZ+0x33480], R29 ;  /* 0x0334801d040075a7 */ /* 0x001064000800017f */
[----:B-1----:R-:W-:Y:S05]  /*127c0*/  @!P0 NANOSLEEP.SYNCS 0x989680 ;  /* 0x009896800000895d */ /* 0x002fea0003900000 */
[----:B------:R-:W1:Y:S02]  /*127d0*/  @!P0 SYNCS.PHASECHK.TRANS64 P0, [R4+URZ+0x33480], R29 ;  /* 0x0334801d040085a7 */ /* 0x000e64000800007f */
[----:B-1----:R-:W-:Y:S05]  /*127e0*/  @!P0 BRA `(.L_x_3916) ;  /* 0xfffffffc00f08947 */ /* 0x002fea000383ffff */
[----:B------:R-:W-:Y:S05]  /*127f0*/  BRA `(.L_x_3989) ;  /* 0xffffffc0004c7947 */ /* 0x000fea000383ffff */
.L_x_3917:
        /* <DEDUP_REMOVED lines=8> */
.L_x_3991:
[----:B------:R-:W-:Y:S05]  /*12880*/  BSYNC B0 ;  /* 0x0000000000007941 */ /* 0x000fea0003800000 */
.L_x_3990:
        /* <DEDUP_REMOVED lines=9> */
.L_x_3992:
[----:B------:R-:W-:Y:S02]  /*12920*/  IMAD.MOV.U32 R13, RZ, RZ, R20 ;  /* 0x000000ffff0d7224 */ /* 0x000fe400078e0014 */
[----:B------:R-:W-:Y:S02]  /*12930*/  IMAD.MOV.U32 R12, RZ, RZ, 0x1 ;  /* 0x00000001ff0c7424 */ /* 0x000fe400078e00ff */
[----:B------:R-:W-:-:S07]  /*12940*/  IMAD.MOV.U32 R2, RZ, RZ, R14 ;  /* 0x000000ffff027224 */ /* 0x000fce00078e000e */
[----:B------:R-:W-:Y:S05]  /*12950*/  WARPSYNC.COLLECTIVE R15, `(.L_x_3993) ;  /* 0x000000000f087348 */ /* 0x000fea0003c00000 */
[----:B------:R0:W1:Y:S02]  /*12960*/  SHFL.IDX P6, R14, R13, R12, R11 ;  /* 0x0000000c0d0e7389 */ /* 0x00006400000c000b */
[----:B01----:R-:W-:Y:S01]  /*12970*/  ENDCOLLECTIVE ;  /* 0x000000000000791b */ /* 0x003fe20003800000 */
.L_x_3993:
[----:B------:R-:W-:-:S05]  /*12980*/  IADD3 R2, P0, R37, R2, RZ ;  /* 0x0000000225027210 */ /* 0x000fca0007f1e0ff */
[----:B------:R-:W-:-:S05]  /*12990*/  IMAD.X R3, RZ, RZ, R3, P0 ;  /* 0x000000ffff037224 */ /* 0x000fca00000e0603 */
[----:B------:R-:W-:Y:S01]  /*129a0*/  @!PT LDS RZ, [RZ] ;  /* 0x00000000fffff984 */ /* 0x000fe20000000800 */
[----:B------:R-:W-:Y:S01]  /*129b0*/  @!PT LDS RZ, [RZ] ;  /* 0x00000000fffff984 */ /* 0x000fe20000000800 */
[----:B------:R-:W-:Y:S01]  /*129c0*/  @!PT LDS RZ, [RZ] ;  /* 0x00000000fffff984 */ /* 0x000fe20000000800 */
[----:B------:R-:W-:Y:S01]  /*129d0*/  LDGSTS.E.BYPASS.LTC128B.128 [R10+0xf200], desc[UR56][R2.64], !P4 ;  /* 0x0f200000020a7fae */ /* 0x000fe2000e101d78 */
[----:B------:R-:W-:-:S03]  /*129e0*/  IMAD.MOV.U32 R13, RZ, RZ, R9 ;  /* 0x000000ffff0d7224 */ /* 0x000fc600078e0009 */
[----:B------:R-:W-:Y:S04]  /*129f0*/  LDGSTS.E.BYPASS.LTC128B.128 [R10+0x11a00], desc[UR56][R2.64+0x40], !P3 ;  /* 0x11a00040020a7fae */ /* 0x000fe8000d901d78 */
[----:B------:R0:W-:Y:S02]  /*12a00*/  LDGSTS.E.BYPASS.LTC128B.128 [R10+0x14200], desc[UR56][R2.64+0x80], !P1 ;  /* 0x14200080020a7fae */ /* 0x0001e4000c901d78 */
[----:B0-----:R-:W-:-:S07]  /*12a10*/  IMAD.MOV.U32 R3, RZ, RZ, R14 ;  /* 0x000000ffff037224 */ /* 0x001fce00078e000e */
[----:B------:R-:W-:Y:S05]  /*12a20*/  WARPSYNC.COLLECTIVE R15, `(.L_x_3994) ;  /* 0x000000000f087348 */ /* 0x000fea0003c00000 */
[----:B------:R0:W1:Y:S02]  /*12a30*/  SHFL.IDX P6, R14, R13, R12, R11 ;  /* 0x0000000c0d0e7389 */ /* 0x00006400000c000b */
[----:B01----:R-:W-:Y:S01]  /*12a40*/  ENDCOLLECTIVE ;  /* 0x000000000000791b */ /* 0x003fe20003800000 */
.L_x_3994:
[----:B------:R-:W-:Y:S02]  /*12a50*/  IMAD.MOV.U32 R13, RZ, RZ, R20 ;  /* 0x000000ffff0d7224 */ /* 0x000fe400078e0014 */
[----:B------:R-:W-:Y:S02]  /*12a60*/  IMAD.MOV.U32 R12, RZ, RZ, 0x2 ;  /* 0x00000002ff0c7424 */ /* 0x000fe400078e00ff */
[----:B------:R-:W-:-:S07]  /*12a70*/  IMAD.MOV.U32 R2, RZ, RZ, R14 ;  /* 0x000000ffff027224 */ /* 0x000fce00078e000e */
[----:B------:R-:W-:Y:S05]  /*12a80*/  WARPSYNC.COLLECTIVE R15, `(.L_x_3995) ;  /* 0x000000000f087348 */ /* 0x000fea0003c00000 */
[----:B------:R0:W1:Y:S02]  /*12a90*/  SHFL.IDX P6, R14, R13, R12, R11 ;  /* 0x0000000c0d0e7389 */ /* 0x00006400000c000b */
[----:B01----:R-:W-:Y:S01]  /*12aa0*/  ENDCOLLECTIVE ;  /* 0x000000000000791b */ /* 0x003fe20003800000 */
.L_x_3995:
[----:B------:R-:W-:-:S05]  /*12ab0*/  IADD3 R2, P0, R37, R2, RZ ;  /* 0x0000000225027210 */ /* 0x000fca0007f1e0ff */
[----:B------:R-:W-:-:S05]  /*12ac0*/  IMAD.X R3, RZ, RZ, R3, P0 ;  /* 0x000000ffff037224 */ /* 0x000fca00000e0603 */
[----:B------:R-:W-:Y:S01]  /*12ad0*/  @!PT LDS RZ, [RZ] ;  /* 0x00000000fffff984 */ /* 0x000fe20000000800 */
[----:B------:R-:W-:Y:S01]  /*12ae0*/  @!PT LDS RZ, [RZ] ;  /* 0x00000000fffff984 */ /* 0x000fe20000000800 */
[----:B------:R-:W-:Y:S01]  /*12af0*/  @!PT LDS RZ, [RZ] ;  /* 0x00000000fffff984 */ /* 0x000fe20000000800 */
[----:B------:R0:W-:Y:S01]  /*12b00*/  LDGSTS.E.BYPASS.LTC128B.128 [R10+0xfa00], desc[UR56][R2.64], !P4 ;  /* 0x0fa00000020a7fae */ /* 0x0001e2000e101d78 */
[----:B------:R-:W-:-:S03]  /*12b10*/  IMAD.MOV.U32 R13, RZ, RZ, R9 ;  /* 0x000000ffff0d7224 */ /* 0x000fc600078e0009 */
[----:B------:R0:W-:Y:S04]  /*12b20*/  LDGSTS.E.BYPASS.LTC128B.128 [R10+0x12200], desc[UR56][R2.64+0x40], !P3 ;  /* 0x12200040020a7fae */ /* 0x0001e8000d901d78 */
[----:B------:R0:W-:Y:S01]  /*12b30*/  LDGSTS.E.BYPASS.LTC128B.128 [R10+0x14a00], desc[UR56][R2.64+0x80], !P1 ;  /* 0x14a00080020a7fae */ /* 0x0001e2000c901d78 */
[----:B------:R-:W-:-:S07]  /*12b40*/  IMAD.MOV.U32 R35, RZ, RZ, R14 ;  /* 0x000000ffff237224 */ /* 0x000fce00078e000e */
[----:B0-----:R-:W-:Y:S05]  /*12b50*/  WARPSYNC.COLLECTIVE R15, `(.L_x_3996) ;  /* 0x000000000f087348 */ /* 0x001fea0003c00000 */
[----:B------:R1:W2:Y:S02]  /*12b60*/  SHFL.IDX P6, R14, R13, R12, R11 ;  /* 0x0000000c0d0e7389 */ /* 0x0002a400000c000b */
[----:B012---:R-:W-:Y:S01]  /*12b70*/  ENDCOLLECTIVE ;  /* 0x000000000000791b */ /* 0x007fe20003800000 */
.L_x_3996:
[----:B------:R-:W-:Y:S02]  /*12b80*/  IMAD.MOV.U32 R13, RZ, RZ, R20 ;  /* 0x000000ffff0d7224 */ /* 0x000fe400078e0014 */
[----:B------:R-:W-:Y:S02]  /*12b90*/  IMAD.MOV.U32 R12, RZ, RZ, 0x3 ;  /* 0x00000003ff0c7424 */ /* 0x000fe400078e00ff */
[----:B------:R-:W-:-:S07]  /*12ba0*/  IMAD.MOV.U32 R2, RZ, RZ, R14 ;  /* 0x000000ffff027224 */ /* 0x000fce00078e000e */
[----:B------:R-:W-:Y:S05]  /*12bb0*/  WARPSYNC.COLLECTIVE R15, `(.L_x_3997) ;  /* 0x000000000f087348 */ /* 0x000fea0003c00000 */
[----:B------:R0:W1:Y:S02]  /*12bc0*/  SHFL.IDX P6, R14, R13, R12, R11 ;  /* 0x0000000c0d0e7389 */ /* 0x00006400000c000b */
[----:B01----:R-:W-:Y:S01]  /*12bd0*/  ENDCOLLECTIVE ;  /* 0x000000000000791b */ /* 0x003fe20003800000 */
.L_x_3997:
        /* <DEDUP_REMOVED lines=13> */
.L_x_3998:
[----:B------:R-:W-:Y:S02]  /*12cb0*/  IMAD.MOV.U32 R13, RZ, RZ, R21 ;  /* 0x000000ffff0d7224 */ /* 0x000fe400078e0015 */
[----:B------:R-:W-:Y:S02]  /*12cc0*/  IMAD.MOV.U32 R12, RZ, RZ, RZ ;  /* 0x000000ffff0c7224 */ /* 0x000fe400078e00ff */
[----:B------:R-:W-:-:S07]  /*12cd0*/  IMAD.MOV.U32 R2, RZ, RZ, R14 ;  /* 0x000000ffff027224 */ /* 0x000fce00078e000e */
[----:B------:R-:W-:Y:S05]  /*12ce0*/  WARPSYNC.COLLECTIVE R15, `(.L_x_3999) ;  /* 0x000000000f087348 */ /* 0x000fea0003c00000 */
[----:B------:R0:W1:Y:S02]  /*12cf0*/  SHFL.IDX P6, R14, R13, R12, R11 ;  /* 0x0000000c0d0e7389 */ /* 0x00006400000c000b */
[----:B01----:R-:W-:Y:S01]  /*12d00*/  ENDCOLLECTIVE ;  /* 0x000000000000791b */ /* 0x003fe20003800000 */
.L_x_3999:
        /* <DEDUP_REMOVED lines=13> */
.L_x_4000:
[----:B------:R-:W-:Y:S05]  /*12de0*/  BRA `(.L_x_4001) ;  /* 0xffffffc000007947 */ /* 0x000fea000383ffff */
.L_x_3920:
[----:B--2---:R2:W3:Y:S02]  /*12df0*/  SYNCS.PHASECHK.TRANS64.TRYWAIT P0, [R4+URZ+0x33440], R29 ;  /* 0x0334401d040075a7 */ /* 0x0044e4000800017f */
[----:B---3--:R-:W-:Y:S05]  /*12e00*/  @!P0 NANOSLEEP.SYNCS 0x989680 ;  /* 0x009896800000895d */ /* 0x008fea0003900000 */
[----:B------:R-:W3:Y:S02]  /*12e10*/  @!P0 SYNCS.PHASECHK.TRANS64 P0, [R4+URZ+0x33440], R29 ;  /* 0x0334401d040085a7 */ /* 0x000ee4000800007f */
[----:B---3--:R-:W-:Y:S05]  /*12e20*/  @!P0 BRA `(.L_x_3920) ;  /* 0xfffffffc00f08947 */ /* 0x008fea000383ffff */
[----:B------:R-:W-:Y:S05]  /*12e30*/  BRA `(.L_x_4002) ;  /* 0xffffffc000487947 */ /* 0x000fea000383ffff */
.L_x_3921:
        /* <DEDUP_REMOVED lines=8> */
.L_x_4004:
[----:B------:R-:W-:Y:S05]  /*12ec0*/  BSYNC B0 ;  /* 0x0000000000007941 */ /* 0x000fea0003800000 */
.L_x_4003:
[----:B------:R0:W5:Y:S01]  /*12ed0*/  LDL R10, [R1] ;  /* 0x00000000010a7983 */ /* 0x0001620000100800 */
[----:B------:R-:W-:Y:S02]  /*12ee0*/  IMAD.MOV.U32 R13, RZ, RZ, R20 ;  /* 0x000000ffff0d7224 */ /* 0x000fe400078e0014 */
[----:B------:R-:W-:Y:S02]  /*12ef0*/  IMAD.MOV.U32 R12, RZ, RZ, RZ ;  /* 0x000000ffff0c7224 */ /* 0x000fe400078e00ff */
[----:B------:R-:W-:Y:S02]  /*12f00*/  IMAD.MOV.U32 R11, RZ, RZ, 0x1c1f ;  /* 0x00001c1fff0b7424 */ /* 0x000fe400078e00ff */
[----:B------:R-:W-:Y:S02]  /*12f10*/  IMAD.MOV.U32 R15, RZ, RZ, -0x1 ;  /* 0xffffffffff0f7424 */ /* 0x000fe400078e00ff */
[----:B0-----:R-:W-:-:S07]  /*12f20*/  IMAD.MOV.U32 R3, RZ, RZ, R14 ;  /* 0x000000ffff037224 */ /* 0x001fce00078e000e */
[----:B-----5:R-:W-:Y:S05]  /*12f30*/  WARPSYNC.COLLECTIVE R15, `(.L_x_4005) ;  /* 0x000000000f087348 */ /* 0x020fea0003c00000 */
[----:B------:R0:W1:Y:S02]  /*12f40*/  SHFL.IDX P6, R14, R13, R12, R11 ;  /* 0x0000000c0d0e7389 */ /* 0x00006400000c000b */
[----:B01---5:R-:W-:Y:S01]  /*12f50*/  ENDCOLLECTIVE ;  /* 0x000000000000791b */ /* 0x023fe20003800000 */
.L_x_4005:
[----:B------:R-:W-:Y:S02]  /*12f60*/  IMAD.MOV.U32 R13, RZ, RZ, R21 ;  /* 0x000000ffff0d7224 */ /* 0x000fe400078e0015 */
[----:B------:R-:W-:Y:S01]  /*12f70*/  IMAD.MOV.U32 R12, RZ, RZ, 0x1 ;  /* 0x00000001ff0c7424 */ /* 0x000fe200078e00ff */
[----:B------:R-:W-:-:S13]  /*12f80*/  IADD3 R2, P0, R37, R14, RZ ;  /* 0x0000000e25027210 */ /* 0x000fda0007f1e0ff */
[----:B------:R-:W-:Y:S05]  /*12f90*/  WARPSYNC.COLLECTIVE R15, `(.L_x_4006) ;  /* 0x000000000f087348 */ /* 0x000fea0003c00000 */
[----:B------:R0:W1:Y:S02]  /*12fa0*/  SHFL.IDX P6, R14, R13, R12, R11 ;  /* 0x0000000c0d0e7389 */ /* 0x00006400000c000b */
[----:B01----:R-:W-:Y:S01]  /*12fb0*/  ENDCOLLECTIVE ;  /* 0x000000000000791b */ /* 0x003fe20003800000 */
.L_x_4006:
[----:B------:R-:W-:Y:S02]  /*12fc0*/  IMAD.X R3, RZ, RZ, R3, P0 ;  /* 0x000000ffff037224 */ /* 0x000fe400000e0603 */
[----:B------:R-:W-:Y:S02]  /*12fd0*/  IMAD.MOV.U32 R13, RZ, RZ, R20 ;  /* 0x000000ffff0d7224 */ /* 0x000fe400078e0014 */
[----:B------:R-:W-:-:S04]  /*12fe0*/  IMAD R26, R0, 0x7800, R10 ;  /* 0x00007800001a7824 */ /* 0x000fc800078e020a */
[----:B------:R-:W-:-:S05]  /*12ff0*/  VIADD R26, R26, UR41 ;  /* 0x000000291a1a7c36 */ /* 0x000fca0008000000 */
[----:B------:R-:W-:Y:S01]  /*13000*/  @!PT LDS RZ, [RZ] ;  /* 0x00000000fffff984 */ /* 0x000fe20000000800 */
[----:B------:R-:W-:Y:S01]  /*13010*/  @!PT LDS RZ, [RZ] ;  /* 0x00000000fffff984 */ /* 0x000fe20000000800 */
[----:B------:R-:W-:Y:S01]  /*13020*/  @!PT LDS RZ, [RZ] ;  /* 0x00000000fffff984 */ /* 0x000fe20000000800 */
[----:B------:R-:W-:Y:S04]  /*13030*/  LDGSTS.E.BYPASS.LTC128B.128 [R26+0x24200], desc[UR56][R2.64], !P4 ;  /* 0x24200000021a7fae */ /* 0x000fe8000e101d78 */
[----:B------:R-:W-:Y:S04]  /*13040*/  LDGSTS.E.BYPASS.LTC128B.128 [R26+0x26a00], desc[UR56][R2.64+0x40], !P3 ;  /* 0x26a00040021a7fae */ /* 0x000fe8000d901d78 */
[----:B------:R0:W-:Y:S02]  /*13050*/  LDGSTS.E.BYPASS.LTC128B.128 [R26+0x29200], desc[UR56][R2.64+0x80], !P1 ;  /* 0x29200080021a7fae */ /* 0x0001e4000c901d78 */
[----:B0-----:R-:W-:-:S07]  /*13060*/  IMAD.MOV.U32 R3, RZ, RZ, R14 ;  /* 0x000000ffff037224 */ /* 0x001fce00078e000e */
[----:B------:R-:W-:Y:S05]  /*13070*/  WARPSYNC.COLLECTIVE R15, `(.L_x_4007) ;  /* 0x000000000f087348 */ /* 0x000fea0003c00000 */
[----:B------:R0:W1:Y:S02]  /*13080*/  SHFL.IDX P6, R14, R13, R12, R11 ;  /* 0x0000000c0d0e7389 */ /* 0x00006400000c000b */
[----:B01----:R-:W-:Y:S01]  /*13090*/  ENDCOLLECTIVE ;  /* 0x000000000000791b */ /* 0x003fe20003800000 */
.L_x_4007:
[----:B------:R-:W-:Y:S02]  /*130a0*/  IMAD.MOV.U32 R13, RZ, RZ, R21 ;  /* 0x000000ffff0d7224 */ /* 0x000fe400078e0015 */
[----:B------:R-:W-:Y:S01]  /*130b0*/  IMAD.MOV.U32 R12, RZ, RZ, 0x2 ;  /* 0x00000002ff0c7424 */ /* 0x000fe200078e00ff */
[----:B------:R-:W-:-:S13]  /*130c0*/  IADD3 R2, P0, R37, R14, RZ ;  /* 0x0000000e25027210 */ /* 0x000fda0007f1e0ff */
[----:B------:R-:W-:Y:S05]  /*130d0*/  WARPSYNC.COLLECTIVE R15, `(.L_x_4008) ;  /* 0x000000000f087348 */ /* 0x000fea0003c00000 */
[----:B------:R0:W1:Y:S02]  /*130e0*/  SHFL.IDX P6, R14, R13, R12, R11 ;  /* 0x0000000c0d0e7389 */ /* 0x00006400000c000b */
[----:B01----:R-:W-:Y:S01]  /*130f0*/  ENDCOLLECTIVE ;  /* 0x000000000000791b */ /* 0x003fe20003800000 */
.L_x_4008:
[----:B------:R-:W-:-:S05]  /*13100*/  IMAD.X R3, RZ, RZ, R3, P0 ;  /* 0x000000ffff037224 */ /* 0x000fca00000e0603 */
[----:B------:R-:W-:Y:S01]  /*13110*/  @!PT LDS RZ, [RZ] ;  /* 0x00000000fffff984 */ /* 0x000fe20000000800 */
[----:B------:R-:W-:Y:S01]  /*13120*/  @!PT LDS RZ, [RZ] ;  /* 0x00000000fffff984 */ /* 0x000fe20000000800 */
[----:B------:R-:W-:Y:S01]  /*13130*/  @!PT LDS RZ, [RZ] ;  /* 0x00000000fffff984 */ /* 0x000fe20000000800 */
[----:B------:R-:W-:Y:S04]  /*13140*/  LDGSTS.E.BYPASS.LTC128B.128 [R26+0x24a00], desc[UR56][R2.64], !P4 ;  /* 0x24a00000021a7fae */ /* 0x000fe8000e101d78 */
[----:B------:R-:W-:Y:S01]  /*13150*/  LDGSTS.E.BYPASS.LTC128B.128 [R26+0x27200], desc[UR56][R2.64+0x40], !P3 ;  /* 0x27200040021a7fae */ /* 0x000fe2000d901d78 */
[----:B------:R-:W-:-:S03]  /*13160*/  IMAD.MOV.U32 R13, RZ, RZ, R20 ;  /* 0x000000ffff0d7224 */ /* 0x000fc600078e0014 */
[----:B------:R0:W-:Y:S02]  /*13170*/  LDGSTS.E.BYPASS.LTC128B.128 [R26+0x29a00], desc[UR56][R2.64+0x80], !P1 ;  /* 0x29a00080021a7fae */ /* 0x0001e4000c901d78 */
[----:B0-----:R-:W-:-:S07]  /*13180*/  IMAD.MOV.U32 R3, RZ, RZ, R14 ;  /* 0x000000ffff037224 */ /* 0x001fce00078e000e */
[----:B------:R-:W-:Y:S05]  /*13190*/  WARPSYNC.COLLECTIVE R15, `(.L_x_4009) ;  /* 0x000000000f087348 */ /* 0x000fea0003c00000 */
[----:B------:R0:W1:Y:S02]  /*131a0*/  SHFL.IDX P6, R14, R13, R12, R11 ;  /* 0x0000000c0d0e7389 */ /* 0x00006400000c000b */
[----:B01----:R-:W-:Y:S01]  /*131b0*/  ENDCOLLECTIVE ;  /* 0x000000000000791b */ /* 0x003fe20003800000 */
.L_x_4009:
[----:B------:R-:W-:Y:S02]  /*131c0*/  IMAD.MOV.U32 R13, RZ, RZ, R21 ;  /* 0x000000ffff0d7224 */ /* 0x000fe400078e0015 */
[----:B------:R-:W-:Y:S01]  /*131d0*/  IMAD.MOV.U32 R12, RZ, RZ, 0x3 ;  /* 0x00000003ff0c7424 */ /* 0x000fe200078e00ff */
[----:B------:R-:W-:-:S13]  /*131e0*/  IADD3 R2, P0, R37, R14, RZ ;  /* 0x0000000e25027210 */ /* 0x000fda0007f1e0ff */
[----:B------:R-:W-:Y:S05]  /*131f0*/  WARPSYNC.COLLECTIVE R15, `(.L_x_4010) ;  /* 0x000000000f087348 */ /* 0x000fea0003c00000 */
[----:B------:R0:W1:Y:S02]  /*13200*/  SHFL.IDX P6, R14, R13, R12, R11 ;  /* 0x0000000c0d0e7389 */ /* 0x00006400000c000b */
[----:B01----:R-:W-:Y:S01]  /*13210*/  ENDCOLLECTIVE ;  /* 0x000000000000791b */ /* 0x003fe20003800000 */
.L_x_4010:
[----:B------:R-:W-:-:S05]  /*13220*/  IMAD.X R3, RZ, RZ, R3, P0 ;  /* 0x000000ffff037224 */ /* 0x000fca00000e0603 */
[----:B------:R-:W-:Y:S01]  /*13230*/  @!PT LDS RZ, [RZ] ;  /* 0x00000000fffff984 */ /* 0x000fe20000000800 */
[----:B------:R-:W-:Y:S01]  /*13240*/  @!PT LDS RZ, [RZ] ;  /* 0x00000000fffff984 */ /* 0x000fe20000000800 */
[----:B------:R-:W-:Y:S01]  /*13250*/  @!PT LDS RZ, [RZ] ;  /* 0x00000000fffff984 */ /* 0x000fe20000000800 */
[----:B------:R0:W-:Y:S04]  /*13260*/  LDGSTS.E.BYPASS.LTC128B.128 [R26+0x25200], desc[UR56][R2.64], !P4 ;  /* 0x25200000021a7fae */ /* 0x0001e8000e101d78 */
[----:B------:R0:W-:Y:S01]  /*13270*/  LDGSTS.E.BYPASS.LTC128B.128 [R26+0x27a00], desc[UR56][R2.64+0x40], !P3 ;  /* 0x27a00040021a7fae */ /* 0x0001e2000d901d78 */
[----:B------:R-:W-:-:S03]  /*13280*/  IMAD.MOV.U32 R13, RZ, RZ, R20 ;  /* 0x000000ffff0d7224 */ /* 0x000fc600078e0014 */
[----:B------:R0:W-:Y:S01]  /*13290*/  LDGSTS.E.BYPASS.LTC128B.128 [R26+0x2a200], desc[UR56][R2.64+0x80], !P1 ;  /* 0x2a200080021a7fae */ /* 0x0001e2000c901d78 */
[----:B------:R-:W-:-:S07]  /*132a0*/  IMAD.MOV.U32 R21, RZ, RZ, R14 ;  /* 0x000000ffff157224 */ /* 0x000fce00078e000e */
[----:B0-----:R-:W-:Y:S05]  /*132b0*/  WARPSYNC.COLLECTIVE R15, `(.L_x_4011) ;  /* 0x000000000f087348 */ /* 0x001fea0003c00000 */
[----:B------:R1:W2:Y:S02]  /*132c0*/  SHFL.IDX P6, R14, R13, R12, R11 ;  /* 0x0000000c0d0e7389 */ /* 0x0002a400000c000b */
[----:B012---:R-:W-:Y:S01]  /*132d0*/  ENDCOLLECTIVE ;  /* 0x000000000000791b */ /* 0x007fe20003800000 */
.L_x_4011:
[----:B------:R-:W-:Y:S02]  /*132e0*/  IMAD.MOV.U32 R13, RZ, RZ, R27 ;  /* 0x000000ffff0d7224 */ /* 0x000fe400078e001b */
[----:B------:R-:W-:Y:S01]  /*132f0*/  IMAD.MOV.U32 R12, RZ, RZ, RZ ;  /* 0x000000ffff0c7224 */ /* 0x000fe200078e00ff */
[----:B------:R-:W-:-:S13]  /*13300*/  IADD3 R2, P0, R37, R14, RZ ;  /* 0x0000000e25027210 */ /* 0x000fda0007f1e0ff */
[----:B------:R-:W-:Y:S05]  /*13310*/  WARPSYNC.COLLECTIVE R15, `(.L_x_4012) ;  /* 0x000000000f087348 */ /* 0x000fea0003c00000 */
[----:B------:R0:W1:Y:S02]  /*13320*/  SHFL.IDX P6, R14, R13, R12, R11 ;  /* 0x0000000c0d0e7389 */ /* 0x00006400000c000b */
[----:B01----:R-:W-:Y:S01]  /*13330*/  ENDCOLLECTIVE ;  /* 0x000000000000791b */ /* 0x003fe20003800000 */
.L_x_4012:
        /* <DEDUP_REMOVED lines=12> */
.L_x_4013:
[----:B------:R-:W-:Y:S05]  /*13400*/  BRA `(.L_x_4014) ;  /* 0xffffffbc00ec7947 */ /* 0x000fea000383ffff */
.L_x_3924:
[----:B0-----:R0:W3:Y:S02]  /*13410*/  SYNCS.PHASECHK.TRANS64.TRYWAIT P1, [R3+URZ+0x33470], R2 ;  /* 0x03347002030075a7 */ /* 0x0010e4000802017f */
[----:B---3--:R-:W-:Y:S05]  /*13420*/  @!P1 NANOSLEEP.SYNCS 0x989680 ;  /* 0x009896800000995d */ /* 0x008fea0003900000 */
[----:B------:R-:W3:Y:S02]  /*13430*/  @!P1 SYNCS.PHASECHK.TRANS64 P1, [R3+URZ+0x33470], R2 ;  /* 0x03347002030095a7 */ /* 0x000ee4000802007f */
[----:B---3--:R-:W-:Y:S05]  /*13440*/  @!P1 BRA `(.L_x_3924) ;  /* 0xfffffffc00f09947 */ /* 0x008fea000383ffff */
[----:B------:R-:W-:Y:S05]  /*13450*/  BRA `(.L_x_4015) ;  /* 0xffffffc0004c7947 */ /* 0x000fea000383ffff */
.L_x_3926:
[----:B0-----:R0:W1:Y:S02]  /*13460*/  SYNCS.PHASECHK.TRANS64.TRYWAIT P1, [R3+URZ+0x33460], R4 ;  /* 0x03346004030075a7 */ /* 0x001064000802017f */
[----:B-1----:R-:W-:Y:S05]  /*13470*/  @!P1 NANOSLEEP.SYNCS 0x989680 ;  /* 0x009896800000995d */ /* 0x002fea0003900000 */
[----:B------:R-:W1:Y:S02]  /*13480*/  @!P1 SYNCS.PHASECHK.TRANS64 P1, [R3+URZ+0x33460], R4 ;  /* 0x03346004030095a7 */ /* 0x000e64000802007f */
[----:B-1----:R-:W-:Y:S05]  /*13490*/  @!P1 BRA `(.L_x_3926) ;  /* 0xfffffffc00f09947 */ /* 0x002fea000383ffff */
[----:B------:R-:W-:Y:S05]  /*134a0*/  BRA `(.L_x_4016) ;  /* 0xffffffc0005c7947 */ /* 0x000fea000383ffff */
.L_x_3933:
[----:B--2---:R2:W0:Y:S02]  /*134b0*/  SYNCS.PHASECHK.TRANS64.TRYWAIT P0, [R3+URZ+0x33470], R2 ;  /* 0x03347002030075a7 */ /* 0x004424000800017f */
[----:B0-----:R-:W-:Y:S05]  /*134c0*/  @!P0 NANOSLEEP.SYNCS 0x989680 ;  /* 0x009896800000895d */ /* 0x001fea0003900000 */
[----:B------:R-:W0:Y:S02]  /*134d0*/  @!P0 SYNCS.PHASECHK.TRANS64 P0, [R3+URZ+0x33470], R2 ;  /* 0x03347002030085a7 */ /* 0x000e24000800007f */
[----:B0-----:R-:W-:Y:S05]  /*134e0*/  @!P0 BRA `(.L_x_3933) ;  /* 0xfffffffc00f08947 */ /* 0x001fea000383ffff */
[----:B------:R-:W-:Y:S05]  /*134f0*/  BRA `(.L_x_4017) ;  /* 0xffffffcc00307947 */ /* 0x000fea000383ffff */
.L_x_3935:
[----:B--2---:R2:W0:Y:S02]  /*13500*/  SYNCS.PHASECHK.TRANS64.TRYWAIT P0, [R3+URZ+0x33460], R4 ;  /* 0x03346004030075a7 */ /* 0x004424000800017f */
[----:B0-----:R-:W-:Y:S05]  /*13510*/  @!P0 NANOSLEEP.SYNCS 0x989680 ;  /* 0x009896800000895d */ /* 0x001fea0003900000 */
[----:B------:R-:W0:Y:S02]  /*13520*/  @!P0 SYNCS.PHASECHK.TRANS64 P0, [R3+URZ+0x33460], R4 ;  /* 0x03346004030085a7 */ /* 0x000e24000800007f */
[----:B0-----:R-:W-:Y:S05]  /*13530*/  @!P0 BRA `(.L_x_3935) ;  /* 0xfffffffc00f08947 */ /* 0x001fea000383ffff */
[----:B------:R-:W-:Y:S05]  /*13540*/  BRA `(.L_x_4018) ;  /* 0xffffffcc00487947 */ /* 0x000fea000383ffff */
.L_x_3938:
[----:B--2---:R2:W3:Y:S02]  /*13550*/  SYNCS.PHASECHK.TRANS64.TRYWAIT P0, [R6+URZ+0x33420], R3 ;  /* 0x03342003060075a7 */ /* 0x0044e4000800017f */
[----:B---3--:R-:W-:Y:S05]  /*13560*/  @!P0 NANOSLEEP.SYNCS 0x989680 ;  /* 0x009896800000895d */ /* 0x008fea0003900000 */
[----:B------:R-:W3:Y:S02]  /*13570*/  @!P0 SYNCS.PHASECHK.TRANS64 P0, [R6+URZ+0x33420], R3 ;  /* 0x03342003060085a7 */ /* 0x000ee4000800007f */
[----:B---3--:R-:W-:Y:S05]  /*13580*/  @!P0 BRA `(.L_x_3938) ;  /* 0xfffffffc00f08947 */ /* 0x008fea000383ffff */
[----:B------:R-:W-:Y:S05]  /*13590*/  BRA `(.L_x_4019) ;  /* 0xffffffd800047947 */ /* 0x000fea000383ffff */
.L_x_3940:
[----:B--2---:R2:W3:Y:S02]  /*135a0*/  SYNCS.PHASECHK.TRANS64.TRYWAIT P1, [R5+URZ+0x33440], R4 ;  /* 0x03344004050075a7 */ /* 0x0044e4000802017f */
[----:B---3--:R-:W-:Y:S05]  /*135b0*/  @!P1 NANOSLEEP.SYNCS 0x989680 ;  /* 0x009896800000995d */ /* 0x008fea0003900000 */
[----:B------:R-:W3:Y:S02]  /*135c0*/  @!P1 SYNCS.PHASECHK.TRANS64 P1, [R5+URZ+0x33440], R4 ;  /* 0x03344004050095a7 */ /* 0x000ee4000802007f */
[----:B---3--:R-:W-:Y:S05]  /*135d0*/  @!P1 BRA `(.L_x_3940) ;  /* 0xfffffffc00f09947 */ /* 0x008fea000383ffff */
[----:B------:R-:W-:Y:S05]  /*135e0*/  BRA `(.L_x_4020) ;  /* 0xffffffd800407947 */ /* 0x000fea000383ffff */
.L_x_3942:
[----:B---3--:R3:W4:Y:S02]  /*135f0*/  SYNCS.PHASECHK.TRANS64.TRYWAIT P1, [R3+URZ+0x33440], R0 ;  /* 0x03344000030075a7 */ /* 0x008724000802017f */
[----:B----4-:R-:W-:Y:S05]  /*13600*/  @!P1 NANOSLEEP.SYNCS 0x989680 ;  /* 0x009896800000995d */ /* 0x010fea0003900000 */
[----:B------:R-:W4:Y:S02]  /*13610*/  @!P1 SYNCS.PHASECHK.TRANS64 P1, [R3+URZ+0x33440], R0 ;  /* 0x03344000030095a7 */ /* 0x000f24000802007f */
[----:B----4-:R-:W-:Y:S05]  /*13620*/  @!P1 BRA `(.L_x_3942) ;  /* 0xfffffffc00f09947 */ /* 0x010fea000383ffff */
[----:B------:R-:W-:Y:S05]  /*13630*/  BRA `(.L_x_4021) ;  /* 0xffffffd8004c7947 */ /* 0x000fea000383ffff */
.L_x_3944:
[----:B----4-:R4:W0:Y:S02]  /*13640*/  SYNCS.PHASECHK.TRANS64.TRYWAIT P1, [R5+URZ+0x33460], R4 ;  /* 0x03346004050075a7 */ /* 0x010824000802017f */
[----:B0-----:R-:W-:Y:S05]  /*13650*/  @!P1 NANOSLEEP.SYNCS 0x989680 ;  /* 0x009896800000995d */ /* 0x001fea0003900000 */
[----:B------:R-:W0:Y:S02]  /*13660*/  @!P1 SYNCS.PHASECHK.TRANS64 P1, [R5+URZ+0x33460], R4 ;  /* 0x03346004050095a7 */ /* 0x000e24000802007f */
[----:B0-----:R-:W-:Y:S05]  /*13670*/  @!P1 BRA `(.L_x_3944) ;  /* 0xfffffffc00f09947 */ /* 0x001fea000383ffff */
[----:B------:R-:W-:Y:S05]  /*13680*/  BRA `(.L_x_4022) ;  /* 0xffffffd800487947 */ /* 0x000fea000383ffff */
.L_x_3946:
[----:B------:R0:W0:Y:S02]  /*13690*/  SYNCS.PHASECHK.TRANS64.TRYWAIT P1, [R3+URZ+0x33460], R0 ;  /* 0x03346000030075a7 */ /* 0x000024000802017f */
[----:B0-----:R-:W-:Y:S05]  /*136a0*/  @!P1 NANOSLEEP.SYNCS 0x989680 ;  /* 0x009896800000995d */ /* 0x001fea0003900000 */
[----:B------:R-:W0:Y:S02]  /*136b0*/  @!P1 SYNCS.PHASECHK.TRANS64 P1, [R3+URZ+0x33460], R0 ;  /* 0x03346000030095a7 */ /* 0x000e24000802007f */
[----:B0-----:R-:W-:Y:S05]  /*136c0*/  @!P1 BRA `(.L_x_3946) ;  /* 0xfffffffc00f09947 */ /* 0x001fea000383ffff */
[----:B------:R-:W-:Y:S05]  /*136d0*/  BRA `(.L_x_4023) ;  /* 0xffffffd800447947 */ /* 0x000fea000383ffff */
.L_x_3948:
[----:B------:R0:W0:Y:S02]  /*136e0*/  SYNCS.PHASECHK.TRANS64.TRYWAIT P1, [R5+URZ+0x33480], R4 ;  /* 0x03348004050075a7 */ /* 0x000024000802017f */
[----:B0-----:R-:W-:Y:S05]  /*136f0*/  @!P1 NANOSLEEP.SYNCS 0x989680 ;  /* 0x009896800000995d */ /* 0x001fea0003900000 */
[----:B------:R-:W0:Y:S02]  /*13700*/  @!P1 SYNCS.PHASECHK.TRANS64 P1, [R5+URZ+0x33480], R4 ;  /* 0x03348004050095a7 */ /* 0x000e24000802007f */
[----:B0-----:R-:W-:Y:S05]  /*13710*/  @!P1 BRA `(.L_x_3948) ;  /* 0xfffffffc00f09947 */ /* 0x001fea000383ffff */
[----:B------:R-:W-:Y:S05]  /*13720*/  BRA `(.L_x_4024) ;  /* 0xffffffd800407947 */ /* 0x000fea000383ffff */
.L_x_4025:
        /* <DEDUP_REMOVED lines=13> */
.L_x_16275:


//--------------------- .text._ZN7cutlass13device_kernelIN5flash11enable_sm90INS1_16FlashAttnFwdSm90INS1_25CollectiveMainloopFwdSm90ILi2EN4cute5tupleIJNS5_1CILi1EEES8_S8_EEENS6_IJNS7_ILi128EEENS7_ILi160EEENS7_ILi192EEEEEELi192ENS_12float_e4m3_tEfNS_4arch4Sm90ELb0ELb0ELb0ELb1ELb1ELb0ELb0ELb1ELb1ELb1ELb1ELb0EEENS1_21CollectiveEpilogueFwdINS6_IJSA_SC_SB_EEES9_NS_10bfloat16_tESG_Li256ELb1ELb1ELb1ELb1EEENS1_36VarlenDynamicPersistentTileSchedulerILi128ELi160ELi256ELi128ELb1ELb1ELb1ELb0ELb1ELb1EEEEEEEEEvNT_6ParamsE --------------------------
	.section	.text._ZN7cutlass13device_kernelIN5flash11enable_sm90INS1_16FlashAttnFwdSm90INS1_25CollectiveMainloopFwdSm90ILi2EN4cute5tupleIJNS5_1CILi1EEES8_S8_EEENS6_IJNS7_ILi128EEENS7_ILi160EEENS7_ILi192EEEEEELi192ENS_12float_e4m3_tEfNS_4arch4Sm90ELb0ELb0ELb0ELb1ELb1ELb0ELb0ELb1ELb1ELb1ELb1ELb0EEENS1_21CollectiveEpilogueFwdINS6_IJSA_SC_SB_EEES9_NS_10bfloat16_tESG_Li256ELb1ELb1ELb1ELb1EEENS1_36VarlenDynamicPersistentTileSchedulerILi128ELi160ELi256ELi128ELb1ELb1ELb1ELb0ELb1ELb1EEEEEEEEEvNT_6ParamsE,"ax",@progbits
	.align	128
.text._ZN7cutlass13device_kernelIN5flash11enable_sm90INS1_16FlashAttnFwdSm90INS1_25CollectiveMainloopFwdSm90ILi2EN4cute5tupleIJNS5_1CILi1EEES8_S8_EEENS6_IJNS7_ILi128EEENS7_ILi160EEENS7_ILi192EEEEEELi192ENS_12float_e4m3_tEfNS_4arch4Sm90ELb0ELb0ELb0ELb1ELb1ELb0ELb0ELb1ELb1ELb1ELb1ELb0EEENS1_21CollectiveEpilogueFwdINS6_IJSA_SC_SB_EEES9_NS_10bfloat16_tESG_Li256ELb1ELb1ELb1ELb1EEENS1_36VarlenDynamicPersistentTileSchedulerILi128ELi160ELi256ELi128ELb1ELb1ELb1ELb0ELb1ELb1EEEEEEEEEvNT_6ParamsE:
        .type           _ZN7cutlass13device_kernelIN5flash11enable_sm90INS1_16FlashAttnFwdSm90INS1_25CollectiveMainloopFwdSm90ILi2EN4cute5tupleIJNS5_1CILi1EEES8_S8_EEENS6_IJNS7_ILi128EEENS7_ILi160EEENS7_ILi192EEEEEELi192ENS_12float_e4m3_tEfNS_4arch4Sm90ELb0ELb0ELb0ELb1ELb1ELb0ELb0ELb1ELb1ELb1ELb1ELb0EEENS1_21CollectiveEpilogueFwdINS6_IJSA_SC_SB_EEES9_NS_10bfloat16_tESG_Li256ELb1ELb1ELb1ELb1EEENS1_36VarlenDynamicPersistentTileSchedulerILi128ELi160ELi256ELi128ELb1ELb1ELb1ELb0ELb1ELb1EEEEEEEEEvNT_6ParamsE,@function
        .size           _ZN7cutlass13device_kernelIN5flash11enable_sm90INS1_16FlashAttnFwdSm90INS1_25CollectiveMainloopFwdSm90ILi2EN4cute5tupleIJNS5_1CILi1EEES8_S8_EEENS6_IJNS7_ILi128EEENS7_ILi160EEENS7_ILi192EEEEEELi192ENS_12float_e4m3_tEfNS_4arch4Sm90ELb0ELb0ELb0ELb1ELb1ELb0ELb0ELb1ELb1ELb1ELb1ELb0EEENS1_21CollectiveEpilogueFwdINS6_IJSA_SC_SB_EEES9_NS_10bfloat16_tESG_Li256ELb1ELb1ELb1ELb1EEENS1_36VarlenDynamicPersistentTileSchedulerILi128ELi160ELi256ELi128ELb1ELb1ELb1ELb0ELb1ELb1EEEEEEEEEvNT_6ParamsE,(.L_x_16276 - _ZN7cutlass13device_kernelIN5flash11enable_sm90INS1_16FlashAttnFwdSm90INS1_25CollectiveMainloopFwdSm90ILi2EN4cute5tupleIJNS5_1CILi1EEES8_S8_EEENS6_IJNS7_ILi128EEENS7_ILi160EEENS7_ILi192EEEEEELi192ENS_12float_e4m3_tEfNS_4arch4Sm90ELb0ELb0ELb0ELb1ELb1ELb0ELb0ELb1ELb1ELb1ELb1ELb0EEENS1_21CollectiveEpilogueFwdINS6_IJSA_SC_SB_EEES9_NS_10bfloat16_tESG_Li256ELb1ELb1ELb1ELb1EEENS1_36VarlenDynamicPersistentTileSchedulerILi128ELi160ELi256ELi128ELb1ELb1ELb1ELb0ELb1ELb1EEEEEEEEEvNT_6ParamsE)
        .other          _ZN7cutlass13device_kernelIN5flash11enable_sm90INS1_16FlashAttnFwdSm90INS1_25CollectiveMainloopFwdSm90ILi2EN4cute5tupleIJNS5_1CILi1EEES8_S8_EEENS6_IJNS7_ILi128EEENS7_ILi160EEENS7_ILi192EEEEEELi192ENS_12float_e4m3_tEfNS_4arch4Sm90ELb0ELb0ELb0ELb1ELb1ELb0ELb0ELb1ELb1ELb1ELb1ELb0EEENS1_21CollectiveEpilogueFwdINS6_IJSA_SC_SB_EEES9_NS_10bfloat16_tESG_Li256ELb1ELb1ELb1ELb1EEENS1_36VarlenDynamicPersistentTileSchedulerILi128ELi160ELi256ELi128ELb1ELb1ELb1ELb0ELb1ELb1EEEEEEEEEvNT_6ParamsE,@"STO_CUDA_ENTRY STV_DEFAULT"
_ZN7cutlass13device_kernelIN5flash11enable_sm90INS1_16FlashAttnFwdSm90INS1_25CollectiveMainloopFwdSm90ILi2EN4cute5tupleIJNS5_1CILi1EEES8_S8_EEENS6_IJNS7_ILi128EEENS7_ILi160EEENS7_ILi192EEEEEELi192ENS_12float_e4m3_tEfNS_4arch4Sm90ELb0ELb0ELb0ELb1ELb1ELb0ELb0ELb1ELb1ELb1ELb1ELb0EEENS1_21CollectiveEpilogueFwdINS6_IJSA_SC_SB_EEES9_NS_10bfloat16_tESG_Li256ELb1ELb1ELb1ELb1EEENS1_36VarlenDynamicPersistentTileSchedulerILi128ELi160ELi256ELi128ELb1ELb1ELb1ELb0ELb1ELb1EEEEEEEEEvNT_6ParamsE:
        /* <DEDUP_REMOVED lines=45> */
.L_x_4026:
        /* <DEDUP_REMOVED lines=22> */
.L_x_4027:
        /* <DEDUP_REMOVED lines=18> */
.L_x_4028:
        /* <DEDUP_REMOVED lines=22> */
.L_x_4029:
        /* <DEDUP_REMOVED lines=24> */
.L_x_4030:
        /* <DEDUP_REMOVED lines=8> */
.L_x_4032:
        /* <DEDUP_REMOVED lines=9> */
[----:B0-----:R-:W-:-:S04]  /*0940*/  LOP3.LUT R0, R2, 0xffffff80, RZ, 0xc0, !PT ;  /* 0xffffff8002007812 */ /* 0x001fc800078ec0ff */
        /* <DEDUP_REMOVED lines=8> */
[----:B------:R-:W-:Y:S01]  /*09d0*/  VIADD R12, R2, 0xffffff80 ;  /* 0xffffff80020c7836 */ /* 0x000fe20000000000 */
[----:B------:R-:W-:Y:S01]  /*09e0*/  R2UR UR6, R9 ;  /* 0x00000000090672ca */ /* 0x000fe200000e0000 */
[----:B------:R-:W-:Y:S01]  /*09f0*/  ULOP3.LUT UR49, UR43, 0x1, URZ, 0xfc, !UPT ;  /* 0x000000012b317892 */ /* 0x000fe2000f8efc3f */
[----:B------:R-:W-:Y:S01]  /*0a00*/  R2UR UR5, R10 ;  /* 0x000000000a0572ca */ /* 0x000fe200000e0000 */
[----:B------:R-:W-:Y:S01]  /*0a10*/  UMOV UR48, URZ ;  /* 0x0000003f00307c82 */ /* 0x000fe20008000000 */
[----:B------:R-:W-:Y:S01]  /*0a20*/  SHF.R.S32.HI R0, RZ, 0x1f, R12 ;  /* 0x0000001fff007819 */ /* 0x000fe2000001140c */
[----:B------:R-:W-:Y:S01]  /*0a30*/  UMOV UR47, URZ ;  /* 0x0000003f002f7c82 */ /* 0x000fe20008000000 */
[----:B------:R-:W-:Y:S01]  /*0a40*/  R2UR UR7, R11 ;  /* 0x000000000b0772ca */ /* 0x000fe200000e0000 */
[----:B------:R-:W-:Y:S01]  /*0a50*/  UMOV UR46, URZ ;  /* 0x0000003f002e7c82 */ /* 0x000fe20008000000 */
[CC--:B------:R-:W-:Y:S02]  /*0a60*/  LEA.HI R2, R0.reuse, R12.reuse, RZ, 0x7 ;  /* 0x0000000c00027211 */ /* 0x0c0fe400078f38ff */
[----:B------:R-:W-:-:S02]  /*0a70*/  LEA.HI R3, R0, R12, RZ, 0x4 ;  /* 0x0000000c00037211 */ /* 0x000fc400078f20ff */
[----:B------:R-:W-:Y:S02]  /*0a80*/  LOP3.LUT R228, R2, 0xffffff80, RZ, 0xc0, !PT ;  /* 0xffffff8002e47812 */ /* 0x000fe400078ec0ff */
[-C--:B------:R-:W-:Y:S02]  /*0a90*/  LEA.HI R4, R0, R12.reuse, RZ, 0x5 ;  /* 0x0000000c00047211 */ /* 0x080fe400078f28ff */
[----:B------:R-:W-:Y:S01]  /*0aa0*/  SHF.R.S32.HI R6, RZ, 0x4, R3 ;  /* 0x00000004ff067819 */ /* 0x000fe20000011403 */
[----:B------:R-:W-:Y:S01]  /*0ab0*/  IMAD.IADD R228, R12, 0x1, -R228 ;  /* 0x000000010ce47824 */ /* 0x000fe200078e0ae4 */
[----:B------:R-:W-:Y:S01]  /*0ac0*/  LEA.HI R11, R0, R12, RZ, 0x2 ;  /* 0x0000000c000b7211 */ /* 0x000fe200078f10ff */
[----:B------:R-:W-:Y:S01]  /*0ad0*/  IMAD.SHL.U32 R5, R4, 0x20, RZ ;  /* 0x0000002004057824 */ /* 0x000fe200078e00ff */
[----:B------:R-:W-:Y:S02]  /*0ae0*/  LOP3.LUT R4, R3, 0x3fffff0, RZ, 0xc0, !PT ;  /* 0x03fffff003047812 */ /* 0x000fe400078ec0ff */
[----:B------:R-:W-:-:S02]  /*0af0*/  SHF.R.S32.HI R7, RZ, 0x1f, R228 ;  /* 0x0000001fff077819 */ /* 0x000fc400000114e4 */
[----:B------:R-:W-:Y:S01]  /*0b00*/  LEA.HI R3, R3, R6, RZ, 0x1 ;  /* 0x0000000603037211 */ /* 0x000fe200078f08ff */
[----:B------:R-:W-:Y:S01]  /*0b10*/  IMAD.IADD R4, R12, 0x1, -R4 ;  /* 0x000000010c047824 */ /* 0x000fe200078e0a04 */
[----:B------:R-:W-:Y:S02]  /*0b20*/  LEA.HI R8, R7, R228, RZ, 0x2 ;  /* 0x000000e407087211 */ /* 0x000fe400078f10ff */
[----:B------:R-:W-:Y:S02]  /*0b30*/  LOP3.LUT R5, R5, 0xfffffc00, RZ, 0xc0, !PT ;  /* 0xfffffc0005057812 */ /* 0x000fe400078ec0ff */
[----:B------:R-:W-:Y:S02]  /*0b40*/  LOP3.LUT R3, R3, 0x1ffffffe, RZ, 0xc0, !PT ;  /* 0x1ffffffe03037812 */ /* 0x000fe400078ec0ff */
[--C-:B------:R-:W-:Y:S01]  /*0b50*/  SHF.R.S32.HI R9, RZ, 0x2, R8.reuse ;  /* 0x00000002ff097819 */ /* 0x100fe20000011408 */
[----:B------:R-:W-:Y:S01]  /*0b60*/  IMAD R4, R4, 0x40, R5 ;  /* 0x0000004004047824 */ /* 0x000fe200078e0205 */
[----:B------:R-:W-:Y:S01]  /*0b70*/  SHF.R.S32.HI R10, RZ, 0x1f, R8 ;  /* 0x0000001fff0a7819 */ /* 0x000fe20000011408 */
[----:B------:R-:W-:Y:S01]  /*0b80*/  IMAD.IADD R3, R6, 0x1, -R3 ;  /* 0x0000000106037824 */ /* 0x000fe200078e0a03 */
[----:B------:R-:W-:-:S02]  /*0b90*/  SHF.R.S32.HI R13, RZ, 0x7, R2 ;  /* 0x00000007ff0d7819 */ /* 0x000fc40000011402 */
[----:B------:R-:W-:Y:S01]  /*0ba0*/  LEA.HI R10, R10, R9, RZ, 0x3 ;  /* 0x000000090a0a7211 */ /* 0x000fe200078f18ff */
[----:B------:R-:W-:Y:S01]  /*0bb0*/  IMAD R3, R3, 0x8, R4 ;  /* 0x0000000803037824 */ /* 0x000fe200078e0204 */
[----:B------:R-:W-:Y:S02]  /*0bc0*/  LOP3.LUT R11, R11, 0xfffffffc, RZ, 0xc0, !PT ;  /* 0xfffffffc0b0b7812 */ /* 0x000fe400078ec0ff */
[----:B------:R-:W-:Y:S02]  /*0bd0*/  LOP3.LUT R10, R10, 0xfffffff8, RZ, 0xc0, !PT ;  /* 0xfffffff80a0a7812 */ /* 0x000fe400078ec0ff */
[----:B------:R-:W-:Y:S01]  /*0be0*/  LEA.HI R7, R7, R228, RZ, 0x5 ;  /* 0x000000e407077211 */ /* 0x000fe200078f28ff */
[----:B------:R-:W-:Y:S01]  /*0bf0*/  IMAD.IADD R11, R12, 0x1, -R11 ;  /* 0x000000010c0b7824 */ /* 0x000fe200078e0a0b */
[----:B------:R-:W-:Y:S01]  /*0c00*/  LEA.HI R2, R2, R13, RZ, 0x1 ;  /* 0x0000000d02027211 */ /* 0x000fe200078f08ff */
[----:B------:R0:W-:Y:S01]  /*0c10*/  STL [R1+0x2c], R3 ;  /* 0x00002c0301007387 */ /* 0x0001e20000100800 */
[----:B------:R-:W-:Y:S01]  /*0c20*/  SHF.R.S32.HI R7, RZ, 0x5, R7 ;  /* 0x00000005ff077819 */ /* 0x000fe20000011407 */
[----:B------:R-:W-:Y:S01]  /*0c30*/  IMAD.IADD R10, R9, 0x1, -R10 ;  /* 0x00000001090a7824 */ /* 0x000fe200078e0a0a */
[----:B------:R-:W-:-:S02]  /*0c40*/  LOP3.LUT R2, R2, 0x3fffffe, RZ, 0xc0, !PT ;  /* 0x03fffffe02027812 */ /* 0x000fc400078ec0ff */
[----:B------:R-:W-:Y:S01]  /*0c50*/  LEA.HI R5, R11, R11, RZ, 0x1 ;  /* 0x0000000b0b057211 */ /* 0x000fe200078f08ff */
[----:B------:R-:W-:Y:S01]  /*0c60*/  IMAD R7, R7, 0x10, R10 ;  /* 0x0000001007077824 */ /* 0x000fe200078e020a */
[----:B------:R-:W-:Y:S01]  /*0c70*/  LEA.HI R0, R0, R12, RZ, 0x3 ;  /* 0x0000000c00007211 */ /* 0x000fe200078f18ff */
[----:B------:R-:W-:Y:S01]  /*0c80*/  IMAD.IADD R2, R13, 0x1, -R2 ;  /* 0x000000010d027824 */ /* 0x000fe200078e0a02 */
[----:B------:R-:W-:Y:S02]  /*0c90*/  LOP3.LUT R4, R5, 0x1ffffffe, RZ, 0xc0, !PT ;  /* 0x1ffffffe05047812 */ /* 0x000fe400078ec0ff */
[----:B0-----:R-:W-:Y:S01]  /*0ca0*/  LOP3.LUT R3, R8, 0x7ffffffc, RZ, 0xc0, !PT ;  /* 0x7ffffffc08037812 */ /* 0x001fe200078ec0ff */
[----:B------:R-:W-:Y:S01]  /*0cb0*/  IMAD R5, R2, 0x40, R7 ;  /* 0x0000004002057824 */ /* 0x000fe200078e0207 */
[----:B------:R-:W-:Y:S01]  /*0cc0*/  LOP3.LUT R16, R0, 0xfffffff8, RZ, 0xc0, !PT ;  /* 0xfffffff800107812 */ /* 0x000fe200078ec0ff */
[----:B------:R-:W-:Y:S01]  /*0cd0*/  IMAD.IADD R4, R11, 0x1, -R4 ;  /* 0x000000010b047824 */ /* 0x000fe200078e0a04 */
[----:B------:R-:W-:Y:S01]  /*0ce0*/  SHF.R.S32.HI R227, RZ, 0x3, R0 ;  /* 0x00000003ffe37819 */ /* 0x000fe20000011400 */
[----:B------:R-:W-:Y:S01]  /*0cf0*/  IMAD.IADD R3, R228, 0x1, -R3 ;  /* 0x00000001e4037824 */ /* 0x000fe200078e0a03 */
[----:B------:R0:W-:Y:S01]  /*0d00*/  STL [R1+0x24], R5 ;  /* 0x0000240501007387 */ /* 0x0001e20000100800 */
[----:B------:R-:W-:-:S02]  /*0d10*/  IMAD.IADD R16, R12, 0x1, -R16 ;  /* 0x000000010c107824 */ /* 0x000fc400078e0a10 */
[----:B------:R-:W-:-:S04]  /*0d20*/  IMAD.SHL.U32 R2, R3, 0x2, RZ ;  /* 0x0000000203027824 */ /* 0x000fc800078e00ff */
[C---:B------:R-:W-:Y:S02]  /*0d30*/  VIADD R225, R2.reuse, 0x10 ;  /* 0x0000001002e17836 */ /* 0x040fe40000000000 */
[C---:B------:R-:W-:Y:S02]  /*0d40*/  VIADD R222, R2.reuse, 0x90 ;  /* 0x0000009002de7836 */ /* 0x040fe40000000000 */
[C---:B------:R-:W-:Y:S01]  /*0d50*/  VIADD R23, R2.reuse, 0xa8 ;  /* 0x000000a802177836 */ /* 0x040fe20000000000 */
[----:B------:R-:W-:Y:S01]  /*0d60*/  SHF.R.S32.HI R0, RZ, 0x1f, R225 ;  /* 0x0000001fff007819 */ /* 0x000fe200000114e1 */
[C---:B------:R-:W-:Y:S01]  /*0d70*/  VIADD R226, R2.reuse, 0x8 ;  /* 0x0000000802e27836 */ /* 0x040fe20000000000 */
[----:B------:R-:W-:Y:S01]  /*0d80*/  SHF.R.S32.HI R0, RZ, 0x1f, R222 ;  /* 0x0000001fff007819 */ /* 0x000fe200000114de */
[----:B------:R-:W-:Y:S01]  /*0d90*/  VIADD R224, R2, 0x80 ;  /* 0x0000008002e07836 */ /* 0x000fe20000000000 */
[----:B------:R-:W-:Y:S01]  /*0da0*/  SHF.R.S32.HI R0, RZ, 0x1f, R23 ;  /* 0x0000001fff007819 */ /* 0x000fe20000011417 */
[----:B------:R-:W-:Y:S01]  /*0db0*/  IMAD R0, R4, 0x8, R5 ;  /* 0x0000000804007824 */ /* 0x000fe200078e0205 */
        /* <DEDUP_REMOVED lines=15> */
.L_x_4082:
[----:B------:R-:W-:Y:S01]  /*0eb0*/  ULDC.64 UR8, c[0x0][0xc88] ;  /* 0x0003220000087ab9 */ /* 0x000fe20000000a00 */
[----:B------:R-:W-:Y:S01]  /*0ec0*/  ULDC.64 UR14, c[0x0][0x998] ;  /* 0x00026600000e7ab9 */ /* 0x000fe20000000a00 */
[----:B------:R-:W-:Y:S01]  /*0ed0*/  UIMAD.WIDE UR8, UR7, 0x4, UR8 ;  /* 0x00000004070878a5 */ /* 0x000fe2000f8e0208 */
[----:B------:R-:W-:Y:S01]  /*0ee0*/  ISETP.NE.U32.AND P1, PT, RZ, UR14, PT ;  /* 0x0000000eff007c0c */ /* 0x000fe2000bf25070 */
[----:B------:R-:W-:Y:S01]  /*0ef0*/  ULDC.64 UR12, c[0x0][0x990] ;  /* 0x00026400000c7ab9 */ /* 0x000fe20000000a00 */
[----:B------:R-:W-:Y:S01]  /*0f00*/  ULDC.64 UR10, c[0x0][0xa20] ;  /* 0x00028800000a7ab9 */ /* 0x000fe20000000a00 */
[----:B------:R-:W-:Y:S02]  /*0f10*/  ULOP3.LUT UR38, UR5, 0xffff, URZ, 0xc0, !UPT ;  /* 0x0000ffff05267892 */ /* 0x000fe4000f8ec03f */
[----:B0-23--:R-:W-:Y:S01]  /*0f20*/  IMAD.U32 R4, RZ, RZ, UR8 ;  /* 0x00000008ff047e24 */ /* 0x00dfe2000f8e00ff */
        /* <DEDUP_REMOVED lines=13> */
[----:B----4-:R-:W0:Y:S01]  /*1000*/  @P1 LDC.64 R8, c[0x0][0x9b8] ;  /* 0x00026e00ff081b82 */ /* 0x010e220000000a00 */
[----:B------:R-:W-:-:S07]  /*1010*/  PLOP3.LUT P5, PT, PT, PT, UP1, 0x80, 0x0 ;  /* 0x000000000000781c */ /* 0x000fce0003faf018 */
[----:B-1----:R-:W1:Y:S08]  /*1020*/  @P0 LDC.64 R6, c[0x0][0x9a8] ;  /* 0x00026a00ff060b82 */ /* 0x002e700000000a00 */
        /* <DEDUP_REMOVED lines=58> */
.L_x_4033:
[----:B------:R-:W-:Y:S01]  /*13d0*/  UIADD3 UR55, -UR55, UR4, URZ ;  /* 0x0000000437377290 */ /* 0x000fe2000fffe13f */
[----:B-----5:R-:W-:Y:S01]  /*13e0*/  FMUL.FTZ R0, R3, R0 ;  /* 0x0000000003007220 */ /* 0x020fe20000410000 */
[----:B------:R-:W-:Y:S02]  /*13f0*/  ULOP3.LUT UR5, UR5, 0xff0000, URZ, 0xc0, !UPT ;  /* 0x00ff000005057892 */ /* 0x000fe4000f8ec03f */
[----:B------:R-:W-:Y:S02]  /*1400*/  UISETP.GE.AND UP0, UPT, UR55, 0x1, UPT ;  /* 0x000000013700788c */ /* 0x000fe4000bf06270 */
[----:B------:R-:W-:Y:S02]  /*1410*/  UIADD3 UR6, UR55, 0x9f, URZ ;  /* 0x0000009f37067890 */ /* 0x000fe4000fffe03f */
[----:B------:R-:W-:Y:S02]  /*1420*/  USHF.R.U32.HI UR8, URZ, 0x8, UR8 ;  /* 0x000000083f087899 */ /* 0x000fe40008011608 */
[----:B------:R-:W-:Y:S01]  /*1430*/  PLOP3.LUT P0, PT, PT, PT, UP0, 0x80, 0x0 ;  /* 0x000000000000781c */ /* 0x000fe20003f0f008 */
[----:B------:R-:W-:-:S02]  /*1440*/  UIMAD.WIDE UR6, UR6, 0x66666667, URZ ;  /* 0x66666667060678a5 */ /* 0x000fc4000f8e023f */
[----:B------:R-:W-:Y:S02]  /*1450*/  ULEA.HI UR5, UR5, UR8, URZ, 0x10 ;  /* 0x0000000805057291 */ /* 0x000fe4000f8f803f */
[----:B------:R-:W-:Y:S01]  /*1460*/  USHF.R.U32.HI UR6, URZ, 0x1f, UR7 ;  /* 0x0000001f3f067899 */ /* 0x000fe20008011607 */
[----:B------:R-:W-:Y:S01]  /*1470*/  ULDC UR11, c[0x0][0x988] ;  /* 0x00026200000b7ab9 */ /* 0x000fe20000000800 */
[----:B------:R-:W-:Y:S01]  /*1480*/  UMOV UR4, URZ ;  /* 0x0000003f00047c82 */ /* 0x000fe20008000000 */
[----:B------:R-:W-:Y:S02]  /*1490*/  ULOP3.LUT UR39, UR5, 0xff, URZ, 0xc0, !UPT ;  /* 0x000000ff05277892 */ /* 0x000fe4000f8ec03f */
[----:B------:R-:W-:Y:S02]  /*14a0*/  USHF.R.U32.HI UR45, URZ, 0x10, UR5 ;  /* 0x000000103f2d7899 */ /* 0x000fe40008011605 */
[----:B------:R-:W-:Y:S01]  /*14b0*/  ULEA.HI.SX32 UR9, UR7, UR6, 0x1a ;  /* 0x0000000607097291 */ /* 0x000fe2000f8fd23f */
        /* <DEDUP_REMOVED lines=37> */
.L_x_4034:
[----:B------:R-:W-:Y:S01]  /*1710*/  UIMAD UR40, UR39, UR4, URZ ;  /* 0x00000004272872a4 */ /* 0x000fe2000f8e023f */
[----:B------:R-:W-:Y:S02]  /*1720*/  IMAD.U32 R3, RZ, RZ, UR9 ;  /* 0x00000009ff037e24 */ /* 0x000fe4000f8e00ff */
[----:B------:R-:W-:Y:S01]  /*1730*/  FMUL.FTZ R0, R0, UR11 ;  /* 0x0000000b00007c20 */ /* 0x000fe20008410000 */
[----:B------:R-:W-:Y:S01]  /*1740*/  IMAD.U32 R4, RZ, RZ, UR4 ;  /* 0x00000004ff047e24 */ /* 0x000fe2000f8e00ff */
[----:B------:R-:W-:Y:S02]  /*1750*/  PLOP3.LUT P0, PT, PT, PT, PT, 0x80, 0x0 ;  /* 0x000000000000781c */ /* 0x000fe40003f0f070 */
[----:B------:R-:W-:Y:S02]  /*1760*/  CS2R R84, SRZ ;  /* 0x0000000000547805 */ /* 0x000fe4000001ff00 */
[----:B------:R-:W-:Y:S02]  /*1770*/  CS2R R20, SRZ ;  /* 0x0000000000147805 */ /* 0x000fe4000001ff00 */
[----:B------:R-:W-:-:S02]  /*1780*/  R2UR UR41, R0 ;  /* 0x00000000002972ca */ /* 0x000fc400000e0000 */
[----:B------:R-:W-:Y:S02]  /*1790*/  CS2R R126, SRZ ;  /* 0x00000000007e7805 */ /* 0x000fe4000001ff00 */
[----:B------:R-:W-:Y:S01]  /*17a0*/  VIADDMNMX R3, R4, UR40, R3, PT ;  /* 0x0000002804037c46 */ /* 0x000fe2000b800103 */
[----:B------:R-:W-:Y:S01]  /*17b0*/  IMAD.MOV.U32 R63, RZ, RZ, RZ ;  /* 0x000000ffff3f7224 */ /* 0x000fe200078e00ff */
[----:B------:R-:W-:Y:S01]  /*17c0*/  CS2R R92, SRZ ;  /* 0x00000000005c7805 */ /* 0x000fe2000001ff00 */
[----:B------:R-:W-:Y:S01]  /*17d0*/  IMAD.MOV.U32 R112, RZ, RZ, RZ ;  /* 0x000000ffff707224 */ /* 0x000fe200078e00ff */
[----:B------:R-:W-:Y:S01]  /*17e0*/  R2UR UR54, R3 ;  /* 0x00000000033672ca */ /* 0x000fe200000e0000 */
[----:B------:R-:W-:Y:S01]  /*17f0*/  IMAD.MOV.U32 R88, RZ, RZ, RZ ;  /* 0x000000ffff587224 */ /* 0x000fe200078e00ff */
[----:B------:R-:W-:Y:S01]  /*1800*/  CS2R R124, SRZ ;  /* 0x00000000007c7805 */ /* 0x000fe2000001ff00 */
[----:B------:R-:W-:Y:S01]  /*1810*/  IMAD.MOV.U32 R55, RZ, RZ, RZ ;  /* 0x000000ffff377224 */ /* 0x000fe200078e00ff */
[----:B------:R-:W-:Y:S01]  /*1820*/  CS2R R32, SRZ ;  /* 0x0000000000207805 */ /* 0x000fe2000001ff00 */
[----:B------:R-:W-:Y:S01]  /*1830*/  IMAD.MOV.U32 R141, RZ, RZ, RZ ;  /* 0x000000ffff8d7224 */ /* 0x000fe200078e00ff */
[----:B------:R-:W-:-:S02]  /*1840*/  CS2R R36, SRZ ;  /* 0x0000000000247805 */ /* 0x000fc4000001ff00 */
[----:B------:R-:W-:Y:S02]  /*1850*/  CS2R R76, SRZ ;  /* 0x00000000004c7805 */ /* 0x000fe4000001ff00 */
[----:B------:R-:W-:Y:S02]  /*1860*/  CS2R R134, SRZ ;  /* 0x0000000000867805 */ /* 0x000fe4000001ff00 */
[----:B------:R-:W-:Y:S01]  /*1870*/  CS2R R128, SRZ ;  /* 0x0000000000807805 */ /* 0x000fe2000001ff00 */
[----:B------:R-:W-:Y:S01]  /*1880*/  IMAD.MOV.U32 R143, RZ, RZ, RZ ;  /* 0x000000ffff8f7224 */ /* 0x000fe200078e00ff */
[----:B------:R-:W-:Y:S02]  /*1890*/  CS2R R68, SRZ ;  /* 0x0000000000447805 */ /* 0x000fe4000001ff00 */
[----:B------:R-:W-:Y:S01]  /*18a0*/  CS2R R122, SRZ ;  /* 0x00000000007a7805 */ /* 0x000fe2000001ff00 */
[----:B------:R-:W-:Y:S01]  /*18b0*/  UISETP.GT.AND UP0, UPT, UR54, UR40, UPT ;  /* 0x000000283600728c */ /* 0x000fe2000bf04270 */
[----:B------:R-:W-:Y:S01]  /*18c0*/  CS2R R60, SRZ ;  /* 0x00000000003c7805 */ /* 0x000fe2000001ff00 */
[----:B------:R-:W-:Y:S01]  /*18d0*/  IMAD.MOV.U32 R145, RZ, RZ, RZ ;  /* 0x000000ffff917224 */ /* 0x000fe200078e00ff */
[----:B------:R-:W-:Y:S01]  /*18e0*/  CS2R R130, SRZ ;  /* 0x0000000000827805 */ /* 0x000fe2000001ff00 */
[----:B------:R-:W-:Y:S01]  /*18f0*/  IMAD.MOV.U32 R155, RZ, RZ, RZ ;  /* 0x000000ffff9b7224 */ /* 0x000fe200078e00ff */
[----:B------:R-:W-:-:S02]  /*1900*/  CS2R R52, SRZ ;  /* 0x0000000000347805 */ /* 0x000fc4000001ff00 */
[----:B------:R-:W-:Y:S02]  /*1910*/  PLOP3.LUT P1, PT, PT, PT, UP0, 0x80, 0x0 ;  /* 0x000000000000781c */ /* 0x000fe40003f2f008 */
        /* <DEDUP_REMOVED lines=23> */
[----:B------:R-:W-:Y:S01]  /*1a90*/  CS2R R48, SRZ ;  /* 0x0000000000307805 */ /* 0x000fe2000001ff00 */
[----:B------:R-:W-:Y:S01]  /*1aa0*/  IMAD.MOV.U32 R94, RZ, RZ, RZ ;  /* 0x000000ffff5e7224 */ /* 0x000fe200078e00ff */
[----:B------:R-:W-:Y:S01]  /*1ab0*/  CS2R R8, SRZ ;  /* 0x0000000000087805 */ /* 0x000fe2000001ff00 */
[----:B------:R-:W-:Y:S01]  /*1ac0*/  IMAD.MOV.U32 R171, RZ, RZ, RZ ;  /* 0x000000ffffab7224 */ /* 0x000fe200078e00ff */
[----:B------:R-:W-:Y:S02]  /*1ad0*/  CS2R R78, SRZ ;  /* 0x00000000004e7805 */ /* 0x000fe4000001ff00 */
[----:B------:R-:W-:Y:S01]  /*1ae0*/  CS2R R6, SRZ ;  /* 0x0000000000067805 */ /* 0x000fe2000001ff00 */
[----:B------:R-:W-:Y:S01]  /*1af0*/  IMAD.MOV.U32 R90, RZ, RZ, RZ ;  /* 0x000000ffff5a7224 */ /* 0x000fe200078e00ff */
[----:B------:R-:W-:Y:S01]  /*1b00*/  CS2R R4, SRZ ;  /* 0x0000000000047805 */ /* 0x000fe2000001ff00 */
[----:B------:R-:W-:Y:S02]  /*1b10*/  IMAD.MOV.U32 R139, RZ, RZ, RZ ;  /* 0x000000ffff8b7224 */ /* 0x000fe400078e00ff */
[----:B------:R-:W-:-:S02]  /*1b20*/  IMAD.MOV.U32 R80, RZ, RZ, RZ ;  /* 0x000000ffff507224 */ /* 0x000fc400078e00ff */
[----:B------:R-:W-:Y:S02]  /*1b30*/  IMAD.MOV.U32 R86, RZ, RZ, RZ ;  /* 0x000000ffff567224 */ /* 0x000fe400078e00ff */
[----:B------:R-:W-:Y:S02]  /*1b40*/  IMAD.MOV.U32 R116, RZ, RZ, RZ ;  /* 0x000000ffff747224 */ /* 0x000fe400078e00ff */
[----:B------:R-:W-:Y:S02]  /*1b50*/  IMAD.MOV.U32 R82, RZ, RZ, RZ ;  /* 0x000000ffff527224 */ /* 0x000fe400078e00ff */
[----:B------:R-:W-:Y:S02]  /*1b60*/  IMAD.MOV.U32 R3, RZ, RZ, RZ ;  /* 0x000000ffff037224 */ /* 0x000fe400078e00ff */
        /* <DEDUP_REMOVED lines=13> */
[----:B------:R-:W-:-:S05]  /*1c40*/  SHF.R.S32.HI R12, RZ, 0x7, R12 ;  /* 0x00000007ff0c7819 */ /* 0x000fca000001140c */
        /* <DEDUP_REMOVED lines=25> */
.L_x_4036:
[----:B------:R-:W-:Y:S01]  /*1de0*/  ULEA.HI UR4, UR48, UR48, URZ, 0x1 ;  /* 0x0000003030047291 */ /* 0x000fe2000f8f083f */
[----:B------:R-:W-:-:S03]  /*1df0*/  IMAD.U32 R3, RZ, RZ, UR49 ;  /* 0x00000031ff037e24 */ /* 0x000fc6000f8e00ff */
[----:B------:R-:W-:Y:S02]  /*1e00*/  ULOP3.LUT UR4, UR4, 0xfffffffe, URZ, 0xc0, !UPT ;  /* 0xfffffffe04047892 */ /* 0x000fe4000f8ec03f */
[----:B------:R-:W-:Y:S02]  /*1e10*/  ISETP.NE.AND P0, PT, R3, 0x3, PT ;  /* 0x000000030300780c */ /* 0x000fe40003f05270 */
[----:B------:R-:W-:-:S06]  /*1e20*/  UIADD3 UR4, UR48, -UR4, URZ ;  /* 0x8000000430047290 */ /* 0x000fcc000fffe03f */
[----:B------:R-:W-:-:S05]  /*1e30*/  IMAD.U32 R0, RZ, RZ, UR4 ;  /* 0x00000004ff007e24 */ /* 0x000fca000f8e00ff */
[----:B------:R-:W-:-:S04]  /*1e40*/  SHF.L.U32 R0, R0, 0x1f, RZ ;  /* 0x0000001f00007819 */ /* 0x000fc800000006ff */
[----:B------:R-:W0:Y:S02]  /*1e50*/  SYNCS.PHASECHK.TRANS64.TRYWAIT P1, [UR50+0x33400], R0 ;  /* 0x03340000ff0075a7 */ /* 0x000e240008020172 */
[----:B0-----:R-:W-:Y:S05]  /*1e60*/  @!P1 BRA `(.L_x_4037) ;  /* 0x0000013c005c9947 */ /* 0x001fea0003800000 */
.L_x_4183:
[----:B------:R-:W-:Y:S05]  /*1e70*/  @!P0 BRA `(.L_x_4038) ;  /* 0x0000000000048947 */ /* 0x000fea0003800000 */
[----:B------:R-:W-:Y:S01]  /*1e80*/  BPT.TRAP 0x1 ;  /* 0x000000040000795c */ /* 0x000fe20000300000 */
.L_x_4038:
[----:B------:R-:W-:Y:S02]  /*1e90*/  IMAD.U32 R4, RZ, RZ, UR46 ;  /* 0x0000002eff047e24 */ /* 0x000fe4000f8e00ff */
[----:B0-----:R-:W-:-:S03]  /*1ea0*/  IMAD.U32 R3, RZ, RZ, UR47 ;  /* 0x0000002fff037e24 */ /* 0x001fc6000f8e00ff */
[----:B------:R-:W-:Y:S02]  /*1eb0*/  LEA R4, R4, UR50, 0x3 ;  /* 0x0000003204047c11 */ /* 0x000fe4000f8e18ff */
[----:B------:R-:W-:-:S04]  /*1ec0*/  SHF.L.U32 R3, R3, 0x1f, RZ ;  /* 0x0000001f03037819 */ /* 0x000fc800000006ff */
[----:B------:R0:W1:Y:S01]  /*1ed0*/  SYNCS.PHASECHK.TRANS64.TRYWAIT P1, [R4+URZ+0x33430], R3 ;  /* 0x03343003040075a7 */ /* 0x000062000802017f */
[----:B------:R-:W-:Y:S05]  /*1ee0*/  @!P0 BRA `(.L_x_4039) ;  /* 0x0000000000048947 */ /* 0x000fea0003800000 */
[----:B------:R-:W-:Y:S01]  /*1ef0*/  BPT.TRAP 0x1 ;  /* 0x000000040000795c */ /* 0x000fe20000300000 */
.L_x_4039:
[----:B------:R-:W-:Y:S01]  /*1f00*/  IMAD.MOV.U32 R25, RZ, RZ, RZ ;  /* 0x000000ffff197224 */ /* 0x000fe200078e00ff */
[----:B-1----:R-:W-:Y:S06]  /*1f10*/  @P1 BRA `(.L_x_4040) ;  /* 0x0000000000081947 */ /* 0x002fec0003800000 */
[----:B------:R-:W1:Y:S02]  /*1f20*/  SYNCS.PHASECHK.TRANS64.TRYWAIT P1, [R4+URZ+0x33430], R3 ;  /* 0x03343003040075a7 */ /* 0x000e64000802017f */
[----:B-1----:R-:W-:Y:S05]  /*1f30*/  @!P1 BRA `(.L_x_4041) ;  /* 0x0000013c00409947 */ /* 0x002fea0003800000 */
.L_x_4040:
[----:B------:R-:W-:Y:S05]  /*1f40*/  WARPSYNC.ALL ;  /* 0x0000000000007948 */ /* 0x000fea0003800000 */
[----:B------:R-:W-:Y:S01]  /*1f50*/  UIADD3 UR50, UR50, 0x24200, URZ ;  /* 0x0002420032327890 */ /* 0x000fe2000fffe03f */
[----:B------:R-:W-:Y:S01]  /*1f60*/  WARPGROUP.ARRIVE ;  /* 0x00000000000079c5 */ /* 0x000fe20000000000 */
[----:B------:R-:W-:Y:S02]  /*1f70*/  ULOP3.LUT UR28, UR56, 0x10000, URZ, 0xfc, !UPT ;  /* 0x00010000381c7892 */ /* 0x000fe4000f8efc3f */
[----:B------:R-:W-:Y:S01]  /*1f80*/  USHF.R.U32.HI UR50, URZ, 0x4, UR50 ;  /* 0x000000043f327899 */ /* 0x000fe20008011632 */
[----:B------:R-:W-:Y:S01]  /*1f90*/  UMOV UR25, 0x80000020 ;  /* 0x8000002000197882 */ /* 0x000fe20000000000 */
[----:B------:R-:W-:-:S02]  /*1fa0*/  UMOV UR27, 0x80000020 ;  /* 0x80000020001b7882 */ /* 0x000fc40000000000 */
[----:B------:R-:W-:Y:S01]  /*1fb0*/  ULOP3.LUT UR50, UR50, 0x3fff, URZ, 0xc0, !UPT ;  /* 0x00003fff32327892 */ /* 0x000fe2000f8ec03f */
[----:B------:R-:W-:Y:S01]  /*1fc0*/  UMOV UR24, UR28 ;  /* 0x0000001c00187c82 */ /* 0x000fe20008000000 */
[----:B------:R-:W-:Y:S02]  /*1fd0*/  UMOV UR5, UR25 ;  /* 0x0000001900057c82 */ /* 0x000fe40008000000 */
[----:B------:R-:W-:Y:S01]  /*1fe0*/  ULOP3.LUT UR50, UR50, 0x10000, URZ, 0xfc, !UPT ;  /* 0x0001000032327892 */ /* 0x000fe2000f8efc3f */
[----:B------:R-:W-:Y:S01]  /*1ff0*/  UMOV UR4, UR24 ;  /* 0x0000001800047c82 */ /* 0x000fe20008000000 */
[----:B------:R-:W-:Y:S02]  /*2000*/  UMOV UR7, 0x80000020 ;  /* 0x8000002000077882 */ /* 0x000fe40000000000 */
[----:B------:R-:W-:Y:S01]  /*2010*/  UIMAD UR30, UR46, 0x780, UR50 ;  /* 0x000007802e1e78a4 */ /* 0x000fe2000f8e0232 */
[----:B------:R-:W-:Y:S01]  /*2020*/  UMOV UR11, 0x80000020 ;  /* 0x80000020000b7882 */ /* 0x000fe20000000000 */
[----:B------:R-:W-:-:S02]  /*2030*/  UMOV UR15, 0x80000020 ;  /* 0x80000020000f7882 */ /* 0x000fc40000000000 */
[----:B------:R-:W-:Y:S02]  /*2040*/  UIADD3 UR6, UR30, 0x80, URZ ;  /* 0x000000801e067890 */ /* 0x000fe4000fffe03f */
[----:B------:R-:W-:Y:S02]  /*2050*/  UIADD3 UR8, UR30, 0x100, URZ ;  /* 0x000001001e087890 */ /* 0x000fe4000fffe03f */
[----:B------:R-:W-:Y:S01]  /*2060*/  UMOV UR26, UR30 ;  /* 0x0000001e001a7c82 */ /* 0x000fe20008000000 */
[----:B------:R-:W-:Y:S01]  /*2070*/  UIADD3 UR9, UR30, 0x180, URZ ;  /* 0x000001801e097890 */ /* 0x000fe2000fffe03f */
[----:B------:R-:W-:Y:S01]  /*2080*/  QGMMA.64x32x32.F32.E4M3.E4M3 R92, gdesc[UR24], RZ, !UPT, gsb0 ;  /* 0x00600000185c79f3 */ /* 0x000fe2000c0008ff */
[----:B------:R-:W-:Y:S01]  /*2090*/  UMOV UR26, UR6 ;  /* 0x00000006001a7c82 */ /* 0x000fe20008000000 */
[----:B------:R-:W-:Y:S01]  /*20a0*/  UMOV UR27, 0x80000020 ;  /* 0x80000020001b7882 */ /* 0x000fe20000000000 */
[----:B------:R-:W-:Y:S01]  /*20b0*/  UMOV UR6, UR8 ;  /* 0x0000000800067c82 */ /* 0x000fe20008000000 */
[----:B------:R-:W-:-:S02]  /*20c0*/  UIADD3 UR10, UR30, 0x200, URZ ;  /* 0x000002001e0a7890 */ /* 0x000fc4000fffe03f */
[----:B------:R-:W-:Y:S02]  /*20d0*/  UIADD3 UR12, UR30, 0x102, URZ ;  /* 0x000001021e0c7890 */ /* 0x000fe4000fffe03f */
[----:B------:R-:W-:Y:S02]  /*20e0*/  UIADD3 UR13, UR30, 0x182, URZ ;  /* 0x000001821e0d7890 */ /* 0x000fe4000fffe03f */
[----:B------:R-:W-:Y:S02]  /*20f0*/  UIADD3 UR14, UR30, 0x202, URZ ;  /* 0x000002021e0e7890 */ /* 0x000fe4000fffe03f */
[----:B------:R-:W-:Y:S01]  /*2100*/  UIADD3 UR18, UR30, 0x382, URZ ;  /* 0x000003821e127890 */ /* 0x000fe2000fffe03f */
[----:B------:R-:W-:Y:S01]  /*2110*/  UMOV UR19, 0x80000020 ;  /* 0x8000002000137882 */ /* 0x000fe20000000000 */
[----:B------:R-:W-:Y:S01]  /*2120*/  UIADD3 UR22, UR30, 0x600, URZ ;  /* 0x000006001e167890 */ /* 0x000fe2000fffe03f */
[----:B------:R-:W-:Y:S01]  /*2130*/  UMOV UR23, 0x80000020 ;  /* 0x8000002000177882 */ /* 0x000fe20000000000 */
[----:B------:R-:W-:Y:S01]  /*2140*/  UMOV UR31, 0x80000020 ;  /* 0x80000020001f7882 */ /* 0x000fe20000000000 */
[----:B------:R-:W-:-:S02]  /*2150*/  WARPGROUP.DEPBAR.LE gsb0, 0x0 ;  /* 0x00008000000079c5 */ /* 0x000fc40000010000 */
[----:B------:R-:W-:-:S06]  /*2160*/  WARPGROUP.ARRIVE ;  /* 0x00000000000079c5 */ /* 0x000fcc0000000000 */
[----:B------:R-:W-:Y:S01]  /*2170*/  QGMMA.64x32x32.F32.E4M3.E4M3 R76, gdesc[UR24], RZ, !UPT, gsb0 ;  /* 0x00600000184c79f3 */ /* 0x000fe2000c0008ff */
[----:B------:R-:W-:Y:S01]  /*2180*/  UMOV UR26, UR9 ;  /* 0x00000009001a7c82 */ /* 0x000fe20008000000 */
[----:B------:R-:W-:Y:S01]  /*2190*/  UMOV UR27, 0x80000020 ;  /* 0x80000020001b7882 */ /* 0x000fe20000000000 */
[----:B------:R-:W-:Y:S02]  /*21a0*/  WARPGROUP.DEPBAR.LE gsb0, 0x0 ;  /* 0x00008000000079c5 */ /* 0x000fe40000010000 */
[----:B------:R-:W-:-:S06]  /*21b0*/  WARPGROUP.ARRIVE ;  /* 0x00000000000079c5 */ /* 0x000fcc0000000000 */
[----:B------:R-:W-:Y:S01]  /*21c0*/  QGMMA.64x32x32.F32.E4M3.E4M3 R60, gdesc[UR4], RZ, !UPT, gsb0 ;  /* 0x00600000043c79f3 */ /* 0x000fe2000c0008ff */
[----:B------:R-:W-:Y:S02]  /*21d0*/  UIADD3 UR4, UR28, 0x2, URZ ;  /* 0x000000021c047890 */ /* 0x000fe4000fffe03f */
[----:B------:R-:W-:Y:S01]  /*21e0*/  UIADD3 UR6, UR30, 0x2, URZ ;  /* 0x000000021e067890 */ /* 0x000fe2000fffe03f */
[----:B------:R-:W-:Y:S01]  /*21f0*/  UMOV UR5, 0x80000020 ;  /* 0x8000002000057882 */ /* 0x000fe20000000000 */
[----:B------:R-:W-:Y:S01]  /*2200*/  UMOV UR7, 0x80000020 ;  /* 0x8000002000077882 */ /* 0x000fe20000000000 */
[----:B------:R-:W-:Y:S02]  /*2210*/  UMOV UR9, UR5 ;  /* 0x0000000500097c82 */ /* 0x000fe40008000000 */
[----:B------:R-:W-:Y:S01]  /*2220*/  UMOV UR8, UR4 ;  /* 0x0000000400087c82 */ /* 0x000fe20008000000 */
[----:B------:R-:W-:Y:S02]  /*2230*/  WARPGROUP.DEPBAR.LE gsb0, 0x0 ;  /* 0x00008000000079c5 */ /* 0x000fe40000010000 */
[----:B------:R-:W-:-:S06]  /*2240*/  WARPGROUP.ARRIVE ;  /* 0x00000000000079c5 */ /* 0x000fcc0000000000 */
[----:B------:R-:W-:Y:S01]  /*2250*/  QGMMA.64x32x32.F32.E4M3.E4M3 R44, gdesc[UR24], RZ, !UPT, gsb0 ;  /* 0x00600000182c79f3 */ /* 0x000fe2000c0008ff */
[----:B------:R-:W-:Y:S01]  /*2260*/  UMOV UR26, UR10 ;  /* 0x0000000a001a7c82 */ /* 0x000fe20008000000 */
[----:B------:R-:W-:Y:S01]  /*2270*/  UMOV UR27, 0x80000020 ;  /* 0x80000020001b7882 */ /* 0x000fe20000000000 */
[----:B------:R-:W-:Y:S01]  /*2280*/  UIADD3 UR10, UR30, 0x82, URZ ;  /* 0x000000821e0a7890 */ /* 0x000fe2000fffe03f */
        /* <DEDUP_REMOVED lines=16> */
[----:B------:R-:W-:Y:S01]  /*2390*/  QGMMA.64x32x32.F32.E4M3.E4M3 R60, gdesc[UR8], R60, gsb0 ;  /* 0x00600000083c79f3 */ /* 0x000fe2000800083c */
        /* <DEDUP_REMOVED lines=15> */
[----:B------:R-:W-:Y:S02]  /*2490*/  UIADD3 UR6, UR30, 0x300, URZ ;  /* 0x000003001e067890 */ /* 0x000fe4000fffe03f */
        /* <DEDUP_REMOVED lines=97> */
[----:B------:R-:W-:-:S03]  /*2ab0*/  UIADD3 UR6, UR30, 0x702, URZ ;  /* 0x000007021e067890 */ /* 0x000fc6000fffe03f */
        /* <DEDUP_REMOVED lines=20> */
.L_x_4042:
[----:B01----:R-:W-:Y:S01]  /*2c00*/  IMAD.U32 R3, RZ, RZ, UR55 ;  /* 0x00000037ff037e24 */ /* 0x003fe2000f8e00ff */
[----:B------:R-:W-:Y:S01]  /*2c10*/  P2R R6, PR, RZ, 0x1 ;  /* 0x00000001ff067803 */ /* 0x000fe20000000000 */
[----:B------:R-:W-:Y:S01]  /*2c20*/  IMAD.U32 R0, RZ, RZ, UR54 ;  /* 0x00000036ff007e24 */ /* 0x000fe2000f8e00ff */
[----:B------:R-:W-:Y:S01]  /*2c30*/  R2UR UR6, R4 ;  /* 0x00000000040672ca */ /* 0x000fe200000e0000 */
[----:B------:R-:W-:Y:S01]  /*2c40*/  IMAD.U32 R9, RZ, RZ, UR41 ;  /* 0x00000029ff097e24 */ /* 0x000fe2000f8e00ff */
[----:B------:R-:W-:Y:S01]  /*2c50*/  IADD3 R3, R3, 0xa0, -R2 ;  /* 0x000000a003037810 */ /* 0x000fe20007ffe802 */
[----:B------:R-:W-:Y:S01]  /*2c60*/  UIADD3 UR54, UR54, -0x2, URZ ;  /* 0xfffffffe36367890 */ /* 0x000fe2000fffe03f */
[--C-:B------:R-:W-:Y:S02]  /*2c70*/  IMAD.MOV.U32 R109, RZ, RZ, R25.reuse ;  /* 0x000000ffff6d7224 */ /* 0x100fe400078e0019 */
[----:B------:R-:W-:Y:S01]  /*2c80*/  IMAD.MOV.U32 R108, RZ, RZ, R25 ;  /* 0x000000ffff6c7224 */ /* 0x000fe200078e0019 */
[----:B------:R-:W-:Y:S01]  /*2c90*/  UISETP.GE.AND UP0, UPT, UR54, UR40, UPT ;  /* 0x000000283600728c */ /* 0x000fe2000bf06270 */
[----:B------:R-:W-:-:S02]  /*2ca0*/  IMAD R3, R0, -0xa0, R3 ;  /* 0xffffff6000037824 */ /* 0x000fc400078e0203 */
[--C-:B------:R-:W-:Y:S02]  /*2cb0*/  IMAD.MOV.U32 R111, RZ, RZ, R25.reuse ;  /* 0x000000ffff6f7224 */ /* 0x100fe400078e0019 */
[--C-:B------:R-:W-:Y:S01]  /*2cc0*/  IMAD.MOV.U32 R110, RZ, RZ, R25.reuse ;  /* 0x000000ffff6e7224 */ /* 0x100fe200078e0019 */
[C---:B------:R-:W-:Y:S01]  /*2cd0*/  ISETP.GT.AND P6, PT, R3.reuse, RZ, PT ;  /* 0x000000ff0300720c */ /* 0x040fe20003fc4270 */
[----:B------:R-:W-:Y:S01]  /*2ce0*/  UIADD3 UR6, UR6, 0x33440, URZ ;  /* 0x0003344006067890 */ /* 0x000fe2000fffe03f */
[C---:B------:R-:W-:Y:S01]  /*2cf0*/  ISETP.GT.AND P5, PT, R3.reuse, 0x1, PT ;  /* 0x000000010300780c */ /* 0x040fe20003fa4270 */
[--C-:B------:R-:W-:Y:S01]  /*2d00*/  IMAD.MOV.U32 R113, RZ, RZ, R25.reuse ;  /* 0x000000ffff717224 */ /* 0x100fe200078e0019 */
[----:B------:R-:W-:Y:S01]  /*2d10*/  ISETP.GT.AND P4, PT, R3, 0x8, PT ;  /* 0x000000080300780c */ /* 0x000fe20003f84270 */
[----:B------:R-:W-:Y:S01]  /*2d20*/  UPRMT UR6, UR51, 0x654, UR6 ;  /* 0x0000065433067896 */ /* 0x000fe20008000006 */
[----:B------:R-:W-:Y:S01]  /*2d30*/  FSEL R92, R92, -INF , P6 ;  /* 0xff8000005c5c7808 */ /* 0x000fe20003000000 */
[--C-:B------:R-:W-:Y:S01]  /*2d40*/  IMAD.MOV.U32 R112, RZ, RZ, R25.reuse ;  /* 0x000000ffff707224 */ /* 0x100fe200078e0019 */
[----:B------:R-:W-:Y:S01]  /*2d50*/  FSEL R93, R93, -INF , P5 ;  /* 0xff8000005d5d7808 */ /* 0x000fe20002800000 */
[--C-:B------:R-:W-:Y:S01]  /*2d60*/  IMAD.MOV.U32 R115, RZ, RZ, R25.reuse ;  /* 0x000000ffff737224 */ /* 0x100fe200078e0019 */
[C---:B------:R-:W-:Y:S01]  /*2d70*/  ISETP.GT.AND P3, PT, R3.reuse, 0x9, PT ;  /* 0x000000090300780c */ /* 0x040fe20003f64270 */
[--C-:B------:R-:W-:Y:S01]  /*2d80*/  IMAD.MOV.U32 R114, RZ, RZ, R25.reuse ;  /* 0x000000ffff727224 */ /* 0x100fe200078e0019 */
[----:B------:R-:W-:Y:S01]  /*2d90*/  FSEL R96, R96, -INF , P4 ;  /* 0xff80000060607808 */ /* 0x000fe20002000000 */
[--C-:B------:R-:W-:Y:S01]  /*2da0*/  IMAD.MOV.U32 R117, RZ, RZ, R25.reuse ;  /* 0x000000ffff757224 */ /* 0x100fe200078e0019 */
[----:B------:R-:W-:Y:S01]  /*2db0*/  FMNMX.FTZ R5, R92, R93, !PT ;  /* 0x0000005d5c057209 */ /* 0x000fe20007810000 */
[----:B------:R-:W-:Y:S01]  /*2dc0*/  SYNCS.ARRIVE.TRANS64.RED.A1T0 RZ, [UR6], RZ ;  /* 0x000000ffffff79a7 */ /* 0x000fe20008100406 */
[----:B------:R-:W-:Y:S01]  /*2dd0*/  ISETP.GT.AND P1, PT, R3, 0x10, PT ;  /* 0x000000100300780c */ /* 0x000fe20003f24270 */
[--C-:B------:R-:W-:Y:S01]  /*2de0*/  IMAD.MOV.U32 R116, RZ, RZ, R25.reuse ;  /* 0x000000ffff747224 */ /* 0x100fe200078e0019 */
[----:B------:R-:W-:Y:S01]  /*2df0*/  FSEL R97, R97, -INF , P3 ;  /* 0xff80000061617808 */ /* 0x000fe20001800000 */
[--C-:B------:R-:W-:Y:S01]  /*2e00*/  IMAD.MOV.U32 R119, RZ, RZ, R25.reuse ;  /* 0x000000ffff777224 */ /* 0x100fe200078e0019 */
[----:B------:R-:W-:Y:S01]  /*2e10*/  FMNMX.FTZ R0, R96, R5, !PT ;  /* 0x0000000560007209 */ /* 0x000fe20007810000 */
[----:B------:R-:W-:Y:S01]  /*2e20*/  IMAD.MOV.U32 R118, RZ, RZ, R25 ;  /* 0x000000ffff767224 */ /* 0x000fe200078e0019 */
        /* <DEDUP_REMOVED lines=103> */
[----:B------:R-:W-:Y:S02]  /*34a0*/  ISETP.GT.AND P0, PT, R3, 0x79, PT ;  /* 0x000000790300780c */ /* 0x000fe40003f04270 */
[----:B------:R-:W-:Y:S02]  /*34b0*/  FSEL R56, R56, -INF , P6 ;  /* 0xff80000038387808 */ /* 0x000fe40003000000 */
[----:B------:R-:W-:Y:S02]  /*34c0*/  FMNMX.FTZ R5, R53, R0, !PT ;  /* 0x0000000035057209 */ /* 0x000fe40007810000 */
[----:B------:R-:W-:Y:S02]  /*34d0*/  FSEL R47, R47, -INF , P5 ;  /* 0xff8000002f2f7808 */ /* 0x000fe40002800000 */
[----:B------:R-:W-:Y:S02]  /*34e0*/  ISETP.GT.AND P5, PT, R3, 0x80, PT ;  /* 0x000000800300780c */ /* 0x000fe40003fa4270 */
[----:B------:R-:W-:-:S02]  /*34f0*/  FSEL R57, R57, -INF , P0 ;  /* 0xff80000039397808 */ /* 0x000fc40000000000 */
[----:B------:R-:W-:Y:S02]  /*3500*/  FMNMX.FTZ R0, R56, R5, !PT ;  /* 0x0000000538007209 */ /* 0x000fe40007810000 */
        /* <DEDUP_REMOVED lines=12> */
[----:B------:R-:W-:Y:S02]  /*35d0*/  FSEL R33, R33, -INF , P2 ;  /* 0xff80000021217808 */ /* 0x000fe40001000000 */
[----:B------:R-:W-:Y:S02]  /*35e0*/  FMNMX.FTZ R0, R32, R5, !PT ;  /* 0x0000000520007209 */ /* 0x000fe40007810000 */
[----:B------:R-:W-:Y:S02]  /*35f0*/  ISETP.GT.AND P3, PT, R3, 0x90, PT ;  /* 0x000000900300780c */ /* 0x000fe40003f64270 */
[----:B------:R-:W-:Y:S02]  /*3600*/  FSEL R50, R50, -INF , P4 ;  /* 0xff80000032327808 */ /* 0x000fe40002000000 */
[----:B------:R-:W-:-:S02]  /*3610*/  FSEL R36, R36, -INF , P3 ;  /* 0xff80000024247808 */ /* 0x000fc40001800000 */
[----:B------:R-:W-:Y:S02]  /*3620*/  FMNMX.FTZ R5, R33, R0, !PT ;  /* 0x0000000021057209 */ /* 0x000fe40007810000 */
[----:B------:R-:W-:Y:S02]  /*3630*/  ISETP.GT.AND P4, PT, R3, 0x91, PT ;  /* 0x000000910300780c */ /* 0x000fe40003f84270 */
[----:B------:R-:W-:Y:S02]  /*3640*/  FMNMX.FTZ R0, R36, R5, !PT ;  /* 0x0000000524007209 */ /* 0x000fe40007810000 */
[----:B------:R-:W-:Y:S02]  /*3650*/  FSEL R37, R37, -INF , P4 ;  /* 0xff80000025257808 */ /* 0x000fe40002000000 */
[----:B------:R-:W-:Y:S02]  /*3660*/  ISETP.GT.AND P5, PT, R3, 0x98, PT ;  /* 0x000000980300780c */ /* 0x000fe40003fa4270 */
[----:B------:R-:W-:-:S02]  /*3670*/  FMNMX.FTZ R5, R37, R0, !PT ;  /* 0x0000000025057209 */ /* 0x000fc40007810000 */
[----:B------:R-:W-:Y:S02]  /*3680*/  FSEL R40, R40, -INF , P5 ;  /* 0xff80000028287808 */ /* 0x000fe40002800000 */
[----:B------:R-:W-:Y:S02]  /*3690*/  ISETP.GT.AND P6, PT, R3, 0x99, PT ;  /* 0x000000990300780c */ /* 0x000fe40003fc4270 */
[----:B------:R-:W-:Y:S02]  /*36a0*/  FMNMX.FTZ R0, R40, R5, !PT ;  /* 0x0000000528007209 */ /* 0x000fe40007810000 */
[----:B------:R-:W-:Y:S02]  /*36b0*/  FSEL R41, R41, -INF , P6 ;  /* 0xff80000029297808 */ /* 0x000fe40003000000 */
[----:B------:R-:W-:Y:S02]  /*36c0*/  P2R R13, PR, RZ, 0x1 ;  /* 0x00000001ff0d7803 */ /* 0x000fe40000000000 */
[----:B------:R-:W-:-:S02]  /*36d0*/  FMNMX.FTZ R5, R41, R0, !PT ;  /* 0x0000000029057209 */ /* 0x000fc40007810000 */
[----:B------:R-:W-:Y:S02]  /*36e0*/  P2R R12, PR, RZ, 0x2 ;  /* 0x00000002ff0c7803 */ /* 0x000fe40000000000 */
[----:B------:R-:W-:Y:S01]  /*36f0*/  P2R R11, PR, RZ, 0x4 ;  /* 0x00000004ff0b7803 */ /* 0x000fe20000000000 */
[----:B------:R-:W0:Y:S01]  /*3700*/  SHFL.BFLY PT, R0, R5, 0x2, 0x1f ;  /* 0x0c401f0005007f89 */ /* 0x000e2200000e0000 */
[C---:B------:R-:W-:Y:S02]  /*3710*/  ISETP.GT.AND P2, PT, R3.reuse, 0x78, PT ;  /* 0x000000780300780c */ /* 0x040fe40003f44270 */
[C---:B------:R-:W-:Y:S02]  /*3720*/  ISETP.GT.AND P1, PT, R3.reuse, 0x79, PT ;  /* 0x000000790300780c */ /* 0x040fe40003f24270 */
[----:B------:R-:W-:Y:S02]  /*3730*/  ISETP.GT.AND P0, PT, R3, 0x80, PT ;  /* 0x000000800300780c */ /* 0x000fe40003f04270 */
[----:B------:R-:W-:-:S02]  /*3740*/  FMNMX.FTZ R3, R94, R95, !PT ;  /* 0x0000005f5e037209 */ /* 0x000fc40007810000 */
[----:B------:R-:W-:Y:S02]  /*3750*/  P2R R8, PR, RZ, 0x8 ;  /* 0x00000008ff087803 */ /* 0x000fe40000000000 */
[----:B------:R-:W-:Y:S02]  /*3760*/  FMNMX.FTZ R20, R98, R3, !PT ;  /* 0x0000000362147209 */ /* 0x000fe40007810000 */
[----:B------:R-:W-:Y:S02]  /*3770*/  FSEL R30, R30, -INF , P0 ;  /* 0xff8000001e1e7808 */ /* 0x000fe40000000000 */
[----:B------:R-:W-:Y:S02]  /*3780*/  FMNMX.FTZ R3, R99, R20, !PT ;  /* 0x0000001463037209 */ /* 0x000fe40007810000 */
[----:B------:R-:W-:Y:S02]  /*3790*/  ISETP.NE.AND P0, PT, R13, RZ, PT ;  /* 0x000000ff0d00720c */ /* 0x000fe40003f05270 */
[----:B------:R-:W-:-:S02]  /*37a0*/  FMNMX.FTZ R20, R102, R3, !PT ;  /* 0x0000000366147209 */ /* 0x000fc40007810000 */
[----:B------:R-:W-:Y:S02]  /*37b0*/  FSEL R58, R58, -INF , P2 ;  /* 0xff8000003a3a7808 */ /* 0x000fe40001000000 */
[----:B------:R-:W-:Y:S02]  /*37c0*/  FMNMX.FTZ R3, R103, R20, !PT ;  /* 0x0000001467037209 */ /* 0x000fe40007810000 */
[----:B0-----:R-:W-:Y:S02]  /*37d0*/  FMNMX.FTZ R7, R5, R0, !PT ;  /* 0x0000000005077209 */ /* 0x001fe40007810000 */
[----:B------:R-:W-:Y:S02]  /*37e0*/  FMNMX.FTZ R24, R106, R3, !PT ;  /* 0x000000036a187209 */ /* 0x000fe40007810000 */
[----:B------:R-:W-:Y:S01]  /*37f0*/  FSEL R59, R59, -INF , P1 ;  /* 0xff8000003b3b7808 */ /* 0x000fe20000800000 */
[----:B------:R-:W0:Y:S01]  /*3800*/  SHFL.BFLY PT, R0, R7, 0x1, 0x1f ;  /* 0x0c201f0007007f89 */ /* 0x000e2200000e0000 */
[----:B------:R-:W-:-:S02]  /*3810*/  FMNMX.FTZ R3, R107, R24, !PT ;  /* 0x000000186b037209 */ /* 0x000fc40007810000 */
[----:B------:R-:W-:Y:S02]  /*3820*/  ISETP.NE.AND P1, PT, R12, RZ, PT ;  /* 0x000000ff0c00720c */ /* 0x000fe40003f25270 */
[----:B------:R-:W-:Y:S02]  /*3830*/  FMNMX.FTZ R24, R78, R3, !PT ;  /* 0x000000034e187209 */ /* 0x000fe40007810000 */
[----:B------:R-:W-:Y:S02]  /*3840*/  FSEL R31, R31, -INF , P0 ;  /* 0xff8000001f1f7808 */ /* 0x000fe40000000000 */
[----:B------:R-:W-:Y:S02]  /*3850*/  FMNMX.FTZ R3, R79, R24, !PT ;  /* 0x000000184f037209 */ /* 0x000fe40007810000 */
[----:B------:R-:W-:Y:S02]  /*3860*/  ISETP.NE.AND P2, PT, R11, RZ, PT ;  /* 0x000000ff0b00720c */ /* 0x000fe40003f45270 */
[----:B------:R-:W-:-:S02]  /*3870*/  FMNMX.FTZ R26, R82, R3, !PT ;  /* 0x00000003521a7209 */ /* 0x000fc40007810000 */
[----:B------:R-:W-:Y:S02]  /*3880*/  FSEL R35, R35, -INF , P2 ;  /* 0xff80000023237808 */ /* 0x000fe40001000000 */
[----:B------:R-:W-:Y:S02]  /*3890*/  FMNMX.FTZ R3, R83, R26, !PT ;  /* 0x0000001a53037209 */ /* 0x000fe40007810000 */
[----:B------:R-:W-:Y:S02]  /*38a0*/  ISETP.NE.AND P0, PT, R6, RZ, PT ;  /* 0x000000ff0600720c */ /* 0x000fe40003f05270 */
[----:B------:R-:W-:Y:S02]  /*38b0*/  FMNMX.FTZ R26, R86, R3, !PT ;  /* 0x00000003561a7209 */ /* 0x000fe40007810000 */
[----:B0-----:R-:W-:Y:S02]  /*38c0*/  FMNMX.FTZ R0, R7, R0, !PT ;  /* 0x0000000007007209 */ /* 0x001fe40007810000 */
[----:B------:R-:W-:-:S02]  /*38d0*/  FMNMX.FTZ R3, R87, R26, !PT ;  /* 0x0000001a57037209 */ /* 0x000fc40007810000 */
[C---:B------:R-:W-:Y:S01]  /*38e0*/  FSETP.NEU.FTZ.AND P3, PT, R0.reuse, -INF , PT ;  /* 0xff8000000000780b */ /* 0x040fe20003f7d000 */
[----:B------:R-:W-:-:S05]  /*38f0*/  FFMA.FTZ R10, R0, R9, -8 ;  /* 0xc1000000000a7423 */ /* 0x000fca0000010009 */
[----:B------:R-:W-:Y:S02]  /*3900*/  FSEL R10, R10, RZ, P3 ;  /* 0x000000ff0a0a7208 */ /* 0x000fe40001800000 */
[----:B------:R-:W-:-:S03]  /*3910*/  ISETP.NE.AND P3, PT, R8, RZ, PT ;  /* 0x000000ff0800720c */ /* 0x000fc60003f65270 */
        /* <DEDUP_REMOVED lines=11> */
[----:B------:R-:W-:Y:S01]  /*39d0*/  FSEL R84, R43, -INF , P6 ;  /* 0xff8000002b547808 */ /* 0x000fe20003000000 */
        /* <DEDUP_REMOVED lines=32> */
[----:B------:R-:W-:Y:S01]  /*3be0*/  FFMA.FTZ R41, R41, UR41, -R10 ;  /* 0x0000002929297c23 */ /* 0x000fe2000801080a */
[----:B------:R-:W-:Y:S01]  /*3bf0*/  FMNMX.FTZ R3, R47, R80, !PT ;  /* 0x000000502f037209 */ /* 0x000fe20007810000 */
[----:B------:R-:W-:Y:S01]  /*3c00*/  MUFU.EX2 R5, R5 ;  /* 0x0000000500057308 */ /* 0x000fe20000000800 */
[----:B------:R-:W-:-:S02]  /*3c10*/  IMAD.MOV.U32 R92, RZ, RZ, R25 ;  /* 0x000000ffff5c7224 */ /* 0x000fc400078e0019 */
[----:B------:R-:W-:Y:S01]  /*3c20*/  FMNMX.FTZ R80, R50, R3, !PT ;  /* 0x0000000332507209 */ /* 0x000fe20007810000 */
[--C-:B------:R-:W-:Y:S02]  /*3c30*/  IMAD.MOV.U32 R97, RZ, RZ, R25.reuse ;  /* 0x000000ffff617224 */ /* 0x100fe400078e0019 */
[--C-:B------:R-:W-:Y:S01]  /*3c40*/  IMAD.MOV.U32 R96, RZ, RZ, R25.reuse ;  /* 0x000000ffff607224 */ /* 0x100fe200078e0019 */
[----:B------:R-:W-:Y:S01]  /*3c50*/  FMNMX.FTZ R3, R51, R80, !PT ;  /* 0x0000005033037209 */ /* 0x000fe20007810000 */
[----:B------:R-:W-:Y:S01]  /*3c60*/  MUFU.EX2 R6, R6 ;  /* 0x0000000600067308 */ /* 0x000fe20000000800 */
[--C-:B------:R-:W-:Y:S02]  /*3c70*/  IMAD.MOV.U32 R101, RZ, RZ, R25.reuse ;  /* 0x000000ffff657224 */ /* 0x100fe400078e0019 */
[----:B------:R-:W-:Y:S01]  /*3c80*/  FMNMX.FTZ R68, R54, R3, !PT ;  /* 0x0000000336447209 */ /* 0x000fe20007810000 */
[--C-:B------:R-:W-:Y:S02]  /*3c90*/  IMAD.MOV.U32 R100, RZ, RZ, R25.reuse ;  /* 0x000000ffff647224 */ /* 0x100fe400078e0019 */
[--C-:B------:R-:W-:Y:S01]  /*3ca0*/  IMAD.MOV.U32 R105, RZ, RZ, R25.reuse ;  /* 0x000000ffff697224 */ /* 0x100fe200078e0019 */
[----:B------:R-:W-:Y:S01]  /*3cb0*/  FMNMX.FTZ R3, R55, R68, !PT ;  /* 0x0000004437037209 */ /* 0x000fe20007810000 */
[----:B------:R-:W-:Y:S01]  /*3cc0*/  FFMA.FTZ R68, R69, UR41, -R10 ;  /* 0x0000002945447c23 */ /* 0x000fe2000801080a */
[----:B------:R-:W-:Y:S01]  /*3cd0*/  FSEL R69, R34, -INF , P1 ;  /* 0xff80000022457808 */ /* 0x000fe20000800000 */
[----:B------:R-:W-:Y:S01]  /*3ce0*/  MUFU.EX2 R7, R7 ;  /* 0x0000000700077308 */ /* 0x000fe20000000800 */
[----:B------:R-:W-:Y:S01]  /*3cf0*/  FMNMX.FTZ R80, R58, R3, !PT ;  /* 0x000000033a507209 */ /* 0x000fe20007810000 */
[----:B------:R-:W-:-:S03]  /*3d00*/  IMAD.MOV.U32 R104, RZ, RZ, R25 ;  /* 0x000000ffff687224 */ /* 0x000fc600078e0019 */
[----:B------:R-:W-:-:S03]  /*3d10*/  FMNMX.FTZ R3, R59, R80, !PT ;  /* 0x000000503b037209 */ /* 0x000fc60007810000 */
[----:B------:R0:W-:Y:S01]  /*3d20*/  MUFU.EX2 R34, R81 ;  /* 0x0000005100227308 */ /* 0x0001e20000000800 */
[----:B------:R-:W-:-:S04]  /*3d30*/  FMNMX.FTZ R72, R30, R3, !PT ;  /* 0x000000031e487209 */ /* 0x000fc80007810000 */
[----:B------:R-:W-:-:S03]  /*3d40*/  FMNMX.FTZ R72, R31, R72, !PT ;  /* 0x000000481f487209 */ /* 0x000fc60007810000 */
[----:B------:R-:W1:Y:S01]  /*3d50*/  MUFU.EX2 R8, R8 ;  /* 0x0000000800087308 */ /* 0x000e620000000800 */
[----:B------:R-:W-:Y:S02]  /*3d60*/  FMNMX.FTZ R80, R69, R72, !PT ;  /* 0x0000004845507209 */ /* 0x000fe40007810000 */
[----:B------:R-:W-:Y:S01]  /*3d70*/  FSEL R72, R38, -INF , P3 ;  /* 0xff80000026487808 */ /* 0x000fe20001800000 */
[----:B------:R-:W-:-:S01]  /*3d80*/  FFMA.FTZ R38, R44, UR41, -R10 ;  /* 0x000000292c267c23 */ /* 0x000fc2000801080a */
[----:B------:R-:W-:Y:S01]  /*3d90*/  FMNMX.FTZ R3, R35, R80, !PT ;  /* 0x0000005023037209 */ /* 0x000fe20007810000 */
[----:B------:R-:W-:-:S01]  /*3da0*/  FFMA.FTZ R44, R53, UR41, -R10 ;  /* 0x00000029352c7c23 */ /* 0x000fc2000801080a */
[----:B------:R-:W-:Y:S01]  /*3db0*/  FSEL R80, R39, -INF , P4 ;  /* 0xff80000027507808 */ /* 0x000fe20002000000 */
[----:B------:R-:W-:-:S01]  /*3dc0*/  FFMA.FTZ R39, R45, UR41, -R10 ;  /* 0x000000292d277c23 */ /* 0x000fc2000801080a */
[----:B------:R-:W-:Y:S01]  /*3dd0*/  FMNMX.FTZ R3, R72, R3, !PT ;  /* 0x0000000348037209 */ /* 0x000fe20007810000 */
[----:B------:R-:W-:-:S01]  /*3de0*/  FFMA.FTZ R45, R49, UR41, -R10 ;  /* 0x00000029312d7c23 */ /* 0x000fc2000801080a */
[----:B0-----:R-:W-:Y:S01]  /*3df0*/  FSEL R81, R42, -INF , P5 ;  /* 0xff8000002a517808 */ /* 0x001fe20002800000 */
[----:B------:R-:W-:-:S01]  /*3e00*/  FFMA.FTZ R49, R57, UR41, -R10 ;  /* 0x0000002939317c23 */ /* 0x000fc2000801080a */
[----:B------:R-:W-:Y:S01]  /*3e10*/  FMNMX.FTZ R42, R80, R3, !PT ;  /* 0x00000003502a7209 */ /* 0x000fe20007810000 */
[----:B------:R-:W-:Y:S03]  /*3e20*/  MUFU.EX2 R9, R9 ;  /* 0x0000000900097308 */ /* 0x000fe60000000800 */
[----:B------:R-:W-:Y:S01]  /*3e30*/  FMNMX.FTZ R3, R81, R42, !PT ;  /* 0x0000002a51037209 */ /* 0x000fe20007810000 */
[--C-:B------:R-:W-:Y:S01]  /*3e40*/  FFMA.FTZ R42, R48, UR41, -R10.reuse ;  /* 0x00000029302a7c23 */ /* 0x100fe2000801080a */
[----:B------:R-:W-:-:S01]  /*3e50*/  FFMA.FTZ R48, R56, UR41, -R10 ;  /* 0x0000002938307c23 */ /* 0x000fc2000801080a */
[----:B-1----:R-:W-:-:S02]  /*3e60*/  F2FP.SATFINITE.E4M3.F32.PACK_AB_MERGE_C R200, R8, R7, RZ ;  /* 0x0000000708c8723e */ /* 0x002fc400048070ff */
[----:B------:R-:W-:Y:S01]  /*3e70*/  FMNMX.FTZ R3, R84, R3, !PT ;  /* 0x0000000354037209 */ /* 0x000fe20007810000 */
[----:B------:R-:W-:Y:S01]  /*3e80*/  MUFU.EX2 R12, R12 ;  /* 0x0000000c000c7308 */ /* 0x000fe20000000800 */
[----:B------:R-:W-:-:S03]  /*3e90*/  F2FP.SATFINITE.E4M3.F32.PACK_AB_MERGE_C R200, R6, R5, R200 ;  /* 0x0000000506c8723e */ /* 0x000fc600048070c8 */
[----:B------:R-:W0:Y:S04]  /*3ea0*/  SHFL.BFLY PT, R88, R3, 0x2, 0x1f ;  /* 0x0c401f0003587f89 */ /* 0x000e2800000e0000 */
[----:B------:R-:W-:Y:S08]  /*3eb0*/  MUFU.EX2 R11, R11 ;  /* 0x0000000b000b7308 */ /* 0x000ff00000000800 */
[----:B------:R-:W1:Y:S08]  /*3ec0*/  MUFU.EX2 R14, R14 ;  /* 0x0000000e000e7308 */ /* 0x000e700000000800 */
[----:B------:R-:W-:Y:S01]  /*3ed0*/  MUFU.EX2 R13, R13 ;  /* 0x0000000d000d7308 */ /* 0x000fe20000000800 */
[----:B0-----:R-:W-:-:S07]  /*3ee0*/  FMNMX.FTZ R88, R3, R88, !PT ;  /* 0x0000005803587209 */ /* 0x001fce0007810000 */
[----:B------:R-:W-:Y:S01]  /*3ef0*/  MUFU.EX2 R20, R20 ;  /* 0x0000001400147308 */ /* 0x000fe20000000800 */
[----:B------:R-:W0:Y:S01]  /*3f00*/  SHFL.BFLY PT, R3, R88, 0x1, 0x1f ;  /* 0x0c201f0058037f89 */ /* 0x000e2200000e0000 */
[----:B-1----:R-:W-:-:S04]  /*3f10*/  F2FP.SATFINITE.E4M3.F32.PACK_AB_MERGE_C R202, R14, R11, RZ ;  /* 0x0000000b0eca723e */ /* 0x002fc800048070ff */
[----:B------:R-:W-:Y:S02]  /*3f20*/  F2FP.SATFINITE.E4M3.F32.PACK_AB_MERGE_C R202, R12, R9, R202 ;  /* 0x000000090cca723e */ /* 0x000fe400048070ca */
[----:B------:R-:W-:Y:S08]  /*3f30*/  MUFU.EX2 R15, R15 ;  /* 0x0000000f000f7308 */ /* 0x000ff00000000800 */
[----:B------:R-:W1:Y:S08]  /*3f40*/  MUFU.EX2 R24, R24 ;  /* 0x0000001800187308 */ /* 0x000e700000000800 */
[----:B------:R-:W-:Y:S01]  /*3f50*/  MUFU.EX2 R21, R21 ;  /* 0x0000001500157308 */ /* 0x000fe20000000800 */
[----:B0-----:R-:W-:-:S04]  /*3f60*/  FMNMX.FTZ R3, R88, R3, !PT ;  /* 0x0000000358037209 */ /* 0x001fc80007810000 */
[C---:B------:R-:W-:Y:S01]  /*3f70*/  FSETP.NEU.FTZ.AND P1, PT, R3.reuse, -INF , PT ;  /* 0xff8000000300780b */ /* 0x040fe20003f3d000 */
[----:B------:R-:W-:-:S02]  /*3f80*/  FFMA.FTZ R52, R3, R52, -8 ;  /* 0xc100000003347423 */ /* 0x000fc40000010034 */
[----:B------:R-:W-:Y:S01]  /*3f90*/  MUFU.EX2 R26, R26 ;  /* 0x0000001a001a7308 */ /* 0x000fe20000000800 */
[----:B-1----:R-:W-:Y:S02]  /*3fa0*/  F2FP.SATFINITE.E4M3.F32.PACK_AB_MERGE_C R204, R24, R15, RZ ;  /* 0x0000000f18cc723e */ /* 0x002fe400048070ff */
[----:B------:R-:W-:Y:S02]  /*3fb0*/  FSEL R85, R52, RZ, P1 ;  /* 0x000000ff34557208 */ /* 0x000fe40000800000 */
[----:B------:R-:W-:Y:S02]  /*3fc0*/  PLOP3.LUT P1, PT, PT, PT, UP0, 0x80, 0x0 ;  /* 0x000000000000781c */ /* 0x000fe40003f2f008 */
[----:B------:R-:W-:Y:S01]  /*3fd0*/  F2FP.SATFINITE.E4M3.F32.PACK_AB_MERGE_C R204, R20, R13, R204 ;  /* 0x0000000d14cc723e */ /* 0x000fe200048070cc */
        /* <DEDUP_REMOVED lines=16> */
[----:B------:R-:W-:Y:S01]  /*40e0*/  FFMA.FTZ R67, R71, UR41, -R85 ;  /* 0x0000002947437c23 */ /* 0x000fe20008010855 */
[----:B------:R-:W-:-:S01]  /*40f0*/  FADD.FTZ R70, R5, R6 ;  /* 0x0000000605467221 */ /* 0x000fc20000010000 */
[--C-:B------:R-:W-:Y:S01]  /*4100*/  FFMA.FTZ R107, R107, UR41, -R85.reuse ;  /* 0x000000296b6b7c23 */ /* 0x100fe20008010855 */
[----:B------:R-:W-:-:S01]  /*4110*/  FFMA.FTZ R79, R79, UR41, -R85 ;  /* 0x000000294f4f7c23 */ /* 0x000fc20008010855 */
[----:B------:R-:W-:Y:S01]  /*4120*/  FFMA.FTZ R82, R82, UR41, -R85 ;  /* 0x0000002952527c23 */ /* 0x000fe20008010855 */
[----:B------:R-:W-:-:S01]  /*4130*/  FADD.FTZ R93, R7, R70 ;  /* 0x00000046075d7221 */ /* 0x000fc20000010000 */
[----:B------:R-:W1:Y:S01]  /*4140*/  MUFU.EX2 R98, R98 ;  /* 0x0000006200627308 */ /* 0x000e620000000800 */
        /* <DEDUP_REMOVED lines=8> */
[----:B0-----:R-:W-:-:S01]  /*41d0*/  FADD.FTZ R71, R10, R53 ;  /* 0x000000350a477221 */ /* 0x001fc20000010000 */
[--C-:B------:R-:W-:Y:S01]  /*41e0*/  FFMA.FTZ R47, R47, UR41, -R85.reuse ;  /* 0x000000292f2f7c23 */ /* 0x100fe20008010855 */
[----:B------:R-:W-:-:S01]  /*41f0*/  FFMA.FTZ R50, R50, UR41, -R85 ;  /* 0x0000002932327c23 */ /* 0x000fc20008010855 */
[--C-:B------:R-:W-:Y:S01]  /*4200*/  FFMA.FTZ R51, R51, UR41, -R85.reuse ;  /* 0x0000002933337c23 */ /* 0x100fe20008010855 */
[----:B------:R-:W-:-:S01]  /*4210*/  FFMA.FTZ R54, R54, UR41, -R85 ;  /* 0x0000002936367c23 */ /* 0x000fc20008010855 */
[--C-:B------:R-:W-:Y:S01]  /*4220*/  FFMA.FTZ R55, R55, UR41, -R85.reuse ;  /* 0x0000002937377c23 */ /* 0x100fe20008010855 */
[----:B------:R-:W-:-:S01]  /*4230*/  FFMA.FTZ R58, R58, UR41, -R85 ;  /* 0x000000293a3a7c23 */ /* 0x000fc20008010855 */
[----:B------:R-:W0:Y:S01]  /*4240*/  MUFU.EX2 R52, R52 ;  /* 0x0000003400347308 */ /* 0x000e220000000800 */
[----:B-1----:R-:W-:-:S01]  /*4250*/  FADD.FTZ R70, R98, R71 ;  /* 0x0000004762467221 */ /* 0x002fc20000010000 */
[--C-:B------:R-:W-:Y:S01]  /*4260*/  FFMA.FTZ R59, R59, UR41, -R85.reuse ;  /* 0x000000293b3b7c23 */ /* 0x100fe20008010855 */
[----:B------:R-:W-:-:S01]  /*4270*/  FFMA.FTZ R30, R30, UR41, -R85 ;  /* 0x000000291e1e7c23 */ /* 0x000fc20008010855 */
[--C-:B------:R-:W-:Y:S01]  /*4280*/  FFMA.FTZ R31, R31, UR41, -R85.reuse ;  /* 0x000000291f1f7c23 */ /* 0x100fe20008010855 */
        /* <DEDUP_REMOVED lines=8> */
[----:B------:R-:W-:Y:S01]  /*4310*/  F2FP.SATFINITE.E4M3.F32.PACK_AB_MERGE_C R98, R99, R98, RZ ;  /* 0x000000626362723e */ /* 0x000fe200048070ff */
[----:B------:R-:W-:-:S02]  /*4320*/  IMAD.MOV.U32 R85, RZ, RZ, R25 ;  /* 0x000000ffff557224 */ /* 0x000fc400078e0019 */
[----:B------:R-:W2:Y:S01]  /*4330*/  MUFU.EX2 R106, R106 ;  /* 0x0000006a006a7308 */ /* 0x000ea20000000800 */
[----:B0-----:R-:W-:-:S01]  /*4340*/  FADD.FTZ R70, R52, R71 ;  /* 0x0000004734467221 */ /* 0x001fc20000010000 */
[----:B------:R-:W-:Y:S01]  /*4350*/  F2FP.SATFINITE.E4M3.F32.PACK_AB_MERGE_C R201, R53, R10, R98 ;  /* 0x0000000a35c9723e */ /* 0x000fe20004807062 */
[--C-:B------:R-:W-:Y:S02]  /*4360*/  IMAD.MOV.U32 R53, RZ, RZ, R25.reuse ;  /* 0x000000ffff357224 */ /* 0x100fe400078e0019 */
[--C-:B------:R-:W-:Y:S02]  /*4370*/  IMAD.MOV.U32 R95, RZ, RZ, R25.reuse ;  /* 0x000000ffff5f7224 */ /* 0x100fe400078e0019 */
[----:B------:R-:W-:Y:S01]  /*4380*/  IMAD.MOV.U32 R94, RZ, RZ, R25 ;  /* 0x000000ffff5e7224 */ /* 0x000fe200078e0019 */
[----:B------:R0:W-:Y:S01]  /*4390*/  MUFU.EX2 R89, R88 ;  /* 0x0000005800597308 */ /* 0x0001e20000000800 */
[----:B-1----:R-:W-:-:S01]  /*43a0*/  FADD.FTZ R71, R57, R70 ;  /* 0x0000004639477221 */ /* 0x002fc20000010000 */
[----:B------:R-:W-:-:S02]  /*43b0*/  IMAD.MOV.U32 R99, RZ, RZ, R25 ;  /* 0x000000ffff637224 */ /* 0x000fc400078e0019 */
[--C-:B------:R-:W-:Y:S02]  /*43c0*/  IMAD.MOV.U32 R98, RZ, RZ, R25.reuse ;  /* 0x000000ffff627224 */ /* 0x100fe400078e0019 */
[----:B------:R-:W-:Y:S02]  /*43d0*/  IMAD.MOV.U32 R103, RZ, RZ, R25 ;  /* 0x000000ffff677224 */ /* 0x000fe400078e0019 */
[----:B------:R-:W1:Y:S01]  /*43e0*/  MUFU.EX2 R107, R107 ;  /* 0x0000006b006b7308 */ /* 0x000e620000000800 */
[----:B0-----:R-:W-:-:S01]  /*43f0*/  FADD.FTZ R88, R8, R93 ;  /* 0x0000005d08587221 */ /* 0x001fc20000010000 */
[----:B--2---:R-:W-:Y:S01]  /*4400*/  FADD.FTZ R4, R106, R71 ;  /* 0x000000476a047221 */ /* 0x004fe20000010000 */
[----:B------:R-:W-:Y:S02]  /*4410*/  IMAD.MOV.U32 R102, RZ, RZ, R25 ;  /* 0x000000ffff667224 */ /* 0x000fe400078e0019 */
[----:B------:R-:W-:-:S03]  /*4420*/  FADD.FTZ R93, R9, R88 ;  /* 0x00000058095d7221 */ /* 0x000fc60000010000 */
[----:B------:R-:W0:Y:S01]  /*4430*/  MUFU.EX2 R56, R56 ;  /* 0x0000003800387308 */ /* 0x000e220000000800 */
[----:B------:R-:W-:-:S04]  /*4440*/  FADD.FTZ R88, R12, R93 ;  /* 0x0000005d0c587221 */ /* 0x000fc80000010000 */
[----:B------:R-:W-:Y:S01]  /*4450*/  FADD.FTZ R93, R11, R88 ;  /* 0x000000580b5d7221 */ /* 0x000fe20000010000 */
[----:B------:R-:W-:Y:S02]  /*4460*/  IMAD.MOV.U32 R88, RZ, RZ, R25 ;  /* 0x000000ffff587224 */ /* 0x000fe400078e0019 */
[----:B------:R-:W2:Y:S01]  /*4470*/  MUFU.EX2 R79, R79 ;  /* 0x0000004f004f7308 */ /* 0x000ea20000000800 */
[----:B------:R-:W-:-:S01]  /*4480*/  FADD.FTZ R70, R14, R93 ;  /* 0x0000005d0e467221 */ /* 0x000fc20000010000 */
[C---:B-1----:R-:W-:Y:S01]  /*4490*/  FADD.FTZ R71, R107.reuse, R4 ;  /* 0x000000046b477221 */ /* 0x042fe20000010000 */
[----:B------:R-:W-:Y:S01]  /*44a0*/  F2FP.SATFINITE.E4M3.F32.PACK_AB_MERGE_C R106, R107, R106, RZ ;  /* 0x0000006a6b6a723e */ /* 0x000fe200048070ff */
[----:B------:R-:W-:Y:S02]  /*44b0*/  IMAD.MOV.U32 R107, RZ, RZ, R25 ;  /* 0x000000ffff6b7224 */ /* 0x000fe400078e0019 */
[----:B------:R-:W-:-:S01]  /*44c0*/  FADD.FTZ R93, R13, R70 ;  /* 0x000000460d5d7221 */ /* 0x000fc20000010000 */
[----:B------:R-:W-:Y:S01]  /*44d0*/  F2FP.SATFINITE.E4M3.F32.PACK_AB_MERGE_C R203, R57, R52, R106 ;  /* 0x0000003439cb723e */ /* 0x000fe2000480706a */
[----:B------:R-:W1:Y:S01]  /*44e0*/  MUFU.EX2 R82, R82 ;  /* 0x0000005200527308 */ /* 0x000e620000000800 */
[----:B0-----:R-:W-:-:S01]  /*44f0*/  FADD.FTZ R4, R56, R71 ;  /* 0x0000004738047221 */ /* 0x001fc20000010000 */
[----:B------:R-:W-:Y:S01]  /*4500*/  FADD.FTZ R70, R20, R93 ;  /* 0x0000005d14467221 */ /* 0x000fe20000010000 */
[----:B------:R-:W-:-:S02]  /*4510*/  IMAD.MOV.U32 R52, RZ, RZ, R25 ;  /* 0x000000ffff347224 */ /* 0x000fc400078e0019 */
[----:B------:R-:W-:Y:S02]  /*4520*/  IMAD.MOV.U32 R57, RZ, RZ, R25 ;  /* 0x000000ffff397224 */ /* 0x000fe400078e0019 */
[----:B------:R-:W-:-:S01]  /*4530*/  FADD.FTZ R93, R15, R70 ;  /* 0x000000460f5d7221 */ /* 0x000fc20000010000 */
[----:B------:R-:W-:Y:S01]  /*4540*/  IMAD.MOV.U32 R106, RZ, RZ, R25 ;  /* 0x000000ffff6a7224 */ /* 0x000fe200078e0019 */
[----:B------:R-:W0:Y:S01]  /*4550*/  MUFU.EX2 R78, R78 ;  /* 0x0000004e004e7308 */ /* 0x000e220000000800 */
[----:B--2---:R-:W-:-:S01]  /*4560*/  FADD.FTZ R71, R79, R4 ;  /* 0x000000044f477221 */ /* 0x004fc20000010000 */
[----:B------:R-:W-:Y:S01]  /*4570*/  FADD.FTZ R70, R24, R93 ;  /* 0x0000005d18467221 */ /* 0x000fe20000010000 */
[----:B------:R-:W-:-:S03]  /*4580*/  IMAD.MOV.U32 R24, RZ, RZ, R25 ;  /* 0x000000ffff187224 */ /* 0x000fc600078e0019 */
[----:B------:R-:W-:Y:S02]  /*4590*/  FADD.FTZ R93, R21, R70 ;  /* 0x00000046155d7221 */ /* 0x000fe40000010000 */
[----:B------:R-:W2:Y:S01]  /*45a0*/  MUFU.EX2 R83, R83 ;  /* 0x0000005300537308 */ /* 0x000ea20000000800 */
[----:B-1----:R-:W-:-:S01]  /*45b0*/  FADD.FTZ R4, R82, R71 ;  /* 0x0000004752047221 */ /* 0x002fc20000010000 */
[----:B------:R-:W-:Y:S01]  /*45c0*/  FADD.FTZ R70, R26, R93 ;  /* 0x0000005d1a467221 */ /* 0x000fe20000010000 */
[C---:B------:R-:W-:Y:S02]  /*45d0*/  F2FP.SATFINITE.E4M3.F32.PACK_AB_MERGE_C R82, R89.reuse, R82, RZ ;  /* 0x000000525952723e */ /* 0x040fe400048070ff */
[----:B------:R-:W-:Y:S01]  /*45e0*/  FADD.FTZ R71, R89, R4 ;  /* 0x0000000459477221 */ /* 0x000fe20000010000 */
[----:B------:R-:W-:Y:S01]  /*45f0*/  IMAD.MOV.U32 R89, RZ, RZ, R25 ;  /* 0x000000ffff597224 */ /* 0x000fe200078e0019 */
[----:B------:R-:W-:Y:S01]  /*4600*/  F2FP.SATFINITE.E4M3.F32.PACK_AB_MERGE_C R205, R79, R56, R82 ;  /* 0x000000384fcd723e */ /* 0x000fe20004807052 */
[----:B------:R-:W1:Y:S01]  /*4610*/  MUFU.EX2 R27, R27 ;  /* 0x0000001b001b7308 */ /* 0x000e620000000800 */
[----:B0-----:R-:W-:-:S01]  /*4620*/  FADD.FTZ R4, R78, R71 ;  /* 0x000000474e047221 */ /* 0x001fc20000010000 */
[----:B------:R-:W-:-:S02]  /*4630*/  IMAD.MOV.U32 R56, RZ, RZ, R25 ;  /* 0x000000ffff387224 */ /* 0x000fc400078e0019 */
[--C-:B------:R-:W-:Y:S02]  /*4640*/  IMAD.MOV.U32 R79, RZ, RZ, R25.reuse ;  /* 0x000000ffff4f7224 */ /* 0x100fe400078e0019 */
[----:B------:R-:W-:Y:S02]  /*4650*/  IMAD.MOV.U32 R82, RZ, RZ, R25 ;  /* 0x000000ffff527224 */ /* 0x000fe400078e0019 */
[----:B------:R-:W0:Y:S01]  /*4660*/  MUFU.EX2 R90, R90 ;  /* 0x0000005a005a7308 */ /* 0x000e220000000800 */
[----:B--2---:R-:W-:-:S07]  /*4670*/  FADD.FTZ R71, R83, R4 ;  /* 0x0000000453477221 */ /* 0x004fce0000010000 */
[----:B------:R-:W2:Y:S01]  /*4680*/  MUFU.EX2 R76, R76 ;  /* 0x0000004c004c7308 */ /* 0x000ea20000000800 */
[----:B-1----:R-:W-:-:S01]  /*4690*/  FADD.FTZ R93, R27, R70 ;  /* 0x000000461b5d7221 */ /* 0x002fc20000010000 */
[----:B------:R-:W-:-:S06]  /*46a0*/  IMAD.MOV.U32 R70, RZ, RZ, R25 ;  /* 0x000000ffff467224 */ /* 0x000fcc00078e0019 */
[----:B------:R-:W1:Y:S01]  /*46b0*/  MUFU.EX2 R91, R91 ;  /* 0x0000005b005b7308 */ /* 0x000e620000000800 */
[----:B0-----:R-:W-:-:S01]  /*46c0*/  FADD.FTZ R4, R90, R71 ;  /* 0x000000475a047221 */ /* 0x001fc20000010000 */
[----:B------:R-:W-:-:S06]  /*46d0*/  IMAD.MOV.U32 R71, RZ, RZ, R25 ;  /* 0x000000ffff477224 */ /* 0x000fcc00078e0019 */
[----:B------:R-:W0:Y:S01]  /*46e0*/  MUFU.EX2 R60, R60 ;  /* 0x0000003c003c7308 */ /* 0x000e220000000800 */
[----:B--2---:R-:W-:-:S01]  /*46f0*/  FADD.FTZ R93, R76, R93 ;  /* 0x0000005d4c5d7221 */ /* 0x004fc20000010000 */
[----:B------:R-:W-:Y:S01]  /*4700*/  F2FP.SATFINITE.E4M3.F32.PACK_AB_MERGE_C R206, R76, R27, RZ ;  /* 0x0000001b4cce723e */ /* 0x000fe200048070ff */
[--C-:B------:R-:W-:Y:S02]  /*4710*/  IMAD.MOV.U32 R27, RZ, RZ, R25.reuse ;  /* 0x000000ffff1b7224 */ /* 0x100fe400078e0019 */
[--C-:B------:R-:W-:Y:S01]  /*4720*/  IMAD.MOV.U32 R76, RZ, RZ, R25.reuse ;  /* 0x000000ffff4c7224 */ /* 0x100fe200078e0019 */
[----:B------:R-:W-:Y:S01]  /*4730*/  F2FP.SATFINITE.E4M3.F32.PACK_AB_MERGE_C R206, R26, R21, R206 ;  /* 0x000000151ace723e */ /* 0x000fe200048070ce */
[----:B------:R-:W-:Y:S01]  /*4740*/  IMAD.MOV.U32 R26, RZ, RZ, R25 ;  /* 0x000000ffff1a7224 */ /* 0x000fe200078e0019 */
[----:B------:R-:W2:Y:S01]  /*4750*/  MUFU.EX2 R62, R62 ;  /* 0x0000003e003e7308 */ /* 0x000ea20000000800 */
[----:B-1----:R-:W-:-:S01]  /*4760*/  FADD.FTZ R7, R91, R4 ;  /* 0x000000045b077221 */ /* 0x002fc20000010000 */
[----:B------:R-:W-:Y:S01]  /*4770*/  F2FP.SATFINITE.E4M3.F32.PACK_AB_MERGE_C R90, R91, R90, RZ ;  /* 0x0000005a5b5a723e */ /* 0x000fe200048070ff */
[----:B------:R-:W-:-:S03]  /*4780*/  IMAD.MOV.U32 R91, RZ, RZ, R25 ;  /* 0x000000ffff5b7224 */ /* 0x000fc600078e0019 */
[----:B------:R-:W-:Y:S01]  /*4790*/  F2FP.SATFINITE.E4M3.F32.PACK_AB_MERGE_C R207, R83, R78, R90 ;  /* 0x0000004e53cf723e */ /* 0x000fe2000480705a */
[----:B------:R-:W-:Y:S01]  /*47a0*/  IMAD.MOV.U32 R78, RZ, RZ, R25 ;  /* 0x000000ffff4e7224 */ /* 0x000fe200078e0019 */
[----:B------:R-:W1:Y:S01]  /*47b0*/  MUFU.EX2 R61, R61 ;  /* 0x0000003d003d7308 */ /* 0x000e620000000800 */
[----:B0-----:R-:W-:-:S01]  /*47c0*/  FADD.FTZ R4, R60, R93 ;  /* 0x0000005d3c047221 */ /* 0x001fc20000010000 */
[--C-:B------:R-:W-:Y:S02]  /*47d0*/  IMAD.MOV.U32 R83, RZ, RZ, R25.reuse ;  /* 0x000000ffff537224 */ /* 0x100fe400078e0019 */
[--C-:B------:R-:W-:Y:S02]  /*47e0*/  IMAD.MOV.U32 R90, RZ, RZ, R25.reuse ;  /* 0x000000ffff5a7224 */ /* 0x100fe400078e0019 */
[----:B------:R-:W-:Y:S02]  /*47f0*/  IMAD.MOV.U32 R93, RZ, RZ, R25 ;  /* 0x000000ffff5d7224 */ /* 0x000fe400078e0019 */
        /* <DEDUP_REMOVED lines=12> */
[----:B------:R-:W-:Y:S01]  /*48c0*/  F2FP.SATFINITE.E4M3.F32.PACK_AB_MERGE_C R208, R77, R64, RZ ;  /* 0x000000404dd0723e */ /* 0x000fe200048070ff */
[--C-:B------:R-:W-:Y:S02]  /*48d0*/  IMAD.MOV.U32 R64, RZ, RZ, R25.reuse ;  /* 0x000000ffff407224 */ /* 0x100fe400078e0019 */
[--C-:B------:R-:W-:Y:S01]  /*48e0*/  IMAD.MOV.U32 R77, RZ, RZ, R25.reuse ;  /* 0x000000ffff4d7224 */ /* 0x100fe200078e0019 */
[----:B------:R-:W-:Y:S01]  /*48f0*/  F2FP.SATFINITE.E4M3.F32.PACK_AB_MERGE_C R208, R61, R60, R208 ;  /* 0x0000003c3dd0723e */ /* 0x000fe200048070d0 */
[----:B------:R-:W-:Y:S01]  /*4900*/  IMAD.MOV.U32 R61, RZ, RZ, R25 ;  /* 0x000000ffff3d7224 */ /* 0x000fe200078e0019 */
[----:B------:R-:W0:Y:S01]  /*4910*/  MUFU.EX2 R66, R66 ;  /* 0x0000004200427308 */ /* 0x000e220000000800 */
[----:B--2---:R-:W-:-:S01]  /*4920*/  FADD.FTZ R7, R87, R8 ;  /* 0x0000000857077221 */ /* 0x004fc20000010000 */
[----:B------:R-:W-:Y:S01]  /*4930*/  F2FP.SATFINITE.E4M3.F32.PACK_AB_MERGE_C R86, R87, R86, RZ ;  /* 0x000000565756723e */ /* 0x000fe200048070ff */
[----:B------:R-:W-:-:S02]  /*4940*/  IMAD.MOV.U32 R60, RZ, RZ, R25 ;  /* 0x000000ffff3c7224 */ /* 0x000fc400078e0019 */
[--C-:B------:R-:W-:Y:S01]  /*4950*/  IMAD.MOV.U32 R87, RZ, RZ, R25.reuse ;  /* 0x000000ffff577224 */ /* 0x100fe200078e0019 */
[----:B------:R-:W-:Y:S01]  /*4960*/  F2FP.SATFINITE.E4M3.F32.PACK_AB_MERGE_C R209, R63, R62, R86 ;  /* 0x0000003e3fd1723e */ /* 0x000fe20004807056 */
[----:B------:R-:W-:Y:S01]  /*4970*/  IMAD.MOV.U32 R63, RZ, RZ, R25 ;  /* 0x000000ffff3f7224 */ /* 0x000fe200078e0019 */
[----:B------:R-:W2:Y:S01]  /*4980*/  MUFU.EX2 R68, R68 ;  /* 0x0000004400447308 */ /* 0x000ea20000000800 */
[----:B-1----:R-:W-:-:S01]  /*4990*/  FADD.FTZ R11, R65, R4 ;  /* 0x00000004410b7221 */ /* 0x002fc20000010000 */
[--C-:B------:R-:W-:Y:S02]  /*49a0*/  IMAD.MOV.U32 R62, RZ, RZ, R25.reuse ;  /* 0x000000ffff3e7224 */ /* 0x100fe400078e0019 */
[----:B------:R-:W-:-:S04]  /*49b0*/  IMAD.MOV.U32 R86, RZ, RZ, R25 ;  /* 0x000000ffff567224 */ /* 0x000fc800078e0019 */
[----:B------:R-:W1:Y:S01]  /*49c0*/  MUFU.EX2 R67, R67 ;  /* 0x0000004300437308 */ /* 0x000e620000000800 */
[----:B0-----:R-:W-:-:S07]  /*49d0*/  FADD.FTZ R4, R66, R7 ;  /* 0x0000000742047221 */ /* 0x001fce0000010000 */
[----:B------:R-:W0:Y:S01]  /*49e0*/  MUFU.EX2 R74, R74 ;  /* 0x0000004a004a7308 */ /* 0x000e220000000800 */
[----:B--2---:R-:W-:-:S07]  /*49f0*/  FADD.FTZ R11, R68, R11 ;  /* 0x0000000b440b7221 */ /* 0x004fce0000010000 */
[----:B------:R-:W2:Y:S01]  /*4a00*/  MUFU.EX2 R73, R73 ;  /* 0x0000004900497308 */ /* 0x000ea20000000800 */
[----:B-1----:R-:W-:-:S01]  /*4a10*/  FADD.FTZ R7, R67, R4 ;  /* 0x0000000443077221 */ /* 0x002fc20000010000 */
[----:B------:R-:W-:-:S06]  /*4a20*/  FADD.FTZ R4, R34, R11 ;  /* 0x0000000b22047221 */ /* 0x000fcc0000010000 */
[----:B------:R-:W1:Y:S01]  /*4a30*/  MUFU.EX2 R75, R75 ;  /* 0x0000004b004b7308 */ /* 0x000e620000000800 */
[----:B0-----:R-:W-:-:S07]  /*4a40*/  FADD.FTZ R6, R74, R7 ;  /* 0x000000074a067221 */ /* 0x001fce0000010000 */
[----:B------:R-:W0:Y:S01]  /*4a50*/  MUFU.EX2 R38, R38 ;  /* 0x0000002600267308 */ /* 0x000e220000000800 */
[C---:B--2---:R-:W-:Y:S01]  /*4a60*/  F2FP.SATFINITE.E4M3.F32.PACK_AB_MERGE_C R210, R73.reuse, R34, RZ ;  /* 0x0000002249d2723e */ /* 0x044fe200048070ff */
[----:B------:R-:W-:Y:S01]  /*4a70*/  FADD.FTZ R73, R73, R4 ;  /* 0x0000000449497221 */ /* 0x000fe20000010000 */
[--C-:B------:R-:W-:Y:S02]  /*4a80*/  IMAD.MOV.U32 R34, RZ, RZ, R25.reuse ;  /* 0x000000ffff227224 */ /* 0x100fe400078e0019 */
[----:B------:R-:W-:Y:S01]  /*4a90*/  F2FP.SATFINITE.E4M3.F32.PACK_AB_MERGE_C R210, R68, R65, R210 ;  /* 0x0000004144d2723e */ /* 0x000fe200048070d2 */
[--C-:B------:R-:W-:Y:S02]  /*4aa0*/  IMAD.MOV.U32 R65, RZ, RZ, R25.reuse ;  /* 0x000000ffff417224 */ /* 0x100fe400078e0019 */
[----:B------:R-:W2:Y:S01]  /*4ab0*/  MUFU.EX2 R46, R46 ;  /* 0x0000002e002e7308 */ /* 0x000ea20000000800 */
[C---:B-1----:R-:W-:Y:S01]  /*4ac0*/  F2FP.SATFINITE.E4M3.F32.PACK_AB_MERGE_C R74, R75.reuse, R74, RZ ;  /* 0x0000004a4b4a723e */ /* 0x042fe200048070ff */
[----:B------:R-:W-:Y:S01]  /*4ad0*/  FADD.FTZ R75, R75, R6 ;  /* 0x000000064b4b7221 */ /* 0x000fe20000010000 */
[----:B------:R-:W-:-:S02]  /*4ae0*/  IMAD.MOV.U32 R68, RZ, RZ, R25 ;  /* 0x000000ffff447224 */ /* 0x000fc400078e0019 */
[----:B------:R-:W-:Y:S01]  /*4af0*/  F2FP.SATFINITE.E4M3.F32.PACK_AB_MERGE_C R211, R67, R66, R74 ;  /* 0x0000004243d3723e */ /* 0x000fe2000480704a */
[----:B------:R-:W-:Y:S02]  /*4b00*/  IMAD.MOV.U32 R67, RZ, RZ, R25 ;  /* 0x000000ffff437224 */ /* 0x000fe400078e0019 */
[----:B------:R-:W1:Y:S01]  /*4b10*/  MUFU.EX2 R39, R39 ;  /* 0x0000002700277308 */ /* 0x000e620000000800 */
[----:B0-----:R-:W-:-:S01]  /*4b20*/  FADD.FTZ R4, R38, R73 ;  /* 0x0000004926047221 */ /* 0x001fc20000010000 */
[--C-:B------:R-:W-:Y:S02]  /*4b30*/  IMAD.MOV.U32 R66, RZ, RZ, R25.reuse ;  /* 0x000000ffff427224 */ /* 0x100fe400078e0019 */
[--C-:B------:R-:W-:Y:S02]  /*4b40*/  IMAD.MOV.U32 R73, RZ, RZ, R25.reuse ;  /* 0x000000ffff497224 */ /* 0x100fe400078e0019 */
[----:B------:R-:W-:Y:S02]  /*4b50*/  IMAD.MOV.U32 R74, RZ, RZ, R25 ;  /* 0x000000ffff4a7224 */ /* 0x000fe400078e0019 */
[----:B------:R-:W0:Y:S01]  /*4b60*/  MUFU.EX2 R47, R47 ;  /* 0x0000002f002f7308 */ /* 0x000e220000000800 */
[----:B--2---:R-:W-:-:S01]  /*4b70*/  FADD.FTZ R6, R46, R75 ;  /* 0x0000004b2e067221 */ /* 0x004fc20000010000 */
[----:B------:R-:W-:-:S06]  /*4b80*/  IMAD.MOV.U32 R75, RZ, RZ, R25 ;  /* 0x000000ffff4b7224 */ /* 0x000fcc00078e0019 */
        /* <DEDUP_REMOVED lines=14> */
[--C-:B------:R-:W-:Y:S01]  /*4c70*/  IMAD.MOV.U32 R39, RZ, RZ, R25.reuse ;  /* 0x000000ffff277224 */ /* 0x100fe200078e0019 */
[----:B------:R-:W0:Y:S01]  /*4c80*/  MUFU.EX2 R54, R54 ;  /* 0x0000003600367308 */ /* 0x000e220000000800 */
[C---:B--2---:R-:W-:Y:S01]  /*4c90*/  F2FP.SATFINITE.E4M3.F32.PACK_AB_MERGE_C R50, R51.reuse, R50, RZ ;  /* 0x000000323332723e */ /* 0x044fe200048070ff */
[----:B------:R-:W-:Y:S01]  /*4ca0*/  FADD.FTZ R51, R51, R8 ;  /* 0x0000000833337221 */ /* 0x000fe20000010000 */
[----:B------:R-:W-:-:S02]  /*4cb0*/  IMAD.MOV.U32 R38, RZ, RZ, R25 ;  /* 0x000000ffff267224 */ /* 0x000fc400078e0019 */
[----:B------:R-:W-:Y:S01]  /*4cc0*/  F2FP.SATFINITE.E4M3.F32.PACK_AB_MERGE_C R213, R47, R46, R50 ;  /* 0x0000002e2fd5723e */ /* 0x000fe20004807032 */
[----:B------:R-:W-:Y:S02]  /*4cd0*/  IMAD.MOV.U32 R47, RZ, RZ, R25 ;  /* 0x000000ffff2f7224 */ /* 0x000fe400078e0019 */
[----:B------:R-:W2:Y:S01]  /*4ce0*/  MUFU.EX2 R44, R44 ;  /* 0x0000002c002c7308 */ /* 0x000ea20000000800 */
[----:B-1----:R-:W-:-:S01]  /*4cf0*/  FADD.FTZ R5, R43, R6 ;  /* 0x000000062b057221 */ /* 0x002fc20000010000 */
[--C-:B------:R-:W-:Y:S02]  /*4d00*/  IMAD.MOV.U32 R46, RZ, RZ, R25.reuse ;  /* 0x000000ffff2e7224 */ /* 0x100fe400078e0019 */
[----:B------:R-:W-:-:S04]  /*4d10*/  IMAD.MOV.U32 R50, RZ, RZ, R25 ;  /* 0x000000ffff327224 */ /* 0x000fc800078e0019 */
[----:B------:R-:W1:Y:S01]  /*4d20*/  MUFU.EX2 R55, R55 ;  /* 0x0000003700377308 */ /* 0x000e620000000800 */
[----:B0-----:R-:W-:-:S01]  /*4d30*/  FADD.FTZ R6, R54, R51 ;  /* 0x0000003336067221 */ /* 0x001fc20000010000 */
[----:B------:R-:W-:-:S06]  /*4d40*/  IMAD.MOV.U32 R51, RZ, RZ, R25 ;  /* 0x000000ffff337224 */ /* 0x000fcc00078e0019 */
[----:B------:R-:W-:Y:S01]  /*4d50*/  MUFU.EX2 R48, R48 ;  /* 0x0000003000307308 */ /* 0x000fe20000000800 */
[----:B--2---:R-:W-:-:S07]  /*4d60*/  FADD.FTZ R7, R44, R5 ;  /* 0x000000052c077221 */ /* 0x004fce0000010000 */
[----:B------:R-:W0:Y:S01]  /*4d70*/  MUFU.EX2 R49, R49 ;  /* 0x0000003100317308 */ /* 0x000e220000000800 */
[----:B-1----:R-:W-:-:S07]  /*4d80*/  FADD.FTZ R9, R55, R6 ;  /* 0x0000000637097221 */ /* 0x002fce0000010000 */
[----:B------:R-:W1:Y:S08]  /*4d90*/  MUFU.EX2 R58, R58 ;  /* 0x0000003a003a7308 */ /* 0x000e700000000800 */
[----:B------:R-:W2:Y:S01]  /*4da0*/  MUFU.EX2 R59, R59 ;  /* 0x0000003b003b7308 */ /* 0x000ea20000000800 */
[----:B0-----:R-:W-:Y:S01]  /*4db0*/  F2FP.SATFINITE.E4M3.F32.PACK_AB_MERGE_C R8, R49, R48, RZ ;  /* 0x000000303108723e */ /* 0x001fe200048070ff */
[----:B------:R-:W-:-:S03]  /*4dc0*/  FADD.FTZ R48, R48, R7 ;  /* 0x0000000730307221 */ /* 0x000fc60000010000 */
[----:B------:R-:W-:Y:S01]  /*4dd0*/  F2FP.SATFINITE.E4M3.F32.PACK_AB_MERGE_C R214, R44, R43, R8 ;  /* 0x0000002b2cd6723e */ /* 0x000fe20004807008 */
[----:B------:R-:W-:-:S01]  /*4de0*/  FADD.FTZ R49, R49, R48 ;  /* 0x0000003031317221 */ /* 0x000fc20000010000 */
[----:B------:R-:W-:Y:S01]  /*4df0*/  IMAD.MOV.U32 R43, RZ, RZ, R25 ;  /* 0x000000ffff2b7224 */ /* 0x000fe200078e0019 */
[----:B------:R-:W-:Y:S01]  /*4e00*/  MUFU.EX2 R32, R32 ;  /* 0x0000002000207308 */ /* 0x000fe20000000800 */
[----:B-1----:R-:W-:-:S01]  /*4e10*/  FADD.FTZ R6, R58, R9 ;  /* 0x000000093a067221 */ /* 0x002fc20000010000 */
[--C-:B------:R-:W-:Y:S02]  /*4e20*/  IMAD.MOV.U32 R44, RZ, RZ, R25.reuse ;  /* 0x000000ffff2c7224 */ /* 0x100fe400078e0019 */
[----:B------:R-:W-:-:S04]  /*4e30*/  IMAD.MOV.U32 R48, RZ, RZ, R25 ;  /* 0x000000ffff307224 */ /* 0x000fc800078e0019 */
[----:B------:R-:W0:Y:S01]  /*4e40*/  MUFU.EX2 R33, R33 ;  /* 0x0000002100217308 */ /* 0x000e220000000800 */
[C---:B--2---:R-:W-:Y:S01]  /*4e50*/  F2FP.SATFINITE.E4M3.F32.PACK_AB_MERGE_C R58, R59.reuse, R58, RZ ;  /* 0x0000003a3b3a723e */ /* 0x044fe200048070ff */
[----:B------:R-:W-:-:S03]  /*4e60*/  FADD.FTZ R59, R59, R6 ;  /* 0x000000063b3b7221 */ /* 0x000fc60000010000 */
[----:B------:R-:W-:Y:S01]  /*4e70*/  F2FP.SATFINITE.E4M3.F32.PACK_AB_MERGE_C R215, R55, R54, R58 ;  /* 0x0000003637d7723e */ /* 0x000fe2000480703a */
[--C-:B------:R-:W-:Y:S02]  /*4e80*/  IMAD.MOV.U32 R55, RZ, RZ, R25.reuse ;  /* 0x000000ffff377224 */ /* 0x100fe400078e0019 */
[----:B------:R-:W1:Y:S01]  /*4e90*/  MUFU.EX2 R28, R28 ;  /* 0x0000001c001c7308 */ /* 0x000e620000000800 */
[--C-:B------:R-:W-:Y:S02]  /*4ea0*/  IMAD.MOV.U32 R54, RZ, RZ, R25.reuse ;  /* 0x000000ffff367224 */ /* 0x100fe400078e0019 */
[----:B------:R-:W-:-:S05]  /*4eb0*/  IMAD.MOV.U32 R58, RZ, RZ, R25 ;  /* 0x000000ffff3a7224 */ /* 0x000fca00078e0019 */
[----:B------:R-:W2:Y:S01]  /*4ec0*/  MUFU.EX2 R30, R30 ;  /* 0x0000001e001e7308 */ /* 0x000ea20000000800 */
[----:B0-----:R-:W-:-:S07]  /*4ed0*/  F2FP.SATFINITE.E4M3.F32.PACK_AB_MERGE_C R7, R33, R32, RZ ;  /* 0x000000202107723e */ /* 0x001fce00048070ff */
[----:B------:R-:W0:Y:S01]  /*4ee0*/  MUFU.EX2 R29, R29 ;  /* 0x0000001d001d7308 */ /* 0x000e220000000800 */
[----:B-1----:R-:W-:-:S01]  /*4ef0*/  FADD.FTZ R6, R28, R49 ;  /* 0x000000311c067221 */ /* 0x002fc20000010000 */
[----:B------:R-:W-:-:S06]  /*4f00*/  IMAD.MOV.U32 R49, RZ, RZ, R25 ;  /* 0x000000ffff317224 */ /* 0x000fcc00078e0019 */
[----:B------:R-:W1:Y:S01]  /*4f10*/  MUFU.EX2 R31, R31 ;  /* 0x0000001f001f7308 */ /* 0x000e620000000800 */
[----:B--2---:R-:W-:-:S01]  /*4f20*/  FADD.FTZ R8, R30, R59 ;  /* 0x0000003b1e087221 */ /* 0x004fc20000010000 */
[----:B------:R-:W-:-:S06]  /*4f30*/  IMAD.MOV.U32 R59, RZ, RZ, R25 ;  /* 0x000000ffff3b7224 */ /* 0x000fcc00078e0019 */
[----:B------:R-:W2:Y:S01]  /*4f40*/  MUFU.EX2 R69, R69 ;  /* 0x0000004500457308 */ /* 0x000ea20000000800 */
[C---:B0-----:R-:W-:Y:S01]  /*4f50*/  F2FP.SATFINITE.E4M3.F32.PACK_AB_MERGE_C R216, R29.reuse, R28, R7 ;  /* 0x0000001c1dd8723e */ /* 0x041fe20004807007 */
[----:B------:R-:W-:Y:S01]  /*4f60*/  FADD.FTZ R29, R29, R6 ;  /* 0x000000061d1d7221 */ /* 0x000fe20000010000 */
[----:B------:R-:W-:-:S03]  /*4f70*/  IMAD.MOV.U32 R28, RZ, RZ, R25 ;  /* 0x000000ffff1c7224 */ /* 0x000fc600078e0019 */
[----:B------:R-:W-:Y:S01]  /*4f80*/  FADD.FTZ R32, R32, R29 ;  /* 0x0000001d20207221 */ /* 0x000fe20000010000 */
[----:B------:R-:W-:Y:S01]  /*4f90*/  IMAD.MOV.U32 R29, RZ, RZ, R25 ;  /* 0x000000ffff1d7224 */ /* 0x000fe200078e0019 */
[----:B------:R0:W3:Y:S01]  /*4fa0*/  MUFU.EX2 R4, R35 ;  /* 0x0000002300047308 */ /* 0x0000e20000000800 */
[----:B-1----:R-:W-:-:S01]  /*4fb0*/  FADD.FTZ R8, R31, R8 ;  /* 0x000000081f087221 */ /* 0x002fc20000010000 */
[----:B------:R-:W-:Y:S01]  /*4fc0*/  FADD.FTZ R33, R33, R32 ;  /* 0x0000002021217221 */ /* 0x000fe20000010000 */
[----:B------:R-:W-:-:S05]  /*4fd0*/  IMAD.MOV.U32 R32, RZ, RZ, R25 ;  /* 0x000000ffff207224 */ /* 0x000fca00078e0019 */
[----:B------:R-:W-:Y:S01]  /*4fe0*/  MUFU.EX2 R40, R40 ;  /* 0x0000002800287308 */ /* 0x000fe20000000800 */
[----:B--2---:R-:W-:-:S01]  /*4ff0*/  FADD.FTZ R7, R69, R8 ;  /* 0x0000000845077221 */ /* 0x004fc20000010000 */
[----:B0-----:R-:W-:-:S06]  /*5000*/  IMAD.MOV.U32 R35, RZ, RZ, R25 ;  /* 0x000000ffff237224 */ /* 0x001fcc00078e0019 */
[----:B------:R-:W0:Y:S01]  /*5010*/  MUFU.EX2 R41, R41 ;  /* 0x0000002900297308 */ /* 0x000e220000000800 */
[----:B---3--:R-:W-:-:S01]  /*5020*/  FADD.FTZ R7, R4, R7 ;  /* 0x0000000704077221 */ /* 0x008fc20000010000 */
[----:B------:R-:W-:-:S04]  /*5030*/  F2FP.SATFINITE.E4M3.F32.PACK_AB_MERGE_C R69, R4, R69, RZ ;  /* 0x000000450445723e */ /* 0x000fc800048070ff */
[----:B------:R-:W-:Y:S01]  /*5040*/  F2FP.SATFINITE.E4M3.F32.PACK_AB_MERGE_C R217, R31, R30, R69 ;  /* 0x0000001e1fd9723e */ /* 0x000fe20004807045 */
[--C-:B------:R-:W-:Y:S01]  /*5050*/  IMAD.MOV.U32 R31, RZ, RZ, R25.reuse ;  /* 0x000000ffff1f7224 */ /* 0x100fe200078e0019 */
        /* <DEDUP_REMOVED lines=8> */
[----:B------:R1:W3:Y:S01]  /*50e0*/  MUFU.EX2 R5, R80 ;  /* 0x0000005000057308 */ /* 0x0002e20000000800 */
[----:B--2---:R-:W-:-:S07]  /*50f0*/  FADD.FTZ R6, R72, R7 ;  /* 0x0000000748067221 */ /* 0x004fce0000010000 */
[----:B------:R-:W-:Y:S01]  /*5100*/  MUFU.EX2 R81, R81 ;  /* 0x0000005100517308 */ /* 0x000fe20000000800 */
[C---:B0-----:R-:W-:Y:S01]  /*5110*/  F2FP.SATFINITE.E4M3.F32.PACK_AB_MERGE_C R218, R37.reuse, R36, R8 ;  /* 0x0000002425da723e */ /* 0x041fe20004807008 */
[----:B------:R-:W-:Y:S01]  /*5120*/  FADD.FTZ R37, R37, R4 ;  /* 0x0000000425257221 */ /* 0x000fe20000010000 */
[--C-:B------:R-:W-:Y:S02]  /*5130*/  IMAD.MOV.U32 R36, RZ, RZ, R25.reuse ;  /* 0x000000ffff247224 */ /* 0x100fe400078e0019 */
[----:B-1----:R-:W-:Y:S02]  /*5140*/  IMAD.MOV.U32 R80, RZ, RZ, R25 ;  /* 0x000000ffff507224 */ /* 0x002fe400078e0019 */
[----:B------:R-:W-:-:S01]  /*5150*/  FADD.FTZ R4, R40, R37 ;  /* 0x0000002528047221 */ /* 0x000fc20000010000 */
[----:B------:R-:W-:Y:S01]  /*5160*/  IMAD.MOV.U32 R37, RZ, RZ, R25 ;  /* 0x000000ffff257224 */ /* 0x000fe200078e0019 */
[----:B------:R-:W0:Y:S01]  /*5170*/  MUFU.EX2 R84, R84 ;  /* 0x0000005400547308 */ /* 0x000e220000000800 */
[----:B---3--:R-:W-:-:S01]  /*5180*/  FADD.FTZ R6, R5, R6 ;  /* 0x0000000605067221 */ /* 0x008fc20000010000 */
[----:B------:R-:W-:Y:S01]  /*5190*/  FADD.FTZ R4, R41, R4 ;  /* 0x0000000429047221 */ /* 0x000fe20000010000 */
[----:B------:R-:W-:-:S02]  /*51a0*/  IMAD.MOV.U32 R41, RZ, RZ, R25 ;  /* 0x000000ffff297224 */ /* 0x000fc400078e0019 */
[----:B------:R-:W-:Y:S01]  /*51b0*/  IMAD.MOV.U32 R40, RZ, RZ, R25 ;  /* 0x000000ffff287224 */ /* 0x000fe200078e0019 */
[----:B0-----:R-:W-:Y:S01]  /*51c0*/  F2FP.SATFINITE.E4M3.F32.PACK_AB_MERGE_C R7, R84, R81, RZ ;  /* 0x000000515407723e */ /* 0x001fe200048070ff */
[----:B------:R-:W-:-:S03]  /*51d0*/  FADD.FTZ R81, R81, R6 ;  /* 0x0000000651517221 */ /* 0x000fc60000010000 */
[----:B------:R-:W-:Y:S01]  /*51e0*/  F2FP.SATFINITE.E4M3.F32.PACK_AB_MERGE_C R219, R5, R72, R7 ;  /* 0x0000004805db723e */ /* 0x000fe20004807007 */
[----:B------:R-:W-:-:S01]  /*51f0*/  FADD.FTZ R5, R84, R81 ;  /* 0x0000005154057221 */ /* 0x000fc20000010000 */
[--C-:B------:R-:W-:Y:S02]  /*5200*/  IMAD.MOV.U32 R72, RZ, RZ, R25.reuse ;  /* 0x000000ffff487224 */ /* 0x100fe400078e0019 */
[--C-:B------:R-:W-:Y:S02]  /*5210*/  IMAD.MOV.U32 R81, RZ, RZ, R25.reuse ;  /* 0x000000ffff517224 */ /* 0x100fe400078e0019 */
[----:B------:R-:W-:Y:S01]  /*5220*/  IMAD.MOV.U32 R84, RZ, RZ, R25 ;  /* 0x000000ffff547224 */ /* 0x000fe200078e0019 */
[----:B------:R-:W-:Y:S06]  /*5230*/  @!P1 BRA `(.L_x_4043) ;  /* 0x0000003000a49947 */ /* 0x000fec0003800000 */
        /* <DEDUP_REMOVED lines=50> */
[----:B------:R-:W-:Y:S01]  /*5560*/  UMOV UR55, UR47 ;  /* 0x0000002f00377c82 */ /* 0x000fe20008000000 */
[----:B------:R-:W-:-:S05]  /*5570*/  UMOV UR51, UR46 ;  /* 0x0000002e00337c82 */ /* 0x000fca0008000000 */
.L_x_4054:
[----:B------:R-:W-:Y:S01]  /*5580*/  ISETP.NE.AND P2, PT, RZ, UR44, PT ;  /* 0x0000002cff007c0c */ /* 0x000fe2000bf45270 */
[----:B------:R-:W-:-:S04]  /*5590*/  UISETP.NE.AND UP0, UPT, UR51, 0x1, UPT ;  /* 0x000000013300788c */ /* 0x000fc8000bf05270 */
[----:B------:R-:W-:-:S04]  /*55a0*/  USEL UR47, URZ, 0x1, UP0 ;  /* 0x000000013f2f7887 */ /* 0x000fc80008000000 */
[----:B------:R-:W-:-:S04]  /*55b0*/  ULOP3.LUT UR47, UR55, UR47, URZ, 0x3c, !UPT ;  /* 0x0000002f372f7292 */ /* 0x000fc8000f8e3c3f */
[----:B------:R-:W-:Y:S08]  /*55c0*/  @P2 BRA `(.L_x_4044) ;  /* 0x0000000000442947 */ /* 0x000ff00003800000 */
[----:B------:R-:W-:Y:S05]  /*55d0*/  @!P0 BRA `(.L_x_4045) ;  /* 0x0000000000048947 */ /* 0x000fea0003800000 */
[----:B------:R-:W-:Y:S01]  /*55e0*/  BPT.TRAP 0x1 ;  /* 0x000000040000795c */ /* 0x000fe20000300000 */
.L_x_4045:
[----:B------:R-:W0:Y:S01]  /*55f0*/  S2UR UR10, SR_CgaCtaId ;  /* 0x00000000000a79c3 */ /* 0x000e220000008800 */
[----:B------:R-:W-:Y:S01]  /*5600*/  UIADD3 UR6, UR51, 0x1, URZ ;  /* 0x0000000133067890 */ /* 0x000fe2000fffe03f */
[----:B------:R-:W-:Y:S01]  /*5610*/  IMAD.U32 R0, RZ, RZ, UR47 ;  /* 0x0000002fff007e24 */ /* 0x000fe2000f8e00ff */
[----:B------:R-:W-:Y:S02]  /*5620*/  UMOV UR7, 0x400 ;  /* 0x0000040000077882 */ /* 0x000fe40000000000 */
[----:B------:R-:W-:Y:S02]  /*5630*/  UISETP.NE.AND UP0, UPT, UR6, 0x2, UPT ;  /* 0x000000020600788c */ /* 0x000fe4000bf05270 */
[----:B------:R-:W-:Y:S02]  /*5640*/  SHF.L.U32 R0, R0, 0x1f, RZ ;  /* 0x0000001f00007819 */ /* 0x000fe400000006ff */
[----:B------:R-:W-:Y:S02]  /*5650*/  USEL UR6, UR6, URZ, UP0 ;  /* 0x0000003f06067287 */ /* 0x000fe40008000000 */
[----:B0-----:R-:W-:-:S04]  /*5660*/  ULEA UR7, UR10, UR7, 0x18 ;  /* 0x000000070a077291 */ /* 0x001fc8000f8ec03f */
[----:B------:R-:W-:-:S09]  /*5670*/  ULEA UR6, UR6, UR7, 0x3 ;  /* 0x0000000706067291 */ /* 0x000fd2000f8e183f */
[----:B------:R0:W1:Y:S01]  /*5680*/  SYNCS.PHASECHK.TRANS64.TRYWAIT P1, [UR6+0x33430], R0 ;  /* 0x03343000ff0075a7 */ /* 0x0000620008020146 */
[----:B------:R-:W-:Y:S05]  /*5690*/  @!P0 BRA `(.L_x_4046) ;  /* 0x0000000000048947 */ /* 0x000fea0003800000 */
[----:B------:R-:W-:Y:S01]  /*56a0*/  BPT.TRAP 0x1 ;  /* 0x000000040000795c */ /* 0x000fe20000300000 */
.L_x_4046:
[----:B-1----:R-:W-:Y:S05]  /*56b0*/  @P1 BRA `(.L_x_4044) ;  /* 0x0000000000081947 */ /* 0x002fea0003800000 */
[----:B------:R-:W1:Y:S02]  /*56c0*/  SYNCS.PHASECHK.TRANS64.TRYWAIT P1, [UR6+0x33430], R0 ;  /* 0x03343000ff0075a7 */ /* 0x000e640008020146 */
[----:B-1----:R-:W-:Y:S05]  /*56d0*/  @!P1 BRA `(.L_x_4047) ;  /* 0x00000104006c9947 */ /* 0x002fea0003800000 */
.L_x_4044:
[----:B-1----:R-:W1:Y:S01]  /*56e0*/  S2R R3, SR_TID.X ;  /* 0x0000000000037919 */ /* 0x002e620000002100 */
[----:B------:R-:W-:Y:S01]  /*56f0*/  UIADD3 UR46, UR51, 0x1, URZ ;  /* 0x00000001332e7890 */ /* 0x000fe2000fffe03f */
[----:B------:R-:W-:Y:S01]  /*5700*/  UMOV UR27, 0x80000020 ;  /* 0x80000020001b7882 */ /* 0x000fe20000000000 */
[----:B------:R-:W-:Y:S02]  /*5710*/  UMOV UR28, UR24 ;  /* 0x00000018001c7c82 */ /* 0x000fe40008000000 */
[----:B------:R-:W-:Y:S01]  /*5720*/  UISETP.NE.AND UP0, UPT, UR46, 0x2, UPT ;  /* 0x000000022e00788c */ /* 0x000fe2000bf05270 */
[----:B------:R-:W-:Y:S01]  /*5730*/  UMOV UR29, UR25 ;  /* 0x00000019001d7c82 */ /* 0x000fe20008000000 */
[----:B------:R-:W-:Y:S02]  /*5740*/  UMOV UR31, 0x80000020 ;  /* 0x80000020001f7882 */ /* 0x000fe40000000000 */
[----:B------:R-:W-:Y:S01]  /*5750*/  USEL UR46, UR46, URZ, UP0 ;  /* 0x0000003f2e2e7287 */ /* 0x000fe20008000000 */
[----:B------:R-:W-:Y:S01]  /*5760*/  UMOV UR32, UR24 ;  /* 0x0000001800207c82 */ /* 0x000fe20008000000 */
[----:B------:R-:W-:-:S02]  /*5770*/  UMOV UR33, UR25 ;  /* 0x0000001900217c82 */ /* 0x000fc40008000000 */
[----:B------:R-:W-:Y:S01]  /*5780*/  UIMAD UR56, UR46, 0x780, UR50 ;  /* 0x000007802e3878a4 */ /* 0x000fe2000f8e0232 */
[----:B------:R-:W-:Y:S01]  /*5790*/  UMOV UR35, 0x80000020 ;  /* 0x8000002000237882 */ /* 0x000fe20000000000 */
[----:B------:R-:W-:Y:S02]  /*57a0*/  UMOV UR7, 0x80000020 ;  /* 0x8000002000077882 */ /* 0x000fe40000000000 */
[----:B------:R-:W-:Y:S02]  /*57b0*/  UIADD3 UR30, UR56, 0x80, URZ ;  /* 0x00000080381e7890 */ /* 0x000fe4000fffe03f */
[----:B------:R-:W-:Y:S02]  /*57c0*/  UIADD3 UR34, UR56, 0x100, URZ ;  /* 0x0000010038227890 */ /* 0x000fe4000fffe03f */
[----:B------:R-:W-:Y:S01]  /*57d0*/  UMOV UR26, UR56 ;  /* 0x00000038001a7c82 */ /* 0x000fe20008000000 */
[----:B------:R-:W-:Y:S02]  /*57e0*/  UIADD3 UR6, UR56, 0x2, URZ ;  /* 0x0000000238067890 */ /* 0x000fe4000fffe03f */
[----:B------:R-:W-:Y:S01]  /*57f0*/  UIADD3 UR10, UR56, 0x202, URZ ;  /* 0x00000202380a7890 */ /* 0x000fe2000fffe03f */
[----:B------:R-:W-:Y:S01]  /*5800*/  UMOV UR11, 0x80000020 ;  /* 0x80000020000b7882 */ /* 0x000fe20000000000 */
[----:B------:R-:W-:Y:S01]  /*5810*/  UIADD3 UR14, UR56, 0x282, URZ ;  /* 0x00000282380e7890 */ /* 0x000fe2000fffe03f */
[----:B------:R-:W-:Y:S01]  /*5820*/  UMOV UR15, 0x80000020 ;  /* 0x80000020000f7882 */ /* 0x000fe20000000000 */
[----:B------:R-:W-:Y:S01]  /*5830*/  UIADD3 UR18, UR56, 0x500, URZ ;  /* 0x0000050038127890 */ /* 0x000fe2000fffe03f */
[----:B-1----:R-:W-:Y:S01]  /*5840*/  SHF.R.U32.HI R3, RZ, 0x7, R3 ;  /* 0x00000007ff037819 */ /* 0x002fe20000011603 */
[----:B------:R-:W-:Y:S01]  /*5850*/  UMOV UR19, 0x80000020 ;  /* 0x8000002000137882 */ /* 0x000fe20000000000 */
[----:B------:R-:W-:Y:S01]  /*5860*/  UIADD3 UR22, UR56, 0x502, URZ ;  /* 0x0000050238167890 */ /* 0x000fe2000fffe03f */
[----:B------:R-:W-:-:S02]  /*5870*/  UMOV UR23, 0x80000020 ;  /* 0x8000002000177882 */ /* 0x000fc40000000000 */
[----:B0-----:R-:W-:-:S05]  /*5880*/  VIADD R0, R3, 0x8 ;  /* 0x0000000803007836 */ /* 0x001fca0000000000 */
[----:B------:R0:W-:Y:S06]  /*5890*/  BAR.SYNC.DEFER_BLOCKING R0, 0x100 ;  /* 0x000400000000751d */ /* 0x0001ec0000010000 */
[----:B------:R-:W-:-:S06]  /*58a0*/  WARPGROUP.ARRIVE ;  /* 0x00000000000079c5 */ /* 0x000fcc0000000000 */
[----:B------:R-:W-:Y:S01]  /*58b0*/  QGMMA.64x32x32.F32.E4M3.E4M3 R184, gdesc[UR24], RZ, !UPT, gsb0 ;  /* 0x0060000018b879f3 */ /* 0x000fe2000c0008ff */
[----:B------:R-:W-:Y:S01]  /*58c0*/  UIADD3 UR26, UR56, 0x180, URZ ;  /* 0x00000180381a7890 */ /* 0x000fe2000fffe03f */
[----:B------:R-:W-:Y:S01]  /*58d0*/  UMOV UR27, 0x80000020 ;  /* 0x80000020001b7882 */ /* 0x000fe20000000000 */
[----:B------:R-:W-:Y:S02]  /*58e0*/  WARPGROUP.DEPBAR.LE gsb0, 0x0 ;  /* 0x00008000000079c5 */ /* 0x000fe40000010000 */
[----:B------:R-:W-:-:S06]  /*58f0*/  WARPGROUP.ARRIVE ;  /* 0x00000000000079c5 */ /* 0x000fcc0000000000 */
[----:B------:R-:W-:Y:S01]  /*5900*/  QGMMA.64x32x32.F32.E4M3.E4M3 R168, gdesc[UR28], RZ, !UPT, gsb0 ;  /* 0x006000001ca879f3 */ /* 0x000fe2000c0008ff */
[----:B------:R-:W-:Y:S01]  /*5910*/  UIADD3 UR30, UR56, 0x200, URZ ;  /* 0x00000200381e7890 */ /* 0x000fe2000fffe03f */
[----:B------:R-:W-:Y:S01]  /*5920*/  UMOV UR28, UR24 ;  /* 0x00000018001c7c82 */ /* 0x000fe20008000000 */
[----:B------:R-:W-:Y:S01]  /*5930*/  UMOV UR29, UR25 ;  /* 0x00000019001d7c82 */ /* 0x000fe20008000000 */
        /* <DEDUP_REMOVED lines=10> */
[----:B------:R-:W-:Y:S03]  /*59e0*/  QGMMA.64x32x32.F32.E4M3.E4M3 R136, gdesc[UR24], RZ, !UPT, gsb0 ;  /* 0x00600000188879f3 */ /* 0x000fe6000c0008ff */
        /* <DEDUP_REMOVED lines=124> */
[----:B------:R-:W-:Y:S01]  /*61b0*/  UIADD3 UR56, UR56, 0x702, URZ ;  /* 0x0000070238387890 */ /* 0x000fe2000fffe03f */
[----:B------:R-:W-:Y:S02]  /*61c0*/  WARPGROUP.DEPBAR.LE gsb0, 0x0 ;  /* 0x00008000000079c5 */ /* 0x000fe40000010000 */
[----:B------:R-:W-:-:S06]  /*61d0*/  WARPGROUP.ARRIVE ;  /* 0x00000000000079c5 */ /* 0x000fcc0000000000 */
[----:B------:R-:W-:Y:S03]  /*61e0*/  QGMMA.64x32x32.F32.E4M3.E4M3 R168, gdesc[UR28], R168, gsb0 ;  /* 0x006000001ca879f3 */ /* 0x000fe600080008a8 */
        /* <DEDUP_REMOVED lines=12> */
[----:B0-----:R-:W-:Y:S05]  /*62b0*/  @P2 BRA `(.L_x_4048) ;  /* 0x0000000000382947 */ /* 0x001fea0003800000 */
[----:B------:R-:W-:Y:S05]  /*62c0*/  @!P0 BRA `(.L_x_4049) ;  /* 0x0000000000048947 */ /* 0x000fea0003800000 */
[----:B------:R-:W-:Y:S01]  /*62d0*/  BPT.TRAP 0x1 ;  /* 0x000000040000795c */ /* 0x000fe20000300000 */
.L_x_4049:
        /* <DEDUP_REMOVED lines=9> */
.L_x_4050:
[----:B-1----:R-:W-:Y:S05]  /*6370*/  @P1 BRA `(.L_x_4048) ;  /* 0x0000000000081947 */ /* 0x002fea0003800000 */
[----:B------:R-:W1:Y:S02]  /*6380*/  SYNCS.PHASECHK.TRANS64.TRYWAIT P1, [UR6+0x33450], R0 ;  /* 0x03345000ff0075a7 */ /* 0x000e640008020146 */
[----:B-1----:R-:W-:Y:S05]  /*6390*/  @!P1 BRA `(.L_x_4051) ;  /* 0x000000f800549947 */ /* 0x002fea0003800000 */
.L_x_4048:
[----:B------:R-:W2:Y:S01]  /*63a0*/  S2UR UR11, SR_CgaCtaId ;  /* 0x00000000000b79c3 */ /* 0x000ea20000008800 */
[----:B------:R-:W-:Y:S01]  /*63b0*/  UMOV UR6, 0x400 ;  /* 0x0000040000067882 */ /* 0x000fe20000000000 */
[----:B------:R-:W-:Y:S01]  /*63c0*/  WARPGROUP.ARRIVE ;  /* 0x00000000000079c5 */ /* 0x000fe20000000000 */
[----:B------:R-:W-:-:S05]  /*63d0*/  UMOV UR7, 0xc0000010 ;  /* 0xc000001000077882 */ /* 0x000fca0000000000 */
[----:B-1----:R-:W1:Y:S01]  /*63e0*/  S2R R3, SR_TID.X ;  /* 0x0000000000037919 */ /* 0x002e620000002100 */
[----:B--2---:R-:W-:-:S04]  /*63f0*/  ULEA UR14, UR11, UR6, 0x18 ;  /* 0x000000060b0e7291 */ /* 0x004fc8000f8ec03f */
[----:B------:R-:W-:-:S04]  /*6400*/  UIADD3 UR6, UR14, 0x200, URZ ;  /* 0x000002000e067890 */ /* 0x000fc8000fffe03f */
[----:B------:R-:W-:-:S04]  /*6410*/  USHF.R.U32.HI UR6, URZ, 0x4, UR6 ;  /* 0x000000043f067899 */ /* 0x000fc80008011606 */
[----:B------:R-:W-:Y:S01]  /*6420*/  ULOP3.LUT UR6, UR6, 0x3fff, URZ, 0xc0, !UPT ;  /* 0x00003fff06067892 */ /* 0x000fe2000f8ec03f */
[----:B-1----:R-:W-:-:S03]  /*6430*/  SHF.R.U32.HI R3, RZ, 0x7, R3 ;  /* 0x00000007ff037819 */ /* 0x002fc60000011603 */
[----:B------:R-:W-:Y:S01]  /*6440*/  ULOP3.LUT UR6, UR6, 0x10000, URZ, 0xfc, !UPT ;  /* 0x0001000006067892 */ /* 0x000fe2000f8efc3f */
[----:B0-----:R-:W-:-:S03]  /*6450*/  IADD3 R0, -R3, 0xb, RZ ;  /* 0x0000000b03007810 */ /* 0x001fc60007ffe1ff */
        /* <DEDUP_REMOVED lines=27> */
.L_x_4052:
[----:B0-----:R-:W-:Y:S01]  /*6610*/  FMNMX.FTZ R0, R184, R7, !PT ;  /* 0x00000007b8007209 */ /* 0x001fe20007810000 */
[----:B------:R-:W-:-:S03]  /*6620*/  ULEA UR6, UR46, UR14, 0x3 ;  /* 0x0000000e2e067291 */ /* 0x000fc6000f8e183f */
[----:B------:R-:W-:Y:S01]  /*6630*/  FMNMX.FTZ R3, R185, R0, !PT ;  /* 0x00000000b9037209 */ /* 0x000fe20007810000 */
[----:B------:R-:W-:Y:S01]  /*6640*/  UIADD3 UR6, UR6, 0x33440, URZ ;  /* 0x0003344006067890 */ /* 0x000fe2000fffe03f */
[----:B------:R-:W-:-:S03]  /*6650*/  FMNMX.FTZ R0, R186, R6, !PT ;  /* 0x00000006ba007209 */ /* 0x000fc60007810000 */
[----:B------:R-:W-:Y:S01]  /*6660*/  UPRMT UR6, UR11, 0x654, UR6 ;  /* 0x000006540b067896 */ /* 0x000fe20008000006 */
[----:B------:R-:W-:Y:S02]  /*6670*/  FMNMX.FTZ R9, R187, R0, !PT ;  /* 0x00000000bb097209 */ /* 0x000fe40007810000 */
[----:B------:R-:W-:Y:S02]  /*6680*/  FMNMX.FTZ R0, R188, R3, !PT ;  /* 0x00000003bc007209 */ /* 0x000fe40007810000 */
[----:B------:R-:W-:Y:S02]  /*6690*/  FMNMX.FTZ R8, R190, R9, !PT ;  /* 0x00000009be087209 */ /* 0x000fe40007810000 */
[----:B------:R-:W-:Y:S02]  /*66a0*/  FMNMX.FTZ R3, R189, R0, !PT ;  /* 0x00000000bd037209 */ /* 0x000fe40007810000 */
[----:B------:R-:W-:Y:S01]  /*66b0*/  FMNMX.FTZ R9, R191, R8, !PT ;  /* 0x00000008bf097209 */ /* 0x000fe20007810000 */
[----:B------:R-:W-:Y:S01]  /*66c0*/  SYNCS.ARRIVE.TRANS64.RED.A1T0 RZ, [UR6], RZ ;  /* 0x000000ffffff79a7 */ /* 0x000fe20008100406 */
        /* <DEDUP_REMOVED lines=71> */
[----:B------:R-:W-:-:S03]  /*6b40*/  FMNMX.FTZ R8, R135, R8, !PT ;  /* 0x0000000887087209 */ /* 0x000fc60007810000 */
[----:B------:R-:W0:Y:S04]  /*6b50*/  SHFL.BFLY PT, R0, R9, 0x2, 0x1f ;  /* 0x0c401f0009007f89 */ /* 0x000e2800000e0000 */
[----:B------:R-:W1:Y:S01]  /*6b60*/  SHFL.BFLY PT, R3, R8, 0x2, 0x1f ;  /* 0x0c401f0008037f89 */ /* 0x000e6200000e0000 */
[----:B0-----:R-:W-:Y:S01]  /*6b70*/  FMNMX.FTZ R10, R9, R0, !PT ;  /* 0x00000000090a7209 */ /* 0x001fe20007810000 */
[----:B------:R-:W-:Y:S01]  /*6b80*/  IMAD.U32 R9, RZ, RZ, UR41 ;  /* 0x00000029ff097e24 */ /* 0x000fe2000f8e00ff */
[----:B-1----:R-:W-:-:S03]  /*6b90*/  FMNMX.FTZ R11, R8, R3, !PT ;  /* 0x00000003080b7209 */ /* 0x002fc60007810000 */
[----:B------:R-:W0:Y:S04]  /*6ba0*/  SHFL.BFLY PT, R3, R10, 0x1, 0x1f ;  /* 0x0c201f000a037f89 */ /* 0x000e2800000e0000 */
[----:B------:R-:W1:Y:S01]  /*6bb0*/  SHFL.BFLY PT, R12, R11, 0x1, 0x1f ;  /* 0x0c201f000b0c7f89 */ /* 0x000e6200000e0000 */
[----:B0-----:R-:W-:Y:S02]  /*6bc0*/  FMNMX.FTZ R0, R10, R3, !PT ;  /* 0x000000030a007209 */ /* 0x001fe40007810000 */
[----:B-1----:R-:W-:-:S03]  /*6bd0*/  FMNMX.FTZ R3, R11, R12, !PT ;  /* 0x0000000c0b037209 */ /* 0x002fc60007810000 */
[C---:B------:R-:W-:Y:S01]  /*6be0*/  FFMA.FTZ R8, R0.reuse, R9, -8 ;  /* 0xc100000000087423 */ /* 0x040fe20000010009 */
[----:B------:R-:W-:-:S03]  /*6bf0*/  FADD.FTZ R7, -R0, R7 ;  /* 0x0000000700077221 */ /* 0x000fc60000010100 */
[--C-:B------:R-:W-:Y:S01]  /*6c00*/  FFMA.FTZ R11, R188, UR41, -R8.reuse ;  /* 0x00000029bc0b7c23 */ /* 0x100fe20008010808 */
[----:B------:R-:W-:-:S01]  /*6c10*/  FFMA.FTZ R188, R132, UR41, -R8 ;  /* 0x0000002984bc7c23 */ /* 0x000fc20008010808 */
[--C-:B------:R-:W-:Y:S01]  /*6c20*/  FFMA.FTZ R21, R168, UR41, -R8.reuse ;  /* 0x00000029a8157c23 */ /* 0x100fe20008010808 */
[----:B------:R-:W-:Y:S02]  /*6c30*/  IMAD.U32 R132, RZ, RZ, UR41 ;  /* 0x00000029ff847e24 */ /* 0x000fe4000f8e00ff */
[--C-:B------:R-:W-:Y:S01]  /*6c40*/  FFMA.FTZ R168, R169, UR41, -R8.reuse ;  /* 0x00000029a9a87c23 */ /* 0x100fe20008010808 */
[----:B------:R-:W-:-:S01]  /*6c50*/  FFMA.FTZ R169, R172, UR41, -R8 ;  /* 0x00000029aca97c23 */ /* 0x000fc20008010808 */
[----:B------:R-:W-:Y:S01]  /*6c60*/  FFMA.FTZ R172, R173, UR41, -R8 ;  /* 0x00000029adac7c23 */ /* 0x000fe20008010808 */
[----:B------:R-:W-:-:S01]  /*6c70*/  FADD.FTZ R6, -R3, R6 ;  /* 0x0000000603067221 */ /* 0x000fc20000010100 */
[----:B------:R-:W-:Y:S01]  /*6c80*/  FFMA.FTZ R173, R176, UR41, -R8 ;  /* 0x00000029b0ad7c23 */ /* 0x000fe20008010808 */
[----:B------:R-:W-:-:S01]  /*6c90*/  FFMA.FTZ R132, R3, R132, -8 ;  /* 0xc100000003847423 */ /* 0x000fc20000010084 */
[--C-:B------:R-:W-:Y:S01]  /*6ca0*/  FFMA.FTZ R176, R177, UR41, -R8.reuse ;  /* 0x00000029b1b07c23 */ /* 0x100fe20008010808 */
[----:B------:R-:W-:-:S01]  /*6cb0*/  FFMA.FTZ R177, R180, UR41, -R8 ;  /* 0x00000029b4b17c23 */ /* 0x000fc20008010808 */
[----:B------:R-:W-:Y:S01]  /*6cc0*/  FMUL.FTZ R7, R7, UR41 ;  /* 0x0000002907077c20 */ /* 0x000fe20008410000 */
[----:B------:R-:W-:-:S01]  /*6cd0*/  FFMA.FTZ R10, R184, UR41, -R8 ;  /* 0x00000029b80a7c23 */ /* 0x000fc20008010808 */
[----:B------:R-:W-:Y:S01]  /*6ce0*/  FFMA.FTZ R180, R181, UR41, -R8 ;  /* 0x00000029b5b47c23 */ /* 0x000fe20008010808 */
[----:B------:R-:W-:Y:S01]  /*6cf0*/  FMUL.FTZ R6, R6, UR41 ;  /* 0x0000002906067c20 */ /* 0x000fe20008410000 */
[----:B------:R-:W-:Y:S01]  /*6d00*/  FFMA.FTZ R181, R186, UR41, -R132 ;  /* 0x00000029bab57c23 */ /* 0x000fe20008010884 */
[----:B------:R-:W-:-:S01]  /*6d10*/  FFMA.FTZ R9, R185, UR41, -R8 ;  /* 0x00000029b9097c23 */ /* 0x000fc20008010808 */
[--C-:B------:R-:W-:Y:S01]  /*6d20*/  FFMA.FTZ R184, R187, UR41, -R132.reuse ;  /* 0x00000029bbb87c23 */ /* 0x100fe20008010884 */
[----:B------:R-:W-:Y:S01]  /*6d30*/  MUFU.EX2 R7, R7 ;  /* 0x0000000700077308 */ /* 0x000fe20000000800 */
[----:B------:R-:W-:-:S01]  /*6d40*/  FFMA.FTZ R185, R190, UR41, -R132 ;  /* 0x00000029beb97c23 */ /* 0x000fc20008010884 */
[----:B------:R-:W-:Y:S01]  /*6d50*/  FFMA.FTZ R12, R189, UR41, -R8 ;  /* 0x00000029bd0c7c23 */ /* 0x000fe20008010808 */
[----:B------:R-:W-:-:S01]  /*6d60*/  FFMA.FTZ R186, R191, UR41, -R132 ;  /* 0x00000029bfba7c23 */ /* 0x000fc20008010884 */
[----:B------:R-:W-:Y:S01]  /*6d70*/  FFMA.FTZ R13, R192, UR41, -R8 ;  /* 0x00000029c00d7c23 */ /* 0x000fe20008010808 */
        /* <DEDUP_REMOVED lines=31> */
[----:B0-----:R-:W-:Y:S01]  /*6f70*/  FFMA.FTZ R4, R7, R4, R10 ;  /* 0x0000000407047223 */ /* 0x001fe2000001000a */
[----:B------:R-:W-:-:S01]  /*6f80*/  FFMA.FTZ R189, R198, UR41, -R132 ;  /* 0x00000029c6bd7c23 */ /* 0x000fc20008010884 */
[--C-:B------:R-:W-:Y:S01]  /*6f90*/  FFMA.FTZ R190, R199, UR41, -R132.reuse ;  /* 0x00000029c7be7c23 */ /* 0x100fe20008010884 */
[----:B------:R-:W-:-:S01]  /*6fa0*/  FFMA.FTZ R191, R162, UR41, -R132 ;  /* 0x00000029a2bf7c23 */ /* 0x000fc20008010884 */
[----:B------:R-:W0:Y:S01]  /*6fb0*/  MUFU.EX2 R184, R184 ;  /* 0x000000b800b87308 */ /* 0x000e220000000800 */
[----:B-1----:R-:W-:-:S01]  /*6fc0*/  FFMA.FTZ R5, R6, R5, R181 ;  /* 0x0000000506057223 */ /* 0x002fc200000100b5 */
        /* <DEDUP_REMOVED lines=10> */
[--C-:B------:R-:W-:Y:S01]  /*7070*/  FFMA.FTZ R154, R154, UR41, -R132.reuse ;  /* 0x000000299a9a7c23 */ /* 0x100fe20008010884 */
[----:B------:R-:W-:-:S01]  /*7080*/  FFMA.FTZ R155, R155, UR41, -R132 ;  /* 0x000000299b9b7c23 */ /* 0x000fc20008010884 */
[--C-:B------:R-:W-:Y:S01]  /*7090*/  FFMA.FTZ R158, R158, UR41, -R132.reuse ;  /* 0x000000299e9e7c23 */ /* 0x100fe20008010884 */
[----:B------:R-:W-:-:S01]  /*70a0*/  FFMA.FTZ R159, R159, UR41, -R132 ;  /* 0x000000299f9f7c23 */ /* 0x000fc20008010884 */
[----:B------:R-:W-:Y:S01]  /*70b0*/  MUFU.EX2 R185, R185 ;  /* 0x000000b900b97308 */ /* 0x000fe20000000800 */
        /* <DEDUP_REMOVED lines=21> */
[----:B-1----:R-:W-:-:S02]  /*7210*/  FADD.FTZ R5, R11, R4 ;  /* 0x000000040b057221 */ /* 0x002fc40000010000 */
[----:B------:R1:W-:Y:S02]  /*7220*/  MUFU.EX2 R133, R188 ;  /* 0x000000bc00857308 */ /* 0x0003e40000000800 */
[----:B0-----:R-:W-:-:S06]  /*7230*/  FADD.FTZ R4, R12, R5 ;  /* 0x000000050c047221 */ /* 0x001fcc0000010000 */
[----:B------:R-:W0:Y:S01]  /*7240*/  MUFU.EX2 R13, R13 ;  /* 0x0000000d000d7308 */ /* 0x000e220000000800 */
[----:B-1----:R-:W-:-:S01]  /*7250*/  FFMA.FTZ R188, R195, UR41, -R132 ;  /* 0x00000029c3bc7c23 */ /* 0x002fc20008010884 */
[----:B------:R-:W-:Y:S01]  /*7260*/  FFMA.FTZ R132, R135, UR41, -R132 ;  /* 0x0000002987847c23 */ /* 0x000fe20008010884 */
[----:B------:R-:W-:-:S04]  /*7270*/  FADD.FTZ R135, R185, R192 ;  /* 0x000000c0b9877221 */ /* 0x000fc80000010000 */
[----:B--2---:R-:W-:Y:S01]  /*7280*/  FADD.FTZ R192, R186, R135 ;  /* 0x00000087bac07221 */ /* 0x004fe20000010000 */
[----:B------:R-:W1:Y:S08]  /*7290*/  MUFU.EX2 R187, R187 ;  /* 0x000000bb00bb7308 */ /* 0x000e700000000800 */
        /* <DEDUP_REMOVED lines=133> */
[----:B0-----:R-:W-:-:S04]  /*7af0*/  FADD.FTZ R4, R129, R4 ;  /* 0x0000000481047221 */ /* 0x001fc80000010000 */
[----:B------:R-:W-:-:S03]  /*7b00*/  FADD.FTZ R191, R133, R4 ;  /* 0x0000000485bf7221 */ /* 0x000fc60000010000 */
[----:B------:R-:W0:Y:S01]  /*7b10*/  MUFU.EX2 R8, R8 ;  /* 0x0000000800087308 */ /* 0x000e220000000800 */
[----:B-1----:R-:W-:-:S07]  /*7b20*/  FADD.FTZ R5, R131, R192 ;  /* 0x000000c083057221 */ /* 0x002fce0000010000 */
[----:B------:R-:W1:Y:S01]  /*7b30*/  MUFU.EX2 R135, R132 ;  /* 0x0000008400877308 */ /* 0x000e620000000800 */
[----:B--2---:R-:W-:-:S01]  /*7b40*/  FADD.FTZ R192, R134, R5 ;  /* 0x0000000586c07221 */ /* 0x004fc20000010000 */
[----:B0-----:R-:W-:-:S03]  /*7b50*/  FADD.FTZ R4, R8, R191 ;  /* 0x000000bf08047221 */ /* 0x001fc60000010000 */
[----:B-1----:R-:W-:Y:S01]  /*7b60*/  FADD.FTZ R5, R135, R192 ;  /* 0x000000c087057221 */ /* 0x002fe20000010000 */
[----:B------:R-:W-:Y:S06]  /*7b70*/  @!P0 BRA `(.L_x_4053) ;  /* 0x0000000000048947 */ /* 0x000fec0003800000 */
[----:B------:R-:W-:Y:S01]  /*7b80*/  BPT.TRAP 0x1 ;  /* 0x000000040000795c */ /* 0x000fe20000300000 */
.L_x_4053:
        /* <DEDUP_REMOVED lines=12> */
[----:B------:R-:W-:Y:S01]  /*7c50*/  UMOV UR51, UR46 ;  /* 0x0000002e00337c82 */ /* 0x000fe20008000000 */
        /* <DEDUP_REMOVED lines=135> */
.L_x_4043:
[----:B------:R-:W-:Y:S06]  /*84d0*/  BAR.ARV 0x8, 0x180 ;  /* 0x0206000000007b1d */ /* 0x000fec0000002000 */
[----:B------:R-:W-:Y:S05]  /*84e0*/  @!P0 BRA `(.L_x_4055) ;  /* 0x0000000000048947 */ /* 0x000fea0003800000 */
[----:B------:R-:W-:Y:S01]  /*84f0*/  BPT.TRAP 0x1 ;  /* 0x000000040000795c */ /* 0x000fe20000300000 */
.L_x_4055:
        /* <DEDUP_REMOVED lines=9> */
.L_x_4056:
[----:B-1----:R-:W-:Y:S05]  /*8590*/  @P1 BRA `(.L_x_4057) ;  /* 0x0000000000081947 */ /* 0x002fea0003800000 */
[----:B------:R-:W1:Y:S02]  /*85a0*/  SYNCS.PHASECHK.TRANS64.TRYWAIT P1, [UR5+0x33450], R6 ;  /* 0x03345006ff0075a7 */ /* 0x000e640008020145 */
[----:B-1----:R-:W-:Y:S05]  /*85b0*/  @!P1 BRA `(.L_x_4058) ;  /* 0x000000d400e49947 */ /* 0x002fea0003800000 */
.L_x_4057:
[----:B------:R-:W-:Y:S01]  /*85c0*/  UIADD3 UR4, UR4, 0x200, URZ ;  /* 0x0000020004047890 */ /* 0x000fe2000fffe03f */
[----:B------:R-:W-:Y:S01]  /*85d0*/  WARPGROUP.ARRIVE ;  /* 0x00000000000079c5 */ /* 0x000fe20000000000 */
[----:B------:R-:W-:Y:S02]  /*85e0*/  UMOV UR7, 0xc0000010 ;  /* 0xc000001000077882 */ /* 0x000fe40000000000 */
        /* <DEDUP_REMOVED lines=16> */
[----:B------:R-:W-:Y:S02]  /*86f0*/  ULDC.64 UR6, c[0x0][0x9a0] ;  /* 0x0002680000067ab9 */ /* 0x000fe40000000a00 */
[----:B------:R-:W-:-:S04]  /*8700*/  ISETP.NE.U32.AND P1, PT, RZ, UR6, PT ;  /* 0x00000006ff007c0c */ /* 0x000fc8000bf25070 */
[----:B------:R-:W-:-:S13]  /*8710*/  ISETP.NE.AND.EX P1, PT, RZ, UR7, PT, P1 ;  /* 0x00000007ff007c0c */ /* 0x000fda000bf25310 */
[----:B------:R-:W0:Y:S08]  /*8720*/  @P1 LDC.64 R8, c[0x0][0x9c8] ;  /* 0x00027200ff081b82 */ /* 0x000e300000000a00 */
[----:B------:R-:W2:Y:S01]  /*8730*/  @P1 LDC.64 R10, c[0x0][0x9d0] ;  /* 0x00027400ff0a1b82 */ /* 0x000ea20000000a00 */
[----:B01----:R-:W-:-:S04]  /*8740*/  @P1 IMAD R6, R8, UR37, RZ ;  /* 0x0000002508061c24 */ /* 0x003fc8000f8e02ff */
[----:B------:R-:W-:Y:S02]  /*8750*/  @P1 IMAD R9, R9, UR36, R6 ;  /* 0x0000002409091c24 */ /* 0x000fe4000f8e0206 */
[----:B------:R-:W-:-:S04]  /*8760*/  @P1 IMAD.WIDE.U32 R6, R8, UR36, RZ ;  /* 0x0000002408061c25 */ /* 0x000fc8000f8e00ff */
[----:B------:R-:W-:Y:S02]  /*8770*/  @P1 IMAD.IADD R7, R7, 0x1, R9 ;  /* 0x0000000107071824 */ /* 0x000fe400078e0209 */
[----:B--2---:R-:W-:-:S04]  /*8780*/  @P1 IMAD.WIDE.U32 R6, R10, UR38, R6 ;  /* 0x000000260a061c25 */ /* 0x004fc8000f8e0006 */
[----:B------:R-:W-:Y:S01]  /*8790*/  @P1 IMAD R7, R11, UR38, R7 ;  /* 0x000000260b071c24 */ /* 0x000fe2000f8e0207 */
[----:B------:R-:W-:-:S04]  /*87a0*/  @P1 LEA R8, P2, R6, UR6, 0x2 ;  /* 0x0000000606081c11 */ /* 0x000fc8000f8410ff */
[----:B------:R-:W-:Y:S01]  /*87b0*/  @P1 LEA.HI.X R9, R6, UR7, R7, 0x2, P2 ;  /* 0x0000000706091c11 */ /* 0x000fe200090f1407 */
[----:B------:R-:W-:-:S06]  /*87c0*/  IMAD.MOV.U32 R6, RZ, RZ, 0x3f800000 ;  /* 0x3f800000ff067424 */ /* 0x000fcc00078e00ff */
[----:B------:R0:W2:Y:S01]  /*87d0*/  @P1 LDG.E R6, desc[UR52][R8.64] ;  /* 0x0000003408061981 */ /* 0x0000a2000c1e1900 */
[----:B------:R-:W-:Y:S01]  /*87e0*/  UIADD3 UR6, UR4, 0x480, URZ ;  /* 0x0000048004067890 */ /* 0x000fe2000fffe03f */
[----:B------:R-:W-:Y:S01]  /*87f0*/  UMOV UR7, 0xc0000010 ;  /* 0xc000001000077882 */ /* 0x000fe20000000000 */
[----:B------:R-:W-:Y:S02]  /*8800*/  WARPGROUP.DEPBAR.LE gsb0, 0x0 ;  /* 0x00008000000079c5 */ /* 0x000fe40000010000 */
[----:B------:R-:W-:-:S06]  /*8810*/  WARPGROUP.ARRIVE ;  /* 0x00000000000079c5 */ /* 0x000fcc0000000000 */
[----:B------:R-:W-:Y:S01]  /*8820*/  QGMMA.64x192x32.F32.E4M3.E4M3 R24, R212, gdesc[UR4], R24, gsb0 ;  /* 0x02e00004d4187df3 */ /* 0x000fe20008000818 */
[----:B------:R-:W-:Y:S01]  /*8830*/  UIADD3 UR4, UR4, 0x600, URZ ;  /* 0x0000060004047890 */ /* 0x000fe2000fffe03f */
[----:B------:R-:W-:-:S06]  /*8840*/  UMOV UR7, 0xc0000010 ;  /* 0xc000001000077882 */ /* 0x000fcc0000000000 */
[----:B------:R-:W-:Y:S01]  /*8850*/  UMOV UR6, UR4 ;  /* 0x0000000400067c82 */ /* 0x000fe20008000000 */
[----:B------:R-:W1:Y:S04]  /*8860*/  SHFL.BFLY PT, R7, R4, 0x2, 0x1f ;  /* 0x0c401f0004077f89 */ /* 0x000e6800000e0000 */
[----:B------:R-:W3:Y:S01]  /*8870*/  SHFL.BFLY PT, R12, R5, 0x2, 0x1f ;  /* 0x0c401f00050c7f89 */ /* 0x000ee200000e0000 */
[----:B-1----:R-:W-:-:S01]  /*8880*/  FADD.FTZ R7, R7, R4 ;  /* 0x0000000407077221 */ /* 0x002fc20000010000 */
[----:B---3--:R-:W-:-:S04]  /*8890*/  FADD.FTZ R12, R12, R5 ;  /* 0x000000050c0c7221 */ /* 0x008fc80000010000 */
[----:B------:R-:W1:Y:S04]  /*88a0*/  SHFL.BFLY PT, R10, R7, 0x1, 0x1f ;  /* 0x0c201f00070a7f89 */ /* 0x000e6800000e0000 */
[----:B0-----:R-:W0:Y:S01]  /*88b0*/  SHFL.BFLY PT, R9, R12, 0x1, 0x1f ;  /* 0x0c201f000c097f89 */ /* 0x001e2200000e0000 */
[----:B-1----:R-:W-:-:S01]  /*88c0*/  FADD.FTZ R10, R7, R10 ;  /* 0x0000000a070a7221 */ /* 0x002fc20000010000 */
        /* <DEDUP_REMOVED lines=9> */
[----:B------:R-:W-:Y:S01]  /*8960*/  IMAD.MOV.U32 R7, RZ, RZ, RZ ;  /* 0x000000ffff077224 */ /* 0x000fe200078e00ff */
[----:B------:R-:W-:Y:S02]  /*8970*/  WARPGROUP.DEPBAR.LE gsb0, 0x0 ;  /* 0x00008000000079c5 */ /* 0x000fe40000010000 */
[----:B------:R-:W-:-:S06]  /*8980*/  WARPGROUP.ARRIVE ;  /* 0x00000000000079c5 */ /* 0x000fcc0000000000 */
[----:B------:R-:W-:Y:S01]  /*8990*/  QGMMA.64x192x32.F32.E4M3.E4M3 R24, R216, gdesc[UR4], R24, gsb0 ;  /* 0x02e00004d8187df3 */ /* 0x000fe20008000818 */
[----:B------:R-:W0:Y:S08]  /*89a0*/  @P2 MUFU.LG2 R4, R13 ;  /* 0x0000000d00042308 */ /* 0x000e300000000c00 */
        /* <DEDUP_REMOVED lines=9> */
[----:B------:R-:W-:Y:S01]  /*8a40*/  @P2 FFMA.FTZ R20, R5, R0, R4 ;  /* 0x0000000005142223 */ /* 0x000fe20000010004 */
[----:B------:R-:W-:Y:S02]  /*8a50*/  IMAD.MOV.U32 R21, RZ, RZ, -0x800000 ;  /* 0xff800000ff157424 */ /* 0x000fe400078e00ff */
[----:B------:R-:W-:Y:S01]  /*8a60*/  @P3 FFMA.FTZ R21, R15, R3, R8 ;  /* 0x000000030f153223 */ /* 0x000fe20000010008 */
[-C--:B--2---:R-:W-:Y:S01]  /*8a70*/  FMUL.FTZ R9, R9, R6.reuse ;  /* 0x0000000609097220 */ /* 0x084fe20000410000 */
[----:B---3--:R-:W-:Y:S01]  /*8a80*/  FMUL.FTZ R137, R7, R6 ;  /* 0x0000000607897220 */ /* 0x008fe20000410000 */
[----:B------:R-:W-:-:S02]  /*8a90*/  WARPGROUP.DEPBAR.LE gsb0, 0x0 ;  /* 0x00008000000079c5 */ /* 0x000fc40000010000 */
[----:B------:R-:W-:Y:S05]  /*8aa0*/  @!P0 BRA `(.L_x_4059) ;  /* 0x0000000000048947 */ /* 0x000fea0003800000 */
[----:B------:R-:W-:Y:S01]  /*8ab0*/  BPT.TRAP 0x1 ;  /* 0x000000040000795c */ /* 0x000fe20000300000 */
.L_x_4059:
[----:B------:R-:W-:Y:S01]  /*8ac0*/  UIADD3 UR4, UR5, 0x33460, URZ ;  /* 0x0003346005047890 */ /* 0x000fe2000fffe03f */
[-C--:B------:R-:W-:Y:S01]  /*8ad0*/  FMUL.FTZ R122, R48, R9.reuse ;  /* 0x00000009307a7220 */ /* 0x080fe20000410000 */
[-C--:B------:R-:W-:Y:S01]  /*8ae0*/  FMUL.FTZ R48, R93, R9.reuse ;  /* 0x000000095d307220 */ /* 0x080fe20000410000 */
[----:B------:R-:W-:Y:S01]  /*8af0*/  UIADD3 UR46, UR46, 0x1, URZ ;  /* 0x000000012e2e7890 */ /* 0x000fe2000fffe03f */
        /* <DEDUP_REMOVED lines=13> */
[----:B------:R-:W-:Y:S01]  /*8bd0*/  FMUL.FTZ R69, R71, R137 ;  /* 0x0000008947457220 */ /* 0x000fe20000410000 */
[----:B------:R-:W-:Y:S01]  /*8be0*/  UISETP.NE.AND UP0, UPT, UR46, 0x2, UPT ;  /* 0x000000022e00788c */ /* 0x000fe2000bf05270 */
[-C--:B------:R-:W-:Y:S01]  /*8bf0*/  FMUL.FTZ R32, R37, R9.reuse ;  /* 0x0000000925207220 */ /* 0x080fe20000410000 */
[-C--:B------:R-:W-:Y:S01]  /*8c00*/  FMUL.FTZ R40, R64, R9.reuse ;  /* 0x0000000940287220 */ /* 0x080fe20000410000 */
[-C--:B------:R-:W-:Y:S01]  /*8c10*/  FMUL.FTZ R24, R77, R9.reuse ;  /* 0x000000094d187220 */ /* 0x080fe20000410000 */
[-C--:B------:R-:W-:Y:S01]  /*8c20*/  FMUL.FTZ R112, R25, R9.reuse ;  /* 0x0000000919707220 */ /* 0x080fe20000410000 */
[-C--:B------:R-:W-:Y:S01]  /*8c30*/  FMUL.FTZ R101, R57, R9.reuse ;  /* 0x0000000939657220 */ /* 0x080fe20000410000 */
[----:B------:R-:W-:Y:S01]  /*8c40*/  FMUL.FTZ R49, R92, R9 ;  /* 0x000000095c317220 */ /* 0x000fe20000410000 */
        /* <DEDUP_REMOVED lines=70> */
[----:B------:R-:W-:Y:S01]  /*90b0*/  USEL UR4, URZ, 0x1, UP0 ;  /* 0x000000013f047887 */ /* 0x000fe20008000000 */
[-C--:B------:R-:W-:Y:S01]  /*90c0*/  FMUL.FTZ R78, R102, R137.reuse ;  /* 0x00000089664e7220 */ /* 0x080fe20000410000 */
[-C--:B------:R-:W-:Y:S01]  /*90d0*/  FMUL.FTZ R90, R99, R137.reuse ;  /* 0x00000089635a7220 */ /* 0x080fe20000410000 */
[-C--:B------:R-:W-:Y:S01]  /*90e0*/  FMUL.FTZ R139, R110, R137.reuse ;  /* 0x000000896e8b7220 */ /* 0x080fe20000410000 */
[-C--:B------:R-:W-:Y:S01]  /*90f0*/  FMUL.FTZ R86, R107, R137.reuse ;  /* 0x000000896b567220 */ /* 0x080fe20000410000 */
[-C--:B------:R-:W-:Y:S01]  /*9100*/  FMUL.FTZ R27, R118, R137.reuse ;  /* 0x00000089761b7220 */ /* 0x080fe20000410000 */
[----:B------:R-:W-:Y:S01]  /*9110*/  PLOP3.LUT P0, PT, PT, PT, PT, 0x8, 0x0 ;  /* 0x000000000000781c */ /* 0x000fe20003f0e170 */
[----:B------:R-:W-:Y:S01]  /*9120*/  FMUL.FTZ R137, R115, R137 ;  /* 0x0000008973897220 */ /* 0x000fe20000410000 */
[----:B------:R-:W-:-:S02]  /*9130*/  UIADD3 UR48, UR48, 0x1, URZ ;  /* 0x0000000130307890 */ /* 0x000fc4000fffe03f */
[----:B------:R-:W-:Y:S02]  /*9140*/  USEL UR46, UR46, URZ, UP0 ;  /* 0x0000003f2e2e7287 */ /* 0x000fe40008000000 */
[----:B------:R-:W-:-:S12]  /*9150*/  ULOP3.LUT UR47, UR47, UR4, URZ, 0x3c, !UPT ;  /* 0x000000042f2f7292 */ /* 0x000fd8000f8e3c3f */
.L_x_4035:
        /* <DEDUP_REMOVED lines=15> */
[----:B------:R-:W1:Y:S01]  /*9250*/  S2UR UR4, SR_SWINHI ;  /* 0x00000000000479c3 */ /* 0x000e620000002f00 */
[----:B------:R-:W-:Y:S01]  /*9260*/  ULDC.64 UR14, c[0x0][0xc00] ;  /* 0x00030000000e7ab9 */ /* 0x000fe20000000a00 */
[----:B------:R-:W-:Y:S01]  /*9270*/  ULDC.64 UR12, c[0x0][0xc00] ;  /* 0x00030000000c7ab9 */ /* 0x000fe20000000a00 */
[----:B------:R-:W2:Y:S01]  /*9280*/  LDL R148, [R1+0x28] ;  /* 0x0000280001947983 */ /* 0x000ea20000100800 */
[----:B0-----:R-:W-:-:S05]  /*9290*/  IMAD.SHL.U32 R12, R29, 0x4, RZ ;  /* 0x000000041d0c7824 */ /* 0x001fca00078e00ff */
[----:B------:R-:W-:Y:S01]  /*92a0*/  LOP3.LUT R12, R12, 0xc, RZ, 0xc0, !PT ;  /* 0x0000000c0c0c7812 */ /* 0x000fe200078ec0ff */
[----:B------:R-:W-:Y:S03]  /*92b0*/  BAR.SYNC.DEFER_BLOCKING 0x1, 0x100 ;  /* 0x0044000000007b1d */ /* 0x000fe60000010000 */
[----:B------:R-:W-:-:S05]  /*92c0*/  IADD3 R12, P0, R12, UR10, RZ ;  /* 0x0000000a0c0c7c10 */ /* 0x000fca000ff1e0ff */
[----:B------:R-:W-:-:S05]  /*92d0*/  IMAD.X R13, RZ, RZ, UR11, P0 ;  /* 0x0000000bff0d7e24 */ /* 0x000fca00080e06ff */
[----:B------:R0:W3:Y:S01]  /*92e0*/  LDG.E.CONSTANT R28, desc[UR52][R12.64] ;  /* 0x000000340c1c7981 */ /* 0x0000e2000c1e9900 */
[----:B------:R-:W-:-:S03]  /*92f0*/  LOP3.LUT P0, R14, R29, 0x3, RZ, 0xc0, !PT ;  /* 0x000000031d0e7812 */ /* 0x000fc6000780c0ff */
[----:B------:R-:W4:Y:S01]  /*9300*/  LDL R13, [R1+0x2c] ;  /* 0x00002c00010d7983 */ /* 0x000f220000100800 */
[----:B0-----:R-:W-:Y:S01]  /*9310*/  IMAD.MOV.U32 R12, RZ, RZ, 0x2 ;  /* 0x00000002ff0c7424 */ /* 0x001fe200078e00ff */
[----:B------:R-:W-:Y:S01]  /*9320*/  ISETP.EQ.OR P0, PT, R14, 0x3, !P0 ;  /* 0x000000030e00780c */ /* 0x000fe20004702670 */
[----:B------:R-:W-:Y:S01]  /*9330*/  UMOV UR10, UR8 ;  /* 0x00000008000a7c82 */ /* 0x000fe20008000000 */
[----:B-1----:R-:W-:Y:S02]  /*9340*/  UMOV UR11, UR4 ;  /* 0x00000004000b7c82 */ /* 0x002fe40008000000 */
        /* <DEDUP_REMOVED lines=95> */
[----:B------:R-:W-:Y:S01]  /*9940*/  SEL R73, R73, R98, P0 ;  /* 0x0000006249497207 */ /* 0x000fe20000000000 */
[----:B------:R-:W-:Y:S01]  /*9950*/  UIMAD.WIDE UR12, UR36, 0x4, UR12 ;  /* 0x00000004240c78a5 */ /* 0x000fe2000f8e020c */
[----:B----4-:R-:W-:-:S03]  /*9960*/  IMAD.WIDE R12, R13, R12, UR10 ;  /* 0x0000000a0d0c7e25 */ /* 0x010fc6000f8e020c */
[C---:B------:R-:W-:Y:S02]  /*9970*/  LOP3.LUT R3, R12.reuse, 0x380, RZ, 0xc0, !PT ;  /* 0x000003800c037812 */ /* 0x040fe400078ec0ff */
[C---:B------:R-:W-:Y:S02]  /*9980*/  IADD3 R197, P4, R12.reuse, 0x8060, RZ ;  /* 0x000080600cc57810 */ /* 0x040fe40007f9e0ff */
[C---:B------:R-:W-:Y:S02]  /*9990*/  IADD3 R10, P3, R12.reuse, 0x8040, RZ ;  /* 0x000080400c0a7810 */ /* 0x040fe40007f7e0ff */
[C---:B------:R-:W-:Y:S02]  /*99a0*/  IADD3 R195, P6, R12.reuse, 0x8020, RZ ;  /* 0x000080200cc37810 */ /* 0x040fe40007fde0ff */
[C---:B------:R-:W-:Y:S02]  /*99b0*/  IADD3 R193, P5, R12.reuse, 0x8000, RZ ;  /* 0x000080000cc17810 */ /* 0x040fe40007fbe0ff */
[----:B------:R-:W-:-:S02]  /*99c0*/  IADD3 R191, P2, R12, 0x4060, RZ ;  /* 0x000040600cbf7810 */ /* 0x000fc40007f5e0ff */
[----:B------:R-:W-:Y:S01]  /*99d0*/  SHF.R.U64 R3, R3, 0x3, RZ ;  /* 0x0000000303037819 */ /* 0x000fe200000012ff */
[--C-:B------:R-:W-:Y:S01]  /*99e0*/  IMAD.X R27, RZ, RZ, R13.reuse, P4 ;  /* 0x000000ffff1b7224 */ /* 0x100fe200020e060d */
[----:B------:R-:W-:Y:S01]  /*99f0*/  LOP3.LUT R8, R10, 0x380, RZ, 0xc0, !PT ;  /* 0x000003800a087812 */ /* 0x000fe200078ec0ff */
[--C-:B------:R-:W-:Y:S01]  /*9a00*/  IMAD.X R25, RZ, RZ, R13.reuse, P3 ;  /* 0x000000ffff197224 */ /* 0x100fe200018e060d */
[C---:B------:R-:W-:Y:S01]  /*9a10*/  IADD3 R6, P1, R12.reuse, 0x4040, RZ ;  /* 0x000040400c067810 */ /* 0x040fe20007f3e0ff */
[--C-:B------:R-:W-:Y:S01]  /*9a20*/  IMAD.X R137, RZ, RZ, R13.reuse, P6 ;  /* 0x000000ffff897224 */ /* 0x100fe200030e060d */
[C---:B------:R-:W-:Y:S01]  /*9a30*/  IADD3 R189, P4, R12.reuse, 0x4020, RZ ;  /* 0x000040200cbd7810 */ /* 0x040fe20007f9e0ff */
[--C-:B------:R-:W-:Y:S01]  /*9a40*/  IMAD.X R15, RZ, RZ, R13.reuse, P5 ;  /* 0x000000ffff0f7224 */ /* 0x100fe200028e060d */
[C---:B------:R-:W-:Y:S01]  /*9a50*/  IADD3 R187, P3, R12.reuse, 0x4000, RZ ;  /* 0x000040000cbb7810 */ /* 0x040fe20007f7e0ff */
[----:B------:R-:W-:Y:S01]  /*9a60*/  IMAD.X R139, RZ, RZ, R13, P2 ;  /* 0x000000ffff8b7224 */ /* 0x000fe200010e060d */
[----:B------:R-:W-:-:S02]  /*9a70*/  IADD3 R37, P6, R12, 0x20, RZ ;  /* 0x000000200c257810 */ /* 0x000fc40007fde0ff */
[C---:B------:R-:W-:Y:S02]  /*9a80*/  IADD3 R185, P5, R12.reuse, 0x60, RZ ;  /* 0x000000600cb97810 */ /* 0x040fe40007fbe0ff */
[----:B------:R-:W-:Y:S02]  /*9a90*/  IADD3 R4, P2, R12, 0x40, RZ ;  /* 0x000000400c047810 */ /* 0x000fe40007f5e0ff */
[----:B------:R-:W-:Y:S02]  /*9aa0*/  LOP3.LUT R0, R195, 0x380, RZ, 0xc0, !PT ;  /* 0x00000380c3007812 */ /* 0x000fe400078ec0ff */
[----:B------:R-:W-:Y:S02]  /*9ab0*/  LOP3.LUT R12, R3, R12, RZ, 0x3c, !PT ;  /* 0x0000000c030c7212 */ /* 0x000fe400078e3cff */
[----:B------:R-:W-:Y:S02]  /*9ac0*/  SHF.R.U64 R3, R8, 0x3, RZ ;  /* 0x0000000308037819 */ /* 0x000fe400000012ff */
[----:B------:R-:W-:-:S02]  /*9ad0*/  SHF.R.U64 R0, R0, 0x3, RZ ;  /* 0x0000000300007819 */ /* 0x000fc400000012ff */
[----:B------:R-:W-:Y:S02]  /*9ae0*/  LOP3.LUT R14, R197, 0x380, RZ, 0xc0, !PT ;  /* 0x00000380c50e7812 */ /* 0x000fe400078ec0ff */
[----:B------:R-:W-:Y:S02]  /*9af0*/  LOP3.LUT R24, R3, R10, RZ, 0x3c, !PT ;  /* 0x0000000a03187212 */ /* 0x000fe400078e3cff */
[----:B------:R-:W-:Y:S02]  /*9b00*/  LOP3.LUT R10, R193, 0x380, RZ, 0xc0, !PT ;  /* 0x00000380c10a7812 */ /* 0x000fe400078ec0ff */
[----:B------:R-:W-:Y:S02]  /*9b10*/  LOP3.LUT R136, R0, R195, RZ, 0x3c, !PT ;  /* 0x000000c300887212 */ /* 0x000fe400078e3cff */
[----:B------:R-:W-:Y:S02]  /*9b20*/  LOP3.LUT R3, R6, 0x380, RZ, 0xc0, !PT ;  /* 0x0000038006037812 */ /* 0x000fe400078ec0ff */
[----:B------:R-:W-:-:S02]  /*9b30*/  LOP3.LUT R0, R189, 0x380, RZ, 0xc0, !PT ;  /* 0x00000380bd007812 */ /* 0x000fc400078ec0ff */
[----:B------:R-:W-:Y:S02]  /*9b40*/  SHF.R.U64 R14, R14, 0x3, RZ ;  /* 0x000000030e0e7819 */ /* 0x000fe400000012ff */
[----:B------:R-:W-:Y:S02]  /*9b50*/  SHF.R.U64 R10, R10, 0x3, RZ ;  /* 0x000000030a0a7819 */ /* 0x000fe400000012ff */
[----:B------:R-:W-:Y:S02]  /*9b60*/  SHF.R.U64 R3, R3, 0x3, RZ ;  /* 0x0000000303037819 */ /* 0x000fe400000012ff */
[----:B------:R-:W-:Y:S02]  /*9b70*/  SHF.R.U64 R0, R0, 0x3, RZ ;  /* 0x0000000300007819 */ /* 0x000fe400000012ff */
[----:B------:R-:W-:Y:S02]  /*9b80*/  LOP3.LUT R26, R14, R197, RZ, 0x3c, !PT ;  /* 0x000000c50e1a7212 */ /* 0x000fe400078e3cff */
[----:B------:R-:W-:-:S02]  /*9b90*/  LOP3.LUT R14, R10, R193, RZ, 0x3c, !PT ;  /* 0x000000c10a0e7212 */ /* 0x000fc400078e3cff */
[----:B------:R-:W-:Y:S02]  /*9ba0*/  LOP3.LUT R8, R191, 0x380, RZ, 0xc0, !PT ;  /* 0x00000380bf087812 */ /* 0x000fe400078ec0ff */
[----:B------:R-:W-:Y:S02]  /*9bb0*/  LOP3.LUT R10, R3, R6, RZ, 0x3c, !PT ;  /* 0x00000006030a7212 */ /* 0x000fe400078e3cff */
[----:B------:R-:W-:Y:S02]  /*9bc0*/  LOP3.LUT R140, R0, R189, RZ, 0x3c, !PT ;  /* 0x000000bd008c7212 */ /* 0x000fe400078e3cff */
[----:B------:R-:W-:Y:S02]  /*9bd0*/  LOP3.LUT R6, R187, 0x380, RZ, 0xc0, !PT ;  /* 0x00000380bb067812 */ /* 0x000fe400078ec0ff */
[----:B------:R-:W-:Y:S02]  /*9be0*/  LOP3.LUT R0, R37, 0x380, RZ, 0xc0, !PT ;  /* 0x0000038025007812 */ /* 0x000fe400078ec0ff */
[----:B------:R-:W-:-:S02]  /*9bf0*/  LOP3.LUT R44, R185, 0x380, RZ, 0xc0, !PT ;  /* 0x00000380b92c7812 */ /* 0x000fc400078ec0ff */
[----:B------:R-:W-:Y:S02]  /*9c00*/  SHF.R.U64 R8, R8, 0x3, RZ ;  /* 0x0000000308087819 */ /* 0x000fe400000012ff */
[----:B------:R-:W-:Y:S02]  /*9c10*/  LOP3.LUT R3, R4, 0x380, RZ, 0xc0, !PT ;  /* 0x0000038004037812 */ /* 0x000fe400078ec0ff */
[----:B------:R-:W-:Y:S02]  /*9c20*/  SHF.R.U64 R6, R6, 0x3, RZ ;  /* 0x0000000306067819 */ /* 0x000fe400000012ff */
[----:B------:R-:W-:Y:S02]  /*9c30*/  SHF.R.U64 R0, R0, 0x3, RZ ;  /* 0x0000000300007819 */ /* 0x000fe400000012ff */
[----:B------:R-:W-:Y:S02]  /*9c40*/  SHF.R.U64 R44, R44, 0x3, RZ ;  /* 0x000000032c2c7819 */ /* 0x000fe400000012ff */
[----:B---3--:R-:W-:-:S02]  /*9c50*/  LOP3.LUT R94, R28, 0x2, RZ, 0x3c, !PT ;  /* 0x000000021c5e7812 */ /* 0x008fc400078e3cff */
[----:B------:R-:W-:Y:S01]  /*9c60*/  LOP3.LUT R138, R8, R191, RZ, 0x3c, !PT ;  /* 0x000000bf088a7212 */ /* 0x000fe200078e3cff */
[----:B------:R-:W-:Y:S01]  /*9c70*/  SHFL.IDX PT, R120, R133, R28, 0x1c1f ;  /* 0x001c1f1c85787589 */ /* 0x000fe200000e0000 */
[----:B------:R-:W-:Y:S02]  /*9c80*/  SHF.R.U64 R3, R3, 0x3, RZ ;  /* 0x0000000303037819 */ /* 0x000fe400000012ff */
[----:B------:R-:W-:Y:S01]  /*9c90*/  LOP3.LUT R8, R6, R187, RZ, 0x3c, !PT ;  /* 0x000000bb06087212 */ /* 0x000fe200078e3cff */
[----:B------:R-:W-:Y:S01]  /*9ca0*/  SHFL.IDX PT, R132, R81, R28, 0x1c1f ;  /* 0x001c1f1c51847589 */ /* 0x000fe200000e0000 */
[----:B------:R-:W-:Y:S01]  /*9cb0*/  LOP3.LUT R6, R0, R37, RZ, 0x3c, !PT ;  /* 0x0000002500067212 */ /* 0x000fe200078e3cff */
[--C-:B------:R-:W-:Y:S01]  /*9cc0*/  IMAD.X R141, RZ, RZ, R13.reuse, P4 ;  /* 0x000000ffff8d7224 */ /* 0x100fe200020e060d */
[----:B------:R-:W-:Y:S01]  /*9cd0*/  LOP3.LUT R142, R44, R185, RZ, 0x3c, !PT ;  /* 0x000000b92c8e7212 */ /* 0x000fe200078e3cff */
[----:B------:R-:W-:Y:S01]  /*9ce0*/  SHFL.IDX PT, R129, R129, R28, 0x1c1f ;  /* 0x001c1f1c81817589 */ /* 0x000fe200000e0000 */
[----:B------:R-:W-:Y:S01]  /*9cf0*/  MOV R0, R26 ;  /* 0x0000001a00007202 */ /* 0x000fe20000000f00 */
[----:B------:R-:W-:-:S02]  /*9d00*/  IMAD.X R143, RZ, RZ, R13, P5 ;  /* 0x000000ffff8f7224 */ /* 0x000fc400028e060d */
[----:B------:R-:W0:Y:S01]  /*9d10*/  SHFL.IDX PT, R133, R29, R94, 0x1c1f ;  /* 0x001c1f5e1d857589 */ /* 0x000e2200000e0000 */
[--C-:B------:R-:W-:Y:S01]  /*9d20*/  IMAD.X R11, RZ, RZ, R13.reuse, P1 ;  /* 0x000000ffff0b7224 */ /* 0x100fe200008e060d */
[----:B------:R-:W-:Y:S02]  /*9d30*/  LOP3.LUT R4, R3, R4, RZ, 0x3c, !PT ;  /* 0x0000000403047212 */ /* 0x000fe400078e3cff */
[----:B------:R-:W1:Y:S01]  /*9d40*/  SHFL.IDX PT, R128, R55, R94, 0x1c1f ;  /* 0x001c1f5e37807589 */ /* 0x000e6200000e0000 */
[--C-:B------:R-:W-:Y:S02]  /*9d50*/  IMAD.X R9, RZ, RZ, R13.reuse, P3 ;  /* 0x000000ffff097224 */ /* 0x100fe400018e060d */
[--C-:B------:R-:W-:Y:S01]  /*9d60*/  IMAD.X R7, RZ, RZ, R13.reuse, P6 ;  /* 0x000000ffff077224 */ /* 0x100fe200030e060d */
[----:B------:R-:W-:Y:S01]  /*9d70*/  SHFL.IDX PT, R27, R97, R28, 0x1c1f ;  /* 0x001c1f1c611b7589 */ /* 0x000fe200000e0000 */
[----:B------:R-:W-:-:S03]  /*9d80*/  IMAD.X R5, RZ, RZ, R13, P2 ;  /* 0x000000ffff057224 */ /* 0x000fc600010e060d */
[----:B------:R-:W-:Y:S01]  /*9d90*/  SHFL.IDX PT, R44, R125, R28, 0x1c1f ;  /* 0x001c1f1c7d2c7589 */ /* 0x000fe200000e0000 */
[----:B------:R-:W-:-:S03]  /*9da0*/  MOV R3, R24 ;  /* 0x0000001800037202 */ /* 0x000fc60000000f00 */
[----:B------:R-:W-:Y:S01]  /*9db0*/  SHFL.IDX PT, R117, R117, R28, 0x1c1f ;  /* 0x001c1f1c75757589 */ /* 0x000fe200000e0000 */
[----:B------:R-:W-:-:S03]  /*9dc0*/  MOV R136, R136 ;  /* 0x0000008800887202 */ /* 0x000fc60000000f00 */
[----:B------:R-:W-:Y:S04]  /*9dd0*/  SHFL.IDX PT, R124, R83, R28, 0x1c1f ;  /* 0x001c1f1c537c7589 */ /* 0x000fe800000e0000 */
[----:B------:R-:W-:Y:S04]  /*9de0*/  SHFL.IDX PT, R26, R101, R28, 0x1c1f ;  /* 0x001c1f1c651a7589 */ /* 0x000fe800000e0000 */
[----:B------:R-:W-:Y:S04]  /*9df0*/  SHFL.IDX PT, R97, R131, R28, 0x1c1f ;  /* 0x001c1f1c83617589 */ /* 0x000fe800000e0000 */
[----:B------:R-:W3:Y:S04]  /*9e00*/  SHFL.IDX PT, R96, R30, R94, 0x1c1f ;  /* 0x001c1f5e1e607589 */ /* 0x000ee800000e0000 */
[----:B------:R-:W-:Y:S04]  /*9e10*/  SHFL.IDX PT, R125, R31, R94, 0x1c1f ;  /* 0x001c1f5e1f7d7589 */ /* 0x000fe800000e0000 */
[----:B------:R-:W4:Y:S01]  /*9e20*/  SHFL.IDX PT, R56, R56, R94, 0x1c1f ;  /* 0x001c1f5e38387589 */ /* 0x000f2200000e0000 */
[----:B------:R-:W-:-:S03]  /*9e30*/  MOV R137, R14 ;  /* 0x0000000e00897202 */ /* 0x000fc60000000f00 */
[----:B------:R-:W-:Y:S01]  /*9e40*/  SHFL.IDX PT, R100, R95, R28, 0x1c1f ;  /* 0x001c1f1c5f647589 */ /* 0x000fe200000e0000 */
[----:B------:R-:W-:-:S03]  /*9e50*/  MOV R138, R138 ;  /* 0x0000008a008a7202 */ /* 0x000fc60000000f00 */
[----:B------:R-:W-:Y:S01]  /*9e60*/  SHFL.IDX PT, R52, R121, R28, 0x1c1f ;  /* 0x001c1f1c79347589 */ /* 0x000fe200000e0000 */
[----:B------:R-:W-:-:S03]  /*9e70*/  MOV R140, R140 ;  /* 0x0000008c008c7202 */ /* 0x000fc60000000f00 */
[----:B------:R-:W-:Y:S01]  /*9e80*/  SHFL.IDX PT, R116, R33, R94, 0x1c1f ;  /* 0x001c1f5e21747589 */ /* 0x000fe200000e0000 */
[----:B------:R-:W-:-:S03]  /*9e90*/  MOV R142, R142 ;  /* 0x0000008e008e7202 */ /* 0x000fc60000000f00 */
[----:B------:R-:W2:Y:S01]  /*9ea0*/  SHFL.IDX PT, R101, R38, R94, 0x1c1f ;  /* 0x001c1f5e26657589 */ /* 0x000ea200000e0000 */
[----:B------:R-:W-:-:S03]  /*9eb0*/  MOV R13, R12 ;  /* 0x0000000c000d7202 */ /* 0x000fc60000000f00 */
[----:B------:R-:W-:Y:S01]  /*9ec0*/  SHFL.IDX PT, R88, R85, R28, 0x1c1f ;  /* 0x001c1f1c55587589 */ /* 0x000fe200000e0000 */
[----:B------:R-:W-:-:S03]  /*9ed0*/  MOV R139, R10 ;  /* 0x0000000a008b7202 */ /* 0x000fc60000000f00 */
[----:B------:R-:W-:Y:S01]  /*9ee0*/  SHFL.IDX PT, R93, R93, R28, 0x1c1f ;  /* 0x001c1f1c5d5d7589 */ /* 0x000fe200000e0000 */
[----:B------:R-:W-:-:S03]  /*9ef0*/  MOV R141, R8 ;  /* 0x00000008008d7202 */ /* 0x000fc60000000f00 */
[----:B------:R-:W-:Y:S01]  /*9f00*/  SHFL.IDX PT, R153, R153, R28, 0x1c1f ;  /* 0x001c1f1c99997589 */ /* 0x000fe200000e0000 */
[----:B------:R-:W-:-:S03]  /*9f10*/  MOV R37, R6 ;  /* 0x0000000600257202 */ /* 0x000fc60000000f00 */
[----:B------:R-:W-:Y:S01]  /*9f20*/  SHFL.IDX PT, R157, R157, R28, 0x1c1f ;  /* 0x001c1f1c9d9d7589 */ /* 0x000fe200000e0000 */
[----:B------:R-:W-:-:S03]  /*9f30*/  MOV R143, R4 ;  /* 0x00000004008f7202 */ /* 0x000fc60000000f00 */
[----:B------:R-:W-:Y:S04]  /*9f40*/  SHFL.IDX PT, R83, R163, R28, 0x1c1f ;  /* 0x001c1f1ca3537589 */ /* 0x000fe800000e0000 */
[----:B------:R-:W2:Y:S04]  /*9f50*/  SHFL.IDX PT, R95, R32, R94, 0x1c1f ;  /* 0x001c1f5e205f7589 */ /* 0x000ea800000e0000 */
[----:B------:R-:W-:Y:S04]  /*9f60*/  SHFL.IDX PT, R36, R36, R94, 0x1c1f ;  /* 0x001c1f5e24247589 */ /* 0x000fe800000e0000 */
[----:B------:R-:W-:Y:S04]  /*9f70*/  SHFL.IDX PT, R33, R50, R94, 0x1c1f ;  /* 0x001c1f5e32217589 */ /* 0x000fe800000e0000 */
[----:B------:R-:W2:Y:S04]  /*9f80*/  SHFL.IDX PT, R121, R58, R94, 0x1c1f ;  /* 0x001c1f5e3a797589 */ /* 0x000ea800000e0000 */
[----:B------:R-:W2:Y:S04]  /*9f90*/  SHFL.IDX PT, R64, R64, R94, 0x1c1f ;  /* 0x001c1f5e40407589 */ /* 0x000ea800000e0000 */
[----:B------:R-:W2:Y:S04]  /*9fa0*/  SHFL.IDX PT, R66, R66, R94, 0x1c1f ;  /* 0x001c1f5e42427589 */ /* 0x000ea800000e0000 */
[----:B------:R-:W-:Y:S04]  /*9fb0*/  SHFL.IDX PT, R85, R161, R28, 0x1c1f ;  /* 0x001c1f1ca1557589 */ /* 0x000fe800000e0000 */
[----:B------:R-:W-:Y:S04]  /*9fc0*/  SHFL.IDX PT, R25, R169, R28, 0x1c1f ;  /* 0x001c1f1ca9197589 */ /* 0x000fe800000e0000 */
[----:B------:R-:W-:Y:S04]  /*9fd0*/  SHFL.IDX PT, R24, R171, R28, 0x1c1f ;  /* 0x001c1f1cab187589 */ /* 0x000fe800000e0000 */
[----:B------:R-:W2:Y:S04]  /*9fe0*/  SHFL.IDX PT, R98, R39, R94, 0x1c1f ;  /* 0x001c1f5e27627589 */ /* 0x000ea800000e0000 */
[----:B------:R-:W2:Y:S04]  /*9ff0*/  SHFL.IDX PT, R163, R41, R94, 0x1c1f ;  /* 0x001c1f5e29a37589 */ /* 0x000ea800000e0000 */
[----:B------:R-:W-:Y:S04]  /*a000*/  SHFL.IDX PT, R55, R75, R94, 0x1c1f ;  /* 0x001c1f5e4b377589 */ /* 0x000fe800000e0000 */
[----:B------:R-:W2:Y:S04]  /*a010*/  SHFL.IDX PT, R50, R74, R94, 0x1c1f ;  /* 0x001c1f5e4a327589 */ /* 0x000ea800000e0000 */
[----:B------:R-:W-:Y:S04]  /*a020*/  SHFL.IDX PT, R87, R87, R28, 0x1c1f ;  /* 0x001c1f1c57577589 */ /* 0x000fe800000e0000 */
[----:B------:R3:W-:Y:S04]  /*a030*/  SHFL.IDX PT, R90, R135, R28, 0x1c1f ;  /* 0x001c1f1c875a7589 */ /* 0x0007e800000e0000 */
[----:B------:R-:W-:Y:S04]  /*a040*/  SHFL.IDX PT, R147, R147, R28, 0x1c1f ;  /* 0x001c1f1c93937589 */ /* 0x000fe800000e0000 */
[----:B------:R-:W-:Y:S04]  /*a050*/  SHFL.IDX PT, R81, R165, R28, 0x1c1f ;  /* 0x001c1f1ca5517589 */ /* 0x000fe800000e0000 */
        /* <DEDUP_REMOVED lines=16> */
[----:B------:R-:W-:Y:S04]  /*a160*/  SHFL.IDX PT, R47, R47, R94, 0x1c1f ;  /* 0x001c1f5e2f2f7589 */ /* 0x000fe800000e0000 */
[----:B------:R-:W-:Y:S04]  /*a170*/  SHFL.IDX PT, R31, R53, R94, 0x1c1f ;  /* 0x001c1f5e351f7589 */ /* 0x000fe800000e0000 */
[----:B------:R-:W2:Y:S04]  /*a180*/  SHFL.IDX PT, R62, R62, R94, 0x1c1f ;  /* 0x001c1f5e3e3e7589 */ /* 0x000ea800000e0000 */
        /* <DEDUP_REMOVED lines=25> */
[----:B------:R-:W2:Y:S04]  /*a320*/  SHFL.IDX PT, R53, R78, R94, 0x1c1f ;  /* 0x001c1f5e4e357589 */ /* 0x000ea800000e0000 */
[----:B------:R-:W-:Y:S04]  /*a330*/  SHFL.IDX PT, R28, R54, R94, 0x1c1f ;  /* 0x001c1f5e361c7589 */ /* 0x000fe800000e0000 */
[----:B------:R-:W2:Y:S04]  /*a340*/  SHFL.IDX PT, R86, R86, R94, 0x1c1f ;  /* 0x001c1f5e56567589 */ /* 0x000ea800000e0000 */
[----:B------:R2:W2:Y:S04]  /*a350*/  SHFL.IDX PT, R32, R65, R94, 0x1c1f ;  /* 0x001c1f5e41207589 */ /* 0x0004a800000e0000 */
[----:B------:R-:W2:Y:S04]  /*a360*/  SHFL.IDX PT, R51, R79, R94, 0x1c1f ;  /* 0x001c1f5e4f337589 */ /* 0x000ea800000e0000 */
[----:B------:R2:W2:Y:S04]  /*a370*/  SHFL.IDX PT, R35, R82, R94, 0x1c1f ;  /* 0x001c1f5e52237589 */ /* 0x0004a800000e0000 */
[----:B------:R-:W-:Y:S04]  /*a380*/  SHFL.IDX PT, R46, R46, R94, 0x1c1f ;  /* 0x001c1f5e2e2e7589 */ /* 0x000fe800000e0000 */
[----:B------:R-:W2:Y:S04]  /*a390*/  SHFL.IDX PT, R38, R69, R94, 0x1c1f ;  /* 0x001c1f5e45267589 */ /* 0x000ea800000e0000 */
[----:B------:R2:W2:Y:S04]  /*a3a0*/  SHFL.IDX PT, R39, R80, R94, 0x1c1f ;  /* 0x001c1f5e50277589 */ /* 0x0004a800000e0000 */
[----:B------:R2:W2:Y:S04]  /*a3b0*/  SHFL.IDX PT, R146, R43, R94, 0x1c1f ;  /* 0x001c1f5e2b927589 */ /* 0x0004a800000e0000 */
[----:B------:R-:W-:Y:S04]  /*a3c0*/  SHFL.IDX PT, R73, R73, R94, 0x1c1f ;  /* 0x001c1f5e49497589 */ /* 0x000fe800000e0000 */
[----:B------:R2:W2:Y:S01]  /*a3d0*/  SHFL.IDX PT, R72, R72, R94, 0x1c1f ;  /* 0x001c1f5e48487589 */ /* 0x0004a200000e0000 */
[----:B0-----:R-:W-:-:S02]  /*a3e0*/  SEL R134, R132, R133, P0 ;  /* 0x0000008584867207 */ /* 0x001fc40000000000 */
[----:B-1----:R-:W-:Y:S02]  /*a3f0*/  SEL R130, R129, R128, P0 ;  /* 0x0000008081827207 */ /* 0x002fe40000000000 */
[----:B------:R-:W-:Y:S02]  /*a400*/  SEL R132, R133, R132, P0 ;  /* 0x0000008485847207 */ /* 0x000fe40000000000 */
[----:B------:R-:W-:Y:S02]  /*a410*/  SEL R128, R128, R129, P0 ;  /* 0x0000008180807207 */ /* 0x000fe40000000000 */
[----:B---3--:R-:W-:Y:S02]  /*a420*/  SEL R135, R117, R96, P0 ;  /* 0x0000006075877207 */ /* 0x008fe40000000000 */
[----:B------:R-:W-:Y:S02]  /*a430*/  SEL R133, R96, R117, P0 ;  /* 0x0000007560857207 */ /* 0x000fe40000000000 */
[----:B----4-:R-:W-:-:S02]  /*a440*/  SEL R131, R97, R56, P0 ;  /* 0x0000003861837207 */ /* 0x010fc40000000000 */
[----:B------:R-:W-:Y:S02]  /*a450*/  SEL R129, R56, R97, P0 ;  /* 0x0000006138817207 */ /* 0x000fe40000000000 */
[----:B------:R-:W-:Y:S02]  /*a460*/  SEL R126, R124, R125, P0 ;  /* 0x0000007d7c7e7207 */ /* 0x000fe40000000000 */
[----:B------:R-:W-:Y:S02]  /*a470*/  SEL R124, R125, R124, P0 ;  /* 0x0000007c7d7c7207 */ /* 0x000fe40000000000 */
[----:B--2---:R-:W-:Y:S02]  /*a480*/  SEL R102, R100, R101, P0 ;  /* 0x0000006564667207 */ /* 0x004fe40000000000 */
        /* <DEDUP_REMOVED lines=70> */
[----:B------:R0:W-:Y:S01]  /*a8f0*/  STSM.16.M88.4 [R13], R24 ;  /* 0x000000180d007844 */ /* 0x0001e20000000200 */
        /* <DEDUP_REMOVED lines=16> */
[----:B------:R-:W-:Y:S02]  /*aa00*/  SEL R75, R144, R73, P0 ;  /* 0x00000049904b7207 */ /* 0x000fe40000000000 */
[----:B------:R-:W-:Y:S02]  /*aa10*/  F2FP.BF16.F32.PACK_AB R8, R119, R118 ;  /* 0x000000767708723e */ /* 0x000fe400000010ff */
[----:B------:R-:W-:Y:S02]  /*aa20*/  F2FP.BF16.F32.PACK_AB R10, R117, R116 ;  /* 0x00000074750a723e */ /* 0x000fe400000010ff */
[----:B------:R-:W-:Y:S02]  /*aa30*/  F2FP.BF16.F32.PACK_AB R11, R113, R112 ;  /* 0x00000070710b723e */ /* 0x000fe400000010ff */
[----:B------:R-:W-:Y:S02]  /*aa40*/  F2FP.BF16.F32.PACK_AB R9, R115, R114 ;  /* 0x000000727309723e */ /* 0x000fe400000010ff */
[----:B------:R-:W-:-:S02]  /*aa50*/  SEL R72, R72, R145, P0 ;  /* 0x0000009148487207 */ /* 0x000fc40000000000 */
[----:B------:R-:W-:Y:S02]  /*aa60*/  SEL R73, R73, R144, P0 ;  /* 0x0000009049497207 */ /* 0x000fe40000000000 */
[----:B------:R-:W-:Y:S02]  /*aa70*/  SEL R46, R44, R31, P0 ;  /* 0x0000001f2c2e7207 */ /* 0x000fe40000000000 */
[----:B------:R-:W-:Y:S02]  /*aa80*/  F2FP.BF16.F32.PACK_AB R12, R111, R110 ;  /* 0x0000006e6f0c723e */ /* 0x000fe400000010ff */
[----:B------:R-:W-:Y:S02]  /*aa90*/  F2FP.BF16.F32.PACK_AB R14, R109, R108 ;  /* 0x0000006c6d0e723e */ /* 0x000fe400000010ff */
[----:B------:R-:W-:Y:S02]  /*aaa0*/  F2FP.BF16.F32.PACK_AB R15, R105, R104 ;  /* 0x00000068690f723e */ /* 0x000fe400000010ff */
[----:B0-----:R-:W-:-:S02]  /*aab0*/  F2FP.BF16.F32.PACK_AB R13, R107, R106 ;  /* 0x0000006a6b0d723e */ /* 0x001fc400000010ff */
[----:B------:R-:W-:Y:S02]  /*aac0*/  SEL R54, R52, R33, P0 ;  /* 0x0000002134367207 */ /* 0x000fe40000000000 */
[----:B------:R-:W-:Y:S02]  /*aad0*/  SEL R44, R31, R44, P0 ;  /* 0x0000002c1f2c7207 */ /* 0x000fe40000000000 */
[----:B------:R-:W-:Y:S02]  /*aae0*/  F2FP.BF16.F32.PACK_AB R24, R103, R102 ;  /* 0x000000666718723e */ /* 0x000fe400000010ff */
[----:B------:R-:W-:Y:S02]  /*aaf0*/  F2FP.BF16.F32.PACK_AB R26, R101, R100 ;  /* 0x00000064651a723e */ /* 0x000fe400000010ff */
[----:B------:R-:W-:Y:S02]  /*ab00*/  F2FP.BF16.F32.PACK_AB R27, R97, R96 ;  /* 0x00000060611b723e */ /* 0x000fe400000010ff */
[----:B------:R-:W-:Y:S01]  /*ab10*/  F2FP.BF16.F32.PACK_AB R25, R99, R98 ;  /* 0x000000626319723e */ /* 0x000fe200000010ff */
[----:B------:R0:W-:Y:S01]  /*ab20*/  STSM.16.M88.4 [R37], R4 ;  /* 0x0000000425007844 */ /* 0x0001e20000000200 */
[----:B------:R-:W-:-:S02]  /*ab30*/  SEL R52, R33, R52, P0 ;  /* 0x0000003421347207 */ /* 0x000fc40000000000 */
[----:B------:R-:W-:Y:S02]  /*ab40*/  F2FP.BF16.F32.PACK_AB R28, R95, R94 ;  /* 0x0000005e5f1c723e */ /* 0x000fe400000010ff */
[----:B------:R-:W-:Y:S02]  /*ab50*/  F2FP.BF16.F32.PACK_AB R30, R93, R92 ;  /* 0x0000005c5d1e723e */ /* 0x000fe400000010ff */
[----:B------:R-:W-:Y:S02]  /*ab60*/  F2FP.BF16.F32.PACK_AB R31, R89, R88 ;  /* 0x00000058591f723e */ /* 0x000fe400000010ff */
[----:B------:R-:W-:Y:S01]  /*ab70*/  F2FP.BF16.F32.PACK_AB R29, R91, R90 ;  /* 0x0000005a5b1d723e */ /* 0x000fe200000010ff */
[----:B------:R1:W-:Y:S01]  /*ab80*/  STSM.16.M88.4 [R143], R8 ;  /* 0x000000088f007844 */ /* 0x0003e20000000200 */
[----:B------:R-:W-:Y:S02]  /*ab90*/  F2FP.BF16.F32.PACK_AB R32, R87, R86 ;  /* 0x000000565720723e */ /* 0x000fe400000010ff */
[----:B------:R-:W-:-:S02]  /*aba0*/  F2FP.BF16.F32.PACK_AB R34, R85, R84 ;  /* 0x000000545522723e */ /* 0x000fc400000010ff */
[----:B------:R-:W-:Y:S02]  /*abb0*/  F2FP.BF16.F32.PACK_AB R35, R81, R80 ;  /* 0x000000505123723e */ /* 0x000fe400000010ff */
[----:B------:R-:W-:Y:S01]  /*abc0*/  F2FP.BF16.F32.PACK_AB R33, R83, R82 ;  /* 0x000000525321723e */ /* 0x000fe200000010ff */
[----:B------:R2:W-:Y:S01]  /*abd0*/  STSM.16.M88.4 [R142], R12 ;  /* 0x0000000c8e007844 */ /* 0x0005e20000000200 */
[----:B------:R-:W-:Y:S02]  /*abe0*/  F2FP.BF16.F32.PACK_AB R36, R79, R78 ;  /* 0x0000004e4f24723e */ /* 0x000fe400000010ff */
[----:B------:R-:W-:Y:S02]  /*abf0*/  F2FP.BF16.F32.PACK_AB R38, R77, R76 ;  /* 0x0000004c4d26723e */ /* 0x000fe400000010ff */
[----:B------:R-:W-:Y:S02]  /*ac00*/  F2FP.BF16.F32.PACK_AB R39, R73, R72 ;  /* 0x000000484927723e */ /* 0x000fe400000010ff */
[----:B0-----:R-:W-:Y:S01]  /*ac10*/  F2FP.BF16.F32.PACK_AB R37, R75, R74 ;  /* 0x0000004a4b25723e */ /* 0x001fe200000010ff */
[----:B------:R0:W-:Y:S01]  /*ac20*/  STSM.16.M88.4 [R141], R24 ;  /* 0x000000188d007844 */ /* 0x0001e20000000200 */
[----:B------:R-:W-:-:S02]  /*ac30*/  F2FP.BF16.F32.PACK_AB R4, R71, R70 ;  /* 0x000000464704723e */ /* 0x000fc400000010ff */
[----:B------:R-:W-:Y:S02]  /*ac40*/  F2FP.BF16.F32.PACK_AB R6, R69, R68 ;  /* 0x000000444506723e */ /* 0x000fe400000010ff */
[----:B------:R-:W-:Y:S02]  /*ac50*/  F2FP.BF16.F32.PACK_AB R7, R65, R64 ;  /* 0x000000404107723e */ /* 0x000fe400000010ff */
[----:B------:R-:W-:Y:S01]  /*ac60*/  F2FP.BF16.F32.PACK_AB R5, R67, R66 ;  /* 0x000000424305723e */ /* 0x000fe200000010ff */
[----:B------:R3:W-:Y:S01]  /*ac70*/  STSM.16.M88.4 [R140], R28 ;  /* 0x0000001c8c007844 */ /* 0x0007e20000000200 */
[----:B-1----:R-:W-:Y:S02]  /*ac80*/  F2FP.BF16.F32.PACK_AB R8, R63, R62 ;  /* 0x0000003e3f08723e */ /* 0x002fe400000010ff */
[----:B------:R-:W-:Y:S02]  /*ac90*/  F2FP.BF16.F32.PACK_AB R10, R61, R60 ;  /* 0x0000003c3d0a723e */ /* 0x000fe400000010ff */
[----:B------:R-:W-:-:S02]  /*aca0*/  F2FP.BF16.F32.PACK_AB R11, R57, R56 ;  /* 0x00000038390b723e */ /* 0x000fc400000010ff */
[----:B------:R-:W-:Y:S01]  /*acb0*/  F2FP.BF16.F32.PACK_AB R9, R59, R58 ;  /* 0x0000003a3b09723e */ /* 0x000fe200000010ff */
[----:B------:R-:W-:Y:S01]  /*acc0*/  STSM.16.M88.4 [R139], R32 ;  /* 0x000000208b007844 */ /* 0x000fe20000000200 */
[----:B--2---:R-:W-:Y:S02]  /*acd0*/  F2FP.BF16.F32.PACK_AB R12, R55, R54 ;  /* 0x00000036370c723e */ /* 0x004fe400000010ff */
[----:B------:R-:W-:Y:S02]  /*ace0*/  F2FP.BF16.F32.PACK_AB R14, R53, R52 ;  /* 0x00000034350e723e */ /* 0x000fe400000010ff */
[----:B------:R-:W-:Y:S02]  /*acf0*/  F2FP.BF16.F32.PACK_AB R15, R49, R48 ;  /* 0x00000030310f723e */ /* 0x000fe400000010ff */
[----:B------:R-:W-:Y:S01]  /*ad00*/  F2FP.BF16.F32.PACK_AB R13, R51, R50 ;  /* 0x00000032330d723e */ /* 0x000fe200000010ff */
[----:B------:R-:W-:Y:S01]  /*ad10*/  STSM.16.M88.4 [R138], R36 ;  /* 0x000000248a007844 */ /* 0x000fe20000000200 */
[----:B0-----:R-:W-:-:S02]  /*ad20*/  F2FP.BF16.F32.PACK_AB R25, R43, R42 ;  /* 0x0000002a2b19723e */ /* 0x001fc400000010ff */
[----:B------:R-:W-:Y:S02]  /*ad30*/  F2FP.BF16.F32.PACK_AB R26, R45, R44 ;  /* 0x0000002c2d1a723e */ /* 0x000fe400000010ff */
[----:B------:R-:W-:Y:S02]  /*ad40*/  F2FP.BF16.F32.PACK_AB R27, R41, R40 ;  /* 0x00000028291b723e */ /* 0x000fe400000010ff */
[----:B------:R-:W-:Y:S01]  /*ad50*/  F2FP.BF16.F32.PACK_AB R24, R47, R46 ;  /* 0x0000002e2f18723e */ /* 0x000fe200000010ff */
[----:B------:R-:W-:Y:S04]  /*ad60*/  STSM.16.M88.4 [R137], R4 ;  /* 0x0000000489007844 */ /* 0x000fe80000000200 */
[----:B------:R-:W-:Y:S04]  /*ad70*/  STSM.16.M88.4 [R136], R8 ;  /* 0x0000000888007844 */ /* 0x000fe80000000200 */
[----:B------:R0:W-:Y:S04]  /*ad80*/  STSM.16.M88.4 [R3], R12 ;  /* 0x0000000c03007844 */ /* 0x0001e80000000200 */
[----:B------:R1:W-:Y:S01]  /*ad90*/  STSM.16.M88.4 [R0], R24 ;  /* 0x0000001800007844 */ /* 0x0003e20000000200 */
[----:B------:R-:W-:Y:S01]  /*ada0*/  BAR.SYNC.DEFER_BLOCKING 0x1, 0x100 ;  /* 0x0044000000007b1d */ /* 0x000fe20000010000 */
[----:B------:R-:W-:-:S04]  /*adb0*/  ISETP.NE.U32.AND P0, PT, RZ, UR14, PT ;  /* 0x0000000eff007c0c */ /* 0x000fc8000bf05070 */
[----:B------:R-:W-:Y:S01]  /*adc0*/  ISETP.NE.AND.EX P0, PT, RZ, UR15, PT, P0 ;  /* 0x0000000fff007c0c */ /* 0x000fe2000bf05300 */
[----:B---3--:R-:W-:Y:S02]  /*add0*/  IMAD.U32 R28, RZ, RZ, UR12 ;  /* 0x0000000cff1c7e24 */ /* 0x008fe4000f8e00ff */
[----:B------:R-:W-:Y:S01]  /*ade0*/  IMAD.U32 R29, RZ, RZ, UR13 ;  /* 0x0000000dff1d7e24 */ /* 0x000fe2000f8e00ff */
[----:B0-----:R-:W0:Y:S01]  /*adf0*/  LDC R3, c[0x0][0xbe8] ;  /* 0x0002fa00ff037b82 */ /* 0x001e220000000800 */
[----:B------:R-:W-:-:S08]  /*ae00*/  ULDC.64 UR12, c[0x0][0xc08] ;  /* 0x00030200000c7ab9 */ /* 0x000fd00000000a00 */
[----:B------:R-:W2:Y:S01]  /*ae10*/  @P0 LDG.E R30, desc[UR52][R28.64] ;  /* 0x000000341c1e0981 */ /* 0x000ea2000c1e1900 */
[----:B------:R-:W-:-:S04]  /*ae20*/  UISETP.NE.U32.AND UP0, UPT, UR12, URZ, UPT ;  /* 0x0000003f0c00728c */ /* 0x000fc8000bf05070 */
[----:B------:R-:W-:Y:S01]  /*ae30*/  UISETP.NE.AND.EX UP0, UPT, UR13, URZ, UPT, UP0 ;  /* 0x0000003f0d00728c */ /* 0x000fe2000bf05300 */
[----:B0-----:R-:W-:-:S10]  /*ae40*/  ISETP.NE.AND P1, PT, R3, 0x1, PT ;  /* 0x000000010300780c */ /* 0x001fd40003f25270 */
[----:B------:R-:W-:-:S03]  /*ae50*/  @UP0 ULEA UR12, UP1, UR36, UR12, 0x2 ;  /* 0x0000000c240c0291 */ /* 0x000fc6000f82103f */
[----:B-1----:R-:W0:Y:S01]  /*ae60*/  @P1 LDC R0, c[0x0][0xbec] ;  /* 0x0002fb00ff001b82 */ /* 0x002e220000000800 */
[----:B------:R-:W-:Y:S02]  /*ae70*/  @UP0 ULEA.HI.X UR13, UR36, UR13, UR37, 0x2, UP1 ;  /* 0x0000000d240d0291 */ /* 0x000fe400088f1425 */
[----:B------:R-:W-:Y:S01]  /*ae80*/  UISETP.GT.AND UP1, UPT, UR45, 0x1, UPT ;  /* 0x000000012d00788c */ /* 0x000fe2000bf24270 */
[----:B------:R-:W-:-:S04]  /*ae90*/  UMOV UR20, 0x9b8 ;  /* 0x000009b800147882 */ /* 0x000fc80000000000 */
[----:B------:R-:W1:Y:S01]  /*aea0*/  @P1 LDC R9, c[0x0][0xbf0] ;  /* 0x0002fc00ff091b82 */ /* 0x000e620000000800 */
[----:B------:R-:W-:Y:S01]  /*aeb0*/  USEL UR20, UR20, 0x978, UP1 ;  /* 0x0000097814147887 */ /* 0x000fe20008800000 */
[----:B------:R-:W-:Y:S01]  /*aec0*/  PLOP3.LUT P4, PT, PT, PT, UP0, 0x80, 0x0 ;  /* 0x000000000000781c */ /* 0x000fe20003f8f008 */
[----:B------:R-:W-:Y:S01]  /*aed0*/  UISETP.NE.U32.AND UP0, UPT, UR14, URZ, UPT ;  /* 0x0000003f0e00728c */ /* 0x000fe2000bf05070 */
[----:B------:R-:W-:Y:S01]  /*aee0*/  IMAD.U32 R11, RZ, RZ, UR42 ;  /* 0x0000002aff0b7e24 */ /* 0x000fe2000f8e00ff */
[----:B------:R-:W-:Y:S02]  /*aef0*/  ULDC UR4, c[0x0][0xa88] ;  /* 0x0002a20000047ab9 */ /* 0x000fe40000000800 */
[----:B------:R-:W-:Y:S01]  /*af00*/  UISETP.NE.AND.EX UP0, UPT, UR15, URZ, UPT, UP0 ;  /* 0x0000003f0f00728c */ /* 0x000fe2000bf05300 */
[----:B------:R-:W-:Y:S01]  /*af10*/  IMAD.U32 R8, RZ, RZ, UR4 ;  /* 0x00000004ff087e24 */ /* 0x000fe2000f8e00ff */
[----:B------:R-:W-:Y:S01]  /*af20*/  UMOV UR4, URZ ;  /* 0x0000003f00047c82 */ /* 0x000fe20008000000 */
[----:B------:R-:W-:Y:S01]  /*af30*/  USEL UR9, UR39, URZ, UP1 ;  /* 0x0000003f27097287 */ /* 0x000fe20008800000 */
[----:B------:R-:W-:Y:S01]  /*af40*/  IMAD R11, R11, 0x80, R148 ;  /* 0x000000800b0b7824 */ /* 0x000fe200078e0294 */
[----:B------:R-:W-:Y:S01]  /*af50*/  USEL UR36, UR36, URZ, !UP0 ;  /* 0x0000003f24247287 */ /* 0x000fe2000c000000 */
[----:B------:R-:W-:Y:S01]  /*af60*/  IMAD.U32 R4, RZ, RZ, UR12 ;  /* 0x0000000cff047e24 */ /* 0x000fe2000f8e00ff */
[----:B------:R-:W-:Y:S01]  /*af70*/  ULDC.64 UR16, c[0x0][UR20+0x218] ;  /* 0x0000860014107abb */ /* 0x000fe20008000a00 */
[----:B------:R-:W-:Y:S01]  /*af80*/  ULDC.64 UR18, c[0x0][UR20+0x228] ;  /* 0x00008a0014127abb */ /* 0x000fe20008000a00 */
[----:B------:R-:W-:Y:S01]  /*af90*/  IMAD.U32 R5, RZ, RZ, UR13 ;  /* 0x0000000dff057e24 */ /* 0x000fe2000f8e00ff */
[----:B------:R-:W-:Y:S01]  /*afa0*/  ULDC.64 UR14, c[0x0][UR20+0x220] ;  /* 0x00008800140e7abb */ /* 0x000fe20008000a00 */
[----:B------:R-:W-:Y:S01]  /*afb0*/  UIMAD.WIDE.U32 UR12, UR16, UR38, URZ ;  /* 0x00000026100c72a5 */ /* 0x000fe2000f8e003f */
[----:B0-----:R-:W-:Y:S01]  /*afc0*/  @P1 IMAD.HI.U32 R0, R11, R0, RZ ;  /* 0x000000000b001227 */ /* 0x001fe200078e00ff */
[----:B------:R-:W-:Y:S01]  /*afd0*/  UIMAD.WIDE.U32 UR22, UR18, UR9, URZ ;  /* 0x00000009121672a5 */ /* 0x000fe2000f8e003f */
[----:B------:R0:W5:Y:S01]  /*afe0*/  @P4 LDG.E R8, desc[UR52][R4.64] ;  /* 0x0000003404084981 */ /* 0x000162000c1e1900 */
[----:B------:R-:W-:-:S02]  /*aff0*/  UIMAD UR16, UR17, UR38, URZ ;  /* 0x00000026111072a4 */ /* 0x000fc4000f8e023f */
[----:B------:R-:W-:Y:S02]  /*b000*/  UIMAD UR18, UR19, UR9, URZ ;  /* 0x00000009131272a4 */ /* 0x000fe4000f8e023f */
[----:B------:R-:W-:Y:S02]  /*b010*/  USEL UR37, UR37, URZ, !UP0 ;  /* 0x0000003f25257287 */ /* 0x000fe4000c000000 */
[----:B------:R-:W-:Y:S01]  /*b020*/  UIMAD UR9, UR15, UR36, URZ ;  /* 0x000000240f0972a4 */ /* 0x000fe2000f8e023f */
[----:B------:R-:W-:Y:S01]  /*b030*/  IMAD.MOV.U32 R7, RZ, RZ, R11 ;  /* 0x000000ffff077224 */ /* 0x000fe200078e000b */
[----:B------:R-:W-:Y:S01]  /*b040*/  UIADD3 UR13, UR13, UR16, URZ ;  /* 0x000000100d0d7290 */ /* 0x000fe2000fffe03f */
[----:B-1----:R-:W-:Y:S01]  /*b050*/  @P1 SHF.R.U32.HI R7, RZ, R9, R0 ;  /* 0x00000009ff071219 */ /* 0x002fe20000011600 */
[----:B------:R-:W-:Y:S02]  /*b060*/  UIMAD.WIDE.U32 UR16, UR14, UR36, URZ ;  /* 0x000000240e1072a5 */ /* 0x000fe4000f8e003f */
[----:B------:R-:W-:-:S02]  /*b070*/  UIMAD UR9, UR14, UR37, UR9 ;  /* 0x000000250e0972a4 */ /* 0x000fc4000f8e0209 */
[----:B------:R-:W-:Y:S01]  /*b080*/  UIADD3 UR18, UR23, UR18, URZ ;  /* 0x0000001217127290 */ /* 0x000fe2000fffe03f */
[----:B0-----:R-:W-:Y:S01]  /*b090*/  IMAD.U32 R4, RZ, RZ, UR22 ;  /* 0x00000016ff047e24 */ /* 0x001fe2000f8e00ff */
[----:B------:R-:W-:Y:S01]  /*b0a0*/  UIADD3 UR9, UR17, UR9, URZ ;  /* 0x0000000911097290 */ /* 0x000fe2000fffe03f */
[--C-:B------:R-:W-:Y:S02]  /*b0b0*/  IMAD.MOV R0, RZ, RZ, -R7.reuse ;  /* 0x000000ffff007224 */ /* 0x100fe400078e0a07 */
[----:B------:R-:W-:Y:S01]  /*b0c0*/  IMAD.U32 R5, RZ, RZ, UR23 ;  /* 0x00000017ff057e24 */ /* 0x000fe2000f8e00ff */
[----:B------:R-:W-:Y:S01]  /*b0d0*/  SHF.R.S32.HI R5, RZ, 0x1f, R7 ;  /* 0x0000001fff057819 */ /* 0x000fe20000011407 */
[----:B------:R-:W-:Y:S02]  /*b0e0*/  IMAD R9, R3, R0, R11 ;  /* 0x0000000003097224 */ /* 0x000fe400078e020b */
[----:B------:R-:W-:-:S03]  /*b0f0*/  IMAD.U32 R6, RZ, RZ, UR18 ;  /* 0x00000012ff067e24 */ /* 0x000fc6000f8e00ff */
[----:B------:R-:W-:Y:S02]  /*b100*/  SHF.R.S32.HI R0, RZ, 0x1f, R9 ;  /* 0x0000001fff007819 */ /* 0x000fe40000011409 */
[----:B--2---:R-:W-:-:S13]  /*b110*/  @P0 R2UR UR4, R30 ;  /* 0x000000001e0402ca */ /* 0x004fda00000e0000 */
[----:B------:R-:W-:Y:S02]  /*b120*/  UIADD3 UR12, UP0, UP2, UR16, UR12, UR4 ;  /* 0x0000000c100c7290 */ /* 0x000fe4000fa1e004 */
[----:B------:R-:W-:Y:S01]  /*b130*/  USHF.R.S32.HI UR14, URZ, 0x1f, UR4 ;  /* 0x0000001f3f0e7899 */ /* 0x000fe20008011404 */
[----:B------:R-:W-:Y:S01]  /*b140*/  ULDC.64 UR16, c[0x0][0xba8] ;  /* 0x0002ea0000107ab9 */ /* 0x000fe20000000a00 */
[----:B------:R-:W-:Y:S02]  /*b150*/  @!UP1 ULDC UR16, c[0x0][0xb50] ;  /* 0x0002d40000109ab9 */ /* 0x000fe40000000800 */
[----:B------:R-:W-:Y:S01]  /*b160*/  UIADD3.X UR9, UR9, UR13, UR14, UP0, UP2 ;  /* 0x0000000d09097290 */ /* 0x000fe200087e440e */
[----:B------:R-:W-:Y:S01]  /*b170*/  IADD3 R4, P2, P3, R7, UR12, R4 ;  /* 0x0000000c07047c10 */ /* 0x000fe2000fb5e004 */
[----:B------:R-:W-:Y:S01]  /*b180*/  @!UP1 ULDC UR17, c[0x0][0xb54] ;  /* 0x0002d50000119ab9 */ /* 0x000fe20000000800 */
[----:B------:R-:W-:Y:S02]  /*b190*/  ULDC.64 UR12, c[0x0][UR20+0x210] ;  /* 0x00008400140c7abb */ /* 0x000fe40008000a00 */
[----:B------:R-:W-:Y:S01]  /*b1a0*/  IMAD R7, R9, UR13, RZ ;  /* 0x0000000d09077c24 */ /* 0x000fe2000f8e02ff */
[----:B------:R-:W-:-:S03]  /*b1b0*/  IADD3.X R5, R5, UR9, R6, P2, P3 ;  /* 0x0000000905057c10 */ /* 0x000fc600097e6406 */
[----:B------:R-:W-:Y:S02]  /*b1c0*/  IMAD R7, R0, UR12, R7 ;  /* 0x0000000c00077c24 */ /* 0x000fe4000f8e0207 */
[----:B------:R-:W-:-:S04]  /*b1d0*/  IMAD.WIDE.U32 R4, R9, UR12, R4 ;  /* 0x0000000c09047c25 */ /* 0x000fc8000f8e0004 */
[----:B------:R-:W-:Y:S01]  /*b1e0*/  IMAD.IADD R5, R5, 0x1, R7 ;  /* 0x0000000105057824 */ /* 0x000fe200078e0207 */
[----:B------:R-:W-:-:S04]  /*b1f0*/  LEA R10, P2, R4, UR16, 0x2 ;  /* 0x00000010040a7c11 */ /* 0x000fc8000f8410ff */
[----:B------:R-:W-:Y:S01]  /*b200*/  LEA.HI.X R12, R4, UR17, R5, 0x2, P2 ;  /* 0x00000011040c7c11 */ /* 0x000fe200090f1405 */
[----:B------:R-:W-:Y:S08]  /*b210*/  @P4 BRA `(.L_x_4062) ;  /* 0x0000000000104947 */ /* 0x000ff00003800000 */
[----:B------:R-:W-:Y:S05]  /*b220*/  @!P0 BRA `(.L_x_4062) ;  /* 0x00000000000c8947 */ /* 0x000fea0003800000 */
[----:B------:R-:W2:Y:S04]  /*b230*/  LDG.E R5, desc[UR52][R28.64] ;  /* 0x000000341c057981 */ /* 0x000ea8000c1e1900 */
[----:B-----5:R-:W2:Y:S02]  /*b240*/  LDG.E R8, desc[UR52][R28.64+0x4] ;  /* 0x000004341c087981 */ /* 0x020ea4000c1e1900 */
[----:B--2---:R-:W-:-:S07]  /*b250*/  IMAD.IADD R8, R8, 0x1, -R5 ;  /* 0x0000000108087824 */ /* 0x004fce00078e0a05 */
.L_x_4062:
[----:B------:R-:W2:Y:S01]  /*b260*/  LDL R0, [R1+0x24] ;  /* 0x0000240001007983 */ /* 0x000ea20000100800 */
[----:B------:R-:W-:Y:S01]  /*b270*/  IMAD.U32 R13, RZ, RZ, UR42 ;  /* 0x0000002aff0d7e24 */ /* 0x000fe2000f8e00ff */
[----:B------:R-:W-:Y:S02]  /*b280*/  LOP3.LUT P0, RZ, R228, 0x3, RZ, 0xc0, !PT ;  /* 0x00000003e4ff7812 */ /* 0x000fe4000780c0ff */
[----:B------:R-:W-:Y:S01]  /*b290*/  SHFL.IDX PT, R4, R10, RZ, 0x1c1f ;  /* 0x001c1fff0a047589 */ /* 0x000fe200000e0000 */
[----:B------:R-:W-:-:S03]  /*b2a0*/  PLOP3.LUT P3, PT, PT, PT, UP1, 0x80, 0x0 ;  /* 0x000000000000781c */ /* 0x000fc60003f6f018 */
[----:B------:R-:W0:Y:S04]  /*b2b0*/  SHFL.IDX PT, R5, R12, RZ, 0x1c1f ;  /* 0x001c1fff0c057589 */ /* 0x000e2800000e0000 */
[----:B------:R-:W-:Y:S04]  /*b2c0*/  SHFL.IDX PT, R6, R10, 0x1, 0x1c1f ;  /* 0x003c1f000a067f89 */ /* 0x000fe800000e0000 */
[----:B------:R-:W1:Y:S01]  /*b2d0*/  SHFL.IDX PT, R7, R12, 0x1, 0x1c1f ;  /* 0x003c1f000c077f89 */ /* 0x000e6200000e0000 */
[----:B--2---:R-:W-:Y:S02]  /*b2e0*/  IMAD R13, R13, 0x80, R0 ;  /* 0x000000800d0d7824 */ /* 0x004fe400078e0200 */
[----:B-----5:R-:W-:-:S02]  /*b2f0*/  IMAD R0, R8, R3, RZ ;  /* 0x0000000308007224 */ /* 0x020fc400078e02ff */
[----:B------:R-:W-:-:S03]  /*b300*/  VIADD R9, R13, 0x8 ;  /* 0x000000080d097836 */ /* 0x000fc60000000000 */
[-C--:B------:R-:W-:Y:S02]  /*b310*/  ISETP.GE.OR P2, PT, R13, R0.reuse, P0 ;  /* 0x000000000d00720c */ /* 0x080fe40000746670 */
[----:B------:R-:W-:-:S11]  /*b320*/  ISETP.GE.OR P0, PT, R9, R0, P0 ;  /* 0x000000000900720c */ /* 0x000fd60000706670 */
[----:B0-----:R0:W-:Y:S01]  /*b330*/  @!P2 ST.E desc[UR52][R4.64], R20 ;  /* 0x000000140400a985 */ /* 0x0011e2000c101934 */
[----:B------:R-:W-:-:S03]  /*b340*/  ISETP.GE.AND P2, PT, R13, R0, PT ;  /* 0x000000000d00720c */ /* 0x000fc60003f46270 */
[----:B-1----:R0:W-:Y:S01]  /*b350*/  @!P0 ST.E desc[UR52][R6.64], R21 ;  /* 0x0000001506008985 */ /* 0x0021e2000c101934 */
[----:B------:R-:W-:Y:S01]  /*b360*/  ISETP.GE.AND P0, PT, R9, R0, PT ;  /* 0x000000000900720c */ /* 0x000fe20003f06270 */
[----:B------:R-:W-:-:S12]  /*b370*/  @P3 BRA `(.L_x_4063) ;  /* 0x0000000c004c3947 */ /* 0x000fd80003800000 */
[----:B------:R-:W-:Y:S01]  /*b380*/  IMAD.SHL.U32 R66, R16, 0x8, RZ ;  /* 0x0000000810427824 */ /* 0x000fe200078e00ff */
[----:B------:R-:W1:Y:S01]  /*b390*/  @P1 LDC R60, c[0x0][0xbec] ;  /* 0x0002fb00ff3c1b82 */ /* 0x000e620000000800 */
[----:B0-----:R-:W-:Y:S01]  /*b3a0*/  IMAD.MOV.U32 R5, RZ, RZ, 0x2 ;  /* 0x00000002ff057424 */ /* 0x001fe200078e00ff */
[----:B------:R-:W-:Y:S01]  /*b3b0*/  ULDC.64 UR12, c[0x0][0xaa0] ;  /* 0x0002a800000c7ab9 */ /* 0x000fe20000000a00 */
[----:B------:R-:W-:-:S04]  /*b3c0*/  IMAD R4, R227, 0x40, R66 ;  /* 0x00000040e3047824 */ /* 0x000fc800078e0242 */
[----:B------:R-:W-:Y:S01]  /*b3d0*/  IMAD.WIDE R4, R4, R5, UR10 ;  /* 0x0000000a04047e25 */ /* 0x000fe2000f8e0205 */
[----:B------:R-:W0:Y:S01]  /*b3e0*/  @P1 LDC R21, c[0x0][0xbf0] ;  /* 0x0002fc00ff151b82 */ /* 0x000e220000000800 */
[----:B------:R-:W-:Y:S01]  /*b3f0*/  UIMAD UR9, UR14, UR12, URZ ;  /* 0x0000000c0e0972a4 */ /* 0x000fe2000f8e023f */
[C---:B------:R-:W-:Y:S02]  /*b400*/  IADD3 R9, P4, R4.reuse, 0x1000, RZ ;  /* 0x0000100004097810 */ /* 0x040fe40007f9e0ff */
[C---:B------:R-:W-:Y:S02]  /*b410*/  IADD3 R13, P3, R4.reuse, 0x2000, RZ ;  /* 0x00002000040d7810 */ /* 0x040fe40007f7e0ff */
[C---:B------:R-:W-:Y:S02]  /*b420*/  IADD3 R25, P6, R4.reuse, 0x3000, RZ ;  /* 0x0000300004197810 */ /* 0x040fe40007fde0ff */
[C---:B------:R-:W-:Y:S02]  /*b430*/  IADD3 R29, P5, R4.reuse, 0x4000, RZ ;  /* 0x00004000041d7810 */ /* 0x040fe40007fbe0ff */
[----:B------:R-:W-:Y:S01]  /*b440*/  IADD3 R33, P2, R4, 0x5000, RZ ;  /* 0x0000500004217810 */ /* 0x000fe20007f5e0ff */
[----:B------:R-:W-:Y:S01]  /*b450*/  UIMAD.WIDE.U32 UR10, UR4, UR12, URZ ;  /* 0x0000000c040a72a5 */ /* 0x000fe2000f8e003f */
[----:B------:R-:W-:Y:S01]  /*b460*/  LOP3.LUT R8, R9, 0x380, RZ, 0xc0, !PT ;  /* 0x0000038009087812 */ /* 0x000fe200078ec0ff */
[----:B------:R-:W-:Y:S01]  /*b470*/  UIMAD UR9, UR4, UR13, UR9 ;  /* 0x0000000d040972a4 */ /* 0x000fe2000f8e0209 */
[----:B------:R-:W-:Y:S01]  /*b480*/  LOP3.LUT R12, R13, 0x380, RZ, 0xc0, !PT ;  /* 0x000003800d0c7812 */ /* 0x000fe200078ec0ff */
[----:B------:R-:W-:Y:S01]  /*b490*/  IMAD R20, R16, 0x20, R227 ;  /* 0x0000002010147824 */ /* 0x000fe200078e02e3 */
[----:B------:R-:W-:Y:S01]  /*b4a0*/  LOP3.LUT R24, R25, 0x380, RZ, 0xc0, !PT ;  /* 0x0000038019187812 */ /* 0x000fe200078ec0ff */
[----:B------:R-:W-:Y:S01]  /*b4b0*/  IMAD.U32 R63, RZ, RZ, UR42 ;  /* 0x0000002aff3f7e24 */ /* 0x000fe2000f8e00ff */
[----:B------:R-:W-:Y:S01]  /*b4c0*/  LOP3.LUT R28, R29, 0x380, RZ, 0xc0, !PT ;  /* 0x000003801d1c7812 */ /* 0x000fe200078ec0ff */
[----:B------:R-:W-:Y:S01]  /*b4d0*/  ULDC.64 UR14, c[0x0][0xaf0] ;  /* 0x0002bc00000e7ab9 */ /* 0x000fe20000000a00 */
[----:B------:R-:W-:Y:S01]  /*b4e0*/  LOP3.LUT R32, R33, 0x380, RZ, 0xc0, !PT ;  /* 0x0000038021207812 */ /* 0x000fe200078ec0ff */
[----:B------:R-:W-:Y:S01]  /*b4f0*/  UIADD3 UR11, UR11, UR9, URZ ;  /* 0x000000090b0b7290 */ /* 0x000fe2000fffe03f */
[----:B------:R-:W-:Y:S01]  /*b500*/  SHF.R.U64 R8, R8, 0x3, RZ ;  /* 0x0000000308087819 */ /* 0x000fe200000012ff */
[----:B------:R-:W-:Y:S01]  /*b510*/  ULDC.64 UR12, c[0x0][0xae8] ;  /* 0x0002ba00000c7ab9 */ /* 0x000fe20000000a00 */
[----:B------:R-:W-:Y:S01]  /*b520*/  SHF.R.U64 R12, R12, 0x3, RZ ;  /* 0x000000030c0c7819 */ /* 0x000fe200000012ff */
[----:B------:R-:W-:Y:S01]  /*b530*/  IMAD R63, R63, 0x80, R20 ;  /* 0x000000803f3f7824 */ /* 0x000fe200078e0214 */
[----:B------:R-:W-:-:S02]  /*b540*/  SHF.R.U64 R24, R24, 0x3, RZ ;  /* 0x0000000318187819 */ /* 0x000fc400000012ff */
[----:B------:R-:W-:Y:S01]  /*b550*/  SHF.R.U64 R28, R28, 0x3, RZ ;  /* 0x000000031c1c7819 */ /* 0x000fe200000012ff */
[----:B------:R-:W-:Y:S01]  /*b560*/  USHF.R.S32.HI UR4, URZ, 0x1f, UR36 ;  /* 0x0000001f3f047899 */ /* 0x000fe20008011424 */
[----:B------:R-:W-:Y:S01]  /*b570*/  SHF.R.U64 R32, R32, 0x3, RZ ;  /* 0x0000000320207819 */ /* 0x000fe200000012ff */
[----:B------:R-:W-:Y:S01]  /*b580*/  UIMAD.WIDE.U32 UR10, UR38, UR12, UR10 ;  /* 0x0000000c260a72a5 */ /* 0x000fe2000f8e000a */
        /* <DEDUP_REMOVED lines=9> */
[----:B-1----:R-:W-:Y:S01]  /*b620*/  @P1 IMAD.HI.U32 R20, R63, R60, RZ ;  /* 0x0000003c3f141227 */ /* 0x002fe200078e00ff */
[C---:B------:R-:W-:Y:S01]  /*b630*/  IADD3 R37, P0, R4.reuse, 0x6000, RZ ;  /* 0x0000600004257810 */ /* 0x040fe20007f1e0ff */
[----:B------:R-:W-:Y:S01]  /*b640*/  UIMAD UR4, UR4, UR14, URZ ;  /* 0x0000000e040472a4 */ /* 0x000fe2000f8e023f */
[C---:B------:R-:W-:Y:S01]  /*b650*/  IADD3 R41, P4, R4.reuse, 0x7000, RZ ;  /* 0x0000700004297810 */ /* 0x040fe20007f9e0ff */
[----:B------:R-:W-:Y:S01]  /*b660*/  IMAD.X R33, RZ, RZ, R5, P2 ;  /* 0x000000ffff217224 */ /* 0x000fe200010e0605 */
[C---:B------:R-:W-:Y:S01]  /*b670*/  IADD3 R45, P3, R4.reuse, 0x8000, RZ ;  /* 0x00008000042d7810 */ /* 0x040fe20007f7e0ff */
[----:B------:R-:W-:Y:S01]  /*b680*/  UIMAD UR11, UR38, UR13, UR11 ;  /* 0x0000000d260b72a4 */ /* 0x000fe2000f8e020b */
[C---:B------:R-:W-:Y:S01]  /*b690*/  IADD3 R49, P6, R4.reuse, 0x9000, RZ ;  /* 0x0000900004317810 */ /* 0x040fe20007fde0ff */
[----:B------:R-:W-:Y:S01]  /*b6a0*/  IMAD.MOV.U32 R61, RZ, RZ, R63 ;  /* 0x000000ffff3d7224 */ /* 0x000fe200078e003f */
[C---:B------:R-:W-:Y:S01]  /*b6b0*/  IADD3 R53, P5, R4.reuse, 0xa000, RZ ;  /* 0x0000a00004357810 */ /* 0x040fe20007fbe0ff */
[----:B------:R-:W-:Y:S01]  /*b6c0*/  UIMAD UR4, UR36, UR15, UR4 ;  /* 0x0000000f240472a4 */ /* 0x000fe2000f8e0204 */
[----:B------:R-:W-:Y:S01]  /*b6d0*/  IADD3 R7, P2, R4, 0xb000, RZ ;  /* 0x0000b00004077810 */ /* 0x000fe20007f5e0ff */
[----:B------:R-:W-:Y:S01]  /*b6e0*/  UIMAD.WIDE.U32 UR36, UR36, UR14, UR10 ;  /* 0x0000000e242472a5 */ /* 0x000fe2000f8e000a */
[----:B------:R-:W-:Y:S01]  /*b6f0*/  LOP3.LUT R36, R37, 0x380, RZ, 0xc0, !PT ;  /* 0x0000038025247812 */ /* 0x000fe200078ec0ff */
[----:B------:R-:W5:Y:S01]  /*b700*/  LD.E.128 R12, desc[UR52][R12.64] ;  /* 0x000000340c0c7980 */ /* 0x000f62000c101d00 */
[----:B------:R-:W-:Y:S01]  /*b710*/  LOP3.LUT R40, R41, 0x380, RZ, 0xc0, !PT ;  /* 0x0000038029287812 */ /* 0x000fe200078ec0ff */
[----:B------:R-:W-:Y:S01]  /*b720*/  IMAD.X R57, RZ, RZ, R5, P2 ;  /* 0x000000ffff397224 */ /* 0x000fe200010e0605 */
[----:B------:R-:W-:Y:S01]  /*b730*/  LOP3.LUT R44, R45, 0x380, RZ, 0xc0, !PT ;  /* 0x000003802d2c7812 */ /* 0x000fe200078ec0ff */
[----:B------:R-:W5:Y:S01]  /*b740*/  LD.E.128 R24, desc[UR52][R24.64] ;  /* 0x0000003418187980 */ /* 0x000f62000c101d00 */
[----:B------:R-:W-:-:S02]  /*b750*/  LOP3.LUT R48, R49, 0x380, RZ, 0xc0, !PT ;  /* 0x0000038031307812 */ /* 0x000fc400078ec0ff */
[----:B------:R-:W-:Y:S01]  /*b760*/  LOP3.LUT R52, R53, 0x380, RZ, 0xc0, !PT ;  /* 0x0000038035347812 */ /* 0x000fe200078ec0ff */
[----:B------:R-:W5:Y:S01]  /*b770*/  LD.E.128 R28, desc[UR52][R28.64] ;  /* 0x000000341c1c7980 */ /* 0x000f62000c101d00 */
[----:B0-----:R-:W-:Y:S02]  /*b780*/  @P1 SHF.R.U32.HI R61, RZ, R21, R20 ;  /* 0x00000015ff3d1219 */ /* 0x001fe40000011614 */
[----:B------:R-:W-:Y:S01]  /*b790*/  LOP3.LUT R11, R4, 0x380, RZ, 0xc0, !PT ;  /* 0x00000380040b7812 */ /* 0x000fe200078ec0ff */
[----:B------:R-:W5:Y:S01]  /*b7a0*/  LD.E.128 R32, desc[UR52][R32.64] ;  /* 0x0000003420207980 */ /* 0x000f62000c101d00 */
[----:B------:R-:W-:Y:S01]  /*b7b0*/  LOP3.LUT R6, R7, 0x380, RZ, 0xc0, !PT ;  /* 0x0000038007067812 */ /* 0x000fe200078ec0ff */
[----:B------:R-:W-:Y:S01]  /*b7c0*/  UIADD3 UR4, UR37, UR4, URZ ;  /* 0x0000000425047290 */ /* 0x000fe2000fffe03f */
[----:B------:R-:W-:Y:S01]  /*b7d0*/  SHF.R.U64 R36, R36, 0x3, RZ ;  /* 0x0000000324247819 */ /* 0x000fe200000012ff */
[----:B------:R-:W-:Y:S01]  /*b7e0*/  IMAD.MOV R62, RZ, RZ, -R61 ;  /* 0x000000ffff3e7224 */ /* 0x000fe200078e0a3d */
[----:B------:R-:W-:Y:S01]  /*b7f0*/  SHF.R.U64 R40, R40, 0x3, RZ ;  /* 0x0000000328287819 */ /* 0x000fe200000012ff */
[----:B------:R-:W-:Y:S01]  /*b800*/  ULDC.64 UR10, c[0x0][0xae0] ;  /* 0x0002b800000a7ab9 */ /* 0x000fe20000000a00 */
[----:B------:R-:W-:-:S02]  /*b810*/  SHF.R.U64 R44, R44, 0x3, RZ ;  /* 0x000000032c2c7819 */ /* 0x000fc400000012ff */
[----:B------:R-:W-:Y:S02]  /*b820*/  SHF.R.U64 R48, R48, 0x3, RZ ;  /* 0x0000000330307819 */ /* 0x000fe400000012ff */
[----:B------:R-:W-:Y:S02]  /*b830*/  SHF.R.U64 R52, R52, 0x3, RZ ;  /* 0x0000000334347819 */ /* 0x000fe400000012ff */
[----:B------:R-:W-:Y:S02]  /*b840*/  SHF.R.S32.HI R60, RZ, 0x1f, R61 ;  /* 0x0000001fff3c7819 */ /* 0x000fe4000001143d */
[----:B------:R-:W-:Y:S02]  /*b850*/  SHF.R.U64 R11, R11, 0x3, RZ ;  /* 0x000000030b0b7819 */ /* 0x000fe400000012ff */
[----:B------:R-:W-:Y:S01]  /*b860*/  SHF.R.U64 R6, R6, 0x3, RZ ;  /* 0x0000000306067819 */ /* 0x000fe200000012ff */
[----:B------:R-:W-:Y:S01]  /*b870*/  IMAD R60, R60, UR10, RZ ;  /* 0x0000000a3c3c7c24 */ /* 0x000fe2000f8e02ff */
        /* <DEDUP_REMOVED lines=11> */
[----:B------:R-:W-:Y:S01]  /*b930*/  IMAD R3, R3, R62, R63 ;  /* 0x0000003e03037224 */ /* 0x000fe200078e023f */
[----:B------:R-:W-:Y:S01]  /*b940*/  LOP3.LUT R56, R6, R7, RZ, 0x3c, !PT ;  /* 0x0000000706387212 */ /* 0x000fe200078e3cff */
[----:B------:R-:W-:Y:S01]  /*b950*/  IMAD.U32 R21, RZ, RZ, UR37 ;  /* 0x00000025ff157e24 */ /* 0x000fe2000f8e00ff */
[----:B------:R-:W5:Y:S01]  /*b960*/  LD.E.128 R8, desc[UR52][R8.64] ;  /* 0x0000003408087980 */ /* 0x000f62000c101d00 */
[----:B------:R-:W-:-:S02]  /*b970*/  IMAD.U32 R20, RZ, RZ, UR36 ;  /* 0x00000024ff147e24 */ /* 0x000fc4000f8e00ff */
[----:B------:R-:W-:Y:S01]  /*b980*/  IMAD.U32 R21, RZ, RZ, UR4 ;  /* 0x00000004ff157e24 */ /* 0x000fe2000f8e00ff */
[----:B------:R-:W5:Y:S01]  /*b990*/  LD.E.128 R4, desc[UR52][R4.64] ;  /* 0x0000003404047980 */ /* 0x000f62000c101d00 */
[C---:B------:R-:W-:Y:S01]  /*b9a0*/  IMAD R63, R61.reuse, UR11, R60 ;  /* 0x0000000b3d3f7c24 */ /* 0x040fe2000f8e023c */
[----:B------:R-:W-:Y:S01]  /*b9b0*/  SHF.R.S32.HI R60, RZ, 0x1f, R3 ;  /* 0x0000001fff3c7819 */ /* 0x000fe20000011403 */
[----:B------:R-:W-:Y:S01]  /*b9c0*/  IMAD.WIDE.U32 R20, R61, UR10, R20 ;  /* 0x0000000a3d147c25 */ /* 0x000fe2000f8e0014 */
[----:B------:R-:W5:Y:S01]  /*b9d0*/  LD.E.128 R36, desc[UR52][R36.64] ;  /* 0x0000003424247980 */ /* 0x000f62000c101d00 */
[----:B------:R-:W-:Y:S02]  /*b9e0*/  ULDC.64 UR10, c[0x0][0xad8] ;  /* 0x0002b600000a7ab9 */ /* 0x000fe40000000a00 */
[----:B------:R-:W-:Y:S01]  /*b9f0*/  IMAD.U32 R62, RZ, RZ, UR42 ;  /* 0x0000002aff3e7e24 */ /* 0x000fe2000f8e00ff */
[----:B------:R-:W5:Y:S04]  /*ba00*/  LD.E.128 R40, desc[UR52][R40.64] ;  /* 0x0000003428287980 */ /* 0x000f68000c101d00 */
[----:B------:R-:W5:Y:S04]  /*ba10*/  LD.E.128 R44, desc[UR52][R44.64] ;  /* 0x000000342c2c7980 */ /* 0x000f68000c101d00 */
[----:B------:R-:W5:Y:S04]  /*ba20*/  LD.E.128 R48, desc[UR52][R48.64] ;  /* 0x0000003430307980 */ /* 0x000f68000c101d00 */
[----:B------:R-:W5:Y:S04]  /*ba30*/  LD.E.128 R52, desc[UR52][R52.64] ;  /* 0x0000003434347980 */ /* 0x000f68000c101d00 */
[----:B------:R-:W5:Y:S01]  /*ba40*/  LD.E.128 R56, desc[UR52][R56.64] ;  /* 0x0000003438387980 */ /* 0x000f62000c101d00 */
[----:B------:R-:W-:Y:S01]  /*ba50*/  IMAD.IADD R21, R21, 0x1, R63 ;  /* 0x0000000115157824 */ /* 0x000fe200078e023f */
[----:B------:R-:W-:Y:S01]  /*ba60*/  @!PT LDS RZ, [RZ] ;  /* 0x00000000fffff984 */ /* 0x000fe20000000800 */
[----:B------:R-:W-:Y:S01]  /*ba70*/  @!PT LDS RZ, [RZ] ;  /* 0x00000000fffff984 */ /* 0x000fe20000000800 */
[----:B------:R-:W-:Y:S01]  /*ba80*/  @!PT LDS RZ, [RZ] ;  /* 0x00000000fffff984 */ /* 0x000fe20000000800 */
[----:B------:R-:W-:Y:S01]  /*ba90*/  @!PT LDS RZ, [RZ] ;  /* 0x00000000fffff984 */ /* 0x000fe20000000800 */
[----:B------:R0:W-:Y:S06]  /*baa0*/  MEMBAR.ALL.CTA ;  /* 0x0000000000007992 */ /* 0x0001ec0000008000 */
[----:B0-----:R-:W0:Y:S01]  /*bab0*/  FENCE.VIEW.ASYNC.S ;  /* 0x00000000000073c6 */ /* 0x001e220000000000 */
[----:B------:R-:W-:-:S02]  /*bac0*/  IMAD R60, R60, UR10, RZ ;  /* 0x0000000a3c3c7c24 */ /* 0x000fc4000f8e02ff */
[----:B------:R-:W-:Y:S02]  /*bad0*/  IMAD R67, R62, 0x80, R227 ;  /* 0x000000803e437824 */ /* 0x000fe400078e02e3 */
[C---:B------:R-:W-:Y:S02]  /*bae0*/  IMAD R63, R3.reuse, UR11, R60 ;  /* 0x0000000b033f7c24 */ /* 0x040fe4000f8e023c */
[----:B------:R-:W-:Y:S01]  /*baf0*/  IMAD.WIDE.U32 R20, R3, UR10, R20 ;  /* 0x0000000a03147c25 */ /* 0x000fe2000f8e0014 */
[----:B------:R-:W-:Y:S01]  /*bb00*/  UIADD3 UR8, UR8, 0x33420, URZ ;  /* 0x0003342008087890 */ /* 0x000fe2000fffe03f */
[C---:B------:R-:W-:Y:S01]  /*bb10*/  ISETP.GE.AND P2, PT, R67.reuse, R0, PT ;  /* 0x000000004300720c */ /* 0x040fe20003f46270 */
[----:B------:R-:W-:Y:S01]  /*bb20*/  ULDC.64 UR10, c[0x0][0xa80] ;  /* 0x0002a000000a7ab9 */ /* 0x000fe20000000a00 */
[----:B------:R-:W-:Y:S01]  /*bb30*/  VIADD R3, R67, 0x40 ;  /* 0x0000004043037836 */ /* 0x000fe20000000000 */
[----:B------:R-:W-:Y:S01]  /*bb40*/  UPRMT UR8, URZ, 0x654, UR8 ;  /* 0x000006543f087896 */ /* 0x000fe20008000008 */
[----:B------:R-:W-:-:S03]  /*bb50*/  LEA R64, P3, R20, UR10, 0x1 ;  /* 0x0000000a14407c11 */ /* 0x000fc6000f8608ff */
[----:B------:R-:W-:Y:S01]  /*bb60*/  ISETP.GE.AND P1, PT, R3, R0, PT ;  /* 0x000000000300720c */ /* 0x000fe20003f26270 */
[----:B------:R-:W-:Y:S02]  /*bb70*/  IMAD.IADD R3, R21, 0x1, R63 ;  /* 0x0000000115037824 */ /* 0x000fe400078e023f */
[----:B------:R-:W-:-:S03]  /*bb80*/  VIADD R61, R67, 0x20 ;  /* 0x00000020433d7836 */ /* 0x000fc60000000000 */
[----:B------:R-:W-:Y:S01]  /*bb90*/  LEA.HI.X R65, R20, UR11, R3, 0x1, P3 ;  /* 0x0000000b14417c11 */ /* 0x000fe200098f0c03 */
[C---:B------:R-:W-:Y:S01]  /*bba0*/  VIADD R69, R66.reuse, 0x40 ;  /* 0x0000004042457836 */ /* 0x040fe20000000000 */
[----:B0-----:R-:W-:Y:S01]  /*bbb0*/  SYNCS.ARRIVE.TRANS64.RED.A1T0 RZ, [UR8], RZ ;  /* 0x000000ffffff79a7 */ /* 0x001fe20008100408 */
[----:B------:R-:W-:Y:S01]  /*bbc0*/  VIADD R71, R66, 0x80 ;  /* 0x0000008042477836 */ /* 0x000fe20000000000 */
[----:B------:R0:W1:Y:S01]  /*bbd0*/  SHFL.IDX PT, R62, R64, RZ, 0x181f ;  /* 0x00181fff403e7589 */ /* 0x00006200000e0000 */
[----:B------:R-:W-:Y:S03]  /*bbe0*/  BSSY B1, `(.L_x_4064) ;  /* 0x0000014000017945 */ /* 0x000fe60003800000 */
[----:B------:R0:W2:Y:S01]  /*bbf0*/  SHFL.IDX PT, R3, R65, RZ, 0x181f ;  /* 0x00181fff41037589 */ /* 0x0000a200000e0000 */
[----:B------:R-:W-:Y:S02]  /*bc00*/  ISETP.GE.AND P0, PT, R61, R0, PT ;  /* 0x000000003d00720c */ /* 0x000fe40003f06270 */
[----:B------:R-:W-:-:S02]  /*bc10*/  SHF.R.S32.HI R68, RZ, 0x1f, R66 ;  /* 0x0000001fff447819 */ /* 0x000fc40000011442 */
[----:B------:R-:W-:Y:S02]  /*bc20*/  SHF.R.S32.HI R70, RZ, 0x1f, R69 ;  /* 0x0000001fff467819 */ /* 0x000fe40000011445 */
[----:B------:R-:W-:Y:S01]  /*bc30*/  SHF.R.S32.HI R72, RZ, 0x1f, R71 ;  /* 0x0000001fff487819 */ /* 0x000fe20000011447 */
[----:B0-----:R-:W-:Y:S06]  /*bc40*/  @P2 BRA `(.L_x_4065) ;  /* 0x0000000000342947 */ /* 0x001fec0003800000 */
[----:B------:R-:W-:Y:S02]  /*bc50*/  ULDC UR4, c[0x0][0xac8] ;  /* 0x0002b20000047ab9 */ /* 0x000fe40000000800 */
[----:B------:R-:W-:Y:S02]  /*bc60*/  ISETP.GE.AND P4, PT, R66, UR4, PT ;  /* 0x0000000442007c0c */ /* 0x000fe4000bf86270 */
[----:B------:R-:W-:Y:S02]  /*bc70*/  ISETP.GE.AND P3, PT, R69, UR4, PT ;  /* 0x0000000445007c0c */ /* 0x000fe4000bf66270 */
[----:B------:R-:W-:-:S09]  /*bc80*/  ISETP.GE.AND P2, PT, R71, UR4, PT ;  /* 0x0000000447007c0c */ /* 0x000fd2000bf46270 */
[CC--:B-1----:R-:W-:Y:S02]  /*bc90*/  @!P4 LEA R20, P6, R66.reuse, R62.reuse, 0x1 ;  /* 0x0000003e4214c211 */ /* 0x0c2fe400078c08ff */
[-C--:B------:R-:W-:Y:S02]  /*bca0*/  @!P3 LEA R60, P5, R69, R62.reuse, 0x1 ;  /* 0x0000003e453cb211 */ /* 0x080fe400078a08ff */
[-C--:B--2---:R-:W-:Y:S02]  /*bcb0*/  @!P4 LEA.HI.X R21, R66, R3.reuse, R68, 0x1, P6 ;  /* 0x000000034215c211 */ /* 0x084fe400030f0c44 */
[----:B------:R-:W-:Y:S02]  /*bcc0*/  @!P2 LEA R62, P6, R71, R62, 0x1 ;  /* 0x0000003e473ea211 */ /* 0x000fe400078c08ff */
[-C--:B------:R-:W-:Y:S01]  /*bcd0*/  @!P3 LEA.HI.X R61, R69, R3.reuse, R70, 0x1, P5 ;  /* 0x00000003453db211 */ /* 0x080fe200028f0c46 */
[----:B-----5:R0:W-:Y:S01]  /*bce0*/  @!P4 ST.E.128 desc[UR52][R20.64], R4 ;  /* 0x000000041400c985 */ /* 0x0201e2000c101d34 */
[----:B------:R-:W-:-:S03]  /*bcf0*/  @!P2 LEA.HI.X R63, R71, R3, R72, 0x1, P6 ;  /* 0x00000003473fa211 */ /* 0x000fc600030f0c48 */
[----:B------:R0:W-:Y:S04]  /*bd00*/  @!P3 ST.E.128 desc[UR52][R60.64], R28 ;  /* 0x0000001c3c00b985 */ /* 0x0001e8000c101d34 */
[----:B------:R0:W-:Y:S02]  /*bd10*/  @!P2 ST.E.128 desc[UR52][R62.64], R44 ;  /* 0x0000002c3e00a985 */ /* 0x0001e4000c101d34 */
.L_x_4065:
[----:B------:R-:W-:Y:S05]  /*bd20*/  BSYNC B1 ;  /* 0x0000000000017941 */ /* 0x000fea0003800000 */
.L_x_4064:
[----:B--2---:R2:W3:Y:S01]  /*bd30*/  SHFL.IDX PT, R3, R65, 0x1, 0x181f ;  /* 0x00381f0041037f89 */ /* 0x0044e200000e0000 */
[----:B------:R-:W-:Y:S03]  /*bd40*/  BSSY B1, `(.L_x_4066) ;  /* 0x0000010000017945 */ /* 0x000fe60003800000 */
[----:B0-----:R2:W0:Y:S01]  /*bd50*/  SHFL.IDX PT, R20, R64, 0x1, 0x181f ;  /* 0x00381f0040147f89 */ /* 0x00142200000e0000 */
[----:B------:R-:W-:Y:S05]  /*bd60*/  @P0 BRA `(.L_x_4067) ;  /* 0x0000000000340947 */ /* 0x000fea0003800000 */
[----:B------:R-:W-:Y:S02]  /*bd70*/  ULDC UR4, c[0x0][0xac8] ;  /* 0x0002b20000047ab9 */ /* 0x000fe40000000800 */
[----:B------:R-:W-:Y:S02]  /*bd80*/  ISETP.GE.AND P4, PT, R66, UR4, PT ;  /* 0x0000000442007c0c */ /* 0x000fe4000bf86270 */
[----:B------:R-:W-:Y:S02]  /*bd90*/  ISETP.GE.AND P5, PT, R69, UR4, PT ;  /* 0x0000000445007c0c */ /* 0x000fe4000bfa6270 */
[----:B------:R-:W-:-:S09]  /*bda0*/  ISETP.GE.AND P6, PT, R71, UR4, PT ;  /* 0x0000000447007c0c */ /* 0x000fd2000bfc6270 */
[CC--:B0----5:R-:W-:Y:S02]  /*bdb0*/  @!P4 LEA R4, P0, R66.reuse, R20.reuse, 0x1 ;  /* 0x000000144204c211 */ /* 0x0e1fe400078008ff */
[-C--:B------:R-:W-:Y:S02]  /*bdc0*/  @!P5 LEA R6, P2, R69, R20.reuse, 0x1 ;  /* 0x000000144506d211 */ /* 0x080fe400078408ff */
[----:B------:R-:W-:Y:S02]  /*bdd0*/  @!P6 LEA R20, P3, R71, R20, 0x1 ;  /* 0x000000144714e211 */ /* 0x000fe400078608ff */
[-C--:B---3--:R-:W-:Y:S02]  /*bde0*/  @!P4 LEA.HI.X R5, R66, R3.reuse, R68, 0x1, P0 ;  /* 0x000000034205c211 */ /* 0x088fe400000f0c44 */
[-C--:B------:R-:W-:Y:S02]  /*bdf0*/  @!P5 LEA.HI.X R7, R69, R3.reuse, R70, 0x1, P2 ;  /* 0x000000034507d211 */ /* 0x080fe400010f0c46 */
[----:B------:R-:W-:Y:S01]  /*be00*/  @!P6 LEA.HI.X R21, R71, R3, R72, 0x1, P3 ;  /* 0x000000034715e211 */ /* 0x000fe200018f0c48 */
[----:B------:R4:W-:Y:S04]  /*be10*/  @!P4 ST.E.128 desc[UR52][R4.64], R8 ;  /* 0x000000080400c985 */ /* 0x0009e8000c101d34 */
[----:B------:R4:W-:Y:S04]  /*be20*/  @!P5 ST.E.128 desc[UR52][R6.64], R32 ;  /* 0x000000200600d985 */ /* 0x0009e8000c101d34 */
[----:B------:R4:W-:Y:S02]  /*be30*/  @!P6 ST.E.128 desc[UR52][R20.64], R48 ;  /* 0x000000301400e985 */ /* 0x0009e4000c101d34 */
.L_x_4067:
[----:B------:R-:W-:Y:S05]  /*be40*/  BSYNC B1 ;  /* 0x0000000000017941 */ /* 0x000fea0003800000 */
.L_x_4066:
[----:B---3--:R3:W0:Y:S01]  /*be50*/  SHFL.IDX PT, R3, R65, 0x2, 0x181f ;  /* 0x00581f0041037f89 */ /* 0x00862200000e0000 */
[----:B------:R-:W-:Y:S03]  /*be60*/  BSSY B1, `(.L_x_4068) ;  /* 0x0000010000017945 */ /* 0x000fe60003800000 */
[----:B----45:R3:W4:Y:S01]  /*be70*/  SHFL.IDX PT, R8, R64, 0x2, 0x181f ;  /* 0x00581f0040087f89 */ /* 0x03072200000e0000 */
[----:B------:R-:W-:Y:S05]  /*be80*/  @P1 BRA `(.L_x_4069) ;  /* 0x0000000000341947 */ /* 0x000fea0003800000 */
[----:B------:R-:W-:Y:S02]  /*be90*/  ULDC UR4, c[0x0][0xac8] ;  /* 0x0002b20000047ab9 */ /* 0x000fe40000000800 */
[----:B------:R-:W-:Y:S02]  /*bea0*/  ISETP.GE.AND P3, PT, R66, UR4, PT ;  /* 0x0000000442007c0c */ /* 0x000fe4000bf66270 */
[----:B------:R-:W-:Y:S02]  /*beb0*/  ISETP.GE.AND P4, PT, R69, UR4, PT ;  /* 0x0000000445007c0c */ /* 0x000fe4000bf86270 */
[----:B------:R-:W-:-:S09]  /*bec0*/  ISETP.GE.AND P5, PT, R71, UR4, PT ;  /* 0x0000000447007c0c */ /* 0x000fd2000bfa6270 */
[CC--:B----4-:R-:W-:Y:S02]  /*bed0*/  @!P3 LEA R4, P0, R66.reuse, R8.reuse, 0x1 ;  /* 0x000000084204b211 */ /* 0x0d0fe400078008ff */
[-C--:B------:R-:W-:Y:S02]  /*bee0*/  @!P4 LEA R6, P1, R69, R8.reuse, 0x1 ;  /* 0x000000084506c211 */ /* 0x080fe400078208ff */
[----:B------:R-:W-:Y:S02]  /*bef0*/  @!P5 LEA R8, P2, R71, R8, 0x1 ;  /* 0x000000084708d211 */ /* 0x000fe400078408ff */
[-C--:B0-----:R-:W-:Y:S02]  /*bf00*/  @!P3 LEA.HI.X R5, R66, R3.reuse, R68, 0x1, P0 ;  /* 0x000000034205b211 */ /* 0x081fe400000f0c44 */
[-C--:B------:R-:W-:Y:S02]  /*bf10*/  @!P4 LEA.HI.X R7, R69, R3.reuse, R70, 0x1, P1 ;  /* 0x000000034507c211 */ /* 0x080fe400008f0c46 */
[----:B------:R-:W-:Y:S01]  /*bf20*/  @!P5 LEA.HI.X R9, R71, R3, R72, 0x1, P2 ;  /* 0x000000034709d211 */ /* 0x000fe200010f0c48 */
[----:B------:R0:W-:Y:S04]  /*bf30*/  @!P3 ST.E.128 desc[UR52][R4.64], R12 ;  /* 0x0000000c0400b985 */ /* 0x0001e8000c101d34 */
[----:B------:R0:W-:Y:S04]  /*bf40*/  @!P4 ST.E.128 desc[UR52][R6.64], R36 ;  /* 0x000000240600c985 */ /* 0x0001e8000c101d34 */
[----:B------:R0:W-:Y:S02]  /*bf50*/  @!P5 ST.E.128 desc[UR52][R8.64], R52 ;  /* 0x000000340800d985 */ /* 0x0001e4000c101d34 */
.L_x_4069:
[----:B------:R-:W-:Y:S05]  /*bf60*/  BSYNC B1 ;  /* 0x0000000000017941 */ /* 0x000fea0003800000 */
.L_x_4068:
[----:B0-----:R-:W-:Y:S01]  /*bf70*/  VIADD R3, R67, 0x60 ;  /* 0x0000006043037836 */ /* 0x001fe20000000000 */
[----:B--23--:R-:W0:Y:S04]  /*bf80*/  SHFL.IDX PT, R65, R65, 0x3, 0x181f ;  /* 0x00781f0041417f89 */ /* 0x00ce2800000e0000 */
[----:B------:R-:W-:Y:S01]  /*bf90*/  ISETP.GE.AND P0, PT, R3, R0, PT ;  /* 0x000000000300720c */ /* 0x000fe20003f06270 */
[----:B------:R-:W2:-:S12]  /*bfa0*/  SHFL.IDX PT, R64, R64, 0x3, 0x181f ;  /* 0x00781f0040407f89 */ /* 0x000e9800000e0000 */
[----:B------:R-:W-:Y:S05]  /*bfb0*/  @P0 BRA `(.L_x_4070) ;  /* 0x0000002000780947 */ /* 0x000fea0003800000 */
[----:B------:R-:W-:Y:S02]  /*bfc0*/  ULDC UR4, c[0x0][0xac8] ;  /* 0x0002b20000047ab9 */ /* 0x000fe40000000800 */
[----:B------:R-:W-:Y:S02]  /*bfd0*/  ISETP.GE.AND P2, PT, R66, UR4, PT ;  /* 0x0000000442007c0c */ /* 0x000fe4000bf46270 */
[----:B------:R-:W-:-:S11]  /*bfe0*/  ISETP.GE.AND P3, PT, R69, UR4, PT ;  /* 0x0000000445007c0c */ /* 0x000fd6000bf66270 */
[CC--:B--2---:R-:W-:Y:S02]  /*bff0*/  @!P2 LEA R4, P0, R66.reuse, R64.reuse, 0x1 ;  /* 0x000000404204a211 */ /* 0x0c4fe400078008ff */
[C---:B------:R-:W-:Y:S02]  /*c000*/  @!P3 LEA R6, P1, R69.reuse, R64, 0x1 ;  /* 0x000000404506b211 */ /* 0x040fe400078208ff */
[-C--:B0-----:R-:W-:Y:S02]  /*c010*/  @!P2 LEA.HI.X R5, R66, R65.reuse, R68, 0x1, P0 ;  /* 0x000000414205a211 */ /* 0x081fe400000f0c44 */
[----:B------:R-:W-:Y:S02]  /*c020*/  @!P3 LEA.HI.X R7, R69, R65, R70, 0x1, P1 ;  /* 0x000000414507b211 */ /* 0x000fe400008f0c46 */
[----:B------:R-:W-:Y:S01]  /*c030*/  ISETP.GE.AND P0, PT, R71, UR4, PT ;  /* 0x0000000447007c0c */ /* 0x000fe2000bf06270 */
[----:B------:R0:W-:Y:S04]  /*c040*/  @!P2 ST.E.128 desc[UR52][R4.64], R24 ;  /* 0x000000180400a985 */ /* 0x0001e8000c101d34 */
[----:B------:R0:W-:Y:S08]  /*c050*/  @!P3 ST.E.128 desc[UR52][R6.64], R40 ;  /* 0x000000280600b985 */ /* 0x0001f0000c101d34 */
[----:B------:R-:W-:Y:S05]  /*c060*/  @P0 BRA `(.L_x_4070) ;  /* 0x00000020004c0947 */ /* 0x000fea0003800000 */
[----:B0-----:R-:W-:-:S04]  /*c070*/  LEA R4, P0, R71, R64, 0x1 ;  /* 0x0000004047047211 */ /* 0x001fc800078008ff */
[----:B------:R-:W-:-:S05]  /*c080*/  LEA.HI.X R5, R71, R65, R72, 0x1, P0 ;  /* 0x0000004147057211 */ /* 0x000fca00000f0c48 */
[----:B------:R0:W-:Y:S01]  /*c090*/  ST.E.128 desc[UR52][R4.64], R56 ;  /* 0x0000003804007985 */ /* 0x0001e2000c101d34 */
[----:B------:R-:W-:Y:S05]  /*c0a0*/  BRA `(.L_x_4070) ;  /* 0x00000020003c7947 */ /* 0x000fea0003800000 */
.L_x_4063:
[----:B------:R-:W-:Y:S01]  /*c0b0*/  ULDC.64 UR12, c[0x0][0xb08] ;  /* 0x0002c200000c7ab9 */ /* 0x000fe20000000a00 */
[----:B------:R-:W1:Y:S01]  /*c0c0*/  @P1 LDC R0, c[0x0][0xbec] ;  /* 0x0002fb00ff001b82 */ /* 0x000e620000000800 */
[----:B------:R-:W-:Y:S01]  /*c0d0*/  UIMAD UR9, UR14, UR12, URZ ;  /* 0x0000000c0e0972a4 */ /* 0x000fe2000f8e023f */
[----:B0-----:R-:W-:Y:S01]  /*c0e0*/  IMAD.MOV.U32 R7, RZ, RZ, R11 ;  /* 0x000000ffff077224 */ /* 0x001fe200078e000b */
[----:B------:R-:W-:Y:S01]  /*c0f0*/  UIMAD.WIDE.U32 UR10, UR4, UR12, URZ ;  /* 0x0000000c040a72a5 */ /* 0x000fe2000f8e003f */
[----:B------:R-:W-:Y:S01]  /*c100*/  BSSY B1, `(.L_x_4071) ;  /* 0x00000ae000017945 */ /* 0x000fe20003800000 */
[----:B------:R-:W-:Y:S01]  /*c110*/  UIMAD UR9, UR4, UR13, UR9 ;  /* 0x0000000d040972a4 */ /* 0x000fe2000f8e0209 */
[----:B------:R-:W-:Y:S01]  /*c120*/  SHF.R.S32.HI R26, RZ, 0x1f, R22 ;  /* 0x0000001fff1a7819 */ /* 0x000fe20000011416 */
[----:B------:R-:W-:Y:S01]  /*c130*/  USHF.R.S32.HI UR4, URZ, 0x1f, UR36 ;  /* 0x0000001f3f047899 */ /* 0x000fe20008011424 */
[----:B------:R-:W0:Y:S01]  /*c140*/  @P1 LDC R5, c[0x0][0xbf0] ;  /* 0x0002fc00ff051b82 */ /* 0x000e220000000800 */
[----:B------:R-:W-:Y:S01]  /*c150*/  UIADD3 UR11, UR11, UR9, URZ ;  /* 0x000000090b0b7290 */ /* 0x000fe2000fffe03f */
[----:B------:R-:W-:Y:S01]  /*c160*/  SHF.R.S32.HI R28, RZ, 0x1f, R23 ;  /* 0x0000001fff1c7819 */ /* 0x000fe20000011417 */
[----:B------:R-:W-:Y:S01]  /*c170*/  ULDC.64 UR12, c[0x0][0xb38] ;  /* 0x0002ce00000c7ab9 */ /* 0x000fe20000000a00 */
[----:B------:R-:W-:Y:S01]  /*c180*/  UIADD3 UR8, UR8, 0x33420, URZ ;  /* 0x0003342008087890 */ /* 0x000fe2000fffe03f */
[----:B------:R-:W-:Y:S01]  /*c190*/  SHF.R.S32.HI R29, RZ, 0x1f, R220 ;  /* 0x0000001fff1d7819 */ /* 0x000fe200000114dc */
[----:B------:R-:W-:Y:S01]  /*c1a0*/  UIMAD.WIDE.U32 UR10, UR38, UR12, UR10 ;  /* 0x0000000c260a72a5 */ /* 0x000fe2000f8e000a */
[----:B------:R-:W-:Y:S01]  /*c1b0*/  SHF.R.S32.HI R30, RZ, 0x1f, R221 ;  /* 0x0000001fff1e7819 */ /* 0x000fe200000114dd */
[----:B------:R-:W-:Y:S01]  /*c1c0*/  UPRMT UR8, URZ, 0x654, UR8 ;  /* 0x000006543f087896 */ /* 0x000fe20008000008 */
[----:B------:R-:W-:Y:S01]  /*c1d0*/  SHF.R.S32.HI R31, RZ, 0x1f, R222 ;  /* 0x0000001fff1f7819 */ /* 0x000fe200000114de */
[----:B------:R-:W-:Y:S01]  /*c1e0*/  UIMAD UR11, UR38, UR13, UR11 ;  /* 0x0000000d260b72a4 */ /* 0x000fe2000f8e020b */
[----:B------:R-:W-:-:S02]  /*c1f0*/  SHF.R.S32.HI R32, RZ, 0x1f, R223 ;  /* 0x0000001fff207819 */ /* 0x000fc400000114df */
[----:B------:R-:W-:Y:S01]  /*c200*/  ULDC.64 UR12, c[0x0][0xb40] ;  /* 0x0002d000000c7ab9 */ /* 0x000fe20000000a00 */
[----:B------:R-:W-:Y:S01]  /*c210*/  SHF.R.S32.HI R33, RZ, 0x1f, R224 ;  /* 0x0000001fff217819 */ /* 0x000fe200000114e0 */
[----:B------:R-:W-:Y:S01]  /*c220*/  UIMAD UR4, UR4, UR12, URZ ;  /* 0x0000000c040472a4 */ /* 0x000fe2000f8e023f */
[----:B-1----:R-:W-:Y:S01]  /*c230*/  @P1 IMAD.HI.U32 R0, R11, R0, RZ ;  /* 0x000000000b001227 */ /* 0x002fe200078e00ff */
[----:B------:R-:W-:Y:S01]  /*c240*/  SYNCS.ARRIVE.TRANS64.RED.A1T0 RZ, [UR8], RZ ;  /* 0x000000ffffff79a7 */ /* 0x000fe20008100408 */
[----:B------:R-:W-:Y:S01]  /*c250*/  SHF.R.S32.HI R34, RZ, 0x1f, R225 ;  /* 0x0000001fff227819 */ /* 0x000fe200000114e1 */
[----:B------:R-:W-:Y:S01]  /*c260*/  UIMAD UR4, UR36, UR13, UR4 ;  /* 0x0000000d240472a4 */ /* 0x000fe2000f8e0204 */
[----:B------:R-:W-:Y:S01]  /*c270*/  SHF.R.S32.HI R35, RZ, 0x1f, R226 ;  /* 0x0000001fff237819 */ /* 0x000fe200000114e2 */
[----:B------:R-:W-:-:S03]  /*c280*/  UIMAD.WIDE.U32 UR36, UR36, UR12, UR10 ;  /* 0x0000000c242472a5 */ /* 0x000fc6000f8e000a */
[----:B------:R-:W-:Y:S01]  /*c290*/  ULDC.64 UR12, c[0x0][0xb48] ;  /* 0x0002d200000c7ab9 */ /* 0x000fe20000000a00 */
[----:B------:R-:W-:Y:S01]  /*c2a0*/  UIADD3 UR11, UR37, UR4, URZ ;  /* 0x00000004250b7290 */ /* 0x000fe2000fffe03f */
[----:B0-----:R-:W-:Y:S02]  /*c2b0*/  @P1 SHF.R.U32.HI R7, RZ, R5, R0 ;  /* 0x00000005ff071219 */ /* 0x001fe40000011600 */
[----:B------:R-:W-:Y:S02]  /*c2c0*/  UMOV UR10, UR36 ;  /* 0x00000024000a7c82 */ /* 0x000fe40008000000 */
[----:B------:R-:W-:Y:S01]  /*c2d0*/  UIMAD.WIDE.U32 UR10, UR39, UR12, UR10 ;  /* 0x0000000c270a72a5 */ /* 0x000fe2000f8e000a */
[--C-:B------:R-:W-:Y:S01]  /*c2e0*/  SHF.R.S32.HI R0, RZ, 0x1f, R7.reuse ;  /* 0x0000001fff007819 */ /* 0x100fe20000011407 */
[----:B------:R-:W-:Y:S02]  /*c2f0*/  IMAD.MOV R4, RZ, RZ, -R7 ;  /* 0x000000ffff047224 */ /* 0x000fe400078e0a07 */
[----:B------:R-:W-:-:S02]  /*c300*/  UIMAD UR39, UR39, UR13, UR11 ;  /* 0x0000000d272772a4 */ /* 0x000fc4000f8e020b */
[----:B------:R-:W-:Y:S01]  /*c310*/  IMAD R3, R3, R4, R11 ;  /* 0x0000000403037224 */ /* 0x000fe200078e020b */
[----:B------:R-:W-:Y:S01]  /*c320*/  ULDC.64 UR12, c[0x0][0xb30] ;  /* 0x0002cc00000c7ab9 */ /* 0x000fe20000000a00 */
[----:B------:R-:W-:Y:S02]  /*c330*/  IMAD.U32 R5, RZ, RZ, UR11 ;  /* 0x0000000bff057e24 */ /* 0x000fe4000f8e00ff */
[----:B------:R-:W-:Y:S02]  /*c340*/  IMAD R0, R0, UR12, RZ ;  /* 0x0000000c00007c24 */ /* 0x000fe4000f8e02ff */
[----:B------:R-:W-:Y:S01]  /*c350*/  IMAD.U32 R4, RZ, RZ, UR10 ;  /* 0x0000000aff047e24 */ /* 0x000fe2000f8e00ff */
[----:B------:R-:W-:Y:S01]  /*c360*/  ULDC.64 UR10, c[0x0][0xb28] ;  /* 0x0002ca00000a7ab9 */ /* 0x000fe20000000a00 */
[----:B------:R-:W-:Y:S02]  /*c370*/  IMAD.U32 R5, RZ, RZ, UR39 ;  /* 0x00000027ff057e24 */ /* 0x000fe4000f8e00ff */
        /* <DEDUP_REMOVED lines=10> */
[----:B------:R-:W-:Y:S02]  /*c420*/  LEA.HI.X R3, R4, UR11, R3, 0x2, P1 ;  /* 0x0000000b04037c11 */ /* 0x000fe400088f1403 */
[----:B------:R0:W1:Y:S04]  /*c430*/  SHFL.IDX PT, R4, R0, RZ, 0x1c1f ;  /* 0x001c1fff00047589 */ /* 0x00006800000e0000 */
[----:B------:R0:W2:Y:S01]  /*c440*/  SHFL.IDX PT, R5, R3, RZ, 0x1c1f ;  /* 0x001c1fff03057589 */ /* 0x0000a200000e0000 */
[----:B------:R-:W-:Y:S05]  /*c450*/  @P2 BRA `(.L_x_4072) ;  /* 0x0000000400e02947 */ /* 0x000fea0003800000 */
[----:B------:R-:W-:Y:S01]  /*c460*/  ULDC UR4, c[0x0][0xac8] ;  /* 0x0002b20000047ab9 */ /* 0x000fe20000000800 */
[C---:B------:R-:W-:Y:S01]  /*c470*/  VIADD R15, R2.reuse, 0x20 ;  /* 0x00000020020f7836 */ /* 0x040fe20000000000 */
[C---:B------:R-:W-:Y:S01]  /*c480*/  ISETP.GE.AND P1, PT, R2.reuse, UR4, PT ;  /* 0x0000000402007c0c */ /* 0x040fe2000bf26270 */
[----:B------:R-:W-:Y:S01]  /*c490*/  VIADD R21, R2, 0x28 ;  /* 0x0000002802157836 */ /* 0x000fe20000000000 */
[----:B------:R-:W-:Y:S01]  /*c4a0*/  ISETP.GE.AND P2, PT, R226, UR4, PT ;  /* 0x00000004e2007c0c */ /* 0x000fe2000bf46270 */
[C---:B------:R-:W-:Y:S01]  /*c4b0*/  VIADD R25, R2.reuse, 0x30 ;  /* 0x0000003002197836 */ /* 0x040fe20000000000 */
[----:B------:R-:W-:Y:S01]  /*c4c0*/  ISETP.GE.AND P5, PT, R225, UR4, PT ;  /* 0x00000004e1007c0c */ /* 0x000fe2000bfa6270 */
[----:B------:R-:W-:Y:S01]  /*c4d0*/  VIADD R27, R2, 0x40 ;  /* 0x00000040021b7836 */ /* 0x000fe20000000000 */
[----:B------:R-:W-:Y:S02]  /*c4e0*/  ISETP.GE.AND P3, PT, R18, UR4, PT ;  /* 0x0000000412007c0c */ /* 0x000fe4000bf66270 */
[----:B------:R-:W-:-:S02]  /*c4f0*/  ISETP.GE.AND P4, PT, R15, UR4, PT ;  /* 0x000000040f007c0c */ /* 0x000fc4000bf86270 */
[----:B------:R-:W-:Y:S02]  /*c500*/  SHF.R.S32.HI R13, RZ, 0x1f, R18 ;  /* 0x0000001fff0d7819 */ /* 0x000fe40000011412 */
[----:B------:R-:W-:Y:S01]  /*c510*/  SHF.R.S32.HI R20, RZ, 0x1f, R15 ;  /* 0x0000001fff147819 */ /* 0x000fe2000001140f */
[----:B-12---:R-:W-:Y:S01]  /*c520*/  @!P1 IMAD.WIDE R6, R2, 0x4, R4 ;  /* 0x0000000402069825 */ /* 0x006fe200078e0204 */
[----:B------:R-:W-:Y:S02]  /*c530*/  SHF.R.S32.HI R24, RZ, 0x1f, R21 ;  /* 0x0000001fff187819 */ /* 0x000fe40000011415 */
[C---:B------:R-:W-:Y:S02]  /*c540*/  @!P2 LEA R8, P6, R226.reuse, R4, 0x2 ;  /* 0x00000004e208a211 */ /* 0x040fe400078c10ff */
[----:B------:R1:W-:Y:S01]  /*c550*/  @!P1 ST.E.64 desc[UR52][R6.64], R134 ;  /* 0x0000008606009985 */ /* 0x0003e2000c101b34 */
[----:B------:R-:W-:Y:S02]  /*c560*/  ISETP.GE.AND P1, PT, R21, UR4, PT ;  /* 0x0000000415007c0c */ /* 0x000fe4000bf26270 */
[----:B------:R-:W-:-:S02]  /*c570*/  @!P2 LEA.HI.X R9, R226, R5, R35, 0x2, P6 ;  /* 0x00000005e209a211 */ /* 0x000fc400030f1423 */
[----:B------:R-:W-:-:S03]  /*c580*/  @!P3 LEA R12, P6, R18, R4, 0x2 ;  /* 0x00000004120cb211 */ /* 0x000fc600078c10ff */
[----:B------:R2:W-:Y:S01]  /*c590*/  @!P2 ST.E.64 desc[UR52][R8.64], R132 ;  /* 0x000000840800a985 */ /* 0x0005e2000c101b34 */
[CC--:B------:R-:W-:Y:S02]  /*c5a0*/  @!P5 LEA R10, P2, R225.reuse, R4.reuse, 0x2 ;  /* 0x00000004e10ad211 */ /* 0x0c0fe400078410ff */
[-C--:B------:R-:W-:Y:S02]  /*c5b0*/  @!P3 LEA.HI.X R13, R18, R5.reuse, R13, 0x2, P6 ;  /* 0x00000005120db211 */ /* 0x080fe400030f140d */
[-C--:B------:R-:W-:Y:S02]  /*c5c0*/  @!P5 LEA.HI.X R11, R225, R5.reuse, R34, 0x2, P2 ;  /* 0x00000005e10bd211 */ /* 0x080fe400010f1422 */
[-C--:B------:R-:W-:Y:S02]  /*c5d0*/  @!P4 LEA R14, P2, R15, R4.reuse, 0x2 ;  /* 0x000000040f0ec211 */ /* 0x080fe400078410ff */
[----:B-1----:R-:W-:Y:S01]  /*c5e0*/  @!P1 LEA R6, P6, R21, R4, 0x2 ;  /* 0x0000000415069211 */ /* 0x002fe200078c10ff */
[----:B------:R1:W-:Y:S01]  /*c5f0*/  @!P5 ST.E.64 desc[UR52][R10.64], R126 ;  /* 0x0000007e0a00d985 */ /* 0x0003e2000c101b34 */
[----:B------:R-:W-:-:S02]  /*c600*/  @!P4 LEA.HI.X R15, R15, R5, R20, 0x2, P2 ;  /* 0x000000050f0fc211 */ /* 0x000fc400010f1414 */
[----:B------:R-:W-:Y:S01]  /*c610*/  @!P1 LEA.HI.X R7, R21, R5, R24, 0x2, P6 ;  /* 0x0000000515079211 */ /* 0x000fe200030f1418 */
[----:B------:R-:W-:Y:S01]  /*c620*/  VIADD R21, R2, 0x38 ;  /* 0x0000003802157836 */ /* 0x000fe20000000000 */
[----:B------:R-:W-:Y:S01]  /*c630*/  ISETP.GE.AND P2, PT, R25, UR4, PT ;  /* 0x0000000419007c0c */ /* 0x000fe2000bf46270 */
[----:B------:R3:W-:Y:S01]  /*c640*/  @!P3 ST.E.64 desc[UR52][R12.64], R124 ;  /* 0x0000007c0c00b985 */ /* 0x0007e2000c101b34 */
[----:B------:R-:W-:Y:S02]  /*c650*/  ISETP.GE.AND P5, PT, R27, UR4, PT ;  /* 0x000000041b007c0c */ /* 0x000fe4000bfa6270 */
[----:B------:R-:W-:Y:S01]  /*c660*/  ISETP.GE.AND P3, PT, R21, UR4, PT ;  /* 0x0000000415007c0c */ /* 0x000fe2000bf66270 */
[----:B------:R4:W-:Y:S01]  /*c670*/  @!P4 ST.E.64 desc[UR52][R14.64], R118 ;  /* 0x000000760e00c985 */ /* 0x0009e2000c101b34 */
[----:B--2---:R-:W-:Y:S02]  /*c680*/  SHF.R.S32.HI R9, RZ, 0x1f, R25 ;  /* 0x0000001fff097819 */ /* 0x004fe40000011419 */
[----:B------:R-:W-:Y:S01]  /*c690*/  SHF.R.S32.HI R20, RZ, 0x1f, R27 ;  /* 0x0000001fff147819 */ /* 0x000fe2000001141b */
[----:B------:R2:W-:Y:S01]  /*c6a0*/  @!P1 ST.E.64 desc[UR52][R6.64], R116 ;  /* 0x0000007406009985 */ /* 0x0005e2000c101b34 */
[----:B-1----:R-:W-:-:S03]  /*c6b0*/  SHF.R.S32.HI R11, RZ, 0x1f, R21 ;  /* 0x0000001fff0b7819 */ /* 0x002fc60000011415 */
[----:B------:R-:W-:-:S04]  /*c6c0*/  @!P2 LEA R8, P6, R25, R4, 0x2 ;  /* 0x000000041908a211 */ /* 0x000fc800078c10ff */
[-C--:B------:R-:W-:Y:S01]  /*c6d0*/  @!P2 LEA.HI.X R9, R25, R5.reuse, R9, 0x2, P6 ;  /* 0x000000051909a211 */ /* 0x080fe200030f1409 */
[C---:B------:R-:W-:Y:S01]  /*c6e0*/  VIADD R25, R2.reuse, 0x48 ;  /* 0x0000004802197836 */ /* 0x040fe20000000000 */
[-C--:B------:R-:W-:Y:S02]  /*c6f0*/  @!P3 LEA R10, P4, R21, R4.reuse, 0x2 ;  /* 0x00000004150ab211 */ /* 0x080fe400078810ff */
[----:B---3--:R-:W-:Y:S01]  /*c700*/  @!P5 LEA R12, P6, R27, R4, 0x2 ;  /* 0x000000041b0cd211 */ /* 0x008fe200078c10ff */
[----:B------:R1:W-:Y:S01]  /*c710*/  @!P2 ST.E.64 desc[UR52][R8.64], R110 ;  /* 0x0000006e0800a985 */ /* 0x0003e2000c101b34 */
[-C--:B------:R-:W-:Y:S01]  /*c720*/  @!P3 LEA.HI.X R11, R21, R5.reuse, R11, 0x2, P4 ;  /* 0x00000005150bb211 */ /* 0x080fe200020f140b */
[C---:B------:R-:W-:Y:S01]  /*c730*/  VIADD R21, R2.reuse, 0x50 ;  /* 0x0000005002157836 */ /* 0x040fe20000000000 */
[----:B------:R-:W-:Y:S02]  /*c740*/  ISETP.GE.AND P4, PT, R25, UR4, PT ;  /* 0x0000000419007c0c */ /* 0x000fe4000bf86270 */
[----:B------:R-:W-:Y:S01]  /*c750*/  @!P5 LEA.HI.X R13, R27, R5, R20, 0x2, P6 ;  /* 0x000000051b0dd211 */ /* 0x000fe200030f1414 */
[----:B------:R-:W-:Y:S01]  /*c760*/  VIADD R27, R2, 0x58 ;  /* 0x00000058021b7836 */ /* 0x000fe20000000000 */
[----:B------:R-:W-:Y:S01]  /*c770*/  ISETP.GE.AND P1, PT, R21, UR4, PT ;  /* 0x0000000415007c0c */ /* 0x000fe2000bf26270 */
[----:B------:R3:W-:Y:S01]  /*c780*/  @!P3 ST.E.64 desc[UR52][R10.64], R108 ;  /* 0x0000006c0a00b985 */ /* 0x0007e2000c101b34 */
[----:B----4-:R-:W-:-:S02]  /*c790*/  SHF.R.S32.HI R15, RZ, 0x1f, R25 ;  /* 0x0000001fff0f7819 */ /* 0x010fc40000011419 */
[----:B------:R-:W-:Y:S01]  /*c7a0*/  ISETP.GE.AND P2, PT, R27, UR4, PT ;  /* 0x000000041b007c0c */ /* 0x000fe2000bf46270 */
[----:B------:R4:W-:Y:S01]  /*c7b0*/  @!P5 ST.E.64 desc[UR52][R12.64], R102 ;  /* 0x000000660c00d985 */ /* 0x0009e2000c101b34 */
[----:B--2---:R-:W-:Y:S02]  /*c7c0*/  SHF.R.S32.HI R7, RZ, 0x1f, R21 ;  /* 0x0000001fff077819 */ /* 0x004fe40000011415 */
[----:B------:R-:W-:Y:S02]  /*c7d0*/  SHF.R.S32.HI R20, RZ, 0x1f, R27 ;  /* 0x0000001fff147819 */ /* 0x000fe4000001141b */
[----:B------:R-:W-:-:S03]  /*c7e0*/  @!P4 LEA R14, P6, R25, R4, 0x2 ;  /* 0x00000004190ec211 */ /* 0x000fc600078c10ff */
[-C--:B------:R-:W-:Y:S02]  /*c7f0*/  @!P1 LEA R6, P3, R21, R4.reuse, 0x2 ;  /* 0x0000000415069211 */ /* 0x080fe400078610ff */
[-C--:B------:R-:W-:Y:S01]  /*c800*/  @!P4 LEA.HI.X R15, R25, R5.reuse, R15, 0x2, P6 ;  /* 0x00000005190fc211 */ /* 0x080fe200030f140f */
[C---:B------:R-:W-:Y:S01]  /*c810*/  VIADD R25, R2.reuse, 0x60 ;  /* 0x0000006002197836 */ /* 0x040fe20000000000 */
[-C--:B------:R-:W-:Y:S01]  /*c820*/  @!P1 LEA.HI.X R7, R21, R5.reuse, R7, 0x2, P3 ;  /* 0x0000000515079211 */ /* 0x080fe200018f1407 */
[C---:B------:R-:W-:Y:S01]  /*c830*/  VIADD R21, R2.reuse, 0x68 ;  /* 0x0000006802157836 */ /* 0x040fe20000000000 */
[----:B-1----:R-:W-:Y:S01]  /*c840*/  @!P2 LEA R8, P6, R27, R4, 0x2 ;  /* 0x000000041b08a211 */ /* 0x002fe200078c10ff */
[----:B------:R1:W-:Y:S01]  /*c850*/  @!P4 ST.E.64 desc[UR52][R14.64], R100 ;  /* 0x000000640e00c985 */ /* 0x0003e2000c101b34 */
[----:B------:R-:W-:Y:S02]  /*c860*/  ISETP.GE.AND P3, PT, R25, UR4, PT ;  /* 0x0000000419007c0c */ /* 0x000fe4000bf66270 */
[----:B------:R-:W-:Y:S01]  /*c870*/  @!P2 LEA.HI.X R9, R27, R5, R20, 0x2, P6 ;  /* 0x000000051b09a211 */ /* 0x000fe200030f1414 */
[----:B------:R-:W-:Y:S01]  /*c880*/  VIADD R27, R2, 0x70 ;  /* 0x00000070021b7836 */ /* 0x000fe20000000000 */
[----:B------:R-:W-:Y:S01]  /*c890*/  ISETP.GE.AND P5, PT, R21, UR4, PT ;  /* 0x0000000415007c0c */ /* 0x000fe2000bfa6270 */
[----:B------:R2:W-:Y:S01]  /*c8a0*/  @!P1 ST.E.64 desc[UR52][R6.64], R94 ;  /* 0x0000005e06009985 */ /* 0x0005e2000c101b34 */
[----:B---3--:R-:W-:-:S02]  /*c8b0*/  SHF.R.S32.HI R11, RZ, 0x1f, R25 ;  /* 0x0000001fff0b7819 */ /* 0x008fc40000011419 */
[----:B------:R-:W-:Y:S01]  /*c8c0*/  ISETP.GE.AND P4, PT, R27, UR4, PT ;  /* 0x000000041b007c0c */ /* 0x000fe2000bf86270 */
[----:B------:R3:W-:Y:S01]  /*c8d0*/  @!P2 ST.E.64 desc[UR52][R8.64], R92 ;  /* 0x0000005c0800a985 */ /* 0x0007e2000c101b34 */
[----:B------:R-:W-:Y:S02]  /*c8e0*/  ISETP.GE.AND P1, PT, R17, UR4, PT ;  /* 0x0000000411007c0c */ /* 0x000fe4000bf26270 */
[----:B------:R-:W-:Y:S02]  /*c8f0*/  SHF.R.S32.HI R24, RZ, 0x1f, R21 ;  /* 0x0000001fff187819 */ /* 0x000fe40000011415 */
[C---:B------:R-:W-:Y:S02]  /*c900*/  @!P3 LEA R10, P6, R25.reuse, R4, 0x2 ;  /* 0x00000004190ab211 */ /* 0x040fe400078c10ff */
[----:B------:R-:W-:Y:S02]  /*c910*/  ISETP.GE.AND P2, PT, R224, UR4, PT ;  /* 0x00000004e0007c0c */ /* 0x000fe4000bf46270 */
[----:B------:R-:W-:-:S02]  /*c920*/  @!P3 LEA.HI.X R11, R25, R5, R11, 0x2, P6 ;  /* 0x00000005190bb211 */ /* 0x000fc400030f140b */
[CC--:B------:R-:W-:Y:S02]  /*c930*/  @!P5 LEA R20, P6, R21.reuse, R4.reuse, 0x2 ;  /* 0x000000041514d211 */ /* 0x0c0fe400078c10ff */
[----:B----4-:R-:W-:Y:S01]  /*c940*/  SHF.R.S32.HI R13, RZ, 0x1f, R27 ;  /* 0x0000001fff0d7819 */ /* 0x010fe2000001141b */
[----:B------:R4:W-:Y:S01]  /*c950*/  @!P3 ST.E.64 desc[UR52][R10.64], R86 ;  /* 0x000000560a00b985 */ /* 0x0009e2000c101b34 */
[-C--:B------:R-:W-:Y:S02]  /*c960*/  @!P5 LEA.HI.X R21, R21, R5.reuse, R24, 0x2, P6 ;  /* 0x000000051515d211 */ /* 0x080fe400030f1418 */
[C---:B------:R-:W-:Y:S02]  /*c970*/  @!P4 LEA R12, P6, R27.reuse, R4, 0x2 ;  /* 0x000000041b0cc211 */ /* 0x040fe400078c10ff */
[----:B-1----:R-:W-:Y:S01]  /*c980*/  SHF.R.S32.HI R15, RZ, 0x1f, R17 ;  /* 0x0000001fff0f7819 */ /* 0x002fe20000011411 */
[----:B------:R-:W-:Y:S01]  /*c990*/  @!P5 ST.E.64 desc[UR52][R20.64], R84 ;  /* 0x000000541400d985 */ /* 0x000fe2000c101b34 */
[----:B------:R-:W-:-:S02]  /*c9a0*/  @!P4 LEA.HI.X R13, R27, R5, R13, 0x2, P6 ;  /* 0x000000051b0dc211 */ /* 0x000fc400030f140d */
[-C--:B------:R-:W-:Y:S02]  /*c9b0*/  @!P1 LEA R14, P6, R17, R4.reuse, 0x2 ;  /* 0x00000004110e9211 */ /* 0x080fe400078c10ff */
[----:B------:R-:W-:Y:S01]  /*c9c0*/  ISETP.GE.AND P5, PT, R223, UR4, PT ;  /* 0x00000004df007c0c */ /* 0x000fe2000bfa6270 */
[----:B------:R1:W-:Y:S01]  /*c9d0*/  @!P4 ST.E.64 desc[UR52][R12.64], R78 ;  /* 0x0000004e0c00c985 */ /* 0x0003e2000c101b34 */
[----:B------:R-:W-:Y:S02]  /*c9e0*/  ISETP.GE.AND P3, PT, R222, UR4, PT ;  /* 0x00000004de007c0c */ /* 0x000fe4000bf66270 */
[----:B------:R-:W-:Y:S02]  /*c9f0*/  @!P1 LEA.HI.X R15, R17, R5, R15, 0x2, P6 ;  /* 0x00000005110f9211 */ /* 0x000fe400030f140f */
[----:B--2---:R-:W-:-:S03]  /*ca00*/  @!P2 LEA R6, P4, R224, R4, 0x2 ;  /* 0x00000004e006a211 */ /* 0x004fc600078810ff */
[----:B------:R2:W-:Y:S01]  /*ca10*/  @!P1 ST.E.64 desc[UR52][R14.64], R76 ;  /* 0x0000004c0e009985 */ /* 0x0005e2000c101b34 */
[-C--:B------:R-:W-:Y:S02]  /*ca20*/  @!P2 LEA.HI.X R7, R224, R5.reuse, R33, 0x2, P4 ;  /* 0x00000005e007a211 */ /* 0x080fe400020f1421 */
[----:B------:R-:W-:Y:S02]  /*ca30*/  ISETP.GE.AND P1, PT, R221, UR4, PT ;  /* 0x00000004dd007c0c */ /* 0x000fe4000bf26270 */
[CC--:B---3--:R-:W-:Y:S01]  /*ca40*/  @!P5 LEA R8, P6, R223.reuse, R4.reuse, 0x2 ;  /* 0x00000004df08d211 */ /* 0x0c8fe200078c10ff */
[----:B------:R3:W-:Y:S01]  /*ca50*/  @!P2 ST.E.64 desc[UR52][R6.64], R70 ;  /* 0x000000460600a985 */ /* 0x0007e2000c101b34 */
[----:B------:R-:W-:Y:S02]  /*ca60*/  ISETP.GE.AND P2, PT, R220, UR4, PT ;  /* 0x00000004dc007c0c */ /* 0x000fe4000bf46270 */
[----:B----4-:R-:W-:Y:S02]  /*ca70*/  @!P3 LEA R10, P4, R222, R4, 0x2 ;  /* 0x00000004de0ab211 */ /* 0x010fe400078810ff */
[----:B------:R-:W-:-:S02]  /*ca80*/  @!P5 LEA.HI.X R9, R223, R5, R32, 0x2, P6 ;  /* 0x00000005df09d211 */ /* 0x000fc400030f1420 */
[-C--:B------:R-:W-:Y:S02]  /*ca90*/  @!P3 LEA.HI.X R11, R222, R5.reuse, R31, 0x2, P4 ;  /* 0x00000005de0bb211 */ /* 0x080fe400020f141f */
[----:B------:R-:W-:Y:S01]  /*caa0*/  ISETP.GE.AND P6, PT, R22, UR4, PT ;  /* 0x0000000416007c0c */ /* 0x000fe2000bfc6270 */
[----:B------:R4:W-:Y:S01]  /*cab0*/  @!P5 ST.E.64 desc[UR52][R8.64], R68 ;  /* 0x000000440800d985 */ /* 0x0009e2000c101b34 */
[----:B-1----:R-:W-:Y:S02]  /*cac0*/  @!P1 LEA R12, P4, R221, R4, 0x2 ;  /* 0x00000004dd0c9211 */ /* 0x002fe400078810ff */
[----:B------:R-:W-:Y:S01]  /*cad0*/  ISETP.GE.AND P5, PT, R23, UR4, PT ;  /* 0x0000000417007c0c */ /* 0x000fe2000bfa6270 */
[----:B------:R1:W-:Y:S01]  /*cae0*/  @!P3 ST.E.64 desc[UR52][R10.64], R62 ;  /* 0x0000003e0a00b985 */ /* 0x0003e2000c101b34 */
[----:B------:R-:W-:Y:S02]  /*caf0*/  ISETP.GE.AND P3, PT, R19, UR4, PT ;  /* 0x0000000413007c0c */ /* 0x000fe4000bf66270 */
[----:B------:R-:W-:-:S02]  /*cb00*/  @!P1 LEA.HI.X R13, R221, R5, R30, 0x2, P4 ;  /* 0x00000005dd0d9211 */ /* 0x000fc400020f141e */
[----:B--2---:R-:W-:-:S03]  /*cb10*/  @!P2 LEA R14, P4, R220, R4, 0x2 ;  /* 0x00000004dc0ea211 */ /* 0x004fc600078810ff */
[----:B------:R1:W-:Y:S01]  /*cb20*/  @!P1 ST.E.64 desc[UR52][R12.64], R60 ;  /* 0x0000003c0c009985 */ /* 0x0003e2000c101b34 */
[----:B------:R-:W-:-:S03]  /*cb30*/  @!P2 LEA.HI.X R15, R220, R5, R29, 0x2, P4 ;  /* 0x00000005dc0fa211 */ /* 0x000fc600020f141d */
[-C--:B---3--:R-:W-:Y:S02]  /*cb40*/  @!P5 LEA R6, P1, R23, R4.reuse, 0x2 ;  /* 0x000000041706d211 */ /* 0x088fe400078210ff */
[----:B------:R1:W-:Y:S01]  /*cb50*/  @!P2 ST.E.64 desc[UR52][R14.64], R54 ;  /* 0x000000360e00a985 */ /* 0x0003e2000c101b34 */
[CC--:B----4-:R-:W-:Y:S02]  /*cb60*/  @!P6 LEA R8, P2, R22.reuse, R4.reuse, 0x2 ;  /* 0x000000041608e211 */ /* 0x0d0fe400078410ff */
[----:B------:R-:W-:Y:S02]  /*cb70*/  @!P3 LEA R4, P4, R19, R4, 0x2 ;  /* 0x000000041304b211 */ /* 0x000fe400078810ff */
[-C--:B------:R-:W-:Y:S02]  /*cb80*/  @!P5 LEA.HI.X R7, R23, R5.reuse, R28, 0x2, P1 ;  /* 0x000000051707d211 */ /* 0x080fe400008f141c */
[-C--:B------:R-:W-:Y:S02]  /*cb90*/  @!P6 LEA.HI.X R9, R22, R5.reuse, R26, 0x2, P2 ;  /* 0x000000051609e211 */ /* 0x080fe400010f141a */
[----:B------:R-:W-:Y:S01]  /*cba0*/  @!P3 LEA.HI.X R5, R19, R5, R229, 0x2, P4 ;  /* 0x000000051305b211 */ /* 0x000fe200020f14e5 */
[----:B------:R1:W-:Y:S04]  /*cbb0*/  @!P5 ST.E.64 desc[UR52][R6.64], R52 ;  /* 0x000000340600d985 */ /* 0x0003e8000c101b34 */
[----:B------:R1:W-:Y:S04]  /*cbc0*/  @!P6 ST.E.64 desc[UR52][R8.64], R46 ;  /* 0x0000002e0800e985 */ /* 0x0003e8000c101b34 */
[----:B------:R1:W-:Y:S02]  /*cbd0*/  @!P3 ST.E.64 desc[UR52][R4.64], R44 ;  /* 0x0000002c0400b985 */ /* 0x0003e4000c101b34 */
.L_x_4072:
[----:B------:R-:W-:Y:S05]  /*cbe0*/  BSYNC B1 ;  /* 0x0000000000017941 */ /* 0x000fea0003800000 */
.L_x_4071:
[----:B-1----:R1:W3:Y:S04]  /*cbf0*/  SHFL.IDX PT, R7, R3, 0x1, 0x1c1f ;  /* 0x003c1f0003077f89 */ /* 0x0022e800000e0000 */
[----:B------:R1:W4:Y:S01]  /*cc00*/  SHFL.IDX PT, R6, R0, 0x1, 0x1c1f ;  /* 0x003c1f0000067f89 */ /* 0x00032200000e0000 */
[----:B------:R-:W-:Y:S05]  /*cc10*/  @P0 BRA `(.L_x_4070) ;  /* 0x0000001400600947 */ /* 0x000fea0003800000 */
[C---:B01----:R-:W-:Y:S01]  /*cc20*/  VIADD R3, R2.reuse, 0x20 ;  /* 0x0000002002037836 */ /* 0x043fe20000000000 */
[----:B------:R-:W-:Y:S01]  /*cc30*/  ULDC UR4, c[0x0][0xac8] ;  /* 0x0002b20000047ab9 */ /* 0x000fe20000000800 */
[----:B------:R-:W-:Y:S01]  /*cc40*/  VIADD R9, R2, 0x28 ;  /* 0x0000002802097836 */ /* 0x000fe20000000000 */
[----:B------:R-:W-:Y:S01]  /*cc50*/  ISETP.GE.AND P1, PT, R226, UR4, PT ;  /* 0x00000004e2007c0c */ /* 0x000fe2000bf26270 */
[C---:B------:R-:W-:Y:S01]  /*cc60*/  VIADD R25, R2.reuse, 0x30 ;  /* 0x0000003002197836 */ /* 0x040fe20000000000 */
[----:B------:R-:W-:Y:S01]  /*cc70*/  ISETP.GE.AND P2, PT, R3, UR4, PT ;  /* 0x0000000403007c0c */ /* 0x000fe2000bf46270 */
[C---:B------:R-:W-:Y:S01]  /*cc80*/  VIADD R27, R2.reuse, 0x38 ;  /* 0x00000038021b7836 */ /* 0x040fe20000000000 */
[----:B------:R-:W-:Y:S02]  /*cc90*/  ISETP.GE.AND P5, PT, R9, UR4, PT ;  /* 0x0000000409007c0c */ /* 0x000fe4000bfa6270 */
[----:B------:R-:W-:Y:S02]  /*cca0*/  ISETP.GE.AND P3, PT, R2, UR4, PT ;  /* 0x0000000402007c0c */ /* 0x000fe4000bf66270 */
[----:B------:R-:W-:-:S02]  /*ccb0*/  SHF.R.S32.HI R0, RZ, 0x1f, R3 ;  /* 0x0000001fff007819 */ /* 0x000fc40000011403 */
[----:B------:R-:W-:-:S03]  /*ccc0*/  SHF.R.S32.HI R13, RZ, 0x1f, R18 ;  /* 0x0000001fff0d7819 */ /* 0x000fc60000011412 */
[-C--:B----4-:R-:W-:Y:S02]  /*ccd0*/  @!P1 LEA R8, P4, R226, R6.reuse, 0x2 ;  /* 0x00000006e2089211 */ /* 0x090fe400078810ff */
[-C--:B------:R-:W-:Y:S02]  /*cce0*/  @!P2 LEA R14, P0, R3, R6.reuse, 0x2 ;  /* 0x00000006030ea211 */ /* 0x080fe400078010ff */
[----:B------:R-:W-:Y:S02]  /*ccf0*/  @!P5 LEA R20, P6, R9, R6, 0x2 ;  /* 0x000000060914d211 */ /* 0x000fe400078c10ff */
[-C--:B---3--:R-:W-:Y:S01]  /*cd00*/  @!P2 LEA.HI.X R15, R3, R7.reuse, R0, 0x2, P0 ;  /* 0x00000007030fa211 */ /* 0x088fe200000f1400 */
[C---:B--2---:R-:W-:Y:S01]  /*cd10*/  @!P3 IMAD.WIDE R4, R2.reuse, 0x4, R6 ;  /* 0x000000040204b825 */ /* 0x044fe200078e0206 */
[----:B------:R-:W-:Y:S02]  /*cd20*/  SHF.R.S32.HI R0, RZ, 0x1f, R9 ;  /* 0x0000001fff007819 */ /* 0x000fe40000011409 */
[----:B------:R-:W-:Y:S01]  /*cd30*/  ISETP.GE.AND P0, PT, R225, UR4, PT ;  /* 0x00000004e1007c0c */ /* 0x000fe2000bf06270 */
[----:B------:R-:W-:Y:S01]  /*cd40*/  VIADD R3, R2, 0x40 ;  /* 0x0000004002037836 */ /* 0x000fe20000000000 */
[-C--:B------:R-:W-:Y:S01]  /*cd50*/  @!P5 LEA.HI.X R21, R9, R7.reuse, R0, 0x2, P6 ;  /* 0x000000070915d211 */ /* 0x080fe200030f1400 */
[----:B------:R0:W-:Y:S01]  /*cd60*/  @!P3 ST.E.64 desc[UR52][R4.64], R130 ;  /* 0x000000820400b985 */ /* 0x0001e2000c101b34 */
[----:B------:R-:W-:-:S02]  /*cd70*/  @!P1 LEA.HI.X R9, R226, R7, R35, 0x2, P4 ;  /* 0x00000007e2099211 */ /* 0x000fc400020f1423 */
[----:B------:R-:W-:Y:S02]  /*cd80*/  ISETP.GE.AND P4, PT, R18, UR4, PT ;  /* 0x0000000412007c0c */ /* 0x000fe4000bf86270 */
[----:B------:R-:W-:Y:S01]  /*cd90*/  SHF.R.S32.HI R0, RZ, 0x1f, R25 ;  /* 0x0000001fff007819 */ /* 0x000fe20000011419 */
[----:B------:R1:W-:Y:S01]  /*cda0*/  @!P1 ST.E.64 desc[UR52][R8.64], R128 ;  /* 0x0000008008009985 */ /* 0x0003e2000c101b34 */
[----:B------:R-:W-:-:S03]  /*cdb0*/  ISETP.GE.AND P1, PT, R25, UR4, PT ;  /* 0x0000000419007c0c */ /* 0x000fc6000bf26270 */
[----:B------:R-:W-:-:S04]  /*cdc0*/  @!P0 LEA R10, P3, R225, R6, 0x2 ;  /* 0x00000006e10a8211 */ /* 0x000fc800078610ff */
[----:B------:R-:W-:Y:S02]  /*cdd0*/  @!P0 LEA.HI.X R11, R225, R7, R34, 0x2, P3 ;  /* 0x00000007e10b8211 */ /* 0x000fe400018f1422 */
[----:B------:R-:W-:-:S03]  /*cde0*/  @!P4 LEA R12, P3, R18, R6, 0x2 ;  /* 0x00000006120cc211 */ /* 0x000fc600078610ff */
[----:B------:R2:W-:Y:S01]  /*cdf0*/  @!P0 ST.E.64 desc[UR52][R10.64], R122 ;  /* 0x0000007a0a008985 */ /* 0x0005e2000c101b34 */
[-C--:B------:R-:W-:Y:S02]  /*ce00*/  @!P4 LEA.HI.X R13, R18, R7.reuse, R13, 0x2, P3 ;  /* 0x00000007120dc211 */ /* 0x080fe400018f140d */
[----:B------:R-:W-:Y:S02]  /*ce10*/  ISETP.GE.AND P0, PT, R27, UR4, PT ;  /* 0x000000041b007c0c */ /* 0x000fe4000bf06270 */
[----:B------:R-:W-:Y:S01]  /*ce20*/  ISETP.GE.AND P3, PT, R3, UR4, PT ;  /* 0x0000000403007c0c */ /* 0x000fe2000bf66270 */
[----:B------:R3:W-:Y:S01]  /*ce30*/  @!P4 ST.E.64 desc[UR52][R12.64], R120 ;  /* 0x000000780c00c985 */ /* 0x0007e2000c101b34 */
[CC--:B0-----:R-:W-:Y:S02]  /*ce40*/  @!P1 LEA R4, P6, R25.reuse, R6.reuse, 0x2 ;  /* 0x0000000619049211 */ /* 0x0c1fe400078c10ff */
[----:B-1----:R-:W-:Y:S01]  /*ce50*/  SHF.R.S32.HI R9, RZ, 0x1f, R27 ;  /* 0x0000001fff097819 */ /* 0x002fe2000001141b */
[----:B------:R0:W-:Y:S01]  /*ce60*/  @!P2 ST.E.64 desc[UR52][R14.64], R114 ;  /* 0x000000720e00a985 */ /* 0x0001e2000c101b34 */
[----:B------:R-:W-:Y:S01]  /*ce70*/  @!P1 LEA.HI.X R5, R25, R7, R0, 0x2, P6 ;  /* 0x0000000719059211 */ /* 0x000fe200030f1400 */
[----:B------:R-:W-:Y:S01]  /*ce80*/  VIADD R25, R2, 0x48 ;  /* 0x0000004802197836 */ /* 0x000fe20000000000 */
[----:B------:R-:W-:Y:S01]  /*ce90*/  SHF.R.S32.HI R0, RZ, 0x1f, R3 ;  /* 0x0000001fff007819 */ /* 0x000fe20000011403 */
[----:B------:R1:W-:Y:S02]  /*cea0*/  @!P5 ST.E.64 desc[UR52][R20.64], R112 ;  /* 0x000000701400d985 */ /* 0x0003e4000c101b34 */
[----:B------:R-:W-:-:S02]  /*ceb0*/  @!P0 LEA R8, P4, R27, R6, 0x2 ;  /* 0x000000061b088211 */ /* 0x000fc400078810ff */
[----:B--2---:R-:W-:Y:S01]  /*cec0*/  @!P3 LEA R10, P6, R3, R6, 0x2 ;  /* 0x00000006030ab211 */ /* 0x004fe200078c10ff */
[----:B------:R2:W-:Y:S01]  /*ced0*/  @!P1 ST.E.64 desc[UR52][R4.64], R106 ;  /* 0x0000006a04009985 */ /* 0x0005e2000c101b34 */
[-C--:B------:R-:W-:Y:S01]  /*cee0*/  @!P0 LEA.HI.X R9, R27, R7.reuse, R9, 0x2, P4 ;  /* 0x000000071b098211 */ /* 0x080fe200020f1409 */
[C---:B------:R-:W-:Y:S01]  /*cef0*/  VIADD R27, R2.reuse, 0x58 ;  /* 0x00000058021b7836 */ /* 0x040fe20000000000 */
[----:B------:R-:W-:Y:S01]  /*cf00*/  @!P3 LEA.HI.X R11, R3, R7, R0, 0x2, P6 ;  /* 0x00000007030bb211 */ /* 0x000fe200030f1400 */
[----:B------:R-:W-:Y:S01]  /*cf10*/  VIADD R3, R2, 0x50 ;  /* 0x0000005002037836 */ /* 0x000fe20000000000 */
[----:B------:R-:W-:Y:S01]  /*cf20*/  ISETP.GE.AND P4, PT, R25, UR4, PT ;  /* 0x0000000419007c0c */ /* 0x000fe2000bf86270 */
[----:B------:R4:W-:Y:S01]  /*cf30*/  @!P0 ST.E.64 desc[UR52][R8.64], R104 ;  /* 0x0000006808008985 */ /* 0x0009e2000c101b34 */
[----:B------:R-:W-:Y:S02]  /*cf40*/  ISETP.GE.AND P2, PT, R27, UR4, PT ;  /* 0x000000041b007c0c */ /* 0x000fe4000bf46270 */
[----:B------:R-:W-:Y:S01]  /*cf50*/  ISETP.GE.AND P5, PT, R3, UR4, PT ;  /* 0x0000000403007c0c */ /* 0x000fe2000bfa6270 */
[----:B------:R5:W-:Y:S01]  /*cf60*/  @!P3 ST.E.64 desc[UR52][R10.64], R98 ;  /* 0x000000620a00b985 */ /* 0x000be2000c101b34 */
[----:B------:R-:W-:-:S02]  /*cf70*/  SHF.R.S32.HI R0, RZ, 0x1f, R25 ;  /* 0x0000001fff007819 */ /* 0x000fc40000011419 */
[----:B------:R-:W-:-:S05]  /*cf80*/  SHF.R.S32.HI R24, RZ, 0x1f, R27 ;  /* 0x0000001fff187819 */ /* 0x000fca000001141b */
[----:B---3--:R-:W-:-:S04]  /*cf90*/  @!P4 LEA R12, P6, R25, R6, 0x2 ;  /* 0x00000006190cc211 */ /* 0x008fc800078c10ff */
[-C--:B------:R-:W-:Y:S01]  /*cfa0*/  @!P4 LEA.HI.X R13, R25, R7.reuse, R0, 0x2, P6 ;  /* 0x00000007190dc211 */ /* 0x080fe200030f1400 */
[C---:B------:R-:W-:Y:S01]  /*cfb0*/  VIADD R25, R2.reuse, 0x60 ;  /* 0x0000006002197836 */ /* 0x040fe20000000000 */
[----:B------:R-:W-:Y:S02]  /*cfc0*/  SHF.R.S32.HI R0, RZ, 0x1f, R3 ;  /* 0x0000001fff007819 */ /* 0x000fe40000011403 */
[-C--:B0-----:R-:W-:Y:S01]  /*cfd0*/  @!P5 LEA R14, P1, R3, R6.reuse, 0x2 ;  /* 0x00000006030ed211 */ /* 0x081fe200078210ff */
[----:B------:R0:W-:Y:S01]  /*cfe0*/  @!P4 ST.E.64 desc[UR52][R12.64], R96 ;  /* 0x000000600c00c985 */ /* 0x0001e2000c101b34 */
[----:B-1----:R-:W-:Y:S02]  /*cff0*/  @!P2 LEA R20, P6, R27, R6, 0x2 ;  /* 0x000000061b14a211 */ /* 0x002fe400078c10ff */
[----:B------:R-:W-:Y:S01]  /*d000*/  @!P5 LEA.HI.X R15, R3, R7, R0, 0x2, P1 ;  /* 0x00000007030fd211 */ /* 0x000fe200008f1400 */
[----:B------:R-:W-:Y:S01]  /*d010*/  VIADD R3, R2, 0x68 ;  /* 0x0000006802037836 */ /* 0x000fe20000000000 */
[----:B------:R-:W-:-:S02]  /*d020*/  ISETP.GE.AND P1, PT, R25, UR4, PT ;  /* 0x0000000419007c0c */ /* 0x000fc4000bf26270 */
[----:B------:R-:W-:Y:S01]  /*d030*/  @!P2 LEA.HI.X R21, R27, R7, R24, 0x2, P6 ;  /* 0x000000071b15a211 */ /* 0x000fe200030f1418 */
[----:B------:R-:W-:Y:S01]  /*d040*/  VIADD R27, R2, 0x70 ;  /* 0x00000070021b7836 */ /* 0x000fe20000000000 */
[----:B------:R-:W-:Y:S01]  /*d050*/  ISETP.GE.AND P0, PT, R3, UR4, PT ;  /* 0x0000000403007c0c */ /* 0x000fe2000bf06270 */
[----:B------:R-:W-:Y:S01]  /*d060*/  @!P5 ST.E.64 desc[UR52][R14.64], R90 ;  /* 0x0000005a0e00d985 */ /* 0x000fe2000c101b34 */
[----:B------:R-:W-:Y:S02]  /*d070*/  SHF.R.S32.HI R0, RZ, 0x1f, R25 ;  /* 0x0000001fff007819 */ /* 0x000fe40000011419 */
[----:B------:R-:W-:Y:S01]  /*d080*/  ISETP.GE.AND P3, PT, R27, UR4, PT ;  /* 0x000000041b007c0c */ /* 0x000fe2000bf66270 */
[----:B------:R-:W-:Y:S01]  /*d090*/  @!P2 ST.E.64 desc[UR52][R20.64], R88 ;  /* 0x000000581400a985 */ /* 0x000fe2000c101b34 */
[----:B------:R-:W-:Y:S02]  /*d0a0*/  ISETP.GE.AND P5, PT, R17, UR4, PT ;  /* 0x0000000411007c0c */ /* 0x000fe4000bfa6270 */
[----:B------:R-:W-:-:S02]  /*d0b0*/  ISETP.GE.AND P4, PT, R224, UR4, PT ;  /* 0x00000004e0007c0c */ /* 0x000fc4000bf86270 */
[----:B--2---:R-:W-:-:S04]  /*d0c0*/  @!P1 LEA R4, P6, R25, R6, 0x2 ;  /* 0x0000000619049211 */ /* 0x004fc800078c10ff */
[-C--:B------:R-:W-:Y:S02]  /*d0d0*/  @!P1 LEA.HI.X R5, R25, R7.reuse, R0, 0x2, P6 ;  /* 0x0000000719059211 */ /* 0x080fe400030f1400 */
[----:B------:R-:W-:Y:S02]  /*d0e0*/  SHF.R.S32.HI R0, RZ, 0x1f, R3 ;  /* 0x0000001fff007819 */ /* 0x000fe40000011403 */
[----:B------:R-:W-:Y:S01]  /*d0f0*/  @!P0 LEA R24, P6, R3, R6, 0x2 ;  /* 0x0000000603188211 */ /* 0x000fe200078c10ff */
[----:B------:R1:W-:Y:S01]  /*d100*/  @!P1 ST.E.64 desc[UR52][R4.64], R82 ;  /* 0x0000005204009985 */ /* 0x0003e2000c101b34 */
[----:B------:R-:W-:Y:S02]  /*d110*/  ISETP.GE.AND P1, PT, R223, UR4, PT ;  /* 0x00000004df007c0c */ /* 0x000fe4000bf26270 */
[----:B------:R-:W-:Y:S02]  /*d120*/  @!P0 LEA.HI.X R25, R3, R7, R0, 0x2, P6 ;  /* 0x0000000703198211 */ /* 0x000fe400030f1400 */
[----:B------:R-:W-:-:S02]  /*d130*/  SHF.R.S32.HI R0, RZ, 0x1f, R27 ;  /* 0x0000001fff007819 */ /* 0x000fc4000001141b */
[-C--:B----4-:R-:W-:Y:S01]  /*d140*/  @!P3 LEA R8, P6, R27, R6.reuse, 0x2 ;  /* 0x000000061b08b211 */ /* 0x090fe200078c10ff */
[----:B------:R-:W-:Y:S01]  /*d150*/  @!P0 ST.E.64 desc[UR52][R24.64], R80 ;  /* 0x0000005018008985 */ /* 0x000fe2000c101b34 */
[-C--:B-----5:R-:W-:Y:S02]  /*d160*/  @!P5 LEA R10, P2, R17, R6.reuse, 0x2 ;  /* 0x00000006110ad211 */ /* 0x0a0fe400078410ff */
[----:B------:R-:W-:Y:S02]  /*d170*/  @!P3 LEA.HI.X R9, R27, R7, R0, 0x2, P6 ;  /* 0x000000071b09b211 */ /* 0x000fe400030f1400 */
[----:B------:R-:W-:Y:S02]  /*d180*/  SHF.R.S32.HI R0, RZ, 0x1f, R17 ;  /* 0x0000001fff007819 */ /* 0x000fe40000011411 */
[----:B------:R-:W-:Y:S01]  /*d190*/  ISETP.GE.AND P0, PT, R222, UR4, PT ;  /* 0x00000004de007c0c */ /* 0x000fe2000bf06270 */
[----:B------:R2:W-:Y:S01]  /*d1a0*/  @!P3 ST.E.64 desc[UR52][R8.64], R74 ;  /* 0x0000004a0800b985 */ /* 0x0005e2000c101b34 */
[----:B0-----:R-:W-:-:S02]  /*d1b0*/  @!P4 LEA R12, P6, R224, R6, 0x2 ;  /* 0x00000006e00cc211 */ /* 0x001fc400078c10ff */
[-C--:B------:R-:W-:Y:S02]  /*d1c0*/  @!P5 LEA.HI.X R11, R17, R7.reuse, R0, 0x2, P2 ;  /* 0x00000007110bd211 */ /* 0x080fe400010f1400 */
[-C--:B------:R-:W-:Y:S02]  /*d1d0*/  @!P4 LEA.HI.X R13, R224, R7.reuse, R33, 0x2, P6 ;  /* 0x00000007e00dc211 */ /* 0x080fe400030f1421 */
[----:B------:R-:W-:Y:S01]  /*d1e0*/  ISETP.GE.AND P2, PT, R221, UR4, PT ;  /* 0x00000004dd007c0c */ /* 0x000fe2000bf46270 */
[----:B------:R0:W-:Y:S01]  /*d1f0*/  @!P5 ST.E.64 desc[UR52][R10.64], R72 ;  /* 0x000000480a00d985 */ /* 0x0001e2000c101b34 */
[C---:B-1----:R-:W-:Y:S02]  /*d200*/  @!P1 LEA R4, P3, R223.reuse, R6, 0x2 ;  /* 0x00000006df049211 */ /* 0x042fe400078610ff */
[----:B------:R-:W-:Y:S01]  /*d210*/  ISETP.GE.AND P5, PT, R220, UR4, PT ;  /* 0x00000004dc007c0c */ /* 0x000fe2000bfa6270 */
[----:B------:R1:W-:Y:S01]  /*d220*/  @!P4 ST.E.64 desc[UR52][R12.64], R66 ;  /* 0x000000420c00c985 */ /* 0x0003e2000c101b34 */
[----:B------:R-:W-:-:S02]  /*d230*/  @!P1 LEA.HI.X R5, R223, R7, R32, 0x2, P3 ;  /* 0x00000007df059211 */ /* 0x000fc400018f1420 */
[----:B------:R-:W-:Y:S02]  /*d240*/  ISETP.GE.AND P4, PT, R23, UR4, PT ;  /* 0x0000000417007c0c */ /* 0x000fe4000bf86270 */
[----:B------:R-:W-:Y:S01]  /*d250*/  ISETP.GE.AND P3, PT, R22, UR4, PT ;  /* 0x0000000416007c0c */ /* 0x000fe2000bf66270 */
[----:B------:R3:W-:Y:S01]  /*d260*/  @!P1 ST.E.64 desc[UR52][R4.64], R64 ;  /* 0x0000004004009985 */ /* 0x0007e2000c101b34 */
[CC--:B------:R-:W-:Y:S02]  /*d270*/  @!P0 LEA R14, P6, R222.reuse, R6.reuse, 0x2 ;  /* 0x00000006de0e8211 */ /* 0x0c0fe400078c10ff */
[C---:B--2---:R-:W-:Y:S02]  /*d280*/  @!P2 LEA R8, P1, R221.reuse, R6, 0x2 ;  /* 0x00000006dd08a211 */ /* 0x044fe400078210ff */
[-C--:B------:R-:W-:Y:S02]  /*d290*/  @!P0 LEA.HI.X R15, R222, R7.reuse, R31, 0x2, P6 ;  /* 0x00000007de0f8211 */ /* 0x080fe400030f141f */
[----:B------:R-:W-:-:S03]  /*d2a0*/  @!P2 LEA.HI.X R9, R221, R7, R30, 0x2, P1 ;  /* 0x00000007dd09a211 */ /* 0x000fc600008f141e */
[----:B------:R3:W-:Y:S01]  /*d2b0*/  @!P0 ST.E.64 desc[UR52][R14.64], R58 ;  /* 0x0000003a0e008985 */ /* 0x0007e2000c101b34 */
[-C--:B0-----:R-:W-:Y:S02]  /*d2c0*/  @!P5 LEA R10, P0, R220, R6.reuse, 0x2 ;  /* 0x00000006dc0ad211 */ /* 0x081fe400078010ff */
[CC--:B-1----:R-:W-:Y:S01]  /*d2d0*/  @!P4 LEA R12, P1, R23.reuse, R6.reuse, 0x2 ;  /* 0x00000006170cc211 */ /* 0x0c2fe200078210ff */
[----:B------:R3:W-:Y:S01]  /*d2e0*/  @!P2 ST.E.64 desc[UR52][R8.64], R56 ;  /* 0x000000380800a985 */ /* 0x0007e2000c101b34 */
[----:B------:R-:W-:Y:S02]  /*d2f0*/  @!P3 LEA R20, P6, R22, R6, 0x2 ;  /* 0x000000061614b211 */ /* 0x000fe400078c10ff */
[-C--:B------:R-:W-:Y:S02]  /*d300*/  @!P5 LEA.HI.X R11, R220, R7.reuse, R29, 0x2, P0 ;  /* 0x00000007dc0bd211 */ /* 0x080fe400000f141d */
[-C--:B------:R-:W-:Y:S02]  /*d310*/  @!P4 LEA.HI.X R13, R23, R7.reuse, R28, 0x2, P1 ;  /* 0x00000007170dc211 */ /* 0x080fe400008f141c */
[----:B------:R-:W-:Y:S01]  /*d320*/  @!P3 LEA.HI.X R21, R22, R7, R26, 0x2, P6 ;  /* 0x000000071615b211 */ /* 0x000fe200030f141a */
[----:B------:R3:W-:Y:S01]  /*d330*/  @!P5 ST.E.64 desc[UR52][R10.64], R50 ;  /* 0x000000320a00d985 */ /* 0x0007e2000c101b34 */
[----:B------:R-:W-:-:S03]  /*d340*/  ISETP.GE.AND P0, PT, R19, UR4, PT ;  /* 0x0000000413007c0c */ /* 0x000fc6000bf06270 */
[----:B------:R3:W-:Y:S04]  /*d350*/  @!P4 ST.E.64 desc[UR52][R12.64], R48 ;  /* 0x000000300c00c985 */ /* 0x0007e8000c101b34 */
[----:B------:R3:W-:Y:S06]  /*d360*/  @!P3 ST.E.64 desc[UR52][R20.64], R42 ;  /* 0x0000002a1400b985 */ /* 0x0007ec000c101b34 */
[----:B------:R-:W-:Y:S05]  /*d370*/  @P0 BRA `(.L_x_4070) ;  /* 0x0000000c00880947 */ /* 0x000fea0003800000 */
[----:B---3--:R-:W-:-:S04]  /*d380*/  LEA R4, P0, R19, R6, 0x2 ;  /* 0x0000000613047211 */ /* 0x008fc800078010ff */
[----:B------:R-:W-:-:S05]  /*d390*/  LEA.HI.X R5, R19, R7, R229, 0x2, P0 ;  /* 0x0000000713057211 */ /* 0x000fca00000f14e5 */
[----:B------:R0:W-:Y:S01]  /*d3a0*/  ST.E.64 desc[UR52][R4.64], R40 ;  /* 0x0000002804007985 */ /* 0x0001e2000c101b34 */
[----:B------:R-:W-:Y:S05]  /*d3b0*/  BRA `(.L_x_4070) ;  /* 0x0000000c00787947 */ /* 0x000fea0003800000 */
.L_x_4061:
        /* <DEDUP_REMOVED lines=31> */
.L_x_4073:
[----:B------:R-:W-:Y:S01]  /*d5b0*/  USEL UR36, UR36, URZ, !UP0 ;  /* 0x0000003f24247287 */ /* 0x000fe2000c000000 */
[----:B------:R-:W-:Y:S01]  /*d5c0*/  BSSY B1, `(.L_x_4074) ;  /* 0x0000039000017945 */ /* 0x000fe20003800000 */
[----:B------:R-:W-:-:S03]  /*d5d0*/  USEL UR37, UR37, URZ, !UP0 ;  /* 0x0000003f25257287 */ /* 0x000fc6000c000000 */
[----:B------:R-:W-:Y:S09]  /*d5e0*/  @P0 BRA `(.L_x_4075) ;  /* 0x0000000000d80947 */ /* 0x000ff20003800000 */
[----:B------:R-:W0:Y:S01]  /*d5f0*/  S2R R4, SR_TID.X ;  /* 0x0000000000047919 */ /* 0x000e220000002100 */
[----:B------:R-:W1:Y:S01]  /*d600*/  LDC R9, c[0x0][0xbe8] ;  /* 0x0002fa00ff097b82 */ /* 0x000e620000000800 */
[----:B------:R-:W-:-:S04]  /*d610*/  IMAD.U32 R3, RZ, RZ, UR42 ;  /* 0x0000002aff037e24 */ /* 0x000fc8000f8e00ff */
[----:B0-----:R-:W-:Y:S02]  /*d620*/  IMAD R3, R3, 0x80, R4 ;  /* 0x0000008003037824 */ /* 0x001fe400078e0204 */
[----:B-1---5:R-:W-:Y:S02]  /*d630*/  IMAD R4, R0, R9, RZ ;  /* 0x0000000900047224 */ /* 0x022fe400078e02ff */
[----:B------:R-:W-:-:S05]  /*d640*/  VIADD R6, R3, 0xffffff80 ;  /* 0xffffff8003067836 */ /* 0x000fca0000000000 */
        /* <DEDUP_REMOVED lines=48> */
.L_x_4075:
[----:B------:R-:W-:Y:S05]  /*d950*/  BSYNC B1 ;  /* 0x0000000000017941 */ /* 0x000fea0003800000 */
.L_x_4074:
[----:B------:R-:W-:-:S06]  /*d960*/  UISETP.GT.AND UP0, UPT, UR45, 0x1, UPT ;  /* 0x000000012d00788c */ /* 0x000fcc000bf04270 */
[----:B------:R-:W-:-:S13]  /*d970*/  PLOP3.LUT P0, PT, PT, PT, UP0, 0x80, 0x0 ;  /* 0x000000000000781c */ /* 0x000fda0003f0f008 */
[----:B------:R-:W-:Y:S05]  /*d980*/  @P0 BRA `(.L_x_4070) ;  /* 0x0000000800040947 */ /* 0x000fea0003800000 */
[----:B------:R-:W1:Y:S01]  /*d990*/  LDC R11, c[0x0][0xbe8] ;  /* 0x0002fa00ff0b7b82 */ /* 0x000e620000000800 */
[----:B------:R-:W-:Y:S01]  /*d9a0*/  ULDC.64 UR12, c[0x0][0xaa0] ;  /* 0x0002a800000c7ab9 */ /* 0x000fe20000000a00 */
[----:B0-----:R-:W-:Y:S01]  /*d9b0*/  IMAD R3, R16, 0x20, R227 ;  /* 0x0000002010037824 */ /* 0x001fe200078e02e3 */
[----:B------:R-:W-:Y:S01]  /*d9c0*/  UIMAD UR10, UR16, UR12, URZ ;  /* 0x0000000c100a72a4 */ /* 0x000fe2000f8e023f */
[----:B------:R-:W-:Y:S01]  /*d9d0*/  IMAD.U32 R8, RZ, RZ, UR42 ;  /* 0x0000002aff087e24 */ /* 0x000fe2000f8e00ff */
[----:B------:R-:W-:Y:S01]  /*d9e0*/  UIMAD.WIDE.U32 UR8, UR4, UR12, URZ ;  /* 0x0000000c040872a5 */ /* 0x000fe2000f8e003f */
[----:B------:R-:W-:Y:S01]  /*d9f0*/  BSSY B1, `(.L_x_4076) ;  /* 0x0000044000017945 */ /* 0x000fe20003800000 */
[----:B------:R-:W-:Y:S01]  /*da00*/  UIMAD UR10, UR4, UR13, UR10 ;  /* 0x0000000d040a72a4 */ /* 0x000fe2000f8e020a */
[----:B------:R-:W-:-:S03]  /*da10*/  IMAD R8, R8, 0x80, R3 ;  /* 0x0000008008087824 */ /* 0x000fc600078e0203 */
[----:B------:R-:W-:Y:S01]  /*da20*/  UIADD3 UR9, UR9, UR10, URZ ;  /* 0x0000000a09097290 */ /* 0x000fe2000fffe03f */
[----:B------:R-:W-:Y:S02]  /*da30*/  IMAD.MOV.U32 R3, RZ, RZ, R8 ;  /* 0x000000ffff037224 */ /* 0x000fe400078e0008 */
[----:B------:R-:W-:Y:S02]  /*da40*/  ULDC.64 UR10, c[0x0][0xae8] ;  /* 0x0002ba00000a7ab9 */ /* 0x000fe40000000a00 */
[----:B------:R-:W-:-:S04]  /*da50*/  UIMAD.WIDE.U32 UR8, UR38, UR10, UR8 ;  /* 0x0000000a260872a5 */ /* 0x000fc8000f8e0008 */
[----:B------:R-:W-:-:S03]  /*da60*/  UIMAD UR9, UR38, UR11, UR9 ;  /* 0x0000000b260972a4 */ /* 0x000fc6000f8e0209 */
[----:B------:R-:W-:Y:S01]  /*da70*/  ULDC.64 UR10, c[0x0][0xaf0] ;  /* 0x0002bc00000a7ab9 */ /* 0x000fe20000000a00 */
[----:B-1----:R-:W-:Y:S01]  /*da80*/  ISETP.NE.AND P0, PT, R11, 0x1, PT ;  /* 0x000000010b00780c */ /* 0x002fe20003f05270 */
[----:B------:R-:W-:-:S04]  /*da90*/  UIMAD UR37, UR37, UR10, URZ ;  /* 0x0000000a252572a4 */ /* 0x000fc8000f8e023f */
[----:B------:R-:W-:Y:S02]  /*daa0*/  UIMAD UR4, UR36, UR11, UR37 ;  /* 0x0000000b240472a4 */ /* 0x000fe4000f8e0225 */
[----:B------:R-:W-:-:S03]  /*dab0*/  UIMAD.WIDE.U32 UR36, UR36, UR10, UR8 ;  /* 0x0000000a242472a5 */ /* 0x000fc6000f8e0008 */
[----:B------:R-:W-:Y:S01]  /*dac0*/  ULDC.64 UR8, c[0x0][0xae0] ;  /* 0x0002b80000087ab9 */ /* 0x000fe20000000a00 */
[----:B------:R-:W-:Y:S02]  /*dad0*/  UIADD3 UR4, UR37, UR4, URZ ;  /* 0x0000000425047290 */ /* 0x000fe4000fffe03f */
[----:B------:R-:W0:Y:S08]  /*dae0*/  @P0 LDC R5, c[0x0][0xbec] ;  /* 0x0002fb00ff050b82 */ /* 0x000e300000000800 */
[----:B------:R-:W1:Y:S01]  /*daf0*/  @P0 LDC R7, c[0x0][0xbf0] ;  /* 0x0002fc00ff070b82 */ /* 0x000e620000000800 */
[----:B0-----:R-:W-:-:S04]  /*db00*/  @P0 IMAD.HI.U32 R4, R8, R5, RZ ;  /* 0x0000000508040227 */ /* 0x001fc800078e00ff */
[----:B------:R-:W-:Y:S02]  /*db10*/  IMAD.U32 R5, RZ, RZ, UR37 ;  /* 0x00000025ff057e24 */ /* 0x000fe4000f8e00ff */
[----:B------:R-:W-:Y:S01]  /*db20*/  IMAD.U32 R5, RZ, RZ, UR4 ;  /* 0x00000004ff057e24 */ /* 0x000fe2000f8e00ff */
[----:B-1----:R-:W-:-:S04]  /*db30*/  @P0 SHF.R.U32.HI R3, RZ, R7, R4 ;  /* 0x00000007ff030219 */ /* 0x002fc80000011604 */
[--C-:B------:R-:W-:Y:S01]  /*db40*/  SHF.R.S32.HI R4, RZ, 0x1f, R3.reuse ;  /* 0x0000001fff047819 */ /* 0x100fe20000011403 */
[----:B------:R-:W-:-:S04]  /*db50*/  IMAD.MOV R7, RZ, RZ, -R3 ;  /* 0x000000ffff077224 */ /* 0x000fc800078e0a03 */
[----:B------:R-:W-:Y:S02]  /*db60*/  IMAD R6, R4, UR8, RZ ;  /* 0x0000000804067c24 */ /* 0x000fe4000f8e02ff */
[----:B------:R-:W-:Y:S02]  /*db70*/  IMAD.U32 R4, RZ, RZ, UR36 ;  /* 0x00000024ff047e24 */ /* 0x000fe4000f8e00ff */
[----:B------:R-:W-:Y:S02]  /*db80*/  IMAD R7, R11, R7, R8 ;  /* 0x000000070b077224 */ /* 0x000fe400078e0208 */
[C---:B------:R-:W-:Y:S02]  /*db90*/  IMAD R9, R3.reuse, UR9, R6 ;  /* 0x0000000903097c24 */ /* 0x040fe4000f8e0206 */
[----:B------:R-:W-:Y:S01]  /*dba0*/  IMAD.WIDE.U32 R4, R3, UR8, R4 ;  /* 0x0000000803047c25 */ /* 0x000fe2000f8e0004 */
[----:B------:R-:W-:Y:S01]  /*dbb0*/  SHF.R.S32.HI R3, RZ, 0x1f, R7 ;  /* 0x0000001fff037819 */ /* 0x000fe20000011407 */
[----:B------:R-:W-:-:S02]  /*dbc0*/  ULDC.64 UR8, c[0x0][0xad8] ;  /* 0x0002b60000087ab9 */ /* 0x000fc40000000a00 */
[----:B------:R-:W-:Y:S02]  /*dbd0*/  IMAD.U32 R8, RZ, RZ, UR42 ;  /* 0x0000002aff087e24 */ /* 0x000fe4000f8e00ff */
[----:B------:R-:W-:Y:S02]  /*dbe0*/  IMAD.IADD R5, R5, 0x1, R9 ;  /* 0x0000000105057824 */ /* 0x000fe400078e0209 */
[----:B------:R-:W-:Y:S02]  /*dbf0*/  IMAD R8, R8, 0x80, R227 ;  /* 0x0000008008087824 */ /* 0x000fe400078e02e3 */
[----:B------:R-:W-:Y:S02]  /*dc00*/  IMAD R6, R3, UR8, RZ ;  /* 0x0000000803067c24 */ /* 0x000fe4000f8e02ff */
[----:B-----5:R-:W-:Y:S02]  /*dc10*/  IMAD R11, R0, R11, RZ ;  /* 0x0000000b000b7224 */ /* 0x020fe400078e02ff */
[----:B------:R-:W-:-:S02]  /*dc20*/  VIADD R3, R8, 0x40 ;  /* 0x0000004008037836 */ /* 0x000fc40000000000 */
[C---:B------:R-:W-:Y:S01]  /*dc30*/  IMAD R9, R7.reuse, UR9, R6 ;  /* 0x0000000907097c24 */ /* 0x040fe2000f8e0206 */
[-C--:B------:R-:W-:Y:S01]  /*dc40*/  ISETP.GE.AND P2, PT, R8, R11.reuse, PT ;  /* 0x0000000b0800720c */ /* 0x080fe20003f46270 */
[----:B------:R-:W-:Y:S01]  /*dc50*/  IMAD.WIDE.U32 R4, R7, UR8, R4 ;  /* 0x0000000807047c25 */ /* 0x000fe2000f8e0004 */
[----:B------:R-:W-:Y:S01]  /*dc60*/  ISETP.GE.AND P1, PT, R3, R11, PT ;  /* 0x0000000b0300720c */ /* 0x000fe20003f26270 */
[----:B------:R-:W-:Y:S02]  /*dc70*/  ULDC.64 UR8, c[0x0][0xa80] ;  /* 0x0002a00000087ab9 */ /* 0x000fe40000000a00 */
[----:B------:R-:W-:Y:S01]  /*dc80*/  IMAD.IADD R3, R5, 0x1, R9 ;  /* 0x0000000105037824 */ /* 0x000fe200078e0209 */
[----:B------:R-:W-:Y:S01]  /*dc90*/  LEA R6, P3, R4, UR8, 0x1 ;  /* 0x0000000804067c11 */ /* 0x000fe2000f8608ff */
[----:B------:R-:W-:Y:S02]  /*dca0*/  VIADD R0, R8, 0x20 ;  /* 0x0000002008007836 */ /* 0x000fe40000000000 */
[----:B------:R-:W-:Y:S01]  /*dcb0*/  IMAD.SHL.U32 R7, R16, 0x8, RZ ;  /* 0x0000000810077824 */ /* 0x000fe200078e00ff */
[----:B------:R-:W-:-:S02]  /*dcc0*/  LEA.HI.X R3, R4, UR9, R3, 0x1, P3 ;  /* 0x0000000904037c11 */ /* 0x000fc400098f0c03 */
[----:B------:R-:W-:Y:S01]  /*dcd0*/  ISETP.GE.AND P0, PT, R0, R11, PT ;  /* 0x0000000b0000720c */ /* 0x000fe20003f06270 */
[C---:B------:R-:W-:Y:S01]  /*dce0*/  VIADD R9, R7.reuse, 0x40 ;  /* 0x0000004007097836 */ /* 0x040fe20000000000 */
[----:B------:R0:W1:Y:S01]  /*dcf0*/  SHFL.IDX PT, R4, R6, RZ, 0x181f ;  /* 0x00181fff06047589 */ /* 0x00006200000e0000 */
[----:B------:R-:W-:Y:S01]  /*dd00*/  VIADD R13, R7, 0x80 ;  /* 0x00000080070d7836 */ /* 0x000fe20000000000 */
[----:B------:R-:W-:Y:S02]  /*dd10*/  SHF.R.S32.HI R10, RZ, 0x1f, R7 ;  /* 0x0000001fff0a7819 */ /* 0x000fe40000011407 */
[----:B------:R0:W2:Y:S01]  /*dd20*/  SHFL.IDX PT, R0, R3, RZ, 0x181f ;  /* 0x00181fff03007589 */ /* 0x0000a200000e0000 */
[----:B------:R-:W-:Y:S02]  /*dd30*/  SHF.R.S32.HI R12, RZ, 0x1f, R9 ;  /* 0x0000001fff0c7819 */ /* 0x000fe40000011409 */
[----:B------:R-:W-:Y:S01]  /*dd40*/  SHF.R.S32.HI R14, RZ, 0x1f, R13 ;  /* 0x0000001fff0e7819 */ /* 0x000fe2000001140d */
[----:B------:R-:W-:Y:S06]  /*dd50*/  @P2 BRA `(.L_x_4077) ;  /* 0x0000000000342947 */ /* 0x000fec0003800000 */
[----:B------:R-:W-:Y:S02]  /*dd60*/  ULDC UR4, c[0x0][0xac8] ;  /* 0x0002b20000047ab9 */ /* 0x000fe40000000800 */
[----:B------:R-:W-:Y:S02]  /*dd70*/  ISETP.GE.AND P4, PT, R7, UR4, PT ;  /* 0x0000000407007c0c */ /* 0x000fe4000bf86270 */
[----:B------:R-:W-:Y:S02]  /*dd80*/  ISETP.GE.AND P3, PT, R9, UR4, PT ;  /* 0x0000000409007c0c */ /* 0x000fe4000bf66270 */
[----:B------:R-:W-:-:S09]  /*dd90*/  ISETP.GE.AND P2, PT, R13, UR4, PT ;  /* 0x000000040d007c0c */ /* 0x000fd2000bf46270 */
[-C--:B-1----:R-:W-:Y:S02]  /*dda0*/  @!P4 LEA R20, P6, R7, R4.reuse, 0x1 ;  /* 0x000000040714c211 */ /* 0x082fe400078c08ff */
[----:B------:R-:W-:Y:S02]  /*ddb0*/  @!P3 LEA R24, P5, R9, R4, 0x1 ;  /* 0x000000040918b211 */ /* 0x000fe400078a08ff */
[----:B--2---:R-:W-:Y:S02]  /*ddc0*/  @!P4 LEA.HI.X R21, R7, R0, R10, 0x1, P6 ;  /* 0x000000000715c211 */ /* 0x004fe400030f0c0a */
[----:B------:R-:W-:Y:S02]  /*ddd0*/  @!P2 LEA R4, P6, R13, R4, 0x1 ;  /* 0x000000040d04a211 */ /* 0x000fe400078c08ff */
[-C--:B------:R-:W-:Y:S01]  /*dde0*/  @!P3 LEA.HI.X R25, R9, R0.reuse, R12, 0x1, P5 ;  /* 0x000000000919b211 */ /* 0x080fe200028f0c0c */
[----:B------:R3:W-:Y:S01]  /*ddf0*/  @!P4 ST.E.128 desc[UR52][R20.64], RZ ;  /* 0x000000ff1400c985 */ /* 0x0007e2000c101d34 */
[----:B------:R-:W-:-:S03]  /*de00*/  @!P2 LEA.HI.X R5, R13, R0, R14, 0x1, P6 ;  /* 0x000000000d05a211 */ /* 0x000fc600030f0c0e */
[----:B------:R3:W-:Y:S04]  /*de10*/  @!P3 ST.E.128 desc[UR52][R24.64], RZ ;  /* 0x000000ff1800b985 */ /* 0x0007e8000c101d34 */
[----:B------:R3:W-:Y:S02]  /*de20*/  @!P2 ST.E.128 desc[UR52][R4.64], RZ ;  /* 0x000000ff0400a985 */ /* 0x0007e4000c101d34 */
.L_x_4077:
[----:B------:R-:W-:Y:S05]  /*de30*/  BSYNC B1 ;  /* 0x0000000000017941 */ /* 0x000fea0003800000 */
.L_x_4076:
[----:B--2---:R2:W4:Y:S01]  /*de40*/  SHFL.IDX PT, R0, R3, 0x1, 0x181f ;  /* 0x00381f0003007f89 */ /* 0x00452200000e0000 */
[----:B------:R-:W-:Y:S03]  /*de50*/  BSSY B1, `(.L_x_4078) ;  /* 0x0000010000017945 */ /* 0x000fe60003800000 */
[----:B-1-3--:R2:W1:Y:S01]  /*de60*/  SHFL.IDX PT, R4, R6, 0x1, 0x181f ;  /* 0x00381f0006047f89 */ /* 0x00a46200000e0000 */
[----:B------:R-:W-:Y:S05]  /*de70*/  @P0 BRA `(.L_x_4079) ;  /* 0x0000000000340947 */ /* 0x000fea0003800000 */
[----:B------:R-:W-:Y:S02]  /*de80*/  ULDC UR4, c[0x0][0xac8] ;  /* 0x0002b20000047ab9 */ /* 0x000fe40000000800 */
[----:B------:R-:W-:Y:S02]  /*de90*/  ISETP.GE.AND P4, PT, R7, UR4, PT ;  /* 0x0000000407007c0c */ /* 0x000fe4000bf86270 */
[----:B------:R-:W-:Y:S02]  /*dea0*/  ISETP.GE.AND P5, PT, R9, UR4, PT ;  /* 0x0000000409007c0c */ /* 0x000fe4000bfa6270 */
[----:B------:R-:W-:-:S09]  /*deb0*/  ISETP.GE.AND P6, PT, R13, UR4, PT ;  /* 0x000000040d007c0c */ /* 0x000fd2000bfc6270 */
[-C--:B-1----:R-:W-:Y:S02]  /*dec0*/  @!P4 LEA R20, P0, R7, R4.reuse, 0x1 ;  /* 0x000000040714c211 */ /* 0x082fe400078008ff */
[-C--:B------:R-:W-:Y:S02]  /*ded0*/  @!P5 LEA R24, P2, R9, R4.reuse, 0x1 ;  /* 0x000000040918d211 */ /* 0x080fe400078408ff */
[----:B------:R-:W-:Y:S02]  /*dee0*/  @!P6 LEA R4, P3, R13, R4, 0x1 ;  /* 0x000000040d04e211 */ /* 0x000fe400078608ff */
[-C--:B----4-:R-:W-:Y:S02]  /*def0*/  @!P4 LEA.HI.X R21, R7, R0.reuse, R10, 0x1, P0 ;  /* 0x000000000715c211 */ /* 0x090fe400000f0c0a */
[-C--:B------:R-:W-:Y:S02]  /*df00*/  @!P5 LEA.HI.X R25, R9, R0.reuse, R12, 0x1, P2 ;  /* 0x000000000919d211 */ /* 0x080fe400010f0c0c */
[----:B------:R-:W-:Y:S01]  /*df10*/  @!P6 LEA.HI.X R5, R13, R0, R14, 0x1, P3 ;  /* 0x000000000d05e211 */ /* 0x000fe200018f0c0e */
[----:B------:R3:W-:Y:S04]  /*df20*/  @!P4 ST.E.128 desc[UR52][R20.64], RZ ;  /* 0x000000ff1400c985 */ /* 0x0007e8000c101d34 */
[----:B------:R3:W-:Y:S04]  /*df30*/  @!P5 ST.E.128 desc[UR52][R24.64], RZ ;  /* 0x000000ff1800d985 */ /* 0x0007e8000c101d34 */
[----:B------:R3:W-:Y:S02]  /*df40*/  @!P6 ST.E.128 desc[UR52][R4.64], RZ ;  /* 0x000000ff0400e985 */ /* 0x0007e4000c101d34 */
.L_x_4079:
[----:B------:R-:W-:Y:S05]  /*df50*/  BSYNC B1 ;  /* 0x0000000000017941 */ /* 0x000fea0003800000 */
.L_x_4078:
[----:B----4-:R4:W0:Y:S01]  /*df60*/  SHFL.IDX PT, R0, R3, 0x2, 0x181f ;  /* 0x00581f0003007f89 */ /* 0x01082200000e0000 */
        /* <DEDUP_REMOVED lines=10> */
[-C--:B0-----:R-:W-:Y:S02]  /*e010*/  @!P3 LEA.HI.X R21, R7, R0.reuse, R10, 0x1, P0 ;  /* 0x000000000715b211 */ /* 0x081fe400000f0c0a */
[-C--:B------:R-:W-:Y:S02]  /*e020*/  @!P4 LEA.HI.X R25, R9, R0.reuse, R12, 0x1, P1 ;  /* 0x000000000919c211 */ /* 0x080fe400008f0c0c */
[----:B------:R-:W-:Y:S01]  /*e030*/  @!P5 LEA.HI.X R5, R13, R0, R14, 0x1, P2 ;  /* 0x000000000d05d211 */ /* 0x000fe200010f0c0e */
[----:B------:R3:W-:Y:S04]  /*e040*/  @!P3 ST.E.128 desc[UR52][R20.64], RZ ;  /* 0x000000ff1400b985 */ /* 0x0007e8000c101d34 */
[----:B------:R3:W-:Y:S04]  /*e050*/  @!P4 ST.E.128 desc[UR52][R24.64], RZ ;  /* 0x000000ff1800c985 */ /* 0x0007e8000c101d34 */
[----:B------:R3:W-:Y:S02]  /*e060*/  @!P5 ST.E.128 desc[UR52][R4.64], RZ ;  /* 0x000000ff0400d985 */ /* 0x0007e4000c101d34 */
.L_x_4081:
[----:B------:R-:W-:Y:S05]  /*e070*/  BSYNC B1 ;  /* 0x0000000000017941 */ /* 0x000fea0003800000 */
.L_x_4080:
        /* <DEDUP_REMOVED lines=8> */
[----:B------:R-:W-:-:S09]  /*e100*/  ISETP.GE.AND P5, PT, R13, UR4, PT ;  /* 0x000000040d007c0c */ /* 0x000fd2000bfa6270 */
[-C--:B--2---:R-:W-:Y:S02]  /*e110*/  @!P3 LEA R6, P0, R7, R4.reuse, 0x1 ;  /* 0x000000040706b211 */ /* 0x084fe400078008ff */
        /* <DEDUP_REMOVED lines=8> */
.L_x_4070:
[----:B------:R-:W-:Y:S05]  /*e1a0*/  BSYNC B0 ;  /* 0x0000000000007941 */ /* 0x000fea0003800000 */
.L_x_4060:
[----:B------:R-:W-:Y:S02]  /*e1b0*/  ULDC UR4, c[0x0][0xc3c] ;  /* 0x00030f0000047ab9 */ /* 0x000fe40000000800 */
[----:B------:R-:W-:-:S06]  /*e1c0*/  UISETP.GE.AND UP0, UPT, UR7, UR4, UPT ;  /* 0x000000040700728c */ /* 0x000fcc000bf06270 */
[----:B------:R-:W-:-:S13]  /*e1d0*/  PLOP3.LUT P0, PT, PT, PT, UP0, 0x80, 0x0 ;  /* 0x000000000000781c */ /* 0x000fda0003f0f008 */
[----:B------:R-:W-:Y:S05]  /*e1e0*/  @!P0 BRA `(.L_x_4082) ;  /* 0xffffff2c00308947 */ /* 0x000fea000383ffff */
[----:B------:R-:W-:Y:S05]  /*e1f0*/  EXIT ;  /* 0x000000000000794d */ /* 0x000fea0003800000 */
.L_x_4031:
        /* <DEDUP_REMOVED lines=10> */
[----:B------:R-:W0:Y:S04]  /*e2a0*/  @P0 LDS.128 R4, [R2+0x334d0] ;  /* 0x0334d00002040984 */ /* 0x000e280000000c00 */
[----:B0-----:R0:W-:Y:S01]  /*e2b0*/  @P0 STL.64 [R1], R4 ;  /* 0x0000000401000387 */ /* 0x0011e20000100a00 */
[----:B------:R-:W-:-:S03]  /*e2c0*/  IMAD.MOV.U32 R0, RZ, RZ, R7 ;  /* 0x000000ffff007224 */ /* 0x000fc600078e0007 */
[----:B------:R0:W-:Y:S02]  /*e2d0*/  @P0 STL [R1+0x8], R6 ;  /* 0x0000080601000387 */ /* 0x0001e40000100800 */
[----:B------:R-:W-:Y:S01]  /*e2e0*/  @P0 R2UR UR39, R0 ;  /* 0x00000000002702ca */ /* 0x000fe200000e0000 */
[----:B------:R-:W-:Y:S06]  /*e2f0*/  @P0 BAR.ARV 0x4, 0x180 ;  /* 0x0106000000000b1d */ /* 0x000fec0000002000 */
[----:B------:R-:W-:Y:S08]  /*e300*/  @P0 BRA `(.L_x_4083) ;  /* 0x0000000800cc0947 */ /* 0x000ff00003800000 */
[----:B0-----:R-:W0:Y:S01]  /*e310*/  S2R R4, SR_TID.X ;  /* 0x0000000000047919 */ /* 0x001e220000002100 */
        /* <DEDUP_REMOVED lines=44> */
.L_x_4086:
[----:B------:R-:W-:-:S04]  /*e5e0*/  UIADD3 UR4, UR4, 0x1f, URZ ;  /* 0x0000001f04047890 */ /* 0x000fc8000fffe03f */
[----:B------:R-:W-:-:S06]  /*e5f0*/  UISETP.GE.AND UP0, UPT, UR4, UR5, UPT ;  /* 0x000000050400728c */ /* 0x000fcc000bf06270 */
[----:B------:R-:W-:-:S13]  /*e600*/  PLOP3.LUT P6, PT, PT, PT, UP0, 0x40, 0x0 ;  /* 0x000000000000781c */ /* 0x000fda0003fce808 */
[----:B------:R-:W-:Y:S05]  /*e610*/  @!P6 BRA `(.L_x_4085) ;  /* 0x0000000400cce947 */ /* 0x000fea0003800000 */
[----:B------:R-:W-:Y:S01]  /*e620*/  VIADD R9, R7, UR4 ;  /* 0x0000000407097c36 */ /* 0x000fe20008000000 */
[----:B------:R-:W0:Y:S01]  /*e630*/  LDC R12, c[0x0][0xc38] ;  /* 0x00030e00ff0c7b82 */ /* 0x000e220000000800 */
[----:B------:R-:W-:-:S03]  /*e640*/  IMAD.MOV.U32 R0, RZ, RZ, RZ ;  /* 0x000000ffff007224 */ /* 0x000fc600078e00ff */
[----:B------:R-:W-:-:S13]  /*e650*/  ISETP.GE.OR P6, PT, R9, UR5, !P0 ;  /* 0x0000000509007c0c */ /* 0x000fda000c7c6670 */
[----:B------:R-:W1:Y:S08]  /*e660*/  @!P6 LDC.64 R4, c[0x0][0xc80] ;  /* 0x00032000ff04eb82 */ /* 0x000e700000000a00 */
[----:B------:R-:W2:Y:S01]  /*e670*/  @!P6 LDC.64 R2, c[0x0][0xc78] ;  /* 0x00031e00ff02eb82 */ /* 0x000ea20000000a00 */
[----:B-1----:R-:W-:-:S05]  /*e680*/  @!P6 IMAD.WIDE R4, R9, 0x4, R4 ;  /* 0x000000040904e825 */ /* 0x002fca00078e0204 */
[----:B------:R-:W3:Y:S01]  /*e690*/  @!P6 LDG.E R0, desc[UR52][R4.64] ;  /* 0x000000340400e981 */ /* 0x000ee2000c1e1900 */
[----:B--2---:R-:W-:-:S04]  /*e6a0*/  @!P6 IMAD.WIDE R2, R9, 0x4, R2 ;  /* 0x000000040902e825 */ /* 0x004fc800078e0202 */
[----:B------:R-:W-:-:S06]  /*e6b0*/  IMAD.MOV.U32 R9, RZ, RZ, RZ ;  /* 0x000000ffff097224 */ /* 0x000fcc00078e00ff */
[----:B------:R-:W3:Y:S02]  /*e6c0*/  @!P6 LDG.E R9, desc[UR52][R2.64] ;  /* 0x000000340209e981 */ /* 0x000ee4000c1e1900 */
[----:B---3--:R-:W-:-:S05]  /*e6d0*/  IMAD R15, R0, R9, RZ ;  /* 0x00000009000f7224 */ /* 0x008fca00078e02ff */
        /* <DEDUP_REMOVED lines=20> */
.L_x_4084:
        /* <DEDUP_REMOVED lines=21> */
.L_x_4087:
[----:B01----:R-:W-:Y:S01]  /*e970*/  IMAD R5, R8, R12, R11 ;  /* 0x0000000c08057224 */ /* 0x003fe200078e020b */
[----:B------:R-:W-:Y:S01]  /*e980*/  IABS R2, R9 ;  /* 0x0000000900027213 */ /* 0x000fe20000000000 */
[----:B------:R-:W-:Y:S01]  /*e990*/  IMAD.MOV.U32 R11, RZ, RZ, R15 ;  /* 0x000000ffff0b7224 */ /* 0x000fe200078e000f */
[----:B------:R-:W-:Y:S01]  /*e9a0*/  IABS R12, R0 ;  /* 0x00000000000c7213 */ /* 0x000fe20000000000 */
[----:B------:R-:W-:Y:S01]  /*e9b0*/  UIADD3 UR39, UR39, UR4, URZ ;  /* 0x0000000427277290 */ /* 0x000fe2000fffe03f */
[----:B------:R0:W-:Y:S01]  /*e9c0*/  STL [R1], R5 ;  /* 0x0000000501007387 */ /* 0x0001e20000100800 */
[----:B------:R-:W-:Y:S02]  /*e9d0*/  IMAD R11, R11, R4, RZ ;  /* 0x000000040b0b7224 */ /* 0x000fe400078e02ff */
[----:B------:R-:W-:Y:S02]  /*e9e0*/  IMAD.MOV R12, RZ, RZ, -R12 ;  /* 0x000000ffff0c7224 */ /* 0x000fe400078e0a0c */
[----:B0-----:R-:W-:-:S02]  /*e9f0*/  IMAD.IADD R5, R6, 0x1, -R5 ;  /* 0x0000000106057824 */ /* 0x001fc400078e0a05 */
[----:B------:R-:W-:Y:S02]  /*ea00*/  IMAD.MOV.U32 R6, RZ, RZ, R2 ;  /* 0x000000ffff067224 */ /* 0x000fe400078e0002 */
[----:B------:R-:W-:Y:S01]  /*ea10*/  IMAD.MOV.U32 R2, RZ, RZ, RZ ;  /* 0x000000ffff027224 */ /* 0x000fe200078e00ff */
[----:B------:R-:W-:Y:S01]  /*ea20*/  IABS R10, R5 ;  /* 0x00000005000a7213 */ /* 0x000fe20000000000 */
[----:B------:R-:W0:Y:S02]  /*ea30*/  I2F.RP R8, R6 ;  /* 0x0000000600087306 */ /* 0x000e240000209400 */
        /* <DEDUP_REMOVED lines=12> */
[----:B------:R-:W0:Y:S01]  /*eb00*/  F2I.FTZ.U32.TRUNC.NTZ R3, R10 ;  /* 0x0000000a00037305 */ /* 0x000e22000021f000 */
[----:B------:R-:W-:Y:S02]  /*eb10*/  ISETP.NE.AND P1, PT, R0, RZ, PT ;  /* 0x000000ff0000720c */ /* 0x000fe40003f25270 */
[----:B------:R-:W-:-:S07]  /*eb20*/  ISETP.GE.AND P2, PT, R4, RZ, PT ;  /* 0x000000ff0400720c */ /* 0x000fce0003f46270 */
        /* <DEDUP_REMOVED lines=19> */
[----:B------:R-:W-:Y:S01]  /*ec60*/  ISETP.GE.U32.AND P0, PT, R3, R6, PT ;  /* 0x000000060300720c */ /* 0x000fe20003f06070 */
[----:B------:R-:W-:Y:S01]  /*ec70*/  IMAD R6, R0, R8, RZ ;  /* 0x0000000800067224 */ /* 0x000fe200078e02ff */
[----:B------:R-:W-:-:S04]  /*ec80*/  LOP3.LUT R3, R8, R9, RZ, 0x3c, !PT ;  /* 0x0000000908037212 */ /* 0x000fc800078e3cff */
[----:B------:R-:W-:-:S07]  /*ec90*/  ISETP.GE.AND P2, PT, R3, RZ, PT ;  /* 0x000000ff0300720c */ /* 0x000fce0003f46270 */
[----:B------:R-:W-:-:S06]  /*eca0*/  @P0 VIADD R2, R2, 0x1 ;  /* 0x0000000102020836 */ /* 0x000fcc0000000000 */
[----:B------:R-:W-:Y:S01]  /*ecb0*/  @!P2 IMAD.MOV R2, RZ, RZ, -R2 ;  /* 0x000000ffff02a224 */ /* 0x000fe200078e0a02 */
[----:B------:R-:W-:-:S05]  /*ecc0*/  @!P1 LOP3.LUT R2, RZ, R9, RZ, 0x33, !PT ;  /* 0x00000009ff029212 */ /* 0x000fca00078e33ff */
[----:B------:R-:W-:-:S04]  /*ecd0*/  IMAD.MOV R4, RZ, RZ, -R2 ;  /* 0x000000ffff047224 */ /* 0x000fc800078e0a02 */
[C---:B------:R-:W-:Y:S02]  /*ece0*/  IMAD R0, R9.reuse, R4, R8 ;  /* 0x0000000409007224 */ /* 0x040fe400078e0208 */
[----:B------:R-:W-:Y:S02]  /*ecf0*/  IMAD R9, R9, 0x1000000, R2 ;  /* 0x0100000009097824 */ /* 0x000fe400078e0202 */
[----:B------:R-:W-:Y:S02]  /*ed00*/  IMAD.IADD R2, R5, 0x1, -R6 ;  /* 0x0000000105027824 */ /* 0x000fe400078e0a06 */
[----:B------:R-:W-:-:S05]  /*ed10*/  IMAD R0, R0, 0x10000, R9 ;  /* 0x0001000000007824 */ /* 0x000fca00078e0209 */
[----:B------:R0:W-:Y:S04]  /*ed20*/  STL [R1+0x8], R0 ;  /* 0x0000080001007387 */ /* 0x0001e80000100800 */
[----:B------:R0:W-:Y:S01]  /*ed30*/  STL [R1+0x4], R2 ;  /* 0x0000040201007387 */ /* 0x0001e20000100800 */
[----:B------:R-:W-:Y:S05]  /*ed40*/  BRA `(.L_x_4088) ;  /* 0x0000000000107947 */ /* 0x000fea0003800000 */
.L_x_4085:
[----:B------:R1:W-:Y:S01]  /*ed50*/  STL [R1], R6 ;  /* 0x0000000601007387 */ /* 0x0003e20000100800 */
[----:B------:R-:W-:-:S03]  /*ed60*/  ULDC UR39, c[0x0][0xc3c] ;  /* 0x00030f0000277ab9 */ /* 0x000fc60000000800 */
[----:B------:R1:W-:Y:S04]  /*ed70*/  STL [R1+0x4], RZ ;  /* 0x000004ff01007387 */ /* 0x0003e80000100800 */
[----:B------:R1:W-:Y:S02]  /*ed80*/  STL [R1+0x8], RZ ;  /* 0x000008ff01007387 */ /* 0x0003e40000100800 */
.L_x_4088:
[----:B------:R-:W2:Y:S04]  /*ed90*/  LDL R8, [R1] ;  /* 0x0000000001087983 */ /* 0x000ea80000100800 */
[----:B------:R-:W2:Y:S04]  /*eda0*/  LDL R9, [R1+0x4] ;  /* 0x0000040001097983 */ /* 0x000ea80000100800 */
[----:B------:R-:W2:Y:S01]  /*edb0*/  LDL R10, [R1+0x8] ;  /* 0x00000800010a7983 */ /* 0x000ea20000100800 */
[----:B------:R-:W-:Y:S01]  /*edc0*/  ISETP.NE.AND P0, PT, R7, RZ, PT ;  /* 0x000000ff0700720c */ /* 0x000fe20003f05270 */
[----:B0-----:R-:W-:-:S12]  /*edd0*/  IMAD.U32 R2, RZ, RZ, UR39 ;  /* 0x00000027ff027e24 */ /* 0x001fd8000f8e00ff */
[----:B------:R-:W0:Y:S01]  /*ede0*/  @!P0 S2R R3, SR_CgaCtaId ;  /* 0x0000000000038919 */ /* 0x000e220000008800 */
[----:B------:R-:W-:Y:S01]  /*edf0*/  @!P0 MOV R0, 0x400 ;  /* 0x0000040000008802 */ /* 0x000fe20000000f00 */
[----:B------:R-:W-:-:S03]  /*ee00*/  @!P0 IMAD.MOV.U32 R11, RZ, RZ, R2 ;  /* 0x000000ffff0b8224 */ /* 0x000fc600078e0002 */
[----:B0-----:R-:W-:-:S05]  /*ee10*/  @!P0 LEA R0, R3, R0, 0x18 ;  /* 0x0000000003008211 */ /* 0x001fca00078ec0ff */
[----:B--2---:R2:W-:Y:S01]  /*ee20*/  @!P0 STS.128 [R0+0x334d0], R8 ;  /* 0x0334d00800008388 */ /* 0x0045e20000000c00 */
[----:B------:R-:W-:Y:S06]  /*ee30*/  BAR.ARV 0x5, 0x180 ;  /* 0x0146000000007b1d */ /* 0x000fec0000002000 */
.L_x_4083:
[----:B------:R-:W-:Y:S01]  /*ee40*/  ULDC UR4, c[0x0][0xc3c] ;  /* 0x00030f0000047ab9 */ /* 0x000fe20000000800 */
[----:B------:R3:W-:Y:S01]  /*ee50*/  STL [R1+0x20], RZ ;  /* 0x000020ff01007387 */ /* 0x0007e20000100800 */
[----:B------:R-:W-:Y:S01]  /*ee60*/  UISETP.GE.AND UP0, UPT, UR39, UR4, UPT ;  /* 0x000000042700728c */ /* 0x000fe2000bf06270 */
[----:B------:R-:W-:Y:S02]  /*ee70*/  IMAD.MOV.U32 R33, RZ, RZ, 0x1 ;  /* 0x00000001ff217424 */ /* 0x000fe400078e00ff */
[----:B------:R-:W-:-:S03]  /*ee80*/  IMAD.MOV.U32 R30, RZ, RZ, RZ ;  /* 0x000000ffff1e7224 */ /* 0x000fc600078e00ff */
[----:B------:R-:W-:-:S13]  /*ee90*/  PLOP3.LUT P0, PT, PT, PT, UP0, 0x80, 0x0 ;  /* 0x000000000000781c */ /* 0x000fda0003f0f008 */
[----:B---3--:R-:W-:Y:S05]  /*eea0*/  @P0 BRA `(.L_x_4089) ;  /* 0x0000006800440947 */ /* 0x008fea0003800000 */
[----:B--2---:R-:W2:Y:S01]  /*eeb0*/  S2R R8, SR_TID.X ;  /* 0x0000000000087919 */ /* 0x004ea20000002100 */
[----:B------:R-:W3:Y:S01]  /*eec0*/  S2UR UR4, SR_CgaCtaId ;  /* 0x00000000000479c3 */ /* 0x000ee20000008800 */
[----:B------:R-:W-:Y:S01]  /*eed0*/  MOV R18, 0x400 ;  /* 0x0000040000127802 */ /* 0x000fe20000000f00 */
[----:B------:R-:W-:Y:S01]  /*eee0*/  IMAD.MOV.U32 R33, RZ, RZ, 0x1 ;  /* 0x00000001ff217424 */ /* 0x000fe200078e00ff */
[----:B------:R-:W-:Y:S01]  /*eef0*/  STL [R1+0x20], RZ ;  /* 0x000020ff01007387 */ /* 0x000fe20000100800 */
[----:B------:R-:W-:Y:S01]  /*ef00*/  IMAD.MOV.U32 R30, RZ, RZ, RZ ;  /* 0x000000ffff1e7224 */ /* 0x000fe200078e00ff */
[----:B------:R-:W-:Y:S02]  /*ef10*/  ULOP3.LUT UR42, UR43, 0x2, URZ, 0xfc, !UPT ;  /* 0x000000022b2a7892 */ /* 0x000fe4000f8efc3f */
[----:B------:R-:W-:Y:S01]  /*ef20*/  ULOP3.LUT UR44, UR43, 0x1, URZ, 0xfc, !UPT ;  /* 0x000000012b2c7892 */ /* 0x000fe2000f8efc3f */
[----:B------:R-:W-:Y:S01]  /*ef30*/  ULDC UR45, c[0x0][0xc] ;  /* 0x00000300002d7ab9 */ /* 0x000fe20000000800 */
[C---:B--2---:R-:W-:Y:S01]  /*ef40*/  IMAD.SHL.U32 R16, R8.reuse, 0x40, RZ ;  /* 0x0000004008107824 */ /* 0x044fe200078e00ff */
[----:B------:R-:W-:Y:S01]  /*ef50*/  SHF.R.U32.HI R0, RZ, 0x1, R8 ;  /* 0x00000001ff007819 */ /* 0x000fe20000011608 */
[----:B------:R-:W-:-:S02]  /*ef60*/  IMAD.SHL.U32 R36, R8, 0x10, RZ ;  /* 0x0000001008247824 */ /* 0x000fc400078e00ff */
[----:B------:R-:W-:Y:S01]  /*ef70*/  IMAD.SHL.U32 R7, R8, 0x2, RZ ;  /* 0x0000000208077824 */ /* 0x000fe200078e00ff */
[----:B------:R-:W-:Y:S01]  /*ef80*/  LOP3.LUT R3, R16, 0x180, RZ, 0xc0, !PT ;  /* 0x0000018010037812 */ /* 0x000fe200078ec0ff */
[----:B------:R-:W-:Y:S01]  /*ef90*/  IMAD.SHL.U32 R2, R8, 0x20, RZ ;  /* 0x0000002008027824 */ /* 0x000fe200078e00ff */
[----:B01----:R-:W-:Y:S01]  /*efa0*/  LOP3.LUT R6, R36, 0x1b0, RZ, 0xc0, !PT ;  /* 0x000001b024067812 */ /* 0x003fe200078ec0ff */
[C---:B------:R-:W-:Y:S01]  /*efb0*/  IMAD.SHL.U32 R9, R8.reuse, 0x4, RZ ;  /* 0x0000000408097824 */ /* 0x040fe200078e00ff */
[----:B------:R-:W-:Y:S01]  /*efc0*/  LOP3.LUT R0, R3, 0x30, R0, 0xf8, !PT ;  /* 0x0000003003007812 */ /* 0x000fe200078ef800 */
[----:B------:R-:W-:Y:S01]  /*efd0*/  IMAD.SHL.U32 R3, R8, 0x8, RZ ;  /* 0x0000000808037824 */ /* 0x000fe200078e00ff */
[----:B------:R-:W-:Y:S02]  /*efe0*/  LOP3.LUT R7, R6, 0x30, R7, 0x78, !PT ;  /* 0x0000003006077812 */ /* 0x000fe400078e7807 */
[----:B------:R-:W-:Y:S02]  /*eff0*/  LOP3.LUT R4, R2, 0x80, RZ, 0xc0, !PT ;  /* 0x0000008002047812 */ /* 0x000fe400078ec0ff */
[----:B------:R-:W-:-:S02]  /*f000*/  LOP3.LUT R3, R0, 0x30, R3, 0x78, !PT ;  /* 0x0000003000037812 */ /* 0x000fc400078e7803 */
[----:B------:R-:W-:Y:S02]  /*f010*/  LOP3.LUT R0, R7, 0x640, R36, 0xf8, !PT ;  /* 0x0000064007007812 */ /* 0x000fe400078ef824 */
[----:B------:R-:W-:Y:S01]  /*f020*/  LOP3.LUT R16, R3, 0x640, R16, 0xf8, !PT ;  /* 0x0000064003107812 */ /* 0x000fe200078ef810 */
[----:B---3--:R-:W-:Y:S01]  /*f030*/  IMAD.U32 R3, RZ, RZ, UR4 ;  /* 0x00000004ff037e24 */ /* 0x008fe2000f8e00ff */
[----:B------:R-:W-:Y:S02]  /*f040*/  LOP3.LUT R5, R36, 0x600, RZ, 0xc0, !PT ;  /* 0x0000060024057812 */ /* 0x000fe400078ec0ff */
[----:B------:R-:W-:Y:S02]  /*f050*/  LOP3.LUT R4, R4, 0x10, R8, 0xf8, !PT ;  /* 0x0000001004047812 */ /* 0x000fe400078ef808 */
[----:B------:R-:W-:Y:S01]  /*f060*/  LEA R18, R3, R18, 0x18 ;  /* 0x0000001203127211 */ /* 0x000fe200078ec0ff */
[----:B------:R-:W-:Y:S01]  /*f070*/  STL [R1+0x14], R3 ;  /* 0x0000140301007387 */ /* 0x000fe20000100800 */
[----:B------:R-:W-:-:S02]  /*f080*/  LOP3.LUT R5, R5, 0x60, R2, 0xf8, !PT ;  /* 0x0000006005057812 */ /* 0x000fc400078ef802 */
[----:B------:R-:W-:Y:S01]  /*f090*/  LOP3.LUT R4, R4, 0x10, R9, 0x78, !PT ;  /* 0x0000001004047812 */ /* 0x000fe200078e7809 */
[----:B------:R0:W-:Y:S01]  /*f0a0*/  STL [R1+0x18], R0 ;  /* 0x0000180001007387 */ /* 0x0001e20000100800 */
[----:B------:R-:W-:Y:S02]  /*f0b0*/  LOP3.LUT R5, R5, 0x100, R2, 0xf8, !PT ;  /* 0x0000010005057812 */ /* 0x000fe400078ef802 */
[----:B------:R-:W-:Y:S02]  /*f0c0*/  LOP3.LUT R8, R8, 0x7f, RZ, 0xc0, !PT ;  /* 0x0000007f08087812 */ /* 0x000fe400078ec0ff */
[----:B------:R-:W-:Y:S02]  /*f0d0*/  LOP3.LUT R17, R5, R4, RZ, 0xfc, !PT ;  /* 0x0000000405117212 */ /* 0x000fe400078efcff */
[----:B------:R-:W-:Y:S02]  /*f0e0*/  SHF.R.U32.HI R4, RZ, 0x2, R8 ;  /* 0x00000002ff047819 */ /* 0x000fe40000011608 */
[----:B------:R-:W-:Y:S01]  /*f0f0*/  LOP3.LUT R36, R36, 0x30, RZ, 0xc0, !PT ;  /* 0x0000003024247812 */ /* 0x000fe200078ec0ff */
[----:B0-----:R-:W-:Y:S01]  /*f100*/  IMAD.IADD R0, R18, 0x1, R0 ;  /* 0x0000000112007824 */ /* 0x001fe200078e0200 */
[----:B------:R-:W-:-:S02]  /*f110*/  LOP3.LUT R2, R4, 0x60, R2, 0xf8, !PT ;  /* 0x0000006004027812 */ /* 0x000fc400078ef802 */
[C---:B------:R-:W-:Y:S02]  /*f120*/  LOP3.LUT R4, R36.reuse, 0x40, RZ, 0xfc, !PT ;  /* 0x0000004024047812 */ /* 0x040fe400078efcff */
[----:B------:R0:W-:Y:S01]  /*f130*/  STL [R1+0x1c], R0 ;  /* 0x00001c0001007387 */ /* 0x0001e20000100800 */
[----:B------:R-:W-:Y:S02]  /*f140*/  LOP3.LUT R3, R36, 0x80, RZ, 0xfc, !PT ;  /* 0x0000008024037812 */ /* 0x000fe400078efcff */
[----:B------:R-:W-:-:S07]  /*f150*/  LOP3.LUT R2, R2, 0x80, RZ, 0xfc, !PT ;  /* 0x0000008002027812 */ /* 0x000fce00078efcff */
.L_x_4165:
[----:B------:R-:W-:Y:S01]  /*f160*/  ULDC.64 UR4, c[0x0][0xc88] ;  /* 0x0003220000047ab9 */ /* 0x000fe20000000a00 */
[----:B------:R-:W-:Y:S01]  /*f170*/  ULDC.64 UR6, c[0x0][0xa18] ;  /* 0x0002860000067ab9 */ /* 0x000fe20000000a00 */
[----:B------:R-:W-:Y:S01]  /*f180*/  UIMAD.WIDE UR4, UR39, 0x4, UR4 ;  /* 0x00000004270478a5 */ /* 0x000fe2000f8e0204 */
[----:B------:R-:W-:Y:S01]  /*f190*/  IMAD.MOV.U32 R37, RZ, RZ, RZ ;  /* 0x000000ffff257224 */ /* 0x000fe200078e00ff */
[----:B0-----:R-:W0:Y:S04]  /*f1a0*/  LDC R0, c[0x0][0x424] ;  /* 0x00010900ff007b82 */ /* 0x001e280000000800 */
[----:B--2---:R-:W-:Y:S02]  /*f1b0*/  IMAD.U32 R2, RZ, RZ, UR4 ;  /* 0x00000004ff027e24 */ /* 0x004fe4000f8e00ff */
[----:B------:R-:W-:Y:S01]  /*f1c0*/  IMAD.U32 R3, RZ, RZ, UR5 ;  /* 0x00000005ff037e24 */ /* 0x000fe2000f8e00ff */
[----:B------:R-:W-:Y:S01]  /*f1d0*/  ULDC.64 UR4, c[0x0][0xa28] ;  /* 0x00028a0000047ab9 */ /* 0x000fe20000000a00 */
[----:B-1----:R-:W1:Y:S03]  /*f1e0*/  LDC R7, c[0x0][0x2f0] ;  /* 0x0000bc00ff077b82 */ /* 0x002e660000000800 */
        /* <DEDUP_REMOVED lines=21> */
[----:B--2---:R-:W-:-:S03]  /*f340*/  IMAD.U32 R2, RZ, RZ, UR4 ;  /* 0x00000004ff027e24 */ /* 0x004fc6000f8e00ff */
[----:B------:R-:W-:Y:S01]  /*f350*/  UISETP.NE.AND.EX UP0, UPT, UR7, URZ, UPT, UP0 ;  /* 0x0000003f0700728c */ /* 0x000fe2000bf05300 */
[----:B------:R-:W-:-:S05]  /*f360*/  IMAD.U32 R3, RZ, RZ, UR5 ;  /* 0x00000005ff037e24 */ /* 0x000fca000f8e00ff */
[----:B------:R-:W-:Y:S02]  /*f370*/  PLOP3.LUT P1, PT, PT, PT, UP0, 0x80, 0x0 ;  /* 0x000000000000781c */ /* 0x000fe40003f2f008 */
[----:B------:R-:W-:Y:S01]  /*f380*/  PLOP3.LUT P2, PT, PT, PT, UP2, 0x80, 0x0 ;  /* 0x000000000000781c */ /* 0x000fe20003f4f028 */
[----:B------:R-:W5:Y:S02]  /*f390*/  @P0 LDG.E R6, desc[UR52][R2.64] ;  /* 0x0000003402060981 */ /* 0x000f64000c1e1900 */
[----:B------:R-:W-:-:S04]  /*f3a0*/  @UP0 UIADD3 UR4, UP1, UR36, UR6, URZ ;  /* 0x0000000624040290 */ /* 0x000fc8000ff3e03f */
[----:B------:R-:W-:Y:S02]  /*f3b0*/  @UP0 UIADD3.X UR5, UR37, UR7, URZ, UP1, !UPT ;  /* 0x0000000725050290 */ /* 0x000fe40008ffe43f */
[----:B------:R-:W-:-:S04]  /*f3c0*/  IMAD.U32 R4, RZ, RZ, UR4 ;  /* 0x00000004ff047e24 */ /* 0x000fc8000f8e00ff */
        /* <DEDUP_REMOVED lines=12> */
.L_x_4090:
        /* <DEDUP_REMOVED lines=16> */
.L_x_4091:
        /* <DEDUP_REMOVED lines=9> */
.L_x_4092:
[----:B------:R-:W2:Y:S01]  /*f620*/  LDL R22, [R1+0x8] ;  /* 0x0000080001167983 */ /* 0x000ea20000100800 */
[----:B-----5:R-:W-:-:S04]  /*f630*/  IMAD.IADD R23, R0, 0x1, -R37 ;  /* 0x0000000100177824 */ /* 0x020fc800078e0a25 */
[C---:B-1----:R-:W-:Y:S01]  /*f640*/  VIADD R2, R23.reuse, 0x9f ;  /* 0x0000009f17027836 */ /* 0x042fe20000000000 */
[----:B------:R-:W-:-:S03]  /*f650*/  ISETP.GE.AND P0, PT, R23, 0x1, PT ;  /* 0x000000011700780c */ /* 0x000fc60003f06270 */
[----:B------:R-:W-:Y:S01]  /*f660*/  IMAD.HI R2, R2, 0x66666667, RZ ;  /* 0x6666666702027827 */ /* 0x000fe200078e02ff */
[----:B--2---:R-:W-:-:S04]  /*f670*/  LOP3.LUT R0, R22, 0xff000000, RZ, 0xc0, !PT ;  /* 0xff00000016007812 */ /* 0x004fc800078ec0ff */
[----:B------:R-:W-:Y:S02]  /*f680*/  SHF.R.U32.HI R3, RZ, 0x8, R0 ;  /* 0x00000008ff037819 */ /* 0x000fe40000011600 */
[----:B------:R-:W-:-:S04]  /*f690*/  LOP3.LUT R0, R22, 0xff0000, RZ, 0xc0, !PT ;  /* 0x00ff000016007812 */ /* 0x000fc800078ec0ff */
[----:B------:R-:W-:Y:S02]  /*f6a0*/  LEA.HI R5, R0, R3, RZ, 0x10 ;  /* 0x0000000300057211 */ /* 0x000fe400078f80ff */
[----:B------:R-:W-:Y:S02]  /*f6b0*/  SHF.R.U32.HI R3, RZ, 0x1f, R2 ;  /* 0x0000001fff037819 */ /* 0x000fe40000011602 */
[----:B------:R-:W-:Y:S02]  /*f6c0*/  LOP3.LUT R4, R5, 0xff, RZ, 0xc0, !PT ;  /* 0x000000ff05047812 */ /* 0x000fe400078ec0ff */
[----:B------:R-:W-:Y:S01]  /*f6d0*/  LEA.HI.SX32 R0, R2, R3, 0x1a ;  /* 0x0000000302007211 */ /* 0x000fe200078fd2ff */
[----:B------:R-:W-:Y:S01]  /*f6e0*/  IMAD.MOV.U32 R3, RZ, RZ, RZ ;  /* 0x000000ffff037224 */ /* 0x000fe200078e00ff */
        /* <DEDUP_REMOVED lines=8> */
[----:B------:R-:W-:Y:S02]  /*f770*/  ISETP.GE.AND P2, PT, R9, RZ, PT ;  /* 0x000000ff0900720c */ /* 0x000fe40003f46270 */
[----:B-1----:R-:W1:Y:S02]  /*f780*/  MUFU.RCP R7, R7 ;  /* 0x0000000700077308 */ /* 0x002e640000001000 */
[----:B-1----:R-:W-:Y:S01]  /*f790*/  VIADD R2, R7, 0xffffffe ;  /* 0x0ffffffe07027836 */ /* 0x002fe20000000000 */
[----:B------:R-:W-:-:S05]  /*f7a0*/  IABS R7, R5 ;  /* 0x0000000500077213 */ /* 0x000fca0000000000 */
[----:B------:R1:W2:Y:S01]  /*f7b0*/  F2I.FTZ.U32.TRUNC.NTZ R3, R2 ;  /* 0x0000000200037305 */ /* 0x0002a2000021f000 */
[----:B------:R-:W-:Y:S02]  /*f7c0*/  IMAD.MOV R7, RZ, RZ, -R7 ;  /* 0x000000ffff077224 */ /* 0x000fe400078e0a07 */
[----:B-1----:R-:W-:Y:S02]  /*f7d0*/  IMAD.MOV.U32 R2, RZ, RZ, RZ ;  /* 0x000000ffff027224 */ /* 0x002fe400078e00ff */
[----:B--2---:R-:W-:-:S04]  /*f7e0*/  IMAD.MOV R11, RZ, RZ, -R3 ;  /* 0x000000ffff0b7224 */ /* 0x004fc800078e0a03 */
        /* <DEDUP_REMOVED lines=13> */
.L_x_4093:
[-C--:B------:R-:W-:Y:S01]  /*f8c0*/  IMAD R2, R4, R3.reuse, RZ ;  /* 0x0000000304027224 */ /* 0x080fe200078e02ff */
[----:B------:R-:W-:Y:S04]  /*f8d0*/  BSSY B7, `(.L_x_4094) ;  /* 0x0000523000077945 */ /* 0x000fe80003800000 */
[----:B------:R-:W-:Y:S01]  /*f8e0*/  VIADDMNMX R0, R2, R3, R0, PT ;  /* 0x0000000302007246 */ /* 0x000fe20003800100 */
[----:B------:R1:W-:Y:S03]  /*f8f0*/  STL [R1+0x10], R2 ;  /* 0x0000100201007387 */ /* 0x0003e60000100800 */
[----:B------:R-:W-:-:S13]  /*f900*/  R2UR UR46, R0 ;  /* 0x00000000002e72ca */ /* 0x000fda00000e0000 */
[----:B------:R-:W-:-:S13]  /*f910*/  ISETP.LT.AND P0, PT, R2, UR46, PT ;  /* 0x0000002e02007c0c */ /* 0x000fda000bf01270 */
        /* <DEDUP_REMOVED lines=16> */
[----:B-1----:R-:W-:-:S05]  /*fa20*/  IADD3 R0, R0, UR45, R7 ;  /* 0x0000002d00007c10 */ /* 0x002fca000fffe007 */
[----:B------:R1:W-:Y:S01]  /*fa30*/  STL [R1], R0 ;  /* 0x0000000001007387 */ /* 0x0003e20000100800 */
[----:B------:R-:W-:Y:S05]  /*fa40*/  BRA `(.L_x_4096) ;  /* 0x00000050002c7947 */ /* 0x000fea0003800000 */
.L_x_4095:
        /* <DEDUP_REMOVED lines=20> */
.L_x_4098:
[----:B------:R-:W-:Y:S05]  /*fb90*/  BSYNC B6 ;  /* 0x0000000000067941 */ /* 0x000fea0003800000 */
.L_x_4097:
        /* <DEDUP_REMOVED lines=22> */
.L_x_4100:
[----:B------:R-:W-:Y:S05]  /*fd00*/  BSYNC B6 ;  /* 0x0000000000067941 */ /* 0x000fea0003800000 */
.L_x_4099:
        /* <DEDUP_REMOVED lines=20> */
.L_x_4102:
[----:B------:R-:W-:Y:S05]  /*fe50*/  BSYNC B6 ;  /* 0x0000000000067941 */ /* 0x000fea0003800000 */
.L_x_4101:
        /* <DEDUP_REMOVED lines=19> */
.L_x_4104:
[----:B------:R-:W-:Y:S05]  /*ff90*/  BSYNC B6 ;  /* 0x0000000000067941 */ /* 0x000fea0003800000 */
.L_x_4103:
[----:B------:R-:W-:Y:S01]  /*ffa0*/  ULDC.64 UR4, c[0x0][0x9f8] ;  /* 0x00027e0000047ab9 */ /* 0x000fe20000000a00 */
[----:B------:R-:W1:Y:S01]  /*ffb0*/  LDC R9, c[0x0][0x430] ;  /* 0x00010c00ff097b82 */ /* 0x000e620000000800 */
[----:B------:R-:W-:-:S04]  /*ffc0*/  UISETP.NE.U32.AND UP0, UPT, UR4, URZ, UPT ;  /* 0x0000003f0400728c */ /* 0x000fc8000bf05070 */
[----:B------:R-:W-:-:S06]  /*ffd0*/  UISETP.NE.AND.EX UP0, UPT, UR5, URZ, UPT, UP0 ;  /* 0x0000003f0500728c */ /* 0x000fcc000bf05300 */
[----:B------:R-:W-:-:S05]  /*ffe0*/  PLOP3.LUT P0, PT, PT, PT, UP0, 0x80, 0x0 ;  /* 0x000000000000781c */ /* 0x000fca0003f0f008 */
[----:B------:R-:W-:-:S04]  /*fff0*/  @UP0 UIADD3 UR4, UP1, UR36, UR4, URZ ;  /* 0x0000000424040290 */ /* 0x000fc8000ff3e03f */
[----:B------:R-:W-:Y:S02]  /*10000*/  @UP0 UIADD3.X UR5, UR37, UR5, URZ, UP1, !UPT ;  /* 0x0000000525050290 */ /* 0x000fe40008ffe43f */
[----:B------:R-:W-:-:S04]  /*10010*/  IMAD.U32 R2, RZ, RZ, UR4 ;  /* 0x00000004ff027e24 */ /* 0x000fc8000f8e00ff */
[----:B------:R-:W-:-:S05]  /*10020*/  IMAD.U32 R3, RZ, RZ, UR5 ;  /* 0x00000005ff037e24 */ /* 0x000fca000f8e00ff */
[----:B------:R2:W5:Y:S01]  /*10030*/  @P0 LDG.E R32, desc[UR52][R2.64] ;  /* 0x0000003402200981 */ /* 0x000562000c1e1900 */
[----:B-1----:R-:W-:Y:S01]  /*10040*/  ISETP.NE.AND P1, PT, R9, 0x1, PT ;  /* 0x000000010900780c */ /* 0x002fe20003f25270 */
[----:B------:R-:W-:Y:S01]  /*10050*/  UMOV UR4, 0xffffffff ;  /* 0xffffffff00047882 */ /* 0x000fe20000000000 */
[----:B------:R-:W-:-:S11]  /*10060*/  LOP3.LUT R34, R34, 0xffffffbf, RZ, 0xc0, !PT ;  /* 0xffffffbf22227812 */ /* 0x000fd600078ec0ff */
[----:B------:R-:W1:Y:S01]  /*10070*/  @P1 LDC R5, c[0x0][0x434] ;  /* 0x00010d00ff051b82 */ /* 0x000e620000000800 */
[----:B------:R-:W-:Y:S01]  /*10080*/  @P1 LOP3.LUT R34, R34, 0x40, RZ, 0xfc, !PT ;  /* 0x0000004022221812 */ /* 0x000fe200078efcff */
[----:B--2---:R-:W-:Y:S06]  /*10090*/  BRA.DIV UR4, `(.L_x_4105) ;  /* 0x0000005e04447947 */ /* 0x004fec000b800000 */
.L_x_4185:
[----:B------:R-:W2:Y:S01]  /*100a0*/  S2R R0, SR_TID.X ;  /* 0x0000000000007919 */ /* 0x000ea20000002100 */
[----:B------:R-:W3:Y:S01]  /*100b0*/  @P1 LDC R2, c[0x0][0x438] ;  /* 0x00010e00ff021b82 */ /* 0x000ee20000000800 */
[----:B------:R-:W-:Y:S01]  /*100c0*/  UMOV UR4, 0xa0 ;  /* 0x000000a000047882 */ /* 0x000fe20000000000 */
[----:B-----5:R-:W-:Y:S01]  /*100d0*/  SHF.R.S32.HI R11, RZ, 0x1f, R32 ;  /* 0x0000001fff0b7819 */ /* 0x020fe20000011420 */
[----:B------:R-:W4:Y:S01]  /*100e0*/  S2R R3, SR_TID.X ;  /* 0x0000000000037919 */ /* 0x000f220000002100 */
[----:B------:R-:W-:Y:S01]  /*100f0*/  UIMAD UR4, UR46, UR4, -0xa0 ;  /* 0xffffff602e0474a4 */ /* 0x000fe2000f8e0204 */
[----:B------:R-:W0:Y:S03]  /*10100*/  S2R R6, SR_TID.X ;  /* 0x0000000000067919 */ /* 0x000e260000002100 */
[----:B------:R-:W3:Y:S01]  /*10110*/  @P1 LDC R8, c[0x0][0x434] ;  /* 0x00010d00ff081b82 */ /* 0x000ee20000000800 */
[----:B------:R3:W-:Y:S01]  /*10120*/  STL [R1+0xc], R11 ;  /* 0x00000c0b01007387 */ /* 0x0007e20000100800 */
[----:B--2---:R-:W-:-:S04]  /*10130*/  LOP3.LUT R0, R0, 0x7f, RZ, 0xc0, !PT ;  /* 0x0000007f00007812 */ /* 0x004fc800078ec0ff */
[----:B------:R-:W-:Y:S01]  /*10140*/  SHF.R.U32.HI R4, RZ, 0x2, R0 ;  /* 0x00000002ff047819 */ /* 0x000fe20000011600 */
[C---:B----4-:R-:W-:Y:S01]  /*10150*/  IMAD.SHL.U32 R0, R3.reuse, 0x20, RZ ;  /* 0x0000002003007824 */ /* 0x050fe200078e00ff */
[----:B------:R-:W-:Y:S01]  /*10160*/  LOP3.LUT R3, R3, 0x7f, RZ, 0xc0, !PT ;  /* 0x0000007f03037812 */ /* 0x000fe200078ec0ff */
[----:B0-----:R-:W-:-:S03]  /*10170*/  IMAD.SHL.U32 R13, R6, 0x20, RZ ;  /* 0x00000020060d7824 */ /* 0x001fc600078e00ff */
[----:B------:R-:W-:Y:S02]  /*10180*/  LOP3.LUT R0, R4, 0x60, R0, 0xf8, !PT ;  /* 0x0000006004007812 */ /* 0x000fe400078ef800 */
[----:B------:R-:W-:-:S03]  /*10190*/  SHF.R.U32.HI R3, RZ, 0x2, R3 ;  /* 0x00000002ff037819 */ /* 0x000fc60000011603 */
[----:B------:R-:W-:Y:S01]  /*101a0*/  VIADD R4, R0, UR4 ;  /* 0x0000000400047c36 */ /* 0x000fe20008000000 */
[----:B------:R-:W-:-:S03]  /*101b0*/  LOP3.LUT R13, R3, 0x60, R13, 0xf8, !PT ;  /* 0x00000060030d7812 */ /* 0x000fc600078ef80d */
[----:B------:R-:W-:Y:S01]  /*101c0*/  IMAD.IADD R0, R4, 0x1, R37 ;  /* 0x0000000104007824 */ /* 0x000fe200078e0225 */
[----:B------:R-:W-:-:S03]  /*101d0*/  LOP3.LUT R13, R13, 0x80, RZ, 0xfc, !PT ;  /* 0x000000800d0d7812 */ /* 0x000fc600078efcff */
[----:B-1----:R-:W-:-:S04]  /*101e0*/  @P1 IMAD.HI.U32 R5, R0, R5, RZ ;  /* 0x0000000500051227 */ /* 0x002fc800078e00ff */
[----:B------:R-:W-:Y:S01]  /*101f0*/  IMAD.MOV.U32 R10, RZ, RZ, R0 ;  /* 0x000000ffff0a7224 */ /* 0x000fe200078e0000 */
[----:B---3--:R-:W-:Y:S01]  /*10200*/  @P1 SHF.R.U32.HI R10, RZ, R2, R5 ;  /* 0x00000002ff0a1219 */ /* 0x008fe20000011605 */
[----:B------:R-:W-:Y:S01]  /*10210*/  VIADD R6, R13, UR4 ;  /* 0x000000040d067c36 */ /* 0x000fe20008000000 */
[----:B------:R-:W0:Y:S03]  /*10220*/  @P1 LDC R2, c[0x0][0x438] ;  /* 0x00010e00ff021b82 */ /* 0x000e260000000800 */
[C---:B------:R-:W-:Y:S01]  /*10230*/  IMAD.IADD R5, R6.reuse, 0x1, R37 ;  /* 0x0000000106057824 */ /* 0x040fe200078e0225 */
[----:B------:R-:W-:Y:S01]  /*10240*/  ISETP.GE.AND P0, PT, R6, R23, PT ;  /* 0x000000170600720c */ /* 0x000fe20003f06270 */
[----:B------:R-:W-:Y:S02]  /*10250*/  IMAD.MOV R6, RZ, RZ, -R10 ;  /* 0x000000ffff067224 */ /* 0x000fe400078e0a0a */
[----:B------:R-:W-:Y:S01]  /*10260*/  @P1 IMAD.HI.U32 R3, R5, R8, RZ ;  /* 0x0000000805031227 */ /* 0x000fe200078e00ff */
[----:B------:R-:W-:-:S03]  /*10270*/  ISETP.GT.U32.OR P0, PT, R13, 0x9f, P0 ;  /* 0x0000009f0d00780c */ /* 0x000fc60000704470 */
[----:B------:R-:W-:Y:S02]  /*10280*/  IMAD.MOV.U32 R8, RZ, RZ, R5 ;  /* 0x000000ffff087224 */ /* 0x000fe400078e0005 */
[----:B------:R-:W-:Y:S01]  /*10290*/  IMAD R6, R9, R6, R0 ;  /* 0x0000000609067224 */ /* 0x000fe200078e0200 */
[----:B0-----:R-:W-:-:S07]  /*102a0*/  @P1 SHF.R.U32.HI R8, RZ, R2, R3 ;  /* 0x00000002ff081219 */ /* 0x001fce0000011603 */
[----:B------:R-:W0:Y:S01]  /*102b0*/  @!P0 LDC.64 R2, c[0x0][0x428] ;  /* 0x00010a00ff028b82 */ /* 0x000e220000000a00 */
[----:B------:R-:W-:Y:S01]  /*102c0*/  ISETP.GE.AND P1, PT, R4, R23, PT ;  /* 0x000000170400720c */ /* 0x000fe20003f26270 */
[----:B------:R-:W-:-:S04]  /*102d0*/  IMAD.MOV R7, RZ, RZ, -R8 ;  /* 0x000000ffff077224 */ /* 0x000fc800078e0a08 */
[----:B------:R-:W-:Y:S01]  /*102e0*/  IMAD R7, R9, R7, R5 ;  /* 0x0000000709077224 */ /* 0x000fe200078e0205 */
[----:B------:R-:W-:Y:S01]  /*102f0*/  @!P0 SHF.R.S32.HI R9, RZ, 0x1f, R8 ;  /* 0x0000001fff098819 */ /* 0x000fe20000011408 */
[----:B------:R-:W1:Y:S01]  /*10300*/  @!P0 LDC.64 R4, c[0x0][0x418] ;  /* 0x00010600ff048b82 */ /* 0x000e620000000a00 */
[----:B0-----:R-:W-:-:S04]  /*10310*/  @!P0 IMAD R0, R11, R2, RZ ;  /* 0x000000020b008224 */ /* 0x001fc800078e02ff */
[C---:B------:R-:W-:Y:S02]  /*10320*/  @!P0 IMAD R0, R32.reuse, R3, R0 ;  /* 0x0000000320008224 */ /* 0x040fe400078e0200 */
[----:B------:R-:W-:Y:S02]  /*10330*/  @!P0 IMAD.WIDE.U32 R2, R32, R2, R8 ;  /* 0x0000000220028225 */ /* 0x000fe400078e0008 */
[----:B------:R-:W0:Y:S02]  /*10340*/  LDC R9, c[0x0][0x2f4] ;  /* 0x0000bd00ff097b82 */ /* 0x000e240000000800 */
[----:B------:R-:W-:Y:S01]  /*10350*/  @!P0 IMAD.IADD R0, R0, 0x1, R3 ;  /* 0x0000000100008824 */ /* 0x000fe200078e0203 */
[----:B-1----:R-:W-:Y:S01]  /*10360*/  @!P0 LEA R4, P2, R2, R4, 0x2 ;  /* 0x0000000402048211 */ /* 0x002fe200078410ff */
[----:B------:R-:W-:-:S03]  /*10370*/  IMAD.MOV.U32 R8, RZ, RZ, RZ ;  /* 0x000000ffff087224 */ /* 0x000fc600078e00ff */
[----:B------:R-:W-:Y:S02]  /*10380*/  @!P0 LEA.HI.X R5, R2, R5, R0, 0x2, P2 ;  /* 0x0000000502058211 */ /* 0x000fe400010f1400 */
[----:B------:R-:W1:Y:S03]  /*10390*/  @!P1 LDC.64 R2, c[0x0][0x428] ;  /* 0x00010a00ff029b82 */ /* 0x000e660000000a00 */
[----:B------:R2:W5:Y:S05]  /*103a0*/  @!P0 LDG.E R8, desc[UR52][R4.64] ;  /* 0x0000003404088981 */ /* 0x00056a000c1e1900 */
[----:B--2---:R-:W2:Y:S01]  /*103b0*/  @!P1 LDC.64 R4, c[0x0][0x418] ;  /* 0x00010600ff049b82 */ /* 0x004ea20000000a00 */
[----:B-1----:R-:W-:Y:S01]  /*103c0*/  @!P1 IMAD R0, R11, R2, RZ ;  /* 0x000000020b009224 */ /* 0x002fe200078e02ff */
[----:B------:R-:W-:-:S03]  /*103d0*/  @!P1 SHF.R.S32.HI R11, RZ, 0x1f, R10 ;  /* 0x0000001fff0b9819 */ /* 0x000fc6000001140a */
[C---:B------:R-:W-:Y:S02]  /*103e0*/  @!P1 IMAD R0, R32.reuse, R3, R0 ;  /* 0x0000000320009224 */ /* 0x040fe400078e0200 */
[----:B------:R-:W-:Y:S01]  /*103f0*/  @!P1 IMAD.WIDE.U32 R2, R32, R2, R10 ;  /* 0x0000000220029225 */ /* 0x000fe200078e000a */
[----:B------:R-:W-:-:S03]  /*10400*/  ISETP.GT.U32.AND P2, PT, R13, 0x9f, PT ;  /* 0x0000009f0d00780c */ /* 0x000fc60003f44070 */
[----:B------:R-:W-:Y:S01]  /*10410*/  @!P1 IMAD.IADD R0, R3, 0x1, R0 ;  /* 0x0000000103009824 */ /* 0x000fe200078e0200 */
[----:B--2---:R-:W-:-:S04]  /*10420*/  @!P1 LEA R10, P0, R2, R4, 0x2 ;  /* 0x00000004020a9211 */ /* 0x004fc800078010ff */
[----:B------:R-:W-:Y:S01]  /*10430*/  @!P1 LEA.HI.X R11, R2, R5, R0, 0x2, P0 ;  /* 0x00000005020b9211 */ /* 0x000fe200000f1400 */
[----:B------:R-:W-:Y:S01]  /*10440*/  IMAD.MOV.U32 R5, RZ, RZ, RZ ;  /* 0x000000ffff057224 */ /* 0x000fe200078e00ff */
[----:B------:R-:W-:Y:S01]  /*10450*/  LOP3.LUT R34, R34, 0xfffffff7, RZ, 0xc0, !PT ;  /* 0xfffffff722227812 */ /* 0x000fe200078ec0ff */
[----:B------:R-:W-:-:S04]  /*10460*/  IMAD.U32 R14, RZ, RZ, UR42 ;  /* 0x0000002aff0e7e24 */ /* 0x000fc8000f8e00ff */
[----:B------:R1:W5:Y:S01]  /*10470*/  @!P1 LDG.E R5, desc[UR52][R10.64] ;  /* 0x000000340a059981 */ /* 0x000362000c1e1900 */
[----:B0-----:R-:W-:Y:S01]  /*10480*/  ISETP.GE.AND P1, PT, R36, R9, PT ;  /* 0x000000092400720c */ /* 0x001fe20003f26270 */
[----:B------:R-:W-:Y:S01]  /*10490*/  IMAD.U32 R0, RZ, RZ, UR46 ;  /* 0x0000002eff007e24 */ /* 0x000fe2000f8e00ff */
[----:B------:R-:W-:Y:S02]  /*104a0*/  @P2 LOP3.LUT R34, R34, 0x8, RZ, 0xfc, !PT ;  /* 0x0000000822222812 */ /* 0x000fe400078efcff */
[----:B------:R-:W-:Y:S01]  /*104b0*/  ISETP.NE.AND P3, PT, R14, 0x3, PT ;  /* 0x000000030e00780c */ /* 0x000fe20003f65270 */
[----:B------:R-:W-:Y:S01]  /*104c0*/  VIADD R0, R0, 0xffffffff ;  /* 0xffffffff00007836 */ /* 0x000fe20000000000 */
[----:B------:R-:W-:Y:S02]  /*104d0*/  LOP3.LUT R34, R34, 0xffffffef, RZ, 0xc0, !PT ;  /* 0xffffffef22227812 */ /* 0x000fe400078ec0ff */
[----:B------:R-:W-:Y:S02]  /*104e0*/  LOP3.LUT R12, R36, 0x40, RZ, 0xfc, !PT ;  /* 0x00000040240c7812 */ /* 0x000fe400078efcff */
[----:B------:R-:W-:-:S02]  /*104f0*/  LOP3.LUT R34, R34, 0xfffffffb, RZ, 0xc0, !PT ;  /* 0xfffffffb22227812 */ /* 0x000fc400078ec0ff */
[----:B------:R-:W-:Y:S02]  /*10500*/  ISETP.GE.AND P0, PT, R12, R9, PT ;  /* 0x000000090c00720c */ /* 0x000fe40003f06270 */
[----:B------:R-:W-:Y:S02]  /*10510*/  @P1 LOP3.LUT R34, R34, 0x4, RZ, 0xfc, !PT ;  /* 0x0000000422221812 */ /* 0x000fe400078efcff */
[----:B------:R-:W-:Y:S02]  /*10520*/  LOP3.LUT R12, R36, 0x80, RZ, 0xfc, !PT ;  /* 0x00000080240c7812 */ /* 0x000fe400078efcff */
[----:B------:R-:W-:Y:S02]  /*10530*/  @P3 LOP3.LUT R34, R34, 0x10, RZ, 0xfc, !PT ;  /* 0x0000001022223812 */ /* 0x000fe400078efcff */
[----:B------:R-:W-:Y:S02]  /*10540*/  LOP3.LUT R22, R22, 0xffff, RZ, 0xc0, !PT ;  /* 0x0000ffff16167812 */ /* 0x000fe400078ec0ff */
[----:B------:R-:W-:-:S04]  /*10550*/  LOP3.LUT R34, R34, 0xfffffffd, RZ, 0xc0, !PT ;  /* 0xfffffffd22227812 */ /* 0x000fc800078ec0ff */
[----:B------:R-:W-:Y:S02]  /*10560*/  @P0 LOP3.LUT R34, R34, 0x2, RZ, 0xfc, !PT ;  /* 0x0000000222220812 */ /* 0x000fe400078efcff */
[----:B------:R-:W-:Y:S02]  /*10570*/  ISETP.GE.AND P0, PT, R12, R9, PT ;  /* 0x000000090c00720c */ /* 0x000fe40003f06270 */
[----:B------:R-:W-:-:S11]  /*10580*/  LOP3.LUT R34, R34, 0xfffffffe, RZ, 0xc0, !PT ;  /* 0xfffffffe22227812 */ /* 0x000fd600078ec0ff */
[----:B------:R-:W-:Y:S01]  /*10590*/  @P0 LOP3.LUT R34, R34, 0x1, RZ, 0xfc, !PT ;  /* 0x0000000122220812 */ /* 0x000fe200078efcff */
[----:B-1----:R-:W-:Y:S06]  /*105a0*/  @!P3 BRA `(.L_x_4106) ;  /* 0x000000000004b947 */ /* 0x002fec0003800000 */
[----:B------:R-:W-:Y:S01]  /*105b0*/  BPT.TRAP 0x1 ;  /* 0x000000040000795c */ /* 0x000fe20000300000 */
.L_x_4106:
[----:B------:R-:W-:Y:S01]  /*105c0*/  IMAD R4, R30, 0x8, R18 ;  /* 0x000000081e047824 */ /* 0x000fe200078e0212 */
[----:B------:R-:W-:Y:S01]  /*105d0*/  SHF.L.U32 R31, R33, 0x1f, RZ ;  /* 0x0000001f211f7819 */ /* 0x000fe200000006ff */
[----:B------:R-:W-:Y:S01]  /*105e0*/  BSSY B0, `(.L_x_4107) ;  /* 0x0000004000007945 */ /* 0x000fe20003800000 */
[----:B------:R-:W-:Y:S02]  /*105f0*/  SHF.R.S32.HI R25, RZ, 0x1f, R6 ;  /* 0x0000001fff197819 */ /* 0x000fe40000011406 */
[----:B------:R-:W0:Y:S02]  /*10600*/  SYNCS.PHASECHK.TRANS64.TRYWAIT P0, [R4+URZ+0x33480], R31 ;  /* 0x0334801f040075a7 */ /* 0x000e24000800017f */
[----:B0-----:R-:W-:Y:S05]  /*10610*/  @!P0 BRA `(.L_x_4108) ;  /* 0x0000005800108947 */ /* 0x001fea0003800000 */
.L_x_4186:
[----:B------:R-:W-:Y:S05]  /*10620*/  BSYNC B0 ;  /* 0x0000000000007941 */ /* 0x000fea0003800000 */
.L_x_4107:
[----:B------:R-:W2:Y:S01]  /*10630*/  LDL R12, [R1+0x18] ;  /* 0x00001800010c7983 */ /* 0x000ea20000100800 */
[----:B------:R-:W-:Y:S01]  /*10640*/  ULDC.64 UR4, c[0x0][0x328] ;  /* 0x0000ca0000047ab9 */ /* 0x000fe20000000a00 */
[----:B-----5:R-:W-:Y:S01]  /*10650*/  SHF.R.S32.HI R27, RZ, 0x1f, R5 ;  /* 0x0000001fff1b7819 */ /* 0x020fe20000011405 */
[----:B------:R-:W-:Y:S01]  /*10660*/  IMAD R9, R25, UR4, RZ ;  /* 0x0000000419097c24 */ /* 0x000fe2000f8e02ff */
[----:B------:R-:W1:Y:S01]  /*10670*/  S2R R13, SR_TID.X ;  /* 0x00000000000d7919 */ /* 0x000e620000002100 */
[C---:B------:R-:W-:Y:S01]  /*10680*/  IMAD.WIDE.U32 R2, R6.reuse, UR4, RZ ;  /* 0x0000000406027c25 */ /* 0x040fe2000f8e00ff */
[----:B------:R-:W-:Y:S01]  /*10690*/  ULDC.64 UR6, c[0x0][0x338] ;  /* 0x0000ce0000067ab9 */ /* 0x000fe20000000a00 */
[----:B------:R-:W-:Y:S02]  /*106a0*/  SHF.R.S32.HI R26, RZ, 0x1f, R7 ;  /* 0x0000001fff1a7819 */ /* 0x000fe40000011407 */
[----:B------:R-:W-:Y:S01]  /*106b0*/  IMAD R9, R6, UR5, R9 ;  /* 0x0000000506097c24 */ /* 0x000fe2000f8e0209 */
[----:B------:R-:W-:Y:S01]  /*106c0*/  SHF.R.S32.HI R28, RZ, 0x1f, R8 ;  /* 0x0000001fff1c7819 */ /* 0x000fe20000011408 */
[----:B------:R-:W-:Y:S01]  /*106d0*/  IMAD R10, R27, UR6, RZ ;  /* 0x000000061b0a7c24 */ /* 0x000fe2000f8e02ff */
[----:B------:R-:W-:Y:S01]  /*106e0*/  LOP3.LUT R34, R34, 0xffffffdf, RZ, 0xc0, !PT ;  /* 0xffffffdf22227812 */ /* 0x000fe200078ec0ff */
[----:B------:R-:W-:-:S02]  /*106f0*/  IMAD.IADD R3, R3, 0x1, R9 ;  /* 0x0000000103037824 */ /* 0x000fc400078e0209 */
[C---:B------:R-:W-:Y:S02]  /*10700*/  IMAD R10, R5.reuse, UR7, R10 ;  /* 0x00000007050a7c24 */ /* 0x040fe4000f8e020a */
[----:B------:R-:W-:-:S04]  /*10710*/  IMAD.WIDE.U32 R2, R5, UR6, R2 ;  /* 0x0000000605027c25 */ /* 0x000fc8000f8e0002 */
[----:B------:R-:W-:Y:S02]  /*10720*/  IMAD R9, R0, -0xa0, R23 ;  /* 0xffffff6000097824 */ /* 0x000fe400078e0217 */
[----:B------:R-:W-:Y:S02]  /*10730*/  IMAD R0, R26, UR4, RZ ;  /* 0x000000041a007c24 */ /* 0x000fe4000f8e02ff */
[----:B------:R-:W-:Y:S02]  /*10740*/  IMAD.IADD R11, R3, 0x1, R10 ;  /* 0x00000001030b7824 */ /* 0x000fe400078e020a */
[----:B------:R-:W-:Y:S02]  /*10750*/  IMAD.MOV.U32 R10, RZ, RZ, R2 ;  /* 0x000000ffff0a7224 */ /* 0x000fe400078e0002 */
[C---:B------:R-:W-:Y:S02]  /*10760*/  IMAD R0, R7.reuse, UR5, R0 ;  /* 0x0000000507007c24 */ /* 0x040fe4000f8e0200 */
[----:B------:R-:W-:Y:S01]  /*10770*/  IMAD.WIDE.U32 R2, R7, UR4, RZ ;  /* 0x0000000407027c25 */ /* 0x000fe2000f8e00ff */
[----:B------:R-:W-:-:S03]  /*10780*/  ULDC.64 UR4, c[0x0][0x330] ;  /* 0x0000cc0000047ab9 */ /* 0x000fc60000000a00 */
[----:B------:R-:W-:Y:S01]  /*10790*/  IMAD.IADD R3, R3, 0x1, R0 ;  /* 0x0000000103037824 */ /* 0x000fe200078e0200 */
[----:B-1----:R-:W-:Y:S01]  /*107a0*/  LOP3.LUT R13, R13, 0x7f, RZ, 0xc0, !PT ;  /* 0x0000007f0d0d7812 */ /* 0x002fe200078ec0ff */
[----:B------:R-:W-:Y:S02]  /*107b0*/  IMAD R0, R28, UR6, RZ ;  /* 0x000000061c007c24 */ /* 0x000fe4000f8e02ff */
[----:B------:R-:W-:Y:S01]  /*107c0*/  IMAD.WIDE.U32 R2, R8, UR6, R2 ;  /* 0x0000000608027c25 */ /* 0x000fe2000f8e0002 */
[----:B------:R-:W-:-:S03]  /*107d0*/  SHF.R.U32.HI R13, RZ, 0x2, R13 ;  /* 0x00000002ff0d7819 */ /* 0x000fc6000001160d */
[----:B------:R-:W-:Y:S01]  /*107e0*/  IMAD R0, R8, UR7, R0 ;  /* 0x0000000708007c24 */ /* 0x000fe2000f8e0200 */
[----:B------:R-:W-:Y:S01]  /*107f0*/  ULDC.64 UR6, c[0x0][0x318] ;  /* 0x0000c60000067ab9 */ /* 0x000fe20000000a00 */
[----:B------:R-:W-:-:S04]  /*10800*/  IMAD.WIDE.U32 R10, R22, UR4, R10 ;  /* 0x00000004160a7c25 */ /* 0x000fc8000f8e000a */
[----:B------:R-:W-:Y:S01]  /*10810*/  IMAD.IADD R3, R3, 0x1, R0 ;  /* 0x0000000103037824 */ /* 0x000fe200078e0200 */
[----:B------:R-:W-:Y:S01]  /*10820*/  IADD3 R20, P0, R10, UR6, RZ ;  /* 0x000000060a147c10 */ /* 0x000fe2000ff1e0ff */
[C---:B------:R-:W-:Y:S02]  /*10830*/  IMAD R23, R22.reuse, UR5, RZ ;  /* 0x0000000516177c24 */ /* 0x040fe4000f8e02ff */
[----:B------:R-:W-:Y:S01]  /*10840*/  IMAD.WIDE.U32 R2, R22, UR4, R2 ;  /* 0x0000000416027c25 */ /* 0x000fe2000f8e0002 */
[----:B------:R-:W-:Y:S02]  /*10850*/  UMOV UR4, 0xffffffff ;  /* 0xffffffff00047882 */ /* 0x000fe40000000000 */
[----:B------:R-:W-:Y:S01]  /*10860*/  IADD3.X R10, R11, UR7, R23, P0, !PT ;  /* 0x000000070b0a7c10 */ /* 0x000fe200087fe417 */
[----:B------:R-:W-:Y:S01]  /*10870*/  IMAD.IADD R9, R9, 0x1, -R13 ;  /* 0x0000000109097824 */ /* 0x000fe200078e0a0d */
[----:B------:R-:W-:-:S04]  /*10880*/  IADD3 R24, P0, R2, UR6, RZ ;  /* 0x0000000602187c10 */ /* 0x000fc8000ff1e0ff */
[----:B------:R-:W-:Y:S02]  /*10890*/  IADD3.X R23, R23, UR7, R3, P0, !PT ;  /* 0x0000000717177c10 */ /* 0x000fe400087fe403 */
[----:B------:R-:W-:-:S13]  /*108a0*/  ISETP.GE.AND P0, PT, R9, 0x1, PT ;  /* 0x000000010900780c */ /* 0x000fda0003f06270 */
[----:B------:R-:W-:Y:S01]  /*108b0*/  @P0 LOP3.LUT R34, R34, 0x20, RZ, 0xfc, !PT ;  /* 0x0000002022220812 */ /* 0x000fe200078efcff */
[----:B--2---:R-:W-:Y:S01]  /*108c0*/  IMAD R21, R30, 0x7800, R12 ;  /* 0x000078001e157824 */ /* 0x004fe200078e020c */
[----:B------:R-:W-:Y:S06]  /*108d0*/  BRA.DIV UR4, `(.L_x_4109) ;  /* 0x0000005604747947 */ /* 0x000fec000b800000 */
[----:B------:R-:W1:Y:S01]  /*108e0*/  SHFL.IDX PT, R2, R20, RZ, 0x1c1f ;  /* 0x001c1fff14027589 */ /* 0x000e6200000e0000 */
[----:B------:R-:W2:Y:S01]  /*108f0*/  LDC R12, c[0x0][0x2f4] ;  /* 0x0000bd00ff0c7b82 */ /* 0x000ea20000000800 */
[C---:B------:R-:W-:Y:S02]  /*10900*/  LOP3.LUT R13, R36.reuse, 0x40, RZ, 0xfc, !PT ;  /* 0x00000040240d7812 */ /* 0x040fe400078efcff */
[----:B------:R-:W3:Y:S01]  /*10910*/  SHFL.IDX PT, R0, R10, RZ, 0x1c1f ;  /* 0x001c1fff0a007589 */ /* 0x000ee200000e0000 */
[----:B------:R-:W-:Y:S02]  /*10920*/  LOP3.LUT R11, R36, 0x80, RZ, 0xfc, !PT ;  /* 0x00000080240b7812 */ /* 0x000fe400078efcff */
[C---:B------:R-:W-:Y:S01]  /*10930*/  ISETP.GE.AND P6, PT, R9.reuse, 0x81, PT ;  /* 0x000000810900780c */ /* 0x040fe20003fc6270 */
[----:B------:R-:W-:Y:S01]  /*10940*/  SHFL.IDX PT, R23, R23, RZ, 0x1c1f ;  /* 0x001c1fff17177589 */ /* 0x000fe200000e0000 */
[----:B------:R-:W-:Y:S02]  /*10950*/  LOP3.LUT R34, R34, 0xffffff7f, RZ, 0xc0, !PT ;  /* 0xffffff7f22227812 */ /* 0x000fe400078ec0ff */
[----:B------:R-:W-:-:S02]  /*10960*/  ISETP.GE.AND P5, PT, R9, 0x21, PT ;  /* 0x000000210900780c */ /* 0x000fc40003fa6270 */
[----:B------:R-:W-:-:S07]  /*10970*/  ISETP.GE.AND P4, PT, R9, 0x41, PT ;  /* 0x000000410900780c */ /* 0x000fce0003f86270 */
[----:B------:R-:W-:Y:S02]  /*10980*/  @P6 LOP3.LUT R34, R34, 0x80, RZ, 0xfc, !PT ;  /* 0x0000008022226812 */ /* 0x000fe400078efcff */
[C---:B-1----:R-:W-:Y:S02]  /*10990*/  IADD3 R2, P0, R36.reuse, R2, RZ ;  /* 0x0000000224027210 */ /* 0x042fe40007f1e0ff */
[-C--:B--2---:R-:W-:Y:S02]  /*109a0*/  ISETP.GE.AND P2, PT, R36, R12.reuse, PT ;  /* 0x0000000c2400720c */ /* 0x084fe40003f46270 */
[----:B------:R-:W-:Y:S01]  /*109b0*/  ISETP.GE.AND P1, PT, R13, R12, PT ;  /* 0x0000000c0d00720c */ /* 0x000fe20003f26270 */
[----:B---3--:R-:W-:Y:S01]  /*109c0*/  IMAD.X R3, RZ, RZ, R0, P0 ;  /* 0x000000ffff037224 */ /* 0x008fe200000e0600 */
[C---:B------:R-:W-:Y:S01]  /*109d0*/  ISETP.LT.OR P0, PT, R9.reuse, 0x1, P2 ;  /* 0x000000010900780c */ /* 0x040fe20001701670 */
[----:B------:R-:W-:Y:S01]  /*109e0*/  IMAD.IADD R0, R18, 0x1, R21 ;  /* 0x0000000112007824 */ /* 0x000fe200078e0215 */
[----:B------:R-:W-:-:S11]  /*109f0*/  ISETP.LT.OR P3, PT, R9, 0x1, P1 ;  /* 0x000000010900780c */ /* 0x000fd60000f61670 */
        /* <DEDUP_REMOVED lines=30> */
[----:B------:R-:W-:Y:S01]  /*10be0*/  LDGSTS.E.BYPASS.LTC128B.128 [R0+0x10a00], desc[UR52][R2.64], !P3 ;  /* 0x10a0000002007fae */ /* 0x000fe2000d901d74 */
[----:B------:R-:W-:-:S13]  /*10bf0*/  ISETP.LT.OR P3, PT, R9, 0x61, P1 ;  /* 0x000000610900780c */ /* 0x000fda0000f61670 */
[----:B------:R-:W-:Y:S01]  /*10c00*/  LDGSTS.E.BYPASS.LTC128B.128 [R0+0x13200], desc[UR52][R2.64+0x40], !P3 ;  /* 0x1320004002007fae */ /* 0x000fe2000d901d74 */
[----:B------:R-:W-:-:S13]  /*10c10*/  ISETP.LT.OR P3, PT, R9, 0x61, P0 ;  /* 0x000000610900780c */ /* 0x000fda0000761670 */
[----:B------:R1:W-:Y:S01]  /*10c20*/  LDGSTS.E.BYPASS.LTC128B.128 [R0+0x15a00], desc[UR52][R2.64+0x80], !P3 ;  /* 0x15a0008002007fae */ /* 0x0003e2000d901d74 */
[----:B------:R-:W-:-:S03]  /*10c30*/  ISETP.GE.AND P3, PT, R9, 0x61, PT ;  /* 0x000000610900780c */ /* 0x000fc60003f66270 */
[----:B-1----:R1:W2:Y:S10]  /*10c40*/  SHFL.IDX PT, R2, R24, RZ, 0x1c1f ;  /* 0x001c1fff18027589 */ /* 0x0022b400000e0000 */
.L_x_4198:
[C---:B------:R-:W-:Y:S02]  /*10c50*/  ISETP.LT.OR P2, PT, R9.reuse, 0x81, P2 ;  /* 0x000000810900780c */ /* 0x040fe40001741670 */
        /* <DEDUP_REMOVED lines=8> */
[----:B------:R2:W-:Y:S04]  /*10ce0*/  LDGSTS.E.BYPASS.LTC128B.128 [R0+0x13a00], desc[UR52][R2.64+0x40], !P1 ;  /* 0x13a0004002007fae */ /* 0x0005e8000c901d74 */
[----:B------:R2:W-:Y:S01]  /*10cf0*/  LDGSTS.E.BYPASS.LTC128B.128 [R0+0x16200], desc[UR52][R2.64+0x80], !P0 ;  /* 0x1620008002007fae */ /* 0x0005e2000c101d74 */
[----:B------:R-:W-:Y:S01]  /*10d00*/  PLOP3.LUT P0, PT, PT, PT, PT, 0x80, 0x0 ;  /* 0x000000000000781c */ /* 0x000fe20003f0f070 */
[----:B------:R-:W-:-:S12]  /*10d10*/  NOP ;  /* 0x0000000000007918 */ /* 0x000fd80000000000 */
.L_x_4110:
        /* <DEDUP_REMOVED lines=11> */
.L_x_4111:
[----:B------:R2:W-:Y:S01]  /*10dd0*/  SYNCS.ARRIVE.TRANS64.A1T0 RZ, [R4+URZ+0x33470], RZ ;  /* 0x033470ff04ff79a7 */ /* 0x0005e2000810003f */
[----:B------:R-:W-:Y:S05]  /*10de0*/  @!P2 BRA `(.L_x_4112) ;  /* 0x000000000004a947 */ /* 0x000fea0003800000 */
[----:B------:R-:W-:Y:S01]  /*10df0*/  BPT.TRAP 0x1 ;  /* 0x000000040000795c */ /* 0x000fe20000300000 */
.L_x_4112:
[----:B------:R-:W3:Y:S01]  /*10e00*/  SYNCS.PHASECHK.TRANS64.TRYWAIT P0, [R4+URZ+0x33440], R31 ;  /* 0x0334401f040075a7 */ /* 0x000ee2000800017f */
[----:B------:R-:W-:Y:S04]  /*10e10*/  BSSY B0, `(.L_x_4113) ;  /* 0x0000002000007945 */ /* 0x000fe80003800000 */
[----:B---3--:R-:W-:Y:S05]  /*10e20*/  @!P0 BRA `(.L_x_4114) ;  /* 0x00000058002c8947 */ /* 0x008fea0003800000 */
.L_x_4199:
[----:B------:R-:W-:Y:S05]  /*10e30*/  BSYNC B0 ;  /* 0x0000000000007941 */ /* 0x000fea0003800000 */
.L_x_4113:
[----:B------:R-:W-:Y:S01]  /*10e40*/  ULDC.64 UR4, c[0x0][0x300] ;  /* 0x0000c00000047ab9 */ /* 0x000fe20000000a00 */
[----:B------:R-:W-:Y:S01]  /*10e50*/  ULDC.64 UR6, c[0x0][0x310] ;  /* 0x0000c40000067ab9 */ /* 0x000fe20000000a00 */
[----:B------:R-:W-:Y:S02]  /*10e60*/  IMAD R9, R25, UR4, RZ ;  /* 0x0000000419097c24 */ /* 0x000fe4000f8e02ff */
[----:B------:R-:W-:-:S04]  /*10e70*/  IMAD.WIDE.U32 R2, R6, UR4, RZ ;  /* 0x0000000406027c25 */ /* 0x000fc8000f8e00ff */
[----:B------:R-:W-:Y:S02]  /*10e80*/  IMAD R9, R6, UR5, R9 ;  /* 0x0000000506097c24 */ /* 0x000fe4000f8e0209 */
[----:B------:R-:W-:Y:S02]  /*10e90*/  IMAD R27, R27, UR6, RZ ;  /* 0x000000061b1b7c24 */ /* 0x000fe4000f8e02ff */
[----:B------:R-:W-:Y:S02]  /*10ea0*/  IMAD.IADD R3, R3, 0x1, R9 ;  /* 0x0000000103037824 */ /* 0x000fe400078e0209 */
[C---:B------:R-:W-:Y:S02]  /*10eb0*/  IMAD R27, R5.reuse, UR7, R27 ;  /* 0x00000007051b7c24 */ /* 0x040fe4000f8e021b */
[----:B------:R-:W-:-:S04]  /*10ec0*/  IMAD.WIDE.U32 R2, R5, UR6, R2 ;  /* 0x0000000605027c25 */ /* 0x000fc8000f8e0002 */
[----:B------:R-:W-:Y:S02]  /*10ed0*/  IMAD R5, R26, UR4, RZ ;  /* 0x000000041a057c24 */ /* 0x000fe4000f8e02ff */
[----:B------:R-:W-:Y:S02]  /*10ee0*/  IMAD.IADD R11, R3, 0x1, R27 ;  /* 0x00000001030b7824 */ /* 0x000fe400078e021b */
[----:B------:R-:W-:Y:S02]  /*10ef0*/  IMAD.MOV.U32 R10, RZ, RZ, R2 ;  /* 0x000000ffff0a7224 */ /* 0x000fe400078e0002 */
        /* <DEDUP_REMOVED lines=14> */
[----:B------:R-:W-:Y:S02]  /*10fe0*/  IADD3.X R10, R11, UR7, R8, P0, !PT ;  /* 0x000000070b0a7c10 */ /* 0x000fe400087fe408 */
[----:B------:R-:W-:-:S04]  /*10ff0*/  IADD3 R7, P0, R2, UR6, RZ ;  /* 0x0000000602077c10 */ /* 0x000fc8000ff1e0ff */
[----:B------:R-:W-:Y:S01]  /*11000*/  IADD3.X R6, R8, UR7, R3, P0, !PT ;  /* 0x0000000708067c10 */ /* 0x000fe200087fe403 */
[----:B------:R-:W-:Y:S08]  /*11010*/  BRA.DIV UR4, `(.L_x_4115) ;  /* 0x0000005604c47947 */ /* 0x000ff0000b800000 */
[----:B------:R-:W4:Y:S01]  /*11020*/  SHFL.IDX PT, R3, R5, RZ, 0x1c1f ;  /* 0x001c1fff05037589 */ /* 0x000f2200000e0000 */
[----:B------:R-:W-:Y:S01]  /*11030*/  LOP3.LUT R34, R34, 0xfffffdff, RZ, 0xc0, !PT ;  /* 0xfffffdff22227812 */ /* 0x000fe200078ec0ff */
[----:B------:R-:W5:Y:S01]  /*11040*/  LDC R9, c[0x0][0x2f4] ;  /* 0x0000bd00ff097b82 */ /* 0x000f620000000800 */
[----:B------:R-:W-:Y:S01]  /*11050*/  LOP3.LUT R11, R36, 0x40, RZ, 0xfc, !PT ;  /* 0x00000040240b7812 */ /* 0x000fe200078efcff */
[----:B------:R-:W0:Y:S01]  /*11060*/  SHFL.IDX PT, R2, R10, RZ, 0x1c1f ;  /* 0x001c1fff0a027589 */ /* 0x000e2200000e0000 */
[----:B------:R-:W-:Y:S02]  /*11070*/  @P3 LOP3.LUT R34, R34, 0x200, RZ, 0xfc, !PT ;  /* 0x0000020022223812 */ /* 0x000fe400078efcff */
[----:B------:R-:W-:Y:S01]  /*11080*/  LOP3.LUT R8, R36, 0x80, RZ, 0xfc, !PT ;  /* 0x0000008024087812 */ /* 0x000fe200078efcff */
[----:B------:R-:W-:Y:S01]  /*11090*/  SHFL.IDX PT, R6, R6, RZ, 0x1c1f ;  /* 0x001c1fff06067589 */ /* 0x000fe200000e0000 */
[----:B------:R-:W-:-:S03]  /*110a0*/  LOP3.LUT P3, RZ, R34, 0x20, RZ, 0xc0, !PT ;  /* 0x0000002022ff7812 */ /* 0x000fc6000786c0ff */
[----:B------:R-:W-:Y:S10]  /*110b0*/  SHFL.IDX PT, R14, R7, RZ, 0x1c1f ;  /* 0x001c1fff070e7589 */ /* 0x000ff400000e0000 */
[----:B----4-:R-:W-:-:S02]  /*110c0*/  @P3 IADD3 R3, P0, R36, R3, RZ ;  /* 0x0000000324033210 */ /* 0x010fc40007f1e0ff */
[-C--:B-----5:R-:W-:Y:S02]  /*110d0*/  ISETP.GE.AND P6, PT, R36, R9.reuse, PT ;  /* 0x000000092400720c */ /* 0x0a0fe40003fc6270 */
[-C--:B------:R-:W-:Y:S01]  /*110e0*/  ISETP.GE.AND P2, PT, R11, R9.reuse, PT ;  /* 0x000000090b00720c */ /* 0x080fe20003f46270 */
[----:B0-----:R-:W-:Y:S01]  /*110f0*/  @P3 IMAD.X R2, RZ, RZ, R2, P0 ;  /* 0x000000ffff023224 */ /* 0x001fe200000e0602 */
[----:B------:R-:W-:-:S04]  /*11100*/  ISETP.GE.AND P1, PT, R8, R9, PT ;  /* 0x000000090800720c */ /* 0x000fc80003f26270 */
[----:B------:R-:W-:-:S04]  /*11110*/  @P3 LOP3.LUT R3, R3, R2, RZ, 0x3c, !PT ;  /* 0x0000000203033212 */ /* 0x000fc800078e3cff */
[----:B------:R-:W-:-:S04]  /*11120*/  @P3 LOP3.LUT R2, R3, R2, RZ, 0x3c, !PT ;  /* 0x0000000203023212 */ /* 0x000fc800078e3cff */
[----:B------:R-:W-:-:S05]  /*11130*/  @P3 LOP3.LUT R3, R3, R2, RZ, 0x3c, !PT ;  /* 0x0000000203033212 */ /* 0x000fca00078e3cff */
[----:B------:R-:W-:Y:S04]  /*11140*/  @P3 LDGSTS.E.BYPASS.LTC128B.128 [R0+0x24200], desc[UR52][R2.64], !P6 ;  /* 0x2420000002003fae */ /* 0x000fe8000f101d74 */
[----:B------:R-:W-:Y:S04]  /*11150*/  @P3 LDGSTS.E.BYPASS.LTC128B.128 [R0+0x26a00], desc[UR52][R2.64+0x40], !P2 ;  /* 0x26a0004002003fae */ /* 0x000fe8000d101d74 */
[----:B------:R0:W-:Y:S01]  /*11160*/  @P3 LDGSTS.E.BYPASS.LTC128B.128 [R0+0x29200], desc[UR52][R2.64+0x80], !P1 ;  /* 0x2920008002003fae */ /* 0x0001e2000c901d74 */
[----:B------:R-:W-:-:S03]  /*11170*/  LOP3.LUT P3, RZ, R34, 0x200, RZ, 0xc0, !PT ;  /* 0x0000020022ff7812 */ /* 0x000fc6000786c0ff */
[----:B0-----:R-:W0:Y:S04]  /*11180*/  SHFL.IDX PT, R3, R5, 0x1, 0x1c1f ;  /* 0x003c1f0005037f89 */ /* 0x001e2800000e0000 */
[----:B------:R-:W4:Y:S01]  /*11190*/  SHFL.IDX PT, R2, R10, 0x1, 0x1c1f ;  /* 0x003c1f000a027f89 */ /* 0x000f2200000e0000 */
[----:B0-----:R-:W-:-:S05]  /*111a0*/  @P5 IADD3 R3, P0, R36, R3, RZ ;  /* 0x0000000324035210 */ /* 0x001fca0007f1e0ff */
[----:B----4-:R-:W-:-:S05]  /*111b0*/  @P5 IMAD.X R2, RZ, RZ, R2, P0 ;  /* 0x000000ffff025224 */ /* 0x010fca00000e0602 */
[----:B------:R-:W-:-:S04]  /*111c0*/  @P5 LOP3.LUT R3, R3, R2, RZ, 0x3c, !PT ;  /* 0x0000000203035212 */ /* 0x000fc800078e3cff */
[----:B------:R-:W-:-:S04]  /*111d0*/  @P5 LOP3.LUT R2, R3, R2, RZ, 0x3c, !PT ;  /* 0x0000000203025212 */ /* 0x000fc800078e3cff */
[----:B------:R-:W-:-:S05]  /*111e0*/  @P5 LOP3.LUT R3, R3, R2, RZ, 0x3c, !PT ;  /* 0x0000000203035212 */ /* 0x000fca00078e3cff */
[----:B------:R-:W-:Y:S04]  /*111f0*/  @P5 LDGSTS.E.BYPASS.LTC128B.128 [R0+0x24a00], desc[UR52][R2.64], !P6 ;  /* 0x24a0000002005fae */ /* 0x000fe8000f101d74 */
[----:B------:R-:W-:Y:S04]  /*11200*/  @P5 LDGSTS.E.BYPASS.LTC128B.128 [R0+0x27200], desc[UR52][R2.64+0x40], !P2 ;  /* 0x2720004002005fae */ /* 0x000fe8000d101d74 */
[----:B------:R0:W-:Y:S04]  /*11210*/  @P5 LDGSTS.E.BYPASS.LTC128B.128 [R0+0x29a00], desc[UR52][R2.64+0x80], !P1 ;  /* 0x29a0008002005fae */ /* 0x0001e8000c901d74 */
[----:B0-----:R-:W0:Y:S04]  /*11220*/  SHFL.IDX PT, R3, R5, 0x2, 0x1c1f ;  /* 0x005c1f0005037f89 */ /* 0x001e2800000e0000 */
[----:B------:R-:W4:Y:S04]  /*11230*/  SHFL.IDX PT, R2, R10, 0x2, 0x1c1f ;  /* 0x005c1f000a027f89 */ /* 0x000f2800000e0000 */
[----:B------:R-:W5:Y:S04]  /*11240*/  SHFL.IDX PT, R5, R5, 0x3, 0x1c1f ;  /* 0x007c1f0005057f89 */ /* 0x000f6800000e0000 */
[----:B------:R-:W1:Y:S01]  /*11250*/  SHFL.IDX PT, R10, R10, 0x3, 0x1c1f ;  /* 0x007c1f000a0a7f89 */ /* 0x000e6200000e0000 */
[----:B0-----:R-:W-:-:S05]  /*11260*/  @P4 IADD3 R3, P0, R36, R3, RZ ;  /* 0x0000000324034210 */ /* 0x001fca0007f1e0ff */
[----:B----4-:R-:W-:Y:S01]  /*11270*/  @P4 IMAD.X R2, RZ, RZ, R2, P0 ;  /* 0x000000ffff024224 */ /* 0x010fe200000e0602 */
[----:B-----5:R-:W-:-:S04]  /*11280*/  @P3 IADD3 R8, P0, R36, R5, RZ ;  /* 0x0000000524083210 */ /* 0x020fc80007f1e0ff */
[----:B------:R-:W-:Y:S01]  /*11290*/  @P4 LOP3.LUT R3, R3, R2, RZ, 0x3c, !PT ;  /* 0x0000000203034212 */ /* 0x000fe200078e3cff */
[----:B-1----:R-:W-:-:S03]  /*112a0*/  @P3 IMAD.X R9, RZ, RZ, R10, P0 ;  /* 0x000000ffff093224 */ /* 0x002fc600000e060a */
[----:B------:R-:W-:-:S04]  /*112b0*/  @P4 LOP3.LUT R2, R3, R2, RZ, 0x3c, !PT ;  /* 0x0000000203024212 */ /* 0x000fc800078e3cff */
[----:B------:R-:W-:-:S05]  /*112c0*/  @P4 LOP3.LUT R3, R3, R2, RZ, 0x3c, !PT ;  /* 0x0000000203034212 */ /* 0x000fca00078e3cff */
[----:B------:R-:W-:Y:S04]  /*112d0*/  @P4 LDGSTS.E.BYPASS.LTC128B.128 [R0+0x25200], desc[UR52][R2.64], !P6 ;  /* 0x2520000002004fae */ /* 0x000fe8000f101d74 */
[----:B------:R-:W-:Y:S04]  /*112e0*/  @P4 LDGSTS.E.BYPASS.LTC128B.128 [R0+0x27a00], desc[UR52][R2.64+0x40], !P2 ;  /* 0x27a0004002004fae */ /* 0x000fe8000d101d74 */
[----:B------:R0:W-:Y:S02]  /*112f0*/  @P4 LDGSTS.E.BYPASS.LTC128B.128 [R0+0x2a200], desc[UR52][R2.64+0x80], !P1 ;  /* 0x2a20008002004fae */ /* 0x0001e4000c901d74 */
[----:B0-----:R-:W-:-:S02]  /*11300*/  @P3 IMAD.MOV.U32 R2, RZ, RZ, R8 ;  /* 0x000000ffff023224 */ /* 0x001fc400078e0008 */
[----:B------:R-:W-:-:S05]  /*11310*/  @P3 IMAD.MOV.U32 R3, RZ, RZ, R9 ;  /* 0x000000ffff033224 */ /* 0x000fca00078e0009 */
[----:B------:R0:W-:Y:S04]  /*11320*/  @P3 LDGSTS.E.BYPASS.LTC128B.128 [R0+0x25a00], desc[UR52][R2.64], !P6 ;  /* 0x25a0000002003fae */ /* 0x0001e8000f101d74 */
[----:B------:R0:W-:Y:S04]  /*11330*/  @P3 LDGSTS.E.BYPASS.LTC128B.128 [R0+0x28200], desc[UR52][R2.64+0x40], !P2 ;  /* 0x2820004002003fae */ /* 0x0001e8000d101d74 */
[----:B------:R0:W-:Y:S02]  /*11340*/  @P3 LDGSTS.E.BYPASS.LTC128B.128 [R0+0x2aa00], desc[UR52][R2.64+0x80], !P1 ;  /* 0x2aa0008002003fae */ /* 0x0001e4000c901d74 */
.L_x_4211:
[----:B------:R-:W-:Y:S01]  /*11350*/  LOP3.LUT P0, RZ, R34, 0x80, RZ, 0xc0, !PT ;  /* 0x0000008022ff7812 */ /* 0x000fe2000780c0ff */
[----:B------:R-:W-:-:S12]  /*11360*/  BSSY B0, `(.L_x_4116) ;  /* 0x0000010000007945 */ /* 0x000fd80003800000 */
[----:B------:R-:W-:Y:S05]  /*11370*/  @!P0 BRA `(.L_x_4117) ;  /* 0x0000000000388947 */ /* 0x000fea0003800000 */
[----:B------:R-:W1:Y:S01]  /*11380*/  LDC R7, c[0x0][0x2f4] ;  /* 0x0000bd00ff077b82 */ /* 0x000e620000000800 */
[C---:B------:R-:W-:Y:S02]  /*11390*/  LOP3.LUT R8, R36.reuse, 0x40, RZ, 0xfc, !PT ;  /* 0x0000004024087812 */ /* 0x040fe400078efcff */
[C---:B------:R-:W-:Y:S02]  /*113a0*/  LOP3.LUT R5, R36.reuse, 0x80, RZ, 0xfc, !PT ;  /* 0x0000008024057812 */ /* 0x040fe400078efcff */
[----:B0-----:R-:W-:-:S05]  /*113b0*/  IADD3 R2, P0, R36, R14, RZ ;  /* 0x0000000e24027210 */ /* 0x001fca0007f1e0ff */
[----:B------:R-:W-:Y:S01]  /*113c0*/  IMAD.X R3, RZ, RZ, R6, P0 ;  /* 0x000000ffff037224 */ /* 0x000fe200000e0606 */
[-C--:B-1----:R-:W-:Y:S02]  /*113d0*/  ISETP.GE.AND P3, PT, R36, R7.reuse, PT ;  /* 0x000000072400720c */ /* 0x082fe40003f66270 */
        /* <DEDUP_REMOVED lines=8> */
.L_x_4117:
[----:B------:R-:W-:Y:S05]  /*11460*/  BSYNC B0 ;  /* 0x0000000000007941 */ /* 0x000fea0003800000 */
.L_x_4116:
[----:B------:R-:W-:Y:S01]  /*11470*/  NOP ;  /* 0x0000000000007918 */ /* 0x000fe20000000000 */
[----:B------:R-:W-:-:S13]  /*11480*/  PLOP3.LUT P0, PT, PT, PT, PT, 0x80, 0x0 ;  /* 0x000000000000781c */ /* 0x000fda0003f0f070 */
.L_x_4118:
[----:B------:R-:W-:Y:S02]  /*11490*/  PLOP3.LUT P1, PT, P1, P0, PT, 0xa2, 0x0 ;  /* 0x000000000000781c */ /* 0x000fe40000f21472 */
[----:B------:R-:W-:-:S08]  /*114a0*/  @P0 R2UR P1, UR4, R4 ;  /* 0x00000000040402ca */ /* 0x000fd00000020000 */
[----:B------:R-:W-:-:S05]  /*114b0*/  @P0 PLOP3.LUT P0, PT, P1, PT, PT, 0x80, 0x0 ;  /* 0x000000000000081c */ /* 0x000fca0000f0f070 */
[----:B------:R-:W-:Y:S01]  /*114c0*/  @!P1 SYNCS.ARRIVE.TRANS64.RED.A0T1 RZ, [UR4+0x33430], RZ ;  /* 0x033430ffffff99a7 */ /* 0x000fe20008200404 */
[----:B------:R-:W-:Y:S07]  /*114d0*/  @!P1 ARRIVES.LDGSTSBAR.64.TRANSCNT [UR4+0x33430] ;  /* 0x03343000ff0099b0 */ /* 0x000fee0008000a84 */
[----:B------:R-:W-:Y:S05]  /*114e0*/  @P0 BRA.U.ANY `(.L_x_4118) ;  /* 0xfffffffd00e80947 */ /* 0x000fea000393ffff */
[----:B------:R-:W-:Y:S01]  /*114f0*/  NOP ;  /* 0x0000000000007918 */ /* 0x000fe20000000000 */
[----:B01----:R-:W-:-:S05]  /*11500*/  IMAD.U32 R0, RZ, RZ, UR42 ;  /* 0x0000002aff007e24 */ /* 0x003fca000f8e00ff */
[----:B------:R-:W-:-:S13]  /*11510*/  ISETP.NE.AND P2, PT, R0, 0x3, PT ;  /* 0x000000030000780c */ /* 0x000fda0003f45270 */
[----:B------:R-:W-:Y:S05]  /*11520*/  @!P2 BRA `(.L_x_4119) ;  /* 0x000000000004a947 */ /* 0x000fea0003800000 */
[----:B------:R-:W-:Y:S01]  /*11530*/  BPT.TRAP 0x1 ;  /* 0x000000040000795c */ /* 0x000fe20000300000 */
.L_x_4119:
        /* <DEDUP_REMOVED lines=9> */
[----:B------:R-:W-:Y:S02]  /*115d0*/  ULDC.64 UR6, c[0x0][0x298] ;  /* 0x0000a60000067ab9 */ /* 0x000fe40000000a00 */
[----:B------:R-:W-:Y:S02]  /*115e0*/  UIMAD UR4, UR4, UR6, URZ ;  /* 0x00000006040472a4 */ /* 0x000fe4000f8e023f */
[----:B------:R-:W-:Y:S02]  /*115f0*/  UIMAD.WIDE.U32 UR36, UR38, UR6, URZ ;  /* 0x00000006262472a5 */ /* 0x000fe4000f8e003f */
[----:B------:R-:W-:Y:S02]  /*11600*/  UIMAD UR4, UR38, UR7, UR4 ;  /* 0x00000007260472a4 */ /* 0x000fe4000f8e0204 */
[----:B------:R-:W-:-:S02]  /*11610*/  USEL UR38, UR41, URZ, !UP0 ;  /* 0x0000003f29267287 */ /* 0x000fc4000c000000 */
[----:B------:R-:W-:Y:S01]  /*11620*/  UIADD3 UR41, UR37, UR4, URZ ;  /* 0x0000000425297290 */ /* 0x000fe2000fffe03f */
[----:B------:R-:W-:Y:S11]  /*11630*/  @!P0 BRA `(.L_x_4121) ;  /* 0x0000000000408947 */ /* 0x000ff60003800000 */
[----:B------:R-:W-:Y:S01]  /*11640*/  MOV R2, 0x0 ;  /* 0x0000000000027802 */ /* 0x000fe20000000f00 */
[----:B------:R-:W-:Y:S01]  /*11650*/  ULDC.64 UR6, c[0x4][0x1b0] ;  /* 0x01006c0000067ab9 */ /* 0x000fe20000000a00 */
[----:B------:R-:W-:Y:S01]  /*11660*/  ULDC.64 UR8, c[0x4][0x1b8] ;  /* 0x01006e0000087ab9 */ /* 0x000fe20000000a00 */
[----:B------:R-:W-:Y:S01]  /*11670*/  ULDC.64 UR4, c[0x4][0xd0] ;  /* 0x0100340000047ab9 */ /* 0x000fe20000000a00 */
[----:B0-23--:R-:W-:Y:S02]  /*11680*/  IMAD.U32 R4, RZ, RZ, UR6 ;  /* 0x00000006ff047e24 */ /* 0x00dfe4000f8e00ff */
        /* <DEDUP_REMOVED lines=11> */
.L_x_4121:
[----:B------:R-:W-:Y:S05]  /*11740*/  BSYNC B6 ;  /* 0x0000000000067941 */ /* 0x000fea0003800000 */
.L_x_4120:
[----:B------:R-:W4:Y:S01]  /*11750*/  LDL.LU R21, [R1+0x4] ;  /* 0x0000040001157983 */ /* 0x000f220000300800 */
[----:B------:R-:W1:Y:S01]  /*11760*/  LDC R6, c[0x0][0x448] ;  /* 0x00011200ff067b82 */ /* 0x000e620000000800 */
[----:B------:R-:W0:Y:S01]  /*11770*/  S2R R2, SR_TID.X ;  /* 0x0000000000027919 */ /* 0x000e220000002100 */
[----:B------:R-:W2:Y:S01]  /*11780*/  S2R R20, SR_TID.X ;  /* 0x0000000000147919 */ /* 0x000ea20000002100 */
[----:B------:R-:W-:Y:S01]  /*11790*/  R2UR UR8, R22 ;  /* 0x00000000160872ca */ /* 0x000fe200000e0000 */
[----:B------:R-:W-:Y:S01]  /*117a0*/  ULDC.64 UR6, c[0x0][0x2d8] ;  /* 0x0000b60000067ab9 */ /* 0x000fe20000000a00 */
[----:B------:R0:W5:Y:S01]  /*117b0*/  LDL R8, [R1+0x1c] ;  /* 0x00001c0001087983 */ /* 0x0001620000100800 */
[----:B-1----:R-:W-:Y:S02]  /*117c0*/  ISETP.NE.AND P0, PT, R6, 0x1, PT ;  /* 0x000000010600780c */ /* 0x002fe40003f05270 */
[----:B0-----:R-:W-:-:S11]  /*117d0*/  LOP3.LUT R2, R2, 0x7f, RZ, 0xc0, !PT ;  /* 0x0000007f02027812 */ /* 0x001fd600078ec0ff */
[----:B------:R-:W0:Y:S01]  /*117e0*/  @P0 LDC R0, c[0x0][0x450] ;  /* 0x00011400ff000b82 */ /* 0x000e220000000800 */
[----:B------:R-:W-:Y:S01]  /*117f0*/  SHF.R.U32.HI R2, RZ, 0x2, R2 ;  /* 0x00000002ff027819 */ /* 0x000fe20000011602 */
[----:B--2---:R-:W-:-:S05]  /*11800*/  IMAD.SHL.U32 R20, R20, 0x20, RZ ;  /* 0x0000002014147824 */ /* 0x004fca00078e00ff */
[----:B------:R-:W-:Y:S02]  /*11810*/  LOP3.LUT R20, R2, 0x60, R20, 0xf8, !PT ;  /* 0x0000006002147812 */ /* 0x000fe400078ef814 */
[----:B------:R-:W1:Y:S01]  /*11820*/  @P0 LDC R2, c[0x0][0x44c] ;  /* 0x00011300ff020b82 */ /* 0x000e620000000800 */
[----:B------:R-:W-:Y:S01]  /*11830*/  R2UR UR10, R22 ;  /* 0x00000000160a72ca */ /* 0x000fe200000e0000 */
[----:B------:R-:W-:Y:S01]  /*11840*/  UMOV UR4, UR36 ;  /* 0x0000002400047c82 */ /* 0x000fe20008000000 */
[----:B------:R-:W-:Y:S02]  /*11850*/  UMOV UR5, UR41 ;  /* 0x0000002900057c82 */ /* 0x000fe40008000000 */
[----:B------:R-:W-:-:S03]  /*11860*/  UIMAD.WIDE.U32 UR4, UR8, UR6, UR4 ;  /* 0x00000006080472a5 */ /* 0x000fc6000f8e0004 */
[----:B------:R-:W-:Y:S02]  /*11870*/  ULDC.64 UR8, c[0x0][0x2e0] ;  /* 0x0000b80000087ab9 */ /* 0x000fe40000000a00 */
[----:B------:R-:W-:-:S04]  /*11880*/  UIMAD UR6, UR40, UR8, URZ ;  /* 0x00000008280672a4 */ /* 0x000fc8000f8e023f */
[----:B------:R-:W-:Y:S02]  /*11890*/  UIMAD UR5, UR10, UR7, UR5 ;  /* 0x000000070a0572a4 */ /* 0x000fe4000f8e0205 */
[----:B------:R-:W-:Y:S02]  /*118a0*/  UIMAD UR6, UR38, UR9, UR6 ;  /* 0x00000009260672a4 */ /* 0x000fe4000f8e0206 */
[----:B------:R-:W-:-:S04]  /*118b0*/  UIMAD.WIDE.U32 UR4, UR38, UR8, UR4 ;  /* 0x00000008260472a5 */ /* 0x000fc8000f8e0004 */
[----:B------:R-:W-:-:S03]  /*118c0*/  UIADD3 UR5, UR5, UR6, URZ ;  /* 0x0000000605057290 */ /* 0x000fc6000fffe03f */
[----:B------:R-:W-:Y:S01]  /*118d0*/  ULDC.64 UR6, c[0x0][0x2d0] ;  /* 0x0000b40000067ab9 */ /* 0x000fe20000000a00 */
[C---:B------:R-:W-:Y:S02]  /*118e0*/  LOP3.LUT R10, R36.reuse, 0x40, RZ, 0xfc, !PT ;  /* 0x00000040240a7812 */ /* 0x040fe400078efcff */
[----:B------:R-:W-:Y:S01]  /*118f0*/  LOP3.LUT R11, R36, 0x80, RZ, 0xfc, !PT ;  /* 0x00000080240b7812 */ /* 0x000fe200078efcff */
[----:B----4-:R-:W-:-:S05]  /*11900*/  IMAD.SHL.U32 R5, R21, 0x80, RZ ;  /* 0x0000008015057824 */ /* 0x010fca00078e00ff */
[----:B------:R-:W-:-:S05]  /*11910*/  LOP3.LUT R9, R20, R5, RZ, 0xfc, !PT ;  /* 0x0000000514097212 */ /* 0x000fca00078efcff */
[----:B-1----:R-:W-:-:S04]  /*11920*/  @P0 IMAD.HI.U32 R3, R9, R2, RZ ;  /* 0x0000000209030227 */ /* 0x002fc800078e00ff */
[----:B------:R-:W-:Y:S01]  /*11930*/  IMAD.MOV.U32 R2, RZ, RZ, R9 ;  /* 0x000000ffff027224 */ /* 0x000fe200078e0009 */
[----:B0-----:R-:W-:Y:S01]  /*11940*/  @P0 SHF.R.U32.HI R2, RZ, R0, R3 ;  /* 0x00000000ff020219 */ /* 0x001fe20000011603 */
[----:B------:R-:W0:Y:S03]  /*11950*/  S2R R20, SR_TID.X ;  /* 0x0000000000147919 */ /* 0x000e260000002100 */
[----:B------:R-:W-:-:S05]  /*11960*/  SHF.R.S32.HI R0, RZ, 0x1f, R2 ;  /* 0x0000001fff007819 */ /* 0x000fca0000011402 */
[----:B------:R-:W-:Y:S02]  /*11970*/  IMAD R7, R0, UR6, RZ ;  /* 0x0000000600077c24 */ /* 0x000fe4000f8e02ff */
[----:B------:R-:W-:Y:S02]  /*11980*/  IMAD.MOV R0, RZ, RZ, -R2 ;  /* 0x000000ffff007224 */ /* 0x000fe400078e0a02 */
[----:B------:R-:W-:Y:S02]  /*11990*/  IMAD.U32 R3, RZ, RZ, UR6 ;  /* 0x00000006ff037e24 */ /* 0x000fe4000f8e00ff */
[----:B------:R-:W-:Y:S02]  /*119a0*/  IMAD R0, R6, R0, R9 ;  /* 0x0000000006007224 */ /* 0x000fe400078e0209 */
[C---:B------:R-:W-:Y:S02]  /*119b0*/  IMAD R7, R2.reuse, UR7, R7 ;  /* 0x0000000702077c24 */ /* 0x040fe4000f8e0207 */
[----:B------:R-:W-:Y:S01]  /*119c0*/  IMAD.WIDE.U32 R2, R2, R3, UR4 ;  /* 0x0000000402027e25 */ /* 0x000fe2000f8e0003 */
[----:B---3--:R-:W-:Y:S01]  /*119d0*/  SHF.R.S32.HI R4, RZ, 0x1f, R0 ;  /* 0x0000001fff047819 */ /* 0x008fe20000011400 */
[----:B------:R-:W-:-:S02]  /*119e0*/  ULDC.64 UR4, c[0x0][0x2c8] ;  /* 0x0000b20000047ab9 */ /* 0x000fc40000000a00 */
[----:B------:R-:W-:Y:S02]  /*119f0*/  IMAD.IADD R3, R3, 0x1, R7 ;  /* 0x0000000103037824 */ /* 0x000fe400078e0207 */
[----:B------:R-:W-:Y:S02]  /*11a00*/  IMAD R4, R4, UR4, RZ ;  /* 0x0000000404047c24 */ /* 0x000fe4000f8e02ff */
[----:B------:R-:W-:-:S04]  /*11a10*/  IMAD.WIDE.U32 R2, R0, UR4, R2 ;  /* 0x0000000400027c25 */ /* 0x000fc8000f8e0002 */
[----:B------:R-:W-:Y:S01]  /*11a20*/  IMAD R7, R0, UR5, R4 ;  /* 0x0000000500077c24 */ /* 0x000fe2000f8e0204 */
[----:B------:R-:W-:Y:S02]  /*11a30*/  ULDC.64 UR4, c[0x0][0x280] ;  /* 0x0000a00000047ab9 */ /* 0x000fe40000000a00 */
[----:B------:R-:W-:Y:S01]  /*11a40*/  IADD3 R0, P0, R2, UR4, RZ ;  /* 0x0000000402007c10 */ /* 0x000fe2000ff1e0ff */
[----:B------:R-:W-:Y:S01]  /*11a50*/  ULDC UR4, c[0x0][0x2b8] ;  /* 0x0000ae0000047ab9 */ /* 0x000fe20000000800 */
[----:B0-----:R-:W-:Y:S02]  /*11a60*/  LOP3.LUT R20, R20, 0x7f, RZ, 0xc0, !PT ;  /* 0x0000007f14147812 */ /* 0x001fe400078ec0ff */
[----:B------:R-:W-:Y:S01]  /*11a70*/  IADD3.X R4, R3, UR5, R7, P0, !PT ;  /* 0x0000000503047c10 */ /* 0x000fe200087fe407 */
[----:B------:R-:W-:Y:S01]  /*11a80*/  UMOV UR5, 0xffffffff ;  /* 0xffffffff00057882 */ /* 0x000fe20000000000 */
[----:B------:R-:W-:Y:S02]  /*11a90*/  ISETP.GE.AND P3, PT, R36, UR4, PT ;  /* 0x0000000424007c0c */ /* 0x000fe4000bf66270 */
[----:B------:R-:W-:-:S02]  /*11aa0*/  ISETP.GE.AND P2, PT, R10, UR4, PT ;  /* 0x000000040a007c0c */ /* 0x000fc4000bf46270 */
[----:B------:R-:W-:Y:S02]  /*11ab0*/  ISETP.GE.AND P1, PT, R11, UR4, PT ;  /* 0x000000040b007c0c */ /* 0x000fe4000bf26270 */
[----:B------:R-:W-:Y:S01]  /*11ac0*/  SHF.R.U32.HI R10, RZ, 0x2, R20 ;  /* 0x00000002ff0a7819 */ /* 0x000fe20000011614 */
[----:B------:R-:W-:Y:S10]  /*11ad0*/  BRA.DIV UR5, `(.L_x_4122) ;  /* 0x0000005205e87947 */ /* 0x000ff4000b800000 */
[----:B------:R-:W0:Y:S01]  /*11ae0*/  SHFL.IDX PT, R14, R0, RZ, 0x1c1f ;  /* 0x001c1fff000e7589 */ /* 0x000e2200000e0000 */
[----:B------:R-:W-:Y:S02]  /*11af0*/  IMAD R29, R29, R6, RZ ;  /* 0x000000061d1d7224 */ /* 0x000fe400078e02ff */
        /* <DEDUP_REMOVED lines=9> */
[----:B------:R-:W-:Y:S04]  /*11b90*/  @!P0 LDGSTS.E.BYPASS.LTC128B.128 [R8+0x20200], desc[UR52][R2.64+0x40], !P2 ;  /* 0x2020004002088fae */ /* 0x000fe8000d101d74 */
[----:B------:R1:W-:Y:S01]  /*11ba0*/  @!P0 LDGSTS.E.BYPASS.LTC128B.128 [R8+0x22200], desc[UR52][R2.64+0x80], !P1 ;  /* 0x2220008002088fae */ /* 0x0003e2000c901d74 */
[----:B------:R-:W-:Y:S01]  /*11bb0*/  ISETP.GE.AND P0, PT, R6, R29, PT ;  /* 0x0000001d0600720c */ /* 0x000fe20003f06270 */
[----:B------:R-:W-:-:S02]  /*11bc0*/  VIADD R6, R5, 0x40 ;  /* 0x0000004005067836 */ /* 0x000fc40000000000 */
[----:B-1----:R-:W1:Y:S10]  /*11bd0*/  SHFL.IDX PT, R2, R4, 0x1, 0x1c1f ;  /* 0x003c1f0004027f89 */ /* 0x002e7400000e0000 */
[----:B0-----:R-:W-:-:S05]  /*11be0*/  @!P0 IADD3 R14, P4, R36, R14, RZ ;  /* 0x0000000e240e8210 */ /* 0x001fca0007f9e0ff */
[----:B-1----:R-:W-:Y:S02]  /*11bf0*/  @!P0 IMAD.X R7, RZ, RZ, R2, P4 ;  /* 0x000000ffff078224 */ /* 0x002fe400020e0602 */
[----:B------:R-:W-:Y:S02]  /*11c00*/  @!P0 IMAD.MOV.U32 R2, RZ, RZ, R14 ;  /* 0x000000ffff028224 */ /* 0x000fe400078e000e */
[----:B------:R-:W-:Y:S01]  /*11c10*/  @!P0 IMAD.MOV.U32 R3, RZ, RZ, R7 ;  /* 0x000000ffff038224 */ /* 0x000fe200078e0007 */
[----:B------:R-:W0:Y:S04]  /*11c20*/  SHFL.IDX PT, R14, R0, 0x2, 0x1c1f ;  /* 0x005c1f00000e7f89 */ /* 0x000e2800000e0000 */
[----:B------:R-:W-:Y:S04]  /*11c30*/  @!P0 LDGSTS.E.BYPASS.LTC128B.128 [R8+0x1ea00], desc[UR52][R2.64], !P3 ;  /* 0x1ea0000002088fae */ /* 0x000fe8000d901d74 */
        /* <DEDUP_REMOVED lines=11> */
[----:B------:R1:W-:Y:S04]  /*11cf0*/  @!P0 LDGSTS.E.BYPASS.LTC128B.128 [R8+0x21200], desc[UR52][R2.64+0x40], !P2 ;  /* 0x2120004002088fae */ /* 0x0003e8000d101d74 */
[----:B0-----:R1:W-:Y:S02]  /*11d00*/  @!P0 LDGSTS.E.BYPASS.LTC128B.128 [R8+0x23200], desc[UR52][R2.64+0x80], !P1 ;  /* 0x2320008002088fae */ /* 0x0013e4000c901d74 */
.L_x_4220:
        /* <DEDUP_REMOVED lines=10> */
[----:B------:R0:W-:Y:S04]  /*11db0*/  LDGSTS.E.BYPASS.LTC128B.128 [R8+0x21a00], desc[UR52][R2.64+0x40], !P2 ;  /* 0x21a0004002087fae */ /* 0x0001e8000d101d74 */
[----:B------:R0:W-:Y:S02]  /*11dc0*/  LDGSTS.E.BYPASS.LTC128B.128 [R8+0x23a00], desc[UR52][R2.64+0x80], !P1 ;  /* 0x23a0008002087fae */ /* 0x0001e4000c901d74 */
.L_x_4124:
[----:B------:R-:W-:Y:S05]  /*11dd0*/  BSYNC B0 ;  /* 0x0000000000007941 */ /* 0x000fea0003800000 */
.L_x_4123:
[----:B------:R-:W-:Y:S01]  /*11de0*/  NOP ;  /* 0x0000000000007918 */ /* 0x000fe20000000000 */
[----:B------:R-:W-:-:S13]  /*11df0*/  PLOP3.LUT P0, PT, PT, PT, PT, 0x80, 0x0 ;  /* 0x000000000000781c */ /* 0x000fda0003f0f070 */
.L_x_4125:
        /* <DEDUP_REMOVED lines=16> */
[----:B------:R-:W1:Y:S03]  /*11f00*/  SYNCS.PHASECHK.TRANS64.TRYWAIT P0, [R18+URZ+0x33420], R3 ;  /* 0x03342003120075a7 */ /* 0x000e66000800017f */
[----:B01----:R-:W-:Y:S05]  /*11f10*/  @!P0 BRA `(.L_x_4127) ;  /* 0x0000005400148947 */ /* 0x003fea0003800000 */
.L_x_4221:
[----:B------:R-:W-:Y:S05]  /*11f20*/  BSYNC B0 ;  /* 0x0000000000007941 */ /* 0x000fea0003800000 */
.L_x_4126:
[----:B------:R-:W3:Y:S01]  /*11f30*/  LDL R0, [R1+0x10] ;  /* 0x0000100001007983 */ /* 0x000ee20000100800 */
[----:B------:R-:W-:-:S06]  /*11f40*/  UIADD3 UR4, UR46, -0x2, URZ ;  /* 0xfffffffe2e047890 */ /* 0x000fcc000fffe03f */
[----:B---3--:R-:W-:-:S13]  /*11f50*/  ISETP.LE.AND P0, PT, R0, UR4, PT ;  /* 0x0000000400007c0c */ /* 0x008fda000bf03270 */
[----:B------:R-:W-:Y:S05]  /*11f60*/  @!P0 BRA `(.L_x_4128) ;  /* 0x0000001c005c8947 */ /* 0x000fea0003800000 */
[----:B------:R-:W-:Y:S02]  /*11f70*/  IMAD.MOV.U32 R20, RZ, RZ, R30 ;  /* 0x000000ffff147224 */ /* 0x000fe400078e001e */
[----:B------:R-:W-:Y:S02]  /*11f80*/  IMAD.MOV.U32 R21, RZ, RZ, R33 ;  /* 0x000000ffff157224 */ /* 0x000fe400078e0021 */
[----:B------:R-:W-:-:S07]  /*11f90*/  IMAD.U32 R31, RZ, RZ, UR4 ;  /* 0x00000004ff1f7e24 */ /* 0x000fce000f8e00ff */
.L_x_4148:
[----:B---3--:R-:W3:Y:S01]  /*11fa0*/  LDL R9, [R1+0xc] ;  /* 0x00000c0001097983 */ /* 0x008ee20000100800 */
[----:B-1----:R-:W1:Y:S01]  /*11fb0*/  LDC R2, c[0x0][0x430] ;  /* 0x00010c00ff027b82 */ /* 0x002e620000000800 */
[----:B------:R-:W4:Y:S01]  /*11fc0*/  S2R R0, SR_TID.X ;  /* 0x0000000000007919 */ /* 0x000f220000002100 */
[----:B------:R-:W0:Y:S01]  /*11fd0*/  S2R R6, SR_TID.X ;  /* 0x0000000000067919 */ /* 0x000e220000002100 */
[----:B------:R-:W2:Y:S01]  /*11fe0*/  S2R R8, SR_TID.X ;  /* 0x0000000000087919 */ /* 0x000ea20000002100 */
[----:B------:R-:W-:Y:S01]  /*11ff0*/  IMAD R4, R31, 0xa0, R37 ;  /* 0x000000a01f047824 */ /* 0x000fe200078e0225 */
[----:B------:R-:W-:Y:S05]  /*12000*/  YIELD ;  /* 0x0000000000007946 */ /* 0x000fea0003800000 */
[----:B------:R-:W-:Y:S01]  /*12010*/  ULDC.64 UR4, c[0x0][0x428] ;  /* 0x00010a0000047ab9 */ /* 0x000fe20000000a00 */
[----:B------:R-:W-:Y:S01]  /*12020*/  ULDC.64 UR6, c[0x0][0x418] ;  /* 0x0001060000067ab9 */ /* 0x000fe20000000a00 */
[----:B------:R-:W3:Y:S01]  /*12030*/  LDL R11, [R1+0x10] ;  /* 0x00001000010b7983 */ /* 0x000ee20000100800 */
[----:B-1----:R-:W-:-:S02]  /*12040*/  ISETP.NE.AND P0, PT, R2, 0x1, PT ;  /* 0x000000010200780c */ /* 0x002fc40003f05270 */
[----:B----4-:R-:W-:-:S11]  /*12050*/  LOP3.LUT R2, R0, 0x7f, RZ, 0xc0, !PT ;  /* 0x0000007f00027812 */ /* 0x010fd600078ec0ff */
[----:B------:R-:W1:Y:S01]  /*12060*/  @P0 LDC R5, c[0x0][0x434] ;  /* 0x00010d00ff050b82 */ /* 0x000e620000000800 */
[----:B------:R-:W-:Y:S02]  /*12070*/  SHF.R.U32.HI R7, RZ, 0x2, R2 ;  /* 0x00000002ff077819 */ /* 0x000fe40000011602 */
[C---:B0-----:R-:W-:Y:S01]  /*12080*/  LOP3.LUT R2, R6.reuse, 0x7f, RZ, 0xc0, !PT ;  /* 0x0000007f06027812 */ /* 0x041fe200078ec0ff */
[----:B------:R-:W-:-:S04]  /*12090*/  IMAD.SHL.U32 R6, R6, 0x20, RZ ;  /* 0x0000002006067824 */ /* 0x000fc800078e00ff */
[----:B------:R-:W0:Y:S01]  /*120a0*/  @P0 LDC R0, c[0x0][0x438] ;  /* 0x00010e00ff000b82 */ /* 0x000e220000000800 */
[----:B------:R-:W-:Y:S02]  /*120b0*/  LOP3.LUT R6, R7, 0x60, R6, 0xf8, !PT ;  /* 0x0000006007067812 */ /* 0x000fe400078ef806 */
[----:B------:R-:W-:-:S05]  /*120c0*/  SHF.R.U32.HI R7, RZ, 0x2, R2 ;  /* 0x00000002ff077819 */ /* 0x000fca0000011602 */
[----:B------:R-:W4:Y:S01]  /*120d0*/  @P0 LDC R3, c[0x0][0x434] ;  /* 0x00010d00ff030b82 */ /* 0x000f220000000800 */
[----:B--2---:R-:W-:Y:S02]  /*120e0*/  IMAD.SHL.U32 R8, R8, 0x20, RZ ;  /* 0x0000002008087824 */ /* 0x004fe400078e00ff */
[----:B------:R-:W-:-:S05]  /*120f0*/  IMAD.IADD R6, R6, 0x1, R4 ;  /* 0x0000000106067824 */ /* 0x000fca00078e0204 */
[----:B------:R-:W2:Y:S01]  /*12100*/  @P0 LDC R2, c[0x0][0x438] ;  /* 0x00010e00ff020b82 */ /* 0x000ea20000000800 */
[----:B------:R-:W-:Y:S01]  /*12110*/  LOP3.LUT R8, R7, 0x60, R8, 0xf8, !PT ;  /* 0x0000006007087812 */ /* 0x000fe200078ef808 */
[----:B-1----:R-:W-:-:S03]  /*12120*/  @P0 IMAD.HI.U32 R5, R6, R5, RZ ;  /* 0x0000000506050227 */ /* 0x002fc600078e00ff */
[----:B------:R-:W-:Y:S01]  /*12130*/  LOP3.LUT R8, R8, 0x80, RZ, 0xfc, !PT ;  /* 0x0000008008087812 */ /* 0x000fe200078efcff */
[----:B------:R-:W-:Y:S01]  /*12140*/  IMAD.MOV.U32 R7, RZ, RZ, R6 ;  /* 0x000000ffff077224 */ /* 0x000fe200078e0006 */
[----:B0-----:R-:W-:-:S03]  /*12150*/  @P0 SHF.R.U32.HI R7, RZ, R0, R5 ;  /* 0x00000000ff070219 */ /* 0x001fc60000011605 */
[----:B------:R-:W-:-:S04]  /*12160*/  IMAD.IADD R0, R8, 0x1, R4 ;  /* 0x0000000108007824 */ /* 0x000fc800078e0204 */
[----:B----4-:R-:W-:-:S04]  /*12170*/  @P0 IMAD.HI.U32 R3, R0, R3, RZ ;  /* 0x0000000300030227 */ /* 0x010fc800078e00ff */
[----:B------:R-:W-:Y:S01]  /*12180*/  IMAD.MOV.U32 R10, RZ, RZ, R0 ;  /* 0x000000ffff0a7224 */ /* 0x000fe200078e0000 */
[----:B------:R-:W-:Y:S02]  /*12190*/  ISETP.GT.U32.AND P1, PT, R8, 0x9f, PT ;  /* 0x0000009f0800780c */ /* 0x000fe40003f24070 */
[----:B--2---:R-:W-:Y:S01]  /*121a0*/  @P0 SHF.R.U32.HI R10, RZ, R2, R3 ;  /* 0x00000002ff0a0219 */ /* 0x004fe20000011603 */
[--C-:B------:R-:W-:Y:S01]  /*121b0*/  IMAD.MOV.U32 R2, RZ, RZ, R7.reuse ;  /* 0x000000ffff027224 */ /* 0x100fe200078e0007 */
[----:B------:R-:W-:-:S03]  /*121c0*/  SHF.R.S32.HI R3, RZ, 0x1f, R7 ;  /* 0x0000001fff037819 */ /* 0x000fc60000011407 */
[----:B------:R-:W-:-:S03]  /*121d0*/  IMAD.WIDE.U32 R2, R32, UR4, R2 ;  /* 0x0000000420027c25 */ /* 0x000fc6000f8e0002 */
[----:B------:R-:W-:Y:S01]  /*121e0*/  LEA R8, P0, R2, UR6, 0x2 ;  /* 0x0000000602087c11 */ /* 0x000fe2000f8010ff */
[----:B---3--:R-:W-:-:S04]  /*121f0*/  IMAD R5, R9, UR4, RZ ;  /* 0x0000000409057c24 */ /* 0x008fc8000f8e02ff */
[----:B------:R-:W-:-:S04]  /*12200*/  IMAD R4, R32, UR5, R5 ;  /* 0x0000000520047c24 */ /* 0x000fc8000f8e0205 */
[----:B------:R-:W-:-:S05]  /*12210*/  IMAD.IADD R3, R4, 0x1, R3 ;  /* 0x0000000104037824 */ /* 0x000fca00078e0203 */
[----:B------:R-:W-:Y:S01]  /*12220*/  LEA.HI.X R9, R2, UR7, R3, 0x2, P0 ;  /* 0x0000000702097c11 */ /* 0x000fe200080f1403 */
[--C-:B------:R-:W-:Y:S01]  /*12230*/  @!P1 IMAD.MOV.U32 R2, RZ, RZ, R10.reuse ;  /* 0x000000ffff029224 */ /* 0x100fe200078e000a */
[----:B------:R-:W-:-:S03]  /*12240*/  @!P1 SHF.R.S32.HI R3, RZ, 0x1f, R10 ;  /* 0x0000001fff039819 */ /* 0x000fc6000001140a */
[----:B------:R-:W-:Y:S01]  /*12250*/  @!P1 IMAD.WIDE.U32 R2, R32, UR4, R2 ;  /* 0x0000000420029c25 */ /* 0x000fe2000f8e0002 */
[----:B------:R-:W-:-:S03]  /*12260*/  ULDC UR4, c[0x0][0x430] ;  /* 0x00010c0000047ab9 */ /* 0x000fc60000000800 */
[----:B------:R-:W-:Y:S01]  /*12270*/  @!P1 IMAD.IADD R3, R4, 0x1, R3 ;  /* 0x0000000104039824 */ /* 0x000fe200078e0203 */
[----:B------:R-:W-:-:S04]  /*12280*/  @!P1 LEA R4, P0, R2, UR6, 0x2 ;  /* 0x0000000602049c11 */ /* 0x000fc8000f8010ff */
[----:B------:R-:W-:Y:S01]  /*12290*/  @!P1 LEA.HI.X R5, R2, UR7, R3, 0x2, P0 ;  /* 0x0000000702059c11 */ /* 0x000fe200080f1403 */
[----:B------:R-:W-:Y:S02]  /*122a0*/  IMAD.MOV R2, RZ, RZ, -R7 ;  /* 0x000000ffff027224 */ /* 0x000fe400078e0a07 */
[----:B------:R0:W2:Y:S01]  /*122b0*/  LDG.E R7, desc[UR52][R8.64] ;  /* 0x0000003408077981 */ /* 0x0000a2000c1e1900 */
[----:B------:R-:W-:Y:S02]  /*122c0*/  IMAD.U32 R12, RZ, RZ, UR42 ;  /* 0x0000002aff0c7e24 */ /* 0x000fe4000f8e00ff */
[----:B0-----:R-:W-:Y:S02]  /*122d0*/  IMAD.MOV.U32 R8, RZ, RZ, RZ ;  /* 0x000000ffff087224 */ /* 0x001fe400078e00ff */
[----:B------:R-:W-:-:S04]  /*122e0*/  VIADD R30, R20, 0x1 ;  /* 0x00000001141e7836 */ /* 0x000fc80000000000 */
[----:B------:R0:W5:Y:S01]  /*122f0*/  @!P1 LDG.E R8, desc[UR52][R4.64] ;  /* 0x0000003404089981 */ /* 0x000162000c1e1900 */
[----:B------:R-:W-:Y:S01]  /*12300*/  ISETP.NE.AND P1, PT, R12, 0x3, PT ;  /* 0x000000030c00780c */ /* 0x000fe20003f25270 */
[----:B------:R-:W-:Y:S01]  /*12310*/  IMAD.MOV R3, RZ, RZ, -R10 ;  /* 0x000000ffff037224 */ /* 0x000fe200078e0a0a */
[----:B------:R-:W-:Y:S01]  /*12320*/  ISETP.NE.AND P0, PT, R30, 0x2, PT ;  /* 0x000000021e00780c */ /* 0x000fe20003f05270 */
[----:B------:R-:W-:-:S03]  /*12330*/  IMAD R6, R2, UR4, R6 ;  /* 0x0000000402067c24 */ /* 0x000fc6000f8e0206 */
[----:B------:R-:W-:Y:S01]  /*12340*/  SEL R33, RZ, 0x1, P0 ;  /* 0x00000001ff217807 */ /* 0x000fe20000000000 */
[----:B0-----:R-:W-:Y:S02]  /*12350*/  IMAD R5, R3, UR4, R0 ;  /* 0x0000000403057c24 */ /* 0x001fe4000f8e0200 */
[----:B------:R-:W-:Y:S01]  /*12360*/  IMAD.MOV.U32 R0, RZ, RZ, R31 ;  /* 0x000000ffff007224 */ /* 0x000fe200078e001f */
[----:B------:R-:W-:Y:S01]  /*12370*/  SEL R30, R30, RZ, P0 ;  /* 0x000000ff1e1e7207 */ /* 0x000fe20000000000 */
[----:B------:R-:W-:Y:S01]  /*12380*/  VIADD R31, R31, 0xffffffff ;  /* 0xffffffff1f1f7836 */ /* 0x000fe20000000000 */
[----:B------:R-:W-:Y:S02]  /*12390*/  LOP3.LUT R33, R21, R33, RZ, 0x3c, !PT ;  /* 0x0000002115217212 */ /* 0x000fe400078e3cff */
[----:B------:R-:W-:Y:S02]  /*123a0*/  ISETP.GT.AND P2, PT, R0, R11, PT ;  /* 0x0000000b0000720c */ /* 0x000fe40003f44270 */
[----:B--2---:R-:W-:Y:S01]  /*123b0*/  SHF.R.S32.HI R26, RZ, 0x1f, R7 ;  /* 0x0000001fff1a7819 */ /* 0x004fe20000011407 */
[----:B------:R-:W-:Y:S10]  /*123c0*/  @!P1 BRA `(.L_x_4129) ;  /* 0x0000000000049947 */ /* 0x000ff40003800000 */
[----:B------:R-:W-:Y:S01]  /*123d0*/  BPT.TRAP 0x1 ;  /* 0x000000040000795c */ /* 0x000fe20000300000 */
.L_x_4129:
[----:B------:R-:W-:Y:S01]  /*123e0*/  IMAD R4, R30, 0x8, R18 ;  /* 0x000000081e047824 */ /* 0x000fe200078e0212 */
[----:B------:R-:W-:Y:S01]  /*123f0*/  SHF.L.U32 R28, R33, 0x1f, RZ ;  /* 0x0000001f211c7819 */ /* 0x000fe200000006ff */
[----:B------:R-:W-:Y:S01]  /*12400*/  BSSY B0, `(.L_x_4130) ;  /* 0x0000004000007945 */ /* 0x000fe20003800000 */
[----:B------:R-:W-:Y:S02]  /*12410*/  SHF.R.S32.HI R27, RZ, 0x1f, R6 ;  /* 0x0000001fff1b7819 */ /* 0x000fe40000011406 */
[----:B------:R-:W0:Y:S02]  /*12420*/  SYNCS.PHASECHK.TRANS64.TRYWAIT P0, [R4+URZ+0x33480], R28 ;  /* 0x0334801c040075a7 */ /* 0x000e24000800017f */
[----:B0-----:R-:W-:Y:S05]  /*12430*/  @!P0 BRA `(.L_x_4131) ;  /* 0x0000004c00e08947 */ /* 0x001fea0003800000 */
.L_x_4222:
[----:B------:R-:W-:Y:S05]  /*12440*/  BSYNC B0 ;  /* 0x0000000000007941 */ /* 0x000fea0003800000 */
.L_x_4130:
[----:B------:R-:W2:Y:S01]  /*12450*/  LDL R15, [R1+0x18] ;  /* 0x00001800010f7983 */ /* 0x000ea20000100800 */
[----:B------:R-:W-:Y:S01]  /*12460*/  ULDC.64 UR4, c[0x0][0x328] ;  /* 0x0000ca0000047ab9 */ /* 0x000fe20000000a00 */
[----:B------:R-:W-:Y:S01]  /*12470*/  ULDC.64 UR6, c[0x0][0x338] ;  /* 0x0000ce0000067ab9 */ /* 0x000fe20000000a00 */
[----:B------:R-:W-:Y:S01]  /*12480*/  IMAD R0, R27, UR4, RZ ;  /* 0x000000041b007c24 */ /* 0x000fe2000f8e02ff */
[----:B------:R-:W-:Y:S01]  /*12490*/  SHF.R.S32.HI R29, RZ, 0x1f, R5 ;  /* 0x0000001fff1d7819 */ /* 0x000fe20000011405 */
[----:B------:R-:W-:Y:S01]  /*124a0*/  IMAD.WIDE.U32 R2, R6, UR4, RZ ;  /* 0x0000000406027c25 */ /* 0x000fe2000f8e00ff */
[----:B-----5:R-:W-:Y:S01]  /*124b0*/  SHF.R.S32.HI R25, RZ, 0x1f, R8 ;  /* 0x0000001fff197819 */ /* 0x020fe20000011408 */
[----:B------:R-:W1:Y:S01]  /*124c0*/  LDC R12, c[0x0][0x2f4] ;  /* 0x0000bd00ff0c7b82 */ /* 0x000e620000000800 */
[----:B------:R-:W-:Y:S01]  /*124d0*/  LOP3.LUT R14, R36, 0x80, RZ, 0xfc, !PT ;  /* 0x00000080240e7812 */ /* 0x000fe200078efcff */
[----:B------:R-:W-:Y:S01]  /*124e0*/  IMAD R0, R6, UR5, R0 ;  /* 0x0000000506007c24 */ /* 0x000fe2000f8e0200 */
[----:B------:R-:W-:Y:S01]  /*124f0*/  LOP3.LUT R13, R36, 0x40, RZ, 0xfc, !PT ;  /* 0x00000040240d7812 */ /* 0x000fe200078efcff */
[----:B------:R-:W-:-:S02]  /*12500*/  IMAD R10, R26, UR6, RZ ;  /* 0x000000061a0a7c24 */ /* 0x000fc4000f8e02ff */
        /* <DEDUP_REMOVED lines=8> */
[----:B------:R-:W-:Y:S01]  /*12590*/  ULDC.64 UR4, c[0x0][0x330] ;  /* 0x0000cc0000047ab9 */ /* 0x000fe20000000a00 */
[----:B-1----:R-:W-:-:S02]  /*125a0*/  ISETP.GE.AND P1, PT, R14, R12, PT ;  /* 0x0000000c0e00720c */ /* 0x002fc40003f26270 */
[----:B------:R-:W-:Y:S01]  /*125b0*/  IMAD.IADD R3, R3, 0x1, R0 ;  /* 0x0000000103037824 */ /* 0x000fe200078e0200 */
[-C--:B------:R-:W-:Y:S01]  /*125c0*/  ISETP.GE.AND P3, PT, R13, R12.reuse, PT ;  /* 0x0000000c0d00720c */ /* 0x080fe20003f66270 */
[----:B------:R-:W-:Y:S01]  /*125d0*/  IMAD R0, R25, UR6, RZ ;  /* 0x0000000619007c24 */ /* 0x000fe2000f8e02ff */
[----:B------:R-:W-:Y:S01]  /*125e0*/  ISETP.GE.AND P4, PT, R36, R12, PT ;  /* 0x0000000c2400720c */ /* 0x000fe20003f86270 */
        /* <DEDUP_REMOVED lines=12> */
[----:B--2---:R-:W-:Y:S01]  /*126b0*/  IMAD R35, R30, 0x7800, R15 ;  /* 0x000078001e237824 */ /* 0x004fe200078e020f */
[----:B------:R-:W-:Y:S07]  /*126c0*/  BRA.DIV UR4, `(.L_x_4132) ;  /* 0x0000004e04507947 */ /* 0x000fee000b800000 */
[----:B------:R-:W1:Y:S04]  /*126d0*/  SHFL.IDX PT, R2, R9, RZ, 0x1c1f ;  /* 0x001c1fff09027589 */ /* 0x000e6800000e0000 */
[----:B------:R-:W2:Y:S04]  /*126e0*/  SHFL.IDX PT, R0, R10, RZ, 0x1c1f ;  /* 0x001c1fff0a007589 */ /* 0x000ea800000e0000 */
[----:B------:R-:W-:Y:S01]  /*126f0*/  SHFL.IDX PT, R23, R23, RZ, 0x1c1f ;  /* 0x001c1fff17177589 */ /* 0x000fe200000e0000 */
[----:B-1----:R-:W-:-:S05]  /*12700*/  IADD3 R2, P0, R36, R2, RZ ;  /* 0x0000000224027210 */ /* 0x002fca0007f1e0ff */
[----:B--2---:R-:W-:Y:S02]  /*12710*/  IMAD.X R3, RZ, RZ, R0, P0 ;  /* 0x000000ffff037224 */ /* 0x004fe400000e0600 */
[----:B------:R-:W-:Y:S02]  /*12720*/  IMAD.IADD R0, R18, 0x1, R35 ;  /* 0x0000000112007824 */ /* 0x000fe400078e0223 */
[----:B------:R-:W-:Y:S04]  /*12730*/  SHFL.IDX PT, R35, R10, 0x2, 0x1c1f ;  /* 0x005c1f000a237f89 */ /* 0x000fe800000e0000 */
        /* <DEDUP_REMOVED lines=20> */
[----:B------:R-:W-:Y:S04]  /*12880*/  LDGSTS.E.BYPASS.LTC128B.128 [R0+0x10a00], desc[UR52][R2.64], !P4 ;  /* 0x10a0000002007fae */ /* 0x000fe8000e101d74 */
[----:B------:R-:W-:Y:S04]  /*12890*/  LDGSTS.E.BYPASS.LTC128B.128 [R0+0x13200], desc[UR52][R2.64+0x40], !P3 ;  /* 0x1320004002007fae */ /* 0x000fe8000d901d74 */
[----:B------:R1:W-:Y:S04]  /*128a0*/  LDGSTS.E.BYPASS.LTC128B.128 [R0+0x15a00], desc[UR52][R2.64+0x80], !P1 ;  /* 0x15a0008002007fae */ /* 0x0003e8000c901d74 */
[----:B-1----:R1:W2:Y:S02]  /*128b0*/  SHFL.IDX PT, R2, R24, RZ, 0x1c1f ;  /* 0x001c1fff18027589 */ /* 0x0022a400000e0000 */
.L_x_4234:
[----:B--2---:R-:W-:-:S05]  /*128c0*/  IADD3 R2, P0, R36, R2, RZ ;  /* 0x0000000224027210 */ /* 0x004fca0007f1e0ff */
[----:B------:R-:W-:Y:S01]  /*128d0*/  IMAD.X R3, RZ, RZ, R23, P0 ;  /* 0x000000ffff037224 */ /* 0x000fe200000e0617 */
[----:B------:R-:W-:-:S04]  /*128e0*/  PLOP3.LUT P0, PT, PT, PT, PT, 0x80, 0x0 ;  /* 0x000000000000781c */ /* 0x000fc80003f0f070 */
[----:B------:R-:W-:Y:S01]  /*128f0*/  @!PT LDS RZ, [RZ] ;  /* 0x00000000fffff984 */ /* 0x000fe20000000800 */
[----:B------:R-:W-:Y:S01]  /*12900*/  @!PT LDS RZ, [RZ] ;  /* 0x00000000fffff984 */ /* 0x000fe20000000800 */
[----:B------:R-:W-:Y:S01]  /*12910*/  @!PT LDS RZ, [RZ] ;  /* 0x00000000fffff984 */ /* 0x000fe20000000800 */
[----:B------:R2:W-:Y:S04]  /*12920*/  LDGSTS.E.BYPASS.LTC128B.128 [R0+0x11200], desc[UR52][R2.64], !P4 ;  /* 0x1120000002007fae */ /* 0x0005e8000e101d74 */
[----:B------:R2:W-:Y:S04]  /*12930*/  LDGSTS.E.BYPASS.LTC128B.128 [R0+0x13a00], desc[UR52][R2.64+0x40], !P3 ;  /* 0x13a0004002007fae */ /* 0x0005e8000d901d74 */
[----:B------:R2:W-:Y:S01]  /*12940*/  LDGSTS.E.BYPASS.LTC128B.128 [R0+0x16200], desc[UR52][R2.64+0x80], !P1 ;  /* 0x1620008002007fae */ /* 0x0005e2000c901d74 */
[----:B------:R-:W-:Y:S01]  /*12950*/  NOP ;  /* 0x0000000000007918 */ /* 0x000fe20000000000 */
.L_x_4133:
        /* <DEDUP_REMOVED lines=11> */
.L_x_4134:
[----:B------:R2:W-:Y:S01]  /*12a10*/  SYNCS.ARRIVE.TRANS64.A1T0 RZ, [R4+URZ+0x33470], RZ ;  /* 0x033470ff04ff79a7 */ /* 0x0005e2000810003f */
[----:B------:R-:W-:Y:S05]  /*12a20*/  @!P3 BRA `(.L_x_4135) ;  /* 0x000000000004b947 */ /* 0x000fea0003800000 */
[----:B------:R-:W-:Y:S01]  /*12a30*/  BPT.TRAP 0x1 ;  /* 0x000000040000795c */ /* 0x000fe20000300000 */
.L_x_4135:
[----:B------:R-:W3:Y:S01]  /*12a40*/  SYNCS.PHASECHK.TRANS64.TRYWAIT P0, [R4+URZ+0x33440], R28 ;  /* 0x0334401c040075a7 */ /* 0x000ee2000800017f */
[----:B------:R-:W-:Y:S04]  /*12a50*/  BSSY B0, `(.L_x_4136) ;  /* 0x0000002000007945 */ /* 0x000fe80003800000 */
[----:B---3--:R-:W-:Y:S05]  /*12a60*/  @!P0 BRA `(.L_x_4137) ;  /* 0x0000004c00e88947 */ /* 0x008fea0003800000 */
.L_x_4235:
[----:B------:R-:W-:Y:S05]  /*12a70*/  BSYNC B0 ;  /* 0x0000000000007941 */ /* 0x000fea0003800000 */
.L_x_4136:
[----:B------:R-:W-:Y:S01]  /*12a80*/  ULDC.64 UR4, c[0x0][0x310] ;  /* 0x0000c40000047ab9 */ /* 0x000fe20000000a00 */
[----:B------:R-:W-:Y:S01]  /*12a90*/  ULDC.64 UR6, c[0x0][0x300] ;  /* 0x0000c00000067ab9 */ /* 0x000fe20000000a00 */
[----:B------:R-:W-:Y:S01]  /*12aa0*/  IMAD R9, R26, UR4, RZ ;  /* 0x000000041a097c24 */ /* 0x000fe2000f8e02ff */
[----:B------:R-:W4:Y:S01]  /*12ab0*/  LDC R12, c[0x0][0x2f4] ;  /* 0x0000bd00ff0c7b82 */ /* 0x000f220000000800 */
[C---:B------:R-:W-:Y:S01]  /*12ac0*/  IMAD.WIDE.U32 R2, R7.reuse, UR4, RZ ;  /* 0x0000000407027c25 */ /* 0x040fe2000f8e00ff */
[C---:B------:R-:W-:Y:S02]  /*12ad0*/  LOP3.LUT R14, R36.reuse, 0x80, RZ, 0xfc, !PT ;  /* 0x00000080240e7812 */ /* 0x040fe400078efcff */
[----:B------:R-:W-:Y:S01]  /*12ae0*/  LOP3.LUT R13, R36, 0x40, RZ, 0xfc, !PT ;  /* 0x00000040240d7812 */ /* 0x000fe200078efcff */
[----:B------:R-:W-:Y:S02]  /*12af0*/  IMAD R9, R7, UR5, R9 ;  /* 0x0000000507097c24 */ /* 0x000fe4000f8e0209 */
[----:B------:R-:W-:-:S02]  /*12b00*/  IMAD R27, R27, UR6, RZ ;  /* 0x000000061b1b7c24 */ /* 0x000fc4000f8e02ff */
[----:B------:R-:W-:Y:S02]  /*12b10*/  IMAD.IADD R3, R3, 0x1, R9 ;  /* 0x0000000103037824 */ /* 0x000fe400078e0209 */
[----:B------:R-:W-:Y:S02]  /*12b20*/  IMAD R9, R25, UR4, RZ ;  /* 0x0000000419097c24 */ /* 0x000fe4000f8e02ff */
[----:B------:R-:W-:-:S04]  /*12b30*/  IMAD.WIDE.U32 R2, R6, UR6, R2 ;  /* 0x0000000606027c25 */ /* 0x000fc8000f8e0002 */
[----:B------:R-:W-:Y:S02]  /*12b40*/  IMAD R6, R6, UR7, R27 ;  /* 0x0000000706067c24 */ /* 0x000fe4000f8e021b */
[----:B------:R-:W-:Y:S02]  /*12b50*/  IMAD R9, R8, UR5, R9 ;  /* 0x0000000508097c24 */ /* 0x000fe4000f8e0209 */
[----:B------:R-:W-:Y:S02]  /*12b60*/  IMAD.IADD R7, R3, 0x1, R6 ;  /* 0x0000000103077824 */ /* 0x000fe400078e0206 */
[----:B------:R-:W-:Y:S01]  /*12b70*/  IMAD.MOV.U32 R6, RZ, RZ, R2 ;  /* 0x000000ffff067224 */ /* 0x000fe200078e0002 */
[-C--:B----4-:R-:W-:Y:S01]  /*12b80*/  ISETP.GE.AND P1, PT, R14, R12.reuse, PT ;  /* 0x0000000c0e00720c */ /* 0x090fe20003f26270 */
[----:B------:R-:W-:Y:S01]  /*12b90*/  IMAD.WIDE.U32 R2, R8, UR4, RZ ;  /* 0x0000000408027c25 */ /* 0x000fe2000f8e00ff */
[----:B------:R-:W-:Y:S01]  /*12ba0*/  ULDC.64 UR4, c[0x0][0x308] ;  /* 0x0000c20000047ab9 */ /* 0x000fe20000000a00 */
[----:B------:R-:W-:-:S02]  /*12bb0*/  ISETP.GE.AND P3, PT, R13, R12, PT ;  /* 0x0000000c0d00720c */ /* 0x000fc40003f66270 */
[----:B------:R-:W-:Y:S01]  /*12bc0*/  IMAD.IADD R3, R3, 0x1, R9 ;  /* 0x0000000103037824 */ /* 0x000fe200078e0209 */
[----:B------:R-:W-:Y:S01]  /*12bd0*/  ISETP.GE.AND P4, PT, R36, R12, PT ;  /* 0x0000000c2400720c */ /* 0x000fe20003f86270 */
[----:B------:R-:W-:Y:S02]  /*12be0*/  IMAD R10, R29, UR6, RZ ;  /* 0x000000061d0a7c24 */ /* 0x000fe4000f8e02ff */
[----:B------:R-:W-:-:S04]  /*12bf0*/  IMAD.WIDE.U32 R8, R5, UR6, R2 ;  /* 0x0000000605087c25 */ /* 0x000fc8000f8e0002 */
[----:B------:R-:W-:-:S04]  /*12c00*/  IMAD.WIDE.U32 R2, R22, UR4, R6 ;  /* 0x0000000416027c25 */ /* 0x000fc8000f8e0006 */
[----:B------:R-:W-:Y:S01]  /*12c10*/  IMAD R10, R5, UR7, R10 ;  /* 0x00000007050a7c24 */ /* 0x000fe2000f8e020a */
[----:B------:R-:W-:Y:S01]  /*12c20*/  ULDC.64 UR6, c[0x0][0x2e8] ;  /* 0x0000ba0000067ab9 */ /* 0x000fe20000000a00 */
[----:B------:R-:W-:Y:S01]  /*12c30*/  IMAD R11, R22, UR5, RZ ;  /* 0x00000005160b7c24 */ /* 0x000fe2000f8e02ff */
[----:B------:R-:W-:Y:S01]  /*12c40*/  IADD3 R5, P0, R2, UR6, RZ ;  /* 0x0000000602057c10 */ /* 0x000fe2000ff1e0ff */
[----:B------:R-:W-:-:S03]  /*12c50*/  IMAD.MOV.U32 R2, RZ, RZ, R8 ;  /* 0x000000ffff027224 */ /* 0x000fc600078e0008 */
[----:B------:R-:W-:Y:S01]  /*12c60*/  IADD3.X R6, R11, UR7, R3, P0, !PT ;  /* 0x000000070b067c10 */ /* 0x000fe200087fe403 */
[----:B------:R-:W-:Y:S02]  /*12c70*/  IMAD.IADD R3, R9, 0x1, R10 ;  /* 0x0000000109037824 */ /* 0x000fe400078e020a */
[----:B------:R-:W-:Y:S01]  /*12c80*/  IMAD.WIDE.U32 R2, R22, UR4, R2 ;  /* 0x0000000416027c25 */ /* 0x000fe2000f8e0002 */
[----:B------:R-:W-:Y:S02]  /*12c90*/  UMOV UR4, 0xffffffff ;  /* 0xffffffff00047882 */ /* 0x000fe40000000000 */
[----:B------:R-:W-:-:S04]  /*12ca0*/  IADD3 R7, P0, R2, UR6, RZ ;  /* 0x0000000602077c10 */ /* 0x000fc8000ff1e0ff */
[----:B------:R-:W-:Y:S01]  /*12cb0*/  IADD3.X R8, R11, UR7, R3, P0, !PT ;  /* 0x000000070b087c10 */ /* 0x000fe200087fe403 */
[----:B------:R-:W-:Y:S08]  /*12cc0*/  BRA.DIV UR4, `(.L_x_4138) ;  /* 0x0000004e04647947 */ /* 0x000ff0000b800000 */
[----:B------:R-:W4:Y:S04]  /*12cd0*/  SHFL.IDX PT, R2, R5, RZ, 0x1c1f ;  /* 0x001c1fff05027589 */ /* 0x000f2800000e0000 */
[----:B------:R-:W5:Y:S04]  /*12ce0*/  SHFL.IDX PT, R3, R6, RZ, 0x1c1f ;  /* 0x001c1fff06037589 */ /* 0x000f6800000e0000 */
[----:B------:R-:W-:Y:S04]  /*12cf0*/  SHFL.IDX PT, R9, R6, 0x2, 0x1c1f ;  /* 0x005c1f0006097f89 */ /* 0x000fe800000e0000 */
[----:B------:R-:W-:Y:S04]  /*12d00*/  SHFL.IDX PT, R8, R8, RZ, 0x1c1f ;  /* 0x001c1fff08087589 */ /* 0x000fe800000e0000 */
[----:B------:R-:W-:Y:S01]  /*12d10*/  SHFL.IDX PT, R14, R7, RZ, 0x1c1f ;  /* 0x001c1fff070e7589 */ /* 0x000fe200000e0000 */
[----:B----4-:R-:W-:-:S05]  /*12d20*/  IADD3 R2, P0, R36, R2, RZ ;  /* 0x0000000224027210 */ /* 0x010fca0007f1e0ff */
[----:B-----5:R-:W-:-:S05]  /*12d30*/  IMAD.X R3, RZ, RZ, R3, P0 ;  /* 0x000000ffff037224 */ /* 0x020fca00000e0603 */
[----:B------:R-:W-:Y:S04]  /*12d40*/  LDGSTS.E.BYPASS.LTC128B.128 [R0+0x24200], desc[UR52][R2.64], !P4 ;  /* 0x2420000002007fae */ /* 0x000fe8000e101d74 */
[----:B------:R-:W-:Y:S04]  /*12d50*/  LDGSTS.E.BYPASS.LTC128B.128 [R0+0x26a00], desc[UR52][R2.64+0x40], !P3 ;  /* 0x26a0004002007fae */ /* 0x000fe8000d901d74 */
[----:B------:R4:W-:Y:S04]  /*12d60*/  LDGSTS.E.BYPASS.LTC128B.128 [R0+0x29200], desc[UR52][R2.64+0x80], !P1 ;  /* 0x2920008002007fae */ /* 0x0009e8000c901d74 */
[----:B----4-:R-:W4:Y:S04]  /*12d70*/  SHFL.IDX PT, R2, R5, 0x1, 0x1c1f ;  /* 0x003c1f0005027f89 */ /* 0x010f2800000e0000 */
[----:B------:R-:W5:Y:S01]  /*12d80*/  SHFL.IDX PT, R3, R6, 0x1, 0x1c1f ;  /* 0x003c1f0006037f89 */ /* 0x000f6200000e0000 */
[----:B----4-:R-:W-:-:S05]  /*12d90*/  IADD3 R2, P0, R36, R2, RZ ;  /* 0x0000000224027210 */ /* 0x010fca0007f1e0ff */
[----:B-----5:R-:W-:-:S05]  /*12da0*/  IMAD.X R3, RZ, RZ, R3, P0 ;  /* 0x000000ffff037224 */ /* 0x020fca00000e0603 */
[----:B------:R-:W-:Y:S04]  /*12db0*/  LDGSTS.E.BYPASS.LTC128B.128 [R0+0x24a00], desc[UR52][R2.64], !P4 ;  /* 0x24a0000002007fae */ /* 0x000fe8000e101d74 */
[----:B------:R-:W-:Y:S04]  /*12dc0*/  LDGSTS.E.BYPASS.LTC128B.128 [R0+0x27200], desc[UR52][R2.64+0x40], !P3 ;  /* 0x2720004002007fae */ /* 0x000fe8000d901d74 */
[----:B------:R4:W-:Y:S04]  /*12dd0*/  LDGSTS.E.BYPASS.LTC128B.128 [R0+0x29a00], desc[UR52][R2.64+0x80], !P1 ;  /* 0x29a0008002007fae */ /* 0x0009e8000c901d74 */
[----:B----4-:R-:W4:Y:S02]  /*12de0*/  SHFL.IDX PT, R2, R5, 0x2, 0x1c1f ;  /* 0x005c1f0005027f89 */ /* 0x010f2400000e0000 */
[----:B----4-:R-:W-:-:S05]  /*12df0*/  IADD3 R2, P0, R36, R2, RZ ;  /* 0x0000000224027210 */ /* 0x010fca0007f1e0ff */
[----:B------:R-:W-:Y:S02]  /*12e00*/  IMAD.X R3, RZ, RZ, R9, P0 ;  /* 0x000000ffff037224 */ /* 0x000fe400000e0609 */
[----:B------:R-:W-:Y:S04]  /*12e10*/  SHFL.IDX PT, R9, R6, 0x3, 0x1c1f ;  /* 0x007c1f0006097f89 */ /* 0x000fe800000e0000 */
[----:B------:R-:W-:Y:S04]  /*12e20*/  LDGSTS.E.BYPASS.LTC128B.128 [R0+0x25200], desc[UR52][R2.64], !P4 ;  /* 0x2520000002007fae */ /* 0x000fe8000e101d74 */
[----:B------:R-:W-:Y:S04]  /*12e30*/  LDGSTS.E.BYPASS.LTC128B.128 [R0+0x27a00], desc[UR52][R2.64+0x40], !P3 ;  /* 0x27a0004002007fae */ /* 0x000fe8000d901d74 */
[----:B------:R4:W-:Y:S04]  /*12e40*/  LDGSTS.E.BYPASS.LTC128B.128 [R0+0x2a200], desc[UR52][R2.64+0x80], !P1 ;  /* 0x2a20008002007fae */ /* 0x0009e8000c901d74 */
[----:B----4-:R-:W4:Y:S02]  /*12e50*/  SHFL.IDX PT, R2, R5, 0x3, 0x1c1f ;  /* 0x007c1f0005027f89 */ /* 0x010f2400000e0000 */
[----:B----4-:R-:W-:-:S05]  /*12e60*/  IADD3 R2, P0, R36, R2, RZ ;  /* 0x0000000224027210 */ /* 0x010fca0007f1e0ff */
[----:B------:R-:W-:-:S05]  /*12e70*/  IMAD.X R3, RZ, RZ, R9, P0 ;  /* 0x000000ffff037224 */ /* 0x000fca00000e0609 */
[----:B------:R4:W-:Y:S04]  /*12e80*/  LDGSTS.E.BYPASS.LTC128B.128 [R0+0x25a00], desc[UR52][R2.64], !P4 ;  /* 0x25a0000002007fae */ /* 0x0009e8000e101d74 */
[----:B------:R4:W-:Y:S04]  /*12e90*/  LDGSTS.E.BYPASS.LTC128B.128 [R0+0x28200], desc[UR52][R2.64+0x40], !P3 ;  /* 0x2820004002007fae */ /* 0x0009e8000d901d74 */
[----:B------:R4:W-:Y:S02]  /*12ea0*/  LDGSTS.E.BYPASS.LTC128B.128 [R0+0x2aa00], desc[UR52][R2.64+0x80], !P1 ;  /* 0x2aa0008002007fae */ /* 0x0009e4000c901d74 */
.L_x_4247:
[----:B----4-:R-:W-:-:S05]  /*12eb0*/  IADD3 R2, P0, R36, R14, RZ ;  /* 0x0000000e24027210 */ /* 0x010fca0007f1e0ff */
        /* <DEDUP_REMOVED lines=9> */
.L_x_4139:
[----:B------:R-:W-:Y:S02]  /*12f50*/  PLOP3.LUT P1, PT, P1, P0, PT, 0xa2, 0x0 ;  /* 0x000000000000781c */ /* 0x000fe40000f21472 */
[----:B------:R-:W-:-:S08]  /*12f60*/  @P0 R2UR P1, UR4, R4 ;  /* 0x00000000040402ca */ /* 0x000fd00000020000 */
[----:B------:R-:W-:-:S05]  /*12f70*/  @P0 PLOP3.LUT P0, PT, P1, PT, PT, 0x80, 0x0 ;  /* 0x000000000000081c */ /* 0x000fca0000f0f070 */
[----:B------:R-:W-:Y:S01]  /*12f80*/  @!P1 SYNCS.ARRIVE.TRANS64.RED.A0T1 RZ, [UR4+0x33430], RZ ;  /* 0x033430ffffff99a7 */ /* 0x000fe20008200404 */
[----:B------:R-:W-:Y:S07]  /*12f90*/  @!P1 ARRIVES.LDGSTSBAR.64.TRANSCNT [UR4+0x33430] ;  /* 0x03343000ff0099b0 */ /* 0x000fee0008000a84 */
[----:B------:R-:W-:Y:S05]  /*12fa0*/  @P0 BRA.U.ANY `(.L_x_4139) ;  /* 0xfffffffd00e80947 */ /* 0x000fea000393ffff */
[----:B------:R-:W-:Y:S01]  /*12fb0*/  NOP ;  /* 0x0000000000007918 */ /* 0x000fe20000000000 */
[----:B----4-:R-:W-:-:S05]  /*12fc0*/  IMAD.U32 R0, RZ, RZ, UR42 ;  /* 0x0000002aff007e24 */ /* 0x010fca000f8e00ff */
[----:B------:R-:W-:-:S13]  /*12fd0*/  ISETP.NE.AND P3, PT, R0, 0x3, PT ;  /* 0x000000030000780c */ /* 0x000fda0003f65270 */
[----:B------:R-:W-:Y:S05]  /*12fe0*/  @!P3 BRA `(.L_x_4140) ;  /* 0x000000000004b947 */ /* 0x000fea0003800000 */
[----:B------:R-:W-:Y:S01]  /*12ff0*/  BPT.TRAP 0x1 ;  /* 0x000000040000795c */ /* 0x000fe20000300000 */
.L_x_4140:
[----:B------:R-:W-:Y:S01]  /*13000*/  IMAD.U32 R0, RZ, RZ, UR44 ;  /* 0x0000002cff007e24 */ /* 0x000fe2000f8e00ff */
[----:B------:R4:W-:Y:S04]  /*13010*/  SYNCS.ARRIVE.TRANS64.A1T0 RZ, [R4+URZ+0x33430], RZ ;  /* 0x033430ff04ff79a7 */ /* 0x0009e8000810003f */
[----:B------:R-:W-:-:S13]  /*13020*/  ISETP.NE.AND P0, PT, R0, 0x3, PT ;  /* 0x000000030000780c */ /* 0x000fda0003f05270 */
[----:B----4-:R-:W-:Y:S05]  /*13030*/  @!P0 BRA `(.L_x_4141) ;  /* 0x0000000000048947 */ /* 0x010fea0003800000 */
[----:B------:R-:W-:Y:S01]  /*13040*/  BPT.TRAP 0x1 ;  /* 0x000000040000795c */ /* 0x000fe20000300000 */
.L_x_4141:
[----:B------:R-:W-:Y:S01]  /*13050*/  LOP3.LUT R3, R21, 0x1, RZ, 0x3c, !PT ;  /* 0x0000000115037812 */ /* 0x000fe200078e3cff */
[----:B------:R-:W-:Y:S01]  /*13060*/  IMAD R2, R20, 0x8, R18 ;  /* 0x0000000814027824 */ /* 0x000fe200078e0212 */
[----:B------:R-:W-:Y:S02]  /*13070*/  BSSY B0, `(.L_x_4142) ;  /* 0x0000004000007945 */ /* 0x000fe40003800000 */
[----:B------:R-:W-:-:S04]  /*13080*/  SHF.L.U32 R3, R3, 0x1f, RZ ;  /* 0x0000001f03037819 */ /* 0x000fc800000006ff */
[----:B------:R-:W4:Y:S02]  /*13090*/  SYNCS.PHASECHK.TRANS64.TRYWAIT P1, [R2+URZ+0x33470], R3 ;  /* 0x03347003020075a7 */ /* 0x000f24000802017f */
[----:B----4-:R-:W-:Y:S05]  /*130a0*/  @!P1 BRA `(.L_x_4143) ;  /* 0x0000004c00e49947 */ /* 0x010fea0003800000 */
.L_x_4248:
[----:B------:R-:W-:Y:S05]  /*130b0*/  BSYNC B0 ;  /* 0x0000000000007941 */ /* 0x000fea0003800000 */
.L_x_4142:
[----:B------:R-:W-:-:S05]  /*130c0*/  IMAD.U32 R0, RZ, RZ, UR42 ;  /* 0x0000002aff007e24 */ /* 0x000fca000f8e00ff */
[----:B------:R-:W-:-:S13]  /*130d0*/  ISETP.NE.AND P1, PT, R0, 0x3, PT ;  /* 0x000000030000780c */ /* 0x000fda0003f25270 */
[----:B------:R-:W-:Y:S05]  /*130e0*/  @!P1 BRA `(.L_x_4144) ;  /* 0x0000000000049947 */ /* 0x000fea0003800000 */
[----:B------:R-:W-:Y:S01]  /*130f0*/  BPT.TRAP 0x1 ;  /* 0x000000040000795c */ /* 0x000fe20000300000 */
.L_x_4144:
[----:B----4-:R-:W-:Y:S01]  /*13100*/  SHF.L.U32 R3, R21, 0x1f, RZ ;  /* 0x0000001f15037819 */ /* 0x010fe200000006ff */
[----:B------:R-:W-:-:S03]  /*13110*/  IMAD R0, R20, 0x7800, RZ ;  /* 0x0000780014007824 */ /* 0x000fc600078e02ff */
[----:B------:R-:W4:Y:S02]  /*13120*/  SYNCS.PHASECHK.TRANS64.TRYWAIT P1, [R2+URZ+0x33460], R3 ;  /* 0x03346003020075a7 */ /* 0x000f24000802017f */
[----:B----4-:R-:W-:Y:S05]  /*13130*/  @!P1 BRA `(.L_x_4145) ;  /* 0x0000004c00d49947 */ /* 0x010fea0003800000 */
.L_x_4249:
[----:B----4-:R-:W-:Y:S01]  /*13140*/  LOP3.LUT R3, R0, R16, RZ, 0xfc, !PT ;  /* 0x0000001000037212 */ /* 0x010fe200078efcff */
[----:B------:R-:W-:Y:S05]  /*13150*/  WARPSYNC.ALL ;  /* 0x0000000000007948 */ /* 0x000fea0003800000 */
[----:B------:R-:W-:Y:S02]  /*13160*/  IMAD.IADD R6, R18, 0x1, R3 ;  /* 0x0000000112067824 */ /* 0x000fe400078e0203 */
[C---:B------:R-:W-:Y:S02]  /*13170*/  VIADD R3, R0.reuse, 0x2800 ;  /* 0x0000280000037836 */ /* 0x040fe40000000000 */
[----:B------:R-:W-:-:S02]  /*13180*/  VIADD R13, R0, 0x800 ;  /* 0x00000800000d7836 */ /* 0x000fc40000000000 */
[----:B0-23--:R-:W0:Y:S01]  /*13190*/  LDSM.16.MT88.4 R4, [R6+0xf200] ;  /* 0x00f200000604783b */ /* 0x00de220000004200 */
[C---:B------:R-:W-:Y:S02]  /*131a0*/  VIADD R20, R0.reuse, 0x5000 ;  /* 0x0000500000147836 */ /* 0x040fe40000000000 */
[C---:B------:R-:W-:Y:S02]  /*131b0*/  VIADD R21, R0.reuse, 0x3000 ;  /* 0x0000300000157836 */ /* 0x040fe40000000000 */
[C---:B------:R-:W-:Y:S02]  /*131c0*/  VIADD R15, R0.reuse, 0x2000 ;  /* 0x00002000000f7836 */ /* 0x040fe40000000000 */
[----:B------:R-:W-:Y:S02]  /*131d0*/  VIADD R14, R0, 0x5800 ;  /* 0x00005800000e7836 */ /* 0x000fe40000000000 */
[----:B------:R-:W-:-:S05]  /*131e0*/  IMAD.U32 R23, RZ, RZ, UR42 ;  /* 0x0000002aff177e24 */ /* 0x000fca000f8e00ff */
[----:B------:R-:W-:Y:S02]  /*131f0*/  ISETP.NE.AND P1, PT, R23, 0x3, PT ;  /* 0x000000031700780c */ /* 0x000fe40003f25270 */
[C-C-:B0-----:R-:W-:Y:S02]  /*13200*/  PRMT R8, R4.reuse, 0x6420, R5.reuse ;  /* 0x0000642004087816 */ /* 0x141fe40000000005 */
[----:B------:R-:W-:Y:S02]  /*13210*/  PRMT R9, R4, 0x7531, R5 ;  /* 0x0000753104097816 */ /* 0x000fe40000000005 */
[-C--:B------:R-:W-:Y:S02]  /*13220*/  LOP3.LUT R4, R0, R17.reuse, RZ, 0xfc, !PT ;  /* 0x0000001100047212 */ /* 0x080fe400078efcff */
[----:B------:R-:W-:Y:S02]  /*13230*/  LOP3.LUT R5, R3, R16, RZ, 0xfc, !PT ;  /* 0x0000001003057212 */ /* 0x000fe400078efcff */
[C-C-:B------:R-:W-:Y:S01]  /*13240*/  PRMT R10, R6.reuse, 0x6420, R7.reuse ;  /* 0x00006420060a7816 */ /* 0x140fe20000000007 */
[----:B------:R-:W-:Y:S01]  /*13250*/  IMAD.IADD R12, R19, 0x1, R4 ;  /* 0x00000001130c7824 */ /* 0x000fe200078e0204 */
[----:B------:R-:W-:Y:S01]  /*13260*/  PRMT R11, R6, 0x7531, R7 ;  /* 0x00007531060b7816 */ /* 0x000fe20000000007 */
[----:B------:R-:W-:Y:S01]  /*13270*/  IMAD.IADD R7, R18, 0x1, R5 ;  /* 0x0000000112077824 */ /* 0x000fe200078e0205 */
[----:B------:R-:W-:-:S03]  /*13280*/  LOP3.LUT R3, R3, R17, RZ, 0xfc, !PT ;  /* 0x0000001103037212 */ /* 0x000fc600078efcff */
[----:B------:R0:W-:Y:S02]  /*13290*/  STSM.16.M88.4 [R12], R8 ;  /* 0x000000080c007844 */ /* 0x0001e40000000200 */
[----:B------:R-:W-:Y:S02]  /*132a0*/  IMAD.IADD R3, R19, 0x1, R3 ;  /* 0x0000000113037824 */ /* 0x000fe400078e0203 */
[----:B------:R-:W2:Y:S01]  /*132b0*/  LDSM.16.MT88.4 R4, [R7+0xf200] ;  /* 0x00f200000704783b */ /* 0x000ea20000004200 */
[----:B0-----:R-:W-:Y:S01]  /*132c0*/  VIADD R12, R0, 0x1000 ;  /* 0x00001000000c7836 */ /* 0x001fe20000000000 */
[C-C-:B--2---:R-:W-:Y:S02]  /*132d0*/  PRMT R8, R4.reuse, 0x6420, R5.reuse ;  /* 0x0000642004087816 */ /* 0x144fe40000000005 */
[----:B------:R-:W-:Y:S02]  /*132e0*/  PRMT R9, R4, 0x7531, R5 ;  /* 0x0000753104097816 */ /* 0x000fe40000000005 */
[----:B------:R-:W-:-:S02]  /*132f0*/  LOP3.LUT R4, R13, R17, RZ, 0xfc, !PT ;  /* 0x000000110d047212 */ /* 0x000fc400078efcff */
[-C--:B------:R-:W-:Y:S02]  /*13300*/  LOP3.LUT R5, R20, R16.reuse, RZ, 0xfc, !PT ;  /* 0x0000001014057212 */ /* 0x080fe400078efcff */
[C-C-:B------:R-:W-:Y:S01]  /*13310*/  PRMT R10, R6.reuse, 0x6420, R7.reuse ;  /* 0x00006420060a7816 */ /* 0x140fe20000000007 */
[----:B------:R-:W-:Y:S01]  /*13320*/  IMAD.IADD R4, R19, 0x1, R4 ;  /* 0x0000000113047824 */ /* 0x000fe200078e0204 */
[----:B------:R-:W-:Y:S01]  /*13330*/  PRMT R11, R6, 0x7531, R7 ;  /* 0x00007531060b7816 */ /* 0x000fe20000000007 */
[----:B------:R-:W-:Y:S01]  /*13340*/  IMAD.IADD R5, R18, 0x1, R5 ;  /* 0x0000000112057824 */ /* 0x000fe200078e0205 */
[----:B------:R-:W-:Y:S02]  /*13350*/  LOP3.LUT R13, R13, R16, RZ, 0xfc, !PT ;  /* 0x000000100d0d7212 */ /* 0x000fe400078efcff */
[----:B------:R-:W-:Y:S01]  /*13360*/  LOP3.LUT R20, R20, R17, RZ, 0xfc, !PT ;  /* 0x0000001114147212 */ /* 0x000fe200078efcff */
[----:B------:R-:W-:Y:S04]  /*13370*/  STSM.16.M88.4 [R4], R8 ;  /* 0x0000000804007844 */ /* 0x000fe80000000200 */
[----:B------:R-:W0:Y:S01]  /*13380*/  LDSM.16.MT88.4 R4, [R5+0xf200] ;  /* 0x00f200000504783b */ /* 0x000e220000004200 */
[----:B------:R-:W-:Y:S01]  /*13390*/  IMAD.IADD R20, R19, 0x1, R20 ;  /* 0x0000000113147824 */ /* 0x000fe200078e0214 */
[----:B0-----:R-:W-:-:S02]  /*133a0*/  PRMT R8, R4, 0x6420, R5 ;  /* 0x0000642004087816 */ /* 0x001fc40000000005 */
[----:B------:R-:W-:Y:S02]  /*133b0*/  PRMT R9, R4, 0x7531, R5 ;  /* 0x0000753104097816 */ /* 0x000fe40000000005 */
[----:B------:R-:W-:Y:S02]  /*133c0*/  LOP3.LUT R4, R12, R17, RZ, 0xfc, !PT ;  /* 0x000000110c047212 */ /* 0x000fe400078efcff */
[C-C-:B------:R-:W-:Y:S02]  /*133d0*/  PRMT R10, R6.reuse, 0x6420, R7.reuse ;  /* 0x00006420060a7816 */ /* 0x140fe40000000007 */
[----:B------:R-:W-:Y:S01]  /*133e0*/  PRMT R11, R6, 0x7531, R7 ;  /* 0x00007531060b7816 */ /* 0x000fe20000000007 */
[----:B------:R-:W-:Y:S01]  /*133f0*/  IMAD.IADD R4, R19, 0x1, R4 ;  /* 0x0000000113047824 */ /* 0x000fe200078e0204 */
[----:B------:R-:W-:Y:S01]  /*13400*/  LOP3.LUT R12, R12, R16, RZ, 0xfc, !PT ;  /* 0x000000100c0c7212 */ /* 0x000fe200078efcff */
[----:B------:R-:W-:Y:S02]  /*13410*/  IMAD.IADD R6, R18, 0x1, R13 ;  /* 0x0000000112067824 */ /* 0x000fe400078e020d */
[----:B------:R-:W-:Y:S01]  /*13420*/  VIADD R13, R0, 0x1800 ;  /* 0x00001800000d7836 */ /* 0x000fe20000000000 */
[----:B------:R-:W-:Y:S04]  /*13430*/  STSM.16.M88.4 [R4], R8 ;  /* 0x0000000804007844 */ /* 0x000fe80000000200 */
[----:B------:R-:W0:Y:S02]  /*13440*/  LDSM.16.MT88.4 R4, [R6+0xf200] ;  /* 0x00f200000604783b */ /* 0x000e240000004200 */
[----:B0-----:R-:W-:-:S02]  /*13450*/  PRMT R8, R4, 0x6420, R5 ;  /* 0x0000642004087816 */ /* 0x001fc40000000005 */
[----:B------:R-:W-:Y:S02]  /*13460*/  PRMT R9, R4, 0x7531, R5 ;  /* 0x0000753104097816 */ /* 0x000fe40000000005 */
[----:B------:R-:W-:Y:S02]  /*13470*/  LOP3.LUT R4, R13, R17, RZ, 0xfc, !PT ;  /* 0x000000110d047212 */ /* 0x000fe400078efcff */
[C-C-:B------:R-:W-:Y:S02]  /*13480*/  PRMT R10, R6.reuse, 0x6420, R7.reuse ;  /* 0x00006420060a7816 */ /* 0x140fe40000000007 */
[----:B------:R-:W-:Y:S01]  /*13490*/  PRMT R11, R6, 0x7531, R7 ;  /* 0x00007531060b7816 */ /* 0x000fe20000000007 */
[----:B------:R-:W-:Y:S01]  /*134a0*/  IMAD.IADD R4, R19, 0x1, R4 ;  /* 0x0000000113047824 */ /* 0x000fe200078e0204 */
[----:B------:R-:W-:-:S04]  /*134b0*/  LOP3.LUT R13, R13, R16, RZ, 0xfc, !PT ;  /* 0x000000100d0d7212 */ /* 0x000fc800078efcff */
[----:B------:R0:W-:Y:S02]  /*134c0*/  STSM.16.M88.4 [R4], R8 ;  /* 0x0000000804007844 */ /* 0x0001e40000000200 */
[C---:B0-----:R-:W-:Y:S02]  /*134d0*/  LOP3.LUT R4, R21.reuse, R16, RZ, 0xfc, !PT ;  /* 0x0000001015047212 */ /* 0x041fe400078efcff */
[----:B------:R-:W-:-:S03]  /*134e0*/  LOP3.LUT R21, R21, R17, RZ, 0xfc, !PT ;  /* 0x0000001115157212 */ /* 0x000fc600078efcff */
[----:B------:R-:W-:Y:S02]  /*134f0*/  IMAD.IADD R4, R18, 0x1, R4 ;  /* 0x0000000112047824 */ /* 0x000fe400078e0204 */
[----:B------:R-:W-:-:S04]  /*13500*/  IMAD.IADD R21, R19, 0x1, R21 ;  /* 0x0000000113157824 */ /* 0x000fc800078e0215 */
[----:B------:R-:W0:Y:S02]  /*13510*/  LDSM.16.MT88.4 R4, [R4+0xf200] ;  /* 0x00f200000404783b */ /* 0x000e240000004200 */
[C-C-:B0-----:R-:W-:Y:S02]  /*13520*/  PRMT R8, R4.reuse, 0x6420, R5.reuse ;  /* 0x0000642004087816 */ /* 0x141fe40000000005 */
[----:B------:R-:W-:Y:S02]  /*13530*/  PRMT R9, R4, 0x7531, R5 ;  /* 0x0000753104097816 */ /* 0x000fe40000000005 */
[----:B------:R-:W-:Y:S02]  /*13540*/  LOP3.LUT R4, R15, R17, RZ, 0xfc, !PT ;  /* 0x000000110f047212 */ /* 0x000fe400078efcff */
[C-C-:B------:R-:W-:Y:S02]  /*13550*/  PRMT R10, R6.reuse, 0x6420, R7.reuse ;  /* 0x00006420060a7816 */ /* 0x140fe40000000007 */
[----:B------:R-:W-:Y:S01]  /*13560*/  PRMT R11, R6, 0x7531, R7 ;  /* 0x00007531060b7816 */ /* 0x000fe20000000007 */
[----:B------:R-:W-:Y:S01]  /*13570*/  IMAD.IADD R4, R19, 0x1, R4 ;  /* 0x0000000113047824 */ /* 0x000fe200078e0204 */
[----:B------:R-:W-:-:S04]  /*13580*/  LOP3.LUT R15, R15, R16, RZ, 0xfc, !PT ;  /* 0x000000100f0f7212 */ /* 0x000fc800078efcff */
[----:B------:R0:W-:Y:S01]  /*13590*/  STSM.16.M88.4 [R4], R8 ;  /* 0x0000000804007844 */ /* 0x0001e20000000200 */
[----:B------:R-:W-:Y:S01]  /*135a0*/  IMAD.IADD R15, R18, 0x1, R15 ;  /* 0x00000001120f7824 */ /* 0x000fe200078e020f */
[C---:B0-----:R-:W-:Y:S02]  /*135b0*/  LOP3.LUT R4, R14.reuse, R16, RZ, 0xfc, !PT ;  /* 0x000000100e047212 */ /* 0x041fe400078efcff */
[----:B------:R-:W-:-:S03]  /*135c0*/  LOP3.LUT R14, R14, R17, RZ, 0xfc, !PT ;  /* 0x000000110e0e7212 */ /* 0x000fc600078efcff */
[----:B------:R-:W-:Y:S02]  /*135d0*/  IMAD.IADD R4, R18, 0x1, R4 ;  /* 0x0000000112047824 */ /* 0x000fe400078e0204 */
[----:B------:R-:W-:-:S04]  /*135e0*/  IMAD.IADD R14, R19, 0x1, R14 ;  /* 0x00000001130e7824 */ /* 0x000fc800078e020e */
[----:B------:R-:W0:Y:S02]  /*135f0*/  LDSM.16.MT88.4 R4, [R4+0xf200] ;  /* 0x00f200000404783b */ /* 0x000e240000004200 */
[C-C-:B0-----:R-:W-:Y:S02]  /*13600*/  PRMT R8, R4.reuse, 0x6420, R5.reuse ;  /* 0x0000642004087816 */ /* 0x141fe40000000005 */
[----:B------:R-:W-:Y:S01]  /*13610*/  PRMT R9, R4, 0x7531, R5 ;  /* 0x0000753104097816 */ /* 0x000fe20000000005 */
[----:B------:R-:W-:Y:S01]  /*13620*/  IMAD.IADD R4, R18, 0x1, R12 ;  /* 0x0000000112047824 */ /* 0x000fe200078e020c */
[--C-:B------:R-:W-:Y:S01]  /*13630*/  PRMT R10, R6, 0x6420, R7.reuse ;  /* 0x00006420060a7816 */ /* 0x100fe20000000007 */
[----:B------:R-:W-:Y:S01]  /*13640*/  VIADD R12, R0, 0x4800 ;  /* 0x00004800000c7836 */ /* 0x000fe20000000000 */
[----:B------:R-:W-:-:S05]  /*13650*/  PRMT R11, R6, 0x7531, R7 ;  /* 0x00007531060b7816 */ /* 0x000fca0000000007 */
[----:B------:R0:W-:Y:S04]  /*13660*/  STSM.16.M88.4 [R3], R8 ;  /* 0x0000000803007844 */ /* 0x0001e80000000200 */
[----:B------:R-:W2:Y:S01]  /*13670*/  LDSM.16.MT88.4 R4, [R4+0xf200] ;  /* 0x00f200000404783b */ /* 0x000ea20000004200 */
[----:B0-----:R-:W-:Y:S01]  /*13680*/  VIADD R3, R0, 0x3800 ;  /* 0x0000380000037836 */ /* 0x001fe20000000000 */
[C-C-:B--2---:R-:W-:Y:S02]  /*13690*/  PRMT R8, R4.reuse, 0x6420, R5.reuse ;  /* 0x0000642004087816 */ /* 0x144fe40000000005 */
[----:B------:R-:W-:Y:S02]  /*136a0*/  PRMT R9, R4, 0x7531, R5 ;  /* 0x0000753104097816 */ /* 0x000fe40000000005 */
[----:B------:R-:W-:-:S02]  /*136b0*/  LOP3.LUT R4, R3, R16, RZ, 0xfc, !PT ;  /* 0x0000001003047212 */ /* 0x000fc400078efcff */
[C-C-:B------:R-:W-:Y:S02]  /*136c0*/  PRMT R10, R6.reuse, 0x6420, R7.reuse ;  /* 0x00006420060a7816 */ /* 0x140fe40000000007 */
        /* <DEDUP_REMOVED lines=9> */
[----:B------:R-:W-:-:S02]  /*13760*/  PRMT R10, R6, 0x6420, R7 ;  /* 0x00006420060a7816 */ /* 0x000fc40000000007 */
[----:B------:R-:W-:-:S05]  /*13770*/  PRMT R11, R6, 0x7531, R7 ;  /* 0x00007531060b7816 */ /* 0x000fca0000000007 */
[----:B------:R0:W-:Y:S02]  /*13780*/  STSM.16.M88.4 [R3], R8 ;  /* 0x0000000803007844 */ /* 0x0001e40000000200 */
[----:B0-----:R-:W-:-:S05]  /*13790*/  VIADD R3, R0, 0x6000 ;  /* 0x0000600000037836 */ /* 0x001fca0000000000 */
[C---:B------:R-:W-:Y:S02]  /*137a0*/  LOP3.LUT R4, R3.reuse, R16, RZ, 0xfc, !PT ;  /* 0x0000001003047212 */ /* 0x040fe400078efcff */
        /* <DEDUP_REMOVED lines=12> */
[----:B0-----:R-:W-:Y:S02]  /*13870*/  IMAD.IADD R4, R18, 0x1, R13 ;  /* 0x0000000112047824 */ /* 0x001fe400078e020d */
[C---:B------:R-:W-:Y:S02]  /*13880*/  VIADD R13, R0.reuse, 0x6800 ;  /* 0x00006800000d7836 */ /* 0x040fe40000000000 */
[----:B------:R-:W-:Y:S02]  /*13890*/  VIADD R0, R0, 0x7000 ;  /* 0x0000700000007836 */ /* 0x000fe40000000000 */
[----:B------:R-:W0:Y:S02]  /*138a0*/  LDSM.16.MT88.4 R4, [R4+0xf200] ;  /* 0x00f200000404783b */ /* 0x000e240000004200 */
[----:B0-----:R-:W-:-:S02]  /*138b0*/  PRMT R8, R4, 0x6420, R5 ;  /* 0x0000642004087816 */ /* 0x001fc40000000005 */
[----:B------:R-:W-:Y:S02]  /*138c0*/  PRMT R9, R4, 0x7531, R5 ;  /* 0x0000753104097816 */ /* 0x000fe40000000005 */
[----:B------:R-:W-:Y:S02]  /*138d0*/  LOP3.LUT R4, R12, R17, RZ, 0xfc, !PT ;  /* 0x000000110c047212 */ /* 0x000fe400078efcff */
[C-C-:B------:R-:W-:Y:S02]  /*138e0*/  PRMT R10, R6.reuse, 0x6420, R7.reuse ;  /* 0x00006420060a7816 */ /* 0x140fe40000000007 */
[----:B------:R-:W-:Y:S01]  /*138f0*/  PRMT R11, R6, 0x7531, R7 ;  /* 0x00007531060b7816 */ /* 0x000fe20000000007 */
[----:B------:R-:W-:-:S05]  /*13900*/  IMAD.IADD R4, R19, 0x1, R4 ;  /* 0x0000000113047824 */ /* 0x000fca00078e0204 */
[----:B------:R0:W-:Y:S02]  /*13910*/  STSM.16.M88.4 [R4], R8 ;  /* 0x0000000804007844 */ /* 0x0001e40000000200 */
[----:B0-----:R-:W-:-:S06]  /*13920*/  IMAD.IADD R4, R18, 0x1, R21 ;  /* 0x0000000112047824 */ /* 0x001fcc00078e0215 */
[----:B------:R-:W0:Y:S02]  /*13930*/  LDSM.16.MT88.4 R4, [R4+0xf200] ;  /* 0x00f200000404783b */ /* 0x000e240000004200 */
[C-C-:B0-----:R-:W-:Y:S02]  /*13940*/  PRMT R8, R4.reuse, 0x6420, R5.reuse ;  /* 0x0000642004087816 */ /* 0x141fe40000000005 */
[----:B------:R-:W-:Y:S02]  /*13950*/  PRMT R9, R4, 0x7531, R5 ;  /* 0x0000753104097816 */ /* 0x000fe40000000005 */
[C---:B------:R-:W-:Y:S02]  /*13960*/  LOP3.LUT R4, R13.reuse, R16, RZ, 0xfc, !PT ;  /* 0x000000100d047212 */ /* 0x040fe400078efcff */
[C-C-:B------:R-:W-:Y:S02]  /*13970*/  PRMT R10, R6.reuse, 0x6420, R7.reuse ;  /* 0x00006420060a7816 */ /* 0x140fe40000000007 */
[----:B------:R-:W-:Y:S01]  /*13980*/  PRMT R11, R6, 0x7531, R7 ;  /* 0x00007531060b7816 */ /* 0x000fe20000000007 */
[----:B------:R-:W-:Y:S01]  /*13990*/  IMAD.IADD R4, R18, 0x1, R4 ;  /* 0x0000000112047824 */ /* 0x000fe200078e0204 */
[----:B------:R-:W-:-:S03]  /*139a0*/  LOP3.LUT R13, R13, R17, RZ, 0xfc, !PT ;  /* 0x000000110d0d7212 */ /* 0x000fc600078efcff */
[----:B------:R-:W-:Y:S02]  /*139b0*/  STSM.16.M88.4 [R20], R8 ;  /* 0x0000000814007844 */ /* 0x000fe40000000200 */
[----:B------:R-:W-:Y:S02]  /*139c0*/  IMAD.IADD R13, R19, 0x1, R13 ;  /* 0x00000001130d7824 */ /* 0x000fe400078e020d */
[----:B------:R-:W0:Y:S02]  /*139d0*/  LDSM.16.MT88.4 R4, [R4+0xf200] ;  /* 0x00f200000404783b */ /* 0x000e240000004200 */
[C-C-:B0-----:R-:W-:Y:S02]  /*139e0*/  PRMT R8, R4.reuse, 0x6420, R5.reuse ;  /* 0x0000642004087816 */ /* 0x141fe40000000005 */
[----:B------:R-:W-:Y:S02]  /*139f0*/  PRMT R9, R4, 0x7531, R5 ;  /* 0x0000753104097816 */ /* 0x000fe40000000005 */
[----:B------:R-:W-:-:S02]  /*13a00*/  PRMT R10, R6, 0x6420, R7 ;  /* 0x00006420060a7816 */ /* 0x000fc40000000007 */
[----:B------:R-:W-:-:S05]  /*13a10*/  PRMT R11, R6, 0x7531, R7 ;  /* 0x00007531060b7816 */ /* 0x000fca0000000007 */
[----:B------:R-:W-:Y:S04]  /*13a20*/  STSM.16.M88.4 [R14], R8 ;  /* 0x000000080e007844 */ /* 0x000fe80000000200 */
[----:B------:R-:W0:Y:S02]  /*13a30*/  LDSM.16.MT88.4 R4, [R15+0xf200] ;  /* 0x00f200000f04783b */ /* 0x000e240000004200 */
[C-C-:B0-----:R-:W-:Y:S02]  /*13a40*/  PRMT R8, R4.reuse, 0x6420, R5.reuse ;  /* 0x0000642004087816 */ /* 0x141fe40000000005 */
[----:B------:R-:W-:Y:S02]  /*13a50*/  PRMT R9, R4, 0x7531, R5 ;  /* 0x0000753104097816 */ /* 0x000fe40000000005 */
[----:B------:R-:W-:-:S02]  /*13a60*/  LOP3.LUT R5, R12, R16, RZ, 0xfc, !PT ;  /* 0x000000100c057212 */ /* 0x000fc400078efcff */
[C-C-:B------:R-:W-:Y:S02]  /*13a70*/  PRMT R10, R6.reuse, 0x6420, R7.reuse ;  /* 0x00006420060a7816 */ /* 0x140fe40000000007 */
[----:B------:R-:W-:Y:S01]  /*13a80*/  PRMT R11, R6, 0x7531, R7 ;  /* 0x00007531060b7816 */ /* 0x000fe20000000007 */
[----:B------:R-:W-:-:S04]  /*13a90*/  IMAD.IADD R5, R18, 0x1, R5 ;  /* 0x0000000112057824 */ /* 0x000fc800078e0205 */
[----:B------:R0:W-:Y:S04]  /*13aa0*/  STSM.16.M88.4 [R3], R8 ;  /* 0x0000000803007844 */ /* 0x0001e80000000200 */
[----:B------:R-:W2:Y:S01]  /*13ab0*/  LDSM.16.MT88.4 R4, [R5+0xf200] ;  /* 0x00f200000504783b */ /* 0x000ea20000004200 */
[C---:B0-----:R-:W-:Y:S02]  /*13ac0*/  LOP3.LUT R3, R0.reuse, R16, RZ, 0xfc, !PT ;  /* 0x0000001000037212 */ /* 0x041fe400078efcff */
[----:B------:R-:W-:-:S03]  /*13ad0*/  LOP3.LUT R0, R0, R17, RZ, 0xfc, !PT ;  /* 0x0000001100007212 */ /* 0x000fc600078efcff */
[----:B------:R-:W-:Y:S02]  /*13ae0*/  IMAD.IADD R3, R18, 0x1, R3 ;  /* 0x0000000112037824 */ /* 0x000fe400078e0203 */
[----:B------:R-:W-:Y:S01]  /*13af0*/  IMAD.IADD R0, R19, 0x1, R0 ;  /* 0x0000000113007824 */ /* 0x000fe200078e0200 */
[C-C-:B--2---:R-:W-:Y:S02]  /*13b00*/  PRMT R8, R4.reuse, 0x6420, R5.reuse ;  /* 0x0000642004087816 */ /* 0x144fe40000000005 */
[----:B------:R-:W-:Y:S02]  /*13b10*/  PRMT R9, R4, 0x7531, R5 ;  /* 0x0000753104097816 */ /* 0x000fe40000000005 */
[C-C-:B------:R-:W-:Y:S02]  /*13b20*/  PRMT R10, R6.reuse, 0x6420, R7.reuse ;  /* 0x00006420060a7816 */ /* 0x140fe40000000007 */
[----:B------:R-:W-:-:S05]  /*13b30*/  PRMT R11, R6, 0x7531, R7 ;  /* 0x00007531060b7816 */ /* 0x000fca0000000007 */
[----:B------:R-:W-:Y:S04]  /*13b40*/  STSM.16.M88.4 [R13], R8 ;  /* 0x000000080d007844 */ /* 0x000fe80000000200 */
[----:B------:R-:W0:Y:S02]  /*13b50*/  LDSM.16.MT88.4 R4, [R3+0xf200] ;  /* 0x00f200000304783b */ /* 0x000e240000004200 */
        /* <DEDUP_REMOVED lines=13> */
.L_x_4146:
[----:B--2---:R2:W-:Y:S01]  /*13c30*/  SYNCS.ARRIVE.TRANS64.A1T0 RZ, [R2+URZ+0x33450], RZ ;  /* 0x033450ff02ff79a7 */ /* 0x0045e2000810003f */
[----:B------:R-:W-:Y:S06]  /*13c40*/  BAR.SYNC.DEFER_BLOCKING 0x2, 0x80 ;  /* 0x0082000000007b1d */ /* 0x000fec0000010000 */
[----:B------:R-:W-:Y:S05]  /*13c50*/  @!P0 BRA `(.L_x_4147) ;  /* 0x0000000000048947 */ /* 0x000fea0003800000 */
[----:B------:R-:W-:Y:S01]  /*13c60*/  BPT.TRAP 0x1 ;  /* 0x000000040000795c */ /* 0x000fe20000300000 */
.L_x_4147:
[----:B0-----:R-:W3:Y:S01]  /*13c70*/  LDL R0, [R1+0x14] ;  /* 0x0000140001007983 */ /* 0x001ee20000100800 */
[----:B--2---:R-:W-:Y:S02]  /*13c80*/  VIADD R2, R2, 0x33480 ;  /* 0x0003348002027836 */ /* 0x004fe40000000000 */
[----:B------:R-:W-:Y:S02]  /*13c90*/  IMAD.MOV.U32 R20, RZ, RZ, R30 ;  /* 0x000000ffff147224 */ /* 0x000fe400078e001e */
[----:B------:R-:W-:Y:S01]  /*13ca0*/  IMAD.MOV.U32 R21, RZ, RZ, R33 ;  /* 0x000000ffff157224 */ /* 0x000fe200078e0021 */
[----:B---3--:R-:W-:-:S04]  /*13cb0*/  PRMT R2, R0, 0x654, R2 ;  /* 0x0000065400027816 */ /* 0x008fc80000000002 */
[----:B------:R3:W-:Y:S01]  /*13cc0*/  SYNCS.ARRIVE.TRANS64.RED.A1T0 RZ, [R2+URZ], RZ ;  /* 0x000000ff02ff79a7 */ /* 0x0007e2000810043f */
[----:B------:R-:W-:Y:S05]  /*13cd0*/  @P2 BRA `(.L_x_4148) ;  /* 0xffffffe000b02947 */ /* 0x000fea000383ffff */
.L_x_4128:
[----:B------:R-:W3:Y:S01]  /*13ce0*/  S2R R0, SR_TID.X ;  /* 0x0000000000007919 */ /* 0x000ee20000002100 */
[----:B------:R-:W-:Y:S01]  /*13cf0*/  BSSY B0, `(.L_x_4149) ;  /* 0x0000013000007945 */ /* 0x000fe20003800000 */
[----:B---3--:R-:W-:Y:S01]  /*13d00*/  LOP3.LUT R2, R0, 0x7f, RZ, 0xc0, !PT ;  /* 0x0000007f00027812 */ /* 0x008fe200078ec0ff */
[----:B------:R-:W-:-:S03]  /*13d10*/  IMAD.U32 R0, RZ, RZ, UR44 ;  /* 0x0000002cff007e24 */ /* 0x000fc6000f8e00ff */
[----:B------:R-:W-:Y:S02]  /*13d20*/  ISETP.NE.AND P1, PT, R2, RZ, PT ;  /* 0x000000ff0200720c */ /* 0x000fe40003f25270 */
[----:B------:R-:W-:-:S11]  /*13d30*/  ISETP.NE.AND P0, PT, R0, 0x3, PT ;  /* 0x000000030000780c */ /* 0x000fd60003f05270 */
[----:B------:R-:W-:Y:S05]  /*13d40*/  @P1 BRA `(.L_x_4150) ;  /* 0x0000000000341947 */ /* 0x000fea0003800000 */
[----:B------:R-:W3:Y:S01]  /*13d50*/  S2R R5, SR_LANEID ;  /* 0x0000000000057919 */ /* 0x000ee20000000000 */
[----:B------:R-:W-:Y:S01]  /*13d60*/  VOTEU.ANY UR4, UPT, PT ;  /* 0x0000000000047886 */ /* 0x000fe200038e0100 */
[----:B0-----:R-:W0:Y:S01]  /*13d70*/  LDC.64 R2, c[0x0][0xc60] ;  /* 0x00031800ff027b82 */ /* 0x001e220000000a00 */
[----:B------:R-:W3:Y:S02]  /*13d80*/  FLO.U32 R0, UR4 ;  /* 0x0000000400007d00 */ /* 0x000ee400080e0000 */
[----:B---3--:R-:W-:-:S06]  /*13d90*/  ISETP.EQ.U32.AND P1, PT, R0, R5, PT ;  /* 0x000000050000720c */ /* 0x008fcc0003f22070 */
[----:B------:R-:W0:Y:S07]  /*13da0*/  POPC R5, UR4 ;  /* 0x0000000400057d09 */ /* 0x000e2e0008000000 */
[----:B0-----:R-:W3:Y:S01]  /*13db0*/  @P1 ATOMG.E.ADD.STRONG.GPU PT, R3, desc[UR52][R2.64], R5 ;  /* 0x00000005020319a8 */ /* 0x001ee200081ee1f4 */
[----:B------:R-:W0:Y:S02]  /*13dc0*/  S2R R4, SR_LTMASK ;  /* 0x0000000000047919 */ /* 0x000e240000003900 */
[----:B0-----:R-:W-:-:S04]  /*13dd0*/  LOP3.LUT R4, R4, UR4, RZ, 0xc0, !PT ;  /* 0x0000000404047c12 */ /* 0x001fc8000f8ec0ff */
[----:B------:R-:W0:Y:S01]  /*13de0*/  POPC R7, R4 ;  /* 0x0000000400077309 */ /* 0x000e220000000000 */
[----:B---3--:R-:W0:Y:S02]  /*13df0*/  SHFL.IDX PT, R0, R3, R0, 0x1f ;  /* 0x00001f0003007589 */ /* 0x008e2400000e0000 */
[----:B0-----:R-:W-:-:S05]  /*13e00*/  IADD3 R0, R0, UR45, R7 ;  /* 0x0000002d00007c10 */ /* 0x001fca000fffe007 */
[----:B------:R3:W-:Y:S02]  /*13e10*/  STL [R1], R0 ;  /* 0x0000000001007387 */ /* 0x0007e40000100800 */
.L_x_4150:
[----:B------:R-:W-:Y:S05]  /*13e20*/  BSYNC B0 ;  /* 0x0000000000007941 */ /* 0x000fea0003800000 */
.L_x_4149:
[----:B------:R-:W-:Y:S05]  /*13e30*/  @!P0 BRA `(.L_x_4151) ;  /* 0x0000000000048947 */ /* 0x000fea0003800000 */
[----:B------:R-:W-:Y:S01]  /*13e40*/  BPT.TRAP 0x1 ;  /* 0x000000040000795c */ /* 0x000fe20000300000 */
.L_x_4151:
[----:B0-----:R-:W-:Y:S01]  /*13e50*/  LOP3.LUT R3, R33, 0x1, RZ, 0x3c, !PT ;  /* 0x0000000121037812 */ /* 0x001fe200078e3cff */
[----:B---3--:R-:W-:Y:S01]  /*13e60*/  IMAD R0, R30, 0x8, R18 ;  /* 0x000000081e007824 */ /* 0x008fe200078e0212 */
[----:B------:R-:W-:Y:S02]  /*13e70*/  BSSY B0, `(.L_x_4152) ;  /* 0x0000004000007945 */ /* 0x000fe40003800000 */
[----:B------:R-:W-:-:S04]  /*13e80*/  SHF.L.U32 R3, R3, 0x1f, RZ ;  /* 0x0000001f03037819 */ /* 0x000fc800000006ff */
[----:B------:R-:W0:Y:S02]  /*13e90*/  SYNCS.PHASECHK.TRANS64.TRYWAIT P1, [R0+URZ+0x33470], R3 ;  /* 0x03347003000075a7 */ /* 0x000e24000802017f */
[----:B0-----:R-:W-:Y:S05]  /*13ea0*/  @!P1 BRA `(.L_x_4153) ;  /* 0x00000040008c9947 */ /* 0x001fea0003800000 */
.L_x_4250:
[----:B------:R-:W-:Y:S05]  /*13eb0*/  BSYNC B0 ;  /* 0x0000000000007941 */ /* 0x000fea0003800000 */
.L_x_4152:
[----:B------:R-:W-:-:S05]  /*13ec0*/  IMAD.U32 R2, RZ, RZ, UR42 ;  /* 0x0000002aff027e24 */ /* 0x000fca000f8e00ff */
[----:B------:R-:W-:-:S13]  /*13ed0*/  ISETP.NE.AND P1, PT, R2, 0x3, PT ;  /* 0x000000030200780c */ /* 0x000fda0003f25270 */
[----:B------:R-:W-:Y:S05]  /*13ee0*/  @!P1 BRA `(.L_x_4154) ;  /* 0x0000000000049947 */ /* 0x000fea0003800000 */
[----:B------:R-:W-:Y:S01]  /*13ef0*/  BPT.TRAP 0x1 ;  /* 0x000000040000795c */ /* 0x000fe20000300000 */
.L_x_4154:
[----:B0-----:R-:W-:-:S04]  /*13f00*/  SHF.L.U32 R3, R33, 0x1f, RZ ;  /* 0x0000001f21037819 */ /* 0x001fc800000006ff */
[----:B------:R-:W0:Y:S02]  /*13f10*/  SYNCS.PHASECHK.TRANS64.TRYWAIT P1, [R0+URZ+0x33460], R3 ;  /* 0x03346003000075a7 */ /* 0x000e24000802017f */
[----:B0-----:R-:W-:Y:S05]  /*13f20*/  @!P1 BRA `(.L_x_4155) ;  /* 0x0000004000809947 */ /* 0x001fea0003800000 */
.L_x_4251:
[----:B------:R-:W-:Y:S01]  /*13f30*/  IMAD R2, R30, 0x7800, RZ ;  /* 0x000078001e027824 */ /* 0x000fe200078e02ff */
[----:B------:R-:W-:Y:S05]  /*13f40*/  WARPSYNC.ALL ;  /* 0x0000000000007948 */ /* 0x000fea0003800000 */
[CC--:B0-----:R-:W-:Y:S01]  /*13f50*/  LOP3.LUT R3, R2.reuse, R16.reuse, RZ, 0xfc, !PT ;  /* 0x0000001002037212 */ /* 0x0c1fe200078efcff */
[C---:B------:R-:W-:Y:S02]  /*13f60*/  VIADD R13, R2.reuse, 0x2800 ;  /* 0x00002800020d7836 */ /* 0x040fe40000000000 */
[----:B------:R-:W-:Y:S02]  /*13f70*/  VIADD R21, R2, 0x5000 ;  /* 0x0000500002157836 */ /* 0x000fe40000000000 */
[----:B------:R-:W-:Y:S01]  /*13f80*/  IMAD.IADD R5, R18, 0x1, R3 ;  /* 0x0000000112057824 */ /* 0x000fe200078e0203 */
[----:B------:R-:W-:Y:S01]  /*13f90*/  LOP3.LUT R3, R13, R16, RZ, 0xfc, !PT ;  /* 0x000000100d037212 */ /* 0x000fe200078efcff */
[----:B------:R-:W-:-:S02]  /*13fa0*/  VIADD R20, R2, 0x2000 ;  /* 0x0000200002147836 */ /* 0x000fc40000000000 */
[----:B-1----:R-:W-:Y:S02]  /*13fb0*/  IMAD.U32 R24, RZ, RZ, UR42 ;  /* 0x0000002aff187e24 */ /* 0x002fe4000f8e00ff */
[----:B------:R-:W0:Y:S03]  /*13fc0*/  LDSM.16.MT88.4 R4, [R5+0xf200] ;  /* 0x00f200000504783b */ /* 0x000e260000004200 */
[----:B------:R-:W-:Y:S02]  /*13fd0*/  ISETP.NE.AND P1, PT, R24, 0x3, PT ;  /* 0x000000031800780c */ /* 0x000fe40003f25270 */
[C-C-:B0-----:R-:W-:Y:S02]  /*13fe0*/  PRMT R8, R4.reuse, 0x6420, R5.reuse ;  /* 0x0000642004087816 */ /* 0x141fe40000000005 */
[----:B------:R-:W-:Y:S02]  /*13ff0*/  PRMT R9, R4, 0x7531, R5 ;  /* 0x0000753104097816 */ /* 0x000fe40000000005 */
[----:B------:R-:W-:-:S02]  /*14000*/  LOP3.LUT R4, R2, R17, RZ, 0xfc, !PT ;  /* 0x0000001102047212 */ /* 0x000fc400078efcff */
[C-C-:B------:R-:W-:Y:S02]  /*14010*/  PRMT R10, R6.reuse, 0x6420, R7.reuse ;  /* 0x00006420060a7816 */ /* 0x140fe40000000007 */
[----:B------:R-:W-:Y:S01]  /*14020*/  PRMT R11, R6, 0x7531, R7 ;  /* 0x00007531060b7816 */ /* 0x000fe20000000007 */
[----:B------:R-:W-:Y:S02]  /*14030*/  IMAD.IADD R12, R19, 0x1, R4 ;  /* 0x00000001130c7824 */ /* 0x000fe400078e0204 */
[----:B------:R-:W-:Y:S02]  /*14040*/  IMAD.IADD R6, R18, 0x1, R3 ;  /* 0x0000000112067824 */ /* 0x000fe400078e0203 */
[C---:B------:R-:W-:Y:S01]  /*14050*/  VIADD R3, R2.reuse, 0x800 ;  /* 0x0000080002037836 */ /* 0x040fe20000000000 */
[----:B------:R0:W-:Y:S04]  /*14060*/  STSM.16.M88.4 [R12], R8 ;  /* 0x000000080c007844 */ /* 0x0001e80000000200 */
[----:B------:R-:W1:Y:S01]  /*14070*/  LDSM.16.MT88.4 R4, [R6+0xf200] ;  /* 0x00f200000604783b */ /* 0x000e620000004200 */
[----:B0-----:R-:W-:Y:S01]  /*14080*/  VIADD R12, R2, 0x1000 ;  /* 0x00001000020c7836 */ /* 0x001fe20000000000 */
[----:B-1----:R-:W-:-:S02]  /*14090*/  PRMT R8, R4, 0x6420, R5 ;  /* 0x0000642004087816 */ /* 0x002fc40000000005 */
[----:B------:R-:W-:Y:S02]  /*140a0*/  PRMT R9, R4, 0x7531, R5 ;  /* 0x0000753104097816 */ /* 0x000fe40000000005 */
[----:B------:R-:W-:Y:S02]  /*140b0*/  LOP3.LUT R4, R3, R17, RZ, 0xfc, !PT ;  /* 0x0000001103047212 */ /* 0x000fe400078efcff */
[-C--:B------:R-:W-:Y:S02]  /*140c0*/  LOP3.LUT R5, R21, R16.reuse, RZ, 0xfc, !PT ;  /* 0x0000001015057212 */ /* 0x080fe400078efcff */
[C-C-:B------:R-:W-:Y:S01]  /*140d0*/  PRMT R10, R6.reuse, 0x6420, R7.reuse ;  /* 0x00006420060a7816 */ /* 0x140fe20000000007 */
[----:B--2---:R-:W-:Y:S01]  /*140e0*/  IMAD.IADD R14, R19, 0x1, R4 ;  /* 0x00000001130e7824 */ /* 0x004fe200078e0204 */
[----:B------:R-:W-:Y:S01]  /*140f0*/  PRMT R11, R6, 0x7531, R7 ;  /* 0x00007531060b7816 */ /* 0x000fe20000000007 */
[----:B------:R-:W-:Y:S01]  /*14100*/  IMAD.IADD R5, R18, 0x1, R5 ;  /* 0x0000000112057824 */ /* 0x000fe200078e0205 */
[----:B------:R-:W-:-:S03]  /*14110*/  LOP3.LUT R3, R3, R16, RZ, 0xfc, !PT ;  /* 0x0000001003037212 */ /* 0x000fc600078efcff */
[----:B------:R0:W-:Y:S04]  /*14120*/  STSM.16.M88.4 [R14], R8 ;  /* 0x000000080e007844 */ /* 0x0001e80000000200 */
[----:B------:R-:W1:Y:S01]  /*14130*/  LDSM.16.MT88.4 R4, [R5+0xf200] ;  /* 0x00f200000504783b */ /* 0x000e620000004200 */
[----:B0-----:R-:W-:Y:S01]  /*14140*/  VIADD R14, R2, 0x1800 ;  /* 0x00001800020e7836 */ /* 0x001fe20000000000 */
[C-C-:B-1----:R-:W-:Y:S02]  /*14150*/  PRMT R8, R4.reuse, 0x6420, R5.reuse ;  /* 0x0000642004087816 */ /* 0x142fe40000000005 */
        /* <DEDUP_REMOVED lines=13> */
[----:B------:R-:W-:Y:S02]  /*14230*/  LOP3.LUT R5, R3, R16, RZ, 0xfc, !PT ;  /* 0x0000001003057212 */ /* 0x000fe400078efcff */
[C-C-:B------:R-:W-:Y:S01]  /*14240*/  PRMT R10, R6.reuse, 0x6420, R7.reuse ;  /* 0x00006420060a7816 */ /* 0x140fe20000000007 */
[----:B------:R-:W-:Y:S01]  /*14250*/  IMAD.IADD R22, R19, 0x1, R4 ;  /* 0x0000000113167824 */ /* 0x000fe200078e0204 */
[----:B------:R-:W-:Y:S01]  /*14260*/  PRMT R11, R6, 0x7531, R7 ;  /* 0x00007531060b7816 */ /* 0x000fe20000000007 */
[----:B------:R-:W-:-:S04]  /*14270*/  IMAD.IADD R6, R18, 0x1, R5 ;  /* 0x0000000112067824 */ /* 0x000fc800078e0205 */
[----:B------:R-:W-:Y:S04]  /*14280*/  STSM.16.M88.4 [R22], R8 ;  /* 0x0000000816007844 */ /* 0x000fe80000000200 */
[----:B------:R-:W0:Y:S02]  /*14290*/  LDSM.16.MT88.4 R4, [R6+0xf200] ;  /* 0x00f200000604783b */ /* 0x000e240000004200 */
[C-C-:B0-----:R-:W-:Y:S02]  /*142a0*/  PRMT R8, R4.reuse, 0x6420, R5.reuse ;  /* 0x0000642004087816 */ /* 0x141fe40000000005 */
[----:B------:R-:W-:Y:S02]  /*142b0*/  PRMT R9, R4, 0x7531, R5 ;  /* 0x0000753104097816 */ /* 0x000fe40000000005 */
[----:B------:R-:W-:-:S02]  /*142c0*/  LOP3.LUT R4, R20, R17, RZ, 0xfc, !PT ;  /* 0x0000001114047212 */ /* 0x000fc400078efcff */
        /* <DEDUP_REMOVED lines=10> */
[----:B------:R-:W-:Y:S01]  /*14370*/  LOP3.LUT R5, R12, R16, RZ, 0xfc, !PT ;  /* 0x000000100c057212 */ /* 0x000fe200078efcff */
[----:B------:R-:W-:Y:S01]  /*14380*/  VIADD R12, R2, 0x3800 ;  /* 0x00003800020c7836 */ /* 0x000fe20000000000 */
[C-C-:B------:R-:W-:Y:S01]  /*14390*/  PRMT R10, R6.reuse, 0x6420, R7.reuse ;  /* 0x00006420060a7816 */ /* 0x140fe20000000007 */
[----:B------:R-:W-:Y:S01]  /*143a0*/  IMAD.IADD R13, R19, 0x1, R4 ;  /* 0x00000001130d7824 */ /* 0x000fe200078e0204 */
[----:B------:R-:W-:Y:S01]  /*143b0*/  PRMT R11, R6, 0x7531, R7 ;  /* 0x00007531060b7816 */ /* 0x000fe20000000007 */
[----:B------:R-:W-:-:S04]  /*143c0*/  IMAD.IADD R6, R18, 0x1, R5 ;  /* 0x0000000112067824 */ /* 0x000fc800078e0205 */
[----:B------:R0:W-:Y:S04]  /*143d0*/  STSM.16.M88.4 [R13], R8 ;  /* 0x000000080d007844 */ /* 0x0001e80000000200 */
[----:B------:R-:W1:Y:S01]  /*143e0*/  LDSM.16.MT88.4 R4, [R6+0xf200] ;  /* 0x00f200000604783b */ /* 0x000e620000004200 */
[----:B0-----:R-:W-:Y:S01]  /*143f0*/  VIADD R13, R2, 0x6000 ;  /* 0x00006000020d7836 */ /* 0x001fe20000000000 */
[C-C-:B-1----:R-:W-:Y:S02]  /*14400*/  PRMT R8, R4.reuse, 0x6420, R5.reuse ;  /* 0x0000642004087816 */ /* 0x142fe40000000005 */
[----:B------:R-:W-:Y:S02]  /*14410*/  PRMT R9, R4, 0x7531, R5 ;  /* 0x0000753104097816 */ /* 0x000fe40000000005 */
[----:B------:R-:W-:-:S02]  /*14420*/  LOP3.LUT R4, R3, R17, RZ, 0xfc, !PT ;  /* 0x0000001103047212 */ /* 0x000fc400078efcff */
        /* <DEDUP_REMOVED lines=8> */
[----:B------:R-:W1:Y:S01]  /*144b0*/  LDSM.16.MT88.4 R4, [R5+0xf200] ;  /* 0x00f200000504783b */ /* 0x000e620000004200 */
[----:B0-----:R-:W-:Y:S02]  /*144c0*/  LOP3.LUT R3, R13, R16, RZ, 0xfc, !PT ;  /* 0x000000100d037212 */ /* 0x001fe400078efcff */
[C-C-:B-1----:R-:W-:Y:S02]  /*144d0*/  PRMT R10, R6.reuse, 0x6420, R7.reuse ;  /* 0x00006420060a7816 */ /* 0x142fe40000000007 */
[----:B------:R-:W-:Y:S01]  /*144e0*/  PRMT R11, R6, 0x7531, R7 ;  /* 0x00007531060b7816 */ /* 0x000fe20000000007 */
[----:B------:R-:W-:Y:S01]  /*144f0*/  IMAD.IADD R6, R18, 0x1, R3 ;  /* 0x0000000112067824 */ /* 0x000fe200078e0203 */
[--C-:B------:R-:W-:Y:S01]  /*14500*/  PRMT R8, R4, 0x6420, R5.reuse ;  /* 0x0000642004087816 */ /* 0x100fe20000000005 */
[----:B------:R-:W-:Y:S01]  /*14510*/  VIADD R3, R2, 0x4000 ;  /* 0x0000400002037836 */ /* 0x000fe20000000000 */
[----:B------:R-:W-:-:S05]  /*14520*/  PRMT R9, R4, 0x7531, R5 ;  /* 0x0000753104097816 */ /* 0x000fca0000000005 */
[----:B------:R0:W-:Y:S04]  /*14530*/  STSM.16.M88.4 [R12], R8 ;  /* 0x000000080c007844 */ /* 0x0001e80000000200 */
[----:B------:R-:W1:Y:S01]  /*14540*/  LDSM.16.MT88.4 R4, [R6+0xf200] ;  /* 0x00f200000604783b */ /* 0x000e620000004200 */
[----:B0-----:R-:W-:Y:S01]  /*14550*/  VIADD R12, R2, 0x4800 ;  /* 0x00004800020c7836 */ /* 0x001fe20000000000 */
[C-C-:B-1----:R-:W-:Y:S02]  /*14560*/  PRMT R8, R4.reuse, 0x6420, R5.reuse ;  /* 0x0000642004087816 */ /* 0x142fe40000000005 */
[----:B------:R-:W-:Y:S02]  /*14570*/  PRMT R9, R4, 0x7531, R5 ;  /* 0x0000753104097816 */ /* 0x000fe40000000005 */
[----:B------:R-:W-:-:S02]  /*14580*/  LOP3.LUT R4, R3, R17, RZ, 0xfc, !PT ;  /* 0x0000001103047212 */ /* 0x000fc400078efcff */
[-C--:B------:R-:W-:Y:S02]  /*14590*/  LOP3.LUT R5, R14, R16.reuse, RZ, 0xfc, !PT ;  /* 0x000000100e057212 */ /* 0x080fe400078efcff */
[C-C-:B------:R-:W-:Y:S01]  /*145a0*/  PRMT R10, R6.reuse, 0x6420, R7.reuse ;  /* 0x00006420060a7816 */ /* 0x140fe20000000007 */
[----:B------:R-:W-:Y:S01]  /*145b0*/  IMAD.IADD R22, R19, 0x1, R4 ;  /* 0x0000000113167824 */ /* 0x000fe200078e0204 */
[----:B------:R-:W-:Y:S01]  /*145c0*/  PRMT R11, R6, 0x7531, R7 ;  /* 0x00007531060b7816 */ /* 0x000fe20000000007 */
[----:B------:R-:W-:Y:S01]  /*145d0*/  IMAD.IADD R5, R18, 0x1, R5 ;  /* 0x0000000112057824 */ /* 0x000fe200078e0205 */
[----:B------:R-:W-:-:S03]  /*145e0*/  LOP3.LUT R3, R3, R16, RZ, 0xfc, !PT ;  /* 0x0000001003037212 */ /* 0x000fc600078efcff */
[----:B------:R-:W-:Y:S04]  /*145f0*/  STSM.16.M88.4 [R22], R8 ;  /* 0x0000000816007844 */ /* 0x000fe80000000200 */
[----:B------:R-:W0:Y:S02]  /*14600*/  LDSM.16.MT88.4 R4, [R5+0xf200] ;  /* 0x00f200000504783b */ /* 0x000e240000004200 */
        /* <DEDUP_REMOVED lines=8> */
[----:B------:R-:W-:Y:S01]  /*14690*/  STSM.16.M88.4 [R14], R8 ;  /* 0x000000080e007844 */ /* 0x000fe20000000200 */
[----:B------:R-:W-:-:S03]  /*146a0*/  VIADD R2, R2, 0x7000 ;  /* 0x0000700002027836 */ /* 0x000fc60000000000 */
[----:B------:R-:W0:Y:S02]  /*146b0*/  LDSM.16.MT88.4 R4, [R6+0xf200] ;  /* 0x00f200000604783b */ /* 0x000e240000004200 */
[C-C-:B0-----:R-:W-:Y:S02]  /*146c0*/  PRMT R8, R4.reuse, 0x6420, R5.reuse ;  /* 0x0000642004087816 */ /* 0x141fe40000000005 */
        /* <DEDUP_REMOVED lines=54> */
.L_x_4156:
[----:B-1----:R1:W-:Y:S01]  /*14a30*/  SYNCS.ARRIVE.TRANS64.A1T0 RZ, [R0+URZ+0x33450], RZ ;  /* 0x033450ff00ff79a7 */ /* 0x0023e2000810003f */
[----:B------:R-:W-:Y:S06]  /*14a40*/  BAR.SYNC.DEFER_BLOCKING 0x2, 0x80 ;  /* 0x0082000000007b1d */ /* 0x000fec0000010000 */
[----:B------:R-:W-:Y:S05]  /*14a50*/  @!P0 BRA `(.L_x_4157) ;  /* 0x0000000000048947 */ /* 0x000fea0003800000 */
[----:B------:R-:W-:Y:S01]  /*14a60*/  BPT.TRAP 0x1 ;  /* 0x000000040000795c */ /* 0x000fe20000300000 */
.L_x_4157:
[----:B0-----:R-:W2:Y:S01]  /*14a70*/  LDL R2, [R1+0x14] ;  /* 0x0000140001027983 */ /* 0x001ea20000100800 */
[----:B-1----:R-:W-:Y:S02]  /*14a80*/  VIADD R0, R0, 0x33480 ;  /* 0x0003348000007836 */ /* 0x002fe40000000000 */
[----:B------:R-:W-:-:S05]  /*14a90*/  VIADD R30, R30, 0x1 ;  /* 0x000000011e1e7836 */ /* 0x000fca0000000000 */
[----:B------:R-:W-:-:S04]  /*14aa0*/  ISETP.NE.AND P0, PT, R30, 0x2, PT ;  /* 0x000000021e00780c */ /* 0x000fc80003f05270 */
[----:B------:R-:W-:Y:S02]  /*14ab0*/  SEL R30, R30, RZ, P0 ;  /* 0x000000ff1e1e7207 */ /* 0x000fe40000000000 */
[----:B--2---:R-:W-:-:S04]  /*14ac0*/  PRMT R0, R2, 0x654, R0 ;  /* 0x0000065402007816 */ /* 0x004fc80000000000 */
[----:B------:R0:W-:Y:S02]  /*14ad0*/  SYNCS.ARRIVE.TRANS64.RED.A1T0 RZ, [R0+URZ], RZ ;  /* 0x000000ff00ff79a7 */ /* 0x0001e4000810043f */
[----:B0-----:R-:W-:-:S04]  /*14ae0*/  SEL R0, RZ, 0x1, P0 ;  /* 0x00000001ff007807 */ /* 0x001fc80000000000 */
[----:B------:R-:W-:-:S07]  /*14af0*/  LOP3.LUT R33, R33, R0, RZ, 0x3c, !PT ;  /* 0x0000000021217212 */ /* 0x000fce00078e3cff */
.L_x_4096:
[----:B------:R-:W-:Y:S05]  /*14b00*/  BSYNC B7 ;  /* 0x0000000000077941 */ /* 0x000fea0003800000 */
.L_x_4094:
[----:B------:R-:W-:-:S13]  /*14b10*/  LOP3.LUT P0, RZ, R34, 0x100, RZ, 0xc0, !PT ;  /* 0x0000010022ff7812 */ /* 0x000fda000780c0ff */
[----:B------:R-:W-:Y:S05]  /*14b20*/  @!P0 BRA `(.L_x_4158) ;  /* 0x0000000000348947 */ /* 0x000fea0003800000 */
[----:B------:R-:W1:Y:S08]  /*14b30*/  S2UR UR4, SR_CgaCtaId ;  /* 0x00000000000479c3 */ /* 0x000e700000008800 */
[----:B------:R-:W-:Y:S01]  /*14b40*/  BAR.SYNC.DEFER_BLOCKING 0x5, 0x180 ;  /* 0x0146000000007b1d */ /* 0x000fe20000010000 */
[----:B------:R-:W-:Y:S01]  /*14b50*/  MOV R18, 0x400 ;  /* 0x0000040000127802 */ /* 0x000fe20000000f00 */
[----:B-1----:R-:W-:-:S05]  /*14b60*/  IMAD.U32 R0, RZ, RZ, UR4 ;  /* 0x00000004ff007e24 */ /* 0x002fca000f8e00ff */
[----:B------:R-:W-:Y:S01]  /*14b70*/  LEA R18, R0, R18, 0x18 ;  /* 0x0000001200127211 */ /* 0x000fe200078ec0ff */
[----:B------:R-:W-:Y:S04]  /*14b80*/  STL [R1+0x14], R0 ;  /* 0x0000140001007387 */ /* 0x000fe80000100800 */
[----:B------:R-:W1:Y:S04]  /*14b90*/  LDS.128 R4, [R18+0x334d0] ;  /* 0x0334d00012047984 */ /* 0x000e680000000c00 */
[----:B-1----:R1:W-:Y:S01]  /*14ba0*/  STL.64 [R1], R4 ;  /* 0x0000000401007387 */ /* 0x0023e20000100a00 */
[----:B------:R-:W-:-:S03]  /*14bb0*/  IMAD.MOV.U32 R0, RZ, RZ, R7 ;  /* 0x000000ffff007224 */ /* 0x000fc600078e0007 */
[----:B------:R1:W-:Y:S02]  /*14bc0*/  STL [R1+0x8], R6 ;  /* 0x0000080601007387 */ /* 0x0003e40000100800 */
[----:B------:R-:W-:Y:S01]  /*14bd0*/  R2UR UR39, R0 ;  /* 0x00000000002772ca */ /* 0x000fe200000e0000 */
[----:B------:R-:W-:Y:S06]  /*14be0*/  BAR.ARV 0x4, 0x180 ;  /* 0x0106000000007b1d */ /* 0x000fec0000002000 */
[----:B------:R-:W-:Y:S08]  /*14bf0*/  BRA `(.L_x_4159) ;  /* 0x0000000800e07947 */ /* 0x000ff00003800000 */
.L_x_4158:
[----:B-1----:R-:W2:Y:S01]  /*14c00*/  LDL.LU R0, [R1] ;  /* 0x0000000001007983 */ /* 0x002ea20000300800 */
[----:B------:R-:W-:Y:S01]  /*14c10*/  ULDC UR4, c[0x0][0xc3c] ;  /* 0x00030f0000047ab9 */ /* 0x000fe20000000800 */
[----:B------:R-:W1:Y:S02]  /*14c20*/  S2R R2, SR_TID.X ;  /* 0x0000000000027919 */ /* 0x000e640000002100 */
[----:B-1----:R-:W-:-:S04]  /*14c30*/  LOP3.LUT R9, R2, 0x1f, RZ, 0xc0, !PT ;  /* 0x0000001f02097812 */ /* 0x002fc800078ec0ff */
[C---:B------:R-:W-:Y:S01]  /*14c40*/  ISETP.NE.AND P0, PT, R9.reuse, 0x1f, PT ;  /* 0x0000001f0900780c */ /* 0x040fe20003f05270 */
[----:B------:R-:W-:-:S05]  /*14c50*/  VIADD R7, R9, UR39 ;  /* 0x0000002709077c36 */ /* 0x000fca0008000000 */
[----:B------:R-:W-:Y:S01]  /*14c60*/  ISETP.GE.OR P1, PT, R7, UR4, !P0 ;  /* 0x0000000407007c0c */ /* 0x000fe2000c726670 */
[----:B------:R-:W-:-:S12]  /*14c70*/  ULDC UR4, c[0x0][0xc3c] ;  /* 0x00030f0000047ab9 */ /* 0x000fd80000000800 */
[----:B------:R-:W1:Y:S08]  /*14c80*/  @!P1 LDC.64 R2, c[0x0][0xc80] ;  /* 0x00032000ff029b82 */ /* 0x000e700000000a00 */
[----:B------:R-:W3:Y:S01]  /*14c90*/  @!P1 LDC.64 R4, c[0x0][0xc78] ;  /* 0x00031e00ff049b82 */ /* 0x000ee20000000a00 */
[----:B-1----:R-:W-:-:S04]  /*14ca0*/  @!P1 IMAD.WIDE R2, R7, 0x4, R2 ;  /* 0x0000000407029825 */ /* 0x002fc800078e0202 */
[----:B--2---:R-:W-:Y:S02]  /*14cb0*/  IMAD.MOV.U32 R10, RZ, RZ, R0 ;  /* 0x000000ffff0a7224 */ /* 0x004fe400078e0000 */
[----:B------:R-:W-:-:S06]  /*14cc0*/  IMAD.MOV.U32 R0, RZ, RZ, RZ ;  /* 0x000000ffff007224 */ /* 0x000fcc00078e00ff */
[----:B------:R3:W2:Y:S02]  /*14cd0*/  @!P1 LDG.E R0, desc[UR52][R2.64] ;  /* 0x0000003402009981 */ /* 0x0006a4000c1e1900 */
[----:B---3--:R-:W-:-:S04]  /*14ce0*/  @!P1 IMAD.WIDE R2, R7, 0x4, R4 ;  /* 0x0000000407029825 */ /* 0x008fc800078e0204 */
[----:B------:R-:W-:-:S06]  /*14cf0*/  IMAD.MOV.U32 R5, RZ, RZ, RZ ;  /* 0x000000ffff057224 */ /* 0x000fcc00078e00ff */
[----:B------:R-:W2:Y:S01]  /*14d00*/  @!P1 LDG.E R5, desc[UR52][R2.64] ;  /* 0x0000003402059981 */ /* 0x000ea2000c1e1900 */
[C---:B------:R-:W-:Y:S02]  /*14d10*/  ISETP.NE.AND P1, PT, R9.reuse, RZ, PT ;  /* 0x000000ff0900720c */ /* 0x040fe40003f25270 */
[C---:B------:R-:W-:Y:S01]  /*14d20*/  ISETP.GE.U32.AND P2, PT, R9.reuse, 0x2, PT ;  /* 0x000000020900780c */ /* 0x040fe20003f46070 */
[----:B------:R-:W-:Y:S01]  /*14d30*/  SHFL.IDX PT, R11, R10, 0x1, 0x1f ;  /* 0x00201f000a0b7f89 */ /* 0x000fe200000e0000 */
[C---:B------:R-:W-:Y:S02]  /*14d40*/  ISETP.GE.U32.AND P3, PT, R9.reuse, 0x4, PT ;  /* 0x000000040900780c */ /* 0x040fe40003f66070 */
[C---:B------:R-:W-:Y:S02]  /*14d50*/  ISETP.GE.U32.AND P4, PT, R9.reuse, 0x8, PT ;  /* 0x000000080900780c */ /* 0x040fe40003f86070 */
[----:B------:R-:W-:Y:S01]  /*14d60*/  ISETP.GE.U32.AND P5, PT, R9, 0x10, PT ;  /* 0x000000100900780c */ /* 0x000fe20003fa6070 */
        /* <DEDUP_REMOVED lines=9> */
[----:B------:R-:W-:Y:S02]  /*14e00*/  IMAD.IADD R4, R6, 0x1, R3 ;  /* 0x0000000106047824 */ /* 0x000fe400078e0203 */
[----:B------:R-:W-:Y:S04]  /*14e10*/  SHFL.IDX PT, R6, R10, RZ, 0x1f ;  /* 0x00001fff0a067589 */ /* 0x000fe800000e0000 */
[----:B------:R-:W1:Y:S02]  /*14e20*/  SHFL.UP PT, R2, R4, 0x8, RZ ;  /* 0x0500000004027989 */ /* 0x000e6400000e00ff */
[----:B-1----:R-:W-:-:S05]  /*14e30*/  SEL R3, R2, RZ, P4 ;  /* 0x000000ff02037207 */ /* 0x002fca0002000000 */
[----:B------:R-:W-:-:S05]  /*14e40*/  IMAD.IADD R7, R4, 0x1, R3 ;  /* 0x0000000104077824 */ /* 0x000fca00078e0203 */
[----:B------:R-:W1:Y:S02]  /*14e50*/  SHFL.UP PT, R2, R7, 0x10, RZ ;  /* 0x0600000007027989 */ /* 0x000e6400000e00ff */
[----:B-1----:R-:W-:-:S05]  /*14e60*/  SEL R2, R2, RZ, P5 ;  /* 0x000000ff02027207 */ /* 0x002fca0002800000 */
[----:B------:R-:W-:Y:S02]  /*14e70*/  IMAD.IADD R3, R7, 0x1, R2 ;  /* 0x0000000107037824 */ /* 0x000fe400078e0202 */
[----:B------:R-:W1:Y:S01]  /*14e80*/  LDC R2, c[0x0][0xc38] ;  /* 0x00030e00ff027b82 */ /* 0x000e620000000800 */
[----:B------:R-:W-:Y:S02]  /*14e90*/  IMAD.MOV.U32 R7, RZ, RZ, RZ ;  /* 0x000000ffff077224 */ /* 0x000fe400078e00ff */
[----:B------:R-:W1:Y:S02]  /*14ea0*/  SHFL.IDX PT, R9, R3, 0x1f, 0x1f ;  /* 0x03e01f0003097f89 */ /* 0x000e6400000e0000 */
[----:B-1----:R-:W-:-:S04]  /*14eb0*/  IMAD R4, R9, R2, RZ ;  /* 0x0000000209047224 */ /* 0x002fc800078e02ff */
[----:B------:R-:W-:-:S05]  /*14ec0*/  IMAD.IADD R9, R11, 0x1, R4 ;  /* 0x000000010b097824 */ /* 0x000fca00078e0204 */
[----:B------:R-:W-:-:S13]  /*14ed0*/  ISETP.GT.AND P6, PT, R9, R6, PT ;  /* 0x000000060900720c */ /* 0x000fda0003fc4270 */
[----:B------:R-:W-:Y:S05]  /*14ee0*/  @P6 BRA `(.L_x_4160) ;  /* 0x0000000000986947 */ /* 0x000fea0003800000 */
.L_x_4162:
[----:B------:R-:W-:-:S04]  /*14ef0*/  UIADD3 UR39, UR39, 0x1f, URZ ;  /* 0x0000001f27277890 */ /* 0x000fc8000fffe03f */
[----:B------:R-:W-:-:S06]  /*14f00*/  UISETP.GE.AND UP0, UPT, UR39, UR4, UPT ;  /* 0x000000042700728c */ /* 0x000fcc000bf06270 */
[----:B------:R-:W-:-:S13]  /*14f10*/  PLOP3.LUT P6, PT, PT, PT, UP0, 0x40, 0x0 ;  /* 0x000000000000781c */ /* 0x000fda0003fce808 */
[----:B------:R-:W-:Y:S05]  /*14f20*/  @!P6 BRA `(.L_x_4161) ;  /* 0x0000000400b8e947 */ /* 0x000fea0003800000 */
[----:B------:R-:W1:Y:S02]  /*14f30*/  S2R R0, SR_TID.X ;  /* 0x0000000000007919 */ /* 0x000e640000002100 */
[----:B-1----:R-:W-:-:S05]  /*14f40*/  LOP3.LUT R0, R0, 0x1f, RZ, 0xc0, !PT ;  /* 0x0000001f00007812 */ /* 0x002fca00078ec0ff */
[----:B------:R-:W-:Y:S02]  /*14f50*/  VIADD R11, R0, UR39 ;  /* 0x00000027000b7c36 */ /* 0x000fe40008000000 */
[----:B------:R-:W-:-:S03]  /*14f60*/  IMAD.MOV.U32 R0, RZ, RZ, RZ ;  /* 0x000000ffff007224 */ /* 0x000fc600078e00ff */
[----:B------:R-:W-:-:S13]  /*14f70*/  ISETP.GE.OR P6, PT, R11, UR4, !P0 ;  /* 0x000000040b007c0c */ /* 0x000fda000c7c6670 */
[----:B------:R-:W1:Y:S08]  /*14f80*/  @!P6 LDC.64 R2, c[0x0][0xc80] ;  /* 0x00032000ff02eb82 */ /* 0x000e700000000a00 */
[----:B------:R-:W2:Y:S01]  /*14f90*/  @!P6 LDC.64 R4, c[0x0][0xc78] ;  /* 0x00031e00ff04eb82 */ /* 0x000ea20000000a00 */
[----:B-1----:R-:W-:-:S05]  /*14fa0*/  @!P6 IMAD.WIDE R2, R11, 0x4, R2 ;  /* 0x000000040b02e825 */ /* 0x002fca00078e0202 */
[----:B------:R2:W3:Y:S02]  /*14fb0*/  @!P6 LDG.E R0, desc[UR52][R2.64] ;  /* 0x000000340200e981 */ /* 0x0004e4000c1e1900 */
        /* <DEDUP_REMOVED lines=19> */
[----:B------:R-:W1:Y:S03]  /*150f0*/  LDC R2, c[0x0][0xc38] ;  /* 0x00030e00ff027b82 */ /* 0x000e660000000800 */
[----:B------:R-:W1:Y:S02]  /*15100*/  SHFL.IDX PT, R13, R3, 0x1f, 0x1f ;  /* 0x03e01f00030d7f89 */ /* 0x000e6400000e0000 */
[----:B-1----:R-:W-:-:S04]  /*15110*/  IMAD R4, R13, R2, RZ ;  /* 0x000000020d047224 */ /* 0x002fc800078e02ff */
[----:B------:R-:W-:-:S05]  /*15120*/  IMAD.IADD R9, R4, 0x1, R9 ;  /* 0x0000000104097824 */ /* 0x000fca00078e0209 */
[----:B------:R-:W-:-:S13]  /*15130*/  ISETP.GT.AND P6, PT, R9, R6, PT ;  /* 0x000000060900720c */ /* 0x000fda0003fc4270 */
[----:B------:R-:W-:Y:S05]  /*15140*/  @!P6 BRA `(.L_x_4162) ;  /* 0xfffffffc0068e947 */ /* 0x000fea000383ffff */
.L_x_4160:
        /* <DEDUP_REMOVED lines=8> */
[----:B------:R-:W1:Y:S04]  /*151d0*/  SHFL.IDX PT, R0, R0, R13, 0x1f ;  /* 0x00001f0d00007589 */ /* 0x000e6800000e0000 */
[----:B------:R2:W3:Y:S01]  /*151e0*/  SHFL.IDX PT, R5, R5, R10, 0x1f ;  /* 0x00001f0a05057589 */ /* 0x0004e200000e0000 */
[----:B-1----:R-:W-:-:S04]  /*151f0*/  IABS R4, R0 ;  /* 0x0000000000047213 */ /* 0x002fc80000000000 */
[----:B------:R-:W1:Y:S08]  /*15200*/  I2F.RP R8, R4 ;  /* 0x0000000400087306 */ /* 0x000e700000209400 */
[----:B-1----:R-:W1:Y:S02]  /*15210*/  MUFU.RCP R8, R8 ;  /* 0x0000000800087308 */ /* 0x002e640000001000 */
[----:B-1----:R-:W-:-:S06]  /*15220*/  VIADD R11, R8, 0xffffffe ;  /* 0x0ffffffe080b7836 */ /* 0x002fcc0000000000 */
[----:B------:R-:W1:Y:S01]  /*15230*/  F2I.FTZ.U32.TRUNC.NTZ R11, R11 ;  /* 0x0000000b000b7305 */ /* 0x000e62000021f000 */
[----:B--23--:R-:W-:Y:S05]  /*15240*/  @!P0 BRA `(.L_x_4163) ;  /* 0x00000000000c8947 */ /* 0x00cfea0003800000 */
[----:B------:R-:W-:-:S06]  /*15250*/  UIADD3 UR5, UR4, -0x1, URZ ;  /* 0xffffffff04057890 */ /* 0x000fcc000fffe03f */
[----:B------:R-:W-:-:S05]  /*15260*/  IMAD.U32 R8, RZ, RZ, UR5 ;  /* 0x00000005ff087e24 */ /* 0x000fca000f8e00ff */
[----:B------:R2:W3:Y:S02]  /*15270*/  SHFL.IDX PT, R7, R3, R8, 0x1f ;  /* 0x00001f0803077589 */ /* 0x0004e400000e0000 */
.L_x_4163:
[----:B---3--:R-:W-:Y:S01]  /*15280*/  IMAD R10, R7, R2, R9 ;  /* 0x00000002070a7224 */ /* 0x008fe200078e0209 */
[----:B------:R-:W-:Y:S01]  /*15290*/  IABS R7, R5 ;  /* 0x0000000500077213 */ /* 0x000fe20000000000 */
[--C-:B-1----:R-:W-:Y:S01]  /*152a0*/  IMAD.MOV R9, RZ, RZ, -R11.reuse ;  /* 0x000000ffff097224 */ /* 0x102fe200078e0a0b */
[----:B------:R-:W-:Y:S01]  /*152b0*/  UIADD3 UR39, UR4, UR39, URZ ;  /* 0x0000002704277290 */ /* 0x000fe2000fffe03f */
[----:B------:R-:W-:Y:S01]  /*152c0*/  IMAD.MOV.U32 R2, RZ, RZ, RZ ;  /* 0x000000ffff027224 */ /* 0x000fe200078e00ff */
[----:B--2---:R-:W1:Y:S01]  /*152d0*/  I2F.RP R8, R7 ;  /* 0x0000000700087306 */ /* 0x004e620000209400 */
[----:B------:R-:W-:Y:S01]  /*152e0*/  IMAD R9, R9, R4, RZ ;  /* 0x0000000409097224 */ /* 0x000fe200078e02ff */
[----:B------:R2:W-:Y:S01]  /*152f0*/  STL [R1], R10 ;  /* 0x0000000a01007387 */ /* 0x0005e20000100800 */
[----:B------:R-:W-:Y:S02]  /*15300*/  IMAD.MOV.U32 R3, RZ, RZ, R11 ;  /* 0x000000ffff037224 */ /* 0x000fe400078e000b */
[----:B------:R-:W-:Y:S01]  /*15310*/  IMAD.HI.U32 R11, R11, R9, R2 ;  /* 0x000000090b0b7227 */ /* 0x000fe200078e0002 */
[----:B------:R-:W-:-:S03]  /*15320*/  IABS R3, R0 ;  /* 0x0000000000037213 */ /* 0x000fc60000000000 */
[----:B------:R-:W-:Y:S02]  /*15330*/  IMAD.IADD R9, R6, 0x1, -R10 ;  /* 0x0000000106097824 */ /* 0x000fe400078e0a0a */
[----:B------:R-:W-:Y:S01]  /*15340*/  IMAD.MOV R3, RZ, RZ, -R3 ;  /* 0x000000ffff037224 */ /* 0x000fe200078e0a03 */
[----:B-1----:R-:W1:Y:S02]  /*15350*/  MUFU.RCP R8, R8 ;  /* 0x0000000800087308 */ /* 0x002e640000001000 */
[----:B------:R-:W-:-:S05]  /*15360*/  IABS R2, R9 ;  /* 0x0000000900027213 */ /* 0x000fca0000000000 */
[----:B------:R-:W-:-:S04]  /*15370*/  IMAD.HI.U32 R6, R11, R2, RZ ;  /* 0x000000020b067227 */ /* 0x000fc800078e00ff */
[----:B------:R-:W-:-:S05]  /*15380*/  IMAD R11, R6, R3, R2 ;  /* 0x00000003060b7224 */ /* 0x000fca00078e0202 */
[----:B------:R-:W-:Y:S01]  /*15390*/  ISETP.GT.U32.AND P1, PT, R4, R11, PT ;  /* 0x0000000b0400720c */ /* 0x000fe20003f24070 */
[----:B-1----:R-:W-:-:S06]  /*153a0*/  VIADD R3, R8, 0xffffffe ;  /* 0x0ffffffe08037836 */ /* 0x002fcc0000000000 */
[----:B------:R-:W1:Y:S06]  /*153b0*/  F2I.FTZ.U32.TRUNC.NTZ R3, R3 ;  /* 0x0000000300037305 */ /* 0x000e6c000021f000 */
[----:B------:R-:W-:Y:S02]  /*153c0*/  @!P1 IMAD.IADD R11, R11, 0x1, -R4 ;  /* 0x000000010b0b9824 */ /* 0x000fe400078e0a04 */
[----:B------:R-:W-:Y:S01]  /*153d0*/  @!P1 VIADD R6, R6, 0x1 ;  /* 0x0000000106069836 */ /* 0x000fe20000000000 */
[----:B------:R-:W-:Y:S02]  /*153e0*/  ISETP.NE.AND P1, PT, R0, RZ, PT ;  /* 0x000000ff0000720c */ /* 0x000fe40003f25270 */
[----:B------:R-:W-:Y:S01]  /*153f0*/  ISETP.GE.U32.AND P0, PT, R11, R4, PT ;  /* 0x000000040b00720c */ /* 0x000fe20003f06070 */
[----:B-1----:R-:W-:-:S04]  /*15400*/  IMAD.MOV R2, RZ, RZ, -R3 ;  /* 0x000000ffff027224 */ /* 0x002fc800078e0a03 */
[----:B------:R-:W-:Y:S02]  /*15410*/  IMAD R11, R2, R7, RZ ;  /* 0x00000007020b7224 */ /* 0x000fe400078e02ff */
[----:B------:R-:W-:-:S06]  /*15420*/  IMAD.MOV.U32 R2, RZ, RZ, RZ ;  /* 0x000000ffff027224 */ /* 0x000fcc00078e00ff */
        /* <DEDUP_REMOVED lines=30> */
.L_x_4161:
[----:B------:R1:W-:Y:S01]  /*15610*/  STL [R1], R6 ;  /* 0x0000000601007387 */ /* 0x0003e20000100800 */
[----:B------:R-:W-:-:S03]  /*15620*/  ULDC UR39, c[0x0][0xc3c] ;  /* 0x00030f0000277ab9 */ /* 0x000fc60000000800 */
[----:B------:R1:W-:Y:S04]  /*15630*/  STL [R1+0x4], RZ ;  /* 0x000004ff01007387 */ /* 0x0003e80000100800 */
[----:B------:R1:W-:Y:S02]  /*15640*/  STL [R1+0x8], RZ ;  /* 0x000008ff01007387 */ /* 0x0003e40000100800 */
.L_x_4164:
[----:B------:R-:W3:Y:S04]  /*15650*/  LDL R3, [R1+0x4] ;  /* 0x0000040001037983 */ /* 0x000ee80000100800 */
[----:B--2---:R-:W2:Y:S04]  /*15660*/  LDL R2, [R1+0x8] ;  /* 0x0000080001027983 */ /* 0x004ea80000100800 */
[----:B------:R-:W4:Y:S01]  /*15670*/  LDL R4, [R1] ;  /* 0x0000000001047983 */ /* 0x000f220000100800 */
[----:B------:R-:W5:Y:S01]  /*15680*/  S2R R0, SR_TID.X ;  /* 0x0000000000007919 */ /* 0x000f620000002100 */
[----:B------:R-:W-:Y:S01]  /*15690*/  BAR.SYNC.DEFER_BLOCKING 0x4, 0x180 ;  /* 0x0106000000007b1d */ /* 0x000fe20000010000 */
[----:B---3--:R-:W-:-:S02]  /*156a0*/  IMAD.MOV.U32 R5, RZ, RZ, R3 ;  /* 0x000000ffff057224 */ /* 0x008fc400078e0003 */
[----:B--2---:R-:W-:-:S03]  /*156b0*/  IMAD.MOV.U32 R3, RZ, RZ, R2 ;  /* 0x000000ffff037224 */ /* 0x004fc600078e0002 */
[----:B------:R2:W3:Y:S01]  /*156c0*/  LDL R2, [R1+0x14] ;  /* 0x0000140001027983 */ /* 0x0004e20000100800 */
[----:B-----5:R-:W-:Y:S01]  /*156d0*/  LOP3.LUT R0, R0, 0x1f, RZ, 0xc0, !PT ;  /* 0x0000001f00007812 */ /* 0x020fe200078ec0ff */
[----:B-1----:R-:W-:-:S03]  /*156e0*/  IMAD.MOV.U32 R6, RZ, RZ, R3 ;  /* 0x000000ffff067224 */ /* 0x002fc600078e0003 */
[----:B------:R-:W-:-:S13]  /*156f0*/  ISETP.NE.AND P0, PT, R0, RZ, PT ;  /* 0x000000ff0000720c */ /* 0x000fda0003f05270 */
[----:B------:R-:W-:Y:S01]  /*15700*/  @!P0 MOV R0, 0x400 ;  /* 0x0000040000008802 */ /* 0x000fe20000000f00 */
[----:B---3--:R-:W1:Y:S03]  /*15710*/  @!P0 S2R R2, SR_CgaCtaId ;  /* 0x0000000000028919 */ /* 0x008e660000008800 */
[----:B-1----:R-:W-:Y:S01]  /*15720*/  @!P0 LEA R18, R2, R0, 0x18 ;  /* 0x0000000002128211 */ /* 0x002fe200078ec0ff */
[----:B------:R-:W-:Y:S01]  /*15730*/  IMAD.U32 R0, RZ, RZ, UR39 ;  /* 0x00000027ff007e24 */ /* 0x000fe2000f8e00ff */
[----:B------:R2:W-:Y:S03]  /*15740*/  @!P0 STL [R1+0x14], R2 ;  /* 0x0000140201008387 */ /* 0x0005e60000100800 */
[----:B------:R-:W-:-:S05]  /*15750*/  @!P0 IMAD.MOV.U32 R7, RZ, RZ, R0 ;  /* 0x000000ffff078224 */ /* 0x000fca00078e0000 */
[----:B----4-:R2:W-:Y:S01]  /*15760*/  @!P0 STS.128 [R18+0x334d0], R4 ;  /* 0x0334d00412008388 */ /* 0x0105e20000000c00 */
[----:B------:R-:W-:Y:S06]  /*15770*/  BAR.ARV 0x5, 0x180 ;  /* 0x0146000000007b1d */ /* 0x000fec0000002000 */
.L_x_4159:
[----:B------:R-:W-:Y:S02]  /*15780*/  ULDC UR4, c[0x0][0xc3c] ;  /* 0x00030f0000047ab9 */ /* 0x000fe40000000800 */
[----:B------:R-:W-:-:S06]  /*15790*/  UISETP.GE.AND UP0, UPT, UR39, UR4, UPT ;  /* 0x000000042700728c */ /* 0x000fcc000bf06270 */
[----:B------:R-:W-:-:S13]  /*157a0*/  PLOP3.LUT P0, PT, PT, PT, UP0, 0x80, 0x0 ;  /* 0x000000000000781c */ /* 0x000fda0003f0f008 */
[----:B------:R-:W-:Y:S05]  /*157b0*/  @!P0 BRA `(.L_x_4165) ;  /* 0xffffff9800688947 */ /* 0x000fea000383ffff */
.L_x_4089:
[----:B--2---:R-:W2:Y:S01]  /*157c0*/  LDL.LU R0, [R1+0x20] ;  /* 0x0000200001007983 */ /* 0x004ea20000300800 */
[----:B------:R-:W-:Y:S01]  /*157d0*/  BSSY B0, `(.L_x_4166) ;  /* 0x000000b000007945 */ /* 0x000fe20003800000 */
[----:B01----:R-:W0:Y:S01]  /*157e0*/  S2R R5, SR_CgaCtaId ;  /* 0x0000000000057919 */ /* 0x003e220000008800 */
[----:B--2---:R-:W-:-:S05]  /*157f0*/  VIADD R0, R0, 0x1 ;  /* 0x0000000100007836 */ /* 0x004fca0000000000 */
[----:B------:R-:W-:-:S04]  /*15800*/  LEA.HI R2, R0, R0, RZ, 0x1 ;  /* 0x0000000000027211 */ /* 0x000fc800078f08ff */
[----:B------:R-:W-:Y:S02]  /*15810*/  LOP3.LUT R3, R2, 0xfffffffe, RZ, 0xc0, !PT ;  /* 0xfffffffe02037812 */ /* 0x000fe400078ec0ff */
[----:B------:R-:W-:-:S03]  /*15820*/  MOV R2, 0x400 ;  /* 0x0000040000027802 */ /* 0x000fc60000000f00 */
[----:B------:R-:W-:Y:S01]  /*15830*/  IMAD.IADD R0, R0, 0x1, -R3 ;  /* 0x0000000100007824 */ /* 0x000fe200078e0a03 */
[----:B0-----:R-:W-:-:S04]  /*15840*/  LEA R5, R5, R2, 0x18 ;  /* 0x0000000205057211 */ /* 0x001fc800078ec0ff */
[----:B------:R-:W-:-:S04]  /*15850*/  SHF.L.U32 R0, R0, 0x1f, RZ ;  /* 0x0000001f00007819 */ /* 0x000fc800000006ff */
[----:B------:R-:W0:Y:S02]  /*15860*/  SYNCS.PHASECHK.TRANS64.TRYWAIT P0, [R5+URZ+0x33420], R0 ;  /* 0x03342000050075a7 */ /* 0x000e24000800017f */
[----:B0-----:R-:W-:Y:S05]  /*15870*/  @!P0 BRA `(.L_x_4167) ;  /* 0x0000002800408947 */ /* 0x001fea0003800000 */
.L_x_4252:
[----:B------:R-:W-:Y:S05]  /*15880*/  BSYNC B0 ;  /* 0x0000000000007941 */ /* 0x000fea0003800000 */
.L_x_4166:
[----:B------:R-:W-:-:S03]  /*15890*/  UMOV UR4, 0xffffffff ;  /* 0xffffffff00047882 */ /* 0x000fc60000000000 */
[----:B------:R-:W-:Y:S05]  /*158a0*/  BRA.DIV UR4, `(.L_x_4168) ;  /* 0x0000002a04487947 */ /* 0x000fea000b800000 */
[----:B0-----:R-:W0:Y:S02]  /*158b0*/  S2R R0, SR_TID.X ;  /* 0x0000000000007919 */ /* 0x001e240000002100 */
[----:B0-----:R-:W-:-:S04]  /*158c0*/  SHF.R.U32.HI R0, RZ, 0x5, R0 ;  /* 0x00000005ff007819 */ /* 0x001fc80000011600 */
[----:B------:R-:W-:-:S05]  /*158d0*/  LOP3.LUT R0, R0, 0x3, RZ, 0xc0, !PT ;  /* 0x0000000300007812 */ /* 0x000fca00078ec0ff */
[----:B------:R0:W1:Y:S02]  /*158e0*/  SHFL.IDX PT, R14, R0, RZ, 0x1f ;  /* 0x00001fff000e7589 */ /* 0x00006400000e0000 */
.L_x_4255:
[----:B-1----:R-:W-:Y:S01]  /*158f0*/  ISETP.NE.AND P0, PT, R14, RZ, PT ;  /* 0x000000ff0e00720c */ /* 0x002fe20003f05270 */
[----:B------:R-:W-:-:S12]  /*15900*/  BSSY B0, `(.L_x_4169) ;  /* 0x000002c000007945 */ /* 0x000fd80003800000 */
[----:B------:R-:W-:Y:S05]  /*15910*/  @P0 BRA `(.L_x_4170) ;  /* 0x0000000000a80947 */ /* 0x000fea0003800000 */
[----:B------:R-:W-:-:S03]  /*15920*/  UMOV UR4, 0xffffffff ;  /* 0xffffffff00047882 */ /* 0x000fc60000000000 */
[----:B------:R-:W-:Y:S05]  /*15930*/  BRA.DIV UR4, `(.L_x_4171) ;  /* 0x0000002a04587947 */ /* 0x000fea000b800000 */
[----:B------:R-:W-:-:S13]  /*15940*/  ELECT P6, URZ, PT ;  /* 0x00000000003f782f */ /* 0x000fda00038c0000 */
.L_x_4258:
[----:B------:R-:W-:Y:S05]  /*15950*/  @!P6 BRA `(.L_x_4170) ;  /* 0x000000000098e947 */ /* 0x000fea0003800000 */
[----:B------:R-:W-:-:S06]  /*15960*/  ULOP3.LUT UR4, UR43, 0x2, URZ, 0xfc, !UPT ;  /* 0x000000022b047892 */ /* 0x000fcc000f8efc3f */
[----:B0-----:R-:W-:-:S05]  /*15970*/  IMAD.U32 R0, RZ, RZ, UR4 ;  /* 0x00000004ff007e24 */ /* 0x001fca000f8e00ff */
[----:B------:R-:W-:-:S13]  /*15980*/  ISETP.NE.AND P0, PT, R0, 0x3, PT ;  /* 0x000000030000780c */ /* 0x000fda0003f05270 */
[----:B------:R-:W-:Y:S05]  /*15990*/  @!P0 BRA `(.L_x_4172) ;  /* 0x0000000000048947 */ /* 0x000fea0003800000 */
[----:B------:R-:W-:Y:S01]  /*159a0*/  BPT.TRAP 0x1 ;  /* 0x000000040000795c */ /* 0x000fe20000300000 */
.L_x_4172:
[C---:B------:R-:W-:Y:S01]  /*159b0*/  IMAD R3, R30.reuse, 0x8, R5 ;  /* 0x000000081e037824 */ /* 0x040fe200078e0205 */
[----:B------:R-:W-:Y:S01]  /*159c0*/  SHF.L.U32 R2, R33, 0x1f, RZ ;  /* 0x0000001f21027819 */ /* 0x000fe200000006ff */
[----:B------:R-:W-:-:S03]  /*159d0*/  VIADD R30, R30, 0x1 ;  /* 0x000000011e1e7836 */ /* 0x000fc60000000000 */
[----:B------:R-:W0:Y:S02]  /*159e0*/  SYNCS.PHASECHK.TRANS64.TRYWAIT P1, [R3+URZ+0x33440], R2 ;  /* 0x03344002030075a7 */ /* 0x000e24000802017f */
[----:B------:R-:W-:-:S04]  /*159f0*/  ISETP.NE.AND P2, PT, R30, 0x2, PT ;  /* 0x000000021e00780c */ /* 0x000fc80003f45270 */
[----:B------:R-:W-:Y:S01]  /*15a00*/  SEL R0, RZ, 0x1, P2 ;  /* 0x00000001ff007807 */ /* 0x000fe20001000000 */
[----:B0-----:R-:W-:Y:S08]  /*15a10*/  @!P1 BRA `(.L_x_4173) ;  /* 0x0000002800409947 */ /* 0x001ff00003800000 */
.L_x_4259:
[----:B------:R-:W-:Y:S02]  /*15a20*/  SEL R30, R30, RZ, P2 ;  /* 0x000000ff1e1e7207 */ /* 0x000fe40001000000 */
[----:B------:R-:W-:Y:S01]  /*15a30*/  LOP3.LUT R0, R33, R0, RZ, 0x3c, !PT ;  /* 0x0000000021007212 */ /* 0x000fe200078e3cff */
[----:B------:R-:W-:Y:S06]  /*15a40*/  @!P0 BRA `(.L_x_4174) ;  /* 0x0000000000048947 */ /* 0x000fec0003800000 */
[----:B------:R-:W-:Y:S01]  /*15a50*/  BPT.TRAP 0x1 ;  /* 0x000000040000795c */ /* 0x000fe20000300000 */
.L_x_4174:
[----:B------:R-:W-:Y:S01]  /*15a60*/  IMAD R5, R30, 0x8, R5 ;  /* 0x000000081e057824 */ /* 0x000fe200078e0205 */
[----:B------:R-:W-:-:S04]  /*15a70*/  SHF.L.U32 R0, R0, 0x1f, RZ ;  /* 0x0000001f00007819 */ /* 0x000fc800000006ff */
[----:B------:R-:W1:Y:S02]  /*15a80*/  SYNCS.PHASECHK.TRANS64.TRYWAIT P1, [R5+URZ+0x33440], R0 ;  /* 0x03344000050075a7 */ /* 0x000e64000802017f */
[----:B-1----:R-:W-:Y:S05]  /*15a90*/  @!P1 BRA `(.L_x_4175) ;  /* 0x0000002800349947 */ /* 0x002fea0003800000 */
.L_x_4260:
[----:B------:R-:W-:Y:S05]  /*15aa0*/  @!P0 BRA `(.L_x_4176) ;  /* 0x0000000000048947 */ /* 0x000fea0003800000 */
[----:B------:R-:W-:Y:S01]  /*15ab0*/  BPT.TRAP 0x1 ;  /* 0x000000040000795c */ /* 0x000fe20000300000 */
.L_x_4176:
[----:B------:R-:W2:Y:S02]  /*15ac0*/  SYNCS.PHASECHK.TRANS64.TRYWAIT P1, [R3+URZ+0x33460], R2 ;  /* 0x03346002030075a7 */ /* 0x000ea4000802017f */
[----:B--2---:R-:W-:Y:S05]  /*15ad0*/  @!P1 BRA `(.L_x_4177) ;  /* 0x0000002800389947 */ /* 0x004fea0003800000 */
.L_x_4261:
[----:B------:R-:W-:Y:S05]  /*15ae0*/  @!P0 BRA `(.L_x_4178) ;  /* 0x0000000000048947 */ /* 0x000fea0003800000 */
[----:B------:R-:W-:Y:S01]  /*15af0*/  BPT.TRAP 0x1 ;  /* 0x000000040000795c */ /* 0x000fe20000300000 */
.L_x_4178:
[----:B------:R-:W3:Y:S02]  /*15b00*/  SYNCS.PHASECHK.TRANS64.TRYWAIT P1, [R5+URZ+0x33460], R0 ;  /* 0x03346000050075a7 */ /* 0x000ee4000802017f */
[----:B---3--:R-:W-:Y:S05]  /*15b10*/  @!P1 BRA `(.L_x_4179) ;  /* 0x00000028003c9947 */ /* 0x008fea0003800000 */
.L_x_4262:
[----:B------:R-:W-:Y:S05]  /*15b20*/  @!P0 BRA `(.L_x_4180) ;  /* 0x0000000000048947 */ /* 0x000fea0003800000 */
[----:B------:R-:W-:Y:S01]  /*15b30*/  BPT.TRAP 0x1 ;  /* 0x000000040000795c */ /* 0x000fe20000300000 */
.L_x_4180:
[----:B------:R-:W4:Y:S02]  /*15b40*/  SYNCS.PHASECHK.TRANS64.TRYWAIT P1, [R3+URZ+0x33480], R2 ;  /* 0x03348002030075a7 */ /* 0x000f24000802017f */
[----:B----4-:R-:W-:Y:S05]  /*15b50*/  @!P1 BRA `(.L_x_4181) ;  /* 0x0000002800409947 */ /* 0x010fea0003800000 */
.L_x_4263:
[----:B------:R-:W-:Y:S05]  /*15b60*/  @!P0 BRA `(.L_x_4182) ;  /* 0x0000000000048947 */ /* 0x000fea0003800000 */
[----:B------:R-:W-:Y:S01]  /*15b70*/  BPT.TRAP 0x1 ;  /* 0x000000040000795c */ /* 0x000fe20000300000 */
.L_x_4182:
[----:B------:R0:W0:Y:S02]  /*15b80*/  SYNCS.PHASECHK.TRANS64.TRYWAIT P0, [R5+URZ+0x33480], R0 ;  /* 0x03348000050075a7 */ /* 0x000024000800017f */
[----:B0-----:R-:W-:Y:S05]  /*15b90*/  @!P0 NANOSLEEP.SYNCS 0x989680 ;  /* 0x009896800000895d */ /* 0x001fea0003900000 */
[----:B------:R-:W0:Y:S02]  /*15ba0*/  @!P0 SYNCS.PHASECHK.TRANS64 P0, [R5+URZ+0x33480], R0 ;  /* 0x03348000050085a7 */ /* 0x000e24000800007f */
[----:B0-----:R-:W-:Y:S05]  /*15bb0*/  @!P0 BRA `(.L_x_4182) ;  /* 0xfffffffc00f08947 */ /* 0x001fea000383ffff */
.L_x_4170:
[----:B------:R-:W-:Y:S05]  /*15bc0*/  BSYNC B0 ;  /* 0x0000000000007941 */ /* 0x000fea0003800000 */
.L_x_4169:
[----:B------:R-:W-:Y:S05]  /*15bd0*/  EXIT ;  /* 0x000000000000794d */ /* 0x000fea0003800000 */
.L_x_4037:
[----:B0-----:R-:W-:-:S04]  /*15be0*/  IMAD.U32 R3, RZ, RZ, UR50 ;  /* 0x00000032ff037e24 */ /* 0x001fc8000f8e00ff */
[----:B------:R0:W1:Y:S03]  /*15bf0*/  SYNCS.PHASECHK.TRANS64.TRYWAIT P1, [R3+URZ+0x33400], R0 ;  /* 0x03340000030075a7 */ /* 0x000066000802017f */
[----:B-1----:R-:W-:Y:S05]  /*15c00*/  @!P1 NANOSLEEP.SYNCS 0x989680 ;  /* 0x009896800000995d */ /* 0x002fea0003900000 */
[----:B------:R-:W1:Y:S02]  /*15c10*/  @!P1 SYNCS.PHASECHK.TRANS64 P1, [R3+URZ+0x33400], R0 ;  /* 0x03340000030095a7 */ /* 0x000e64000802007f */
[----:B-1----:R-:W-:Y:S05]  /*15c20*/  @!P1 BRA `(.L_x_4037) ;  /* 0xfffffffc00ec9947 */ /* 0x002fea000383ffff */
[----:B------:R-:W-:Y:S05]  /*15c30*/  BRA `(.L_x_4183) ;  /* 0xfffffec0008c7947 */ /* 0x000fea000383ffff */
.L_x_4041:
[----:B-1----:R1:W2:Y:S02]  /*15c40*/  SYNCS.PHASECHK.TRANS64.TRYWAIT P1, [R4+URZ+0x33430], R3 ;  /* 0x03343003040075a7 */ /* 0x0022a4000802017f */
[----:B--2---:R-:W-:Y:S05]  /*15c50*/  @!P1 NANOSLEEP.SYNCS 0x989680 ;  /* 0x009896800000995d */ /* 0x004fea0003900000 */
[----:B------:R-:W2:Y:S02]  /*15c60*/  @!P1 SYNCS.PHASECHK.TRANS64 P1, [R4+URZ+0x33430], R3 ;  /* 0x03343003040095a7 */ /* 0x000ea4000802007f */
[----:B--2---:R-:W-:Y:S05]  /*15c70*/  @!P1 BRA `(.L_x_4041) ;  /* 0xfffffffc00f09947 */ /* 0x004fea000383ffff */
[----:B------:R-:W-:Y:S05]  /*15c80*/  BRA `(.L_x_4040) ;  /* 0xfffffec000ac7947 */ /* 0x000fea000383ffff */
.L_x_4047:
[----:B-1----:R-:W-:-:S04]  /*15c90*/  IMAD.U32 R3, RZ, RZ, UR6 ;  /* 0x00000006ff037e24 */ /* 0x002fc8000f8e00ff */
[----:B------:R1:W2:Y:S03]  /*15ca0*/  SYNCS.PHASECHK.TRANS64.TRYWAIT P1, [R3+URZ+0x33430], R0 ;  /* 0x03343000030075a7 */ /* 0x0002a6000802017f */
[----:B--2---:R-:W-:Y:S05]  /*15cb0*/  @!P1 NANOSLEEP.SYNCS 0x989680 ;  /* 0x009896800000995d */ /* 0x004fea0003900000 */
[----:B------:R-:W2:Y:S02]  /*15cc0*/  @!P1 SYNCS.PHASECHK.TRANS64 P1, [R3+URZ+0x33430], R0 ;  /* 0x03343000030095a7 */ /* 0x000ea4000802007f */
[----:B--2---:R-:W-:Y:S05]  /*15cd0*/  @!P1 BRA `(.L_x_4047) ;  /* 0xfffffffc00ec9947 */ /* 0x004fea000383ffff */
[----:B------:R-:W-:Y:S05]  /*15ce0*/  BRA `(.L_x_4044) ;  /* 0xfffffef8007c7947 */ /* 0x000fea000383ffff */
.L_x_4051:
[----:B-1----:R-:W-:-:S04]  /*15cf0*/  IMAD.U32 R3, RZ, RZ, UR6 ;  /* 0x00000006ff037e24 */ /* 0x002fc8000f8e00ff */
[----:B------:R1:W2:Y:S03]  /*15d00*/  SYNCS.PHASECHK.TRANS64.TRYWAIT P1, [R3+URZ+0x33450], R0 ;  /* 0x03345000030075a7 */ /* 0x0002a6000802017f */
[----:B--2---:R-:W-:Y:S05]  /*15d10*/  @!P1 NANOSLEEP.SYNCS 0x989680 ;  /* 0x009896800000995d */ /* 0x004fea0003900000 */
[----:B------:R-:W2:Y:S02]  /*15d20*/  @!P1 SYNCS.PHASECHK.TRANS64 P1, [R3+URZ+0x33450], R0 ;  /* 0x03345000030095a7 */ /* 0x000ea4000802007f */
[----:B--2---:R-:W-:Y:S05]  /*15d30*/  @!P1 BRA `(.L_x_4051) ;  /* 0xfffffffc00ec9947 */ /* 0x004fea000383ffff */
[----:B------:R-:W-:Y:S05]  /*15d40*/  BRA `(.L_x_4048) ;  /* 0xffffff0400947947 */ /* 0x000fea000383ffff */
.L_x_4058:
[----:B-1----:R-:W-:-:S04]  /*15d50*/  IMAD.U32 R7, RZ, RZ, UR5 ;  /* 0x00000005ff077e24 */ /* 0x002fc8000f8e00ff */
[----:B------:R1:W2:Y:S03]  /*15d60*/  SYNCS.PHASECHK.TRANS64.TRYWAIT P1, [R7+URZ+0x33450], R6 ;  /* 0x03345006070075a7 */ /* 0x0002a6000802017f */
[----:B--2---:R-:W-:Y:S05]  /*15d70*/  @!P1 NANOSLEEP.SYNCS 0x989680 ;  /* 0x009896800000995d */ /* 0x004fea0003900000 */
[----:B------:R-:W2:Y:S02]  /*15d80*/  @!P1 SYNCS.PHASECHK.TRANS64 P1, [R7+URZ+0x33450], R6 ;  /* 0x03345006070095a7 */ /* 0x000ea4000802007f */
[----:B--2---:R-:W-:Y:S05]  /*15d90*/  @!P1 BRA `(.L_x_4058) ;  /* 0xfffffffc00ec9947 */ /* 0x004fea000383ffff */
[----:B------:R-:W-:Y:S05]  /*15da0*/  BRA `(.L_x_4057) ;  /* 0xffffff2800047947 */ /* 0x000fea000383ffff */
.L_x_4105:
[----:B------:R-:W2:Y:S01]  /*15db0*/  S2R R20, SR_TID.X ;  /* 0x0000000000147919 */ /* 0x000ea20000002100 */
[----:B------:R-:W-:Y:S02]  /*15dc0*/  IMAD.MOV.U32 R12, RZ, RZ, RZ ;  /* 0x000000ffff0c7224 */ /* 0x000fe400078e00ff */
[----:B------:R-:W-:Y:S02]  /*15dd0*/  IMAD.MOV.U32 R11, RZ, RZ, 0x1f ;  /* 0x0000001fff0b7424 */ /* 0x000fe400078e00ff */
[----:B------:R-:W-:Y:S01]  /*15de0*/  IMAD.MOV.U32 R15, RZ, RZ, -0x1 ;  /* 0xffffffffff0f7424 */ /* 0x000fe200078e00ff */
[----:B--2---:R-:W-:-:S04]  /*15df0*/  SHF.R.U32.HI R20, RZ, 0x5, R20 ;  /* 0x00000005ff147819 */ /* 0x004fc80000011614 */
[----:B------:R-:W-:-:S05]  /*15e00*/  LOP3.LUT R20, R20, 0x3, RZ, 0xc0, !PT ;  /* 0x0000000314147812 */ /* 0x000fca00078ec0ff */
[----:B------:R-:W-:-:S07]  /*15e10*/  IMAD.MOV.U32 R13, RZ, RZ, R20 ;  /* 0x000000ffff0d7224 */ /* 0x000fce00078e0014 */
[----:B01---5:R-:W-:Y:S05]  /*15e20*/  WARPSYNC.COLLECTIVE R15, `(.L_x_4184) ;  /* 0x000000000f087348 */ /* 0x023fea0003c00000 */
[----:B------:R2:W3:Y:S02]  /*15e30*/  SHFL.IDX P6, R14, R13, R12, R11 ;  /* 0x0000000c0d0e7389 */ /* 0x0004e400000c000b */
[----:B0123-5:R-:W-:Y:S01]  /*15e40*/  ENDCOLLECTIVE ;  /* 0x000000000000791b */ /* 0x02ffe20003800000 */
.L_x_4184:
[----:B------:R-:W-:Y:S05]  /*15e50*/  BRA `(.L_x_4185) ;  /* 0xffffffa000907947 */ /* 0x000fea000383ffff */
.L_x_4108:
[----:B0-----:R0:W1:Y:S02]  /*15e60*/  SYNCS.PHASECHK.TRANS64.TRYWAIT P0, [R4+URZ+0x33480], R31 ;  /* 0x0334801f040075a7 */ /* 0x001064000800017f */
[----:B-1----:R-:W-:Y:S05]  /*15e70*/  @!P0 NANOSLEEP.SYNCS 0x989680 ;  /* 0x009896800000895d */ /* 0x002fea0003900000 */
[----:B------:R-:W1:Y:S02]  /*15e80*/  @!P0 SYNCS.PHASECHK.TRANS64 P0, [R4+URZ+0x33480], R31 ;  /* 0x0334801f040085a7 */ /* 0x000e64000800007f */
[----:B-1----:R-:W-:Y:S05]  /*15e90*/  @!P0 BRA `(.L_x_4108) ;  /* 0xfffffffc00f08947 */ /* 0x002fea000383ffff */
[----:B------:R-:W-:Y:S05]  /*15ea0*/  BRA `(.L_x_4186) ;  /* 0xffffffa400dc7947 */ /* 0x000fea000383ffff */
.L_x_4109:
        /* <DEDUP_REMOVED lines=8> */
.L_x_4188:
[----:B------:R-:W-:Y:S05]  /*15f30*/  BSYNC B0 ;  /* 0x0000000000007941 */ /* 0x000fea0003800000 */
.L_x_4187:
[----:B------:R-:W-:Y:S01]  /*15f40*/  IMAD.MOV.U32 R13, RZ, RZ, R20 ;  /* 0x000000ffff0d7224 */ /* 0x000fe200078e0014 */
[----:B------:R-:W-:Y:S01]  /*15f50*/  LOP3.LUT R35, R36, 0x80, RZ, 0xfc, !PT ;  /* 0x0000008024237812 */ /* 0x000fe200078efcff */
[----:B------:R-:W-:Y:S01]  /*15f60*/  IMAD.MOV.U32 R12, RZ, RZ, RZ ;  /* 0x000000ffff0c7224 */ /* 0x000fe200078e00ff */
[----:B------:R-:W-:Y:S01]  /*15f70*/  LOP3.LUT R34, R34, 0xffffff7f, RZ, 0xc0, !PT ;  /* 0xffffff7f22227812 */ /* 0x000fe200078ec0ff */
[----:B------:R-:W-:Y:S01]  /*15f80*/  IMAD.MOV.U32 R11, RZ, RZ, 0x1c1f ;  /* 0x00001c1fff0b7424 */ /* 0x000fe200078e00ff */
[C---:B------:R-:W-:Y:S01]  /*15f90*/  ISETP.GE.AND P5, PT, R9.reuse, 0x21, PT ;  /* 0x000000210900780c */ /* 0x040fe20003fa6270 */
[----:B------:R-:W-:Y:S01]  /*15fa0*/  IMAD.MOV.U32 R15, RZ, RZ, -0x1 ;  /* 0xffffffffff0f7424 */ /* 0x000fe200078e00ff */
[----:B------:R-:W-:Y:S01]  /*15fb0*/  ISETP.GE.AND P4, PT, R9, 0x41, PT ;  /* 0x000000410900780c */ /* 0x000fe20003f86270 */
[----:B------:R-:W-:-:S12]  /*15fc0*/  IMAD.MOV.U32 R0, RZ, RZ, R14 ;  /* 0x000000ffff007224 */ /* 0x000fd800078e000e */
[----:B------:R-:W-:Y:S05]  /*15fd0*/  WARPSYNC.COLLECTIVE R15, `(.L_x_4189) ;  /* 0x000000000f087348 */ /* 0x000fea0003c00000 */
[----:B------:R0:W1:Y:S02]  /*15fe0*/  SHFL.IDX P6, R14, R13, R12, R11 ;  /* 0x0000000c0d0e7389 */ /* 0x00006400000c000b */
[----:B01----:R-:W-:Y:S01]  /*15ff0*/  ENDCOLLECTIVE ;  /* 0x000000000000791b */ /* 0x003fe20003800000 */
.L_x_4189:
[----:B------:R-:W0:Y:S01]  /*16000*/  LDC R15, c[0x0][0x2f4] ;  /* 0x0000bd00ff0f7b82 */ /* 0x000e220000000800 */
[----:B------:R-:W-:Y:S01]  /*16010*/  LOP3.LUT R11, R36, 0x40, RZ, 0xfc, !PT ;  /* 0x00000040240b7812 */ /* 0x000fe200078efcff */
[----:B------:R-:W-:Y:S02]  /*16020*/  IMAD.MOV.U32 R13, RZ, RZ, R10 ;  /* 0x000000ffff0d7224 */ /* 0x000fe400078e000a */
[----:B------:R-:W-:Y:S02]  /*16030*/  IMAD.MOV.U32 R12, RZ, RZ, 0x1 ;  /* 0x00000001ff0c7424 */ /* 0x000fe400078e00ff */
[----:B------:R-:W-:-:S05]  /*16040*/  IMAD.MOV.U32 R2, RZ, RZ, R14 ;  /* 0x000000ffff027224 */ /* 0x000fca00078e000e */
[----:B------:R-:W-:-:S05]  /*16050*/  IADD3 R2, P0, R36, R2, RZ ;  /* 0x0000000224027210 */ /* 0x000fca0007f1e0ff */
[----:B------:R-:W-:Y:S02]  /*16060*/  IMAD.X R3, RZ, RZ, R0, P0 ;  /* 0x000000ffff037224 */ /* 0x000fe400000e0600 */
[----:B------:R-:W-:Y:S01]  /*16070*/  IMAD.IADD R0, R18, 0x1, R21 ;  /* 0x0000000112007824 */ /* 0x000fe200078e0215 */
[-C--:B0-----:R-:W-:Y:S02]  /*16080*/  ISETP.GE.AND P2, PT, R36, R15.reuse, PT ;  /* 0x0000000f2400720c */ /* 0x081fe40003f46270 */
[----:B------:R-:W-:Y:S01]  /*16090*/  ISETP.GE.AND P1, PT, R11, R15, PT ;  /* 0x0000000f0b00720c */ /* 0x000fe20003f26270 */
[----:B------:R-:W-:Y:S01]  /*160a0*/  IMAD.MOV.U32 R11, RZ, RZ, 0x1c1f ;  /* 0x00001c1fff0b7424 */ /* 0x000fe200078e00ff */
[C---:B------:R-:W-:Y:S02]  /*160b0*/  ISETP.LT.OR P0, PT, R9.reuse, 0x1, P2 ;  /* 0x000000010900780c */ /* 0x040fe40001701670 */
[----:B------:R-:W-:-:S11]  /*160c0*/  ISETP.LT.OR P3, PT, R9, 0x1, P1 ;  /* 0x000000010900780c */ /* 0x000fd60000f61670 */
        /* <DEDUP_REMOVED lines=11> */
.L_x_4190:
        /* <DEDUP_REMOVED lines=9> */
.L_x_4191:
[----:B------:R-:W-:Y:S02]  /*16210*/  IMAD.MOV.U32 R13, RZ, RZ, R10 ;  /* 0x000000ffff0d7224 */ /* 0x000fe400078e000a */
[----:B------:R-:W-:Y:S02]  /*16220*/  IMAD.MOV.U32 R12, RZ, RZ, 0x2 ;  /* 0x00000002ff0c7424 */ /* 0x000fe400078e00ff */
[----:B------:R-:W-:-:S07]  /*16230*/  IMAD.MOV.U32 R2, RZ, RZ, R14 ;  /* 0x000000ffff027224 */ /* 0x000fce00078e000e */
[----:B------:R-:W-:Y:S05]  /*16240*/  WARPSYNC.COLLECTIVE R15, `(.L_x_4192) ;  /* 0x000000000f087348 */ /* 0x000fea0003c00000 */
[----:B------:R0:W1:Y:S02]  /*16250*/  SHFL.IDX P6, R14, R13, R12, R11 ;  /* 0x0000000c0d0e7389 */ /* 0x00006400000c000b */
[----:B01----:R-:W-:Y:S01]  /*16260*/  ENDCOLLECTIVE ;  /* 0x000000000000791b */ /* 0x003fe20003800000 */
.L_x_4192:
        /* <DEDUP_REMOVED lines=16> */
.L_x_4193:
[----:B------:R-:W-:Y:S02]  /*16370*/  IMAD.MOV.U32 R13, RZ, RZ, R10 ;  /* 0x000000ffff0d7224 */ /* 0x000fe400078e000a */
[----:B------:R-:W-:Y:S02]  /*16380*/  IMAD.MOV.U32 R12, RZ, RZ, 0x3 ;  /* 0x00000003ff0c7424 */ /* 0x000fe400078e00ff */
[----:B------:R-:W-:-:S07]  /*16390*/  IMAD.MOV.U32 R2, RZ, RZ, R14 ;  /* 0x000000ffff027224 */ /* 0x000fce00078e000e */
[----:B------:R-:W-:Y:S05]  /*163a0*/  WARPSYNC.COLLECTIVE R15, `(.L_x_4194) ;  /* 0x000000000f087348 */ /* 0x000fea0003c00000 */
[----:B------:R0:W1:Y:S02]  /*163b0*/  SHFL.IDX P6, R14, R13, R12, R11 ;  /* 0x0000000c0d0e7389 */ /* 0x00006400000c000b */
[----:B01----:R-:W-:Y:S01]  /*163c0*/  ENDCOLLECTIVE ;  /* 0x000000000000791b */ /* 0x003fe20003800000 */
.L_x_4194:
        /* <DEDUP_REMOVED lines=13> */
.L_x_4195:
        /* <DEDUP_REMOVED lines=12> */
.L_x_4196:
        /* <DEDUP_REMOVED lines=13> */
.L_x_4197:
[----:B------:R-:W-:Y:S01]  /*16630*/  @!PT LDS RZ, [RZ] ;  /* 0x00000000fffff984 */ /* 0x000fe20000000800 */
[----:B------:R-:W-:Y:S01]  /*16640*/  @!PT LDS RZ, [RZ] ;  /* 0x00000000fffff984 */ /* 0x000fe20000000800 */
[----:B------:R-:W-:Y:S01]  /*16650*/  @!PT LDS RZ, [RZ] ;  /* 0x00000000fffff984 */ /* 0x000fe20000000800 */
[----:B------:R-:W-:Y:S01]  /*16660*/  LDGSTS.E.BYPASS.LTC128B.128 [R0+0x13200], desc[UR52][R2.64+0x40], !P3 ;  /* 0x1320004002007fae */ /* 0x000fe2000d901d74 */
[C---:B------:R-:W-:Y:S02]  /*16670*/  ISETP.LT.OR P3, PT, R9.reuse, 0x61, P0 ;  /* 0x000000610900780c */ /* 0x040fe40000761670 */
[----:B------:R-:W-:-:S11]  /*16680*/  ISETP.GE.AND P6, PT, R9, 0x81, PT ;  /* 0x000000810900780c */ /* 0x000fd60003fc6270 */
[----:B------:R0:W-:Y:S01]  /*16690*/  LDGSTS.E.BYPASS.LTC128B.128 [R0+0x15a00], desc[UR52][R2.64+0x80], !P3 ;  /* 0x15a0008002007fae */ /* 0x0001e2000d901d74 */
[----:B------:R-:W-:Y:S01]  /*166a0*/  ISETP.GE.AND P3, PT, R9, 0x61, PT ;  /* 0x000000610900780c */ /* 0x000fe20003f66270 */
[----:B0-----:R-:W-:Y:S01]  /*166b0*/  IMAD.MOV.U32 R2, RZ, RZ, R14 ;  /* 0x000000ffff027224 */ /* 0x001fe200078e000e */
[----:B------:R-:W-:Y:S01]  /*166c0*/  @P6 LOP3.LUT R34, R34, 0x80, RZ, 0xfc, !PT ;  /* 0x0000008022226812 */ /* 0x000fe200078efcff */
[----:B------:R-:W-:Y:S10]  /*166d0*/  BRA `(.L_x_4198) ;  /* 0xffffffa4005c7947 */ /* 0x000ff4000383ffff */
.L_x_4114:
[----:B---3--:R3:W4:Y:S02]  /*166e0*/  SYNCS.PHASECHK.TRANS64.TRYWAIT P0, [R4+URZ+0x33440], R31 ;  /* 0x0334401f040075a7 */ /* 0x008724000800017f */
[----:B----4-:R-:W-:Y:S05]  /*166f0*/  @!P0 NANOSLEEP.SYNCS 0x989680 ;  /* 0x009896800000895d */ /* 0x010fea0003900000 */
[----:B------:R-:W4:Y:S02]  /*16700*/  @!P0 SYNCS.PHASECHK.TRANS64 P0, [R4+URZ+0x33440], R31 ;  /* 0x0334401f040085a7 */ /* 0x000f24000800007f */
[----:B----4-:R-:W-:Y:S05]  /*16710*/  @!P0 BRA `(.L_x_4114) ;  /* 0xfffffffc00f08947 */ /* 0x010fea000383ffff */
[----:B------:R-:W-:Y:S05]  /*16720*/  BRA `(.L_x_4199) ;  /* 0xffffffa400c07947 */ /* 0x000fea000383ffff */
.L_x_4115:
        /* <DEDUP_REMOVED lines=8> */
.L_x_4201:
[----:B------:R-:W-:Y:S05]  /*167b0*/  BSYNC B0 ;  /* 0x0000000000007941 */ /* 0x000fea0003800000 */
.L_x_4200:
[----:B------:R-:W-:Y:S01]  /*167c0*/  IMAD.MOV.U32 R13, RZ, RZ, R5 ;  /* 0x000000ffff0d7224 */ /* 0x000fe200078e0005 */
[----:B------:R-:W0:Y:S01]  /*167d0*/  LDC R20, c[0x0][0x2f4] ;  /* 0x0000bd00ff147b82 */ /* 0x000e220000000800 */
[----:B------:R-:W-:Y:S01]  /*167e0*/  IMAD.MOV.U32 R12, RZ, RZ, RZ ;  /* 0x000000ffff0c7224 */ /* 0x000fe200078e00ff */
[C---:B------:R-:W-:Y:S01]  /*167f0*/  LOP3.LUT R23, R36.reuse, 0x40, RZ, 0xfc, !PT ;  /* 0x0000004024177812 */ /* 0x040fe200078efcff */
[----:B------:R-:W-:Y:S01]  /*16800*/  IMAD.MOV.U32 R11, RZ, RZ, 0x1c1f ;  /* 0x00001c1fff0b7424 */ /* 0x000fe200078e00ff */
[----:B------:R-:W-:Y:S01]  /*16810*/  LOP3.LUT R21, R36, 0x80, RZ, 0xfc, !PT ;  /* 0x0000008024157812 */ /* 0x000fe200078efcff */
[----:B------:R-:W-:Y:S02]  /*16820*/  IMAD.MOV.U32 R15, RZ, RZ, -0x1 ;  /* 0xffffffffff0f7424 */ /* 0x000fe400078e00ff */
[----:B------:R-:W-:-:S07]  /*16830*/  IMAD.MOV.U32 R2, RZ, RZ, R14 ;  /* 0x000000ffff027224 */ /* 0x000fce00078e000e */
[----:B0-----:R-:W-:Y:S05]  /*16840*/  WARPSYNC.COLLECTIVE R15, `(.L_x_4202) ;  /* 0x000000000f087348 */ /* 0x001fea0003c00000 */
[----:B------:R1:W2:Y:S02]  /*16850*/  SHFL.IDX P6, R14, R13, R12, R11 ;  /* 0x0000000c0d0e7389 */ /* 0x0002a400000c000b */
[----:B012---:R-:W-:Y:S01]  /*16860*/  ENDCOLLECTIVE ;  /* 0x000000000000791b */ /* 0x007fe20003800000 */
.L_x_4202:
[-C--:B------:R-:W-:Y:S01]  /*16870*/  ISETP.GE.AND P2, PT, R23, R20.reuse, PT ;  /* 0x000000141700720c */ /* 0x080fe20003f46270 */
[----:B------:R-:W-:Y:S01]  /*16880*/  IMAD.MOV.U32 R13, RZ, RZ, R10 ;  /* 0x000000ffff0d7224 */ /* 0x000fe200078e000a */
[----:B------:R-:W-:Y:S01]  /*16890*/  ISETP.GE.AND P1, PT, R21, R20, PT ;  /* 0x000000141500720c */ /* 0x000fe20003f26270 */
        /* <DEDUP_REMOVED lines=18> */
.L_x_4203:
[----:B------:R-:W-:Y:S02]  /*169c0*/  IMAD.MOV.U32 R13, RZ, RZ, R5 ;  /* 0x000000ffff0d7224 */ /* 0x000fe400078e0005 */
[----:B------:R-:W-:-:S07]  /*169d0*/  IMAD.MOV.U32 R2, RZ, RZ, R14 ;  /* 0x000000ffff027224 */ /* 0x000fce00078e000e */
[----:B------:R-:W-:Y:S05]  /*169e0*/  WARPSYNC.COLLECTIVE R15, `(.L_x_4204) ;  /* 0x000000000f087348 */ /* 0x000fea0003c00000 */
[----:B------:R0:W1:Y:S02]  /*169f0*/  SHFL.IDX P6, R14, R13, R12, R11 ;  /* 0x0000000c0d0e7389 */ /* 0x00006400000c000b */
[----:B01----:R-:W-:Y:S01]  /*16a00*/  ENDCOLLECTIVE ;  /* 0x000000000000791b */ /* 0x003fe20003800000 */
.L_x_4204:
        /* <DEDUP_REMOVED lines=16> */
.L_x_4205:
[----:B------:R-:W-:Y:S01]  /*16b10*/  @!PT LDS RZ, [RZ] ;  /* 0x00000000fffff984 */ /* 0x000fe20000000800 */
[----:B------:R-:W-:Y:S01]  /*16b20*/  @!PT LDS RZ, [RZ] ;  /* 0x00000000fffff984 */ /* 0x000fe20000000800 */
[----:B------:R-:W-:Y:S01]  /*16b30*/  @!PT LDS RZ, [RZ] ;  /* 0x00000000fffff984 */ /* 0x000fe20000000800 */
[----:B------:R-:W-:Y:S04]  /*16b40*/  @P5 LDGSTS.E.BYPASS.LTC128B.128 [R0+0x27200], desc[UR52][R2.64+0x40], !P2 ;  /* 0x2720004002005fae */ /* 0x000fe8000d101d74 */
[----:B------:R0:W-:Y:S01]  /*16b50*/  @P5 LDGSTS.E.BYPASS.LTC128B.128 [R0+0x29a00], desc[UR52][R2.64+0x80], !P1 ;  /* 0x29a0008002005fae */ /* 0x0001e2000c901d74 */
[----:B------:R-:W-:Y:S01]  /*16b60*/  ISETP.GE.AND P5, PT, R36, R20, PT ;  /* 0x000000142400720c */ /* 0x000fe20003fa6270 */
[----:B------:R-:W-:Y:S02]  /*16b70*/  IMAD.MOV.U32 R13, RZ, RZ, R5 ;  /* 0x000000ffff0d7224 */ /* 0x000fe400078e0005 */
[----:B0-----:R-:W-:-:S10]  /*16b80*/  IMAD.MOV.U32 R2, RZ, RZ, R14 ;  /* 0x000000ffff027224 */ /* 0x001fd400078e000e */
[----:B------:R-:W-:Y:S05]  /*16b90*/  WARPSYNC.COLLECTIVE R15, `(.L_x_4206) ;  /* 0x000000000f087348 */ /* 0x000fea0003c00000 */
[----:B------:R0:W1:Y:S02]  /*16ba0*/  SHFL.IDX P6, R14, R13, R12, R11 ;  /* 0x0000000c0d0e7389 */ /* 0x00006400000c000b */
[----:B01----:R-:W-:Y:S01]  /*16bb0*/  ENDCOLLECTIVE ;  /* 0x000000000000791b */ /* 0x003fe20003800000 */
.L_x_4206:
[----:B------:R-:W-:Y:S02]  /*16bc0*/  IMAD.MOV.U32 R13, RZ, RZ, R10 ;  /* 0x000000ffff0d7224 */ /* 0x000fe400078e000a */
[----:B------:R-:W-:Y:S02]  /*16bd0*/  IMAD.MOV.U32 R12, RZ, RZ, 0x3 ;  /* 0x00000003ff0c7424 */ /* 0x000fe400078e00ff */
[----:B------:R-:W-:-:S07]  /*16be0*/  IMAD.MOV.U32 R3, RZ, RZ, R14 ;  /* 0x000000ffff037224 */ /* 0x000fce00078e000e */
[----:B------:R-:W-:Y:S05]  /*16bf0*/  WARPSYNC.COLLECTIVE R15, `(.L_x_4207) ;  /* 0x000000000f087348 */ /* 0x000fea0003c00000 */
[----:B------:R0:W1:Y:S02]  /*16c00*/  SHFL.IDX P6, R14, R13, R12, R11 ;  /* 0x0000000c0d0e7389 */ /* 0x00006400000c000b */
[----:B01----:R-:W-:Y:S01]  /*16c10*/  ENDCOLLECTIVE ;  /* 0x000000000000791b */ /* 0x003fe20003800000 */
.L_x_4207:
        /* <DEDUP_REMOVED lines=10> */
.L_x_4208:
[----:B------:R-:W-:Y:S01]  /*16cc0*/  @!PT LDS RZ, [RZ] ;  /* 0x00000000fffff984 */ /* 0x000fe20000000800 */
[----:B------:R-:W-:Y:S01]  /*16cd0*/  @!PT LDS RZ, [RZ] ;  /* 0x00000000fffff984 */ /* 0x000fe20000000800 */
[----:B------:R-:W-:Y:S01]  /*16ce0*/  @!PT LDS RZ, [RZ] ;  /* 0x00000000fffff984 */ /* 0x000fe20000000800 */
[----:B------:R0:W-:Y:S04]  /*16cf0*/  @P4 LDGSTS.E.BYPASS.LTC128B.128 [R0+0x25200], desc[UR52][R2.64], !P5 ;  /* 0x2520000002004fae */ /* 0x0001e8000e901d74 */
[----:B------:R0:W-:Y:S04]  /*16d00*/  @P4 LDGSTS.E.BYPASS.LTC128B.128 [R0+0x27a00], desc[UR52][R2.64+0x40], !P2 ;  /* 0x27a0004002004fae */ /* 0x0001e8000d101d74 */
[----:B------:R0:W-:Y:S01]  /*16d10*/  @P4 LDGSTS.E.BYPASS.LTC128B.128 [R0+0x2a200], desc[UR52][R2.64+0x80], !P1 ;  /* 0x2a20008002004fae */ /* 0x0001e2000c901d74 */
[----:B------:R-:W-:Y:S02]  /*16d20*/  IMAD.MOV.U32 R13, RZ, RZ, R6 ;  /* 0x000000ffff0d7224 */ /* 0x000fe400078e0006 */
[----:B------:R-:W-:-:S02]  /*16d30*/  IMAD.MOV.U32 R12, RZ, RZ, RZ ;  /* 0x000000ffff0c7224 */ /* 0x000fc400078e00ff */
[----:B------:R-:W-:-:S07]  /*16d40*/  IMAD.MOV.U32 R5, RZ, RZ, R14 ;  /* 0x000000ffff057224 */ /* 0x000fce00078e000e */
[----:B0-----:R-:W-:Y:S05]  /*16d50*/  WARPSYNC.COLLECTIVE R15, `(.L_x_4209) ;  /* 0x000000000f087348 */ /* 0x001fea0003c00000 */
[----:B------:R1:W2:Y:S02]  /*16d60*/  SHFL.IDX P6, R14, R13, R12, R11 ;  /* 0x0000000c0d0e7389 */ /* 0x0002a400000c000b */
[----:B012---:R-:W-:Y:S01]  /*16d70*/  ENDCOLLECTIVE ;  /* 0x000000000000791b */ /* 0x007fe20003800000 */
.L_x_4209:
[----:B------:R-:W-:-:S05]  /*16d80*/  @P3 IADD3 R8, P0, R36, R5, RZ ;  /* 0x0000000524083210 */ /* 0x000fca0007f1e0ff */
[----:B------:R-:W-:Y:S02]  /*16d90*/  @P3 IMAD.X R9, RZ, RZ, R10, P0 ;  /* 0x000000ffff093224 */ /* 0x000fe400000e060a */
[----:B------:R-:W-:Y:S02]  /*16da0*/  @P3 IMAD.MOV.U32 R2, RZ, RZ, R8 ;  /* 0x000000ffff023224 */ /* 0x000fe400078e0008 */
[----:B------:R-:W-:Y:S02]  /*16db0*/  @P3 IMAD.MOV.U32 R3, RZ, RZ, R9 ;  /* 0x000000ffff033224 */ /* 0x000fe400078e0009 */
[----:B------:R-:W-:-:S03]  /*16dc0*/  IMAD.MOV.U32 R13, RZ, RZ, R7 ;  /* 0x000000ffff0d7224 */ /* 0x000fc600078e0007 */
[----:B------:R-:W-:Y:S01]  /*16dd0*/  @!PT LDS RZ, [RZ] ;  /* 0x00000000fffff984 */ /* 0x000fe20000000800 */
[----:B------:R-:W-:Y:S01]  /*16de0*/  @!PT LDS RZ, [RZ] ;  /* 0x00000000fffff984 */ /* 0x000fe20000000800 */
[----:B------:R-:W-:Y:S01]  /*16df0*/  @!PT LDS RZ, [RZ] ;  /* 0x00000000fffff984 */ /* 0x000fe20000000800 */
[----:B------:R0:W-:Y:S04]  /*16e00*/  @P3 LDGSTS.E.BYPASS.LTC128B.128 [R0+0x25a00], desc[UR52][R2.64], !P5 ;  /* 0x25a0000002003fae */ /* 0x0001e8000e901d74 */
[----:B------:R0:W-:Y:S01]  /*16e10*/  @P3 LDGSTS.E.BYPASS.LTC128B.128 [R0+0x28200], desc[UR52][R2.64+0x40], !P2 ;  /* 0x2820004002003fae */ /* 0x0001e2000d101d74 */
[----:B------:R-:W-:-:S03]  /*16e20*/  IMAD.MOV.U32 R6, RZ, RZ, R14 ;  /* 0x000000ffff067224 */ /* 0x000fc600078e000e */
[----:B------:R0:W-:Y:S04]  /*16e30*/  @P3 LDGSTS.E.BYPASS.LTC128B.128 [R0+0x2aa00], desc[UR52][R2.64+0x80], !P1 ;  /* 0x2aa0008002003fae */ /* 0x0001e8000c901d74 */
[----:B0-----:R-:W-:Y:S05]  /*16e40*/  WARPSYNC.COLLECTIVE R15, `(.L_x_4210) ;  /* 0x000000000f087348 */ /* 0x001fea0003c00000 */
[----:B------:R1:W2:Y:S02]  /*16e50*/  SHFL.IDX P6, R14, R13, R12, R11 ;  /* 0x0000000c0d0e7389 */ /* 0x0002a400000c000b */
[----:B012---:R-:W-:Y:S01]  /*16e60*/  ENDCOLLECTIVE ;  /* 0x000000000000791b */ /* 0x007fe20003800000 */
.L_x_4210:
[----:B------:R-:W-:Y:S05]  /*16e70*/  BRA `(.L_x_4211) ;  /* 0xffffffa400347947 */ /* 0x000fea000383ffff */
.L_x_4122:
        /* <DEDUP_REMOVED lines=9> */
.L_x_4212:
[C---:B------:R-:W-:Y:S01]  /*16f10*/  VIADD R6, R5.reuse, 0x20 ;  /* 0x0000002005067836 */ /* 0x040fe20000000000 */
[----:B------:R-:W-:Y:S01]  /*16f20*/  ISETP.GE.AND P0, PT, R5, R29, PT ;  /* 0x0000001d0500720c */ /* 0x000fe20003f06270 */
[----:B------:R-:W-:Y:S02]  /*16f30*/  IMAD.MOV.U32 R13, RZ, RZ, R0 ;  /* 0x000000ffff0d7224 */ /* 0x000fe400078e0000 */
[----:B------:R-:W-:-:S10]  /*16f40*/  IMAD.MOV.U32 R2, RZ, RZ, R14 ;  /* 0x000000ffff027224 */ /* 0x000fd400078e000e */
[----:B------:R-:W-:Y:S05]  /*16f50*/  WARPSYNC.COLLECTIVE R15, `(.L_x_4213) ;  /* 0x000000000f087348 */ /* 0x000fea0003c00000 */
[----:B------:R0:W1:Y:S02]  /*16f60*/  SHFL.IDX P6, R14, R13, R12, R11 ;  /* 0x0000000c0d0e7389 */ /* 0x00006400000c000b */
[----:B01----:R-:W-:Y:S01]  /*16f70*/  ENDCOLLECTIVE ;  /* 0x000000000000791b */ /* 0x003fe20003800000 */
.L_x_4213:
        /* <DEDUP_REMOVED lines=8> */
.L_x_4214:
[----:B------:R-:W-:Y:S01]  /*17000*/  @!PT LDS RZ, [RZ] ;  /* 0x00000000fffff984 */ /* 0x000fe20000000800 */
[----:B------:R-:W-:Y:S01]  /*17010*/  @!PT LDS RZ, [RZ] ;  /* 0x00000000fffff984 */ /* 0x000fe20000000800 */
[----:B------:R-:W-:Y:S01]  /*17020*/  @!PT LDS RZ, [RZ] ;  /* 0x00000000fffff984 */ /* 0x000fe20000000800 */
[----:B------:R-:W-:Y:S04]  /*17030*/  @!P0 LDGSTS.E.BYPASS.LTC128B.128 [R8+0x1e200], desc[UR52][R2.64], !P3 ;  /* 0x1e20000002088fae */ /* 0x000fe8000d901d74 */
[----:B------:R-:W-:Y:S04]  /*17040*/  @!P0 LDGSTS.E.BYPASS.LTC128B.128 [R8+0x20200], desc[UR52][R2.64+0x40], !P2 ;  /* 0x2020004002088fae */ /* 0x000fe8000d101d74 */
[----:B------:R0:W-:Y:S01]  /*17050*/  @!P0 LDGSTS.E.BYPASS.LTC128B.128 [R8+0x22200], desc[UR52][R2.64+0x80], !P1 ;  /* 0x2220008002088fae */ /* 0x0001e2000c901d74 */
[----:B------:R-:W-:Y:S01]  /*17060*/  ISETP.GE.AND P0, PT, R6, R29, PT ;  /* 0x0000001d0600720c */ /* 0x000fe20003f06270 */
[----:B------:R-:W-:-:S02]  /*17070*/  IMAD.MOV.U32 R13, RZ, RZ, R0 ;  /* 0x000000ffff0d7224 */ /* 0x000fc400078e0000 */
[----:B------:R-:W-:Y:S02]  /*17080*/  VIADD R6, R5, 0x40 ;  /* 0x0000004005067836 */ /* 0x000fe40000000000 */
[----:B0-----:R-:W-:-:S08]  /*17090*/  IMAD.MOV.U32 R2, RZ, RZ, R14 ;  /* 0x000000ffff027224 */ /* 0x001fd000078e000e */
[----:B------:R-:W-:Y:S05]  /*170a0*/  WARPSYNC.COLLECTIVE R15, `(.L_x_4215) ;  /* 0x000000000f087348 */ /* 0x000fea0003c00000 */
[----:B------:R0:W1:Y:S02]  /*170b0*/  SHFL.IDX P6, R14, R13, R12, R11 ;  /* 0x0000000c0d0e7389 */ /* 0x00006400000c000b */
[----:B01----:R-:W-:Y:S01]  /*170c0*/  ENDCOLLECTIVE ;  /* 0x000000000000791b */ /* 0x003fe20003800000 */
.L_x_4215:
        /* <DEDUP_REMOVED lines=8> */
.L_x_4216:
[----:B------:R-:W-:-:S05]  /*17150*/  @!P0 IMAD.MOV.U32 R3, RZ, RZ, R7 ;  /* 0x000000ffff038224 */ /* 0x000fca00078e0007 */
[----:B------:R-:W-:Y:S01]  /*17160*/  @!PT LDS RZ, [RZ] ;  /* 0x00000000fffff984 */ /* 0x000fe20000000800 */
[----:B------:R-:W-:Y:S01]  /*17170*/  @!PT LDS RZ, [RZ] ;  /* 0x00000000fffff984 */ /* 0x000fe20000000800 */
[----:B------:R-:W-:Y:S01]  /*17180*/  @!PT LDS RZ, [RZ] ;  /* 0x00000000fffff984 */ /* 0x000fe20000000800 */
[----:B------:R-:W-:Y:S04]  /*17190*/  @!P0 LDGSTS.E.BYPASS.LTC128B.128 [R8+0x1ea00], desc[UR52][R2.64], !P3 ;  /* 0x1ea0000002088fae */ /* 0x000fe8000d901d74 */
[----:B------:R-:W-:Y:S01]  /*171a0*/  @!P0 LDGSTS.E.BYPASS.LTC128B.128 [R8+0x20a00], desc[UR52][R2.64+0x40], !P2 ;  /* 0x20a0004002088fae */ /* 0x000fe2000d101d74 */
[----:B------:R-:W-:-:S03]  /*171b0*/  IMAD.MOV.U32 R13, RZ, RZ, R0 ;  /* 0x000000ffff0d7224 */ /* 0x000fc600078e0000 */
[----:B------:R0:W-:Y:S01]  /*171c0*/  @!P0 LDGSTS.E.BYPASS.LTC128B.128 [R8+0x22a00], desc[UR52][R2.64+0x80], !P1 ;  /* 0x22a0008002088fae */ /* 0x0001e2000c901d74 */
[----:B------:R-:W-:Y:S01]  /*171d0*/  ISETP.GE.AND P0, PT, R6, R29, PT ;  /* 0x0000001d0600720c */ /* 0x000fe20003f06270 */
[----:B0-----:R-:W-:-:S12]  /*171e0*/  IMAD.MOV.U32 R2, RZ, RZ, R14 ;  /* 0x000000ffff027224 */ /* 0x001fd800078e000e */
[----:B------:R-:W-:Y:S05]  /*171f0*/  WARPSYNC.COLLECTIVE R15, `(.L_x_4217) ;  /* 0x000000000f087348 */ /* 0x000fea0003c00000 */
[----:B------:R0:W1:Y:S02]  /*17200*/  SHFL.IDX P6, R14, R13, R12, R11 ;  /* 0x0000000c0d0e7389 */ /* 0x00006400000c000b */
[----:B01----:R-:W-:Y:S01]  /*17210*/  ENDCOLLECTIVE ;  /* 0x000000000000791b */ /* 0x003fe20003800000 */
.L_x_4217:
        /* <DEDUP_REMOVED lines=8> */
.L_x_4218:
[----:B------:R-:W-:-:S05]  /*172a0*/  @!P0 IMAD.MOV.U32 R3, RZ, RZ, R7 ;  /* 0x000000ffff038224 */ /* 0x000fca00078e0007 */
[----:B------:R-:W-:Y:S01]  /*172b0*/  @!PT LDS RZ, [RZ] ;  /* 0x00000000fffff984 */ /* 0x000fe20000000800 */
[----:B------:R-:W-:Y:S01]  /*172c0*/  @!PT LDS RZ, [RZ] ;  /* 0x00000000fffff984 */ /* 0x000fe20000000800 */
[----:B------:R-:W-:Y:S01]  /*172d0*/  @!PT LDS RZ, [RZ] ;  /* 0x00000000fffff984 */ /* 0x000fe20000000800 */
[----:B------:R0:W-:Y:S04]  /*172e0*/  @!P0 LDGSTS.E.BYPASS.LTC128B.128 [R8+0x1f200], desc[UR52][R2.64], !P3 ;  /* 0x1f20000002088fae */ /* 0x0001e8000d901d74 */
[----:B------:R0:W-:Y:S01]  /*172f0*/  @!P0 LDGSTS.E.BYPASS.LTC128B.128 [R8+0x21200], desc[UR52][R2.64+0x40], !P2 ;  /* 0x2120004002088fae */ /* 0x0001e2000d101d74 */
[----:B------:R-:W-:-:S03]  /*17300*/  IMAD.MOV.U32 R13, RZ, RZ, R0 ;  /* 0x000000ffff0d7224 */ /* 0x000fc600078e0000 */
[----:B------:R0:W-:Y:S01]  /*17310*/  @!P0 LDGSTS.E.BYPASS.LTC128B.128 [R8+0x23200], desc[UR52][R2.64+0x80], !P1 ;  /* 0x2320008002088fae */ /* 0x0001e2000c901d74 */
[----:B------:R-:W-:-:S07]  /*17320*/  IMAD.MOV.U32 R4, RZ, RZ, R14 ;  /* 0x000000ffff047224 */ /* 0x000fce00078e000e */
[----:B0-----:R-:W-:Y:S05]  /*17330*/  WARPSYNC.COLLECTIVE R15, `(.L_x_4219) ;  /* 0x000000000f087348 */ /* 0x001fea0003c00000 */
[----:B------:R1:W2:Y:S02]  /*17340*/  SHFL.IDX P6, R14, R13, R12, R11 ;  /* 0x0000000c0d0e7389 */ /* 0x0002a400000c000b */
[----:B012---:R-:W-:Y:S01]  /*17350*/  ENDCOLLECTIVE ;  /* 0x000000000000791b */ /* 0x007fe20003800000 */
.L_x_4219:
[----:B------:R-:W-:Y:S05]  /*17360*/  BRA `(.L_x_4220) ;  /* 0xffffffa800687947 */ /* 0x000fea000383ffff */
.L_x_4127:
[----:B0-----:R0:W1:Y:S02]  /*17370*/  SYNCS.PHASECHK.TRANS64.TRYWAIT P0, [R18+URZ+0x33420], R3 ;  /* 0x03342003120075a7 */ /* 0x001064000800017f */
[----:B-1----:R-:W-:Y:S05]  /*17380*/  @!P0 NANOSLEEP.SYNCS 0x989680 ;  /* 0x009896800000895d */ /* 0x002fea0003900000 */
[----:B------:R-:W1:Y:S02]  /*17390*/  @!P0 SYNCS.PHASECHK.TRANS64 P0, [R18+URZ+0x33420], R3 ;  /* 0x03342003120085a7 */ /* 0x000e64000800007f */
[----:B-1----:R-:W-:Y:S05]  /*173a0*/  @!P0 BRA `(.L_x_4127) ;  /* 0xfffffffc00f08947 */ /* 0x002fea000383ffff */
[----:B------:R-:W-:Y:S05]  /*173b0*/  BRA `(.L_x_4221) ;  /* 0xffffffa800d87947 */ /* 0x000fea000383ffff */
.L_x_4131:
[----:B0-----:R0:W1:Y:S02]  /*173c0*/  SYNCS.PHASECHK.TRANS64.TRYWAIT P0, [R4+URZ+0x33480], R28 ;  /* 0x0334801c040075a7 */ /* 0x001064000800017f */
[----:B-1----:R-:W-:Y:S05]  /*173d0*/  @!P0 NANOSLEEP.SYNCS 0x989680 ;  /* 0x009896800000895d */ /* 0x002fea0003900000 */
[----:B------:R-:W1:Y:S02]  /*173e0*/  @!P0 SYNCS.PHASECHK.TRANS64 P0, [R4+URZ+0x33480], R28 ;  /* 0x0334801c040085a7 */ /* 0x000e64000800007f */
[----:B-1----:R-:W-:Y:S05]  /*173f0*/  @!P0 BRA `(.L_x_4131) ;  /* 0xfffffffc00f08947 */ /* 0x002fea000383ffff */
[----:B------:R-:W-:Y:S05]  /*17400*/  BRA `(.L_x_4222) ;  /* 0xffffffb0000c7947 */ /* 0x000fea000383ffff */
.L_x_4132:
        /* <DEDUP_REMOVED lines=8> */
.L_x_4224:
[----:B------:R-:W-:Y:S05]  /*17490*/  BSYNC B0 ;  /* 0x0000000000007941 */ /* 0x000fea0003800000 */
.L_x_4223:
        /* <DEDUP_REMOVED lines=8> */
.L_x_4225:
[----:B------:R-:W-:Y:S02]  /*17520*/  IMAD.MOV.U32 R13, RZ, RZ, R10 ;  /* 0x000000ffff0d7224 */ /* 0x000fe400078e000a */
[----:B------:R-:W-:Y:S02]  /*17530*/  IMAD.MOV.U32 R12, RZ, RZ, 0x1 ;  /* 0x00000001ff0c7424 */ /* 0x000fe400078e00ff */
[----:B------:R-:W-:-:S07]  /*17540*/  IMAD.MOV.U32 R2, RZ, RZ, R14 ;  /* 0x000000ffff027224 */ /* 0x000fce00078e000e */
[----:B------:R-:W-:Y:S05]  /*17550*/  WARPSYNC.COLLECTIVE R15, `(.L_x_4226) ;  /* 0x000000000f087348 */ /* 0x000fea0003c00000 */
[----:B------:R0:W1:Y:S02]  /*17560*/  SHFL.IDX P6, R14, R13, R12, R11 ;  /* 0x0000000c0d0e7389 */ /* 0x00006400000c000b */
[----:B01----:R-:W-:Y:S01]  /*17570*/  ENDCOLLECTIVE ;  /* 0x000000000000791b */ /* 0x003fe20003800000 */
.L_x_4226:
[----:B------:R-:W-:-:S05]  /*17580*/  IADD3 R2, P0, R36, R2, RZ ;  /* 0x0000000224027210 */ /* 0x000fca0007f1e0ff */
[----:B------:R-:W-:Y:S02]  /*17590*/  IMAD.X R3, RZ, RZ, R0, P0 ;  /* 0x000000ffff037224 */ /* 0x000fe400000e0600 */
[----:B------:R-:W-:Y:S02]  /*175a0*/  IMAD.IADD R0, R18, 0x1, R35 ;  /* 0x0000000112007824 */ /* 0x000fe400078e0223 */
[----:B------:R-:W-:-:S03]  /*175b0*/  IMAD.MOV.U32 R13, RZ, RZ, R9 ;  /* 0x000000ffff0d7224 */ /* 0x000fc600078e0009 */
        /* <DEDUP_REMOVED lines=10> */
.L_x_4227:
[----:B------:R-:W-:Y:S02]  /*17660*/  IMAD.MOV.U32 R13, RZ, RZ, R10 ;  /* 0x000000ffff0d7224 */ /* 0x000fe400078e000a */
[----:B------:R-:W-:Y:S02]  /*17670*/  IMAD.MOV.U32 R12, RZ, RZ, 0x2 ;  /* 0x00000002ff0c7424 */ /* 0x000fe400078e00ff */
[----:B------:R-:W-:-:S07]  /*17680*/  IMAD.MOV.U32 R2, RZ, RZ, R14 ;  /* 0x000000ffff027224 */ /* 0x000fce00078e000e */
[----:B------:R-:W-:Y:S05]  /*17690*/  WARPSYNC.COLLECTIVE R15, `(.L_x_4228) ;  /* 0x000000000f087348 */ /* 0x000fea0003c00000 */
[----:B------:R0:W1:Y:S02]  /*176a0*/  SHFL.IDX P6, R14, R13, R12, R11 ;  /* 0x0000000c0d0e7389 */ /* 0x00006400000c000b */
[----:B01----:R-:W-:Y:S01]  /*176b0*/  ENDCOLLECTIVE ;  /* 0x000000000000791b */ /* 0x003fe20003800000 */
.L_x_4228:
        /* <DEDUP_REMOVED lines=13> */
.L_x_4229:
[----:B------:R-:W-:Y:S02]  /*17790*/  IMAD.MOV.U32 R13, RZ, RZ, R10 ;  /* 0x000000ffff0d7224 */ /* 0x000fe400078e000a */
[----:B------:R-:W-:Y:S02]  /*177a0*/  IMAD.MOV.U32 R12, RZ, RZ, 0x3 ;  /* 0x00000003ff0c7424 */ /* 0x000fe400078e00ff */
[----:B------:R-:W-:-:S07]  /*177b0*/  IMAD.MOV.U32 R2, RZ, RZ, R14 ;  /* 0x000000ffff027224 */ /* 0x000fce00078e000e */
[----:B------:R-:W-:Y:S05]  /*177c0*/  WARPSYNC.COLLECTIVE R15, `(.L_x_4230) ;  /* 0x000000000f087348 */ /* 0x000fea0003c00000 */
[----:B------:R0:W1:Y:S02]  /*177d0*/  SHFL.IDX P6, R14, R13, R12, R11 ;  /* 0x0000000c0d0e7389 */ /* 0x00006400000c000b */
[----:B01----:R-:W-:Y:S01]  /*177e0*/  ENDCOLLECTIVE ;  /* 0x000000000000791b */ /* 0x003fe20003800000 */
.L_x_4230:
        /* <DEDUP_REMOVED lines=13> */
.L_x_4231:
[----:B------:R-:W-:Y:S02]  /*178c0*/  IMAD.MOV.U32 R13, RZ, RZ, R23 ;  /* 0x000000ffff0d7224 */ /* 0x000fe400078e0017 */
[----:B------:R-:W-:Y:S02]  /*178d0*/  IMAD.MOV.U32 R12, RZ, RZ, RZ ;  /* 0x000000ffff0c7224 */ /* 0x000fe400078e00ff */
[----:B------:R-:W-:-:S07]  /*178e0*/  IMAD.MOV.U32 R2, RZ, RZ, R14 ;  /* 0x000000ffff027224 */ /* 0x000fce00078e000e */
[----:B------:R-:W-:Y:S05]  /*178f0*/  WARPSYNC.COLLECTIVE R15, `(.L_x_4232) ;  /* 0x000000000f087348 */ /* 0x000fea0003c00000 */
[----:B------:R0:W1:Y:S02]  /*17900*/  SHFL.IDX P6, R14, R13, R12, R11 ;  /* 0x0000000c0d0e7389 */ /* 0x00006400000c000b */
[----:B01----:R-:W-:Y:S01]  /*17910*/  ENDCOLLECTIVE ;  /* 0x000000000000791b */ /* 0x003fe20003800000 */
.L_x_4232:
        /* <DEDUP_REMOVED lines=13> */
.L_x_4233:
[----:B------:R-:W-:Y:S01]  /*179f0*/  IMAD.MOV.U32 R2, RZ, RZ, R14 ;  /* 0x000000ffff027224 */ /* 0x000fe200078e000e */
[----:B------:R-:W-:Y:S06]  /*17a00*/  BRA `(.L_x_4234) ;  /* 0xffffffac00ac7947 */ /* 0x000fec000383ffff */
.L_x_4137:
[----:B---3--:R3:W4:Y:S02]  /*17a10*/  SYNCS.PHASECHK.TRANS64.TRYWAIT P0, [R4+URZ+0x33440], R28 ;  /* 0x0334401c040075a7 */ /* 0x008724000800017f */
[----:B----4-:R-:W-:Y:S05]  /*17a20*/  @!P0 NANOSLEEP.SYNCS 0x989680 ;  /* 0x009896800000895d */ /* 0x010fea0003900000 */
[----:B------:R-:W4:Y:S02]  /*17a30*/  @!P0 SYNCS.PHASECHK.TRANS64 P0, [R4+URZ+0x33440], R28 ;  /* 0x0334401c040085a7 */ /* 0x000f24000800007f */
[----:B----4-:R-:W-:Y:S05]  /*17a40*/  @!P0 BRA `(.L_x_4137) ;  /* 0xfffffffc00f08947 */ /* 0x010fea000383ffff */
[----:B------:R-:W-:Y:S05]  /*17a50*/  BRA `(.L_x_4235) ;  /* 0xffffffb000047947 */ /* 0x000fea000383ffff */
.L_x_4138:
        /* <DEDUP_REMOVED lines=8> */
.L_x_4237:
[----:B------:R-:W-:Y:S05]  /*17ae0*/  BSYNC B0 ;  /* 0x0000000000007941 */ /* 0x000fea0003800000 */
.L_x_4236:
        /* <DEDUP_REMOVED lines=8> */
.L_x_4238:
[----:B------:R-:W-:Y:S02]  /*17b70*/  IMAD.MOV.U32 R13, RZ, RZ, R6 ;  /* 0x000000ffff0d7224 */ /* 0x000fe400078e0006 */
[----:B------:R-:W-:Y:S02]  /*17b80*/  IMAD.MOV.U32 R12, RZ, RZ, 0x1 ;  /* 0x00000001ff0c7424 */ /* 0x000fe400078e00ff */
[----:B------:R-:W-:-:S07]  /*17b90*/  IMAD.MOV.U32 R2, RZ, RZ, R14 ;  /* 0x000000ffff027224 */ /* 0x000fce00078e000e */
[----:B------:R-:W-:Y:S05]  /*17ba0*/  WARPSYNC.COLLECTIVE R15, `(.L_x_4239) ;  /* 0x000000000f087348 */ /* 0x000fea0003c00000 */
[----:B------:R0:W1:Y:S02]  /*17bb0*/  SHFL.IDX P6, R14, R13, R12, R11 ;  /* 0x0000000c0d0e7389 */ /* 0x00006400000c000b */
[----:B01----:R-:W-:Y:S01]  /*17bc0*/  ENDCOLLECTIVE ;  /* 0x000000000000791b */ /* 0x003fe20003800000 */
.L_x_4239:
        /* <DEDUP_REMOVED lines=13> */
.L_x_4240:
[----:B------:R-:W-:Y:S02]  /*17ca0*/  IMAD.MOV.U32 R13, RZ, RZ, R6 ;  /* 0x000000ffff0d7224 */ /* 0x000fe400078e0006 */
[----:B------:R-:W-:Y:S02]  /*17cb0*/  IMAD.MOV.U32 R12, RZ, RZ, 0x2 ;  /* 0x00000002ff0c7424 */ /* 0x000fe400078e00ff */
[----:B------:R-:W-:-:S07]  /*17cc0*/  IMAD.MOV.U32 R2, RZ, RZ, R14 ;  /* 0x000000ffff027224 */ /* 0x000fce00078e000e */
[----:B------:R-:W-:Y:S05]  /*17cd0*/  WARPSYNC.COLLECTIVE R15, `(.L_x_4241) ;  /* 0x000000000f087348 */ /* 0x000fea0003c00000 */
[----:B------:R0:W1:Y:S02]  /*17ce0*/  SHFL.IDX P6, R14, R13, R12, R11 ;  /* 0x0000000c0d0e7389 */ /* 0x00006400000c000b */
[----:B01----:R-:W-:Y:S01]  /*17cf0*/  ENDCOLLECTIVE ;  /* 0x000000000000791b */ /* 0x003fe20003800000 */
.L_x_4241:
        /* <DEDUP_REMOVED lines=13> */
.L_x_4242:
[----:B------:R-:W-:Y:S02]  /*17dd0*/  IMAD.MOV.U32 R13, RZ, RZ, R6 ;  /* 0x000000ffff0d7224 */ /* 0x000fe400078e0006 */
[----:B------:R-:W-:Y:S02]  /*17de0*/  IMAD.MOV.U32 R12, RZ, RZ, 0x3 ;  /* 0x00000003ff0c7424 */ /* 0x000fe400078e00ff */
[----:B------:R-:W-:-:S07]  /*17df0*/  IMAD.MOV.U32 R2, RZ, RZ, R14 ;  /* 0x000000ffff027224 */ /* 0x000fce00078e000e */
[----:B------:R-:W-:Y:S05]  /*17e00*/  WARPSYNC.COLLECTIVE R15, `(.L_x_4243) ;  /* 0x000000000f087348 */ /* 0x000fea0003c00000 */
[----:B------:R0:W1:Y:S02]  /*17e10*/  SHFL.IDX P6, R14, R13, R12, R11 ;  /* 0x0000000c0d0e7389 */ /* 0x00006400000c000b */
[----:B01----:R-:W-:Y:S01]  /*17e20*/  ENDCOLLECTIVE ;  /* 0x000000000000791b */ /* 0x003fe20003800000 */
.L_x_4243:
        /* <DEDUP_REMOVED lines=13> */
.L_x_4244:
[----:B------:R-:W-:Y:S02]  /*17f00*/  IMAD.MOV.U32 R13, RZ, RZ, R8 ;  /* 0x000000ffff0d7224 */ /* 0x000fe400078e0008 */
[----:B------:R-:W-:Y:S02]  /*17f10*/  IMAD.MOV.U32 R12, RZ, RZ, RZ ;  /* 0x000000ffff0c7224 */ /* 0x000fe400078e00ff */
[----:B------:R-:W-:-:S07]  /*17f20*/  IMAD.MOV.U32 R2, RZ, RZ, R14 ;  /* 0x000000ffff027224 */ /* 0x000fce00078e000e */
[----:B------:R-:W-:Y:S05]  /*17f30*/  WARPSYNC.COLLECTIVE R15, `(.L_x_4245) ;  /* 0x000000000f087348 */ /* 0x000fea0003c00000 */
[----:B------:R0:W1:Y:S02]  /*17f40*/  SHFL.IDX P6, R14, R13, R12, R11 ;  /* 0x0000000c0d0e7389 */ /* 0x00006400000c000b */
[----:B01----:R-:W-:Y:S01]  /*17f50*/  ENDCOLLECTIVE ;  /* 0x000000000000791b */ /* 0x003fe20003800000 */
.L_x_4245:
        /* <DEDUP_REMOVED lines=13> */
.L_x_4246:
[----:B------:R-:W-:Y:S05]  /*18030*/  BRA `(.L_x_4247) ;  /* 0xffffffac009c7947 */ /* 0x000fea000383ffff */
.L_x_4143:
[----:B----4-:R4:W0:Y:S02]  /*18040*/  SYNCS.PHASECHK.TRANS64.TRYWAIT P1, [R2+URZ+0x33470], R3 ;  /* 0x03347003020075a7 */ /* 0x010824000802017f */
[----:B0-----:R-:W-:Y:S05]  /*18050*/  @!P1 NANOSLEEP.SYNCS 0x989680 ;  /* 0x009896800000995d */ /* 0x001fea0003900000 */
[----:B------:R-:W0:Y:S02]  /*18060*/  @!P1 SYNCS.PHASECHK.TRANS64 P1, [R2+URZ+0x33470], R3 ;  /* 0x03347003020095a7 */ /* 0x000e24000802007f */
[----:B0-----:R-:W-:Y:S05]  /*18070*/  @!P1 BRA `(.L_x_4143) ;  /* 0xfffffffc00f09947 */ /* 0x001fea000383ffff */
[----:B------:R-:W-:Y:S05]  /*18080*/  BRA `(.L_x_4248) ;  /* 0xffffffb000087947 */ /* 0x000fea000383ffff */
.L_x_4145:
[----:B----4-:R4:W0:Y:S02]  /*18090*/  SYNCS.PHASECHK.TRANS64.TRYWAIT P1, [R2+URZ+0x33460], R3 ;  /* 0x03346003020075a7 */ /* 0x010824000802017f */
[----:B0-----:R-:W-:Y:S05]  /*180a0*/  @!P1 NANOSLEEP.SYNCS 0x989680 ;  /* 0x009896800000995d */ /* 0x001fea0003900000 */
[----:B------:R-:W0:Y:S02]  /*180b0*/  @!P1 SYNCS.PHASECHK.TRANS64 P1, [R2+URZ+0x33460], R3 ;  /* 0x03346003020095a7 */ /* 0x000e24000802007f */
[----:B0-----:R-:W-:Y:S05]  /*180c0*/  @!P1 BRA `(.L_x_4145) ;  /* 0xfffffffc00f09947 */ /* 0x001fea000383ffff */
[----:B------:R-:W-:Y:S05]  /*180d0*/  BRA `(.L_x_4249) ;  /* 0xffffffb000187947 */ /* 0x000fea000383ffff */
.L_x_4153:
[----:B0-----:R0:W3:Y:S02]  /*180e0*/  SYNCS.PHASECHK.TRANS64.TRYWAIT P1, [R0+URZ+0x33470], R3 ;  /* 0x03347003000075a7 */ /* 0x0010e4000802017f */
[----:B---3--:R-:W-:Y:S05]  /*180f0*/  @!P1 NANOSLEEP.SYNCS 0x989680 ;  /* 0x009896800000995d */ /* 0x008fea0003900000 */
[----:B------:R-:W3:Y:S02]  /*18100*/  @!P1 SYNCS.PHASECHK.TRANS64 P1, [R0+URZ+0x33470], R3 ;  /* 0x03347003000095a7 */ /* 0x000ee4000802007f */
[----:B---3--:R-:W-:Y:S05]  /*18110*/  @!P1 BRA `(.L_x_4153) ;  /* 0xfffffffc00f09947 */ /* 0x008fea000383ffff */
[----:B------:R-:W-:Y:S05]  /*18120*/  BRA `(.L_x_4250) ;  /* 0xffffffbc00607947 */ /* 0x000fea000383ffff */
.L_x_4155:
[----:B0-----:R0:W3:Y:S02]  /*18130*/  SYNCS.PHASECHK.TRANS64.TRYWAIT P1, [R0+URZ+0x33460], R3 ;  /* 0x03346003000075a7 */ /* 0x0010e4000802017f */
[----:B---3--:R-:W-:Y:S05]  /*18140*/  @!P1 NANOSLEEP.SYNCS 0x989680 ;  /* 0x009896800000995d */ /* 0x008fea0003900000 */
[----:B------:R-:W3:Y:S02]  /*18150*/  @!P1 SYNCS.PHASECHK.TRANS64 P1, [R0+URZ+0x33460], R3 ;  /* 0x03346003000095a7 */ /* 0x000ee4000802007f */
[----:B---3--:R-:W-:Y:S05]  /*18160*/  @!P1 BRA `(.L_x_4155) ;  /* 0xfffffffc00f09947 */ /* 0x008fea000383ffff */
[----:B------:R-:W-:Y:S05]  /*18170*/  BRA `(.L_x_4251) ;  /* 0xffffffbc006c7947 */ /* 0x000fea000383ffff */
.L_x_4167:
[----:B0-----:R0:W1:Y:S02]  /*18180*/  SYNCS.PHASECHK.TRANS64.TRYWAIT P0, [R5+URZ+0x33420], R0 ;  /* 0x03342000050075a7 */ /* 0x001064000800017f */
[----:B-1----:R-:W-:Y:S05]  /*18190*/  @!P0 NANOSLEEP.SYNCS 0x989680 ;  /* 0x009896800000895d */ /* 0x002fea0003900000 */
[----:B------:R-:W1:Y:S02]  /*181a0*/  @!P0 SYNCS.PHASECHK.TRANS64 P0, [R5+URZ+0x33420], R0 ;  /* 0x03342000050085a7 */ /* 0x000e64000800007f */
[----:B-1----:R-:W-:Y:S05]  /*181b0*/  @!P0 BRA `(.L_x_4167) ;  /* 0xfffffffc00f08947 */ /* 0x002fea000383ffff */
[----:B------:R-:W-:Y:S05]  /*181c0*/  BRA `(.L_x_4252) ;  /* 0xffffffd400ac7947 */ /* 0x000fea000383ffff */
.L_x_4168:
        /* <DEDUP_REMOVED lines=11> */
.L_x_4254:
[----:B------:R-:W-:Y:S05]  /*18280*/  BSYNC B0 ;  /* 0x0000000000007941 */ /* 0x000fea0003800000 */
.L_x_4253:
[----:B------:R-:W-:Y:S05]  /*18290*/  BRA `(.L_x_4255) ;  /* 0xffffffd400947947 */ /* 0x000fea000383ffff */
.L_x_4171:
[----:B------:R-:W-:Y:S01]  /*182a0*/  BSSY B1, `(.L_x_4256) ;  /* 0x0000006000017945 */ /* 0x000fe20003800000 */
[----:B------:R-:W-:-:S07]  /*182b0*/  IMAD.MOV.U32 R15, RZ, RZ, -0x1 ;  /* 0xffffffffff0f7424 */ /* 0x000fce00078e00ff */
[----:B0-----:R-:W-:Y:S05]  /*182c0*/  WARPSYNC.COLLECTIVE R15, `(.L_x_4257) ;  /* 0x000000000f0c7348 */ /* 0x001fea0003c00000 */
[----:B------:R-:W-:Y:S02]  /*182d0*/  ELECT P6, UR62, PT ;  /* 0x00000000003e782f */ /* 0x000fe400038c0000 */
[----:B------:R-:W-:Y:S01]  /*182e0*/  MOV R14, UR62 ;  /* 0x0000003e000e7c02 */ /* 0x000fe20008000f00 */
[----:B0-----:R-:W-:Y:S10]  /*182f0*/  ENDCOLLECTIVE ;  /* 0x000000000000791b */ /* 0x001ff40003800000 */
.L_x_4257:
[----:B------:R-:W-:Y:S05]  /*18300*/  BSYNC B1 ;  /* 0x0000000000017941 */ /* 0x000fea0003800000 */
.L_x_4256:
[----:B------:R-:W-:Y:S05]  /*18310*/  BRA `(.L_x_4258) ;  /* 0xffffffd4008c7947 */ /* 0x000fea000383ffff */
.L_x_4173:
[----:B0-----:R0:W1:Y:S02]  /*18320*/  SYNCS.PHASECHK.TRANS64.TRYWAIT P1, [R3+URZ+0x33440], R2 ;  /* 0x03344002030075a7 */ /* 0x001064000802017f */
[----:B-1----:R-:W-:Y:S05]  /*18330*/  @!P1 NANOSLEEP.SYNCS 0x989680 ;  /* 0x009896800000995d */ /* 0x002fea0003900000 */
[----:B------:R-:W1:Y:S02]  /*18340*/  @!P1 SYNCS.PHASECHK.TRANS64 P1, [R3+URZ+0x33440], R2 ;  /* 0x03344002030095a7 */ /* 0x000e64000802007f */
[----:B-1----:R-:W-:Y:S05]  /*18350*/  @!P1 BRA `(.L_x_4173) ;  /* 0xfffffffc00f09947 */ /* 0x002fea000383ffff */
[----:B------:R-:W-:Y:S05]  /*18360*/  BRA `(.L_x_4259) ;  /* 0xffffffd400ac7947 */ /* 0x000fea000383ffff */
.L_x_4175:
[----:B-1----:R1:W2:Y:S02]  /*18370*/  SYNCS.PHASECHK.TRANS64.TRYWAIT P1, [R5+URZ+0x33440], R0 ;  /* 0x03344000050075a7 */ /* 0x0022a4000802017f */
[----:B--2---:R-:W-:Y:S05]  /*18380*/  @!P1 NANOSLEEP.SYNCS 0x989680 ;  /* 0x009896800000995d */ /* 0x004fea0003900000 */
[----:B------:R-:W2:Y:S02]  /*18390*/  @!P1 SYNCS.PHASECHK.TRANS64 P1, [R5+URZ+0x33440], R0 ;  /* 0x03344000050095a7 */ /* 0x000ea4000802007f */
[----:B--2---:R-:W-:Y:S05]  /*183a0*/  @!P1 BRA `(.L_x_4175) ;  /* 0xfffffffc00f09947 */ /* 0x004fea000383ffff */
[----:B------:R-:W-:Y:S05]  /*183b0*/  BRA `(.L_x_4260) ;  /* 0xffffffd400b87947 */ /* 0x000fea000383ffff */
.L_x_4177:
[----:B--2---:R2:W3:Y:S02]  /*183c0*/  SYNCS.PHASECHK.TRANS64.TRYWAIT P1, [R3+URZ+0x33460], R2 ;  /* 0x03346002030075a7 */ /* 0x0044e4000802017f */
[----:B---3--:R-:W-:Y:S05]  /*183d0*/  @!P1 NANOSLEEP.SYNCS 0x989680 ;  /* 0x009896800000995d */ /* 0x008fea0003900000 */
[----:B------:R-:W3:Y:S02]  /*183e0*/  @!P1 SYNCS.PHASECHK.TRANS64 P1, [R3+URZ+0x33460], R2 ;  /* 0x03346002030095a7 */ /* 0x000ee4000802007f */
[----:B---3--:R-:W-:Y:S05]  /*183f0*/  @!P1 BRA `(.L_x_4177) ;  /* 0xfffffffc00f09947 */ /* 0x008fea000383ffff */
[----:B------:R-:W-:Y:S05]  /*18400*/  BRA `(.L_x_4261) ;  /* 0xffffffd400b47947 */ /* 0x000fea000383ffff */
.L_x_4179:
[----:B---3--:R3:W4:Y:S02]  /*18410*/  SYNCS.PHASECHK.TRANS64.TRYWAIT P1, [R5+URZ+0x33460], R0 ;  /* 0x03346000050075a7 */ /* 0x008724000802017f */
[----:B----4-:R-:W-:Y:S05]  /*18420*/  @!P1 NANOSLEEP.SYNCS 0x989680 ;  /* 0x009896800000995d */ /* 0x010fea0003900000 */
[----:B------:R-:W4:Y:S02]  /*18430*/  @!P1 SYNCS.PHASECHK.TRANS64 P1, [R5+URZ+0x33460], R0 ;  /* 0x03346000050095a7 */ /* 0x000f24000802007f */
[----:B----4-:R-:W-:Y:S05]  /*18440*/  @!P1 BRA `(.L_x_4179) ;  /* 0xfffffffc00f09947 */ /* 0x010fea000383ffff */
[----:B------:R-:W-:Y:S05]  /*18450*/  BRA `(.L_x_4262) ;  /* 0xffffffd400b07947 */ /* 0x000fea000383ffff */
.L_x_4181:
[----:B----4-:R4:W0:Y:S02]  /*18460*/  SYNCS.PHASECHK.TRANS64.TRYWAIT P1, [R3+URZ+0x33480], R2 ;  /* 0x03348002030075a7 */ /* 0x010824000802017f */
[----:B0-----:R-:W-:Y:S05]  /*18470*/  @!P1 NANOSLEEP.SYNCS 0x989680 ;  /* 0x009896800000995d */ /* 0x001fea0003900000 */
[----:B------:R-:W0:Y:S02]  /*18480*/  @!P1 SYNCS.PHASECHK.TRANS64 P1, [R3+URZ+0x33480], R2 ;  /* 0x03348002030095a7 */ /* 0x000e24000802007f */
[----:B0-----:R-:W-:Y:S05]  /*18490*/  @!P1 BRA `(.L_x_4181) ;  /* 0xfffffffc00f09947 */ /* 0x001fea000383ffff */
[----:B------:R-:W-:Y:S05]  /*184a0*/  BRA `(.L_x_4263) ;  /* 0xffffffd400ac7947 */ /* 0x000fea000383ffff */
.L_x_4264:
        /* <DEDUP_REMOVED lines=13> */
.L_x_16276:


//--------------------- .text._ZN7cutlass13device_kernelIN5flash11enable_sm90INS1_16FlashAttnFwdSm90INS1_25CollectiveMainloopFwdSm90ILi2EN4cute5tupleIJNS5_1CILi1EEES8_S8_EEENS6_IJNS7_ILi128EEENS7_ILi160EEENS7_ILi192EEEEEELi192ENS_12float_e4m3_tEfNS_4arch4Sm90ELb0ELb0ELb0ELb1ELb1ELb1ELb0ELb1ELb1ELb1ELb1ELb0EEENS1_21CollectiveEpilogueFwdINS6_IJSA_SC_SB_EEES9_NS_10bfloat16_tESG_Li256ELb1ELb1ELb1ELb1EEENS1_36VarlenDynamicPersistentTileSchedulerILi128ELi160ELi256ELi128ELb1ELb1ELb1ELb0ELb1ELb1EEEEEEEEEvNT_6ParamsE --------------------------
	.section	.text._ZN7cutlass13device_kernelIN5flash11enable_sm90INS1_16FlashAttnFwdSm90INS1_25CollectiveMainloopFwdSm90ILi2EN4cute5tupleIJNS5_1CILi1EEES8_S8_EEENS6_IJNS7_ILi128EEENS7_ILi160EEENS7_ILi192EEEEEELi192ENS_12float_e4m3_tEfNS_4arch4Sm90ELb0ELb0ELb0ELb1ELb1ELb1ELb0ELb1ELb1ELb1ELb1ELb0EEENS1_21CollectiveEpilogueFwdINS6_IJSA_SC_SB_EEES9_NS_10bfloat16_tESG_Li256ELb1ELb1ELb1ELb1EEENS1_36VarlenDynamicPersistentTileSchedulerILi128ELi160ELi256ELi128ELb1ELb1ELb1ELb0ELb1ELb1EEEEEEEEEvNT_6ParamsE,"ax",@progbits
	.align	128
.text._ZN7cutlass13device_kernelIN5flash11enable_sm90INS1_16FlashAttnFwdSm90INS1_25CollectiveMainloopFwdSm90ILi2EN4cute5tupleIJNS5_1CILi1EEES8_S8_EEENS6_IJNS7_ILi128EEENS7_ILi160EEENS7_ILi192EEEEEELi192ENS_12float_e4m3_tEfNS_4arch4Sm90ELb0ELb0ELb0ELb1ELb1ELb1ELb0ELb1ELb1ELb1ELb1ELb0EEENS1_21CollectiveEpilogueFwdINS6_IJSA_SC_SB_EEES9_NS_10bfloat16_tESG_Li256ELb1ELb1ELb1ELb1EEENS1_36VarlenDynamicPersistentTileSchedulerILi128ELi160ELi256ELi128ELb1ELb1ELb1ELb0ELb1ELb1EEEEEEEEEvNT_6ParamsE:
        .type           _ZN7cutlass13device_kernelIN5flash11enable_sm90INS1_16FlashAttnFwdSm90INS1_25CollectiveMainloopFwdSm90ILi2EN4cute5tupleIJNS5_1CILi1EEES8_S8_EEENS6_IJNS7_ILi128EEENS7_ILi160EEENS7_ILi192EEEEEELi192ENS_12float_e4m3_tEfNS_4arch4Sm90ELb0ELb0ELb0ELb1ELb1ELb1ELb0ELb1ELb1ELb1ELb1ELb0EEENS1_21CollectiveEpilogueFwdINS6_IJSA_SC_SB_EEES9_NS_10bfloat16_tESG_Li256ELb1ELb1ELb1ELb1EEENS1_36VarlenDynamicPersistentTileSchedulerILi128ELi160ELi256ELi128ELb1ELb1ELb1ELb0ELb1ELb1EEEEEEEEEvNT_6ParamsE,@function
        .size           _ZN7cutlass13device_kernelIN5flash11enable_sm90INS1_16FlashAttnFwdSm90INS1_25CollectiveMainloopFwdSm90ILi2EN4cute5tupleIJNS5_1CILi1EEES8_S8_EEENS6_IJNS7_ILi128EEENS7_ILi160EEENS7_ILi192EEEEEELi192ENS_12float_e4m3_tEfNS_4arch4Sm90ELb0ELb0ELb0ELb1ELb1ELb1ELb0ELb1ELb1ELb1ELb1ELb0EEENS1_21CollectiveEpilogueFwdINS6_IJSA_SC_SB_EEES9_NS_10bfloat16_tESG_Li256ELb1ELb1ELb1ELb1EEENS1_36VarlenDynamicPersistentTileSchedulerILi128ELi160ELi256ELi128ELb1ELb1ELb1ELb0ELb1ELb1EEEEEEEEEvNT_6ParamsE,(.L_x_16277 - _ZN7cutlass13device_kernelIN5flash11enable_sm90INS1_16FlashAttnFwdSm90INS1_25CollectiveMainloopFwdSm90ILi2EN4cute5tupleIJNS5_1CILi1EEES8_S8_EEENS6_IJNS7_ILi128EEENS7_ILi160EEENS7_ILi192EEEEEELi192ENS_12float_e4m3_tEfNS_4arch4Sm90ELb0ELb0ELb0ELb1ELb1ELb1ELb0ELb1ELb1ELb1ELb1ELb0EEENS1_21CollectiveEpilogueFwdINS6_IJSA_SC_SB_EEES9_NS_10bfloat16_tESG_Li256ELb1ELb1ELb1ELb1EEENS1_36VarlenDynamicPersistentTileSchedulerILi128ELi160ELi256ELi128ELb1ELb1ELb1ELb0ELb1ELb1EEEEEEEEEvNT_6ParamsE)
        .other          _ZN7cutlass13device_kernelIN5flash11enable_sm90INS1_16FlashAttnFwdSm90INS1_25CollectiveMainloopFwdSm90ILi2EN4cute5tupleIJNS5_1CILi1EEES8_S8_EEENS6_IJNS7_ILi128EEENS7_ILi160EEENS7_ILi192EEEEEELi192ENS_12float_e4m3_tEfNS_4arch4Sm90ELb0ELb0ELb0ELb1ELb1ELb1ELb0ELb1ELb1ELb1ELb1ELb0EEENS1_21CollectiveEpilogueFwdINS6_IJSA_SC_SB_EEES9_NS_10bfloat16_tESG_Li256ELb1ELb1ELb1ELb1EEENS1_36VarlenDynamicPersistentTileSchedulerILi128ELi160ELi256ELi128ELb1ELb1ELb1ELb0ELb1ELb1EEEEEEEEEvNT_6ParamsE,@"STO_CUDA_ENTRY STV_DEFAULT"
_ZN7cutlass13device_kernelIN5flash11enable_sm90INS1_16FlashAttnFwdSm90INS1_25CollectiveMainloopFwdSm90ILi2EN4cute5tupleIJNS5_1CILi1EEES8_S8_EEENS6_IJNS7_ILi128EEENS7_ILi160EEENS7_ILi192EEEEEELi192ENS_12float_e4m3_tEfNS_4arch4Sm90ELb0ELb0ELb0ELb1ELb1ELb1ELb0ELb1ELb1ELb1ELb1ELb0EEENS1_21CollectiveEpilogueFwdINS6_IJSA_SC_SB_EEES9_NS_10bfloat16_tESG_Li256ELb1ELb1ELb1ELb1EEENS1_36VarlenDynamicPersistentTileSchedulerILi128ELi160ELi256ELi128ELb1ELb1ELb1ELb0ELb1ELb1EEEEEEEEEvNT_6ParamsE:
        /* <DEDUP_REMOVED lines=18> */
.L_x_4266:
[----:B------:R-:W-:Y:S05]  /*0120*/  BSYNC B0 ;  /* 0x0000000000007941 */ /* 0x000fea0003800000 */
.L_x_4265:
        /* <DEDUP_REMOVED lines=41> */
.L_x_4267:
        /* <DEDUP_REMOVED lines=22> */
.L_x_4268:
        /* <DEDUP_REMOVED lines=18> */
.L_x_4269:
        /* <DEDUP_REMOVED lines=22> */
.L_x_4270:
        /* <DEDUP_REMOVED lines=23> */
.L_x_4271:
        /* <DEDUP_REMOVED lines=8> */
.L_x_4274:
[----:B------:R-:W-:-:S08]  /*0990*/  NOP ;  /* 0x0000000000007918 */ /* 0x000fd00000000000 */
[----:B------:R-:W0:Y:S02]  /*09a0*/  USETMAXREG.TRY_ALLOC.CTAPOOL UP0, 0xe8 ;  /* 0x000000e8000079c8 */ /* 0x000e240008000600 */
[----:B0-----:R-:W-:-:S13]  /*09b0*/  PLOP3.LUT P0, PT, PT, PT, UP0, 0x80, 0x0 ;  /* 0x000000000000781c */ /* 0x001fda0003f0f008 */
[----:B------:R-:W-:Y:S05]  /*09c0*/  @!P0 BRA `(.L_x_4274) ;  /* 0xfffffffc00f08947 */ /* 0x000fea000383ffff */
[----:B------:R-:W2:Y:S01]  /*09d0*/  LDL.LU R0, [R1+0x8] ;  /* 0x0000080001007983 */ /* 0x000ea20000300800 */
[----:B------:R-:W0:Y:S01]  /*09e0*/  S2R R2, SR_TID.X ;  /* 0x0000000000027919 */ /* 0x000e220000002100 */
[----:B------:R-:W1:Y:S01]  /*09f0*/  S2UR UR38, SR_CgaCtaId ;  /* 0x00000000002679c3 */ /* 0x000e620000008800 */
[----:B------:R-:W-:Y:S01]  /*0a00*/  UMOV UR4, 0x400 ;  /* 0x0000040000047882 */ /* 0x000fe20000000000 */
[----:B0-----:R-:W-:-:S06]  /*0a10*/  SHF.R.U32.HI R2, RZ, 0x7, R2 ;  /* 0x00000007ff027819 */ /* 0x001fcc0000011602 */
[----:B------:R-:W-:Y:S06]  /*0a20*/  BAR.ARV 0x8, 0x180 ;  /* 0x0206000000007b1d */ /* 0x000fec0000002000 */
[----:B------:R-:W-:-:S13]  /*0a30*/  ISETP.NE.AND P0, PT, R2, 0x1, PT ;  /* 0x000000010200780c */ /* 0x000fda0003f05270 */
[----:B------:R-:W-:Y:S08]  /*0a40*/  @!P0 BAR.ARV 0x9, 0x100 ;  /* 0x0244000000008b1d */ /* 0x000ff00000002000 */
[----:B------:R-:W-:Y:S01]  /*0a50*/  BAR.SYNC.DEFER_BLOCKING 0x5, 0x180 ;  /* 0x0146000000007b1d */ /* 0x000fe20000010000 */
[----:B-1----:R-:W-:-:S06]  /*0a60*/  ULEA UR4, UR38, UR4, 0x18 ;  /* 0x0000000426047291 */ /* 0x002fcc000f8ec03f */
[----:B------:R-:W-:Y:S01]  /*0a70*/  IMAD.U32 R18, RZ, RZ, UR4 ;  /* 0x00000004ff127e24 */ /* 0x000fe2000f8e00ff */
[----:B------:R-:W-:-:S04]  /*0a80*/  ULDC UR4, c[0x0][0xc3c] ;  /* 0x00030f0000047ab9 */ /* 0x000fc80000000800 */
[----:B------:R-:W0:Y:S01]  /*0a90*/  LDS.128 R128, [R18+0x334d0] ;  /* 0x0334d00012807984 */ /* 0x000e220000000c00 */
[----:B------:R-:W-:Y:S06]  /*0aa0*/  BAR.ARV 0x4, 0x180 ;  /* 0x0106000000007b1d */ /* 0x000fec0000002000 */
[----:B--2---:R-:W-:-:S04]  /*0ab0*/  LOP3.LUT R0, R0, 0xffffffef, RZ, 0xc0, !PT ;  /* 0xffffffef00007812 */ /* 0x004fc800078ec0ff */
[----:B------:R-:W-:-:S05]  /*0ac0*/  @P0 LOP3.LUT R0, R0, 0x10, RZ, 0xfc, !PT ;  /* 0x0000001000000812 */ /* 0x000fca00078efcff */
[----:B------:R1:W-:Y:S01]  /*0ad0*/  STL [R1+0x8], R0 ;  /* 0x0000080001007387 */ /* 0x0003e20000100800 */
[----:B0-----:R-:W-:-:S13]  /*0ae0*/  ISETP.GE.AND P0, PT, R131, UR4, PT ;  /* 0x0000000483007c0c */ /* 0x001fda000bf06270 */
[----:B-1----:R-:W-:Y:S05]  /*0af0*/  @P0 BRA `(.L_x_4275) ;  /* 0x000002f000700947 */ /* 0x002fea0003800000 */
[----:B------:R-:W0:Y:S01]  /*0b00*/  S2R R0, SR_TID.X ;  /* 0x0000000000007919 */ /* 0x000e220000002100 */
[----:B------:R-:W-:Y:S01]  /*0b10*/  R2UR UR48, R18 ;  /* 0x00000000123072ca */ /* 0x000fe200000e0000 */
[----:B------:R-:W-:Y:S01]  /*0b20*/  IMAD.MOV.U32 R19, RZ, RZ, RZ ;  /* 0x000000ffff137224 */ /* 0x000fe200078e00ff */
[----:B------:R-:W-:Y:S01]  /*0b30*/  ULOP3.LUT UR49, UR36, 0x1, URZ, 0xfc, !UPT ;  /* 0x0000000124317892 */ /* 0x000fe2000f8efc3f */
[----:B------:R-:W-:-:S10]  /*0b40*/  UMOV UR37, URZ ;  /* 0x0000003f00257c82 */ /* 0x000fd40008000000 */
[----:B------:R-:W-:Y:S01]  /*0b50*/  UIADD3 UR48, UR48, 0x1e200, URZ ;  /* 0x0001e20030307890 */ /* 0x000fe2000fffe03f */
[----:B0-----:R-:W-:-:S05]  /*0b60*/  VIADD R0, R0, 0xffffff80 ;  /* 0xffffff8000007836 */ /* 0x001fca0000000000 */
[----:B------:R-:W-:Y:S02]  /*0b70*/  SHF.R.S32.HI R3, RZ, 0x1f, R0 ;  /* 0x0000001fff037819 */ /* 0x000fe40000011400 */
[-C--:B------:R-:W-:Y:S02]  /*0b80*/  LEA.HI R4, R0, R0.reuse, RZ, 0x1 ;  /* 0x0000000000047211 */ /* 0x080fe400078f08ff */
[CC--:B------:R-:W-:Y:S02]  /*0b90*/  LEA.HI R7, R3.reuse, R0.reuse, RZ, 0x5 ;  /* 0x0000000003077211 */ /* 0x0c0fe400078f28ff */
[CC--:B------:R-:W-:Y:S02]  /*0ba0*/  LEA.HI R2, R3.reuse, R0.reuse, RZ, 0x7 ;  /* 0x0000000003027211 */ /* 0x0c0fe400078f38ff */
[-C--:B------:R-:W-:Y:S01]  /*0bb0*/  LEA.HI R6, R3, R0.reuse, RZ, 0x4 ;  /* 0x0000000003067211 */ /* 0x080fe200078f20ff */
[----:B------:R-:W-:Y:S01]  /*0bc0*/  IMAD.SHL.U32 R8, R7, 0x20, RZ ;  /* 0x0000002007087824 */ /* 0x000fe200078e00ff */
[----:B------:R-:W-:-:S02]  /*0bd0*/  LEA.HI R5, R3, R0, RZ, 0x2 ;  /* 0x0000000003057211 */ /* 0x000fc400078f10ff */
[----:B------:R-:W-:Y:S02]  /*0be0*/  LOP3.LUT R3, R4, 0xfffffffe, RZ, 0xc0, !PT ;  /* 0xfffffffe04037812 */ /* 0x000fe400078ec0ff */
[----:B------:R-:W-:Y:S02]  /*0bf0*/  LOP3.LUT R7, R6, 0x3fffff0, RZ, 0xc0, !PT ;  /* 0x03fffff006077812 */ /* 0x000fe400078ec0ff */
[----:B------:R-:W-:Y:S01]  /*0c00*/  LOP3.LUT R9, R2, 0xffffff80, RZ, 0xc0, !PT ;  /* 0xffffff8002097812 */ /* 0x000fe200078ec0ff */
[C---:B------:R-:W-:Y:S01]  /*0c10*/  IMAD.IADD R16, R0.reuse, 0x1, -R3 ;  /* 0x0000000100107824 */ /* 0x040fe200078e0a03 */
[----:B------:R-:W-:Y:S01]  /*0c20*/  LOP3.LUT R11, R5, 0xfffffffc, RZ, 0xc0, !PT ;  /* 0xfffffffc050b7812 */ /* 0x000fe200078ec0ff */
[C---:B------:R-:W-:Y:S01]  /*0c30*/  IMAD.IADD R7, R0.reuse, 0x1, -R7 ;  /* 0x0000000100077824 */ /* 0x040fe200078e0a07 */
[----:B------:R-:W-:Y:S01]  /*0c40*/  SHF.R.S32.HI R10, RZ, 0x1, R4 ;  /* 0x00000001ff0a7819 */ /* 0x000fe20000011404 */
[C---:B------:R-:W-:Y:S01]  /*0c50*/  IMAD.IADD R20, R0.reuse, 0x1, -R9 ;  /* 0x0000000100147824 */ /* 0x040fe200078e0a09 */
[----:B------:R-:W-:Y:S01]  /*0c60*/  IADD3 R11, R0, -R11, RZ ;  /* 0x8000000b000b7210 */ /* 0x000fe20007ffe0ff */
[----:B------:R-:W-:Y:S01]  /*0c70*/  IMAD.SHL.U32 R224, R16, 0x8, RZ ;  /* 0x0000000810e07824 */ /* 0x000fe200078e00ff */
[--C-:B------:R-:W-:Y:S01]  /*0c80*/  SHF.R.S32.HI R0, RZ, 0x2, R5.reuse ;  /* 0x00000002ff007819 */ /* 0x100fe20000011405 */
[----:B------:R-:W-:Y:S01]  /*0c90*/  VIADD R13, R10, 0x80 ;  /* 0x000000800a0d7836 */ /* 0x000fe20000000000 */
[----:B------:R-:W-:Y:S01]  /*0ca0*/  LOP3.LUT R8, R8, 0xfffffc00, RZ, 0xc0, !PT ;  /* 0xfffffc0008087812 */ /* 0x000fe200078ec0ff */
[----:B------:R-:W-:Y:S01]  /*0cb0*/  STL [R1+0xc4], R20 ;  /* 0x0000c41401007387 */ /* 0x000fe20000100800 */
[----:B------:R-:W-:Y:S01]  /*0cc0*/  SHF.R.S32.HI R5, RZ, 0x1f, R5 ;  /* 0x0000001fff057819 */ /* 0x000fe20000011405 */
[----:B------:R-:W-:Y:S01]  /*0cd0*/  IMAD.SHL.U32 R16, R16, 0x10, RZ ;  /* 0x0000001010107824 */ /* 0x000fe200078e00ff */
[----:B------:R-:W-:Y:S01]  /*0ce0*/  LEA.HI R4, R4, R10, RZ, 0x1 ;  /* 0x0000000a04047211 */ /* 0x000fe200078f08ff */
[----:B------:R-:W-:Y:S01]  /*0cf0*/  IMAD R9, R7, 0x40, R8 ;  /* 0x0000004007097824 */ /* 0x000fe200078e0208 */
[----:B------:R-:W-:Y:S01]  /*0d00*/  SHF.R.S32.HI R3, RZ, 0x7, R2 ;  /* 0x00000007ff037819 */ /* 0x000fe20000011402 */
[C---:B------:R-:W-:Y:S01]  /*0d10*/  VIADD R23, R16.reuse, 0x60 ;  /* 0x0000006010177836 */ /* 0x040fe20000000000 */
[----:B------:R-:W-:Y:S01]  /*0d20*/  LEA.HI R5, R5, R0, RZ, 0x2 ;  /* 0x0000000005057211 */ /* 0x000fe200078f10ff */
[C---:B------:R-:W-:Y:S01]  /*0d30*/  VIADD R22, R16.reuse, 0x80 ;  /* 0x0000008010167836 */ /* 0x040fe20000000000 */
[----:B------:R-:W-:Y:S01]  /*0d40*/  SHF.R.S32.HI R7, RZ, 0x4, R6 ;  /* 0x00000004ff077819 */ /* 0x000fe20000011406 */
[----:B------:R-:W-:Y:S01]  /*0d50*/  VIADD R220, R16, 0xa0 ;  /* 0x000000a010dc7836 */ /* 0x000fe20000000000 */
[----:B------:R-:W-:-:S02]  /*0d60*/  LOP3.LUT R4, R4, 0x3fffffe, RZ, 0xc0, !PT ;  /* 0x03fffffe04047812 */ /* 0x000fc400078ec0ff */
[----:B------:R-:W-:Y:S02]  /*0d70*/  LEA.HI R2, R2, R3, RZ, 0x1 ;  /* 0x0000000302027211 */ /* 0x000fe400078f08ff */
[----:B------:R-:W-:Y:S01]  /*0d80*/  LOP3.LUT R5, R5, 0xfffffffc, RZ, 0xc0, !PT ;  /* 0xfffffffc05057812 */ /* 0x000fe200078ec0ff */
[----:B------:R-:W-:Y:S01]  /*0d90*/  IMAD.IADD R4, R10, 0x1, -R4 ;  /* 0x000000010a047824 */ /* 0x000fe200078e0a04 */
[----:B------:R-:W-:Y:S02]  /*0da0*/  LEA.HI R6, R6, R7, RZ, 0x1 ;  /* 0x0000000706067211 */ /* 0x000fe400078f08ff */
[----:B------:R-:W-:Y:S01]  /*0db0*/  LOP3.LUT R2, R2, 0x3fffffe, RZ, 0xc0, !PT ;  /* 0x03fffffe02027812 */ /* 0x000fe200078ec0ff */
[----:B------:R-:W-:Y:S01]  /*0dc0*/  IMAD.IADD R5, R0, 0x1, -R5 ;  /* 0x0000000100057824 */ /* 0x000fe200078e0a05 */
[----:B------:R-:W-:Y:S01]  /*0dd0*/  LOP3.LUT R6, R6, 0x1ffffffe, RZ, 0xc0, !PT ;  /* 0x1ffffffe06067812 */ /* 0x000fe200078ec0ff */
[----:B------:R-:W-:Y:S01]  /*0de0*/  IMAD R12, R7, 0x8, R4 ;  /* 0x00000008070c7824 */ /* 0x000fe200078e0204 */
[----:B------:R-:W-:Y:S01]  /*0df0*/  SHF.R.S32.HI R0, RZ, 0x1f, R20 ;  /* 0x0000001fff007819 */ /* 0x000fe20000011414 */
[----:B------:R-:W-:Y:S01]  /*0e00*/  IMAD.IADD R2, R3, 0x1, -R2 ;  /* 0x0000000103027824 */ /* 0x000fe200078e0a02 */
[----:B------:R-:W-:Y:S01]  /*0e10*/  SHF.R.S32.HI R4, RZ, 0x1f, R13 ;  /* 0x0000001fff047819 */ /* 0x000fe2000001140d */
[----:B------:R-:W-:Y:S01]  /*0e20*/  IMAD.IADD R6, R7, 0x1, -R6 ;  /* 0x0000000107067824 */ /* 0x000fe200078e0a06 */
[----:B------:R-:W-:Y:S01]  /*0e30*/  LEA.HI R3, R0, R20, RZ, 0x2 ;  /* 0x0000001400037211 */ /* 0x000fe200078f10ff */
[----:B------:R-:W-:Y:S01]  /*0e40*/  IMAD.SHL.U32 R5, R5, 0x80, RZ ;  /* 0x0000008005057824 */ /* 0x000fe200078e00ff */
[----:B------:R-:W-:Y:S01]  /*0e50*/  LEA.HI R10, R4, R13, RZ, 0x3 ;  /* 0x0000000d040a7211 */ /* 0x000fe200078f18ff */
[----:B------:R-:W-:Y:S01]  /*0e60*/  IMAD.SHL.U32 R36, R12, 0x40, RZ ;  /* 0x000000400c247824 */ /* 0x000fe200078e00ff */
[----:B------:R-:W-:-:S02]  /*0e70*/  SHF.R.S32.HI R4, RZ, 0x2, R3 ;  /* 0x00000002ff047819 */ /* 0x000fc40000011403 */
[----:B------:R-:W-:Y:S01]  /*0e80*/  SHF.R.S32.HI R7, RZ, 0x1f, R3 ;  /* 0x0000001fff077819 */ /* 0x000fe20000011403 */
[----:B------:R-:W-:Y:S01]  /*0e90*/  IMAD.SHL.U32 R10, R10, 0x40, RZ ;  /* 0x000000400a0a7824 */ /* 0x000fe200078e00ff */
[----:B------:R-:W-:Y:S02]  /*0ea0*/  LEA R6, R6, R9, 0x3 ;  /* 0x0000000906067211 */ /* 0x000fe400078e18ff */
[----:B------:R-:W-:Y:S02]  /*0eb0*/  LEA.HI R8, R13, R13, RZ, 0x1 ;  /* 0x0000000d0d087211 */ /* 0x000fe400078f08ff */
[----:B------:R-:W-:Y:S01]  /*0ec0*/  LEA.HI R7, R7, R4, RZ, 0x3 ;  /* 0x0000000407077211 */ /* 0x000fe200078f18ff */
[----:B------:R0:W-:Y:S01]  /*0ed0*/  STL [R1+0x138], R6 ;  /* 0x0001380601007387 */ /* 0x0001e20000100800 */
[----:B------:R-:W-:Y:S02]  /*0ee0*/  LOP3.LUT R9, R8, 0x3fffffe, RZ, 0xc0, !PT ;  /* 0x03fffffe08097812 */ /* 0x000fe400078ec0ff */
[----:B------:R-:W-:-:S02]  /*0ef0*/  LOP3.LUT R7, R7, 0xfffffff8, RZ, 0xc0, !PT ;  /* 0xfffffff807077812 */ /* 0x000fc400078ec0ff */
[----:B------:R-:W-:Y:S01]  /*0f00*/  LEA.HI R0, R0, R20, RZ, 0x5 ;  /* 0x0000001400007211 */ /* 0x000fe200078f28ff */
[----:B------:R-:W-:Y:S01]  /*0f10*/  IMAD.IADD R9, R13, 0x1, -R9 ;  /* 0x000000010d097824 */ /* 0x000fe200078e0a09 */
[----:B------:R-:W-:Y:S01]  /*0f20*/  LOP3.LUT R10, R10, 0xfffffe00, RZ, 0xc0, !PT ;  /* 0xfffffe000a0a7812 */ /* 0x000fe200078ec0ff */
[----:B------:R-:W-:Y:S01]  /*0f30*/  VIADD R13, R224, 0x20 ;  /* 0x00000020e00d7836 */ /* 0x000fe20000000000 */
[----:B------:R-:W-:Y:S02]  /*0f40*/  IADD3 R7, R4, -R7, RZ ;  /* 0x8000000704077210 */ /* 0x000fe40007ffe0ff */
[----:B0-----:R-:W-:Y:S01]  /*0f50*/  LEA.HI R6, R11, R11, RZ, 0x1 ;  /* 0x0000000b0b067211 */ /* 0x001fe200078f08ff */
[----:B------:R-:W-:Y:S01]  /*0f60*/  IMAD R9, R9, 0x40, R10 ;  /* 0x0000004009097824 */ /* 0x000fe200078e020a */
[----:B------:R-:W-:Y:S01]  /*0f70*/  SHF.R.S32.HI R0, RZ, 0x5, R0 ;  /* 0x00000005ff007819 */ /* 0x000fe20000011400 */
[----:B------:R-:W-:Y:S01]  /*0f80*/  IMAD.IADD R221, R224, 0x1, R13 ;  /* 0x00000001e0dd7824 */ /* 0x000fe200078e020d */
[----:B------:R-:W-:-:S02]  /*0f90*/  LOP3.LUT R6, R6, 0x1ffffffe, RZ, 0xc0, !PT ;  /* 0x1ffffffe06067812 */ /* 0x000fc400078ec0ff */
[----:B------:R-:W-:Y:S01]  /*0fa0*/  LOP3.LUT R15, R5, 0x180, RZ, 0xc0, !PT ;  /* 0x00000180050f7812 */ /* 0x000fe200078ec0ff */
[----:B------:R-:W-:Y:S01]  /*0fb0*/  IMAD R7, R0, 0x10, R7 ;  /* 0x0000001000077824 */ /* 0x000fe200078e0207 */
[----:B------:R-:W-:Y:S01]  /*0fc0*/  STL [R1+0x38], R9 ;  /* 0x0000380901007387 */ /* 0x000fe20000100800 */
[----:B------:R-:W-:Y:S01]  /*0fd0*/  IMAD.IADD R6, R11, 0x1, -R6 ;  /* 0x000000010b067824 */ /* 0x000fe200078e0a06 */
[----:B------:R-:W-:Y:S01]  /*0fe0*/  SHF.R.U32.HI R14, RZ, 0x3, R15 ;  /* 0x00000003ff0e7819 */ /* 0x000fe2000001160f */
[C---:B------:R-:W-:Y:S01]  /*0ff0*/  VIADD R11, R224.reuse, 0x40 ;  /* 0x00000040e00b7836 */ /* 0x040fe20000000000 */
[----:B------:R0:W-:Y:S01]  /*1000*/  STL [R1+0x14], R13 ;  /* 0x0000140d01007387 */ /* 0x0001e20000100800 */
[----:B------:R-:W-:Y:S01]  /*1010*/  LOP3.LUT R3, R3, 0x7ffffffc, RZ, 0xc0, !PT ;  /* 0x7ffffffc03037812 */ /* 0x000fe200078ec0ff */
[C---:B------:R-:W-:Y:S01]  /*1020*/  VIADD R0, R224.reuse, 0x30 ;  /* 0x00000030e0007836 */ /* 0x040fe20000000000 */
[----:B------:R-:W-:Y:S01]  /*1030*/  SHF.R.S32.HI R8, RZ, 0x1, R8 ;  /* 0x00000001ff087819 */ /* 0x000fe20000011408 */
[----:B------:R1:W-:Y:S01]  /*1040*/  STL [R1+0x10], R11 ;  /* 0x0000100b01007387 */ /* 0x0003e20000100800 */
[----:B------:R-:W-:Y:S01]  /*1050*/  IMAD.IADD R222, R224, 0x1, R11 ;  /* 0x00000001e0de7824 */ /* 0x000fe200078e020b */
[----:B------:R-:W-:Y:S01]  /*1060*/  SHF.R.S32.HI R4, RZ, 0x1f, R221 ;  /* 0x0000001fff047819 */ /* 0x000fe200000114dd */
[----:B------:R-:W-:Y:S01]  /*1070*/  IMAD.IADD R3, R20, 0x1, -R3 ;  /* 0x0000000114037824 */ /* 0x000fe200078e0a03 */
[----:B------:R-:W-:Y:S01]  /*1080*/  STL [R1+0x2c], R36 ;  /* 0x00002c2401007387 */ /* 0x000fe20000100800 */
[----:B------:R-:W-:Y:S01]  /*1090*/  IMAD.SHL.U32 R8, R8, 0x80, RZ ;  /* 0x0000008008087824 */ /* 0x000fe200078e00ff */
[----:B0-----:R-:W-:Y:S01]  /*10a0*/  LEA R13, R2, R7, 0x6 ;  /* 0x00000007020d7211 */ /* 0x001fe200078e30ff */
[----:B------:R-:W-:Y:S01]  /*10b0*/  VIADD R2, R224, 0x10 ;  /* 0x00000010e0027836 */ /* 0x000fe20000000000 */
[----:B------:R-:W-:Y:S01]  /*10c0*/  STL [R1+0x24], R15 ;  /* 0x0000240f01007387 */ /* 0x000fe20000100800 */
[----:B------:R-:W-:Y:S01]  /*10d0*/  IMAD.SHL.U32 R37, R3, 0x2, RZ ;  /* 0x0000000203257824 */ /* 0x000fe200078e00ff */
[----:B------:R-:W-:-:S02]  /*10e0*/  SHF.R.S32.HI R9, RZ, 0x1f, R222 ;  /* 0x0000001fff097819 */ /* 0x000fc400000114de */
[----:B------:R-:W-:Y:S01]  /*10f0*/  STL [R1+0x28], R14 ;  /* 0x0000280e01007387 */ /* 0x000fe20000100800 */
[----:B------:R-:W-:Y:S01]  /*1100*/  VIADD R35, R37, 0x8 ;  /* 0x0000000825237836 */ /* 0x000fe20000000000 */
[-C--:B------:R-:W-:Y:S01]  /*1110*/  LEA.HI R10, R9, R222.reuse, RZ, 0x6 ;  /* 0x000000de090a7211 */ /* 0x080fe200078f30ff */
[C---:B------:R-:W-:Y:S01]  /*1120*/  VIADD R34, R37.reuse, 0x10 ;  /* 0x0000001025227836 */ /* 0x040fe20000000000 */
[----:B------:R-:W-:Y:S01]  /*1130*/  STL [R1+0x130], R13 ;  /* 0x0001300d01007387 */ /* 0x000fe20000100800 */
[CC--:B------:R-:W-:Y:S01]  /*1140*/  LEA.HI R5, R4.reuse, R221.reuse, RZ, 0x6 ;  /* 0x000000dd04057211 */ /* 0x0c0fe200078f30ff */
[----:B------:R-:W-:Y:S01]  /*1150*/  VIADD R33, R37, 0x18 ;  /* 0x0000001825217836 */ /* 0x000fe20000000000 */
[----:B------:R-:W-:Y:S01]  /*1160*/  LEA.HI R227, R9, R222, RZ, 0x4 ;  /* 0x000000de09e37211 */ /* 0x000fe200078f20ff */
[----:B------:R-:W-:Y:S01]  /*1170*/  STL [R1+0x4], RZ ;  /* 0x000004ff01007387 */ /* 0x000fe20000100800 */
[C---:B------:R-:W-:Y:S01]  /*1180*/  VIADD R32, R37.reuse, 0x20 ;  /* 0x0000002025207836 */ /* 0x040fe20000000000 */
[----:B------:R-:W-:Y:S01]  /*1190*/  LEA.HI R4, R4, R221, RZ, 0x4 ;  /* 0x000000dd04047211 */ /* 0x000fe200078f20ff */
[C---:B------:R-:W-:Y:S01]  /*11a0*/  VIADD R30, R37.reuse, 0x30 ;  /* 0x00000030251e7836 */ /* 0x040fe20000000000 */
[----:B------:R-:W-:Y:S01]  /*11b0*/  STL [R1+0x30], RZ ;  /* 0x000030ff01007387 */ /* 0x000fe20000100800 */
[----:B------:R-:W-:Y:S01]  /*11c0*/  IADD3 R31, R37, 0x28, RZ ;  /* 0x00000028251f7810 */ /* 0x000fe20007ffe0ff */
[----:B------:R-:W-:Y:S01]  /*11d0*/  IMAD.SHL.U32 R12, R10, 0x80, RZ ;  /* 0x000000800a0c7824 */ /* 0x000fe200078e00ff */
[----:B-1----:R-:W-:Y:S01]  /*11e0*/  LOP3.LUT R11, R15, 0x30, R227, 0xf8, !PT ;  /* 0x000000300f0b7812 */ /* 0x002fe200078ef8e3 */
[----:B------:R-:W-:Y:S01]  /*11f0*/  STL [R1+0x20], RZ ;  /* 0x000020ff01007387 */ /* 0x000fe20000100800 */
[C---:B------:R-:W-:Y:S01]  /*1200*/  VIADD R29, R37.reuse, 0x38 ;  /* 0x00000038251d7836 */ /* 0x040fe20000000000 */
[----:B------:R-:W-:Y:S01]  /*1210*/  IADD3 R21, R37, 0x68, RZ ;  /* 0x0000006825157810 */ /* 0x000fe20007ffe0ff */
[----:B------:R-:W-:Y:S01]  /*1220*/  IMAD.SHL.U32 R9, R5, 0x80, RZ ;  /* 0x0000008005097824 */ /* 0x000fe200078e00ff */
[----:B------:R0:W-:Y:S01]  /*1230*/  STL [R1+0xc], R2 ;  /* 0x00000c0201007387 */ /* 0x0001e20000100800 */
[----:B------:R-:W-:Y:S01]  /*1240*/  VIADD R28, R37, 0x40 ;  /* 0x00000040251c7836 */ /* 0x000fe20000000000 */
[----:B------:R-:W-:Y:S01]  /*1250*/  LOP3.LUT R5, R15, 0x30, R4, 0xf8, !PT ;  /* 0x000000300f057812 */ /* 0x000fe200078ef804 */
[C---:B------:R-:W-:Y:S01]  /*1260*/  VIADD R27, R37.reuse, 0x48 ;  /* 0x00000048251b7836 */ /* 0x040fe20000000000 */
[----:B------:R1:W-:Y:S01]  /*1270*/  STL [R1+0x18], R0 ;  /* 0x0000180001007387 */ /* 0x0003e20000100800 */
[C---:B------:R-:W-:Y:S01]  /*1280*/  VIADD R26, R37.reuse, 0x50 ;  /* 0x00000050251a7836 */ /* 0x040fe20000000000 */
[----:B------:R-:W-:Y:S01]  /*1290*/  LOP3.LUT R12, R12, 0xffffe000, RZ, 0xc0, !PT ;  /* 0xffffe0000c0c7812 */ /* 0x000fe200078ec0ff */
[----:B------:R-:W-:Y:S01]  /*12a0*/  VIADD R25, R37, 0x58 ;  /* 0x0000005825197836 */ /* 0x000fe20000000000 */
[-C--:B------:R-:W-:Y:S01]  /*12b0*/  LOP3.LUT R11, R11, R14.reuse, RZ, 0x3c, !PT ;  /* 0x0000000e0b0b7212 */ /* 0x080fe200078e3cff */
[C---:B------:R-:W-:Y:S01]  /*12c0*/  VIADD R24, R37.reuse, 0x60 ;  /* 0x0000006025187836 */ /* 0x040fe20000000000 */
[----:B0-----:R-:W-:Y:S01]  /*12d0*/  IADD3 R2, R224, 0x50, RZ ;  /* 0x00000050e0027810 */ /* 0x001fe20007ffe0ff */
[----:B------:R-:W-:Y:S01]  /*12e0*/  VIADD R20, R37, 0x70 ;  /* 0x0000007025147836 */ /* 0x000fe20000000000 */
[----:B------:R-:W-:Y:S01]  /*12f0*/  LOP3.LUT R9, R9, 0xffffe000, RZ, 0xc0, !PT ;  /* 0xffffe00009097812 */ /* 0x000fe200078ec0ff */
[----:B------:R-:W-:Y:S01]  /*1300*/  VIADD R7, R37, 0xa0 ;  /* 0x000000a025077836 */ /* 0x000fe20000000000 */
[----:B-1----:R-:W-:Y:S01]  /*1310*/  SHF.R.S32.HI R0, RZ, 0x1f, R23 ;  /* 0x0000001fff007819 */ /* 0x002fe20000011417 */
[----:B------:R0:W-:Y:S01]  /*1320*/  STL [R1+0x1c], R2 ;  /* 0x00001c0201007387 */ /* 0x0001e20000100800 */
[----:B------:R-:W-:-:S02]  /*1330*/  LOP3.LUT R10, R5, R14, RZ, 0x3c, !PT ;  /* 0x0000000e050a7212 */ /* 0x000fc400078e3cff */
[-C--:B------:R-:W-:Y:S01]  /*1340*/  IADD3 R11, R11, R36.reuse, R12 ;  /* 0x000000240b0b7210 */ /* 0x080fe20007ffe00c */
[----:B------:R1:W-:Y:S01]  /*1350*/  STL [R1], R0 ;  /* 0x0000000001007387 */ /* 0x0003e20000100800 */
[----:B------:R-:W-:Y:S01]  /*1360*/  IADD3 R9, R10, R36, R9 ;  /* 0x000000240a097210 */ /* 0x000fe20007ffe009 */
[C---:B------:R-:W-:Y:S01]  /*1370*/  VIADD R12, R37.reuse, 0x88 ;  /* 0x00000088250c7836 */ /* 0x040fe20000000000 */
[----:B------:R-:W-:Y:S01]  /*1380*/  SHF.R.S32.HI R226, RZ, 0x4, R4 ;  /* 0x00000004ffe27819 */ /* 0x000fe20000011404 */
[C---:B------:R-:W-:Y:S01]  /*1390*/  VIADD R10, R37.reuse, 0x90 ;  /* 0x00000090250a7836 */ /* 0x040fe20000000000 */
[C---:B------:R-:W-:Y:S01]  /*13a0*/  IADD3 R5, R37.reuse, 0xa8, RZ ;  /* 0x000000a825057810 */ /* 0x040fe20007ffe0ff */
[C---:B------:R-:W-:Y:S01]  /*13b0*/  VIADD R4, R37.reuse, 0xb0 ;  /* 0x000000b025047836 */ /* 0x040fe20000000000 */
[----:B0-----:R-:W-:Y:S01]  /*13c0*/  LOP3.LUT R2, R8, 0x180, RZ, 0xc0, !PT ;  /* 0x0000018008027812 */ /* 0x001fe200078ec0ff */
[----:B------:R-:W-:Y:S01]  /*13d0*/  VIADD R8, R37, 0x98 ;  /* 0x0000009825087836 */ /* 0x000fe20000000000 */
[----:B------:R-:W-:-:S02]  /*13e0*/  SHF.R.S32.HI R17, RZ, 0x1f, R16 ;  /* 0x0000001fff117819 */ /* 0x000fc40000011410 */
[C---:B-1----:R-:W-:Y:S01]  /*13f0*/  LOP3.LUT R0, R15.reuse, 0x10, R16, 0xf8, !PT ;  /* 0x000000100f007812 */ /* 0x042fe200078ef810 */
[----:B------:R0:W-:Y:S01]  /*1400*/  STL [R1+0x34], R2 ;  /* 0x0000340201007387 */ /* 0x0001e20000100800 */
[----:B------:R-:W-:Y:S02]  /*1410*/  SHF.R.S32.HI R229, RZ, 0x1f, R22 ;  /* 0x0000001fffe57819 */ /* 0x000fe40000011416 */
[----:B------:R-:W-:Y:S01]  /*1420*/  LOP3.LUT R0, R0, R14, RZ, 0x3c, !PT ;  /* 0x0000000e00007212 */ /* 0x000fe200078e3cff */
[----:B------:R1:W-:Y:S01]  /*1430*/  STL [R1+0x64], R37 ;  /* 0x0000642501007387 */ /* 0x0003e20000100800 */
[----:B------:R-:W-:Y:S02]  /*1440*/  SHF.R.S32.HI R228, RZ, 0x1f, R220 ;  /* 0x0000001fffe47819 */ /* 0x000fe400000114dc */
[----:B------:R-:W-:Y:S01]  /*1450*/  SHF.R.S32.HI R227, RZ, 0x4, R227 ;  /* 0x00000004ffe37819 */ /* 0x000fe200000114e3 */
[----:B------:R-:W-:Y:S01]  /*1460*/  STL [R1+0xc0], R35 ;  /* 0x0000c02301007387 */ /* 0x000fe20000100800 */
[----:B0-----:R-:W-:Y:S01]  /*1470*/  LOP3.LUT R2, R15, 0x30, R16, 0xf8, !PT ;  /* 0x000000300f027812 */ /* 0x001fe200078ef810 */
[----:B------:R-:W-:-:S02]  /*1480*/  VIADD R15, R37, 0x78 ;  /* 0x00000078250f7836 */ /* 0x000fc40000000000 */
[----:B------:R-:W-:Y:S01]  /*1490*/  STL [R1+0xbc], R34 ;  /* 0x0000bc2201007387 */ /* 0x000fe20000100800 */
[----:B------:R-:W-:Y:S01]  /*14a0*/  LOP3.LUT R3, R2, R14, RZ, 0x3c, !PT ;  /* 0x0000000e02037212 */ /* 0x000fe200078e3cff */
[C---:B------:R-:W-:Y:S02]  /*14b0*/  VIADD R14, R37.reuse, 0x80 ;  /* 0x00000080250e7836 */ /* 0x040fe40000000000 */
[----:B------:R-:W-:Y:S01]  /*14c0*/  STL [R1+0xb8], R33 ;  /* 0x0000b82101007387 */ /* 0x000fe20000100800 */
[----:B------:R-:W-:Y:S02]  /*14d0*/  VIADD R2, R37, 0xb8 ;  /* 0x000000b825027836 */ /* 0x000fe40000000000 */
[----:B-1----:R-:W-:Y:S01]  /*14e0*/  IMAD.IADD R37, R36, 0x1, R0 ;  /* 0x0000000124257824 */ /* 0x002fe200078e0200 */
[----:B------:R0:W-:Y:S01]  /*14f0*/  STL [R1+0xb4], R32 ;  /* 0x0000b42001007387 */ /* 0x0001e20000100800 */
[----:B------:R-:W-:Y:S02]  /*1500*/  IADD3 R0, R18, R36, R3 ;  /* 0x0000002412007210 */ /* 0x000fe40007ffe003 */
[----:B------:R-:W-:Y:S01]  /*1510*/  SHF.R.S32.HI R3, RZ, 0x1f, R35 ;  /* 0x0000001fff037819 */ /* 0x000fe20000011423 */
[----:B------:R-:W-:Y:S04]  /*1520*/  STL [R1+0xb0], R31 ;  /* 0x0000b01f01007387 */ /* 0x000fe80000100800 */
[----:B------:R-:W-:Y:S01]  /*1530*/  STL [R1+0xac], R30 ;  /* 0x0000ac1e01007387 */ /* 0x000fe20000100800 */
[----:B0-----:R-:W-:-:S03]  /*1540*/  SHF.R.S32.HI R32, RZ, 0x1f, R32 ;  /* 0x0000001fff207819 */ /* 0x001fc60000011420 */
[----:B------:R0:W-:Y:S04]  /*1550*/  STL [R1+0xa8], R29 ;  /* 0x0000a81d01007387 */ /* 0x0001e80000100800 */
        /* <DEDUP_REMOVED lines=19> */
[----:B------:R-:W-:Y:S04]  /*1690*/  STL [R1+0x44], R37 ;  /* 0x0000442501007387 */ /* 0x000fe80000100800 */
[----:B------:R0:W-:Y:S04]  /*16a0*/  STL [R1+0x6c], R4 ;  /* 0x00006c0401007387 */ /* 0x0001e80000100800 */
[----:B------:R1:W-:Y:S04]  /*16b0*/  STL [R1+0x12c], R0 ;  /* 0x00012c0001007387 */ /* 0x0003e80000100800 */
[----:B------:R-:W-:Y:S01]  /*16c0*/  STL [R1+0x68], R2 ;  /* 0x0000680201007387 */ /* 0x000fe20000100800 */
[----:B0-----:R-:W-:-:S03]  /*16d0*/  SHF.R.S32.HI R4, RZ, 0x1f, R4 ;  /* 0x0000001fff047819 */ /* 0x001fc60000011404 */
[----:B------:R0:W-:Y:S01]  /*16e0*/  STL [R1+0x120], R3 ;  /* 0x0001200301007387 */ /* 0x0001e20000100800 */
[----:B-1----:R-:W-:-:S05]  /*16f0*/  SHF.R.S32.HI R0, RZ, 0x1f, R34 ;  /* 0x0000001fff007819 */ /* 0x002fca0000011422 */
[----:B------:R1:W-:Y:S01]  /*1700*/  STL [R1+0x11c], R0 ;  /* 0x00011c0001007387 */ /* 0x0003e20000100800 */
[----:B0-----:R-:W-:-:S05]  /*1710*/  SHF.R.S32.HI R3, RZ, 0x1f, R33 ;  /* 0x0000001fff037819 */ /* 0x001fca0000011421 */
[----:B------:R0:W-:Y:S01]  /*1720*/  STL [R1+0x118], R3 ;  /* 0x0001180301007387 */ /* 0x0001e20000100800 */
[----:B-1----:R-:W-:-:S03]  /*1730*/  SHF.R.S32.HI R0, RZ, 0x1f, R31 ;  /* 0x0000001fff007819 */ /* 0x002fc6000001141f */
[----:B------:R-:W-:Y:S04]  /*1740*/  STL [R1+0x114], R32 ;  /* 0x0001142001007387 */ /* 0x000fe80000100800 */
        /* <DEDUP_REMOVED lines=29> */
[----:B------:R-:W-:Y:S01]  /*1920*/  STL [R1+0xcc], R4 ;  /* 0x0000cc0401007387 */ /* 0x000fe20000100800 */
[----:B------:R-:W-:-:S03]  /*1930*/  IMAD.IADD R2, R18, 0x1, R11 ;  /* 0x0000000112027824 */ /* 0x000fc600078e020b */
[----:B------:R1:W-:Y:S01]  /*1940*/  STL [R1+0xc8], R0 ;  /* 0x0000c80001007387 */ /* 0x0003e20000100800 */
[----:B0-----:R-:W-:-:S05]  /*1950*/  IMAD.IADD R3, R18, 0x1, R9 ;  /* 0x0000000112037824 */ /* 0x001fca00078e0209 */
[----:B------:R0:W-:Y:S01]  /*1960*/  STL [R1+0x128], R3 ;  /* 0x0001280301007387 */ /* 0x0001e20000100800 */
[----:B-1----:R-:W-:-:S03]  /*1970*/  IMAD R0, R6, 0x8, R13 ;  /* 0x0000000806007824 */ /* 0x002fc600078e020d */
[----:B------:R0:W-:Y:S04]  /*1980*/  STL [R1+0x124], R2 ;  /* 0x0001240201007387 */ /* 0x0001e80000100800 */
[----:B------:R0:W-:Y:S02]  /*1990*/  STL [R1+0x134], R0 ;  /* 0x0001340001007387 */ /* 0x0001e40000100800 */
.L_x_4487:
[----:B01-3--:R-:W0:Y:S02]  /*19a0*/  LDC.64 R2, c[0x0][0xc88] ;  /* 0x00032200ff027b82 */ /* 0x00be240000000a00 */
[----:B0-----:R-:W-:-:S05]  /*19b0*/  IMAD.WIDE R2, R131, 0x4, R2 ;  /* 0x0000000483027825 */ /* 0x001fca00078e0202 */
[----:B--2---:R-:W2:Y:S01]  /*19c0*/  LDG.E R27, desc[UR50][R2.64] ;  /* 0x00000032021b7981 */ /* 0x004ea2000c1e1900 */
[----:B------:R-:W-:Y:S05]  /*19d0*/  YIELD ;  /* 0x0000000000007946 */ /* 0x000fea0003800000 */
[----:B------:R-:W-:Y:S01]  /*19e0*/  ULDC.64 UR4, c[0x0][0xa28] ;  /* 0x00028a0000047ab9 */ /* 0x000fe20000000a00 */
[----:B------:R-:W-:Y:S01]  /*19f0*/  ULDC.64 UR8, c[0x0][0xa18] ;  /* 0x0002860000087ab9 */ /* 0x000fe20000000a00 */
[----:B------:R-:W-:Y:S01]  /*1a00*/  ISETP.NE.U32.AND P1, PT, RZ, UR4, PT ;  /* 0x00000004ff007c0c */ /* 0x000fe2000bf25070 */
[----:B------:R-:W-:Y:S01]  /*1a10*/  ULDC.64 UR6, c[0x0][0xa08] ;  /* 0x0002820000067ab9 */ /* 0x000fe20000000a00 */
[----:B------:R-:W-:Y:S01]  /*1a20*/  MOV R10, RZ ;  /* 0x000000ff000a7202 */ /* 0x000fe20000000f00 */
[----:B------:R-:W-:Y:S01]  /*1a30*/  IMAD.MOV.U32 R118, RZ, RZ, RZ ;  /* 0x000000ffff767224 */ /* 0x000fe200078e00ff */
[----:B------:R-:W-:-:S02]  /*1a40*/  ISETP.NE.AND.EX P1, PT, RZ, UR5, PT, P1 ;  /* 0x00000005ff007c0c */ /* 0x000fc4000bf25310 */
[----:B------:R-:W-:-:S04]  /*1a50*/  ISETP.NE.U32.AND P0, PT, RZ, UR6, PT ;  /* 0x00000006ff007c0c */ /* 0x000fc8000bf05070 */
[----:B------:R-:W-:Y:S02]  /*1a60*/  ISETP.NE.AND.EX P0, PT, RZ, UR7, PT, P0 ;  /* 0x00000007ff007c0c */ /* 0x000fe4000bf05300 */
[----:B--2---:R-:W-:Y:S01]  /*1a70*/  SHF.R.S32.HI R0, RZ, 0x1f, R27 ;  /* 0x0000001fff007819 */ /* 0x004fe2000001141b */
[----:B------:R-:W-:-:S04]  /*1a80*/  IMAD.SHL.U32 R29, R27, 0x4, RZ ;  /* 0x000000041b1d7824 */ /* 0x000fc800078e00ff */
[C---:B------:R-:W-:Y:S01]  /*1a90*/  @P1 LEA R4, P2, R27.reuse, UR4, 0x2 ;  /* 0x000000041b041c11 */ /* 0x040fe2000f8410ff */
[----:B------:R0:W-:Y:S01]  /*1aa0*/  STL [R1+0x48], R27 ;  /* 0x0000481b01007387 */ /* 0x0001e20000100800 */
[C-C-:B------:R-:W-:Y:S02]  /*1ab0*/  SHF.L.U64.HI R28, R27.reuse, 0x2, R0.reuse ;  /* 0x000000021b1c7819 */ /* 0x140fe40000010200 */
[----:B------:R-:W-:Y:S01]  /*1ac0*/  @P1 LEA.HI.X R5, R27, UR5, R0, 0x2, P2 ;  /* 0x000000051b051c11 */ /* 0x000fe200090f1400 */
[----:B------:R-:W-:Y:S01]  /*1ad0*/  ULDC UR4, c[0x0][0x288] ;  /* 0x0000a20000047ab9 */ /* 0x000fe20000000800 */
[----:B------:R-:W-:Y:S01]  /*1ae0*/  ISETP.NE.U32.AND P2, PT, RZ, UR8, PT ;  /* 0x00000008ff007c0c */ /* 0x000fe2000bf45070 */
[----:B------:R0:W-:Y:S01]  /*1af0*/  STL [R1+0x58], R0 ;  /* 0x0000580001007387 */ /* 0x0001e20000100800 */
[C---:B------:R-:W-:Y:S02]  /*1b00*/  IADD3 R8, P3, R29.reuse, UR6, RZ ;  /* 0x000000061d087c10 */ /* 0x040fe4000ff7e0ff */
[----:B------:R-:W-:Y:S01]  /*1b10*/  ISETP.NE.AND.EX P2, PT, RZ, UR9, PT, P2 ;  /* 0x00000009ff007c0c */ /* 0x000fe2000bf45320 */
[----:B------:R0:W5:Y:S01]  /*1b20*/  @P1 LDG.E R10, desc[UR50][R4.64] ;  /* 0x00000032040a1981 */ /* 0x000162000c1e1900 */
[----:B------:R-:W-:Y:S01]  /*1b30*/  IMAD.U32 R132, RZ, RZ, UR4 ;  /* 0x00000004ff847e24 */ /* 0x000fe2000f8e00ff */
[C---:B------:R-:W-:Y:S01]  /*1b40*/  IADD3.X R9, R28.reuse, UR7, RZ, P3, !PT ;  /* 0x000000071c097c10 */ /* 0x040fe20009ffe4ff */
[----:B------:R-:W-:Y:S01]  /*1b50*/  ULDC.64 UR4, c[0x0][0x418] ;  /* 0x0001060000047ab9 */ /* 0x000fe20000000a00 */
[----:B------:R0:W-:Y:S04]  /*1b60*/  STL [R1+0x50], R29 ;  /* 0x0000501d01007387 */ /* 0x0001e80000100800 */
[----:B------:R0:W5:Y:S04]  /*1b70*/  @P0 LDG.E R118, desc[UR50][R8.64] ;  /* 0x0000003208760981 */ /* 0x000168000c1e1900 */
[----:B------:R-:W-:Y:S01]  /*1b80*/  @P2 IADD3 R6, P1, R29, UR8, RZ ;  /* 0x000000081d062c10 */ /* 0x000fe2000ff3e0ff */
[----:B------:R-:W-:Y:S01]  /*1b90*/  UISETP.NE.U32.AND UP0, UPT, UR4, URZ, UPT ;  /* 0x0000003f0400728c */ /* 0x000fe2000bf05070 */
[----:B------:R0:W-:Y:S02]  /*1ba0*/  STL [R1+0x54], R28 ;  /* 0x0000541c01007387 */ /* 0x0001e40000100800 */
[----:B------:R-:W-:Y:S01]  /*1bb0*/  @P2 IADD3.X R7, R28, UR9, RZ, P1, !PT ;  /* 0x000000091c072c10 */ /* 0x000fe20008ffe4ff */
[----:B------:R-:W-:-:S04]  /*1bc0*/  ULDC UR4, c[0x0][0x424] ;  /* 0x0001090000047ab9 */ /* 0x000fc80000000800 */
[----:B------:R0:W5:Y:S01]  /*1bd0*/  @P2 LDG.E R132, desc[UR50][R6.64] ;  /* 0x0000003206842981 */ /* 0x000162000c1e1900 */
[----:B------:R-:W-:-:S03]  /*1be0*/  UISETP.NE.AND.EX UP0, UPT, UR5, URZ, UPT, UP0 ;  /* 0x0000003f0500728c */ /* 0x000fc6000bf05300 */
[----:B------:R-:W-:Y:S01]  /*1bf0*/  ULDC UR5, c[0x0][0x2f0] ;  /* 0x0000bc0000057ab9 */ /* 0x000fe20000000800 */
[----:B------:R-:W-:-:S04]  /*1c00*/  USEL UR4, UR4, 0x1, UP0 ;  /* 0x0000000104047887 */ /* 0x000fc80008000000 */
[----:B------:R-:W-:-:S03]  /*1c10*/  UIMAD UR4, UR4, UR5, URZ ;  /* 0x00000005040472a4 */ /* 0x000fc6000f8e023f */
[----:B------:R-:W-:Y:S02]  /*1c20*/  ULDC UR5, c[0x0][0x348] ;  /* 0x0000d20000057ab9 */ /* 0x000fe40000000800 */
[----:B------:R-:W-:Y:S02]  /*1c30*/  IMAD.U32 R2, RZ, RZ, UR5 ;  /* 0x00000005ff027e24 */ /* 0x000fe4000f8e00ff */
[----:B------:R-:W-:Y:S01]  /*1c40*/  IMAD.U32 R25, RZ, RZ, UR4 ;  /* 0x00000004ff197e24 */ /* 0x000fe2000f8e00ff */
        /* <DEDUP_REMOVED lines=10> */
.L_x_4276:
        /* <DEDUP_REMOVED lines=14> */
.L_x_4277:
[----:B------:R-:W-:Y:S05]  /*1dd0*/  @!P0 BRA `(.L_x_4278) ;  /* 0x00000000000c8947 */ /* 0x000fea0003800000 */
[----:B------:R-:W2:Y:S04]  /*1de0*/  LDG.E R0, desc[UR50][R8.64] ;  /* 0x0000003208007981 */ /* 0x000ea8000c1e1900 */
[----:B------:R-:W2:Y:S02]  /*1df0*/  LDG.E R25, desc[UR50][R8.64+0x4] ;  /* 0x0000043208197981 */ /* 0x000ea4000c1e1900 */
[----:B--2---:R-:W-:-:S07]  /*1e00*/  IMAD.IADD R25, R25, 0x1, -R0 ;  /* 0x0000000119197824 */ /* 0x004fce00078e0a00 */
.L_x_4278:
[----:B------:R-:W-:Y:S01]  /*1e10*/  ULDC.64 UR4, c[0x0][0xa10] ;  /* 0x0002840000047ab9 */ /* 0x000fe20000000a00 */
[----:B------:R-:W2:Y:S01]  /*1e20*/  LDL.LU R26, [R1+0x8] ;  /* 0x00000800011a7983 */ /* 0x000ea20000300800 */
[----:B------:R-:W-:-:S04]  /*1e30*/  ISETP.NE.U32.AND P0, PT, RZ, UR4, PT ;  /* 0x00000004ff007c0c */ /* 0x000fc8000bf05070 */
[----:B------:R-:W-:Y:S01]  /*1e40*/  ISETP.NE.AND.EX P0, PT, RZ, UR5, PT, P0 ;  /* 0x00000005ff007c0c */ /* 0x000fe2000bf05300 */
[----:B------:R-:W-:-:S12]  /*1e50*/  ULDC.64 UR4, c[0x0][0xa30] ;  /* 0x00028c0000047ab9 */ /* 0x000fd80000000a00 */
[----:B0-----:R-:W0:Y:S02]  /*1e60*/  @P0 LDC.64 R4, c[0x0][0xa10] ;  /* 0x00028400ff040b82 */ /* 0x001e240000000a00 */
[----:B0-----:R-:W-:-:S05]  /*1e70*/  @P0 IMAD.WIDE R4, R27, 0x4, R4 ;  /* 0x000000041b040825 */ /* 0x001fca00078e0204 */
[----:B------:R-:W3:Y:S04]  /*1e80*/  @P0 LDG.E R0, desc[UR50][R4.64] ;  /* 0x0000003204000981 */ /* 0x000ee8000c1e1900 */
[----:B------:R-:W3:Y:S01]  /*1e90*/  @P0 LDG.E R3, desc[UR50][R4.64+0x4] ;  /* 0x0000043204030981 */ /* 0x000ee2000c1e1900 */
[----:B------:R-:W-:Y:S01]  /*1ea0*/  ISETP.NE.U32.AND P1, PT, RZ, UR4, PT ;  /* 0x00000004ff007c0c */ /* 0x000fe2000bf25070 */
[----:B-----5:R-:W-:-:S03]  /*1eb0*/  IMAD.MOV.U32 R130, RZ, RZ, R25 ;  /* 0x000000ffff827224 */ /* 0x020fc600078e0019 */
[----:B------:R-:W-:-:S13]  /*1ec0*/  ISETP.NE.AND.EX P1, PT, RZ, UR5, PT, P1 ;  /* 0x00000005ff007c0c */ /* 0x000fda000bf25310 */
[----:B------:R-:W-:-:S04]  /*1ed0*/  @P1 IADD3 R6, P2, R29, UR4, RZ ;  /* 0x000000041d061c10 */ /* 0x000fc8000ff5e0ff */
[----:B------:R-:W-:-:S05]  /*1ee0*/  @P1 IADD3.X R7, R28, UR5, RZ, P2, !PT ;  /* 0x000000051c071c10 */ /* 0x000fca00097fe4ff */
[----:B------:R0:W5:Y:S01]  /*1ef0*/  @P1 LDG.E R130, desc[UR50][R6.64] ;  /* 0x0000003206821981 */ /* 0x000162000c1e1900 */
[----:B------:R-:W-:Y:S01]  /*1f00*/  IADD3 R9, R25, -R10, RZ ;  /* 0x8000000a19097210 */ /* 0x000fe20007ffe0ff */
[----:B------:R-:W-:Y:S01]  /*1f10*/  BSSY B0, `(.L_x_4279) ;  /* 0x000002e000007945 */ /* 0x000fe20003800000 */
[----:B------:R-:W-:Y:S02]  /*1f20*/  LOP3.LUT R12, R11, 0xff, RZ, 0xc0, !PT ;  /* 0x000000ff0b0c7812 */ /* 0x000fe400078ec0ff */
[----:B------:R-:W-:-:S03]  /*1f30*/  SHF.R.U32.HI R8, RZ, 0x10, R11 ;  /* 0x00000010ff087819 */ /* 0x000fc6000001160b */
[----:B------:R0:W-:Y:S01]  /*1f40*/  STL [R1+0x60], R12 ;  /* 0x0000600c01007387 */ /* 0x0001e20000100800 */
[----:B--2---:R-:W-:Y:S01]  /*1f50*/  LOP3.LUT R26, R26, 0xfffffff7, RZ, 0xc0, !PT ;  /* 0xfffffff71a1a7812 */ /* 0x004fe200078ec0ff */
[----:B---3--:R-:W-:-:S04]  /*1f60*/  @P0 IMAD.IADD R2, R3, 0x1, -R0 ;  /* 0x0000000103020824 */ /* 0x008fc800078e0a00 */
[----:B------:R-:W-:-:S04]  /*1f70*/  IMAD.IADD R144, R9, 0x1, R2 ;  /* 0x0000000109907824 */ /* 0x000fc800078e0202 */
[C---:B------:R-:W-:Y:S01]  /*1f80*/  VIADD R0, R144.reuse, 0x9f ;  /* 0x0000009f90007836 */ /* 0x040fe20000000000 */
[----:B------:R-:W-:-:S03]  /*1f90*/  ISETP.GE.AND P3, PT, R144, 0x1, PT ;  /* 0x000000019000780c */ /* 0x000fc60003f66270 */
[----:B------:R-:W-:-:S05]  /*1fa0*/  IMAD.HI R0, R0, 0x66666667, RZ ;  /* 0x6666666700007827 */ /* 0x000fca00078e02ff */
[----:B------:R-:W-:-:S04]  /*1fb0*/  SHF.R.U32.HI R131, RZ, 0x1f, R0 ;  /* 0x0000001fff837819 */ /* 0x000fc80000011600 */
[----:B------:R-:W-:Y:S01]  /*1fc0*/  LEA.HI.SX32 R131, R0, R131, 0x1a ;  /* 0x0000008300837211 */ /* 0x000fe200078fd2ff */
[----:B------:R-:W-:Y:S01]  /*1fd0*/  IMAD.MOV.U32 R0, RZ, RZ, RZ ;  /* 0x000000ffff007224 */ /* 0x000fe200078e00ff */
[----:B------:R-:W-:-:S05]  /*1fe0*/  @P3 LOP3.LUT R26, R26, 0x8, RZ, 0xfc, !PT ;  /* 0x000000081a1a3812 */ /* 0x000fca00078efcff */
[----:B------:R0:W-:Y:S04]  /*1ff0*/  STL [R1+0x8], R26 ;  /* 0x0000081a01007387 */ /* 0x0001e80000100800 */
[----:B------:R0:W-:Y:S01]  /*2000*/  STL [R1+0x4c], R8 ;  /* 0x00004c0801007387 */ /* 0x0001e20000100800 */
[----:B------:R-:W-:Y:S05]  /*2010*/  @!P3 BRA `(.L_x_4280) ;  /* 0x000000000074b947 */ /* 0x000fea0003800000 */
[----:B------:R-:W-:Y:S01]  /*2020*/  ISETP.NE.AND P0, PT, R8, RZ, PT ;  /* 0x000000ff0800720c */ /* 0x000fe20003f05270 */
[----:B------:R-:W-:-:S03]  /*2030*/  ULDC UR4, c[0x0][0x9f0] ;  /* 0x00027c0000047ab9 */ /* 0x000fc60000000800 */
[----:B------:R-:W-:-:S04]  /*2040*/  SEL R10, R8, UR4, P0 ;  /* 0x00000004080a7c07 */ /* 0x000fc80008000000 */
[-C--:B0-----:R-:W-:Y:S02]  /*2050*/  IABS R6, R10.reuse ;  /* 0x0000000a00067213 */ /* 0x081fe40000000000 */
        /* <DEDUP_REMOVED lines=10> */
[----:B0-----:R-:W-:Y:S01]  /*2100*/  MOV R4, RZ ;  /* 0x000000ff00047202 */ /* 0x001fe20000000f00 */
        /* <DEDUP_REMOVED lines=14> */
.L_x_4280:
[----:B------:R-:W-:Y:S05]  /*21f0*/  BSYNC B0 ;  /* 0x0000000000007941 */ /* 0x000fea0003800000 */
.L_x_4279:
[----:B------:R-:W-:-:S05]  /*2200*/  IMAD R3, R12, R0, RZ ;  /* 0x000000000c037224 */ /* 0x000fca00078e02ff */
[C---:B------:R-:W-:Y:S01]  /*2210*/  VIADDMNMX R0, R3.reuse, R0, R131, PT ;  /* 0x0000000003007246 */ /* 0x040fe20003800183 */
[----:B------:R-:W-:-:S04]  /*2220*/  IMAD R3, R3, 0xa0, -R9 ;  /* 0x000000a003037824 */ /* 0x000fc800078e0a09 */
[----:B------:R-:W-:Y:S01]  /*2230*/  IMAD R5, R0, 0xa0, -R9 ;  /* 0x000000a000057824 */ /* 0x000fe200078e0a09 */
[----:B------:R-:W-:-:S04]  /*2240*/  VIMNMX R3, RZ, R3, !PT ;  /* 0x00000003ff037248 */ /* 0x000fc80007fe0100 */
[----:B------:R-:W-:Y:S01]  /*2250*/  VIMNMX R0, R5, R2, PT ;  /* 0x0000000205007248 */ /* 0x000fe20003fe0100 */
[----:B------:R-:W-:-:S03]  /*2260*/  IMAD.WIDE.U32 R4, R3, -0x33333333, RZ ;  /* 0xcccccccd03047825 */ /* 0x000fc600078e00ff */
[----:B------:R-:W-:Y:S02]  /*2270*/  ISETP.GT.AND P0, PT, R0, R3, PT ;  /* 0x000000030000720c */ /* 0x000fe40003f04270 */
[----:B------:R-:W-:-:S05]  /*2280*/  SHF.R.U32.HI R115, RZ, 0x7, R5 ;  /* 0x00000007ff737819 */ /* 0x000fca0000011605 */
[----:B------:R-:W-:-:S06]  /*2290*/  IMAD.MOV.U32 R24, RZ, RZ, R115 ;  /* 0x000000ffff187224 */ /* 0x000fcc00078e0073 */
[----:B------:R-:W-:-:S04]  /*22a0*/  @P0 VIADD R0, R0, 0x9f ;  /* 0x0000009f00000836 */ /* 0x000fc80000000000 */
[----:B------:R-:W-:-:S05]  /*22b0*/  @P0 IMAD.HI R0, R0, 0x66666667, RZ ;  /* 0x6666666700000827 */ /* 0x000fca00078e02ff */
[----:B------:R-:W-:-:S04]  /*22c0*/  @P0 SHF.R.U32.HI R3, RZ, 0x1f, R0 ;  /* 0x0000001fff030819 */ /* 0x000fc80000011600 */
[----:B------:R-:W-:Y:S02]  /*22d0*/  @P0 LEA.HI.SX32 R24, R0, R3, 0x1a ;  /* 0x0000000300180211 */ /* 0x000fe400078fd2ff */
[----:B------:R-:W-:Y:S02]  /*22e0*/  PLOP3.LUT P0, PT, PT, PT, PT, 0x80, 0x0 ;  /* 0x000000000000781c */ /* 0x000fe40003f0f070 */
[----:B------:R-:W-:-:S13]  /*22f0*/  ISETP.GT.AND P1, PT, R24, R115, PT ;  /* 0x000000731800720c */ /* 0x000fda0003f24270 */
[----:B------:R-:W-:Y:S05]  /*2300*/  @!P1 BRA `(.L_x_4281) ;  /* 0x000000f000749947 */ /* 0x000fea0003800000 */
[----:B------:R-:W-:Y:S01]  /*2310*/  IADD3 R0, R18, 0x24200, RZ ;  /* 0x0002420012007810 */ /* 0x000fe20007ffe0ff */
[----:B------:R-:W-:Y:S03]  /*2320*/  BSSY B6, `(.L_x_4282) ;  /* 0x0000013000067945 */ /* 0x000fe60003800000 */
[----:B------:R-:W-:-:S13]  /*2330*/  LOP3.LUT P0, RZ, R0, 0x1bf, RZ, 0xc0, !PT ;  /* 0x000001bf00ff7812 */ /* 0x000fda000780c0ff */
[----:B------:R-:W-:Y:S05]  /*2340*/  @!P0 BRA `(.L_x_4283) ;  /* 0x0000000000408947 */ /* 0x000fea0003800000 */
[----:B------:R-:W-:Y:S01]  /*2350*/  MOV R14, 0x0 ;  /* 0x00000000000e7802 */ /* 0x000fe20000000f00 */
[----:B------:R-:W-:Y:S01]  /*2360*/  ULDC.64 UR4, c[0x4][0x1b0] ;  /* 0x01006c0000047ab9 */ /* 0x000fe20000000a00 */
[----:B------:R-:W-:Y:S01]  /*2370*/  ULDC.64 UR6, c[0x4][0xc8] ;  /* 0x0100320000067ab9 */ /* 0x000fe20000000a00 */
[----:B------:R-:W-:Y:S01]  /*2380*/  IMAD.U32 R4, RZ, RZ, UR4 ;  /* 0x00000004ff047e24 */ /* 0x000fe2000f8e00ff */
[----:B0-----:R-:W-:Y:S01]  /*2390*/  MOV R12, 0x1 ;  /* 0x00000001000c7802 */ /* 0x001fe20000000f00 */
        /* <DEDUP_REMOVED lines=8> */
[----:B------:R-:W-:-:S07]  /*2420*/  IMAD.MOV.U32 R13, RZ, RZ, RZ ;  /* 0x000000ffff0d7224 */ /* 0x000fce00078e00ff */
[----:B------:R-:W-:-:S07]  /*2430*/  LEPC R20, `(.L_x_4283) ;  /* 0x000000001014794e */ /* 0x000fce0000000000 */
[----:B0----5:R-:W-:Y:S05]  /*2440*/  CALL.ABS.NOINC R14 ;  /* 0x000000000e007343 */ /* 0x021fea0003c00000 */
.L_x_4283:
[----:B------:R-:W-:Y:S05]  /*2450*/  BSYNC B6 ;  /* 0x0000000000067941 */ /* 0x000fea0003800000 */
.L_x_4282:
        /* <DEDUP_REMOVED lines=13> */
[----:B0-----:R-:W-:-:S02]  /*2530*/  IMAD.U32 R6, RZ, RZ, UR4 ;  /* 0x00000004ff067e24 */ /* 0x001fc4000f8e00ff */
[----:B------:R-:W-:Y:S02]  /*2540*/  IMAD.U32 R7, RZ, RZ, UR5 ;  /* 0x00000005ff077e24 */ /* 0x000fe4000f8e00ff */
[----:B------:R-:W-:Y:S02]  /*2550*/  IMAD.MOV.U32 R8, RZ, RZ, 0x70 ;  /* 0x00000070ff087424 */ /* 0x000fe400078e00ff */
[----:B------:R-:W-:Y:S02]  /*2560*/  IMAD.MOV.U32 R12, RZ, RZ, 0x1 ;  /* 0x00000001ff0c7424 */ /* 0x000fe400078e00ff */
[----:B------:R-:W-:-:S07]  /*2570*/  IMAD.MOV.U32 R13, RZ, RZ, RZ ;  /* 0x000000ffff0d7224 */ /* 0x000fce00078e00ff */
[----:B------:R-:W-:-:S07]  /*2580*/  LEPC R20, `(.L_x_4285) ;  /* 0x000000001014794e */ /* 0x000fce0000000000 */
[----:B-1---5:R-:W-:Y:S05]  /*2590*/  CALL.ABS.NOINC R14 ;  /* 0x000000000e007343 */ /* 0x022fea0003c00000 */
.L_x_4285:
[----:B------:R-:W-:Y:S05]  /*25a0*/  BSYNC B6 ;  /* 0x0000000000067941 */ /* 0x000fea0003800000 */
.L_x_4284:
[----:B------:R-:W2:Y:S01]  /*25b0*/  LDL R33, [R1+0x24] ;  /* 0x0000240001217983 */ /* 0x000ea20000100800 */
[----:B------:R-:W-:Y:S01]  /*25c0*/  ULDC.64 UR4, c[0x0][0x9f8] ;  /* 0x00027e0000047ab9 */ /* 0x000fe20000000a00 */
[----:B------:R-:W-:Y:S01]  /*25d0*/  IMAD.MOV.U32 R0, RZ, RZ, R27 ;  /* 0x000000ffff007224 */ /* 0x000fe200078e001b */
[----:B------:R-:W-:Y:S01]  /*25e0*/  ISETP.NE.U32.AND P0, PT, RZ, UR4, PT ;  /* 0x00000004ff007c0c */ /* 0x000fe2000bf05070 */
[----:B------:R-:W3:Y:S01]  /*25f0*/  LDL R14, [R1+0x28] ;  /* 0x00002800010e7983 */ /* 0x000ee20000100800 */
[----:B------:R-:W1:Y:S01]  /*2600*/  LDC R27, c[0x0][0x3f4] ;  /* 0x0000fd00ff1b7b82 */ /* 0x000e620000000800 */
[----:B------:R-:W-:Y:S01]  /*2610*/  IMAD.MOV.U32 R21, RZ, RZ, R26 ;  /* 0x000000ffff157224 */ /* 0x000fe200078e001a */
[----:B------:R-:W-:Y:S01]  /*2620*/  ISETP.NE.AND.EX P0, PT, RZ, UR5, PT, P0 ;  /* 0x00000005ff007c0c */ /* 0x000fe2000bf05300 */
[----:B------:R-:W4:Y:S04]  /*2630*/  LDL R32, [R1+0x34] ;  /* 0x0000340001207983 */ /* 0x000f280000100800 */
[----:B------:R-:W4:Y:S01]  /*2640*/  LDL R31, [R1+0x2c] ;  /* 0x00002c00011f7983 */ /* 0x000f220000100800 */
[----:B------:R-:W1:Y:S03]  /*2650*/  LDC.64 R102, c[0x0][0x3f8] ;  /* 0x0000fe00ff667b82 */ /* 0x000e660000000a00 */
[----:B------:R-:W4:Y:S04]  /*2660*/  LDL R15, [R1+0x38] ;  /* 0x00003800010f7983 */ /* 0x000f280000100800 */
[----:B------:R-:W-:Y:S01]  /*2670*/  @P0 IADD3 R4, P1, R29, UR4, RZ ;  /* 0x000000041d040c10 */ /* 0x000fe2000ff3e0ff */
[----:B------:R-:W0:Y:S03]  /*2680*/  S2R R20, SR_TID.X ;  /* 0x0000000000147919 */ /* 0x000e260000002100 */
[----:B------:R-:W-:-:S05]  /*2690*/  @P0 IADD3.X R5, R28, UR5, RZ, P1, !PT ;  /* 0x000000051c050c10 */ /* 0x000fca0008ffe4ff */
[----:B------:R1:W4:Y:S01]  /*26a0*/  @P0 LDG.E R0, desc[UR50][R4.64] ;  /* 0x0000003204000981 */ /* 0x000322000c1e1900 */
[----:B------:R-:W-:Y:S01]  /*26b0*/  IMAD.IADD R118, R118, 0x1, R25 ;  /* 0x0000000176767824 */ /* 0x000fe200078e0219 */
[----:B0-----:R-:W-:Y:S01]  /*26c0*/  SHF.R.U32.HI R30, RZ, 0x7, R20 ;  /* 0x00000007ff1e7819 */ /* 0x001fe20000011614 */
[C---:B------:R-:W-:Y:S02]  /*26d0*/  VIADD R3, R20.reuse, 0xffffff80 ;  /* 0xffffff8014037836 */ /* 0x040fe40000000000 */
[----:B------:R-:W-:Y:S01]  /*26e0*/  VIADD R29, R20, 0xffffff80 ;  /* 0xffffff80141d7836 */ /* 0x000fe20000000000 */
[----:B------:R-:W-:Y:S01]  /*26f0*/  ISETP.NE.AND P6, PT, R30, 0x1, PT ;  /* 0x000000011e00780c */ /* 0x000fe20003fc5270 */
[----:B------:R-:W-:Y:S01]  /*2700*/  VIADD R20, R20, 0xffffff80 ;  /* 0xffffff8014147836 */ /* 0x000fe20000000000 */
[----:B------:R-:W-:Y:S02]  /*2710*/  SHF.R.S32.HI R8, RZ, 0x1f, R3 ;  /* 0x0000001fff087819 */ /* 0x000fe40000011403 */
[----:B------:R-:W-:-:S02]  /*2720*/  LEA.HI R6, R3, R3, RZ, 0x1 ;  /* 0x0000000303067211 */ /* 0x000fc400078f08ff */
[----:B------:R-:W-:Y:S02]  /*2730*/  LEA.HI R8, R8, R3, RZ, 0x2 ;  /* 0x0000000308087211 */ /* 0x000fe400078f10ff */
[----:B------:R-:W-:Y:S02]  /*2740*/  LOP3.LUT R6, R6, 0xfffffffe, RZ, 0xc0, !PT ;  /* 0xfffffffe06067812 */ /* 0x000fe400078ec0ff */
[--C-:B------:R-:W-:Y:S02]  /*2750*/  SHF.R.S32.HI R116, RZ, 0x2, R8.reuse ;  /* 0x00000002ff747819 */ /* 0x100fe40000011408 */
[----:B------:R-:W-:Y:S01]  /*2760*/  SHF.R.S32.HI R7, RZ, 0x1f, R8 ;  /* 0x0000001fff077819 */ /* 0x000fe20000011408 */
[----:B------:R-:W-:Y:S05]  /*2770*/  @!P6 WARPSYNC.ALL ;  /* 0x000000000000e948 */ /* 0x000fea0003800000 */
[----:B------:R-:W-:Y:S01]  /*2780*/  ULDC UR4, c[0x0][0x2f4] ;  /* 0x0000bd0000047ab9 */ /* 0x000fe20000000800 */
[----:B------:R-:W-:Y:S01]  /*2790*/  IADD3 R109, R3, -R6, RZ ;  /* 0x80000006036d7210 */ /* 0x000fe20007ffe0ff */
[----:B------:R-:W0:Y:S01]  /*27a0*/  LDC.64 R8, c[0x0][0x408] ;  /* 0x00010200ff087b82 */ /* 0x000e220000000a00 */
[----:B------:R-:W-:-:S02]  /*27b0*/  ISETP.GE.AND P1, PT, R221, UR4, PT ;  /* 0x00000004dd007c0c */ /* 0x000fc4000bf26270 */
[----:B------:R-:W-:Y:S02]  /*27c0*/  ISETP.GE.AND P0, PT, R16, UR4, PT ;  /* 0x0000000410007c0c */ /* 0x000fe4000bf06270 */
[----:B------:R-:W-:Y:S02]  /*27d0*/  SEL R3, RZ, 0xffffffff, P1 ;  /* 0xffffffffff037807 */ /* 0x000fe40000800000 */
[----:B------:R-:W-:Y:S02]  /*27e0*/  LEA.HI R7, R7, R116, RZ, 0x2 ;  /* 0x0000007407077211 */ /* 0x000fe400078f10ff */
[----:B-1----:R-:W-:Y:S01]  /*27f0*/  SEL R4, RZ, 0x1, P0 ;  /* 0x00000001ff047807 */ /* 0x002fe20000000000 */
[----:B------:R-:W-:Y:S01]  /*2800*/  IMAD.SHL.U32 R3, R3, 0x2, RZ ;  /* 0x0000000203037824 */ /* 0x000fe200078e00ff */
[----:B------:R-:W-:Y:S02]  /*2810*/  LOP3.LUT R7, R7, 0xfffffffc, RZ, 0xc0, !PT ;  /* 0xfffffffc07077812 */ /* 0x000fe400078ec0ff */
[----:B------:R-:W-:-:S02]  /*2820*/  ISETP.GE.AND P0, PT, R222, UR4, PT ;  /* 0x00000004de007c0c */ /* 0x000fc4000bf06270 */
[----:B------:R-:W-:Y:S02]  /*2830*/  ISETP.GE.AND P1, PT, R23, UR4, PT ;  /* 0x0000000417007c0c */ /* 0x000fe4000bf26270 */
[----:B------:R-:W-:Y:S01]  /*2840*/  LOP3.LUT R4, R3, 0x2, R4, 0xe2, !PT ;  /* 0x0000000203047812 */ /* 0x000fe200078ee204 */
[----:B------:R-:W-:Y:S01]  /*2850*/  IMAD.IADD R116, R116, 0x1, -R7 ;  /* 0x0000000174747824 */ /* 0x000fe200078e0a07 */
[----:B------:R-:W-:Y:S02]  /*2860*/  SEL R3, RZ, 0x4, P0 ;  /* 0x00000004ff037807 */ /* 0x000fe40000000000 */
[----:B------:R-:W-:Y:S02]  /*2870*/  SEL R5, RZ, 0x8, P1 ;  /* 0x00000008ff057807 */ /* 0x000fe40000800000 */
[----:B------:R-:W-:Y:S02]  /*2880*/  ISETP.GE.AND P0, PT, R22, UR4, PT ;  /* 0x0000000416007c0c */ /* 0x000fe4000bf06270 */
[----:B------:R-:W-:-:S02]  /*2890*/  LEA.HI R20, R20, R29, RZ, 0x1 ;  /* 0x0000001d14147211 */ /* 0x000fc400078f08ff */
[----:B------:R-:W-:Y:S02]  /*28a0*/  LOP3.LUT R3, R5, R4, R3, 0xfe, !PT ;  /* 0x0000000405037212 */ /* 0x000fe400078efe03 */
[----:B------:R-:W-:Y:S02]  /*28b0*/  SEL R4, RZ, 0x10, P0 ;  /* 0x00000010ff047807 */ /* 0x000fe40000000000 */
[----:B------:R-:W-:Y:S02]  /*28c0*/  LOP3.LUT P0, RZ, R116, 0x2, RZ, 0xc0, !PT ;  /* 0x0000000274ff7812 */ /* 0x000fe4000780c0ff */
[----:B------:R-:W-:-:S04]  /*28d0*/  SHF.R.S32.HI R20, RZ, 0x1, R20 ;  /* 0x00000001ff147819 */ /* 0x000fc80000011414 */
[----:B------:R-:W-:Y:S02]  /*28e0*/  SHF.R.S32.HI R7, RZ, 0x1f, R20 ;  /* 0x0000001fff077819 */ /* 0x000fe40000011414 */
[----:B------:R-:W-:Y:S02]  /*28f0*/  LOP3.LUT R28, R3, R4, RZ, 0xfc, !PT ;  /* 0x00000004031c7212 */ /* 0x000fe400078efcff */
[----:B------:R-:W-:Y:S01]  /*2900*/  LOP3.LUT R21, R21, 0xfffffffb, RZ, 0xc0, !PT ;  /* 0xfffffffb15157812 */ /* 0x000fe200078ec0ff */
[-C--:B0-----:R-:W-:Y:S01]  /*2910*/  IMAD R4, R7, R8.reuse, RZ ;  /* 0x0000000807047224 */ /* 0x081fe200078e02ff */
[----:B------:R-:W-:Y:S02]  /*2920*/  SHF.R.S32.HI R225, RZ, 0x1f, R224 ;  /* 0x0000001fffe17819 */ /* 0x000fe400000114e0 */
[----:B------:R-:W-:Y:S01]  /*2930*/  ISETP.GE.AND P1, PT, R221, R27, PT ;  /* 0x0000001bdd00720c */ /* 0x000fe20003f26270 */
[C---:B------:R-:W-:Y:S01]  /*2940*/  IMAD R5, R20.reuse, R9, R4 ;  /* 0x0000000914057224 */ /* 0x040fe200078e0204 */
[----:B------:R-:W-:Y:S01]  /*2950*/  @P0 LOP3.LUT R21, R21, 0x4, RZ, 0xfc, !PT ;  /* 0x0000000415150812 */ /* 0x000fe200078efcff */
[----:B------:R-:W-:Y:S01]  /*2960*/  IMAD.WIDE.U32 R96, R20, R8, R16 ;  /* 0x0000000814607225 */ /* 0x000fe200078e0010 */
[----:B------:R-:W-:-:S02]  /*2970*/  ISETP.GE.AND P2, PT, R222, R27, PT ;  /* 0x0000001bde00720c */ /* 0x000fc40003f46270 */
[----:B------:R-:W-:Y:S01]  /*2980*/  ISETP.GE.AND P0, PT, R16, R27, PT ;  /* 0x0000001b1000720c */ /* 0x000fe20003f06270 */
[----:B------:R-:W-:Y:S01]  /*2990*/  IMAD.WIDE.U32 R98, R20, R8, R224 ;  /* 0x0000000814627225 */ /* 0x000fe200078e00e0 */
[C---:B------:R-:W-:Y:S02]  /*29a0*/  SEL R4, R27.reuse, RZ, P1 ;  /* 0x000000ff1b047207 */ /* 0x040fe40000800000 */
[----:B------:R-:W-:Y:S01]  /*29b0*/  SEL R3, R27, RZ, P0 ;  /* 0x000000ff1b037207 */ /* 0x000fe20000000000 */
[----:B------:R-:W-:Y:S01]  /*29c0*/  IMAD.IADD R99, R99, 0x1, R5 ;  /* 0x0000000163637824 */ /* 0x000fe200078e0205 */
[----:B------:R-:W-:Y:S01]  /*29d0*/  IADD3 R97, R5, R97, RZ ;  /* 0x0000006105617210 */ /* 0x000fe20007ffe0ff */
[----:B------:R-:W-:Y:S02]  /*29e0*/  IMAD R6, R7, R102, RZ ;  /* 0x0000006607067224 */ /* 0x000fe400078e02ff */
[----:B------:R-:W-:Y:S01]  /*29f0*/  IMAD.IADD R5, R221, 0x1, R4 ;  /* 0x00000001dd057824 */ /* 0x000fe200078e0204 */
[----:B------:R-:W-:Y:S01]  /*2a00*/  LOP3.LUT R21, R21, 0xfffffffe, RZ, 0xc0, !PT ;  /* 0xfffffffe15157812 */ /* 0x000fe200078ec0ff */
[----:B------:R-:W-:-:S02]  /*2a10*/  IMAD.IADD R3, R16, 0x1, R3 ;  /* 0x0000000110037824 */ /* 0x000fc400078e0203 */
[----:B------:R-:W-:Y:S01]  /*2a20*/  IMAD R11, R20, R103, R6 ;  /* 0x00000067140b7224 */ /* 0x000fe200078e0206 */
[----:B------:R-:W-:Y:S02]  /*2a30*/  SHF.R.S32.HI R6, RZ, 0x1f, R5 ;  /* 0x0000001fff067819 */ /* 0x000fe40000011405 */
[----:B------:R-:W-:Y:S02]  /*2a40*/  @P2 LOP3.LUT R21, R21, 0x1, RZ, 0xfc, !PT ;  /* 0x0000000115152812 */ /* 0x000fe400078efcff */
[----:B------:R-:W-:Y:S02]  /*2a50*/  SEL R7, R27, RZ, P2 ;  /* 0x000000ff1b077207 */ /* 0x000fe40001000000 */
[----:B------:R-:W-:Y:S02]  /*2a60*/  SHF.R.S32.HI R4, RZ, 0x1f, R3 ;  /* 0x0000001fff047819 */ /* 0x000fe40000011403 */
[CC--:B------:R-:W-:Y:S01]  /*2a70*/  LEA.HI R25, R6.reuse, R5.reuse, RZ, 0x4 ;  /* 0x0000000506197211 */ /* 0x0c0fe200078f20ff */
[----:B------:R0:W-:Y:S01]  /*2a80*/  STL [R1+0x8], R21 ;  /* 0x0000081501007387 */ /* 0x0001e20000100800 */
[----:B------:R-:W-:Y:S01]  /*2a90*/  LEA.HI R6, R6, R5, RZ, 0x6 ;  /* 0x0000000506067211 */ /* 0x000fe200078f30ff */
[----:B------:R-:W-:-:S03]  /*2aa0*/  IMAD.IADD R12, R222, 0x1, R7 ;  /* 0x00000001de0c7824 */ /* 0x000fc600078e0207 */
[----:B------:R-:W-:Y:S02]  /*2ab0*/  SHF.R.S32.HI R7, RZ, 0x6, R6 ;  /* 0x00000006ff077819 */ /* 0x000fe40000011406 */
[CC--:B0-----:R-:W-:Y:S02]  /*2ac0*/  LEA.HI R21, R4.reuse, R3.reuse, RZ, 0x4 ;  /* 0x0000000304157211 */ /* 0x0c1fe400078f20ff */
[----:B------:R-:W-:Y:S01]  /*2ad0*/  LEA.HI R4, R4, R3, RZ, 0x6 ;  /* 0x0000000304047211 */ /* 0x000fe200078f30ff */
[----:B------:R-:W-:-:S03]  /*2ae0*/  IMAD.WIDE.U32 R106, R20, R102, R224 ;  /* 0x00000066146a7225 */ /* 0x000fc600078e00e0 */
[----:B------:R-:W-:Y:S01]  /*2af0*/  SHF.R.S32.HI R5, RZ, 0x6, R4 ;  /* 0x00000006ff057819 */ /* 0x000fe20000011404 */
[----:B------:R-:W-:Y:S01]  /*2b00*/  IMAD.WIDE.U32 R104, R20, R102, R16 ;  /* 0x0000006614687225 */ /* 0x000fe200078e0010 */
[----:B------:R-:W-:-:S03]  /*2b10*/  SHF.R.S32.HI R13, RZ, 0x1f, R12 ;  /* 0x0000001fff0d7819 */ /* 0x000fc6000001140c */
[----:B------:R-:W-:Y:S02]  /*2b20*/  IMAD.IADD R107, R107, 0x1, R11 ;  /* 0x000000016b6b7824 */ /* 0x000fe400078e020b */
[----:B------:R-:W-:Y:S01]  /*2b30*/  IMAD.IADD R105, R11, 0x1, R105 ;  /* 0x000000010b697824 */ /* 0x000fe200078e0269 */
[CC--:B------:R-:W-:Y:S02]  /*2b40*/  LEA.HI R26, R13.reuse, R12.reuse, RZ, 0x4 ;  /* 0x0000000c0d1a7211 */ /* 0x0c0fe400078f20ff */
[----:B------:R-:W-:Y:S01]  /*2b50*/  LEA.HI R12, R13, R12, RZ, 0x6 ;  /* 0x0000000c0d0c7211 */ /* 0x000fe200078f30ff */
[----:B------:R-:W-:-:S03]  /*2b60*/  IMAD.WIDE.U32 R100, R8, 0xa0, RZ ;  /* 0x000000a008647825 */ /* 0x000fc600078e00ff */
[----:B------:R-:W-:Y:S02]  /*2b70*/  SHF.R.S32.HI R12, RZ, 0x6, R12 ;  /* 0x00000006ff0c7819 */ /* 0x000fe4000001140c */
[----:B------:R-:W-:Y:S01]  /*2b80*/  ISETP.GE.AND P2, PT, R220, UR4, PT ;  /* 0x00000004dc007c0c */ /* 0x000fe2000bf46270 */
[----:B------:R-:W-:Y:S01]  /*2b90*/  IMAD R121, R103, 0xa0, RZ ;  /* 0x000000a067797824 */ /* 0x000fe200078e02ff */
[----:B------:R-:W-:Y:S01]  /*2ba0*/  SHF.R.S32.HI R112, RZ, 0x4, R21 ;  /* 0x00000004ff707819 */ /* 0x000fe20000011415 */
[CC--:B-----5:R-:W-:Y:S01]  /*2bb0*/  IMAD.WIDE.U32 R106, R130.reuse, R102.reuse, R106 ;  /* 0x00000066826a7225 */ /* 0x0e0fe200078e006a */
[----:B------:R-:W-:Y:S02]  /*2bc0*/  SHF.R.S32.HI R111, RZ, 0x4, R25 ;  /* 0x00000004ff6f7819 */ /* 0x000fe40000011419 */
[----:B------:R-:W-:Y:S01]  /*2bd0*/  SHF.R.S32.HI R110, RZ, 0x4, R26 ;  /* 0x00000004ff6e7819 */ /* 0x000fe2000001141a */
[----:B------:R-:W-:Y:S01]  /*2be0*/  IMAD.WIDE.U32 R104, R130, R102, R104 ;  /* 0x0000006682687225 */ /* 0x000fe200078e0068 */
[----:B------:R-:W-:-:S03]  /*2bf0*/  LEA R109, R109, R20, 0x7 ;  /* 0x000000146d6d7211 */ /* 0x000fc600078e38ff */
[----:B------:R-:W-:-:S04]  /*2c00*/  IMAD.WIDE.U32 R98, R130, R8, R98 ;  /* 0x0000000882627225 */ /* 0x000fc800078e0062 */
[----:B------:R-:W-:-:S04]  /*2c10*/  IMAD.WIDE.U32 R96, R130, R8, R96 ;  /* 0x0000000882607225 */ /* 0x000fc800078e0060 */
[----:B------:R-:W-:Y:S02]  /*2c20*/  VIADD R138, R30, 0x8 ;  /* 0x000000081e8a7836 */ /* 0x000fe40000000000 */
[----:B------:R-:W-:Y:S01]  /*2c30*/  IMAD.SHL.U32 R114, R27, 0x2, RZ ;  /* 0x000000021b727824 */ /* 0x000fe200078e00ff */
[C---:B--2---:R-:W-:Y:S02]  /*2c40*/  LOP3.LUT R6, R33.reuse, 0x30, R25, 0xf8, !PT ;  /* 0x0000003021067812 */ /* 0x044fe400078ef819 */
[--C-:B------:R-:W-:Y:S02]  /*2c50*/  LOP3.LUT R4, R33, 0x30, R21.reuse, 0xf8, !PT ;  /* 0x0000003021047812 */ /* 0x100fe400078ef815 */
[----:B---3--:R-:W-:Y:S02]  /*2c60*/  LOP3.LUT R6, R6, R14, RZ, 0x3c, !PT ;  /* 0x0000000e06067212 */ /* 0x008fe400078e3cff */
[----:B----4-:R-:W-:Y:S02]  /*2c70*/  SHF.R.U32.HI R3, RZ, 0x3, R32 ;  /* 0x00000003ff037819 */ /* 0x010fe40000011620 */
[----:B------:R-:W-:Y:S01]  /*2c80*/  LOP3.LUT R10, R32, 0x30, R21, 0xf8, !PT ;  /* 0x00000030200a7812 */ /* 0x000fe200078ef815 */
[----:B------:R-:W-:-:S02]  /*2c90*/  IMAD R127, R7, 0x2800, R31 ;  /* 0x00002800077f7824 */ /* 0x000fc400078e021f */
[C---:B------:R-:W-:Y:S02]  /*2ca0*/  IMAD R128, R5.reuse, 0x2800, R31 ;  /* 0x0000280005807824 */ /* 0x040fe400078e021f */
[----:B------:R-:W-:Y:S01]  /*2cb0*/  IMAD R126, R5, 0x2800, R15 ;  /* 0x00002800057e7824 */ /* 0x000fe200078e020f */
[----:B------:R-:W-:Y:S01]  /*2cc0*/  LOP3.LUT R5, R4, R14, RZ, 0x3c, !PT ;  /* 0x0000000e04057212 */ /* 0x000fe200078e3cff */
[----:B------:R-:W-:Y:S01]  /*2cd0*/  IMAD.IADD R127, R127, 0x1, R6 ;  /* 0x000000017f7f7824 */ /* 0x000fe200078e0206 */
[-C--:B------:R-:W-:Y:S02]  /*2ce0*/  LOP3.LUT R11, R10, R3.reuse, RZ, 0x3c, !PT ;  /* 0x000000030a0b7212 */ /* 0x080fe400078e3cff */
[----:B------:R-:W-:Y:S01]  /*2cf0*/  LOP3.LUT R6, R32, 0x30, R25, 0xf8, !PT ;  /* 0x0000003020067812 */ /* 0x000fe200078ef819 */
[----:B------:R-:W-:Y:S02]  /*2d00*/  IMAD.IADD R128, R128, 0x1, R5 ;  /* 0x0000000180807824 */ /* 0x000fe400078e0205 */
[----:B------:R-:W-:Y:S01]  /*2d10*/  IMAD.IADD R126, R126, 0x1, R11 ;  /* 0x000000017e7e7824 */ /* 0x000fe200078e020b */
[----:B------:R-:W-:Y:S01]  /*2d20*/  LOP3.LUT R5, R6, R3, RZ, 0x3c, !PT ;  /* 0x0000000306057212 */ /* 0x000fe200078e3cff */
[----:B------:R-:W-:Y:S01]  /*2d30*/  IMAD R124, R7, 0x2800, R15 ;  /* 0x00002800077c7824 */ /* 0x000fe200078e020f */
[----:B------:R-:W-:-:S02]  /*2d40*/  SHF.R.S32.HI R11, RZ, 0x1f, R130 ;  /* 0x0000001fff0b7819 */ /* 0x000fc40000011482 */
[--C-:B------:R-:W-:Y:S01]  /*2d50*/  LOP3.LUT R4, R33, 0x30, R26.reuse, 0xf8, !PT ;  /* 0x0000003021047812 */ /* 0x100fe200078ef81a */
[----:B------:R-:W-:Y:S02]  /*2d60*/  IMAD.IADD R124, R124, 0x1, R5 ;  /* 0x000000017c7c7824 */ /* 0x000fe400078e0205 */
[C---:B------:R-:W-:Y:S02]  /*2d70*/  IMAD R5, R11.reuse, R102, RZ ;  /* 0x000000660b057224 */ /* 0x040fe400078e02ff */
[----:B------:R-:W-:Y:S02]  /*2d80*/  IMAD R6, R11, R8, RZ ;  /* 0x000000080b067224 */ /* 0x000fe400078e02ff */
[----:B------:R-:W-:Y:S01]  /*2d90*/  IMAD R11, R9, 0xa0, RZ ;  /* 0x000000a0090b7824 */ /* 0x000fe200078e02ff */
[----:B------:R-:W-:Y:S01]  /*2da0*/  LOP3.LUT R10, R32, 0x30, R26, 0xf8, !PT ;  /* 0x00000030200a7812 */ /* 0x000fe200078ef81a */
[----:B------:R-:W-:Y:S01]  /*2db0*/  IMAD R125, R12, 0x2800, R31 ;  /* 0x000028000c7d7824 */ /* 0x000fe200078e021f */
[----:B------:R-:W-:Y:S01]  /*2dc0*/  LOP3.LUT R4, R4, R14, RZ, 0x3c, !PT ;  /* 0x0000000e04047212 */ /* 0x000fe200078e3cff */
[----:B------:R-:W-:Y:S01]  /*2dd0*/  IMAD.IADD R122, R101, 0x1, R11 ;  /* 0x00000001657a7824 */ /* 0x000fe200078e020b */
[----:B------:R-:W-:Y:S01]  /*2de0*/  SEL R11, RZ, 0x20, P2 ;  /* 0x00000020ff0b7807 */ /* 0x000fe20001000000 */
[----:B------:R-:W-:Y:S01]  /*2df0*/  IMAD R13, R130, R103, R5 ;  /* 0x00000067820d7224 */ /* 0x000fe200078e0205 */
[----:B------:R-:W-:Y:S01]  /*2e00*/  LOP3.LUT R10, R10, R3, RZ, 0x3c, !PT ;  /* 0x000000030a0a7212 */ /* 0x000fe200078e3cff */
[----:B------:R-:W-:Y:S01]  /*2e10*/  IMAD R123, R12, 0x2800, R15 ;  /* 0x000028000c7b7824 */ /* 0x000fe200078e020f */
[----:B------:R-:W-:Y:S01]  /*2e20*/  IADD3 R125, R125, R4, RZ ;  /* 0x000000047d7d7210 */ /* 0x000fe20007ffe0ff */
[C---:B------:R-:W-:Y:S01]  /*2e30*/  IMAD.SHL.U32 R5, R102.reuse, 0x80, RZ ;  /* 0x0000008066057824 */ /* 0x040fe200078e00ff */
[C---:B------:R-:W-:Y:S01]  /*2e40*/  SHF.L.U64.HI R4, R102.reuse, 0x7, R103 ;  /* 0x0000000766047819 */ /* 0x040fe20000010267 */
[----:B------:R-:W-:Y:S01]  /*2e50*/  IMAD.WIDE.U32 R102, R102, 0xa0, RZ ;  /* 0x000000a066667825 */ /* 0x000fe200078e00ff */
[----:B------:R-:W-:-:S02]  /*2e60*/  LOP3.LUT R21, R21, 0xfffffff0, RZ, 0xc0, !PT ;  /* 0xfffffff015157812 */ /* 0x000fc400078ec0ff */
[----:B------:R-:W-:Y:S01]  /*2e70*/  LOP3.LUT R25, R25, 0xfffffff0, RZ, 0xc0, !PT ;  /* 0xfffffff019197812 */ /* 0x000fe200078ec0ff */
[----:B------:R-:W-:Y:S01]  /*2e80*/  IMAD R15, R130, R9, R6 ;  /* 0x00000009820f7224 */ /* 0x000fe200078e0206 */
[----:B------:R-:W-:Y:S02]  /*2e90*/  LOP3.LUT R26, R26, 0xfffffff0, RZ, 0xc0, !PT ;  /* 0xfffffff01a1a7812 */ /* 0x000fe400078ec0ff */
[----:B------:R-:W-:Y:S01]  /*2ea0*/  LOP3.LUT R11, R28, R11, RZ, 0xfc, !PT ;  /* 0x0000000b1c0b7212 */ /* 0x000fe200078efcff */
[----:B------:R-:W-:Y:S01]  /*2eb0*/  IMAD.IADD R123, R123, 0x1, R10 ;  /* 0x000000017b7b7824 */ /* 0x000fe200078e020a */
[C---:B------:R-:W-:Y:S01]  /*2ec0*/  SHF.L.U64.HI R6, R8.reuse, 0x7, R9 ;  /* 0x0000000708067819 */ /* 0x040fe20000010209 */
[----:B------:R-:W-:Y:S01]  /*2ed0*/  IMAD.SHL.U32 R7, R8, 0x80, RZ ;  /* 0x0000008008077824 */ /* 0x000fe200078e00ff */
[----:B------:R-:W-:Y:S01]  /*2ee0*/  SHF.R.S32.HI R117, RZ, 0x1f, R0 ;  /* 0x0000001fff757819 */ /* 0x000fe20000011400 */
[----:B------:R-:W-:Y:S01]  /*2ef0*/  IMAD.IADD R121, R103, 0x1, R121 ;  /* 0x0000000167797824 */ /* 0x000fe200078e0279 */
[----:B------:R-:W-:Y:S01]  /*2f00*/  SHF.R.S32.HI R108, RZ, 0x1f, R21 ;  /* 0x0000001fff6c7819 */ /* 0x000fe20000011415 */
[----:B------:R-:W-:Y:S01]  /*2f10*/  IMAD.IADD R8, R107, 0x1, R13 ;  /* 0x000000016b087824 */ /* 0x000fe200078e020d */
[----:B------:R-:W-:Y:S01]  /*2f20*/  SHF.R.S32.HI R95, RZ, 0x1f, R25 ;  /* 0x0000001fff5f7819 */ /* 0x000fe20000011419 */
[----:B------:R-:W-:Y:S01]  /*2f30*/  IMAD.IADD R9, R13, 0x1, R105 ;  /* 0x000000010d097824 */ /* 0x000fe200078e0269 */
[----:B------:R-:W-:Y:S01]  /*2f40*/  SHF.R.S32.HI R27, RZ, 0x1f, R26 ;  /* 0x0000001fff1b7819 */ /* 0x000fe2000001141a */
[----:B------:R-:W-:Y:S01]  /*2f50*/  IMAD.IADD R10, R99, 0x1, R15 ;  /* 0x00000001630a7824 */ /* 0x000fe200078e020f */
[----:B------:R-:W-:Y:S01]  /*2f60*/  LOP3.LUT R28, R28, 0x1, RZ, 0xc0, !PT ;  /* 0x000000011c1c7812 */ /* 0x000fe200078ec0ff */
[----:B------:R-:W-:Y:S01]  /*2f70*/  IMAD.IADD R20, R15, 0x1, R97 ;  /* 0x000000010f147824 */ /* 0x000fe200078e0261 */
[----:B------:R-:W-:-:S02]  /*2f80*/  LOP3.LUT R29, R11, 0x2, RZ, 0xc0, !PT ;  /* 0x000000020b1d7812 */ /* 0x000fc400078ec0ff */
[C---:B------:R-:W-:Y:S02]  /*2f90*/  LOP3.LUT R30, R11.reuse, 0x4, RZ, 0xc0, !PT ;  /* 0x000000040b1e7812 */ /* 0x040fe400078ec0ff */
[C---:B------:R-:W-:Y:S02]  /*2fa0*/  LOP3.LUT R31, R11.reuse, 0x8, RZ, 0xc0, !PT ;  /* 0x000000080b1f7812 */ /* 0x040fe400078ec0ff */
[C---:B------:R-:W-:Y:S02]  /*2fb0*/  LOP3.LUT R32, R11.reuse, 0x10, RZ, 0xc0, !PT ;  /* 0x000000100b207812 */ /* 0x040fe400078ec0ff */
[----:B------:R-:W-:Y:S01]  /*2fc0*/  LOP3.LUT R33, R11, 0x20, RZ, 0xc0, !PT ;  /* 0x000000200b217812 */ /* 0x000fe200078ec0ff */
[----:B------:R-:W-:Y:S06]  /*2fd0*/  @!P6 BAR.SYNC.DEFER_BLOCKING 0x9, 0x100 ;  /* 0x024400000000eb1d */ /* 0x000fec0000010000 */
.L_x_4391:
[----:B------:R-:W2:Y:S01]  /*2fe0*/  LDL R40, [R1+0x44] ;  /* 0x0000440001287983 */ /* 0x000ea20000100800 */
[----:B0-----:R-:W0:Y:S03]  /*2ff0*/  LDC R36, c[0x0][0x430] ;  /* 0x00010c00ff247b82 */ /* 0x001e260000000800 */
[----:B------:R-:W3:Y:S01]  /*3000*/  LDL.LU R38, [R1+0x8] ;  /* 0x0000080001267983 */ /* 0x000ee20000300800 */
[----:B------:R-:W-:-:S04]  /*3010*/  VIADD R24, R24, 0xffffffff ;  /* 0xffffffff18187836 */ /* 0x000fc80000000000 */
[----:B------:R-:W-:Y:S01]  /*3020*/  IMAD R15, R24, 0xa0, R109 ;  /* 0x000000a0180f7824 */ /* 0x000fe200078e026d */
[----:B------:R-:W1:Y:S03]  /*3030*/  LDC R113, c[0x0][0x3f4] ;  /* 0x0000fd00ff717b82 */ /* 0x000e660000000800 */
[----:B------:R-:W-:-:S04]  /*3040*/  IMAD.IADD R39, R118, 0x1, R15 ;  /* 0x0000000176277824 */ /* 0x000fc800078e020f */
[----:B------:R-:W-:Y:S01]  /*3050*/  IMAD.MOV.U32 R11, RZ, RZ, R39 ;  /* 0x000000ffff0b7224 */ /* 0x000fe200078e0027 */
[----:B0-----:R-:W-:-:S13]  /*3060*/  ISETP.NE.AND P2, PT, R36, 0x1, PT ;  /* 0x000000012400780c */ /* 0x001fda0003f45270 */
[----:B------:R-:W0:Y:S08]  /*3070*/  @P2 LDC R12, c[0x0][0x434] ;  /* 0x00010d00ff0c2b82 */ /* 0x000e300000000800 */
[----:B----4-:R-:W4:Y:S01]  /*3080*/  @P2 LDC R13, c[0x0][0x438] ;  /* 0x00010e00ff0d2b82 */ /* 0x010f220000000800 */
[----:B0-----:R-:W-:-:S05]  /*3090*/  @P2 IMAD.HI.U32 R12, R39, R12, RZ ;  /* 0x0000000c270c2227 */ /* 0x001fca00078e00ff */
[----:B----4-:R-:W-:Y:S02]  /*30a0*/  @P2 SHF.R.U32.HI R11, RZ, R13, R12 ;  /* 0x0000000dff0b2219 */ /* 0x010fe4000001160c */
[----:B------:R-:W-:-:S04]  /*30b0*/  ISETP.GE.AND P2, PT, R15, R2, PT ;  /* 0x000000020f00720c */ /* 0x000fc80003f46270 */
[----:B------:R-:W-:-:S13]  /*30c0*/  ISETP.GT.OR P2, PT, R109, 0x9f, P2 ;  /* 0x0000009f6d00780c */ /* 0x000fda0001744670 */
[----:B------:R-:W0:Y:S01]  /*30d0*/  @!P2 LDC.64 R14, c[0x0][0x428] ;  /* 0x00010a00ff0eab82 */ /* 0x000e220000000a00 */
[----:B------:R-:W-:-:S07]  /*30e0*/  @!P2 SHF.R.S32.HI R35, RZ, 0x1f, R11 ;  /* 0x0000001fff23a819 */ /* 0x000fce000001140b */
[----:B------:R-:W4:Y:S01]  /*30f0*/  @!P2 LDC.64 R12, c[0x0][0x418] ;  /* 0x00010600ff0cab82 */ /* 0x000f220000000a00 */
[----:B0-----:R-:W-:-:S04]  /*3100*/  @!P2 IMAD R34, R117, R14, RZ ;  /* 0x0000000e7522a224 */ /* 0x001fc800078e02ff */
[----:B------:R-:W-:Y:S01]  /*3110*/  @!P2 IMAD R37, R0, R15, R34 ;  /* 0x0000000f0025a224 */ /* 0x000fe200078e0222 */
[----:B------:R-:W-:-:S05]  /*3120*/  @!P2 MOV R34, R11 ;  /* 0x0000000b0022a202 */ /* 0x000fca0000000f00 */
[----:B------:R-:W-:-:S04]  /*3130*/  @!P2 IMAD.WIDE.U32 R14, R0, R14, R34 ;  /* 0x0000000e000ea225 */ /* 0x000fc800078e0022 */
[----:B------:R-:W-:Y:S01]  /*3140*/  @!P2 IMAD.IADD R15, R15, 0x1, R37 ;  /* 0x000000010f0fa824 */ /* 0x000fe200078e0225 */
[----:B----4-:R-:W-:Y:S01]  /*3150*/  @!P2 LEA R12, P3, R14, R12, 0x2 ;  /* 0x0000000c0e0ca211 */ /* 0x010fe200078610ff */
[----:B------:R-:W-:-:S03]  /*3160*/  IMAD.MOV.U32 R34, RZ, RZ, RZ ;  /* 0x000000ffff227224 */ /* 0x000fc600078e00ff */
[----:B------:R-:W-:-:S05]  /*3170*/  @!P2 LEA.HI.X R13, R14, R13, R15, 0x2, P3 ;  /* 0x0000000d0e0da211 */ /* 0x000fca00018f140f */
[----:B-----5:R0:W5:Y:S01]  /*3180*/  @!P2 LDG.E R34, desc[UR50][R12.64] ;  /* 0x000000320c22a981 */ /* 0x020162000c1e1900 */
[----:B------:R-:W-:Y:S01]  /*3190*/  ISETP.GT.AND P2, PT, R24, R115, PT ;  /* 0x000000731800720c */ /* 0x000fe20003f44270 */
[----:B------:R-:W-:Y:S01]  /*31a0*/  IMAD.MOV R35, RZ, RZ, -R11 ;  /* 0x000000ffff237224 */ /* 0x000fe200078e0a0b */
[----:B------:R-:W-:Y:S01]  /*31b0*/  LOP3.LUT P4, RZ, R116, 0x2, RZ, 0xc0, !PT ;  /* 0x0000000274ff7812 */ /* 0x000fe2000788c0ff */
[----:B------:R-:W-:Y:S05]  /*31c0*/  YIELD ;  /* 0x0000000000007946 */ /* 0x000fea0003800000 */
[----:B------:R-:W-:Y:S01]  /*31d0*/  BSSY B0, `(.L_x_4286) ;  /* 0x0000d9e000007945 */ /* 0x000fe20003800000 */
[----:B------:R-:W-:-:S02]  /*31e0*/  IMAD R35, R36, R35, R39 ;  /* 0x0000002324237224 */ /* 0x000fc400078e0227 */
[----:B--2---:R-:W-:Y:S01]  /*31f0*/  IMAD R11, R19, 0x7800, R40 ;  /* 0x00007800130b7824 */ /* 0x004fe200078e0228 */
[----:B---3--:R-:W-:-:S03]  /*3200*/  LOP3.LUT R38, R38, 0xfffffffd, RZ, 0xc0, !PT ;  /* 0xfffffffd26267812 */ /* 0x008fc600078ec0ff */
[C---:B------:R-:W-:Y:S02]  /*3210*/  VIADD R89, R11.reuse, 0x20 ;  /* 0x000000200b597836 */ /* 0x040fe40000000000 */
[----:B------:R-:W-:Y:S01]  /*3220*/  @P4 VIADD R89, R11, 0xffffffe0 ;  /* 0xffffffe00b594836 */ /* 0x000fe20000000000 */
[----:B------:R-:W-:Y:S01]  /*3230*/  @P2 LOP3.LUT R38, R38, 0x2, RZ, 0xfc, !PT ;  /* 0x0000000226262812 */ /* 0x000fe200078efcff */
[C---:B------:R-:W-:Y:S01]  /*3240*/  IMAD.IADD R88, R18.reuse, 0x1, R11 ;  /* 0x0000000112587824 */ /* 0x040fe200078e020b */
[----:B-1----:R-:W-:Y:S01]  /*3250*/  ISETP.GE.AND P2, PT, R113, 0x1, PT ;  /* 0x000000017100780c */ /* 0x002fe20003f46270 */
[----:B------:R-:W-:Y:S02]  /*3260*/  IMAD.IADD R89, R18, 0x1, R89 ;  /* 0x0000000112597824 */ /* 0x000fe400078e0259 */
[----:B------:R0:W-:Y:S10]  /*3270*/  STL [R1+0x8], R38 ;  /* 0x0000082601007387 */ /* 0x0001f40000100800 */
[----:B0-----:R-:W-:Y:S05]  /*3280*/  @!P2 BRA `(.L_x_4287) ;  /* 0x000000d0006ca947 */ /* 0x001fea0003800000 */
[----:B------:R-:W-:Y:S01]  /*3290*/  SHF.R.S32.HI R90, RZ, 0x1f, R35 ;  /* 0x0000001fff5a7819 */ /* 0x000fe20000011423 */
[----:B------:R-:W-:Y:S01]  /*32a0*/  ULDC.64 UR4, c[0x0][0x300] ;  /* 0x0000c00000047ab9 */ /* 0x000fe20000000a00 */
[----:B-----5:R-:W-:Y:S01]  /*32b0*/  SHF.R.S32.HI R91, RZ, 0x1f, R34 ;  /* 0x0000001fff5b7819 */ /* 0x020fe20000011422 */
[----:B------:R-:W-:Y:S01]  /*32c0*/  IMAD.WIDE.U32 R12, R35, UR4, RZ ;  /* 0x00000004230c7c25 */ /* 0x000fe2000f8e00ff */
[----:B------:R-:W-:-:S03]  /*32d0*/  ULDC.64 UR6, c[0x0][0x2e8] ;  /* 0x0000ba0000067ab9 */ /* 0x000fc60000000a00 */
[----:B------:R-:W-:Y:S02]  /*32e0*/  IMAD R14, R90, UR4, RZ ;  /* 0x000000045a0e7c24 */ /* 0x000fe4000f8e02ff */
[----:B------:R-:W-:Y:S02]  /*32f0*/  IMAD R92, R24, -0xa0, R2 ;  /* 0xffffff60185c7824 */ /* 0x000fe400078e0202 */
[----:B------:R-:W-:Y:S01]  /*3300*/  IMAD R11, R35, UR5, R14 ;  /* 0x00000005230b7c24 */ /* 0x000fe2000f8e020e */
[----:B------:R-:W-:Y:S02]  /*3310*/  ULDC.64 UR4, c[0x0][0x310] ;  /* 0x0000c40000047ab9 */ /* 0x000fe40000000a00 */
[----:B------:R-:W-:Y:S01]  /*3320*/  IMAD R15, R91, UR4, RZ ;  /* 0x000000045b0f7c24 */ /* 0x000fe2000f8e02ff */
[----:B------:R-:W-:Y:S02]  /*3330*/  VIMNMX R92, R92, 0xa0, PT ;  /* 0x000000a05c5c7848 */ /* 0x000fe40003fe0100 */
[----:B------:R-:W-:Y:S01]  /*3340*/  IADD3 R13, R13, R11, RZ ;  /* 0x0000000b0d0d7210 */ /* 0x000fe20007ffe0ff */
[C---:B------:R-:W-:Y:S01]  /*3350*/  IMAD R15, R34.reuse, UR5, R15 ;  /* 0x00000005220f7c24 */ /* 0x040fe2000f8e020f */
[----:B------:R-:W-:Y:S01]  /*3360*/  SHF.R.S32.HI R11, RZ, 0x1f, R24 ;  /* 0x0000001fff0b7819 */ /* 0x000fe20000011418 */
[----:B------:R-:W-:Y:S01]  /*3370*/  IMAD.WIDE.U32 R12, R34, UR4, R12 ;  /* 0x00000004220c7c25 */ /* 0x000fe2000f8e000c */
[----:B------:R-:W-:-:S03]  /*3380*/  ULDC.64 UR4, c[0x0][0x308] ;  /* 0x0000c20000047ab9 */ /* 0x000fc60000000a00 */
[----:B------:R-:W-:Y:S02]  /*3390*/  IMAD.IADD R13, R13, 0x1, R15 ;  /* 0x000000010d0d7824 */ /* 0x000fe400078e020f */
[----:B------:R-:W-:-:S04]  /*33a0*/  IMAD.WIDE.U32 R14, R102, R24, RZ ;  /* 0x00000018660e7225 */ /* 0x000fc800078e00ff */
[----:B------:R-:W-:Y:S01]  /*33b0*/  IMAD.WIDE.U32 R12, R223, UR4, R12 ;  /* 0x00000004df0c7c25 */ /* 0x000fe2000f8e000c */
[----:B------:R-:W-:-:S03]  /*33c0*/  ULDC.U8 UR4, c[0x0][0x410] ;  /* 0x0001040000047ab9 */ /* 0x000fc60000000000 */
[----:B------:R-:W-:Y:S01]  /*33d0*/  IMAD R119, R223, UR5, R13 ;  /* 0x00000005df777c24 */ /* 0x000fe2000f8e020d */
[----:B------:R-:W-:Y:S01]  /*33e0*/  IADD3 R120, P2, R12, UR6, RZ ;  /* 0x000000060c787c10 */ /* 0x000fe2000ff5e0ff */
[-C--:B------:R-:W-:Y:S02]  /*33f0*/  IMAD R12, R121, R24.reuse, RZ ;  /* 0x00000018790c7224 */ /* 0x080fe400078e02ff */
[----:B------:R-:W-:Y:S01]  /*3400*/  IMAD R13, R122, R24, RZ ;  /* 0x000000187a0d7224 */ /* 0x000fe200078e02ff */
[----:B------:R-:W-:Y:S01]  /*3410*/  IADD3.X R119, R119, UR7, RZ, P2, !PT ;  /* 0x0000000777777c10 */ /* 0x000fe200097fe4ff */
[C---:B------:R-:W-:Y:S01]  /*3420*/  IMAD R37, R11.reuse, R102, R12 ;  /* 0x000000660b257224 */ /* 0x040fe200078e020c */
[----:B------:R-:W-:Y:S01]  /*3430*/  ISETP.NE.AND P2, PT, RZ, UR4, PT ;  /* 0x00000004ff007c0c */ /* 0x000fe2000bf45270 */
[----:B------:R-:W-:Y:S02]  /*3440*/  IMAD R39, R11, R100, R13 ;  /* 0x000000640b277224 */ /* 0x000fe400078e020d */
[----:B------:R-:W-:-:S04]  /*3450*/  IMAD.WIDE.U32 R12, R100, R24, RZ ;  /* 0x00000018640c7225 */ /* 0x000fc800078e00ff */
[----:B------:R-:W-:Y:S02]  /*3460*/  IMAD.IADD R11, R15, 0x1, R37 ;  /* 0x000000010f0b7824 */ /* 0x000fe400078e0225 */
[----:B------:R-:W-:-:S04]  /*3470*/  IMAD.IADD R86, R13, 0x1, R39 ;  /* 0x000000010d567824 */ /* 0x000fc800078e0227 */
[----:B------:R-:W-:Y:S05]  /*3480*/  @!P2 BRA `(.L_x_4288) ;  /* 0x000000640088a947 */ /* 0x000fea0003800000 */
[----:B------:R0:W5:Y:S04]  /*3490*/  LDL R94, [R1+0xc] ;  /* 0x00000c00015e7983 */ /* 0x0001680000100800 */
[----:B------:R0:W5:Y:S04]  /*34a0*/  LDL R93, [R1+0x14] ;  /* 0x00001400015d7983 */ /* 0x0001680000100800 */
[----:B------:R0:W5:Y:S01]  /*34b0*/  LDL R87, [R1+0x18] ;  /* 0x0000180001577983 */ /* 0x0001620000100800 */
[----:B------:R-:W-:Y:S01]  /*34c0*/  BSSY B1, `(.L_x_4289) ;  /* 0x0000046000017945 */ /* 0x000fe20003800000 */
[----:B------:R-:W-:-:S02]  /*34d0*/  CS2R R36, SRZ ;  /* 0x0000000000247805 */ /* 0x000fc4000001ff00 */
[----:B------:R-:W-:Y:S01]  /*34e0*/  CS2R R60, SRZ ;  /* 0x00000000003c7805 */ /* 0x000fe2000001ff00 */
[----:B------:R-:W1:Y:S01]  /*34f0*/  S2R R50, SR_TID.X ;  /* 0x0000000000327919 */ /* 0x000e620000002100 */
        /* <DEDUP_REMOVED lines=21> */
[C---:B-1----:R-:W-:Y:S02]  /*3650*/  VIADD R85, R50.reuse, 0xffffff80 ;  /* 0xffffff8032557836 */ /* 0x042fe40000000000 */
[----:B------:R-:W-:Y:S01]  /*3660*/  VIADD R84, R50, 0xffffff80 ;  /* 0xffffff8032547836 */ /* 0x000fe20000000000 */
[----:B------:R-:W-:-:S04]  /*3670*/  CS2R R50, SRZ ;  /* 0x0000000000327805 */ /* 0x000fc8000001ff00 */
[----:B------:R-:W-:-:S04]  /*3680*/  LEA.HI R84, R84, R85, RZ, 0x1 ;  /* 0x0000005554547211 */ /* 0x000fc800078f08ff */
[----:B------:R-:W-:-:S04]  /*3690*/  SHF.R.S32.HI R84, RZ, 0x1, R84 ;  /* 0x00000001ff547819 */ /* 0x000fc80000011454 */
[----:B------:R-:W-:-:S13]  /*36a0*/  ISETP.GE.AND P3, PT, R84, R92, PT ;  /* 0x0000005c5400720c */ /* 0x000fda0003f66270 */
[----:B0-----:R-:W-:Y:S05]  /*36b0*/  @P3 BRA `(.L_x_4290) ;  /* 0x0000000000983947 */ /* 0x001fea0003800000 */
[----:B------:R-:W2:Y:S01]  /*36c0*/  LDL R134, [R1+0x10] ;  /* 0x0000100001867983 */ /* 0x000ea20000100800 */
[----:B------:R-:W-:-:S03]  /*36d0*/  ULDC.64 UR4, c[0x0][0x3e8] ;  /* 0x0000fa0000047ab9 */ /* 0x000fc60000000a00 */
[----:B------:R-:W3:Y:S01]  /*36e0*/  LDL R133, [R1+0x1c] ;  /* 0x00001c0001857983 */ /* 0x000ee20000100800 */
[----:B------:R-:W-:Y:S02]  /*36f0*/  IADD3 R62, P2, P4, R106, UR4, R14 ;  /* 0x000000046a3e7c10 */ /* 0x000fe4000fc5e00e */
[----:B------:R-:W-:Y:S02]  /*3700*/  CS2R R80, SRZ ;  /* 0x0000000000507805 */ /* 0x000fe4000001ff00 */
        /* <DEDUP_REMOVED lines=8> */
[----:B------:R-:W5:Y:S04]  /*3790*/  @!P2 LDG.E.64 R80, desc[UR50][R62.64] ;  /* 0x000000323e50a981 */ /* 0x000f68000c1e1b00 */
[----:B------:R-:W5:Y:S02]  /*37a0*/  @!P2 LDG.E.64 R82, desc[UR50][R84.64] ;  /* 0x000000325452a981 */ /* 0x000f64000c1e1b00 */
[----:B-----5:R-:W-:Y:S02]  /*37b0*/  ISETP.GE.AND P2, PT, R94, R113, PT ;  /* 0x000000715e00720c */ /* 0x020fe40003f46270 */
[----:B------:R-:W-:Y:S02]  /*37c0*/  CS2R R72, SRZ ;  /* 0x0000000000487805 */ /* 0x000fe4000001ff00 */
[----:B------:R-:W-:-:S09]  /*37d0*/  CS2R R74, SRZ ;  /* 0x00000000004a7805 */ /* 0x000fd2000001ff00 */
[----:B------:R-:W5:Y:S04]  /*37e0*/  @!P2 LDG.E.64 R76, desc[UR50][R62.64+0x10] ;  /* 0x000010323e4ca981 */ /* 0x000f68000c1e1b00 */
[----:B------:R-:W5:Y:S01]  /*37f0*/  @!P2 LDG.E.64 R78, desc[UR50][R84.64+0x10] ;  /* 0x00001032544ea981 */ /* 0x000f62000c1e1b00 */
[----:B------:R-:W-:Y:S02]  /*3800*/  ISETP.GE.AND P2, PT, R93, R113, PT ;  /* 0x000000715d00720c */ /* 0x000fe40003f46270 */
        /* <DEDUP_REMOVED lines=9> */
[----:B------:R-:W-:Y:S02]  /*38a0*/  CS2R R60, SRZ ;  /* 0x00000000003c7805 */ /* 0x000fe4000001ff00 */
[----:B--2---:R-:W-:-:S13]  /*38b0*/  ISETP.GE.AND P2, PT, R134, R113, PT ;  /* 0x000000718600720c */ /* 0x004fda0003f46270 */
[----:B------:R-:W5:Y:S04]  /*38c0*/  @!P2 LDG.E.64 R64, desc[UR50][R62.64+0x40] ;  /* 0x000040323e40a981 */ /* 0x000f68000c1e1b00 */
[----:B------:R-:W5:Y:S01]  /*38d0*/  @!P2 LDG.E.64 R66, desc[UR50][R84.64+0x40] ;  /* 0x000040325442a981 */ /* 0x000f62000c1e1b00 */
[----:B---3--:R-:W-:-:S13]  /*38e0*/  ISETP.GE.AND P2, PT, R133, R113, PT ;  /* 0x000000718500720c */ /* 0x008fda0003f46270 */
[----:B------:R0:W5:Y:S02]  /*38f0*/  @!P2 LDG.E.64 R60, desc[UR50][R62.64+0x50] ;  /* 0x000050323e3ca981 */ /* 0x000164000c1e1b00 */
[----:B0-----:R-:W-:-:S06]  /*3900*/  CS2R R62, SRZ ;  /* 0x00000000003e7805 */ /* 0x001fcc000001ff00 */
[----:B------:R0:W5:Y:S02]  /*3910*/  @!P2 LDG.E.64 R62, desc[UR50][R84.64+0x50] ;  /* 0x00005032543ea981 */ /* 0x000164000c1e1b00 */
.L_x_4290:
[----:B------:R-:W-:Y:S05]  /*3920*/  BSYNC B1 ;  /* 0x0000000000017941 */ /* 0x000fea0003800000 */
.L_x_4289:
[----:B0-----:R-:W0:Y:S01]  /*3930*/  S2R R84, SR_TID.X ;  /* 0x0000000000547919 */ /* 0x001e220000002100 */
[----:B------:R-:W-:Y:S01]  /*3940*/  BSSY B1, `(.L_x_4291) ;  /* 0x0000032000017945 */ /* 0x000fe20003800000 */
[C---:B0-----:R-:W-:Y:S02]  /*3950*/  VIADD R85, R84.reuse, 0xffffff80 ;  /* 0xffffff8054557836 */ /* 0x041fe40000000000 */
[----:B------:R-:W-:-:S05]  /*3960*/  VIADD R84, R84, 0xffffff80 ;  /* 0xffffff8054547836 */ /* 0x000fca0000000000 */
[----:B------:R-:W-:-:S04]  /*3970*/  LEA.HI R84, R84, R85, RZ, 0x1 ;  /* 0x0000005554547211 */ /* 0x000fc800078f08ff */
[----:B------:R-:W-:-:S04]  /*3980*/  SHF.R.S32.HI R84, RZ, 0x1, R84 ;  /* 0x00000001ff547819 */ /* 0x000fc80000011454 */
[----:B------:R-:W-:-:S04]  /*3990*/  IADD3 R84, R84, 0x80, RZ ;  /* 0x0000008054547810 */ /* 0x000fc80007ffe0ff */
[----:B------:R-:W-:-:S13]  /*39a0*/  ISETP.GE.AND P4, PT, R84, R92, PT ;  /* 0x0000005c5400720c */ /* 0x000fda0003f86270 */
[----:B------:R-:W-:Y:S05]  /*39b0*/  @P4 BRA `(.L_x_4292) ;  /* 0x0000000000a84947 */ /* 0x000fea0003800000 */
[----:B------:R-:W2:Y:S04]  /*39c0*/  LDL R85, [R1+0x10] ;  /* 0x0000100001557983 */ /* 0x000ea80000100800 */
[----:B------:R-:W3:Y:S01]  /*39d0*/  LDL R84, [R1+0x1c] ;  /* 0x00001c0001547983 */ /* 0x000ee20000100800 */
[----:B------:R-:W-:Y:S01]  /*39e0*/  IADD3 R14, P2, P5, R106, R14, R5 ;  /* 0x0000000e6a0e7210 */ /* 0x000fe20007d5e005 */
[----:B------:R-:W-:-:S03]  /*39f0*/  ULDC.64 UR4, c[0x0][0x3e8] ;  /* 0x0000fa0000047ab9 */ /* 0x000fc60000000a00 */
        /* <DEDUP_REMOVED lines=10> */
[----:B------:R-:W-:Y:S02]  /*3aa0*/  CS2R R58, SRZ ;  /* 0x00000000003a7805 */ /* 0x000fe4000001ff00 */
[----:B------:R-:W-:Y:S02]  /*3ab0*/  CS2R R52, SRZ ;  /* 0x0000000000347805 */ /* 0x000fe4000001ff00 */
[----:B------:R-:W-:-:S05]  /*3ac0*/  CS2R R54, SRZ ;  /* 0x0000000000367805 */ /* 0x000fca000001ff00 */
[----:B------:R0:W5:Y:S04]  /*3ad0*/  @!P2 LDG.E.64 R56, desc[UR50][R14.64] ;  /* 0x000000320e38a981 */ /* 0x000168000c1e1b00 */
[----:B------:R0:W5:Y:S02]  /*3ae0*/  @!P2 LDG.E.64 R58, desc[UR50][R12.64] ;  /* 0x000000320c3aa981 */ /* 0x000164000c1e1b00 */
[----:B-----5:R-:W-:Y:S02]  /*3af0*/  ISETP.GE.AND P2, PT, R94, R113, PT ;  /* 0x000000715e00720c */ /* 0x020fe40003f46270 */
[----:B------:R-:W-:Y:S02]  /*3b00*/  CS2R R48, SRZ ;  /* 0x0000000000307805 */ /* 0x000fe4000001ff00 */
[----:B------:R-:W-:-:S09]  /*3b10*/  CS2R R50, SRZ ;  /* 0x0000000000327805 */ /* 0x000fd2000001ff00 */
[----:B------:R0:W5:Y:S04]  /*3b20*/  @!P2 LDG.E.64 R52, desc[UR50][R14.64+0x10] ;  /* 0x000010320e34a981 */ /* 0x000168000c1e1b00 */
[----:B------:R0:W5:Y:S01]  /*3b30*/  @!P2 LDG.E.64 R54, desc[UR50][R12.64+0x10] ;  /* 0x000010320c36a981 */ /* 0x000162000c1e1b00 */
[----:B------:R-:W-:Y:S02]  /*3b40*/  ISETP.GE.AND P2, PT, R93, R113, PT ;  /* 0x000000715d00720c */ /* 0x000fe40003f46270 */
        /* <DEDUP_REMOVED lines=9> */
[----:B------:R-:W-:Y:S02]  /*3be0*/  CS2R R36, SRZ ;  /* 0x0000000000247805 */ /* 0x000fe4000001ff00 */
[----:B------:R-:W-:Y:S02]  /*3bf0*/  CS2R R38, SRZ ;  /* 0x0000000000267805 */ /* 0x000fe4000001ff00 */
[----:B--2---:R-:W-:-:S13]  /*3c00*/  ISETP.GE.AND P2, PT, R85, R113, PT ;  /* 0x000000715500720c */ /* 0x004fda0003f46270 */
[----:B------:R0:W5:Y:S04]  /*3c10*/  @!P2 LDG.E.64 R40, desc[UR50][R14.64+0x40] ;  /* 0x000040320e28a981 */ /* 0x000168000c1e1b00 */
[----:B------:R0:W5:Y:S01]  /*3c20*/  @!P2 LDG.E.64 R42, desc[UR50][R12.64+0x40] ;  /* 0x000040320c2aa981 */ /* 0x000162000c1e1b00 */
[----:B---3--:R-:W-:-:S13]  /*3c30*/  ISETP.GE.AND P2, PT, R84, R113, PT ;  /* 0x000000715400720c */ /* 0x008fda0003f46270 */
[----:B------:R0:W5:Y:S04]  /*3c40*/  @!P2 LDG.E.64 R36, desc[UR50][R14.64+0x50] ;  /* 0x000050320e24a981 */ /* 0x000168000c1e1b00 */
[----:B------:R0:W5:Y:S02]  /*3c50*/  @!P2 LDG.E.64 R38, desc[UR50][R12.64+0x50] ;  /* 0x000050320c26a981 */ /* 0x000164000c1e1b00 */
.L_x_4292:
[----:B------:R-:W-:Y:S05]  /*3c60*/  BSYNC B1 ;  /* 0x0000000000017941 */ /* 0x000fea0003800000 */
.L_x_4291:
[----:B------:R-:W-:Y:S01]  /*3c70*/  UISETP.NE.AND UP0, UPT, UR49, 0x3, UPT ;  /* 0x000000033100788c */ /* 0x000fe2000bf05270 */
[----:B-----5:R-:W-:Y:S01]  /*3c80*/  IMAD.MOV.U32 R142, RZ, RZ, R60 ;  /* 0x000000ffff8e7224 */ /* 0x020fe200078e003c */
[----:B------:R-:W-:Y:S01]  /*3c90*/  MOV R147, R66 ;  /* 0x0000004200937202 */ /* 0x000fe20000000f00 */
[----:B------:R-:W-:Y:S01]  /*3ca0*/  IMAD.MOV.U32 R146, RZ, RZ, R64 ;  /* 0x000000ffff927224 */ /* 0x000fe200078e0040 */
[----:B------:R-:W-:Y:S01]  /*3cb0*/  MOV R135, R48 ;  /* 0x0000003000877202 */ /* 0x000fe20000000f00 */
[----:B------:R-:W-:Y:S01]  /*3cc0*/  IMAD.MOV.U32 R148, RZ, RZ, R68 ;  /* 0x000000ffff947224 */ /* 0x000fe200078e0044 */
[----:B------:R-:W-:Y:S01]  /*3cd0*/  PLOP3.LUT P2, PT, PT, PT, UP0, 0x80, 0x0 ;  /* 0x000000000000781c */ /* 0x000fe20003f4f008 */
        /* <DEDUP_REMOVED lines=21> */
.L_x_4293:
[----:B------:R-:W2:Y:S01]  /*3e30*/  LDL R11, [R1+0x4] ;  /* 0x00000400010b7983 */ /* 0x000ea20000100800 */
[----:B------:R-:W-:Y:S01]  /*3e40*/  IMAD R93, R19, 0x8, R18 ;  /* 0x00000008135d7824 */ /* 0x000fe200078e0212 */
[----:B------:R-:W-:Y:S01]  /*3e50*/  BSSY B1, `(.L_x_4294) ;  /* 0x0000004000017945 */ /* 0x000fe20003800000 */
[----:B--2---:R-:W-:-:S04]  /*3e60*/  SHF.L.U32 R94, R11, 0x1f, RZ ;  /* 0x0000001f0b5e7819 */ /* 0x004fc800000006ff */
[----:B------:R-:W1:Y:S02]  /*3e70*/  SYNCS.PHASECHK.TRANS64.TRYWAIT P5, [R93+URZ+0x33490], R94 ;  /* 0x0334905e5d0075a7 */ /* 0x000e6400080a017f */
[----:B-1----:R-:W-:Y:S05]  /*3e80*/  @!P5 BRA `(.L_x_4295) ;  /* 0x000002bc0094d947 */ /* 0x002fea0003800000 */
.L_x_4632:
[----:B------:R-:W-:Y:S05]  /*3e90*/  BSYNC B1 ;  /* 0x0000000000017941 */ /* 0x000fea0003800000 */
.L_x_4294:
[----:B------:R-:W-:-:S03]  /*3ea0*/  UMOV UR4, 0xffffffff ;  /* 0xffffffff00047882 */ /* 0x000fc60000000000 */
[----:B------:R-:W-:Y:S05]  /*3eb0*/  BRA.DIV UR4, `(.L_x_4296) ;  /* 0x000002be049c7947 */ /* 0x000fea000b800000 */
[----:B------:R2:W3:Y:S04]  /*3ec0*/  SHFL.IDX PT, R145, R119, RZ, 0x1e1f ;  /* 0x001e1fff77917589 */ /* 0x0004e800000e0000 */
[----:B------:R2:W4:Y:S02]  /*3ed0*/  SHFL.IDX PT, R11, R120, RZ, 0x1e1f ;  /* 0x001e1fff780b7589 */ /* 0x00052400000e0000 */
.L_x_4636:
[----:B------:R-:W-:Y:S04]  /*3ee0*/  BSSY B1, `(.L_x_4297) ;  /* 0x00002e2000017945 */ /* 0x000fe80003800000 */
[----:B------:R-:W-:Y:S05]  /*3ef0*/  @P3 BRA `(.L_x_4298) ;  /* 0x0000002c00803947 */ /* 0x000fea0003800000 */
[----:B------:R-:W-:Y:S01]  /*3f00*/  ISETP.NE.AND P3, PT, R28, RZ, PT ;  /* 0x000000ff1c00720c */ /* 0x000fe20003f65270 */
[----:B------:R-:W-:-:S12]  /*3f10*/  BSSY B2, `(.L_x_4299) ;  /* 0x0000079000027945 */ /* 0x000fd80003800000 */
[----:B------:R-:W-:Y:S05]  /*3f20*/  @!P3 BRA `(.L_x_4300) ;  /* 0x0000000400dcb947 */ /* 0x000fea0003800000 */
        /* <DEDUP_REMOVED lines=12> */
[--C-:B------:R-:W-:Y:S01]  /*3ff0*/  SHF.R.U32.HI R80, RZ, 0x10, R83.reuse ;  /* 0x00000010ff507819 */ /* 0x100fe20000011653 */
[----:B------:R-:W-:Y:S01]  /*4000*/  IMAD.SHL.U32 R158, R158, 0x100, RZ ;  /* 0x000001009e9e7824 */ /* 0x000fe200078e00ff */
[----:B------:R-:W-:Y:S02]  /*4010*/  LOP3.LUT R159, R83, 0xff, RZ, 0xc0, !PT ;  /* 0x000000ff539f7812 */ /* 0x000fe400078ec0ff */
[----:B------:R-:W-:Y:S02]  /*4020*/  LOP3.LUT R81, R81, 0xff00, R156, 0xf8, !PT ;  /* 0x0000ff0051517812 */ /* 0x000fe400078ef89c */
[----:B------:R-:W-:Y:S02]  /*4030*/  SHF.R.U32.HI R83, RZ, 0x18, R83 ;  /* 0x00000018ff537819 */ /* 0x000fe40000011653 */
[----:B------:R-:W-:Y:S02]  /*4040*/  LOP3.LUT R81, R81, 0xff0000, R82, 0xf8, !PT ;  /* 0x00ff000051517812 */ /* 0x000fe400078ef852 */
[----:B------:R-:W-:-:S02]  /*4050*/  PRMT R83, R83, 0x654, R159 ;  /* 0x0000065453537816 */ /* 0x000fc4000000009f */
[----:B------:R-:W-:Y:S02]  /*4060*/  F2FP.F16.E4M3.UNPACK_B R82, R155.H1 ;  /* 0x0000009bff52723e */ /* 0x000fe400030006ff */
        /* <DEDUP_REMOVED lines=39> */
[----:B------:R-:W-:Y:S02]  /*42e0*/  F2FP.F16.E4M3.UNPACK_B R82, R14 ;  /* 0x0000000eff52723e */ /* 0x000fe400020006ff */
        /* <DEDUP_REMOVED lines=10> */
[CC--:B------:R-:W-:Y:S01]  /*4390*/  FFMA.FTZ R160, R80.reuse, R15.reuse, -R160 ;  /* 0x0000000f50a07223 */ /* 0x0c0fe200000108a0 */
        /* <DEDUP_REMOVED lines=26> */
[C---:B------:R-:W-:Y:S01]  /*4540*/  FMUL.FTZ R156, R15.reuse, R159 ;  /* 0x0000009f0f9c7220 */ /* 0x040fe20000410000 */
[----:B------:R-:W-:Y:S01]  /*4550*/  F2FP.SATFINITE.E4M3.F32.PACK_AB_MERGE_C R157, R158, R157, R13 ;  /* 0x0000009d9e9d723e */ /* 0x000fe2000480700d */
[C---:B------:R-:W-:Y:S01]  /*4560*/  FMUL.FTZ R159, R82.reuse, R159 ;  /* 0x0000009f529f7220 */ /* 0x040fe20000410000 */
[----:B------:R-:W-:Y:S01]  /*4570*/  MOV R13, R83 ;  /* 0x00000053000d7202 */ /* 0x000fe20000000f00 */
[-C--:B------:R-:W-:Y:S02]  /*4580*/  FFMA.FTZ R156, R82, R81.reuse, -R156 ;  /* 0x00000051529c7223 */ /* 0x080fe4000001089c */
        /* <DEDUP_REMOVED lines=11> */
[----:B------:R-:W-:-:S05]  /*4640*/  F2FP.SATFINITE.E4M3.F32.PACK_AB_MERGE_C R81, R155, R81, R156 ;  /* 0x000000519b51723e */ /* 0x000fca000480709c */
[----:B------:R-:W-:-:S07]  /*4650*/  IMAD.MOV.U32 R12, RZ, RZ, R81 ;  /* 0x000000ffff0c7224 */ /* 0x000fce00078e0051 */
.L_x_4302:
[----:B------:R-:W-:Y:S05]  /*4660*/  BSYNC B3 ;  /* 0x0000000000037941 */ /* 0x000fea0003800000 */
.L_x_4301:
[----:B----4-:R-:W-:-:S05]  /*4670*/  IADD3 R80, P3, R16, R11, RZ ;  /* 0x0000000b10507210 */ /* 0x010fca0007f7e0ff */
[----:B---3--:R-:W-:-:S05]  /*4680*/  IMAD.X R81, R145, 0x1, R17, P3 ;  /* 0x0000000191517824 */ /* 0x008fca00018e0611 */
[----:B0-----:R0:W-:Y:S03]  /*4690*/  ST.E.128 desc[UR50][R80.64], R12 ;  /* 0x0000000c50007985 */ /* 0x0011e6000c101d32 */
.L_x_4300:
[----:B------:R-:W-:Y:S05]  /*46a0*/  BSYNC B2 ;  /* 0x0000000000027941 */ /* 0x000fea0003800000 */
.L_x_4299:
[----:B------:R-:W-:Y:S01]  /*46b0*/  ISETP.NE.AND P3, PT, R29, RZ, PT ;  /* 0x000000ff1d00720c */ /* 0x000fe20003f65270 */
[----:B------:R-:W-:-:S12]  /*46c0*/  BSSY B2, `(.L_x_4303) ;  /* 0x000007b000027945 */ /* 0x000fd80003800000 */
[----:B------:R-:W-:Y:S05]  /*46d0*/  @!P3 BRA `(.L_x_4304) ;  /* 0x0000000400e4b947 */ /* 0x000fea0003800000 */
[----:B0-----:R-:W5:Y:S01]  /*46e0*/  LDL R80, [R1+0xc] ;  /* 0x00000c0001507983 */ /* 0x001f620000100800 */
[----:B------:R-:W-:Y:S03]  /*46f0*/  BSSY B3, `(.L_x_4305) ;  /* 0x0000073000037945 */ /* 0x000fe60003800000 */
[----:B------:R0:W0:Y:S01]  /*4700*/  LDS.128 R12, [R89+0x24200] ;  /* 0x02420000590c7984 */ /* 0x0000220000000c00 */
[----:B-----5:R-:W-:-:S13]  /*4710*/  ISETP.GE.AND P3, PT, R80, R113, PT ;  /* 0x000000715000720c */ /* 0x020fda0003f66270 */
[----:B0-----:R-:W-:Y:S05]  /*4720*/  @P3 BRA `(.L_x_4306) ;  /* 0x0000000400bc3947 */ /* 0x001fea0003800000 */
[--C-:B------:R-:W-:Y:S02]  /*4730*/  SHF.R.U32.HI R80, RZ, 0x8, R77.reuse ;  /* 0x00000008ff507819 */ /* 0x100fe4000001164d */
[--C-:B------:R-:W-:Y:S02]  /*4740*/  SHF.R.U32.HI R81, RZ, 0x18, R77.reuse ;  /* 0x00000018ff517819 */ /* 0x100fe4000001164d */
[----:B------:R-:W-:Y:S01]  /*4750*/  LOP3.LUT R78, R77, 0xff, RZ, 0xc0, !PT ;  /* 0x000000ff4d4e7812 */ /* 0x000fe200078ec0ff */
[----:B------:R-:W-:Y:S01]  /*4760*/  IMAD.SHL.U32 R80, R80, 0x100, RZ ;  /* 0x0000010050507824 */ /* 0x000fe200078e00ff */
[----:B------:R-:W-:Y:S02]  /*4770*/  SHF.R.U32.HI R77, RZ, 0x10, R77 ;  /* 0x00000010ff4d7819 */ /* 0x000fe4000001164d */
[----:B------:R-:W-:Y:S02]  /*4780*/  PRMT R78, R81, 0x654, R78 ;  /* 0x00000654514e7816 */ /* 0x000fe4000000004e */
[----:B------:R-:W-:Y:S01]  /*4790*/  SHF.R.U32.HI R154, RZ, 0x8, R79 ;  /* 0x00000008ff9a7819 */ /* 0x000fe2000001164f */
[----:B------:R-:W-:Y:S01]  /*47a0*/  IMAD.U32 R77, R77, 0x10000, RZ ;  /* 0x000100004d4d7824 */ /* 0x000fe200078e00ff */
[----:B------:R-:W-:-:S02]  /*47b0*/  LOP3.LUT R78, R78, 0xff00, R80, 0xf8, !PT ;  /* 0x0000ff004e4e7812 */ /* 0x000fc400078ef850 */
[----:B------:R-:W-:Y:S01]  /*47c0*/  SHF.R.U32.HI R82, RZ, 0x18, R79 ;  /* 0x00000018ff527819 */ /* 0x000fe2000001164f */
[----:B------:R-:W-:Y:S01]  /*47d0*/  IMAD.SHL.U32 R154, R154, 0x100, RZ ;  /* 0x000001009a9a7824 */ /* 0x000fe200078e00ff */
[----:B------:R-:W-:Y:S02]  /*47e0*/  LOP3.LUT R83, R79, 0xff, RZ, 0xc0, !PT ;  /* 0x000000ff4f537812 */ /* 0x000fe400078ec0ff */
[----:B------:R-:W-:Y:S02]  /*47f0*/  LOP3.LUT R77, R78, 0xff0000, R77, 0xf8, !PT ;  /* 0x00ff00004e4d7812 */ /* 0x000fe400078ef84d */
[----:B------:R-:W-:Y:S02]  /*4800*/  PRMT R82, R82, 0x654, R83 ;  /* 0x0000065452527816 */ /* 0x000fe40000000053 */
[----:B------:R-:W-:Y:S02]  /*4810*/  F2FP.F16.E4M3.UNPACK_B R78, R152.H1 ;  /* 0x00000098ff4e723e */ /* 0x000fe400030006ff */
[----:B------:R-:W-:-:S02]  /*4820*/  F2FP.F16.E4M3.UNPACK_B R80, R13 ;  /* 0x0000000dff50723e */ /* 0x000fc400020006ff */
[----:B------:R-:W-:Y:S02]  /*4830*/  SHF.R.U32.HI R76, RZ, 0x10, R79 ;  /* 0x00000010ff4c7819 */ /* 0x000fe4000001164f */
        /* <DEDUP_REMOVED lines=21> */
[----:B------:R-:W-:Y:S01]  /*4990*/  IMAD.U32 R13, R76, 0x10000, RZ ;  /* 0x000100004c0d7824 */ /* 0x000fe200078e00ff */
[----:B------:R-:W-:Y:S02]  /*49a0*/  MOV R76, R15 ;  /* 0x0000000f004c7202 */ /* 0x000fe40000000f00 */
        /* <DEDUP_REMOVED lines=71> */
.L_x_4306:
[----:B------:R-:W-:Y:S05]  /*4e20*/  BSYNC B3 ;  /* 0x0000000000037941 */ /* 0x000fea0003800000 */
.L_x_4305:
[----:B------:R-:W-:-:S05]  /*4e30*/  IMAD.SHL.U32 R77, R226, 0x10, RZ ;  /* 0x00000010e24d7824 */ /* 0x000fca00078e00ff */
[----:B----4-:R-:W-:-:S04]  /*4e40*/  IADD3 R76, P3, R11, R77, RZ ;  /* 0x0000004d0b4c7210 */ /* 0x010fc80007f7e0ff */
[----:B---3--:R-:W-:-:S05]  /*4e50*/  LEA.HI.X.SX32 R77, R77, R145, 0x1, P3 ;  /* 0x000000914d4d7211 */ /* 0x008fca00018f0eff */
[----:B------:R0:W-:Y:S04]  /*4e60*/  ST.E.128 desc[UR50][R76.64], R12 ;  /* 0x0000000c4c007985 */ /* 0x0001e8000c101d32 */
.L_x_4304:
[----:B------:R-:W-:Y:S05]  /*4e70*/  BSYNC B2 ;  /* 0x0000000000027941 */ /* 0x000fea0003800000 */
.L_x_4303:
        /* <DEDUP_REMOVED lines=13> */
[----:B------:R-:W-:Y:S02]  /*4f50*/  SHF.R.U32.HI R78, RZ, 0x8, R75 ;  /* 0x00000008ff4e7819 */ /* 0x000fe4000001164b */
[----:B------:R-:W-:-:S02]  /*4f60*/  PRMT R73, R73, 0x654, R77 ;  /* 0x0000065449497816 */ /* 0x000fc4000000004d */
[--C-:B------:R-:W-:Y:S01]  /*4f70*/  SHF.R.U32.HI R72, RZ, 0x10, R75.reuse ;  /* 0x00000010ff487819 */ /* 0x100fe2000001164b */
[----:B------:R-:W-:Y:S01]  /*4f80*/  IMAD.SHL.U32 R78, R78, 0x100, RZ ;  /* 0x000001004e4e7824 */ /* 0x000fe200078e00ff */
[----:B------:R-:W-:Y:S02]  /*4f90*/  LOP3.LUT R79, R75, 0xff, RZ, 0xc0, !PT ;  /* 0x000000ff4b4f7812 */ /* 0x000fe400078ec0ff */
[----:B------:R-:W-:Y:S02]  /*4fa0*/  LOP3.LUT R73, R73, 0xff00, R76, 0xf8, !PT ;  /* 0x0000ff0049497812 */ /* 0x000fe400078ef84c */
[----:B------:R-:W-:Y:S02]  /*4fb0*/  SHF.L.U32 R74, R74, 0x10, RZ ;  /* 0x000000104a4a7819 */ /* 0x000fe400000006ff */
[----:B------:R-:W-:Y:S02]  /*4fc0*/  SHF.R.U32.HI R75, RZ, 0x18, R75 ;  /* 0x00000018ff4b7819 */ /* 0x000fe4000001164b */
[----:B------:R-:W-:-:S02]  /*4fd0*/  LOP3.LUT R73, R73, 0xff0000, R74, 0xf8, !PT ;  /* 0x00ff000049497812 */ /* 0x000fc400078ef84a */
[----:B------:R-:W-:Y:S02]  /*4fe0*/  PRMT R75, R75, 0x654, R79 ;  /* 0x000006544b4b7816 */ /* 0x000fe4000000004f */
[----:B------:R-:W-:Y:S02]  /*4ff0*/  F2FP.F16.E4M3.UNPACK_B R74, R151.H1 ;  /* 0x00000097ff4a723e */ /* 0x000fe400030006ff */
[----:B------:R-:W-:Y:S02]  /*5000*/  F2FP.F16.E4M3.UNPACK_B R76, R13 ;  /* 0x0000000dff4c723e */ /* 0x000fe400020006ff */
        /* <DEDUP_REMOVED lines=94> */
.L_x_4310:
[----:B------:R-:W-:Y:S05]  /*55f0*/  BSYNC B3 ;  /* 0x0000000000037941 */ /* 0x000fea0003800000 */
.L_x_4309:
[----:B------:R-:W-:-:S05]  /*5600*/  IMAD.SHL.U32 R73, R227, 0x10, RZ ;  /* 0x00000010e3497824 */ /* 0x000fca00078e00ff */
[----:B----4-:R-:W-:-:S04]  /*5610*/  IADD3 R72, P3, R11, R73, RZ ;  /* 0x000000490b487210 */ /* 0x010fc80007f7e0ff */
[----:B---3--:R-:W-:-:S05]  /*5620*/  LEA.HI.X.SX32 R73, R73, R145, 0x1, P3 ;  /* 0x0000009149497211 */ /* 0x008fca00018f0eff */
[----:B------:R0:W-:Y:S04]  /*5630*/  ST.E.128 desc[UR50][R72.64], R12 ;  /* 0x0000000c48007985 */ /* 0x0001e8000c101d32 */
.L_x_4308:
[----:B------:R-:W-:Y:S05]  /*5640*/  BSYNC B2 ;  /* 0x0000000000027941 */ /* 0x000fea0003800000 */
.L_x_4307:
        /* <DEDUP_REMOVED lines=17> */
[----:B------:R-:W-:Y:S01]  /*5760*/  SHF.R.U32.HI R74, RZ, 0x18, R71 ;  /* 0x00000018ff4a7819 */ /* 0x000fe20000011647 */
[----:B------:R-:W-:Y:S01]  /*5770*/  IMAD.SHL.U32 R76, R76, 0x100, RZ ;  /* 0x000001004c4c7824 */ /* 0x000fe200078e00ff */
[----:B------:R-:W-:Y:S02]  /*5780*/  LOP3.LUT R75, R71, 0xff, RZ, 0xc0, !PT ;  /* 0x000000ff474b7812 */ /* 0x000fe400078ec0ff */
[----:B------:R-:W-:Y:S02]  /*5790*/  LOP3.LUT R69, R70, 0xff0000, R69, 0xf8, !PT ;  /* 0x00ff000046457812 */ /* 0x000fe400078ef845 */
[----:B------:R-:W-:Y:S02]  /*57a0*/  PRMT R74, R74, 0x654, R75 ;  /* 0x000006544a4a7816 */ /* 0x000fe4000000004b */
[----:B------:R-:W-:-:S02]  /*57b0*/  F2FP.F16.E4M3.UNPACK_B R70, R149.H1 ;  /* 0x00000095ff46723e */ /* 0x000fc400030006ff */
[----:B------:R-:W-:Y:S02]  /*57c0*/  F2FP.F16.E4M3.UNPACK_B R72, R13 ;  /* 0x0000000dff48723e */ /* 0x000fe400020006ff */
        /* <DEDUP_REMOVED lines=88> */
[-C--:B------:R-:W-:Y:S01]  /*5d50*/  FFMA.FTZ R69, R15, R148.reuse, -R69 ;  /* 0x000000940f457223 */ /* 0x080fe20000010845 */
[----:B------:R-:W-:Y:S01]  /*5d60*/  F2FP.SATFINITE.E4M3.F32.PACK_AB_MERGE_C R15, R77, R79, R68 ;  /* 0x0000004f4d0f723e */ /* 0x000fe20004807044 */
[----:B------:R-:W-:-:S05]  /*5d70*/  FFMA.FTZ R149, R12, R148, R149 ;  /* 0x000000940c957223 */ /* 0x000fca0000010095 */
[----:B------:R-:W-:-:S07]  /*5d80*/  F2FP.SATFINITE.E4M3.F32.PACK_AB_MERGE_C R12, R149, R69, R72 ;  /* 0x00000045950c723e */ /* 0x000fce0004807048 */
.L_x_4314:
[----:B------:R-:W-:Y:S05]  /*5d90*/  BSYNC B3 ;  /* 0x0000000000037941 */ /* 0x000fea0003800000 */
.L_x_4313:
[----:B------:R-:W3:Y:S01]  /*5da0*/  LDL R70, [R1] ;  /* 0x0000000001467983 */ /* 0x000ee20000100800 */
[----:B----4-:R-:W-:-:S05]  /*5db0*/  IADD3 R68, P3, R23, R11, RZ ;  /* 0x0000000b17447210 */ /* 0x010fca0007f7e0ff */
[----:B---3--:R-:W-:-:S05]  /*5dc0*/  IMAD.X R69, R145, 0x1, R70, P3 ;  /* 0x0000000191457824 */ /* 0x008fca00018e0646 */
[----:B------:R0:W-:Y:S03]  /*5dd0*/  ST.E.128 desc[UR50][R68.64], R12 ;  /* 0x0000000c44007985 */ /* 0x0001e6000c101d32 */
.L_x_4312:
[----:B------:R-:W-:Y:S05]  /*5de0*/  BSYNC B2 ;  /* 0x0000000000027941 */ /* 0x000fea0003800000 */
.L_x_4311:
        /* <DEDUP_REMOVED lines=10> */
[----:B------:R-:W-:Y:S01]  /*5e90*/  SHF.R.U32.HI R73, RZ, 0x18, R65 ;  /* 0x00000018ff497819 */ /* 0x000fe20000011641 */
[----:B------:R-:W-:Y:S01]  /*5ea0*/  IMAD.SHL.U32 R64, R64, 0x100, RZ ;  /* 0x0000010040407824 */ /* 0x000fe200078e00ff */
[----:B------:R-:W-:Y:S02]  /*5eb0*/  LOP3.LUT R69, R67, 0xff, RZ, 0xc0, !PT ;  /* 0x000000ff43457812 */ /* 0x000fe400078ec0ff */
[--C-:B------:R-:W-:Y:S02]  /*5ec0*/  SHF.R.U32.HI R70, RZ, 0x18, R67.reuse ;  /* 0x00000018ff467819 */ /* 0x100fe40000011643 */
[----:B------:R-:W-:-:S02]  /*5ed0*/  SHF.R.U32.HI R71, RZ, 0x8, R67 ;  /* 0x00000008ff477819 */ /* 0x000fc40000011643 */
[----:B------:R-:W-:Y:S02]  /*5ee0*/  SHF.R.U32.HI R66, RZ, 0x10, R65 ;  /* 0x00000010ff427819 */ /* 0x000fe40000011641 */
[----:B------:R-:W-:Y:S02]  /*5ef0*/  SHF.R.U32.HI R65, RZ, 0x10, R67 ;  /* 0x00000010ff417819 */ /* 0x000fe40000011643 */
[----:B------:R-:W-:Y:S02]  /*5f00*/  PRMT R67, R73, 0x654, R68 ;  /* 0x0000065449437816 */ /* 0x000fe40000000044 */
[----:B------:R-:W-:Y:S02]  /*5f10*/  PRMT R70, R70, 0x654, R69 ;  /* 0x0000065446467816 */ /* 0x000fe40000000045 */
[----:B------:R-:W-:Y:S02]  /*5f20*/  SHF.L.U32 R69, R71, 0x8, RZ ;  /* 0x0000000847457819 */ /* 0x000fe400000006ff */
[----:B------:R-:W-:-:S02]  /*5f30*/  LOP3.LUT R68, R67, 0xff00, R64, 0xf8, !PT ;  /* 0x0000ff0043447812 */ /* 0x000fc400078ef840 */
[----:B------:R-:W-:Y:S02]  /*5f40*/  LOP3.LUT R67, R70, 0xff00, R69, 0xf8, !PT ;  /* 0x0000ff0046437812 */ /* 0x000fe400078ef845 */
[----:B------:R-:W-:Y:S02]  /*5f50*/  F2FP.F16.E4M3.UNPACK_B R64, R147.H1 ;  /* 0x00000093ff40723e */ /* 0x000fe400030006ff */
[----:B------:R-:W-:Y:S02]  /*5f60*/  F2FP.F16.E4M3.UNPACK_B R70, R13 ;  /* 0x0000000dff46723e */ /* 0x000fe400020006ff */
[-C--:B------:R-:W-:Y:S01]  /*5f70*/  F2FP.F16.E4M3.UNPACK_B R71, R146.reuse.H1 ;  /* 0x00000092ff47723e */ /* 0x080fe200030006ff */
[----:B------:R-:W-:Y:S01]  /*5f80*/  HADD2.F32 R73, -RZ, R64.H0_H0 ;  /* 0x20000040ff497230 */ /* 0x000fe20000004100 */
[----:B------:R-:W-:Y:S01]  /*5f90*/  F2FP.F16.E4M3.UNPACK_B R147, R147 ;  /* 0x00000093ff93723e */ /* 0x000fe200020006ff */
[--C-:B------:R-:W-:Y:S01]  /*5fa0*/  HADD2.F32 R69, -RZ, R70.reuse.H1_H1 ;  /* 0x30000046ff457230 */ /* 0x100fe20000004100 */
[----:B------:R-:W-:Y:S01]  /*5fb0*/  F2FP.F16.E4M3.UNPACK_B R146, R146 ;  /* 0x00000092ff92723e */ /* 0x000fe200020006ff */
        /* <DEDUP_REMOVED lines=13> */
[----:B------:R-:W-:Y:S01]  /*6090*/  FFMA.FTZ R64, R64, R71, -R73 ;  /* 0x0000004740407223 */ /* 0x000fe20000010849 */
[----:B------:R-:W-:Y:S01]  /*60a0*/  F2FP.F16.E4M3.UNPACK_B R73, R15 ;  /* 0x0000000fff49723e */ /* 0x000fe200020006ff */
[----:B------:R-:W-:Y:S01]  /*60b0*/  FFMA.FTZ R13, R13, R71, R72 ;  /* 0x000000470d0d7223 */ /* 0x000fe20000010048 */
[----:B------:R-:W-:Y:S01]  /*60c0*/  IMAD.U32 R71, R66, 0x10000, RZ ;  /* 0x0001000042477824 */ /* 0x000fe200078e00ff */
[----:B------:R-:W-:Y:S01]  /*60d0*/  F2FP.F16.E4M3.UNPACK_B R15, R15.H1 ;  /* 0x0000000fff0f723e */ /* 0x000fe200030006ff */
[----:B------:R-:W-:Y:S02]  /*60e0*/  IMAD.U32 R66, R65, 0x10000, RZ ;  /* 0x0001000041427824 */ /* 0x000fe400078e00ff */
[----:B------:R-:W-:-:S02]  /*60f0*/  F2FP.SATFINITE.E4M3.F32.PACK_AB_MERGE_C R13, R13, R64, RZ ;  /* 0x000000400d0d723e */ /* 0x000fc400048070ff */
[----:B------:R-:W-:Y:S01]  /*6100*/  LOP3.LUT R65, R68, 0xff0000, R71, 0xf8, !PT ;  /* 0x00ff000044417812 */ /* 0x000fe200078ef847 */
[--C-:B------:R-:W-:Y:S01]  /*6110*/  HADD2.F32 R71, -RZ, R73.reuse.H1_H1 ;  /* 0x30000049ff477230 */ /* 0x100fe20000004100 */
[----:B------:R-:W-:Y:S01]  /*6120*/  LOP3.LUT R66, R67, 0xff0000, R66, 0xf8, !PT ;  /* 0x00ff000043427812 */ /* 0x000fe200078ef842 */
[----:B------:R-:W-:Y:S01]  /*6130*/  HADD2.F32 R73, -RZ, R73.H0_H0 ;  /* 0x20000049ff497230 */ /* 0x000fe20000004100 */
[----:B------:R-:W-:Y:S02]  /*6140*/  F2FP.F16.E4M3.UNPACK_B R68, R65.H1 ;  /* 0x00000041ff44723e */ /* 0x000fe400030006ff */
[-C--:B------:R-:W-:Y:S02]  /*6150*/  F2FP.F16.E4M3.UNPACK_B R67, R66.reuse.H1 ;  /* 0x00000042ff43723e */ /* 0x080fe400030006ff */
[----:B------:R-:W-:Y:S01]  /*6160*/  F2FP.F16.E4M3.UNPACK_B R66, R66 ;  /* 0x00000042ff42723e */ /* 0x000fe200020006ff */
[----:B------:R-:W-:Y:S01]  /*6170*/  HADD2.F32 R72, -RZ, R68.H0_H0 ;  /* 0x20000044ff487230 */ /* 0x000fe20000004100 */
[----:B------:R-:W-:Y:S01]  /*6180*/  F2FP.SATFINITE.E4M3.F32.PACK_AB_MERGE_C R13, R69, R70, R13 ;  /* 0x00000046450d723e */ /* 0x000fe2000480700d */
[----:B------:R-:W-:-:S02]  /*6190*/  HADD2.F32 R74, -RZ, R67.H0_H0 ;  /* 0x20000043ff4a7230 */ /* 0x000fc40000004100 */
[----:B------:R-:W-:Y:S02]  /*61a0*/  HADD2.F32 R67, -RZ, R67.H1_H1 ;  /* 0x30000043ff437230 */ /* 0x000fe40000004100 */
[----:B------:R-:W-:Y:S02]  /*61b0*/  HADD2.F32 R68, -RZ, R68.H1_H1 ;  /* 0x30000044ff447230 */ /* 0x000fe40000004100 */
[----:B------:R-:W-:-:S04]  /*61c0*/  FMUL.FTZ R75, R71, R74 ;  /* 0x0000004a474b7220 */ /* 0x000fc80000410000 */
[C---:B------:R-:W-:Y:S01]  /*61d0*/  FFMA.FTZ R75, R73.reuse, R72, -R75 ;  /* 0x00000048494b7223 */ /* 0x040fe2000001084b */
[----:B------:R-:W-:-:S04]  /*61e0*/  FMUL.FTZ R73, R73, R74 ;  /* 0x0000004a49497220 */ /* 0x000fc80000410000 */
[----:B------:R-:W-:Y:S01]  /*61f0*/  FFMA.FTZ R73, R71, R72, R73 ;  /* 0x0000004847497223 */ /* 0x000fe20000010049 */
[--C-:B------:R-:W-:Y:S02]  /*6200*/  HADD2.F32 R71, -RZ, R15.reuse.H1_H1 ;  /* 0x3000000fff477230 */ /* 0x100fe40000004100 */
[----:B------:R-:W-:-:S03]  /*6210*/  HADD2.F32 R15, -RZ, R15.H0_H0 ;  /* 0x2000000fff0f7230 */ /* 0x000fc60000004100 */
[----:B------:R-:W-:-:S04]  /*6220*/  FMUL.FTZ R72, R71, R67 ;  /* 0x0000004347487220 */ /* 0x000fc80000410000 */
[C---:B------:R-:W-:Y:S01]  /*6230*/  FFMA.FTZ R72, R15.reuse, R68, -R72 ;  /* 0x000000440f487223 */ /* 0x040fe20000010848 */
[----:B------:R-:W-:Y:S01]  /*6240*/  FMUL.FTZ R15, R15, R67 ;  /* 0x000000430f0f7220 */ /* 0x000fe20000410000 */
[----:B------:R-:W-:-:S03]  /*6250*/  F2FP.F16.E4M3.UNPACK_B R67, R65 ;  /* 0x00000041ff43723e */ /* 0x000fc600020006ff */
[----:B------:R-:W-:Y:S01]  /*6260*/  FFMA.FTZ R15, R71, R68, R15 ;  /* 0x00000044470f7223 */ /* 0x000fe2000001000f */
[-C--:B------:R-:W-:Y:S01]  /*6270*/  F2FP.F16.E4M3.UNPACK_B R68, R14.reuse ;  /* 0x0000000eff44723e */ /* 0x080fe200020006ff */
[----:B------:R-:W-:Y:S01]  /*6280*/  HADD2.F32 R71, -RZ, R66.H0_H0 ;  /* 0x20000042ff477230 */ /* 0x000fe20000004100 */
[----:B------:R-:W-:Y:S01]  /*6290*/  F2FP.F16.E4M3.UNPACK_B R14, R14.H1 ;  /* 0x0000000eff0e723e */ /* 0x000fe200030006ff */
[--C-:B------:R-:W-:Y:S01]  /*62a0*/  HADD2.F32 R69, -RZ, R67.reuse.H0_H0 ;  /* 0x20000043ff457230 */ /* 0x100fe20000004100 */
[----:B------:R-:W-:Y:S01]  /*62b0*/  F2FP.SATFINITE.E4M3.F32.PACK_AB_MERGE_C R72, R15, R72, RZ ;  /* 0x000000480f48723e */ /* 0x000fe200048070ff */
[--C-:B------:R-:W-:Y:S02]  /*62c0*/  HADD2.F32 R64, -RZ, R68.reuse.H1_H1 ;  /* 0x30000044ff407230 */ /* 0x100fe40000004100 */
[----:B------:R-:W-:Y:S01]  /*62d0*/  HADD2.F32 R68, -RZ, R68.H0_H0 ;  /* 0x20000044ff447230 */ /* 0x000fe20000004100 */
[----:B------:R-:W-:Y:S01]  /*62e0*/  F2FP.SATFINITE.E4M3.F32.PACK_AB_MERGE_C R15, R73, R75, R72 ;  /* 0x0000004b490f723e */ /* 0x000fe20004807048 */
[----:B------:R-:W-:-:S02]  /*62f0*/  HADD2.F32 R67, -RZ, R67.H1_H1 ;  /* 0x30000043ff437230 */ /* 0x000fc40000004100 */
[-C--:B------:R-:W-:Y:S01]  /*6300*/  FMUL.FTZ R65, R64, R71.reuse ;  /* 0x0000004740417220 */ /* 0x080fe20000410000 */
[----:B------:R-:W-:-:S03]  /*6310*/  FMUL.FTZ R71, R68, R71 ;  /* 0x0000004744477220 */ /* 0x000fc60000410000 */
[-C--:B------:R-:W-:Y:S01]  /*6320*/  FFMA.FTZ R65, R68, R69.reuse, -R65 ;  /* 0x0000004544417223 */ /* 0x080fe20000010841 */
[----:B------:R-:W-:Y:S01]  /*6330*/  F2FP.F16.E4M3.UNPACK_B R68, R12.H1 ;  /* 0x0000000cff44723e */ /* 0x000fe200030006ff */
[----:B------:R-:W-:Y:S01]  /*6340*/  FFMA.FTZ R64, R64, R69, R71 ;  /* 0x0000004540407223 */ /* 0x000fe20000010047 */
[----:B------:R-:W-:Y:S02]  /*6350*/  HADD2.F32 R69, -RZ, R66.H1_H1 ;  /* 0x30000042ff457230 */ /* 0x000fe40000004100 */
[--C-:B------:R-:W-:Y:S02]  /*6360*/  HADD2.F32 R66, -RZ, R14.reuse.H1_H1 ;  /* 0x3000000eff427230 */ /* 0x100fe40000004100 */
[----:B------:R-:W-:-:S03]  /*6370*/  HADD2.F32 R14, -RZ, R14.H0_H0 ;  /* 0x2000000eff0e7230 */ /* 0x000fc60000004100 */
[-C--:B------:R-:W-:Y:S02]  /*6380*/  FMUL.FTZ R71, R66, R69.reuse ;  /* 0x0000004542477220 */ /* 0x080fe40000410000 */
[C---:B------:R-:W-:Y:S02]  /*6390*/  FMUL.FTZ R69, R14.reuse, R69 ;  /* 0x000000450e457220 */ /* 0x040fe40000410000 */
[-C--:B------:R-:W-:Y:S01]  /*63a0*/  FFMA.FTZ R14, R14, R67.reuse, -R71 ;  /* 0x000000430e0e7223 */ /* 0x080fe20000010847 */
[----:B------:R-:W-:Y:S02]  /*63b0*/  HADD2.F32 R71, -RZ, R147.H1_H1 ;  /* 0x30000093ff477230 */ /* 0x000fe40000004100 */
[----:B------:R-:W-:Y:S01]  /*63c0*/  FFMA.FTZ R67, R66, R67, R69 ;  /* 0x0000004342437223 */ /* 0x000fe20000010045 */
[--C-:B------:R-:W-:Y:S02]  /*63d0*/  HADD2.F32 R66, -RZ, R68.reuse.H1_H1 ;  /* 0x30000044ff427230 */ /* 0x100fe40000004100 */
[----:B------:R-:W-:-:S02]  /*63e0*/  HADD2.F32 R68, -RZ, R68.H0_H0 ;  /* 0x20000044ff447230 */ /* 0x000fc40000004100 */
[--C-:B------:R-:W-:Y:S02]  /*63f0*/  HADD2.F32 R69, -RZ, R146.reuse.H1_H1 ;  /* 0x30000092ff457230 */ /* 0x100fe40000004100 */
[-C--:B------:R-:W-:Y:S01]  /*6400*/  FMUL.FTZ R77, R66, R71.reuse ;  /* 0x00000047424d7220 */ /* 0x080fe20000410000 */
[----:B------:R-:W-:Y:S02]  /*6410*/  HADD2.F32 R147, -RZ, R147.H0_H0 ;  /* 0x20000093ff937230 */ /* 0x000fe40000004100 */
[C---:B------:R-:W-:Y:S01]  /*6420*/  FMUL.FTZ R71, R68.reuse, R71 ;  /* 0x0000004744477220 */ /* 0x040fe20000410000 */
[----:B------:R-:W-:Y:S01]  /*6430*/  F2FP.SATFINITE.E4M3.F32.PACK_AB_MERGE_C R14, R67, R14, RZ ;  /* 0x0000000e430e723e */ /* 0x000fe200048070ff */
[-C--:B------:R-:W-:Y:S02]  /*6440*/  FFMA.FTZ R68, R68, R69.reuse, -R77 ;  /* 0x0000004544447223 */ /* 0x080fe4000001084d */
[----:B------:R-:W-:Y:S01]  /*6450*/  FFMA.FTZ R71, R66, R69, R71 ;  /* 0x0000004542477223 */ /* 0x000fe20000010047 */
[----:B------:R-:W-:Y:S01]  /*6460*/  F2FP.F16.E4M3.UNPACK_B R66, R12 ;  /* 0x0000000cff42723e */ /* 0x000fe200020006ff */
[----:B------:R-:W-:Y:S01]  /*6470*/  HADD2.F32 R69, -RZ, R146.H0_H0 ;  /* 0x20000092ff457230 */ /* 0x000fe20000004100 */
[----:B------:R-:W-:-:S02]  /*6480*/  F2FP.SATFINITE.E4M3.F32.PACK_AB_MERGE_C R14, R64, R65, R14 ;  /* 0x00000041400e723e */ /* 0x000fc4000480700e */
        /* <DEDUP_REMOVED lines=8> */
.L_x_4318:
[----:B------:R-:W-:Y:S05]  /*6510*/  BSYNC B3 ;  /* 0x0000000000037941 */ /* 0x000fea0003800000 */
.L_x_4317:
[----:B----4-:R-:W-:-:S05]  /*6520*/  IADD3 R64, P3, R22, R11, RZ ;  /* 0x0000000b16407210 */ /* 0x010fca0007f7e0ff */
[----:B---3--:R-:W-:-:S05]  /*6530*/  IMAD.X R65, R145, 0x1, R229, P3 ;  /* 0x0000000191417824 */ /* 0x008fca00018e06e5 */
[----:B------:R0:W-:Y:S03]  /*6540*/  ST.E.128 desc[UR50][R64.64], R12 ;  /* 0x0000000c40007985 */ /* 0x0001e6000c101d32 */
.L_x_4316:
[----:B------:R-:W-:Y:S05]  /*6550*/  BSYNC B2 ;  /* 0x0000000000027941 */ /* 0x000fea0003800000 */
.L_x_4315:
[----:B------:R-:W-:-:S13]  /*6560*/  ISETP.NE.AND P3, PT, R33, RZ, PT ;  /* 0x000000ff2100720c */ /* 0x000fda0003f65270 */
[----:B------:R-:W-:Y:S05]  /*6570*/  @!P3 BRA `(.L_x_4298) ;  /* 0x0000000400e0b947 */ /* 0x000fea0003800000 */
[----:B------:R-:W5:Y:S01]  /*6580*/  LDL R66, [R1+0x1c] ;  /* 0x00001c0001427983 */ /* 0x000f620000100800 */
[----:B0---4-:R-:W-:Y:S01]  /*6590*/  IADD3 R64, P3, R220, R11, RZ ;  /* 0x0000000bdc407210 */ /* 0x011fe20007f7e0ff */
[----:B------:R-:W-:Y:S02]  /*65a0*/  BSSY B2, `(.L_x_4319) ;  /* 0x0000074000027945 */ /* 0x000fe40003800000 */
[----:B------:R0:W4:Y:S02]  /*65b0*/  LDS.128 R12, [R89+0x29200] ;  /* 0x02920000590c7984 */ /* 0x0001240000000c00 */
[----:B---3--:R-:W-:Y:S01]  /*65c0*/  IMAD.X R65, R145, 0x1, R228, P3 ;  /* 0x0000000191417824 */ /* 0x008fe200018e06e4 */
[----:B-----5:R-:W-:-:S13]  /*65d0*/  ISETP.GE.AND P3, PT, R66, R113, PT ;  /* 0x000000714200720c */ /* 0x020fda0003f66270 */
[----:B0---4-:R-:W-:Y:S05]  /*65e0*/  @P3 BRA `(.L_x_4320) ;  /* 0x0000000400bc3947 */ /* 0x011fea0003800000 */
[----:B------:R-:W-:Y:S01]  /*65f0*/  IMAD.MOV.U32 R60, RZ, RZ, R13 ;  /* 0x000000ffff3c7224 */ /* 0x000fe200078e000d */
[----:B------:R-:W-:Y:S02]  /*6600*/  F2FP.F16.E4M3.UNPACK_B R13, R143.H1 ;  /* 0x0000008fff0d723e */ /* 0x000fe400030006ff */
[----:B------:R-:W-:Y:S02]  /*6610*/  F2FP.F16.E4M3.UNPACK_B R11, R142.H1 ;  /* 0x0000008eff0b723e */ /* 0x000fe400030006ff */
[----:B------:R-:W-:Y:S01]  /*6620*/  F2FP.F16.E4M3.UNPACK_B R62, R60 ;  /* 0x0000003cff3e723e */ /* 0x000fe200020006ff */
[----:B------:R-:W-:Y:S01]  /*6630*/  HADD2.F32 R68, -RZ, R13.H0_H0 ;  /* 0x2000000dff447230 */ /* 0x000fe20000004100 */
[----:B------:R-:W-:Y:S01]  /*6640*/  SHF.R.U32.HI R73, RZ, 0x18, R61 ;  /* 0x00000018ff497819 */ /* 0x000fe2000001163d */
[----:B------:R-:W-:Y:S02]  /*6650*/  HADD2.F32 R66, -RZ, R11.H0_H0 ;  /* 0x2000000bff427230 */ /* 0x000fe40000004100 */
[----:B------:R-:W-:-:S02]  /*6660*/  HADD2.F32 R67, -RZ, R62.H1_H1 ;  /* 0x3000003eff437230 */ /* 0x000fc40000004100 */
[----:B------:R-:W-:Y:S02]  /*6670*/  HADD2.F32 R62, -RZ, R62.H0_H0 ;  /* 0x2000003eff3e7230 */ /* 0x000fe40000004100 */
[----:B------:R-:W-:Y:S02]  /*6680*/  HADD2.F32 R13, -RZ, R13.H1_H1 ;  /* 0x3000000dff0d7230 */ /* 0x000fe40000004100 */
[-C--:B------:R-:W-:Y:S01]  /*6690*/  FMUL.FTZ R69, R67, R68.reuse ;  /* 0x0000004443457220 */ /* 0x080fe20000410000 */
[----:B------:R-:W-:Y:S02]  /*66a0*/  HADD2.F32 R11, -RZ, R11.H1_H1 ;  /* 0x3000000bff0b7230 */ /* 0x000fe40000004100 */
[C---:B------:R-:W-:Y:S01]  /*66b0*/  FMUL.FTZ R68, R62.reuse, R68 ;  /* 0x000000443e447220 */ /* 0x040fe20000410000 */
[----:B------:R-:W-:-:S03]  /*66c0*/  FFMA.FTZ R62, R62, R66, -R69 ;  /* 0x000000423e3e7223 */ /* 0x000fc60000010845 */
[----:B------:R-:W-:Y:S01]  /*66d0*/  FFMA.FTZ R67, R67, R66, R68 ;  /* 0x0000004243437223 */ /* 0x000fe20000010044 */
[----:B------:R-:W-:Y:S01]  /*66e0*/  F2FP.F16.E4M3.UNPACK_B R66, R60.H1 ;  /* 0x0000003cff42723e */ /* 0x000fe200030006ff */
[----:B------:R-:W-:-:S04]  /*66f0*/  IMAD.MOV.U32 R60, RZ, RZ, R12 ;  /* 0x000000ffff3c7224 */ /* 0x000fc800078e000c */
[--C-:B------:R-:W-:Y:S02]  /*6700*/  HADD2.F32 R68, -RZ, R66.reuse.H1_H1 ;  /* 0x30000042ff447230 */ /* 0x100fe40000004100 */
[----:B------:R-:W-:-:S03]  /*6710*/  HADD2.F32 R66, -RZ, R66.H0_H0 ;  /* 0x20000042ff427230 */ /* 0x000fc60000004100 */
[-C--:B------:R-:W-:Y:S02]  /*6720*/  FMUL.FTZ R69, R68, R13.reuse ;  /* 0x0000000d44457220 */ /* 0x080fe40000410000 */
[C---:B------:R-:W-:Y:S02]  /*6730*/  FMUL.FTZ R71, R66.reuse, R13 ;  /* 0x0000000d42477220 */ /* 0x040fe40000410000 */
[----:B------:R-:W-:Y:S01]  /*6740*/  FFMA.FTZ R13, R66, R11, -R69 ;  /* 0x0000000b420d7223 */ /* 0x000fe20000010845 */
[----:B------:R-:W-:Y:S01]  /*6750*/  F2FP.F16.E4M3.UNPACK_B R69, R143 ;  /* 0x0000008fff45723e */ /* 0x000fe200020006ff */
[----:B------:R-:W-:Y:S01]  /*6760*/  FFMA.FTZ R68, R68, R11, R71 ;  /* 0x0000000b44447223 */ /* 0x000fe20000010047 */
[----:B------:R-:W-:Y:S02]  /*6770*/  F2FP.F16.E4M3.UNPACK_B R11, R60.H1 ;  /* 0x0000003cff0b723e */ /* 0x000fe400030006ff */
[----:B------:R-:W-:Y:S01]  /*6780*/  F2FP.F16.E4M3.UNPACK_B R66, R142 ;  /* 0x0000008eff42723e */ /* 0x000fe200020006ff */
[----:B------:R-:W-:Y:S01]  /*6790*/  HADD2.F32 R71, -RZ, R69.H1_H1 ;  /* 0x30000045ff477230 */ /* 0x000fe20000004100 */
[----:B------:R-:W-:Y:S01]  /*67a0*/  F2FP.F16.E4M3.UNPACK_B R60, R60 ;  /* 0x0000003cff3c723e */ /* 0x000fe200020006ff */
[----:B------:R-:W-:-:S02]  /*67b0*/  HADD2.F32 R12, -RZ, R11.H1_H1 ;  /* 0x3000000bff0c7230 */ /* 0x000fc40000004100 */
[----:B------:R-:W-:Y:S02]  /*67c0*/  HADD2.F32 R11, -RZ, R11.H0_H0 ;  /* 0x2000000bff0b7230 */ /* 0x000fe40000004100 */
[--C-:B------:R-:W-:Y:S02]  /*67d0*/  HADD2.F32 R70, -RZ, R66.reuse.H1_H1 ;  /* 0x30000042ff467230 */ /* 0x100fe40000004100 */
[CC--:B------:R-:W-:Y:S01]  /*67e0*/  FMUL.FTZ R72, R12.reuse, R71.reuse ;  /* 0x000000470c487220 */ /* 0x0c0fe20000410000 */
[----:B------:R-:W-:Y:S02]  /*67f0*/  HADD2.F32 R69, -RZ, R69.H0_H0 ;  /* 0x20000045ff457230 */ /* 0x000fe40000004100 */
[C---:B------:R-:W-:Y:S01]  /*6800*/  FMUL.FTZ R71, R11.reuse, R71 ;  /* 0x000000470b477220 */ /* 0x040fe20000410000 */
[----:B------:R-:W-:Y:S02]  /*6810*/  HADD2.F32 R66, -RZ, R66.H0_H0 ;  /* 0x20000042ff427230 */ /* 0x000fe40000004100 */
[-C--:B------:R-:W-:Y:S01]  /*6820*/  FFMA.FTZ R11, R11, R70.reuse, -R72 ;  /* 0x000000460b0b7223 */ /* 0x080fe20000010848 */
[----:B------:R-:W-:Y:S01]  /*6830*/  FFMA.FTZ R12, R12, R70, R71 ;  /* 0x000000460c0c7223 */ /* 0x000fe20000010047 */
[----:B------:R-:W-:Y:S01]  /*6840*/  F2FP.SATFINITE.E4M3.F32.PACK_AB_MERGE_C R70, R68, R13, RZ ;  /* 0x0000000d4446723e */ /* 0x000fe200048070ff */
[----:B------:R-:W-:-:S02]  /*6850*/  HADD2.F32 R13, -RZ, R60.H1_H1 ;  /* 0x3000003cff0d7230 */ /* 0x000fc40000004100 */
[----:B------:R-:W-:Y:S01]  /*6860*/  HADD2.F32 R60, -RZ, R60.H0_H0 ;  /* 0x2000003cff3c7230 */ /* 0x000fe20000004100 */
[----:B------:R-:W-:Y:S02]  /*6870*/  F2FP.SATFINITE.E4M3.F32.PACK_AB_MERGE_C R62, R67, R62, R70 ;  /* 0x0000003e433e723e */ /* 0x000fe40004807046 */
[CC--:B------:R-:W-:Y:S01]  /*6880*/  FMUL.FTZ R71, R13.reuse, R69.reuse ;  /* 0x000000450d477220 */ /* 0x0c0fe20000410000 */
[----:B------:R-:W-:Y:S01]  /*6890*/  SHF.R.U32.HI R70, RZ, 0x18, R63 ;  /* 0x00000018ff467819 */ /* 0x000fe2000001163f */
[C---:B------:R-:W-:Y:S01]  /*68a0*/  FMUL.FTZ R68, R60.reuse, R69 ;  /* 0x000000453c447220 */ /* 0x040fe20000410000 */
[----:B------:R-:W-:Y:S01]  /*68b0*/  SHF.R.U32.HI R69, RZ, 0x10, R61 ;  /* 0x00000010ff457819 */ /* 0x000fe2000001163d */
[-C--:B------:R-:W-:Y:S01]  /*68c0*/  FFMA.FTZ R60, R60, R66.reuse, -R71 ;  /* 0x000000423c3c7223 */ /* 0x080fe20000010847 */
[----:B------:R-:W-:Y:S01]  /*68d0*/  SHF.R.U32.HI R71, RZ, 0x8, R61 ;  /* 0x00000008ff477819 */ /* 0x000fe2000001163d */
[----:B------:R-:W-:Y:S01]  /*68e0*/  FFMA.FTZ R13, R13, R66, R68 ;  /* 0x000000420d0d7223 */ /* 0x000fe20000010044 */
[----:B------:R-:W-:-:S02]  /*68f0*/  LOP3.LUT R66, R61, 0xff, RZ, 0xc0, !PT ;  /* 0x000000ff3d427812 */ /* 0x000fc400078ec0ff */
[----:B------:R-:W-:Y:S02]  /*6900*/  LOP3.LUT R61, R63, 0xff, RZ, 0xc0, !PT ;  /* 0x000000ff3f3d7812 */ /* 0x000fe400078ec0ff */
[--C-:B------:R-:W-:Y:S02]  /*6910*/  SHF.R.U32.HI R68, RZ, 0x8, R63.reuse ;  /* 0x00000008ff447819 */ /* 0x100fe4000001163f */
[----:B------:R-:W-:Y:S02]  /*6920*/  SHF.R.U32.HI R67, RZ, 0x10, R63 ;  /* 0x00000010ff437819 */ /* 0x000fe4000001163f */
[----:B------:R-:W-:Y:S01]  /*6930*/  PRMT R63, R70, 0x654, R61 ;  /* 0x00000654463f7816 */ /* 0x000fe2000000003d */
[----:B------:R-:W-:Y:S01]  /*6940*/  IMAD.SHL.U32 R61, R71, 0x100, RZ ;  /* 0x00000100473d7824 */ /* 0x000fe200078e00ff */
[----:B------:R-:W-:Y:S02]  /*6950*/  SHF.L.U32 R68, R68, 0x8, RZ ;  /* 0x0000000844447819 */ /* 0x000fe400000006ff */
[----:B------:R-:W-:-:S02]  /*6960*/  PRMT R66, R73, 0x654, R66 ;  /* 0x0000065449427816 */ /* 0x000fc40000000042 */
[----:B------:R-:W-:Y:S01]  /*6970*/  LOP3.LUT R63, R63, 0xff00, R68, 0xf8, !PT ;  /* 0x0000ff003f3f7812 */ /* 0x000fe200078ef844 */
[----:B------:R-:W-:Y:S01]  /*6980*/  IMAD.U32 R68, R67, 0x10000, RZ ;  /* 0x0001000043447824 */ /* 0x000fe200078e00ff */
[----:B------:R-:W-:Y:S01]  /*6990*/  LOP3.LUT R61, R66, 0xff00, R61, 0xf8, !PT ;  /* 0x0000ff00423d7812 */ /* 0x000fe200078ef83d */
[----:B------:R-:W-:Y:S01]  /*69a0*/  IMAD.U32 R66, R69, 0x10000, RZ ;  /* 0x0001000045427824 */ /* 0x000fe200078e00ff */
[----:B------:R-:W-:Y:S01]  /*69b0*/  F2FP.SATFINITE.E4M3.F32.PACK_AB_MERGE_C R11, R12, R11, RZ ;  /* 0x0000000b0c0b723e */ /* 0x000fe200048070ff */
[----:B------:R-:W-:Y:S01]  /*69c0*/  IMAD.MOV.U32 R67, RZ, RZ, R15 ;  /* 0x000000ffff437224 */ /* 0x000fe200078e000f */
[----:B------:R-:W-:Y:S02]  /*69d0*/  LOP3.LUT R63, R63, 0xff0000, R68, 0xf8, !PT ;  /* 0x00ff00003f3f7812 */ /* 0x000fe400078ef844 */
[----:B------:R-:W-:Y:S02]  /*69e0*/  LOP3.LUT R61, R61, 0xff0000, R66, 0xf8, !PT ;  /* 0x00ff00003d3d7812 */ /* 0x000fe400078ef842 */
[----:B------:R-:W-:-:S02]  /*69f0*/  F2FP.F16.E4M3.UNPACK_B R15, R67 ;  /* 0x00000043ff0f723e */ /* 0x000fc400020006ff */
[----:B------:R-:W-:Y:S02]  /*6a00*/  F2FP.F16.E4M3.UNPACK_B R71, R63.H1 ;  /* 0x0000003fff47723e */ /* 0x000fe400030006ff */
[----:B------:R-:W-:Y:S01]  /*6a10*/  F2FP.F16.E4M3.UNPACK_B R68, R61.H1 ;  /* 0x0000003dff44723e */ /* 0x000fe200030006ff */
[----:B------:R-:W-:Y:S01]  /*6a20*/  HADD2.F32 R69, -RZ, R15.H1_H1 ;  /* 0x3000000fff457230 */ /* 0x000fe20000004100 */
[----:B------:R-:W-:Y:S01]  /*6a30*/  F2FP.SATFINITE.E4M3.F32.PACK_AB_MERGE_C R12, R13, R60, R11 ;  /* 0x0000003c0d0c723e */ /* 0x000fe2000480700b */
[----:B------:R-:W-:Y:S02]  /*6a40*/  HADD2.F32 R66, -RZ, R71.H0_H0 ;  /* 0x20000047ff427230 */ /* 0x000fe40000004100 */
[----:B------:R-:W-:Y:S02]  /*6a50*/  HADD2.F32 R15, -RZ, R15.H0_H0 ;  /* 0x2000000fff0f7230 */ /* 0x000fe40000004100 */
[----:B------:R-:W-:Y:S02]  /*6a60*/  HADD2.F32 R70, -RZ, R68.H0_H0 ;  /* 0x20000044ff467230 */ /* 0x000fe40000004100 */
[----:B------:R-:W-:Y:S01]  /*6a70*/  FMUL.FTZ R72, R69, R66 ;  /* 0x0000004245487220 */ /* 0x000fe20000410000 */
[----:B------:R-:W-:-:S02]  /*6a80*/  HADD2.F32 R71, -RZ, R71.H1_H1 ;  /* 0x30000047ff477230 */ /* 0x000fc40000004100 */
[C---:B------:R-:W-:Y:S01]  /*6a90*/  FMUL.FTZ R74, R15.reuse, R66 ;  /* 0x000000420f4a7220 */ /* 0x040fe20000410000 */
[----:B------:R-:W-:Y:S02]  /*6aa0*/  HADD2.F32 R68, -RZ, R68.H1_H1 ;  /* 0x30000044ff447230 */ /* 0x000fe40000004100 */
[-C--:B------:R-:W-:Y:S01]  /*6ab0*/  FFMA.FTZ R66, R15, R70.reuse, -R72 ;  /* 0x000000460f427223 */ /* 0x080fe20000010848 */
[----:B------:R-:W-:Y:S01]  /*6ac0*/  F2FP.F16.E4M3.UNPACK_B R72, R63 ;  /* 0x0000003fff48723e */ /* 0x000fe200020006ff */
[----:B------:R-:W-:Y:S01]  /*6ad0*/  FFMA.FTZ R15, R69, R70, R74 ;  /* 0x00000046450f7223 */ /* 0x000fe2000001004a */
[----:B------:R-:W-:Y:S01]  /*6ae0*/  F2FP.F16.E4M3.UNPACK_B R69, R67.H1 ;  /* 0x00000043ff45723e */ /* 0x000fe200030006ff */
[----:B------:R-:W-:Y:S01]  /*6af0*/  IMAD.MOV.U32 R67, RZ, RZ, R14 ;  /* 0x000000ffff437224 */ /* 0x000fe200078e000e */
[----:B------:R-:W-:Y:S01]  /*6b00*/  F2FP.F16.E4M3.UNPACK_B R63, R61 ;  /* 0x0000003dff3f723e */ /* 0x000fe200020006ff */
[----:B------:R-:W-:Y:S02]  /*6b10*/  HADD2.F32 R61, -RZ, R72.H1_H1 ;  /* 0x30000048ff3d7230 */ /* 0x000fe40000004100 */
[----:B------:R-:W-:-:S02]  /*6b20*/  HADD2.F32 R70, -RZ, R69.H1_H1 ;  /* 0x30000045ff467230 */ /* 0x000fc40000004100 */
[----:B------:R-:W-:Y:S02]  /*6b30*/  HADD2.F32 R69, -RZ, R69.H0_H0 ;  /* 0x20000045ff457230 */ /* 0x000fe40000004100 */
[----:B------:R-:W-:Y:S02]  /*6b40*/  HADD2.F32 R72, -RZ, R72.H0_H0 ;  /* 0x20000048ff487230 */ /* 0x000fe40000004100 */
[-C--:B------:R-:W-:Y:S01]  /*6b50*/  FMUL.FTZ R14, R70, R71.reuse ;  /* 0x00000047460e7220 */ /* 0x080fe20000410000 */
[----:B------:R-:W-:Y:S02]  /*6b60*/  IMAD.MOV.U32 R13, RZ, RZ, R62 ;  /* 0x000000ffff0d7224 */ /* 0x000fe400078e003e */
[C---:B------:R-:W-:Y:S01]  /*6b70*/  FMUL.FTZ R71, R69.reuse, R71 ;  /* 0x0000004745477220 */ /* 0x040fe20000410000 */
[----:B------:R-:W-:-:S03]  /*6b80*/  FFMA.FTZ R14, R69, R68, -R14 ;  /* 0x00000044450e7223 */ /* 0x000fc6000001080e */
[----:B------:R-:W-:Y:S01]  /*6b90*/  FFMA.FTZ R69, R70, R68, R71 ;  /* 0x0000004446457223 */ /* 0x000fe20000010047 */
[-C--:B------:R-:W-:Y:S01]  /*6ba0*/  F2FP.F16.E4M3.UNPACK_B R68, R67.reuse.H1 ;  /* 0x00000043ff44723e */ /* 0x080fe200030006ff */
[--C-:B------:R-:W-:Y:S01]  /*6bb0*/  HADD2.F32 R71, -RZ, R63.reuse.H1_H1 ;  /* 0x3000003fff477230 */ /* 0x100fe20000004100 */
[----:B------:R-:W-:Y:S01]  /*6bc0*/  F2FP.F16.E4M3.UNPACK_B R67, R67 ;  /* 0x00000043ff43723e */ /* 0x000fe200020006ff */
[----:B------:R-:W-:Y:S01]  /*6bd0*/  HADD2.F32 R63, -RZ, R63.H0_H0 ;  /* 0x2000003fff3f7230 */ /* 0x000fe20000004100 */
[----:B------:R-:W-:Y:S01]  /*6be0*/  F2FP.SATFINITE.E4M3.F32.PACK_AB_MERGE_C R69, R69, R14, RZ ;  /* 0x0000000e4545723e */ /* 0x000fe200048070ff */
[--C-:B------:R-:W-:Y:S02]  /*6bf0*/  HADD2.F32 R70, -RZ, R68.reuse.H1_H1 ;  /* 0x30000044ff467230 */ /* 0x100fe40000004100 */
[----:B------:R-:W-:Y:S01]  /*6c00*/  HADD2.F32 R68, -RZ, R68.H0_H0 ;  /* 0x20000044ff447230 */ /* 0x000fe20000004100 */
[----:B------:R-:W-:Y:S02]  /*6c10*/  F2FP.SATFINITE.E4M3.F32.PACK_AB_MERGE_C R15, R15, R66, R69 ;  /* 0x000000420f0f723e */ /* 0x000fe40004807045 */
[----:B------:R-:W-:-:S02]  /*6c20*/  FMUL.FTZ R73, R70, R61 ;  /* 0x0000003d46497220 */ /* 0x000fc40000410000 */
        /* <DEDUP_REMOVED lines=11> */
.L_x_4320:
[----:B------:R-:W-:Y:S05]  /*6ce0*/  BSYNC B2 ;  /* 0x0000000000027941 */ /* 0x000fea0003800000 */
.L_x_4319:
[----:B------:R0:W-:Y:S02]  /*6cf0*/  ST.E.128 desc[UR50][R64.64], R12 ;  /* 0x0000000c40007985 */ /* 0x0001e4000c101d32 */
.L_x_4298:
[----:B------:R-:W-:Y:S05]  /*6d00*/  BSYNC B1 ;  /* 0x0000000000017941 */ /* 0x000fea0003800000 */
.L_x_4297:
[----:B------:R-:W-:-:S03]  /*6d10*/  UMOV UR4, 0xffffffff ;  /* 0xffffffff00047882 */ /* 0x000fc60000000000 */
[----:B------:R-:W-:Y:S05]  /*6d20*/  BRA.DIV UR4, `(.L_x_4321) ;  /* 0x00000292044c7947 */ /* 0x000fea000b800000 */
[----:B--2---:R-:W2:Y:S04]  /*6d30*/  SHFL.IDX PT, R119, R119, 0x1, 0x1e1f ;  /* 0x003e1f0077777f89 */ /* 0x004ea800000e0000 */
[----:B------:R-:W0:Y:S02]  /*6d40*/  SHFL.IDX PT, R120, R120, 0x1, 0x1e1f ;  /* 0x003e1f0078787f89 */ /* 0x000e2400000e0000 */
.L_x_4640:
[----:B------:R-:W-:Y:S05]  /*6d50*/  @P4 BRA `(.L_x_4322) ;  /* 0x0000009c00944947 */ /* 0x000fea0003800000 */
[----:B------:R-:W-:Y:S01]  /*6d60*/  ISETP.NE.AND P3, PT, R28, RZ, PT ;  /* 0x000000ff1c00720c */ /* 0x000fe20003f65270 */
[----:B------:R-:W-:-:S12]  /*6d70*/  BSSY B1, `(.L_x_4323) ;  /* 0x0000077000017945 */ /* 0x000fd80003800000 */
[----:B------:R-:W-:Y:S05]  /*6d80*/  @!P3 BRA `(.L_x_4324) ;  /* 0x0000000400d4b947 */ /* 0x000fea0003800000 */
[----:B0-----:R0:W0:Y:S01]  /*6d90*/  LDS.128 R12, [R88+0x26200] ;  /* 0x02620000580c7984 */ /* 0x0010220000000c00 */
[----:B------:R-:W-:Y:S01]  /*6da0*/  IADD3 R60, P3, R16, R120, RZ ;  /* 0x00000078103c7210 */ /* 0x000fe20007f7e0ff */
[----:B------:R-:W-:Y:S04]  /*6db0*/  BSSY B2, `(.L_x_4325) ;  /* 0x0000071000027945 */ /* 0x000fe80003800000 */
[----:B--2---:R-:W-:Y:S01]  /*6dc0*/  IMAD.X R61, R119, 0x1, R17, P3 ;  /* 0x00000001773d7824 */ /* 0x004fe200018e0611 */
        /* <DEDUP_REMOVED lines=8> */
[--C-:B------:R-:W-:Y:S01]  /*6e50*/  SHF.R.U32.HI R71, RZ, 0x18, R57.reuse ;  /* 0x00000018ff477819 */ /* 0x100fe20000011639 */
[----:B------:R-:W-:Y:S01]  /*6e60*/  HADD2.F32 R11, -RZ, R11.H0_H0 ;  /* 0x2000000bff0b7230 */ /* 0x000fe20000004100 */
[----:B------:R-:W-:Y:S01]  /*6e70*/  SHF.R.U32.HI R70, RZ, 0x8, R57 ;  /* 0x00000008ff467819 */ /* 0x000fe20000011639 */
        /* <DEDUP_REMOVED lines=29> */
[----:B------:R-:W-:Y:S01]  /*7050*/  SHF.R.U32.HI R69, RZ, 0x10, R57 ;  /* 0x00000010ff457819 */ /* 0x000fe20000011639 */
        /* <DEDUP_REMOVED lines=12> */
[----:B------:R-:W-:Y:S02]  /*7120*/  SHF.R.U32.HI R66, RZ, 0x8, R59 ;  /* 0x00000008ff427819 */ /* 0x000fe4000001163b */
[----:B------:R-:W-:Y:S02]  /*7130*/  PRMT R57, R68, 0x654, R57 ;  /* 0x0000065444397816 */ /* 0x000fe40000000039 */
[----:B------:R-:W-:Y:S02]  /*7140*/  SHF.L.U32 R66, R66, 0x8, RZ ;  /* 0x0000000842427819 */ /* 0x000fe400000006ff */
[----:B------:R-:W-:Y:S02]  /*7150*/  PRMT R64, R71, 0x654, R64 ;  /* 0x0000065447407816 */ /* 0x000fe40000000040 */
[----:B------:R-:W-:Y:S01]  /*7160*/  LOP3.LUT R59, R57, 0xff00, R66, 0xf8, !PT ;  /* 0x0000ff00393b7812 */ /* 0x000fe200078ef842 */
[----:B------:R-:W-:Y:S01]  /*7170*/  IMAD.U32 R66, R67, 0x10000, RZ ;  /* 0x0001000043427824 */ /* 0x000fe200078e00ff */
[----:B------:R-:W-:Y:S01]  /*7180*/  F2FP.SATFINITE.E4M3.F32.PACK_AB_MERGE_C R12, R65, R62, R58 ;  /* 0x0000003e410c723e */ /* 0x000fe2000480703a */
[----:B------:R-:W-:-:S03]  /*7190*/  IMAD.SHL.U32 R57, R70, 0x100, RZ ;  /* 0x0000010046397824 */ /* 0x000fc600078e00ff */
        /* <DEDUP_REMOVED lines=34> */
[----:B------:R-:W-:Y:S02]  /*73c0*/  HADD2.F32 R70, -RZ, R69.H1_H1 ;  /* 0x30000045ff467230 */ /* 0x000fe40000004100 */
[CC--:B------:R-:W-:Y:S01]  /*73d0*/  FMUL.FTZ R72, R68.reuse, R57.reuse ;  /* 0x0000003944487220 */ /* 0x0c0fe20000410000 */
[----:B------:R-:W-:Y:S02]  /*73e0*/  HADD2.F32 R71, -RZ, R71.H0_H0 ;  /* 0x20000047ff477230 */ /* 0x000fe40000004100 */
[C---:B------:R-:W-:Y:S01]  /*73f0*/  FMUL.FTZ R73, R59.reuse, R57 ;  /* 0x000000393b497220 */ /* 0x040fe20000410000 */
[----:B------:R-:W-:Y:S02]  /*7400*/  HADD2.F32 R69, -RZ, R69.H0_H0 ;  /* 0x20000045ff457230 */ /* 0x000fe40000004100 */
[-C--:B------:R-:W-:Y:S01]  /*7410*/  FFMA.FTZ R57, R59, R70.reuse, -R72 ;  /* 0x000000463b397223 */ /* 0x080fe20000010848 */
[--C-:B------:R-:W-:Y:S02]  /*7420*/  HADD2.F32 R59, -RZ, R66.reuse.H1_H1 ;  /* 0x30000042ff3b7230 */ /* 0x100fe40000004100 */
[----:B------:R-:W-:Y:S01]  /*7430*/  FFMA.FTZ R70, R68, R70, R73 ;  /* 0x0000004644467223 */ /* 0x000fe20000010049 */
[----:B------:R-:W-:Y:S01]  /*7440*/  HADD2.F32 R66, -RZ, R66.H0_H0 ;  /* 0x20000042ff427230 */ /* 0x000fe20000004100 */
[----:B------:R-:W-:Y:S01]  /*7450*/  F2FP.SATFINITE.E4M3.F32.PACK_AB_MERGE_C R15, R64, R15, R67 ;  /* 0x0000000f400f723e */ /* 0x000fe20004807043 */
[----:B------:R-:W-:-:S02]  /*7460*/  FMUL.FTZ R73, R59, R71 ;  /* 0x000000473b497220 */ /* 0x000fc40000410000 */
[----:B------:R-:W-:Y:S01]  /*7470*/  F2FP.SATFINITE.E4M3.F32.PACK_AB_MERGE_C R57, R70, R57, RZ ;  /* 0x000000394639723e */ /* 0x000fe200048070ff */
[C---:B------:R-:W-:Y:S01]  /*7480*/  FMUL.FTZ R68, R66.reuse, R71 ;  /* 0x0000004742447220 */ /* 0x040fe20000410000 */
[----:B------:R-:W-:-:S03]  /*7490*/  FFMA.FTZ R73, R66, R69, -R73 ;  /* 0x0000004542497223 */ /* 0x000fc60000010849 */
[----:B------:R-:W-:-:S05]  /*74a0*/  FFMA.FTZ R68, R59, R69, R68 ;  /* 0x000000453b447223 */ /* 0x000fca0000010044 */
[----:B------:R-:W-:-:S07]  /*74b0*/  F2FP.SATFINITE.E4M3.F32.PACK_AB_MERGE_C R14, R68, R73, R57 ;  /* 0x00000049440e723e */ /* 0x000fce0004807039 */
.L_x_4326:
[----:B------:R-:W-:Y:S05]  /*74c0*/  BSYNC B2 ;  /* 0x0000000000027941 */ /* 0x000fea0003800000 */
.L_x_4325:
[----:B0-----:R0:W-:Y:S02]  /*74d0*/  ST.E.128 desc[UR50][R60.64], R12 ;  /* 0x0000000c3c007985 */ /* 0x0011e4000c101d32 */
.L_x_4324:
[----:B------:R-:W-:Y:S05]  /*74e0*/  BSYNC B1 ;  /* 0x0000000000017941 */ /* 0x000fea0003800000 */
.L_x_4323:
[----:B------:R-:W-:Y:S01]  /*74f0*/  ISETP.NE.AND P3, PT, R29, RZ, PT ;  /* 0x000000ff1d00720c */ /* 0x000fe20003f65270 */
[----:B------:R-:W-:-:S12]  /*7500*/  BSSY B1, `(.L_x_4327) ;  /* 0x0000078000017945 */ /* 0x000fd80003800000 */
[----:B------:R-:W-:Y:S05]  /*7510*/  @!P3 BRA `(.L_x_4328) ;  /* 0x0000000400d8b947 */ /* 0x000fea0003800000 */
[----:B------:R-:W5:Y:S01]  /*7520*/  LDL R58, [R1+0xc] ;  /* 0x00000c00013a7983 */ /* 0x000f620000100800 */
[----:B----4-:R-:W-:Y:S01]  /*7530*/  IMAD.SHL.U32 R11, R226, 0x10, RZ ;  /* 0x00000010e20b7824 */ /* 0x010fe200078e00ff */
[----:B------:R-:W-:Y:S02]  /*7540*/  BSSY B2, `(.L_x_4329) ;  /* 0x0000072000027945 */ /* 0x000fe40003800000 */
[----:B0-----:R0:W4:Y:S02]  /*7550*/  LDS.128 R12, [R89+0x26200] ;  /* 0x02620000590c7984 */ /* 0x0011240000000c00 */
[----:B------:R-:W-:-:S04]  /*7560*/  IADD3 R56, P3, R11, R120, RZ ;  /* 0x000000780b387210 */ /* 0x000fc80007f7e0ff */
[----:B--2---:R-:W-:Y:S02]  /*7570*/  LEA.HI.X.SX32 R57, R11, R119, 0x1, P3 ;  /* 0x000000770b397211 */ /* 0x004fe400018f0eff */
[----:B-----5:R-:W-:-:S13]  /*7580*/  ISETP.GE.AND P3, PT, R58, R113, PT ;  /* 0x000000713a00720c */ /* 0x020fda0003f66270 */
[----:B0---4-:R-:W-:Y:S05]  /*7590*/  @P3 BRA `(.L_x_4330) ;  /* 0x0000000400b03947 */ /* 0x011fea0003800000 */
[----:B------:R-:W-:Y:S02]  /*75a0*/  SHF.R.U32.HI R61, RZ, 0x8, R53 ;  /* 0x00000008ff3d7819 */ /* 0x000fe40000011635 */
[----:B------:R-:W-:Y:S02]  /*75b0*/  LOP3.LUT R52, R55, 0xff, RZ, 0xc0, !PT ;  /* 0x000000ff37347812 */ /* 0x000fe400078ec0ff */
[--C-:B------:R-:W-:Y:S02]  /*75c0*/  SHF.R.U32.HI R59, RZ, 0x18, R55.reuse ;  /* 0x00000018ff3b7819 */ /* 0x100fe40000011637 */
[----:B------:R-:W-:Y:S02]  /*75d0*/  SHF.R.U32.HI R54, RZ, 0x8, R55 ;  /* 0x00000008ff367819 */ /* 0x000fe40000011637 */
[----:B------:R-:W-:Y:S02]  /*75e0*/  LOP3.LUT R11, R53, 0xff, RZ, 0xc0, !PT ;  /* 0x000000ff350b7812 */ /* 0x000fe400078ec0ff */
[----:B------:R-:W-:-:S02]  /*75f0*/  SHF.R.U32.HI R60, RZ, 0x18, R53 ;  /* 0x00000018ff3c7819 */ /* 0x000fc40000011635 */
[----:B------:R-:W-:Y:S01]  /*7600*/  SHF.R.U32.HI R62, RZ, 0x10, R53 ;  /* 0x00000010ff3e7819 */ /* 0x000fe20000011635 */
[----:B------:R-:W-:Y:S01]  /*7610*/  IMAD.MOV.U32 R53, RZ, RZ, R12 ;  /* 0x000000ffff357224 */ /* 0x000fe200078e000c */
[----:B------:R-:W-:Y:S01]  /*7620*/  PRMT R59, R59, 0x654, R52 ;  /* 0x000006543b3b7816 */ /* 0x000fe20000000034 */
[----:B------:R-:W-:Y:S01]  /*7630*/  IMAD.SHL.U32 R52, R61, 0x100, RZ ;  /* 0x000001003d347824 */ /* 0x000fe200078e00ff */
[----:B------:R-:W-:Y:S02]  /*7640*/  SHF.R.U32.HI R58, RZ, 0x10, R55 ;  /* 0x00000010ff3a7819 */ /* 0x000fe40000011637 */
[----:B------:R-:W-:Y:S02]  /*7650*/  SHF.L.U32 R54, R54, 0x8, RZ ;  /* 0x0000000836367819 */ /* 0x000fe400000006ff */
[----:B------:R-:W-:Y:S01]  /*7660*/  PRMT R55, R60, 0x654, R11 ;  /* 0x000006543c377816 */ /* 0x000fe2000000000b */
[----:B------:R-:W-:Y:S01]  /*7670*/  IMAD.MOV.U32 R11, RZ, RZ, R13 ;  /* 0x000000ffff0b7224 */ /* 0x000fe200078e000d */
[----:B------:R-:W-:Y:S01]  /*7680*/  LOP3.LUT R59, R59, 0xff00, R54, 0xf8, !PT ;  /* 0x0000ff003b3b7812 */ /* 0x000fe200078ef836 */
[----:B------:R-:W-:Y:S01]  /*7690*/  IMAD.U32 R13, R62, 0x10000, RZ ;  /* 0x000100003e0d7824 */ /* 0x000fe200078e00ff */
[----:B------:R-:W-:Y:S01]  /*76a0*/  LOP3.LUT R52, R55, 0xff00, R52, 0xf8, !PT ;  /* 0x0000ff0037347812 */ /* 0x000fe200078ef834 */
[----:B------:R-:W-:Y:S01]  /*76b0*/  IMAD.U32 R54, R58, 0x10000, RZ ;  /* 0x000100003a367824 */ /* 0x000fe200078e00ff */
[----:B------:R-:W-:-:S02]  /*76c0*/  F2FP.F16.E4M3.UNPACK_B R55, R139.H1 ;  /* 0x0000008bff37723e */ /* 0x000fc400030006ff */
        /* <DEDUP_REMOVED lines=20> */
[----:B------:R-:W-:-:S02]  /*7810*/  F2FP.F16.E4M3.UNPACK_B R54, R53.H1 ;  /* 0x00000035ff36723e */ /* 0x000fc400030006ff */
[-C--:B------:R-:W-:Y:S01]  /*7820*/  FFMA.FTZ R63, R55, R59.reuse, -R62 ;  /* 0x0000003b373f7223 */ /* 0x080fe2000001083e */
[----:B------:R-:W-:Y:S01]  /*7830*/  FFMA.FTZ R66, R58, R59, R65 ;  /* 0x0000003b3a427223 */ /* 0x000fe20000010041 */
[----:B------:R-:W-:Y:S01]  /*7840*/  HADD2.F32 R62, -RZ, R139.H1_H1 ;  /* 0x3000008bff3e7230 */ /* 0x000fe20000004100 */
[----:B------:R-:W-:Y:S01]  /*7850*/  F2FP.F16.E4M3.UNPACK_B R137, R137 ;  /* 0x00000089ff89723e */ /* 0x000fe200020006ff */
[--C-:B------:R-:W-:Y:S01]  /*7860*/  HADD2.F32 R59, -RZ, R54.reuse.H1_H1 ;  /* 0x30000036ff3b7230 */ /* 0x100fe20000004100 */
[----:B------:R-:W-:Y:S01]  /*7870*/  F2FP.F16.E4M3.UNPACK_B R53, R53 ;  /* 0x00000035ff35723e */ /* 0x000fe200020006ff */
[----:B------:R-:W-:Y:S02]  /*7880*/  HADD2.F32 R55, -RZ, R54.H0_H0 ;  /* 0x20000036ff377230 */ /* 0x000fe40000004100 */
[----:B------:R-:W-:Y:S02]  /*7890*/  HADD2.F32 R60, -RZ, R137.H1_H1 ;  /* 0x30000089ff3c7230 */ /* 0x000fe40000004100 */
[----:B------:R-:W-:Y:S01]  /*78a0*/  FMUL.FTZ R64, R59, R62 ;  /* 0x0000003e3b407220 */ /* 0x000fe20000410000 */
[----:B------:R-:W-:-:S02]  /*78b0*/  HADD2.F32 R139, -RZ, R139.H0_H0 ;  /* 0x2000008bff8b7230 */ /* 0x000fc40000004100 */
[C---:B------:R-:W-:Y:S01]  /*78c0*/  FMUL.FTZ R62, R55.reuse, R62 ;  /* 0x0000003e373e7220 */ /* 0x040fe20000410000 */
[--C-:B------:R-:W-:Y:S02]  /*78d0*/  HADD2.F32 R58, -RZ, R53.reuse.H1_H1 ;  /* 0x30000035ff3a7230 */ /* 0x100fe40000004100 */
[-C--:B------:R-:W-:Y:S01]  /*78e0*/  FFMA.FTZ R64, R55, R60.reuse, -R64 ;  /* 0x0000003c37407223 */ /* 0x080fe20000010840 */
[----:B------:R-:W-:Y:S02]  /*78f0*/  HADD2.F32 R54, -RZ, R53.H0_H0 ;  /* 0x20000035ff367230 */ /* 0x000fe40000004100 */
[----:B------:R-:W-:Y:S01]  /*7900*/  FFMA.FTZ R61, R59, R60, R62 ;  /* 0x0000003c3b3d7223 */ /* 0x000fe2000001003e */
[----:B------:R-:W-:Y:S01]  /*7910*/  HADD2.F32 R137, -RZ, R137.H0_H0 ;  /* 0x20000089ff897230 */ /* 0x000fe20000004100 */
[----:B------:R-:W-:Y:S01]  /*7920*/  F2FP.F16.E4M3.UNPACK_B R59, R15.H1 ;  /* 0x0000000fff3b723e */ /* 0x000fe200030006ff */
[-C--:B------:R-:W-:Y:S01]  /*7930*/  FMUL.FTZ R53, R58, R139.reuse ;  /* 0x0000008b3a357220 */ /* 0x080fe20000410000 */
[----:B------:R-:W-:Y:S01]  /*7940*/  F2FP.F16.E4M3.UNPACK_B R62, R52.H1 ;  /* 0x00000034ff3e723e */ /* 0x000fe200030006ff */
[----:B------:R-:W-:Y:S01]  /*7950*/  FMUL.FTZ R139, R54, R139 ;  /* 0x0000008b368b7220 */ /* 0x000fe20000410000 */
[----:B------:R-:W-:Y:S01]  /*7960*/  F2FP.SATFINITE.E4M3.F32.PACK_AB_MERGE_C R55, R66, R63, RZ ;  /* 0x0000003f4237723e */ /* 0x000fe200048070ff */
[----:B------:R-:W-:Y:S01]  /*7970*/  FFMA.FTZ R53, R54, R137, -R53 ;  /* 0x0000008936357223 */ /* 0x000fe20000010835 */
[--C-:B------:R-:W-:Y:S01]  /*7980*/  HADD2.F32 R65, -RZ, R59.reuse.H0_H0 ;  /* 0x2000003bff417230 */ /* 0x100fe20000004100 */
[----:B------:R-:W-:Y:S01]  /*7990*/  F2FP.SATFINITE.E4M3.F32.PACK_AB_MERGE_C R54, R61, R64, RZ ;  /* 0x000000403d36723e */ /* 0x000fe200048070ff */
[----:B------:R-:W-:Y:S01]  /*79a0*/  HADD2.F32 R66, -RZ, R59.H1_H1 ;  /* 0x3000003bff427230 */ /* 0x000fe20000004100 */
[----:B------:R-:W-:Y:S01]  /*79b0*/  F2FP.F16.E4M3.UNPACK_B R59, R13.H1 ;  /* 0x0000000dff3b723e */ /* 0x000fe200030006ff */
[----:B------:R-:W-:Y:S01]  /*79c0*/  HADD2.F32 R67, -RZ, R62.H1_H1 ;  /* 0x3000003eff437230 */ /* 0x000fe20000004100 */
[----:B------:R-:W-:Y:S01]  /*79d0*/  F2FP.F16.E4M3.UNPACK_B R60, R14.H1 ;  /* 0x0000000eff3c723e */ /* 0x000fe200030006ff */
[----:B------:R-:W-:Y:S01]  /*79e0*/  FFMA.FTZ R58, R58, R137, R139 ;  /* 0x000000893a3a7223 */ /* 0x000fe2000001008b */
        /* <DEDUP_REMOVED lines=9> */
[----:B------:R-:W-:Y:S01]  /*7a80*/  HADD2.F32 R67, -RZ, R52.H1_H1 ;  /* 0x30000034ff437230 */ /* 0x000fe20000004100 */
[----:B------:R-:W-:Y:S01]  /*7a90*/  F2FP.F16.E4M3.UNPACK_B R14, R14 ;  /* 0x0000000eff0e723e */ /* 0x000fe200020006ff */
[----:B------:R-:W-:Y:S01]  /*7aa0*/  FMUL.FTZ R70, R64, R69 ;  /* 0x0000004540467220 */ /* 0x000fe20000410000 */
[----:B------:R-:W-:Y:S01]  /*7ab0*/  F2FP.F16.E4M3.UNPACK_B R65, R15 ;  /* 0x0000000fff41723e */ /* 0x000fe200020006ff */
[----:B------:R-:W-:Y:S01]  /*7ac0*/  FFMA.FTZ R60, R66, R68, R71 ;  /* 0x00000044423c7223 */ /* 0x000fe20000010047 */
[----:B------:R-:W-:-:S02]  /*7ad0*/  HADD2.F32 R66, -RZ, R62.H0_H0 ;  /* 0x2000003eff427230 */ /* 0x000fc40000004100 */
[C---:B------:R-:W-:Y:S01]  /*7ae0*/  FMUL.FTZ R69, R63.reuse, R69 ;  /* 0x000000453f457220 */ /* 0x040fe20000410000 */
[----:B------:R-:W-:Y:S01]  /*7af0*/  FFMA.FTZ R15, R63, R67, -R70 ;  /* 0x000000433f0f7223 */ /* 0x000fe20000010846 */
[--C-:B------:R-:W-:Y:S01]  /*7b00*/  HADD2.F32 R62, -RZ, R14.reuse.H0_H0 ;  /* 0x2000000eff3e7230 */ /* 0x100fe20000004100 */
[----:B------:R-:W-:Y:S01]  /*7b10*/  F2FP.SATFINITE.E4M3.F32.PACK_AB_MERGE_C R60, R60, R13, RZ ;  /* 0x0000000d3c3c723e */ /* 0x000fe200048070ff */
[----:B------:R-:W-:Y:S02]  /*7b20*/  HADD2.F32 R63, -RZ, R65.H0_H0 ;  /* 0x20000041ff3f7230 */ /* 0x000fe40000004100 */
[----:B------:R-:W-:Y:S01]  /*7b30*/  FFMA.FTZ R68, R64, R67, R69 ;  /* 0x0000004340447223 */ /* 0x000fe20000010045 */
[----:B------:R-:W-:Y:S01]  /*7b40*/  HADD2.F32 R14, -RZ, R14.H1_H1 ;  /* 0x3000000eff0e7230 */ /* 0x000fe20000004100 */
[----:B------:R-:W-:Y:S01]  /*7b50*/  F2FP.SATFINITE.E4M3.F32.PACK_AB_MERGE_C R13, R12, R11, R55 ;  /* 0x0000000b0c0d723e */ /* 0x000fe20004807037 */
[----:B------:R-:W-:Y:S01]  /*7b60*/  HADD2.F32 R61, -RZ, R61.H0_H0 ;  /* 0x2000003dff3d7230 */ /* 0x000fe20000004100 */
[----:B------:R-:W-:Y:S01]  /*7b70*/  F2FP.SATFINITE.E4M3.F32.PACK_AB_MERGE_C R12, R58, R53, R54 ;  /* 0x000000353a0c723e */ /* 0x000fe20004807036 */
[----:B------:R-:W-:Y:S01]  /*7b80*/  HADD2.F32 R65, -RZ, R65.H1_H1 ;  /* 0x30000041ff417230 */ /* 0x000fe20000004100 */
[----:B------:R-:W-:Y:S01]  /*7b90*/  F2FP.SATFINITE.E4M3.F32.PACK_AB_MERGE_C R15, R68, R15, RZ ;  /* 0x0000000f440f723e */ /* 0x000fe200048070ff */
[----:B------:R-:W-:-:S02]  /*7ba0*/  HADD2.F32 R64, -RZ, R59.H0_H0 ;  /* 0x2000003bff407230 */ /* 0x000fc40000004100 */
[-C--:B------:R-:W-:Y:S01]  /*7bb0*/  FMUL.FTZ R67, R14, R61.reuse ;  /* 0x0000003d0e437220 */ /* 0x080fe20000410000 */
[----:B------:R-:W-:Y:S02]  /*7bc0*/  HADD2.F32 R59, -RZ, R52.H0_H0 ;  /* 0x20000034ff3b7230 */ /* 0x000fe40000004100 */
[-C--:B------:R-:W-:Y:S01]  /*7bd0*/  FMUL.FTZ R52, R65, R66.reuse ;  /* 0x0000004241347220 */ /* 0x080fe20000410000 */
[C---:B------:R-:W-:Y:S01]  /*7be0*/  FMUL.FTZ R61, R62.reuse, R61 ;  /* 0x0000003d3e3d7220 */ /* 0x040fe20000410000 */
[C---:B------:R-:W-:Y:S01]  /*7bf0*/  FMUL.FTZ R66, R63.reuse, R66 ;  /* 0x000000423f427220 */ /* 0x040fe20000410000 */
[-C--:B------:R-:W-:Y:S02]  /*7c00*/  FFMA.FTZ R67, R62, R59.reuse, -R67 ;  /* 0x0000003b3e437223 */ /* 0x080fe40000010843 */
[----:B------:R-:W-:Y:S01]  /*7c10*/  FFMA.FTZ R14, R14, R59, R61 ;  /* 0x0000003b0e0e7223 */ /* 0x000fe2000001003d */
[-C--:B------:R-:W-:Y:S01]  /*7c20*/  FFMA.FTZ R52, R63, R64.reuse, -R52 ;  /* 0x000000403f347223 */ /* 0x080fe20000010834 */
[----:B------:R-:W-:-:S03]  /*7c30*/  FFMA.FTZ R65, R65, R64, R66 ;  /* 0x0000004041417223 */ /* 0x000fc60000010042 */
[----:B------:R-:W-:Y:S02]  /*7c40*/  F2FP.SATFINITE.E4M3.F32.PACK_AB_MERGE_C R14, R14, R67, R15 ;  /* 0x000000430e0e723e */ /* 0x000fe4000480700f */
[----:B------:R-:W-:-:S07]  /*7c50*/  F2FP.SATFINITE.E4M3.F32.PACK_AB_MERGE_C R15, R65, R52, R60 ;  /* 0x00000034410f723e */ /* 0x000fce000480703c */
.L_x_4330:
[----:B------:R-:W-:Y:S05]  /*7c60*/  BSYNC B2 ;  /* 0x0000000000027941 */ /* 0x000fea0003800000 */
.L_x_4329:
[----:B------:R0:W-:Y:S02]  /*7c70*/  ST.E.128 desc[UR50][R56.64], R12 ;  /* 0x0000000c38007985 */ /* 0x0001e4000c101d32 */
.L_x_4328:
[----:B------:R-:W-:Y:S05]  /*7c80*/  BSYNC B1 ;  /* 0x0000000000017941 */ /* 0x000fea0003800000 */
.L_x_4327:
        /* <DEDUP_REMOVED lines=21> */
[----:B------:R-:W-:Y:S02]  /*7de0*/  PRMT R48, R48, 0x654, R11 ;  /* 0x0000065430307816 */ /* 0x000fe4000000000b */
[----:B------:R-:W-:Y:S01]  /*7df0*/  PRMT R50, R50, 0x654, R49 ;  /* 0x0000065432327816 */ /* 0x000fe20000000031 */
[----:B------:R-:W-:Y:S01]  /*7e00*/  IMAD.MOV.U32 R49, RZ, RZ, R12 ;  /* 0x000000ffff317224 */ /* 0x000fe200078e000c */
[----:B------:R-:W-:Y:S02]  /*7e10*/  MOV R11, R13 ;  /* 0x0000000d000b7202 */ /* 0x000fe40000000f00 */
        /* <DEDUP_REMOVED lines=94> */
.L_x_4334:
[----:B------:R-:W-:Y:S05]  /*8400*/  BSYNC B2 ;  /* 0x0000000000027941 */ /* 0x000fea0003800000 */
.L_x_4333:
[----:B------:R0:W-:Y:S02]  /*8410*/  ST.E.128 desc[UR50][R52.64], R12 ;  /* 0x0000000c34007985 */ /* 0x0001e4000c101d32 */
.L_x_4332:
[----:B------:R-:W-:Y:S05]  /*8420*/  BSYNC B1 ;  /* 0x0000000000017941 */ /* 0x000fea0003800000 */
.L_x_4331:
[----:B------:R-:W-:Y:S01]  /*8430*/  ISETP.NE.AND P3, PT, R31, RZ, PT ;  /* 0x000000ff1f00720c */ /* 0x000fe20003f65270 */
[----:B------:R-:W-:-:S12]  /*8440*/  BSSY B1, `(.L_x_4335) ;  /* 0x0000078000017945 */ /* 0x000fd80003800000 */
[----:B------:R-:W-:Y:S05]  /*8450*/  @!P3 BRA `(.L_x_4336) ;  /* 0x0000000400d8b947 */ /* 0x000fea0003800000 */
[----:B0-----:R-:W2:Y:S04]  /*8460*/  LDL R12, [R1] ;  /* 0x00000000010c7983 */ /* 0x001ea80000100800 */
[----:B----4-:R-:W4:Y:S01]  /*8470*/  LDL R11, [R1+0x18] ;  /* 0x00001800010b7983 */ /* 0x010f220000100800 */
[----:B------:R-:W-:Y:S01]  /*8480*/  IADD3 R48, P3, R23, R120, RZ ;  /* 0x0000007817307210 */ /* 0x000fe20007f7e0ff */
[----:B------:R-:W-:Y:S04]  /*8490*/  BSSY B2, `(.L_x_4337) ;  /* 0x0000071000027945 */ /* 0x000fe80003800000 */
[----:B--2---:R-:W-:-:S02]  /*84a0*/  IMAD.X R49, R119, 0x1, R12, P3 ;  /* 0x0000000177317824 */ /* 0x004fc400018e060c */
[----:B------:R0:W2:Y:S01]  /*84b0*/  LDS.128 R12, [R89+0x28a00] ;  /* 0x028a0000590c7984 */ /* 0x0000a20000000c00 */
[----:B----4-:R-:W-:-:S13]  /*84c0*/  ISETP.GE.AND P3, PT, R11, R113, PT ;  /* 0x000000710b00720c */ /* 0x010fda0003f66270 */
[----:B0-----:R-:W-:Y:S05]  /*84d0*/  @P3 BRA `(.L_x_4338) ;  /* 0x0000000400b03947 */ /* 0x001fea0003800000 */
[----:B------:R-:W-:Y:S02]  /*84e0*/  SHF.R.U32.HI R53, RZ, 0x8, R45 ;  /* 0x00000008ff357819 */ /* 0x000fe4000001162d */
[----:B------:R-:W-:Y:S02]  /*84f0*/  LOP3.LUT R44, R47, 0xff, RZ, 0xc0, !PT ;  /* 0x000000ff2f2c7812 */ /* 0x000fe400078ec0ff */
[----:B------:R-:W-:Y:S02]  /*8500*/  SHF.R.U32.HI R51, RZ, 0x18, R47 ;  /* 0x00000018ff337819 */ /* 0x000fe4000001162f */
[----:B------:R-:W-:Y:S02]  /*8510*/  LOP3.LUT R11, R45, 0xff, RZ, 0xc0, !PT ;  /* 0x000000ff2d0b7812 */ /* 0x000fe400078ec0ff */
[----:B------:R-:W-:Y:S02]  /*8520*/  SHF.R.U32.HI R52, RZ, 0x18, R45 ;  /* 0x00000018ff347819 */ /* 0x000fe4000001162d */
[----:B------:R-:W-:-:S02]  /*8530*/  SHF.R.U32.HI R46, RZ, 0x8, R47 ;  /* 0x00000008ff2e7819 */ /* 0x000fc4000001162f */
[----:B------:R-:W-:Y:S02]  /*8540*/  SHF.R.U32.HI R50, RZ, 0x10, R47 ;  /* 0x00000010ff327819 */ /* 0x000fe4000001162f */
[----:B------:R-:W-:Y:S01]  /*8550*/  PRMT R51, R51, 0x654, R44 ;  /* 0x0000065433337816 */ /* 0x000fe2000000002c */
[----:B------:R-:W-:Y:S01]  /*8560*/  IMAD.SHL.U32 R44, R53, 0x100, RZ ;  /* 0x00000100352c7824 */ /* 0x000fe200078e00ff */
[----:B------:R-:W-:Y:S01]  /*8570*/  PRMT R47, R52, 0x654, R11 ;  /* 0x00000654342f7816 */ /* 0x000fe2000000000b */
[----:B------:R-:W-:Y:S01]  /*8580*/  IMAD.SHL.U32 R46, R46, 0x100, RZ ;  /* 0x000001002e2e7824 */ /* 0x000fe200078e00ff */
[----:B------:R-:W-:Y:S01]  /*8590*/  SHF.R.U32.HI R54, RZ, 0x10, R45 ;  /* 0x00000010ff367819 */ /* 0x000fe2000001162d */
[----:B--2---:R-:W-:Y:S01]  /*85a0*/  IMAD.MOV.U32 R11, RZ, RZ, R13 ;  /* 0x000000ffff0b7224 */ /* 0x004fe200078e000d */
[----:B------:R-:W-:Y:S01]  /*85b0*/  LOP3.LUT R47, R47, 0xff00, R44, 0xf8, !PT ;  /* 0x0000ff002f2f7812 */ /* 0x000fe200078ef82c */
[----:B------:R-:W-:Y:S01]  /*85c0*/  IMAD.U32 R13, R50, 0x10000, RZ ;  /* 0x00010000320d7824 */ /* 0x000fe200078e00ff */
[----:B------:R-:W-:-:S02]  /*85d0*/  LOP3.LUT R46, R51, 0xff00, R46, 0xf8, !PT ;  /* 0x0000ff00332e7812 */ /* 0x000fc400078ef82e */
[----:B------:R-:W-:Y:S02]  /*85e0*/  F2FP.F16.E4M3.UNPACK_B R50, R134.H1 ;  /* 0x00000086ff32723e */ /* 0x000fe400030006ff */
[----:B------:R-:W-:Y:S02]  /*85f0*/  F2FP.F16.E4M3.UNPACK_B R44, R11 ;  /* 0x0000000bff2c723e */ /* 0x000fe400020006ff */
[----:B------:R-:W-:Y:S01]  /*8600*/  MOV R45, R12 ;  /* 0x0000000c002d7202 */ /* 0x000fe20000000f00 */
[----:B------:R-:W-:Y:S01]  /*8610*/  IMAD.U32 R12, R54, 0x10000, RZ ;  /* 0x00010000360c7824 */ /* 0x000fe200078e00ff */
[----:B------:R-:W-:Y:S01]  /*8620*/  LOP3.LUT R13, R46, 0xff0000, R13, 0xf8, !PT ;  /* 0x00ff00002e0d7812 */ /* 0x000fe200078ef80d */
[----:B------:R-:W-:Y:S01]  /*8630*/  HADD2.F32 R55, -RZ, R50.H0_H0 ;  /* 0x20000032ff377230 */ /* 0x000fe20000004100 */
[----:B------:R-:W-:Y:S01]  /*8640*/  F2FP.F16.E4M3.UNPACK_B R51, R133.H1 ;  /* 0x00000085ff33723e */ /* 0x000fe200030006ff */
[--C-:B------:R-:W-:Y:S01]  /*8650*/  HADD2.F32 R46, -RZ, R44.reuse.H1_H1 ;  /* 0x3000002cff2e7230 */ /* 0x100fe20000004100 */
[----:B------:R-:W-:Y:S01]  /*8660*/  F2FP.F16.E4M3.UNPACK_B R11, R11.H1 ;  /* 0x0000000bff0b723e */ /* 0x000fe200030006ff */
[----:B------:R-:W-:Y:S01]  /*8670*/  HADD2.F32 R44, -RZ, R44.H0_H0 ;  /* 0x2000002cff2c7230 */ /* 0x000fe20000004100 */
[----:B------:R-:W-:Y:S01]  /*8680*/  LOP3.LUT R12, R47, 0xff0000, R12, 0xf8, !PT ;  /* 0x00ff00002f0c7812 */ /* 0x000fe200078ef80c */
[----:B------:R-:W-:-:S02]  /*8690*/  HADD2.F32 R53, -RZ, R51.H0_H0 ;  /* 0x20000033ff357230 */ /* 0x000fc40000004100 */
[-C--:B------:R-:W-:Y:S01]  /*86a0*/  FMUL.FTZ R57, R46, R55.reuse ;  /* 0x000000372e397220 */ /* 0x080fe20000410000 */
[----:B------:R-:W-:Y:S02]  /*86b0*/  HADD2.F32 R52, -RZ, R50.H1_H1 ;  /* 0x30000032ff347230 */ /* 0x000fe40000004100 */
        /* <DEDUP_REMOVED lines=36> */
[----:B------:R-:W-:Y:S01]  /*8900*/  F2FP.F16.E4M3.UNPACK_B R55, R12.H1 ;  /* 0x0000000cff37723e */ /* 0x000fe200030006ff */
[----:B------:R-:W-:Y:S01]  /*8910*/  HADD2.F32 R52, -RZ, R52.H1_H1 ;  /* 0x30000034ff347230 */ /* 0x000fe20000004100 */
[----:B------:R-:W-:Y:S01]  /*8920*/  F2FP.F16.E4M3.UNPACK_B R51, R14.H1 ;  /* 0x0000000eff33723e */ /* 0x000fe200030006ff */
[----:B------:R-:W-:Y:S01]  /*8930*/  HADD2.F32 R58, -RZ, R58.H0_H0 ;  /* 0x2000003aff3a7230 */ /* 0x000fe20000004100 */
[----:B------:R-:W-:Y:S01]  /*8940*/  F2FP.F16.E4M3.UNPACK_B R57, R13 ;  /* 0x0000000dff39723e */ /* 0x000fe200020006ff */
[----:B------:R-:W-:Y:S01]  /*8950*/  HADD2.F32 R56, -RZ, R55.H1_H1 ;  /* 0x30000037ff387230 */ /* 0x000fe20000004100 */
[----:B------:R-:W-:Y:S01]  /*8960*/  F2FP.F16.E4M3.UNPACK_B R54, R12 ;  /* 0x0000000cff36723e */ /* 0x000fe200020006ff */
[----:B------:R-:W-:-:S02]  /*8970*/  HADD2.F32 R13, -RZ, R51.H1_H1 ;  /* 0x30000033ff0d7230 */ /* 0x000fc40000004100 */
[CC--:B------:R-:W-:Y:S01]  /*8980*/  FMUL.FTZ R12, R52.reuse, R59.reuse ;  /* 0x0000003b340c7220 */ /* 0x0c0fe20000410000 */
[----:B------:R-:W-:Y:S02]  /*8990*/  HADD2.F32 R60, -RZ, R57.H1_H1 ;  /* 0x30000039ff3c7230 */ /* 0x000fe40000004100 */
[C---:B------:R-:W-:Y:S01]  /*89a0*/  FMUL.FTZ R59, R53.reuse, R59 ;  /* 0x0000003b353b7220 */ /* 0x040fe20000410000 */
[----:B------:R-:W-:Y:S02]  /*89b0*/  HADD2.F32 R51, -RZ, R51.H0_H0 ;  /* 0x20000033ff337230 */ /* 0x000fe40000004100 */
[----:B------:R-:W-:Y:S01]  /*89c0*/  FFMA.FTZ R61, R53, R56, -R12 ;  /* 0x00000038353d7223 */ /* 0x000fe2000001080c */
[----:B------:R-:W-:Y:S02]  /*89d0*/  HADD2.F32 R12, -RZ, R54.H1_H1 ;  /* 0x30000036ff0c7230 */ /* 0x000fe40000004100 */
[-C--:B------:R-:W-:Y:S01]  /*89e0*/  FMUL.FTZ R62, R13, R60.reuse ;  /* 0x0000003c0d3e7220 */ /* 0x080fe20000410000 */
[----:B------:R-:W-:Y:S01]  /*89f0*/  F2FP.F16.E4M3.UNPACK_B R15, R15 ;  /* 0x0000000fff0f723e */ /* 0x000fe200020006ff */
[C---:B------:R-:W-:Y:S01]  /*8a00*/  FMUL.FTZ R60, R51.reuse, R60 ;  /* 0x0000003c333c7220 */ /* 0x040fe20000410000 */
[----:B------:R-:W-:Y:S01]  /*8a10*/  F2FP.F16.E4M3.UNPACK_B R14, R14 ;  /* 0x0000000eff0e723e */ /* 0x000fe200020006ff */
[----:B------:R-:W-:Y:S01]  /*8a20*/  FFMA.FTZ R56, R52, R56, R59 ;  /* 0x0000003834387223 */ /* 0x000fe2000001003b */
[-C--:B------:R-:W-:Y:S01]  /*8a30*/  FFMA.FTZ R62, R51, R12.reuse, -R62 ;  /* 0x0000000c333e7223 */ /* 0x080fe2000001083e */
[----:B------:R-:W-:Y:S01]  /*8a40*/  FFMA.FTZ R59, R13, R12, R60 ;  /* 0x0000000c0d3b7223 */ /* 0x000fe2000001003c */
[----:B------:R-:W-:-:S02]  /*8a50*/  HADD2.F32 R13, -RZ, R15.H0_H0 ;  /* 0x2000000fff0d7230 */ /* 0x000fc40000004100 */
[--C-:B------:R-:W-:Y:S01]  /*8a60*/  HADD2.F32 R12, -RZ, R14.reuse.H0_H0 ;  /* 0x2000000eff0c7230 */ /* 0x100fe20000004100 */
[----:B------:R-:W-:Y:S01]  /*8a70*/  F2FP.SATFINITE.E4M3.F32.PACK_AB_MERGE_C R56, R56, R61, RZ ;  /* 0x0000003d3838723e */ /* 0x000fe200048070ff */
[----:B------:R-:W-:Y:S01]  /*8a80*/  HADD2.F32 R15, -RZ, R15.H1_H1 ;  /* 0x3000000fff0f7230 */ /* 0x000fe20000004100 */
[----:B------:R-:W-:Y:S01]  /*8a90*/  F2FP.SATFINITE.E4M3.F32.PACK_AB_MERGE_C R59, R59, R62, RZ ;  /* 0x0000003e3b3b723e */ /* 0x000fe200048070ff */
[----:B------:R-:W-:Y:S02]  /*8aa0*/  HADD2.F32 R14, -RZ, R14.H1_H1 ;  /* 0x3000000eff0e7230 */ /* 0x000fe40000004100 */
[----:B------:R-:W-:Y:S02]  /*8ab0*/  HADD2.F32 R57, -RZ, R57.H0_H0 ;  /* 0x20000039ff397230 */ /* 0x000fe40000004100 */
[----:B------:R-:W-:Y:S02]  /*8ac0*/  HADD2.F32 R51, -RZ, R54.H0_H0 ;  /* 0x20000036ff337230 */ /* 0x000fe40000004100 */
[----:B------:R-:W-:Y:S01]  /*8ad0*/  FMUL.FTZ R54, R15, R58 ;  /* 0x0000003a0f367220 */ /* 0x000fe20000410000 */
[----:B------:R-:W-:-:S02]  /*8ae0*/  HADD2.F32 R52, -RZ, R55.H0_H0 ;  /* 0x20000037ff347230 */ /* 0x000fc40000004100 */
[-C--:B------:R-:W-:Y:S01]  /*8af0*/  FMUL.FTZ R53, R14, R57.reuse ;  /* 0x000000390e357220 */ /* 0x080fe20000410000 */
[C---:B------:R-:W-:Y:S01]  /*8b00*/  FMUL.FTZ R58, R13.reuse, R58 ;  /* 0x0000003a0d3a7220 */ /* 0x040fe20000410000 */
[C---:B------:R-:W-:Y:S01]  /*8b10*/  FMUL.FTZ R57, R12.reuse, R57 ;  /* 0x000000390c397220 */ /* 0x040fe20000410000 */
[-C--:B------:R-:W-:Y:S02]  /*8b20*/  FFMA.FTZ R54, R13, R52.reuse, -R54 ;  /* 0x000000340d367223 */ /* 0x080fe40000010836 */
[----:B------:R-:W-:Y:S01]  /*8b30*/  FFMA.FTZ R15, R15, R52, R58 ;  /* 0x000000340f0f7223 */ /* 0x000fe2000001003a */
[-C--:B------:R-:W-:Y:S01]  /*8b40*/  FFMA.FTZ R53, R12, R51.reuse, -R53 ;  /* 0x000000330c357223 */ /* 0x080fe20000010835 */
[----:B------:R-:W-:Y:S01]  /*8b50*/  FFMA.FTZ R14, R14, R51, R57 ;  /* 0x000000330e0e7223 */ /* 0x000fe20000010039 */
[----:B------:R-:W-:Y:S02]  /*8b60*/  F2FP.SATFINITE.E4M3.F32.PACK_AB_MERGE_C R13, R44, R11, R47 ;  /* 0x0000000b2c0d723e */ /* 0x000fe4000480702f */
[----:B------:R-:W-:-:S02]  /*8b70*/  F2FP.SATFINITE.E4M3.F32.PACK_AB_MERGE_C R12, R46, R45, R50 ;  /* 0x0000002d2e0c723e */ /* 0x000fc40004807032 */
[----:B------:R-:W-:Y:S02]  /*8b80*/  F2FP.SATFINITE.E4M3.F32.PACK_AB_MERGE_C R14, R14, R53, R59 ;  /* 0x000000350e0e723e */ /* 0x000fe4000480703b */
[----:B------:R-:W-:-:S07]  /*8b90*/  F2FP.SATFINITE.E4M3.F32.PACK_AB_MERGE_C R15, R15, R54, R56 ;  /* 0x000000360f0f723e */ /* 0x000fce0004807038 */
.L_x_4338:
[----:B------:R-:W-:Y:S05]  /*8ba0*/  BSYNC B2 ;  /* 0x0000000000027941 */ /* 0x000fea0003800000 */
.L_x_4337:
[----:B--2---:R0:W-:Y:S02]  /*8bb0*/  ST.E.128 desc[UR50][R48.64], R12 ;  /* 0x0000000c30007985 */ /* 0x0041e4000c101d32 */
.L_x_4336:
[----:B------:R-:W-:Y:S05]  /*8bc0*/  BSYNC B1 ;  /* 0x0000000000017941 */ /* 0x000fea0003800000 */
.L_x_4335:
[----:B------:R-:W-:Y:S01]  /*8bd0*/  ISETP.NE.AND P3, PT, R32, RZ, PT ;  /* 0x000000ff2000720c */ /* 0x000fe20003f65270 */
[----:B------:R-:W-:-:S12]  /*8be0*/  BSSY B1, `(.L_x_4339) ;  /* 0x0000077000017945 */ /* 0x000fd80003800000 */
[----:B------:R-:W-:Y:S05]  /*8bf0*/  @!P3 BRA `(.L_x_4340) ;  /* 0x0000000400d4b947 */ /* 0x000fea0003800000 */
[----:B----4-:R-:W4:Y:S01]  /*8c00*/  LDL R11, [R1+0x10] ;  /* 0x00001000010b7983 */ /* 0x010f220000100800 */
[----:B0-----:R-:W-:Y:S01]  /*8c10*/  IADD3 R44, P3, R22, R120, RZ ;  /* 0x00000078162c7210 */ /* 0x001fe20007f7e0ff */
[----:B------:R-:W-:Y:S02]  /*8c20*/  BSSY B2, `(.L_x_4341) ;  /* 0x0000071000027945 */ /* 0x000fe40003800000 */
[----:B------:R0:W0:Y:S02]  /*8c30*/  LDS.128 R12, [R88+0x2b200] ;  /* 0x02b20000580c7984 */ /* 0x0000240000000c00 */
[----:B--2---:R-:W-:Y:S01]  /*8c40*/  IMAD.X R45, R119, 0x1, R229, P3 ;  /* 0x00000001772d7824 */ /* 0x004fe200018e06e5 */
[----:B----4-:R-:W-:-:S13]  /*8c50*/  ISETP.GE.AND P3, PT, R11, R113, PT ;  /* 0x000000710b00720c */ /* 0x010fda0003f66270 */
[----:B0-----:R-:W-:Y:S05]  /*8c60*/  @P3 BRA `(.L_x_4342) ;  /* 0x0000000400b03947 */ /* 0x001fea0003800000 */
        /* <DEDUP_REMOVED lines=11> */
[----:B------:R-:W-:Y:S01]  /*8d20*/  IMAD.MOV.U32 R11, RZ, RZ, R13 ;  /* 0x000000ffff0b7224 */ /* 0x000fe200078e000d */
[----:B------:R-:W-:Y:S01]  /*8d30*/  PRMT R42, R42, 0x654, R41 ;  /* 0x000006542a2a7816 */ /* 0x000fe20000000029 */
[----:B------:R-:W-:Y:S01]  /*8d40*/  IMAD.MOV.U32 R41, RZ, RZ, R12 ;  /* 0x000000ffff297224 */ /* 0x000fe200078e000c */
[----:B------:R-:W-:Y:S02]  /*8d50*/  LOP3.LUT R13, R40, 0xff00, R43, 0xf8, !PT ;  /* 0x0000ff00280d7812 */ /* 0x000fe400078ef82b */
[----:B------:R-:W-:Y:S01]  /*8d60*/  LOP3.LUT R42, R42, 0xff00, R47, 0xf8, !PT ;  /* 0x0000ff002a2a7812 */ /* 0x000fe200078ef82f */
[----:B------:R-:W-:Y:S01]  /*8d70*/  IMAD.U32 R47, R46, 0x10000, RZ ;  /* 0x000100002e2f7824 */ /* 0x000fe200078e00ff */
[----:B------:R-:W-:-:S02]  /*8d80*/  SHF.L.U32 R40, R48, 0x10, RZ ;  /* 0x0000001030287819 */ /* 0x000fc400000006ff */
        /* <DEDUP_REMOVED lines=27> */
[----:B------:R-:W-:-:S02]  /*8f40*/  HADD2.F32 R46, -RZ, R42.H0_H0 ;  /* 0x2000002aff2e7230 */ /* 0x000fc40000004100 */
[----:B------:R-:W-:Y:S02]  /*8f50*/  HADD2.F32 R47, -RZ, R42.H1_H1 ;  /* 0x3000002aff2f7230 */ /* 0x000fe40000004100 */
[----:B------:R-:W-:Y:S02]  /*8f60*/  HADD2.F32 R87, -RZ, R87.H0_H0 ;  /* 0x20000057ff577230 */ /* 0x000fe40000004100 */
[-C--:B------:R-:W-:Y:S01]  /*8f70*/  FMUL.FTZ R50, R46, R48.reuse ;  /* 0x000000302e327220 */ /* 0x080fe20000410000 */
[--C-:B------:R-:W-:Y:S02]  /*8f80*/  HADD2.F32 R43, -RZ, R41.reuse.H1_H1 ;  /* 0x30000029ff2b7230 */ /* 0x100fe40000004100 */
[----:B------:R-:W-:Y:S01]  /*8f90*/  FMUL.FTZ R51, R47, R48 ;  /* 0x000000302f337220 */ /* 0x000fe20000410000 */
[----:B------:R-:W-:Y:S02]  /*8fa0*/  HADD2.F32 R42, -RZ, R41.H0_H0 ;  /* 0x20000029ff2a7230 */ /* 0x000fe40000004100 */
[----:B------:R-:W-:-:S02]  /*8fb0*/  HADD2.F32 R41, -RZ, R86.H1_H1 ;  /* 0x30000056ff297230 */ /* 0x000fc40000004100 */
[-C--:B------:R-:W-:Y:S01]  /*8fc0*/  FMUL.FTZ R49, R43, R87.reuse ;  /* 0x000000572b317220 */ /* 0x080fe20000410000 */
[----:B------:R-:W-:Y:S02]  /*8fd0*/  HADD2.F32 R86, -RZ, R86.H0_H0 ;  /* 0x20000056ff567230 */ /* 0x000fe40000004100 */
[----:B------:R-:W-:Y:S01]  /*8fe0*/  FMUL.FTZ R48, R42, R87 ;  /* 0x000000572a307220 */ /* 0x000fe20000410000 */
[-C--:B------:R-:W-:Y:S01]  /*8ff0*/  FFMA.FTZ R51, R46, R41.reuse, -R51 ;  /* 0x000000292e337223 */ /* 0x080fe20000010833 */
[----:B------:R-:W-:Y:S01]  /*9000*/  FFMA.FTZ R50, R47, R41, R50 ;  /* 0x000000292f327223 */ /* 0x000fe20000010032 */
[-C--:B------:R-:W-:Y:S01]  /*9010*/  FFMA.FTZ R41, R42, R86.reuse, -R49 ;  /* 0x000000562a297223 */ /* 0x080fe20000010831 */
[----:B------:R-:W-:Y:S01]  /*9020*/  FFMA.FTZ R42, R43, R86, R48 ;  /* 0x000000562b2a7223 */ /* 0x000fe20000010030 */
[----:B------:R-:W-:Y:S02]  /*9030*/  F2FP.F16.E4M3.UNPACK_B R47, R15.H1 ;  /* 0x0000000fff2f723e */ /* 0x000fe400030006ff */
[----:B------:R-:W-:-:S02]  /*9040*/  F2FP.SATFINITE.E4M3.F32.PACK_AB_MERGE_C R43, R53, R52, RZ ;  /* 0x00000034352b723e */ /* 0x000fc400048070ff */
[----:B------:R-:W-:Y:S01]  /*9050*/  F2FP.F16.E4M3.UNPACK_B R53, R40.H1 ;  /* 0x00000028ff35723e */ /* 0x000fe200030006ff */
[--C-:B------:R-:W-:Y:S01]  /*9060*/  HADD2.F32 R48, -RZ, R47.reuse.H0_H0 ;  /* 0x2000002fff307230 */ /* 0x100fe20000004100 */
[----:B------:R-:W-:Y:S01]  /*9070*/  F2FP.SATFINITE.E4M3.F32.PACK_AB_MERGE_C R58, R50, R51, RZ ;  /* 0x00000033323a723e */ /* 0x000fe200048070ff */
[----:B------:R-:W-:Y:S01]  /*9080*/  HADD2.F32 R47, -RZ, R47.H1_H1 ;  /* 0x3000002fff2f7230 */ /* 0x000fe20000004100 */
[-C--:B------:R-:W-:Y:S01]  /*9090*/  F2FP.F16.E4M3.UNPACK_B R50, R13.reuse.H1 ;  /* 0x0000000dff32723e */ /* 0x080fe200030006ff */
[--C-:B------:R-:W-:Y:S01]  /*90a0*/  HADD2.F32 R54, -RZ, R53.reuse.H1_H1 ;  /* 0x30000035ff367230 */ /* 0x100fe20000004100 */
[----:B------:R-:W-:Y:S01]  /*90b0*/  F2FP.F16.E4M3.UNPACK_B R46, R14.H1 ;  /* 0x0000000eff2e723e */ /* 0x000fe200030006ff */
[----:B------:R-:W-:Y:S01]  /*90c0*/  HADD2.F32 R53, -RZ, R53.H0_H0 ;  /* 0x20000035ff357230 */ /* 0x000fe20000004100 */
[----:B------:R-:W-:Y:S01]  /*90d0*/  F2FP.F16.E4M3.UNPACK_B R52, R40 ;  /* 0x00000028ff34723e */ /* 0x000fe200020006ff */
[----:B------:R-:W-:Y:S01]  /*90e0*/  HADD2.F32 R51, -RZ, R50.H1_H1 ;  /* 0x30000032ff337230 */ /* 0x000fe20000004100 */
[----:B------:R-:W-:Y:S01]  /*90f0*/  F2FP.F16.E4M3.UNPACK_B R49, R13 ;  /* 0x0000000dff31723e */ /* 0x000fe200020006ff */
[----:B------:R-:W-:-:S02]  /*9100*/  HADD2.F32 R40, -RZ, R46.H1_H1 ;  /* 0x3000002eff287230 */ /* 0x000fc40000004100 */
[----:B------:R-:W-:Y:S01]  /*9110*/  FMUL.FTZ R13, R47, R54 ;  /* 0x000000362f0d7220 */ /* 0x000fe20000410000 */
[----:B------:R-:W-:Y:S01]  /*9120*/  HADD2.F32 R55, -RZ, R52.H1_H1 ;  /* 0x30000034ff377230 */ /* 0x000fe20000004100 */
[----:B------:R-:W-:Y:S01]  /*9130*/  F2FP.F16.E4M3.UNPACK_B R15, R15 ;  /* 0x0000000fff0f723e */ /* 0x000fe200020006ff */
[----:B------:R-:W-:Y:S02]  /*9140*/  HADD2.F32 R46, -RZ, R46.H0_H0 ;  /* 0x2000002eff2e7230 */ /* 0x000fe40000004100 */
[----:B------:R-:W-:Y:S01]  /*9150*/  FFMA.FTZ R56, R48, R51, -R13 ;  /* 0x0000003330387223 */ /* 0x000fe2000001080d */
[----:B------:R-:W-:Y:S02]  /*9160*/  HADD2.F32 R13, -RZ, R49.H1_H1 ;  /* 0x30000031ff0d7230 */ /* 0x000fe40000004100 */
[-C--:B------:R-:W-:Y:S01]  /*9170*/  FMUL.FTZ R57, R40, R55.reuse ;  /* 0x0000003728397220 */ /* 0x080fe20000410000 */
[----:B------:R-:W-:Y:S01]  /*9180*/  F2FP.F16.E4M3.UNPACK_B R14, R14 ;  /* 0x0000000eff0e723e */ /* 0x000fe200020006ff */
[----:B------:R-:W-:Y:S01]  /*9190*/  FMUL.FTZ R55, R46, R55 ;  /* 0x000000372e377220 */ /* 0x000fe20000410000 */
[----:B------:R-:W-:Y:S01]  /*91a0*/  FMUL.FTZ R54, R48, R54 ;  /* 0x0000003630367220 */ /* 0x000fe20000410000 */
[----:B------:R-:W-:Y:S01]  /*91b0*/  FFMA.FTZ R57, R46, R13, -R57 ;  /* 0x0000000d2e397223 */ /* 0x000fe20000010839 */
[----:B------:R-:W-:-:S02]  /*91c0*/  HADD2.F32 R52, -RZ, R52.H0_H0 ;  /* 0x20000034ff347230 */ /* 0x000fc40000004100 */
[----:B------:R-:W-:Y:S01]  /*91d0*/  FFMA.FTZ R48, R40, R13, R55 ;  /* 0x0000000d28307223 */ /* 0x000fe20000010037 */
[--C-:B------:R-:W-:Y:S02]  /*91e0*/  HADD2.F32 R40, -RZ, R15.reuse.H0_H0 ;  /* 0x2000000fff287230 */ /* 0x100fe40000004100 */
[----:B------:R-:W-:Y:S01]  /*91f0*/  FFMA.FTZ R59, R47, R51, R54 ;  /* 0x000000332f3b7223 */ /* 0x000fe20000010036 */
[--C-:B------:R-:W-:Y:S02]  /*9200*/  HADD2.F32 R13, -RZ, R14.reuse.H0_H0 ;  /* 0x2000000eff0d7230 */ /* 0x100fe40000004100 */
[----:B------:R-:W-:Y:S02]  /*9210*/  HADD2.F32 R15, -RZ, R15.H1_H1 ;  /* 0x3000000fff0f7230 */ /* 0x000fe40000004100 */
[----:B------:R-:W-:Y:S01]  /*9220*/  FMUL.FTZ R54, R40, R53 ;  /* 0x0000003528367220 */ /* 0x000fe20000410000 */
[----:B------:R-:W-:Y:S02]  /*9230*/  HADD2.F32 R14, -RZ, R14.H1_H1 ;  /* 0x3000000eff0e7230 */ /* 0x000fe40000004100 */
[----:B------:R-:W-:Y:S01]  /*9240*/  FMUL.FTZ R47, R13, R52 ;  /* 0x000000340d2f7220 */ /* 0x000fe20000410000 */
[----:B------:R-:W-:-:S02]  /*9250*/  HADD2.F32 R50, -RZ, R50.H0_H0 ;  /* 0x20000032ff327230 */ /* 0x000fc40000004100 */
        /* <DEDUP_REMOVED lines=13> */
.L_x_4342:
[----:B------:R-:W-:Y:S05]  /*9330*/  BSYNC B2 ;  /* 0x0000000000027941 */ /* 0x000fea0003800000 */
.L_x_4341:
[----:B------:R0:W-:Y:S02]  /*9340*/  ST.E.128 desc[UR50][R44.64], R12 ;  /* 0x0000000c2c007985 */ /* 0x0001e4000c101d32 */
.L_x_4340:
[----:B------:R-:W-:Y:S05]  /*9350*/  BSYNC B1 ;  /* 0x0000000000017941 */ /* 0x000fea0003800000 */
.L_x_4339:
[----:B------:R-:W-:-:S13]  /*9360*/  ISETP.NE.AND P3, PT, R33, RZ, PT ;  /* 0x000000ff2100720c */ /* 0x000fda0003f65270 */
        /* <DEDUP_REMOVED lines=8> */
[--C-:B------:R-:W-:Y:S02]  /*93f0*/  SHF.R.U32.HI R43, RZ, 0x8, R37.reuse ;  /* 0x00000008ff2b7819 */ /* 0x100fe40000011625 */
[----:B------:R-:W-:Y:S02]  /*9400*/  LOP3.LUT R11, R37, 0xff, RZ, 0xc0, !PT ;  /* 0x000000ff250b7812 */ /* 0x000fe400078ec0ff */
[----:B------:R-:W-:Y:S02]  /*9410*/  SHF.R.U32.HI R38, RZ, 0x18, R37 ;  /* 0x00000018ff267819 */ /* 0x000fe40000011625 */
[----:B------:R-:W-:Y:S02]  /*9420*/  SHF.R.U32.HI R36, RZ, 0x8, R39 ;  /* 0x00000008ff247819 */ /* 0x000fe40000011627 */
[----:B------:R-:W-:Y:S01]  /*9430*/  PRMT R38, R38, 0x654, R11 ;  /* 0x0000065426267816 */ /* 0x000fe2000000000b */
[----:B------:R-:W-:Y:S01]  /*9440*/  IMAD.SHL.U32 R11, R43, 0x100, RZ ;  /* 0x000001002b0b7824 */ /* 0x000fe200078e00ff */
[----:B------:R-:W-:-:S02]  /*9450*/  SHF.R.U32.HI R44, RZ, 0x10, R39 ;  /* 0x00000010ff2c7819 */ /* 0x000fc40000011627 */
[----:B------:R-:W-:Y:S01]  /*9460*/  LOP3.LUT R42, R39, 0xff0000ff, RZ, 0xc0, !PT ;  /* 0xff0000ff272a7812 */ /* 0x000fe200078ec0ff */
[----:B------:R-:W-:Y:S01]  /*9470*/  IMAD.SHL.U32 R39, R36, 0x100, RZ ;  /* 0x0000010024277824 */ /* 0x000fe200078e00ff */
[----:B------:R-:W-:Y:S01]  /*9480*/  SHF.R.U32.HI R45, RZ, 0x10, R37 ;  /* 0x00000010ff2d7819 */ /* 0x000fe20000011625 */
[----:B------:R-:W-:Y:S01]  /*9490*/  IMAD.MOV.U32 R36, RZ, RZ, R12 ;  /* 0x000000ffff247224 */ /* 0x000fe200078e000c */
[----:B------:R-:W-:Y:S01]  /*94a0*/  LOP3.LUT R37, R38, 0xff00, R11, 0xf8, !PT ;  /* 0x0000ff0026257812 */ /* 0x000fe200078ef80b */
[----:B------:R-:W-:Y:S01]  /*94b0*/  IMAD.U32 R38, R44, 0x10000, RZ ;  /* 0x000100002c267824 */ /* 0x000fe200078e00ff */
[----:B------:R-:W-:Y:S01]  /*94c0*/  LOP3.LUT R43, R42, 0xff00, R39, 0xf8, !PT ;  /* 0x0000ff002a2b7812 */ /* 0x000fe200078ef827 */
[----:B------:R-:W-:Y:S01]  /*94d0*/  IMAD.U32 R12, R45, 0x10000, RZ ;  /* 0x000100002d0c7824 */ /* 0x000fe200078e00ff */
[----:B------:R-:W-:Y:S02]  /*94e0*/  F2FP.F16.E4M3.UNPACK_B R39, R85.H1 ;  /* 0x00000055ff27723e */ /* 0x000fe400030006ff */
[----:B------:R-:W-:-:S02]  /*94f0*/  F2FP.F16.E4M3.UNPACK_B R11, R13 ;  /* 0x0000000dff0b723e */ /* 0x000fc400020006ff */
[----:B------:R-:W-:Y:S01]  /*9500*/  LOP3.LUT R45, R43, 0xff0000, R38, 0xf8, !PT ;  /* 0x00ff00002b2d7812 */ /* 0x000fe200078ef826 */
[----:B------:R-:W-:Y:S01]  /*9510*/  HADD2.F32 R43, -RZ, R39.H0_H0 ;  /* 0x20000027ff2b7230 */ /* 0x000fe20000004100 */
[----:B------:R-:W-:Y:S01]  /*9520*/  LOP3.LUT R42, R37, 0xff0000, R12, 0xf8, !PT ;  /* 0x00ff0000252a7812 */ /* 0x000fe200078ef80c */
[----:B------:R-:W-:Y:S01]  /*9530*/  HADD2.F32 R12, -RZ, R11.H1_H1 ;  /* 0x3000000bff0c7230 */ /* 0x000fe20000004100 */
[----:B------:R-:W-:Y:S01]  /*9540*/  F2FP.F16.E4M3.UNPACK_B R38, R84.H1 ;  /* 0x00000054ff26723e */ /* 0x000fe200030006ff */
[----:B------:R-:W-:Y:S01]  /*9550*/  HADD2.F32 R44, -RZ, R39.H1_H1 ;  /* 0x30000027ff2c7230 */ /* 0x000fe20000004100 */
[----:B------:R-:W-:Y:S01]  /*9560*/  F2FP.F16.E4M3.UNPACK_B R13, R13.H1 ;  /* 0x0000000dff0d723e */ /* 0x000fe200030006ff */
[----:B------:R-:W-:Y:S02]  /*9570*/  HADD2.F32 R11, -RZ, R11.H0_H0 ;  /* 0x2000000bff0b7230 */ /* 0x000fe40000004100 */
[----:B------:R-:W-:Y:S01]  /*9580*/  FMUL.FTZ R46, R12, R43 ;  /* 0x0000002b0c2e7220 */ /* 0x000fe20000410000 */
[----:B------:R-:W-:Y:S01]  /*9590*/  HADD2.F32 R39, -RZ, R38.H0_H0 ;  /* 0x20000026ff277230 */ /* 0x000fe20000004100 */
[----:B------:R-:W-:Y:S01]  /*95a0*/  F2FP.F16.E4M3.UNPACK_B R85, R85 ;  /* 0x00000055ff55723e */ /* 0x000fe200020006ff */
[----:B------:R-:W-:-:S02]  /*95b0*/  HADD2.F32 R37, -RZ, R13.H1_H1 ;  /* 0x3000000dff257230 */ /* 0x000fc40000004100 */
[C---:B------:R-:W-:Y:S01]  /*95c0*/  FMUL.FTZ R43, R11.reuse, R43 ;  /* 0x0000002b0b2b7220 */ /* 0x040fe20000410000 */
[----:B------:R-:W-:Y:S02]  /*95d0*/  HADD2.F32 R13, -RZ, R13.H0_H0 ;  /* 0x2000000dff0d7230 */ /* 0x000fe40000004100 */
[-C--:B------:R-:W-:Y:S01]  /*95e0*/  FFMA.FTZ R11, R11, R39.reuse, -R46 ;  /* 0x000000270b0b7223 */ /* 0x080fe2000001082e */
[----:B------:R-:W-:Y:S02]  /*95f0*/  HADD2.F32 R38, -RZ, R38.H1_H1 ;  /* 0x30000026ff267230 */ /* 0x000fe40000004100 */
[-C--:B------:R-:W-:Y:S01]  /*9600*/  FMUL.FTZ R46, R37, R44.reuse ;  /* 0x0000002c252e7220 */ /* 0x080fe20000410000 */
[----:B------:R-:W-:Y:S01]  /*9610*/  FFMA.FTZ R12, R12, R39, R43 ;  /* 0x000000270c0c7223 */ /* 0x000fe2000001002b */
[C---:B------:R-:W-:Y:S01]  /*9620*/  FMUL.FTZ R44, R13.reuse, R44 ;  /* 0x0000002c0d2c7220 */ /* 0x040fe20000410000 */
[--C-:B------:R-:W-:Y:S02]  /*9630*/  HADD2.F32 R43, -RZ, R85.reuse.H1_H1 ;  /* 0x30000055ff2b7230 */ /* 0x100fe40000004100 */
[----:B------:R-:W-:Y:S01]  /*9640*/  FFMA.FTZ R47, R13, R38, -R46 ;  /* 0x000000260d2f7223 */ /* 0x000fe2000001082e */
[----:B------:R-:W-:Y:S01]  /*9650*/  F2FP.F16.E4M3.UNPACK_B R13, R36.H1 ;  /* 0x00000024ff0d723e */ /* 0x000fe200030006ff */
[----:B------:R-:W-:Y:S01]  /*9660*/  FFMA.FTZ R50, R37, R38, R44 ;  /* 0x0000002625327223 */ /* 0x000fe2000001002c */
[----:B------:R-:W-:Y:S01]  /*9670*/  F2FP.F16.E4M3.UNPACK_B R36, R36 ;  /* 0x00000024ff24723e */ /* 0x000fe200020006ff */
[----:B------:R-:W-:Y:S01]  /*9680*/  HADD2.F32 R85, -RZ, R85.H0_H0 ;  /* 0x20000055ff557230 */ /* 0x000fe20000004100 */
[----:B------:R-:W-:Y:S01]  /*9690*/  F2FP.F16.E4M3.UNPACK_B R84, R84 ;  /* 0x00000054ff54723e */ /* 0x000fe200020006ff */
[--C-:B------:R-:W-:Y:S01]  /*96a0*/  HADD2.F32 R37, -RZ, R13.reuse.H0_H0 ;  /* 0x2000000dff257230 */ /* 0x100fe20000004100 */
[----:B------:R-:W-:Y:S01]  /*96b0*/  F2FP.SATFINITE.E4M3.F32.PACK_AB_MERGE_C R53, R50, R47, RZ ;  /* 0x0000002f3235723e */ /* 0x000fe200048070ff */
[----:B------:R-:W-:-:S02]  /*96c0*/  HADD2.F32 R38, -RZ, R13.H1_H1 ;  /* 0x3000000dff267230 */ /* 0x000fc40000004100 */
[--C-:B------:R-:W-:Y:S02]  /*96d0*/  HADD2.F32 R13, -RZ, R36.reuse.H0_H0 ;  /* 0x20000024ff0d7230 */ /* 0x100fe40000004100 */
[----:B------:R-:W-:Y:S02]  /*96e0*/  HADD2.F32 R36, -RZ, R36.H1_H1 ;  /* 0x30000024ff247230 */ /* 0x000fe40000004100 */
[-C--:B------:R-:W-:Y:S01]  /*96f0*/  FMUL.FTZ R46, R38, R43.reuse ;  /* 0x0000002b262e7220 */ /* 0x080fe20000410000 */
[--C-:B------:R-:W-:Y:S02]  /*9700*/  HADD2.F32 R39, -RZ, R84.reuse.H1_H1 ;  /* 0x30000054ff277230 */ /* 0x100fe40000004100 */
        /* <DEDUP_REMOVED lines=8> */
[----:B------:R-:W-:-:S02]  /*9790*/  F2FP.F16.E4M3.UNPACK_B R36, R15.H1 ;  /* 0x0000000fff24723e */ /* 0x000fc400030006ff */
[-C--:B------:R-:W-:Y:S02]  /*97a0*/  F2FP.F16.E4M3.UNPACK_B R44, R45.reuse.H1 ;  /* 0x0000002dff2c723e */ /* 0x080fe400030006ff */
[----:B------:R-:W-:Y:S01]  /*97b0*/  F2FP.F16.E4M3.UNPACK_B R39, R42.H1 ;  /* 0x0000002aff27723e */ /* 0x000fe200030006ff */
[----:B------:R-:W-:Y:S01]  /*97c0*/  HADD2.F32 R38, -RZ, R36.H1_H1 ;  /* 0x30000024ff267230 */ /* 0x000fe20000004100 */
[----:B------:R-:W-:Y:S01]  /*97d0*/  F2FP.F16.E4M3.UNPACK_B R13, R14.H1 ;  /* 0x0000000eff0d723e */ /* 0x000fe200030006ff */
[----:B------:R-:W-:Y:S01]  /*97e0*/  HADD2.F32 R47, -RZ, R44.H1_H1 ;  /* 0x3000002cff2f7230 */ /* 0x000fe20000004100 */
[----:B------:R-:W-:Y:S01]  /*97f0*/  F2FP.F16.E4M3.UNPACK_B R45, R45 ;  /* 0x0000002dff2d723e */ /* 0x000fe200020006ff */
[----:B------:R-:W-:Y:S01]  /*9800*/  HADD2.F32 R37, -RZ, R36.H0_H0 ;  /* 0x20000024ff257230 */ /* 0x000fe20000004100 */
        /* <DEDUP_REMOVED lines=19> */
[--C-:B------:R-:W-:Y:S02]  /*9940*/  HADD2.F32 R13, -RZ, R14.reuse.H0_H0 ;  /* 0x2000000eff0d7230 */ /* 0x100fe40000004100 */
[----:B------:R-:W-:Y:S01]  /*9950*/  HADD2.F32 R15, -RZ, R15.H1_H1 ;  /* 0x3000000fff0f7230 */ /* 0x000fe20000004100 */
[----:B------:R-:W-:Y:S01]  /*9960*/  F2FP.SATFINITE.E4M3.F32.PACK_AB_MERGE_C R47, R47, R50, RZ ;  /* 0x000000322f2f723e */ /* 0x000fe200048070ff */
        /* <DEDUP_REMOVED lines=13> */
[----:B------:R-:W-:-:S02]  /*9a40*/  F2FP.SATFINITE.E4M3.F32.PACK_AB_MERGE_C R13, R12, R11, R53 ;  /* 0x0000000b0c0d723e */ /* 0x000fc40004807035 */
[----:B------:R-:W-:Y:S02]  /*9a50*/  F2FP.SATFINITE.E4M3.F32.PACK_AB_MERGE_C R12, R85, R48, R52 ;  /* 0x00000030550c723e */ /* 0x000fe40004807034 */
[----:B------:R-:W-:Y:S02]  /*9a60*/  F2FP.SATFINITE.E4M3.F32.PACK_AB_MERGE_C R14, R45, R38, R47 ;  /* 0x000000262d0e723e */ /* 0x000fe4000480702f */
[----:B------:R-:W-:-:S07]  /*9a70*/  F2FP.SATFINITE.E4M3.F32.PACK_AB_MERGE_C R15, R44, R37, R46 ;  /* 0x000000252c0f723e */ /* 0x000fce000480702e */
.L_x_4344:
[----:B------:R-:W-:Y:S05]  /*9a80*/  BSYNC B1 ;  /* 0x0000000000017941 */ /* 0x000fea0003800000 */
.L_x_4343:
[----:B------:R0:W-:Y:S01]  /*9a90*/  ST.E.128 desc[UR50][R40.64], R12 ;  /* 0x0000000c28007985 */ /* 0x0001e2000c101d32 */
[----:B------:R-:W-:Y:S05]  /*9aa0*/  BRA `(.L_x_4322) ;  /* 0x0000007000407947 */ /* 0x000fea0003800000 */
.L_x_4288:
[----:B------:R-:W0:Y:S01]  /*9ab0*/  S2R R64, SR_TID.X ;  /* 0x0000000000407919 */ /* 0x000e220000002100 */
[----:B------:R-:W-:Y:S01]  /*9ac0*/  BSSY B1, `(.L_x_4345) ;  /* 0x0000034000017945 */ /* 0x000fe20003800000 */
        /* <DEDUP_REMOVED lines=17> */
[C---:B0-----:R-:W-:Y:S01]  /*9be0*/  VIADD R72, R64.reuse, 0xffffff80 ;  /* 0xffffff8040487836 */ /* 0x041fe20000000000 */
[----:B------:R-:W-:-:S02]  /*9bf0*/  IADD3 R73, R64, -0x80, RZ ;  /* 0xffffff8040497810 */ /* 0x000fc40007ffe0ff */
[----:B------:R-:W-:Y:S02]  /*9c00*/  CS2R R64, SRZ ;  /* 0x0000000000407805 */ /* 0x000fe4000001ff00 */
[----:B------:R-:W-:-:S04]  /*9c10*/  LEA.HI R72, R72, R73, RZ, 0x1 ;  /* 0x0000004948487211 */ /* 0x000fc800078f08ff */
[----:B------:R-:W-:-:S04]  /*9c20*/  SHF.R.S32.HI R72, RZ, 0x1, R72 ;  /* 0x00000001ff487819 */ /* 0x000fc80000011448 */
[----:B------:R-:W-:-:S13]  /*9c30*/  ISETP.GE.AND P3, PT, R72, R92, PT ;  /* 0x0000005c4800720c */ /* 0x000fda0003f66270 */
[----:B------:R-:W-:Y:S05]  /*9c40*/  @P3 BRA `(.L_x_4346) ;  /* 0x00000000006c3947 */ /* 0x000fea0003800000 */
[----:B------:R-:W-:Y:S01]  /*9c50*/  ULDC.64 UR4, c[0x0][0x3e8] ;  /* 0x0000fa0000047ab9 */ /* 0x000fe20000000a00 */
[----:B------:R-:W-:Y:S02]  /*9c60*/  CS2R R46, SRZ ;  /* 0x00000000002e7805 */ /* 0x000fe4000001ff00 */
[----:B------:R-:W-:Y:S02]  /*9c70*/  IADD3 R72, P2, P4, R104, UR4, R14 ;  /* 0x0000000468487c10 */ /* 0x000fe4000fc5e00e */
[----:B------:R-:W-:Y:S02]  /*9c80*/  CS2R R44, SRZ ;  /* 0x00000000002c7805 */ /* 0x000fe4000001ff00 */
[----:B------:R-:W-:Y:S02]  /*9c90*/  CS2R R58, SRZ ;  /* 0x00000000003a7805 */ /* 0x000fe4000001ff00 */
[----:B------:R-:W-:Y:S02]  /*9ca0*/  CS2R R56, SRZ ;  /* 0x0000000000387805 */ /* 0x000fe4000001ff00 */
[----:B------:R-:W-:Y:S01]  /*9cb0*/  IADD3.X R73, R9, UR5, R11, P2, P4 ;  /* 0x0000000509497c10 */ /* 0x000fe200097e840b */
[----:B------:R-:W-:-:S02]  /*9cc0*/  ULDC.64 UR4, c[0x0][0x400] ;  /* 0x0001000000047ab9 */ /* 0x000fc40000000a00 */
[----:B------:R-:W-:-:S04]  /*9cd0*/  IADD3 R74, P2, P4, R96, UR4, R12 ;  /* 0x00000004604a7c10 */ /* 0x000fc8000fc5e00c */
[----:B------:R-:W-:Y:S02]  /*9ce0*/  IADD3.X R75, R20, UR5, R86, P2, P4 ;  /* 0x00000005144b7c10 */ /* 0x000fe400097e8456 */
[----:B------:R-:W-:Y:S02]  /*9cf0*/  ISETP.GE.AND P2, PT, R16, R113, PT ;  /* 0x000000711000720c */ /* 0x000fe40003f46270 */
[----:B------:R-:W-:Y:S02]  /*9d00*/  CS2R R42, SRZ ;  /* 0x00000000002a7805 */ /* 0x000fe4000001ff00 */
[----:B------:R-:W-:Y:S02]  /*9d10*/  CS2R R40, SRZ ;  /* 0x0000000000287805 */ /* 0x000fe4000001ff00 */
[----:B------:R-:W-:Y:S02]  /*9d20*/  CS2R R54, SRZ ;  /* 0x0000000000367805 */ /* 0x000fe4000001ff00 */
[----:B------:R-:W-:-:S05]  /*9d30*/  CS2R R52, SRZ ;  /* 0x0000000000347805 */ /* 0x000fca000001ff00 */
[----:B------:R0:W5:Y:S04]  /*9d40*/  @!P2 LDG.E.128 R44, desc[UR50][R72.64] ;  /* 0x00000032482ca981 */ /* 0x000168000c1e1d00 */
[----:B------:R0:W5:Y:S01]  /*9d50*/  @!P2 LDG.E.128 R56, desc[UR50][R74.64] ;  /* 0x000000324a38a981 */ /* 0x000162000c1e1d00 */
[----:B------:R-:W-:Y:S02]  /*9d60*/  ISETP.GE.AND P2, PT, R221, R113, PT ;  /* 0x00000071dd00720c */ /* 0x000fe40003f46270 */
[----:B------:R-:W-:Y:S02]  /*9d70*/  CS2R R38, SRZ ;  /* 0x0000000000267805 */ /* 0x000fe4000001ff00 */
[----:B------:R-:W-:Y:S02]  /*9d80*/  CS2R R36, SRZ ;  /* 0x0000000000247805 */ /* 0x000fe4000001ff00 */
[----:B------:R-:W-:-:S02]  /*9d90*/  CS2R R50, SRZ ;  /* 0x0000000000327805 */ /* 0x000fc4000001ff00 */
[----:B------:R-:W-:-:S05]  /*9da0*/  CS2R R48, SRZ ;  /* 0x0000000000307805 */ /* 0x000fca000001ff00 */
[----:B------:R0:W5:Y:S04]  /*9db0*/  @!P2 LDG.E.128 R40, desc[UR50][R72.64+0x20] ;  /* 0x000020324828a981 */ /* 0x000168000c1e1d00 */
[----:B------:R0:W5:Y:S01]  /*9dc0*/  @!P2 LDG.E.128 R52, desc[UR50][R74.64+0x20] ;  /* 0x000020324a34a981 */ /* 0x000162000c1e1d00 */
[----:B------:R-:W-:-:S13]  /*9dd0*/  ISETP.GE.AND P2, PT, R222, R113, PT ;  /* 0x00000071de00720c */ /* 0x000fda0003f46270 */
[----:B------:R0:W5:Y:S04]  /*9de0*/  @!P2 LDG.E.128 R36, desc[UR50][R72.64+0x40] ;  /* 0x000040324824a981 */ /* 0x000168000c1e1d00 */
[----:B------:R0:W5:Y:S02]  /*9df0*/  @!P2 LDG.E.128 R48, desc[UR50][R74.64+0x40] ;  /* 0x000040324a30a981 */ /* 0x000164000c1e1d00 */
.L_x_4346:
[----:B------:R-:W-:Y:S05]  /*9e00*/  BSYNC B1 ;  /* 0x0000000000017941 */ /* 0x000fea0003800000 */
.L_x_4345:
[----:B------:R-:W1:Y:S01]  /*9e10*/  S2R R76, SR_TID.X ;  /* 0x00000000004c7919 */ /* 0x000e620000002100 */
[----:B------:R-:W-:Y:S01]  /*9e20*/  BSSY B1, `(.L_x_4347) ;  /* 0x000002d000017945 */ /* 0x000fe20003800000 */
[----:B0-----:R-:W-:Y:S02]  /*9e30*/  CS2R R74, SRZ ;  /* 0x00000000004a7805 */ /* 0x001fe4000001ff00 */
[----:B------:R-:W-:Y:S02]  /*9e40*/  CS2R R72, SRZ ;  /* 0x0000000000487805 */ /* 0x000fe4000001ff00 */
[----:B------:R-:W-:Y:S02]  /*9e50*/  CS2R R78, SRZ ;  /* 0x00000000004e7805 */ /* 0x000fe4000001ff00 */
[----:B------:R-:W-:Y:S02]  /*9e60*/  CS2R R82, SRZ ;  /* 0x0000000000527805 */ /* 0x000fe4000001ff00 */
[----:B------:R-:W-:Y:S01]  /*9e70*/  CS2R R80, SRZ ;  /* 0x0000000000507805 */ /* 0x000fe2000001ff00 */
[----:B-1----:R-:W-:-:S02]  /*9e80*/  VIADD R85, R76, 0xffffff80 ;  /* 0xffffff804c557836 */ /* 0x002fc40000000000 */
[----:B------:R-:W-:Y:S01]  /*9e90*/  VIADD R84, R76, 0xffffff80 ;  /* 0xffffff804c547836 */ /* 0x000fe20000000000 */
[----:B------:R-:W-:-:S04]  /*9ea0*/  CS2R R76, SRZ ;  /* 0x00000000004c7805 */ /* 0x000fc8000001ff00 */
[----:B------:R-:W-:-:S04]  /*9eb0*/  LEA.HI R84, R84, R85, RZ, 0x1 ;  /* 0x0000005554547211 */ /* 0x000fc800078f08ff */
[----:B------:R-:W-:-:S05]  /*9ec0*/  SHF.R.S32.HI R84, RZ, 0x1, R84 ;  /* 0x00000001ff547819 */ /* 0x000fca0000011454 */
[----:B------:R-:W-:-:S05]  /*9ed0*/  VIADD R84, R84, 0x80 ;  /* 0x0000008054547836 */ /* 0x000fca0000000000 */
[----:B------:R-:W-:-:S13]  /*9ee0*/  ISETP.GE.AND P4, PT, R84, R92, PT ;  /* 0x0000005c5400720c */ /* 0x000fda0003f86270 */
[----:B------:R-:W-:Y:S05]  /*9ef0*/  @P4 BRA `(.L_x_4348) ;  /* 0x00000000007c4947 */ /* 0x000fea0003800000 */
[----:B------:R-:W-:Y:S01]  /*9f00*/  IADD3 R14, P2, P5, R104, R14, R5 ;  /* 0x0000000e680e7210 */ /* 0x000fe20007d5e005 */
[----:B------:R-:W-:Y:S01]  /*9f10*/  ULDC.64 UR4, c[0x0][0x3e8] ;  /* 0x0000fa0000047ab9 */ /* 0x000fe20000000a00 */
[----:B------:R-:W-:Y:S02]  /*9f20*/  CS2R R70, SRZ ;  /* 0x0000000000467805 */ /* 0x000fe4000001ff00 */
[----:B------:R-:W-:Y:S02]  /*9f30*/  CS2R R68, SRZ ;  /* 0x0000000000447805 */ /* 0x000fe4000001ff00 */
[----:B------:R-:W-:Y:S02]  /*9f40*/  IADD3.X R11, R9, R11, R4, P2, P5 ;  /* 0x0000000b090b7210 */ /* 0x000fe400017ea404 */
[----:B------:R-:W-:Y:S02]  /*9f50*/  CS2R R82, SRZ ;  /* 0x0000000000527805 */ /* 0x000fe4000001ff00 */
[----:B------:R-:W-:-:S02]  /*9f60*/  IADD3 R12, P2, P5, R96, R12, R7 ;  /* 0x0000000c600c7210 */ /* 0x000fc40007d5e007 */
[----:B------:R-:W-:Y:S02]  /*9f70*/  CS2R R80, SRZ ;  /* 0x0000000000507805 */ /* 0x000fe4000001ff00 */
        /* <DEDUP_REMOVED lines=23> */
.L_x_4348:
[----:B------:R-:W-:Y:S05]  /*a0f0*/  BSYNC B1 ;  /* 0x0000000000017941 */ /* 0x000fea0003800000 */
.L_x_4347:
        /* <DEDUP_REMOVED lines=28> */
.L_x_4349:
[----:B------:R-:W2:Y:S01]  /*a2c0*/  LDL R11, [R1+0x4] ;  /* 0x00000400010b7983 */ /* 0x000ea20000100800 */
[----:B------:R-:W-:Y:S01]  /*a2d0*/  IMAD R93, R19, 0x8, R18 ;  /* 0x00000008135d7824 */ /* 0x000fe200078e0212 */
[----:B------:R-:W-:Y:S01]  /*a2e0*/  BSSY B1, `(.L_x_4350) ;  /* 0x0000004000017945 */ /* 0x000fe20003800000 */
[----:B--2---:R-:W-:-:S04]  /*a2f0*/  SHF.L.U32 R94, R11, 0x1f, RZ ;  /* 0x0000001f0b5e7819 */ /* 0x004fc800000006ff */
[----:B------:R-:W1:Y:S02]  /*a300*/  SYNCS.PHASECHK.TRANS64.TRYWAIT P5, [R93+URZ+0x33490], R94 ;  /* 0x0334905e5d0075a7 */ /* 0x000e6400080a017f */
[----:B-1----:R-:W-:Y:S05]  /*a310*/  @!P5 BRA `(.L_x_4351) ;  /* 0x0000025c001cd947 */ /* 0x002fea0003800000 */
.L_x_4641:
[----:B------:R-:W-:Y:S05]  /*a320*/  BSYNC B1 ;  /* 0x0000000000017941 */ /* 0x000fea0003800000 */
.L_x_4350:
[----:B------:R-:W2:Y:S01]  /*a330*/  LDC R133, c[0x0][0x2f4] ;  /* 0x0000bd00ff857b82 */ /* 0x000ea20000000800 */
[----:B------:R-:W-:Y:S01]  /*a340*/  UMOV UR4, 0xffffffff ;  /* 0xffffffff00047882 */ /* 0x000fe20000000000 */
[----:B--2---:R-:W-:Y:S02]  /*a350*/  IMAD.IADD R139, R133, 0x1, -R114 ;  /* 0x00000001858b7824 */ /* 0x004fe400078e0a72 */
[----:B------:R-:W-:Y:S05]  /*a360*/  BRA.DIV UR4, `(.L_x_4352) ;  /* 0x0000025e041c7947 */ /* 0x000fea000b800000 */
[----:B------:R2:W3:Y:S04]  /*a370*/  SHFL.IDX PT, R149, R119, RZ, 0x1e1f ;  /* 0x001e1fff77957589 */ /* 0x0004e800000e0000 */
[----:B------:R2:W4:Y:S02]  /*a380*/  SHFL.IDX PT, R11, R120, RZ, 0x1e1f ;  /* 0x001e1fff780b7589 */ /* 0x00052400000e0000 */
.L_x_4645:
[----:B------:R-:W-:Y:S04]  /*a390*/  BSSY B1, `(.L_x_4353) ;  /* 0x000030e000017945 */ /* 0x000fe80003800000 */
[----:B------:R-:W-:Y:S05]  /*a3a0*/  @P3 BRA `(.L_x_4354) ;  /* 0x0000003000303947 */ /* 0x000fea0003800000 */
[----:B------:R-:W-:Y:S01]  /*a3b0*/  ISETP.NE.AND P3, PT, R28, RZ, PT ;  /* 0x000000ff1c00720c */ /* 0x000fe20003f65270 */
[----:B------:R-:W-:-:S12]  /*a3c0*/  BSSY B2, `(.L_x_4355) ;  /* 0x0000101000027945 */ /* 0x000fd80003800000 */
[----:B------:R-:W-:Y:S05]  /*a3d0*/  @!P3 BRA `(.L_x_4356) ;  /* 0x0000000c00fcb947 */ /* 0x000fea0003800000 */
[----:B------:R-:W5:Y:S04]  /*a3e0*/  LDL R84, [R1+0x24] ;  /* 0x0000240001547983 */ /* 0x000f680000100800 */
[----:B0-----:R-:W2:Y:S04]  /*a3f0*/  LDL R15, [R1+0x2c] ;  /* 0x00002c00010f7983 */ /* 0x001ea80000100800 */
[----:B------:R-:W3:Y:S01]  /*a400*/  LDL R14, [R1+0x28] ;  /* 0x00002800010e7983 */ /* 0x000ee20000100800 */
[----:B------:R-:W-:Y:S01]  /*a410*/  SEL R12, R114, R139, !P0 ;  /* 0x0000008b720c7207 */ /* 0x000fe20004000000 */
[----:B------:R-:W-:Y:S01]  /*a420*/  BSSY B3, `(.L_x_4357) ;  /* 0x00000f3000037945 */ /* 0x000fe20003800000 */
[----:B------:R-:W-:-:S02]  /*a430*/  ISETP.GE.AND P3, PT, R16, R113, PT ;  /* 0x000000711000720c */ /* 0x000fc40003f66270 */
[----:B------:R-:W-:-:S04]  /*a440*/  SHF.R.S32.HI R13, RZ, 0x1f, R12 ;  /* 0x0000001fff0d7819 */ /* 0x000fc8000001140c */
[----:B------:R-:W-:-:S04]  /*a450*/  LEA.HI R13, R13, R12, RZ, 0x5 ;  /* 0x0000000c0d0d7211 */ /* 0x000fc800078f28ff */
[----:B------:R-:W-:-:S04]  /*a460*/  LEA.HI.SX32 R162, R13, R112, 0x1b ;  /* 0x000000700da27211 */ /* 0x000fc800078fdaff */
[----:B------:R-:W-:-:S04]  /*a470*/  SHF.R.S32.HI R13, RZ, 0x1f, R162 ;  /* 0x0000001fff0d7819 */ /* 0x000fc800000114a2 */
[----:B------:R-:W-:Y:S01]  /*a480*/  LEA.HI R13, R13, R162, RZ, 0x2 ;  /* 0x000000a20d0d7211 */ /* 0x000fe200078f10ff */
[----:B------:R-:W-:-:S03]  /*a490*/  IMAD.SHL.U32 R162, R162, 0x10, RZ ;  /* 0x00000010a2a27824 */ /* 0x000fc600078e00ff */
[----:B------:R-:W-:Y:S02]  /*a4a0*/  SHF.R.S32.HI R13, RZ, 0x2, R13 ;  /* 0x00000002ff0d7819 */ /* 0x000fe4000001140d */
[----:B-----5:R-:W-:-:S03]  /*a4b0*/  LOP3.LUT R12, R84, 0x30, R162, 0xf8, !PT ;  /* 0x00000030540c7812 */ /* 0x020fc600078ef8a2 */
[----:B--2---:R-:W-:Y:S01]  /*a4c0*/  IMAD R13, R13, 0x2800, R15 ;  /* 0x000028000d0d7824 */ /* 0x004fe200078e020f */
[----:B---3--:R-:W-:-:S04]  /*a4d0*/  LOP3.LUT R12, R12, R14, RZ, 0x3c, !PT ;  /* 0x0000000e0c0c7212 */ /* 0x008fc800078e3cff */
[----:B------:R-:W-:-:S05]  /*a4e0*/  IADD3 R12, R13, R12, RZ ;  /* 0x0000000c0d0c7210 */ /* 0x000fca0007ffe0ff */
[C---:B------:R-:W-:Y:S02]  /*a4f0*/  IMAD R84, R19.reuse, 0x7800, R12 ;  /* 0x0000780013547824 */ /* 0x040fe400078e020c */
[----:B------:R-:W-:Y:S02]  /*a500*/  IMAD R12, R19, 0x7800, R128 ;  /* 0x00007800130c7824 */ /* 0x000fe400078e0280 */
[C---:B------:R-:W-:Y:S02]  /*a510*/  IMAD.IADD R84, R18.reuse, 0x1, R84 ;  /* 0x0000000112547824 */ /* 0x040fe400078e0254 */
[----:B------:R-:W-:-:S04]  /*a520*/  IMAD.IADD R12, R18, 0x1, R12 ;  /* 0x00000001120c7824 */ /* 0x000fc800078e020c */
[----:B------:R-:W0:Y:S04]  /*a530*/  LDS.128 R84, [R84+0x24200] ;  /* 0x0242000054547984 */ /* 0x000e280000000c00 */
[----:B------:R-:W2:Y:S01]  /*a540*/  LDS.128 R12, [R12+0x24200] ;  /* 0x024200000c0c7984 */ /* 0x000ea20000000c00 */
[----:B------:R-:W-:Y:S05]  /*a550*/  @P3 BRA `(.L_x_4358) ;  /* 0x0000000c007c3947 */ /* 0x000fea0003800000 */
[--C-:B------:R-:W-:Y:S02]  /*a560*/  SHF.R.U32.HI R58, RZ, 0x8, R45.reuse ;  /* 0x00000008ff3a7819 */ /* 0x100fe4000001162d */
[----:B------:R-:W-:Y:S02]  /*a570*/  SHF.R.U32.HI R56, RZ, 0x10, R45 ;  /* 0x00000010ff387819 */ /* 0x000fe4000001162d */
[----:B------:R-:W-:Y:S01]  /*a580*/  LOP3.LUT R46, R45, 0xff, RZ, 0xc0, !PT ;  /* 0x000000ff2d2e7812 */ /* 0x000fe200078ec0ff */
[----:B------:R-:W-:Y:S01]  /*a590*/  IMAD.SHL.U32 R58, R58, 0x100, RZ ;  /* 0x000001003a3a7824 */ /* 0x000fe200078e00ff */
[--C-:B------:R-:W-:Y:S01]  /*a5a0*/  SHF.R.U32.HI R44, RZ, 0x10, R47.reuse ;  /* 0x00000010ff2c7819 */ /* 0x100fe2000001162f */
[----:B------:R-:W-:Y:S01]  /*a5b0*/  IMAD.U32 R56, R56, 0x10000, RZ ;  /* 0x0001000038387824 */ /* 0x000fe200078e00ff */
[--C-:B------:R-:W-:Y:S02]  /*a5c0*/  SHF.R.U32.HI R163, RZ, 0x8, R47.reuse ;  /* 0x00000008ffa37819 */ /* 0x100fe4000001162f */
[----:B------:R-:W-:Y:S01]  /*a5d0*/  LOP3.LUT R164, R47, 0xff, RZ, 0xc0, !PT ;  /* 0x000000ff2fa47812 */ /* 0x000fe200078ec0ff */
[----:B------:R-:W-:Y:S01]  /*a5e0*/  IMAD.U32 R44, R44, 0x10000, RZ ;  /* 0x000100002c2c7824 */ /* 0x000fe200078e00ff */
[----:B------:R-:W-:-:S02]  /*a5f0*/  SHF.R.U32.HI R166, RZ, 0x18, R47 ;  /* 0x00000018ffa67819 */ /* 0x000fc4000001162f */
[----:B------:R-:W-:Y:S02]  /*a600*/  SHF.R.U32.HI R165, RZ, 0x8, R57 ;  /* 0x00000008ffa57819 */ /* 0x000fe40000011639 */
[----:B------:R-:W-:Y:S02]  /*a610*/  SHF.R.U32.HI R45, RZ, 0x18, R45 ;  /* 0x00000018ff2d7819 */ /* 0x000fe4000001162d */
[--C-:B------:R-:W-:Y:S01]  /*a620*/  SHF.R.U32.HI R47, RZ, 0x10, R57.reuse ;  /* 0x00000010ff2f7819 */ /* 0x100fe20000011639 */
[----:B------:R-:W-:Y:S01]  /*a630*/  IMAD.SHL.U32 R165, R165, 0x100, RZ ;  /* 0x00000100a5a57824 */ /* 0x000fe200078e00ff */
[----:B------:R-:W-:Y:S02]  /*a640*/  LOP3.LUT R167, R57, 0xff, RZ, 0xc0, !PT ;  /* 0x000000ff39a77812 */ /* 0x000fe400078ec0ff */
[----:B------:R-:W-:Y:S01]  /*a650*/  SHF.R.U32.HI R57, RZ, 0x18, R57 ;  /* 0x00000018ff397819 */ /* 0x000fe20000011639 */
[----:B------:R-:W-:Y:S01]  /*a660*/  IMAD.U32 R47, R47, 0x10000, RZ ;  /* 0x000100002f2f7824 */ /* 0x000fe200078e00ff */
[----:B------:R-:W-:-:S02]  /*a670*/  PRMT R168, R45, 0x654, R46 ;  /* 0x000006542da87816 */ /* 0x000fc4000000002e */
[----:B------:R-:W-:Y:S02]  /*a680*/  PRMT R167, R57, 0x654, R167 ;  /* 0x0000065439a77816 */ /* 0x000fe400000000a7 */
[----:B------:R-:W-:Y:S02]  /*a690*/  LOP3.LUT R58, R168, 0xff00, R58, 0xf8, !PT ;  /* 0x0000ff00a83a7812 */ /* 0x000fe400078ef83a */
[----:B------:R-:W-:Y:S02]  /*a6a0*/  LOP3.LUT R167, R167, 0xff00, R165, 0xf8, !PT ;  /* 0x0000ff00a7a77812 */ /* 0x000fe400078ef8a5 */
[--C-:B------:R-:W-:Y:S02]  /*a6b0*/  SHF.R.U32.HI R45, RZ, 0x10, R59.reuse ;  /* 0x00000010ff2d7819 */ /* 0x100fe4000001163b */
[--C-:B------:R-:W-:Y:S02]  /*a6c0*/  SHF.R.U32.HI R46, RZ, 0x8, R59.reuse ;  /* 0x00000008ff2e7819 */ /* 0x100fe4000001163b */
[----:B------:R-:W-:Y:S01]  /*a6d0*/  LOP3.LUT R169, R59, 0xff, RZ, 0xc0, !PT ;  /* 0x000000ff3ba97812 */ /* 0x000fe200078ec0ff */
[----:B------:R-:W-:Y:S01]  /*a6e0*/  IMAD.U32 R45, R45, 0x10000, RZ ;  /* 0x000100002d2d7824 */ /* 0x000fe200078e00ff */
[----:B------:R-:W-:-:S02]  /*a6f0*/  SHF.R.U32.HI R59, RZ, 0x18, R59 ;  /* 0x00000018ff3b7819 */ /* 0x000fc4000001163b */
[----:B------:R-:W-:Y:S02]  /*a700*/  LOP3.LUT R165, R58, 0xff0000, R56, 0xf8, !PT ;  /* 0x00ff00003aa57812 */ /* 0x000fe400078ef838 */
[----:B------:R-:W-:Y:S02]  /*a710*/  LOP3.LUT R58, R167, 0xff0000, R47, 0xf8, !PT ;  /* 0x00ff0000a73a7812 */ /* 0x000fe400078ef82f */
[----:B------:R-:W-:Y:S01]  /*a720*/  PRMT R57, R59, 0x654, R169 ;  /* 0x000006543b397816 */ /* 0x000fe200000000a9 */
[----:B------:R-:W-:Y:S01]  /*a730*/  IMAD.SHL.U32 R59, R163, 0x100, RZ ;  /* 0x00000100a33b7824 */ /* 0x000fe200078e00ff */
[----:B------:R-:W-:Y:S02]  /*a740*/  PRMT R164, R166, 0x654, R164 ;  /* 0x00000654a6a47816 */ /* 0x000fe400000000a4 */
[----:B0-----:R-:W-:Y:S02]  /*a750*/  F2FP.F16.E4M3.UNPACK_B R163, R85 ;  /* 0x00000055ffa3723e */ /* 0x001fe400020006ff */
[----:B------:R-:W-:-:S02]  /*a760*/  F2FP.F16.E4M3.UNPACK_B R166, R58 ;  /* 0x0000003affa6723e */ /* 0x000fc400020006ff */
[----:B--2---:R-:W-:Y:S01]  /*a770*/  F2FP.F16.E4M3.UNPACK_B R47, R13 ;  /* 0x0000000dff2f723e */ /* 0x004fe200020006ff */
[----:B------:R-:W-:Y:S01]  /*a780*/  HADD2.F32 R56, -RZ, R163.H0_H0 ;  /* 0x200000a3ff387230 */ /* 0x000fe20000004100 */
[----:B------:R-:W-:Y:S01]  /*a790*/  LOP3.LUT R59, R164, 0xff00, R59, 0xf8, !PT ;  /* 0x0000ff00a43b7812 */ /* 0x000fe200078ef83b */
        /* <DEDUP_REMOVED lines=13> */
[----:B------:R-:W-:Y:S01]  /*a870*/  HADD2.F32 R168, -RZ, R163.H1_H1 ;  /* 0x300000a3ffa87230 */ /* 0x000fe20000004100 */
[----:B------:R-:W-:Y:S02]  /*a880*/  SHF.L.U32 R46, R46, 0x8, RZ ;  /* 0x000000082e2e7819 */ /* 0x000fe400000006ff */
[----:B------:R-:W-:-:S02]  /*a890*/  LOP3.LUT R59, R59, 0xff0000, R44, 0xf8, !PT ;  /* 0x00ff00003b3b7812 */ /* 0x000fc400078ef82c */
[CC--:B------:R-:W-:Y:S01]  /*a8a0*/  FMUL.FTZ R163, R168.reuse, R166.reuse ;  /* 0x000000a6a8a37220 */ /* 0x0c0fe20000410000 */
[----:B------:R-:W-:Y:S01]  /*a8b0*/  FMUL.FTZ R166, R47, R166 ;  /* 0x000000a62fa67220 */ /* 0x000fe20000410000 */
[----:B------:R-:W-:Y:S02]  /*a8c0*/  LOP3.LUT R57, R57, 0xff00, R46, 0xf8, !PT ;  /* 0x0000ff0039397812 */ /* 0x000fe400078ef82e */
[-C--:B------:R-:W-:Y:S01]  /*a8d0*/  FFMA.FTZ R163, R47, R167.reuse, -R163 ;  /* 0x000000a72fa37223 */ /* 0x080fe200000108a3 */
[----:B------:R-:W-:Y:S01]  /*a8e0*/  FFMA.FTZ R47, R168, R167, R166 ;  /* 0x000000a7a82f7223 */ /* 0x000fe200000100a6 */
[----:B------:R-:W-:Y:S01]  /*a8f0*/  F2FP.F16.E4M3.UNPACK_B R166, R58.H1 ;  /* 0x0000003affa6723e */ /* 0x000fe200030006ff */
[----:B------:R-:W-:Y:S01]  /*a900*/  HADD2.F32 R168, -RZ, R165.H0_H0 ;  /* 0x200000a5ffa87230 */ /* 0x000fe20000004100 */
[----:B------:R-:W-:Y:S01]  /*a910*/  F2FP.F16.E4M3.UNPACK_B R167, R13.H1 ;  /* 0x0000000dffa7723e */ /* 0x000fe200030006ff */
[----:B------:R-:W-:Y:S01]  /*a920*/  HADD2.F32 R13, -RZ, R85.H0_H0 ;  /* 0x20000055ff0d7230 */ /* 0x000fe20000004100 */
[----:B------:R-:W-:Y:S01]  /*a930*/  LOP3.LUT R44, R57, 0xff0000, R45, 0xf8, !PT ;  /* 0x00ff0000392c7812 */ /* 0x000fe200078ef82d */
[----:B------:R-:W-:-:S02]  /*a940*/  HADD2.F32 R169, -RZ, R166.H0_H0 ;  /* 0x200000a6ffa97230 */ /* 0x000fc40000004100 */
[----:B------:R-:W-:Y:S02]  /*a950*/  HADD2.F32 R58, -RZ, R167.H0_H0 ;  /* 0x200000a7ff3a7230 */ /* 0x000fe40000004100 */
[----:B------:R-:W-:Y:S02]  /*a960*/  HADD2.F32 R85, -RZ, R85.H1_H1 ;  /* 0x30000055ff557230 */ /* 0x000fe40000004100 */
[-C--:B------:R-:W-:Y:S01]  /*a970*/  FMUL.FTZ R170, R13, R169.reuse ;  /* 0x000000a90daa7220 */ /* 0x080fe20000410000 */
[----:B------:R-:W-:Y:S02]  /*a980*/  HADD2.F32 R166, -RZ, R166.H1_H1 ;  /* 0x300000a6ffa67230 */ /* 0x000fe40000004100 */
[C---:B------:R-:W-:Y:S01]  /*a990*/  FMUL.FTZ R169, R58.reuse, R169 ;  /* 0x000000a93aa97220 */ /* 0x040fe20000410000 */
[----:B------:R-:W-:Y:S02]  /*a9a0*/  IMAD.MOV.U32 R45, RZ, RZ, R87 ;  /* 0x000000ffff2d7224 */ /* 0x000fe400078e0057 */
[----:B------:R-:W-:Y:S01]  /*a9b0*/  FFMA.FTZ R58, R58, R168, -R170 ;  /* 0x000000a83a3a7223 */ /* 0x000fe200000108aa */
[----:B------:R-:W-:-:S02]  /*a9c0*/  IMAD.MOV.U32 R87, RZ, RZ, R15 ;  /* 0x000000ffff577224 */ /* 0x000fc400078e000f */
[----:B------:R-:W-:Y:S01]  /*a9d0*/  FFMA.FTZ R13, R13, R168, R169 ;  /* 0x000000a80d0d7223 */ /* 0x000fe200000100a9 */
[----:B------:R-:W-:Y:S01]  /*a9e0*/  HADD2.F32 R168, -RZ, R167.H1_H1 ;  /* 0x300000a7ffa87230 */ /* 0x000fe20000004100 */
[----:B------:R-:W-:Y:S01]  /*a9f0*/  F2FP.F16.E4M3.UNPACK_B R46, R45 ;  /* 0x0000002dff2e723e */ /* 0x000fe200020006ff */
[----:B------:R-:W-:Y:S02]  /*aa00*/  HADD2.F32 R167, -RZ, R165.H1_H1 ;  /* 0x300000a5ffa77230 */ /* 0x000fe40000004100 */
[-C--:B------:R-:W-:Y:S01]  /*aa10*/  FMUL.FTZ R165, R85, R166.reuse ;  /* 0x000000a655a57220 */ /* 0x080fe20000410000 */
[----:B------:R-:W-:Y:S01]  /*aa20*/  F2FP.F16.E4M3.UNPACK_B R15, R87 ;  /* 0x00000057ff0f723e */ /* 0x000fe200020006ff */
[C---:B------:R-:W-:Y:S01]  /*aa30*/  FMUL.FTZ R166, R168.reuse, R166 ;  /* 0x000000a6a8a67220 */ /* 0x040fe20000410000 */
[----:B------:R-:W-:Y:S01]  /*aa40*/  F2FP.F16.E4M3.UNPACK_B R45, R45.H1 ;  /* 0x0000002dff2d723e */ /* 0x000fe200030006ff */
[----:B------:R-:W-:Y:S01]  /*aa50*/  FFMA.FTZ R165, R168, R167, -R165 ;  /* 0x000000a7a8a57223 */ /* 0x000fe200000108a5 */
[----:B------:R-:W-:-:S02]  /*aa60*/  HADD2.F32 R168, -RZ, R46.H0_H0 ;  /* 0x2000002effa87230 */ /* 0x000fc40000004100 */
[----:B------:R-:W-:Y:S01]  /*aa70*/  FFMA.FTZ R85, R85, R167, R166 ;  /* 0x000000a755557223 */ /* 0x000fe200000100a6 */
[-C--:B------:R-:W-:Y:S01]  /*aa80*/  F2FP.F16.E4M3.UNPACK_B R166, R44.reuse ;  /* 0x0000002cffa6723e */ /* 0x080fe200020006ff */
[--C-:B------:R-:W-:Y:S01]  /*aa90*/  HADD2.F32 R170, -RZ, R15.reuse.H0_H0 ;  /* 0x2000000fffaa7230 */ /* 0x100fe20000004100 */
[-C--:B------:R-:W-:Y:S01]  /*aaa0*/  F2FP.F16.E4M3.UNPACK_B R167, R59.reuse ;  /* 0x0000003bffa7723e */ /* 0x080fe200020006ff */
[----:B------:R-:W-:Y:S01]  /*aab0*/  HADD2.F32 R15, -RZ, R15.H1_H1 ;  /* 0x3000000fff0f7230 */ /* 0x000fe20000004100 */
[----:B------:R-:W-:Y:S01]  /*aac0*/  F2FP.F16.E4M3.UNPACK_B R44, R44.H1 ;  /* 0x0000002cff2c723e */ /* 0x000fe200030006ff */
[--C-:B------:R-:W-:Y:S01]  /*aad0*/  HADD2.F32 R57, -RZ, R166.reuse.H0_H0 ;  /* 0x200000a6ff397230 */ /* 0x100fe20000004100 */
[----:B------:R-:W-:Y:S01]  /*aae0*/  F2FP.F16.E4M3.UNPACK_B R59, R59.H1 ;  /* 0x0000003bff3b723e */ /* 0x000fe200030006ff */
[----:B------:R-:W-:Y:S01]  /*aaf0*/  HADD2.F32 R169, -RZ, R167.H0_H0 ;  /* 0x200000a7ffa97230 */ /* 0x000fe20000004100 */
[----:B------:R-:W-:Y:S01]  /*ab00*/  F2FP.SATFINITE.E4M3.F32.PACK_AB_MERGE_C R58, R165, R58, RZ ;  /* 0x0000003aa53a723e */ /* 0x000fe200048070ff */
[----:B------:R-:W-:-:S02]  /*ab10*/  HADD2.F32 R166, -RZ, R166.H1_H1 ;  /* 0x300000a6ffa67230 */ /* 0x000fc40000004100 */
        /* <DEDUP_REMOVED lines=131> */
.L_x_4358:
[----:B------:R-:W-:Y:S05]  /*b350*/  BSYNC B3 ;  /* 0x0000000000037941 */ /* 0x000fea0003800000 */
.L_x_4357:
[----:B----4-:R-:W-:-:S05]  /*b360*/  IADD3 R44, P3, R21, R11, RZ ;  /* 0x0000000b152c7210 */ /* 0x010fca0007f7e0ff */
[----:B------:R-:W-:Y:S01]  /*b370*/  IMAD.X R45, R149, 0x1, R108, P3 ;  /* 0x00000001952d7824 */ /* 0x000fe200018e066c */
[----:B------:R-:W-:-:S04]  /*b380*/  ISETP.GE.AND P3, PT, R162, R133, PT ;  /* 0x00000085a200720c */ /* 0x000fc80003f66270 */
[----:B--2---:R2:W-:Y:S09]  /*b390*/  ST.E.128 desc[UR50][R44.64], R12 ;  /* 0x0000000c2c007985 */ /* 0x0045f2000c101d32 */
[----:B------:R-:W-:-:S04]  /*b3a0*/  @!P3 IADD3 R46, P5, R11, R162, RZ ;  /* 0x000000a20b2eb210 */ /* 0x000fc80007fbe0ff */
[----:B------:R-:W-:-:S05]  /*b3b0*/  @!P3 LEA.HI.X.SX32 R47, R162, R149, 0x1, P5 ;  /* 0x00000095a22fb211 */ /* 0x000fca00028f0eff */
[----:B0-----:R2:W-:Y:S04]  /*b3c0*/  @!P3 ST.E.128 desc[UR50][R46.64], R84 ;  /* 0x000000542e00b985 */ /* 0x0015e8000c101d32 */
.L_x_4356:
[----:B------:R-:W-:Y:S05]  /*b3d0*/  BSYNC B2 ;  /* 0x0000000000027941 */ /* 0x000fea0003800000 */
.L_x_4355:
[----:B------:R-:W-:Y:S01]  /*b3e0*/  ISETP.NE.AND P3, PT, R29, RZ, PT ;  /* 0x000000ff1d00720c */ /* 0x000fe20003f65270 */
[----:B------:R-:W-:-:S12]  /*b3f0*/  BSSY B2, `(.L_x_4359) ;  /* 0x0000101000027945 */ /* 0x000fd80003800000 */
[----:B------:R-:W-:Y:S05]  /*b400*/  @!P3 BRA `(.L_x_4360) ;  /* 0x0000000c00fcb947 */ /* 0x000fea0003800000 */
[----:B--2---:R-:W2:Y:S04]  /*b410*/  LDL R44, [R1+0x24] ;  /* 0x00002400012c7983 */ /* 0x004ea80000100800 */
[----:B0-----:R-:W5:Y:S04]  /*b420*/  LDL R15, [R1+0x2c] ;  /* 0x00002c00010f7983 */ /* 0x001f680000100800 */
        /* <DEDUP_REMOVED lines=11> */
[----:B--2---:R-:W-:-:S03]  /*b4e0*/  LOP3.LUT R12, R44, 0x30, R56, 0xf8, !PT ;  /* 0x000000302c0c7812 */ /* 0x004fc600078ef838 */
[----:B-----5:R-:W-:Y:S01]  /*b4f0*/  IMAD R13, R13, 0x2800, R15 ;  /* 0x000028000d0d7824 */ /* 0x020fe200078e020f */
        /* <DEDUP_REMOVED lines=37> */
[----:B------:R-:W-:Y:S01]  /*b750*/  LOP3.LUT R59, R54, 0xff0000, R52, 0xf8, !PT ;  /* 0x00ff0000363b7812 */ /* 0x000fe200078ef834 */
[----:B------:R-:W-:Y:S01]  /*b760*/  IMAD.U32 R42, R42, 0x10000, RZ ;  /* 0x000100002a2a7824 */ /* 0x000fe200078e00ff */
[----:B------:R-:W-:-:S02]  /*b770*/  LOP3.LUT R52, R43, 0xff0000, R87, 0xf8, !PT ;  /* 0x00ff00002b347812 */ /* 0x000fc400078ef857 */
[----:B0-----:R-:W-:Y:S02]  /*b780*/  MOV R54, R45 ;  /* 0x0000002d00367202 */ /* 0x001fe40000000f00 */
[----:B------:R-:W-:Y:S02]  /*b790*/  LOP3.LUT R55, R55, 0xff00, R57, 0xf8, !PT ;  /* 0x0000ff0037377812 */ /* 0x000fe400078ef839 */
[----:B------:R-:W-:Y:S02]  /*b7a0*/  F2FP.F16.E4M3.UNPACK_B R57, R54 ;  /* 0x00000036ff39723e */ /* 0x000fe400020006ff */
[----:B------:R-:W-:Y:S02]  /*b7b0*/  F2FP.F16.E4M3.UNPACK_B R84, R52 ;  /* 0x00000034ff54723e */ /* 0x000fe400020006ff */
[----:B--2---:R-:W-:Y:S01]  /*b7c0*/  F2FP.F16.E4M3.UNPACK_B R43, R13 ;  /* 0x0000000dff2b723e */ /* 0x004fe200020006ff */
[----:B------:R-:W-:Y:S01]  /*b7d0*/  HADD2.F32 R45, -RZ, R57.H0_H0 ;  /* 0x20000039ff2d7230 */ /* 0x000fe20000004100 */
[----:B------:R-:W-:Y:S01]  /*b7e0*/  F2FP.F16.E4M3.UNPACK_B R85, R59 ;  /* 0x0000003bff55723e */ /* 0x000fe200020006ff */
[----:B------:R-:W-:Y:S01]  /*b7f0*/  HADD2.F32 R87, -RZ, R84.H0_H0 ;  /* 0x20000054ff577230 */ /* 0x000fe20000004100 */
[----:B------:R-:W-:Y:S01]  /*b800*/  PRMT R53, R53, 0x654, R158 ;  /* 0x0000065435357816 */ /* 0x000fe2000000009e */
[----:B------:R-:W-:Y:S01]  /*b810*/  HADD2.F32 R58, -RZ, R43.H0_H0 ;  /* 0x2000002bff3a7230 */ /* 0x000fe20000004100 */
[----:B------:R-:W-:Y:S01]  /*b820*/  F2FP.F16.E4M3.UNPACK_B R54, R54.H1 ;  /* 0x00000036ff36723e */ /* 0x000fe200030006ff */
        /* <DEDUP_REMOVED lines=10> */
[----:B------:R-:W-:Y:S02]  /*b8d0*/  LOP3.LUT R41, R53, 0xff00, R41, 0xf8, !PT ;  /* 0x0000ff0035297812 */ /* 0x000fe400078ef829 */
[CC--:B------:R-:W-:Y:S01]  /*b8e0*/  FMUL.FTZ R57, R86.reuse, R84.reuse ;  /* 0x0000005456397220 */ /* 0x0c0fe20000410000 */
[----:B------:R-:W-:Y:S01]  /*b8f0*/  FMUL.FTZ R84, R43, R84 ;  /* 0x000000542b547220 */ /* 0x000fe20000410000 */
[----:B------:R-:W-:Y:S01]  /*b900*/  LOP3.LUT R53, R55, 0xff0000, R40, 0xf8, !PT ;  /* 0x00ff000037357812 */ /* 0x000fe200078ef828 */
        /* <DEDUP_REMOVED lines=9> */
[----:B------:R-:W-:Y:S01]  /*b9a0*/  F2FP.F16.E4M3.UNPACK_B R15, R55 ;  /* 0x00000037ff0f723e */ /* 0x000fe200020006ff */
[----:B------:R-:W-:-:S02]  /*b9b0*/  HADD2.F32 R52, -RZ, R85.H0_H0 ;  /* 0x20000055ff347230 */ /* 0x000fc40000004100 */
[----:B------:R-:W-:Y:S02]  /*b9c0*/  HADD2.F32 R54, -RZ, R54.H1_H1 ;  /* 0x30000036ff367230 */ /* 0x000fe40000004100 */
[CC--:B------:R-:W-:Y:S01]  /*b9d0*/  FMUL.FTZ R158, R13.reuse, R87.reuse ;  /* 0x000000570d9e7220 */ /* 0x0c0fe20000410000 */
[----:B------:R-:W-:Y:S02]  /*b9e0*/  HADD2.F32 R84, -RZ, R84.H1_H1 ;  /* 0x30000054ff547230 */ /* 0x000fe40000004100 */
[C---:B------:R-:W-:Y:S01]  /*b9f0*/  FMUL.FTZ R87, R52.reuse, R87 ;  /* 0x0000005734577220 */ /* 0x040fe20000410000 */
[----:B------:R-:W-:Y:S02]  /*ba00*/  IMAD.MOV.U32 R41, RZ, RZ, R47 ;  /* 0x000000ffff297224 */ /* 0x000fe400078e002f */
[-C--:B------:R-:W-:Y:S01]  /*ba10*/  FFMA.FTZ R52, R52, R86.reuse, -R158 ;  /* 0x0000005634347223 */ /* 0x080fe2000001089e */
[----:B------:R-:W-:Y:S02]  /*ba20*/  HADD2.F32 R158, -RZ, R15.H0_H0 ;  /* 0x2000000fff9e7230 */ /* 0x000fe40000004100 */
[----:B------:R-:W-:Y:S01]  /*ba30*/  FFMA.FTZ R13, R13, R86, R87 ;  /* 0x000000560d0d7223 */ /* 0x000fe20000010057 */
[----:B------:R-:W-:Y:S01]  /*ba40*/  HADD2.F32 R86, -RZ, R85.H1_H1 ;  /* 0x30000055ff567230 */ /* 0x000fe20000004100 */
[----:B------:R-:W-:Y:S01]  /*ba50*/  F2FP.F16.E4M3.UNPACK_B R42, R41 ;  /* 0x00000029ff2a723e */ /* 0x000fe200020006ff */
[----:B------:R-:W-:-:S02]  /*ba60*/  HADD2.F32 R85, -RZ, R59.H1_H1 ;  /* 0x3000003bff557230 */ /* 0x000fc40000004100 */
[-C--:B------:R-:W-:Y:S01]  /*ba70*/  FMUL.FTZ R59, R54, R84.reuse ;  /* 0x00000054363b7220 */ /* 0x080fe20000410000 */
[----:B------:R-:W-:Y:S02]  /*ba80*/  HADD2.F32 R15, -RZ, R15.H1_H1 ;  /* 0x3000000fff0f7230 */ /* 0x000fe40000004100 */
[C---:B------:R-:W-:Y:S01]  /*ba90*/  FMUL.FTZ R84, R86.reuse, R84 ;  /* 0x0000005456547220 */ /* 0x040fe20000410000 */
[----:B------:R-:W-:Y:S01]  /*baa0*/  F2FP.F16.E4M3.UNPACK_B R41, R41.H1 ;  /* 0x00000029ff29723e */ /* 0x000fe200030006ff */
[-C--:B------:R-:W-:Y:S01]  /*bab0*/  FFMA.FTZ R59, R86, R85.reuse, -R59 ;  /* 0x00000055563b7223 */ /* 0x080fe2000001083b */
[----:B------:R-:W-:Y:S02]  /*bac0*/  HADD2.F32 R86, -RZ, R42.H0_H0 ;  /* 0x2000002aff567230 */ /* 0x000fe40000004100 */
[----:B------:R-:W-:Y:S01]  /*bad0*/  FFMA.FTZ R54, R54, R85, R84 ;  /* 0x0000005536367223 */ /* 0x000fe20000010054 */
[----:B------:R-:W-:Y:S02]  /*bae0*/  F2FP.F16.E4M3.UNPACK_B R84, R40 ;  /* 0x00000028ff54723e */ /* 0x000fe400020006ff */
[----:B------:R-:W-:-:S02]  /*baf0*/  F2FP.F16.E4M3.UNPACK_B R85, R53 ;  /* 0x00000035ff55723e */ /* 0x000fc400020006ff */
        /* <DEDUP_REMOVED lines=29> */
[----:B------:R-:W-:Y:S01]  /*bcd0*/  HADD2.F32 R41, -RZ, R41.H1_H1 ;  /* 0x30000029ff297230 */ /* 0x000fe20000004100 */
[----:B------:R-:W-:Y:S01]  /*bce0*/  MOV R13, R57 ;  /* 0x00000039000d7202 */ /* 0x000fe20000000f00 */
[----:B------:R-:W-:-:S02]  /*bcf0*/  HADD2.F32 R85, -RZ, R47.H0_H0 ;  /* 0x2000002fff557230 */ /* 0x000fc40000004100 */
        /* <DEDUP_REMOVED lines=50> */
[-C--:B------:R-:W-:Y:S01]  /*c020*/  FFMA.FTZ R52, R12, R156.reuse, -R52 ;  /* 0x0000009c0c347223 */ /* 0x080fe20000010834 */
[----:B------:R-:W-:Y:S01]  /*c030*/  F2FP.SATFINITE.E4M3.F32.PACK_AB_MERGE_C R40, R40, R87, RZ ;  /* 0x000000572828723e */ /* 0x000fe200048070ff */
[----:B------:R-:W-:Y:S01]  /*c040*/  FFMA.FTZ R12, R44, R156, R154 ;  /* 0x0000009c2c0c7223 */ /* 0x000fe2000001009a */
[----:B------:R-:W-:Y:S01]  /*c050*/  IMAD.MOV.U32 R44, RZ, RZ, R14 ;  /* 0x000000ffff2c7224 */ /* 0x000fe200078e000e */
[-C--:B------:R-:W-:Y:S01]  /*c060*/  F2FP.F16.E4M3.UNPACK_B R14, R155.reuse.H1 ;  /* 0x0000009bff0e723e */ /* 0x080fe200030006ff */
        /* <DEDUP_REMOVED lines=13> */
[CC--:B------:R-:W-:Y:S01]  /*c140*/  FMUL.FTZ R156, R53.reuse, R158.reuse ;  /* 0x0000009e359c7220 */ /* 0x0c0fe20000410000 */
[----:B------:R-:W-:Y:S02]  /*c150*/  HADD2.F32 R47, -RZ, R47.H1_H1 ;  /* 0x3000002fff2f7230 */ /* 0x000fe40000004100 */
[----:B------:R-:W-:Y:S01]  /*c160*/  FMUL.FTZ R158, R84, R158 ;  /* 0x0000009e549e7220 */ /* 0x000fe20000410000 */
        /* <DEDUP_REMOVED lines=22> */
[----:B------:R-:W-:Y:S01]  /*c2d0*/  F2FP.SATFINITE.E4M3.F32.PACK_AB_MERGE_C R14, R14, R158, RZ ;  /* 0x0000009e0e0e723e */ /* 0x000fe200048070ff */
[C---:B------:R-:W-:Y:S01]  /*c2e0*/  FMUL.FTZ R155, R44.reuse, R155 ;  /* 0x0000009b2c9b7220 */ /* 0x040fe20000410000 */
[----:B------:R-:W-:Y:S02]  /*c2f0*/  IMAD.MOV.U32 R15, RZ, RZ, R42 ;  /* 0x000000ffff0f7224 */ /* 0x000fe400078e002a */
[----:B------:R-:W-:Y:S01]  /*c300*/  FFMA.FTZ R52, R44, R157, -R52 ;  /* 0x0000009d2c347223 */ /* 0x000fe20000010834 */
[----:B------:R-:W-:-:S02]  /*c310*/  IMAD.MOV.U32 R44, RZ, RZ, R40 ;  /* 0x000000ffff2c7224 */ /* 0x000fc400078e0028 */
[----:B------:R-:W-:Y:S02]  /*c320*/  FFMA.FTZ R155, R46, R157, R155 ;  /* 0x0000009d2e9b7223 */ /* 0x000fe4000001009b */
[----:B------:R-:W-:-:S03]  /*c330*/  F2FP.SATFINITE.E4M3.F32.PACK_AB_MERGE_C R47, R52, R84, R47 ;  /* 0x00000054342f723e */ /* 0x000fc6000480702f */
[----:B------:R-:W-:Y:S02]  /*c340*/  F2FP.SATFINITE.E4M3.F32.PACK_AB_MERGE_C R154, R155, R154, R14 ;  /* 0x0000009a9b9a723e */ /* 0x000fe4000480700e */
[----:B------:R-:W-:-:S03]  /*c350*/  IMAD.MOV.U32 R14, RZ, RZ, R47 ;  /* 0x000000ffff0e7224 */ /* 0x000fc600078e002f */
[----:B------:R-:W-:Y:S02]  /*c360*/  IMAD.MOV.U32 R46, RZ, RZ, R154 ;  /* 0x000000ffff2e7224 */ /* 0x000fe400078e009a */
[----:B------:R-:W-:-:S07]  /*c370*/  IMAD.MOV.U32 R47, RZ, RZ, R41 ;  /* 0x000000ffff2f7224 */ /* 0x000fce00078e0029 */
.L_x_4362:
[----:B------:R-:W-:Y:S05]  /*c380*/  BSYNC B3 ;  /* 0x0000000000037941 */ /* 0x000fea0003800000 */
.L_x_4361:
[----:B----4-:R-:W-:-:S05]  /*c390*/  IADD3 R40, P3, R25, R11, RZ ;  /* 0x0000000b19287210 */ /* 0x010fca0007f7e0ff */
[----:B------:R-:W-:Y:S01]  /*c3a0*/  IMAD.X R41, R149, 0x1, R95, P3 ;  /* 0x0000000195297824 */ /* 0x000fe200018e065f */
[----:B------:R-:W-:-:S04]  /*c3b0*/  ISETP.GE.AND P3, PT, R56, R133, PT ;  /* 0x000000853800720c */ /* 0x000fc80003f66270 */
[----:B--2---:R2:W-:Y:S09]  /*c3c0*/  ST.E.128 desc[UR50][R40.64], R12 ;  /* 0x0000000c28007985 */ /* 0x0045f2000c101d32 */
[----:B------:R-:W-:-:S04]  /*c3d0*/  @!P3 IADD3 R42, P5, R11, R56, RZ ;  /* 0x000000380b2ab210 */ /* 0x000fc80007fbe0ff */
[----:B------:R-:W-:-:S05]  /*c3e0*/  @!P3 LEA.HI.X.SX32 R43, R56, R149, 0x1, P5 ;  /* 0x00000095382bb211 */ /* 0x000fca00028f0eff */
[----:B0-----:R2:W-:Y:S04]  /*c3f0*/  @!P3 ST.E.128 desc[UR50][R42.64], R44 ;  /* 0x0000002c2a00b985 */ /* 0x0015e8000c101d32 */
.L_x_4360:
[----:B------:R-:W-:Y:S05]  /*c400*/  BSYNC B2 ;  /* 0x0000000000027941 */ /* 0x000fea0003800000 */
.L_x_4359:
[----:B------:R-:W-:-:S13]  /*c410*/  ISETP.NE.AND P3, PT, R30, RZ, PT ;  /* 0x000000ff1e00720c */ /* 0x000fda0003f65270 */
[----:B------:R-:W-:Y:S05]  /*c420*/  @!P3 BRA `(.L_x_4354) ;  /* 0x000000100010b947 */ /* 0x000fea0003800000 */
[----:B0-2---:R-:W2:Y:S04]  /*c430*/  LDL R12, [R1+0x8] ;  /* 0x00000800010c7983 */ /* 0x005ea80000100800 */
[----:B------:R-:W5:Y:S04]  /*c440*/  LDL R15, [R1+0x24] ;  /* 0x00002400010f7983 */ /* 0x000f680000100800 */
[----:B------:R-:W3:Y:S04]  /*c450*/  LDL R14, [R1+0x2c] ;  /* 0x00002c00010e7983 */ /* 0x000ee80000100800 */
[----:B------:R-:W4:Y:S01]  /*c460*/  LDL R13, [R1+0x28] ;  /* 0x00002800010d7983 */ /* 0x000f220000100800 */
[----:B------:R-:W-:Y:S01]  /*c470*/  ISETP.GE.AND P3, PT, R222, R113, PT ;  /* 0x00000071de00720c */ /* 0x000fe20003f66270 */
[----:B------:R-:W-:Y:S01]  /*c480*/  BSSY B2, `(.L_x_4363) ;  /* 0x00000f7000027945 */ /* 0x000fe20003800000 */
[----:B--2---:R-:W-:-:S04]  /*c490*/  LOP3.LUT P5, RZ, R12, 0x1, RZ, 0xc0, !PT ;  /* 0x000000010cff7812 */ /* 0x004fc800078ac0ff */
[----:B------:R-:W-:Y:S01]  /*c4a0*/  SEL R12, R114, R139, !P5 ;  /* 0x0000008b720c7207 */ /* 0x000fe20006800000 */
[----:B-----5:R-:W-:Y:S01]  /*c4b0*/  IMAD.MOV.U32 R40, RZ, RZ, R15 ;  /* 0x000000ffff287224 */ /* 0x020fe200078e000f */
[----:B---3--:R-:W-:Y:S01]  /*c4c0*/  MOV R15, R14 ;  /* 0x0000000e000f7202 */ /* 0x008fe20000000f00 */
[----:B----4-:R-:W-:Y:S01]  /*c4d0*/  IMAD.MOV.U32 R14, RZ, RZ, R13 ;  /* 0x000000ffff0e7224 */ /* 0x010fe200078e000d */
[----:B------:R-:W-:-:S04]  /*c4e0*/  SHF.R.S32.HI R13, RZ, 0x1f, R12 ;  /* 0x0000001fff0d7819 */ /* 0x000fc8000001140c */
[----:B------:R-:W-:-:S04]  /*c4f0*/  LEA.HI R13, R13, R12, RZ, 0x5 ;  /* 0x0000000c0d0d7211 */ /* 0x000fc800078f28ff */
[----:B------:R-:W-:-:S04]  /*c500*/  LEA.HI.SX32 R13, R13, R110, 0x1b ;  /* 0x0000006e0d0d7211 */ /* 0x000fc800078fdaff */
[----:B------:R-:W-:Y:S01]  /*c510*/  SHF.R.S32.HI R12, RZ, 0x1f, R13 ;  /* 0x0000001fff0c7819 */ /* 0x000fe2000001140d */
[----:B------:R-:W-:-:S03]  /*c520*/  IMAD.SHL.U32 R44, R13, 0x10, RZ ;  /* 0x000000100d2c7824 */ /* 0x000fc600078e00ff */
[----:B------:R-:W-:-:S04]  /*c530*/  LEA.HI R12, R12, R13, RZ, 0x2 ;  /* 0x0000000d0c0c7211 */ /* 0x000fc800078f10ff */
[----:B------:R-:W-:Y:S02]  /*c540*/  SHF.R.S32.HI R13, RZ, 0x2, R12 ;  /* 0x00000002ff0d7819 */ /* 0x000fe4000001140c */
[----:B------:R-:W-:-:S03]  /*c550*/  LOP3.LUT R12, R40, 0x30, R44, 0xf8, !PT ;  /* 0x00000030280c7812 */ /* 0x000fc600078ef82c */
[----:B------:R-:W-:Y:S01]  /*c560*/  IMAD R13, R13, 0x2800, R15 ;  /* 0x000028000d0d7824 */ /* 0x000fe200078e020f */
[----:B------:R-:W-:-:S05]  /*c570*/  LOP3.LUT R12, R12, R14, RZ, 0x3c, !PT ;  /* 0x0000000e0c0c7212 */ /* 0x000fca00078e3cff */
[----:B------:R-:W-:Y:S02]  /*c580*/  IMAD.IADD R12, R13, 0x1, R12 ;  /* 0x000000010d0c7824 */ /* 0x000fe400078e020c */
        /* <DEDUP_REMOVED lines=8> */
[--C-:B------:R-:W-:Y:S02]  /*c610*/  SHF.R.U32.HI R46, RZ, 0x8, R37.reuse ;  /* 0x00000008ff2e7819 */ /* 0x100fe40000011625 */
[----:B------:R-:W-:Y:S01]  /*c620*/  LOP3.LUT R38, R37, 0xff, RZ, 0xc0, !PT ;  /* 0x000000ff25267812 */ /* 0x000fe200078ec0ff */
[----:B------:R-:W-:Y:S01]  /*c630*/  IMAD.U32 R45, R45, 0x10000, RZ ;  /* 0x000100002d2d7824 */ /* 0x000fe200078e00ff */
[----:B------:R-:W-:Y:S02]  /*c640*/  SHF.R.U32.HI R37, RZ, 0x18, R37 ;  /* 0x00000018ff257819 */ /* 0x000fe40000011625 */
[----:B------:R-:W-:Y:S02]  /*c650*/  LOP3.LUT R48, R39, 0xff, RZ, 0xc0, !PT ;  /* 0x000000ff27307812 */ /* 0x000fe400078ec0ff */
[----:B------:R-:W-:-:S02]  /*c660*/  SHF.R.U32.HI R52, RZ, 0x18, R39 ;  /* 0x00000018ff347819 */ /* 0x000fc40000011627 */
[--C-:B------:R-:W-:Y:S02]  /*c670*/  SHF.R.U32.HI R36, RZ, 0x10, R39.reuse ;  /* 0x00000010ff247819 */ /* 0x100fe40000011627 */
[----:B------:R-:W-:Y:S02]  /*c680*/  SHF.R.U32.HI R47, RZ, 0x8, R39 ;  /* 0x00000008ff2f7819 */ /* 0x000fe40000011627 */
[--C-:B------:R-:W-:Y:S01]  /*c690*/  SHF.R.U32.HI R39, RZ, 0x10, R49.reuse ;  /* 0x00000010ff277819 */ /* 0x100fe20000011631 */
[----:B------:R-:W-:Y:S01]  /*c6a0*/  IMAD.U32 R36, R36, 0x10000, RZ ;  /* 0x0001000024247824 */ /* 0x000fe200078e00ff */
[--C-:B------:R-:W-:Y:S01]  /*c6b0*/  SHF.R.U32.HI R50, RZ, 0x8, R49.reuse ;  /* 0x00000008ff327819 */ /* 0x100fe20000011631 */
[----:B------:R-:W-:Y:S01]  /*c6c0*/  IMAD.SHL.U32 R47, R47, 0x100, RZ ;  /* 0x000001002f2f7824 */ /* 0x000fe200078e00ff */
[----:B------:R-:W-:Y:S01]  /*c6d0*/  LOP3.LUT R53, R49, 0xff, RZ, 0xc0, !PT ;  /* 0x000000ff31357812 */ /* 0x000fe200078ec0ff */
[----:B------:R-:W-:Y:S01]  /*c6e0*/  IMAD.U32 R39, R39, 0x10000, RZ ;  /* 0x0001000027277824 */ /* 0x000fe200078e00ff */
[----:B------:R-:W-:-:S02]  /*c6f0*/  SHF.R.U32.HI R49, RZ, 0x18, R49 ;  /* 0x00000018ff317819 */ /* 0x000fc40000011631 */
[----:B------:R-:W-:Y:S02]  /*c700*/  PRMT R54, R37, 0x654, R38 ;  /* 0x0000065425367816 */ /* 0x000fe40000000026 */
[--C-:B------:R-:W-:Y:S02]  /*c710*/  SHF.R.U32.HI R37, RZ, 0x10, R51.reuse ;  /* 0x00000010ff257819 */ /* 0x100fe40000011633 */
[--C-:B------:R-:W-:Y:S02]  /*c720*/  SHF.R.U32.HI R38, RZ, 0x8, R51.reuse ;  /* 0x00000008ff267819 */ /* 0x100fe40000011633 */
[----:B------:R-:W-:Y:S01]  /*c730*/  LOP3.LUT R55, R51, 0xff, RZ, 0xc0, !PT ;  /* 0x000000ff33377812 */ /* 0x000fe200078ec0ff */
[----:B------:R-:W-:Y:S01]  /*c740*/  IMAD.U32 R37, R37, 0x10000, RZ ;  /* 0x0001000025257824 */ /* 0x000fe200078e00ff */
[----:B------:R-:W-:Y:S01]  /*c750*/  PRMT R48, R52, 0x654, R48 ;  /* 0x0000065434307816 */ /* 0x000fe20000000030 */
[----:B------:R-:W-:Y:S01]  /*c760*/  IMAD.SHL.U32 R52, R46, 0x100, RZ ;  /* 0x000001002e347824 */ /* 0x000fe200078e00ff */
[----:B------:R-:W-:Y:S01]  /*c770*/  SHF.R.U32.HI R51, RZ, 0x18, R51 ;  /* 0x00000018ff337819 */ /* 0x000fe20000011633 */
[----:B------:R-:W-:Y:S01]  /*c780*/  IMAD.SHL.U32 R38, R38, 0x100, RZ ;  /* 0x0000010026267824 */ /* 0x000fe200078e00ff */
[----:B------:R-:W-:-:S02]  /*c790*/  PRMT R49, R49, 0x654, R53 ;  /* 0x0000065431317816 */ /* 0x000fc40000000035 */
[----:B------:R-:W-:Y:S02]  /*c7a0*/  SHF.L.U32 R50, R50, 0x8, RZ ;  /* 0x0000000832327819 */ /* 0x000fe400000006ff */
[----:B------:R-:W-:Y:S02]  /*c7b0*/  PRMT R46, R51, 0x654, R55 ;  /* 0x00000654332e7816 */ /* 0x000fe40000000037 */
[----:B------:R-:W-:Y:S02]  /*c7c0*/  LOP3.LUT R51, R54, 0xff00, R52, 0xf8, !PT ;  /* 0x0000ff0036337812 */ /* 0x000fe400078ef834 */
[----:B------:R-:W-:Y:S02]  /*c7d0*/  LOP3.LUT R49, R49, 0xff00, R50, 0xf8, !PT ;  /* 0x0000ff0031317812 */ /* 0x000fe400078ef832 */
[----:B------:R-:W-:Y:S01]  /*c7e0*/  LOP3.LUT R48, R48, 0xff00, R47, 0xf8, !PT ;  /* 0x0000ff0030307812 */ /* 0x000fe200078ef82f */
[----:B--2---:R-:W-:Y:S01]  /*c7f0*/  IMAD.MOV.U32 R47, RZ, RZ, R41 ;  /* 0x000000ffff2f7224 */ /* 0x004fe200078e0029 */
[----:B------:R-:W-:-:S02]  /*c800*/  LOP3.LUT R51, R51, 0xff0000, R45, 0xf8, !PT ;  /* 0x00ff000033337812 */ /* 0x000fc400078ef82d */
[----:B------:R-:W-:Y:S02]  /*c810*/  LOP3.LUT R45, R49, 0xff0000, R39, 0xf8, !PT ;  /* 0x00ff0000312d7812 */ /* 0x000fe400078ef827 */
[----:B------:R-:W-:Y:S02]  /*c820*/  F2FP.F16.E4M3.UNPACK_B R49, R47 ;  /* 0x0000002fff31723e */ /* 0x000fe400020006ff */
[----:B------:R-:W-:Y:S02]  /*c830*/  F2FP.F16.E4M3.UNPACK_B R52, R45 ;  /* 0x0000002dff34723e */ /* 0x000fe400020006ff */
[----:B0-----:R-:W-:Y:S01]  /*c840*/  F2FP.F16.E4M3.UNPACK_B R39, R13 ;  /* 0x0000000dff27723e */ /* 0x001fe200020006ff */
[----:B------:R-:W-:Y:S01]  /*c850*/  HADD2.F32 R41, -RZ, R49.H0_H0 ;  /* 0x20000031ff297230 */ /* 0x000fe20000004100 */
[----:B------:R-:W-:Y:S01]  /*c860*/  F2FP.F16.E4M3.UNPACK_B R53, R51 ;  /* 0x00000033ff35723e */ /* 0x000fe200020006ff */
[----:B------:R-:W-:Y:S01]  /*c870*/  HADD2.F32 R55, -RZ, R52.H0_H0 ;  /* 0x20000034ff377230 */ /* 0x000fe20000004100 */
[----:B------:R-:W-:Y:S01]  /*c880*/  F2FP.F16.E4M3.UNPACK_B R47, R47.H1 ;  /* 0x0000002fff2f723e */ /* 0x000fe200030006ff */
        /* <DEDUP_REMOVED lines=11> */
[----:B------:R-:W-:-:S02]  /*c940*/  LOP3.LUT R38, R46, 0xff00, R38, 0xf8, !PT ;  /* 0x0000ff002e267812 */ /* 0x000fc400078ef826 */
[----:B------:R-:W-:Y:S02]  /*c950*/  LOP3.LUT R46, R48, 0xff0000, R36, 0xf8, !PT ;  /* 0x00ff0000302e7812 */ /* 0x000fe400078ef824 */
[-C--:B------:R-:W-:Y:S01]  /*c960*/  FMUL.FTZ R49, R54, R52.reuse ;  /* 0x0000003436317220 */ /* 0x080fe20000410000 */
[C---:B------:R-:W-:Y:S01]  /*c970*/  FMUL.FTZ R52, R39.reuse, R52 ;  /* 0x0000003427347220 */ /* 0x040fe20000410000 */
        /* <DEDUP_REMOVED lines=8> */
[----:B------:R-:W-:Y:S01]  /*ca00*/  MOV R48, R15 ;  /* 0x0000000f00307202 */ /* 0x000fe20000000f00 */
        /* <DEDUP_REMOVED lines=12> */
[----:B------:R-:W-:Y:S02]  /*cad0*/  HADD2.F32 R54, -RZ, R53.H1_H1 ;  /* 0x30000035ff367230 */ /* 0x000fe40000004100 */
[----:B------:R-:W-:-:S02]  /*cae0*/  HADD2.F32 R53, -RZ, R51.H1_H1 ;  /* 0x30000033ff357230 */ /* 0x000fc40000004100 */
[CC--:B------:R-:W-:Y:S01]  /*caf0*/  FMUL.FTZ R51, R47.reuse, R52.reuse ;  /* 0x000000342f337220 */ /* 0x0c0fe20000410000 */
[----:B------:R-:W-:Y:S02]  /*cb00*/  HADD2.F32 R15, -RZ, R15.H1_H1 ;  /* 0x3000000fff0f7230 */ /* 0x000fe40000004100 */
[C---:B------:R-:W-:Y:S01]  /*cb10*/  FMUL.FTZ R52, R54.reuse, R52 ;  /* 0x0000003436347220 */ /* 0x040fe20000410000 */
        /* <DEDUP_REMOVED lines=25> */
[C---:B------:R-:W-:Y:S01]  /*ccb0*/  FFMA.FTZ R38, R15.reuse, R53, -R38 ;  /* 0x000000350f267223 */ /* 0x040fe20000010826 */
        /* <DEDUP_REMOVED lines=39> */
[-C--:B------:R-:W-:Y:S01]  /*cf30*/  FMUL.FTZ R46, R45, R36.reuse ;  /* 0x000000242d2e7220 */ /* 0x080fe20000410000 */
        /* <DEDUP_REMOVED lines=72> */
[----:B------:R-:W-:Y:S01]  /*d3c0*/  IMAD.MOV.U32 R14, RZ, RZ, R43 ;  /* 0x000000ffff0e7224 */ /* 0x000fe200078e002b */
[----:B------:R-:W-:Y:S02]  /*d3d0*/  MOV R43, R57 ;  /* 0x00000039002b7202 */ /* 0x000fe40000000f00 */
[----:B------:R-:W-:-:S07]  /*d3e0*/  IMAD.MOV.U32 R42, RZ, RZ, R56 ;  /* 0x000000ffff2a7224 */ /* 0x000fce00078e0038 */
.L_x_4364:
[----:B------:R-:W-:Y:S05]  /*d3f0*/  BSYNC B2 ;  /* 0x0000000000027941 */ /* 0x000fea0003800000 */
.L_x_4363:
[----:B------:R-:W-:-:S13]  /*d400*/  ISETP.GE.AND P3, PT, R44, R133, PT ;  /* 0x000000852c00720c */ /* 0x000fda0003f66270 */
[----:B------:R-:W-:-:S04]  /*d410*/  @!P3 IADD3 R36, P5, R11, R44, RZ ;  /* 0x0000002c0b24b210 */ /* 0x000fc80007fbe0ff */
[----:B------:R-:W-:Y:S02]  /*d420*/  @!P3 LEA.HI.X.SX32 R37, R44, R149, 0x1, P5 ;  /* 0x000000952c25b211 */ /* 0x000fe400028f0eff */
[----:B------:R-:W-:-:S05]  /*d430*/  IADD3 R38, P5, R26, R11, RZ ;  /* 0x0000000b1a267210 */ /* 0x000fca0007fbe0ff */
[----:B------:R-:W-:-:S05]  /*d440*/  IMAD.X R39, R149, 0x1, R27, P5 ;  /* 0x0000000195277824 */ /* 0x000fca00028e061b */
[----:B0-----:R0:W-:Y:S04]  /*d450*/  ST.E.128 desc[UR50][R38.64], R12 ;  /* 0x0000000c26007985 */ /* 0x0011e8000c101d32 */
[----:B--2---:R0:W-:Y:S02]  /*d460*/  @!P3 ST.E.128 desc[UR50][R36.64], R40 ;  /* 0x000000282400b985 */ /* 0x0041e4000c101d32 */
.L_x_4354:
[----:B------:R-:W-:Y:S05]  /*d470*/  BSYNC B1 ;  /* 0x0000000000017941 */ /* 0x000fea0003800000 */
.L_x_4353:
[----:B------:R-:W-:-:S03]  /*d480*/  UMOV UR4, 0xffffffff ;  /* 0xffffffff00047882 */ /* 0x000fc60000000000 */
[----:B------:R-:W-:Y:S05]  /*d490*/  BRA.DIV UR4, `(.L_x_4365) ;  /* 0x0000022e041c7947 */ /* 0x000fea000b800000 */
[----:B--2---:R-:W2:Y:S04]  /*d4a0*/  SHFL.IDX PT, R119, R119, 0x1, 0x1e1f ;  /* 0x003e1f0077777f89 */ /* 0x004ea800000e0000 */
[----:B------:R-:W0:Y:S02]  /*d4b0*/  SHFL.IDX PT, R120, R120, 0x1, 0x1e1f ;  /* 0x003e1f0078787f89 */ /* 0x000e2400000e0000 */
.L_x_4649:
[----:B------:R-:W-:Y:S05]  /*d4c0*/  @P4 BRA `(.L_x_4322) ;  /* 0x0000003400b84947 */ /* 0x000fea0003800000 */
[----:B------:R-:W-:Y:S01]  /*d4d0*/  ISETP.NE.AND P3, PT, R28, RZ, PT ;  /* 0x000000ff1c00720c */ /* 0x000fe20003f65270 */
[----:B------:R-:W-:-:S12]  /*d4e0*/  BSSY B1, `(.L_x_4366) ;  /* 0x00000f8000017945 */ /* 0x000fd80003800000 */
[----:B------:R-:W-:Y:S05]  /*d4f0*/  @!P3 BRA `(.L_x_4367) ;  /* 0x0000000c00d8b947 */ /* 0x000fea0003800000 */
[----:B0-----:R-:W5:Y:S04]  /*d500*/  LDL R15, [R1+0x34] ;  /* 0x00003400010f7983 */ /* 0x001f680000100800 */
[----:B------:R-:W3:Y:S01]  /*d510*/  LDL R14, [R1+0x38] ;  /* 0x00003800010e7983 */ /* 0x000ee20000100800 */
[----:B----4-:R-:W-:Y:S01]  /*d520*/  SEL R11, R114, R139, !P0 ;  /* 0x0000008b720b7207 */ /* 0x010fe20004000000 */
[----:B------:R-:W-:Y:S01]  /*d530*/  BSSY B2, `(.L_x_4368) ;  /* 0x00000ed000027945 */ /* 0x000fe20003800000 */
[----:B------:R-:W-:Y:S02]  /*d540*/  IADD3 R40, P3, R21, R120, RZ ;  /* 0x0000007815287210 */ /* 0x000fe40007f7e0ff */
[----:B------:R-:W-:-:S03]  /*d550*/  SHF.R.S32.HI R12, RZ, 0x1f, R11 ;  /* 0x0000001fff0c7819 */ /* 0x000fc6000001140b */
[----:B--2---:R-:W-:Y:S01]  /*d560*/  IMAD.X R41, R119, 0x1, R108, P3 ;  /* 0x0000000177297824 */ /* 0x004fe200018e066c */
[----:B------:R-:W-:Y:S02]  /*d570*/  LEA.HI R11, R12, R11, RZ, 0x5 ;  /* 0x0000000b0c0b7211 */ /* 0x000fe400078f28ff */
[----:B------:R-:W-:Y:S02]  /*d580*/  ISETP.GE.AND P3, PT, R16, R113, PT ;  /* 0x000000711000720c */ /* 0x000fe40003f66270 */
[----:B------:R-:W-:-:S04]  /*d590*/  LEA.HI.SX32 R11, R11, R112, 0x1b ;  /* 0x000000700b0b7211 */ /* 0x000fc800078fdaff */
[----:B------:R-:W-:-:S04]  /*d5a0*/  SHF.R.S32.HI R12, RZ, 0x1f, R11 ;  /* 0x0000001fff0c7819 */ /* 0x000fc8000001140b */
[----:B------:R-:W-:Y:S01]  /*d5b0*/  LEA.HI R12, R12, R11, RZ, 0x2 ;  /* 0x0000000b0c0c7211 */ /* 0x000fe200078f10ff */
[----:B------:R-:W-:-:S03]  /*d5c0*/  IMAD.SHL.U32 R11, R11, 0x10, RZ ;  /* 0x000000100b0b7824 */ /* 0x000fc600078e00ff */
[----:B------:R-:W-:Y:S02]  /*d5d0*/  SHF.R.S32.HI R13, RZ, 0x2, R12 ;  /* 0x00000002ff0d7819 */ /* 0x000fe4000001140c */
[----:B-----5:R-:W-:-:S04]  /*d5e0*/  LOP3.LUT R12, R15, 0x30, R11, 0xf8, !PT ;  /* 0x000000300f0c7812 */ /* 0x020fc800078ef80b */
[----:B------:R-:W-:Y:S01]  /*d5f0*/  LOP3.LUT R12, R12, R3, RZ, 0x3c, !PT ;  /* 0x000000030c0c7212 */ /* 0x000fe200078e3cff */
[----:B---3--:R-:W-:-:S04]  /*d600*/  IMAD R13, R13, 0x2800, R14 ;  /* 0x000028000d0d7824 */ /* 0x008fc800078e020e */
        /* <DEDUP_REMOVED lines=9> */
[----:B------:R-:W-:Y:S02]  /*d6a0*/  SHF.R.U32.HI R44, RZ, 0x18, R81 ;  /* 0x00000018ff2c7819 */ /* 0x000fe40000011651 */
[----:B------:R-:W-:Y:S02]  /*d6b0*/  LOP3.LUT R43, R81, 0xff, RZ, 0xc0, !PT ;  /* 0x000000ff512b7812 */ /* 0x000fe400078ec0ff */
[----:B------:R-:W-:Y:S02]  /*d6c0*/  SHF.R.U32.HI R49, RZ, 0x18, R69 ;  /* 0x00000018ff317819 */ /* 0x000fe40000011645 */
[----:B------:R-:W-:Y:S02]  /*d6d0*/  LOP3.LUT R42, R69, 0xff, RZ, 0xc0, !PT ;  /* 0x000000ff452a7812 */ /* 0x000fe400078ec0ff */
[----:B------:R-:W-:-:S02]  /*d6e0*/  SHF.R.U32.HI R45, RZ, 0x8, R81 ;  /* 0x00000008ff2d7819 */ /* 0x000fc40000011651 */
[----:B------:R-:W-:Y:S01]  /*d6f0*/  PRMT R44, R44, 0x654, R43 ;  /* 0x000006542c2c7816 */ /* 0x000fe2000000002b */
[----:B------:R-:W-:Y:S01]  /*d700*/  IMAD.SHL.U32 R43, R48, 0x100, RZ ;  /* 0x00000100302b7824 */ /* 0x000fe200078e00ff */
[----:B------:R-:W-:Y:S02]  /*d710*/  SHF.R.U32.HI R46, RZ, 0x10, R81 ;  /* 0x00000010ff2e7819 */ /* 0x000fe40000011651 */
[----:B------:R-:W-:Y:S02]  /*d720*/  PRMT R42, R49, 0x654, R42 ;  /* 0x00000654312a7816 */ /* 0x000fe4000000002a */
[----:B------:R-:W-:Y:S02]  /*d730*/  SHF.R.U32.HI R47, RZ, 0x10, R69 ;  /* 0x00000010ff2f7819 */ /* 0x000fe40000011645 */
[----:B------:R-:W-:Y:S02]  /*d740*/  SHF.L.U32 R45, R45, 0x8, RZ ;  /* 0x000000082d2d7819 */ /* 0x000fe400000006ff */
[----:B------:R-:W-:Y:S01]  /*d750*/  LOP3.LUT R42, R42, 0xff00, R43, 0xf8, !PT ;  /* 0x0000ff002a2a7812 */ /* 0x000fe200078ef82b */
[----:B------:R-:W-:Y:S01]  /*d760*/  IMAD.U32 R43, R46, 0x10000, RZ ;  /* 0x000100002e2b7824 */ /* 0x000fe200078e00ff */
[----:B------:R-:W-:Y:S01]  /*d770*/  LOP3.LUT R44, R44, 0xff00, R45, 0xf8, !PT ;  /* 0x0000ff002c2c7812 */ /* 0x000fe200078ef82d */
[----:B------:R-:W-:Y:S01]  /*d780*/  IMAD.U32 R45, R47, 0x10000, RZ ;  /* 0x000100002f2d7824 */ /* 0x000fe200078e00ff */
[----:B------:R-:W-:Y:S01]  /*d790*/  SHF.R.U32.HI R54, RZ, 0x18, R83 ;  /* 0x00000018ff367819 */ /* 0x000fe20000011653 */
[----:B--2---:R-:W-:Y:S01]  /*d7a0*/  IMAD.MOV.U32 R47, RZ, RZ, R37 ;  /* 0x000000ffff2f7224 */ /* 0x004fe200078e0025 */
[----:B------:R-:W-:-:S02]  /*d7b0*/  LOP3.LUT R46, R44, 0xff0000, R43, 0xf8, !PT ;  /* 0x00ff00002c2e7812 */ /* 0x000fc400078ef82b */
[----:B0-----:R-:W-:Y:S02]  /*d7c0*/  F2FP.F16.E4M3.UNPACK_B R43, R13 ;  /* 0x0000000dff2b723e */ /* 0x001fe400020006ff */
[-C--:B------:R-:W-:Y:S02]  /*d7d0*/  F2FP.F16.E4M3.UNPACK_B R49, R47.reuse ;  /* 0x0000002fff31723e */ /* 0x080fe400020006ff */
[-C--:B------:R-:W-:Y:S01]  /*d7e0*/  F2FP.F16.E4M3.UNPACK_B R48, R46.reuse ;  /* 0x0000002eff30723e */ /* 0x080fe200020006ff */
[----:B------:R-:W-:Y:S01]  /*d7f0*/  HADD2.F32 R44, -RZ, R43.H0_H0 ;  /* 0x2000002bff2c7230 */ /* 0x000fe20000004100 */
[----:B------:R-:W-:Y:S01]  /*d800*/  LOP3.LUT R45, R42, 0xff0000, R45, 0xf8, !PT ;  /* 0x00ff00002a2d7812 */ /* 0x000fe200078ef82d */
[--C-:B------:R-:W-:Y:S01]  /*d810*/  HADD2.F32 R42, -RZ, R49.reuse.H0_H0 ;  /* 0x20000031ff2a7230 */ /* 0x100fe20000004100 */
[----:B------:R-:W-:Y:S01]  /*d820*/  F2FP.F16.E4M3.UNPACK_B R47, R47.H1 ;  /* 0x0000002fff2f723e */ /* 0x000fe200030006ff */
[----:B------:R-:W-:Y:S01]  /*d830*/  HADD2.F32 R49, -RZ, R49.H1_H1 ;  /* 0x30000031ff317230 */ /* 0x000fe20000004100 */
[-C--:B------:R-:W-:Y:S01]  /*d840*/  F2FP.F16.E4M3.UNPACK_B R37, R45.reuse ;  /* 0x0000002dff25723e */ /* 0x080fe200020006ff */
[--C-:B------:R-:W-:Y:S01]  /*d850*/  HADD2.F32 R50, -RZ, R48.reuse.H1_H1 ;  /* 0x30000030ff327230 */ /* 0x100fe20000004100 */
[----:B------:R-:W-:Y:S01]  /*d860*/  F2FP.F16.E4M3.UNPACK_B R46, R46.H1 ;  /* 0x0000002eff2e723e */ /* 0x000fe200030006ff */
[----:B------:R-:W-:Y:S01]  /*d870*/  HADD2.F32 R43, -RZ, R43.H1_H1 ;  /* 0x3000002bff2b7230 */ /* 0x000fe20000004100 */
[----:B------:R-:W-:Y:S01]  /*d880*/  F2FP.F16.E4M3.UNPACK_B R45, R45.H1 ;  /* 0x0000002dff2d723e */ /* 0x000fe200030006ff */
[----:B------:R-:W-:-:S02]  /*d890*/  HADD2.F32 R53, -RZ, R48.H0_H0 ;  /* 0x20000030ff357230 */ /* 0x000fc40000004100 */
[-C--:B------:R-:W-:Y:S01]  /*d8a0*/  FMUL.FTZ R52, R49, R50.reuse ;  /* 0x0000003231347220 */ /* 0x080fe20000410000 */
[--C-:B------:R-:W-:Y:S02]  /*d8b0*/  HADD2.F32 R48, -RZ, R37.reuse.H1_H1 ;  /* 0x30000025ff307230 */ /* 0x100fe40000004100 */
[C---:B------:R-:W-:Y:S01]  /*d8c0*/  FMUL.FTZ R50, R43.reuse, R50 ;  /* 0x000000322b327220 */ /* 0x040fe20000410000 */
[----:B------:R-:W-:Y:S02]  /*d8d0*/  HADD2.F32 R51, -RZ, R37.H0_H0 ;  /* 0x20000025ff337230 */ /* 0x000fe40000004100 */
[-C--:B------:R-:W-:Y:S01]  /*d8e0*/  FMUL.FTZ R55, R42, R53.reuse ;  /* 0x000000352a377220 */ /* 0x080fe20000410000 */
[----:B------:R-:W-:Y:S01]  /*d8f0*/  FMUL.FTZ R53, R44, R53 ;  /* 0x000000352c357220 */ /* 0x000fe20000410000 */
[-C--:B------:R-:W-:Y:S01]  /*d900*/  FFMA.FTZ R43, R43, R48.reuse, -R52 ;  /* 0x000000302b2b7223 */ /* 0x080fe20000010834 */
[----:B------:R-:W-:Y:S01]  /*d910*/  FFMA.FTZ R37, R49, R48, R50 ;  /* 0x0000003031257223 */ /* 0x000fe20000010032 */
[----:B------:R-:W-:Y:S01]  /*d920*/  F2FP.F16.E4M3.UNPACK_B R48, R13.H1 ;  /* 0x0000000dff30723e */ /* 0x000fe200030006ff */
[----:B------:R-:W-:-:S02]  /*d930*/  HADD2.F32 R13, -RZ, R47.H0_H0 ;  /* 0x2000002fff0d7230 */ /* 0x000fc40000004100 */
[-C--:B------:R-:W-:Y:S01]  /*d940*/  FFMA.FTZ R44, R44, R51.reuse, -R55 ;  /* 0x000000332c2c7223 */ /* 0x080fe20000010837 */
[--C-:B------:R-:W-:Y:S02]  /*d950*/  HADD2.F32 R50, -RZ, R46.reuse.H0_H0 ;  /* 0x2000002eff327230 */ /* 0x100fe40000004100 */
[----:B------:R-:W-:Y:S01]  /*d960*/  FFMA.FTZ R42, R42, R51, R53 ;  /* 0x000000332a2a7223 */ /* 0x000fe20000010035 */
[----:B------:R-:W-:Y:S01]  /*d970*/  HADD2.F32 R47, -RZ, R47.H1_H1 ;  /* 0x3000002fff2f7230 */ /* 0x000fe20000004100 */
[----:B------:R-:W-:Y:S01]  /*d980*/  SHF.R.U32.HI R55, RZ, 0x18, R71 ;  /* 0x00000018ff377819 */ /* 0x000fe20000011647 */
[----:B------:R-:W-:Y:S02]  /*d990*/  HADD2.F32 R46, -RZ, R46.H1_H1 ;  /* 0x3000002eff2e7230 */ /* 0x000fe40000004100 */
[----:B------:R-:W-:Y:S01]  /*d9a0*/  FMUL.FTZ R51, R13, R50 ;  /* 0x000000320d337220 */ /* 0x000fe20000410000 */
[----:B------:R-:W-:Y:S02]  /*d9b0*/  HADD2.F32 R52, -RZ, R48.H0_H0 ;  /* 0x20000030ff347230 */ /* 0x000fe40000004100 */
[----:B------:R-:W-:-:S02]  /*d9c0*/  HADD2.F32 R49, -RZ, R45.H0_H0 ;  /* 0x2000002dff317230 */ /* 0x000fc40000004100 */
[----:B------:R-:W-:Y:S01]  /*d9d0*/  FMUL.FTZ R53, R47, R46 ;  /* 0x0000002e2f357220 */ /* 0x000fe20000410000 */
[----:B------:R-:W-:Y:S02]  /*d9e0*/  HADD2.F32 R48, -RZ, R48.H1_H1 ;  /* 0x30000030ff307230 */ /* 0x000fe40000004100 */
[C---:B------:R-:W-:Y:S01]  /*d9f0*/  FMUL.FTZ R50, R52.reuse, R50 ;  /* 0x0000003234327220 */ /* 0x040fe20000410000 */
[----:B------:R-:W-:Y:S02]  /*da00*/  HADD2.F32 R45, -RZ, R45.H1_H1 ;  /* 0x3000002dff2d7230 */ /* 0x000fe40000004100 */
[-C--:B------:R-:W-:Y:S01]  /*da10*/  FFMA.FTZ R52, R52, R49.reuse, -R51 ;  /* 0x0000003134347223 */ /* 0x080fe20000010833 */
[----:B------:R-:W-:Y:S01]  /*da20*/  LOP3.LUT R51, R83, 0xff, RZ, 0xc0, !PT ;  /* 0x000000ff53337812 */ /* 0x000fe200078ec0ff */
[C---:B------:R-:W-:Y:S01]  /*da30*/  FMUL.FTZ R46, R48.reuse, R46 ;  /* 0x0000002e302e7220 */ /* 0x040fe20000410000 */
[----:B------:R-:W-:Y:S01]  /*da40*/  FFMA.FTZ R13, R13, R49, R50 ;  /* 0x000000310d0d7223 */ /* 0x000fe20000010032 */
[-C--:B------:R-:W-:Y:S01]  /*da50*/  FFMA.FTZ R53, R48, R45.reuse, -R53 ;  /* 0x0000002d30357223 */ /* 0x080fe20000010835 */
[----:B------:R-:W-:Y:S01]  /*da60*/  SHF.R.U32.HI R48, RZ, 0x8, R71 ;  /* 0x00000008ff307819 */ /* 0x000fe20000011647 */
[----:B------:R-:W-:Y:S01]  /*da70*/  FFMA.FTZ R45, R47, R45, R46 ;  /* 0x0000002d2f2d7223 */ /* 0x000fe2000001002e */
[----:B------:R-:W-:-:S02]  /*da80*/  LOP3.LUT R50, R71, 0xff, RZ, 0xc0, !PT ;  /* 0x000000ff47327812 */ /* 0x000fc400078ec0ff */
[----:B------:R-:W-:Y:S02]  /*da90*/  SHF.R.U32.HI R49, RZ, 0x8, R83 ;  /* 0x00000008ff317819 */ /* 0x000fe40000011653 */
[----:B------:R-:W-:Y:S01]  /*daa0*/  PRMT R54, R54, 0x654, R51 ;  /* 0x0000065436367816 */ /* 0x000fe20000000033 */
[----:B------:R-:W-:Y:S01]  /*dab0*/  IMAD.SHL.U32 R51, R48, 0x100, RZ ;  /* 0x0000010030337824 */ /* 0x000fe200078e00ff */
[----:B------:R-:W-:Y:S01]  /*dac0*/  SHF.R.U32.HI R47, RZ, 0x10, R83 ;  /* 0x00000010ff2f7819 */ /* 0x000fe20000011653 */
[----:B------:R-:W-:Y:S01]  /*dad0*/  IMAD.SHL.U32 R49, R49, 0x100, RZ ;  /* 0x0000010031317824 */ /* 0x000fe200078e00ff */
[----:B------:R-:W-:Y:S02]  /*dae0*/  PRMT R50, R55, 0x654, R50 ;  /* 0x0000065437327816 */ /* 0x000fe40000000032 */
[----:B------:R-:W-:Y:S02]  /*daf0*/  SHF.R.U32.HI R46, RZ, 0x10, R71 ;  /* 0x00000010ff2e7819 */ /* 0x000fe40000011647 */
[----:B------:R-:W-:Y:S01]  /*db00*/  LOP3.LUT R51, R50, 0xff00, R51, 0xf8, !PT ;  /* 0x0000ff0032337812 */ /* 0x000fe200078ef833 */
[----:B------:R-:W-:Y:S01]  /*db10*/  IMAD.U32 R50, R47, 0x10000, RZ ;  /* 0x000100002f327824 */ /* 0x000fe200078e00ff */
[----:B------:R-:W-:Y:S01]  /*db20*/  LOP3.LUT R49, R54, 0xff00, R49, 0xf8, !PT ;  /* 0x0000ff0036317812 */ /* 0x000fe200078ef831 */
[----:B------:R-:W-:Y:S01]  /*db30*/  IMAD.U32 R46, R46, 0x10000, RZ ;  /* 0x000100002e2e7824 */ /* 0x000fe200078e00ff */
[----:B------:R-:W-:-:S02]  /*db40*/  F2FP.F16.E4M3.UNPACK_B R48, R15 ;  /* 0x0000000fff30723e */ /* 0x000fc400020006ff */
[----:B------:R-:W-:Y:S02]  /*db50*/  LOP3.LUT R50, R49, 0xff0000, R50, 0xf8, !PT ;  /* 0x00ff000031327812 */ /* 0x000fe400078ef832 */
[----:B------:R-:W-:Y:S01]  /*db60*/  LOP3.LUT R51, R51, 0xff0000, R46, 0xf8, !PT ;  /* 0x00ff000033337812 */ /* 0x000fe200078ef82e */
[--C-:B------:R-:W-:Y:S01]  /*db70*/  HADD2.F32 R49, -RZ, R48.reuse.H0_H0 ;  /* 0x20000030ff317230 */ /* 0x100fe20000004100 */
[----:B------:R-:W-:Y:S01]  /*db80*/  F2FP.F16.E4M3.UNPACK_B R46, R39 ;  /* 0x00000027ff2e723e */ /* 0x000fe200020006ff */
[----:B------:R-:W-:Y:S01]  /*db90*/  HADD2.F32 R48, -RZ, R48.H1_H1 ;  /* 0x30000030ff307230 */ /* 0x000fe20000004100 */
[-C--:B------:R-:W-:Y:S02]  /*dba0*/  F2FP.F16.E4M3.UNPACK_B R54, R50.reuse ;  /* 0x00000032ff36723e */ /* 0x080fe400020006ff */
[-C--:B------:R-:W-:Y:S01]  /*dbb0*/  F2FP.F16.E4M3.UNPACK_B R55, R51.reuse ;  /* 0x00000033ff37723e */ /* 0x080fe200020006ff */
[----:B------:R-:W-:Y:S01]  /*dbc0*/  HADD2.F32 R47, -RZ, R46.H0_H0 ;  /* 0x2000002eff2f7230 */ /* 0x000fe20000004100 */
[----:B------:R-:W-:Y:S01]  /*dbd0*/  F2FP.F16.E4M3.UNPACK_B R50, R50.H1 ;  /* 0x00000032ff32723e */ /* 0x000fe200030006ff */
[----:B------:R-:W-:Y:S01]  /*dbe0*/  HADD2.F32 R57, -RZ, R54.H0_H0 ;  /* 0x20000036ff397230 */ /* 0x000fe20000004100 */
[----:B------:R-:W-:Y:S01]  /*dbf0*/  F2FP.F16.E4M3.UNPACK_B R51, R51.H1 ;  /* 0x00000033ff33723e */ /* 0x000fe200030006ff */
[----:B------:R-:W-:Y:S01]  /*dc00*/  HADD2.F32 R56, -RZ, R55.H0_H0 ;  /* 0x20000037ff387230 */ /* 0x000fe20000004100 */
[----:B------:R-:W-:Y:S01]  /*dc10*/  F2FP.SATFINITE.E4M3.F32.PACK_AB_MERGE_C R52, R53, R52, RZ ;  /* 0x000000343534723e */ /* 0x000fe200048070ff */
[----:B------:R-:W-:-:S02]  /*dc20*/  HADD2.F32 R46, -RZ, R46.H1_H1 ;  /* 0x3000002eff2e7230 */ /* 0x000fc40000004100 */
[-C--:B------:R-:W-:Y:S01]  /*dc30*/  FMUL.FTZ R58, R47, R57.reuse ;  /* 0x000000392f3a7220 */ /* 0x080fe20000410000 */
[C---:B------:R-:W-:Y:S01]  /*dc40*/  FMUL.FTZ R57, R49.reuse, R57 ;  /* 0x0000003931397220 */ /* 0x040fe20000410000 */
[----:B------:R-:W-:Y:S01]  /*dc50*/  HADD2.F32 R55, -RZ, R55.H1_H1 ;  /* 0x30000037ff377230 */ /* 0x000fe20000004100 */
[----:B------:R-:W-:Y:S01]  /*dc60*/  F2FP.F16.E4M3.UNPACK_B R53, R148.H1 ;  /* 0x00000094ff35723e */ /* 0x000fe200030006ff */
[-C--:B------:R-:W-:Y:S01]  /*dc70*/  FFMA.FTZ R49, R49, R56.reuse, -R58 ;  /* 0x0000003831317223 */ /* 0x080fe2000001083a */
[----:B------:R-:W-:Y:S01]  /*dc80*/  FFMA.FTZ R47, R47, R56, R57 ;  /* 0x000000382f2f7223 */ /* 0x000fe20000010039 */
[----:B------:R-:W-:Y:S01]  /*dc90*/  HADD2.F32 R57, -RZ, R54.H1_H1 ;  /* 0x30000036ff397230 */ /* 0x000fe20000004100 */
[----:B------:R-:W-:Y:S01]  /*dca0*/  F2FP.F16.E4M3.UNPACK_B R54, R39.H1 ;  /* 0x00000027ff36723e */ /* 0x000fe200030006ff */
[----:B------:R-:W-:Y:S01]  /*dcb0*/  HADD2.F32 R56, -RZ, R51.H0_H0 ;  /* 0x20000033ff387230 */ /* 0x000fe20000004100 */
[----:B------:R-:W-:Y:S01]  /*dcc0*/  F2FP.F16.E4M3.UNPACK_B R148, R148 ;  /* 0x00000094ff94723e */ /* 0x000fe200020006ff */
[----:B------:R-:W-:-:S02]  /*dcd0*/  HADD2.F32 R69, -RZ, R53.H0_H0 ;  /* 0x20000035ff457230 */ /* 0x000fc40000004100 */
[-C--:B------:R-:W-:Y:S01]  /*dce0*/  FMUL.FTZ R59, R46, R57.reuse ;  /* 0x000000392e3b7220 */ /* 0x080fe20000410000 */
[C---:B------:R-:W-:Y:S01]  /*dcf0*/  FMUL.FTZ R57, R48.reuse, R57 ;  /* 0x0000003930397220 */ /* 0x040fe20000410000 */
[----:B------:R-:W-:Y:S01]  /*dd00*/  HADD2.F32 R53, -RZ, R53.H1_H1 ;  /* 0x30000035ff357230 */ /* 0x000fe20000004100 */
[----:B------:R-:W-:Y:S01]  /*dd10*/  F2FP.SATFINITE.E4M3.F32.PACK_AB_MERGE_C R45, R45, R13, RZ ;  /* 0x0000000d2d2d723e */ /* 0x000fe200048070ff */
[-C--:B------:R-:W-:Y:S01]  /*dd20*/  FFMA.FTZ R48, R48, R55.reuse, -R59 ;  /* 0x0000003730307223 */ /* 0x080fe2000001083b */
[----:B------:R-:W-:Y:S01]  /*dd30*/  FFMA.FTZ R46, R46, R55, R57 ;  /* 0x000000372e2e7223 */ /* 0x000fe20000010039 */
[----:B------:R-:W-:Y:S01]  /*dd40*/  F2FP.F16.E4M3.UNPACK_B R55, R15.H1 ;  /* 0x0000000fff37723e */ /* 0x000fe200030006ff */
[----:B------:R-:W-:Y:S01]  /*dd50*/  HADD2.F32 R15, -RZ, R54.H0_H0 ;  /* 0x20000036ff0f7230 */ /* 0x000fe20000004100 */
[----:B------:R-:W-:Y:S01]  /*dd60*/  F2FP.SATFINITE.E4M3.F32.PACK_AB_MERGE_C R13, R43, R44, R52 ;  /* 0x0000002c2b0d723e */ /* 0x000fe20004807034 */
[----:B------:R-:W-:Y:S01]  /*dd70*/  HADD2.F32 R57, -RZ, R50.H0_H0 ;  /* 0x20000032ff397230 */ /* 0x000fe20000004100 */
[----:B------:R-:W-:Y:S01]  /*dd80*/  F2FP.SATFINITE.E4M3.F32.PACK_AB_MERGE_C R37, R37, R42, R45 ;  /* 0x0000002a2525723e */ /* 0x000fe2000480702d */
[----:B------:R-:W-:-:S02]  /*dd90*/  HADD2.F32 R39, -RZ, R55.H0_H0 ;  /* 0x20000037ff277230 */ /* 0x000fc40000004100 */
[----:B------:R-:W-:Y:S02]  /*dda0*/  HADD2.F32 R54, -RZ, R54.H1_H1 ;  /* 0x30000036ff367230 */ /* 0x000fe40000004100 */
[-C--:B------:R-:W-:Y:S01]  /*ddb0*/  FMUL.FTZ R58, R15, R57.reuse ;  /* 0x000000390f3a7220 */ /* 0x080fe20000410000 */
[----:B------:R-:W-:-:S03]  /*ddc0*/  FMUL.FTZ R57, R39, R57 ;  /* 0x0000003927397220 */ /* 0x000fc60000410000 */
[-C--:B------:R-:W-:Y:S01]  /*ddd0*/  FFMA.FTZ R39, R39, R56.reuse, -R58 ;  /* 0x0000003827277223 */ /* 0x080fe2000001083a */
[----:B------:R-:W-:Y:S01]  /*dde0*/  FFMA.FTZ R15, R15, R56, R57 ;  /* 0x000000380f0f7223 */ /* 0x000fe20000010039 */
[----:B------:R-:W-:Y:S02]  /*ddf0*/  HADD2.F32 R57, -RZ, R50.H1_H1 ;  /* 0x30000032ff397230 */ /* 0x000fe40000004100 */
[----:B------:R-:W-:Y:S02]  /*de00*/  HADD2.F32 R50, -RZ, R55.H1_H1 ;  /* 0x30000037ff327230 */ /* 0x000fe40000004100 */
[----:B------:R-:W-:Y:S02]  /*de10*/  HADD2.F32 R55, -RZ, R51.H1_H1 ;  /* 0x30000033ff377230 */ /* 0x000fe40000004100 */
[-C--:B------:R-:W-:Y:S01]  /*de20*/  FMUL.FTZ R51, R54, R57.reuse ;  /* 0x0000003936337220 */ /* 0x080fe20000410000 */
[----:B------:R-:W-:-:S03]  /*de30*/  FMUL.FTZ R57, R50, R57 ;  /* 0x0000003932397220 */ /* 0x000fc60000410000 */
[-C--:B------:R-:W-:Y:S01]  /*de40*/  FFMA.FTZ R51, R50, R55.reuse, -R51 ;  /* 0x0000003732337223 */ /* 0x080fe20000010833 */
[----:B------:R-:W-:Y:S01]  /*de50*/  FFMA.FTZ R50, R54, R55, R57 ;  /* 0x0000003736327223 */ /* 0x000fe20000010039 */
[----:B------:R-:W-:Y:S02]  /*de60*/  F2FP.F16.E4M3.UNPACK_B R55, R36.H1 ;  /* 0x00000024ff37723e */ /* 0x000fe400030006ff */
[----:B------:R-:W-:Y:S02]  /*de70*/  F2FP.F16.E4M3.UNPACK_B R54, R12.H1 ;  /* 0x0000000cff36723e */ /* 0x000fe400030006ff */
        /* <DEDUP_REMOVED lines=13> */
[-C--:B------:R-:W-:Y:S01]  /*df50*/  FMUL.FTZ R56, R55, R53.reuse ;  /* 0x0000003537387220 */ /* 0x080fe20000410000 */
[----:B------:R-:W-:Y:S01]  /*df60*/  FMUL.FTZ R53, R54, R53 ;  /* 0x0000003536357220 */ /* 0x000fe20000410000 */
[----:B------:R-:W-:Y:S01]  /*df70*/  F2FP.F16.E4M3.UNPACK_B R146, R146 ;  /* 0x00000092ff92723e */ /* 0x000fe200020006ff */
[----:B------:R-:W-:-:S02]  /*df80*/  HADD2.F32 R59, -RZ, R148.H0_H0 ;  /* 0x20000094ff3b7230 */ /* 0x000fc40000004100 */
[-C--:B------:R-:W-:Y:S01]  /*df90*/  FFMA.FTZ R54, R54, R57.reuse, -R56 ;  /* 0x0000003936367223 */ /* 0x080fe20000010838 */
[----:B------:R-:W-:Y:S01]  /*dfa0*/  FFMA.FTZ R53, R55, R57, R53 ;  /* 0x0000003937357223 */ /* 0x000fe20000010035 */
        /* <DEDUP_REMOVED lines=13> */
[----:B------:R-:W-:Y:S02]  /*e080*/  MOV R36, R14 ;  /* 0x0000000e00247202 */ /* 0x000fe40000000f00 */
[-C--:B------:R-:W-:Y:S02]  /*e090*/  F2FP.F16.E4M3.UNPACK_B R14, R147.reuse.H1 ;  /* 0x00000093ff0e723e */ /* 0x080fe400030006ff */
[-C--:B------:R-:W-:Y:S01]  /*e0a0*/  FMUL.FTZ R12, R55, R148.reuse ;  /* 0x00000094370c7220 */ /* 0x080fe20000410000 */
[----:B------:R-:W-:Y:S01]  /*e0b0*/  FMUL.FTZ R148, R57, R148 ;  /* 0x0000009439947220 */ /* 0x000fe20000410000 */
[----:B------:R-:W-:Y:S01]  /*e0c0*/  F2FP.F16.E4M3.UNPACK_B R147, R147 ;  /* 0x00000093ff93723e */ /* 0x000fe200020006ff */
[----:B------:R-:W-:-:S02]  /*e0d0*/  HADD2.F32 R80, -RZ, R14.H0_H0 ;  /* 0x2000000eff507230 */ /* 0x000fc40000004100 */
[-C--:B------:R-:W-:Y:S01]  /*e0e0*/  FFMA.FTZ R57, R57, R146.reuse, -R12 ;  /* 0x0000009239397223 */ /* 0x080fe2000001080c */
[----:B------:R-:W-:Y:S01]  /*e0f0*/  FFMA.FTZ R12, R55, R146, R148 ;  /* 0x00000092370c7223 */ /* 0x000fe20000010094 */
[-C--:B------:R-:W-:Y:S01]  /*e100*/  F2FP.F16.E4M3.UNPACK_B R55, R38.reuse.H1 ;  /* 0x00000026ff37723e */ /* 0x080fe200030006ff */
[----:B------:R-:W-:Y:S01]  /*e110*/  HADD2.F32 R14, -RZ, R14.H1_H1 ;  /* 0x3000000eff0e7230 */ /* 0x000fe20000004100 */
[----:B------:R-:W-:Y:S02]  /*e120*/  F2FP.F16.E4M3.UNPACK_B R38, R38 ;  /* 0x00000026ff26723e */ /* 0x000fe400020006ff */
[----:B------:R-:W-:Y:S01]  /*e130*/  F2FP.SATFINITE.E4M3.F32.PACK_AB_MERGE_C R58, R57, R58, R54 ;  /* 0x0000003a393a723e */ /* 0x000fe20004807036 */
[--C-:B------:R-:W-:Y:S01]  /*e140*/  HADD2.F32 R56, -RZ, R55.reuse.H0_H0 ;  /* 0x20000037ff387230 */ /* 0x100fe20000004100 */
[----:B------:R-:W-:Y:S01]  /*e150*/  F2FP.F16.E4M3.UNPACK_B R54, R36.H1 ;  /* 0x00000024ff36723e */ /* 0x000fe200030006ff */
[----:B------:R-:W-:Y:S01]  /*e160*/  HADD2.F32 R55, -RZ, R55.H1_H1 ;  /* 0x30000037ff377230 */ /* 0x000fe20000004100 */
[----:B------:R-:W-:-:S02]  /*e170*/  F2FP.F16.E4M3.UNPACK_B R57, R145.H1 ;  /* 0x00000091ff39723e */ /* 0x000fc400030006ff */
[----:B------:R-:W-:Y:S01]  /*e180*/  FMUL.FTZ R71, R56, R80 ;  /* 0x0000005038477220 */ /* 0x000fe20000410000 */
[--C-:B------:R-:W-:Y:S01]  /*e190*/  HADD2.F32 R68, -RZ, R54.reuse.H0_H0 ;  /* 0x20000036ff447230 */ /* 0x100fe20000004100 */
[----:B------:R-:W-:Y:S01]  /*e1a0*/  F2FP.F16.E4M3.UNPACK_B R36, R36 ;  /* 0x00000024ff24723e */ /* 0x000fe200020006ff */
[--C-:B------:R-:W-:Y:S01]  /*e1b0*/  HADD2.F32 R70, -RZ, R57.reuse.H0_H0 ;  /* 0x20000039ff467230 */ /* 0x100fe20000004100 */
[----:B------:R-:W-:Y:S01]  /*e1c0*/  F2FP.F16.E4M3.UNPACK_B R145, R145 ;  /* 0x00000091ff91723e */ /* 0x000fe200020006ff */
[----:B------:R-:W-:Y:S02]  /*e1d0*/  HADD2.F32 R81, -RZ, R54.H1_H1 ;  /* 0x30000036ff517230 */ /* 0x000fe40000004100 */
[C---:B------:R-:W-:Y:S01]  /*e1e0*/  FMUL.FTZ R80, R68.reuse, R80 ;  /* 0x0000005044507220 */ /* 0x040fe20000410000 */
[----:B------:R-:W-:Y:S01]  /*e1f0*/  FMUL.FTZ R54, R55, R14 ;  /* 0x0000000e37367220 */ /* 0x000fe20000410000 */
[-C--:B------:R-:W-:Y:S01]  /*e200*/  FFMA.FTZ R71, R68, R70.reuse, -R71 ;  /* 0x0000004644477223 */ /* 0x080fe20000010847 */
[----:B------:R-:W-:Y:S01]  /*e210*/  F2FP.SATFINITE.E4M3.F32.PACK_AB_MERGE_C R50, R50, R15, RZ ;  /* 0x0000000f3232723e */ /* 0x000fe200048070ff */
[----:B------:R-:W-:Y:S01]  /*e220*/  FFMA.FTZ R80, R56, R70, R80 ;  /* 0x0000004638507223 */ /* 0x000fe20000010050 */
[----:B------:R-:W-:-:S02]  /*e230*/  HADD2.F32 R56, -RZ, R57.H1_H1 ;  /* 0x30000039ff387230 */ /* 0x000fc40000004100 */
[----:B------:R-:W-:Y:S01]  /*e240*/  FMUL.FTZ R14, R81, R14 ;  /* 0x0000000e510e7220 */ /* 0x000fe20000410000 */
[----:B------:R-:W-:Y:S01]  /*e250*/  HADD2.F32 R70, -RZ, R147.H0_H0 ;  /* 0x20000093ff467230 */ /* 0x000fe20000004100 */
[----:B------:R-:W-:Y:S01]  /*e260*/  F2FP.SATFINITE.E4M3.F32.PACK_AB_MERGE_C R15, R48, R49, R39 ;  /* 0x00000031300f723e */ /* 0x000fe20004807027 */
[----:B------:R-:W-:Y:S02]  /*e270*/  HADD2.F32 R57, -RZ, R36.H0_H0 ;  /* 0x20000024ff397230 */ /* 0x000fe40000004100 */
[-C--:B------:R-:W-:Y:S01]  /*e280*/  FFMA.FTZ R14, R55, R56.reuse, R14 ;  /* 0x00000038370e7223 */ /* 0x080fe2000001000e */
[----:B------:R-:W-:Y:S02]  /*e290*/  HADD2.F32 R55, -RZ, R38.H0_H0 ;  /* 0x20000026ff377230 */ /* 0x000fe40000004100 */
[----:B------:R-:W-:Y:S01]  /*e2a0*/  FFMA.FTZ R54, R81, R56, -R54 ;  /* 0x0000003851367223 */ /* 0x000fe20000010836 */
[----:B------:R-:W-:Y:S01]  /*e2b0*/  HADD2.F32 R56, -RZ, R145.H0_H0 ;  /* 0x20000091ff387230 */ /* 0x000fe20000004100 */
[----:B------:R-:W-:Y:S01]  /*e2c0*/  F2FP.SATFINITE.E4M3.F32.PACK_AB_MERGE_C R39, R46, R47, R50 ;  /* 0x0000002f2e27723e */ /* 0x000fe20004807032 */
[----:B------:R-:W-:-:S02]  /*e2d0*/  HADD2.F32 R147, -RZ, R147.H1_H1 ;  /* 0x30000093ff937230 */ /* 0x000fc40000004100 */
[-C--:B------:R-:W-:Y:S01]  /*e2e0*/  FMUL.FTZ R68, R55, R70.reuse ;  /* 0x0000004637447220 */ /* 0x080fe20000410000 */
[----:B------:R-:W-:Y:S01]  /*e2f0*/  FMUL.FTZ R70, R57, R70 ;  /* 0x0000004639467220 */ /* 0x000fe20000410000 */
[----:B------:R-:W-:Y:S01]  /*e300*/  HADD2.F32 R38, -RZ, R38.H1_H1 ;  /* 0x30000026ff267230 */ /* 0x000fe20000004100 */
[----:B------:R-:W-:Y:S01]  /*e310*/  F2FP.SATFINITE.E4M3.F32.PACK_AB_MERGE_C R54, R54, R71, RZ ;  /* 0x000000473636723e */ /* 0x000fe200048070ff */
[----:B------:R-:W-:Y:S02]  /*e320*/  HADD2.F32 R36, -RZ, R36.H1_H1 ;  /* 0x30000024ff247230 */ /* 0x000fe40000004100 */
[-C--:B------:R-:W-:Y:S01]  /*e330*/  FFMA.FTZ R70, R55, R56.reuse, R70 ;  /* 0x0000003837467223 */ /* 0x080fe20000010046 */
[----:B------:R-:W-:Y:S02]  /*e340*/  HADD2.F32 R145, -RZ, R145.H1_H1 ;  /* 0x30000091ff917230 */ /* 0x000fe40000004100 */
[-C--:B------:R-:W-:Y:S01]  /*e350*/  FMUL.FTZ R55, R38, R147.reuse ;  /* 0x0000009326377220 */ /* 0x080fe20000410000 */
[----:B------:R-:W-:Y:S01]  /*e360*/  FFMA.FTZ R68, R57, R56, -R68 ;  /* 0x0000003839447223 */ /* 0x000fe20000010844 */
[----:B------:R-:W-:Y:S01]  /*e370*/  FMUL.FTZ R147, R36, R147 ;  /* 0x0000009324937220 */ /* 0x000fe20000410000 */
[----:B------:R-:W-:Y:S01]  /*e380*/  F2FP.SATFINITE.E4M3.F32.PACK_AB_MERGE_C R80, R14, R80, RZ ;  /* 0x000000500e50723e */ /* 0x000fe200048070ff */
[----:B------:R-:W-:Y:S01]  /*e390*/  FFMA.FTZ R55, R36, R145, -R55 ;  /* 0x0000009124377223 */ /* 0x000fe20000010837 */
[----:B------:R-:W-:Y:S01]  /*e3a0*/  F2FP.SATFINITE.E4M3.F32.PACK_AB_MERGE_C R36, R53, R69, RZ ;  /* 0x000000453524723e */ /* 0x000fe200048070ff */
[----:B------:R-:W-:-:S03]  /*e3b0*/  FFMA.FTZ R145, R38, R145, R147 ;  /* 0x0000009126917223 */ /* 0x000fc60000010093 */
[----:B------:R-:W-:Y:S01]  /*e3c0*/  F2FP.SATFINITE.E4M3.F32.PACK_AB_MERGE_C R36, R12, R59, R36 ;  /* 0x0000003b0c24723e */ /* 0x000fe20004807024 */
[----:B------:R-:W-:Y:S01]  /*e3d0*/  IMAD.MOV.U32 R12, RZ, RZ, R58 ;  /* 0x000000ffff0c7224 */ /* 0x000fe200078e003a */
[----:B------:R-:W-:Y:S02]  /*e3e0*/  F2FP.SATFINITE.E4M3.F32.PACK_AB_MERGE_C R14, R55, R68, R54 ;  /* 0x00000044370e723e */ /* 0x000fe40004807036 */
[----:B------:R-:W-:-:S07]  /*e3f0*/  F2FP.SATFINITE.E4M3.F32.PACK_AB_MERGE_C R38, R145, R70, R80 ;  /* 0x000000469126723e */ /* 0x000fce0004807050 */
.L_x_4369:
[----:B------:R-:W-:Y:S05]  /*e400*/  BSYNC B2 ;  /* 0x0000000000027941 */ /* 0x000fea0003800000 */
.L_x_4368:
[----:B------:R-:W-:Y:S01]  /*e410*/  ISETP.GE.AND P3, PT, R11, R133, PT ;  /* 0x000000850b00720c */ /* 0x000fe20003f66270 */
[----:B0-----:R0:W-:-:S12]  /*e420*/  ST.E.128 desc[UR50][R40.64], R12 ;  /* 0x0000000c28007985 */ /* 0x0011d8000c101d32 */
[----:B------:R-:W-:-:S04]  /*e430*/  @!P3 IADD3 R42, P4, R11, R120, RZ ;  /* 0x000000780b2ab210 */ /* 0x000fc80007f9e0ff */
[----:B------:R-:W-:-:S05]  /*e440*/  @!P3 LEA.HI.X.SX32 R43, R11, R119, 0x1, P4 ;  /* 0x000000770b2bb211 */ /* 0x000fca00020f0eff */
[----:B--2---:R0:W-:Y:S04]  /*e450*/  @!P3 ST.E.128 desc[UR50][R42.64], R36 ;  /* 0x000000242a00b985 */ /* 0x0041e8000c101d32 */
.L_x_4367:
[----:B------:R-:W-:Y:S05]  /*e460*/  BSYNC B1 ;  /* 0x0000000000017941 */ /* 0x000fea0003800000 */
.L_x_4366:
        /* <DEDUP_REMOVED lines=13> */
[----:B------:R-:W-:Y:S01]  /*e540*/  SHF.R.S32.HI R11, RZ, 0x1f, R12 ;  /* 0x0000001fff0b7819 */ /* 0x000fe2000001140c */
[----:B------:R-:W-:-:S03]  /*e550*/  IMAD.SHL.U32 R44, R12, 0x10, RZ ;  /* 0x000000100c2c7824 */ /* 0x000fc600078e00ff */
[----:B------:R-:W-:-:S04]  /*e560*/  LEA.HI R11, R11, R12, RZ, 0x2 ;  /* 0x0000000c0b0b7211 */ /* 0x000fc800078f10ff */
        /* <DEDUP_REMOVED lines=8> */
[----:B------:R-:W-:-:S03]  /*e5f0*/  IMAD.IADD R36, R18, 0x1, R13 ;  /* 0x0000000112247824 */ /* 0x000fc600078e020d */
[----:B------:R0:W2:Y:S04]  /*e600*/  LDS.128 R12, [R11+0x24200] ;  /* 0x024200000b0c7984 */ /* 0x0000a80000000c00 */
[----:B------:R-:W3:Y:S01]  /*e610*/  LDS.128 R36, [R36+0x24200] ;  /* 0x0242000024247984 */ /* 0x000ee20000000c00 */
[----:B------:R-:W-:Y:S05]  /*e620*/  @P3 BRA `(.L_x_4373) ;  /* 0x0000000c00683947 */ /* 0x000fea0003800000 */
[----:B------:R-:W-:Y:S01]  /*e630*/  SHF.R.U32.HI R52, RZ, 0x8, R65 ;  /* 0x00000008ff347819 */ /* 0x000fe20000011641 */
[----:B--2---:R-:W-:Y:S01]  /*e640*/  IMAD.MOV.U32 R46, RZ, RZ, R12 ;  /* 0x000000ffff2e7224 */ /* 0x004fe200078e000c */
[----:B------:R-:W-:Y:S01]  /*e650*/  SHF.R.U32.HI R50, RZ, 0x8, R77 ;  /* 0x00000008ff327819 */ /* 0x000fe2000001164d */
[----:B------:R-:W-:Y:S01]  /*e660*/  IMAD.MOV.U32 R42, RZ, RZ, R14 ;  /* 0x000000ffff2a7224 */ /* 0x000fe200078e000e */
[----:B------:R-:W-:Y:S01]  /*e670*/  LOP3.LUT R53, R65, 0xff, RZ, 0xc0, !PT ;  /* 0x000000ff41357812 */ /* 0x000fe200078ec0ff */
[----:B------:R-:W-:Y:S01]  /*e680*/  IMAD.SHL.U32 R52, R52, 0x100, RZ ;  /* 0x0000010034347824 */ /* 0x000fe200078e00ff */
[----:B------:R-:W-:Y:S01]  /*e690*/  SHF.R.U32.HI R64, RZ, 0x18, R65 ;  /* 0x00000018ff407819 */ /* 0x000fe20000011641 */
[----:B------:R-:W-:Y:S01]  /*e6a0*/  IMAD.SHL.U32 R50, R50, 0x100, RZ ;  /* 0x0000010032327824 */ /* 0x000fe200078e00ff */
[----:B------:R-:W-:Y:S02]  /*e6b0*/  LOP3.LUT R55, R77, 0xff, RZ, 0xc0, !PT ;  /* 0x000000ff4d377812 */ /* 0x000fe400078ec0ff */
[----:B------:R-:W-:-:S02]  /*e6c0*/  SHF.R.U32.HI R58, RZ, 0x18, R77 ;  /* 0x00000018ff3a7819 */ /* 0x000fc4000001164d */
[--C-:B------:R-:W-:Y:S02]  /*e6d0*/  SHF.R.U32.HI R51, RZ, 0x8, R79.reuse ;  /* 0x00000008ff337819 */ /* 0x100fe4000001164f */
[----:B------:R-:W-:Y:S02]  /*e6e0*/  LOP3.LUT R56, R79, 0xff, RZ, 0xc0, !PT ;  /* 0x000000ff4f387812 */ /* 0x000fe400078ec0ff */
[----:B------:R-:W-:Y:S01]  /*e6f0*/  SHF.R.U32.HI R57, RZ, 0x18, R79 ;  /* 0x00000018ff397819 */ /* 0x000fe2000001164f */
[----:B------:R-:W-:Y:S01]  /*e700*/  IMAD.SHL.U32 R51, R51, 0x100, RZ ;  /* 0x0000010033337824 */ /* 0x000fe200078e00ff */
[----:B------:R-:W-:Y:S02]  /*e710*/  SHF.R.U32.HI R48, RZ, 0x10, R65 ;  /* 0x00000010ff307819 */ /* 0x000fe40000011641 */
[----:B------:R-:W-:Y:S02]  /*e720*/  SHF.R.U32.HI R49, RZ, 0x8, R67 ;  /* 0x00000008ff317819 */ /* 0x000fe40000011643 */
[----:B------:R-:W-:Y:S01]  /*e730*/  PRMT R53, R64, 0x654, R53 ;  /* 0x0000065440357816 */ /* 0x000fe20000000035 */
[----:B------:R-:W-:Y:S01]  /*e740*/  IMAD.U32 R14, R48, 0x10000, RZ ;  /* 0x00010000300e7824 */ /* 0x000fe200078e00ff */
[----:B------:R-:W-:Y:S01]  /*e750*/  PRMT R55, R58, 0x654, R55 ;  /* 0x000006543a377816 */ /* 0x000fe20000000037 */
[----:B------:R-:W-:Y:S01]  /*e760*/  IMAD.SHL.U32 R49, R49, 0x100, RZ ;  /* 0x0000010031317824 */ /* 0x000fe200078e00ff */
[----:B---3--:R-:W-:-:S02]  /*e770*/  MOV R47, R36 ;  /* 0x00000024002f7202 */ /* 0x008fc40000000f00 */
[----:B------:R-:W-:Y:S02]  /*e780*/  LOP3.LUT R54, R67, 0xff, RZ, 0xc0, !PT ;  /* 0x000000ff43367812 */ /* 0x000fe400078ec0ff */
[--C-:B------:R-:W-:Y:S02]  /*e790*/  SHF.R.U32.HI R59, RZ, 0x18, R67.reuse ;  /* 0x00000018ff3b7819 */ /* 0x100fe40000011643 */
[----:B------:R-:W-:Y:S02]  /*e7a0*/  PRMT R56, R57, 0x654, R56 ;  /* 0x0000065439387816 */ /* 0x000fe40000000038 */
[----:B0-----:R-:W-:Y:S02]  /*e7b0*/  SHF.R.U32.HI R11, RZ, 0x10, R67 ;  /* 0x00000010ff0b7819 */ /* 0x001fe40000011643 */
[----:B------:R-:W-:Y:S02]  /*e7c0*/  LOP3.LUT R53, R53, 0xff00, R52, 0xf8, !PT ;  /* 0x0000ff0035357812 */ /* 0x000fe400078ef834 */
[----:B------:R-:W-:Y:S01]  /*e7d0*/  LOP3.LUT R57, R55, 0xff00, R50, 0xf8, !PT ;  /* 0x0000ff0037397812 */ /* 0x000fe200078ef832 */
[----:B------:R-:W-:Y:S01]  /*e7e0*/  IMAD.U32 R11, R11, 0x10000, RZ ;  /* 0x000100000b0b7824 */ /* 0x000fe200078e00ff */
[----:B------:R-:W-:-:S02]  /*e7f0*/  F2FP.F16.E4M3.UNPACK_B R55, R143.H1 ;  /* 0x0000008fff37723e */ /* 0x000fc400030006ff */
[----:B------:R-:W-:Y:S02]  /*e800*/  F2FP.F16.E4M3.UNPACK_B R52, R47.H1 ;  /* 0x0000002fff34723e */ /* 0x000fe400030006ff */
[----:B------:R-:W-:Y:S01]  /*e810*/  PRMT R54, R59, 0x654, R54 ;  /* 0x000006543b367816 */ /* 0x000fe20000000036 */
[--C-:B------:R-:W-:Y:S01]  /*e820*/  HADD2.F32 R12, -RZ, R55.reuse.H0_H0 ;  /* 0x20000037ff0c7230 */ /* 0x100fe20000004100 */
[----:B------:R-:W-:Y:S01]  /*e830*/  F2FP.F16.E4M3.UNPACK_B R48, R46.H1 ;  /* 0x0000002eff30723e */ /* 0x000fe200030006ff */
[--C-:B------:R-:W-:Y:S01]  /*e840*/  HADD2.F32 R50, -RZ, R52.reuse.H0_H0 ;  /* 0x20000034ff327230 */ /* 0x100fe20000004100 */
[----:B------:R-:W-:Y:S01]  /*e850*/  SHF.R.U32.HI R43, RZ, 0x10, R77 ;  /* 0x00000010ff2b7819 */ /* 0x000fe2000001164d */
[----:B------:R-:W-:Y:S01]  /*e860*/  HADD2.F32 R55, -RZ, R55.H1_H1 ;  /* 0x30000037ff377230 */ /* 0x000fe20000004100 */
[----:B------:R-:W-:Y:S01]  /*e870*/  SHF.R.U32.HI R45, RZ, 0x10, R79 ;  /* 0x00000010ff2d7819 */ /* 0x000fe2000001164f */
[----:B------:R-:W-:Y:S01]  /*e880*/  HADD2.F32 R52, -RZ, R52.H1_H1 ;  /* 0x30000034ff347230 */ /* 0x000fe20000004100 */
[----:B------:R-:W-:-:S02]  /*e890*/  LOP3.LUT R56, R56, 0xff00, R51, 0xf8, !PT ;  /* 0x0000ff0038387812 */ /* 0x000fc400078ef833 */
[----:B------:R-:W-:Y:S02]  /*e8a0*/  F2FP.F16.E4M3.UNPACK_B R51, R141.H1 ;  /* 0x0000008dff33723e */ /* 0x000fe400030006ff */
[----:B------:R-:W-:Y:S01]  /*e8b0*/  LOP3.LUT R54, R54, 0xff00, R49, 0xf8, !PT ;  /* 0x0000ff0036367812 */ /* 0x000fe200078ef831 */
[--C-:B------:R-:W-:Y:S01]  /*e8c0*/  HADD2.F32 R49, -RZ, R48.reuse.H0_H0 ;  /* 0x20000030ff317230 */ /* 0x100fe20000004100 */
[----:B------:R-:W-:Y:S01]  /*e8d0*/  SHF.L.U32 R36, R43, 0x10, RZ ;  /* 0x000000102b247819 */ /* 0x000fe200000006ff */
[----:B------:R-:W-:Y:S01]  /*e8e0*/  IMAD.U32 R43, R45, 0x10000, RZ ;  /* 0x000100002d2b7824 */ /* 0x000fe200078e00ff */
[----:B------:R-:W-:Y:S01]  /*e8f0*/  LOP3.LUT R11, R54, 0xff0000, R11, 0xf8, !PT ;  /* 0x00ff0000360b7812 */ /* 0x000fe200078ef80b */
[----:B------:R-:W-:Y:S01]  /*e900*/  HADD2.F32 R45, -RZ, R51.H0_H0 ;  /* 0x20000033ff2d7230 */ /* 0x000fe20000004100 */
[----:B------:R-:W-:Y:S01]  /*e910*/  LOP3.LUT R14, R53, 0xff0000, R14, 0xf8, !PT ;  /* 0x00ff0000350e7812 */ /* 0x000fe200078ef80e */
[-C--:B------:R-:W-:Y:S01]  /*e920*/  FMUL.FTZ R54, R50, R12.reuse ;  /* 0x0000000c32367220 */ /* 0x080fe20000410000 */
[----:B------:R-:W-:Y:S01]  /*e930*/  FMUL.FTZ R53, R49, R12 ;  /* 0x0000000c31357220 */ /* 0x000fe20000410000 */
[----:B------:R-:W-:Y:S01]  /*e940*/  LOP3.LUT R12, R56, 0xff0000, R43, 0xf8, !PT ;  /* 0x00ff0000380c7812 */ /* 0x000fe200078ef82b */
[----:B------:R-:W-:-:S02]  /*e950*/  HADD2.F32 R48, -RZ, R48.H1_H1 ;  /* 0x30000030ff307230 */ /* 0x000fc40000004100 */
[-C--:B------:R-:W-:Y:S01]  /*e960*/  FFMA.FTZ R43, R49, R45.reuse, -R54 ;  /* 0x0000002d312b7223 */ /* 0x080fe20000010836 */
[----:B------:R-:W-:Y:S01]  /*e970*/  FFMA.FTZ R45, R50, R45, R53 ;  /* 0x0000002d322d7223 */ /* 0x000fe20000010035 */
[----:B------:R-:W-:Y:S01]  /*e980*/  HADD2.F32 R53, -RZ, R51.H1_H1 ;  /* 0x30000033ff357230 */ /* 0x000fe20000004100 */
[----:B------:R-:W-:Y:S02]  /*e990*/  F2FP.F16.E4M3.UNPACK_B R143, R143 ;  /* 0x0000008fff8f723e */ /* 0x000fe400020006ff */
[----:B------:R-:W-:Y:S02]  /*e9a0*/  F2FP.F16.E4M3.UNPACK_B R51, R47 ;  /* 0x0000002fff33723e */ /* 0x000fe400020006ff */
[----:B------:R-:W-:Y:S01]  /*e9b0*/  F2FP.F16.E4M3.UNPACK_B R50, R46 ;  /* 0x0000002eff32723e */ /* 0x000fe200020006ff */
[----:B------:R-:W-:Y:S01]  /*e9c0*/  HADD2.F32 R46, -RZ, R143.H0_H0 ;  /* 0x2000008fff2e7230 */ /* 0x000fe20000004100 */
[----:B------:R-:W-:Y:S01]  /*e9d0*/  F2FP.F16.E4M3.UNPACK_B R141, R141 ;  /* 0x0000008dff8d723e */ /* 0x000fe200020006ff */
[----:B------:R-:W-:Y:S01]  /*e9e0*/  HADD2.F32 R49, -RZ, R51.H0_H0 ;  /* 0x20000033ff317230 */ /* 0x000fe20000004100 */
[----:B------:R-:W-:Y:S01]  /*e9f0*/  LOP3.LUT R36, R57, 0xff0000, R36, 0xf8, !PT ;  /* 0x00ff000039247812 */ /* 0x000fe200078ef824 */
[----:B------:R-:W-:-:S02]  /*ea00*/  HADD2.F32 R47, -RZ, R50.H0_H0 ;  /* 0x20000032ff2f7230 */ /* 0x000fc40000004100 */
        /* <DEDUP_REMOVED lines=9> */
[----:B------:R-:W-:Y:S01]  /*eaa0*/  F2FP.F16.E4M3.UNPACK_B R57, R142.H1 ;  /* 0x0000008eff39723e */ /* 0x000fe200030006ff */
[----:B------:R-:W-:Y:S01]  /*eab0*/  HADD2.F32 R143, -RZ, R143.H1_H1 ;  /* 0x3000008fff8f7230 */ /* 0x000fe20000004100 */
[----:B------:R-:W-:Y:S01]  /*eac0*/  F2FP.F16.E4M3.UNPACK_B R53, R38.H1 ;  /* 0x00000026ff35723e */ /* 0x000fe200030006ff */
[----:B------:R-:W-:Y:S01]  /*ead0*/  HADD2.F32 R52, -RZ, R51.H1_H1 ;  /* 0x30000033ff347230 */ /* 0x000fe20000004100 */
[----:B------:R-:W-:Y:S01]  /*eae0*/  F2FP.F16.E4M3.UNPACK_B R54, R42.H1 ;  /* 0x0000002aff36723e */ /* 0x000fe200030006ff */
[----:B------:R-:W-:Y:S01]  /*eaf0*/  HADD2.F32 R50, -RZ, R50.H1_H1 ;  /* 0x30000032ff327230 */ /* 0x000fe20000004100 */
[----:B------:R-:W-:Y:S01]  /*eb00*/  F2FP.F16.E4M3.UNPACK_B R56, R140.H1 ;  /* 0x0000008cff38723e */ /* 0x000fe200030006ff */
[----:B------:R-:W-:-:S02]  /*eb10*/  HADD2.F32 R141, -RZ, R141.H1_H1 ;  /* 0x3000008dff8d7230 */ /* 0x000fc40000004100 */
[-C--:B------:R-:W-:Y:S01]  /*eb20*/  FMUL.FTZ R59, R52, R143.reuse ;  /* 0x0000008f343b7220 */ /* 0x080fe20000410000 */
[----:B------:R-:W-:Y:S02]  /*eb30*/  HADD2.F32 R64, -RZ, R57.H0_H0 ;  /* 0x20000039ff407230 */ /* 0x000fe40000004100 */
[C---:B------:R-:W-:Y:S01]  /*eb40*/  FMUL.FTZ R143, R50.reuse, R143 ;  /* 0x0000008f328f7220 */ /* 0x040fe20000410000 */
[----:B------:R-:W-:Y:S02]  /*eb50*/  HADD2.F32 R55, -RZ, R53.H0_H0 ;  /* 0x20000035ff377230 */ /* 0x000fe40000004100 */
[----:B------:R-:W-:Y:S01]  /*eb60*/  FFMA.FTZ R50, R50, R141, -R59 ;  /* 0x0000008d32327223 */ /* 0x000fe2000001083b */
[----:B------:R-:W-:Y:S01]  /*eb70*/  HADD2.F32 R51, -RZ, R54.H0_H0 ;  /* 0x20000036ff337230 */ /* 0x000fe20000004100 */
[----:B------:R-:W-:Y:S01]  /*eb80*/  F2FP.F16.E4M3.UNPACK_B R142, R142 ;  /* 0x0000008eff8e723e */ /* 0x000fe200020006ff */
[----:B------:R-:W-:Y:S02]  /*eb90*/  HADD2.F32 R58, -RZ, R56.H0_H0 ;  /* 0x20000038ff3a7230 */ /* 0x000fe40000004100 */
        /* <DEDUP_REMOVED lines=8> */
[-C--:B------:R-:W-:Y:S01]  /*ec20*/  FMUL.FTZ R65, R57, R59.reuse ;  /* 0x0000003b39417220 */ /* 0x080fe20000410000 */
[----:B------:R-:W-:Y:S01]  /*ec30*/  F2FP.F16.E4M3.UNPACK_B R55, R38 ;  /* 0x00000026ff37723e */ /* 0x000fe200020006ff */
[C---:B------:R-:W-:Y:S01]  /*ec40*/  FMUL.FTZ R64, R54.reuse, R59 ;  /* 0x0000003b36407220 */ /* 0x040fe20000410000 */
[----:B------:R-:W-:Y:S01]  /*ec50*/  F2FP.F16.E4M3.UNPACK_B R140, R140 ;  /* 0x0000008cff8c723e */ /* 0x000fe200020006ff */
[----:B------:R-:W-:Y:S01]  /*ec60*/  FFMA.FTZ R38, R54, R58, -R65 ;  /* 0x0000003a36267223 */ /* 0x000fe20000010841 */
[----:B------:R-:W-:Y:S01]  /*ec70*/  F2FP.F16.E4M3.UNPACK_B R42, R42 ;  /* 0x0000002aff2a723e */ /* 0x000fe200020006ff */
[----:B------:R-:W-:-:S02]  /*ec80*/  HADD2.F32 R65, -RZ, R142.H0_H0 ;  /* 0x2000008eff417230 */ /* 0x000fc40000004100 */
[----:B------:R-:W-:Y:S01]  /*ec90*/  FFMA.FTZ R64, R57, R58, R64 ;  /* 0x0000003a39407223 */ /* 0x000fe20000010040 */
[--C-:B------:R-:W-:Y:S01]  /*eca0*/  HADD2.F32 R56, -RZ, R55.reuse.H0_H0 ;  /* 0x20000037ff387230 */ /* 0x100fe20000004100 */
        /* <DEDUP_REMOVED lines=8> */
[----:B------:R-:W-:Y:S01]  /*ed30*/  FFMA.FTZ R52, R52, R141, R143 ;  /* 0x0000008d34347223 */ /* 0x000fe2000001008f */
[----:B------:R-:W-:Y:S02]  /*ed40*/  HADD2.F32 R55, -RZ, R42.H1_H1 ;  /* 0x3000002aff377230 */ /* 0x000fe40000004100 */
[----:B------:R-:W-:Y:S01]  /*ed50*/  FFMA.FTZ R42, R54, R59, -R67 ;  /* 0x0000003b362a7223 */ /* 0x000fe20000010843 */
[----:B------:R-:W-:Y:S02]  /*ed60*/  HADD2.F32 R140, -RZ, R140.H1_H1 ;  /* 0x3000008cff8c7230 */ /* 0x000fe40000004100 */
[-C--:B------:R-:W-:Y:S01]  /*ed70*/  FMUL.FTZ R54, R57, R142.reuse ;  /* 0x0000008e39367220 */ /* 0x080fe20000410000 */
[----:B------:R-:W-:Y:S01]  /*ed80*/  F2FP.SATFINITE.E4M3.F32.PACK_AB_MERGE_C R45, R50, R47, R43 ;  /* 0x0000002f322d723e */ /* 0x000fe2000480702b */
[C---:B------:R-:W-:Y:S01]  /*ed90*/  FMUL.FTZ R142, R55.reuse, R142 ;  /* 0x0000008e378e7220 */ /* 0x040fe20000410000 */
[----:B------:R-:W-:Y:S01]  /*eda0*/  F2FP.F16.E4M3.UNPACK_B R48, R37 ;  /* 0x00000025ff30723e */ /* 0x000fe200020006ff */
[----:B------:R-:W-:Y:S01]  /*edb0*/  FFMA.FTZ R55, R55, R140, -R54 ;  /* 0x0000008c37377223 */ /* 0x000fe20000010836 */
[----:B------:R-:W-:Y:S01]  /*edc0*/  F2FP.F16.E4M3.UNPACK_B R54, R36 ;  /* 0x00000024ff36723e */ /* 0x000fe200020006ff */
[----:B------:R-:W-:Y:S01]  /*edd0*/  FFMA.FTZ R65, R56, R59, R65 ;  /* 0x0000003b38417223 */ /* 0x000fe20000010041 */
[----:B------:R-:W-:Y:S01]  /*ede0*/  F2FP.F16.E4M3.UNPACK_B R47, R13 ;  /* 0x0000000dff2f723e */ /* 0x000fe200020006ff */
[----:B------:R-:W-:Y:S01]  /*edf0*/  FFMA.FTZ R142, R57, R140, R142 ;  /* 0x0000008c398e7223 */ /* 0x000fe2000001008e */
[----:B------:R-:W-:Y:S01]  /*ee00*/  F2FP.SATFINITE.E4M3.F32.PACK_AB_MERGE_C R38, R38, R51, RZ ;  /* 0x000000332626723e */ /* 0x000fe200048070ff */
[----:B------:R-:W-:Y:S01]  /*ee10*/  HADD2.F32 R50, -RZ, R48.H0_H0 ;  /* 0x20000030ff327230 */ /* 0x000fe20000004100 */
[----:B------:R-:W-:Y:S01]  /*ee20*/  F2FP.SATFINITE.E4M3.F32.PACK_AB_MERGE_C R43, R52, R49, R46 ;  /* 0x00000031342b723e */ /* 0x000fe2000480702e */
[----:B------:R-:W-:Y:S01]  /*ee30*/  HADD2.F32 R49, -RZ, R54.H0_H0 ;  /* 0x20000036ff317230 */ /* 0x000fe20000004100 */
[----:B------:R-:W-:Y:S01]  /*ee40*/  F2FP.SATFINITE.E4M3.F32.PACK_AB_MERGE_C R53, R64, R53, RZ ;  /* 0x000000354035723e */ /* 0x000fe200048070ff */
[----:B------:R-:W-:Y:S01]  /*ee50*/  HADD2.F32 R46, -RZ, R47.H0_H0 ;  /* 0x2000002fff2e7230 */ /* 0x000fe20000004100 */
[----:B------:R-:W-:Y:S01]  /*ee60*/  F2FP.F16.E4M3.UNPACK_B R52, R14 ;  /* 0x0000000eff34723e */ /* 0x000fe200020006ff */
[----:B------:R-:W-:Y:S01]  /*ee70*/  HADD2.F32 R51, -RZ, R48.H1_H1 ;  /* 0x30000030ff337230 */ /* 0x000fe20000004100 */
[----:B------:R-:W-:Y:S01]  /*ee80*/  F2FP.SATFINITE.E4M3.F32.PACK_AB_MERGE_C R42, R55, R42, R38 ;  /* 0x0000002a372a723e */ /* 0x000fe20004807026 */
[----:B------:R-:W-:Y:S01]  /*ee90*/  FMUL.FTZ R55, R50, R49 ;  /* 0x0000003132377220 */ /* 0x000fe20000410000 */
[----:B------:R-:W-:Y:S01]  /*eea0*/  F2FP.SATFINITE.E4M3.F32.PACK_AB_MERGE_C R38, R142, R65, R53 ;  /* 0x000000418e26723e */ /* 0x000fe20004807035 */
[----:B------:R-:W-:-:S02]  /*eeb0*/  HADD2.F32 R53, -RZ, R52.H0_H0 ;  /* 0x20000034ff357230 */ /* 0x000fc40000004100 */
        /* <DEDUP_REMOVED lines=8> */
[C---:B------:R-:W-:Y:S01]  /*ef40*/  FMUL.FTZ R54, R49.reuse, R54 ;  /* 0x0000003631367220 */ /* 0x040fe20000410000 */
[----:B------:R-:W-:Y:S01]  /*ef50*/  F2FP.F16.E4M3.UNPACK_B R50, R37.H1 ;  /* 0x00000025ff32723e */ /* 0x000fe200030006ff */
[----:B------:R-:W-:Y:S01]  /*ef60*/  HADD2.F32 R37, -RZ, R48.H0_H0 ;  /* 0x20000030ff257230 */ /* 0x000fe20000004100 */
[----:B------:R-:W-:Y:S01]  /*ef70*/  F2FP.F16.E4M3.UNPACK_B R53, R36.H1 ;  /* 0x00000024ff35723e */ /* 0x000fe200030006ff */
[-C--:B------:R-:W-:Y:S01]  /*ef80*/  FFMA.FTZ R13, R49, R52.reuse, -R56 ;  /* 0x00000034310d7223 */ /* 0x080fe20000010838 */
[----:B------:R-:W-:Y:S01]  /*ef90*/  FFMA.FTZ R36, R51, R52, R54 ;  /* 0x0000003433247223 */ /* 0x000fe20000010036 */
[----:B------:R-:W-:Y:S01]  /*efa0*/  F2FP.F16.E4M3.UNPACK_B R14, R14.H1 ;  /* 0x0000000eff0e723e */ /* 0x000fe200030006ff */
[--C-:B------:R-:W-:Y:S01]  /*efb0*/  HADD2.F32 R49, -RZ, R50.reuse.H0_H0 ;  /* 0x20000032ff317230 */ /* 0x100fe20000004100 */
[-C--:B------:R-:W-:Y:S01]  /*efc0*/  F2FP.F16.E4M3.UNPACK_B R59, R12.reuse ;  /* 0x0000000cff3b723e */ /* 0x080fe200020006ff */
[----:B------:R-:W-:Y:S01]  /*efd0*/  HADD2.F32 R52, -RZ, R53.H0_H0 ;  /* 0x20000035ff347230 */ /* 0x000fe20000004100 */
[----:B------:R-:W-:Y:S01]  /*efe0*/  F2FP.F16.E4M3.UNPACK_B R57, R11.H1 ;  /* 0x0000000bff39723e */ /* 0x000fe200030006ff */
[----:B------:R-:W-:Y:S01]  /*eff0*/  HADD2.F32 R51, -RZ, R50.H1_H1 ;  /* 0x30000032ff337230 */ /* 0x000fe20000004100 */
[----:B------:R-:W-:Y:S01]  /*f000*/  F2FP.F16.E4M3.UNPACK_B R64, R12.H1 ;  /* 0x0000000cff40723e */ /* 0x000fe200030006ff */
[----:B------:R-:W-:-:S02]  /*f010*/  HADD2.F32 R50, -RZ, R14.H0_H0 ;  /* 0x2000000eff327230 */ /* 0x000fc40000004100 */
[-C--:B------:R-:W-:Y:S01]  /*f020*/  FMUL.FTZ R56, R49, R52.reuse ;  /* 0x0000003431387220 */ /* 0x080fe20000410000 */
[----:B------:R-:W-:Y:S02]  /*f030*/  HADD2.F32 R54, -RZ, R53.H1_H1 ;  /* 0x30000035ff367230 */ /* 0x000fe40000004100 */
[C---:B------:R-:W-:Y:S01]  /*f040*/  FMUL.FTZ R52, R37.reuse, R52 ;  /* 0x0000003425347220 */ /* 0x040fe20000410000 */
        /* <DEDUP_REMOVED lines=56> */
.L_x_4373:
[----:B------:R-:W-:Y:S05]  /*f3d0*/  BSYNC B2 ;  /* 0x0000000000027941 */ /* 0x000fea0003800000 */
.L_x_4372:
[----:B------:R-:W-:Y:S01]  /*f3e0*/  ISETP.GE.AND P3, PT, R44, R133, PT ;  /* 0x000000852c00720c */ /* 0x000fe20003f66270 */
[----:B--2---:R2:W-:-:S12]  /*f3f0*/  ST.E.128 desc[UR50][R40.64], R12 ;  /* 0x0000000c28007985 */ /* 0x0045d8000c101d32 */
[----:B------:R-:W-:-:S04]  /*f400*/  @!P3 IADD3 R42, P4, R44, R120, RZ ;  /* 0x000000782c2ab210 */ /* 0x000fc80007f9e0ff */
[----:B------:R-:W-:-:S05]  /*f410*/  @!P3 LEA.HI.X.SX32 R43, R44, R119, 0x1, P4 ;  /* 0x000000772c2bb211 */ /* 0x000fca00020f0eff */
[----:B---3--:R2:W-:Y:S04]  /*f420*/  @!P3 ST.E.128 desc[UR50][R42.64], R36 ;  /* 0x000000242a00b985 */ /* 0x0085e8000c101d32 */
.L_x_4371:
[----:B------:R-:W-:Y:S05]  /*f430*/  BSYNC B1 ;  /* 0x0000000000017941 */ /* 0x000fea0003800000 */
.L_x_4370:
[----:B------:R-:W-:-:S13]  /*f440*/  ISETP.NE.AND P3, PT, R30, RZ, PT ;  /* 0x000000ff1e00720c */ /* 0x000fda0003f65270 */
[----:B------:R-:W-:Y:S05]  /*f450*/  @!P3 BRA `(.L_x_4322) ;  /* 0x0000001400d4b947 */ /* 0x000fea0003800000 */
[----:B0---4-:R-:W4:Y:S04]  /*f460*/  LDL R11, [R1+0x8] ;  /* 0x00000800010b7983 */ /* 0x011f280000100800 */
[----:B--2---:R-:W2:Y:S04]  /*f470*/  LDL R13, [R1+0x34] ;  /* 0x00003400010d7983 */ /* 0x004ea80000100800 */
[----:B------:R-:W5:Y:S01]  /*f480*/  LDL R12, [R1+0x38] ;  /* 0x00003800010c7983 */ /* 0x000f620000100800 */
[----:B------:R-:W-:-:S05]  /*f490*/  IADD3 R40, P3, R26, R120, RZ ;  /* 0x000000781a287210 */ /* 0x000fca0007f7e0ff */
[----:B------:R-:W-:Y:S01]  /*f4a0*/  IMAD.X R41, R119, 0x1, R27, P3 ;  /* 0x0000000177297824 */ /* 0x000fe200018e061b */
[----:B------:R-:W-:Y:S01]  /*f4b0*/  ISETP.GE.AND P3, PT, R222, R113, PT ;  /* 0x00000071de00720c */ /* 0x000fe20003f66270 */
[----:B------:R-:W-:Y:S01]  /*f4c0*/  BSSY B1, `(.L_x_4374) ;  /* 0x00000f0000017945 */ /* 0x000fe20003800000 */
[----:B----4-:R-:W-:-:S04]  /*f4d0*/  LOP3.LUT P4, RZ, R11, 0x1, RZ, 0xc0, !PT ;  /* 0x000000010bff7812 */ /* 0x010fc8000788c0ff */
[----:B------:R-:W-:Y:S01]  /*f4e0*/  SEL R139, R114, R139, !P4 ;  /* 0x0000008b728b7207 */ /* 0x000fe20006000000 */
[----:B--2---:R-:W-:Y:S02]  /*f4f0*/  IMAD.MOV.U32 R14, RZ, RZ, R13 ;  /* 0x000000ffff0e7224 */ /* 0x004fe400078e000d */
[----:B-----5:R-:W-:Y:S01]  /*f500*/  IMAD.MOV.U32 R13, RZ, RZ, R12 ;  /* 0x000000ffff0d7224 */ /* 0x020fe200078e000c */
[----:B------:R-:W-:-:S04]  /*f510*/  SHF.R.S32.HI R12, RZ, 0x1f, R139 ;  /* 0x0000001fff0c7819 */ /* 0x000fc8000001148b */
[----:B------:R-:W-:-:S04]  /*f520*/  LEA.HI R139, R12, R139, RZ, 0x5 ;  /* 0x0000008b0c8b7211 */ /* 0x000fc800078f28ff */
[----:B------:R-:W-:-:S04]  /*f530*/  LEA.HI.SX32 R139, R139, R110, 0x1b ;  /* 0x0000006e8b8b7211 */ /* 0x000fc800078fdaff */
[----:B------:R-:W-:Y:S02]  /*f540*/  SHF.R.S32.HI R12, RZ, 0x1f, R139 ;  /* 0x0000001fff0c7819 */ /* 0x000fe4000001148b */
[----:B------:R-:W-:Y:S02]  /*f550*/  SHF.L.U32 R42, R139, 0x4, RZ ;  /* 0x000000048b2a7819 */ /* 0x000fe400000006ff */
        /* <DEDUP_REMOVED lines=9> */
[----:B------:R-:W-:-:S03]  /*f5f0*/  IMAD.IADD R36, R18, 0x1, R13 ;  /* 0x0000000112247824 */ /* 0x000fc600078e020d */
[----:B------:R0:W2:Y:S04]  /*f600*/  LDS.128 R12, [R11+0x24200] ;  /* 0x024200000b0c7984 */ /* 0x0000a80000000c00 */
[----:B------:R-:W4:Y:S01]  /*f610*/  LDS.128 R36, [R36+0x24200] ;  /* 0x0242000024247984 */ /* 0x000f220000000c00 */
[----:B------:R-:W-:Y:S05]  /*f620*/  @P3 BRA `(.L_x_4375) ;  /* 0x0000000c00643947 */ /* 0x000fea0003800000 */
[----:B------:R-:W-:Y:S01]  /*f630*/  SHF.R.U32.HI R44, RZ, 0x8, R61 ;  /* 0x00000008ff2c7819 */ /* 0x000fe2000001163d */
[----:B--2---:R-:W-:Y:S01]  /*f640*/  IMAD.MOV.U32 R46, RZ, RZ, R12 ;  /* 0x000000ffff2e7224 */ /* 0x004fe200078e000c */
[----:B------:R-:W-:Y:S01]  /*f650*/  SHF.R.U32.HI R53, RZ, 0x8, R75 ;  /* 0x00000008ff357819 */ /* 0x000fe2000001164b */
[----:B----4-:R-:W-:Y:S01]  /*f660*/  IMAD.MOV.U32 R47, RZ, RZ, R36 ;  /* 0x000000ffff2f7224 */ /* 0x010fe200078e0024 */
[----:B------:R-:W-:Y:S01]  /*f670*/  SHF.R.U32.HI R60, RZ, 0x18, R61 ;  /* 0x00000018ff3c7819 */ /* 0x000fe2000001163d */
[----:B------:R-:W-:Y:S01]  /*f680*/  IMAD.SHL.U32 R12, R44, 0x100, RZ ;  /* 0x000001002c0c7824 */ /* 0x000fe200078e00ff */
[----:B0-----:R-:W-:Y:S01]  /*f690*/  LOP3.LUT R11, R61, 0xff, RZ, 0xc0, !PT ;  /* 0x000000ff3d0b7812 */ /* 0x001fe200078ec0ff */
[----:B------:R-:W-:Y:S01]  /*f6a0*/  IMAD.SHL.U32 R53, R53, 0x100, RZ ;  /* 0x0000010035357824 */ /* 0x000fe200078e00ff */
[----:B------:R-:W-:Y:S01]  /*f6b0*/  SHF.R.U32.HI R54, RZ, 0x8, R63 ;  /* 0x00000008ff367819 */ /* 0x000fe2000001163f */
[----:B------:R-:W-:Y:S01]  /*f6c0*/  IMAD.MOV.U32 R43, RZ, RZ, R14 ;  /* 0x000000ffff2b7224 */ /* 0x000fe200078e000e */
[----:B------:R-:W-:-:S02]  /*f6d0*/  SHF.R.U32.HI R52, RZ, 0x18, R73 ;  /* 0x00000018ff347819 */ /* 0x000fc40000011649 */
[----:B------:R-:W-:Y:S02]  /*f6e0*/  LOP3.LUT R49, R73, 0xff, RZ, 0xc0, !PT ;  /* 0x000000ff49317812 */ /* 0x000fe400078ec0ff */
[----:B------:R-:W-:Y:S02]  /*f6f0*/  SHF.R.U32.HI R57, RZ, 0x18, R63 ;  /* 0x00000018ff397819 */ /* 0x000fe4000001163f */
[----:B------:R-:W-:Y:S02]  /*f700*/  LOP3.LUT R48, R63, 0xff, RZ, 0xc0, !PT ;  /* 0x000000ff3f307812 */ /* 0x000fe400078ec0ff */
[----:B------:R-:W-:Y:S02]  /*f710*/  SHF.R.U32.HI R58, RZ, 0x10, R61 ;  /* 0x00000010ff3a7819 */ /* 0x000fe4000001163d */
[----:B------:R-:W-:Y:S02]  /*f720*/  SHF.R.U32.HI R51, RZ, 0x8, R73 ;  /* 0x00000008ff337819 */ /* 0x000fe40000011649 */
[----:B------:R-:W-:Y:S01]  /*f730*/  SHF.R.U32.HI R56, RZ, 0x10, R63 ;  /* 0x00000010ff387819 */ /* 0x000fe2000001163f */
[----:B------:R-:W-:Y:S01]  /*f740*/  IMAD.U32 R14, R58, 0x10000, RZ ;  /* 0x000100003a0e7824 */ /* 0x000fe200078e00ff */
[----:B------:R-:W-:Y:S01]  /*f750*/  PRMT R11, R60, 0x654, R11 ;  /* 0x000006543c0b7816 */ /* 0x000fe2000000000b */
[----:B------:R-:W-:Y:S01]  /*f760*/  IMAD.SHL.U32 R51, R51, 0x100, RZ ;  /* 0x0000010033337824 */ /* 0x000fe200078e00ff */
[----:B------:R-:W-:Y:S01]  /*f770*/  PRMT R36, R52, 0x654, R49 ;  /* 0x0000065434247816 */ /* 0x000fe20000000031 */
[----:B------:R-:W-:Y:S01]  /*f780*/  IMAD.SHL.U32 R49, R54, 0x100, RZ ;  /* 0x0000010036317824 */ /* 0x000fe200078e00ff */
[----:B------:R-:W-:-:S02]  /*f790*/  LOP3.LUT R50, R75, 0xff0000ff, RZ, 0xc0, !PT ;  /* 0xff0000ff4b327812 */ /* 0x000fc400078ec0ff */
[----:B------:R-:W-:Y:S02]  /*f7a0*/  PRMT R48, R57, 0x654, R48 ;  /* 0x0000065439307816 */ /* 0x000fe40000000030 */
[----:B------:R-:W-:Y:S01]  /*f7b0*/  LOP3.LUT R11, R11, 0xff00, R12, 0xf8, !PT ;  /* 0x0000ff000b0b7812 */ /* 0x000fe200078ef80c */
[----:B------:R-:W-:Y:S01]  /*f7c0*/  IMAD.U32 R12, R56, 0x10000, RZ ;  /* 0x00010000380c7824 */ /* 0x000fe200078e00ff */
[----:B------:R-:W-:Y:S02]  /*f7d0*/  LOP3.LUT R54, R50, 0xff00, R53, 0xf8, !PT ;  /* 0x0000ff0032367812 */ /* 0x000fe400078ef835 */
[----:B------:R-:W-:Y:S02]  /*f7e0*/  LOP3.LUT R49, R48, 0xff00, R49, 0xf8, !PT ;  /* 0x0000ff0030317812 */ /* 0x000fe400078ef831 */
[----:B------:R-:W-:Y:S02]  /*f7f0*/  F2FP.F16.E4M3.UNPACK_B R52, R134.H1 ;  /* 0x00000086ff34723e */ /* 0x000fe400030006ff */
[----:B------:R-:W-:-:S02]  /*f800*/  F2FP.F16.E4M3.UNPACK_B R50, R47.H1 ;  /* 0x0000002fff32723e */ /* 0x000fc400030006ff */
[----:B------:R-:W-:Y:S02]  /*f810*/  F2FP.F16.E4M3.UNPACK_B R48, R46.H1 ;  /* 0x0000002eff30723e */ /* 0x000fe400030006ff */
[----:B------:R-:W-:Y:S02]  /*f820*/  SHF.R.U32.HI R45, RZ, 0x10, R73 ;  /* 0x00000010ff2d7819 */ /* 0x000fe40000011649 */
[----:B------:R-:W-:Y:S02]  /*f830*/  LOP3.LUT R36, R36, 0xff00, R51, 0xf8, !PT ;  /* 0x0000ff0024247812 */ /* 0x000fe400078ef833 */
[----:B------:R-:W-:Y:S01]  /*f840*/  LOP3.LUT R14, R11, 0xff0000, R14, 0xf8, !PT ;  /* 0x00ff00000b0e7812 */ /* 0x000fe200078ef80e */
[----:B------:R-:W-:Y:S01]  /*f850*/  IMAD.U32 R53, R45, 0x10000, RZ ;  /* 0x000100002d357824 */ /* 0x000fe200078e00ff */
[----:B------:R-:W-:Y:S01]  /*f860*/  LOP3.LUT R11, R49, 0xff0000, R12, 0xf8, !PT ;  /* 0x00ff0000310b7812 */ /* 0x000fe200078ef80c */
[----:B------:R-:W-:Y:S01]  /*f870*/  HADD2.F32 R12, -RZ, R52.H0_H0 ;  /* 0x20000034ff0c7230 */ /* 0x000fe20000004100 */
[----:B------:R-:W-:Y:S01]  /*f880*/  F2FP.F16.E4M3.UNPACK_B R51, R136.H1 ;  /* 0x00000088ff33723e */ /* 0x000fe200030006ff */
[----:B------:R-:W-:Y:S01]  /*f890*/  HADD2.F32 R49, -RZ, R50.H0_H0 ;  /* 0x20000032ff317230 */ /* 0x000fe20000004100 */
[----:B------:R-:W-:Y:S01]  /*f8a0*/  SHF.R.U32.HI R55, RZ, 0x10, R75 ;  /* 0x00000010ff377819 */ /* 0x000fe2000001164b */
[----:B------:R-:W-:Y:S01]  /*f8b0*/  HADD2.F32 R52, -RZ, R52.H1_H1 ;  /* 0x30000034ff347230 */ /* 0x000fe20000004100 */
[----:B------:R-:W-:Y:S01]  /*f8c0*/  MOV R44, R38 ;  /* 0x00000026002c7202 */ /* 0x000fe20000000f00 */
[----:B------:R-:W-:-:S02]  /*f8d0*/  HADD2.F32 R38, -RZ, R48.H0_H0 ;  /* 0x20000030ff267230 */ /* 0x000fc40000004100 */
[-C--:B------:R-:W-:Y:S01]  /*f8e0*/  FMUL.FTZ R57, R49, R12.reuse ;  /* 0x0000000c31397220 */ /* 0x080fe20000410000 */
[--C-:B------:R-:W-:Y:S01]  /*f8f0*/  HADD2.F32 R45, -RZ, R51.reuse.H0_H0 ;  /* 0x20000033ff2d7230 */ /* 0x100fe20000004100 */
[----:B------:R-:W-:Y:S01]  /*f900*/  LOP3.LUT R36, R36, 0xff0000, R53, 0xf8, !PT ;  /* 0x00ff000024247812 */ /* 0x000fe200078ef835 */
[----:B------:R-:W-:Y:S02]  /*f910*/  IMAD.U32 R55, R55, 0x10000, RZ ;  /* 0x0001000037377824 */ /* 0x000fe400078e00ff */
[C---:B------:R-:W-:Y:S01]  /*f920*/  FMUL.FTZ R56, R38.reuse, R12 ;  /* 0x0000000c26387220 */ /* 0x040fe20000410000 */
[----:B------:R-:W-:Y:S02]  /*f930*/  HADD2.F32 R53, -RZ, R50.H1_H1 ;  /* 0x30000032ff357230 */ /* 0x000fe40000004100 */
[-C--:B------:R-:W-:Y:S01]  /*f940*/  FFMA.FTZ R38, R38, R45.reuse, -R57 ;  /* 0x0000002d26267223 */ /* 0x080fe20000010839 */
[----:B------:R-:W-:Y:S01]  /*f950*/  F2FP.F16.E4M3.UNPACK_B R134, R134 ;  /* 0x00000086ff86723e */ /* 0x000fe200020006ff */
[----:B------:R-:W-:Y:S01]  /*f960*/  FFMA.FTZ R45, R49, R45, R56 ;  /* 0x0000002d312d7223 */ /* 0x000fe20000010038 */
[----:B------:R-:W-:Y:S01]  /*f970*/  LOP3.LUT R12, R54, 0xff0000, R55, 0xf8, !PT ;  /* 0x00ff0000360c7812 */ /* 0x000fe200078ef837 */
[----:B------:R-:W-:Y:S01]  /*f980*/  HADD2.F32 R54, -RZ, R51.H1_H1 ;  /* 0x30000033ff367230 */ /* 0x000fe20000004100 */
[----:B------:R-:W-:Y:S01]  /*f990*/  F2FP.F16.E4M3.UNPACK_B R51, R47 ;  /* 0x0000002fff33723e */ /* 0x000fe200020006ff */
[----:B------:R-:W-:Y:S01]  /*f9a0*/  HADD2.F32 R49, -RZ, R48.H1_H1 ;  /* 0x30000030ff317230 */ /* 0x000fe20000004100 */
[----:B------:R-:W-:Y:S01]  /*f9b0*/  F2FP.F16.E4M3.UNPACK_B R50, R46 ;  /* 0x0000002eff32723e */ /* 0x000fe200020006ff */
[----:B------:R-:W-:Y:S01]  /*f9c0*/  FMUL.FTZ R46, R53, R52 ;  /* 0x00000034352e7220 */ /* 0x000fe20000410000 */
[----:B------:R-:W-:Y:S01]  /*f9d0*/  F2FP.F16.E4M3.UNPACK_B R136, R136 ;  /* 0x00000088ff88723e */ /* 0x000fe200020006ff */
[----:B------:R-:W-:-:S02]  /*f9e0*/  HADD2.F32 R55, -RZ, R134.H0_H0 ;  /* 0x20000086ff377230 */ /* 0x000fc40000004100 */
[C---:B------:R-:W-:Y:S01]  /*f9f0*/  FMUL.FTZ R56, R49.reuse, R52 ;  /* 0x0000003431387220 */ /* 0x040fe20000410000 */
[----:B------:R-:W-:Y:S02]  /*fa00*/  HADD2.F32 R52, -RZ, R51.H0_H0 ;  /* 0x20000033ff347230 */ /* 0x000fe40000004100 */
[-C--:B------:R-:W-:Y:S01]  /*fa10*/  FFMA.FTZ R47, R49, R54.reuse, -R46 ;  /* 0x00000036312f7223 */ /* 0x080fe2000001082e */
[----:B------:R-:W-:Y:S02]  /*fa20*/  HADD2.F32 R48, -RZ, R50.H0_H0 ;  /* 0x20000032ff307230 */ /* 0x000fe40000004100 */
[----:B------:R-:W-:Y:S01]  /*fa30*/  FFMA.FTZ R46, R53, R54, R56 ;  /* 0x00000036352e7223 */ /* 0x000fe20000010038 */
[----:B------:R-:W-:Y:S02]  /*fa40*/  HADD2.F32 R49, -RZ, R136.H0_H0 ;  /* 0x20000088ff317230 */ /* 0x000fe40000004100 */
[----:B------:R-:W-:Y:S01]  /*fa50*/  FMUL.FTZ R57, R52, R55 ;  /* 0x0000003734397220 */ /* 0x000fe20000410000 */
[----:B------:R-:W-:-:S02]  /*fa60*/  HADD2.F32 R134, -RZ, R134.H1_H1 ;  /* 0x30000086ff867230 */ /* 0x000fc40000004100 */
[C---:B------:R-:W-:Y:S01]  /*fa70*/  FMUL.FTZ R55, R48.reuse, R55 ;  /* 0x0000003730377220 */ /* 0x040fe20000410000 */
[----:B------:R-:W-:Y:S02]  /*fa80*/  HADD2.F32 R53, -RZ, R51.H1_H1 ;  /* 0x30000033ff357230 */ /* 0x000fe40000004100 */
[----:B------:R-:W-:Y:S01]  /*fa90*/  FFMA.FTZ R48, R48, R49, -R57 ;  /* 0x0000003130307223 */ /* 0x000fe20000010839 */
[----:B------:R-:W-:Y:S01]  /*faa0*/  HADD2.F32 R50, -RZ, R50.H1_H1 ;  /* 0x30000032ff327230 */ /* 0x000fe20000004100 */
[----:B------:R-:W-:Y:S01]  /*fab0*/  F2FP.F16.E4M3.UNPACK_B R57, R135.H1 ;  /* 0x00000087ff39723e */ /* 0x000fe200030006ff */
[----:B------:R-:W-:Y:S01]  /*fac0*/  HADD2.F32 R136, -RZ, R136.H1_H1 ;  /* 0x30000088ff887230 */ /* 0x000fe20000004100 */
[----:B------:R-:W-:Y:S01]  /*fad0*/  F2FP.F16.E4M3.UNPACK_B R54, R44.H1 ;  /* 0x0000002cff36723e */ /* 0x000fe200030006ff */
        /* <DEDUP_REMOVED lines=9> */
[----:B------:R-:W-:Y:S01]  /*fb70*/  HADD2.F32 R58, -RZ, R56.H0_H0 ;  /* 0x20000038ff3a7230 */ /* 0x000fe20000004100 */
[----:B------:R-:W-:Y:S01]  /*fb80*/  F2FP.F16.E4M3.UNPACK_B R135, R135 ;  /* 0x00000087ff87723e */ /* 0x000fe200020006ff */
[----:B------:R-:W-:Y:S02]  /*fb90*/  HADD2.F32 R53, -RZ, R52.H0_H0 ;  /* 0x20000034ff357230 */ /* 0x000fe40000004100 */
[-C--:B------:R-:W-:Y:S01]  /*fba0*/  FMUL.FTZ R62, R55, R60.reuse ;  /* 0x0000003c373e7220 */ /* 0x080fe20000410000 */
[----:B------:R-:W-:Y:S01]  /*fbb0*/  HADD2.F32 R57, -RZ, R57.H1_H1 ;  /* 0x30000039ff397230 */ /* 0x000fe20000004100 */
[----:B------:R-:W-:Y:S01]  /*fbc0*/  F2FP.F16.E4M3.UNPACK_B R43, R43 ;  /* 0x0000002bff2b723e */ /* 0x000fe200020006ff */
[----:B------:R-:W-:Y:S02]  /*fbd0*/  HADD2.F32 R54, -RZ, R54.H1_H1 ;  /* 0x30000036ff367230 */ /* 0x000fe40000004100 */
[C---:B------:R-:W-:Y:S01]  /*fbe0*/  FMUL.FTZ R60, R53.reuse, R60 ;  /* 0x0000003c353c7220 */ /* 0x040fe20000410000 */
[----:B------:R-:W-:Y:S01]  /*fbf0*/  FFMA.FTZ R62, R53, R58, -R62 ;  /* 0x0000003a353e7223 */ /* 0x000fe2000001083e */
[----:B------:R-:W-:Y:S01]  /*fc00*/  HADD2.F32 R52, -RZ, R52.H1_H1 ;  /* 0x30000034ff347230 */ /* 0x000fe20000004100 */
[----:B------:R-:W-:Y:S01]  /*fc10*/  F2FP.F16.E4M3.UNPACK_B R137, R137 ;  /* 0x00000089ff89723e */ /* 0x000fe200020006ff */
[----:B------:R-:W-:-:S02]  /*fc20*/  HADD2.F32 R53, -RZ, R56.H1_H1 ;  /* 0x30000038ff357230 */ /* 0x000fc40000004100 */
[-C--:B------:R-:W-:Y:S01]  /*fc30*/  FMUL.FTZ R59, R54, R57.reuse ;  /* 0x00000039363b7220 */ /* 0x080fe20000410000 */
[----:B------:R-:W-:Y:S01]  /*fc40*/  FFMA.FTZ R60, R55, R58, R60 ;  /* 0x0000003a373c7223 */ /* 0x000fe2000001003c */
[C---:B------:R-:W-:Y:S01]  /*fc50*/  FMUL.FTZ R57, R52.reuse, R57 ;  /* 0x0000003934397220 */ /* 0x040fe20000410000 */
[--C-:B------:R-:W-:Y:S02]  /*fc60*/  HADD2.F32 R55, -RZ, R135.reuse.H0_H0 ;  /* 0x20000087ff377230 */ /* 0x100fe40000004100 */
[-C--:B------:R-:W-:Y:S01]  /*fc70*/  FFMA.FTZ R59, R52, R53.reuse, -R59 ;  /* 0x00000035343b7223 */ /* 0x080fe2000001083b */
[----:B------:R-:W-:Y:S01]  /*fc80*/  F2FP.F16.E4M3.UNPACK_B R52, R44 ;  /* 0x0000002cff34723e */ /* 0x000fe200020006ff */
[----:B------:R-:W-:Y:S01]  /*fc90*/  FFMA.FTZ R61, R54, R53, R57 ;  /* 0x00000035363d7223 */ /* 0x000fe20000010039 */
[----:B------:R-:W-:Y:S01]  /*fca0*/  HADD2.F32 R135, -RZ, R135.H1_H1 ;  /* 0x30000087ff877230 */ /* 0x000fe20000004100 */
[----:B------:R-:W-:Y:S01]  /*fcb0*/  F2FP.SATFINITE.E4M3.F32.PACK_AB_MERGE_C R38, R47, R38, RZ ;  /* 0x000000262f26723e */ /* 0x000fe200048070ff */
[----:B------:R-:W-:Y:S01]  /*fcc0*/  HADD2.F32 R44, -RZ, R43.H0_H0 ;  /* 0x2000002bff2c7230 */ /* 0x000fe20000004100 */
[----:B------:R-:W-:Y:S01]  /*fcd0*/  F2FP.F16.E4M3.UNPACK_B R47, R13 ;  /* 0x0000000dff2f723e */ /* 0x000fe200020006ff */
[--C-:B------:R-:W-:Y:S01]  /*fce0*/  HADD2.F32 R53, -RZ, R52.reuse.H0_H0 ;  /* 0x20000034ff357230 */ /* 0x100fe20000004100 */
[----:B------:R-:W-:Y:S01]  /*fcf0*/  F2FP.SATFINITE.E4M3.F32.PACK_AB_MERGE_C R60, R61, R60, RZ ;  /* 0x0000003c3d3c723e */ /* 0x000fe200048070ff */
[----:B------:R-:W-:-:S02]  /*fd00*/  HADD2.F32 R52, -RZ, R52.H1_H1 ;  /* 0x30000034ff347230 */ /* 0x000fc40000004100 */
[-C--:B------:R-:W-:Y:S01]  /*fd10*/  FMUL.FTZ R56, R44, R55.reuse ;  /* 0x000000372c387220 */ /* 0x080fe20000410000 */
[----:B------:R-:W-:Y:S02]  /*fd20*/  HADD2.F32 R43, -RZ, R43.H1_H1 ;  /* 0x3000002bff2b7230 */ /* 0x000fe40000004100 */
[----:B------:R-:W-:Y:S01]  /*fd30*/  FMUL.FTZ R57, R53, R55 ;  /* 0x0000003735397220 */ /* 0x000fe20000410000 */
[--C-:B------:R-:W-:Y:S02]  /*fd40*/  HADD2.F32 R54, -RZ, R137.reuse.H0_H0 ;  /* 0x20000089ff367230 */ /* 0x100fe40000004100 */
[-C--:B------:R-:W-:Y:S01]  /*fd50*/  FMUL.FTZ R58, R52, R135.reuse ;  /* 0x00000087343a7220 */ /* 0x080fe20000410000 */
[----:B------:R-:W-:Y:S02]  /*fd60*/  HADD2.F32 R137, -RZ, R137.H1_H1 ;  /* 0x30000089ff897230 */ /* 0x000fe40000004100 */
[----:B------:R-:W-:Y:S01]  /*fd70*/  FMUL.FTZ R135, R43, R135 ;  /* 0x000000872b877220 */ /* 0x000fe20000410000 */
[-C--:B------:R-:W-:Y:S01]  /*fd80*/  FFMA.FTZ R57, R44, R54.reuse, -R57 ;  /* 0x000000362c397223 */ /* 0x080fe20000010839 */
[----:B------:R-:W-:-:S02]  /*fd90*/  FFMA.FTZ R56, R53, R54, R56 ;  /* 0x0000003635387223 */ /* 0x000fc40000010038 */
[----:B------:R-:W-:Y:S01]  /*fda0*/  FFMA.FTZ R135, R52, R137, R135 ;  /* 0x0000008934877223 */ /* 0x000fe20000010087 */
[----:B------:R-:W-:Y:S01]  /*fdb0*/  F2FP.SATFINITE.E4M3.F32.PACK_AB_MERGE_C R44, R46, R45, RZ ;  /* 0x0000002d2e2c723e */ /* 0x000fe200048070ff */
[----:B------:R-:W-:Y:S01]  /*fdc0*/  FFMA.FTZ R58, R43, R137, -R58 ;  /* 0x000000892b3a7223 */ /* 0x000fe2000001083a */
[----:B------:R-:W-:Y:S01]  /*fdd0*/  F2FP.F16.E4M3.UNPACK_B R52, R37 ;  /* 0x00000025ff34723e */ /* 0x000fe200020006ff */
[----:B------:R-:W-:Y:S01]  /*fde0*/  HADD2.F32 R46, -RZ, R47.H0_H0 ;  /* 0x2000002fff2e7230 */ /* 0x000fe20000004100 */
[----:B------:R-:W-:Y:S02]  /*fdf0*/  F2FP.F16.E4M3.UNPACK_B R53, R36 ;  /* 0x00000024ff35723e */ /* 0x000fe400020006ff */
[----:B------:R-:W-:Y:S01]  /*fe00*/  F2FP.SATFINITE.E4M3.F32.PACK_AB_MERGE_C R45, R51, R48, R38 ;  /* 0x00000030332d723e */ /* 0x000fe20004807026 */
[--C-:B------:R-:W-:Y:S01]  /*fe10*/  HADD2.F32 R48, -RZ, R52.reuse.H0_H0 ;  /* 0x20000034ff307230 */ /* 0x100fe20000004100 */
[----:B------:R-:W-:Y:S01]  /*fe20*/  F2FP.SATFINITE.E4M3.F32.PACK_AB_MERGE_C R44, R50, R49, R44 ;  /* 0x00000031322c723e */ /* 0x000fe2000480702c */
[--C-:B------:R-:W-:Y:S01]  /*fe30*/  HADD2.F32 R49, -RZ, R53.reuse.H0_H0 ;  /* 0x20000035ff317230 */ /* 0x100fe20000004100 */
[----:B------:R-:W-:Y:S01]  /*fe40*/  F2FP.SATFINITE.E4M3.F32.PACK_AB_MERGE_C R43, R59, R62, RZ ;  /* 0x0000003e3b2b723e */ /* 0x000fe200048070ff */
[----:B------:R-:W-:Y:S01]  /*fe50*/  HADD2.F32 R52, -RZ, R52.H1_H1 ;  /* 0x30000034ff347230 */ /* 0x000fe20000004100 */
[----:B------:R-:W-:Y:S01]  /*fe60*/  F2FP.F16.E4M3.UNPACK_B R50, R14 ;  /* 0x0000000eff32723e */ /* 0x000fe200020006ff */
[----:B------:R-:W-:Y:S01]  /*fe70*/  HADD2.F32 R53, -RZ, R53.H1_H1 ;  /* 0x30000035ff357230 */ /* 0x000fe20000004100 */
[----:B------:R-:W-:Y:S01]  /*fe80*/  F2FP.SATFINITE.E4M3.F32.PACK_AB_MERGE_C R43, R58, R57, R43 ;  /* 0x000000393a2b723e */ /* 0x000fe2000480702b */
[-C--:B------:R-:W-:Y:S01]  /*fe90*/  FMUL.FTZ R55, R48, R49.reuse ;  /* 0x0000003130377220 */ /* 0x080fe20000410000 */
[----:B------:R-:W-:Y:S01]  /*fea0*/  FMUL.FTZ R57, R46, R49 ;  /* 0x000000312e397220 */ /* 0x000fe20000410000 */
[----:B------:R-:W-:-:S02]  /*feb0*/  HADD2.F32 R51, -RZ, R50.H0_H0 ;  /* 0x20000032ff337230 */ /* 0x000fc40000004100 */
[----:B------:R-:W-:Y:S01]  /*fec0*/  FMUL.FTZ R54, R52, R53 ;  /* 0x0000003534367220 */ /* 0x000fe20000410000 */
[----:B------:R-:W-:Y:S01]  /*fed0*/  HADD2.F32 R49, -RZ, R47.H1_H1 ;  /* 0x3000002fff317230 */ /* 0x000fe20000004100 */
[----:B------:R-:W-:Y:S01]  /*fee0*/  F2FP.F16.E4M3.UNPACK_B R14, R14.H1 ;  /* 0x0000000eff0e723e */ /* 0x000fe200030006ff */
[-C--:B------:R-:W-:Y:S01]  /*fef0*/  FFMA.FTZ R46, R46, R51.reuse, -R55 ;  /* 0x000000332e2e7223 */ /* 0x080fe20000010837 */
[----:B------:R-:W-:Y:S01]  /*ff00*/  FFMA.FTZ R47, R48, R51, R57 ;  /* 0x00000033302f7223 */ /* 0x000fe20000010039 */
[----:B------:R-:W-:Y:S02]  /*ff10*/  HADD2.F32 R51, -RZ, R50.H1_H1 ;  /* 0x30000032ff337230 */ /* 0x000fe40000004100 */
[C---:B------:R-:W-:Y:S01]  /*ff20*/  FMUL.FTZ R55, R49.reuse, R53 ;  /* 0x0000003531377220 */ /* 0x040fe20000410000 */
[----:B------:R-:W-:Y:S02]  /*ff30*/  F2FP.F16.E4M3.UNPACK_B R48, R13.H1 ;  /* 0x0000000dff30723e */ /* 0x000fe400030006ff */
[----:B------:R-:W-:Y:S01]  /*ff40*/  F2FP.F16.E4M3.UNPACK_B R50, R37.H1 ;  /* 0x00000025ff32723e */ /* 0x000fe200030006ff */
[-C--:B------:R-:W-:Y:S01]  /*ff50*/  FFMA.FTZ R13, R49, R51.reuse, -R54 ;  /* 0x00000033310d7223 */ /* 0x080fe20000010836 */
[----:B------:R-:W-:Y:S01]  /*ff60*/  F2FP.F16.E4M3.UNPACK_B R53, R36.H1 ;  /* 0x00000024ff35723e */ /* 0x000fe200030006ff */
[----:B------:R-:W-:Y:S01]  /*ff70*/  FFMA.FTZ R36, R52, R51, R55 ;  /* 0x0000003334247223 */ /* 0x000fe20000010037 */
[----:B------:R-:W-:Y:S01]  /*ff80*/  HADD2.F32 R37, -RZ, R48.H0_H0 ;  /* 0x20000030ff257230 */ /* 0x000fe20000004100 */
[----:B------:R-:W-:Y:S01]  /*ff90*/  F2FP.SATFINITE.E4M3.F32.PACK_AB_MERGE_C R38, R135, R56, R60 ;  /* 0x000000388726723e */ /* 0x000fe2000480703c */
[----:B------:R-:W-:Y:S01]  /*ffa0*/  HADD2.F32 R49, -RZ, R50.H0_H0 ;  /* 0x20000032ff317230 */ /* 0x000fe20000004100 */
[----:B------:R-:W-:Y:S01]  /*ffb0*/  F2FP.F16.E4M3.UNPACK_B R58, R12.H1 ;  /* 0x0000000cff3a723e */ /* 0x000fe200030006ff */
[----:B------:R-:W-:-:S02]  /*ffc0*/  HADD2.F32 R54, -RZ, R53.H0_H0 ;  /* 0x20000035ff367230 */ /* 0x000fc40000004100 */
[----:B------:R-:W-:Y:S02]  /*ffd0*/  HADD2.F32 R48, -RZ, R48.H1_H1 ;  /* 0x30000030ff307230 */ /* 0x000fe40000004100 */
[----:B------:R-:W-:Y:S02]  /*ffe0*/  HADD2.F32 R51, -RZ, R53.H1_H1 ;  /* 0x30000035ff337230 */ /* 0x000fe40000004100 */
[-C--:B------:R-:W-:Y:S01]  /*fff0*/  FMUL.FTZ R56, R49, R54.reuse ;  /* 0x0000003631387220 */ /* 0x080fe20000410000 */
[----:B------:R-:W-:Y:S02]  /*10000*/  HADD2.F32 R50, -RZ, R50.H1_H1 ;  /* 0x30000032ff327230 */ /* 0x000fe40000004100 */
[----:B------:R-:W-:Y:S01]  /*10010*/  FMUL.FTZ R54, R37, R54 ;  /* 0x0000003625367220 */ /* 0x000fe20000410000 */
[--C-:B------:R-:W-:Y:S02]  /*10020*/  HADD2.F32 R52, -RZ, R14.reuse.H0_H0 ;  /* 0x2000000eff347230 */ /* 0x100fe40000004100 */
[----:B------:R-:W-:Y:S01]  /*10030*/  FMUL.FTZ R57, R48, R51 ;  /* 0x0000003330397220 */ /* 0x000fe20000410000 */
[----:B------:R-:W-:-:S02]  /*10040*/  HADD2.F32 R53, -RZ, R14.H1_H1 ;  /* 0x3000000eff357230 */ /* 0x000fc40000004100 */
[C---:B------:R-:W-:Y:S01]  /*10050*/  FMUL.FTZ R55, R50.reuse, R51 ;  /* 0x0000003332377220 */ /* 0x040fe20000410000 */
[----:B------:R-:W-:Y:S01]  /*10060*/  F2FP.F16.E4M3.UNPACK_B R51, R39 ;  /* 0x00000027ff33723e */ /* 0x000fe200020006ff */
[-C--:B------:R-:W-:Y:S01]  /*10070*/  FFMA.FTZ R14, R37, R52.reuse, -R56 ;  /* 0x00000034250e7223 */ /* 0x080fe20000010838 */
[----:B------:R-:W-:Y:S01]  /*10080*/  FFMA.FTZ R37, R49, R52, R54 ;  /* 0x0000003431257223 */ /* 0x000fe20000010036 */
[-C--:B------:R-:W-:Y:S01]  /*10090*/  FFMA.FTZ R62, R50, R53.reuse, R57 ;  /* 0x00000035323e7223 */ /* 0x080fe20000010039 */
[----:B------:R-:W-:Y:S01]  /*100a0*/  FFMA.FTZ R49, R48, R53, -R55 ;  /* 0x0000003530317223 */ /* 0x000fe20000010837 */
[----:B------:R-:W-:Y:S01]  /*100b0*/  F2FP.F16.E4M3.UNPACK_B R57, R12 ;  /* 0x0000000cff39723e */ /* 0x000fe200020006ff */
[----:B------:R-:W-:Y:S01]  /*100c0*/  HADD2.F32 R53, -RZ, R51.H0_H0 ;  /* 0x20000033ff357230 */ /* 0x000fe20000004100 */
[-C--:B------:R-:W-:Y:S01]  /*100d0*/  F2FP.F16.E4M3.UNPACK_B R48, R15.reuse ;  /* 0x0000000fff30723e */ /* 0x080fe200020006ff */
[----:B------:R-:W-:Y:S01]  /*100e0*/  HADD2.F32 R59, -RZ, R58.H0_H0 ;  /* 0x2000003aff3b7230 */ /* 0x000fe20000004100 */
[----:B------:R-:W-:Y:S01]  /*100f0*/  F2FP.F16.E4M3.UNPACK_B R15, R15.H1 ;  /* 0x0000000fff0f723e */ /* 0x000fe200030006ff */
[----:B------:R-:W-:Y:S01]  /*10100*/  HADD2.F32 R60, -RZ, R57.H0_H0 ;  /* 0x20000039ff3c7230 */ /* 0x000fe20000004100 */
[----:B------:R-:W-:Y:S01]  /*10110*/  F2FP.F16.E4M3.UNPACK_B R52, R39.H1 ;  /* 0x00000027ff34723e */ /* 0x000fe200030006ff */
[----:B------:R-:W-:Y:S01]  /*10120*/  HADD2.F32 R39, -RZ, R48.H0_H0 ;  /* 0x20000030ff277230 */ /* 0x000fe20000004100 */
[-C--:B------:R-:W-:Y:S01]  /*10130*/  F2FP.F16.E4M3.UNPACK_B R12, R11.reuse ;  /* 0x0000000bff0c723e */ /* 0x080fe200020006ff */
[----:B------:R-:W-:Y:S01]  /*10140*/  HADD2.F32 R50, -RZ, R15.H0_H0 ;  /* 0x2000000fff327230 */ /* 0x000fe20000004100 */
[----:B------:R-:W-:Y:S01]  /*10150*/  F2FP.F16.E4M3.UNPACK_B R54, R11.H1 ;  /* 0x0000000bff36723e */ /* 0x000fe200030006ff */
[----:B------:R-:W-:-:S02]  /*10160*/  HADD2.F32 R11, -RZ, R52.H0_H0 ;  /* 0x20000034ff0b7230 */ /* 0x000fc40000004100 */
[-C--:B------:R-:W-:Y:S01]  /*10170*/  FMUL.FTZ R64, R53, R60.reuse ;  /* 0x0000003c35407220 */ /* 0x080fe20000410000 */
[----:B------:R-:W-:Y:S02]  /*10180*/  HADD2.F32 R56, -RZ, R12.H0_H0 ;  /* 0x2000000cff387230 */ /* 0x000fe40000004100 */
[----:B------:R-:W-:Y:S01]  /*10190*/  FMUL.FTZ R60, R39, R60 ;  /* 0x0000003c273c7220 */ /* 0x000fe20000410000 */
        /* <DEDUP_REMOVED lines=18> */
[----:B------:R-:W-:Y:S01]  /*102c0*/  FMUL.FTZ R50, R48, R57 ;  /* 0x0000003930327220 */ /* 0x000fe20000410000 */
        /* <DEDUP_REMOVED lines=8> */
[----:B------:R-:W-:Y:S01]  /*10350*/  F2FP.SATFINITE.E4M3.F32.PACK_AB_MERGE_C R13, R13, R46, R14 ;  /* 0x0000002e0d0d723e */ /* 0x000fe2000480700e */
[----:B------:R-:W-:Y:S01]  /*10360*/  IMAD.MOV.U32 R14, RZ, RZ, R43 ;  /* 0x000000ffff0e7224 */ /* 0x000fe200078e002b */
[----:B------:R-:W-:Y:S01]  /*10370*/  F2FP.SATFINITE.E4M3.F32.PACK_AB_MERGE_C R37, R36, R47, R37 ;  /* 0x0000002f2425723e */ /* 0x000fe20004807025 */
[----:B------:R-:W-:Y:S01]  /*10380*/  IMAD.MOV.U32 R36, RZ, RZ, R44 ;  /* 0x000000ffff247224 */ /* 0x000fe200078e002c */
[----:B------:R-:W-:-:S02]  /*10390*/  F2FP.SATFINITE.E4M3.F32.PACK_AB_MERGE_C R15, R11, R64, R56 ;  /* 0x000000400b0f723e */ /* 0x000fc40004807038 */
[----:B------:R-:W-:Y:S02]  /*103a0*/  F2FP.SATFINITE.E4M3.F32.PACK_AB_MERGE_C R39, R51, R60, R39 ;  /* 0x0000003c3327723e */ /* 0x000fe40004807027 */
[----:B------:R-:W-:-:S07]  /*103b0*/  MOV R12, R45 ;  /* 0x0000002d000c7202 */ /* 0x000fce0000000f00 */
.L_x_4375:
[----:B------:R-:W-:Y:S05]  /*103c0*/  BSYNC B1 ;  /* 0x0000000000017941 */ /* 0x000fea0003800000 */
.L_x_4374:
[----:B--2---:R2:W-:Y:S01]  /*103d0*/  ST.E.128 desc[UR50][R40.64], R12 ;  /* 0x0000000c28007985 */ /* 0x0045e2000c101d32 */
[----:B------:R-:W-:-:S13]  /*103e0*/  ISETP.GE.AND P3, PT, R42, R133, PT ;  /* 0x000000852a00720c */ /* 0x000fda0003f66270 */
[----:B------:R-:W-:Y:S05]  /*103f0*/  @P3 BRA `(.L_x_4322) ;  /* 0x0000000400ec3947 */ /* 0x000fea0003800000 */
[----:B--2---:R-:W-:-:S04]  /*10400*/  IADD3 R12, P3, R42, R120, RZ ;  /* 0x000000782a0c7210 */ /* 0x004fc80007f7e0ff */
[----:B------:R-:W-:-:S05]  /*10410*/  LEA.HI.X.SX32 R13, R42, R119, 0x1, P3 ;  /* 0x000000772a0d7211 */ /* 0x000fca00018f0eff */
[----:B----4-:R2:W-:Y:S01]  /*10420*/  ST.E.128 desc[UR50][R12.64], R36 ;  /* 0x000000240c007985 */ /* 0x0105e2000c101d32 */
[----:B------:R-:W-:Y:S05]  /*10430*/  BRA `(.L_x_4322) ;  /* 0x0000000400dc7947 */ /* 0x000fea0003800000 */
.L_x_4287:
[----:B------:R-:W-:-:S06]  /*10440*/  UISETP.NE.AND UP0, UPT, UR49, 0x3, UPT ;  /* 0x000000033100788c */ /* 0x000fcc000bf05270 */
[----:B------:R-:W-:-:S13]  /*10450*/  PLOP3.LUT P2, PT, PT, PT, UP0, 0x80, 0x0 ;  /* 0x000000000000781c */ /* 0x000fda0003f4f008 */
[----:B------:R-:W-:Y:S05]  /*10460*/  @!P2 BRA `(.L_x_4376) ;  /* 0x000000000004a947 */ /* 0x000fea0003800000 */
[----:B------:R-:W-:Y:S01]  /*10470*/  BPT.TRAP 0x1 ;  /* 0x000000040000795c */ /* 0x000fe20000300000 */
.L_x_4376:
[----:B------:R-:W2:Y:S01]  /*10480*/  LDL R11, [R1+0x4] ;  /* 0x00000400010b7983 */ /* 0x000ea20000100800 */
[----:B------:R-:W-:Y:S01]  /*10490*/  IMAD R93, R19, 0x8, R18 ;  /* 0x00000008135d7824 */ /* 0x000fe200078e0212 */
[----:B------:R-:W-:Y:S01]  /*104a0*/  BSSY B1, `(.L_x_4377) ;  /* 0x0000005000017945 */ /* 0x000fe20003800000 */
[----:B------:R-:W-:Y:S02]  /*104b0*/  SHF.R.S32.HI R90, RZ, 0x1f, R35 ;  /* 0x0000001fff5a7819 */ /* 0x000fe40000011423 */
[----:B--2---:R-:W-:-:S04]  /*104c0*/  SHF.L.U32 R94, R11, 0x1f, RZ ;  /* 0x0000001f0b5e7819 */ /* 0x004fc800000006ff */
[----:B------:R-:W0:Y:S02]  /*104d0*/  SYNCS.PHASECHK.TRANS64.TRYWAIT P3, [R93+URZ+0x33490], R94 ;  /* 0x0334905e5d0075a7 */ /* 0x000e24000806017f */
[----:B0-----:R-:W-:Y:S05]  /*104e0*/  @!P3 BRA `(.L_x_4378) ;  /* 0x000001fc0054b947 */ /* 0x001fea0003800000 */
.L_x_4650:
[----:B------:R-:W-:Y:S05]  /*104f0*/  BSYNC B1 ;  /* 0x0000000000017941 */ /* 0x000fea0003800000 */
.L_x_4377:
[----:B------:R-:W1:Y:S01]  /*10500*/  S2R R36, SR_TID.X ;  /* 0x0000000000247919 */ /* 0x000e620000002100 */
        /* <DEDUP_REMOVED lines=15> */
[----:B------:R-:W-:Y:S01]  /*10600*/  IMAD.WIDE.U32 R12, R223, UR4, R12 ;  /* 0x00000004df0c7c25 */ /* 0x000fe2000f8e000c */
[----:B------:R-:W-:-:S03]  /*10610*/  UMOV UR4, 0xffffffff ;  /* 0xffffffff00047882 */ /* 0x000fc60000000000 */
[----:B------:R-:W-:Y:S01]  /*10620*/  IMAD R44, R223, UR5, R13 ;  /* 0x00000005df2c7c24 */ /* 0x000fe2000f8e020d */
[----:B------:R-:W-:Y:S01]  /*10630*/  IADD3 R42, P3, R12, UR6, RZ ;  /* 0x000000060c2a7c10 */ /* 0x000fe2000ff7e0ff */
[C---:B-1----:R-:W-:Y:S02]  /*10640*/  VIADD R37, R36.reuse, 0xffffff80 ;  /* 0xffffff8024257836 */ /* 0x042fe40000000000 */
[----:B------:R-:W-:Y:S01]  /*10650*/  VIADD R36, R36, 0xffffff80 ;  /* 0xffffff8024247836 */ /* 0x000fe20000000000 */
[----:B------:R-:W-:-:S04]  /*10660*/  IADD3.X R44, R44, UR7, RZ, P3, !PT ;  /* 0x000000072c2c7c10 */ /* 0x000fc80009ffe4ff */
[----:B------:R-:W-:-:S04]  /*10670*/  LEA.HI R36, R36, R37, RZ, 0x1 ;  /* 0x0000002524247211 */ /* 0x000fc800078f08ff */
[----:B------:R-:W-:-:S04]  /*10680*/  SHF.R.S32.HI R36, RZ, 0x1, R36 ;  /* 0x00000001ff247819 */ /* 0x000fc80000011424 */
[----:B------:R-:W-:-:S04]  /*10690*/  IADD3 R47, -R36, R92, RZ ;  /* 0x0000005c242f7210 */ /* 0x000fc80007ffe1ff */
[----:B------:R-:W-:Y:S01]  /*106a0*/  ISETP.GE.AND P3, PT, R47, 0x1, PT ;  /* 0x000000012f00780c */ /* 0x000fe20003f66270 */
[----:B------:R-:W-:-:S12]  /*106b0*/  BRA.DIV UR4, `(.L_x_4379) ;  /* 0x000001fa04f47947 */ /* 0x000fd8000b800000 */
[----:B------:R1:W2:Y:S04]  /*106c0*/  SHFL.IDX PT, R43, R44, RZ, 0x1e1f ;  /* 0x001e1fff2c2b7589 */ /* 0x0002a800000e0000 */
[----:B------:R1:W3:Y:S02]  /*106d0*/  SHFL.IDX PT, R45, R42, RZ, 0x1e1f ;  /* 0x001e1fff2a2d7589 */ /* 0x0002e400000e0000 */
.L_x_4654:
[----:B------:R-:W-:Y:S04]  /*106e0*/  BSSY B1, `(.L_x_4380) ;  /* 0x0000024000017945 */ /* 0x000fe80003800000 */
[----:B------:R-:W-:Y:S05]  /*106f0*/  @!P3 BRA `(.L_x_4381) ;  /* 0x000000000088b947 */ /* 0x000fea0003800000 */
[----:B------:R-:W4:Y:S01]  /*10700*/  LDL R11, [R1] ;  /* 0x00000000010b7983 */ /* 0x000f220000100800 */
[----:B------:R-:W-:Y:S02]  /*10710*/  ULDC UR4, c[0x0][0x2f4] ;  /* 0x0000bd0000047ab9 */ /* 0x000fe40000000800 */
[----:B------:R-:W-:-:S13]  /*10720*/  ISETP.GE.AND P5, PT, R16, UR4, PT ;  /* 0x0000000410007c0c */ /* 0x000fda000bfa6270 */
[----:B------:R-:W5:Y:S01]  /*10730*/  @!P5 LDS.128 R12, [R88+0x24200] ;  /* 0x02420000580cd984 */ /* 0x000f620000000c00 */
[----:B---3--:R-:W-:-:S05]  /*10740*/  @!P5 IADD3 R40, P3, R16, R45, RZ ;  /* 0x0000002d1028d210 */ /* 0x008fca0007f7e0ff */
[----:B--2---:R-:W-:Y:S01]  /*10750*/  @!P5 IMAD.X R41, R43, 0x1, R17, P3 ;  /* 0x000000012b29d824 */ /* 0x004fe200018e0611 */
[----:B------:R-:W-:-:S13]  /*10760*/  ISETP.GE.AND P3, PT, R23, UR4, PT ;  /* 0x0000000417007c0c */ /* 0x000fda000bf66270 */
[----:B------:R-:W-:Y:S01]  /*10770*/  @!P3 IADD3 R38, P4, R23, R45, RZ ;  /* 0x0000002d1726b210 */ /* 0x000fe20007f9e0ff */
[----:B-----5:R2:W-:Y:S01]  /*10780*/  @!P5 ST.E.128 desc[UR50][R40.64], R12 ;  /* 0x0000000c2800d985 */ /* 0x0205e2000c101d32 */
[----:B------:R-:W-:-:S13]  /*10790*/  ISETP.GE.AND P5, PT, R221, UR4, PT ;  /* 0x00000004dd007c0c */ /* 0x000fda000bfa6270 */
[----:B------:R-:W3:Y:S01]  /*107a0*/  @!P5 LDS.128 R12, [R89+0x24200] ;  /* 0x02420000590cd984 */ /* 0x000ee20000000c00 */
[----:B------:R-:W-:Y:S02]  /*107b0*/  @!P5 IMAD.SHL.U32 R46, R226, 0x10, RZ ;  /* 0x00000010e22ed824 */ /* 0x000fe400078e00ff */
[----:B----4-:R-:W-:Y:S01]  /*107c0*/  @!P3 IMAD.X R39, R43, 0x1, R11, P4 ;  /* 0x000000012b27b824 */ /* 0x010fe200020e060b */
[----:B------:R-:W-:-:S13]  /*107d0*/  ISETP.GE.AND P4, PT, R22, UR4, PT ;  /* 0x0000000416007c0c */ /* 0x000fda000bf86270 */
[----:B------:R-:W-:-:S05]  /*107e0*/  @!P4 IADD3 R36, P6, R22, R45, RZ ;  /* 0x0000002d1624c210 */ /* 0x000fca0007fde0ff */
[----:B------:R-:W-:Y:S01]  /*107f0*/  @!P4 IMAD.X R37, R43, 0x1, R229, P6 ;  /* 0x000000012b25c824 */ /* 0x000fe200030e06e5 */
[----:B--2---:R-:W-:-:S04]  /*10800*/  @!P5 IADD3 R40, P6, R46, R45, RZ ;  /* 0x0000002d2e28d210 */ /* 0x004fc80007fde0ff */
[----:B------:R-:W-:-:S05]  /*10810*/  @!P5 LEA.HI.X.SX32 R41, R46, R43, 0x1, P6 ;  /* 0x0000002b2e29d211 */ /* 0x000fca00030f0eff */
[----:B---3--:R2:W-:Y:S01]  /*10820*/  @!P5 ST.E.128 desc[UR50][R40.64], R12 ;  /* 0x0000000c2800d985 */ /* 0x0085e2000c101d32 */
[----:B------:R-:W-:-:S13]  /*10830*/  ISETP.GE.AND P5, PT, R222, UR4, PT ;  /* 0x00000004de007c0c */ /* 0x000fda000bfa6270 */
[----:B------:R-:W3:Y:S01]  /*10840*/  @!P5 LDS.128 R12, [R88+0x26a00] ;  /* 0x026a0000580cd984 */ /* 0x000ee20000000c00 */
[----:B------:R-:W-:-:S05]  /*10850*/  @!P5 IMAD.SHL.U32 R46, R227, 0x10, RZ ;  /* 0x00000010e32ed824 */ /* 0x000fca00078e00ff */
[----:B--2---:R-:W-:-:S04]  /*10860*/  @!P5 IADD3 R40, P6, R46, R45, RZ ;  /* 0x0000002d2e28d210 */ /* 0x004fc80007fde0ff */
[----:B------:R-:W-:-:S05]  /*10870*/  @!P5 LEA.HI.X.SX32 R41, R46, R43, 0x1, P6 ;  /* 0x0000002b2e29d211 */ /* 0x000fca00030f0eff */
[----:B---3--:R2:W-:Y:S01]  /*10880*/  @!P5 ST.E.128 desc[UR50][R40.64], R12 ;  /* 0x0000000c2800d985 */ /* 0x0085e2000c101d32 */
[----:B------:R-:W-:-:S03]  /*10890*/  ISETP.GE.AND P5, PT, R220, UR4, PT ;  /* 0x00000004dc007c0c */ /* 0x000fc6000bfa6270 */
[----:B------:R-:W3:Y:S10]  /*108a0*/  @!P3 LDS.128 R12, [R89+0x26a00] ;  /* 0x026a0000590cb984 */ /* 0x000ef40000000c00 */
[----:B--2---:R-:W-:-:S05]  /*108b0*/  @!P5 IADD3 R40, P6, R220, R45, RZ ;  /* 0x0000002ddc28d210 */ /* 0x004fca0007fde0ff */
[----:B------:R-:W-:Y:S01]  /*108c0*/  @!P5 IMAD.X R41, R43, 0x1, R228, P6 ;  /* 0x000000012b29d824 */ /* 0x000fe200030e06e4 */
[----:B---3--:R-:W-:Y:S04]  /*108d0*/  @!P3 ST.E.128 desc[UR50][R38.64], R12 ;  /* 0x0000000c2600b985 */ /* 0x008fe8000c101d32 */
[----:B------:R-:W2:Y:S04]  /*108e0*/  @!P4 LDS.128 R12, [R88+0x29200] ;  /* 0x02920000580cc984 */ /* 0x000ea80000000c00 */
[----:B--2---:R-:W-:Y:S04]  /*108f0*/  @!P4 ST.E.128 desc[UR50][R36.64], R12 ;  /* 0x0000000c2400c985 */ /* 0x004fe8000c101d32 */
[----:B------:R-:W2:Y:S04]  /*10900*/  @!P5 LDS.128 R12, [R89+0x29200] ;  /* 0x02920000590cd984 */ /* 0x000ea80000000c00 */
[----:B--2---:R4:W-:Y:S02]  /*10910*/  @!P5 ST.E.128 desc[UR50][R40.64], R12 ;  /* 0x0000000c2800d985 */ /* 0x0049e4000c101d32 */
.L_x_4381:
[----:B------:R-:W-:Y:S05]  /*10920*/  BSYNC B1 ;  /* 0x0000000000017941 */ /* 0x000fea0003800000 */
.L_x_4380:
[----:B------:R-:W-:-:S03]  /*10930*/  UMOV UR4, 0xffffffff ;  /* 0xffffffff00047882 */ /* 0x000fc60000000000 */
[----:B------:R-:W-:Y:S05]  /*10940*/  BRA.DIV UR4, `(.L_x_4382) ;  /* 0x000001fa049c7947 */ /* 0x000fea000b800000 */
[----:B--2---:R2:W0:Y:S04]  /*10950*/  SHFL.IDX PT, R43, R44, 0x1, 0x1e1f ;  /* 0x003e1f002c2b7f89 */ /* 0x00442800000e0000 */
[----:B---3--:R2:W3:Y:S02]  /*10960*/  SHFL.IDX PT, R45, R42, 0x1, 0x1e1f ;  /* 0x003e1f002a2d7f89 */ /* 0x0084e400000e0000 */
.L_x_4658:
[----:B------:R-:W-:-:S13]  /*10970*/  ISETP.GE.AND P3, PT, R47, 0x81, PT ;  /* 0x000000812f00780c */ /* 0x000fda0003f66270 */
[----:B------:R-:W-:Y:S05]  /*10980*/  @!P3 BRA `(.L_x_4322) ;  /* 0x000000000088b947 */ /* 0x000fea0003800000 */
[----:B------:R-:W5:Y:S01]  /*10990*/  LDL R11, [R1] ;  /* 0x00000000010b7983 */ /* 0x000f620000100800 */
[----:B------:R-:W-:Y:S02]  /*109a0*/  ULDC UR4, c[0x0][0x2f4] ;  /* 0x0000bd0000047ab9 */ /* 0x000fe40000000800 */
[----:B------:R-:W-:-:S13]  /*109b0*/  ISETP.GE.AND P5, PT, R16, UR4, PT ;  /* 0x0000000410007c0c */ /* 0x000fda000bfa6270 */
[----:B----4-:R-:W4:Y:S01]  /*109c0*/  @!P5 LDS.128 R12, [R88+0x26200] ;  /* 0x02620000580cd984 */ /* 0x010f220000000c00 */
[----:B---3--:R-:W-:-:S05]  /*109d0*/  @!P5 IADD3 R40, P3, R16, R45, RZ ;  /* 0x0000002d1028d210 */ /* 0x008fca0007f7e0ff */
[----:B0-----:R-:W-:Y:S01]  /*109e0*/  @!P5 IMAD.X R41, R43, 0x1, R17, P3 ;  /* 0x000000012b29d824 */ /* 0x001fe200018e0611 */
[----:B------:R-:W-:-:S13]  /*109f0*/  ISETP.GE.AND P3, PT, R23, UR4, PT ;  /* 0x0000000417007c0c */ /* 0x000fda000bf66270 */
[----:B------:R-:W-:Y:S01]  /*10a00*/  @!P3 IADD3 R38, P4, R23, R45, RZ ;  /* 0x0000002d1726b210 */ /* 0x000fe20007f9e0ff */
[----:B----4-:R0:W-:Y:S01]  /*10a10*/  @!P5 ST.E.128 desc[UR50][R40.64], R12 ;  /* 0x0000000c2800d985 */ /* 0x0101e2000c101d32 */
[----:B------:R-:W-:-:S13]  /*10a20*/  ISETP.GE.AND P5, PT, R221, UR4, PT ;  /* 0x00000004dd007c0c */ /* 0x000fda000bfa6270 */
[----:B------:R-:W3:Y:S01]  /*10a30*/  @!P5 LDS.128 R12, [R89+0x26200] ;  /* 0x02620000590cd984 */ /* 0x000ee20000000c00 */
[----:B-12---:R-:W-:Y:S01]  /*10a40*/  @!P5 IMAD.SHL.U32 R42, R226, 0x10, RZ ;  /* 0x00000010e22ad824 */ /* 0x006fe200078e00ff */
[----:B-----5:R-:W-:Y:S02]  /*10a50*/  @!P3 IADD3.X R39, R43, R11, RZ, P4, !PT ;  /* 0x0000000b2b27b210 */ /* 0x020fe400027fe4ff */
[----:B------:R-:W-:-:S13]  /*10a60*/  ISETP.GE.AND P4, PT, R22, UR4, PT ;  /* 0x0000000416007c0c */ /* 0x000fda000bf86270 */
[----:B------:R-:W-:-:S05]  /*10a70*/  @!P4 IADD3 R36, P6, R22, R45, RZ ;  /* 0x0000002d1624c210 */ /* 0x000fca0007fde0ff */
[----:B------:R-:W-:Y:S01]  /*10a80*/  @!P4 IMAD.X R37, R43, 0x1, R229, P6 ;  /* 0x000000012b25c824 */ /* 0x000fe200030e06e5 */
[----:B0-----:R-:W-:-:S04]  /*10a90*/  @!P5 IADD3 R40, P6, R42, R45, RZ ;  /* 0x0000002d2a28d210 */ /* 0x001fc80007fde0ff */
[----:B------:R-:W-:-:S05]  /*10aa0*/  @!P5 LEA.HI.X.SX32 R41, R42, R43, 0x1, P6 ;  /* 0x0000002b2a29d211 */ /* 0x000fca00030f0eff */
[----:B---3--:R0:W-:Y:S01]  /*10ab0*/  @!P5 ST.E.128 desc[UR50][R40.64], R12 ;  /* 0x0000000c2800d985 */ /* 0x0081e2000c101d32 */
[----:B------:R-:W-:-:S13]  /*10ac0*/  ISETP.GE.AND P5, PT, R222, UR4, PT ;  /* 0x00000004de007c0c */ /* 0x000fda000bfa6270 */
[----:B------:R-:W1:Y:S01]  /*10ad0*/  @!P5 LDS.128 R12, [R88+0x28a00] ;  /* 0x028a0000580cd984 */ /* 0x000e620000000c00 */
[----:B------:R-:W-:-:S05]  /*10ae0*/  @!P5 IMAD.SHL.U32 R42, R227, 0x10, RZ ;  /* 0x00000010e32ad824 */ /* 0x000fca00078e00ff */
[----:B0-----:R-:W-:-:S04]  /*10af0*/  @!P5 IADD3 R40, P6, R42, R45, RZ ;  /* 0x0000002d2a28d210 */ /* 0x001fc80007fde0ff */
[----:B------:R-:W-:-:S05]  /*10b00*/  @!P5 LEA.HI.X.SX32 R41, R42, R43, 0x1, P6 ;  /* 0x0000002b2a29d211 */ /* 0x000fca00030f0eff */
[----:B-1----:R0:W-:Y:S01]  /*10b10*/  @!P5 ST.E.128 desc[UR50][R40.64], R12 ;  /* 0x0000000c2800d985 */ /* 0x0021e2000c101d32 */
[----:B------:R-:W-:-:S03]  /*10b20*/  ISETP.GE.AND P5, PT, R220, UR4, PT ;  /* 0x00000004dc007c0c */ /* 0x000fc6000bfa6270 */
[----:B------:R-:W1:Y:S10]  /*10b30*/  @!P3 LDS.128 R12, [R89+0x28a00] ;  /* 0x028a0000590cb984 */ /* 0x000e740000000c00 */
[----:B0-----:R-:W-:-:S05]  /*10b40*/  @!P5 IADD3 R40, P6, R220, R45, RZ ;  /* 0x0000002ddc28d210 */ /* 0x001fca0007fde0ff */
[----:B------:R-:W-:Y:S01]  /*10b50*/  @!P5 IMAD.X R41, R43, 0x1, R228, P6 ;  /* 0x000000012b29d824 */ /* 0x000fe200030e06e4 */
[----:B-1----:R-:W-:Y:S04]  /*10b60*/  @!P3 ST.E.128 desc[UR50][R38.64], R12 ;  /* 0x0000000c2600b985 */ /* 0x002fe8000c101d32 */
[----:B------:R-:W0:Y:S04]  /*10b70*/  @!P4 LDS.128 R12, [R88+0x2b200] ;  /* 0x02b20000580cc984 */ /* 0x000e280000000c00 */
[----:B0-----:R-:W-:Y:S04]  /*10b80*/  @!P4 ST.E.128 desc[UR50][R36.64], R12 ;  /* 0x0000000c2400c985 */ /* 0x001fe8000c101d32 */
[----:B------:R-:W0:Y:S04]  /*10b90*/  @!P5 LDS.128 R12, [R89+0x2b200] ;  /* 0x02b20000590cd984 */ /* 0x000e280000000c00 */
[----:B0-----:R0:W-:Y:S02]  /*10ba0*/  @!P5 ST.E.128 desc[UR50][R40.64], R12 ;  /* 0x0000000c2800d985 */ /* 0x0011e4000c101d32 */
.L_x_4322:
[----:B------:R-:W-:Y:S05]  /*10bb0*/  BSYNC B0 ;  /* 0x0000000000007941 */ /* 0x000fea0003800000 */
.L_x_4286:
[----:B0---4-:R-:W0:Y:S01]  /*10bc0*/  S2R R11, SR_TID.X ;  /* 0x00000000000b7919 */ /* 0x011e220000002100 */
[----:B------:R-:W-:Y:S01]  /*10bd0*/  @!PT LDS RZ, [RZ] ;  /* 0x00000000fffff984 */ /* 0x000fe20000000800 */
[----:B------:R-:W-:Y:S01]  /*10be0*/  @!PT LDS RZ, [RZ] ;  /* 0x00000000fffff984 */ /* 0x000fe20000000800 */
[----:B------:R-:W-:Y:S01]  /*10bf0*/  @!PT LDS RZ, [RZ] ;  /* 0x00000000fffff984 */ /* 0x000fe20000000800 */
[----:B------:R-:W-:Y:S01]  /*10c00*/  @!PT LDS RZ, [RZ] ;  /* 0x00000000fffff984 */ /* 0x000fe20000000800 */
[----:B------:R4:W-:Y:S06]  /*10c10*/  MEMBAR.ALL.CTA ;  /* 0x0000000000007992 */ /* 0x0009ec0000008000 */
[----:B----4-:R-:W4:Y:S01]  /*10c20*/  FENCE.VIEW.ASYNC.S ;  /* 0x00000000000073c6 */ /* 0x010f220000000000 */
[----:B------:R-:W-:Y:S05]  /*10c30*/  WARPSYNC.ALL ;  /* 0x0000000000007948 */ /* 0x000fea0003800000 */
[----:B------:R-:W-:Y:S01]  /*10c40*/  BSSY B0, `(.L_x_4383) ;  /* 0x0000008000007945 */ /* 0x000fe20003800000 */
[----:B----4-:R4:W-:Y:S01]  /*10c50*/  BAR.SYNC.DEFER_BLOCKING R138, 0x80 ;  /* 0x0002008a0000751d */ /* 0x0109e20000010000 */
[----:B0-----:R-:W-:-:S13]  /*10c60*/  LOP3.LUT P3, RZ, R11, 0x7f, RZ, 0xc0, !PT ;  /* 0x0000007f0bff7812 */ /* 0x001fda000786c0ff */
[----:B------:R-:W-:-:S05]  /*10c70*/  @!P3 VIADD R11, R93, 0x334a0 ;  /* 0x000334a05d0bb836 */ /* 0x000fca0000000000 */
[----:B------:R-:W-:-:S04]  /*10c80*/  @!P3 PRMT R11, RZ, 0x654, R11 ;  /* 0x00000654ff0bb816 */ /* 0x000fc8000000000b */
[----:B------:R4:W-:Y:S01]  /*10c90*/  @!P3 SYNCS.ARRIVE.TRANS64.RED.A1T0 RZ, [R11+URZ], RZ ;  /* 0x000000ff0bffb9a7 */ /* 0x0009e2000810043f */
[----:B------:R-:W-:Y:S05]  /*10ca0*/  @!P2 BRA `(.L_x_4384) ;  /* 0x000000000004a947 */ /* 0x000fea0003800000 */
[----:B------:R-:W-:Y:S01]  /*10cb0*/  BPT.TRAP 0x1 ;  /* 0x000000040000795c */ /* 0x000fe20000300000 */
.L_x_4384:
[----:B------:R-:W-:Y:S05]  /*10cc0*/  BSYNC B0 ;  /* 0x0000000000007941 */ /* 0x000fea0003800000 */
.L_x_4383:
[----:B------:R-:W0:Y:S01]  /*10cd0*/  SYNCS.PHASECHK.TRANS64.TRYWAIT P2, [R93+URZ+0x334b0], R94 ;  /* 0x0334b05e5d0075a7 */ /* 0x000e22000804017f */
[----:B------:R-:W-:Y:S01]  /*10ce0*/  ULDC UR39, c[0x0][0x2f4] ;  /* 0x0000bd0000277ab9 */ /* 0x000fe20000000800 */
[----:B------:R-:W-:Y:S04]  /*10cf0*/  BSSY B0, `(.L_x_4385) ;  /* 0x0000002000007945 */ /* 0x000fe80003800000 */
[----:B0-----:R-:W-:Y:S05]  /*10d00*/  @!P2 BRA `(.L_x_4386) ;  /* 0x000001f400f8a947 */ /* 0x001fea0003800000 */
.L_x_4659:
[----:B------:R-:W-:Y:S05]  /*10d10*/  BSYNC B0 ;  /* 0x0000000000007941 */ /* 0x000fea0003800000 */
.L_x_4385:
[----:B-12---:R0:W5:Y:S01]  /*10d20*/  LDL R44, [R1] ;  /* 0x00000000012c7983 */ /* 0x0061620000100800 */
[----:B------:R-:W-:Y:S01]  /*10d30*/  ULDC.64 UR4, c[0x0][0x328] ;  /* 0x0000ca0000047ab9 */ /* 0x000fe20000000a00 */
[----:B------:R-:W-:Y:S01]  /*10d40*/  ULDC.64 UR6, c[0x0][0x318] ;  /* 0x0000c60000067ab9 */ /* 0x000fe20000000a00 */
[----:B------:R-:W-:Y:S01]  /*10d50*/  IMAD R90, R90, UR4, RZ ;  /* 0x000000045a5a7c24 */ /* 0x000fe2000f8e02ff */
[----:B----4-:R-:W1:Y:S01]  /*10d60*/  S2R R11, SR_TID.X ;  /* 0x00000000000b7919 */ /* 0x010e620000002100 */
[C---:B------:R-:W-:Y:S01]  /*10d70*/  IMAD.WIDE.U32 R12, R35.reuse, UR4, RZ ;  /* 0x00000004230c7c25 */ /* 0x040fe2000f8e00ff */
[----:B------:R-:W-:Y:S03]  /*10d80*/  BSSY B0, `(.L_x_4387) ;  /* 0x0000036000007945 */ /* 0x000fe60003800000 */
[----:B------:R-:W-:Y:S01]  /*10d90*/  IMAD R35, R35, UR5, R90 ;  /* 0x0000000523237c24 */ /* 0x000fe2000f8e025a */
[----:B------:R-:W-:-:S02]  /*10da0*/  ULDC.64 UR4, c[0x0][0x338] ;  /* 0x0000ce0000047ab9 */ /* 0x000fc40000000a00 */
[----:B------:R-:W-:Y:S02]  /*10db0*/  IMAD R91, R91, UR4, RZ ;  /* 0x000000045b5b7c24 */ /* 0x000fe4000f8e02ff */
[----:B------:R-:W-:Y:S02]  /*10dc0*/  IMAD.IADD R13, R13, 0x1, R35 ;  /* 0x000000010d0d7824 */ /* 0x000fe400078e0223 */
[C---:B------:R-:W-:Y:S02]  /*10dd0*/  IMAD R91, R34.reuse, UR5, R91 ;  /* 0x00000005225b7c24 */ /* 0x040fe4000f8e025b */
[----:B------:R-:W-:Y:S01]  /*10de0*/  IMAD.WIDE.U32 R12, R34, UR4, R12 ;  /* 0x00000004220c7c25 */ /* 0x000fe2000f8e000c */
[----:B------:R-:W-:-:S03]  /*10df0*/  ULDC.64 UR4, c[0x0][0x330] ;  /* 0x0000cc0000047ab9 */ /* 0x000fc60000000a00 */
[----:B------:R-:W-:Y:S02]  /*10e00*/  IMAD.IADD R13, R13, 0x1, R91 ;  /* 0x000000010d0d7824 */ /* 0x000fe400078e025b */
[----:B------:R-:W-:-:S03]  /*10e10*/  IMAD.WIDE.U32 R12, R223, UR4, R12 ;  /* 0x00000004df0c7c25 */ /* 0x000fc6000f8e000c */
[----:B------:R-:W-:Y:S01]  /*10e20*/  IADD3 R40, P2, R12, UR6, RZ ;  /* 0x000000060c287c10 */ /* 0x000fe2000ff5e0ff */
[C---:B-1----:R-:W-:Y:S01]  /*10e30*/  VIADD R14, R11.reuse, 0xffffff80 ;  /* 0xffffff800b0e7836 */ /* 0x042fe20000000000 */
[----:B------:R-:W-:Y:S01]  /*10e40*/  IADD3 R15, R11, -0x80, RZ ;  /* 0xffffff800b0f7810 */ /* 0x000fe20007ffe0ff */
[----:B------:R-:W-:Y:S02]  /*10e50*/  IMAD R11, R223, UR5, R13 ;  /* 0x00000005df0b7c24 */ /* 0x000fe4000f8e020d */
[----:B------:R0:W1:Y:S01]  /*10e60*/  SHFL.IDX PT, R43, R40, RZ, 0x1e1f ;  /* 0x001e1fff282b7589 */ /* 0x00006200000e0000 */
[----:B------:R-:W-:Y:S02]  /*10e70*/  LEA.HI R14, R14, R15, RZ, 0x1 ;  /* 0x0000000f0e0e7211 */ /* 0x000fe400078f08ff */
[----:B------:R-:W-:Y:S02]  /*10e80*/  IADD3.X R11, R11, UR7, RZ, P2, !PT ;  /* 0x000000070b0b7c10 */ /* 0x000fe400097fe4ff */
[----:B------:R-:W-:-:S03]  /*10e90*/  SHF.R.S32.HI R14, RZ, 0x1, R14 ;  /* 0x00000001ff0e7819 */ /* 0x000fc6000001140e */
[----:B------:R0:W2:Y:S02]  /*10ea0*/  SHFL.IDX PT, R41, R11, RZ, 0x1e1f ;  /* 0x001e1fff0b297589 */ /* 0x0000a400000e0000 */
[----:B------:R-:W-:-:S05]  /*10eb0*/  IMAD.IADD R92, R92, 0x1, -R14 ;  /* 0x000000015c5c7824 */ /* 0x000fca00078e0a0e */
[----:B------:R-:W-:-:S13]  /*10ec0*/  ISETP.GE.AND P2, PT, R92, 0x1, PT ;  /* 0x000000015c00780c */ /* 0x000fda0003f46270 */
[----:B01----:R-:W-:Y:S05]  /*10ed0*/  @!P2 BRA `(.L_x_4388) ;  /* 0x000000000080a947 */ /* 0x003fea0003800000 */
[----:B------:R-:W-:-:S13]  /*10ee0*/  ISETP.GE.AND P5, PT, R16, UR39, PT ;  /* 0x0000002710007c0c */ /* 0x000fda000bfa6270 */
[----:B------:R-:W0:Y:S01]  /*10ef0*/  @!P5 LDS.128 R12, [R88+0xf200] ;  /* 0x00f20000580cd984 */ /* 0x000e220000000c00 */
[----:B------:R-:W-:-:S05]  /*10f00*/  @!P5 IADD3 R38, P2, R16, R43, RZ ;  /* 0x0000002b1026d210 */ /* 0x000fca0007f5e0ff */
[----:B--2---:R-:W-:Y:S01]  /*10f10*/  @!P5 IMAD.X R39, R41, 0x1, R17, P2 ;  /* 0x000000012927d824 */ /* 0x004fe200010e0611 */
[----:B------:R-:W-:-:S13]  /*10f20*/  ISETP.GE.AND P2, PT, R23, UR39, PT ;  /* 0x0000002717007c0c */ /* 0x000fda000bf46270 */
[----:B------:R-:W-:-:S05]  /*10f30*/  @!P2 IADD3 R36, P4, R23, R43, RZ ;  /* 0x0000002b1724a210 */ /* 0x000fca0007f9e0ff */
[----:B-----5:R-:W-:Y:S01]  /*10f40*/  @!P2 IMAD.X R37, R41, 0x1, R44, P4 ;  /* 0x000000012925a824 */ /* 0x020fe200020e062c */
[----:B------:R-:W-:-:S13]  /*10f50*/  ISETP.GE.AND P4, PT, R22, UR39, PT ;  /* 0x0000002716007c0c */ /* 0x000fda000bf86270 */
[----:B------:R-:W-:Y:S01]  /*10f60*/  @!P4 IADD3 R34, P6, R22, R43, RZ ;  /* 0x0000002b1622c210 */ /* 0x000fe20007fde0ff */
[----:B0-----:R0:W-:Y:S01]  /*10f70*/  @!P5 ST.E.128 desc[UR50][R38.64], R12 ;  /* 0x0000000c2600d985 */ /* 0x0011e2000c101d32 */
[----:B------:R-:W-:-:S03]  /*10f80*/  ISETP.GE.AND P5, PT, R221, UR39, PT ;  /* 0x00000027dd007c0c */ /* 0x000fc6000bfa6270 */
[----:B------:R-:W-:-:S10]  /*10f90*/  @!P4 IMAD.X R35, R41, 0x1, R229, P6 ;  /* 0x000000012923c824 */ /* 0x000fd400030e06e5 */
[----:B------:R-:W1:Y:S01]  /*10fa0*/  @!P5 LDS.128 R12, [R89+0xf200] ;  /* 0x00f20000590cd984 */ /* 0x000e620000000c00 */
[----:B------:R-:W-:-:S05]  /*10fb0*/  @!P5 IMAD.SHL.U32 R42, R226, 0x10, RZ ;  /* 0x00000010e22ad824 */ /* 0x000fca00078e00ff */
[----:B0-----:R-:W-:-:S04]  /*10fc0*/  @!P5 IADD3 R38, P6, R42, R43, RZ ;  /* 0x0000002b2a26d210 */ /* 0x001fc80007fde0ff */
[----:B------:R-:W-:-:S05]  /*10fd0*/  @!P5 LEA.HI.X.SX32 R39, R42, R41, 0x1, P6 ;  /* 0x000000292a27d211 */ /* 0x000fca00030f0eff */
[----:B-1----:R0:W-:Y:S01]  /*10fe0*/  @!P5 ST.E.128 desc[UR50][R38.64], R12 ;  /* 0x0000000c2600d985 */ /* 0x0021e2000c101d32 */
        /* <DEDUP_REMOVED lines=8> */
[----:B0-----:R-:W-:-:S04]  /*11070*/  @!P5 IADD3 R38, P6, R220, R43, RZ ;  /* 0x0000002bdc26d210 */ /* 0x001fc80007fde0ff */
[----:B------:R-:W-:Y:S01]  /*11080*/  @!P5 IADD3.X R39, R41, R228, RZ, P6, !PT ;  /* 0x000000e42927d210 */ /* 0x000fe200037fe4ff */
[----:B-1----:R-:W-:Y:S04]  /*11090*/  @!P2 ST.E.128 desc[UR50][R36.64], R12 ;  /* 0x0000000c2400a985 */ /* 0x002fe8000c101d32 */
[----:B------:R-:W0:Y:S04]  /*110a0*/  @!P4 LDS.128 R12, [R88+0x14200] ;  /* 0x01420000580cc984 */ /* 0x000e280000000c00 */
[----:B0-----:R-:W-:Y:S04]  /*110b0*/  @!P4 ST.E.128 desc[UR50][R34.64], R12 ;  /* 0x0000000c2200c985 */ /* 0x001fe8000c101d32 */
[----:B------:R-:W0:Y:S04]  /*110c0*/  @!P5 LDS.128 R12, [R89+0x14200] ;  /* 0x01420000590cd984 */ /* 0x000e280000000c00 */
[----:B0-----:R0:W-:Y:S02]  /*110d0*/  @!P5 ST.E.128 desc[UR50][R38.64], R12 ;  /* 0x0000000c2600d985 */ /* 0x0011e4000c101d32 */
.L_x_4388:
[----:B------:R-:W-:Y:S05]  /*110e0*/  BSYNC B0 ;  /* 0x0000000000007941 */ /* 0x000fea0003800000 */
.L_x_4387:
[----:B------:R-:W-:Y:S01]  /*110f0*/  ISETP.GE.AND P2, PT, R92, 0x81, PT ;  /* 0x000000815c00780c */ /* 0x000fe20003f46270 */
[----:B------:R-:W1:Y:S01]  /*11100*/  SHFL.IDX PT, R11, R11, 0x1, 0x1e1f ;  /* 0x003e1f000b0b7f89 */ /* 0x000e6200000e0000 */
[----:B------:R-:W-:Y:S03]  /*11110*/  BSSY B0, `(.L_x_4389) ;  /* 0x0000023000007945 */ /* 0x000fe60003800000 */
[----:B--2---:R2:W4:Y:S08]  /*11120*/  SHFL.IDX PT, R41, R40, 0x1, 0x1e1f ;  /* 0x003e1f0028297f89 */ /* 0x00453000000e0000 */
[----:B--2---:R-:W-:Y:S05]  /*11130*/  @!P2 BRA `(.L_x_4390) ;  /* 0x000000000080a947 */ /* 0x004fea0003800000 */
[----:B------:R-:W-:-:S13]  /*11140*/  ISETP.GE.AND P5, PT, R16, UR39, PT ;  /* 0x0000002710007c0c */ /* 0x000fda000bfa6270 */
[----:B0-----:R-:W0:Y:S01]  /*11150*/  @!P5 LDS.128 R12, [R88+0x11200] ;  /* 0x01120000580cd984 */ /* 0x001e220000000c00 */
[----:B----4-:R-:W-:-:S05]  /*11160*/  @!P5 IADD3 R38, P2, R16, R41, RZ ;  /* 0x000000291026d210 */ /* 0x010fca0007f5e0ff */
[----:B-1----:R-:W-:Y:S01]  /*11170*/  @!P5 IMAD.X R39, R11, 0x1, R17, P2 ;  /* 0x000000010b27d824 */ /* 0x002fe200010e0611 */
        /* <DEDUP_REMOVED lines=28> */
.L_x_4390:
[----:B------:R-:W-:Y:S05]  /*11340*/  BSYNC B0 ;  /* 0x0000000000007941 */ /* 0x000fea0003800000 */
.L_x_4389:
[----:B-1----:R-:W3:Y:S04]  /*11350*/  LDL R11, [R1+0x8] ;  /* 0x00000800010b7983 */ /* 0x002ee80000100800 */
[----:B0-2---:R-:W2:Y:S01]  /*11360*/  LDL.LU R12, [R1+0x4] ;  /* 0x00000400010c7983 */ /* 0x005ea20000300800 */
[----:B------:R-:W-:Y:S01]  /*11370*/  IADD3 R19, R19, 0x1, RZ ;  /* 0x0000000113137810 */ /* 0x000fe20007ffe0ff */
[----:B------:R-:W-:Y:S01]  /*11380*/  @!P3 VIADD R93, R93, 0x334c0 ;  /* 0x000334c05d5db836 */ /* 0x000fe20000000000 */
[----:B------:R-:W-:Y:S01]  /*11390*/  @!PT LDS RZ, [RZ] ;  /* 0x00000000fffff984 */ /* 0x000fe20000000800 */
[----:B------:R-:W-:Y:S01]  /*113a0*/  @!PT LDS RZ, [RZ] ;  /* 0x00000000fffff984 */ /* 0x000fe20000000800 */
[----:B------:R-:W-:Y:S01]  /*113b0*/  @!PT LDS RZ, [RZ] ;  /* 0x00000000fffff984 */ /* 0x000fe20000000800 */
[----:B------:R-:W-:Y:S01]  /*113c0*/  @!PT LDS RZ, [RZ] ;  /* 0x00000000fffff984 */ /* 0x000fe20000000800 */
[----:B------:R0:W-:Y:S06]  /*113d0*/  MEMBAR.ALL.CTA ;  /* 0x0000000000007992 */ /* 0x0001ec0000008000 */
[----:B0-----:R-:W0:Y:S02]  /*113e0*/  FENCE.VIEW.ASYNC.S ;  /* 0x00000000000073c6 */ /* 0x001e240000000000 */
[----:B0-----:R0:W-:Y:S01]  /*113f0*/  BAR.SYNC.DEFER_BLOCKING R138, 0x80 ;  /* 0x0002008a0000751d */ /* 0x0011e20000010000 */
[----:B------:R-:W-:-:S02]  /*11400*/  ISETP.NE.AND P2, PT, R19, 0x2, PT ;  /* 0x000000021300780c */ /* 0x000fc40003f45270 */
[----:B------:R-:W-:Y:S02]  /*11410*/  @!P3 PRMT R93, RZ, 0x654, R93 ;  /* 0x00000654ff5db816 */ /* 0x000fe4000000005d */
[----:B------:R-:W-:Y:S02]  /*11420*/  SEL R19, R19, RZ, P2 ;  /* 0x000000ff13137207 */ /* 0x000fe40001000000 */
[----:B------:R0:W-:Y:S01]  /*11430*/  @!P3 SYNCS.ARRIVE.TRANS64.RED.A1T0 RZ, [R93+URZ], RZ ;  /* 0x000000ff5dffb9a7 */ /* 0x0001e2000810043f */
[----:B---3--:R-:W-:Y:S02]  /*11440*/  LOP3.LUT P4, RZ, R11, 0x2, RZ, 0xc0, !PT ;  /* 0x000000020bff7812 */ /* 0x008fe4000788c0ff */
[----:B------:R-:W-:-:S04]  /*11450*/  SEL R11, RZ, 0x1, P2 ;  /* 0x00000001ff0b7807 */ /* 0x000fc80001000000 */
[----:B--2---:R-:W-:-:S05]  /*11460*/  LOP3.LUT R12, R12, R11, RZ, 0x3c, !PT ;  /* 0x0000000b0c0c7212 */ /* 0x004fca00078e3cff */
[----:B------:R0:W-:Y:S02]  /*11470*/  STL [R1+0x4], R12 ;  /* 0x0000040c01007387 */ /* 0x0001e40000100800 */
[----:B------:R-:W-:Y:S05]  /*11480*/  @P4 BRA `(.L_x_4391) ;  /* 0xffffff1800d44947 */ /* 0x000fea000383ffff */
[----:B0-----:R-:W0:Y:S01]  /*11490*/  S2R R12, SR_TID.X ;  /* 0x00000000000c7919 */ /* 0x001e220000002100 */
[----:B------:R-:W-:Y:S02]  /*114a0*/  PLOP3.LUT P0, PT, PT, PT, PT, 0x8, 0x0 ;  /* 0x000000000000781c */ /* 0x000fe40003f0e170 */
[----:B0-----:R-:W-:-:S04]  /*114b0*/  SHF.R.U32.HI R12, RZ, 0x7, R12 ;  /* 0x00000007ff0c7819 */ /* 0x001fc8000001160c */
[----:B------:R-:W-:-:S13]  /*114c0*/  ISETP.NE.AND P4, PT, R12, 0x1, PT ;  /* 0x000000010c00780c */ /* 0x000fda0003f85270 */
[----:B------:R-:W-:Y:S06]  /*114d0*/  @!P4 BAR.ARV 0x9, 0x100 ;  /* 0x024400000000cb1d */ /* 0x000fec0000002000 */
.L_x_4281:
[----:B------:R-:W-:Y:S05]  /*114e0*/  @P0 BRA `(.L_x_4392) ;  /* 0x00000000000c0947 */ /* 0x000fea0003800000 */
[----:B------:R-:W1:Y:S01]  /*114f0*/  FENCE.VIEW.ASYNC.G ;  /* 0x00000000000073c6 */ /* 0x000e620000000100 */
[----:B------:R-:W-:Y:S05]  /*11500*/  WARPSYNC.ALL ;  /* 0x0000000000007948 */ /* 0x000fea0003800000 */
[----:B-1----:R-:W-:Y:S06]  /*11510*/  BAR.ARV 0xc, 0x180 ;  /* 0x0306000000007b1d */ /* 0x002fec0000002000 */
.L_x_4392:
[----:B------:R-:W2:Y:S01]  /*11520*/  LDL R0, [R1+0x8] ;  /* 0x0000080001007983 */ /* 0x000ea20000100800 */
[----:B------:R-:W-:Y:S01]  /*11530*/  ULDC.64 UR4, c[0x0][0x990] ;  /* 0x0002640000047ab9 */ /* 0x000fe20000000a00 */
[----:B------:R-:W-:Y:S02]  /*11540*/  ULDC.64 UR6, c[0x0][0x998] ;  /* 0x0002660000067ab9 */ /* 0x000fe40000000a00 */
[----:B------:R-:W3:Y:S04]  /*11550*/  LDL R4, [R1+0x58] ;  /* 0x0000580001047983 */ /* 0x000ee80000100800 */
[----:B0-----:R-:W4:Y:S01]  /*11560*/  LDL R6, [R1+0x48] ;  /* 0x0000480001067983 */ /* 0x001f220000100800 */
        /* <DEDUP_REMOVED lines=25> */
[----:B------:R-:W-:Y:S01]  /*11700*/  @P1 LEA.HI.X R11, R8, UR7, R3, 0x2, P3 ;  /* 0x00000007080b1c11 */ /* 0x000fe200098f1403 */
[----:B------:R-:W-:Y:S01]  /*11710*/  IMAD.MOV.U32 R3, RZ, RZ, 0x3f800000 ;  /* 0x3f800000ff037424 */ /* 0x000fe200078e00ff */
[----:B------:R-:W-:-:S03]  /*11720*/  @P0 LEA.HI.X R7, R4, UR5, R5, 0x2, P2 ;  /* 0x0000000504070c11 */ /* 0x000fc600090f1405 */
[----:B------:R-:W2:Y:S04]  /*11730*/  @P1 LDG.E R0, desc[UR50][R10.64] ;  /* 0x000000320a001981 */ /* 0x000ea8000c1e1900 */
[----:B------:R-:W2:Y:S01]  /*11740*/  @P0 LDG.E R3, desc[UR50][R6.64] ;  /* 0x0000003206030981 */ /* 0x000ea2000c1e1900 */
[----:B------:R-:W-:Y:S01]  /*11750*/  BSSY B0, `(.L_x_4393) ;  /* 0x0000023000007945 */ /* 0x000fe20003800000 */
[----:B------:R-:W-:Y:S02]  /*11760*/  IMAD.MOV.U32 R4, RZ, RZ, RZ ;  /* 0x000000ffff047224 */ /* 0x000fe400078e00ff */
        /* <DEDUP_REMOVED lines=15> */
[----:B0-----:R-:W-:Y:S01]  /*11860*/  VIADD R4, R3, 0xffffffe ;  /* 0x0ffffffe03047836 */ /* 0x001fe20000000000 */
[----:B------:R-:W-:-:S05]  /*11870*/  IADD3 R3, RZ, -R10, RZ ;  /* 0x8000000aff037210 */ /* 0x000fca0007ffe0ff */
        /* <DEDUP_REMOVED lines=16> */
.L_x_4394:
[----:B------:R-:W-:Y:S05]  /*11980*/  BSYNC B0 ;  /* 0x0000000000007941 */ /* 0x000fea0003800000 */
.L_x_4393:
[----:B------:R-:W2:Y:S01]  /*11990*/  LDL R0, [R1+0x60] ;  /* 0x0000600001007983 */ /* 0x000ea20000100800 */
[----:B------:R-:W-:Y:S01]  /*119a0*/  PLOP3.LUT P0, PT, PT, PT, PT, 0x80, 0x0 ;  /* 0x000000000000781c */ /* 0x000fe20003f0f070 */
[----:B------:R-:W-:Y:S01]  /*119b0*/  IMAD.MOV.U32 R69, RZ, RZ, RZ ;  /* 0x000000ffff457224 */ /* 0x000fe200078e00ff */
[----:B------:R-:W-:Y:S02]  /*119c0*/  CS2R R146, SRZ ;  /* 0x0000000000927805 */ /* 0x000fe4000001ff00 */
[----:B------:R-:W-:Y:S02]  /*119d0*/  CS2R R12, SRZ ;  /* 0x00000000000c7805 */ /* 0x000fe4000001ff00 */
[----:B------:R-:W-:Y:S02]  /*119e0*/  CS2R R136, SRZ ;  /* 0x0000000000887805 */ /* 0x000fe4000001ff00 */
[----:B------:R-:W-:Y:S02]  /*119f0*/  CS2R R64, SRZ ;  /* 0x0000000000407805 */ /* 0x000fe4000001ff00 */
[----:B------:R-:W-:-:S02]  /*11a00*/  CS2R R122, SRZ ;  /* 0x00000000007a7805 */ /* 0x000fc4000001ff00 */
[----:B------:R-:W-:Y:S02]  /*11a10*/  MOV R145, RZ ;  /* 0x000000ff00917202 */ /* 0x000fe40000000f00 */
[----:B------:R-:W-:Y:S01]  /*11a20*/  CS2R R92, SRZ ;  /* 0x00000000005c7805 */ /* 0x000fe2000001ff00 */
[----:B------:R-:W-:Y:S01]  /*11a30*/  IMAD.MOV.U32 R138, RZ, RZ, RZ ;  /* 0x000000ffff8a7224 */ /* 0x000fe200078e00ff */
        /* <DEDUP_REMOVED lines=24> */
[----:B-----5:R-:W-:Y:S02]  /*11bc0*/  CS2R R44, SRZ ;  /* 0x00000000002c7805 */ /* 0x020fe4000001ff00 */
[----:B------:R-:W-:Y:S02]  /*11bd0*/  CS2R R28, SRZ ;  /* 0x00000000001c7805 */ /* 0x000fe4000001ff00 */
[----:B------:R-:W-:Y:S01]  /*11be0*/  CS2R R56, SRZ ;  /* 0x0000000000387805 */ /* 0x000fe2000001ff00 */
[----:B------:R-:W-:Y:S01]  /*11bf0*/  IMAD.MOV.U32 R87, RZ, RZ, RZ ;  /* 0x000000ffff577224 */ /* 0x000fe200078e00ff */
        /* <DEDUP_REMOVED lines=12> */
[----:B------:R-:W-:Y:S01]  /*11cc0*/  CS2R R6, SRZ ;  /* 0x0000000000067805 */ /* 0x000fe2000001ff00 */
[----:B------:R-:W-:Y:S01]  /*11cd0*/  IMAD.MOV.U32 R118, RZ, RZ, RZ ;  /* 0x000000ffff767224 */ /* 0x000fe200078e00ff */
        /* <DEDUP_REMOVED lines=14> */
[----:B------:R-:W0:Y:S04]  /*11dc0*/  SHFL.IDX PT, R0, R13, RZ, 0x1f ;  /* 0x00001fff0d007589 */ /* 0x000e2800000e0000 */
[----:B0-----:R0:W-:Y:S02]  /*11dd0*/  STL [R1+0x40], R0 ;  /* 0x0000400001007387 */ /* 0x0011e40000100800 */
.L_x_4662:
[----:B------:R-:W0:Y:S01]  /*11de0*/  LDL R3, [R1+0x40] ;  /* 0x0000400001037983 */ /* 0x000e220000100800 */
[----:B------:R-:W-:-:S06]  /*11df0*/  ULOP3.LUT UP0, URZ, UR48, 0x9f, URZ, 0xc0, !UPT ;  /* 0x0000009f303f7892 */ /* 0x000fcc000f80c03f */
[----:B------:R-:W-:Y:S02]  /*11e00*/  PLOP3.LUT P0, PT, PT, PT, UP0, 0x80, 0x0 ;  /* 0x000000000000781c */ /* 0x000fe40003f0f008 */
[----:B0-----:R-:W-:-:S04]  /*11e10*/  LEA.HI R0, R3, R3, RZ, 0x1 ;  /* 0x0000000303007211 */ /* 0x001fc800078f08ff */
[----:B------:R-:W-:-:S04]  /*11e20*/  LOP3.LUT R0, R0, 0x3e, RZ, 0xc0, !PT ;  /* 0x0000003e00007812 */ /* 0x000fc800078ec0ff */
[----:B------:R-:W-:-:S04]  /*11e30*/  IADD3 R0, R3, -R0, RZ ;  /* 0x8000000003007210 */ /* 0x000fc80007ffe0ff */
[----:B------:R-:W-:-:S04]  /*11e40*/  LEA R0, R0, UR48, 0xc ;  /* 0x0000003000007c11 */ /* 0x000fc8000f8e60ff */
[----:B------:R-:W-:-:S04]  /*11e50*/  SHF.R.U32.HI R0, RZ, 0x4, R0 ;  /* 0x00000004ff007819 */ /* 0x000fc80000011600 */
[----:B------:R-:W-:Y:S01]  /*11e60*/  LOP3.LUT R44, R0, 0x3fff, RZ, 0xc0, !PT ;  /* 0x00003fff002c7812 */ /* 0x000fe200078ec0ff */
[----:B------:R-:W-:Y:S06]  /*11e70*/  @!P0 BRA `(.L_x_4397) ;  /* 0x0000000000408947 */ /* 0x000fec0003800000 */
[----:B-1----:R-:W-:Y:S01]  /*11e80*/  MOV R14, 0x0 ;  /* 0x00000000000e7802 */ /* 0x002fe20000000f00 */
[----:B------:R-:W-:Y:S01]  /*11e90*/  ULDC.64 UR4, c[0x4][0x1b0] ;  /* 0x01006c0000047ab9 */ /* 0x000fe20000000a00 */
[----:B------:R-:W-:Y:S01]  /*11ea0*/  ULDC.64 UR6, c[0x4][0x1b8] ;  /* 0x01006e0000067ab9 */ /* 0x000fe20000000a00 */
[----:B------:R-:W-:Y:S01]  /*11eb0*/  IMAD.U32 R4, RZ, RZ, UR4 ;  /* 0x00000004ff047e24 */ /* 0x000fe2000f8e00ff */
[----:B------:R-:W-:Y:S01]  /*11ec0*/  MOV R12, 0x1 ;  /* 0x00000001000c7802 */ /* 0x000fe20000000f00 */
        /* <DEDUP_REMOVED lines=10> */
[----:B0-----:R-:W-:Y:S05]  /*11f70*/  CALL.ABS.NOINC R14 ;  /* 0x000000000e007343 */ /* 0x001fea0003c00000 */
.L_x_4397:
[----:B------:R-:W-:Y:S02]  /*11f80*/  ULDC UR4, c[0x0][0x3f4] ;  /* 0x0000fd0000047ab9 */ /* 0x000fe40000000800 */
[----:B------:R-:W-:-:S13]  /*11f90*/  ISETP.LT.AND P0, PT, RZ, UR4, PT ;  /* 0x00000004ff007c0c */ /* 0x000fda000bf01270 */
[----:B------:R-:W-:Y:S05]  /*11fa0*/  @P0 BRA `(.L_x_4398) ;  /* 0x0000000000400947 */ /* 0x000fea0003800000 */
[----:B------:R-:W-:-:S04]  /*11fb0*/  ULEA.HI UR4, UR37, UR37, URZ, 0x1 ;  /* 0x0000002525047291 */ /* 0x000fc8000f8f083f */
[----:B------:R-:W-:-:S04]  /*11fc0*/  ULOP3.LUT UR4, UR4, 0xfffffffe, URZ, 0xc0, !UPT ;  /* 0xfffffffe04047892 */ /* 0x000fc8000f8ec03f */
[----:B------:R-:W-:-:S06]  /*11fd0*/  UIADD3 UR4, UR37, -UR4, URZ ;  /* 0x8000000425047290 */ /* 0x000fcc000fffe03f */
[----:B------:R-:W-:-:S05]  /*11fe0*/  IMAD.U32 R3, RZ, RZ, UR4 ;  /* 0x00000004ff037e24 */ /* 0x000fca000f8e00ff */
[----:B------:R-:W-:-:S04]  /*11ff0*/  SHF.L.U32 R3, R3, 0x1f, RZ ;  /* 0x0000001f03037819 */ /* 0x000fc800000006ff */
[----:B------:R0:W2:Y:S03]  /*12000*/  SYNCS.PHASECHK.TRANS64.TRYWAIT P0, [R18+URZ+0x33400], R3 ;  /* 0x03340003120075a7 */ /* 0x0000a6000800017f */
[----:B--2---:R-:W-:Y:S05]  /*12010*/  @!P0 NANOSLEEP.SYNCS 0x989680 ;  /* 0x009896800000895d */ /* 0x004fea0003900000 */
[----:B------:R-:W2:Y:S01]  /*12020*/  @!P0 SYNCS.PHASECHK.TRANS64 P0, [R18+URZ+0x33400], R3 ;  /* 0x03340003120085a7 */ /* 0x000ea2000800007f */
[----:B------:R-:W-:Y:S04]  /*12030*/  BSSY B0, `(.L_x_4399) ;  /* 0x0000006000007945 */ /* 0x000fe80003800000 */
[----:B--2---:R-:W-:Y:S05]  /*12040*/  @P0 BRA `(.L_x_4400) ;  /* 0x0000000000100947 */ /* 0x004fea0003800000 */
.L_x_4401:
[----:B--2---:R2:W3:Y:S02]  /*12050*/  SYNCS.PHASECHK.TRANS64.TRYWAIT P0, [R18+URZ+0x33400], R3 ;  /* 0x03340003120075a7 */ /* 0x0044e4000800017f */
[----:B---3--:R-:W-:Y:S05]  /*12060*/  @!P0 NANOSLEEP.SYNCS 0x989680 ;  /* 0x009896800000895d */ /* 0x008fea0003900000 */
[----:B------:R-:W3:Y:S02]  /*12070*/  @!P0 SYNCS.PHASECHK.TRANS64 P0, [R18+URZ+0x33400], R3 ;  /* 0x03340003120085a7 */ /* 0x000ee4000800007f */
[----:B---3--:R-:W-:Y:S05]  /*12080*/  @!P0 BRA `(.L_x_4401) ;  /* 0xfffffffc00f08947 */ /* 0x008fea000383ffff */
.L_x_4400:
[----:B------:R-:W-:Y:S05]  /*12090*/  BSYNC B0 ;  /* 0x0000000000007941 */ /* 0x000fea0003800000 */
.L_x_4399:
[----:B------:R-:W-:Y:S05]  /*120a0*/  BRA `(.L_x_4402) ;  /* 0x0000006c00807947 */ /* 0x000fea0003800000 */
.L_x_4398:
[----:B------:R-:W0:Y:S01]  /*120b0*/  LDC.64 R24, c[0x0][0x3e8] ;  /* 0x0000fa00ff187b82 */ /* 0x000e220000000a00 */
[----:B------:R-:W-:Y:S01]  /*120c0*/  ULOP3.LUT UP0, URZ, UR48, 0x1bf, URZ, 0xc0, !UPT ;  /* 0x000001bf303f7892 */ /* 0x000fe2000f80c03f */
[----:B------:R-:W-:Y:S01]  /*120d0*/  SHF.R.S32.HI R0, RZ, 0x1f, R130 ;  /* 0x0000001fff007819 */ /* 0x000fe20000011482 */
[----:B------:R-:W-:Y:S01]  /*120e0*/  ULDC.64 UR4, c[0x0][0x3f8] ;  /* 0x0000fe0000047ab9 */ /* 0x000fe20000000a00 */
[----:B------:R-:W-:-:S03]  /*120f0*/  ULDC.64 UR6, c[0x0][0x408] ;  /* 0x0001020000067ab9 */ /* 0x000fc60000000a00 */
[----:B------:R-:W-:Y:S01]  /*12100*/  PLOP3.LUT P0, PT, PT, PT, UP0, 0x80, 0x0 ;  /* 0x000000000000781c */ /* 0x000fe20003f0f008 */
[----:B------:R-:W2:Y:S01]  /*12110*/  LDC.64 R26, c[0x0][0x400] ;  /* 0x00010000ff1a7b82 */ /* 0x000ea20000000a00 */
[C---:B------:R-:W-:Y:S02]  /*12120*/  IMAD R3, R0.reuse, UR4, RZ ;  /* 0x0000000400037c24 */ /* 0x040fe4000f8e02ff */
[----:B------:R-:W-:Y:S02]  /*12130*/  IMAD R5, R0, UR6, RZ ;  /* 0x0000000600057c24 */ /* 0x000fe4000f8e02ff */
[C---:B------:R-:W-:Y:S02]  /*12140*/  IMAD R3, R130.reuse, UR5, R3 ;  /* 0x0000000582037c24 */ /* 0x040fe4000f8e0203 */
[C---:B------:R-:W-:Y:S02]  /*12150*/  IMAD R5, R130.reuse, UR7, R5 ;  /* 0x0000000782057c24 */ /* 0x040fe4000f8e0205 */
[----:B0-----:R-:W-:-:S04]  /*12160*/  IMAD.WIDE.U32 R24, R130, UR4, R24 ;  /* 0x0000000482187c25 */ /* 0x001fc8000f8e0018 */
[----:B------:R-:W-:Y:S02]  /*12170*/  IMAD.IADD R28, R3, 0x1, R25 ;  /* 0x00000001031c7824 */ /* 0x000fe400078e0219 */
[----:B--2---:R-:W-:-:S04]  /*12180*/  IMAD.WIDE.U32 R26, R130, UR6, R26 ;  /* 0x00000006821a7c25 */ /* 0x004fc8000f8e001a */
[----:B------:R-:W-:Y:S01]  /*12190*/  IMAD.IADD R45, R5, 0x1, R27 ;  /* 0x00000001052d7824 */ /* 0x000fe200078e021b */
[----:B------:R-:W-:Y:S06]  /*121a0*/  @!P0 BRA `(.L_x_4403) ;  /* 0x0000000000408947 */ /* 0x000fec0003800000 */
[----:B-1----:R-:W-:Y:S01]  /*121b0*/  MOV R14, 0x0 ;  /* 0x00000000000e7802 */ /* 0x002fe20000000f00 */
        /* <DEDUP_REMOVED lines=14> */
[----:B0-----:R-:W-:Y:S05]  /*122a0*/  CALL.ABS.NOINC R14 ;  /* 0x000000000e007343 */ /* 0x001fea0003c00000 */
.L_x_4403:
[----:B------:R-:W0:Y:S01]  /*122b0*/  S2R R20, SR_TID.X ;  /* 0x0000000000147919 */ /* 0x000e220000002100 */
[----:B------:R-:W-:Y:S01]  /*122c0*/  ULDC.U8 UR4, c[0x0][0x410] ;  /* 0x0001040000047ab9 */ /* 0x000fe20000000000 */
[----:B------:R-:W-:Y:S01]  /*122d0*/  BSSY B0, `(.L_x_4404) ;  /* 0x00006b5000007945 */ /* 0x000fe20003800000 */
[----:B------:R-:W-:Y:S01]  /*122e0*/  ISETP.NE.AND P0, PT, RZ, UR4, PT ;  /* 0x00000004ff007c0c */ /* 0x000fe2000bf05270 */
[C---:B0-----:R-:W-:Y:S02]  /*122f0*/  VIADD R42, R20.reuse, 0xffffff80 ;  /* 0xffffff80142a7836 */ /* 0x041fe40000000000 */
[----:B------:R-:W-:-:S05]  /*12300*/  VIADD R40, R20, 0xffffff80 ;  /* 0xffffff8014287836 */ /* 0x000fca0000000000 */
[----:B------:R-:W-:-:S04]  /*12310*/  LEA.HI R40, R40, R42, RZ, 0x1 ;  /* 0x0000002a28287211 */ /* 0x000fc800078f08ff */
[----:B------:R-:W-:-:S04]  /*12320*/  SHF.R.S32.HI R40, RZ, 0x1, R40 ;  /* 0x00000001ff287819 */ /* 0x000fc80000011428 */
[----:B------:R-:W-:Y:S01]  /*12330*/  LEA R4, R129, R40, 0x7 ;  /* 0x0000002881047211 */ /* 0x000fe200078e38ff */
[----:B------:R-:W-:Y:S06]  /*12340*/  @!P0 BRA `(.L_x_4405) ;  /* 0x00000034007c8947 */ /* 0x000fec0003800000 */
[----:B------:R-:W-:-:S03]  /*12350*/  UMOV UR4, 0xffffffff ;  /* 0xffffffff00047882 */ /* 0x000fc60000000000 */
[----:B------:R-:W-:Y:S05]  /*12360*/  BRA.DIV UR4, `(.L_x_4406) ;  /* 0x000001e2049c7947 */ /* 0x000fea000b800000 */
[----:B------:R0:W2:Y:S04]  /*12370*/  SHFL.IDX PT, R7, R24, RZ, 0x1e1f ;  /* 0x001e1fff18077589 */ /* 0x0000a800000e0000 */
[----:B------:R0:W3:Y:S04]  /*12380*/  SHFL.IDX PT, R39, R26, RZ, 0x1e1f ;  /* 0x001e1fff1a277589 */ /* 0x0000e800000e0000 */
[----:B------:R0:W4:Y:S04]  /*12390*/  SHFL.IDX PT, R0, R28, RZ, 0x1e1f ;  /* 0x001e1fff1c007589 */ /* 0x00012800000e0000 */
[----:B------:R0:W0:Y:S02]  /*123a0*/  SHFL.IDX PT, R3, R45, RZ, 0x1e1f ;  /* 0x001e1fff2d037589 */ /* 0x00002400000e0000 */
.L_x_4668:
[----:B------:R-:W-:Y:S01]  /*123b0*/  ULDC UR4, c[0x0][0x448] ;  /* 0x0001120000047ab9 */ /* 0x000fe20000000800 */
[----:B------:R-:W-:Y:S01]  /*123c0*/  BSSY B1, `(.L_x_4407) ;  /* 0x0000052000017945 */ /* 0x000fe20003800000 */
[----:B------:R-:W-:Y:S01]  /*123d0*/  IMAD R132, R132, UR4, RZ ;  /* 0x0000000484847c24 */ /* 0x000fe2000f8e02ff */
[----:B------:R-:W-:Y:S02]  /*123e0*/  CS2R R8, SRZ ;  /* 0x0000000000087805 */ /* 0x000fe4000001ff00 */
[----:B------:R-:W-:Y:S02]  /*123f0*/  CS2R R12, SRZ ;  /* 0x00000000000c7805 */ /* 0x000fe4000001ff00 */
[----:B------:R-:W-:Y:S02]  /*12400*/  CS2R R20, SRZ ;  /* 0x0000000000147805 */ /* 0x000fe4000001ff00 */
[----:B0-----:R-:W-:Y:S02]  /*12410*/  CS2R R26, SRZ ;  /* 0x00000000001a7805 */ /* 0x001fe4000001ff00 */
[----:B------:R-:W-:-:S02]  /*12420*/  ISETP.GE.AND P0, PT, R4, R132, PT ;  /* 0x000000840400720c */ /* 0x000fc40003f06270 */
[----:B------:R-:W-:Y:S02]  /*12430*/  CS2R R30, SRZ ;  /* 0x00000000001e7805 */ /* 0x000fe4000001ff00 */
[----:B------:R-:W-:Y:S02]  /*12440*/  CS2R R36, SRZ ;  /* 0x0000000000247805 */ /* 0x000fe4000001ff00 */
[----:B------:R-:W-:Y:S02]  /*12450*/  CS2R R10, SRZ ;  /* 0x00000000000a7805 */ /* 0x000fe4000001ff00 */
[----:B-1----:R-:W-:Y:S02]  /*12460*/  CS2R R14, SRZ ;  /* 0x00000000000e7805 */ /* 0x002fe4000001ff00 */
[----:B------:R-:W-:Y:S02]  /*12470*/  CS2R R24, SRZ ;  /* 0x0000000000187805 */ /* 0x000fe4000001ff00 */
[----:B------:R-:W-:-:S02]  /*12480*/  CS2R R28, SRZ ;  /* 0x00000000001c7805 */ /* 0x000fc4000001ff00 */
[----:B------:R-:W-:Y:S02]  /*12490*/  CS2R R32, SRZ ;  /* 0x0000000000207805 */ /* 0x000fe4000001ff00 */
[----:B------:R-:W-:Y:S01]  /*124a0*/  CS2R R34, SRZ ;  /* 0x0000000000227805 */ /* 0x000fe2000001ff00 */
[----:B------:R-:W-:Y:S06]  /*124b0*/  @P0 BRA `(.L_x_4408) ;  /* 0x0000000400080947 */ /* 0x000fec0003800000 */
[----:B------:R-:W2:Y:S01]  /*124c0*/  LDL R46, [R1+0xc] ;  /* 0x00000c00012e7983 */ /* 0x000ea20000100800 */
[----:B------:R-:W-:-:S03]  /*124d0*/  ULDC UR4, c[0x0][0x3f4] ;  /* 0x0000fd0000047ab9 */ /* 0x000fc60000000800 */
[----:B------:R-:W3:Y:S04]  /*124e0*/  LDL R45, [R1+0x14] ;  /* 0x00001400012d7983 */ /* 0x000ee80000100800 */
[----:B------:R-:W4:Y:S04]  /*124f0*/  LDL R43, [R1+0x18] ;  /* 0x00001800012b7983 */ /* 0x000f280000100800 */
[----:B------:R-:W4:Y:S04]  /*12500*/  LDL R42, [R1+0x10] ;  /* 0x00001000012a7983 */ /* 0x000f280000100800 */
[----:B------:R-:W4:Y:S01]  /*12510*/  LDL R38, [R1+0x1c] ;  /* 0x00001c0001267983 */ /* 0x000f220000100800 */
[----:B------:R-:W-:-:S02]  /*12520*/  CS2R R30, SRZ ;  /* 0x00000000001e7805 */ /* 0x000fc4000001ff00 */
[----:B------:R-:W-:Y:S02]  /*12530*/  CS2R R32, SRZ ;  /* 0x0000000000207805 */ /* 0x000fe4000001ff00 */
[----:B------:R-:W-:Y:S02]  /*12540*/  CS2R R26, SRZ ;  /* 0x00000000001a7805 */ /* 0x000fe4000001ff00 */
[----:B------:R-:W-:Y:S02]  /*12550*/  CS2R R36, SRZ ;  /* 0x0000000000247805 */ /* 0x000fe4000001ff00 */
[----:B--2---:R-:W-:Y:S02]  /*12560*/  ISETP.GE.AND P4, PT, R46, UR4, PT ;  /* 0x000000042e007c0c */ /* 0x004fe4000bf86270 */
[----:B------:R-:W-:Y:S02]  /*12570*/  SHF.R.S32.HI R6, RZ, 0x1f, R46 ;  /* 0x0000001fff067819 */ /* 0x000fe4000001142e */
[----:B---3--:R-:W-:-:S02]  /*12580*/  ISETP.GE.AND P3, PT, R45, UR4, PT ;  /* 0x000000042d007c0c */ /* 0x008fc4000bf66270 */
[----:B----4-:R-:W-:-:S07]  /*12590*/  ISETP.GE.AND P2, PT, R43, UR4, PT ;  /* 0x000000042b007c0c */ /* 0x010fce000bf46270 */
[C---:B------:R-:W-:Y:S02]  /*125a0*/  @!P4 IADD3 R4, P0, R46.reuse, R7, RZ ;  /* 0x000000072e04c210 */ /* 0x040fe40007f1e0ff */
[----:B------:R-:W-:-:S03]  /*125b0*/  @!P4 IADD3 R8, P1, R46, R39, RZ ;  /* 0x000000272e08c210 */ /* 0x000fc60007f3e0ff */
[--C-:B------:R-:W-:Y:S02]  /*125c0*/  @!P4 IMAD.X R5, R0, 0x1, R6.reuse, P0 ;  /* 0x000000010005c824 */ /* 0x100fe400000e0606 */
[----:B------:R-:W-:Y:S01]  /*125d0*/  @!P4 IMAD.X R9, R3, 0x1, R6, P1 ;  /* 0x000000010309c824 */ /* 0x000fe200008e0606 */
[----:B------:R-:W-:Y:S02]  /*125e0*/  ISETP.GE.AND P1, PT, R42, UR4, PT ;  /* 0x000000042a007c0c */ /* 0x000fe4000bf26270 */
[----:B------:R0:W5:Y:S01]  /*125f0*/  @!P4 LD.E.64 R30, desc[UR50][R4.64] ;  /* 0x00000032041ec980 */ /* 0x000162000c101b00 */
[----:B------:R-:W-:-:S03]  /*12600*/  SHF.R.S32.HI R10, RZ, 0x1f, R45 ;  /* 0x0000001fff0a7819 */ /* 0x000fc6000001142d */
[----:B------:R1:W5:Y:S01]  /*12610*/  @!P4 LD.E.64 R32, desc[UR50][R8.64] ;  /* 0x000000320820c980 */ /* 0x000362000c101b00 */
[C---:B------:R-:W-:Y:S02]  /*12620*/  @!P3 IADD3 R20, P4, R45.reuse, R7, RZ ;  /* 0x000000072d14b210 */ /* 0x040fe40007f9e0ff */
[----:B------:R-:W-:Y:S02]  /*12630*/  @!P3 IADD3 R24, P5, R45, R39, RZ ;  /* 0x000000272d18b210 */ /* 0x000fe40007fbe0ff */
[----:B------:R-:W-:Y:S01]  /*12640*/  SHF.R.S32.HI R11, RZ, 0x1f, R43 ;  /* 0x0000001fff0b7819 */ /* 0x000fe2000001142b */
[--C-:B------:R-:W-:Y:S01]  /*12650*/  @!P3 IMAD.X R21, R0, 0x1, R10.reuse, P4 ;  /* 0x000000010015b824 */ /* 0x100fe200020e060a */
[----:B------:R-:W-:Y:S01]  /*12660*/  ISETP.GE.AND P0, PT, R224, UR4, PT ;  /* 0x00000004e0007c0c */ /* 0x000fe2000bf06270 */
[----:B------:R-:W-:Y:S01]  /*12670*/  @!P3 IMAD.X R25, R3, 0x1, R10, P5 ;  /* 0x000000010319b824 */ /* 0x000fe200028e060a */
[C---:B------:R-:W-:Y:S02]  /*12680*/  @!P2 IADD3 R12, P4, R43.reuse, R7, RZ ;  /* 0x000000072b0ca210 */ /* 0x040fe40007f9e0ff */
[----:B------:R-:W-:Y:S01]  /*12690*/  @!P2 IADD3 R14, P5, R43, R39, RZ ;  /* 0x000000272b0ea210 */ /* 0x000fe20007fbe0ff */
[----:B------:R2:W5:Y:S01]  /*126a0*/  @!P3 LD.E.64 R26, desc[UR50][R20.64] ;  /* 0x00000032141ab980 */ /* 0x000562000c101b00 */
[----:B------:R-:W-:Y:S01]  /*126b0*/  SHF.R.S32.HI R6, RZ, 0x1f, R42 ;  /* 0x0000001fff067819 */ /* 0x000fe2000001142a */
[--C-:B------:R-:W-:Y:S01]  /*126c0*/  @!P2 IMAD.X R13, R0, 0x1, R11.reuse, P4 ;  /* 0x00000001000da824 */ /* 0x100fe200020e060b */
[C---:B------:R-:W-:Y:S01]  /*126d0*/  @!P1 IADD3 R34, P4, R42.reuse, R7, RZ ;  /* 0x000000072a229210 */ /* 0x040fe20007f9e0ff */
[----:B------:R-:W-:Y:S01]  /*126e0*/  @!P2 IMAD.X R15, R3, 0x1, R11, P5 ;  /* 0x00000001030fa824 */ /* 0x000fe200028e060b */
[----:B------:R-:W-:-:S02]  /*126f0*/  @!P1 IADD3 R10, P5, R42, R39, RZ ;  /* 0x000000272a0a9210 */ /* 0x000fc40007fbe0ff */
[----:B------:R-:W-:Y:S01]  /*12700*/  SHF.R.S32.HI R28, RZ, 0x1f, R38 ;  /* 0x0000001fff1c7819 */ /* 0x000fe20000011426 */
[----:B------:R-:W-:Y:S01]  /*12710*/  @!P1 IMAD.X R35, R0, 0x1, R6, P4 ;  /* 0x0000000100239824 */ /* 0x000fe200020e0606 */
[----:B------:R-:W-:Y:S02]  /*12720*/  ISETP.GE.AND P4, PT, R38, UR4, PT ;  /* 0x0000000426007c0c */ /* 0x000fe4000bf86270 */
[----:B------:R-:W-:Y:S02]  /*12730*/  @!P1 IADD3.X R11, R3, R6, RZ, P5, !PT ;  /* 0x00000006030b9210 */ /* 0x000fe40002ffe4ff */
[----:B0-----:R-:W-:Y:S02]  /*12740*/  @!P0 SHF.R.S32.HI R5, RZ, 0x1f, R224 ;  /* 0x0000001fff058819 */ /* 0x001fe400000114e0 */
[----:B-1----:R-:W-:-:S05]  /*12750*/  @!P0 IADD3 R8, P5, R224, R7, RZ ;  /* 0x00000007e0088210 */ /* 0x002fca0007fbe0ff */
[--C-:B------:R-:W-:Y:S01]  /*12760*/  @!P0 IMAD.X R9, R0, 0x1, R5.reuse, P5 ;  /* 0x0000000100098824 */ /* 0x100fe200028e0605 */
[----:B------:R-:W-:Y:S02]  /*12770*/  @!P0 IADD3 R4, P5, R224, R39, RZ ;  /* 0x00000027e0048210 */ /* 0x000fe40007fbe0ff */
[----:B--2---:R-:W-:Y:S02]  /*12780*/  CS2R R20, SRZ ;  /* 0x0000000000147805 */ /* 0x004fe4000001ff00 */
[----:B------:R-:W5:Y:S01]  /*12790*/  @!P0 LD.E.64 R36, desc[UR50][R8.64] ;  /* 0x0000003208248980 */ /* 0x000f62000c101b00 */
[----:B------:R-:W-:Y:S01]  /*127a0*/  @!P0 IMAD.X R5, R3, 0x1, R5, P5 ;  /* 0x0000000103058824 */ /* 0x000fe200028e0605 */
[----:B------:R-:W-:Y:S02]  /*127b0*/  @!P4 IADD3 R6, P5, R38, R7, RZ ;  /* 0x000000072606c210 */ /* 0x000fe40007fbe0ff */
[----:B------:R0:W5:Y:S03]  /*127c0*/  @!P2 LD.E.64 R20, desc[UR50][R12.64] ;  /* 0x000000320c14a980 */ /* 0x000166000c101b00 */
[----:B------:R-:W-:Y:S01]  /*127d0*/  @!P4 IMAD.X R7, R0, 0x1, R28, P5 ;  /* 0x000000010007c824 */ /* 0x000fe200028e061c */
[----:B------:R-:W-:-:S05]  /*127e0*/  @!P4 IADD3 R38, P5, R38, R39, RZ ;  /* 0x000000272626c210 */ /* 0x000fca0007fbe0ff */
[----:B------:R-:W-:Y:S01]  /*127f0*/  @!P4 IMAD.X R39, R3, 0x1, R28, P5 ;  /* 0x000000010327c824 */ /* 0x000fe200028e061c */
[----:B------:R-:W-:-:S06]  /*12800*/  CS2R R28, SRZ ;  /* 0x00000000001c7805 */ /* 0x000fcc000001ff00 */
[----:B------:R1:W5:Y:S01]  /*12810*/  @!P3 LD.E.64 R28, desc[UR50][R24.64] ;  /* 0x00000032181cb980 */ /* 0x000362000c101b00 */
[----:B0-----:R-:W-:Y:S02]  /*12820*/  CS2R R12, SRZ ;  /* 0x00000000000c7805 */ /* 0x001fe4000001ff00 */
[----:B------:R-:W-:-:S04]  /*12830*/  CS2R R8, SRZ ;  /* 0x0000000000087805 */ /* 0x000fc8000001ff00 */
[----:B------:R0:W5:Y:S01]  /*12840*/  @!P1 LD.E.64 R12, desc[UR50][R34.64] ;  /* 0x00000032220c9980 */ /* 0x000162000c101b00 */
[----:B-1----:R-:W-:-:S03]  /*12850*/  CS2R R24, SRZ ;  /* 0x0000000000187805 */ /* 0x002fc6000001ff00 */
[----:B------:R-:W5:Y:S04]  /*12860*/  @!P4 LD.E.64 R8, desc[UR50][R6.64] ;  /* 0x000000320608c980 */ /* 0x000f68000c101b00 */
[----:B------:R1:W5:Y:S01]  /*12870*/  @!P2 LD.E.64 R24, desc[UR50][R14.64] ;  /* 0x000000320e18a980 */ /* 0x000362000c101b00 */
[----:B0-----:R-:W-:-:S06]  /*12880*/  CS2R R34, SRZ ;  /* 0x0000000000227805 */ /* 0x001fcc000001ff00 */
[----:B------:R-:W5:Y:S01]  /*12890*/  @!P0 LD.E.64 R34, desc[UR50][R4.64] ;  /* 0x0000003204228980 */ /* 0x000f62000c101b00 */
[----:B-1----:R-:W-:-:S06]  /*128a0*/  CS2R R14, SRZ ;  /* 0x00000000000e7805 */ /* 0x002fcc000001ff00 */
[----:B------:R0:W5:Y:S02]  /*128b0*/  @!P1 LD.E.64 R14, desc[UR50][R10.64] ;  /* 0x000000320a0e9980 */ /* 0x000164000c101b00 */
[----:B0-----:R-:W-:-:S06]  /*128c0*/  CS2R R10, SRZ ;  /* 0x00000000000a7805 */ /* 0x001fcc000001ff00 */
[----:B------:R0:W5:Y:S02]  /*128d0*/  @!P4 LD.E.64 R10, desc[UR50][R38.64] ;  /* 0x00000032260ac980 */ /* 0x000164000c101b00 */
.L_x_4408:
[----:B------:R-:W-:Y:S05]  /*128e0*/  BSYNC B1 ;  /* 0x0000000000017941 */ /* 0x000fea0003800000 */
.L_x_4407:
[----:B------:R-:W-:Y:S01]  /*128f0*/  ULEA.HI UR4, UR37, UR37, URZ, 0x1 ;  /* 0x0000002525047291 */ /* 0x000fe2000f8f083f */
[----:B----4-:R-:W-:Y:S01]  /*12900*/  IMAD R0, R129, -0x80, R132 ;  /* 0xffffff8081007824 */ /* 0x010fe200078e0284 */
[----:B------:R-:W-:Y:S02]  /*12910*/  BSSY B1, `(.L_x_4409) ;  /* 0x0000009000017945 */ /* 0x000fe40003800000 */
[----:B------:R-:W-:Y:S02]  /*12920*/  ULOP3.LUT UR4, UR4, 0xfffffffe, URZ, 0xc0, !UPT ;  /* 0xfffffffe04047892 */ /* 0x000fe4000f8ec03f */
[----:B------:R-:W-:Y:S02]  /*12930*/  VIMNMX R0, R0, 0x80, PT ;  /* 0x0000008000007848 */ /* 0x000fe40003fe0100 */
[----:B------:R-:W-:Y:S02]  /*12940*/  UIADD3 UR4, UR37, -UR4, URZ ;  /* 0x8000000425047290 */ /* 0x000fe4000fffe03f */
[----:B------:R-:W-:-:S04]  /*12950*/  ISETP.GE.AND P1, PT, R40, R0, PT ;  /* 0x000000002800720c */ /* 0x000fc80003f26270 */
[----:B------:R-:W-:-:S05]  /*12960*/  IMAD.U32 R3, RZ, RZ, UR4 ;  /* 0x00000004ff037e24 */ /* 0x000fca000f8e00ff */
[----:B------:R-:W-:-:S04]  /*12970*/  SHF.L.U32 R3, R3, 0x1f, RZ ;  /* 0x0000001f03037819 */ /* 0x000fc800000006ff */
[----:B------:R-:W1:Y:S02]  /*12980*/  SYNCS.PHASECHK.TRANS64.TRYWAIT P0, [R18+URZ+0x33400], R3 ;  /* 0x03340003120075a7 */ /* 0x000e64000800017f */
[----:B-1----:R-:W-:Y:S05]  /*12990*/  @!P0 BRA `(.L_x_4410) ;  /* 0x000001dc00848947 */ /* 0x002fea0003800000 */
.L_x_4669:
[----:B------:R-:W-:Y:S05]  /*129a0*/  BSYNC B1 ;  /* 0x0000000000017941 */ /* 0x000fea0003800000 */
.L_x_4409:
[----:B------:R-:W-:Y:S05]  /*129b0*/  @P1 BRA `(.L_x_4411) ;  /* 0x0000006400181947 */ /* 0x000fea0003800000 */
[----:B------:R-:W1:Y:S01]  /*129c0*/  LDL R40, [R1+0x44] ;  /* 0x0000440001287983 */ /* 0x000e620000100800 */
[----:B------:R-:W4:Y:S03]  /*129d0*/  LDC R5, c[0x0][0x3f4] ;  /* 0x0000fd00ff057b82 */ /* 0x000f260000000800 */
[----:B0--3--:R-:W3:Y:S04]  /*129e0*/  LDL R39, [R1+0xc] ;  /* 0x00000c0001277983 */ /* 0x009ee80000100800 */
[----:B------:R-:W3:Y:S04]  /*129f0*/  LDL R38, [R1+0x14] ;  /* 0x0000140001267983 */ /* 0x000ee80000100800 */
[----:B--2---:R-:W2:Y:S04]  /*12a00*/  LDL R7, [R1+0x18] ;  /* 0x0000180001077983 */ /* 0x004ea80000100800 */
[----:B------:R-:W2:Y:S04]  /*12a10*/  LDL R6, [R1+0x10] ;  /* 0x0000100001067983 */ /* 0x000ea80000100800 */
[----:B------:R-:W2:Y:S01]  /*12a20*/  LDL R4, [R1+0x1c] ;  /* 0x00001c0001047983 */ /* 0x000ea20000100800 */
[----:B------:R-:W-:Y:S01]  /*12a30*/  LEA.HI R41, R41, R48, RZ, 0x2 ;  /* 0x0000003029297211 */ /* 0x000fe200078f10ff */
[----:B------:R-:W-:Y:S03]  /*12a40*/  BSSY B1, `(.L_x_4412) ;  /* 0x0000086000017945 */ /* 0x000fe60003800000 */
[----:B------:R-:W-:-:S02]  /*12a50*/  SHF.R.S32.HI R0, RZ, 0x2, R41 ;  /* 0x00000002ff007819 */ /* 0x000fc40000011429 */
[----:B------:R-:W-:Y:S02]  /*12a60*/  SHF.R.S32.HI R41, RZ, 0x1f, R41 ;  /* 0x0000001fff297819 */ /* 0x000fe40000011429 */
[----:B----4-:R-:W-:Y:S02]  /*12a70*/  ISETP.GE.AND P6, PT, R224, R5, PT ;  /* 0x00000005e000720c */ /* 0x010fe40003fc6270 */
[----:B------:R-:W-:-:S04]  /*12a80*/  LEA.HI R41, R41, R0, RZ, 0x2 ;  /* 0x0000000029297211 */ /* 0x000fc800078f10ff */
[----:B------:R-:W-:-:S05]  /*12a90*/  LOP3.LUT R41, R41, 0xfffffffc, RZ, 0xc0, !PT ;  /* 0xfffffffc29297812 */ /* 0x000fca00078ec0ff */
[----:B------:R-:W-:-:S05]  /*12aa0*/  IMAD.IADD R41, R0, 0x1, -R41 ;  /* 0x0000000100297824 */ /* 0x000fca00078e0a29 */
[----:B------:R-:W-:Y:S01]  /*12ab0*/  LOP3.LUT P0, RZ, R41, 0x2, RZ, 0xc0, !PT ;  /* 0x0000000229ff7812 */ /* 0x000fe2000780c0ff */
[----:B-1----:R-:W-:Y:S01]  /*12ac0*/  IMAD.IADD R3, R18, 0x1, R40 ;  /* 0x0000000112037824 */ /* 0x002fe200078e0228 */
[----:B---3--:R-:W-:-:S04]  /*12ad0*/  ISETP.GE.AND P1, PT, R39, R5, PT ;  /* 0x000000052700720c */ /* 0x008fc80003f26270 */
[----:B------:R-:W-:Y:S02]  /*12ae0*/  IADD3 R0, R3, 0x20, RZ ;  /* 0x0000002003007810 */ /* 0x000fe40007ffe0ff */
[-C--:B------:R-:W-:Y:S02]  /*12af0*/  ISETP.GE.AND P2, PT, R38, R5.reuse, PT ;  /* 0x000000052600720c */ /* 0x080fe40003f46270 */
[-C--:B--2---:R-:W-:Y:S02]  /*12b00*/  ISETP.GE.AND P3, PT, R7, R5.reuse, PT ;  /* 0x000000050700720c */ /* 0x084fe40003f66270 */
[-C--:B------:R-:W-:Y:S02]  /*12b10*/  ISETP.GE.AND P4, PT, R6, R5.reuse, PT ;  /* 0x000000050600720c */ /* 0x080fe40003f86270 */
[----:B------:R-:W-:Y:S01]  /*12b20*/  ISETP.GE.AND P5, PT, R4, R5, PT ;  /* 0x000000050400720c */ /* 0x000fe20003fa6270 */
[----:B------:R-:W-:-:S12]  /*12b30*/  @P6 BRA `(.L_x_4413) ;  /* 0x0000000400d86947 */ /* 0x000fd80003800000 */
[----:B------:R-:W0:Y:S01]  /*12b40*/  LDS.128 R4, [R3+0x1e200] ;  /* 0x01e2000003047984 */ /* 0x000e220000000c00 */
        /* <DEDUP_REMOVED lines=24> */
[----:B0-----:R-:W-:Y:S02]  /*12cd0*/  F2FP.F16.E4M3.UNPACK_B R38, R6.H1 ;  /* 0x00000006ff26723e */ /* 0x001fe400030006ff */
[----:B------:R-:W-:Y:S02]  /*12ce0*/  LOP3.LUT R39, R39, 0xff0000, R36, 0xf8, !PT ;  /* 0x00ff000027277812 */ /* 0x000fe400078ef824 */
[----:B------:R-:W-:Y:S01]  /*12cf0*/  LOP3.LUT R43, R43, 0xff0000, R34, 0xf8, !PT ;  /* 0x00ff00002b2b7812 */ /* 0x000fe200078ef822 */
[--C-:B------:R-:W-:Y:S01]  /*12d00*/  HADD2.F32 R37, -RZ, R38.reuse.H0_H0 ;  /* 0x20000026ff257230 */ /* 0x100fe20000004100 */
[----:B------:R-:W-:Y:S01]  /*12d10*/  F2FP.F16.E4M3.UNPACK_B R47, R46 ;  /* 0x0000002eff2f723e */ /* 0x000fe200020006ff */
[----:B------:R-:W-:Y:S01]  /*12d20*/  HADD2.F32 R38, -RZ, R38.H1_H1 ;  /* 0x30000026ff267230 */ /* 0x000fe20000004100 */
[----:B------:R-:W-:-:S02]  /*12d30*/  F2FP.F16.E4M3.UNPACK_B R42, R41 ;  /* 0x00000029ff2a723e */ /* 0x000fc400020006ff */
[----:B------:R-:W-:Y:S01]  /*12d40*/  LOP3.LUT R40, R39, 0xff000000, R36, 0xf8, !PT ;  /* 0xff00000027287812 */ /* 0x000fe200078ef824 */
[--C-:B------:R-:W-:Y:S01]  /*12d50*/  HADD2.F32 R48, -RZ, R47.reuse.H1_H1 ;  /* 0x3000002fff307230 */ /* 0x100fe20000004100 */
[----:B------:R-:W-:Y:S01]  /*12d60*/  LOP3.LUT R45, R43, 0xff000000, R34, 0xf8, !PT ;  /* 0xff0000002b2d7812 */ /* 0x000fe200078ef822 */
[----:B------:R-:W-:Y:S01]  /*12d70*/  HADD2.F32 R43, -RZ, R42.H1_H1 ;  /* 0x3000002aff2b7230 */ /* 0x000fe20000004100 */
[----:B------:R-:W-:Y:S01]  /*12d80*/  F2FP.F16.E4M3.UNPACK_B R36, R6 ;  /* 0x00000006ff24723e */ /* 0x000fe200020006ff */
[----:B------:R-:W-:Y:S01]  /*12d90*/  HADD2.F32 R47, -RZ, R47.H0_H0 ;  /* 0x2000002fff2f7230 */ /* 0x000fe20000004100 */
[-C--:B------:R-:W-:Y:S01]  /*12da0*/  F2FP.F16.E4M3.UNPACK_B R34, R5.reuse ;  /* 0x00000005ff22723e */ /* 0x080fe200020006ff */
[C---:B------:R-:W-:Y:S01]  /*12db0*/  FMUL.FTZ R50, R38.reuse, R48 ;  /* 0x0000003026327220 */ /* 0x040fe20000410000 */
[----:B------:R-:W-:Y:S01]  /*12dc0*/  F2FP.F16.E4M3.UNPACK_B R35, R5.H1 ;  /* 0x00000005ff23723e */ /* 0x000fe200030006ff */
[----:B------:R-:W-:Y:S01]  /*12dd0*/  FMUL.FTZ R51, R38, R43 ;  /* 0x0000002b26337220 */ /* 0x000fe20000410000 */
[----:B------:R-:W-:Y:S01]  /*12de0*/  HADD2.F32 R5, -RZ, R36.H1_H1 ;  /* 0x30000024ff057230 */ /* 0x000fe20000004100 */
        /* <DEDUP_REMOVED lines=9> */
[----:B------:R-:W-:Y:S01]  /*12e80*/  F2FP.F16.E4M3.UNPACK_B R7, R7.H1 ;  /* 0x00000007ff07723e */ /* 0x000fe200030006ff */
[----:B------:R-:W-:-:S02]  /*12e90*/  HADD2.F32 R5, -RZ, R39.H1_H1 ;  /* 0x30000027ff057230 */ /* 0x000fc40000004100 */
[C---:B------:R-:W-:Y:S01]  /*12ea0*/  FFMA.FTZ R43, R36.reuse, R42, -R37 ;  /* 0x0000002a242b7223 */ /* 0x040fe20000010825 */
[--C-:B------:R-:W-:Y:S02]  /*12eb0*/  HADD2.F32 R48, -RZ, R46.reuse.H0_H0 ;  /* 0x2000002eff307230 */ /* 0x100fe40000004100 */
[----:B------:R-:W-:Y:S01]  /*12ec0*/  FFMA.FTZ R50, R36, R47, R38 ;  /* 0x0000002f24327223 */ /* 0x000fe20000010026 */
[----:B------:R-:W-:Y:S01]  /*12ed0*/  HADD2.F32 R38, -RZ, R41.H0_H0 ;  /* 0x20000029ff267230 */ /* 0x000fe20000004100 */
[----:B------:R-:W-:Y:S01]  /*12ee0*/  F2FP.F16.E4M3.UNPACK_B R6, R4 ;  /* 0x00000004ff06723e */ /* 0x000fe200020006ff */
        /* <DEDUP_REMOVED lines=8> */
[----:B------:R-:W-:Y:S02]  /*12f70*/  HADD2.F32 R5, -RZ, R7.H0_H0 ;  /* 0x20000007ff057230 */ /* 0x000fe40000004100 */
[C---:B------:R-:W-:Y:S01]  /*12f80*/  FMUL.FTZ R38, R36.reuse, R46 ;  /* 0x0000002e24267220 */ /* 0x040fe20000410000 */
[----:B------:R-:W-:Y:S01]  /*12f90*/  F2FP.F16.E4M3.UNPACK_B R37, R45 ;  /* 0x0000002dff25723e */ /* 0x000fe200020006ff */
[-C--:B------:R-:W-:Y:S01]  /*12fa0*/  FMUL.FTZ R56, R36, R41.reuse ;  /* 0x0000002924387220 */ /* 0x080fe20000410000 */
[----:B------:R-:W-:Y:S01]  /*12fb0*/  F2FP.F16.E4M3.UNPACK_B R36, R40 ;  /* 0x00000028ff24723e */ /* 0x000fe200020006ff */
[----:B------:R-:W-:Y:S01]  /*12fc0*/  FFMA.FTZ R54, R39, R48, R54 ;  /* 0x0000003027367223 */ /* 0x000fe20000010036 */
[C---:B------:R-:W-:Y:S01]  /*12fd0*/  FFMA.FTZ R48, R5.reuse, R41, -R38 ;  /* 0x0000002905307223 */ /* 0x040fe20000010826 */
[----:B------:R-:W-:Y:S01]  /*12fe0*/  FFMA.FTZ R51, R5, R46, R56 ;  /* 0x0000002e05337223 */ /* 0x000fe20000010038 */
[----:B------:R-:W-:Y:S01]  /*12ff0*/  HADD2.F32 R7, -RZ, R4.H1_H1 ;  /* 0x30000004ff077230 */ /* 0x000fe20000004100 */
[----:B------:R-:W-:Y:S01]  /*13000*/  F2FP.F16.E4M3.UNPACK_B R40, R40.H1 ;  /* 0x00000028ff28723e */ /* 0x000fe200030006ff */
[----:B------:R-:W-:Y:S01]  /*13010*/  HADD2.F32 R42, -RZ, R37.H1_H1 ;  /* 0x30000025ff2a7230 */ /* 0x000fe20000004100 */
[----:B------:R-:W-:Y:S01]  /*13020*/  F2FP.F16.E4M3.UNPACK_B R45, R45.H1 ;  /* 0x0000002dff2d723e */ /* 0x000fe200030006ff */
[----:B------:R-:W-:-:S02]  /*13030*/  HADD2.F32 R38, -RZ, R36.H1_H1 ;  /* 0x30000024ff267230 */ /* 0x000fc40000004100 */
[----:B------:R-:W-:Y:S02]  /*13040*/  HADD2.F32 R5, -RZ, R4.H0_H0 ;  /* 0x20000004ff057230 */ /* 0x000fe40000004100 */
[----:B------:R-:W-:Y:S01]  /*13050*/  FMUL.FTZ R46, R7, R42 ;  /* 0x0000002a072e7220 */ /* 0x000fe20000410000 */
[----:B------:R-:W-:Y:S02]  /*13060*/  HADD2.F32 R39, -RZ, R37.H0_H0 ;  /* 0x20000025ff277230 */ /* 0x000fe40000004100 */
[----:B------:R-:W-:Y:S02]  /*13070*/  HADD2.F32 R4, -RZ, R6.H1_H1 ;  /* 0x30000006ff047230 */ /* 0x000fe40000004100 */
[-C--:B------:R-:W-:Y:S01]  /*13080*/  FFMA.FTZ R46, R5, R38.reuse, -R46 ;  /* 0x00000026052e7223 */ /* 0x080fe2000001082e */
[----:B------:R-:W-:Y:S02]  /*13090*/  HADD2.F32 R37, -RZ, R36.H0_H0 ;  /* 0x20000024ff257230 */ /* 0x000fe40000004100 */
[----:B------:R-:W-:Y:S01]  /*130a0*/  FMUL.FTZ R36, R7, R38 ;  /* 0x0000002607247220 */ /* 0x000fe20000410000 */
[----:B------:R-:W-:-:S02]  /*130b0*/  HADD2.F32 R6, -RZ, R6.H0_H0 ;  /* 0x20000006ff067230 */ /* 0x000fc40000004100 */
[C---:B------:R-:W-:Y:S01]  /*130c0*/  FMUL.FTZ R7, R4.reuse, R39 ;  /* 0x0000002704077220 */ /* 0x040fe20000410000 */
[-C--:B------:R-:W-:Y:S01]  /*130d0*/  FMUL.FTZ R4, R4, R37.reuse ;  /* 0x0000002504047220 */ /* 0x080fe20000410000 */
[----:B------:R-:W-:Y:S02]  /*130e0*/  FFMA.FTZ R41, R5, R42, R36 ;  /* 0x0000002a05297223 */ /* 0x000fe40000010024 */
[C---:B------:R-:W-:Y:S01]  /*130f0*/  FFMA.FTZ R37, R6.reuse, R37, -R7 ;  /* 0x0000002506257223 */ /* 0x040fe20000010807 */
[----:B------:R-:W-:Y:S02]  /*13100*/  HADD2.F32 R5, -RZ, R35.H1_H1 ;  /* 0x30000023ff057230 */ /* 0x000fe40000004100 */
[----:B------:R-:W-:Y:S01]  /*13110*/  FFMA.FTZ R38, R6, R39, R4 ;  /* 0x0000002706267223 */ /* 0x000fe20000010004 */
[----:B------:R-:W-:Y:S02]  /*13120*/  HADD2.F32 R6, -RZ, R40.H1_H1 ;  /* 0x30000028ff067230 */ /* 0x000fe40000004100 */
[----:B------:R-:W-:-:S02]  /*13130*/  HADD2.F32 R36, -RZ, R45.H1_H1 ;  /* 0x3000002dff247230 */ /* 0x000fc40000004100 */
[----:B------:R-:W-:Y:S02]  /*13140*/  HADD2.F32 R45, -RZ, R45.H0_H0 ;  /* 0x2000002dff2d7230 */ /* 0x000fe40000004100 */
[C---:B------:R-:W-:Y:S01]  /*13150*/  FMUL.FTZ R39, R5.reuse, R6 ;  /* 0x0000000605277220 */ /* 0x040fe20000410000 */
[----:B------:R-:W-:Y:S02]  /*13160*/  HADD2.F32 R4, -RZ, R34.H1_H1 ;  /* 0x30000022ff047230 */ /* 0x000fe40000004100 */
[----:B------:R-:W-:Y:S02]  /*13170*/  HADD2.F32 R7, -RZ, R40.H0_H0 ;  /* 0x20000028ff077230 */ /* 0x000fe40000004100 */
[----:B------:R-:W-:Y:S01]  /*13180*/  FMUL.FTZ R40, R5, R36 ;  /* 0x0000002405287220 */ /* 0x000fe20000410000 */
[----:B------:R-:W-:Y:S02]  /*13190*/  HADD2.F32 R35, -RZ, R35.H0_H0 ;  /* 0x20000023ff237230 */ /* 0x000fe40000004100 */
[----:B------:R-:W-:Y:S01]  /*131a0*/  FMUL.FTZ R5, R4, R45 ;  /* 0x0000002d04057220 */ /* 0x000fe20000410000 */
[----:B------:R-:W-:-:S02]  /*131b0*/  HADD2.F32 R34, -RZ, R34.H0_H0 ;  /* 0x20000022ff227230 */ /* 0x000fc40000004100 */
[-C--:B------:R-:W-:Y:S01]  /*131c0*/  FMUL.FTZ R4, R4, R7.reuse ;  /* 0x0000000704047220 */ /* 0x080fe20000410000 */
[C---:B------:R-:W-:Y:S01]  /*131d0*/  FFMA.FTZ R40, R35.reuse, R6, -R40 ;  /* 0x0000000623287223 */ /* 0x040fe20000010828 */
[----:B------:R-:W-:Y:S01]  /*131e0*/  FFMA.FTZ R39, R35, R36, R39 ;  /* 0x0000002423277223 */ /* 0x000fe20000010027 */
[C---:B------:R-:W-:Y:S01]  /*131f0*/  FFMA.FTZ R5, R34.reuse, R7, -R5 ;  /* 0x0000000722057223 */ /* 0x040fe20000010805 */
[----:B------:R-:W-:Y:S01]  /*13200*/  FFMA.FTZ R34, R34, R45, R4 ;  /* 0x0000002d22227223 */ /* 0x000fe20000010004 */
[----:B------:R-:W-:Y:S02]  /*13210*/  F2FP.SATFINITE.E4M3.F32.PACK_AB_MERGE_C R6, R52, R49, RZ ;  /* 0x000000313406723e */ /* 0x000fe400048070ff */
[----:B------:R-:W-:Y:S02]  /*13220*/  F2FP.SATFINITE.E4M3.F32.PACK_AB_MERGE_C R7, R51, R48, RZ ;  /* 0x000000303307723e */ /* 0x000fe400048070ff */
[----:B------:R-:W-:Y:S02]  /*13230*/  F2FP.SATFINITE.E4M3.F32.PACK_AB_MERGE_C R4, R41, R46, RZ ;  /* 0x0000002e2904723e */ /* 0x000fe400048070ff */
[----:B------:R-:W-:-:S02]  /*13240*/  F2FP.SATFINITE.E4M3.F32.PACK_AB_MERGE_C R39, R39, R40, RZ ;  /* 0x000000282727723e */ /* 0x000fc400048070ff */
[----:B------:R-:W-:Y:S02]  /*13250*/  F2FP.SATFINITE.E4M3.F32.PACK_AB_MERGE_C R6, R50, R43, R6 ;  /* 0x0000002b3206723e */ /* 0x000fe40004807006 */
[----:B------:R-:W-:Y:S02]  /*13260*/  F2FP.SATFINITE.E4M3.F32.PACK_AB_MERGE_C R7, R54, R47, R7 ;  /* 0x0000002f3607723e */ /* 0x000fe40004807007 */
[----:B------:R-:W-:Y:S02]  /*13270*/  F2FP.SATFINITE.E4M3.F32.PACK_AB_MERGE_C R4, R38, R37, R4 ;  /* 0x000000252604723e */ /* 0x000fe40004807004 */
[----:B------:R-:W-:-:S05]  /*13280*/  F2FP.SATFINITE.E4M3.F32.PACK_AB_MERGE_C R5, R34, R5, R39 ;  /* 0x000000052205723e */ /* 0x000fca0004807027 */
[----:B------:R0:W-:Y:S02]  /*13290*/  STS.128 [R3+0x1e200], R4 ;  /* 0x01e2000403007388 */ /* 0x0001e40000000c00 */
.L_x_4413:
[----:B------:R-:W-:Y:S05]  /*132a0*/  BSYNC B1 ;  /* 0x0000000000017941 */ /* 0x000fea0003800000 */
.L_x_4412:
[----:B------:R-:W-:Y:S01]  /*132b0*/  BSSY B1, `(.L_x_4414) ;  /* 0x000007d000017945 */ /* 0x000fe20003800000 */
[----:B------:R-:W-:-:S03]  /*132c0*/  @P0 VIADD R0, R3, 0xffffffe0 ;  /* 0xffffffe003000836 */ /* 0x000fc60000000000 */
[----:B------:R-:W-:Y:S05]  /*132d0*/  @P1 BRA `(.L_x_4415) ;  /* 0x0000000400e81947 */ /* 0x000fea0003800000 */
[----:B0-----:R-:W0:Y:S01]  /*132e0*/  LDS.128 R4, [R0+0x1e200] ;  /* 0x01e2000000047984 */ /* 0x001e220000000c00 */
        /* <DEDUP_REMOVED lines=11> */
[----:B------:R-:W-:-:S02]  /*133a0*/  LOP3.LUT R35, R30, 0xff, RZ, 0xc0, !PT ;  /* 0x000000ff1e237812 */ /* 0x000fc400078ec0ff */
[----:B------:R-:W-:Y:S02]  /*133b0*/  LOP3.LUT R34, R34, 0xff, RZ, 0xc0, !PT ;  /* 0x000000ff22227812 */ /* 0x000fe400078ec0ff */
[----:B------:R-:W-:Y:S02]  /*133c0*/  SHF.R.U32.HI R36, RZ, 0x10, R31 ;  /* 0x00000010ff247819 */ /* 0x000fe4000001161f */
[----:B------:R-:W-:Y:S02]  /*133d0*/  LOP3.LUT R39, R32, 0xff, RZ, 0xc0, !PT ;  /* 0x000000ff20277812 */ /* 0x000fe400078ec0ff */
[----:B------:R-:W-:Y:S02]  /*133e0*/  LOP3.LUT R38, R38, 0xff, RZ, 0xc0, !PT ;  /* 0x000000ff26267812 */ /* 0x000fe400078ec0ff */
[----:B------:R-:W-:Y:S02]  /*133f0*/  LOP3.LUT R40, R40, 0xff, RZ, 0xc0, !PT ;  /* 0x000000ff28287812 */ /* 0x000fe400078ec0ff */
[----:B------:R-:W-:-:S02]  /*13400*/  PRMT R35, R34, 0x7604, R35 ;  /* 0x0000760422237816 */ /* 0x000fc40000000023 */
[----:B------:R-:W-:Y:S02]  /*13410*/  LOP3.LUT R36, R36, 0xff, RZ, 0xc0, !PT ;  /* 0x000000ff24247812 */ /* 0x000fe400078ec0ff */
[----:B------:R-:W-:Y:S02]  /*13420*/  SHF.R.U32.HI R34, RZ, 0x10, R30 ;  /* 0x00000010ff227819 */ /* 0x000fe4000001161e */
[----:B------:R-:W-:Y:S02]  /*13430*/  PRMT R39, R38, 0x7604, R39 ;  /* 0x0000760426277816 */ /* 0x000fe40000000027 */
        /* <DEDUP_REMOVED lines=8> */
[----:B0-----:R-:W-:-:S02]  /*134c0*/  F2FP.F16.E4M3.UNPACK_B R34, R6.H1 ;  /* 0x00000006ff22723e */ /* 0x001fc400030006ff */
[----:B------:R-:W-:Y:S02]  /*134d0*/  PRMT R39, R38, 0x7054, R39 ;  /* 0x0000705426277816 */ /* 0x000fe40000000027 */
[----:B------:R-:W-:Y:S01]  /*134e0*/  F2FP.F16.E4M3.UNPACK_B R42, R41 ;  /* 0x00000029ff2a723e */ /* 0x000fe200020006ff */
[--C-:B------:R-:W-:Y:S01]  /*134f0*/  HADD2.F32 R33, -RZ, R34.reuse.H0_H0 ;  /* 0x20000022ff217230 */ /* 0x100fe20000004100 */
[----:B------:R-:W-:Y:S01]  /*13500*/  F2FP.F16.E4M3.UNPACK_B R38, R37 ;  /* 0x00000025ff26723e */ /* 0x000fe200020006ff */
[----:B------:R-:W-:Y:S01]  /*13510*/  HADD2.F32 R34, -RZ, R34.H1_H1 ;  /* 0x30000022ff227230 */ /* 0x000fe20000004100 */
[----:B------:R-:W-:Y:S01]  /*13520*/  LOP3.LUT R40, R39, 0xff000000, R32, 0xf8, !PT ;  /* 0xff00000027287812 */ /* 0x000fe200078ef820 */
[----:B------:R-:W-:Y:S01]  /*13530*/  HADD2.F32 R43, -RZ, R42.H1_H1 ;  /* 0x3000002aff2b7230 */ /* 0x000fe20000004100 */
[----:B------:R-:W-:Y:S01]  /*13540*/  F2FP.F16.E4M3.UNPACK_B R32, R6 ;  /* 0x00000006ff20723e */ /* 0x000fe200020006ff */
[----:B------:R-:W-:Y:S01]  /*13550*/  HADD2.F32 R39, -RZ, R38.H1_H1 ;  /* 0x30000026ff277230 */ /* 0x000fe20000004100 */
[----:B------:R-:W-:Y:S01]  /*13560*/  LOP3.LUT R36, R35, 0xff000000, R30, 0xf8, !PT ;  /* 0xff00000023247812 */ /* 0x000fe200078ef81e */
[----:B------:R-:W-:-:S02]  /*13570*/  HADD2.F32 R42, -RZ, R42.H0_H0 ;  /* 0x2000002aff2a7230 */ /* 0x000fc40000004100 */
[C---:B------:R-:W-:Y:S01]  /*13580*/  FMUL.FTZ R46, R34.reuse, R43 ;  /* 0x0000002b222e7220 */ /* 0x040fe20000410000 */
[----:B------:R-:W-:Y:S01]  /*13590*/  F2FP.F16.E4M3.UNPACK_B R30, R5 ;  /* 0x00000005ff1e723e */ /* 0x000fe200020006ff */
[----:B------:R-:W-:Y:S01]  /*135a0*/  FMUL.FTZ R34, R34, R39 ;  /* 0x0000002722227220 */ /* 0x000fe20000410000 */
[----:B------:R-:W-:Y:S01]  /*135b0*/  F2FP.F16.E4M3.UNPACK_B R31, R5.H1 ;  /* 0x00000005ff1f723e */ /* 0x000fe200030006ff */
[----:B------:R-:W-:Y:S01]  /*135c0*/  HADD2.F32 R5, -RZ, R32.H1_H1 ;  /* 0x30000020ff057230 */ /* 0x000fe20000004100 */
[----:B------:R-:W-:Y:S01]  /*135d0*/  F2FP.F16.E4M3.UNPACK_B R35, R7 ;  /* 0x00000007ff23723e */ /* 0x000fe200020006ff */
[----:B------:R-:W-:Y:S01]  /*135e0*/  HADD2.F32 R38, -RZ, R38.H0_H0 ;  /* 0x20000026ff267230 */ /* 0x000fe20000004100 */
[----:B------:R-:W-:Y:S01]  /*135f0*/  F2FP.F16.E4M3.UNPACK_B R41, R41.H1 ;  /* 0x00000029ff29723e */ /* 0x000fe200030006ff */
[C---:B------:R-:W-:Y:S01]  /*13600*/  FFMA.FTZ R45, R33.reuse, R39, -R46 ;  /* 0x00000027212d7223 */ /* 0x040fe2000001082e */
[----:B------:R-:W-:Y:S01]  /*13610*/  F2FP.F16.E4M3.UNPACK_B R37, R37.H1 ;  /* 0x00000025ff25723e */ /* 0x000fe200030006ff */
[----:B------:R-:W-:Y:S01]  /*13620*/  FFMA.FTZ R50, R33, R43, R34 ;  /* 0x0000002b21327223 */ /* 0x000fe20000010022 */
[----:B------:R-:W-:-:S02]  /*13630*/  HADD2.F32 R32, -RZ, R32.H0_H0 ;  /* 0x20000020ff207230 */ /* 0x000fc40000004100 */
[C---:B------:R-:W-:Y:S01]  /*13640*/  FMUL.FTZ R33, R5.reuse, R42 ;  /* 0x0000002a05217220 */ /* 0x040fe20000410000 */
[-C--:B------:R-:W-:Y:S01]  /*13650*/  FMUL.FTZ R39, R5, R38.reuse ;  /* 0x0000002605277220 */ /* 0x080fe20000410000 */
[----:B------:R-:W-:Y:S01]  /*13660*/  F2FP.F16.E4M3.UNPACK_B R7, R7.H1 ;  /* 0x00000007ff07723e */ /* 0x000fe200030006ff */
[----:B------:R-:W-:Y:S02]  /*13670*/  HADD2.F32 R5, -RZ, R35.H1_H1 ;  /* 0x30000023ff057230 */ /* 0x000fe40000004100 */
[C---:B------:R-:W-:Y:S01]  /*13680*/  FFMA.FTZ R43, R32.reuse, R38, -R33 ;  /* 0x00000026202b7223 */ /* 0x040fe20000010821 */
[----:B------:R-:W-:Y:S02]  /*13690*/  HADD2.F32 R46, -RZ, R41.H0_H0 ;  /* 0x20000029ff2e7230 */ /* 0x000fe40000004100 */
[----:B------:R-:W-:Y:S01]  /*136a0*/  FFMA.FTZ R48, R32, R42, R39 ;  /* 0x0000002a20307223 */ /* 0x000fe20000010027 */
[----:B------:R-:W-:Y:S01]  /*136b0*/  HADD2.F32 R34, -RZ, R37.H0_H0 ;  /* 0x20000025ff227230 */ /* 0x000fe20000004100 */
[----:B------:R-:W-:Y:S01]  /*136c0*/  F2FP.F16.E4M3.UNPACK_B R6, R4 ;  /* 0x00000004ff06723e */ /* 0x000fe200020006ff */
[----:B------:R-:W-:-:S02]  /*136d0*/  HADD2.F32 R35, -RZ, R35.H0_H0 ;  /* 0x20000023ff237230 */ /* 0x000fc40000004100 */
[C---:B------:R-:W-:Y:S01]  /*136e0*/  FMUL.FTZ R38, R5.reuse, R46 ;  /* 0x0000002e05267220 */ /* 0x040fe20000410000 */
        /* <DEDUP_REMOVED lines=8> */
[----:B------:R-:W-:Y:S01]  /*13770*/  F2FP.F16.E4M3.UNPACK_B R4, R4.H1 ;  /* 0x00000004ff04723e */ /* 0x000fe200030006ff */
[-C--:B------:R-:W-:Y:S01]  /*13780*/  FMUL.FTZ R42, R32, R37.reuse ;  /* 0x00000025202a7220 */ /* 0x080fe20000410000 */
[----:B------:R-:W-:Y:S01]  /*13790*/  F2FP.F16.E4M3.UNPACK_B R33, R40 ;  /* 0x00000028ff21723e */ /* 0x000fe200020006ff */
[C---:B------:R-:W-:Y:S01]  /*137a0*/  FFMA.FTZ R49, R5.reuse, R37, -R34 ;  /* 0x0000002505317223 */ /* 0x040fe20000010822 */
[-C--:B------:R-:W-:Y:S01]  /*137b0*/  F2FP.F16.E4M3.UNPACK_B R32, R36.reuse ;  /* 0x00000024ff20723e */ /* 0x080fe200020006ff */
        /* <DEDUP_REMOVED lines=44> */
.L_x_4415:
[----:B------:R-:W-:Y:S05]  /*13a80*/  BSYNC B1 ;  /* 0x0000000000017941 */ /* 0x000fea0003800000 */
.L_x_4414:
[----:B------:R-:W-:Y:S04]  /*13a90*/  BSSY B1, `(.L_x_4416) ;  /* 0x0000078000017945 */ /* 0x000fe80003800000 */
[----:B------:R-:W-:Y:S05]  /*13aa0*/  @P2 BRA `(.L_x_4417) ;  /* 0x0000000400d82947 */ /* 0x000fea0003800000 */
[----:B01----:R-:W0:Y:S01]  /*13ab0*/  LDS.128 R4, [R3+0x20200] ;  /* 0x0202000003047984 */ /* 0x003e220000000c00 */
[----:B-----5:R-:W-:Y:S02]  /*13ac0*/  SHF.R.U32.HI R33, RZ, 0x8, R27 ;  /* 0x00000008ff217819 */ /* 0x020fe4000001161b */
[----:B------:R-:W-:Y:S02]  /*13ad0*/  LOP3.LUT R32, R27, 0xff, RZ, 0xc0, !PT ;  /* 0x000000ff1b207812 */ /* 0x000fe400078ec0ff */
[----:B------:R-:W-:Y:S02]  /*13ae0*/  LOP3.LUT R33, R33, 0xff, RZ, 0xc0, !PT ;  /* 0x000000ff21217812 */ /* 0x000fe400078ec0ff */
[----:B------:R-:W-:Y:S02]  /*13af0*/  SHF.R.U32.HI R37, RZ, 0x8, R29 ;  /* 0x00000008ff257819 */ /* 0x000fe4000001161d */
[----:B------:R-:W-:Y:S02]  /*13b00*/  PRMT R32, R33, 0x7604, R32 ;  /* 0x0000760421207816 */ /* 0x000fe40000000020 */
[----:B------:R-:W-:-:S02]  /*13b10*/  LOP3.LUT R34, R29, 0xff, RZ, 0xc0, !PT ;  /* 0x000000ff1d227812 */ /* 0x000fc400078ec0ff */
[----:B------:R-:W-:Y:S02]  /*13b20*/  LOP3.LUT R37, R37, 0xff, RZ, 0xc0, !PT ;  /* 0x000000ff25257812 */ /* 0x000fe400078ec0ff */
[----:B------:R-:W-:Y:S02]  /*13b30*/  SHF.R.U32.HI R36, RZ, 0x10, R29 ;  /* 0x00000010ff247819 */ /* 0x000fe4000001161d */
[----:B------:R-:W-:Y:S02]  /*13b40*/  SHF.R.U32.HI R38, RZ, 0x10, R27 ;  /* 0x00000010ff267819 */ /* 0x000fe4000001161b */
[----:B------:R-:W-:Y:S02]  /*13b50*/  SHF.R.U32.HI R33, RZ, 0x8, R28 ;  /* 0x00000008ff217819 */ /* 0x000fe4000001161c */
[----:B------:R-:W-:Y:S02]  /*13b60*/  SHF.R.U32.HI R31, RZ, 0x8, R26 ;  /* 0x00000008ff1f7819 */ /* 0x000fe4000001161a */
[----:B------:R-:W-:Y:S01]  /*13b70*/  PRMT R34, R37, 0x7604, R34 ;  /* 0x0000760425227816 */ /* 0x000fe20000000022 */
[----:B------:R-:W-:Y:S01]  /*13b80*/  IMAD.U32 R37, R36, 0x10000, RZ ;  /* 0x0001000024257824 */ /* 0x000fe200078e00ff */
[----:B------:R-:W-:Y:S01]  /*13b90*/  LOP3.LUT R35, R33, 0xff, RZ, 0xc0, !PT ;  /* 0x000000ff21237812 */ /* 0x000fe200078ec0ff */
[----:B------:R-:W-:Y:S01]  /*13ba0*/  IMAD.U32 R33, R38, 0x10000, RZ ;  /* 0x0001000026217824 */ /* 0x000fe200078e00ff */
[----:B------:R-:W-:-:S02]  /*13bb0*/  LOP3.LUT R30, R26, 0xff, RZ, 0xc0, !PT ;  /* 0x000000ff1a1e7812 */ /* 0x000fc400078ec0ff */
[----:B------:R-:W-:Y:S02]  /*13bc0*/  LOP3.LUT R31, R31, 0xff, RZ, 0xc0, !PT ;  /* 0x000000ff1f1f7812 */ /* 0x000fe400078ec0ff */
[----:B------:R-:W-:Y:S02]  /*13bd0*/  LOP3.LUT R37, R34, 0xff0000, R37, 0xf8, !PT ;  /* 0x00ff000022257812 */ /* 0x000fe400078ef825 */
[----:B------:R-:W-:Y:S02]  /*13be0*/  PRMT R31, R31, 0x7604, R30 ;  /* 0x000076041f1f7816 */ /* 0x000fe4000000001e */
[----:B------:R-:W-:Y:S02]  /*13bf0*/  LOP3.LUT R30, R28, 0xff, RZ, 0xc0, !PT ;  /* 0x000000ff1c1e7812 */ /* 0x000fe400078ec0ff */
[----:B------:R-:W-:Y:S02]  /*13c00*/  LOP3.LUT R33, R32, 0xff0000, R33, 0xf8, !PT ;  /* 0x00ff000020217812 */ /* 0x000fe400078ef821 */
[----:B------:R-:W-:-:S02]  /*13c10*/  LOP3.LUT R37, R37, 0xff000000, R29, 0xf8, !PT ;  /* 0xff00000025257812 */ /* 0x000fc400078ef81d */
[----:B------:R-:W-:Y:S02]  /*13c20*/  PRMT R35, R35, 0x7604, R30 ;  /* 0x0000760423237816 */ /* 0x000fe4000000001e */
[----:B------:R-:W-:Y:S02]  /*13c30*/  LOP3.LUT R33, R33, 0xff000000, R27, 0xf8, !PT ;  /* 0xff00000021217812 */ /* 0x000fe400078ef81b */
[-C--:B0-----:R-:W-:Y:S02]  /*13c40*/  F2FP.F16.E4M3.UNPACK_B R30, R6.reuse.H1 ;  /* 0x00000006ff1e723e */ /* 0x081fe400030006ff */
[----:B------:R-:W-:Y:S02]  /*13c50*/  F2FP.F16.E4M3.UNPACK_B R38, R37 ;  /* 0x00000025ff26723e */ /* 0x000fe400020006ff */
[----:B------:R-:W-:Y:S01]  /*13c60*/  LOP3.LUT R35, R35, 0xff0000, R28, 0xf8, !PT ;  /* 0x00ff000023237812 */ /* 0x000fe200078ef81c */
[--C-:B------:R-:W-:Y:S01]  /*13c70*/  HADD2.F32 R29, -RZ, R30.reuse.H0_H0 ;  /* 0x2000001eff1d7230 */ /* 0x100fe20000004100 */
        /* <DEDUP_REMOVED lines=8> */
[----:B------:R-:W-:Y:S01]  /*13d00*/  LOP3.LUT R32, R31, 0xff000000, R26, 0xf8, !PT ;  /* 0xff0000001f207812 */ /* 0x000fe200078ef81a */
        /* <DEDUP_REMOVED lines=80> */
.L_x_4417:
[----:B------:R-:W-:Y:S05]  /*14210*/  BSYNC B1 ;  /* 0x0000000000017941 */ /* 0x000fea0003800000 */
.L_x_4416:
[----:B------:R-:W-:Y:S04]  /*14220*/  BSSY B1, `(.L_x_4418) ;  /* 0x000007c000017945 */ /* 0x000fe80003800000 */
[----:B------:R-:W-:Y:S05]  /*14230*/  @P3 BRA `(.L_x_4419) ;  /* 0x0000000400e83947 */ /* 0x000fea0003800000 */
[----:B012---:R-:W0:Y:S01]  /*14240*/  LDS.128 R4, [R0+0x20200] ;  /* 0x0202000000047984 */ /* 0x007e220000000c00 */
        /* <DEDUP_REMOVED lines=121> */
.L_x_4419:
[----:B------:R-:W-:Y:S05]  /*149e0*/  BSYNC B1 ;  /* 0x0000000000017941 */ /* 0x000fea0003800000 */
.L_x_4418:
[----:B------:R-:W-:Y:S04]  /*149f0*/  BSSY B1, `(.L_x_4420) ;  /* 0x0000078000017945 */ /* 0x000fe80003800000 */
[----:B------:R-:W-:Y:S05]  /*14a00*/  @P4 BRA `(.L_x_4421) ;  /* 0x0000000400d84947 */ /* 0x000fea0003800000 */
[----:B0123--:R-:W0:Y:S01]  /*14a10*/  LDS.128 R4, [R3+0x22200] ;  /* 0x0222000003047984 */ /* 0x00fe220000000c00 */
        /* <DEDUP_REMOVED lines=117> */
.L_x_4421:
[----:B------:R-:W-:Y:S05]  /*15170*/  BSYNC B1 ;  /* 0x0000000000017941 */ /* 0x000fea0003800000 */
.L_x_4420:
[----:B------:R-:W-:Y:S05]  /*15180*/  @P5 BRA `(.L_x_4411) ;  /* 0x0000003c00245947 */ /* 0x000fea0003800000 */
[----:B01234-:R-:W0:Y:S01]  /*15190*/  LDS.128 R4, [R0+0x22200] ;  /* 0x0222000000047984 */ /* 0x01fe220000000c00 */
        /* <DEDUP_REMOVED lines=120> */
[----:B------:R0:W-:Y:S01]  /*15920*/  STS.128 [R0+0x22200], R4 ;  /* 0x0222000400007388 */ /* 0x0001e20000000c00 */
[----:B------:R-:W-:Y:S05]  /*15930*/  BRA `(.L_x_4411) ;  /* 0x0000003400387947 */ /* 0x000fea0003800000 */
.L_x_4405:
[----:B------:R-:W-:-:S03]  /*15940*/  UMOV UR4, 0xffffffff ;  /* 0xffffffff00047882 */ /* 0x000fc60000000000 */
[----:B------:R-:W-:Y:S05]  /*15950*/  BRA.DIV UR4, `(.L_x_4422) ;  /* 0x000001ae04a87947 */ /* 0x000fea000b800000 */
[----:B------:R0:W2:Y:S04]  /*15960*/  SHFL.IDX PT, R37, R24, RZ, 0x1e1f ;  /* 0x001e1fff18257589 */ /* 0x0000a800000e0000 */
[----:B------:R0:W3:Y:S04]  /*15970*/  SHFL.IDX PT, R47, R26, RZ, 0x1e1f ;  /* 0x001e1fff1a2f7589 */ /* 0x0000e800000e0000 */
[----:B------:R0:W4:Y:S04]  /*15980*/  SHFL.IDX PT, R3, R28, RZ, 0x1e1f ;  /* 0x001e1fff1c037589 */ /* 0x00012800000e0000 */
[----:B------:R-:W0:Y:S02]  /*15990*/  SHFL.IDX PT, R45, R45, RZ, 0x1e1f ;  /* 0x001e1fff2d2d7589 */ /* 0x000e2400000e0000 */
.L_x_4675:
[----:B------:R-:W-:Y:S01]  /*159a0*/  ULDC UR4, c[0x0][0x448] ;  /* 0x0001120000047ab9 */ /* 0x000fe20000000800 */
[----:B------:R-:W-:Y:S01]  /*159b0*/  BSSY B1, `(.L_x_4423) ;  /* 0x0000036000017945 */ /* 0x000fe20003800000 */
[----:B------:R-:W-:Y:S01]  /*159c0*/  IMAD R0, R132, UR4, RZ ;  /* 0x0000000484007c24 */ /* 0x000fe2000f8e02ff */
[----:B0-----:R-:W-:Y:S02]  /*159d0*/  CS2R R28, SRZ ;  /* 0x00000000001c7805 */ /* 0x001fe4000001ff00 */
[----:B------:R-:W-:Y:S02]  /*159e0*/  CS2R R30, SRZ ;  /* 0x00000000001e7805 */ /* 0x000fe4000001ff00 */
[----:B------:R-:W-:Y:S02]  /*159f0*/  CS2R R6, SRZ ;  /* 0x0000000000067805 */ /* 0x000fe4000001ff00 */
[----:B------:R-:W-:Y:S02]  /*15a00*/  CS2R R8, SRZ ;  /* 0x0000000000087805 */ /* 0x000fe4000001ff00 */
[----:B------:R-:W-:-:S02]  /*15a10*/  ISETP.GE.AND P0, PT, R4, R0, PT ;  /* 0x000000000400720c */ /* 0x000fc40003f06270 */
[----:B------:R-:W-:Y:S02]  /*15a20*/  CS2R R4, SRZ ;  /* 0x0000000000047805 */ /* 0x000fe4000001ff00 */
[----:B------:R-:W-:Y:S02]  /*15a30*/  CS2R R10, SRZ ;  /* 0x00000000000a7805 */ /* 0x000fe4000001ff00 */
[----:B------:R-:W-:Y:S02]  /*15a40*/  CS2R R32, SRZ ;  /* 0x0000000000207805 */ /* 0x000fe4000001ff00 */
[----:B------:R-:W-:Y:S02]  /*15a50*/  CS2R R34, SRZ ;  /* 0x0000000000227805 */ /* 0x000fe4000001ff00 */
[----:B------:R-:W-:Y:S02]  /*15a60*/  CS2R R12, SRZ ;  /* 0x00000000000c7805 */ /* 0x000fe4000001ff00 */
[----:B-1----:R-:W-:-:S02]  /*15a70*/  CS2R R14, SRZ ;  /* 0x00000000000e7805 */ /* 0x002fc4000001ff00 */
[----:B------:R-:W-:Y:S02]  /*15a80*/  CS2R R24, SRZ ;  /* 0x0000000000187805 */ /* 0x000fe4000001ff00 */
[----:B------:R-:W-:Y:S01]  /*15a90*/  CS2R R26, SRZ ;  /* 0x00000000001a7805 */ /* 0x000fe2000001ff00 */
[----:B------:R-:W-:Y:S06]  /*15aa0*/  @P0 BRA `(.L_x_4424) ;  /* 0x0000000000980947 */ /* 0x000fec0003800000 */
[----:B------:R-:W-:Y:S01]  /*15ab0*/  ULDC UR4, c[0x0][0x3f4] ;  /* 0x0000fd0000047ab9 */ /* 0x000fe20000000800 */
[----:B------:R-:W-:Y:S02]  /*15ac0*/  CS2R R32, SRZ ;  /* 0x0000000000207805 */ /* 0x000fe4000001ff00 */
[----:B------:R-:W-:Y:S02]  /*15ad0*/  ISETP.GE.AND P1, PT, R221, UR4, PT ;  /* 0x00000004dd007c0c */ /* 0x000fe4000bf26270 */
[----:B------:R-:W-:Y:S02]  /*15ae0*/  CS2R R34, SRZ ;  /* 0x0000000000227805 */ /* 0x000fe4000001ff00 */
[----:B------:R-:W-:Y:S02]  /*15af0*/  ISETP.GE.AND P2, PT, R16, UR4, PT ;  /* 0x0000000410007c0c */ /* 0x000fe4000bf46270 */
[----:B------:R-:W-:Y:S02]  /*15b00*/  CS2R R28, SRZ ;  /* 0x00000000001c7805 */ /* 0x000fe4000001ff00 */
[----:B------:R-:W-:-:S02]  /*15b10*/  ISETP.GE.AND P0, PT, R222, UR4, PT ;  /* 0x00000004de007c0c */ /* 0x000fc4000bf06270 */
[----:B------:R-:W-:Y:S02]  /*15b20*/  CS2R R30, SRZ ;  /* 0x00000000001e7805 */ /* 0x000fe4000001ff00 */
[----:B------:R-:W-:Y:S02]  /*15b30*/  CS2R R12, SRZ ;  /* 0x00000000000c7805 */ /* 0x000fe4000001ff00 */
[----:B------:R-:W-:Y:S02]  /*15b40*/  CS2R R14, SRZ ;  /* 0x00000000000e7805 */ /* 0x000fe4000001ff00 */
[----:B------:R-:W-:Y:S02]  /*15b50*/  @!P1 SHF.L.U32 R20, R226, 0x4, RZ ;  /* 0x00000004e2149819 */ /* 0x000fe400000006ff */
[----:B--2---:R-:W-:-:S03]  /*15b60*/  @!P2 IADD3 R40, P3, R16, R37, RZ ;  /* 0x000000251028a210 */ /* 0x004fc60007f7e0ff */
[----:B------:R-:W-:Y:S01]  /*15b70*/  @!P0 IMAD.SHL.U32 R38, R227, 0x10, RZ ;  /* 0x00000010e3268824 */ /* 0x000fe200078e00ff */
[----:B------:R-:W-:Y:S02]  /*15b80*/  @!P1 SHF.R.S32.HI R4, RZ, 0x1f, R20 ;  /* 0x0000001fff049819 */ /* 0x000fe40000011414 */
[C---:B------:R-:W-:Y:S01]  /*15b90*/  @!P1 IADD3 R42, P5, R20.reuse, R37, RZ ;  /* 0x00000025142a9210 */ /* 0x040fe20007fbe0ff */
[C---:B----4-:R-:W-:Y:S01]  /*15ba0*/  @!P2 IMAD.X R41, R3.reuse, 0x1, R17, P3 ;  /* 0x000000010329a824 */ /* 0x050fe200018e0611 */
[----:B---3--:R-:W-:Y:S02]  /*15bb0*/  @!P1 IADD3 R20, P4, R20, R47, RZ ;  /* 0x0000002f14149210 */ /* 0x008fe40007f9e0ff */
[C---:B------:R-:W-:Y:S01]  /*15bc0*/  @!P0 IADD3 R36, P3, R38.reuse, R37, RZ ;  /* 0x0000002526248210 */ /* 0x040fe20007f7e0ff */
[----:B------:R-:W-:Y:S01]  /*15bd0*/  @!P1 IMAD.X R43, R3, 0x1, R4, P5 ;  /* 0x00000001032b9824 */ /* 0x000fe200028e0604 */
[----:B------:R-:W-:Y:S01]  /*15be0*/  @!P0 SHF.R.S32.HI R6, RZ, 0x1f, R38 ;  /* 0x0000001fff068819 */ /* 0x000fe20000011426 */
[----:B------:R-:W-:Y:S01]  /*15bf0*/  @!P1 IMAD.X R21, R45, 0x1, R4, P4 ;  /* 0x000000012d159824 */ /* 0x000fe200020e0604 */
[----:B------:R-:W-:-:S02]  /*15c00*/  @!P0 IADD3 R38, P5, R38, R47, RZ ;  /* 0x0000002f26268210 */ /* 0x000fc40007fbe0ff */
[----:B------:R-:W-:Y:S02]  /*15c10*/  CS2R R24, SRZ ;  /* 0x0000000000187805 */ /* 0x000fe4000001ff00 */
[----:B------:R-:W-:Y:S01]  /*15c20*/  @!P2 IADD3 R46, P4, R16, R47, RZ ;  /* 0x0000002f102ea210 */ /* 0x000fe20007f9e0ff */
[--C-:B------:R-:W-:Y:S01]  /*15c30*/  @!P0 IMAD.X R37, R3, 0x1, R6.reuse, P3 ;  /* 0x0000000103258824 */ /* 0x100fe200018e0606 */
[----:B------:R-:W-:Y:S01]  /*15c40*/  CS2R R4, SRZ ;  /* 0x0000000000047805 */ /* 0x000fe2000001ff00 */
[----:B------:R-:W-:Y:S01]  /*15c50*/  @!P0 IMAD.X R39, R45, 0x1, R6, P5 ;  /* 0x000000012d278824 */ /* 0x000fe200028e0606 */
[----:B------:R-:W-:Y:S02]  /*15c60*/  CS2R R6, SRZ ;  /* 0x0000000000067805 */ /* 0x000fe4000001ff00 */
[----:B------:R-:W-:Y:S02]  /*15c70*/  CS2R R26, SRZ ;  /* 0x00000000001a7805 */ /* 0x000fe4000001ff00 */
[----:B------:R-:W-:-:S02]  /*15c80*/  CS2R R8, SRZ ;  /* 0x0000000000087805 */ /* 0x000fc4000001ff00 */
[----:B------:R-:W-:Y:S01]  /*15c90*/  CS2R R10, SRZ ;  /* 0x00000000000a7805 */ /* 0x000fe2000001ff00 */
[----:B------:R-:W-:Y:S01]  /*15ca0*/  @!P2 IMAD.X R47, R45, 0x1, R17, P4 ;  /* 0x000000012d2fa824 */ /* 0x000fe200020e0611 */
[----:B------:R0:W5:Y:S04]  /*15cb0*/  @!P2 LD.E.128 R32, desc[UR50][R40.64] ;  /* 0x000000322820a980 */ /* 0x000168000c101d00 */
[----:B------:R0:W5:Y:S04]  /*15cc0*/  @!P2 LD.E.128 R28, desc[UR50][R46.64] ;  /* 0x000000322e1ca980 */ /* 0x000168000c101d00 */
[----:B------:R0:W5:Y:S04]  /*15cd0*/  @!P1 LD.E.128 R12, desc[UR50][R42.64] ;  /* 0x000000322a0c9980 */ /* 0x000168000c101d00 */
[----:B------:R0:W5:Y:S04]  /*15ce0*/  @!P1 LD.E.128 R4, desc[UR50][R20.64] ;  /* 0x0000003214049980 */ /* 0x000168000c101d00 */
[----:B------:R0:W5:Y:S04]  /*15cf0*/  @!P0 LD.E.128 R24, desc[UR50][R36.64] ;  /* 0x0000003224188980 */ /* 0x000168000c101d00 */
[----:B------:R0:W5:Y:S02]  /*15d00*/  @!P0 LD.E.128 R8, desc[UR50][R38.64] ;  /* 0x0000003226088980 */ /* 0x000164000c101d00 */
.L_x_4424:
[----:B------:R-:W-:Y:S05]  /*15d10*/  BSYNC B1 ;  /* 0x0000000000017941 */ /* 0x000fea0003800000 */
.L_x_4423:
[----:B------:R-:W-:Y:S01]  /*15d20*/  ULEA.HI UR4, UR37, UR37, URZ, 0x1 ;  /* 0x0000002525047291 */ /* 0x000fe2000f8f083f */
[----:B0-----:R-:W0:Y:S01]  /*15d30*/  S2R R20, SR_TID.X ;  /* 0x0000000000147919 */ /* 0x001e220000002100 */
[----:B------:R-:W-:Y:S01]  /*15d40*/  IMAD R0, R129, -0x80, R0 ;  /* 0xffffff8081007824 */ /* 0x000fe200078e0200 */
[----:B------:R-:W-:Y:S01]  /*15d50*/  BSSY B1, `(.L_x_4425) ;  /* 0x000000d000017945 */ /* 0x000fe20003800000 */
[----:B------:R-:W-:-:S03]  /*15d60*/  ULOP3.LUT UR4, UR4, 0xfffffffe, URZ, 0xc0, !UPT ;  /* 0xfffffffe04047892 */ /* 0x000fc6000f8ec03f */
[----:B------:R-:W-:Y:S01]  /*15d70*/  VIMNMX R0, R0, 0x80, PT ;  /* 0x0000008000007848 */ /* 0x000fe20003fe0100 */
[----:B------:R-:W-:-:S06]  /*15d80*/  UIADD3 UR4, UR37, -UR4, URZ ;  /* 0x8000000425047290 */ /* 0x000fcc000fffe03f */
[----:B----4-:R-:W-:-:S04]  /*15d90*/  MOV R3, UR4 ;  /* 0x0000000400037c02 */ /* 0x010fc80008000f00 */
[----:B------:R-:W-:-:S04]  /*15da0*/  SHF.L.U32 R3, R3, 0x1f, RZ ;  /* 0x0000001f03037819 */ /* 0x000fc800000006ff */
[----:B------:R-:W1:Y:S01]  /*15db0*/  SYNCS.PHASECHK.TRANS64.TRYWAIT P0, [R18+URZ+0x33400], R3 ;  /* 0x03340003120075a7 */ /* 0x000e62000800017f */
[C---:B0-----:R-:W-:Y:S02]  /*15dc0*/  VIADD R21, R20.reuse, 0xffffff80 ;  /* 0xffffff8014157836 */ /* 0x041fe40000000000 */
[----:B------:R-:W-:-:S05]  /*15dd0*/  VIADD R20, R20, 0xffffff80 ;  /* 0xffffff8014147836 */ /* 0x000fca0000000000 */
[----:B------:R-:W-:-:S04]  /*15de0*/  LEA.HI R20, R20, R21, RZ, 0x1 ;  /* 0x0000001514147211 */ /* 0x000fc800078f08ff */
[----:B------:R-:W-:-:S04]  /*15df0*/  SHF.R.S32.HI R20, RZ, 0x1, R20 ;  /* 0x00000001ff147819 */ /* 0x000fc80000011414 */
[----:B------:R-:W-:Y:S01]  /*15e00*/  ISETP.GE.AND P1, PT, R20, R0, PT ;  /* 0x000000001400720c */ /* 0x000fe20003f26270 */
[----:B-1----:R-:W-:-:S12]  /*15e10*/  @!P0 BRA `(.L_x_4426) ;  /* 0x000001a800ec8947 */ /* 0x002fd80003800000 */
.L_x_4676:
[----:B------:R-:W-:Y:S05]  /*15e20*/  BSYNC B1 ;  /* 0x0000000000017941 */ /* 0x000fea0003800000 */
.L_x_4425:
[----:B------:R-:W-:Y:S05]  /*15e30*/  @P1 BRA `(.L_x_4411) ;  /* 0x0000002c00f81947 */ /* 0x000fea0003800000 */
[----:B------:R1:W5:Y:S01]  /*15e40*/  LDL R69, [R1+0x24] ;  /* 0x0000240001457983 */ /* 0x0003620000100800 */
[----:B0-----:R-:W0:Y:S03]  /*15e50*/  LDC R3, c[0x0][0x3f4] ;  /* 0x0000fd00ff037b82 */ /* 0x001e260000000800 */
[----:B------:R1:W5:Y:S04]  /*15e60*/  LDL R68, [R1+0x28] ;  /* 0x0000280001447983 */ /* 0x0003680000100800 */
[----:B------:R1:W5:Y:S01]  /*15e70*/  LDL R67, [R1+0x2c] ;  /* 0x00002c0001437983 */ /* 0x0003620000100800 */
[----:B------:R-:W-:Y:S01]  /*15e80*/  BSSY B1, `(.L_x_4427) ;  /* 0x00000ff000017945 */ /* 0x000fe20003800000 */
[----:B0-----:R-:W-:-:S02]  /*15e90*/  ISETP.GE.AND P0, PT, R16, R3, PT ;  /* 0x000000031000720c */ /* 0x001fc40003f06270 */
[-C--:B------:R-:W-:Y:S02]  /*15ea0*/  ISETP.GE.AND P1, PT, R221, R3.reuse, PT ;  /* 0x00000003dd00720c */ /* 0x080fe40003f26270 */
[----:B------:R-:W-:-:S09]  /*15eb0*/  ISETP.GE.AND P2, PT, R222, R3, PT ;  /* 0x00000003de00720c */ /* 0x000fd20003f46270 */
[----:B-1----:R-:W-:Y:S05]  /*15ec0*/  @P0 BRA `(.L_x_4428) ;  /* 0x0000000c00e80947 */ /* 0x002fea0003800000 */
[----:B------:R-:W4:Y:S01]  /*15ed0*/  LDL R70, [R1+0x12c] ;  /* 0x00012c0001467983 */ /* 0x000f220000100800 */
[----:B------:R-:W-:Y:S02]  /*15ee0*/  LEA.HI R0, R48, R48, RZ, 0x1 ;  /* 0x0000003030007211 */ /* 0x000fe400078f08ff */
[----:B-----5:R-:W-:Y:S02]  /*15ef0*/  LOP3.LUT R20, R32, 0xff, RZ, 0xc0, !PT ;  /* 0x000000ff20147812 */ /* 0x020fe400078ec0ff */
[----:B------:R-:W-:Y:S02]  /*15f00*/  LOP3.LUT R21, R0, 0xfffffffe, RZ, 0xc0, !PT ;  /* 0xfffffffe00157812 */ /* 0x000fe400078ec0ff */
[----:B------:R-:W-:Y:S02]  /*15f10*/  SHF.R.U32.HI R0, RZ, 0x8, R32 ;  /* 0x00000008ff007819 */ /* 0x000fe40000011620 */
[----:B--2---:R-:W-:Y:S01]  /*15f20*/  SHF.R.U32.HI R37, RZ, 0x8, R33 ;  /* 0x00000008ff257819 */ /* 0x004fe20000011621 */
[----:B------:R-:W-:Y:S01]  /*15f30*/  IMAD.IADD R48, R48, 0x1, -R21 ;  /* 0x0000000130307824 */ /* 0x000fe200078e0a15 */
[----:B------:R-:W-:-:S02]  /*15f40*/  LOP3.LUT R21, R0, 0xff, RZ, 0xc0, !PT ;  /* 0x000000ff00157812 */ /* 0x000fc400078ec0ff */
[----:B------:R-:W-:Y:S02]  /*15f50*/  SHF.R.U32.HI R39, RZ, 0x8, R34 ;  /* 0x00000008ff277819 */ /* 0x000fe40000011622 */
[----:B------:R-:W-:Y:S02]  /*15f60*/  LEA.HI R0, R3, R48, RZ, 0x1c ;  /* 0x0000003003007211 */ /* 0x000fe400078fe0ff */
[----:B------:R-:W-:Y:S02]  /*15f70*/  PRMT R45, R21, 0x7604, R20 ;  /* 0x00007604152d7816 */ /* 0x000fe40000000014 */
[----:B------:R-:W-:Y:S02]  /*15f80*/  SHF.R.S32.HI R21, RZ, 0x1f, R0 ;  /* 0x0000001fff157819 */ /* 0x000fe40000011400 */
[----:B------:R-:W-:Y:S02]  /*15f90*/  LOP3.LUT R36, R33, 0xff, RZ, 0xc0, !PT ;  /* 0x000000ff21247812 */ /* 0x000fe400078ec0ff */
[----:B------:R-:W-:Y:S01]  /*15fa0*/  LEA.HI R21, R21, R0, RZ, 0x2 ;  /* 0x0000000015157211 */ /* 0x000fe200078f10ff */
[----:B------:R-:W-:Y:S01]  /*15fb0*/  IMAD.SHL.U32 R0, R0, 0x10, RZ ;  /* 0x0000001000007824 */ /* 0x000fe200078e00ff */
[----:B------:R-:W-:-:S02]  /*15fc0*/  LOP3.LUT R38, R34, 0xff, RZ, 0xc0, !PT ;  /* 0x000000ff22267812 */ /* 0x000fc400078ec0ff */
[----:B------:R-:W-:Y:S01]  /*15fd0*/  LOP3.LUT R37, R37, 0xff, RZ, 0xc0, !PT ;  /* 0x000000ff25257812 */ /* 0x000fe200078ec0ff */
[----:B------:R-:W-:Y:S01]  /*15fe0*/  IMAD.SHL.U32 R21, R21, 0x800, RZ ;  /* 0x0000080015157824 */ /* 0x000fe200078e00ff */
[----:B------:R-:W-:Y:S02]  /*15ff0*/  LOP3.LUT R0, R69, 0x30, R0, 0xf8, !PT ;  /* 0x0000003045007812 */ /* 0x000fe400078ef800 */
[----:B------:R-:W-:Y:S02]  /*16000*/  LOP3.LUT R39, R39, 0xff, RZ, 0xc0, !PT ;  /* 0x000000ff27277812 */ /* 0x000fe400078ec0ff */
[----:B------:R-:W-:Y:S02]  /*16010*/  LOP3.LUT R0, R0, R68, RZ, 0x3c, !PT ;  /* 0x0000004400007212 */ /* 0x000fe400078e3cff */
[----:B------:R-:W-:Y:S02]  /*16020*/  LOP3.LUT R21, R21, 0xffffe000, RZ, 0xc0, !PT ;  /* 0xffffe00015157812 */ /* 0x000fe400078ec0ff */
[----:B------:R-:W-:-:S02]  /*16030*/  PRMT R20, R37, 0x7604, R36 ;  /* 0x0000760425147816 */ /* 0x000fc40000000024 */
[----:B------:R-:W-:Y:S02]  /*16040*/  IADD3 R21, R0, R67, R21 ;  /* 0x0000004300157210 */ /* 0x000fe40007ffe015 */
[----:B---3--:R-:W-:Y:S02]  /*16050*/  PRMT R47, R39, 0x7604, R38 ;  /* 0x00007604272f7816 */ /* 0x008fe40000000026 */
[----:B------:R-:W-:Y:S01]  /*16060*/  SHF.R.U32.HI R37, RZ, 0x8, R35 ;  /* 0x00000008ff257819 */ /* 0x000fe20000011623 */
[----:B------:R-:W-:Y:S01]  /*16070*/  IMAD.IADD R0, R18, 0x1, R21 ;  /* 0x0000000112007824 */ /* 0x000fe200078e0215 */
[----:B------:R-:W-:Y:S02]  /*16080*/  SHF.R.U32.HI R39, RZ, 0x8, R28 ;  /* 0x00000008ff277819 */ /* 0x000fe4000001161c */
[----:B------:R-:W-:Y:S02]  /*16090*/  SHF.R.U32.HI R40, RZ, 0x8, R29 ;  /* 0x00000008ff287819 */ /* 0x000fe4000001161d */
[----:B------:R-:W-:-:S02]  /*160a0*/  LOP3.LUT R36, R35, 0xff, RZ, 0xc0, !PT ;  /* 0x000000ff23247812 */ /* 0x000fc400078ec0ff */
[----:B------:R-:W-:Y:S02]  /*160b0*/  LOP3.LUT R38, R28, 0xff, RZ, 0xc0, !PT ;  /* 0x000000ff1c267812 */ /* 0x000fe400078ec0ff */
[----:B------:R-:W-:Y:S02]  /*160c0*/  LOP3.LUT R37, R37, 0xff, RZ, 0xc0, !PT ;  /* 0x000000ff25257812 */ /* 0x000fe400078ec0ff */
[----:B------:R-:W-:Y:S02]  /*160d0*/  LOP3.LUT R39, R39, 0xff, RZ, 0xc0, !PT ;  /* 0x000000ff27277812 */ /* 0x000fe400078ec0ff */
[----:B------:R-:W-:Y:S02]  /*160e0*/  LOP3.LUT R21, R40, 0xff, RZ, 0xc0, !PT ;  /* 0x000000ff28157812 */ /* 0x000fe400078ec0ff */
[----:B------:R-:W0:Y:S01]  /*160f0*/  LDS.128 R40, [R0+0x1e200] ;  /* 0x01e2000000287984 */ /* 0x000e220000000c00 */
[----:B------:R-:W-:Y:S02]  /*16100*/  PRMT R46, R37, 0x7604, R36 ;  /* 0x00007604252e7816 */ /* 0x000fe40000000024 */
[----:B------:R-:W-:-:S02]  /*16110*/  PRMT R51, R39, 0x7604, R38 ;  /* 0x0000760427337816 */ /* 0x000fc40000000026 */
[----:B------:R-:W-:Y:S02]  /*16120*/  SHF.R.U32.HI R53, RZ, 0x8, R31 ;  /* 0x00000008ff357819 */ /* 0x000fe4000001161f */
[----:B------:R-:W-:Y:S02]  /*16130*/  LOP3.LUT R52, R31, 0xff, RZ, 0xc0, !PT ;  /* 0x000000ff1f347812 */ /* 0x000fe400078ec0ff */
[----:B------:R-:W-:Y:S02]  /*16140*/  LOP3.LUT R53, R53, 0xff, RZ, 0xc0, !PT ;  /* 0x000000ff35357812 */ /* 0x000fe400078ec0ff */
[----:B------:R-:W-:Y:S02]  /*16150*/  LOP3.LUT R48, R29, 0xff, RZ, 0xc0, !PT ;  /* 0x000000ff1d307812 */ /* 0x000fe400078ec0ff */
[----:B------:R-:W-:Y:S02]  /*16160*/  SHF.R.U32.HI R50, RZ, 0x8, R30 ;  /* 0x00000008ff327819 */ /* 0x000fe4000001161e */
[----:B------:R-:W-:-:S02]  /*16170*/  PRMT R52, R53, 0x7604, R52 ;  /* 0x0000760435347816 */ /* 0x000fc40000000034 */
[----:B------:R-:W-:Y:S02]  /*16180*/  SHF.R.U32.HI R53, RZ, 0x10, R29 ;  /* 0x00000010ff357819 */ /* 0x000fe4000001161d */
[----:B------:R-:W-:Y:S02]  /*16190*/  PRMT R48, R21, 0x7604, R48 ;  /* 0x0000760415307816 */ /* 0x000fe40000000030 */
[----:B------:R-:W-:Y:S01]  /*161a0*/  LOP3.LUT R49, R30, 0xff, RZ, 0xc0, !PT ;  /* 0x000000ff1e317812 */ /* 0x000fe200078ec0ff */
[----:B------:R-:W-:Y:S01]  /*161b0*/  IMAD.U32 R53, R53, 0x10000, RZ ;  /* 0x0001000035357824 */ /* 0x000fe200078e00ff */
[----:B------:R-:W-:Y:S02]  /*161c0*/  LOP3.LUT R50, R50, 0xff, RZ, 0xc0, !PT ;  /* 0x000000ff32327812 */ /* 0x000fe400078ec0ff */
[----:B------:R-:W-:Y:S02]  /*161d0*/  SHF.R.U32.HI R21, RZ, 0x10, R33 ;  /* 0x00000010ff157819 */ /* 0x000fe40000011621 */
[----:B------:R-:W-:-:S02]  /*161e0*/  PRMT R57, R50, 0x7604, R49 ;  /* 0x0000760432397816 */ /* 0x000fc40000000031 */
[----:B------:R-:W-:Y:S01]  /*161f0*/  SHF.R.U32.HI R49, RZ, 0x10, R35 ;  /* 0x00000010ff317819 */ /* 0x000fe20000011623 */
[----:B------:R-:W-:Y:S01]  /*16200*/  IMAD.U32 R21, R21, 0x10000, RZ ;  /* 0x0001000015157824 */ /* 0x000fe200078e00ff */
[----:B------:R-:W-:Y:S02]  /*16210*/  SHF.R.U32.HI R59, RZ, 0x10, R31 ;  /* 0x00000010ff3b7819 */ /* 0x000fe4000001161f */
[----:B------:R-:W-:Y:S02]  /*16220*/  LOP3.LUT R45, R45, 0xff0000, R32, 0xf8, !PT ;  /* 0x00ff00002d2d7812 */ /* 0x000fe400078ef820 */
[----:B------:R-:W-:Y:S01]  /*16230*/  LOP3.LUT R55, R48, 0xff0000, R53, 0xf8, !PT ;  /* 0x00ff000030377812 */ /* 0x000fe200078ef835 */
[----:B------:R-:W-:Y:S01]  /*16240*/  IMAD.U32 R59, R59, 0x10000, RZ ;  /* 0x000100003b3b7824 */ /* 0x000fe200078e00ff */
[----:B------:R-:W-:Y:S02]  /*16250*/  SHF.L.U32 R49, R49, 0x10, RZ ;  /* 0x0000001031317819 */ /* 0x000fe400000006ff */
        /* <DEDUP_REMOVED lines=11> */
[----:B------:R-:W-:Y:S01]  /*16310*/  LOP3.LUT R53, R49, 0xff000000, R35, 0xf8, !PT ;  /* 0xff00000031357812 */ /* 0x000fe200078ef823 */
[----:B------:R-:W-:Y:S01]  /*16320*/  HADD2.F32 R58, -RZ, R56.H0_H0 ;  /* 0x20000038ff3a7230 */ /* 0x000fe20000004100 */
[----:B------:R-:W-:Y:S01]  /*16330*/  F2FP.F16.E4M3.UNPACK_B R35, R50 ;  /* 0x00000032ff23723e */ /* 0x000fe200020006ff */
[----:B------:R-:W-:Y:S01]  /*16340*/  HADD2.F32 R29, -RZ, R34.H0_H0 ;  /* 0x20000022ff1d7230 */ /* 0x000fe20000004100 */
[----:B------:R-:W-:Y:S01]  /*16350*/  LOP3.LUT R59, R59, 0xff000000, R31, 0xf8, !PT ;  /* 0xff0000003b3b7812 */ /* 0x000fe200078ef81f */
[----:B------:R-:W-:Y:S01]  /*16360*/  HADD2.F32 R56, -RZ, R56.H1_H1 ;  /* 0x30000038ff387230 */ /* 0x000fe20000004100 */
[----:B------:R-:W-:Y:S01]  /*16370*/  F2FP.F16.E4M3.UNPACK_B R54, R40.H1 ;  /* 0x00000028ff36723e */ /* 0x000fe200030006ff */
[----:B------:R-:W-:Y:S01]  /*16380*/  HADD2.F32 R34, -RZ, R34.H1_H1 ;  /* 0x30000022ff227230 */ /* 0x000fe20000004100 */
[----:B------:R-:W-:-:S02]  /*16390*/  LOP3.LUT R21, R57, 0xff0000, R30, 0xf8, !PT ;  /* 0x00ff000039157812 */ /* 0x000fc400078ef81e */
[----:B------:R-:W-:Y:S02]  /*163a0*/  F2FP.F16.E4M3.UNPACK_B R41, R41.H1 ;  /* 0x00000029ff29723e */ /* 0x000fe400030006ff */
[-C--:B------:R-:W-:Y:S02]  /*163b0*/  F2FP.F16.E4M3.UNPACK_B R49, R43.reuse ;  /* 0x0000002bff31723e */ /* 0x080fe400020006ff */
[----:B------:R-:W-:Y:S02]  /*163c0*/  F2FP.F16.E4M3.UNPACK_B R55, R43.H1 ;  /* 0x0000002bff37723e */ /* 0x000fe400030006ff */
[----:B------:R-:W-:Y:S02]  /*163d0*/  F2FP.F16.E4M3.UNPACK_B R57, R51.H1 ;  /* 0x00000033ff39723e */ /* 0x000fe400030006ff */
[----:B------:R-:W-:Y:S02]  /*163e0*/  F2FP.F16.E4M3.UNPACK_B R50, R50.H1 ;  /* 0x00000032ff32723e */ /* 0x000fe400030006ff */
[----:B------:R-:W-:Y:S01]  /*163f0*/  LOP3.LUT R45, R45, 0xff000000, R28, 0xf8, !PT ;  /* 0xff0000002d2d7812 */ /* 0x000fe200078ef81c */
[--C-:B------:R-:W-:Y:S01]  /*16400*/  HADD2.F32 R51, -RZ, R57.reuse.H0_H0 ;  /* 0x20000039ff337230 */ /* 0x100fe20000004100 */
[----:B------:R-:W-:Y:S01]  /*16410*/  LOP3.LUT R21, R21, 0xff000000, R30, 0xf8, !PT ;  /* 0xff00000015157812 */ /* 0x000fe200078ef81e */
[----:B------:R-:W-:Y:S01]  /*16420*/  HADD2.F32 R57, -RZ, R57.H1_H1 ;  /* 0x30000039ff397230 */ /* 0x000fe20000004100 */
[----:B------:R-:W-:-:S02]  /*16430*/  F2FP.F16.E4M3.UNPACK_B R30, R42 ;  /* 0x0000002aff1e723e */ /* 0x000fc400020006ff */
[----:B------:R-:W-:Y:S01]  /*16440*/  F2FP.F16.E4M3.UNPACK_B R42, R42.H1 ;  /* 0x0000002aff2a723e */ /* 0x000fe200030006ff */
[----:B----4-:R-:W0:Y:S02]  /*16450*/  LDS.128 R36, [R70+0x1e200] ;  /* 0x01e2000046247984 */ /* 0x010e240000000c00 */
[-C--:B0-----:R-:W-:Y:S02]  /*16460*/  F2FP.F16.E4M3.UNPACK_B R31, R37.reuse ;  /* 0x00000025ff1f723e */ /* 0x081fe400020006ff */
[----:B------:R-:W-:Y:S02]  /*16470*/  F2FP.F16.E4M3.UNPACK_B R46, R37.H1 ;  /* 0x00000025ff2e723e */ /* 0x000fe400030006ff */
[-C--:B------:R-:W-:Y:S01]  /*16480*/  F2FP.F16.E4M3.UNPACK_B R37, R36.reuse ;  /* 0x00000024ff25723e */ /* 0x080fe200020006ff */
[----:B------:R-:W-:Y:S01]  /*16490*/  HADD2.F32 R33, -RZ, R31.H0_H0 ;  /* 0x2000001fff217230 */ /* 0x000fe20000004100 */
[----:B------:R-:W-:Y:S01]  /*164a0*/  F2FP.F16.E4M3.UNPACK_B R47, R36.H1 ;  /* 0x00000024ff2f723e */ /* 0x000fe200030006ff */
[----:B------:R-:W-:Y:S01]  /*164b0*/  HADD2.F32 R36, -RZ, R35.H0_H0 ;  /* 0x20000023ff247230 */ /* 0x000fe20000004100 */
[-C--:B------:R-:W-:Y:S01]  /*164c0*/  F2FP.F16.E4M3.UNPACK_B R48, R39.reuse ;  /* 0x00000027ff30723e */ /* 0x080fe200020006ff */
[----:B------:R-:W-:Y:S01]  /*164d0*/  HADD2.F32 R31, -RZ, R31.H1_H1 ;  /* 0x3000001fff1f7230 */ /* 0x000fe20000004100 */
[----:B------:R-:W-:-:S02]  /*164e0*/  F2FP.F16.E4M3.UNPACK_B R52, R39.H1 ;  /* 0x00000027ff34723e */ /* 0x000fc400030006ff */
[----:B------:R-:W-:Y:S01]  /*164f0*/  F2FP.F16.E4M3.UNPACK_B R39, R40 ;  /* 0x00000028ff27723e */ /* 0x000fe200020006ff */
[C---:B------:R-:W-:Y:S01]  /*16500*/  FMUL.FTZ R40, R29.reuse, R58 ;  /* 0x0000003a1d287220 */ /* 0x040fe20000410000 */
[----:B------:R-:W-:Y:S01]  /*16510*/  FMUL.FTZ R43, R29, R36 ;  /* 0x000000241d2b7220 */ /* 0x000fe20000410000 */
[----:B------:R-:W-:Y:S02]  /*16520*/  F2FP.F16.E4M3.UNPACK_B R28, R38 ;  /* 0x00000026ff1c723e */ /* 0x000fe400020006ff */
[C---:B------:R-:W-:Y:S01]  /*16530*/  FFMA.FTZ R29, R33.reuse, R36, -R40 ;  /* 0x00000024211d7223 */ /* 0x040fe20000010828 */
[----:B------:R-:W-:Y:S02]  /*16540*/  HADD2.F32 R40, -RZ, R35.H1_H1 ;  /* 0x30000023ff287230 */ /* 0x000fe40000004100 */
[----:B------:R-:W-:Y:S01]  /*16550*/  FFMA.FTZ R33, R33, R58, R43 ;  /* 0x0000003a21217223 */ /* 0x000fe2000001002b */
[----:B------:R-:W-:Y:S02]  /*16560*/  HADD2.F32 R36, -RZ, R41.H0_H0 ;  /* 0x20000029ff247230 */ /* 0x000fe40000004100 */
[----:B------:R-:W-:Y:S01]  /*16570*/  FMUL.FTZ R58, R34, R56 ;  /* 0x00000038223a7220 */ /* 0x000fe20000410000 */
[----:B------:R-:W-:-:S02]  /*16580*/  HADD2.F32 R43, -RZ, R50.H0_H0 ;  /* 0x20000032ff2b7230 */ /* 0x000fc40000004100 */
[-C--:B------:R-:W-:Y:S01]  /*16590*/  FMUL.FTZ R61, R34, R40.reuse ;  /* 0x00000028223d7220 */ /* 0x080fe20000410000 */
[--C-:B------:R-:W-:Y:S02]  /*165a0*/  HADD2.F32 R35, -RZ, R46.reuse.H0_H0 ;  /* 0x2000002eff237230 */ /* 0x100fe40000004100 */
[C---:B------:R-:W-:Y:S01]  /*165b0*/  FMUL.FTZ R60, R36.reuse, R51 ;  /* 0x00000033243c7220 */ /* 0x040fe20000410000 */
[----:B------:R-:W-:Y:S02]  /*165c0*/  HADD2.F32 R46, -RZ, R46.H1_H1 ;  /* 0x3000002eff2e7230 */ /* 0x000fe40000004100 */
[-C--:B------:R-:W-:Y:S01]  /*165d0*/  FMUL.FTZ R62, R36, R43.reuse ;  /* 0x0000002b243e7220 */ /* 0x080fe20000410000 */
[C---:B------:R-:W-:Y:S01]  /*165e0*/  FFMA.FTZ R36, R31.reuse, R40, -R58 ;  /* 0x000000281f247223 */ /* 0x040fe2000001083a */
[----:B------:R-:W-:Y:S01]  /*165f0*/  FFMA.FTZ R34, R31, R56, R61 ;  /* 0x000000381f227223 */ /* 0x000fe2000001003d */
[C---:B------:R-:W-:Y:S01]  /*16600*/  FFMA.FTZ R31, R35.reuse, R43, -R60 ;  /* 0x0000002b231f7223 */ /* 0x040fe2000001083c */
[----:B------:R-:W-:Y:S01]  /*16610*/  F2FP.F16.E4M3.UNPACK_B R58, R59 ;  /* 0x0000003bff3a723e */ /* 0x000fe200020006ff */
[----:B------:R-:W-:Y:S01]  /*16620*/  FFMA.FTZ R35, R35, R51, R62 ;  /* 0x0000003323237223 */ /* 0x000fe2000001003e */
[----:B------:R-:W-:Y:S01]  /*16630*/  HADD2.F32 R40, -RZ, R41.H1_H1 ;  /* 0x30000029ff287230 */ /* 0x000fe20000004100 */
[----:B------:R-:W-:Y:S01]  /*16640*/  F2FP.F16.E4M3.UNPACK_B R38, R38.H1 ;  /* 0x00000026ff26723e */ /* 0x000fe200030006ff */
[----:B------:R-:W-:Y:S01]  /*16650*/  HADD2.F32 R51, -RZ, R50.H1_H1 ;  /* 0x30000032ff337230 */ /* 0x000fe20000004100 */
[----:B------:R-:W-:Y:S01]  /*16660*/  F2FP.F16.E4M3.UNPACK_B R50, R53 ;  /* 0x00000035ff32723e */ /* 0x000fe200020006ff */
[----:B------:R-:W-:-:S02]  /*16670*/  HADD2.F32 R60, -RZ, R58.H0_H0 ;  /* 0x2000003aff3c7230 */ /* 0x000fc40000004100 */
[C---:B------:R-:W-:Y:S01]  /*16680*/  FMUL.FTZ R61, R40.reuse, R57 ;  /* 0x00000039283d7220 */ /* 0x040fe20000410000 */
[----:B------:R-:W-:Y:S02]  /*16690*/  HADD2.F32 R43, -RZ, R49.H0_H0 ;  /* 0x20000031ff2b7230 */ /* 0x000fe40000004100 */
[-C--:B------:R-:W-:Y:S01]  /*166a0*/  FMUL.FTZ R62, R40, R51.reuse ;  /* 0x00000033283e7220 */ /* 0x080fe20000410000 */
[----:B------:R-:W-:Y:S02]  /*166b0*/  HADD2.F32 R56, -RZ, R50.H0_H0 ;  /* 0x20000032ff387230 */ /* 0x000fe40000004100 */
[----:B------:R-:W-:Y:S01]  /*166c0*/  FFMA.FTZ R40, R46, R51, -R61 ;  /* 0x000000332e287223 */ /* 0x000fe2000001083d */
[----:B------:R-:W-:Y:S02]  /*166d0*/  HADD2.F32 R41, -RZ, R48.H0_H0 ;  /* 0x20000030ff297230 */ /* 0x000fe40000004100 */
[C---:B------:R-:W-:Y:S01]  /*166e0*/  FMUL.FTZ R64, R43.reuse, R60 ;  /* 0x0000003c2b407220 */ /* 0x040fe20000410000 */
[----:B------:R-:W-:Y:S01]  /*166f0*/  F2FP.F16.E4M3.UNPACK_B R61, R59.H1 ;  /* 0x0000003bff3d723e */ /* 0x000fe200030006ff */
[-C--:B------:R-:W-:Y:S01]  /*16700*/  FMUL.FTZ R63, R43, R56.reuse ;  /* 0x000000382b3f7220 */ /* 0x080fe20000410000 */
[----:B------:R-:W-:Y:S01]  /*16710*/  F2FP.F16.E4M3.UNPACK_B R53, R53.H1 ;  /* 0x00000035ff35723e */ /* 0x000fe200030006ff */
[----:B------:R-:W-:Y:S01]  /*16720*/  FFMA.FTZ R43, R41, R56, -R64 ;  /* 0x00000038292b7223 */ /* 0x000fe20000010840 */
[----:B------:R-:W-:-:S02]  /*16730*/  HADD2.F32 R58, -RZ, R58.H1_H1 ;  /* 0x3000003aff3a7230 */ /* 0x000fc40000004100 */
[----:B------:R-:W-:Y:S01]  /*16740*/  FFMA.FTZ R46, R46, R57, R62 ;  /* 0x000000392e2e7223 */ /* 0x000fe2000001003e */
[----:B------:R-:W-:Y:S02]  /*16750*/  HADD2.F32 R49, -RZ, R49.H1_H1 ;  /* 0x30000031ff317230 */ /* 0x000fe40000004100 */
[----:B------:R-:W-:Y:S01]  /*16760*/  FFMA.FTZ R41, R41, R60, R63 ;  /* 0x0000003c29297223 */ /* 0x000fe2000001003f */
[----:B------:R-:W-:Y:S01]  /*16770*/  HADD2.F32 R56, -RZ, R50.H1_H1 ;  /* 0x30000032ff387230 */ /* 0x000fe20000004100 */
[----:B------:R-:W-:Y:S01]  /*16780*/  F2FP.SATFINITE.E4M3.F32.PACK_AB_MERGE_C R31, R40, R31, RZ ;  /* 0x0000001f281f723e */ /* 0x000fe200048070ff */
[----:B------:R-:W-:Y:S02]  /*16790*/  HADD2.F32 R59, -RZ, R61.H0_H0 ;  /* 0x2000003dff3b7230 */ /* 0x000fe40000004100 */
[C---:B------:R-:W-:Y:S01]  /*167a0*/  FMUL.FTZ R63, R49.reuse, R58 ;  /* 0x0000003a313f7220 */ /* 0x040fe20000410000 */
[----:B------:R-:W-:Y:S02]  /*167b0*/  HADD2.F32 R50, -RZ, R55.H0_H0 ;  /* 0x20000037ff327230 */ /* 0x000fe40000004100 */
[----:B------:R-:W-:Y:S01]  /*167c0*/  FMUL.FTZ R49, R49, R56 ;  /* 0x0000003831317220 */ /* 0x000fe20000410000 */
[----:B------:R-:W-:Y:S01]  /*167d0*/  HADD2.F32 R57, -RZ, R53.H0_H0 ;  /* 0x20000035ff397230 */ /* 0x000fe20000004100 */
[----:B------:R-:W-:Y:S01]  /*167e0*/  F2FP.SATFINITE.E4M3.F32.PACK_AB_MERGE_C R35, R46, R35, RZ ;  /* 0x000000232e23723e */ /* 0x000fe200048070ff */
[----:B------:R-:W-:-:S02]  /*167f0*/  HADD2.F32 R48, -RZ, R48.H1_H1 ;  /* 0x30000030ff307230 */ /* 0x000fc40000004100 */
[C---:B------:R-:W-:Y:S01]  /*16800*/  FMUL.FTZ R60, R50.reuse, R59 ;  /* 0x0000003b323c7220 */ /* 0x040fe20000410000 */
[----:B------:R-:W-:Y:S02]  /*16810*/  HADD2.F32 R51, -RZ, R52.H0_H0 ;  /* 0x20000034ff337230 */ /* 0x000fe40000004100 */
[----:B------:R-:W-:Y:S01]  /*16820*/  FMUL.FTZ R62, R50, R57 ;  /* 0x00000039323e7220 */ /* 0x000fe20000410000 */
[----:B------:R-:W-:Y:S01]  /*16830*/  F2FP.SATFINITE.E4M3.F32.PACK_AB_MERGE_C R29, R36, R29, R31 ;  /* 0x0000001d241d723e */ /* 0x000fe2000480701f */
[C---:B------:R-:W-:Y:S01]  /*16840*/  FFMA.FTZ R50, R48.reuse, R56, -R63 ;  /* 0x0000003830327223 */ /* 0x040fe2000001083f */
[----:B------:R-:W-:Y:S01]  /*16850*/  FFMA.FTZ R48, R48, R58, R49 ;  /* 0x0000003a30307223 */ /* 0x000fe20000010031 */
[C---:B------:R-:W-:Y:S01]  /*16860*/  FFMA.FTZ R49, R51.reuse, R57, -R60 ;  /* 0x0000003933317223 */ /* 0x040fe2000001083c */
[----:B------:R-:W-:Y:S01]  /*16870*/  F2FP.F16.E4M3.UNPACK_B R60, R45.H1 ;  /* 0x0000002dff3c723e */ /* 0x000fe200030006ff */
[----:B------:R-:W-:Y:S01]  /*16880*/  FFMA.FTZ R51, R51, R59, R62 ;  /* 0x0000003b33337223 */ /* 0x000fe2000001003e */
[----:B------:R-:W-:Y:S01]  /*16890*/  F2FP.F16.E4M3.UNPACK_B R57, R32.H1 ;  /* 0x00000020ff39723e */ /* 0x000fe200030006ff */
[----:B------:R-:W-:Y:S01]  /*168a0*/  HADD2.F32 R59, -RZ, R53.H1_H1 ;  /* 0x30000035ff3b7230 */ /* 0x000fe20000004100 */
[----:B------:R-:W-:Y:S01]  /*168b0*/  F2FP.SATFINITE.E4M3.F32.PACK_AB_MERGE_C R33, R34, R33, R35 ;  /* 0x000000212221723e */ /* 0x000fe20004807023 */
[----:B------:R-:W-:-:S02]  /*168c0*/  HADD2.F32 R62, -RZ, R61.H1_H1 ;  /* 0x3000003dff3e7230 */ /* 0x000fc40000004100 */
[----:B------:R-:W-:Y:S02]  /*168d0*/  HADD2.F32 R56, -RZ, R55.H1_H1 ;  /* 0x30000037ff387230 */ /* 0x000fe40000004100 */
[----:B------:R-:W-:Y:S02]  /*168e0*/  HADD2.F32 R61, -RZ, R60.H0_H0 ;  /* 0x2000003cff3d7230 */ /* 0x000fe40000004100 */
[----:B------:R-:W-:Y:S02]  /*168f0*/  HADD2.F32 R55, -RZ, R54.H0_H0 ;  /* 0x20000036ff377230 */ /* 0x000fe40000004100 */
[C---:B------:R-:W-:Y:S01]  /*16900*/  FMUL.FTZ R64, R56.reuse, R62 ;  /* 0x0000003e38407220 */ /* 0x040fe20000410000 */
[----:B------:R-:W-:Y:S02]  /*16910*/  HADD2.F32 R58, -RZ, R57.H0_H0 ;  /* 0x20000039ff3a7230 */ /* 0x000fe40000004100 */
[----:B------:R-:W-:Y:S01]  /*16920*/  FMUL.FTZ R65, R56, R59 ;  /* 0x0000003b38417220 */ /* 0x000fe20000410000 */
[----:B------:R-:W-:-:S02]  /*16930*/  HADD2.F32 R53, -RZ, R52.H1_H1 ;  /* 0x30000034ff357230 */ /* 0x000fc40000004100 */
[C---:B------:R-:W-:Y:S01]  /*16940*/  FMUL.FTZ R63, R55.reuse, R61 ;  /* 0x0000003d373f7220 */ /* 0x040fe20000410000 */
[----:B------:R-:W-:Y:S02]  /*16950*/  HADD2.F32 R52, -RZ, R47.H0_H0 ;  /* 0x2000002fff347230 */ /* 0x000fe40000004100 */
[----:B------:R-:W-:Y:S01]  /*16960*/  FMUL.FTZ R56, R55, R58 ;  /* 0x0000003a37387220 */ /* 0x000fe20000410000 */
[----:B------:R-:W-:Y:S02]  /*16970*/  HADD2.F32 R60, -RZ, R60.H1_H1 ;  /* 0x3000003cff3c7230 */ /* 0x000fe40000004100 */
[C---:B------:R-:W-:Y:S01]  /*16980*/  FFMA.FTZ R64, R53.reuse, R59, -R64 ;  /* 0x0000003b35407223 */ /* 0x040fe20000010840 */
[----:B------:R-:W-:Y:S02]  /*16990*/  HADD2.F32 R54, -RZ, R54.H1_H1 ;  /* 0x30000036ff367230 */ /* 0x000fe40000004100 */
[----:B------:R-:W-:Y:S01]  /*169a0*/  FFMA.FTZ R66, R53, R62, R65 ;  /* 0x0000003e35427223 */ /* 0x000fe20000010041 */
[----:B------:R-:W-:-:S02]  /*169b0*/  HADD2.F32 R57, -RZ, R57.H1_H1 ;  /* 0x30000039ff397230 */ /* 0x000fc40000004100 */
[C---:B------:R-:W-:Y:S01]  /*169c0*/  FFMA.FTZ R63, R52.reuse, R58, -R63 ;  /* 0x0000003a343f7223 */ /* 0x040fe2000001083f */
[----:B------:R-:W-:Y:S01]  /*169d0*/  FFMA.FTZ R61, R52, R61, R56 ;  /* 0x0000003d343d7223 */ /* 0x000fe20000010038 */
[----:B------:R-:W-:Y:S01]  /*169e0*/  F2FP.F16.E4M3.UNPACK_B R53, R45 ;  /* 0x0000002dff35723e */ /* 0x000fe200020006ff */
[----:B------:R-:W-:Y:S01]  /*169f0*/  HADD2.F32 R47, -RZ, R47.H1_H1 ;  /* 0x3000002fff2f7230 */ /* 0x000fe20000004100 */
[----:B------:R-:W-:Y:S01]  /*16a00*/  F2FP.F16.E4M3.UNPACK_B R52, R32 ;  /* 0x00000020ff34723e */ /* 0x000fe200020006ff */
[CC--:B------:R-:W-:Y:S01]  /*16a10*/  FMUL.FTZ R32, R54.reuse, R60.reuse ;  /* 0x0000003c36207220 */ /* 0x0c0fe20000410000 */
[----:B------:R-:W-:Y:S01]  /*16a20*/  FMUL.FTZ R55, R54, R57 ;  /* 0x0000003936377220 */ /* 0x000fe20000410000 */
[----:B------:R-:W-:Y:S01]  /*16a30*/  HADD2.F32 R54, -RZ, R53.H0_H0 ;  /* 0x20000035ff367230 */ /* 0x000fe20000004100 */
[----:B------:R-:W-:Y:S01]  /*16a40*/  F2FP.SATFINITE.E4M3.F32.PACK_AB_MERGE_C R49, R64, R49, RZ ;  /* 0x000000314031723e */ /* 0x000fe200048070ff */
[----:B------:R-:W-:Y:S02]  /*16a50*/  HADD2.F32 R45, -RZ, R39.H0_H0 ;  /* 0x20000027ff2d7230 */ /* 0x000fe40000004100 */
[C---:B------:R-:W-:Y:S01]  /*16a60*/  FFMA.FTZ R62, R47.reuse, R57, -R32 ;  /* 0x000000392f3e7223 */ /* 0x040fe20000010820 */
[----:B------:R-:W-:Y:S01]  /*16a70*/  FFMA.FTZ R60, R47, R60, R55 ;  /* 0x0000003c2f3c7223 */ /* 0x000fe20000010037 */
[----:B------:R-:W-:Y:S01]  /*16a80*/  HADD2.F32 R47, -RZ, R52.H0_H0 ;  /* 0x20000034ff2f7230 */ /* 0x000fe20000004100 */
[----:B------:R-:W-:Y:S01]  /*16a90*/  F2FP.SATFINITE.E4M3.F32.PACK_AB_MERGE_C R51, R66, R51, RZ ;  /* 0x000000334233723e */ /* 0x000fe200048070ff */
[----:B------:R-:W-:-:S02]  /*16aa0*/  HADD2.F32 R32, -RZ, R37.H0_H0 ;  /* 0x20000025ff207230 */ /* 0x000fc40000004100 */
[C---:B------:R-:W-:Y:S01]  /*16ab0*/  FMUL.FTZ R55, R45.reuse, R54 ;  /* 0x000000362d377220 */ /* 0x040fe20000410000 */
[----:B------:R-:W-:Y:S02]  /*16ac0*/  HADD2.F32 R56, -RZ, R53.H1_H1 ;  /* 0x30000035ff387230 */ /* 0x000fe40000004100 */
[-C--:B------:R-:W-:Y:S01]  /*16ad0*/  FMUL.FTZ R45, R45, R47.reuse ;  /* 0x0000002f2d2d7220 */ /* 0x080fe20000410000 */
[----:B------:R-:W-:Y:S02]  /*16ae0*/  HADD2.F32 R39, -RZ, R39.H1_H1 ;  /* 0x30000027ff277230 */ /* 0x000fe40000004100 */
[C---:B------:R-:W-:Y:S01]  /*16af0*/  FFMA.FTZ R55, R32.reuse, R47, -R55 ;  /* 0x0000002f20377223 */ /* 0x040fe20000010837 */
[----:B------:R-:W-:Y:S01]  /*16b00*/  HADD2.F32 R52, -RZ, R52.H1_H1 ;  /* 0x30000034ff347230 */ /* 0x000fe20000004100 */
[----:B------:R-:W-:Y:S01]  /*16b10*/  F2FP.F16.E4M3.UNPACK_B R47, R21.H1 ;  /* 0x00000015ff2f723e */ /* 0x000fe200030006ff */
[----:B------:R-:W-:Y:S02]  /*16b20*/  HADD2.F32 R37, -RZ, R37.H1_H1 ;  /* 0x30000025ff257230 */ /* 0x000fe40000004100 */
[C---:B------:R-:W-:Y:S01]  /*16b30*/  FMUL.FTZ R58, R39.reuse, R56 ;  /* 0x00000038273a7220 */ /* 0x040fe20000410000 */
        /* <DEDUP_REMOVED lines=27> */
[----:B------:R-:W-:Y:S01]  /*16cf0*/  HADD2.F32 R37, -RZ, R20.H1_H1 ;  /* 0x30000014ff257230 */ /* 0x000fe20000004100 */
[----:B------:R-:W-:Y:S01]  /*16d00*/  F2FP.SATFINITE.E4M3.F32.PACK_AB_MERGE_C R56, R56, R57, RZ ;  /* 0x000000393838723e */ /* 0x000fe200048070ff */
[----:B------:R-:W-:Y:S02]  /*16d10*/  HADD2.F32 R39, -RZ, R39.H1_H1 ;  /* 0x30000027ff277230 */ /* 0x000fe40000004100 */
[----:B------:R-:W-:Y:S01]  /*16d20*/  FMUL.FTZ R45, R21, R38 ;  /* 0x00000026152d7220 */ /* 0x000fe20000410000 */
[----:B------:R-:W-:Y:S01]  /*16d30*/  HADD2.F32 R30, -RZ, R30.H1_H1 ;  /* 0x3000001eff1e7230 */ /* 0x000fe20000004100 */
[----:B------:R-:W-:Y:S01]  /*16d40*/  F2FP.SATFINITE.E4M3.F32.PACK_AB_MERGE_C R52, R59, R52, RZ ;  /* 0x000000343b34723e */ /* 0x000fe200048070ff */
[----:B------:R-:W-:Y:S02]  /*16d50*/  HADD2.F32 R32, -RZ, R20.H0_H0 ;  /* 0x20000014ff207230 */ /* 0x000fe40000004100 */
[--C-:B------:R-:W-:Y:S02]  /*16d60*/  HADD2.F32 R20, -RZ, R28.reuse.H0_H0 ;  /* 0x2000001cff147230 */ /* 0x100fe40000004100 */
[----:B------:R-:W-:Y:S01]  /*16d70*/  FMUL.FTZ R47, R30, R39 ;  /* 0x000000271e2f7220 */ /* 0x000fe20000410000 */
[----:B------:R-:W-:-:S02]  /*16d80*/  HADD2.F32 R28, -RZ, R28.H1_H1 ;  /* 0x3000001cff1c7230 */ /* 0x000fc40000004100 */
[----:B------:R-:W-:Y:S01]  /*16d90*/  FMUL.FTZ R42, R30, R37 ;  /* 0x000000251e2a7220 */ /* 0x000fe20000410000 */
[-C--:B------:R-:W-:Y:S01]  /*16da0*/  FMUL.FTZ R21, R21, R32.reuse ;  /* 0x0000002015157220 */ /* 0x080fe20000410000 */
[----:B------:R-:W-:Y:S01]  /*16db0*/  FFMA.FTZ R30, R20, R32, -R45 ;  /* 0x00000020141e7223 */ /* 0x000fe2000001082d */
[----:B------:R-:W-:Y:S01]  /*16dc0*/  F2FP.SATFINITE.E4M3.F32.PACK_AB_MERGE_C R32, R60, R61, RZ ;  /* 0x0000003d3c20723e */ /* 0x000fe200048070ff */
[C---:B------:R-:W-:Y:S01]  /*16dd0*/  FFMA.FTZ R47, R28.reuse, R37, -R47 ;  /* 0x000000251c2f7223 */ /* 0x040fe2000001082f */
[----:B------:R-:W-:Y:S01]  /*16de0*/  FFMA.FTZ R42, R28, R39, R42 ;  /* 0x000000271c2a7223 */ /* 0x000fe2000001002a */
[----:B------:R-:W-:Y:S01]  /*16df0*/  FFMA.FTZ R21, R20, R38, R21 ;  /* 0x0000002614157223 */ /* 0x000fe20000010015 */
[----:B------:R-:W-:Y:S02]  /*16e00*/  F2FP.SATFINITE.E4M3.F32.PACK_AB_MERGE_C R28, R62, R63, RZ ;  /* 0x0000003f3e1c723e */ /* 0x000fe400048070ff */
[----:B------:R-:W-:Y:S02]  /*16e10*/  F2FP.SATFINITE.E4M3.F32.PACK_AB_MERGE_C R30, R47, R30, R56 ;  /* 0x0000001e2f1e723e */ /* 0x000fe40004807038 */
[----:B------:R-:W-:-:S02]  /*16e20*/  F2FP.SATFINITE.E4M3.F32.PACK_AB_MERGE_C R28, R58, R55, R28 ;  /* 0x000000373a1c723e */ /* 0x000fc4000480701c */
[----:B------:R-:W-:Y:S02]  /*16e30*/  F2FP.SATFINITE.E4M3.F32.PACK_AB_MERGE_C R32, R53, R54, R32 ;  /* 0x000000363520723e */ /* 0x000fe40004807020 */
[----:B------:R-:W-:Y:S01]  /*16e40*/  F2FP.SATFINITE.E4M3.F32.PACK_AB_MERGE_C R34, R42, R21, R52 ;  /* 0x000000152a22723e */ /* 0x000fe20004807034 */
[----:B------:R0:W-:Y:S04]  /*16e50*/  STS.128 [R70+0x1e200], R28 ;  /* 0x01e2001c46007388 */ /* 0x0001e80000000c00 */
[----:B------:R0:W-:Y:S02]  /*16e60*/  STS.128 [R0+0x1e200], R32 ;  /* 0x01e2002000007388 */ /* 0x0001e40000000c00 */
.L_x_4428:
[----:B------:R-:W-:Y:S05]  /*16e70*/  BSYNC B1 ;  /* 0x0000000000017941 */ /* 0x000fea0003800000 */
.L_x_4427:
[----:B------:R-:W-:Y:S04]  /*16e80*/  BSSY B1, `(.L_x_4429) ;  /* 0x0000101000017945 */ /* 0x000fe80003800000 */
[----:B------:R-:W-:Y:S05]  /*16e90*/  @P1 BRA `(.L_x_4430) ;  /* 0x0000000c00fc1947 */ /* 0x000fea0003800000 */
[----:B------:R-:W4:Y:S01]  /*16ea0*/  LDL R59, [R1+0x128] ;  /* 0x00012800013b7983 */ /* 0x000f220000100800 */
[----:B0----5:R-:W-:Y:S02]  /*16eb0*/  SHF.R.U32.HI R0, RZ, 0x8, R12 ;  /* 0x00000008ff007819 */ /* 0x021fe4000001160c */
[----:B------:R-:W-:Y:S02]  /*16ec0*/  LOP3.LUT R21, R12, 0xff, RZ, 0xc0, !PT ;  /* 0x000000ff0c157812 */ /* 0x000fe400078ec0ff */
[----:B------:R-:W-:Y:S02]  /*16ed0*/  LOP3.LUT R20, R0, 0xff, RZ, 0xc0, !PT ;  /* 0x000000ff00147812 */ /* 0x000fe400078ec0ff */
[----:B------:R-:W-:Y:S02]  /*16ee0*/  LEA.HI R0, R3, R226, RZ, 0x1c ;  /* 0x000000e203007211 */ /* 0x000fe400078fe0ff */
[----:B--2---:R-:W-:Y:S02]  /*16ef0*/  PRMT R37, R20, 0x7604, R21 ;  /* 0x0000760414257816 */ /* 0x004fe40000000015 */
[----:B------:R-:W-:-:S02]  /*16f00*/  SHF.R.S32.HI R21, RZ, 0x1f, R0 ;  /* 0x0000001fff157819 */ /* 0x000fc40000011400 */
[----:B------:R-:W-:Y:S02]  /*16f10*/  SHF.R.U32.HI R28, RZ, 0x8, R13 ;  /* 0x00000008ff1c7819 */ /* 0x000fe4000001160d */
[----:B------:R-:W-:Y:S01]  /*16f20*/  LEA.HI R21, R21, R0, RZ, 0x2 ;  /* 0x0000000015157211 */ /* 0x000fe200078f10ff */
[----:B------:R-:W-:Y:S01]  /*16f30*/  IMAD.SHL.U32 R0, R0, 0x10, RZ ;  /* 0x0000001000007824 */ /* 0x000fe200078e00ff */
[----:B------:R-:W-:Y:S02]  /*16f40*/  LOP3.LUT R29, R13, 0xff, RZ, 0xc0, !PT ;  /* 0x000000ff0d1d7812 */ /* 0x000fe400078ec0ff */
[----:B------:R-:W-:Y:S01]  /*16f50*/  LOP3.LUT R28, R28, 0xff, RZ, 0xc0, !PT ;  /* 0x000000ff1c1c7812 */ /* 0x000fe200078ec0ff */
[----:B------:R-:W-:Y:S01]  /*16f60*/  IMAD.SHL.U32 R21, R21, 0x800, RZ ;  /* 0x0000080015157824 */ /* 0x000fe200078e00ff */
[----:B------:R-:W-:Y:S02]  /*16f70*/  LOP3.LUT R0, R69, 0x30, R0, 0xf8, !PT ;  /* 0x0000003045007812 */ /* 0x000fe400078ef800 */
[----:B------:R-:W-:-:S02]  /*16f80*/  SHF.R.U32.HI R30, RZ, 0x8, R4 ;  /* 0x00000008ff1e7819 */ /* 0x000fc40000011604 */
[----:B------:R-:W-:Y:S02]  /*16f90*/  LOP3.LUT R0, R0, R68, RZ, 0x3c, !PT ;  /* 0x0000004400007212 */ /* 0x000fe400078e3cff */
[----:B------:R-:W-:Y:S02]  /*16fa0*/  LOP3.LUT R21, R21, 0xffffe000, RZ, 0xc0, !PT ;  /* 0xffffe00015157812 */ /* 0x000fe400078ec0ff */
[----:B------:R-:W-:Y:S02]  /*16fb0*/  SHF.R.U32.HI R20, RZ, 0x8, R14 ;  /* 0x00000008ff147819 */ /* 0x000fe4000001160e */
[----:B------:R-:W-:Y:S02]  /*16fc0*/  PRMT R36, R28, 0x7604, R29 ;  /* 0x000076041c247816 */ /* 0x000fe4000000001d */
[----:B------:R-:W-:Y:S02]  /*16fd0*/  LOP3.LUT R33, R4, 0xff, RZ, 0xc0, !PT ;  /* 0x000000ff04217812 */ /* 0x000fe400078ec0ff */
[----:B------:R-:W-:-:S02]  /*16fe0*/  LOP3.LUT R30, R30, 0xff, RZ, 0xc0, !PT ;  /* 0x000000ff1e1e7812 */ /* 0x000fc400078ec0ff */
[----:B------:R-:W-:Y:S02]  /*16ff0*/  IADD3 R21, R0, R67, R21 ;  /* 0x0000004300157210 */ /* 0x000fe40007ffe015 */
[----:B------:R-:W-:Y:S02]  /*17000*/  LOP3.LUT R29, R14, 0xff, RZ, 0xc0, !PT ;  /* 0x000000ff0e1d7812 */ /* 0x000fe400078ec0ff */
[----:B------:R-:W-:Y:S02]  /*17010*/  LOP3.LUT R20, R20, 0xff, RZ, 0xc0, !PT ;  /* 0x000000ff14147812 */ /* 0x000fe400078ec0ff */
[----:B------:R-:W-:Y:S02]  /*17020*/  SHF.R.U32.HI R0, RZ, 0x8, R5 ;  /* 0x00000008ff007819 */ /* 0x000fe40000011605 */
[----:B------:R-:W-:Y:S02]  /*17030*/  PRMT R45, R30, 0x7604, R33 ;  /* 0x000076041e2d7816 */ /* 0x000fe40000000021 */
[----:B------:R-:W-:-:S02]  /*17040*/  SHF.R.U32.HI R28, RZ, 0x8, R15 ;  /* 0x00000008ff1c7819 */ /* 0x000fc4000001160f */
[----:B------:R-:W-:Y:S02]  /*17050*/  PRMT R39, R20, 0x7604, R29 ;  /* 0x0000760414277816 */ /* 0x000fe4000000001d */
[----:B------:R-:W-:Y:S02]  /*17060*/  LOP3.LUT R33, R5, 0xff, RZ, 0xc0, !PT ;  /* 0x000000ff05217812 */ /* 0x000fe400078ec0ff */
[----:B------:R-:W-:Y:S02]  /*17070*/  SHF.R.U32.HI R32, RZ, 0x8, R7 ;  /* 0x00000008ff207819 */ /* 0x000fe40000011607 */
[----:B------:R-:W-:Y:S02]  /*17080*/  LOP3.LUT R0, R0, 0xff, RZ, 0xc0, !PT ;  /* 0x000000ff00007812 */ /* 0x000fe400078ec0ff */
[----:B------:R-:W-:Y:S02]  /*17090*/  SHF.R.U32.HI R20, RZ, 0x8, R6 ;  /* 0x00000008ff147819 */ /* 0x000fe40000011606 */
[----:B------:R-:W-:-:S02]  /*170a0*/  LOP3.LUT R31, R15, 0xff, RZ, 0xc0, !PT ;  /* 0x000000ff0f1f7812 */ /* 0x000fc400078ec0ff */
[----:B------:R-:W-:Y:S02]  /*170b0*/  LOP3.LUT R28, R28, 0xff, RZ, 0xc0, !PT ;  /* 0x000000ff1c1c7812 */ /* 0x000fe400078ec0ff */
[----:B------:R-:W-:Y:S02]  /*170c0*/  LOP3.LUT R35, R6, 0xff, RZ, 0xc0, !PT ;  /* 0x000000ff06237812 */ /* 0x000fe400078ec0ff */
[----:B------:R-:W-:Y:S02]  /*170d0*/  LOP3.LUT R32, R32, 0xff, RZ, 0xc0, !PT ;  /* 0x000000ff20207812 */ /* 0x000fe400078ec0ff */
[----:B---3--:R-:W-:Y:S01]  /*170e0*/  PRMT R47, R0, 0x7604, R33 ;  /* 0x00007604002f7816 */ /* 0x008fe20000000021 */
[----:B------:R-:W-:Y:S01]  /*170f0*/  IMAD.IADD R0, R18, 0x1, R21 ;  /* 0x0000000112007824 */ /* 0x000fe200078e0215 */
[----:B------:R-:W-:Y:S02]  /*17100*/  LOP3.LUT R20, R20, 0xff, RZ, 0xc0, !PT ;  /* 0x000000ff14147812 */ /* 0x000fe400078ec0ff */
[----:B------:R-:W-:-:S02]  /*17110*/  LOP3.LUT R41, R7, 0xff, RZ, 0xc0, !PT ;  /* 0x000000ff07297812 */ /* 0x000fc400078ec0ff */
[----:B------:R-:W-:Y:S02]  /*17120*/  PRMT R43, R28, 0x7604, R31 ;  /* 0x000076041c2b7816 */ /* 0x000fe4000000001f */
[----:B------:R-:W-:Y:S02]  /*17130*/  PRMT R49, R20, 0x7604, R35 ;  /* 0x0000760414317816 */ /* 0x000fe40000000023 */
[----:B------:R-:W-:Y:S02]  /*17140*/  PRMT R42, R32, 0x7604, R41 ;  /* 0x00007604202a7816 */ /* 0x000fe40000000029 */
[----:B------:R-:W0:Y:S01]  /*17150*/  LDS.128 R32, [R0+0x1e200] ;  /* 0x01e2000000207984 */ /* 0x000e220000000c00 */
[----:B------:R-:W-:Y:S02]  /*17160*/  SHF.R.U32.HI R21, RZ, 0x10, R13 ;  /* 0x00000010ff157819 */ /* 0x000fe4000001160d */
[----:B------:R-:W-:Y:S02]  /*17170*/  SHF.R.U32.HI R38, RZ, 0x10, R14 ;  /* 0x00000010ff267819 */ /* 0x000fe4000001160e */
[----:B------:R-:W-:-:S02]  /*17180*/  LOP3.LUT R21, R21, 0xff, RZ, 0xc0, !PT ;  /* 0x000000ff15157812 */ /* 0x000fc400078ec0ff */
[----:B------:R-:W-:Y:S02]  /*17190*/  LOP3.LUT R38, R38, 0xff, RZ, 0xc0, !PT ;  /* 0x000000ff26267812 */ /* 0x000fe400078ec0ff */
[----:B------:R-:W-:Y:S02]  /*171a0*/  PRMT R21, R21, 0x7054, R36 ;  /* 0x0000705415157816 */ /* 0x000fe40000000024 */
[----:B------:R-:W-:Y:S02]  /*171b0*/  SHF.R.U32.HI R20, RZ, 0x10, R12 ;  /* 0x00000010ff147819 */ /* 0x000fe4000001160c */
[----:B------:R-:W-:Y:S02]  /*171c0*/  SHF.R.U32.HI R36, RZ, 0x10, R5 ;  /* 0x00000010ff247819 */ /* 0x000fe40000011605 */
[----:B------:R-:W-:Y:S02]  /*171d0*/  SHF.R.U32.HI R40, RZ, 0x10, R15 ;  /* 0x00000010ff287819 */ /* 0x000fe4000001160f */
[----:B------:R-:W-:-:S02]  /*171e0*/  PRMT R41, R38, 0x7054, R39 ;  /* 0x0000705426297816 */ /* 0x000fc40000000027 */
        /* <DEDUP_REMOVED lines=9> */
[----:B------:R-:W-:Y:S02]  /*17280*/  PRMT R43, R40, 0x7054, R43 ;  /* 0x00007054282b7816 */ /* 0x000fe4000000002b */
[----:B------:R-:W-:Y:S02]  /*17290*/  LOP3.LUT R38, R38, 0xff, RZ, 0xc0, !PT ;  /* 0x000000ff26267812 */ /* 0x000fe400078ec0ff */
[----:B------:R-:W-:-:S02]  /*172a0*/  PRMT R51, R39, 0x7054, R42 ;  /* 0x0000705427337816 */ /* 0x000fc4000000002a */
[----:B------:R-:W-:Y:S02]  /*172b0*/  LOP3.LUT R47, R47, 0xff000000, R5, 0xf8, !PT ;  /* 0xff0000002f2f7812 */ /* 0x000fe400078ef805 */
[----:B------:R-:W-:Y:S02]  /*172c0*/  LOP3.LUT R20, R20, 0xff, RZ, 0xc0, !PT ;  /* 0x000000ff14147812 */ /* 0x000fe400078ec0ff */
[----:B------:R-:W-:Y:S02]  /*172d0*/  LOP3.LUT R39, R21, 0xff000000, R13, 0xf8, !PT ;  /* 0xff00000015277812 */ /* 0x000fe400078ef80d */
[----:B------:R-:W-:Y:S02]  /*172e0*/  LOP3.LUT R46, R43, 0xff000000, R15, 0xf8, !PT ;  /* 0xff0000002b2e7812 */ /* 0x000fe400078ef80f */
[----:B------:R-:W-:Y:S02]  /*172f0*/  PRMT R49, R38, 0x7054, R49 ;  /* 0x0000705426317816 */ /* 0x000fe40000000031 */
[----:B------:R-:W-:-:S02]  /*17300*/  F2FP.F16.E4M3.UNPACK_B R48, R47 ;  /* 0x0000002fff30723e */ /* 0x000fc400020006ff */
[----:B0-----:R-:W-:Y:S02]  /*17310*/  F2FP.F16.E4M3.UNPACK_B R15, R33 ;  /* 0x00000021ff0f723e */ /* 0x001fe400020006ff */
[----:B------:R-:W-:Y:S02]  /*17320*/  PRMT R45, R20, 0x7054, R45 ;  /* 0x00007054142d7816 */ /* 0x000fe4000000002d */
[----:B------:R-:W-:Y:S02]  /*17330*/  LOP3.LUT R20, R37, 0xff000000, R12, 0xf8, !PT ;  /* 0xff00000025147812 */ /* 0x000fe400078ef80c */
[----:B------:R-:W-:Y:S02]  /*17340*/  LOP3.LUT R12, R41, 0xff000000, R14, 0xf8, !PT ;  /* 0xff000000290c7812 */ /* 0x000fe400078ef80e */
[----:B------:R-:W-:Y:S01]  /*17350*/  LOP3.LUT R5, R49, 0xff000000, R6, 0xf8, !PT ;  /* 0xff00000031057812 */ /* 0x000fe200078ef806 */
[--C-:B------:R-:W-:Y:S01]  /*17360*/  HADD2.F32 R6, -RZ, R15.reuse.H0_H0 ;  /* 0x2000000fff067230 */ /* 0x100fe20000004100 */
[----:B------:R-:W-:Y:S01]  /*17370*/  LOP3.LUT R37, R45, 0xff000000, R4, 0xf8, !PT ;  /* 0xff0000002d257812 */ /* 0x000fe200078ef804 */
[----:B------:R-:W-:Y:S01]  /*17380*/  HADD2.F32 R15, -RZ, R15.H1_H1 ;  /* 0x3000000fff0f7230 */ /* 0x000fe20000004100 */
[----:B------:R-:W-:-:S02]  /*17390*/  F2FP.F16.E4M3.UNPACK_B R42, R35 ;  /* 0x00000023ff2a723e */ /* 0x000fc400020006ff */
[----:B------:R-:W-:Y:S02]  /*173a0*/  F2FP.F16.E4M3.UNPACK_B R45, R35.H1 ;  /* 0x00000023ff2d723e */ /* 0x000fe400030006ff */
[-C--:B------:R-:W-:Y:S02]  /*173b0*/  F2FP.F16.E4M3.UNPACK_B R35, R32.reuse ;  /* 0x00000020ff23723e */ /* 0x080fe400020006ff */
[----:B------:R-:W-:Y:S02]  /*173c0*/  F2FP.F16.E4M3.UNPACK_B R43, R32.H1 ;  /* 0x00000020ff2b723e */ /* 0x000fe400030006ff */
[----:B------:R-:W-:Y:S02]  /*173d0*/  F2FP.F16.E4M3.UNPACK_B R33, R33.H1 ;  /* 0x00000021ff21723e */ /* 0x000fe400030006ff */
[----:B------:R-:W-:Y:S02]  /*173e0*/  F2FP.F16.E4M3.UNPACK_B R47, R47.H1 ;  /* 0x0000002fff2f723e */ /* 0x000fe400030006ff */
[----:B------:R-:W-:-:S02]  /*173f0*/  LOP3.LUT R51, R51, 0xff000000, R7, 0xf8, !PT ;  /* 0xff00000033337812 */ /* 0x000fc400078ef807 */
[-C--:B------:R-:W-:Y:S01]  /*17400*/  F2FP.F16.E4M3.UNPACK_B R7, R34.reuse ;  /* 0x00000022ff07723e */ /* 0x080fe200020006ff */
[----:B------:R-:W-:Y:S01]  /*17410*/  HADD2.F32 R49, -RZ, R47.H0_H0 ;  /* 0x2000002fff317230 */ /* 0x000fe20000004100 */
[----:B------:R-:W-:Y:S01]  /*17420*/  F2FP.F16.E4M3.UNPACK_B R34, R34.H1 ;  /* 0x00000022ff22723e */ /* 0x000fe200030006ff */
[----:B----4-:R-:W0:Y:S02]  /*17430*/  LDS.128 R28, [R59+0x1e200] ;  /* 0x01e200003b1c7984 */ /* 0x010e240000000c00 */
[-C--:B0-----:R-:W-:Y:S02]  /*17440*/  F2FP.F16.E4M3.UNPACK_B R21, R28.reuse ;  /* 0x0000001cff15723e */ /* 0x081fe400020006ff */
[----:B------:R-:W-:Y:S02]  /*17450*/  F2FP.F16.E4M3.UNPACK_B R40, R28.H1 ;  /* 0x0000001cff28723e */ /* 0x000fe400030006ff */
[----:B------:R-:W-:Y:S02]  /*17460*/  F2FP.F16.E4M3.UNPACK_B R28, R39 ;  /* 0x00000027ff1c723e */ /* 0x000fe400020006ff */
[----:B------:R-:W-:-:S02]  /*17470*/  F2FP.F16.E4M3.UNPACK_B R14, R29 ;  /* 0x0000001dff0e723e */ /* 0x000fc400020006ff */
[-C--:B------:R-:W-:Y:S02]  /*17480*/  F2FP.F16.E4M3.UNPACK_B R38, R31.reuse ;  /* 0x0000001fff26723e */ /* 0x080fe400020006ff */
[----:B------:R-:W-:Y:S01]  /*17490*/  F2FP.F16.E4M3.UNPACK_B R41, R31.H1 ;  /* 0x0000001fff29723e */ /* 0x000fe200030006ff */
[----:B------:R-:W-:Y:S01]  /*174a0*/  HADD2.F32 R31, -RZ, R48.H0_H0 ;  /* 0x20000030ff1f7230 */ /* 0x000fe20000004100 */
[----:B------:R-:W-:Y:S01]  /*174b0*/  F2FP.F16.E4M3.UNPACK_B R36, R29.H1 ;  /* 0x0000001dff24723e */ /* 0x000fe200030006ff */
[----:B------:R-:W-:Y:S01]  /*174c0*/  HADD2.F32 R29, -RZ, R28.H0_H0 ;  /* 0x2000001cff1d7230 */ /* 0x000fe20000004100 */
[----:B------:R-:W-:Y:S01]  /*174d0*/  F2FP.F16.E4M3.UNPACK_B R39, R39.H1 ;  /* 0x00000027ff27723e */ /* 0x000fe200030006ff */
[----:B------:R-:W-:Y:S02]  /*174e0*/  HADD2.F32 R13, -RZ, R14.H0_H0 ;  /* 0x2000000eff0d7230 */ /* 0x000fe40000004100 */
[----:B------:R-:W-:Y:S01]  /*174f0*/  FMUL.FTZ R32, R6, R31 ;  /* 0x0000001f06207220 */ /* 0x000fe20000410000 */
[----:B------:R-:W-:-:S02]  /*17500*/  HADD2.F32 R48, -RZ, R48.H1_H1 ;  /* 0x30000030ff307230 */ /* 0x000fc40000004100 */
[-C--:B------:R-:W-:Y:S01]  /*17510*/  FMUL.FTZ R50, R6, R29.reuse ;  /* 0x0000001d06327220 */ /* 0x080fe20000410000 */
[----:B------:R-:W-:Y:S02]  /*17520*/  HADD2.F32 R14, -RZ, R14.H1_H1 ;  /* 0x3000000eff0e7230 */ /* 0x000fe40000004100 */
[C---:B------:R-:W-:Y:S01]  /*17530*/  FFMA.FTZ R6, R13.reuse, R29, -R32 ;  /* 0x0000001d0d067223 */ /* 0x040fe20000010820 */
[----:B------:R-:W-:Y:S02]  /*17540*/  HADD2.F32 R32, -RZ, R39.H0_H0 ;  /* 0x20000027ff207230 */ /* 0x000fe40000004100 */
[----:B------:R-:W-:Y:S01]  /*17550*/  FFMA.FTZ R13, R13, R31, R50 ;  /* 0x0000001f0d0d7223 */ /* 0x000fe20000010032 */
[----:B------:R-:W-:Y:S02]  /*17560*/  HADD2.F32 R31, -RZ, R28.H1_H1 ;  /* 0x3000001cff1f7230 */ /* 0x000fe40000004100 */
[----:B------:R-:W-:Y:S01]  /*17570*/  FMUL.FTZ R53, R15, R48 ;  /* 0x000000300f357220 */ /* 0x000fe20000410000 */
[----:B------:R-:W-:Y:S01]  /*17580*/  HADD2.F32 R28, -RZ, R33.H0_H0 ;  /* 0x20000021ff1c7230 */ /* 0x000fe20000004100 */
[----:B------:R-:W-:Y:S01]  /*17590*/  F2FP.F16.E4M3.UNPACK_B R4, R30 ;  /* 0x0000001eff04723e */ /* 0x000fe200020006ff */
[----:B------:R-:W-:-:S02]  /*175a0*/  HADD2.F32 R29, -RZ, R36.H0_H0 ;  /* 0x20000024ff1d7230 */ /* 0x000fc40000004100 */
[-C--:B------:R-:W-:Y:S01]  /*175b0*/  FMUL.FTZ R55, R15, R31.reuse ;  /* 0x0000001f0f377220 */ /* 0x080fe20000410000 */
[----:B------:R-:W-:Y:S01]  /*175c0*/  FFMA.FTZ R15, R14, R31, -R53 ;  /* 0x0000001f0e0f7223 */ /* 0x000fe20000010835 */
[C---:B------:R-:W-:Y:S01]  /*175d0*/  FMUL.FTZ R50, R28.reuse, R49 ;  /* 0x000000311c327220 */ /* 0x040fe20000410000 */
[----:B------:R-:W-:Y:S01]  /*175e0*/  FMUL.FTZ R52, R28, R32 ;  /* 0x000000201c347220 */ /* 0x000fe20000410000 */
[----:B------:R-:W-:Y:S02]  /*175f0*/  HADD2.F32 R39, -RZ, R39.H1_H1 ;  /* 0x30000027ff277230 */ /* 0x000fe40000004100 */
[----:B------:R-:W-:Y:S01]  /*17600*/  FFMA.FTZ R14, R14, R48, R55 ;  /* 0x000000300e0e7223 */ /* 0x000fe20000010037 */
[C---:B------:R-:W-:Y:S01]  /*17610*/  FFMA.FTZ R28, R29.reuse, R32, -R50 ;  /* 0x000000201d1c7223 */ /* 0x040fe20000010832 */
[----:B------:R-:W-:Y:S01]  /*17620*/  F2FP.F16.E4M3.UNPACK_B R50, R51 ;  /* 0x00000033ff32723e */ /* 0x000fe200020006ff */
[----:B------:R-:W-:Y:S01]  /*17630*/  FFMA.FTZ R29, R29, R49, R52 ;  /* 0x000000311d1d7223 */ /* 0x000fe20000010034 */
[----:B------:R-:W-:Y:S01]  /*17640*/  HADD2.F32 R49, -RZ, R47.H1_H1 ;  /* 0x3000002fff317230 */ /* 0x000fe20000004100 */
[----:B------:R-:W-:Y:S01]  /*17650*/  F2FP.F16.E4M3.UNPACK_B R47, R46 ;  /* 0x0000002eff2f723e */ /* 0x000fe200020006ff */
        /* <DEDUP_REMOVED lines=13> */
[----:B------:R-:W-:Y:S01]  /*17730*/  FFMA.FTZ R33, R32, R48, -R33 ;  /* 0x0000003020217223 */ /* 0x000fe20000010821 */
[----:B------:R-:W-:Y:S02]  /*17740*/  HADD2.F32 R48, -RZ, R47.H1_H1 ;  /* 0x3000002fff307230 */ /* 0x000fe40000004100 */
[C---:B------:R-:W-:Y:S01]  /*17750*/  FFMA.FTZ R31, R36.reuse, R39, -R53 ;  /* 0x00000027241f7223 */ /* 0x040fe20000010835 */
[----:B------:R-:W-:Y:S01]  /*17760*/  F2FP.F16.E4M3.UNPACK_B R47, R46.H1 ;  /* 0x0000002eff2f723e */ /* 0x000fe200030006ff */
[----:B------:R-:W-:Y:S02]  /*17770*/  HADD2.F32 R39, -RZ, R38.H1_H1 ;  /* 0x30000026ff277230 */ /* 0x000fe40000004100 */
[----:B------:R-:W-:Y:S01]  /*17780*/  FFMA.FTZ R36, R36, R49, R54 ;  /* 0x0000003124247223 */ /* 0x000fe20000010036 */
[----:B------:R-:W-:Y:S02]  /*17790*/  HADD2.F32 R38, -RZ, R42.H1_H1 ;  /* 0x3000002aff267230 */ /* 0x000fe40000004100 */
[----:B------:R-:W-:Y:S01]  /*177a0*/  FFMA.FTZ R32, R32, R52, R55 ;  /* 0x0000003420207223 */ /* 0x000fe20000010037 */
[----:B------:R-:W-:-:S02]  /*177b0*/  HADD2.F32 R53, -RZ, R51.H0_H0 ;  /* 0x20000033ff357230 */ /* 0x000fc40000004100 */
[----:B------:R-:W-:Y:S02]  /*177c0*/  HADD2.F32 R46, -RZ, R45.H0_H0 ;  /* 0x2000002dff2e7230 */ /* 0x000fe40000004100 */
[C---:B------:R-:W-:Y:S01]  /*177d0*/  FMUL.FTZ R52, R38.reuse, R50 ;  /* 0x0000003226347220 */ /* 0x040fe20000410000 */
[----:B------:R-:W-:Y:S02]  /*177e0*/  HADD2.F32 R49, -RZ, R47.H0_H0 ;  /* 0x2000002fff317230 */ /* 0x000fe40000004100 */
[-C--:B------:R-:W-:Y:S01]  /*177f0*/  FMUL.FTZ R55, R38, R48.reuse ;  /* 0x0000003026377220 */ /* 0x080fe20000410000 */
[----:B------:R-:W-:Y:S02]  /*17800*/  HADD2.F32 R42, -RZ, R41.H0_H0 ;  /* 0x20000029ff2a7230 */ /* 0x000fe40000004100 */
[C---:B------:R-:W-:Y:S01]  /*17810*/  FMUL.FTZ R57, R46.reuse, R53 ;  /* 0x000000352e397220 */ /* 0x040fe20000410000 */
[C---:B------:R-:W-:Y:S01]  /*17820*/  FFMA.FTZ R38, R39.reuse, R48, -R52 ;  /* 0x0000003027267223 */ /* 0x040fe20000010834 */
[-C--:B------:R-:W-:Y:S01]  /*17830*/  FMUL.FTZ R46, R46, R49.reuse ;  /* 0x000000312e2e7220 */ /* 0x080fe20000410000 */
[----:B------:R-:W-:Y:S01]  /*17840*/  FFMA.FTZ R39, R39, R50, R55 ;  /* 0x0000003227277223 */ /* 0x000fe20000010037 */
[C---:B------:R-:W-:Y:S01]  /*17850*/  FFMA.FTZ R57, R42.reuse, R49, -R57 ;  /* 0x000000312a397223 */ /* 0x040fe20000010839 */
[----:B------:R-:W-:Y:S01]  /*17860*/  HADD2.F32 R49, -RZ, R47.H1_H1 ;  /* 0x3000002fff317230 */ /* 0x000fe20000004100 */
[----:B------:R-:W-:Y:S01]  /*17870*/  F2FP.F16.E4M3.UNPACK_B R50, R37.H1 ;  /* 0x00000025ff32723e */ /* 0x000fe200030006ff */
[----:B------:R-:W-:Y:S01]  /*17880*/  FFMA.FTZ R53, R42, R53, R46 ;  /* 0x000000352a357223 */ /* 0x000fe2000001002e */
[----:B------:R-:W-:Y:S01]  /*17890*/  F2FP.F16.E4M3.UNPACK_B R47, R20.H1 ;  /* 0x00000014ff2f723e */ /* 0x000fe200030006ff */
[----:B------:R-:W-:Y:S01]  /*178a0*/  HADD2.F32 R51, -RZ, R51.H1_H1 ;  /* 0x30000033ff337230 */ /* 0x000fe20000004100 */
[----:B------:R-:W-:Y:S01]  /*178b0*/  F2FP.SATFINITE.E4M3.F32.PACK_AB_MERGE_C R29, R36, R29, RZ ;  /* 0x0000001d241d723e */ /* 0x000fe200048070ff */
[----:B------:R-:W-:-:S02]  /*178c0*/  HADD2.F32 R46, -RZ, R45.H1_H1 ;  /* 0x3000002dff2e7230 */ /* 0x000fc40000004100 */
[----:B------:R-:W-:Y:S01]  /*178d0*/  HADD2.F32 R52, -RZ, R50.H0_H0 ;  /* 0x20000032ff347230 */ /* 0x000fe20000004100 */
[----:B------:R-:W-:Y:S01]  /*178e0*/  F2FP.SATFINITE.E4M3.F32.PACK_AB_MERGE_C R13, R14, R13, R29 ;  /* 0x0000000d0e0d723e */ /* 0x000fe2000480701d */
[----:B------:R-:W-:Y:S02]  /*178f0*/  HADD2.F32 R45, -RZ, R43.H0_H0 ;  /* 0x2000002bff2d7230 */ /* 0x000fe40000004100 */
[C---:B------:R-:W-:Y:S01]  /*17900*/  FMUL.FTZ R55, R46.reuse, R51 ;  /* 0x000000332e377220 */ /* 0x040fe20000410000 */
[----:B------:R-:W-:Y:S02]  /*17910*/  HADD2.F32 R42, -RZ, R41.H1_H1 ;  /* 0x30000029ff2a7230 */ /* 0x000fe40000004100 */
[----:B------:R-:W-:Y:S01]  /*17920*/  FMUL.FTZ R54, R46, R49 ;  /* 0x000000312e367220 */ /* 0x000fe20000410000 */
[----:B------:R-:W-:Y:S02]  /*17930*/  HADD2.F32 R48, -RZ, R47.H0_H0 ;  /* 0x2000002fff307230 */ /* 0x000fe40000004100 */
[----:B------:R-:W-:Y:S01]  /*17940*/  FMUL.FTZ R46, R45, R52 ;  /* 0x000000342d2e7220 */ /* 0x000fe20000410000 */
[----:B------:R-:W-:-:S02]  /*17950*/  HADD2.F32 R41, -RZ, R40.H0_H0 ;  /* 0x20000028ff297230 */ /* 0x000fc40000004100 */
[C---:B------:R-:W-:Y:S01]  /*17960*/  FFMA.FTZ R56, R42.reuse, R49, -R55 ;  /* 0x000000312a387223 */ /* 0x040fe20000010837 */
[----:B------:R-:W-:Y:S01]  /*17970*/  FFMA.FTZ R58, R42, R51, R54 ;  /* 0x000000332a3a7223 */ /* 0x000fe20000010036 */
[-C--:B------:R-:W-:Y:S01]  /*17980*/  FMUL.FTZ R45, R45, R48.reuse ;  /* 0x000000302d2d7220 */ /* 0x080fe20000410000 */
[----:B------:R-:W-:Y:S01]  /*17990*/  HADD2.F32 R50, -RZ, R50.H1_H1 ;  /* 0x30000032ff327230 */ /* 0x000fe20000004100 */
[----:B------:R-:W-:Y:S01]  /*179a0*/  F2FP.F16.E4M3.UNPACK_B R42, R37 ;  /* 0x00000025ff2a723e */ /* 0x000fe200020006ff */
[----:B------:R-:W-:Y:S02]  /*179b0*/  HADD2.F32 R43, -RZ, R43.H1_H1 ;  /* 0x3000002bff2b7230 */ /* 0x000fe40000004100 */
        /* <DEDUP_REMOVED lines=42> */
[----:B------:R-:W-:Y:S02]  /*17c60*/  HADD2.F32 R20, -RZ, R12.H0_H0 ;  /* 0x2000000cff147230 */ /* 0x000fe40000004100 */
[C---:B------:R-:W-:Y:S01]  /*17c70*/  FMUL.FTZ R21, R34.reuse, R41 ;  /* 0x0000002922157220 */ /* 0x040fe20000410000 */
[----:B------:R-:W-:-:S03]  /*17c80*/  FMUL.FTZ R34, R34, R37 ;  /* 0x0000002522227220 */ /* 0x000fc60000410000 */
[C---:B------:R-:W-:Y:S01]  /*17c90*/  FFMA.FTZ R54, R30.reuse, R37, -R21 ;  /* 0x000000251e367223 */ /* 0x040fe20000010815 */
[----:B------:R-:W-:Y:S02]  /*17ca0*/  HADD2.F32 R21, -RZ, R12.H1_H1 ;  /* 0x3000000cff157230 */ /* 0x000fe40000004100 */
[----:B------:R-:W-:Y:S01]  /*17cb0*/  FFMA.FTZ R41, R30, R41, R34 ;  /* 0x000000291e297223 */ /* 0x000fe20000010022 */
[----:B------:R-:W-:Y:S02]  /*17cc0*/  HADD2.F32 R12, -RZ, R7.H0_H0 ;  /* 0x20000007ff0c7230 */ /* 0x000fe40000004100 */
[--C-:B------:R-:W-:Y:S01]  /*17cd0*/  HADD2.F32 R30, -RZ, R5.reuse.H0_H0 ;  /* 0x20000005ff1e7230 */ /* 0x100fe20000004100 */
[----:B------:R-:W-:Y:S01]  /*17ce0*/  F2FP.SATFINITE.E4M3.F32.PACK_AB_MERGE_C R51, R54, R51, RZ ;  /* 0x000000333633723e */ /* 0x000fe200048070ff */
[----:B------:R-:W-:Y:S02]  /*17cf0*/  HADD2.F32 R34, -RZ, R5.H1_H1 ;  /* 0x30000005ff227230 */ /* 0x000fe40000004100 */
[----:B------:R-:W-:Y:S01]  /*17d00*/  FMUL.FTZ R35, R12, R20 ;  /* 0x000000140c237220 */ /* 0x000fe20000410000 */
[----:B------:R-:W-:-:S02]  /*17d10*/  HADD2.F32 R7, -RZ, R7.H1_H1 ;  /* 0x30000007ff077230 */ /* 0x000fc40000004100 */
[----:B------:R-:W-:Y:S01]  /*17d20*/  FMUL.FTZ R40, R12, R30 ;  /* 0x0000001e0c287220 */ /* 0x000fe20000410000 */
[--C-:B------:R-:W-:Y:S01]  /*17d30*/  HADD2.F32 R5, -RZ, R4.reuse.H0_H0 ;  /* 0x20000004ff057230 */ /* 0x100fe20000004100 */
[----:B------:R-:W-:Y:S01]  /*17d40*/  F2FP.SATFINITE.E4M3.F32.PACK_AB_MERGE_C R12, R49, R52, RZ ;  /* 0x00000034310c723e */ /* 0x000fe200048070ff */
        /* <DEDUP_REMOVED lines=20> */
.L_x_4430:
[----:B------:R-:W-:Y:S05]  /*17e90*/  BSYNC B1 ;  /* 0x0000000000017941 */ /* 0x000fea0003800000 */
.L_x_4429:
[----:B------:R-:W-:Y:S05]  /*17ea0*/  @P2 BRA `(.L_x_4411) ;  /* 0x0000000c00dc2947 */ /* 0x000fea0003800000 */
[----:B---3--:R-:W3:Y:S01]  /*17eb0*/  LDL R47, [R1+0x124] ;  /* 0x00012400012f7983 */ /* 0x008ee20000100800 */
[----:B-1---5:R-:W-:Y:S02]  /*17ec0*/  SHF.R.U32.HI R4, RZ, 0x8, R24 ;  /* 0x00000008ff047819 */ /* 0x022fe40000011618 */
[----:B0-----:R-:W-:Y:S02]  /*17ed0*/  LOP3.LUT R0, R24, 0xff, RZ, 0xc0, !PT ;  /* 0x000000ff18007812 */ /* 0x001fe400078ec0ff */
[----:B------:R-:W-:Y:S02]  /*17ee0*/  LOP3.LUT R5, R4, 0xff, RZ, 0xc0, !PT ;  /* 0x000000ff04057812 */ /* 0x000fe400078ec0ff */
[----:B------:R-:W-:Y:S02]  /*17ef0*/  LEA.HI R3, R3, R227, RZ, 0x1c ;  /* 0x000000e303037211 */ /* 0x000fe400078fe0ff */
[----:B------:R-:W-:Y:S02]  /*17f00*/  PRMT R21, R5, 0x7604, R0 ;  /* 0x0000760405157816 */ /* 0x000fe40000000000 */
[----:B------:R-:W-:-:S02]  /*17f10*/  SHF.R.S32.HI R0, RZ, 0x1f, R3 ;  /* 0x0000001fff007819 */ /* 0x000fc40000011403 */
[----:B------:R-:W-:Y:S02]  /*17f20*/  SHF.R.U32.HI R7, RZ, 0x8, R25 ;  /* 0x00000008ff077819 */ /* 0x000fe40000011619 */
[----:B------:R-:W-:Y:S01]  /*17f30*/  LEA.HI R0, R0, R3, RZ, 0x2 ;  /* 0x0000000300007211 */ /* 0x000fe200078f10ff */
[----:B------:R-:W-:Y:S01]  /*17f40*/  IMAD.SHL.U32 R3, R3, 0x10, RZ ;  /* 0x0000001003037824 */ /* 0x000fe200078e00ff */
[----:B------:R-:W-:Y:S02]  /*17f50*/  LOP3.LUT R6, R25, 0xff, RZ, 0xc0, !PT ;  /* 0x000000ff19067812 */ /* 0x000fe400078ec0ff */
[----:B------:R-:W-:Y:S01]  /*17f60*/  SHF.R.U32.HI R12, RZ, 0x8, R26 ;  /* 0x00000008ff0c7819 */ /* 0x000fe2000001161a */
[----:B------:R-:W-:Y:S01]  /*17f70*/  IMAD.SHL.U32 R0, R0, 0x800, RZ ;  /* 0x0000080000007824 */ /* 0x000fe200078e00ff */
[----:B------:R-:W-:Y:S02]  /*17f80*/  LOP3.LUT R3, R69, 0x30, R3, 0xf8, !PT ;  /* 0x0000003045037812 */ /* 0x000fe400078ef803 */
[----:B------:R-:W-:-:S02]  /*17f90*/  LOP3.LUT R7, R7, 0xff, RZ, 0xc0, !PT ;  /* 0x000000ff07077812 */ /* 0x000fc400078ec0ff */
[----:B------:R-:W-:Y:S02]  /*17fa0*/  LOP3.LUT R3, R3, R68, RZ, 0x3c, !PT ;  /* 0x0000004403037212 */ /* 0x000fe400078e3cff */
[----:B------:R-:W-:Y:S02]  /*17fb0*/  LOP3.LUT R0, R0, 0xffffe000, RZ, 0xc0, !PT ;  /* 0xffffe00000007812 */ /* 0x000fe400078ec0ff */
[----:B------:R-:W-:Y:S02]  /*17fc0*/  LOP3.LUT R4, R26, 0xff, RZ, 0xc0, !PT ;  /* 0x000000ff1a047812 */ /* 0x000fe400078ec0ff */
[----:B------:R-:W-:Y:S02]  /*17fd0*/  IADD3 R3, R3, R67, R0 ;  /* 0x0000004303037210 */ /* 0x000fe40007ffe000 */
[----:B------:R-:W-:Y:S02]  /*17fe0*/  LOP3.LUT R13, R12, 0xff, RZ, 0xc0, !PT ;  /* 0x000000ff0c0d7812 */ /* 0x000fe400078ec0ff */
[----:B------:R-:W-:-:S02]  /*17ff0*/  PRMT R20, R7, 0x7604, R6 ;  /* 0x0000760407147816 */ /* 0x000fc40000000006 */
[----:B------:R-:W-:Y:S02]  /*18000*/  SHF.R.U32.HI R5, RZ, 0x8, R27 ;  /* 0x00000008ff057819 */ /* 0x000fe4000001161b */
[----:B------:R-:W-:Y:S02]  /*18010*/  SHF.R.U32.HI R7, RZ, 0x8, R8 ;  /* 0x00000008ff077819 */ /* 0x000fe40000011608 */
[----:B------:R-:W-:Y:S02]  /*18020*/  SHF.R.U32.HI R12, RZ, 0x8, R9 ;  /* 0x00000008ff0c7819 */ /* 0x000fe40000011609 */
[----:B------:R-:W-:Y:S02]  /*18030*/  IADD3 R0, R18, R3, RZ ;  /* 0x0000000312007210 */ /* 0x000fe40007ffe0ff */
[----:B------:R-:W-:Y:S02]  /*18040*/  PRMT R29, R13, 0x7604, R4 ;  /* 0x000076040d1d7816 */ /* 0x000fe40000000004 */
        /* <DEDUP_REMOVED lines=12> */
[----:B------:R-:W-:Y:S02]  /*18110*/  PRMT R34, R35, 0x7604, R34 ;  /* 0x0000760423227816 */ /* 0x000fe40000000022 */
[----:B------:R-:W-:-:S02]  /*18120*/  SHF.R.U32.HI R35, RZ, 0x10, R9 ;  /* 0x00000010ff237819 */ /* 0x000fc40000011609 */
[----:B------:R-:W-:Y:S02]  /*18130*/  PRMT R30, R3, 0x7604, R30 ;  /* 0x00007604031e7816 */ /* 0x000fe4000000001e */
[----:B------:R-:W-:Y:S01]  /*18140*/  SHF.R.U32.HI R3, RZ, 0x10, R25 ;  /* 0x00000010ff037819 */ /* 0x000fe20000011619 */
[----:B------:R-:W-:Y:S01]  /*18150*/  IMAD.U32 R35, R35, 0x10000, RZ ;  /* 0x0001000023237824 */ /* 0x000fe200078e00ff */
[----:B------:R-:W-:Y:S02]  /*18160*/  SHF.R.U32.HI R41, RZ, 0x10, R11 ;  /* 0x00000010ff297819 */ /* 0x000fe4000001160b */
[----:B------:R-:W-:Y:S01]  /*18170*/  SHF.R.U32.HI R32, RZ, 0x8, R10 ;  /* 0x00000008ff207819 */ /* 0x000fe2000001160a */
[----:B------:R-:W-:Y:S01]  /*18180*/  IMAD.U32 R3, R3, 0x10000, RZ ;  /* 0x0001000003037824 */ /* 0x000fe200078e00ff */
[----:B------:R-:W-:Y:S01]  /*18190*/  LOP3.LUT R31, R10, 0xff, RZ, 0xc0, !PT ;  /* 0x000000ff0a1f7812 */ /* 0x000fe200078ec0ff */
[----:B------:R-:W-:Y:S01]  /*181a0*/  IMAD.U32 R41, R41, 0x10000, RZ ;  /* 0x0001000029297824 */ /* 0x000fe200078e00ff */
[----:B------:R-:W-:-:S02]  /*181b0*/  LOP3.LUT R32, R32, 0xff, RZ, 0xc0, !PT ;  /* 0x000000ff20207812 */ /* 0x000fc400078ec0ff */
[----:B--2---:R-:W-:Y:S02]  /*181c0*/  LOP3.LUT R37, R30, 0xff0000, R35, 0xf8, !PT ;  /* 0x00ff00001e257812 */ /* 0x004fe400078ef823 */
[----:B------:R-:W-:Y:S02]  /*181d0*/  LOP3.LUT R21, R21, 0xff0000, R24, 0xf8, !PT ;  /* 0x00ff000015157812 */ /* 0x000fe400078ef818 */
        /* <DEDUP_REMOVED lines=10> */
[----:B------:R-:W-:Y:S02]  /*18280*/  F2FP.F16.E4M3.UNPACK_B R38, R37 ;  /* 0x00000025ff26723e */ /* 0x000fe400020006ff */
[----:B0-----:R-:W-:Y:S02]  /*18290*/  F2FP.F16.E4M3.UNPACK_B R11, R13 ;  /* 0x0000000dff0b723e */ /* 0x001fe400020006ff */
[----:B------:R-:W-:Y:S01]  /*182a0*/  SHF.R.U32.HI R31, RZ, 0x10, R27 ;  /* 0x00000010ff1f7819 */ /* 0x000fe2000001161b */
[--C-:B------:R-:W-:Y:S01]  /*182b0*/  HADD2.F32 R40, -RZ, R38.reuse.H0_H0 ;  /* 0x20000026ff287230 */ /* 0x100fe20000004100 */
[----:B------:R-:W-:Y:S01]  /*182c0*/  LOP3.LUT R3, R29, 0xff000000, R26, 0xf8, !PT ;  /* 0xff0000001d037812 */ /* 0x000fe200078ef81a */
[----:B------:R-:W-:Y:S01]  /*182d0*/  HADD2.F32 R38, -RZ, R38.H1_H1 ;  /* 0x30000026ff267230 */ /* 0x000fe20000004100 */
[----:B------:R-:W-:Y:S01]  /*182e0*/  LOP3.LUT R39, R33, 0xff000000, R8, 0xf8, !PT ;  /* 0xff00000021277812 */ /* 0x000fe200078ef808 */
[----:B------:R-:W-:Y:S01]  /*182f0*/  IMAD.U32 R31, R31, 0x10000, RZ ;  /* 0x000100001f1f7824 */ /* 0x000fe200078e00ff */
[----:B------:R-:W-:-:S02]  /*18300*/  LOP3.LUT R8, R21, 0xff000000, R10, 0xf8, !PT ;  /* 0xff00000015087812 */ /* 0x000fc400078ef80a */
[----:B------:R-:W-:Y:S02]  /*18310*/  F2FP.F16.E4M3.UNPACK_B R26, R30 ;  /* 0x0000001eff1a723e */ /* 0x000fe400020006ff */
[-C--:B------:R-:W-:Y:S02]  /*18320*/  F2FP.F16.E4M3.UNPACK_B R32, R12.reuse ;  /* 0x0000000cff20723e */ /* 0x080fe400020006ff */
[----:B------:R-:W-:Y:S01]  /*18330*/  F2FP.F16.E4M3.UNPACK_B R33, R12.H1 ;  /* 0x0000000cff21723e */ /* 0x000fe200030006ff */
[--C-:B------:R-:W-:Y:S01]  /*18340*/  HADD2.F32 R36, -RZ, R26.reuse.H0_H0 ;  /* 0x2000001aff247230 */ /* 0x100fe20000004100 */
[----:B------:R-:W-:Y:S01]  /*18350*/  LOP3.LUT R31, R28, 0xff0000, R31, 0xf8, !PT ;  /* 0x00ff00001c1f7812 */ /* 0x000fe200078ef81f */
[----:B------:R-:W-:Y:S01]  /*18360*/  HADD2.F32 R26, -RZ, R26.H1_H1 ;  /* 0x3000001aff1a7230 */ /* 0x000fe20000004100 */
[----:B------:R-:W-:Y:S02]  /*18370*/  F2FP.F16.E4M3.UNPACK_B R25, R13.H1 ;  /* 0x0000000dff19723e */ /* 0x000fe400030006ff */
[----:B------:R-:W-:-:S02]  /*18380*/  F2FP.F16.E4M3.UNPACK_B R37, R37.H1 ;  /* 0x00000025ff25723e */ /* 0x000fc400030006ff */
[----:B------:R-:W-:Y:S02]  /*18390*/  F2FP.F16.E4M3.UNPACK_B R30, R30.H1 ;  /* 0x0000001eff1e723e */ /* 0x000fe400030006ff */
[----:B------:R-:W-:Y:S02]  /*183a0*/  LOP3.LUT R35, R31, 0xff000000, R27, 0xf8, !PT ;  /* 0xff0000001f237812 */ /* 0x000fe400078ef81b */
[-C--:B------:R-:W-:Y:S02]  /*183b0*/  F2FP.F16.E4M3.UNPACK_B R31, R15.reuse ;  /* 0x0000000fff1f723e */ /* 0x080fe400020006ff */
[----:B------:R-:W-:Y:S01]  /*183c0*/  F2FP.F16.E4M3.UNPACK_B R34, R15.H1 ;  /* 0x0000000fff22723e */ /* 0x000fe200030006ff */
[--C-:B------:R-:W-:Y:S02]  /*183d0*/  HADD2.F32 R15, -RZ, R30.reuse.H0_H0 ;  /* 0x2000001eff0f7230 */ /* 0x100fe40000004100 */
[----:B------:R-:W-:Y:S01]  /*183e0*/  HADD2.F32 R30, -RZ, R30.H1_H1 ;  /* 0x3000001eff1e7230 */ /* 0x000fe20000004100 */
[----:B---3--:R-:W0:Y:S02]  /*183f0*/  LDS.128 R4, [R47+0x1e200] ;  /* 0x01e200002f047984 */ /* 0x008e240000000c00 */
        /* <DEDUP_REMOVED lines=9> */
[----:B------:R-:W-:Y:S02]  /*18490*/  F2FP.F16.E4M3.UNPACK_B R27, R4.H1 ;  /* 0x00000004ff1b723e */ /* 0x000fe400030006ff */
[----:B------:R-:W-:Y:S01]  /*184a0*/  FFMA.FTZ R5, R9, R36, -R12 ;  /* 0x0000002409057223 */ /* 0x000fe2000001080c */
[----:B------:R-:W-:-:S02]  /*184b0*/  HADD2.F32 R12, -RZ, R10.H1_H1 ;  /* 0x3000000aff0c7230 */ /* 0x000fc40000004100 */
[----:B------:R-:W-:Y:S01]  /*184c0*/  FFMA.FTZ R9, R9, R40, R13 ;  /* 0x0000002809097223 */ /* 0x000fe2000001000d */
[----:B------:R-:W-:Y:S02]  /*184d0*/  HADD2.F32 R36, -RZ, R37.H0_H0 ;  /* 0x20000025ff247230 */ /* 0x000fe40000004100 */
[C---:B------:R-:W-:Y:S01]  /*184e0*/  FMUL.FTZ R43, R11.reuse, R38 ;  /* 0x000000260b2b7220 */ /* 0x040fe20000410000 */
[----:B------:R-:W-:Y:S02]  /*184f0*/  HADD2.F32 R10, -RZ, R25.H0_H0 ;  /* 0x20000019ff0a7230 */ /* 0x000fe40000004100 */
[----:B------:R-:W-:Y:S01]  /*18500*/  FMUL.FTZ R11, R11, R26 ;  /* 0x0000001a0b0b7220 */ /* 0x000fe20000410000 */
[--C-:B------:R-:W-:Y:S01]  /*18510*/  HADD2.F32 R13, -RZ, R24.reuse.H0_H0 ;  /* 0x20000018ff0d7230 */ /* 0x100fe20000004100 */
[----:B------:R-:W-:Y:S01]  /*18520*/  F2FP.F16.E4M3.UNPACK_B R21, R4 ;  /* 0x00000004ff15723e */ /* 0x000fe200020006ff */
[C---:B------:R-:W-:Y:S01]  /*18530*/  FMUL.FTZ R40, R10.reuse, R36 ;  /* 0x000000240a287220 */ /* 0x040fe20000410000 */
        /* <DEDUP_REMOVED lines=18> */
[----:B------:R-:W-:Y:S02]  /*18660*/  HADD2.F32 R25, -RZ, R28.H0_H0 ;  /* 0x2000001cff197230 */ /* 0x000fe40000004100 */
[C---:B------:R-:W-:Y:S01]  /*18670*/  FMUL.FTZ R46, R24.reuse, R42 ;  /* 0x0000002a182e7220 */ /* 0x040fe20000410000 */
[----:B------:R-:W-:Y:S01]  /*18680*/  F2FP.F16.E4M3.UNPACK_B R6, R14 ;  /* 0x0000000eff06723e */ /* 0x000fe200020006ff */
[-C--:B------:R-:W-:Y:S01]  /*18690*/  FMUL.FTZ R45, R24, R37.reuse ;  /* 0x00000025182d7220 */ /* 0x080fe20000410000 */
[C---:B------:R-:W-:Y:S01]  /*186a0*/  FFMA.FTZ R24, R26.reuse, R30, -R43 ;  /* 0x0000001e1a187223 */ /* 0x040fe2000001082b */
[----:B------:R-:W-:Y:S01]  /*186b0*/  FFMA.FTZ R26, R26, R38, R15 ;  /* 0x000000261a1a7223 */ /* 0x000fe2000001000f */
[----:B------:R-:W-:Y:S01]  /*186c0*/  FFMA.FTZ R15, R25, R37, -R46 ;  /* 0x00000025190f7223 */ /* 0x000fe2000001082e */
[----:B------:R-:W-:Y:S01]  /*186d0*/  HADD2.F32 R37, -RZ, R36.H1_H1 ;  /* 0x30000024ff257230 */ /* 0x000fe20000004100 */
[----:B------:R-:W-:Y:S01]  /*186e0*/  F2FP.F16.E4M3.UNPACK_B R36, R35.H1 ;  /* 0x00000023ff24723e */ /* 0x000fe200030006ff */
[----:B------:R-:W-:-:S02]  /*186f0*/  HADD2.F32 R30, -RZ, R28.H1_H1 ;  /* 0x3000001cff1e7230 */ /* 0x000fc40000004100 */
[----:B------:R-:W-:Y:S01]  /*18700*/  FFMA.FTZ R25, R25, R42, R45 ;  /* 0x0000002a19197223 */ /* 0x000fe2000001002d */
[----:B------:R-:W-:Y:S01]  /*18710*/  HADD2.F32 R43, -RZ, R40.H1_H1 ;  /* 0x30000028ff2b7230 */ /* 0x000fe20000004100 */
[----:B------:R-:W-:Y:S01]  /*18720*/  F2FP.F16.E4M3.UNPACK_B R14, R14.H1 ;  /* 0x0000000eff0e723e */ /* 0x000fe200030006ff */
[----:B------:R-:W-:Y:S01]  /*18730*/  HADD2.F32 R28, -RZ, R31.H1_H1 ;  /* 0x3000001fff1c7230 */ /* 0x000fe20000004100 */
[----:B------:R-:W-:Y:S01]  /*18740*/  F2FP.SATFINITE.E4M3.F32.PACK_AB_MERGE_C R11, R24, R11, RZ ;  /* 0x0000000b180b723e */ /* 0x000fe200048070ff */
[----:B------:R-:W-:Y:S01]  /*18750*/  HADD2.F32 R40, -RZ, R41.H0_H0 ;  /* 0x20000029ff287230 */ /* 0x000fe20000004100 */
[----:B------:R-:W-:Y:S01]  /*18760*/  F2FP.SATFINITE.E4M3.F32.PACK_AB_MERGE_C R13, R26, R13, RZ ;  /* 0x0000000d1a0d723e */ /* 0x000fe200048070ff */
[----:B------:R-:W-:Y:S02]  /*18770*/  HADD2.F32 R35, -RZ, R34.H0_H0 ;  /* 0x20000022ff237230 */ /* 0x000fe40000004100 */
[----:B------:R-:W-:Y:S01]  /*18780*/  FMUL.FTZ R45, R28, R43 ;  /* 0x0000002b1c2d7220 */ /* 0x000fe20000410000 */
[----:B------:R-:W-:-:S02]  /*18790*/  HADD2.F32 R38, -RZ, R36.H0_H0 ;  /* 0x20000024ff267230 */ /* 0x000fc40000004100 */
[-C--:B------:R-:W-:Y:S01]  /*187a0*/  FMUL.FTZ R42, R28, R37.reuse ;  /* 0x000000251c2a7220 */ /* 0x080fe20000410000 */
[----:B------:R-:W-:Y:S02]  /*187b0*/  HADD2.F32 R31, -RZ, R29.H0_H0 ;  /* 0x2000001dff1f7230 */ /* 0x000fe40000004100 */
[C---:B------:R-:W-:Y:S01]  /*187c0*/  FMUL.FTZ R46, R35.reuse, R40 ;  /* 0x00000028232e7220 */ /* 0x040fe20000410000 */
[C---:B------:R-:W-:Y:S01]  /*187d0*/  FFMA.FTZ R28, R30.reuse, R37, -R45 ;  /* 0x000000251e1c7223 */ /* 0x040fe2000001082d */
[-C--:B------:R-:W-:Y:S01]  /*187e0*/  FMUL.FTZ R35, R35, R38.reuse ;  /* 0x0000002623237220 */ /* 0x080fe20000410000 */
[----:B------:R-:W-:Y:S01]  /*187f0*/  FFMA.FTZ R30, R30, R43, R42 ;  /* 0x0000002b1e1e7223 */ /* 0x000fe2000001002a */
[C---:B------:R-:W-:Y:S01]  /*18800*/  FFMA.FTZ R43, R31.reuse, R38, -R46 ;  /* 0x000000261f2b7223 */ /* 0x040fe2000001082e */
[----:B------:R-:W-:Y:S02]  /*18810*/  HADD2.F32 R38, -RZ, R36.H1_H1 ;  /* 0x30000024ff267230 */ /* 0x000fe40000004100 */
[----:B------:R-:W-:Y:S01]  /*18820*/  FFMA.FTZ R45, R31, R40, R35 ;  /* 0x000000281f2d7223 */ /* 0x000fe20000010023 */
[-C--:B------:R-:W-:Y:S01]  /*18830*/  F2FP.F16.E4M3.UNPACK_B R40, R39.reuse.H1 ;  /* 0x00000027ff28723e */ /* 0x080fe200030006ff */
[----:B------:R-:W-:Y:S01]  /*18840*/  HADD2.F32 R42, -RZ, R41.H1_H1 ;  /* 0x30000029ff2a7230 */ /* 0x000fe20000004100 */
[----:B------:R-:W-:Y:S01]  /*18850*/  F2FP.F16.E4M3.UNPACK_B R36, R20.H1 ;  /* 0x00000014ff24723e */ /* 0x000fe200030006ff */
[----:B------:R-:W-:Y:S01]  /*18860*/  HADD2.F32 R35, -RZ, R34.H1_H1 ;  /* 0x30000022ff237230 */ /* 0x000fe20000004100 */
[----:B------:R-:W-:Y:S01]  /*18870*/  F2FP.F16.E4M3.UNPACK_B R39, R39 ;  /* 0x00000027ff27723e */ /* 0x000fe200020006ff */
[----:B------:R-:W-:Y:S01]  /*18880*/  HADD2.F32 R31, -RZ, R29.H1_H1 ;  /* 0x3000001dff1f7230 */ /* 0x000fe20000004100 */
[----:B------:R-:W-:Y:S01]  /*18890*/  F2FP.SATFINITE.E4M3.F32.PACK_AB_MERGE_C R5, R10, R5, R11 ;  /* 0x000000050a05723e */ /* 0x000fe2000480700b */
[----:B------:R-:W-:-:S02]  /*188a0*/  HADD2.F32 R41, -RZ, R40.H0_H0 ;  /* 0x20000028ff297230 */ /* 0x000fc40000004100 */
[C---:B------:R-:W-:Y:S01]  /*188b0*/  FMUL.FTZ R48, R35.reuse, R42 ;  /* 0x0000002a23307220 */ /* 0x040fe20000410000 */
[--C-:B------:R-:W-:Y:S02]  /*188c0*/  HADD2.F32 R34, -RZ, R33.reuse.H0_H0 ;  /* 0x20000021ff227230 */ /* 0x100fe40000004100 */
[-C--:B------:R-:W-:Y:S01]  /*188d0*/  FMUL.FTZ R35, R35, R38.reuse ;  /* 0x0000002623237220 */ /* 0x080fe20000410000 */
[----:B------:R-:W-:Y:S02]  /*188e0*/  HADD2.F32 R37, -RZ, R36.H0_H0 ;  /* 0x20000024ff257230 */ /* 0x000fe40000004100 */
[----:B------:R-:W-:Y:S01]  /*188f0*/  FFMA.FTZ R48, R31, R38, -R48 ;  /* 0x000000261f307223 */ /* 0x000fe20000010830 */
[----:B------:R-:W-:Y:S02]  /*18900*/  HADD2.F32 R40, -RZ, R40.H1_H1 ;  /* 0x30000028ff287230 */ /* 0x000fe40000004100 */
[----:B------:R-:W-:Y:S01]  /*18910*/  FMUL.FTZ R46, R34, R41 ;  /* 0x00000029222e7220 */ /* 0x000fe20000410000 */
[----:B------:R-:W-:-:S02]  /*18920*/  HADD2.F32 R33, -RZ, R33.H1_H1 ;  /* 0x30000021ff217230 */ /* 0x000fc40000004100 */
[----:B------:R-:W-:Y:S01]  /*18930*/  FFMA.FTZ R50, R31, R42, R35 ;  /* 0x0000002a1f327223 */ /* 0x000fe20000010023 */
[----:B------:R-:W-:Y:S02]  /*18940*/  HADD2.F32 R36, -RZ, R36.H1_H1 ;  /* 0x30000024ff247230 */ /* 0x000fe40000004100 */
[-C--:B------:R-:W-:Y:S01]  /*18950*/  FMUL.FTZ R34, R34, R37.reuse ;  /* 0x0000002522227220 */ /* 0x080fe20000410000 */
[--C-:B------:R-:W-:Y:S01]  /*18960*/  HADD2.F32 R29, -RZ, R27.reuse.H0_H0 ;  /* 0x2000001bff1d7230 */ /* 0x100fe20000004100 */
[----:B------:R-:W-:Y:S01]  /*18970*/  F2FP.F16.E4M3.UNPACK_B R31, R20 ;  /* 0x00000014ff1f723e */ /* 0x000fe200020006ff */
[----:B------:R-:W-:Y:S02]  /*18980*/  HADD2.F32 R27, -RZ, R27.H1_H1 ;  /* 0x3000001bff1b7230 */ /* 0x000fe40000004100 */
[C---:B------:R-:W-:Y:S01]  /*18990*/  FMUL.FTZ R20, R33.reuse, R40 ;  /* 0x0000002821147220 */ /* 0x040fe20000410000 */
[----:B------:R-:W-:Y:S01]  /*189a0*/  FMUL.FTZ R35, R33, R36 ;  /* 0x0000002421237220 */ /* 0x000fe20000410000 */
[C---:B------:R-:W-:Y:S01]  /*189b0*/  FFMA.FTZ R46, R29.reuse, R37, -R46 ;  /* 0x000000251d2e7223 */ /* 0x040fe2000001082e */
[----:B------:R-:W-:Y:S01]  /*189c0*/  FFMA.FTZ R41, R29, R41, R34 ;  /* 0x000000291d297223 */ /* 0x000fe20000010022 */
        /* <DEDUP_REMOVED lines=10> */
[----:B------:R-:W-:Y:S01]  /*18a70*/  HADD2.F32 R20, -RZ, R21.H0_H0 ;  /* 0x20000015ff147230 */ /* 0x000fe20000004100 */
[----:B------:R-:W-:Y:S01]  /*18a80*/  F2FP.SATFINITE.E4M3.F32.PACK_AB_MERGE_C R45, R50, R45, RZ ;  /* 0x0000002d322d723e */ /* 0x000fe200048070ff */
[----:B------:R-:W-:-:S02]  /*18a90*/  HADD2.F32 R31, -RZ, R31.H1_H1 ;  /* 0x3000001fff1f7230 */ /* 0x000fc40000004100 */
[----:B------:R-:W-:Y:S01]  /*18aa0*/  FMUL.FTZ R36, R32, R39 ;  /* 0x0000002720247220 */ /* 0x000fe20000410000 */
[----:B------:R-:W-:Y:S02]  /*18ab0*/  HADD2.F32 R21, -RZ, R21.H1_H1 ;  /* 0x30000015ff157230 */ /* 0x000fe40000004100 */
[C---:B------:R-:W-:Y:S01]  /*18ac0*/  FFMA.FTZ R35, R20.reuse, R27, -R35 ;  /* 0x0000001b14237223 */ /* 0x040fe20000010823 */
        /* <DEDUP_REMOVED lines=20> */
[C---:B------:R-:W-:Y:S01]  /*18c10*/  FMUL.FTZ R38, R14.reuse, R34 ;  /* 0x000000220e267220 */ /* 0x040fe20000410000 */
[-C--:B------:R-:W-:Y:S01]  /*18c20*/  FMUL.FTZ R21, R14, R29.reuse ;  /* 0x0000001d0e157220 */ /* 0x080fe20000410000 */
[----:B------:R-:W-:Y:S01]  /*18c30*/  F2FP.F16.E4M3.UNPACK_B R14, R8 ;  /* 0x00000008ff0e723e */ /* 0x000fe200020006ff */
[----:B------:R-:W-:Y:S02]  /*18c40*/  HADD2.F32 R8, -RZ, R3.H0_H0 ;  /* 0x20000003ff087230 */ /* 0x000fe40000004100 */
[C---:B------:R-:W-:Y:S01]  /*18c50*/  FFMA.FTZ R38, R7.reuse, R29, -R38 ;  /* 0x0000001d07267223 */ /* 0x040fe20000010826 */
[----:B------:R-:W-:Y:S01]  /*18c60*/  FFMA.FTZ R42, R7, R34, R21 ;  /* 0x00000022072a7223 */ /* 0x000fe20000010015 */
[----:B------:R-:W-:-:S02]  /*18c70*/  HADD2.F32 R7, -RZ, R6.H0_H0 ;  /* 0x20000006ff077230 */ /* 0x000fc40000004100 */
[--C-:B------:R-:W-:Y:S01]  /*18c80*/  HADD2.F32 R20, -RZ, R14.reuse.H0_H0 ;  /* 0x2000000eff147230 */ /* 0x100fe20000004100 */
        /* <DEDUP_REMOVED lines=25> */
.L_x_4411:
[----:B------:R-:W-:Y:S05]  /*18e20*/  BSYNC B0 ;  /* 0x0000000000007941 */ /* 0x000fea0003800000 */
.L_x_4404:
        /* <DEDUP_REMOVED lines=8> */
.L_x_4402:
[----:B0--34-:R-:W-:-:S05]  /*18eb0*/  IMAD.U32 R0, RZ, RZ, UR49 ;  /* 0x00000031ff007e24 */ /* 0x019fca000f8e00ff */
[----:B------:R-:W-:-:S13]  /*18ec0*/  ISETP.NE.AND P0, PT, R0, 0x3, PT ;  /* 0x000000030000780c */ /* 0x000fda0003f05270 */
[----:B------:R-:W-:Y:S05]  /*18ed0*/  @!P0 BRA `(.L_x_4431) ;  /* 0x0000000000048947 */ /* 0x000fea0003800000 */
[----:B------:R-:W-:Y:S01]  /*18ee0*/  BPT.TRAP 0x1 ;  /* 0x000000040000795c */ /* 0x000fe20000300000 */
.L_x_4431:
[----:B------:R-:W3:Y:S04]  /*18ef0*/  LDL R0, [R1+0x20] ;  /* 0x0000200001007983 */ /* 0x000ee80000100800 */
[----:B--2---:R-:W2:Y:S01]  /*18f00*/  LDL R3, [R1+0x30] ;  /* 0x0000300001037983 */ /* 0x004ea20000100800 */
[----:B---3--:R-:W-:Y:S01]  /*18f10*/  IMAD R0, R0, 0x8, R18 ;  /* 0x0000000800007824 */ /* 0x008fe200078e0212 */
[----:B--2---:R-:W-:-:S04]  /*18f20*/  SHF.L.U32 R3, R3, 0x1f, RZ ;  /* 0x0000001f03037819 */ /* 0x004fc800000006ff */
[----:B------:R0:W2:Y:S01]  /*18f30*/  SYNCS.PHASECHK.TRANS64.TRYWAIT P1, [R0+URZ+0x33430], R3 ;  /* 0x03343003000075a7 */ /* 0x0000a2000802017f */
[----:B------:R-:W-:Y:S05]  /*18f40*/  @!P0 BRA `(.L_x_4432) ;  /* 0x0000000000048947 */ /* 0x000fea0003800000 */
[----:B------:R-:W-:Y:S01]  /*18f50*/  BPT.TRAP 0x1 ;  /* 0x000000040000795c */ /* 0x000fe20000300000 */
.L_x_4432:
[----:B-----5:R-:W-:Y:S01]  /*18f60*/  IMAD.MOV.U32 R25, RZ, RZ, RZ ;  /* 0x000000ffff197224 */ /* 0x020fe200078e00ff */
[----:B--2---:R-:W-:Y:S06]  /*18f70*/  @P1 BRA `(.L_x_4433) ;  /* 0x0000000000081947 */ /* 0x004fec0003800000 */
[----:B------:R-:W2:Y:S02]  /*18f80*/  SYNCS.PHASECHK.TRANS64.TRYWAIT P1, [R0+URZ+0x33430], R3 ;  /* 0x03343003000075a7 */ /* 0x000ea4000802017f */
[----:B--2---:R-:W-:Y:S05]  /*18f90*/  @!P1 BRA `(.L_x_4434) ;  /* 0x0000017800a09947 */ /* 0x004fea0003800000 */
.L_x_4433:
[----:B------:R-:W-:Y:S05]  /*18fa0*/  WARPSYNC.ALL ;  /* 0x0000000000007948 */ /* 0x000fea0003800000 */
[----:B------:R-:W3:Y:S01]  /*18fb0*/  LDL R120, [R1+0x20] ;  /* 0x0000200001787983 */ /* 0x000ee20000100800 */
[----:B0-2---:R-:W-:Y:S01]  /*18fc0*/  IADD3 R3, R18, 0x24200, RZ ;  /* 0x0002420012037810 */ /* 0x005fe20007ffe0ff */
[----:B------:R-:W-:Y:S01]  /*18fd0*/  IMAD.MOV.U32 R5, RZ, RZ, -0x7fffffe0 ;  /* 0x80000020ff057424 */ /* 0x000fe200078e00ff */
[----:B------:R-:W-:Y:S01]  /*18fe0*/  R2UR UR28, R44 ;  /* 0x000000002c1c72ca */ /* 0x000fe200000e0000 */
[----:B------:R-:W-:Y:S01]  /*18ff0*/  WARPGROUP.ARRIVE ;  /* 0x00000000000079c5 */ /* 0x000fe20000000000 */
[----:B------:R-:W-:Y:S01]  /*19000*/  SHF.R.U32.HI R3, RZ, 0x4, R3 ;  /* 0x00000004ff037819 */ /* 0x000fe20000011603 */
[----:B------:R-:W-:Y:S01]  /*19010*/  UMOV UR29, 0x80000020 ;  /* 0x80000020001d7882 */ /* 0x000fe20000000000 */
[----:B------:R-:W-:Y:S01]  /*19020*/  R2UR UR31, R5 ;  /* 0x00000000051f72ca */ /* 0x000fe200000e0000 */
[----:B------:R-:W-:Y:S01]  /*19030*/  IMAD.MOV.U32 R7, RZ, RZ, -0x7fffffe0 ;  /* 0x80000020ff077424 */ /* 0x000fe200078e00ff */
[----:B------:R-:W-:Y:S01]  /*19040*/  LOP3.LUT R3, R3, 0x3fff, RZ, 0xc0, !PT ;  /* 0x00003fff03037812 */ /* 0x000fe200078ec0ff */
[----:B------:R-:W-:Y:S01]  /*19050*/  UMOV UR5, UR29 ;  /* 0x0000001d00057c82 */ /* 0x000fe20008000000 */
[----:B------:R-:W-:Y:S01]  /*19060*/  IMAD.MOV.U32 R9, RZ, RZ, -0x7fffffe0 ;  /* 0x80000020ff097424 */ /* 0x000fe200078e00ff */
[----:B------:R-:W-:Y:S01]  /*19070*/  UMOV UR9, UR29 ;  /* 0x0000001d00097c82 */ /* 0x000fe20008000000 */
[----:B------:R-:W-:Y:S01]  /*19080*/  LOP3.LUT R13, R3, 0x10000, RZ, 0xfc, !PT ;  /* 0x00010000030d7812 */ /* 0x000fe200078efcff */
[----:B------:R-:W-:Y:S01]  /*19090*/  UMOV UR13, UR29 ;  /* 0x0000001d000d7c82 */ /* 0x000fe20008000000 */
[----:B------:R-:W-:Y:S01]  /*190a0*/  R2UR UR7, R7 ;  /* 0x00000000070772ca */ /* 0x000fe200000e0000 */
[----:B------:R-:W-:Y:S01]  /*190b0*/  ULOP3.LUT UR28, UR28, 0x10000, URZ, 0xfc, !UPT ;  /* 0x000100001c1c7892 */ /* 0x000fe2000f8efc3f */
[----:B------:R-:W-:Y:S01]  /*190c0*/  R2UR UR11, R9 ;  /* 0x00000000090b72ca */ /* 0x000fe200000e0000 */
[----:B------:R-:W-:Y:S01]  /*190d0*/  UMOV UR17, UR29 ;  /* 0x0000001d00117c82 */ /* 0x000fe20008000000 */
[----:B------:R-:W-:Y:S01]  /*190e0*/  R2UR UR15, R7 ;  /* 0x00000000070f72ca */ /* 0x000fe200000e0000 */
[----:B------:R-:W-:Y:S01]  /*190f0*/  IMAD.MOV.U32 R7, RZ, RZ, -0x7fffffe0 ;  /* 0x80000020ff077424 */ /* 0x000fe200078e00ff */
[----:B------:R-:W-:Y:S01]  /*19100*/  R2UR UR19, R9 ;  /* 0x00000000091372ca */ /* 0x000fe200000e0000 */
[----:B------:R-:W-:Y:S01]  /*19110*/  UIADD3 UR44, UR28, 0x2, URZ ;  /* 0x000000021c2c7890 */ /* 0x000fe2000fffe03f */
[----:B------:R-:W-:Y:S01]  /*19120*/  IMAD.MOV.U32 R9, RZ, RZ, -0x7fffffe0 ;  /* 0x80000020ff097424 */ /* 0x000fe200078e00ff */
[----:B------:R-:W-:Y:S01]  /*19130*/  UMOV UR4, UR28 ;  /* 0x0000001c00047c82 */ /* 0x000fe20008000000 */
[----:B------:R-:W-:Y:S01]  /*19140*/  UMOV UR8, UR28 ;  /* 0x0000001c00087c82 */ /* 0x000fe20008000000 */
[----:B------:R-:W-:Y:S01]  /*19150*/  UMOV UR12, UR28 ;  /* 0x0000001c000c7c82 */ /* 0x000fe20008000000 */
[----:B------:R-:W-:Y:S01]  /*19160*/  UMOV UR16, UR28 ;  /* 0x0000001c00107c82 */ /* 0x000fe20008000000 */
[----:B------:R-:W-:Y:S01]  /*19170*/  R2UR UR47, R7 ;  /* 0x00000000072f72ca */ /* 0x000fe200000e0000 */
[----:B------:R-:W-:Y:S01]  /*19180*/  UMOV UR45, 0x80000020 ;  /* 0x80000020002d7882 */ /* 0x000fe20000000000 */
[----:B------:R-:W-:Y:S01]  /*19190*/  IMAD.MOV.U32 R11, RZ, RZ, -0x7fffffe0 ;  /* 0x80000020ff0b7424 */ /* 0x000fe200078e00ff */
[----:B------:R-:W-:Y:S01]  /*191a0*/  MOV R7, 0x80000020 ;  /* 0x8000002000077802 */ /* 0x000fe20000000f00 */
[----:B------:R-:W-:-:S05]  /*191b0*/  IMAD.MOV.U32 R5, RZ, RZ, -0x7fffffe0 ;  /* 0x80000020ff057424 */ /* 0x000fca00078e00ff */
[----:B------:R-:W-:Y:S01]  /*191c0*/  R2UR UR43, R5 ;  /* 0x00000000052b72ca */ /* 0x000fe200000e0000 */
[----:B---3--:R-:W-:-:S04]  /*191d0*/  IMAD R4, R120, 0x780, R13 ;  /* 0x0000078078047824 */ /* 0x008fc800078e020d */
[C---:B------:R-:W-:Y:S01]  /*191e0*/  VIADD R6, R4.reuse, 0x80 ;  /* 0x0000008004067836 */ /* 0x040fe20000000000 */
[C---:B------:R-:W-:Y:S01]  /*191f0*/  R2UR UR30, R4.reuse ;  /* 0x00000000041e72ca */ /* 0x040fe200000e0000 */
[C---:B------:R-:W-:Y:S02]  /*19200*/  VIADD R8, R4.reuse, 0x100 ;  /* 0x0000010004087836 */ /* 0x040fe40000000000 */
[----:B------:R-:W-:Y:S01]  /*19210*/  VIADD R10, R4, 0x102 ;  /* 0x00000102040a7836 */ /* 0x000fe20000000000 */
[----:B------:R-:W-:Y:S01]  /*19220*/  R2UR UR6, R6 ;  /* 0x00000000060672ca */ /* 0x000fe200000e0000 */
[----:B------:R-:W-:Y:S01]  /*19230*/  VIADD R6, R4, 0x180 ;  /* 0x0000018004067836 */ /* 0x000fe20000000000 */
[----:B------:R-:W-:Y:S01]  /*19240*/  R2UR UR10, R8 ;  /* 0x00000000080a72ca */ /* 0x000fe200000e0000 */
[----:B------:R-:W-:-:S03]  /*19250*/  VIADD R8, R4, 0x200 ;  /* 0x0000020004087836 */ /* 0x000fc60000000000 */
[----:B------:R-:W-:Y:S02]  /*19260*/  R2UR UR14, R6 ;  /* 0x00000000060e72ca */ /* 0x000fe400000e0000 */
[----:B------:R-:W-:Y:S01]  /*19270*/  R2UR UR18, R8 ;  /* 0x00000000081272ca */ /* 0x000fe200000e0000 */
[----:B------:R-:W-:Y:S01]  /*19280*/  QGMMA.64x32x32.F32.E4M3.E4M3 R92, gdesc[UR28], RZ, !UPT, gsb0 ;  /* 0x006000001c5c79f3 */ /* 0x000fe2000c0008ff */
[C---:B------:R-:W-:Y:S01]  /*19290*/  IADD3 R6, R4.reuse, 0x2, RZ ;  /* 0x0000000204067810 */ /* 0x040fe20007ffe0ff */
[----:B------:R-:W-:-:S03]  /*192a0*/  VIADD R8, R4, 0x82 ;  /* 0x0000008204087836 */ /* 0x000fc60000000000 */
[----:B------:R-:W-:Y:S01]  /*192b0*/  R2UR UR46, R6 ;  /* 0x00000000062e72ca */ /* 0x000fe200000e0000 */
[----:B------:R-:W-:Y:S01]  /*192c0*/  VIADD R6, R4, 0x182 ;  /* 0x0000018204067836 */ /* 0x000fe20000000000 */
[----:B------:R-:W-:Y:S02]  /*192d0*/  WARPGROUP.DEPBAR.LE gsb0, 0x0 ;  /* 0x00008000000079c5 */ /* 0x000fe40000010000 */
[----:B------:R-:W-:-:S06]  /*192e0*/  WARPGROUP.ARRIVE ;  /* 0x00000000000079c5 */ /* 0x000fcc0000000000 */
[----:B------:R-:W-:Y:S01]  /*192f0*/  QGMMA.64x32x32.F32.E4M3.E4M3 R76, gdesc[UR4], RZ, !UPT, gsb0 ;  /* 0x00600000044c79f3 */ /* 0x000fe2000c0008ff */
[----:B------:R-:W-:Y:S01]  /*19300*/  R2UR UR6, R8 ;  /* 0x00000000080672ca */ /* 0x000fe200000e0000 */
[----:B------:R-:W-:Y:S01]  /*19310*/  UMOV UR4, UR44 ;  /* 0x0000002c00047c82 */ /* 0x000fe20008000000 */
[----:B------:R-:W-:Y:S01]  /*19320*/  R2UR UR7, R9 ;  /* 0x00000000090772ca */ /* 0x000fe200000e0000 */
[----:B------:R-:W-:Y:S01]  /*19330*/  UMOV UR5, UR45 ;  /* 0x0000002d00057c82 */ /* 0x000fe20008000000 */
[----:B------:R-:W-:Y:S02]  /*19340*/  VIADD R8, R4, 0x202 ;  /* 0x0000020204087836 */ /* 0x000fe40000000000 */
[----:B------:R-:W-:Y:S01]  /*19350*/  IMAD.MOV.U32 R9, RZ, RZ, -0x7fffffe0 ;  /* 0x80000020ff097424 */ /* 0x000fe200078e00ff */
[----:B------:R-:W-:Y:S02]  /*19360*/  WARPGROUP.DEPBAR.LE gsb0, 0x0 ;  /* 0x00008000000079c5 */ /* 0x000fe40000010000 */
[----:B------:R-:W-:-:S06]  /*19370*/  WARPGROUP.ARRIVE ;  /* 0x00000000000079c5 */ /* 0x000fcc0000000000 */
[----:B------:R-:W-:Y:S01]  /*19380*/  QGMMA.64x32x32.F32.E4M3.E4M3 R60, gdesc[UR8], RZ, !UPT, gsb0 ;  /* 0x00600000083c79f3 */ /* 0x000fe2000c0008ff */
[----:B------:R-:W-:Y:S01]  /*19390*/  R2UR UR10, R10 ;  /* 0x000000000a0a72ca */ /* 0x000fe200000e0000 */
[----:B------:R-:W-:Y:S01]  /*193a0*/  UMOV UR8, UR44 ;  /* 0x0000002c00087c82 */ /* 0x000fe20008000000 */
[----:B------:R-:W-:Y:S01]  /*193b0*/  R2UR UR11, R11 ;  /* 0x000000000b0b72ca */ /* 0x000fe200000e0000 */
[----:B------:R-:W-:Y:S01]  /*193c0*/  UMOV UR9, UR45 ;  /* 0x0000002d00097c82 */ /* 0x000fe20008000000 */
[----:B------:R-:W-:Y:S01]  /*193d0*/  VIADD R10, R4, 0x380 ;  /* 0x00000380040a7836 */ /* 0x000fe20000000000 */
[----:B------:R-:W-:Y:S01]  /*193e0*/  MOV R11, 0x80000020 ;  /* 0x80000020000b7802 */ /* 0x000fe20000000f00 */
        /* <DEDUP_REMOVED lines=20> */
[----:B------:R-:W-:Y:S03]  /*19530*/  QGMMA.64x32x32.F32.E4M3.E4M3 R92, gdesc[UR44], R92, gsb0 ;  /* 0x006000002c5c79f3 */ /* 0x000fe6000800085c */
[----:B------:R-:W-:Y:S02]  /*19540*/  WARPGROUP.DEPBAR.LE gsb0, 0x0 ;  /* 0x00008000000079c5 */ /* 0x000fe40000010000 */
[----:B------:R-:W-:-:S06]  /*19550*/  WARPGROUP.ARRIVE ;  /* 0x00000000000079c5 */ /* 0x000fcc0000000000 */
[----:B------:R-:W-:Y:S01]  /*19560*/  QGMMA.64x32x32.F32.E4M3.E4M3 R76, gdesc[UR4], R76, gsb0 ;  /* 0x00600000044c79f3 */ /* 0x000fe2000800084c */
[----:B------:R-:W-:Y:S01]  /*19570*/  R2UR UR6, R6 ;  /* 0x00000000060672ca */ /* 0x000fe200000e0000 */
[----:B------:R-:W-:Y:S01]  /*19580*/  UIADD3 UR4, UR28, 0x200, URZ ;  /* 0x000002001c047890 */ /* 0x000fe2000fffe03f */
[----:B------:R-:W-:Y:S01]  /*19590*/  R2UR UR7, R7 ;  /* 0x00000000070772ca */ /* 0x000fe200000e0000 */
[----:B------:R-:W-:Y:S01]  /*195a0*/  UMOV UR5, 0x80000020 ;  /* 0x8000002000057882 */ /* 0x000fe20000000000 */
[----:B------:R-:W-:Y:S01]  /*195b0*/  VIADD R6, R4, 0x400 ;  /* 0x0000040004067836 */ /* 0x000fe20000000000 */
[----:B------:R-:W-:Y:S01]  /*195c0*/  UMOV UR21, UR5 ;  /* 0x0000000500157c82 */ /* 0x000fe20008000000 */
[----:B------:R-:W-:Y:S02]  /*195d0*/  IMAD.MOV.U32 R7, RZ, RZ, -0x7fffffe0 ;  /* 0x80000020ff077424 */ /* 0x000fe400078e00ff */
[----:B------:R-:W-:Y:S01]  /*195e0*/  UMOV UR20, UR4 ;  /* 0x0000000400147c82 */ /* 0x000fe20008000000 */
[----:B------:R-:W-:-:S02]  /*195f0*/  WARPGROUP.DEPBAR.LE gsb0, 0x0 ;  /* 0x00008000000079c5 */ /* 0x000fc40000010000 */
[----:B------:R-:W-:-:S06]  /*19600*/  WARPGROUP.ARRIVE ;  /* 0x00000000000079c5 */ /* 0x000fcc0000000000 */
[----:B------:R-:W-:Y:S01]  /*19610*/  QGMMA.64x32x32.F32.E4M3.E4M3 R60, gdesc[UR8], R60, gsb0 ;  /* 0x00600000083c79f3 */ /* 0x000fe2000800083c */
[----:B------:R-:W-:Y:S01]  /*19620*/  R2UR UR10, R8 ;  /* 0x00000000080a72ca */ /* 0x000fe200000e0000 */
[----:B------:R-:W-:Y:S01]  /*19630*/  UMOV UR8, UR4 ;  /* 0x0000000400087c82 */ /* 0x000fe20008000000 */
[----:B------:R-:W-:Y:S01]  /*19640*/  R2UR UR11, R9 ;  /* 0x00000000090b72ca */ /* 0x000fe200000e0000 */
[----:B------:R-:W-:Y:S01]  /*19650*/  UMOV UR9, UR5 ;  /* 0x0000000500097c82 */ /* 0x000fe20008000000 */
[----:B------:R-:W-:Y:S02]  /*19660*/  VIADD R8, R4, 0x480 ;  /* 0x0000048004087836 */ /* 0x000fe40000000000 */
[----:B------:R-:W-:-:S03]  /*19670*/  IMAD.MOV.U32 R9, RZ, RZ, -0x7fffffe0 ;  /* 0x80000020ff097424 */ /* 0x000fc600078e00ff */
[----:B------:R-:W-:Y:S01]  /*19680*/  R2UR UR22, R8 ;  /* 0x00000000081672ca */ /* 0x000fe200000e0000 */
[----:B------:R-:W-:Y:S01]  /*19690*/  VIADD R8, R4, 0x302 ;  /* 0x0000030204087836 */ /* 0x000fe20000000000 */
[----:B------:R-:W-:Y:S02]  /*196a0*/  R2UR UR23, R9 ;  /* 0x00000000091772ca */ /* 0x000fe400000e0000 */
[----:B------:R-:W-:Y:S01]  /*196b0*/  MOV R9, 0x80000020 ;  /* 0x8000002000097802 */ /* 0x000fe20000000f00 */
[----:B------:R-:W-:Y:S02]  /*196c0*/  WARPGROUP.DEPBAR.LE gsb0, 0x0 ;  /* 0x00008000000079c5 */ /* 0x000fe40000010000 */
[----:B------:R-:W-:-:S06]  /*196d0*/  WARPGROUP.ARRIVE ;  /* 0x00000000000079c5 */ /* 0x000fcc0000000000 */
[----:B------:R-:W-:Y:S01]  /*196e0*/  QGMMA.64x32x32.F32.E4M3.E4M3 R44, gdesc[UR12], R44, gsb0 ;  /* 0x006000000c2c79f3 */ /* 0x000fe2000800082c */
        /* <DEDUP_REMOVED lines=40> */
[----:B------:R-:W-:Y:S01]  /*19970*/  R2UR UR27, R9 ;  /* 0x00000000091b72ca */ /* 0x000fe200000e0000 */
        /* <DEDUP_REMOVED lines=8> */
[----:B------:R-:W-:Y:S01]  /*19a00*/  IMAD.MOV.U32 R11, RZ, RZ, -0x7fffffe0 ;  /* 0x80000020ff0b7424 */ /* 0x000fe200078e00ff */
[----:B------:R-:W-:Y:S01]  /*19a10*/  IADD3 R10, R4, 0x600, RZ ;  /* 0x00000600040a7810 */ /* 0x000fe20007ffe0ff */
        /* <DEDUP_REMOVED lines=64> */
[C---:B------:R-:W-:Y:S01]  /*19e20*/  VIADD R6, R4.reuse, 0x682 ;  /* 0x0000068204067836 */ /* 0x040fe20000000000 */
[----:B------:R-:W-:Y:S01]  /*19e30*/  MOV R7, 0x80000020 ;  /* 0x8000002000077802 */ /* 0x000fe20000000f00 */
[----:B------:R-:W-:Y:S01]  /*19e40*/  VIADD R4, R4, 0x702 ;  /* 0x0000070204047836 */ /* 0x000fe20000000000 */
[----:B------:R-:W-:Y:S01]  /*19e50*/  UMOV UR41, UR17 ;  /* 0x0000001100297c82 */ /* 0x000fe20008000000 */
[----:B------:R-:W-:-:S03]  /*19e60*/  UMOV UR40, UR16 ;  /* 0x0000001000287c82 */ /* 0x000fc60008000000 */
[----:B------:R-:W-:Y:S01]  /*19e70*/  R2UR UR42, R4 ;  /* 0x00000000042a72ca */ /* 0x000fe200000e0000 */
[----:B------:R-:W-:Y:S02]  /*19e80*/  WARPGROUP.DEPBAR.LE gsb0, 0x0 ;  /* 0x00008000000079c5 */ /* 0x000fe40000010000 */
[----:B------:R-:W-:-:S06]  /*19e90*/  WARPGROUP.ARRIVE ;  /* 0x00000000000079c5 */ /* 0x000fcc0000000000 */
[----:B------:R-:W-:Y:S01]  /*19ea0*/  QGMMA.64x32x32.F32.E4M3.E4M3 R60, gdesc[UR20], R60, gsb0 ;  /* 0x00600000143c79f3 */ /* 0x000fe2000800083c */
[----:B------:R-:W-:Y:S01]  /*19eb0*/  R2UR UR22, R8 ;  /* 0x00000000081672ca */ /* 0x000fe200000e0000 */
[----:B------:R-:W-:Y:S01]  /*19ec0*/  UMOV UR20, UR16 ;  /* 0x0000001000147c82 */ /* 0x000fe20008000000 */
[----:B------:R-:W-:Y:S01]  /*19ed0*/  R2UR UR23, R9 ;  /* 0x00000000091772ca */ /* 0x000fe200000e0000 */
[----:B------:R-:W-:Y:S01]  /*19ee0*/  UMOV UR21, UR17 ;  /* 0x0000001100157c82 */ /* 0x000fe20008000000 */
        /* <DEDUP_REMOVED lines=30> */
[----:B------:R-:W-:Y:S05]  /*1a0d0*/  @!P0 BRA `(.L_x_4435) ;  /* 0x0000000000048947 */ /* 0x000fea0003800000 */
[----:B------:R-:W-:Y:S01]  /*1a0e0*/  BPT.TRAP 0x1 ;  /* 0x000000040000795c */ /* 0x000fe20000300000 */
.L_x_4435:
[----:B------:R-:W2:Y:S01]  /*1a0f0*/  LDL R3, [R1+0x64] ;  /* 0x0000640001037983 */ /* 0x000ea20000100800 */
[----:B------:R-:W-:-:S03]  /*1a100*/  P2R R6, PR, RZ, 0x1 ;  /* 0x00000001ff067803 */ /* 0x000fc60000000000 */
[----:B------:R-:W3:Y:S01]  /*1a110*/  LDL R110, [R1+0x3c] ;  /* 0x00003c00016e7983 */ /* 0x000ee20000100800 */
[----:B--2---:R-:W-:-:S05]  /*1a120*/  IADD3 R144, R144, 0xa0, -R3 ;  /* 0x000000a090907810 */ /* 0x004fca0007ffe803 */
        /* <DEDUP_REMOVED lines=149> */
[----:B------:R-:W-:-:S04]  /*1aa80*/  FSEL R41, R41, -INF , P6 ;  /* 0xff80000029297808 */ /* 0x000fc80003000000 */
[----:B------:R-:W-:-:S05]  /*1aa90*/  FMNMX.FTZ R12, R41, R4, !PT ;  /* 0x00000004290c7209 */ /* 0x000fca0007810000 */
[----:B------:R-:W1:Y:S02]  /*1aaa0*/  SHFL.BFLY PT, R37, R12, 0x2, 0x1f ;  /* 0x0c401f000c257f89 */ /* 0x000e6400000e0000 */
[----:B-1----:R-:W-:-:S05]  /*1aab0*/  FMNMX.FTZ R14, R12, R37, !PT ;  /* 0x000000250c0e7209 */ /* 0x002fca0007810000 */
[----:B------:R-:W0:Y:S01]  /*1aac0*/  SHFL.BFLY PT, R37, R14, 0x1, 0x1f ;  /* 0x0c201f000e257f89 */ /* 0x000e2200000e0000 */
[----:B------:R-:W-:Y:S02]  /*1aad0*/  P2R R24, PR, RZ, 0x4 ;  /* 0x00000004ff187803 */ /* 0x000fe40000000000 */
[----:B0-----:R-:W-:Y:S02]  /*1aae0*/  FMNMX.FTZ R4, R14, R37, !PT ;  /* 0x000000250e047209 */ /* 0x001fe40007810000 */
[----:B------:R-:W-:-:S04]  /*1aaf0*/  FMNMX.FTZ R14, R9, R95, !PT ;  /* 0x0000005f090e7209 */ /* 0x000fc80007810000 */
[----:B------:R-:W-:-:S04]  /*1ab00*/  FMNMX.FTZ R14, R15, R14, !PT ;  /* 0x0000000e0f0e7209 */ /* 0x000fc80007810000 */
[----:B------:R-:W-:-:S04]  /*1ab10*/  FMNMX.FTZ R14, R99, R14, !PT ;  /* 0x0000000e630e7209 */ /* 0x000fc80007810000 */
[----:B------:R-:W-:Y:S01]  /*1ab20*/  FMNMX.FTZ R14, R27, R14, !PT ;  /* 0x0000000e1b0e7209 */ /* 0x000fe20007810000 */
[----:B------:R-:W-:-:S03]  /*1ab30*/  FFMA.FTZ R20, R2, R4, -8 ;  /* 0xc100000002147423 */ /* 0x000fc60000010004 */
[----:B------:R-:W-:Y:S02]  /*1ab40*/  FMNMX.FTZ R14, R103, R14, !PT ;  /* 0x0000000e670e7209 */ /* 0x000fe40007810000 */
[----:B------:R-:W-:Y:S02]  /*1ab50*/  FSETP.NEU.FTZ.AND P2, PT, R4, -INF , PT ;  /* 0xff8000000400780b */ /* 0x000fe40003f5d000 */
[----:B------:R-:W-:Y:S02]  /*1ab60*/  FMNMX.FTZ R14, R77, R14, !PT ;  /* 0x0000000e4d0e7209 */ /* 0x000fe40007810000 */
[----:B------:R-:W-:Y:S02]  /*1ab70*/  P2R R28, PR, RZ, 0x1 ;  /* 0x00000001ff1c7803 */ /* 0x000fe40000000000 */
[----:B------:R-:W-:Y:S02]  /*1ab80*/  P2R R26, PR, RZ, 0x2 ;  /* 0x00000002ff1a7803 */ /* 0x000fe40000000000 */
[----:B------:R-:W-:-:S02]  /*1ab90*/  ISETP.GT.AND P1, PT, R3, 0x79, PT ;  /* 0x000000790300780c */ /* 0x000fc40003f24270 */
[----:B------:R-:W-:Y:S02]  /*1aba0*/  ISETP.GT.AND P0, PT, R3, 0x80, PT ;  /* 0x000000800300780c */ /* 0x000fe40003f04270 */
[----:B------:R-:W-:Y:S02]  /*1abb0*/  FSEL R3, R20, RZ, P2 ;  /* 0x000000ff14037208 */ /* 0x000fe40001000000 */
        /* <DEDUP_REMOVED lines=8> */
[----:B------:R-:W-:Y:S02]  /*1ac40*/  ISETP.NE.AND P2, PT, R24, RZ, PT ;  /* 0x000000ff1800720c */ /* 0x000fe40003f45270 */
        /* <DEDUP_REMOVED lines=20> */
[----:B------:R-:W-:Y:S02]  /*1ad90*/  FMNMX.FTZ R28, R59, R26, !PT ;  /* 0x0000001a3b1c7209 */ /* 0x000fe40007810000 */
[----:B------:R-:W-:-:S02]  /*1ada0*/  FSEL R31, R31, -INF , P0 ;  /* 0xff8000001f1f7808 */ /* 0x000fc40000000000 */
[----:B------:R-:W-:Y:S02]  /*1adb0*/  FMNMX.FTZ R28, R37, R28, !PT ;  /* 0x0000001c251c7209 */ /* 0x000fe40007810000 */
[----:B------:R-:W-:Y:S02]  /*1adc0*/  FSEL R163, R34, -INF , P1 ;  /* 0xff80000022a37808 */ /* 0x000fe40000800000 */
[----:B------:R-:W-:Y:S01]  /*1add0*/  FMNMX.FTZ R28, R31, R28, !PT ;  /* 0x0000001c1f1c7209 */ /* 0x000fe20007810000 */
[----:B------:R-:W-:-:S01]  /*1ade0*/  FFMA.FTZ R216, R2, R5, -R3 ;  /* 0x0000000502d87223 */ /* 0x000fc20000010803 */
[C-C-:B------:R-:W-:Y:S01]  /*1adf0*/  FFMA.FTZ R5, R2.reuse, R73, -R3.reuse ;  /* 0x0000004902057223 */ /* 0x140fe20000010803 */
[----:B------:R-:W-:Y:S02]  /*1ae00*/  FSEL R73, R35, -INF , P2 ;  /* 0xff80000023497808 */ /* 0x000fe40001000000 */
[----:B------:R-:W-:Y:S01]  /*1ae10*/  FMNMX.FTZ R28, R163, R28, !PT ;  /* 0x0000001ca31c7209 */ /* 0x000fe20007810000 */
[----:B------:R-:W-:-:S01]  /*1ae20*/  FFMA.FTZ R214, R2, R117, -R3 ;  /* 0x0000007502d67223 */ /* 0x000fc20000010803 */
[----:B------:R-:W-:Y:S01]  /*1ae30*/  FSEL R117, R38, -INF , P3 ;  /* 0xff80000026757808 */ /* 0x000fe20001800000 */
[----:B------:R-:W-:-:S01]  /*1ae40*/  FFMA.FTZ R218, R2, R11, -R3 ;  /* 0x0000000b02da7223 */ /* 0x000fc20000010803 */
[----:B------:R-:W-:Y:S01]  /*1ae50*/  FMNMX.FTZ R28, R73, R28, !PT ;  /* 0x0000001c491c7209 */ /* 0x000fe20007810000 */
[----:B------:R-:W-:-:S01]  /*1ae60*/  FFMA.FTZ R11, R2, R101, -R3 ;  /* 0x00000065020b7223 */ /* 0x000fc20000010803 */
[----:B------:R-:W-:Y:S01]  /*1ae70*/  FFMA.FTZ R101, R2, R119, -R3 ;  /* 0x0000007702657223 */ /* 0x000fe20000010803 */
[----:B------:R-:W-:-:S02]  /*1ae80*/  FSEL R119, R39, -INF , P4 ;  /* 0xff80000027777808 */ /* 0x000fc40002000000 */
[----:B------:R-:W-:Y:S01]  /*1ae90*/  FMNMX.FTZ R28, R117, R28, !PT ;  /* 0x0000001c751c7209 */ /* 0x000fe20007810000 */
[----:B------:R-:W-:-:S01]  /*1aea0*/  FFMA.FTZ R200, R2, R125, -R3 ;  /* 0x0000007d02c87223 */ /* 0x000fc20000010803 */
[----:B------:R-:W-:Y:S01]  /*1aeb0*/  FFMA.FTZ R129, R2, R129, -R3 ;  /* 0x0000008102817223 */ /* 0x000fe20000010803 */
[----:B------:R-:W-:Y:S02]  /*1aec0*/  FSEL R125, R42, -INF , P5 ;  /* 0xff8000002a7d7808 */ /* 0x000fe40002800000 */
[----:B------:R-:W-:Y:S01]  /*1aed0*/  FMNMX.FTZ R28, R119, R28, !PT ;  /* 0x0000001c771c7209 */ /* 0x000fe20007810000 */
[----:B------:R0:W-:Y:S03]  /*1aee0*/  MUFU.EX2 R24, R129 ;  /* 0x0000008100187308 */ /* 0x0001e60000000800 */
[----:B------:R-:W-:Y:S02]  /*1aef0*/  FMNMX.FTZ R28, R125, R28, !PT ;  /* 0x0000001c7d1c7209 */ /* 0x000fe40007810000 */
[----:B0-----:R-:W-:-:S03]  /*1af00*/  FSEL R129, R43, -INF , P6 ;  /* 0xff8000002b817808 */ /* 0x001fc60003000000 */
[----:B------:R0:W-:Y:S02]  /*1af10*/  MUFU.EX2 R35, R5 ;  /* 0x0000000500237308 */ /* 0x0001e40000000800 */
[----:B0-----:R-:W-:-:S05]  /*1af20*/  FMNMX.FTZ R5, R129, R28, !PT ;  /* 0x0000001c81057209 */ /* 0x001fca0007810000 */
[----:B------:R-:W0:Y:S02]  /*1af30*/  SHFL.BFLY PT, R30, R5, 0x2, 0x1f ;  /* 0x0c401f00051e7f89 */ /* 0x000e2400000e0000 */
[----:B0-----:R-:W-:-:S05]  /*1af40*/  FMNMX.FTZ R40, R5, R30, !PT ;  /* 0x0000001e05287209 */ /* 0x001fca0007810000 */
[----:B------:R-:W0:Y:S01]  /*1af50*/  SHFL.BFLY PT, R5, R40, 0x1, 0x1f ;  /* 0x0c201f0028057f89 */ /* 0x000e2200000e0000 */
[----:B------:R-:W-:-:S01]  /*1af60*/  FFMA.FTZ R93, R2, R93, -R3 ;  /* 0x0000005d025d7223 */ /* 0x000fc20000010803 */
[C-C-:B------:R-:W-:Y:S01]  /*1af70*/  FFMA.FTZ R39, R2.reuse, R45, -R3.reuse ;  /* 0x0000002d02277223 */ /* 0x140fe20000010803 */
[----:B------:R-:W-:-:S01]  /*1af80*/  FFMA.FTZ R45, R2, R32, -R3 ;  /* 0x00000020022d7223 */ /* 0x000fc20000010803 */
[----:B------:R-:W-:Y:S01]  /*1af90*/  ISETP.NE.AND P0, PT, R6, RZ, PT ;  /* 0x000000ff0600720c */ /* 0x000fe20003f05270 */
[----:B------:R-:W-:-:S01]  /*1afa0*/  FFMA.FTZ R6, R2, R7, -R3 ;  /* 0x0000000702067223 */ /* 0x000fc20000010803 */
[----:B------:R-:W-:Y:S01]  /*1afb0*/  MUFU.EX2 R216, R216 ;  /* 0x000000d800d87308 */ /* 0x000fe20000000800 */
[----:B0-----:R-:W-:-:S04]  /*1afc0*/  FMNMX.FTZ R5, R40, R5, !PT ;  /* 0x0000000528057209 */ /* 0x001fc80007810000 */
[----:B------:R-:W-:Y:S01]  /*1afd0*/  FSETP.NEU.FTZ.AND P1, PT, R5, -INF , PT ;  /* 0xff8000000500780b */ /* 0x000fe20003f3d000 */
[----:B------:R-:W-:-:S05]  /*1afe0*/  FFMA.FTZ R46, R2, R5, -8 ;  /* 0xc1000000022e7423 */ /* 0x000fca0000010005 */
[----:B------:R-:W-:Y:S01]  /*1aff0*/  FSEL R46, R46, RZ, P1 ;  /* 0x000000ff2e2e7208 */ /* 0x000fe20000800000 */
[----:B------:R-:W0:Y:S04]  /*1b000*/  MUFU.EX2 R93, R93 ;  /* 0x0000005d005d7308 */ /* 0x000e280000000800 */
[----:B------:R-:W-:-:S01]  /*1b010*/  FFMA.FTZ R217, R2, R9, -R46 ;  /* 0x0000000902d97223 */ /* 0x000fc2000001082e */
[C-C-:B------:R-:W-:Y:S01]  /*1b020*/  FFMA.FTZ R32, R2.reuse, R95, -R46.reuse ;  /* 0x0000005f02207223 */ /* 0x140fe2000001082e */
[----:B------:R-:W-:-:S01]  /*1b030*/  FFMA.FTZ R9, R2, R15, -R46 ;  /* 0x0000000f02097223 */ /* 0x000fc2000001082e */
[C---:B------:R-:W-:Y:S01]  /*1b040*/  FFMA.FTZ R7, R2.reuse, R97, -R3 ;  /* 0x0000006102077223 */ /* 0x040fe20000010803 */
[----:B------:R-:W-:Y:S01]  /*1b050*/  MUFU.EX2 R6, R6 ;  /* 0x0000000600067308 */ /* 0x000fe20000000800 */
[----:B------:R-:W-:-:S01]  /*1b060*/  FFMA.FTZ R48, R2, R99, -R46 ;  /* 0x0000006302307223 */ /* 0x000fc2000001082e */
[----:B------:R-:W-:-:S06]  /*1b070*/  FFMA.FTZ R219, R2, R27, -R46 ;  /* 0x0000001b02db7223 */ /* 0x000fcc000001082e */
[----:B------:R-:W-:Y:S08]  /*1b080*/  MUFU.EX2 R217, R217 ;  /* 0x000000d900d97308 */ /* 0x000ff00000000800 */
[----:B------:R-:W1:Y:S01]  /*1b090*/  MUFU.EX2 R32, R32 ;  /* 0x0000002000207308 */ /* 0x000e620000000800 */
[----:B------:R-:W-:-:S01]  /*1b0a0*/  FFMA.FTZ R43, R2, R36, -R3 ;  /* 0x00000024022b7223 */ /* 0x000fc20000010803 */
[----:B------:R-:W-:-:S06]  /*1b0b0*/  FFMA.FTZ R36, R2, R103, -R46 ;  /* 0x0000006702247223 */ /* 0x000fcc000001082e */
[----:B------:R-:W2:Y:S01]  /*1b0c0*/  MUFU.EX2 R9, R9 ;  /* 0x0000000900097308 */ /* 0x000ea20000000800 */
[----:B------:R-:W-:-:S07]  /*1b0d0*/  FFMA.FTZ R12, R2, R21, -R3 ;  /* 0x00000015020c7223 */ /* 0x000fce0000010803 */
[----:B------:R-:W4:Y:S01]  /*1b0e0*/  MUFU.EX2 R7, R7 ;  /* 0x0000000700077308 */ /* 0x000f220000000800 */
[----:B------:R-:W-:-:S01]  /*1b0f0*/  FFMA.FTZ R44, R2, R63, -R46 ;  /* 0x0000003f022c7223 */ /* 0x000fc2000001082e */
[----:B------:R-:W-:-:S06]  /*1b100*/  FFMA.FTZ R15, R2, R77, -R46 ;  /* 0x0000004d020f7223 */ /* 0x000fcc000001082e */
[----:B------:R-:W5:Y:S01]  /*1b110*/  MUFU.EX2 R48, R48 ;  /* 0x0000003000307308 */ /* 0x000f620000000800 */
[----:B0-----:R-:W-:-:S01]  /*1b120*/  FADD.FTZ R63, R216, R93 ;  /* 0x0000005dd83f7221 */ /* 0x001fc20000010000 */
[----:B------:R-:W-:-:S06]  /*1b130*/  FFMA.FTZ R97, R2, R105, -R3 ;  /* 0x0000006902617223 */ /* 0x000fcc0000010803 */
[----:B------:R-:W0:Y:S01]  /*1b140*/  MUFU.EX2 R218, R218 ;  /* 0x000000da00da7308 */ /* 0x000e220000000800 */
[----:B-1----:R-:W-:-:S01]  /*1b150*/  FADD.FTZ R62, R217, R32 ;  /* 0x00000020d93e7221 */ /* 0x002fc20000010000 */
[----:B------:R-:W-:-:S06]  /*1b160*/  FFMA.FTZ R50, R2, R107, -R46 ;  /* 0x0000006b02327223 */ /* 0x000fcc000001082e */
[----:B------:R-:W1:Y:S01]  /*1b170*/  MUFU.EX2 R219, R219 ;  /* 0x000000db00db7308 */ /* 0x000e620000000800 */
[----:B------:R-:W-:-:S01]  /*1b180*/  FADD.FTZ R64, R6, R63 ;  /* 0x0000003f06407221 */ /* 0x000fc20000010000 */
[----:B------:R-:W-:-:S06]  /*1b190*/  FFMA.FTZ R212, R2, R109, -R3 ;  /* 0x0000006d02d47223 */ /* 0x000fcc0000010803 */
[----:B------:R-:W3:Y:S01]  /*1b1a0*/  MUFU.EX2 R11, R11 ;  /* 0x0000000b000b7308 */ /* 0x000ee20000000800 */
[----:B--2---:R-:W-:-:S01]  /*1b1b0*/  FADD.FTZ R63, R9, R62 ;  /* 0x0000003e093f7221 */ /* 0x004fc20000010000 */
[----:B------:R-:W-:-:S06]  /*1b1c0*/  FFMA.FTZ R205, R2, R49, -R46 ;  /* 0x0000003102cd7223 */ /* 0x000fcc000001082e */
[----:B------:R-:W2:Y:S01]  /*1b1d0*/  MUFU.EX2 R36, R36 ;  /* 0x0000002400247308 */ /* 0x000ea20000000800 */
[----:B------:R-:W-:-:S01]  /*1b1e0*/  FFMA.FTZ R213, R2, R81, -R46 ;  /* 0x0000005102d57223 */ /* 0x000fc2000001082e */
[----:B----4-:R-:W-:-:S06]  /*1b1f0*/  FADD.FTZ R49, R7, R64 ;  /* 0x0000004007317221 */ /* 0x010fcc0000010000 */
[----:B------:R-:W4:Y:S01]  /*1b200*/  MUFU.EX2 R12, R12 ;  /* 0x0000000c000c7308 */ /* 0x000f220000000800 */
[----:B------:R-:W-:-:S01]  /*1b210*/  FFMA.FTZ R21, R2, R111, -R3 ;  /* 0x0000006f02157223 */ /* 0x000fc20000010803 */
[----:B-----5:R-:W-:-:S06]  /*1b220*/  FADD.FTZ R62, R48, R63 ;  /* 0x0000003f303e7221 */ /* 0x020fcc0000010000 */
[----:B------:R-:W5:Y:S01]  /*1b230*/  MUFU.EX2 R15, R15 ;  /* 0x0000000f000f7308 */ /* 0x000f620000000800 */
[----:B------:R-:W-:-:S01]  /*1b240*/  FFMA.FTZ R40, R2, R79, -R46 ;  /* 0x0000004f02287223 */ /* 0x000fc2000001082e */
[----:B0-----:R-:W-:-:S06]  /*1b250*/  FADD.FTZ R64, R218, R49 ;  /* 0x00000031da407221 */ /* 0x001fcc0000010000 */
[----:B------:R-:W0:Y:S01]  /*1b260*/  MUFU.EX2 R97, R97 ;  /* 0x0000006100617308 */ /* 0x000e220000000800 */
[----:B------:R-:W-:-:S01]  /*1b270*/  FFMA.FTZ R113, R2, R113, -R3 ;  /* 0x0000007102717223 */ /* 0x000fc20000010803 */
[----:B-1----:R-:W-:Y:S01]  /*1b280*/  FADD.FTZ R63, R219, R62 ;  /* 0x0000003edb3f7221 */ /* 0x002fe20000010000 */
[----:B------:R-:W-:-:S05]  /*1b290*/  FFMA.FTZ R49, R2, R47, -R46 ;  /* 0x0000002f02317223 */ /* 0x000fca000001082e */
[----:B------:R-:W1:Y:S01]  /*1b2a0*/  MUFU.EX2 R50, R50 ;  /* 0x0000003200327308 */ /* 0x000e620000000800 */
[----:B------:R-:W-:-:S01]  /*1b2b0*/  FFMA.FTZ R27, R2, R85, -R46 ;  /* 0x00000055021b7223 */ /* 0x000fc2000001082e */
[----:B---3--:R-:W-:-:S06]  /*1b2c0*/  FADD.FTZ R47, R11, R64 ;  /* 0x000000400b2f7221 */ /* 0x008fcc0000010000 */
[----:B------:R-:W3:Y:S01]  /*1b2d0*/  MUFU.EX2 R212, R212 ;  /* 0x000000d400d47308 */ /* 0x000ee20000000800 */
[----:B------:R-:W-:-:S01]  /*1b2e0*/  FFMA.FTZ R105, R2, R115, -R3 ;  /* 0x0000007302697223 */ /* 0x000fc20000010803 */
[----:B------:R-:W-:Y:S01]  /*1b2f0*/  FFMA.FTZ R201, R2, R65, -R46 ;  /* 0x0000004102c97223 */ /* 0x000fe2000001082e */
[----:B------:R-:W-:-:S05]  /*1b300*/  VIADD R0, R0, 0x33440 ;  /* 0x0003344000007836 */ /* 0x000fca0000000000 */
[----:B------:R-:W-:Y:S01]  /*1b310*/  MUFU.EX2 R213, R213 ;  /* 0x000000d500d57308 */ /* 0x000fe20000000800 */
[----:B------:R-:W-:Y:S02]  /*1b320*/  IMAD.U32 R65, RZ, RZ, UR38 ;  /* 0x00000026ff417e24 */ /* 0x000fe4000f8e00ff */
[----:B--2---:R-:W-:Y:S01]  /*1b330*/  FADD.FTZ R62, R36, R63 ;  /* 0x0000003f243e7221 */ /* 0x004fe20000010000 */
[----:B------:R-:W-:-:S04]  /*1b340*/  FFMA.FTZ R52, R2, R83, -R46 ;  /* 0x0000005302347223 */ /* 0x000fc8000001082e */
[----:B------:R-:W2:Y:S01]  /*1b350*/  MUFU.EX2 R21, R21 ;  /* 0x0000001500157308 */ /* 0x000ea20000000800 */
[----:B----4-:R-:W-:-:S01]  /*1b360*/  FADD.FTZ R66, R12, R47 ;  /* 0x0000002f0c427221 */ /* 0x010fc20000010000 */
[----:B------:R-:W-:Y:S01]  /*1b370*/  FFMA.FTZ R47, R2, R53, -R46 ;  /* 0x00000035022f7223 */ /* 0x000fe2000001082e */
[----:B-----5:R-:W-:-:S05]  /*1b380*/  FADD.FTZ R53, R15, R62 ;  /* 0x0000003e0f357221 */ /* 0x020fca0000010000 */
[----:B------:R-:W-:Y:S01]  /*1b390*/  MUFU.EX2 R40, R40 ;  /* 0x0000002800287308 */ /* 0x000fe20000000800 */
[----:B------:R-:W-:-:S01]  /*1b3a0*/  FFMA.FTZ R64, R2, R51, -R46 ;  /* 0x0000003302407223 */ /* 0x000fc2000001082e */
[----:B------:R-:W-:Y:S01]  /*1b3b0*/  FFMA.FTZ R215, R2, R89, -R46 ;  /* 0x0000005902d77223 */ /* 0x000fe2000001082e */
[----:B------:R-:W-:-:S05]  /*1b3c0*/  PRMT R0, R65, 0x654, R0 ;  /* 0x0000065441007816 */ /* 0x000fca0000000000 */
[----:B------:R-:W4:Y:S01]  /*1b3d0*/  MUFU.EX2 R14, R113 ;  /* 0x00000071000e7308 */ /* 0x000f220000000800 */
[----:B0-----:R-:W-:-:S01]  /*1b3e0*/  FADD.FTZ R51, R97, R66 ;  /* 0x0000004261337221 */ /* 0x001fc20000010000 */
[----:B-1----:R-:W-:Y:S01]  /*1b3f0*/  FADD.FTZ R66, R50, R53 ;  /* 0x0000003532427221 */ /* 0x002fe20000010000 */
[----:B------:R-:W-:-:S01]  /*1b400*/  FFMA.FTZ R42, R2, R87, -R46 ;  /* 0x00000057022a7223 */ /* 0x000fc2000001082e */
[----:B------:R-:W-:-:S04]  /*1b410*/  FFMA.FTZ R30, R2, R10, -R3 ;  /* 0x0000000a021e7223 */ /* 0x000fc80000010803 */
[----:B------:R-:W0:Y:S01]  /*1b420*/  MUFU.EX2 R27, R27 ;  /* 0x0000001b001b7308 */ /* 0x000e220000000800 */
[----:B---3--:R-:W-:-:S01]  /*1b430*/  FADD.FTZ R68, R212, R51 ;  /* 0x00000033d4447221 */ /* 0x008fc20000010000 */
[----:B------:R1:W-:Y:S06]  /*1b440*/  SYNCS.ARRIVE.TRANS64.RED.A1T0 RZ, [R0+URZ], RZ ;  /* 0x000000ff00ff79a7 */ /* 0x0003ec000810043f */
[----:B------:R-:W3:Y:S01]  /*1b450*/  MUFU.EX2 R105, R105 ;  /* 0x0000006900697308 */ /* 0x000ee20000000800 */
[----:B------:R-:W-:-:S01]  /*1b460*/  FFMA.FTZ R10, R2, R8, -R3 ;  /* 0x00000008020a7223 */ /* 0x000fc20000010803 */
[C-C-:B------:R-:W-:Y:S01]  /*1b470*/  FFMA.FTZ R121, R2.reuse, R121, -R3.reuse ;  /* 0x0000007902797223 */ /* 0x140fe20000010803 */
[----:B------:R-:W-:-:S05]  /*1b480*/  FFMA.FTZ R8, R2, R33, -R3 ;  /* 0x0000002102087223 */ /* 0x000fca0000010803 */
[----:B------:R-:W5:Y:S01]  /*1b490*/  MUFU.EX2 R52, R52 ;  /* 0x0000003400347308 */ /* 0x000f620000000800 */
[----:B------:R-:W-:-:S01]  /*1b4a0*/  FFMA.FTZ R33, R2, R61, -R46 ;  /* 0x0000003d02217223 */ /* 0x000fc2000001082e */
[----:B--2---:R-:W-:-:S06]  /*1b4b0*/  FADD.FTZ R51, R21, R68 ;  /* 0x0000004415337221 */ /* 0x004fcc0000010000 */
[----:B------:R-:W2:Y:S01]  /*1b4c0*/  MUFU.EX2 R214, R214 ;  /* 0x000000d600d67308 */ /* 0x000ea20000000800 */
[----:B------:R-:W-:-:S01]  /*1b4d0*/  FFMA.FTZ R111, R2, R123, -R3 ;  /* 0x0000007b026f7223 */ /* 0x000fc20000010803 */
[----:B------:R-:W-:-:S06]  /*1b4e0*/  FFMA.FTZ R56, R2, R91, -R46 ;  /* 0x0000005b02387223 */ /* 0x000fcc000001082e */
[----:B------:R-:W2:Y:S01]  /*1b4f0*/  MUFU.EX2 R215, R215 ;  /* 0x000000d700d77308 */ /* 0x000ea20000000800 */
[----:B----4-:R-:W-:-:S07]  /*1b500*/  FADD.FTZ R68, R14, R51 ;  /* 0x000000330e447221 */ /* 0x010fce0000010000 */
[----:B-1----:R1:W-:Y:S01]  /*1b510*/  MUFU.EX2 R0, R49 ;  /* 0x0000003100007308 */ /* 0x0023e20000000800 */
[----:B------:R-:W-:-:S07]  /*1b520*/  FFMA.FTZ R209, R2, R37, -R46 ;  /* 0x0000002502d17223 */ /* 0x000fce000001082e */
[----:B------:R-:W4:Y:S01]  /*1b530*/  MUFU.EX2 R101, R101 ;  /* 0x0000006500657308 */ /* 0x000f220000000800 */
[----:B-1----:R-:W-:-:S04]  /*1b540*/  FADD.FTZ R49, R213, R66 ;  /* 0x00000042d5317221 */ /* 0x002fc80000010000 */
[----:B------:R-:W-:-:S03]  /*1b550*/  FADD.FTZ R66, R40, R49 ;  /* 0x0000003128427221 */ /* 0x000fc60000010000 */
[----:B------:R-:W1:Y:S01]  /*1b560*/  MUFU.EX2 R42, R42 ;  /* 0x0000002a002a7308 */ /* 0x000e620000000800 */
[----:B0-----:R-:W-:-:S01]  /*1b570*/  FADD.FTZ R37, R27, R66 ;  /* 0x000000421b257221 */ /* 0x001fc20000010000 */
[----:B---3--:R-:W-:-:S06]  /*1b580*/  FADD.FTZ R49, R105, R68 ;  /* 0x0000004469317221 */ /* 0x008fcc0000010000 */
[----:B------:R0:W3:Y:S01]  /*1b590*/  MUFU.EX2 R20, R121 ;  /* 0x0000007900147308 */ /* 0x0000e20000000800 */
[----:B------:R-:W-:-:S01]  /*1b5a0*/  FFMA.FTZ R109, R2, R127, -R3 ;  /* 0x0000007f026d7223 */ /* 0x000fc20000010803 */
[----:B-----5:R-:W-:-:S06]  /*1b5b0*/  FADD.FTZ R66, R52, R37 ;  /* 0x0000002534427221 */ /* 0x020fcc0000010000 */
[----:B------:R-:W5:Y:S01]  /*1b5c0*/  MUFU.EX2 R33, R33 ;  /* 0x0000002100217308 */ /* 0x000f620000000800 */
[----:B--2---:R-:W-:-:S01]  /*1b5d0*/  FADD.FTZ R68, R214, R49 ;  /* 0x00000031d6447221 */ /* 0x004fc20000010000 */
[----:B------:R-:W-:-:S06]  /*1b5e0*/  FFMA.FTZ R38, R2, R57, -R3 ;  /* 0x0000003902267223 */ /* 0x000fcc0000010803 */
[----:B------:R-:W2:Y:S01]  /*1b5f0*/  MUFU.EX2 R111, R111 ;  /* 0x0000006f006f7308 */ /* 0x000ea20000000800 */
[----:B------:R-:W-:-:S01]  /*1b600*/  FFMA.FTZ R115, R2, R133, -R3 ;  /* 0x0000008502737223 */ /* 0x000fc20000010803 */
[C-C-:B------:R-:W-:Y:S01]  /*1b610*/  FFMA.FTZ R202, R2.reuse, R135, -R3.reuse ;  /* 0x0000008702ca7223 */ /* 0x140fe20000010803 */
[----:B------:R-:W-:-:S01]  /*1b620*/  FFMA.FTZ R113, R2, R137, -R3 ;  /* 0x0000008902717223 */ /* 0x000fc20000010803 */
[----:B------:R-:W-:-:S04]  /*1b630*/  FFMA.FTZ R139, R2, R139, -R3 ;  /* 0x0000008b028b7223 */ /* 0x000fc80000010803 */
[----:B------:R-:W2:Y:S01]  /*1b640*/  MUFU.EX2 R56, R56 ;  /* 0x0000003800387308 */ /* 0x000ea20000000800 */
[----:B------:R-:W-:-:S01]  /*1b650*/  FFMA.FTZ R204, R2, R143, -R3 ;  /* 0x0000008f02cc7223 */ /* 0x000fc20000010803 */
[C-C-:B------:R-:W-:Y:S01]  /*1b660*/  FFMA.FTZ R147, R2.reuse, R147, -R3.reuse ;  /* 0x0000009302937223 */ /* 0x140fe20000010803 */
[----:B------:R-:W-:-:S01]  /*1b670*/  FFMA.FTZ R123, R2, R149, -R3 ;  /* 0x00000095027b7223 */ /* 0x000fc20000010803 */
[C-C-:B------:R-:W-:Y:S01]  /*1b680*/  FFMA.FTZ R206, R2.reuse, R151, -R3.reuse ;  /* 0x0000009702ce7223 */ /* 0x140fe20000010803 */
[----:B0-----:R-:W-:-:S03]  /*1b690*/  FFMA.FTZ R121, R2, R153, -R3 ;  /* 0x0000009902797223 */ /* 0x001fc60000010803 */
[----:B------:R-:W0:Y:S01]  /*1b6a0*/  MUFU.EX2 R200, R200 ;  /* 0x000000c800c87308 */ /* 0x000e220000000800 */
[----:B------:R-:W-:-:S01]  /*1b6b0*/  FFMA.FTZ R127, R2, R155, -R3 ;  /* 0x0000009b027f7223 */ /* 0x000fc20000010803 */
[C-C-:B------:R-:W-:Y:S01]  /*1b6c0*/  FFMA.FTZ R57, R2.reuse, R159, -R3.reuse ;  /* 0x0000009f02397223 */ /* 0x140fe20000010803 */
[----:B------:R-:W-:-:S01]  /*1b6d0*/  FFMA.FTZ R34, R2, R161, -R3 ;  /* 0x000000a102227223 */ /* 0x000fc20000010803 */
[----:B------:R-:W-:Y:S01]  /*1b6e0*/  FFMA.FTZ R3, R2, R41, -R3 ;  /* 0x0000002902037223 */ /* 0x000fe20000010803 */
[----:B------:R-:W-:-:S01]  /*1b6f0*/  FADD.FTZ R37, R215, R66 ;  /* 0x00000042d7257221 */ /* 0x000fc20000010000 */
[----:B------:R-:W-:Y:S02]  /*1b700*/  FFMA.FTZ R41, R2, R69, -R46 ;  /* 0x0000004502297223 */ /* 0x000fe4000001082e */
[----:B------:R-:W0:Y:S01]  /*1b710*/  MUFU.EX2 R201, R201 ;  /* 0x000000c900c97308 */ /* 0x000e220000000800 */
[----:B----4-:R-:W-:-:S01]  /*1b720*/  FADD.FTZ R49, R101, R68 ;  /* 0x0000004465317221 */ /* 0x010fc20000010000 */
[----:B-1----:R-:W-:Y:S01]  /*1b730*/  FADD.FTZ R66, R42, R37 ;  /* 0x000000252a427221 */ /* 0x002fe20000010000 */
[----:B------:R-:W-:-:S05]  /*1b740*/  FFMA.FTZ R58, R2, R67, -R46 ;  /* 0x00000043023a7223 */ /* 0x000fca000001082e */
[----:B------:R-:W1:Y:S01]  /*1b750*/  MUFU.EX2 R109, R109 ;  /* 0x0000006d006d7308 */ /* 0x000e620000000800 */
[----:B---3--:R-:W-:-:S01]  /*1b760*/  FADD.FTZ R68, R20, R49 ;  /* 0x0000003114447221 */ /* 0x008fc20000010000 */
[----:B-----5:R-:W-:-:S06]  /*1b770*/  FADD.FTZ R37, R33, R66 ;  /* 0x0000004221257221 */ /* 0x020fcc0000010000 */
[----:B------:R-:W3:Y:S01]  /*1b780*/  MUFU.EX2 R44, R44 ;  /* 0x0000002c002c7308 */ /* 0x000ee20000000800 */
[----:B------:R-:W-:-:S01]  /*1b790*/  FFMA.FTZ R203, R2, R141, -R46 ;  /* 0x0000008d02cb7223 */ /* 0x000fc2000001082e */
[----:B--2---:R-:W-:Y:S01]  /*1b7a0*/  FADD.FTZ R49, R111, R68 ;  /* 0x000000446f317221 */ /* 0x004fe20000010000 */
[----:B------:R-:W-:-:S05]  /*1b7b0*/  FADD.FTZ R66, R56, R37 ;  /* 0x0000002538427221 */ /* 0x000fca0000010000 */
[----:B------:R-:W2:Y:S01]  /*1b7c0*/  MUFU.EX2 R115, R115 ;  /* 0x0000007300737308 */ /* 0x000ea20000000800 */
[----:B------:R-:W-:-:S01]  /*1b7d0*/  FFMA.FTZ R54, R2, R71, -R46 ;  /* 0x0000004702367223 */ /* 0x000fc2000001082e */
[----:B0-----:R-:W-:-:S06]  /*1b7e0*/  FADD.FTZ R68, R200, R49 ;  /* 0x00000031c8447221 */ /* 0x001fcc0000010000 */
[----:B------:R-:W-:Y:S01]  /*1b7f0*/  MUFU.EX2 R41, R41 ;  /* 0x0000002900297308 */ /* 0x000fe20000000800 */
[----:B------:R-:W-:Y:S01]  /*1b800*/  F2FP.SATFINITE.E4M3.F32.PACK_AB_MERGE_C R51, R7, R6, RZ ;  /* 0x000000060733723e */ /* 0x000fe200048070ff */
[----:B------:R-:W-:-:S06]  /*1b810*/  FADD.FTZ R7, R201, R66 ;  /* 0x00000042c9077221 */ /* 0x000fcc0000010000 */
[----:B------:R-:W-:Y:S01]  /*1b820*/  MUFU.EX2 R58, R58 ;  /* 0x0000003a003a7308 */ /* 0x000fe20000000800 */
[----:B------:R-:W-:-:S01]  /*1b830*/  FFMA.FTZ R60, R2, R145, -R46 ;  /* 0x00000091023c7223 */ /* 0x000fc2000001082e */
[----:B-1----:R-:W-:-:S06]  /*1b840*/  FADD.FTZ R37, R109, R68 ;  /* 0x000000446d257221 */ /* 0x002fcc0000010000 */
[----:B------:R-:W0:Y:S01]  /*1b850*/  MUFU.EX2 R202, R202 ;  /* 0x000000ca00ca7308 */ /* 0x000e220000000800 */
[----:B------:R-:W-:-:S01]  /*1b860*/  FFMA.FTZ R29, R2, R29, -R46 ;  /* 0x0000001d021d7223 */ /* 0x000fc2000001082e */
[----:B------:R-:W-:Y:S01]  /*1b870*/  F2FP.SATFINITE.E4M3.F32.PACK_AB_MERGE_C R97, R97, R12, RZ ;  /* 0x0000000c6161723e */ /* 0x000fe200048070ff */
[----:B---3--:R-:W-:-:S05]  /*1b880*/  FADD.FTZ R12, R44, R7 ;  /* 0x000000072c0c7221 */ /* 0x008fca0000010000 */
[----:B------:R-:W1:Y:S01]  /*1b890*/  MUFU.EX2 R203, R203 ;  /* 0x000000cb00cb7308 */ /* 0x000e620000000800 */
[----:B------:R-:W-:Y:S01]  /*1b8a0*/  F2FP.SATFINITE.E4M3.F32.PACK_AB_MERGE_C R105, R105, R14, RZ ;  /* 0x0000000e6969723e */ /* 0x000fe200048070ff */
[----:B------:R-:W-:Y:S01]  /*1b8b0*/  FFMA.FTZ R61, R2, R75, -R46 ;  /* 0x0000004b023d7223 */ /* 0x000fe2000001082e */
[----:B------:R-:W-:-:S05]  /*1b8c0*/  FADD.FTZ R14, R24, R37 ;  /* 0x00000025180e7221 */ /* 0x000fca0000010000 */
[----:B------:R-:W3:Y:S01]  /*1b8d0*/  MUFU.EX2 R113, R113 ;  /* 0x0000007100717308 */ /* 0x000ee20000000800 */
[----:B------:R-:W-:Y:S02]  /*1b8e0*/  F2FP.SATFINITE.E4M3.F32.PACK_AB_MERGE_C R9, R48, R9, RZ ;  /* 0x000000093009723e */ /* 0x000fe400048070ff */
[----:B--2---:R-:W-:-:S05]  /*1b8f0*/  F2FP.SATFINITE.E4M3.F32.PACK_AB_MERGE_C R48, R115, R24, RZ ;  /* 0x000000187330723e */ /* 0x004fca00048070ff */
[----:B------:R-:W2:Y:S01]  /*1b900*/  MUFU.EX2 R54, R54 ;  /* 0x0000003600367308 */ /* 0x000ea20000000800 */
[----:B------:R-:W-:-:S07]  /*1b910*/  FADD.FTZ R115, R115, R14 ;  /* 0x0000000e73737221 */ /* 0x000fce0000010000 */
[----:B------:R-:W4:Y:S01]  /*1b920*/  MUFU.EX2 R26, R139 ;  /* 0x0000008b001a7308 */ /* 0x000f220000000800 */
[----:B0-----:R-:W-:-:S07]  /*1b930*/  FADD.FTZ R14, R202, R115 ;  /* 0x00000073ca0e7221 */ /* 0x001fce0000010000 */
[----:B------:R-:W0:Y:S08]  /*1b940*/  MUFU.EX2 R60, R60 ;  /* 0x0000003c003c7308 */ /* 0x000e300000000800 */
[----:B------:R5:W-:Y:S02]  /*1b950*/  MUFU.EX2 R6, R29 ;  /* 0x0000001d00067308 */ /* 0x000be40000000800 */
[----:B-----5:R-:W-:-:S06]  /*1b960*/  FADD.FTZ R29, R41, R12 ;  /* 0x0000000c291d7221 */ /* 0x020fcc0000010000 */
[----:B------:R-:W5:Y:S01]  /*1b970*/  MUFU.EX2 R61, R61 ;  /* 0x0000003d003d7308 */ /* 0x000f620000000800 */
[----:B------:R-:W-:-:S07]  /*1b980*/  FADD.FTZ R12, R58, R29 ;  /* 0x0000001d3a0c7221 */ /* 0x000fce0000010000 */
[----:B------:R-:W5:Y:S01]  /*1b990*/  MUFU.EX2 R204, R204 ;  /* 0x000000cc00cc7308 */ /* 0x000f620000000800 */
[----:B-1----:R-:W-:-:S01]  /*1b9a0*/  FADD.FTZ R29, R203, R12 ;  /* 0x0000000ccb1d7221 */ /* 0x002fc20000010000 */
[----:B---3--:R-:W-:-:S06]  /*1b9b0*/  FADD.FTZ R37, R113, R14 ;  /* 0x0000000e71257221 */ /* 0x008fcc0000010000 */
[----:B------:R-:W1:Y:S01]  /*1b9c0*/  MUFU.EX2 R205, R205 ;  /* 0x000000cd00cd7308 */ /* 0x000e620000000800 */
[----:B--2---:R-:W-:-:S01]  /*1b9d0*/  FADD.FTZ R29, R54, R29 ;  /* 0x0000001d361d7221 */ /* 0x004fc20000010000 */
[----:B----4-:R-:W-:-:S06]  /*1b9e0*/  FADD.FTZ R14, R26, R37 ;  /* 0x000000251a0e7221 */ /* 0x010fcc0000010000 */
[----:B------:R-:W2:Y:S01]  /*1b9f0*/  MUFU.EX2 R39, R39 ;  /* 0x0000002700277308 */ /* 0x000ea20000000800 */
[----:B------:R-:W-:Y:S01]  /*1ba00*/  F2FP.SATFINITE.E4M3.F32.PACK_AB_MERGE_C R111, R111, R20, RZ ;  /* 0x000000146f6f723e */ /* 0x000fe200048070ff */
[----:B0-----:R-:W-:Y:S01]  /*1ba10*/  FADD.FTZ R20, R60, R29 ;  /* 0x0000001d3c147221 */ /* 0x001fe20000010000 */
[----:B------:R-:W-:-:S05]  /*1ba20*/  F2FP.SATFINITE.E4M3.F32.PACK_AB_MERGE_C R26, R35, R26, RZ ;  /* 0x0000001a231a723e */ /* 0x000fca00048070ff */
[----:B------:R-:W0:Y:S01]  /*1ba30*/  MUFU.EX2 R28, R147 ;  /* 0x00000093001c7308 */ /* 0x000e220000000800 */
[----:B------:R-:W-:-:S01]  /*1ba40*/  FFMA.FTZ R207, R2, R157, -R46 ;  /* 0x0000009d02cf7223 */ /* 0x000fc2000001082e */
[----:B------:R-:W-:Y:S01]  /*1ba50*/  FADD.FTZ R35, R35, R14 ;  /* 0x0000000e23237221 */ /* 0x000fe20000010000 */
[----:B-----5:R-:W-:-:S05]  /*1ba60*/  FADD.FTZ R20, R61, R20 ;  /* 0x000000143d147221 */ /* 0x020fca0000010000 */
[----:B------:R-:W-:Y:S01]  /*1ba70*/  MUFU.EX2 R123, R123 ;  /* 0x0000007b007b7308 */ /* 0x000fe20000000800 */
[----:B------:R-:W-:-:S01]  /*1ba80*/  FFMA.FTZ R62, R2, R55, -R46 ;  /* 0x00000037023e7223 */ /* 0x000fc2000001082e */
[----:B------:R-:W-:-:S06]  /*1ba90*/  FADD.FTZ R14, R204, R35 ;  /* 0x00000023cc0e7221 */ /* 0x000fcc0000010000 */
[----:B------:R-:W3:Y:S01]  /*1baa0*/  MUFU.EX2 R47, R47 ;  /* 0x0000002f002f7308 */ /* 0x000ee20000000800 */
[----:B------:R-:W-:Y:S01]  /*1bab0*/  F2FP.SATFINITE.E4M3.F32.PACK_AB_MERGE_C R218, R11, R218, R97 ;  /* 0x000000da0bda723e */ /* 0x000fe20004807061 */
[----:B-1----:R-:W-:-:S06]  /*1bac0*/  FADD.FTZ R11, R205, R20 ;  /* 0x00000014cd0b7221 */ /* 0x002fcc0000010000 */
[----:B------:R-:W1:Y:S01]  /*1bad0*/  MUFU.EX2 R64, R64 ;  /* 0x0000004000407308 */ /* 0x000e620000000800 */
[----:B------:R-:W-:Y:S01]  /*1bae0*/  F2FP.SATFINITE.E4M3.F32.PACK_AB_MERGE_C R212, R21, R212, R105 ;  /* 0x000000d415d4723e */ /* 0x000fe20004807069 */
[----:B--2---:R-:W-:-:S06]  /*1baf0*/  FADD.FTZ R21, R39, R14 ;  /* 0x0000000e27157221 */ /* 0x004fcc0000010000 */
[----:B------:R-:W2:Y:S01]  /*1bb00*/  MUFU.EX2 R206, R206 ;  /* 0x000000ce00ce7308 */ /* 0x000ea20000000800 */
[----:B------:R-:W-:-:S01]  /*1bb10*/  FADD.FTZ R20, R0, R11 ;  /* 0x0000000b00147221 */ /* 0x000fc20000010000 */
[----:B0-----:R-:W-:-:S06]  /*1bb20*/  FADD.FTZ R24, R28, R21 ;  /* 0x000000151c187221 */ /* 0x001fcc0000010000 */
[----:B------:R-:W0:Y:S01]  /*1bb30*/  MUFU.EX2 R207, R207 ;  /* 0x000000cf00cf7308 */ /* 0x000e220000000800 */
[----:B------:R-:W-:-:S07]  /*1bb40*/  FFMA.FTZ R59, R2, R59, -R46 ;  /* 0x0000003b023b7223 */ /* 0x000fce000001082e */
[----:B------:R-:W4:Y:S01]  /*1bb50*/  MUFU.EX2 R121, R121 ;  /* 0x0000007900797308 */ /* 0x000f220000000800 */
[----:B---3--:R-:W-:-:S01]  /*1bb60*/  FADD.FTZ R11, R47, R20 ;  /* 0x000000142f0b7221 */ /* 0x008fc20000010000 */
[----:B------:R-:W-:-:S06]  /*1bb70*/  F2FP.SATFINITE.E4M3.F32.PACK_AB_MERGE_C R28, R123, R28, RZ ;  /* 0x0000001c7b1c723e */ /* 0x000fcc00048070ff */
[----:B------:R-:W-:Y:S01]  /*1bb80*/  MUFU.EX2 R127, R127 ;  /* 0x0000007f007f7308 */ /* 0x000fe20000000800 */
[----:B------:R-:W-:-:S07]  /*1bb90*/  FADD.FTZ R123, R123, R24 ;  /* 0x000000187b7b7221 */ /* 0x000fce0000010000 */
[----:B------:R-:W3:Y:S08]  /*1bba0*/  MUFU.EX2 R38, R38 ;  /* 0x0000002600267308 */ /* 0x000ef00000000800 */
[----:B------:R-:W5:Y:S01]  /*1bbb0*/  MUFU.EX2 R62, R62 ;  /* 0x0000003e003e7308 */ /* 0x000f620000000800 */
[C---:B-1----:R-:W-:Y:S01]  /*1bbc0*/  F2FP.SATFINITE.E4M3.F32.PACK_AB_MERGE_C R47, R64.reuse, R47, RZ ;  /* 0x0000002f402f723e */ /* 0x042fe200048070ff */
[----:B------:R-:W-:Y:S01]  /*1bbd0*/  FADD.FTZ R64, R64, R11 ;  /* 0x0000000b40407221 */ /* 0x000fe20000010000 */
[----:B--2---:R-:W-:-:S01]  /*1bbe0*/  FADD.FTZ R20, R206, R123 ;  /* 0x0000007bce147221 */ /* 0x004fc20000010000 */
[----:B------:R-:W-:-:S04]  /*1bbf0*/  FFMA.FTZ R31, R2, R31, -R46 ;  /* 0x0000001f021f7223 */ /* 0x000fc8000001082e */
[----:B------:R-:W-:Y:S01]  /*1bc00*/  MUFU.EX2 R45, R45 ;  /* 0x0000002d002d7308 */ /* 0x000fe20000000800 */
[----:B0-----:R-:W-:-:S01]  /*1bc10*/  FADD.FTZ R11, R207, R64 ;  /* 0x00000040cf0b7221 */ /* 0x001fc20000010000 */
[----:B------:R-:W-:-:S06]  /*1bc20*/  FFMA.FTZ R163, R2, R163, -R46 ;  /* 0x000000a302a37223 */ /* 0x000fcc000001082e */
[----:B------:R-:W-:Y:S01]  /*1bc30*/  MUFU.EX2 R30, R30 ;  /* 0x0000001e001e7308 */ /* 0x000fe20000000800 */
[----:B----4-:R-:W-:-:S07]  /*1bc40*/  FADD.FTZ R24, R121, R20 ;  /* 0x0000001479187221 */ /* 0x010fce0000010000 */
[----:B------:R-:W0:Y:S08]  /*1bc50*/  MUFU.EX2 R7, R59 ;  /* 0x0000003b00077308 */ /* 0x000e300000000800 */
[----:B------:R-:W1:Y:S01]  /*1bc60*/  MUFU.EX2 R57, R57 ;  /* 0x0000003900397308 */ /* 0x000e620000000800 */
[----:B---3--:R-:W-:Y:S01]  /*1bc70*/  F2FP.SATFINITE.E4M3.F32.PACK_AB_MERGE_C R21, R38, R127, RZ ;  /* 0x0000007f2615723e */ /* 0x008fe200048070ff */
[----:B-----5:R-:W-:-:S06]  /*1bc80*/  FADD.FTZ R11, R62, R11 ;  /* 0x0000000b3e0b7221 */ /* 0x020fcc0000010000 */
[----:B------:R-:W-:Y:S01]  /*1bc90*/  MUFU.EX2 R34, R34 ;  /* 0x0000002200227308 */ /* 0x000fe20000000800 */
[----:B------:R-:W-:-:S07]  /*1bca0*/  FADD.FTZ R127, R127, R24 ;  /* 0x000000187f7f7221 */ /* 0x000fce0000010000 */
[----:B------:R-:W2:Y:S01]  /*1bcb0*/  MUFU.EX2 R209, R209 ;  /* 0x000000d100d17308 */ /* 0x000ea20000000800 */
[----:B------:R-:W-:-:S01]  /*1bcc0*/  FFMA.FTZ R73, R2, R73, -R46 ;  /* 0x0000004902497223 */ /* 0x000fc2000001082e */
[----:B------:R-:W-:-:S06]  /*1bcd0*/  FADD.FTZ R24, R6, R11 ;  /* 0x0000000b06187221 */ /* 0x000fcc0000010000 */
[----:B------:R-:W3:Y:S01]  /*1bce0*/  MUFU.EX2 R12, R31 ;  /* 0x0000001f000c7308 */ /* 0x000ee20000000800 */
[----:B------:R-:W-:-:S01]  /*1bcf0*/  FADD.FTZ R38, R38, R127 ;  /* 0x0000007f26267221 */ /* 0x000fc20000010000 */
[C---:B0-----:R-:W-:Y:S01]  /*1bd00*/  F2FP.SATFINITE.E4M3.F32.PACK_AB_MERGE_C R11, R7.reuse, R6, RZ ;  /* 0x00000006070b723e */ /* 0x041fe200048070ff */
[----:B------:R-:W-:-:S05]  /*1bd10*/  FADD.FTZ R24, R7, R24 ;  /* 0x0000001807187221 */ /* 0x000fca0000010000 */
[----:B------:R-:W0:Y:S01]  /*1bd20*/  MUFU.EX2 R163, R163 ;  /* 0x000000a300a37308 */ /* 0x000e220000000800 */
[----:B------:R-:W-:Y:S01]  /*1bd30*/  F2FP.SATFINITE.E4M3.F32.PACK_AB_MERGE_C R208, R30, R45, RZ ;  /* 0x0000002d1ed0723e */ /* 0x000fe200048070ff */
[----:B-1----:R-:W-:Y:S01]  /*1bd40*/  FADD.FTZ R7, R57, R38 ;  /* 0x0000002639077221 */ /* 0x002fe20000010000 */
[----:B------:R-:W-:-:S05]  /*1bd50*/  F2FP.SATFINITE.E4M3.F32.PACK_AB_MERGE_C R217, R32, R217, R9 ;  /* 0x000000d920d9723e */ /* 0x000fca0004807009 */
[----:B------:R-:W1:Y:S01]  /*1bd60*/  MUFU.EX2 R14, R73 ;  /* 0x00000049000e7308 */ /* 0x000e620000000800 */
[----:B--2---:R-:W-:-:S01]  /*1bd70*/  FADD.FTZ R9, R209, R24 ;  /* 0x00000018d1097221 */ /* 0x004fc20000010000 */
[C---:B------:R-:W-:Y:S01]  /*1bd80*/  F2FP.SATFINITE.E4M3.F32.PACK_AB_MERGE_C R208, R34.reuse, R57, R208 ;  /* 0x0000003922d0723e */ /* 0x040fe200048070d0 */
[----:B------:R-:W-:-:S05]  /*1bd90*/  FADD.FTZ R34, R34, R7 ;  /* 0x0000000722227221 */ /* 0x000fca0000010000 */
[----:B------:R-:W-:Y:S01]  /*1bda0*/  MUFU.EX2 R43, R43 ;  /* 0x0000002b002b7308 */ /* 0x000fe20000000800 */
[----:B------:R-:W-:-:S07]  /*1bdb0*/  FFMA.FTZ R117, R2, R117, -R46 ;  /* 0x0000007502757223 */ /* 0x000fce000001082e */
[----:B------:R-:W-:Y:S08]  /*1bdc0*/  MUFU.EX2 R8, R8 ;  /* 0x0000000800087308 */ /* 0x000ff00000000800 */
[----:B------:R-:W2:Y:S01]  /*1bdd0*/  MUFU.EX2 R3, R3 ;  /* 0x0000000300037308 */ /* 0x000ea20000000800 */
[----:B---3--:R-:W-:-:S01]  /*1bde0*/  FADD.FTZ R6, R12, R9 ;  /* 0x000000090c067221 */ /* 0x008fc20000010000 */
[----:B------:R-:W-:-:S06]  /*1bdf0*/  FADD.FTZ R45, R45, R34 ;  /* 0x000000222d2d7221 */ /* 0x000fcc0000010000 */
[----:B------:R-:W3:Y:S01]  /*1be00*/  MUFU.EX2 R10, R10 ;  /* 0x0000000a000a7308 */ /* 0x000ee20000000800 */
[----:B------:R-:W-:-:S01]  /*1be10*/  FFMA.FTZ R119, R2, R119, -R46 ;  /* 0x0000007702777223 */ /* 0x000fc2000001082e */
[----:B0-----:R-:W-:Y:S01]  /*1be20*/  FADD.FTZ R7, R163, R6 ;  /* 0x00000006a3077221 */ /* 0x001fe20000010000 */
[----:B------:R-:W-:-:S01]  /*1be30*/  FFMA.FTZ R125, R2, R125, -R46 ;  /* 0x0000007d027d7223 */ /* 0x000fc2000001082e */
[----:B------:R-:W-:Y:S01]  /*1be40*/  FADD.FTZ R30, R30, R45 ;  /* 0x0000002d1e1e7221 */ /* 0x000fe20000010000 */
[----:B------:R-:W-:-:S03]  /*1be50*/  FFMA.FTZ R46, R2, R129, -R46 ;  /* 0x00000081022e7223 */ /* 0x000fc6000001082e */
[----:B------:R-:W0:Y:S01]  /*1be60*/  MUFU.EX2 R117, R117 ;  /* 0x0000007500757308 */ /* 0x000e220000000800 */
[C---:B-1----:R-:W-:Y:S01]  /*1be70*/  F2FP.SATFINITE.E4M3.F32.PACK_AB_MERGE_C R163, R14.reuse, R163, RZ ;  /* 0x000000a30ea3723e */ /* 0x042fe200048070ff */
[----:B------:R-:W-:Y:S01]  /*1be80*/  FADD.FTZ R14, R14, R7 ;  /* 0x000000070e0e7221 */ /* 0x000fe20000010000 */
[----:B--2---:R-:W-:Y:S01]  /*1be90*/  F2FP.SATFINITE.E4M3.F32.PACK_AB_MERGE_C R210, R3, R8, RZ ;  /* 0x0000000803d2723e */ /* 0x004fe200048070ff */
[----:B------:R-:W-:-:S04]  /*1bea0*/  FADD.FTZ R7, R43, R30 ;  /* 0x0000001e2b077221 */ /* 0x000fc80000010000 */
[----:B------:R-:W1:Y:S01]  /*1beb0*/  MUFU.EX2 R20, R119 ;  /* 0x0000007700147308 */ /* 0x000e620000000800 */
[C---:B---3--:R-:W-:Y:S01]  /*1bec0*/  F2FP.SATFINITE.E4M3.F32.PACK_AB_MERGE_C R210, R10.reuse, R43, R210 ;  /* 0x0000002b0ad2723e */ /* 0x048fe200048070d2 */
[----:B------:R-:W-:Y:S01]  /*1bed0*/  FADD.FTZ R7, R10, R7 ;  /* 0x000000070a077221 */ /* 0x000fe20000010000 */
[----:B------:R-:W-:-:S05]  /*1bee0*/  VIADD R10, R131, 0xfffffffe ;  /* 0xfffffffe830a7836 */ /* 0x000fca0000000000 */
[----:B------:R-:W2:Y:S01]  /*1bef0*/  MUFU.EX2 R125, R125 ;  /* 0x0000007d007d7308 */ /* 0x000ea20000000800 */
[----:B------:R-:W-:-:S07]  /*1bf00*/  ISETP.GE.AND P1, PT, R10, R110, PT ;  /* 0x0000006e0a00720c */ /* 0x000fce0003f26270 */
[----:B------:R-:W3:Y:S01]  /*1bf10*/  MUFU.EX2 R46, R46 ;  /* 0x0000002e002e7308 */ /* 0x000ee20000000800 */
[----:B0-----:R-:W-:-:S01]  /*1bf20*/  FADD.FTZ R9, R117, R14 ;  /* 0x0000000e75097221 */ /* 0x001fc20000010000 */
[----:B------:R-:W-:-:S03]  /*1bf30*/  F2FP.SATFINITE.E4M3.F32.PACK_AB_MERGE_C R205, R0, R205, R47 ;  /* 0x000000cd00cd723e */ /* 0x000fc6000480702f */
[----:B-1----:R-:W-:Y:S01]  /*1bf40*/  FADD.FTZ R0, R20, R9 ;  /* 0x0000000914007221 */ /* 0x002fe20000010000 */
[----:B------:R-:W-:Y:S01]  /*1bf50*/  F2FP.SATFINITE.E4M3.F32.PACK_AB_MERGE_C R207, R62, R207, R11 ;  /* 0x000000cf3ecf723e */ /* 0x000fe2000480700b */
[----:B------:R-:W-:Y:S01]  /*1bf60*/  FADD.FTZ R8, R8, R7 ;  /* 0x0000000708087221 */ /* 0x000fe20000010000 */
[----:B------:R-:W-:Y:S01]  /*1bf70*/  F2FP.SATFINITE.E4M3.F32.PACK_AB_MERGE_C R15, R50, R15, RZ ;  /* 0x0000000f320f723e */ /* 0x000fe200048070ff */
[----:B--2---:R-:W-:Y:S01]  /*1bf80*/  FADD.FTZ R11, R125, R0 ;  /* 0x000000007d0b7221 */ /* 0x004fe20000010000 */
[----:B------:R-:W-:Y:S02]  /*1bf90*/  F2FP.SATFINITE.E4M3.F32.PACK_AB_MERGE_C R27, R52, R27, RZ ;  /* 0x0000001b341b723e */ /* 0x000fe400048070ff */
[----:B------:R-:W-:Y:S02]  /*1bfa0*/  F2FP.SATFINITE.E4M3.F32.PACK_AB_MERGE_C R33, R56, R33, RZ ;  /* 0x000000213821723e */ /* 0x000fe400048070ff */
[----:B------:R-:W-:Y:S02]  /*1bfb0*/  F2FP.SATFINITE.E4M3.F32.PACK_AB_MERGE_C R41, R58, R41, RZ ;  /* 0x000000293a29723e */ /* 0x000fe400048070ff */
[----:B------:R-:W-:-:S02]  /*1bfc0*/  F2FP.SATFINITE.E4M3.F32.PACK_AB_MERGE_C R60, R61, R60, RZ ;  /* 0x0000003c3d3c723e */ /* 0x000fc400048070ff */
[C---:B---3--:R-:W-:Y:S01]  /*1bfd0*/  F2FP.SATFINITE.E4M3.F32.PACK_AB_MERGE_C R211, R46.reuse, R125, RZ ;  /* 0x0000007d2ed3723e */ /* 0x048fe200048070ff */
[----:B------:R-:W-:Y:S01]  /*1bfe0*/  FADD.FTZ R11, R46, R11 ;  /* 0x0000000b2e0b7221 */ /* 0x000fe20000010000 */
[----:B------:R-:W-:Y:S01]  /*1bff0*/  F2FP.SATFINITE.E4M3.F32.PACK_AB_MERGE_C R216, R93, R216, R51 ;  /* 0x000000d85dd8723e */ /* 0x000fe20004807033 */
[----:B------:R-:W-:Y:S01]  /*1c000*/  IMAD.MOV.U32 R24, RZ, RZ, R25 ;  /* 0x000000ffff187224 */ /* 0x000fe200078e0019 */
[----:B------:R-:W-:Y:S01]  /*1c010*/  F2FP.SATFINITE.E4M3.F32.PACK_AB_MERGE_C R214, R101, R214, R111 ;  /* 0x000000d665d6723e */ /* 0x000fe2000480706f */
[--C-:B------:R-:W-:Y:S01]  /*1c020*/  IMAD.MOV.U32 R31, RZ, RZ, R25.reuse ;  /* 0x000000ffff1f7224 */ /* 0x100fe200078e0019 */
[----:B------:R-:W-:Y:S01]  /*1c030*/  F2FP.SATFINITE.E4M3.F32.PACK_AB_MERGE_C R200, R109, R200, R48 ;  /* 0x000000c86dc8723e */ /* 0x000fe20004807030 */
[--C-:B------:R-:W-:Y:S01]  /*1c040*/  IMAD.MOV.U32 R30, RZ, RZ, R25.reuse ;  /* 0x000000ffff1e7224 */ /* 0x100fe200078e0019 */
[----:B------:R-:W-:Y:S01]  /*1c050*/  F2FP.SATFINITE.E4M3.F32.PACK_AB_MERGE_C R202, R113, R202, R26 ;  /* 0x000000ca71ca723e */ /* 0x000fe2000480701a */
[--C-:B------:R-:W-:Y:S01]  /*1c060*/  IMAD.MOV.U32 R26, RZ, RZ, R25.reuse ;  /* 0x000000ffff1a7224 */ /* 0x100fe200078e0019 */
[----:B------:R-:W-:Y:S01]  /*1c070*/  F2FP.SATFINITE.E4M3.F32.PACK_AB_MERGE_C R204, R39, R204, R28 ;  /* 0x000000cc27cc723e */ /* 0x000fe2000480701c */
[----:B------:R-:W-:Y:S01]  /*1c080*/  IMAD.MOV.U32 R28, RZ, RZ, R25 ;  /* 0x000000ffff1c7224 */ /* 0x000fe200078e0019 */
[----:B------:R-:W-:Y:S01]  /*1c090*/  F2FP.SATFINITE.E4M3.F32.PACK_AB_MERGE_C R219, R36, R219, R15 ;  /* 0x000000db24db723e */ /* 0x000fe2000480700f */
[----:B------:R-:W-:Y:S01]  /*1c0a0*/  IMAD.MOV.U32 R32, RZ, RZ, R25 ;  /* 0x000000ffff207224 */ /* 0x000fe200078e0019 */
[----:B------:R-:W-:Y:S01]  /*1c0b0*/  F2FP.SATFINITE.E4M3.F32.PACK_AB_MERGE_C R213, R40, R213, R27 ;  /* 0x000000d528d5723e */ /* 0x000fe2000480701b */
[----:B------:R-:W-:Y:S01]  /*1c0c0*/  IMAD.MOV.U32 R27, RZ, RZ, R25 ;  /* 0x000000ffff1b7224 */ /* 0x000fe200078e0019 */
[----:B------:R-:W-:Y:S01]  /*1c0d0*/  F2FP.SATFINITE.E4M3.F32.PACK_AB_MERGE_C R215, R42, R215, R33 ;  /* 0x000000d72ad7723e */ /* 0x000fe20004807021 */
[----:B------:R-:W-:Y:S01]  /*1c0e0*/  IMAD.MOV.U32 R33, RZ, RZ, R25 ;  /* 0x000000ffff217224 */ /* 0x000fe200078e0019 */
[----:B------:R-:W-:Y:S01]  /*1c0f0*/  F2FP.SATFINITE.E4M3.F32.PACK_AB_MERGE_C R201, R44, R201, R41 ;  /* 0x000000c92cc9723e */ /* 0x000fe20004807029 */
[--C-:B------:R-:W-:Y:S01]  /*1c100*/  IMAD.MOV.U32 R35, RZ, RZ, R25.reuse ;  /* 0x000000ffff237224 */ /* 0x100fe200078e0019 */
[----:B------:R-:W-:Y:S01]  /*1c110*/  F2FP.SATFINITE.E4M3.F32.PACK_AB_MERGE_C R203, R54, R203, R60 ;  /* 0x000000cb36cb723e */ /* 0x000fe2000480703c */
[----:B------:R-:W-:Y:S01]  /*1c120*/  IMAD.MOV.U32 R34, RZ, RZ, R25 ;  /* 0x000000ffff227224 */ /* 0x000fe200078e0019 */
[----:B------:R-:W-:Y:S01]  /*1c130*/  F2FP.SATFINITE.E4M3.F32.PACK_AB_MERGE_C R209, R12, R209, R163 ;  /* 0x000000d10cd1723e */ /* 0x000fe200048070a3 */
[----:B------:R-:W-:Y:S01]  /*1c140*/  FADD.FTZ R12, R3, R8 ;  /* 0x00000008030c7221 */ /* 0x000fe20000010000 */
[----:B------:R-:W-:Y:S01]  /*1c150*/  F2FP.SATFINITE.E4M3.F32.PACK_AB_MERGE_C R211, R20, R117, R211 ;  /* 0x0000007514d3723e */ /* 0x000fe200048070d3 */
[----:B------:R-:W-:Y:S01]  /*1c160*/  IMAD.MOV.U32 R36, RZ, RZ, R25 ;  /* 0x000000ffff247224 */ /* 0x000fe200078e0019 */
[----:B------:R-:W-:Y:S01]  /*1c170*/  F2FP.SATFINITE.E4M3.F32.PACK_AB_MERGE_C R206, R121, R206, R21 ;  /* 0x000000ce79ce723e */ /* 0x000fe20004807015 */
[--C-:B------:R-:W-:Y:S01]  /*1c180*/  IMAD.MOV.U32 R39, RZ, RZ, R25.reuse ;  /* 0x000000ffff277224 */ /* 0x100fe200078e0019 */
[-C--:B------:R-:W-:Y:S01]  /*1c190*/  MOV R29, R25.reuse ;  /* 0x00000019001d7202 */ /* 0x080fe20000000f00 */
        /* <DEDUP_REMOVED lines=21> */
[----:B------:R-:W-:Y:S01]  /*1c2f0*/  MOV R117, R25 ;  /* 0x0000001900757202 */ /* 0x000fe20000000f00 */
[----:B------:R-:W-:-:S02]  /*1c300*/  IMAD.MOV.U32 R50, RZ, RZ, R25 ;  /* 0x000000ffff327224 */ /* 0x000fc400078e0019 */
[--C-:B------:R-:W-:Y:S02]  /*1c310*/  IMAD.MOV.U32 R52, RZ, RZ, R25.reuse ;  /* 0x000000ffff347224 */ /* 0x100fe400078e0019 */
[--C-:B------:R-:W-:Y:S02]  /*1c320*/  IMAD.MOV.U32 R55, RZ, RZ, R25.reuse ;  /* 0x000000ffff377224 */ /* 0x100fe400078e0019 */
[--C-:B------:R-:W-:Y:S02]  /*1c330*/  IMAD.MOV.U32 R54, RZ, RZ, R25.reuse ;  /* 0x000000ffff367224 */ /* 0x100fe400078e0019 */
[--C-:B------:R-:W-:Y:S02]  /*1c340*/  IMAD.MOV.U32 R57, RZ, RZ, R25.reuse ;  /* 0x000000ffff397224 */ /* 0x100fe400078e0019 */
[--C-:B------:R-:W-:Y:S02]  /*1c350*/  IMAD.MOV.U32 R56, RZ, RZ, R25.reuse ;  /* 0x000000ffff387224 */ /* 0x100fe400078e0019 */
        /* <DEDUP_REMOVED lines=53> */
[----:B------:R-:W-:Y:S01]  /*1c6b0*/  IMAD.MOV.U32 R118, RZ, RZ, R25 ;  /* 0x000000ffff767224 */ /* 0x000fe200078e0019 */
[----:B------:R-:W-:Y:S06]  /*1c6c0*/  @!P1 BRA `(.L_x_4436) ;  /* 0x0000003800389947 */ /* 0x000fec0003800000 */
[----:B------:R0:W5:Y:S01]  /*1c6d0*/  LDL.LU R3, [R1+0x30] ;  /* 0x0000300001037983 */ /* 0x0001620000300800 */
[----:B------:R-:W-:Y:S01]  /*1c6e0*/  IMAD.MOV.U32 R9, RZ, RZ, R5 ;  /* 0x000000ffff097224 */ /* 0x000fe200078e0005 */
[----:B------:R-:W-:Y:S01]  /*1c6f0*/  CS2R R118, SRZ ;  /* 0x0000000000767805 */ /* 0x000fe2000001ff00 */
[----:B------:R-:W-:Y:S01]  /*1c700*/  IMAD.MOV.U32 R8, RZ, RZ, R4 ;  /* 0x000000ffff087224 */ /* 0x000fe200078e0004 */
[----:B------:R-:W-:Y:S01]  /*1c710*/  CS2R R116, SRZ ;  /* 0x0000000000747805 */ /* 0x000fe2000001ff00 */
[----:B------:R-:W-:Y:S01]  /*1c720*/  IMAD.MOV.U32 R0, RZ, RZ, R120 ;  /* 0x000000ffff007224 */ /* 0x000fe200078e0078 */
        /* <DEDUP_REMOVED lines=45> */
[----:B0-----:R-:W-:-:S07]  /*1ca00*/  CS2R R24, SRZ ;  /* 0x0000000000187805 */ /* 0x001fce000001ff00 */
.L_x_4448:
[----:B------:R-:W2:Y:S01]  /*1ca10*/  LDL R5, [R1+0x40] ;  /* 0x0000400001057983 */ /* 0x000ea20000100800 */
[----:B------:R-:W-:Y:S01]  /*1ca20*/  ISETP.NE.AND P1, PT, R0, 0x1, PT ;  /* 0x000000010000780c */ /* 0x000fe20003f25270 */
[----:B------:R-:W-:Y:S05]  /*1ca30*/  YIELD ;  /* 0x0000000000007946 */ /* 0x000fea0003800000 */
[----:B------:R-:W-:-:S04]  /*1ca40*/  SEL R4, RZ, 0x1, P1 ;  /* 0x00000001ff047807 */ /* 0x000fc80000800000 */
[----:B-----5:R-:W-:-:S05]  /*1ca50*/  LOP3.LUT R6, R3, R4, RZ, 0x3c, !PT ;  /* 0x0000000403067212 */ /* 0x020fca00078e3cff */
[----:B------:R0:W-:Y:S01]  /*1ca60*/  STL [R1+0x30], R6 ;  /* 0x0000300601007387 */ /* 0x0001e20000100800 */
[----:B--2---:R-:W-:-:S13]  /*1ca70*/  ISETP.NE.AND P1, PT, R5, RZ, PT ;  /* 0x000000ff0500720c */ /* 0x004fda0003f25270 */
[----:B0-----:R-:W-:Y:S05]  /*1ca80*/  @P1 BRA `(.L_x_4437) ;  /* 0x00000000003c1947 */ /* 0x001fea0003800000 */
[----:B------:R-:W-:Y:S05]  /*1ca90*/  @!P0 BRA `(.L_x_4438) ;  /* 0x0000000000048947 */ /* 0x000fea0003800000 */
[----:B------:R-:W-:Y:S01]  /*1caa0*/  BPT.TRAP 0x1 ;  /* 0x000000040000795c */ /* 0x000fe20000300000 */
.L_x_4438:
[----:B------:R-:W-:-:S05]  /*1cab0*/  VIADD R4, R0, 0x1 ;  /* 0x0000000100047836 */ /* 0x000fca0000000000 */
[----:B------:R-:W-:-:S04]  /*1cac0*/  ISETP.NE.AND P2, PT, R4, 0x2, PT ;  /* 0x000000020400780c */ /* 0x000fc80003f45270 */
[----:B------:R-:W-:Y:S02]  /*1cad0*/  SEL R5, R4, RZ, P2 ;  /* 0x000000ff04057207 */ /* 0x000fe40001000000 */
[----:B------:R-:W-:Y:S02]  /*1cae0*/  SHF.L.U32 R4, R6, 0x1f, RZ ;  /* 0x0000001f06047819 */ /* 0x000fe400000006ff */
[----:B------:R-:W-:-:S04]  /*1caf0*/  LEA R5, R5, R18, 0x3 ;  /* 0x0000001205057211 */ /* 0x000fc800078e18ff */
[----:B------:R0:W1:Y:S01]  /*1cb00*/  SYNCS.PHASECHK.TRANS64.TRYWAIT P2, [R5+URZ+0x33430], R4 ;  /* 0x03343004050075a7 */ /* 0x000062000804017f */
[----:B------:R-:W-:Y:S05]  /*1cb10*/  @!P0 BRA `(.L_x_4439) ;  /* 0x0000000000048947 */ /* 0x000fea0003800000 */
[----:B------:R-:W-:Y:S01]  /*1cb20*/  BPT.TRAP 0x1 ;  /* 0x000000040000795c */ /* 0x000fe20000300000 */
.L_x_4439:
[----:B------:R-:W-:Y:S04]  /*1cb30*/  BSSY B0, `(.L_x_4437) ;  /* 0x0000004000007945 */ /* 0x000fe80003800000 */
[----:B-1----:R-:W-:Y:S05]  /*1cb40*/  @P2 BRA `(.L_x_4440) ;  /* 0x0000000000082947 */ /* 0x002fea0003800000 */
[----:B------:R-:W1:Y:S02]  /*1cb50*/  SYNCS.PHASECHK.TRANS64.TRYWAIT P2, [R5+URZ+0x33430], R4 ;  /* 0x03343004050075a7 */ /* 0x000e64000804017f */
[----:B-1----:R-:W-:Y:S05]  /*1cb60*/  @!P2 BRA `(.L_x_4441) ;  /* 0x0000013c00c0a947 */ /* 0x002fea0003800000 */
.L_x_4440:
[----:B------:R-:W-:Y:S05]  /*1cb70*/  BSYNC B0 ;  /* 0x0000000000007941 */ /* 0x000fea0003800000 */
.L_x_4437:
[----:B01----:R-:W0:Y:S01]  /*1cb80*/  S2R R4, SR_TID.X ;  /* 0x0000000000047919 */ /* 0x003e220000002100 */
[----:B------:R-:W-:Y:S05]  /*1cb90*/  WARPSYNC.ALL ;  /* 0x0000000000007948 */ /* 0x000fea0003800000 */
[----:B------:R-:W-:Y:S01]  /*1cba0*/  IMAD.MOV.U32 R5, RZ, RZ, -0x7fffffe0 ;  /* 0x80000020ff057424 */ /* 0x000fe200078e00ff */
[----:B------:R-:W-:Y:S01]  /*1cbb0*/  UMOV UR20, UR28 ;  /* 0x0000001c00147c82 */ /* 0x000fe20008000000 */
[----:B------:R-:W-:Y:S01]  /*1cbc0*/  UMOV UR21, UR29 ;  /* 0x0000001d00157c82 */ /* 0x000fe20008000000 */
[----:B------:R-:W-:Y:S01]  /*1cbd0*/  IMAD.MOV.U32 R21, RZ, RZ, -0x7fffffe0 ;  /* 0x80000020ff157424 */ /* 0x000fe200078e00ff */
[----:B------:R-:W-:Y:S01]  /*1cbe0*/  UMOV UR24, UR28 ;  /* 0x0000001c00187c82 */ /* 0x000fe20008000000 */
[----:B------:R-:W-:Y:S01]  /*1cbf0*/  R2UR UR23, R5 ;  /* 0x00000000051772ca */ /* 0x000fe200000e0000 */
[----:B------:R-:W-:Y:S01]  /*1cc00*/  UMOV UR25, UR29 ;  /* 0x0000001d00197c82 */ /* 0x000fe20008000000 */
[----:B------:R-:W-:Y:S01]  /*1cc10*/  IMAD.MOV.U32 R7, RZ, RZ, -0x7fffffe0 ;  /* 0x80000020ff077424 */ /* 0x000fe200078e00ff */
[----:B------:R-:W-:Y:S01]  /*1cc20*/  R2UR UR27, R21 ;  /* 0x00000000151b72ca */ /* 0x000fe200000e0000 */
[----:B------:R-:W-:Y:S01]  /*1cc30*/  IMAD.MOV.U32 R15, RZ, RZ, -0x7fffffe0 ;  /* 0x80000020ff0f7424 */ /* 0x000fe200078e00ff */
[----:B------:R-:W-:Y:S01]  /*1cc40*/  UMOV UR32, UR28 ;  /* 0x0000001c00207c82 */ /* 0x000fe20008000000 */
[----:B------:R-:W-:Y:S01]  /*1cc50*/  UMOV UR33, UR29 ;  /* 0x0000001d00217c82 */ /* 0x000fe20008000000 */
[----:B------:R-:W-:Y:S01]  /*1cc60*/  R2UR UR31, R7 ;  /* 0x00000000071f72ca */ /* 0x000fe200000e0000 */
[----:B------:R-:W-:Y:S01]  /*1cc70*/  UMOV UR40, UR28 ;  /* 0x0000001c00287c82 */ /* 0x000fe20008000000 */
[----:B------:R-:W-:Y:S01]  /*1cc80*/  R2UR UR35, R15 ;  /* 0x000000000f2372ca */ /* 0x000fe200000e0000 */
[----:B------:R-:W-:Y:S01]  /*1cc90*/  UMOV UR41, UR29 ;  /* 0x0000001d00297c82 */ /* 0x000fe20008000000 */
[----:B------:R-:W-:Y:S01]  /*1cca0*/  R2UR UR43, R21 ;  /* 0x00000000152b72ca */ /* 0x000fe200000e0000 */
[----:B------:R-:W-:Y:S01]  /*1ccb0*/  IMAD.MOV.U32 R15, RZ, RZ, -0x7fffffe0 ;  /* 0x80000020ff0f7424 */ /* 0x000fe200078e00ff */
[----:B------:R-:W-:Y:S01]  /*1ccc0*/  R2UR UR47, R7 ;  /* 0x00000000072f72ca */ /* 0x000fe200000e0000 */
[----:B------:R-:W-:-:S02]  /*1ccd0*/  IMAD.MOV.U32 R7, RZ, RZ, -0x7fffffe0 ;  /* 0x80000020ff077424 */ /* 0x000fc400078e00ff */
[----:B------:R-:W-:Y:S01]  /*1cce0*/  IMAD.MOV.U32 R5, RZ, RZ, -0x7fffffe0 ;  /* 0x80000020ff057424 */ /* 0x000fe200078e00ff */
[----:B0-----:R-:W-:Y:S01]  /*1ccf0*/  SHF.R.U32.HI R14, RZ, 0x7, R4 ;  /* 0x00000007ff0e7819 */ /* 0x001fe20000011604 */
[----:B------:R-:W-:-:S04]  /*1cd00*/  VIADD R4, R0, 0x1 ;  /* 0x0000000100047836 */ /* 0x000fc80000000000 */
[----:B------:R-:W-:-:S05]  /*1cd10*/  VIADD R120, R14, 0x8 ;  /* 0x000000080e787836 */ /* 0x000fca0000000000 */
[----:B------:R0:W-:Y:S01]  /*1cd20*/  BAR.SYNC.DEFER_BLOCKING R120, 0x100 ;  /* 0x000400780000751d */ /* 0x0001e20000010000 */
[----:B------:R-:W-:-:S04]  /*1cd30*/  ISETP.NE.AND P2, PT, R4, 0x2, PT ;  /* 0x000000020400780c */ /* 0x000fc80003f45270 */
[----:B------:R-:W-:-:S05]  /*1cd40*/  SEL R6, R4, RZ, P2 ;  /* 0x000000ff04067207 */ /* 0x000fca0001000000 */
[----:B------:R-:W-:Y:S01]  /*1cd50*/  IMAD R4, R6, 0x780, R13 ;  /* 0x0000078006047824 */ /* 0x000fe200078e020d */
[----:B------:R1:W-:Y:S03]  /*1cd60*/  STL [R1+0x20], R6 ;  /* 0x0000200601007387 */ /* 0x0003e60000100800 */
[C---:B------:R-:W-:Y:S01]  /*1cd70*/  VIADD R20, R4.reuse, 0x80 ;  /* 0x0000008004147836 */ /* 0x040fe20000000000 */
[C---:B------:R-:W-:Y:S01]  /*1cd80*/  R2UR UR22, R4.reuse ;  /* 0x00000000041672ca */ /* 0x040fe200000e0000 */
[----:B------:R-:W-:-:S03]  /*1cd90*/  VIADD R14, R4, 0x180 ;  /* 0x00000180040e7836 */ /* 0x000fc60000000000 */
[----:B------:R-:W-:Y:S01]  /*1cda0*/  R2UR UR26, R20 ;  /* 0x00000000141a72ca */ /* 0x000fe200000e0000 */
[----:B-1----:R-:W-:Y:S01]  /*1cdb0*/  VIADD R6, R4, 0x100 ;  /* 0x0000010004067836 */ /* 0x002fe20000000000 */
[----:B------:R-:W-:Y:S01]  /*1cdc0*/  R2UR UR34, R14 ;  /* 0x000000000e2272ca */ /* 0x000fe200000e0000 */
[C---:B------:R-:W-:Y:S01]  /*1cdd0*/  VIADD R14, R4.reuse, 0x82 ;  /* 0x00000082040e7836 */ /* 0x040fe20000000000 */
[----:B------:R-:W-:Y:S01]  /*1cde0*/  WARPGROUP.ARRIVE ;  /* 0x00000000000079c5 */ /* 0x000fe20000000000 */
[----:B------:R-:W-:Y:S02]  /*1cdf0*/  IADD3 R20, R4, 0x200, RZ ;  /* 0x0000020004147810 */ /* 0x000fe40007ffe0ff */
[----:B------:R-:W-:Y:S01]  /*1ce00*/  R2UR UR30, R6 ;  /* 0x00000000061e72ca */ /* 0x000fe200000e0000 */
[----:B------:R-:W-:Y:S01]  /*1ce10*/  VIADD R6, R4, 0x2 ;  /* 0x0000000204067836 */ /* 0x000fe20000000000 */
[----:B------:R-:W-:Y:S01]  /*1ce20*/  R2UR UR42, R20 ;  /* 0x00000000142a72ca */ /* 0x000fe200000e0000 */
[----:B------:R-:W-:Y:S01]  /*1ce30*/  QGMMA.64x32x32.F32.E4M3.E4M3 R184, gdesc[UR20], RZ, !UPT, gsb0 ;  /* 0x0060000014b879f3 */ /* 0x000fe2000c0008ff */
[----:B------:R-:W-:Y:S01]  /*1ce40*/  R2UR UR22, R14 ;  /* 0x000000000e1672ca */ /* 0x000fe200000e0000 */
[----:B------:R-:W-:Y:S01]  /*1ce50*/  UMOV UR20, UR44 ;  /* 0x0000002c00147c82 */ /* 0x000fe20008000000 */
[----:B------:R-:W-:Y:S01]  /*1ce60*/  R2UR UR46, R6 ;  /* 0x00000000062e72ca */ /* 0x000fe200000e0000 */
[----:B------:R-:W-:Y:S01]  /*1ce70*/  UMOV UR21, UR45 ;  /* 0x0000002d00157c82 */ /* 0x000fe20008000000 */
[----:B------:R-:W-:Y:S01]  /*1ce80*/  R2UR UR23, R15 ;  /* 0x000000000f1772ca */ /* 0x000fe200000e0000 */
[----:B------:R-:W-:Y:S01]  /*1ce90*/  VIADD R6, R4, 0x102 ;  /* 0x0000010204067836 */ /* 0x000fe20000000000 */
[----:B------:R-:W-:-:S02]  /*1cea0*/  WARPGROUP.DEPBAR.LE gsb0, 0x0 ;  /* 0x00008000000079c5 */ /* 0x000fc40000010000 */
[----:B------:R-:W-:-:S06]  /*1ceb0*/  WARPGROUP.ARRIVE ;  /* 0x00000000000079c5 */ /* 0x000fcc0000000000 */
[----:B------:R-:W-:Y:S01]  /*1cec0*/  QGMMA.64x32x32.F32.E4M3.E4M3 R168, gdesc[UR24], RZ, !UPT, gsb0 ;  /* 0x0060000018a879f3 */ /* 0x000fe2000c0008ff */
        /* <DEDUP_REMOVED lines=8> */
[----:B------:R-:W-:Y:S03]  /*1cf50*/  QGMMA.64x32x32.F32.E4M3.E4M3 R152, gdesc[UR28], RZ, !UPT, gsb0 ;  /* 0x006000001c9879f3 */ /* 0x000fe6000c0008ff */
        /* <DEDUP_REMOVED lines=10> */
[----:B0-----:R-:W-:-:S06]  /*1d000*/  WARPGROUP.ARRIVE ;  /* 0x00000000000079c5 */ /* 0x001fcc0000000000 */
[----:B------:R-:W-:Y:S01]  /*1d010*/  QGMMA.64x32x32.F32.E4M3.E4M3 R120, gdesc[UR40], RZ, !UPT, gsb0 ;  /* 0x00600000287879f3 */ /* 0x000fe2000c0008ff */
        /* <DEDUP_REMOVED lines=49> */
[----:B------:R-:W-:Y:S02]  /*1d330*/  R2UR UR10, R6 ;  /* 0x00000000060a72ca */ /* 0x000fe400000e0000 */
[----:B------:R-:W-:Y:S01]  /*1d340*/  R2UR UR11, R7 ;  /* 0x00000000070b72ca */ /* 0x000fe200000e0000 */
        /* <DEDUP_REMOVED lines=40> */
[----:B------:R-:W-:-:S04]  /*1d5d0*/  IADD3 R6, R4, 0x500, RZ ;  /* 0x0000050004067810 */ /* 0x000fc80007ffe0ff */
        /* <DEDUP_REMOVED lines=67> */
[C---:B------:R-:W-:Y:S01]  /*1da10*/  IADD3 R6, R4.reuse, 0x682, RZ ;  /* 0x0000068204067810 */ /* 0x040fe20007ffe0ff */
[----:B------:R-:W-:Y:S01]  /*1da20*/  VIADD R4, R4, 0x702 ;  /* 0x0000070204047836 */ /* 0x000fe20000000000 */
        /* <DEDUP_REMOVED lines=30> */
[----:B------:R-:W-:Y:S05]  /*1dc10*/  @P1 BRA `(.L_x_4442) ;  /* 0x0000000000281947 */ /* 0x000fea0003800000 */
[----:B------:R-:W-:Y:S05]  /*1dc20*/  @!P0 BRA `(.L_x_4443) ;  /* 0x0000000000048947 */ /* 0x000fea0003800000 */
[----:B------:R-:W-:Y:S01]  /*1dc30*/  BPT.TRAP 0x1 ;  /* 0x000000040000795c */ /* 0x000fe20000300000 */
.L_x_4443:
[----:B------:R-:W-:Y:S01]  /*1dc40*/  SHF.L.U32 R3, R3, 0x1f, RZ ;  /* 0x0000001f03037819 */ /* 0x000fe200000006ff */
[----:B------:R-:W-:-:S04]  /*1dc50*/  IMAD R4, R0, 0x8, R18 ;  /* 0x0000000800047824 */ /* 0x000fc800078e0212 */
[----:B------:R0:W1:Y:S01]  /*1dc60*/  SYNCS.PHASECHK.TRANS64.TRYWAIT P1, [R4+URZ+0x33450], R3 ;  /* 0x03345003040075a7 */ /* 0x000062000802017f */
[----:B------:R-:W-:Y:S05]  /*1dc70*/  @!P0 BRA `(.L_x_4444) ;  /* 0x0000000000048947 */ /* 0x000fea0003800000 */
[----:B------:R-:W-:Y:S01]  /*1dc80*/  BPT.TRAP 0x1 ;  /* 0x000000040000795c */ /* 0x000fe20000300000 */
.L_x_4444:
[----:B-1----:R-:W-:Y:S05]  /*1dc90*/  @P1 BRA `(.L_x_4442) ;  /* 0x0000000000081947 */ /* 0x002fea0003800000 */
[----:B------:R-:W1:Y:S02]  /*1dca0*/  SYNCS.PHASECHK.TRANS64.TRYWAIT P1, [R4+URZ+0x33450], R3 ;  /* 0x03345003040075a7 */ /* 0x000e64000802017f */
[----:B-1----:R-:W-:Y:S05]  /*1dcb0*/  @!P1 BRA `(.L_x_4445) ;  /* 0x0000012c00809947 */ /* 0x002fea0003800000 */
.L_x_4442:
[----:B01----:R-:W-:Y:S01]  /*1dcc0*/  VIADD R3, R18, 0x200 ;  /* 0x0000020012037836 */ /* 0x003fe20000000000 */
[----:B------:R-:W-:Y:S05]  /*1dcd0*/  WARPSYNC.ALL ;  /* 0x0000000000007948 */ /* 0x000fea0003800000 */
[----:B------:R-:W-:Y:S01]  /*1dce0*/  SHF.R.U32.HI R3, RZ, 0x4, R3 ;  /* 0x00000004ff037819 */ /* 0x000fe20000011603 */
[----:B------:R-:W-:Y:S01]  /*1dcf0*/  IMAD.MOV.U32 R5, RZ, RZ, -0x3ffffff0 ;  /* 0xc0000010ff057424 */ /* 0x000fe200078e00ff */
[----:B------:R-:W-:Y:S01]  /*1dd00*/  WARPGROUP.ARRIVE ;  /* 0x00000000000079c5 */ /* 0x000fe20000000000 */
[----:B------:R-:W-:-:S05]  /*1dd10*/  MOV R7, 0xc0000010 ;  /* 0xc000001000077802 */ /* 0x000fca0000000f00 */
[----:B------:R-:W0:Y:S01]  /*1dd20*/  S2R R14, SR_TID.X ;  /* 0x00000000000e7919 */ /* 0x000e220000002100 */
[----:B------:R-:W-:Y:S02]  /*1dd30*/  LOP3.LUT R3, R3, 0x3fff, RZ, 0xc0, !PT ;  /* 0x00003fff03037812 */ /* 0x000fe400078ec0ff */
[----:B------:R-:W-:Y:S01]  /*1dd40*/  R2UR UR7, R5 ;  /* 0x00000000050772ca */ /* 0x000fe200000e0000 */
[----:B------:R-:W-:Y:S01]  /*1dd50*/  IMAD.MOV.U32 R5, RZ, RZ, -0x3ffffff0 ;  /* 0xc0000010ff057424 */ /* 0x000fe200078e00ff */
[----:B------:R-:W-:-:S05]  /*1dd60*/  LOP3.LUT R3, R3, 0x10000, RZ, 0xfc, !PT ;  /* 0x0001000003037812 */ /* 0x000fca00078efcff */
[----:B------:R-:W-:-:S04]  /*1dd70*/  IMAD R4, R0, 0x780, R3 ;  /* 0x0000078000047824 */ /* 0x000fc800078e0203 */
[C---:B------:R-:W-:Y:S01]  /*1dd80*/  VIADD R6, R4.reuse, 0x180 ;  /* 0x0000018004067836 */ /* 0x040fe20000000000 */
[----:B------:R-:W-:-:S13]  /*1dd90*/  R2UR UR6, R4 ;  /* 0x00000000040672ca */ /* 0x000fda00000e0000 */
[----:B------:R-:W-:Y:S01]  /*1dda0*/  QGMMA.64x192x32.F32.E4M3.E4M3 R24, R216, gdesc[UR4], R24, gsb0 ;  /* 0x02e00004d8187df3 */ /* 0x000fe20008000818 */
[----:B------:R-:W-:Y:S01]  /*1ddb0*/  R2UR UR6, R6 ;  /* 0x00000000060672ca */ /* 0x000fe200000e0000 */
[----:B------:R-:W-:Y:S01]  /*1ddc0*/  VIADD R6, R4, 0x300 ;  /* 0x0000030004067836 */ /* 0x000fe20000000000 */
[----:B------:R-:W-:Y:S01]  /*1ddd0*/  R2UR UR7, R7 ;  /* 0x00000000070772ca */ /* 0x000fe200000e0000 */
[----:B------:R-:W-:Y:S01]  /*1dde0*/  IMAD.MOV.U32 R7, RZ, RZ, -0x3ffffff0 ;  /* 0xc0000010ff077424 */ /* 0x000fe200078e00ff */
[----:B0-----:R-:W-:-:S04]  /*1ddf0*/  SHF.R.U32.HI R14, RZ, 0x7, R14 ;  /* 0x00000007ff0e7819 */ /* 0x001fc8000001160e */
[----:B------:R-:W-:Y:S01]  /*1de00*/  IADD3 R3, -R14, 0xb, RZ ;  /* 0x0000000b0e037810 */ /* 0x000fe20007ffe1ff */
[----:B------:R-:W-:Y:S02]  /*1de10*/  WARPGROUP.DEPBAR.LE gsb0, 0x0 ;  /* 0x00008000000079c5 */ /* 0x000fe40000010000 */
[----:B------:R-:W-:-:S08]  /*1de20*/  WARPGROUP.ARRIVE ;  /* 0x00000000000079c5 */ /* 0x000fd00000000000 */
[----:B------:R-:W-:Y:S01]  /*1de30*/  QGMMA.64x192x32.F32.E4M3.E4M3 R24, R212, gdesc[UR4], R24, gsb0 ;  /* 0x02e00004d4187df3 */ /* 0x000fe20008000818 */
[----:B------:R-:W-:Y:S01]  /*1de40*/  R2UR UR6, R6 ;  /* 0x00000000060672ca */ /* 0x000fe200000e0000 */
[C---:B------:R-:W-:Y:S01]  /*1de50*/  VIADD R6, R4.reuse, 0x480 ;  /* 0x0000048004067836 */ /* 0x040fe20000000000 */
[----:B------:R-:W-:Y:S01]  /*1de60*/  R2UR UR7, R7 ;  /* 0x00000000070772ca */ /* 0x000fe200000e0000 */
[----:B------:R-:W-:Y:S02]  /*1de70*/  IMAD.MOV.U32 R7, RZ, RZ, -0x3ffffff0 ;  /* 0xc0000010ff077424 */ /* 0x000fe400078e00ff */
[----:B------:R-:W-:Y:S01]  /*1de80*/  VIADD R4, R4, 0x600 ;  /* 0x0000060004047836 */ /* 0x000fe20000000000 */
[----:B------:R-:W-:Y:S02]  /*1de90*/  WARPGROUP.DEPBAR.LE gsb0, 0x0 ;  /* 0x00008000000079c5 */ /* 0x000fe40000010000 */
[----:B------:R-:W-:-:S11]  /*1dea0*/  WARPGROUP.ARRIVE ;  /* 0x00000000000079c5 */ /* 0x000fd60000000000 */
[----:B------:R-:W-:Y:S01]  /*1deb0*/  QGMMA.64x192x32.F32.E4M3.E4M3 R24, R200, gdesc[UR4], R24, gsb0 ;  /* 0x02e00004c8187df3 */ /* 0x000fe20008000818 */
[----:B------:R-:W-:Y:S02]  /*1dec0*/  R2UR UR6, R6 ;  /* 0x00000000060672ca */ /* 0x000fe400000e0000 */
[----:B------:R-:W-:Y:S01]  /*1ded0*/  R2UR UR7, R7 ;  /* 0x00000000070772ca */ /* 0x000fe200000e0000 */
[----:B------:R-:W-:Y:S02]  /*1dee0*/  WARPGROUP.DEPBAR.LE gsb0, 0x0 ;  /* 0x00008000000079c5 */ /* 0x000fe40000010000 */
[----:B------:R-:W-:-:S14]  /*1def0*/  WARPGROUP.ARRIVE ;  /* 0x00000000000079c5 */ /* 0x000fdc0000000000 */
[----:B------:R-:W-:Y:S01]  /*1df00*/  QGMMA.64x192x32.F32.E4M3.E4M3 R24, R204, gdesc[UR4], R24, gsb0 ;  /* 0x02e00004cc187df3 */ /* 0x000fe20008000818 */
[----:B------:R-:W-:Y:S02]  /*1df10*/  R2UR UR6, R4 ;  /* 0x00000000040672ca */ /* 0x000fe400000e0000 */
[----:B------:R-:W-:Y:S01]  /*1df20*/  R2UR UR7, R5 ;  /* 0x00000000050772ca */ /* 0x000fe200000e0000 */
[----:B------:R-:W-:Y:S02]  /*1df30*/  WARPGROUP.DEPBAR.LE gsb0, 0x0 ;  /* 0x00008000000079c5 */ /* 0x000fe40000010000 */
[----:B------:R-:W-:-:S14]  /*1df40*/  WARPGROUP.ARRIVE ;  /* 0x00000000000079c5 */ /* 0x000fdc0000000000 */
[----:B------:R-:W-:Y:S03]  /*1df50*/  QGMMA.64x192x32.F32.E4M3.E4M3 R24, R208, gdesc[UR4], R24, gsb0 ;  /* 0x02e00004d0187df3 */ /* 0x000fe60008000818 */
[----:B------:R-:W-:Y:S02]  /*1df60*/  WARPGROUP.DEPBAR.LE gsb0, 0x0 ;  /* 0x00008000000079c5 */ /* 0x000fe40000010000 */
[----:B------:R0:W-:Y:S06]  /*1df70*/  BAR.ARV R3, 0x100 ;  /* 0x000400030000751d */ /* 0x0001ec0000002000 */
[----:B------:R-:W-:Y:S05]  /*1df80*/  @!P0 BRA `(.L_x_4446) ;  /* 0x0000000000048947 */ /* 0x000fea0003800000 */
[----:B------:R-:W-:Y:S01]  /*1df90*/  BPT.TRAP 0x1 ;  /* 0x000000040000795c */ /* 0x000fe20000300000 */
.L_x_4446:
[----:B------:R-:W0:Y:S01]  /*1dfa0*/  LDL R14, [R1+0x20] ;  /* 0x00002000010e7983 */ /* 0x000e220000100800 */
[----:B------:R-:W-:Y:S02]  /*1dfb0*/  IMAD.U32 R4, RZ, RZ, UR38 ;  /* 0x00000026ff047e24 */ /* 0x000fe4000f8e00ff */
[----:B0-----:R-:W-:-:S05]  /*1dfc0*/  IMAD R3, R14, 0x8, R18 ;  /* 0x000000080e037824 */ /* 0x001fca00078e0212 */
[----:B------:R-:W-:-:S04]  /*1dfd0*/  IADD3 R3, R3, 0x33440, RZ ;  /* 0x0003344003037810 */ /* 0x000fc80007ffe0ff */
[----:B------:R-:W-:-:S04]  /*1dfe0*/  PRMT R3, R4, 0x654, R3 ;  /* 0x0000065404037816 */ /* 0x000fc80000000003 */
[----:B------:R0:W-:Y:S02]  /*1dff0*/  SYNCS.ARRIVE.TRANS64.RED.A1T0 RZ, [R3+URZ], RZ ;  /* 0x000000ff03ff79a7 */ /* 0x0001e4000810043f */
[----:B0-----:R-:W-:-:S04]  /*1e000*/  FMNMX.FTZ R3, R184, R8, !PT ;  /* 0x00000008b8037209 */ /* 0x001fc80007810000 */
        /* <DEDUP_REMOVED lines=39> */
[----:B------:R-:W0:Y:S02]  /*1e280*/  SHFL.BFLY PT, R4, R3, 0x2, 0x1f ;  /* 0x0c401f0003047f89 */ /* 0x000e2400000e0000 */
[----:B0-----:R-:W-:-:S05]  /*1e290*/  FMNMX.FTZ R4, R3, R4, !PT ;  /* 0x0000000403047209 */ /* 0x001fca0007810000 */
[----:B------:R-:W0:Y:S02]  /*1e2a0*/  SHFL.BFLY PT, R3, R4, 0x1, 0x1f ;  /* 0x0c201f0004037f89 */ /* 0x000e2400000e0000 */
[----:B0-----:R-:W-:Y:S02]  /*1e2b0*/  FMNMX.FTZ R4, R4, R3, !PT ;  /* 0x0000000304047209 */ /* 0x001fe40007810000 */
[----:B------:R-:W-:-:S03]  /*1e2c0*/  FMNMX.FTZ R3, R186, R9, !PT ;  /* 0x00000009ba037209 */ /* 0x000fc60007810000 */
[----:B------:R-:W-:Y:S01]  /*1e2d0*/  FADD.FTZ R6, -R4, R8 ;  /* 0x0000000804067221 */ /* 0x000fe20000010100 */
[----:B------:R-:W-:-:S03]  /*1e2e0*/  FMNMX.FTZ R3, R187, R3, !PT ;  /* 0x00000003bb037209 */ /* 0x000fc60007810000 */
[----:B------:R-:W-:Y:S01]  /*1e2f0*/  FMUL.FTZ R6, R2, R6 ;  /* 0x0000000602067220 */ /* 0x000fe20000410000 */
[----:B------:R-:W-:-:S04]  /*1e300*/  FMNMX.FTZ R3, R190, R3, !PT ;  /* 0x00000003be037209 */ /* 0x000fc80007810000 */
[----:B------:R-:W-:Y:S01]  /*1e310*/  FMNMX.FTZ R3, R191, R3, !PT ;  /* 0x00000003bf037209 */ /* 0x000fe20007810000 */
[----:B------:R-:W-:Y:S03]  /*1e320*/  MUFU.EX2 R6, R6 ;  /* 0x0000000600067308 */ /* 0x000fe60000000800 */
        /* <DEDUP_REMOVED lines=39> */
[----:B0-----:R-:W-:Y:S01]  /*1e5a0*/  FMNMX.FTZ R5, R5, R3, !PT ;  /* 0x0000000305057209 */ /* 0x001fe20007810000 */
[----:B------:R-:W-:-:S04]  /*1e5b0*/  FFMA.FTZ R3, R2, R4, -8 ;  /* 0xc100000002037423 */ /* 0x000fc80000010004 */
[----:B------:R-:W-:Y:S01]  /*1e5c0*/  FADD.FTZ R7, -R5, R9 ;  /* 0x0000000905077221 */ /* 0x000fe20000010100 */
[----:B------:R-:W-:-:S01]  /*1e5d0*/  FFMA.FTZ R9, R2, R5, -8 ;  /* 0xc100000002097423 */ /* 0x000fc20000010005 */
[C-C-:B------:R-:W-:Y:S01]  /*1e5e0*/  FFMA.FTZ R184, R2.reuse, R184, -R3.reuse ;  /* 0x000000b802b87223 */ /* 0x140fe20000010803 */
[----:B------:R-:W-:-:S01]  /*1e5f0*/  FFMA.FTZ R185, R2, R185, -R3 ;  /* 0x000000b902b97223 */ /* 0x000fc20000010803 */
[C---:B------:R-:W-:Y:S01]  /*1e600*/  FMUL.FTZ R7, R2.reuse, R7 ;  /* 0x0000000702077220 */ /* 0x040fe20000410000 */
[----:B------:R-:W-:-:S01]  /*1e610*/  FFMA.FTZ R186, R2, R186, -R9 ;  /* 0x000000ba02ba7223 */ /* 0x000fc20000010809 */
[C---:B------:R-:W-:Y:S01]  /*1e620*/  FFMA.FTZ R187, R2.reuse, R187, -R9 ;  /* 0x000000bb02bb7223 */ /* 0x040fe20000010809 */
[----:B------:R-:W-:-:S01]  /*1e630*/  FFMA.FTZ R188, R2, R188, -R3 ;  /* 0x000000bc02bc7223 */ /* 0x000fc20000010803 */
[----:B------:R-:W0:Y:S01]  /*1e640*/  MUFU.EX2 R184, R184 ;  /* 0x000000b800b87308 */ /* 0x000e220000000800 */
[----:B------:R-:W-:-:S01]  /*1e650*/  FFMA.FTZ R190, R2, R190, -R9 ;  /* 0x000000be02be7223 */ /* 0x000fc20000010809 */
[C---:B------:R-:W-:Y:S01]  /*1e660*/  FFMA.FTZ R189, R2.reuse, R189, -R3 ;  /* 0x000000bd02bd7223 */ /* 0x040fe20000010803 */
[----:B------:R-:W-:-:S01]  /*1e670*/  FFMA.FTZ R191, R2, R191, -R9 ;  /* 0x000000bf02bf7223 */ /* 0x000fc20000010809 */
[C---:B------:R-:W-:Y:S01]  /*1e680*/  FFMA.FTZ R192, R2.reuse, R192, -R3 ;  /* 0x000000c002c07223 */ /* 0x040fe20000010803 */
[----:B------:R-:W-:-:S01]  /*1e690*/  FFMA.FTZ R194, R2, R194, -R9 ;  /* 0x000000c202c27223 */ /* 0x000fc20000010809 */
[C---:B------:R-:W-:Y:S01]  /*1e6a0*/  FFMA.FTZ R193, R2.reuse, R193, -R3 ;  /* 0x000000c102c17223 */ /* 0x040fe20000010803 */
[----:B------:R-:W-:-:S01]  /*1e6b0*/  FFMA.FTZ R195, R2, R195, -R9 ;  /* 0x000000c302c37223 */ /* 0x000fc20000010809 */
[----:B------:R-:W-:Y:S01]  /*1e6c0*/  MUFU.EX2 R7, R7 ;  /* 0x0000000700077308 */ /* 0x000fe20000000800 */
[----:B------:R-:W-:-:S01]  /*1e6d0*/  FFMA.FTZ R196, R2, R196, -R3 ;  /* 0x000000c402c47223 */ /* 0x000fc20000010803 */
[C---:B------:R-:W-:Y:S01]  /*1e6e0*/  FFMA.FTZ R198, R2.reuse, R198, -R9 ;  /* 0x000000c602c67223 */ /* 0x040fe20000010809 */
[----:B------:R-:W-:-:S01]  /*1e6f0*/  FFMA.FTZ R197, R2, R197, -R3 ;  /* 0x000000c502c57223 */ /* 0x000fc20000010803 */
[C---:B------:R-:W-:Y:S01]  /*1e700*/  FFMA.FTZ R199, R2.reuse, R199, -R9 ;  /* 0x000000c702c77223 */ /* 0x040fe20000010809 */
[----:B------:R-:W-:-:S01]  /*1e710*/  FFMA.FTZ R168, R2, R168, -R3 ;  /* 0x000000a802a87223 */ /* 0x000fc20000010803 */
[C---:B------:R-:W-:Y:S01]  /*1e720*/  FFMA.FTZ R170, R2.reuse, R170, -R9 ;  /* 0x000000aa02aa7223 */ /* 0x040fe20000010809 */
[----:B------:R-:W-:-:S01]  /*1e730*/  FFMA.FTZ R169, R2, R169, -R3 ;  /* 0x000000a902a97223 */ /* 0x000fc20000010803 */
[----:B------:R-:W1:Y:S01]  /*1e740*/  MUFU.EX2 R186, R186 ;  /* 0x000000ba00ba7308 */ /* 0x000e620000000800 */
[----:B0-----:R-:W-:-:S01]  /*1e750*/  FFMA.FTZ R12, R6, R12, R184 ;  /* 0x0000000c060c7223 */ /* 0x001fc200000100b8 */
[C---:B------:R-:W-:Y:S01]  /*1e760*/  FFMA.FTZ R171, R2.reuse, R171, -R9 ;  /* 0x000000ab02ab7223 */ /* 0x040fe20000010809 */
[----:B------:R-:W-:-:S01]  /*1e770*/  FFMA.FTZ R172, R2, R172, -R3 ;  /* 0x000000ac02ac7223 */ /* 0x000fc20000010803 */
[C---:B------:R-:W-:Y:S01]  /*1e780*/  FFMA.FTZ R174, R2.reuse, R174, -R9 ;  /* 0x000000ae02ae7223 */ /* 0x040fe20000010809 */
        /* <DEDUP_REMOVED lines=11> */
[----:B------:R-:W2:Y:S01]  /*1e840*/  MUFU.EX2 R187, R187 ;  /* 0x000000bb00bb7308 */ /* 0x000ea20000000800 */
[----:B-1----:R-:W-:-:S01]  /*1e850*/  FFMA.FTZ R11, R7, R11, R186 ;  /* 0x0000000b070b7223 */ /* 0x002fc200000100ba */
[C---:B------:R-:W-:Y:S01]  /*1e860*/  FFMA.FTZ R152, R2.reuse, R152, -R3 ;  /* 0x0000009802987223 */ /* 0x040fe20000010803 */
[----:B------:R-:W-:-:S01]  /*1e870*/  FFMA.FTZ R154, R2, R154, -R9 ;  /* 0x0000009a029a7223 */ /* 0x000fc20000010809 */
[C---:B------:R-:W-:Y:S01]  /*1e880*/  FFMA.FTZ R153, R2.reuse, R153, -R3 ;  /* 0x0000009902997223 */ /* 0x040fe20000010803 */
[----:B------:R-:W-:-:S01]  /*1e890*/  FFMA.FTZ R155, R2, R155, -R9 ;  /* 0x0000009b029b7223 */ /* 0x000fc20000010809 */
[C---:B------:R-:W-:Y:S01]  /*1e8a0*/  FFMA.FTZ R156, R2.reuse, R156, -R3 ;  /* 0x0000009c029c7223 */ /* 0x040fe20000010803 */
[----:B------:R-:W-:-:S01]  /*1e8b0*/  FFMA.FTZ R158, R2, R158, -R9 ;  /* 0x0000009e029e7223 */ /* 0x000fc20000010809 */
[----:B------:R-:W1:Y:S01]  /*1e8c0*/  MUFU.EX2 R188, R188 ;  /* 0x000000bc00bc7308 */ /* 0x000e620000000800 */
[----:B0-----:R-:W-:-:S01]  /*1e8d0*/  FADD.FTZ R8, R185, R12 ;  /* 0x0000000cb9087221 */ /* 0x001fc20000010000 */
[C---:B------:R-:W-:Y:S01]  /*1e8e0*/  FFMA.FTZ R157, R2.reuse, R157, -R3 ;  /* 0x0000009d029d7223 */ /* 0x040fe20000010803 */
[----:B------:R-:W-:-:S01]  /*1e8f0*/  FFMA.FTZ R159, R2, R159, -R9 ;  /* 0x0000009f029f7223 */ /* 0x000fc20000010809 */
[C---:B------:R-:W-:Y:S01]  /*1e900*/  FFMA.FTZ R160, R2.reuse, R160, -R3 ;  /* 0x000000a002a07223 */ /* 0x040fe20000010803 */
[----:B------:R-:W-:-:S01]  /*1e910*/  FFMA.FTZ R162, R2, R162, -R9 ;  /* 0x000000a202a27223 */ /* 0x000fc20000010809 */
[C---:B------:R-:W-:Y:S01]  /*1e920*/  FFMA.FTZ R161, R2.reuse, R161, -R3 ;  /* 0x000000a102a17223 */ /* 0x040fe20000010803 */
[----:B------:R-:W-:-:S01]  /*1e930*/  FFMA.FTZ R163, R2, R163, -R9 ;  /* 0x000000a302a37223 */ /* 0x000fc20000010809 */
[----:B------:R-:W0:Y:S01]  /*1e940*/  MUFU.EX2 R190, R190 ;  /* 0x000000be00be7308 */ /* 0x000e220000000800 */
[----:B--2---:R-:W-:-:S01]  /*1e950*/  FADD.FTZ R11, R187, R11 ;  /* 0x0000000bbb0b7221 */ /* 0x004fc20000010000 */
[C---:B------:R-:W-:Y:S01]  /*1e960*/  FFMA.FTZ R164, R2.reuse, R164, -R3 ;  /* 0x000000a402a47223 */ /* 0x040fe20000010803 */
[----:B------:R-:W-:-:S01]  /*1e970*/  FFMA.FTZ R166, R2, R166, -R9 ;  /* 0x000000a602a67223 */ /* 0x000fc20000010809 */
[C---:B------:R-:W-:Y:S01]  /*1e980*/  FFMA.FTZ R165, R2.reuse, R165, -R3 ;  /* 0x000000a502a57223 */ /* 0x040fe20000010803 */
[----:B------:R-:W-:-:S01]  /*1e990*/  FFMA.FTZ R167, R2, R167, -R9 ;  /* 0x000000a702a77223 */ /* 0x000fc20000010809 */
[C---:B------:R-:W-:Y:S01]  /*1e9a0*/  FFMA.FTZ R136, R2.reuse, R136, -R3 ;  /* 0x0000008802887223 */ /* 0x040fe20000010803 */
[----:B------:R-:W-:-:S01]  /*1e9b0*/  FFMA.FTZ R138, R2, R138, -R9 ;  /* 0x0000008a028a7223 */ /* 0x000fc20000010809 */
[----:B------:R-:W2:Y:S01]  /*1e9c0*/  MUFU.EX2 R189, R189 ;  /* 0x000000bd00bd7308 */ /* 0x000ea20000000800 */
[----:B-1----:R-:W-:-:S01]  /*1e9d0*/  FADD.FTZ R8, R188, R8 ;  /* 0x00000008bc087221 */ /* 0x002fc20000010000 */
        /* <DEDUP_REMOVED lines=180> */
.L_x_4447:
[----:B------:R-:W2:Y:S01]  /*1f520*/  LDL R15, [R1+0x3c] ;  /* 0x00003c00010f7983 */ /* 0x000ea20000100800 */
[----:B------:R-:W-:Y:S01]  /*1f530*/  F2FP.SATFINITE.E4M3.F32.PACK_AB_MERGE_C R3, R3, R132, RZ ;  /* 0x000000840303723e */ /* 0x000fe200048070ff */
[----:B------:R-:W-:Y:S01]  /*1f540*/  IMAD R0, R0, 0x8, R18 ;  /* 0x0000000800007824 */ /* 0x000fe200078e0212 */
[----:B------:R-:W-:Y:S01]  /*1f550*/  F2FP.SATFINITE.E4M3.F32.PACK_AB_MERGE_C R188, R189, R188, RZ ;  /* 0x000000bcbdbc723e */ /* 0x000fe200048070ff */
[----:B------:R-:W-:Y:S01]  /*1f560*/  IMAD.U32 R8, RZ, RZ, UR38 ;  /* 0x00000026ff087e24 */ /* 0x000fe2000f8e00ff */
[----:B------:R-:W-:Y:S01]  /*1f570*/  F2FP.SATFINITE.E4M3.F32.PACK_AB_MERGE_C R128, R129, R128, R3 ;  /* 0x000000808180723e */ /* 0x000fe20004807003 */
[----:B------:R-:W-:Y:S01]  /*1f580*/  VIADD R0, R0, 0x33460 ;  /* 0x0003346000007836 */ /* 0x000fe20000000000 */
[----:B------:R0:W5:Y:S01]  /*1f590*/  LDL R3, [R1+0x30] ;  /* 0x0000300001037983 */ /* 0x0001620000100800 */
[----:B------:R-:W-:Y:S01]  /*1f5a0*/  F2FP.SATFINITE.E4M3.F32.PACK_AB_MERGE_C R190, R191, R190, RZ ;  /* 0x000000bebfbe723e */ /* 0x000fe200048070ff */
[----:B------:R-:W-:Y:S01]  /*1f5b0*/  FMUL.FTZ R24, R24, R6 ;  /* 0x0000000618187220 */ /* 0x000fe20000410000 */
        /* <DEDUP_REMOVED lines=33> */
[-C--:B------:R-:W-:Y:S01]  /*1f7d0*/  FMUL.FTZ R57, R57, R6.reuse ;  /* 0x0000000639397220 */ /* 0x080fe20000410000 */
[----:B------:R-:W-:Y:S01]  /*1f7e0*/  PRMT R0, R8, 0x654, R0 ;  /* 0x0000065408007816 */ /* 0x000fe20000000000 */
[----:B------:R-:W-:Y:S01]  /*1f7f0*/  FMUL.FTZ R60, R60, R6 ;  /* 0x000000063c3c7220 */ /* 0x000fe20000410000 */
[----:B------:R-:W-:Y:S01]  /*1f800*/  F2FP.SATFINITE.E4M3.F32.PACK_AB_MERGE_C R188, R185, R184, R188 ;  /* 0x000000b8b9bc723e */ /* 0x000fe200048070bc */
[----:B------:R-:W-:Y:S01]  /*1f810*/  FMUL.FTZ R61, R61, R6 ;  /* 0x000000063d3d7220 */ /* 0x000fe20000410000 */
[----:B------:R-:W-:Y:S01]  /*1f820*/  F2FP.SATFINITE.E4M3.F32.PACK_AB_MERGE_C R190, R187, R186, R190 ;  /* 0x000000babbbe723e */ /* 0x000fe200048070be */
[----:B------:R1:W-:Y:S01]  /*1f830*/  SYNCS.ARRIVE.TRANS64.RED.A1T0 RZ, [R0+URZ], RZ ;  /* 0x000000ff00ff79a7 */ /* 0x0003e2000810043f */
        /* <DEDUP_REMOVED lines=93> */
[----:B------:R-:W-:Y:S01]  /*1fe10*/  IMAD.MOV.U32 R9, RZ, RZ, R5 ;  /* 0x000000ffff097224 */ /* 0x000fe200078e0005 */
[----:B-1----:R-:W-:Y:S01]  /*1fe20*/  MOV R0, R14 ;  /* 0x0000000e00007202 */ /* 0x002fe20000000f00 */
[----:B------:R-:W-:Y:S01]  /*1fe30*/  IMAD.MOV.U32 R8, RZ, RZ, R4 ;  /* 0x000000ffff087224 */ /* 0x000fe200078e0004 */
[----:B------:R-:W-:Y:S01]  /*1fe40*/  MOV R215, R182 ;  /* 0x000000b600d77202 */ /* 0x000fe20000000f00 */
[----:B------:R-:W-:Y:S01]  /*1fe50*/  IMAD.MOV.U32 R216, RZ, RZ, R188 ;  /* 0x000000ffffd87224 */ /* 0x000fe200078e00bc */
[----:B------:R-:W-:Y:S01]  /*1fe60*/  MOV R207, R150 ;  /* 0x0000009600cf7202 */ /* 0x000fe20000000f00 */
        /* <DEDUP_REMOVED lines=16> */
[----:B------:R-:W-:Y:S01]  /*1ff70*/  IMAD.MOV.U32 R211, RZ, RZ, R130 ;  /* 0x000000ffffd37224 */ /* 0x000fe200078e0082 */
[C---:B--2---:R-:W-:Y:S01]  /*1ff80*/  ISETP.GT.AND P1, PT, R10.reuse, R15, PT ;  /* 0x0000000f0a00720c */ /* 0x044fe20003f24270 */
[----:B------:R-:W-:-:S12]  /*1ff90*/  VIADD R10, R10, 0xffffffff ;  /* 0xffffffff0a0a7836 */ /* 0x000fd80000000000 */
[----:B0-----:R-:W-:Y:S05]  /*1ffa0*/  @P1 BRA `(.L_x_4448) ;  /* 0xffffffc800981947 */ /* 0x001fea000383ffff */
.L_x_4436:
[----:B------:R-:W-:Y:S05]  /*1ffb0*/  WARPSYNC.ALL ;  /* 0x0000000000007948 */ /* 0x000fea0003800000 */
[----:B------:R-:W-:Y:S06]  /*1ffc0*/  BAR.ARV 0x8, 0x180 ;  /* 0x0206000000007b1d */ /* 0x000fec0000002000 */
[----:B------:R-:W-:Y:S05]  /*1ffd0*/  @!P0 BRA `(.L_x_4449) ;  /* 0x0000000000048947 */ /* 0x000fea0003800000 */
[----:B------:R-:W-:Y:S01]  /*1ffe0*/  BPT.TRAP 0x1 ;  /* 0x000000040000795c */ /* 0x000fe20000300000 */
.L_x_4449:
[----:B------:R-:W2:Y:S04]  /*1fff0*/  LDL R0, [R1+0x30] ;  /* 0x0000300001007983 */ /* 0x000ea80000100800 */
[----:B-----5:R-:W3:Y:S01]  /*20000*/  LDL R3, [R1+0x20] ;  /* 0x0000200001037983 */ /* 0x020ee20000100800 */
[----:B--2---:R-:W-:Y:S01]  /*20010*/  SHF.L.U32 R0, R0, 0x1f, RZ ;  /* 0x0000001f00007819 */ /* 0x004fe200000006ff */
[----:B---3--:R-:W-:-:S04]  /*20020*/  IMAD R3, R3, 0x8, R18 ;  /* 0x0000000803037824 */ /* 0x008fc800078e0212 */
[----:B------:R0:W1:Y:S01]  /*20030*/  SYNCS.PHASECHK.TRANS64.TRYWAIT P1, [R3+URZ+0x33450], R0 ;  /* 0x03345000030075a7 */ /* 0x000062000802017f */
[----:B------:R-:W-:Y:S05]  /*20040*/  @!P0 BRA `(.L_x_4450) ;  /* 0x0000000000048947 */ /* 0x000fea0003800000 */
[----:B------:R-:W-:Y:S01]  /*20050*/  BPT.TRAP 0x1 ;  /* 0x000000040000795c */ /* 0x000fe20000300000 */
.L_x_4450:
[----:B------:R-:W-:-:S05]  /*20060*/  VIADD R18, R18, 0x200 ;  /* 0x0000020012127836 */ /* 0x000fca0000000000 */
[----:B------:R-:W-:-:S04]  /*20070*/  SHF.R.U32.HI R18, RZ, 0x4, R18 ;  /* 0x00000004ff127819 */ /* 0x000fc80000011612 */
[----:B------:R-:W-:-:S04]  /*20080*/  LOP3.LUT R18, R18, 0x3fff, RZ, 0xc0, !PT ;  /* 0x00003fff12127812 */ /* 0x000fc800078ec0ff */
[----:B------:R-:W-:Y:S01]  /*20090*/  LOP3.LUT R18, R18, 0x10000, RZ, 0xfc, !PT ;  /* 0x0001000012127812 */ /* 0x000fe200078efcff */
[----:B-1----:R-:W-:Y:S06]  /*200a0*/  @P1 BRA `(.L_x_4451) ;  /* 0x0000000000081947 */ /* 0x002fec0003800000 */
[----:B------:R-:W1:Y:S02]  /*200b0*/  SYNCS.PHASECHK.TRANS64.TRYWAIT P1, [R3+URZ+0x33450], R0 ;  /* 0x03345000030075a7 */ /* 0x000e64000802017f */
[----:B-1----:R-:W-:Y:S05]  /*200c0*/  @!P1 BRA `(.L_x_4452) ;  /* 0x0000010800909947 */ /* 0x002fea0003800000 */
.L_x_4451:
[----:B------:R-:W2:Y:S01]  /*200d0*/  LDL R128, [R1+0x20] ;  /* 0x0000200001807983 */ /* 0x000ea20000100800 */
[----:B------:R-:W-:Y:S01]  /*200e0*/  IMAD.MOV.U32 R7, RZ, RZ, -0x3ffffff0 ;  /* 0xc0000010ff077424 */ /* 0x000fe200078e00ff */
[----:B------:R-:W-:Y:S05]  /*200f0*/  WARPSYNC.ALL ;  /* 0x0000000000007948 */ /* 0x000fea0003800000 */
[----:B------:R-:W-:Y:S01]  /*20100*/  R2UR UR7, R7 ;  /* 0x00000000070772ca */ /* 0x000fe200000e0000 */
[----:B------:R-:W-:Y:S01]  /*20110*/  WARPGROUP.ARRIVE ;  /* 0x00000000000079c5 */ /* 0x000fe20000000000 */
[----:B------:R-:W0:Y:S04]  /*20120*/  LDL R13, [R1+0x58] ;  /* 0x00005800010d7983 */ /* 0x000e280000100800 */
[----:B------:R-:W3:Y:S01]  /*20130*/  LDL R10, [R1+0x48] ;  /* 0x00004800010a7983 */ /* 0x000ee20000100800 */
[----:B------:R-:W-:Y:S01]  /*20140*/  IMAD.MOV.U32 R9, RZ, RZ, -0x3ffffff0 ;  /* 0xc0000010ff097424 */ /* 0x000fe200078e00ff */
[----:B------:R-:W-:Y:S01]  /*20150*/  ULDC.64 UR4, c[0x0][0x9a0] ;  /* 0x0002680000047ab9 */ /* 0x000fe20000000a00 */
[----:B--2---:R-:W-:-:S05]  /*20160*/  IMAD R6, R128, 0x780, R18 ;  /* 0x0000078080067824 */ /* 0x004fca00078e0212 */
[----:B------:R-:W-:-:S13]  /*20170*/  R2UR UR6, R6 ;  /* 0x00000000060672ca */ /* 0x000fda00000e0000 */
[----:B------:R-:W-:Y:S01]  /*20180*/  QGMMA.64x192x32.F32.E4M3.E4M3 R24, R216, gdesc[UR4], R24, gsb0 ;  /* 0x02e00004d8187df3 */ /* 0x000fe20008000818 */
[----:B------:R-:W-:Y:S02]  /*20190*/  IADD3 R8, R6, 0x180, RZ ;  /* 0x0000018006087810 */ /* 0x000fe40007ffe0ff */
[----:B------:R-:W-:Y:S02]  /*201a0*/  R2UR UR7, R9 ;  /* 0x00000000090772ca */ /* 0x000fe400000e0000 */
[----:B------:R-:W-:Y:S01]  /*201b0*/  R2UR UR6, R8 ;  /* 0x00000000080672ca */ /* 0x000fe200000e0000 */
[----:B------:R-:W-:Y:S02]  /*201c0*/  VIADD R8, R6, 0x300 ;  /* 0x0000030006087836 */ /* 0x000fe40000000000 */
[----:B------:R-:W-:Y:S01]  /*201d0*/  IMAD.MOV.U32 R9, RZ, RZ, -0x3ffffff0 ;  /* 0xc0000010ff097424 */ /* 0x000fe200078e00ff */
[----:B------:R-:W-:-:S04]  /*201e0*/  ISETP.NE.U32.AND P1, PT, RZ, UR4, PT ;  /* 0x00000004ff007c0c */ /* 0x000fc8000bf25070 */
[----:B------:R-:W-:-:S13]  /*201f0*/  ISETP.NE.AND.EX P1, PT, RZ, UR5, PT, P1 ;  /* 0x00000005ff007c0c */ /* 0x000fda000bf25310 */
[----:B------:R-:W0:Y:S01]  /*20200*/  @P1 LDC.64 R14, c[0x0][0x9c8] ;  /* 0x00027200ff0e1b82 */ /* 0x000e220000000a00 */
[----:B------:R-:W-:Y:S02]  /*20210*/  WARPGROUP.DEPBAR.LE gsb0, 0x0 ;  /* 0x00008000000079c5 */ /* 0x000fe40000010000 */
[----:B------:R-:W-:-:S06]  /*20220*/  WARPGROUP.ARRIVE ;  /* 0x00000000000079c5 */ /* 0x000fcc0000000000 */
[----:B------:R-:W-:Y:S01]  /*20230*/  QGMMA.64x192x32.F32.E4M3.E4M3 R24, R212, gdesc[UR4], R24, gsb0 ;  /* 0x02e00004d4187df3 */ /* 0x000fe20008000818 */
[----:B------:R-:W-:Y:S02]  /*20240*/  R2UR UR6, R8 ;  /* 0x00000000080672ca */ /* 0x000fe400000e0000 */
[----:B------:R-:W-:Y:S02]  /*20250*/  R2UR UR7, R9 ;  /* 0x00000000090772ca */ /* 0x000fe400000e0000 */
[----:B------:R-:W2:Y:S01]  /*20260*/  @P1 LDC.64 R8, c[0x0][0x9d0] ;  /* 0x00027400ff081b82 */ /* 0x000ea20000000a00 */
[----:B01----:R-:W-:-:S04]  /*20270*/  @P1 IMAD R0, R13, R14, RZ ;  /* 0x0000000e0d001224 */ /* 0x003fc800078e02ff */
[C---:B---3--:R-:W-:Y:S02]  /*20280*/  @P1 IMAD R7, R10.reuse, R15, R0 ;  /* 0x0000000f0a071224 */ /* 0x048fe400078e0200 */
[----:B------:R-:W-:-:S04]  /*20290*/  @P1 IMAD.WIDE.U32 R14, R10, R14, RZ ;  /* 0x0000000e0a0e1225 */ /* 0x000fc800078e00ff */
[----:B------:R-:W-:Y:S02]  /*202a0*/  @P1 IMAD.IADD R15, R15, 0x1, R7 ;  /* 0x000000010f0f1824 */ /* 0x000fe400078e0207 */
[----:B------:R-:W-:Y:S02]  /*202b0*/  IMAD.MOV.U32 R0, RZ, RZ, 0x3f800000 ;  /* 0x3f800000ff007424 */ /* 0x000fe400078e00ff */
[----:B--2---:R-:W-:-:S04]  /*202c0*/  @P1 IMAD.WIDE.U32 R14, R223, R8, R14 ;  /* 0x00000008df0e1225 */ /* 0x004fc800078e000e */
[----:B------:R-:W-:Y:S01]  /*202d0*/  @P1 IMAD R9, R223, R9, R15 ;  /* 0x00000009df091224 */ /* 0x000fe200078e020f */
[----:B------:R-:W-:-:S04]  /*202e0*/  @P1 LEA R8, P2, R14, UR4, 0x2 ;  /* 0x000000040e081c11 */ /* 0x000fc8000f8410ff */
[----:B------:R-:W-:-:S05]  /*202f0*/  @P1 LEA.HI.X R9, R14, UR5, R9, 0x2, P2 ;  /* 0x000000050e091c11 */ /* 0x000fca00090f1409 */
[----:B------:R0:W2:Y:S02]  /*20300*/  @P1 LDG.E R0, desc[UR50][R8.64] ;  /* 0x0000003208001981 */ /* 0x0000a4000c1e1900 */
[----:B0-----:R-:W-:Y:S02]  /*20310*/  VIADD R8, R6, 0x480 ;  /* 0x0000048006087836 */ /* 0x001fe40000000000 */
[----:B------:R-:W-:Y:S01]  /*20320*/  IMAD.MOV.U32 R9, RZ, RZ, -0x3ffffff0 ;  /* 0xc0000010ff097424 */ /* 0x000fe200078e00ff */
[----:B------:R-:W-:Y:S02]  /*20330*/  WARPGROUP.DEPBAR.LE gsb0, 0x0 ;  /* 0x00008000000079c5 */ /* 0x000fe40000010000 */
[----:B------:R-:W-:-:S06]  /*20340*/  WARPGROUP.ARRIVE ;  /* 0x00000000000079c5 */ /* 0x000fcc0000000000 */
[----:B------:R-:W-:Y:S01]  /*20350*/  QGMMA.64x192x32.F32.E4M3.E4M3 R24, R200, gdesc[UR4], R24, gsb0 ;  /* 0x02e00004c8187df3 */ /* 0x000fe20008000818 */
[----:B------:R-:W-:Y:S02]  /*20360*/  R2UR UR6, R8 ;  /* 0x00000000080672ca */ /* 0x000fe400000e0000 */
[----:B------:R-:W-:Y:S01]  /*20370*/  R2UR UR7, R9 ;  /* 0x00000000090772ca */ /* 0x000fe200000e0000 */
[----:B------:R-:W-:Y:S01]  /*20380*/  IMAD.MOV.U32 R7, RZ, RZ, -0x3ffffff0 ;  /* 0xc0000010ff077424 */ /* 0x000fe200078e00ff */
[----:B------:R-:W-:Y:S01]  /*20390*/  IADD3 R6, R6, 0x600, RZ ;  /* 0x0000060006067810 */ /* 0x000fe20007ffe0ff */
[----:B------:R-:W0:Y:S01]  /*203a0*/  SHFL.BFLY PT, R10, R11, 0x2, 0x1f ;  /* 0x0c401f000b0a7f89 */ /* 0x000e2200000e0000 */
[----:B------:R-:W-:Y:S02]  /*203b0*/  WARPGROUP.DEPBAR.LE gsb0, 0x0 ;  /* 0x00008000000079c5 */ /* 0x000fe40000010000 */
[----:B------:R-:W-:-:S11]  /*203c0*/  WARPGROUP.ARRIVE ;  /* 0x00000000000079c5 */ /* 0x000fd60000000000 */
[----:B------:R-:W-:Y:S01]  /*203d0*/  QGMMA.64x192x32.F32.E4M3.E4M3 R24, R204, gdesc[UR4], R24, gsb0 ;  /* 0x02e00004cc187df3 */ /* 0x000fe20008000818 */
[----:B------:R-:W-:Y:S02]  /*203e0*/  R2UR UR6, R6 ;  /* 0x00000000060672ca */ /* 0x000fe400000e0000 */
[----:B------:R-:W-:Y:S02]  /*203f0*/  R2UR UR7, R7 ;  /* 0x00000000070772ca */ /* 0x000fe400000e0000 */
[----:B------:R-:W1:Y:S01]  /*20400*/  SHFL.BFLY PT, R7, R12, 0x2, 0x1f ;  /* 0x0c401f000c077f89 */ /* 0x000e6200000e0000 */
[----:B0-----:R-:W-:-:S05]  /*20410*/  FADD.FTZ R10, R10, R11 ;  /* 0x0000000b0a0a7221 */ /* 0x001fca0000010000 */
[----:B------:R-:W0:Y:S01]  /*20420*/  SHFL.BFLY PT, R9, R10, 0x1, 0x1f ;  /* 0x0c201f000a097f89 */ /* 0x000e2200000e0000 */
[----:B-1----:R-:W-:-:S05]  /*20430*/  FADD.FTZ R7, R7, R12 ;  /* 0x0000000c07077221 */ /* 0x002fca0000010000 */
[----:B------:R-:W1:Y:S01]  /*20440*/  SHFL.BFLY PT, R6, R7, 0x1, 0x1f ;  /* 0x0c201f0007067f89 */ /* 0x000e6200000e0000 */
[----:B0-----:R-:W-:-:S01]  /*20450*/  FADD.FTZ R14, R10, R9 ;  /* 0x000000090a0e7221 */ /* 0x001fc20000010000 */
[----:B------:R-:W-:-:S03]  /*20460*/  IMAD.MOV.U32 R9, RZ, RZ, RZ ;  /* 0x000000ffff097224 */ /* 0x000fc600078e00ff */
[----:B------:R-:W-:Y:S01]  /*20470*/  FMUL.FTZ R12, R14, 0.00390625 ;  /* 0x3b8000000e0c7820 */ /* 0x000fe20000410000 */
[----:B-1----:R-:W-:-:S05]  /*20480*/  FADD.FTZ R13, R7, R6 ;  /* 0x00000006070d7221 */ /* 0x002fca0000010000 */
[C---:B------:R-:W-:Y:S01]  /*20490*/  FSETP.NE.FTZ.AND P1, PT, R13.reuse, RZ, PT ;  /* 0x000000ff0d00720b */ /* 0x040fe20003f35000 */
[----:B------:R-:W-:Y:S01]  /*204a0*/  FMUL.FTZ R15, R13, 0.00390625 ;  /* 0x3b8000000d0f7820 */ /* 0x000fe20000410000 */
[----:B------:R-:W-:-:S04]  /*204b0*/  FSETP.NE.FTZ.AND P3, PT, R12, RZ, PT ;  /* 0x000000ff0c00720b */ /* 0x000fc80003f75000 */
[----:B------:R-:W-:-:S07]  /*204c0*/  FSETP.NE.FTZ.AND P2, PT, R15, RZ, PT ;  /* 0x000000ff0f00720b */ /* 0x000fce0003f55000 */
        /* <DEDUP_REMOVED lines=9> */
[C---:B------:R-:W-:Y:S01]  /*20560*/  @P2 FMUL.FTZ R7, R2.reuse, 0.69314718246459960938 ;  /* 0x3f31721802072820 */ /* 0x040fe20000410000 */
[----:B------:R-:W-:Y:S01]  /*20570*/  @P3 FMUL.FTZ R21, R2, 0.69314718246459960938 ;  /* 0x3f31721802153820 */ /* 0x000fe20000410000 */
[----:B0-----:R-:W-:Y:S01]  /*20580*/  @P2 FMUL.FTZ R6, R6, 0.69314718246459960938 ;  /* 0x3f31721806062820 */ /* 0x001fe20000410000 */
[----:B------:R-:W-:-:S02]  /*20590*/  IMAD.MOV.U32 R146, RZ, RZ, -0x800000 ;  /* 0xff800000ff927424 */ /* 0x000fc400078e00ff */
[----:B--2---:R-:W-:Y:S01]  /*205a0*/  FMUL.FTZ R2, R9, R0 ;  /* 0x0000000009027220 */ /* 0x004fe20000410000 */
[----:B------:R-:W-:Y:S02]  /*205b0*/  IMAD.MOV.U32 R147, RZ, RZ, -0x800000 ;  /* 0xff800000ff937424 */ /* 0x000fe400078e00ff */
[----:B-1----:R-:W-:Y:S01]  /*205c0*/  @P3 FMUL.FTZ R8, R8, 0.69314718246459960938 ;  /* 0x3f31721808083820 */ /* 0x002fe20000410000 */
[----:B------:R-:W-:-:S03]  /*205d0*/  @P2 FFMA.FTZ R146, R7, R4, R6 ;  /* 0x0000000407922223 */ /* 0x000fc60000010006 */
[----:B------:R-:W-:Y:S01]  /*205e0*/  @P3 FFMA.FTZ R147, R21, R5, R8 ;  /* 0x0000000515933223 */ /* 0x000fe20000010008 */
[----:B---3--:R-:W-:Y:S01]  /*205f0*/  FMUL.FTZ R0, R11, R0 ;  /* 0x000000000b007220 */ /* 0x008fe20000410000 */
[----:B------:R-:W-:Y:S02]  /*20600*/  WARPGROUP.DEPBAR.LE gsb0, 0x0 ;  /* 0x00008000000079c5 */ /* 0x000fe40000010000 */
[----:B------:R-:W-:Y:S05]  /*20610*/  @!P0 BRA `(.L_x_4453) ;  /* 0x0000000000048947 */ /* 0x000fea0003800000 */
[----:B------:R-:W-:Y:S01]  /*20620*/  BPT.TRAP 0x1 ;  /* 0x000000040000795c */ /* 0x000fe20000300000 */
.L_x_4453:
[----:B------:R-:W2:Y:S01]  /*20630*/  LDL.LU R18, [R1+0x30] ;  /* 0x0000300001127983 */ /* 0x000ea20000300800 */
[----:B------:R-:W-:Y:S02]  /*20640*/  VIADD R3, R3, 0x33460 ;  /* 0x0003346003037836 */ /* 0x000fe40000000000 */
[-C--:B------:R-:W-:Y:S01]  /*20650*/  FMUL.FTZ R13, R24, R2.reuse ;  /* 0x00000002180d7220 */ /* 0x080fe20000410000 */
[----:B------:R-:W-:Y:S02]  /*20660*/  IMAD.U32 R4, RZ, RZ, UR38 ;  /* 0x00000026ff047e24 */ /* 0x000fe4000f8e00ff */
[-C--:B------:R-:W-:Y:S01]  /*20670*/  FMUL.FTZ R121, R53, R2.reuse ;  /* 0x0000000235797220 */ /* 0x080fe20000410000 */
[-C--:B------:R-:W-:Y:S01]  /*20680*/  FMUL.FTZ R123, R61, R2.reuse ;  /* 0x000000023d7b7220 */ /* 0x080fe20000410000 */
[-C--:B------:R-:W-:Y:S01]  /*20690*/  FMUL.FTZ R24, R69, R2.reuse ;  /* 0x0000000245187220 */ /* 0x080fe20000410000 */
[-C--:B------:R-:W-:Y:S01]  /*206a0*/  FMUL.FTZ R53, R96, R2.reuse ;  /* 0x0000000260357220 */ /* 0x080fe20000410000 */
[----:B------:R-:W-:Y:S01]  /*206b0*/  PRMT R3, R4, 0x654, R3 ;  /* 0x0000065404037816 */ /* 0x000fe20000000003 */
        /* <DEDUP_REMOVED lines=43> */
[----:B------:R-:W-:Y:S01]  /*20970*/  IADD3 R2, R128, 0x1, RZ ;  /* 0x0000000180027810 */ /* 0x000fe20007ffe0ff */
[----:B------:R0:W-:Y:S01]  /*20980*/  SYNCS.ARRIVE.TRANS64.RED.A1T0 RZ, [R3+URZ], RZ ;  /* 0x000000ff03ff79a7 */ /* 0x0001e2000810043f */
[-C--:B------:R-:W-:Y:S01]  /*20990*/  FMUL.FTZ R88, R39, R0.reuse ;  /* 0x0000000027587220 */ /* 0x080fe20000410000 */
[-C--:B------:R-:W-:Y:S01]  /*209a0*/  FMUL.FTZ R41, R98, R0.reuse ;  /* 0x0000000062297220 */ /* 0x080fe20000410000 */
[----:B------:R-:W-:Y:S01]  /*209b0*/  ISETP.NE.AND P1, PT, R2, 0x2, PT ;  /* 0x000000020200780c */ /* 0x000fe20003f25270 */
[-C--:B------:R-:W-:Y:S01]  /*209c0*/  FMUL.FTZ R36, R111, R0.reuse ;  /* 0x000000006f247220 */ /* 0x080fe20000410000 */
[-C--:B------:R-:W-:Y:S01]  /*209d0*/  FMUL.FTZ R80, R42, R0.reuse ;  /* 0x000000002a507220 */ /* 0x080fe20000410000 */
[-C--:B------:R-:W-:Y:S01]  /*209e0*/  FMUL.FTZ R76, R47, R0.reuse ;  /* 0x000000002f4c7220 */ /* 0x080fe20000410000 */
[-C--:B------:R-:W-:Y:S01]  /*209f0*/  FMUL.FTZ R45, R82, R0.reuse ;  /* 0x00000000522d7220 */ /* 0x080fe20000410000 */
[----:B0-----:R-:W-:Y:S01]  /*20a00*/  SEL R3, RZ, 0x1, P1 ;  /* 0x00000001ff037807 */ /* 0x001fe20000800000 */
        /* <DEDUP_REMOVED lines=42> */
[----:B------:R-:W-:Y:S01]  /*20cb0*/  SEL R0, R2, RZ, P1 ;  /* 0x000000ff02007207 */ /* 0x000fe20000800000 */
[----:B------:R-:W-:Y:S01]  /*20cc0*/  UIADD3 UR37, UR37, 0x1, URZ ;  /* 0x0000000125257890 */ /* 0x000fe2000fffe03f */
[----:B------:R-:W-:-:S03]  /*20cd0*/  PLOP3.LUT P0, PT, PT, PT, PT, 0x8, 0x0 ;  /* 0x000000000000781c */ /* 0x000fc60003f0e170 */
[----:B------:R0:W-:Y:S01]  /*20ce0*/  STL [R1+0x20], R0 ;  /* 0x0000200001007387 */ /* 0x0001e20000100800 */
[----:B--2---:R-:W-:-:S05]  /*20cf0*/  LOP3.LUT R18, R18, R3, RZ, 0x3c, !PT ;  /* 0x0000000312127212 */ /* 0x004fca00078e3cff */
[----:B------:R0:W-:Y:S04]  /*20d00*/  STL [R1+0x30], R18 ;  /* 0x0000301201007387 */ /* 0x0001e80000100800 */
.L_x_4395:
[----:B------:R-:W-:Y:S05]  /*20d10*/  WARPSYNC.ALL ;  /* 0x0000000000007948 */ /* 0x000fea0003800000 */
[----:B------:R-:W2:Y:S01]  /*20d20*/  LDL R162, [R1+0x4c] ;  /* 0x00004c0001a27983 */ /* 0x000ea20000100800 */
[----:B------:R-:W1:Y:S01]  /*20d30*/  S2UR UR38, SR_CgaCtaId ;  /* 0x00000000002679c3 */ /* 0x000e620000008800 */
[----:B------:R-:W-:Y:S01]  /*20d40*/  UMOV UR4, 0x400 ;  /* 0x0000040000047882 */ /* 0x000fe20000000000 */
[----:B------:R-:W-:Y:S01]  /*20d50*/  BSSY B0, `(.L_x_4454) ;  /* 0x00005b9000007945 */ /* 0x000fe20003800000 */
[----:B-1----:R-:W-:-:S06]  /*20d60*/  ULEA UR4, UR38, UR4, 0x18 ;  /* 0x0000000426047291 */ /* 0x002fcc000f8ec03f */
[----:B0-----:R-:W-:Y:S01]  /*20d70*/  IMAD.U32 R18, RZ, RZ, UR4 ;  /* 0x00000004ff127e24 */ /* 0x001fe2000f8e00ff */
        /* <DEDUP_REMOVED lines=9> */
[----:B------:R-:W1:Y:S01]  /*20e10*/  S2R R163, SR_TID.X ;  /* 0x0000000000a37919 */ /* 0x000e620000002100 */
[----:B------:R-:W3:Y:S01]  /*20e20*/  S2R R27, SR_SWINHI ;  /* 0x00000000001b7919 */ /* 0x000ee20000002f00 */
[----:B-1----:R-:W-:Y:S01]  /*20e30*/  IMAD.SHL.U32 R0, R163, 0x4, RZ ;  /* 0x00000004a3007824 */ /* 0x002fe200078e00ff */
[----:B------:R-:W-:Y:S02]  /*20e40*/  MOV R78, R18 ;  /* 0x00000012004e7202 */ /* 0x000fe40000000f00 */
[----:B---3--:R-:W-:Y:S02]  /*20e50*/  MOV R79, R27 ;  /* 0x0000001b004f7202 */ /* 0x008fe40000000f00 */
[----:B------:R-:W-:-:S04]  /*20e60*/  LOP3.LUT R0, R0, 0xc, RZ, 0xc0, !PT ;  /* 0x0000000c00007812 */ /* 0x000fc800078ec0ff */
[----:B------:R-:W-:-:S05]  /*20e70*/  IADD3 R2, P0, R0, UR4, RZ ;  /* 0x0000000400027c10 */ /* 0x000fca000ff1e0ff */
[----:B------:R-:W-:Y:S01]  /*20e80*/  IMAD.X R3, RZ, RZ, UR5, P0 ;  /* 0x00000005ff037e24 */ /* 0x000fe200080e06ff */
[----:B------:R-:W-:-:S04]  /*20e90*/  LOP3.LUT P0, R26, R163, 0x3, RZ, 0xc0, !PT ;  /* 0x00000003a31a7812 */ /* 0x000fc8000780c0ff */
[----:B------:R-:W-:Y:S01]  /*20ea0*/  ISETP.EQ.OR P0, PT, R26, 0x3, !P0 ;  /* 0x000000031a00780c */ /* 0x000fe20004702670 */
[----:B------:R1:W5:Y:S01]  /*20eb0*/  LDG.E.CONSTANT R0, desc[UR50][R2.64] ;  /* 0x0000003202007981 */ /* 0x000362000c1e9900 */
[----:B------:R-:W-:Y:S02]  /*20ec0*/  UMOV UR4, 0xffffffff ;  /* 0xffffffff00047882 */ /* 0x000fe40000000000 */
[----:B------:R-:W-:Y:S02]  /*20ed0*/  SEL R144, R122, R69, P0 ;  /* 0x000000457a907207 */ /* 0x000fe40000000000 */
[----:B-1----:R-:W-:Y:S02]  /*20ee0*/  SEL R2, R13, R145, P0 ;  /* 0x000000910d027207 */ /* 0x002fe40000000000 */
[----:B------:R-:W-:Y:S02]  /*20ef0*/  SEL R145, R145, R13, P0 ;  /* 0x0000000d91917207 */ /* 0x000fe40000000000 */
[----:B------:R-:W-:Y:S01]  /*20f00*/  SEL R13, R69, R122, P0 ;  /* 0x0000007a450d7207 */ /* 0x000fe20000000000 */
[----:B--2---:R-:W-:-:S03]  /*20f10*/  IMAD.WIDE R54, R30, 0x2, R78 ;  /* 0x000000021e367825 */ /* 0x004fc600078e024e */
[C---:B------:R-:W-:Y:S02]  /*20f20*/  IADD3 R59, P3, R54.reuse, 0x8060, RZ ;  /* 0x00008060363b7810 */ /* 0x040fe40007f7e0ff */
[C---:B------:R-:W-:Y:S02]  /*20f30*/  IADD3 R63, P4, R54.reuse, 0x8040, RZ ;  /* 0x00008040363f7810 */ /* 0x040fe40007f9e0ff */
[----:B------:R-:W-:Y:S02]  /*20f40*/  LOP3.LUT R58, R59, 0x380, RZ, 0xc0, !PT ;  /* 0x000003803b3a7812 */ /* 0x000fe400078ec0ff */
[----:B------:R-:W-:Y:S02]  /*20f50*/  IADD3 R67, P5, R54, 0x8020, RZ ;  /* 0x0000802036437810 */ /* 0x000fe40007fbe0ff */
[----:B------:R-:W-:Y:S02]  /*20f60*/  SHF.R.U64 R58, R58, 0x3, RZ ;  /* 0x000000033a3a7819 */ /* 0x000fe400000012ff */
[----:B------:R-:W-:-:S02]  /*20f70*/  IADD3 R69, P1, R54, 0x8000, RZ ;  /* 0x0000800036457810 */ /* 0x000fc40007f3e0ff */
[----:B------:R-:W-:Y:S01]  /*20f80*/  LOP3.LUT R58, R58, R59, RZ, 0x3c, !PT ;  /* 0x0000003b3a3a7212 */ /* 0x000fe200078e3cff */
[----:B------:R-:W-:Y:S01]  /*20f90*/  IMAD.X R59, RZ, RZ, R55, P3 ;  /* 0x000000ffff3b7224 */ /* 0x000fe200018e0637 */
[C---:B------:R-:W-:Y:S02]  /*20fa0*/  IADD3 R71, P2, R54.reuse, 0x4060, RZ ;  /* 0x0000406036477810 */ /* 0x040fe40007f5e0ff */
[----:B------:R-:W-:Y:S02]  /*20fb0*/  IADD3 R73, P3, R54, 0x4040, RZ ;  /* 0x0000404036497810 */ /* 0x000fe40007f7e0ff */
[----:B------:R-:W-:Y:S02]  /*20fc0*/  LOP3.LUT R62, R63, 0x380, RZ, 0xc0, !PT ;  /* 0x000003803f3e7812 */ /* 0x000fe400078ec0ff */
[----:B------:R-:W-:Y:S02]  /*20fd0*/  LOP3.LUT R66, R67, 0x380, RZ, 0xc0, !PT ;  /* 0x0000038043427812 */ /* 0x000fe400078ec0ff */
[----:B------:R-:W-:-:S02]  /*20fe0*/  LOP3.LUT R68, R69, 0x380, RZ, 0xc0, !PT ;  /* 0x0000038045447812 */ /* 0x000fc400078ec0ff */
[----:B------:R-:W-:Y:S02]  /*20ff0*/  LOP3.LUT R70, R71, 0x380, RZ, 0xc0, !PT ;  /* 0x0000038047467812 */ /* 0x000fe400078ec0ff */
        /* <DEDUP_REMOVED lines=12> */
[----:B------:R-:W-:Y:S02]  /*210c0*/  LOP3.LUT R70, R70, R71, RZ, 0x3c, !PT ;  /* 0x0000004746467212 */ /* 0x000fe400078e3cff */
[----:B------:R-:W-:Y:S01]  /*210d0*/  LOP3.LUT R72, R72, R73, RZ, 0x3c, !PT ;  /* 0x0000004948487212 */ /* 0x000fe200078e3cff */
[----:B------:R-:W-:Y:S01]  /*210e0*/  IMAD.X R73, RZ, RZ, R55, P3 ;  /* 0x000000ffff497224 */ /* 0x000fe200018e0637 */
[----:B------:R-:W-:-:S02]  /*210f0*/  IADD3.X R71, RZ, R55, RZ, P2, !PT ;  /* 0x00000037ff477210 */ /* 0x000fc400017fe4ff */
        /* <DEDUP_REMOVED lines=10> */
[----:B------:R-:W-:Y:S02]  /*211a0*/  LOP3.LUT R3, R54, 0x380, RZ, 0xc0, !PT ;  /* 0x0000038036037812 */ /* 0x000fe400078ec0ff */
[----:B------:R-:W-:-:S02]  /*211b0*/  SHF.R.U64 R74, R74, 0x3, RZ ;  /* 0x000000034a4a7819 */ /* 0x000fc400000012ff */
        /* <DEDUP_REMOVED lines=16> */
[----:B------:R-:W-:Y:S02]  /*212c0*/  MOV R161, R58 ;  /* 0x0000003a00a17202 */ /* 0x000fe40000000f00 */
[----:B------:R-:W-:Y:S02]  /*212d0*/  MOV R160, R62 ;  /* 0x0000003e00a07202 */ /* 0x000fe40000000f00 */
[----:B------:R-:W-:Y:S02]  /*212e0*/  MOV R159, R66 ;  /* 0x00000042009f7202 */ /* 0x000fe40000000f00 */
[----:B------:R-:W-:Y:S02]  /*212f0*/  MOV R158, R68 ;  /* 0x00000044009e7202 */ /* 0x000fe40000000f00 */
[----:B------:R-:W-:Y:S02]  /*21300*/  MOV R157, R70 ;  /* 0x00000046009d7202 */ /* 0x000fe40000000f00 */
[----:B------:R-:W-:-:S02]  /*21310*/  MOV R156, R72 ;  /* 0x00000048009c7202 */ /* 0x000fc40000000f00 */
[----:B------:R-:W-:Y:S02]  /*21320*/  MOV R155, R74 ;  /* 0x0000004a009b7202 */ /* 0x000fe40000000f00 */
[----:B------:R-:W-:Y:S02]  /*21330*/  MOV R154, R26 ;  /* 0x0000001a009a7202 */ /* 0x000fe40000000f00 */
[----:B------:R-:W-:Y:S02]  /*21340*/  MOV R151, R54 ;  /* 0x0000003600977202 */ /* 0x000fe40000000f00 */
[----:B------:R-:W-:Y:S02]  /*21350*/  MOV R153, R30 ;  /* 0x0000001e00997202 */ /* 0x000fe40000000f00 */
[----:B------:R-:W-:Y:S02]  /*21360*/  MOV R152, R34 ;  /* 0x0000002200987202 */ /* 0x000fe40000000f00 */
[----:B------:R-:W-:Y:S01]  /*21370*/  MOV R150, R50 ;  /* 0x0000003200967202 */ /* 0x000fe20000000f00 */
[----:B------:R-:W-:Y:S06]  /*21380*/  BRA.DIV UR4, `(.L_x_4456) ;  /* 0x000000f604f47947 */ /* 0x000fec000b800000 */
[----:B------:R-:W-:Y:S02]  /*21390*/  SEL R3, R5, R96, P0 ;  /* 0x0000006005037207 */ /* 0x000fe40000000000 */
[----:B------:R-:W-:Y:S02]  /*213a0*/  SEL R75, R104, R121, P0 ;  /* 0x00000079684b7207 */ /* 0x000fe40000000000 */
[----:B------:R-:W-:Y:S02]  /*213b0*/  SEL R62, R116, R4, P0 ;  /* 0x00000004743e7207 */ /* 0x000fe40000000000 */
[----:B------:R-:W-:Y:S02]  /*213c0*/  SEL R63, R4, R116, P0 ;  /* 0x00000074043f7207 */ /* 0x000fe40000000000 */
[----:B------:R-:W-:Y:S02]  /*213d0*/  SEL R143, R96, R5, P0 ;  /* 0x00000005608f7207 */ /* 0x000fe40000000000 */
[----:B------:R-:W-:Y:S01]  /*213e0*/  SEL R121, R121, R104, P0 ;  /* 0x0000006879797207 */ /* 0x000fe20000000000 */
[----:B-----5:R-:W-:Y:S01]  /*213f0*/  SHFL.IDX PT, R62, R62, R0, 0x1c1f ;  /* 0x001c1f003e3e7589 */ /* 0x020fe200000e0000 */
[----:B------:R-:W-:-:S02]  /*21400*/  LOP3.LUT R116, R0, 0x2, RZ, 0x3c, !PT ;  /* 0x0000000200747812 */ /* 0x000fc400078e3cff */
[----:B------:R-:W-:Y:S02]  /*21410*/  SEL R5, R120, R127, P0 ;  /* 0x0000007f78057207 */ /* 0x000fe40000000000 */
        /* <DEDUP_REMOVED lines=37> */
[----:B------:R1:W3:Y:S01]  /*21670*/  SHFL.IDX PT, R7, R120, R0, 0x1c1f ;  /* 0x001c1f0078077589 */ /* 0x0002e200000e0000 */
[----:B------:R-:W-:Y:S01]  /*21680*/  SEL R94, R45, R98, P0 ;  /* 0x000000622d5e7207 */ /* 0x000fe20000000000 */
[----:B------:R-:W-:Y:S01]  /*21690*/  IMAD.MOV.U32 R125, RZ, RZ, RZ ;  /* 0x000000ffff7d7224 */ /* 0x000fe200078e00ff */
        /* <DEDUP_REMOVED lines=35> */
[----:B-1----:R-:W-:Y:S02]  /*218d0*/  SEL R120, R3, R4, P0 ;  /* 0x0000000403787207 */ /* 0x002fe40000000000 */
[----:B------:R-:W-:Y:S01]  /*218e0*/  SEL R3, R4, R3, P0 ;  /* 0x0000000304037207 */ /* 0x000fe20000000000 */
[----:B------:R-:W1:Y:S01]  /*218f0*/  SHFL.IDX PT, R35, R35, R116, 0x1c1f ;  /* 0x001c1f7423237589 */ /* 0x000e6200000e0000 */
[----:B--2---:R-:W-:Y:S02]  /*21900*/  SEL R4, R5, R6, P0 ;  /* 0x0000000605047207 */ /* 0x004fe40000000000 */
[----:B------:R-:W-:Y:S01]  /*21910*/  SEL R64, R65, R138, P0 ;  /* 0x0000008a41407207 */ /* 0x000fe20000000000 */
[----:B------:R-:W-:Y:S01]  /*21920*/  SHFL.IDX PT, R52, R52, R0, 0x1c1f ;  /* 0x001c1f0034347589 */ /* 0x000fe200000e0000 */
[----:B------:R-:W-:-:S02]  /*21930*/  SEL R5, R6, R5, P0 ;  /* 0x0000000506057207 */ /* 0x000fc40000000000 */
[----:B------:R-:W-:Y:S01]  /*21940*/  SEL R65, R138, R65, P0 ;  /* 0x000000418a417207 */ /* 0x000fe20000000000 */
[----:B------:R-:W2:Y:S01]  /*21950*/  SHFL.IDX PT, R53, R53, R116, 0x1c1f ;  /* 0x001c1f7435357589 */ /* 0x000ea200000e0000 */
[----:B---3--:R-:W-:Y:S02]  /*21960*/  SEL R6, R7, R8, P0 ;  /* 0x0000000807067207 */ /* 0x008fe40000000000 */
        /* <DEDUP_REMOVED lines=10> */
[----:B------:R-:W3:Y:S01]  /*21a10*/  SHFL.IDX PT, R57, R57, R116, 0x1c1f ;  /* 0x001c1f7439397589 */ /* 0x000ee200000e0000 */
[----:B----4-:R-:W-:Y:S02]  /*21a20*/  SEL R10, R20, R21, P0 ;  /* 0x00000015140a7207 */ /* 0x010fe40000000000 */
        /* <DEDUP_REMOVED lines=62> */
[----:B-1----:R-:W-:Y:S02]  /*21e10*/  SEL R33, R34, R35, P0 ;  /* 0x0000002322217207 */ /* 0x002fe40000000000 */
[----:B------:R-:W-:Y:S01]  /*21e20*/  SEL R34, R35, R34, P0 ;  /* 0x0000002223227207 */ /* 0x000fe20000000000 */
[----:B------:R-:W0:Y:S01]  /*21e30*/  SHFL.IDX PT, R89, R143, R116, 0x1c1f ;  /* 0x001c1f748f597589 */ /* 0x000e2200000e0000 */
[----:B--2---:R-:W-:-:S02]  /*21e40*/  SEL R35, R52, R53, P0 ;  /* 0x0000003534237207 */ /* 0x004fc40000000000 */
[----:B------:R-:W-:Y:S01]  /*21e50*/  SEL R52, R53, R52, P0 ;  /* 0x0000003435347207 */ /* 0x000fe20000000000 */
[----:B------:R-:W1:Y:S01]  /*21e60*/  SHFL.IDX PT, R83, R141, R116, 0x1c1f ;  /* 0x001c1f748d537589 */ /* 0x000e6200000e0000 */
[----:B---3--:R-:W-:Y:S02]  /*21e70*/  SEL R53, R54, R55, P0 ;  /* 0x0000003736357207 */ /* 0x008fe40000000000 */
[----:B------:R-:W-:Y:S01]  /*21e80*/  SEL R54, R55, R54, P0 ;  /* 0x0000003637367207 */ /* 0x000fe20000000000 */
[----:B------:R-:W2:Y:S01]  /*21e90*/  SHFL.IDX PT, R85, R142, R116, 0x1c1f ;  /* 0x001c1f748e557589 */ /* 0x000ea200000e0000 */
[----:B------:R-:W-:Y:S02]  /*21ea0*/  SEL R55, R56, R57, P0 ;  /* 0x0000003938377207 */ /* 0x000fe40000000000 */
[----:B------:R-:W-:Y:S01]  /*21eb0*/  SEL R56, R57, R56, P0 ;  /* 0x0000003839387207 */ /* 0x000fe20000000000 */
[----:B------:R-:W-:Y:S01]  /*21ec0*/  SHFL.IDX PT, R81, R139, R116, 0x1c1f ;  /* 0x001c1f748b517589 */ /* 0x000fe200000e0000 */
[----:B----4-:R-:W-:-:S02]  /*21ed0*/  SEL R57, R58, R59, P0 ;  /* 0x0000003b3a397207 */ /* 0x010fc40000000000 */
[----:B------:R-:W-:Y:S01]  /*21ee0*/  SEL R58, R59, R58, P0 ;  /* 0x0000003a3b3a7207 */ /* 0x000fe20000000000 */
[----:B------:R-:W3:Y:S01]  /*21ef0*/  SHFL.IDX PT, R73, R73, R116, 0x1c1f ;  /* 0x001c1f7449497589 */ /* 0x000ee200000e0000 */
        /* <DEDUP_REMOVED lines=22> */
[----:B-1----:R-:W-:Y:S01]  /*22060*/  SEL R112, R114, R83, P0 ;  /* 0x0000005372707207 */ /* 0x002fe20000000000 */
[----:B------:R-:W-:Y:S01]  /*22070*/  SHFL.IDX PT, R90, R90, R0, 0x1c1f ;  /* 0x001c1f005a5a7589 */ /* 0x000fe200000e0000 */
[----:B--2---:R-:W-:-:S02]  /*22080*/  SEL R117, R119, R85, P0 ;  /* 0x0000005577757207 */ /* 0x004fc40000000000 */
[----:B---3--:R-:W-:Y:S01]  /*22090*/  SEL R71, R72, R73, P0 ;  /* 0x0000004948477207 */ /* 0x008fe20000000000 */
[----:B------:R-:W-:Y:S01]  /*220a0*/  SHFL.IDX PT, R92, R92, R0, 0x1c1f ;  /* 0x001c1f005c5c7589 */ /* 0x000fe200000e0000 */
[----:B----4-:R-:W-:Y:S02]  /*220b0*/  SEL R75, R76, R77, P0 ;  /* 0x0000004d4c4b7207 */ /* 0x010fe40000000000 */
[----:B------:R-:W-:Y:S01]  /*220c0*/  SEL R115, R89, R115, P0 ;  /* 0x0000007359737207 */ /* 0x000fe20000000000 */
[----:B------:R-:W-:Y:S01]  /*220d0*/  SHFL.IDX PT, R94, R94, R0, 0x1c1f ;  /* 0x001c1f005e5e7589 */ /* 0x000fe200000e0000 */
[----:B------:R-:W-:Y:S02]  /*220e0*/  SEL R114, R83, R114, P0 ;  /* 0x0000007253727207 */ /* 0x000fe40000000000 */
[----:B------:R-:W-:Y:S01]  /*220f0*/  SEL R119, R85, R119, P0 ;  /* 0x0000007755777207 */ /* 0x000fe20000000000 */
[----:B------:R-:W-:Y:S01]  /*22100*/  SHFL.IDX PT, R96, R96, R0, 0x1c1f ;  /* 0x001c1f0060607589 */ /* 0x000fe200000e0000 */
[----:B------:R-:W-:-:S02]  /*22110*/  SEL R72, R73, R72, P0 ;  /* 0x0000004849487207 */ /* 0x000fc40000000000 */
[----:B------:R-:W-:Y:S01]  /*22120*/  SEL R76, R77, R76, P0 ;  /* 0x0000004c4d4c7207 */ /* 0x000fe20000000000 */
[----:B------:R-:W-:Y:S04]  /*22130*/  SHFL.IDX PT, R98, R98, R0, 0x1c1f ;  /* 0x001c1f0062627589 */ /* 0x000fe800000e0000 */
[----:B------:R-:W-:Y:S04]  /*22140*/  SHFL.IDX PT, R100, R100, R0, 0x1c1f ;  /* 0x001c1f0064647589 */ /* 0x000fe800000e0000 */
[----:B------:R-:W-:Y:S04]  /*22150*/  SHFL.IDX PT, R102, R102, R0, 0x1c1f ;  /* 0x001c1f0066667589 */ /* 0x000fe800000e0000 */
[----:B------:R-:W-:Y:S04]  /*22160*/  SHFL.IDX PT, R104, R104, R0, 0x1c1f ;  /* 0x001c1f0068687589 */ /* 0x000fe800000e0000 */
[----:B------:R-:W-:Y:S04]  /*22170*/  SHFL.IDX PT, R106, R106, R0, 0x1c1f ;  /* 0x001c1f006a6a7589 */ /* 0x000fe800000e0000 */
[----:B------:R-:W-:Y:S04]  /*22180*/  SHFL.IDX PT, R108, R108, R0, 0x1c1f ;  /* 0x001c1f006c6c7589 */ /* 0x000fe800000e0000 */
[----:B------:R-:W0:Y:S04]  /*22190*/  SHFL.IDX PT, R50, R50, R116, 0x1c1f ;  /* 0x001c1f7432327589 */ /* 0x000e2800000e0000 */
[----:B------:R-:W1:Y:S04]  /*221a0*/  SHFL.IDX PT, R48, R48, R116, 0x1c1f ;  /* 0x001c1f7430307589 */ /* 0x000e6800000e0000 */
[----:B------:R-:W-:Y:S04]  /*221b0*/  SHFL.IDX PT, R51, R51, R116, 0x1c1f ;  /* 0x001c1f7433337589 */ /* 0x000fe800000e0000 */
[----:B------:R-:W2:Y:S04]  /*221c0*/  SHFL.IDX PT, R46, R46, R116, 0x1c1f ;  /* 0x001c1f742e2e7589 */ /* 0x000ea800000e0000 */
[----:B------:R-:W3:Y:S04]  /*221d0*/  SHFL.IDX PT, R49, R49, R116, 0x1c1f ;  /* 0x001c1f7431317589 */ /* 0x000ee800000e0000 */
[----:B------:R-:W-:Y:S04]  /*221e0*/  SHFL.IDX PT, R44, R44, R116, 0x1c1f ;  /* 0x001c1f742c2c7589 */ /* 0x000fe800000e0000 */
[----:B------:R-:W4:Y:S01]  /*221f0*/  SHFL.IDX PT, R47, R47, R116, 0x1c1f ;  /* 0x001c1f742f2f7589 */ /* 0x000f2200000e0000 */
[----:B0-----:R-:W-:-:S02]  /*22200*/  SEL R73, R74, R50, P0 ;  /* 0x000000324a497207 */ /* 0x001fc40000000000 */
[----:B------:R-:W-:Y:S01]  /*22210*/  SEL R74, R50, R74, P0 ;  /* 0x0000004a324a7207 */ /* 0x000fe20000000000 */
[----:B------:R-:W0:Y:S01]  /*22220*/  SHFL.IDX PT, R42, R42, R116, 0x1c1f ;  /* 0x001c1f742a2a7589 */ /* 0x000e2200000e0000 */
[----:B-1----:R-:W-:Y:S02]  /*22230*/  SEL R77, R80, R48, P0 ;  /* 0x00000030504d7207 */ /* 0x002fe40000000000 */
[----:B------:R-:W-:Y:S01]  /*22240*/  SEL R80, R48, R80, P0 ;  /* 0x0000005030507207 */ /* 0x000fe20000000000 */
[----:B------:R-:W1:Y:S04]  /*22250*/  SHFL.IDX PT, R45, R45, R116, 0x1c1f ;  /* 0x001c1f742d2d7589 */ /* 0x000e6800000e0000 */
[----:B------:R-:W1:Y:S01]  /*22260*/  SHFL.IDX PT, R40, R40, R116, 0x1c1f ;  /* 0x001c1f7428287589 */ /* 0x000e6200000e0000 */
[----:B--2---:R-:W-:-:S02]  /*22270*/  SEL R83, R84, R46, P0 ;  /* 0x0000002e54537207 */ /* 0x004fc40000000000 */
[----:B------:R-:W-:Y:S01]  /*22280*/  SEL R84, R46, R84, P0 ;  /* 0x000000542e547207 */ /* 0x000fe20000000000 */
[----:B------:R-:W2:Y:S01]  /*22290*/  SHFL.IDX PT, R43, R43, R116, 0x1c1f ;  /* 0x001c1f742b2b7589 */ /* 0x000ea200000e0000 */
[----:B---3--:R-:W-:Y:S02]  /*222a0*/  SEL R85, R86, R49, P0 ;  /* 0x0000003156557207 */ /* 0x008fe40000000000 */
[----:B------:R-:W-:Y:S01]  /*222b0*/  SEL R86, R49, R86, P0 ;  /* 0x0000005631567207 */ /* 0x000fe20000000000 */
[----:B------:R-:W3:Y:S04]  /*222c0*/  SHFL.IDX PT, R38, R38, R116, 0x1c1f ;  /* 0x001c1f7426267589 */ /* 0x000ee800000e0000 */
[----:B------:R-:W3:Y:S01]  /*222d0*/  SHFL.IDX PT, R41, R41, R116, 0x1c1f ;  /* 0x001c1f7429297589 */ /* 0x000ee200000e0000 */
[----:B----4-:R-:W-:-:S02]  /*222e0*/  SEL R89, R90, R47, P0 ;  /* 0x0000002f5a597207 */ /* 0x010fc40000000000 */
[----:B------:R-:W-:Y:S01]  /*222f0*/  SEL R90, R47, R90, P0 ;  /* 0x0000005a2f5a7207 */ /* 0x000fe20000000000 */
[----:B------:R-:W4:Y:S01]  /*22300*/  SHFL.IDX PT, R37, R37, R116, 0x1c1f ;  /* 0x001c1f7425257589 */ /* 0x000f2200000e0000 */
[----:B0-----:R-:W-:Y:S02]  /*22310*/  SEL R91, R92, R42, P0 ;  /* 0x0000002a5c5b7207 */ /* 0x001fe40000000000 */
[----:B------:R-:W-:Y:S01]  /*22320*/  SEL R92, R42, R92, P0 ;  /* 0x0000005c2a5c7207 */ /* 0x000fe20000000000 */
[----:B------:R-:W0:Y:S01]  /*22330*/  SHFL.IDX PT, R39, R39, R116, 0x1c1f ;  /* 0x001c1f7427277589 */ /* 0x000e2200000e0000 */
[----:B-1----:R-:W-:Y:S02]  /*22340*/  SEL R93, R94, R45, P0 ;  /* 0x0000002d5e5d7207 */ /* 0x002fe40000000000 */
[----:B------:R-:W-:Y:S01]  /*22350*/  SEL R94, R45, R94, P0 ;  /* 0x0000005e2d5e7207 */ /* 0x000fe20000000000 */
[----:B------:R-:W1:Y:S01]  /*22360*/  SHFL.IDX PT, R36, R36, R116, 0x1c1f ;  /* 0x001c1f7424247589 */ /* 0x000e6200000e0000 */
[----:B------:R-:W-:-:S02]  /*22370*/  SEL R95, R96, R40, P0 ;  /* 0x00000028605f7207 */ /* 0x000fc40000000000 */
[----:B------:R-:W-:Y:S01]  /*22380*/  SEL R96, R40, R96, P0 ;  /* 0x0000006028607207 */ /* 0x000fe20000000000 */
[----:B------:R-:W0:Y:S01]  /*22390*/  SHFL.IDX PT, R124, R148, R0, 0x1c1f ;  /* 0x001c1f00947c7589 */ /* 0x000e2200000e0000 */
[----:B--2---:R-:W-:Y:S02]  /*223a0*/  SEL R97, R98, R43, P0 ;  /* 0x0000002b62617207 */ /* 0x004fe40000000000 */
[----:B------:R-:W-:Y:S01]  /*223b0*/  SEL R98, R43, R98, P0 ;  /* 0x000000622b627207 */ /* 0x000fe20000000000 */
[----:B------:R2:W0:Y:S01]  /*223c0*/  SHFL.IDX PT, R111, R111, R0, 0x1c1f ;  /* 0x001c1f006f6f7589 */ /* 0x00042200000e0000 */
[----:B---3--:R-:W-:Y:S02]  /*223d0*/  SEL R99, R100, R38, P0 ;  /* 0x0000002664637207 */ /* 0x008fe40000000000 */
[----:B------:R-:W-:Y:S01]  /*223e0*/  SEL R100, R38, R100, P0 ;  /* 0x0000006426647207 */ /* 0x000fe20000000000 */
[----:B------:R-:W3:Y:S01]  /*223f0*/  SHFL.IDX PT, R11, R149, R116, 0x1c1f ;  /* 0x001c1f74950b7589 */ /* 0x000ee200000e0000 */
[----:B------:R-:W-:-:S02]  /*22400*/  SEL R101, R102, R41, P0 ;  /* 0x0000002966657207 */ /* 0x000fc40000000000 */
[----:B------:R-:W-:Y:S01]  /*22410*/  SEL R102, R41, R102, P0 ;  /* 0x0000006629667207 */ /* 0x000fe20000000000 */
[----:B------:R1:W3:Y:S01]  /*22420*/  SHFL.IDX PT, R123, R123, R116, 0x1c1f ;  /* 0x001c1f747b7b7589 */ /* 0x0002e200000e0000 */
[----:B----4-:R-:W-:Y:S02]  /*22430*/  SEL R103, R104, R37, P0 ;  /* 0x0000002568677207 */ /* 0x010fe40000000000 */
[----:B--2---:R-:W-:Y:S02]  /*22440*/  SEL R0, R110, R2, P0 ;  /* 0x000000026e007207 */ /* 0x004fe40000000000 */
[----:B------:R-:W-:Y:S02]  /*22450*/  SEL R110, R2, R110, P0 ;  /* 0x0000006e026e7207 */ /* 0x000fe40000000000 */
[----:B------:R-:W-:Y:S02]  /*22460*/  SEL R2, R109, R87, P0 ;  /* 0x000000576d027207 */ /* 0x000fe40000000000 */
[----:B------:R-:W-:-:S02]  /*22470*/  SEL R109, R87, R109, P0 ;  /* 0x0000006d576d7207 */ /* 0x000fc40000000000 */
[----:B-1----:R-:W-:Y:S02]  /*22480*/  SEL R116, R118, R81, P0 ;  /* 0x0000005176747207 */ /* 0x002fe40000000000 */
[----:B------:R-:W-:Y:S02]  /*22490*/  SEL R118, R81, R118, P0 ;  /* 0x0000007651767207 */ /* 0x000fe40000000000 */
[----:B------:R-:W-:Y:S02]  /*224a0*/  SEL R81, R82, R51, P0 ;  /* 0x0000003352517207 */ /* 0x000fe40000000000 */
[----:B------:R-:W-:Y:S02]  /*224b0*/  SEL R87, R88, R44, P0 ;  /* 0x0000002c58577207 */ /* 0x000fe40000000000 */
[----:B0-----:R-:W-:Y:S02]  /*224c0*/  SEL R105, R106, R39, P0 ;  /* 0x000000276a697207 */ /* 0x001fe40000000000 */
[----:B------:R-:W-:-:S02]  /*224d0*/  SEL R107, R108, R36, P0 ;  /* 0x000000246c6b7207 */ /* 0x000fc40000000000 */
[----:B------:R-:W-:Y:S02]  /*224e0*/  SEL R82, R51, R82, P0 ;  /* 0x0000005233527207 */ /* 0x000fe40000000000 */
[----:B------:R-:W-:Y:S02]  /*224f0*/  SEL R88, R44, R88, P0 ;  /* 0x000000582c587207 */ /* 0x000fe40000000000 */
[----:B------:R-:W-:Y:S02]  /*22500*/  SEL R104, R37, R104, P0 ;  /* 0x0000006825687207 */ /* 0x000fe40000000000 */
[----:B------:R-:W-:Y:S02]  /*22510*/  SEL R106, R39, R106, P0 ;  /* 0x0000006a276a7207 */ /* 0x000fe40000000000 */
[----:B---3--:R-:W-:-:S07]  /*22520*/  SEL R108, R36, R108, P0 ;  /* 0x0000006c246c7207 */ /* 0x008fce0000000000 */
.L_x_4773:
[----:B------:R-:W2:Y:S04]  /*22530*/  LDL.LU R127, [R1+0x50] ;  /* 0x00005000017f7983 */ /* 0x000ea80000300800 */
[----:B------:R-:W3:Y:S01]  /*22540*/  LDL.LU R126, [R1+0x54] ;  /* 0x00005400017e7983 */ /* 0x000ee20000300800 */
[----:B------:R-:W-:Y:S05]  /*22550*/  WARPSYNC.ALL ;  /* 0x0000000000007948 */ /* 0x000fea0003800000 */
[----:B------:R-:W-:Y:S01]  /*22560*/  F2FP.BF16.F32.PACK_AB R12, R2, R0 ;  /* 0x00000000020c723e */ /* 0x000fe200000010ff */
[----:B------:R-:W-:Y:S01]  /*22570*/  ULDC.64 UR4, c[0x0][0xc00] ;  /* 0x0003000000047ab9 */ /* 0x000fe20000000a00 */
[----:B------:R-:W-:Y:S01]  /*22580*/  F2FP.BF16.F32.PACK_AB R13, R65, R63 ;  /* 0x0000003f410d723e */ /* 0x000fe200000010ff */
[----:B------:R-:W-:Y:S01]  /*22590*/  ULDC.64 UR6, c[0x0][0xc08] ;  /* 0x0003020000067ab9 */ /* 0x000fe20000000a00 */
[----:B------:R-:W-:-:S02]  /*225a0*/  F2FP.BF16.F32.PACK_AB R14, R109, R110 ;  /* 0x0000006e6d0e723e */ /* 0x000fc400000010ff */
[----:B------:R-:W-:Y:S01]  /*225b0*/  F2FP.BF16.F32.PACK_AB R15, R66, R64 ;  /* 0x00000040420f723e */ /* 0x000fe200000010ff */
[----:B------:R-:W-:Y:S01]  /*225c0*/  BAR.SYNC.DEFER_BLOCKING 0x1, 0x100 ;  /* 0x0044000000007b1d */ /* 0x000fe20000010000 */
        /* <DEDUP_REMOVED lines=11> */
[----:B------:R-:W-:Y:S01]  /*22680*/  F2FP.BF16.F32.PACK_AB R47, R80, R76 ;  /* 0x0000004c502f723e */ /* 0x000fe200000010ff */
[----:B------:R0:W-:Y:S01]  /*22690*/  STSM.16.M88.4 [R151], R12 ;  /* 0x0000000c97007844 */ /* 0x0001e20000000200 */
[----:B------:R-:W-:Y:S02]  /*226a0*/  F2FP.BF16.F32.PACK_AB R48, R6, R4 ;  /* 0x000000040630723e */ /* 0x000fe400000010ff */
[----:B------:R-:W-:Y:S01]  /*226b0*/  F2FP.BF16.F32.PACK_AB R49, R83, R81 ;  /* 0x000000515331723e */ /* 0x000fe200000010ff */
[----:B------:R1:W-:Y:S01]  /*226c0*/  STSM.16.M88.4 [R150], R36 ;  /* 0x0000002496007844 */ /* 0x0003e20000000200 */
[----:B------:R-:W-:Y:S02]  /*226d0*/  F2FP.BF16.F32.PACK_AB R50, R7, R5 ;  /* 0x000000050732723e */ /* 0x000fe400000010ff */
[----:B------:R-:W-:Y:S01]  /*226e0*/  F2FP.BF16.F32.PACK_AB R51, R84, R82 ;  /* 0x000000525433723e */ /* 0x000fe200000010ff */
[----:B------:R4:W-:Y:S04]  /*226f0*/  STSM.16.M88.4 [R152], R40 ;  /* 0x0000002898007844 */ /* 0x0009e80000000200 */
[----:B------:R-:W-:Y:S04]  /*22700*/  STSM.16.M88.4 [R153], R44 ;  /* 0x0000002c99007844 */ /* 0x000fe80000000200 */
[----:B------:R4:W-:Y:S01]  /*22710*/  STSM.16.M88.4 [R154], R48 ;  /* 0x000000309a007844 */ /* 0x0009e20000000200 */
[----:B0-----:R-:W-:-:S02]  /*22720*/  F2FP.BF16.F32.PACK_AB R12, R25, R21 ;  /* 0x00000015190c723e */ /* 0x001fc400000010ff */
[----:B------:R-:W-:Y:S02]  /*22730*/  F2FP.BF16.F32.PACK_AB R13, R91, R89 ;  /* 0x000000595b0d723e */ /* 0x000fe400000010ff */
[----:B-1----:R-:W-:Y:S02]  /*22740*/  F2FP.BF16.F32.PACK_AB R36, R10, R8 ;  /* 0x000000080a24723e */ /* 0x002fe400000010ff */
[----:B------:R-:W-:Y:S02]  /*22750*/  F2FP.BF16.F32.PACK_AB R37, R87, R85 ;  /* 0x000000555725723e */ /* 0x000fe400000010ff */
[----:B------:R-:W-:Y:S02]  /*22760*/  F2FP.BF16.F32.PACK_AB R38, R20, R9 ;  /* 0x000000091426723e */ /* 0x000fe400000010ff */
[----:B------:R-:W-:Y:S02]  /*22770*/  F2FP.BF16.F32.PACK_AB R39, R88, R86 ;  /* 0x000000565827723e */ /* 0x000fe400000010ff */
[----:B------:R-:W-:-:S02]  /*22780*/  F2FP.BF16.F32.PACK_AB R14, R26, R24 ;  /* 0x000000181a0e723e */ /* 0x000fc400000010ff */
[----:B------:R-:W-:Y:S01]  /*22790*/  F2FP.BF16.F32.PACK_AB R15, R92, R90 ;  /* 0x0000005a5c0f723e */ /* 0x000fe200000010ff */
[----:B------:R0:W-:Y:S01]  /*227a0*/  STSM.16.M88.4 [R155], R36 ;  /* 0x000000249b007844 */ /* 0x0001e20000000200 */
[----:B----4-:R-:W-:Y:S02]  /*227b0*/  F2FP.BF16.F32.PACK_AB R40, R29, R27 ;  /* 0x0000001b1d28723e */ /* 0x010fe400000010ff */
[----:B------:R-:W-:Y:S01]  /*227c0*/  F2FP.BF16.F32.PACK_AB R41, R95, R93 ;  /* 0x0000005d5f29723e */ /* 0x000fe200000010ff */
[----:B------:R1:W-:Y:S01]  /*227d0*/  STSM.16.M88.4 [R156], R12 ;  /* 0x0000000c9c007844 */ /* 0x0003e20000000200 */
[----:B------:R-:W-:Y:S02]  /*227e0*/  F2FP.BF16.F32.PACK_AB R42, R30, R28 ;  /* 0x0000001c1e2a723e */ /* 0x000fe400000010ff */
[----:B------:R-:W-:Y:S02]  /*227f0*/  F2FP.BF16.F32.PACK_AB R43, R96, R94 ;  /* 0x0000005e602b723e */ /* 0x000fe400000010ff */
[----:B------:R-:W-:-:S02]  /*22800*/  SEL R48, R124, R11, P0 ;  /* 0x0000000b7c307207 */ /* 0x000fc40000000000 */
[----:B------:R-:W-:Y:S01]  /*22810*/  SEL R50, R11, R124, P0 ;  /* 0x0000007c0b327207 */ /* 0x000fe20000000000 */
[----:B------:R-:W-:Y:S01]  /*22820*/  STSM.16.M88.4 [R157], R40 ;  /* 0x000000289d007844 */ /* 0x000fe20000000200 */
[----:B------:R-:W-:Y:S02]  /*22830*/  SEL R49, R111, R123, P0 ;  /* 0x0000007b6f317207 */ /* 0x000fe40000000000 */
[----:B------:R-:W-:Y:S02]  /*22840*/  SEL R51, R123, R111, P0 ;  /* 0x0000006f7b337207 */ /* 0x000fe40000000000 */
[----:B0-----:R-:W-:Y:S01]  /*22850*/  F2FP.BF16.F32.PACK_AB R36, R33, R31 ;  /* 0x0000001f2124723e */ /* 0x001fe200000010ff */
[----:B------:R-:W0:Y:S01]  /*22860*/  LDC R111, c[0x0][0xbe8] ;  /* 0x0002fa00ff6f7b82 */ /* 0x000e220000000800 */
[----:B------:R-:W-:Y:S02]  /*22870*/  F2FP.BF16.F32.PACK_AB R37, R99, R97 ;  /* 0x000000616325723e */ /* 0x000fe400000010ff */
[----:B------:R-:W-:-:S02]  /*22880*/  F2FP.BF16.F32.PACK_AB R38, R34, R32 ;  /* 0x000000202226723e */ /* 0x000fc400000010ff */
[----:B------:R-:W-:Y:S02]  /*22890*/  F2FP.BF16.F32.PACK_AB R39, R100, R98 ;  /* 0x000000626427723e */ /* 0x000fe400000010ff */
[----:B------:R-:W-:Y:S02]  /*228a0*/  F2FP.BF16.F32.PACK_AB R44, R53, R35 ;  /* 0x00000023352c723e */ /* 0x000fe400000010ff */
[----:B------:R-:W-:Y:S01]  /*228b0*/  F2FP.BF16.F32.PACK_AB R45, R103, R101 ;  /* 0x00000065672d723e */ /* 0x000fe200000010ff */
[----:B------:R4:W-:Y:S01]  /*228c0*/  STSM.16.M88.4 [R158], R36 ;  /* 0x000000249e007844 */ /* 0x0009e20000000200 */
[----:B------:R-:W-:Y:S02]  /*228d0*/  F2FP.BF16.F32.PACK_AB R46, R54, R52 ;  /* 0x00000034362e723e */ /* 0x000fe400000010ff */
[----:B------:R-:W-:Y:S02]  /*228e0*/  F2FP.BF16.F32.PACK_AB R47, R104, R102 ;  /* 0x00000066682f723e */ /* 0x000fe400000010ff */
[----:B-1----:R-:W-:-:S02]  /*228f0*/  F2FP.BF16.F32.PACK_AB R12, R57, R55 ;  /* 0x00000037390c723e */ /* 0x002fc400000010ff */
[----:B------:R-:W-:Y:S01]  /*22900*/  F2FP.BF16.F32.PACK_AB R13, R107, R105 ;  /* 0x000000696b0d723e */ /* 0x000fe200000010ff */
[----:B------:R-:W-:Y:S01]  /*22910*/  STSM.16.M88.4 [R159], R44 ;  /* 0x0000002c9f007844 */ /* 0x000fe20000000200 */
[----:B------:R-:W-:Y:S02]  /*22920*/  F2FP.BF16.F32.PACK_AB R14, R58, R56 ;  /* 0x000000383a0e723e */ /* 0x000fe400000010ff */
[----:B------:R-:W-:Y:S02]  /*22930*/  F2FP.BF16.F32.PACK_AB R15, R108, R106 ;  /* 0x0000006a6c0f723e */ /* 0x000fe400000010ff */
[----:B------:R-:W-:Y:S02]  /*22940*/  ISETP.NE.U32.AND P0, PT, RZ, UR4, PT ;  /* 0x00000004ff007c0c */ /* 0x000fe4000bf05070 */
[----:B----4-:R-:W-:Y:S01]  /*22950*/  F2FP.BF16.F32.PACK_AB R36, R61, R59 ;  /* 0x0000003b3d24723e */ /* 0x010fe200000010ff */
[----:B------:R-:W-:Y:S01]  /*22960*/  STSM.16.M88.4 [R160], R12 ;  /* 0x0000000ca0007844 */ /* 0x000fe20000000200 */
[----:B------:R-:W-:-:S02]  /*22970*/  F2FP.BF16.F32.PACK_AB R38, R62, R60 ;  /* 0x0000003c3e26723e */ /* 0x000fc400000010ff */
[----:B------:R-:W-:Y:S02]  /*22980*/  F2FP.BF16.F32.PACK_AB R37, R49, R48 ;  /* 0x000000303125723e */ /* 0x000fe400000010ff */
[----:B------:R-:W-:Y:S02]  /*22990*/  F2FP.BF16.F32.PACK_AB R39, R51, R50 ;  /* 0x000000323327723e */ /* 0x000fe400000010ff */
[----:B------:R-:W-:-:S03]  /*229a0*/  ISETP.NE.AND.EX P0, PT, RZ, UR5, PT, P0 ;  /* 0x00000005ff007c0c */ /* 0x000fc6000bf05300 */
[----:B------:R1:W-:Y:S01]  /*229b0*/  STSM.16.M88.4 [R161], R36 ;  /* 0x00000024a1007844 */ /* 0x0003e20000000200 */
[----:B------:R-:W-:Y:S01]  /*229c0*/  BAR.SYNC.DEFER_BLOCKING 0x1, 0x100 ;  /* 0x0044000000007b1d */ /* 0x000fe20000010000 */
[----:B--2---:R-:W-:-:S04]  /*229d0*/  IADD3 R40, P1, R127, UR4, RZ ;  /* 0x000000047f287c10 */ /* 0x004fc8000ff3e0ff */
[----:B---3--:R-:W-:-:S05]  /*229e0*/  IADD3.X R41, R126, UR5, RZ, P1, !PT ;  /* 0x000000057e297c10 */ /* 0x008fca0008ffe4ff */
[----:B------:R-:W5:Y:S01]  /*229f0*/  @P0 LDG.E R125, desc[UR50][R40.64] ;  /* 0x00000032287d0981 */ /* 0x000f62000c1e1900 */
[----:B------:R-:W-:-:S04]  /*22a00*/  ISETP.NE.U32.AND P3, PT, RZ, UR6, PT ;  /* 0x00000006ff007c0c */ /* 0x000fc8000bf65070 */
[----:B------:R-:W-:Y:S01]  /*22a10*/  ISETP.NE.AND.EX P3, PT, RZ, UR7, PT, P3 ;  /* 0x00000007ff007c0c */ /* 0x000fe2000bf65330 */
[----:B-1----:R-:W-:Y:S01]  /*22a20*/  IMAD.MOV.U32 R38, RZ, RZ, 0x9b8 ;  /* 0x000009b8ff267424 */ /* 0x002fe200078e00ff */
[----:B------:R-:W-:-:S04]  /*22a30*/  ISETP.GT.AND P2, PT, R162, 0x1, PT ;  /* 0x00000001a200780c */ /* 0x000fc80003f44270 */
[----:B------:R-:W-:-:S07]  /*22a40*/  SEL R38, R38, 0x978, P2 ;  /* 0x0000097826267807 */ /* 0x000fce0001000000 */
[----:B------:R-:W-:Y:S01]  /*22a50*/  @P3 IADD3 R12, P1, R127, UR6, RZ ;  /* 0x000000067f0c3c10 */ /* 0x000fe2000ff3e0ff */
[----:B------:R-:W-:Y:S02]  /*22a60*/  ULDC UR6, c[0x0][0xa88] ;  /* 0x0002a20000067ab9 */ /* 0x000fe40000000800 */
[----:B------:R-:W-:Y:S02]  /*22a70*/  MOV R43, UR6 ;  /* 0x00000006002b7c02 */ /* 0x000fe40008000f00 */
[----:B------:R-:W-:Y:S01]  /*22a80*/  @P3 IADD3.X R13, R126, UR7, RZ, P1, !PT ;  /* 0x000000077e0d3c10 */ /* 0x000fe20008ffe4ff */
[----:B------:R1:W2:Y:S04]  /*22a90*/  LDC.64 R36, c[0x0][R38+0x218] ;  /* 0x0000860026247b82 */ /* 0x0002a80000000a00 */
[----:B------:R3:W5:Y:S01]  /*22aa0*/  @P3 LDG.E R43, desc[UR50][R12.64] ;  /* 0x000000320c2b3981 */ /* 0x000762000c1e1900 */
[----:B0-----:R-:W-:-:S03]  /*22ab0*/  ISETP.NE.AND P1, PT, R111, 0x1, PT ;  /* 0x000000016f00780c */ /* 0x001fc60003f25270 */
[----:B------:R1:W0:Y:S08]  /*22ac0*/  LDC.64 R14, c[0x0][R38+0x228] ;  /* 0x00008a00260e7b82 */ /* 0x0002300000000a00 */
[----:B---3--:R1:W3:Y:S01]  /*22ad0*/  LDC.64 R12, c[0x0][R38+0x220] ;  /* 0x00008800260c7b82 */ /* 0x0082e20000000a00 */
[----:B------:R-:W-:Y:S05]  /*22ae0*/  @P3 BRA `(.L_x_4457) ;  /* 0x0000000000103947 */ /* 0x000fea0003800000 */
[----:B------:R-:W-:Y:S05]  /*22af0*/  @!P0 BRA `(.L_x_4457) ;  /* 0x00000000000c8947 */ /* 0x000fea0003800000 */
[----:B------:R-:W4:Y:S04]  /*22b00*/  LDG.E R42, desc[UR50][R40.64] ;  /* 0x00000032282a7981 */ /* 0x000f28000c1e1900 */
[----:B-----5:R-:W4:Y:S02]  /*22b10*/  LDG.E R43, desc[UR50][R40.64+0x4] ;  /* 0x00000432282b7981 */ /* 0x020f24000c1e1900 */
[----:B----4-:R-:W-:-:S07]  /*22b20*/  IMAD.IADD R43, R43, 0x1, -R42 ;  /* 0x000000012b2b7824 */ /* 0x010fce00078e0a2a */
.L_x_4457:
[----:B------:R-:W4:Y:S01]  /*22b30*/  LDL.LU R11, [R1+0x48] ;  /* 0x00004800010b7983 */ /* 0x000f220000300800 */
[----:B------:R-:W-:Y:S01]  /*22b40*/  ISETP.NE.U32.AND P0, PT, RZ, UR4, PT ;  /* 0x00000004ff007c0c */ /* 0x000fe2000bf05070 */
[----:B-1----:R-:W1:Y:S02]  /*22b50*/  LDC.64 R38, c[0x0][R38+0x210] ;  /* 0x0000840026267b82 */ /* 0x002e640000000a00 */
[----:B------:R-:W2:Y:S04]  /*22b60*/  LDL.LU R40, [R1+0x58] ;  /* 0x0000580001287983 */ /* 0x000ea80000300800 */
[----:B------:R-:W3:Y:S02]  /*22b70*/  LDL R42, [R1+0x134] ;  /* 0x00013400012a7983 */ /* 0x000ee40000100800 */
[----:B------:R-:W0:Y:S02]  /*22b80*/  @P1 LDC R123, c[0x0][0xbec] ;  /* 0x0002fb00ff7b1b82 */ /* 0x000e240000000800 */
[----:B------:R-:W3:Y:S04]  /*22b90*/  LDL R126, [R1+0x5c] ;  /* 0x00005c00017e7983 */ /* 0x000ee80000100800 */
[----:B------:R-:W3:Y:S01]  /*22ba0*/  LDL R124, [R1+0x60] ;  /* 0x00006000017c7983 */ /* 0x000ee20000100800 */
[----:B------:R-:W-:Y:S01]  /*22bb0*/  ISETP.NE.AND.EX P0, PT, RZ, UR5, PT, P0 ;  /* 0x00000005ff007c0c */ /* 0x000fe2000bf05300 */
[----:B------:R-:W1:Y:S02]  /*22bc0*/  @P1 LDC R127, c[0x0][0xbf0] ;  /* 0x0002fc00ff7f1b82 */ /* 0x000e640000000800 */
[----:B------:R-:W3:Y:S04]  /*22bd0*/  LDL R132, [R1+0x130] ;  /* 0x0001300001847983 */ /* 0x000ee80000100800 */
[----:B------:R-:W3:Y:S01]  /*22be0*/  LDL R128, [R1+0xc4] ;  /* 0x0000c40001807983 */ /* 0x000ee20000100800 */
[----:B----4-:R-:W-:-:S02]  /*22bf0*/  SEL R11, R11, RZ, !P0 ;  /* 0x000000ff0b0b7207 */ /* 0x010fc40004000000 */
[----:B--2---:R-:W-:-:S03]  /*22c00*/  SEL R45, R40, RZ, !P0 ;  /* 0x000000ff282d7207 */ /* 0x004fc60004000000 */
[----:B---3--:R-:W-:Y:S01]  /*22c10*/  IMAD R13, R13, R11, RZ ;  /* 0x0000000b0d0d7224 */ /* 0x008fe200078e02ff */
[----:B------:R-:W2:Y:S03]  /*22c20*/  LDC.64 R40, c[0x0][0xba8] ;  /* 0x0002ea00ff287b82 */ /* 0x000ea60000000a00 */
[C---:B------:R-:W-:Y:S02]  /*22c30*/  IMAD R47, R12.reuse, R45, R13 ;  /* 0x0000002d0c2f7224 */ /* 0x040fe400078e020d */
[----:B------:R-:W-:Y:S02]  /*22c40*/  IMAD R45, R37, R223, RZ ;  /* 0x000000df252d7224 */ /* 0x000fe400078e02ff */
[----:B------:R-:W-:-:S04]  /*22c50*/  IMAD.WIDE.U32 R12, R12, R11, RZ ;  /* 0x0000000b0c0c7225 */ /* 0x000fc800078e00ff */
[----:B------:R-:W-:-:S04]  /*22c60*/  IMAD.WIDE.U32 R36, R36, R223, RZ ;  /* 0x000000df24247225 */ /* 0x000fc800078e00ff */
[----:B------:R-:W-:Y:S01]  /*22c70*/  IMAD R42, R126, 0x80, R42 ;  /* 0x000000807e2a7824 */ /* 0x000fe200078e022a */
[----:B-----5:R-:W-:Y:S01]  /*22c80*/  IADD3 R44, P0, P3, R12, R36, R125 ;  /* 0x000000240c2c7210 */ /* 0x020fe20007b1e07d */
[----:B------:R-:W-:Y:S02]  /*22c90*/  IMAD.IADD R46, R13, 0x1, R47 ;  /* 0x000000010d2e7824 */ /* 0x000fe400078e022f */
[----:B0-----:R-:W-:Y:S01]  /*22ca0*/  @P1 IMAD.HI.U32 R12, R42, R123, RZ ;  /* 0x0000007b2a0c1227 */ /* 0x001fe200078e00ff */
[----:B------:R-:W-:-:S03]  /*22cb0*/  SEL R13, R124, RZ, P2 ;  /* 0x000000ff7c0d7207 */ /* 0x000fc60001000000 */
[----:B------:R-:W-:Y:S01]  /*22cc0*/  IMAD.IADD R45, R37, 0x1, R45 ;  /* 0x00000001252d7824 */ /* 0x000fe200078e022d */
[----:B--2---:R-:W0:Y:S01]  /*22cd0*/  @!P2 LDC R40, c[0x0][0xb50] ;  /* 0x0002d400ff28ab82 */ /* 0x004e220000000800 */
[----:B------:R-:W-:Y:S01]  /*22ce0*/  IMAD.MOV.U32 R37, RZ, RZ, R42 ;  /* 0x000000ffff257224 */ /* 0x000fe200078e002a */
[----:B-1----:R-:W-:Y:S01]  /*22cf0*/  @P1 SHF.R.U32.HI R37, RZ, R127, R12 ;  /* 0x0000007fff251219 */ /* 0x002fe2000001160c */
[-C--:B------:R-:W-:Y:S01]  /*22d00*/  IMAD R47, R15, R13.reuse, RZ ;  /* 0x0000000d0f2f7224 */ /* 0x080fe200078e02ff */
[----:B------:R-:W-:Y:S01]  /*22d10*/  SHF.R.S32.HI R36, RZ, 0x1f, R125 ;  /* 0x0000001fff247819 */ /* 0x000fe2000001147d */
[----:B------:R-:W-:-:S03]  /*22d20*/  IMAD.WIDE.U32 R14, R14, R13, RZ ;  /* 0x0000000d0e0e7225 */ /* 0x000fc600078e00ff */
[----:B------:R-:W1:Y:S01]  /*22d30*/  @!P2 LDC R41, c[0x0][0xb54] ;  /* 0x0002d500ff29ab82 */ /* 0x000e620000000800 */
[--C-:B------:R-:W-:Y:S01]  /*22d40*/  IMAD.MOV R13, RZ, RZ, -R37.reuse ;  /* 0x000000ffff0d7224 */ /* 0x100fe200078e0a25 */
[----:B------:R-:W-:Y:S02]  /*22d50*/  IADD3.X R45, R46, R45, R36, P0, P3 ;  /* 0x0000002d2e2d7210 */ /* 0x000fe400007e6424 */
[----:B------:R-:W-:Y:S01]  /*22d60*/  IADD3 R47, R15, R47, RZ ;  /* 0x0000002f0f2f7210 */ /* 0x000fe20007ffe0ff */
[----:B------:R-:W-:Y:S01]  /*22d70*/  IMAD R13, R111, R13, R42 ;  /* 0x0000000d6f0d7224 */ /* 0x000fe200078e022a */
[----:B------:R-:W-:Y:S02]  /*22d80*/  IADD3 R14, P0, P3, R37, R44, R14 ;  /* 0x0000002c250e7210 */ /* 0x000fe40007b1e00e */
[----:B------:R-:W-:Y:S02]  /*22d90*/  SHF.R.S32.HI R12, RZ, 0x1f, R37 ;  /* 0x0000001fff0c7819 */ /* 0x000fe40000011425 */
[----:B------:R-:W-:-:S02]  /*22da0*/  SHF.R.S32.HI R37, RZ, 0x1f, R13 ;  /* 0x0000001fff257819 */ /* 0x000fc4000001140d */
[----:B------:R-:W-:Y:S01]  /*22db0*/  IADD3.X R15, R12, R45, R47, P0, P3 ;  /* 0x0000002d0c0f7210 */ /* 0x000fe200007e642f */
[----:B------:R-:W-:-:S04]  /*22dc0*/  IMAD R12, R39, R13, RZ ;  /* 0x0000000d270c7224 */ /* 0x000fc800078e02ff */
[C---:B------:R-:W-:Y:S02]  /*22dd0*/  IMAD R37, R38.reuse, R37, R12 ;  /* 0x0000002526257224 */ /* 0x040fe400078e020c */
[----:B------:R-:W-:-:S04]  /*22de0*/  IMAD.WIDE.U32 R14, R38, R13, R14 ;  /* 0x0000000d260e7225 */ /* 0x000fc800078e000e */
[----:B------:R-:W-:Y:S01]  /*22df0*/  IMAD.IADD R12, R15, 0x1, R37 ;  /* 0x000000010f0c7824 */ /* 0x000fe200078e0225 */
[----:B0-----:R-:W-:-:S04]  /*22e00*/  LEA R40, P0, R14, R40, 0x2 ;  /* 0x000000280e287211 */ /* 0x001fc800078010ff */
[----:B-1----:R-:W-:Y:S02]  /*22e10*/  LEA.HI.X R41, R14, R41, R12, 0x2, P0 ;  /* 0x000000290e297211 */ /* 0x002fe400000f140c */
[----:B------:R-:W-:Y:S01]  /*22e20*/  SHFL.IDX PT, R12, R40, RZ, 0x1c1f ;  /* 0x001c1fff280c7589 */ /* 0x000fe200000e0000 */
[----:B------:R-:W-:-:S03]  /*22e30*/  IMAD R37, R126, 0x80, R132 ;  /* 0x000000807e257824 */ /* 0x000fc600078e0284 */
        /* <DEDUP_REMOVED lines=11> */
[----:B------:R-:W-:Y:S01]  /*22ef0*/  VIADD R0, R163, 0xffffff80 ;  /* 0xffffff80a3007836 */ /* 0x000fe20000000000 */
[----:B0-----:R-:W0:Y:S01]  /*22f00*/  @P1 LDC R13, c[0x0][0xbec] ;  /* 0x0002fb00ff0d1b82 */ /* 0x001e220000000800 */
[----:B------:R-:W-:-:S03]  /*22f10*/  ULDC.64 UR4, c[0x0][0xaa0] ;  /* 0x0002a80000047ab9 */ /* 0x000fc60000000a00 */
[----:B------:R-:W-:-:S04]  /*22f20*/  SHF.R.S32.HI R3, RZ, 0x1f, R0 ;  /* 0x0000001fff037819 */ /* 0x000fc80000011400 */
[----:B------:R-:W-:Y:S01]  /*22f30*/  LEA.HI R3, R3, R0, RZ, 0x3 ;  /* 0x0000000003037211 */ /* 0x000fe200078f18ff */
[----:B------:R-:W1:Y:S03]  /*22f40*/  @P1 LDC R15, c[0x0][0xbf0] ;  /* 0x0002fc00ff0f1b82 */ /* 0x000e660000000800 */
[----:B------:R-:W-:Y:S02]  /*22f50*/  LOP3.LUT R5, R3, 0xfffffff8, RZ, 0xc0, !PT ;  /* 0xfffffff803057812 */ /* 0x000fe400078ec0ff */
[----:B------:R-:W-:-:S03]  /*22f60*/  SHF.R.S32.HI R8, RZ, 0x3, R3 ;  /* 0x00000003ff087819 */ /* 0x000fc60000011403 */
[----:B------:R-:W-:-:S04]  /*22f70*/  IMAD.IADD R21, R0, 0x1, -R5 ;  /* 0x0000000100157824 */ /* 0x000fc800078e0a05 */
[----:B------:R-:W-:-:S04]  /*22f80*/  IMAD.SHL.U32 R37, R21, 0x8, RZ ;  /* 0x0000000815257824 */ /* 0x000fc800078e00ff */
[----:B------:R-:W-:-:S04]  /*22f90*/  IMAD R3, R8, 0x40, R37 ;  /* 0x0000004008037824 */ /* 0x000fc800078e0225 */
[----:B------:R-:W-:-:S03]  /*22fa0*/  IMAD.WIDE R78, R3, 0x2, R78 ;  /* 0x00000002034e7825 */ /* 0x000fc600078e024e */
[C---:B------:R-:W-:Y:S02]  /*22fb0*/  IADD3 R25, P3, R78.reuse, 0x1000, RZ ;  /* 0x000010004e197810 */ /* 0x040fe40007f7e0ff */
[C---:B------:R-:W-:Y:S02]  /*22fc0*/  IADD3 R29, P4, R78.reuse, 0x2000, RZ ;  /* 0x000020004e1d7810 */ /* 0x040fe40007f9e0ff */
[----:B------:R-:W-:Y:S02]  /*22fd0*/  LOP3.LUT R24, R25, 0x380, RZ, 0xc0, !PT ;  /* 0x0000038019187812 */ /* 0x000fe400078ec0ff */
[----:B------:R-:W-:Y:S02]  /*22fe0*/  IADD3 R33, P5, R78, 0x3000, RZ ;  /* 0x000030004e217810 */ /* 0x000fe40007fbe0ff */
[----:B------:R-:W-:Y:S02]  /*22ff0*/  SHF.R.U64 R24, R24, 0x3, RZ ;  /* 0x0000000318187819 */ /* 0x000fe400000012ff */
[----:B------:R-:W-:-:S02]  /*23000*/  IADD3 R41, P0, R78, 0x4000, RZ ;  /* 0x000040004e297810 */ /* 0x000fc40007f1e0ff */
[----:B------:R-:W-:Y:S02]  /*23010*/  LOP3.LUT R24, R24, R25, RZ, 0x3c, !PT ;  /* 0x0000001918187212 */ /* 0x000fe400078e3cff */
[----:B------:R-:W-:Y:S02]  /*23020*/  IADD3.X R25, RZ, R79, RZ, P3, !PT ;  /* 0x0000004fff197210 */ /* 0x000fe40001ffe4ff */
[C---:B------:R-:W-:Y:S02]  /*23030*/  IADD3 R49, P3, R78.reuse, 0x6000, RZ ;  /* 0x000060004e317810 */ /* 0x040fe40007f7e0ff */
[----:B------:R-:W-:Y:S02]  /*23040*/  IADD3 R45, P2, R78, 0x5000, RZ ;  /* 0x000050004e2d7810 */ /* 0x000fe40007f5e0ff */
[----:B------:R-:W-:Y:S01]  /*23050*/  LOP3.LUT R48, R49, 0x380, RZ, 0xc0, !PT ;  /* 0x0000038031307812 */ /* 0x000fe200078ec0ff */
[----:B------:R-:W-:Y:S01]  /*23060*/  IMAD R36, R36, UR4, RZ ;  /* 0x0000000424247c24 */ /* 0x000fe2000f8e02ff */
[----:B------:R-:W-:Y:S01]  /*23070*/  LOP3.LUT R28, R29, 0x380, RZ, 0xc0, !PT ;  /* 0x000003801d1c7812 */ /* 0x000fe200078ec0ff */
[----:B------:R-:W5:Y:S01]  /*23080*/  LD.E.128 R24, desc[UR50][R24.64] ;  /* 0x0000003218187980 */ /* 0x000f62000c101d00 */
        /* <DEDUP_REMOVED lines=18> */
[----:B------:R-:W-:-:S02]  /*231b0*/  IADD3 R3, P3, R78, 0xb000, RZ ;  /* 0x0000b0004e037810 */ /* 0x000fc40007f7e0ff */
[C---:B------:R-:W-:Y:S01]  /*231c0*/  LOP3.LUT R5, R78.reuse, 0x380, RZ, 0xc0, !PT ;  /* 0x000003804e057812 */ /* 0x040fe200078ec0ff */
[----:B------:R-:W-:Y:S01]  /*231d0*/  IMAD R9, R125, UR5, R36 ;  /* 0x000000057d097c24 */ /* 0x000fe2000f8e0224 */
[C---:B------:R-:W-:Y:S01]  /*231e0*/  IADD3 R53, P4, R78.reuse, 0x7000, RZ ;  /* 0x000070004e357810 */ /* 0x040fe20007f9e0ff */
[----:B------:R-:W-:Y:S01]  /*231f0*/  IMAD.X R69, RZ, RZ, R79, P3 ;  /* 0x000000ffff457224 */ /* 0x000fe200018e064f */
[C---:B------:R-:W-:Y:S01]  /*23200*/  IADD3 R57, P5, R78.reuse, 0x8000, RZ ;  /* 0x000080004e397810 */ /* 0x040fe20007fbe0ff */
[----:B------:R-:W5:Y:S01]  /*23210*/  LD.E.128 R28, desc[UR50][R28.64] ;  /* 0x000000321c1c7980 */ /* 0x000f62000c101d00 */
[C---:B------:R-:W-:Y:S02]  /*23220*/  IADD3 R61, P0, R78.reuse, 0x9000, RZ ;  /* 0x000090004e3d7810 */ /* 0x040fe40007f1e0ff */
[----:B------:R-:W-:Y:S01]  /*23230*/  IADD3 R65, P2, R78, 0xa000, RZ ;  /* 0x0000a0004e417810 */ /* 0x000fe20007f5e0ff */
[----:B------:R-:W5:Y:S01]  /*23240*/  LD.E.128 R32, desc[UR50][R32.64] ;  /* 0x0000003220207980 */ /* 0x000f62000c101d00 */
[----:B------:R-:W-:-:S02]  /*23250*/  LOP3.LUT R0, R3, 0x380, RZ, 0xc0, !PT ;  /* 0x0000038003007812 */ /* 0x000fc400078ec0ff */
[----:B------:R-:W-:Y:S01]  /*23260*/  LOP3.LUT R52, R53, 0x380, RZ, 0xc0, !PT ;  /* 0x0000038035347812 */ /* 0x000fe200078ec0ff */
[----:B------:R-:W5:Y:S01]  /*23270*/  LD.E.128 R40, desc[UR50][R40.64] ;  /* 0x0000003228287980 */ /* 0x000f62000c101d00 */
[----:B------:R-:W-:Y:S02]  /*23280*/  LOP3.LUT R56, R57, 0x380, RZ, 0xc0, !PT ;  /* 0x0000038039387812 */ /* 0x000fe400078ec0ff */
[----:B------:R-:W-:Y:S01]  /*23290*/  LOP3.LUT R60, R61, 0x380, RZ, 0xc0, !PT ;  /* 0x000003803d3c7812 */ /* 0x000fe200078ec0ff */
[----:B------:R-:W5:Y:S01]  /*232a0*/  LD.E.128 R44, desc[UR50][R44.64] ;  /* 0x000000322c2c7980 */ /* 0x000f62000c101d00 */
[----:B------:R-:W-:Y:S02]  /*232b0*/  LOP3.LUT R64, R65, 0x380, RZ, 0xc0, !PT ;  /* 0x0000038041407812 */ /* 0x000fe400078ec0ff */
[----:B------:R-:W-:Y:S01]  /*232c0*/  SHF.R.U64 R0, R0, 0x3, RZ ;  /* 0x0000000300007819 */ /* 0x000fe200000012ff */
[----:B------:R-:W5:Y:S01]  /*232d0*/  LD.E.128 R48, desc[UR50][R48.64] ;  /* 0x0000003230307980 */ /* 0x000f62000c101d00 */
[----:B------:R-:W-:-:S02]  /*232e0*/  SHF.R.U64 R52, R52, 0x3, RZ ;  /* 0x0000000334347819 */ /* 0x000fc400000012ff */
[----:B------:R-:W-:Y:S02]  /*232f0*/  SHF.R.U64 R56, R56, 0x3, RZ ;  /* 0x0000000338387819 */ /* 0x000fe400000012ff */
[----:B------:R-:W-:Y:S02]  /*23300*/  SHF.R.U64 R60, R60, 0x3, RZ ;  /* 0x000000033c3c7819 */ /* 0x000fe400000012ff */
[----:B------:R-:W-:Y:S02]  /*23310*/  SHF.R.U64 R64, R64, 0x3, RZ ;  /* 0x0000000340407819 */ /* 0x000fe400000012ff */
[----:B------:R-:W-:Y:S02]  /*23320*/  SHF.R.U64 R5, R5, 0x3, RZ ;  /* 0x0000000305057819 */ /* 0x000fe400000012ff */
[----:B------:R-:W-:Y:S01]  /*23330*/  LOP3.LUT R68, R0, R3, RZ, 0x3c, !PT ;  /* 0x0000000300447212 */ /* 0x000fe200078e3cff */
[----:B------:R-:W-:Y:S01]  /*23340*/  IMAD.WIDE.U32 R2, R125, UR4, RZ ;  /* 0x000000047d027c25 */ /* 0x000fe2000f8e00ff */
[----:B------:R-:W-:Y:S01]  /*23350*/  LOP3.LUT R52, R52, R53, RZ, 0x3c, !PT ;  /* 0x0000003534347212 */ /* 0x000fe200078e3cff */
[----:B------:R-:W-:Y:S01]  /*23360*/  ULDC.64 UR4, c[0x0][0xae8] ;  /* 0x0002ba0000047ab9 */ /* 0x000fe20000000a00 */
[----:B------:R-:W-:Y:S01]  /*23370*/  LOP3.LUT R56, R56, R57, RZ, 0x3c, !PT ;  /* 0x0000003938387212 */ /* 0x000fe200078e3cff */
[----:B------:R-:W-:Y:S01]  /*23380*/  IMAD R0, R21, 0x20, R8 ;  /* 0x0000002015007824 */ /* 0x000fe200078e0208 */
[----:B------:R-:W-:Y:S01]  /*23390*/  LOP3.LUT R60, R60, R61, RZ, 0x3c, !PT ;  /* 0x0000003d3c3c7212 */ /* 0x000fe200078e3cff */
[--C-:B------:R-:W-:Y:S01]  /*233a0*/  IMAD.X R53, RZ, RZ, R79.reuse, P4 ;  /* 0x000000ffff357224 */ /* 0x100fe200020e064f */
[----:B------:R-:W-:Y:S01]  /*233b0*/  LOP3.LUT R64, R64, R65, RZ, 0x3c, !PT ;  /* 0x0000004140407212 */ /* 0x000fe200078e3cff */
[--C-:B------:R-:W-:Y:S01]  /*233c0*/  IMAD.X R57, RZ, RZ, R79.reuse, P5 ;  /* 0x000000ffff397224 */ /* 0x100fe200028e064f */
[----:B------:R-:W-:Y:S01]  /*233d0*/  IADD3.X R61, RZ, R79, RZ, P0, !PT ;  /* 0x0000004fff3d7210 */ /* 0x000fe200007fe4ff */
[----:B------:R-:W-:Y:S01]  /*233e0*/  IMAD.X R65, RZ, RZ, R79, P2 ;  /* 0x000000ffff417224 */ /* 0x000fe200010e064f */
[----:B------:R-:W-:Y:S01]  /*233f0*/  LOP3.LUT R78, R5, R78, RZ, 0x3c, !PT ;  /* 0x0000004e054e7212 */ /* 0x000fe200078e3cff */
[----:B------:R-:W-:Y:S01]  /*23400*/  IMAD.IADD R3, R3, 0x1, R9 ;  /* 0x0000000103037824 */ /* 0x000fe200078e0209 */
[----:B------:R-:W5:Y:S01]  /*23410*/  LD.E.128 R52, desc[UR50][R52.64] ;  /* 0x0000003234347980 */ /* 0x000f62000c101d00 */
[----:B------:R-:W-:-:S02]  /*23420*/  IMAD R14, R126, 0x80, R0 ;  /* 0x000000807e0e7824 */ /* 0x000fc400078e0200 */
[C---:B------:R-:W-:Y:S01]  /*23430*/  IMAD.WIDE.U32 R2, R223.reuse, UR4, R2 ;  /* 0x00000004df027c25 */ /* 0x040fe2000f8e0002 */
[----:B------:R2:W5:Y:S01]  /*23440*/  LD.E.128 R4, desc[UR50][R78.64] ;  /* 0x000000324e047980 */ /* 0x000562000c101d00 */
[----:B------:R-:W-:Y:S02]  /*23450*/  SHF.R.S32.HI R10, RZ, 0x1f, R11 ;  /* 0x0000001fff0a7819 */ /* 0x000fe4000001140b */
[----:B0-----:R-:W-:Y:S01]  /*23460*/  @P1 IMAD.HI.U32 R0, R14, R13, RZ ;  /* 0x0000000d0e001227 */ /* 0x001fe200078e00ff */
        /* <DEDUP_REMOVED lines=10> */
[----:B------:R-:W-:Y:S01]  /*23510*/  IMAD R3, R223, UR5, R3 ;  /* 0x00000005df037c24 */ /* 0x000fe2000f8e0203 */
[----:B------:R-:W-:Y:S01]  /*23520*/  ULDC.64 UR4, c[0x0][0xaf0] ;  /* 0x0002bc0000047ab9 */ /* 0x000fe20000000a00 */
[----:B------:R-:W-:Y:S01]  /*23530*/  IMAD.MOV.U32 R9, RZ, RZ, R14 ;  /* 0x000000ffff097224 */ /* 0x000fe200078e000e */
[----:B-1----:R-:W-:Y:S01]  /*23540*/  @P1 SHF.R.U32.HI R9, RZ, R15, R0 ;  /* 0x0000000fff091219 */ /* 0x002fe20000011600 */
[----:B------:R-:W-:-:S03]  /*23550*/  IMAD R10, R10, UR4, RZ ;  /* 0x000000040a0a7c24 */ /* 0x000fc6000f8e02ff */
[----:B------:R-:W-:Y:S01]  /*23560*/  SHF.R.S32.HI R0, RZ, 0x1f, R9 ;  /* 0x0000001fff007819 */ /* 0x000fe20000011409 */
[----:B------:R-:W-:Y:S01]  /*23570*/  IMAD R13, R11, UR5, R10 ;  /* 0x000000050b0d7c24 */ /* 0x000fe2000f8e020a */
[----:B------:R-:W-:Y:S01]  /*23580*/  IADD3 R12, -R9, RZ, RZ ;  /* 0x000000ff090c7210 */ /* 0x000fe20007ffe1ff */
[----:B------:R-:W-:Y:S01]  /*23590*/  IMAD.WIDE.U32 R2, R11, UR4, R2 ;  /* 0x000000040b027c25 */ /* 0x000fe2000f8e0002 */
[----:B------:R-:W-:-:S03]  /*235a0*/  ULDC.64 UR4, c[0x0][0xae0] ;  /* 0x0002b80000047ab9 */ /* 0x000fc60000000a00 */
[----:B------:R-:W-:Y:S02]  /*235b0*/  IMAD R10, R0, UR4, RZ ;  /* 0x00000004000a7c24 */ /* 0x000fe4000f8e02ff */
[----:B------:R-:W-:Y:S02]  /*235c0*/  IMAD.IADD R3, R3, 0x1, R13 ;  /* 0x0000000103037824 */ /* 0x000fe400078e020d */
[----:B------:R-:W-:Y:S02]  /*235d0*/  IMAD R111, R111, R12, R14 ;  /* 0x0000000c6f6f7224 */ /* 0x000fe400078e020e */
        /* <DEDUP_REMOVED lines=8> */
[----:B0-----:R-:W-:Y:S02]  /*23660*/  IMAD R0, R9, UR4, RZ ;  /* 0x0000000409007c24 */ /* 0x001fe4000f8e02ff */
[----:B------:R-:W-:-:S04]  /*23670*/  IMAD.WIDE.U32 R2, R111, UR4, R2 ;  /* 0x000000046f027c25 */ /* 0x000fc8000f8e0002 */
[----:B------:R-:W-:Y:S01]  /*23680*/  IMAD R21, R111, UR5, R0 ;  /* 0x000000056f157c24 */ /* 0x000fe2000f8e0200 */
[----:B------:R-:W-:Y:S02]  /*23690*/  ULDC.64 UR4, c[0x0][0xa80] ;  /* 0x0002a00000047ab9 */ /* 0x000fe40000000a00 */
[----:B------:R-:W-:Y:S01]  /*236a0*/  LEA R20, P0, R2, UR4, 0x1 ;  /* 0x0000000402147c11 */ /* 0x000fe2000f8008ff */
[----:B------:R-:W-:Y:S01]  /*236b0*/  IMAD.IADD R21, R3, 0x1, R21 ;  /* 0x0000000103157824 */ /* 0x000fe200078e0215 */
[----:B------:R-:W-:Y:S01]  /*236c0*/  UMOV UR4, 0xffffffff ;  /* 0xffffffff00047882 */ /* 0x000fe20000000000 */
[----:B------:R-:W-:-:S03]  /*236d0*/  VIADD R73, R37, 0x80 ;  /* 0x0000008025497836 */ /* 0x000fc60000000000 */
[----:B------:R-:W-:Y:S01]  /*236e0*/  LEA.HI.X R21, R2, UR5, R21, 0x1, P0 ;  /* 0x0000000502157c11 */ /* 0x000fe200080f0c15 */
[----:B--2---:R-:W-:Y:S06]  /*236f0*/  BRA.DIV UR4, `(.L_x_4459) ;  /* 0x0000010204487947 */ /* 0x004fec000b800000 */
[----:B------:R0:W1:Y:S04]  /*23700*/  SHFL.IDX PT, R0, R21, RZ, 0x181f ;  /* 0x00181fff15007589 */ /* 0x00006800000e0000 */
[----:B------:R0:W2:Y:S02]  /*23710*/  SHFL.IDX PT, R14, R20, RZ, 0x181f ;  /* 0x00181fff140e7589 */ /* 0x0000a400000e0000 */
.L_x_4776:
[----:B------:R-:W-:Y:S01]  /*23720*/  IMAD R39, R126, 0x80, R8 ;  /* 0x000000807e277824 */ /* 0x000fe200078e0208 */
[----:B------:R-:W-:Y:S01]  /*23730*/  BSSY B1, `(.L_x_4460) ;  /* 0x0000016000017945 */ /* 0x000fe20003800000 */
[----:B------:R-:W-:Y:S01]  /*23740*/  VIADD R75, R37, 0x40 ;  /* 0x00000040254b7836 */ /* 0x000fe20000000000 */
[----:B------:R-:W-:Y:S02]  /*23750*/  SHF.R.S32.HI R36, RZ, 0x1f, R73 ;  /* 0x0000001fff247819 */ /* 0x000fe40000011449 */
[----:B------:R-:W-:-:S13]  /*23760*/  ISETP.GE.AND P0, PT, R39, R38, PT ;  /* 0x000000262700720c */ /* 0x000fda0003f06270 */
[----:B------:R-:W-:Y:S05]  /*23770*/  @P0 BRA `(.L_x_4461) ;  /* 0x0000000000440947 */ /* 0x000fea0003800000 */
[C---:B------:R-:W-:Y:S01]  /*23780*/  VIADD R9, R37.reuse, 0x40 ;  /* 0x0000004025097836 */ /* 0x040fe20000000000 */
[----:B------:R-:W-:Y:S01]  /*23790*/  ULDC UR4, c[0x0][0xac8] ;  /* 0x0002b20000047ab9 */ /* 0x000fe20000000800 */
[----:B------:R-:W-:Y:S02]  /*237a0*/  SHF.R.S32.HI R3, RZ, 0x1f, R37 ;  /* 0x0000001fff037819 */ /* 0x000fe40000011425 */
[----:B------:R-:W-:Y:S02]  /*237b0*/  ISETP.GE.AND P0, PT, R37, UR4, PT ;  /* 0x0000000425007c0c */ /* 0x000fe4000bf06270 */
[----:B------:R-:W-:Y:S02]  /*237c0*/  ISETP.GE.AND P1, PT, R9, UR4, PT ;  /* 0x0000000409007c0c */ /* 0x000fe4000bf26270 */
[----:B------:R-:W-:Y:S02]  /*237d0*/  ISETP.GE.AND P2, PT, R73, UR4, PT ;  /* 0x0000000449007c0c */ /* 0x000fe4000bf46270 */
[----:B------:R-:W-:-:S02]  /*237e0*/  SHF.R.S32.HI R12, RZ, 0x1f, R9 ;  /* 0x0000001fff0c7819 */ /* 0x000fc40000011409 */
[----:B------:R-:W-:-:S05]  /*237f0*/  SHF.R.S32.HI R11, RZ, 0x1f, R73 ;  /* 0x0000001fff0b7819 */ /* 0x000fca0000011449 */
[-C--:B--2---:R-:W-:Y:S02]  /*23800*/  @!P0 LEA R2, P3, R37, R14.reuse, 0x1 ;  /* 0x0000000e25028211 */ /* 0x084fe400078608ff */
[-C--:B------:R-:W-:Y:S02]  /*23810*/  @!P1 LEA R8, P4, R9, R14.reuse, 0x1 ;  /* 0x0000000e09089211 */ /* 0x080fe400078808ff */
[----:B------:R-:W-:Y:S02]  /*23820*/  @!P2 LEA R10, P5, R73, R14, 0x1 ;  /* 0x0000000e490aa211 */ /* 0x000fe400078a08ff */
[-C--:B-1----:R-:W-:Y:S02]  /*23830*/  @!P0 LEA.HI.X R3, R37, R0.reuse, R3, 0x1, P3 ;  /* 0x0000000025038211 */ /* 0x082fe400018f0c03 */
[-C--:B------:R-:W-:Y:S02]  /*23840*/  @!P1 LEA.HI.X R9, R9, R0.reuse, R12, 0x1, P4 ;  /* 0x0000000009099211 */ /* 0x080fe400020f0c0c */
[----:B------:R-:W-:Y:S01]  /*23850*/  @!P2 LEA.HI.X R11, R73, R0, R11, 0x1, P5 ;  /* 0x00000000490ba211 */ /* 0x000fe200028f0c0b */
[----:B-----5:R3:W-:Y:S04]  /*23860*/  @!P0 ST.E.128 desc[UR50][R2.64], R4 ;  /* 0x0000000402008985 */ /* 0x0207e8000c101d32 */
[----:B------:R3:W-:Y:S04]  /*23870*/  @!P1 ST.E.128 desc[UR50][R8.64], R40 ;  /* 0x0000002808009985 */ /* 0x0007e8000c101d32 */
[----:B------:R3:W-:Y:S02]  /*23880*/  @!P2 ST.E.128 desc[UR50][R10.64], R56 ;  /* 0x000000380a00a985 */ /* 0x0007e4000c101d32 */
.L_x_4461:
[----:B------:R-:W-:Y:S05]  /*23890*/  BSYNC B1 ;  /* 0x0000000000017941 */ /* 0x000fea0003800000 */
.L_x_4460:
[----:B------:R-:W-:Y:S01]  /*238a0*/  UMOV UR4, 0xffffffff ;  /* 0xffffffff00047882 */ /* 0x000fe20000000000 */
[----:B---3-5:R-:W-:Y:S02]  /*238b0*/  SHF.R.S32.HI R7, RZ, 0x1f, R37 ;  /* 0x0000001fff077819 */ /* 0x028fe40000011425 */
[----:B------:R-:W-:Y:S01]  /*238c0*/  SHF.R.S32.HI R6, RZ, 0x1f, R75 ;  /* 0x0000001fff067819 */ /* 0x000fe2000001144b */
[----:B------:R-:W-:Y:S06]  /*238d0*/  BRA.DIV UR4, `(.L_x_4462) ;  /* 0x0000010204047947 */ /* 0x000fec000b800000 */
[----:B-1----:R1:W3:Y:S04]  /*238e0*/  SHFL.IDX PT, R0, R21, 0x1, 0x181f ;  /* 0x00381f0015007f89 */ /* 0x0022e800000e0000 */
[----:B--2---:R1:W2:Y:S02]  /*238f0*/  SHFL.IDX PT, R14, R20, 0x1, 0x181f ;  /* 0x00381f00140e7f89 */ /* 0x0042a400000e0000 */
.L_x_4780:
[----:B------:R-:W-:Y:S01]  /*23900*/  IADD3 R3, R39, 0x20, RZ ;  /* 0x0000002027037810 */ /* 0x000fe20007ffe0ff */
[----:B------:R-:W-:Y:S03]  /*23910*/  BSSY B1, `(.L_x_4463) ;  /* 0x0000010000017945 */ /* 0x000fe60003800000 */
[----:B------:R-:W-:-:S13]  /*23920*/  ISETP.GE.AND P0, PT, R3, R38, PT ;  /* 0x000000260300720c */ /* 0x000fda0003f06270 */
[----:B------:R-:W-:Y:S05]  /*23930*/  @P0 BRA `(.L_x_4464) ;  /* 0x0000000000340947 */ /* 0x000fea0003800000 */
[----:B------:R-:W-:Y:S02]  /*23940*/  ULDC UR4, c[0x0][0xac8] ;  /* 0x0002b20000047ab9 */ /* 0x000fe40000000800 */
[----:B------:R-:W-:Y:S02]  /*23950*/  ISETP.GE.AND P3, PT, R37, UR4, PT ;  /* 0x0000000425007c0c */ /* 0x000fe4000bf66270 */
[----:B------:R-:W-:Y:S02]  /*23960*/  ISETP.GE.AND P4, PT, R75, UR4, PT ;  /* 0x000000044b007c0c */ /* 0x000fe4000bf86270 */
[----:B------:R-:W-:-:S09]  /*23970*/  ISETP.GE.AND P5, PT, R73, UR4, PT ;  /* 0x0000000449007c0c */ /* 0x000fd2000bfa6270 */
[-C--:B--2---:R-:W-:Y:S02]  /*23980*/  @!P3 LEA R4, P0, R37, R14.reuse, 0x1 ;  /* 0x0000000e2504b211 */ /* 0x084fe400078008ff */
        /* <DEDUP_REMOVED lines=8> */
.L_x_4464:
[----:B------:R-:W-:Y:S05]  /*23a10*/  BSYNC B1 ;  /* 0x0000000000017941 */ /* 0x000fea0003800000 */
.L_x_4463:
[----:B------:R-:W-:-:S03]  /*23a20*/  UMOV UR4, 0xffffffff ;  /* 0xffffffff00047882 */ /* 0x000fc60000000000 */
[----:B------:R-:W-:Y:S05]  /*23a30*/  BRA.DIV UR4, `(.L_x_4465) ;  /* 0x000000fe04f47947 */ /* 0x000fea000b800000 */
[----:B---3--:R3:W0:Y:S04]  /*23a40*/  SHFL.IDX PT, R0, R21, 0x2, 0x181f ;  /* 0x00581f0015007f89 */ /* 0x00862800000e0000 */
[----:B--2-4-:R3:W2:Y:S02]  /*23a50*/  SHFL.IDX PT, R14, R20, 0x2, 0x181f ;  /* 0x00581f00140e7f89 */ /* 0x0146a400000e0000 */
.L_x_4784:
[----:B------:R-:W-:Y:S01]  /*23a60*/  VIADD R3, R39, 0x40 ;  /* 0x0000004027037836 */ /* 0x000fe20000000000 */
[----:B------:R-:W-:Y:S04]  /*23a70*/  BSSY B1, `(.L_x_4466) ;  /* 0x0000010000017945 */ /* 0x000fe80003800000 */
        /* <DEDUP_REMOVED lines=15> */
.L_x_4467:
[----:B------:R-:W-:Y:S05]  /*23b70*/  BSYNC B1 ;  /* 0x0000000000017941 */ /* 0x000fea0003800000 */
.L_x_4466:
[----:B------:R-:W-:-:S03]  /*23b80*/  UMOV UR4, 0xffffffff ;  /* 0xffffffff00047882 */ /* 0x000fc60000000000 */
[----:B------:R-:W-:Y:S05]  /*23b90*/  BRA.DIV UR4, `(.L_x_4468) ;  /* 0x000000fe04e47947 */ /* 0x000fea000b800000 */
[----:B0-----:R0:W0:Y:S04]  /*23ba0*/  SHFL.IDX PT, R0, R21, 0x3, 0x181f ;  /* 0x00781f0015007f89 */ /* 0x00102800000e0000 */
[----:B--2-4-:R2:W4:Y:S02]  /*23bb0*/  SHFL.IDX PT, R14, R20, 0x3, 0x181f ;  /* 0x00781f00140e7f89 */ /* 0x01452400000e0000 */
.L_x_4788:
[----:B------:R-:W-:-:S05]  /*23bc0*/  VIADD R3, R39, 0x60 ;  /* 0x0000006027037836 */ /* 0x000fca0000000000 */
[----:B------:R-:W-:-:S13]  /*23bd0*/  ISETP.GE.AND P0, PT, R3, R38, PT ;  /* 0x000000260300720c */ /* 0x000fda0003f06270 */
[----:B------:R-:W-:Y:S05]  /*23be0*/  @P0 BRA `(.L_x_4469) ;  /* 0x0000002c003c0947 */ /* 0x000fea0003800000 */
[----:B------:R-:W-:Y:S02]  /*23bf0*/  ULDC UR4, c[0x0][0xac8] ;  /* 0x0002b20000047ab9 */ /* 0x000fe40000000800 */
[----:B------:R-:W-:Y:S02]  /*23c00*/  ISETP.GE.AND P2, PT, R37, UR4, PT ;  /* 0x0000000425007c0c */ /* 0x000fe4000bf46270 */
[----:B------:R-:W-:-:S11]  /*23c10*/  ISETP.GE.AND P3, PT, R75, UR4, PT ;  /* 0x000000044b007c0c */ /* 0x000fd6000bf66270 */
[-C--:B----4-:R-:W-:Y:S02]  /*23c20*/  @!P2 LEA R2, P0, R37, R14.reuse, 0x1 ;  /* 0x0000000e2502a211 */ /* 0x090fe400078008ff */
[----:B------:R-:W-:Y:S02]  /*23c30*/  @!P3 LEA R4, P1, R75, R14, 0x1 ;  /* 0x0000000e4b04b211 */ /* 0x000fe400078208ff */
[-C--:B0-----:R-:W-:Y:S02]  /*23c40*/  @!P2 LEA.HI.X R3, R37, R0.reuse, R7, 0x1, P0 ;  /* 0x000000002503a211 */ /* 0x081fe400000f0c07 */
[----:B------:R-:W-:Y:S02]  /*23c50*/  @!P3 LEA.HI.X R5, R75, R0, R6, 0x1, P1 ;  /* 0x000000004b05b211 */ /* 0x000fe400008f0c06 */
[----:B------:R-:W-:Y:S01]  /*23c60*/  ISETP.GE.AND P0, PT, R73, UR4, PT ;  /* 0x0000000449007c0c */ /* 0x000fe2000bf06270 */
[----:B------:R0:W-:Y:S04]  /*23c70*/  @!P2 ST.E.128 desc[UR50][R2.64], R32 ;  /* 0x000000200200a985 */ /* 0x0001e8000c101d32 */
[----:B------:R0:W-:Y:S08]  /*23c80*/  @!P3 ST.E.128 desc[UR50][R4.64], R52 ;  /* 0x000000340400b985 */ /* 0x0001f0000c101d32 */
[----:B------:R-:W-:Y:S05]  /*23c90*/  @P0 BRA `(.L_x_4469) ;  /* 0x0000002c00100947 */ /* 0x000fea0003800000 */
[----:B------:R-:W-:-:S04]  /*23ca0*/  LEA R14, P0, R73, R14, 0x1 ;  /* 0x0000000e490e7211 */ /* 0x000fc800078008ff */
[----:B------:R-:W-:-:S05]  /*23cb0*/  LEA.HI.X R15, R73, R0, R36, 0x1, P0 ;  /* 0x00000000490f7211 */ /* 0x000fca00000f0c24 */
[----:B------:R4:W-:Y:S01]  /*23cc0*/  ST.E.128 desc[UR50][R14.64], R68 ;  /* 0x000000440e007985 */ /* 0x0009e2000c101d32 */
[----:B------:R-:W-:Y:S05]  /*23cd0*/  BRA `(.L_x_4469) ;  /* 0x0000002c00007947 */ /* 0x000fea0003800000 */
.L_x_4458:
[----:B------:R-:W-:Y:S01]  /*23ce0*/  ULDC.64 UR4, c[0x0][0xb08] ;  /* 0x0002c20000047ab9 */ /* 0x000fe20000000a00 */
[----:B------:R-:W1:Y:S01]  /*23cf0*/  @P1 LDC R41, c[0x0][0xbec] ;  /* 0x0002fb00ff291b82 */ /* 0x000e620000000800 */
[----:B------:R-:W-:Y:S01]  /*23d00*/  IMAD R36, R36, UR4, RZ ;  /* 0x0000000424247c24 */ /* 0x000fe2000f8e02ff */
[----:B0-----:R-:W-:Y:S01]  /*23d10*/  SHF.R.S32.HI R14, RZ, 0x1f, R11 ;  /* 0x0000001fff0e7819 */ /* 0x001fe2000001140b */
[----:B------:R-:W-:-:S04]  /*23d20*/  IMAD.WIDE.U32 R12, R125, UR4, RZ ;  /* 0x000000047d0c7c25 */ /* 0x000fc8000f8e00ff */
[----:B------:R-:W-:Y:S01]  /*23d30*/  IMAD R125, R125, UR5, R36 ;  /* 0x000000057d7d7c24 */ /* 0x000fe2000f8e0224 */
[----:B------:R-:W-:Y:S01]  /*23d40*/  ULDC.64 UR4, c[0x0][0xb38] ;  /* 0x0002ce0000047ab9 */ /* 0x000fe20000000a00 */
[----:B------:R-:W0:Y:S02]  /*23d50*/  @P1 LDC R36, c[0x0][0xbf0] ;  /* 0x0002fc00ff241b82 */ /* 0x000e240000000800 */
[----:B------:R-:W-:Y:S02]  /*23d60*/  IMAD.IADD R13, R13, 0x1, R125 ;  /* 0x000000010d0d7824 */ /* 0x000fe400078e027d */
[----:B------:R-:W-:-:S04]  /*23d70*/  IMAD.WIDE.U32 R12, R223, UR4, R12 ;  /* 0x00000004df0c7c25 */ /* 0x000fc8000f8e000c */
[----:B------:R-:W-:Y:S01]  /*23d80*/  IMAD R13, R223, UR5, R13 ;  /* 0x00000005df0d7c24 */ /* 0x000fe2000f8e020d */
[----:B------:R-:W-:Y:S02]  /*23d90*/  ULDC.64 UR4, c[0x0][0xb40] ;  /* 0x0002d00000047ab9 */ /* 0x000fe40000000a00 */
[----:B------:R-:W-:Y:S02]  /*23da0*/  IMAD R14, R14, UR4, RZ ;  /* 0x000000040e0e7c24 */ /* 0x000fe4000f8e02ff */
[----:B------:R-:W-:-:S04]  /*23db0*/  IMAD.WIDE.U32 R12, R11, UR4, R12 ;  /* 0x000000040b0c7c25 */ /* 0x000fc8000f8e000c */
[----:B------:R-:W-:Y:S01]  /*23dc0*/  IMAD R15, R11, UR5, R14 ;  /* 0x000000050b0f7c24 */ /* 0x000fe2000f8e020e */
[----:B------:R-:W-:Y:S01]  /*23dd0*/  ULDC.64 UR4, c[0x0][0xb48] ;  /* 0x0002d20000047ab9 */ /* 0x000fe20000000a00 */
[----:B-1----:R-:W-:-:S04]  /*23de0*/  @P1 IMAD.HI.U32 R41, R42, R41, RZ ;  /* 0x000000292a291227 */ /* 0x002fc800078e00ff */
[----:B------:R-:W-:Y:S02]  /*23df0*/  IMAD.IADD R13, R13, 0x1, R15 ;  /* 0x000000010d0d7824 */ /* 0x000fe400078e020f */
[----:B------:R-:W-:Y:S01]  /*23e00*/  IMAD.MOV.U32 R11, RZ, RZ, R42 ;  /* 0x000000ffff0b7224 */ /* 0x000fe200078e002a */
[----:B0-----:R-:W-:Y:S01]  /*23e10*/  @P1 SHF.R.U32.HI R11, RZ, R36, R41 ;  /* 0x00000024ff0b1219 */ /* 0x001fe20000011629 */
[----:B------:R-:W-:-:S03]  /*23e20*/  IMAD.WIDE.U32 R12, R124, UR4, R12 ;  /* 0x000000047c0c7c25 */ /* 0x000fc6000f8e000c */
[--C-:B------:R-:W-:Y:S01]  /*23e30*/  SHF.R.S32.HI R14, RZ, 0x1f, R11.reuse ;  /* 0x0000001fff0e7819 */ /* 0x100fe2000001140b */
[----:B------:R-:W-:Y:S02]  /*23e40*/  IMAD.MOV R15, RZ, RZ, -R11 ;  /* 0x000000ffff0f7224 */ /* 0x000fe400078e0a0b */
[----:B------:R-:W-:Y:S01]  /*23e50*/  IMAD R13, R124, UR5, R13 ;  /* 0x000000057c0d7c24 */ /* 0x000fe2000f8e020d */
[----:B------:R-:W-:Y:S01]  /*23e60*/  ULDC.64 UR4, c[0x0][0xb30] ;  /* 0x0002cc0000047ab9 */ /* 0x000fe20000000a00 */
[----:B------:R-:W-:Y:S02]  /*23e70*/  IMAD R111, R111, R15, R42 ;  /* 0x0000000f6f6f7224 */ /* 0x000fe400078e022a */
[----:B------:R-:W-:Y:S02]  /*23e80*/  IMAD R14, R14, UR4, RZ ;  /* 0x000000040e0e7c24 */ /* 0x000fe4000f8e02ff */
[----:B------:R-:W-:-:S04]  /*23e90*/  IMAD.WIDE.U32 R12, R11, UR4, R12 ;  /* 0x000000040b0c7c25 */ /* 0x000fc8000f8e000c */
[----:B------:R-:W-:Y:S01]  /*23ea0*/  IMAD R15, R11, UR5, R14 ;  /* 0x000000050b0f7c24 */ /* 0x000fe2000f8e020e */
[----:B------:R-:W-:Y:S01]  /*23eb0*/  SHF.R.S32.HI R11, RZ, 0x1f, R111 ;  /* 0x0000001fff0b7819 */ /* 0x000fe2000001146f */
[----:B------:R-:W-:Y:S01]  /*23ec0*/  ULDC.64 UR4, c[0x0][0xb28] ;  /* 0x0002ca0000047ab9 */ /* 0x000fe20000000a00 */
[----:B------:R-:W-:Y:S02]  /*23ed0*/  VIADD R36, R18, 0x33420 ;  /* 0x0003342012247836 */ /* 0x000fe40000000000 */
[----:B------:R-:W-:Y:S01]  /*23ee0*/  IADD3 R13, R13, R15, RZ ;  /* 0x0000000f0d0d7210 */ /* 0x000fe20007ffe0ff */
[----:B------:R-:W-:Y:S02]  /*23ef0*/  IMAD R14, R11, UR4, RZ ;  /* 0x000000040b0e7c24 */ /* 0x000fe4000f8e02ff */
[----:B------:R-:W-:Y:S01]  /*23f00*/  PRMT R36, RZ, 0x654, R36 ;  /* 0x00000654ff247816 */ /* 0x000fe20000000024 */
[----:B------:R-:W-:-:S03]  /*23f10*/  IMAD.WIDE.U32 R12, R111, UR4, R12 ;  /* 0x000000046f0c7c25 */ /* 0x000fc6000f8e000c */
[----:B------:R0:W-:Y:S01]  /*23f20*/  SYNCS.ARRIVE.TRANS64.RED.A1T0 RZ, [R36+URZ], RZ ;  /* 0x000000ff24ff79a7 */ /* 0x0001e2000810043f */
        /* <DEDUP_REMOVED lines=9> */
.L_x_4791:
[----:B------:R-:W-:Y:S01]  /*23fc0*/  ISETP.GE.AND P0, PT, R37, R38, PT ;  /* 0x000000262500720c */ /* 0x000fe20003f06270 */
[----:B------:R-:W-:-:S12]  /*23fd0*/  BSSY B1, `(.L_x_4471) ;  /* 0x00000c0000017945 */ /* 0x000fd80003800000 */
[----:B------:R-:W-:Y:S05]  /*23fe0*/  @P0 BRA `(.L_x_4472) ;  /* 0x0000000800f80947 */ /* 0x000fea0003800000 */
[----:B------:R-:W3:Y:S01]  /*23ff0*/  LDL R44, [R1+0xc0] ;  /* 0x0000c000012c7983 */ /* 0x000ee20000100800 */
[----:B------:R-:W-:-:S03]  /*24000*/  ULDC UR4, c[0x0][0xac8] ;  /* 0x0002b20000047ab9 */ /* 0x000fc60000000800 */
[----:B------:R-:W4:Y:S04]  /*24010*/  LDL R36, [R1+0x64] ;  /* 0x0000640001247983 */ /* 0x000f280000100800 */
[----:B------:R-:W1:Y:S04]  /*24020*/  LDL R45, [R1+0x120] ;  /* 0x00012000012d7983 */ /* 0x000e680000100800 */
        /* <DEDUP_REMOVED lines=11> */
[----:B---3--:R-:W-:-:S02]  /*240e0*/  ISETP.GE.AND P3, PT, R44, UR4, PT ;  /* 0x000000042c007c0c */ /* 0x008fc4000bf66270 */
[----:B----4-:R-:W-:-:S11]  /*240f0*/  ISETP.GE.AND P2, PT, R36, UR4, PT ;  /* 0x0000000424007c0c */ /* 0x010fd6000bf46270 */
[C---:B--2---:R-:W-:Y:S02]  /*24100*/  @!P3 LEA R12, P4, R44.reuse, R43, 0x2 ;  /* 0x0000002b2c0cb211 */ /* 0x044fe400078810ff */
[----:B-----5:R-:W-:Y:S02]  /*24110*/  ISETP.GE.AND P1, PT, R47, UR4, PT ;  /* 0x000000042f007c0c */ /* 0x020fe4000bf26270 */
[----:B-1----:R-:W-:Y:S01]  /*24120*/  @!P3 LEA.HI.X R13, R44, R42, R45, 0x2, P4 ;  /* 0x0000002a2c0db211 */ /* 0x002fe200020f142d */
[----:B------:R-:W-:Y:S01]  /*24130*/  @!P2 IMAD.MOV.U32 R14, RZ, RZ, R43 ;  /* 0x000000ffff0ea224 */ /* 0x000fe200078e002b */
[----:B------:R-:W2:Y:S01]  /*24140*/  LDL R44, [R1+0xa4] ;  /* 0x0000a400012c7983 */ /* 0x000ea20000100800 */
[----:B------:R-:W-:Y:S02]  /*24150*/  @!P2 IMAD.MOV.U32 R15, RZ, RZ, R42 ;  /* 0x000000ffff0fa224 */ /* 0x000fe400078e002a */
[----:B------:R-:W-:Y:S01]  /*24160*/  @!P2 IMAD.MOV.U32 R37, RZ, RZ, R2 ;  /* 0x000000ffff25a224 */ /* 0x000fe200078e0002 */
[----:B------:R-:W3:Y:S01]  /*24170*/  LDL R45, [R1+0xa0] ;  /* 0x0000a000012d7983 */ /* 0x000ee20000100800 */
[----:B------:R-:W-:-:S03]  /*24180*/  @!P2 IMAD.WIDE R14, R36, 0x4, R14 ;  /* 0x00000004240ea825 */ /* 0x000fc600078e020e */
[----:B------:R-:W4:Y:S01]  /*24190*/  LDL R2, [R1+0x108] ;  /* 0x0001080001027983 */ /* 0x000f220000100800 */
[----:B------:R-:W-:Y:S02]  /*241a0*/  @!P2 IMAD.MOV.U32 R36, RZ, RZ, R0 ;  /* 0x000000ffff24a224 */ /* 0x000fe400078e0000 */
[----:B------:R-:W-:Y:S01]  /*241b0*/  @!P3 IMAD.MOV.U32 R111, RZ, RZ, R109 ;  /* 0x000000ffff6fb224 */ /* 0x000fe200078e006d */
[----:B------:R-:W-:Y:S01]  /*241c0*/  ISETP.GE.AND P0, PT, R11, UR4, PT ;  /* 0x000000040b007c0c */ /* 0x000fe2000bf06270 */
[----:B------:R-:W5:Y:S04]  /*241d0*/  LDL R0, [R1+0x90] ;  /* 0x0000900001007983 */ /* 0x000f680000100800 */
[----:B------:R1:W-:Y:S04]  /*241e0*/  @!P2 ST.E.64 desc[UR50][R14.64], R36 ;  /* 0x000000240e00a985 */ /* 0x0003e8000c101b32 */
[----:B------:R0:W-:Y:S01]  /*241f0*/  @!P3 ST.E.64 desc[UR50][R12.64], R110 ;  /* 0x0000006e0c00b985 */ /* 0x0001e2000c101b32 */
[----:B------:R-:W-:-:S03]  /*24200*/  @!P1 LOP3.LUT R115, R115, R114, RZ, 0x3c, !PT ;  /* 0x0000007273739212 */ /* 0x000fc600078e3cff */
[----:B------:R-:W5:Y:S04]  /*24210*/  LDL R109, [R1+0xec] ;  /* 0x0000ec00016d7983 */ /* 0x000f680000100800 */
[----:B-1----:R-:W5:Y:S01]  /*24220*/  LDL R37, [R1+0x100] ;  /* 0x0001000001257983 */ /* 0x002f620000100800 */
[----:B0-----:R-:W-:-:S03]  /*24230*/  @!P1 LEA R12, P5, R47, R43, 0x2 ;  /* 0x0000002b2f0c9211 */ /* 0x001fc600078a10ff */
[----:B------:R-:W5:Y:S01]  /*24240*/  LDL R36, [R1+0x98] ;  /* 0x0000980001247983 */ /* 0x000f620000100800 */
[----:B------:R-:W-:-:S03]  /*24250*/  @!P1 LEA.HI.X R13, R47, R42, R127, 0x2, P5 ;  /* 0x0000002a2f0d9211 */ /* 0x000fc600028f147f */
[----:B------:R-:W5:Y:S04]  /*24260*/  LDL R111, [R1+0xf8] ;  /* 0x0000f800016f7983 */ /* 0x000f680000100800 */
[----:B------:R-:W5:Y:S01]  /*24270*/  LDL R47, [R1+0x104] ;  /* 0x00010400012f7983 */ /* 0x000f620000100800 */
[----:B------:R-:W-:Y:S02]  /*24280*/  ISETP.GE.AND P2, PT, R125, UR4, PT ;  /* 0x000000047d007c0c */ /* 0x000fe4000bf46270 */
[----:B------:R-:W-:Y:S01]  /*24290*/  @!P0 LOP3.LUT R113, R113, R112, RZ, 0x3c, !PT ;  /* 0x0000007071718212 */ /* 0x000fe200078e3cff */
[----:B------:R-:W5:Y:S01]  /*242a0*/  LDL R110, [R1+0xf4] ;  /* 0x0000f400016e7983 */ /* 0x000f620000100800 */
[----:B------:R-:W-:Y:S02]  /*242b0*/  ISETP.GE.AND P3, PT, R46, UR4, PT ;  /* 0x000000042e007c0c */ /* 0x000fe4000bf66270 */
[----:B------:R-:W-:-:S02]  /*242c0*/  @!P0 LEA R14, P4, R11, R43, 0x2 ;  /* 0x0000002b0b0e8211 */ /* 0x000fc400078810ff */
[----:B------:R-:W-:Y:S02]  /*242d0*/  @!P0 LOP3.LUT R112, R113, R112, RZ, 0x3c, !PT ;  /* 0x0000007071708212 */ /* 0x000fe400078e3cff */
[----:B------:R-:W-:Y:S02]  /*242e0*/  @!P1 LOP3.LUT R114, R115, R114, RZ, 0x3c, !PT ;  /* 0x0000007273729212 */ /* 0x000fe400078e3cff */
[----:B------:R-:W-:Y:S02]  /*242f0*/  @!P0 LEA.HI.X R15, R11, R42, R128, 0x2, P4 ;  /* 0x0000002a0b0f8211 */ /* 0x000fe400020f1480 */
[----:B------:R-:W-:Y:S01]  /*24300*/  @!P0 LOP3.LUT R113, R113, R112, RZ, 0x3c, !PT ;  /* 0x0000007071718212 */ /* 0x000fe200078e3cff */
[----:B------:R-:W5:Y:S01]  /*24310*/  LDL R11, [R1+0x9c] ;  /* 0x00009c00010b7983 */ /* 0x000f620000100800 */
[----:B------:R-:W-:Y:S02]  /*24320*/  @!P1 LOP3.LUT R115, R115, R114, RZ, 0x3c, !PT ;  /* 0x0000007273739212 */ /* 0x000fe400078e3cff */
[-C--:B------:R-:W-:Y:S01]  /*24330*/  @!P2 LOP3.LUT R117, R117, R116.reuse, RZ, 0x3c, !PT ;  /* 0x000000747575a212 */ /* 0x080fe200078e3cff */
[----:B------:R0:W-:Y:S04]  /*24340*/  @!P0 ST.E.64 desc[UR50][R14.64], R112 ;  /* 0x000000700e008985 */ /* 0x0001e8000c101b32 */
[----:B------:R1:W-:Y:S01]  /*24350*/  @!P1 ST.E.64 desc[UR50][R12.64], R114 ;  /* 0x000000720c009985 */ /* 0x0003e2000c101b32 */
[----:B------:R-:W-:-:S02]  /*24360*/  @!P2 LOP3.LUT R116, R117, R116, RZ, 0x3c, !PT ;  /* 0x000000747574a212 */ /* 0x000fc400078e3cff */
[----:B------:R-:W-:Y:S02]  /*24370*/  @!P3 LOP3.LUT R119, R119, R118, RZ, 0x3c, !PT ;  /* 0x000000767777b212 */ /* 0x000fe400078e3cff */
[----:B------:R-:W-:Y:S02]  /*24380*/  @!P2 LOP3.LUT R117, R117, R116, RZ, 0x3c, !PT ;  /* 0x000000747575a212 */ /* 0x000fe400078e3cff */
[CC--:B0-----:R-:W-:Y:S01]  /*24390*/  @!P2 LEA R14, P4, R125.reuse, R43.reuse, 0x2 ;  /* 0x0000002b7d0ea211 */ /* 0x0c1fe200078810ff */
[----:B------:R-:W5:Y:S01]  /*243a0*/  LDL R112, [R1+0xfc] ;  /* 0x0000fc0001707983 */ /* 0x000f620000100800 */
[C---:B-1----:R-:W-:Y:S02]  /*243b0*/  @!P3 LEA R12, P5, R46.reuse, R43, 0x2 ;  /* 0x0000002b2e0cb211 */ /* 0x042fe400078a10ff */
[-C--:B------:R-:W-:Y:S02]  /*243c0*/  @!P2 LEA.HI.X R15, R125, R42.reuse, R126, 0x2, P4 ;  /* 0x0000002a7d0fa211 */ /* 0x080fe400020f147e */
[----:B------:R-:W-:-:S02]  /*243d0*/  @!P3 LEA.HI.X R13, R46, R42, R124, 0x2, P5 ;  /* 0x0000002a2e0db211 */ /* 0x000fc400028f147c */
[----:B------:R-:W5:Y:S01]  /*243e0*/  LDL R46, [R1+0x94] ;  /* 0x00009400012e7983 */ /* 0x000f620000100800 */
[----:B------:R-:W-:Y:S02]  /*243f0*/  ISETP.GE.AND P0, PT, R79, UR4, PT ;  /* 0x000000044f007c0c */ /* 0x000fe4000bf06270 */
[----:B------:R-:W-:Y:S01]  /*24400*/  ISETP.GE.AND P1, PT, R78, UR4, PT ;  /* 0x000000044e007c0c */ /* 0x000fe2000bf26270 */
[----:B------:R0:W-:Y:S01]  /*24410*/  @!P2 ST.E.64 desc[UR50][R14.64], R116 ;  /* 0x000000740e00a985 */ /* 0x0001e2000c101b32 */
[----:B------:R-:W-:-:S04]  /*24420*/  @!P3 LOP3.LUT R118, R119, R118, RZ, 0x3c, !PT ;  /* 0x000000767776b212 */ /* 0x000fc800078e3cff */
[----:B------:R-:W-:-:S05]  /*24430*/  @!P3 LOP3.LUT R119, R119, R118, RZ, 0x3c, !PT ;  /* 0x000000767777b212 */ /* 0x000fca00078e3cff */
[----:B------:R1:W-:Y:S01]  /*24440*/  @!P3 ST.E.64 desc[UR50][R12.64], R118 ;  /* 0x000000760c00b985 */ /* 0x0003e2000c101b32 */
[-C--:B0-----:R-:W-:Y:S02]  /*24450*/  @!P0 LEA R14, P4, R79, R43.reuse, 0x2 ;  /* 0x0000002b4f0e8211 */ /* 0x081fe400078810ff */
[----:B------:R-:W-:Y:S02]  /*24460*/  @!P0 LOP3.LUT R121, R121, R120, RZ, 0x3c, !PT ;  /* 0x0000007879798212 */ /* 0x000fe400078e3cff */
[----:B------:R-:W-:Y:S02]  /*24470*/  @!P0 LEA.HI.X R15, R79, R42, R123, 0x2, P4 ;  /* 0x0000002a4f0f8211 */ /* 0x000fe400020f147b */
[----:B-1----:R-:W-:Y:S01]  /*24480*/  @!P1 LEA R12, P5, R78, R43, 0x2 ;  /* 0x0000002b4e0c9211 */ /* 0x002fe200078a10ff */
[----:B------:R-:W-:Y:S01]  /*24490*/  @!P1 IMAD.MOV.U32 R123, RZ, RZ, R3 ;  /* 0x000000ffff7b9224 */ /* 0x000fe200078e0003 */
[C---:B------:R-:W-:Y:S01]  /*244a0*/  @!P0 LOP3.LUT R120, R121.reuse, R120, RZ, 0x3c, !PT ;  /* 0x0000007879788212 */ /* 0x040fe200078e3cff */
[----:B------:R-:W5:Y:S03]  /*244b0*/  LDL R79, [R1+0x8c] ;  /* 0x00008c00014f7983 */ /* 0x000f660000100800 */
[----:B------:R-:W-:-:S05]  /*244c0*/  @!P0 LOP3.LUT R121, R121, R120, RZ, 0x3c, !PT ;  /* 0x0000007879798212 */ /* 0x000fca00078e3cff */
[----:B------:R0:W-:Y:S01]  /*244d0*/  @!P0 ST.E.64 desc[UR50][R14.64], R120 ;  /* 0x000000780e008985 */ /* 0x0001e2000c101b32 */
[----:B--2---:R-:W-:Y:S02]  /*244e0*/  ISETP.GE.AND P2, PT, R44, UR4, PT ;  /* 0x000000042c007c0c */ /* 0x004fe4000bf46270 */
[----:B----4-:R-:W-:Y:S02]  /*244f0*/  @!P1 LEA.HI.X R13, R78, R42, R2, 0x2, P5 ;  /* 0x0000002a4e0d9211 */ /* 0x010fe400028f1402 */
[C---:B---3--:R-:W-:Y:S01]  /*24500*/  ISETP.GE.AND P3, PT, R45.reuse, UR4, PT ;  /* 0x000000042d007c0c */ /* 0x048fe2000bf66270 */
[----:B------:R-:W2:Y:S08]  /*24510*/  LDL R78, [R1+0x88] ;  /* 0x00008800014e7983 */ /* 0x000eb00000100800 */
[-C--:B------:R-:W-:Y:S01]  /*24520*/  @!P2 LEA R2, P4, R44, R43.reuse, 0x2 ;  /* 0x0000002b2c02a211 */ /* 0x080fe200078810ff */
[----:B0-----:R-:W-:Y:S01]  /*24530*/  @!P2 IMAD.MOV.U32 R15, RZ, RZ, R6 ;  /* 0x000000ffff0fa224 */ /* 0x001fe200078e0006 */
[----:B------:R-:W-:Y:S01]  /*24540*/  @!P2 MOV R14, R4 ;  /* 0x00000004000ea202 */ /* 0x000fe20000000f00 */
[----:B------:R0:W-:Y:S02]  /*24550*/  @!P1 ST.E.64 desc[UR50][R12.64], R122 ;  /* 0x0000007a0c009985 */ /* 0x0001e4000c101b32 */
[----:B0-----:R-:W-:-:S02]  /*24560*/  @!P3 LEA R12, P5, R45, R43, 0x2 ;  /* 0x0000002b2d0cb211 */ /* 0x001fc400078a10ff */
[-C--:B-----5:R-:W-:Y:S02]  /*24570*/  @!P2 LEA.HI.X R3, R44, R42.reuse, R47, 0x2, P4 ;  /* 0x0000002a2c03a211 */ /* 0x0a0fe400020f142f */
[----:B------:R-:W3:Y:S01]  /*24580*/  LDL R44, [R1+0xf0] ;  /* 0x0000f000012c7983 */ /* 0x000ee20000100800 */
[----:B------:R-:W-:-:S03]  /*24590*/  @!P3 LEA.HI.X R13, R45, R42, R37, 0x2, P5 ;  /* 0x0000002a2d0db211 */ /* 0x000fc600028f1425 */
[----:B------:R0:W-:Y:S01]  /*245a0*/  @!P2 ST.E.64 desc[UR50][R2.64], R14 ;  /* 0x0000000e0200a985 */ /* 0x0001e2000c101b32 */
[----:B------:R-:W-:-:S03]  /*245b0*/  ISETP.GE.AND P1, PT, R36, UR4, PT ;  /* 0x0000000424007c0c */ /* 0x000fc6000bf26270 */
[----:B------:R-:W4:Y:S04]  /*245c0*/  LDL R47, [R1+0x84] ;  /* 0x00008400012f7983 */ /* 0x000f280000100800 */
[----:B------:R-:W5:Y:S01]  /*245d0*/  LDL R45, [R1+0x80] ;  /* 0x00008000012d7983 */ /* 0x000f620000100800 */
[C---:B------:R-:W-:Y:S02]  /*245e0*/  ISETP.GE.AND P0, PT, R11.reuse, UR4, PT ;  /* 0x000000040b007c0c */ /* 0x040fe4000bf06270 */
[----:B------:R-:W-:Y:S01]  /*245f0*/  ISETP.GE.AND P4, PT, R0, UR4, PT ;  /* 0x0000000400007c0c */ /* 0x000fe2000bf86270 */
[----:B------:R-:W5:Y:S01]  /*24600*/  LDL R37, [R1+0x7c] ;  /* 0x00007c0001257983 */ /* 0x000f620000100800 */
[----:B0-----:R-:W-:Y:S02]  /*24610*/  @!P3 IMAD.MOV.U32 R2, RZ, RZ, R5 ;  /* 0x000000ffff02b224 */ /* 0x001fe400078e0005 */
[----:B------:R-:W-:Y:S01]  /*24620*/  @!P3 IMAD.MOV.U32 R3, RZ, RZ, R7 ;  /* 0x000000ffff03b224 */ /* 0x000fe200078e0007 */
[----:B------:R-:W5:Y:S04]  /*24630*/  LDL R15, [R1+0x74] ;  /* 0x00007400010f7983 */ /* 0x000f680000100800 */
[----:B------:R0:W-:Y:S04]  /*24640*/  @!P3 ST.E.64 desc[UR50][R12.64], R2 ;  /* 0x000000020c00b985 */ /* 0x0001e8000c101b32 */
[----:B------:R-:W5:Y:S04]  /*24650*/  LDL R14, [R1+0xd0] ;  /* 0x0000d000010e7983 */ /* 0x000f680000100800 */
[----:B0-----:R-:W4:Y:S01]  /*24660*/  LDL R12, [R1+0xe8] ;  /* 0x0000e800010c7983 */ /* 0x001f220000100800 */
[----:B------:R-:W-:-:S02]  /*24670*/  @!P0 LEA R4, P5, R11, R43, 0x2 ;  /* 0x0000002b0b048211 */ /* 0x000fc400078a10ff */
[----:B------:R-:W-:Y:S01]  /*24680*/  ISETP.GE.AND P2, PT, R46, UR4, PT ;  /* 0x000000042e007c0c */ /* 0x000fe2000bf46270 */
[----:B------:R-:W5:Y:S01]  /*24690*/  LDL R13, [R1+0x70] ;  /* 0x00007000010d7983 */ /* 0x000f620000100800 */
[-C--:B------:R-:W-:Y:S01]  /*246a0*/  @!P0 LEA.HI.X R5, R11, R42.reuse, R112, 0x2, P5 ;  /* 0x0000002a0b058211 */ /* 0x080fe200028f1470 */
[----:B------:R-:W-:Y:S01]  /*246b0*/  @!P0 IMAD.MOV.U32 R11, RZ, RZ, R10 ;  /* 0x000000ffff0b8224 */ /* 0x000fe200078e000a */
[C---:B------:R-:W-:Y:S01]  /*246c0*/  @!P1 LEA R2, P3, R36.reuse, R43, 0x2 ;  /* 0x0000002b24029211 */ /* 0x040fe200078610ff */
[----:B------:R-:W-:Y:S02]  /*246d0*/  @!P0 IMAD.MOV.U32 R10, RZ, RZ, R8 ;  /* 0x000000ffff0a8224 */ /* 0x000fe400078e0008 */
[----:B------:R-:W5:Y:S01]  /*246e0*/  LDL R8, [R1+0xe4] ;  /* 0x0000e40001087983 */ /* 0x000f620000100800 */
[----:B------:R-:W-:-:S03]  /*246f0*/  @!P1 LEA.HI.X R3, R36, R42, R111, 0x2, P3 ;  /* 0x0000002a24039211 */ /* 0x000fc600018f146f */
[----:B------:R0:W-:Y:S02]  /*24700*/  @!P0 ST.E.64 desc[UR50][R4.64], R10 ;  /* 0x0000000a04008985 */ /* 0x0001e4000c101b32 */
[C---:B------:R-:W-:Y:S02]  /*24710*/  @!P2 LEA R6, P3, R46.reuse, R43, 0x2 ;  /* 0x0000002b2e06a211 */ /* 0x040fe400078610ff */
[----:B------:R-:W5:Y:S02]  /*24720*/  LDL R36, [R1+0x78] ;  /* 0x0000780001247983 */ /* 0x000f640000100800 */
[----:B------:R-:W-:Y:S02]  /*24730*/  @!P2 LEA.HI.X R7, R46, R42, R110, 0x2, P3 ;  /* 0x0000002a2e07a211 */ /* 0x000fe400018f146e */
[----:B------:R-:W5:Y:S01]  /*24740*/  LDL R46, [R1+0xe0] ;  /* 0x0000e000012e7983 */ /* 0x000f620000100800 */
[----:B0-----:R-:W-:-:S03]  /*24750*/  @!P1 IMAD.MOV.U32 R4, RZ, RZ, R9 ;  /* 0x000000ffff049224 */ /* 0x001fc600078e0009 */
[----:B------:R-:W5:Y:S01]  /*24760*/  LDL R11, [R1+0x6c] ;  /* 0x00006c00010b7983 */ /* 0x000f620000100800 */
[----:B------:R-:W-:-:S03]  /*24770*/  @!P1 IMAD.MOV.U32 R5, RZ, RZ, R20 ;  /* 0x000000ffff059224 */ /* 0x000fc600078e0014 */
[----:B------:R-:W5:Y:S04]  /*24780*/  LDL R20, [R1+0xd4] ;  /* 0x0000d40001147983 */ /* 0x000f680000100800 */
[----:B------:R0:W-:Y:S04]  /*24790*/  @!P1 ST.E.64 desc[UR50][R2.64], R4 ;  /* 0x0000000402009985 */ /* 0x0001e8000c101b32 */
[----:B------:R-:W5:Y:S01]  /*247a0*/  LDL R10, [R1+0xc8] ;  /* 0x0000c800010a7983 */ /* 0x000f620000100800 */
[----:B0-----:R-:W-:Y:S02]  /*247b0*/  @!P4 LEA R2, P5, R0, R43, 0x2 ;  /* 0x0000002b0002c211 */ /* 0x001fe400078a10ff */
[----:B------:R-:W-:-:S02]  /*247c0*/  @!P2 MOV R4, R21 ;  /* 0x000000150004a202 */ /* 0x000fc40000000f00 */
[----:B------:R-:W5:Y:S01]  /*247d0*/  LDL R21, [R1+0xd8] ;  /* 0x0000d80001157983 */ /* 0x000f620000100800 */
[----:B------:R-:W-:Y:S02]  /*247e0*/  @!P2 IMAD.MOV.U32 R5, RZ, RZ, R25 ;  /* 0x000000ffff05a224 */ /* 0x000fe400078e0019 */
[----:B------:R-:W-:-:S03]  /*247f0*/  @!P4 IMAD.MOV.U32 R25, RZ, RZ, R26 ;  /* 0x000000ffff19c224 */ /* 0x000fc600078e001a */
[----:B------:R-:W-:Y:S01]  /*24800*/  @!P2 ST.E.64 desc[UR50][R6.64], R4 ;  /* 0x000000040600a985 */ /* 0x000fe2000c101b32 */
[----:B--2---:R-:W-:Y:S02]  /*24810*/  ISETP.GE.AND P1, PT, R78, UR4, PT ;  /* 0x000000044e007c0c */ /* 0x004fe4000bf26270 */
[----:B---3--:R-:W-:Y:S02]  /*24820*/  @!P4 LEA.HI.X R3, R0, R42, R44, 0x2, P5 ;  /* 0x0000002a0003c211 */ /* 0x008fe400028f142c */
[----:B------:R-:W2:Y:S04]  /*24830*/  LDL R44, [R1+0xdc] ;  /* 0x0000dc00012c7983 */ /* 0x000ea80000100800 */
[----:B------:R-:W3:Y:S04]  /*24840*/  LDL R0, [R1+0x68] ;  /* 0x0000680001007983 */ /* 0x000ee80000100800 */
[----:B------:R0:W-:Y:S02]  /*24850*/  @!P4 ST.E.64 desc[UR50][R2.64], R24 ;  /* 0x000000180200c985 */ /* 0x0001e4000c101b32 */
[----:B0-----:R-:W-:-:S04]  /*24860*/  @!P1 LEA R2, P5, R78, R43, 0x2 ;  /* 0x0000002b4e029211 */ /* 0x001fc800078a10ff */
[----:B----4-:R-:W-:Y:S02]  /*24870*/  @!P1 LEA.HI.X R3, R78, R42, R12, 0x2, P5 ;  /* 0x0000002a4e039211 */ /* 0x010fe400028f140c */
[----:B------:R-:W4:Y:S01]  /*24880*/  LDL R12, [R1+0xcc] ;  /* 0x0000cc00010c7983 */ /* 0x000f220000100800 */
[----:B------:R-:W-:Y:S02]  /*24890*/  ISETP.GE.AND P0, PT, R79, UR4, PT ;  /* 0x000000044f007c0c */ /* 0x000fe4000bf06270 */
[----:B------:R-:W-:Y:S02]  /*248a0*/  ISETP.GE.AND P2, PT, R47, UR4, PT ;  /* 0x000000042f007c0c */ /* 0x000fe4000bf46270 */
[----:B-----5:R-:W-:-:S09]  /*248b0*/  ISETP.GE.AND P4, PT, R45, UR4, PT ;  /* 0x000000042d007c0c */ /* 0x020fd2000bf86270 */
[C---:B------:R-:W-:Y:S01]  /*248c0*/  @!P0 LEA R4, P3, R79.reuse, R43, 0x2 ;  /* 0x0000002b4f048211 */ /* 0x040fe200078610ff */
[----:B------:R-:W-:Y:S02]  /*248d0*/  @!P0 IMAD.MOV.U32 R6, RZ, RZ, R27 ;  /* 0x000000ffff068224 */ /* 0x000fe400078e001b */
[----:B------:R-:W-:Y:S01]  /*248e0*/  @!P0 IMAD.MOV.U32 R7, RZ, RZ, R29 ;  /* 0x000000ffff078224 */ /* 0x000fe200078e001d */
[----:B------:R-:W-:Y:S01]  /*248f0*/  @!P0 LEA.HI.X R5, R79, R42, R109, 0x2, P3 ;  /* 0x0000002a4f058211 */ /* 0x000fe200018f146d */
[----:B------:R-:W-:Y:S01]  /*24900*/  @!P1 IMAD.MOV.U32 R29, RZ, RZ, R30 ;  /* 0x000000ffff1d9224 */ /* 0x000fe200078e001e */
[----:B------:R-:W-:-:S03]  /*24910*/  ISETP.GE.AND P3, PT, R37, UR4, PT ;  /* 0x0000000425007c0c */ /* 0x000fc6000bf66270 */
[----:B------:R0:W-:Y:S04]  /*24920*/  @!P0 ST.E.64 desc[UR50][R4.64], R6 ;  /* 0x0000000604008985 */ /* 0x0001e8000c101b32 */
[----:B------:R1:W-:Y:S01]  /*24930*/  @!P1 ST.E.64 desc[UR50][R2.64], R28 ;  /* 0x0000001c02009985 */ /* 0x0003e2000c101b32 */
[----:B0-----:R-:W-:-:S04]  /*24940*/  @!P2 LEA R4, P0, R47, R43, 0x2 ;  /* 0x0000002b2f04a211 */ /* 0x001fc800078010ff */
[-C--:B------:R-:W-:Y:S02]  /*24950*/  @!P2 LEA.HI.X R5, R47, R42.reuse, R8, 0x2, P0 ;  /* 0x0000002a2f05a211 */ /* 0x080fe400000f1408 */
[C---:B-1----:R-:W-:Y:S02]  /*24960*/  @!P4 LEA R2, P1, R45.reuse, R43, 0x2 ;  /* 0x0000002b2d02c211 */ /* 0x042fe400078210ff */
[----:B------:R-:W-:Y:S01]  /*24970*/  ISETP.GE.AND P0, PT, R36, UR4, PT ;  /* 0x0000000424007c0c */ /* 0x000fe2000bf06270 */
[----:B------:R-:W-:Y:S01]  /*24980*/  @!P2 IMAD.MOV.U32 R6, RZ, RZ, R31 ;  /* 0x000000ffff06a224 */ /* 0x000fe200078e001f */
[----:B------:R-:W-:Y:S01]  /*24990*/  @!P4 LEA.HI.X R3, R45, R42, R46, 0x2, P1 ;  /* 0x0000002a2d03c211 */ /* 0x000fe200008f142e */
[----:B------:R-:W-:Y:S01]  /*249a0*/  @!P2 IMAD.MOV.U32 R7, RZ, RZ, R33 ;  /* 0x000000ffff07a224 */ /* 0x000fe200078e0021 */
[----:B------:R-:W-:Y:S02]  /*249b0*/  @!P4 MOV R33, R34 ;  /* 0x000000220021c202 */ /* 0x000fe40000000f00 */
[----:B------:R-:W-:-:S02]  /*249c0*/  ISETP.GE.AND P1, PT, R15, UR4, PT ;  /* 0x000000040f007c0c */ /* 0x000fc4000bf26270 */
[-C--:B------:R-:W-:Y:S01]  /*249d0*/  @!P3 LEA R8, P5, R37, R43.reuse, 0x2 ;  /* 0x0000002b2508b211 */ /* 0x080fe200078a10ff */
[----:B------:R0:W-:Y:S04]  /*249e0*/  @!P2 ST.E.64 desc[UR50][R4.64], R6 ;  /* 0x000000060400a985 */ /* 0x0001e8000c101b32 */
[----:B------:R1:W-:Y:S01]  /*249f0*/  @!P4 ST.E.64 desc[UR50][R2.64], R32 ;  /* 0x000000200200c985 */ /* 0x0003e2000c101b32 */
[----:B------:R-:W-:Y:S02]  /*24a00*/  ISETP.GE.AND P4, PT, R13, UR4, PT ;  /* 0x000000040d007c0c */ /* 0x000fe4000bf86270 */
[C---:B0-----:R-:W-:Y:S01]  /*24a10*/  @!P0 LEA R4, P2, R36.reuse, R43, 0x2 ;  /* 0x0000002b24048211 */ /* 0x041fe200078410ff */
[----:B-1----:R-:W-:Y:S02]  /*24a20*/  @!P3 IMAD.MOV.U32 R2, RZ, RZ, R35 ;  /* 0x000000ffff02b224 */ /* 0x002fe400078e0023 */
[----:B------:R-:W-:Y:S01]  /*24a30*/  @!P3 IMAD.MOV.U32 R3, RZ, RZ, R53 ;  /* 0x000000ffff03b224 */ /* 0x000fe200078e0035 */
[-C--:B------:R-:W-:Y:S01]  /*24a40*/  @!P0 LEA.HI.X R5, R36, R42.reuse, R21, 0x2, P2 ;  /* 0x0000002a24058211 */ /* 0x080fe200010f1415 */
[----:B------:R-:W-:Y:S01]  /*24a50*/  @!P0 IMAD.MOV.U32 R53, RZ, RZ, R54 ;  /* 0x000000ffff358224 */ /* 0x000fe200078e0036 */
[----:B--2---:R-:W-:-:S02]  /*24a60*/  @!P3 LEA.HI.X R9, R37, R42, R44, 0x2, P5 ;  /* 0x0000002a2509b211 */ /* 0x004fc400028f142c */
[----:B------:R-:W-:-:S03]  /*24a70*/  ISETP.GE.AND P5, PT, R11, UR4, PT ;  /* 0x000000040b007c0c */ /* 0x000fc6000bfa6270 */
[----:B------:R0:W-:Y:S01]  /*24a80*/  @!P3 ST.E.64 desc[UR50][R8.64], R2 ;  /* 0x000000020800b985 */ /* 0x0001e2000c101b32 */
[----:B---3--:R-:W-:-:S03]  /*24a90*/  ISETP.GE.AND P3, PT, R0, UR4, PT ;  /* 0x0000000400007c0c */ /* 0x008fc6000bf66270 */
[----:B------:R1:W-:Y:S01]  /*24aa0*/  @!P0 ST.E.64 desc[UR50][R4.64], R52 ;  /* 0x0000003404008985 */ /* 0x0003e2000c101b32 */
[-C--:B------:R-:W-:Y:S02]  /*24ab0*/  @!P4 LEA R6, P0, R13, R43.reuse, 0x2 ;  /* 0x0000002b0d06c211 */ /* 0x080fe400078010ff */
[----:B0-----:R-:W-:-:S04]  /*24ac0*/  @!P1 LEA R2, P2, R15, R43, 0x2 ;  /* 0x0000002b0f029211 */ /* 0x001fc800078410ff */
[-C--:B------:R-:W-:Y:S01]  /*24ad0*/  @!P1 LEA.HI.X R3, R15, R42.reuse, R20, 0x2, P2 ;  /* 0x0000002a0f039211 */ /* 0x080fe200010f1414 */
[----:B-1----:R-:W-:Y:S02]  /*24ae0*/  @!P1 IMAD.MOV.U32 R4, RZ, RZ, R55 ;  /* 0x000000ffff049224 */ /* 0x002fe400078e0037 */
[----:B------:R-:W-:Y:S01]  /*24af0*/  @!P1 IMAD.MOV.U32 R5, RZ, RZ, R57 ;  /* 0x000000ffff059224 */ /* 0x000fe200078e0039 */
[----:B------:R-:W-:Y:S01]  /*24b00*/  @!P4 LEA.HI.X R7, R13, R42, R14, 0x2, P0 ;  /* 0x0000002a0d07c211 */ /* 0x000fe200000f140e */
[----:B------:R-:W-:-:S03]  /*24b10*/  @!P4 IMAD.MOV.U32 R57, RZ, RZ, R58 ;  /* 0x000000ffff39c224 */ /* 0x000fc600078e003a */
[----:B------:R0:W-:Y:S04]  /*24b20*/  @!P1 ST.E.64 desc[UR50][R2.64], R4 ;  /* 0x0000000402009985 */ /* 0x0001e8000c101b32 */
[----:B------:R1:W-:Y:S01]  /*24b30*/  @!P4 ST.E.64 desc[UR50][R6.64], R56 ;  /* 0x000000380600c985 */ /* 0x0003e2000c101b32 */
[CC--:B0-----:R-:W-:Y:S02]  /*24b40*/  @!P5 LEA R2, P1, R11.reuse, R43.reuse, 0x2 ;  /* 0x0000002b0b02d211 */ /* 0x0c1fe400078210ff */
[C---:B------:R-:W-:Y:S02]  /*24b50*/  @!P3 LEA R4, P2, R0.reuse, R43, 0x2 ;  /* 0x0000002b0004b211 */ /* 0x040fe400078410ff */
[-C--:B----4-:R-:W-:Y:S01]  /*24b60*/  @!P5 LEA.HI.X R3, R11, R42.reuse, R12, 0x2, P1 ;  /* 0x0000002a0b03d211 */ /* 0x090fe200008f140c */
[----:B-1----:R-:W-:Y:S01]  /*24b70*/  @!P5 IMAD.MOV.U32 R6, RZ, RZ, R59 ;  /* 0x000000ffff06d224 */ /* 0x002fe200078e003b */
[----:B------:R-:W-:Y:S01]  /*24b80*/  @!P5 MOV R7, R61 ;  /* 0x0000003d0007d202 */ /* 0x000fe20000000f00 */
[----:B------:R-:W-:Y:S01]  /*24b90*/  @!P3 IMAD.MOV.U32 R61, RZ, RZ, R62 ;  /* 0x000000ffff3db224 */ /* 0x000fe200078e003e */
[----:B------:R-:W-:-:S03]  /*24ba0*/  @!P3 LEA.HI.X R5, R0, R42, R10, 0x2, P2 ;  /* 0x0000002a0005b211 */ /* 0x000fc600010f140a */
[----:B------:R3:W-:Y:S04]  /*24bb0*/  @!P5 ST.E.64 desc[UR50][R2.64], R6 ;  /* 0x000000060200d985 */ /* 0x0007e8000c101b32 */
[----:B------:R3:W-:Y:S02]  /*24bc0*/  @!P3 ST.E.64 desc[UR50][R4.64], R60 ;  /* 0x0000003c0400b985 */ /* 0x0007e4000c101b32 */
.L_x_4472:
[----:B------:R-:W-:Y:S05]  /*24bd0*/  BSYNC B1 ;  /* 0x0000000000017941 */ /* 0x000fea0003800000 */
.L_x_4471:
[----:B------:R-:W-:-:S03]  /*24be0*/  UMOV UR4, 0xffffffff ;  /* 0xffffffff00047882 */ /* 0x000fc60000000000 */
[----:B------:R-:W-:Y:S05]  /*24bf0*/  BRA.DIV UR4, `(.L_x_4473) ;  /* 0x000000f2044c7947 */ /* 0x000fea000b800000 */
[----:B0-----:R-:W0:Y:S04]  /*24c00*/  SHFL.IDX PT, R41, R41, 0x1, 0x1c1f ;  /* 0x003c1f0029297f89 */ /* 0x001e2800000e0000 */
[----:B------:R4:W0:Y:S02]  /*24c10*/  SHFL.IDX PT, R14, R40, 0x1, 0x1c1f ;  /* 0x003c1f00280e7f89 */ /* 0x00082400000e0000 */
.L_x_4795:
[----:B------:R-:W-:-:S13]  /*24c20*/  ISETP.GE.AND P0, PT, R39, R38, PT ;  /* 0x000000262700720c */ /* 0x000fda0003f06270 */
[----:B------:R-:W-:Y:S05]  /*24c30*/  @P0 BRA `(.L_x_4469) ;  /* 0x0000001c00280947 */ /* 0x000fea0003800000 */
[----:B--2---:R-:W2:Y:S01]  /*24c40*/  LDL R43, [R1+0x64] ;  /* 0x00006400012b7983 */ /* 0x004ea20000100800 */
[----:B------:R-:W-:-:S03]  /*24c50*/  ULDC UR4, c[0x0][0xac8] ;  /* 0x0002b20000047ab9 */ /* 0x000fc60000000800 */
[----:B------:R-:W5:Y:S04]  /*24c60*/  LDL R55, [R1+0xc0] ;  /* 0x0000c00001377983 */ /* 0x000f680000100800 */
[----:B----4-:R-:W4:Y:S04]  /*24c70*/  LDL R40, [R1+0x120] ;  /* 0x0001200001287983 */ /* 0x010f280000100800 */
        /* <DEDUP_REMOVED lines=36> */
[----:B--2---:R-:W-:-:S02]  /*24ec0*/  ISETP.GE.AND P3, PT, R43, UR4, PT ;  /* 0x000000042b007c0c */ /* 0x004fc4000bf66270 */
[----:B-----5:R-:W-:Y:S01]  /*24ed0*/  ISETP.GE.AND P0, PT, R55, UR4, PT ;  /* 0x0000000437007c0c */ /* 0x020fe2000bf06270 */
[----:B----4-:R-:W-:-:S10]  /*24ee0*/  IMAD.MOV.U32 R60, RZ, RZ, R40 ;  /* 0x000000ffff3c7224 */ /* 0x010fd400078e0028 */
[----:B0-----:R-:W-:Y:S02]  /*24ef0*/  @!P3 IMAD.MOV.U32 R2, RZ, RZ, R14 ;  /* 0x000000ffff02b224 */ /* 0x001fe400078e000e */
[----:B------:R-:W-:Y:S02]  /*24f00*/  @!P3 IMAD.MOV.U32 R3, RZ, RZ, R41 ;  /* 0x000000ffff03b224 */ /* 0x000fe400078e0029 */
[----:B---3--:R-:W-:Y:S02]  /*24f10*/  IMAD.MOV.U32 R53, RZ, RZ, R36 ;  /* 0x000000ffff357224 */ /* 0x008fe400078e0024 */
[----:B------:R-:W-:Y:S01]  /*24f20*/  IMAD.MOV.U32 R40, RZ, RZ, R6 ;  /* 0x000000ffff287224 */ /* 0x000fe200078e0006 */
[----:B------:R-:W-:Y:S01]  /*24f30*/  MOV R47, R32 ;  /* 0x00000020002f7202 */ /* 0x000fe20000000f00 */
[----:B------:R-:W2:Y:S01]  /*24f40*/  LDL R36, [R1+0x10c] ;  /* 0x00010c0001247983 */ /* 0x000ea20000100800 */
[----:B------:R-:W-:Y:S01]  /*24f50*/  @!P0 LEA R6, P4, R55, R14, 0x2 ;  /* 0x0000000e37068211 */ /* 0x000fe200078810ff */
[----:B------:R-:W-:-:S04]  /*24f60*/  @!P3 IMAD.WIDE R2, R43, 0x4, R2 ;  /* 0x000000042b02b825 */ /* 0x000fc800078e0202 */
[----:B------:R-:W-:Y:S02]  /*24f70*/  IMAD.MOV.U32 R45, RZ, RZ, R27 ;  /* 0x000000ffff2d7224 */ /* 0x000fe400078e001b */
[----:B------:R-:W-:Y:S02]  /*24f80*/  IMAD.MOV.U32 R43, RZ, RZ, R5 ;  /* 0x000000ffff2b7224 */ /* 0x000fe400078e0005 */
[----:B------:R-:W-:Y:S02]  /*24f90*/  IMAD.MOV.U32 R27, RZ, RZ, R13 ;  /* 0x000000ffff1b7224 */ /* 0x000fe400078e000d */
[----:B------:R-:W-:Y:S01]  /*24fa0*/  IMAD.MOV.U32 R13, RZ, RZ, R7 ;  /* 0x000000ffff0d7224 */ /* 0x000fe200078e0007 */
[----:B------:R-:W-:Y:S01]  /*24fb0*/  @!P0 LEA.HI.X R7, R55, R41, R60, 0x2, P4 ;  /* 0x0000002937078211 */ /* 0x000fe200020f143c */
[----:B------:R-:W-:Y:S02]  /*24fc0*/  IMAD.MOV.U32 R55, RZ, RZ, R47 ;  /* 0x000000ffff377224 */ /* 0x000fe400078e002f */
[----:B------:R-:W-:Y:S01]  /*24fd0*/  IMAD.MOV.U32 R47, RZ, RZ, R43 ;  /* 0x000000ffff2f7224 */ /* 0x000fe200078e002b */
[----:B------:R-:W-:Y:S01]  /*24fe0*/  MOV R43, R34 ;  /* 0x00000022002b7202 */ /* 0x000fe20000000f00 */
[----:B------:R-:W-:-:S02]  /*24ff0*/  IMAD.MOV.U32 R34, RZ, RZ, R31 ;  /* 0x000000ffff227224 */ /* 0x000fc400078e001f */
[----:B------:R-:W3:Y:S01]  /*25000*/  LDL R31, [R1+0xfc] ;  /* 0x0000fc00011f7983 */ /* 0x000ee20000100800 */
[----:B------:R-:W-:Y:S01]  /*25010*/  ISETP.GE.AND P1, PT, R59, UR4, PT ;  /* 0x000000043b007c0c */ /* 0x000fe2000bf26270 */
[----:B------:R-:W-:Y:S02]  /*25020*/  @!P3 IMAD.MOV.U32 R5, RZ, RZ, R65 ;  /* 0x000000ffff05b224 */ /* 0x000fe400078e0041 */
[----:B------:R-:W-:Y:S01]  /*25030*/  IMAD.MOV.U32 R32, RZ, RZ, R25 ;  /* 0x000000ffff207224 */ /* 0x000fe200078e0019 */
[----:B------:R-:W-:Y:S01]  /*25040*/  MOV R25, R4 ;  /* 0x0000000400197202 */ /* 0x000fe20000000f00 */
[----:B------:R-:W-:Y:S02]  /*25050*/  @!P3 IMAD.MOV.U32 R4, RZ, RZ, R63 ;  /* 0x000000ffff04b224 */ /* 0x000fe400078e003f */
[----:B------:R-:W-:-:S03]  /*25060*/  IMAD.MOV.U32 R60, RZ, RZ, R53 ;  /* 0x000000ffff3c7224 */ /* 0x000fc600078e0035 */
[----:B------:R0:W-:Y:S01]  /*25070*/  @!P3 ST.E.64 desc[UR50][R2.64], R4 ;  /* 0x000000040200b985 */ /* 0x0001e2000c101b32 */
[----:B------:R-:W-:Y:S02]  /*25080*/  IMAD.MOV.U32 R53, RZ, RZ, R45 ;  /* 0x000000ffff357224 */ /* 0x000fe400078e002d */
[----:B0-----:R-:W-:-:S04]  /*25090*/  @!P1 LEA R2, P5, R59, R14, 0x2 ;  /* 0x0000000e3b029211 */ /* 0x001fc800078a10ff */
[----:B------:R-:W-:Y:S01]  /*250a0*/  @!P1 LEA.HI.X R3, R59, R41, R60, 0x2, P5 ;  /* 0x000000293b039211 */ /* 0x000fe200028f143c */
[----:B------:R-:W-:Y:S02]  /*250b0*/  IMAD.MOV.U32 R59, RZ, RZ, R55 ;  /* 0x000000ffff3b7224 */ /* 0x000fe400078e0037 */
[----:B------:R-:W-:Y:S02]  /*250c0*/  IMAD.MOV.U32 R55, RZ, RZ, R53 ;  /* 0x000000ffff377224 */ /* 0x000fe400078e0035 */
[----:B------:R-:W-:Y:S02]  /*250d0*/  IMAD.MOV.U32 R53, RZ, RZ, R47 ;  /* 0x000000ffff357224 */ /* 0x000fe400078e002f */
[----:B--2---:R-:W-:Y:S02]  /*250e0*/  IMAD.MOV.U32 R45, RZ, RZ, R36 ;  /* 0x000000ffff2d7224 */ /* 0x004fe400078e0024 */
[----:B------:R-:W-:Y:S02]  /*250f0*/  IMAD.MOV.U32 R36, RZ, RZ, R33 ;  /* 0x000000ffff247224 */ /* 0x000fe400078e0021 */
[----:B------:R-:W-:Y:S01]  /*25100*/  IMAD.MOV.U32 R33, RZ, RZ, R29 ;  /* 0x000000ffff217224 */ /* 0x000fe200078e001d */
[----:B------:R-:W-:Y:S01]  /*25110*/  MOV R47, R45 ;  /* 0x0000002d002f7202 */ /* 0x000fe20000000f00 */
[----:B------:R-:W-:Y:S01]  /*25120*/  IMAD.MOV.U32 R45, RZ, RZ, R43 ;  /* 0x000000ffff2d7224 */ /* 0x000fe200078e002b */
[----:B------:R-:W-:Y:S01]  /*25130*/  ISETP.GE.AND P2, PT, R58, UR4, PT ;  /* 0x000000043a007c0c */ /* 0x000fe2000bf46270 */
[----:B------:R-:W-:-:S02]  /*25140*/  IMAD.MOV.U32 R43, RZ, RZ, R36 ;  /* 0x000000ffff2b7224 */ /* 0x000fc400078e0024 */
[----:B------:R-:W-:Y:S02]  /*25150*/  @!P0 IMAD.MOV.U32 R65, RZ, RZ, R66 ;  /* 0x000000ffff418224 */ /* 0x000fe400078e0042 */
[----:B------:R-:W-:Y:S01]  /*25160*/  IMAD.MOV.U32 R44, RZ, RZ, R42 ;  /* 0x000000ffff2c7224 */ /* 0x000fe200078e002a */
[----:B------:R-:W-:Y:S01]  /*25170*/  ISETP.GE.AND P3, PT, R57, UR4, PT ;  /* 0x0000000439007c0c */ /* 0x000fe2000bf66270 */
[----:B------:R-:W-:Y:S01]  /*25180*/  IMAD.MOV.U32 R36, RZ, RZ, R33 ;  /* 0x000000ffff247224 */ /* 0x000fe200078e0021 */
[----:B------:R-:W2:Y:S01]  /*25190*/  LDL R29, [R1+0x7c] ;  /* 0x00007c00011d7983 */ /* 0x000ea20000100800 */
[----:B---3--:R-:W-:-:S03]  /*251a0*/  IMAD.MOV.U32 R33, RZ, RZ, R31 ;  /* 0x000000ffff217224 */ /* 0x008fc600078e001f */
[----:B------:R-:W3:Y:S04]  /*251b0*/  LDL R31, [R1+0xf0] ;  /* 0x0000f000011f7983 */ /* 0x000ee80000100800 */
[----:B------:R0:W-:Y:S01]  /*251c0*/  @!P0 ST.E.64 desc[UR50][R6.64], R64 ;  /* 0x0000004006008985 */ /* 0x0001e2000c101b32 */
[----:B------:R-:W-:Y:S02]  /*251d0*/  IMAD.MOV.U32 R42, RZ, RZ, R37 ;  /* 0x000000ffff2a7224 */ /* 0x000fe400078e0025 */
[----:B------:R-:W-:Y:S02]  /*251e0*/  IMAD.MOV.U32 R37, RZ, RZ, R24 ;  /* 0x000000ffff257224 */ /* 0x000fe400078e0018 */
[----:B------:R-:W4:Y:S01]  /*251f0*/  LDL R24, [R1+0x8c] ;  /* 0x00008c0001187983 */ /* 0x000f220000100800 */
[----:B0-----:R-:W-:-:S04]  /*25200*/  @!P2 LEA R6, P4, R58, R14, 0x2 ;  /* 0x0000000e3a06a211 */ /* 0x001fc800078810ff */
[----:B------:R-:W-:Y:S01]  /*25210*/  @!P2 LEA.HI.X R7, R58, R41, R59, 0x2, P4 ;  /* 0x000000293a07a211 */ /* 0x000fe200020f143b */
[----:B------:R-:W-:Y:S01]  /*25220*/  IMAD.MOV.U32 R58, RZ, RZ, R55 ;  /* 0x000000ffff3a7224 */ /* 0x000fe200078e0037 */
[----:B------:R-:W-:Y:S01]  /*25230*/  MOV R55, R53 ;  /* 0x0000003500377202 */ /* 0x000fe20000000f00 */
[----:B------:R-:W-:Y:S02]  /*25240*/  IMAD.MOV.U32 R53, RZ, RZ, R47 ;  /* 0x000000ffff357224 */ /* 0x000fe400078e002f */
[----:B------:R-:W-:Y:S02]  /*25250*/  IMAD.MOV.U32 R47, RZ, RZ, R45 ;  /* 0x000000ffff2f7224 */ /* 0x000fe400078e002d */
[----:B------:R-:W-:Y:S02]  /*25260*/  IMAD.MOV.U32 R45, RZ, RZ, R43 ;  /* 0x000000ffff2d7224 */ /* 0x000fe400078e002b */
[----:B------:R-:W-:Y:S02]  /*25270*/  IMAD.MOV.U32 R43, RZ, RZ, R36 ;  /* 0x000000ffff2b7224 */ /* 0x000fe400078e0024 */
[----:B------:R-:W-:-:S02]  /*25280*/  IMAD.MOV.U32 R36, RZ, RZ, R33 ;  /* 0x000000ffff247224 */ /* 0x000fc400078e0021 */
[----:B------:R-:W-:Y:S02]  /*25290*/  @!P1 IMAD.MOV.U32 R4, RZ, RZ, R67 ;  /* 0x000000ffff049224 */ /* 0x000fe400078e0043 */
[----:B------:R-:W-:-:S05]  /*252a0*/  @!P1 IMAD.MOV.U32 R5, RZ, RZ, R69 ;  /* 0x000000ffff059224 */ /* 0x000fca00078e0045 */
[----:B------:R0:W-:Y:S02]  /*252b0*/  @!P1 ST.E.64 desc[UR50][R2.64], R4 ;  /* 0x0000000402009985 */ /* 0x0001e4000c101b32 */
[----:B0-----:R-:W-:-:S04]  /*252c0*/  @!P3 LEA R2, P5, R57, R14, 0x2 ;  /* 0x0000000e3902b211 */ /* 0x001fc800078a10ff */
[----:B------:R-:W-:Y:S01]  /*252d0*/  @!P3 LEA.HI.X R3, R57, R41, R58, 0x2, P5 ;  /* 0x000000293903b211 */ /* 0x000fe200028f143a */
[----:B------:R-:W-:Y:S02]  /*252e0*/  IMAD.MOV.U32 R57, RZ, RZ, R55 ;  /* 0x000000ffff397224 */ /* 0x000fe400078e0037 */
[----:B------:R-:W-:Y:S02]  /*252f0*/  IMAD.MOV.U32 R55, RZ, RZ, R53 ;  /* 0x000000ffff377224 */ /* 0x000fe400078e0035 */
[----:B------:R-:W-:Y:S02]  /*25300*/  IMAD.MOV.U32 R53, RZ, RZ, R47 ;  /* 0x000000ffff357224 */ /* 0x000fe400078e002f */
[----:B------:R-:W-:Y:S02]  /*25310*/  IMAD.MOV.U32 R47, RZ, RZ, R43 ;  /* 0x000000ffff2f7224 */ /* 0x000fe400078e002b */
[----:B------:R-:W-:Y:S02]  /*25320*/  IMAD.MOV.U32 R43, RZ, RZ, R36 ;  /* 0x000000ffff2b7224 */ /* 0x000fe400078e0024 */
[----:B---3--:R-:W-:-:S02]  /*25330*/  IMAD.MOV.U32 R33, RZ, RZ, R31 ;  /* 0x000000ffff217224 */ /* 0x008fc400078e001f */
[----:B------:R-:W-:Y:S01]  /*25340*/  IMAD.MOV.U32 R31, RZ, RZ, R21 ;  /* 0x000000ffff1f7224 */ /* 0x000fe200078e0015 */
[----:B------:R-:W-:Y:S01]  /*25350*/  MOV R21, R12 ;  /* 0x0000000c00157202 */ /* 0x000fe20000000f00 */
[----:B------:R-:W-:Y:S02]  /*25360*/  IMAD.MOV.U32 R12, RZ, RZ, R8 ;  /* 0x000000ffff0c7224 */ /* 0x000fe400078e0008 */
[----:B------:R-:W3:Y:S01]  /*25370*/  LDL R8, [R1+0xdc] ;  /* 0x0000dc0001087983 */ /* 0x000ee20000100800 */
[----:B------:R-:W-:Y:S01]  /*25380*/  MOV R36, R33 ;  /* 0x0000002100247202 */ /* 0x000fe20000000f00 */
[----:B------:R-:W-:Y:S02]  /*25390*/  IMAD.MOV.U32 R33, RZ, RZ, R21 ;  /* 0x000000ffff217224 */ /* 0x000fe400078e0015 */
[----:B------:R-:W5:Y:S01]  /*253a0*/  LDL R21, [R1+0x70] ;  /* 0x0000700001157983 */ /* 0x000f620000100800 */
[----:B------:R-:W-:Y:S01]  /*253b0*/  ISETP.GE.AND P0, PT, R56, UR4, PT ;  /* 0x0000000438007c0c */ /* 0x000fe2000bf06270 */
[----:B------:R-:W-:Y:S01]  /*253c0*/  @!P2 IMAD.MOV.U32 R69, RZ, RZ, R70 ;  /* 0x000000ffff45a224 */ /* 0x000fe200078e0046 */
[----:B------:R-:W-:Y:S01]  /*253d0*/  ISETP.GE.AND P1, PT, R54, UR4, PT ;  /* 0x0000000436007c0c */ /* 0x000fe2000bf26270 */
[----:B------:R-:W-:-:S03]  /*253e0*/  @!P3 IMAD.MOV.U32 R4, RZ, RZ, R71 ;  /* 0x000000ffff04b224 */ /* 0x000fc600078e0047 */
[----:B------:R0:W-:Y:S01]  /*253f0*/  @!P2 ST.E.64 desc[UR50][R6.64], R68 ;  /* 0x000000440600a985 */ /* 0x0001e2000c101b32 */
[----:B------:R-:W-:Y:S01]  /*25400*/  ISETP.GE.AND P2, PT, R52, UR4, PT ;  /* 0x0000000434007c0c */ /* 0x000fe2000bf46270 */
[----:B------:R-:W-:-:S05]  /*25410*/  @!P3 IMAD.MOV.U32 R5, RZ, RZ, R73 ;  /* 0x000000ffff05b224 */ /* 0x000fca00078e0049 */
[----:B------:R1:W-:Y:S01]  /*25420*/  @!P3 ST.E.64 desc[UR50][R2.64], R4 ;  /* 0x000000040200b985 */ /* 0x0003e2000c101b32 */
[----:B------:R-:W-:Y:S01]  /*25430*/  @!P0 IMAD.MOV.U32 R73, RZ, RZ, R74 ;  /* 0x000000ffff498224 */ /* 0x000fe200078e004a */
[----:B------:R-:W-:Y:S02]  /*25440*/  ISETP.GE.AND P3, PT, R46, UR4, PT ;  /* 0x000000042e007c0c */ /* 0x000fe4000bf66270 */
[----:B0-----:R-:W-:-:S04]  /*25450*/  @!P0 LEA R6, P4, R56, R14, 0x2 ;  /* 0x0000000e38068211 */ /* 0x001fc800078810ff */
[-C--:B------:R-:W-:Y:S02]  /*25460*/  @!P0 LEA.HI.X R7, R56, R41.reuse, R57, 0x2, P4 ;  /* 0x0000002938078211 */ /* 0x080fe400020f1439 */
[C---:B-1----:R-:W-:Y:S01]  /*25470*/  @!P1 LEA R2, P5, R54.reuse, R14, 0x2 ;  /* 0x0000000e36029211 */ /* 0x042fe200078a10ff */
[----:B------:R-:W-:Y:S02]  /*25480*/  @!P1 IMAD.MOV.U32 R4, RZ, RZ, R75 ;  /* 0x000000ffff049224 */ /* 0x000fe400078e004b */
[----:B------:R0:W-:Y:S01]  /*25490*/  @!P0 ST.E.64 desc[UR50][R6.64], R72 ;  /* 0x0000004806008985 */ /* 0x0001e2000c101b32 */
[----:B------:R-:W-:Y:S01]  /*254a0*/  @!P1 IMAD.MOV.U32 R5, RZ, RZ, R77 ;  /* 0x000000ffff059224 */ /* 0x000fe200078e004d */
[----:B------:R-:W-:Y:S02]  /*254b0*/  @!P1 LEA.HI.X R3, R54, R41, R55, 0x2, P5 ;  /* 0x0000002936039211 */ /* 0x000fe400028f1437 */
[----:B------:R-:W-:Y:S01]  /*254c0*/  ISETP.GE.AND P0, PT, R44, UR4, PT ;  /* 0x000000042c007c0c */ /* 0x000fe2000bf06270 */
[----:B------:R-:W-:-:S02]  /*254d0*/  @!P2 IMAD.MOV.U32 R77, RZ, RZ, R80 ;  /* 0x000000ffff4da224 */ /* 0x000fc400078e0050 */
[----:B------:R1:W-:Y:S01]  /*254e0*/  @!P1 ST.E.64 desc[UR50][R2.64], R4 ;  /* 0x0000000402009985 */ /* 0x0003e2000c101b32 */
[----:B------:R-:W-:Y:S02]  /*254f0*/  ISETP.GE.AND P1, PT, R42, UR4, PT ;  /* 0x000000042a007c0c */ /* 0x000fe4000bf26270 */
[----:B0-----:R-:W-:-:S04]  /*25500*/  @!P2 LEA R6, P4, R52, R14, 0x2 ;  /* 0x0000000e3406a211 */ /* 0x001fc800078810ff */
[----:B------:R-:W-:Y:S02]  /*25510*/  @!P2 LEA.HI.X R7, R52, R41, R53, 0x2, P4 ;  /* 0x000000293407a211 */ /* 0x000fe400020f1435 */
[----:B-1----:R-:W-:-:S03]  /*25520*/  @!P3 LEA R2, P5, R46, R14, 0x2 ;  /* 0x0000000e2e02b211 */ /* 0x002fc600078a10ff */
[----:B------:R0:W-:Y:S01]  /*25530*/  @!P2 ST.E.64 desc[UR50][R6.64], R76 ;  /* 0x0000004c0600a985 */ /* 0x0001e2000c101b32 */
[----:B------:R-:W-:Y:S01]  /*25540*/  ISETP.GE.AND P2, PT, R37, UR4, PT ;  /* 0x0000000425007c0c */ /* 0x000fe2000bf46270 */
[----:B------:R-:W-:Y:S01]  /*25550*/  @!P3 IMAD.MOV.U32 R5, RZ, RZ, R83 ;  /* 0x000000ffff05b224 */ /* 0x000fe200078e0053 */
[----:B------:R-:W-:Y:S02]  /*25560*/  @!P3 LEA.HI.X R3, R46, R41, R47, 0x2, P5 ;  /* 0x000000292e03b211 */ /* 0x000fe400028f142f */
[----:B------:R-:W-:Y:S01]  /*25570*/  @!P3 MOV R4, R81 ;  /* 0x000000510004b202 */ /* 0x000fe20000000f00 */
[----:B------:R-:W-:Y:S01]  /*25580*/  @!P0 IMAD.MOV.U32 R83, RZ, RZ, R84 ;  /* 0x000000ffff538224 */ /* 0x000fe200078e0054 */
[----:B------:R-:W-:-:S03]  /*25590*/  ISETP.GE.AND P4, PT, R32, UR4, PT ;  /* 0x0000000420007c0c */ /* 0x000fc6000bf86270 */
[----:B------:R1:W-:Y:S01]  /*255a0*/  @!P3 ST.E.64 desc[UR50][R2.64], R4 ;  /* 0x000000040200b985 */ /* 0x0003e2000c101b32 */
[----:B0-----:R-:W-:-:S04]  /*255b0*/  @!P0 LEA R6, P5, R44, R14, 0x2 ;  /* 0x0000000e2c068211 */ /* 0x001fc800078a10ff */
[----:B------:R-:W-:Y:S02]  /*255c0*/  @!P0 LEA.HI.X R7, R44, R41, R45, 0x2, P5 ;  /* 0x000000292c078211 */ /* 0x000fe400028f142d */
[----:B-1----:R-:W-:-:S03]  /*255d0*/  @!P1 LEA R2, P3, R42, R14, 0x2 ;  /* 0x0000000e2a029211 */ /* 0x002fc600078610ff */
[----:B------:R0:W-:Y:S01]  /*255e0*/  @!P0 ST.E.64 desc[UR50][R6.64], R82 ;  /* 0x0000005206008985 */ /* 0x0001e2000c101b32 */
[----:B------:R-:W-:Y:S01]  /*255f0*/  @!P1 IMAD.MOV.U32 R4, RZ, RZ, R85 ;  /* 0x000000ffff049224 */ /* 0x000fe200078e0055 */
[----:B------:R-:W-:Y:S01]  /*25600*/  @!P1 LEA.HI.X R3, R42, R41, R43, 0x2, P3 ;  /* 0x000000292a039211 */ /* 0x000fe200018f142b */
[----:B------:R-:W-:Y:S01]  /*25610*/  @!P1 IMAD.MOV.U32 R5, RZ, RZ, R87 ;  /* 0x000000ffff059224 */ /* 0x000fe200078e0057 */
[----:B------:R-:W-:Y:S01]  /*25620*/  ISETP.GE.AND P0, PT, R35, UR4, PT ;  /* 0x0000000423007c0c */ /* 0x000fe2000bf06270 */
[----:B------:R-:W-:-:S03]  /*25630*/  @!P2 IMAD.MOV.U32 R87, RZ, RZ, R88 ;  /* 0x000000ffff57a224 */ /* 0x000fc600078e0058 */
[----:B------:R1:W-:Y:S01]  /*25640*/  @!P1 ST.E.64 desc[UR50][R2.64], R4 ;  /* 0x0000000402009985 */ /* 0x0003e2000c101b32 */
[CC--:B0-----:R-:W-:Y:S02]  /*25650*/  @!P2 LEA R6, P3, R37.reuse, R14.reuse, 0x2 ;  /* 0x0000000e2506a211 */ /* 0x0c1fe400078610ff */
[----:B----4-:R-:W-:Y:S02]  /*25660*/  ISETP.GE.AND P1, PT, R24, UR4, PT ;  /* 0x0000000418007c0c */ /* 0x010fe4000bf26270 */
[----:B------:R-:W-:Y:S02]  /*25670*/  @!P2 LEA.HI.X R7, R37, R41, R40, 0x2, P3 ;  /* 0x000000292507a211 */ /* 0x000fe400018f1428 */
[----:B-1----:R-:W-:-:S03]  /*25680*/  @!P4 LEA R2, P5, R32, R14, 0x2 ;  /* 0x0000000e2002c211 */ /* 0x002fc600078a10ff */
[----:B------:R0:W-:Y:S01]  /*25690*/  @!P2 ST.E.64 desc[UR50][R6.64], R86 ;  /* 0x000000560600a985 */ /* 0x0001e2000c101b32 */
[----:B------:R-:W-:Y:S02]  /*256a0*/  ISETP.GE.AND P2, PT, R12, UR4, PT ;  /* 0x000000040c007c0c */ /* 0x000fe4000bf46270 */
[----:B------:R-:W-:Y:S01]  /*256b0*/  @!P4 LEA.HI.X R3, R32, R41, R34, 0x2, P5 ;  /* 0x000000292003c211 */ /* 0x000fe200028f1422 */
[----:B------:R-:W-:Y:S02]  /*256c0*/  IMAD.MOV.U32 R34, RZ, RZ, R30 ;  /* 0x000000ffff227224 */ /* 0x000fe400078e001e */
[----:B------:R-:W-:Y:S01]  /*256d0*/  @!P1 LEA R4, P5, R24, R14, 0x2 ;  /* 0x0000000e18049211 */ /* 0x000fe200078a10ff */
[----:B------:R-:W-:Y:S02]  /*256e0*/  IMAD.MOV.U32 R32, RZ, RZ, R9 ;  /* 0x000000ffff207224 */ /* 0x000fe400078e0009 */
[----:B0-----:R-:W-:Y:S02]  /*256f0*/  @!P4 IMAD.MOV.U32 R6, RZ, RZ, R89 ;  /* 0x000000ffff06c224 */ /* 0x001fe400078e0059 */
[----:B------:R-:W-:-:S02]  /*25700*/  @!P4 IMAD.MOV.U32 R7, RZ, RZ, R91 ;  /* 0x000000ffff07c224 */ /* 0x000fc400078e005b */
[----:B------:R-:W-:-:S03]  /*25710*/  @!P0 IMAD.MOV.U32 R91, RZ, RZ, R92 ;  /* 0x000000ffff5b8224 */ /* 0x000fc600078e005c */
[----:B------:R0:W-:Y:S01]  /*25720*/  @!P4 ST.E.64 desc[UR50][R2.64], R6 ;  /* 0x000000060200c985 */ /* 0x0001e2000c101b32 */
[----:B------:R-:W-:Y:S02]  /*25730*/  ISETP.GE.AND P4, PT, R33, UR4, PT ;  /* 0x0000000421007c0c */ /* 0x000fe4000bf86270 */
[----:B------:R-:W-:Y:S01]  /*25740*/  @!P1 LEA.HI.X R5, R24, R41, R26, 0x2, P5 ;  /* 0x0000002918059211 */ /* 0x000fe200028f141a */
[----:B------:R-:W-:Y:S02]  /*25750*/  IMAD.MOV.U32 R26, RZ, RZ, R10 ;  /* 0x000000ffff1a7224 */ /* 0x000fe400078e000a */
[----:B------:R-:W-:Y:S02]  /*25760*/  IMAD.MOV.U32 R24, RZ, RZ, R11 ;  /* 0x000000ffff187224 */ /* 0x000fe400078e000b */
[----:B0-----:R-:W-:Y:S02]  /*25770*/  @!P1 IMAD.MOV.U32 R2, RZ, RZ, R93 ;  /* 0x000000ffff029224 */ /* 0x001fe400078e005d */
[----:B------:R-:W-:Y:S01]  /*25780*/  @!P1 IMAD.MOV.U32 R3, RZ, RZ, R95 ;  /* 0x000000ffff039224 */ /* 0x000fe200078e005f */
[----:B------:R-:W-:-:S02]  /*25790*/  @!P2 MOV R95, R96 ;  /* 0x00000060005fa202 */ /* 0x000fc40000000f00 */
[----:B---3--:R-:W-:Y:S02]  /*257a0*/  MOV R30, R8 ;  /* 0x00000008001e7202 */ /* 0x008fe40000000f00 */
[----:B------:R-:W-:-:S04]  /*257b0*/  @!P0 LEA R8, P3, R35, R14, 0x2 ;  /* 0x0000000e23088211 */ /* 0x000fc800078610ff */
[----:B------:R-:W-:Y:S02]  /*257c0*/  @!P0 LEA.HI.X R9, R35, R41, R36, 0x2, P3 ;  /* 0x0000002923098211 */ /* 0x000fe400018f1424 */
[----:B------:R-:W-:-:S03]  /*257d0*/  ISETP.GE.AND P3, PT, R31, UR4, PT ;  /* 0x000000041f007c0c */ /* 0x000fc6000bf66270 */
[----:B------:R-:W-:Y:S01]  /*257e0*/  @!P0 ST.E.64 desc[UR50][R8.64], R90 ;  /* 0x0000005a08008985 */ /* 0x000fe2000c101b32 */
[----:B------:R-:W-:-:S03]  /*257f0*/  @!P2 LEA R10, P0, R12, R14, 0x2 ;  /* 0x0000000e0c0aa211 */ /* 0x000fc600078010ff */
[----:B------:R0:W-:Y:S01]  /*25800*/  @!P1 ST.E.64 desc[UR50][R4.64], R2 ;  /* 0x0000000204009985 */ /* 0x0001e2000c101b32 */
[-C--:B------:R-:W-:Y:S02]  /*25810*/  @!P2 LEA.HI.X R11, R12, R41.reuse, R13, 0x2, P0 ;  /* 0x000000290c0ba211 */ /* 0x080fe400000f140d */
[-C--:B------:R-:W-:Y:S02]  /*25820*/  @!P4 LEA R6, P1, R33, R14.reuse, 0x2 ;  /* 0x0000000e2106c211 */ /* 0x080fe400078210ff */
[----:B--2---:R-:W-:Y:S02]  /*25830*/  ISETP.GE.AND P0, PT, R29, UR4, PT ;  /* 0x000000041d007c0c */ /* 0x004fe4000bf06270 */
[----:B------:R-:W-:Y:S02]  /*25840*/  @!P4 LEA.HI.X R7, R33, R41, R34, 0x2, P1 ;  /* 0x000000292107c211 */ /* 0x000fe400008f1422 */
[----:B------:R-:W-:Y:S02]  /*25850*/  ISETP.GE.AND P1, PT, R27, UR4, PT ;  /* 0x000000041b007c0c */ /* 0x000fe4000bf26270 */
[----:B------:R-:W-:Y:S01]  /*25860*/  @!P3 LEA R12, P5, R31, R14, 0x2 ;  /* 0x0000000e1f0cb211 */ /* 0x000fe200078a10ff */
[----:B0-----:R-:W-:-:S02]  /*25870*/  @!P4 IMAD.MOV.U32 R2, RZ, RZ, R97 ;  /* 0x000000ffff02c224 */ /* 0x001fc400078e0061 */
[----:B------:R-:W-:Y:S01]  /*25880*/  @!P4 IMAD.MOV.U32 R3, RZ, RZ, R99 ;  /* 0x000000ffff03c224 */ /* 0x000fe200078e0063 */
[----:B------:R-:W-:Y:S01]  /*25890*/  @!P3 LEA.HI.X R13, R31, R41, R32, 0x2, P5 ;  /* 0x000000291f0db211 */ /* 0x000fe200028f1420 */
[----:B------:R-:W-:Y:S01]  /*258a0*/  @!P3 IMAD.MOV.U32 R99, RZ, RZ, R100 ;  /* 0x000000ffff63b224 */ /* 0x000fe200078e0064 */
[----:B------:R-:W-:Y:S01]  /*258b0*/  @!P2 ST.E.64 desc[UR50][R10.64], R94 ;  /* 0x0000005e0a00a985 */ /* 0x000fe2000c101b32 */
[----:B------:R-:W-:-:S03]  /*258c0*/  @!P0 LEA R4, P2, R29, R14, 0x2 ;  /* 0x0000000e1d048211 */ /* 0x000fc600078410ff */
[----:B------:R0:W-:Y:S01]  /*258d0*/  @!P4 ST.E.64 desc[UR50][R6.64], R2 ;  /* 0x000000020600c985 */ /* 0x0001e2000c101b32 */
[----:B------:R-:W-:Y:S02]  /*258e0*/  ISETP.GE.AND P4, PT, R25, UR4, PT ;  /* 0x0000000419007c0c */ /* 0x000fe4000bf86270 */
[----:B-----5:R-:W-:Y:S01]  /*258f0*/  ISETP.GE.AND P5, PT, R21, UR4, PT ;  /* 0x0000000415007c0c */ /* 0x020fe2000bfa6270 */
[----:B------:R1:W-:Y:S01]  /*25900*/  @!P3 ST.E.64 desc[UR50][R12.64], R98 ;  /* 0x000000620c00b985 */ /* 0x0003e2000c101b32 */
[----:B------:R-:W-:Y:S02]  /*25910*/  ISETP.GE.AND P3, PT, R15, UR4, PT ;  /* 0x000000040f007c0c */ /* 0x000fe4000bf66270 */
[----:B------:R-:W-:Y:S02]  /*25920*/  @!P0 LEA.HI.X R5, R29, R41, R30, 0x2, P2 ;  /* 0x000000291d058211 */ /* 0x000fe400010f141e */
[----:B------:R-:W-:-:S04]  /*25930*/  @!P1 LEA R8, P2, R27, R14, 0x2 ;  /* 0x0000000e1b089211 */ /* 0x000fc800078410ff */
[----:B------:R-:W-:Y:S01]  /*25940*/  @!P1 LEA.HI.X R9, R27, R41, R28, 0x2, P2 ;  /* 0x000000291b099211 */ /* 0x000fe200010f141c */
[----:B0-----:R-:W-:Y:S02]  /*25950*/  @!P0 IMAD.MOV.U32 R2, RZ, RZ, R101 ;  /* 0x000000ffff028224 */ /* 0x001fe400078e0065 */
[----:B------:R-:W-:Y:S02]  /*25960*/  @!P0 IMAD.MOV.U32 R3, RZ, RZ, R103 ;  /* 0x000000ffff038224 */ /* 0x000fe400078e0067 */
[----:B------:R-:W-:-:S03]  /*25970*/  @!P1 IMAD.MOV.U32 R103, RZ, RZ, R104 ;  /* 0x000000ffff679224 */ /* 0x000fc600078e0068 */
[----:B------:R0:W-:Y:S01]  /*25980*/  @!P0 ST.E.64 desc[UR50][R4.64], R2 ;  /* 0x0000000204008985 */ /* 0x0001e2000c101b32 */
[----:B------:R-:W-:-:S03]  /*25990*/  @!P4 LEA R6, P0, R25, R14, 0x2 ;  /* 0x0000000e1906c211 */ /* 0x000fc600078010ff */
[----:B------:R2:W-:Y:S01]  /*259a0*/  @!P1 ST.E.64 desc[UR50][R8.64], R102 ;  /* 0x0000006608009985 */ /* 0x0005e2000c101b32 */
[-C--:B------:R-:W-:Y:S02]  /*259b0*/  @!P5 LEA R10, P1, R21, R14.reuse, 0x2 ;  /* 0x0000000e150ad211 */ /* 0x080fe400078210ff */
[----:B-1----:R-:W-:Y:S02]  /*259c0*/  @!P3 LEA R12, P2, R15, R14, 0x2 ;  /* 0x0000000e0f0cb211 */ /* 0x002fe400078410ff */
[-C--:B------:R-:W-:Y:S02]  /*259d0*/  @!P4 LEA.HI.X R7, R25, R41.reuse, R26, 0x2, P0 ;  /* 0x000000291907c211 */ /* 0x080fe400000f141a */
[----:B------:R-:W-:Y:S01]  /*259e0*/  @!P5 LEA.HI.X R11, R21, R41, R24, 0x2, P1 ;  /* 0x00000029150bd211 */ /* 0x000fe200008f1418 */
[----:B0-----:R-:W-:Y:S01]  /*259f0*/  @!P4 IMAD.MOV.U32 R2, RZ, RZ, R105 ;  /* 0x000000ffff02c224 */ /* 0x001fe200078e0069 */
[----:B------:R-:W-:Y:S01]  /*25a00*/  @!P4 MOV R3, R107 ;  /* 0x0000006b0003c202 */ /* 0x000fe20000000f00 */
[----:B------:R-:W-:Y:S01]  /*25a10*/  @!P5 IMAD.MOV.U32 R107, RZ, RZ, R108 ;  /* 0x000000ffff6bd224 */ /* 0x000fe200078e006c */
[----:B------:R-:W-:-:S03]  /*25a20*/  @!P3 LEA.HI.X R13, R15, R41, R20, 0x2, P2 ;  /* 0x000000290f0db211 */ /* 0x000fc600010f1414 */
[----:B------:R2:W-:Y:S04]  /*25a30*/  @!P4 ST.E.64 desc[UR50][R6.64], R2 ;  /* 0x000000020600c985 */ /* 0x0005e8000c101b32 */
[----:B------:R2:W-:Y:S04]  /*25a40*/  @!P5 ST.E.64 desc[UR50][R10.64], R106 ;  /* 0x0000006a0a00d985 */ /* 0x0005e8000c101b32 */
[----:B------:R2:W-:Y:S01]  /*25a50*/  @!P3 ST.E.64 desc[UR50][R12.64], R48 ;  /* 0x000000300c00b985 */ /* 0x0005e2000c101b32 */
[----:B------:R-:W-:-:S13]  /*25a60*/  ISETP.GE.AND P0, PT, R0, UR4, PT ;  /* 0x0000000400007c0c */ /* 0x000fda000bf06270 */
[----:B--2---:R-:W-:Y:S05]  /*25a70*/  @P0 BRA `(.L_x_4469) ;  /* 0x0000000c00980947 */ /* 0x004fea0003800000 */
[----:B------:R-:W2:Y:S01]  /*25a80*/  LDL R20, [R1+0xc8] ;  /* 0x0000c80001147983 */ /* 0x000ea20000100800 */
[----:B------:R-:W-:-:S04]  /*25a90*/  LEA R14, P0, R0, R14, 0x2 ;  /* 0x0000000e000e7211 */ /* 0x000fc800078010ff */
[----:B--2---:R-:W-:-:S05]  /*25aa0*/  LEA.HI.X R15, R0, R41, R20, 0x2, P0 ;  /* 0x00000029000f7211 */ /* 0x004fca00000f1414 */
[----:B------:R0:W-:Y:S01]  /*25ab0*/  ST.E.64 desc[UR50][R14.64], R50 ;  /* 0x000000320e007985 */ /* 0x0001e2000c101b32 */
[----:B------:R-:W-:Y:S05]  /*25ac0*/  BRA `(.L_x_4469) ;  /* 0x0000000c00847947 */ /* 0x000fea0003800000 */
.L_x_4455:
[----:B------:R-:W2:Y:S01]  /*25ad0*/  LDL.LU R4, [R1+0x50] ;  /* 0x0000500001047983 */ /* 0x000ea20000300800 */
[----:B------:R-:W-:Y:S01]  /*25ae0*/  ULDC.64 UR6, c[0x0][0xc08] ;  /* 0x0003020000067ab9 */ /* 0x000fe20000000a00 */
[----:B------:R-:W-:Y:S02]  /*25af0*/  ULDC.64 UR4, c[0x0][0xc00] ;  /* 0x0003000000047ab9 */ /* 0x000fe40000000a00 */
[----:B------:R-:W3:Y:S01]  /*25b00*/  LDL.LU R0, [R1+0x54] ;  /* 0x0000540001007983 */ /* 0x000ee20000300800 */
[----:B------:R-:W-:Y:S01]  /*25b10*/  ISETP.NE.U32.AND P1, PT, RZ, UR6, PT ;  /* 0x00000006ff007c0c */ /* 0x000fe2000bf25070 */
[----:B------:R-:W-:Y:S01]  /*25b20*/  IMAD.MOV.U32 R15, RZ, RZ, RZ ;  /* 0x000000ffff0f7224 */ /* 0x000fe200078e00ff */
[----:B------:R-:W-:Y:S02]  /*25b30*/  ISETP.NE.U32.AND P0, PT, RZ, UR4, PT ;  /* 0x00000004ff007c0c */ /* 0x000fe4000bf05070 */
[----:B------:R-:W-:Y:S02]  /*25b40*/  ISETP.NE.AND.EX P1, PT, RZ, UR7, PT, P1 ;  /* 0x00000007ff007c0c */ /* 0x000fe4000bf25310 */
[----:B------:R-:W-:Y:S01]  /*25b50*/  ISETP.NE.AND.EX P0, PT, RZ, UR5, PT, P0 ;  /* 0x00000005ff007c0c */ /* 0x000fe2000bf05300 */
[----:B------:R-:W1:Y:S01]  /*25b60*/  S2R R28, SR_TID.X ;  /* 0x00000000001c7919 */ /* 0x000e620000002100 */
[----:B--2---:R-:W-:Y:S01]  /*25b70*/  IADD3 R2, P2, R4, UR4, RZ ;  /* 0x0000000404027c10 */ /* 0x004fe2000ff5e0ff */
[----:B------:R-:W-:-:S03]  /*25b80*/  ULDC UR4, c[0x0][0xa88] ;  /* 0x0002a20000047ab9 */ /* 0x000fc60000000800 */
[----:B---3--:R-:W-:-:S05]  /*25b90*/  IADD3.X R3, R0, UR5, RZ, P2, !PT ;  /* 0x0000000500037c10 */ /* 0x008fca00097fe4ff */
[----:B------:R-:W-:Y:S01]  /*25ba0*/  @P1 IADD3 R4, P2, R4, UR6, RZ ;  /* 0x0000000604041c10 */ /* 0x000fe2000ff5e0ff */
[----:B------:R-:W-:Y:S01]  /*25bb0*/  IMAD.U32 R20, RZ, RZ, UR4 ;  /* 0x00000004ff147e24 */ /* 0x000fe2000f8e00ff */
[----:B------:R2:W5:Y:S02]  /*25bc0*/  @P0 LDG.E R15, desc[UR50][R2.64] ;  /* 0x00000032020f0981 */ /* 0x000564000c1e1900 */
[----:B------:R-:W-:-:S05]  /*25bd0*/  @P1 IADD3.X R5, R0, UR7, RZ, P2, !PT ;  /* 0x0000000700051c10 */ /* 0x000fca00097fe4ff */
[----:B------:R2:W5:Y:S01]  /*25be0*/  @P1 LDG.E R20, desc[UR50][R4.64] ;  /* 0x0000003204141981 */ /* 0x000562000c1e1900 */
[----:B-1----:R-:W-:Y:S01]  /*25bf0*/  VIADD R0, R28, 0xffffff80 ;  /* 0xffffff801c007836 */ /* 0x002fe20000000000 */
[----:B------:R-:W-:-:S04]  /*25c00*/  ISETP.GT.AND P2, PT, R162, 0x1, PT ;  /* 0x00000001a200780c */ /* 0x000fc80003f44270 */
[----:B------:R-:W-:Y:S01]  /*25c10*/  ISETP.GT.AND P3, PT, R0, 0x7f, PT ;  /* 0x0000007f0000780c */ /* 0x000fe20003f64270 */
[----:B------:R-:W-:-:S12]  /*25c20*/  @P1 BRA `(.L_x_4474) ;  /* 0x0000000000101947 */ /* 0x000fd80003800000 */
[----:B------:R-:W-:Y:S05]  /*25c30*/  @!P0 BRA `(.L_x_4474) ;  /* 0x00000000000c8947 */ /* 0x000fea0003800000 */
[----:B--2---:R-:W2:Y:S04]  /*25c40*/  LDG.E R5, desc[UR50][R2.64] ;  /* 0x0000003202057981 */ /* 0x004ea8000c1e1900 */
[----:B-----5:R-:W2:Y:S02]  /*25c50*/  LDG.E R20, desc[UR50][R2.64+0x4] ;  /* 0x0000043202147981 */ /* 0x020ea4000c1e1900 */
[----:B--2---:R-:W-:-:S07]  /*25c60*/  IMAD.IADD R20, R20, 0x1, -R5 ;  /* 0x0000000114147824 */ /* 0x004fce00078e0a05 */
.L_x_4474:
[----:B--2---:R-:W2:Y:S04]  /*25c70*/  LDL.LU R2, [R1+0x48] ;  /* 0x0000480001027983 */ /* 0x004ea80000300800 */
[----:B------:R-:W3:Y:S01]  /*25c80*/  LDL.LU R0, [R1+0x58] ;  /* 0x0000580001007983 */ /* 0x000ee20000300800 */
[----:B------:R-:W-:Y:S01]  /*25c90*/  BSSY B1, `(.L_x_4475) ;  /* 0x0000038000017945 */ /* 0x000fe20003800000 */
[----:B-----5:R-:W-:Y:S02]  /*25ca0*/  SHF.R.S32.HI R14, RZ, 0x1f, R15 ;  /* 0x0000001fff0e7819 */ /* 0x020fe4000001140f */
[----:B--2---:R-:W-:Y:S02]  /*25cb0*/  SEL R25, R2, RZ, !P0 ;  /* 0x000000ff02197207 */ /* 0x004fe40004000000 */
[----:B---3--:R-:W-:Y:S01]  /*25cc0*/  SEL R24, R0, RZ, !P0 ;  /* 0x000000ff00187207 */ /* 0x008fe20004000000 */
[----:B------:R-:W-:Y:S06]  /*25cd0*/  @P3 BRA `(.L_x_4476) ;  /* 0x0000000000cc3947 */ /* 0x000fec0003800000 */
[----:B------:R-:W2:Y:S01]  /*25ce0*/  LDL R0, [R1+0x5c] ;  /* 0x00005c0001007983 */ /* 0x000ea20000100800 */
[----:B------:R-:W1:Y:S02]  /*25cf0*/  LDC R29, c[0x0][0xbe8] ;  /* 0x0002fa00ff1d7b82 */ /* 0x000e640000000800 */
[----:B-1----:R-:W-:Y:S02]  /*25d00*/  IMAD R2, R20, R29, RZ ;  /* 0x0000001d14027224 */ /* 0x002fe400078e02ff */
[----:B--2---:R-:W-:-:S04]  /*25d10*/  IMAD R0, R0, 0x80, R28 ;  /* 0x0000008000007824 */ /* 0x004fc800078e021c */
[----:B------:R-:W-:-:S05]  /*25d20*/  VIADD R27, R0, 0xffffff80 ;  /* 0xffffff80001b7836 */ /* 0x000fca0000000000 */
[----:B------:R-:W-:-:S13]  /*25d30*/  ISETP.GE.AND P0, PT, R27, R2, PT ;  /* 0x000000021b00720c */ /* 0x000fda0003f06270 */
[----:B------:R-:W-:Y:S05]  /*25d40*/  @P0 BRA `(.L_x_4476) ;  /* 0x0000000000b00947 */ /* 0x000fea0003800000 */
[----:B------:R-:W2:Y:S01]  /*25d50*/  LDL.LU R30, [R1+0x60] ;  /* 0x00006000011e7983 */ /* 0x000ea20000300800 */
[----:B------:R-:W-:Y:S01]  /*25d60*/  ISETP.GT.AND P3, PT, R162, 0x1, PT ;  /* 0x00000001a200780c */ /* 0x000fe20003f64270 */
[----:B------:R-:W1:Y:S01]  /*25d70*/  LDC.64 R2, c[0x0][0xba8] ;  /* 0x0002ea00ff027b82 */ /* 0x000e620000000a00 */
[----:B------:R-:W-:Y:S01]  /*25d80*/  MOV R0, 0x9b8 ;  /* 0x000009b800007802 */ /* 0x000fe20000000f00 */
[----:B------:R-:W-:Y:S01]  /*25d90*/  IMAD.MOV.U32 R21, RZ, RZ, R27 ;  /* 0x000000ffff157224 */ /* 0x000fe200078e001b */
[----:B------:R-:W-:Y:S02]  /*25da0*/  ISETP.NE.AND P0, PT, R29, 0x1, PT ;  /* 0x000000011d00780c */ /* 0x000fe40003f05270 */
[----:B------:R-:W-:-:S04]  /*25db0*/  SEL R26, R0, 0x978, P3 ;  /* 0x00000978001a7807 */ /* 0x000fc80001800000 */
[----:B------:R-:W3:Y:S08]  /*25dc0*/  LDC.64 R10, c[0x0][R26+0x220] ;  /* 0x000088001a0a7b82 */ /* 0x000ef00000000a00 */
[----:B------:R-:W4:Y:S08]  /*25dd0*/  LDC.64 R8, c[0x0][R26+0x218] ;  /* 0x000086001a087b82 */ /* 0x000f300000000a00 */
[----:B------:R-:W5:Y:S08]  /*25de0*/  LDC.64 R6, c[0x0][R26+0x228] ;  /* 0x00008a001a067b82 */ /* 0x000f700000000a00 */
[----:B------:R-:W0:Y:S08]  /*25df0*/  LDC.64 R4, c[0x0][R26+0x210] ;  /* 0x000084001a047b82 */ /* 0x000e300000000a00 */
[----:B------:R-:W4:Y:S08]  /*25e00*/  @P0 LDC R0, c[0x0][0xbec] ;  /* 0x0002fb00ff000b82 */ /* 0x000f300000000800 */
[----:B------:R-:W5:Y:S01]  /*25e10*/  @P0 LDC R33, c[0x0][0xbf0] ;  /* 0x0002fc00ff210b82 */ /* 0x000f620000000800 */
[----:B---3--:R-:W-:-:S07]  /*25e20*/  IMAD R11, R11, R25, RZ ;  /* 0x000000190b0b7224 */ /* 0x008fce00078e02ff */
[----:B-1----:R-:W1:Y:S01]  /*25e30*/  @!P3 LDC R2, c[0x0][0xb50] ;  /* 0x0002d400ff02bb82 */ /* 0x002e620000000800 */
[----:B------:R-:W-:Y:S02]  /*25e40*/  IMAD R11, R10, R24, R11 ;  /* 0x000000180a0b7224 */ /* 0x000fe400078e020b */
[----:B----4-:R-:W-:-:S05]  /*25e50*/  @P0 IMAD.HI.U32 R0, R27, R0, RZ ;  /* 0x000000001b000227 */ /* 0x010fca00078e00ff */
[----:B------:R-:W3:Y:S01]  /*25e60*/  @!P3 LDC R3, c[0x0][0xb54] ;  /* 0x0002d500ff03bb82 */ /* 0x000ee20000000800 */
[-C--:B------:R-:W-:Y:S02]  /*25e70*/  IMAD R31, R9, R223.reuse, RZ ;  /* 0x000000df091f7224 */ /* 0x080fe400078e02ff */
[----:B------:R-:W-:Y:S01]  /*25e80*/  IMAD.WIDE.U32 R12, R8, R223, RZ ;  /* 0x000000df080c7225 */ /* 0x000fe200078e00ff */
[----:B-----5:R-:W-:-:S03]  /*25e90*/  @P0 SHF.R.U32.HI R21, RZ, R33, R0 ;  /* 0x00000021ff150219 */ /* 0x020fc60000011600 */
[----:B------:R-:W-:-:S04]  /*25ea0*/  IMAD.WIDE.U32 R8, R10, R25, RZ ;  /* 0x000000190a087225 */ /* 0x000fc800078e00ff */
[----:B------:R-:W-:Y:S01]  /*25eb0*/  IMAD.IADD R13, R31, 0x1, R13 ;  /* 0x000000011f0d7824 */ /* 0x000fe200078e020d */
[----:B------:R-:W-:Y:S01]  /*25ec0*/  IADD3 R12, P0, P1, R8, R12, R15 ;  /* 0x0000000c080c7210 */ /* 0x000fe2000791e00f */
[----:B------:R-:W-:Y:S02]  /*25ed0*/  IMAD.MOV R0, RZ, RZ, -R21 ;  /* 0x000000ffff007224 */ /* 0x000fe400078e0a15 */
[----:B------:R-:W-:Y:S02]  /*25ee0*/  IMAD.IADD R11, R9, 0x1, R11 ;  /* 0x00000001090b7824 */ /* 0x000fe400078e020b */
[----:B------:R-:W-:-:S03]  /*25ef0*/  IMAD R9, R29, R0, R27 ;  /* 0x000000001d097224 */ /* 0x000fc600078e021b */
[----:B------:R-:W-:Y:S02]  /*25f00*/  IADD3.X R0, R11, R13, R14, P0, P1 ;  /* 0x0000000d0b007210 */ /* 0x000fe400007e240e */
        /* <DEDUP_REMOVED lines=8> */
[----:B0-----:R-:W-:-:S04]  /*25f90*/  IMAD R0, R5, R9, RZ ;  /* 0x0000000905007224 */ /* 0x001fc800078e02ff */
[C---:B------:R-:W-:Y:S02]  /*25fa0*/  IMAD R11, R4.reuse, R11, R0 ;  /* 0x0000000b040b7224 */ /* 0x040fe400078e0200 */
[----:B------:R-:W-:-:S04]  /*25fb0*/  IMAD.WIDE.U32 R4, R4, R9, R6 ;  /* 0x0000000904047225 */ /* 0x000fc800078e0006 */
[----:B------:R-:W-:Y:S01]  /*25fc0*/  IMAD.IADD R0, R5, 0x1, R11 ;  /* 0x0000000105007824 */ /* 0x000fe200078e020b */
[----:B-1----:R-:W-:Y:S01]  /*25fd0*/  LEA R2, P0, R4, R2, 0x2 ;  /* 0x0000000204027211 */ /* 0x002fe200078010ff */
[----:B------:R-:W-:-:S03]  /*25fe0*/  IMAD.MOV.U32 R5, RZ, RZ, -0x800000 ;  /* 0xff800000ff057424 */ /* 0x000fc600078e00ff */
[----:B---3--:R-:W-:-:S05]  /*25ff0*/  LEA.HI.X R3, R4, R3, R0, 0x2, P0 ;  /* 0x0000000304037211 */ /* 0x008fca00000f1400 */
[----:B------:R1:W-:Y:S04]  /*26000*/  STG.E desc[UR50][R2.64], R5 ;  /* 0x0000000502007986 */ /* 0x0003e8000c101932 */
.L_x_4476:
[----:B------:R-:W-:Y:S05]  /*26010*/  BSYNC B1 ;  /* 0x0000000000017941 */ /* 0x000fea0003800000 */
.L_x_4475:
[----:B------:R-:W-:Y:S05]  /*26020*/  @P2 BRA `(.L_x_4469) ;  /* 0x00000008002c2947 */ /* 0x000fea0003800000 */
[----:B------:R-:W2:Y:S01]  /*26030*/  LDL R26, [R1+0x5c] ;  /* 0x00005c00011a7983 */ /* 0x000ea20000100800 */
[----:B------:R-:W3:Y:S01]  /*26040*/  LDC R21, c[0x0][0xbe8] ;  /* 0x0002fa00ff157b82 */ /* 0x000ee20000000800 */
[----:B------:R-:W-:Y:S01]  /*26050*/  IADD3 R4, R28, -0x80, RZ ;  /* 0xffffff801c047810 */ /* 0x000fe20007ffe0ff */
[----:B------:R-:W-:Y:S01]  /*26060*/  ULDC.64 UR4, c[0x0][0xaa0] ;  /* 0x0002a80000047ab9 */ /* 0x000fe20000000a00 */
[----:B------:R-:W-:Y:S01]  /*26070*/  ULDC.64 UR6, c[0x0][0xaf0] ;  /* 0x0002bc0000067ab9 */ /* 0x000fe20000000a00 */
[----:B------:R-:W-:Y:S01]  /*26080*/  IMAD R0, R14, UR4, RZ ;  /* 0x000000040e007c24 */ /* 0x000fe2000f8e02ff */
[----:B-1----:R-:W-:-:S03]  /*26090*/  SHF.R.S32.HI R3, RZ, 0x1f, R4 ;  /* 0x0000001fff037819 */ /* 0x002fc60000011404 */
[----:B------:R-:W-:Y:S01]  /*260a0*/  IMAD R5, R15, UR5, R0 ;  /* 0x000000050f057c24 */ /* 0x000fe2000f8e0200 */
[----:B------:R-:W-:Y:S01]  /*260b0*/  LEA.HI R7, R3, R4, RZ, 0x3 ;  /* 0x0000000403077211 */ /* 0x000fe200078f18ff */
[----:B------:R-:W-:Y:S01]  /*260c0*/  IMAD.WIDE.U32 R2, R15, UR4, RZ ;  /* 0x000000040f027c25 */ /* 0x000fe2000f8e00ff */
[----:B------:R-:W-:Y:S02]  /*260d0*/  ULDC.64 UR4, c[0x0][0xae8] ;  /* 0x0002ba0000047ab9 */ /* 0x000fe40000000a00 */
[----:B------:R-:W-:Y:S01]  /*260e0*/  LOP3.LUT R9, R7, 0xfffffff8, RZ, 0xc0, !PT ;  /* 0xfffffff807097812 */ /* 0x000fe200078ec0ff */
[----:B------:R-:W-:Y:S01]  /*260f0*/  IMAD.IADD R3, R3, 0x1, R5 ;  /* 0x0000000103037824 */ /* 0x000fe200078e0205 */
[----:B------:R-:W-:-:S03]  /*26100*/  SHF.R.S32.HI R27, RZ, 0x3, R7 ;  /* 0x00000003ff1b7819 */ /* 0x000fc60000011407 */
[----:B------:R-:W-:Y:S02]  /*26110*/  IMAD.IADD R8, R4, 0x1, -R9 ;  /* 0x0000000104087824 */ /* 0x000fe400078e0a09 */
[----:B------:R-:W-:Y:S01]  /*26120*/  IMAD.WIDE.U32 R2, R223, UR4, R2 ;  /* 0x00000004df027c25 */ /* 0x000fe2000f8e0002 */
[----:B---3--:R-:W-:-:S03]  /*26130*/  ISETP.NE.AND P0, PT, R21, 0x1, PT ;  /* 0x000000011500780c */ /* 0x008fc60003f05270 */
[----:B------:R-:W-:Y:S02]  /*26140*/  IMAD R0, R8, 0x20, R27 ;  /* 0x0000002008007824 */ /* 0x000fe400078e021b */
[----:B------:R-:W-:Y:S01]  /*26150*/  IMAD R3, R223, UR5, R3 ;  /* 0x00000005df037c24 */ /* 0x000fe2000f8e0203 */
[----:B------:R-:W-:Y:S01]  /*26160*/  ULDC.64 UR4, c[0x0][0xae0] ;  /* 0x0002b80000047ab9 */ /* 0x000fe20000000a00 */
[----:B------:R-:W-:Y:S02]  /*26170*/  IMAD R4, R24, UR6, RZ ;  /* 0x0000000618047c24 */ /* 0x000fe4000f8e02ff */
[----:B------:R-:W-:-:S04]  /*26180*/  IMAD.WIDE.U32 R2, R25, UR6, R2 ;  /* 0x0000000619027c25 */ /* 0x000fc8000f8e0002 */
[----:B------:R-:W-:Y:S01]  /*26190*/  IMAD R7, R25, UR7, R4 ;  /* 0x0000000719077c24 */ /* 0x000fe2000f8e0204 */
[----:B------:R-:W1:Y:S03]  /*261a0*/  @P0 LDC R6, c[0x0][0xbec] ;  /* 0x0002fb00ff060b82 */ /* 0x000e660000000800 */
[----:B------:R-:W-:-:S05]  /*261b0*/  IMAD.IADD R3, R3, 0x1, R7 ;  /* 0x0000000103037824 */ /* 0x000fca00078e0207 */
[----:B------:R-:W3:Y:S01]  /*261c0*/  @P0 LDC R11, c[0x0][0xbf0] ;  /* 0x0002fc00ff0b0b82 */ /* 0x000ee20000000800 */
[----:B--2---:R-:W-:-:S04]  /*261d0*/  IMAD R9, R26, 0x80, R0 ;  /* 0x000000801a097824 */ /* 0x004fc800078e0200 */
[----:B-1----:R-:W-:-:S04]  /*261e0*/  @P0 IMAD.HI.U32 R0, R9, R6, RZ ;  /* 0x0000000609000227 */ /* 0x002fc800078e00ff */
[----:B------:R-:W-:Y:S01]  /*261f0*/  IMAD.MOV.U32 R5, RZ, RZ, R9 ;  /* 0x000000ffff057224 */ /* 0x000fe200078e0009 */
[----:B---3--:R-:W-:-:S04]  /*26200*/  @P0 SHF.R.U32.HI R5, RZ, R11, R0 ;  /* 0x0000000bff050219 */ /* 0x008fc80000011600 */
[--C-:B------:R-:W-:Y:S01]  /*26210*/  SHF.R.S32.HI R0, RZ, 0x1f, R5.reuse ;  /* 0x0000001fff007819 */ /* 0x100fe20000011405 */
[----:B------:R-:W-:Y:S02]  /*26220*/  IMAD.MOV R4, RZ, RZ, -R5 ;  /* 0x000000ffff047224 */ /* 0x000fe400078e0a05 */
[----:B------:R-:W-:-:S04]  /*26230*/  IMAD.WIDE.U32 R2, R5, UR4, R2 ;  /* 0x0000000405027c25 */ /* 0x000fc8000f8e0002 */
[----:B------:R-:W-:Y:S02]  /*26240*/  IMAD R0, R0, UR4, RZ ;  /* 0x0000000400007c24 */ /* 0x000fe4000f8e02ff */
[----:B------:R-:W-:Y:S02]  /*26250*/  IMAD R7, R21, R4, R9 ;  /* 0x0000000415077224 */ /* 0x000fe400078e0209 */
[----:B------:R-:W-:Y:S01]  /*26260*/  IMAD R5, R5, UR5, R0 ;  /* 0x0000000505057c24 */ /* 0x000fe2000f8e0200 */
[----:B------:R-:W-:Y:S02]  /*26270*/  ULDC.64 UR4, c[0x0][0xad8] ;  /* 0x0002b60000047ab9 */ /* 0x000fe40000000a00 */
[----:B------:R-:W-:Y:S02]  /*26280*/  SHF.R.S32.HI R0, RZ, 0x1f, R7 ;  /* 0x0000001fff007819 */ /* 0x000fe40000011407 */
[----:B------:R-:W-:-:S03]  /*26290*/  IADD3 R3, R3, R5, RZ ;  /* 0x0000000503037210 */ /* 0x000fc60007ffe0ff */
[----:B------:R-:W-:Y:S02]  /*262a0*/  IMAD R0, R0, UR4, RZ ;  /* 0x0000000400007c24 */ /* 0x000fe4000f8e02ff */
[----:B------:R-:W-:-:S04]  /*262b0*/  IMAD.WIDE.U32 R4, R7, UR4, R2 ;  /* 0x0000000407047c25 */ /* 0x000fc8000f8e0002 */
[----:B------:R-:W-:Y:S01]  /*262c0*/  IMAD R9, R7, UR5, R0 ;  /* 0x0000000507097c24 */ /* 0x000fe2000f8e0200 */
[----:B------:R-:W-:Y:S01]  /*262d0*/  ULDC.64 UR4, c[0x0][0xa80] ;  /* 0x0002a00000047ab9 */ /* 0x000fe20000000a00 */
[----:B------:R-:W-:Y:S01]  /*262e0*/  IMAD.SHL.U32 R7, R8, 0x8, RZ ;  /* 0x0000000808077824 */ /* 0x000fe200078e00ff */
[C---:B------:R-:W-:Y:S01]  /*262f0*/  LEA R2, P0, R4.reuse, UR4, 0x1 ;  /* 0x0000000404027c11 */ /* 0x040fe2000f8008ff */
[----:B------:R-:W-:Y:S01]  /*26300*/  IMAD.IADD R3, R5, 0x1, R9 ;  /* 0x0000000105037824 */ /* 0x000fe200078e0209 */
[----:B------:R-:W-:Y:S01]  /*26310*/  UMOV UR4, 0xffffffff ;  /* 0xffffffff00047882 */ /* 0x000fe20000000000 */
[C---:B------:R-:W-:Y:S01]  /*26320*/  VIADD R5, R7.reuse, 0x80 ;  /* 0x0000008007057836 */ /* 0x040fe20000000000 */
[----:B------:R-:W-:Y:S01]  /*26330*/  SHF.R.S32.HI R10, RZ, 0x1f, R7 ;  /* 0x0000001fff0a7819 */ /* 0x000fe20000011407 */
[----:B------:R-:W-:Y:S01]  /*26340*/  VIADD R9, R7, 0x40 ;  /* 0x0000004007097836 */ /* 0x000fe20000000000 */
[----:B------:R-:W-:Y:S02]  /*26350*/  LEA.HI.X R3, R4, UR5, R3, 0x1, P0 ;  /* 0x0000000504037c11 */ /* 0x000fe400080f0c03 */
[----:B------:R-:W-:-:S02]  /*26360*/  SHF.R.S32.HI R8, RZ, 0x1f, R5 ;  /* 0x0000001fff087819 */ /* 0x000fc40000011405 */
[----:B------:R-:W-:Y:S01]  /*26370*/  SHF.R.S32.HI R24, RZ, 0x1f, R9 ;  /* 0x0000001fff187819 */ /* 0x000fe20000011409 */
[----:B------:R-:W-:Y:S06]  /*26380*/  BRA.DIV UR4, `(.L_x_4477) ;  /* 0x000000da04b07947 */ /* 0x000fec000b800000 */
[----:B------:R1:W2:Y:S04]  /*26390*/  SHFL.IDX PT, R0, R3, RZ, 0x181f ;  /* 0x00181fff03007589 */ /* 0x0002a800000e0000 */
[----:B------:R1:W3:Y:S02]  /*263a0*/  SHFL.IDX PT, R14, R2, RZ, 0x181f ;  /* 0x00181fff020e7589 */ /* 0x0002e400000e0000 */
.L_x_4798:
[----:B------:R-:W-:Y:S01]  /*263b0*/  IMAD R21, R20, R21, RZ ;  /* 0x0000001514157224 */ /* 0x000fe200078e02ff */
[----:B------:R-:W-:Y:S01]  /*263c0*/  BSSY B1, `(.L_x_4478) ;  /* 0x0000011000017945 */ /* 0x000fe20003800000 */
[----:B------:R-:W-:-:S05]  /*263d0*/  IMAD R6, R26, 0x80, R27 ;  /* 0x000000801a067824 */ /* 0x000fca00078e021b */
[----:B------:R-:W-:-:S13]  /*263e0*/  ISETP.GE.AND P0, PT, R6, R21, PT ;  /* 0x000000150600720c */ /* 0x000fda0003f06270 */
[----:B------:R-:W-:Y:S05]  /*263f0*/  @P0 BRA `(.L_x_4479) ;  /* 0x0000000000340947 */ /* 0x000fea0003800000 */
[----:B------:R-:W-:Y:S02]  /*26400*/  ULDC UR4, c[0x0][0xac8] ;  /* 0x0002b20000047ab9 */ /* 0x000fe40000000800 */
[----:B------:R-:W-:Y:S02]  /*26410*/  ISETP.GE.AND P3, PT, R7, UR4, PT ;  /* 0x0000000407007c0c */ /* 0x000fe4000bf66270 */
[----:B------:R-:W-:Y:S02]  /*26420*/  ISETP.GE.AND P4, PT, R9, UR4, PT ;  /* 0x0000000409007c0c */ /* 0x000fe4000bf86270 */
[----:B------:R-:W-:-:S09]  /*26430*/  ISETP.GE.AND P5, PT, R5, UR4, PT ;  /* 0x0000000405007c0c */ /* 0x000fd2000bfa6270 */
[-C--:B---3--:R-:W-:Y:S02]  /*26440*/  @!P3 LEA R12, P0, R7, R14.reuse, 0x1 ;  /* 0x0000000e070cb211 */ /* 0x088fe400078008ff */
[-C--:B------:R-:W-:Y:S02]  /*26450*/  @!P4 LEA R26, P1, R9, R14.reuse, 0x1 ;  /* 0x0000000e091ac211 */ /* 0x080fe400078208ff */
[----:B------:R-:W-:Y:S02]  /*26460*/  @!P5 LEA R14, P2, R5, R14, 0x1 ;  /* 0x0000000e050ed211 */ /* 0x000fe400078408ff */
[-C--:B--2---:R-:W-:Y:S02]  /*26470*/  @!P3 LEA.HI.X R13, R7, R0.reuse, R10, 0x1, P0 ;  /* 0x00000000070db211 */ /* 0x084fe400000f0c0a */
[-C--:B------:R-:W-:Y:S02]  /*26480*/  @!P4 LEA.HI.X R27, R9, R0.reuse, R24, 0x1, P1 ;  /* 0x00000000091bc211 */ /* 0x080fe400008f0c18 */
[----:B------:R-:W-:Y:S01]  /*26490*/  @!P5 LEA.HI.X R15, R5, R0, R8, 0x1, P2 ;  /* 0x00000000050fd211 */ /* 0x000fe200010f0c08 */
[----:B------:R4:W-:Y:S04]  /*264a0*/  @!P3 ST.E.128 desc[UR50][R12.64], RZ ;  /* 0x000000ff0c00b985 */ /* 0x0009e8000c101d32 */
[----:B------:R4:W-:Y:S04]  /*264b0*/  @!P4 ST.E.128 desc[UR50][R26.64], RZ ;  /* 0x000000ff1a00c985 */ /* 0x0009e8000c101d32 */
[----:B------:R4:W-:Y:S02]  /*264c0*/  @!P5 ST.E.128 desc[UR50][R14.64], RZ ;  /* 0x000000ff0e00d985 */ /* 0x0009e4000c101d32 */
.L_x_4479:
[----:B------:R-:W-:Y:S05]  /*264d0*/  BSYNC B1 ;  /* 0x0000000000017941 */ /* 0x000fea0003800000 */
.L_x_4478:
[----:B------:R-:W-:-:S03]  /*264e0*/  UMOV UR4, 0xffffffff ;  /* 0xffffffff00047882 */ /* 0x000fc60000000000 */
[----:B------:R-:W-:Y:S05]  /*264f0*/  BRA.DIV UR4, `(.L_x_4480) ;  /* 0x000000da04887947 */ /* 0x000fea000b800000 */
[----:B--2---:R2:W0:Y:S04]  /*26500*/  SHFL.IDX PT, R0, R3, 0x1, 0x181f ;  /* 0x00381f0003007f89 */ /* 0x00442800000e0000 */
[----:B---34-:R2:W3:Y:S02]  /*26510*/  SHFL.IDX PT, R14, R2, 0x1, 0x181f ;  /* 0x00381f00020e7f89 */ /* 0x0184e400000e0000 */
.L_x_4802:
        /* <DEDUP_REMOVED lines=17> */
.L_x_4482:
[----:B------:R-:W-:Y:S05]  /*26630*/  BSYNC B1 ;  /* 0x0000000000017941 */ /* 0x000fea0003800000 */
.L_x_4481:
[----:B------:R-:W-:-:S03]  /*26640*/  UMOV UR4, 0xffffffff ;  /* 0xffffffff00047882 */ /* 0x000fc60000000000 */
[----:B------:R-:W-:Y:S05]  /*26650*/  BRA.DIV UR4, `(.L_x_4483) ;  /* 0x000000da04787947 */ /* 0x000fea000b800000 */
[----:B0-----:R0:W0:Y:S04]  /*26660*/  SHFL.IDX PT, R0, R3, 0x2, 0x181f ;  /* 0x00581f0003007f89 */ /* 0x00102800000e0000 */
[----:B---34-:R3:W4:Y:S02]  /*26670*/  SHFL.IDX PT, R14, R2, 0x2, 0x181f ;  /* 0x00581f00020e7f89 */ /* 0x01872400000e0000 */
.L_x_4806:
        /* <DEDUP_REMOVED lines=8> */
[-C--:B----4-:R-:W-:Y:S02]  /*26700*/  @!P3 LEA R12, P0, R7, R14.reuse, 0x1 ;  /* 0x0000000e070cb211 */ /* 0x090fe400078008ff */
        /* <DEDUP_REMOVED lines=8> */
.L_x_4485:
[----:B------:R-:W-:Y:S05]  /*26790*/  BSYNC B1 ;  /* 0x0000000000017941 */ /* 0x000fea0003800000 */
.L_x_4484:
[----:B------:R-:W-:-:S03]  /*267a0*/  UMOV UR4, 0xffffffff ;  /* 0xffffffff00047882 */ /* 0x000fc60000000000 */
[----:B------:R-:W-:Y:S05]  /*267b0*/  BRA.DIV UR4, `(.L_x_4486) ;  /* 0x000000da04687947 */ /* 0x000fea000b800000 */
[----:B0-----:R0:W0:Y:S04]  /*267c0*/  SHFL.IDX PT, R0, R3, 0x3, 0x181f ;  /* 0x00781f0003007f89 */ /* 0x00102800000e0000 */
[----:B----4-:R4:W0:Y:S02]  /*267d0*/  SHFL.IDX PT, R14, R2, 0x3, 0x181f ;  /* 0x00781f00020e7f89 */ /* 0x01082400000e0000 */
.L_x_4810:
[----:B-1234-:R-:W-:-:S04]  /*267e0*/  IADD3 R2, R6, 0x60, RZ ;  /* 0x0000006006027810 */ /* 0x01efc80007ffe0ff */
[----:B------:R-:W-:-:S13]  /*267f0*/  ISETP.GE.AND P0, PT, R2, R21, PT ;  /* 0x000000150200720c */ /* 0x000fda0003f06270 */
[----:B------:R-:W-:Y:S05]  /*26800*/  @P0 BRA `(.L_x_4469) ;  /* 0x0000000000340947 */ /* 0x000fea0003800000 */
        /* <DEDUP_REMOVED lines=9> */
[----:B------:R-:W-:Y:S01]  /*268a0*/  @!P5 LEA.HI.X R15, R5, R0, R8, 0x1, P2 ;  /* 0x00000000050fd211 */ /* 0x000fe200010f0c08 */
[----:B------:R0:W-:Y:S04]  /*268b0*/  @!P3 ST.E.128 desc[UR50][R2.64], RZ ;  /* 0x000000ff0200b985 */ /* 0x0001e8000c101d32 */
[----:B------:R0:W-:Y:S04]  /*268c0*/  @!P4 ST.E.128 desc[UR50][R6.64], RZ ;  /* 0x000000ff0600c985 */ /* 0x0001e8000c101d32 */
[----:B------:R0:W-:Y:S02]  /*268d0*/  @!P5 ST.E.128 desc[UR50][R14.64], RZ ;  /* 0x000000ff0e00d985 */ /* 0x0001e4000c101d32 */
.L_x_4469:
[----:B------:R-:W-:Y:S05]  /*268e0*/  BSYNC B0 ;  /* 0x0000000000007941 */ /* 0x000fea0003800000 */
.L_x_4454:
[----:B------:R-:W-:Y:S02]  /*268f0*/  ULDC UR4, c[0x0][0xc3c] ;  /* 0x00030f0000047ab9 */ /* 0x000fe40000000800 */
[----:B------:R-:W-:-:S13]  /*26900*/  ISETP.GE.AND P0, PT, R131, UR4, PT ;  /* 0x0000000483007c0c */ /* 0x000fda000bf06270 */
[----:B------:R-:W-:Y:S05]  /*26910*/  @!P0 BRA `(.L_x_4487) ;  /* 0xfffffdb000208947 */ /* 0x000fea000383ffff */
[----:B------:R-:W-:Y:S05]  /*26920*/  BRA `(.L_x_4275) ;  /* 0x0000009000e47947 */ /* 0x000fea0003800000 */
.L_x_4273:
[----:B------:R-:W-:-:S08]  /*26930*/  NOP ;  /* 0x0000000000007918 */ /* 0x000fd00000000000 */
[----:B------:R-:W0:-:S00]  /*26940*/  USETMAXREG.DEALLOC.CTAPOOL 0x28 ;  /* 0x00000028000079c8 */ /* 0x000e0000080e0500 */
[----:B0-----:R-:W2:Y:S01]  /*26950*/  LDL.LU R3, [R1+0x8] ;  /* 0x0000080001037983 */ /* 0x001ea20000300800 */
[----:B------:R-:W-:-:S06]  /*26960*/  LOP3.LUT R0, R0, 0x3, RZ, 0xc0, !PT ;  /* 0x0000000300007812 */ /* 0x000fcc00078ec0ff */
[----:B------:R-:W0:Y:S02]  /*26970*/  SHFL.IDX PT, R0, R0, RZ, 0x1f ;  /* 0x00001fff00007589 */ /* 0x000e2400000e0000 */
[----:B0-----:R-:W-:-:S13]  /*26980*/  ISETP.NE.AND P0, PT, R0, RZ, PT ;  /* 0x000000ff0000720c */ /* 0x001fda0003f05270 */
[----:B------:R-:W-:Y:S01]  /*26990*/  @P0 BAR.SYNC.DEFER_BLOCKING 0x5, 0x180 ;  /* 0x0146000000000b1d */ /* 0x000fe20000010000 */
[----:B--2---:R-:W-:-:S04]  /*269a0*/  LOP3.LUT R3, R3, 0xffffff7f, RZ, 0xc0, !PT ;  /* 0xffffff7f03037812 */ /* 0x004fc800078ec0ff */
[----:B------:R-:W-:-:S05]  /*269b0*/  @P0 LOP3.LUT R3, R3, 0x80, RZ, 0xfc, !PT ;  /* 0x0000008003030812 */ /* 0x000fca00078efcff */
[----:B------:R0:W-:Y:S02]  /*269c0*/  STL [R1+0x8], R3 ;  /* 0x0000080301007387 */ /* 0x0001e40000100800 */
        /* <DEDUP_REMOVED lines=44> */
[----:B---3--:R-:W-:Y:S02]  /*26c90*/  ISETP.GT.AND P6, PT, R6, UR6, PT ;  /* 0x0000000606007c0c */ /* 0x008fe4000bfc4270 */
[----:B------:R-:W-:-:S11]  /*26ca0*/  MOV R3, R6 ;  /* 0x0000000600037202 */ /* 0x000fd60000000f00 */
[----:B------:R-:W-:Y:S05]  /*26cb0*/  @P6 BRA `(.L_x_4489) ;  /* 0x0000000000a06947 */ /* 0x000fea0003800000 */
[----:B------:R-:W-:Y:S01]  /*26cc0*/  IMAD.MOV.U32 R6, RZ, RZ, R3 ;  /* 0x000000ffff067224 */ /* 0x000fe200078e0003 */
[----:B------:R-:W-:Y:S01]  /*26cd0*/  UMOV UR4, URZ ;  /* 0x0000003f00047c82 */ /* 0x000fe20008000000 */
[----:B------:R-:W-:-:S05]  /*26ce0*/  ULDC UR5, c[0x0][0xc38] ;  /* 0x00030e0000057ab9 */ /* 0x000fca0000000800 */
.L_x_4491:
[----:B------:R-:W0:Y:S01]  /*26cf0*/  LDC R0, c[0x0][0xc3c] ;  /* 0x00030f00ff007b82 */ /* 0x000e220000000800 */
[----:B------:R-:W-:Y:S01]  /*26d00*/  UIADD3 UR4, UR4, 0x1f, URZ ;  /* 0x0000001f04047890 */ /* 0x000fe2000fffe03f */
[----:B------:R-:W-:Y:S02]  /*26d10*/  ULDC UR7, c[0x0][0xc3c] ;  /* 0x00030f0000077ab9 */ /* 0x000fe40000000800 */
[----:B-1----:R-:W-:-:S03]  /*26d20*/  IMAD.U32 R27, RZ, RZ, UR7 ;  /* 0x00000007ff1b7e24 */ /* 0x002fc6000f8e00ff */
        /* <DEDUP_REMOVED lines=33> */
.L_x_4489:
        /* <DEDUP_REMOVED lines=16> */
[----:B------:R-:W-:-:S06]  /*27040*/  IADD3 R24, R27, -0x1, RZ ;  /* 0xffffffff1b187810 */ /* 0x000fcc0007ffe0ff */
[----:B------:R0:W1:Y:S02]  /*27050*/  SHFL.IDX PT, R24, R5, R24, 0x1f ;  /* 0x00001f1805187589 */ /* 0x00006400000e0000 */
.L_x_4492:
        /* <DEDUP_REMOVED lines=26> */
[----:B------:R-:W-:Y:S01]  /*27200*/  @P0 IADD3 R2, R2, 0x1, RZ ;  /* 0x0000000102020810 */ /* 0x000fe20007ffe0ff */
[----:B------:R-:W-:-:S04]  /*27210*/  IMAD.MOV R8, RZ, RZ, -R8 ;  /* 0x000000ffff087224 */ /* 0x000fc800078e0a08 */
[----:B------:R-:W-:Y:S02]  /*27220*/  IMAD.MOV.U32 R6, RZ, RZ, R2 ;  /* 0x000000ffff067224 */ /* 0x000fe400078e0002 */
[----:B-1----:R-:W-:Y:S02]  /*27230*/  IMAD.MOV R2, RZ, RZ, -R3 ;  /* 0x000000ffff027224 */ /* 0x002fe400078e0a03 */
[----:B------:R-:W-:Y:S01]  /*27240*/  @!P2 IMAD.MOV R6, RZ, RZ, -R6 ;  /* 0x000000ffff06a224 */ /* 0x000fe200078e0a06 */
[----:B------:R-:W-:Y:S01]  /*27250*/  @!P1 LOP3.LUT R6, RZ, R0, RZ, 0x33, !PT ;  /* 0x00000000ff069212 */ /* 0x000fe200078e33ff */
[----:B------:R-:W-:Y:S02]  /*27260*/  IMAD R11, R2, R5, RZ ;  /* 0x00000005020b7224 */ /* 0x000fe400078e02ff */
[----:B------:R-:W-:Y:S01]  /*27270*/  IMAD.MOV.U32 R2, RZ, RZ, RZ ;  /* 0x000000ffff027224 */ /* 0x000fe200078e00ff */
[-C--:B------:R-:W-:Y:S01]  /*27280*/  IABS R4, R6.reuse ;  /* 0x0000000600047213 */ /* 0x080fe20000000000 */
[----:B------:R-:W-:-:S02]  /*27290*/  IMAD R0, R0, R6, RZ ;  /* 0x0000000600007224 */ /* 0x000fc400078e02ff */
[----:B------:R-:W-:-:S04]  /*272a0*/  IMAD.HI.U32 R2, R3, R11, R2 ;  /* 0x0000000b03027227 */ /* 0x000fc800078e0002 */
[----:B------:R-:W-:Y:S02]  /*272b0*/  IMAD.MOV.U32 R3, RZ, RZ, R4 ;  /* 0x000000ffff037224 */ /* 0x000fe400078e0004 */
[----:B------:R-:W-:Y:S02]  /*272c0*/  IMAD.MOV.U32 R4, RZ, RZ, R8 ;  /* 0x000000ffff047224 */ /* 0x000fe400078e0008 */
[----:B------:R-:W-:-:S04]  /*272d0*/  IMAD.HI.U32 R2, R2, R3, RZ ;  /* 0x0000000302027227 */ /* 0x000fc800078e00ff */
[----:B------:R-:W-:Y:S01]  /*272e0*/  IMAD R4, R2, R4, R3 ;  /* 0x0000000402047224 */ /* 0x000fe200078e0203 */
[----:B------:R-:W-:Y:S01]  /*272f0*/  LOP3.LUT R3, R6, R9, RZ, 0x3c, !PT ;  /* 0x0000000906037212 */ /* 0x000fe200078e3cff */
[----:B------:R-:W-:-:S03]  /*27300*/  IMAD.IADD R25, R25, 0x1, -R0 ;  /* 0x0000000119197824 */ /* 0x000fc600078e0a00 */
        /* <DEDUP_REMOVED lines=11> */
[----:B------:R-:W-:-:S05]  /*273c0*/  IMAD R9, R9, 0x1000000, R2 ;  /* 0x0100000009097824 */ /* 0x000fca00078e0202 */
[----:B------:R-:W-:Y:S01]  /*273d0*/  LEA R26, R26, R9, 0x10 ;  /* 0x000000091a1a7211 */ /* 0x000fe200078e80ff */
[----:B------:R-:W-:Y:S06]  /*273e0*/  BRA `(.L_x_4493) ;  /* 0x00000000000c7947 */ /* 0x000fec0003800000 */
.L_x_4490:
[----:B------:R-:W-:Y:S02]  /*273f0*/  IMAD.MOV.U32 R25, RZ, RZ, RZ ;  /* 0x000000ffff197224 */ /* 0x000fe400078e00ff */
[----:B------:R-:W-:Y:S02]  /*27400*/  IMAD.U32 R24, RZ, RZ, UR6 ;  /* 0x00000006ff187e24 */ /* 0x000fe4000f8e00ff */
[----:B------:R-:W-:-:S07]  /*27410*/  IMAD.MOV.U32 R26, RZ, RZ, RZ ;  /* 0x000000ffff1a7224 */ /* 0x000fce00078e00ff */
.L_x_4493:
[----:B------:R-:W-:-:S13]  /*27420*/  ISETP.NE.AND P0, PT, R7, RZ, PT ;  /* 0x000000ff0700720c */ /* 0x000fda0003f05270 */
[----:B------:R-:W0:Y:S01]  /*27430*/  @!P0 S2R R3, SR_CgaCtaId ;  /* 0x0000000000038919 */ /* 0x000e220000008800 */
[----:B------:R-:W-:-:S04]  /*27440*/  @!P0 MOV R0, 0x400 ;  /* 0x0000040000008802 */ /* 0x000fc80000000f00 */
[----:B0-----:R-:W-:-:S05]  /*27450*/  @!P0 LEA R0, R3, R0, 0x18 ;  /* 0x0000000003008211 */ /* 0x001fca00078ec0ff */
[----:B------:R2:W-:Y:S01]  /*27460*/  @!P0 STS.128 [R0+0x334d0], R24 ;  /* 0x0334d01800008388 */ /* 0x0005e20000000c00 */
[----:B------:R-:W-:Y:S06]  /*27470*/  BAR.ARV 0x5, 0x180 ;  /* 0x0146000000007b1d */ /* 0x000fec0000002000 */
.L_x_4488:
[----:B------:R3:W-:Y:S01]  /*27480*/  STL [R1+0x34], RZ ;  /* 0x000034ff01007387 */ /* 0x0007e20000100800 */
[----:B------:R-:W-:Y:S01]  /*27490*/  ULDC UR4, c[0x0][0xc3c] ;  /* 0x00030f0000047ab9 */ /* 0x000fe20000000800 */
[----:B------:R-:W-:Y:S01]  /*274a0*/  IMAD.MOV.U32 R37, RZ, RZ, 0x1 ;  /* 0x00000001ff257424 */ /* 0x000fe200078e00ff */
[----:B-1----:R-:W-:Y:S01]  /*274b0*/  ISETP.GE.AND P0, PT, R27, UR4, PT ;  /* 0x000000041b007c0c */ /* 0x002fe2000bf06270 */
[----:B------:R-:W-:-:S12]  /*274c0*/  IMAD.MOV.U32 R32, RZ, RZ, RZ ;  /* 0x000000ffff207224 */ /* 0x000fd800078e00ff */
[----:B---3--:R-:W-:Y:S05]  /*274d0*/  @P0 BRA `(.L_x_4494) ;  /* 0x0000008000fc0947 */ /* 0x008fea0003800000 */
[----:B------:R-:W1:Y:S01]  /*274e0*/  S2R R9, SR_TID.X ;  /* 0x0000000000097919 */ /* 0x000e620000002100 */
[----:B------:R-:W3:Y:S01]  /*274f0*/  S2UR UR4, SR_CgaCtaId ;  /* 0x00000000000479c3 */ /* 0x000ee20000008800 */
[----:B------:R-:W-:Y:S01]  /*27500*/  MOV R17, 0x400 ;  /* 0x0000040000117802 */ /* 0x000fe20000000f00 */
[----:B------:R-:W-:Y:S01]  /*27510*/  BSSY B7, `(.L_x_4494) ;  /* 0x000083b000077945 */ /* 0x000fe20003800000 */
[----:B------:R-:W-:Y:S01]  /*27520*/  IMAD.MOV.U32 R35, RZ, RZ, RZ ;  /* 0x000000ffff237224 */ /* 0x000fe200078e00ff */
[----:B------:R-:W-:Y:S01]  /*27530*/  MOV R32, RZ ;  /* 0x000000ff00207202 */ /* 0x000fe20000000f00 */
[----:B------:R-:W-:Y:S01]  /*27540*/  IMAD.MOV.U32 R37, RZ, RZ, 0x1 ;  /* 0x00000001ff257424 */ /* 0x000fe200078e00ff */
[----:B------:R-:W-:Y:S01]  /*27550*/  ULDC.64 UR40, c[0x0][0x198] ;  /* 0x0000660000287ab9 */ /* 0x000fe20000000a00 */
[----:B------:R-:W-:Y:S02]  /*27560*/  ULOP3.LUT UR39, UR36, 0x2, URZ, 0xfc, !UPT ;  /* 0x0000000224277892 */ /* 0x000fe4000f8efc3f */
[----:B------:R-:W-:Y:S01]  /*27570*/  ULOP3.LUT UR37, UR36, 0x1, URZ, 0xfc, !UPT ;  /* 0x0000000124257892 */ /* 0x000fe2000f8efc3f */
[----:B------:R-:W-:Y:S01]  /*27580*/  ULDC UR38, c[0x0][0xc] ;  /* 0x0000030000267ab9 */ /* 0x000fe20000000800 */
[C---:B-1----:R-:W-:Y:S01]  /*27590*/  IMAD.SHL.U32 R22, R9.reuse, 0x40, RZ ;  /* 0x0000004009167824 */ /* 0x042fe200078e00ff */
[----:B0-----:R-:W-:Y:S01]  /*275a0*/  SHF.R.U32.HI R2, RZ, 0x1, R9 ;  /* 0x00000001ff027819 */ /* 0x001fe20000011609 */
[C---:B--2---:R-:W-:Y:S01]  /*275b0*/  IMAD.SHL.U32 R0, R9.reuse, 0x10, RZ ;  /* 0x0000001009007824 */ /* 0x044fe200078e00ff */
[C---:B------:R-:W-:Y:S01]  /*275c0*/  LOP3.LUT R11, R9.reuse, 0x7f, RZ, 0xc0, !PT ;  /* 0x0000007f090b7812 */ /* 0x040fe200078ec0ff */
[----:B------:R-:W-:Y:S01]  /*275d0*/  IMAD.SHL.U32 R8, R9, 0x4, RZ ;  /* 0x0000000409087824 */ /* 0x000fe200078e00ff */
[----:B------:R-:W-:-:S02]  /*275e0*/  LOP3.LUT R3, R22, 0x180, RZ, 0xc0, !PT ;  /* 0x0000018016037812 */ /* 0x000fc400078ec0ff */
[----:B------:R-:W-:Y:S01]  /*275f0*/  SHF.L.U32 R6, R9, 0x1, RZ ;  /* 0x0000000109067819 */ /* 0x000fe200000006ff */
[----:B------:R-:W-:Y:S01]  /*27600*/  IMAD.SHL.U32 R4, R11, 0x10, RZ ;  /* 0x000000100b047824 */ /* 0x000fe200078e00ff */
[----:B------:R-:W-:Y:S01]  /*27610*/  LOP3.LUT R3, R3, 0x30, R2, 0xf8, !PT ;  /* 0x0000003003037812 */ /* 0x000fe200078ef802 */
[C---:B------:R-:W-:Y:S01]  /*27620*/  IMAD.SHL.U32 R2, R9.reuse, 0x20, RZ ;  /* 0x0000002009027824 */ /* 0x040fe200078e00ff */
[----:B------:R-:W-:Y:S02]  /*27630*/  LOP3.LUT R5, R0, 0x1b0, RZ, 0xc0, !PT ;  /* 0x000001b000057812 */ /* 0x000fe400078ec0ff */
[----:B------:R-:W-:Y:S01]  /*27640*/  LOP3.LUT R7, R4, 0x600, RZ, 0xc0, !PT ;  /* 0x0000060004077812 */ /* 0x000fe200078ec0ff */
[----:B------:R-:W-:Y:S01]  /*27650*/  IMAD.SHL.U32 R4, R9, 0x8, RZ ;  /* 0x0000000809047824 */ /* 0x000fe200078e00ff */
[----:B------:R-:W-:Y:S02]  /*27660*/  LOP3.LUT R6, R5, 0x30, R6, 0x78, !PT ;  /* 0x0000003005067812 */ /* 0x000fe400078e7806 */
[----:B------:R-:W-:-:S02]  /*27670*/  LOP3.LUT R5, R2, 0x80, RZ, 0xc0, !PT ;  /* 0x0000008002057812 */ /* 0x000fc400078ec0ff */
[----:B------:R-:W-:Y:S02]  /*27680*/  LOP3.LUT R3, R3, 0x30, R4, 0x78, !PT ;  /* 0x0000003003037812 */ /* 0x000fe400078e7804 */
[----:B------:R-:W-:Y:S02]  /*27690*/  LOP3.LUT R5, R5, 0x10, R9, 0xf8, !PT ;  /* 0x0000001005057812 */ /* 0x000fe400078ef809 */
[----:B------:R-:W-:Y:S02]  /*276a0*/  LOP3.LUT R9, R7, 0x40, R0, 0xf8, !PT ;  /* 0x0000004007097812 */ /* 0x000fe400078ef800 */
[----:B------:R-:W-:Y:S01]  /*276b0*/  LOP3.LUT R22, R3, 0x640, R22, 0xf8, !PT ;  /* 0x0000064003167812 */ /* 0x000fe200078ef816 */
[----:B------:R-:W-:Y:S01]  /*276c0*/  IMAD.MOV.U32 R3, RZ, RZ, 0x1 ;  /* 0x00000001ff037424 */ /* 0x000fe200078e00ff */
[----:B------:R-:W-:Y:S02]  /*276d0*/  LOP3.LUT R10, R9, R6, RZ, 0xfc, !PT ;  /* 0x00000006090a7212 */ /* 0x000fe400078efcff */
[----:B------:R-:W-:-:S02]  /*276e0*/  LOP3.LUT R7, R7, 0x60, R2, 0xf8, !PT ;  /* 0x0000006007077812 */ /* 0x000fc400078ef802 */
[----:B------:R-:W-:Y:S01]  /*276f0*/  SHF.R.U32.HI R4, RZ, 0x2, R11 ;  /* 0x00000002ff047819 */ /* 0x000fe2000001160b */
[----:B------:R-:W-:Y:S01]  /*27700*/  STL [R1+0x18], R10 ;  /* 0x0000180a01007387 */ /* 0x000fe20000100800 */
[----:B------:R-:W-:Y:S02]  /*27710*/  LOP3.LUT R0, R0, 0x30, RZ, 0xc0, !PT ;  /* 0x0000003000007812 */ /* 0x000fe400078ec0ff */
[--C-:B------:R-:W-:Y:S01]  /*27720*/  LOP3.LUT R16, R7, 0x100, R2.reuse, 0xf8, !PT ;  /* 0x0000010007107812 */ /* 0x100fe200078ef802 */
[----:B------:R-:W-:Y:S01]  /*27730*/  STL [R1+0x34], RZ ;  /* 0x000034ff01007387 */ /* 0x000fe20000100800 */
[----:B------:R-:W-:Y:S02]  /*27740*/  LOP3.LUT R2, R4, 0x60, R2, 0xf8, !PT ;  /* 0x0000006004027812 */ /* 0x000fe400078ef802 */
[----:B------:R-:W-:Y:S01]  /*27750*/  LOP3.LUT R4, R0, 0x40, RZ, 0xfc, !PT ;  /* 0x0000004000047812 */ /* 0x000fe200078efcff */
[----:B------:R3:W-:Y:S01]  /*27760*/  STL [R1], R3 ;  /* 0x0000000301007387 */ /* 0x0007e20000100800 */
[----:B------:R-:W-:-:S02]  /*27770*/  LOP3.LUT R5, R5, 0x10, R8, 0x78, !PT ;  /* 0x0000001005057812 */ /* 0x000fc400078e7808 */
[----:B------:R-:W-:Y:S02]  /*27780*/  LOP3.LUT R2, R2, 0x80, RZ, 0xfc, !PT ;  /* 0x0000008002027812 */ /* 0x000fe400078efcff */
[----:B------:R-:W-:Y:S01]  /*27790*/  LOP3.LUT R16, R16, R5, RZ, 0xfc, !PT ;  /* 0x0000000510107212 */ /* 0x000fe200078efcff */
[----:B---3--:R-:W-:-:S05]  /*277a0*/  IMAD.U32 R3, RZ, RZ, UR4 ;  /* 0x00000004ff037e24 */ /* 0x008fca000f8e00ff */
[----:B------:R-:W-:Y:S01]  /*277b0*/  LEA R17, R3, R17, 0x18 ;  /* 0x0000001103117211 */ /* 0x000fe200078ec0ff */
[----:B------:R0:W-:Y:S02]  /*277c0*/  STL [R1+0x14], R3 ;  /* 0x0000140301007387 */ /* 0x0001e40000100800 */
[----:B0-----:R-:W-:Y:S02]  /*277d0*/  LOP3.LUT R3, R0, 0x80, RZ, 0xfc, !PT ;  /* 0x0000008000037812 */ /* 0x001fe400078efcff */
[----:B------:R-:W-:-:S05]  /*277e0*/  IMAD.IADD R0, R17, 0x1, R10 ;  /* 0x0000000111007824 */ /* 0x000fca00078e020a */
[----:B------:R0:W-:Y:S02]  /*277f0*/  STL [R1+0x1c], R0 ;  /* 0x00001c0001007387 */ /* 0x0001e40000100800 */
.L_x_4616:
[----:B012---:R-:W1:Y:S02]  /*27800*/  LDC.64 R2, c[0x0][0xc88] ;  /* 0x00032200ff027b82 */ /* 0x007e640000000a00 */
[----:B-1----:R-:W-:-:S05]  /*27810*/  IMAD.WIDE R2, R27, 0x4, R2 ;  /* 0x000000041b027825 */ /* 0x002fca00078e0202 */
[----:B------:R-:W0:Y:S01]  /*27820*/  LDG.E R23, desc[UR50][R2.64] ;  /* 0x0000003202177981 */ /* 0x000e22000c1e1900 */
[----:B------:R-:W-:Y:S05]  /*27830*/  YIELD ;  /* 0x0000000000007946 */ /* 0x000fea0003800000 */
[----:B------:R-:W-:Y:S01]  /*27840*/  ULDC.64 UR4, c[0x0][0xa28] ;  /* 0x00028a0000047ab9 */ /* 0x000fe20000000a00 */
[----:B------:R-:W-:Y:S01]  /*27850*/  ULDC.64 UR8, c[0x0][0xa18] ;  /* 0x0002860000087ab9 */ /* 0x000fe20000000a00 */
[----:B------:R-:W-:Y:S01]  /*27860*/  ISETP.NE.U32.AND P0, PT, RZ, UR4, PT ;  /* 0x00000004ff007c0c */ /* 0x000fe2000bf05070 */
[----:B------:R-:W-:Y:S01]  /*27870*/  IMAD.MOV.U32 R9, RZ, RZ, RZ ;  /* 0x000000ffff097224 */ /* 0x000fe200078e00ff */
[----:B------:R-:W-:-:S02]  /*27880*/  ULDC.64 UR6, c[0x0][0xa10] ;  /* 0x0002840000067ab9 */ /* 0x000fc40000000a00 */
[----:B------:R-:W-:Y:S02]  /*27890*/  ISETP.NE.AND.EX P0, PT, RZ, UR5, PT, P0 ;  /* 0x00000005ff007c0c */ /* 0x000fe4000bf05300 */
[----:B------:R-:W-:-:S04]  /*278a0*/  ISETP.NE.U32.AND P2, PT, RZ, UR6, PT ;  /* 0x00000006ff007c0c */ /* 0x000fc8000bf45070 */
[----:B------:R-:W-:Y:S01]  /*278b0*/  ISETP.NE.AND.EX P2, PT, RZ, UR7, PT, P2 ;  /* 0x00000007ff007c0c */ /* 0x000fe2000bf45320 */
[----:B------:R-:W-:Y:S01]  /*278c0*/  IMAD.MOV.U32 R30, RZ, RZ, RZ ;  /* 0x000000ffff1e7224 */ /* 0x000fe200078e00ff */
[----:B0--3--:R-:W-:-:S05]  /*278d0*/  SHF.R.S32.HI R0, RZ, 0x1f, R23 ;  /* 0x0000001fff007819 */ /* 0x009fca0000011417 */
[C---:B------:R-:W-:Y:S01]  /*278e0*/  @P0 LEA R2, P1, R23.reuse, UR4, 0x2 ;  /* 0x0000000417020c11 */ /* 0x040fe2000f8210ff */
[C---:B------:R-:W-:Y:S01]  /*278f0*/  IMAD.SHL.U32 R28, R23.reuse, 0x4, RZ ;  /* 0x00000004171c7824 */ /* 0x040fe200078e00ff */
[C-C-:B------:R-:W-:Y:S01]  /*27900*/  SHF.L.U64.HI R29, R23.reuse, 0x2, R0.reuse ;  /* 0x00000002171d7819 */ /* 0x140fe20000010200 */
[----:B------:R0:W-:Y:S01]  /*27910*/  STL [R1+0x2c], R0 ;  /* 0x00002c0001007387 */ /* 0x0001e20000100800 */
[----:B------:R-:W-:Y:S01]  /*27920*/  @P0 LEA.HI.X R3, R23, UR5, R0, 0x2, P1 ;  /* 0x0000000517030c11 */ /* 0x000fe200088f1400 */
[----:B------:R-:W-:Y:S01]  /*27930*/  ULDC.64 UR4, c[0x0][0xa00] ;  /* 0x0002800000047ab9 */ /* 0x000fe20000000a00 */
[----:B------:R-:W-:-:S03]  /*27940*/  ISETP.NE.U32.AND P1, PT, RZ, UR8, PT ;  /* 0x00000008ff007c0c */ /* 0x000fc6000bf25070 */
[----:B------:R1:W2:Y:S01]  /*27950*/  @P0 LDG.E R9, desc[UR50][R2.64] ;  /* 0x0000003202090981 */ /* 0x0002a2000c1e1900 */
[----:B------:R-:W-:Y:S02]  /*27960*/  ISETP.NE.AND.EX P1, PT, RZ, UR9, PT, P1 ;  /* 0x00000009ff007c0c */ /* 0x000fe4000bf25310 */
[----:B------:R-:W-:Y:S01]  /*27970*/  ISETP.NE.U32.AND P0, PT, RZ, UR4, PT ;  /* 0x00000004ff007c0c */ /* 0x000fe2000bf05070 */
[----:B0-----:R-:W-:Y:S01]  /*27980*/  IMAD.MOV.U32 R0, RZ, RZ, RZ ;  /* 0x000000ffff007224 */ /* 0x001fe200078e00ff */
[C---:B------:R-:W-:Y:S02]  /*27990*/  IADD3 R4, P4, R28.reuse, UR6, RZ ;  /* 0x000000061c047c10 */ /* 0x040fe4000ff9e0ff */
[----:B------:R-:W-:Y:S02]  /*279a0*/  ISETP.NE.AND.EX P0, PT, RZ, UR5, PT, P0 ;  /* 0x00000005ff007c0c */ /* 0x000fe4000bf05300 */
[----:B------:R-:W-:Y:S02]  /*279b0*/  IADD3.X R5, R29, UR7, RZ, P4, !PT ;  /* 0x000000071d057c10 */ /* 0x000fe4000a7fe4ff */
[----:B-1----:R-:W-:Y:S01]  /*279c0*/  IADD3 R2, P3, R28, UR4, RZ ;  /* 0x000000041c027c10 */ /* 0x002fe2000ff7e0ff */
[----:B------:R-:W-:-:S02]  /*279d0*/  ULDC UR4, c[0x0][0x288] ;  /* 0x0000a20000047ab9 */ /* 0x000fc40000000800 */
[----:B------:R-:W5:Y:S01]  /*279e0*/  @P2 LDG.E R0, desc[UR50][R4.64] ;  /* 0x0000003204002981 */ /* 0x000f62000c1e1900 */
[C---:B------:R-:W-:Y:S02]  /*279f0*/  IADD3.X R3, R29.reuse, UR5, RZ, P3, !PT ;  /* 0x000000051d037c10 */ /* 0x040fe40009ffe4ff */
[----:B------:R-:W-:Y:S01]  /*27a00*/  @P1 IADD3 R6, P3, R28, UR8, RZ ;  /* 0x000000081c061c10 */ /* 0x000fe2000ff7e0ff */
[----:B------:R-:W-:Y:S01]  /*27a10*/  IMAD.U32 R8, RZ, RZ, UR4 ;  /* 0x00000004ff087e24 */ /* 0x000fe2000f8e00ff */
[----:B------:R-:W-:Y:S01]  /*27a20*/  ULDC.64 UR4, c[0x0][0x418] ;  /* 0x0001060000047ab9 */ /* 0x000fe20000000a00 */
[----:B------:R-:W5:Y:S01]  /*27a30*/  @P0 LDG.E R30, desc[UR50][R2.64] ;  /* 0x00000032021e0981 */ /* 0x000f62000c1e1900 */
        /* <DEDUP_REMOVED lines=9> */
[----:B0-----:R-:W-:Y:S01]  /*27ad0*/  MOV R6, UR5 ;  /* 0x0000000500067c02 */ /* 0x001fe20008000f00 */
[----:B--2---:R-:W-:Y:S04]  /*27ae0*/  STL [R1+0x4], R9 ;  /* 0x0000040901007387 */ /* 0x004fe80000100800 */
[----:B---3--:R0:W-:Y:S02]  /*27af0*/  STL [R1+0x30], R8 ;  /* 0x0000300801007387 */ /* 0x0081e40000100800 */
[----:B0-----:R-:W-:Y:S01]  /*27b00*/  IMAD.U32 R8, RZ, RZ, UR4 ;  /* 0x00000004ff087e24 */ /* 0x001fe2000f8e00ff */
[----:B------:R-:W-:Y:S06]  /*27b10*/  @P1 BRA `(.L_x_4495) ;  /* 0x0000000000141947 */ /* 0x000fec0003800000 */
[----:B------:R-:W-:Y:S05]  /*27b20*/  @!P0 BRA `(.L_x_4495) ;  /* 0x0000000000108947 */ /* 0x000fea0003800000 */
[----:B------:R-:W2:Y:S04]  /*27b30*/  LDG.E R7, desc[UR50][R2.64] ;  /* 0x0000003202077981 */ /* 0x000ea8000c1e1900 */
[----:B------:R-:W2:Y:S02]  /*27b40*/  LDG.E R2, desc[UR50][R2.64+0x4] ;  /* 0x0000043202027981 */ /* 0x000ea4000c1e1900 */
[----:B--2---:R-:W-:-:S05]  /*27b50*/  IMAD.IADD R2, R2, 0x1, -R7 ;  /* 0x0000000102027824 */ /* 0x004fca00078e0a07 */
[----:B------:R0:W-:Y:S02]  /*27b60*/  STL [R1+0x30], R2 ;  /* 0x0000300201007387 */ /* 0x0001e40000100800 */
.L_x_4495:
        /* <DEDUP_REMOVED lines=14> */
.L_x_4496:
        /* <DEDUP_REMOVED lines=9> */
.L_x_4497:
[----:B0-----:R-:W2:Y:S04]  /*27ce0*/  @P2 LDG.E R2, desc[UR50][R4.64] ;  /* 0x0000003204022981 */ /* 0x001ea8000c1e1900 */
[----:B------:R0:W2:Y:S01]  /*27cf0*/  @P2 LDG.E R4, desc[UR50][R4.64+0x4] ;  /* 0x0000043204042981 */ /* 0x0000a2000c1e1900 */
[----:B-----5:R-:W-:Y:S01]  /*27d00*/  IMAD.IADD R8, R8, 0x1, -R9 ;  /* 0x0000000108087824 */ /* 0x020fe200078e0a09 */
[----:B------:R-:W-:Y:S01]  /*27d10*/  BSSY B0, `(.L_x_4498) ;  /* 0x0000029000007945 */ /* 0x000fe20003800000 */
[----:B------:R-:W-:Y:S01]  /*27d20*/  IMAD.MOV.U32 R3, RZ, RZ, RZ ;  /* 0x000000ffff037224 */ /* 0x000fe200078e00ff */
[----:B0-----:R-:W-:Y:S01]  /*27d30*/  SHF.R.U32.HI R5, RZ, 0x10, R7 ;  /* 0x00000010ff057819 */ /* 0x001fe20000011607 */
[----:B--2---:R-:W-:Y:S01]  /*27d40*/  @P2 IMAD.IADD R6, R4, 0x1, -R2 ;  /* 0x0000000104062824 */ /* 0x004fe200078e0a02 */
[----:B------:R-:W-:-:S03]  /*27d50*/  LOP3.LUT R4, R7, 0xff, RZ, 0xc0, !PT ;  /* 0x000000ff07047812 */ /* 0x000fc600078ec0ff */
[----:B------:R-:W-:-:S05]  /*27d60*/  IMAD.IADD R26, R8, 0x1, R6 ;  /* 0x00000001081a7824 */ /* 0x000fca00078e0206 */
[C---:B------:R-:W-:Y:S02]  /*27d70*/  ISETP.GE.AND P1, PT, R26.reuse, 0x1, PT ;  /* 0x000000011a00780c */ /* 0x040fe40003f26270 */
[----:B------:R-:W-:-:S05]  /*27d80*/  IADD3 R31, R26, 0x9f, RZ ;  /* 0x0000009f1a1f7810 */ /* 0x000fca0007ffe0ff */
[----:B------:R-:W-:-:S05]  /*27d90*/  IMAD.HI R31, R31, 0x66666667, RZ ;  /* 0x666666671f1f7827 */ /* 0x000fca00078e02ff */
[----:B------:R-:W-:-:S04]  /*27da0*/  SHF.R.U32.HI R2, RZ, 0x1f, R31 ;  /* 0x0000001fff027819 */ /* 0x000fc8000001161f */
[----:B------:R-:W-:Y:S01]  /*27db0*/  LEA.HI.SX32 R31, R31, R2, 0x1a ;  /* 0x000000021f1f7211 */ /* 0x000fe200078fd2ff */
        /* <DEDUP_REMOVED lines=30> */
.L_x_4499:
[----:B------:R-:W-:Y:S05]  /*27fa0*/  BSYNC B0 ;  /* 0x0000000000007941 */ /* 0x000fea0003800000 */
.L_x_4498:
[-C--:B------:R-:W-:Y:S01]  /*27fb0*/  IMAD R2, R4, R3.reuse, RZ ;  /* 0x0000000304027224 */ /* 0x080fe200078e02ff */
[----:B------:R-:W-:Y:S04]  /*27fc0*/  BSSY B0, `(.L_x_4500) ;  /* 0x0000157000007945 */ /* 0x000fe80003800000 */
[C---:B------:R-:W-:Y:S01]  /*27fd0*/  VIADDMNMX R3, R2.reuse, R3, R31, PT ;  /* 0x0000000302037246 */ /* 0x040fe2000380011f */
[----:B------:R-:W-:-:S04]  /*27fe0*/  IMAD R2, R2, 0xa0, -R8 ;  /* 0x000000a002027824 */ /* 0x000fc800078e0a08 */
[----:B------:R-:W-:-:S05]  /*27ff0*/  IMAD R3, R3, 0xa0, -R8 ;  /* 0x000000a003037824 */ /* 0x000fca00078e0a08 */
[----:B------:R-:W-:Y:S02]  /*28000*/  VIMNMX R3, R3, R6, PT ;  /* 0x0000000603037248 */ /* 0x000fe40003fe0100 */
[----:B------:R-:W-:-:S04]  /*28010*/  VIMNMX R6, RZ, R2, !PT ;  /* 0x00000002ff067248 */ /* 0x000fc80007fe0100 */
[----:B------:R-:W-:Y:S01]  /*28020*/  ISETP.GT.AND P0, PT, R3, R6, PT ;  /* 0x000000060300720c */ /* 0x000fe20003f04270 */
[----:B------:R-:W-:-:S05]  /*28030*/  IMAD.WIDE.U32 R6, R6, -0x33333333, RZ ;  /* 0xcccccccd06067825 */ /* 0x000fca00078e00ff */
[----:B------:R-:W-:-:S07]  /*28040*/  SHF.R.U32.HI R6, RZ, 0x7, R7 ;  /* 0x00000007ff067819 */ /* 0x000fce0000011607 */
[----:B------:R-:W-:Y:S02]  /*28050*/  @P0 VIADD R2, R3, 0x9f ;  /* 0x0000009f03020836 */ /* 0x000fe40000000000 */
[----:B------:R-:W-:Y:S02]  /*28060*/  IMAD.MOV.U32 R3, RZ, RZ, R6 ;  /* 0x000000ffff037224 */ /* 0x000fe400078e0006 */
[----:B------:R-:W-:-:S05]  /*28070*/  @P0 IMAD.HI R2, R2, 0x66666667, RZ ;  /* 0x6666666702020827 */ /* 0x000fca00078e02ff */
[----:B------:R-:W-:-:S04]  /*28080*/  @P0 SHF.R.U32.HI R7, RZ, 0x1f, R2 ;  /* 0x0000001fff070819 */ /* 0x000fc80000011602 */
[----:B------:R-:W-:Y:S02]  /*28090*/  @P0 LEA.HI.SX32 R3, R2, R7, 0x1a ;  /* 0x0000000702030211 */ /* 0x000fe400078fd2ff */
        /* <DEDUP_REMOVED lines=10> */
.L_x_4813:
[----:B-1----:R-:W-:Y:S02]  /*28140*/  ISETP.NE.AND P0, PT, R14, RZ, PT ;  /* 0x000000ff0e00720c */ /* 0x002fe40003f05270 */
[----:B------:R-:W-:-:S11]  /*28150*/  PLOP3.LUT P6, PT, PT, PT, PT, 0x8, 0x0 ;  /* 0x000000000000781c */ /* 0x000fd60003fce170 */
[----:B------:R-:W-:Y:S05]  /*28160*/  @P0 BRA `(.L_x_4503) ;  /* 0x00000000000c0947 */ /* 0x000fea0003800000 */
[----:B------:R-:W-:-:S03]  /*28170*/  UMOV UR4, 0xffffffff ;  /* 0xffffffff00047882 */ /* 0x000fc60000000000 */
[----:B------:R-:W-:Y:S05]  /*28180*/  BRA.DIV UR4, `(.L_x_4504) ;  /* 0x000000c204707947 */ /* 0x000fea000b800000 */
[----:B------:R-:W-:-:S13]  /*28190*/  ELECT P6, URZ, PT ;  /* 0x00000000003f782f */ /* 0x000fda00038c0000 */
.L_x_4503:
        /* <DEDUP_REMOVED lines=9> */
.L_x_4816:
[----:B------:R-:W-:Y:S05]  /*28230*/  BSYNC B1 ;  /* 0x0000000000017941 */ /* 0x000fea0003800000 */
.L_x_4505:
[----:B------:R-:W-:Y:S04]  /*28240*/  BSSY B1, `(.L_x_4507) ;  /* 0x000008c000017945 */ /* 0x000fe80003800000 */
[----:B------:R-:W-:Y:S05]  /*28250*/  @!P6 BRA `(.L_x_4508) ;  /* 0x000000080028e947 */ /* 0x000fea0003800000 */
[----:B------:R-:W2:Y:S01]  /*28260*/  LDL R9, [R1] ;  /* 0x0000000001097983 */ /* 0x000ea20000100800 */
[----:B------:R-:W-:Y:S01]  /*28270*/  IMAD R11, R35, 0x8, R17 ;  /* 0x00000008230b7824 */ /* 0x000fe200078e0211 */
[----:B------:R-:W1:Y:S01]  /*28280*/  S2R R8, SR_TID.X ;  /* 0x0000000000087919 */ /* 0x000e620000002100 */
[----:B------:R-:W-:Y:S01]  /*28290*/  BSSY B2, `(.L_x_4509) ;  /* 0x0000006000027945 */ /* 0x000fe20003800000 */
[----:B-1----:R-:W-:-:S04]  /*282a0*/  LOP3.LUT R8, R8, 0x7f, RZ, 0xc0, !PT ;  /* 0x0000007f08087812 */ /* 0x002fc800078ec0ff */
[----:B------:R-:W-:Y:S02]  /*282b0*/  ISETP.NE.AND P2, PT, R8, RZ, PT ;  /* 0x000000ff0800720c */ /* 0x000fe40003f45270 */
[----:B--2---:R-:W-:-:S04]  /*282c0*/  SHF.L.U32 R10, R9, 0x1f, RZ ;  /* 0x0000001f090a7819 */ /* 0x004fc800000006ff */
[----:B------:R-:W1:Y:S02]  /*282d0*/  SYNCS.PHASECHK.TRANS64.TRYWAIT P0, [R11+URZ+0x334a0], R10 ;  /* 0x0334a00a0b0075a7 */ /* 0x000e64000800017f */
[----:B-1----:R-:W-:Y:S05]  /*282e0*/  @!P0 BRA `(.L_x_4510) ;  /* 0x000000c0004c8947 */ /* 0x002fea0003800000 */
.L_x_4817:
[----:B------:R-:W-:Y:S05]  /*282f0*/  BSYNC B2 ;  /* 0x0000000000027941 */ /* 0x000fea0003800000 */
.L_x_4509:
[----:B------:R-:W-:Y:S04]  /*28300*/  BSSY B2, `(.L_x_4511) ;  /* 0x0000009000027945 */ /* 0x000fe80003800000 */
[----:B------:R-:W-:Y:S05]  /*28310*/  @P2 BRA `(.L_x_4512) ;  /* 0x00000000001c2947 */ /* 0x000fea0003800000 */
[----:B0-----:R-:W0:Y:S02]  /*28320*/  S2R R7, SR_TID.X ;  /* 0x0000000000077919 */ /* 0x001e240000002100 */
[----:B0-----:R-:W-:Y:S02]  /*28330*/  LOP3.LUT R8, R7, 0x1f, RZ, 0xc0, !PT ;  /* 0x0000001f07087812 */ /* 0x001fe400078ec0ff */
[----:B------:R-:W-:Y:S02]  /*28340*/  MOV R7, 0x7800 ;  /* 0x0000780000077802 */ /* 0x000fe40000000f00 */
[----:B------:R-:W-:Y:S02]  /*28350*/  ISETP.NE.AND P0, PT, R8, RZ, PT ;  /* 0x000000ff0800720c */ /* 0x000fe40003f05270 */
[----:B------:R2:W-:Y:S11]  /*28360*/  SYNCS.ARRIVE.TRANS64 RZ, [R11+URZ+0x33490], R7 ;  /* 0x033490070bff79a7 */ /* 0x0005f6000800003f */
[----:B--2---:R-:W-:Y:S05]  /*28370*/  @!P0 BRA `(.L_x_4512) ;  /* 0x0000000000048947 */ /* 0x004fea0003800000 */
[----:B------:R-:W-:Y:S01]  /*28380*/  BPT.TRAP 0x1 ;  /* 0x000000040000795c */ /* 0x000fe20000300000 */
.L_x_4512:
[----:B------:R-:W-:Y:S05]  /*28390*/  BSYNC B2 ;  /* 0x0000000000027941 */ /* 0x000fea0003800000 */
.L_x_4511:
        /* <DEDUP_REMOVED lines=8> */
[----:B0-----:R-:W-:Y:S01]  /*28420*/  VIADD R7, R11, 0x33490 ;  /* 0x000334900b077836 */ /* 0x001fe20000000000 */
[----:B------:R-:W-:Y:S01]  /*28430*/  UMOV UR6, 0x0 ;  /* 0x0000000000067882 */ /* 0x000fe20000000000 */
[----:B------:R-:W-:Y:S01]  /*28440*/  VIADD R12, R9, 0x24200 ;  /* 0x00024200090c7836 */ /* 0x000fe20000000000 */
[----:B------:R-:W-:-:S09]  /*28450*/  UMOV UR7, 0x12f00000 ;  /* 0x12f0000000077882 */ /* 0x000fd20000000000 */
.L_x_4513:
        /* <DEDUP_REMOVED lines=16> */
.L_x_4514:
        /* <DEDUP_REMOVED lines=12> */
[----:B------:R-:W-:Y:S01]  /*28620*/  UMOV UR6, 0x0 ;  /* 0x0000000000067882 */ /* 0x000fe20000000000 */
[----:B------:R-:W-:Y:S01]  /*28630*/  IADD3 R12, R9, 0x29200, RZ ;  /* 0x00029200090c7810 */ /* 0x000fe20007ffe0ff */
[----:B------:R-:W-:Y:S01]  /*28640*/  UMOV UR7, 0x12f00000 ;  /* 0x12f0000000077882 */ /* 0x000fe20000000000 */
[----:B------:R-:W-:-:S15]  /*28650*/  R2UR UR10, R14 ;  /* 0x000000000e0a72ca */ /* 0x000fde00000e0000 */
.L_x_4515:
        /* <DEDUP_REMOVED lines=13> */
.L_x_4818:
[----:B------:R-:W-:Y:S05]  /*28730*/  BSYNC B2 ;  /* 0x0000000000027941 */ /* 0x000fea0003800000 */
.L_x_4516:
        /* <DEDUP_REMOVED lines=11> */
.L_x_4519:
[----:B------:R-:W-:Y:S05]  /*287f0*/  BSYNC B2 ;  /* 0x0000000000027941 */ /* 0x000fea0003800000 */
.L_x_4518:
[----:B------:R-:W-:Y:S01]  /*28800*/  R2UR UR10, R19 ;  /* 0x00000000130a72ca */ /* 0x000fe200000e0000 */
[----:B------:R-:W-:Y:S01]  /*28810*/  UIADD3 UR4, UP0, UR40, 0x670, URZ ;  /* 0x0000067028047890 */ /* 0x000fe2000ff1e03f */
[----:B------:R-:W-:Y:S01]  /*28820*/  R2UR UR6, R12 ;  /* 0x000000000c0672ca */ /* 0x000fe200000e0000 */
[----:B01----:R-:W-:Y:S01]  /*28830*/  VIADD R11, R11, 0x334b0 ;  /* 0x000334b00b0b7836 */ /* 0x003fe20000000000 */
[----:B------:R-:W-:Y:S01]  /*28840*/  R2UR UR7, R13 ;  /* 0x000000000d0772ca */ /* 0x000fe200000e0000 */
[----:B------:R-:W-:Y:S01]  /*28850*/  VIADD R7, R9, 0xf200 ;  /* 0x0000f20009077836 */ /* 0x000fe20000000000 */
[----:B------:R-:W-:Y:S01]  /*28860*/  PLOP3.LUT P0, PT, PT, PT, PT, 0x80, 0x0 ;  /* 0x000000000000781c */ /* 0x000fe20003f0f070 */
[----:B------:R-:W-:-:S12]  /*28870*/  UIADD3.X UR5, URZ, UR41, URZ, UP0, !UPT ;  /* 0x000000293f057290 */ /* 0x000fd800087fe43f */
.L_x_4520:
        /* <DEDUP_REMOVED lines=15> */
.L_x_4521:
        /* <DEDUP_REMOVED lines=15> */
.L_x_4522:
        /* <DEDUP_REMOVED lines=10> */
.L_x_4508:
[----:B------:R-:W-:Y:S05]  /*28b00*/  BSYNC B1 ;  /* 0x0000000000017941 */ /* 0x000fea0003800000 */
.L_x_4507:
[----:B0-----:R-:W2:Y:S01]  /*28b10*/  LDL.LU R7, [R1] ;  /* 0x0000000001077983 */ /* 0x001ea20000300800 */
[----:B------:R-:W-:Y:S01]  /*28b20*/  IADD3 R35, R35, 0x1, RZ ;  /* 0x0000000123237810 */ /* 0x000fe20007ffe0ff */
[----:B------:R-:W-:Y:S01]  /*28b30*/  VIADD R11, R3, 0xfffffffe ;  /* 0xfffffffe030b7836 */ /* 0x000fe20000000000 */
[----:B------:R-:W-:Y:S02]  /*28b40*/  PLOP3.LUT P0, PT, PT, PT, PT, 0x8, 0x0 ;  /* 0x000000000000781c */ /* 0x000fe40003f0e170 */
[----:B------:R-:W-:Y:S02]  /*28b50*/  ISETP.NE.AND P2, PT, R35, 0x2, PT ;  /* 0x000000022300780c */ /* 0x000fe40003f45270 */
[----:B------:R-:W-:Y:S02]  /*28b60*/  ISETP.GE.AND P3, PT, R11, R6, PT ;  /* 0x000000060b00720c */ /* 0x000fe40003f66270 */
[----:B------:R-:W-:Y:S02]  /*28b70*/  SEL R3, RZ, 0x1, P2 ;  /* 0x00000001ff037807 */ /* 0x000fe40001000000 */
[----:B------:R-:W-:-:S02]  /*28b80*/  SEL R35, R35, RZ, P2 ;  /* 0x000000ff23237207 */ /* 0x000fc40001000000 */
[----:B--2---:R-:W-:-:S05]  /*28b90*/  LOP3.LUT R7, R7, R3, RZ, 0x3c, !PT ;  /* 0x0000000307077212 */ /* 0x004fca00078e3cff */
[----:B------:R0:W-:Y:S02]  /*28ba0*/  STL [R1], R7 ;  /* 0x0000000701007387 */ /* 0x0001e40000100800 */
[----:B------:R-:W-:Y:S05]  /*28bb0*/  @!P3 BRA `(.L_x_4501) ;  /* 0x00000008005cb947 */ /* 0x000fea0003800000 */
.L_x_4539:
[----:B------:R-:W-:Y:S05]  /*28bc0*/  YIELD ;  /* 0x0000000000007946 */ /* 0x000fea0003800000 */
[----:B------:R-:W-:Y:S04]  /*28bd0*/  BSSY B1, `(.L_x_4523) ;  /* 0x000008b000017945 */ /* 0x000fe80003800000 */
[----:B-1----:R-:W-:Y:S05]  /*28be0*/  @!P6 BRA `(.L_x_4524) ;  /* 0x000000080024e947 */ /* 0x002fea0003800000 */
[----:B0-----:R-:W2:Y:S01]  /*28bf0*/  LDL R7, [R1] ;  /* 0x0000000001077983 */ /* 0x001ea20000100800 */
[----:B------:R-:W-:Y:S01]  /*28c00*/  IMAD R10, R35, 0x8, R17 ;  /* 0x00000008230a7824 */ /* 0x000fe200078e0211 */
[----:B------:R-:W0:Y:S01]  /*28c10*/  S2R R3, SR_TID.X ;  /* 0x0000000000037919 */ /* 0x000e220000002100 */
[----:B------:R-:W-:Y:S01]  /*28c20*/  BSSY B2, `(.L_x_4525) ;  /* 0x0000006000027945 */ /* 0x000fe20003800000 */
[----:B0-----:R-:W-:-:S04]  /*28c30*/  LOP3.LUT R3, R3, 0x7f, RZ, 0xc0, !PT ;  /* 0x0000007f03037812 */ /* 0x001fc800078ec0ff */
[----:B------:R-:W-:Y:S02]  /*28c40*/  ISETP.NE.AND P3, PT, R3, RZ, PT ;  /* 0x000000ff0300720c */ /* 0x000fe40003f65270 */
[----:B--2---:R-:W-:-:S04]  /*28c50*/  SHF.L.U32 R9, R7, 0x1f, RZ ;  /* 0x0000001f07097819 */ /* 0x004fc800000006ff */
[----:B------:R-:W0:Y:S02]  /*28c60*/  SYNCS.PHASECHK.TRANS64.TRYWAIT P2, [R10+URZ+0x334a0], R9 ;  /* 0x0334a0090a0075a7 */ /* 0x000e24000804017f */
[----:B0-----:R-:W-:Y:S05]  /*28c70*/  @!P2 BRA `(.L_x_4526) ;  /* 0x000000b80010a947 */ /* 0x001fea0003800000 */
.L_x_4819:
[----:B------:R-:W-:Y:S05]  /*28c80*/  BSYNC B2 ;  /* 0x0000000000027941 */ /* 0x000fea0003800000 */
.L_x_4525:
[----:B------:R-:W-:Y:S04]  /*28c90*/  BSSY B2, `(.L_x_4527) ;  /* 0x0000009000027945 */ /* 0x000fe80003800000 */
[----:B------:R-:W-:Y:S05]  /*28ca0*/  @P3 BRA `(.L_x_4528) ;  /* 0x00000000001c3947 */ /* 0x000fea0003800000 */
[----:B------:R-:W1:Y:S02]  /*28cb0*/  S2R R3, SR_TID.X ;  /* 0x0000000000037919 */ /* 0x000e640000002100 */
[----:B-1----:R-:W-:Y:S01]  /*28cc0*/  LOP3.LUT R7, R3, 0x1f, RZ, 0xc0, !PT ;  /* 0x0000001f03077812 */ /* 0x002fe200078ec0ff */
[----:B------:R-:W-:-:S03]  /*28cd0*/  IMAD.MOV.U32 R3, RZ, RZ, 0x7800 ;  /* 0x00007800ff037424 */ /* 0x000fc600078e00ff */
[----:B------:R-:W-:Y:S01]  /*28ce0*/  ISETP.NE.AND P2, PT, R7, RZ, PT ;  /* 0x000000ff0700720c */ /* 0x000fe20003f45270 */
[----:B------:R1:W-:-:S12]  /*28cf0*/  SYNCS.ARRIVE.TRANS64 RZ, [R10+URZ+0x33490], R3 ;  /* 0x033490030aff79a7 */ /* 0x0003d8000800003f */
[----:B-1----:R-:W-:Y:S05]  /*28d00*/  @!P2 BRA `(.L_x_4528) ;  /* 0x000000000004a947 */ /* 0x002fea0003800000 */
[----:B------:R-:W-:Y:S01]  /*28d10*/  BPT.TRAP 0x1 ;  /* 0x000000040000795c */ /* 0x000fe20000300000 */
.L_x_4528:
[----:B------:R-:W-:Y:S05]  /*28d20*/  BSYNC B2 ;  /* 0x0000000000027941 */ /* 0x000fea0003800000 */
.L_x_4527:
        /* <DEDUP_REMOVED lines=8> */
[----:B------:R-:W-:Y:S01]  /*28db0*/  VIADD R12, R8, 0x24200 ;  /* 0x00024200080c7836 */ /* 0x000fe20000000000 */
[----:B------:R-:W-:Y:S01]  /*28dc0*/  UMOV UR6, 0x0 ;  /* 0x0000000000067882 */ /* 0x000fe20000000000 */
[----:B------:R-:W-:-:S10]  /*28dd0*/  UMOV UR7, 0x12f00000 ;  /* 0x12f0000000077882 */ /* 0x000fd40000000000 */
.L_x_4529:
        /* <DEDUP_REMOVED lines=12> */
[----:B------:R-:W-:Y:S01]  /*28ea0*/  UMOV UR6, 0x0 ;  /* 0x0000000000067882 */ /* 0x000fe20000000000 */
[----:B------:R-:W-:Y:S01]  /*28eb0*/  IADD3 R12, R8, 0x26a00, RZ ;  /* 0x00026a00080c7810 */ /* 0x000fe20007ffe0ff */
[----:B------:R-:W-:Y:S01]  /*28ec0*/  UMOV UR7, 0x12f00000 ;  /* 0x12f0000000077882 */ /* 0x000fe20000000000 */
[----:B------:R-:W-:-:S15]  /*28ed0*/  R2UR UR10, R19 ;  /* 0x00000000130a72ca */ /* 0x000fde00000e0000 */
.L_x_4530:
        /* <DEDUP_REMOVED lines=16> */
.L_x_4531:
        /* <DEDUP_REMOVED lines=13> */
.L_x_4820:
[----:B------:R-:W-:Y:S05]  /*290b0*/  BSYNC B2 ;  /* 0x0000000000027941 */ /* 0x000fea0003800000 */
.L_x_4532:
        /* <DEDUP_REMOVED lines=11> */
.L_x_4535:
[----:B------:R-:W-:Y:S05]  /*29170*/  BSYNC B2 ;  /* 0x0000000000027941 */ /* 0x000fea0003800000 */
.L_x_4534:
        /* <DEDUP_REMOVED lines=8> */
.L_x_4536:
        /* <DEDUP_REMOVED lines=10> */
[----:B------:R-:W-:Y:S02]  /*292a0*/  R2UR UR10, R19 ;  /* 0x00000000130a72ca */ /* 0x000fe400000e0000 */
[----:B------:R-:W-:Y:S02]  /*292b0*/  R2UR UR6, R12 ;  /* 0x000000000c0672ca */ /* 0x000fe400000e0000 */
[----:B------:R-:W-:Y:S02]  /*292c0*/  R2UR UR7, R13 ;  /* 0x000000000d0772ca */ /* 0x000fe400000e0000 */
[----:B------:R-:W-:Y:S02]  /*292d0*/  PLOP3.LUT P2, PT, PT, PT, PT, 0x80, 0x0 ;  /* 0x000000000000781c */ /* 0x000fe40003f4f070 */
[----:B------:R-:W-:-:S11]  /*292e0*/  IADD3 R3, R8, 0x11a00, RZ ;  /* 0x00011a0008037810 */ /* 0x000fd60007ffe0ff */
.L_x_4537:
        /* <DEDUP_REMOVED lines=15> */
.L_x_4538:
        /* <DEDUP_REMOVED lines=10> */
.L_x_4524:
[----:B------:R-:W-:Y:S05]  /*29480*/  BSYNC B1 ;  /* 0x0000000000017941 */ /* 0x000fea0003800000 */
.L_x_4523:
[----:B------:R-:W2:Y:S01]  /*29490*/  LDL.LU R9, [R1] ;  /* 0x0000000001097983 */ /* 0x000ea20000300800 */
[----:B------:R-:W-:Y:S01]  /*294a0*/  VIADD R35, R35, 0x1 ;  /* 0x0000000123237836 */ /* 0x000fe20000000000 */
[C---:B------:R-:W-:Y:S01]  /*294b0*/  ISETP.GT.AND P3, PT, R11.reuse, R6, PT ;  /* 0x000000060b00720c */ /* 0x040fe20003f64270 */
[----:B------:R-:W-:-:S03]  /*294c0*/  VIADD R11, R11, 0xffffffff ;  /* 0xffffffff0b0b7836 */ /* 0x000fc60000000000 */
[----:B------:R-:W-:-:S04]  /*294d0*/  ISETP.NE.AND P2, PT, R35, 0x2, PT ;  /* 0x000000022300780c */ /* 0x000fc80003f45270 */
[----:B------:R-:W-:Y:S02]  /*294e0*/  SEL R3, RZ, 0x1, P2 ;  /* 0x00000001ff037807 */ /* 0x000fe40001000000 */
[----:B------:R-:W-:Y:S02]  /*294f0*/  SEL R35, R35, RZ, P2 ;  /* 0x000000ff23237207 */ /* 0x000fe40001000000 */
[----:B--2---:R-:W-:-:S05]  /*29500*/  LOP3.LUT R9, R9, R3, RZ, 0x3c, !PT ;  /* 0x0000000309097212 */ /* 0x004fca00078e3cff */
[----:B------:R1:W-:Y:S01]  /*29510*/  STL [R1], R9 ;  /* 0x0000000901007387 */ /* 0x0003e20000100800 */
[----:B------:R-:W-:Y:S05]  /*29520*/  @P3 BRA `(.L_x_4539) ;  /* 0xfffffff400a43947 */ /* 0x000fea000383ffff */
.L_x_4501:
[----:B------:R-:W-:Y:S05]  /*29530*/  BSYNC B0 ;  /* 0x0000000000007941 */ /* 0x000fea0003800000 */
.L_x_4500:
[----:B------:R-:W-:Y:S05]  /*29540*/  @!P0 WARPSYNC.ALL ;  /* 0x0000000000008948 */ /* 0x000fea0003800000 */
[----:B------:R-:W-:Y:S01]  /*29550*/  @!P0 BAR.SYNC.DEFER_BLOCKING 0xc, 0x180 ;  /* 0x0306000000008b1d */ /* 0x000fe20000010000 */
[----:B------:R-:W-:-:S05]  /*29560*/  IMAD.MOV.U32 R0, RZ, RZ, RZ ;  /* 0x000000ffff007224 */ /* 0x000fca00078e00ff */
[----:B------:R-:W-:Y:S04]  /*29570*/  BSSY B0, `(.L_x_4540) ;  /* 0x000001e000007945 */ /* 0x000fe80003800000 */
[----:B------:R-:W-:Y:S05]  /*29580*/  @!P1 BRA `(.L_x_4541) ;  /* 0x0000000000709947 */ /* 0x000fea0003800000 */
[----:B------:R-:W-:-:S13]  /*29590*/  ISETP.NE.AND P0, PT, R5, RZ, PT ;  /* 0x000000ff0500720c */ /* 0x000fda0003f05270 */
[----:B------:R-:W2:Y:S02]  /*295a0*/  @!P0 LDC R5, c[0x0][0x9f0] ;  /* 0x00027c00ff058b82 */ /* 0x000ea40000000800 */
[-C--:B--2---:R-:W-:Y:S02]  /*295b0*/  IABS R0, R5.reuse ;  /* 0x0000000500007213 */ /* 0x084fe40000000000 */
[----:B0-----:R-:W-:Y:S02]  /*295c0*/  IABS R7, R5 ;  /* 0x0000000500077213 */ /* 0x001fe40000000000 */
[----:B------:R-:W0:Y:S02]  /*295d0*/  I2F.RP R2, R0 ;  /* 0x0000000000027306 */ /* 0x000e240000209400 */
[----:B------:R-:W-:-:S06]  /*295e0*/  IADD3 R7, RZ, -R7, RZ ;  /* 0x80000007ff077210 */ /* 0x000fcc0007ffe0ff */
[----:B0-----:R-:W0:Y:S02]  /*295f0*/  MUFU.RCP R2, R2 ;  /* 0x0000000200027308 */ /* 0x001e240000001000 */
[----:B0-----:R-:W-:-:S06]  /*29600*/  VIADD R2, R2, 0xffffffe ;  /* 0x0ffffffe02027836 */ /* 0x001fcc0000000000 */
        /* <DEDUP_REMOVED lines=20> */
.L_x_4541:
[----:B------:R-:W-:Y:S05]  /*29750*/  BSYNC B0 ;  /* 0x0000000000007941 */ /* 0x000fea0003800000 */
.L_x_4540:
[----:B------:R-:W-:-:S05]  /*29760*/  IMAD R2, R4, R0, RZ ;  /* 0x0000000004027224 */ /* 0x000fca00078e02ff */
[----:B------:R2:W-:Y:S01]  /*29770*/  STL [R1+0x10], R2 ;  /* 0x0000100201007387 */ /* 0x0005e20000100800 */
[----:B------:R-:W-:-:S04]  /*29780*/  VIADDMNMX R31, R2, R0, R31, PT ;  /* 0x00000000021f7246 */ /* 0x000fc8000380011f */
[----:B------:R-:W-:-:S13]  /*29790*/  ISETP.GT.AND P0, PT, R31, R2, PT ;  /* 0x000000021f00720c */ /* 0x000fda0003f04270 */
        /* <DEDUP_REMOVED lines=14> */
[----:B0-----:R-:W0:Y:S01]  /*29880*/  POPC R7, R4 ;  /* 0x0000000400077309 */ /* 0x001e220000000000 */
[----:B--2---:R-:W0:Y:S02]  /*29890*/  SHFL.IDX PT, R0, R3, R0, 0x1f ;  /* 0x00001f0003007589 */ /* 0x004e2400000e0000 */
[----:B0-----:R-:W-:Y:S01]  /*298a0*/  IADD3 R24, R0, UR38, R7 ;  /* 0x0000002600187c10 */ /* 0x001fe2000fffe007 */
[----:B------:R-:W-:Y:S06]  /*298b0*/  BRA `(.L_x_4543) ;  /* 0x0000005000e87947 */ /* 0x000fec0003800000 */
.L_x_4542:
        /* <DEDUP_REMOVED lines=19> */
[----:B-12---:R-:W-:Y:S05]  /*299f0*/  CALL.ABS.NOINC R2 ;  /* 0x0000000002007343 */ /* 0x006fea0003c00000 */
.L_x_4545:
[----:B------:R-:W-:Y:S05]  /*29a00*/  BSYNC B6 ;  /* 0x0000000000067941 */ /* 0x000fea0003800000 */
.L_x_4544:
[----:B------:R-:W2:Y:S01]  /*29a10*/  LDL.LU R33, [R1+0x8] ;  /* 0x0000080001217983 */ /* 0x000ea20000300800 */
[----:B------:R-:W-:Y:S01]  /*29a20*/  IADD3 R0, R17, 0xf200, RZ ;  /* 0x0000f20011007810 */ /* 0x000fe20007ffe0ff */
[----:B------:R-:W-:Y:S03]  /*29a30*/  BSSY B6, `(.L_x_4546) ;  /* 0x0000016000067945 */ /* 0x000fe60003800000 */
[----:B------:R-:W-:Y:S02]  /*29a40*/  LOP3.LUT P0, RZ, R0, 0x1bf, RZ, 0xc0, !PT ;  /* 0x000001bf00ff7812 */ /* 0x000fe4000780c0ff */
[----:B--2---:R-:W-:-:S11]  /*29a50*/  LOP3.LUT R33, R33, 0xfffffffe, RZ, 0xc0, !PT ;  /* 0xfffffffe21217812 */ /* 0x004fd600078ec0ff */
[----:B------:R-:W-:-:S05]  /*29a60*/  @P0 LOP3.LUT R33, R33, 0x1, RZ, 0xfc, !PT ;  /* 0x0000000121210812 */ /* 0x000fca00078efcff */
[----:B------:R2:W-:Y:S01]  /*29a70*/  STL [R1+0x8], R33 ;  /* 0x0000082101007387 */ /* 0x0005e20000100800 */
[----:B------:R-:W-:Y:S05]  /*29a80*/  @!P0 BRA `(.L_x_4547) ;  /* 0x0000000000408947 */ /* 0x000fea0003800000 */
[----:B------:R-:W-:Y:S01]  /*29a90*/  MOV R2, 0x0 ;  /* 0x0000000000027802 */ /* 0x000fe20000000f00 */
[----:B------:R-:W-:Y:S01]  /*29aa0*/  ULDC.64 UR6, c[0x4][0x1b0] ;  /* 0x01006c0000067ab9 */ /* 0x000fe20000000a00 */
[----:B------:R-:W-:Y:S01]  /*29ab0*/  ULDC.64 UR8, c[0x4][0x1b8] ;  /* 0x01006e0000087ab9 */ /* 0x000fe20000000a00 */
[----:B------:R-:W-:Y:S01]  /*29ac0*/  ULDC.64 UR4, c[0x4][0xb8] ;  /* 0x01002e0000047ab9 */ /* 0x000fe20000000a00 */
[----:B------:R-:W-:Y:S01]  /*29ad0*/  IMAD.U32 R4, RZ, RZ, UR6 ;  /* 0x00000006ff047e24 */ /* 0x000fe2000f8e00ff */
[----:B------:R-:W-:Y:S01]  /*29ae0*/  MOV R12, 0x1 ;  /* 0x00000001000c7802 */ /* 0x000fe20000000f00 */
[----:B------:R-:W3:Y:S01]  /*29af0*/  LDC.64 R2, c[0x4][R2] ;  /* 0x0100000002027b82 */ /* 0x000ee20000000a00 */
[----:B------:R-:W-:Y:S02]  /*29b00*/  IMAD.U32 R5, RZ, RZ, UR7 ;  /* 0x00000007ff057e24 */ /* 0x000fe4000f8e00ff */
[----:B------:R-:W-:Y:S02]  /*29b10*/  IMAD.U32 R6, RZ, RZ, UR8 ;  /* 0x00000008ff067e24 */ /* 0x000fe4000f8e00ff */
[----:B0-----:R-:W-:-:S02]  /*29b20*/  IMAD.U32 R7, RZ, RZ, UR9 ;  /* 0x00000009ff077e24 */ /* 0x001fc4000f8e00ff */
[----:B------:R-:W-:Y:S02]  /*29b30*/  IMAD.U32 R10, RZ, RZ, UR4 ;  /* 0x00000004ff0a7e24 */ /* 0x000fe4000f8e00ff */
[----:B------:R-:W-:Y:S02]  /*29b40*/  IMAD.U32 R11, RZ, RZ, UR5 ;  /* 0x00000005ff0b7e24 */ /* 0x000fe4000f8e00ff */
[----:B------:R-:W-:Y:S02]  /*29b50*/  IMAD.MOV.U32 R8, RZ, RZ, 0x70 ;  /* 0x00000070ff087424 */ /* 0x000fe400078e00ff */
[----:B------:R-:W-:-:S07]  /*29b60*/  IMAD.MOV.U32 R13, RZ, RZ, RZ ;  /* 0x000000ffff0d7224 */ /* 0x000fce00078e00ff */
[----:B------:R-:W-:-:S07]  /*29b70*/  LEPC R20, `(.L_x_4547) ;  /* 0x000000001014794e */ /* 0x000fce0000000000 */
[----:B-123--:R-:W-:Y:S05]  /*29b80*/  CALL.ABS.NOINC R2 ;  /* 0x0000000002007343 */ /* 0x00efea0003c00000 */
.L_x_4547:
[----:B------:R-:W-:Y:S05]  /*29b90*/  BSYNC B6 ;  /* 0x0000000000067941 */ /* 0x000fea0003800000 */
.L_x_4546:
        /* <DEDUP_REMOVED lines=12> */
[----:B------:R-:W-:Y:S02]  /*29c60*/  IMAD.U32 R6, RZ, RZ, UR8 ;  /* 0x00000008ff067e24 */ /* 0x000fe4000f8e00ff */
[----:B0-----:R-:W-:-:S02]  /*29c70*/  IMAD.U32 R7, RZ, RZ, UR9 ;  /* 0x00000009ff077e24 */ /* 0x001fc4000f8e00ff */
[----:B------:R-:W-:Y:S02]  /*29c80*/  IMAD.U32 R10, RZ, RZ, UR4 ;  /* 0x00000004ff0a7e24 */ /* 0x000fe4000f8e00ff */
[----:B------:R-:W-:Y:S02]  /*29c90*/  IMAD.MOV.U32 R8, RZ, RZ, 0x70 ;  /* 0x00000070ff087424 */ /* 0x000fe400078e00ff */
[----:B------:R-:W-:Y:S02]  /*29ca0*/  IMAD.MOV.U32 R12, RZ, RZ, 0x1 ;  /* 0x00000001ff0c7424 */ /* 0x000fe400078e00ff */
[----:B------:R-:W-:-:S07]  /*29cb0*/  IMAD.MOV.U32 R13, RZ, RZ, RZ ;  /* 0x000000ffff0d7224 */ /* 0x000fce00078e00ff */
[----:B------:R-:W-:-:S07]  /*29cc0*/  LEPC R20, `(.L_x_4549) ;  /* 0x000000001014794e */ /* 0x000fce0000000000 */
[----:B-123--:R-:W-:Y:S05]  /*29cd0*/  CALL.ABS.NOINC R2 ;  /* 0x0000000002007343 */ /* 0x00efea0003c00000 */
.L_x_4549:
[----:B------:R-:W-:Y:S05]  /*29ce0*/  BSYNC B6 ;  /* 0x0000000000067941 */ /* 0x000fea0003800000 */
.L_x_4548:
        /* <DEDUP_REMOVED lines=19> */
.L_x_4551:
[----:B------:R-:W-:Y:S05]  /*29e20*/  BSYNC B6 ;  /* 0x0000000000067941 */ /* 0x000fea0003800000 */
.L_x_4550:
[----:B------:R-:W3:Y:S01]  /*29e30*/  LDL R21, [R1+0x4] ;  /* 0x0000040001157983 */ /* 0x000ee20000100800 */
[----:B------:R-:W-:Y:S01]  /*29e40*/  ULDC.64 UR4, c[0x0][0x9f8] ;  /* 0x00027e0000047ab9 */ /* 0x000fe20000000a00 */
[----:B------:R-:W4:Y:S01]  /*29e50*/  LDC R12, c[0x0][0x430] ;  /* 0x00010c00ff0c7b82 */ /* 0x000f220000000800 */
[----:B------:R-:W-:Y:S01]  /*29e60*/  ISETP.NE.U32.AND P0, PT, RZ, UR4, PT ;  /* 0x00000004ff007c0c */ /* 0x000fe2000bf05070 */
[----:B------:R-:W0:Y:S03]  /*29e70*/  S2R R2, SR_TID.X ;  /* 0x0000000000027919 */ /* 0x000e260000002100 */
[----:B------:R-:W-:-:S13]  /*29e80*/  ISETP.NE.AND.EX P0, PT, RZ, UR5, PT, P0 ;  /* 0x00000005ff007c0c */ /* 0x000fda000bf05300 */
[----:B------:R-:W-:-:S04]  /*29e90*/  @P0 IADD3 R28, P1, R28, UR4, RZ ;  /* 0x000000041c1c0c10 */ /* 0x000fc8000ff3e0ff */
[----:B------:R-:W-:-:S05]  /*29ea0*/  @P0 IADD3.X R29, R29, UR5, RZ, P1, !PT ;  /* 0x000000051d1d0c10 */ /* 0x000fca0008ffe4ff */
[----:B------:R-:W3:Y:S01]  /*29eb0*/  @P0 LDG.E R36, desc[UR50][R28.64] ;  /* 0x000000321c240981 */ /* 0x000ee2000c1e1900 */
[----:B----4-:R-:W-:Y:S01]  /*29ec0*/  ISETP.NE.AND P0, PT, R12, 0x1, PT ;  /* 0x000000010c00780c */ /* 0x010fe20003f05270 */
[----:B------:R-:W-:Y:S01]  /*29ed0*/  IMAD.MOV.U32 R5, RZ, RZ, 0xa0 ;  /* 0x000000a0ff057424 */ /* 0x000fe200078e00ff */
[----:B------:R-:W4:Y:S03]  /*29ee0*/  S2R R34, SR_TID.X ;  /* 0x0000000000227919 */ /* 0x000f260000002100 */
[----:B------:R-:W-:Y:S01]  /*29ef0*/  IMAD R5, R31, R5, -0xa0 ;  /* 0xffffff601f057424 */ /* 0x000fe200078e0205 */
[C---:B0-----:R-:W-:Y:S01]  /*29f00*/  LOP3.LUT R20, R2.reuse, 0x7f, RZ, 0xc0, !PT ;  /* 0x0000007f02147812 */ /* 0x041fe200078ec0ff */
[----:B------:R-:W-:-:S03]  /*29f10*/  IMAD.SHL.U32 R2, R2, 0x20, RZ ;  /* 0x0000002002027824 */ /* 0x000fc600078e00ff */
[----:B------:R-:W-:-:S03]  /*29f20*/  SHF.R.U32.HI R20, RZ, 0x2, R20 ;  /* 0x00000002ff147819 */ /* 0x000fc60000011614 */
[----:B------:R-:W0:Y:S01]  /*29f30*/  @P0 LDC R3, c[0x0][0x434] ;  /* 0x00010d00ff030b82 */ /* 0x000e220000000800 */
[----:B------:R-:W-:Y:S02]  /*29f40*/  LOP3.LUT R2, R20, 0x60, R2, 0xf8, !PT ;  /* 0x0000006014027812 */ /* 0x000fe400078ef802 */
[----:B------:R-:W2:Y:S03]  /*29f50*/  S2R R20, SR_TID.X ;  /* 0x0000000000147919 */ /* 0x000ea60000002100 */
[----:B------:R-:W-:Y:S02]  /*29f60*/  IMAD.IADD R2, R2, 0x1, R5 ;  /* 0x0000000102027824 */ /* 0x000fe400078e0205 */
[----:B------:R-:W0:Y:S03]  /*29f70*/  @P0 LDC R0, c[0x0][0x438] ;  /* 0x00010e00ff000b82 */ /* 0x000e260000000800 */
[----:B------:R-:W-:-:S05]  /*29f80*/  ISETP.GE.AND P1, PT, R2, R26, PT ;  /* 0x0000001a0200720c */ /* 0x000fca0003f26270 */
[----:B-1----:R-:W1:Y:S01]  /*29f90*/  @P0 LDC R9, c[0x0][0x434] ;  /* 0x00010d00ff090b82 */ /* 0x002e620000000800 */
[----:B--2---:R-:W-:-:S04]  /*29fa0*/  LOP3.LUT R20, R20, 0x7f, RZ, 0xc0, !PT ;  /* 0x0000007f14147812 */ /* 0x004fc800078ec0ff */
[----:B------:R-:W-:Y:S01]  /*29fb0*/  SHF.R.U32.HI R4, RZ, 0x2, R20 ;  /* 0x00000002ff047819 */ /* 0x000fe20000011614 */
[----:B----4-:R-:W-:-:S05]  /*29fc0*/  IMAD.SHL.U32 R20, R34, 0x20, RZ ;  /* 0x0000002022147824 */ /* 0x010fca00078e00ff */
[----:B------:R-:W-:Y:S02]  /*29fd0*/  LOP3.LUT R20, R4, 0x60, R20, 0xf8, !PT ;  /* 0x0000006004147812 */ /* 0x000fe400078ef814 */
[----:B------:R-:W2:Y:S02]  /*29fe0*/  @P0 LDC R4, c[0x0][0x438] ;  /* 0x00010e00ff040b82 */ /* 0x000ea40000000800 */
[----:B------:R-:W-:-:S05]  /*29ff0*/  LOP3.LUT R20, R20, 0x80, RZ, 0xfc, !PT ;  /* 0x0000008014147812 */ /* 0x000fca00078efcff */
[----:B------:R-:W-:Y:S01]  /*2a000*/  IMAD.IADD R5, R20, 0x1, R5 ;  /* 0x0000000114057824 */ /* 0x000fe200078e0205 */
[----:B------:R-:W-:Y:S01]  /*2a010*/  LOP3.LUT R33, R33, 0xfffffff7, RZ, 0xc0, !PT ;  /* 0xfffffff721217812 */ /* 0x000fe200078ec0ff */
[----:B------:R-:W-:Y:S01]  /*2a020*/  UMOV UR4, 0xffffffff ;  /* 0xffffffff00047882 */ /* 0x000fe20000000000 */
[----:B---3--:R-:W-:Y:S01]  /*2a030*/  IADD3 R6, R2, R21, RZ ;  /* 0x0000001502067210 */ /* 0x008fe20007ffe0ff */
[----:B------:R-:W-:-:S04]  /*2a040*/  IMAD.IADD R7, R5, 0x1, R21 ;  /* 0x0000000105077824 */ /* 0x000fc800078e0215 */
[----:B0-----:R-:W-:-:S04]  /*2a050*/  @P0 IMAD.HI.U32 R3, R6, R3, RZ ;  /* 0x0000000306030227 */ /* 0x001fc800078e00ff */
[----:B------:R-:W-:Y:S01]  /*2a060*/  IMAD.MOV.U32 R8, RZ, RZ, R6 ;  /* 0x000000ffff087224 */ /* 0x000fe200078e0006 */
[----:B------:R-:W-:Y:S01]  /*2a070*/  @P0 SHF.R.U32.HI R8, RZ, R0, R3 ;  /* 0x00000000ff080219 */ /* 0x000fe20000011603 */
[----:B-1----:R-:W-:Y:S01]  /*2a080*/  @P0 IMAD.HI.U32 R9, R7, R9, RZ ;  /* 0x0000000907090227 */ /* 0x002fe200078e00ff */
[----:B------:R-:W0:Y:S03]  /*2a090*/  @!P1 LDC.64 R2, c[0x0][0x428] ;  /* 0x00010a00ff029b82 */ /* 0x000e260000000a00 */
[----:B------:R-:W-:Y:S01]  /*2a0a0*/  IMAD.MOV.U32 R0, RZ, RZ, R7 ;  /* 0x000000ffff007224 */ /* 0x000fe200078e0007 */
[----:B--2---:R-:W-:Y:S01]  /*2a0b0*/  @P0 SHF.R.U32.HI R0, RZ, R4, R9 ;  /* 0x00000004ff000219 */ /* 0x004fe20000011609 */
[--C-:B------:R-:W-:Y:S01]  /*2a0c0*/  @!P1 IMAD.MOV.U32 R4, RZ, RZ, R8.reuse ;  /* 0x000000ffff049224 */ /* 0x100fe200078e0008 */
[----:B------:R-:W-:Y:S02]  /*2a0d0*/  ISETP.GE.AND P0, PT, R5, R26, PT ;  /* 0x0000001a0500720c */ /* 0x000fe40003f06270 */
[----:B------:R-:W-:-:S02]  /*2a0e0*/  @!P1 SHF.R.S32.HI R5, RZ, 0x1f, R8 ;  /* 0x0000001fff059819 */ /* 0x000fc40000011408 */
[----:B------:R-:W-:Y:S02]  /*2a0f0*/  ISETP.GT.U32.OR P0, PT, R20, 0x9f, P0 ;  /* 0x0000009f1400780c */ /* 0x000fe40000704470 */
[----:B------:R-:W-:-:S05]  /*2a100*/  SHF.R.S32.HI R13, RZ, 0x1f, R36 ;  /* 0x0000001fff0d7819 */ /* 0x000fca0000011424 */
[----:B------:R1:W-:Y:S01]  /*2a110*/  STL [R1+0xc], R13 ;  /* 0x00000c0d01007387 */ /* 0x0003e20000100800 */
[-C--:B0-----:R-:W-:Y:S02]  /*2a120*/  @!P1 IMAD R9, R13, R2.reuse, RZ ;  /* 0x000000020d099224 */ /* 0x081fe400078e02ff */
[----:B------:R-:W-:-:S04]  /*2a130*/  @!P1 IMAD.WIDE.U32 R4, R36, R2, R4 ;  /* 0x0000000224049225 */ /* 0x000fc800078e0004 */
[----:B------:R-:W-:Y:S02]  /*2a140*/  @!P1 IMAD R9, R36, R3, R9 ;  /* 0x0000000324099224 */ /* 0x000fe400078e0209 */
[----:B------:R-:W0:Y:S02]  /*2a150*/  @!P1 LDC.64 R2, c[0x0][0x418] ;  /* 0x00010600ff029b82 */ /* 0x000e240000000a00 */
[----:B0-----:R-:W-:Y:S01]  /*2a160*/  @!P1 LEA R10, P2, R4, R2, 0x2 ;  /* 0x00000002040a9211 */ /* 0x001fe200078410ff */
[----:B------:R-:W-:Y:S01]  /*2a170*/  @!P1 IMAD.IADD R2, R5, 0x1, R9 ;  /* 0x0000000105029824 */ /* 0x000fe200078e0209 */
[----:B------:R-:W-:-:S04]  /*2a180*/  @!P0 SHF.R.S32.HI R9, RZ, 0x1f, R0 ;  /* 0x0000001fff098819 */ /* 0x000fc80000011400 */
[----:B------:R-:W-:Y:S02]  /*2a190*/  @!P1 LEA.HI.X R11, R4, R3, R2, 0x2, P2 ;  /* 0x00000003040b9211 */ /* 0x000fe400010f1402 */
[----:B------:R-:W-:Y:S01]  /*2a1a0*/  IADD3 R2, -R8, RZ, RZ ;  /* 0x000000ff08027210 */ /* 0x000fe20007ffe1ff */
[----:B------:R-:W0:Y:S01]  /*2a1b0*/  @!P0 LDC.64 R4, c[0x0][0x418] ;  /* 0x00010600ff048b82 */ /* 0x000e220000000a00 */
[----:B------:R-:W-:-:S03]  /*2a1c0*/  @!P0 IMAD.MOV.U32 R8, RZ, RZ, R0 ;  /* 0x000000ffff088224 */ /* 0x000fc600078e0000 */
[C---:B------:R-:W-:Y:S02]  /*2a1d0*/  IMAD R6, R12.reuse, R2, R6 ;  /* 0x000000020c067224 */ /* 0x040fe400078e0206 */
[----:B------:R-:W-:Y:S02]  /*2a1e0*/  IMAD.MOV R2, RZ, RZ, -R0 ;  /* 0x000000ffff027224 */ /* 0x000fe400078e0a00 */
[----:B------:R-:W2:Y:S02]  /*2a1f0*/  LDC R0, c[0x0][0x2f4] ;  /* 0x0000bd00ff007b82 */ /* 0x000ea40000000800 */
[----:B------:R-:W-:-:S06]  /*2a200*/  IMAD R7, R12, R2, R7 ;  /* 0x000000020c077224 */ /* 0x000fcc00078e0207 */
[----:B------:R-:W3:Y:S02]  /*2a210*/  @!P0 LDC.64 R2, c[0x0][0x428] ;  /* 0x00010a00ff028b82 */ /* 0x000ee40000000a00 */
[----:B---3--:R-:W-:-:S04]  /*2a220*/  @!P0 IMAD.WIDE.U32 R8, R36, R2, R8 ;  /* 0x0000000224088225 */ /* 0x008fc800078e0008 */
[----:B------:R-:W-:-:S04]  /*2a230*/  @!P0 IMAD R2, R13, R2, RZ ;  /* 0x000000020d028224 */ /* 0x000fc800078e02ff */
[----:B------:R-:W-:Y:S01]  /*2a240*/  @!P0 IMAD R3, R36, R3, R2 ;  /* 0x0000000324038224 */ /* 0x000fe200078e0202 */
[----:B0-----:R-:W-:-:S03]  /*2a250*/  @!P0 LEA R2, P2, R8, R4, 0x2 ;  /* 0x0000000408028211 */ /* 0x001fc600078410ff */
[----:B------:R-:W-:-:S05]  /*2a260*/  @!P0 IMAD.IADD R3, R3, 0x1, R9 ;  /* 0x0000000103038824 */ /* 0x000fca00078e0209 */
[----:B------:R-:W-:Y:S01]  /*2a270*/  @!P0 LEA.HI.X R3, R8, R5, R3, 0x2, P2 ;  /* 0x0000000508038211 */ /* 0x000fe200010f1403 */
[----:B-1----:R-:W-:Y:S01]  /*2a280*/  IMAD.SHL.U32 R13, R34, 0x10, RZ ;  /* 0x00000010220d7824 */ /* 0x002fe200078e00ff */
[----:B------:R-:W-:Y:S01]  /*2a290*/  ISETP.GT.U32.AND P2, PT, R20, 0x9f, PT ;  /* 0x0000009f1400780c */ /* 0x000fe20003f44070 */
[----:B------:R-:W-:Y:S02]  /*2a2a0*/  IMAD.MOV.U32 R8, RZ, RZ, RZ ;  /* 0x000000ffff087224 */ /* 0x000fe400078e00ff */
[----:B------:R-:W-:Y:S01]  /*2a2b0*/  IMAD.MOV.U32 R5, RZ, RZ, RZ ;  /* 0x000000ffff057224 */ /* 0x000fe200078e00ff */
[----:B------:R-:W-:Y:S01]  /*2a2c0*/  LOP3.LUT R13, R13, 0x30, RZ, 0xc0, !PT ;  /* 0x000000300d0d7812 */ /* 0x000fe200078ec0ff */
[----:B------:R-:W-:Y:S02]  /*2a2d0*/  IMAD.SHL.U32 R21, R34, 0x10, RZ ;  /* 0x0000001022157824 */ /* 0x000fe400078e00ff */
[----:B------:R-:W5:Y:S01]  /*2a2e0*/  @!P1 LDG.E R8, desc[UR50][R10.64] ;  /* 0x000000320a089981 */ /* 0x000f62000c1e1900 */
[----:B--2---:R-:W-:-:S03]  /*2a2f0*/  ISETP.GE.AND P1, PT, R13, R0, PT ;  /* 0x000000000d00720c */ /* 0x004fc60003f26270 */
[----:B------:R0:W5:Y:S01]  /*2a300*/  @!P0 LDG.E R5, desc[UR50][R2.64] ;  /* 0x0000003202058981 */ /* 0x000162000c1e1900 */
[----:B------:R-:W-:Y:S02]  /*2a310*/  LOP3.LUT R21, R21, 0x30, RZ, 0xc0, !PT ;  /* 0x0000003015157812 */ /* 0x000fe400078ec0ff */
[----:B------:R-:W-:Y:S02]  /*2a320*/  @P2 LOP3.LUT R33, R33, 0x8, RZ, 0xfc, !PT ;  /* 0x0000000821212812 */ /* 0x000fe400078efcff */
[----:B------:R-:W-:Y:S02]  /*2a330*/  LOP3.LUT R14, R21, 0x40, RZ, 0xfc, !PT ;  /* 0x00000040150e7812 */ /* 0x000fe400078efcff */
[----:B------:R-:W-:Y:S02]  /*2a340*/  LOP3.LUT R33, R33, 0xffffffef, RZ, 0xc0, !PT ;  /* 0xffffffef21217812 */ /* 0x000fe400078ec0ff */
[----:B------:R-:W-:Y:S02]  /*2a350*/  ISETP.GE.AND P0, PT, R14, R0, PT ;  /* 0x000000000e00720c */ /* 0x000fe40003f06270 */
[----:B0-----:R-:W-:-:S02]  /*2a360*/  MOV R2, UR39 ;  /* 0x0000002700027c02 */ /* 0x001fc40008000f00 */
[----:B------:R-:W-:Y:S02]  /*2a370*/  LOP3.LUT R33, R33, 0xfffffffb, RZ, 0xc0, !PT ;  /* 0xfffffffb21217812 */ /* 0x000fe400078ec0ff */
[----:B------:R-:W-:Y:S02]  /*2a380*/  ISETP.NE.AND P3, PT, R2, 0x3, PT ;  /* 0x000000030200780c */ /* 0x000fe40003f65270 */
[----:B------:R-:W-:Y:S02]  /*2a390*/  @P1 LOP3.LUT R33, R33, 0x4, RZ, 0xfc, !PT ;  /* 0x0000000421211812 */ /* 0x000fe400078efcff */
[----:B------:R-:W-:-:S09]  /*2a3a0*/  LOP3.LUT R13, R13, 0x80, RZ, 0xfc, !PT ;  /* 0x000000800d0d7812 */ /* 0x000fd200078efcff */
[----:B------:R-:W-:-:S04]  /*2a3b0*/  @P3 LOP3.LUT R33, R33, 0x10, RZ, 0xfc, !PT ;  /* 0x0000001021213812 */ /* 0x000fc800078efcff */
[----:B------:R-:W-:-:S04]  /*2a3c0*/  LOP3.LUT R33, R33, 0xfffffffd, RZ, 0xc0, !PT ;  /* 0xfffffffd21217812 */ /* 0x000fc800078ec0ff */
[----:B------:R-:W-:Y:S02]  /*2a3d0*/  @P0 LOP3.LUT R33, R33, 0x2, RZ, 0xfc, !PT ;  /* 0x0000000221210812 */ /* 0x000fe400078efcff */
[----:B------:R-:W-:Y:S02]  /*2a3e0*/  ISETP.GE.AND P0, PT, R13, R0, PT ;  /* 0x000000000d00720c */ /* 0x000fe40003f06270 */
[----:B------:R-:W-:-:S11]  /*2a3f0*/  LOP3.LUT R33, R33, 0xfffffffe, RZ, 0xc0, !PT ;  /* 0xfffffffe21217812 */ /* 0x000fd600078ec0ff */
[----:B------:R-:W-:-:S05]  /*2a400*/  @P0 LOP3.LUT R33, R33, 0x1, RZ, 0xfc, !PT ;  /* 0x0000000121210812 */ /* 0x000fca00078efcff */
[----:B------:R0:W-:Y:S01]  /*2a410*/  STL [R1+0x8], R33 ;  /* 0x0000082101007387 */ /* 0x0001e20000100800 */
[----:B------:R-:W-:Y:S05]  /*2a420*/  BRA.DIV UR4, `(.L_x_4552) ;  /* 0x000000a2044c7947 */ /* 0x000fea000b800000 */
.L_x_4823:
[----:B------:R-:W-:Y:S01]  /*2a430*/  VIADD R9, R31, 0xffffffff ;  /* 0xffffffff1f097836 */ /* 0x000fe20000000000 */
[----:B------:R-:W-:Y:S06]  /*2a440*/  @!P3 BRA `(.L_x_4553) ;  /* 0x000000000004b947 */ /* 0x000fec0003800000 */
[----:B------:R-:W-:Y:S01]  /*2a450*/  BPT.TRAP 0x1 ;  /* 0x000000040000795c */ /* 0x000fe20000300000 */
.L_x_4553:
[----:B------:R-:W-:Y:S01]  /*2a460*/  IMAD R4, R32, 0x8, R17 ;  /* 0x0000000820047824 */ /* 0x000fe200078e0211 */
[----:B------:R-:W-:Y:S01]  /*2a470*/  SHF.L.U32 R0, R37, 0x1f, RZ ;  /* 0x0000001f25007819 */ /* 0x000fe200000006ff */
[----:B------:R-:W-:Y:S03]  /*2a480*/  BSSY B0, `(.L_x_4554) ;  /* 0x0000006000007945 */ /* 0x000fe60003800000 */
[----:B------:R1:W2:Y:S01]  /*2a490*/  SYNCS.PHASECHK.TRANS64.TRYWAIT P0, [R4+URZ+0x33480], R0 ;  /* 0x03348000040075a7 */ /* 0x0002a2000800017f */
[----:B------:R1:W-:Y:S02]  /*2a4a0*/  STL [R1+0x28], R0 ;  /* 0x0000280001007387 */ /* 0x0003e40000100800 */
[----:B-1----:R-:W-:-:S05]  /*2a4b0*/  SHF.R.S32.HI R0, RZ, 0x1f, R6 ;  /* 0x0000001fff007819 */ /* 0x002fca0000011406 */
[----:B------:R1:W-:Y:S02]  /*2a4c0*/  STL [R1+0x24], R0 ;  /* 0x0000240001007387 */ /* 0x0003e40000100800 */
[----:B-12---:R-:W-:Y:S05]  /*2a4d0*/  @!P0 BRA `(.L_x_4555) ;  /* 0x000000a000508947 */ /* 0x006fea0003800000 */
.L_x_4824:
[----:B------:R-:W-:Y:S05]  /*2a4e0*/  BSYNC B0 ;  /* 0x0000000000007941 */ /* 0x000fea0003800000 */
.L_x_4554:
[----:B-1----:R-:W2:Y:S01]  /*2a4f0*/  LDL R0, [R1+0x24] ;  /* 0x0000240001007983 */ /* 0x002ea20000100800 */
[----:B------:R-:W-:-:S03]  /*2a500*/  ULDC.64 UR4, c[0x0][0x328] ;  /* 0x0000ca0000047ab9 */ /* 0x000fc60000000a00 */
[----:B------:R-:W3:Y:S01]  /*2a510*/  LDL R13, [R1+0x18] ;  /* 0x00001800010d7983 */ /* 0x000ee20000100800 */
[----:B-----5:R-:W-:Y:S01]  /*2a520*/  SHF.R.S32.HI R29, RZ, 0x1f, R8 ;  /* 0x0000001fff1d7819 */ /* 0x020fe20000011408 */
[----:B------:R-:W-:Y:S02]  /*2a530*/  ULDC.64 UR6, c[0x0][0x338] ;  /* 0x0000ce0000067ab9 */ /* 0x000fe40000000a00 */
[----:B------:R-:W4:Y:S01]  /*2a540*/  LDL.LU R12, [R1+0x8] ;  /* 0x00000800010c7983 */ /* 0x000f220000300800 */
[----:B------:R-:W-:Y:S01]  /*2a550*/  IMAD.WIDE.U32 R2, R6, UR4, RZ ;  /* 0x0000000406027c25 */ /* 0x000fe2000f8e00ff */
[----:B------:R-:W1:Y:S01]  /*2a560*/  S2R R14, SR_TID.X ;  /* 0x00000000000e7919 */ /* 0x000e620000002100 */
[----:B0-----:R-:W-:Y:S02]  /*2a570*/  SHF.R.S32.HI R33, RZ, 0x1f, R5 ;  /* 0x0000001fff217819 */ /* 0x001fe40000011405 */
[----:B------:R-:W-:Y:S01]  /*2a580*/  SHF.R.S32.HI R34, RZ, 0x1f, R7 ;  /* 0x0000001fff227819 */ /* 0x000fe20000011407 */
[----:B------:R-:W-:Y:S01]  /*2a590*/  IMAD R9, R9, -0xa0, R26 ;  /* 0xffffff6009097824 */ /* 0x000fe200078e021a */
[----:B-1----:R-:W-:-:S04]  /*2a5a0*/  LOP3.LUT R14, R14, 0x7f, RZ, 0xc0, !PT ;  /* 0x0000007f0e0e7812 */ /* 0x002fc800078ec0ff */
[----:B------:R-:W-:-:S04]  /*2a5b0*/  SHF.R.U32.HI R14, RZ, 0x2, R14 ;  /* 0x00000002ff0e7819 */ /* 0x000fc8000001160e */
[----:B------:R-:W-:Y:S01]  /*2a5c0*/  IADD3 R9, -R14, R9, RZ ;  /* 0x000000090e097210 */ /* 0x000fe20007ffe1ff */
[----:B--2---:R-:W-:-:S04]  /*2a5d0*/  IMAD R0, R0, UR4, RZ ;  /* 0x0000000400007c24 */ /* 0x004fc8000f8e02ff */
[----:B------:R-:W-:-:S04]  /*2a5e0*/  IMAD R0, R6, UR5, R0 ;  /* 0x0000000506007c24 */ /* 0x000fc8000f8e0200 */
[----:B------:R-:W-:Y:S02]  /*2a5f0*/  IMAD.IADD R3, R3, 0x1, R0 ;  /* 0x0000000103037824 */ /* 0x000fe400078e0200 */
[----:B------:R-:W-:Y:S02]  /*2a600*/  IMAD R0, R29, UR6, RZ ;  /* 0x000000061d007c24 */ /* 0x000fe4000f8e02ff */
[----:B------:R-:W-:-:S04]  /*2a610*/  IMAD.WIDE.U32 R2, R8, UR6, R2 ;  /* 0x0000000608027c25 */ /* 0x000fc8000f8e0002 */
[----:B------:R-:W-:-:S04]  /*2a620*/  IMAD R0, R8, UR7, R0 ;  /* 0x0000000708007c24 */ /* 0x000fc8000f8e0200 */
[----:B------:R-:W-:Y:S02]  /*2a630*/  IMAD.IADD R11, R3, 0x1, R0 ;  /* 0x00000001030b7824 */ /* 0x000fe400078e0200 */
[----:B------:R-:W-:Y:S02]  /*2a640*/  IMAD R0, R33, UR6, RZ ;  /* 0x0000000621007c24 */ /* 0x000fe4000f8e02ff */
        /* <DEDUP_REMOVED lines=9> */
[----:B------:R-:W-:-:S04]  /*2a6e0*/  IMAD.WIDE.U32 R10, R18, UR4, R10 ;  /* 0x00000004120a7c25 */ /* 0x000fc8000f8e000a */
[----:B------:R-:W-:Y:S01]  /*2a6f0*/  IMAD.IADD R3, R3, 0x1, R0 ;  /* 0x0000000103037824 */ /* 0x000fe200078e0200 */
[----:B------:R-:W-:Y:S01]  /*2a700*/  IADD3 R10, P0, R10, UR6, RZ ;  /* 0x000000060a0a7c10 */ /* 0x000fe2000ff1e0ff */
[C---:B------:R-:W-:Y:S02]  /*2a710*/  IMAD R0, R18.reuse, UR5, RZ ;  /* 0x0000000512007c24 */ /* 0x040fe4000f8e02ff */
[----:B------:R-:W-:-:S03]  /*2a720*/  IMAD.WIDE.U32 R2, R18, UR4, R2 ;  /* 0x0000000412027c25 */ /* 0x000fc6000f8e0002 */
[----:B------:R-:W-:Y:S02]  /*2a730*/  IADD3.X R20, R11, UR7, R0, P0, !PT ;  /* 0x000000070b147c10 */ /* 0x000fe400087fe400 */
[----:B------:R-:W-:-:S04]  /*2a740*/  IADD3 R28, P0, R2, UR6, RZ ;  /* 0x00000006021c7c10 */ /* 0x000fc8000ff1e0ff */
[----:B------:R-:W-:Y:S02]  /*2a750*/  IADD3.X R26, R0, UR7, R3, P0, !PT ;  /* 0x00000007001a7c10 */ /* 0x000fe400087fe403 */
[----:B------:R-:W-:Y:S02]  /*2a760*/  ISETP.GE.AND P0, PT, R9, 0x1, PT ;  /* 0x000000010900780c */ /* 0x000fe40003f06270 */
[----:B----4-:R-:W-:-:S11]  /*2a770*/  LOP3.LUT R12, R12, 0xffffffdf, RZ, 0xc0, !PT ;  /* 0xffffffdf0c0c7812 */ /* 0x010fd600078ec0ff */
[----:B------:R-:W-:-:S05]  /*2a780*/  @P0 LOP3.LUT R12, R12, 0x20, RZ, 0xfc, !PT ;  /* 0x000000200c0c0812 */ /* 0x000fca00078efcff */
[----:B------:R0:W-:Y:S01]  /*2a790*/  STL [R1+0x8], R12 ;  /* 0x0000080c01007387 */ /* 0x0001e20000100800 */
[----:B------:R-:W-:Y:S01]  /*2a7a0*/  UMOV UR4, 0xffffffff ;  /* 0xffffffff00047882 */ /* 0x000fe20000000000 */
[----:B---3--:R-:W-:Y:S02]  /*2a7b0*/  IMAD R21, R32, 0x7800, R13 ;  /* 0x0000780020157824 */ /* 0x008fe400078e020d */
[----:B------:R-:W-:Y:S05]  /*2a7c0*/  BRA.DIV UR4, `(.L_x_4556) ;  /* 0x0000009e04ac7947 */ /* 0x000fea000b800000 */
[----:B------:R-:W0:Y:S01]  /*2a7d0*/  S2R R11, SR_TID.X ;  /* 0x00000000000b7919 */ /* 0x000e220000002100 */
[----:B------:R-:W1:Y:S01]  /*2a7e0*/  LDC R13, c[0x0][0x2f4] ;  /* 0x0000bd00ff0d7b82 */ /* 0x000e620000000800 */
[----:B------:R-:W2:Y:S04]  /*2a7f0*/  SHFL.IDX PT, R2, R10, RZ, 0x1c1f ;  /* 0x001c1fff0a027589 */ /* 0x000ea800000e0000 */
[----:B------:R-:W3:Y:S01]  /*2a800*/  SHFL.IDX PT, R0, R20, RZ, 0x1c1f ;  /* 0x001c1fff14007589 */ /* 0x000ee200000e0000 */
[C---:B0-----:R-:W-:Y:S02]  /*2a810*/  IMAD.SHL.U32 R12, R11.reuse, 0x10, RZ ;  /* 0x000000100b0c7824 */ /* 0x041fe400078e00ff */
[----:B------:R-:W-:-:S03]  /*2a820*/  IMAD.SHL.U32 R11, R11, 0x10, RZ ;  /* 0x000000100b0b7824 */ /* 0x000fc600078e00ff */
[----:B------:R-:W-:Y:S02]  /*2a830*/  LOP3.LUT R12, R12, 0x30, RZ, 0xc0, !PT ;  /* 0x000000300c0c7812 */ /* 0x000fe400078ec0ff */
[----:B------:R-:W-:Y:S02]  /*2a840*/  LOP3.LUT R11, R11, 0x30, RZ, 0xc0, !PT ;  /* 0x000000300b0b7812 */ /* 0x000fe400078ec0ff */
[C---:B--2---:R-:W-:Y:S02]  /*2a850*/  IADD3 R2, P0, R12.reuse, R2, RZ ;  /* 0x000000020c027210 */ /* 0x044fe40007f1e0ff */
[----:B-1----:R-:W-:Y:S02]  /*2a860*/  ISETP.GE.AND P3, PT, R12, R13, PT ;  /* 0x0000000d0c00720c */ /* 0x002fe40003f66270 */
[----:B------:R-:W-:Y:S01]  /*2a870*/  LOP3.LUT R14, R11, 0x40, RZ, 0xfc, !PT ;  /* 0x000000400b0e7812 */ /* 0x000fe200078efcff */
[----:B---3--:R-:W-:Y:S01]  /*2a880*/  IMAD.X R3, RZ, RZ, R0, P0 ;  /* 0x000000ffff037224 */ /* 0x008fe200000e0600 */
[----:B------:R-:W-:Y:S01]  /*2a890*/  ISETP.LT.OR P0, PT, R9, 0x1, P3 ;  /* 0x000000010900780c */ /* 0x000fe20001f01670 */
[----:B------:R-:W-:Y:S01]  /*2a8a0*/  IMAD.IADD R0, R17, 0x1, R21 ;  /* 0x0000000111007824 */ /* 0x000fe200078e0215 */
[----:B------:R-:W-:-:S02]  /*2a8b0*/  LOP3.LUT R11, R11, 0x80, RZ, 0xfc, !PT ;  /* 0x000000800b0b7812 */ /* 0x000fc400078efcff */
[----:B------:R-:W-:-:S09]  /*2a8c0*/  ISETP.GE.AND P2, PT, R14, R13, PT ;  /* 0x0000000d0e00720c */ /* 0x000fd20003f46270 */
[----:B------:R-:W-:Y:S01]  /*2a8d0*/  @!PT LDS RZ, [RZ] ;  /* 0x00000000fffff984 */ /* 0x000fe20000000800 */
[----:B------:R-:W-:Y:S01]  /*2a8e0*/  LDGSTS.E.BYPASS.LTC128B.128 [R0+0xf200], desc[UR50][R2.64], !P0 ;  /* 0x0f20000002007fae */ /* 0x000fe2000c101d72 */
[----:B------:R-:W-:-:S03]  /*2a8f0*/  ISETP.GE.AND P0, PT, R11, R13, PT ;  /* 0x0000000d0b00720c */ /* 0x000fc60003f06270 */
[----:B------:R-:W2:Y:S01]  /*2a900*/  LDL.LU R11, [R1+0x8] ;  /* 0x00000800010b7983 */ /* 0x000ea20000300800 */
[C---:B------:R-:W-:Y:S02]  /*2a910*/  ISETP.LT.OR P1, PT, R9.reuse, 0x1, P2 ;  /* 0x000000010900780c */ /* 0x040fe40001721670 */
[C---:B------:R-:W-:Y:S02]  /*2a920*/  ISETP.GE.AND P6, PT, R9.reuse, 0x81, PT ;  /* 0x000000810900780c */ /* 0x040fe40003fc6270 */
[C---:B------:R-:W-:Y:S02]  /*2a930*/  ISETP.GE.AND P5, PT, R9.reuse, 0x21, PT ;  /* 0x000000210900780c */ /* 0x040fe40003fa6270 */
[----:B------:R-:W-:-:S07]  /*2a940*/  ISETP.GE.AND P4, PT, R9, 0x41, PT ;  /* 0x000000410900780c */ /* 0x000fce0003f86270 */
[----:B------:R-:W-:Y:S01]  /*2a950*/  LDGSTS.E.BYPASS.LTC128B.128 [R0+0x11a00], desc[UR50][R2.64+0x40], !P1 ;  /* 0x11a0004002007fae */ /* 0x000fe2000c901d72 */
[----:B------:R-:W-:-:S13]  /*2a960*/  ISETP.LT.OR P1, PT, R9, 0x1, P0 ;  /* 0x000000010900780c */ /* 0x000fda0000721670 */
[----:B------:R0:W-:Y:S04]  /*2a970*/  LDGSTS.E.BYPASS.LTC128B.128 [R0+0x14200], desc[UR50][R2.64+0x80], !P1 ;  /* 0x1420008002007fae */ /* 0x0001e8000c901d72 */
[----:B0-----:R-:W0:Y:S04]  /*2a980*/  SHFL.IDX PT, R2, R10, 0x1, 0x1c1f ;  /* 0x003c1f000a027f89 */ /* 0x001e2800000e0000 */
[----:B------:R-:W1:Y:S01]  /*2a990*/  SHFL.IDX PT, R3, R20, 0x1, 0x1c1f ;  /* 0x003c1f0014037f89 */ /* 0x000e6200000e0000 */
[----:B0-----:R-:W-:-:S05]  /*2a9a0*/  IADD3 R2, P1, R12, R2, RZ ;  /* 0x000000020c027210 */ /* 0x001fca0007f3e0ff */
[----:B-1----:R-:W-:Y:S01]  /*2a9b0*/  IMAD.X R3, RZ, RZ, R3, P1 ;  /* 0x000000ffff037224 */ /* 0x002fe200008e0603 */
[----:B------:R-:W-:-:S13]  /*2a9c0*/  ISETP.LT.OR P1, PT, R9, 0x21, P3 ;  /* 0x000000210900780c */ /* 0x000fda0001f21670 */
[----:B------:R-:W-:Y:S01]  /*2a9d0*/  LDGSTS.E.BYPASS.LTC128B.128 [R0+0xfa00], desc[UR50][R2.64], !P1 ;  /* 0x0fa0000002007fae */ /* 0x000fe2000c901d72 */
[----:B------:R-:W-:-:S13]  /*2a9e0*/  ISETP.LT.OR P1, PT, R9, 0x21, P2 ;  /* 0x000000210900780c */ /* 0x000fda0001721670 */
[----:B------:R-:W-:Y:S01]  /*2a9f0*/  LDGSTS.E.BYPASS.LTC128B.128 [R0+0x12200], desc[UR50][R2.64+0x40], !P1 ;  /* 0x1220004002007fae */ /* 0x000fe2000c901d72 */
[----:B------:R-:W-:-:S13]  /*2aa00*/  ISETP.LT.OR P1, PT, R9, 0x21, P0 ;  /* 0x000000210900780c */ /* 0x000fda0000721670 */
[----:B------:R0:W-:Y:S04]  /*2aa10*/  LDGSTS.E.BYPASS.LTC128B.128 [R0+0x14a00], desc[UR50][R2.64+0x80], !P1 ;  /* 0x14a0008002007fae */ /* 0x0001e8000c901d72 */
[----:B0-----:R-:W0:Y:S04]  /*2aa20*/  SHFL.IDX PT, R2, R10, 0x2, 0x1c1f ;  /* 0x005c1f000a027f89 */ /* 0x001e2800000e0000 */
[----:B------:R-:W1:Y:S04]  /*2aa30*/  SHFL.IDX PT, R3, R20, 0x2, 0x1c1f ;  /* 0x005c1f0014037f89 */ /* 0x000e6800000e0000 */
[----:B------:R-:W-:Y:S01]  /*2aa40*/  SHFL.IDX PT, R20, R20, 0x3, 0x1c1f ;  /* 0x007c1f0014147f89 */ /* 0x000fe200000e0000 */
        /* <DEDUP_REMOVED lines=8> */
[----:B0-----:R-:W0:Y:S02]  /*2aad0*/  SHFL.IDX PT, R2, R10, 0x3, 0x1c1f ;  /* 0x007c1f000a027f89 */ /* 0x001e2400000e0000 */
[----:B0-----:R-:W-:-:S05]  /*2aae0*/  IADD3 R2, P1, R12, R2, RZ ;  /* 0x000000020c027210 */ /* 0x001fca0007f3e0ff */
        /* <DEDUP_REMOVED lines=8> */
[----:B0-----:R0:W1:Y:S04]  /*2ab70*/  SHFL.IDX PT, R3, R26, RZ, 0x1c1f ;  /* 0x001c1fff1a037589 */ /* 0x00106800000e0000 */
[----:B------:R0:W3:Y:S01]  /*2ab80*/  SHFL.IDX PT, R2, R28, RZ, 0x1c1f ;  /* 0x001c1fff1c027589 */ /* 0x0000e200000e0000 */
[----:B--2---:R-:W-:-:S04]  /*2ab90*/  LOP3.LUT R11, R11, 0xffffffbf, RZ, 0xc0, !PT ;  /* 0xffffffbf0b0b7812 */ /* 0x004fc800078ec0ff */
[----:B------:R-:W-:-:S05]  /*2aba0*/  @P6 LOP3.LUT R11, R11, 0x40, RZ, 0xfc, !PT ;  /* 0x000000400b0b6812 */ /* 0x000fca00078efcff */
[----:B------:R0:W-:Y:S02]  /*2abb0*/  STL [R1+0x8], R11 ;  /* 0x0000080b01007387 */ /* 0x0001e40000100800 */
.L_x_4836:
[----:B------:R-:W4:Y:S01]  /*2abc0*/  S2R R10, SR_TID.X ;  /* 0x00000000000a7919 */ /* 0x000f220000002100 */
[C---:B------:R-:W-:Y:S02]  /*2abd0*/  ISETP.LT.OR P3, PT, R9.reuse, 0x81, P3 ;  /* 0x000000810900780c */ /* 0x040fe40001f61670 */
[C---:B------:R-:W-:Y:S02]  /*2abe0*/  ISETP.LT.OR P2, PT, R9.reuse, 0x81, P2 ;  /* 0x000000810900780c */ /* 0x040fe40001741670 */
[----:B------:R-:W-:Y:S02]  /*2abf0*/  ISETP.LT.OR P0, PT, R9, 0x81, P0 ;  /* 0x000000810900780c */ /* 0x000fe40000701670 */
[----:B----4-:R-:W-:-:S04]  /*2ac00*/  SHF.L.U32 R10, R10, 0x4, RZ ;  /* 0x000000040a0a7819 */ /* 0x010fc800000006ff */
[----:B------:R-:W-:-:S04]  /*2ac10*/  LOP3.LUT R10, R10, 0x30, RZ, 0xc0, !PT ;  /* 0x000000300a0a7812 */ /* 0x000fc800078ec0ff */
[----:B---3--:R-:W-:-:S05]  /*2ac20*/  IADD3 R2, P6, R10, R2, RZ ;  /* 0x000000020a027210 */ /* 0x008fca0007fde0ff */
[----:B-1----:R-:W-:-:S05]  /*2ac30*/  IMAD.X R3, RZ, RZ, R3, P6 ;  /* 0x000000ffff037224 */ /* 0x002fca00030e0603 */
        /* <DEDUP_REMOVED lines=8> */
.L_x_4557:
        /* <DEDUP_REMOVED lines=11> */
.L_x_4558:
[----:B------:R1:W-:Y:S01]  /*2ad70*/  SYNCS.ARRIVE.TRANS64.A1T0 RZ, [R4+URZ+0x33470], RZ ;  /* 0x033470ff04ff79a7 */ /* 0x0003e2000810003f */
[----:B------:R-:W-:Y:S05]  /*2ad80*/  @!P3 BRA `(.L_x_4559) ;  /* 0x000000000004b947 */ /* 0x000fea0003800000 */
[----:B------:R-:W-:Y:S01]  /*2ad90*/  BPT.TRAP 0x1 ;  /* 0x000000040000795c */ /* 0x000fe20000300000 */
.L_x_4559:
[----:B------:R-:W3:Y:S01]  /*2ada0*/  LDL R2, [R1+0x28] ;  /* 0x0000280001027983 */ /* 0x000ee20000100800 */
[----:B------:R-:W-:Y:S01]  /*2adb0*/  BSSY B0, `(.L_x_4560) ;  /* 0x0000003000007945 */ /* 0x000fe20003800000 */
[----:B---3--:R-:W3:Y:S03]  /*2adc0*/  SYNCS.PHASECHK.TRANS64.TRYWAIT P0, [R4+URZ+0x33440], R2 ;  /* 0x03344002040075a7 */ /* 0x008ee6000800017f */
[----:B---3--:R-:W-:Y:S05]  /*2add0*/  @!P0 BRA `(.L_x_4561) ;  /* 0x000000a000748947 */ /* 0x008fea0003800000 */
.L_x_4837:
[----:B------:R-:W-:Y:S05]  /*2ade0*/  BSYNC B0 ;  /* 0x0000000000007941 */ /* 0x000fea0003800000 */
.L_x_4560:
[----:B------:R-:W4:Y:S01]  /*2adf0*/  LDL.LU R10, [R1+0x24] ;  /* 0x00002400010a7983 */ /* 0x000f220000300800 */
[----:B------:R-:W-:Y:S01]  /*2ae00*/  ULDC.64 UR4, c[0x0][0x310] ;  /* 0x0000c40000047ab9 */ /* 0x000fe20000000a00 */
[----:B------:R-:W-:Y:S01]  /*2ae10*/  ULDC.64 UR6, c[0x0][0x300] ;  /* 0x0000c00000067ab9 */ /* 0x000fe20000000a00 */
[----:B------:R-:W-:Y:S01]  /*2ae20*/  IMAD R9, R29, UR4, RZ ;  /* 0x000000041d097c24 */ /* 0x000fe2000f8e02ff */
[----:B------:R0:W5:Y:S01]  /*2ae30*/  LDL R20, [R1+0x8] ;  /* 0x0000080001147983 */ /* 0x0001620000100800 */
[----:B---3--:R-:W-:-:S04]  /*2ae40*/  IMAD.WIDE.U32 R2, R8, UR4, RZ ;  /* 0x0000000408027c25 */ /* 0x008fc8000f8e00ff */
[----:B------:R-:W-:-:S04]  /*2ae50*/  IMAD R9, R8, UR5, R9 ;  /* 0x0000000508097c24 */ /* 0x000fc8000f8e0209 */
[----:B------:R-:W-:Y:S02]  /*2ae60*/  IMAD.IADD R3, R3, 0x1, R9 ;  /* 0x0000000103037824 */ /* 0x000fe400078e0209 */
[----:B------:R-:W-:-:S04]  /*2ae70*/  IMAD.WIDE.U32 R2, R6, UR6, R2 ;  /* 0x0000000606027c25 */ /* 0x000fc8000f8e0002 */
[----:B----4-:R-:W-:-:S04]  /*2ae80*/  IMAD R8, R10, UR6, RZ ;  /* 0x000000060a087c24 */ /* 0x010fc8000f8e02ff */
[----:B------:R-:W-:Y:S02]  /*2ae90*/  IMAD R8, R6, UR7, R8 ;  /* 0x0000000706087c24 */ /* 0x000fe4000f8e0208 */
        /* <DEDUP_REMOVED lines=15> */
[----:B------:R-:W-:-:S03]  /*2af90*/  IMAD.WIDE.U32 R2, R18, UR4, R2 ;  /* 0x0000000412027c25 */ /* 0x000fc6000f8e0002 */
[----:B------:R-:W-:Y:S02]  /*2afa0*/  IADD3.X R6, R7, UR7, R8, P0, !PT ;  /* 0x0000000707067c10 */ /* 0x000fe400087fe408 */
[----:B------:R-:W-:Y:S01]  /*2afb0*/  IADD3 R9, P0, R2, UR6, RZ ;  /* 0x0000000602097c10 */ /* 0x000fe2000ff1e0ff */
[----:B------:R-:W-:-:S03]  /*2afc0*/  UMOV UR4, 0xffffffff ;  /* 0xffffffff00047882 */ /* 0x000fc60000000000 */
[----:B------:R-:W-:Y:S01]  /*2afd0*/  IADD3.X R7, R8, UR7, R3, P0, !PT ;  /* 0x0000000708077c10 */ /* 0x000fe200087fe403 */
[----:B0-----:R-:W-:Y:S08]  /*2afe0*/  BRA.DIV UR4, `(.L_x_4562) ;  /* 0x000000a204087947 */ /* 0x001ff0000b800000 */
[----:B------:R-:W0:Y:S01]  /*2aff0*/  S2R R10, SR_TID.X ;  /* 0x00000000000a7919 */ /* 0x000e220000002100 */
[----:B-----5:R-:W-:Y:S01]  /*2b000*/  LOP3.LUT R20, R20, 0xfffffeff, RZ, 0xc0, !PT ;  /* 0xfffffeff14147812 */ /* 0x020fe200078ec0ff */
[----:B------:R-:W3:Y:S01]  /*2b010*/  LDC R11, c[0x0][0x2f4] ;  /* 0x0000bd00ff0b7b82 */ /* 0x000ee20000000800 */
[----:B------:R-:W4:Y:S02]  /*2b020*/  SHFL.IDX PT, R3, R5, RZ, 0x1c1f ;  /* 0x001c1fff05037589 */ /* 0x000f2400000e0000 */
[----:B------:R-:W-:Y:S02]  /*2b030*/  @P1 LOP3.LUT R20, R20, 0x100, RZ, 0xfc, !PT ;  /* 0x0000010014141812 */ /* 0x000fe400078efcff */
[----:B------:R-:W1:Y:S02]  /*2b040*/  SHFL.IDX PT, R2, R6, RZ, 0x1c1f ;  /* 0x001c1fff06027589 */ /* 0x000e6400000e0000 */
[----:B------:R-:W-:Y:S02]  /*2b050*/  LOP3.LUT P1, RZ, R20, 0x20, RZ, 0xc0, !PT ;  /* 0x0000002014ff7812 */ /* 0x000fe4000782c0ff */
[----:B------:R-:W-:Y:S04]  /*2b060*/  STL [R1+0x8], R20 ;  /* 0x0000081401007387 */ /* 0x000fe80000100800 */
[----:B------:R-:W-:Y:S01]  /*2b070*/  SHFL.IDX PT, R7, R7, RZ, 0x1c1f ;  /* 0x001c1fff07077589 */ /* 0x000fe200000e0000 */
[C---:B0-----:R-:W-:Y:S01]  /*2b080*/  SHF.L.U32 R8, R10.reuse, 0x4, RZ ;  /* 0x000000040a087819 */ /* 0x041fe200000006ff */
[----:B------:R-:W-:-:S03]  /*2b090*/  IMAD.SHL.U32 R10, R10, 0x10, RZ ;  /* 0x000000100a0a7824 */ /* 0x000fc600078e00ff */
[----:B------:R-:W-:Y:S02]  /*2b0a0*/  LOP3.LUT R8, R8, 0x30, RZ, 0xc0, !PT ;  /* 0x0000003008087812 */ /* 0x000fe400078ec0ff */
[----:B------:R-:W-:Y:S02]  /*2b0b0*/  LOP3.LUT R10, R10, 0x30, RZ, 0xc0, !PT ;  /* 0x000000300a0a7812 */ /* 0x000fe400078ec0ff */
[----:B----4-:R-:W-:Y:S02]  /*2b0c0*/  @P1 IADD3 R3, P0, R8, R3, RZ ;  /* 0x0000000308031210 */ /* 0x010fe40007f1e0ff */
[C---:B------:R-:W-:Y:S02]  /*2b0d0*/  LOP3.LUT R12, R10.reuse, 0x40, RZ, 0xfc, !PT ;  /* 0x000000400a0c7812 */ /* 0x040fe400078efcff */
[----:B------:R-:W-:Y:S01]  /*2b0e0*/  LOP3.LUT R10, R10, 0x80, RZ, 0xfc, !PT ;  /* 0x000000800a0a7812 */ /* 0x000fe200078efcff */
[----:B-1----:R-:W-:Y:S01]  /*2b0f0*/  @P1 IMAD.X R2, RZ, RZ, R2, P0 ;  /* 0x000000ffff021224 */ /* 0x002fe200000e0602 */
[----:B---3--:R-:W-:-:S02]  /*2b100*/  ISETP.GE.AND P6, PT, R8, R11, PT ;  /* 0x0000000b0800720c */ /* 0x008fc40003fc6270 */
[-C--:B------:R-:W-:Y:S02]  /*2b110*/  ISETP.GE.AND P3, PT, R12, R11.reuse, PT ;  /* 0x0000000b0c00720c */ /* 0x080fe40003f66270 */
[-C--:B------:R-:W-:Y:S02]  /*2b120*/  @P1 LOP3.LUT R3, R3, R2.reuse, RZ, 0x3c, !PT ;  /* 0x0000000203031212 */ /* 0x080fe400078e3cff */
[----:B------:R-:W-:Y:S02]  /*2b130*/  ISETP.GE.AND P2, PT, R10, R11, PT ;  /* 0x0000000b0a00720c */ /* 0x000fe40003f46270 */
[----:B------:R-:W-:-:S04]  /*2b140*/  @P1 LOP3.LUT R2, R3, R2, RZ, 0x3c, !PT ;  /* 0x0000000203021212 */ /* 0x000fc800078e3cff */
[----:B------:R-:W-:-:S05]  /*2b150*/  @P1 LOP3.LUT R3, R3, R2, RZ, 0x3c, !PT ;  /* 0x0000000203031212 */ /* 0x000fca00078e3cff */
[----:B------:R-:W-:Y:S04]  /*2b160*/  @P1 LDGSTS.E.BYPASS.LTC128B.128 [R0+0x24200], desc[UR50][R2.64], !P6 ;  /* 0x2420000002001fae */ /* 0x000fe8000f101d72 */
[----:B------:R-:W-:Y:S04]  /*2b170*/  @P1 LDGSTS.E.BYPASS.LTC128B.128 [R0+0x26a00], desc[UR50][R2.64+0x40], !P3 ;  /* 0x26a0004002001fae */ /* 0x000fe8000d901d72 */
[----:B------:R0:W-:Y:S01]  /*2b180*/  @P1 LDGSTS.E.BYPASS.LTC128B.128 [R0+0x29200], desc[UR50][R2.64+0x80], !P2 ;  /* 0x2920008002001fae */ /* 0x0001e2000d101d72 */
[----:B------:R-:W-:-:S03]  /*2b190*/  LOP3.LUT P1, RZ, R20, 0x100, RZ, 0xc0, !PT ;  /* 0x0000010014ff7812 */ /* 0x000fc6000782c0ff */
[----:B0-----:R-:W0:Y:S04]  /*2b1a0*/  SHFL.IDX PT, R3, R5, 0x1, 0x1c1f ;  /* 0x003c1f0005037f89 */ /* 0x001e2800000e0000 */
[----:B------:R-:W1:Y:S01]  /*2b1b0*/  SHFL.IDX PT, R2, R6, 0x1, 0x1c1f ;  /* 0x003c1f0006027f89 */ /* 0x000e6200000e0000 */
[----:B0-----:R-:W-:-:S05]  /*2b1c0*/  @P5 IADD3 R3, P0, R8, R3, RZ ;  /* 0x0000000308035210 */ /* 0x001fca0007f1e0ff */
[----:B-1----:R-:W-:-:S05]  /*2b1d0*/  @P5 IMAD.X R2, RZ, RZ, R2, P0 ;  /* 0x000000ffff025224 */ /* 0x002fca00000e0602 */
[----:B------:R-:W-:-:S04]  /*2b1e0*/  @P5 LOP3.LUT R3, R3, R2, RZ, 0x3c, !PT ;  /* 0x0000000203035212 */ /* 0x000fc800078e3cff */
[----:B------:R-:W-:-:S04]  /*2b1f0*/  @P5 LOP3.LUT R2, R3, R2, RZ, 0x3c, !PT ;  /* 0x0000000203025212 */ /* 0x000fc800078e3cff */
[----:B------:R-:W-:-:S05]  /*2b200*/  @P5 LOP3.LUT R3, R3, R2, RZ, 0x3c, !PT ;  /* 0x0000000203035212 */ /* 0x000fca00078e3cff */
[----:B------:R-:W-:Y:S04]  /*2b210*/  @P5 LDGSTS.E.BYPASS.LTC128B.128 [R0+0x24a00], desc[UR50][R2.64], !P6 ;  /* 0x24a0000002005fae */ /* 0x000fe8000f101d72 */
[----:B------:R-:W-:Y:S04]  /*2b220*/  @P5 LDGSTS.E.BYPASS.LTC128B.128 [R0+0x27200], desc[UR50][R2.64+0x40], !P3 ;  /* 0x2720004002005fae */ /* 0x000fe8000d901d72 */
[----:B------:R0:W-:Y:S04]  /*2b230*/  @P5 LDGSTS.E.BYPASS.LTC128B.128 [R0+0x29a00], desc[UR50][R2.64+0x80], !P2 ;  /* 0x29a0008002005fae */ /* 0x0001e8000d101d72 */
[----:B0-----:R-:W0:Y:S04]  /*2b240*/  SHFL.IDX PT, R3, R5, 0x2, 0x1c1f ;  /* 0x005c1f0005037f89 */ /* 0x001e2800000e0000 */
[----:B------:R-:W1:Y:S04]  /*2b250*/  SHFL.IDX PT, R2, R6, 0x2, 0x1c1f ;  /* 0x005c1f0006027f89 */ /* 0x000e6800000e0000 */
[----:B------:R-:W3:Y:S04]  /*2b260*/  SHFL.IDX PT, R5, R5, 0x3, 0x1c1f ;  /* 0x007c1f0005057f89 */ /* 0x000ee800000e0000 */
[----:B------:R-:W4:Y:S01]  /*2b270*/  SHFL.IDX PT, R6, R6, 0x3, 0x1c1f ;  /* 0x007c1f0006067f89 */ /* 0x000f2200000e0000 */
[----:B0-----:R-:W-:-:S05]  /*2b280*/  @P4 IADD3 R3, P0, R8, R3, RZ ;  /* 0x0000000308034210 */ /* 0x001fca0007f1e0ff */
[----:B-1----:R-:W-:-:S05]  /*2b290*/  @P4 IMAD.X R2, RZ, RZ, R2, P0 ;  /* 0x000000ffff024224 */ /* 0x002fca00000e0602 */
[----:B------:R-:W-:-:S04]  /*2b2a0*/  @P4 LOP3.LUT R3, R3, R2, RZ, 0x3c, !PT ;  /* 0x0000000203034212 */ /* 0x000fc800078e3cff */
[----:B------:R-:W-:-:S04]  /*2b2b0*/  @P4 LOP3.LUT R2, R3, R2, RZ, 0x3c, !PT ;  /* 0x0000000203024212 */ /* 0x000fc800078e3cff */
[----:B------:R-:W-:-:S05]  /*2b2c0*/  @P4 LOP3.LUT R3, R3, R2, RZ, 0x3c, !PT ;  /* 0x0000000203034212 */ /* 0x000fca00078e3cff */
[----:B------:R-:W-:Y:S04]  /*2b2d0*/  @P4 LDGSTS.E.BYPASS.LTC128B.128 [R0+0x25200], desc[UR50][R2.64], !P6 ;  /* 0x2520000002004fae */ /* 0x000fe8000f101d72 */
[----:B------:R-:W-:Y:S04]  /*2b2e0*/  @P4 LDGSTS.E.BYPASS.LTC128B.128 [R0+0x27a00], desc[UR50][R2.64+0x40], !P3 ;  /* 0x27a0004002004fae */ /* 0x000fe8000d901d72 */
[----:B------:R3:W-:Y:S02]  /*2b2f0*/  @P4 LDGSTS.E.BYPASS.LTC128B.128 [R0+0x2a200], desc[UR50][R2.64+0x80], !P2 ;  /* 0x2a20008002004fae */ /* 0x0007e4000d101d72 */
[----:B---3--:R-:W-:-:S05]  /*2b300*/  @P1 IADD3 R2, P0, R8, R5, RZ ;  /* 0x0000000508021210 */ /* 0x008fca0007f1e0ff */
[----:B----4-:R-:W-:-:S05]  /*2b310*/  @P1 IMAD.X R3, RZ, RZ, R6, P0 ;  /* 0x000000ffff031224 */ /* 0x010fca00000e0606 */
[----:B------:R-:W-:Y:S04]  /*2b320*/  @P1 LDGSTS.E.BYPASS.LTC128B.128 [R0+0x25a00], desc[UR50][R2.64], !P6 ;  /* 0x25a0000002001fae */ /* 0x000fe8000f101d72 */
[----:B------:R-:W-:Y:S04]  /*2b330*/  @P1 LDGSTS.E.BYPASS.LTC128B.128 [R0+0x28200], desc[UR50][R2.64+0x40], !P3 ;  /* 0x2820004002001fae */ /* 0x000fe8000d901d72 */
[----:B------:R0:W-:Y:S04]  /*2b340*/  @P1 LDGSTS.E.BYPASS.LTC128B.128 [R0+0x2aa00], desc[UR50][R2.64+0x80], !P2 ;  /* 0x2aa0008002001fae */ /* 0x0001e8000d101d72 */
[----:B0-----:R0:W1:Y:S02]  /*2b350*/  SHFL.IDX PT, R2, R9, RZ, 0x1c1f ;  /* 0x001c1fff09027589 */ /* 0x00106400000e0000 */
.L_x_4849:
[----:B------:R-:W-:Y:S01]  /*2b360*/  LOP3.LUT P0, RZ, R20, 0x40, RZ, 0xc0, !PT ;  /* 0x0000004014ff7812 */ /* 0x000fe2000780c0ff */
[----:B------:R-:W-:-:S12]  /*2b370*/  BSSY B0, `(.L_x_4563) ;  /* 0x0000013000007945 */ /* 0x000fd80003800000 */
[----:B------:R-:W-:Y:S05]  /*2b380*/  @!P0 BRA `(.L_x_4564) ;  /* 0x0000000000448947 */ /* 0x000fea0003800000 */
[----:B------:R-:W0:Y:S01]  /*2b390*/  S2R R3, SR_TID.X ;  /* 0x0000000000037919 */ /* 0x000e220000002100 */
[----:B------:R-:W3:Y:S01]  /*2b3a0*/  LDC R6, c[0x0][0x2f4] ;  /* 0x0000bd00ff067b82 */ /* 0x000ee20000000800 */
[----:B0-----:R-:W-:-:S05]  /*2b3b0*/  IMAD.SHL.U32 R9, R3, 0x10, RZ ;  /* 0x0000001003097824 */ /* 0x001fca00078e00ff */
[----:B------:R-:W-:-:S04]  /*2b3c0*/  LOP3.LUT R9, R9, 0x30, RZ, 0xc0, !PT ;  /* 0x0000003009097812 */ /* 0x000fc800078ec0ff */
[C---:B------:R-:W-:Y:S02]  /*2b3d0*/  LOP3.LUT R8, R9.reuse, 0x40, RZ, 0xfc, !PT ;  /* 0x0000004009087812 */ /* 0x040fe400078efcff */
[C---:B------:R-:W-:Y:S02]  /*2b3e0*/  LOP3.LUT R5, R9.reuse, 0x80, RZ, 0xfc, !PT ;  /* 0x0000008009057812 */ /* 0x040fe400078efcff */
[-C--:B---3--:R-:W-:Y:S02]  /*2b3f0*/  ISETP.GE.AND P3, PT, R9, R6.reuse, PT ;  /* 0x000000060900720c */ /* 0x088fe40003f66270 */
[-C--:B------:R-:W-:Y:S02]  /*2b400*/  ISETP.GE.AND P2, PT, R8, R6.reuse, PT ;  /* 0x000000060800720c */ /* 0x080fe40003f46270 */
[----:B------:R-:W-:Y:S02]  /*2b410*/  ISETP.GE.AND P1, PT, R5, R6, PT ;  /* 0x000000060500720c */ /* 0x000fe40003f26270 */
[----:B-1----:R-:W-:-:S05]  /*2b420*/  IADD3 R2, P0, R9, R2, RZ ;  /* 0x0000000209027210 */ /* 0x002fca0007f1e0ff */
[----:B------:R-:W-:-:S05]  /*2b430*/  IMAD.X R3, RZ, RZ, R7, P0 ;  /* 0x000000ffff037224 */ /* 0x000fca00000e0607 */
[----:B------:R-:W-:Y:S01]  /*2b440*/  @!PT LDS RZ, [RZ] ;  /* 0x00000000fffff984 */ /* 0x000fe20000000800 */
[----:B------:R-:W-:Y:S01]  /*2b450*/  @!PT LDS RZ, [RZ] ;  /* 0x00000000fffff984 */ /* 0x000fe20000000800 */
[----:B------:R-:W-:Y:S01]  /*2b460*/  @!PT LDS RZ, [RZ] ;  /* 0x00000000fffff984 */ /* 0x000fe20000000800 */
[----:B------:R3:W-:Y:S04]  /*2b470*/  LDGSTS.E.BYPASS.LTC128B.128 [R0+0x26200], desc[UR50][R2.64], !P3 ;  /* 0x2620000002007fae */ /* 0x0007e8000d901d72 */
[----:B------:R3:W-:Y:S04]  /*2b480*/  LDGSTS.E.BYPASS.LTC128B.128 [R0+0x28a00], desc[UR50][R2.64+0x40], !P2 ;  /* 0x28a0004002007fae */ /* 0x0007e8000d101d72 */
[----:B------:R3:W-:Y:S02]  /*2b490*/  LDGSTS.E.BYPASS.LTC128B.128 [R0+0x2b200], desc[UR50][R2.64+0x80], !P1 ;  /* 0x2b20008002007fae */ /* 0x0007e4000c901d72 */
.L_x_4564:
[----:B------:R-:W-:Y:S05]  /*2b4a0*/  BSYNC B0 ;  /* 0x0000000000007941 */ /* 0x000fea0003800000 */
.L_x_4563:
[----:B------:R-:W-:Y:S01]  /*2b4b0*/  NOP ;  /* 0x0000000000007918 */ /* 0x000fe20000000000 */
[----:B------:R-:W-:-:S13]  /*2b4c0*/  PLOP3.LUT P0, PT, PT, PT, PT, 0x80, 0x0 ;  /* 0x000000000000781c */ /* 0x000fda0003f0f070 */
.L_x_4565:
[----:B------:R-:W-:Y:S02]  /*2b4d0*/  PLOP3.LUT P1, PT, P1, P0, PT, 0xa2, 0x0 ;  /* 0x000000000000781c */ /* 0x000fe40000f21472 */
[----:B------:R-:W-:-:S08]  /*2b4e0*/  @P0 R2UR P1, UR4, R4 ;  /* 0x00000000040402ca */ /* 0x000fd00000020000 */
[----:B------:R-:W-:-:S05]  /*2b4f0*/  @P0 PLOP3.LUT P0, PT, P1, PT, PT, 0x80, 0x0 ;  /* 0x000000000000081c */ /* 0x000fca0000f0f070 */
[----:B------:R-:W-:Y:S01]  /*2b500*/  @!P1 SYNCS.ARRIVE.TRANS64.RED.A0T1 RZ, [UR4+0x33430], RZ ;  /* 0x033430ffffff99a7 */ /* 0x000fe20008200404 */
[----:B------:R-:W-:Y:S07]  /*2b510*/  @!P1 ARRIVES.LDGSTSBAR.64.TRANSCNT [UR4+0x33430] ;  /* 0x03343000ff0099b0 */ /* 0x000fee0008000a84 */
[----:B------:R-:W-:Y:S05]  /*2b520*/  @P0 BRA.U.ANY `(.L_x_4565) ;  /* 0xfffffffd00e80947 */ /* 0x000fea000393ffff */
[----:B------:R-:W-:Y:S01]  /*2b530*/  NOP ;  /* 0x0000000000007918 */ /* 0x000fe20000000000 */
[----:B---3--:R-:W-:-:S04]  /*2b540*/  MOV R0, UR39 ;  /* 0x0000002700007c02 */ /* 0x008fc80008000f00 */
[----:B------:R-:W-:-:S13]  /*2b550*/  ISETP.NE.AND P2, PT, R0, 0x3, PT ;  /* 0x000000030000780c */ /* 0x000fda0003f45270 */
[----:B------:R-:W-:Y:S05]  /*2b560*/  @!P2 BRA `(.L_x_4566) ;  /* 0x000000000004a947 */ /* 0x000fea0003800000 */
[----:B------:R-:W-:Y:S01]  /*2b570*/  BPT.TRAP 0x1 ;  /* 0x000000040000795c */ /* 0x000fe20000300000 */
.L_x_4566:
[----:B------:R3:W5:Y:S01]  /*2b580*/  LDL.LU R3, [R1+0x2c] ;  /* 0x00002c0001037983 */ /* 0x0007620000300800 */
[----:B------:R3:W-:Y:S02]  /*2b590*/  SYNCS.ARRIVE.TRANS64.A1T0 RZ, [R4+URZ+0x33430], RZ ;  /* 0x033430ff04ff79a7 */ /* 0x0007e4000810003f */
[----:B------:R-:W-:Y:S05]  /*2b5a0*/  WARPSYNC.ALL ;  /* 0x0000000000007948 */ /* 0x000fea0003800000 */
[----:B------:R-:W-:Y:S01]  /*2b5b0*/  ULDC.64 UR6, c[0x0][0xa00] ;  /* 0x0002800000067ab9 */ /* 0x000fe20000000a00 */
[----:B-1----:R-:W-:Y:S01]  /*2b5c0*/  VIADD R2, R17, 0x1e200 ;  /* 0x0001e20011027836 */ /* 0x002fe20000000000 */
[----:B------:R-:W-:Y:S01]  /*2b5d0*/  BAR.SYNC.DEFER_BLOCKING 0x8, 0x180 ;  /* 0x0206000000007b1d */ /* 0x000fe20000010000 */
[----:B------:R-:W-:Y:S02]  /*2b5e0*/  ISETP.NE.U32.AND P0, PT, RZ, UR6, PT ;  /* 0x00000006ff007c0c */ /* 0x000fe4000bf05070 */
[----:B------:R-:W-:-:S02]  /*2b5f0*/  SHF.R.S32.HI R0, RZ, 0x1f, R30 ;  /* 0x0000001fff007819 */ /* 0x000fc4000001141e */
[----:B------:R-:W-:Y:S01]  /*2b600*/  ISETP.NE.AND.EX P0, PT, RZ, UR7, PT, P0 ;  /* 0x00000007ff007c0c */ /* 0x000fe2000bf05300 */
[----:B------:R-:W-:Y:S01]  /*2b610*/  ULDC.64 UR4, c[0x0][0x298] ;  /* 0x0000a60000047ab9 */ /* 0x000fe20000000a00 */
[----:B------:R-:W-:Y:S01]  /*2b620*/  BSSY B6, `(.L_x_4567) ;  /* 0x0000019000067945 */ /* 0x000fe20003800000 */
[----:B------:R-:W-:Y:S01]  /*2b630*/  IMAD R0, R0, UR4, RZ ;  /* 0x0000000400007c24 */ /* 0x000fe2000f8e02ff */
[----:B------:R-:W-:Y:S01]  /*2b640*/  SEL R23, R23, RZ, !P0 ;  /* 0x000000ff17177207 */ /* 0x000fe20004000000 */
[----:B------:R-:W-:-:S04]  /*2b650*/  IMAD.WIDE.U32 R28, R30, UR4, RZ ;  /* 0x000000041e1c7c25 */ /* 0x000fc8000f8e00ff */
[----:B------:R-:W-:-:S04]  /*2b660*/  IMAD R0, R30, UR5, R0 ;  /* 0x000000051e007c24 */ /* 0x000fc8000f8e0200 */
[----:B------:R-:W-:Y:S01]  /*2b670*/  IMAD.IADD R26, R29, 0x1, R0 ;  /* 0x000000011d1a7824 */ /* 0x000fe200078e0200 */
[----:B-----5:R-:W-:Y:S02]  /*2b680*/  SEL R33, R3, RZ, !P0 ;  /* 0x000000ff03217207 */ /* 0x020fe40004000000 */
[----:B------:R-:W-:-:S13]  /*2b690*/  LOP3.LUT P0, RZ, R2, 0x1bf, RZ, 0xc0, !PT ;  /* 0x000001bf02ff7812 */ /* 0x000fda000780c0ff */
[----:B------:R-:W-:Y:S05]  /*2b6a0*/  @!P0 BRA `(.L_x_4568) ;  /* 0x0000000000408947 */ /* 0x000fea0003800000 */
[----:B------:R-:W-:Y:S01]  /*2b6b0*/  MOV R2, 0x0 ;  /* 0x0000000000027802 */ /* 0x000fe20000000f00 */
[----:B------:R-:W-:Y:S01]  /*2b6c0*/  ULDC.64 UR4, c[0x4][0x1b0] ;  /* 0x01006c0000047ab9 */ /* 0x000fe20000000a00 */
[----:B------:R-:W-:Y:S01]  /*2b6d0*/  ULDC.64 UR6, c[0x4][0x1b8] ;  /* 0x01006e0000067ab9 */ /* 0x000fe20000000a00 */
[----:B------:R-:W-:Y:S01]  /*2b6e0*/  ULDC.64 UR8, c[0x4][0xd0] ;  /* 0x0100340000087ab9 */ /* 0x000fe20000000a00 */
[----:B---3--:R-:W-:Y:S01]  /*2b6f0*/  IMAD.U32 R4, RZ, RZ, UR4 ;  /* 0x00000004ff047e24 */ /* 0x008fe2000f8e00ff */
[----:B------:R-:W-:Y:S01]  /*2b700*/  MOV R11, UR9 ;  /* 0x00000009000b7c02 */ /* 0x000fe20008000f00 */
[----:B------:R-:W1:Y:S01]  /*2b710*/  LDC.64 R2, c[0x4][R2] ;  /* 0x0100000002027b82 */ /* 0x000e620000000a00 */
[----:B------:R-:W-:Y:S02]  /*2b720*/  IMAD.U32 R5, RZ, RZ, UR5 ;  /* 0x00000005ff057e24 */ /* 0x000fe4000f8e00ff */
[----:B------:R-:W-:Y:S02]  /*2b730*/  IMAD.U32 R6, RZ, RZ, UR6 ;  /* 0x00000006ff067e24 */ /* 0x000fe4000f8e00ff */
[----:B------:R-:W-:-:S02]  /*2b740*/  IMAD.U32 R7, RZ, RZ, UR7 ;  /* 0x00000007ff077e24 */ /* 0x000fc4000f8e00ff */
[----:B------:R-:W-:Y:S02]  /*2b750*/  IMAD.U32 R10, RZ, RZ, UR8 ;  /* 0x00000008ff0a7e24 */ /* 0x000fe4000f8e00ff */
[----:B------:R-:W-:Y:S02]  /*2b760*/  IMAD.MOV.U32 R8, RZ, RZ, 0x70 ;  /* 0x00000070ff087424 */ /* 0x000fe400078e00ff */
[----:B------:R-:W-:Y:S02]  /*2b770*/  IMAD.MOV.U32 R12, RZ, RZ, 0x1 ;  /* 0x00000001ff0c7424 */ /* 0x000fe400078e00ff */
[----:B------:R-:W-:-:S07]  /*2b780*/  IMAD.MOV.U32 R13, RZ, RZ, RZ ;  /* 0x000000ffff0d7224 */ /* 0x000fce00078e00ff */
[----:B--2---:R-:W-:-:S07]  /*2b790*/  LEPC R20, `(.L_x_4568) ;  /* 0x000000001014794e */ /* 0x004fce0000000000 */
[----:B01----:R-:W-:Y:S05]  /*2b7a0*/  CALL.ABS.NOINC R2 ;  /* 0x0000000002007343 */ /* 0x003fea0003c00000 */
.L_x_4568:
[----:B------:R-:W-:Y:S05]  /*2b7b0*/  BSYNC B6 ;  /* 0x0000000000067941 */ /* 0x000fea0003800000 */
.L_x_4567:
[----:B------:R1:W5:Y:S01]  /*2b7c0*/  LDL R10, [R1+0x30] ;  /* 0x00003000010a7983 */ /* 0x0003620000100800 */
[----:B------:R-:W4:Y:S01]  /*2b7d0*/  LDC R7, c[0x0][0x448] ;  /* 0x00011200ff077b82 */ /* 0x000f220000000800 */
[----:B------:R-:W-:Y:S01]  /*2b7e0*/  IMAD.MOV.U32 R2, RZ, RZ, R28 ;  /* 0x000000ffff027224 */ /* 0x000fe200078e001c */
[----:B------:R-:W-:Y:S01]  /*2b7f0*/  ULDC.64 UR4, c[0x0][0x2d8] ;  /* 0x0000b60000047ab9 */ /* 0x000fe20000000a00 */
[----:B------:R1:W5:Y:S01]  /*2b800*/  LDL R8, [R1+0x1c] ;  /* 0x00001c0001087983 */ /* 0x0003620000100800 */
[----:B------:R-:W-:Y:S01]  /*2b810*/  IMAD.MOV.U32 R3, RZ, RZ, R26 ;  /* 0x000000ffff037224 */ /* 0x000fe200078e001a */
[----:B------:R-:W-:Y:S01]  /*2b820*/  SHF.L.U32 R25, R25, 0x7, RZ ;  /* 0x0000000719197819 */ /* 0x000fe200000006ff */
[----:B------:R-:W2:Y:S01]  /*2b830*/  S2R R20, SR_TID.X ;  /* 0x0000000000147919 */ /* 0x000ea20000002100 */
[----:B------:R-:W-:-:S04]  /*2b840*/  IMAD.WIDE.U32 R2, R18, UR4, R2 ;  /* 0x0000000412027c25 */ /* 0x000fc8000f8e0002 */
[----:B------:R-:W-:Y:S01]  /*2b850*/  IMAD R3, R18, UR5, R3 ;  /* 0x0000000512037c24 */ /* 0x000fe2000f8e0203 */
[----:B------:R-:W-:Y:S02]  /*2b860*/  ULDC.64 UR4, c[0x0][0x2e0] ;  /* 0x0000b80000047ab9 */ /* 0x000fe40000000a00 */
[----:B------:R-:W-:Y:S02]  /*2b870*/  IMAD R0, R33, UR4, RZ ;  /* 0x0000000421007c24 */ /* 0x000fe4000f8e02ff */
[----:B------:R-:W-:-:S04]  /*2b880*/  IMAD.WIDE.U32 R2, R23, UR4, R2 ;  /* 0x0000000417027c25 */ /* 0x000fc8000f8e0002 */
[----:B------:R-:W-:Y:S01]  /*2b890*/  IMAD R0, R23, UR5, R0 ;  /* 0x0000000517007c24 */ /* 0x000fe2000f8e0200 */
[----:B------:R-:W0:Y:S01]  /*2b8a0*/  S2R R30, SR_TID.X ;  /* 0x00000000001e7919 */ /* 0x000e220000002100 */
[----:B------:R-:W-:Y:S01]  /*2b8b0*/  ULDC.64 UR4, c[0x0][0x2d0] ;  /* 0x0000b40000047ab9 */ /* 0x000fe20000000a00 */
[----:B----4-:R-:W-:Y:S01]  /*2b8c0*/  ISETP.NE.AND P0, PT, R7, 0x1, PT ;  /* 0x000000010700780c */ /* 0x010fe20003f05270 */
[----:B------:R-:W-:-:S12]  /*2b8d0*/  IMAD.IADD R3, R3, 0x1, R0 ;  /* 0x0000000103037824 */ /* 0x000fd800078e0200 */
[----:B---3--:R-:W3:Y:S01]  /*2b8e0*/  @P0 LDC R4, c[0x0][0x44c] ;  /* 0x00011300ff040b82 */ /* 0x008ee20000000800 */
[C---:B--2---:R-:W-:Y:S01]  /*2b8f0*/  LOP3.LUT R21, R20.reuse, 0x7f, RZ, 0xc0, !PT ;  /* 0x0000007f14157812 */ /* 0x044fe200078ec0ff */
[----:B------:R-:W-:-:S03]  /*2b900*/  IMAD.SHL.U32 R20, R20, 0x20, RZ ;  /* 0x0000002014147824 */ /* 0x000fc600078e00ff */
[----:B------:R-:W-:-:S03]  /*2b910*/  SHF.R.U32.HI R21, RZ, 0x2, R21 ;  /* 0x00000002ff157819 */ /* 0x000fc60000011615 */
[----:B------:R-:W2:Y:S01]  /*2b920*/  @P0 LDC R0, c[0x0][0x450] ;  /* 0x00011400ff000b82 */ /* 0x000ea20000000800 */
[----:B------:R-:W-:-:S04]  /*2b930*/  LOP3.LUT R20, R21, 0x60, R20, 0xf8, !PT ;  /* 0x0000006015147812 */ /* 0x000fc800078ef814 */
[----:B------:R-:W-:-:S05]  /*2b940*/  LOP3.LUT R5, R20, R25, RZ, 0xfc, !PT ;  /* 0x0000001914057212 */ /* 0x000fca00078efcff */
[----:B---3--:R-:W-:-:S04]  /*2b950*/  @P0 IMAD.HI.U32 R6, R5, R4, RZ ;  /* 0x0000000405060227 */ /* 0x008fc800078e00ff */
[----:B------:R-:W-:Y:S01]  /*2b960*/  IMAD.MOV.U32 R4, RZ, RZ, R5 ;  /* 0x000000ffff047224 */ /* 0x000fe200078e0005 */
[----:B--2---:R-:W-:-:S05]  /*2b970*/  @P0 SHF.R.U32.HI R4, RZ, R0, R6 ;  /* 0x00000000ff040219 */ /* 0x004fca0000011606 */
        /* <DEDUP_REMOVED lines=10> */
[----:B0-----:R-:W-:Y:S02]  /*2ba20*/  IMAD.SHL.U32 R21, R30, 0x10, RZ ;  /* 0x000000101e157824 */ /* 0x001fe400078e00ff */
[----:B------:R-:W-:-:S03]  /*2ba30*/  IMAD.WIDE.U32 R2, R0, UR4, R2 ;  /* 0x0000000400027c25 */ /* 0x000fc6000f8e0002 */
[----:B------:R-:W-:Y:S01]  /*2ba40*/  LOP3.LUT R21, R21, 0x30, RZ, 0xc0, !PT ;  /* 0x0000003015157812 */ /* 0x000fe200078ec0ff */
[----:B------:R-:W-:Y:S01]  /*2ba50*/  IMAD R4, R0, UR5, R4 ;  /* 0x0000000500047c24 */ /* 0x000fe2000f8e0204 */
[----:B------:R-:W-:Y:S01]  /*2ba60*/  ULDC.64 UR4, c[0x0][0x280] ;  /* 0x0000a00000047ab9 */ /* 0x000fe20000000a00 */
[----:B------:R-:W-:Y:S01]  /*2ba70*/  IMAD.SHL.U32 R20, R30, 0x10, RZ ;  /* 0x000000101e147824 */ /* 0x000fe200078e00ff */
[----:B------:R-:W-:Y:S01]  /*2ba80*/  IADD3 R0, P0, R2, UR4, RZ ;  /* 0x0000000402007c10 */ /* 0x000fe2000ff1e0ff */
[----:B------:R-:W-:Y:S01]  /*2ba90*/  ULDC UR4, c[0x0][0x2b8] ;  /* 0x0000ae0000047ab9 */ /* 0x000fe20000000800 */
[C---:B------:R-:W-:Y:S02]  /*2baa0*/  LOP3.LUT R34, R21.reuse, 0x40, RZ, 0xfc, !PT ;  /* 0x0000004015227812 */ /* 0x040fe400078efcff */
[----:B------:R-:W-:Y:S02]  /*2bab0*/  LOP3.LUT R20, R20, 0x30, RZ, 0xc0, !PT ;  /* 0x0000003014147812 */ /* 0x000fe400078ec0ff */
[----:B------:R-:W-:-:S02]  /*2bac0*/  LOP3.LUT R21, R21, 0x80, RZ, 0xfc, !PT ;  /* 0x0000008015157812 */ /* 0x000fc400078efcff */
[----:B------:R-:W-:Y:S01]  /*2bad0*/  IADD3.X R4, R3, UR5, R4, P0, !PT ;  /* 0x0000000503047c10 */ /* 0x000fe200087fe404 */
[----:B------:R-:W-:Y:S01]  /*2bae0*/  UMOV UR5, 0xffffffff ;  /* 0xffffffff00057882 */ /* 0x000fe20000000000 */
[----:B------:R-:W-:Y:S02]  /*2baf0*/  LOP3.LUT R30, R30, 0x7f, RZ, 0xc0, !PT ;  /* 0x0000007f1e1e7812 */ /* 0x000fe400078ec0ff */
[----:B------:R-:W-:Y:S02]  /*2bb00*/  ISETP.GE.AND P3, PT, R20, UR4, PT ;  /* 0x0000000414007c0c */ /* 0x000fe4000bf66270 */
[----:B------:R-:W-:Y:S02]  /*2bb10*/  ISETP.GE.AND P2, PT, R34, UR4, PT ;  /* 0x0000000422007c0c */ /* 0x000fe4000bf46270 */
[----:B------:R-:W-:Y:S02]  /*2bb20*/  ISETP.GE.AND P0, PT, R21, UR4, PT ;  /* 0x0000000415007c0c */ /* 0x000fe4000bf06270 */
[----:B------:R-:W-:Y:S01]  /*2bb30*/  SHF.R.U32.HI R9, RZ, 0x2, R30 ;  /* 0x00000002ff097819 */ /* 0x000fe2000001161e */
[----:B-1----:R-:W-:Y:S10]  /*2bb40*/  BRA.DIV UR5, `(.L_x_4569) ;  /* 0x0000009e05147947 */ /* 0x002ff4000b800000 */
[----:B------:R-:W0:Y:S01]  /*2bb50*/  SHFL.IDX PT, R3, R0, RZ, 0x1c1f ;  /* 0x001c1fff00037589 */ /* 0x000e2200000e0000 */
[----:B-----5:R-:W-:Y:S02]  /*2bb60*/  IMAD R5, R10, R7, RZ ;  /* 0x000000070a057224 */ /* 0x020fe400078e02ff */
[----:B------:R-:W-:Y:S01]  /*2bb70*/  IMAD.IADD R25, R9, 0x1, R25 ;  /* 0x0000000109197824 */ /* 0x000fe200078e0219 */
[----:B------:R-:W1:Y:S04]  /*2bb80*/  SHFL.IDX PT, R2, R4, RZ, 0x1c1f ;  /* 0x001c1fff04027589 */ /* 0x000e6800000e0000 */
[C---:B------:R-:W-:Y:S01]  /*2bb90*/  ISETP.GE.AND P1, PT, R25.reuse, R5, PT ;  /* 0x000000051900720c */ /* 0x040fe20003f26270 */
[----:B------:R-:W-:Y:S01]  /*2bba0*/  SHFL.IDX PT, R14, R0, 0x3, 0x1c1f ;  /* 0x007c1f00000e7f89 */ /* 0x000fe200000e0000 */
[----:B------:R-:W-:-:S11]  /*2bbb0*/  IADD3 R6, R25, 0x20, RZ ;  /* 0x0000002019067810 */ /* 0x000fd60007ffe0ff */
[----:B0-----:R-:W-:-:S05]  /*2bbc0*/  @!P1 IADD3 R3, P4, R20, R3, RZ ;  /* 0x0000000314039210 */ /* 0x001fca0007f9e0ff */
[----:B-1----:R-:W-:-:S05]  /*2bbd0*/  @!P1 IMAD.X R2, RZ, RZ, R2, P4 ;  /* 0x000000ffff029224 */ /* 0x002fca00020e0602 */
[----:B------:R-:W-:-:S04]  /*2bbe0*/  @!P1 LOP3.LUT R3, R3, R2, RZ, 0x3c, !PT ;  /* 0x0000000203039212 */ /* 0x000fc800078e3cff */
[----:B------:R-:W-:-:S04]  /*2bbf0*/  @!P1 LOP3.LUT R2, R3, R2, RZ, 0x3c, !PT ;  /* 0x0000000203029212 */ /* 0x000fc800078e3cff */
[----:B------:R-:W-:-:S05]  /*2bc00*/  @!P1 LOP3.LUT R3, R3, R2, RZ, 0x3c, !PT ;  /* 0x0000000203039212 */ /* 0x000fca00078e3cff */
[----:B------:R-:W-:Y:S04]  /*2bc10*/  @!P1 LDGSTS.E.BYPASS.LTC128B.128 [R8+0x1e200], desc[UR50][R2.64], !P3 ;  /* 0x1e20000002089fae */ /* 0x000fe8000d901d72 */
[----:B------:R-:W-:Y:S04]  /*2bc20*/  @!P1 LDGSTS.E.BYPASS.LTC128B.128 [R8+0x20200], desc[UR50][R2.64+0x40], !P2 ;  /* 0x2020004002089fae */ /* 0x000fe8000d101d72 */
[----:B------:R0:W-:Y:S01]  /*2bc30*/  @!P1 LDGSTS.E.BYPASS.LTC128B.128 [R8+0x22200], desc[UR50][R2.64+0x80], !P0 ;  /* 0x2220008002089fae */ /* 0x0001e2000c101d72 */
[----:B------:R-:W-:Y:S01]  /*2bc40*/  ISETP.GE.AND P1, PT, R6, R5, PT ;  /* 0x000000050600720c */ /* 0x000fe20003f26270 */
[----:B------:R-:W-:-:S02]  /*2bc50*/  VIADD R6, R25, 0x40 ;  /* 0x0000004019067836 */ /* 0x000fc40000000000 */
[----:B0-----:R-:W0:Y:S04]  /*2bc60*/  SHFL.IDX PT, R3, R0, 0x1, 0x1c1f ;  /* 0x003c1f0000037f89 */ /* 0x001e2800000e0000 */
[----:B------:R-:W1:Y:S06]  /*2bc70*/  SHFL.IDX PT, R2, R4, 0x1, 0x1c1f ;  /* 0x003c1f0004027f89 */ /* 0x000e6c00000e0000 */
        /* <DEDUP_REMOVED lines=8> */
[----:B------:R-:W-:-:S03]  /*2bd00*/  ISETP.GE.AND P1, PT, R6, R5, PT ;  /* 0x000000050600720c */ /* 0x000fc60003f26270 */
[----:B0-----:R-:W0:Y:S04]  /*2bd10*/  SHFL.IDX PT, R3, R0, 0x2, 0x1c1f ;  /* 0x005c1f0000037f89 */ /* 0x001e2800000e0000 */
[----:B------:R-:W1:Y:S04]  /*2bd20*/  SHFL.IDX PT, R2, R4, 0x2, 0x1c1f ;  /* 0x005c1f0004027f89 */ /* 0x000e6800000e0000 */
[----:B------:R-:W2:Y:S02]  /*2bd30*/  SHFL.IDX PT, R4, R4, 0x3, 0x1c1f ;  /* 0x007c1f0004047f89 */ /* 0x000ea400000e0000 */
[----:B0-----:R-:W-:-:S05]  /*2bd40*/  @!P1 IADD3 R3, P4, R20, R3, RZ ;  /* 0x0000000314039210 */ /* 0x001fca0007f9e0ff */
[----:B-1----:R-:W-:-:S05]  /*2bd50*/  @!P1 IMAD.X R2, RZ, RZ, R2, P4 ;  /* 0x000000ffff029224 */ /* 0x002fca00020e0602 */
[----:B------:R-:W-:-:S04]  /*2bd60*/  @!P1 LOP3.LUT R3, R3, R2, RZ, 0x3c, !PT ;  /* 0x0000000203039212 */ /* 0x000fc800078e3cff */
[----:B------:R-:W-:-:S04]  /*2bd70*/  @!P1 LOP3.LUT R2, R3, R2, RZ, 0x3c, !PT ;  /* 0x0000000203029212 */ /* 0x000fc800078e3cff */
[----:B------:R-:W-:-:S05]  /*2bd80*/  @!P1 LOP3.LUT R3, R3, R2, RZ, 0x3c, !PT ;  /* 0x0000000203039212 */ /* 0x000fca00078e3cff */
[----:B------:R0:W-:Y:S04]  /*2bd90*/  @!P1 LDGSTS.E.BYPASS.LTC128B.128 [R8+0x1f200], desc[UR50][R2.64], !P3 ;  /* 0x1f20000002089fae */ /* 0x0001e8000d901d72 */
[----:B------:R0:W-:Y:S04]  /*2bda0*/  @!P1 LDGSTS.E.BYPASS.LTC128B.128 [R8+0x21200], desc[UR50][R2.64+0x40], !P2 ;  /* 0x2120004002089fae */ /* 0x0001e8000d101d72 */
[----:B--2---:R0:W-:Y:S02]  /*2bdb0*/  @!P1 LDGSTS.E.BYPASS.LTC128B.128 [R8+0x23200], desc[UR50][R2.64+0x80], !P0 ;  /* 0x2320008002089fae */ /* 0x0041e4000c101d72 */
.L_x_4858:
        /* <DEDUP_REMOVED lines=10> */
[----:B------:R1:W-:Y:S04]  /*2be60*/  LDGSTS.E.BYPASS.LTC128B.128 [R8+0x21a00], desc[UR50][R2.64+0x40], !P2 ;  /* 0x21a0004002087fae */ /* 0x0003e8000d101d72 */
[----:B------:R1:W-:Y:S02]  /*2be70*/  LDGSTS.E.BYPASS.LTC128B.128 [R8+0x23a00], desc[UR50][R2.64+0x80], !P0 ;  /* 0x23a0008002087fae */ /* 0x0003e4000c101d72 */
.L_x_4571:
[----:B------:R-:W-:Y:S05]  /*2be80*/  BSYNC B0 ;  /* 0x0000000000007941 */ /* 0x000fea0003800000 */
.L_x_4570:
[----:B------:R-:W-:Y:S01]  /*2be90*/  NOP ;  /* 0x0000000000007918 */ /* 0x000fe20000000000 */
[----:B------:R-:W-:-:S13]  /*2bea0*/  PLOP3.LUT P0, PT, PT, PT, PT, 0x80, 0x0 ;  /* 0x000000000000781c */ /* 0x000fda0003f0f070 */
.L_x_4572:
        /* <DEDUP_REMOVED lines=16> */
[----:B------:R-:W-:Y:S01]  /*2bfb0*/  IADD3 R33, R31, -0x2, RZ ;  /* 0xfffffffe1f217810 */ /* 0x000fe20007ffe0ff */
[----:B------:R-:W1:Y:S02]  /*2bfc0*/  SYNCS.PHASECHK.TRANS64.TRYWAIT P0, [R17+URZ+0x33420], R0 ;  /* 0x03342000110075a7 */ /* 0x000e64000800017f */
[----:B01----:R-:W-:Y:S05]  /*2bfd0*/  @!P0 BRA `(.L_x_4574) ;  /* 0x0000009c00488947 */ /* 0x003fea0003800000 */
.L_x_4859:
[----:B------:R-:W-:Y:S05]  /*2bfe0*/  BSYNC B0 ;  /* 0x0000000000007941 */ /* 0x000fea0003800000 */
.L_x_4573:
[----:B------:R-:W2:Y:S02]  /*2bff0*/  LDL R2, [R1+0x10] ;  /* 0x0000100001027983 */ /* 0x000ea40000100800 */
[----:B--2---:R-:W-:-:S13]  /*2c000*/  ISETP.GE.AND P0, PT, R33, R2, PT ;  /* 0x000000022100720c */ /* 0x004fda0003f06270 */
[----:B------:R-:W-:Y:S05]  /*2c010*/  @!P0 BRA `(.L_x_4575) ;  /* 0x0000001c008c8947 */ /* 0x000fea0003800000 */
[----:B------:R-:W-:Y:S02]  /*2c020*/  IMAD.MOV.U32 R20, RZ, RZ, R32 ;  /* 0x000000ffff147224 */ /* 0x000fe400078e0020 */
[----:B------:R-:W-:-:S07]  /*2c030*/  IMAD.MOV.U32 R21, RZ, RZ, R37 ;  /* 0x000000ffff157224 */ /* 0x000fce00078e0025 */
.L_x_4595:
[----:B0-2---:R-:W2:Y:S01]  /*2c040*/  LDL R0, [R1+0x4] ;  /* 0x0000040001007983 */ /* 0x005ea20000100800 */
[----:B------:R-:W0:Y:S03]  /*2c050*/  LDC R6, c[0x0][0x430] ;  /* 0x00010c00ff067b82 */ /* 0x000e260000000800 */
[----:B------:R-:W3:Y:S01]  /*2c060*/  LDL R9, [R1+0xc] ;  /* 0x00000c0001097983 */ /* 0x000ee20000100800 */
[----:B-1----:R-:W1:Y:S01]  /*2c070*/  S2R R2, SR_TID.X ;  /* 0x0000000000027919 */ /* 0x002e620000002100 */
[----:B------:R-:W4:Y:S02]  /*2c080*/  S2R R8, SR_TID.X ;  /* 0x0000000000087919 */ /* 0x000f240000002100 */
[----:B------:R-:W3:Y:S01]  /*2c090*/  LDL R13, [R1+0x10] ;  /* 0x00001000010d7983 */ /* 0x000ee20000100800 */
[----:B0-----:R-:W-:-:S13]  /*2c0a0*/  ISETP.NE.AND P0, PT, R6, 0x1, PT ;  /* 0x000000010600780c */ /* 0x001fda0003f05270 */
[----:B------:R-:W0:Y:S01]  /*2c0b0*/  @P0 LDC R4, c[0x0][0x434] ;  /* 0x00010d00ff040b82 */ /* 0x000e220000000800 */
[C---:B-1----:R-:W-:Y:S01]  /*2c0c0*/  LOP3.LUT R3, R2.reuse, 0x7f, RZ, 0xc0, !PT ;  /* 0x0000007f02037812 */ /* 0x042fe200078ec0ff */
[----:B------:R-:W-:-:S03]  /*2c0d0*/  IMAD.SHL.U32 R5, R2, 0x20, RZ ;  /* 0x0000002002057824 */ /* 0x000fc600078e00ff */
[----:B------:R-:W-:-:S04]  /*2c0e0*/  SHF.R.U32.HI R3, RZ, 0x2, R3 ;  /* 0x00000002ff037819 */ /* 0x000fc80000011603 */
[----:B------:R-:W-:Y:S02]  /*2c0f0*/  LOP3.LUT R5, R3, 0x60, R5, 0xf8, !PT ;  /* 0x0000006003057812 */ /* 0x000fe400078ef805 */
[----:B------:R-:W1:Y:S01]  /*2c100*/  @P0 LDC R3, c[0x0][0x438] ;  /* 0x00010e00ff030b82 */ /* 0x000e620000000800 */
[----:B------:R-:W-:Y:S01]  /*2c110*/  LOP3.LUT R2, R2, 0x7f, RZ, 0xc0, !PT ;  /* 0x0000007f02027812 */ /* 0x000fe200078ec0ff */
[----:B----4-:R-:W-:-:S03]  /*2c120*/  IMAD.SHL.U32 R8, R8, 0x20, RZ ;  /* 0x0000002008087824 */ /* 0x010fc600078e00ff */
[----:B------:R-:W-:-:S04]  /*2c130*/  SHF.R.U32.HI R7, RZ, 0x2, R2 ;  /* 0x00000002ff077819 */ /* 0x000fc80000011602 */
[----:B------:R-:W-:Y:S02]  /*2c140*/  LOP3.LUT R8, R7, 0x60, R8, 0xf8, !PT ;  /* 0x0000006007087812 */ /* 0x000fe400078ef808 */
[----:B------:R-:W4:Y:S02]  /*2c150*/  @P0 LDC R7, c[0x0][0x434] ;  /* 0x00010d00ff070b82 */ /* 0x000f240000000800 */
[----:B------:R-:W-:Y:S01]  /*2c160*/  LOP3.LUT R8, R8, 0x80, RZ, 0xfc, !PT ;  /* 0x0000008008087812 */ /* 0x000fe200078efcff */
[----:B------:R-:W-:Y:S05]  /*2c170*/  YIELD ;  /* 0x0000000000007946 */ /* 0x000fea0003800000 */
[----:B------:R-:W-:Y:S01]  /*2c180*/  ULDC.64 UR4, c[0x0][0x428] ;  /* 0x00010a0000047ab9 */ /* 0x000fe20000000a00 */
[----:B------:R-:W-:Y:S01]  /*2c190*/  ULDC.64 UR6, c[0x0][0x418] ;  /* 0x0001060000067ab9 */ /* 0x000fe20000000a00 */
[----:B------:R-:W-:Y:S01]  /*2c1a0*/  ISETP.GT.U32.AND P1, PT, R8, 0x9f, PT ;  /* 0x0000009f0800780c */ /* 0x000fe20003f24070 */
[----:B--2---:R-:W-:-:S04]  /*2c1b0*/  IMAD R0, R33, 0xa0, R0 ;  /* 0x000000a021007824 */ /* 0x004fc800078e0200 */
[----:B------:R-:W-:-:S04]  /*2c1c0*/  IMAD.IADD R5, R5, 0x1, R0 ;  /* 0x0000000105057824 */ /* 0x000fc800078e0200 */
[----:B0-----:R-:W-:-:S04]  /*2c1d0*/  @P0 IMAD.HI.U32 R4, R5, R4, RZ ;  /* 0x0000000405040227 */ /* 0x001fc800078e00ff */
[----:B------:R-:W-:Y:S01]  /*2c1e0*/  IMAD.MOV.U32 R2, RZ, RZ, R5 ;  /* 0x000000ffff027224 */ /* 0x000fe200078e0005 */
[----:B-1----:R-:W-:Y:S02]  /*2c1f0*/  @P0 SHF.R.U32.HI R2, RZ, R3, R4 ;  /* 0x00000003ff020219 */ /* 0x002fe40000011604 */
[----:B------:R-:W0:Y:S01]  /*2c200*/  @P0 LDC R3, c[0x0][0x438] ;  /* 0x00010e00ff030b82 */ /* 0x000e220000000800 */
[----:B------:R-:W-:-:S05]  /*2c210*/  IADD3 R0, R8, R0, RZ ;  /* 0x0000000008007210 */ /* 0x000fca0007ffe0ff */
[----:B----4-:R-:W-:-:S04]  /*2c220*/  @P0 IMAD.HI.U32 R7, R0, R7, RZ ;  /* 0x0000000700070227 */ /* 0x010fc800078e00ff */
[----:B------:R-:W-:Y:S01]  /*2c230*/  IMAD.MOV.U32 R4, RZ, RZ, R0 ;  /* 0x000000ffff047224 */ /* 0x000fe200078e0000 */
[----:B0-----:R-:W-:Y:S01]  /*2c240*/  @P0 SHF.R.U32.HI R4, RZ, R3, R7 ;  /* 0x00000003ff040219 */ /* 0x001fe20000011607 */
[----:B------:R-:W-:-:S04]  /*2c250*/  IMAD.MOV R7, RZ, RZ, -R2 ;  /* 0x000000ffff077224 */ /* 0x000fc800078e0a02 */
[----:B------:R-:W-:Y:S02]  /*2c260*/  IMAD.MOV R3, RZ, RZ, -R4 ;  /* 0x000000ffff037224 */ /* 0x000fe400078e0a04 */
[C---:B------:R-:W-:Y:S02]  /*2c270*/  IMAD R5, R6.reuse, R7, R5 ;  /* 0x0000000706057224 */ /* 0x040fe400078e0205 */
[----:B------:R-:W-:Y:S01]  /*2c280*/  IMAD R6, R6, R3, R0 ;  /* 0x0000000306067224 */ /* 0x000fe200078e0200 */
[----:B------:R-:W-:Y:S01]  /*2c290*/  SHF.R.S32.HI R3, RZ, 0x1f, R2 ;  /* 0x0000001fff037819 */ /* 0x000fe20000011402 */
[----:B---3--:R-:W-:-:S04]  /*2c2a0*/  IMAD R0, R9, UR4, RZ ;  /* 0x0000000409007c24 */ /* 0x008fc8000f8e02ff */
[C---:B------:R-:W-:Y:S02]  /*2c2b0*/  IMAD R0, R36.reuse, UR5, R0 ;  /* 0x0000000524007c24 */ /* 0x040fe4000f8e0200 */
[----:B------:R-:W-:-:S04]  /*2c2c0*/  IMAD.WIDE.U32 R2, R36, UR4, R2 ;  /* 0x0000000424027c25 */ /* 0x000fc8000f8e0002 */
[----:B------:R-:W-:Y:S01]  /*2c2d0*/  IMAD.IADD R3, R0, 0x1, R3 ;  /* 0x0000000100037824 */ /* 0x000fe200078e0203 */
[----:B------:R-:W-:-:S04]  /*2c2e0*/  LEA R8, P0, R2, UR6, 0x2 ;  /* 0x0000000602087c11 */ /* 0x000fc8000f8010ff */
[----:B------:R-:W-:-:S05]  /*2c2f0*/  LEA.HI.X R9, R2, UR7, R3, 0x2, P0 ;  /* 0x0000000702097c11 */ /* 0x000fca00080f1403 */
[----:B------:R0:W2:Y:S01]  /*2c300*/  LDG.E R7, desc[UR50][R8.64] ;  /* 0x0000003208077981 */ /* 0x0000a2000c1e1900 */
[--C-:B------:R-:W-:Y:S01]  /*2c310*/  @!P1 SHF.R.S32.HI R3, RZ, 0x1f, R4.reuse ;  /* 0x0000001fff039819 */ /* 0x100fe20000011404 */
[----:B------:R-:W-:Y:S02]  /*2c320*/  @!P1 IMAD.MOV.U32 R2, RZ, RZ, R4 ;  /* 0x000000ffff029224 */ /* 0x000fe400078e0004 */
[----:B------:R-:W-:Y:S02]  /*2c330*/  IMAD.U32 R12, RZ, RZ, UR39 ;  /* 0x00000027ff0c7e24 */ /* 0x000fe4000f8e00ff */
[----:B------:R-:W-:-:S03]  /*2c340*/  @!P1 IMAD.WIDE.U32 R2, R36, UR4, R2 ;  /* 0x0000000424029c25 */ /* 0x000fc6000f8e0002 */
[----:B------:R-:W-:Y:S01]  /*2c350*/  ISETP.NE.AND P2, PT, R12, 0x3, PT ;  /* 0x000000030c00780c */ /* 0x000fe20003f45270 */
[----:B------:R-:W-:Y:S01]  /*2c360*/  @!P1 IMAD.IADD R0, R0, 0x1, R3 ;  /* 0x0000000100009824 */ /* 0x000fe200078e0203 */
[----:B------:R-:W-:Y:S01]  /*2c370*/  @!P1 LEA R10, P0, R2, UR6, 0x2 ;  /* 0x00000006020a9c11 */ /* 0x000fe2000f8010ff */
[----:B------:R-:W-:Y:S01]  /*2c380*/  VIADD R32, R20, 0x1 ;  /* 0x0000000114207836 */ /* 0x000fe20000000000 */
[----:B0-----:R-:W-:Y:S02]  /*2c390*/  MOV R8, RZ ;  /* 0x000000ff00087202 */ /* 0x001fe40000000f00 */
[----:B------:R-:W-:Y:S02]  /*2c3a0*/  @!P1 LEA.HI.X R11, R2, UR7, R0, 0x2, P0 ;  /* 0x00000007020b9c11 */ /* 0x000fe400080f1400 */
[C---:B------:R-:W-:Y:S01]  /*2c3b0*/  ISETP.NE.AND P0, PT, R32.reuse, 0x2, PT ;  /* 0x000000022000780c */ /* 0x040fe20003f05270 */
[----:B------:R-:W-:Y:S02]  /*2c3c0*/  IMAD.MOV.U32 R0, RZ, RZ, R33 ;  /* 0x000000ffff007224 */ /* 0x000fe400078e0021 */
[----:B------:R0:W5:Y:S01]  /*2c3d0*/  @!P1 LDG.E R8, desc[UR50][R10.64] ;  /* 0x000000320a089981 */ /* 0x000162000c1e1900 */
[----:B------:R-:W-:Y:S01]  /*2c3e0*/  SEL R37, RZ, 0x1, P0 ;  /* 0x00000001ff257807 */ /* 0x000fe20000000000 */
[----:B------:R-:W-:Y:S01]  /*2c3f0*/  VIADD R33, R33, 0xffffffff ;  /* 0xffffffff21217836 */ /* 0x000fe20000000000 */
[----:B------:R-:W-:-:S02]  /*2c400*/  SEL R32, R32, RZ, P0 ;  /* 0x000000ff20207207 */ /* 0x000fc40000000000 */
[----:B------:R-:W-:Y:S02]  /*2c410*/  ISETP.GT.AND P1, PT, R0, R13, PT ;  /* 0x0000000d0000720c */ /* 0x000fe40003f24270 */
[----:B------:R-:W-:Y:S02]  /*2c420*/  LOP3.LUT R37, R21, R37, RZ, 0x3c, !PT ;  /* 0x0000002515257212 */ /* 0x000fe400078e3cff */
[----:B--2---:R-:W-:Y:S01]  /*2c430*/  SHF.R.S32.HI R26, RZ, 0x1f, R7 ;  /* 0x0000001fff1a7819 */ /* 0x004fe20000011407 */
[----:B0-----:R-:W-:Y:S08]  /*2c440*/  @!P2 BRA `(.L_x_4576) ;  /* 0x000000000004a947 */ /* 0x001ff00003800000 */
[----:B------:R-:W-:Y:S01]  /*2c450*/  BPT.TRAP 0x1 ;  /* 0x000000040000795c */ /* 0x000fe20000300000 */
.L_x_4576:
[----:B------:R-:W-:Y:S01]  /*2c460*/  IMAD R4, R32, 0x8, R17 ;  /* 0x0000000820047824 */ /* 0x000fe200078e0211 */
[----:B------:R-:W-:Y:S01]  /*2c470*/  SHF.L.U32 R31, R37, 0x1f, RZ ;  /* 0x0000001f251f7819 */ /* 0x000fe200000006ff */
[----:B------:R-:W-:Y:S01]  /*2c480*/  BSSY B0, `(.L_x_4577) ;  /* 0x0000004000007945 */ /* 0x000fe20003800000 */
[----:B------:R-:W-:Y:S02]  /*2c490*/  SHF.R.S32.HI R30, RZ, 0x1f, R5 ;  /* 0x0000001fff1e7819 */ /* 0x000fe40000011405 */
[----:B------:R-:W0:Y:S02]  /*2c4a0*/  SYNCS.PHASECHK.TRANS64.TRYWAIT P0, [R4+URZ+0x33480], R31 ;  /* 0x0334801f040075a7 */ /* 0x000e24000800017f */
[----:B0-----:R-:W-:Y:S05]  /*2c4b0*/  @!P0 BRA `(.L_x_4578) ;  /* 0x0000009800248947 */ /* 0x001fea0003800000 */
.L_x_4860:
[----:B------:R-:W-:Y:S05]  /*2c4c0*/  BSYNC B0 ;  /* 0x0000000000007941 */ /* 0x000fea0003800000 */
.L_x_4577:
[----:B------:R-:W2:Y:S01]  /*2c4d0*/  LDL R15, [R1+0x18] ;  /* 0x00001800010f7983 */ /* 0x000ea20000100800 */
[----:B------:R-:W-:Y:S01]  /*2c4e0*/  ULDC.64 UR4, c[0x0][0x328] ;  /* 0x0000ca0000047ab9 */ /* 0x000fe20000000a00 */
[----:B------:R-:W-:Y:S01]  /*2c4f0*/  ULDC.64 UR6, c[0x0][0x338] ;  /* 0x0000ce0000067ab9 */ /* 0x000fe20000000a00 */
[----:B------:R-:W-:Y:S01]  /*2c500*/  IMAD R0, R30, UR4, RZ ;  /* 0x000000041e007c24 */ /* 0x000fe2000f8e02ff */
[----:B------:R-:W1:Y:S01]  /*2c510*/  S2R R14, SR_TID.X ;  /* 0x00000000000e7919 */ /* 0x000e620000002100 */
[C---:B------:R-:W-:Y:S01]  /*2c520*/  IMAD.WIDE.U32 R2, R5.reuse, UR4, RZ ;  /* 0x0000000405027c25 */ /* 0x040fe2000f8e00ff */
[----:B-----5:R-:W-:Y:S01]  /*2c530*/  SHF.R.S32.HI R28, RZ, 0x1f, R8 ;  /* 0x0000001fff1c7819 */ /* 0x020fe20000011408 */
[----:B------:R-:W3:Y:S01]  /*2c540*/  LDC R12, c[0x0][0x2f4] ;  /* 0x0000bd00ff0c7b82 */ /* 0x000ee20000000800 */
[----:B------:R-:W-:Y:S01]  /*2c550*/  SHF.R.S32.HI R29, RZ, 0x1f, R6 ;  /* 0x0000001fff1d7819 */ /* 0x000fe20000011406 */
[----:B------:R-:W-:Y:S02]  /*2c560*/  IMAD R0, R5, UR5, R0 ;  /* 0x0000000505007c24 */ /* 0x000fe4000f8e0200 */
[----:B------:R-:W-:-:S02]  /*2c570*/  IMAD R10, R26, UR6, RZ ;  /* 0x000000061a0a7c24 */ /* 0x000fc4000f8e02ff */
[----:B------:R-:W-:Y:S02]  /*2c580*/  IMAD.IADD R3, R3, 0x1, R0 ;  /* 0x0000000103037824 */ /* 0x000fe400078e0200 */
[C---:B------:R-:W-:Y:S02]  /*2c590*/  IMAD R10, R7.reuse, UR7, R10 ;  /* 0x00000007070a7c24 */ /* 0x040fe4000f8e020a */
[----:B------:R-:W-:-:S04]  /*2c5a0*/  IMAD.WIDE.U32 R2, R7, UR6, R2 ;  /* 0x0000000607027c25 */ /* 0x000fc8000f8e0002 */
[----:B------:R-:W-:Y:S01]  /*2c5b0*/  IMAD R0, R28, UR6, RZ ;  /* 0x000000061c007c24 */ /* 0x000fe2000f8e02ff */
[----:B------:R-:W-:Y:S01]  /*2c5c0*/  IADD3 R11, R3, R10, RZ ;  /* 0x0000000a030b7210 */ /* 0x000fe20007ffe0ff */
        /* <DEDUP_REMOVED lines=10> */
[----:B------:R-:W-:-:S03]  /*2c670*/  IMAD.WIDE.U32 R10, R18, UR4, R10 ;  /* 0x00000004120a7c25 */ /* 0x000fc6000f8e000a */
[----:B------:R-:W-:Y:S01]  /*2c680*/  LOP3.LUT R13, R13, 0x30, RZ, 0xc0, !PT ;  /* 0x000000300d0d7812 */ /* 0x000fe200078ec0ff */
        /* <DEDUP_REMOVED lines=8> */
[----:B------:R-:W-:Y:S01]  /*2c710*/  IMAD.SHL.U32 R3, R14, 0x10, RZ ;  /* 0x000000100e037824 */ /* 0x000fe200078e00ff */
[C---:B------:R-:W-:Y:S02]  /*2c720*/  LOP3.LUT R14, R13.reuse, 0x80, RZ, 0xfc, !PT ;  /* 0x000000800d0e7812 */ /* 0x040fe400078efcff */
[----:B------:R-:W-:Y:S02]  /*2c730*/  LOP3.LUT R13, R13, 0x40, RZ, 0xfc, !PT ;  /* 0x000000400d0d7812 */ /* 0x000fe400078efcff */
[----:B------:R-:W-:Y:S02]  /*2c740*/  LOP3.LUT R3, R3, 0x30, RZ, 0xc0, !PT ;  /* 0x0000003003037812 */ /* 0x000fe400078ec0ff */
[-C--:B---3--:R-:W-:Y:S02]  /*2c750*/  ISETP.GE.AND P2, PT, R14, R12.reuse, PT ;  /* 0x0000000c0e00720c */ /* 0x088fe40003f46270 */
[----:B------:R-:W-:-:S02]  /*2c760*/  ISETP.GE.AND P3, PT, R13, R12, PT ;  /* 0x0000000c0d00720c */ /* 0x000fc40003f66270 */
[----:B------:R-:W-:Y:S01]  /*2c770*/  ISETP.GE.AND P4, PT, R3, R12, PT ;  /* 0x0000000c0300720c */ /* 0x000fe20003f86270 */
[----:B--2---:R-:W-:Y:S01]  /*2c780*/  IMAD R34, R32, 0x7800, R15 ;  /* 0x0000780020227824 */ /* 0x004fe200078e020f */
[----:B------:R-:W-:Y:S11]  /*2c790*/  BRA.DIV UR4, `(.L_x_4579) ;  /* 0x0000009604807947 */ /* 0x000ff6000b800000 */
[----:B------:R-:W1:Y:S01]  /*2c7a0*/  S2R R3, SR_TID.X ;  /* 0x0000000000037919 */ /* 0x000e620000002100 */
[----:B------:R-:W2:Y:S04]  /*2c7b0*/  SHFL.IDX PT, R2, R9, RZ, 0x1c1f ;  /* 0x001c1fff09027589 */ /* 0x000ea800000e0000 */
[----:B------:R-:W3:Y:S04]  /*2c7c0*/  SHFL.IDX PT, R0, R10, RZ, 0x1c1f ;  /* 0x001c1fff0a007589 */ /* 0x000ee800000e0000 */
[----:B------:R-:W-:Y:S01]  /*2c7d0*/  SHFL.IDX PT, R23, R23, RZ, 0x1c1f ;  /* 0x001c1fff17177589 */ /* 0x000fe200000e0000 */
[----:B-1----:R-:W-:-:S05]  /*2c7e0*/  IMAD.SHL.U32 R11, R3, 0x10, RZ ;  /* 0x00000010030b7824 */ /* 0x002fca00078e00ff */
[----:B------:R-:W-:-:S04]  /*2c7f0*/  LOP3.LUT R11, R11, 0x30, RZ, 0xc0, !PT ;  /* 0x000000300b0b7812 */ /* 0x000fc800078ec0ff */
[----:B--2---:R-:W-:-:S04]  /*2c800*/  IADD3 R2, P0, R11, R2, RZ ;  /* 0x000000020b027210 */ /* 0x004fc80007f1e0ff */
[----:B---3--:R-:W-:Y:S01]  /*2c810*/  IADD3.X R3, RZ, R0, RZ, P0, !PT ;  /* 0x00000000ff037210 */ /* 0x008fe200007fe4ff */
        /* <DEDUP_REMOVED lines=26> */
.L_x_4872:
[----:B------:R-:W3:Y:S02]  /*2c9c0*/  S2R R3, SR_TID.X ;  /* 0x0000000000037919 */ /* 0x000ee40000002100 */
[----:B---3--:R-:W-:-:S05]  /*2c9d0*/  IMAD.SHL.U32 R3, R3, 0x10, RZ ;  /* 0x0000001003037824 */ /* 0x008fca00078e00ff */
[----:B------:R-:W-:-:S04]  /*2c9e0*/  LOP3.LUT R3, R3, 0x30, RZ, 0xc0, !PT ;  /* 0x0000003003037812 */ /* 0x000fc800078ec0ff */
        /* <DEDUP_REMOVED lines=10> */
.L_x_4580:
[----:B------:R-:W-:Y:S02]  /*2ca90*/  PLOP3.LUT P2, PT, P2, P0, PT, 0xa2, 0x0 ;  /* 0x000000000000781c */ /* 0x000fe40001741472 */
[----:B------:R-:W-:-:S08]  /*2caa0*/  @P0 R2UR P2, UR4, R4 ;  /* 0x00000000040402ca */ /* 0x000fd00000040000 */
[----:B------:R-:W-:-:S05]  /*2cab0*/  @P0 PLOP3.LUT P0, PT, P2, PT, PT, 0x80, 0x0 ;  /* 0x000000000000081c */ /* 0x000fca000170f070 */
[----:B------:R-:W-:Y:S01]  /*2cac0*/  @!P2 SYNCS.ARRIVE.TRANS64.RED.A0T1 RZ, [UR4+0x33470], RZ ;  /* 0x033470ffffffa9a7 */ /* 0x000fe20008200404 */
[----:B------:R-:W-:Y:S07]  /*2cad0*/  @!P2 ARRIVES.LDGSTSBAR.64.TRANSCNT [UR4+0x33470] ;  /* 0x03347000ff00a9b0 */ /* 0x000fee0008000a84 */
[----:B------:R-:W-:Y:S05]  /*2cae0*/  @P0 BRA.U.ANY `(.L_x_4580) ;  /* 0xfffffffd00e80947 */ /* 0x000fea000393ffff */
[----:B------:R-:W-:Y:S01]  /*2caf0*/  NOP ;  /* 0x0000000000007918 */ /* 0x000fe20000000000 */
[----:B--2---:R-:W-:-:S04]  /*2cb00*/  MOV R2, UR39 ;  /* 0x0000002700027c02 */ /* 0x004fc80008000f00 */
[----:B------:R-:W-:-:S13]  /*2cb10*/  ISETP.NE.AND P3, PT, R2, 0x3, PT ;  /* 0x000000030200780c */ /* 0x000fda0003f65270 */
[----:B------:R-:W-:Y:S05]  /*2cb20*/  @!P3 BRA `(.L_x_4581) ;  /* 0x000000000004b947 */ /* 0x000fea0003800000 */
[----:B------:R-:W-:Y:S01]  /*2cb30*/  BPT.TRAP 0x1 ;  /* 0x000000040000795c */ /* 0x000fe20000300000 */
.L_x_4581:
[----:B------:R2:W-:Y:S01]  /*2cb40*/  SYNCS.ARRIVE.TRANS64.A1T0 RZ, [R4+URZ+0x33470], RZ ;  /* 0x033470ff04ff79a7 */ /* 0x0005e2000810003f */
[----:B------:R-:W-:Y:S05]  /*2cb50*/  @!P3 BRA `(.L_x_4582) ;  /* 0x000000000004b947 */ /* 0x000fea0003800000 */
[----:B------:R-:W-:Y:S01]  /*2cb60*/  BPT.TRAP 0x1 ;  /* 0x000000040000795c */ /* 0x000fe20000300000 */
.L_x_4582:
[----:B------:R-:W3:Y:S01]  /*2cb70*/  SYNCS.PHASECHK.TRANS64.TRYWAIT P0, [R4+URZ+0x33440], R31 ;  /* 0x0334401f040075a7 */ /* 0x000ee2000800017f */
[----:B------:R-:W-:Y:S04]  /*2cb80*/  BSSY B0, `(.L_x_4583) ;  /* 0x0000002000007945 */ /* 0x000fe80003800000 */
[----:B---3--:R-:W-:Y:S05]  /*2cb90*/  @!P0 BRA `(.L_x_4584) ;  /* 0x0000009800248947 */ /* 0x008fea0003800000 */
.L_x_4873:
[----:B------:R-:W-:Y:S05]  /*2cba0*/  BSYNC B0 ;  /* 0x0000000000007941 */ /* 0x000fea0003800000 */
.L_x_4583:
[----:B------:R-:W-:Y:S01]  /*2cbb0*/  ULDC.64 UR4, c[0x0][0x310] ;  /* 0x0000c40000047ab9 */ /* 0x000fe20000000a00 */
[----:B------:R-:W4:Y:S01]  /*2cbc0*/  S2R R14, SR_TID.X ;  /* 0x00000000000e7919 */ /* 0x000f220000002100 */
[----:B------:R-:W-:Y:S01]  /*2cbd0*/  IMAD R9, R26, UR4, RZ ;  /* 0x000000041a097c24 */ /* 0x000fe2000f8e02ff */
[----:B------:R-:W-:Y:S01]  /*2cbe0*/  ULDC.64 UR6, c[0x0][0x300] ;  /* 0x0000c00000067ab9 */ /* 0x000fe20000000a00 */
[C---:B------:R-:W-:Y:S01]  /*2cbf0*/  IMAD.WIDE.U32 R2, R7.reuse, UR4, RZ ;  /* 0x0000000407027c25 */ /* 0x040fe2000f8e00ff */
[----:B------:R-:W5:Y:S03]  /*2cc00*/  LDC R12, c[0x0][0x2f4] ;  /* 0x0000bd00ff0c7b82 */ /* 0x000f660000000800 */
[----:B------:R-:W-:Y:S02]  /*2cc10*/  IMAD R9, R7, UR5, R9 ;  /* 0x0000000507097c24 */ /* 0x000fe4000f8e0209 */
        /* <DEDUP_REMOVED lines=10> */
[----:B------:R-:W-:Y:S01]  /*2ccc0*/  IMAD.IADD R3, R3, 0x1, R5 ;  /* 0x0000000103037824 */ /* 0x000fe200078e0205 */
[----:B----4-:R-:W-:Y:S01]  /*2ccd0*/  SHF.L.U32 R23, R14, 0x4, RZ ;  /* 0x000000040e177819 */ /* 0x010fe200000006ff */
[----:B------:R-:W-:Y:S02]  /*2cce0*/  IMAD R7, R29, UR6, RZ ;  /* 0x000000061d077c24 */ /* 0x000fe4000f8e02ff */
[----:B------:R-:W-:Y:S01]  /*2ccf0*/  IMAD.WIDE.U32 R2, R6, UR6, R2 ;  /* 0x0000000606027c25 */ /* 0x000fe2000f8e0002 */
[----:B------:R-:W-:-:S03]  /*2cd00*/  LOP3.LUT R23, R23, 0x30, RZ, 0xc0, !PT ;  /* 0x0000003017177812 */ /* 0x000fc600078ec0ff */
[----:B------:R-:W-:Y:S01]  /*2cd10*/  IMAD R7, R6, UR7, R7 ;  /* 0x0000000706077c24 */ /* 0x000fe2000f8e0207 */
[----:B------:R-:W-:Y:S01]  /*2cd20*/  ULDC.64 UR6, c[0x0][0x2e8] ;  /* 0x0000ba0000067ab9 */ /* 0x000fe20000000a00 */
[----:B------:R-:W-:Y:S01]  /*2cd30*/  IMAD.WIDE.U32 R10, R18, UR4, R10 ;  /* 0x00000004120a7c25 */ /* 0x000fe2000f8e000a */
[----:B-----5:R-:W-:-:S03]  /*2cd40*/  ISETP.GE.AND P4, PT, R23, R12, PT ;  /* 0x0000000c1700720c */ /* 0x020fc60003f86270 */
[----:B------:R-:W-:Y:S01]  /*2cd50*/  IMAD.IADD R3, R3, 0x1, R7 ;  /* 0x0000000103037824 */ /* 0x000fe200078e0207 */
[----:B------:R-:W-:Y:S01]  /*2cd60*/  IADD3 R5, P0, R10, UR6, RZ ;  /* 0x000000060a057c10 */ /* 0x000fe2000ff1e0ff */
[----:B------:R-:W-:Y:S02]  /*2cd70*/  IMAD.SHL.U32 R13, R14, 0x10, RZ ;  /* 0x000000100e0d7824 */ /* 0x000fe400078e00ff */
[C---:B------:R-:W-:Y:S02]  /*2cd80*/  IMAD R8, R18.reuse, UR5, RZ ;  /* 0x0000000512087c24 */ /* 0x040fe4000f8e02ff */
[----:B------:R-:W-:Y:S01]  /*2cd90*/  IMAD.WIDE.U32 R2, R18, UR4, R2 ;  /* 0x0000000412027c25 */ /* 0x000fe2000f8e0002 */
[----:B------:R-:W-:Y:S01]  /*2cda0*/  LOP3.LUT R13, R13, 0x30, RZ, 0xc0, !PT ;  /* 0x000000300d0d7812 */ /* 0x000fe200078ec0ff */
[----:B------:R-:W-:Y:S01]  /*2cdb0*/  UMOV UR4, 0xffffffff ;  /* 0xffffffff00047882 */ /* 0x000fe20000000000 */
[----:B------:R-:W-:Y:S02]  /*2cdc0*/  IADD3.X R10, R8, UR7, R11, P0, !PT ;  /* 0x00000007080a7c10 */ /* 0x000fe400087fe40b */
[----:B------:R-:W-:-:S02]  /*2cdd0*/  IADD3 R6, P0, R2, UR6, RZ ;  /* 0x0000000602067c10 */ /* 0x000fc4000ff1e0ff */
[C---:B------:R-:W-:Y:S02]  /*2cde0*/  LOP3.LUT R14, R13.reuse, 0x80, RZ, 0xfc, !PT ;  /* 0x000000800d0e7812 */ /* 0x040fe400078efcff */
[----:B------:R-:W-:Y:S02]  /*2cdf0*/  LOP3.LUT R13, R13, 0x40, RZ, 0xfc, !PT ;  /* 0x000000400d0d7812 */ /* 0x000fe400078efcff */
[----:B------:R-:W-:Y:S02]  /*2ce00*/  IADD3.X R7, R8, UR7, R3, P0, !PT ;  /* 0x0000000708077c10 */ /* 0x000fe400087fe403 */
[-C--:B------:R-:W-:Y:S02]  /*2ce10*/  ISETP.GE.AND P2, PT, R14, R12.reuse, PT ;  /* 0x0000000c0e00720c */ /* 0x080fe40003f46270 */
[----:B------:R-:W-:Y:S01]  /*2ce20*/  ISETP.GE.AND P3, PT, R13, R12, PT ;  /* 0x0000000c0d00720c */ /* 0x000fe20003f66270 */
[----:B------:R-:W-:-:S12]  /*2ce30*/  BRA.DIV UR4, `(.L_x_4585) ;  /* 0x0000009604907947 */ /* 0x000fd8000b800000 */
[----:B------:R-:W4:Y:S04]  /*2ce40*/  SHFL.IDX PT, R2, R5, RZ, 0x1c1f ;  /* 0x001c1fff05027589 */ /* 0x000f2800000e0000 */
[----:B------:R-:W5:Y:S04]  /*2ce50*/  SHFL.IDX PT, R3, R10, RZ, 0x1c1f ;  /* 0x001c1fff0a037589 */ /* 0x000f6800000e0000 */
[----:B------:R-:W-:Y:S04]  /*2ce60*/  SHFL.IDX PT, R8, R10, 0x2, 0x1c1f ;  /* 0x005c1f000a087f89 */ /* 0x000fe800000e0000 */
        /* <DEDUP_REMOVED lines=23> */
[----:B------:R-:W-:Y:S04]  /*2cfe0*/  LDGSTS.E.BYPASS.LTC128B.128 [R0+0x25a00], desc[UR50][R2.64], !P4 ;  /* 0x25a0000002007fae */ /* 0x000fe8000e101d72 */
[----:B------:R-:W-:Y:S04]  /*2cff0*/  LDGSTS.E.BYPASS.LTC128B.128 [R0+0x28200], desc[UR50][R2.64+0x40], !P3 ;  /* 0x2820004002007fae */ /* 0x000fe8000d901d72 */
[----:B------:R4:W-:Y:S04]  /*2d000*/  LDGSTS.E.BYPASS.LTC128B.128 [R0+0x2aa00], desc[UR50][R2.64+0x80], !P2 ;  /* 0x2aa0008002007fae */ /* 0x0009e8000d101d72 */
[----:B----4-:R4:W0:Y:S02]  /*2d010*/  SHFL.IDX PT, R2, R6, RZ, 0x1c1f ;  /* 0x001c1fff06027589 */ /* 0x01082400000e0000 */
.L_x_4885:
[----:B0-----:R-:W-:-:S05]  /*2d020*/  IADD3 R2, P0, R23, R2, RZ ;  /* 0x0000000217027210 */ /* 0x001fca0007f1e0ff */
        /* <DEDUP_REMOVED lines=9> */
.L_x_4586:
        /* <DEDUP_REMOVED lines=11> */
.L_x_4587:
[----:B------:R-:W-:Y:S01]  /*2d170*/  MOV R0, UR37 ;  /* 0x0000002500007c02 */ /* 0x000fe20008000f00 */
[----:B------:R0:W-:Y:S03]  /*2d180*/  SYNCS.ARRIVE.TRANS64.A1T0 RZ, [R4+URZ+0x33430], RZ ;  /* 0x033430ff04ff79a7 */ /* 0x0001e6000810003f */
[----:B------:R-:W-:-:S13]  /*2d190*/  ISETP.NE.AND P0, PT, R0, 0x3, PT ;  /* 0x000000030000780c */ /* 0x000fda0003f05270 */
[----:B0-----:R-:W-:Y:S05]  /*2d1a0*/  @!P0 BRA `(.L_x_4588) ;  /* 0x0000000000048947 */ /* 0x001fea0003800000 */
[----:B------:R-:W-:Y:S01]  /*2d1b0*/  BPT.TRAP 0x1 ;  /* 0x000000040000795c */ /* 0x000fe20000300000 */
.L_x_4588:
[----:B------:R-:W-:Y:S01]  /*2d1c0*/  LOP3.LUT R3, R21, 0x1, RZ, 0x3c, !PT ;  /* 0x0000000115037812 */ /* 0x000fe200078e3cff */
[----:B------:R-:W-:Y:S01]  /*2d1d0*/  IMAD R2, R20, 0x8, R17 ;  /* 0x0000000814027824 */ /* 0x000fe200078e0211 */
[----:B------:R-:W-:Y:S02]  /*2d1e0*/  BSSY B0, `(.L_x_4589) ;  /* 0x0000004000007945 */ /* 0x000fe40003800000 */
[----:B------:R-:W-:-:S04]  /*2d1f0*/  SHF.L.U32 R3, R3, 0x1f, RZ ;  /* 0x0000001f03037819 */ /* 0x000fc800000006ff */
[----:B------:R-:W0:Y:S02]  /*2d200*/  SYNCS.PHASECHK.TRANS64.TRYWAIT P2, [R2+URZ+0x33470], R3 ;  /* 0x03347003020075a7 */ /* 0x000e24000804017f */
[----:B0-----:R-:W-:Y:S05]  /*2d210*/  @!P2 BRA `(.L_x_4590) ;  /* 0x000000980014a947 */ /* 0x001fea0003800000 */
.L_x_4886:
[----:B------:R-:W-:Y:S05]  /*2d220*/  BSYNC B0 ;  /* 0x0000000000007941 */ /* 0x000fea0003800000 */
.L_x_4589:
[----:B------:R-:W-:-:S05]  /*2d230*/  IMAD.U32 R0, RZ, RZ, UR39 ;  /* 0x00000027ff007e24 */ /* 0x000fca000f8e00ff */
[----:B------:R-:W-:-:S13]  /*2d240*/  ISETP.NE.AND P2, PT, R0, 0x3, PT ;  /* 0x000000030000780c */ /* 0x000fda0003f45270 */
[----:B------:R-:W-:Y:S05]  /*2d250*/  @!P2 BRA `(.L_x_4591) ;  /* 0x000000000004a947 */ /* 0x000fea0003800000 */
[----:B------:R-:W-:Y:S01]  /*2d260*/  BPT.TRAP 0x1 ;  /* 0x000000040000795c */ /* 0x000fe20000300000 */
.L_x_4591:
[----:B------:R-:W-:Y:S01]  /*2d270*/  SHF.L.U32 R3, R21, 0x1f, RZ ;  /* 0x0000001f15037819 */ /* 0x000fe200000006ff */
[----:B------:R-:W-:-:S03]  /*2d280*/  IMAD R0, R20, 0x7800, RZ ;  /* 0x0000780014007824 */ /* 0x000fc600078e02ff */
[----:B------:R-:W0:Y:S02]  /*2d290*/  SYNCS.PHASECHK.TRANS64.TRYWAIT P2, [R2+URZ+0x33460], R3 ;  /* 0x03346003020075a7 */ /* 0x000e24000804017f */
[----:B0-----:R-:W-:Y:S05]  /*2d2a0*/  @!P2 BRA `(.L_x_4592) ;  /* 0x000000980004a947 */ /* 0x001fea0003800000 */
.L_x_4887:
[C---:B--23--:R-:W-:Y:S01]  /*2d2b0*/  LOP3.LUT R4, R0.reuse, R22, RZ, 0xfc, !PT ;  /* 0x0000001600047212 */ /* 0x04cfe200078efcff */
[----:B------:R-:W-:Y:S05]  /*2d2c0*/  WARPSYNC.ALL ;  /* 0x0000000000007948 */ /* 0x000fea0003800000 */
[----:B------:R-:W-:Y:S01]  /*2d2d0*/  IMAD.IADD R5, R17, 0x1, R4 ;  /* 0x0000000111057824 */ /* 0x000fe200078e0204 */
[C---:B------:R-:W-:Y:S01]  /*2d2e0*/  LOP3.LUT R3, R0.reuse, R16, RZ, 0xfc, !PT ;  /* 0x0000001000037212 */ /* 0x040fe200078efcff */
[C---:B------:R-:W-:Y:S01]  /*2d2f0*/  VIADD R12, R0.reuse, 0x2800 ;  /* 0x00002800000c7836 */ /* 0x040fe20000000000 */
[C---:B------:R-:W-:Y:S01]  /*2d300*/  IADD3 R13, R0.reuse, 0x800, RZ ;  /* 0x00000800000d7810 */ /* 0x040fe20007ffe0ff */
[----:B------:R-:W-:-:S02]  /*2d310*/  VIADD R21, R0, 0x5000 ;  /* 0x0000500000157836 */ /* 0x000fc40000000000 */
[----:B----4-:R-:W0:Y:S01]  /*2d320*/  LDSM.16.MT88.4 R4, [R5+0xf200] ;  /* 0x00f200000504783b */ /* 0x010e220000004200 */
[----:B------:R-:W-:Y:S02]  /*2d330*/  IMAD.IADD R3, R19, 0x1, R3 ;  /* 0x0000000113037824 */ /* 0x000fe400078e0203 */
[C---:B------:R-:W-:Y:S02]  /*2d340*/  VIADD R15, R0.reuse, 0x3000 ;  /* 0x00003000000f7836 */ /* 0x040fe40000000000 */
[C---:B------:R-:W-:Y:S02]  /*2d350*/  VIADD R20, R0.reuse, 0x2000 ;  /* 0x0000200000147836 */ /* 0x040fe40000000000 */
[----:B------:R-:W-:Y:S02]  /*2d360*/  VIADD R14, R0, 0x5800 ;  /* 0x00005800000e7836 */ /* 0x000fe40000000000 */
[----:B------:R-:W-:-:S05]  /*2d370*/  IMAD.U32 R23, RZ, RZ, UR39 ;  /* 0x00000027ff177e24 */ /* 0x000fca000f8e00ff */
[----:B------:R-:W-:Y:S02]  /*2d380*/  ISETP.NE.AND P2, PT, R23, 0x3, PT ;  /* 0x000000031700780c */ /* 0x000fe40003f45270 */
[C-C-:B0-----:R-:W-:Y:S02]  /*2d390*/  PRMT R8, R4.reuse, 0x6420, R5.reuse ;  /* 0x0000642004087816 */ /* 0x141fe40000000005 */
[----:B------:R-:W-:Y:S02]  /*2d3a0*/  PRMT R9, R4, 0x7531, R5 ;  /* 0x0000753104097816 */ /* 0x000fe40000000005 */
[----:B------:R-:W-:Y:S02]  /*2d3b0*/  LOP3.LUT R4, R12, R22, RZ, 0xfc, !PT ;  /* 0x000000160c047212 */ /* 0x000fe400078efcff */
[C-C-:B------:R-:W-:Y:S02]  /*2d3c0*/  PRMT R10, R6.reuse, 0x6420, R7.reuse ;  /* 0x00006420060a7816 */ /* 0x140fe40000000007 */
[----:B------:R-:W-:Y:S01]  /*2d3d0*/  PRMT R11, R6, 0x7531, R7 ;  /* 0x00007531060b7816 */ /* 0x000fe20000000007 */
[----:B------:R-:W-:Y:S01]  /*2d3e0*/  IMAD.IADD R4, R17, 0x1, R4 ;  /* 0x0000000111047824 */ /* 0x000fe200078e0204 */
[----:B------:R-:W-:-:S03]  /*2d3f0*/  LOP3.LUT R12, R12, R16, RZ, 0xfc, !PT ;  /* 0x000000100c0c7212 */ /* 0x000fc600078efcff */
[----:B------:R0:W-:Y:S02]  /*2d400*/  STSM.16.M88.4 [R3], R8 ;  /* 0x0000000803007844 */ /* 0x0001e40000000200 */
[----:B------:R-:W-:Y:S02]  /*2d410*/  IMAD.IADD R12, R19, 0x1, R12 ;  /* 0x00000001130c7824 */ /* 0x000fe400078e020c */
[----:B------:R-:W2:Y:S01]  /*2d420*/  LDSM.16.MT88.4 R4, [R4+0xf200] ;  /* 0x00f200000404783b */ /* 0x000ea20000004200 */
[C---:B0-----:R-:W-:Y:S02]  /*2d430*/  LOP3.LUT R3, R13.reuse, R16, RZ, 0xfc, !PT ;  /* 0x000000100d037212 */ /* 0x041fe400078efcff */
[----:B------:R-:W-:-:S03]  /*2d440*/  LOP3.LUT R13, R13, R22, RZ, 0xfc, !PT ;  /* 0x000000160d0d7212 */ /* 0x000fc600078efcff */
[----:B------:R-:W-:Y:S01]  /*2d450*/  IMAD.IADD R3, R19, 0x1, R3 ;  /* 0x0000000113037824 */ /* 0x000fe200078e0203 */
[C-C-:B--2---:R-:W-:Y:S02]  /*2d460*/  PRMT R8, R4.reuse, 0x6420, R5.reuse ;  /* 0x0000642004087816 */ /* 0x144fe40000000005 */
[----:B------:R-:W-:Y:S02]  /*2d470*/  PRMT R9, R4, 0x7531, R5 ;  /* 0x0000753104097816 */ /* 0x000fe40000000005 */
[C-C-:B------:R-:W-:Y:S02]  /*2d480*/  PRMT R10, R6.reuse, 0x6420, R7.reuse ;  /* 0x00006420060a7816 */ /* 0x140fe40000000007 */
[----:B------:R-:W-:-:S05]  /*2d490*/  PRMT R11, R6, 0x7531, R7 ;  /* 0x00007531060b7816 */ /* 0x000fca0000000007 */
[----:B------:R0:W-:Y:S02]  /*2d4a0*/  STSM.16.M88.4 [R3], R8 ;  /* 0x0000000803007844 */ /* 0x0001e40000000200 */
[C---:B0-----:R-:W-:Y:S02]  /*2d4b0*/  LOP3.LUT R3, R21.reuse, R22, RZ, 0xfc, !PT ;  /* 0x0000001615037212 */ /* 0x041fe400078efcff */
[----:B------:R-:W-:-:S03]  /*2d4c0*/  LOP3.LUT R21, R21, R16, RZ, 0xfc, !PT ;  /* 0x0000001015157212 */ /* 0x000fc600078efcff */
[----:B------:R-:W-:Y:S02]  /*2d4d0*/  IMAD.IADD R3, R17, 0x1, R3 ;  /* 0x0000000111037824 */ /* 0x000fe400078e0203 */
[----:B------:R-:W-:-:S03]  /*2d4e0*/  IMAD.IADD R21, R19, 0x1, R21 ;  /* 0x0000000113157824 */ /* 0x000fc600078e0215 */
[----:B------:R0:W2:Y:S02]  /*2d4f0*/  LDSM.16.MT88.4 R4, [R3+0xf200] ;  /* 0x00f200000304783b */ /* 0x0000a40000004200 */
[----:B0-----:R-:W-:Y:S01]  /*2d500*/  VIADD R3, R0, 0x1000 ;  /* 0x0000100000037836 */ /* 0x001fe20000000000 */
[C-C-:B--2---:R-:W-:Y:S02]  /*2d510*/  PRMT R8, R4.reuse, 0x6420, R5.reuse ;  /* 0x0000642004087816 */ /* 0x144fe40000000005 */
[----:B------:R-:W-:Y:S02]  /*2d520*/  PRMT R9, R4, 0x7531, R5 ;  /* 0x0000753104097816 */ /* 0x000fe40000000005 */
[----:B------:R-:W-:Y:S02]  /*2d530*/  LOP3.LUT R4, R3, R16, RZ, 0xfc, !PT ;  /* 0x0000001003047212 */ /* 0x000fe400078efcff */
[C-C-:B------:R-:W-:Y:S02]  /*2d540*/  PRMT R10, R6.reuse, 0x6420, R7.reuse ;  /* 0x00006420060a7816 */ /* 0x140fe40000000007 */
[----:B------:R-:W-:Y:S01]  /*2d550*/  PRMT R11, R6, 0x7531, R7 ;  /* 0x00007531060b7816 */ /* 0x000fe20000000007 */
[----:B------:R-:W-:Y:S01]  /*2d560*/  IMAD.IADD R4, R19, 0x1, R4 ;  /* 0x0000000113047824 */ /* 0x000fe200078e0204 */
[----:B------:R-:W-:-:S04]  /*2d570*/  LOP3.LUT R3, R3, R22, RZ, 0xfc, !PT ;  /* 0x0000001603037212 */ /* 0x000fc800078efcff */
[----:B------:R0:W-:Y:S01]  /*2d580*/  STSM.16.M88.4 [R4], R8 ;  /* 0x0000000804007844 */ /* 0x0001e20000000200 */
[C---:B------:R-:W-:Y:S02]  /*2d590*/  IMAD.IADD R3, R17.reuse, 0x1, R3 ;  /* 0x0000000111037824 */ /* 0x040fe400078e0203 */
[----:B0-----:R-:W-:Y:S01]  /*2d5a0*/  IMAD.IADD R4, R17, 0x1, R13 ;  /* 0x0000000111047824 */ /* 0x001fe200078e020d */
[----:B------:R-:W-:-:S05]  /*2d5b0*/  IADD3 R13, R0, 0x1800, RZ ;  /* 0x00001800000d7810 */ /* 0x000fca0007ffe0ff */
        /* <DEDUP_REMOVED lines=23> */
[----:B------:R-:W-:Y:S02]  /*2d730*/  LOP3.LUT R14, R14, R16, RZ, 0xfc, !PT ;  /* 0x000000100e0e7212 */ /* 0x000fe400078efcff */
[----:B------:R-:W-:-:S03]  /*2d740*/  IADD3 R4, R17, R4, RZ ;  /* 0x0000000411047210 */ /* 0x000fc60007ffe0ff */
[----:B------:R-:W-:-:S03]  /*2d750*/  IMAD.IADD R14, R19, 0x1, R14 ;  /* 0x00000001130e7824 */ /* 0x000fc600078e020e */
[----:B------:R-:W0:Y:S02]  /*2d760*/  LDSM.16.MT88.4 R4, [R4+0xf200] ;  /* 0x00f200000404783b */ /* 0x000e240000004200 */
[C-C-:B0-----:R-:W-:Y:S02]  /*2d770*/  PRMT R8, R4.reuse, 0x6420, R5.reuse ;  /* 0x0000642004087816 */ /* 0x141fe40000000005 */
[----:B------:R-:W-:Y:S02]  /*2d780*/  PRMT R9, R4, 0x7531, R5 ;  /* 0x0000753104097816 */ /* 0x000fe40000000005 */
[C-C-:B------:R-:W-:Y:S02]  /*2d790*/  PRMT R10, R6.reuse, 0x6420, R7.reuse ;  /* 0x00006420060a7816 */ /* 0x140fe40000000007 */
[----:B------:R-:W-:-:S05]  /*2d7a0*/  PRMT R11, R6, 0x7531, R7 ;  /* 0x00007531060b7816 */ /* 0x000fca0000000007 */
[----:B------:R-:W-:Y:S04]  /*2d7b0*/  STSM.16.M88.4 [R12], R8 ;  /* 0x000000080c007844 */ /* 0x000fe80000000200 */
[----:B------:R0:W2:Y:S02]  /*2d7c0*/  LDSM.16.MT88.4 R4, [R3+0xf200] ;  /* 0x00f200000304783b */ /* 0x0000a40000004200 */
[C---:B0-----:R-:W-:Y:S01]  /*2d7d0*/  VIADD R3, R0.reuse, 0x3800 ;  /* 0x0000380000037836 */ /* 0x041fe20000000000 */
[----:B------:R-:W-:Y:S02]  /*2d7e0*/  IADD3 R12, R0, 0x6000, RZ ;  /* 0x00006000000c7810 */ /* 0x000fe40007ffe0ff */
[C-C-:B--2---:R-:W-:Y:S02]  /*2d7f0*/  PRMT R8, R4.reuse, 0x6420, R5.reuse ;  /* 0x0000642004087816 */ /* 0x144fe40000000005 */
[----:B------:R-:W-:-:S02]  /*2d800*/  PRMT R9, R4, 0x7531, R5 ;  /* 0x0000753104097816 */ /* 0x000fc40000000005 */
        /* <DEDUP_REMOVED lines=14> */
[C---:B0-----:R-:W-:Y:S02]  /*2d8f0*/  LOP3.LUT R3, R12.reuse, R22, RZ, 0xfc, !PT ;  /* 0x000000160c037212 */ /* 0x041fe400078efcff */
[----:B------:R-:W-:-:S03]  /*2d900*/  LOP3.LUT R12, R12, R16, RZ, 0xfc, !PT ;  /* 0x000000100c0c7212 */ /* 0x000fc600078efcff */
[----:B------:R-:W-:Y:S02]  /*2d910*/  IMAD.IADD R3, R17, 0x1, R3 ;  /* 0x0000000111037824 */ /* 0x000fe400078e0203 */
[----:B------:R-:W-:-:S03]  /*2d920*/  IMAD.IADD R12, R19, 0x1, R12 ;  /* 0x00000001130c7824 */ /* 0x000fc600078e020c */
[----:B------:R0:W2:Y:S02]  /*2d930*/  LDSM.16.MT88.4 R4, [R3+0xf200] ;  /* 0x00f200000304783b */ /* 0x0000a40000004200 */
[C---:B0-----:R-:W-:Y:S02]  /*2d940*/  LOP3.LUT R3, R15.reuse, R16, RZ, 0xfc, !PT ;  /* 0x000000100f037212 */ /* 0x041fe400078efcff */
[----:B------:R-:W-:-:S03]  /*2d950*/  LOP3.LUT R15, R15, R22, RZ, 0xfc, !PT ;  /* 0x000000160f0f7212 */ /* 0x000fc600078efcff */
[----:B------:R-:W-:Y:S01]  /*2d960*/  IMAD.IADD R3, R19, 0x1, R3 ;  /* 0x0000000113037824 */ /* 0x000fe200078e0203 */
[C-C-:B--2---:R-:W-:Y:S02]  /*2d970*/  PRMT R8, R4.reuse, 0x6420, R5.reuse ;  /* 0x0000642004087816 */ /* 0x144fe40000000005 */
[----:B------:R-:W-:Y:S01]  /*2d980*/  PRMT R9, R4, 0x7531, R5 ;  /* 0x0000753104097816 */ /* 0x000fe20000000005 */
[----:B------:R-:W-:Y:S01]  /*2d990*/  IMAD.IADD R4, R17, 0x1, R13 ;  /* 0x0000000111047824 */ /* 0x000fe200078e020d */
[--C-:B------:R-:W-:Y:S01]  /*2d9a0*/  PRMT R10, R6, 0x6420, R7.reuse ;  /* 0x00006420060a7816 */ /* 0x100fe20000000007 */
[----:B------:R-:W-:Y:S01]  /*2d9b0*/  VIADD R13, R0, 0x6800 ;  /* 0x00006800000d7836 */ /* 0x000fe20000000000 */
[----:B------:R-:W-:-:S05]  /*2d9c0*/  PRMT R11, R6, 0x7531, R7 ;  /* 0x00007531060b7816 */ /* 0x000fca0000000007 */
[----:B------:R0:W-:Y:S04]  /*2d9d0*/  STSM.16.M88.4 [R3], R8 ;  /* 0x0000000803007844 */ /* 0x0001e80000000200 */
[----:B------:R-:W2:Y:S01]  /*2d9e0*/  LDSM.16.MT88.4 R4, [R4+0xf200] ;  /* 0x00f200000404783b */ /* 0x000ea20000004200 */
[C---:B0-----:R-:W-:Y:S02]  /*2d9f0*/  VIADD R3, R0.reuse, 0x4800 ;  /* 0x0000480000037836 */ /* 0x041fe40000000000 */
[----:B------:R-:W-:Y:S01]  /*2da00*/  VIADD R0, R0, 0x7000 ;  /* 0x0000700000007836 */ /* 0x000fe20000000000 */
[C-C-:B--2---:R-:W-:Y:S02]  /*2da10*/  PRMT R8, R4.reuse, 0x6420, R5.reuse ;  /* 0x0000642004087816 */ /* 0x144fe40000000005 */
[----:B------:R-:W-:-:S02]  /*2da20*/  PRMT R9, R4, 0x7531, R5 ;  /* 0x0000753104097816 */ /* 0x000fc40000000005 */
[----:B------:R-:W-:Y:S02]  /*2da30*/  LOP3.LUT R4, R3, R16, RZ, 0xfc, !PT ;  /* 0x0000001003047212 */ /* 0x000fe400078efcff */
[C-C-:B------:R-:W-:Y:S02]  /*2da40*/  PRMT R10, R6.reuse, 0x6420, R7.reuse ;  /* 0x00006420060a7816 */ /* 0x140fe40000000007 */
[----:B------:R-:W-:Y:S01]  /*2da50*/  PRMT R11, R6, 0x7531, R7 ;  /* 0x00007531060b7816 */ /* 0x000fe20000000007 */
[----:B------:R-:W-:-:S05]  /*2da60*/  IMAD.IADD R4, R19, 0x1, R4 ;  /* 0x0000000113047824 */ /* 0x000fca00078e0204 */
[----:B------:R0:W-:Y:S02]  /*2da70*/  STSM.16.M88.4 [R4], R8 ;  /* 0x0000000804007844 */ /* 0x0001e40000000200 */
[----:B0-----:R-:W-:-:S06]  /*2da80*/  IADD3 R4, R17, R15, RZ ;  /* 0x0000000f11047210 */ /* 0x001fcc0007ffe0ff */
[----:B------:R-:W0:Y:S02]  /*2da90*/  LDSM.16.MT88.4 R4, [R4+0xf200] ;  /* 0x00f200000404783b */ /* 0x000e240000004200 */
[C-C-:B0-----:R-:W-:Y:S02]  /*2daa0*/  PRMT R8, R4.reuse, 0x6420, R5.reuse ;  /* 0x0000642004087816 */ /* 0x141fe40000000005 */
[----:B------:R-:W-:Y:S02]  /*2dab0*/  PRMT R9, R4, 0x7531, R5 ;  /* 0x0000753104097816 */ /* 0x000fe40000000005 */
[----:B------:R-:W-:Y:S02]  /*2dac0*/  LOP3.LUT R4, R13, R22, RZ, 0xfc, !PT ;  /* 0x000000160d047212 */ /* 0x000fe400078efcff */
        /* <DEDUP_REMOVED lines=8> */
[----:B------:R-:W-:Y:S01]  /*2db50*/  PRMT R9, R4, 0x7531, R5 ;  /* 0x0000753104097816 */ /* 0x000fe20000000005 */
[----:B------:R-:W-:Y:S01]  /*2db60*/  IMAD.IADD R4, R17, 0x1, R20 ;  /* 0x0000000111047824 */ /* 0x000fe200078e0214 */
        /* <DEDUP_REMOVED lines=8> */
[----:B------:R-:W-:Y:S02]  /*2dbf0*/  PRMT R9, R4, 0x7531, R5 ;  /* 0x0000753104097816 */ /* 0x000fe40000000005 */
[----:B------:R-:W-:-:S03]  /*2dc00*/  IADD3 R6, R17, R6, RZ ;  /* 0x0000000611067210 */ /* 0x000fc60007ffe0ff */
[----:B------:R-:W-:Y:S04]  /*2dc10*/  STSM.16.M88.4 [R12], R8 ;  /* 0x000000080c007844 */ /* 0x000fe80000000200 */
[----:B------:R-:W0:Y:S02]  /*2dc20*/  LDSM.16.MT88.4 R4, [R6+0xf200] ;  /* 0x00f200000604783b */ /* 0x000e240000004200 */
[C-C-:B0-----:R-:W-:Y:S02]  /*2dc30*/  PRMT R8, R4.reuse, 0x6420, R5.reuse ;  /* 0x0000642004087816 */ /* 0x141fe40000000005 */
[----:B------:R-:W-:Y:S02]  /*2dc40*/  PRMT R9, R4, 0x7531, R5 ;  /* 0x0000753104097816 */ /* 0x000fe40000000005 */
[----:B------:R-:W-:-:S02]  /*2dc50*/  LOP3.LUT R4, R0, R22, RZ, 0xfc, !PT ;  /* 0x0000001600047212 */ /* 0x000fc400078efcff */
        /* <DEDUP_REMOVED lines=20> */
.L_x_4593:
[----:B--2---:R2:W-:Y:S01]  /*2dda0*/  SYNCS.ARRIVE.TRANS64.A1T0 RZ, [R2+URZ+0x33450], RZ ;  /* 0x033450ff02ff79a7 */ /* 0x0045e2000810003f */
[----:B------:R-:W-:Y:S06]  /*2ddb0*/  BAR.SYNC.DEFER_BLOCKING 0x2, 0x80 ;  /* 0x0082000000007b1d */ /* 0x000fec0000010000 */
[----:B------:R-:W-:Y:S05]  /*2ddc0*/  @!P0 BRA `(.L_x_4594) ;  /* 0x0000000000048947 */ /* 0x000fea0003800000 */
[----:B------:R-:W-:Y:S01]  /*2ddd0*/  BPT.TRAP 0x1 ;  /* 0x000000040000795c */ /* 0x000fe20000300000 */
.L_x_4594:
[----:B0-----:R-:W3:Y:S01]  /*2dde0*/  LDL R0, [R1+0x14] ;  /* 0x0000140001007983 */ /* 0x001ee20000100800 */
[----:B--2---:R-:W-:Y:S01]  /*2ddf0*/  VIADD R2, R2, 0x33480 ;  /* 0x0003348002027836 */ /* 0x004fe20000000000 */
[----:B------:R-:W-:Y:S01]  /*2de00*/  MOV R20, R32 ;  /* 0x0000002000147202 */ /* 0x000fe20000000f00 */
[----:B------:R-:W-:-:S03]  /*2de10*/  IMAD.MOV.U32 R21, RZ, RZ, R37 ;  /* 0x000000ffff157224 */ /* 0x000fc600078e0025 */
[----:B---3--:R-:W-:-:S04]  /*2de20*/  PRMT R2, R0, 0x654, R2 ;  /* 0x0000065400027816 */ /* 0x008fc80000000002 */
[----:B------:R2:W-:Y:S01]  /*2de30*/  SYNCS.ARRIVE.TRANS64.RED.A1T0 RZ, [R2+URZ], RZ ;  /* 0x000000ff02ff79a7 */ /* 0x0005e2000810043f */
[----:B------:R-:W-:Y:S05]  /*2de40*/  @P1 BRA `(.L_x_4595) ;  /* 0xffffffe0007c1947 */ /* 0x000fea000383ffff */
.L_x_4575:
[----:B0-----:R-:W2:Y:S01]  /*2de50*/  S2R R0, SR_TID.X ;  /* 0x0000000000007919 */ /* 0x001ea20000002100 */
[----:B------:R-:W-:Y:S01]  /*2de60*/  BSSY B0, `(.L_x_4596) ;  /* 0x0000012000007945 */ /* 0x000fe20003800000 */
[----:B--2---:R-:W-:Y:S01]  /*2de70*/  LOP3.LUT R2, R0, 0x7f, RZ, 0xc0, !PT ;  /* 0x0000007f00027812 */ /* 0x004fe200078ec0ff */
[----:B------:R-:W-:-:S03]  /*2de80*/  IMAD.U32 R0, RZ, RZ, UR37 ;  /* 0x00000025ff007e24 */ /* 0x000fc6000f8e00ff */
[----:B------:R-:W-:Y:S02]  /*2de90*/  ISETP.NE.AND P1, PT, R2, RZ, PT ;  /* 0x000000ff0200720c */ /* 0x000fe40003f25270 */
[----:B------:R-:W-:-:S11]  /*2dea0*/  ISETP.NE.AND P0, PT, R0, 0x3, PT ;  /* 0x000000030000780c */ /* 0x000fd60003f05270 */
[----:B------:R-:W-:Y:S05]  /*2deb0*/  @P1 BRA `(.L_x_4597) ;  /* 0x0000000000301947 */ /* 0x000fea0003800000 */
[----:B------:R-:W0:Y:S01]  /*2dec0*/  S2R R5, SR_LANEID ;  /* 0x0000000000057919 */ /* 0x000e220000000000 */
[----:B------:R-:W-:Y:S01]  /*2ded0*/  VOTEU.ANY UR4, UPT, PT ;  /* 0x0000000000047886 */ /* 0x000fe200038e0100 */
[----:B------:R-:W2:Y:S01]  /*2dee0*/  LDC.64 R2, c[0x0][0xc60] ;  /* 0x00031800ff027b82 */ /* 0x000ea20000000a00 */
[----:B------:R-:W0:Y:S02]  /*2def0*/  FLO.U32 R0, UR4 ;  /* 0x0000000400007d00 */ /* 0x000e2400080e0000 */
[----:B0-----:R-:W-:-:S06]  /*2df00*/  ISETP.EQ.U32.AND P1, PT, R0, R5, PT ;  /* 0x000000050000720c */ /* 0x001fcc0003f22070 */
[----:B------:R-:W2:Y:S07]  /*2df10*/  POPC R5, UR4 ;  /* 0x0000000400057d09 */ /* 0x000eae0008000000 */
[----:B--2---:R-:W2:Y:S01]  /*2df20*/  @P1 ATOMG.E.ADD.STRONG.GPU PT, R3, desc[UR50][R2.64], R5 ;  /* 0x00000005020319a8 */ /* 0x004ea200081ee1f2 */
[----:B------:R-:W0:Y:S02]  /*2df30*/  S2R R4, SR_LTMASK ;  /* 0x0000000000047919 */ /* 0x000e240000003900 */
[----:B0-----:R-:W-:-:S04]  /*2df40*/  LOP3.LUT R4, R4, UR4, RZ, 0xc0, !PT ;  /* 0x0000000404047c12 */ /* 0x001fc8000f8ec0ff */
[----:B------:R-:W0:Y:S01]  /*2df50*/  POPC R7, R4 ;  /* 0x0000000400077309 */ /* 0x000e220000000000 */
[----:B--2---:R-:W0:Y:S02]  /*2df60*/  SHFL.IDX PT, R0, R3, R0, 0x1f ;  /* 0x00001f0003007589 */ /* 0x004e2400000e0000 */
[----:B0-----:R-:W-:-:S07]  /*2df70*/  IADD3 R24, R0, UR38, R7 ;  /* 0x0000002600187c10 */ /* 0x001fce000fffe007 */
.L_x_4597:
[----:B------:R-:W-:Y:S05]  /*2df80*/  BSYNC B0 ;  /* 0x0000000000007941 */ /* 0x000fea0003800000 */
.L_x_4596:
[----:B------:R-:W-:Y:S05]  /*2df90*/  @!P0 BRA `(.L_x_4598) ;  /* 0x0000000000048947 */ /* 0x000fea0003800000 */
[----:B------:R-:W-:Y:S01]  /*2dfa0*/  BPT.TRAP 0x1 ;  /* 0x000000040000795c */ /* 0x000fe20000300000 */
.L_x_4598:
[----:B------:R-:W-:Y:S01]  /*2dfb0*/  LOP3.LUT R3, R37, 0x1, RZ, 0x3c, !PT ;  /* 0x0000000125037812 */ /* 0x000fe200078e3cff */
[----:B------:R-:W-:Y:S01]  /*2dfc0*/  IMAD R0, R32, 0x8, R17 ;  /* 0x0000000820007824 */ /* 0x000fe200078e0211 */
[----:B------:R-:W-:Y:S02]  /*2dfd0*/  BSSY B0, `(.L_x_4599) ;  /* 0x0000004000007945 */ /* 0x000fe40003800000 */
[----:B------:R-:W-:-:S04]  /*2dfe0*/  SHF.L.U32 R3, R3, 0x1f, RZ ;  /* 0x0000001f03037819 */ /* 0x000fc800000006ff */
[----:B------:R-:W0:Y:S02]  /*2dff0*/  SYNCS.PHASECHK.TRANS64.TRYWAIT P1, [R0+URZ+0x33470], R3 ;  /* 0x03347003000075a7 */ /* 0x000e24000802017f */
[----:B0-----:R-:W-:Y:S05]  /*2e000*/  @!P1 BRA `(.L_x_4600) ;  /* 0x0000008800c09947 */ /* 0x001fea0003800000 */
.L_x_4888:
[----:B------:R-:W-:Y:S05]  /*2e010*/  BSYNC B0 ;  /* 0x0000000000007941 */ /* 0x000fea0003800000 */
.L_x_4599:
[----:B------:R-:W-:-:S05]  /*2e020*/  IMAD.U32 R2, RZ, RZ, UR39 ;  /* 0x00000027ff027e24 */ /* 0x000fca000f8e00ff */
[----:B------:R-:W-:-:S13]  /*2e030*/  ISETP.NE.AND P1, PT, R2, 0x3, PT ;  /* 0x000000030200780c */ /* 0x000fda0003f25270 */
[----:B------:R-:W-:Y:S05]  /*2e040*/  @!P1 BRA `(.L_x_4601) ;  /* 0x0000000000049947 */ /* 0x000fea0003800000 */
[----:B------:R-:W-:Y:S01]  /*2e050*/  BPT.TRAP 0x1 ;  /* 0x000000040000795c */ /* 0x000fe20000300000 */
.L_x_4601:
[----:B0-----:R-:W-:-:S04]  /*2e060*/  SHF.L.U32 R3, R37, 0x1f, RZ ;  /* 0x0000001f25037819 */ /* 0x001fc800000006ff */
[----:B------:R-:W0:Y:S02]  /*2e070*/  SYNCS.PHASECHK.TRANS64.TRYWAIT P1, [R0+URZ+0x33460], R3 ;  /* 0x03346003000075a7 */ /* 0x000e24000802017f */
[----:B0-----:R-:W-:Y:S05]  /*2e080*/  @!P1 BRA `(.L_x_4602) ;  /* 0x0000008800b49947 */ /* 0x001fea0003800000 */
.L_x_4889:
[----:B------:R-:W-:Y:S01]  /*2e090*/  IMAD R2, R32, 0x7800, RZ ;  /* 0x0000780020027824 */ /* 0x000fe200078e02ff */
[----:B------:R-:W-:Y:S05]  /*2e0a0*/  WARPSYNC.ALL ;  /* 0x0000000000007948 */ /* 0x000fea0003800000 */
[C---:B------:R-:W-:Y:S01]  /*2e0b0*/  LOP3.LUT R4, R2.reuse, R22, RZ, 0xfc, !PT ;  /* 0x0000001602047212 */ /* 0x040fe200078efcff */
[C---:B0-----:R-:W-:Y:S01]  /*2e0c0*/  VIADD R3, R2.reuse, 0x800 ;  /* 0x0000080002037836 */ /* 0x041fe20000000000 */
[C---:B------:R-:W-:Y:S01]  /*2e0d0*/  IADD3 R13, R2.reuse, 0x2800, RZ ;  /* 0x00002800020d7810 */ /* 0x040fe20007ffe0ff */
[----:B------:R-:W-:Y:S01]  /*2e0e0*/  VIADD R20, R2, 0x5000 ;  /* 0x0000500002147836 */ /* 0x000fe20000000000 */
[----:B------:R-:W-:Y:S01]  /*2e0f0*/  MOV R23, UR39 ;  /* 0x0000002700177c02 */ /* 0x000fe20008000f00 */
[----:B------:R-:W-:-:S02]  /*2e100*/  IMAD.IADD R5, R17, 0x1, R4 ;  /* 0x0000000111057824 */ /* 0x000fc400078e0204 */
[----:B------:R-:W-:Y:S01]  /*2e110*/  VIADD R18, R2, 0x2000 ;  /* 0x0000200002127836 */ /* 0x000fe20000000000 */
[----:B------:R-:W-:-:S03]  /*2e120*/  ISETP.NE.AND P1, PT, R23, 0x3, PT ;  /* 0x000000031700780c */ /* 0x000fc60003f25270 */
[----:B------:R-:W0:Y:S02]  /*2e130*/  LDSM.16.MT88.4 R4, [R5+0xf200] ;  /* 0x00f200000504783b */ /* 0x000e240000004200 */
[C-C-:B0-----:R-:W-:Y:S02]  /*2e140*/  PRMT R8, R4.reuse, 0x6420, R5.reuse ;  /* 0x0000642004087816 */ /* 0x141fe40000000005 */
[----:B------:R-:W-:Y:S02]  /*2e150*/  PRMT R9, R4, 0x7531, R5 ;  /* 0x0000753104097816 */ /* 0x000fe40000000005 */
[----:B------:R-:W-:Y:S02]  /*2e160*/  LOP3.LUT R4, R2, R16, RZ, 0xfc, !PT ;  /* 0x0000001002047212 */ /* 0x000fe400078efcff */
[C-C-:B------:R-:W-:Y:S02]  /*2e170*/  PRMT R10, R6.reuse, 0x6420, R7.reuse ;  /* 0x00006420060a7816 */ /* 0x140fe40000000007 */
[----:B------:R-:W-:Y:S01]  /*2e180*/  PRMT R11, R6, 0x7531, R7 ;  /* 0x00007531060b7816 */ /* 0x000fe20000000007 */
[----:B------:R-:W-:Y:S01]  /*2e190*/  IMAD.IADD R12, R19, 0x1, R4 ;  /* 0x00000001130c7824 */ /* 0x000fe200078e0204 */
[----:B------:R-:W-:-:S02]  /*2e1a0*/  LOP3.LUT R4, R13, R22, RZ, 0xfc, !PT ;  /* 0x000000160d047212 */ /* 0x000fc400078efcff */
[----:B------:R-:W-:Y:S02]  /*2e1b0*/  LOP3.LUT R13, R13, R16, RZ, 0xfc, !PT ;  /* 0x000000100d0d7212 */ /* 0x000fe400078efcff */
[----:B------:R0:W-:Y:S01]  /*2e1c0*/  STSM.16.M88.4 [R12], R8 ;  /* 0x000000080c007844 */ /* 0x0001e20000000200 */
[----:B------:R-:W-:Y:S02]  /*2e1d0*/  IMAD.IADD R6, R17, 0x1, R4 ;  /* 0x0000000111067824 */ /* 0x000fe400078e0204 */
[----:B------:R-:W-:-:S04]  /*2e1e0*/  IMAD.IADD R13, R19, 0x1, R13 ;  /* 0x00000001130d7824 */ /* 0x000fc800078e020d */
[----:B------:R-:W2:Y:S01]  /*2e1f0*/  LDSM.16.MT88.4 R4, [R6+0xf200] ;  /* 0x00f200000604783b */ /* 0x000ea20000004200 */
[----:B0-----:R-:W-:Y:S01]  /*2e200*/  VIADD R12, R2, 0x1000 ;  /* 0x00001000020c7836 */ /* 0x001fe20000000000 */
[C-C-:B--2---:R-:W-:Y:S02]  /*2e210*/  PRMT R8, R4.reuse, 0x6420, R5.reuse ;  /* 0x0000642004087816 */ /* 0x144fe40000000005 */
        /* <DEDUP_REMOVED lines=15> */
[----:B------:R-:W-:Y:S02]  /*2e310*/  PRMT R10, R6, 0x6420, R7 ;  /* 0x00006420060a7816 */ /* 0x000fe40000000007 */
[----:B------:R-:W-:-:S02]  /*2e320*/  IADD3 R15, R19, R4, RZ ;  /* 0x00000004130f7210 */ /* 0x000fc40007ffe0ff */
[-C--:B------:R-:W-:Y:S01]  /*2e330*/  LOP3.LUT R4, R3, R22.reuse, RZ, 0xfc, !PT ;  /* 0x0000001603047212 */ /* 0x080fe200078efcff */
[----:B------:R-:W-:Y:S01]  /*2e340*/  VIADD R3, R2, 0x3000 ;  /* 0x0000300002037836 */ /* 0x000fe20000000000 */
[----:B------:R-:W-:Y:S02]  /*2e350*/  PRMT R11, R6, 0x7531, R7 ;  /* 0x00007531060b7816 */ /* 0x000fe40000000007 */
[----:B------:R-:W-:Y:S01]  /*2e360*/  LOP3.LUT R12, R12, R22, RZ, 0xfc, !PT ;  /* 0x000000160c0c7212 */ /* 0x000fe200078efcff */
[----:B------:R-:W-:Y:S02]  /*2e370*/  IMAD.IADD R6, R17, 0x1, R4 ;  /* 0x0000000111067824 */ /* 0x000fe400078e0204 */
[----:B------:R0:W-:Y:S04]  /*2e380*/  STSM.16.M88.4 [R15], R8 ;  /* 0x000000080f007844 */ /* 0x0001e80000000200 */
[----:B------:R-:W2:Y:S01]  /*2e390*/  LDSM.16.MT88.4 R4, [R6+0xf200] ;  /* 0x00f200000604783b */ /* 0x000ea20000004200 */
[----:B0-----:R-:W-:Y:S01]  /*2e3a0*/  VIADD R15, R2, 0x5800 ;  /* 0x00005800020f7836 */ /* 0x001fe20000000000 */
[----:B--2---:R-:W-:-:S02]  /*2e3b0*/  PRMT R8, R4, 0x6420, R5 ;  /* 0x0000642004087816 */ /* 0x004fc40000000005 */
[----:B------:R-:W-:Y:S02]  /*2e3c0*/  PRMT R9, R4, 0x7531, R5 ;  /* 0x0000753104097816 */ /* 0x000fe40000000005 */
[----:B------:R-:W-:Y:S02]  /*2e3d0*/  LOP3.LUT R4, R14, R16, RZ, 0xfc, !PT ;  /* 0x000000100e047212 */ /* 0x000fe400078efcff */
[C-C-:B------:R-:W-:Y:S02]  /*2e3e0*/  PRMT R10, R6.reuse, 0x6420, R7.reuse ;  /* 0x00006420060a7816 */ /* 0x140fe40000000007 */
[----:B------:R-:W-:Y:S01]  /*2e3f0*/  PRMT R11, R6, 0x7531, R7 ;  /* 0x00007531060b7816 */ /* 0x000fe20000000007 */
[----:B------:R-:W-:Y:S01]  /*2e400*/  IMAD.IADD R21, R19, 0x1, R4 ;  /* 0x0000000113157824 */ /* 0x000fe200078e0204 */
[C---:B------:R-:W-:Y:S02]  /*2e410*/  LOP3.LUT R4, R3.reuse, R22, RZ, 0xfc, !PT ;  /* 0x0000001603047212 */ /* 0x040fe400078efcff */
[----:B------:R-:W-:-:S02]  /*2e420*/  LOP3.LUT R3, R3, R16, RZ, 0xfc, !PT ;  /* 0x0000001003037212 */ /* 0x000fc400078efcff */
[----:B------:R-:W-:Y:S01]  /*2e430*/  STSM.16.M88.4 [R21], R8 ;  /* 0x0000000815007844 */ /* 0x000fe20000000200 */
[----:B------:R-:W-:Y:S01]  /*2e440*/  IMAD.IADD R5, R17, 0x1, R4 ;  /* 0x0000000111057824 */ /* 0x000fe200078e0204 */
[----:B------:R-:W-:-:S05]  /*2e450*/  LOP3.LUT R14, R14, R22, RZ, 0xfc, !PT ;  /* 0x000000160e0e7212 */ /* 0x000fca00078efcff */
[----:B------:R-:W0:Y:S02]  /*2e460*/  LDSM.16.MT88.4 R4, [R5+0xf200] ;  /* 0x00f200000504783b */ /* 0x000e240000004200 */
[C-C-:B0-----:R-:W-:Y:S02]  /*2e470*/  PRMT R8, R4.reuse, 0x6420, R5.reuse ;  /* 0x0000642004087816 */ /* 0x141fe40000000005 */
[----:B------:R-:W-:Y:S02]  /*2e480*/  PRMT R9, R4, 0x7531, R5 ;  /* 0x0000753104097816 */ /* 0x000fe40000000005 */
[C-C-:B------:R-:W-:Y:S02]  /*2e490*/  PRMT R10, R6.reuse, 0x6420, R7.reuse ;  /* 0x00006420060a7816 */ /* 0x140fe40000000007 */
[----:B------:R-:W-:Y:S02]  /*2e4a0*/  PRMT R11, R6, 0x7531, R7 ;  /* 0x00007531060b7816 */ /* 0x000fe40000000007 */
[----:B------:R-:W-:-:S02]  /*2e4b0*/  LOP3.LUT R4, R18, R16, RZ, 0xfc, !PT ;  /* 0x0000001012047212 */ /* 0x000fc400078efcff */
[----:B------:R-:W-:Y:S02]  /*2e4c0*/  LOP3.LUT R6, R15, R22, RZ, 0xfc, !PT ;  /* 0x000000160f067212 */ /* 0x000fe400078efcff */
[----:B------:R-:W-:Y:S02]  /*2e4d0*/  IADD3 R4, R19, R4, RZ ;  /* 0x0000000413047210 */ /* 0x000fe40007ffe0ff */
[----:B------:R-:W-:Y:S01]  /*2e4e0*/  LOP3.LUT R15, R15, R16, RZ, 0xfc, !PT ;  /* 0x000000100f0f7212 */ /* 0x000fe200078efcff */
[----:B------:R-:W-:Y:S01]  /*2e4f0*/  IMAD.IADD R21, R17, 0x1, R6 ;  /* 0x0000000111157824 */ /* 0x000fe200078e0206 */
[----:B------:R-:W-:Y:S01]  /*2e500*/  LOP3.LUT R18, R18, R22, RZ, 0xfc, !PT ;  /* 0x0000001612127212 */ /* 0x000fe200078efcff */
[----:B------:R-:W-:Y:S02]  /*2e510*/  STSM.16.M88.4 [R4], R8 ;  /* 0x0000000804007844 */ /* 0x000fe40000000200 */
[----:B------:R-:W-:Y:S01]  /*2e520*/  IMAD.IADD R15, R19, 0x1, R15 ;  /* 0x00000001130f7824 */ /* 0x000fe200078e020f */
[----:B------:R-:W-:Y:S01]  /*2e530*/  IADD3 R18, R17, R18, RZ ;  /* 0x0000001211127210 */ /* 0x000fe20007ffe0ff */
[----:B------:R-:W0:Y:S02]  /*2e540*/  LDSM.16.MT88.4 R4, [R21+0xf200] ;  /* 0x00f200001504783b */ /* 0x000e240000004200 */
[----:B0-----:R-:W-:-:S02]  /*2e550*/  PRMT R8, R4, 0x6420, R5 ;  /* 0x0000642004087816 */ /* 0x001fc40000000005 */
[----:B------:R-:W-:Y:S01]  /*2e560*/  PRMT R9, R4, 0x7531, R5 ;  /* 0x0000753104097816 */ /* 0x000fe20000000005 */
[----:B------:R-:W-:Y:S01]  /*2e570*/  IMAD.IADD R5, R17, 0x1, R12 ;  /* 0x0000000111057824 */ /* 0x000fe200078e020c */
[C---:B------:R-:W-:Y:S01]  /*2e580*/  PRMT R10, R6.reuse, 0x6420, R7 ;  /* 0x00006420060a7816 */ /* 0x040fe20000000007 */
[----:B------:R-:W-:Y:S01]  /*2e590*/  IMAD.IADD R12, R19, 0x1, R3 ;  /* 0x00000001130c7824 */ /* 0x000fe200078e0203 */
[----:B------:R-:W-:Y:S01]  /*2e5a0*/  PRMT R11, R6, 0x7531, R7 ;  /* 0x00007531060b7816 */ /* 0x000fe20000000007 */
[----:B------:R-:W-:-:S04]  /*2e5b0*/  VIADD R3, R2, 0x3800 ;  /* 0x0000380002037836 */ /* 0x000fc80000000000 */
[----:B------:R0:W-:Y:S04]  /*2e5c0*/  STSM.16.M88.4 [R13], R8 ;  /* 0x000000080d007844 */ /* 0x0001e80000000200 */
[----:B------:R-:W2:Y:S01]  /*2e5d0*/  LDSM.16.MT88.4 R4, [R5+0xf200] ;  /* 0x00f200000504783b */ /* 0x000ea20000004200 */
[----:B0-----:R-:W-:Y:S01]  /*2e5e0*/  VIADD R13, R2, 0x6000 ;  /* 0x00006000020d7836 */ /* 0x001fe20000000000 */
[C-C-:B--2---:R-:W-:Y:S02]  /*2e5f0*/  PRMT R8, R4.reuse, 0x6420, R5.reuse ;  /* 0x0000642004087816 */ /* 0x144fe40000000005 */
[----:B------:R-:W-:Y:S02]  /*2e600*/  PRMT R9, R4, 0x7531, R5 ;  /* 0x0000753104097816 */ /* 0x000fe40000000005 */
[----:B------:R-:W-:-:S02]  /*2e610*/  LOP3.LUT R4, R3, R22, RZ, 0xfc, !PT ;  /* 0x0000001603047212 */ /* 0x000fc400078efcff */
[C-C-:B------:R-:W-:Y:S02]  /*2e620*/  PRMT R10, R6.reuse, 0x6420, R7.reuse ;  /* 0x00006420060a7816 */ /* 0x140fe40000000007 */
[----:B------:R-:W-:Y:S02]  /*2e630*/  PRMT R11, R6, 0x7531, R7 ;  /* 0x00007531060b7816 */ /* 0x000fe40000000007 */
[----:B------:R-:W-:Y:S02]  /*2e640*/  IADD3 R6, R17, R4, RZ ;  /* 0x0000000411067210 */ /* 0x000fe40007ffe0ff */
[----:B------:R-:W-:Y:S01]  /*2e650*/  LOP3.LUT R3, R3, R16, RZ, 0xfc, !PT ;  /* 0x0000001003037212 */ /* 0x000fe200078efcff */
[----:B------:R0:W-:Y:S04]  /*2e660*/  STSM.16.M88.4 [R12], R8 ;  /* 0x000000080c007844 */ /* 0x0001e80000000200 */
[----:B------:R-:W2:Y:S01]  /*2e670*/  LDSM.16.MT88.4 R4, [R6+0xf200] ;  /* 0x00f200000604783b */ /* 0x000ea20000004200 */
[----:B------:R-:W-:-:S02]  /*2e680*/  IMAD.IADD R21, R19, 0x1, R3 ;  /* 0x0000000113157824 */ /* 0x000fc400078e0203 */
[C---:B------:R-:W-:Y:S01]  /*2e690*/  VIADD R3, R2.reuse, 0x4000 ;  /* 0x0000400002037836 */ /* 0x040fe20000000000 */
[----:B0-----:R-:W-:Y:S02]  /*2e6a0*/  IADD3 R12, R2, 0x4800, RZ ;  /* 0x00004800020c7810 */ /* 0x001fe40007ffe0ff */
[C-C-:B--2---:R-:W-:Y:S02]  /*2e6b0*/  PRMT R8, R4.reuse, 0x6420, R5.reuse ;  /* 0x0000642004087816 */ /* 0x144fe40000000005 */
[----:B------:R-:W-:Y:S02]  /*2e6c0*/  PRMT R9, R4, 0x7531, R5 ;  /* 0x0000753104097816 */ /* 0x000fe40000000005 */
        /* <DEDUP_REMOVED lines=12> */
[----:B------:R-:W-:-:S03]  /*2e790*/  IMAD.IADD R7, R17, 0x1, R14 ;  /* 0x0000000111077824 */ /* 0x000fc600078e020e */
[----:B------:R-:W-:Y:S04]  /*2e7a0*/  STSM.16.M88.4 [R4], R8 ;  /* 0x0000000804007844 */ /* 0x000fe80000000200 */
[----:B------:R-:W0:Y:S02]  /*2e7b0*/  LDSM.16.MT88.4 R4, [R7+0xf200] ;  /* 0x00f200000704783b */ /* 0x000e240000004200 */
[C-C-:B0-----:R-:W-:Y:S02]  /*2e7c0*/  PRMT R8, R4.reuse, 0x6420, R5.reuse ;  /* 0x0000642004087816 */ /* 0x141fe40000000005 */
[----:B------:R-:W-:Y:S02]  /*2e7d0*/  PRMT R9, R4, 0x7531, R5 ;  /* 0x0000753104097816 */ /* 0x000fe40000000005 */
[----:B------:R-:W-:-:S02]  /*2e7e0*/  PRMT R10, R6, 0x6420, R7 ;  /* 0x00006420060a7816 */ /* 0x000fc40000000007 */
[----:B------:R-:W-:Y:S02]  /*2e7f0*/  PRMT R11, R6, 0x7531, R7 ;  /* 0x00007531060b7816 */ /* 0x000fe40000000007 */
[----:B------:R-:W-:Y:S02]  /*2e800*/  LOP3.LUT R4, R12, R16, RZ, 0xfc, !PT ;  /* 0x000000100c047212 */ /* 0x000fe400078efcff */
[-C--:B------:R-:W-:Y:S01]  /*2e810*/  LOP3.LUT R6, R3, R22.reuse, RZ, 0xfc, !PT ;  /* 0x0000001603067212 */ /* 0x080fe200078efcff */
[----:B------:R-:W-:Y:S01]  /*2e820*/  VIADD R3, R2, 0x6800 ;  /* 0x0000680002037836 */ /* 0x000fe20000000000 */
[----:B------:R-:W-:Y:S01]  /*2e830*/  LOP3.LUT R12, R12, R22, RZ, 0xfc, !PT ;  /* 0x000000160c0c7212 */ /* 0x000fe200078efcff */
[----:B------:R-:W-:Y:S02]  /*2e840*/  IMAD.IADD R4, R19, 0x1, R4 ;  /* 0x0000000113047824 */ /* 0x000fe400078e0204 */
[----:B------:R-:W-:-:S03]  /*2e850*/  IMAD.IADD R6, R17, 0x1, R6 ;  /* 0x0000000111067824 */ /* 0x000fc600078e0206 */
        /* <DEDUP_REMOVED lines=17> */
[----:B------:R-:W-:Y:S01]  /*2e970*/  PRMT R9, R4, 0x7531, R5 ;  /* 0x0000753104097816 */ /* 0x000fe20000000005 */
[----:B------:R-:W-:Y:S01]  /*2e980*/  IMAD.IADD R5, R17, 0x1, R12 ;  /* 0x0000000111057824 */ /* 0x000fe200078e020c */
[----:B------:R-:W-:-:S02]  /*2e990*/  LOP3.LUT R4, R13, R16, RZ, 0xfc, !PT ;  /* 0x000000100d047212 */ /* 0x000fc400078efcff */
[C-C-:B------:R-:W-:Y:S02]  /*2e9a0*/  PRMT R10, R6.reuse, 0x6420, R7.reuse ;  /* 0x00006420060a7816 */ /* 0x140fe40000000007 */
[----:B------:R-:W-:Y:S01]  /*2e9b0*/  PRMT R11, R6, 0x7531, R7 ;  /* 0x00007531060b7816 */ /* 0x000fe20000000007 */
[----:B------:R-:W-:-:S05]  /*2e9c0*/  IMAD.IADD R13, R19, 0x1, R4 ;  /* 0x00000001130d7824 */ /* 0x000fca00078e0204 */
[----:B------:R0:W-:Y:S04]  /*2e9d0*/  STSM.16.M88.4 [R13], R8 ;  /* 0x000000080d007844 */ /* 0x0001e80000000200 */
[----:B------:R-:W2:Y:S01]  /*2e9e0*/  LDSM.16.MT88.4 R4, [R5+0xf200] ;  /* 0x00f200000504783b */ /* 0x000ea20000004200 */
[----:B0-----:R-:W-:-:S05]  /*2e9f0*/  VIADD R13, R2, 0x7000 ;  /* 0x00007000020d7836 */ /* 0x001fca0000000000 */
[----:B------:R-:W-:Y:S02]  /*2ea00*/  LOP3.LUT R2, R13, R22, RZ, 0xfc, !PT ;  /* 0x000000160d027212 */ /* 0x000fe400078efcff */
[C-C-:B--2---:R-:W-:Y:S02]  /*2ea10*/  PRMT R8, R4.reuse, 0x6420, R5.reuse ;  /* 0x0000642004087816 */ /* 0x144fe40000000005 */
[----:B------:R-:W-:Y:S02]  /*2ea20*/  PRMT R9, R4, 0x7531, R5 ;  /* 0x0000753104097816 */ /* 0x000fe40000000005 */
[----:B------:R-:W-:Y:S02]  /*2ea30*/  LOP3.LUT R4, R3, R16, RZ, 0xfc, !PT ;  /* 0x0000001003047212 */ /* 0x000fe400078efcff */
[C-C-:B------:R-:W-:Y:S02]  /*2ea40*/  PRMT R10, R6.reuse, 0x6420, R7.reuse ;  /* 0x00006420060a7816 */ /* 0x140fe40000000007 */
[----:B------:R-:W-:Y:S01]  /*2ea50*/  PRMT R11, R6, 0x7531, R7 ;  /* 0x00007531060b7816 */ /* 0x000fe20000000007 */
[----:B------:R-:W-:-:S02]  /*2ea60*/  IMAD.IADD R3, R19, 0x1, R4 ;  /* 0x0000000113037824 */ /* 0x000fc400078e0204 */
[----:B------:R-:W-:Y:S01]  /*2ea70*/  IMAD.IADD R4, R17, 0x1, R2 ;  /* 0x0000000111047824 */ /* 0x000fe200078e0202 */
[----:B------:R-:W-:Y:S02]  /*2ea80*/  LOP3.LUT R2, R13, R16, RZ, 0xfc, !PT ;  /* 0x000000100d027212 */ /* 0x000fe400078efcff */
[----:B------:R-:W-:Y:S03]  /*2ea90*/  STSM.16.M88.4 [R3], R8 ;  /* 0x0000000803007844 */ /* 0x000fe60000000200 */
[----:B------:R-:W-:Y:S01]  /*2eaa0*/  IMAD.IADD R2, R19, 0x1, R2 ;  /* 0x0000000113027824 */ /* 0x000fe200078e0202 */
[----:B------:R-:W0:Y:S02]  /*2eab0*/  LDSM.16.MT88.4 R4, [R4+0xf200] ;  /* 0x00f200000404783b */ /* 0x000e240000004200 */
[C-C-:B0-----:R-:W-:Y:S02]  /*2eac0*/  PRMT R8, R4.reuse, 0x6420, R5.reuse ;  /* 0x0000642004087816 */ /* 0x141fe40000000005 */
[----:B------:R-:W-:-:S02]  /*2ead0*/  PRMT R9, R4, 0x7531, R5 ;  /* 0x0000753104097816 */ /* 0x000fc40000000005 */
[C-C-:B------:R-:W-:Y:S02]  /*2eae0*/  PRMT R10, R6.reuse, 0x6420, R7.reuse ;  /* 0x00006420060a7816 */ /* 0x140fe40000000007 */
        /* <DEDUP_REMOVED lines=10> */
.L_x_4603:
[----:B--2---:R2:W-:Y:S01]  /*2eb90*/  SYNCS.ARRIVE.TRANS64.A1T0 RZ, [R0+URZ+0x33450], RZ ;  /* 0x033450ff00ff79a7 */ /* 0x0045e2000810003f */
[----:B------:R-:W-:Y:S06]  /*2eba0*/  BAR.SYNC.DEFER_BLOCKING 0x2, 0x80 ;  /* 0x0082000000007b1d */ /* 0x000fec0000010000 */
[----:B------:R-:W-:Y:S05]  /*2ebb0*/  @!P0 BRA `(.L_x_4604) ;  /* 0x0000000000048947 */ /* 0x000fea0003800000 */
[----:B------:R-:W-:Y:S01]  /*2ebc0*/  BPT.TRAP 0x1 ;  /* 0x000000040000795c */ /* 0x000fe20000300000 */
.L_x_4604:
[----:B0-----:R-:W3:Y:S01]  /*2ebd0*/  LDL R2, [R1+0x14] ;  /* 0x0000140001027983 */ /* 0x001ee20000100800 */
[----:B--2---:R-:W-:Y:S02]  /*2ebe0*/  VIADD R0, R0, 0x33480 ;  /* 0x0003348000007836 */ /* 0x004fe40000000000 */
[----:B------:R-:W-:-:S05]  /*2ebf0*/  VIADD R32, R32, 0x1 ;  /* 0x0000000120207836 */ /* 0x000fca0000000000 */
[----:B------:R-:W-:-:S04]  /*2ec00*/  ISETP.NE.AND P0, PT, R32, 0x2, PT ;  /* 0x000000022000780c */ /* 0x000fc80003f05270 */
[----:B------:R-:W-:Y:S02]  /*2ec10*/  SEL R32, R32, RZ, P0 ;  /* 0x000000ff20207207 */ /* 0x000fe40000000000 */
[----:B---3--:R-:W-:-:S04]  /*2ec20*/  PRMT R0, R2, 0x654, R0 ;  /* 0x0000065402007816 */ /* 0x008fc80000000000 */
[----:B------:R0:W-:Y:S02]  /*2ec30*/  SYNCS.ARRIVE.TRANS64.RED.A1T0 RZ, [R0+URZ], RZ ;  /* 0x000000ff00ff79a7 */ /* 0x0001e4000810043f */
[----:B0-----:R-:W-:-:S04]  /*2ec40*/  SEL R0, RZ, 0x1, P0 ;  /* 0x00000001ff007807 */ /* 0x001fc80000000000 */
[----:B------:R-:W-:-:S07]  /*2ec50*/  LOP3.LUT R37, R37, R0, RZ, 0x3c, !PT ;  /* 0x0000000025257212 */ /* 0x000fce00078e3cff */
.L_x_4543:
[----:B------:R-:W2:Y:S02]  /*2ec60*/  LDL R0, [R1+0x8] ;  /* 0x0000080001007983 */ /* 0x000ea40000100800 */
[----:B--2---:R-:W-:-:S13]  /*2ec70*/  LOP3.LUT P0, RZ, R0, 0x80, RZ, 0xc0, !PT ;  /* 0x0000008000ff7812 */ /* 0x004fda000780c0ff */
[----:B------:R-:W-:Y:S05]  /*2ec80*/  @!P0 BRA `(.L_x_4605) ;  /* 0x0000000000288947 */ /* 0x000fea0003800000 */
[----:B------:R-:W-:Y:S05]  /*2ec90*/  WARPSYNC.ALL ;  /* 0x0000000000007948 */ /* 0x000fea0003800000 */
[----:B------:R-:W2:Y:S08]  /*2eca0*/  S2UR UR4, SR_CgaCtaId ;  /* 0x00000000000479c3 */ /* 0x000eb00000008800 */
[----:B------:R-:W-:Y:S01]  /*2ecb0*/  BAR.SYNC.DEFER_BLOCKING 0x5, 0x180 ;  /* 0x0146000000007b1d */ /* 0x000fe20000010000 */
[----:B------:R-:W-:Y:S01]  /*2ecc0*/  MOV R17, 0x400 ;  /* 0x0000040000117802 */ /* 0x000fe20000000f00 */
[----:B--2---:R-:W-:-:S05]  /*2ecd0*/  IMAD.U32 R0, RZ, RZ, UR4 ;  /* 0x00000004ff007e24 */ /* 0x004fca000f8e00ff */
[----:B------:R-:W-:Y:S01]  /*2ece0*/  LEA R17, R0, R17, 0x18 ;  /* 0x0000001100117211 */ /* 0x000fe200078ec0ff */
[----:B------:R3:W-:Y:S04]  /*2ecf0*/  STL [R1+0x14], R0 ;  /* 0x0000140001007387 */ /* 0x0007e80000100800 */
[----:B-1----:R3:W4:Y:S01]  /*2ed00*/  LDS.128 R24, [R17+0x334d0] ;  /* 0x0334d00011187984 */ /* 0x0027220000000c00 */
[----:B------:R-:W-:Y:S06]  /*2ed10*/  BAR.ARV 0x4, 0x180 ;  /* 0x0106000000007b1d */ /* 0x000fec0000002000 */
[----:B------:R-:W-:Y:S05]  /*2ed20*/  BRA `(.L_x_4606) ;  /* 0x0000000800d87947 */ /* 0x000fea0003800000 */
.L_x_4605:
[----:B------:R-:W1:Y:S01]  /*2ed30*/  S2R R0, SR_TID.X ;  /* 0x0000000000007919 */ /* 0x000e620000002100 */
[----:B------:R-:W-:Y:S01]  /*2ed40*/  UMOV UR4, 0xffffffff ;  /* 0xffffffff00047882 */ /* 0x000fe20000000000 */
[----:B-1----:R-:W-:-:S04]  /*2ed50*/  LOP3.LUT R9, R0, 0x1f, RZ, 0xc0, !PT ;  /* 0x0000001f00097812 */ /* 0x002fc800078ec0ff */
[----:B------:R-:W-:Y:S01]  /*2ed60*/  ISETP.NE.AND P0, PT, R9, 0x1f, PT ;  /* 0x0000001f0900780c */ /* 0x000fe20003f05270 */
[----:B------:R-:W-:-:S12]  /*2ed70*/  BRA.DIV UR4, `(.L_x_4607) ;  /* 0x0000007e048c7947 */ /* 0x000fd8000b800000 */
[----:B0-----:R-:W-:Y:S01]  /*2ed80*/  IMAD.IADD R7, R27, 0x1, R9 ;  /* 0x000000011b077824 */ /* 0x001fe200078e0209 */
[----:B------:R-:W-:-:S04]  /*2ed90*/  ULDC UR4, c[0x0][0xc3c] ;  /* 0x00030f0000047ab9 */ /* 0x000fc80000000800 */
[----:B------:R-:W-:-:S13]  /*2eda0*/  ISETP.GE.OR P1, PT, R7, UR4, !P0 ;  /* 0x0000000407007c0c */ /* 0x000fda000c726670 */
[----:B------:R-:W0:Y:S08]  /*2edb0*/  @!P1 LDC.64 R2, c[0x0][0xc80] ;  /* 0x00032000ff029b82 */ /* 0x000e300000000a00 */
[----:B------:R-:W1:Y:S01]  /*2edc0*/  @!P1 LDC.64 R4, c[0x0][0xc78] ;  /* 0x00031e00ff049b82 */ /* 0x000e620000000a00 */
[----:B0-----:R-:W-:-:S05]  /*2edd0*/  @!P1 IMAD.WIDE R2, R7, 0x4, R2 ;  /* 0x0000000407029825 */ /* 0x001fca00078e0202 */
[----:B------:R1:W2:Y:S02]  /*2ede0*/  @!P1 LDG.E R8, desc[UR50][R2.64] ;  /* 0x0000003202089981 */ /* 0x0002a4000c1e1900 */
[----:B-1----:R-:W-:-:S05]  /*2edf0*/  @!P1 IMAD.WIDE R2, R7, 0x4, R4 ;  /* 0x0000000407029825 */ /* 0x002fca00078e0204 */
[----:B------:R-:W3:Y:S01]  /*2ee00*/  @!P1 LDG.E R5, desc[UR50][R2.64] ;  /* 0x0000003202059981 */ /* 0x000ee2000c1e1900 */
[----:B------:R-:W-:Y:S01]  /*2ee10*/  IMAD.MOV.U32 R7, RZ, RZ, RZ ;  /* 0x000000ffff077224 */ /* 0x000fe200078e00ff */
[----:B------:R-:W-:Y:S02]  /*2ee20*/  MOV R4, RZ ;  /* 0x000000ff00047202 */ /* 0x000fe40000000f00 */
[C---:B------:R-:W-:Y:S01]  /*2ee30*/  ISETP.GE.U32.AND P2, PT, R9.reuse, 0x2, PT ;  /* 0x000000020900780c */ /* 0x040fe20003f46070 */
[----:B------:R-:W-:Y:S01]  /*2ee40*/  SHFL.IDX PT, R0, R24, RZ, 0x1f ;  /* 0x00001fff18007589 */ /* 0x000fe200000e0000 */
[C---:B------:R-:W-:Y:S02]  /*2ee50*/  ISETP.GE.U32.AND P3, PT, R9.reuse, 0x4, PT ;  /* 0x000000040900780c */ /* 0x040fe40003f66070 */
[C---:B------:R-:W-:Y:S01]  /*2ee60*/  ISETP.GE.U32.AND P4, PT, R9.reuse, 0x8, PT ;  /* 0x000000080900780c */ /* 0x040fe20003f86070 */
[----:B------:R0:W-:Y:S01]  /*2ee70*/  SHFL.IDX PT, R6, R24, 0x1, 0x1f ;  /* 0x00201f0018067f89 */ /* 0x0001e200000e0000 */
[----:B------:R-:W-:-:S02]  /*2ee80*/  ISETP.GE.U32.AND P5, PT, R9, 0x10, PT ;  /* 0x000000100900780c */ /* 0x000fc40003fa6070 */
[----:B0-----:R-:W-:Y:S01]  /*2ee90*/  MOV R24, RZ ;  /* 0x000000ff00187202 */ /* 0x001fe20000000f00 */
[----:B--2---:R-:W-:Y:S02]  /*2eea0*/  @!P1 IMAD.MOV.U32 R7, RZ, RZ, R8 ;  /* 0x000000ffff079224 */ /* 0x004fe400078e0008 */
        /* <DEDUP_REMOVED lines=19> */
.L_x_4899:
[----:B------:R-:W-:Y:S02]  /*2efe0*/  ULDC UR4, c[0x0][0xc38] ;  /* 0x00030e0000047ab9 */ /* 0x000fe40000000800 */
[----:B------:R-:W-:-:S04]  /*2eff0*/  IMAD.U32 R2, RZ, RZ, UR4 ;  /* 0x00000004ff027e24 */ /* 0x000fc8000f8e00ff */
[----:B-1----:R-:W-:-:S04]  /*2f000*/  IMAD R5, R14, R2, RZ ;  /* 0x000000020e057224 */ /* 0x002fc800078e02ff */
[----:B------:R-:W-:-:S05]  /*2f010*/  IMAD.IADD R6, R6, 0x1, R5 ;  /* 0x0000000106067824 */ /* 0x000fca00078e0205 */
[----:B------:R-:W-:-:S13]  /*2f020*/  ISETP.GT.AND P6, PT, R6, R0, PT ;  /* 0x000000000600720c */ /* 0x000fda0003fc4270 */
[----:B------:R-:W-:Y:S05]  /*2f030*/  @P6 BRA `(.L_x_4608) ;  /* 0x0000000000a46947 */ /* 0x000fea0003800000 */
.L_x_4611:
        /* <DEDUP_REMOVED lines=35> */
.L_x_4907:
[----:B------:R-:W-:Y:S02]  /*2f270*/  ULDC UR4, c[0x0][0xc38] ;  /* 0x00030e0000047ab9 */ /* 0x000fe40000000800 */
[----:B------:R-:W-:-:S04]  /*2f280*/  IMAD.U32 R2, RZ, RZ, UR4 ;  /* 0x00000004ff027e24 */ /* 0x000fc8000f8e00ff */
[----:B-1----:R-:W-:-:S04]  /*2f290*/  IMAD R5, R14, R2, RZ ;  /* 0x000000020e057224 */ /* 0x002fc800078e02ff */
[----:B------:R-:W-:-:S05]  /*2f2a0*/  IMAD.IADD R6, R5, 0x1, R6 ;  /* 0x0000000105067824 */ /* 0x000fca00078e0206 */
[----:B------:R-:W-:-:S13]  /*2f2b0*/  ISETP.GT.AND P6, PT, R6, R0, PT ;  /* 0x000000000600720c */ /* 0x000fda0003fc4270 */
[----:B------:R-:W-:Y:S05]  /*2f2c0*/  @!P6 BRA `(.L_x_4611) ;  /* 0xfffffffc005ce947 */ /* 0x000fea000383ffff */
.L_x_4608:
[----:B------:R-:W-:Y:S01]  /*2f2d0*/  IADD3 R6, -R5, R6, RZ ;  /* 0x0000000605067210 */ /* 0x000fe20007ffe1ff */
[----:B------:R-:W-:-:S04]  /*2f2e0*/  UMOV UR4, 0xffffffff ;  /* 0xffffffff00047882 */ /* 0x000fc80000000000 */
[----:B------:R-:W-:-:S05]  /*2f2f0*/  IMAD R5, R3, R2, R6 ;  /* 0x0000000203057224 */ /* 0x000fca00078e0206 */
[----:B------:R-:W-:Y:S01]  /*2f300*/  ISETP.GT.AND P6, PT, R5, R0, PT ;  /* 0x000000000500720c */ /* 0x000fe20003fc4270 */
[----:B------:R-:W-:-:S12]  /*2f310*/  BRA.DIV UR4, `(.L_x_4612) ;  /* 0x0000008204187947 */ /* 0x000fd8000b800000 */
[----:B------:R-:W-:-:S04]  /*2f320*/  VOTE.ANY R8, PT, !P6 ;  /* 0x0000000000087806 */ /* 0x000fc800070e0100 */
[----:B------:R-:W1:Y:S02]  /*2f330*/  POPC R5, R8 ;  /* 0x0000000800057309 */ /* 0x000e640000000000 */
[----:B-1----:R1:W2:Y:S04]  /*2f340*/  SHFL.IDX PT, R7, R7, R5, 0x1f ;  /* 0x00001f0507077589 */ /* 0x0022a800000e0000 */
[----:B------:R1:W3:Y:S02]  /*2f350*/  SHFL.IDX PT, R4, R4, R5, 0x1f ;  /* 0x00001f0504047589 */ /* 0x0002e400000e0000 */
.L_x_4912:
[----:B------:R-:W-:-:S13]  /*2f360*/  ISETP.NE.AND P0, PT, R8, RZ, PT ;  /* 0x000000ff0800720c */ /* 0x000fda0003f05270 */
[----:B------:R-:W-:Y:S05]  /*2f370*/  @!P0 BRA `(.L_x_4613) ;  /* 0x0000000000108947 */ /* 0x000fea0003800000 */
[----:B------:R-:W-:Y:S01]  /*2f380*/  UMOV UR4, 0xffffffff ;  /* 0xffffffff00047882 */ /* 0x000fe20000000000 */
[----:B------:R-:W-:Y:S02]  /*2f390*/  VIADD R12, R5, 0xffffffff ;  /* 0xffffffff050c7836 */ /* 0x000fe40000000000 */
[----:B------:R-:W-:Y:S05]  /*2f3a0*/  BRA.DIV UR4, `(.L_x_4614) ;  /* 0x0000008204507947 */ /* 0x000fea000b800000 */
[----:B------:R4:W0:Y:S02]  /*2f3b0*/  SHFL.IDX PT, R24, R3, R12, 0x1f ;  /* 0x00001f0c03187589 */ /* 0x00082400000e0000 */
.L_x_4613:
[----:B--2---:R-:W-:Y:S01]  /*2f3c0*/  IABS R8, R7 ;  /* 0x0000000700087213 */ /* 0x004fe20000000000 */
[----:B0-----:R-:W-:Y:S01]  /*2f3d0*/  IMAD R24, R24, R2, R6 ;  /* 0x0000000218187224 */ /* 0x001fe200078e0206 */
[----:B---3--:R-:W-:Y:S01]  /*2f3e0*/  IABS R6, R4 ;  /* 0x0000000400067213 */ /* 0x008fe20000000000 */
[----:B------:R-:W-:Y:S01]  /*2f3f0*/  IMAD.MOV.U32 R2, RZ, RZ, RZ ;  /* 0x000000ffff027224 */ /* 0x000fe200078e00ff */
[----:B------:R-:W0:Y:S01]  /*2f400*/  I2F.RP R9, R8 ;  /* 0x0000000800097306 */ /* 0x000e220000209400 */
[----:B------:R-:W-:Y:S01]  /*2f410*/  IMAD.IADD R0, R0, 0x1, -R24 ;  /* 0x0000000100007824 */ /* 0x000fe200078e0a18 */
[----:B------:R-:W-:-:S06]  /*2f420*/  IADD3 R27, R5, R27, RZ ;  /* 0x0000001b051b7210 */ /* 0x000fcc0007ffe0ff */
[----:B----4-:R-:W-:Y:S08]  /*2f430*/  I2F.RP R12, R6 ;  /* 0x00000006000c7306 */ /* 0x010ff00000209400 */
[----:B0-----:R-:W0:Y:S02]  /*2f440*/  MUFU.RCP R9, R9 ;  /* 0x0000000900097308 */ /* 0x001e240000001000 */
[----:B0-----:R-:W-:Y:S01]  /*2f450*/  VIADD R10, R9, 0xffffffe ;  /* 0x0ffffffe090a7836 */ /* 0x001fe20000000000 */
[----:B------:R-:W-:-:S05]  /*2f460*/  IABS R9, R7 ;  /* 0x0000000700097213 */ /* 0x000fca0000000000 */
[----:B------:R0:W2:Y:S02]  /*2f470*/  F2I.FTZ.U32.TRUNC.NTZ R3, R10 ;  /* 0x0000000a00037305 */ /* 0x0000a4000021f000 */
[----:B0-----:R-:W-:Y:S01]  /*2f480*/  IABS R10, R0 ;  /* 0x00000000000a7213 */ /* 0x001fe20000000000 */
[----:B--2---:R-:W-:-:S04]  /*2f490*/  IMAD.MOV R11, RZ, RZ, -R3 ;  /* 0x000000ffff0b7224 */ /* 0x004fc800078e0a03 */
[----:B------:R-:W-:-:S04]  /*2f4a0*/  IMAD R11, R11, R8, RZ ;  /* 0x000000080b0b7224 */ /* 0x000fc800078e02ff */
[----:B------:R-:W-:Y:S02]  /*2f4b0*/  IMAD.HI.U32 R3, R3, R11, R2 ;  /* 0x0000000b03037227 */ /* 0x000fe400078e0002 */
[----:B------:R-:W0:Y:S02]  /*2f4c0*/  MUFU.RCP R2, R12 ;  /* 0x0000000c00027308 */ /* 0x000e240000001000 */
[----:B------:R-:W-:Y:S02]  /*2f4d0*/  IMAD.MOV R11, RZ, RZ, -R9 ;  /* 0x000000ffff0b7224 */ /* 0x000fe400078e0a09 */
[----:B------:R-:W-:-:S04]  /*2f4e0*/  IMAD.HI.U32 R9, R3, R10, RZ ;  /* 0x0000000a03097227 */ /* 0x000fc800078e00ff */
[----:B------:R-:W-:-:S05]  /*2f4f0*/  IMAD R11, R9, R11, R10 ;  /* 0x0000000b090b7224 */ /* 0x000fca00078e020a */
[----:B------:R-:W-:Y:S02]  /*2f500*/  ISETP.GT.U32.AND P1, PT, R8, R11, PT ;  /* 0x0000000b0800720c */ /* 0x000fe40003f24070 */
[----:B0-----:R-:W-:Y:S01]  /*2f510*/  IADD3 R3, R2, 0xffffffe, RZ ;  /* 0x0ffffffe02037810 */ /* 0x001fe20007ffe0ff */
[----:B------:R-:W-:-:S05]  /*2f520*/  IMAD.MOV.U32 R2, RZ, RZ, RZ ;  /* 0x000000ffff027224 */ /* 0x000fca00078e00ff */
[----:B------:R-:W0:Y:S05]  /*2f530*/  F2I.FTZ.U32.TRUNC.NTZ R3, R3 ;  /* 0x0000000300037305 */ /* 0x000e2a000021f000 */
        /* <DEDUP_REMOVED lines=10> */
[----:B------:R-:W-:-:S04]  /*2f5e0*/  IABS R2, R4 ;  /* 0x0000000400027213 */ /* 0x000fc80000000000 */
[----:B------:R-:W-:-:S07]  /*2f5f0*/  IADD3 R2, RZ, -R2, RZ ;  /* 0x80000002ff027210 */ /* 0x000fce0007ffe0ff */
        /* <DEDUP_REMOVED lines=22> */
.L_x_4609:
[----:B------:R-:W-:Y:S01]  /*2f760*/  UMOV UR4, URZ ;  /* 0x0000003f00047c82 */ /* 0x000fe20008000000 */
[----:B------:R-:W-:Y:S01]  /*2f770*/  UMOV UR5, URZ ;  /* 0x0000003f00057c82 */ /* 0x000fe20008000000 */
[----:B------:R-:W-:Y:S01]  /*2f780*/  ULDC UR6, c[0x0][0xc3c] ;  /* 0x00030f0000067ab9 */ /* 0x000fe20000000800 */
[----:B------:R-:W-:Y:S02]  /*2f790*/  IMAD.MOV.U32 R24, RZ, RZ, R0 ;  /* 0x000000ffff187224 */ /* 0x000fe400078e0000 */
[----:B------:R-:W-:Y:S02]  /*2f7a0*/  IMAD.U32 R25, RZ, RZ, UR4 ;  /* 0x00000004ff197e24 */ /* 0x000fe4000f8e00ff */
[----:B------:R-:W-:Y:S02]  /*2f7b0*/  IMAD.U32 R26, RZ, RZ, UR5 ;  /* 0x00000005ff1a7e24 */ /* 0x000fe4000f8e00ff */
[----:B------:R-:W-:-:S07]  /*2f7c0*/  IMAD.U32 R27, RZ, RZ, UR6 ;  /* 0x00000006ff1b7e24 */ /* 0x000fce000f8e00ff */
.L_x_4615:
        /* <DEDUP_REMOVED lines=12> */
.L_x_4606:
[----:B------:R-:W-:Y:S02]  /*2f890*/  ULDC UR4, c[0x0][0xc3c] ;  /* 0x00030f0000047ab9 */ /* 0x000fe40000000800 */
[----:B----4-:R-:W-:-:S13]  /*2f8a0*/  ISETP.GE.AND P0, PT, R27, UR4, PT ;  /* 0x000000041b007c0c */ /* 0x010fda000bf06270 */
[----:B------:R-:W-:Y:S05]  /*2f8b0*/  @!P0 BRA `(.L_x_4616) ;  /* 0xffffff7c00d08947 */ /* 0x000fea000383ffff */
[----:B------:R-:W-:Y:S05]  /*2f8c0*/  BSYNC B7 ;  /* 0x0000000000077941 */ /* 0x000fea0003800000 */
.L_x_4494:
[----:B--23--:R-:W2:Y:S01]  /*2f8d0*/  LDL.LU R0, [R1+0x34] ;  /* 0x0000340001007983 */ /* 0x00cea20000300800 */
[----:B------:R-:W-:Y:S01]  /*2f8e0*/  BSSY B0, `(.L_x_4617) ;  /* 0x000000b000007945 */ /* 0x000fe20003800000 */
[----:B-1----:R-:W1:Y:S01]  /*2f8f0*/  S2R R5, SR_CgaCtaId ;  /* 0x0000000000057919 */ /* 0x002e620000008800 */
[----:B--2---:R-:W-:-:S04]  /*2f900*/  IADD3 R0, R0, 0x1, RZ ;  /* 0x0000000100007810 */ /* 0x004fc80007ffe0ff */
[----:B0-----:R-:W-:-:S04]  /*2f910*/  LEA.HI R2, R0, R0, RZ, 0x1 ;  /* 0x0000000000027211 */ /* 0x001fc800078f08ff */
[----:B------:R-:W-:Y:S02]  /*2f920*/  LOP3.LUT R3, R2, 0xfffffffe, RZ, 0xc0, !PT ;  /* 0xfffffffe02037812 */ /* 0x000fe400078ec0ff */
[----:B------:R-:W-:-:S03]  /*2f930*/  MOV R2, 0x400 ;  /* 0x0000040000027802 */ /* 0x000fc60000000f00 */
[----:B------:R-:W-:Y:S01]  /*2f940*/  IMAD.IADD R0, R0, 0x1, -R3 ;  /* 0x0000000100007824 */ /* 0x000fe200078e0a03 */
[----:B-1----:R-:W-:-:S04]  /*2f950*/  LEA R5, R5, R2, 0x18 ;  /* 0x0000000205057211 */ /* 0x002fc800078ec0ff */
[----:B------:R-:W-:-:S04]  /*2f960*/  SHF.L.U32 R0, R0, 0x1f, RZ ;  /* 0x0000001f00007819 */ /* 0x000fc800000006ff */
[----:B------:R-:W0:Y:S02]  /*2f970*/  SYNCS.PHASECHK.TRANS64.TRYWAIT P0, [R5+URZ+0x33420], R0 ;  /* 0x03342000050075a7 */ /* 0x000e24000800017f */
[----:B0-----:R-:W-:Y:S05]  /*2f980*/  @!P0 BRA `(.L_x_4618) ;  /* 0x0000007c00008947 */ /* 0x001fea0003800000 */
.L_x_4915:
[----:B------:R-:W-:Y:S05]  /*2f990*/  BSYNC B0 ;  /* 0x0000000000007941 */ /* 0x000fea0003800000 */
.L_x_4617:
[----:B------:R-:W-:-:S03]  /*2f9a0*/  UMOV UR4, 0xffffffff ;  /* 0xffffffff00047882 */ /* 0x000fc60000000000 */
[----:B------:R-:W-:Y:S05]  /*2f9b0*/  BRA.DIV UR4, `(.L_x_4619) ;  /* 0x0000007e04087947 */ /* 0x000fea000b800000 */
[----:B0-----:R-:W0:Y:S02]  /*2f9c0*/  S2R R0, SR_TID.X ;  /* 0x0000000000007919 */ /* 0x001e240000002100 */
[----:B0-----:R-:W-:-:S04]  /*2f9d0*/  SHF.R.U32.HI R0, RZ, 0x5, R0 ;  /* 0x00000005ff007819 */ /* 0x001fc80000011600 */
[----:B------:R-:W-:-:S05]  /*2f9e0*/  LOP3.LUT R0, R0, 0x3, RZ, 0xc0, !PT ;  /* 0x0000000300007812 */ /* 0x000fca00078ec0ff */
[----:B------:R0:W1:Y:S02]  /*2f9f0*/  SHFL.IDX PT, R14, R0, RZ, 0x1f ;  /* 0x00001fff000e7589 */ /* 0x00006400000e0000 */
.L_x_4918:
[----:B-1----:R-:W-:-:S13]  /*2fa00*/  ISETP.NE.AND P0, PT, R14, RZ, PT ;  /* 0x000000ff0e00720c */ /* 0x002fda0003f05270 */
[----:B------:R-:W-:Y:S05]  /*2fa10*/  @P0 BRA `(.L_x_4275) ;  /* 0x0000000000a80947 */ /* 0x000fea0003800000 */
[----:B------:R-:W-:-:S03]  /*2fa20*/  UMOV UR4, 0xffffffff ;  /* 0xffffffff00047882 */ /* 0x000fc60000000000 */
[----:B------:R-:W-:Y:S05]  /*2fa30*/  BRA.DIV UR4, `(.L_x_4620) ;  /* 0x0000007e041c7947 */ /* 0x000fea000b800000 */
[----:B------:R-:W-:-:S13]  /*2fa40*/  ELECT P6, URZ, PT ;  /* 0x00000000003f782f */ /* 0x000fda00038c0000 */
.L_x_4921:
[----:B------:R-:W-:Y:S05]  /*2fa50*/  @!P6 BRA `(.L_x_4275) ;  /* 0x000000000098e947 */ /* 0x000fea0003800000 */
[----:B------:R-:W-:-:S06]  /*2fa60*/  ULOP3.LUT UR4, UR36, 0x2, URZ, 0xfc, !UPT ;  /* 0x0000000224047892 */ /* 0x000fcc000f8efc3f */
[----:B0-----:R-:W-:-:S05]  /*2fa70*/  IMAD.U32 R0, RZ, RZ, UR4 ;  /* 0x00000004ff007e24 */ /* 0x001fca000f8e00ff */
[----:B------:R-:W-:-:S13]  /*2fa80*/  ISETP.NE.AND P0, PT, R0, 0x3, PT ;  /* 0x000000030000780c */ /* 0x000fda0003f05270 */
[----:B------:R-:W-:Y:S05]  /*2fa90*/  @!P0 BRA `(.L_x_4621) ;  /* 0x0000000000048947 */ /* 0x000fea0003800000 */
[----:B------:R-:W-:Y:S01]  /*2faa0*/  BPT.TRAP 0x1 ;  /* 0x000000040000795c */ /* 0x000fe20000300000 */
.L_x_4621:
[C---:B------:R-:W-:Y:S01]  /*2fab0*/  IMAD R3, R32.reuse, 0x8, R5 ;  /* 0x0000000820037824 */ /* 0x040fe200078e0205 */
[----:B------:R-:W-:Y:S01]  /*2fac0*/  SHF.L.U32 R2, R37, 0x1f, RZ ;  /* 0x0000001f25027819 */ /* 0x000fe200000006ff */
[----:B------:R-:W-:-:S03]  /*2fad0*/  VIADD R32, R32, 0x1 ;  /* 0x0000000120207836 */ /* 0x000fc60000000000 */
[----:B------:R-:W0:Y:S02]  /*2fae0*/  SYNCS.PHASECHK.TRANS64.TRYWAIT P1, [R3+URZ+0x33440], R2 ;  /* 0x03344002030075a7 */ /* 0x000e24000802017f */
[----:B------:R-:W-:-:S04]  /*2faf0*/  ISETP.NE.AND P2, PT, R32, 0x2, PT ;  /* 0x000000022000780c */ /* 0x000fc80003f45270 */
[----:B------:R-:W-:Y:S01]  /*2fb00*/  SEL R0, RZ, 0x1, P2 ;  /* 0x00000001ff007807 */ /* 0x000fe20001000000 */
[----:B0-----:R-:W-:Y:S08]  /*2fb10*/  @!P1 BRA `(.L_x_4622) ;  /* 0x0000007c00049947 */ /* 0x001ff00003800000 */
.L_x_4922:
[----:B------:R-:W-:Y:S02]  /*2fb20*/  SEL R32, R32, RZ, P2 ;  /* 0x000000ff20207207 */ /* 0x000fe40001000000 */
[----:B------:R-:W-:Y:S01]  /*2fb30*/  LOP3.LUT R0, R37, R0, RZ, 0x3c, !PT ;  /* 0x0000000025007212 */ /* 0x000fe200078e3cff */
[----:B------:R-:W-:Y:S06]  /*2fb40*/  @!P0 BRA `(.L_x_4623) ;  /* 0x0000000000048947 */ /* 0x000fec0003800000 */
[----:B------:R-:W-:Y:S01]  /*2fb50*/  BPT.TRAP 0x1 ;  /* 0x000000040000795c */ /* 0x000fe20000300000 */
.L_x_4623:
[----:B------:R-:W-:Y:S01]  /*2fb60*/  IMAD R5, R32, 0x8, R5 ;  /* 0x0000000820057824 */ /* 0x000fe200078e0205 */
[----:B------:R-:W-:-:S04]  /*2fb70*/  SHF.L.U32 R0, R0, 0x1f, RZ ;  /* 0x0000001f00007819 */ /* 0x000fc800000006ff */
[----:B------:R-:W1:Y:S02]  /*2fb80*/  SYNCS.PHASECHK.TRANS64.TRYWAIT P1, [R5+URZ+0x33440], R0 ;  /* 0x03344000050075a7 */ /* 0x000e64000802017f */
[----:B-1----:R-:W-:Y:S05]  /*2fb90*/  @!P1 BRA `(.L_x_4624) ;  /* 0x0000007800f89947 */ /* 0x002fea0003800000 */
.L_x_4923:
[----:B------:R-:W-:Y:S05]  /*2fba0*/  @!P0 BRA `(.L_x_4625) ;  /* 0x0000000000048947 */ /* 0x000fea0003800000 */
[----:B------:R-:W-:Y:S01]  /*2fbb0*/  BPT.TRAP 0x1 ;  /* 0x000000040000795c */ /* 0x000fe20000300000 */
.L_x_4625:
[----:B------:R-:W2:Y:S02]  /*2fbc0*/  SYNCS.PHASECHK.TRANS64.TRYWAIT P1, [R3+URZ+0x33460], R2 ;  /* 0x03346002030075a7 */ /* 0x000ea4000802017f */
[----:B--2---:R-:W-:Y:S05]  /*2fbd0*/  @!P1 BRA `(.L_x_4626) ;  /* 0x0000007800fc9947 */ /* 0x004fea0003800000 */
.L_x_4924:
[----:B------:R-:W-:Y:S05]  /*2fbe0*/  @!P0 BRA `(.L_x_4627) ;  /* 0x0000000000048947 */ /* 0x000fea0003800000 */
[----:B------:R-:W-:Y:S01]  /*2fbf0*/  BPT.TRAP 0x1 ;  /* 0x000000040000795c */ /* 0x000fe20000300000 */
.L_x_4627:
[----:B------:R-:W3:Y:S02]  /*2fc00*/  SYNCS.PHASECHK.TRANS64.TRYWAIT P1, [R5+URZ+0x33460], R0 ;  /* 0x03346000050075a7 */ /* 0x000ee4000802017f */
[----:B---3--:R-:W-:Y:S05]  /*2fc10*/  @!P1 BRA `(.L_x_4628) ;  /* 0x0000007c00009947 */ /* 0x008fea0003800000 */
.L_x_4925:
[----:B------:R-:W-:Y:S05]  /*2fc20*/  @!P0 BRA `(.L_x_4629) ;  /* 0x0000000000048947 */ /* 0x000fea0003800000 */
[----:B------:R-:W-:Y:S01]  /*2fc30*/  BPT.TRAP 0x1 ;  /* 0x000000040000795c */ /* 0x000fe20000300000 */
.L_x_4629:
[----:B------:R-:W4:Y:S02]  /*2fc40*/  SYNCS.PHASECHK.TRANS64.TRYWAIT P1, [R3+URZ+0x33480], R2 ;  /* 0x03348002030075a7 */ /* 0x000f24000802017f */
[----:B----4-:R-:W-:Y:S05]  /*2fc50*/  @!P1 BRA `(.L_x_4630) ;  /* 0x0000007c00049947 */ /* 0x010fea0003800000 */
.L_x_4926:
[----:B------:R-:W-:Y:S05]  /*2fc60*/  @!P0 BRA `(.L_x_4631) ;  /* 0x0000000000048947 */ /* 0x000fea0003800000 */
[----:B------:R-:W-:Y:S01]  /*2fc70*/  BPT.TRAP 0x1 ;  /* 0x000000040000795c */ /* 0x000fe20000300000 */
.L_x_4631:
[----:B------:R0:W0:Y:S02]  /*2fc80*/  SYNCS.PHASECHK.TRANS64.TRYWAIT P0, [R5+URZ+0x33480], R0 ;  /* 0x03348000050075a7 */ /* 0x000024000800017f */
[----:B0-----:R-:W-:Y:S05]  /*2fc90*/  @!P0 NANOSLEEP.SYNCS 0x989680 ;  /* 0x009896800000895d */ /* 0x001fea0003900000 */
[----:B------:R-:W0:Y:S02]  /*2fca0*/  @!P0 SYNCS.PHASECHK.TRANS64 P0, [R5+URZ+0x33480], R0 ;  /* 0x03348000050085a7 */ /* 0x000e24000800007f */
[----:B0-----:R-:W-:Y:S05]  /*2fcb0*/  @!P0 BRA `(.L_x_4631) ;  /* 0xfffffffc00f08947 */ /* 0x001fea000383ffff */
.L_x_4275:
[----:B------:R-:W-:Y:S05]  /*2fcc0*/  BSYNC B8 ;  /* 0x0000000000087941 */ /* 0x000fea0003800000 */
.L_x_4272:
[----:B------:R-:W-:Y:S05]  /*2fcd0*/  EXIT ;  /* 0x000000000000794d */ /* 0x000fea0003800000 */
.L_x_4295:
[----:B-1----:R1:W2:Y:S02]  /*2fce0*/  SYNCS.PHASECHK.TRANS64.TRYWAIT P5, [R93+URZ+0x33490], R94 ;  /* 0x0334905e5d0075a7 */ /* 0x0022a400080a017f */
[----:B--2---:R-:W-:Y:S05]  /*2fcf0*/  @!P5 NANOSLEEP.SYNCS 0x989680 ;  /* 0x009896800000d95d */ /* 0x004fea0003900000 */
[----:B------:R-:W2:Y:S02]  /*2fd00*/  @!P5 SYNCS.PHASECHK.TRANS64 P5, [R93+URZ+0x33490], R94 ;  /* 0x0334905e5d00d5a7 */ /* 0x000ea400080a007f */
[----:B--2---:R-:W-:Y:S05]  /*2fd10*/  @!P5 BRA `(.L_x_4295) ;  /* 0xfffffffc00f0d947 */ /* 0x004fea000383ffff */
[----:B------:R-:W-:Y:S05]  /*2fd20*/  BRA `(.L_x_4632) ;  /* 0xfffffd4000587947 */ /* 0x000fea000383ffff */
.L_x_4296:
        /* <DEDUP_REMOVED lines=8> */
.L_x_4634:
[----:B------:R-:W-:Y:S05]  /*2fdb0*/  BSYNC B1 ;  /* 0x0000000000017941 */ /* 0x000fea0003800000 */
.L_x_4633:
        /* <DEDUP_REMOVED lines=8> */
.L_x_4635:
[----:B------:R-:W-:Y:S01]  /*2fe40*/  IMAD.MOV.U32 R11, RZ, RZ, R14 ;  /* 0x000000ffff0b7224 */ /* 0x000fe200078e000e */
[----:B------:R-:W-:Y:S06]  /*2fe50*/  BRA `(.L_x_4636) ;  /* 0xfffffd4000207947 */ /* 0x000fec000383ffff */
.L_x_4321:
[----:B------:R-:W-:Y:S01]  /*2fe60*/  BSSY B1, `(.L_x_4637) ;  /* 0x0000008000017945 */ /* 0x000fe20003800000 */
[----:B0-----:R-:W-:Y:S02]  /*2fe70*/  IMAD.MOV.U32 R13, RZ, RZ, R119 ;  /* 0x000000ffff0d7224 */ /* 0x001fe400078e0077 */
[----:B------:R-:W-:Y:S02]  /*2fe80*/  IMAD.MOV.U32 R12, RZ, RZ, 0x1 ;  /* 0x00000001ff0c7424 */ /* 0x000fe400078e00ff */
[----:B----4-:R-:W-:Y:S02]  /*2fe90*/  IMAD.MOV.U32 R11, RZ, RZ, 0x1e1f ;  /* 0x00001e1fff0b7424 */ /* 0x010fe400078e00ff */
[----:B------:R-:W-:-:S07]  /*2fea0*/  IMAD.MOV.U32 R15, RZ, RZ, -0x1 ;  /* 0xffffffffff0f7424 */ /* 0x000fce00078e00ff */
[----:B-123--:R-:W-:Y:S05]  /*2feb0*/  WARPSYNC.COLLECTIVE R15, `(.L_x_4638) ;  /* 0x000000000f087348 */ /* 0x00efea0003c00000 */
[----:B------:R0:W4:Y:S02]  /*2fec0*/  SHFL.IDX P6, R14, R13, R12, R11 ;  /* 0x0000000c0d0e7389 */ /* 0x00012400000c000b */
[----:B01234-:R-:W-:Y:S01]  /*2fed0*/  ENDCOLLECTIVE ;  /* 0x000000000000791b */ /* 0x01ffe20003800000 */
.L_x_4638:
[----:B------:R-:W-:Y:S05]  /*2fee0*/  BSYNC B1 ;  /* 0x0000000000017941 */ /* 0x000fea0003800000 */
.L_x_4637:
        /* <DEDUP_REMOVED lines=8> */
.L_x_4639:
[----:B------:R-:W-:Y:S01]  /*2ff70*/  IMAD.MOV.U32 R120, RZ, RZ, R14 ;  /* 0x000000ffff787224 */ /* 0x000fe200078e000e */
[----:B------:R-:W-:Y:S06]  /*2ff80*/  BRA `(.L_x_4640) ;  /* 0xfffffd6c00707947 */ /* 0x000fec000383ffff */
.L_x_4351:
[----:B-1----:R1:W2:Y:S02]  /*2ff90*/  SYNCS.PHASECHK.TRANS64.TRYWAIT P5, [R93+URZ+0x33490], R94 ;  /* 0x0334905e5d0075a7 */ /* 0x0022a400080a017f */
[----:B--2---:R-:W-:Y:S05]  /*2ffa0*/  @!P5 NANOSLEEP.SYNCS 0x989680 ;  /* 0x009896800000d95d */ /* 0x004fea0003900000 */
[----:B------:R-:W2:Y:S02]  /*2ffb0*/  @!P5 SYNCS.PHASECHK.TRANS64 P5, [R93+URZ+0x33490], R94 ;  /* 0x0334905e5d00d5a7 */ /* 0x000ea400080a007f */
[----:B--2---:R-:W-:Y:S05]  /*2ffc0*/  @!P5 BRA `(.L_x_4351) ;  /* 0xfffffffc00f0d947 */ /* 0x004fea000383ffff */
[----:B------:R-:W-:Y:S05]  /*2ffd0*/  BRA `(.L_x_4641) ;  /* 0xfffffda000d07947 */ /* 0x000fea000383ffff */
.L_x_4352:
[----:B------:R-:W-:Y:S01]  /*2ffe0*/  BSSY B1, `(.L_x_4642) ;  /* 0x0000008000017945 */ /* 0x000fe20003800000 */
[----:B0-----:R-:W-:Y:S01]  /*2fff0*/  IMAD.MOV.U32 R13, RZ, RZ, R119 ;  /* 0x000000ffff0d7224 */ /* 0x001fe200078e0077 */
[----:B------:R-:W-:Y:S01]  /*30000*/  MOV R11, 0x1e1f ;  /* 0x00001e1f000b7802 */ /* 0x000fe20000000f00 */
[----:B------:R-:W-:Y:S02]  /*30010*/  IMAD.MOV.U32 R12, RZ, RZ, RZ ;  /* 0x000000ffff0c7224 */ /* 0x000fe400078e00ff */
[----:B------:R-:W-:-:S07]  /*30020*/  IMAD.MOV.U32 R15, RZ, RZ, -0x1 ;  /* 0xffffffffff0f7424 */ /* 0x000fce00078e00ff */
[----:B-1----:R-:W-:Y:S05]  /*30030*/  WARPSYNC.COLLECTIVE R15, `(.L_x_4643) ;  /* 0x000000000f087348 */ /* 0x002fea0003c00000 */
[----:B------:R0:W2:Y:S02]  /*30040*/  SHFL.IDX P6, R14, R13, R12, R11 ;  /* 0x0000000c0d0e7389 */ /* 0x0000a400000c000b */
[----:B012---:R-:W-:Y:S01]  /*30050*/  ENDCOLLECTIVE ;  /* 0x000000000000791b */ /* 0x007fe20003800000 */
.L_x_4643:
[----:B------:R-:W-:Y:S05]  /*30060*/  BSYNC B1 ;  /* 0x0000000000017941 */ /* 0x000fea0003800000 */
.L_x_4642:
        /* <DEDUP_REMOVED lines=8> */
.L_x_4644:
[----:B------:R-:W-:Y:S01]  /*300f0*/  MOV R11, R14 ;  /* 0x0000000e000b7202 */ /* 0x000fe20000000f00 */
[----:B------:R-:W-:Y:S06]  /*30100*/  BRA `(.L_x_4645) ;  /* 0xfffffda000a07947 */ /* 0x000fec000383ffff */
.L_x_4365:
[----:B------:R-:W-:Y:S01]  /*30110*/  BSSY B1, `(.L_x_4646) ;  /* 0x0000008000017945 */ /* 0x000fe20003800000 */
[----:B0-2---:R-:W-:Y:S02]  /*30120*/  IMAD.MOV.U32 R13, RZ, RZ, R119 ;  /* 0x000000ffff0d7224 */ /* 0x005fe400078e0077 */
[----:B------:R-:W-:Y:S02]  /*30130*/  IMAD.MOV.U32 R12, RZ, RZ, 0x1 ;  /* 0x00000001ff0c7424 */ /* 0x000fe400078e00ff */
[----:B----4-:R-:W-:Y:S02]  /*30140*/  IMAD.MOV.U32 R11, RZ, RZ, 0x1e1f ;  /* 0x00001e1fff0b7424 */ /* 0x010fe400078e00ff */
[----:B------:R-:W-:-:S07]  /*30150*/  IMAD.MOV.U32 R15, RZ, RZ, -0x1 ;  /* 0xffffffffff0f7424 */ /* 0x000fce00078e00ff */
[----:B-1-3--:R-:W-:Y:S05]  /*30160*/  WARPSYNC.COLLECTIVE R15, `(.L_x_4647) ;  /* 0x000000000f087348 */ /* 0x00afea0003c00000 */
[----:B------:R0:W2:Y:S02]  /*30170*/  SHFL.IDX P6, R14, R13, R12, R11 ;  /* 0x0000000c0d0e7389 */ /* 0x0000a400000c000b */
[----:B0123--:R-:W-:Y:S01]  /*30180*/  ENDCOLLECTIVE ;  /* 0x000000000000791b */ /* 0x00ffe20003800000 */
.L_x_4647:
[----:B------:R-:W-:Y:S05]  /*30190*/  BSYNC B1 ;  /* 0x0000000000017941 */ /* 0x000fea0003800000 */
.L_x_4646:
        /* <DEDUP_REMOVED lines=8> */
.L_x_4648:
[----:B------:R-:W-:Y:S01]  /*30220*/  IMAD.MOV.U32 R120, RZ, RZ, R14 ;  /* 0x000000ffff787224 */ /* 0x000fe200078e000e */
[----:B------:R-:W-:Y:S06]  /*30230*/  BRA `(.L_x_4649) ;  /* 0xfffffdd000a07947 */ /* 0x000fec000383ffff */
.L_x_4378:
[----:B0-----:R0:W1:Y:S02]  /*30240*/  SYNCS.PHASECHK.TRANS64.TRYWAIT P3, [R93+URZ+0x33490], R94 ;  /* 0x0334905e5d0075a7 */ /* 0x001064000806017f */
[----:B-1----:R-:W-:Y:S05]  /*30250*/  @!P3 NANOSLEEP.SYNCS 0x989680 ;  /* 0x009896800000b95d */ /* 0x002fea0003900000 */
[----:B------:R-:W1:Y:S02]  /*30260*/  @!P3 SYNCS.PHASECHK.TRANS64 P3, [R93+URZ+0x33490], R94 ;  /* 0x0334905e5d00b5a7 */ /* 0x000e64000806007f */
[----:B-1----:R-:W-:Y:S05]  /*30270*/  @!P3 BRA `(.L_x_4378) ;  /* 0xfffffffc00f0b947 */ /* 0x002fea000383ffff */
[----:B------:R-:W-:Y:S05]  /*30280*/  BRA `(.L_x_4650) ;  /* 0xfffffe0000987947 */ /* 0x000fea000383ffff */
.L_x_4379:
[----:B------:R-:W-:Y:S01]  /*30290*/  BSSY B1, `(.L_x_4651) ;  /* 0x0000008000017945 */ /* 0x000fe20003800000 */
[----:B------:R-:W-:Y:S01]  /*302a0*/  IMAD.MOV.U32 R13, RZ, RZ, R44 ;  /* 0x000000ffff0d7224 */ /* 0x000fe200078e002c */
[----:B------:R-:W-:Y:S01]  /*302b0*/  MOV R15, 0xffffffff ;  /* 0xffffffff000f7802 */ /* 0x000fe20000000f00 */
[----:B------:R-:W-:Y:S02]  /*302c0*/  IMAD.MOV.U32 R12, RZ, RZ, RZ ;  /* 0x000000ffff0c7224 */ /* 0x000fe400078e00ff */
[----:B------:R-:W-:-:S07]  /*302d0*/  IMAD.MOV.U32 R11, RZ, RZ, 0x1e1f ;  /* 0x00001e1fff0b7424 */ /* 0x000fce00078e00ff */
[----:B0-----:R-:W-:Y:S05]  /*302e0*/  WARPSYNC.COLLECTIVE R15, `(.L_x_4652) ;  /* 0x000000000f087348 */ /* 0x001fea0003c00000 */
[----:B------:R1:W2:Y:S02]  /*302f0*/  SHFL.IDX P6, R14, R13, R12, R11 ;  /* 0x0000000c0d0e7389 */ /* 0x0002a400000c000b */
[----:B012---:R-:W-:Y:S01]  /*30300*/  ENDCOLLECTIVE ;  /* 0x000000000000791b */ /* 0x007fe20003800000 */
.L_x_4652:
[----:B------:R-:W-:Y:S05]  /*30310*/  BSYNC B1 ;  /* 0x0000000000017941 */ /* 0x000fea0003800000 */
.L_x_4651:
        /* <DEDUP_REMOVED lines=8> */
.L_x_4653:
[----:B------:R-:W-:Y:S01]  /*303a0*/  IMAD.MOV.U32 R45, RZ, RZ, R14 ;  /* 0x000000ffff2d7224 */ /* 0x000fe200078e000e */
[----:B------:R-:W-:Y:S06]  /*303b0*/  BRA `(.L_x_4654) ;  /* 0xfffffe0000c87947 */ /* 0x000fec000383ffff */
.L_x_4382:
[----:B------:R-:W-:Y:S01]  /*303c0*/  BSSY B1, `(.L_x_4655) ;  /* 0x0000008000017945 */ /* 0x000fe20003800000 */
[----:B----4-:R-:W-:Y:S01]  /*303d0*/  MOV R13, R44 ;  /* 0x0000002c000d7202 */ /* 0x010fe20000000f00 */
[----:B------:R-:W-:Y:S02]  /*303e0*/  IMAD.MOV.U32 R12, RZ, RZ, 0x1 ;  /* 0x00000001ff0c7424 */ /* 0x000fe400078e00ff */
[----:B------:R-:W-:Y:S02]  /*303f0*/  IMAD.MOV.U32 R11, RZ, RZ, 0x1e1f ;  /* 0x00001e1fff0b7424 */ /* 0x000fe400078e00ff */
[----:B------:R-:W-:-:S07]  /*30400*/  IMAD.MOV.U32 R15, RZ, RZ, -0x1 ;  /* 0xffffffffff0f7424 */ /* 0x000fce00078e00ff */
[----:B0123--:R-:W-:Y:S05]  /*30410*/  WARPSYNC.COLLECTIVE R15, `(.L_x_4656) ;  /* 0x000000000f087348 */ /* 0x00ffea0003c00000 */
[----:B------:R4:W0:Y:S02]  /*30420*/  SHFL.IDX P6, R14, R13, R12, R11 ;  /* 0x0000000c0d0e7389 */ /* 0x00082400000c000b */
[----:B01234-:R-:W-:Y:S01]  /*30430*/  ENDCOLLECTIVE ;  /* 0x000000000000791b */ /* 0x01ffe20003800000 */
.L_x_4656:
[----:B------:R-:W-:Y:S05]  /*30440*/  BSYNC B1 ;  /* 0x0000000000017941 */ /* 0x000fea0003800000 */
.L_x_4655:
        /* <DEDUP_REMOVED lines=8> */
.L_x_4657:
[----:B------:R-:W-:Y:S01]  /*304d0*/  IMAD.MOV.U32 R45, RZ, RZ, R14 ;  /* 0x000000ffff2d7224 */ /* 0x000fe200078e000e */
[----:B------:R-:W-:Y:S06]  /*304e0*/  BRA `(.L_x_4658) ;  /* 0xfffffe0400207947 */ /* 0x000fec000383ffff */
.L_x_4386:
[----:B------:R0:W0:Y:S02]  /*304f0*/  SYNCS.PHASECHK.TRANS64.TRYWAIT P2, [R93+URZ+0x334b0], R94 ;  /* 0x0334b05e5d0075a7 */ /* 0x000024000804017f */
[----:B0-----:R-:W-:Y:S05]  /*30500*/  @!P2 NANOSLEEP.SYNCS 0x989680 ;  /* 0x009896800000a95d */ /* 0x001fea0003900000 */
[----:B------:R-:W0:Y:S02]  /*30510*/  @!P2 SYNCS.PHASECHK.TRANS64 P2, [R93+URZ+0x334b0], R94 ;  /* 0x0334b05e5d00a5a7 */ /* 0x000e24000804007f */
[----:B0-----:R-:W-:Y:S05]  /*30520*/  @!P2 BRA `(.L_x_4386) ;  /* 0xfffffffc00f0a947 */ /* 0x001fea000383ffff */
[----:B------:R-:W-:Y:S05]  /*30530*/  BRA `(.L_x_4659) ;  /* 0xfffffe0400f47947 */ /* 0x000fea000383ffff */
.L_x_4396:
[----:B------:R-:W-:Y:S01]  /*30540*/  BSSY B0, `(.L_x_4660) ;  /* 0x0000007000007945 */ /* 0x000fe20003800000 */
[----:B------:R-:W-:Y:S02]  /*30550*/  IMAD.MOV.U32 R12, RZ, RZ, RZ ;  /* 0x000000ffff0c7224 */ /* 0x000fe400078e00ff */
[----:B------:R-:W-:Y:S02]  /*30560*/  IMAD.MOV.U32 R11, RZ, RZ, 0x1f ;  /* 0x0000001fff0b7424 */ /* 0x000fe400078e00ff */
[----:B------:R-:W-:-:S07]  /*30570*/  IMAD.MOV.U32 R15, RZ, RZ, -0x1 ;  /* 0xffffffffff0f7424 */ /* 0x000fce00078e00ff */
[----:B------:R-:W-:Y:S05]  /*30580*/  WARPSYNC.COLLECTIVE R15, `(.L_x_4661) ;  /* 0x000000000f087348 */ /* 0x000fea0003c00000 */
[----:B------:R0:W1:Y:S02]  /*30590*/  SHFL.IDX P6, R14, R13, R12, R11 ;  /* 0x0000000c0d0e7389 */ /* 0x00006400000c000b */
[----:B01----:R-:W-:Y:S01]  /*305a0*/  ENDCOLLECTIVE ;  /* 0x000000000000791b */ /* 0x003fe20003800000 */
.L_x_4661:
[----:B------:R-:W-:Y:S05]  /*305b0*/  BSYNC B0 ;  /* 0x0000000000007941 */ /* 0x000fea0003800000 */
.L_x_4660:
[----:B------:R1:W-:Y:S01]  /*305c0*/  STL [R1+0x40], R14 ;  /* 0x0000400e01007387 */ /* 0x0003e20000100800 */
[----:B------:R-:W-:Y:S05]  /*305d0*/  BRA `(.L_x_4662) ;  /* 0xfffffe1800007947 */ /* 0x000fea000383ffff */
.L_x_4406:
[----:B------:R-:W-:Y:S01]  /*305e0*/  BSSY B1, `(.L_x_4663) ;  /* 0x0000008000017945 */ /* 0x000fe20003800000 */
[----:B------:R-:W-:Y:S01]  /*305f0*/  IMAD.MOV.U32 R13, RZ, RZ, R28 ;  /* 0x000000ffff0d7224 */ /* 0x000fe200078e001c */
[----:B------:R-:W-:Y:S01]  /*30600*/  MOV R12, RZ ;  /* 0x000000ff000c7202 */ /* 0x000fe20000000f00 */
[----:B------:R-:W-:Y:S02]  /*30610*/  IMAD.MOV.U32 R11, RZ, RZ, 0x1e1f ;  /* 0x00001e1fff0b7424 */ /* 0x000fe400078e00ff */
[----:B------:R-:W-:-:S07]  /*30620*/  IMAD.MOV.U32 R15, RZ, RZ, -0x1 ;  /* 0xffffffffff0f7424 */ /* 0x000fce00078e00ff */
[----:B-1----:R-:W-:Y:S05]  /*30630*/  WARPSYNC.COLLECTIVE R15, `(.L_x_4664) ;  /* 0x000000000f087348 */ /* 0x002fea0003c00000 */
[----:B-1----:R0:W1:Y:S02]  /*30640*/  SHFL.IDX P6, R14, R13, R12, R11 ;  /* 0x0000000c0d0e7389 */ /* 0x00206400000c000b */
[----:B01----:R-:W-:Y:S01]  /*30650*/  ENDCOLLECTIVE ;  /* 0x000000000000791b */ /* 0x003fe20003800000 */
.L_x_4664:
[----:B------:R-:W-:Y:S05]  /*30660*/  BSYNC B1 ;  /* 0x0000000000017941 */ /* 0x000fea0003800000 */
.L_x_4663:
        /* <DEDUP_REMOVED lines=8> */
.L_x_4665:
[----:B------:R-:W-:Y:S02]  /*306f0*/  IMAD.MOV.U32 R13, RZ, RZ, R45 ;  /* 0x000000ffff0d7224 */ /* 0x000fe400078e002d */
[----:B------:R-:W-:-:S07]  /*30700*/  IMAD.MOV.U32 R7, RZ, RZ, R14 ;  /* 0x000000ffff077224 */ /* 0x000fce00078e000e */
[----:B------:R-:W-:Y:S05]  /*30710*/  WARPSYNC.COLLECTIVE R15, `(.L_x_4666) ;  /* 0x000000000f087348 */ /* 0x000fea0003c00000 */
[----:B------:R0:W1:Y:S02]  /*30720*/  SHFL.IDX P6, R14, R13, R12, R11 ;  /* 0x0000000c0d0e7389 */ /* 0x00006400000c000b */
[----:B01----:R-:W-:Y:S01]  /*30730*/  ENDCOLLECTIVE ;  /* 0x000000000000791b */ /* 0x003fe20003800000 */
.L_x_4666:
[----:B------:R-:W-:Y:S02]  /*30740*/  IMAD.MOV.U32 R13, RZ, RZ, R26 ;  /* 0x000000ffff0d7224 */ /* 0x000fe400078e001a */
[----:B------:R-:W-:-:S07]  /*30750*/  IMAD.MOV.U32 R3, RZ, RZ, R14 ;  /* 0x000000ffff037224 */ /* 0x000fce00078e000e */
[----:B------:R-:W-:Y:S05]  /*30760*/  WARPSYNC.COLLECTIVE R15, `(.L_x_4667) ;  /* 0x000000000f087348 */ /* 0x000fea0003c00000 */
[----:B------:R0:W1:Y:S02]  /*30770*/  SHFL.IDX P6, R14, R13, R12, R11 ;  /* 0x0000000c0d0e7389 */ /* 0x00006400000c000b */
[----:B01----:R-:W-:Y:S01]  /*30780*/  ENDCOLLECTIVE ;  /* 0x000000000000791b */ /* 0x003fe20003800000 */
.L_x_4667:
[----:B------:R-:W-:Y:S01]  /*30790*/  IMAD.MOV.U32 R39, RZ, RZ, R14 ;  /* 0x000000ffff277224 */ /* 0x000fe200078e000e */
[----:B------:R-:W-:Y:S06]  /*307a0*/  BRA `(.L_x_4668) ;  /* 0xfffffe1c00007947 */ /* 0x000fec000383ffff */
.L_x_4410:
[----:B-1----:R1:W4:Y:S02]  /*307b0*/  SYNCS.PHASECHK.TRANS64.TRYWAIT P0, [R18+URZ+0x33400], R3 ;  /* 0x03340003120075a7 */ /* 0x002324000800017f */
[----:B----4-:R-:W-:Y:S05]  /*307c0*/  @!P0 NANOSLEEP.SYNCS 0x989680 ;  /* 0x009896800000895d */ /* 0x010fea0003900000 */
[----:B------:R-:W4:Y:S02]  /*307d0*/  @!P0 SYNCS.PHASECHK.TRANS64 P0, [R18+URZ+0x33400], R3 ;  /* 0x03340003120085a7 */ /* 0x000f24000800007f */
[----:B----4-:R-:W-:Y:S05]  /*307e0*/  @!P0 BRA `(.L_x_4410) ;  /* 0xfffffffc00f08947 */ /* 0x010fea000383ffff */
[----:B------:R-:W-:Y:S05]  /*307f0*/  BRA `(.L_x_4669) ;  /* 0xfffffe2000687947 */ /* 0x000fea000383ffff */
.L_x_4422:
        /* <DEDUP_REMOVED lines=8> */
.L_x_4671:
[----:B------:R-:W-:Y:S05]  /*30880*/  BSYNC B1 ;  /* 0x0000000000017941 */ /* 0x000fea0003800000 */
.L_x_4670:
        /* <DEDUP_REMOVED lines=8> */
.L_x_4672:
[----:B------:R-:W-:Y:S02]  /*30910*/  IMAD.MOV.U32 R13, RZ, RZ, R45 ;  /* 0x000000ffff0d7224 */ /* 0x000fe400078e002d */
[----:B------:R-:W-:-:S07]  /*30920*/  IMAD.MOV.U32 R37, RZ, RZ, R14 ;  /* 0x000000ffff257224 */ /* 0x000fce00078e000e */
[----:B------:R-:W-:Y:S05]  /*30930*/  WARPSYNC.COLLECTIVE R15, `(.L_x_4673) ;  /* 0x000000000f087348 */ /* 0x000fea0003c00000 */
[----:B------:R0:W1:Y:S02]  /*30940*/  SHFL.IDX P6, R14, R13, R12, R11 ;  /* 0x0000000c0d0e7389 */ /* 0x00006400000c000b */
[----:B01----:R-:W-:Y:S01]  /*30950*/  ENDCOLLECTIVE ;  /* 0x000000000000791b */ /* 0x003fe20003800000 */
.L_x_4673:
[----:B------:R-:W-:Y:S02]  /*30960*/  IMAD.MOV.U32 R13, RZ, RZ, R26 ;  /* 0x000000ffff0d7224 */ /* 0x000fe400078e001a */
[----:B------:R-:W-:-:S07]  /*30970*/  IMAD.MOV.U32 R45, RZ, RZ, R14 ;  /* 0x000000ffff2d7224 */ /* 0x000fce00078e000e */
[----:B------:R-:W-:Y:S05]  /*30980*/  WARPSYNC.COLLECTIVE R15, `(.L_x_4674) ;  /* 0x000000000f087348 */ /* 0x000fea0003c00000 */
[----:B------:R0:W1:Y:S02]  /*30990*/  SHFL.IDX P6, R14, R13, R12, R11 ;  /* 0x0000000c0d0e7389 */ /* 0x00006400000c000b */
[----:B01----:R-:W-:Y:S01]  /*309a0*/  ENDCOLLECTIVE ;  /* 0x000000000000791b */ /* 0x003fe20003800000 */
.L_x_4674:
[----:B------:R-:W-:Y:S01]  /*309b0*/  IMAD.MOV.U32 R47, RZ, RZ, R14 ;  /* 0x000000ffff2f7224 */ /* 0x000fe200078e000e */
[----:B------:R-:W-:Y:S06]  /*309c0*/  BRA `(.L_x_4675) ;  /* 0xfffffe4c00f47947 */ /* 0x000fec000383ffff */
.L_x_4426:
[----:B0-----:R0:W1:Y:S02]  /*309d0*/  SYNCS.PHASECHK.TRANS64.TRYWAIT P0, [R18+URZ+0x33400], R3 ;  /* 0x03340003120075a7 */ /* 0x001064000800017f */
[----:B-1----:R-:W-:Y:S05]  /*309e0*/  @!P0 NANOSLEEP.SYNCS 0x989680 ;  /* 0x009896800000895d */ /* 0x002fea0003900000 */
[----:B------:R-:W1:Y:S02]  /*309f0*/  @!P0 SYNCS.PHASECHK.TRANS64 P0, [R18+URZ+0x33400], R3 ;  /* 0x03340003120085a7 */ /* 0x000e64000800007f */
[----:B-1----:R-:W-:Y:S05]  /*30a00*/  @!P0 BRA `(.L_x_4426) ;  /* 0xfffffffc00f08947 */ /* 0x002fea000383ffff */
[----:B------:R-:W-:Y:S05]  /*30a10*/  BRA `(.L_x_4676) ;  /* 0xfffffe5400007947 */ /* 0x000fea000383ffff */
.L_x_4434:
[----:B--2---:R2:W3:Y:S02]  /*30a20*/  SYNCS.PHASECHK.TRANS64.TRYWAIT P1, [R0+URZ+0x33430], R3 ;  /* 0x03343003000075a7 */ /* 0x0044e4000802017f */
[----:B---3--:R-:W-:Y:S05]  /*30a30*/  @!P1 NANOSLEEP.SYNCS 0x989680 ;  /* 0x009896800000995d */ /* 0x008fea0003900000 */
[----:B------:R-:W3:Y:S02]  /*30a40*/  @!P1 SYNCS.PHASECHK.TRANS64 P1, [R0+URZ+0x33430], R3 ;  /* 0x03343003000095a7 */ /* 0x000ee4000802007f */
[----:B---3--:R-:W-:Y:S05]  /*30a50*/  @!P1 BRA `(.L_x_4434) ;  /* 0xfffffffc00f09947 */ /* 0x008fea000383ffff */
[----:B------:R-:W-:Y:S05]  /*30a60*/  BRA `(.L_x_4433) ;  /* 0xfffffe84004c7947 */ /* 0x000fea000383ffff */
.L_x_4441:
[----:B-1----:R1:W2:Y:S02]  /*30a70*/  SYNCS.PHASECHK.TRANS64.TRYWAIT P2, [R5+URZ+0x33430], R4 ;  /* 0x03343004050075a7 */ /* 0x0022a4000804017f */
[----:B--2---:R-:W-:Y:S05]  /*30a80*/  @!P2 NANOSLEEP.SYNCS 0x989680 ;  /* 0x009896800000a95d */ /* 0x004fea0003900000 */
[----:B------:R-:W2:Y:S02]  /*30a90*/  @!P2 SYNCS.PHASECHK.TRANS64 P2, [R5+URZ+0x33430], R4 ;  /* 0x033430040500a5a7 */ /* 0x000ea4000804007f */
[----:B--2---:R-:W-:Y:S05]  /*30aa0*/  @!P2 BRA `(.L_x_4441) ;  /* 0xfffffffc00f0a947 */ /* 0x004fea000383ffff */
[----:B------:R-:W-:Y:S05]  /*30ab0*/  BRA `(.L_x_4440) ;  /* 0xfffffec0002c7947 */ /* 0x000fea000383ffff */
.L_x_4445:
[----:B-1----:R1:W2:Y:S02]  /*30ac0*/  SYNCS.PHASECHK.TRANS64.TRYWAIT P1, [R4+URZ+0x33450], R3 ;  /* 0x03345003040075a7 */ /* 0x0022a4000802017f */
[----:B--2---:R-:W-:Y:S05]  /*30ad0*/  @!P1 NANOSLEEP.SYNCS 0x989680 ;  /* 0x009896800000995d */ /* 0x004fea0003900000 */
[----:B------:R-:W2:Y:S02]  /*30ae0*/  @!P1 SYNCS.PHASECHK.TRANS64 P1, [R4+URZ+0x33450], R3 ;  /* 0x03345003040095a7 */ /* 0x000ea4000802007f */
[----:B--2---:R-:W-:Y:S05]  /*30af0*/  @!P1 BRA `(.L_x_4445) ;  /* 0xfffffffc00f09947 */ /* 0x004fea000383ffff */
[----:B------:R-:W-:Y:S05]  /*30b00*/  BRA `(.L_x_4442) ;  /* 0xfffffed0006c7947 */ /* 0x000fea000383ffff */
.L_x_4452:
[----:B-1----:R1:W2:Y:S02]  /*30b10*/  SYNCS.PHASECHK.TRANS64.TRYWAIT P1, [R3+URZ+0x33450], R0 ;  /* 0x03345000030075a7 */ /* 0x0022a4000802017f */
[----:B--2---:R-:W-:Y:S05]  /*30b20*/  @!P1 NANOSLEEP.SYNCS 0x989680 ;  /* 0x009896800000995d */ /* 0x004fea0003900000 */
[----:B------:R-:W2:Y:S02]  /*30b30*/  @!P1 SYNCS.PHASECHK.TRANS64 P1, [R3+URZ+0x33450], R0 ;  /* 0x03345000030095a7 */ /* 0x000ea4000802007f */
[----:B--2---:R-:W-:Y:S05]  /*30b40*/  @!P1 BRA `(.L_x_4452) ;  /* 0xfffffffc00f09947 */ /* 0x004fea000383ffff */
[----:B------:R-:W-:Y:S05]  /*30b50*/  BRA `(.L_x_4451) ;  /* 0xfffffef4005c7947 */ /* 0x000fea000383ffff */
.L_x_4456:
        /* <DEDUP_REMOVED lines=8> */
[----:B------:R-:W-:Y:S01]  /*30be0*/  IMAD.MOV.U32 R125, RZ, RZ, RZ ;  /* 0x000000ffff7d7224 */ /* 0x000fe200078e00ff */
[----:B------:R-:W-:Y:S02]  /*30bf0*/  SEL R30, R33, R32, P0 ;  /* 0x00000020211e7207 */ /* 0x000fe40000000000 */
[----:B------:R-:W-:Y:S02]  /*30c00*/  SEL R31, R32, R33, P0 ;  /* 0x00000021201f7207 */ /* 0x000fe40000000000 */
[----:B------:R-:W-:Y:S02]  /*30c10*/  SEL R56, R11, R57, P0 ;  /* 0x000000390b387207 */ /* 0x000fe40000000000 */
[----:B------:R-:W-:-:S02]  /*30c20*/  SEL R32, R15, R60, P0 ;  /* 0x0000003c0f207207 */ /* 0x000fc40000000000 */
[----:B------:R-:W-:Y:S01]  /*30c30*/  SEL R33, R60, R15, P0 ;  /* 0x0000000f3c217207 */ /* 0x000fe20000000000 */
[----:B------:R-:W-:Y:S01]  /*30c40*/  IMAD.MOV.U32 R15, RZ, RZ, -0x1 ;  /* 0xffffffffff0f7424 */ /* 0x000fe200078e00ff */
[----:B------:R-:W-:Y:S02]  /*30c50*/  SEL R54, R100, R12, P0 ;  /* 0x0000000c64367207 */ /* 0x000fe40000000000 */
[----:B------:R-:W-:Y:S01]  /*30c60*/  SEL R55, R12, R100, P0 ;  /* 0x000000640c377207 */ /* 0x000fe20000000000 */
[----:B-----5:R-:W-:Y:S01]  /*30c70*/  IMAD.MOV.U32 R12, RZ, RZ, R0 ;  /* 0x000000ffff0c7224 */ /* 0x020fe200078e0000 */
[----:B------:R-:W-:Y:S02]  /*30c80*/  SEL R57, R57, R11, P0 ;  /* 0x0000000b39397207 */ /* 0x000fe40000000000 */
[----:B------:R-:W-:Y:S02]  /*30c90*/  MOV R11, 0x1c1f ;  /* 0x00001c1f000b7802 */ /* 0x000fe40000000f00 */
[----:B------:R-:W-:-:S02]  /*30ca0*/  SEL R34, R52, R14, P0 ;  /* 0x0000000e34227207 */ /* 0x000fc40000000000 */
[----:B------:R-:W-:-:S07]  /*30cb0*/  SEL R35, R14, R52, P0 ;  /* 0x000000340e237207 */ /* 0x000fce0000000000 */
[----:B0-----:R-:W-:Y:S05]  /*30cc0*/  WARPSYNC.COLLECTIVE R15, `(.L_x_4677) ;  /* 0x000000000f087348 */ /* 0x001fea0003c00000 */
[----:B------:R1:W2:Y:S02]  /*30cd0*/  SHFL.IDX P6, R14, R13, R12, R11 ;  /* 0x0000000c0d0e7389 */ /* 0x0002a400000c000b */
[----:B012---:R-:W-:Y:S01]  /*30ce0*/  ENDCOLLECTIVE ;  /* 0x000000000000791b */ /* 0x007fe20003800000 */
.L_x_4677:
[----:B------:R-:W-:Y:S02]  /*30cf0*/  SEL R119, R8, R109, P0 ;  /* 0x0000006d08777207 */ /* 0x000fe40000000000 */
[----:B------:R-:W-:Y:S02]  /*30d00*/  SEL R142, R109, R8, P0 ;  /* 0x000000086d8e7207 */ /* 0x000fe40000000000 */
[----:B------:R-:W-:Y:S02]  /*30d10*/  SEL R62, R116, R4, P0 ;  /* 0x00000004743e7207 */ /* 0x000fe40000000000 */
[----:B------:R-:W-:Y:S02]  /*30d20*/  SEL R63, R4, R116, P0 ;  /* 0x00000074043f7207 */ /* 0x000fe40000000000 */
[----:B------:R-:W-:Y:S02]  /*30d30*/  LOP3.LUT R116, R0, 0x2, RZ, 0x3c, !PT ;  /* 0x0000000200747812 */ /* 0x000fe400078e3cff */
        /* <DEDUP_REMOVED lines=13> */
.L_x_4678:
        /* <DEDUP_REMOVED lines=19> */
.L_x_4679:
        /* <DEDUP_REMOVED lines=17> */
.L_x_4680:
        /* <DEDUP_REMOVED lines=19> */
.L_x_4681:
        /* <DEDUP_REMOVED lines=18> */
.L_x_4682:
        /* <DEDUP_REMOVED lines=13> */
[----:B------:R-:W-:-:S07]  /*31370*/  MOV R115, R14 ;  /* 0x0000000e00737202 */ /* 0x000fce0000000f00 */
[----:B------:R-:W-:Y:S05]  /*31380*/  WARPSYNC.COLLECTIVE R15, `(.L_x_4683) ;  /* 0x000000000f087348 */ /* 0x000fea0003c00000 */
[----:B------:R0:W1:Y:S02]  /*31390*/  SHFL.IDX P6, R14, R13, R12, R11 ;  /* 0x0000000c0d0e7389 */ /* 0x00006400000c000b */
[----:B01----:R-:W-:Y:S01]  /*313a0*/  ENDCOLLECTIVE ;  /* 0x000000000000791b */ /* 0x003fe20003800000 */
.L_x_4683:
[----:B------:R-:W-:Y:S02]  /*313b0*/  IMAD.MOV.U32 R13, RZ, RZ, R143 ;  /* 0x000000ffff0d7224 */ /* 0x000fe400078e008f */
[----:B------:R-:W-:-:S07]  /*313c0*/  IMAD.MOV.U32 R83, RZ, RZ, R14 ;  /* 0x000000ffff537224 */ /* 0x000fce00078e000e */
[----:B------:R-:W-:Y:S05]  /*313d0*/  WARPSYNC.COLLECTIVE R15, `(.L_x_4684) ;  /* 0x000000000f087348 */ /* 0x000fea0003c00000 */
[----:B------:R0:W1:Y:S02]  /*313e0*/  SHFL.IDX P6, R14, R13, R12, R11 ;  /* 0x0000000c0d0e7389 */ /* 0x00006400000c000b */
[----:B01----:R-:W-:Y:S01]  /*313f0*/  ENDCOLLECTIVE ;  /* 0x000000000000791b */ /* 0x003fe20003800000 */
.L_x_4684:
        /* <DEDUP_REMOVED lines=8> */
.L_x_4685:
[----:B------:R-:W-:Y:S02]  /*31480*/  SEL R113, R115, R89, P0 ;  /* 0x0000005973717207 */ /* 0x000fe40000000000 */
[----:B------:R-:W-:Y:S01]  /*31490*/  SEL R115, R89, R115, P0 ;  /* 0x0000007359737207 */ /* 0x000fe20000000000 */
[----:B------:R-:W-:Y:S02]  /*314a0*/  IMAD.MOV.U32 R13, RZ, RZ, R119 ;  /* 0x000000ffff0d7224 */ /* 0x000fe400078e0077 */
[----:B------:R-:W-:-:S07]  /*314b0*/  IMAD.MOV.U32 R118, RZ, RZ, R14 ;  /* 0x000000ffff767224 */ /* 0x000fce00078e000e */
[----:B------:R-:W-:Y:S05]  /*314c0*/  WARPSYNC.COLLECTIVE R15, `(.L_x_4686) ;  /* 0x000000000f087348 */ /* 0x000fea0003c00000 */
[----:B------:R0:W1:Y:S02]  /*314d0*/  SHFL.IDX P6, R14, R13, R12, R11 ;  /* 0x0000000c0d0e7389 */ /* 0x00006400000c000b */
[----:B01----:R-:W-:Y:S01]  /*314e0*/  ENDCOLLECTIVE ;  /* 0x000000000000791b */ /* 0x003fe20003800000 */
.L_x_4686:
[----:B------:R-:W-:Y:S02]  /*314f0*/  IMAD.MOV.U32 R13, RZ, RZ, R139 ;  /* 0x000000ffff0d7224 */ /* 0x000fe400078e008b */
[----:B------:R-:W-:Y:S02]  /*31500*/  IMAD.MOV.U32 R12, RZ, RZ, R116 ;  /* 0x000000ffff0c7224 */ /* 0x000fe400078e0074 */
[----:B------:R-:W-:-:S07]  /*31510*/  IMAD.MOV.U32 R119, RZ, RZ, R14 ;  /* 0x000000ffff777224 */ /* 0x000fce00078e000e */
[----:B------:R-:W-:Y:S05]  /*31520*/  WARPSYNC.COLLECTIVE R15, `(.L_x_4687) ;  /* 0x000000000f087348 */ /* 0x000fea0003c00000 */
[----:B------:R0:W1:Y:S02]  /*31530*/  SHFL.IDX P6, R14, R13, R12, R11 ;  /* 0x0000000c0d0e7389 */ /* 0x00006400000c000b */
[----:B01----:R-:W-:Y:S01]  /*31540*/  ENDCOLLECTIVE ;  /* 0x000000000000791b */ /* 0x003fe20003800000 */
.L_x_4687:
[----:B------:R-:W-:Y:S01]  /*31550*/  MOV R13, R142 ;  /* 0x0000008e000d7202 */ /* 0x000fe20000000f00 */
[----:B------:R-:W-:-:S07]  /*31560*/  IMAD.MOV.U32 R81, RZ, RZ, R14 ;  /* 0x000000ffff517224 */ /* 0x000fce00078e000e */
[----:B------:R-:W-:Y:S05]  /*31570*/  WARPSYNC.COLLECTIVE R15, `(.L_x_4688) ;  /* 0x000000000f087348 */ /* 0x000fea0003c00000 */
[----:B------:R0:W1:Y:S02]  /*31580*/  SHFL.IDX P6, R14, R13, R12, R11 ;  /* 0x0000000c0d0e7389 */ /* 0x00006400000c000b */
[----:B01----:R-:W-:Y:S01]  /*31590*/  ENDCOLLECTIVE ;  /* 0x000000000000791b */ /* 0x003fe20003800000 */
.L_x_4688:
[----:B------:R-:W-:Y:S02]  /*315a0*/  IMAD.MOV.U32 R13, RZ, RZ, R75 ;  /* 0x000000ffff0d7224 */ /* 0x000fe400078e004b */
[----:B------:R-:W-:Y:S02]  /*315b0*/  IMAD.MOV.U32 R12, RZ, RZ, R0 ;  /* 0x000000ffff0c7224 */ /* 0x000fe400078e0000 */
[----:B------:R-:W-:-:S07]  /*315c0*/  IMAD.MOV.U32 R85, RZ, RZ, R14 ;  /* 0x000000ffff557224 */ /* 0x000fce00078e000e */
[----:B------:R-:W-:Y:S05]  /*315d0*/  WARPSYNC.COLLECTIVE R15, `(.L_x_4689) ;  /* 0x000000000f087348 */ /* 0x000fea0003c00000 */
[----:B------:R0:W1:Y:S02]  /*315e0*/  SHFL.IDX P6, R14, R13, R12, R11 ;  /* 0x0000000c0d0e7389 */ /* 0x00006400000c000b */
[----:B01----:R-:W-:Y:S01]  /*315f0*/  ENDCOLLECTIVE ;  /* 0x000000000000791b */ /* 0x003fe20003800000 */
.L_x_4689:
[----:B------:R-:W-:Y:S02]  /*31600*/  SEL R117, R119, R85, P0 ;  /* 0x0000005577757207 */ /* 0x000fe40000000000 */
[----:B------:R-:W-:Y:S01]  /*31610*/  SEL R119, R85, R119, P0 ;  /* 0x0000007755777207 */ /* 0x000fe20000000000 */
[----:B------:R-:W-:Y:S02]  /*31620*/  IMAD.MOV.U32 R13, RZ, RZ, R122 ;  /* 0x000000ffff0d7224 */ /* 0x000fe400078e007a */
[----:B------:R-:W-:-:S07]  /*31630*/  IMAD.MOV.U32 R3, RZ, RZ, R14 ;  /* 0x000000ffff037224 */ /* 0x000fce00078e000e */
[----:B------:R-:W-:Y:S05]  /*31640*/  WARPSYNC.COLLECTIVE R15, `(.L_x_4690) ;  /* 0x000000000f087348 */ /* 0x000fea0003c00000 */
[----:B------:R0:W1:Y:S02]  /*31650*/  SHFL.IDX P6, R14, R13, R12, R11 ;  /* 0x0000000c0d0e7389 */ /* 0x00006400000c000b */
[----:B01----:R-:W-:Y:S01]  /*31660*/  ENDCOLLECTIVE ;  /* 0x000000000000791b */ /* 0x003fe20003800000 */
.L_x_4690:
[----:B------:R-:W-:Y:S01]  /*31670*/  MOV R13, R121 ;  /* 0x00000079000d7202 */ /* 0x000fe20000000f00 */
[----:B------:R-:W-:Y:S02]  /*31680*/  IMAD.MOV.U32 R12, RZ, RZ, R116 ;  /* 0x000000ffff0c7224 */ /* 0x000fe400078e0074 */
[----:B------:R-:W-:-:S07]  /*31690*/  IMAD.MOV.U32 R122, RZ, RZ, R14 ;  /* 0x000000ffff7a7224 */ /* 0x000fce00078e000e */
[----:B------:R-:W-:Y:S05]  /*316a0*/  WARPSYNC.COLLECTIVE R15, `(.L_x_4691) ;  /* 0x000000000f087348 */ /* 0x000fea0003c00000 */
[----:B------:R0:W1:Y:S02]  /*316b0*/  SHFL.IDX P6, R14, R13, R12, R11 ;  /* 0x0000000c0d0e7389 */ /* 0x00006400000c000b */
[----:B01----:R-:W-:Y:S01]  /*316c0*/  ENDCOLLECTIVE ;  /* 0x000000000000791b */ /* 0x003fe20003800000 */
.L_x_4691:
[----:B------:R-:W-:Y:S02]  /*316d0*/  IMAD.MOV.U32 R13, RZ, RZ, R140 ;  /* 0x000000ffff0d7224 */ /* 0x000fe400078e008c */
[----:B------:R-:W-:-:S07]  /*316e0*/  IMAD.MOV.U32 R4, RZ, RZ, R14 ;  /* 0x000000ffff047224 */ /* 0x000fce00078e000e */
[----:B------:R-:W-:Y:S05]  /*316f0*/  WARPSYNC.COLLECTIVE R15, `(.L_x_4692) ;  /* 0x000000000f087348 */ /* 0x000fea0003c00000 */
[----:B------:R0:W1:Y:S02]  /*31700*/  SHFL.IDX P6, R14, R13, R12, R11 ;  /* 0x0000000c0d0e7389 */ /* 0x00006400000c000b */
[----:B01----:R-:W-:Y:S01]  /*31710*/  ENDCOLLECTIVE ;  /* 0x000000000000791b */ /* 0x003fe20003800000 */
.L_x_4692:
[----:B------:R-:W-:Y:S01]  /*31720*/  IMAD.MOV.U32 R13, RZ, RZ, R120 ;  /* 0x000000ffff0d7224 */ /* 0x000fe200078e0078 */
[----:B------:R-:W-:Y:S01]  /*31730*/  SEL R120, R3, R4, P0 ;  /* 0x0000000403787207 */ /* 0x000fe20000000000 */
[----:B------:R-:W-:Y:S01]  /*31740*/  IMAD.MOV.U32 R12, RZ, RZ, R0 ;  /* 0x000000ffff0c7224 */ /* 0x000fe200078e0000 */
[----:B------:R-:W-:Y:S01]  /*31750*/  SEL R3, R4, R3, P0 ;  /* 0x0000000304037207 */ /* 0x000fe20000000000 */
[----:B------:R-:W-:-:S07]  /*31760*/  IMAD.MOV.U32 R75, RZ, RZ, R14 ;  /* 0x000000ffff4b7224 */ /* 0x000fce00078e000e */
[----:B------:R-:W-:Y:S05]  /*31770*/  WARPSYNC.COLLECTIVE R15, `(.L_x_4693) ;  /* 0x000000000f087348 */ /* 0x000fea0003c00000 */
[----:B------:R0:W1:Y:S02]  /*31780*/  SHFL.IDX P6, R14, R13, R12, R11 ;  /* 0x0000000c0d0e7389 */ /* 0x00006400000c000b */
[----:B01----:R-:W-:Y:S01]  /*31790*/  ENDCOLLECTIVE ;  /* 0x000000000000791b */ /* 0x003fe20003800000 */
.L_x_4693:
[----:B------:R-:W-:Y:S02]  /*317a0*/  SEL R121, R122, R75, P0 ;  /* 0x0000004b7a797207 */ /* 0x000fe40000000000 */
[----:B------:R-:W-:Y:S01]  /*317b0*/  SEL R122, R75, R122, P0 ;  /* 0x0000007a4b7a7207 */ /* 0x000fe20000000000 */
[----:B------:R-:W-:Y:S01]  /*317c0*/  IMAD.MOV.U32 R13, RZ, RZ, R5 ;  /* 0x000000ffff0d7224 */ /* 0x000fe200078e0005 */
[----:B------:R-:W-:-:S07]  /*317d0*/  MOV R7, R14 ;  /* 0x0000000e00077202 */ /* 0x000fce0000000f00 */
[----:B------:R-:W-:Y:S05]  /*317e0*/  WARPSYNC.COLLECTIVE R15, `(.L_x_4694) ;  /* 0x000000000f087348 */ /* 0x000fea0003c00000 */
[----:B------:R0:W1:Y:S02]  /*317f0*/  SHFL.IDX P6, R14, R13, R12, R11 ;  /* 0x0000000c0d0e7389 */ /* 0x00006400000c000b */
[----:B01----:R-:W-:Y:S01]  /*31800*/  ENDCOLLECTIVE ;  /* 0x000000000000791b */ /* 0x003fe20003800000 */
.L_x_4694:
[----:B------:R-:W-:Y:S02]  /*31810*/  IMAD.MOV.U32 R13, RZ, RZ, R8 ;  /* 0x000000ffff0d7224 */ /* 0x000fe400078e0008 */
[----:B------:R-:W-:Y:S02]  /*31820*/  IMAD.MOV.U32 R12, RZ, RZ, R116 ;  /* 0x000000ffff0c7224 */ /* 0x000fe400078e0074 */
[----:B------:R-:W-:-:S07]  /*31830*/  IMAD.MOV.U32 R5, RZ, RZ, R14 ;  /* 0x000000ffff057224 */ /* 0x000fce00078e000e */
[----:B------:R-:W-:Y:S05]  /*31840*/  WARPSYNC.COLLECTIVE R15, `(.L_x_4695) ;  /* 0x000000000f087348 */ /* 0x000fea0003c00000 */
[----:B------:R0:W1:Y:S02]  /*31850*/  SHFL.IDX P6, R14, R13, R12, R11 ;  /* 0x0000000c0d0e7389 */ /* 0x00006400000c000b */
[----:B01----:R-:W-:Y:S01]  /*31860*/  ENDCOLLECTIVE ;  /* 0x000000000000791b */ /* 0x003fe20003800000 */
.L_x_4695:
[----:B------:R-:W-:Y:S02]  /*31870*/  IMAD.MOV.U32 R13, RZ, RZ, R127 ;  /* 0x000000ffff0d7224 */ /* 0x000fe400078e007f */
[----:B------:R-:W-:-:S07]  /*31880*/  IMAD.MOV.U32 R8, RZ, RZ, R14 ;  /* 0x000000ffff087224 */ /* 0x000fce00078e000e */
[----:B------:R-:W-:Y:S05]  /*31890*/  WARPSYNC.COLLECTIVE R15, `(.L_x_4696) ;  /* 0x000000000f087348 */ /* 0x000fea0003c00000 */
[----:B------:R0:W1:Y:S02]  /*318a0*/  SHFL.IDX P6, R14, R13, R12, R11 ;  /* 0x0000000c0d0e7389 */ /* 0x00006400000c000b */
[----:B01----:R-:W-:Y:S01]  /*318b0*/  ENDCOLLECTIVE ;  /* 0x000000000000791b */ /* 0x003fe20003800000 */
.L_x_4696:
[----:B------:R-:W-:Y:S02]  /*318c0*/  IMAD.MOV.U32 R13, RZ, RZ, R93 ;  /* 0x000000ffff0d7224 */ /* 0x000fe400078e005d */
[----:B------:R-:W-:Y:S01]  /*318d0*/  IMAD.MOV.U32 R12, RZ, RZ, R0 ;  /* 0x000000ffff0c7224 */ /* 0x000fe200078e0000 */
[----:B------:R-:W-:-:S07]  /*318e0*/  MOV R6, R14 ;  /* 0x0000000e00067202 */ /* 0x000fce0000000f00 */
[----:B------:R-:W-:Y:S05]  /*318f0*/  WARPSYNC.COLLECTIVE R15, `(.L_x_4697) ;  /* 0x000000000f087348 */ /* 0x000fea0003c00000 */
[----:B------:R0:W1:Y:S02]  /*31900*/  SHFL.IDX P6, R14, R13, R12, R11 ;  /* 0x0000000c0d0e7389 */ /* 0x00006400000c000b */
[----:B01----:R-:W-:Y:S01]  /*31910*/  ENDCOLLECTIVE ;  /* 0x000000000000791b */ /* 0x003fe20003800000 */
.L_x_4697:
[----:B------:R-:W-:Y:S02]  /*31920*/  SEL R4, R5, R6, P0 ;  /* 0x0000000605047207 */ /* 0x000fe40000000000 */
[----:B------:R-:W-:Y:S02]  /*31930*/  SEL R5, R6, R5, P0 ;  /* 0x0000000506057207 */ /* 0x000fe40000000000 */
[----:B------:R-:W-:Y:S02]  /*31940*/  SEL R6, R7, R8, P0 ;  /* 0x0000000807067207 */ /* 0x000fe40000000000 */
[----:B------:R-:W-:Y:S01]  /*31950*/  SEL R7, R8, R7, P0 ;  /* 0x0000000708077207 */ /* 0x000fe20000000000 */
[----:B------:R-:W-:Y:S02]  /*31960*/  IMAD.MOV.U32 R13, RZ, RZ, R9 ;  /* 0x000000ffff0d7224 */ /* 0x000fe400078e0009 */
[----:B------:R-:W-:-:S07]  /*31970*/  IMAD.MOV.U32 R20, RZ, RZ, R14 ;  /* 0x000000ffff147224 */ /* 0x000fce00078e000e */
[----:B------:R-:W-:Y:S05]  /*31980*/  WARPSYNC.COLLECTIVE R15, `(.L_x_4698) ;  /* 0x000000000f087348 */ /* 0x000fea0003c00000 */
[----:B------:R0:W1:Y:S02]  /*31990*/  SHFL.IDX P6, R14, R13, R12, R11 ;  /* 0x0000000c0d0e7389 */ /* 0x00006400000c000b */
[----:B01----:R-:W-:Y:S01]  /*319a0*/  ENDCOLLECTIVE ;  /* 0x000000000000791b */ /* 0x003fe20003800000 */
.L_x_4698:
[----:B------:R-:W-:Y:S01]  /*319b0*/  IMAD.MOV.U32 R13, RZ, RZ, R21 ;  /* 0x000000ffff0d7224 */ /* 0x000fe200078e0015 */
[----:B------:R-:W-:Y:S01]  /*319c0*/  MOV R12, R116 ;  /* 0x00000074000c7202 */ /* 0x000fe20000000f00 */
[----:B------:R-:W-:-:S07]  /*319d0*/  IMAD.MOV.U32 R9, RZ, RZ, R14 ;  /* 0x000000ffff097224 */ /* 0x000fce00078e000e */
[----:B------:R-:W-:Y:S05]  /*319e0*/  WARPSYNC.COLLECTIVE R15, `(.L_x_4699) ;  /* 0x000000000f087348 */ /* 0x000fea0003c00000 */
[----:B------:R0:W1:Y:S02]  /*319f0*/  SHFL.IDX P6, R14, R13, R12, R11 ;  /* 0x0000000c0d0e7389 */ /* 0x00006400000c000b */
[----:B01----:R-:W-:Y:S01]  /*31a00*/  ENDCOLLECTIVE ;  /* 0x000000000000791b */ /* 0x003fe20003800000 */
.L_x_4699:
[----:B------:R-:W-:Y:S02]  /*31a10*/  IMAD.MOV.U32 R13, RZ, RZ, R10 ;  /* 0x000000ffff0d7224 */ /* 0x000fe400078e000a */
[----:B------:R-:W-:-:S07]  /*31a20*/  IMAD.MOV.U32 R21, RZ, RZ, R14 ;  /* 0x000000ffff157224 */ /* 0x000fce00078e000e */
[----:B------:R-:W-:Y:S05]  /*31a30*/  WARPSYNC.COLLECTIVE R15, `(.L_x_4700) ;  /* 0x000000000f087348 */ /* 0x000fea0003c00000 */
[----:B------:R0:W1:Y:S02]  /*31a40*/  SHFL.IDX P6, R14, R13, R12, R11 ;  /* 0x0000000c0d0e7389 */ /* 0x00006400000c000b */
[----:B01----:R-:W-:Y:S01]  /*31a50*/  ENDCOLLECTIVE ;  /* 0x000000000000791b */ /* 0x003fe20003800000 */
.L_x_4700:
[----:B------:R-:W-:Y:S02]  /*31a60*/  IMAD.MOV.U32 R13, RZ, RZ, R26 ;  /* 0x000000ffff0d7224 */ /* 0x000fe400078e001a */
[----:B------:R-:W-:Y:S02]  /*31a70*/  IMAD.MOV.U32 R12, RZ, RZ, R0 ;  /* 0x000000ffff0c7224 */ /* 0x000fe400078e0000 */
[----:B------:R-:W-:-:S07]  /*31a80*/  IMAD.MOV.U32 R10, RZ, RZ, R14 ;  /* 0x000000ffff0a7224 */ /* 0x000fce00078e000e */
[----:B------:R-:W-:Y:S05]  /*31a90*/  WARPSYNC.COLLECTIVE R15, `(.L_x_4701) ;  /* 0x000000000f087348 */ /* 0x000fea0003c00000 */
[----:B------:R0:W1:Y:S02]  /*31aa0*/  SHFL.IDX P6, R14, R13, R12, R11 ;  /* 0x0000000c0d0e7389 */ /* 0x00006400000c000b */
[----:B01----:R-:W-:Y:S01]  /*31ab0*/  ENDCOLLECTIVE ;  /* 0x000000000000791b */ /* 0x003fe20003800000 */
.L_x_4701:
[----:B------:R-:W-:Y:S02]  /*31ac0*/  SEL R8, R9, R10, P0 ;  /* 0x0000000a09087207 */ /* 0x000fe40000000000 */
[----:B------:R-:W-:Y:S02]  /*31ad0*/  SEL R9, R10, R9, P0 ;  /* 0x000000090a097207 */ /* 0x000fe40000000000 */
[----:B------:R-:W-:Y:S02]  /*31ae0*/  SEL R10, R20, R21, P0 ;  /* 0x00000015140a7207 */ /* 0x000fe40000000000 */
[----:B------:R-:W-:Y:S02]  /*31af0*/  SEL R20, R21, R20, P0 ;  /* 0x0000001415147207 */ /* 0x000fe40000000000 */
[----:B------:R-:W-:Y:S01]  /*31b00*/  MOV R13, R24 ;  /* 0x00000018000d7202 */ /* 0x000fe20000000f00 */
[----:B------:R-:W-:-:S07]  /*31b10*/  IMAD.MOV.U32 R26, RZ, RZ, R14 ;  /* 0x000000ffff1a7224 */ /* 0x000fce00078e000e */
[----:B------:R-:W-:Y:S05]  /*31b20*/  WARPSYNC.COLLECTIVE R15, `(.L_x_4702) ;  /* 0x000000000f087348 */ /* 0x000fea0003c00000 */
[----:B------:R0:W1:Y:S02]  /*31b30*/  SHFL.IDX P6, R14, R13, R12, R11 ;  /* 0x0000000c0d0e7389 */ /* 0x00006400000c000b */
[----:B01----:R-:W-:Y:S01]  /*31b40*/  ENDCOLLECTIVE ;  /* 0x000000000000791b */ /* 0x003fe20003800000 */
.L_x_4702:
[----:B------:R-:W-:Y:S02]  /*31b50*/  IMAD.MOV.U32 R13, RZ, RZ, R27 ;  /* 0x000000ffff0d7224 */ /* 0x000fe400078e001b */
[----:B------:R-:W-:Y:S02]  /*31b60*/  IMAD.MOV.U32 R12, RZ, RZ, R116 ;  /* 0x000000ffff0c7224 */ /* 0x000fe400078e0074 */
[----:B------:R-:W-:-:S07]  /*31b70*/  IMAD.MOV.U32 R24, RZ, RZ, R14 ;  /* 0x000000ffff187224 */ /* 0x000fce00078e000e */
[----:B------:R-:W-:Y:S05]  /*31b80*/  WARPSYNC.COLLECTIVE R15, `(.L_x_4703) ;  /* 0x000000000f087348 */ /* 0x000fea0003c00000 */
[----:B------:R0:W1:Y:S02]  /*31b90*/  SHFL.IDX P6, R14, R13, R12, R11 ;  /* 0x0000000c0d0e7389 */ /* 0x00006400000c000b */
[----:B01----:R-:W-:Y:S01]  /*31ba0*/  ENDCOLLECTIVE ;  /* 0x000000000000791b */ /* 0x003fe20003800000 */
.L_x_4703:
[----:B------:R-:W-:Y:S02]  /*31bb0*/  IMAD.MOV.U32 R13, RZ, RZ, R25 ;  /* 0x000000ffff0d7224 */ /* 0x000fe400078e0019 */
[----:B------:R-:W-:-:S07]  /*31bc0*/  IMAD.MOV.U32 R27, RZ, RZ, R14 ;  /* 0x000000ffff1b7224 */ /* 0x000fce00078e000e */
[----:B------:R-:W-:Y:S05]  /*31bd0*/  WARPSYNC.COLLECTIVE R15, `(.L_x_4704) ;  /* 0x000000000f087348 */ /* 0x000fea0003c00000 */
[----:B------:R0:W1:Y:S02]  /*31be0*/  SHFL.IDX P6, R14, R13, R12, R11 ;  /* 0x0000000c0d0e7389 */ /* 0x00006400000c000b */
[----:B01----:R-:W-:Y:S01]  /*31bf0*/  ENDCOLLECTIVE ;  /* 0x000000000000791b */ /* 0x003fe20003800000 */
.L_x_4704:
[----:B------:R-:W-:Y:S01]  /*31c00*/  MOV R13, R30 ;  /* 0x0000001e000d7202 */ /* 0x000fe20000000f00 */
[----:B------:R-:W-:Y:S02]  /*31c10*/  IMAD.MOV.U32 R12, RZ, RZ, R0 ;  /* 0x000000ffff0c7224 */ /* 0x000fe400078e0000 */
[----:B------:R-:W-:-:S07]  /*31c20*/  IMAD.MOV.U32 R25, RZ, RZ, R14 ;  /* 0x000000ffff197224 */ /* 0x000fce00078e000e */
[----:B------:R-:W-:Y:S05]  /*31c30*/  WARPSYNC.COLLECTIVE R15, `(.L_x_4705) ;  /* 0x000000000f087348 */ /* 0x000fea0003c00000 */
[----:B------:R0:W1:Y:S02]  /*31c40*/  SHFL.IDX P6, R14, R13, R12, R11 ;  /* 0x0000000c0d0e7389 */ /* 0x00006400000c000b */
[----:B01----:R-:W-:Y:S01]  /*31c50*/  ENDCOLLECTIVE ;  /* 0x000000000000791b */ /* 0x003fe20003800000 */
.L_x_4705:
        /* <DEDUP_REMOVED lines=9> */
.L_x_4706:
[----:B------:R-:W-:Y:S02]  /*31cf0*/  IMAD.MOV.U32 R13, RZ, RZ, R31 ;  /* 0x000000ffff0d7224 */ /* 0x000fe400078e001f */
[----:B------:R-:W-:Y:S02]  /*31d00*/  IMAD.MOV.U32 R12, RZ, RZ, R116 ;  /* 0x000000ffff0c7224 */ /* 0x000fe400078e0074 */
[----:B------:R-:W-:-:S07]  /*31d10*/  IMAD.MOV.U32 R28, RZ, RZ, R14 ;  /* 0x000000ffff1c7224 */ /* 0x000fce00078e000e */
[----:B------:R-:W-:Y:S05]  /*31d20*/  WARPSYNC.COLLECTIVE R15, `(.L_x_4707) ;  /* 0x000000000f087348 */ /* 0x000fea0003c00000 */
[----:B------:R0:W1:Y:S02]  /*31d30*/  SHFL.IDX P6, R14, R13, R12, R11 ;  /* 0x0000000c0d0e7389 */ /* 0x00006400000c000b */
[----:B01----:R-:W-:Y:S01]  /*31d40*/  ENDCOLLECTIVE ;  /* 0x000000000000791b */ /* 0x003fe20003800000 */
.L_x_4707:
[----:B------:R-:W-:Y:S01]  /*31d50*/  IMAD.MOV.U32 R13, RZ, RZ, R29 ;  /* 0x000000ffff0d7224 */ /* 0x000fe200078e001d */
[----:B------:R-:W-:-:S07]  /*31d60*/  MOV R31, R14 ;  /* 0x0000000e001f7202 */ /* 0x000fce0000000f00 */
[----:B------:R-:W-:Y:S05]  /*31d70*/  WARPSYNC.COLLECTIVE R15, `(.L_x_4708) ;  /* 0x000000000f087348 */ /* 0x000fea0003c00000 */
[----:B------:R0:W1:Y:S02]  /*31d80*/  SHFL.IDX P6, R14, R13, R12, R11 ;  /* 0x0000000c0d0e7389 */ /* 0x00006400000c000b */
[----:B01----:R-:W-:Y:S01]  /*31d90*/  ENDCOLLECTIVE ;  /* 0x000000000000791b */ /* 0x003fe20003800000 */
.L_x_4708:
[----:B------:R-:W-:Y:S02]  /*31da0*/  IMAD.MOV.U32 R13, RZ, RZ, R34 ;  /* 0x000000ffff0d7224 */ /* 0x000fe400078e0022 */
[----:B------:R-:W-:Y:S02]  /*31db0*/  IMAD.MOV.U32 R12, RZ, RZ, R0 ;  /* 0x000000ffff0c7224 */ /* 0x000fe400078e0000 */
[----:B------:R-:W-:-:S07]  /*31dc0*/  IMAD.MOV.U32 R29, RZ, RZ, R14 ;  /* 0x000000ffff1d7224 */ /* 0x000fce00078e000e */
[----:B------:R-:W-:Y:S05]  /*31dd0*/  WARPSYNC.COLLECTIVE R15, `(.L_x_4709) ;  /* 0x000000000f087348 */ /* 0x000fea0003c00000 */
[----:B------:R0:W1:Y:S02]  /*31de0*/  SHFL.IDX P6, R14, R13, R12, R11 ;  /* 0x0000000c0d0e7389 */ /* 0x00006400000c000b */
[----:B01----:R-:W-:Y:S01]  /*31df0*/  ENDCOLLECTIVE ;  /* 0x000000000000791b */ /* 0x003fe20003800000 */
.L_x_4709:
        /* <DEDUP_REMOVED lines=9> */
.L_x_4710:
[----:B------:R-:W-:Y:S02]  /*31e90*/  IMAD.MOV.U32 R13, RZ, RZ, R35 ;  /* 0x000000ffff0d7224 */ /* 0x000fe400078e0023 */
[----:B------:R-:W-:Y:S01]  /*31ea0*/  IMAD.MOV.U32 R12, RZ, RZ, R116 ;  /* 0x000000ffff0c7224 */ /* 0x000fe200078e0074 */
[----:B------:R-:W-:-:S07]  /*31eb0*/  MOV R32, R14 ;  /* 0x0000000e00207202 */ /* 0x000fce0000000f00 */
[----:B------:R-:W-:Y:S05]  /*31ec0*/  WARPSYNC.COLLECTIVE R15, `(.L_x_4711) ;  /* 0x000000000f087348 */ /* 0x000fea0003c00000 */
[----:B------:R0:W1:Y:S02]  /*31ed0*/  SHFL.IDX P6, R14, R13, R12, R11 ;  /* 0x0000000c0d0e7389 */ /* 0x00006400000c000b */
[----:B01----:R-:W-:Y:S01]  /*31ee0*/  ENDCOLLECTIVE ;  /* 0x000000000000791b */ /* 0x003fe20003800000 */
.L_x_4711:
[----:B------:R-:W-:Y:S02]  /*31ef0*/  IMAD.MOV.U32 R13, RZ, RZ, R33 ;  /* 0x000000ffff0d7224 */ /* 0x000fe400078e0021 */
[----:B------:R-:W-:-:S07]  /*31f00*/  IMAD.MOV.U32 R35, RZ, RZ, R14 ;  /* 0x000000ffff237224 */ /* 0x000fce00078e000e */
[----:B------:R-:W-:Y:S05]  /*31f10*/  WARPSYNC.COLLECTIVE R15, `(.L_x_4712) ;  /* 0x000000000f087348 */ /* 0x000fea0003c00000 */
[----:B------:R0:W1:Y:S02]  /*31f20*/  SHFL.IDX P6, R14, R13, R12, R11 ;  /* 0x0000000c0d0e7389 */ /* 0x00006400000c000b */
[----:B01----:R-:W-:Y:S01]  /*31f30*/  ENDCOLLECTIVE ;  /* 0x000000000000791b */ /* 0x003fe20003800000 */
.L_x_4712:
[----:B------:R-:W-:Y:S01]  /*31f40*/  IMAD.MOV.U32 R13, RZ, RZ, R54 ;  /* 0x000000ffff0d7224 */ /* 0x000fe200078e0036 */
[----:B------:R-:W-:Y:S01]  /*31f50*/  MOV R12, R0 ;  /* 0x00000000000c7202 */ /* 0x000fe20000000f00 */
[----:B------:R-:W-:-:S07]  /*31f60*/  IMAD.MOV.U32 R33, RZ, RZ, R14 ;  /* 0x000000ffff217224 */ /* 0x000fce00078e000e */
[----:B------:R-:W-:Y:S05]  /*31f70*/  WARPSYNC.COLLECTIVE R15, `(.L_x_4713) ;  /* 0x000000000f087348 */ /* 0x000fea0003c00000 */
[----:B------:R0:W1:Y:S02]  /*31f80*/  SHFL.IDX P6, R14, R13, R12, R11 ;  /* 0x0000000c0d0e7389 */ /* 0x00006400000c000b */
[----:B01----:R-:W-:Y:S01]  /*31f90*/  ENDCOLLECTIVE ;  /* 0x000000000000791b */ /* 0x003fe20003800000 */
.L_x_4713:
        /* <DEDUP_REMOVED lines=9> */
.L_x_4714:
[----:B------:R-:W-:Y:S02]  /*32030*/  IMAD.MOV.U32 R13, RZ, RZ, R55 ;  /* 0x000000ffff0d7224 */ /* 0x000fe400078e0037 */
[----:B------:R-:W-:Y:S02]  /*32040*/  IMAD.MOV.U32 R12, RZ, RZ, R116 ;  /* 0x000000ffff0c7224 */ /* 0x000fe400078e0074 */
[----:B------:R-:W-:-:S07]  /*32050*/  IMAD.MOV.U32 R52, RZ, RZ, R14 ;  /* 0x000000ffff347224 */ /* 0x000fce00078e000e */
[----:B------:R-:W-:Y:S05]  /*32060*/  WARPSYNC.COLLECTIVE R15, `(.L_x_4715) ;  /* 0x000000000f087348 */ /* 0x000fea0003c00000 */
[----:B------:R0:W1:Y:S02]  /*32070*/  SHFL.IDX P6, R14, R13, R12, R11 ;  /* 0x0000000c0d0e7389 */ /* 0x00006400000c000b */
[----:B01----:R-:W-:Y:S01]  /*32080*/  ENDCOLLECTIVE ;  /* 0x000000000000791b */ /* 0x003fe20003800000 */
.L_x_4715:
[----:B------:R-:W-:Y:S01]  /*32090*/  MOV R13, R53 ;  /* 0x00000035000d7202 */ /* 0x000fe20000000f00 */
[----:B------:R-:W-:-:S07]  /*320a0*/  IMAD.MOV.U32 R55, RZ, RZ, R14 ;  /* 0x000000ffff377224 */ /* 0x000fce00078e000e */
[----:B------:R-:W-:Y:S05]  /*320b0*/  WARPSYNC.COLLECTIVE R15, `(.L_x_4716) ;  /* 0x000000000f087348 */ /* 0x000fea0003c00000 */
[----:B------:R0:W1:Y:S02]  /*320c0*/  SHFL.IDX P6, R14, R13, R12, R11 ;  /* 0x0000000c0d0e7389 */ /* 0x00006400000c000b */
[----:B01----:R-:W-:Y:S01]  /*320d0*/  ENDCOLLECTIVE ;  /* 0x000000000000791b */ /* 0x003fe20003800000 */
.L_x_4716:
[----:B------:R-:W-:Y:S02]  /*320e0*/  IMAD.MOV.U32 R13, RZ, RZ, R58 ;  /* 0x000000ffff0d7224 */ /* 0x000fe400078e003a */
[----:B------:R-:W-:Y:S02]  /*320f0*/  IMAD.MOV.U32 R12, RZ, RZ, R0 ;  /* 0x000000ffff0c7224 */ /* 0x000fe400078e0000 */
[----:B------:R-:W-:-:S07]  /*32100*/  IMAD.MOV.U32 R53, RZ, RZ, R14 ;  /* 0x000000ffff357224 */ /* 0x000fce00078e000e */
[----:B------:R-:W-:Y:S05]  /*32110*/  WARPSYNC.COLLECTIVE R15, `(.L_x_4717) ;  /* 0x000000000f087348 */ /* 0x000fea0003c00000 */
[----:B------:R0:W1:Y:S02]  /*32120*/  SHFL.IDX P6, R14, R13, R12, R11 ;  /* 0x0000000c0d0e7389 */ /* 0x00006400000c000b */
[----:B01----:R-:W-:Y:S01]  /*32130*/  ENDCOLLECTIVE ;  /* 0x000000000000791b */ /* 0x003fe20003800000 */
.L_x_4717:
        /* <DEDUP_REMOVED lines=9> */
.L_x_4718:
[----:B------:R-:W-:Y:S01]  /*321d0*/  MOV R13, R59 ;  /* 0x0000003b000d7202 */ /* 0x000fe20000000f00 */
[----:B------:R-:W-:Y:S02]  /*321e0*/  IMAD.MOV.U32 R12, RZ, RZ, R116 ;  /* 0x000000ffff0c7224 */ /* 0x000fe400078e0074 */
[----:B------:R-:W-:-:S07]  /*321f0*/  IMAD.MOV.U32 R56, RZ, RZ, R14 ;  /* 0x000000ffff387224 */ /* 0x000fce00078e000e */
[----:B------:R-:W-:Y:S05]  /*32200*/  WARPSYNC.COLLECTIVE R15, `(.L_x_4719) ;  /* 0x000000000f087348 */ /* 0x000fea0003c00000 */
[----:B------:R0:W1:Y:S02]  /*32210*/  SHFL.IDX P6, R14, R13, R12, R11 ;  /* 0x0000000c0d0e7389 */ /* 0x00006400000c000b */
[----:B01----:R-:W-:Y:S01]  /*32220*/  ENDCOLLECTIVE ;  /* 0x000000000000791b */ /* 0x003fe20003800000 */
.L_x_4719:
[----:B------:R-:W-:Y:S02]  /*32230*/  IMAD.MOV.U32 R13, RZ, RZ, R57 ;  /* 0x000000ffff0d7224 */ /* 0x000fe400078e0039 */
[----:B------:R-:W-:-:S07]  /*32240*/  IMAD.MOV.U32 R59, RZ, RZ, R14 ;  /* 0x000000ffff3b7224 */ /* 0x000fce00078e000e */
[----:B------:R-:W-:Y:S05]  /*32250*/  WARPSYNC.COLLECTIVE R15, `(.L_x_4720) ;  /* 0x000000000f087348 */ /* 0x000fea0003c00000 */
[----:B------:R0:W1:Y:S02]  /*32260*/  SHFL.IDX P6, R14, R13, R12, R11 ;  /* 0x0000000c0d0e7389 */ /* 0x00006400000c000b */
[----:B01----:R-:W-:Y:S01]  /*32270*/  ENDCOLLECTIVE ;  /* 0x000000000000791b */ /* 0x003fe20003800000 */
.L_x_4720:
[----:B------:R-:W-:Y:S02]  /*32280*/  IMAD.MOV.U32 R13, RZ, RZ, R62 ;  /* 0x000000ffff0d7224 */ /* 0x000fe400078e003e */
[----:B------:R-:W-:Y:S02]  /*32290*/  IMAD.MOV.U32 R12, RZ, RZ, R0 ;  /* 0x000000ffff0c7224 */ /* 0x000fe400078e0000 */
[----:B------:R-:W-:-:S07]  /*322a0*/  IMAD.MOV.U32 R57, RZ, RZ, R14 ;  /* 0x000000ffff397224 */ /* 0x000fce00078e000e */
[----:B------:R-:W-:Y:S05]  /*322b0*/  WARPSYNC.COLLECTIVE R15, `(.L_x_4721) ;  /* 0x000000000f087348 */ /* 0x000fea0003c00000 */
[----:B------:R0:W1:Y:S02]  /*322c0*/  SHFL.IDX P6, R14, R13, R12, R11 ;  /* 0x0000000c0d0e7389 */ /* 0x00006400000c000b */
[----:B01----:R-:W-:Y:S01]  /*322d0*/  ENDCOLLECTIVE ;  /* 0x000000000000791b */ /* 0x003fe20003800000 */
.L_x_4721:
[----:B------:R-:W-:Y:S02]  /*322e0*/  SEL R55, R56, R57, P0 ;  /* 0x0000003938377207 */ /* 0x000fe40000000000 */
[----:B------:R-:W-:Y:S02]  /*322f0*/  SEL R56, R57, R56, P0 ;  /* 0x0000003839387207 */ /* 0x000fe40000000000 */
[----:B------:R-:W-:Y:S02]  /*32300*/  SEL R57, R58, R59, P0 ;  /* 0x0000003b3a397207 */ /* 0x000fe40000000000 */
[----:B------:R-:W-:Y:S01]  /*32310*/  SEL R58, R59, R58, P0 ;  /* 0x0000003a3b3a7207 */ /* 0x000fe20000000000 */
[----:B------:R-:W-:Y:S01]  /*32320*/  IMAD.MOV.U32 R13, RZ, RZ, R60 ;  /* 0x000000ffff0d7224 */ /* 0x000fe200078e003c */
[----:B------:R-:W-:-:S07]  /*32330*/  MOV R62, R14 ;  /* 0x0000000e003e7202 */ /* 0x000fce0000000f00 */
[----:B------:R-:W-:Y:S05]  /*32340*/  WARPSYNC.COLLECTIVE R15, `(.L_x_4722) ;  /* 0x000000000f087348 */ /* 0x000fea0003c00000 */
[----:B------:R0:W1:Y:S02]  /*32350*/  SHFL.IDX P6, R14, R13, R12, R11 ;  /* 0x0000000c0d0e7389 */ /* 0x00006400000c000b */
[----:B01----:R-:W-:Y:S01]  /*32360*/  ENDCOLLECTIVE ;  /* 0x000000000000791b */ /* 0x003fe20003800000 */
.L_x_4722:
[----:B------:R-:W-:Y:S02]  /*32370*/  IMAD.MOV.U32 R13, RZ, RZ, R63 ;  /* 0x000000ffff0d7224 */ /* 0x000fe400078e003f */
[----:B------:R-:W-:Y:S02]  /*32380*/  IMAD.MOV.U32 R12, RZ, RZ, R116 ;  /* 0x000000ffff0c7224 */ /* 0x000fe400078e0074 */
[----:B------:R-:W-:-:S07]  /*32390*/  IMAD.MOV.U32 R60, RZ, RZ, R14 ;  /* 0x000000ffff3c7224 */ /* 0x000fce00078e000e */
[----:B------:R-:W-:Y:S05]  /*323a0*/  WARPSYNC.COLLECTIVE R15, `(.L_x_4723) ;  /* 0x000000000f087348 */ /* 0x000fea0003c00000 */
[----:B------:R0:W1:Y:S02]  /*323b0*/  SHFL.IDX P6, R14, R13, R12, R11 ;  /* 0x0000000c0d0e7389 */ /* 0x00006400000c000b */
[----:B01----:R-:W-:Y:S01]  /*323c0*/  ENDCOLLECTIVE ;  /* 0x000000000000791b */ /* 0x003fe20003800000 */
.L_x_4723:
[----:B------:R-:W-:Y:S02]  /*323d0*/  IMAD.MOV.U32 R13, RZ, RZ, R61 ;  /* 0x000000ffff0d7224 */ /* 0x000fe400078e003d */
[----:B------:R-:W-:-:S07]  /*323e0*/  IMAD.MOV.U32 R63, RZ, RZ, R14 ;  /* 0x000000ffff3f7224 */ /* 0x000fce00078e000e */
[----:B------:R-:W-:Y:S05]  /*323f0*/  WARPSYNC.COLLECTIVE R15, `(.L_x_4724) ;  /* 0x000000000f087348 */ /* 0x000fea0003c00000 */
[----:B------:R0:W1:Y:S02]  /*32400*/  SHFL.IDX P6, R14, R13, R12, R11 ;  /* 0x0000000c0d0e7389 */ /* 0x00006400000c000b */
[----:B01----:R-:W-:Y:S01]  /*32410*/  ENDCOLLECTIVE ;  /* 0x000000000000791b */ /* 0x003fe20003800000 */
.L_x_4724:
[----:B------:R-:W-:Y:S02]  /*32420*/  IMAD.MOV.U32 R13, RZ, RZ, R66 ;  /* 0x000000ffff0d7224 */ /* 0x000fe400078e0042 */
[----:B------:R-:W-:Y:S01]  /*32430*/  IMAD.MOV.U32 R12, RZ, RZ, R0 ;  /* 0x000000ffff0c7224 */ /* 0x000fe200078e0000 */
[----:B------:R-:W-:-:S07]  /*32440*/  MOV R61, R14 ;  /* 0x0000000e003d7202 */ /* 0x000fce0000000f00 */
[----:B------:R-:W-:Y:S05]  /*32450*/  WARPSYNC.COLLECTIVE R15, `(.L_x_4725) ;  /* 0x000000000f087348 */ /* 0x000fea0003c00000 */
[----:B------:R0:W1:Y:S02]  /*32460*/  SHFL.IDX P6, R14, R13, R12, R11 ;  /* 0x0000000c0d0e7389 */ /* 0x00006400000c000b */
[----:B01----:R-:W-:Y:S01]  /*32470*/  ENDCOLLECTIVE ;  /* 0x000000000000791b */ /* 0x003fe20003800000 */
.L_x_4725:
        /* <DEDUP_REMOVED lines=9> */
.L_x_4726:
[----:B------:R-:W-:Y:S01]  /*32510*/  IMAD.MOV.U32 R13, RZ, RZ, R67 ;  /* 0x000000ffff0d7224 */ /* 0x000fe200078e0043 */
[----:B------:R-:W-:Y:S01]  /*32520*/  MOV R12, R116 ;  /* 0x00000074000c7202 */ /* 0x000fe20000000f00 */
[----:B------:R-:W-:-:S07]  /*32530*/  IMAD.MOV.U32 R64, RZ, RZ, R14 ;  /* 0x000000ffff407224 */ /* 0x000fce00078e000e */
[----:B------:R-:W-:Y:S05]  /*32540*/  WARPSYNC.COLLECTIVE R15, `(.L_x_4727) ;  /* 0x000000000f087348 */ /* 0x000fea0003c00000 */
[----:B------:R0:W1:Y:S02]  /*32550*/  SHFL.IDX P6, R14, R13, R12, R11 ;  /* 0x0000000c0d0e7389 */ /* 0x00006400000c000b */
[----:B01----:R-:W-:Y:S01]  /*32560*/  ENDCOLLECTIVE ;  /* 0x000000000000791b */ /* 0x003fe20003800000 */
.L_x_4727:
[----:B------:R-:W-:Y:S02]  /*32570*/  IMAD.MOV.U32 R13, RZ, RZ, R65 ;  /* 0x000000ffff0d7224 */ /* 0x000fe400078e0041 */
[----:B------:R-:W-:-:S07]  /*32580*/  IMAD.MOV.U32 R67, RZ, RZ, R14 ;  /* 0x000000ffff437224 */ /* 0x000fce00078e000e */
[----:B------:R-:W-:Y:S05]  /*32590*/  WARPSYNC.COLLECTIVE R15, `(.L_x_4728) ;  /* 0x000000000f087348 */ /* 0x000fea0003c00000 */
[----:B------:R0:W1:Y:S02]  /*325a0*/  SHFL.IDX P6, R14, R13, R12, R11 ;  /* 0x0000000c0d0e7389 */ /* 0x00006400000c000b */
[----:B01----:R-:W-:Y:S01]  /*325b0*/  ENDCOLLECTIVE ;  /* 0x000000000000791b */ /* 0x003fe20003800000 */
.L_x_4728:
[----:B------:R-:W-:Y:S02]  /*325c0*/  IMAD.MOV.U32 R13, RZ, RZ, R70 ;  /* 0x000000ffff0d7224 */ /* 0x000fe400078e0046 */
[----:B------:R-:W-:Y:S02]  /*325d0*/  IMAD.MOV.U32 R12, RZ, RZ, R0 ;  /* 0x000000ffff0c7224 */ /* 0x000fe400078e0000 */
[----:B------:R-:W-:-:S07]  /*325e0*/  IMAD.MOV.U32 R65, RZ, RZ, R14 ;  /* 0x000000ffff417224 */ /* 0x000fce00078e000e */
[----:B------:R-:W-:Y:S05]  /*325f0*/  WARPSYNC.COLLECTIVE R15, `(.L_x_4729) ;  /* 0x000000000f087348 */ /* 0x000fea0003c00000 */
[----:B------:R0:W1:Y:S02]  /*32600*/  SHFL.IDX P6, R14, R13, R12, R11 ;  /* 0x0000000c0d0e7389 */ /* 0x00006400000c000b */
[----:B01----:R-:W-:Y:S01]  /*32610*/  ENDCOLLECTIVE ;  /* 0x000000000000791b */ /* 0x003fe20003800000 */
.L_x_4729:
        /* <DEDUP_REMOVED lines=9> */
.L_x_4730:
[----:B------:R-:W-:Y:S02]  /*326b0*/  IMAD.MOV.U32 R13, RZ, RZ, R71 ;  /* 0x000000ffff0d7224 */ /* 0x000fe400078e0047 */
[----:B------:R-:W-:Y:S02]  /*326c0*/  IMAD.MOV.U32 R12, RZ, RZ, R116 ;  /* 0x000000ffff0c7224 */ /* 0x000fe400078e0074 */
[----:B------:R-:W-:-:S07]  /*326d0*/  IMAD.MOV.U32 R68, RZ, RZ, R14 ;  /* 0x000000ffff447224 */ /* 0x000fce00078e000e */
[----:B------:R-:W-:Y:S05]  /*326e0*/  WARPSYNC.COLLECTIVE R15, `(.L_x_4731) ;  /* 0x000000000f087348 */ /* 0x000fea0003c00000 */
[----:B------:R0:W1:Y:S02]  /*326f0*/  SHFL.IDX P6, R14, R13, R12, R11 ;  /* 0x0000000c0d0e7389 */ /* 0x00006400000c000b */
[----:B01----:R-:W-:Y:S01]  /*32700*/  ENDCOLLECTIVE ;  /* 0x000000000000791b */ /* 0x003fe20003800000 */
.L_x_4731:
[----:B------:R-:W-:Y:S02]  /*32710*/  IMAD.MOV.U32 R13, RZ, RZ, R69 ;  /* 0x000000ffff0d7224 */ /* 0x000fe400078e0045 */
[----:B------:R-:W-:-:S07]  /*32720*/  IMAD.MOV.U32 R71, RZ, RZ, R14 ;  /* 0x000000ffff477224 */ /* 0x000fce00078e000e */
[----:B------:R-:W-:Y:S05]  /*32730*/  WARPSYNC.COLLECTIVE R15, `(.L_x_4732) ;  /* 0x000000000f087348 */ /* 0x000fea0003c00000 */
[----:B------:R0:W1:Y:S02]  /*32740*/  SHFL.IDX P6, R14, R13, R12, R11 ;  /* 0x0000000c0d0e7389 */ /* 0x00006400000c000b */
[----:B01----:R-:W-:Y:S01]  /*32750*/  ENDCOLLECTIVE ;  /* 0x000000000000791b */ /* 0x003fe20003800000 */
.L_x_4732:
[----:B------:R-:W-:Y:S01]  /*32760*/  MOV R13, R74 ;  /* 0x0000004a000d7202 */ /* 0x000fe20000000f00 */
[----:B------:R-:W-:Y:S02]  /*32770*/  IMAD.MOV.U32 R12, RZ, RZ, R0 ;  /* 0x000000ffff0c7224 */ /* 0x000fe400078e0000 */
[----:B------:R-:W-:-:S07]  /*32780*/  IMAD.MOV.U32 R69, RZ, RZ, R14 ;  /* 0x000000ffff457224 */ /* 0x000fce00078e000e */
[----:B------:R-:W-:Y:S05]  /*32790*/  WARPSYNC.COLLECTIVE R15, `(.L_x_4733) ;  /* 0x000000000f087348 */ /* 0x000fea0003c00000 */
[----:B------:R0:W1:Y:S02]  /*327a0*/  SHFL.IDX P6, R14, R13, R12, R11 ;  /* 0x0000000c0d0e7389 */ /* 0x00006400000c000b */
[----:B01----:R-:W-:Y:S01]  /*327b0*/  ENDCOLLECTIVE ;  /* 0x000000000000791b */ /* 0x003fe20003800000 */
.L_x_4733:
        /* <DEDUP_REMOVED lines=9> */
.L_x_4734:
[----:B------:R-:W-:Y:S02]  /*32850*/  IMAD.MOV.U32 R13, RZ, RZ, R50 ;  /* 0x000000ffff0d7224 */ /* 0x000fe400078e0032 */
[----:B------:R-:W-:Y:S02]  /*32860*/  IMAD.MOV.U32 R12, RZ, RZ, R116 ;  /* 0x000000ffff0c7224 */ /* 0x000fe400078e0074 */
[----:B------:R-:W-:-:S07]  /*32870*/  IMAD.MOV.U32 R72, RZ, RZ, R14 ;  /* 0x000000ffff487224 */ /* 0x000fce00078e000e */
[----:B------:R-:W-:Y:S05]  /*32880*/  WARPSYNC.COLLECTIVE R15, `(.L_x_4735) ;  /* 0x000000000f087348 */ /* 0x000fea0003c00000 */
[----:B------:R0:W1:Y:S02]  /*32890*/  SHFL.IDX P6, R14, R13, R12, R11 ;  /* 0x0000000c0d0e7389 */ /* 0x00006400000c000b */
[----:B01----:R-:W-:Y:S01]  /*328a0*/  ENDCOLLECTIVE ;  /* 0x000000000000791b */ /* 0x003fe20003800000 */
.L_x_4735:
[----:B------:R-:W-:Y:S01]  /*328b0*/  IMAD.MOV.U32 R13, RZ, RZ, R73 ;  /* 0x000000ffff0d7224 */ /* 0x000fe200078e0049 */
[----:B------:R-:W-:-:S07]  /*328c0*/  MOV R50, R14 ;  /* 0x0000000e00327202 */ /* 0x000fce0000000f00 */
[----:B------:R-:W-:Y:S05]  /*328d0*/  WARPSYNC.COLLECTIVE R15, `(.L_x_4736) ;  /* 0x000000000f087348 */ /* 0x000fea0003c00000 */
[----:B------:R0:W1:Y:S02]  /*328e0*/  SHFL.IDX P6, R14, R13, R12, R11 ;  /* 0x0000000c0d0e7389 */ /* 0x00006400000c000b */
[----:B01----:R-:W-:Y:S01]  /*328f0*/  ENDCOLLECTIVE ;  /* 0x000000000000791b */ /* 0x003fe20003800000 */
.L_x_4736:
[----:B------:R-:W-:Y:S02]  /*32900*/  IMAD.MOV.U32 R13, RZ, RZ, R80 ;  /* 0x000000ffff0d7224 */ /* 0x000fe400078e0050 */
[----:B------:R-:W-:Y:S02]  /*32910*/  IMAD.MOV.U32 R12, RZ, RZ, R0 ;  /* 0x000000ffff0c7224 */ /* 0x000fe400078e0000 */
[----:B------:R-:W-:-:S07]  /*32920*/  IMAD.MOV.U32 R73, RZ, RZ, R14 ;  /* 0x000000ffff497224 */ /* 0x000fce00078e000e */
[----:B------:R-:W-:Y:S05]  /*32930*/  WARPSYNC.COLLECTIVE R15, `(.L_x_4737) ;  /* 0x000000000f087348 */ /* 0x000fea0003c00000 */
[----:B------:R0:W1:Y:S02]  /*32940*/  SHFL.IDX P6, R14, R13, R12, R11 ;  /* 0x0000000c0d0e7389 */ /* 0x00006400000c000b */
[----:B01----:R-:W-:Y:S01]  /*32950*/  ENDCOLLECTIVE ;  /* 0x000000000000791b */ /* 0x003fe20003800000 */
.L_x_4737:
        /* <DEDUP_REMOVED lines=9> */
.L_x_4738:
[----:B------:R-:W-:Y:S02]  /*329f0*/  IMAD.MOV.U32 R13, RZ, RZ, R48 ;  /* 0x000000ffff0d7224 */ /* 0x000fe400078e0030 */
[----:B------:R-:W-:Y:S01]  /*32a00*/  IMAD.MOV.U32 R12, RZ, RZ, R116 ;  /* 0x000000ffff0c7224 */ /* 0x000fe200078e0074 */
[----:B------:R-:W-:-:S07]  /*32a10*/  MOV R76, R14 ;  /* 0x0000000e004c7202 */ /* 0x000fce0000000f00 */
[----:B------:R-:W-:Y:S05]  /*32a20*/  WARPSYNC.COLLECTIVE R15, `(.L_x_4739) ;  /* 0x000000000f087348 */ /* 0x000fea0003c00000 */
[----:B------:R0:W1:Y:S02]  /*32a30*/  SHFL.IDX P6, R14, R13, R12, R11 ;  /* 0x0000000c0d0e7389 */ /* 0x00006400000c000b */
[----:B01----:R-:W-:Y:S01]  /*32a40*/  ENDCOLLECTIVE ;  /* 0x000000000000791b */ /* 0x003fe20003800000 */
.L_x_4739:
[----:B------:R-:W-:Y:S02]  /*32a50*/  IMAD.MOV.U32 R13, RZ, RZ, R77 ;  /* 0x000000ffff0d7224 */ /* 0x000fe400078e004d */
[----:B------:R-:W-:-:S07]  /*32a60*/  IMAD.MOV.U32 R48, RZ, RZ, R14 ;  /* 0x000000ffff307224 */ /* 0x000fce00078e000e */
[----:B------:R-:W-:Y:S05]  /*32a70*/  WARPSYNC.COLLECTIVE R15, `(.L_x_4740) ;  /* 0x000000000f087348 */ /* 0x000fea0003c00000 */
[----:B------:R0:W1:Y:S02]  /*32a80*/  SHFL.IDX P6, R14, R13, R12, R11 ;  /* 0x0000000c0d0e7389 */ /* 0x00006400000c000b */
[----:B01----:R-:W-:Y:S01]  /*32a90*/  ENDCOLLECTIVE ;  /* 0x000000000000791b */ /* 0x003fe20003800000 */
.L_x_4740:
[----:B------:R-:W-:Y:S01]  /*32aa0*/  IMAD.MOV.U32 R13, RZ, RZ, R84 ;  /* 0x000000ffff0d7224 */ /* 0x000fe200078e0054 */
[----:B------:R-:W-:Y:S01]  /*32ab0*/  MOV R12, R0 ;  /* 0x00000000000c7202 */ /* 0x000fe20000000f00 */
[----:B------:R-:W-:-:S07]  /*32ac0*/  IMAD.MOV.U32 R77, RZ, RZ, R14 ;  /* 0x000000ffff4d7224 */ /* 0x000fce00078e000e */
[----:B------:R-:W-:Y:S05]  /*32ad0*/  WARPSYNC.COLLECTIVE R15, `(.L_x_4741) ;  /* 0x000000000f087348 */ /* 0x000fea0003c00000 */
[----:B------:R0:W1:Y:S02]  /*32ae0*/  SHFL.IDX P6, R14, R13, R12, R11 ;  /* 0x0000000c0d0e7389 */ /* 0x00006400000c000b */
[----:B01----:R-:W-:Y:S01]  /*32af0*/  ENDCOLLECTIVE ;  /* 0x000000000000791b */ /* 0x003fe20003800000 */
.L_x_4741:
        /* <DEDUP_REMOVED lines=9> */
.L_x_4742:
[----:B------:R-:W-:Y:S02]  /*32b90*/  IMAD.MOV.U32 R13, RZ, RZ, R46 ;  /* 0x000000ffff0d7224 */ /* 0x000fe400078e002e */
[----:B------:R-:W-:Y:S02]  /*32ba0*/  IMAD.MOV.U32 R12, RZ, RZ, R116 ;  /* 0x000000ffff0c7224 */ /* 0x000fe400078e0074 */
[----:B------:R-:W-:-:S07]  /*32bb0*/  IMAD.MOV.U32 R82, RZ, RZ, R14 ;  /* 0x000000ffff527224 */ /* 0x000fce00078e000e */
[----:B------:R-:W-:Y:S05]  /*32bc0*/  WARPSYNC.COLLECTIVE R15, `(.L_x_4743) ;  /* 0x000000000f087348 */ /* 0x000fea0003c00000 */
[----:B------:R0:W1:Y:S02]  /*32bd0*/  SHFL.IDX P6, R14, R13, R12, R11 ;  /* 0x0000000c0d0e7389 */ /* 0x00006400000c000b */
[----:B01----:R-:W-:Y:S01]  /*32be0*/  ENDCOLLECTIVE ;  /* 0x000000000000791b */ /* 0x003fe20003800000 */
.L_x_4743:
[----:B------:R-:W-:Y:S01]  /*32bf0*/  MOV R13, R51 ;  /* 0x00000033000d7202 */ /* 0x000fe20000000f00 */
[----:B------:R-:W-:-:S07]  /*32c00*/  IMAD.MOV.U32 R46, RZ, RZ, R14 ;  /* 0x000000ffff2e7224 */ /* 0x000fce00078e000e */
[----:B------:R-:W-:Y:S05]  /*32c10*/  WARPSYNC.COLLECTIVE R15, `(.L_x_4744) ;  /* 0x000000000f087348 */ /* 0x000fea0003c00000 */
[----:B------:R0:W1:Y:S02]  /*32c20*/  SHFL.IDX P6, R14, R13, R12, R11 ;  /* 0x0000000c0d0e7389 */ /* 0x00006400000c000b */
[----:B01----:R-:W-:Y:S01]  /*32c30*/  ENDCOLLECTIVE ;  /* 0x000000000000791b */ /* 0x003fe20003800000 */
.L_x_4744:
        /* <DEDUP_REMOVED lines=8> */
.L_x_4745:
[----:B------:R-:W-:Y:S02]  /*32cc0*/  IMAD.MOV.U32 R13, RZ, RZ, R86 ;  /* 0x000000ffff0d7224 */ /* 0x000fe400078e0056 */
[----:B------:R-:W-:-:S07]  /*32cd0*/  IMAD.MOV.U32 R88, RZ, RZ, R14 ;  /* 0x000000ffff587224 */ /* 0x000fce00078e000e */
[----:B------:R-:W-:Y:S05]  /*32ce0*/  WARPSYNC.COLLECTIVE R15, `(.L_x_4746) ;  /* 0x000000000f087348 */ /* 0x000fea0003c00000 */
[----:B------:R0:W1:Y:S02]  /*32cf0*/  SHFL.IDX P6, R14, R13, R12, R11 ;  /* 0x0000000c0d0e7389 */ /* 0x00006400000c000b */
[----:B01----:R-:W-:Y:S01]  /*32d00*/  ENDCOLLECTIVE ;  /* 0x000000000000791b */ /* 0x003fe20003800000 */
.L_x_4746:
[----:B------:R-:W-:Y:S01]  /*32d10*/  MOV R13, R44 ;  /* 0x0000002c000d7202 */ /* 0x000fe20000000f00 */
[----:B------:R-:W-:Y:S02]  /*32d20*/  IMAD.MOV.U32 R12, RZ, RZ, R116 ;  /* 0x000000ffff0c7224 */ /* 0x000fe400078e0074 */
[----:B------:R-:W-:-:S07]  /*32d30*/  IMAD.MOV.U32 R86, RZ, RZ, R14 ;  /* 0x000000ffff567224 */ /* 0x000fce00078e000e */
[----:B------:R-:W-:Y:S05]  /*32d40*/  WARPSYNC.COLLECTIVE R15, `(.L_x_4747) ;  /* 0x000000000f087348 */ /* 0x000fea0003c00000 */
[----:B------:R0:W1:Y:S02]  /*32d50*/  SHFL.IDX P6, R14, R13, R12, R11 ;  /* 0x0000000c0d0e7389 */ /* 0x00006400000c000b */
[----:B01----:R-:W-:Y:S01]  /*32d60*/  ENDCOLLECTIVE ;  /* 0x000000000000791b */ /* 0x003fe20003800000 */
.L_x_4747:
[----:B------:R-:W-:Y:S02]  /*32d70*/  IMAD.MOV.U32 R13, RZ, RZ, R49 ;  /* 0x000000ffff0d7224 */ /* 0x000fe400078e0031 */
[----:B------:R-:W-:-:S07]  /*32d80*/  IMAD.MOV.U32 R44, RZ, RZ, R14 ;  /* 0x000000ffff2c7224 */ /* 0x000fce00078e000e */
[----:B------:R-:W-:Y:S05]  /*32d90*/  WARPSYNC.COLLECTIVE R15, `(.L_x_4748) ;  /* 0x000000000f087348 */ /* 0x000fea0003c00000 */
[----:B------:R0:W1:Y:S02]  /*32da0*/  SHFL.IDX P6, R14, R13, R12, R11 ;  /* 0x0000000c0d0e7389 */ /* 0x00006400000c000b */
[----:B01----:R-:W-:Y:S01]  /*32db0*/  ENDCOLLECTIVE ;  /* 0x000000000000791b */ /* 0x003fe20003800000 */
.L_x_4748:
[----:B------:R-:W-:Y:S02]  /*32dc0*/  IMAD.MOV.U32 R13, RZ, RZ, R92 ;  /* 0x000000ffff0d7224 */ /* 0x000fe400078e005c */
[----:B------:R-:W-:Y:S02]  /*32dd0*/  IMAD.MOV.U32 R12, RZ, RZ, R0 ;  /* 0x000000ffff0c7224 */ /* 0x000fe400078e0000 */
[----:B------:R-:W-:-:S07]  /*32de0*/  IMAD.MOV.U32 R49, RZ, RZ, R14 ;  /* 0x000000ffff317224 */ /* 0x000fce00078e000e */
[----:B------:R-:W-:Y:S05]  /*32df0*/  WARPSYNC.COLLECTIVE R15, `(.L_x_4749) ;  /* 0x000000000f087348 */ /* 0x000fea0003c00000 */
[----:B------:R0:W1:Y:S02]  /*32e00*/  SHFL.IDX P6, R14, R13, R12, R11 ;  /* 0x0000000c0d0e7389 */ /* 0x00006400000c000b */
[----:B01----:R-:W-:Y:S01]  /*32e10*/  ENDCOLLECTIVE ;  /* 0x000000000000791b */ /* 0x003fe20003800000 */
.L_x_4749:
[----:B------:R-:W-:Y:S02]  /*32e20*/  SEL R85, R86, R49, P0 ;  /* 0x0000003156557207 */ /* 0x000fe40000000000 */
[----:B------:R-:W-:Y:S01]  /*32e30*/  SEL R86, R49, R86, P0 ;  /* 0x0000005631567207 */ /* 0x000fe20000000000 */
[----:B------:R-:W-:Y:S01]  /*32e40*/  IMAD.MOV.U32 R13, RZ, RZ, R90 ;  /* 0x000000ffff0d7224 */ /* 0x000fe200078e005a */
[----:B------:R-:W-:-:S07]  /*32e50*/  MOV R92, R14 ;  /* 0x0000000e005c7202 */ /* 0x000fce0000000f00 */
[----:B------:R-:W-:Y:S05]  /*32e60*/  WARPSYNC.COLLECTIVE R15, `(.L_x_4750) ;  /* 0x000000000f087348 */ /* 0x000fea0003c00000 */
[----:B------:R0:W1:Y:S02]  /*32e70*/  SHFL.IDX P6, R14, R13, R12, R11 ;  /* 0x0000000c0d0e7389 */ /* 0x00006400000c000b */
[----:B01----:R-:W-:Y:S01]  /*32e80*/  ENDCOLLECTIVE ;  /* 0x000000000000791b */ /* 0x003fe20003800000 */
.L_x_4750:
[----:B------:R-:W-:Y:S02]  /*32e90*/  IMAD.MOV.U32 R13, RZ, RZ, R42 ;  /* 0x000000ffff0d7224 */ /* 0x000fe400078e002a */
[----:B------:R-:W-:Y:S02]  /*32ea0*/  IMAD.MOV.U32 R12, RZ, RZ, R116 ;  /* 0x000000ffff0c7224 */ /* 0x000fe400078e0074 */
[----:B------:R-:W-:-:S07]  /*32eb0*/  IMAD.MOV.U32 R90, RZ, RZ, R14 ;  /* 0x000000ffff5a7224 */ /* 0x000fce00078e000e */
[----:B------:R-:W-:Y:S05]  /*32ec0*/  WARPSYNC.COLLECTIVE R15, `(.L_x_4751) ;  /* 0x000000000f087348 */ /* 0x000fea0003c00000 */
[----:B------:R0:W1:Y:S02]  /*32ed0*/  SHFL.IDX P6, R14, R13, R12, R11 ;  /* 0x0000000c0d0e7389 */ /* 0x00006400000c000b */
[----:B01----:R-:W-:Y:S01]  /*32ee0*/  ENDCOLLECTIVE ;  /* 0x000000000000791b */ /* 0x003fe20003800000 */
.L_x_4751:
[----:B------:R-:W-:Y:S02]  /*32ef0*/  IMAD.MOV.U32 R13, RZ, RZ, R47 ;  /* 0x000000ffff0d7224 */ /* 0x000fe400078e002f */
[----:B------:R-:W-:-:S07]  /*32f00*/  IMAD.MOV.U32 R42, RZ, RZ, R14 ;  /* 0x000000ffff2a7224 */ /* 0x000fce00078e000e */
[----:B------:R-:W-:Y:S05]  /*32f10*/  WARPSYNC.COLLECTIVE R15, `(.L_x_4752) ;  /* 0x000000000f087348 */ /* 0x000fea0003c00000 */
[----:B------:R0:W1:Y:S02]  /*32f20*/  SHFL.IDX P6, R14, R13, R12, R11 ;  /* 0x0000000c0d0e7389 */ /* 0x00006400000c000b */
[----:B01----:R-:W-:Y:S01]  /*32f30*/  ENDCOLLECTIVE ;  /* 0x000000000000791b */ /* 0x003fe20003800000 */
.L_x_4752:
        /* <DEDUP_REMOVED lines=8> */
.L_x_4753:
[----:B------:R-:W-:Y:S02]  /*32fc0*/  SEL R89, R90, R47, P0 ;  /* 0x0000002f5a597207 */ /* 0x000fe40000000000 */
[----:B------:R-:W-:Y:S01]  /*32fd0*/  SEL R90, R47, R90, P0 ;  /* 0x0000005a2f5a7207 */ /* 0x000fe20000000000 */
[----:B------:R-:W-:Y:S02]  /*32fe0*/  IMAD.MOV.U32 R13, RZ, RZ, R94 ;  /* 0x000000ffff0d7224 */ /* 0x000fe400078e005e */
[----:B------:R-:W-:-:S07]  /*32ff0*/  IMAD.MOV.U32 R96, RZ, RZ, R14 ;  /* 0x000000ffff607224 */ /* 0x000fce00078e000e */
[----:B------:R-:W-:Y:S05]  /*33000*/  WARPSYNC.COLLECTIVE R15, `(.L_x_4754) ;  /* 0x000000000f087348 */ /* 0x000fea0003c00000 */
[----:B------:R0:W1:Y:S02]  /*33010*/  SHFL.IDX P6, R14, R13, R12, R11 ;  /* 0x0000000c0d0e7389 */ /* 0x00006400000c000b */
[----:B01----:R-:W-:Y:S01]  /*33020*/  ENDCOLLECTIVE ;  /* 0x000000000000791b */ /* 0x003fe20003800000 */
.L_x_4754:
[----:B------:R-:W-:Y:S01]  /*33030*/  IMAD.MOV.U32 R13, RZ, RZ, R40 ;  /* 0x000000ffff0d7224 */ /* 0x000fe200078e0028 */
[----:B------:R-:W-:Y:S01]  /*33040*/  MOV R12, R116 ;  /* 0x00000074000c7202 */ /* 0x000fe20000000f00 */
[----:B------:R-:W-:-:S07]  /*33050*/  IMAD.MOV.U32 R94, RZ, RZ, R14 ;  /* 0x000000ffff5e7224 */ /* 0x000fce00078e000e */
[----:B------:R-:W-:Y:S05]  /*33060*/  WARPSYNC.COLLECTIVE R15, `(.L_x_4755) ;  /* 0x000000000f087348 */ /* 0x000fea0003c00000 */
[----:B------:R0:W1:Y:S02]  /*33070*/  SHFL.IDX P6, R14, R13, R12, R11 ;  /* 0x0000000c0d0e7389 */ /* 0x00006400000c000b */
[----:B01----:R-:W-:Y:S01]  /*33080*/  ENDCOLLECTIVE ;  /* 0x000000000000791b */ /* 0x003fe20003800000 */
.L_x_4755:
[----:B------:R-:W-:Y:S02]  /*33090*/  IMAD.MOV.U32 R13, RZ, RZ, R45 ;  /* 0x000000ffff0d7224 */ /* 0x000fe400078e002d */
[----:B------:R-:W-:-:S07]  /*330a0*/  IMAD.MOV.U32 R40, RZ, RZ, R14 ;  /* 0x000000ffff287224 */ /* 0x000fce00078e000e */
[----:B------:R-:W-:Y:S05]  /*330b0*/  WARPSYNC.COLLECTIVE R15, `(.L_x_4756) ;  /* 0x000000000f087348 */ /* 0x000fea0003c00000 */
[----:B------:R0:W1:Y:S02]  /*330c0*/  SHFL.IDX P6, R14, R13, R12, R11 ;  /* 0x0000000c0d0e7389 */ /* 0x00006400000c000b */
[----:B01----:R-:W-:Y:S01]  /*330d0*/  ENDCOLLECTIVE ;  /* 0x000000000000791b */ /* 0x003fe20003800000 */
.L_x_4756:
        /* <DEDUP_REMOVED lines=8> */
.L_x_4757:
[----:B------:R-:W-:Y:S02]  /*33160*/  SEL R93, R94, R45, P0 ;  /* 0x0000002d5e5d7207 */ /* 0x000fe40000000000 */
[----:B------:R-:W-:Y:S02]  /*33170*/  SEL R94, R45, R94, P0 ;  /* 0x0000005e2d5e7207 */ /* 0x000fe40000000000 */
[----:B------:R-:W-:Y:S01]  /*33180*/  MOV R13, R98 ;  /* 0x00000062000d7202 */ /* 0x000fe20000000f00 */
[----:B------:R-:W-:-:S07]  /*33190*/  IMAD.MOV.U32 R100, RZ, RZ, R14 ;  /* 0x000000ffff647224 */ /* 0x000fce00078e000e */
[----:B------:R-:W-:Y:S05]  /*331a0*/  WARPSYNC.COLLECTIVE R15, `(.L_x_4758) ;  /* 0x000000000f087348 */ /* 0x000fea0003c00000 */
[----:B------:R0:W1:Y:S02]  /*331b0*/  SHFL.IDX P6, R14, R13, R12, R11 ;  /* 0x0000000c0d0e7389 */ /* 0x00006400000c000b */
[----:B01----:R-:W-:Y:S01]  /*331c0*/  ENDCOLLECTIVE ;  /* 0x000000000000791b */ /* 0x003fe20003800000 */
.L_x_4758:
[----:B------:R-:W-:Y:S02]  /*331d0*/  IMAD.MOV.U32 R13, RZ, RZ, R38 ;  /* 0x000000ffff0d7224 */ /* 0x000fe400078e0026 */
[----:B------:R-:W-:Y:S02]  /*331e0*/  IMAD.MOV.U32 R12, RZ, RZ, R116 ;  /* 0x000000ffff0c7224 */ /* 0x000fe400078e0074 */
[----:B------:R-:W-:-:S07]  /*331f0*/  IMAD.MOV.U32 R98, RZ, RZ, R14 ;  /* 0x000000ffff627224 */ /* 0x000fce00078e000e */
[----:B------:R-:W-:Y:S05]  /*33200*/  WARPSYNC.COLLECTIVE R15, `(.L_x_4759) ;  /* 0x000000000f087348 */ /* 0x000fea0003c00000 */
[----:B------:R0:W1:Y:S02]  /*33210*/  SHFL.IDX P6, R14, R13, R12, R11 ;  /* 0x0000000c0d0e7389 */ /* 0x00006400000c000b */
[----:B01----:R-:W-:Y:S01]  /*33220*/  ENDCOLLECTIVE ;  /* 0x000000000000791b */ /* 0x003fe20003800000 */
.L_x_4759:
[----:B------:R-:W-:Y:S02]  /*33230*/  IMAD.MOV.U32 R13, RZ, RZ, R43 ;  /* 0x000000ffff0d7224 */ /* 0x000fe400078e002b */
[----:B------:R-:W-:-:S07]  /*33240*/  IMAD.MOV.U32 R38, RZ, RZ, R14 ;  /* 0x000000ffff267224 */ /* 0x000fce00078e000e */
[----:B------:R-:W-:Y:S05]  /*33250*/  WARPSYNC.COLLECTIVE R15, `(.L_x_4760) ;  /* 0x000000000f087348 */ /* 0x000fea0003c00000 */
[----:B------:R0:W1:Y:S02]  /*33260*/  SHFL.IDX P6, R14, R13, R12, R11 ;  /* 0x0000000c0d0e7389 */ /* 0x00006400000c000b */
[----:B01----:R-:W-:Y:S01]  /*33270*/  ENDCOLLECTIVE ;  /* 0x000000000000791b */ /* 0x003fe20003800000 */
.L_x_4760:
        /* <DEDUP_REMOVED lines=8> */
.L_x_4761:
[----:B------:R-:W-:Y:S02]  /*33300*/  SEL R97, R98, R43, P0 ;  /* 0x0000002b62617207 */ /* 0x000fe40000000000 */
[----:B------:R-:W-:Y:S01]  /*33310*/  SEL R98, R43, R98, P0 ;  /* 0x000000622b627207 */ /* 0x000fe20000000000 */
[----:B------:R-:W-:Y:S02]  /*33320*/  IMAD.MOV.U32 R13, RZ, RZ, R102 ;  /* 0x000000ffff0d7224 */ /* 0x000fe400078e0066 */
[----:B------:R-:W-:-:S07]  /*33330*/  IMAD.MOV.U32 R104, RZ, RZ, R14 ;  /* 0x000000ffff687224 */ /* 0x000fce00078e000e */
[----:B------:R-:W-:Y:S05]  /*33340*/  WARPSYNC.COLLECTIVE R15, `(.L_x_4762) ;  /* 0x000000000f087348 */ /* 0x000fea0003c00000 */
[----:B------:R0:W1:Y:S02]  /*33350*/  SHFL.IDX P6, R14, R13, R12, R11 ;  /* 0x0000000c0d0e7389 */ /* 0x00006400000c000b */
[----:B01----:R-:W-:Y:S01]  /*33360*/  ENDCOLLECTIVE ;  /* 0x000000000000791b */ /* 0x003fe20003800000 */
.L_x_4762:
[----:B------:R-:W-:Y:S02]  /*33370*/  IMAD.MOV.U32 R13, RZ, RZ, R37 ;  /* 0x000000ffff0d7224 */ /* 0x000fe400078e0025 */
[----:B------:R-:W-:Y:S02]  /*33380*/  IMAD.MOV.U32 R12, RZ, RZ, R116 ;  /* 0x000000ffff0c7224 */ /* 0x000fe400078e0074 */
[----:B------:R-:W-:-:S07]  /*33390*/  IMAD.MOV.U32 R102, RZ, RZ, R14 ;  /* 0x000000ffff667224 */ /* 0x000fce00078e000e */
[----:B------:R-:W-:Y:S05]  /*333a0*/  WARPSYNC.COLLECTIVE R15, `(.L_x_4763) ;  /* 0x000000000f087348 */ /* 0x000fea0003c00000 */
[----:B------:R0:W1:Y:S02]  /*333b0*/  SHFL.IDX P6, R14, R13, R12, R11 ;  /* 0x0000000c0d0e7389 */ /* 0x00006400000c000b */
[----:B01----:R-:W-:Y:S01]  /*333c0*/  ENDCOLLECTIVE ;  /* 0x000000000000791b */ /* 0x003fe20003800000 */
.L_x_4763:
[----:B------:R-:W-:Y:S01]  /*333d0*/  IMAD.MOV.U32 R13, RZ, RZ, R41 ;  /* 0x000000ffff0d7224 */ /* 0x000fe200078e0029 */
[----:B------:R-:W-:-:S07]  /*333e0*/  MOV R37, R14 ;  /* 0x0000000e00257202 */ /* 0x000fce0000000f00 */
[----:B------:R-:W-:Y:S05]  /*333f0*/  WARPSYNC.COLLECTIVE R15, `(.L_x_4764) ;  /* 0x000000000f087348 */ /* 0x000fea0003c00000 */
[----:B------:R0:W1:Y:S02]  /*33400*/  SHFL.IDX P6, R14, R13, R12, R11 ;  /* 0x0000000c0d0e7389 */ /* 0x00006400000c000b */
[----:B01----:R-:W-:Y:S01]  /*33410*/  ENDCOLLECTIVE ;  /* 0x000000000000791b */ /* 0x003fe20003800000 */
.L_x_4764:
        /* <DEDUP_REMOVED lines=8> */
.L_x_4765:
[----:B------:R-:W-:Y:S02]  /*334a0*/  SEL R101, R102, R41, P0 ;  /* 0x0000002966657207 */ /* 0x000fe40000000000 */
[----:B------:R-:W-:Y:S01]  /*334b0*/  SEL R102, R41, R102, P0 ;  /* 0x0000006629667207 */ /* 0x000fe20000000000 */
[----:B------:R-:W-:Y:S02]  /*334c0*/  IMAD.MOV.U32 R13, RZ, RZ, R106 ;  /* 0x000000ffff0d7224 */ /* 0x000fe400078e006a */
[----:B------:R-:W-:-:S07]  /*334d0*/  IMAD.MOV.U32 R108, RZ, RZ, R14 ;  /* 0x000000ffff6c7224 */ /* 0x000fce00078e000e */
[----:B------:R-:W-:Y:S05]  /*334e0*/  WARPSYNC.COLLECTIVE R15, `(.L_x_4766) ;  /* 0x000000000f087348 */ /* 0x000fea0003c00000 */
[----:B------:R0:W1:Y:S02]  /*334f0*/  SHFL.IDX P6, R14, R13, R12, R11 ;  /* 0x0000000c0d0e7389 */ /* 0x00006400000c000b */
[----:B01----:R-:W-:Y:S01]  /*33500*/  ENDCOLLECTIVE ;  /* 0x000000000000791b */ /* 0x003fe20003800000 */
.L_x_4766:
[----:B------:R-:W-:Y:S02]  /*33510*/  IMAD.MOV.U32 R13, RZ, RZ, R36 ;  /* 0x000000ffff0d7224 */ /* 0x000fe400078e0024 */
[----:B------:R-:W-:Y:S01]  /*33520*/  IMAD.MOV.U32 R12, RZ, RZ, R116 ;  /* 0x000000ffff0c7224 */ /* 0x000fe200078e0074 */
[----:B------:R-:W-:-:S07]  /*33530*/  MOV R106, R14 ;  /* 0x0000000e006a7202 */ /* 0x000fce0000000f00 */
[----:B------:R-:W-:Y:S05]  /*33540*/  WARPSYNC.COLLECTIVE R15, `(.L_x_4767) ;  /* 0x000000000f087348 */ /* 0x000fea0003c00000 */
[----:B------:R0:W1:Y:S02]  /*33550*/  SHFL.IDX P6, R14, R13, R12, R11 ;  /* 0x0000000c0d0e7389 */ /* 0x00006400000c000b */
[----:B01----:R-:W-:Y:S01]  /*33560*/  ENDCOLLECTIVE ;  /* 0x000000000000791b */ /* 0x003fe20003800000 */
.L_x_4767:
[----:B------:R-:W-:Y:S02]  /*33570*/  IMAD.MOV.U32 R13, RZ, RZ, R39 ;  /* 0x000000ffff0d7224 */ /* 0x000fe400078e0027 */
[----:B------:R-:W-:-:S07]  /*33580*/  IMAD.MOV.U32 R36, RZ, RZ, R14 ;  /* 0x000000ffff247224 */ /* 0x000fce00078e000e */
[----:B------:R-:W-:Y:S05]  /*33590*/  WARPSYNC.COLLECTIVE R15, `(.L_x_4768) ;  /* 0x000000000f087348 */ /* 0x000fea0003c00000 */
[----:B------:R0:W1:Y:S02]  /*335a0*/  SHFL.IDX P6, R14, R13, R12, R11 ;  /* 0x0000000c0d0e7389 */ /* 0x00006400000c000b */
[----:B01----:R-:W-:Y:S01]  /*335b0*/  ENDCOLLECTIVE ;  /* 0x000000000000791b */ /* 0x003fe20003800000 */
.L_x_4768:
[----:B------:R-:W-:Y:S02]  /*335c0*/  SEL R107, R108, R36, P0 ;  /* 0x000000246c6b7207 */ /* 0x000fe40000000000 */
[----:B------:R-:W-:Y:S01]  /*335d0*/  SEL R108, R36, R108, P0 ;  /* 0x0000006c246c7207 */ /* 0x000fe20000000000 */
[----:B------:R-:W-:Y:S01]  /*335e0*/  IMAD.MOV.U32 R13, RZ, RZ, R111 ;  /* 0x000000ffff0d7224 */ /* 0x000fe200078e006f */
[----:B------:R-:W-:Y:S02]  /*335f0*/  MOV R12, R0 ;  /* 0x00000000000c7202 */ /* 0x000fe40000000f00 */
[----:B------:R-:W-:Y:S02]  /*33600*/  SEL R0, R110, R2, P0 ;  /* 0x000000026e007207 */ /* 0x000fe40000000000 */
[----:B------:R-:W-:Y:S02]  /*33610*/  SEL R110, R2, R110, P0 ;  /* 0x0000006e026e7207 */ /* 0x000fe40000000000 */
[----:B------:R-:W-:-:S02]  /*33620*/  SEL R2, R109, R87, P0 ;  /* 0x000000576d027207 */ /* 0x000fc40000000000 */
[----:B------:R-:W-:Y:S01]  /*33630*/  SEL R109, R87, R109, P0 ;  /* 0x0000006d576d7207 */ /* 0x000fe20000000000 */
[----:B------:R-:W-:Y:S01]  /*33640*/  IMAD.MOV.U32 R39, RZ, RZ, R14 ;  /* 0x000000ffff277224 */ /* 0x000fe200078e000e */
[----:B------:R-:W-:-:S07]  /*33650*/  SEL R87, R88, R44, P0 ;  /* 0x0000002c58577207 */ /* 0x000fce0000000000 */
[----:B------:R-:W-:Y:S05]  /*33660*/  WARPSYNC.COLLECTIVE R15, `(.L_x_4769) ;  /* 0x000000000f087348 */ /* 0x000fea0003c00000 */
[----:B------:R0:W1:Y:S02]  /*33670*/  SHFL.IDX P6, R14, R13, R12, R11 ;  /* 0x0000000c0d0e7389 */ /* 0x00006400000c000b */
[----:B01----:R-:W-:Y:S01]  /*33680*/  ENDCOLLECTIVE ;  /* 0x000000000000791b */ /* 0x003fe20003800000 */
.L_x_4769:
        /* <DEDUP_REMOVED lines=8> */
.L_x_4770:
[----:B------:R-:W-:Y:S02]  /*33710*/  IMAD.MOV.U32 R13, RZ, RZ, R123 ;  /* 0x000000ffff0d7224 */ /* 0x000fe400078e007b */
[----:B------:R-:W-:Y:S01]  /*33720*/  IMAD.MOV.U32 R12, RZ, RZ, R116 ;  /* 0x000000ffff0c7224 */ /* 0x000fe200078e0074 */
[----:B------:R-:W-:Y:S02]  /*33730*/  SEL R116, R118, R81, P0 ;  /* 0x0000005176747207 */ /* 0x000fe40000000000 */
[----:B------:R-:W-:Y:S02]  /*33740*/  SEL R118, R81, R118, P0 ;  /* 0x0000007651767207 */ /* 0x000fe40000000000 */
[----:B------:R-:W-:Y:S02]  /*33750*/  SEL R81, R82, R51, P0 ;  /* 0x0000003352517207 */ /* 0x000fe40000000000 */
[----:B------:R-:W-:Y:S01]  /*33760*/  SEL R82, R51, R82, P0 ;  /* 0x0000005233527207 */ /* 0x000fe20000000000 */
[----:B------:R-:W-:-:S07]  /*33770*/  IMAD.MOV.U32 R124, RZ, RZ, R14 ;  /* 0x000000ffff7c7224 */ /* 0x000fce00078e000e */
[----:B------:R-:W-:Y:S05]  /*33780*/  WARPSYNC.COLLECTIVE R15, `(.L_x_4771) ;  /* 0x000000000f087348 */ /* 0x000fea0003c00000 */
[----:B------:R0:W1:Y:S02]  /*33790*/  SHFL.IDX P6, R14, R13, R12, R11 ;  /* 0x0000000c0d0e7389 */ /* 0x00006400000c000b */
[----:B01----:R-:W-:Y:S01]  /*337a0*/  ENDCOLLECTIVE ;  /* 0x000000000000791b */ /* 0x003fe20003800000 */
.L_x_4771:
[----:B------:R-:W-:Y:S01]  /*337b0*/  MOV R13, R149 ;  /* 0x00000095000d7202 */ /* 0x000fe20000000f00 */
[----:B------:R-:W-:-:S07]  /*337c0*/  IMAD.MOV.U32 R123, RZ, RZ, R14 ;  /* 0x000000ffff7b7224 */ /* 0x000fce00078e000e */
[----:B------:R-:W-:Y:S05]  /*337d0*/  WARPSYNC.COLLECTIVE R15, `(.L_x_4772) ;  /* 0x000000000f087348 */ /* 0x000fea0003c00000 */
[----:B------:R0:W1:Y:S02]  /*337e0*/  SHFL.IDX P6, R14, R13, R12, R11 ;  /* 0x0000000c0d0e7389 */ /* 0x00006400000c000b */
[----:B01----:R-:W-:Y:S01]  /*337f0*/  ENDCOLLECTIVE ;  /* 0x000000000000791b */ /* 0x003fe20003800000 */
.L_x_4772:
[----:B------:R-:W-:Y:S01]  /*33800*/  IMAD.MOV.U32 R11, RZ, RZ, R14 ;  /* 0x000000ffff0b7224 */ /* 0x000fe200078e000e */
[----:B------:R-:W-:Y:S06]  /*33810*/  BRA `(.L_x_4773) ;  /* 0xfffffeec00447947 */ /* 0x000fec000383ffff */
.L_x_4459:
[----:B------:R-:W-:Y:S02]  /*33820*/  IMAD.MOV.U32 R13, RZ, RZ, R21 ;  /* 0x000000ffff0d7224 */ /* 0x000fe400078e0015 */
[----:B------:R-:W-:Y:S02]  /*33830*/  IMAD.MOV.U32 R12, RZ, RZ, RZ ;  /* 0x000000ffff0c7224 */ /* 0x000fe400078e00ff */
[----:B------:R-:W-:Y:S02]  /*33840*/  IMAD.MOV.U32 R11, RZ, RZ, 0x181f ;  /* 0x0000181fff0b7424 */ /* 0x000fe400078e00ff */
[----:B------:R-:W-:-:S07]  /*33850*/  IMAD.MOV.U32 R15, RZ, RZ, -0x1 ;  /* 0xffffffffff0f7424 */ /* 0x000fce00078e00ff */
[----:B-----5:R-:W-:Y:S05]  /*33860*/  WARPSYNC.COLLECTIVE R15, `(.L_x_4774) ;  /* 0x000000000f087348 */ /* 0x020fea0003c00000 */
[----:B------:R0:W1:Y:S02]  /*33870*/  SHFL.IDX P6, R14, R13, R12, R11 ;  /* 0x0000000c0d0e7389 */ /* 0x00006400000c000b */
[----:B01---5:R-:W-:Y:S01]  /*33880*/  ENDCOLLECTIVE ;  /* 0x000000000000791b */ /* 0x023fe20003800000 */
.L_x_4774:
[----:B------:R-:W-:Y:S01]  /*33890*/  IMAD.MOV.U32 R13, RZ, RZ, R20 ;  /* 0x000000ffff0d7224 */ /* 0x000fe200078e0014 */
[----:B------:R-:W-:-:S07]  /*338a0*/  MOV R0, R14 ;  /* 0x0000000e00007202 */ /* 0x000fce0000000f00 */
[----:B------:R-:W-:Y:S05]  /*338b0*/  WARPSYNC.COLLECTIVE R15, `(.L_x_4775) ;  /* 0x000000000f087348 */ /* 0x000fea0003c00000 */
[----:B------:R0:W1:Y:S02]  /*338c0*/  SHFL.IDX P6, R14, R13, R12, R11 ;  /* 0x0000000c0d0e7389 */ /* 0x00006400000c000b */
[----:B01----:R-:W-:Y:S01]  /*338d0*/  ENDCOLLECTIVE ;  /* 0x000000000000791b */ /* 0x003fe20003800000 */
.L_x_4775:
[----:B------:R-:W-:Y:S05]  /*338e0*/  BRA `(.L_x_4776) ;  /* 0xfffffefc008c7947 */ /* 0x000fea000383ffff */
.L_x_4462:
[----:B------:R-:W-:Y:S01]  /*338f0*/  BSSY B1, `(.L_x_4777) ;  /* 0x0000008000017945 */ /* 0x000fe20003800000 */
[----:B------:R-:W-:Y:S02]  /*33900*/  IMAD.MOV.U32 R13, RZ, RZ, R21 ;  /* 0x000000ffff0d7224 */ /* 0x000fe400078e0015 */
[----:B------:R-:W-:Y:S02]  /*33910*/  IMAD.MOV.U32 R12, RZ, RZ, 0x1 ;  /* 0x00000001ff0c7424 */ /* 0x000fe400078e00ff */
[----:B------:R-:W-:Y:S02]  /*33920*/  IMAD.MOV.U32 R11, RZ, RZ, 0x181f ;  /* 0x0000181fff0b7424 */ /* 0x000fe400078e00ff */
[----:B------:R-:W-:-:S07]  /*33930*/  IMAD.MOV.U32 R15, RZ, RZ, -0x1 ;  /* 0xffffffffff0f7424 */ /* 0x000fce00078e00ff */
[----:B012---:R-:W-:Y:S05]  /*33940*/  WARPSYNC.COLLECTIVE R15, `(.L_x_4778) ;  /* 0x000000000f087348 */ /* 0x007fea0003c00000 */
[----:B--2---:R2:W3:Y:S02]  /*33950*/  SHFL.IDX P6, R14, R13, R12, R11 ;  /* 0x0000000c0d0e7389 */ /* 0x0044e400000c000b */
[----:B0123--:R-:W-:Y:S01]  /*33960*/  ENDCOLLECTIVE ;  /* 0x000000000000791b */ /* 0x00ffe20003800000 */
.L_x_4778:
[----:B------:R-:W-:Y:S05]  /*33970*/  BSYNC B1 ;  /* 0x0000000000017941 */ /* 0x000fea0003800000 */
.L_x_4777:
        /* <DEDUP_REMOVED lines=8> */
.L_x_4779:
[----:B------:R-:W-:Y:S05]  /*33a00*/  BRA `(.L_x_4780) ;  /* 0xfffffefc00bc7947 */ /* 0x000fea000383ffff */
.L_x_4465:
[----:B------:R-:W-:Y:S01]  /*33a10*/  BSSY B1, `(.L_x_4781) ;  /* 0x0000008000017945 */ /* 0x000fe20003800000 */
[----:B------:R-:W-:Y:S01]  /*33a20*/  IMAD.MOV.U32 R13, RZ, RZ, R21 ;  /* 0x000000ffff0d7224 */ /* 0x000fe200078e0015 */
[----:B----4-:R-:W-:Y:S01]  /*33a30*/  MOV R15, 0xffffffff ;  /* 0xffffffff000f7802 */ /* 0x010fe20000000f00 */
[----:B------:R-:W-:Y:S02]  /*33a40*/  IMAD.MOV.U32 R12, RZ, RZ, 0x2 ;  /* 0x00000002ff0c7424 */ /* 0x000fe400078e00ff */
[----:B------:R-:W-:-:S07]  /*33a50*/  IMAD.MOV.U32 R11, RZ, RZ, 0x181f ;  /* 0x0000181fff0b7424 */ /* 0x000fce00078e00ff */
[----:B0123--:R-:W-:Y:S05]  /*33a60*/  WARPSYNC.COLLECTIVE R15, `(.L_x_4782) ;  /* 0x000000000f087348 */ /* 0x00ffea0003c00000 */
[----:B--2---:R2:W4:Y:S02]  /*33a70*/  SHFL.IDX P6, R14, R13, R12, R11 ;  /* 0x0000000c0d0e7389 */ /* 0x00452400000c000b */
[----:B01234-:R-:W-:Y:S01]  /*33a80*/  ENDCOLLECTIVE ;  /* 0x000000000000791b */ /* 0x01ffe20003800000 */
.L_x_4782:
[----:B------:R-:W-:Y:S05]  /*33a90*/  BSYNC B1 ;  /* 0x0000000000017941 */ /* 0x000fea0003800000 */
.L_x_4781:
        /* <DEDUP_REMOVED lines=8> */
.L_x_4783:
[----:B------:R-:W-:Y:S05]  /*33b20*/  BRA `(.L_x_4784) ;  /* 0xfffffefc00cc7947 */ /* 0x000fea000383ffff */
.L_x_4468:
[----:B------:R-:W-:Y:S01]  /*33b30*/  BSSY B1, `(.L_x_4785) ;  /* 0x0000008000017945 */ /* 0x000fe20003800000 */
[----:B------:R-:W-:Y:S01]  /*33b40*/  IMAD.MOV.U32 R13, RZ, RZ, R21 ;  /* 0x000000ffff0d7224 */ /* 0x000fe200078e0015 */
[----:B------:R-:W-:Y:S01]  /*33b50*/  MOV R12, 0x3 ;  /* 0x00000003000c7802 */ /* 0x000fe20000000f00 */
[----:B------:R-:W-:Y:S02]  /*33b60*/  IMAD.MOV.U32 R11, RZ, RZ, 0x181f ;  /* 0x0000181fff0b7424 */ /* 0x000fe400078e00ff */
[----:B----4-:R-:W-:-:S07]  /*33b70*/  IMAD.MOV.U32 R15, RZ, RZ, -0x1 ;  /* 0xffffffffff0f7424 */ /* 0x010fce00078e00ff */
[----:B0123--:R-:W-:Y:S05]  /*33b80*/  WARPSYNC.COLLECTIVE R15, `(.L_x_4786) ;  /* 0x000000000f087348 */ /* 0x00ffea0003c00000 */
[----:B--2---:R2:W4:Y:S02]  /*33b90*/  SHFL.IDX P6, R14, R13, R12, R11 ;  /* 0x0000000c0d0e7389 */ /* 0x00452400000c000b */
[----:B01234-:R-:W-:Y:S01]  /*33ba0*/  ENDCOLLECTIVE ;  /* 0x000000000000791b */ /* 0x01ffe20003800000 */
.L_x_4786:
[----:B------:R-:W-:Y:S05]  /*33bb0*/  BSYNC B1 ;  /* 0x0000000000017941 */ /* 0x000fea0003800000 */
.L_x_4785:
        /* <DEDUP_REMOVED lines=8> */
.L_x_4787:
[----:B------:R-:W-:Y:S05]  /*33c40*/  BRA `(.L_x_4788) ;  /* 0xfffffefc00dc7947 */ /* 0x000fea000383ffff */
.L_x_4470:
[----:B------:R-:W-:Y:S02]  /*33c50*/  IMAD.MOV.U32 R13, RZ, RZ, R41 ;  /* 0x000000ffff0d7224 */ /* 0x000fe400078e0029 */
[----:B------:R-:W-:Y:S02]  /*33c60*/  IMAD.MOV.U32 R12, RZ, RZ, RZ ;  /* 0x000000ffff0c7224 */ /* 0x000fe400078e00ff */
[----:B------:R-:W-:Y:S02]  /*33c70*/  IMAD.MOV.U32 R11, RZ, RZ, 0x1c1f ;  /* 0x00001c1fff0b7424 */ /* 0x000fe400078e00ff */
[----:B------:R-:W-:-:S07]  /*33c80*/  IMAD.MOV.U32 R15, RZ, RZ, -0x1 ;  /* 0xffffffffff0f7424 */ /* 0x000fce00078e00ff */
[----:B------:R-:W-:Y:S05]  /*33c90*/  WARPSYNC.COLLECTIVE R15, `(.L_x_4789) ;  /* 0x000000000f087348 */ /* 0x000fea0003c00000 */
[----:B------:R0:W1:Y:S02]  /*33ca0*/  SHFL.IDX P6, R14, R13, R12, R11 ;  /* 0x0000000c0d0e7389 */ /* 0x00006400000c000b */
[----:B01----:R-:W-:Y:S01]  /*33cb0*/  ENDCOLLECTIVE ;  /* 0x000000000000791b */ /* 0x003fe20003800000 */
.L_x_4789:
[----:B------:R-:W-:Y:S02]  /*33cc0*/  IMAD.MOV.U32 R13, RZ, RZ, R40 ;  /* 0x000000ffff0d7224 */ /* 0x000fe400078e0028 */
[----:B------:R-:W-:-:S07]  /*33cd0*/  IMAD.MOV.U32 R42, RZ, RZ, R14 ;  /* 0x000000ffff2a7224 */ /* 0x000fce00078e000e */
[----:B------:R-:W-:Y:S05]  /*33ce0*/  WARPSYNC.COLLECTIVE R15, `(.L_x_4790) ;  /* 0x000000000f087348 */ /* 0x000fea0003c00000 */
[----:B------:R0:W1:Y:S02]  /*33cf0*/  SHFL.IDX P6, R14, R13, R12, R11 ;  /* 0x0000000c0d0e7389 */ /* 0x00006400000c000b */
[----:B01----:R-:W-:Y:S01]  /*33d00*/  ENDCOLLECTIVE ;  /* 0x000000000000791b */ /* 0x003fe20003800000 */
.L_x_4790:
[----:B------:R-:W-:Y:S01]  /*33d10*/  MOV R43, R14 ;  /* 0x0000000e002b7202 */ /* 0x000fe20000000f00 */
[----:B------:R-:W-:Y:S06]  /*33d20*/  BRA `(.L_x_4791) ;  /* 0xffffff0000a47947 */ /* 0x000fec000383ffff */
.L_x_4473:
[----:B------:R-:W-:Y:S01]  /*33d30*/  BSSY B1, `(.L_x_4792) ;  /* 0x0000008000017945 */ /* 0x000fe20003800000 */
[----:B------:R-:W-:Y:S02]  /*33d40*/  IMAD.MOV.U32 R13, RZ, RZ, R41 ;  /* 0x000000ffff0d7224 */ /* 0x000fe400078e0029 */
[----:B------:R-:W-:Y:S02]  /*33d50*/  IMAD.MOV.U32 R12, RZ, RZ, 0x1 ;  /* 0x00000001ff0c7424 */ /* 0x000fe400078e00ff */
[----:B------:R-:W-:Y:S02]  /*33d60*/  IMAD.MOV.U32 R11, RZ, RZ, 0x1c1f ;  /* 0x00001c1fff0b7424 */ /* 0x000fe400078e00ff */
[----:B------:R-:W-:-:S07]  /*33d70*/  IMAD.MOV.U32 R15, RZ, RZ, -0x1 ;  /* 0xffffffffff0f7424 */ /* 0x000fce00078e00ff */
[----:B0123--:R-:W-:Y:S05]  /*33d80*/  WARPSYNC.COLLECTIVE R15, `(.L_x_4793) ;  /* 0x000000000f087348 */ /* 0x00ffea0003c00000 */
[----:B------:R4:W0:Y:S02]  /*33d90*/  SHFL.IDX P6, R14, R13, R12, R11 ;  /* 0x0000000c0d0e7389 */ /* 0x00082400000c000b */
[----:B01234-:R-:W-:Y:S01]  /*33da0*/  ENDCOLLECTIVE ;  /* 0x000000000000791b */ /* 0x01ffe20003800000 */
.L_x_4793:
[----:B------:R-:W-:Y:S05]  /*33db0*/  BSYNC B1 ;  /* 0x0000000000017941 */ /* 0x000fea0003800000 */
.L_x_4792:
        /* <DEDUP_REMOVED lines=8> */
.L_x_4794:
[----:B------:R-:W-:Y:S05]  /*33e40*/  BRA `(.L_x_4795) ;  /* 0xffffff0c00747947 */ /* 0x000fea000383ffff */
.L_x_4477:
[----:B------:R-:W-:Y:S02]  /*33e50*/  IMAD.MOV.U32 R13, RZ, RZ, R3 ;  /* 0x000000ffff0d7224 */ /* 0x000fe400078e0003 */
[----:B------:R-:W-:Y:S02]  /*33e60*/  IMAD.MOV.U32 R12, RZ, RZ, RZ ;  /* 0x000000ffff0c7224 */ /* 0x000fe400078e00ff */
[----:B------:R-:W-:Y:S02]  /*33e70*/  IMAD.MOV.U32 R11, RZ, RZ, 0x181f ;  /* 0x0000181fff0b7424 */ /* 0x000fe400078e00ff */
[----:B------:R-:W-:-:S07]  /*33e80*/  IMAD.MOV.U32 R15, RZ, RZ, -0x1 ;  /* 0xffffffffff0f7424 */ /* 0x000fce00078e00ff */
[----:B0-----:R-:W-:Y:S05]  /*33e90*/  WARPSYNC.COLLECTIVE R15, `(.L_x_4796) ;  /* 0x000000000f087348 */ /* 0x001fea0003c00000 */
[----:B------:R1:W2:Y:S02]  /*33ea0*/  SHFL.IDX P6, R14, R13, R12, R11 ;  /* 0x0000000c0d0e7389 */ /* 0x0002a400000c000b */
[----:B012---:R-:W-:Y:S01]  /*33eb0*/  ENDCOLLECTIVE ;  /* 0x000000000000791b */ /* 0x007fe20003800000 */
.L_x_4796:
[----:B------:R-:W-:Y:S01]  /*33ec0*/  IMAD.MOV.U32 R13, RZ, RZ, R2 ;  /* 0x000000ffff0d7224 */ /* 0x000fe200078e0002 */
[----:B------:R-:W-:-:S07]  /*33ed0*/  MOV R0, R14 ;  /* 0x0000000e00007202 */ /* 0x000fce0000000f00 */
[----:B------:R-:W-:Y:S05]  /*33ee0*/  WARPSYNC.COLLECTIVE R15, `(.L_x_4797) ;  /* 0x000000000f087348 */ /* 0x000fea0003c00000 */
[----:B------:R0:W1:Y:S02]  /*33ef0*/  SHFL.IDX P6, R14, R13, R12, R11 ;  /* 0x0000000c0d0e7389 */ /* 0x00006400000c000b */
[----:B01----:R-:W-:Y:S01]  /*33f00*/  ENDCOLLECTIVE ;  /* 0x000000000000791b */ /* 0x003fe20003800000 */
.L_x_4797:
[----:B------:R-:W-:Y:S05]  /*33f10*/  BRA `(.L_x_4798) ;  /* 0xffffff2400247947 */ /* 0x000fea000383ffff */
.L_x_4480:
[----:B------:R-:W-:Y:S01]  /*33f20*/  BSSY B1, `(.L_x_4799) ;  /* 0x0000008000017945 */ /* 0x000fe20003800000 */
[----:B----4-:R-:W-:Y:S02]  /*33f30*/  IMAD.MOV.U32 R13, RZ, RZ, R3 ;  /* 0x000000ffff0d7224 */ /* 0x010fe400078e0003 */
[----:B------:R-:W-:Y:S02]  /*33f40*/  IMAD.MOV.U32 R12, RZ, RZ, 0x1 ;  /* 0x00000001ff0c7424 */ /* 0x000fe400078e00ff */
[----:B------:R-:W-:Y:S02]  /*33f50*/  IMAD.MOV.U32 R11, RZ, RZ, 0x181f ;  /* 0x0000181fff0b7424 */ /* 0x000fe400078e00ff */
[----:B------:R-:W-:-:S07]  /*33f60*/  IMAD.MOV.U32 R15, RZ, RZ, -0x1 ;  /* 0xffffffffff0f7424 */ /* 0x000fce00078e00ff */
[----:B0123--:R-:W-:Y:S05]  /*33f70*/  WARPSYNC.COLLECTIVE R15, `(.L_x_4800) ;  /* 0x000000000f087348 */ /* 0x00ffea0003c00000 */
[----:B---3--:R3:W4:Y:S02]  /*33f80*/  SHFL.IDX P6, R14, R13, R12, R11 ;  /* 0x0000000c0d0e7389 */ /* 0x00872400000c000b */
[----:B01234-:R-:W-:Y:S01]  /*33f90*/  ENDCOLLECTIVE ;  /* 0x000000000000791b */ /* 0x01ffe20003800000 */
.L_x_4800:
[----:B------:R-:W-:Y:S05]  /*33fa0*/  BSYNC B1 ;  /* 0x0000000000017941 */ /* 0x000fea0003800000 */
.L_x_4799:
        /* <DEDUP_REMOVED lines=8> */
.L_x_4801:
[----:B------:R-:W-:Y:S05]  /*34030*/  BRA `(.L_x_4802) ;  /* 0xffffff2400387947 */ /* 0x000fea000383ffff */
.L_x_4483:
[----:B------:R-:W-:Y:S01]  /*34040*/  BSSY B1, `(.L_x_4803) ;  /* 0x0000008000017945 */ /* 0x000fe20003800000 */
[----:B----4-:R-:W-:Y:S01]  /*34050*/  IMAD.MOV.U32 R13, RZ, RZ, R3 ;  /* 0x000000ffff0d7224 */ /* 0x010fe200078e0003 */
[----:B------:R-:W-:Y:S01]  /*34060*/  MOV R15, 0xffffffff ;  /* 0xffffffff000f7802 */ /* 0x000fe20000000f00 */
[----:B------:R-:W-:Y:S02]  /*34070*/  IMAD.MOV.U32 R12, RZ, RZ, 0x2 ;  /* 0x00000002ff0c7424 */ /* 0x000fe400078e00ff */
[----:B------:R-:W-:-:S07]  /*34080*/  IMAD.MOV.U32 R11, RZ, RZ, 0x181f ;  /* 0x0000181fff0b7424 */ /* 0x000fce00078e00ff */
[----:B0123--:R-:W-:Y:S05]  /*34090*/  WARPSYNC.COLLECTIVE R15, `(.L_x_4804) ;  /* 0x000000000f087348 */ /* 0x00ffea0003c00000 */
[----:B---3--:R3:W4:Y:S02]  /*340a0*/  SHFL.IDX P6, R14, R13, R12, R11 ;  /* 0x0000000c0d0e7389 */ /* 0x00872400000c000b */
[----:B01234-:R-:W-:Y:S01]  /*340b0*/  ENDCOLLECTIVE ;  /* 0x000000000000791b */ /* 0x01ffe20003800000 */
.L_x_4804:
[----:B------:R-:W-:Y:S05]  /*340c0*/  BSYNC B1 ;  /* 0x0000000000017941 */ /* 0x000fea0003800000 */
.L_x_4803:
        /* <DEDUP_REMOVED lines=8> */
.L_x_4805:
[----:B------:R-:W-:Y:S05]  /*34150*/  BRA `(.L_x_4806) ;  /* 0xffffff2400487947 */ /* 0x000fea000383ffff */
.L_x_4486:
[----:B------:R-:W-:Y:S01]  /*34160*/  BSSY B1, `(.L_x_4807) ;  /* 0x0000008000017945 */ /* 0x000fe20003800000 */
[----:B0-----:R-:W-:Y:S01]  /*34170*/  IMAD.MOV.U32 R13, RZ, RZ, R3 ;  /* 0x000000ffff0d7224 */ /* 0x001fe200078e0003 */
[----:B------:R-:W-:Y:S01]  /*34180*/  MOV R12, 0x3 ;  /* 0x00000003000c7802 */ /* 0x000fe20000000f00 */
[----:B------:R-:W-:Y:S02]  /*34190*/  IMAD.MOV.U32 R11, RZ, RZ, 0x181f ;  /* 0x0000181fff0b7424 */ /* 0x000fe400078e00ff */
[----:B------:R-:W-:-:S07]  /*341a0*/  IMAD.MOV.U32 R15, RZ, RZ, -0x1 ;  /* 0xffffffffff0f7424 */ /* 0x000fce00078e00ff */
[----:B-1234-:R-:W-:Y:S05]  /*341b0*/  WARPSYNC.COLLECTIVE R15, `(.L_x_4808) ;  /* 0x000000000f087348 */ /* 0x01efea0003c00000 */
[----:B----4-:R0:W4:Y:S02]  /*341c0*/  SHFL.IDX P6, R14, R13, R12, R11 ;  /* 0x0000000c0d0e7389 */ /* 0x01012400000c000b */
[----:B01234-:R-:W-:Y:S01]  /*341d0*/  ENDCOLLECTIVE ;  /* 0x000000000000791b */ /* 0x01ffe20003800000 */
.L_x_4808:
[----:B------:R-:W-:Y:S05]  /*341e0*/  BSYNC B1 ;  /* 0x0000000000017941 */ /* 0x000fea0003800000 */
.L_x_4807:
        /* <DEDUP_REMOVED lines=8> */
.L_x_4809:
[----:B------:R-:W-:Y:S05]  /*34270*/  BRA `(.L_x_4810) ;  /* 0xffffff2400587947 */ /* 0x000fea000383ffff */
.L_x_4502:
        /* <DEDUP_REMOVED lines=8> */
[----:B------:R-:W-:Y:S05]  /*34300*/  WARPSYNC.COLLECTIVE R15, `(.L_x_4812) ;  /* 0x000000000f087348 */ /* 0x000fea0003c00000 */
[----:B------:R0:W1:Y:S02]  /*34310*/  SHFL.IDX P6, R14, R13, R12, R11 ;  /* 0x0000000c0d0e7389 */ /* 0x00006400000c000b */
[----:B01----:R-:W-:Y:S01]  /*34320*/  ENDCOLLECTIVE ;  /* 0x000000000000791b */ /* 0x003fe20003800000 */
.L_x_4812:
[----:B------:R-:W-:Y:S05]  /*34330*/  BSYNC B1 ;  /* 0x0000000000017941 */ /* 0x000fea0003800000 */
.L_x_4811:
[----:B------:R-:W-:Y:S05]  /*34340*/  BRA `(.L_x_4813) ;  /* 0xffffff3c007c7947 */ /* 0x000fea000383ffff */
.L_x_4504:
[----:B------:R-:W-:Y:S01]  /*34350*/  BSSY B1, `(.L_x_4814) ;  /* 0x0000006000017945 */ /* 0x000fe20003800000 */
[----:B------:R-:W-:-:S07]  /*34360*/  IMAD.MOV.U32 R15, RZ, RZ, -0x1 ;  /* 0xffffffffff0f7424 */ /* 0x000fce00078e00ff */
[----:B0-----:R-:W-:Y:S05]  /*34370*/  WARPSYNC.COLLECTIVE R15, `(.L_x_4815) ;  /* 0x000000000f0c7348 */ /* 0x001fea0003c00000 */
[----:B------:R-:W-:Y:S02]  /*34380*/  ELECT P6, UR62, PT ;  /* 0x00000000003e782f */ /* 0x000fe400038c0000 */
[----:B------:R-:W-:Y:S01]  /*34390*/  MOV R14, UR62 ;  /* 0x0000003e000e7c02 */ /* 0x000fe20008000f00 */
[----:B0-----:R-:W-:Y:S10]  /*343a0*/  ENDCOLLECTIVE ;  /* 0x000000000000791b */ /* 0x001ff40003800000 */
.L_x_4815:
[----:B------:R-:W-:Y:S05]  /*343b0*/  BSYNC B1 ;  /* 0x0000000000017941 */ /* 0x000fea0003800000 */
.L_x_4814:
[----:B------:R-:W-:Y:S05]  /*343c0*/  BRA `(.L_x_4503) ;  /* 0xffffff3c00747947 */ /* 0x000fea000383ffff */
.L_x_4506:
[----:B0-----:R0:W1:Y:S02]  /*343d0*/  SYNCS.PHASECHK.TRANS64.TRYWAIT P0, [R17+URZ+0x33420], R7 ;  /* 0x03342007110075a7 */ /* 0x001064000800017f */
[----:B-1----:R-:W-:Y:S05]  /*343e0*/  @!P0 NANOSLEEP.SYNCS 0x989680 ;  /* 0x009896800000895d */ /* 0x002fea0003900000 */
[----:B------:R-:W1:Y:S02]  /*343f0*/  @!P0 SYNCS.PHASECHK.TRANS64 P0, [R17+URZ+0x33420], R7 ;  /* 0x03342007110085a7 */ /* 0x000e64000800007f */
[----:B-1----:R-:W-:Y:S05]  /*34400*/  @!P0 BRA `(.L_x_4506) ;  /* 0xfffffffc00f08947 */ /* 0x002fea000383ffff */
[----:B------:R-:W-:Y:S05]  /*34410*/  BRA `(.L_x_4816) ;  /* 0xffffff3c00847947 */ /* 0x000fea000383ffff */
.L_x_4510:
[----:B-1----:R1:W2:Y:S02]  /*34420*/  SYNCS.PHASECHK.TRANS64.TRYWAIT P0, [R11+URZ+0x334a0], R10 ;  /* 0x0334a00a0b0075a7 */ /* 0x0022a4000800017f */
[----:B--2---:R-:W-:Y:S05]  /*34430*/  @!P0 NANOSLEEP.SYNCS 0x989680 ;  /* 0x009896800000895d */ /* 0x004fea0003900000 */
[----:B------:R-:W2:Y:S02]  /*34440*/  @!P0 SYNCS.PHASECHK.TRANS64 P0, [R11+URZ+0x334a0], R10 ;  /* 0x0334a00a0b0085a7 */ /* 0x000ea4000800007f */
[----:B--2---:R-:W-:Y:S05]  /*34450*/  @!P0 BRA `(.L_x_4510) ;  /* 0xfffffffc00f08947 */ /* 0x004fea000383ffff */
[----:B------:R-:W-:Y:S05]  /*34460*/  BRA `(.L_x_4817) ;  /* 0xffffff3c00a07947 */ /* 0x000fea000383ffff */
.L_x_4517:
[----:B0-----:R0:W2:Y:S02]  /*34470*/  SYNCS.PHASECHK.TRANS64.TRYWAIT P0, [R11+URZ+0x334c0], R10 ;  /* 0x0334c00a0b0075a7 */ /* 0x0010a4000800017f */
[----:B--2---:R-:W-:Y:S05]  /*34480*/  @!P0 NANOSLEEP.SYNCS 0x989680 ;  /* 0x009896800000895d */ /* 0x004fea0003900000 */
[----:B------:R-:W2:Y:S02]  /*34490*/  @!P0 SYNCS.PHASECHK.TRANS64 P0, [R11+URZ+0x334c0], R10 ;  /* 0x0334c00a0b0085a7 */ /* 0x000ea4000800007f */
[----:B--2---:R-:W-:Y:S05]  /*344a0*/  @!P0 BRA `(.L_x_4517) ;  /* 0xfffffffc00f08947 */ /* 0x004fea000383ffff */
[----:B------:R-:W-:Y:S05]  /*344b0*/  BRA `(.L_x_4818) ;  /* 0xffffff40009c7947 */ /* 0x000fea000383ffff */
.L_x_4526:
[----:B0-----:R0:W1:Y:S02]  /*344c0*/  SYNCS.PHASECHK.TRANS64.TRYWAIT P2, [R10+URZ+0x334a0], R9 ;  /* 0x0334a0090a0075a7 */ /* 0x001064000804017f */
[----:B-1----:R-:W-:Y:S05]  /*344d0*/  @!P2 NANOSLEEP.SYNCS 0x989680 ;  /* 0x009896800000a95d */ /* 0x002fea0003900000 */
[----:B------:R-:W1:Y:S02]  /*344e0*/  @!P2 SYNCS.PHASECHK.TRANS64 P2, [R10+URZ+0x334a0], R9 ;  /* 0x0334a0090a00a5a7 */ /* 0x000e64000804007f */
[----:B-1----:R-:W-:Y:S05]  /*344f0*/  @!P2 BRA `(.L_x_4526) ;  /* 0xfffffffc00f0a947 */ /* 0x002fea000383ffff */
[----:B------:R-:W-:Y:S05]  /*34500*/  BRA `(.L_x_4819) ;  /* 0xffffff4400dc7947 */ /* 0x000fea000383ffff */
.L_x_4533:
[----:B-1----:R1:W2:Y:S02]  /*34510*/  SYNCS.PHASECHK.TRANS64.TRYWAIT P2, [R10+URZ+0x334c0], R9 ;  /* 0x0334c0090a0075a7 */ /* 0x0022a4000804017f */
[----:B--2---:R-:W-:Y:S05]  /*34520*/  @!P2 NANOSLEEP.SYNCS 0x989680 ;  /* 0x009896800000a95d */ /* 0x004fea0003900000 */
[----:B------:R-:W2:Y:S02]  /*34530*/  @!P2 SYNCS.PHASECHK.TRANS64 P2, [R10+URZ+0x334c0], R9 ;  /* 0x0334c0090a00a5a7 */ /* 0x000ea4000804007f */
[----:B--2---:R-:W-:Y:S05]  /*34540*/  @!P2 BRA `(.L_x_4533) ;  /* 0xfffffffc00f0a947 */ /* 0x004fea000383ffff */
[----:B------:R-:W-:Y:S05]  /*34550*/  BRA `(.L_x_4820) ;  /* 0xffffff4800d47947 */ /* 0x000fea000383ffff */
.L_x_4552:
[----:B------:R-:W1:Y:S01]  /*34560*/  S2R R20, SR_TID.X ;  /* 0x0000000000147919 */ /* 0x000e620000002100 */
[----:B------:R-:W-:Y:S01]  /*34570*/  BSSY B0, `(.L_x_4821) ;  /* 0x0000009000007945 */ /* 0x000fe20003800000 */
[----:B------:R-:W-:Y:S01]  /*34580*/  IMAD.MOV.U32 R12, RZ, RZ, RZ ;  /* 0x000000ffff0c7224 */ /* 0x000fe200078e00ff */
[----:B------:R-:W-:Y:S01]  /*34590*/  MOV R11, 0x1f ;  /* 0x0000001f000b7802 */ /* 0x000fe20000000f00 */
[----:B------:R-:W-:Y:S01]  /*345a0*/  IMAD.MOV.U32 R15, RZ, RZ, -0x1 ;  /* 0xffffffffff0f7424 */ /* 0x000fe200078e00ff */
[----:B-1----:R-:W-:-:S04]  /*345b0*/  SHF.R.U32.HI R13, RZ, 0x5, R20 ;  /* 0x00000005ff0d7819 */ /* 0x002fc80000011614 */
[----:B------:R-:W-:-:S07]  /*345c0*/  LOP3.LUT R13, R13, 0x3, RZ, 0xc0, !PT ;  /* 0x000000030d0d7812 */ /* 0x000fce00078ec0ff */
[----:B0----5:R-:W-:Y:S05]  /*345d0*/  WARPSYNC.COLLECTIVE R15, `(.L_x_4822) ;  /* 0x000000000f087348 */ /* 0x021fea0003c00000 */
[----:B------:R1:W2:Y:S02]  /*345e0*/  SHFL.IDX P6, R14, R13, R12, R11 ;  /* 0x0000000c0d0e7389 */ /* 0x0002a400000c000b */
[----:B012--5:R-:W-:Y:S01]  /*345f0*/  ENDCOLLECTIVE ;  /* 0x000000000000791b */ /* 0x027fe20003800000 */
.L_x_4822:
[----:B------:R-:W-:Y:S05]  /*34600*/  BSYNC B0 ;  /* 0x0000000000007941 */ /* 0x000fea0003800000 */
.L_x_4821:
[----:B------:R-:W-:Y:S05]  /*34610*/  BRA `(.L_x_4823) ;  /* 0xffffff5c00847947 */ /* 0x000fea000383ffff */
.L_x_4555:
[----:B-1----:R-:W2:Y:S02]  /*34620*/  LDL R0, [R1+0x28] ;  /* 0x0000280001007983 */ /* 0x002ea40000100800 */
[----:B--2---:R1:W2:Y:S02]  /*34630*/  SYNCS.PHASECHK.TRANS64.TRYWAIT P0, [R4+URZ+0x33480], R0 ;  /* 0x03348000040075a7 */ /* 0x0042a4000800017f */
[----:B--2---:R-:W-:Y:S05]  /*34640*/  @!P0 NANOSLEEP.SYNCS 0x989680 ;  /* 0x009896800000895d */ /* 0x004fea0003900000 */
[----:B------:R-:W2:Y:S02]  /*34650*/  @!P0 SYNCS.PHASECHK.TRANS64 P0, [R4+URZ+0x33480], R0 ;  /* 0x03348000040085a7 */ /* 0x000ea4000800007f */
[----:B--2---:R-:W-:Y:S05]  /*34660*/  @!P0 BRA `(.L_x_4555) ;  /* 0xfffffffc00ec8947 */ /* 0x004fea000383ffff */
[----:B------:R-:W-:Y:S05]  /*34670*/  BRA `(.L_x_4824) ;  /* 0xffffff5c00987947 */ /* 0x000fea000383ffff */
.L_x_4556:
[----:B------:R-:W-:Y:S01]  /*34680*/  BSSY B0, `(.L_x_4825) ;  /* 0x0000008000007945 */ /* 0x000fe20003800000 */
[----:B------:R-:W-:Y:S02]  /*34690*/  IMAD.MOV.U32 R13, RZ, RZ, R20 ;  /* 0x000000ffff0d7224 */ /* 0x000fe400078e0014 */
[----:B0-----:R-:W-:Y:S02]  /*346a0*/  IMAD.MOV.U32 R12, RZ, RZ, RZ ;  /* 0x000000ffff0c7224 */ /* 0x001fe400078e00ff */
[----:B------:R-:W-:Y:S02]  /*346b0*/  IMAD.MOV.U32 R11, RZ, RZ, 0x1c1f ;  /* 0x00001c1fff0b7424 */ /* 0x000fe400078e00ff */
[----:B------:R-:W-:-:S07]  /*346c0*/  IMAD.MOV.U32 R15, RZ, RZ, -0x1 ;  /* 0xffffffffff0f7424 */ /* 0x000fce00078e00ff */
[----:B------:R-:W-:Y:S05]  /*346d0*/  WARPSYNC.COLLECTIVE R15, `(.L_x_4826) ;  /* 0x000000000f087348 */ /* 0x000fea0003c00000 */
[----:B------:R0:W1:Y:S02]  /*346e0*/  SHFL.IDX P6, R14, R13, R12, R11 ;  /* 0x0000000c0d0e7389 */ /* 0x00006400000c000b */
[----:B01----:R-:W-:Y:S01]  /*346f0*/  ENDCOLLECTIVE ;  /* 0x000000000000791b */ /* 0x003fe20003800000 */
.L_x_4826:
[----:B------:R-:W-:Y:S05]  /*34700*/  BSYNC B0 ;  /* 0x0000000000007941 */ /* 0x000fea0003800000 */
.L_x_4825:
[----:B------:R-:W0:Y:S01]  /*34710*/  S2R R3, SR_TID.X ;  /* 0x0000000000037919 */ /* 0x000e220000002100 */
[----:B------:R-:W-:Y:S01]  /*34720*/  MOV R13, R10 ;  /* 0x0000000a000d7202 */ /* 0x000fe20000000f00 */
[----:B------:R-:W-:Y:S02]  /*34730*/  IMAD.MOV.U32 R12, RZ, RZ, RZ ;  /* 0x000000ffff0c7224 */ /* 0x000fe400078e00ff */
[----:B------:R-:W-:Y:S02]  /*34740*/  IMAD.MOV.U32 R11, RZ, RZ, 0x1c1f ;  /* 0x00001c1fff0b7424 */ /* 0x000fe400078e00ff */
[----:B------:R-:W-:Y:S02]  /*34750*/  IMAD.MOV.U32 R15, RZ, RZ, -0x1 ;  /* 0xffffffffff0f7424 */ /* 0x000fe400078e00ff */
[----:B------:R-:W-:-:S07]  /*34760*/  IMAD.MOV.U32 R0, RZ, RZ, R14 ;  /* 0x000000ffff007224 */ /* 0x000fce00078e000e */
[----:B0-----:R-:W-:Y:S05]  /*34770*/  WARPSYNC.COLLECTIVE R15, `(.L_x_4827) ;  /* 0x000000000f087348 */ /* 0x001fea0003c00000 */
[----:B------:R1:W2:Y:S02]  /*34780*/  SHFL.IDX P6, R14, R13, R12, R11 ;  /* 0x0000000c0d0e7389 */ /* 0x0002a400000c000b */
[----:B012---:R-:W-:Y:S01]  /*34790*/  ENDCOLLECTIVE ;  /* 0x000000000000791b */ /* 0x007fe20003800000 */
.L_x_4827:
[----:B------:R-:W0:Y:S01]  /*347a0*/  LDC R11, c[0x0][0x2f4] ;  /* 0x0000bd00ff0b7b82 */ /* 0x000e220000000800 */
[----:B------:R-:W-:Y:S02]  /*347b0*/  IMAD.SHL.U32 R15, R3, 0x10, RZ ;  /* 0x00000010030f7824 */ /* 0x000fe400078e00ff */
[----:B------:R-:W-:-:S03]  /*347c0*/  IMAD.MOV.U32 R2, RZ, RZ, R14 ;  /* 0x000000ffff027224 */ /* 0x000fc600078e000e */
[----:B------:R-:W-:-:S04]  /*347d0*/  LOP3.LUT R15, R15, 0x30, RZ, 0xc0, !PT ;  /* 0x000000300f0f7812 */ /* 0x000fc800078ec0ff */
[C---:B------:R-:W-:Y:S02]  /*347e0*/  IADD3 R2, P0, R15.reuse, R2, RZ ;  /* 0x000000020f027210 */ /* 0x040fe40007f1e0ff */
[----:B------:R-:W-:-:S03]  /*347f0*/  LOP3.LUT R12, R15, 0x40, RZ, 0xfc, !PT ;  /* 0x000000400f0c7812 */ /* 0x000fc600078efcff */
[----:B------:R-:W-:Y:S01]  /*34800*/  IMAD.X R3, RZ, RZ, R0, P0 ;  /* 0x000000ffff037224 */ /* 0x000fe200000e0600 */
[----:B------:R-:W-:Y:S02]  /*34810*/  IADD3 R0, R17, R21, RZ ;  /* 0x0000001511007210 */ /* 0x000fe40007ffe0ff */
[-C--:B0-----:R-:W-:Y:S01]  /*34820*/  ISETP.GE.AND P3, PT, R15, R11.reuse, PT ;  /* 0x0000000b0f00720c */ /* 0x081fe20003f66270 */
[----:B------:R-:W-:Y:S01]  /*34830*/  IMAD.MOV.U32 R13, RZ, RZ, R20 ;  /* 0x000000ffff0d7224 */ /* 0x000fe200078e0014 */
[----:B------:R-:W-:Y:S01]  /*34840*/  ISETP.GE.AND P2, PT, R12, R11, PT ;  /* 0x0000000b0c00720c */ /* 0x000fe20003f46270 */
[----:B------:R0:W5:Y:S01]  /*34850*/  LDL.LU R21, [R1+0x8] ;  /* 0x0000080001157983 */ /* 0x0001620000300800 */
[C---:B------:R-:W-:Y:S02]  /*34860*/  ISETP.LT.OR P0, PT, R9.reuse, 0x1, P3 ;  /* 0x000000010900780c */ /* 0x040fe40001f01670 */
[----:B------:R-:W-:Y:S02]  /*34870*/  ISETP.LT.OR P1, PT, R9, 0x1, P2 ;  /* 0x000000010900780c */ /* 0x000fe40001721670 */
[----:B------:R-:W-:Y:S01]  /*34880*/  LOP3.LUT R15, R15, 0x80, RZ, 0xfc, !PT ;  /* 0x000000800f0f7812 */ /* 0x000fe200078efcff */
[----:B------:R-:W-:-:S08]  /*34890*/  IMAD.MOV.U32 R12, RZ, RZ, 0x1 ;  /* 0x00000001ff0c7424 */ /* 0x000fd000078e00ff */
[----:B------:R-:W-:Y:S01]  /*348a0*/  @!PT LDS RZ, [RZ] ;  /* 0x00000000fffff984 */ /* 0x000fe20000000800 */
[----:B------:R-:W-:Y:S01]  /*348b0*/  @!PT LDS RZ, [RZ] ;  /* 0x00000000fffff984 */ /* 0x000fe20000000800 */
[----:B------:R-:W-:Y:S01]  /*348c0*/  @!PT LDS RZ, [RZ] ;  /* 0x00000000fffff984 */ /* 0x000fe20000000800 */
[----:B------:R0:W-:Y:S01]  /*348d0*/  LDGSTS.E.BYPASS.LTC128B.128 [R0+0xf200], desc[UR50][R2.64], !P0 ;  /* 0x0f20000002007fae */ /* 0x0001e2000c101d72 */
[----:B------:R-:W-:Y:S01]  /*348e0*/  ISETP.GE.AND P0, PT, R15, R11, PT ;  /* 0x0000000b0f00720c */ /* 0x000fe20003f06270 */
[----:B------:R-:W-:Y:S02]  /*348f0*/  IMAD.MOV.U32 R11, RZ, RZ, 0x1c1f ;  /* 0x00001c1fff0b7424 */ /* 0x000fe400078e00ff */
[----:B------:R-:W-:Y:S01]  /*34900*/  IMAD.MOV.U32 R15, RZ, RZ, -0x1 ;  /* 0xffffffffff0f7424 */ /* 0x000fe200078e00ff */
[----:B------:R0:W-:Y:S01]  /*34910*/  LDGSTS.E.BYPASS.LTC128B.128 [R0+0x11a00], desc[UR50][R2.64+0x40], !P1 ;  /* 0x11a0004002007fae */ /* 0x0001e2000c901d72 */
[----:B------:R-:W-:-:S13]  /*34920*/  ISETP.LT.OR P1, PT, R9, 0x1, P0 ;  /* 0x000000010900780c */ /* 0x000fda0000721670 */
[----:B0----5:R-:W-:Y:S05]  /*34930*/  WARPSYNC.COLLECTIVE R15, `(.L_x_4828) ;  /* 0x000000000f087348 */ /* 0x021fea0003c00000 */
[----:B------:R1:W2:Y:S02]  /*34940*/  SHFL.IDX P6, R14, R13, R12, R11 ;  /* 0x0000000c0d0e7389 */ /* 0x0002a400000c000b */
[----:B012--5:R-:W-:Y:S01]  /*34950*/  ENDCOLLECTIVE ;  /* 0x000000000000791b */ /* 0x027fe20003800000 */
.L_x_4828:
[----:B------:R-:W-:Y:S01]  /*34960*/  @!PT LDS RZ, [RZ] ;  /* 0x00000000fffff984 */ /* 0x000fe20000000800 */
[----:B------:R-:W-:Y:S01]  /*34970*/  @!PT LDS RZ, [RZ] ;  /* 0x00000000fffff984 */ /* 0x000fe20000000800 */
[----:B------:R-:W-:Y:S01]  /*34980*/  @!PT LDS RZ, [RZ] ;  /* 0x00000000fffff984 */ /* 0x000fe20000000800 */
[----:B------:R0:W-:Y:S01]  /*34990*/  LDGSTS.E.BYPASS.LTC128B.128 [R0+0x14200], desc[UR50][R2.64+0x80], !P1 ;  /* 0x1420008002007fae */ /* 0x0001e2000c901d72 */
[----:B------:R-:W-:Y:S01]  /*349a0*/  IMAD.MOV.U32 R13, RZ, RZ, R10 ;  /* 0x000000ffff0d7224 */ /* 0x000fe200078e000a */
[----:B0-----:R-:W0:Y:S01]  /*349b0*/  S2R R2, SR_TID.X ;  /* 0x0000000000027919 */ /* 0x001e220000002100 */
[----:B------:R-:W-:-:S07]  /*349c0*/  IMAD.MOV.U32 R3, RZ, RZ, R14 ;  /* 0x000000ffff037224 */ /* 0x000fce00078e000e */
[----:B0-----:R-:W-:Y:S05]  /*349d0*/  WARPSYNC.COLLECTIVE R15, `(.L_x_4829) ;  /* 0x000000000f087348 */ /* 0x001fea0003c00000 */
[----:B------:R1:W2:Y:S02]  /*349e0*/  SHFL.IDX P6, R14, R13, R12, R11 ;  /* 0x0000000c0d0e7389 */ /* 0x0002a400000c000b */
[----:B012---:R-:W-:Y:S01]  /*349f0*/  ENDCOLLECTIVE ;  /* 0x000000000000791b */ /* 0x007fe20003800000 */
.L_x_4829:
[----:B------:R-:W-:Y:S01]  /*34a00*/  SHF.L.U32 R15, R2, 0x4, RZ ;  /* 0x00000004020f7819 */ /* 0x000fe200000006ff */
[----:B------:R-:W-:-:S03]  /*34a10*/  IMAD.MOV.U32 R2, RZ, RZ, R14 ;  /* 0x000000ffff027224 */ /* 0x000fc600078e000e */
[----:B------:R-:W-:-:S04]  /*34a20*/  LOP3.LUT R15, R15, 0x30, RZ, 0xc0, !PT ;  /* 0x000000300f0f7812 */ /* 0x000fc800078ec0ff */
        /* <DEDUP_REMOVED lines=9> */
[----:B------:R-:W-:Y:S02]  /*34ac0*/  IMAD.MOV.U32 R12, RZ, RZ, 0x2 ;  /* 0x00000002ff0c7424 */ /* 0x000fe400078e00ff */
[----:B------:R-:W-:-:S10]  /*34ad0*/  IMAD.MOV.U32 R15, RZ, RZ, -0x1 ;  /* 0xffffffffff0f7424 */ /* 0x000fd400078e00ff */
[----:B0-----:R-:W-:Y:S05]  /*34ae0*/  WARPSYNC.COLLECTIVE R15, `(.L_x_4830) ;  /* 0x000000000f087348 */ /* 0x001fea0003c00000 */
[----:B------:R1:W2:Y:S02]  /*34af0*/  SHFL.IDX P6, R14, R13, R12, R11 ;  /* 0x0000000c0d0e7389 */ /* 0x0002a400000c000b */
[----:B012---:R-:W-:Y:S01]  /*34b00*/  ENDCOLLECTIVE ;  /* 0x000000000000791b */ /* 0x007fe20003800000 */
.L_x_4830:
[----:B------:R-:W-:Y:S01]  /*34b10*/  @!PT LDS RZ, [RZ] ;  /* 0x00000000fffff984 */ /* 0x000fe20000000800 */
[----:B------:R-:W-:Y:S01]  /*34b20*/  @!PT LDS RZ, [RZ] ;  /* 0x00000000fffff984 */ /* 0x000fe20000000800 */
[----:B------:R-:W-:Y:S01]  /*34b30*/  @!PT LDS RZ, [RZ] ;  /* 0x00000000fffff984 */ /* 0x000fe20000000800 */
[----:B------:R-:W-:Y:S01]  /*34b40*/  LDGSTS.E.BYPASS.LTC128B.128 [R0+0x12200], desc[UR50][R2.64+0x40], !P1 ;  /* 0x1220004002007fae */ /* 0x000fe2000c901d72 */
[----:B------:R-:W-:-:S13]  /*34b50*/  ISETP.LT.OR P1, PT, R9, 0x21, P0 ;  /* 0x000000210900780c */ /* 0x000fda0000721670 */
[----:B------:R0:W-:Y:S01]  /*34b60*/  LDGSTS.E.BYPASS.LTC128B.128 [R0+0x14a00], desc[UR50][R2.64+0x80], !P1 ;  /* 0x14a0008002007fae */ /* 0x0001e2000c901d72 */
[----:B------:R-:W-:Y:S01]  /*34b70*/  MOV R13, R10 ;  /* 0x0000000a000d7202 */ /* 0x000fe20000000f00 */
[----:B0-----:R-:W0:Y:S01]  /*34b80*/  S2R R2, SR_TID.X ;  /* 0x0000000000027919 */ /* 0x001e220000002100 */
[----:B------:R-:W-:-:S07]  /*34b90*/  IMAD.MOV.U32 R3, RZ, RZ, R14 ;  /* 0x000000ffff037224 */ /* 0x000fce00078e000e */
[----:B0-----:R-:W-:Y:S05]  /*34ba0*/  WARPSYNC.COLLECTIVE R15, `(.L_x_4831) ;  /* 0x000000000f087348 */ /* 0x001fea0003c00000 */
[----:B------:R1:W2:Y:S02]  /*34bb0*/  SHFL.IDX P6, R14, R13, R12, R11 ;  /* 0x0000000c0d0e7389 */ /* 0x0002a400000c000b */
[----:B012---:R-:W-:Y:S01]  /*34bc0*/  ENDCOLLECTIVE ;  /* 0x000000000000791b */ /* 0x007fe20003800000 */
.L_x_4831:
[----:B------:R-:W-:Y:S02]  /*34bd0*/  IMAD.SHL.U32 R15, R2, 0x10, RZ ;  /* 0x00000010020f7824 */ /* 0x000fe400078e00ff */
        /* <DEDUP_REMOVED lines=16> */
.L_x_4832:
[----:B------:R-:W-:Y:S01]  /*34ce0*/  @!PT LDS RZ, [RZ] ;  /* 0x00000000fffff984 */ /* 0x000fe20000000800 */
[----:B------:R-:W-:Y:S01]  /*34cf0*/  @!PT LDS RZ, [RZ] ;  /* 0x00000000fffff984 */ /* 0x000fe20000000800 */
[----:B------:R-:W-:Y:S01]  /*34d00*/  @!PT LDS RZ, [RZ] ;  /* 0x00000000fffff984 */ /* 0x000fe20000000800 */
[----:B------:R-:W-:Y:S01]  /*34d10*/  LDGSTS.E.BYPASS.LTC128B.128 [R0+0x12a00], desc[UR50][R2.64+0x40], !P1 ;  /* 0x12a0004002007fae */ /* 0x000fe2000c901d72 */
[----:B------:R-:W-:-:S13]  /*34d20*/  ISETP.LT.OR P1, PT, R9, 0x41, P0 ;  /* 0x000000410900780c */ /* 0x000fda0000721670 */
[----:B------:R0:W-:Y:S01]  /*34d30*/  LDGSTS.E.BYPASS.LTC128B.128 [R0+0x15200], desc[UR50][R2.64+0x80], !P1 ;  /* 0x1520008002007fae */ /* 0x0001e2000c901d72 */
[----:B------:R-:W-:Y:S01]  /*34d40*/  IMAD.MOV.U32 R13, RZ, RZ, R10 ;  /* 0x000000ffff0d7224 */ /* 0x000fe200078e000a */
[----:B0-----:R-:W0:Y:S01]  /*34d50*/  S2R R3, SR_TID.X ;  /* 0x0000000000037919 */ /* 0x001e220000002100 */
[----:B------:R-:W-:-:S07]  /*34d60*/  MOV R20, R14 ;  /* 0x0000000e00147202 */ /* 0x000fce0000000f00 */
[----:B0-----:R-:W-:Y:S05]  /*34d70*/  WARPSYNC.COLLECTIVE R15, `(.L_x_4833) ;  /* 0x000000000f087348 */ /* 0x001fea0003c00000 */
[----:B------:R1:W2:Y:S02]  /*34d80*/  SHFL.IDX P6, R14, R13, R12, R11 ;  /* 0x0000000c0d0e7389 */ /* 0x0002a400000c000b */
[----:B012---:R-:W-:Y:S01]  /*34d90*/  ENDCOLLECTIVE ;  /* 0x000000000000791b */ /* 0x007fe20003800000 */
.L_x_4833:
[----:B------:R-:W-:Y:S02]  /*34da0*/  IMAD.MOV.U32 R2, RZ, RZ, R14 ;  /* 0x000000ffff027224 */ /* 0x000fe400078e000e */
[----:B------:R-:W-:-:S05]  /*34db0*/  IMAD.SHL.U32 R3, R3, 0x10, RZ ;  /* 0x0000001003037824 */ /* 0x000fca00078e00ff */
[----:B------:R-:W-:-:S04]  /*34dc0*/  LOP3.LUT R3, R3, 0x30, RZ, 0xc0, !PT ;  /* 0x0000003003037812 */ /* 0x000fc800078ec0ff */
[----:B------:R-:W-:-:S05]  /*34dd0*/  IADD3 R2, P1, R3, R2, RZ ;  /* 0x0000000203027210 */ /* 0x000fca0007f3e0ff */
[----:B------:R-:W-:Y:S01]  /*34de0*/  IMAD.X R3, RZ, RZ, R20, P1 ;  /* 0x000000ffff037224 */ /* 0x000fe200008e0614 */
[----:B------:R-:W-:Y:S01]  /*34df0*/  ISETP.LT.OR P1, PT, R9, 0x61, P3 ;  /* 0x000000610900780c */ /* 0x000fe20001f21670 */
[----:B------:R-:W-:Y:S02]  /*34e00*/  IMAD.MOV.U32 R13, RZ, RZ, R26 ;  /* 0x000000ffff0d7224 */ /* 0x000fe400078e001a */
[----:B------:R-:W-:-:S10]  /*34e10*/  IMAD.MOV.U32 R12, RZ, RZ, RZ ;  /* 0x000000ffff0c7224 */ /* 0x000fd400078e00ff */
[----:B------:R-:W-:Y:S05]  /*34e20*/  WARPSYNC.COLLECTIVE R15, `(.L_x_4834) ;  /* 0x000000000f087348 */ /* 0x000fea0003c00000 */
[----:B------:R0:W1:Y:S02]  /*34e30*/  SHFL.IDX P6, R14, R13, R12, R11 ;  /* 0x0000000c0d0e7389 */ /* 0x00006400000c000b */
[----:B01----:R-:W-:Y:S01]  /*34e40*/  ENDCOLLECTIVE ;  /* 0x000000000000791b */ /* 0x003fe20003800000 */
.L_x_4834:
[----:B------:R-:W-:Y:S01]  /*34e50*/  @!PT LDS RZ, [RZ] ;  /* 0x00000000fffff984 */ /* 0x000fe20000000800 */
[----:B------:R-:W-:Y:S01]  /*34e60*/  @!PT LDS RZ, [RZ] ;  /* 0x00000000fffff984 */ /* 0x000fe20000000800 */
[----:B------:R-:W-:Y:S01]  /*34e70*/  @!PT LDS RZ, [RZ] ;  /* 0x00000000fffff984 */ /* 0x000fe20000000800 */
[----:B------:R-:W-:Y:S01]  /*34e80*/  LDGSTS.E.BYPASS.LTC128B.128 [R0+0x10a00], desc[UR50][R2.64], !P1 ;  /* 0x10a0000002007fae */ /* 0x000fe2000c901d72 */
[----:B------:R-:W-:-:S13]  /*34e90*/  ISETP.LT.OR P1, PT, R9, 0x61, P2 ;  /* 0x000000610900780c */ /* 0x000fda0001721670 */
[----:B------:R-:W-:Y:S01]  /*34ea0*/  LDGSTS.E.BYPASS.LTC128B.128 [R0+0x13200], desc[UR50][R2.64+0x40], !P1 ;  /* 0x1320004002007fae */ /* 0x000fe2000c901d72 */
[----:B------:R-:W-:Y:S01]  /*34eb0*/  ISETP.LT.OR P1, PT, R9, 0x61, P0 ;  /* 0x000000610900780c */ /* 0x000fe20000721670 */
[----:B------:R-:W-:-:S12]  /*34ec0*/  IMAD.MOV.U32 R13, RZ, RZ, R28 ;  /* 0x000000ffff0d7224 */ /* 0x000fd800078e001c */
[----:B------:R0:W-:Y:S02]  /*34ed0*/  LDGSTS.E.BYPASS.LTC128B.128 [R0+0x15a00], desc[UR50][R2.64+0x80], !P1 ;  /* 0x15a0008002007fae */ /* 0x0001e4000c901d72 */
[----:B0-----:R-:W-:-:S07]  /*34ee0*/  MOV R3, R14 ;  /* 0x0000000e00037202 */ /* 0x001fce0000000f00 */
[----:B------:R-:W-:Y:S05]  /*34ef0*/  WARPSYNC.COLLECTIVE R15, `(.L_x_4835) ;  /* 0x000000000f087348 */ /* 0x000fea0003c00000 */
[----:B------:R0:W1:Y:S02]  /*34f00*/  SHFL.IDX P6, R14, R13, R12, R11 ;  /* 0x0000000c0d0e7389 */ /* 0x00006400000c000b */
[----:B01----:R-:W-:Y:S01]  /*34f10*/  ENDCOLLECTIVE ;  /* 0x000000000000791b */ /* 0x003fe20003800000 */
.L_x_4835:
[----:B------:R-:W-:Y:S02]  /*34f20*/  LOP3.LUT R21, R21, 0xffffffbf, RZ, 0xc0, !PT ;  /* 0xffffffbf15157812 */ /* 0x000fe400078ec0ff */
[----:B------:R-:W-:-:S13]  /*34f30*/  ISETP.GE.AND P6, PT, R9, 0x81, PT ;  /* 0x000000810900780c */ /* 0x000fda0003fc6270 */
[----:B------:R-:W-:-:S05]  /*34f40*/  @P6 LOP3.LUT R21, R21, 0x40, RZ, 0xfc, !PT ;  /* 0x0000004015156812 */ /* 0x000fca00078efcff */
[----:B------:R2:W-:Y:S01]  /*34f50*/  STL [R1+0x8], R21 ;  /* 0x0000081501007387 */ /* 0x0005e20000100800 */
[----:B------:R-:W-:Y:S01]  /*34f60*/  IMAD.MOV.U32 R2, RZ, RZ, R14 ;  /* 0x000000ffff027224 */ /* 0x000fe200078e000e */
[C---:B------:R-:W-:Y:S02]  /*34f70*/  ISETP.GE.AND P5, PT, R9.reuse, 0x21, PT ;  /* 0x000000210900780c */ /* 0x040fe40003fa6270 */
[C---:B------:R-:W-:Y:S02]  /*34f80*/  ISETP.GE.AND P4, PT, R9.reuse, 0x41, PT ;  /* 0x000000410900780c */ /* 0x040fe40003f86270 */
[----:B------:R-:W-:Y:S01]  /*34f90*/  ISETP.GE.AND P1, PT, R9, 0x61, PT ;  /* 0x000000610900780c */ /* 0x000fe20003f26270 */
[----:B------:R-:W-:-:S12]  /*34fa0*/  BRA `(.L_x_4836) ;  /* 0xffffff5c00047947 */ /* 0x000fd8000383ffff */
.L_x_4561:
[----:B---3--:R-:W3:Y:S02]  /*34fb0*/  LDL R2, [R1+0x28] ;  /* 0x0000280001027983 */ /* 0x008ee40000100800 */
[----:B---3--:R3:W4:Y:S02]  /*34fc0*/  SYNCS.PHASECHK.TRANS64.TRYWAIT P0, [R4+URZ+0x33440], R2 ;  /* 0x03344002040075a7 */ /* 0x008724000800017f */
[----:B----4-:R-:W-:Y:S05]  /*34fd0*/  @!P0 NANOSLEEP.SYNCS 0x989680 ;  /* 0x009896800000895d */ /* 0x010fea0003900000 */
[----:B------:R-:W4:Y:S02]  /*34fe0*/  @!P0 SYNCS.PHASECHK.TRANS64 P0, [R4+URZ+0x33440], R2 ;  /* 0x03344002040085a7 */ /* 0x000f24000800007f */
[----:B----4-:R-:W-:Y:S05]  /*34ff0*/  @!P0 BRA `(.L_x_4561) ;  /* 0xfffffffc00ec8947 */ /* 0x010fea000383ffff */
[----:B------:R-:W-:Y:S05]  /*35000*/  BRA `(.L_x_4837) ;  /* 0xffffff5c00747947 */ /* 0x000fea000383ffff */
.L_x_4562:
[----:B------:R-:W-:Y:S01]  /*35010*/  BSSY B0, `(.L_x_4838) ;  /* 0x0000008000007945 */ /* 0x000fe20003800000 */
[----:B------:R-:W-:Y:S02]  /*35020*/  IMAD.MOV.U32 R13, RZ, RZ, R6 ;  /* 0x000000ffff0d7224 */ /* 0x000fe400078e0006 */
[----:B------:R-:W-:Y:S02]  /*35030*/  IMAD.MOV.U32 R12, RZ, RZ, RZ ;  /* 0x000000ffff0c7224 */ /* 0x000fe400078e00ff */
[----:B------:R-:W-:Y:S02]  /*35040*/  IMAD.MOV.U32 R11, RZ, RZ, 0x1c1f ;  /* 0x00001c1fff0b7424 */ /* 0x000fe400078e00ff */
[----:B------:R-:W-:-:S07]  /*35050*/  IMAD.MOV.U32 R15, RZ, RZ, -0x1 ;  /* 0xffffffffff0f7424 */ /* 0x000fce00078e00ff */
[----:B-12--5:R-:W-:Y:S05]  /*35060*/  WARPSYNC.COLLECTIVE R15, `(.L_x_4839) ;  /* 0x000000000f087348 */ /* 0x026fea0003c00000 */
[----:B------:R0:W3:Y:S02]  /*35070*/  SHFL.IDX P6, R14, R13, R12, R11 ;  /* 0x0000000c0d0e7389 */ /* 0x0000e400000c000b */
[----:B0123-5:R-:W-:Y:S01]  /*35080*/  ENDCOLLECTIVE ;  /* 0x000000000000791b */ /* 0x02ffe20003800000 */
.L_x_4839:
[----:B------:R-:W-:Y:S05]  /*35090*/  BSYNC B0 ;  /* 0x0000000000007941 */ /* 0x000fea0003800000 */
.L_x_4838:
[----:B------:R-:W0:Y:S01]  /*350a0*/  S2R R26, SR_TID.X ;  /* 0x00000000001a7919 */ /* 0x000e220000002100 */
[----:B------:R-:W-:Y:S01]  /*350b0*/  IMAD.MOV.U32 R13, RZ, RZ, R5 ;  /* 0x000000ffff0d7224 */ /* 0x000fe200078e0005 */
[----:B------:R-:W-:Y:S01]  /*350c0*/  MOV R2, R14 ;  /* 0x0000000e00027202 */ /* 0x000fe20000000f00 */
[----:B------:R-:W-:Y:S02]  /*350d0*/  IMAD.MOV.U32 R12, RZ, RZ, RZ ;  /* 0x000000ffff0c7224 */ /* 0x000fe400078e00ff */
[----:B------:R-:W-:Y:S02]  /*350e0*/  IMAD.MOV.U32 R11, RZ, RZ, 0x1c1f ;  /* 0x00001c1fff0b7424 */ /* 0x000fe400078e00ff */
[----:B------:R-:W-:-:S07]  /*350f0*/  IMAD.MOV.U32 R15, RZ, RZ, -0x1 ;  /* 0xffffffffff0f7424 */ /* 0x000fce00078e00ff */
[----:B0-----:R-:W-:Y:S05]  /*35100*/  WARPSYNC.COLLECTIVE R15, `(.L_x_4840) ;  /* 0x000000000f087348 */ /* 0x001fea0003c00000 */
[----:B------:R1:W2:Y:S02]  /*35110*/  SHFL.IDX P6, R14, R13, R12, R11 ;  /* 0x0000000c0d0e7389 */ /* 0x0002a400000c000b */
[----:B012---:R-:W-:Y:S01]  /*35120*/  ENDCOLLECTIVE ;  /* 0x000000000000791b */ /* 0x007fe20003800000 */
.L_x_4840:
[----:B------:R-:W-:Y:S02]  /*35130*/  IMAD.MOV.U32 R13, RZ, RZ, R6 ;  /* 0x000000ffff0d7224 */ /* 0x000fe400078e0006 */
[----:B------:R-:W-:Y:S02]  /*35140*/  IMAD.MOV.U32 R12, RZ, RZ, 0x1 ;  /* 0x00000001ff0c7424 */ /* 0x000fe400078e00ff */
[C---:B------:R-:W-:Y:S02]  /*35150*/  IMAD.SHL.U32 R21, R26.reuse, 0x10, RZ ;  /* 0x000000101a157824 */ /* 0x040fe400078e00ff */
[----:B------:R-:W-:Y:S02]  /*35160*/  IMAD.SHL.U32 R28, R26, 0x10, RZ ;  /* 0x000000101a1c7824 */ /* 0x000fe400078e00ff */
[----:B------:R-:W0:Y:S01]  /*35170*/  LDC R26, c[0x0][0x2f4] ;  /* 0x0000bd00ff1a7b82 */ /* 0x000e220000000800 */
[----:B------:R-:W-:Y:S02]  /*35180*/  LOP3.LUT P6, RZ, R20, 0x20, RZ, 0xc0, !PT ;  /* 0x0000002014ff7812 */ /* 0x000fe400078cc0ff */
[----:B------:R-:W-:-:S02]  /*35190*/  LOP3.LUT R21, R21, 0x30, RZ, 0xc0, !PT ;  /* 0x0000003015157812 */ /* 0x000fc400078ec0ff */
[----:B------:R-:W-:Y:S02]  /*351a0*/  MOV R3, R14 ;  /* 0x0000000e00037202 */ /* 0x000fe40000000f00 */
[----:B------:R-:W-:-:S04]  /*351b0*/  LOP3.LUT R28, R28, 0x30, RZ, 0xc0, !PT ;  /* 0x000000301c1c7812 */ /* 0x000fc800078ec0ff */
[C---:B------:R-:W-:Y:S02]  /*351c0*/  LOP3.LUT R29, R28.reuse, 0x40, RZ, 0xfc, !PT ;  /* 0x000000401c1d7812 */ /* 0x040fe400078efcff */
[----:B------:R-:W-:Y:S02]  /*351d0*/  LOP3.LUT R28, R28, 0x80, RZ, 0xfc, !PT ;  /* 0x000000801c1c7812 */ /* 0x000fe400078efcff */
[----:B------:R-:W-:-:S05]  /*351e0*/  @P6 IADD3 R3, P0, R21, R3, RZ ;  /* 0x0000000315036210 */ /* 0x000fca0007f1e0ff */
[----:B------:R-:W-:Y:S01]  /*351f0*/  @P6 IMAD.X R2, RZ, RZ, R2, P0 ;  /* 0x000000ffff026224 */ /* 0x000fe200000e0602 */
[----:B0-----:R-:W-:-:S04]  /*35200*/  ISETP.GE.AND P0, PT, R21, R26, PT ;  /* 0x0000001a1500720c */ /* 0x001fc80003f06270 */
[----:B------:R-:W-:Y:S02]  /*35210*/  @P6 LOP3.LUT R3, R3, R2, RZ, 0x3c, !PT ;  /* 0x0000000203036212 */ /* 0x000fe400078e3cff */
[-C--:B------:R-:W-:Y:S02]  /*35220*/  ISETP.GE.AND P3, PT, R29, R26.reuse, PT ;  /* 0x0000001a1d00720c */ /* 0x080fe40003f66270 */
[----:B------:R-:W-:Y:S02]  /*35230*/  ISETP.GE.AND P2, PT, R28, R26, PT ;  /* 0x0000001a1c00720c */ /* 0x000fe40003f46270 */
        /* <DEDUP_REMOVED lines=11> */
.L_x_4841:
[----:B------:R-:W-:Y:S02]  /*352f0*/  IMAD.MOV.U32 R13, RZ, RZ, R5 ;  /* 0x000000ffff0d7224 */ /* 0x000fe400078e0005 */
[----:B------:R-:W-:-:S07]  /*35300*/  IMAD.MOV.U32 R2, RZ, RZ, R14 ;  /* 0x000000ffff027224 */ /* 0x000fce00078e000e */
[----:B------:R-:W-:Y:S05]  /*35310*/  WARPSYNC.COLLECTIVE R15, `(.L_x_4842) ;  /* 0x000000000f087348 */ /* 0x000fea0003c00000 */
[----:B------:R0:W1:Y:S02]  /*35320*/  SHFL.IDX P6, R14, R13, R12, R11 ;  /* 0x0000000c0d0e7389 */ /* 0x00006400000c000b */
[----:B01----:R-:W-:Y:S01]  /*35330*/  ENDCOLLECTIVE ;  /* 0x000000000000791b */ /* 0x003fe20003800000 */
.L_x_4842:
[----:B------:R-:W-:Y:S02]  /*35340*/  IMAD.MOV.U32 R13, RZ, RZ, R6 ;  /* 0x000000ffff0d7224 */ /* 0x000fe400078e0006 */
[----:B------:R-:W-:Y:S02]  /*35350*/  IMAD.MOV.U32 R12, RZ, RZ, 0x2 ;  /* 0x00000002ff0c7424 */ /* 0x000fe400078e00ff */
[----:B------:R-:W-:Y:S01]  /*35360*/  IMAD.MOV.U32 R3, RZ, RZ, R14 ;  /* 0x000000ffff037224 */ /* 0x000fe200078e000e */
[----:B------:R-:W-:-:S04]  /*35370*/  ISETP.GE.AND P6, PT, R21, R26, PT ;  /* 0x0000001a1500720c */ /* 0x000fc80003fc6270 */
[----:B------:R-:W-:-:S04]  /*35380*/  @P5 IADD3 R3, P0, R21, R3, RZ ;  /* 0x0000000315035210 */ /* 0x000fc80007f1e0ff */
[----:B------:R-:W-:-:S04]  /*35390*/  @P5 IADD3.X R2, RZ, R2, RZ, P0, !PT ;  /* 0x00000002ff025210 */ /* 0x000fc800007fe4ff */
        /* <DEDUP_REMOVED lines=10> */
.L_x_4843:
        /* <DEDUP_REMOVED lines=11> */
.L_x_4844:
[----:B------:R-:W-:Y:S01]  /*354f0*/  MOV R13, R6 ;  /* 0x00000006000d7202 */ /* 0x000fe20000000f00 */
[----:B------:R-:W-:Y:S02]  /*35500*/  IMAD.MOV.U32 R12, RZ, RZ, 0x3 ;  /* 0x00000003ff0c7424 */ /* 0x000fe400078e00ff */
[----:B------:R-:W-:-:S07]  /*35510*/  IMAD.MOV.U32 R3, RZ, RZ, R14 ;  /* 0x000000ffff037224 */ /* 0x000fce00078e000e */
[----:B------:R-:W-:Y:S05]  /*35520*/  WARPSYNC.COLLECTIVE R15, `(.L_x_4845) ;  /* 0x000000000f087348 */ /* 0x000fea0003c00000 */
[----:B------:R0:W1:Y:S02]  /*35530*/  SHFL.IDX P6, R14, R13, R12, R11 ;  /* 0x0000000c0d0e7389 */ /* 0x00006400000c000b */
[----:B01----:R-:W-:Y:S01]  /*35540*/  ENDCOLLECTIVE ;  /* 0x000000000000791b */ /* 0x003fe20003800000 */
.L_x_4845:
        /* <DEDUP_REMOVED lines=10> */
.L_x_4846:
[----:B------:R-:W-:Y:S01]  /*355f0*/  @!PT LDS RZ, [RZ] ;  /* 0x00000000fffff984 */ /* 0x000fe20000000800 */
[----:B------:R-:W-:Y:S01]  /*35600*/  @!PT LDS RZ, [RZ] ;  /* 0x00000000fffff984 */ /* 0x000fe20000000800 */
[----:B------:R-:W-:Y:S01]  /*35610*/  @!PT LDS RZ, [RZ] ;  /* 0x00000000fffff984 */ /* 0x000fe20000000800 */
[----:B------:R0:W-:Y:S04]  /*35620*/  @P4 LDGSTS.E.BYPASS.LTC128B.128 [R0+0x25200], desc[UR50][R2.64], !P5 ;  /* 0x2520000002004fae */ /* 0x0001e8000e901d72 */
[----:B------:R0:W-:Y:S04]  /*35630*/  @P4 LDGSTS.E.BYPASS.LTC128B.128 [R0+0x27a00], desc[UR50][R2.64+0x40], !P3 ;  /* 0x27a0004002004fae */ /* 0x0001e8000d901d72 */
[----:B------:R0:W-:Y:S01]  /*35640*/  @P4 LDGSTS.E.BYPASS.LTC128B.128 [R0+0x2a200], desc[UR50][R2.64+0x80], !P2 ;  /* 0x2a20008002004fae */ /* 0x0001e2000d101d72 */
[----:B------:R-:W-:Y:S01]  /*35650*/  IMAD.MOV.U32 R13, RZ, RZ, R7 ;  /* 0x000000ffff0d7224 */ /* 0x000fe200078e0007 */
[----:B------:R-:W-:Y:S01]  /*35660*/  MOV R12, RZ ;  /* 0x000000ff000c7202 */ /* 0x000fe20000000f00 */
[----:B------:R-:W-:-:S07]  /*35670*/  IMAD.MOV.U32 R5, RZ, RZ, R14 ;  /* 0x000000ffff057224 */ /* 0x000fce00078e000e */
[----:B0-----:R-:W-:Y:S05]  /*35680*/  WARPSYNC.COLLECTIVE R15, `(.L_x_4847) ;  /* 0x000000000f087348 */ /* 0x001fea0003c00000 */
[----:B------:R1:W2:Y:S02]  /*35690*/  SHFL.IDX P6, R14, R13, R12, R11 ;  /* 0x0000000c0d0e7389 */ /* 0x0002a400000c000b */
[----:B012---:R-:W-:Y:S01]  /*356a0*/  ENDCOLLECTIVE ;  /* 0x000000000000791b */ /* 0x007fe20003800000 */
.L_x_4847:
[----:B------:R-:W-:-:S05]  /*356b0*/  @P1 IADD3 R2, P0, R21, R5, RZ ;  /* 0x0000000515021210 */ /* 0x000fca0007f1e0ff */
[----:B------:R-:W-:-:S05]  /*356c0*/  @P1 IMAD.X R3, RZ, RZ, R6, P0 ;  /* 0x000000ffff031224 */ /* 0x000fca00000e0606 */
        /* <DEDUP_REMOVED lines=11> */
.L_x_4848:
[----:B------:R-:W-:Y:S01]  /*35780*/  IMAD.MOV.U32 R2, RZ, RZ, R14 ;  /* 0x000000ffff027224 */ /* 0x000fe200078e000e */
[----:B------:R-:W-:Y:S06]  /*35790*/  BRA `(.L_x_4849) ;  /* 0xffffff5800f07947 */ /* 0x000fec000383ffff */
.L_x_4569:
        /* <DEDUP_REMOVED lines=9> */
.L_x_4850:
[C---:B------:R-:W-:Y:S01]  /*35830*/  VIADD R6, R25.reuse, 0x20 ;  /* 0x0000002019067836 */ /* 0x040fe20000000000 */
[----:B------:R-:W-:Y:S01]  /*35840*/  ISETP.GE.AND P1, PT, R25, R5, PT ;  /* 0x000000051900720c */ /* 0x000fe20003f26270 */
[----:B------:R-:W-:Y:S02]  /*35850*/  IMAD.MOV.U32 R13, RZ, RZ, R0 ;  /* 0x000000ffff0d7224 */ /* 0x000fe400078e0000 */
[----:B------:R-:W-:-:S10]  /*35860*/  IMAD.MOV.U32 R2, RZ, RZ, R14 ;  /* 0x000000ffff027224 */ /* 0x000fd400078e000e */
[----:B------:R-:W-:Y:S05]  /*35870*/  WARPSYNC.COLLECTIVE R15, `(.L_x_4851) ;  /* 0x000000000f087348 */ /* 0x000fea0003c00000 */
[----:B------:R0:W1:Y:S02]  /*35880*/  SHFL.IDX P6, R14, R13, R12, R11 ;  /* 0x0000000c0d0e7389 */ /* 0x00006400000c000b */
[----:B01----:R-:W-:Y:S01]  /*35890*/  ENDCOLLECTIVE ;  /* 0x000000000000791b */ /* 0x003fe20003800000 */
.L_x_4851:
[----:B------:R-:W-:Y:S01]  /*358a0*/  MOV R13, R4 ;  /* 0x00000004000d7202 */ /* 0x000fe20000000f00 */
[----:B------:R-:W-:Y:S02]  /*358b0*/  IMAD.MOV.U32 R12, RZ, RZ, 0x1 ;  /* 0x00000001ff0c7424 */ /* 0x000fe400078e00ff */
[----:B------:R-:W-:-:S07]  /*358c0*/  IMAD.MOV.U32 R3, RZ, RZ, R14 ;  /* 0x000000ffff037224 */ /* 0x000fce00078e000e */
[----:B------:R-:W-:Y:S05]  /*358d0*/  WARPSYNC.COLLECTIVE R15, `(.L_x_4852) ;  /* 0x000000000f087348 */ /* 0x000fea0003c00000 */
[----:B------:R0:W1:Y:S02]  /*358e0*/  SHFL.IDX P6, R14, R13, R12, R11 ;  /* 0x0000000c0d0e7389 */ /* 0x00006400000c000b */
[----:B01----:R-:W-:Y:S01]  /*358f0*/  ENDCOLLECTIVE ;  /* 0x000000000000791b */ /* 0x003fe20003800000 */
.L_x_4852:
        /* <DEDUP_REMOVED lines=10> */
[----:B------:R-:W-:Y:S04]  /*359a0*/  @!P1 LDGSTS.E.BYPASS.LTC128B.128 [R8+0x20200], desc[UR50][R2.64+0x40], !P2 ;  /* 0x2020004002089fae */ /* 0x000fe8000d101d72 */
[----:B------:R0:W-:Y:S01]  /*359b0*/  @!P1 LDGSTS.E.BYPASS.LTC128B.128 [R8+0x22200], desc[UR50][R2.64+0x80], !P0 ;  /* 0x2220008002089fae */ /* 0x0001e2000c101d72 */
[----:B------:R-:W-:Y:S01]  /*359c0*/  ISETP.GE.AND P1, PT, R6, R5, PT ;  /* 0x000000050600720c */ /* 0x000fe20003f26270 */
[----:B------:R-:W-:-:S02]  /*359d0*/  VIADD R6, R25, 0x40 ;  /* 0x0000004019067836 */ /* 0x000fc40000000000 */
[----:B0-----:R-:W-:-:S10]  /*359e0*/  IMAD.MOV.U32 R2, RZ, RZ, R14 ;  /* 0x000000ffff027224 */ /* 0x001fd400078e000e */
[----:B------:R-:W-:Y:S05]  /*359f0*/  WARPSYNC.COLLECTIVE R15, `(.L_x_4853) ;  /* 0x000000000f087348 */ /* 0x000fea0003c00000 */
[----:B------:R0:W1:Y:S02]  /*35a00*/  SHFL.IDX P6, R14, R13, R12, R11 ;  /* 0x0000000c0d0e7389 */ /* 0x00006400000c000b */
[----:B01----:R-:W-:Y:S01]  /*35a10*/  ENDCOLLECTIVE ;  /* 0x000000000000791b */ /* 0x003fe20003800000 */
.L_x_4853:
[----:B------:R-:W-:Y:S01]  /*35a20*/  MOV R13, R4 ;  /* 0x00000004000d7202 */ /* 0x000fe20000000f00 */
[----:B------:R-:W-:Y:S02]  /*35a30*/  IMAD.MOV.U32 R12, RZ, RZ, 0x2 ;  /* 0x00000002ff0c7424 */ /* 0x000fe400078e00ff */
[----:B------:R-:W-:-:S07]  /*35a40*/  IMAD.MOV.U32 R3, RZ, RZ, R14 ;  /* 0x000000ffff037224 */ /* 0x000fce00078e000e */
[----:B------:R-:W-:Y:S05]  /*35a50*/  WARPSYNC.COLLECTIVE R15, `(.L_x_4854) ;  /* 0x000000000f087348 */ /* 0x000fea0003c00000 */
[----:B------:R0:W1:Y:S02]  /*35a60*/  SHFL.IDX P6, R14, R13, R12, R11 ;  /* 0x0000000c0d0e7389 */ /* 0x00006400000c000b */
[----:B01----:R-:W-:Y:S01]  /*35a70*/  ENDCOLLECTIVE ;  /* 0x000000000000791b */ /* 0x003fe20003800000 */
.L_x_4854:
        /* <DEDUP_REMOVED lines=13> */
[----:B0-----:R-:W-:-:S12]  /*35b50*/  IMAD.MOV.U32 R2, RZ, RZ, R14 ;  /* 0x000000ffff027224 */ /* 0x001fd800078e000e */
[----:B------:R-:W-:Y:S05]  /*35b60*/  WARPSYNC.COLLECTIVE R15, `(.L_x_4855) ;  /* 0x000000000f087348 */ /* 0x000fea0003c00000 */
[----:B------:R0:W1:Y:S02]  /*35b70*/  SHFL.IDX P6, R14, R13, R12, R11 ;  /* 0x0000000c0d0e7389 */ /* 0x00006400000c000b */
[----:B01----:R-:W-:Y:S01]  /*35b80*/  ENDCOLLECTIVE ;  /* 0x000000000000791b */ /* 0x003fe20003800000 */
.L_x_4855:
[----:B------:R-:W-:Y:S01]  /*35b90*/  IMAD.MOV.U32 R13, RZ, RZ, R4 ;  /* 0x000000ffff0d7224 */ /* 0x000fe200078e0004 */
[----:B------:R-:W-:Y:S01]  /*35ba0*/  MOV R12, 0x3 ;  /* 0x00000003000c7802 */ /* 0x000fe20000000f00 */
[----:B------:R-:W-:-:S07]  /*35bb0*/  IMAD.MOV.U32 R3, RZ, RZ, R14 ;  /* 0x000000ffff037224 */ /* 0x000fce00078e000e */
[----:B------:R-:W-:Y:S05]  /*35bc0*/  WARPSYNC.COLLECTIVE R15, `(.L_x_4856) ;  /* 0x000000000f087348 */ /* 0x000fea0003c00000 */
[----:B------:R0:W1:Y:S02]  /*35bd0*/  SHFL.IDX P6, R14, R13, R12, R11 ;  /* 0x0000000c0d0e7389 */ /* 0x00006400000c000b */
[----:B01----:R-:W-:Y:S01]  /*35be0*/  ENDCOLLECTIVE ;  /* 0x000000000000791b */ /* 0x003fe20003800000 */
.L_x_4856:
        /* <DEDUP_REMOVED lines=11> */
[----:B------:R0:W-:Y:S04]  /*35ca0*/  @!P1 LDGSTS.E.BYPASS.LTC128B.128 [R8+0x21200], desc[UR50][R2.64+0x40], !P2 ;  /* 0x2120004002089fae */ /* 0x0001e8000d101d72 */
[----:B------:R0:W-:Y:S02]  /*35cb0*/  @!P1 LDGSTS.E.BYPASS.LTC128B.128 [R8+0x23200], desc[UR50][R2.64+0x80], !P0 ;  /* 0x2320008002089fae */ /* 0x0001e4000c101d72 */
[----:B0-----:R-:W-:Y:S05]  /*35cc0*/  WARPSYNC.COLLECTIVE R15, `(.L_x_4857) ;  /* 0x000000000f087348 */ /* 0x001fea0003c00000 */
[----:B------:R1:W2:Y:S02]  /*35cd0*/  SHFL.IDX P6, R14, R13, R12, R11 ;  /* 0x0000000c0d0e7389 */ /* 0x0002a400000c000b */
[----:B012---:R-:W-:Y:S01]  /*35ce0*/  ENDCOLLECTIVE ;  /* 0x000000000000791b */ /* 0x007fe20003800000 */
.L_x_4857:
[----:B------:R-:W-:Y:S05]  /*35cf0*/  BRA `(.L_x_4858) ;  /* 0xffffff6000307947 */ /* 0x000fea000383ffff */
.L_x_4574:
[----:B0-----:R0:W1:Y:S02]  /*35d00*/  SYNCS.PHASECHK.TRANS64.TRYWAIT P0, [R17+URZ+0x33420], R0 ;  /* 0x03342000110075a7 */ /* 0x001064000800017f */
[----:B-1----:R-:W-:Y:S05]  /*35d10*/  @!P0 NANOSLEEP.SYNCS 0x989680 ;  /* 0x009896800000895d */ /* 0x002fea0003900000 */
[----:B------:R-:W1:Y:S02]  /*35d20*/  @!P0 SYNCS.PHASECHK.TRANS64 P0, [R17+URZ+0x33420], R0 ;  /* 0x03342000110085a7 */ /* 0x000e64000800007f */
[----:B-1----:R-:W-:Y:S05]  /*35d30*/  @!P0 BRA `(.L_x_4574) ;  /* 0xfffffffc00f08947 */ /* 0x002fea000383ffff */
[----:B------:R-:W-:Y:S05]  /*35d40*/  BRA `(.L_x_4859) ;  /* 0xffffff6000a47947 */ /* 0x000fea000383ffff */
.L_x_4578:
[----:B0-----:R0:W1:Y:S02]  /*35d50*/  SYNCS.PHASECHK.TRANS64.TRYWAIT P0, [R4+URZ+0x33480], R31 ;  /* 0x0334801f040075a7 */ /* 0x001064000800017f */
[----:B-1----:R-:W-:Y:S05]  /*35d60*/  @!P0 NANOSLEEP.SYNCS 0x989680 ;  /* 0x009896800000895d */ /* 0x002fea0003900000 */
[----:B------:R-:W1:Y:S02]  /*35d70*/  @!P0 SYNCS.PHASECHK.TRANS64 P0, [R4+URZ+0x33480], R31 ;  /* 0x0334801f040085a7 */ /* 0x000e64000800007f */
[----:B-1----:R-:W-:Y:S05]  /*35d80*/  @!P0 BRA `(.L_x_4578) ;  /* 0xfffffffc00f08947 */ /* 0x002fea000383ffff */
[----:B------:R-:W-:Y:S05]  /*35d90*/  BRA `(.L_x_4860) ;  /* 0xffffff6400c87947 */ /* 0x000fea000383ffff */
.L_x_4579:
        /* <DEDUP_REMOVED lines=8> */
.L_x_4862:
[----:B------:R-:W-:Y:S05]  /*35e20*/  BSYNC B0 ;  /* 0x0000000000007941 */ /* 0x000fea0003800000 */
.L_x_4861:
        /* <DEDUP_REMOVED lines=8> */
.L_x_4863:
[----:B------:R-:W-:Y:S02]  /*35eb0*/  IMAD.MOV.U32 R13, RZ, RZ, R10 ;  /* 0x000000ffff0d7224 */ /* 0x000fe400078e000a */
[----:B------:R-:W-:Y:S02]  /*35ec0*/  IMAD.MOV.U32 R12, RZ, RZ, 0x1 ;  /* 0x00000001ff0c7424 */ /* 0x000fe400078e00ff */
[----:B------:R-:W-:-:S07]  /*35ed0*/  IMAD.MOV.U32 R2, RZ, RZ, R14 ;  /* 0x000000ffff027224 */ /* 0x000fce00078e000e */
[----:B------:R-:W-:Y:S05]  /*35ee0*/  WARPSYNC.COLLECTIVE R15, `(.L_x_4864) ;  /* 0x000000000f087348 */ /* 0x000fea0003c00000 */
[----:B------:R0:W1:Y:S02]  /*35ef0*/  SHFL.IDX P6, R14, R13, R12, R11 ;  /* 0x0000000c0d0e7389 */ /* 0x00006400000c000b */
[----:B01----:R-:W-:Y:S01]  /*35f00*/  ENDCOLLECTIVE ;  /* 0x000000000000791b */ /* 0x003fe20003800000 */
.L_x_4864:
[----:B------:R-:W-:-:S05]  /*35f10*/  IADD3 R2, P0, R3, R2, RZ ;  /* 0x0000000203027210 */ /* 0x000fca0007f1e0ff */
[----:B------:R-:W-:Y:S01]  /*35f20*/  IMAD.X R3, RZ, RZ, R0, P0 ;  /* 0x000000ffff037224 */ /* 0x000fe200000e0600 */
[----:B------:R-:W-:Y:S02]  /*35f30*/  IADD3 R0, R17, R34, RZ ;  /* 0x0000002211007210 */ /* 0x000fe40007ffe0ff */
[----:B------:R-:W0:Y:S01]  /*35f40*/  S2R R34, SR_TID.X ;  /* 0x0000000000227919 */ /* 0x000e220000002100 */
[----:B------:R-:W-:Y:S02]  /*35f50*/  IMAD.MOV.U32 R13, RZ, RZ, R9 ;  /* 0x000000ffff0d7224 */ /* 0x000fe400078e0009 */
[----:B------:R-:W-:Y:S01]  /*35f60*/  @!PT LDS RZ, [RZ] ;  /* 0x00000000fffff984 */ /* 0x000fe20000000800 */
[----:B------:R-:W-:Y:S01]  /*35f70*/  @!PT LDS RZ, [RZ] ;  /* 0x00000000fffff984 */ /* 0x000fe20000000800 */
[----:B------:R-:W-:Y:S01]  /*35f80*/  @!PT LDS RZ, [RZ] ;  /* 0x00000000fffff984 */ /* 0x000fe20000000800 */
[----:B------:R-:W-:Y:S04]  /*35f90*/  LDGSTS.E.BYPASS.LTC128B.128 [R0+0xf200], desc[UR50][R2.64], !P4 ;  /* 0x0f20000002007fae */ /* 0x000fe8000e101d72 */
[----:B------:R-:W-:Y:S04]  /*35fa0*/  LDGSTS.E.BYPASS.LTC128B.128 [R0+0x11a00], desc[UR50][R2.64+0x40], !P3 ;  /* 0x11a0004002007fae */ /* 0x000fe8000d901d72 */
[----:B------:R1:W-:Y:S02]  /*35fb0*/  LDGSTS.E.BYPASS.LTC128B.128 [R0+0x14200], desc[UR50][R2.64+0x80], !P2 ;  /* 0x1420008002007fae */ /* 0x0003e4000d101d72 */
[----:B-1----:R-:W-:-:S07]  /*35fc0*/  IMAD.MOV.U32 R3, RZ, RZ, R14 ;  /* 0x000000ffff037224 */ /* 0x002fce00078e000e */
[----:B0-----:R-:W-:Y:S05]  /*35fd0*/  WARPSYNC.COLLECTIVE R15, `(.L_x_4865) ;  /* 0x000000000f087348 */ /* 0x001fea0003c00000 */
[----:B------:R1:W2:Y:S02]  /*35fe0*/  SHFL.IDX P6, R14, R13, R12, R11 ;  /* 0x0000000c0d0e7389 */ /* 0x0002a400000c000b */
[----:B012---:R-:W-:Y:S01]  /*35ff0*/  ENDCOLLECTIVE ;  /* 0x000000000000791b */ /* 0x007fe20003800000 */
.L_x_4865:
[----:B------:R-:W-:-:S05]  /*36000*/  IMAD.SHL.U32 R34, R34, 0x10, RZ ;  /* 0x0000001022227824 */ /* 0x000fca00078e00ff */
[----:B------:R-:W-:Y:S01]  /*36010*/  LOP3.LUT R34, R34, 0x30, RZ, 0xc0, !PT ;  /* 0x0000003022227812 */ /* 0x000fe200078ec0ff */
[----:B------:R-:W-:Y:S02]  /*36020*/  IMAD.MOV.U32 R13, RZ, RZ, R10 ;  /* 0x000000ffff0d7224 */ /* 0x000fe400078e000a */
[----:B------:R-:W-:Y:S02]  /*36030*/  IMAD.MOV.U32 R12, RZ, RZ, 0x2 ;  /* 0x00000002ff0c7424 */ /* 0x000fe400078e00ff */
[----:B------:R-:W-:-:S07]  /*36040*/  IMAD.MOV.U32 R2, RZ, RZ, R14 ;  /* 0x000000ffff027224 */ /* 0x000fce00078e000e */
[----:B------:R-:W-:Y:S05]  /*36050*/  WARPSYNC.COLLECTIVE R15, `(.L_x_4866) ;  /* 0x000000000f087348 */ /* 0x000fea0003c00000 */
[----:B------:R0:W1:Y:S02]  /*36060*/  SHFL.IDX P6, R14, R13, R12, R11 ;  /* 0x0000000c0d0e7389 */ /* 0x00006400000c000b */
[----:B01----:R-:W-:Y:S01]  /*36070*/  ENDCOLLECTIVE ;  /* 0x000000000000791b */ /* 0x003fe20003800000 */
.L_x_4866:
[----:B------:R-:W-:-:S04]  /*36080*/  IADD3 R2, P0, R34, R2, RZ ;  /* 0x0000000222027210 */ /* 0x000fc80007f1e0ff */
[----:B------:R-:W-:-:S05]  /*36090*/  IADD3.X R3, RZ, R3, RZ, P0, !PT ;  /* 0x00000003ff037210 */ /* 0x000fca00007fe4ff */
        /* <DEDUP_REMOVED lines=11> */
.L_x_4867:
[----:B------:R-:W0:Y:S01]  /*36150*/  S2R R3, SR_TID.X ;  /* 0x0000000000037919 */ /* 0x000e220000002100 */
[----:B------:R-:W-:Y:S02]  /*36160*/  IMAD.MOV.U32 R13, RZ, RZ, R10 ;  /* 0x000000ffff0d7224 */ /* 0x000fe400078e000a */
[----:B------:R-:W-:Y:S02]  /*36170*/  IMAD.MOV.U32 R12, RZ, RZ, 0x3 ;  /* 0x00000003ff0c7424 */ /* 0x000fe400078e00ff */
[----:B------:R-:W-:-:S07]  /*36180*/  IMAD.MOV.U32 R2, RZ, RZ, R14 ;  /* 0x000000ffff027224 */ /* 0x000fce00078e000e */
[----:B0-----:R-:W-:Y:S05]  /*36190*/  WARPSYNC.COLLECTIVE R15, `(.L_x_4868) ;  /* 0x000000000f087348 */ /* 0x001fea0003c00000 */
[----:B------:R1:W2:Y:S02]  /*361a0*/  SHFL.IDX P6, R14, R13, R12, R11 ;  /* 0x0000000c0d0e7389 */ /* 0x0002a400000c000b */
[----:B012---:R-:W-:Y:S01]  /*361b0*/  ENDCOLLECTIVE ;  /* 0x000000000000791b */ /* 0x007fe20003800000 */
.L_x_4868:
[----:B------:R-:W-:Y:S02]  /*361c0*/  IMAD.SHL.U32 R3, R3, 0x10, RZ ;  /* 0x0000001003037824 */ /* 0x000fe400078e00ff */
[----:B------:R-:W-:-:S03]  /*361d0*/  IMAD.MOV.U32 R13, RZ, RZ, R9 ;  /* 0x000000ffff0d7224 */ /* 0x000fc600078e0009 */
[----:B------:R-:W-:-:S04]  /*361e0*/  LOP3.LUT R3, R3, 0x30, RZ, 0xc0, !PT ;  /* 0x0000003003037812 */ /* 0x000fc800078ec0ff */
[----:B------:R-:W-:-:S04]  /*361f0*/  IADD3 R2, P0, R3, R2, RZ ;  /* 0x0000000203027210 */ /* 0x000fc80007f1e0ff */
[----:B------:R-:W-:Y:S01]  /*36200*/  IADD3.X R3, RZ, R34, RZ, P0, !PT ;  /* 0x00000022ff037210 */ /* 0x000fe200007fe4ff */
[----:B------:R-:W-:-:S08]  /*36210*/  IMAD.MOV.U32 R34, RZ, RZ, R14 ;  /* 0x000000ffff227224 */ /* 0x000fd000078e000e */
[----:B------:R-:W-:Y:S05]  /*36220*/  WARPSYNC.COLLECTIVE R15, `(.L_x_4869) ;  /* 0x000000000f087348 */ /* 0x000fea0003c00000 */
[----:B------:R0:W1:Y:S02]  /*36230*/  SHFL.IDX P6, R14, R13, R12, R11 ;  /* 0x0000000c0d0e7389 */ /* 0x00006400000c000b */
[----:B01----:R-:W-:Y:S01]  /*36240*/  ENDCOLLECTIVE ;  /* 0x000000000000791b */ /* 0x003fe20003800000 */
.L_x_4869:
[----:B------:R-:W-:Y:S01]  /*36250*/  @!PT LDS RZ, [RZ] ;  /* 0x00000000fffff984 */ /* 0x000fe20000000800 */
[----:B------:R-:W-:Y:S01]  /*36260*/  @!PT LDS RZ, [RZ] ;  /* 0x00000000fffff984 */ /* 0x000fe20000000800 */
[----:B------:R-:W-:Y:S01]  /*36270*/  @!PT LDS RZ, [RZ] ;  /* 0x00000000fffff984 */ /* 0x000fe20000000800 */
[----:B------:R-:W-:Y:S04]  /*36280*/  LDGSTS.E.BYPASS.LTC128B.128 [R0+0x10200], desc[UR50][R2.64], !P4 ;  /* 0x1020000002007fae */ /* 0x000fe8000e101d72 */
[----:B------:R-:W-:Y:S04]  /*36290*/  LDGSTS.E.BYPASS.LTC128B.128 [R0+0x12a00], desc[UR50][R2.64+0x40], !P3 ;  /* 0x12a0004002007fae */ /* 0x000fe8000d901d72 */
[----:B------:R0:W-:Y:S01]  /*362a0*/  LDGSTS.E.BYPASS.LTC128B.128 [R0+0x15200], desc[UR50][R2.64+0x80], !P2 ;  /* 0x1520008002007fae */ /* 0x0001e2000d101d72 */
[----:B------:R-:W-:Y:S02]  /*362b0*/  IMAD.MOV.U32 R13, RZ, RZ, R23 ;  /* 0x000000ffff0d7224 */ /* 0x000fe400078e0017 */
[----:B------:R-:W-:Y:S01]  /*362c0*/  IMAD.MOV.U32 R12, RZ, RZ, RZ ;  /* 0x000000ffff0c7224 */ /* 0x000fe200078e00ff */
[----:B0-----:R-:W0:Y:S01]  /*362d0*/  S2R R3, SR_TID.X ;  /* 0x0000000000037919 */ /* 0x001e220000002100 */
[----:B------:R-:W-:-:S07]  /*362e0*/  IMAD.MOV.U32 R2, RZ, RZ, R14 ;  /* 0x000000ffff027224 */ /* 0x000fce00078e000e */
[----:B0-----:R-:W-:Y:S05]  /*362f0*/  WARPSYNC.COLLECTIVE R15, `(.L_x_4870) ;  /* 0x000000000f087348 */ /* 0x001fea0003c00000 */
[----:B------:R1:W2:Y:S02]  /*36300*/  SHFL.IDX P6, R14, R13, R12, R11 ;  /* 0x0000000c0d0e7389 */ /* 0x0002a400000c000b */
[----:B012---:R-:W-:Y:S01]  /*36310*/  ENDCOLLECTIVE ;  /* 0x000000000000791b */ /* 0x007fe20003800000 */
.L_x_4870:
[----:B------:R-:W-:Y:S02]  /*36320*/  IMAD.MOV.U32 R13, RZ, RZ, R25 ;  /* 0x000000ffff0d7224 */ /* 0x000fe400078e0019 */
[----:B------:R-:W-:-:S07]  /*36330*/  IMAD.MOV.U32 R23, RZ, RZ, R14 ;  /* 0x000000ffff177224 */ /* 0x000fce00078e000e */
[----:B------:R-:W-:Y:S05]  /*36340*/  WARPSYNC.COLLECTIVE R15, `(.L_x_4871) ;  /* 0x000000000f087348 */ /* 0x000fea0003c00000 */
[----:B------:R0:W1:Y:S02]  /*36350*/  SHFL.IDX P6, R14, R13, R12, R11 ;  /* 0x0000000c0d0e7389 */ /* 0x00006400000c000b */
[----:B01----:R-:W-:Y:S01]  /*36360*/  ENDCOLLECTIVE ;  /* 0x000000000000791b */ /* 0x003fe20003800000 */
.L_x_4871:
[----:B------:R-:W-:-:S05]  /*36370*/  IMAD.SHL.U32 R3, R3, 0x10, RZ ;  /* 0x0000001003037824 */ /* 0x000fca00078e00ff */
[----:B------:R-:W-:-:S04]  /*36380*/  LOP3.LUT R3, R3, 0x30, RZ, 0xc0, !PT ;  /* 0x0000003003037812 */ /* 0x000fc800078ec0ff */
[----:B------:R-:W-:-:S04]  /*36390*/  IADD3 R2, P0, R3, R2, RZ ;  /* 0x0000000203027210 */ /* 0x000fc80007f1e0ff */
[----:B------:R-:W-:-:S05]  /*363a0*/  IADD3.X R3, RZ, R34, RZ, P0, !PT ;  /* 0x00000022ff037210 */ /* 0x000fca00007fe4ff */
[----:B------:R-:W-:Y:S01]  /*363b0*/  @!PT LDS RZ, [RZ] ;  /* 0x00000000fffff984 */ /* 0x000fe20000000800 */
[----:B------:R-:W-:Y:S01]  /*363c0*/  @!PT LDS RZ, [RZ] ;  /* 0x00000000fffff984 */ /* 0x000fe20000000800 */
[----:B------:R-:W-:Y:S01]  /*363d0*/  @!PT LDS RZ, [RZ] ;  /* 0x00000000fffff984 */ /* 0x000fe20000000800 */
[----:B------:R-:W-:Y:S04]  /*363e0*/  LDGSTS.E.BYPASS.LTC128B.128 [R0+0x10a00], desc[UR50][R2.64], !P4 ;  /* 0x10a0000002007fae */ /* 0x000fe8000e101d72 */
[----:B------:R-:W-:Y:S04]  /*363f0*/  LDGSTS.E.BYPASS.LTC128B.128 [R0+0x13200], desc[UR50][R2.64+0x40], !P3 ;  /* 0x1320004002007fae */ /* 0x000fe8000d901d72 */
[----:B------:R0:W-:Y:S02]  /*36400*/  LDGSTS.E.BYPASS.LTC128B.128 [R0+0x15a00], desc[UR50][R2.64+0x80], !P2 ;  /* 0x15a0008002007fae */ /* 0x0001e4000d101d72 */
[----:B0-----:R-:W-:Y:S01]  /*36410*/  IMAD.MOV.U32 R2, RZ, RZ, R14 ;  /* 0x000000ffff027224 */ /* 0x001fe200078e000e */
[----:B------:R-:W-:Y:S06]  /*36420*/  BRA `(.L_x_4872) ;  /* 0xffffff6400647947 */ /* 0x000fec000383ffff */
.L_x_4584:
[----:B---3--:R3:W4:Y:S02]  /*36430*/  SYNCS.PHASECHK.TRANS64.TRYWAIT P0, [R4+URZ+0x33440], R31 ;  /* 0x0334401f040075a7 */ /* 0x008724000800017f */
[----:B----4-:R-:W-:Y:S05]  /*36440*/  @!P0 NANOSLEEP.SYNCS 0x989680 ;  /* 0x009896800000895d */ /* 0x010fea0003900000 */
[----:B------:R-:W4:Y:S02]  /*36450*/  @!P0 SYNCS.PHASECHK.TRANS64 P0, [R4+URZ+0x33440], R31 ;  /* 0x0334401f040085a7 */ /* 0x000f24000800007f */
[----:B----4-:R-:W-:Y:S05]  /*36460*/  @!P0 BRA `(.L_x_4584) ;  /* 0xfffffffc00f08947 */ /* 0x010fea000383ffff */
[----:B------:R-:W-:Y:S05]  /*36470*/  BRA `(.L_x_4873) ;  /* 0xffffff6400c87947 */ /* 0x000fea000383ffff */
.L_x_4585:
[----:B------:R-:W-:Y:S01]  /*36480*/  BSSY B0, `(.L_x_4874) ;  /* 0x0000008000007945 */ /* 0x000fe20003800000 */
[----:B------:R-:W-:Y:S01]  /*36490*/  IMAD.MOV.U32 R13, RZ, RZ, R10 ;  /* 0x000000ffff0d7224 */ /* 0x000fe200078e000a */
[----:B------:R-:W-:Y:S01]  /*364a0*/  MOV R12, RZ ;  /* 0x000000ff000c7202 */ /* 0x000fe20000000f00 */
[----:B------:R-:W-:Y:S02]  /*364b0*/  IMAD.MOV.U32 R11, RZ, RZ, 0x1c1f ;  /* 0x00001c1fff0b7424 */ /* 0x000fe400078e00ff */
[----:B------:R-:W-:-:S07]  /*364c0*/  IMAD.MOV.U32 R15, RZ, RZ, -0x1 ;  /* 0xffffffffff0f7424 */ /* 0x000fce00078e00ff */
[----:B0123--:R-:W-:Y:S05]  /*364d0*/  WARPSYNC.COLLECTIVE R15, `(.L_x_4875) ;  /* 0x000000000f087348 */ /* 0x00ffea0003c00000 */
[----:B------:R4:W0:Y:S02]  /*364e0*/  SHFL.IDX P6, R14, R13, R12, R11 ;  /* 0x0000000c0d0e7389 */ /* 0x00082400000c000b */
[----:B01234-:R-:W-:Y:S01]  /*364f0*/  ENDCOLLECTIVE ;  /* 0x000000000000791b */ /* 0x01ffe20003800000 */
.L_x_4875:
[----:B------:R-:W-:Y:S05]  /*36500*/  BSYNC B0 ;  /* 0x0000000000007941 */ /* 0x000fea0003800000 */
.L_x_4874:
        /* <DEDUP_REMOVED lines=8> */
.L_x_4876:
[----:B------:R-:W-:Y:S02]  /*36590*/  IMAD.MOV.U32 R13, RZ, RZ, R10 ;  /* 0x000000ffff0d7224 */ /* 0x000fe400078e000a */
[----:B------:R-:W-:Y:S02]  /*365a0*/  IMAD.MOV.U32 R12, RZ, RZ, 0x1 ;  /* 0x00000001ff0c7424 */ /* 0x000fe400078e00ff */
[----:B------:R-:W-:-:S07]  /*365b0*/  IMAD.MOV.U32 R2, RZ, RZ, R14 ;  /* 0x000000ffff027224 */ /* 0x000fce00078e000e */
[----:B------:R-:W-:Y:S05]  /*365c0*/  WARPSYNC.COLLECTIVE R15, `(.L_x_4877) ;  /* 0x000000000f087348 */ /* 0x000fea0003c00000 */
[----:B------:R0:W1:Y:S02]  /*365d0*/  SHFL.IDX P6, R14, R13, R12, R11 ;  /* 0x0000000c0d0e7389 */ /* 0x00006400000c000b */
[----:B01----:R-:W-:Y:S01]  /*365e0*/  ENDCOLLECTIVE ;  /* 0x000000000000791b */ /* 0x003fe20003800000 */
.L_x_4877:
        /* <DEDUP_REMOVED lines=13> */
.L_x_4878:
[----:B------:R-:W-:Y:S02]  /*366c0*/  IMAD.MOV.U32 R13, RZ, RZ, R10 ;  /* 0x000000ffff0d7224 */ /* 0x000fe400078e000a */
[----:B------:R-:W-:Y:S01]  /*366d0*/  IMAD.MOV.U32 R12, RZ, RZ, 0x2 ;  /* 0x00000002ff0c7424 */ /* 0x000fe200078e00ff */
[----:B------:R-:W-:-:S07]  /*366e0*/  MOV R2, R14 ;  /* 0x0000000e00027202 */ /* 0x000fce0000000f00 */
[----:B------:R-:W-:Y:S05]  /*366f0*/  WARPSYNC.COLLECTIVE R15, `(.L_x_4879) ;  /* 0x000000000f087348 */ /* 0x000fea0003c00000 */
[----:B------:R0:W1:Y:S02]  /*36700*/  SHFL.IDX P6, R14, R13, R12, R11 ;  /* 0x0000000c0d0e7389 */ /* 0x00006400000c000b */
[----:B01----:R-:W-:Y:S01]  /*36710*/  ENDCOLLECTIVE ;  /* 0x000000000000791b */ /* 0x003fe20003800000 */
.L_x_4879:
        /* <DEDUP_REMOVED lines=13> */
.L_x_4880:
[----:B------:R-:W-:Y:S02]  /*367f0*/  IMAD.MOV.U32 R13, RZ, RZ, R10 ;  /* 0x000000ffff0d7224 */ /* 0x000fe400078e000a */
[----:B------:R-:W-:Y:S02]  /*36800*/  IMAD.MOV.U32 R12, RZ, RZ, 0x3 ;  /* 0x00000003ff0c7424 */ /* 0x000fe400078e00ff */
[----:B------:R-:W-:-:S07]  /*36810*/  IMAD.MOV.U32 R2, RZ, RZ, R14 ;  /* 0x000000ffff027224 */ /* 0x000fce00078e000e */
[----:B------:R-:W-:Y:S05]  /*36820*/  WARPSYNC.COLLECTIVE R15, `(.L_x_4881) ;  /* 0x000000000f087348 */ /* 0x000fea0003c00000 */
[----:B------:R0:W1:Y:S02]  /*36830*/  SHFL.IDX P6, R14, R13, R12, R11 ;  /* 0x0000000c0d0e7389 */ /* 0x00006400000c000b */
[----:B01----:R-:W-:Y:S01]  /*36840*/  ENDCOLLECTIVE ;  /* 0x000000000000791b */ /* 0x003fe20003800000 */
.L_x_4881:
        /* <DEDUP_REMOVED lines=13> */
.L_x_4882:
[----:B------:R-:W-:Y:S01]  /*36920*/  MOV R13, R7 ;  /* 0x00000007000d7202 */ /* 0x000fe20000000f00 */
[----:B------:R-:W-:Y:S02]  /*36930*/  IMAD.MOV.U32 R12, RZ, RZ, RZ ;  /* 0x000000ffff0c7224 */ /* 0x000fe400078e00ff */
[----:B------:R-:W-:-:S07]  /*36940*/  IMAD.MOV.U32 R2, RZ, RZ, R14 ;  /* 0x000000ffff027224 */ /* 0x000fce00078e000e */
[----:B------:R-:W-:Y:S05]  /*36950*/  WARPSYNC.COLLECTIVE R15, `(.L_x_4883) ;  /* 0x000000000f087348 */ /* 0x000fea0003c00000 */
[----:B------:R0:W1:Y:S02]  /*36960*/  SHFL.IDX P6, R14, R13, R12, R11 ;  /* 0x0000000c0d0e7389 */ /* 0x00006400000c000b */
[----:B01----:R-:W-:Y:S01]  /*36970*/  ENDCOLLECTIVE ;  /* 0x000000000000791b */ /* 0x003fe20003800000 */
.L_x_4883:
        /* <DEDUP_REMOVED lines=13> */
.L_x_4884:
[----:B------:R-:W-:Y:S01]  /*36a50*/  IMAD.MOV.U32 R2, RZ, RZ, R14 ;  /* 0x000000ffff027224 */ /* 0x000fe200078e000e */
[----:B------:R-:W-:Y:S06]  /*36a60*/  BRA `(.L_x_4885) ;  /* 0xffffff64006c7947 */ /* 0x000fec000383ffff */
.L_x_4590:
[----:B------:R0:W0:Y:S02]  /*36a70*/  SYNCS.PHASECHK.TRANS64.TRYWAIT P2, [R2+URZ+0x33470], R3 ;  /* 0x03347003020075a7 */ /* 0x000024000804017f */
[----:B0-----:R-:W-:Y:S05]  /*36a80*/  @!P2 NANOSLEEP.SYNCS 0x989680 ;  /* 0x009896800000a95d */ /* 0x001fea0003900000 */
[----:B------:R-:W0:Y:S02]  /*36a90*/  @!P2 SYNCS.PHASECHK.TRANS64 P2, [R2+URZ+0x33470], R3 ;  /* 0x033470030200a5a7 */ /* 0x000e24000804007f */
[----:B0-----:R-:W-:Y:S05]  /*36aa0*/  @!P2 BRA `(.L_x_4590) ;  /* 0xfffffffc00f0a947 */ /* 0x001fea000383ffff */
[----:B------:R-:W-:Y:S05]  /*36ab0*/  BRA `(.L_x_4886) ;  /* 0xffffff6400d87947 */ /* 0x000fea000383ffff */
.L_x_4592:
[----:B------:R0:W0:Y:S02]  /*36ac0*/  SYNCS.PHASECHK.TRANS64.TRYWAIT P2, [R2+URZ+0x33460], R3 ;  /* 0x03346003020075a7 */ /* 0x000024000804017f */
[----:B0-----:R-:W-:Y:S05]  /*36ad0*/  @!P2 NANOSLEEP.SYNCS 0x989680 ;  /* 0x009896800000a95d */ /* 0x001fea0003900000 */
[----:B------:R-:W0:Y:S02]  /*36ae0*/  @!P2 SYNCS.PHASECHK.TRANS64 P2, [R2+URZ+0x33460], R3 ;  /* 0x033460030200a5a7 */ /* 0x000e24000804007f */
[----:B0-----:R-:W-:Y:S05]  /*36af0*/  @!P2 BRA `(.L_x_4592) ;  /* 0xfffffffc00f0a947 */ /* 0x001fea000383ffff */
[----:B------:R-:W-:Y:S05]  /*36b00*/  BRA `(.L_x_4887) ;  /* 0xffffff6400e87947 */ /* 0x000fea000383ffff */
.L_x_4600:
[----:B0-----:R0:W2:Y:S02]  /*36b10*/  SYNCS.PHASECHK.TRANS64.TRYWAIT P1, [R0+URZ+0x33470], R3 ;  /* 0x03347003000075a7 */ /* 0x0010a4000802017f */
[----:B--2---:R-:W-:Y:S05]  /*36b20*/  @!P1 NANOSLEEP.SYNCS 0x989680 ;  /* 0x009896800000995d */ /* 0x004fea0003900000 */
[----:B------:R-:W2:Y:S02]  /*36b30*/  @!P1 SYNCS.PHASECHK.TRANS64 P1, [R0+URZ+0x33470], R3 ;  /* 0x03347003000095a7 */ /* 0x000ea4000802007f */
[----:B--2---:R-:W-:Y:S05]  /*36b40*/  @!P1 BRA `(.L_x_4600) ;  /* 0xfffffffc00f09947 */ /* 0x004fea000383ffff */
[----:B------:R-:W-:Y:S05]  /*36b50*/  BRA `(.L_x_4888) ;  /* 0xffffff74002c7947 */ /* 0x000fea000383ffff */
.L_x_4602:
[----:B0-----:R0:W2:Y:S02]  /*36b60*/  SYNCS.PHASECHK.TRANS64.TRYWAIT P1, [R0+URZ+0x33460], R3 ;  /* 0x03346003000075a7 */ /* 0x0010a4000802017f */
[----:B--2---:R-:W-:Y:S05]  /*36b70*/  @!P1 NANOSLEEP.SYNCS 0x989680 ;  /* 0x009896800000995d */ /* 0x004fea0003900000 */
[----:B------:R-:W2:Y:S02]  /*36b80*/  @!P1 SYNCS.PHASECHK.TRANS64 P1, [R0+URZ+0x33460], R3 ;  /* 0x03346003000095a7 */ /* 0x000ea4000802007f */
[----:B--2---:R-:W-:Y:S05]  /*36b90*/  @!P1 BRA `(.L_x_4602) ;  /* 0xfffffffc00f09947 */ /* 0x004fea000383ffff */
[----:B------:R-:W-:Y:S05]  /*36ba0*/  BRA `(.L_x_4889) ;  /* 0xffffff7400387947 */ /* 0x000fea000383ffff */
.L_x_4607:
        /* <DEDUP_REMOVED lines=8> */
.L_x_4891:
[----:B------:R-:W-:Y:S05]  /*36c30*/  BSYNC B0 ;  /* 0x0000000000007941 */ /* 0x000fea0003800000 */
.L_x_4890:
        /* <DEDUP_REMOVED lines=9> */
.L_x_4892:
[----:B------:R-:W-:Y:S02]  /*36cd0*/  ULDC UR4, c[0x0][0xc3c] ;  /* 0x00030f0000047ab9 */ /* 0x000fe40000000800 */
[----:B------:R-:W-:-:S13]  /*36ce0*/  ISETP.GE.OR P1, PT, R7, UR4, !P0 ;  /* 0x0000000407007c0c */ /* 0x000fda000c726670 */
[----:B------:R-:W0:Y:S08]  /*36cf0*/  @!P1 LDC.64 R2, c[0x0][0xc80] ;  /* 0x00032000ff029b82 */ /* 0x000e300000000a00 */
[----:B------:R-:W1:Y:S01]  /*36d00*/  @!P1 LDC.64 R4, c[0x0][0xc78] ;  /* 0x00031e00ff049b82 */ /* 0x000e620000000a00 */
[----:B------:R-:W-:Y:S01]  /*36d10*/  IMAD.MOV.U32 R11, RZ, RZ, RZ ;  /* 0x000000ffff0b7224 */ /* 0x000fe200078e00ff */
[----:B------:R-:W-:Y:S01]  /*36d20*/  MOV R6, R14 ;  /* 0x0000000e00067202 */ /* 0x000fe20000000f00 */
[----:B0-----:R-:W-:-:S05]  /*36d30*/  @!P1 IMAD.WIDE R2, R7, 0x4, R2 ;  /* 0x0000000407029825 */ /* 0x001fca00078e0202 */
[----:B------:R1:W2:Y:S02]  /*36d40*/  @!P1 LDG.E R8, desc[UR50][R2.64] ;  /* 0x0000003202089981 */ /* 0x0002a4000c1e1900 */
[----:B-1----:R-:W-:-:S05]  /*36d50*/  @!P1 IMAD.WIDE R2, R7, 0x4, R4 ;  /* 0x0000000407029825 */ /* 0x002fca00078e0204 */
[----:B------:R-:W3:Y:S01]  /*36d60*/  @!P1 LDG.E R5, desc[UR50][R2.64] ;  /* 0x0000003202059981 */ /* 0x000ee2000c1e1900 */
[----:B------:R-:W-:Y:S01]  /*36d70*/  IMAD.MOV.U32 R7, RZ, RZ, RZ ;  /* 0x000000ffff077224 */ /* 0x000fe200078e00ff */
[C---:B------:R-:W-:Y:S01]  /*36d80*/  ISETP.GE.U32.AND P2, PT, R9.reuse, 0x2, PT ;  /* 0x000000020900780c */ /* 0x040fe20003f46070 */
[----:B------:R-:W-:Y:S01]  /*36d90*/  IMAD.MOV.U32 R4, RZ, RZ, RZ ;  /* 0x000000ffff047224 */ /* 0x000fe200078e00ff */
[C---:B------:R-:W-:Y:S01]  /*36da0*/  ISETP.GE.U32.AND P3, PT, R9.reuse, 0x4, PT ;  /* 0x000000040900780c */ /* 0x040fe20003f66070 */
[----:B------:R-:W-:Y:S01]  /*36db0*/  IMAD.MOV.U32 R24, RZ, RZ, RZ ;  /* 0x000000ffff187224 */ /* 0x000fe200078e00ff */
        /* <DEDUP_REMOVED lines=9> */
.L_x_4893:
[----:B------:R-:W-:Y:S01]  /*36e50*/  IMAD.MOV.U32 R12, RZ, RZ, 0x2 ;  /* 0x00000002ff0c7424 */ /* 0x000fe200078e00ff */
[----:B------:R-:W-:-:S04]  /*36e60*/  SEL R14, R14, RZ, P1 ;  /* 0x000000ff0e0e7207 */ /* 0x000fc80000800000 */
[----:B------:R-:W-:-:S05]  /*36e70*/  IADD3 R5, R13, R14, RZ ;  /* 0x0000000e0d057210 */ /* 0x000fca0007ffe0ff */
[----:B------:R-:W-:-:S07]  /*36e80*/  IMAD.MOV.U32 R13, RZ, RZ, R5 ;  /* 0x000000ffff0d7224 */ /* 0x000fce00078e0005 */
[----:B------:R-:W-:Y:S05]  /*36e90*/  WARPSYNC.COLLECTIVE R15, `(.L_x_4894) ;  /* 0x000000000f087348 */ /* 0x000fea0003c00000 */
[----:B------:R0:W1:Y:S02]  /*36ea0*/  SHFL.UP P6, R14, R13, R12, R11 ;  /* 0x0400000c0d0e7389 */ /* 0x00006400000c000b */
[----:B01----:R-:W-:Y:S01]  /*36eb0*/  ENDCOLLECTIVE ;  /* 0x000000000000791b */ /* 0x003fe20003800000 */
.L_x_4894:
[----:B------:R-:W-:Y:S01]  /*36ec0*/  IMAD.MOV.U32 R12, RZ, RZ, 0x4 ;  /* 0x00000004ff0c7424 */ /* 0x000fe200078e00ff */
[----:B------:R-:W-:-:S05]  /*36ed0*/  SEL R2, R14, RZ, P2 ;  /* 0x000000ff0e027207 */ /* 0x000fca0001000000 */
[----:B------:R-:W-:-:S04]  /*36ee0*/  IMAD.IADD R2, R5, 0x1, R2 ;  /* 0x0000000105027824 */ /* 0x000fc800078e0202 */
[----:B------:R-:W-:-:S07]  /*36ef0*/  IMAD.MOV.U32 R13, RZ, RZ, R2 ;  /* 0x000000ffff0d7224 */ /* 0x000fce00078e0002 */
[----:B------:R-:W-:Y:S05]  /*36f00*/  WARPSYNC.COLLECTIVE R15, `(.L_x_4895) ;  /* 0x000000000f087348 */ /* 0x000fea0003c00000 */
[----:B------:R0:W1:Y:S02]  /*36f10*/  SHFL.UP P6, R14, R13, R12, R11 ;  /* 0x0400000c0d0e7389 */ /* 0x00006400000c000b */
[----:B01----:R-:W-:Y:S01]  /*36f20*/  ENDCOLLECTIVE ;  /* 0x000000000000791b */ /* 0x003fe20003800000 */
.L_x_4895:
[----:B------:R-:W-:Y:S01]  /*36f30*/  IMAD.MOV.U32 R12, RZ, RZ, 0x8 ;  /* 0x00000008ff0c7424 */ /* 0x000fe200078e00ff */
[----:B------:R-:W-:-:S05]  /*36f40*/  SEL R3, R14, RZ, P3 ;  /* 0x000000ff0e037207 */ /* 0x000fca0001800000 */
[----:B------:R-:W-:-:S05]  /*36f50*/  IMAD.IADD R3, R2, 0x1, R3 ;  /* 0x0000000102037824 */ /* 0x000fca00078e0203 */
[----:B------:R-:W-:-:S07]  /*36f60*/  MOV R13, R3 ;  /* 0x00000003000d7202 */ /* 0x000fce0000000f00 */
[----:B------:R-:W-:Y:S05]  /*36f70*/  WARPSYNC.COLLECTIVE R15, `(.L_x_4896) ;  /* 0x000000000f087348 */ /* 0x000fea0003c00000 */
[----:B------:R0:W1:Y:S02]  /*36f80*/  SHFL.UP P6, R14, R13, R12, R11 ;  /* 0x0400000c0d0e7389 */ /* 0x00006400000c000b */
[----:B01----:R-:W-:Y:S01]  /*36f90*/  ENDCOLLECTIVE ;  /* 0x000000000000791b */ /* 0x003fe20003800000 */
.L_x_4896:
[----:B------:R-:W-:Y:S01]  /*36fa0*/  IMAD.MOV.U32 R12, RZ, RZ, 0x10 ;  /* 0x00000010ff0c7424 */ /* 0x000fe200078e00ff */
[----:B------:R-:W-:-:S05]  /*36fb0*/  SEL R14, R14, RZ, P4 ;  /* 0x000000ff0e0e7207 */ /* 0x000fca0002000000 */
[----:B------:R-:W-:-:S04]  /*36fc0*/  IMAD.IADD R5, R3, 0x1, R14 ;  /* 0x0000000103057824 */ /* 0x000fc800078e020e */
[----:B------:R-:W-:-:S07]  /*36fd0*/  IMAD.MOV.U32 R13, RZ, RZ, R5 ;  /* 0x000000ffff0d7224 */ /* 0x000fce00078e0005 */
[----:B------:R-:W-:Y:S05]  /*36fe0*/  WARPSYNC.COLLECTIVE R15, `(.L_x_4897) ;  /* 0x000000000f087348 */ /* 0x000fea0003c00000 */
[----:B------:R0:W1:Y:S02]  /*36ff0*/  SHFL.UP P6, R14, R13, R12, R11 ;  /* 0x0400000c0d0e7389 */ /* 0x00006400000c000b */
[----:B01----:R-:W-:Y:S01]  /*37000*/  ENDCOLLECTIVE ;  /* 0x000000000000791b */ /* 0x003fe20003800000 */
.L_x_4897:
[----:B------:R-:W-:Y:S01]  /*37010*/  MOV R12, 0x1f ;  /* 0x0000001f000c7802 */ /* 0x000fe20000000f00 */
[----:B------:R-:W-:Y:S01]  /*37020*/  IMAD.MOV.U32 R11, RZ, RZ, 0x1f ;  /* 0x0000001fff0b7424 */ /* 0x000fe200078e00ff */
[----:B------:R-:W-:-:S05]  /*37030*/  SEL R14, R14, RZ, P5 ;  /* 0x000000ff0e0e7207 */ /* 0x000fca0002800000 */
[----:B------:R-:W-:-:S04]  /*37040*/  IMAD.IADD R3, R5, 0x1, R14 ;  /* 0x0000000105037824 */ /* 0x000fc800078e020e */
[----:B------:R-:W-:-:S07]  /*37050*/  IMAD.MOV.U32 R13, RZ, RZ, R3 ;  /* 0x000000ffff0d7224 */ /* 0x000fce00078e0003 */
[----:B------:R-:W-:Y:S05]  /*37060*/  WARPSYNC.COLLECTIVE R15, `(.L_x_4898) ;  /* 0x000000000f087348 */ /* 0x000fea0003c00000 */
[----:B------:R0:W1:Y:S02]  /*37070*/  SHFL.IDX P6, R14, R13, R12, R11 ;  /* 0x0000000c0d0e7389 */ /* 0x00006400000c000b */
[----:B01----:R-:W-:Y:S01]  /*37080*/  ENDCOLLECTIVE ;  /* 0x000000000000791b */ /* 0x003fe20003800000 */
.L_x_4898:
[----:B------:R-:W-:Y:S05]  /*37090*/  BRA `(.L_x_4899) ;  /* 0xffffff7c00d07947 */ /* 0x000fea000383ffff */
.L_x_4610:
[----:B------:R-:W-:Y:S01]  /*370a0*/  BSSY B0, `(.L_x_4900) ;  /* 0x0000007000007945 */ /* 0x000fe20003800000 */
[----:B------:R-:W-:Y:S02]  /*370b0*/  IMAD.MOV.U32 R12, RZ, RZ, 0x1 ;  /* 0x00000001ff0c7424 */ /* 0x000fe400078e00ff */
[----:B------:R-:W-:Y:S02]  /*370c0*/  IMAD.MOV.U32 R11, RZ, RZ, RZ ;  /* 0x000000ffff0b7224 */ /* 0x000fe400078e00ff */
[----:B------:R-:W-:-:S07]  /*370d0*/  IMAD.MOV.U32 R15, RZ, RZ, -0x1 ;  /* 0xffffffffff0f7424 */ /* 0x000fce00078e00ff */
[----:B------:R-:W-:Y:S05]  /*370e0*/  WARPSYNC.COLLECTIVE R15, `(.L_x_4901) ;  /* 0x000000000f087348 */ /* 0x000fea0003c00000 */
[----:B------:R0:W1:Y:S02]  /*370f0*/  SHFL.UP P6, R14, R13, R12, R11 ;  /* 0x0400000c0d0e7389 */ /* 0x00006400000c000b */
[----:B01----:R-:W-:Y:S01]  /*37100*/  ENDCOLLECTIVE ;  /* 0x000000000000791b */ /* 0x003fe20003800000 */
.L_x_4901:
[----:B------:R-:W-:Y:S05]  /*37110*/  BSYNC B0 ;  /* 0x0000000000007941 */ /* 0x000fea0003800000 */
.L_x_4900:
        /* <DEDUP_REMOVED lines=8> */
.L_x_4902:
[----:B------:R-:W-:Y:S01]  /*371a0*/  IMAD.MOV.U32 R12, RZ, RZ, 0x4 ;  /* 0x00000004ff0c7424 */ /* 0x000fe200078e00ff */
[----:B------:R-:W-:-:S05]  /*371b0*/  SEL R2, R14, RZ, P2 ;  /* 0x000000ff0e027207 */ /* 0x000fca0001000000 */
[----:B------:R-:W-:-:S04]  /*371c0*/  IMAD.IADD R2, R13, 0x1, R2 ;  /* 0x000000010d027824 */ /* 0x000fc800078e0202 */
[----:B------:R-:W-:-:S07]  /*371d0*/  IMAD.MOV.U32 R13, RZ, RZ, R2 ;  /* 0x000000ffff0d7224 */ /* 0x000fce00078e0002 */
[----:B------:R-:W-:Y:S05]  /*371e0*/  WARPSYNC.COLLECTIVE R15, `(.L_x_4903) ;  /* 0x000000000f087348 */ /* 0x000fea0003c00000 */
[----:B------:R0:W1:Y:S02]  /*371f0*/  SHFL.UP P6, R14, R13, R12, R11 ;  /* 0x0400000c0d0e7389 */ /* 0x00006400000c000b */
[----:B01----:R-:W-:Y:S01]  /*37200*/  ENDCOLLECTIVE ;  /* 0x000000000000791b */ /* 0x003fe20003800000 */
.L_x_4903:
[----:B------:R-:W-:Y:S01]  /*37210*/  IMAD.MOV.U32 R12, RZ, RZ, 0x8 ;  /* 0x00000008ff0c7424 */ /* 0x000fe200078e00ff */
[----:B------:R-:W-:-:S05]  /*37220*/  SEL R3, R14, RZ, P3 ;  /* 0x000000ff0e037207 */ /* 0x000fca0001800000 */
[----:B------:R-:W-:-:S05]  /*37230*/  IMAD.IADD R3, R2, 0x1, R3 ;  /* 0x0000000102037824 */ /* 0x000fca00078e0203 */
[----:B------:R-:W-:-:S07]  /*37240*/  MOV R13, R3 ;  /* 0x00000003000d7202 */ /* 0x000fce0000000f00 */
[----:B------:R-:W-:Y:S05]  /*37250*/  WARPSYNC.COLLECTIVE R15, `(.L_x_4904) ;  /* 0x000000000f087348 */ /* 0x000fea0003c00000 */
[----:B------:R0:W1:Y:S02]  /*37260*/  SHFL.UP P6, R14, R13, R12, R11 ;  /* 0x0400000c0d0e7389 */ /* 0x00006400000c000b */
[----:B01----:R-:W-:Y:S01]  /*37270*/  ENDCOLLECTIVE ;  /* 0x000000000000791b */ /* 0x003fe20003800000 */
.L_x_4904:
[----:B------:R-:W-:Y:S01]  /*37280*/  IMAD.MOV.U32 R12, RZ, RZ, 0x10 ;  /* 0x00000010ff0c7424 */ /* 0x000fe200078e00ff */
[----:B------:R-:W-:-:S05]  /*37290*/  SEL R14, R14, RZ, P4 ;  /* 0x000000ff0e0e7207 */ /* 0x000fca0002000000 */
[----:B------:R-:W-:-:S04]  /*372a0*/  IMAD.IADD R5, R3, 0x1, R14 ;  /* 0x0000000103057824 */ /* 0x000fc800078e020e */
[----:B------:R-:W-:-:S07]  /*372b0*/  IMAD.MOV.U32 R13, RZ, RZ, R5 ;  /* 0x000000ffff0d7224 */ /* 0x000fce00078e0005 */
[----:B------:R-:W-:Y:S05]  /*372c0*/  WARPSYNC.COLLECTIVE R15, `(.L_x_4905) ;  /* 0x000000000f087348 */ /* 0x000fea0003c00000 */
[----:B------:R0:W1:Y:S02]  /*372d0*/  SHFL.UP P6, R14, R13, R12, R11 ;  /* 0x0400000c0d0e7389 */ /* 0x00006400000c000b */
[----:B01----:R-:W-:Y:S01]  /*372e0*/  ENDCOLLECTIVE ;  /* 0x000000000000791b */ /* 0x003fe20003800000 */
.L_x_4905:
        /* <DEDUP_REMOVED lines=8> */
.L_x_4906:
[----:B------:R-:W-:Y:S05]  /*37370*/  BRA `(.L_x_4907) ;  /* 0xffffff7c00bc7947 */ /* 0x000fea000383ffff */
.L_x_4612:
[----:B------:R-:W-:Y:S01]  /*37380*/  BSSY B0, `(.L_x_4908) ;  /* 0x0000006000007945 */ /* 0x000fe20003800000 */
[----:B------:R-:W-:Y:S01]  /*37390*/  PLOP3.LUT P6, PT, P6, PT, PT, 0x8, 0x0 ;  /* 0x000000000000781c */ /* 0x000fe200037ce170 */
[----:B------:R-:W-:-:S12]  /*373a0*/  IMAD.MOV.U32 R15, RZ, RZ, -0x1 ;  /* 0xffffffffff0f7424 */ /* 0x000fd800078e00ff */
[----:B0-----:R-:W-:Y:S05]  /*373b0*/  WARPSYNC.COLLECTIVE R15, `(.L_x_4909) ;  /* 0x000000000f087348 */ /* 0x001fea0003c00000 */
[----:B------:R-:W-:Y:S01]  /*373c0*/  VOTE.ANY R14, PT, P6 ;  /* 0x00000000000e7806 */ /* 0x000fe200030e0100 */
[----:B0-----:R-:W-:Y:S06]  /*373d0*/  ENDCOLLECTIVE ;  /* 0x000000000000791b */ /* 0x001fec0003800000 */
.L_x_4909:
[----:B------:R-:W-:Y:S05]  /*373e0*/  BSYNC B0 ;  /* 0x0000000000007941 */ /* 0x000fea0003800000 */
.L_x_4908:
[----:B------:R-:W-:Y:S01]  /*373f0*/  IMAD.MOV.U32 R8, RZ, RZ, R14 ;  /* 0x000000ffff087224 */ /* 0x000fe200078e000e */
[----:B------:R-:W-:Y:S01]  /*37400*/  MOV R15, 0xffffffff ;  /* 0xffffffff000f7802 */ /* 0x000fe20000000f00 */
[----:B------:R-:W-:Y:S02]  /*37410*/  IMAD.MOV.U32 R13, RZ, RZ, R7 ;  /* 0x000000ffff0d7224 */ /* 0x000fe400078e0007 */
[----:B------:R-:W0:Y:S01]  /*37420*/  POPC R5, R8 ;  /* 0x0000000800057309 */ /* 0x000e220000000000 */
[----:B------:R-:W-:Y:S02]  /*37430*/  IMAD.MOV.U32 R11, RZ, RZ, 0x1f ;  /* 0x0000001fff0b7424 */ /* 0x000fe400078e00ff */
[----:B0-----:R-:W-:-:S07]  /*37440*/  IMAD.MOV.U32 R12, RZ, RZ, R5 ;  /* 0x000000ffff0c7224 */ /* 0x001fce00078e0005 */
[----:B------:R-:W-:Y:S05]  /*37450*/  WARPSYNC.COLLECTIVE R15, `(.L_x_4910) ;  /* 0x000000000f087348 */ /* 0x000fea0003c00000 */
[----:B------:R0:W1:Y:S02]  /*37460*/  SHFL.IDX P6, R14, R13, R12, R11 ;  /* 0x0000000c0d0e7389 */ /* 0x00006400000c000b */
[----:B01----:R-:W-:Y:S01]  /*37470*/  ENDCOLLECTIVE ;  /* 0x000000000000791b */ /* 0x003fe20003800000 */
.L_x_4910:
[----:B------:R-:W-:Y:S02]  /*37480*/  IMAD.MOV.U32 R13, RZ, RZ, R4 ;  /* 0x000000ffff0d7224 */ /* 0x000fe400078e0004 */
[----:B------:R-:W-:-:S07]  /*37490*/  IMAD.MOV.U32 R7, RZ, RZ, R14 ;  /* 0x000000ffff077224 */ /* 0x000fce00078e000e */
[----:B------:R-:W-:Y:S05]  /*374a0*/  WARPSYNC.COLLECTIVE R15, `(.L_x_4911) ;  /* 0x000000000f087348 */ /* 0x000fea0003c00000 */
[----:B------:R0:W1:Y:S02]  /*374b0*/  SHFL.IDX P6, R14, R13, R12, R11 ;  /* 0x0000000c0d0e7389 */ /* 0x00006400000c000b */
[----:B01----:R-:W-:Y:S01]  /*374c0*/  ENDCOLLECTIVE ;  /* 0x000000000000791b */ /* 0x003fe20003800000 */
.L_x_4911:
[----:B------:R-:W-:Y:S01]  /*374d0*/  IMAD.MOV.U32 R4, RZ, RZ, R14 ;  /* 0x000000ffff047224 */ /* 0x000fe200078e000e */
[----:B------:R-:W-:Y:S06]  /*374e0*/  BRA `(.L_x_4912) ;  /* 0xffffff7c009c7947 */ /* 0x000fec000383ffff */
.L_x_4614:
[----:B------:R-:W-:Y:S01]  /*374f0*/  BSSY B0, `(.L_x_4913) ;  /* 0x0000007000007945 */ /* 0x000fe20003800000 */
[----:B------:R-:W-:Y:S02]  /*37500*/  IMAD.MOV.U32 R13, RZ, RZ, R3 ;  /* 0x000000ffff0d7224 */ /* 0x000fe400078e0003 */
[----:B------:R-:W-:Y:S02]  /*37510*/  IMAD.MOV.U32 R11, RZ, RZ, 0x1f ;  /* 0x0000001fff0b7424 */ /* 0x000fe400078e00ff */
[----:B------:R-:W-:-:S07]  /*37520*/  IMAD.MOV.U32 R15, RZ, RZ, -0x1 ;  /* 0xffffffffff0f7424 */ /* 0x000fce00078e00ff */
[----:B0123--:R-:W-:Y:S05]  /*37530*/  WARPSYNC.COLLECTIVE R15, `(.L_x_4914) ;  /* 0x000000000f087348 */ /* 0x00ffea0003c00000 */
[----:B------:R4:W0:Y:S02]  /*37540*/  SHFL.IDX P6, R14, R13, R12, R11 ;  /* 0x0000000c0d0e7389 */ /* 0x00082400000c000b */
[----:B01234-:R-:W-:Y:S01]  /*37550*/  ENDCOLLECTIVE ;  /* 0x000000000000791b */ /* 0x01ffe20003800000 */
.L_x_4914:
[----:B------:R-:W-:Y:S05]  /*37560*/  BSYNC B0 ;  /* 0x0000000000007941 */ /* 0x000fea0003800000 */
.L_x_4913:
[----:B------:R-:W-:Y:S01]  /*37570*/  MOV R24, R14 ;  /* 0x0000000e00187202 */ /* 0x000fe20000000f00 */
[----:B------:R-:W-:Y:S06]  /*37580*/  BRA `(.L_x_4613) ;  /* 0xffffff7c008c7947 */ /* 0x000fec000383ffff */
.L_x_4618:
[----:B0-----:R0:W1:Y:S02]  /*37590*/  SYNCS.PHASECHK.TRANS64.TRYWAIT P0, [R5+URZ+0x33420], R0 ;  /* 0x03342000050075a7 */ /* 0x001064000800017f */
[----:B-1----:R-:W-:Y:S05]  /*375a0*/  @!P0 NANOSLEEP.SYNCS 0x989680 ;  /* 0x009896800000895d */ /* 0x002fea0003900000 */
[----:B------:R-:W1:Y:S02]  /*375b0*/  @!P0 SYNCS.PHASECHK.TRANS64 P0, [R5+URZ+0x33420], R0 ;  /* 0x03342000050085a7 */ /* 0x000e64000800007f */
[----:B-1----:R-:W-:Y:S05]  /*375c0*/  @!P0 BRA `(.L_x_4618) ;  /* 0xfffffffc00f08947 */ /* 0x002fea000383ffff */
[----:B------:R-:W-:Y:S05]  /*375d0*/  BRA `(.L_x_4915) ;  /* 0xffffff8000ec7947 */ /* 0x000fea000383ffff */
.L_x_4619:
        /* <DEDUP_REMOVED lines=11> */
.L_x_4917:
[----:B------:R-:W-:Y:S05]  /*37690*/  BSYNC B0 ;  /* 0x0000000000007941 */ /* 0x000fea0003800000 */
.L_x_4916:
[----:B------:R-:W-:Y:S05]  /*376a0*/  BRA `(.L_x_4918) ;  /* 0xffffff8000d47947 */ /* 0x000fea000383ffff */
.L_x_4620:
[----:B------:R-:W-:Y:S01]  /*376b0*/  BSSY B0, `(.L_x_4919) ;  /* 0x0000006000007945 */ /* 0x000fe20003800000 */
[----:B------:R-:W-:-:S07]  /*376c0*/  IMAD.MOV.U32 R15, RZ, RZ, -0x1 ;  /* 0xffffffffff0f7424 */ /* 0x000fce00078e00ff */
[----:B0-----:R-:W-:Y:S05]  /*376d0*/  WARPSYNC.COLLECTIVE R15, `(.L_x_4920) ;  /* 0x000000000f0c7348 */ /* 0x001fea0003c00000 */
[----:B------:R-:W-:Y:S02]  /*376e0*/  ELECT P6, UR62, PT ;  /* 0x00000000003e782f */ /* 0x000fe400038c0000 */
[----:B------:R-:W-:Y:S01]  /*376f0*/  MOV R14, UR62 ;  /* 0x0000003e000e7c02 */ /* 0x000fe20008000f00 */
[----:B0-----:R-:W-:Y:S10]  /*37700*/  ENDCOLLECTIVE ;  /* 0x000000000000791b */ /* 0x001ff40003800000 */
.L_x_4920:
[----:B------:R-:W-:Y:S05]  /*37710*/  BSYNC B0 ;  /* 0x0000000000007941 */ /* 0x000fea0003800000 */
.L_x_4919:
[----:B------:R-:W-:Y:S05]  /*37720*/  BRA `(.L_x_4921) ;  /* 0xffffff8000c87947 */ /* 0x000fea000383ffff */
.L_x_4622:
[----:B0-----:R0:W1:Y:S02]  /*37730*/  SYNCS.PHASECHK.TRANS64.TRYWAIT P1, [R3+URZ+0x33440], R2 ;  /* 0x03344002030075a7 */ /* 0x001064000802017f */
[----:B-1----:R-:W-:Y:S05]  /*37740*/  @!P1 NANOSLEEP.SYNCS 0x989680 ;  /* 0x009896800000995d */ /* 0x002fea0003900000 */
[----:B------:R-:W1:Y:S02]  /*37750*/  @!P1 SYNCS.PHASECHK.TRANS64 P1, [R3+URZ+0x33440], R2 ;  /* 0x03344002030095a7 */ /* 0x000e64000802007f */
[----:B-1----:R-:W-:Y:S05]  /*37760*/  @!P1 BRA `(.L_x_4622) ;  /* 0xfffffffc00f09947 */ /* 0x002fea000383ffff */
[----:B------:R-:W-:Y:S05]  /*37770*/  BRA `(.L_x_4922) ;  /* 0xffffff8000e87947 */ /* 0x000fea000383ffff */
.L_x_4624:
[----:B-1----:R1:W2:Y:S02]  /*37780*/  SYNCS.PHASECHK.TRANS64.TRYWAIT P1, [R5+URZ+0x33440], R0 ;  /* 0x03344000050075a7 */ /* 0x0022a4000802017f */
[----:B--2---:R-:W-:Y:S05]  /*37790*/  @!P1 NANOSLEEP.SYNCS 0x989680 ;  /* 0x009896800000995d */ /* 0x004fea0003900000 */
[----:B------:R-:W2:Y:S02]  /*377a0*/  @!P1 SYNCS.PHASECHK.TRANS64 P1, [R5+URZ+0x33440], R0 ;  /* 0x03344000050095a7 */ /* 0x000ea4000802007f */
[----:B--2---:R-:W-:Y:S05]  /*377b0*/  @!P1 BRA `(.L_x_4624) ;  /* 0xfffffffc00f09947 */ /* 0x004fea000383ffff */
[----:B------:R-:W-:Y:S05]  /*377c0*/  BRA `(.L_x_4923) ;  /* 0xffffff8000f47947 */ /* 0x000fea000383ffff */
.L_x_4626:
[----:B--2---:R2:W3:Y:S02]  /*377d0*/  SYNCS.PHASECHK.TRANS64.TRYWAIT P1, [R3+URZ+0x33460], R2 ;  /* 0x03346002030075a7 */ /* 0x0044e4000802017f */
[----:B---3--:R-:W-:Y:S05]  /*377e0*/  @!P1 NANOSLEEP.SYNCS 0x989680 ;  /* 0x009896800000995d */ /* 0x008fea0003900000 */
[----:B------:R-:W3:Y:S02]  /*377f0*/  @!P1 SYNCS.PHASECHK.TRANS64 P1, [R3+URZ+0x33460], R2 ;  /* 0x03346002030095a7 */ /* 0x000ee4000802007f */
[----:B---3--:R-:W-:Y:S05]  /*37800*/  @!P1 BRA `(.L_x_4626) ;  /* 0xfffffffc00f09947 */ /* 0x008fea000383ffff */
[----:B------:R-:W-:Y:S05]  /*37810*/  BRA `(.L_x_4924) ;  /* 0xffffff8000f07947 */ /* 0x000fea000383ffff */
.L_x_4628:
[----:B---3--:R3:W4:Y:S02]  /*37820*/  SYNCS.PHASECHK.TRANS64.TRYWAIT P1, [R5+URZ+0x33460], R0 ;  /* 0x03346000050075a7 */ /* 0x008724000802017f */
[----:B----4-:R-:W-:Y:S05]  /*37830*/  @!P1 NANOSLEEP.SYNCS 0x989680 ;  /* 0x009896800000995d */ /* 0x010fea0003900000 */
[----:B------:R-:W4:Y:S02]  /*37840*/  @!P1 SYNCS.PHASECHK.TRANS64 P1, [R5+URZ+0x33460], R0 ;  /* 0x03346000050095a7 */ /* 0x000f24000802007f */
[----:B----4-:R-:W-:Y:S05]  /*37850*/  @!P1 BRA `(.L_x_4628) ;  /* 0xfffffffc00f09947 */ /* 0x010fea000383ffff */
[----:B------:R-:W-:Y:S05]  /*37860*/  BRA `(.L_x_4925) ;  /* 0xffffff8000ec7947 */ /* 0x000fea000383ffff */
.L_x_4630:
[----:B----4-:R4:W0:Y:S02]  /*37870*/  SYNCS.PHASECHK.TRANS64.TRYWAIT P1, [R3+URZ+0x33480], R2 ;  /* 0x03348002030075a7 */ /* 0x010824000802017f */
[----:B0-----:R-:W-:Y:S05]  /*37880*/  @!P1 NANOSLEEP.SYNCS 0x989680 ;  /* 0x009896800000995d */ /* 0x001fea0003900000 */
[----:B------:R-:W0:Y:S02]  /*37890*/  @!P1 SYNCS.PHASECHK.TRANS64 P1, [R3+URZ+0x33480], R2 ;  /* 0x03348002030095a7 */ /* 0x000e24000802007f */
[----:B0-----:R-:W-:Y:S05]  /*378a0*/  @!P1 BRA `(.L_x_4630) ;  /* 0xfffffffc00f09947 */ /* 0x001fea000383ffff */
[----:B------:R-:W-:Y:S05]  /*378b0*/  BRA `(.L_x_4926) ;  /* 0xffffff8000e87947 */ /* 0x000fea000383ffff */
.L_x_4927:
        /* <DEDUP_REMOVED lines=12> */
.L_x_16277:


//--------------------- .text._ZN7cutlass13device_kernelIN5flash11enable_sm90INS1_16FlashAttnFwdSm90INS1_25CollectiveMainloopFwdSm90ILi2EN4cute5tupleIJNS5_1CILi1EEES8_S8_EEENS6_IJNS7_ILi128EEESA_NS7_ILi192EEEEEELi192ENS_12float_e4m3_tEfNS_4arch4Sm90ELb0ELb1ELb0ELb0ELb1ELb0ELb0ELb1ELb1ELb1ELb1ELb0EEENS1_21CollectiveEpilogueFwdINS6_IJSA_SB_SA_EEES9_NS_10bfloat16_tESF_Li256ELb0ELb1ELb1ELb1EEENS1_19SingleTileSchedulerILb0ELb1ELb1ELi128EEEEEEEEEvNT_6ParamsE --------------------------
	.section	.text._ZN7cutlass13device_kernelIN5flash11enable_sm90INS1_16FlashAttnFwdSm90INS1_25CollectiveMainloopFwdSm90ILi2EN4cute5tupleIJNS5_1CILi1EEES8_S8_EEENS6_IJNS7_ILi128EEESA_NS7_ILi192EEEEEELi192ENS_12float_e4m3_tEfNS_4arch4Sm90ELb0ELb1ELb0ELb0ELb1ELb0ELb0ELb1ELb1ELb1ELb1ELb0EEENS1_21CollectiveEpilogueFwdINS6_IJSA_SB_SA_EEES9_NS_10bfloat16_tESF_Li256ELb0ELb1ELb1ELb1EEENS1_19SingleTileSchedulerILb0ELb1ELb1ELi128EEEEEEEEEvNT_6ParamsE,"ax",@progbits
	.align	128
.text._ZN7cutlass13device_kernelIN5flash11enable_sm90INS1_16FlashAttnFwdSm90INS1_25CollectiveMainloopFwdSm90ILi2EN4cute5tupleIJNS5_1CILi1EEES8_S8_EEENS6_IJNS7_ILi128EEESA_NS7_ILi192EEEEEELi192ENS_12float_e4m3_tEfNS_4arch4Sm90ELb0ELb1ELb0ELb0ELb1ELb0ELb0ELb1ELb1ELb1ELb1ELb0EEENS1_21CollectiveEpilogueFwdINS6_IJSA_SB_SA_EEES9_NS_10bfloat16_tESF_Li256ELb0ELb1ELb1ELb1EEENS1_19SingleTileSchedulerILb0ELb1ELb1ELi128EEEEEEEEEvNT_6ParamsE:
        .type           _ZN7cutlass13device_kernelIN5flash11enable_sm90INS1_16FlashAttnFwdSm90INS1_25CollectiveMainloopFwdSm90ILi2EN4cute5tupleIJNS5_1CILi1EEES8_S8_EEENS6_IJNS7_ILi128EEESA_NS7_ILi192EEEEEELi192ENS_12float_e4m3_tEfNS_4arch4Sm90ELb0ELb1ELb0ELb0ELb1ELb0ELb0ELb1ELb1ELb1ELb1ELb0EEENS1_21CollectiveEpilogueFwdINS6_IJSA_SB_SA_EEES9_NS_10bfloat16_tESF_Li256ELb0ELb1ELb1ELb1EEENS1_19SingleTileSchedulerILb0ELb1ELb1ELi128EEEEEEEEEvNT_6ParamsE,@function
        .size           _ZN7cutlass13device_kernelIN5flash11enable_sm90INS1_16FlashAttnFwdSm90INS1_25CollectiveMainloopFwdSm90ILi2EN4cute5tupleIJNS5_1CILi1EEES8_S8_EEENS6_IJNS7_ILi128EEESA_NS7_ILi192EEEEEELi192ENS_12float_e4m3_tEfNS_4arch4Sm90ELb0ELb1ELb0ELb0ELb1ELb0ELb0ELb1ELb1ELb1ELb1ELb0EEENS1_21CollectiveEpilogueFwdINS6_IJSA_SB_SA_EEES9_NS_10bfloat16_tESF_Li256ELb0ELb1ELb1ELb1EEENS1_19SingleTileSchedulerILb0ELb1ELb1ELi128EEEEEEEEEvNT_6ParamsE,(.L_x_16278 - _ZN7cutlass13device_kernelIN5flash11enable_sm90INS1_16FlashAttnFwdSm90INS1_25CollectiveMainloopFwdSm90ILi2EN4cute5tupleIJNS5_1CILi1EEES8_S8_EEENS6_IJNS7_ILi128EEESA_NS7_ILi192EEEEEELi192ENS_12float_e4m3_tEfNS_4arch4Sm90ELb0ELb1ELb0ELb0ELb1ELb0ELb0ELb1ELb1ELb1ELb1ELb0EEENS1_21CollectiveEpilogueFwdINS6_IJSA_SB_SA_EEES9_NS_10bfloat16_tESF_Li256ELb0ELb1ELb1ELb1EEENS1_19SingleTileSchedulerILb0ELb1ELb1ELi128EEEEEEEEEvNT_6ParamsE)
        .other          _ZN7cutlass13device_kernelIN5flash11enable_sm90INS1_16FlashAttnFwdSm90INS1_25CollectiveMainloopFwdSm90ILi2EN4cute5tupleIJNS5_1CILi1EEES8_S8_EEENS6_IJNS7_ILi128EEESA_NS7_ILi192EEEEEELi192ENS_12float_e4m3_tEfNS_4arch4Sm90ELb0ELb1ELb0ELb0ELb1ELb0ELb0ELb1ELb1ELb1ELb1ELb0EEENS1_21CollectiveEpilogueFwdINS6_IJSA_SB_SA_EEES9_NS_10bfloat16_tESF_Li256ELb0ELb1ELb1ELb1EEENS1_19SingleTileSchedulerILb0ELb1ELb1ELi128EEEEEEEEEvNT_6ParamsE,@"STO_CUDA_ENTRY STV_DEFAULT"
_ZN7cutlass13device_kernelIN5flash11enable_sm90INS1_16FlashAttnFwdSm90INS1_25CollectiveMainloopFwdSm90ILi2EN4cute5tupleIJNS5_1CILi1EEES8_S8_EEENS6_IJNS7_ILi128EEESA_NS7_ILi192EEEEEELi192ENS_12float_e4m3_tEfNS_4arch4Sm90ELb0ELb1ELb0ELb0ELb1ELb0ELb0ELb1ELb1ELb1ELb1ELb0EEENS1_21CollectiveEpilogueFwdINS6_IJSA_SB_SA_EEES9_NS_10bfloat16_tESF_Li256ELb0ELb1ELb1ELb1EEENS1_19SingleTileSchedulerILb0ELb1ELb1ELi128EEEEEEEEEvNT_6ParamsE:
        /* <DEDUP_REMOVED lines=45> */
.L_x_4928:
        /* <DEDUP_REMOVED lines=22> */
.L_x_4929:
        /* <DEDUP_REMOVED lines=18> */
.L_x_4930:
        /* <DEDUP_REMOVED lines=22> */
.L_x_4931:
        /* <DEDUP_REMOVED lines=23> */
.L_x_4932:
        /* <DEDUP_REMOVED lines=9> */
.L_x_4935:
        /* <DEDUP_REMOVED lines=108> */
.L_x_4938:
[----:B------:R-:W-:-:S11]  /*0f70*/  UISETP.NE.AND UP0, UPT, UR5, 0x1, UPT ;  /* 0x000000010500788c */ /* 0x000fd6000bf05270 */
[----:B------:R-:W-:Y:S02]  /*0f80*/  @UP0 ULDC.64 UR10, c[0x0][0x9e8] ;  /* 0x00027a00000a0ab9 */ /* 0x000fe40000000a00 */
[----:B------:R-:W-:-:S04]  /*0f90*/  UIMAD.WIDE.U32 UR8, UR4, UR10, URZ ;  /* 0x0000000a040872a5 */ /* 0x000fc8000f8e003f */
[----:B------:R-:W-:-:S12]  /*0fa0*/  @UP0 USHF.R.U32.HI UR4, URZ, UR11, UR9 ;  /* 0x0000000b3f040299 */ /* 0x000fd80008011609 */
.L_x_4939:
[----:B------:R-:W-:-:S06]  /*0fb0*/  UIMAD UR4, UR4, UR5, UR5 ;  /* 0x00000005040472a4 */ /* 0x000fcc000f8e0205 */
[----:B------:R-:W-:-:S07]  /*0fc0*/  VIMNMX R0, R0, UR4, PT ;  /* 0x0000000400007c48 */ /* 0x000fce000bfe0100 */
.L_x_4937:
        /* <DEDUP_REMOVED lines=33> */
.L_x_4941:
[----:B------:R-:W-:-:S11]  /*11e0*/  UISETP.NE.AND UP0, UPT, UR5, 0x1, UPT ;  /* 0x000000010500788c */ /* 0x000fd6000bf05270 */
[----:B------:R-:W-:Y:S02]  /*11f0*/  @UP0 ULDC.64 UR10, c[0x0][0x9e8] ;  /* 0x00027a00000a0ab9 */ /* 0x000fe40000000a00 */
[----:B------:R-:W-:-:S04]  /*1200*/  UIMAD.WIDE.U32 UR8, UR4, UR10, URZ ;  /* 0x0000000a040872a5 */ /* 0x000fc8000f8e003f */
[----:B------:R-:W-:-:S12]  /*1210*/  @UP0 USHF.R.U32.HI UR4, URZ, UR11, UR9 ;  /* 0x0000000b3f040299 */ /* 0x000fd80008011609 */
.L_x_4942:
[----:B------:R-:W-:-:S04]  /*1220*/  UIMAD UR4, UR4, UR5, URZ ;  /* 0x00000005040472a4 */ /* 0x000fc8000f8e023f */
[----:B------:R-:W-:-:S04]  /*1230*/  UISETP.LT.AND UP0, UPT, UR7, UR4, UPT ;  /* 0x000000040700728c */ /* 0x000fc8000bf01270 */
[----:B------:R-:W-:-:S12]  /*1240*/  USEL UR7, UR7, UR4, !UP0 ;  /* 0x0000000407077287 */ /* 0x000fd8000c000000 */
.L_x_4940:
        /* <DEDUP_REMOVED lines=47> */
.L_x_4943:
[----:B------:R-:W-:Y:S02]  /*1540*/  UIMAD UR38, UR38, UR4, UR9 ;  /* 0x00000004262672a4 */ /* 0x000fe4000f8e0209 */
[----:B------:R-:W-:Y:S01]  /*1550*/  IMAD.U32 R0, RZ, RZ, UR4 ;  /* 0x00000004ff007e24 */ /* 0x000fe2000f8e00ff */
[----:B------:R-:W-:Y:S02]  /*1560*/  PLOP3.LUT P0, PT, PT, PT, PT, 0x80, 0x0 ;  /* 0x000000000000781c */ /* 0x000fe40003f0f070 */
[----:B------:R-:W-:Y:S02]  /*1570*/  CS2R R12, SRZ ;  /* 0x00000000000c7805 */ /* 0x000fe4000001ff00 */
[----:B------:R-:W-:Y:S02]  /*1580*/  CS2R R2, SRZ ;  /* 0x0000000000027805 */ /* 0x000fe4000001ff00 */
[----:B------:R-:W-:Y:S02]  /*1590*/  CS2R R10, SRZ ;  /* 0x00000000000a7805 */ /* 0x000fe4000001ff00 */
[----:B------:R-:W-:-:S02]  /*15a0*/  VIADDMNMX R19, R0, UR38, R19, PT ;  /* 0x0000002600137c46 */ /* 0x000fc4000b800113 */
[----:B------:R-:W-:Y:S02]  /*15b0*/  CS2R R6, SRZ ;  /* 0x0000000000067805 */ /* 0x000fe4000001ff00 */
[----:B------:R-:W-:Y:S01]  /*15c0*/  CS2R R56, SRZ ;  /* 0x0000000000387805 */ /* 0x000fe2000001ff00 */
[----:B------:R-:W-:Y:S01]  /*15d0*/  IMAD.MOV.U32 R8, RZ, RZ, RZ ;  /* 0x000000ffff087224 */ /* 0x000fe200078e00ff */
[----:B------:R-:W-:Y:S01]  /*15e0*/  ISETP.GT.AND P1, PT, R19, UR38, PT ;  /* 0x0000002613007c0c */ /* 0x000fe2000bf24270 */
[----:B------:R-:W-:Y:S01]  /*15f0*/  IMAD.MOV.U32 R31, RZ, RZ, RZ ;  /* 0x000000ffff1f7224 */ /* 0x000fe200078e00ff */
        /* <DEDUP_REMOVED lines=83> */
.L_x_4945:
[----:B------:R-:W-:-:S04]  /*1b30*/  SHF.L.U32 R0, RZ, 0x1f, RZ ;  /* 0x0000001fff007819 */ /* 0x000fc800000006ff */
[----:B------:R-:W0:Y:S02]  /*1b40*/  SYNCS.PHASECHK.TRANS64.TRYWAIT P0, [UR36+0x2a800], R0 ;  /* 0x02a80000ff0075a7 */ /* 0x000e240008000164 */
[----:B0-----:R-:W-:Y:S05]  /*1b50*/  @!P0 BRA `(.L_x_4946) ;  /* 0x0000014000ec8947 */ /* 0x001fea0003800000 */
.L_x_5090:
[----:B------:R-:W-:-:S06]  /*1b60*/  ULOP3.LUT UR4, UR43, 0x1, URZ, 0xfc, !UPT ;  /* 0x000000012b047892 */ /* 0x000fcc000f8efc3f */
[----:B------:R-:W-:-:S05]  /*1b70*/  IMAD.U32 R2, RZ, RZ, UR4 ;  /* 0x00000004ff027e24 */ /* 0x000fca000f8e00ff */
[----:B------:R-:W-:-:S13]  /*1b80*/  ISETP.NE.AND P0, PT, R2, 0x3, PT ;  /* 0x000000030200780c */ /* 0x000fda0003f05270 */
[----:B------:R-:W-:Y:S05]  /*1b90*/  @!P0 BRA `(.L_x_4947) ;  /* 0x0000000000048947 */ /* 0x000fea0003800000 */
[----:B------:R-:W-:Y:S01]  /*1ba0*/  BPT.TRAP 0x1 ;  /* 0x000000040000795c */ /* 0x000fe20000300000 */
.L_x_4947:
[----:B------:R1:W2:Y:S01]  /*1bb0*/  SYNCS.PHASECHK.TRANS64.TRYWAIT P1, [UR36+0x2a830], R0 ;  /* 0x02a83000ff0075a7 */ /* 0x0002a20008020164 */
[----:B------:R-:W-:Y:S05]  /*1bc0*/  @!P0 BRA `(.L_x_4948) ;  /* 0x0000000000048947 */ /* 0x000fea0003800000 */
[----:B------:R-:W-:Y:S01]  /*1bd0*/  BPT.TRAP 0x1 ;  /* 0x000000040000795c */ /* 0x000fe20000300000 */
.L_x_4948:
[----:B------:R-:W-:-:S05]  /*1be0*/  IMAD.U32 R4, RZ, RZ, UR50 ;  /* 0x00000032ff047e24 */ /* 0x000fca000f8e00ff */
[----:B------:R-:W-:Y:S01]  /*1bf0*/  LOP3.LUT R4, R4, 0x10000, RZ, 0xfc, !PT ;  /* 0x0001000004047812 */ /* 0x000fe200078efcff */
[----:B--2---:R-:W-:Y:S06]  /*1c00*/  @P1 BRA `(.L_x_4949) ;  /* 0x0000000000081947 */ /* 0x004fec0003800000 */
[----:B------:R-:W2:Y:S02]  /*1c10*/  SYNCS.PHASECHK.TRANS64.TRYWAIT P1, [UR36+0x2a830], R0 ;  /* 0x02a83000ff0075a7 */ /* 0x000ea40008020164 */
[----:B--2---:R-:W-:Y:S05]  /*1c20*/  @!P1 BRA `(.L_x_4950) ;  /* 0x0000014000d09947 */ /* 0x004fea0003800000 */
.L_x_4949:
[----:B------:R-:W-:Y:S05]  /*1c30*/  WARPSYNC.ALL ;  /* 0x0000000000007948 */ /* 0x000fea0003800000 */
[----:B------:R-:W-:Y:S01]  /*1c40*/  IMAD.MOV.U32 R5, RZ, RZ, -0x7fffffe0 ;  /* 0x80000020ff057424 */ /* 0x000fe200078e00ff */
[----:B------:R-:W-:-:S04]  /*1c50*/  UIADD3 UR4, UR36, 0x1e400, URZ ;  /* 0x0001e40024047890 */ /* 0x000fc8000fffe03f */
[----:B------:R-:W-:Y:S01]  /*1c60*/  R2UR UR5, R5 ;  /* 0x00000000050572ca */ /* 0x000fe200000e0000 */
[----:B------:R-:W-:Y:S01]  /*1c70*/  WARPGROUP.ARRIVE ;  /* 0x00000000000079c5 */ /* 0x000fe20000000000 */
[----:B------:R-:W-:Y:S01]  /*1c80*/  UMOV UR7, 0x80000020 ;  /* 0x8000002000077882 */ /* 0x000fe20000000000 */
[----:B------:R-:W-:Y:S01]  /*1c90*/  USHF.R.U32.HI UR6, URZ, 0x4, UR4 ;  /* 0x000000043f067899 */ /* 0x000fe20008011604 */
[C---:B------:R-:W-:Y:S01]  /*1ca0*/  R2UR UR20, R4.reuse ;  /* 0x00000000041472ca */ /* 0x040fe200000e0000 */
[----:B------:R-:W-:Y:S01]  /*1cb0*/  UMOV UR9, 0x80000020 ;  /* 0x8000002000097882 */ /* 0x000fe20000000000 */
[----:B------:R-:W-:Y:S01]  /*1cc0*/  R2UR UR4, R4 ;  /* 0x00000000040472ca */ /* 0x000fe200000e0000 */
[----:B------:R-:W-:Y:S01]  /*1cd0*/  ULOP3.LUT UR6, UR6, 0x3fff, URZ, 0xc0, !UPT ;  /* 0x00003fff06067892 */ /* 0x000fe2000f8ec03f */
[----:B------:R-:W-:Y:S01]  /*1ce0*/  UMOV UR11, 0x80000020 ;  /* 0x80000020000b7882 */ /* 0x000fe20000000000 */
[----:B------:R-:W-:Y:S02]  /*1cf0*/  UMOV UR13, 0x80000020 ;  /* 0x80000020000d7882 */ /* 0x000fe40000000000 */
[----:B------:R-:W-:Y:S01]  /*1d00*/  ULOP3.LUT UR28, UR6, 0x10000, URZ, 0xfc, !UPT ;  /* 0x00010000061c7892 */ /* 0x000fe2000f8efc3f */
[----:B------:R-:W-:Y:S01]  /*1d10*/  UMOV UR15, 0x80000020 ;  /* 0x80000020000f7882 */ /* 0x000fe20000000000 */
[----:B------:R-:W-:-:S02]  /*1d20*/  UMOV UR17, 0x80000020 ;  /* 0x8000002000117882 */ /* 0x000fc40000000000 */
[----:B------:R-:W-:Y:S02]  /*1d30*/  UIADD3 UR10, UR28, 0x200, URZ ;  /* 0x000002001c0a7890 */ /* 0x000fe4000fffe03f */
[----:B------:R-:W-:Y:S01]  /*1d40*/  UIADD3 UR8, UR20, 0x200, URZ ;  /* 0x0000020014087890 */ /* 0x000fe2000fffe03f */
[----:B------:R-:W-:Y:S01]  /*1d50*/  UMOV UR6, UR28 ;  /* 0x0000001c00067c82 */ /* 0x000fe20008000000 */
[----:B------:R-:W-:Y:S01]  /*1d60*/  UIADD3 UR12, UR20, 0x202, URZ ;  /* 0x00000202140c7890 */ /* 0x000fe2000fffe03f */
[----:B------:R-:W-:Y:S01]  /*1d70*/  QGMMA.64x128x32.F32.E4M3.E4M3 R24, gdesc[UR4], RZ, !UPT, gsb0 ;  /* 0x01e00000041879f3 */ /* 0x000fe2000c0008ff */
[----:B------:R-:W-:Y:S02]  /*1d80*/  UIADD3 UR4, UR20, 0x2, URZ ;  /* 0x0000000214047890 */ /* 0x000fe4000fffe03f */
[----:B------:R-:W-:Y:S01]  /*1d90*/  UIADD3 UR6, UR28, 0x2, URZ ;  /* 0x000000021c067890 */ /* 0x000fe2000fffe03f */
[----:B------:R-:W-:Y:S01]  /*1da0*/  UMOV UR5, 0x80000020 ;  /* 0x8000002000057882 */ /* 0x000fe20000000000 */
[----:B------:R-:W-:Y:S01]  /*1db0*/  UMOV UR7, 0x80000020 ;  /* 0x8000002000077882 */ /* 0x000fe20000000000 */
[----:B------:R-:W-:-:S02]  /*1dc0*/  UIADD3 UR14, UR28, 0x202, URZ ;  /* 0x000002021c0e7890 */ /* 0x000fc4000fffe03f */
[----:B------:R-:W-:Y:S02]  /*1dd0*/  UIADD3 UR16, UR20, 0x400, URZ ;  /* 0x0000040014107890 */ /* 0x000fe4000fffe03f */
[----:B------:R-:W-:Y:S01]  /*1de0*/  UIADD3 UR18, UR28, 0x400, URZ ;  /* 0x000004001c127890 */ /* 0x000fe2000fffe03f */
        /* <DEDUP_REMOVED lines=21> */
[----:B------:R-:W-:Y:S05]  /*1f40*/  @!P0 BRA `(.L_x_4951) ;  /* 0x0000000000048947 */ /* 0x000fea0003800000 */
[----:B------:R-:W-:Y:S01]  /*1f50*/  BPT.TRAP 0x1 ;  /* 0x000000040000795c */ /* 0x000fe20000300000 */
.L_x_4951:
[----:B0-----:R-:W-:Y:S01]  /*1f60*/  LOP3.LUT R3, R88, 0xffffff80, RZ, 0xc0, !PT ;  /* 0xffffff8058037812 */ /* 0x001fe200078ec0ff */
[----:B------:R-:W-:Y:S01]  /*1f70*/  UISETP.NE.AND UP1, UPT, UR45, URZ, UPT ;  /* 0x0000003f2d00728c */ /* 0x000fe2000bf25270 */
[----:B------:R-:W-:Y:S01]  /*1f80*/  LEA.HI R23, R23, R22, RZ, 0x2 ;  /* 0x0000001617177211 */ /* 0x000fe200078f10ff */
[----:B------:R-:W-:Y:S01]  /*1f90*/  UISETP.NE.AND UP0, UPT, UR44, URZ, UPT ;  /* 0x0000003f2c00728c */ /* 0x000fe2000bf05270 */
[----:B------:R-:W-:Y:S01]  /*1fa0*/  LEA.HI R8, R89, R89, RZ, 0x1 ;  /* 0x0000005959087211 */ /* 0x000fe200078f08ff */
[----:B------:R-:W-:Y:S01]  /*1fb0*/  IMAD.IADD R3, R22, 0x1, -R3 ;  /* 0x0000000116037824 */ /* 0x000fe200078e0a03 */
[----:B------:R-:W-:Y:S01]  /*1fc0*/  LOP3.LUT R23, R23, 0xfffffffc, RZ, 0xc0, !PT ;  /* 0xfffffffc17177812 */ /* 0x000fe200078ec0ff */
[----:B------:R-:W-:Y:S01]  /*1fd0*/  ULDC UR32, c[0x0][0x9dc] ;  /* 0x0002770000207ab9 */ /* 0x000fe20000000800 */
[----:B------:R-:W-:Y:S01]  /*1fe0*/  LOP3.LUT R8, R8, 0x3fffffe, RZ, 0xc0, !PT ;  /* 0x03fffffe08087812 */ /* 0x000fe200078ec0ff */
[----:B------:R-:W-:Y:S01]  /*1ff0*/  ULOP3.LUT UR32, URZ, UR32, URZ, 0x33, !UPT ;  /* 0x000000203f207292 */ /* 0x000fe2000f8e333f */
[----:B-1----:R-:W-:Y:S01]  /*2000*/  SHF.R.S32.HI R0, RZ, 0x1f, R3 ;  /* 0x0000001fff007819 */ /* 0x002fe20000011403 */
        /* <DEDUP_REMOVED lines=15> */
[----:B------:R-:W-:Y:S01]  /*2100*/  IADD3 R7, R10, R0, -R7 ;  /* 0x000000000a077210 */ /* 0x000fe20007ffe807 */
[----:B------:R-:W-:Y:S01]  /*2110*/  IMAD.MOV.U32 R0, RZ, RZ, -0x80 ;  /* 0xffffff80ff007424 */ /* 0x000fe200078e00ff */
[----:B------:R-:W-:Y:S01]  /*2120*/  PLOP3.LUT P2, PT, PT, PT, UP1, 0x80, 0x0 ;  /* 0x000000000000781c */ /* 0x000fe20003f4f018 */
[----:B------:R-:W-:Y:S01]  /*2130*/  IMAD.IADD R6, R23, 0x1, -R6 ;  /* 0x0000000117067824 */ /* 0x000fe200078e0a06 */
[----:B------:R-:W-:Y:S01]  /*2140*/  LOP3.LUT R2, R2, 0x7ffffffc, RZ, 0xc0, !PT ;  /* 0x7ffffffc02027812 */ /* 0x000fe200078ec0ff */
[----:B------:R-:W-:Y:S01]  /*2150*/  IMAD R7, R8, 0x40, R7 ;  /* 0x0000004008077824 */ /* 0x000fe200078e0207 */
[C---:B------:R-:W-:Y:S01]  /*2160*/  LEA R14, R19.reuse, 0xffffff80, 0x7 ;  /* 0xffffff80130e7811 */ /* 0x040fe200078e38ff */
[----:B------:R-:W-:Y:S02]  /*2170*/  IMAD R11, R19, R0, 0x80 ;  /* 0x00000080130b7424 */ /* 0x000fe400078e0200 */
[----:B------:R-:W-:-:S02]  /*2180*/  IMAD R8, R6, 0x8, R7 ;  /* 0x0000000806087824 */ /* 0x000fc400078e0207 */
[----:B------:R-:W-:Y:S02]  /*2190*/  IMAD.IADD R7, R3, 0x1, -R2 ;  /* 0x0000000103077824 */ /* 0x000fe400078e0a02 */
[----:B------:R-:W-:Y:S01]  /*21a0*/  @P1 IMAD.HI.U32 R6, R8, UR6, RZ ;  /* 0x0000000608061c27 */ /* 0x000fe2000f8e00ff */
[----:B------:R-:W-:Y:S01]  /*21b0*/  UIADD3 UR6, UR36, 0x2a840, URZ ;  /* 0x0002a84024067890 */ /* 0x000fe2000fffe03f */
[----:B------:R-:W-:Y:S02]  /*21c0*/  PLOP3.LUT P1, PT, PT, PT, UP0, 0x40, 0x0 ;  /* 0x000000000000781c */ /* 0x000fe40003f2e808 */
[----:B------:R-:W-:Y:S01]  /*21d0*/  IMAD.MOV.U32 R9, RZ, RZ, R8 ;  /* 0x000000ffff097224 */ /* 0x000fe200078e0008 */
[----:B------:R-:W-:Y:S01]  /*21e0*/  @P2 SHF.R.U32.HI R9, RZ, UR7, R6 ;  /* 0x00000007ff092c19 */ /* 0x000fe20008011606 */
[----:B------:R-:W-:Y:S01]  /*21f0*/  VIADD R0, R11, 0x1 ;  /* 0x000000010b007836 */ /* 0x000fe20000000000 */
[----:B------:R-:W-:Y:S01]  /*2200*/  UPRMT UR49, UR49, 0x654, UR6 ;  /* 0x0000065431317896 */ /* 0x000fe20008000006 */
[----:B------:R-:W-:-:S02]  /*2210*/  ULDC UR7, c[0x0][0x288] ;  /* 0x0000a20000077ab9 */ /* 0x000fc40000000800 */
[----:B------:R-:W0:Y:S01]  /*2220*/  SHFL.IDX PT, R10, R9, RZ, 0x1c1f ;  /* 0x001c1fff090a7589 */ /* 0x000e2200000e0000 */
[----:B------:R-:W-:Y:S01]  /*2230*/  IMAD R3, R7, -0x2, R0 ;  /* 0xfffffffe07037824 */ /* 0x000fe200078e0200 */
[----:B------:R-:W-:Y:S01]  /*2240*/  ULDC UR6, c[0x0][0x2f0] ;  /* 0x0000bc0000067ab9 */ /* 0x000fe20000000800 */
[----:B------:R-:W-:Y:S01]  /*2250*/  IMAD.U32 R6, RZ, RZ, UR7 ;  /* 0x00000007ff067e24 */ /* 0x000fe2000f8e00ff */
[----:B------:R-:W-:Y:S01]  /*2260*/  ULDC UR7, c[0x0][0x9e0] ;  /* 0x0002780000077ab9 */ /* 0x000fe20000000800 */
[C---:B------:R-:W-:Y:S01]  /*2270*/  IMAD R3, R16.reuse, UR6, R3 ;  /* 0x0000000610037c24 */ /* 0x040fe2000f8e0203 */
[----:B------:R-:W-:Y:S01]  /*2280*/  SYNCS.ARRIVE.TRANS64.RED.A1T0 RZ, [UR49], RZ ;  /* 0x000000ffffff79a7 */ /* 0x000fe20008100431 */
[----:B------:R-:W-:Y:S02]  /*2290*/  IMAD R0, R16, UR6, R11 ;  /* 0x0000000610007c24 */ /* 0x000fe4000f8e020b */
[----:B------:R-:W-:Y:S02]  /*22a0*/  IMAD.IADD R3, R3, 0x1, -R6 ;  /* 0x0000000103037824 */ /* 0x000fe400078e0a06 */
[----:B------:R-:W-:-:S02]  /*22b0*/  IMAD R12, R7, -0x2, R0 ;  /* 0xfffffffe070c7824 */ /* 0x000fc400078e0200 */
[C---:B------:R-:W-:Y:S02]  /*22c0*/  VIADD R13, R3.reuse, UR7 ;  /* 0x00000007030d7c36 */ /* 0x040fe40008000000 */
[----:B------:R-:W-:-:S03]  /*22d0*/  VIADD R15, R3, UR32 ;  /* 0x00000020030f7c36 */ /* 0x000fc60008000000 */
[----:B0-----:R-:W-:Y:S01]  /*22e0*/  VIADDMNMX R0, R10, R13, R12, PT ;  /* 0x0000000d0a007246 */ /* 0x001fe2000380010c */
        /* <DEDUP_REMOVED lines=11> */
[----:B------:R-:W0:Y:S02]  /*23a0*/  @P1 LDC.64 R22, c[0x0][0x9e8] ;  /* 0x00027a00ff161b82 */ /* 0x000e240000000a00 */
[----:B0-----:R-:W-:-:S05]  /*23b0*/  @P1 IMAD.HI.U32 R10, R3, R22, RZ ;  /* 0x00000016030a1227 */ /* 0x001fca00078e00ff */
[----:B------:R-:W-:-:S04]  /*23c0*/  @P1 SHF.R.U32.HI R3, RZ, R23, R10 ;  /* 0x00000017ff031219 */ /* 0x000fc8000001160a */
[----:B------:R-:W-:Y:S01]  /*23d0*/  LOP3.LUT R3, RZ, R3, RZ, 0x33, !PT ;  /* 0x00000003ff037212 */ /* 0x000fe200078e33ff */
[----:B------:R-:W-:Y:S06]  /*23e0*/  BRA `(.L_x_4955) ;  /* 0x0000000000187947 */ /* 0x000fec0003800000 */
.L_x_4954:
[----:B------:R-:W-:Y:S02]  /*23f0*/  ULDC UR10, c[0x0][0x9e4] ;  /* 0x00027900000a7ab9 */ /* 0x000fe40000000800 */
[----:B------:R-:W-:-:S05]  /*2400*/  IMAD.U32 R20, RZ, RZ, UR10 ;  /* 0x0000000aff147e24 */ /* 0x000fca000f8e00ff */
[----:B------:R-:W-:-:S13]  /*2410*/  ISETP.NE.AND P1, PT, R20, 0x1, PT ;  /* 0x000000011400780c */ /* 0x000fda0003f25270 */
[----:B------:R-:W0:Y:S02]  /*2420*/  @P1 LDC.64 R22, c[0x0][0x9e8] ;  /* 0x00027a00ff161b82 */ /* 0x000e240000000a00 */
[----:B0-----:R-:W-:-:S05]  /*2430*/  @P1 IMAD.HI.U32 R10, R3, R22, RZ ;  /* 0x00000016030a1227 */ /* 0x001fca00078e00ff */
[----:B------:R-:W-:-:S07]  /*2440*/  @P1 SHF.R.U32.HI R3, RZ, R23, R10 ;  /* 0x00000017ff031219 */ /* 0x000fce000001160a */
.L_x_4955:
[----:B------:R-:W-:Y:S05]  /*2450*/  BSYNC B0 ;  /* 0x0000000000007941 */ /* 0x000fea0003800000 */
.L_x_4953:
[----:B------:R-:W-:-:S04]  /*2460*/  IMAD R10, R3, R20, -R14 ;  /* 0x00000014030a7224 */ /* 0x000fc800078e0a0e */
[----:B------:R-:W-:-:S05]  /*2470*/  IMAD R3, R7, -0x2, R10 ;  /* 0xfffffffe07037824 */ /* 0x000fca00078e020a */
[----:B------:R-:W-:Y:S02]  /*2480*/  VIADDMNMX R0, R3, R20, R0, PT ;  /* 0x0000001403007246 */ /* 0x000fe40003800100 */
[----:B------:R-:W-:-:S07]  /*2490*/  VIMNMX R2, R2, R3, !PT ;  /* 0x0000000302027248 */ /* 0x000fce0007fe0100 */
.L_x_4952:
[C---:B------:R-:W-:Y:S01]  /*24a0*/  ISETP.GE.AND P2, PT, R11.reuse, 0x9, PT ;  /* 0x000000090b00780c */ /* 0x040fe20003f46270 */
[----:B------:R-:W0:Y:S01]  /*24b0*/  SHFL.IDX PT, R3, R9, 0x1, 0x1c1f ;  /* 0x003c1f0009037f89 */ /* 0x000e2200000e0000 */
[C---:B------:R-:W-:Y:S01]  /*24c0*/  ISETP.GE.AND P1, PT, R11.reuse, 0x2, PT ;  /* 0x000000020b00780c */ /* 0x040fe20003f26270 */
[----:B------:R-:W-:Y:S01]  /*24d0*/  UISETP.NE.AND UP0, UPT, UR44, URZ, UPT ;  /* 0x0000003f2c00728c */ /* 0x000fe2000bf05270 */
        /* <DEDUP_REMOVED lines=11> */
[----:B------:R-:W-:Y:S02]  /*2590*/  ISETP.GT.AND P4, PT, R2, 0x9, !P6 ;  /* 0x000000090200780c */ /* 0x000fe40007784270 */
        /* <DEDUP_REMOVED lines=116> */
[----:B------:R-:W-:Y:S02]  /*2ce0*/  P2R R28, PR, RZ, 0x20 ;  /* 0x00000020ff1c7803 */ /* 0x000fe40000000000 */
[----:B------:R-:W-:-:S02]  /*2cf0*/  FSEL R77, R77, -INF , !P3 ;  /* 0xff8000004d4d7808 */ /* 0x000fc40005800000 */
[----:B------:R-:W-:Y:S02]  /*2d00*/  ISETP.GE.AND P3, PT, R11, 0x71, PT ;  /* 0x000000710b00780c */ /* 0x000fe40003f66270 */
[----:B------:R-:W-:Y:S02]  /*2d10*/  P2R R20, PR, RZ, 0x40 ;  /* 0x00000040ff147803 */ /* 0x000fe40000000000 */
        /* <DEDUP_REMOVED lines=17> */
[----:B0-----:R-:W-:Y:S01]  /*2e30*/  VIADDMNMX R11, R3, R13, R12, PT ;  /* 0x0000000d030b7246 */ /* 0x001fe2000380010c */
[----:B------:R-:W-:Y:S01]  /*2e40*/  IMAD.IADD R12, R15, 0x1, R3 ;  /* 0x000000010f0c7824 */ /* 0x000fe200078e0203 */
[----:B------:R-:W-:Y:S02]  /*2e50*/  P2R R24, PR, RZ, 0x40 ;  /* 0x00000040ff187803 */ /* 0x000fe40000000000 */
[----:B------:R-:W-:-:S04]  /*2e60*/  ISETP.GT.AND P6, PT, R2, 0x79, !P6 ;  /* 0x000000790200780c */ /* 0x000fc800077c4270 */
[----:B------:R-:W-:-:S04]  /*2e70*/  ISETP.LT.OR P6, PT, R0, 0x7a, P6 ;  /* 0x0000007a0000780c */ /* 0x000fc800037c1670 */
        /* <DEDUP_REMOVED lines=17> */
.L_x_4958:
[----:B------:R-:W-:Y:S02]  /*2f90*/  ULDC UR10, c[0x0][0x9e4] ;  /* 0x00027900000a7ab9 */ /* 0x000fe40000000800 */
[----:B------:R-:W-:-:S05]  /*2fa0*/  IMAD.U32 R2, RZ, RZ, UR10 ;  /* 0x0000000aff027e24 */ /* 0x000fca000f8e00ff */
[----:B------:R-:W-:-:S13]  /*2fb0*/  ISETP.NE.AND P6, PT, R2, 0x1, PT ;  /* 0x000000010200780c */ /* 0x000fda0003fc5270 */
[----:B------:R-:W0:Y:S02]  /*2fc0*/  @P6 LDC.64 R90, c[0x0][0x9e8] ;  /* 0x00027a00ff5a6b82 */ /* 0x000e240000000a00 */
[----:B0-----:R-:W-:-:S05]  /*2fd0*/  @P6 IMAD.HI.U32 R0, R3, R90, RZ ;  /* 0x0000005a03006227 */ /* 0x001fca00078e00ff */
[----:B------:R-:W-:-:S07]  /*2fe0*/  @P6 SHF.R.U32.HI R3, RZ, R91, R0 ;  /* 0x0000005bff036219 */ /* 0x000fce0000011600 */
.L_x_4959:
[----:B------:R-:W-:Y:S05]  /*2ff0*/  BSYNC B0 ;  /* 0x0000000000007941 */ /* 0x000fea0003800000 */
.L_x_4957:
[----:B------:R-:W-:-:S04]  /*3000*/  IMAD R0, R3, R2, -R14 ;  /* 0x0000000203007224 */ /* 0x000fc800078e0a0e */
[----:B------:R-:W-:-:S05]  /*3010*/  IMAD R0, R7, -0x2, R0 ;  /* 0xfffffffe07007824 */ /* 0x000fca00078e0200 */
[----:B------:R-:W-:Y:S02]  /*3020*/  VIADDMNMX R11, R0, R2, R11, PT ;  /* 0x00000002000b7246 */ /* 0x000fe4000380010b */
[----:B------:R-:W-:-:S07]  /*3030*/  VIMNMX R12, R12, R0, !PT ;  /* 0x000000000c0c7248 */ /* 0x000fce0007fe0100 */
.L_x_4956:
[----:B------:R-:W-:Y:S01]  /*3040*/  ISETP.GT.AND P1, PT, R12, 0x1, !P1 ;  /* 0x000000010c00780c */ /* 0x000fe20004f24270 */
[----:B------:R-:W-:Y:S01]  /*3050*/  IMAD.U32 R9, RZ, RZ, UR39 ;  /* 0x00000027ff097e24 */ /* 0x000fe2000f8e00ff */
[----:B------:R-:W-:Y:S01]  /*3060*/  ISETP.NE.AND P6, PT, R20, RZ, PT ;  /* 0x000000ff1400720c */ /* 0x000fe20003fc5270 */
[----:B------:R-:W-:Y:S01]  /*3070*/  UISETP.NE.AND UP1, UPT, UR45, URZ, UPT ;  /* 0x0000003f2d00728c */ /* 0x000fe2000bf25270 */
[----:B------:R-:W-:Y:S01]  /*3080*/  ISETP.LT.OR P1, PT, R11, 0x2, P1 ;  /* 0x000000020b00780c */ /* 0x000fe20000f21670 */
[----:B------:R-:W-:Y:S01]  /*3090*/  UISETP.NE.AND UP0, UPT, UR44, URZ, UPT ;  /* 0x0000003f2c00728c */ /* 0x000fe2000bf05270 */
[----:B------:R-:W-:Y:S02]  /*30a0*/  FMNMX.FTZ R0, R21, R25, !PT ;  /* 0x0000001915007209 */ /* 0x000fe40007810000 */
[----:B------:R-:W-:Y:S02]  /*30b0*/  FSEL R27, R27, -INF , !P1 ;  /* 0xff8000001b1b7808 */ /* 0x000fe40004800000 */
[----:B------:R-:W-:-:S02]  /*30c0*/  ISETP.GT.AND P1, PT, R12, 0x9, !P6 ;  /* 0x000000090c00780c */ /* 0x000fc40007724270 */
[----:B------:R-:W-:Y:S02]  /*30d0*/  FMNMX.FTZ R0, R23, R0, !PT ;  /* 0x0000000017007209 */ /* 0x000fe40007810000 */
[----:B------:R-:W-:Y:S01]  /*30e0*/  ISETP.LT.OR P1, PT, R11, 0xa, P1 ;  /* 0x0000000a0b00780c */ /* 0x000fe20000f21670 */
[----:B------:R-:W-:Y:S01]  /*30f0*/  @UP1 ULDC UR10, c[0x0][0x44c] ;  /* 0x00011300000a1ab9 */ /* 0x000fe20000000800 */
[----:B------:R-:W-:Y:S01]  /*3100*/  FMNMX.FTZ R0, R29, R0, !PT ;  /* 0x000000001d007209 */ /* 0x000fe20007810000 */
[----:B------:R-:W-:Y:S01]  /*3110*/  UIMAD.WIDE.U32 UR10, UR48, UR10, URZ ;  /* 0x0000000a300a72a5 */ /* 0x000fe2000f8e003f */
[----:B------:R-:W-:Y:S01]  /*3120*/  FSEL R31, R31, -INF , !P1 ;  /* 0xff8000001f1f7808 */ /* 0x000fe20004800000 */
[----:B------:R-:W-:Y:S01]  /*3130*/  @UP1 ULDC UR15, c[0x0][0x450] ;  /* 0x00011400000f1ab9 */ /* 0x000fe20000000800 */
[----:B------:R-:W-:Y:S01]  /*3140*/  ISETP.NE.AND P1, PT, R22, RZ, PT ;  /* 0x000000ff1600720c */ /* 0x000fe20003f25270 */
[----:B------:R-:W-:Y:S01]  /*3150*/  @UP1 USHF.R.U32.HI UR48, URZ, UR15, UR11 ;  /* 0x0000000f3f301299 */ /* 0x000fe2000801160b */
[----:B------:R-:W-:-:S02]  /*3160*/  FMNMX.FTZ R0, R89, R0, !PT ;  /* 0x0000000059007209 */ /* 0x000fc40007810000 */
[C---:B------:R-:W-:Y:S02]  /*3170*/  ISETP.GT.AND P1, PT, R12.reuse, 0x10, !P1 ;  /* 0x000000100c00780c */ /* 0x040fe40004f24270 */
[----:B------:R-:W-:Y:S02]  /*3180*/  FMNMX.FTZ R3, R33, R0, !PT ;  /* 0x0000000021037209 */ /* 0x000fe40007810000 */
[----:B------:R-:W-:Y:S02]  /*3190*/  ISETP.LT.OR P1, PT, R11, 0x11, P1 ;  /* 0x000000110b00780c */ /* 0x000fe40000f21670 */
[----:B------:R-:W-:Y:S02]  /*31a0*/  ISETP.GT.AND P2, PT, R12, 0x8, !P2 ;  /* 0x000000080c00780c */ /* 0x000fe40005744270 */
[----:B------:R-:W-:Y:S02]  /*31b0*/  FSEL R34, R34, -INF , !P1 ;  /* 0xff80000022227808 */ /* 0x000fe40004800000 */
[----:B------:R-:W-:-:S02]  /*31c0*/  ISETP.NE.AND P1, PT, R28, RZ, PT ;  /* 0x000000ff1c00720c */ /* 0x000fc40003f25270 */
[----:B------:R-:W-:Y:S02]  /*31d0*/  FMNMX.FTZ R0, R36, R3, !PT ;  /* 0x0000000324007209 */ /* 0x000fe40007810000 */
[----:B------:R-:W-:Y:S02]  /*31e0*/  ISETP.GT.AND P1, PT, R12, 0x11, !P1 ;  /* 0x000000110c00780c */ /* 0x000fe40004f24270 */
[C---:B------:R-:W-:Y:S02]  /*31f0*/  ISETP.LT.OR P2, PT, R11.reuse, 0x9, P2 ;  /* 0x000000090b00780c */ /* 0x040fe40001741670 */
[----:B------:R-:W-:Y:S02]  /*3200*/  ISETP.LT.OR P1, PT, R11, 0x12, P1 ;  /* 0x000000120b00780c */ /* 0x000fe40000f21670 */
[----:B------:R-:W-:Y:S02]  /*3210*/  FMNMX.FTZ R3, R37, R0, !PT ;  /* 0x0000000025037209 */ /* 0x000fe40007810000 */
[----:B------:R-:W-:-:S02]  /*3220*/  FSEL R35, R35, -INF , !P1 ;  /* 0xff80000023237808 */ /* 0x000fc40004800000 */
[----:B------:R-:W-:Y:S02]  /*3230*/  ISETP.NE.AND P1, PT, R32, RZ, PT ;  /* 0x000000ff2000720c */ /* 0x000fe40003f25270 */
[----:B------:R-:W-:Y:S02]  /*3240*/  FSEL R30, R30, -INF , !P2 ;  /* 0xff8000001e1e7808 */ /* 0x000fe40005000000 */
[----:B------:R-:W-:Y:S02]  /*3250*/  ISETP.GT.AND P1, PT, R12, 0x18, !P1 ;  /* 0x000000180c00780c */ /* 0x000fe40004f24270 */
[----:B------:R-:W-:Y:S02]  /*3260*/  ISETP.NE.AND P2, PT, R97, RZ, PT ;  /* 0x000000ff6100720c */ /* 0x000fe40003f45270 */
[----:B------:R-:W-:Y:S02]  /*3270*/  ISETP.LT.OR P1, PT, R11, 0x19, P1 ;  /* 0x000000190b00780c */ /* 0x000fe40000f21670 */
[----:B------:R-:W-:-:S02]  /*3280*/  FMNMX.FTZ R0, R40, R3, !PT ;  /* 0x0000000328007209 */ /* 0x000fc40007810000 */
[----:B------:R-:W-:Y:S02]  /*3290*/  FSEL R38, R38, -INF , !P1 ;  /* 0xff80000026267808 */ /* 0x000fe40004800000 */
[----:B------:R-:W-:Y:S02]  /*32a0*/  ISETP.NE.AND P1, PT, R88, RZ, PT ;  /* 0x000000ff5800720c */ /* 0x000fe40003f25270 */
[----:B------:R-:W-:Y:S02]  /*32b0*/  FMNMX.FTZ R3, R41, R0, !PT ;  /* 0x0000000029037209 */ /* 0x000fe40007810000 */
[----:B------:R-:W-:Y:S02]  /*32c0*/  ISETP.GT.AND P1, PT, R12, 0x19, !P1 ;  /* 0x000000190c00780c */ /* 0x000fe40004f24270 */
[----:B------:R-:W-:Y:S02]  /*32d0*/  ISETP.NE.AND P6, PT, R98, RZ, PT ;  /* 0x000000ff6200720c */ /* 0x000fe40003fc5270 */
        /* <DEDUP_REMOVED lines=17> */
[----:B------:R-:W-:Y:S02]  /*33f0*/  ISETP.NE.AND P1, PT, R94, RZ, PT ;  /* 0x000000ff5e00720c */ /* 0x000fe40003f25270 */
[----:B------:R-:W-:-:S02]  /*3400*/  FMNMX.FTZ R3, R57, R0, !PT ;  /* 0x0000000039037209 */ /* 0x000fc40007810000 */
        /* <DEDUP_REMOVED lines=19> */
[----:B------:R-:W-:Y:S02]  /*3540*/  ISETP.GT.AND P1, PT, R12, 0x31, !P2 ;  /* 0x000000310c00780c */ /* 0x000fe40005724270 */
[----:B------:R-:W-:Y:S02]  /*3550*/  FMNMX.FTZ R0, R76, R3, !PT ;  /* 0x000000034c007209 */ /* 0x000fe40007810000 */
[----:B------:R-:W-:Y:S02]  /*3560*/  ISETP.LT.OR P1, PT, R11, 0x32, P1 ;  /* 0x000000320b00780c */ /* 0x000fe40000f21670 */
[----:B------:R-:W-:Y:S02]  /*3570*/  FMNMX.FTZ R3, R77, R0, !PT ;  /* 0x000000004d037209 */ /* 0x000fe40007810000 */
[----:B------:R-:W-:-:S02]  /*3580*/  FSEL R51, R51, -INF , !P1 ;  /* 0xff80000033337808 */ /* 0x000fc40004800000 */
        /* <DEDUP_REMOVED lines=10> */
[----:B------:R-:W-:Y:S01]  /*3630*/  ISETP.NE.AND P2, PT, R108, RZ, PT ;  /* 0x000000ff6c00720c */ /* 0x000fe20003f45270 */
[----:B------:R-:W0:Y:S01]  /*3640*/  SHFL.BFLY PT, R3, R2, 0x2, 0x1f ;  /* 0x0c401f0002037f89 */ /* 0x000e2200000e0000 */
[----:B------:R-:W-:-:S02]  /*3650*/  FSEL R55, R55, -INF , !P1 ;  /* 0xff80000037377808 */ /* 0x000fc40004800000 */
[----:B------:R-:W-:Y:S02]  /*3660*/  ISETP.NE.AND P1, PT, R100, RZ, PT ;  /* 0x000000ff6400720c */ /* 0x000fe40003f25270 */
[----:B------:R-:W-:Y:S02]  /*3670*/  ISETP.NE.AND P6, PT, R109, RZ, PT ;  /* 0x000000ff6d00720c */ /* 0x000fe40003fc5270 */
[C---:B------:R-:W-:Y:S02]  /*3680*/  ISETP.GT.AND P1, PT, R12.reuse, 0x40, !P1 ;  /* 0x000000400c00780c */ /* 0x040fe40004f24270 */
[C---:B------:R-:W-:Y:S02]  /*3690*/  ISETP.GT.AND P3, PT, R12.reuse, 0x70, !P3 ;  /* 0x000000700c00780c */ /* 0x040fe40005f64270 */
[----:B------:R-:W-:Y:S02]  /*36a0*/  ISETP.LT.OR P1, PT, R11, 0x41, P1 ;  /* 0x000000410b00780c */ /* 0x000fe40000f21670 */
[----:B------:R-:W-:-:S02]  /*36b0*/  ISETP.GT.AND P4, PT, R12, 0x71, !P4 ;  /* 0x000000710c00780c */ /* 0x000fc40006784270 */
[----:B------:R-:W-:Y:S02]  /*36c0*/  FSEL R58, R58, -INF , !P1 ;  /* 0xff8000003a3a7808 */ /* 0x000fe40004800000 */
[----:B------:R-:W-:Y:S02]  /*36d0*/  ISETP.NE.AND P1, PT, R101, RZ, PT ;  /* 0x000000ff6500720c */ /* 0x000fe40003f25270 */
[C---:B------:R-:W-:Y:S02]  /*36e0*/  ISETP.GT.AND P5, PT, R12.reuse, 0x78, !P5 ;  /* 0x000000780c00780c */ /* 0x040fe40006fa4270 */
[----:B------:R-:W-:Y:S02]  /*36f0*/  ISETP.GT.AND P1, PT, R12, 0x41, !P1 ;  /* 0x000000410c00780c */ /* 0x000fe40004f24270 */
[C---:B------:R-:W-:Y:S02]  /*3700*/  ISETP.LT.OR P3, PT, R11.reuse, 0x71, P3 ;  /* 0x000000710b00780c */ /* 0x040fe40001f61670 */
[----:B------:R-:W-:-:S02]  /*3710*/  ISETP.LT.OR P1, PT, R11, 0x42, P1 ;  /* 0x000000420b00780c */ /* 0x000fc40000f21670 */
[----:B0-----:R-:W-:Y:S02]  /*3720*/  FMNMX.FTZ R3, R2, R3, !PT ;  /* 0x0000000302037209 */ /* 0x001fe40007810000 */
[----:B------:R-:W-:Y:S02]  /*3730*/  FSEL R59, R59, -INF , !P1 ;  /* 0xff8000003b3b7808 */ /* 0x000fe40004800000 */
[----:B------:R-:W-:Y:S01]  /*3740*/  ISETP.NE.AND P1, PT, R102, RZ, PT ;  /* 0x000000ff6600720c */ /* 0x000fe20003f25270 */
[----:B------:R-:W0:Y:S01]  /*3750*/  SHFL.BFLY PT, R0, R3, 0x1, 0x1f ;  /* 0x0c201f0003007f89 */ /* 0x000e2200000e0000 */
[----:B------:R-:W-:Y:S02]  /*3760*/  ISETP.LT.OR P4, PT, R11, 0x72, P4 ;  /* 0x000000720b00780c */ /* 0x000fe40002781670 */
[----:B------:R-:W-:Y:S02]  /*3770*/  ISETP.GT.AND P1, PT, R12, 0x48, !P1 ;  /* 0x000000480c00780c */ /* 0x000fe40004f24270 */
[----:B------:R-:W-:-:S02]  /*3780*/  FSEL R82, R82, -INF , !P3 ;  /* 0xff80000052527808 */ /* 0x000fc40005800000 */
[C---:B------:R-:W-:Y:S02]  /*3790*/  ISETP.LT.OR P1, PT, R11.reuse, 0x49, P1 ;  /* 0x000000490b00780c */ /* 0x040fe40000f21670 */
[----:B------:R-:W-:Y:S02]  /*37a0*/  ISETP.LT.OR P5, PT, R11, 0x79, P5 ;  /* 0x000000790b00780c */ /* 0x000fe40002fa1670 */
[----:B------:R-:W-:Y:S02]  /*37b0*/  FSEL R62, R62, -INF , !P1 ;  /* 0xff8000003e3e7808 */ /* 0x000fe40004800000 */
[----:B------:R-:W-:Y:S02]  /*37c0*/  ISETP.NE.AND P1, PT, R103, RZ, PT ;  /* 0x000000ff6700720c */ /* 0x000fe40003f25270 */
[----:B------:R-:W-:Y:S02]  /*37d0*/  FSEL R83, R83, -INF , !P4 ;  /* 0xff80000053537808 */ /* 0x000fe40006000000 */
[----:B------:R-:W-:-:S02]  /*37e0*/  ISETP.GT.AND P1, PT, R12, 0x49, !P1 ;  /* 0x000000490c00780c */ /* 0x000fc40004f24270 */
[----:B------:R-:W-:Y:S02]  /*37f0*/  FSEL R86, R86, -INF , !P5 ;  /* 0xff80000056567808 */ /* 0x000fe40006800000 */
[----:B------:R-:W-:Y:S02]  /*3800*/  ISETP.LT.OR P1, PT, R11, 0x4a, P1 ;  /* 0x0000004a0b00780c */ /* 0x000fe40000f21670 */
[----:B------:R-:W-:Y:S02]  /*3810*/  R2UR UR14, R18 ;  /* 0x00000000120e72ca */ /* 0x000fe400000e0000 */
[----:B------:R-:W-:Y:S02]  /*3820*/  FSEL R63, R63, -INF , !P1 ;  /* 0xff8000003f3f7808 */ /* 0x000fe40004800000 */
[----:B------:R-:W-:Y:S02]  /*3830*/  ISETP.NE.AND P1, PT, R104, RZ, PT ;  /* 0x000000ff6800720c */ /* 0x000fe40003f25270 */
[----:B0-----:R-:W-:-:S02]  /*3840*/  FMNMX.FTZ R0, R3, R0, !PT ;  /* 0x0000000003007209 */ /* 0x001fc40007810000 */
[----:B------:R-:W-:-:S03]  /*3850*/  ISETP.GT.AND P1, PT, R12, 0x50, !P1 ;  /* 0x000000500c00780c */ /* 0x000fc60004f24270 */
[----:B------:R-:W-:Y:S01]  /*3860*/  FFMA.FTZ R9, R0, R9, -8 ;  /* 0xc100000000097423 */ /* 0x000fe20000010009 */
[----:B------:R-:W-:Y:S01]  /*3870*/  ISETP.LT.OR P1, PT, R11, 0x51, P1 ;  /* 0x000000510b00780c */ /* 0x000fe20000f21670 */
[----:B------:R-:W-:-:S03]  /*3880*/  UIADD3 UR48, UR14, UR48, URZ ;  /* 0x000000300e307290 */ /* 0x000fc6000fffe03f */
[----:B------:R-:W-:Y:S01]  /*3890*/  FSEL R66, R66, -INF , !P1 ;  /* 0xff80000042427808 */ /* 0x000fe20004800000 */
[----:B------:R-:W-:Y:S01]  /*38a0*/  UIADD3 UR7, UR48, UR7, URZ ;  /* 0x0000000730077290 */ /* 0x000fe2000fffe03f */
[----:B------:R-:W-:-:S04]  /*38b0*/  ISETP.NE.AND P1, PT, R105, RZ, PT ;  /* 0x000000ff6900720c */ /* 0x000fc80003f25270 */
[----:B------:R-:W-:-:S04]  /*38c0*/  ISETP.GT.AND P1, PT, R12, 0x51, !P1 ;  /* 0x000000510c00780c */ /* 0x000fc80004f24270 */
[----:B------:R-:W-:-:S04]  /*38d0*/  ISETP.LT.OR P1, PT, R11, 0x52, P1 ;  /* 0x000000520b00780c */ /* 0x000fc80000f21670 */
[----:B------:R-:W-:Y:S02]  /*38e0*/  FSEL R67, R67, -INF , !P1 ;  /* 0xff80000043437808 */ /* 0x000fe40004800000 */
        /* <DEDUP_REMOVED lines=8> */
[C---:B------:R-:W-:Y:S02]  /*3970*/  ISETP.GT.AND P1, PT, R12.reuse, 0x60, !P2 ;  /* 0x000000600c00780c */ /* 0x040fe40005724270 */
[----:B------:R-:W-:Y:S02]  /*3980*/  ISETP.NE.AND P2, PT, R111, RZ, PT ;  /* 0x000000ff6f00720c */ /* 0x000fe40003f45270 */
[----:B------:R-:W-:Y:S02]  /*3990*/  ISETP.LT.OR P1, PT, R11, 0x61, P1 ;  /* 0x000000610b00780c */ /* 0x000fe40000f21670 */
[----:B------:R-:W-:Y:S02]  /*39a0*/  ISETP.GT.AND P2, PT, R12, 0x69, !P2 ;  /* 0x000000690c00780c */ /* 0x000fe40005744270 */
[----:B------:R-:W-:-:S02]  /*39b0*/  FSEL R74, R74, -INF , !P1 ;  /* 0xff8000004a4a7808 */ /* 0x000fc40004800000 */
[----:B------:R-:W-:Y:S02]  /*39c0*/  ISETP.GT.AND P1, PT, R12, 0x61, !P6 ;  /* 0x000000610c00780c */ /* 0x000fe40007724270 */
[----:B------:R-:W-:Y:S02]  /*39d0*/  ISETP.NE.AND P6, PT, R10, RZ, PT ;  /* 0x000000ff0a00720c */ /* 0x000fe40003fc5270 */
[C---:B------:R-:W-:Y:S02]  /*39e0*/  ISETP.LT.OR P1, PT, R11.reuse, 0x62, P1 ;  /* 0x000000620b00780c */ /* 0x040fe40000f21670 */
[----:B------:R-:W-:Y:S02]  /*39f0*/  ISETP.LT.OR P2, PT, R11, 0x6a, P2 ;  /* 0x0000006a0b00780c */ /* 0x000fe40001741670 */
[----:B------:R-:W-:Y:S02]  /*3a00*/  FSEL R75, R75, -INF , !P1 ;  /* 0xff8000004b4b7808 */ /* 0x000fe40004800000 */
[----:B------:R-:W-:-:S02]  /*3a10*/  FSETP.NEU.FTZ.AND P1, PT, R0, -INF , PT ;  /* 0xff8000000000780b */ /* 0x000fc40003f3d000 */
[----:B------:R-:W-:Y:S02]  /*3a20*/  FSEL R79, R79, -INF , !P2 ;  /* 0xff8000004f4f7808 */ /* 0x000fe40005000000 */
[----:B------:R-:W-:Y:S02]  /*3a30*/  FSEL R20, R9, RZ, P1 ;  /* 0x000000ff09147208 */ /* 0x000fe40000800000 */
[----:B------:R-:W-:Y:S02]  /*3a40*/  ISETP.GT.AND P1, PT, R12, RZ, !P6 ;  /* 0x000000ff0c00720c */ /* 0x000fe40007724270 */
[----:B------:R-:W-:Y:S01]  /*3a50*/  ISETP.NE.AND P6, PT, R24, RZ, PT ;  /* 0x000000ff1800720c */ /* 0x000fe20003fc5270 */
[--C-:B------:R-:W-:Y:S01]  /*3a60*/  FFMA.FTZ R15, R23, UR39, -R20.reuse ;  /* 0x00000027170f7c23 */ /* 0x100fe20008010814 */
[----:B------:R-:W-:Y:S01]  /*3a70*/  ISETP.LT.OR P1, PT, R11, 0x1, P1 ;  /* 0x000000010b00780c */ /* 0x000fe20000f21670 */
[--C-:B------:R-:W-:Y:S01]  /*3a80*/  FFMA.FTZ R23, R89, UR39, -R20.reuse ;  /* 0x0000002759177c23 */ /* 0x100fe20008010814 */
[----:B------:R-:W-:Y:S01]  /*3a90*/  ISETP.GT.AND P6, PT, R12, 0x79, !P6 ;  /* 0x000000790c00780c */ /* 0x000fe200077c4270 */
[--C-:B------:R-:W-:Y:S01]  /*3aa0*/  FFMA.FTZ R2, R21, UR39, -R20.reuse ;  /* 0x0000002715027c23 */ /* 0x100fe20008010814 */
[----:B------:R-:W-:Y:S01]  /*3ab0*/  FSEL R26, R26, -INF , !P1 ;  /* 0xff8000001a1a7808 */ /* 0x000fe20004800000 */
[--C-:B------:R-:W-:Y:S01]  /*3ac0*/  FFMA.FTZ R3, R25, UR39, -R20.reuse ;  /* 0x0000002719037c23 */ /* 0x100fe20008010814 */
[----:B------:R-:W-:Y:S01]  /*3ad0*/  ISETP.NE.AND P1, PT, R110, RZ, PT ;  /* 0x000000ff6e00720c */ /* 0x000fe20003f25270 */
[--C-:B------:R-:W-:Y:S01]  /*3ae0*/  FFMA.FTZ R22, R29, UR39, -R20.reuse ;  /* 0x000000271d167c23 */ /* 0x100fe20008010814 */
[----:B------:R-:W-:Y:S01]  /*3af0*/  FMNMX.FTZ R9, R26, R27, !PT ;  /* 0x0000001b1a097209 */ /* 0x000fe20007810000 */
[----:B------:R-:W-:Y:S01]  /*3b00*/  MUFU.EX2 R2, R2 ;  /* 0x0000000200027308 */ /* 0x000fe20000000800 */
[----:B------:R-:W-:Y:S01]  /*3b10*/  ISETP.GT.AND P1, PT, R12, 0x68, !P1 ;  /* 0x000000680c00780c */ /* 0x000fe20004f24270 */
[--C-:B------:R-:W-:Y:S01]  /*3b20*/  FFMA.FTZ R36, R36, UR39, -R20.reuse ;  /* 0x0000002724247c23 */ /* 0x100fe20008010814 */
[----:B------:R-:W-:Y:S01]  /*3b30*/  FMNMX.FTZ R10, R30, R9, !PT ;  /* 0x000000091e0a7209 */ /* 0x000fe20007810000 */
[--C-:B------:R-:W-:Y:S01]  /*3b40*/  FFMA.FTZ R37, R37, UR39, -R20.reuse ;  /* 0x0000002725257c23 */ /* 0x100fe20008010814 */
[----:B------:R-:W-:Y:S01]  /*3b50*/  ISETP.LT.OR P1, PT, R11, 0x69, P1 ;  /* 0x000000690b00780c */ /* 0x000fe20000f21670 */
[--C-:B------:R-:W-:Y:S01]  /*3b60*/  FFMA.FTZ R40, R40, UR39, -R20.reuse ;  /* 0x0000002728287c23 */ /* 0x100fe20008010814 */
[----:B------:R-:W-:Y:S01]  /*3b70*/  FMNMX.FTZ R13, R31, R10, !PT ;  /* 0x0000000a1f0d7209 */ /* 0x000fe20007810000 */
[----:B------:R0:W-:Y:S01]  /*3b80*/  MUFU.EX2 R9, R23 ;  /* 0x0000001700097308 */ /* 0x0001e20000000800 */
[----:B------:R-:W-:Y:S01]  /*3b90*/  FSEL R78, R78, -INF , !P1 ;  /* 0xff8000004e4e7808 */ /* 0x000fe20004800000 */
[--C-:B------:R-:W-:Y:S01]  /*3ba0*/  FFMA.FTZ R10, R33, UR39, -R20.reuse ;  /* 0x00000027210a7c23 */ /* 0x100fe20008010814 */
[----:B------:R-:W-:Y:S01]  /*3bb0*/  FMNMX.FTZ R14, R34, R13, !PT ;  /* 0x0000000d220e7209 */ /* 0x000fe20007810000 */
[--C-:B------:R-:W-:Y:S01]  /*3bc0*/  FFMA.FTZ R41, R41, UR39, -R20.reuse ;  /* 0x0000002729297c23 */ /* 0x100fe20008010814 */
[----:B------:R-:W-:Y:S01]  /*3bd0*/  ISETP.LT.OR P6, PT, R11, 0x7a, P6 ;  /* 0x0000007a0b00780c */ /* 0x000fe200037c1670 */
[--C-:B------:R-:W-:Y:S01]  /*3be0*/  FFMA.FTZ R44, R44, UR39, -R20.reuse ;  /* 0x000000272c2c7c23 */ /* 0x100fe20008010814 */
[----:B------:R-:W-:Y:S01]  /*3bf0*/  FMNMX.FTZ R13, R35, R14, !PT ;  /* 0x0000000e230d7209 */ /* 0x000fe20007810000 */
[----:B------:R-:W1:Y:S01]  /*3c00*/  MUFU.EX2 R3, R3 ;  /* 0x0000000300037308 */ /* 0x000e620000000800 */
[----:B------:R-:W-:Y:S01]  /*3c10*/  FSEL R87, R87, -INF , !P6 ;  /* 0xff80000057577808 */ /* 0x000fe20007000000 */
[----:B0-----:R-:W-:Y:S01]  /*3c20*/  IMAD.U32 R23, RZ, RZ, UR39 ;  /* 0x00000027ff177e24 */ /* 0x001fe2000f8e00ff */
[----:B------:R-:W-:Y:S01]  /*3c30*/  FMNMX.FTZ R14, R38, R13, !PT ;  /* 0x0000000d260e7209 */ /* 0x000fe20007810000 */
[--C-:B------:R-:W-:Y:S01]  /*3c40*/  FFMA.FTZ R45, R45, UR39, -R20.reuse ;  /* 0x000000272d2d7c23 */ /* 0x100fe20008010814 */
[--C-:B------:R-:W-:Y:S01]  /*3c50*/  FFMA.FTZ R48, R48, UR39, -R20.reuse ;  /* 0x0000002730307c23 */ /* 0x100fe20008010814 */
[--C-:B------:R-:W-:Y:S01]  /*3c60*/  FFMA.FTZ R49, R49, UR39, -R20.reuse ;  /* 0x0000002731317c23 */ /* 0x100fe20008010814 */
[----:B------:R-:W-:Y:S01]  /*3c70*/  FMNMX.FTZ R13, R39, R14, !PT ;  /* 0x0000000e270d7209 */ /* 0x000fe20007810000 */
[----:B------:R-:W0:Y:S01]  /*3c80*/  MUFU.EX2 R21, R15 ;  /* 0x0000000f00157308 */ /* 0x000e220000000800 */
[--C-:B------:R-:W-:Y:S01]  /*3c90*/  FFMA.FTZ R52, R52, UR39, -R20.reuse ;  /* 0x0000002734347c23 */ /* 0x100fe20008010814 */
[--C-:B------:R-:W-:Y:S01]  /*3ca0*/  FFMA.FTZ R53, R53, UR39, -R20.reuse ;  /* 0x0000002735357c23 */ /* 0x100fe20008010814 */
[----:B------:R-:W-:Y:S01]  /*3cb0*/  FMNMX.FTZ R14, R42, R13, !PT ;  /* 0x0000000d2a0e7209 */ /* 0x000fe20007810000 */
[--C-:B------:R-:W-:Y:S01]  /*3cc0*/  FFMA.FTZ R60, R60, UR39, -R20.reuse ;  /* 0x000000273c3c7c23 */ /* 0x100fe20008010814 */
[--C-:B------:R-:W-:Y:S01]  /*3cd0*/  FFMA.FTZ R61, R61, UR39, -R20.reuse ;  /* 0x000000273d3d7c23 */ /* 0x100fe20008010814 */
[--C-:B------:R-:W-:Y:S01]  /*3ce0*/  FFMA.FTZ R56, R56, UR39, -R20.reuse ;  /* 0x0000002738387c23 */ /* 0x100fe20008010814 */
[----:B------:R-:W-:Y:S01]  /*3cf0*/  FMNMX.FTZ R13, R43, R14, !PT ;  /* 0x0000000e2b0d7209 */ /* 0x000fe20007810000 */
[----:B------:R-:W2:Y:S01]  /*3d00*/  MUFU.EX2 R22, R22 ;  /* 0x0000001600167308 */ /* 0x000ea20000000800 */
[----:B-1----:R-:W-:Y:S01]  /*3d10*/  FADD.FTZ R24, R2, R3 ;  /* 0x0000000302187221 */ /* 0x002fe20000010000 */
[--C-:B------:R-:W-:Y:S01]  /*3d20*/  FFMA.FTZ R57, R57, UR39, -R20.reuse ;  /* 0x0000002739397c23 */ /* 0x100fe20008010814 */
[----:B------:R-:W-:Y:S01]  /*3d30*/  FMNMX.FTZ R14, R46, R13, !PT ;  /* 0x0000000d2e0e7209 */ /* 0x000fe20007810000 */
[--C-:B------:R-:W-:Y:S01]  /*3d40*/  FFMA.FTZ R68, R68, UR39, -R20.reuse ;  /* 0x0000002744447c23 */ /* 0x100fe20008010814 */
[--C-:B------:R-:W-:Y:S01]  /*3d50*/  FFMA.FTZ R69, R69, UR39, -R20.reuse ;  /* 0x0000002745457c23 */ /* 0x100fe20008010814 */
[----:B------:R-:W-:Y:S01]  /*3d60*/  FFMA.FTZ R64, R64, UR39, -R20 ;  /* 0x0000002740407c23 */ /* 0x000fe20008010814 */
[----:B------:R-:W-:Y:S01]  /*3d70*/  FMNMX.FTZ R13, R47, R14, !PT ;  /* 0x0000000e2f0d7209 */ /* 0x000fe20007810000 */
[----:B------:R-:W1:Y:S01]  /*3d80*/  MUFU.EX2 R10, R10 ;  /* 0x0000000a000a7308 */ /* 0x000e620000000800 */
[----:B0-----:R-:W-:Y:S01]  /*3d90*/  FADD.FTZ R25, R21, R24 ;  /* 0x0000001815197221 */ /* 0x001fe20000010000 */
[--C-:B------:R-:W-:Y:S01]  /*3da0*/  FFMA.FTZ R65, R65, UR39, -R20.reuse ;  /* 0x0000002741417c23 */ /* 0x100fe20008010814 */
[----:B------:R-:W-:Y:S01]  /*3db0*/  FMNMX.FTZ R14, R50, R13, !PT ;  /* 0x0000000d320e7209 */ /* 0x000fe20007810000 */
[--C-:B------:R-:W-:Y:S01]  /*3dc0*/  FFMA.FTZ R76, R76, UR39, -R20.reuse ;  /* 0x000000274c4c7c23 */ /* 0x100fe20008010814 */
[--C-:B------:R-:W-:Y:S01]  /*3dd0*/  FFMA.FTZ R15, R77, UR39, -R20.reuse ;  /* 0x000000274d0f7c23 */ /* 0x100fe20008010814 */
[--C-:B------:R-:W-:Y:S01]  /*3de0*/  FFMA.FTZ R72, R72, UR39, -R20.reuse ;  /* 0x0000002748487c23 */ /* 0x100fe20008010814 */
[----:B------:R-:W-:Y:S01]  /*3df0*/  FMNMX.FTZ R13, R51, R14, !PT ;  /* 0x0000000e330d7209 */ /* 0x000fe20007810000 */
[----:B------:R-:W0:Y:S01]  /*3e00*/  MUFU.EX2 R36, R36 ;  /* 0x0000002400247308 */ /* 0x000e220000000800 */
[C---:B--2---:R-:W-:Y:S01]  /*3e10*/  FADD.FTZ R24, R22.reuse, R25 ;  /* 0x0000001916187221 */ /* 0x044fe20000010000 */
[----:B------:R-:W-:Y:S01]  /*3e20*/  F2FP.SATFINITE.E4M3.F32.PACK_AB_MERGE_C R28, R22, R21, RZ ;  /* 0x00000015161c723e */ /* 0x000fe200048070ff */
[----:B------:R-:W-:Y:S01]  /*3e30*/  FFMA.FTZ R73, R73, UR39, -R20 ;  /* 0x0000002749497c23 */ /* 0x000fe20008010814 */
[----:B------:R-:W-:Y:S01]  /*3e40*/  FMNMX.FTZ R14, R54, R13, !PT ;  /* 0x0000000d360e7209 */ /* 0x000fe20007810000 */
[----:B------:R-:W-:Y:S01]  /*3e50*/  FADD.FTZ R29, R9, R24 ;  /* 0x00000018091d7221 */ /* 0x000fe20000010000 */
[----:B------:R-:W-:-:S02]  /*3e60*/  F2FP.SATFINITE.E4M3.F32.PACK_AB_MERGE_C R196, R3, R2, R28 ;  /* 0x0000000203c4723e */ /* 0x000fc4000480701c */
[----:B------:R-:W-:Y:S01]  /*3e70*/  FMNMX.FTZ R13, R55, R14, !PT ;  /* 0x0000000e370d7209 */ /* 0x000fe20007810000 */
[----:B------:R-:W2:Y:S01]  /*3e80*/  MUFU.EX2 R37, R37 ;  /* 0x0000002500257308 */ /* 0x000ea20000000800 */
[----:B-1----:R-:W-:Y:S02]  /*3e90*/  FADD.FTZ R29, R10, R29 ;  /* 0x0000001d0a1d7221 */ /* 0x002fe40000010000 */
[----:B------:R-:W-:-:S04]  /*3ea0*/  FMNMX.FTZ R14, R58, R13, !PT ;  /* 0x0000000d3a0e7209 */ /* 0x000fc80007810000 */
[----:B------:R-:W-:Y:S01]  /*3eb0*/  FMNMX.FTZ R13, R59, R14, !PT ;  /* 0x0000000e3b0d7209 */ /* 0x000fe20007810000 */
[----:B------:R-:W-:Y:S01]  /*3ec0*/  MUFU.EX2 R40, R40 ;  /* 0x0000002800287308 */ /* 0x000fe20000000800 */
[----:B0-----:R-:W-:Y:S02]  /*3ed0*/  FADD.FTZ R24, R36, R29 ;  /* 0x0000001d24187221 */ /* 0x001fe40000010000 */
[----:B------:R-:W-:-:S04]  /*3ee0*/  FMNMX.FTZ R14, R62, R13, !PT ;  /* 0x0000000d3e0e7209 */ /* 0x000fc80007810000 */
[----:B------:R-:W-:Y:S01]  /*3ef0*/  FMNMX.FTZ R13, R63, R14, !PT ;  /* 0x0000000e3f0d7209 */ /* 0x000fe20007810000 */
[----:B------:R-:W-:Y:S01]  /*3f00*/  MUFU.EX2 R41, R41 ;  /* 0x0000002900297308 */ /* 0x000fe20000000800 */
[----:B--2---:R-:W-:Y:S02]  /*3f10*/  F2FP.SATFINITE.E4M3.F32.PACK_AB_MERGE_C R36, R37, R36, RZ ;  /* 0x000000242524723e */ /* 0x004fe400048070ff */
[----:B------:R-:W-:Y:S02]  /*3f20*/  FMNMX.FTZ R14, R66, R13, !PT ;  /* 0x0000000d420e7209 */ /* 0x000fe40007810000 */
[----:B------:R-:W-:Y:S02]  /*3f30*/  F2FP.SATFINITE.E4M3.F32.PACK_AB_MERGE_C R198, R10, R9, R36 ;  /* 0x000000090ac6723e */ /* 0x000fe40004807024 */
[----:B------:R-:W-:Y:S01]  /*3f40*/  FMNMX.FTZ R13, R67, R14, !PT ;  /* 0x0000000e430d7209 */ /* 0x000fe20007810000 */
[----:B------:R-:W-:Y:S03]  /*3f50*/  MUFU.EX2 R44, R44 ;  /* 0x0000002c002c7308 */ /* 0x000fe60000000800 */
[----:B------:R-:W-:-:S04]  /*3f60*/  FMNMX.FTZ R14, R70, R13, !PT ;  /* 0x0000000d460e7209 */ /* 0x000fc80007810000 */
[----:B------:R-:W-:Y:S01]  /*3f70*/  FMNMX.FTZ R13, R71, R14, !PT ;  /* 0x0000000e470d7209 */ /* 0x000fe20007810000 */
[----:B------:R-:W-:Y:S01]  /*3f80*/  MUFU.EX2 R45, R45 ;  /* 0x0000002d002d7308 */ /* 0x000fe20000000800 */
[----:B------:R-:W-:Y:S02]  /*3f90*/  FFMA.FTZ R14, R80, UR39, -R20 ;  /* 0x00000027500e7c23 */ /* 0x000fe40008010814 */
[----:B------:R-:W-:-:S04]  /*3fa0*/  FMNMX.FTZ R12, R74, R13, !PT ;  /* 0x0000000d4a0c7209 */ /* 0x000fc80007810000 */
[----:B------:R-:W-:Y:S01]  /*3fb0*/  FMNMX.FTZ R13, R75, R12, !PT ;  /* 0x0000000c4b0d7209 */ /* 0x000fe20007810000 */
[----:B------:R-:W-:Y:S03]  /*3fc0*/  MUFU.EX2 R48, R48 ;  /* 0x0000003000307308 */ /* 0x000fe60000000800 */
        /* <DEDUP_REMOVED lines=8> */
[----:B------:R-:W-:Y:S04]  /*4050*/  MUFU.EX2 R53, R53 ;  /* 0x0000003500357308 */ /* 0x000fe80000000800 */
[----:B------:R-:W0:Y:S04]  /*4060*/  SHFL.BFLY PT, R11, R12, 0x2, 0x1f ;  /* 0x0c401f000c0b7f89 */ /* 0x000e2800000e0000 */
        /* <DEDUP_REMOVED lines=11> */
[--C-:B------:R-:W-:Y:S01]  /*4120*/  FFMA.FTZ R13, R84, UR39, -R20.reuse ;  /* 0x00000027540d7c23 */ /* 0x100fe20008010814 */
[----:B------:R-:W-:-:S02]  /*4130*/  FFMA.FTZ R20, R85, UR39, -R20 ;  /* 0x0000002755147c23 */ /* 0x000fc40008010814 */
[C---:B------:R-:W-:Y:S01]  /*4140*/  FSETP.NEU.FTZ.AND P1, PT, R12.reuse, -INF , PT ;  /* 0xff8000000c00780b */ /* 0x040fe20003f3d000 */
[----:B------:R-:W-:Y:S02]  /*4150*/  FFMA.FTZ R23, R12, R23, -8 ;  /* 0xc10000000c177423 */ /* 0x000fe40000010017 */
[----:B------:R-:W-:Y:S03]  /*4160*/  MUFU.EX2 R65, R65 ;  /* 0x0000004100417308 */ /* 0x000fe60000000800 */
        /* <DEDUP_REMOVED lines=16> */
[----:B------:R-:W0:Y:S01]  /*4270*/  MUFU.EX2 R27, R27 ;  /* 0x0000001b001b7308 */ /* 0x000e220000000800 */
        /* <DEDUP_REMOVED lines=10> */
[--C-:B------:R-:W-:Y:S01]  /*4320*/  FFMA.FTZ R70, R70, UR39, -R23.reuse ;  /* 0x0000002746467c23 */ /* 0x100fe20008010817 */
[--C-:B------:R-:W-:Y:S01]  /*4330*/  FFMA.FTZ R71, R71, UR39, -R23.reuse ;  /* 0x0000002747477c23 */ /* 0x100fe20008010817 */
[--C-:B------:R-:W-:Y:S01]  /*4340*/  FFMA.FTZ R74, R74, UR39, -R23.reuse ;  /* 0x000000274a4a7c23 */ /* 0x100fe20008010817 */
[--C-:B------:R-:W-:Y:S01]  /*4350*/  FFMA.FTZ R75, R75, UR39, -R23.reuse ;  /* 0x000000274b4b7c23 */ /* 0x100fe20008010817 */
[----:B------:R-:W-:Y:S01]  /*4360*/  FFMA.FTZ R78, R78, UR39, -R23 ;  /* 0x000000274e4e7c23 */ /* 0x000fe20008010817 */
[----:B------:R-:W2:Y:S01]  /*4370*/  MUFU.EX2 R31, R31 ;  /* 0x0000001f001f7308 */ /* 0x000ea20000000800 */
[----:B0-----:R-:W-:Y:S01]  /*4380*/  FADD.FTZ R25, R26, R27 ;  /* 0x0000001b1a197221 */ /* 0x001fe20000010000 */
[--C-:B------:R-:W-:Y:S01]  /*4390*/  FFMA.FTZ R79, R79, UR39, -R23.reuse ;  /* 0x000000274f4f7c23 */ /* 0x100fe20008010817 */
[--C-:B------:R-:W-:Y:S01]  /*43a0*/  FFMA.FTZ R82, R82, UR39, -R23.reuse ;  /* 0x0000002752527c23 */ /* 0x100fe20008010817 */
[--C-:B------:R-:W-:Y:S01]  /*43b0*/  FFMA.FTZ R83, R83, UR39, -R23.reuse ;  /* 0x0000002753537c23 */ /* 0x100fe20008010817 */
[--C-:B------:R-:W-:Y:S01]  /*43c0*/  FFMA.FTZ R86, R86, UR39, -R23.reuse ;  /* 0x0000002756567c23 */ /* 0x100fe20008010817 */
[----:B------:R-:W-:-:S02]  /*43d0*/  FFMA.FTZ R23, R87, UR39, -R23 ;  /* 0x0000002757177c23 */ /* 0x000fc40008010817 */
[----:B------:R-:W0:Y:S01]  /*43e0*/  MUFU.EX2 R34, R34 ;  /* 0x0000002200227308 */ /* 0x000e220000000800 */
[----:B-1----:R-:W-:Y:S01]  /*43f0*/  FADD.FTZ R18, R30, R25 ;  /* 0x000000191e127221 */ /* 0x002fe20000010000 */
[----:B------:R-:W-:-:S04]  /*4400*/  FADD.FTZ R25, R37, R24 ;  /* 0x0000001825197221 */ /* 0x000fc80000010000 */
[----:B------:R-:W-:Y:S02]  /*4410*/  FADD.FTZ R22, R40, R25 ;  /* 0x0000001928167221 */ /* 0x000fe40000010000 */
[----:B------:R-:W1:Y:S01]  /*4420*/  MUFU.EX2 R35, R35 ;  /* 0x0000002300237308 */ /* 0x000e620000000800 */
[C---:B--2---:R-:W-:Y:S01]  /*4430*/  FADD.FTZ R21, R31.reuse, R18 ;  /* 0x000000121f157221 */ /* 0x044fe20000010000 */
[----:B------:R-:W-:-:S04]  /*4440*/  F2FP.SATFINITE.E4M3.F32.PACK_AB_MERGE_C R30, R31, R30, RZ ;  /* 0x0000001e1f1e723e */ /* 0x000fc800048070ff */
[----:B------:R-:W-:Y:S02]  /*4450*/  F2FP.SATFINITE.E4M3.F32.PACK_AB_MERGE_C R197, R27, R26, R30 ;  /* 0x0000001a1bc5723e */ /* 0x000fe4000480701e */
[----:B------:R-:W2:Y:S01]  /*4460*/  MUFU.EX2 R38, R38 ;  /* 0x0000002600267308 */ /* 0x000ea20000000800 */
[----:B0-----:R-:W-:Y:S01]  /*4470*/  FADD.FTZ R18, R34, R21 ;  /* 0x0000001522127221 */ /* 0x001fe20000010000 */
[----:B------:R-:W-:-:S04]  /*4480*/  FADD.FTZ R21, R41, R22 ;  /* 0x0000001629157221 */ /* 0x000fc80000010000 */
[----:B------:R-:W-:Y:S01]  /*4490*/  FADD.FTZ R10, R44, R21 ;  /* 0x000000152c0a7221 */ /* 0x000fe20000010000 */
[----:B------:R-:W-:Y:S01]  /*44a0*/  F2FP.SATFINITE.E4M3.F32.PACK_AB_MERGE_C R44, R45, R44, RZ ;  /* 0x0000002c2d2c723e */ /* 0x000fe200048070ff */
[----:B------:R-:W0:Y:S01]  /*44b0*/  MUFU.EX2 R39, R39 ;  /* 0x0000002700277308 */ /* 0x000e220000000800 */
[----:B-1----:R-:W-:Y:S01]  /*44c0*/  FADD.FTZ R3, R35, R18 ;  /* 0x0000001223037221 */ /* 0x002fe20000010000 */
[----:B------:R-:W-:Y:S01]  /*44d0*/  FADD.FTZ R45, R45, R10 ;  /* 0x0000000a2d2d7221 */ /* 0x000fe20000010000 */
[----:B------:R-:W-:Y:S02]  /*44e0*/  F2FP.SATFINITE.E4M3.F32.PACK_AB_MERGE_C R18, R53, R52, RZ ;  /* 0x000000343512723e */ /* 0x000fe400048070ff */
[----:B------:R-:W-:Y:S01]  /*44f0*/  F2FP.SATFINITE.E4M3.F32.PACK_AB_MERGE_C R192, R41, R40, R44 ;  /* 0x0000002829c0723e */ /* 0x000fe2000480702c */
[----:B------:R-:W-:Y:S01]  /*4500*/  FADD.FTZ R10, R48, R45 ;  /* 0x0000002d300a7221 */ /* 0x000fe20000010000 */
[C---:B------:R-:W-:Y:S01]  /*4510*/  F2FP.SATFINITE.E4M3.F32.PACK_AB_MERGE_C R194, R49.reuse, R48, R18 ;  /* 0x0000003031c2723e */ /* 0x040fe20004807012 */
[----:B------:R-:W1:Y:S01]  /*4520*/  MUFU.EX2 R42, R42 ;  /* 0x0000002a002a7308 */ /* 0x000e620000000800 */
[----:B--2---:R-:W-:Y:S01]  /*4530*/  FADD.FTZ R2, R38, R3 ;  /* 0x0000000326027221 */ /* 0x004fe20000010000 */
[----:B------:R-:W-:-:S04]  /*4540*/  FADD.FTZ R9, R49, R10 ;  /* 0x0000000a31097221 */ /* 0x000fc80000010000 */
[----:B------:R-:W-:Y:S01]  /*4550*/  FADD.FTZ R52, R52, R9 ;  /* 0x0000000934347221 */ /* 0x000fe20000010000 */
[----:B------:R-:W-:Y:S01]  /*4560*/  F2FP.SATFINITE.E4M3.F32.PACK_AB_MERGE_C R9, R61, R60, RZ ;  /* 0x0000003c3d09723e */ /* 0x000fe200048070ff */
[----:B------:R-:W2:Y:S01]  /*4570*/  MUFU.EX2 R43, R43 ;  /* 0x0000002b002b7308 */ /* 0x000ea20000000800 */
[----:B0-----:R-:W-:Y:S01]  /*4580*/  FADD.FTZ R3, R39, R2 ;  /* 0x0000000227037221 */ /* 0x001fe20000010000 */
[----:B------:R-:W-:Y:S01]  /*4590*/  FADD.FTZ R53, R53, R52 ;  /* 0x0000003435357221 */ /* 0x000fe20000010000 */
[----:B------:R-:W-:Y:S02]  /*45a0*/  F2FP.SATFINITE.E4M3.F32.PACK_AB_MERGE_C R188, R57, R56, R9 ;  /* 0x0000003839bc723e */ /* 0x000fe40004807009 */
[----:B------:R-:W-:Y:S01]  /*45b0*/  F2FP.SATFINITE.E4M3.F32.PACK_AB_MERGE_C R9, R69, R68, RZ ;  /* 0x000000444509723e */ /* 0x000fe200048070ff */
[----:B------:R-:W-:Y:S01]  /*45c0*/  FADD.FTZ R56, R56, R53 ;  /* 0x0000003538387221 */ /* 0x000fe20000010000 */
[----:B------:R-:W-:Y:S01]  /*45d0*/  F2FP.SATFINITE.E4M3.F32.PACK_AB_MERGE_C R38, R39, R38, RZ ;  /* 0x000000262726723e */ /* 0x000fe200048070ff */
[----:B------:R-:W0:Y:S01]  /*45e0*/  MUFU.EX2 R46, R46 ;  /* 0x0000002e002e7308 */ /* 0x000e220000000800 */
[----:B-1----:R-:W-:Y:S01]  /*45f0*/  FADD.FTZ R2, R42, R3 ;  /* 0x000000032a027221 */ /* 0x002fe20000010000 */
[----:B------:R-:W-:Y:S01]  /*4600*/  FADD.FTZ R57, R57, R56 ;  /* 0x0000003839397221 */ /* 0x000fe20000010000 */
[----:B------:R-:W-:-:S02]  /*4610*/  F2FP.SATFINITE.E4M3.F32.PACK_AB_MERGE_C R190, R65, R64, R9 ;  /* 0x0000004041be723e */ /* 0x000fc40004807009 */
[----:B------:R-:W-:Y:S01]  /*4620*/  F2FP.SATFINITE.E4M3.F32.PACK_AB_MERGE_C R199, R35, R34, R38 ;  /* 0x0000002223c7723e */ /* 0x000fe20004807026 */
[----:B------:R-:W-:Y:S02]  /*4630*/  FADD.FTZ R60, R60, R57 ;  /* 0x000000393c3c7221 */ /* 0x000fe40000010000 */
[----:B------:R-:W1:Y:S01]  /*4640*/  MUFU.EX2 R47, R47 ;  /* 0x0000002f002f7308 */ /* 0x000e620000000800 */
[----:B--2---:R-:W-:Y:S01]  /*4650*/  FADD.FTZ R3, R43, R2 ;  /* 0x000000022b037221 */ /* 0x004fe20000010000 */
[----:B------:R-:W-:-:S04]  /*4660*/  FADD.FTZ R61, R61, R60 ;  /* 0x0000003c3d3d7221 */ /* 0x000fc80000010000 */
[----:B------:R-:W-:Y:S02]  /*4670*/  FADD.FTZ R64, R64, R61 ;  /* 0x0000003d40407221 */ /* 0x000fe40000010000 */
[----:B------:R-:W2:Y:S01]  /*4680*/  MUFU.EX2 R50, R50 ;  /* 0x0000003200327308 */ /* 0x000ea20000000800 */
[----:B0-----:R-:W-:Y:S01]  /*4690*/  FADD.FTZ R2, R46, R3 ;  /* 0x000000032e027221 */ /* 0x001fe20000010000 */
[----:B------:R-:W-:-:S04]  /*46a0*/  FADD.FTZ R65, R65, R64 ;  /* 0x0000004041417221 */ /* 0x000fc80000010000 */
[----:B------:R-:W-:Y:S02]  /*46b0*/  FADD.FTZ R68, R68, R65 ;  /* 0x0000004144447221 */ /* 0x000fe40000010000 */
[----:B------:R-:W0:Y:S01]  /*46c0*/  MUFU.EX2 R51, R51 ;  /* 0x0000003300337308 */ /* 0x000e220000000800 */
[----:B-1----:R-:W-:Y:S01]  /*46d0*/  FADD.FTZ R3, R47, R2 ;  /* 0x000000022f037221 */ /* 0x002fe20000010000 */
        /* <DEDUP_REMOVED lines=24> */
[----:B-1----:R-:W-:-:S07]  /*4860*/  FADD.FTZ R2, R66, R3 ;  /* 0x0000000342027221 */ /* 0x002fce0000010000 */
[----:B------:R-:W-:Y:S01]  /*4870*/  MUFU.EX2 R76, R76 ;  /* 0x0000004c004c7308 */ /* 0x000fe20000000800 */
[----:B--2---:R-:W-:-:S07]  /*4880*/  FADD.FTZ R3, R67, R2 ;  /* 0x0000000243037221 */ /* 0x004fce0000010000 */
[----:B------:R-:W1:Y:S01]  /*4890*/  MUFU.EX2 R15, R15 ;  /* 0x0000000f000f7308 */ /* 0x000e620000000800 */
[----:B0-----:R-:W-:-:S07]  /*48a0*/  FADD.FTZ R2, R70, R3 ;  /* 0x0000000346027221 */ /* 0x001fce0000010000 */
[----:B------:R-:W0:Y:S08]  /*48b0*/  MUFU.EX2 R71, R71 ;  /* 0x0000004700477308 */ /* 0x000e300000000800 */
[----:B------:R-:W-:Y:S01]  /*48c0*/  MUFU.EX2 R72, R72 ;  /* 0x0000004800487308 */ /* 0x000fe20000000800 */
[----:B-1----:R-:W-:-:S07]  /*48d0*/  F2FP.SATFINITE.E4M3.F32.PACK_AB_MERGE_C R9, R15, R76, RZ ;  /* 0x0000004c0f09723e */ /* 0x002fce00048070ff */
[----:B------:R-:W1:Y:S01]  /*48e0*/  MUFU.EX2 R73, R73 ;  /* 0x0000004900497308 */ /* 0x000e620000000800 */
[C---:B0-----:R-:W-:Y:S01]  /*48f0*/  F2FP.SATFINITE.E4M3.F32.PACK_AB_MERGE_C R70, R71.reuse, R70, RZ ;  /* 0x000000464746723e */ /* 0x041fe200048070ff */
[----:B------:R-:W-:-:S03]  /*4900*/  FADD.FTZ R71, R71, R2 ;  /* 0x0000000247477221 */ /* 0x000fc60000010000 */
[----:B------:R-:W-:-:S03]  /*4910*/  F2FP.SATFINITE.E4M3.F32.PACK_AB_MERGE_C R191, R67, R66, R70 ;  /* 0x0000004243bf723e */ /* 0x000fc60004807046 */
[----:B------:R-:W0:Y:S08]  /*4920*/  MUFU.EX2 R74, R74 ;  /* 0x0000004a004a7308 */ /* 0x000e300000000800 */
[----:B------:R-:W2:Y:S01]  /*4930*/  MUFU.EX2 R75, R75 ;  /* 0x0000004b004b7308 */ /* 0x000ea20000000800 */
[----:B-1----:R-:W-:Y:S01]  /*4940*/  F2FP.SATFINITE.E4M3.F32.PACK_AB_MERGE_C R184, R73, R72, R9 ;  /* 0x0000004849b8723e */ /* 0x002fe20004807009 */
[----:B------:R-:W-:-:S04]  /*4950*/  FADD.FTZ R72, R72, R69 ;  /* 0x0000004548487221 */ /* 0x000fc80000010000 */
[----:B------:R-:W-:Y:S02]  /*4960*/  FADD.FTZ R73, R73, R72 ;  /* 0x0000004849497221 */ /* 0x000fe40000010000 */
[----:B------:R-:W1:Y:S01]  /*4970*/  MUFU.EX2 R78, R78 ;  /* 0x0000004e004e7308 */ /* 0x000e620000000800 */
[----:B0-----:R-:W-:Y:S01]  /*4980*/  FADD.FTZ R2, R74, R71 ;  /* 0x000000474a027221 */ /* 0x001fe20000010000 */
[----:B------:R-:W-:-:S04]  /*4990*/  FADD.FTZ R76, R76, R73 ;  /* 0x000000494c4c7221 */ /* 0x000fc80000010000 */
[----:B------:R-:W-:Y:S02]  /*49a0*/  FADD.FTZ R15, R15, R76 ;  /* 0x0000004c0f0f7221 */ /* 0x000fe40000010000 */
[----:B------:R-:W-:Y:S01]  /*49b0*/  MUFU.EX2 R13, R13 ;  /* 0x0000000d000d7308 */ /* 0x000fe20000000800 */
[----:B--2---:R-:W-:-:S07]  /*49c0*/  FADD.FTZ R3, R75, R2 ;  /* 0x000000024b037221 */ /* 0x004fce0000010000 */
[----:B------:R-:W0:Y:S01]  /*49d0*/  MUFU.EX2 R20, R20 ;  /* 0x0000001400147308 */ /* 0x000e220000000800 */
[----:B-1----:R-:W-:-:S07]  /*49e0*/  FADD.FTZ R2, R78, R3 ;  /* 0x000000034e027221 */ /* 0x002fce0000010000 */
[----:B------:R-:W1:Y:S08]  /*49f0*/  MUFU.EX2 R79, R79 ;  /* 0x0000004f004f7308 */ /* 0x000e700000000800 */
[----:B------:R-:W-:Y:S01]  /*4a00*/  MUFU.EX2 R14, R14 ;  /* 0x0000000e000e7308 */ /* 0x000fe20000000800 */
[----:B0-----:R-:W-:-:S07]  /*4a10*/  F2FP.SATFINITE.E4M3.F32.PACK_AB_MERGE_C R9, R20, R13, RZ ;  /* 0x0000000d1409723e */ /* 0x001fce00048070ff */
[----:B------:R-:W0:Y:S01]  /*4a20*/  MUFU.EX2 R11, R11 ;  /* 0x0000000b000b7308 */ /* 0x000e220000000800 */
[C---:B-1----:R-:W-:Y:S01]  /*4a30*/  F2FP.SATFINITE.E4M3.F32.PACK_AB_MERGE_C R78, R79.reuse, R78, RZ ;  /* 0x0000004e4f4e723e */ /* 0x042fe200048070ff */
[----:B------:R-:W-:-:S03]  /*4a40*/  FADD.FTZ R79, R79, R2 ;  /* 0x000000024f4f7221 */ /* 0x000fc60000010000 */
[----:B------:R-:W-:-:S03]  /*4a50*/  F2FP.SATFINITE.E4M3.F32.PACK_AB_MERGE_C R185, R75, R74, R78 ;  /* 0x0000004a4bb9723e */ /* 0x000fc6000480704e */
[----:B------:R-:W1:Y:S08]  /*4a60*/  MUFU.EX2 R82, R82 ;  /* 0x0000005200527308 */ /* 0x000e700000000800 */
[----:B------:R-:W2:Y:S01]  /*4a70*/  MUFU.EX2 R83, R83 ;  /* 0x0000005300537308 */ /* 0x000ea20000000800 */
[----:B0-----:R-:W-:Y:S01]  /*4a80*/  F2FP.SATFINITE.E4M3.F32.PACK_AB_MERGE_C R186, R11, R14, R9 ;  /* 0x0000000e0bba723e */ /* 0x001fe20004807009 */
[----:B------:R-:W-:-:S04]  /*4a90*/  FADD.FTZ R14, R14, R15 ;  /* 0x0000000f0e0e7221 */ /* 0x000fc80000010000 */
[----:B------:R-:W-:Y:S01]  /*4aa0*/  FADD.FTZ R14, R11, R14 ;  /* 0x0000000e0b0e7221 */ /* 0x000fe20000010000 */
[----:B------:R-:W-:Y:S01]  /*4ab0*/  VIADD R11, R19, 0xfffffffe ;  /* 0xfffffffe130b7836 */ /* 0x000fe20000000000 */
[----:B------:R-:W0:Y:S01]  /*4ac0*/  MUFU.EX2 R86, R86 ;  /* 0x0000005600567308 */ /* 0x000e220000000800 */
[----:B-1----:R-:W-:Y:S01]  /*4ad0*/  FADD.FTZ R2, R82, R79 ;  /* 0x0000004f52027221 */ /* 0x002fe20000010000 */
[----:B------:R-:W-:-:S06]  /*4ae0*/  FADD.FTZ R13, R13, R14 ;  /* 0x0000000e0d0d7221 */ /* 0x000fcc0000010000 */
[----:B------:R-:W1:Y:S01]  /*4af0*/  MUFU.EX2 R23, R23 ;  /* 0x0000001700177308 */ /* 0x000e620000000800 */
[----:B--2---:R-:W-:-:S04]  /*4b00*/  FADD.FTZ R3, R83, R2 ;  /* 0x0000000253037221 */ /* 0x004fc80000010000 */
[----:B0-----:R-:W-:Y:S01]  /*4b10*/  FADD.FTZ R2, R86, R3 ;  /* 0x0000000356027221 */ /* 0x001fe20000010000 */
[----:B------:R-:W-:Y:S01]  /*4b20*/  FADD.FTZ R3, R20, R13 ;  /* 0x0000000d14037221 */ /* 0x000fe20000010000 */
[C---:B-1----:R-:W-:Y:S02]  /*4b30*/  F2FP.SATFINITE.E4M3.F32.PACK_AB_MERGE_C R9, R23.reuse, R86, RZ ;  /* 0x000000561709723e */ /* 0x042fe400048070ff */
[----:B------:R-:W-:Y:S02]  /*4b40*/  FADD.FTZ R2, R23, R2 ;  /* 0x0000000217027221 */ /* 0x000fe40000010000 */
[----:B------:R-:W-:Y:S01]  /*4b50*/  F2FP.SATFINITE.E4M3.F32.PACK_AB_MERGE_C R187, R83, R82, R9 ;  /* 0x0000005253bb723e */ /* 0x000fe20004807009 */
[----:B------:R-:W-:Y:S06]  /*4b60*/  @P1 BRA `(.L_x_4960) ;  /* 0x00000000004c1947 */ /* 0x000fec0003800000 */
        /* <DEDUP_REMOVED lines=11> */
.L_x_4961:
[----:B------:R-:W-:Y:S02]  /*4c20*/  ULDC UR15, c[0x0][0x9e4] ;  /* 0x00027900000f7ab9 */ /* 0x000fe40000000800 */
[----:B------:R-:W-:-:S11]  /*4c30*/  UISETP.NE.AND UP0, UPT, UR15, 0x1, UPT ;  /* 0x000000010f00788c */ /* 0x000fd6000bf05270 */
[----:B------:R-:W-:Y:S02]  /*4c40*/  @UP0 ULDC.64 UR18, c[0x0][0x9e8] ;  /* 0x00027a0000120ab9 */ /* 0x000fe40000000a00 */
[----:B------:R-:W-:-:S04]  /*4c50*/  UIMAD.WIDE.U32 UR10, UR14, UR18, URZ ;  /* 0x000000120e0a72a5 */ /* 0x000fc8000f8e003f */
[----:B------:R-:W-:-:S12]  /*4c60*/  @UP0 USHF.R.U32.HI UR14, URZ, UR19, UR11 ;  /* 0x000000133f0e0299 */ /* 0x000fd8000801160b */
.L_x_4962:
[----:B------:R-:W-:-:S04]  /*4c70*/  UIMAD UR14, UR14, UR15, UR15 ;  /* 0x0000000f0e0e72a4 */ /* 0x000fc8000f8e020f */
[----:B------:R-:W-:-:S04]  /*4c80*/  UISETP.LT.AND UP0, UPT, UR7, UR14, UPT ;  /* 0x0000000e0700728c */ /* 0x000fc8000bf01270 */
[----:B------:R-:W-:-:S12]  /*4c90*/  USEL UR7, UR7, UR14, UP0 ;  /* 0x0000000e07077287 */ /* 0x000fd80008000000 */
.L_x_4960:
[----:B------:R-:W-:Y:S01]  /*4ca0*/  USHF.R.S32.HI UR10, URZ, 0x1f, UR7 ;  /* 0x0000001f3f0a7899 */ /* 0x000fe20008011407 */
[----:B------:R-:W0:Y:S01]  /*4cb0*/  S2UR UR29, SR_CgaCtaId ;  /* 0x00000000001d79c3 */ /* 0x000e220000008800 */
[----:B------:R-:W-:Y:S01]  /*4cc0*/  UMOV UR31, URZ ;  /* 0x0000003f001f7c82 */ /* 0x000fe20008000000 */
[----:B------:R-:W-:Y:S01]  /*4cd0*/  UMOV UR30, URZ ;  /* 0x0000003f001e7c82 */ /* 0x000fe20008000000 */
[----:B------:R-:W-:Y:S01]  /*4ce0*/  ULEA.HI UR10, UR10, UR7, URZ, 0x7 ;  /* 0x000000070a0a7291 */ /* 0x000fe2000f8f383f */
[----:B------:R-:W-:Y:S02]  /*4cf0*/  CS2R R24, SRZ ;  /* 0x0000000000187805 */ /* 0x000fe4000001ff00 */
[----:B------:R-:W-:Y:S02]  /*4d00*/  CS2R R26, SRZ ;  /* 0x00000000001a7805 */ /* 0x000fe4000001ff00 */
[----:B------:R-:W-:Y:S01]  /*4d10*/  CS2R R28, SRZ ;  /* 0x00000000001c7805 */ /* 0x000fe2000001ff00 */
[----:B------:R-:W-:Y:S01]  /*4d20*/  USHF.R.S32.HI UR10, URZ, 0x7, UR10 ;  /* 0x000000073f0a7899 */ /* 0x000fe2000801140a */
[----:B------:R-:W-:-:S02]  /*4d30*/  CS2R R30, SRZ ;  /* 0x00000000001e7805 */ /* 0x000fc4000001ff00 */
[----:B------:R-:W-:Y:S02]  /*4d40*/  CS2R R32, SRZ ;  /* 0x0000000000207805 */ /* 0x000fe4000001ff00 */
[----:B------:R-:W-:Y:S01]  /*4d50*/  CS2R R34, SRZ ;  /* 0x0000000000227805 */ /* 0x000fe2000001ff00 */
[----:B------:R-:W-:Y:S01]  /*4d60*/  UISETP.LT.AND UP0, UPT, UR38, UR10, UPT ;  /* 0x0000000a2600728c */ /* 0x000fe2000bf01270 */
[----:B------:R-:W-:Y:S02]  /*4d70*/  CS2R R36, SRZ ;  /* 0x0000000000247805 */ /* 0x000fe4000001ff00 */
[----:B------:R-:W-:Y:S02]  /*4d80*/  CS2R R38, SRZ ;  /* 0x0000000000267805 */ /* 0x000fe4000001ff00 */
[----:B------:R-:W-:Y:S01]  /*4d90*/  CS2R R40, SRZ ;  /* 0x0000000000287805 */ /* 0x000fe2000001ff00 */
[----:B------:R-:W-:Y:S01]  /*4da0*/  USEL UR35, UR38, UR10, !UP0 ;  /* 0x0000000a26237287 */ /* 0x000fe2000c000000 */
[----:B------:R-:W-:-:S02]  /*4db0*/  CS2R R42, SRZ ;  /* 0x00000000002a7805 */ /* 0x000fc4000001ff00 */
[----:B------:R-:W-:Y:S02]  /*4dc0*/  CS2R R44, SRZ ;  /* 0x00000000002c7805 */ /* 0x000fe4000001ff00 */
[----:B------:R-:W-:Y:S02]  /*4dd0*/  CS2R R46, SRZ ;  /* 0x00000000002e7805 */ /* 0x000fe4000001ff00 */
[----:B------:R-:W-:Y:S02]  /*4de0*/  CS2R R48, SRZ ;  /* 0x0000000000307805 */ /* 0x000fe4000001ff00 */
[----:B------:R-:W-:Y:S02]  /*4df0*/  CS2R R50, SRZ ;  /* 0x0000000000327805 */ /* 0x000fe4000001ff00 */
[----:B------:R-:W-:Y:S02]  /*4e00*/  ISETP.GE.AND P1, PT, R11, UR35, PT ;  /* 0x000000230b007c0c */ /* 0x000fe4000bf26270 */
        /* <DEDUP_REMOVED lines=86> */
[----:B------:R-:W-:Y:S01]  /*5370*/  UMOV UR33, URZ ;  /* 0x0000003f00217c82 */ /* 0x000fe20008000000 */
[----:B------:R-:W-:Y:S01]  /*5380*/  ULDC UR49, c[0x0][0x9e4] ;  /* 0x0002790000317ab9 */ /* 0x000fe20000000800 */
[----:B------:R-:W-:Y:S01]  /*5390*/  ULDC UR48, c[0x0][0x2f0] ;  /* 0x0000bc0000307ab9 */ /* 0x000fe20000000800 */
[----:B------:R-:W-:-:S05]  /*53a0*/  ULDC UR50, c[0x0][0x9e0] ;  /* 0x0002780000327ab9 */ /* 0x000fca0000000800 */
.L_x_4982:
[----:B------:R-:W-:Y:S01]  /*53b0*/  ISETP.NE.AND P2, PT, RZ, UR37, PT ;  /* 0x00000025ff007c0c */ /* 0x000fe2000bf45270 */
[----:B------:R-:W-:-:S04]  /*53c0*/  UISETP.NE.AND UP0, UPT, UR33, 0x1, UPT ;  /* 0x000000012100788c */ /* 0x000fc8000bf05270 */
[----:B------:R-:W-:-:S04]  /*53d0*/  USEL UR30, URZ, 0x1, UP0 ;  /* 0x000000013f1e7887 */ /* 0x000fc80008000000 */
[----:B------:R-:W-:-:S04]  /*53e0*/  ULOP3.LUT UR30, UR34, UR30, URZ, 0x3c, !UPT ;  /* 0x0000001e221e7292 */ /* 0x000fc8000f8e3c3f */
[----:B------:R-:W-:Y:S08]  /*53f0*/  @P2 BRA `(.L_x_4964) ;  /* 0x0000000000382947 */ /* 0x000ff00003800000 */
[----:B------:R-:W-:Y:S05]  /*5400*/  @!P0 BRA `(.L_x_4965) ;  /* 0x0000000000048947 */ /* 0x000fea0003800000 */
[----:B------:R-:W-:Y:S01]  /*5410*/  BPT.TRAP 0x1 ;  /* 0x000000040000795c */ /* 0x000fe20000300000 */
.L_x_4965:
        /* <DEDUP_REMOVED lines=9> */
.L_x_4966:
[----:B-1----:R-:W-:Y:S05]  /*54b0*/  @P1 BRA `(.L_x_4964) ;  /* 0x0000000000081947 */ /* 0x002fea0003800000 */
[----:B------:R-:W1:Y:S02]  /*54c0*/  SYNCS.PHASECHK.TRANS64.TRYWAIT P1, [UR6+0x2a830], R0 ;  /* 0x02a83000ff0075a7 */ /* 0x000e640008020146 */
[----:B-1----:R-:W-:Y:S05]  /*54d0*/  @!P1 BRA `(.L_x_4967) ;  /* 0x0000010800bc9947 */ /* 0x002fea0003800000 */
.L_x_4964:
[----:B01----:R-:W-:Y:S01]  /*54e0*/  VIADD R0, R17, 0x8 ;  /* 0x0000000811007836 */ /* 0x003fe20000000000 */
[----:B------:R-:W-:Y:S01]  /*54f0*/  UIADD3 UR31, UR33, 0x1, URZ ;  /* 0x00000001211f7890 */ /* 0x000fe2000fffe03f */
[----:B------:R-:W-:Y:S01]  /*5500*/  R2UR UR24, R4 ;  /* 0x00000000041872ca */ /* 0x000fe200000e0000 */
[----:B------:R-:W-:Y:S01]  /*5510*/  UMOV UR27, 0x80000020 ;  /* 0x80000020001b7882 */ /* 0x000fe20000000000 */
[----:B------:R-:W-:Y:S01]  /*5520*/  R2UR UR25, R5 ;  /* 0x00000000051972ca */ /* 0x000fe200000e0000 */
[----:B------:R0:W-:Y:S01]  /*5530*/  BAR.SYNC.DEFER_BLOCKING R0, 0x100 ;  /* 0x000400000000751d */ /* 0x0001e20000010000 */
[----:B------:R-:W-:-:S04]  /*5540*/  UISETP.NE.AND UP0, UPT, UR31, 0x2, UPT ;  /* 0x000000021f00788c */ /* 0x000fc8000bf05270 */
[----:B------:R-:W-:Y:S01]  /*5550*/  USEL UR31, UR31, URZ, UP0 ;  /* 0x0000003f1f1f7287 */ /* 0x000fe20008000000 */
[----:B------:R-:W-:Y:S01]  /*5560*/  UMOV UR7, 0x80000020 ;  /* 0x8000002000077882 */ /* 0x000fe20000000000 */
[----:B------:R-:W-:Y:S02]  /*5570*/  UMOV UR11, 0x80000020 ;  /* 0x80000020000b7882 */ /* 0x000fe40000000000 */
[----:B------:R-:W-:Y:S01]  /*5580*/  UIMAD UR26, UR31, 0x600, UR28 ;  /* 0x000006001f1a78a4 */ /* 0x000fe2000f8e021c */
[----:B------:R-:W-:Y:S01]  /*5590*/  UMOV UR15, 0x80000020 ;  /* 0x80000020000f7882 */ /* 0x000fe20000000000 */
[----:B------:R-:W-:Y:S02]  /*55a0*/  UMOV UR19, 0x80000020 ;  /* 0x8000002000137882 */ /* 0x000fe40000000000 */
[----:B------:R-:W-:Y:S02]  /*55b0*/  UIADD3 UR6, UR26, 0x2, URZ ;  /* 0x000000021a067890 */ /* 0x000fe4000fffe03f */
[----:B------:R-:W-:-:S02]  /*55c0*/  UIADD3 UR10, UR26, 0x200, URZ ;  /* 0x000002001a0a7890 */ /* 0x000fc4000fffe03f */
[----:B------:R-:W-:Y:S02]  /*55d0*/  UIADD3 UR14, UR26, 0x202, URZ ;  /* 0x000002021a0e7890 */ /* 0x000fe4000fffe03f */
[----:B------:R-:W-:Y:S02]  /*55e0*/  UIADD3 UR18, UR26, 0x400, URZ ;  /* 0x000004001a127890 */ /* 0x000fe4000fffe03f */
[----:B------:R-:W-:Y:S01]  /*55f0*/  UIADD3 UR22, UR26, 0x402, URZ ;  /* 0x000004021a167890 */ /* 0x000fe2000fffe03f */
[----:B------:R-:W-:Y:S01]  /*5600*/  UMOV UR23, 0x80000020 ;  /* 0x8000002000177882 */ /* 0x000fe20000000000 */
[----:B------:R-:W-:-:S06]  /*5610*/  WARPGROUP.ARRIVE ;  /* 0x00000000000079c5 */ /* 0x000fcc0000000000 */
[----:B------:R-:W-:Y:S03]  /*5620*/  QGMMA.64x128x32.F32.E4M3.E4M3 R120, gdesc[UR24], RZ, !UPT, gsb0 ;  /* 0x01e00000187879f3 */ /* 0x000fe6000c0008ff */
        /* <DEDUP_REMOVED lines=16> */
[----:B0-----:R-:W-:Y:S05]  /*5730*/  @P2 BRA `(.L_x_4968) ;  /* 0x00000000002c2947 */ /* 0x001fea0003800000 */
[----:B------:R-:W-:Y:S05]  /*5740*/  @!P0 BRA `(.L_x_4969) ;  /* 0x0000000000048947 */ /* 0x000fea0003800000 */
[----:B------:R-:W-:Y:S01]  /*5750*/  BPT.TRAP 0x1 ;  /* 0x000000040000795c */ /* 0x000fe20000300000 */
.L_x_4969:
[----:B------:R-:W-:Y:S01]  /*5760*/  ULEA UR6, UR33, UR36, 0x3 ;  /* 0x0000002421067291 */ /* 0x000fe2000f8e183f */
[----:B------:R-:W-:-:S05]  /*5770*/  IMAD.U32 R0, RZ, RZ, UR34 ;  /* 0x00000022ff007e24 */ /* 0x000fca000f8e00ff */
[----:B------:R-:W-:-:S04]  /*5780*/  SHF.L.U32 R0, R0, 0x1f, RZ ;  /* 0x0000001f00007819 */ /* 0x000fc800000006ff */
[----:B------:R0:W1:Y:S01]  /*5790*/  SYNCS.PHASECHK.TRANS64.TRYWAIT P1, [UR6+0x2a850], R0 ;  /* 0x02a85000ff0075a7 */ /* 0x0000620008020146 */
[----:B------:R-:W-:Y:S05]  /*57a0*/  @!P0 BRA `(.L_x_4970) ;  /* 0x0000000000048947 */ /* 0x000fea0003800000 */
[----:B------:R-:W-:Y:S01]  /*57b0*/  BPT.TRAP 0x1 ;  /* 0x000000040000795c */ /* 0x000fe20000300000 */
.L_x_4970:
[----:B-1----:R-:W-:Y:S05]  /*57c0*/  @P1 BRA `(.L_x_4968) ;  /* 0x0000000000081947 */ /* 0x002fea0003800000 */
[----:B------:R-:W1:Y:S02]  /*57d0*/  SYNCS.PHASECHK.TRANS64.TRYWAIT P1, [UR6+0x2a850], R0 ;  /* 0x02a85000ff0075a7 */ /* 0x000e640008020146 */
[----:B-1----:R-:W-:Y:S05]  /*57e0*/  @!P1 BRA `(.L_x_4971) ;  /* 0x0000010800109947 */ /* 0x002fea0003800000 */
.L_x_4968:
        /* <DEDUP_REMOVED lines=29> */
.L_x_4972:
[----:B------:R-:W-:Y:S01]  /*59c0*/  UISETP.NE.AND UP1, UPT, UR45, URZ, UPT ;  /* 0x0000003f2d00728c */ /* 0x000fe2000bf25270 */
[----:B------:R-:W1:Y:S01]  /*59d0*/  LDC R6, c[0x0][0x288] ;  /* 0x0000a200ff067b82 */ /* 0x000e620000000800 */
[----:B------:R-:W-:Y:S01]  /*59e0*/  ULEA UR6, UR31, UR36, 0x3 ;  /* 0x000000241f067291 */ /* 0x000fe2000f8e183f */
[----:B------:R-:W-:Y:S01]  /*59f0*/  IMAD.MOV.U32 R12, RZ, RZ, R8 ;  /* 0x000000ffff0c7224 */ /* 0x000fe200078e0008 */
[----:B------:R-:W-:Y:S02]  /*5a00*/  UISETP.NE.AND UP0, UPT, UR44, URZ, UPT ;  /* 0x0000003f2c00728c */ /* 0x000fe4000bf05270 */
[----:B------:R-:W-:Y:S01]  /*5a10*/  PLOP3.LUT P1, PT, PT, PT, UP1, 0x80, 0x0 ;  /* 0x000000000000781c */ /* 0x000fe20003f2f018 */
[----:B------:R-:W-:Y:S01]  /*5a20*/  UIADD3 UR6, UR6, 0x2a840, URZ ;  /* 0x0002a84006067890 */ /* 0x000fe2000fffe03f */
[----:B------:R-:W-:-:S03]  /*5a30*/  PLOP3.LUT P2, PT, PT, PT, UP1, 0x80, 0x0 ;  /* 0x000000000000781c */ /* 0x000fc60003f4f018 */
[----:B------:R-:W-:Y:S01]  /*5a40*/  @UP1 ULDC UR7, c[0x0][0x44c] ;  /* 0x0001130000071ab9 */ /* 0x000fe20000000800 */
[----:B------:R-:W-:Y:S01]  /*5a50*/  @UP1 ULDC UR10, c[0x0][0x450] ;  /* 0x00011400000a1ab9 */ /* 0x000fe20000000800 */
[----:B------:R-:W-:-:S06]  /*5a60*/  UPRMT UR6, UR29, 0x654, UR6 ;  /* 0x000006541d067896 */ /* 0x000fcc0008000006 */
[----:B0-----:R-:W-:Y:S01]  /*5a70*/  @P1 IMAD.HI.U32 R0, R8, UR7, RZ ;  /* 0x0000000708001c27 */ /* 0x001fe2000f8e00ff */
[----:B------:R-:W-:Y:S02]  /*5a80*/  PLOP3.LUT P1, PT, PT, PT, UP0, 0x40, 0x0 ;  /* 0x000000000000781c */ /* 0x000fe40003f2e808 */
[----:B------:R-:W-:Y:S01]  /*5a90*/  SYNCS.ARRIVE.TRANS64.RED.A1T0 RZ, [UR6], RZ ;  /* 0x000000ffffff79a7 */ /* 0x000fe20008100406 */
[----:B------:R-:W-:Y:S01]  /*5aa0*/  UMOV UR6, UR48 ;  /* 0x0000003000067c82 */ /* 0x000fe20008000000 */
[----:B------:R-:W-:Y:S01]  /*5ab0*/  @P2 SHF.R.U32.HI R12, RZ, UR10, R0 ;  /* 0x0000000aff0c2c19 */ /* 0x000fe20008011600 */
[----:B------:R-:W-:-:S04]  /*5ac0*/  IMAD.SHL.U32 R0, R11, 0x80, RZ ;  /* 0x000000800b007824 */ /* 0x000fc800078e00ff */
[----:B------:R-:W0:Y:S01]  /*5ad0*/  SHFL.IDX PT, R15, R12, RZ, 0x1c1f ;  /* 0x001c1fff0c0f7589 */ /* 0x000e2200000e0000 */
[----:B------:R-:W-:-:S05]  /*5ae0*/  IADD3 R14, -R0, 0x1, RZ ;  /* 0x00000001000e7810 */ /* 0x000fca0007ffe1ff */
[----:B------:R-:W-:-:S04]  /*5af0*/  IMAD R13, R7, -0x2, R14 ;  /* 0xfffffffe070d7824 */ /* 0x000fc800078e020e */
[----:B------:R-:W-:-:S04]  /*5b00*/  IMAD R13, R16, UR6, R13 ;  /* 0x00000006100d7c24 */ /* 0x000fc8000f8e020d */
[----:B-1----:R-:W-:-:S04]  /*5b10*/  IMAD.IADD R13, R13, 0x1, -R6 ;  /* 0x000000010d0d7824 */ /* 0x002fc800078e0a06 */
[C---:B------:R-:W-:Y:S02]  /*5b20*/  VIADD R22, R13.reuse, UR50 ;  /* 0x000000320d167c36 */ /* 0x040fe40008000000 */
[----:B------:R-:W-:Y:S02]  /*5b30*/  VIADD R184, R13, UR32 ;  /* 0x000000200db87c36 */ /* 0x000fe40008000000 */
[--C-:B0-----:R-:W-:Y:S02]  /*5b40*/  IMAD.IADD R14, R22, 0x1, R15.reuse ;  /* 0x00000001160e7824 */ /* 0x101fe400078e020f */
        /* <DEDUP_REMOVED lines=10> */
[----:B------:R-:W0:Y:S02]  /*5bf0*/  @P1 LDC.64 R20, c[0x0][0x9e8] ;  /* 0x00027a00ff141b82 */ /* 0x000e240000000a00 */
[----:B0-----:R-:W-:-:S05]  /*5c00*/  @P1 IMAD.HI.U32 R20, R13, R20, RZ ;  /* 0x000000140d141227 */ /* 0x001fca00078e00ff */
[----:B------:R-:W-:-:S04]  /*5c10*/  @P1 SHF.R.U32.HI R13, RZ, R21, R20 ;  /* 0x00000015ff0d1219 */ /* 0x000fc80000011614 */
[----:B------:R-:W-:Y:S01]  /*5c20*/  LOP3.LUT R13, RZ, R13, RZ, 0x33, !PT ;  /* 0x0000000dff0d7212 */ /* 0x000fe200078e33ff */
[----:B------:R-:W-:Y:S06]  /*5c30*/  BRA `(.L_x_4976) ;  /* 0x0000000000147947 */ /* 0x000fec0003800000 */
.L_x_4975:
[----:B------:R-:W-:-:S05]  /*5c40*/  IMAD.U32 R15, RZ, RZ, UR49 ;  /* 0x00000031ff0f7e24 */ /* 0x000fca000f8e00ff */
[----:B------:R-:W-:-:S13]  /*5c50*/  ISETP.NE.AND P1, PT, R15, 0x1, PT ;  /* 0x000000010f00780c */ /* 0x000fda0003f25270 */
[----:B------:R-:W0:Y:S02]  /*5c60*/  @P1 LDC.64 R20, c[0x0][0x9e8] ;  /* 0x00027a00ff141b82 */ /* 0x000e240000000a00 */
[----:B0-----:R-:W-:-:S05]  /*5c70*/  @P1 IMAD.HI.U32 R20, R13, R20, RZ ;  /* 0x000000140d141227 */ /* 0x001fca00078e00ff */
[----:B------:R-:W-:-:S07]  /*5c80*/  @P1 SHF.R.U32.HI R13, RZ, R21, R20 ;  /* 0x00000015ff0d1219 */ /* 0x000fce0000011614 */
.L_x_4976:
[----:B------:R-:W-:Y:S05]  /*5c90*/  BSYNC B0 ;  /* 0x0000000000007941 */ /* 0x000fea0003800000 */
.L_x_4974:
[----:B------:R-:W-:-:S04]  /*5ca0*/  IMAD R20, R13, R15, -R0 ;  /* 0x0000000f0d147224 */ /* 0x000fc800078e0a00 */
[----:B------:R-:W-:-:S05]  /*5cb0*/  IMAD R13, R7, -0x2, R20 ;  /* 0xfffffffe070d7824 */ /* 0x000fca00078e0214 */
[----:B------:R-:W-:Y:S02]  /*5cc0*/  VIADDMNMX R14, R13, R15, R14, PT ;  /* 0x0000000f0d0e7246 */ /* 0x000fe4000380010e */
[----:B------:R-:W-:-:S07]  /*5cd0*/  VIMNMX R18, R18, R13, !PT ;  /* 0x0000000d12127248 */ /* 0x000fce0007fe0100 */
.L_x_4973:
[----:B------:R-:W-:Y:S01]  /*5ce0*/  ISETP.GT.AND P1, PT, R11, -0x1, PT ;  /* 0xffffffff0b00780c */ /* 0x000fe20003f24270 */
[----:B------:R-:W0:Y:S01]  /*5cf0*/  SHFL.IDX PT, R191, R12, 0x1, 0x1c1f ;  /* 0x003c1f000cbf7f89 */ /* 0x000e2200000e0000 */
[----:B------:R-:W-:Y:S02]  /*5d00*/  UISETP.NE.AND UP0, UPT, UR44, URZ, UPT ;  /* 0x0000003f2c00728c */ /* 0x000fe4000bf05270 */
[C---:B------:R-:W-:Y:S02]  /*5d10*/  ISETP.GT.AND P3, PT, R18.reuse, 0x8, P1 ;  /* 0x000000081200780c */ /* 0x040fe40000f64270 */
[----:B------:R-:W-:Y:S02]  /*5d20*/  ISETP.GT.AND P6, PT, R18, RZ, P1 ;  /* 0x000000ff1200720c */ /* 0x000fe40000fc4270 */
[----:B------:R-:W-:Y:S02]  /*5d30*/  ISETP.LT.OR P3, PT, R14, 0x9, P3 ;  /* 0x000000090e00780c */ /* 0x000fe40001f61670 */
        /* <DEDUP_REMOVED lines=9> */
[C---:B------:R-:W-:Y:S02]  /*5dd0*/  ISETP.GT.AND P4, PT, R18.reuse, 0x10, P1 ;  /* 0x000000101200780c */ /* 0x040fe40000f84270 */
[C---:B------:R-:W-:Y:S02]  /*5de0*/  ISETP.GT.AND P6, PT, R18.reuse, 0x11, P1 ;  /* 0x000000111200780c */ /* 0x040fe40000fc4270 */
[----:B------:R-:W-:Y:S02]  /*5df0*/  ISETP.GT.AND P2, PT, R18, 0x18, P1 ;  /* 0x000000181200780c */ /* 0x000fe40000f44270 */
[----:B------:R-:W-:-:S02]  /*5e00*/  FSEL R133, R133, -INF , !P3 ;  /* 0xff80000085857808 */ /* 0x000fc40005800000 */
[----:B------:R-:W-:Y:S02]  /*5e10*/  ISETP.GT.AND P3, PT, R18, 0x30, P1 ;  /* 0x000000301200780c */ /* 0x000fe40000f64270 */
[C---:B------:R-:W-:Y:S02]  /*5e20*/  ISETP.LT.OR P5, PT, R14.reuse, 0xa, P5 ;  /* 0x0000000a0e00780c */ /* 0x040fe40002fa1670 */
[C---:B------:R-:W-:Y:S02]  /*5e30*/  ISETP.LT.OR P4, PT, R14.reuse, 0x11, P4 ;  /* 0x000000110e00780c */ /* 0x040fe40002781670 */
[C---:B------:R-:W-:Y:S02]  /*5e40*/  ISETP.LT.OR P6, PT, R14.reuse, 0x12, P6 ;  /* 0x000000120e00780c */ /* 0x040fe400037c1670 */
[C---:B------:R-:W-:Y:S02]  /*5e50*/  ISETP.LT.OR P2, PT, R14.reuse, 0x19, P2 ;  /* 0x000000190e00780c */ /* 0x040fe40001741670 */
[----:B------:R-:W-:-:S02]  /*5e60*/  ISETP.LT.OR P3, PT, R14, 0x31, P3 ;  /* 0x000000310e00780c */ /* 0x000fc40001f61670 */
[----:B------:R-:W-:Y:S02]  /*5e70*/  FSEL R187, R125, -INF , !P5 ;  /* 0xff8000007dbb7808 */ /* 0x000fe40006800000 */
[----:B------:R-:W-:Y:S02]  /*5e80*/  FSEL R19, R128, -INF , !P4 ;  /* 0xff80000080137808 */ /* 0x000fe40006000000 */
[----:B------:R-:W-:Y:S01]  /*5e90*/  FSEL R185, R129, -INF , !P6 ;  /* 0xff80000081b97808 */ /* 0x000fe20007000000 */
[--C-:B0-----:R-:W-:Y:S01]  /*5ea0*/  IMAD.IADD R129, R22, 0x1, R191.reuse ;  /* 0x0000000116817824 */ /* 0x101fe200078e02bf */
[----:B------:R-:W-:Y:S01]  /*5eb0*/  FSEL R21, R132, -INF , !P2 ;  /* 0xff80000084157808 */ /* 0x000fe20005000000 */
[----:B------:R-:W-:Y:S01]  /*5ec0*/  IMAD.IADD R132, R184, 0x1, R191 ;  /* 0x00000001b8847824 */ /* 0x000fe200078e02bf */
[C---:B------:R-:W-:Y:S02]  /*5ed0*/  ISETP.GT.AND P5, PT, R18.reuse, 0x20, P1 ;  /* 0x000000201200780c */ /* 0x040fe40000fa4270 */
        /* <DEDUP_REMOVED lines=27> */
[----:B------:R-:W-:Y:S02]  /*6090*/  FSEL R149, R149, -INF , !P6 ;  /* 0xff80000095957808 */ /* 0x000fe40007000000 */
[----:B------:R-:W-:Y:S02]  /*60a0*/  FSEL R152, R152, -INF , !P2 ;  /* 0xff80000098987808 */ /* 0x000fe40005000000 */
        /* <DEDUP_REMOVED lines=20> */
[----:B------:R-:W-:Y:S02]  /*61f0*/  PLOP3.LUT P3, PT, PT, PT, UP0, 0x40, 0x0 ;  /* 0x000000000000781c */ /* 0x000fe40003f6e808 */
[C---:B------:R-:W-:Y:S02]  /*6200*/  ISETP.LT.OR P5, PT, R14.reuse, 0x5a, P5 ;  /* 0x0000005a0e00780c */ /* 0x040fe40002fa1670 */
[C---:B------:R-:W-:Y:S02]  /*6210*/  ISETP.LT.OR P4, PT, R14.reuse, 0x61, P4 ;  /* 0x000000610e00780c */ /* 0x040fe40002781670 */
[C---:B------:R-:W-:Y:S02]  /*6220*/  ISETP.LT.OR P6, PT, R14.reuse, 0x62, P6 ;  /* 0x000000620e00780c */ /* 0x040fe400037c1670 */
[----:B------:R-:W-:Y:S02]  /*6230*/  ISETP.LT.OR P2, PT, R14, 0x69, P2 ;  /* 0x000000690e00780c */ /* 0x000fe40001741670 */
[----:B------:R-:W-:-:S02]  /*6240*/  FSEL R165, R165, -INF , !P5 ;  /* 0xff800000a5a57808 */ /* 0x000fc40006800000 */
[----:B------:R-:W-:Y:S02]  /*6250*/  FSEL R168, R168, -INF , !P4 ;  /* 0xff800000a8a87808 */ /* 0x000fe40006000000 */
[----:B------:R-:W-:Y:S02]  /*6260*/  FSEL R169, R169, -INF , !P6 ;  /* 0xff800000a9a97808 */ /* 0x000fe40007000000 */
[----:B------:R-:W-:Y:S02]  /*6270*/  FSEL R172, R172, -INF , !P2 ;  /* 0xff800000acac7808 */ /* 0x000fe40005000000 */
[C---:B------:R-:W-:Y:S02]  /*6280*/  ISETP.GT.AND P5, PT, R18.reuse, 0x70, P1 ;  /* 0x000000701200780c */ /* 0x040fe40000fa4270 */
[C---:B------:R-:W-:Y:S02]  /*6290*/  ISETP.GT.AND P4, PT, R18.reuse, 0x71, P1 ;  /* 0x000000711200780c */ /* 0x040fe40000f84270 */
[----:B------:R-:W-:-:S02]  /*62a0*/  ISETP.GT.AND P6, PT, R18, 0x78, P1 ;  /* 0x000000781200780c */ /* 0x000fc40000fc4270 */
[----:B------:R-:W-:Y:S02]  /*62b0*/  ISETP.GT.AND P2, PT, R18, 0x79, P1 ;  /* 0x000000791200780c */ /* 0x000fe40000f44270 */
[C---:B------:R-:W-:Y:S02]  /*62c0*/  ISETP.LT.OR P5, PT, R14.reuse, 0x71, P5 ;  /* 0x000000710e00780c */ /* 0x040fe40002fa1670 */
[C---:B------:R-:W-:Y:S02]  /*62d0*/  ISETP.LT.OR P4, PT, R14.reuse, 0x72, P4 ;  /* 0x000000720e00780c */ /* 0x040fe40002781670 */
[C---:B------:R-:W-:Y:S02]  /*62e0*/  ISETP.LT.OR P6, PT, R14.reuse, 0x79, P6 ;  /* 0x000000790e00780c */ /* 0x040fe400037c1670 */
[----:B------:R-:W-:Y:S02]  /*62f0*/  ISETP.LT.OR P2, PT, R14, 0x7a, P2 ;  /* 0x0000007a0e00780c */ /* 0x000fe40001741670 */
        /* <DEDUP_REMOVED lines=18> */
.L_x_4979:
[----:B------:R-:W-:-:S05]  /*6420*/  IMAD.U32 R14, RZ, RZ, UR49 ;  /* 0x00000031ff0e7e24 */ /* 0x000fca000f8e00ff */
[----:B------:R-:W-:-:S13]  /*6430*/  ISETP.NE.AND P2, PT, R14, 0x1, PT ;  /* 0x000000010e00780c */ /* 0x000fda0003f45270 */
[----:B------:R-:W0:Y:S02]  /*6440*/  @P2 LDC.64 R190, c[0x0][0x9e8] ;  /* 0x00027a00ffbe2b82 */ /* 0x000e240000000a00 */
[----:B0-----:R-:W-:-:S05]  /*6450*/  @P2 IMAD.HI.U32 R12, R193, R190, RZ ;  /* 0x000000bec10c2227 */ /* 0x001fca00078e00ff */
[----:B------:R-:W-:-:S07]  /*6460*/  @P2 SHF.R.U32.HI R193, RZ, R191, R12 ;  /* 0x000000bfffc12219 */ /* 0x000fce000001160c */
.L_x_4980:
[----:B------:R-:W-:Y:S05]  /*6470*/  BSYNC B0 ;  /* 0x0000000000007941 */ /* 0x000fea0003800000 */
.L_x_4978:
[----:B------:R-:W-:-:S04]  /*6480*/  IMAD R0, R193, R14, -R0 ;  /* 0x0000000ec1007224 */ /* 0x000fc800078e0a00 */
[----:B------:R-:W-:-:S05]  /*6490*/  IMAD R0, R7, -0x2, R0 ;  /* 0xfffffffe07007824 */ /* 0x000fca00078e0200 */
[----:B------:R-:W-:Y:S02]  /*64a0*/  VIADDMNMX R129, R0, R14, R129, PT ;  /* 0x0000000e00817246 */ /* 0x000fe40003800181 */
[----:B------:R-:W-:-:S07]  /*64b0*/  VIMNMX R132, R132, R0, !PT ;  /* 0x0000000084847248 */ /* 0x000fce0007fe0100 */
.L_x_4977:
[----:B------:R-:W-:Y:S01]  /*64c0*/  FMNMX.FTZ R0, R189, R9, !PT ;  /* 0x00000009bd007209 */ /* 0x000fe20007810000 */
[----:B------:R-:W-:Y:S01]  /*64d0*/  IMAD.U32 R193, RZ, RZ, UR39 ;  /* 0x00000027ffc17e24 */ /* 0x000fe2000f8e00ff */
        /* <DEDUP_REMOVED lines=12> */
[C---:B------:R-:W-:Y:S02]  /*65a0*/  ISETP.GT.AND P5, PT, R132.reuse, RZ, P1 ;  /* 0x000000ff8400720c */ /* 0x040fe40000fa4270 */
[----:B------:R-:W-:Y:S02]  /*65b0*/  FMNMX.FTZ R0, R133, R0, !PT ;  /* 0x0000000085007209 */ /* 0x000fe40007810000 */
[----:B------:R-:W-:Y:S02]  /*65c0*/  ISETP.GT.AND P2, PT, R132, 0x1, P1 ;  /* 0x000000018400780c */ /* 0x000fe40000f44270 */
[----:B------:R-:W-:Y:S02]  /*65d0*/  FMNMX.FTZ R0, R23, R0, !PT ;  /* 0x0000000017007209 */ /* 0x000fe40007810000 */
[----:B------:R-:W-:-:S02]  /*65e0*/  ISETP.LT.OR P5, PT, R129, 0x1, P5 ;  /* 0x000000018100780c */ /* 0x000fc40002fa1670 */
[----:B------:R-:W-:Y:S02]  /*65f0*/  FMNMX.FTZ R0, R137, R0, !PT ;  /* 0x0000000089007209 */ /* 0x000fe40007810000 */
[C---:B------:R-:W-:Y:S02]  /*6600*/  ISETP.GT.AND P3, PT, R132.reuse, 0x8, P1 ;  /* 0x000000088400780c */ /* 0x040fe40000f64270 */
        /* <DEDUP_REMOVED lines=13> */
[----:B------:R-:W-:Y:S02]  /*66e0*/  ISETP.GT.AND P2, PT, R132, 0x11, P1 ;  /* 0x000000118400780c */ /* 0x000fe40000f44270 */
[----:B------:R-:W-:Y:S02]  /*66f0*/  FMNMX.FTZ R191, R153, R0, !PT ;  /* 0x0000000099bf7209 */ /* 0x000fe40007810000 */
[----:B------:R-:W-:-:S02]  /*6700*/  FSEL R127, R127, -INF , !P4 ;  /* 0xff8000007f7f7808 */ /* 0x000fc40006000000 */
        /* <DEDUP_REMOVED lines=28> */
[----:B------:R-:W-:Y:S01]  /*68d0*/  ISETP.GT.AND P2, PT, R132, 0x30, P1 ;  /* 0x000000308400780c */ /* 0x000fe20000f44270 */
[----:B------:R-:W0:Y:S01]  /*68e0*/  SHFL.BFLY PT, R191, R12, 0x2, 0x1f ;  /* 0x0c401f000cbf7f89 */ /* 0x000e2200000e0000 */
[----:B------:R-:W-:-:S02]  /*68f0*/  FSEL R142, R142, -INF , !P3 ;  /* 0xff8000008e8e7808 */ /* 0x000fc40005800000 */
[C---:B------:R-:W-:Y:S02]  /*6900*/  ISETP.LT.OR P4, PT, R129.reuse, 0x2a, P4 ;  /* 0x0000002a8100780c */ /* 0x040fe40002781670 */
[----:B------:R-:W-:Y:S02]  /*6910*/  ISETP.GT.AND P3, PT, R132, 0x31, P1 ;  /* 0x000000318400780c */ /* 0x000fe40000f64270 */
[----:B------:R-:W-:Y:S02]  /*6920*/  ISETP.LT.OR P2, PT, R129, 0x31, P2 ;  /* 0x000000318100780c */ /* 0x000fe40001741670 */
[----:B------:R-:W-:Y:S02]  /*6930*/  FSEL R143, R143, -INF , !P4 ;  /* 0xff8000008f8f7808 */ /* 0x000fe40006000000 */
[----:B------:R-:W-:Y:S02]  /*6940*/  FSEL R146, R146, -INF , !P2 ;  /* 0xff80000092927808 */ /* 0x000fe40005000000 */
[----:B------:R-:W-:-:S02]  /*6950*/  ISETP.LT.OR P3, PT, R129, 0x32, P3 ;  /* 0x000000328100780c */ /* 0x000fc40001f61670 */
[C---:B------:R-:W-:Y:S02]  /*6960*/  ISETP.GT.AND P4, PT, R132.reuse, 0x39, P1 ;  /* 0x000000398400780c */ /* 0x040fe40000f84270 */
[----:B------:R-:W-:Y:S02]  /*6970*/  FSEL R147, R147, -INF , !P3 ;  /* 0xff80000093937808 */ /* 0x000fe40005800000 */
[C---:B------:R-:W-:Y:S02]  /*6980*/  ISETP.GT.AND P2, PT, R132.reuse, 0x40, P1 ;  /* 0x000000408400780c */ /* 0x040fe40000f44270 */
[----:B------:R-:W-:Y:S02]  /*6990*/  ISETP.LT.OR P4, PT, R129, 0x3a, P4 ;  /* 0x0000003a8100780c */ /* 0x000fe40002781670 */
[----:B------:R-:W-:Y:S02]  /*69a0*/  ISETP.GT.AND P3, PT, R132, 0x41, P1 ;  /* 0x000000418400780c */ /* 0x000fe40000f64270 */
[----:B0-----:R-:W-:-:S02]  /*69b0*/  FMNMX.FTZ R191, R12, R191, !PT ;  /* 0x000000bf0cbf7209 */ /* 0x001fc40007810000 */
[----:B------:R-:W-:Y:S02]  /*69c0*/  ISETP.LT.OR P2, PT, R129, 0x41, P2 ;  /* 0x000000418100780c */ /* 0x000fe40001741670 */
[----:B------:R-:W-:Y:S01]  /*69d0*/  FSEL R151, R151, -INF , !P4 ;  /* 0xff80000097977808 */ /* 0x000fe20006000000 */
[----:B------:R-:W0:Y:S01]  /*69e0*/  SHFL.BFLY PT, R0, R191, 0x1, 0x1f ;  /* 0x0c201f00bf007f89 */ /* 0x000e2200000e0000 */
[----:B------:R-:W-:Y:S02]  /*69f0*/  FSEL R154, R154, -INF , !P2 ;  /* 0xff8000009a9a7808 */ /* 0x000fe40005000000 */
[----:B------:R-:W-:Y:S02]  /*6a00*/  ISETP.LT.OR P3, PT, R129, 0x42, P3 ;  /* 0x000000428100780c */ /* 0x000fe40001f61670 */
[----:B------:R-:W-:Y:S02]  /*6a10*/  ISETP.GT.AND P4, PT, R132, 0x49, P1 ;  /* 0x000000498400780c */ /* 0x000fe40000f84270 */
[----:B------:R-:W-:-:S02]  /*6a20*/  FSEL R155, R155, -INF , !P3 ;  /* 0xff8000009b9b7808 */ /* 0x000fc40005800000 */
[C---:B------:R-:W-:Y:S02]  /*6a30*/  ISETP.GT.AND P2, PT, R132.reuse, 0x50, P1 ;  /* 0x000000508400780c */ /* 0x040fe40000f44270 */
[C---:B------:R-:W-:Y:S02]  /*6a40*/  ISETP.LT.OR P4, PT, R129.reuse, 0x4a, P4 ;  /* 0x0000004a8100780c */ /* 0x040fe40002781670 */
[----:B------:R-:W-:Y:S02]  /*6a50*/  ISETP.GT.AND P3, PT, R132, 0x51, P1 ;  /* 0x000000518400780c */ /* 0x000fe40000f64270 */
[----:B------:R-:W-:Y:S02]  /*6a60*/  ISETP.LT.OR P2, PT, R129, 0x51, P2 ;  /* 0x000000518100780c */ /* 0x000fe40001741670 */
[----:B------:R-:W-:Y:S02]  /*6a70*/  FSEL R159, R159, -INF , !P4 ;  /* 0xff8000009f9f7808 */ /* 0x000fe40006000000 */
[----:B------:R-:W-:-:S02]  /*6a80*/  FSEL R162, R162, -INF , !P2 ;  /* 0xff800000a2a27808 */ /* 0x000fc40005000000 */
[----:B------:R-:W-:Y:S02]  /*6a90*/  ISETP.LT.OR P3, PT, R129, 0x52, P3 ;  /* 0x000000528100780c */ /* 0x000fe40001f61670 */
[----:B------:R-:W-:Y:S02]  /*6aa0*/  ISETP.GT.AND P4, PT, R132, 0x59, P1 ;  /* 0x000000598400780c */ /* 0x000fe40000f84270 */
[----:B0-----:R-:W-:Y:S02]  /*6ab0*/  FMNMX.FTZ R0, R191, R0, !PT ;  /* 0x00000000bf007209 */ /* 0x001fe40007810000 */
[----:B------:R-:W-:Y:S02]  /*6ac0*/  FSEL R163, R163, -INF , !P3 ;  /* 0xff800000a3a37808 */ /* 0x000fe40005800000 */
[C---:B------:R-:W-:Y:S01]  /*6ad0*/  FSETP.NEU.FTZ.AND P6, PT, R0.reuse, -INF , PT ;  /* 0xff8000000000780b */ /* 0x040fe20003fdd000 */
[----:B------:R-:W-:-:S01]  /*6ae0*/  FFMA.FTZ R14, R0, R193, -8 ;  /* 0xc1000000000e7423 */ /* 0x000fc200000100c1 */
[----:B------:R-:W-:-:S02]  /*6af0*/  ISETP.GT.AND P2, PT, R132, 0x60, P1 ;  /* 0x000000608400780c */ /* 0x000fc40000f44270 */
[C---:B------:R-:W-:Y:S02]  /*6b00*/  ISETP.LT.OR P4, PT, R129.reuse, 0x5a, P4 ;  /* 0x0000005a8100780c */ /* 0x040fe40002781670 */
[----:B------:R-:W-:Y:S02]  /*6b10*/  FSEL R12, R14, RZ, P6 ;  /* 0x000000ff0e0c7208 */ /* 0x000fe40003000000 */
[----:B------:R-:W-:Y:S02]  /*6b20*/  ISETP.GT.AND P3, PT, R132, 0x61, P1 ;  /* 0x000000618400780c */ /* 0x000fe40000f64270 */
[----:B------:R-:W-:Y:S01]  /*6b30*/  ISETP.LT.OR P2, PT, R129, 0x61, P2 ;  /* 0x000000618100780c */ /* 0x000fe20001741670 */
[----:B------:R-:W-:-:S01]  /*6b40*/  FFMA.FTZ R18, R187, UR39, -R12 ;  /* 0x00000027bb127c23 */ /* 0x000fc2000801080c */
[----:B------:R-:W-:Y:S01]  /*6b50*/  FSEL R187, R122, -INF , !P5 ;  /* 0xff8000007abb7808 */ /* 0x000fe20006800000 */
[----:B------:R-:W-:-:S01]  /*6b60*/  FFMA.FTZ R120, R185, UR39, -R12 ;  /* 0x00000027b9787c23 */ /* 0x000fc2000801080c */
[--C-:B------:R-:W-:Y:S01]  /*6b70*/  FFMA.FTZ R122, R133, UR39, -R12.reuse ;  /* 0x00000027857a7c23 */ /* 0x100fe2000801080c */
[----:B------:R-:W-:Y:S01]  /*6b80*/  ISETP.GT.AND P5, PT, R132, 0x38, P1 ;  /* 0x000000388400780c */ /* 0x000fe20000fa4270 */
[--C-:B------:R-:W-:Y:S01]  /*6b90*/  FFMA.FTZ R136, R125, UR39, -R12.reuse ;  /* 0x000000277d887c23 */ /* 0x100fe2000801080c */
[----:B------:R-:W-:Y:S01]  /*6ba0*/  FMNMX.FTZ R20, R187, R10, !PT ;  /* 0x0000000abb147209 */ /* 0x000fe20007810000 */
[--C-:B------:R-:W-:Y:S01]  /*6bb0*/  FFMA.FTZ R137, R137, UR39, -R12.reuse ;  /* 0x0000002789897c23 */ /* 0x100fe2000801080c */
[----:B------:R-:W-:Y:S01]  /*6bc0*/  ISETP.LT.OR P5, PT, R129, 0x39, P5 ;  /* 0x000000398100780c */ /* 0x000fe20002fa1670 */
[--C-:B------:R-:W-:Y:S01]  /*6bd0*/  FFMA.FTZ R141, R141, UR39, -R12.reuse ;  /* 0x000000278d8d7c23 */ /* 0x100fe2000801080c */
[----:B------:R-:W-:Y:S01]  /*6be0*/  FMNMX.FTZ R185, R123, R20, !PT ;  /* 0x000000147bb97209 */ /* 0x000fe20007810000 */
[--C-:B------:R-:W-:Y:S01]  /*6bf0*/  FFMA.FTZ R152, R152, UR39, -R12.reuse ;  /* 0x0000002798987c23 */ /* 0x100fe2000801080c */
[----:B------:R0:W-:Y:S01]  /*6c00*/  MUFU.EX2 R20, R120 ;  /* 0x0000007800147308 */ /* 0x0001e20000000800 */
[----:B------:R-:W-:Y:S01]  /*6c10*/  FSEL R150, R150, -INF , !P5 ;  /* 0xff80000096967808 */ /* 0x000fe20006800000 */
[--C-:B------:R-:W-:Y:S01]  /*6c20*/  FFMA.FTZ R144, R164, UR39, -R12.reuse ;  /* 0x00000027a4907c23 */ /* 0x100fe2000801080c */
[----:B------:R-:W-:Y:S01]  /*6c30*/  FMNMX.FTZ R22, R126, R185, !PT ;  /* 0x000000b97e167209 */ /* 0x000fe20007810000 */
        /* <DEDUP_REMOVED lines=13> */
[----:B------:R1:W-:Y:S01]  /*6d10*/  MUFU.EX2 R22, R122 ;  /* 0x0000007a00167308 */ /* 0x0003e20000000800 */
[----:B------:R-:W-:Y:S01]  /*6d20*/  ISETP.GT.AND P5, PT, R132, 0x58, P1 ;  /* 0x000000588400780c */ /* 0x000fe20000fa4270 */
[--C-:B------:R-:W-:Y:S01]  /*6d30*/  FFMA.FTZ R21, R21, UR39, -R12.reuse ;  /* 0x0000002715157c23 */ /* 0x100fe2000801080c */
[----:B0-----:R-:W-:Y:S01]  /*6d40*/  FMNMX.FTZ R120, R134, R133, !PT ;  /* 0x0000008586787209 */ /* 0x001fe20007810000 */
[--C-:B------:R-:W-:Y:S01]  /*6d50*/  FFMA.FTZ R23, R23, UR39, -R12.reuse ;  /* 0x0000002717177c23 */ /* 0x100fe2000801080c */
[----:B------:R-:W-:Y:S01]  /*6d60*/  ISETP.LT.OR P5, PT, R129, 0x59, P5 ;  /* 0x000000598100780c */ /* 0x000fe20002fa1670 */
[--C-:B------:R-:W-:Y:S01]  /*6d70*/  FFMA.FTZ R121, R121, UR39, -R12.reuse ;  /* 0x0000002779797c23 */ /* 0x100fe2000801080c */
[----:B------:R-:W-:Y:S01]  /*6d80*/  FMNMX.FTZ R133, R135, R120, !PT ;  /* 0x0000007887857209 */ /* 0x000fe20007810000 */
[----:B------:R-:W-:Y:S01]  /*6d90*/  FFMA.FTZ R181, R181, UR39, -R12 ;  /* 0x00000027b5b57c23 */ /* 0x000fe2000801080c */
[----:B------:R-:W-:Y:S01]  /*6da0*/  FSEL R166, R166, -INF , !P5 ;  /* 0xff800000a6a67808 */ /* 0x000fe20006800000 */
[----:B------:R-:W-:Y:S01]  /*6db0*/  MUFU.EX2 R14, R14 ;  /* 0x0000000e000e7308 */ /* 0x000fe20000000800 */
[----:B------:R-:W-:-:S02]  /*6dc0*/  FMNMX.FTZ R120, R138, R133, !PT ;  /* 0x000000858a787209 */ /* 0x000fc40007810000 */
[----:B------:R-:W-:Y:S02]  /*6dd0*/  FSEL R167, R167, -INF , !P4 ;  /* 0xff800000a7a77808 */ /* 0x000fe40006000000 */
[----:B------:R-:W-:Y:S02]  /*6de0*/  FMNMX.FTZ R133, R139, R120, !PT ;  /* 0x000000788b857209 */ /* 0x000fe40007810000 */
[----:B------:R-:W-:Y:S01]  /*6df0*/  ISETP.GT.AND P5, PT, R132, 0x68, P1 ;  /* 0x000000688400780c */ /* 0x000fe20000fa4270 */
[----:B------:R-:W-:Y:S01]  /*6e00*/  MUFU.EX2 R120, R137 ;  /* 0x0000008900787308 */ /* 0x000fe20000000800 */
[----:B-1----:R-:W-:Y:S02]  /*6e10*/  FMNMX.FTZ R122, R142, R133, !PT ;  /* 0x000000858e7a7209 */ /* 0x002fe40007810000 */
[----:B------:R-:W-:Y:S02]  /*6e20*/  FSEL R170, R170, -INF , !P2 ;  /* 0xff800000aaaa7808 */ /* 0x000fe40005000000 */
[----:B------:R-:W-:-:S02]  /*6e30*/  FMNMX.FTZ R133, R143, R122, !PT ;  /* 0x0000007a8f857209 */ /* 0x000fc40007810000 */
[----:B------:R-:W-:Y:S01]  /*6e40*/  ISETP.LT.OR P3, PT, R129, 0x62, P3 ;  /* 0x000000628100780c */ /* 0x000fe20001f61670 */
[----:B------:R-:W-:Y:S01]  /*6e50*/  MUFU.EX2 R13, R13 ;  /* 0x0000000d000d7308 */ /* 0x000fe20000000800 */
[----:B------:R-:W-:Y:S02]  /*6e60*/  FMNMX.FTZ R122, R146, R133, !PT ;  /* 0x00000085927a7209 */ /* 0x000fe40007810000 */
[----:B------:R-:W-:Y:S02]  /*6e70*/  ISETP.GT.AND P4, PT, R132, 0x69, P1 ;  /* 0x000000698400780c */ /* 0x000fe40000f84270 */
[----:B------:R-:W-:Y:S02]  /*6e80*/  FMNMX.FTZ R133, R147, R122, !PT ;  /* 0x0000007a93857209 */ /* 0x000fe40007810000 */
[----:B------:R-:W-:Y:S01]  /*6e90*/  ISETP.LT.OR P5, PT, R129, 0x69, P5 ;  /* 0x000000698100780c */ /* 0x000fe20002fa1670 */
[----:B------:R-:W-:Y:S01]  /*6ea0*/  MUFU.EX2 R122, R141 ;  /* 0x0000008d007a7308 */ /* 0x000fe20000000800 */
[----:B------:R-:W-:-:S02]  /*6eb0*/  FMNMX.FTZ R124, R150, R133, !PT ;  /* 0x00000085967c7209 */ /* 0x000fc40007810000 */
[----:B------:R-:W-:Y:S02]  /*6ec0*/  FSEL R171, R171, -INF , !P3 ;  /* 0xff800000abab7808 */ /* 0x000fe40005800000 */
[----:B------:R-:W-:Y:S02]  /*6ed0*/  FMNMX.FTZ R125, R151, R124, !PT ;  /* 0x0000007c977d7209 */ /* 0x000fe40007810000 */
[----:B------:R-:W-:Y:S01]  /*6ee0*/  ISETP.GT.AND P2, PT, R132, 0x70, P1 ;  /* 0x000000708400780c */ /* 0x000fe20000f44270 */
[----:B------:R0:W-:Y:S01]  /*6ef0*/  MUFU.EX2 R124, R136 ;  /* 0x00000088007c7308 */ /* 0x0001e20000000800 */
[----:B------:R-:W-:Y:S01]  /*6f00*/  FMNMX.FTZ R128, R154, R125, !PT ;  /* 0x0000007d9a807209 */ /* 0x000fe20007810000 */
[--C-:B------:R-:W-:Y:S01]  /*6f10*/  FFMA.FTZ R125, R145, UR39, -R12.reuse ;  /* 0x00000027917d7c23 */ /* 0x100fe2000801080c */
[----:B------:R-:W-:Y:S01]  /*6f20*/  FSEL R174, R174, -INF , !P5 ;  /* 0xff800000aeae7808 */ /* 0x000fe20006800000 */
[----:B------:R-:W-:Y:S01]  /*6f30*/  FFMA.FTZ R145, R165, UR39, -R12 ;  /* 0x00000027a5917c23 */ /* 0x000fe2000801080c */
[----:B------:R-:W-:-:S02]  /*6f40*/  FMNMX.FTZ R133, R155, R128, !PT ;  /* 0x000000809b857209 */ /* 0x000fc40007810000 */
[----:B------:R-:W-:Y:S01]  /*6f50*/  ISETP.LT.OR P4, PT, R129, 0x6a, P4 ;  /* 0x0000006a8100780c */ /* 0x000fe20002781670 */
[----:B------:R-:W-:Y:S01]  /*6f60*/  MUFU.EX2 R15, R15 ;  /* 0x0000000f000f7308 */ /* 0x000fe20000000800 */
[----:B------:R-:W-:Y:S02]  /*6f70*/  FMNMX.FTZ R128, R158, R133, !PT ;  /* 0x000000859e807209 */ /* 0x000fe40007810000 */
[C---:B------:R-:W-:Y:S02]  /*6f80*/  ISETP.GT.AND P3, PT, R132.reuse, 0x71, P1 ;  /* 0x000000718400780c */ /* 0x040fe40000f64270 */
[----:B------:R-:W-:Y:S02]  /*6f90*/  FMNMX.FTZ R133, R159, R128, !PT ;  /* 0x000000809f857209 */ /* 0x000fe40007810000 */
[----:B------:R-:W-:Y:S01]  /*6fa0*/  ISETP.GT.AND P5, PT, R132, 0x78, P1 ;  /* 0x000000788400780c */ /* 0x000fe20000fa4270 */
[----:B------:R1:W-:Y:S01]  /*6fb0*/  MUFU.EX2 R128, R148 ;  /* 0x0000009400807308 */ /* 0x0003e20000000800 */
[----:B0-----:R-:W-:Y:S01]  /*6fc0*/  FMNMX.FTZ R136, R162, R133, !PT ;  /* 0x00000085a2887209 */ /* 0x001fe20007810000 */
[--C-:B------:R-:W-:Y:S01]  /*6fd0*/  FFMA.FTZ R133, R149, UR39, -R12.reuse ;  /* 0x0000002795857c23 */ /* 0x100fe2000801080c */
[----:B------:R-:W-:Y:S01]  /*6fe0*/  ISETP.GT.AND P1, PT, R132, 0x79, P1 ;  /* 0x000000798400780c */ /* 0x000fe20000f24270 */
[----:B------:R-:W-:Y:S01]  /*6ff0*/  FFMA.FTZ R149, R169, UR39, -R12 ;  /* 0x00000027a9957c23 */ /* 0x000fe2000801080c */
[----:B------:R-:W-:-:S02]  /*7000*/  FMNMX.FTZ R137, R163, R136, !PT ;  /* 0x00000088a3897209 */ /* 0x000fc40007810000 */
[----:B------:R-:W-:Y:S01]  /*7010*/  ISETP.LT.OR P2, PT, R129, 0x71, P2 ;  /* 0x000000718100780c */ /* 0x000fe20001741670 */
[----:B------:R-:W-:Y:S01]  /*7020*/  MUFU.EX2 R18, R18 ;  /* 0x0000001200127308 */ /* 0x000fe20000000800 */
[----:B------:R-:W-:Y:S01]  /*7030*/  FMNMX.FTZ R136, R166, R137, !PT ;  /* 0x00000089a6887209 */ /* 0x000fe20007810000 */
[--C-:B-1----:R-:W-:Y:S01]  /*7040*/  FFMA.FTZ R148, R168, UR39, -R12.reuse ;  /* 0x00000027a8947c23 */ /* 0x102fe2000801080c */
[----:B------:R-:W-:Y:S02]  /*7050*/  FSEL R175, R175, -INF , !P4 ;  /* 0xff800000afaf7808 */ /* 0x000fe40006000000 */
[----:B------:R-:W-:Y:S02]  /*7060*/  FMNMX.FTZ R137, R167, R136, !PT ;  /* 0x00000088a7897209 */ /* 0x000fe40007810000 */
[----:B------:R-:W-:Y:S01]  /*7070*/  ISETP.LT.OR P3, PT, R129, 0x72, P3 ;  /* 0x000000728100780c */ /* 0x000fe20001f61670 */
[----:B------:R-:W-:Y:S01]  /*7080*/  MUFU.EX2 R136, R152 ;  /* 0x0000009800887308 */ /* 0x000fe20000000800 */
[----:B------:R-:W-:Y:S01]  /*7090*/  FMNMX.FTZ R140, R170, R137, !PT ;  /* 0x00000089aa8c7209 */ /* 0x000fe20007810000 */
[----:B------:R-:W-:Y:S01]  /*70a0*/  FFMA.FTZ R137, R153, UR39, -R12 ;  /* 0x0000002799897c23 */ /* 0x000fe2000801080c */
[----:B------:R-:W-:-:S02]  /*70b0*/  FSEL R178, R178, -INF , !P2 ;  /* 0xff800000b2b27808 */ /* 0x000fc40005000000 */
[----:B------:R-:W-:Y:S02]  /*70c0*/  FMNMX.FTZ R141, R171, R140, !PT ;  /* 0x0000008cab8d7209 */ /* 0x000fe40007810000 */
[----:B------:R-:W-:Y:S01]  /*70d0*/  ISETP.LT.OR P5, PT, R129, 0x79, P5 ;  /* 0x000000798100780c */ /* 0x000fe20002fa1670 */
[----:B------:R-:W-:Y:S01]  /*70e0*/  MUFU.EX2 R19, R19 ;  /* 0x0000001300137308 */ /* 0x000fe20000000800 */
[----:B------:R-:W-:Y:S02]  /*70f0*/  FMNMX.FTZ R132, R174, R141, !PT ;  /* 0x0000008dae847209 */ /* 0x000fe40007810000 */
[----:B------:R-:W-:Y:S02]  /*7100*/  FSEL R179, R179, -INF , !P3 ;  /* 0xff800000b3b37808 */ /* 0x000fe40005800000 */
[----:B------:R-:W-:Y:S02]  /*7110*/  FMNMX.FTZ R141, R175, R132, !PT ;  /* 0x00000084af8d7209 */ /* 0x000fe40007810000 */
[----:B------:R-:W-:Y:S01]  /*7120*/  ISETP.LT.OR P1, PT, R129, 0x7a, P1 ;  /* 0x0000007a8100780c */ /* 0x000fe20000f21670 */
[----:B------:R0:W-:Y:S01]  /*7130*/  MUFU.EX2 R132, R156 ;  /* 0x0000009c00847308 */ /* 0x0001e20000000800 */
[----:B------:R-:W-:Y:S01]  /*7140*/  FMNMX.FTZ R140, R178, R141, !PT ;  /* 0x0000008db28c7209 */ /* 0x000fe20007810000 */
[--C-:B------:R-:W-:Y:S01]  /*7150*/  FFMA.FTZ R129, R157, UR39, -R12.reuse ;  /* 0x000000279d817c23 */ /* 0x100fe2000801080c */
[----:B------:R-:W-:Y:S01]  /*7160*/  FSEL R182, R182, -INF , !P5 ;  /* 0xff800000b6b67808 */ /* 0x000fe20006800000 */
[----:B------:R-:W-:Y:S01]  /*7170*/  FFMA.FTZ R157, R177, UR39, -R12 ;  /* 0x00000027b19d7c23 */ /* 0x000fe2000801080c */
[----:B------:R-:W-:-:S02]  /*7180*/  FMNMX.FTZ R141, R179, R140, !PT ;  /* 0x0000008cb38d7209 */ /* 0x000fc40007810000 */
[----:B------:R-:W-:Y:S01]  /*7190*/  FSEL R183, R183, -INF , !P1 ;  /* 0xff800000b7b77808 */ /* 0x000fe20004800000 */
[----:B------:R-:W-:Y:S01]  /*71a0*/  MUFU.EX2 R21, R21 ;  /* 0x0000001500157308 */ /* 0x000fe20000000800 */
[----:B------:R-:W-:Y:S01]  /*71b0*/  FMNMX.FTZ R140, R182, R141, !PT ;  /* 0x0000008db68c7209 */ /* 0x000fe20007810000 */
[--C-:B------:R-:W-:Y:S01]  /*71c0*/  FFMA.FTZ R141, R161, UR39, -R12.reuse ;  /* 0x00000027a18d7c23 */ /* 0x100fe2000801080c */
[----:B0-----:R-:W-:-:S01]  /*71d0*/  FFMA.FTZ R156, R176, UR39, -R12 ;  /* 0x00000027b09c7c23 */ /* 0x001fc2000801080c */
[----:B------:R-:W-:Y:S02]  /*71e0*/  FSEL R168, R0, RZ, P6 ;  /* 0x000000ff00a87208 */ /* 0x000fe40003000000 */
[----:B------:R-:W-:Y:S02]  /*71f0*/  FMNMX.FTZ R152, R183, R140, !PT ;  /* 0x0000008cb7987209 */ /* 0x000fe40007810000 */
[----:B------:R0:W-:Y:S01]  /*7200*/  MUFU.EX2 R140, R160 ;  /* 0x000000a0008c7308 */ /* 0x0001e20000000800 */
[----:B------:R-:W-:-:S02]  /*7210*/  FADD.FTZ R168, -R168, R9 ;  /* 0x00000009a8a87221 */ /* 0x000fc40000010100 */
[----:B------:R-:W1:Y:S05]  /*7220*/  SHFL.BFLY PT, R153, R152, 0x2, 0x1f ;  /* 0x0c401f0098997f89 */ /* 0x000e6a00000e0000 */
[----:B------:R-:W-:Y:S01]  /*7230*/  MUFU.EX2 R23, R23 ;  /* 0x0000001700177308 */ /* 0x000fe20000000800 */
[----:B0-----:R-:W-:-:S07]  /*7240*/  FFMA.FTZ R160, R180, UR39, -R12 ;  /* 0x00000027b4a07c23 */ /* 0x001fce000801080c */
[----:B------:R-:W-:Y:S08]  /*7250*/  MUFU.EX2 R121, R121 ;  /* 0x0000007900797308 */ /* 0x000ff00000000800 */
[----:B------:R-:W-:Y:S01]  /*7260*/  MUFU.EX2 R125, R125 ;  /* 0x0000007d007d7308 */ /* 0x000fe20000000800 */
[----:B-1----:R-:W-:Y:S01]  /*7270*/  FMNMX.FTZ R161, R152, R153, !PT ;  /* 0x0000009998a17209 */ /* 0x002fe20007810000 */
[--C-:B------:R-:W-:Y:S01]  /*7280*/  FFMA.FTZ R152, R172, UR39, -R12.reuse ;  /* 0x00000027ac987c23 */ /* 0x100fe2000801080c */
[----:B------:R-:W-:-:S03]  /*7290*/  FFMA.FTZ R153, R173, UR39, -R12 ;  /* 0x00000027ad997c23 */ /* 0x000fc6000801080c */
[----:B------:R-:W0:Y:S02]  /*72a0*/  SHFL.BFLY PT, R164, R161, 0x1, 0x1f ;  /* 0x0c201f00a1a47f89 */ /* 0x000e2400000e0000 */
[----:B------:R-:W-:Y:S08]  /*72b0*/  MUFU.EX2 R133, R133 ;  /* 0x0000008500857308 */ /* 0x000ff00000000800 */
[----:B------:R-:W-:Y:S08]  /*72c0*/  MUFU.EX2 R137, R137 ;  /* 0x0000008900897308 */ /* 0x000ff00000000800 */
[----:B------:R-:W-:Y:S01]  /*72d0*/  MUFU.EX2 R129, R129 ;  /* 0x0000008100817308 */ /* 0x000fe20000000800 */
[----:B0-----:R-:W-:Y:S01]  /*72e0*/  FMNMX.FTZ R12, R161, R164, !PT ;  /* 0x000000a4a10c7209 */ /* 0x001fe20007810000 */
[----:B------:R-:W-:-:S06]  /*72f0*/  IMAD.U32 R161, RZ, RZ, UR39 ;  /* 0x00000027ffa17e24 */ /* 0x000fcc000f8e00ff */
[----:B------:R-:W-:Y:S01]  /*7300*/  MUFU.EX2 R141, R141 ;  /* 0x0000008d008d7308 */ /* 0x000fe20000000800 */
[C---:B------:R-:W-:Y:S01]  /*7310*/  FSETP.NEU.FTZ.AND P1, PT, R12.reuse, -INF , PT ;  /* 0xff8000000c00780b */ /* 0x040fe20003f3d000 */
[----:B------:R-:W-:Y:S01]  /*7320*/  FFMA.FTZ R164, R12, R161, -8 ;  /* 0xc10000000ca47423 */ /* 0x000fe200000100a1 */
[----:B------:R-:W-:-:S04]  /*7330*/  FMUL.FTZ R161, R168, UR39 ;  /* 0x00000027a8a17c20 */ /* 0x000fc80008410000 */
        /* <DEDUP_REMOVED lines=15> */
[----:B------:R-:W-:Y:S01]  /*7430*/  FSEL R147, R12, RZ, P1 ;  /* 0x000000ff0c937208 */ /* 0x000fe20000800000 */
[----:B------:R-:W-:-:S01]  /*7440*/  FFMA.FTZ R169, R150, UR39, -R164 ;  /* 0x0000002796a97c23 */ /* 0x000fc200080108a4 */
[--C-:B------:R-:W-:Y:S01]  /*7450*/  FFMA.FTZ R165, R187, UR39, -R164.reuse ;  /* 0x00000027bba57c23 */ /* 0x100fe200080108a4 */
[----:B------:R-:W0:Y:S01]  /*7460*/  MUFU.EX2 R161, R161 ;  /* 0x000000a100a17308 */ /* 0x000e220000000800 */
[----:B------:R-:W-:-:S01]  /*7470*/  FFMA.FTZ R174, R174, UR39, -R164 ;  /* 0x00000027aeae7c23 */ /* 0x000fc200080108a4 */
[----:B------:R-:W-:Y:S01]  /*7480*/  FADD.FTZ R147, -R147, R10 ;  /* 0x0000000a93937221 */ /* 0x000fe20000010100 */
[----:B------:R-:W-:-:S01]  /*7490*/  FFMA.FTZ R175, R175, UR39, -R164 ;  /* 0x00000027afaf7c23 */ /* 0x000fc200080108a4 */
[--C-:B------:R-:W-:Y:S01]  /*74a0*/  FFMA.FTZ R179, R179, UR39, -R164.reuse ;  /* 0x00000027b3b37c23 */ /* 0x100fe200080108a4 */
[----:B------:R-:W-:-:S01]  /*74b0*/  FFMA.FTZ R182, R182, UR39, -R164 ;  /* 0x00000027b6b67c23 */ /* 0x000fc200080108a4 */
[----:B------:R-:W-:Y:S01]  /*74c0*/  FMUL.FTZ R150, R147, UR39 ;  /* 0x0000002793967c20 */ /* 0x000fe20008410000 */
[----:B------:R-:W-:-:S01]  /*74d0*/  FFMA.FTZ R147, R151, UR39, -R164 ;  /* 0x0000002797937c23 */ /* 0x000fc200080108a4 */
[----:B------:R-:W-:Y:S01]  /*74e0*/  MUFU.EX2 R165, R165 ;  /* 0x000000a500a57308 */ /* 0x000fe20000000800 */
[----:B------:R-:W-:-:S01]  /*74f0*/  FFMA.FTZ R151, R154, UR39, -R164 ;  /* 0x000000279a977c23 */ /* 0x000fc200080108a4 */
[--C-:B------:R-:W-:Y:S01]  /*7500*/  FFMA.FTZ R154, R155, UR39, -R164.reuse ;  /* 0x000000279b9a7c23 */ /* 0x100fe200080108a4 */
[----:B------:R-:W-:-:S05]  /*7510*/  FFMA.FTZ R155, R158, UR39, -R164 ;  /* 0x000000279e9b7c23 */ /* 0x000fca00080108a4 */
[----:B------:R-:W1:Y:S01]  /*7520*/  MUFU.EX2 R150, R150 ;  /* 0x0000009600967308 */ /* 0x000e620000000800 */
[----:B0-----:R-:W-:-:S07]  /*7530*/  FFMA.FTZ R158, R161, R3, R14 ;  /* 0x00000003a19e7223 */ /* 0x001fce000001000e */
[----:B------:R-:W0:Y:S08]  /*7540*/  MUFU.EX2 R168, R168 ;  /* 0x000000a800a87308 */ /* 0x000e300000000800 */
[----:B------:R-:W2:Y:S01]  /*7550*/  MUFU.EX2 R123, R123 ;  /* 0x0000007b007b7308 */ /* 0x000ea20000000800 */
[----:B-1----:R-:W-:-:S01]  /*7560*/  FFMA.FTZ R3, R150, R2, R165 ;  /* 0x0000000296037223 */ /* 0x002fc200000100a5 */
[----:B------:R-:W-:Y:S01]  /*7570*/  FADD.FTZ R2, R13, R158 ;  /* 0x0000009e0d027221 */ /* 0x000fe20000010000 */
[----:B------:R-:W-:-:S05]  /*7580*/  FFMA.FTZ R158, R159, UR39, -R164 ;  /* 0x000000279f9e7c23 */ /* 0x000fca00080108a4 */
[----:B------:R-:W1:Y:S01]  /*7590*/  MUFU.EX2 R126, R126 ;  /* 0x0000007e007e7308 */ /* 0x000e620000000800 */
[----:B0-----:R-:W-:-:S01]  /*75a0*/  FADD.FTZ R172, R168, R3 ;  /* 0x00000003a8ac7221 */ /* 0x001fc20000010000 */
[----:B------:R-:W-:-:S04]  /*75b0*/  FADD.FTZ R3, R15, R2 ;  /* 0x000000020f037221 */ /* 0x000fc80000010000 */
[----:B------:R-:W-:Y:S02]  /*75c0*/  FADD.FTZ R2, R18, R3 ;  /* 0x0000000312027221 */ /* 0x000fe40000010000 */
[----:B------:R-:W0:Y:S01]  /*75d0*/  MUFU.EX2 R127, R127 ;  /* 0x0000007f007f7308 */ /* 0x000e220000000800 */
[----:B--2---:R-:W-:-:S01]  /*75e0*/  FADD.FTZ R159, R123, R172 ;  /* 0x000000ac7b9f7221 */ /* 0x004fc20000010000 */
[----:B------:R-:W-:-:S04]  /*75f0*/  FADD.FTZ R3, R19, R2 ;  /* 0x0000000213037221 */ /* 0x000fc80000010000 */
[----:B------:R-:W-:Y:S02]  /*7600*/  FADD.FTZ R2, R20, R3 ;  /* 0x0000000314027221 */ /* 0x000fe40000010000 */
[----:B------:R-:W2:Y:S01]  /*7610*/  MUFU.EX2 R130, R130 ;  /* 0x0000008200827308 */ /* 0x000ea20000000800 */
[----:B-1----:R-:W-:-:S01]  /*7620*/  FADD.FTZ R172, R126, R159 ;  /* 0x0000009f7eac7221 */ /* 0x002fc20000010000 */
[--C-:B------:R-:W-:Y:S01]  /*7630*/  FFMA.FTZ R159, R162, UR39, -R164.reuse ;  /* 0x00000027a29f7c23 */ /* 0x100fe200080108a4 */
[----:B------:R-:W-:-:S01]  /*7640*/  FFMA.FTZ R162, R163, UR39, -R164 ;  /* 0x00000027a3a27c23 */ /* 0x000fc200080108a4 */
[----:B------:R-:W-:-:S04]  /*7650*/  FADD.FTZ R3, R21, R2 ;  /* 0x0000000215037221 */ /* 0x000fc80000010000 */
[----:B------:R-:W1:Y:S01]  /*7660*/  MUFU.EX2 R131, R131 ;  /* 0x0000008300837308 */ /* 0x000e620000000800 */
[----:B------:R-:W-:-:S04]  /*7670*/  FADD.FTZ R2, R22, R3 ;  /* 0x0000000316027221 */ /* 0x000fc80000010000 */
[----:B------:R-:W-:-:S03]  /*7680*/  FADD.FTZ R3, R23, R2 ;  /* 0x0000000217037221 */ /* 0x000fc60000010000 */
[----:B------:R-:W3:Y:S01]  /*7690*/  MUFU.EX2 R134, R134 ;  /* 0x0000008600867308 */ /* 0x000ee20000000800 */
[----:B------:R-:W-:-:S04]  /*76a0*/  FADD.FTZ R2, R120, R3 ;  /* 0x0000000378027221 */ /* 0x000fc80000010000 */
[----:B------:R-:W-:-:S03]  /*76b0*/  FADD.FTZ R3, R121, R2 ;  /* 0x0000000279037221 */ /* 0x000fc60000010000 */
[----:B------:R-:W4:Y:S01]  /*76c0*/  MUFU.EX2 R135, R135 ;  /* 0x0000008700877308 */ /* 0x000f220000000800 */
[----:B------:R-:W-:-:S07]  /*76d0*/  FADD.FTZ R3, R122, R3 ;  /* 0x000000037a037221 */ /* 0x000fce0000010000 */
[----:B------:R0:W-:Y:S08]  /*76e0*/  MUFU.EX2 R10, R169 ;  /* 0x000000a9000a7308 */ /* 0x0001f00000000800 */
[----:B------:R-:W5:Y:S01]  /*76f0*/  MUFU.EX2 R138, R138 ;  /* 0x0000008a008a7308 */ /* 0x000f620000000800 */
[----:B0-----:R-:W-:-:S04]  /*7700*/  FADD.FTZ R169, R127, R172 ;  /* 0x000000ac7fa97221 */ /* 0x001fc80000010000 */
[----:B--2---:R-:W-:-:S03]  /*7710*/  FADD.FTZ R172, R130, R169 ;  /* 0x000000a982ac7221 */ /* 0x004fc60000010000 */
[----:B------:R-:W0:Y:S01]  /*7720*/  MUFU.EX2 R139, R139 ;  /* 0x0000008b008b7308 */ /* 0x000e220000000800 */
[----:B-1----:R-:W-:-:S04]  /*7730*/  FADD.FTZ R163, R131, R172 ;  /* 0x000000ac83a37221 */ /* 0x002fc80000010000 */
[----:B---3--:R-:W-:Y:S01]  /*7740*/  FADD.FTZ R172, R134, R163 ;  /* 0x000000a386ac7221 */ /* 0x008fe20000010000 */
[----:B------:R-:W-:-:S01]  /*7750*/  FFMA.FTZ R163, R166, UR39, -R164 ;  /* 0x00000027a6a37c23 */ /* 0x000fc200080108a4 */
[----:B------:R-:W-:Y:S01]  /*7760*/  FFMA.FTZ R166, R167, UR39, -R164 ;  /* 0x00000027a7a67c23 */ /* 0x000fe200080108a4 */
[----:B------:R-:W1:Y:S01]  /*7770*/  MUFU.EX2 R142, R142 ;  /* 0x0000008e008e7308 */ /* 0x000e620000000800 */
[----:B----4-:R-:W-:-:S04]  /*7780*/  FADD.FTZ R169, R135, R172 ;  /* 0x000000ac87a97221 */ /* 0x010fc80000010000 */
[----:B-----5:R-:W-:-:S03]  /*7790*/  FADD.FTZ R172, R138, R169 ;  /* 0x000000a98aac7221 */ /* 0x020fc60000010000 */
[----:B------:R-:W2:Y:S01]  /*77a0*/  MUFU.EX2 R143, R143 ;  /* 0x0000008f008f7308 */ /* 0x000ea20000000800 */
[----:B0-----:R-:W-:-:S07]  /*77b0*/  FADD.FTZ R167, R139, R172 ;  /* 0x000000ac8ba77221 */ /* 0x001fce0000010000 */
[----:B------:R-:W0:Y:S01]  /*77c0*/  MUFU.EX2 R146, R146 ;  /* 0x0000009200927308 */ /* 0x000e220000000800 */
[----:B-1----:R-:W-:-:S01]  /*77d0*/  FADD.FTZ R2, R142, R167 ;  /* 0x000000a78e027221 */ /* 0x002fc20000010000 */
[----:B------:R-:W-:Y:S01]  /*77e0*/  FFMA.FTZ R167, R170, UR39, -R164 ;  /* 0x00000027aaa77c23 */ /* 0x000fe200080108a4 */
[----:B------:R-:W-:-:S04]  /*77f0*/  FADD.FTZ R170, R124, R3 ;  /* 0x000000037caa7221 */ /* 0x000fc80000010000 */
[----:B------:R-:W-:Y:S01]  /*7800*/  FADD.FTZ R169, R125, R170 ;  /* 0x000000aa7da97221 */ /* 0x000fe20000010000 */
[----:B------:R-:W1:Y:S01]  /*7810*/  MUFU.EX2 R147, R147 ;  /* 0x0000009300937308 */ /* 0x000e620000000800 */
[----:B--2---:R-:W-:-:S01]  /*7820*/  FADD.FTZ R3, R143, R2 ;  /* 0x000000028f037221 */ /* 0x004fc20000010000 */
[----:B------:R-:W-:Y:S01]  /*7830*/  FFMA.FTZ R170, R171, UR39, -R164 ;  /* 0x00000027abaa7c23 */ /* 0x000fe200080108a4 */
[----:B------:R-:W-:-:S05]  /*7840*/  FADD.FTZ R2, R128, R169 ;  /* 0x000000a980027221 */ /* 0x000fca0000010000 */
[----:B------:R-:W2:Y:S01]  /*7850*/  MUFU.EX2 R151, R151 ;  /* 0x0000009700977308 */ /* 0x000ea20000000800 */
[----:B0-----:R-:W-:-:S04]  /*7860*/  FADD.FTZ R3, R146, R3 ;  /* 0x0000000392037221 */ /* 0x001fc80000010000 */
[----:B------:R-:W-:Y:S01]  /*7870*/  FADD.FTZ R172, R10, R3 ;  /* 0x000000030aac7221 */ /* 0x000fe20000010000 */
[----:B------:R-:W-:-:S02]  /*7880*/  FADD.FTZ R3, R133, R2 ;  /* 0x0000000285037221 */ /* 0x000fc40000010000 */
[----:B------:R-:W0:Y:S01]  /*7890*/  MUFU.EX2 R154, R154 ;  /* 0x0000009a009a7308 */ /* 0x000e220000000800 */
[----:B-1----:R-:W-:-:S01]  /*78a0*/  FADD.FTZ R172, R147, R172 ;  /* 0x000000ac93ac7221 */ /* 0x002fc20000010000 */
[----:B------:R-:W-:-:S04]  /*78b0*/  FADD.FTZ R2, R136, R3 ;  /* 0x0000000388027221 */ /* 0x000fc80000010000 */
[----:B------:R-:W-:Y:S02]  /*78c0*/  FADD.FTZ R169, R137, R2 ;  /* 0x0000000289a97221 */ /* 0x000fe40000010000 */
[----:B------:R-:W1:Y:S01]  /*78d0*/  MUFU.EX2 R155, R155 ;  /* 0x0000009b009b7308 */ /* 0x000e620000000800 */
[----:B--2---:R-:W-:-:S01]  /*78e0*/  FADD.FTZ R3, R151, R172 ;  /* 0x000000ac97037221 */ /* 0x004fc20000010000 */
[----:B------:R-:W-:Y:S01]  /*78f0*/  FADD.FTZ R172, R132, R169 ;  /* 0x000000a984ac7221 */ /* 0x000fe20000010000 */
[----:B------:R-:W-:-:S01]  /*7900*/  FFMA.FTZ R169, R178, UR39, -R164 ;  /* 0x00000027b2a97c23 */ /* 0x000fc200080108a4 */
[----:B------:R-:W-:Y:S02]  /*7910*/  FFMA.FTZ R164, R183, UR39, -R164 ;  /* 0x00000027b7a47c23 */ /* 0x000fe400080108a4 */
[----:B------:R-:W-:-:S02]  /*7920*/  FADD.FTZ R171, R129, R172 ;  /* 0x000000ac81ab7221 */ /* 0x000fc40000010000 */
[----:B------:R-:W2:Y:S01]  /*7930*/  MUFU.EX2 R158, R158 ;  /* 0x0000009e009e7308 */ /* 0x000ea20000000800 */
[----:B0-----:R-:W-:-:S01]  /*7940*/  FADD.FTZ R2, R154, R3 ;  /* 0x000000039a027221 */ /* 0x001fc20000010000 */
[----:B------:R-:W-:-:S04]  /*7950*/  FADD.FTZ R172, R140, R171 ;  /* 0x000000ab8cac7221 */ /* 0x000fc80000010000 */
[----:B------:R-:W-:Y:S02]  /*7960*/  FADD.FTZ R171, R141, R172 ;  /* 0x000000ac8dab7221 */ /* 0x000fe40000010000 */
[----:B------:R-:W0:Y:S01]  /*7970*/  MUFU.EX2 R159, R159 ;  /* 0x0000009f009f7308 */ /* 0x000e220000000800 */
[----:B-1----:R-:W-:-:S01]  /*7980*/  FADD.FTZ R3, R155, R2 ;  /* 0x000000029b037221 */ /* 0x002fc20000010000 */
[----:B------:R-:W-:-:S06]  /*7990*/  FADD.FTZ R172, R144, R171 ;  /* 0x000000ab90ac7221 */ /* 0x000fcc0000010000 */
        /* <DEDUP_REMOVED lines=40> */
[----:B-1----:R-:W-:-:S03]  /*7c20*/  FADD.FTZ R3, R9, R172 ;  /* 0x000000ac09037221 */ /* 0x002fc60000010000 */
[----:B--2---:R-:W-:Y:S01]  /*7c30*/  FADD.FTZ R2, R164, R2 ;  /* 0x00000002a4027221 */ /* 0x004fe20000010000 */
[----:B------:R-:W-:Y:S06]  /*7c40*/  @!P0 BRA `(.L_x_4981) ;  /* 0x0000000000048947 */ /* 0x000fec0003800000 */
[----:B------:R-:W-:Y:S01]  /*7c50*/  BPT.TRAP 0x1 ;  /* 0x000000040000795c */ /* 0x000fe20000300000 */
.L_x_4981:
[----:B------:R-:W-:Y:S01]  /*7c60*/  ULEA UR7, UR33, UR36, 0x3 ;  /* 0x0000002421077291 */ /* 0x000fe2000f8e183f */
[----:B------:R-:W-:Y:S01]  /*7c70*/  ISETP.GT.AND P1, PT, R11, UR35, PT ;  /* 0x000000230b007c0c */ /* 0x000fe2000bf24270 */
[----:B------:R-:W-:Y:S01]  /*7c80*/  UMOV UR34, UR30 ;  /* 0x0000001e00227c82 */ /* 0x000fe20008000000 */
[----:B------:R-:W-:Y:S01]  /*7c90*/  F2FP.SATFINITE.E4M3.F32.PACK_AB_MERGE_C R15, R18, R15, RZ ;  /* 0x0000000f120f723e */ /* 0x000fe200048070ff */
[----:B------:R-:W-:Y:S01]  /*7ca0*/  UIADD3 UR7, UR7, 0x2a860, URZ ;  /* 0x0002a86007077890 */ /* 0x000fe2000fffe03f */
[----:B------:R-:W-:Y:S01]  /*7cb0*/  F2FP.SATFINITE.E4M3.F32.PACK_AB_MERGE_C R21, R22, R21, RZ ;  /* 0x000000151615723e */ /* 0x000fe200048070ff */
[----:B------:R-:W-:Y:S01]  /*7cc0*/  UMOV UR33, UR31 ;  /* 0x0000001f00217c82 */ /* 0x000fe20008000000 */
[----:B------:R-:W-:Y:S01]  /*7cd0*/  F2FP.SATFINITE.E4M3.F32.PACK_AB_MERGE_C R10, R147, R10, RZ ;  /* 0x0000000a930a723e */ /* 0x000fe200048070ff */
[----:B------:R-:W-:Y:S01]  /*7ce0*/  UPRMT UR7, UR29, 0x654, UR7 ;  /* 0x000006541d077896 */ /* 0x000fe20008000007 */
        /* <DEDUP_REMOVED lines=9> */
[----:B------:R-:W-:Y:S01]  /*7d80*/  SYNCS.ARRIVE.TRANS64.RED.A1T0 RZ, [UR7], RZ ;  /* 0x000000ffffff79a7 */ /* 0x000fe20008100407 */
[----:B------:R-:W-:Y:S01]  /*7d90*/  F2FP.SATFINITE.E4M3.F32.PACK_AB_MERGE_C R128, R133, R128, RZ ;  /* 0x000000808580723e */ /* 0x000fe200048070ff */
[-C--:B------:R-:W-:Y:S01]  /*7da0*/  FMUL.FTZ R32, R32, R161.reuse ;  /* 0x000000a120207220 */ /* 0x080fe20000410000 */
[----:B------:R-:W-:Y:S01]  /*7db0*/  F2FP.SATFINITE.E4M3.F32.PACK_AB_MERGE_C R129, R129, R132, RZ ;  /* 0x000000848181723e */ /* 0x000fe200048070ff */
[----:B------:R-:W-:Y:S01]  /*7dc0*/  FMUL.FTZ R33, R33, R161 ;  /* 0x000000a121217220 */ /* 0x000fe20000410000 */
        /* <DEDUP_REMOVED lines=9> */
[----:B------:R-:W-:Y:S01]  /*7e60*/  FMUL.FTZ R44, R44, R161 ;  /* 0x000000a12c2c7220 */ /* 0x000fe20000410000 */
[----:B------:R-:W-:Y:S01]  /*7e70*/  F2FP.SATFINITE.E4M3.F32.PACK_AB_MERGE_C R22, R164, R173, RZ ;  /* 0x000000ada416723e */ /* 0x000fe200048070ff */
[----:B------:R-:W-:Y:S01]  /*7e80*/  FMUL.FTZ R45, R45, R161 ;  /* 0x000000a12d2d7220 */ /* 0x000fe20000410000 */
[----:B------:R-:W-:Y:S01]  /*7e90*/  F2FP.SATFINITE.E4M3.F32.PACK_AB_MERGE_C R195, R146, R143, R10 ;  /* 0x0000008f92c3723e */ /* 0x000fe2000480700a */
[-C--:B------:R-:W-:Y:S01]  /*7ea0*/  FMUL.FTZ R48, R48, R161.reuse ;  /* 0x000000a130307220 */ /* 0x080fe20000410000 */
[----:B------:R-:W-:Y:S01]  /*7eb0*/  F2FP.SATFINITE.E4M3.F32.PACK_AB_MERGE_C R186, R157, R156, R9 ;  /* 0x0000009c9dba723e */ /* 0x000fe20004807009 */
[-C--:B------:R-:W-:Y:S01]  /*7ec0*/  FMUL.FTZ R49, R49, R161.reuse ;  /* 0x000000a131317220 */ /* 0x080fe20000410000 */
        /* <DEDUP_REMOVED lines=96> */
[----:B------:R-:W-:-:S02]  /*84d0*/  VIADD R11, R11, 0xffffffff ;  /* 0xffffffff0b0b7836 */ /* 0x000fc40000000000 */
[----:B------:R-:W-:Y:S02]  /*84e0*/  IMAD.MOV.U32 R10, RZ, RZ, R12 ;  /* 0x000000ffff0a7224 */ /* 0x000fe400078e000c */
[----:B------:R-:W-:Y:S01]  /*84f0*/  IMAD.MOV.U32 R9, RZ, RZ, R0 ;  /* 0x000000ffff097224 */ /* 0x000fe200078e0000 */
[----:B------:R-:W-:Y:S06]  /*8500*/  @P1 BRA `(.L_x_4982) ;  /* 0xffffffcc00a81947 */ /* 0x000fec000383ffff */
.L_x_4963:
[----:B------:R-:W0:Y:S01]  /*8510*/  S2UR UR7, SR_CTAID.X ;  /* 0x00000000000779c3 */ /* 0x000e220000002500 */
[----:B------:R-:W-:Y:S01]  /*8520*/  IADD3 R9, -R6, 0x1, RZ ;  /* 0x0000000106097810 */ /* 0x000fe20007ffe1ff */
[----:B------:R-:W-:Y:S02]  /*8530*/  UISETP.NE.AND UP1, UPT, UR45, URZ, UPT ;  /* 0x0000003f2d00728c */ /* 0x000fe4000bf25270 */
[----:B------:R-:W-:Y:S02]  /*8540*/  UISETP.NE.AND UP0, UPT, UR44, URZ, UPT ;  /* 0x0000003f2c00728c */ /* 0x000fe4000bf05270 */
[----:B------:R-:W-:-:S04]  /*8550*/  IMAD R9, R16, UR6, R9 ;  /* 0x0000000610097c24 */ /* 0x000fc8000f8e0209 */
[----:B------:R-:W-:Y:S02]  /*8560*/  PLOP3.LUT P1, PT, PT, PT, UP0, 0x40, 0x0 ;  /* 0x000000000000781c */ /* 0x000fe40003f2e808 */
[----:B------:R-:W-:Y:S01]  /*8570*/  R2UR UR11, R9 ;  /* 0x00000000090b72ca */ /* 0x000fe200000e0000 */
[----:B------:R-:W-:Y:S01]  /*8580*/  @UP1 ULDC UR6, c[0x0][0x44c] ;  /* 0x0001130000061ab9 */ /* 0x000fe20000000800 */
[----:B------:R-:W-:Y:S01]  /*8590*/  @UP1 ULDC UR14, c[0x0][0x450] ;  /* 0x00011400000e1ab9 */ /* 0x000fe20000000800 */
[----:B0-----:R-:W-:-:S04]  /*85a0*/  ULEA UR10, UR7, 0x7f, 0x7 ;  /* 0x0000007f070a7891 */ /* 0x001fc8000f8e383f */
[----:B------:R-:W-:-:S04]  /*85b0*/  UIMAD.WIDE.U32 UR6, UR10, UR6, URZ ;  /* 0x000000060a0672a5 */ /* 0x000fc8000f8e003f */
[----:B------:R-:W-:-:S04]  /*85c0*/  @UP1 USHF.R.U32.HI UR10, URZ, UR14, UR7 ;  /* 0x0000000e3f0a1299 */ /* 0x000fc80008011607 */
[----:B------:R-:W-:-:S03]  /*85d0*/  UIADD3 UR10, UR11, UR10, URZ ;  /* 0x0000000a0b0a7290 */ /* 0x000fc6000fffe03f */
[----:B------:R-:W-:Y:S02]  /*85e0*/  ULDC UR11, c[0x0][0x9dc] ;  /* 0x00027700000b7ab9 */ /* 0x000fe40000000800 */
[----:B------:R-:W-:Y:S01]  /*85f0*/  UIADD3 UR11, UR10, -UR11, URZ ;  /* 0x8000000b0a0b7290 */ /* 0x000fe2000fffe03f */
[----:B------:R-:W-:Y:S11]  /*8600*/  @P1 BRA `(.L_x_4983) ;  /* 0x00000000004c1947 */ /* 0x000ff60003800000 */
        /* <DEDUP_REMOVED lines=11> */
.L_x_4984:
[----:B------:R-:W-:Y:S02]  /*86c0*/  ULDC UR14, c[0x0][0x9e4] ;  /* 0x00027900000e7ab9 */ /* 0x000fe40000000800 */
[----:B------:R-:W-:-:S11]  /*86d0*/  UISETP.NE.AND UP0, UPT, UR14, 0x1, UPT ;  /* 0x000000010e00788c */ /* 0x000fd6000bf05270 */
[----:B------:R-:W-:Y:S02]  /*86e0*/  @UP0 ULDC.64 UR18, c[0x0][0x9e8] ;  /* 0x00027a0000120ab9 */ /* 0x000fe40000000a00 */
[----:B------:R-:W-:-:S04]  /*86f0*/  UIMAD.WIDE.U32 UR6, UR10, UR18, URZ ;  /* 0x000000120a0672a5 */ /* 0x000fc8000f8e003f */
[----:B------:R-:W-:-:S12]  /*8700*/  @UP0 USHF.R.U32.HI UR10, URZ, UR19, UR7 ;  /* 0x000000133f0a0299 */ /* 0x000fd80008011607 */
.L_x_4985:
[----:B------:R-:W-:-:S04]  /*8710*/  UIMAD UR10, UR10, UR14, URZ ;  /* 0x0000000e0a0a72a4 */ /* 0x000fc8000f8e023f */
[----:B------:R-:W-:-:S04]  /*8720*/  UISETP.LT.AND UP0, UPT, UR11, UR10, UPT ;  /* 0x0000000a0b00728c */ /* 0x000fc8000bf01270 */
[----:B------:R-:W-:-:S12]  /*8730*/  USEL UR11, UR11, UR10, !UP0 ;  /* 0x0000000a0b0b7287 */ /* 0x000fd8000c000000 */
.L_x_4983:
        /* <DEDUP_REMOVED lines=8> */
[----:B------:R-:W-:Y:S01]  /*87c0*/  IMAD.MOV.U32 R13, RZ, RZ, R12 ;  /* 0x000000ffff0d7224 */ /* 0x000fe200078e000c */
[----:B------:R-:W-:Y:S01]  /*87d0*/  UMOV UR35, UR30 ;  /* 0x0000001e00237c82 */ /* 0x000fe20008000000 */
[----:B------:R-:W-:Y:S01]  /*87e0*/  IMAD.MOV.U32 R9, RZ, RZ, R0 ;  /* 0x000000ffff097224 */ /* 0x000fe200078e0000 */
[----:B------:R-:W-:-:S06]  /*87f0*/  UMOV UR34, UR31 ;  /* 0x0000001f00227c82 */ /* 0x000fcc0008000000 */
.L_x_4997:
[----:B------:R-:W-:Y:S01]  /*8800*/  ISETP.NE.AND P2, PT, RZ, UR37, PT ;  /* 0x00000025ff007c0c */ /* 0x000fe2000bf45270 */
[----:B------:R-:W-:-:S04]  /*8810*/  UISETP.NE.AND UP0, UPT, UR34, 0x1, UPT ;  /* 0x000000012200788c */ /* 0x000fc8000bf05270 */
[----:B------:R-:W-:-:S04]  /*8820*/  USEL UR30, URZ, 0x1, UP0 ;  /* 0x000000013f1e7887 */ /* 0x000fc80008000000 */
[----:B------:R-:W-:-:S04]  /*8830*/  ULOP3.LUT UR30, UR35, UR30, URZ, 0x3c, !UPT ;  /* 0x0000001e231e7292 */ /* 0x000fc8000f8e3c3f */
[----:B------:R-:W-:Y:S08]  /*8840*/  @P2 BRA `(.L_x_4987) ;  /* 0x0000000000382947 */ /* 0x000ff00003800000 */
[----:B------:R-:W-:Y:S05]  /*8850*/  @!P0 BRA `(.L_x_4988) ;  /* 0x0000000000048947 */ /* 0x000fea0003800000 */
[----:B------:R-:W-:Y:S01]  /*8860*/  BPT.TRAP 0x1 ;  /* 0x000000040000795c */ /* 0x000fe20000300000 */
.L_x_4988:
        /* <DEDUP_REMOVED lines=9> */
.L_x_4989:
[----:B-1----:R-:W-:Y:S05]  /*8900*/  @P1 BRA `(.L_x_4987) ;  /* 0x0000000000081947 */ /* 0x002fea0003800000 */
[----:B------:R-:W1:Y:S02]  /*8910*/  SYNCS.PHASECHK.TRANS64.TRYWAIT P1, [UR6+0x2a830], R0 ;  /* 0x02a83000ff0075a7 */ /* 0x000e640008020146 */
[----:B-1----:R-:W-:Y:S05]  /*8920*/  @!P1 BRA `(.L_x_4990) ;  /* 0x000000d400d89947 */ /* 0x002fea0003800000 */
.L_x_4987:
        /* <DEDUP_REMOVED lines=40> */
.L_x_4992:
[----:B------:R-:W-:Y:S01]  /*8bb0*/  ULEA UR6, UR34, UR36, 0x3 ;  /* 0x0000002422067291 */ /* 0x000fe2000f8e183f */
[----:B------:R-:W-:-:S05]  /*8bc0*/  IMAD.U32 R0, RZ, RZ, UR35 ;  /* 0x00000023ff007e24 */ /* 0x000fca000f8e00ff */
[----:B------:R-:W-:-:S04]  /*8bd0*/  SHF.L.U32 R0, R0, 0x1f, RZ ;  /* 0x0000001f00007819 */ /* 0x000fc800000006ff */
[----:B------:R0:W1:Y:S01]  /*8be0*/  SYNCS.PHASECHK.TRANS64.TRYWAIT P1, [UR6+0x2a850], R0 ;  /* 0x02a85000ff0075a7 */ /* 0x0000620008020146 */
[----:B------:R-:W-:Y:S05]  /*8bf0*/  @!P0 BRA `(.L_x_4993) ;  /* 0x0000000000048947 */ /* 0x000fea0003800000 */
[----:B------:R-:W-:Y:S01]  /*8c00*/  BPT.TRAP 0x1 ;  /* 0x000000040000795c */ /* 0x000fe20000300000 */
.L_x_4993:
[----:B-1----:R-:W-:Y:S05]  /*8c10*/  @P1 BRA `(.L_x_4991) ;  /* 0x0000000000081947 */ /* 0x002fea0003800000 */
[----:B------:R-:W1:Y:S02]  /*8c20*/  SYNCS.PHASECHK.TRANS64.TRYWAIT P1, [UR6+0x2a850], R0 ;  /* 0x02a85000ff0075a7 */ /* 0x000e640008020146 */
[----:B-1----:R-:W-:Y:S05]  /*8c30*/  @!P1 BRA `(.L_x_4994) ;  /* 0x000000d4002c9947 */ /* 0x002fea0003800000 */
.L_x_4991:
        /* <DEDUP_REMOVED lines=29> */
.L_x_4995:
[----:B0-----:R-:W-:Y:S01]  /*8e10*/  FMNMX.FTZ R0, R120, R9, !PT ;  /* 0x0000000978007209 */ /* 0x001fe20007810000 */
[----:B------:R-:W-:Y:S01]  /*8e20*/  IMAD.U32 R21, RZ, RZ, UR39 ;  /* 0x00000027ff157e24 */ /* 0x000fe2000f8e00ff */
[----:B------:R-:W-:Y:S01]  /*8e30*/  FMNMX.FTZ R6, R122, R13, !PT ;  /* 0x0000000d7a067209 */ /* 0x000fe20007810000 */
[----:B------:R-:W-:Y:S01]  /*8e40*/  ULEA UR6, UR31, UR36, 0x3 ;  /* 0x000000241f067291 */ /* 0x000fe2000f8e183f */
[----:B------:R-:W-:Y:S02]  /*8e50*/  FMNMX.FTZ R15, R121, R0, !PT ;  /* 0x00000000790f7209 */ /* 0x000fe40007810000 */
[----:B------:R-:W-:Y:S01]  /*8e60*/  FMNMX.FTZ R19, R123, R6, !PT ;  /* 0x000000067b137209 */ /* 0x000fe20007810000 */
[----:B------:R-:W-:Y:S01]  /*8e70*/  UIADD3 UR6, UR6, 0x2a840, URZ ;  /* 0x0002a84006067890 */ /* 0x000fe2000fffe03f */
[----:B------:R-:W-:Y:S02]  /*8e80*/  FMNMX.FTZ R0, R124, R15, !PT ;  /* 0x0000000f7c007209 */ /* 0x000fe40007810000 */
[----:B------:R-:W-:Y:S01]  /*8e90*/  FMNMX.FTZ R6, R126, R19, !PT ;  /* 0x000000137e067209 */ /* 0x000fe20007810000 */
[----:B------:R-:W-:Y:S01]  /*8ea0*/  UPRMT UR6, UR29, 0x654, UR6 ;  /* 0x000006541d067896 */ /* 0x000fe20008000006 */
[----:B------:R-:W-:-:S02]  /*8eb0*/  FMNMX.FTZ R15, R125, R0, !PT ;  /* 0x000000007d0f7209 */ /* 0x000fc40007810000 */
[----:B------:R-:W-:Y:S02]  /*8ec0*/  FMNMX.FTZ R19, R127, R6, !PT ;  /* 0x000000067f137209 */ /* 0x000fe40007810000 */
[----:B------:R-:W-:Y:S02]  /*8ed0*/  FMNMX.FTZ R0, R128, R15, !PT ;  /* 0x0000000f80007209 */ /* 0x000fe40007810000 */
[----:B------:R-:W-:Y:S02]  /*8ee0*/  FMNMX.FTZ R6, R130, R19, !PT ;  /* 0x0000001382067209 */ /* 0x000fe40007810000 */
[----:B------:R-:W-:Y:S01]  /*8ef0*/  FMNMX.FTZ R15, R129, R0, !PT ;  /* 0x00000000810f7209 */ /* 0x000fe20007810000 */
[----:B------:R-:W-:Y:S01]  /*8f00*/  SYNCS.ARRIVE.TRANS64.RED.A1T0 RZ, [UR6], RZ ;  /* 0x000000ffffff79a7 */ /* 0x000fe20008100406 */
        /* <DEDUP_REMOVED lines=52> */
[----:B------:R-:W-:-:S03]  /*9250*/  FMNMX.FTZ R6, R183, R6, !PT ;  /* 0x00000006b7067209 */ /* 0x000fc60007810000 */
[----:B------:R-:W0:Y:S04]  /*9260*/  SHFL.BFLY PT, R15, R10, 0x2, 0x1f ;  /* 0x0c401f000a0f7f89 */ /* 0x000e2800000e0000 */
[----:B------:R-:W1:Y:S01]  /*9270*/  SHFL.BFLY PT, R19, R6, 0x2, 0x1f ;  /* 0x0c401f0006137f89 */ /* 0x000e6200000e0000 */
[----:B0-----:R-:W-:Y:S02]  /*9280*/  FMNMX.FTZ R15, R10, R15, !PT ;  /* 0x0000000f0a0f7209 */ /* 0x001fe40007810000 */
        /* <DEDUP_REMOVED lines=9> */
[----:B------:R-:W-:Y:S01]  /*9320*/  FFMA.FTZ R141, R161, UR39, -R184 ;  /* 0x00000027a18d7c23 */ /* 0x000fe200080108b8 */
[----:B------:R-:W-:Y:S02]  /*9330*/  IMAD.U32 R161, RZ, RZ, UR39 ;  /* 0x00000027ffa17e24 */ /* 0x000fe4000f8e00ff */
[----:B------:R-:W-:Y:S01]  /*9340*/  FMUL.FTZ R18, R9, UR39 ;  /* 0x0000002709127c20 */ /* 0x000fe20008410000 */
[----:B------:R-:W-:-:S01]  /*9350*/  FADD.FTZ R9, -R12, R13 ;  /* 0x0000000d0c097221 */ /* 0x000fc20000010100 */
[----:B------:R-:W-:Y:S01]  /*9360*/  FFMA.FTZ R13, R120, UR39, -R184 ;  /* 0x00000027780d7c23 */ /* 0x000fe200080108b8 */
[----:B------:R-:W-:-:S01]  /*9370*/  FFMA.FTZ R161, R12, R161, -8 ;  /* 0xc10000000ca17423 */ /* 0x000fc200000100a1 */
[----:B------:R0:W-:Y:S01]  /*9380*/  MUFU.EX2 R6, R18 ;  /* 0x0000001200067308 */ /* 0x0001e20000000800 */
[----:B------:R-:W-:Y:S01]  /*9390*/  FMUL.FTZ R9, R9, UR39 ;  /* 0x0000002709097c20 */ /* 0x000fe20008410000 */
[----:B------:R-:W-:Y:S01]  /*93a0*/  FFMA.FTZ R14, R124, UR39, -R184 ;  /* 0x000000277c0e7c23 */ /* 0x000fe200080108b8 */
[----:B------:R-:W-:-:S01]  /*93b0*/  FFMA.FTZ R122, R122, UR39, -R161 ;  /* 0x000000277a7a7c23 */ /* 0x000fc200080108a1 */
[--C-:B------:R-:W-:Y:S01]  /*93c0*/  FFMA.FTZ R123, R123, UR39, -R161.reuse ;  /* 0x000000277b7b7c23 */ /* 0x100fe200080108a1 */
[----:B------:R-:W-:-:S01]  /*93d0*/  FFMA.FTZ R126, R126, UR39, -R161 ;  /* 0x000000277e7e7c23 */ /* 0x000fc200080108a1 */
[----:B------:R-:W-:Y:S01]  /*93e0*/  FFMA.FTZ R15, R125, UR39, -R184 ;  /* 0x000000277d0f7c23 */ /* 0x000fe200080108b8 */
[----:B------:R-:W-:-:S01]  /*93f0*/  FFMA.FTZ R127, R127, UR39, -R161 ;  /* 0x000000277f7f7c23 */ /* 0x000fc200080108a1 */
[----:B------:R-:W1:Y:S01]  /*9400*/  MUFU.EX2 R13, R13 ;  /* 0x0000000d000d7308 */ /* 0x000e620000000800 */
[----:B0-----:R-:W-:-:S01]  /*9410*/  FFMA.FTZ R18, R128, UR39, -R184 ;  /* 0x0000002780127c23 */ /* 0x001fc200080108b8 */
        /* <DEDUP_REMOVED lines=8> */
[----:B------:R-:W-:Y:S01]  /*94a0*/  FFMA.FTZ R21, R133, UR39, -R184 ;  /* 0x0000002785157c23 */ /* 0x000fe200080108b8 */
[----:B------:R-:W-:-:S01]  /*94b0*/  FFMA.FTZ R135, R135, UR39, -R161 ;  /* 0x0000002787877c23 */ /* 0x000fc200080108a1 */
[--C-:B------:R-:W-:Y:S01]  /*94c0*/  FFMA.FTZ R124, R144, UR39, -R184.reuse ;  /* 0x00000027907c7c23 */ /* 0x100fe200080108b8 */
[----:B------:R-:W-:-:S01]  /*94d0*/  FFMA.FTZ R144, R164, UR39, -R184 ;  /* 0x00000027a4907c23 */ /* 0x000fc200080108b8 */
[----:B------:R-:W-:Y:S01]  /*94e0*/  FFMA.FTZ R22, R136, UR39, -R184 ;  /* 0x0000002788167c23 */ /* 0x000fe200080108b8 */
[----:B------:R-:W-:-:S01]  /*94f0*/  FFMA.FTZ R138, R138, UR39, -R161 ;  /* 0x000000278a8a7c23 */ /* 0x000fc200080108a1 */
[----:B------:R-:W0:Y:S01]  /*9500*/  MUFU.EX2 R122, R122 ;  /* 0x0000007a007a7308 */ /* 0x000e220000000800 */
[----:B-1----:R-:W-:-:S01]  /*9510*/  FFMA.FTZ R3, R6, R3, R13 ;  /* 0x0000000306037223 */ /* 0x002fc2000001000d */
[----:B------:R-:W-:Y:S01]  /*9520*/  FFMA.FTZ R23, R137, UR39, -R184 ;  /* 0x0000002789177c23 */ /* 0x000fe200080108b8 */
[----:B------:R-:W-:-:S01]  /*9530*/  FFMA.FTZ R139, R139, UR39, -R161 ;  /* 0x000000278b8b7c23 */ /* 0x000fc200080108a1 */
[----:B------:R-:W-:Y:S01]  /*9540*/  FFMA.FTZ R120, R140, UR39, -R184 ;  /* 0x000000278c787c23 */ /* 0x000fe200080108b8 */
[----:B------:R-:W-:-:S01]  /*9550*/  FFMA.FTZ R142, R142, UR39, -R161 ;  /* 0x000000278e8e7c23 */ /* 0x000fc200080108a1 */
[--C-:B------:R-:W-:Y:S01]  /*9560*/  FFMA.FTZ R143, R143, UR39, -R161.reuse ;  /* 0x000000278f8f7c23 */ /* 0x100fe200080108a1 */
[----:B------:R-:W-:-:S01]  /*9570*/  FFMA.FTZ R146, R146, UR39, -R161 ;  /* 0x0000002792927c23 */ /* 0x000fc200080108a1 */
[----:B------:R-:W1:Y:S01]  /*9580*/  MUFU.EX2 R10, R10 ;  /* 0x0000000a000a7308 */ /* 0x000e620000000800 */
[----:B------:R-:W-:-:S01]  /*9590*/  FFMA.FTZ R125, R145, UR39, -R184 ;  /* 0x00000027917d7c23 */ /* 0x000fc200080108b8 */
[----:B------:R-:W-:Y:S01]  /*95a0*/  FFMA.FTZ R147, R147, UR39, -R161 ;  /* 0x0000002793937c23 */ /* 0x000fe200080108a1 */
[----:B------:R-:W-:-:S01]  /*95b0*/  FFMA.FTZ R128, R148, UR39, -R184 ;  /* 0x0000002794807c23 */ /* 0x000fc200080108b8 */
[--C-:B------:R-:W-:Y:S01]  /*95c0*/  FFMA.FTZ R150, R150, UR39, -R161.reuse ;  /* 0x0000002796967c23 */ /* 0x100fe200080108a1 */
[----:B------:R-:W-:-:S01]  /*95d0*/  FFMA.FTZ R151, R151, UR39, -R161 ;  /* 0x0000002797977c23 */ /* 0x000fc200080108a1 */
[----:B------:R-:W-:Y:S01]  /*95e0*/  FFMA.FTZ R132, R152, UR39, -R184 ;  /* 0x0000002798847c23 */ /* 0x000fe200080108b8 */
[----:B------:R-:W-:-:S01]  /*95f0*/  FFMA.FTZ R154, R154, UR39, -R161 ;  /* 0x000000279a9a7c23 */ /* 0x000fc200080108a1 */
[----:B------:R-:W2:Y:S01]  /*9600*/  MUFU.EX2 R123, R123 ;  /* 0x0000007b007b7308 */ /* 0x000ea20000000800 */
[----:B0-----:R-:W-:-:S01]  /*9610*/  FFMA.FTZ R2, R9, R2, R122 ;  /* 0x0000000209027223 */ /* 0x001fc2000001007a */
[----:B------:R-:W-:Y:S01]  /*9620*/  FFMA.FTZ R133, R153, UR39, -R184 ;  /* 0x0000002799857c23 */ /* 0x000fe200080108b8 */
[----:B------:R-:W-:-:S01]  /*9630*/  FFMA.FTZ R155, R155, UR39, -R161 ;  /* 0x000000279b9b7c23 */ /* 0x000fc200080108a1 */
[--C-:B------:R-:W-:Y:S01]  /*9640*/  FFMA.FTZ R148, R168, UR39, -R184.reuse ;  /* 0x00000027a8947c23 */ /* 0x100fe200080108b8 */
[----:B------:R-:W-:-:S01]  /*9650*/  FFMA.FTZ R136, R156, UR39, -R184 ;  /* 0x000000279c887c23 */ /* 0x000fc200080108b8 */
[----:B------:R-:W-:Y:S01]  /*9660*/  FFMA.FTZ R158, R158, UR39, -R161 ;  /* 0x000000279e9e7c23 */ /* 0x000fe200080108a1 */
[----:B------:R-:W-:-:S01]  /*9670*/  FFMA.FTZ R153, R173, UR39, -R184 ;  /* 0x00000027ad997c23 */ /* 0x000fc200080108b8 */
[----:B------:R-:W0:Y:S01]  /*9680*/  MUFU.EX2 R14, R14 ;  /* 0x0000000e000e7308 */ /* 0x000e220000000800 */
        /* <DEDUP_REMOVED lines=8> */
[----:B--2---:R-:W-:-:S01]  /*9710*/  FADD.FTZ R169, R123, R2 ;  /* 0x000000027ba97221 */ /* 0x004fc20000010000 */
[----:B------:R-:W-:Y:S01]  /*9720*/  FFMA.FTZ R167, R167, UR39, -R161 ;  /* 0x00000027a7a77c23 */ /* 0x000fe200080108a1 */
[----:B------:R-:W-:-:S01]  /*9730*/  FFMA.FTZ R152, R172, UR39, -R184 ;  /* 0x00000027ac987c23 */ /* 0x000fc200080108b8 */
[--C-:B------:R-:W-:Y:S01]  /*9740*/  FFMA.FTZ R174, R174, UR39, -R161.reuse ;  /* 0x00000027aeae7c23 */ /* 0x100fe200080108a1 */
[----:B------:R-:W-:-:S01]  /*9750*/  FFMA.FTZ R175, R175, UR39, -R161 ;  /* 0x00000027afaf7c23 */ /* 0x000fc200080108a1 */
[--C-:B------:R-:W-:Y:S01]  /*9760*/  FFMA.FTZ R156, R176, UR39, -R184.reuse ;  /* 0x00000027b09c7c23 */ /* 0x100fe200080108b8 */
[----:B------:R-:W-:-:S01]  /*9770*/  FFMA.FTZ R157, R177, UR39, -R184 ;  /* 0x00000027b19d7c23 */ /* 0x000fc200080108b8 */
[----:B------:R-:W2:Y:S01]  /*9780*/  MUFU.EX2 R15, R15 ;  /* 0x0000000f000f7308 */ /* 0x000ea20000000800 */
[----:B0-----:R-:W-:-:S01]  /*9790*/  FADD.FTZ R2, R14, R3 ;  /* 0x000000030e027221 */ /* 0x001fc20000010000 */
[----:B------:R-:W-:Y:S01]  /*97a0*/  FFMA.FTZ R179, R179, UR39, -R161 ;  /* 0x00000027b3b37c23 */ /* 0x000fe200080108a1 */
[----:B------:R-:W-:-:S01]  /*97b0*/  FFMA.FTZ R160, R180, UR39, -R184 ;  /* 0x00000027b4a07c23 */ /* 0x000fc200080108b8 */
[----:B------:R-:W-:Y:S01]  /*97c0*/  FFMA.FTZ R182, R182, UR39, -R161 ;  /* 0x00000027b6b67c23 */ /* 0x000fe200080108a1 */
[----:B------:R-:W-:-:S03]  /*97d0*/  FFMA.FTZ R165, R181, UR39, -R184 ;  /* 0x00000027b5a57c23 */ /* 0x000fc600080108b8 */
        /* <DEDUP_REMOVED lines=22> */
[----:B------:R-:W-:-:S06]  /*9940*/  FFMA.FTZ R164, R166, UR39, -R161 ;  /* 0x00000027a6a47c23 */ /* 0x000fcc00080108a1 */
        /* <DEDUP_REMOVED lines=16> */
[----:B------:R-:W-:-:S06]  /*9a50*/  FFMA.FTZ R166, R170, UR39, -R161 ;  /* 0x00000027aaa67c23 */ /* 0x000fcc00080108a1 */
[----:B------:R-:W1:Y:S01]  /*9a60*/  MUFU.EX2 R125, R125 ;  /* 0x0000007d007d7308 */ /* 0x000e620000000800 */
[----:B--2---:R-:W-:-:S07]  /*9a70*/  FADD.FTZ R2, R124, R3 ;  /* 0x000000037c027221 */ /* 0x004fce0000010000 */
[----:B------:R-:W2:Y:S01]  /*9a80*/  MUFU.EX2 R147, R147 ;  /* 0x0000009300937308 */ /* 0x000ea20000000800 */
[----:B0-----:R-:W-:-:S01]  /*9a90*/  FADD.FTZ R168, R146, R169 ;  /* 0x000000a992a87221 */ /* 0x001fc20000010000 */
[----:B------:R-:W-:-:S06]  /*9aa0*/  FFMA.FTZ R169, R171, UR39, -R161 ;  /* 0x00000027aba97c23 */ /* 0x000fcc00080108a1 */
        /* <DEDUP_REMOVED lines=28> */
[--C-:B------:R-:W-:Y:S01]  /*9c70*/  FFMA.FTZ R168, R178, UR39, -R161.reuse ;  /* 0x00000027b2a87c23 */ /* 0x100fe200080108a1 */
[----:B------:R-:W-:-:S05]  /*9c80*/  FFMA.FTZ R161, R183, UR39, -R161 ;  /* 0x00000027b7a17c23 */ /* 0x000fca00080108a1 */
        /* <DEDUP_REMOVED lines=48> */
.L_x_4996:
        /* <DEDUP_REMOVED lines=139> */
.L_x_4986:
[----:B------:R-:W-:-:S13]  /*a840*/  ISETP.GE.AND P1, PT, R11, UR38, PT ;  /* 0x000000260b007c0c */ /* 0x000fda000bf26270 */
[----:B------:R-:W-:Y:S05]  /*a850*/  @!P1 BRA `(.L_x_4998) ;  /* 0x0000003000609947 */ /* 0x000fea0003800000 */
[C---:B------:R-:W-:Y:S01]  /*a860*/  VIADD R6, R17.reuse, 0x8 ;  /* 0x0000000811067836 */ /* 0x040fe20000000000 */
[----:B------:R-:W-:Y:S01]  /*a870*/  IADD3 R17, -R17, 0xb, RZ ;  /* 0x0000000b11117810 */ /* 0x000fe20007ffe1ff */
[----:B------:R-:W-:Y:S01]  /*a880*/  IMAD.MOV.U32 R10, RZ, RZ, R12 ;  /* 0x000000ffff0a7224 */ /* 0x000fe200078e000c */
[----:B------:R-:W-:Y:S01]  /*a890*/  UMOV UR50, UR30 ;  /* 0x0000001e00327c82 */ /* 0x000fe20008000000 */
[----:B------:R-:W-:Y:S01]  /*a8a0*/  IMAD.MOV.U32 R9, RZ, RZ, R0 ;  /* 0x000000ffff097224 */ /* 0x000fe200078e0000 */
[----:B------:R-:W-:Y:S01]  /*a8b0*/  UMOV UR49, UR31 ;  /* 0x0000001f00317c82 */ /* 0x000fe20008000000 */
[----:B------:R-:W-:Y:S01]  /*a8c0*/  ULDC UR33, c[0x0][0x9e4] ;  /* 0x0002790000217ab9 */ /* 0x000fe20000000800 */
[----:B------:R-:W-:Y:S01]  /*a8d0*/  ULDC UR35, c[0x0][0x288] ;  /* 0x0000a20000237ab9 */ /* 0x000fe20000000800 */
[----:B------:R-:W-:Y:S01]  /*a8e0*/  ULDC UR48, c[0x0][0x2f0] ;  /* 0x0000bc0000307ab9 */ /* 0x000fe20000000800 */
[----:B------:R-:W-:-:S05]  /*a8f0*/  ULDC UR34, c[0x0][0x9e0] ;  /* 0x0002780000227ab9 */ /* 0x000fca0000000800 */
.L_x_5017:
[----:B------:R-:W-:Y:S01]  /*a900*/  UIADD3 UR31, UR49, 0x1, URZ ;  /* 0x00000001311f7890 */ /* 0x000fe2000fffe03f */
[----:B------:R-:W-:-:S03]  /*a910*/  ISETP.NE.AND P2, PT, RZ, UR37, PT ;  /* 0x00000025ff007c0c */ /* 0x000fc6000bf45270 */
[----:B------:R-:W-:-:S04]  /*a920*/  UISETP.NE.AND UP0, UPT, UR31, 0x2, UPT ;  /* 0x000000021f00788c */ /* 0x000fc8000bf05270 */
[----:B------:R-:W-:Y:S02]  /*a930*/  USEL UR30, URZ, 0x1, UP0 ;  /* 0x000000013f1e7887 */ /* 0x000fe40008000000 */
[----:B------:R-:W-:Y:S02]  /*a940*/  USEL UR31, UR31, URZ, UP0 ;  /* 0x0000003f1f1f7287 */ /* 0x000fe40008000000 */
[----:B------:R-:W-:Y:S02]  /*a950*/  ULOP3.LUT UR30, UR50, UR30, URZ, 0x3c, !UPT ;  /* 0x0000001e321e7292 */ /* 0x000fe4000f8e3c3f */
[----:B------:R-:W-:Y:S10]  /*a960*/  @P2 BRA `(.L_x_4999) ;  /* 0x00000000002c2947 */ /* 0x000ff40003800000 */
[----:B------:R-:W-:Y:S05]  /*a970*/  @!P0 BRA `(.L_x_5000) ;  /* 0x0000000000048947 */ /* 0x000fea0003800000 */
[----:B------:R-:W-:Y:S01]  /*a980*/  BPT.TRAP 0x1 ;  /* 0x000000040000795c */ /* 0x000fe20000300000 */
.L_x_5000:
[----:B------:R-:W-:Y:S01]  /*a990*/  ULEA UR6, UR31, UR36, 0x3 ;  /* 0x000000241f067291 */ /* 0x000fe2000f8e183f */
[----:B------:R-:W-:-:S05]  /*a9a0*/  IMAD.U32 R0, RZ, RZ, UR30 ;  /* 0x0000001eff007e24 */ /* 0x000fca000f8e00ff */
[----:B------:R-:W-:-:S04]  /*a9b0*/  SHF.L.U32 R0, R0, 0x1f, RZ ;  /* 0x0000001f00007819 */ /* 0x000fc800000006ff */
[----:B------:R0:W1:Y:S01]  /*a9c0*/  SYNCS.PHASECHK.TRANS64.TRYWAIT P1, [UR6+0x2a830], R0 ;  /* 0x02a83000ff0075a7 */ /* 0x0000620008020146 */
[----:B------:R-:W-:Y:S05]  /*a9d0*/  @!P0 BRA `(.L_x_5001) ;  /* 0x0000000000048947 */ /* 0x000fea0003800000 */
[----:B------:R-:W-:Y:S01]  /*a9e0*/  BPT.TRAP 0x1 ;  /* 0x000000040000795c */ /* 0x000fe20000300000 */
.L_x_5001:
[----:B-1----:R-:W-:Y:S05]  /*a9f0*/  @P1 BRA `(.L_x_4999) ;  /* 0x0000000000081947 */ /* 0x002fea0003800000 */
[----:B------:R-:W1:Y:S02]  /*aa00*/  SYNCS.PHASECHK.TRANS64.TRYWAIT P1, [UR6+0x2a830], R0 ;  /* 0x02a83000ff0075a7 */ /* 0x000e640008020146 */
[----:B-1----:R-:W-:Y:S05]  /*aa10*/  @!P1 BRA `(.L_x_5002) ;  /* 0x000000b400cc9947 */ /* 0x002fea0003800000 */
.L_x_4999:
[----:B------:R2:W-:Y:S01]  /*aa20*/  BAR.SYNC.DEFER_BLOCKING R6, 0x100 ;  /* 0x000400060000751d */ /* 0x0005e20000010000 */
[----:B------:R-:W-:Y:S01]  /*aa30*/  R2UR UR24, R4 ;  /* 0x00000000041872ca */ /* 0x000fe200000e0000 */
[----:B------:R-:W-:Y:S01]  /*aa40*/  UIMAD UR26, UR31, 0x600, UR28 ;  /* 0x000006001f1a78a4 */ /* 0x000fe2000f8e021c */
[----:B------:R-:W-:-:S03]  /*aa50*/  R2UR UR25, R5 ;  /* 0x00000000051972ca */ /* 0x000fc600000e0000 */
        /* <DEDUP_REMOVED lines=29> */
[----:B--2---:R-:W-:Y:S05]  /*ac30*/  @P2 BRA `(.L_x_5003) ;  /* 0x00000000002c2947 */ /* 0x004fea0003800000 */
[----:B------:R-:W-:Y:S05]  /*ac40*/  @!P0 BRA `(.L_x_5004) ;  /* 0x0000000000048947 */ /* 0x000fea0003800000 */
[----:B------:R-:W-:Y:S01]  /*ac50*/  BPT.TRAP 0x1 ;  /* 0x000000040000795c */ /* 0x000fe20000300000 */
.L_x_5004:
[----:B------:R-:W-:Y:S01]  /*ac60*/  ULEA UR6, UR49, UR36, 0x3 ;  /* 0x0000002431067291 */ /* 0x000fe2000f8e183f */
[----:B01----:R-:W-:-:S05]  /*ac70*/  IMAD.U32 R0, RZ, RZ, UR50 ;  /* 0x00000032ff007e24 */ /* 0x003fca000f8e00ff */
[----:B------:R-:W-:-:S04]  /*ac80*/  SHF.L.U32 R0, R0, 0x1f, RZ ;  /* 0x0000001f00007819 */ /* 0x000fc800000006ff */
[----:B------:R0:W1:Y:S01]  /*ac90*/  SYNCS.PHASECHK.TRANS64.TRYWAIT P1, [UR6+0x2a850], R0 ;  /* 0x02a85000ff0075a7 */ /* 0x0000620008020146 */
[----:B------:R-:W-:Y:S05]  /*aca0*/  @!P0 BRA `(.L_x_5005) ;  /* 0x0000000000048947 */ /* 0x000fea0003800000 */
[----:B------:R-:W-:Y:S01]  /*acb0*/  BPT.TRAP 0x1 ;  /* 0x000000040000795c */ /* 0x000fe20000300000 */
.L_x_5005:
[----:B-1----:R-:W-:Y:S05]  /*acc0*/  @P1 BRA `(.L_x_5003) ;  /* 0x0000000000081947 */ /* 0x002fea0003800000 */
[----:B------:R-:W1:Y:S02]  /*acd0*/  SYNCS.PHASECHK.TRANS64.TRYWAIT P1, [UR6+0x2a850], R0 ;  /* 0x02a85000ff0075a7 */ /* 0x000e640008020146 */
[----:B-1----:R-:W-:Y:S05]  /*ace0*/  @!P1 BRA `(.L_x_5006) ;  /* 0x000000b400309947 */ /* 0x002fea0003800000 */
.L_x_5003:
        /* <DEDUP_REMOVED lines=28> */
.L_x_5007:
[----:B------:R-:W-:Y:S01]  /*aeb0*/  UISETP.NE.AND UP1, UPT, UR45, URZ, UPT ;  /* 0x0000003f2d00728c */ /* 0x000fe2000bf25270 */
[----:B------:R-:W-:Y:S01]  /*aec0*/  IMAD.MOV.U32 R12, RZ, RZ, R8 ;  /* 0x000000ffff0c7224 */ /* 0x000fe200078e0008 */
[----:B------:R-:W-:Y:S02]  /*aed0*/  UISETP.NE.AND UP0, UPT, UR44, URZ, UPT ;  /* 0x0000003f2c00728c */ /* 0x000fe4000bf05270 */
[----:B------:R-:W-:Y:S02]  /*aee0*/  ULEA UR6, UR31, UR36, 0x3 ;  /* 0x000000241f067291 */ /* 0x000fe4000f8e183f */
[----:B------:R-:W-:Y:S02]  /*aef0*/  PLOP3.LUT P1, PT, PT, PT, UP1, 0x80, 0x0 ;  /* 0x000000000000781c */ /* 0x000fe40003f2f018 */
[----:B------:R-:W-:Y:S01]  /*af00*/  PLOP3.LUT P2, PT, PT, PT, UP1, 0x80, 0x0 ;  /* 0x000000000000781c */ /* 0x000fe20003f4f018 */
[----:B------:R-:W-:Y:S02]  /*af10*/  UIADD3 UR6, UR6, 0x2a840, URZ ;  /* 0x0002a84006067890 */ /* 0x000fe4000fffe03f */
[----:B------:R-:W-:-:S02]  /*af20*/  @UP1 ULDC UR7, c[0x0][0x44c] ;  /* 0x0001130000071ab9 */ /* 0x000fc40000000800 */
[----:B------:R-:W-:-:S06]  /*af30*/  UPRMT UR6, UR29, 0x654, UR6 ;  /* 0x000006541d067896 */ /* 0x000fcc0008000006 */
[----:B01----:R-:W-:Y:S01]  /*af40*/  @P1 IMAD.HI.U32 R0, R8, UR7, RZ ;  /* 0x0000000708001c27 */ /* 0x003fe2000f8e00ff */
[----:B------:R-:W-:Y:S01]  /*af50*/  @UP1 ULDC UR7, c[0x0][0x450] ;  /* 0x0001140000071ab9 */ /* 0x000fe20000000800 */
[----:B------:R-:W-:Y:S01]  /*af60*/  PLOP3.LUT P1, PT, PT, PT, UP0, 0x40, 0x0 ;  /* 0x000000000000781c */ /* 0x000fe20003f2e808 */
[----:B------:R-:W-:Y:S02]  /*af70*/  SYNCS.ARRIVE.TRANS64.RED.A1T0 RZ, [UR6], RZ ;  /* 0x000000ffffff79a7 */ /* 0x000fe40008100406 */
[----:B------:R-:W-:Y:S01]  /*af80*/  @P2 SHF.R.U32.HI R12, RZ, UR7, R0 ;  /* 0x00000007ff0c2c19 */ /* 0x000fe20008011600 */
[----:B------:R-:W-:-:S04]  /*af90*/  IMAD.SHL.U32 R0, R11, 0x80, RZ ;  /* 0x000000800b007824 */ /* 0x000fc800078e00ff */
[----:B------:R-:W0:Y:S01]  /*afa0*/  SHFL.IDX PT, R15, R12, RZ, 0x1c1f ;  /* 0x001c1fff0c0f7589 */ /* 0x000e2200000e0000 */
[----:B------:R-:W-:-:S05]  /*afb0*/  IADD3 R14, -R0, 0x1, RZ ;  /* 0x00000001000e7810 */ /* 0x000fca0007ffe1ff */
[----:B------:R-:W-:-:S04]  /*afc0*/  IMAD R13, R7, -0x2, R14 ;  /* 0xfffffffe070d7824 */ /* 0x000fc800078e020e */
[----:B------:R-:W-:-:S04]  /*afd0*/  IMAD R13, R16, UR48, R13 ;  /* 0x00000030100d7c24 */ /* 0x000fc8000f8e020d */
[----:B------:R-:W-:-:S04]  /*afe0*/  VIADD R13, R13, -UR35 ;  /* 0x800000230d0d7c36 */ /* 0x000fc80008000000 */
[C---:B------:R-:W-:Y:S02]  /*aff0*/  VIADD R22, R13.reuse, UR34 ;  /* 0x000000220d167c36 */ /* 0x040fe40008000000 */
[----:B------:R-:W-:Y:S02]  /*b000*/  VIADD R184, R13, UR32 ;  /* 0x000000200db87c36 */ /* 0x000fe40008000000 */
[--C-:B0-----:R-:W-:Y:S02]  /*b010*/  IMAD.IADD R14, R22, 0x1, R15.reuse ;  /* 0x00000001160e7824 */ /* 0x101fe400078e020f */
        /* <DEDUP_REMOVED lines=15> */
.L_x_5010:
[----:B------:R-:W-:-:S05]  /*b110*/  IMAD.U32 R15, RZ, RZ, UR33 ;  /* 0x00000021ff0f7e24 */ /* 0x000fca000f8e00ff */
[----:B------:R-:W-:-:S13]  /*b120*/  ISETP.NE.AND P1, PT, R15, 0x1, PT ;  /* 0x000000010f00780c */ /* 0x000fda0003f25270 */
[----:B------:R-:W0:Y:S02]  /*b130*/  @P1 LDC.64 R20, c[0x0][0x9e8] ;  /* 0x00027a00ff141b82 */ /* 0x000e240000000a00 */
[----:B0-----:R-:W-:-:S05]  /*b140*/  @P1 IMAD.HI.U32 R20, R13, R20, RZ ;  /* 0x000000140d141227 */ /* 0x001fca00078e00ff */
[----:B------:R-:W-:-:S07]  /*b150*/  @P1 SHF.R.U32.HI R13, RZ, R21, R20 ;  /* 0x00000015ff0d1219 */ /* 0x000fce0000011614 */
.L_x_5011:
[----:B------:R-:W-:Y:S05]  /*b160*/  BSYNC B0 ;  /* 0x0000000000007941 */ /* 0x000fea0003800000 */
.L_x_5009:
[----:B------:R-:W-:-:S04]  /*b170*/  IMAD R20, R13, R15, -R0 ;  /* 0x0000000f0d147224 */ /* 0x000fc800078e0a00 */
[----:B------:R-:W-:-:S05]  /*b180*/  IMAD R13, R7, -0x2, R20 ;  /* 0xfffffffe070d7824 */ /* 0x000fca00078e0214 */
[----:B------:R-:W-:Y:S02]  /*b190*/  VIADDMNMX R14, R13, R15, R14, PT ;  /* 0x0000000f0d0e7246 */ /* 0x000fe4000380010e */
[----:B------:R-:W-:-:S07]  /*b1a0*/  VIMNMX R18, R18, R13, !PT ;  /* 0x0000000d12127248 */ /* 0x000fce0007fe0100 */
.L_x_5008:
        /* <DEDUP_REMOVED lines=116> */
.L_x_5014:
[----:B------:R-:W-:-:S05]  /*b8f0*/  IMAD.U32 R14, RZ, RZ, UR33 ;  /* 0x00000021ff0e7e24 */ /* 0x000fca000f8e00ff */
[----:B------:R-:W-:-:S13]  /*b900*/  ISETP.NE.AND P2, PT, R14, 0x1, PT ;  /* 0x000000010e00780c */ /* 0x000fda0003f45270 */
[----:B------:R-:W0:Y:S02]  /*b910*/  @P2 LDC.64 R190, c[0x0][0x9e8] ;  /* 0x00027a00ffbe2b82 */ /* 0x000e240000000a00 */
[----:B0-----:R-:W-:-:S05]  /*b920*/  @P2 IMAD.HI.U32 R12, R193, R190, RZ ;  /* 0x000000bec10c2227 */ /* 0x001fca00078e00ff */
[----:B------:R-:W-:-:S07]  /*b930*/  @P2 SHF.R.U32.HI R193, RZ, R191, R12 ;  /* 0x000000bfffc12219 */ /* 0x000fce000001160c */
.L_x_5015:
[----:B------:R-:W-:Y:S05]  /*b940*/  BSYNC B0 ;  /* 0x0000000000007941 */ /* 0x000fea0003800000 */
.L_x_5013:
[----:B------:R-:W-:-:S04]  /*b950*/  IMAD R0, R193, R14, -R0 ;  /* 0x0000000ec1007224 */ /* 0x000fc800078e0a00 */
[----:B------:R-:W-:-:S05]  /*b960*/  IMAD R0, R7, -0x2, R0 ;  /* 0xfffffffe07007824 */ /* 0x000fca00078e0200 */
[----:B------:R-:W-:Y:S02]  /*b970*/  VIADDMNMX R129, R0, R14, R129, PT ;  /* 0x0000000e00817246 */ /* 0x000fe40003800181 */
[----:B------:R-:W-:-:S07]  /*b980*/  VIMNMX R132, R132, R0, !PT ;  /* 0x0000000084847248 */ /* 0x000fce0007fe0100 */
.L_x_5012:
        /* <DEDUP_REMOVED lines=265> */
[----:B------:R-:W3:Y:S01]  /*ca20*/  MUFU.EX2 R123, R123 ;  /* 0x0000007b007b7308 */ /* 0x000ee20000000800 */
        /* <DEDUP_REMOVED lines=8> */
[----:B---3--:R-:W-:-:S01]  /*cab0*/  FADD.FTZ R159, R123, R172 ;  /* 0x000000ac7b9f7221 */ /* 0x008fc20000010000 */
[----:B------:R-:W-:-:S04]  /*cac0*/  FADD.FTZ R3, R19, R2 ;  /* 0x0000000213037221 */ /* 0x000fc80000010000 */
[----:B------:R-:W-:Y:S02]  /*cad0*/  FADD.FTZ R2, R20, R3 ;  /* 0x0000000314027221 */ /* 0x000fe40000010000 */
[----:B------:R-:W3:Y:S01]  /*cae0*/  MUFU.EX2 R130, R130 ;  /* 0x0000008200827308 */ /* 0x000ee20000000800 */
[----:B-1----:R-:W-:-:S01]  /*caf0*/  FADD.FTZ R172, R126, R159 ;  /* 0x0000009f7eac7221 */ /* 0x002fc20000010000 */
[--C-:B------:R-:W-:Y:S01]  /*cb00*/  FFMA.FTZ R159, R162, UR39, -R164.reuse ;  /* 0x00000027a29f7c23 */ /* 0x100fe200080108a4 */
[----:B------:R-:W-:-:S01]  /*cb10*/  FFMA.FTZ R162, R163, UR39, -R164 ;  /* 0x00000027a3a27c23 */ /* 0x000fc200080108a4 */
[----:B------:R-:W-:-:S04]  /*cb20*/  FADD.FTZ R3, R21, R2 ;  /* 0x0000000215037221 */ /* 0x000fc80000010000 */
[----:B------:R-:W1:Y:S01]  /*cb30*/  MUFU.EX2 R131, R131 ;  /* 0x0000008300837308 */ /* 0x000e620000000800 */
[----:B------:R-:W-:-:S04]  /*cb40*/  FADD.FTZ R2, R22, R3 ;  /* 0x0000000316027221 */ /* 0x000fc80000010000 */
[----:B------:R-:W-:-:S03]  /*cb50*/  FADD.FTZ R3, R23, R2 ;  /* 0x0000000217037221 */ /* 0x000fc60000010000 */
[----:B------:R-:W4:Y:S01]  /*cb60*/  MUFU.EX2 R134, R134 ;  /* 0x0000008600867308 */ /* 0x000f220000000800 */
[----:B------:R-:W-:-:S04]  /*cb70*/  FADD.FTZ R2, R120, R3 ;  /* 0x0000000378027221 */ /* 0x000fc80000010000 */
[----:B------:R-:W-:-:S03]  /*cb80*/  FADD.FTZ R3, R121, R2 ;  /* 0x0000000279037221 */ /* 0x000fc60000010000 */
[----:B------:R-:W5:Y:S01]  /*cb90*/  MUFU.EX2 R135, R135 ;  /* 0x0000008700877308 */ /* 0x000f620000000800 */
[----:B------:R-:W-:-:S07]  /*cba0*/  FADD.FTZ R3, R122, R3 ;  /* 0x000000037a037221 */ /* 0x000fce0000010000 */
[----:B------:R0:W-:Y:S08]  /*cbb0*/  MUFU.EX2 R10, R169 ;  /* 0x000000a9000a7308 */ /* 0x0001f00000000800 */
[----:B------:R-:W2:Y:S01]  /*cbc0*/  MUFU.EX2 R138, R138 ;  /* 0x0000008a008a7308 */ /* 0x000ea20000000800 */
[----:B0-----:R-:W-:-:S04]  /*cbd0*/  FADD.FTZ R169, R127, R172 ;  /* 0x000000ac7fa97221 */ /* 0x001fc80000010000 */
[----:B---3--:R-:W-:-:S03]  /*cbe0*/  FADD.FTZ R172, R130, R169 ;  /* 0x000000a982ac7221 */ /* 0x008fc60000010000 */
[----:B------:R-:W0:Y:S01]  /*cbf0*/  MUFU.EX2 R139, R139 ;  /* 0x0000008b008b7308 */ /* 0x000e220000000800 */
[----:B-1----:R-:W-:-:S04]  /*cc00*/  FADD.FTZ R163, R131, R172 ;  /* 0x000000ac83a37221 */ /* 0x002fc80000010000 */
[----:B----4-:R-:W-:Y:S01]  /*cc10*/  FADD.FTZ R172, R134, R163 ;  /* 0x000000a386ac7221 */ /* 0x010fe20000010000 */
[----:B------:R-:W-:-:S01]  /*cc20*/  FFMA.FTZ R163, R166, UR39, -R164 ;  /* 0x00000027a6a37c23 */ /* 0x000fc200080108a4 */
[----:B------:R-:W-:Y:S01]  /*cc30*/  FFMA.FTZ R166, R167, UR39, -R164 ;  /* 0x00000027a7a67c23 */ /* 0x000fe200080108a4 */
[----:B------:R-:W1:Y:S01]  /*cc40*/  MUFU.EX2 R142, R142 ;  /* 0x0000008e008e7308 */ /* 0x000e620000000800 */
[----:B-----5:R-:W-:-:S04]  /*cc50*/  FADD.FTZ R169, R135, R172 ;  /* 0x000000ac87a97221 */ /* 0x020fc80000010000 */
[----:B--2---:R-:W-:-:S03]  /*cc60*/  FADD.FTZ R172, R138, R169 ;  /* 0x000000a98aac7221 */ /* 0x004fc60000010000 */
        /* <DEDUP_REMOVED lines=76> */
.L_x_5016:
        /* <DEDUP_REMOVED lines=139> */
.L_x_4998:
[----:B------:R-:W-:Y:S06]  /*d9e0*/  BAR.ARV 0x8, 0x180 ;  /* 0x0206000000007b1d */ /* 0x000fec0000002000 */
[----:B------:R-:W-:Y:S05]  /*d9f0*/  @!P0 BRA `(.L_x_5018) ;  /* 0x0000000000048947 */ /* 0x000fea0003800000 */
[----:B------:R-:W-:Y:S01]  /*da00*/  BPT.TRAP 0x1 ;  /* 0x000000040000795c */ /* 0x000fe20000300000 */
.L_x_5018:
[----:B------:R-:W-:Y:S01]  /*da10*/  ULEA UR9, UR31, UR36, 0x3 ;  /* 0x000000241f097291 */ /* 0x000fe2000f8e183f */
[----:B------:R-:W-:-:S05]  /*da20*/  IMAD.U32 R4, RZ, RZ, UR30 ;  /* 0x0000001eff047e24 */ /* 0x000fca000f8e00ff */
[----:B------:R-:W-:-:S04]  /*da30*/  SHF.L.U32 R4, R4, 0x1f, RZ ;  /* 0x0000001f04047819 */ /* 0x000fc800000006ff */
[----:B------:R0:W1:Y:S01]  /*da40*/  SYNCS.PHASECHK.TRANS64.TRYWAIT P1, [UR9+0x2a850], R4 ;  /* 0x02a85004ff0075a7 */ /* 0x0000620008020149 */
[----:B------:R-:W-:Y:S05]  /*da50*/  @!P0 BRA `(.L_x_5019) ;  /* 0x0000000000048947 */ /* 0x000fea0003800000 */
[----:B------:R-:W-:Y:S01]  /*da60*/  BPT.TRAP 0x1 ;  /* 0x000000040000795c */ /* 0x000fe20000300000 */
.L_x_5019:
[----:B-1----:R-:W-:Y:S05]  /*da70*/  @P1 BRA `(.L_x_5020) ;  /* 0x0000000000081947 */ /* 0x002fea0003800000 */
[----:B------:R-:W1:Y:S02]  /*da80*/  SYNCS.PHASECHK.TRANS64.TRYWAIT P1, [UR9+0x2a850], R4 ;  /* 0x02a85004ff0075a7 */ /* 0x000e640008020149 */
[----:B-1----:R-:W-:Y:S05]  /*da90*/  @!P1 BRA `(.L_x_5021) ;  /* 0x0000008400dc9947 */ /* 0x002fea0003800000 */
.L_x_5020:
[----:B------:R-:W-:Y:S01]  /*daa0*/  UIADD3 UR36, UR36, 0x400, URZ ;  /* 0x0000040024247890 */ /* 0x000fe2000fffe03f */
[----:B------:R-:W-:Y:S01]  /*dab0*/  WARPGROUP.ARRIVE ;  /* 0x00000000000079c5 */ /* 0x000fe20000000000 */
[----:B------:R-:W-:Y:S01]  /*dac0*/  UMOV UR7, 0x40000040 ;  /* 0x4000004000077882 */ /* 0x000fe20000000000 */
[----:B------:R-:W-:Y:S01]  /*dad0*/  ULDC.64 UR10, c[0x0][0x9a0] ;  /* 0x00026800000a7ab9 */ /* 0x000fe20000000a00 */
[----:B------:R-:W-:Y:S01]  /*dae0*/  USHF.R.U32.HI UR36, URZ, 0x4, UR36 ;  /* 0x000000043f247899 */ /* 0x000fe20008011624 */
[----:B------:R-:W-:Y:S01]  /*daf0*/  IMAD.MOV.U32 R6, RZ, RZ, 0x3f800000 ;  /* 0x3f800000ff067424 */ /* 0x000fe200078e00ff */
[----:B------:R-:W-:Y:S02]  /*db00*/  UISETP.NE.U32.AND UP0, UPT, UR10, URZ, UPT ;  /* 0x0000003f0a00728c */ /* 0x000fe4000bf05070 */
[----:B------:R-:W-:Y:S02]  /*db10*/  ULOP3.LUT UR36, UR36, 0x3fff, URZ, 0xc0, !UPT ;  /* 0x00003fff24247892 */ /* 0x000fe4000f8ec03f */
[----:B------:R-:W-:-:S02]  /*db20*/  UISETP.NE.AND.EX UP0, UPT, UR11, URZ, UPT, UP0 ;  /* 0x0000003f0b00728c */ /* 0x000fc4000bf05300 */
[----:B------:R-:W-:-:S04]  /*db30*/  ULOP3.LUT UR8, UR36, 0x10000, URZ, 0xfc, !UPT ;  /* 0x0001000024087892 */ /* 0x000fc8000f8efc3f */
[----:B------:R-:W-:Y:S01]  /*db40*/  UIMAD UR8, UR31, 0x600, UR8 ;  /* 0x000006001f0878a4 */ /* 0x000fe2000f8e0208 */
[----:B------:R-:W-:-:S03]  /*db50*/  PLOP3.LUT P1, PT, PT, PT, UP0, 0x80, 0x0 ;  /* 0x000000000000781c */ /* 0x000fc60003f2f008 */
[----:B------:R-:W-:Y:S01]  /*db60*/  UIADD3 UR4, UR8, 0x2, URZ ;  /* 0x0000000208047890 */ /* 0x000fe2000fffe03f */
[----:B------:R-:W-:Y:S02]  /*db70*/  @UP0 ULDC.64 UR12, c[0x0][0x9c8] ;  /* 0x00027200000c0ab9 */ /* 0x000fe40000000a00 */
[----:B------:R-:W-:-:S06]  /*db80*/  UMOV UR6, UR8 ;  /* 0x0000000800067c82 */ /* 0x000fcc0008000000 */
[----:B------:R-:W-:Y:S01]  /*db90*/  QGMMA.64x192x32.F32.E4M3.E4M3 R24, R196, gdesc[UR4], R24, gsb0 ;  /* 0x02e00004c4187df3 */ /* 0x000fe20008000818 */
[----:B------:R-:W-:Y:S01]  /*dba0*/  UMOV UR7, 0x40000040 ;  /* 0x4000004000077882 */ /* 0x000fe20000000000 */
[----:B------:R-:W-:Y:S01]  /*dbb0*/  UMOV UR6, UR4 ;  /* 0x0000000400067c82 */ /* 0x000fe20008000000 */
        /* <DEDUP_REMOVED lines=33> */
[----:B------:R-:W-:Y:S02]  /*ddd0*/  IMAD.MOV.U32 R5, RZ, RZ, RZ ;  /* 0x000000ffff057224 */ /* 0x000fe400078e00ff */
[----:B-1----:R-:W-:Y:S01]  /*dde0*/  FADD.FTZ R7, R8, R7 ;  /* 0x0000000708077221 */ /* 0x002fe20000010000 */
[----:B0-----:R-:W-:-:S04]  /*ddf0*/  FADD.FTZ R10, R9, R4 ;  /* 0x00000004090a7221 */ /* 0x001fc80000010000 */
[C---:B------:R-:W-:Y:S01]  /*de00*/  FSETP.NE.FTZ.AND P1, PT, R7.reuse, RZ, PT ;  /* 0x000000ff0700720b */ /* 0x040fe20003f35000 */
[----:B------:R-:W-:Y:S01]  /*de10*/  FMUL.FTZ R11, R7, 0.00390625 ;  /* 0x3b800000070b7820 */ /* 0x000fe20000410000 */
[----:B------:R-:W-:-:S04]  /*de20*/  FMUL.FTZ R13, R10, 0.00390625 ;  /* 0x3b8000000a0d7820 */ /* 0x000fc80000410000 */
        /* <DEDUP_REMOVED lines=26> */
.L_x_5022:
        /* <DEDUP_REMOVED lines=14> */
[----:B------:R-:W-:Y:S01]  /*e0b0*/  FMUL.FTZ R52, R65, R5 ;  /* 0x0000000541347220 */ /* 0x000fe20000410000 */
        /* <DEDUP_REMOVED lines=84> */
[----:B------:R-:W-:-:S08]  /*e600*/  FMUL.FTZ R115, R115, R9 ;  /* 0x0000000973737220 */ /* 0x000fd00000410000 */
.L_x_4944:
        /* <DEDUP_REMOVED lines=24> */
[----:B------:R-:W-:Y:S01]  /*e790*/  UIADD3 UR9, UR5, UR9, URZ ;  /* 0x0000000905097290 */ /* 0x000fe2000fffe03f */
[----:B------:R-:W-:Y:S01]  /*e7a0*/  LEA.HI R5, R4, R67, RZ, 0x7 ;  /* 0x0000004304057211 */ /* 0x000fe200078f38ff */
[----:B------:R-:W-:Y:S01]  /*e7b0*/  UIMAD UR8, UR41, UR11, UR8 ;  /* 0x0000000b290872a4 */ /* 0x000fe2000f8e0208 */
[----:B------:R-:W-:-:S02]  /*e7c0*/  SEL R132, R78, R79, P0 ;  /* 0x0000004f4e847207 */ /* 0x000fc40000000000 */
[----:B------:R-:W-:Y:S01]  /*e7d0*/  LOP3.LUT R6, R5, 0xffffff80, RZ, 0xc0, !PT ;  /* 0xffffff8005067812 */ /* 0x000fe200078ec0ff */
[----:B------:R-:W-:Y:S01]  /*e7e0*/  UIADD3 UR8, UR7, UR8, URZ ;  /* 0x0000000807087290 */ /* 0x000fe2000fffe03f */
[----:B------:R-:W-:Y:S02]  /*e7f0*/  SEL R82, R79, R78, P0 ;  /* 0x0000004e4f527207 */ /* 0x000fe40000000000 */
[----:B------:R-:W-:Y:S02]  /*e800*/  SEL R128, R86, R87, P0 ;  /* 0x0000005756807207 */ /* 0x000fe40000000000 */
[----:B------:R-:W-:Y:S01]  /*e810*/  SEL R78, R87, R86, P0 ;  /* 0x00000056574e7207 */ /* 0x000fe20000000000 */
[----:B------:R-:W-:Y:S01]  /*e820*/  IMAD.IADD R86, R67, 0x1, -R6 ;  /* 0x0000000143567824 */ /* 0x000fe200078e0a06 */
[----:B------:R-:W-:Y:S02]  /*e830*/  SEL R148, R56, R7, P0 ;  /* 0x0000000738947207 */ /* 0x000fe40000000000 */
[----:B------:R-:W-:-:S02]  /*e840*/  SEL R56, R7, R56, P0 ;  /* 0x0000003807387207 */ /* 0x000fc40000000000 */
[----:B------:R-:W-:Y:S02]  /*e850*/  SEL R144, R15, R58, P0 ;  /* 0x0000003a0f907207 */ /* 0x000fe40000000000 */
[----:B------:R-:W-:Y:S02]  /*e860*/  SHF.R.S32.HI R7, RZ, 0x1f, R86 ;  /* 0x0000001fff077819 */ /* 0x000fe40000011456 */
[----:B------:R-:W-:Y:S02]  /*e870*/  SEL R58, R58, R15, P0 ;  /* 0x0000000f3a3a7207 */ /* 0x000fe40000000000 */
[----:B------:R-:W-:Y:S02]  /*e880*/  SHF.R.S32.HI R15, RZ, 0x7, R5 ;  /* 0x00000007ff0f7819 */ /* 0x000fe40000011405 */
[----:B------:R-:W-:Y:S02]  /*e890*/  LEA.HI R6, R4, R67, RZ, 0x2 ;  /* 0x0000004304067211 */ /* 0x000fe400078f10ff */
[----:B------:R-:W-:-:S02]  /*e8a0*/  LEA.HI R31, R7, R86, RZ, 0x2 ;  /* 0x00000056071f7211 */ /* 0x000fc400078f10ff */
        /* <DEDUP_REMOVED lines=8> */
[----:B------:R-:W-:Y:S02]  /*e930*/  LOP3.LUT R38, R6, 0xfffffffc, RZ, 0xc0, !PT ;  /* 0xfffffffc06267812 */ /* 0x000fe400078ec0ff */
[--C-:B------:R-:W-:Y:S02]  /*e940*/  SHF.R.S32.HI R5, RZ, 0x2, R31.reuse ;  /* 0x00000002ff057819 */ /* 0x100fe4000001141f */
[----:B------:R-:W-:Y:S01]  /*e950*/  SHF.R.S32.HI R6, RZ, 0x1f, R31 ;  /* 0x0000001fff067819 */ /* 0x000fe2000001141f */
[----:B------:R-:W-:Y:S01]  /*e960*/  IMAD.IADD R67, R67, 0x1, -R38 ;  /* 0x0000000143437824 */ /* 0x000fe200078e0a26 */
[----:B------:R-:W-:Y:S02]  /*e970*/  LOP3.LUT R4, R4, 0x3fffffe, RZ, 0xc0, !PT ;  /* 0x03fffffe04047812 */ /* 0x000fe400078ec0ff */
[----:B------:R-:W-:-:S02]  /*e980*/  LEA.HI R6, R6, R5, RZ, 0x3 ;  /* 0x0000000506067211 */ /* 0x000fc400078f18ff */
[----:B------:R-:W-:Y:S01]  /*e990*/  SEL R180, R21, R20, P0 ;  /* 0x0000001415b47207 */ /* 0x000fe20000000000 */
[----:B------:R-:W-:Y:S01]  /*e9a0*/  IMAD.IADD R15, R15, 0x1, -R4 ;  /* 0x000000010f0f7824 */ /* 0x000fe200078e0a04 */
[----:B------:R-:W-:Y:S02]  /*e9b0*/  SEL R156, R104, R123, P0 ;  /* 0x0000007b689c7207 */ /* 0x000fe40000000000 */
[----:B------:R-:W-:Y:S02]  /*e9c0*/  SEL R52, R123, R104, P0 ;  /* 0x000000687b347207 */ /* 0x000fe40000000000 */
[----:B------:R-:W-:Y:S01]  /*e9d0*/  LOP3.LUT R4, R6, 0xfffffff8, RZ, 0xc0, !PT ;  /* 0xfffffff806047812 */ /* 0x000fe200078ec0ff */
[----:B------:R-:W-:Y:S01]  /*e9e0*/  IMAD.U32 R6, RZ, RZ, UR4 ;  /* 0x00000004ff067e24 */ /* 0x000fe2000f8e00ff */
[----:B------:R-:W-:Y:S01]  /*e9f0*/  SEL R21, R20, R21, P0 ;  /* 0x0000001514157207 */ /* 0x000fe20000000000 */
[----:B------:R-:W1:Y:S01]  /*ea00*/  S2UR UR4, SR_CTAID.Y ;  /* 0x00000000000479c3 */ /* 0x000e620000002600 */
[----:B------:R-:W-:Y:S01]  /*ea10*/  SEL R138, R54, R55, P0 ;  /* 0x00000037368a7207 */ /* 0x000fe20000000000 */
[----:B------:R-:W-:Y:S01]  /*ea20*/  IMAD.IADD R4, R5, 0x1, -R4 ;  /* 0x0000000105047824 */ /* 0x000fe200078e0a04 */
[----:B------:R-:W-:-:S02]  /*ea30*/  SEL R104, R55, R54, P0 ;  /* 0x0000003637687207 */ /* 0x000fc40000000000 */
[----:B------:R-:W-:Y:S02]  /*ea40*/  SEL R176, R24, R57, P0 ;  /* 0x0000003918b07207 */ /* 0x000fe40000000000 */
[----:B------:R-:W-:Y:S02]  /*ea50*/  SEL R20, R57, R24, P0 ;  /* 0x0000001839147207 */ /* 0x000fe40000000000 */
[----:B------:R-:W-:Y:S02]  /*ea60*/  SEL R54, R65, R68, P0 ;  /* 0x0000004441367207 */ /* 0x000fe40000000000 */
[----:B------:R-:W-:Y:S02]  /*ea70*/  LEA.HI R7, R7, R86, RZ, 0x5 ;  /* 0x0000005607077211 */ /* 0x000fe400078f28ff */
        /* <DEDUP_REMOVED lines=12> */
[----:B------:R-:W-:Y:S02]  /*eb40*/  SHF.R.S32.HI R7, RZ, 0x5, R7 ;  /* 0x00000005ff077819 */ /* 0x000fe40000011407 */
[----:B------:R-:W-:-:S02]  /*eb50*/  LEA.HI R5, R67, R67, RZ, 0x1 ;  /* 0x0000004343057211 */ /* 0x000fc400078f08ff */
        /* <DEDUP_REMOVED lines=22> */
[----:B------:R-:W3:Y:S01]  /*ecc0*/  LDC R109, c[0x0][0xbe8] ;  /* 0x0002fa00ff6d7b82 */ /* 0x000ee20000000800 */
[----:B------:R-:W-:-:S02]  /*ecd0*/  SEL R60, R43, R42, P0 ;  /* 0x0000002a2b3c7207 */ /* 0x000fc40000000000 */
[----:B------:R-:W-:Y:S02]  /*ece0*/  SEL R166, R84, R85, P0 ;  /* 0x0000005554a67207 */ /* 0x000fe40000000000 */
[----:B------:R-:W-:Y:S01]  /*ecf0*/  LOP3.LUT R42, R5, 0x1ffffffe, RZ, 0xc0, !PT ;  /* 0x1ffffffe052a7812 */ /* 0x000fe200078ec0ff */
[----:B------:R-:W-:Y:S01]  /*ed00*/  IMAD.U32 R5, RZ, RZ, UR7 ;  /* 0x00000007ff057e24 */ /* 0x000fe2000f8e00ff */
[----:B------:R-:W-:Y:S01]  /*ed10*/  SEL R152, R116, R117, P0 ;  /* 0x0000007574987207 */ /* 0x000fe20000000000 */
[----:B------:R-:W-:Y:S01]  /*ed20*/  IMAD.U32 R5, RZ, RZ, UR8 ;  /* 0x00000008ff057e24 */ /* 0x000fe2000f8e00ff */
[----:B------:R-:W-:Y:S01]  /*ed30*/  SEL R57, R117, R116, P0 ;  /* 0x0000007475397207 */ /* 0x000fe20000000000 */
[----:B------:R-:W-:Y:S01]  /*ed40*/  IMAD.IADD R42, R67, 0x1, -R42 ;  /* 0x00000001432a7824 */ /* 0x000fe200078e0a2a */
        /* <DEDUP_REMOVED lines=13> */
[----:B------:R-:W-:Y:S01]  /*ee20*/  IMAD R48, R42, 0x8, R15 ;  /* 0x000000082a307824 */ /* 0x000fe200078e020f */
[----:B------:R-:W-:Y:S02]  /*ee30*/  SEL R158, R100, R101, P0 ;  /* 0x00000065649e7207 */ /* 0x000fe40000000000 */
[----:B------:R-:W-:Y:S01]  /*ee40*/  SEL R49, R101, R100, P0 ;  /* 0x0000006465317207 */ /* 0x000fe20000000000 */
[----:B0-----:R-:W-:Y:S01]  /*ee50*/  IMAD R48, R29, 0x80, R48 ;  /* 0x000000801d307824 */ /* 0x001fe200078e0230 */
[----:B------:R-:W-:Y:S02]  /*ee60*/  SEL R154, R122, R105, P0 ;  /* 0x000000697a9a7207 */ /* 0x000fe40000000000 */
[----:B------:R-:W-:-:S02]  /*ee70*/  SEL R41, R105, R122, P0 ;  /* 0x0000007a69297207 */ /* 0x000fc40000000000 */
[----:B------:R-:W-:Y:S02]  /*ee80*/  SEL R122, R110, R111, P0 ;  /* 0x0000006f6e7a7207 */ /* 0x000fe40000000000 */
[----:B------:R-:W-:Y:S02]  /*ee90*/  SEL R79, R111, R110, P0 ;  /* 0x0000006e6f4f7207 */ /* 0x000fe40000000000 */
[----:B------:R-:W-:Y:S02]  /*eea0*/  SEL R95, R88, R69, P0 ;  /* 0x00000045585f7207 */ /* 0x000fe40000000000 */
[----:B------:R-:W-:Y:S02]  /*eeb0*/  SEL R126, R94, R89, P0 ;  /* 0x000000595e7e7207 */ /* 0x000fe40000000000 */
[----:B------:R-:W-:Y:S01]  /*eec0*/  SEL R87, R89, R94, P0 ;  /* 0x0000005e59577207 */ /* 0x000fe20000000000 */
[----:B------:R-:W-:Y:S01]  /*eed0*/  IMAD R94, R29, 0x80, R15 ;  /* 0x000000801d5e7824 */ /* 0x000fe200078e020f */
        /* <DEDUP_REMOVED lines=14> */
[----:B---3--:R-:W-:Y:S02]  /*efc0*/  ISETP.NE.AND P2, PT, R109, 0x1, PT ;  /* 0x000000016d00780c */ /* 0x008fe40003f45270 */
[----:B------:R-:W-:Y:S02]  /*efd0*/  SEL R64, R35, R64, P0 ;  /* 0x0000004023407207 */ /* 0x000fe40000000000 */
[----:B------:R-:W-:Y:S02]  /*efe0*/  SEL R96, R106, R107, P0 ;  /* 0x0000006b6a607207 */ /* 0x000fe40000000000 */
[----:B------:R-:W-:Y:S02]  /*eff0*/  SEL R85, R107, R106, P0 ;  /* 0x0000006a6b557207 */ /* 0x000fe40000000000 */
[----:B------:R-:W-:-:S02]  /*f000*/  SEL R83, R108, R83, P0 ;  /* 0x000000536c537207 */ /* 0x000fc40000000000 */
[----:B------:R-:W-:Y:S02]  /*f010*/  LOP3.LUT R31, R31, 0x7ffffffc, RZ, 0xc0, !PT ;  /* 0x7ffffffc1f1f7812 */ /* 0x000fe400078ec0ff */
[----:B------:R-:W-:-:S03]  /*f020*/  LOP3.LUT P1, RZ, R86, 0x3, RZ, 0xc0, !PT ;  /* 0x0000000356ff7812 */ /* 0x000fc6000782c0ff */
[----:B------:R-:W-:-:S04]  /*f030*/  IMAD.IADD R86, R86, 0x1, -R31 ;  /* 0x0000000156567824 */ /* 0x000fc800078e0a1f */
[----:B------:R-:W-:Y:S01]  /*f040*/  IMAD.SHL.U32 R86, R86, 0x2, RZ ;  /* 0x0000000256567824 */ /* 0x000fe200078e00ff */
        /* <DEDUP_REMOVED lines=34> */
[----:B------:R2:W-:Y:S04]  /*f270*/  SHFL.IDX PT, R121, R59, R68, 0x1c1f ;  /* 0x001c1f443b797589 */ /* 0x0005e800000e0000 */
        /* <DEDUP_REMOVED lines=8> */
[----:B------:R2:W-:Y:S04]  /*f300*/  SHFL.IDX PT, R126, R61, R68, 0x1c1f ;  /* 0x001c1f443d7e7589 */ /* 0x0005e800000e0000 */
[----:B------:R3:W-:Y:S04]  /*f310*/  SHFL.IDX PT, R128, R63, R68, 0x1c1f ;  /* 0x001c1f443f807589 */ /* 0x0007e800000e0000 */
[----:B------:R4:W-:Y:S01]  /*f320*/  SHFL.IDX PT, R125, R60, R68, 0x1c1f ;  /* 0x001c1f443c7d7589 */ /* 0x0009e200000e0000 */
[----:B--2---:R-:W-:-:S03]  /*f330*/  SEL R61, R114, R27, P0 ;  /* 0x0000001b723d7207 */ /* 0x004fc60000000000 */
[----:B------:R2:W-:Y:S01]  /*f340*/  SHFL.IDX PT, R105, R62, R68, 0x1c1f ;  /* 0x001c1f443e697589 */ /* 0x0005e200000e0000 */
[----:B---3--:R-:W-:-:S03]  /*f350*/  SEL R63, R27, R114, P0 ;  /* 0x000000721b3f7207 */ /* 0x008fc60000000000 */
[----:B------:R-:W-:Y:S01]  /*f360*/  SHFL.IDX PT, R71, R30, R9, 0x1c1f ;  /* 0x001c1f091e477589 */ /* 0x000fe200000e0000 */
[----:B0-----:R-:W-:Y:S02]  /*f370*/  SEL R27, R118, R13, P0 ;  /* 0x0000000d761b7207 */ /* 0x001fe40000000000 */
[----:B----4-:R-:W-:Y:S01]  /*f380*/  SEL R60, R115, R24, P0 ;  /* 0x00000018733c7207 */ /* 0x010fe20000000000 */
[----:B------:R-:W0:Y:S01]  /*f390*/  SHFL.IDX PT, R74, R19, R68, 0x1c1f ;  /* 0x001c1f44134a7589 */ /* 0x000e2200000e0000 */
[----:B--2---:R-:W-:-:S03]  /*f3a0*/  SEL R62, R24, R115, P0 ;  /* 0x00000073183e7207 */ /* 0x004fc60000000000 */
[----:B------:R-:W-:Y:S01]  /*f3b0*/  SHFL.IDX PT, R110, R178, R9, 0x1c1f ;  /* 0x001c1f09b26e7589 */ /* 0x000fe200000e0000 */
[----:B------:R-:W2:Y:S01]  /*f3c0*/  LDC.64 R114, c[0x0][0xbd8] ;  /* 0x0002f600ff727b82 */ /* 0x000ea20000000a00 */
[----:B------:R-:W-:Y:S02]  /*f3d0*/  SEL R24, R32, R119, P0 ;  /* 0x0000007720187207 */ /* 0x000fe40000000000 */
[----:B------:R-:W-:Y:S04]  /*f3e0*/  SHFL.IDX PT, R23, R23, R68, 0x1c1f ;  /* 0x001c1f4417177589 */ /* 0x000fe800000e0000 */
[----:B------:R-:W-:Y:S04]  /*f3f0*/  SHFL.IDX PT, R14, R124, R9, 0x1c1f ;  /* 0x001c1f097c0e7589 */ /* 0x000fe800000e0000 */
[----:B------:R-:W-:Y:S04]  /*f400*/  SHFL.IDX PT, R35, R156, R9, 0x1c1f ;  /* 0x001c1f099c237589 */ /* 0x000fe800000e0000 */
[----:B------:R-:W-:Y:S04]  /*f410*/  SHFL.IDX PT, R16, R52, R68, 0x1c1f ;  /* 0x001c1f4434107589 */ /* 0x000fe800000e0000 */
[----:B------:R3:W-:Y:S01]  /*f420*/  SHFL.IDX PT, R124, R56, R68, 0x1c1f ;  /* 0x001c1f44387c7589 */ /* 0x0007e200000e0000 */
[----:B0-----:R-:W-:-:S03]  /*f430*/  SEL R91, R71, R74, P0 ;  /* 0x0000004a475b7207 */ /* 0x001fc60000000000 */
[----:B------:R0:W-:Y:S04]  /*f440*/  SHFL.IDX PT, R123, R58, R68, 0x1c1f ;  /* 0x001c1f443a7b7589 */ /* 0x0001e800000e0000 */
[----:B------:R-:W-:Y:S01]  /*f450*/  SHFL.IDX PT, R73, R36, R9, 0x1c1f ;  /* 0x001c1f0924497589 */ /* 0x000fe200000e0000 */
[----:B---3--:R-:W-:-:S03]  /*f460*/  SEL R56, R26, R117, P0 ;  /* 0x000000751a387207 */ /* 0x008fc60000000000 */
[----:B------:R-:W-:Y:S01]  /*f470*/  SHFL.IDX PT, R107, R158, R9, 0x1c1f ;  /* 0x001c1f099e6b7589 */ /* 0x000fe200000e0000 */
[----:B0-----:R-:W-:-:S03]  /*f480*/  SEL R58, R117, R26, P0 ;  /* 0x0000001a753a7207 */ /* 0x001fc60000000000 */
[----:B------:R-:W-:Y:S01]  /*f490*/  SHFL.IDX PT, R0, R122, R9, 0x1c1f ;  /* 0x001c1f097a007589 */ /* 0x000fe200000e0000 */
[----:B------:R-:W-:Y:S02]  /*f4a0*/  SEL R26, R119, R32, P0 ;  /* 0x00000020771a7207 */ /* 0x000fe40000000000 */
[----:B------:R-:W1:Y:S01]  /*f4b0*/  LDC R119, c[0x0][0xc50] ;  /* 0x00031400ff777b82 */ /* 0x000e620000000800 */
[----:B------:R-:W-:Y:S04]  /*f4c0*/  SHFL.IDX PT, R18, R18, R68, 0x1c1f ;  /* 0x001c1f4412127589 */ /* 0x000fe800000e0000 */
[----:B------:R-:W0:Y:S04]  /*f4d0*/  SHFL.IDX PT, R12, R49, R68, 0x1c1f ;  /* 0x001c1f44310c7589 */ /* 0x000e2800000e0000 */
[----:B------:R-:W-:Y:S04]  /*f4e0*/  SHFL.IDX PT, R75, R180, R9, 0x1c1f ;  /* 0x001c1f09b44b7589 */ /* 0x000fe800000e0000 */
[----:B------:R-:W3:Y:S04]  /*f4f0*/  SHFL.IDX PT, R103, R148, R9, 0x1c1f ;  /* 0x001c1f0994677589 */ /* 0x000ee800000e0000 */
[----:B------:R0:W-:Y:S04]  /*f500*/  SHFL.IDX PT, R108, R21, R68, 0x1c1f ;  /* 0x001c1f44156c7589 */ /* 0x0001e800000e0000 */
[----:B------:R4:W-:Y:S04]  /*f510*/  SHFL.IDX PT, R122, R57, R68, 0x1c1f ;  /* 0x001c1f44397a7589 */ /* 0x0009e800000e0000 */
[----:B------:R5:W-:Y:S04]  /*f520*/  SHFL.IDX PT, R8, R96, R9, 0x1c1f ;  /* 0x001c1f0960087589 */ /* 0x000be800000e0000 */
[----:B------:R2:W-:Y:S01]  /*f530*/  SHFL.IDX PT, R52, R66, R68, 0x1c1f ;  /* 0x001c1f4442347589 */ /* 0x0005e200000e0000 */
[----:B0-----:R-:W-:-:S02]  /*f540*/  SEL R21, R107, R12, P0 ;  /* 0x0000000c6b157207 */ /* 0x001fc40000000000 */
[----:B----4-:R-:W-:Y:S01]  /*f550*/  SEL R57, R33, R116, P0 ;  /* 0x0000007421397207 */ /* 0x010fe20000000000 */
[----:B------:R-:W-:Y:S01]  /*f560*/  SHFL.IDX PT, R106, R154, R9, 0x1c1f ;  /* 0x001c1f099a6a7589 */ /* 0x000fe200000e0000 */
[----:B------:R-:W0:Y:S01]  /*f570*/  LDC.64 R116, c[0x0][0xb40] ;  /* 0x0002d000ff747b82 */ /* 0x000e220000000a00 */
[----:B-----5:R-:W-:Y:S02]  /*f580*/  SEL R96, R100, R101, P0 ;  /* 0x0000006564607207 */ /* 0x020fe40000000000 */
[----:B------:R-:W-:Y:S01]  /*f590*/  SEL R100, R101, R100, P0 ;  /* 0x0000006465647207 */ /* 0x000fe20000000000 */
[----:B------:R4:W-:Y:S01]  /*f5a0*/  SHFL.IDX PT, R10, R92, R9, 0x1c1f ;  /* 0x001c1f095c0a7589 */ /* 0x0009e200000e0000 */
[----:B------:R-:W-:Y:S02]  /*f5b0*/  SEL R101, R70, R67, P0 ;  /* 0x0000004346657207 */ /* 0x000fe40000000000 */
[----:B------:R-:W-:Y:S01]  /*f5c0*/  SEL R70, R111, R20, P0 ;  /* 0x000000146f467207 */ /* 0x000fe20000000000 */
[----:B------:R-:W5:Y:S01]  /*f5d0*/  SHFL.IDX PT, R41, R41, R68, 0x1c1f ;  /* 0x001c1f4429297589 */ /* 0x000f6200000e0000 */
[----:B--2---:R-:W-:-:S02]  /*f5e0*/  SEL R66, R20, R111, P0 ;  /* 0x0000006f14427207 */ /* 0x004fc40000000000 */
[----:B------:R-:W2:Y:S01]  /*f5f0*/  @P2 LDC R111, c[0x0][0xbec] ;  /* 0x0002fb00ff6f2b82 */ /* 0x000ea20000000800 */
[----:B------:R-:W-:Y:S01]  /*f600*/  SHFL.IDX PT, R19, R53, R68, 0x1c1f ;  /* 0x001c1f4435137589 */ /* 0x000fe200000e0000 */
[----:B------:R-:W-:Y:S02]  /*f610*/  SEL R20, R120, R17, P0 ;  /* 0x0000001178147207 */ /* 0x000fe40000000000 */
[----:B----4-:R-:W-:Y:S01]  /*f620*/  SEL R92, R88, R89, P0 ;  /* 0x00000059585c7207 */ /* 0x010fe20000000000 */
[----:B------:R-:W-:Y:S01]  /*f630*/  SHFL.IDX PT, R104, R104, R68, 0x1c1f ;  /* 0x001c1f4468687589 */ /* 0x000fe200000e0000 */
[----:B------:R-:W-:Y:S02]  /*f640*/  SEL R88, R89, R88, P0 ;  /* 0x0000005859587207 */ /* 0x000fe40000000000 */
[----:B------:R-:W-:Y:S01]  /*f650*/  SEL R89, R72, R69, P0 ;  /* 0x0000004548597207 */ /* 0x000fe20000000000 */
[----:B------:R4:W-:Y:S01]  /*f660*/  SHFL.IDX PT, R49, R64, R68, 0x1c1f ;  /* 0x001c1f4440317589 */ /* 0x0009e200000e0000 */
[----:B------:R-:W-:-:S02]  /*f670*/  SEL R69, R112, R25, P0 ;  /* 0x0000001970457207 */ /* 0x000fc40000000000 */
[----:B------:R-:W-:Y:S01]  /*f680*/  SEL R67, R23, R110, P0 ;  /* 0x0000006e17437207 */ /* 0x000fe20000000000 */
[----:B------:R-:W-:Y:S01]  /*f690*/  SHFL.IDX PT, R98, R98, R68, 0x1c1f ;  /* 0x001c1f4462627589 */ /* 0x000fe200000e0000 */
[----:B------:R-:W-:Y:S01]  /*f6a0*/  SEL R33, R35, R16, P0 ;  /* 0x0000001023217207 */ /* 0x000fe20000000000 */
[----:B0-----:R-:W-:Y:S01]  /*f6b0*/  IMAD.WIDE.U32 R4, R116, UR42, R4 ;  /* 0x0000002a74047c25 */ /* 0x001fe2000f8e0004 */
[----:B------:R-:W-:Y:S01]  /*f6c0*/  SEL R72, R73, R18, P0 ;  /* 0x0000001249487207 */ /* 0x000fe20000000000 */
[----:B------:R0:W-:Y:S01]  /*f6d0*/  SHFL.IDX PT, R53, R65, R68, 0x1c1f ;  /* 0x001c1f4441357589 */ /* 0x0001e200000e0000 */
[----:B------:R-:W-:Y:S02]  /*f6e0*/  SEL R35, R16, R35, P0 ;  /* 0x0000002310237207 */ /* 0x000fe40000000000 */
[----:B----4-:R-:W-:Y:S01]  /*f6f0*/  SEL R64, R22, R113, P0 ;  /* 0x0000007116407207 */ /* 0x010fe20000000000 */
[----:B------:R-:W-:Y:S01]  /*f700*/  SHFL.IDX PT, R82, R82, R68, 0x1c1f ;  /* 0x001c1f4452527589 */ /* 0x000fe200000e0000 */
[----:B---3--:R-:W-:-:S02]  /*f710*/  SEL R16, R124, R103, P0 ;  /* 0x000000677c107207 */ /* 0x008fc40000000000 */
[----:B-----5:R-:W-:Y:S01]  /*f720*/  SEL R32, R106, R41, P0 ;  /* 0x000000296a207207 */ /* 0x020fe20000000000 */
[----:B------:R-:W-:Y:S01]  /*f730*/  SHFL.IDX PT, R99, R99, R68, 0x1c1f ;  /* 0x001c1f4463637589 */ /* 0x000fe200000e0000 */
[----:B------:R-:W-:Y:S01]  /*f740*/  SEL R34, R41, R106, P0 ;  /* 0x0000006a29227207 */ /* 0x000fe20000000000 */
[----:B--2---:R-:W-:Y:S01]  /*f750*/  @P2 IMAD.HI.U32 R106, R48, R111, RZ ;  /* 0x0000006f306a2227 */ /* 0x004fe200078e00ff */
[----:B0-----:R-:W-:Y:S01]  /*f760*/  SEL R65, R25, R112, P0 ;  /* 0x0000007019417207 */ /* 0x001fe20000000000 */
[----:B------:R-:W-:Y:S01]  /*f770*/  SHFL.IDX PT, R78, R78, R68, 0x1c1f ;  /* 0x001c1f444e4e7589 */ /* 0x000fe200000e0000 */
[----:B------:R-:W-:Y:S01]  /*f780*/  SEL R25, R13, R118, P0 ;  /* 0x000000760d197207 */ /* 0x000fe20000000000 */
[----:B------:R-:W0:Y:S01]  /*f790*/  @P2 LDC R112, c[0x0][0xbf0] ;  /* 0x0002fc00ff702b82 */ /* 0x000e220000000800 */
[----:B------:R-:W-:Y:S01]  /*f7a0*/  SEL R13, R102, R121, P0 ;  /* 0x00000079660d7207 */ /* 0x000fe20000000000 */
[----:B------:R-:W-:Y:S01]  /*f7b0*/  SHFL.IDX PT, R95, R95, R68, 0x1c1f ;  /* 0x001c1f445f5f7589 */ /* 0x000fe200000e0000 */
[----:B------:R-:W-:-:S03]  /*f7c0*/  IMAD.MOV.U32 R111, RZ, RZ, R48 ;  /* 0x000000ffff6f7224 */ /* 0x000fc600078e0030 */
[----:B------:R-:W-:Y:S04]  /*f7d0*/  SHFL.IDX PT, R87, R87, R68, 0x1c1f ;  /* 0x001c1f4457577589 */ /* 0x000fe800000e0000 */
[----:B------:R-:W-:Y:S04]  /*f7e0*/  SHFL.IDX PT, R84, R84, R68, 0x1c1f ;  /* 0x001c1f4454547589 */ /* 0x000fe800000e0000 */
[----:B------:R-:W-:Y:S04]  /*f7f0*/  SHFL.IDX PT, R83, R83, R68, 0x1c1f ;  /* 0x001c1f4453537589 */ /* 0x000fe800000e0000 */
[----:B------:R-:W-:Y:S04]  /*f800*/  SHFL.IDX PT, R80, R80, R68, 0x1c1f ;  /* 0x001c1f4450507589 */ /* 0x000fe800000e0000 */
[----:B------:R-:W-:Y:S04]  /*f810*/  SHFL.IDX PT, R79, R79, R68, 0x1c1f ;  /* 0x001c1f444f4f7589 */ /* 0x000fe800000e0000 */
[----:B------:R-:W-:Y:S04]  /*f820*/  SHFL.IDX PT, R85, R85, R68, 0x1c1f ;  /* 0x001c1f4455557589 */ /* 0x000fe800000e0000 */
[----:B------:R2:W-:Y:S04]  /*f830*/  SHFL.IDX PT, R81, R81, R68, 0x1c1f ;  /* 0x001c1f4451517589 */ /* 0x0005e800000e0000 */
[----:B------:R-:W3:Y:S04]  /*f840*/  SHFL.IDX PT, R44, R44, R9, 0x1c1f ;  /* 0x001c1f092c2c7589 */ /* 0x000ee800000e0000 */
[----:B------:R-:W4:Y:S01]  /*f850*/  SHFL.IDX PT, R45, R152, R9, 0x1c1f ;  /* 0x001c1f09982d7589 */ /* 0x000f2200000e0000 */
[----:B--2---:R-:W-:-:S02]  /*f860*/  SEL R68, R113, R22, P0 ;  /* 0x0000001671447207 */ /* 0x004fc40000000000 */
[----:B------:R-:W-:Y:S01]  /*f870*/  SEL R22, R17, R120, P0 ;  /* 0x0000007811167207 */ /* 0x000fe20000000000 */
[----:B------:R-:W-:Y:S01]  /*f880*/  SHFL.IDX PT, R30, R144, R9, 0x1c1f ;  /* 0x001c1f09901e7589 */ /* 0x000fe200000e0000 */
[----:B------:R-:W2:Y:S01]  /*f890*/  @P2 LDC R113, c[0x0][0xbf0] ;  /* 0x0002fc00ff712b82 */ /* 0x000ea20000000800 */
[----:B------:R-:W-:Y:S01]  /*f8a0*/  SEL R17, R121, R102, P0 ;  /* 0x0000006679117207 */ /* 0x000fe20000000000 */
[----:B------:R-:W-:Y:S01]  /*f8b0*/  IMAD R102, R114, UR40, RZ ;  /* 0x0000002872667c24 */ /* 0x000fe2000f8e02ff */
[----:B------:R-:W5:Y:S04]  /*f8c0*/  SHFL.IDX PT, R31, R146, R9, 0x1c1f ;  /* 0x001c1f09921f7589 */ /* 0x000f6800000e0000 */
[----:B------:R-:W1:Y:S01]  /*f8d0*/  SHFL.IDX PT, R42, R140, R9, 0x1c1f ;  /* 0x001c1f098c2a7589 */ /* 0x000e6200000e0000 */
[----:B------:R-:W0:Y:S03]  /*f8e0*/  @P2 LDC R121, c[0x0][0xbec] ;  /* 0x0002fb00ff792b82 */ /* 0x000e260000000800 */
[----:B------:R-:W1:Y:S01]  /*f8f0*/  SHFL.IDX PT, R43, R142, R9, 0x1c1f ;  /* 0x001c1f098e2b7589 */ /* 0x000e6200000e0000 */
[----:B---3--:R-:W-:-:S03]  /*f900*/  SEL R40, R44, R19, P0 ;  /* 0x000000132c287207 */ /* 0x008fc60000000000 */
[----:B------:R-:W-:Y:S01]  /*f910*/  SHFL.IDX PT, R46, R46, R9, 0x1c1f ;  /* 0x001c1f092e2e7589 */ /* 0x000fe200000e0000 */
[----:B------:R-:W-:Y:S02]  /*f920*/  SEL R44, R19, R44, P0 ;  /* 0x0000002c132c7207 */ /* 0x000fe40000000000 */
[----:B----4-:R-:W-:Y:S01]  /*f930*/  SEL R41, R45, R122, P0 ;  /* 0x0000007a2d297207 */ /* 0x010fe20000000000 */
[----:B------:R-:W-:Y:S01]  /*f940*/  SHFL.IDX PT, R47, R138, R9, 0x1c1f ;  /* 0x001c1f098a2f7589 */ /* 0x000fe200000e0000 */
[----:B------:R-:W-:-:S03]  /*f950*/  SEL R45, R122, R45, P0 ;  /* 0x0000002d7a2d7207 */ /* 0x000fc60000000000 */
[----:B------:R-:W3:Y:S01]  /*f960*/  SHFL.IDX PT, R50, R50, R9, 0x1c1f ;  /* 0x001c1f0932327589 */ /* 0x000ee200000e0000 */
[----:B--2---:R-:W-:Y:S01]  /*f970*/  @P2 SHF.R.U32.HI R111, RZ, R113, R106 ;  /* 0x00000071ff6f2219 */ /* 0x004fe2000001166a */
[----:B------:R-:W-:Y:S02]  /*f980*/  IMAD.MOV.U32 R106, RZ, RZ, R4 ;  /* 0x000000ffff6a7224 */ /* 0x000fe400078e0004 */
[----:B------:R-:W2:Y:S01]  /*f990*/  SHFL.IDX PT, R51, R136, R9, 0x1c1f ;  /* 0x001c1f0988337589 */ /* 0x000ea200000e0000 */
[----:B------:R-:W-:Y:S01]  /*f9a0*/  IMAD.MOV.U32 R113, RZ, RZ, R48 ;  /* 0x000000ffff717224 */ /* 0x000fe200078e0030 */
[----:B-----5:R-:W-:Y:S02]  /*f9b0*/  SEL R19, R31, R126, P0 ;  /* 0x0000007e1f137207 */ /* 0x020fe40000000000 */
[----:B------:R-:W4:Y:S01]  /*f9c0*/  SHFL.IDX PT, R54, R54, R9, 0x1c1f ;  /* 0x001c1f0936367589 */ /* 0x000f2200000e0000 */
[----:B0-----:R-:W-:Y:S01]  /*f9d0*/  @P2 IMAD.HI.U32 R121, R48, R121, RZ ;  /* 0x0000007930792227 */ /* 0x001fe200078e00ff */
[----:B------:R-:W-:-:S02]  /*f9e0*/  SEL R31, R126, R31, P0 ;  /* 0x0000001f7e1f7207 */ /* 0x000fc40000000000 */
[----:B------:R-:W0:Y:S02]  /*f9f0*/  SHFL.IDX PT, R55, R134, R9, 0x1c1f ;  /* 0x001c1f0986377589 */ /* 0x000e2400000e0000 */
[----:B------:R-:W-:Y:S02]  /*fa00*/  @P2 SHF.R.U32.HI R113, RZ, R112, R121 ;  /* 0x00000070ff712219 */ /* 0x000fe40000011679 */
[----:B------:R-:W-:Y:S04]  /*fa10*/  SHFL.IDX PT, R36, R130, R9, 0x1c1f ;  /* 0x001c1f0982247589 */ /* 0x000fe800000e0000 */
[----:B------:R5:W-:Y:S02]  /*fa20*/  SHFL.IDX PT, R37, R132, R9, 0x1c1f ;  /* 0x001c1f0984257589 */ /* 0x000be400000e0000 */
[----:B-----5:R-:W-:-:S02]  /*fa30*/  SEL R9, R90, R11, P0 ;  /* 0x0000000b5a097207 */ /* 0x020fc40000000000 */
[----:B------:R-:W-:Y:S02]  /*fa40*/  SEL R11, R11, R90, P0 ;  /* 0x0000005a0b0b7207 */ /* 0x000fe40000000000 */
[----:B------:R-:W-:Y:S02]  /*fa50*/  SEL R90, R76, R77, P0 ;  /* 0x0000004d4c5a7207 */ /* 0x000fe40000000000 */
[----:B------:R-:W-:Y:S02]  /*fa60*/  SEL R76, R77, R76, P0 ;  /* 0x0000004c4d4c7207 */ /* 0x000fe40000000000 */
[----:B------:R-:W-:Y:S02]  /*fa70*/  SEL R77, R74, R71, P0 ;  /* 0x000000474a4d7207 */ /* 0x000fe40000000000 */
[----:B------:R-:W-:Y:S01]  /*fa80*/  SEL R71, R110, R23, P0 ;  /* 0x000000176e477207 */ /* 0x000fe20000000000 */
[----:B------:R-:W-:Y:S01]  /*fa90*/  IMAD R110, RZ, RZ, -UR41 ;  /* 0x80000029ff6e7e24 */ /* 0x000fe2000f8e02ff */
[----:B------:R-:W-:-:S02]  /*faa0*/  SEL R74, R18, R73, P0 ;  /* 0x00000049124a7207 */ /* 0x000fc40000000000 */
[----:B------:R-:W-:Y:S01]  /*fab0*/  SEL R23, R12, R107, P0 ;  /* 0x0000006b0c177207 */ /* 0x000fe20000000000 */
[----:B------:R-:W-:Y:S01]  /*fac0*/  IMAD R107, R115, UR42, R102 ;  /* 0x0000002a736b7c24 */ /* 0x000fe2000f8e0266 */
[----:B------:R-:W-:Y:S01]  /*fad0*/  SEL R73, R75, R108, P0 ;  /* 0x0000006c4b497207 */ /* 0x000fe20000000000 */
[----:B-1----:R-:W-:Y:S01]  /*fae0*/  IMAD R119, R119, R110, UR4 ;  /* 0x0000000477777e24 */ /* 0x002fe2000f8e026e */
[----:B------:R-:W-:Y:S01]  /*faf0*/  SEL R12, R103, R124, P0 ;  /* 0x0000007c670c7207 */ /* 0x000fe20000000000 */
[----:B------:R-:W-:Y:S01]  /*fb00*/  IMAD.WIDE.U32 R102, R114, UR42, R6 ;  /* 0x0000002a72667c25 */ /* 0x000fe2000f8e0006 */
[----:B------:R-:W-:Y:S01]  /*fb10*/  SEL R75, R108, R75, P0 ;  /* 0x0000004b6c4b7207 */ /* 0x000fe20000000000 */
[----:B------:R-:W-:Y:S01]  /*fb20*/  ULDC.64 UR4, c[0x0][0xbe0] ;  /* 0x0002f80000047ab9 */ /* 0x000fe20000000a00 */
[----:B------:R-:W-:Y:S01]  /*fb30*/  SHF.R.S32.HI R110, RZ, 0x1f, R119 ;  /* 0x0000001fff6e7819 */ /* 0x000fe20000011477 */
[----:B------:R-:W-:Y:S01]  /*fb40*/  IMAD R108, R116, UR40, RZ ;  /* 0x00000028746c7c24 */ /* 0x000fe2000f8e02ff */
[----:B------:R-:W-:Y:S01]  /*fb50*/  SEL R18, R30, R123, P0 ;  /* 0x0000007b1e127207 */ /* 0x000fe20000000000 */
[----:B------:R-:W-:Y:S01]  /*fb60*/  IMAD.IADD R103, R103, 0x1, R107 ;  /* 0x0000000167677824 */ /* 0x000fe200078e026b */
[----:B------:R-:W-:Y:S01]  /*fb70*/  SEL R6, R42, R125, P0 ;  /* 0x0000007d2a067207 */ /* 0x000fe20000000000 */
[----:B------:R-:W-:Y:S01]  /*fb80*/  IMAD R107, R117, UR42, R108 ;  /* 0x0000002a756b7c24 */ /* 0x000fe2000f8e026c */
[----:B------:R-:W-:-:S02]  /*fb90*/  SEL R7, R43, R128, P0 ;  /* 0x000000802b077207 */ /* 0x000fc40000000000 */
[----:B------:R-:W-:Y:S01]  /*fba0*/  SEL R30, R123, R30, P0 ;  /* 0x0000001e7b1e7207 */ /* 0x000fe20000000000 */
[----:B------:R-:W-:Y:S01]  /*fbb0*/  IMAD.IADD R107, R5, 0x1, R107 ;  /* 0x00000001056b7824 */ /* 0x000fe200078e026b */
[----:B------:R-:W-:Y:S01]  /*fbc0*/  SEL R42, R125, R42, P0 ;  /* 0x0000002a7d2a7207 */ /* 0x000fe20000000000 */
[----:B------:R-:W-:Y:S01]  /*fbd0*/  IMAD R5, R110, UR4, RZ ;  /* 0x000000046e057c24 */ /* 0x000fe2000f8e02ff */
[----:B------:R-:W-:Y:S01]  /*fbe0*/  SEL R43, R128, R43, P0 ;  /* 0x0000002b802b7207 */ /* 0x000fe20000000000 */
[----:B------:R-:W-:Y:S02]  /*fbf0*/  IMAD R110, R110, UR6, RZ ;  /* 0x000000066e6e7c24 */ /* 0x000fe4000f8e02ff */
[C---:B------:R-:W-:Y:S02]  /*fc00*/  IMAD R108, R119.reuse, UR5, R5 ;  /* 0x00000005776c7c24 */ /* 0x040fe4000f8e0205 */
[----:B------:R-:W-:Y:S01]  /*fc10*/  IMAD.WIDE.U32 R4, R119, UR4, R102 ;  /* 0x0000000477047c25 */ /* 0x000fe2000f8e0066 */
[----:B------:R-:W-:Y:S01]  /*fc20*/  SHF.R.S32.HI R103, RZ, 0x1f, R111 ;  /* 0x0000001fff677819 */ /* 0x000fe2000001146f */
[----:B------:R-:W-:-:S02]  /*fc30*/  ULDC.64 UR4, c[0x0][0xb30] ;  /* 0x0002cc0000047ab9 */ /* 0x000fc40000000a00 */
[----:B------:R-:W-:Y:S01]  /*fc40*/  IMAD R115, R119, UR7, R110 ;  /* 0x0000000777737c24 */ /* 0x000fe2000f8e026e */
[----:B------:R-:W-:Y:S01]  /*fc50*/  IADD3 R102, P2, R111, R4, RZ ;  /* 0x000000046f667210 */ /* 0x000fe20007f5e0ff */
[----:B------:R-:W-:Y:S01]  /*fc60*/  IMAD.MOV R111, RZ, RZ, -R111 ;  /* 0x000000ffff6f7224 */ /* 0x000fe200078e0a6f */
[----:B------:R-:W-:Y:S01]  /*fc70*/  SHF.R.S32.HI R4, RZ, 0x1f, R113 ;  /* 0x0000001fff047819 */ /* 0x000fe20000011471 */
[----:B------:R-:W-:Y:S01]  /*fc80*/  IMAD.WIDE.U32 R106, R119, UR6, R106 ;  /* 0x00000006776a7c25 */ /* 0x000fe2000f8e006a */
[----:B------:R-:W-:Y:S01]  /*fc90*/  IADD3.X R103, R103, R5, R108, P2, !PT ;  /* 0x0000000567677210 */ /* 0x000fe200017fe46c */
[----:B------:R-:W-:Y:S02]  /*fca0*/  ULDC.64 UR6, c[0x0][0xbc8] ;  /* 0x0002f20000067ab9 */ /* 0x000fe40000000a00 */
[----:B------:R-:W-:Y:S02]  /*fcb0*/  IMAD.MOV R110, RZ, RZ, -R113 ;  /* 0x000000ffff6e7224 */ /* 0x000fe400078e0a71 */
[----:B------:R-:W-:-:S02]  /*fcc0*/  IMAD R111, R109, R111, R48 ;  /* 0x0000006f6d6f7224 */ /* 0x000fc400078e0230 */
[----:B------:R-:W-:Y:S02]  /*fcd0*/  IMAD.IADD R107, R107, 0x1, R115 ;  /* 0x000000016b6b7824 */ /* 0x000fe400078e0273 */
[----:B------:R-:W-:Y:S02]  /*fce0*/  IMAD R4, R4, UR4, RZ ;  /* 0x0000000404047c24 */ /* 0x000fe4000f8e02ff */
[----:B------:R-:W-:Y:S01]  /*fcf0*/  IMAD R115, R109, R110, R48 ;  /* 0x0000006e6d737224 */ /* 0x000fe200078e0230 */
[----:B------:R-:W-:Y:S01]  /*fd00*/  SHF.R.S32.HI R48, RZ, 0x1f, R111 ;  /* 0x0000001fff307819 */ /* 0x000fe2000001146f */
[C---:B------:R-:W-:Y:S01]  /*fd10*/  IMAD R117, R113.reuse, UR5, R4 ;  /* 0x0000000571757c24 */ /* 0x040fe2000f8e0204 */
[----:B------:R-:W1:Y:S01]  /*fd20*/  S2UR UR5, SR_CgaCtaId ;  /* 0x00000000000579c3 */ /* 0x000e620000008800 */
[----:B------:R-:W-:Y:S01]  /*fd30*/  IMAD.WIDE.U32 R4, R113, UR4, R106 ;  /* 0x0000000471047c25 */ /* 0x000fe2000f8e006a */
[----:B------:R-:W-:Y:S01]  /*fd40*/  SHF.R.S32.HI R106, RZ, 0x1f, R115 ;  /* 0x0000001fff6a7819 */ /* 0x000fe20000011473 */
[----:B------:R-:W-:-:S02]  /*fd50*/  UMOV UR4, 0x400 ;  /* 0x0000040000047882 */ /* 0x000fc40000000000 */
[----:B------:R-:W-:Y:S02]  /*fd60*/  IMAD R48, R48, UR6, RZ ;  /* 0x0000000630307c24 */ /* 0x000fe4000f8e02ff */
[----:B------:R-:W-:Y:S02]  /*fd70*/  IMAD.IADD R5, R5, 0x1, R117 ;  /* 0x0000000105057824 */ /* 0x000fe400078e0275 */
[----:B------:R-:W-:Y:S02]  /*fd80*/  IMAD R106, R106, UR8, RZ ;  /* 0x000000086a6a7c24 */ /* 0x000fe4000f8e02ff */
[C---:B------:R-:W-:Y:S01]  /*fd90*/  IMAD R107, R111.reuse, UR7, R48 ;  /* 0x000000076f6b7c24 */ /* 0x040fe2000f8e0230 */
[----:B---3--:R-:W-:Y:S01]  /*fda0*/  SEL R48, R50, R49, P0 ;  /* 0x0000003132307207 */ /* 0x008fe20000000000 */
[----:B------:R-:W-:Y:S01]  /*fdb0*/  IMAD.WIDE.U32 R102, R111, UR6, R102 ;  /* 0x000000066f667c25 */ /* 0x000fe2000f8e0066 */
[----:B------:R-:W-:Y:S01]  /*fdc0*/  ULDC.64 UR6, c[0x0][0xba8] ;  /* 0x0002ea0000067ab9 */ /* 0x000fe20000000a00 */
[----:B------:R-:W-:-:S02]  /*fdd0*/  SEL R50, R49, R50, P0 ;  /* 0x0000003231327207 */ /* 0x000fc40000000000 */
[C---:B------:R-:W-:Y:S01]  /*fde0*/  IMAD.WIDE.U32 R110, R115.reuse, UR8, R4 ;  /* 0x00000008736e7c25 */ /* 0x040fe2000f8e0004 */
[----:B------:R-:W-:Y:S01]  /*fdf0*/  LEA R108, P2, R102, UR6, 0x2 ;  /* 0x00000006666c7c11 */ /* 0x000fe2000f8410ff */
[----:B------:R-:W-:Y:S01]  /*fe00*/  ULDC UR6, c[0x0][0xa88] ;  /* 0x0002a20000067ab9 */ /* 0x000fe20000000800 */
[----:B------:R-:W-:Y:S01]  /*fe10*/  SEL R4, R46, R105, P0 ;  /* 0x000000692e047207 */ /* 0x000fe20000000000 */
[----:B------:R-:W-:Y:S01]  /*fe20*/  IMAD R113, R115, UR9, R106 ;  /* 0x0000000973717c24 */ /* 0x000fe2000f8e026a */
[----:B------:R-:W-:Y:S01]  /*fe30*/  ULDC.64 UR8, c[0x0][0xb00] ;  /* 0x0002c00000087ab9 */ /* 0x000fe20000000a00 */
[----:B------:R-:W-:Y:S01]  /*fe40*/  IMAD.IADD R5, R103, 0x1, R107 ;  /* 0x0000000167057824 */ /* 0x000fe200078e026b */
[----:B------:R-:W-:Y:S01]  /*fe50*/  LEA R106, P3, R110, UR8, 0x2 ;  /* 0x000000086e6a7c11 */ /* 0x000fe2000f8610ff */
[----:B------:R-:W-:Y:S01]  /*fe60*/  IMAD.IADD R107, R111, 0x1, R113 ;  /* 0x000000016f6b7824 */ /* 0x000fe200078e0271 */
[----:B------:R-:W-:Y:S01]  /*fe70*/  SHFL.IDX PT, R112, R108, 0x1, 0x1c1f ;  /* 0x003c1f006c707f89 */ /* 0x000fe200000e0000 */
[----:B------:R-:W-:Y:S01]  /*fe80*/  SEL R46, R105, R46, P0 ;  /* 0x0000002e692e7207 */ /* 0x000fe20000000000 */
[----:B-1----:R-:W-:Y:S01]  /*fe90*/  ULEA UR4, UR5, UR4, 0x18 ;  /* 0x0000000405047291 */ /* 0x002fe2000f8ec03f */
[----:B------:R-:W-:Y:S01]  /*fea0*/  LEA.HI.X R114, R102, UR7, R5, 0x2, P2 ;  /* 0x0000000766727c11 */ /* 0x000fe200090f1405 */
[----:B------:R-:W-:Y:S01]  /*feb0*/  IMAD R105, R109, UR6, RZ ;  /* 0x000000066d697c24 */ /* 0x000fe2000f8e02ff */
[----:B------:R-:W-:Y:S01]  /*fec0*/  LEA.HI.X R107, R110, UR9, R107, 0x2, P3 ;  /* 0x000000096e6b7c11 */ /* 0x000fe200098f146b */
[----:B------:R-:W-:Y:S01]  /*fed0*/  UIADD3 UR4, UR4, 0x2a820, URZ ;  /* 0x0002a82004047890 */ /* 0x000fe2000fffe03f */
[----:B------:R-:W-:Y:S01]  /*fee0*/  SHFL.IDX PT, R110, R108, RZ, 0x1c1f ;  /* 0x001c1fff6c6e7589 */ /* 0x000fe200000e0000 */
[----:B------:R-:W-:-:S02]  /*fef0*/  SEL R5, R47, R104, P0 ;  /* 0x000000682f057207 */ /* 0x000fc40000000000 */
[----:B------:R-:W-:Y:S01]  /*ff00*/  SEL R47, R104, R47, P0 ;  /* 0x0000002f682f7207 */ /* 0x000fe20000000000 */
[----:B------:R-:W1:Y:S01]  /*ff10*/  SHFL.IDX PT, R111, R114, RZ, 0x1c1f ;  /* 0x001c1fff726f7589 */ /* 0x000e6200000e0000 */
[C---:B------:R-:W-:Y:S01]  /*ff20*/  VIADD R104, R94.reuse, 0x8 ;  /* 0x000000085e687836 */ /* 0x040fe20000000000 */
[CC--:B------:R-:W-:Y:S01]  /*ff30*/  ISETP.GE.OR P2, PT, R94.reuse, R105.reuse, P1 ;  /* 0x000000695e00720c */ /* 0x0c0fe20000f46670 */
[----:B------:R-:W-:Y:S01]  /*ff40*/  UPRMT UR4, URZ, 0x654, UR4 ;  /* 0x000006543f047896 */ /* 0x000fe20008000004 */
[----:B------:R-:W3:Y:S01]  /*ff50*/  SHFL.IDX PT, R113, R114, 0x1, 0x1c1f ;  /* 0x003c1f0072717f89 */ /* 0x000ee200000e0000 */
[-C--:B------:R-:W-:Y:S02]  /*ff60*/  ISETP.GE.AND P3, PT, R94, R105.reuse, PT ;  /* 0x000000695e00720c */ /* 0x080fe40003f66270 */
[----:B------:R-:W-:Y:S01]  /*ff70*/  ISETP.GE.OR P1, PT, R104, R105, P1 ;  /* 0x000000696800720c */ /* 0x000fe20000f26670 */
[----:B------:R0:W3:Y:S01]  /*ff80*/  SHFL.IDX PT, R102, R106, RZ, 0x1c1f ;  /* 0x001c1fff6a667589 */ /* 0x0000e200000e0000 */
[----:B--2---:R-:W-:-:S02]  /*ff90*/  SEL R49, R51, R52, P0 ;  /* 0x0000003433317207 */ /* 0x004fc40000000000 */
[----:B------:R-:W-:Y:S01]  /*ffa0*/  SEL R51, R52, R51, P0 ;  /* 0x0000003334337207 */ /* 0x000fe20000000000 */
[----:B------:R-:W-:Y:S01]  /*ffb0*/  SYNCS.ARRIVE.TRANS64.RED.A1T0 RZ, [UR4], RZ ;  /* 0x000000ffffff79a7 */ /* 0x000fe20008100404 */
[----:B------:R2:W2:Y:S01]  /*ffc0*/  SHFL.IDX PT, R103, R107, RZ, 0x1c1f ;  /* 0x001c1fff6b677589 */ /* 0x0004a200000e0000 */
[----:B----4-:R-:W-:Y:S02]  /*ffd0*/  SEL R52, R54, R53, P0 ;  /* 0x0000003536347207 */ /* 0x010fe40000000000 */
[----:B------:R-:W-:Y:S02]  /*ffe0*/  SEL R54, R53, R54, P0 ;  /* 0x0000003635367207 */ /* 0x000fe40000000000 */
[----:B0-----:R-:W-:Y:S02]  /*fff0*/  SEL R53, R55, R98, P0 ;  /* 0x0000006237357207 */ /* 0x001fe40000000000 */
[----:B------:R-:W-:Y:S01]  /*10000*/  SEL R55, R98, R55, P0 ;  /* 0x0000003762377207 */ /* 0x000fe20000000000 */
[----:B-1----:R0:W-:Y:S04]  /*10010*/  @!P2 ST.E desc[UR46][R110.64], R3 ;  /* 0x000000036e00a985 */ /* 0x0021e8000c10192e */
[----:B---3--:R0:W-:Y:S01]  /*10020*/  @!P1 ST.E desc[UR46][R112.64], R2 ;  /* 0x0000000270009985 */ /* 0x0081e2000c10192e */
[----:B------:R-:W-:Y:S05]  /*10030*/  @P3 BRA `(.L_x_5025) ;  /* 0x0000000800383947 */ /* 0x000fea0003800000 */
[C---:B0-----:R-:W-:Y:S01]  /*10040*/  VIADD R2, R86.reuse, 0x8 ;  /* 0x0000000856027836 */ /* 0x041fe20000000000 */
        /* <DEDUP_REMOVED lines=8> */
[----:B------:R-:W-:Y:S01]  /*100d0*/  ISETP.GE.AND P1, PT, R98, UR4, PT ;  /* 0x0000000462007c0c */ /* 0x000fe2000bf26270 */
[----:B------:R-:W-:Y:S01]  /*100e0*/  VIADD R114, R86, 0x30 ;  /* 0x0000003056727836 */ /* 0x000fe20000000000 */
[----:B------:R-:W-:-:S07]  /*100f0*/  ISETP.GE.AND P2, PT, R110, UR4, PT ;  /* 0x000000046e007c0c */ /* 0x000fce000bf46270 */
[----:B------:R-:W-:Y:S02]  /*10100*/  @!P5 LEA.HI R2, R2, R2, RZ, 0x1 ;  /* 0x000000020202d211 */ /* 0x000fe400078f08ff */
[----:B------:R-:W-:Y:S02]  /*10110*/  @!P3 LEA.HI R94, R94, R94, RZ, 0x1 ;  /* 0x0000005e5e5eb211 */ /* 0x000fe400078f08ff */
[----:B------:R-:W-:Y:S01]  /*10120*/  @!P5 LOP3.LUT R109, R2, 0xfffffffe, RZ, 0xc0, !PT ;  /* 0xfffffffe026dd812 */ /* 0x000fe200078ec0ff */
[--C-:B--2---:R-:W-:Y:S01]  /*10130*/  @!P4 IMAD.WIDE R2, R86, 0x4, R102.reuse ;  /* 0x000000045602c825 */ /* 0x104fe200078e0266 */
[----:B------:R-:W-:Y:S02]  /*10140*/  @!P3 LOP3.LUT R111, R94, 0xfffffffe, RZ, 0xc0, !PT ;  /* 0xfffffffe5e6fb812 */ /* 0x000fe400078ec0ff */
[----:B------:R-:W-:Y:S01]  /*10150*/  @!P1 LEA.HI R98, R98, R98, RZ, 0x1 ;  /* 0x0000006262629211 */ /* 0x000fe200078f08ff */
[----:B------:R-:W-:Y:S01]  /*10160*/  @!P5 IMAD.WIDE R108, R109, 0x4, R102 ;  /* 0x000000046d6cd825 */ /* 0x000fe200078e0266 */
[----:B------:R0:W-:Y:S01]  /*10170*/  @!P4 ST.E.64 desc[UR46][R2.64], R96 ;  /* 0x000000600200c985 */ /* 0x0001e2000c101b2e */
[----:B------:R-:W-:-:S02]  /*10180*/  ISETP.GE.AND P4, PT, R112, UR4, PT ;  /* 0x0000000470007c0c */ /* 0x000fc4000bf86270 */
[----:B------:R-:W-:Y:S01]  /*10190*/  @!P2 LEA.HI R110, R110, R110, RZ, 0x1 ;  /* 0x0000006e6e6ea211 */ /* 0x000fe200078f08ff */
[----:B------:R-:W-:Y:S01]  /*101a0*/  VIADD R94, R86, 0x38 ;  /* 0x00000038565e7836 */ /* 0x000fe20000000000 */
[----:B------:R-:W-:Y:S01]  /*101b0*/  @!P1 LOP3.LUT R113, R98, 0xfffffffe, RZ, 0xc0, !PT ;  /* 0xfffffffe62719812 */ /* 0x000fe200078ec0ff */
[----:B------:R-:W-:Y:S01]  /*101c0*/  VIADD R98, R86, 0x40 ;  /* 0x0000004056627836 */ /* 0x000fe20000000000 */
[----:B------:R1:W-:Y:S01]  /*101d0*/  @!P5 ST.E.64 desc[UR46][R108.64], R100 ;  /* 0x000000646c00d985 */ /* 0x0003e2000c101b2e */
[----:B------:R-:W-:Y:S02]  /*101e0*/  ISETP.GE.AND P5, PT, R114, UR4, PT ;  /* 0x0000000472007c0c */ /* 0x000fe4000bfa6270 */
[----:B------:R-:W-:Y:S01]  /*101f0*/  ISETP.GE.AND P6, PT, R94, UR4, PT ;  /* 0x000000045e007c0c */ /* 0x000fe2000bfc6270 */
[----:B0-----:R-:W-:-:S03]  /*10200*/  @!P3 IMAD.WIDE R2, R111, 0x4, R102 ;  /* 0x000000046f02b825 */ /* 0x001fc600078e0266 */
[----:B------:R-:W-:Y:S01]  /*10210*/  @!P4 LEA.HI R112, R112, R112, RZ, 0x1 ;  /* 0x000000707070c211 */ /* 0x000fe200078f08ff */
[--C-:B------:R-:W-:Y:S01]  /*10220*/  @!P1 IMAD.WIDE R96, R113, 0x4, R102.reuse ;  /* 0x0000000471609825 */ /* 0x100fe200078e0266 */
[----:B------:R0:W-:Y:S01]  /*10230*/  @!P3 ST.E.64 desc[UR46][R2.64], R92 ;  /* 0x0000005c0200b985 */ /* 0x0001e2000c101b2e */
[----:B------:R-:W-:Y:S02]  /*10240*/  ISETP.GE.AND P3, PT, R98, UR4, PT ;  /* 0x0000000462007c0c */ /* 0x000fe4000bf66270 */
[----:B-1----:R-:W-:Y:S01]  /*10250*/  @!P2 LOP3.LUT R101, R110, 0xfffffffe, RZ, 0xc0, !PT ;  /* 0xfffffffe6e65a812 */ /* 0x002fe200078ec0ff */
[----:B------:R-:W-:Y:S01]  /*10260*/  VIADD R108, R86, 0x48 ;  /* 0x00000048566c7836 */ /* 0x000fe20000000000 */
[----:B------:R-:W-:Y:S01]  /*10270*/  @!P4 LOP3.LUT R109, R112, 0xfffffffe, RZ, 0xc0, !PT ;  /* 0xfffffffe706dc812 */ /* 0x000fe200078ec0ff */
[----:B------:R1:W-:Y:S01]  /*10280*/  @!P1 ST.E.64 desc[UR46][R96.64], R88 ;  /* 0x0000005860009985 */ /* 0x0003e2000c101b2e */
[----:B------:R-:W-:Y:S01]  /*10290*/  @!P5 LEA.HI R114, R114, R114, RZ, 0x1 ;  /* 0x000000727272d211 */ /* 0x000fe200078f08ff */
[----:B------:R-:W-:Y:S01]  /*102a0*/  @!P2 IMAD.WIDE R100, R101, 0x4, R102 ;  /* 0x000000046564a825 */ /* 0x000fe200078e0266 */
[----:B------:R-:W-:-:S02]  /*102b0*/  ISETP.GE.AND P1, PT, R108, UR4, PT ;  /* 0x000000046c007c0c */ /* 0x000fc4000bf26270 */
[----:B------:R-:W-:Y:S02]  /*102c0*/  @!P6 LEA.HI R94, R94, R94, RZ, 0x1 ;  /* 0x0000005e5e5ee211 */ /* 0x000fe400078f08ff */
[----:B------:R2:W-:Y:S01]  /*102d0*/  @!P2 ST.E.64 desc[UR46][R100.64], R90 ;  /* 0x0000005a6400a985 */ /* 0x0005e2000c101b2e */
[----:B0-----:R-:W-:Y:S01]  /*102e0*/  VIADD R92, R86, 0x50 ;  /* 0x00000050565c7836 */ /* 0x001fe20000000000 */
[----:B------:R-:W-:Y:S01]  /*102f0*/  @!P3 LEA.HI R98, R98, R98, RZ, 0x1 ;  /* 0x000000626262b211 */ /* 0x000fe200078f08ff */
[----:B------:R-:W-:-:S03]  /*10300*/  @!P4 IMAD.WIDE R2, R109, 0x4, R102 ;  /* 0x000000046d02c825 */ /* 0x000fc600078e0266 */
[----:B------:R-:W-:Y:S01]  /*10310*/  ISETP.GE.AND P2, PT, R92, UR4, PT ;  /* 0x000000045c007c0c */ /* 0x000fe2000bf46270 */
[----:B-1----:R-:W-:Y:S01]  /*10320*/  VIADD R96, R86, 0x58 ;  /* 0x0000005856607836 */ /* 0x002fe20000000000 */
[----:B------:R0:W-:Y:S01]  /*10330*/  @!P4 ST.E.64 desc[UR46][R2.64], R76 ;  /* 0x0000004c0200c985 */ /* 0x0001e2000c101b2e */
[----:B------:R-:W-:Y:S01]  /*10340*/  @!P5 LOP3.LUT R89, R114, 0xfffffffe, RZ, 0xc0, !PT ;  /* 0xfffffffe7259d812 */ /* 0x000fe200078ec0ff */
[----:B------:R-:W-:Y:S01]  /*10350*/  VIADD R97, R86, 0x60 ;  /* 0x0000006056617836 */ /* 0x000fe20000000000 */
[----:B------:R-:W-:Y:S02]  /*10360*/  @!P3 LOP3.LUT R93, R98, 0xfffffffe, RZ, 0xc0, !PT ;  /* 0xfffffffe625db812 */ /* 0x000fe400078ec0ff */
[----:B------:R-:W-:Y:S01]  /*10370*/  ISETP.GE.AND P4, PT, R96, UR4, PT ;  /* 0x0000000460007c0c */ /* 0x000fe2000bf86270 */
[----:B------:R-:W-:Y:S01]  /*10380*/  @!P5 IMAD.WIDE R88, R89, 0x4, R102 ;  /* 0x000000045958d825 */ /* 0x000fe200078e0266 */
[----:B--2---:R-:W-:Y:S02]  /*10390*/  @!P6 LOP3.LUT R91, R94, 0xfffffffe, RZ, 0xc0, !PT ;  /* 0xfffffffe5e5be812 */ /* 0x004fe400078ec0ff */
[----:B------:R-:W-:-:S02]  /*103a0*/  @!P1 LEA.HI R108, R108, R108, RZ, 0x1 ;  /* 0x0000006c6c6c9211 */ /* 0x000fc400078f08ff */
[----:B------:R-:W-:Y:S01]  /*103b0*/  @!P2 LEA.HI R94, R92, R92, RZ, 0x1 ;  /* 0x0000005c5c5ea211 */ /* 0x000fe200078f08ff */
[--C-:B------:R-:W-:Y:S01]  /*103c0*/  @!P6 IMAD.WIDE R90, R91, 0x4, R102.reuse ;  /* 0x000000045b5ae825 */ /* 0x100fe200078e0266 */
[----:B------:R1:W-:Y:S01]  /*103d0*/  @!P5 ST.E.64 desc[UR46][R88.64], R72 ;  /* 0x000000485800d985 */ /* 0x0003e2000c101b2e */
[----:B0-----:R-:W-:Y:S02]  /*103e0*/  @!P1 LOP3.LUT R3, R108, 0xfffffffe, RZ, 0xc0, !PT ;  /* 0xfffffffe6c039812 */ /* 0x001fe400078ec0ff */
[--C-:B------:R-:W-:Y:S01]  /*103f0*/  @!P3 IMAD.WIDE R92, R93, 0x4, R102.reuse ;  /* 0x000000045d5cb825 */ /* 0x100fe200078e0266 */
[----:B------:R0:W-:Y:S01]  /*10400*/  @!P6 ST.E.64 desc[UR46][R90.64], R74 ;  /* 0x0000004a5a00e985 */ /* 0x0001e2000c101b2e */
[----:B------:R-:W-:Y:S02]  /*10410*/  @!P4 LEA.HI R96, R96, R96, RZ, 0x1 ;  /* 0x000000606060c211 */ /* 0x000fe400078f08ff */
[----:B------:R-:W-:Y:S01]  /*10420*/  @!P2 LOP3.LUT R77, R94, 0xfffffffe, RZ, 0xc0, !PT ;  /* 0xfffffffe5e4da812 */ /* 0x000fe200078ec0ff */
[----:B------:R2:W-:Y:S01]  /*10430*/  @!P3 ST.E.64 desc[UR46][R92.64], R70 ;  /* 0x000000465c00b985 */ /* 0x0005e2000c101b2e */
[----:B------:R-:W-:Y:S01]  /*10440*/  @!P1 IMAD.WIDE R2, R3, 0x4, R102 ;  /* 0x0000000403029825 */ /* 0x000fe200078e0266 */
[----:B------:R-:W-:-:S03]  /*10450*/  ISETP.GE.AND P3, PT, R97, UR4, PT ;  /* 0x0000000461007c0c */ /* 0x000fc6000bf66270 */
[----:B------:R-:W-:Y:S01]  /*10460*/  VIADD R76, R86, 0x78 ;  /* 0x00000078564c7836 */ /* 0x000fe20000000000 */
[----:B------:R3:W-:Y:S01]  /*10470*/  @!P1 ST.E.64 desc[UR46][R2.64], R66 ;  /* 0x0000004202009985 */ /* 0x0007e2000c101b2e */
[----:B-1----:R-:W-:-:S03]  /*10480*/  @!P2 IMAD.WIDE R72, R77, 0x4, R102 ;  /* 0x000000044d48a825 */ /* 0x002fc600078e0266 */
[----:B------:R-:W-:Y:S01]  /*10490*/  ISETP.GE.AND P5, PT, R76, UR4, PT ;  /* 0x000000044c007c0c */ /* 0x000fe2000bfa6270 */
[C---:B0-----:R-:W-:Y:S01]  /*104a0*/  VIADD R74, R86.reuse, 0x68 ;  /* 0x00000068564a7836 */ /* 0x041fe20000000000 */
[----:B------:R0:W-:Y:S01]  /*104b0*/  @!P2 ST.E.64 desc[UR46][R72.64], R68 ;  /* 0x000000444800a985 */ /* 0x0001e2000c101b2e */
[----:B------:R-:W-:Y:S01]  /*104c0*/  VIADD R75, R86, 0x70 ;  /* 0x00000070564b7836 */ /* 0x000fe20000000000 */
[----:B--2---:R-:W-:Y:S01]  /*104d0*/  @!P4 LOP3.LUT R71, R96, 0xfffffffe, RZ, 0xc0, !PT ;  /* 0xfffffffe6047c812 */ /* 0x004fe200078ec0ff */
[----:B------:R-:W-:Y:S01]  /*104e0*/  VIADD R70, R86, 0x80 ;  /* 0x0000008056467836 */ /* 0x000fe20000000000 */
[----:B------:R-:W-:Y:S01]  /*104f0*/  ISETP.GE.AND P1, PT, R74, UR4, PT ;  /* 0x000000044a007c0c */ /* 0x000fe2000bf26270 */
[----:B------:R-:W-:Y:S01]  /*10500*/  VIADD R77, R86, 0x88 ;  /* 0x00000088564d7836 */ /* 0x000fe20000000000 */
[----:B------:R-:W-:Y:S01]  /*10510*/  ISETP.GE.AND P6, PT, R75, UR4, PT ;  /* 0x000000044b007c0c */ /* 0x000fe2000bfc6270 */
[----:B---3--:R-:W-:Y:S01]  /*10520*/  @!P4 IMAD.WIDE R2, R71, 0x4, R102 ;  /* 0x000000044702c825 */ /* 0x008fe200078e0266 */
[----:B------:R-:W-:-:S02]  /*10530*/  ISETP.GE.AND P2, PT, R70, UR4, PT ;  /* 0x0000000446007c0c */ /* 0x000fc4000bf46270 */
[----:B------:R-:W-:Y:S02]  /*10540*/  @!P3 LEA.HI R97, R97, R97, RZ, 0x1 ;  /* 0x000000616161b211 */ /* 0x000fe400078f08ff */
[----:B------:R1:W-:Y:S01]  /*10550*/  @!P4 ST.E.64 desc[UR46][R2.64], R64 ;  /* 0x000000400200c985 */ /* 0x0003e2000c101b2e */
[----:B------:R-:W-:Y:S02]  /*10560*/  ISETP.GE.AND P4, PT, R77, UR4, PT ;  /* 0x000000044d007c0c */ /* 0x000fe4000bf86270 */
[----:B------:R-:W-:Y:S02]  /*10570*/  @!P3 LOP3.LUT R67, R97, 0xfffffffe, RZ, 0xc0, !PT ;  /* 0xfffffffe6143b812 */ /* 0x000fe400078ec0ff */
[----:B------:R-:W-:Y:S02]  /*10580*/  @!P1 LEA.HI R74, R74, R74, RZ, 0x1 ;  /* 0x0000004a4a4a9211 */ /* 0x000fe400078f08ff */
[----:B------:R-:W-:Y:S01]  /*10590*/  @!P6 LEA.HI R75, R75, R75, RZ, 0x1 ;  /* 0x0000004b4b4be211 */ /* 0x000fe200078f08ff */
[----:B------:R-:W-:Y:S01]  /*105a0*/  @!P3 IMAD.WIDE R66, R67, 0x4, R102 ;  /* 0x000000044342b825 */ /* 0x000fe200078e0266 */
[----:B------:R-:W-:-:S02]  /*105b0*/  @!P5 LEA.HI R76, R76, R76, RZ, 0x1 ;  /* 0x0000004c4c4cd211 */ /* 0x000fc400078f08ff */
[----:B0-----:R-:W-:Y:S02]  /*105c0*/  @!P1 LOP3.LUT R69, R74, 0xfffffffe, RZ, 0xc0, !PT ;  /* 0xfffffffe4a459812 */ /* 0x001fe400078ec0ff */
[----:B------:R-:W-:Y:S01]  /*105d0*/  @!P2 LEA.HI R70, R70, R70, RZ, 0x1 ;  /* 0x000000464646a211 */ /* 0x000fe200078f08ff */
[----:B------:R0:W-:Y:S01]  /*105e0*/  @!P3 ST.E.64 desc[UR46][R66.64], R60 ;  /* 0x0000003c4200b985 */ /* 0x0001e2000c101b2e */
[----:B------:R-:W-:Y:S01]  /*105f0*/  @!P6 LOP3.LUT R75, R75, 0xfffffffe, RZ, 0xc0, !PT ;  /* 0xfffffffe4b4be812 */ /* 0x000fe200078ec0ff */
[--C-:B------:R-:W-:Y:S01]  /*10600*/  @!P1 IMAD.WIDE R68, R69, 0x4, R102.reuse ;  /* 0x0000000445449825 */ /* 0x100fe200078e0266 */
[----:B------:R-:W-:Y:S02]  /*10610*/  @!P4 LEA.HI R77, R77, R77, RZ, 0x1 ;  /* 0x0000004d4d4dc211 */ /* 0x000fe400078f08ff */
[----:B-1----:R-:W-:Y:S01]  /*10620*/  @!P5 LOP3.LUT R65, R76, 0xfffffffe, RZ, 0xc0, !PT ;  /* 0xfffffffe4c41d812 */ /* 0x002fe200078ec0ff */
[--C-:B------:R-:W-:Y:S01]  /*10630*/  @!P6 IMAD.WIDE R2, R75, 0x4, R102.reuse ;  /* 0x000000044b02e825 */ /* 0x100fe200078e0266 */
[----:B------:R-:W-:Y:S01]  /*10640*/  @!P2 LOP3.LUT R71, R70, 0xfffffffe, RZ, 0xc0, !PT ;  /* 0xfffffffe4647a812 */ /* 0x000fe200078ec0ff */
[----:B------:R1:W-:Y:S01]  /*10650*/  @!P1 ST.E.64 desc[UR46][R68.64], R62 ;  /* 0x0000003e44009985 */ /* 0x0003e2000c101b2e */
[----:B------:R-:W-:Y:S01]  /*10660*/  @!P4 LOP3.LUT R77, R77, 0xfffffffe, RZ, 0xc0, !PT ;  /* 0xfffffffe4d4dc812 */ /* 0x000fe200078ec0ff */
[----:B------:R-:W-:-:S02]  /*10670*/  @!P5 IMAD.WIDE R64, R65, 0x4, R102 ;  /* 0x000000044140d825 */ /* 0x000fc400078e0266 */
[----:B------:R2:W-:Y:S02]  /*10680*/  @!P6 ST.E.64 desc[UR46][R2.64], R58 ;  /* 0x0000003a0200e985 */ /* 0x0005e4000c101b2e */
[--C-:B0-----:R-:W-:Y:S02]  /*10690*/  @!P2 IMAD.WIDE R60, R71, 0x4, R102.reuse ;  /* 0x00000004473ca825 */ /* 0x101fe400078e0266 */
[----:B------:R-:W-:Y:S02]  /*106a0*/  @!P5 ST.E.64 desc[UR46][R64.64], R56 ;  /* 0x000000384000d985 */ /* 0x000fe4000c101b2e */
[C---:B------:R-:W-:Y:S02]  /*106b0*/  VIADD R66, R86.reuse, 0x90 ;  /* 0x0000009056427836 */ /* 0x040fe40000000000 */
[----:B------:R-:W-:Y:S01]  /*106c0*/  VIADD R67, R86, 0x98 ;  /* 0x0000009856437836 */ /* 0x000fe20000000000 */
[----:B------:R-:W-:Y:S01]  /*106d0*/  @!P2 ST.E.64 desc[UR46][R60.64], R26 ;  /* 0x0000001a3c00a985 */ /* 0x000fe2000c101b2e */
[----:B-1----:R-:W-:Y:S01]  /*106e0*/  @!P4 IMAD.WIDE R62, R77, 0x4, R102 ;  /* 0x000000044d3ec825 */ /* 0x002fe200078e0266 */
[----:B------:R-:W-:-:S02]  /*106f0*/  ISETP.GE.AND P1, PT, R66, UR4, PT ;  /* 0x0000000442007c0c */ /* 0x000fc4000bf26270 */
[----:B------:R-:W-:Y:S01]  /*10700*/  ISETP.GE.AND P2, PT, R67, UR4, PT ;  /* 0x0000000443007c0c */ /* 0x000fe2000bf46270 */
[C---:B------:R-:W-:Y:S01]  /*10710*/  VIADD R68, R86.reuse, 0xa0 ;  /* 0x000000a056447836 */ /* 0x040fe20000000000 */
[----:B------:R0:W-:Y:S01]  /*10720*/  @!P4 ST.E.64 desc[UR46][R62.64], R24 ;  /* 0x000000183e00c985 */ /* 0x0001e2000c101b2e */
[C---:B------:R-:W-:Y:S02]  /*10730*/  VIADD R69, R86.reuse, 0xa8 ;  /* 0x000000a856457836 */ /* 0x040fe40000000000 */
[----:B--2---:R-:W-:Y:S01]  /*10740*/  VIADD R3, R86, 0xb8 ;  /* 0x000000b856037836 */ /* 0x004fe20000000000 */
        /* <DEDUP_REMOVED lines=13> */
[----:B------:R-:W-:Y:S02]  /*10820*/  @!P3 LOP3.LUT R27, R68, 0xfffffffe, RZ, 0xc0, !PT ;  /* 0xfffffffe441bb812 */ /* 0x000fe400078ec0ff */
        /* <DEDUP_REMOVED lines=15> */
.L_x_5025:
[----:B------:R-:W-:Y:S05]  /*10920*/  BSYNC B0 ;  /* 0x0000000000007941 */ /* 0x000fea0003800000 */
.L_x_5024:
[----:B------:R-:W-:Y:S01]  /*10930*/  ISETP.GE.AND P1, PT, R104, R105, PT ;  /* 0x000000696800720c */ /* 0x000fe20003f26270 */
[----:B01----:R0:W1:Y:S01]  /*10940*/  SHFL.IDX PT, R3, R107, 0x1, 0x1c1f ;  /* 0x003c1f006b037f89 */ /* 0x00306200000e0000 */
[----:B------:R-:W-:Y:S02]  /*10950*/  SEL R21, R28, R87, P0 ;  /* 0x000000571c157207 */ /* 0x000fe40000000000 */
[----:B------:R-:W-:Y:S01]  /*10960*/  SEL R23, R87, R28, P0 ;  /* 0x0000001c57177207 */ /* 0x000fe20000000000 */
[----:B------:R0:W3:Y:S01]  /*10970*/  SHFL.IDX PT, R2, R106, 0x1, 0x1c1f ;  /* 0x003c1f006a027f89 */ /* 0x0000e200000e0000 */
        /* <DEDUP_REMOVED lines=20> */
[----:B01-3--:R-:W-:Y:S06]  /*10ac0*/  @P1 BRA `(.L_x_4936) ;  /* 0x0000005400081947 */ /* 0x00bfec0003800000 */
        /* <DEDUP_REMOVED lines=27> */
[----:B0-----:R-:W-:-:S04]  /*10c80*/  @!P1 IMAD.WIDE R12, R35, 0x4, R2 ;  /* 0x00000004230c9825 */ /* 0x001fc800078e0202 */
        /* <DEDUP_REMOVED lines=13> */
[----:B-1----:R-:W-:Y:S01]  /*10d60*/  @!P4 LOP3.LUT R19, R61, 0xfffffffe, RZ, 0xc0, !PT ;  /* 0xfffffffe3d13c812 */ /* 0x002fe200078ec0ff */
[--C-:B------:R-:W-:Y:S01]  /*10d70*/  @!P3 IMAD.WIDE R16, R17, 0x4, R2.reuse ;  /* 0x000000041110b825 */ /* 0x100fe200078e0202 */
[----:B------:R-:W-:Y:S01]  /*10d80*/  @!P5 LEA.HI R0, R0, R0, RZ, 0x1 ;  /* 0x000000000000d211 */ /* 0x000fe200078f08ff */
[----:B------:R0:W-:Y:S02]  /*10d90*/  @!P2 ST.E.64 desc[UR46][R12.64], R6 ;  /* 0x000000060c00a985 */ /* 0x0001e4000c101b2e */
[----:B---3--:R-:W-:Y:S01]  /*10da0*/  VIADD R30, R86, 0x50 ;  /* 0x00000050561e7836 */ /* 0x008fe20000000000 */
[----:B------:R-:W-:Y:S01]  /*10db0*/  @!P5 LOP3.LUT R31, R0, 0xfffffffe, RZ, 0xc0, !PT ;  /* 0xfffffffe001fd812 */ /* 0x000fe200078ec0ff */
[----:B------:R-:W-:Y:S01]  /*10dc0*/  @!P4 IMAD.WIDE R18, R19, 0x4, R2 ;  /* 0x000000041312c825 */ /* 0x000fe200078e0202 */
[----:B------:R-:W-:Y:S01]  /*10dd0*/  @!P0 LEA.HI R59, R59, R59, RZ, 0x1 ;  /* 0x0000003b3b3b8211 */ /* 0x000fe200078f08ff */
[----:B------:R1:W-:Y:S01]  /*10de0*/  @!P3 ST.E.64 desc[UR46][R16.64], R42 ;  /* 0x0000002a1000b985 */ /* 0x0003e2000c101b2e */
[----:B------:R-:W-:Y:S01]  /*10df0*/  ISETP.GE.AND P2, PT, R30, UR4, PT ;  /* 0x000000041e007c0c */ /* 0x000fe2000bf46270 */
[C---:B------:R-:W-:Y:S01]  /*10e00*/  VIADD R0, R86.reuse, 0x58 ;  /* 0x0000005856007836 */ /* 0x040fe20000000000 */
[----:B------:R-:W-:Y:S01]  /*10e10*/  @!P0 LOP3.LUT R59, R59, 0xfffffffe, RZ, 0xc0, !PT ;  /* 0xfffffffe3b3b8812 */ /* 0x000fe200078ec0ff */
[----:B------:R3:W-:Y:S01]  /*10e20*/  @!P4 ST.E.64 desc[UR46][R18.64], R4 ;  /* 0x000000041200c985 */ /* 0x0007e2000c101b2e */
[----:B------:R-:W-:-:S02]  /*10e30*/  VIADD R32, R86, 0x60 ;  /* 0x0000006056207836 */ /* 0x000fc40000000000 */
[----:B------:R-:W-:Y:S01]  /*10e40*/  ISETP.GE.AND P3, PT, R0, UR4, PT ;  /* 0x0000000400007c0c */ /* 0x000fe2000bf66270 */
[--C-:B0-----:R-:W-:Y:S01]  /*10e50*/  @!P5 IMAD.WIDE R6, R31, 0x4, R2.reuse ;  /* 0x000000041f06d825 */ /* 0x101fe200078e0202 */
[----:B------:R-:W-:Y:S02]  /*10e60*/  @!P1 LOP3.LUT R13, R56, 0xfffffffe, RZ, 0xc0, !PT ;  /* 0xfffffffe380d9812 */ /* 0x000fe400078ec0ff */
[----:B------:R-:W-:Y:S02]  /*10e70*/  ISETP.GE.AND P4, PT, R32, UR4, PT ;  /* 0x0000000420007c0c */ /* 0x000fe4000bf86270 */
[----:B------:R0:W-:Y:S01]  /*10e80*/  @!P5 ST.E.64 desc[UR46][R6.64], R46 ;  /* 0x0000002e0600d985 */ /* 0x0001e2000c101b2e */
[----:B-1----:R-:W-:Y:S01]  /*10e90*/  VIADD R16, R86, 0x68 ;  /* 0x0000006856107836 */ /* 0x002fe20000000000 */
[----:B------:R-:W-:Y:S01]  /*10ea0*/  @!P2 LEA.HI R30, R30, R30, RZ, 0x1 ;  /* 0x0000001e1e1ea211 */ /* 0x000fe200078f08ff */
[----:B---3--:R-:W-:-:S03]  /*10eb0*/  @!P1 IMAD.WIDE R4, R13, 0x4, R2 ;  /* 0x000000040d049825 */ /* 0x008fc600078e0202 */
[----:B------:R-:W-:Y:S02]  /*10ec0*/  ISETP.GE.AND P5, PT, R16, UR4, PT ;  /* 0x0000000410007c0c */ /* 0x000fe4000bfa6270 */
[----:B------:R-:W-:Y:S01]  /*10ed0*/  @!P3 LEA.HI R0, R0, R0, RZ, 0x1 ;  /* 0x000000000000b211 */ /* 0x000fe200078f08ff */
[----:B------:R-:W-:Y:S01]  /*10ee0*/  VIADD R18, R86, 0x70 ;  /* 0x0000007056127836 */ /* 0x000fe20000000000 */
[----:B------:R1:W-:Y:S01]  /*10ef0*/  @!P1 ST.E.64 desc[UR46][R4.64], R48 ;  /* 0x0000003004009985 */ /* 0x0003e2000c101b2e */
[----:B------:R-:W-:Y:S01]  /*10f00*/  @!P0 IMAD.WIDE R12, R59, 0x4, R2 ;  /* 0x000000043b0c8825 */ /* 0x000fe200078e0202 */
[----:B------:R-:W-:Y:S02]  /*10f10*/  @!P3 LOP3.LUT R17, R0, 0xfffffffe, RZ, 0xc0, !PT ;  /* 0xfffffffe0011b812 */ /* 0x000fe400078ec0ff */
[----:B------:R-:W-:Y:S01]  /*10f20*/  ISETP.GE.AND P1, PT, R18, UR4, PT ;  /* 0x0000000412007c0c */ /* 0x000fe2000bf26270 */
[----:B------:R-:W-:Y:S01]  /*10f30*/  VIADD R19, R86, 0x78 ;  /* 0x0000007856137836 */ /* 0x000fe20000000000 */
[----:B------:R3:W-:Y:S01]  /*10f40*/  @!P0 ST.E.64 desc[UR46][R12.64], R50 ;  /* 0x000000320c008985 */ /* 0x0007e2000c101b2e */
[----:B0-----:R-:W-:Y:S01]  /*10f50*/  @!P2 LOP3.LUT R7, R30, 0xfffffffe, RZ, 0xc0, !PT ;  /* 0xfffffffe1e07a812 */ /* 0x001fe200078ec0ff */
[----:B------:R-:W-:Y:S01]  /*10f60*/  VIADD R30, R86, 0x80 ;  /* 0x00000080561e7836 */ /* 0x000fe20000000000 */
[----:B------:R-:W-:-:S02]  /*10f70*/  @!P4 LEA.HI R32, R32, R32, RZ, 0x1 ;  /* 0x000000202020c211 */ /* 0x000fc400078f08ff */
[----:B------:R-:W-:Y:S02]  /*10f80*/  ISETP.GE.AND P0, PT, R19, UR4, PT ;  /* 0x0000000413007c0c */ /* 0x000fe4000bf06270 */
[----:B------:R-:W-:Y:S01]  /*10f90*/  @!P5 LEA.HI R16, R16, R16, RZ, 0x1 ;  /* 0x000000101010d211 */ /* 0x000fe200078f08ff */
[----:B-1----:R-:W-:-:S03]  /*10fa0*/  @!P2 IMAD.WIDE R4, R7, 0x4, R2 ;  /* 0x000000040704a825 */ /* 0x002fc600078e0202 */
[----:B------:R-:W-:Y:S01]  /*10fb0*/  @!P1 LEA.HI R18, R18, R18, RZ, 0x1 ;  /* 0x0000001212129211 */ /* 0x000fe200078f08ff */
[--C-:B------:R-:W-:Y:S01]  /*10fc0*/  @!P3 IMAD.WIDE R6, R17, 0x4, R2.reuse ;  /* 0x000000041106b825 */ /* 0x100fe200078e0202 */
[----:B------:R-:W-:Y:S01]  /*10fd0*/  @!P5 LOP3.LUT R17, R16, 0xfffffffe, RZ, 0xc0, !PT ;  /* 0xfffffffe1011d812 */ /* 0x000fe200078ec0ff */
[----:B------:R0:W-:Y:S01]  /*10fe0*/  @!P2 ST.E.64 desc[UR46][R4.64], R52 ;  /* 0x000000340400a985 */ /* 0x0001e2000c101b2e */
[----:B---3--:R-:W-:Y:S02]  /*10ff0*/  @!P4 LOP3.LUT R13, R32, 0xfffffffe, RZ, 0xc0, !PT ;  /* 0xfffffffe200dc812 */ /* 0x008fe400078ec0ff */
        /* <DEDUP_REMOVED lines=19> */
[----:B---3--:R-:W-:Y:S01]  /*11130*/  @!P2 LOP3.LUT R13, R30, 0xfffffffe, RZ, 0xc0, !PT ;  /* 0xfffffffe1e0da812 */ /* 0x008fe200078ec0ff */
        /* <DEDUP_REMOVED lines=13> */
[----:B----4-:R-:W-:Y:S02]  /*11210*/  @!P3 LOP3.LUT R7, R18, 0xfffffffe, RZ, 0xc0, !PT ;  /* 0xfffffffe1207b812 */ /* 0x010fe400078ec0ff */
        /* <DEDUP_REMOVED lines=9> */
[----:B0-----:R-:W-:Y:S01]  /*112b0*/  @!P5 LOP3.LUT R21, R0, 0xfffffffe, RZ, 0xc0, !PT ;  /* 0xfffffffe0015d812 */ /* 0x001fe200078ec0ff */
[----:B------:R0:W-:Y:S01]  /*112c0*/  @!P3 ST.E.64 desc[UR46][R6.64], R22 ;  /* 0x000000160600b985 */ /* 0x0001e2000c101b2e */
[----:B------:R-:W-:Y:S01]  /*112d0*/  @!P6 LOP3.LUT R31, R31, 0xfffffffe, RZ, 0xc0, !PT ;  /* 0xfffffffe1f1fe812 */ /* 0x000fe200078ec0ff */
[----:B------:R-:W-:-:S02]  /*112e0*/  @!P4 IMAD.WIDE R4, R19, 0x4, R2 ;  /* 0x000000041304c825 */ /* 0x000fc400078e0202 */
[----:B------:R1:W-:Y:S02]  /*112f0*/  @!P1 ST.E.64 desc[UR46][R12.64], R26 ;  /* 0x0000001a0c009985 */ /* 0x0003e4000c101b2e */
[----:B------:R-:W-:Y:S02]  /*11300*/  @!P6 IMAD.WIDE R18, R31, 0x4, R2 ;  /* 0x000000041f12e825 */ /* 0x000fe400078e0202 */
        /* <DEDUP_REMOVED lines=8> */
[----:B-1----:R-:W-:-:S05]  /*11390*/  LOP3.LUT R5, R86, 0xfffffffe, RZ, 0xc0, !PT ;  /* 0xfffffffe56057812 */ /* 0x002fca00078ec0ff */
[----:B------:R-:W-:-:S05]  /*113a0*/  IMAD.WIDE R2, R5, 0x4, R2 ;  /* 0x0000000405027825 */ /* 0x000fca00078e0202 */
[----:B------:R0:W-:Y:S01]  /*113b0*/  ST.E.64 desc[UR46][R2.64], R10 ;  /* 0x0000000a02007985 */ /* 0x0001e2000c101b2e */
[----:B------:R-:W-:Y:S05]  /*113c0*/  BRA `(.L_x_4936) ;  /* 0x0000004800c87947 */ /* 0x000fea0003800000 */
.L_x_5023:
        /* <DEDUP_REMOVED lines=58> */
.L_x_4934:
        /* <DEDUP_REMOVED lines=18> */
.L_x_5026:
[----:B------:R-:W-:Y:S01]  /*11890*/  ULDC UR7, c[0x0][0xc50] ;  /* 0x0003140000077ab9 */ /* 0x000fe20000000800 */
[----:B------:R-:W-:Y:S01]  /*118a0*/  UMOV UR39, UR6 ;  /* 0x0000000600277c82 */ /* 0x000fe20008000000 */
[----:B------:R-:W-:-:S11]  /*118b0*/  UISETP.NE.AND UP0, UPT, UR7, 0x1, UPT ;  /* 0x000000010700788c */ /* 0x000fd6000bf05270 */
[----:B------:R-:W-:Y:S01]  /*118c0*/  @UP0 ULDC UR4, c[0x0][0xc54] ;  /* 0x0003150000040ab9 */ /* 0x000fe20000000800 */
[----:B------:R-:W-:Y:S01]  /*118d0*/  @UP0 ULDC UR8, c[0x0][0xc58] ;  /* 0x0003160000080ab9 */ /* 0x000fe20000000800 */
[----:B------:R-:W-:-:S04]  /*118e0*/  UIMAD.WIDE.U32 UR4, UR6, UR4, URZ ;  /* 0x00000004060472a5 */ /* 0x000fc8000f8e003f */
[----:B------:R-:W-:-:S12]  /*118f0*/  @UP0 USHF.R.U32.HI UR39, URZ, UR8, UR5 ;  /* 0x000000083f270299 */ /* 0x000fd80008011605 */
.L_x_5027:
        /* <DEDUP_REMOVED lines=53> */
.L_x_5030:
[----:B------:R-:W-:-:S11]  /*11c50*/  UISETP.NE.AND UP0, UPT, UR5, 0x1, UPT ;  /* 0x000000010500788c */ /* 0x000fd6000bf05270 */
[----:B------:R-:W-:Y:S02]  /*11c60*/  @UP0 ULDC.64 UR12, c[0x0][0x9e8] ;  /* 0x00027a00000c0ab9 */ /* 0x000fe40000000a00 */
[----:B------:R-:W-:-:S04]  /*11c70*/  UIMAD.WIDE.U32 UR6, UR8, UR12, URZ ;  /* 0x0000000c080672a5 */ /* 0x000fc8000f8e003f */
[----:B------:R-:W-:-:S12]  /*11c80*/  @UP0 USHF.R.U32.HI UR8, URZ, UR13, UR7 ;  /* 0x0000000d3f080299 */ /* 0x000fd80008011607 */
.L_x_5031:
[----:B------:R-:W-:-:S04]  /*11c90*/  UIMAD UR8, UR8, UR5, UR5 ;  /* 0x00000005080872a4 */ /* 0x000fc8000f8e0205 */
[----:B------:R-:W-:-:S04]  /*11ca0*/  UISETP.LT.AND UP0, UPT, UR4, UR8, UPT ;  /* 0x000000080400728c */ /* 0x000fc8000bf01270 */
[----:B------:R-:W-:-:S12]  /*11cb0*/  USEL UR4, UR4, UR8, UP0 ;  /* 0x0000000804047287 */ /* 0x000fd80008000000 */
.L_x_5029:
        /* <DEDUP_REMOVED lines=26> */
.L_x_5033:
[----:B------:R-:W-:-:S11]  /*11e60*/  UISETP.NE.AND UP0, UPT, UR5, 0x1, UPT ;  /* 0x000000010500788c */ /* 0x000fd6000bf05270 */
[----:B------:R-:W-:Y:S02]  /*11e70*/  @UP0 ULDC.64 UR10, c[0x0][0x9e8] ;  /* 0x00027a00000a0ab9 */ /* 0x000fe40000000a00 */
[----:B------:R-:W-:-:S04]  /*11e80*/  UIMAD.WIDE.U32 UR6, UR4, UR10, URZ ;  /* 0x0000000a040672a5 */ /* 0x000fc8000f8e003f */
[----:B------:R-:W-:-:S12]  /*11e90*/  @UP0 USHF.R.U32.HI UR4, URZ, UR11, UR7 ;  /* 0x0000000b3f040299 */ /* 0x000fd80008011607 */
.L_x_5034:
[----:B------:R-:W-:-:S04]  /*11ea0*/  UIMAD UR4, UR4, UR5, URZ ;  /* 0x00000005040472a4 */ /* 0x000fc8000f8e023f */
[----:B------:R-:W-:-:S04]  /*11eb0*/  UISETP.LT.AND UP0, UPT, UR8, UR4, UPT ;  /* 0x000000040800728c */ /* 0x000fc8000bf01270 */
[----:B------:R-:W-:-:S12]  /*11ec0*/  USEL UR8, UR8, UR4, !UP0 ;  /* 0x0000000408087287 */ /* 0x000fd8000c000000 */
.L_x_5032:
        /* <DEDUP_REMOVED lines=44> */
.L_x_5035:
        /* <DEDUP_REMOVED lines=33> */
.L_x_5036:
        /* <DEDUP_REMOVED lines=20> */
.L_x_5037:
        /* <DEDUP_REMOVED lines=20> */
.L_x_5038:
        /* <DEDUP_REMOVED lines=18> */
.L_x_5039:
[----:B------:R-:W0:Y:S01]  /*12740*/  LDC.64 R2, c[0x0][0x9f8] ;  /* 0x00027e00ff027b82 */ /* 0x000e220000000a00 */
[----:B------:R-:W-:-:S07]  /*12750*/  IMAD.MOV.U32 R28, RZ, RZ, R35 ;  /* 0x000000ffff1c7224 */ /* 0x000fce00078e0023 */
[----:B------:R-:W1:Y:S01]  /*12760*/  LDC R10, c[0x0][0x430] ;  /* 0x00010c00ff0a7b82 */ /* 0x000e620000000800 */
[C---:B------:R-:W-:Y:S01]  /*12770*/  IMAD.SHL.U32 R32, R26.reuse, 0x20, RZ ;  /* 0x000000201a207824 */ /* 0x040fe200078e00ff */
[----:B------:R-:W-:Y:S02]  /*12780*/  LOP3.LUT R7, R26, 0x7f, RZ, 0xc0, !PT ;  /* 0x0000007f1a077812 */ /* 0x000fe400078ec0ff */
[----:B------:R-:W-:Y:S02]  /*12790*/  LEA R6, R18, 0xffffff80, 0x7 ;  /* 0xffffff8012067811 */ /* 0x000fe400078e38ff */
[----:B------:R-:W-:Y:S01]  /*127a0*/  LOP3.LUT R16, R16, 0xffffffef, RZ, 0xc0, !PT ;  /* 0xffffffef10107812 */ /* 0x000fe200078ec0ff */
[----:B------:R-:W-:Y:S01]  /*127b0*/  IMAD.SHL.U32 R23, R26, 0x40, RZ ;  /* 0x000000401a177824 */ /* 0x000fe200078e00ff */
        /* <DEDUP_REMOVED lines=21> */
[----:B------:R-:W-:Y:S01]  /*12910*/  @!P0 IMAD.MOV.U32 R2, RZ, RZ, R11 ;  /* 0x000000ffff028224 */ /* 0x000fe200078e000b */
[----:B------:R-:W-:Y:S01]  /*12920*/  UMOV UR4, 0xffffffff ;  /* 0xffffffff00047882 */ /* 0x000fe20000000000 */
[----:B---3--:R-:W-:Y:S02]  /*12930*/  SHF.R.S32.HI R33, RZ, 0x1f, R28 ;  /* 0x0000001fff217819 */ /* 0x008fe4000001141c */
[----:B----4-:R-:W-:-:S04]  /*12940*/  @!P0 IMAD.WIDE.U32 R2, R28, R8, R2 ;  /* 0x000000081c028225 */ /* 0x010fc800078e0002 */
[----:B------:R-:W-:Y:S01]  /*12950*/  @!P0 IMAD R0, R33, R8, RZ ;  /* 0x0000000821008224 */ /* 0x000fe200078e02ff */
[----:B--2---:R-:W-:-:S03]  /*12960*/  @!P0 LEA R4, P1, R2, R4, 0x2 ;  /* 0x0000000402048211 */ /* 0x004fc600078210ff */
[----:B------:R-:W-:-:S04]  /*12970*/  @!P0 IMAD R9, R28, R9, R0 ;  /* 0x000000091c098224 */ /* 0x000fc800078e0200 */
[----:B------:R-:W-:-:S05]  /*12980*/  @!P0 IMAD.IADD R0, R3, 0x1, R9 ;  /* 0x0000000103008824 */ /* 0x000fca00078e0209 */
[----:B------:R-:W-:Y:S01]  /*12990*/  @!P0 LEA.HI.X R5, R2, R5, R0, 0x2, P1 ;  /* 0x0000000502058211 */ /* 0x000fe200008f1400 */
[----:B------:R-:W-:Y:S02]  /*129a0*/  IMAD.MOV.U32 R0, RZ, RZ, RZ ;  /* 0x000000ffff007224 */ /* 0x000fe400078e00ff */
[----:B------:R-:W-:Y:S01]  /*129b0*/  IMAD.MOV R2, RZ, RZ, -R11 ;  /* 0x000000ffff027224 */ /* 0x000fe200078e0a0b */
[----:B------:R-:W-:-:S03]  /*129c0*/  LOP3.LUT R3, R23, 0x180, RZ, 0xc0, !PT ;  /* 0x0000018017037812 */ /* 0x000fc600078ec0ff */
[----:B------:R0:W5:Y:S01]  /*129d0*/  @!P0 LDG.E R0, desc[UR46][R4.64] ;  /* 0x0000002e04008981 */ /* 0x000162000c1e1900 */
[----:B------:R-:W-:Y:S02]  /*129e0*/  R2P PR, R26, 0x6 ;  /* 0x000000061a007804 */ /* 0x000fe40000000000 */
[----:B------:R-:W-:Y:S01]  /*129f0*/  SHF.R.U32.HI R9, RZ, 0x5, R7 ;  /* 0x00000005ff097819 */ /* 0x000fe20000011607 */
[----:B0-----:R-:W-:Y:S01]  /*12a00*/  IMAD R4, R10, R2, R13 ;  /* 0x000000020a047224 */ /* 0x001fe200078e020d */
[----:B------:R-:W-:Y:S01]  /*12a10*/  SHF.R.U32.HI R2, RZ, 0x1, R26 ;  /* 0x00000001ff027819 */ /* 0x000fe2000001161a */
[----:B------:R-:W-:-:S03]  /*12a20*/  IMAD.MOV.U32 R10, RZ, RZ, 0x40 ;  /* 0x00000040ff0a7424 */ /* 0x000fc600078e00ff */
[----:B------:R-:W-:Y:S01]  /*12a30*/  LOP3.LUT R2, R3, 0x30, R2, 0xf8, !PT ;  /* 0x0000003003027812 */ /* 0x000fe200078ef802 */
[----:B------:R-:W-:-:S05]  /*12a40*/  IMAD.SHL.U32 R3, R26, 0x8, RZ ;  /* 0x000000081a037824 */ /* 0x000fca00078e00ff */
[----:B------:R-:W-:Y:S01]  /*12a50*/  LOP3.LUT R2, R2, 0x30, R3, 0x78, !PT ;  /* 0x0000003002027812 */ /* 0x000fe200078e7803 */
[----:B------:R-:W-:-:S05]  /*12a60*/  IMAD.SHL.U32 R3, R26, 0x80, RZ ;  /* 0x000000801a037824 */ /* 0x000fca00078e00ff */
[C---:B------:R-:W-:Y:S02]  /*12a70*/  LOP3.LUT R5, R3.reuse, 0x380, RZ, 0xc0, !PT ;  /* 0x0000038003057812 */ /* 0x040fe400078ec0ff */
[----:B------:R-:W-:Y:S01]  /*12a80*/  LOP3.LUT R8, R3, 0x400, RZ, 0xc0, !PT ;  /* 0x0000040003087812 */ /* 0x000fe200078ec0ff */
[----:B------:R-:W-:Y:S01]  /*12a90*/  IMAD.MOV.U32 R3, RZ, RZ, 0x20 ;  /* 0x00000020ff037424 */ /* 0x000fe200078e00ff */
[----:B------:R-:W-:-:S03]  /*12aa0*/  LOP3.LUT R5, R5, 0x10, R26, 0xf8, !PT ;  /* 0x0000001005057812 */ /* 0x000fc600078ef81a */
[----:B------:R-:W-:Y:S01]  /*12ab0*/  IMAD R31, R9, 0x800, R8 ;  /* 0x00000800091f7824 */ /* 0x000fe200078e0208 */
[----:B------:R-:W-:Y:S01]  /*12ac0*/  SEL R7, R3, 0xffffffe0, !P1 ;  /* 0xffffffe003077807 */ /* 0x000fe20004800000 */
[----:B------:R-:W-:Y:S01]  /*12ad0*/  IMAD.SHL.U32 R8, R26, 0x10, RZ ;  /* 0x000000101a087824 */ /* 0x000fe200078e00ff */
[----:B------:R-:W-:-:S03]  /*12ae0*/  SEL R3, R10, 0xffffffc0, !P2 ;  /* 0xffffffc00a037807 */ /* 0x000fc60005000000 */
[----:B------:R0:W-:Y:S04]  /*12af0*/  STL [R1], R7 ;  /* 0x0000000701007387 */ /* 0x0001e80000100800 */
[----:B------:R0:W-:Y:S01]  /*12b00*/  STL [R1+0x4], R3 ;  /* 0x0000040301007387 */ /* 0x0001e20000100800 */
[----:B------:R-:W-:Y:S05]  /*12b10*/  BRA.DIV UR4, `(.L_x_5040) ;  /* 0x0000003604d47947 */ /* 0x000fea000b800000 */
.L_x_5092:
[----:B------:R-:W-:Y:S01]  /*12b20*/  ULOP3.LUT UR4, UR43, 0x2, URZ, 0xfc, !UPT ;  /* 0x000000022b047892 */ /* 0x000fe2000f8efc3f */
[----:B------:R-:W-:Y:S02]  /*12b30*/  LOP3.LUT R30, R8, 0x30, RZ, 0xc0, !PT ;  /* 0x00000030081e7812 */ /* 0x000fe400078ec0ff */
[----:B------:R-:W-:Y:S02]  /*12b40*/  LOP3.LUT R16, R16, 0xfffffff7, RZ, 0xc0, !PT ;  /* 0xfffffff710107812 */ /* 0x000fe400078ec0ff */
[C---:B------:R-:W-:Y:S01]  /*12b50*/  ISETP.GE.AND P3, PT, R30.reuse, R17, PT ;  /* 0x000000111e00720c */ /* 0x040fe20003f66270 */
[----:B------:R-:W-:Y:S01]  /*12b60*/  IMAD.U32 R37, RZ, RZ, UR4 ;  /* 0x00000004ff257e24 */ /* 0x000fe2000f8e00ff */
[C---:B------:R-:W-:Y:S02]  /*12b70*/  LOP3.LUT R25, R30.reuse, 0x40, RZ, 0xfc, !PT ;  /* 0x000000401e197812 */ /* 0x040fe400078efcff */
[----:B------:R-:W-:Y:S02]  /*12b80*/  LOP3.LUT R24, R30, 0x80, RZ, 0xfc, !PT ;  /* 0x000000801e187812 */ /* 0x000fe400078efcff */
[----:B------:R-:W-:-:S02]  /*12b90*/  ISETP.NE.AND P0, PT, R37, 0x3, PT ;  /* 0x000000032500780c */ /* 0x000fc40003f05270 */
[-C--:B------:R-:W-:Y:S02]  /*12ba0*/  ISETP.GE.AND P2, PT, R25, R17.reuse, PT ;  /* 0x000000111900720c */ /* 0x080fe40003f46270 */
[----:B------:R-:W-:Y:S02]  /*12bb0*/  ISETP.GE.AND P1, PT, R24, R17, PT ;  /* 0x000000111800720c */ /* 0x000fe40003f26270 */
[----:B------:R-:W-:Y:S02]  /*12bc0*/  LOP3.LUT R10, R5, 0x70, R8, 0x78, !PT ;  /* 0x00000070050a7812 */ /* 0x000fe400078e7808 */
[----:B------:R-:W-:Y:S01]  /*12bd0*/  LOP3.LUT R23, R2, 0x640, R23, 0xf8, !PT ;  /* 0x0000064002177812 */ /* 0x000fe200078ef817 */
[----:B------:R-:W-:Y:S02]  /*12be0*/  IMAD.U32 R2, RZ, RZ, UR39 ;  /* 0x00000027ff027e24 */ /* 0x000fe4000f8e00ff */
[----:B------:R-:W-:Y:S01]  /*12bf0*/  IMAD.IADD R31, R31, 0x1, R10 ;  /* 0x000000011f1f7824 */ /* 0x000fe200078e020a */
[----:B------:R-:W-:-:S02]  /*12c00*/  SHF.R.U32.HI R10, RZ, 0x3, R26 ;  /* 0x00000003ff0a7819 */ /* 0x000fc4000001161a */
[----:B------:R-:W-:Y:S02]  /*12c10*/  @P0 LOP3.LUT R16, R16, 0x8, RZ, 0xfc, !PT ;  /* 0x0000000810100812 */ /* 0x000fe400078efcff */
[----:B------:R-:W-:Y:S02]  /*12c20*/  SHF.R.S32.HI R26, RZ, 0x1f, R2 ;  /* 0x0000001fff1a7819 */ /* 0x000fe40000011402 */
[----:B------:R-:W-:-:S04]  /*12c30*/  LOP3.LUT R16, R16, 0xfffffffb, RZ, 0xc0, !PT ;  /* 0xfffffffb10107812 */ /* 0x000fc800078ec0ff */
[----:B------:R-:W-:-:S04]  /*12c40*/  @P3 LOP3.LUT R16, R16, 0x4, RZ, 0xfc, !PT ;  /* 0x0000000410103812 */ /* 0x000fc800078efcff */
[----:B------:R-:W-:-:S04]  /*12c50*/  LOP3.LUT R16, R16, 0xfffffffd, RZ, 0xc0, !PT ;  /* 0xfffffffd10107812 */ /* 0x000fc800078ec0ff */
[----:B------:R-:W-:-:S04]  /*12c60*/  @P2 LOP3.LUT R16, R16, 0x2, RZ, 0xfc, !PT ;  /* 0x0000000210102812 */ /* 0x000fc800078efcff */
[----:B------:R-:W-:-:S04]  /*12c70*/  LOP3.LUT R16, R16, 0xfffffffe, RZ, 0xc0, !PT ;  /* 0xfffffffe10107812 */ /* 0x000fc800078ec0ff */
[----:B------:R-:W-:Y:S01]  /*12c80*/  @P1 LOP3.LUT R16, R16, 0x1, RZ, 0xfc, !PT ;  /* 0x0000000110101812 */ /* 0x000fe200078efcff */
[----:B------:R-:W-:Y:S06]  /*12c90*/  @!P0 BRA `(.L_x_5041) ;  /* 0x0000000000048947 */ /* 0x000fec0003800000 */
[----:B------:R-:W-:Y:S01]  /*12ca0*/  BPT.TRAP 0x1 ;  /* 0x000000040000795c */ /* 0x000fe20000300000 */
.L_x_5041:
[----:B------:R-:W-:Y:S01]  /*12cb0*/  IMAD.MOV.U32 R20, RZ, RZ, 0x1 ;  /* 0x00000001ff147424 */ /* 0x000fe200078e00ff */
[----:B------:R-:W-:-:S04]  /*12cc0*/  SHF.R.S32.HI R5, RZ, 0x1f, R4 ;  /* 0x0000001fff057819 */ /* 0x000fc80000011404 */
[----:B------:R-:W-:-:S04]  /*12cd0*/  SHF.L.U32 R20, R20, 0x1f, RZ ;  /* 0x0000001f14147819 */ /* 0x000fc800000006ff */
[----:B------:R-:W1:Y:S02]  /*12ce0*/  SYNCS.PHASECHK.TRANS64.TRYWAIT P0, [UR48+0x2a880], R20 ;  /* 0x02a88014ff0075a7 */ /* 0x000e640008000170 */
[----:B-1----:R-:W-:Y:S05]  /*12cf0*/  @!P0 BRA `(.L_x_5042) ;  /* 0x00000034007c8947 */ /* 0x002fea0003800000 */
.L_x_5093:
[----:B------:R-:W-:Y:S01]  /*12d00*/  ULDC.64 UR4, c[0x0][0x328] ;  /* 0x0000ca0000047ab9 */ /* 0x000fe20000000a00 */
[----:B------:R-:W-:Y:S01]  /*12d10*/  R2UR UR6, R26 ;  /* 0x000000001a0672ca */ /* 0x000fe200000e0000 */
[----:B0-----:R-:W-:Y:S01]  /*12d20*/  IMAD R3, R5, UR4, RZ ;  /* 0x0000000405037c24 */ /* 0x001fe2000f8e02ff */
[----:B------:R-:W-:Y:S01]  /*12d30*/  LOP3.LUT R29, R8, 0x40, RZ, 0xc0, !PT ;  /* 0x00000040081d7812 */ /* 0x000fe200078ec0ff */
[----:B------:R-:W-:Y:S01]  /*12d40*/  IMAD.SHL.U32 R11, R10, 0x80, RZ ;  /* 0x000000800a0b7824 */ /* 0x000fe200078e00ff */
[----:B------:R-:W-:Y:S01]  /*12d50*/  IADD3 R6, -R27, UR36, -R6 ;  /* 0x000000241b067c10 */ /* 0x000fe2000fffe906 */
[C---:B------:R-:W-:Y:S02]  /*12d60*/  IMAD R7, R4.reuse, UR5, R3 ;  /* 0x0000000504077c24 */ /* 0x040fe4000f8e0203 */
[----:B------:R-:W-:Y:S01]  /*12d70*/  IMAD.WIDE.U32 R2, R4, UR4, RZ ;  /* 0x0000000404027c25 */ /* 0x000fe2000f8e00ff */
[----:B------:R-:W-:Y:S01]  /*12d80*/  ULDC.64 UR4, c[0x0][0x338] ;  /* 0x0000ce0000047ab9 */ /* 0x000fe20000000a00 */
[----:B------:R-:W-:-:S02]  /*12d90*/  LOP3.LUT R11, R11, 0x180, RZ, 0xc0, !PT ;  /* 0x000001800b0b7812 */ /* 0x000fc400078ec0ff */
[----:B------:R-:W-:Y:S01]  /*12da0*/  IMAD.IADD R3, R3, 0x1, R7 ;  /* 0x0000000103037824 */ /* 0x000fe200078e0207 */
[----:B-----5:R-:W-:Y:S01]  /*12db0*/  SHF.R.S32.HI R7, RZ, 0x1f, R0 ;  /* 0x0000001fff077819 */ /* 0x020fe20000011400 */
[----:B------:R-:W-:Y:S01]  /*12dc0*/  IMAD R29, R9, 0x200, R29 ;  /* 0x00000200091d7824 */ /* 0x000fe200078e021d */
[----:B------:R-:W-:Y:S01]  /*12dd0*/  LOP3.LUT R11, R11, 0x30, R8, 0xf8, !PT ;  /* 0x000000300b0b7812 */ /* 0x000fe200078ef808 */
[----:B------:R-:W-:Y:S01]  /*12de0*/  IMAD.WIDE.U32 R2, R0, UR4, R2 ;  /* 0x0000000400027c25 */ /* 0x000fe2000f8e0002 */
[----:B------:R-:W-:-:S03]  /*12df0*/  ISETP.GE.AND P5, PT, R6, 0x1, PT ;  /* 0x000000010600780c */ /* 0x000fc60003fa6270 */
[----:B------:R-:W-:Y:S02]  /*12e00*/  IMAD R13, R7, UR4, RZ ;  /* 0x00000004070d7c24 */ /* 0x000fe4000f8e02ff */
[----:B------:R-:W-:Y:S02]  /*12e10*/  IMAD.SHL.U32 R10, R10, 0x10, RZ ;  /* 0x000000100a0a7824 */ /* 0x000fe400078e00ff */
[----:B------:R-:W-:Y:S01]  /*12e20*/  IMAD R12, R0, UR5, R13 ;  /* 0x00000005000c7c24 */ /* 0x000fe2000f8e020d */
[----:B------:R-:W-:Y:S02]  /*12e30*/  ULDC.64 UR4, c[0x0][0x330] ;  /* 0x0000cc0000047ab9 */ /* 0x000fe40000000a00 */
[----:B------:R-:W-:Y:S01]  /*12e40*/  IMAD.U32 R9, RZ, RZ, UR4 ;  /* 0x00000004ff097e24 */ /* 0x000fe2000f8e00ff */
[----:B------:R-:W-:Y:S01]  /*12e50*/  UIMAD UR4, UR6, UR4, URZ ;  /* 0x00000004060472a4 */ /* 0x000fe2000f8e023f */
[----:B------:R-:W-:Y:S01]  /*12e60*/  IMAD.IADD R3, R3, 0x1, R12 ;  /* 0x0000000103037824 */ /* 0x000fe200078e020c */
[----:B------:R-:W-:Y:S01]  /*12e70*/  LOP3.LUT R10, R11, 0x30, R10, 0x78, !PT ;  /* 0x000000300b0a7812 */ /* 0x000fe200078e780a */
[----:B------:R-:W-:Y:S01]  /*12e80*/  ULDC.64 UR6, c[0x0][0x318] ;  /* 0x0000c60000067ab9 */ /* 0x000fe20000000a00 */
[----:B------:R-:W-:-:S02]  /*12e90*/  UIMAD UR4, UR39, UR5, UR4 ;  /* 0x00000005270472a4 */ /* 0x000fc4000f8e0204 */
[----:B------:R-:W-:-:S04]  /*12ea0*/  IMAD.WIDE.U32 R2, R9, UR39, R2 ;  /* 0x0000002709027c25 */ /* 0x000fc8000f8e0002 */
[----:B------:R-:W-:Y:S01]  /*12eb0*/  IMAD.U32 R9, RZ, RZ, UR7 ;  /* 0x00000007ff097e24 */ /* 0x000fe2000f8e00ff */
[----:B------:R-:W-:Y:S01]  /*12ec0*/  IADD3 R8, P0, R2, UR6, RZ ;  /* 0x0000000602087c10 */ /* 0x000fe2000ff1e0ff */
[----:B------:R-:W-:-:S03]  /*12ed0*/  IMAD.IADD R29, R10, 0x1, R29 ;  /* 0x000000010a1d7824 */ /* 0x000fc600078e021d */
[----:B------:R-:W-:Y:S01]  /*12ee0*/  IADD3.X R9, R9, UR4, R3, P0, !PT ;  /* 0x0000000409097c10 */ /* 0x000fe200087fe403 */
[----:B------:R-:W-:-:S03]  /*12ef0*/  UMOV UR4, 0xffffffff ;  /* 0xffffffff00047882 */ /* 0x000fc60000000000 */
[----:B------:R-:W-:Y:S05]  /*12f00*/  BRA.DIV UR4, `(.L_x_5043) ;  /* 0x00000036040c7947 */ /* 0x000fea000b800000 */
[----:B------:R-:W0:Y:S01]  /*12f10*/  SHFL.IDX PT, R14, R8, RZ, 0x1c1f ;  /* 0x001c1fff080e7589 */ /* 0x000e2200000e0000 */
[----:B------:R-:W2:Y:S01]  /*12f20*/  LDC R10, c[0x0][0x2f4] ;  /* 0x0000bd00ff0a7b82 */ /* 0x000ea20000000800 */
[----:B------:R-:W-:Y:S01]  /*12f30*/  VIADD R17, R29, UR48 ;  /* 0x000000301d117c36 */ /* 0x000fe20008000000 */
[----:B------:R-:W-:Y:S01]  /*12f40*/  ISETP.GE.AND P6, PT, R6, 0x61, PT ;  /* 0x000000610600780c */ /* 0x000fe20003fc6270 */
[----:B------:R-:W3:Y:S01]  /*12f50*/  SHFL.IDX PT, R3, R9, RZ, 0x1c1f ;  /* 0x001c1fff09037589 */ /* 0x000ee200000e0000 */
[----:B------:R-:W-:Y:S02]  /*12f60*/  LOP3.LUT R16, R16, 0xffffffdf, RZ, 0xc0, !PT ;  /* 0xffffffdf10107812 */ /* 0x000fe400078ec0ff */
[----:B------:R-:W-:-:S09]  /*12f70*/  ISETP.GE.AND P1, PT, R6, 0x41, PT ;  /* 0x000000410600780c */ /* 0x000fd20003f26270 */
[----:B------:R-:W-:Y:S02]  /*12f80*/  @P6 LOP3.LUT R16, R16, 0x20, RZ, 0xfc, !PT ;  /* 0x0000002010106812 */ /* 0x000fe400078efcff */
[C---:B0-----:R-:W-:Y:S02]  /*12f90*/  IADD3 R2, P0, R30.reuse, R14, RZ ;  /* 0x0000000e1e027210 */ /* 0x041fe40007f1e0ff */
[-C--:B--2---:R-:W-:Y:S01]  /*12fa0*/  ISETP.GE.AND P4, PT, R30, R10.reuse, PT ;  /* 0x0000000a1e00720c */ /* 0x084fe20003f86270 */
[----:B------:R-:W0:Y:S01]  /*12fb0*/  SHFL.IDX PT, R14, R8, 0x1, 0x1c1f ;  /* 0x003c1f00080e7f89 */ /* 0x000e2200000e0000 */
[-C--:B------:R-:W-:Y:S01]  /*12fc0*/  ISETP.GE.AND P3, PT, R25, R10.reuse, PT ;  /* 0x0000000a1900720c */ /* 0x080fe20003f66270 */
[----:B---3--:R-:W-:Y:S01]  /*12fd0*/  IMAD.X R3, RZ, RZ, R3, P0 ;  /* 0x000000ffff037224 */ /* 0x008fe200000e0603 */
[----:B------:R-:W-:Y:S02]  /*12fe0*/  ISETP.LT.OR P0, PT, R6, 0x1, P4 ;  /* 0x000000010600780c */ /* 0x000fe40002701670 */
[----:B------:R-:W-:-:S11]  /*12ff0*/  ISETP.GE.AND P2, PT, R24, R10, PT ;  /* 0x0000000a1800720c */ /* 0x000fd60003f46270 */
[----:B------:R-:W-:Y:S01]  /*13000*/  LDGSTS.E.BYPASS.LTC128B.128 [R17+0xc400], desc[UR46][R2.64], !P0 ;  /* 0x0c40000002117fae */ /* 0x000fe2000c101d6e */
[----:B------:R-:W-:-:S13]  /*13010*/  ISETP.LT.OR P0, PT, R6, 0x1, P3 ;  /* 0x000000010600780c */ /* 0x000fda0001f01670 */
[----:B------:R-:W-:Y:S01]  /*13020*/  LDGSTS.E.BYPASS.LTC128B.128 [R17+0xe400], desc[UR46][R2.64+0x40], !P0 ;  /* 0x0e40004002117fae */ /* 0x000fe2000c101d6e */
[----:B------:R-:W-:-:S13]  /*13030*/  ISETP.LT.OR P0, PT, R6, 0x1, P2 ;  /* 0x000000010600780c */ /* 0x000fda0001701670 */
[----:B------:R2:W-:Y:S04]  /*13040*/  LDGSTS.E.BYPASS.LTC128B.128 [R17+0x10400], desc[UR46][R2.64+0x80], !P0 ;  /* 0x1040008002117fae */ /* 0x0005e8000c101d6e */
[----:B--2---:R-:W2:Y:S01]  /*13050*/  SHFL.IDX PT, R3, R9, 0x1, 0x1c1f ;  /* 0x003c1f0009037f89 */ /* 0x004ea200000e0000 */
[----:B0-----:R-:W-:-:S03]  /*13060*/  IADD3 R2, P0, R30, R14, RZ ;  /* 0x0000000e1e027210 */ /* 0x001fc60007f1e0ff */
[----:B------:R-:W0:Y:S02]  /*13070*/  SHFL.IDX PT, R14, R8, 0x2, 0x1c1f ;  /* 0x005c1f00080e7f89 */ /* 0x000e2400000e0000 */
[----:B--2---:R-:W-:Y:S01]  /*13080*/  IMAD.X R3, RZ, RZ, R3, P0 ;  /* 0x000000ffff037224 */ /* 0x004fe200000e0603 */
[----:B------:R-:W-:-:S13]  /*13090*/  ISETP.LT.OR P0, PT, R6, 0x21, P4 ;  /* 0x000000210600780c */ /* 0x000fda0002701670 */
[----:B------:R-:W-:Y:S01]  /*130a0*/  LDGSTS.E.BYPASS.LTC128B.128 [R17+0xcc00], desc[UR46][R2.64], !P0 ;  /* 0x0cc0000002117fae */ /* 0x000fe2000c101d6e */
[----:B------:R-:W-:-:S13]  /*130b0*/  ISETP.LT.OR P0, PT, R6, 0x21, P3 ;  /* 0x000000210600780c */ /* 0x000fda0001f01670 */
[----:B------:R-:W-:Y:S01]  /*130c0*/  LDGSTS.E.BYPASS.LTC128B.128 [R17+0xec00], desc[UR46][R2.64+0x40], !P0 ;  /* 0x0ec0004002117fae */ /* 0x000fe2000c101d6e */
[----:B------:R-:W-:-:S13]  /*130d0*/  ISETP.LT.OR P0, PT, R6, 0x21, P2 ;  /* 0x000000210600780c */ /* 0x000fda0001701670 */
[----:B------:R2:W-:Y:S04]  /*130e0*/  LDGSTS.E.BYPASS.LTC128B.128 [R17+0x10c00], desc[UR46][R2.64+0x80], !P0 ;  /* 0x10c0008002117fae */ /* 0x0005e8000c101d6e */
[----:B--2---:R-:W2:Y:S01]  /*130f0*/  SHFL.IDX PT, R3, R9, 0x2, 0x1c1f ;  /* 0x005c1f0009037f89 */ /* 0x004ea200000e0000 */
[----:B0-----:R-:W-:-:S03]  /*13100*/  IADD3 R2, P0, R30, R14, RZ ;  /* 0x0000000e1e027210 */ /* 0x001fc60007f1e0ff */
[----:B------:R-:W0:Y:S04]  /*13110*/  SHFL.IDX PT, R9, R9, 0x3, 0x1c1f ;  /* 0x007c1f0009097f89 */ /* 0x000e2800000e0000 */
[----:B------:R3:W4:Y:S01]  /*13120*/  SHFL.IDX PT, R14, R8, 0x3, 0x1c1f ;  /* 0x007c1f00080e7f89 */ /* 0x00072200000e0000 */
[----:B--2---:R-:W-:Y:S01]  /*13130*/  IMAD.X R3, RZ, RZ, R3, P0 ;  /* 0x000000ffff037224 */ /* 0x004fe200000e0603 */
[----:B------:R-:W-:-:S13]  /*13140*/  ISETP.LT.OR P0, PT, R6, 0x41, P4 ;  /* 0x000000410600780c */ /* 0x000fda0002701670 */
[----:B------:R3:W-:Y:S01]  /*13150*/  LDGSTS.E.BYPASS.LTC128B.128 [R17+0xd400], desc[UR46][R2.64], !P0 ;  /* 0x0d40000002117fae */ /* 0x0007e2000c101d6e */
[----:B------:R-:W-:-:S13]  /*13160*/  ISETP.LT.OR P0, PT, R6, 0x41, P3 ;  /* 0x000000410600780c */ /* 0x000fda0001f01670 */
[----:B------:R3:W-:Y:S01]  /*13170*/  LDGSTS.E.BYPASS.LTC128B.128 [R17+0xf400], desc[UR46][R2.64+0x40], !P0 ;  /* 0x0f40004002117fae */ /* 0x0007e2000c101d6e */
[----:B------:R-:W-:-:S13]  /*13180*/  ISETP.LT.OR P0, PT, R6, 0x41, P2 ;  /* 0x000000410600780c */ /* 0x000fda0001701670 */
[----:B------:R3:W-:Y:S01]  /*13190*/  LDGSTS.E.BYPASS.LTC128B.128 [R17+0x11400], desc[UR46][R2.64+0x80], !P0 ;  /* 0x1140008002117fae */ /* 0x0007e2000c101d6e */
[----:B0---4-:R-:W-:-:S13]  /*131a0*/  ISETP.GE.AND P0, PT, R6, 0x21, PT ;  /* 0x000000210600780c */ /* 0x011fda0003f06270 */
.L_x_5103:
[C---:B------:R-:W-:Y:S02]  /*131b0*/  ISETP.LT.OR P4, PT, R6.reuse, 0x61, P4 ;  /* 0x000000610600780c */ /* 0x040fe40002781670 */
        /* <DEDUP_REMOVED lines=14> */
[----:B------:R-:W-:-:S13]  /*132a0*/  ISETP.NE.AND P6, PT, R37, 0x3, PT ;  /* 0x000000032500780c */ /* 0x000fda0003fc5270 */
[----:B0-----:R-:W-:Y:S05]  /*132b0*/  @!P6 BRA `(.L_x_5044) ;  /* 0x000000000004e947 */ /* 0x001fea0003800000 */
[----:B------:R-:W-:Y:S01]  /*132c0*/  BPT.TRAP 0x1 ;  /* 0x000000040000795c */ /* 0x000fe20000300000 */
.L_x_5044:
[----:B------:R-:W-:Y:S01]  /*132d0*/  SYNCS.ARRIVE.TRANS64.A1T0 RZ, [UR48+0x2a870], RZ ;  /* 0x02a870ffffff79a7 */ /* 0x000fe20008100030 */
[----:B------:R-:W-:Y:S05]  /*132e0*/  @!P6 BRA `(.L_x_5045) ;  /* 0x000000000004e947 */ /* 0x000fea0003800000 */
[----:B------:R-:W-:Y:S01]  /*132f0*/  BPT.TRAP 0x1 ;  /* 0x000000040000795c */ /* 0x000fe20000300000 */
.L_x_5045:
[----:B------:R-:W0:Y:S02]  /*13300*/  SYNCS.PHASECHK.TRANS64.TRYWAIT P2, [UR48+0x2a840], R20 ;  /* 0x02a84014ff0075a7 */ /* 0x000e240008040170 */
[----:B0-----:R-:W-:Y:S05]  /*13310*/  @!P2 BRA `(.L_x_5046) ;  /* 0x000000340080a947 */ /* 0x001fea0003800000 */
.L_x_5104:
[----:B------:R-:W-:Y:S01]  /*13320*/  ULDC.64 UR4, c[0x0][0x300] ;  /* 0x0000c00000047ab9 */ /* 0x000fe20000000a00 */
[----:B------:R-:W-:Y:S01]  /*13330*/  R2UR UR6, R26 ;  /* 0x000000001a0672ca */ /* 0x000fe200000e0000 */
[----:B------:R-:W-:Y:S01]  /*13340*/  IMAD R5, R5, UR4, RZ ;  /* 0x0000000405057c24 */ /* 0x000fe2000f8e02ff */
[----:B------:R-:W2:Y:S01]  /*13350*/  LDC R6, c[0x0][0x2f4] ;  /* 0x0000bd00ff067b82 */ /* 0x000ea20000000800 */
[----:B------:R-:W-:-:S04]  /*13360*/  IMAD.WIDE.U32 R2, R4, UR4, RZ ;  /* 0x0000000404027c25 */ /* 0x000fc8000f8e00ff */
        /* <DEDUP_REMOVED lines=8> */
[----:B------:R-:W-:Y:S01]  /*133f0*/  IMAD.U32 R5, RZ, RZ, UR4 ;  /* 0x00000004ff057e24 */ /* 0x000fe2000f8e00ff */
[----:B------:R-:W-:-:S03]  /*13400*/  UIMAD UR4, UR6, UR4, URZ ;  /* 0x00000004060472a4 */ /* 0x000fc6000f8e023f */
[----:B------:R-:W-:Y:S01]  /*13410*/  IMAD.WIDE.U32 R2, R5, UR39, R2 ;  /* 0x0000002705027c25 */ /* 0x000fe2000f8e0002 */
[----:B------:R-:W-:Y:S01]  /*13420*/  ULDC.64 UR6, c[0x0][0x2e8] ;  /* 0x0000ba0000067ab9 */ /* 0x000fe20000000a00 */
[----:B------:R-:W-:Y:S01]  /*13430*/  UIMAD UR4, UR39, UR5, UR4 ;  /* 0x00000005270472a4 */ /* 0x000fe2000f8e0204 */
[-C--:B--2---:R-:W-:Y:S01]  /*13440*/  ISETP.GE.AND P3, PT, R24, R6.reuse, PT ;  /* 0x000000061800720c */ /* 0x084fe20003f66270 */
[----:B------:R-:W-:Y:S01]  /*13450*/  IMAD.U32 R5, RZ, RZ, UR7 ;  /* 0x00000007ff057e24 */ /* 0x000fe2000f8e00ff */
[----:B------:R-:W-:Y:S02]  /*13460*/  IADD3 R0, P2, R2, UR6, RZ ;  /* 0x0000000602007c10 */ /* 0x000fe4000ff5e0ff */
[----:B------:R-:W-:Y:S02]  /*13470*/  ISETP.GE.AND P4, PT, R25, R6, PT ;  /* 0x000000061900720c */ /* 0x000fe40003f86270 */
[----:B------:R-:W-:Y:S01]  /*13480*/  IADD3.X R4, R5, UR4, R3, P2, !PT ;  /* 0x0000000405047c10 */ /* 0x000fe200097fe403 */
[----:B------:R-:W-:-:S03]  /*13490*/  UMOV UR4, 0xffffffff ;  /* 0xffffffff00047882 */ /* 0x000fc60000000000 */
[----:B------:R-:W-:Y:S07]  /*134a0*/  BRA.DIV UR4, `(.L_x_5047) ;  /* 0x0000003604307947 */ /* 0x000fee000b800000 */
[----:B------:R-:W2:Y:S01]  /*134b0*/  SHFL.IDX PT, R14, R0, RZ, 0x1c1f ;  /* 0x001c1fff000e7589 */ /* 0x000ea200000e0000 */
[----:B------:R-:W-:-:S03]  /*134c0*/  ISETP.GE.AND P6, PT, R30, R6, PT ;  /* 0x000000061e00720c */ /* 0x000fc60003fc6270 */
[----:B------:R-:W3:Y:S04]  /*134d0*/  SHFL.IDX PT, R2, R4, RZ, 0x1c1f ;  /* 0x001c1fff04027589 */ /* 0x000ee800000e0000 */
[----:B------:R-:W-:Y:S01]  /*134e0*/  SHFL.IDX PT, R5, R4, 0x1, 0x1c1f ;  /* 0x003c1f0004057f89 */ /* 0x000fe200000e0000 */
[----:B--2---:R-:W-:-:S05]  /*134f0*/  @P5 IADD3 R14, P2, R30, R14, RZ ;  /* 0x0000000e1e0e5210 */ /* 0x004fca0007f5e0ff */
[----:B---3--:R-:W-:Y:S02]  /*13500*/  @P5 IMAD.X R3, RZ, RZ, R2, P2 ;  /* 0x000000ffff035224 */ /* 0x008fe400010e0602 */
[----:B------:R-:W-:Y:S02]  /*13510*/  @P5 IMAD.MOV.U32 R2, RZ, RZ, R14 ;  /* 0x000000ffff025224 */ /* 0x000fe400078e000e */
[----:B------:R-:W2:Y:S04]  /*13520*/  SHFL.IDX PT, R14, R0, 0x1, 0x1c1f ;  /* 0x003c1f00000e7f89 */ /* 0x000ea800000e0000 */
[----:B------:R-:W-:Y:S04]  /*13530*/  @P5 LDGSTS.E.BYPASS.LTC128B.128 [R17+0x1e400], desc[UR46][R2.64], !P6 ;  /* 0x1e40000002115fae */ /* 0x000fe8000f101d6e */
[----:B------:R-:W-:Y:S04]  /*13540*/  @P5 LDGSTS.E.BYPASS.LTC128B.128 [R17+0x20400], desc[UR46][R2.64+0x40], !P4 ;  /* 0x2040004002115fae */ /* 0x000fe8000e101d6e */
[----:B------:R3:W-:Y:S01]  /*13550*/  @P5 LDGSTS.E.BYPASS.LTC128B.128 [R17+0x22400], desc[UR46][R2.64+0x80], !P3 ;  /* 0x2240008002115fae */ /* 0x0007e2000d901d6e */
[----:B--2---:R-:W-:-:S05]  /*13560*/  @P0 IADD3 R14, P2, R30, R14, RZ ;  /* 0x0000000e1e0e0210 */ /* 0x004fca0007f5e0ff */
[----:B------:R-:W-:Y:S02]  /*13570*/  @P0 IMAD.X R5, RZ, RZ, R5, P2 ;  /* 0x000000ffff050224 */ /* 0x000fe400010e0605 */
[----:B---3--:R-:W-:Y:S02]  /*13580*/  @P0 IMAD.MOV.U32 R2, RZ, RZ, R14 ;  /* 0x000000ffff020224 */ /* 0x008fe400078e000e */
[----:B------:R-:W2:Y:S01]  /*13590*/  SHFL.IDX PT, R14, R0, 0x2, 0x1c1f ;  /* 0x005c1f00000e7f89 */ /* 0x000ea200000e0000 */
[----:B------:R-:W-:-:S03]  /*135a0*/  @P0 IMAD.MOV.U32 R3, RZ, RZ, R5 ;  /* 0x000000ffff030224 */ /* 0x000fc600078e0005 */
[----:B------:R-:W3:Y:S04]  /*135b0*/  SHFL.IDX PT, R5, R4, 0x2, 0x1c1f ;  /* 0x005c1f0004057f89 */ /* 0x000ee800000e0000 */
[----:B------:R-:W-:Y:S04]  /*135c0*/  @P0 LDGSTS.E.BYPASS.LTC128B.128 [R17+0x1ec00], desc[UR46][R2.64], !P6 ;  /* 0x1ec0000002110fae */ /* 0x000fe8000f101d6e */
        /* <DEDUP_REMOVED lines=9> */
[----:B------:R2:W-:Y:S04]  /*13660*/  @P1 LDGSTS.E.BYPASS.LTC128B.128 [R17+0x23400], desc[UR46][R2.64+0x80], !P3 ;  /* 0x2340008002111fae */ /* 0x0005e8000d901d6e */
[----:B------:R2:W4:Y:S02]  /*13670*/  SHFL.IDX PT, R5, R4, 0x3, 0x1c1f ;  /* 0x007c1f0004057f89 */ /* 0x00052400000e0000 */
.L_x_5114:
        /* <DEDUP_REMOVED lines=8> */
[----:B------:R2:W-:Y:S04]  /*13700*/  @P1 LDGSTS.E.BYPASS.LTC128B.128 [R17+0x21c00], desc[UR46][R2.64+0x40], !P4 ;  /* 0x21c0004002111fae */ /* 0x0005e8000e101d6e */
[----:B------:R2:W-:Y:S01]  /*13710*/  @P1 LDGSTS.E.BYPASS.LTC128B.128 [R17+0x23c00], desc[UR46][R2.64+0x80], !P3 ;  /* 0x23c0008002111fae */ /* 0x0005e2000d901d6e */
[----:B------:R-:W-:Y:S01]  /*13720*/  NOP ;  /* 0x0000000000007918 */ /* 0x000fe20000000000 */
[----:B------:R-:W-:Y:S02]  /*13730*/  SYNCS.ARRIVE.TRANS64.RED.A0T1 RZ, [UR48+0x2a830], RZ ;  /* 0x02a830ffffff79a7 */ /* 0x000fe40008200430 */
[----:B------:R-:W-:Y:S01]  /*13740*/  ARRIVES.LDGSTSBAR.64.TRANSCNT [UR48+0x2a830] ;  /* 0x02a83000ff0079b0 */ /* 0x000fe20008000ab0 */
[----:B------:R-:W-:Y:S01]  /*13750*/  NOP ;  /* 0x0000000000007918 */ /* 0x000fe20000000000 */
[----:B------:R-:W-:-:S13]  /*13760*/  ISETP.NE.AND P1, PT, R37, 0x3, PT ;  /* 0x000000032500780c */ /* 0x000fda0003f25270 */
[----:B--2---:R-:W-:Y:S05]  /*13770*/  @!P1 BRA `(.L_x_5048) ;  /* 0x0000000000049947 */ /* 0x004fea0003800000 */
[----:B------:R-:W-:Y:S01]  /*13780*/  BPT.TRAP 0x1 ;  /* 0x000000040000795c */ /* 0x000fe20000300000 */
.L_x_5048:
        /* <DEDUP_REMOVED lines=30> */
.L_x_5049:
[----:B------:R-:W-:Y:S01]  /*13970*/  UISETP.NE.AND UP0, UPT, UR50, URZ, UPT ;  /* 0x0000003f3200728c */ /* 0x000fe2000bf05270 */
[----:B------:R-:W-:Y:S01]  /*13980*/  IMAD.U32 R4, RZ, RZ, UR36 ;  /* 0x00000024ff047e24 */ /* 0x000fe2000f8e00ff */
[----:B------:R-:W-:Y:S01]  /*13990*/  ULDC.64 UR4, c[0x0][0x2e0] ;  /* 0x0000b80000047ab9 */ /* 0x000fe20000000a00 */
[----:B------:R-:W-:Y:S01]  /*139a0*/  IMAD.U32 R3, RZ, RZ, UR49 ;  /* 0x00000031ff037e24 */ /* 0x000fe2000f8e00ff */
[----:B------:R-:W-:Y:S01]  /*139b0*/  IADD3 R0, R27, UR40, R32 ;  /* 0x000000281b007c10 */ /* 0x000fe2000fffe020 */
[----:B------:R-:W-:Y:S01]  /*139c0*/  IMAD.U32 R5, RZ, RZ, UR37 ;  /* 0x00000025ff057e24 */ /* 0x000fe2000f8e00ff */
[----:B------:R-:W-:Y:S01]  /*139d0*/  PLOP3.LUT P0, PT, PT, PT, UP0, 0x80, 0x0 ;  /* 0x000000000000781c */ /* 0x000fe20003f0f008 */
[----:B------:R-:W-:Y:S01]  /*139e0*/  IMAD.MOV.U32 R2, RZ, RZ, R4 ;  /* 0x000000ffff027224 */ /* 0x000fe200078e0004 */
[----:B------:R-:W-:Y:S01]  /*139f0*/  PLOP3.LUT P1, PT, PT, PT, UP0, 0x80, 0x0 ;  /* 0x000000000000781c */ /* 0x000fe20003f2f008 */
[----:B------:R-:W-:Y:S02]  /*13a00*/  IMAD R36, R36, UR4, RZ ;  /* 0x0000000424247c24 */ /* 0x000fe4000f8e02ff */
[C---:B------:R-:W-:Y:S01]  /*13a10*/  IMAD.WIDE.U32 R2, R35.reuse, UR4, R2 ;  /* 0x0000000423027c25 */ /* 0x040fe2000f8e0002 */
[----:B------:R-:W-:Y:S01]  /*13a20*/  @UP0 ULDC UR4, c[0x0][0x44c] ;  /* 0x0001130000040ab9 */ /* 0x000fe20000000800 */
[----:B------:R-:W2:Y:S02]  /*13a30*/  LDC R5, c[0x0][0x448] ;  /* 0x00011200ff057b82 */ /* 0x000ea40000000800 */
[----:B------:R-:W-:Y:S01]  /*13a40*/  IMAD R9, R35, UR5, R36 ;  /* 0x0000000523097c24 */ /* 0x000fe2000f8e0224 */
[----:B------:R-:W-:Y:S01]  /*13a50*/  @UP0 ULDC UR5, c[0x0][0x450] ;  /* 0x0001140000050ab9 */ /* 0x000fe20000000800 */
[----:B------:R-:W-:-:S02]  /*13a60*/  IMAD.MOV.U32 R7, RZ, RZ, R0 ;  /* 0x000000ffff077224 */ /* 0x000fc400078e0000 */
[----:B------:R-:W-:-:S04]  /*13a70*/  @P0 IMAD.HI.U32 R4, R0, UR4, RZ ;  /* 0x0000000400040c27 */ /* 0x000fc8000f8e00ff */
[----:B------:R-:W-:Y:S01]  /*13a80*/  IMAD.IADD R3, R3, 0x1, R9 ;  /* 0x0000000103037824 */ /* 0x000fe200078e0209 */
        /* <DEDUP_REMOVED lines=23> */
[----:B------:R-:W2:Y:S01]  /*13c00*/  SHFL.IDX PT, R14, R0, RZ, 0x1c1f ;  /* 0x001c1fff000e7589 */ /* 0x000ea200000e0000 */
[----:B------:R-:W-:Y:S01]  /*13c10*/  ULDC UR4, c[0x0][0x288] ;  /* 0x0000a20000047ab9 */ /* 0x000fe20000000800 */
[----:B------:R-:W-:Y:S02]  /*13c20*/  VIADD R6, R27, UR40 ;  /* 0x000000281b067c36 */ /* 0x000fe40008000000 */
        /* <DEDUP_REMOVED lines=31> */
[----:B------:R2:W-:Y:S04]  /*13e20*/  @!P1 LDGSTS.E.BYPASS.LTC128B.128 [R17+0x1d400], desc[UR46][R2.64+0x80], !P0 ;  /* 0x1d40008002119fae */ /* 0x0005e8000c101d6e */
[----:B------:R2:W4:Y:S02]  /*13e30*/  SHFL.IDX PT, R7, R4, 0x3, 0x1c1f ;  /* 0x007c1f0004077f89 */ /* 0x00052400000e0000 */
.L_x_5123:
[----:B------:R-:W-:Y:S01]  /*13e40*/  VIADD R6, R6, 0x60 ;  /* 0x0000006006067836 */ /* 0x000fe20000000000 */
[----:B------:R-:W-:Y:S04]  /*13e50*/  BSSY B0, `(.L_x_5051) ;  /* 0x000000b000007945 */ /* 0x000fe80003800000 */
[----:B------:R-:W-:-:S13]  /*13e60*/  ISETP.GE.AND P1, PT, R6, R5, PT ;  /* 0x000000050600720c */ /* 0x000fda0003f26270 */
[----:B------:R-:W-:Y:S05]  /*13e70*/  @P1 BRA `(.L_x_5052) ;  /* 0x0000000000201947 */ /* 0x000fea0003800000 */
[----:B--23--:R-:W-:-:S05]  /*13e80*/  IADD3 R2, P1, R30, R14, RZ ;  /* 0x0000000e1e027210 */ /* 0x00cfca0007f3e0ff */
[----:B----4-:R-:W-:-:S05]  /*13e90*/  IMAD.X R3, RZ, RZ, R7, P1 ;  /* 0x000000ffff037224 */ /* 0x010fca00008e0607 */
[----:B------:R-:W-:Y:S01]  /*13ea0*/  @!PT LDS RZ, [RZ] ;  /* 0x00000000fffff984 */ /* 0x000fe20000000800 */
[----:B------:R-:W-:Y:S01]  /*13eb0*/  @!PT LDS RZ, [RZ] ;  /* 0x00000000fffff984 */ /* 0x000fe20000000800 */
[----:B------:R-:W-:Y:S01]  /*13ec0*/  @!PT LDS RZ, [RZ] ;  /* 0x00000000fffff984 */ /* 0x000fe20000000800 */
[----:B------:R2:W-:Y:S04]  /*13ed0*/  LDGSTS.E.BYPASS.LTC128B.128 [R17+0x19c00], desc[UR46][R2.64], !P3 ;  /* 0x19c0000002117fae */ /* 0x0005e8000d901d6e */
[----:B------:R2:W-:Y:S04]  /*13ee0*/  LDGSTS.E.BYPASS.LTC128B.128 [R17+0x1bc00], desc[UR46][R2.64+0x40], !P2 ;  /* 0x1bc0004002117fae */ /* 0x0005e8000d101d6e */
[----:B------:R2:W-:Y:S02]  /*13ef0*/  LDGSTS.E.BYPASS.LTC128B.128 [R17+0x1dc00], desc[UR46][R2.64+0x80], !P0 ;  /* 0x1dc0008002117fae */ /* 0x0005e4000c101d6e */
.L_x_5052:
[----:B------:R-:W-:Y:S05]  /*13f00*/  BSYNC B0 ;  /* 0x0000000000007941 */ /* 0x000fea0003800000 */
.L_x_5051:
[----:B------:R-:W-:Y:S01]  /*13f10*/  NOP ;  /* 0x0000000000007918 */ /* 0x000fe20000000000 */
[----:B------:R-:W-:Y:S01]  /*13f20*/  SYNCS.ARRIVE.TRANS64.RED.A0T1 RZ, [UR48+0x2a800], RZ ;  /* 0x02a800ffffff79a7 */ /* 0x000fe20008200430 */
[----:B--2---:R-:W-:Y:S01]  /*13f30*/  IMAD.MOV.U32 R3, RZ, RZ, 0x1 ;  /* 0x00000001ff037424 */ /* 0x004fe200078e00ff */
[----:B------:R-:W-:Y:S04]  /*13f40*/  ARRIVES.LDGSTSBAR.64.TRANSCNT [UR48+0x2a800] ;  /* 0x02a80000ff0079b0 */ /* 0x000fe80008000ab0 */
[----:B------:R-:W-:Y:S01]  /*13f50*/  SHF.L.U32 R3, R3, 0x1f, RZ ;  /* 0x0000001f03037819 */ /* 0x000fe200000006ff */
[----:B------:R-:W-:Y:S01]  /*13f60*/  NOP ;  /* 0x0000000000007918 */ /* 0x000fe20000000000 */
[----:B------:R-:W-:Y:S01]  /*13f70*/  SYNCS.ARRIVE.TRANS64.A1T0 RZ, [UR48+0x2a800], RZ ;  /* 0x02a800ffffff79a7 */ /* 0x000fe20008100030 */
[----:B------:R-:W-:-:S05]  /*13f80*/  VIADD R18, R18, 0xfffffffe ;  /* 0xfffffffe12127836 */ /* 0x000fca0000000000 */
[----:B------:R-:W-:Y:S01]  /*13f90*/  ISETP.GE.AND P0, PT, R18, UR51, PT ;  /* 0x0000003312007c0c */ /* 0x000fe2000bf06270 */
[----:B------:R-:W2:Y:S02]  /*13fa0*/  SYNCS.PHASECHK.TRANS64.TRYWAIT P1, [UR48+0x2a820], R3 ;  /* 0x02a82003ff0075a7 */ /* 0x000ea40008020170 */
[----:B--2---:R-:W-:Y:S10]  /*13fb0*/  @!P1 BRA `(.L_x_5053) ;  /* 0x0000003000f49947 */ /* 0x004ff40003800000 */
.L_x_5124:
[----:B01----:R-:W-:Y:S01]  /*13fc0*/  IMAD.MOV.U32 R20, RZ, RZ, 0x1 ;  /* 0x00000001ff147424 */ /* 0x003fe200078e00ff */
[----:B------:R-:W-:Y:S06]  /*13fd0*/  @!P0 BRA `(.L_x_5054) ;  /* 0x0000001000ec8947 */ /* 0x000fec0003800000 */
[----:B------:R-:W5:Y:S04]  /*13fe0*/  LDL R6, [R1+0x4] ;  /* 0x0000040001067983 */ /* 0x000f680000100800 */
[----:B------:R-:W3:Y:S01]  /*13ff0*/  LDL R4, [R1] ;  /* 0x0000000001047983 */ /* 0x000ee20000100800 */
[----:B------:R-:W-:Y:S01]  /*14000*/  UIADD3 UR4, UR45, 0x1, URZ ;  /* 0x000000012d047890 */ /* 0x000fe2000fffe03f */
[----:B--2---:R-:W-:Y:S01]  /*14010*/  LOP3.LUT R3, RZ, UR42, RZ, 0x33, !PT ;  /* 0x0000002aff037c12 */ /* 0x004fe2000f8e33ff */
[----:B------:R-:W-:Y:S01]  /*14020*/  IMAD.MOV.U32 R8, RZ, RZ, 0x1 ;  /* 0x00000001ff087424 */ /* 0x000fe200078e00ff */
[----:B------:R-:W-:Y:S01]  /*14030*/  IADD3 R19, R32, R19, R27 ;  /* 0x0000001320137210 */ /* 0x000fe20007ffe01b */
[----:B------:R-:W-:Y:S01]  /*14040*/  UIMAD UR4, UR4, UR38, URZ ;  /* 0x00000026040472a4 */ /* 0x000fe2000f8e023f */
[----:B------:R-:W-:Y:S01]  /*14050*/  LOP3.LUT R5, RZ, UR41, RZ, 0x33, !PT ;  /* 0x00000029ff057c12 */ /* 0x000fe2000f8e33ff */
[----:B----4-:R-:W-:-:S02]  /*14060*/  IMAD.MOV.U32 R7, RZ, RZ, RZ ;  /* 0x000000ffff077224 */ /* 0x010fc400078e00ff */
[----:B------:R-:W-:Y:S02]  /*14070*/  VIADD R19, R19, 0xfffffe80 ;  /* 0xfffffe8013137836 */ /* 0x000fe40000000000 */
[----:B------:R-:W-:-:S04]  /*14080*/  LOP3.LUT R0, RZ, UR4, RZ, 0x33, !PT ;  /* 0x00000004ff007c12 */ /* 0x000fc8000f8e33ff */
[----:B------:R-:W-:-:S04]  /*14090*/  VIADDMNMX R0, R0, -UR44, R3, !PT ;  /* 0x8000002c00007c46 */ /* 0x000fc8000f800103 */
[----:B------:R-:W-:-:S04]  /*140a0*/  VIMNMX R0, R0, R5, !PT ;  /* 0x0000000500007248 */ /* 0x000fc80007fe0100 */
[C---:B------:R-:W-:Y:S01]  /*140b0*/  IADD3 R21, -R0.reuse, -0x2, RZ ;  /* 0xfffffffe00157810 */ /* 0x040fe20007ffe1ff */
[----:B------:R-:W-:Y:S02]  /*140c0*/  IMAD R18, R0, -0x80, R19 ;  /* 0xffffff8000127824 */ /* 0x000fe400078e0213 */
[--C-:B-----5:R-:W-:Y:S02]  /*140d0*/  IMAD.IADD R32, R6, 0x1, R31.reuse ;  /* 0x0000000106207824 */ /* 0x120fe400078e021f */
[C---:B---3--:R-:W-:Y:S02]  /*140e0*/  IMAD.IADD R36, R4.reuse, 0x1, R31 ;  /* 0x0000000104247824 */ /* 0x048fe400078e021f */
[----:B------:R-:W-:-:S07]  /*140f0*/  IMAD.IADD R34, R4, 0x1, R32 ;  /* 0x0000000104227824 */ /* 0x000fce00078e0220 */
.L_x_5069:
[----:B0-----:R-:W0:Y:S01]  /*14100*/  LDC R0, c[0x0][0x430] ;  /* 0x00010c00ff007b82 */ /* 0x001e220000000800 */
[----:B------:R-:W-:Y:S01]  /*14110*/  IMAD.MOV.U32 R9, RZ, RZ, R18 ;  /* 0x000000ffff097224 */ /* 0x000fe200078e0012 */
[----:B------:R-:W-:Y:S01]  /*14120*/  ULDC.64 UR4, c[0x0][0x428] ;  /* 0x00010a0000047ab9 */ /* 0x000fe20000000a00 */
[----:B0-----:R-:W-:-:S13]  /*14130*/  ISETP.NE.AND P0, PT, R0, 0x1, PT ;  /* 0x000000010000780c */ /* 0x001fda0003f05270 */
[----:B------:R-:W0:Y:S08]  /*14140*/  @P0 LDC R3, c[0x0][0x434] ;  /* 0x00010d00ff030b82 */ /* 0x000e300000000800 */
[----:B------:R-:W1:Y:S01]  /*14150*/  @P0 LDC R5, c[0x0][0x438] ;  /* 0x00010e00ff050b82 */ /* 0x000e620000000800 */
[----:B0-----:R-:W-:-:S05]  /*14160*/  @P0 IMAD.HI.U32 R0, R18, R3, RZ ;  /* 0x0000000312000227 */ /* 0x001fca00078e00ff */
[----:B-1----:R-:W-:Y:S01]  /*14170*/  @P0 SHF.R.U32.HI R9, RZ, R5, R0 ;  /* 0x00000005ff090219 */ /* 0x002fe20000011600 */
[----:B------:R-:W-:-:S03]  /*14180*/  IMAD R5, R33, UR4, RZ ;  /* 0x0000000421057c24 */ /* 0x000fc6000f8e02ff */
[--C-:B------:R-:W-:Y:S01]  /*14190*/  SHF.R.S32.HI R3, RZ, 0x1f, R9.reuse ;  /* 0x0000001fff037819 */ /* 0x100fe20000011409 */
[----:B------:R-:W-:Y:S02]  /*141a0*/  IMAD.MOV.U32 R2, RZ, RZ, R9 ;  /* 0x000000ffff027224 */ /* 0x000fe400078e0009 */
[C---:B------:R-:W-:Y:S02]  /*141b0*/  IMAD R5, R28.reuse, UR5, R5 ;  /* 0x000000051c057c24 */ /* 0x040fe4000f8e0205 */
[----:B------:R-:W-:Y:S01]  /*141c0*/  IMAD.WIDE.U32 R2, R28, UR4, R2 ;  /* 0x000000041c027c25 */ /* 0x000fe2000f8e0002 */
[----:B------:R-:W-:-:S03]  /*141d0*/  ULDC.64 UR4, c[0x0][0x418] ;  /* 0x0001060000047ab9 */ /* 0x000fc60000000a00 */
[----:B------:R-:W-:Y:S01]  /*141e0*/  IMAD.IADD R3, R5, 0x1, R3 ;  /* 0x0000000105037824 */ /* 0x000fe200078e0203 */
[----:B------:R-:W-:-:S04]  /*141f0*/  LEA R4, P0, R2, UR4, 0x2 ;  /* 0x0000000402047c11 */ /* 0x000fc8000f8010ff */
[----:B------:R-:W-:-:S05]  /*14200*/  LEA.HI.X R5, R2, UR5, R3, 0x2, P0 ;  /* 0x0000000502057c11 */ /* 0x000fca00080f1403 */
[----:B------:R-:W2:Y:S01]  /*14210*/  LDG.E R4, desc[UR46][R4.64] ;  /* 0x0000002e04047981 */ /* 0x000ea2000c1e1900 */
[----:B------:R-:W-:Y:S01]  /*14220*/  ISETP.NE.AND P2, PT, R37, 0x3, PT ;  /* 0x000000032500780c */ /* 0x000fe20003f45270 */
[----:B------:R-:W-:Y:S02]  /*14230*/  VIADD R0, R7, 0x1 ;  /* 0x0000000107007836 */ /* 0x000fe40000000000 */
[----:B------:R-:W-:-:S03]  /*14240*/  VIADD R21, R21, 0xffffffff ;  /* 0xffffffff15157836 */ /* 0x000fc60000000000 */
[C---:B------:R-:W-:Y:S02]  /*14250*/  ISETP.NE.AND P1, PT, R0.reuse, 0x2, PT ;  /* 0x000000020000780c */ /* 0x040fe40003f25270 */
[----:B------:R-:W-:Y:S02]  /*14260*/  ISETP.GT.AND P0, PT, R21, UR51, PT ;  /* 0x0000003315007c0c */ /* 0x000fe4000bf04270 */
[----:B------:R-:W-:Y:S02]  /*14270*/  SEL R3, RZ, 0x1, P1 ;  /* 0x00000001ff037807 */ /* 0x000fe40000800000 */
[----:B------:R-:W-:Y:S02]  /*14280*/  SEL R0, R0, RZ, P1 ;  /* 0x000000ff00007207 */ /* 0x000fe40000800000 */
[----:B------:R-:W-:Y:S02]  /*14290*/  LOP3.LUT R20, R8, R3, RZ, 0x3c, !PT ;  /* 0x0000000308147212 */ /* 0x000fe400078e3cff */
[----:B--2---:R-:W-:Y:S01]  /*142a0*/  SHF.R.S32.HI R10, RZ, 0x1f, R4 ;  /* 0x0000001fff0a7819 */ /* 0x004fe20000011404 */
[----:B------:R-:W-:Y:S06]  /*142b0*/  @!P2 BRA `(.L_x_5055) ;  /* 0x000000000004a947 */ /* 0x000fec0003800000 */
[----:B------:R-:W-:Y:S01]  /*142c0*/  BPT.TRAP 0x1 ;  /* 0x000000040000795c */ /* 0x000fe20000300000 */
.L_x_5055:
[----:B------:R-:W-:Y:S02]  /*142d0*/  LEA R6, R0, UR48, 0x3 ;  /* 0x0000003000067c11 */ /* 0x000fe4000f8e18ff */
[----:B------:R-:W-:-:S04]  /*142e0*/  SHF.L.U32 R19, R20, 0x1f, RZ ;  /* 0x0000001f14137819 */ /* 0x000fc800000006ff */
[----:B------:R-:W0:Y:S02]  /*142f0*/  SYNCS.PHASECHK.TRANS64.TRYWAIT P1, [R6+URZ+0x2a880], R19 ;  /* 0x02a88013060075a7 */ /* 0x000e24000802017f */
[----:B0-----:R-:W-:Y:S05]  /*14300*/  @!P1 BRA `(.L_x_5056) ;  /* 0x0000003000349947 */ /* 0x001fea0003800000 */
.L_x_5125:
[----:B------:R-:W-:Y:S01]  /*14310*/  ULDC UR4, c[0x0][0x430] ;  /* 0x00010c0000047ab9 */ /* 0x000fe20000000800 */
[----:B------:R-:W-:Y:S01]  /*14320*/  R2UR UR6, R26 ;  /* 0x000000001a0672ca */ /* 0x000fe200000e0000 */
[----:B------:R-:W-:Y:S01]  /*14330*/  UIADD3 UR4, -UR4, URZ, URZ ;  /* 0x0000003f04047290 */ /* 0x000fe2000fffe13f */
[----:B------:R-:W1:Y:S01]  /*14340*/  LDC R12, c[0x0][0x2f4] ;  /* 0x0000bd00ff0c7b82 */ /* 0x000e620000000800 */
[C---:B------:R-:W-:Y:S02]  /*14350*/  LOP3.LUT P3, RZ, R16.reuse, 0x2, RZ, 0xc0, !PT ;  /* 0x0000000210ff7812 */ /* 0x040fe4000786c0ff */
[----:B------:R-:W-:Y:S02]  /*14360*/  LOP3.LUT P2, RZ, R16, 0x1, RZ, 0xc0, !PT ;  /* 0x0000000110ff7812 */ /* 0x000fe4000784c0ff */
        /* <DEDUP_REMOVED lines=27> */
[----:B------:R-:W-:Y:S01]  /*14520*/  SHFL.IDX PT, R35, R27, 0x2, 0x1c1f ;  /* 0x005c1f001b237f89 */ /* 0x000fe200000e0000 */
[----:B-1----:R-:W-:-:S03]  /*14530*/  IADD3 R2, P1, R30, R14, RZ ;  /* 0x0000000e1e027210 */ /* 0x002fc60007f3e0ff */
[----:B------:R-:W-:Y:S02]  /*14540*/  SHFL.IDX PT, R14, R24, 0x3, 0x1c1f ;  /* 0x007c1f00180e7f89 */ /* 0x000fe400000e0000 */
        /* <DEDUP_REMOVED lines=14> */
[----:B------:R1:W2:Y:S04]  /*14630*/  SHFL.IDX PT, R35, R27, 0x3, 0x1c1f ;  /* 0x007c1f001b237f89 */ /* 0x0002a800000e0000 */
[----:B------:R1:W-:Y:S04]  /*14640*/  LDGSTS.E.BYPASS.LTC128B.128 [R25+0xd400], desc[UR46][R2.64], !P4 ;  /* 0x0d40000002197fae */ /* 0x0003e8000e101d6e */
[----:B------:R1:W-:Y:S04]  /*14650*/  LDGSTS.E.BYPASS.LTC128B.128 [R25+0xf400], desc[UR46][R2.64+0x40], !P3 ;  /* 0x0f40004002197fae */ /* 0x0003e8000d901d6e */
[----:B------:R1:W-:Y:S02]  /*14660*/  LDGSTS.E.BYPASS.LTC128B.128 [R25+0x11400], desc[UR46][R2.64+0x80], !P2 ;  /* 0x1140008002197fae */ /* 0x0003e4000d101d6e */
.L_x_5135:
[----:B-1----:R-:W-:Y:S02]  /*14670*/  IADD3 R2, P1, R30, R14, RZ ;  /* 0x0000000e1e027210 */ /* 0x002fe40007f3e0ff */
[----:B------:R-:W-:-:S03]  /*14680*/  R2UR UR4, R6 ;  /* 0x00000000060472ca */ /* 0x000fc600000e0000 */
[----:B--2---:R-:W-:-:S05]  /*14690*/  IMAD.X R3, RZ, RZ, R35, P1 ;  /* 0x000000ffff037224 */ /* 0x004fca00008e0623 */
        /* <DEDUP_REMOVED lines=11> */
[----:B-1----:R-:W-:Y:S05]  /*14750*/  @!P2 BRA `(.L_x_5058) ;  /* 0x000000000004a947 */ /* 0x002fea0003800000 */
[----:B------:R-:W-:Y:S01]  /*14760*/  BPT.TRAP 0x1 ;  /* 0x000000040000795c */ /* 0x000fe20000300000 */
.L_x_5058:
[----:B------:R1:W-:Y:S01]  /*14770*/  SYNCS.ARRIVE.TRANS64.A1T0 RZ, [R6+URZ+0x2a870], RZ ;  /* 0x02a870ff06ff79a7 */ /* 0x0003e2000810003f */
[----:B------:R-:W-:Y:S05]  /*14780*/  @!P2 BRA `(.L_x_5059) ;  /* 0x000000000004a947 */ /* 0x000fea0003800000 */
[----:B------:R-:W-:Y:S01]  /*14790*/  BPT.TRAP 0x1 ;  /* 0x000000040000795c */ /* 0x000fe20000300000 */
.L_x_5059:
[----:B------:R-:W2:Y:S02]  /*147a0*/  SYNCS.PHASECHK.TRANS64.TRYWAIT P1, [R6+URZ+0x2a840], R19 ;  /* 0x02a84013060075a7 */ /* 0x000ea4000802017f */
[----:B--2---:R-:W-:Y:S05]  /*147b0*/  @!P1 BRA `(.L_x_5060) ;  /* 0x0000003000489947 */ /* 0x004fea0003800000 */
.L_x_5136:
[----:B------:R-:W-:Y:S01]  /*147c0*/  ULDC.64 UR4, c[0x0][0x300] ;  /* 0x0000c00000047ab9 */ /* 0x000fe20000000a00 */
[----:B------:R-:W-:Y:S01]  /*147d0*/  R2UR UR6, R26 ;  /* 0x000000001a0672ca */ /* 0x000fe200000e0000 */
[----:B------:R-:W-:Y:S01]  /*147e0*/  IMAD R2, R9, UR4, RZ ;  /* 0x0000000409027c24 */ /* 0x000fe2000f8e02ff */
[----:B------:R-:W3:Y:S01]  /*147f0*/  LDC R11, c[0x0][0x2f4] ;  /* 0x0000bd00ff0b7b82 */ /* 0x000ee20000000800 */
[C---:B------:R-:W-:Y:S02]  /*14800*/  LOP3.LUT P3, RZ, R16.reuse, 0x2, RZ, 0xc0, !PT ;  /* 0x0000000210ff7812 */ /* 0x040fe4000786c0ff */
[C---:B------:R-:W-:Y:S01]  /*14810*/  IMAD R9, R5.reuse, UR5, R2 ;  /* 0x0000000505097c24 */ /* 0x040fe2000f8e0202 */
[----:B------:R-:W-:Y:S01]  /*14820*/  LOP3.LUT P2, RZ, R16, 0x1, RZ, 0xc0, !PT ;  /* 0x0000000110ff7812 */ /* 0x000fe2000784c0ff */
        /* <DEDUP_REMOVED lines=9> */
[----:B------:R-:W-:Y:S01]  /*148c0*/  UIMAD UR4, UR6, UR4, URZ ;  /* 0x00000004060472a4 */ /* 0x000fe2000f8e023f */
[----:B---3--:R-:W-:Y:S02]  /*148d0*/  ISETP.GE.AND P4, PT, R30, R11, PT ;  /* 0x0000000b1e00720c */ /* 0x008fe40003f86270 */
[----:B------:R-:W-:Y:S01]  /*148e0*/  IMAD.WIDE.U32 R2, R5, UR39, R2 ;  /* 0x0000002705027c25 */ /* 0x000fe2000f8e0002 */
[----:B------:R-:W-:Y:S01]  /*148f0*/  ULDC.64 UR6, c[0x0][0x2e8] ;  /* 0x0000ba0000067ab9 */ /* 0x000fe20000000a00 */
[----:B------:R-:W-:Y:S02]  /*14900*/  UIMAD UR4, UR39, UR5, UR4 ;  /* 0x00000005270472a4 */ /* 0x000fe4000f8e0204 */
[----:B0-2---:R-:W-:Y:S01]  /*14910*/  IMAD.U32 R19, RZ, RZ, UR7 ;  /* 0x00000007ff137e24 */ /* 0x005fe2000f8e00ff */
[----:B------:R-:W-:-:S04]  /*14920*/  IADD3 R9, P1, R2, UR6, RZ ;  /* 0x0000000602097c10 */ /* 0x000fc8000ff3e0ff */
[----:B------:R-:W-:Y:S01]  /*14930*/  IADD3.X R19, R19, UR4, R3, P1, !PT ;  /* 0x0000000413137c10 */ /* 0x000fe20008ffe403 */
[----:B------:R-:W-:-:S03]  /*14940*/  UMOV UR4, 0xffffffff ;  /* 0xffffffff00047882 */ /* 0x000fc60000000000 */
[----:B------:R-:W-:Y:S05]  /*14950*/  BRA.DIV UR4, `(.L_x_5061) ;  /* 0x0000002e04f47947 */ /* 0x000fea000b800000 */
[----:B------:R-:W0:Y:S01]  /*14960*/  SHFL.IDX PT, R14, R9, RZ, 0x1c1f ;  /* 0x001c1fff090e7589 */ /* 0x000e2200000e0000 */
[----:B------:R-:W-:-:S03]  /*14970*/  IMAD R10, R0, 0x6000, R29 ;  /* 0x00006000000a7824 */ /* 0x000fc600078e021d */
[----:B------:R-:W2:Y:S01]  /*14980*/  SHFL.IDX PT, R3, R19, RZ, 0x1c1f ;  /* 0x001c1fff13037589 */ /* 0x000ea200000e0000 */
[----:B------:R-:W-:-:S03]  /*14990*/  VIADD R10, R10, UR48 ;  /* 0x000000300a0a7c36 */ /* 0x000fc60008000000 */
[----:B------:R-:W-:Y:S01]  /*149a0*/  SHFL.IDX PT, R25, R9, 0x2, 0x1c1f ;  /* 0x005c1f0009197f89 */ /* 0x000fe200000e0000 */
[----:B0-----:R-:W-:-:S03]  /*149b0*/  IADD3 R4, P1, R30, R14, RZ ;  /* 0x0000000e1e047210 */ /* 0x001fc60007f3e0ff */
[----:B------:R-:W0:Y:S02]  /*149c0*/  SHFL.IDX PT, R14, R9, 0x1, 0x1c1f ;  /* 0x003c1f00090e7f89 */ /* 0x000e2400000e0000 */
[----:B--2---:R-:W-:Y:S02]  /*149d0*/  IMAD.X R5, RZ, RZ, R3, P1 ;  /* 0x000000ffff057224 */ /* 0x004fe400008e0603 */
[----:B------:R-:W2:Y:S04]  /*149e0*/  SHFL.IDX PT, R3, R19, 0x1, 0x1c1f ;  /* 0x003c1f0013037f89 */ /* 0x000ea800000e0000 */
[----:B------:R-:W-:Y:S04]  /*149f0*/  LDGSTS.E.BYPASS.LTC128B.128 [R10+0x1e400], desc[UR46][R4.64], !P4 ;  /* 0x1e400000040a7fae */ /* 0x000fe8000e101d6e */
[----:B------:R-:W-:Y:S04]  /*14a00*/  LDGSTS.E.BYPASS.LTC128B.128 [R10+0x20400], desc[UR46][R4.64+0x40], !P3 ;  /* 0x20400040040a7fae */ /* 0x000fe8000d901d6e */
[----:B------:R3:W-:Y:S01]  /*14a10*/  LDGSTS.E.BYPASS.LTC128B.128 [R10+0x22400], desc[UR46][R4.64+0x80], !P2 ;  /* 0x22400080040a7fae */ /* 0x0007e2000d101d6e */
[----:B0-----:R-:W-:-:S03]  /*14a20*/  IADD3 R2, P1, R30, R14, RZ ;  /* 0x0000000e1e027210 */ /* 0x001fc60007f3e0ff */
[----:B------:R-:W-:Y:S02]  /*14a30*/  SHFL.IDX PT, R14, R9, 0x3, 0x1c1f ;  /* 0x007c1f00090e7f89 */ /* 0x000fe400000e0000 */
[----:B--2---:R-:W-:Y:S02]  /*14a40*/  IMAD.X R3, RZ, RZ, R3, P1 ;  /* 0x000000ffff037224 */ /* 0x004fe400008e0603 */
[----:B---3--:R-:W0:Y:S04]  /*14a50*/  SHFL.IDX PT, R4, R19, 0x2, 0x1c1f ;  /* 0x005c1f0013047f89 */ /* 0x008e2800000e0000 */
[----:B------:R-:W-:Y:S04]  /*14a60*/  LDGSTS.E.BYPASS.LTC128B.128 [R10+0x1ec00], desc[UR46][R2.64], !P4 ;  /* 0x1ec00000020a7fae */ /* 0x000fe8000e101d6e */
[----:B------:R-:W-:Y:S04]  /*14a70*/  LDGSTS.E.BYPASS.LTC128B.128 [R10+0x20c00], desc[UR46][R2.64+0x40], !P3 ;  /* 0x20c00040020a7fae */ /* 0x000fe8000d901d6e */
[----:B------:R2:W-:Y:S04]  /*14a80*/  LDGSTS.E.BYPASS.LTC128B.128 [R10+0x22c00], desc[UR46][R2.64+0x80], !P2 ;  /* 0x22c00080020a7fae */ /* 0x0005e8000d101d6e */
[----:B------:R-:W3:Y:S01]  /*14a90*/  SHFL.IDX PT, R19, R19, 0x3, 0x1c1f ;  /* 0x007c1f0013137f89 */ /* 0x000ee200000e0000 */
[----:B--2---:R-:W-:-:S05]  /*14aa0*/  IADD3 R2, P1, R30, R25, RZ ;  /* 0x000000191e027210 */ /* 0x004fca0007f3e0ff */
[----:B0-----:R-:W-:-:S05]  /*14ab0*/  IMAD.X R3, RZ, RZ, R4, P1 ;  /* 0x000000ffff037224 */ /* 0x001fca00008e0604 */
[----:B------:R0:W-:Y:S04]  /*14ac0*/  LDGSTS.E.BYPASS.LTC128B.128 [R10+0x1f400], desc[UR46][R2.64], !P4 ;  /* 0x1f400000020a7fae */ /* 0x0001e8000e101d6e */
[----:B------:R0:W-:Y:S04]  /*14ad0*/  LDGSTS.E.BYPASS.LTC128B.128 [R10+0x21400], desc[UR46][R2.64+0x40], !P3 ;  /* 0x21400040020a7fae */ /* 0x0001e8000d901d6e */
[----:B---3--:R0:W-:Y:S02]  /*14ae0*/  LDGSTS.E.BYPASS.LTC128B.128 [R10+0x23400], desc[UR46][R2.64+0x80], !P2 ;  /* 0x23400080020a7fae */ /* 0x0081e4000d101d6e */
.L_x_5146:
[----:B0-----:R-:W-:Y:S02]  /*14af0*/  IADD3 R2, P1, R30, R14, RZ ;  /* 0x0000000e1e027210 */ /* 0x001fe40007f3e0ff */
        /* <DEDUP_REMOVED lines=15> */
.L_x_5062:
[----:B------:R-:W-:Y:S01]  /*14bf0*/  IMAD.U32 R2, RZ, RZ, UR43 ;  /* 0x0000002bff027e24 */ /* 0x000fe2000f8e00ff */
[----:B------:R0:W-:Y:S04]  /*14c00*/  SYNCS.ARRIVE.TRANS64.A1T0 RZ, [R6+URZ+0x2a830], RZ ;  /* 0x02a830ff06ff79a7 */ /* 0x0001e8000810003f */
[----:B------:R-:W-:-:S04]  /*14c10*/  LOP3.LUT R2, R2, 0x1, RZ, 0xfc, !PT ;  /* 0x0000000102027812 */ /* 0x000fc800078efcff */
[----:B------:R-:W-:-:S13]  /*14c20*/  ISETP.NE.AND P1, PT, R2, 0x3, PT ;  /* 0x000000030200780c */ /* 0x000fda0003f25270 */
[----:B0-----:R-:W-:Y:S05]  /*14c30*/  @!P1 BRA `(.L_x_5063) ;  /* 0x0000000000049947 */ /* 0x001fea0003800000 */
[----:B------:R-:W-:Y:S01]  /*14c40*/  BPT.TRAP 0x1 ;  /* 0x000000040000795c */ /* 0x000fe20000300000 */
.L_x_5063:
[----:B------:R-:W-:Y:S02]  /*14c50*/  LOP3.LUT R3, R8, 0x1, RZ, 0x3c, !PT ;  /* 0x0000000108037812 */ /* 0x000fe400078e3cff */
[----:B------:R-:W-:Y:S02]  /*14c60*/  LEA R2, R7, UR48, 0x3 ;  /* 0x0000003007027c11 */ /* 0x000fe4000f8e18ff */
[----:B------:R-:W-:-:S04]  /*14c70*/  SHF.L.U32 R3, R3, 0x1f, RZ ;  /* 0x0000001f03037819 */ /* 0x000fc800000006ff */
[----:B------:R-:W0:Y:S02]  /*14c80*/  SYNCS.PHASECHK.TRANS64.TRYWAIT P2, [R2+URZ+0x2a870], R3 ;  /* 0x02a87003020075a7 */ /* 0x000e24000804017f */
[----:B0-----:R-:W-:Y:S05]  /*14c90*/  @!P2 BRA `(.L_x_5064) ;  /* 0x000000300050a947 */ /* 0x001fea0003800000 */
.L_x_5147:
[----:B------:R-:W-:-:S13]  /*14ca0*/  ISETP.NE.AND P2, PT, R37, 0x3, PT ;  /* 0x000000032500780c */ /* 0x000fda0003f45270 */
[----:B------:R-:W-:Y:S05]  /*14cb0*/  @!P2 BRA `(.L_x_5065) ;  /* 0x000000000004a947 */ /* 0x000fea0003800000 */
[----:B------:R-:W-:Y:S01]  /*14cc0*/  BPT.TRAP 0x1 ;  /* 0x000000040000795c */ /* 0x000fe20000300000 */
.L_x_5065:
[----:B------:R-:W-:Y:S01]  /*14cd0*/  SHF.L.U32 R5, R8, 0x1f, RZ ;  /* 0x0000001f08057819 */ /* 0x000fe200000006ff */
[----:B0-----:R-:W-:-:S03]  /*14ce0*/  IMAD R3, R7, 0x6000, RZ ;  /* 0x0000600007037824 */ /* 0x001fc600078e02ff */
[----:B------:R-:W0:Y:S02]  /*14cf0*/  SYNCS.PHASECHK.TRANS64.TRYWAIT P2, [R2+URZ+0x2a860], R5 ;  /* 0x02a86005020075a7 */ /* 0x000e24000804017f */
[----:B0-----:R-:W-:Y:S05]  /*14d00*/  @!P2 BRA `(.L_x_5066) ;  /* 0x000000300048a947 */ /* 0x001fea0003800000 */
.L_x_5148:
[C---:B------:R-:W-:Y:S01]  /*14d10*/  LOP3.LUT R4, R3.reuse, R23, RZ, 0xfc, !PT ;  /* 0x0000001703047212 */ /* 0x040fe200078efcff */
[----:B------:R-:W-:Y:S05]  /*14d20*/  WARPSYNC.ALL ;  /* 0x0000000000007948 */ /* 0x000fea0003800000 */
[----:B------:R-:W2:Y:S01]  /*14d30*/  LDSM.16.MT88.4 R8, [R4+UR48+0xc400] ;  /* 0x00c400300408783b */ /* 0x000ea20008004200 */
[----:B-1----:R-:W-:Y:S01]  /*14d40*/  VIADD R6, R3, 0x2000 ;  /* 0x0000200003067836 */ /* 0x002fe20000000000 */
[----:B0-----:R-:W-:Y:S02]  /*14d50*/  IADD3 R5, R22, R3, R31 ;  /* 0x0000000316057210 */ /* 0x001fe40007ffe01f */
[----:B------:R-:W-:-:S02]  /*14d60*/  ISETP.NE.AND P2, PT, R37, 0x3, PT ;  /* 0x000000032500780c */ /* 0x000fc40003f45270 */
[----:B------:R-:W-:Y:S02]  /*14d70*/  LOP3.LUT R6, R6, R23, RZ, 0xfc, !PT ;  /* 0x0000001706067212 */ /* 0x000fe400078efcff */
[C-C-:B--2---:R-:W-:Y:S02]  /*14d80*/  PRMT R12, R8.reuse, 0x6420, R9.reuse ;  /* 0x00006420080c7816 */ /* 0x144fe40000000009 */
[----:B------:R-:W-:Y:S02]  /*14d90*/  PRMT R13, R8, 0x7531, R9 ;  /* 0x00007531080d7816 */ /* 0x000fe40000000009 */
[C-C-:B------:R-:W-:Y:S02]  /*14da0*/  PRMT R14, R10.reuse, 0x6420, R11.reuse ;  /* 0x000064200a0e7816 */ /* 0x140fe4000000000b */
[----:B------:R-:W-:-:S05]  /*14db0*/  PRMT R15, R10, 0x7531, R11 ;  /* 0x000075310a0f7816 */ /* 0x000fca000000000b */
[----:B------:R-:W-:Y:S04]  /*14dc0*/  STSM.16.M88.4 [R5], R12 ;  /* 0x0000000c05007844 */ /* 0x000fe80000000200 */
[----:B------:R-:W0:Y:S02]  /*14dd0*/  LDSM.16.MT88.4 R8, [R6+UR48+0xc400] ;  /* 0x00c400300608783b */ /* 0x000e240008004200 */
[C-C-:B0-----:R-:W-:Y:S02]  /*14de0*/  PRMT R12, R8.reuse, 0x6420, R9.reuse ;  /* 0x00006420080c7816 */ /* 0x141fe40000000009 */
[----:B------:R-:W-:Y:S01]  /*14df0*/  PRMT R13, R8, 0x7531, R9 ;  /* 0x00007531080d7816 */ /* 0x000fe20000000009 */
[----:B------:R-:W-:Y:S01]  /*14e00*/  VIADD R8, R3, 0x4000 ;  /* 0x0000400003087836 */ /* 0x000fe20000000000 */
[----:B------:R-:W-:-:S02]  /*14e10*/  PRMT R14, R10, 0x6420, R11 ;  /* 0x000064200a0e7816 */ /* 0x000fc4000000000b */
[----:B------:R-:W-:Y:S02]  /*14e20*/  PRMT R15, R10, 0x7531, R11 ;  /* 0x000075310a0f7816 */ /* 0x000fe4000000000b */
[----:B------:R-:W-:-:S03]  /*14e30*/  LOP3.LUT R7, R8, R23, RZ, 0xfc, !PT ;  /* 0x0000001708077212 */ /* 0x000fc600078efcff */
[----:B------:R-:W-:Y:S04]  /*14e40*/  STSM.16.M88.4 [R5+0x2000], R12 ;  /* 0x0020000c05007844 */ /* 0x000fe80000000200 */
[----:B------:R-:W0:Y:S02]  /*14e50*/  LDSM.16.MT88.4 R8, [R7+UR48+0xc400] ;  /* 0x00c400300708783b */ /* 0x000e240008004200 */
[C-C-:B0-----:R-:W-:Y:S02]  /*14e60*/  PRMT R12, R8.reuse, 0x6420, R9.reuse ;  /* 0x00006420080c7816 */ /* 0x141fe40000000009 */
[----:B------:R-:W-:Y:S02]  /*14e70*/  PRMT R13, R8, 0x7531, R9 ;  /* 0x00007531080d7816 */ /* 0x000fe40000000009 */
[----:B------:R-:W-:-:S02]  /*14e80*/  PRMT R14, R10, 0x6420, R11 ;  /* 0x000064200a0e7816 */ /* 0x000fc4000000000b */
[----:B------:R-:W-:-:S05]  /*14e90*/  PRMT R15, R10, 0x7531, R11 ;  /* 0x000075310a0f7816 */ /* 0x000fca000000000b */
[----:B------:R0:W-:Y:S04]  /*14ea0*/  STSM.16.M88.4 [R5+0x4000], R12 ;  /* 0x0040000c05007844 */ /* 0x0001e80000000200 */
[----:B------:R-:W1:Y:S01]  /*14eb0*/  LDSM.16.MT88.4 R8, [R4+UR48+0xcc00] ;  /* 0x00cc00300408783b */ /* 0x000e620008004200 */
[----:B0-----:R-:W-:Y:S02]  /*14ec0*/  IADD3 R5, R22, R36, R3 ;  /* 0x0000002416057210 */ /* 0x001fe40007ffe003 */
[C-C-:B-1----:R-:W-:Y:S02]  /*14ed0*/  PRMT R12, R8.reuse, 0x6420, R9.reuse ;  /* 0x00006420080c7816 */ /* 0x142fe40000000009 */
        /* <DEDUP_REMOVED lines=17> */
[C-C-:B0-----:R-:W-:Y:S02]  /*14ff0*/  IADD3 R5, R22.reuse, R32, R3.reuse ;  /* 0x0000002016057210 */ /* 0x141fe40007ffe003 */
[----:B------:R-:W-:Y:S02]  /*15000*/  IADD3 R3, R22, R34, R3 ;  /* 0x0000002216037210 */ /* 0x000fe40007ffe003 */
[C-C-:B-1----:R-:W-:Y:S02]  /*15010*/  PRMT R12, R8.reuse, 0x6420, R9.reuse ;  /* 0x00006420080c7816 */ /* 0x142fe40000000009 */
[----:B------:R-:W-:-:S02]  /*15020*/  PRMT R13, R8, 0x7531, R9 ;  /* 0x00007531080d7816 */ /* 0x000fc40000000009 */
        /* <DEDUP_REMOVED lines=41> */
.L_x_5067:
[----:B-1----:R1:W-:Y:S01]  /*152c0*/  SYNCS.ARRIVE.TRANS64.A1T0 RZ, [R2+URZ+0x2a850], RZ ;  /* 0x02a850ff02ff79a7 */ /* 0x0023e2000810003f */
[----:B------:R-:W-:Y:S06]  /*152d0*/  BAR.SYNC.DEFER_BLOCKING 0x2, 0x80 ;  /* 0x0082000000007b1d */ /* 0x000fec0000010000 */
[----:B------:R-:W-:Y:S05]  /*152e0*/  @!P1 BRA `(.L_x_5068) ;  /* 0x0000000000049947 */ /* 0x000fea0003800000 */
[----:B------:R-:W-:Y:S01]  /*152f0*/  BPT.TRAP 0x1 ;  /* 0x000000040000795c */ /* 0x000fe20000300000 */
.L_x_5068:
[----:B0-----:R-:W0:Y:S01]  /*15300*/  S2R R3, SR_CgaCtaId ;  /* 0x0000000000037919 */ /* 0x001e220000008800 */
[----:B-1----:R-:W-:Y:S02]  /*15310*/  VIADD R2, R2, 0x2a880 ;  /* 0x0002a88002027836 */ /* 0x002fe40000000000 */
[----:B------:R-:W-:Y:S02]  /*15320*/  VIADD R18, R18, 0xffffff80 ;  /* 0xffffff8012127836 */ /* 0x000fe40000000000 */
[----:B------:R-:W-:Y:S02]  /*15330*/  IMAD.MOV.U32 R7, RZ, RZ, R0 ;  /* 0x000000ffff077224 */ /* 0x000fe400078e0000 */
[----:B------:R-:W-:Y:S01]  /*15340*/  IMAD.MOV.U32 R8, RZ, RZ, R20 ;  /* 0x000000ffff087224 */ /* 0x000fe200078e0014 */
[----:B0-----:R-:W-:-:S04]  /*15350*/  PRMT R2, R3, 0x654, R2 ;  /* 0x0000065403027816 */ /* 0x001fc80000000002 */
[----:B------:R0:W-:Y:S01]  /*15360*/  SYNCS.ARRIVE.TRANS64.RED.A1T0 RZ, [R2+URZ], RZ ;  /* 0x000000ff02ff79a7 */ /* 0x0001e2000810043f */
[----:B------:R-:W-:Y:S05]  /*15370*/  @P0 BRA `(.L_x_5069) ;  /* 0xffffffec00600947 */ /* 0x000fea000383ffff */
[----:B------:R-:W-:Y:S05]  /*15380*/  BRA `(.L_x_5070) ;  /* 0x0000000000047947 */ /* 0x000fea0003800000 */
.L_x_5054:
[----:B------:R-:W-:-:S07]  /*15390*/  IMAD.MOV.U32 R0, RZ, RZ, RZ ;  /* 0x000000ffff007224 */ /* 0x000fce00078e00ff */
.L_x_5070:
[----:B------:R-:W-:-:S06]  /*153a0*/  ULOP3.LUT UR4, UR43, 0x1, URZ, 0xfc, !UPT ;  /* 0x000000012b047892 */ /* 0x000fcc000f8efc3f */
[----:B0-----:R-:W-:-:S05]  /*153b0*/  IMAD.U32 R2, RZ, RZ, UR4 ;  /* 0x00000004ff027e24 */ /* 0x001fca000f8e00ff */
[----:B------:R-:W-:-:S13]  /*153c0*/  ISETP.NE.AND P1, PT, R2, 0x3, PT ;  /* 0x000000030200780c */ /* 0x000fda0003f25270 */
[----:B------:R-:W-:Y:S05]  /*153d0*/  @!P1 BRA `(.L_x_5071) ;  /* 0x0000000000049947 */ /* 0x000fea0003800000 */
[----:B------:R-:W-:Y:S01]  /*153e0*/  BPT.TRAP 0x1 ;  /* 0x000000040000795c */ /* 0x000fe20000300000 */
.L_x_5071:
[----:B--2---:R-:W-:Y:S01]  /*153f0*/  LOP3.LUT R3, R20, 0x1, RZ, 0x3c, !PT ;  /* 0x0000000114037812 */ /* 0x004fe200078e3cff */
[----:B------:R-:W-:Y:S01]  /*15400*/  BSSY B0, `(.L_x_5072) ;  /* 0x0000005000007945 */ /* 0x000fe20003800000 */
[----:B------:R-:W-:Y:S02]  /*15410*/  LEA R12, R0, UR48, 0x3 ;  /* 0x00000030000c7c11 */ /* 0x000fe4000f8e18ff */
[----:B------:R-:W-:-:S04]  /*15420*/  SHF.L.U32 R3, R3, 0x1f, RZ ;  /* 0x0000001f03037819 */ /* 0x000fc800000006ff */
[----:B------:R-:W0:Y:S02]  /*15430*/  SYNCS.PHASECHK.TRANS64.TRYWAIT P0, [R12+URZ+0x2a870], R3 ;  /* 0x02a870030c0075a7 */ /* 0x000e24000800017f */
[----:B0-----:R-:W-:Y:S05]  /*15440*/  @!P0 BRA `(.L_x_5073) ;  /* 0x00000028008c8947 */ /* 0x001fea0003800000 */
.L_x_5149:
[----:B------:R-:W-:Y:S05]  /*15450*/  BSYNC B0 ;  /* 0x0000000000007941 */ /* 0x000fea0003800000 */
.L_x_5072:
[----:B------:R-:W-:-:S13]  /*15460*/  ISETP.NE.AND P0, PT, R37, 0x3, PT ;  /* 0x000000032500780c */ /* 0x000fda0003f05270 */
[----:B------:R-:W-:Y:S05]  /*15470*/  @!P0 BRA `(.L_x_5074) ;  /* 0x0000000000048947 */ /* 0x000fea0003800000 */
[----:B------:R-:W-:Y:S01]  /*15480*/  BPT.TRAP 0x1 ;  /* 0x000000040000795c */ /* 0x000fe20000300000 */
.L_x_5074:
[----:B------:R-:W-:Y:S01]  /*15490*/  SHF.L.U32 R5, R20, 0x1f, RZ ;  /* 0x0000001f14057819 */ /* 0x000fe200000006ff */
[----:B0-----:R-:W-:-:S03]  /*154a0*/  IMAD R3, R0, 0x6000, RZ ;  /* 0x0000600000037824 */ /* 0x001fc600078e02ff */
[----:B------:R-:W0:Y:S02]  /*154b0*/  SYNCS.PHASECHK.TRANS64.TRYWAIT P0, [R12+URZ+0x2a860], R5 ;  /* 0x02a860050c0075a7 */ /* 0x000e24000800017f */
[----:B------:R-:W-:Y:S01]  /*154c0*/  LOP3.LUT R2, R3, R23, RZ, 0xfc, !PT ;  /* 0x0000001703027212 */ /* 0x000fe200078efcff */
[----:B0-----:R-:W-:Y:S06]  /*154d0*/  @!P0 BRA `(.L_x_5075) ;  /* 0x00000028007c8947 */ /* 0x001fec0003800000 */
.L_x_5150:
[----:B------:R-:W2:Y:S04]  /*154e0*/  LDL.LU R18, [R1+0x4] ;  /* 0x0000040001127983 */ /* 0x000ea80000300800 */
[----:B------:R-:W5:Y:S01]  /*154f0*/  LDL.LU R17, [R1] ;  /* 0x0000000001117983 */ /* 0x000f620000300800 */
[----:B------:R-:W-:Y:S05]  /*15500*/  WARPSYNC.ALL ;  /* 0x0000000000007948 */ /* 0x000fea0003800000 */
[----:B0---4-:R-:W0:Y:S01]  /*15510*/  LDSM.16.MT88.4 R4, [R2+UR48+0xc400] ;  /* 0x00c400300204783b */ /* 0x011e220008004200 */
[C---:B---3--:R-:W-:Y:S01]  /*15520*/  VIADD R14, R3.reuse, 0x2000 ;  /* 0x00002000030e7836 */ /* 0x048fe20000000000 */
[----:B------:R-:W-:Y:S01]  /*15530*/  IADD3 R13, R22, R3, R31 ;  /* 0x00000003160d7210 */ /* 0x000fe20007ffe01f */
[----:B------:R-:W-:Y:S01]  /*15540*/  VIADD R16, R3, 0x4000 ;  /* 0x0000400003107836 */ /* 0x000fe20000000000 */
[----:B------:R-:W-:-:S02]  /*15550*/  ISETP.NE.AND P0, PT, R37, 0x3, PT ;  /* 0x000000032500780c */ /* 0x000fc40003f05270 */
[-C--:B------:R-:W-:Y:S02]  /*15560*/  LOP3.LUT R14, R14, R23.reuse, RZ, 0xfc, !PT ;  /* 0x000000170e0e7212 */ /* 0x080fe400078efcff */
[----:B------:R-:W-:Y:S02]  /*15570*/  LOP3.LUT R16, R16, R23, RZ, 0xfc, !PT ;  /* 0x0000001710107212 */ /* 0x000fe400078efcff */
[C-C-:B0-----:R-:W-:Y:S02]  /*15580*/  PRMT R8, R4.reuse, 0x6420, R5.reuse ;  /* 0x0000642004087816 */ /* 0x141fe40000000005 */
        /* <DEDUP_REMOVED lines=20> */
[----:B------:R-:W-:Y:S02]  /*156d0*/  PRMT R11, R6, 0x7531, R7 ;  /* 0x00007531060b7816 */ /* 0x000fe40000000007 */
[----:B-----5:R-:W-:Y:S01]  /*156e0*/  IADD3 R15, R3, R31, R17 ;  /* 0x0000001f030f7210 */ /* 0x020fe20007ffe011 */
[----:B--2---:R-:W-:-:S04]  /*156f0*/  IMAD.IADD R31, R18, 0x1, R31 ;  /* 0x00000001121f7824 */ /* 0x004fc800078e021f */
[--C-:B------:R-:W-:Y:S01]  /*15700*/  IMAD.IADD R15, R15, 0x1, R22.reuse ;  /* 0x000000010f0f7824 */ /* 0x100fe200078e0216 */
[-C--:B------:R-:W-:Y:S02]  /*15710*/  IADD3 R13, R22, R31.reuse, R3 ;  /* 0x0000001f160d7210 */ /* 0x080fe40007ffe003 */
[----:B------:R-:W-:Y:S02]  /*15720*/  IADD3 R3, R3, R31, R17 ;  /* 0x0000001f03037210 */ /* 0x000fe40007ffe011 */
[----:B------:R-:W-:Y:S03]  /*15730*/  STSM.16.M88.4 [R15], R8 ;  /* 0x000000080f007844 */ /* 0x000fe60000000200 */
[----:B------:R-:W-:Y:S01]  /*15740*/  IMAD.IADD R3, R3, 0x1, R22 ;  /* 0x0000000103037824 */ /* 0x000fe200078e0216 */
[----:B------:R-:W0:Y:S02]  /*15750*/  LDSM.16.MT88.4 R4, [R2+UR48+0xec00] ;  /* 0x00ec00300204783b */ /* 0x000e240008004200 */
[----:B0-----:R-:W-:-:S02]  /*15760*/  PRMT R8, R4, 0x6420, R5 ;  /* 0x0000642004087816 */ /* 0x001fc40000000005 */
[----:B------:R-:W-:Y:S02]  /*15770*/  PRMT R9, R4, 0x7531, R5 ;  /* 0x0000753104097816 */ /* 0x000fe40000000005 */
[C-C-:B------:R-:W-:Y:S02]  /*15780*/  PRMT R10, R6.reuse, 0x6420, R7.reuse ;  /* 0x00006420060a7816 */ /* 0x140fe40000000007 */
        /* <DEDUP_REMOVED lines=52> */
.L_x_5076:
[----:B-1----:R1:W-:Y:S01]  /*15ad0*/  SYNCS.ARRIVE.TRANS64.A1T0 RZ, [R12+URZ+0x2a850], RZ ;  /* 0x02a850ff0cff79a7 */ /* 0x0023e2000810003f */
[----:B------:R-:W-:Y:S06]  /*15ae0*/  BAR.SYNC.DEFER_BLOCKING 0x2, 0x80 ;  /* 0x0082000000007b1d */ /* 0x000fec0000010000 */
[----:B------:R-:W-:Y:S05]  /*15af0*/  @!P1 BRA `(.L_x_5077) ;  /* 0x0000000000049947 */ /* 0x000fea0003800000 */
[----:B------:R-:W-:Y:S01]  /*15b00*/  BPT.TRAP 0x1 ;  /* 0x000000040000795c */ /* 0x000fe20000300000 */
.L_x_5077:
        /* <DEDUP_REMOVED lines=10> */
.L_x_5028:
[----:B------:R-:W1:Y:S01]  /*15bb0*/  S2R R4, SR_CgaCtaId ;  /* 0x0000000000047919 */ /* 0x000e620000008800 */
[----:B------:R-:W-:Y:S02]  /*15bc0*/  MOV R3, 0x400 ;  /* 0x0000040000037802 */ /* 0x000fe40000000f00 */
[----:B------:R-:W-:Y:S02]  /*15bd0*/  SHF.L.U32 R2, R2, 0x1f, RZ ;  /* 0x0000001f02027819 */ /* 0x000fe400000006ff */
[----:B-1----:R-:W-:-:S04]  /*15be0*/  LEA R7, R4, R3, 0x18 ;  /* 0x0000000304077211 */ /* 0x002fc800078ec0ff */
[----:B------:R-:W1:Y:S02]  /*15bf0*/  SYNCS.PHASECHK.TRANS64.TRYWAIT P0, [R7+URZ+0x2a820], R2 ;  /* 0x02a82002070075a7 */ /* 0x000e64000800017f */
[----:B-1----:R-:W-:Y:S05]  /*15c00*/  @!P0 BRA `(.L_x_5078) ;  /* 0x0000002000c48947 */ /* 0x002fea0003800000 */
.L_x_5151:
        /* <DEDUP_REMOVED lines=13> */
.L_x_5079:
[----:B------:R-:W-:Y:S01]  /*15ce0*/  IMAD R5, R0, 0x8, R7 ;  /* 0x0000000800057824 */ /* 0x000fe200078e0207 */
[----:B------:R-:W-:Y:S01]  /*15cf0*/  SHF.L.U32 R2, R20, 0x1f, RZ ;  /* 0x0000001f14027819 */ /* 0x000fe200000006ff */
[----:B------:R-:W-:-:S03]  /*15d00*/  VIADD R0, R0, 0x1 ;  /* 0x0000000100007836 */ /* 0x000fc60000000000 */
[----:B------:R-:W1:Y:S02]  /*15d10*/  SYNCS.PHASECHK.TRANS64.TRYWAIT P1, [R5+URZ+0x2a840], R2 ;  /* 0x02a84002050075a7 */ /* 0x000e64000802017f */
[----:B------:R-:W-:-:S04]  /*15d20*/  ISETP.NE.AND P2, PT, R0, 0x2, PT ;  /* 0x000000020000780c */ /* 0x000fc80003f45270 */
[----:B------:R-:W-:Y:S01]  /*15d30*/  SEL R3, RZ, 0x1, P2 ;  /* 0x00000001ff037807 */ /* 0x000fe20001000000 */
[----:B-1----:R-:W-:Y:S08]  /*15d40*/  @!P1 BRA `(.L_x_5080) ;  /* 0x0000002000889947 */ /* 0x002ff00003800000 */
.L_x_5152:
[----:B------:R-:W-:Y:S02]  /*15d50*/  SEL R0, R0, RZ, P2 ;  /* 0x000000ff00007207 */ /* 0x000fe40001000000 */
[----:B------:R-:W-:Y:S01]  /*15d60*/  LOP3.LUT R3, R20, R3, RZ, 0x3c, !PT ;  /* 0x0000000314037212 */ /* 0x000fe200078e3cff */
[----:B------:R-:W-:Y:S06]  /*15d70*/  @!P0 BRA `(.L_x_5081) ;  /* 0x0000000000048947 */ /* 0x000fec0003800000 */
[----:B------:R-:W-:Y:S01]  /*15d80*/  BPT.TRAP 0x1 ;  /* 0x000000040000795c */ /* 0x000fe20000300000 */
.L_x_5081:
[----:B------:R-:W-:Y:S01]  /*15d90*/  IMAD R7, R0, 0x8, R7 ;  /* 0x0000000800077824 */ /* 0x000fe200078e0207 */
[----:B------:R-:W-:-:S04]  /*15da0*/  SHF.L.U32 R0, R3, 0x1f, RZ ;  /* 0x0000001f03007819 */ /* 0x000fc800000006ff */
[----:B------:R-:W2:Y:S02]  /*15db0*/  SYNCS.PHASECHK.TRANS64.TRYWAIT P1, [R7+URZ+0x2a840], R0 ;  /* 0x02a84000070075a7 */ /* 0x000ea4000802017f */
[----:B--2---:R-:W-:Y:S05]  /*15dc0*/  @!P1 BRA `(.L_x_5082) ;  /* 0x00000020007c9947 */ /* 0x004fea0003800000 */
.L_x_5153:
[----:B------:R-:W-:Y:S05]  /*15dd0*/  @!P0 BRA `(.L_x_5083) ;  /* 0x0000000000048947 */ /* 0x000fea0003800000 */
[----:B------:R-:W-:Y:S01]  /*15de0*/  BPT.TRAP 0x1 ;  /* 0x000000040000795c */ /* 0x000fe20000300000 */
.L_x_5083:
[----:B------:R-:W3:Y:S02]  /*15df0*/  SYNCS.PHASECHK.TRANS64.TRYWAIT P1, [R5+URZ+0x2a860], R2 ;  /* 0x02a86002050075a7 */ /* 0x000ee4000802017f */
[----:B---3--:R-:W-:Y:S05]  /*15e00*/  @!P1 BRA `(.L_x_5084) ;  /* 0x0000002000809947 */ /* 0x008fea0003800000 */
.L_x_5154:
[----:B------:R-:W-:Y:S05]  /*15e10*/  @!P0 BRA `(.L_x_5085) ;  /* 0x0000000000048947 */ /* 0x000fea0003800000 */
[----:B------:R-:W-:Y:S01]  /*15e20*/  BPT.TRAP 0x1 ;  /* 0x000000040000795c */ /* 0x000fe20000300000 */
.L_x_5085:
[----:B------:R-:W4:Y:S02]  /*15e30*/  SYNCS.PHASECHK.TRANS64.TRYWAIT P1, [R7+URZ+0x2a860], R0 ;  /* 0x02a86000070075a7 */ /* 0x000f24000802017f */
[----:B----4-:R-:W-:Y:S05]  /*15e40*/  @!P1 BRA `(.L_x_5086) ;  /* 0x0000002000849947 */ /* 0x010fea0003800000 */
.L_x_5155:
[----:B------:R-:W-:Y:S05]  /*15e50*/  @!P0 BRA `(.L_x_5087) ;  /* 0x0000000000048947 */ /* 0x000fea0003800000 */
[----:B------:R-:W-:Y:S01]  /*15e60*/  BPT.TRAP 0x1 ;  /* 0x000000040000795c */ /* 0x000fe20000300000 */
.L_x_5087:
[----:B------:R-:W0:Y:S02]  /*15e70*/  SYNCS.PHASECHK.TRANS64.TRYWAIT P1, [R5+URZ+0x2a880], R2 ;  /* 0x02a88002050075a7 */ /* 0x000e24000802017f */
[----:B0-----:R-:W-:Y:S05]  /*15e80*/  @!P1 BRA `(.L_x_5088) ;  /* 0x0000002000889947 */ /* 0x001fea0003800000 */
.L_x_5156:
[----:B------:R-:W-:Y:S05]  /*15e90*/  @!P0 BRA `(.L_x_5089) ;  /* 0x0000000000048947 */ /* 0x000fea0003800000 */
[----:B------:R-:W-:Y:S01]  /*15ea0*/  BPT.TRAP 0x1 ;  /* 0x000000040000795c */ /* 0x000fe20000300000 */
.L_x_5089:
[----:B------:R0:W0:Y:S02]  /*15eb0*/  SYNCS.PHASECHK.TRANS64.TRYWAIT P0, [R7+URZ+0x2a880], R0 ;  /* 0x02a88000070075a7 */ /* 0x000024000800017f */
[----:B0-----:R-:W-:Y:S05]  /*15ec0*/  @!P0 NANOSLEEP.SYNCS 0x989680 ;  /* 0x009896800000895d */ /* 0x001fea0003900000 */
[----:B------:R-:W0:Y:S02]  /*15ed0*/  @!P0 SYNCS.PHASECHK.TRANS64 P0, [R7+URZ+0x2a880], R0 ;  /* 0x02a88000070085a7 */ /* 0x000e24000800007f */
[----:B0-----:R-:W-:Y:S05]  /*15ee0*/  @!P0 BRA `(.L_x_5089) ;  /* 0xfffffffc00f08947 */ /* 0x001fea000383ffff */
.L_x_4936:
[----:B------:R-:W-:Y:S05]  /*15ef0*/  BSYNC B6 ;  /* 0x0000000000067941 */ /* 0x000fea0003800000 */
.L_x_4933:
[----:B------:R-:W-:Y:S05]  /*15f00*/  EXIT ;  /* 0x000000000000794d */ /* 0x000fea0003800000 */
.L_x_4946:
[----:B0-----:R-:W-:-:S04]  /*15f10*/  IMAD.U32 R3, RZ, RZ, UR36 ;  /* 0x00000024ff037e24 */ /* 0x001fc8000f8e00ff */
[----:B------:R0:W1:Y:S03]  /*15f20*/  SYNCS.PHASECHK.TRANS64.TRYWAIT P0, [R3+URZ+0x2a800], R0 ;  /* 0x02a80000030075a7 */ /* 0x000066000800017f */
[----:B-1----:R-:W-:Y:S05]  /*15f30*/  @!P0 NANOSLEEP.SYNCS 0x989680 ;  /* 0x009896800000895d */ /* 0x002fea0003900000 */
[----:B------:R-:W1:Y:S02]  /*15f40*/  @!P0 SYNCS.PHASECHK.TRANS64 P0, [R3+URZ+0x2a800], R0 ;  /* 0x02a80000030085a7 */ /* 0x000e64000800007f */
[----:B-1----:R-:W-:Y:S05]  /*15f50*/  @!P0 BRA `(.L_x_4946) ;  /* 0xfffffffc00ec8947 */ /* 0x002fea000383ffff */
[----:B------:R-:W-:Y:S05]  /*15f60*/  BRA `(.L_x_5090) ;  /* 0xfffffeb800fc7947 */ /* 0x000fea000383ffff */
.L_x_4950:
[----:B0-----:R-:W-:-:S04]  /*15f70*/  IMAD.U32 R3, RZ, RZ, UR36 ;  /* 0x00000024ff037e24 */ /* 0x001fc8000f8e00ff */
[----:B------:R0:W2:Y:S03]  /*15f80*/  SYNCS.PHASECHK.TRANS64.TRYWAIT P1, [R3+URZ+0x2a830], R0 ;  /* 0x02a83000030075a7 */ /* 0x0000a6000802017f */
[----:B--2---:R-:W-:Y:S05]  /*15f90*/  @!P1 NANOSLEEP.SYNCS 0x989680 ;  /* 0x009896800000995d */ /* 0x004fea0003900000 */
[----:B------:R-:W2:Y:S02]  /*15fa0*/  @!P1 SYNCS.PHASECHK.TRANS64 P1, [R3+URZ+0x2a830], R0 ;  /* 0x02a83000030095a7 */ /* 0x000ea4000802007f */
[----:B--2---:R-:W-:Y:S05]  /*15fb0*/  @!P1 BRA `(.L_x_4950) ;  /* 0xfffffffc00ec9947 */ /* 0x004fea000383ffff */
[----:B------:R-:W-:Y:S05]  /*15fc0*/  BRA `(.L_x_4949) ;  /* 0xfffffebc00187947 */ /* 0x000fea000383ffff */
.L_x_4967:
[----:B-1----:R-:W-:-:S04]  /*15fd0*/  IMAD.U32 R13, RZ, RZ, UR6 ;  /* 0x00000006ff0d7e24 */ /* 0x002fc8000f8e00ff */
[----:B------:R1:W2:Y:S03]  /*15fe0*/  SYNCS.PHASECHK.TRANS64.TRYWAIT P1, [R13+URZ+0x2a830], R0 ;  /* 0x02a830000d0075a7 */ /* 0x0002a6000802017f */
[----:B--2---:R-:W-:Y:S05]  /*15ff0*/  @!P1 NANOSLEEP.SYNCS 0x989680 ;  /* 0x009896800000995d */ /* 0x004fea0003900000 */
[----:B------:R-:W2:Y:S02]  /*16000*/  @!P1 SYNCS.PHASECHK.TRANS64 P1, [R13+URZ+0x2a830], R0 ;  /* 0x02a830000d0095a7 */ /* 0x000ea4000802007f */
[----:B--2---:R-:W-:Y:S05]  /*16010*/  @!P1 BRA `(.L_x_4967) ;  /* 0xfffffffc00ec9947 */ /* 0x004fea000383ffff */
[----:B------:R-:W-:Y:S05]  /*16020*/  BRA `(.L_x_4964) ;  /* 0xfffffef4002c7947 */ /* 0x000fea000383ffff */
.L_x_4971:
[----:B-1----:R-:W-:-:S04]  /*16030*/  IMAD.U32 R13, RZ, RZ, UR6 ;  /* 0x00000006ff0d7e24 */ /* 0x002fc8000f8e00ff */
[----:B------:R1:W2:Y:S03]  /*16040*/  SYNCS.PHASECHK.TRANS64.TRYWAIT P1, [R13+URZ+0x2a850], R0 ;  /* 0x02a850000d0075a7 */ /* 0x0002a6000802017f */
[----:B--2---:R-:W-:Y:S05]  /*16050*/  @!P1 NANOSLEEP.SYNCS 0x989680 ;  /* 0x009896800000995d */ /* 0x004fea0003900000 */
[----:B------:R-:W2:Y:S02]  /*16060*/  @!P1 SYNCS.PHASECHK.TRANS64 P1, [R13+URZ+0x2a850], R0 ;  /* 0x02a850000d0095a7 */ /* 0x000ea4000802007f */
[----:B--2---:R-:W-:Y:S05]  /*16070*/  @!P1 BRA `(.L_x_4971) ;  /* 0xfffffffc00ec9947 */ /* 0x004fea000383ffff */
[----:B------:R-:W-:Y:S05]  /*16080*/  BRA `(.L_x_4968) ;  /* 0xfffffef400d87947 */ /* 0x000fea000383ffff */
.L_x_4990:
[----:B-1----:R-:W-:-:S04]  /*16090*/  IMAD.U32 R15, RZ, RZ, UR6 ;  /* 0x00000006ff0f7e24 */ /* 0x002fc8000f8e00ff */
[----:B------:R1:W2:Y:S03]  /*160a0*/  SYNCS.PHASECHK.TRANS64.TRYWAIT P1, [R15+URZ+0x2a830], R0 ;  /* 0x02a830000f0075a7 */ /* 0x0002a6000802017f */
[----:B--2---:R-:W-:Y:S05]  /*160b0*/  @!P1 NANOSLEEP.SYNCS 0x989680 ;  /* 0x009896800000995d */ /* 0x004fea0003900000 */
[----:B------:R-:W2:Y:S02]  /*160c0*/  @!P1 SYNCS.PHASECHK.TRANS64 P1, [R15+URZ+0x2a830], R0 ;  /* 0x02a830000f0095a7 */ /* 0x000ea4000802007f */
[----:B--2---:R-:W-:Y:S05]  /*160d0*/  @!P1 BRA `(.L_x_4990) ;  /* 0xfffffffc00ec9947 */ /* 0x004fea000383ffff */
[----:B------:R-:W-:Y:S05]  /*160e0*/  BRA `(.L_x_4987) ;  /* 0xffffff2800107947 */ /* 0x000fea000383ffff */
.L_x_4994:
[----:B-1----:R-:W-:-:S04]  /*160f0*/  IMAD.U32 R15, RZ, RZ, UR6 ;  /* 0x00000006ff0f7e24 */ /* 0x002fc8000f8e00ff */
[----:B------:R1:W2:Y:S03]  /*16100*/  SYNCS.PHASECHK.TRANS64.TRYWAIT P1, [R15+URZ+0x2a850], R0 ;  /* 0x02a850000f0075a7 */ /* 0x0002a6000802017f */
[----:B--2---:R-:W-:Y:S05]  /*16110*/  @!P1 NANOSLEEP.SYNCS 0x989680 ;  /* 0x009896800000995d */ /* 0x004fea0003900000 */
[----:B------:R-:W2:Y:S02]  /*16120*/  @!P1 SYNCS.PHASECHK.TRANS64 P1, [R15+URZ+0x2a850], R0 ;  /* 0x02a850000f0095a7 */ /* 0x000ea4000802007f */
[----:B--2---:R-:W-:Y:S05]  /*16130*/  @!P1 BRA `(.L_x_4994) ;  /* 0xfffffffc00ec9947 */ /* 0x004fea000383ffff */
[----:B------:R-:W-:Y:S05]  /*16140*/  BRA `(.L_x_4991) ;  /* 0xffffff2800bc7947 */ /* 0x000fea000383ffff */
.L_x_5002:
[----:B-1----:R-:W-:-:S04]  /*16150*/  IMAD.U32 R13, RZ, RZ, UR6 ;  /* 0x00000006ff0d7e24 */ /* 0x002fc8000f8e00ff */
[----:B------:R1:W2:Y:S03]  /*16160*/  SYNCS.PHASECHK.TRANS64.TRYWAIT P1, [R13+URZ+0x2a830], R0 ;  /* 0x02a830000d0075a7 */ /* 0x0002a6000802017f */
[----:B--2---:R-:W-:Y:S05]  /*16170*/  @!P1 NANOSLEEP.SYNCS 0x989680 ;  /* 0x009896800000995d */ /* 0x004fea0003900000 */
[----:B------:R-:W2:Y:S02]  /*16180*/  @!P1 SYNCS.PHASECHK.TRANS64 P1, [R13+URZ+0x2a830], R0 ;  /* 0x02a830000d0095a7 */ /* 0x000ea4000802007f */
[----:B--2---:R-:W-:Y:S05]  /*16190*/  @!P1 BRA `(.L_x_5002) ;  /* 0xfffffffc00ec9947 */ /* 0x004fea000383ffff */
[----:B------:R-:W-:Y:S05]  /*161a0*/  BRA `(.L_x_4999) ;  /* 0xffffff48001c7947 */ /* 0x000fea000383ffff */
.L_x_5006:
[----:B-1----:R-:W-:-:S04]  /*161b0*/  IMAD.U32 R13, RZ, RZ, UR6 ;  /* 0x00000006ff0d7e24 */ /* 0x002fc8000f8e00ff */
[----:B------:R1:W2:Y:S03]  /*161c0*/  SYNCS.PHASECHK.TRANS64.TRYWAIT P1, [R13+URZ+0x2a850], R0 ;  /* 0x02a850000d0075a7 */ /* 0x0002a6000802017f */
[----:B--2---:R-:W-:Y:S05]  /*161d0*/  @!P1 NANOSLEEP.SYNCS 0x989680 ;  /* 0x009896800000995d */ /* 0x004fea0003900000 */
[----:B------:R-:W2:Y:S02]  /*161e0*/  @!P1 SYNCS.PHASECHK.TRANS64 P1, [R13+URZ+0x2a850], R0 ;  /* 0x02a850000d0095a7 */ /* 0x000ea4000802007f */
[----:B--2---:R-:W-:Y:S05]  /*161f0*/  @!P1 BRA `(.L_x_5006) ;  /* 0xfffffffc00ec9947 */ /* 0x004fea000383ffff */
[----:B------:R-:W-:Y:S05]  /*16200*/  BRA `(.L_x_5003) ;  /* 0xffffff4800b87947 */ /* 0x000fea000383ffff */
.L_x_5021:
[----:B-1----:R-:W-:-:S04]  /*16210*/  IMAD.U32 R5, RZ, RZ, UR9 ;  /* 0x00000009ff057e24 */ /* 0x002fc8000f8e00ff */
[----:B------:R1:W2:Y:S03]  /*16220*/  SYNCS.PHASECHK.TRANS64.TRYWAIT P1, [R5+URZ+0x2a850], R4 ;  /* 0x02a85004050075a7 */ /* 0x0002a6000802017f */
[----:B--2---:R-:W-:Y:S05]  /*16230*/  @!P1 NANOSLEEP.SYNCS 0x989680 ;  /* 0x009896800000995d */ /* 0x004fea0003900000 */
[----:B------:R-:W2:Y:S02]  /*16240*/  @!P1 SYNCS.PHASECHK.TRANS64 P1, [R5+URZ+0x2a850], R4 ;  /* 0x02a85004050095a7 */ /* 0x000ea4000802007f */
[----:B--2---:R-:W-:Y:S05]  /*16250*/  @!P1 BRA `(.L_x_5021) ;  /* 0xfffffffc00ec9947 */ /* 0x004fea000383ffff */
[----:B------:R-:W-:Y:S05]  /*16260*/  BRA `(.L_x_5020) ;  /* 0xffffff78000c7947 */ /* 0x000fea000383ffff */
.L_x_5040:
[----:B------:R-:W-:Y:S02]  /*16270*/  IMAD.MOV.U32 R13, RZ, RZ, R24 ;  /* 0x000000ffff0d7224 */ /* 0x000fe400078e0018 */
[----:B------:R-:W-:Y:S02]  /*16280*/  IMAD.MOV.U32 R12, RZ, RZ, RZ ;  /* 0x000000ffff0c7224 */ /* 0x000fe400078e00ff */
[----:B------:R-:W-:Y:S02]  /*16290*/  IMAD.MOV.U32 R11, RZ, RZ, 0x1f ;  /* 0x0000001fff0b7424 */ /* 0x000fe400078e00ff */
[----:B------:R-:W-:-:S07]  /*162a0*/  IMAD.MOV.U32 R15, RZ, RZ, -0x1 ;  /* 0xffffffffff0f7424 */ /* 0x000fce00078e00ff */
[----:B0----5:R-:W-:Y:S05]  /*162b0*/  WARPSYNC.COLLECTIVE R15, `(.L_x_5091) ;  /* 0x000000000f087348 */ /* 0x021fea0003c00000 */
[----:B------:R1:W2:Y:S02]  /*162c0*/  SHFL.IDX P6, R14, R13, R12, R11 ;  /* 0x0000000c0d0e7389 */ /* 0x0002a400000c000b */
[----:B012--5:R-:W-:Y:S01]  /*162d0*/  ENDCOLLECTIVE ;  /* 0x000000000000791b */ /* 0x027fe20003800000 */
.L_x_5091:
[----:B------:R-:W-:Y:S05]  /*162e0*/  BRA `(.L_x_5092) ;  /* 0xffffffc8000c7947 */ /* 0x000fea000383ffff */
.L_x_5042:
[----:B-1----:R1:W2:Y:S02]  /*162f0*/  SYNCS.PHASECHK.TRANS64.TRYWAIT P0, [R34+URZ+0x2a880], R20 ;  /* 0x02a88014220075a7 */ /* 0x0022a4000800017f */
[----:B--2---:R-:W-:Y:S05]  /*16300*/  @!P0 NANOSLEEP.SYNCS 0x989680 ;  /* 0x009896800000895d */ /* 0x004fea0003900000 */
[----:B------:R-:W2:Y:S02]  /*16310*/  @!P0 SYNCS.PHASECHK.TRANS64 P0, [R34+URZ+0x2a880], R20 ;  /* 0x02a88014220085a7 */ /* 0x000ea4000800007f */
[----:B--2---:R-:W-:Y:S05]  /*16320*/  @!P0 BRA `(.L_x_5042) ;  /* 0xfffffffc00f08947 */ /* 0x004fea000383ffff */
[----:B------:R-:W-:Y:S05]  /*16330*/  BRA `(.L_x_5093) ;  /* 0xffffffc800707947 */ /* 0x000fea000383ffff */
.L_x_5043:
        /* <DEDUP_REMOVED lines=8> */
.L_x_5095:
[----:B------:R-:W-:Y:S05]  /*163c0*/  BSYNC B0 ;  /* 0x0000000000007941 */ /* 0x000fea0003800000 */
.L_x_5094:
[----:B------:R-:W-:Y:S01]  /*163d0*/  IMAD.MOV.U32 R13, RZ, RZ, R8 ;  /* 0x000000ffff0d7224 */ /* 0x000fe200078e0008 */
[----:B------:R-:W0:Y:S01]  /*163e0*/  LDC R21, c[0x0][0x2f4] ;  /* 0x0000bd00ff157b82 */ /* 0x000e220000000800 */
[----:B------:R-:W-:Y:S01]  /*163f0*/  IMAD.MOV.U32 R12, RZ, RZ, RZ ;  /* 0x000000ffff0c7224 */ /* 0x000fe200078e00ff */
[----:B------:R-:W-:Y:S01]  /*16400*/  LOP3.LUT R16, R16, 0xffffffdf, RZ, 0xc0, !PT ;  /* 0xffffffdf10107812 */ /* 0x000fe200078ec0ff */
        /* <DEDUP_REMOVED lines=8> */
.L_x_5096:
[-C--:B------:R-:W-:Y:S01]  /*16490*/  ISETP.GE.AND P4, PT, R30, R21.reuse, PT ;  /* 0x000000151e00720c */ /* 0x080fe20003f86270 */
[----:B------:R-:W-:Y:S01]  /*164a0*/  IMAD.MOV.U32 R13, RZ, RZ, R9 ;  /* 0x000000ffff0d7224 */ /* 0x000fe200078e0009 */
[-C--:B------:R-:W-:Y:S01]  /*164b0*/  ISETP.GE.AND P3, PT, R25, R21.reuse, PT ;  /* 0x000000151900720c */ /* 0x080fe20003f66270 */
[----:B------:R-:W-:Y:S01]  /*164c0*/  IMAD.MOV.U32 R12, RZ, RZ, 0x1 ;  /* 0x00000001ff0c7424 */ /* 0x000fe200078e00ff */
[----:B------:R-:W-:Y:S02]  /*164d0*/  ISETP.GE.AND P2, PT, R24, R21, PT ;  /* 0x000000151800720c */ /* 0x000fe40003f46270 */
[----:B------:R-:W-:-:S13]  /*164e0*/  IADD3 R2, P0, R30, R14, RZ ;  /* 0x0000000e1e027210 */ /* 0x000fda0007f1e0ff */
[----:B------:R-:W-:Y:S05]  /*164f0*/  WARPSYNC.COLLECTIVE R15, `(.L_x_5097) ;  /* 0x000000000f087348 */ /* 0x000fea0003c00000 */
[----:B------:R0:W1:Y:S02]  /*16500*/  SHFL.IDX P6, R14, R13, R12, R11 ;  /* 0x0000000c0d0e7389 */ /* 0x00006400000c000b */
[----:B01----:R-:W-:Y:S01]  /*16510*/  ENDCOLLECTIVE ;  /* 0x000000000000791b */ /* 0x003fe20003800000 */
.L_x_5097:
        /* <DEDUP_REMOVED lines=15> */
.L_x_5098:
[----:B------:R-:W-:Y:S02]  /*16610*/  IMAD.MOV.U32 R13, RZ, RZ, R9 ;  /* 0x000000ffff0d7224 */ /* 0x000fe400078e0009 */
[----:B------:R-:W-:Y:S01]  /*16620*/  IMAD.MOV.U32 R12, RZ, RZ, 0x2 ;  /* 0x00000002ff0c7424 */ /* 0x000fe200078e00ff */
[----:B------:R-:W-:-:S13]  /*16630*/  IADD3 R2, P0, R30, R14, RZ ;  /* 0x0000000e1e027210 */ /* 0x000fda0007f1e0ff */
[----:B------:R-:W-:Y:S05]  /*16640*/  WARPSYNC.COLLECTIVE R15, `(.L_x_5099) ;  /* 0x000000000f087348 */ /* 0x000fea0003c00000 */
[----:B------:R0:W1:Y:S02]  /*16650*/  SHFL.IDX P6, R14, R13, R12, R11 ;  /* 0x0000000c0d0e7389 */ /* 0x00006400000c000b */
[----:B01----:R-:W-:Y:S01]  /*16660*/  ENDCOLLECTIVE ;  /* 0x000000000000791b */ /* 0x003fe20003800000 */
.L_x_5099:
        /* <DEDUP_REMOVED lines=15> */
.L_x_5100:
[----:B------:R-:W-:Y:S02]  /*16760*/  IMAD.MOV.U32 R13, RZ, RZ, R9 ;  /* 0x000000ffff0d7224 */ /* 0x000fe400078e0009 */
[----:B------:R-:W-:Y:S01]  /*16770*/  IMAD.MOV.U32 R12, RZ, RZ, 0x3 ;  /* 0x00000003ff0c7424 */ /* 0x000fe200078e00ff */
[----:B------:R-:W-:-:S13]  /*16780*/  IADD3 R2, P0, R30, R14, RZ ;  /* 0x0000000e1e027210 */ /* 0x000fda0007f1e0ff */
[----:B------:R-:W-:Y:S05]  /*16790*/  WARPSYNC.COLLECTIVE R15, `(.L_x_5101) ;  /* 0x000000000f087348 */ /* 0x000fea0003c00000 */
[----:B------:R0:W1:Y:S02]  /*167a0*/  SHFL.IDX P6, R14, R13, R12, R11 ;  /* 0x0000000c0d0e7389 */ /* 0x00006400000c000b */
[----:B01----:R-:W-:Y:S01]  /*167b0*/  ENDCOLLECTIVE ;  /* 0x000000000000791b */ /* 0x003fe20003800000 */
.L_x_5101:
        /* <DEDUP_REMOVED lines=12> */
.L_x_5102:
[----:B------:R-:W-:Y:S01]  /*16880*/  @!PT LDS RZ, [RZ] ;  /* 0x00000000fffff984 */ /* 0x000fe20000000800 */
[----:B------:R-:W-:Y:S01]  /*16890*/  @!PT LDS RZ, [RZ] ;  /* 0x00000000fffff984 */ /* 0x000fe20000000800 */
[----:B------:R-:W-:Y:S01]  /*168a0*/  @!PT LDS RZ, [RZ] ;  /* 0x00000000fffff984 */ /* 0x000fe20000000800 */
[----:B------:R0:W-:Y:S01]  /*168b0*/  LDGSTS.E.BYPASS.LTC128B.128 [R17+0xf400], desc[UR46][R2.64+0x40], !P0 ;  /* 0x0f40004002117fae */ /* 0x0001e2000c101d6e */
[----:B------:R-:W-:-:S13]  /*168c0*/  ISETP.LT.OR P0, PT, R6, 0x41, P2 ;  /* 0x000000410600780c */ /* 0x000fda0001701670 */
[----:B------:R0:W-:Y:S01]  /*168d0*/  LDGSTS.E.BYPASS.LTC128B.128 [R17+0x11400], desc[UR46][R2.64+0x80], !P0 ;  /* 0x1140008002117fae */ /* 0x0001e2000c101d6e */
[C---:B------:R-:W-:Y:S02]  /*168e0*/  ISETP.GE.AND P0, PT, R6.reuse, 0x21, PT ;  /* 0x000000210600780c */ /* 0x040fe40003f06270 */
[----:B------:R-:W-:-:S13]  /*168f0*/  ISETP.GE.AND P6, PT, R6, 0x61, PT ;  /* 0x000000610600780c */ /* 0x000fda0003fc6270 */
[----:B------:R-:W-:Y:S01]  /*16900*/  @P6 LOP3.LUT R16, R16, 0x20, RZ, 0xfc, !PT ;  /* 0x0000002010106812 */ /* 0x000fe200078efcff */
[----:B0-----:R-:W-:Y:S06]  /*16910*/  BRA `(.L_x_5103) ;  /* 0xffffffc800247947 */ /* 0x001fec000383ffff */
.L_x_5046:
[----:B0-----:R0:W2:Y:S02]  /*16920*/  SYNCS.PHASECHK.TRANS64.TRYWAIT P2, [R34+URZ+0x2a840], R20 ;  /* 0x02a84014220075a7 */ /* 0x0010a4000804017f */
[----:B--2---:R-:W-:Y:S05]  /*16930*/  @!P2 NANOSLEEP.SYNCS 0x989680 ;  /* 0x009896800000a95d */ /* 0x004fea0003900000 */
[----:B------:R-:W2:Y:S02]  /*16940*/  @!P2 SYNCS.PHASECHK.TRANS64 P2, [R34+URZ+0x2a840], R20 ;  /* 0x02a840142200a5a7 */ /* 0x000ea4000804007f */
[----:B--2---:R-:W-:Y:S05]  /*16950*/  @!P2 BRA `(.L_x_5046) ;  /* 0xfffffffc00f0a947 */ /* 0x004fea000383ffff */
[----:B------:R-:W-:Y:S05]  /*16960*/  BRA `(.L_x_5104) ;  /* 0xffffffc8006c7947 */ /* 0x000fea000383ffff */
.L_x_5047:
        /* <DEDUP_REMOVED lines=8> */
.L_x_5106:
[----:B------:R-:W-:Y:S05]  /*169f0*/  BSYNC B0 ;  /* 0x0000000000007941 */ /* 0x000fea0003800000 */
.L_x_5105:
        /* <DEDUP_REMOVED lines=8> */
.L_x_5107:
        /* <DEDUP_REMOVED lines=13> */
.L_x_5108:
        /* <DEDUP_REMOVED lines=11> */
.L_x_5109:
[----:B------:R-:W-:Y:S02]  /*16c00*/  IMAD.MOV.U32 R13, RZ, RZ, R4 ;  /* 0x000000ffff0d7224 */ /* 0x000fe400078e0004 */
[----:B------:R-:W-:Y:S01]  /*16c10*/  IMAD.MOV.U32 R12, RZ, RZ, 0x2 ;  /* 0x00000002ff0c7424 */ /* 0x000fe200078e00ff */
[----:B------:R-:W-:-:S05]  /*16c20*/  @P0 IADD3 R14, P2, R30, R14, RZ ;  /* 0x0000000e1e0e0210 */ /* 0x000fca0007f5e0ff */
[----:B------:R-:W-:-:S08]  /*16c30*/  @P0 IMAD.MOV.U32 R2, RZ, RZ, R14 ;  /* 0x000000ffff020224 */ /* 0x000fd000078e000e */
[----:B------:R-:W-:Y:S05]  /*16c40*/  WARPSYNC.COLLECTIVE R15, `(.L_x_5110) ;  /* 0x000000000f087348 */ /* 0x000fea0003c00000 */
[----:B------:R0:W1:Y:S02]  /*16c50*/  SHFL.IDX P6, R14, R13, R12, R11 ;  /* 0x0000000c0d0e7389 */ /* 0x00006400000c000b */
[----:B01----:R-:W-:Y:S01]  /*16c60*/  ENDCOLLECTIVE ;  /* 0x000000000000791b */ /* 0x003fe20003800000 */
.L_x_5110:
        /* <DEDUP_REMOVED lines=13> */
.L_x_5111:
[----:B------:R-:W-:Y:S02]  /*16d40*/  IMAD.MOV.U32 R13, RZ, RZ, R4 ;  /* 0x000000ffff0d7224 */ /* 0x000fe400078e0004 */
[----:B------:R-:W-:Y:S01]  /*16d50*/  IMAD.MOV.U32 R12, RZ, RZ, 0x3 ;  /* 0x00000003ff0c7424 */ /* 0x000fe200078e00ff */
[----:B------:R-:W-:-:S05]  /*16d60*/  @P1 IADD3 R14, P0, R30, R14, RZ ;  /* 0x0000000e1e0e1210 */ /* 0x000fca0007f1e0ff */
[----:B------:R-:W-:-:S08]  /*16d70*/  @P1 IMAD.MOV.U32 R2, RZ, RZ, R14 ;  /* 0x000000ffff021224 */ /* 0x000fd000078e000e */
[----:B------:R-:W-:Y:S05]  /*16d80*/  WARPSYNC.COLLECTIVE R15, `(.L_x_5112) ;  /* 0x000000000f087348 */ /* 0x000fea0003c00000 */
[----:B------:R0:W1:Y:S02]  /*16d90*/  SHFL.IDX P6, R14, R13, R12, R11 ;  /* 0x0000000c0d0e7389 */ /* 0x00006400000c000b */
[----:B01----:R-:W-:Y:S01]  /*16da0*/  ENDCOLLECTIVE ;  /* 0x000000000000791b */ /* 0x003fe20003800000 */
.L_x_5112:
        /* <DEDUP_REMOVED lines=13> */
.L_x_5113:
[----:B------:R-:W-:Y:S05]  /*16e80*/  BRA `(.L_x_5114) ;  /* 0xffffffc400fc7947 */ /* 0x000fea000383ffff */
.L_x_5050:
[----:B------:R-:W-:Y:S02]  /*16e90*/  IMAD.MOV.U32 R13, RZ, RZ, R4 ;  /* 0x000000ffff0d7224 */ /* 0x000fe400078e0004 */
[----:B------:R-:W-:Y:S02]  /*16ea0*/  IMAD.MOV.U32 R12, RZ, RZ, RZ ;  /* 0x000000ffff0c7224 */ /* 0x000fe400078e00ff */
[----:B------:R-:W-:Y:S02]  /*16eb0*/  IMAD.MOV.U32 R11, RZ, RZ, 0x1c1f ;  /* 0x00001c1fff0b7424 */ /* 0x000fe400078e00ff */
[----:B------:R-:W-:Y:S02]  /*16ec0*/  IMAD.MOV.U32 R15, RZ, RZ, -0x1 ;  /* 0xffffffffff0f7424 */ /* 0x000fe400078e00ff */
[----:B------:R-:W-:-:S07]  /*16ed0*/  VIADD R6, R27, UR40 ;  /* 0x000000281b067c36 */ /* 0x000fce0008000000 */
[----:B01----:R-:W-:Y:S05]  /*16ee0*/  WARPSYNC.COLLECTIVE R15, `(.L_x_5115) ;  /* 0x000000000f087348 */ /* 0x003fea0003c00000 */
[----:B------:R2:W3:Y:S02]  /*16ef0*/  SHFL.IDX P6, R14, R13, R12, R11 ;  /* 0x0000000c0d0e7389 */ /* 0x0004e400000c000b */
[----:B0123--:R-:W-:Y:S01]  /*16f00*/  ENDCOLLECTIVE ;  /* 0x000000000000791b */ /* 0x00ffe20003800000 */
.L_x_5115:
[----:B------:R-:W-:Y:S02]  /*16f10*/  VIADD R8, R6, 0x20 ;  /* 0x0000002006087836 */ /* 0x000fe40000000000 */
[----:B------:R-:W-:Y:S02]  /*16f20*/  IMAD.MOV.U32 R13, RZ, RZ, R0 ;  /* 0x000000ffff0d7224 */ /* 0x000fe400078e0000 */
[----:B------:R-:W-:-:S07]  /*16f30*/  IMAD.MOV.U32 R2, RZ, RZ, R14 ;  /* 0x000000ffff027224 */ /* 0x000fce00078e000e */
[----:B------:R-:W-:Y:S05]  /*16f40*/  WARPSYNC.COLLECTIVE R15, `(.L_x_5116) ;  /* 0x000000000f087348 */ /* 0x000fea0003c00000 */
[----:B------:R0:W1:Y:S02]  /*16f50*/  SHFL.IDX P6, R14, R13, R12, R11 ;  /* 0x0000000c0d0e7389 */ /* 0x00006400000c000b */
[----:B01----:R-:W-:Y:S01]  /*16f60*/  ENDCOLLECTIVE ;  /* 0x000000000000791b */ /* 0x003fe20003800000 */
.L_x_5116:
        /* <DEDUP_REMOVED lines=11> */
.L_x_5117:
        /* <DEDUP_REMOVED lines=8> */
[----:B------:R-:W-:Y:S02]  /*170a0*/  VIADD R8, R6, 0x40 ;  /* 0x0000004006087836 */ /* 0x000fe40000000000 */
[----:B------:R-:W-:-:S08]  /*170b0*/  IMAD.MOV.U32 R7, RZ, RZ, R14 ;  /* 0x000000ffff077224 */ /* 0x000fd000078e000e */
[----:B0-----:R-:W-:Y:S05]  /*170c0*/  WARPSYNC.COLLECTIVE R15, `(.L_x_5118) ;  /* 0x000000000f087348 */ /* 0x001fea0003c00000 */
[----:B------:R1:W2:Y:S02]  /*170d0*/  SHFL.IDX P6, R14, R13, R12, R11 ;  /* 0x0000000c0d0e7389 */ /* 0x0002a400000c000b */
[----:B012---:R-:W-:Y:S01]  /*170e0*/  ENDCOLLECTIVE ;  /* 0x000000000000791b */ /* 0x007fe20003800000 */
.L_x_5118:
[----:B------:R-:W-:Y:S02]  /*170f0*/  IMAD.MOV.U32 R13, RZ, RZ, R4 ;  /* 0x000000ffff0d7224 */ /* 0x000fe400078e0004 */
[----:B------:R-:W-:Y:S01]  /*17100*/  IMAD.MOV.U32 R12, RZ, RZ, 0x2 ;  /* 0x00000002ff0c7424 */ /* 0x000fe200078e00ff */
[----:B------:R-:W-:-:S05]  /*17110*/  @!P1 IADD3 R14, P4, R30, R14, RZ ;  /* 0x0000000e1e0e9210 */ /* 0x000fca0007f9e0ff */
[----:B------:R-:W-:-:S08]  /*17120*/  @!P1 IMAD.MOV.U32 R2, RZ, RZ, R14 ;  /* 0x000000ffff029224 */ /* 0x000fd000078e000e */
[----:B------:R-:W-:Y:S05]  /*17130*/  WARPSYNC.COLLECTIVE R15, `(.L_x_5119) ;  /* 0x000000000f087348 */ /* 0x000fea0003c00000 */
[----:B------:R0:W1:Y:S02]  /*17140*/  SHFL.IDX P6, R14, R13, R12, R11 ;  /* 0x0000000c0d0e7389 */ /* 0x00006400000c000b */
[----:B01----:R-:W-:Y:S01]  /*17150*/  ENDCOLLECTIVE ;  /* 0x000000000000791b */ /* 0x003fe20003800000 */
.L_x_5119:
        /* <DEDUP_REMOVED lines=14> */
.L_x_5120:
[----:B------:R-:W-:Y:S02]  /*17240*/  IMAD.MOV.U32 R13, RZ, RZ, R4 ;  /* 0x000000ffff0d7224 */ /* 0x000fe400078e0004 */
[----:B------:R-:W-:Y:S01]  /*17250*/  IMAD.MOV.U32 R12, RZ, RZ, 0x3 ;  /* 0x00000003ff0c7424 */ /* 0x000fe200078e00ff */
[----:B------:R-:W-:-:S05]  /*17260*/  @!P1 IADD3 R14, P4, R30, R14, RZ ;  /* 0x0000000e1e0e9210 */ /* 0x000fca0007f9e0ff */
[----:B------:R-:W-:-:S08]  /*17270*/  @!P1 IMAD.MOV.U32 R2, RZ, RZ, R14 ;  /* 0x000000ffff029224 */ /* 0x000fd000078e000e */
[----:B------:R-:W-:Y:S05]  /*17280*/  WARPSYNC.COLLECTIVE R15, `(.L_x_5121) ;  /* 0x000000000f087348 */ /* 0x000fea0003c00000 */
[----:B------:R0:W1:Y:S02]  /*17290*/  SHFL.IDX P6, R14, R13, R12, R11 ;  /* 0x0000000c0d0e7389 */ /* 0x00006400000c000b */
[----:B01----:R-:W-:Y:S01]  /*172a0*/  ENDCOLLECTIVE ;  /* 0x000000000000791b */ /* 0x003fe20003800000 */
.L_x_5121:
        /* <DEDUP_REMOVED lines=13> */
.L_x_5122:
[----:B------:R-:W-:Y:S05]  /*17380*/  BRA `(.L_x_5123) ;  /* 0xffffffc800ac7947 */ /* 0x000fea000383ffff */
.L_x_5053:
[----:B--2---:R2:W0:Y:S02]  /*17390*/  SYNCS.PHASECHK.TRANS64.TRYWAIT P1, [R34+URZ+0x2a820], R3 ;  /* 0x02a82003220075a7 */ /* 0x004424000802017f */
[----:B0-----:R-:W-:Y:S05]  /*173a0*/  @!P1 NANOSLEEP.SYNCS 0x989680 ;  /* 0x009896800000995d */ /* 0x001fea0003900000 */
[----:B------:R-:W0:Y:S02]  /*173b0*/  @!P1 SYNCS.PHASECHK.TRANS64 P1, [R34+URZ+0x2a820], R3 ;  /* 0x02a82003220095a7 */ /* 0x000e24000802007f */
[----:B0-----:R-:W-:Y:S05]  /*173c0*/  @!P1 BRA `(.L_x_5053) ;  /* 0xfffffffc00f09947 */ /* 0x001fea000383ffff */
[----:B------:R-:W-:Y:S05]  /*173d0*/  BRA `(.L_x_5124) ;  /* 0xffffffc800f87947 */ /* 0x000fea000383ffff */
.L_x_5056:
[----:B0-----:R0:W1:Y:S02]  /*173e0*/  SYNCS.PHASECHK.TRANS64.TRYWAIT P1, [R6+URZ+0x2a880], R19 ;  /* 0x02a88013060075a7 */ /* 0x001064000802017f */
[----:B-1----:R-:W-:Y:S05]  /*173f0*/  @!P1 NANOSLEEP.SYNCS 0x989680 ;  /* 0x009896800000995d */ /* 0x002fea0003900000 */
[----:B------:R-:W1:Y:S02]  /*17400*/  @!P1 SYNCS.PHASECHK.TRANS64 P1, [R6+URZ+0x2a880], R19 ;  /* 0x02a88013060095a7 */ /* 0x000e64000802007f */
[----:B-1----:R-:W-:Y:S05]  /*17410*/  @!P1 BRA `(.L_x_5056) ;  /* 0xfffffffc00f09947 */ /* 0x002fea000383ffff */
[----:B------:R-:W-:Y:S05]  /*17420*/  BRA `(.L_x_5125) ;  /* 0xffffffcc00b87947 */ /* 0x000fea000383ffff */
.L_x_5057:
        /* <DEDUP_REMOVED lines=8> */
.L_x_5127:
[----:B------:R-:W-:Y:S05]  /*174b0*/  BSYNC B0 ;  /* 0x0000000000007941 */ /* 0x000fea0003800000 */
.L_x_5126:
        /* <DEDUP_REMOVED lines=9> */
.L_x_5128:
[----:B------:R-:W-:Y:S02]  /*17550*/  IMAD.MOV.U32 R13, RZ, RZ, R27 ;  /* 0x000000ffff0d7224 */ /* 0x000fe400078e001b */
[----:B------:R-:W-:Y:S01]  /*17560*/  IMAD.MOV.U32 R12, RZ, RZ, 0x1 ;  /* 0x00000001ff0c7424 */ /* 0x000fe200078e00ff */
[----:B------:R-:W-:-:S13]  /*17570*/  IADD3 R2, P1, R30, R14, RZ ;  /* 0x0000000e1e027210 */ /* 0x000fda0007f3e0ff */
[----:B------:R-:W-:Y:S05]  /*17580*/  WARPSYNC.COLLECTIVE R15, `(.L_x_5129) ;  /* 0x000000000f087348 */ /* 0x000fea0003c00000 */
[----:B------:R0:W1:Y:S02]  /*17590*/  SHFL.IDX P6, R14, R13, R12, R11 ;  /* 0x0000000c0d0e7389 */ /* 0x00006400000c000b */
[----:B01----:R-:W-:Y:S01]  /*175a0*/  ENDCOLLECTIVE ;  /* 0x000000000000791b */ /* 0x003fe20003800000 */
.L_x_5129:
        /* <DEDUP_REMOVED lines=12> */
.L_x_5130:
[----:B------:R-:W-:Y:S02]  /*17670*/  IMAD.MOV.U32 R13, RZ, RZ, R27 ;  /* 0x000000ffff0d7224 */ /* 0x000fe400078e001b */
[----:B------:R-:W-:Y:S02]  /*17680*/  IMAD.MOV.U32 R12, RZ, RZ, 0x2 ;  /* 0x00000002ff0c7424 */ /* 0x000fe400078e00ff */
[----:B------:R-:W-:-:S07]  /*17690*/  IMAD.MOV.U32 R2, RZ, RZ, R14 ;  /* 0x000000ffff027224 */ /* 0x000fce00078e000e */
[----:B------:R-:W-:Y:S05]  /*176a0*/  WARPSYNC.COLLECTIVE R15, `(.L_x_5131) ;  /* 0x000000000f087348 */ /* 0x000fea0003c00000 */
[----:B------:R0:W1:Y:S02]  /*176b0*/  SHFL.IDX P6, R14, R13, R12, R11 ;  /* 0x0000000c0d0e7389 */ /* 0x00006400000c000b */
[----:B01----:R-:W-:Y:S01]  /*176c0*/  ENDCOLLECTIVE ;  /* 0x000000000000791b */ /* 0x003fe20003800000 */
.L_x_5131:
        /* <DEDUP_REMOVED lines=13> */
.L_x_5132:
[----:B------:R-:W-:Y:S02]  /*177a0*/  IMAD.MOV.U32 R13, RZ, RZ, R27 ;  /* 0x000000ffff0d7224 */ /* 0x000fe400078e001b */
[----:B------:R-:W-:Y:S02]  /*177b0*/  IMAD.MOV.U32 R12, RZ, RZ, 0x3 ;  /* 0x00000003ff0c7424 */ /* 0x000fe400078e00ff */
[----:B------:R-:W-:-:S07]  /*177c0*/  IMAD.MOV.U32 R2, RZ, RZ, R14 ;  /* 0x000000ffff027224 */ /* 0x000fce00078e000e */
[----:B------:R-:W-:Y:S05]  /*177d0*/  WARPSYNC.COLLECTIVE R15, `(.L_x_5133) ;  /* 0x000000000f087348 */ /* 0x000fea0003c00000 */
[----:B------:R0:W1:Y:S02]  /*177e0*/  SHFL.IDX P6, R14, R13, R12, R11 ;  /* 0x0000000c0d0e7389 */ /* 0x00006400000c000b */
[----:B01----:R-:W-:Y:S01]  /*177f0*/  ENDCOLLECTIVE ;  /* 0x000000000000791b */ /* 0x003fe20003800000 */
.L_x_5133:
        /* <DEDUP_REMOVED lines=13> */
.L_x_5134:
[----:B------:R-:W-:Y:S05]  /*178d0*/  BRA `(.L_x_5135) ;  /* 0xffffffcc00647947 */ /* 0x000fea000383ffff */
.L_x_5060:
[----:B--2---:R2:W3:Y:S02]  /*178e0*/  SYNCS.PHASECHK.TRANS64.TRYWAIT P1, [R6+URZ+0x2a840], R19 ;  /* 0x02a84013060075a7 */ /* 0x0044e4000802017f */
[----:B---3--:R-:W-:Y:S05]  /*178f0*/  @!P1 NANOSLEEP.SYNCS 0x989680 ;  /* 0x009896800000995d */ /* 0x008fea0003900000 */
[----:B------:R-:W3:Y:S02]  /*17900*/  @!P1 SYNCS.PHASECHK.TRANS64 P1, [R6+URZ+0x2a840], R19 ;  /* 0x02a84013060095a7 */ /* 0x000ee4000802007f */
[----:B---3--:R-:W-:Y:S05]  /*17910*/  @!P1 BRA `(.L_x_5060) ;  /* 0xfffffffc00f09947 */ /* 0x008fea000383ffff */
[----:B------:R-:W-:Y:S05]  /*17920*/  BRA `(.L_x_5136) ;  /* 0xffffffcc00a47947 */ /* 0x000fea000383ffff */
.L_x_5061:
        /* <DEDUP_REMOVED lines=8> */
.L_x_5138:
[----:B------:R-:W-:Y:S05]  /*179b0*/  BSYNC B0 ;  /* 0x0000000000007941 */ /* 0x000fea0003800000 */
.L_x_5137:
        /* <DEDUP_REMOVED lines=9> */
.L_x_5139:
[----:B------:R-:W-:Y:S02]  /*17a50*/  VIADD R10, R10, UR48 ;  /* 0x000000300a0a7c36 */ /* 0x000fe40008000000 */
[----:B------:R-:W-:Y:S02]  /*17a60*/  IMAD.MOV.U32 R13, RZ, RZ, R19 ;  /* 0x000000ffff0d7224 */ /* 0x000fe400078e0013 */
[----:B------:R-:W-:Y:S01]  /*17a70*/  IMAD.MOV.U32 R12, RZ, RZ, 0x1 ;  /* 0x00000001ff0c7424 */ /* 0x000fe200078e00ff */
[----:B------:R-:W-:-:S13]  /*17a80*/  IADD3 R2, P1, R30, R14, RZ ;  /* 0x0000000e1e027210 */ /* 0x000fda0007f3e0ff */
[----:B------:R-:W-:Y:S05]  /*17a90*/  WARPSYNC.COLLECTIVE R15, `(.L_x_5140) ;  /* 0x000000000f087348 */ /* 0x000fea0003c00000 */
[----:B------:R0:W1:Y:S02]  /*17aa0*/  SHFL.IDX P6, R14, R13, R12, R11 ;  /* 0x0000000c0d0e7389 */ /* 0x00006400000c000b */
[----:B01----:R-:W-:Y:S01]  /*17ab0*/  ENDCOLLECTIVE ;  /* 0x000000000000791b */ /* 0x003fe20003800000 */
.L_x_5140:
        /* <DEDUP_REMOVED lines=12> */
.L_x_5141:
[----:B------:R-:W-:Y:S02]  /*17b80*/  IMAD.MOV.U32 R13, RZ, RZ, R19 ;  /* 0x000000ffff0d7224 */ /* 0x000fe400078e0013 */
[----:B------:R-:W-:Y:S01]  /*17b90*/  IMAD.MOV.U32 R12, RZ, RZ, 0x2 ;  /* 0x00000002ff0c7424 */ /* 0x000fe200078e00ff */
[----:B------:R-:W-:-:S13]  /*17ba0*/  IADD3 R2, P1, R30, R14, RZ ;  /* 0x0000000e1e027210 */ /* 0x000fda0007f3e0ff */
[----:B------:R-:W-:Y:S05]  /*17bb0*/  WARPSYNC.COLLECTIVE R15, `(.L_x_5142) ;  /* 0x000000000f087348 */ /* 0x000fea0003c00000 */
[----:B------:R0:W1:Y:S02]  /*17bc0*/  SHFL.IDX P6, R14, R13, R12, R11 ;  /* 0x0000000c0d0e7389 */ /* 0x00006400000c000b */
[----:B01----:R-:W-:Y:S01]  /*17bd0*/  ENDCOLLECTIVE ;  /* 0x000000000000791b */ /* 0x003fe20003800000 */
.L_x_5142:
        /* <DEDUP_REMOVED lines=12> */
.L_x_5143:
[----:B------:R-:W-:Y:S02]  /*17ca0*/  IMAD.MOV.U32 R13, RZ, RZ, R19 ;  /* 0x000000ffff0d7224 */ /* 0x000fe400078e0013 */
[----:B------:R-:W-:Y:S02]  /*17cb0*/  IMAD.MOV.U32 R12, RZ, RZ, 0x3 ;  /* 0x00000003ff0c7424 */ /* 0x000fe400078e00ff */
[----:B------:R-:W-:-:S07]  /*17cc0*/  IMAD.MOV.U32 R25, RZ, RZ, R14 ;  /* 0x000000ffff197224 */ /* 0x000fce00078e000e */
[----:B------:R-:W-:Y:S05]  /*17cd0*/  WARPSYNC.COLLECTIVE R15, `(.L_x_5144) ;  /* 0x000000000f087348 */ /* 0x000fea0003c00000 */
[----:B------:R0:W1:Y:S02]  /*17ce0*/  SHFL.IDX P6, R14, R13, R12, R11 ;  /* 0x0000000c0d0e7389 */ /* 0x00006400000c000b */
[----:B01----:R-:W-:Y:S01]  /*17cf0*/  ENDCOLLECTIVE ;  /* 0x000000000000791b */ /* 0x003fe20003800000 */
.L_x_5144:
        /* <DEDUP_REMOVED lines=13> */
.L_x_5145:
[----:B------:R-:W-:Y:S05]  /*17dd0*/  BRA `(.L_x_5146) ;  /* 0xffffffcc00447947 */ /* 0x000fea000383ffff */
.L_x_5064:
[----:B0-----:R0:W2:Y:S02]  /*17de0*/  SYNCS.PHASECHK.TRANS64.TRYWAIT P2, [R2+URZ+0x2a870], R3 ;  /* 0x02a87003020075a7 */ /* 0x0010a4000804017f */
[----:B--2---:R-:W-:Y:S05]  /*17df0*/  @!P2 NANOSLEEP.SYNCS 0x989680 ;  /* 0x009896800000a95d */ /* 0x004fea0003900000 */
[----:B------:R-:W2:Y:S02]  /*17e00*/  @!P2 SYNCS.PHASECHK.TRANS64 P2, [R2+URZ+0x2a870], R3 ;  /* 0x02a870030200a5a7 */ /* 0x000ea4000804007f */
[----:B--2---:R-:W-:Y:S05]  /*17e10*/  @!P2 BRA `(.L_x_5064) ;  /* 0xfffffffc00f0a947 */ /* 0x004fea000383ffff */
[----:B------:R-:W-:Y:S05]  /*17e20*/  BRA `(.L_x_5147) ;  /* 0xffffffcc009c7947 */ /* 0x000fea000383ffff */
.L_x_5066:
[----:B0-----:R0:W2:Y:S02]  /*17e30*/  SYNCS.PHASECHK.TRANS64.TRYWAIT P2, [R2+URZ+0x2a860], R5 ;  /* 0x02a86005020075a7 */ /* 0x0010a4000804017f */
[----:B--2---:R-:W-:Y:S05]  /*17e40*/  @!P2 NANOSLEEP.SYNCS 0x989680 ;  /* 0x009896800000a95d */ /* 0x004fea0003900000 */
[----:B------:R-:W2:Y:S02]  /*17e50*/  @!P2 SYNCS.PHASECHK.TRANS64 P2, [R2+URZ+0x2a860], R5 ;  /* 0x02a860050200a5a7 */ /* 0x000ea4000804007f */
[----:B--2---:R-:W-:Y:S05]  /*17e60*/  @!P2 BRA `(.L_x_5066) ;  /* 0xfffffffc00f0a947 */ /* 0x004fea000383ffff */
[----:B------:R-:W-:Y:S05]  /*17e70*/  BRA `(.L_x_5148) ;  /* 0xffffffcc00a47947 */ /* 0x000fea000383ffff */
.L_x_5073:
[----:B0-----:R0:W1:Y:S02]  /*17e80*/  SYNCS.PHASECHK.TRANS64.TRYWAIT P0, [R12+URZ+0x2a870], R3 ;  /* 0x02a870030c0075a7 */ /* 0x001064000800017f */
[----:B-1----:R-:W-:Y:S05]  /*17e90*/  @!P0 NANOSLEEP.SYNCS 0x989680 ;  /* 0x009896800000895d */ /* 0x002fea0003900000 */
[----:B------:R-:W1:Y:S02]  /*17ea0*/  @!P0 SYNCS.PHASECHK.TRANS64 P0, [R12+URZ+0x2a870], R3 ;  /* 0x02a870030c0085a7 */ /* 0x000e64000800007f */
[----:B-1----:R-:W-:Y:S05]  /*17eb0*/  @!P0 BRA `(.L_x_5073) ;  /* 0xfffffffc00f08947 */ /* 0x002fea000383ffff */
[----:B------:R-:W-:Y:S05]  /*17ec0*/  BRA `(.L_x_5149) ;  /* 0xffffffd400607947 */ /* 0x000fea000383ffff */
.L_x_5075:
[----:B0-----:R0:W1:Y:S02]  /*17ed0*/  SYNCS.PHASECHK.TRANS64.TRYWAIT P0, [R12+URZ+0x2a860], R5 ;  /* 0x02a860050c0075a7 */ /* 0x001064000800017f */
[----:B-1----:R-:W-:Y:S05]  /*17ee0*/  @!P0 NANOSLEEP.SYNCS 0x989680 ;  /* 0x009896800000895d */ /* 0x002fea0003900000 */
[----:B------:R-:W1:Y:S02]  /*17ef0*/  @!P0 SYNCS.PHASECHK.TRANS64 P0, [R12+URZ+0x2a860], R5 ;  /* 0x02a860050c0085a7 */ /* 0x000e64000800007f */
[----:B-1----:R-:W-:Y:S05]  /*17f00*/  @!P0 BRA `(.L_x_5075) ;  /* 0xfffffffc00f08947 */ /* 0x002fea000383ffff */
[----:B------:R-:W-:Y:S05]  /*17f10*/  BRA `(.L_x_5150) ;  /* 0xffffffd400707947 */ /* 0x000fea000383ffff */
.L_x_5078:
[----:B-1----:R1:W2:Y:S02]  /*17f20*/  SYNCS.PHASECHK.TRANS64.TRYWAIT P0, [R7+URZ+0x2a820], R2 ;  /* 0x02a82002070075a7 */ /* 0x0022a4000800017f */
[----:B--2---:R-:W-:Y:S05]  /*17f30*/  @!P0 NANOSLEEP.SYNCS 0x989680 ;  /* 0x009896800000895d */ /* 0x004fea0003900000 */
[----:B------:R-:W2:Y:S02]  /*17f40*/  @!P0 SYNCS.PHASECHK.TRANS64 P0, [R7+URZ+0x2a820], R2 ;  /* 0x02a82002070085a7 */ /* 0x000ea4000800007f */
[----:B--2---:R-:W-:Y:S05]  /*17f50*/  @!P0 BRA `(.L_x_5078) ;  /* 0xfffffffc00f08947 */ /* 0x004fea000383ffff */
[----:B------:R-:W-:Y:S05]  /*17f60*/  BRA `(.L_x_5151) ;  /* 0xffffffdc00287947 */ /* 0x000fea000383ffff */
.L_x_5080:
[----:B-1----:R1:W2:Y:S02]  /*17f70*/  SYNCS.PHASECHK.TRANS64.TRYWAIT P1, [R5+URZ+0x2a840], R2 ;  /* 0x02a84002050075a7 */ /* 0x0022a4000802017f */
[----:B--2---:R-:W-:Y:S05]  /*17f80*/  @!P1 NANOSLEEP.SYNCS 0x989680 ;  /* 0x009896800000995d */ /* 0x004fea0003900000 */
[----:B------:R-:W2:Y:S02]  /*17f90*/  @!P1 SYNCS.PHASECHK.TRANS64 P1, [R5+URZ+0x2a840], R2 ;  /* 0x02a84002050095a7 */ /* 0x000ea4000802007f */
[----:B--2---:R-:W-:Y:S05]  /*17fa0*/  @!P1 BRA `(.L_x_5080) ;  /* 0xfffffffc00f09947 */ /* 0x004fea000383ffff */
[----:B------:R-:W-:Y:S05]  /*17fb0*/  BRA `(.L_x_5152) ;  /* 0xffffffdc00647947 */ /* 0x000fea000383ffff */
.L_x_5082:
[----:B--2---:R2:W3:Y:S02]  /*17fc0*/  SYNCS.PHASECHK.TRANS64.TRYWAIT P1, [R7+URZ+0x2a840], R0 ;  /* 0x02a84000070075a7 */ /* 0x0044e4000802017f */
[----:B---3--:R-:W-:Y:S05]  /*17fd0*/  @!P1 NANOSLEEP.SYNCS 0x989680 ;  /* 0x009896800000995d */ /* 0x008fea0003900000 */
[----:B------:R-:W3:Y:S02]  /*17fe0*/  @!P1 SYNCS.PHASECHK.TRANS64 P1, [R7+URZ+0x2a840], R0 ;  /* 0x02a84000070095a7 */ /* 0x000ee4000802007f */
[----:B---3--:R-:W-:Y:S05]  /*17ff0*/  @!P1 BRA `(.L_x_5082) ;  /* 0xfffffffc00f09947 */ /* 0x008fea000383ffff */
[----:B------:R-:W-:Y:S05]  /*18000*/  BRA `(.L_x_5153) ;  /* 0xffffffdc00707947 */ /* 0x000fea000383ffff */
.L_x_5084:
[----:B---3--:R3:W4:Y:S02]  /*18010*/  SYNCS.PHASECHK.TRANS64.TRYWAIT P1, [R5+URZ+0x2a860], R2 ;  /* 0x02a86002050075a7 */ /* 0x008724000802017f */
[----:B----4-:R-:W-:Y:S05]  /*18020*/  @!P1 NANOSLEEP.SYNCS 0x989680 ;  /* 0x009896800000995d */ /* 0x010fea0003900000 */
[----:B------:R-:W4:Y:S02]  /*18030*/  @!P1 SYNCS.PHASECHK.TRANS64 P1, [R5+URZ+0x2a860], R2 ;  /* 0x02a86002050095a7 */ /* 0x000f24000802007f */
[----:B----4-:R-:W-:Y:S05]  /*18040*/  @!P1 BRA `(.L_x_5084) ;  /* 0xfffffffc00f09947 */ /* 0x010fea000383ffff */
[----:B------:R-:W-:Y:S05]  /*18050*/  BRA `(.L_x_5154) ;  /* 0xffffffdc006c7947 */ /* 0x000fea000383ffff */
.L_x_5086:
[----:B----4-:R4:W0:Y:S02]  /*18060*/  SYNCS.PHASECHK.TRANS64.TRYWAIT P1, [R7+URZ+0x2a860], R0 ;  /* 0x02a86000070075a7 */ /* 0x010824000802017f */
[----:B0-----:R-:W-:Y:S05]  /*18070*/  @!P1 NANOSLEEP.SYNCS 0x989680 ;  /* 0x009896800000995d */ /* 0x001fea0003900000 */
[----:B------:R-:W0:Y:S02]  /*18080*/  @!P1 SYNCS.PHASECHK.TRANS64 P1, [R7+URZ+0x2a860], R0 ;  /* 0x02a86000070095a7 */ /* 0x000e24000802007f */
[----:B0-----:R-:W-:Y:S05]  /*18090*/  @!P1 BRA `(.L_x_5086) ;  /* 0xfffffffc00f09947 */ /* 0x001fea000383ffff */
[----:B------:R-:W-:Y:S05]  /*180a0*/  BRA `(.L_x_5155) ;  /* 0xffffffdc00687947 */ /* 0x000fea000383ffff */
.L_x_5088:
[----:B------:R0:W0:Y:S02]  /*180b0*/  SYNCS.PHASECHK.TRANS64.TRYWAIT P1, [R5+URZ+0x2a880], R2 ;  /* 0x02a88002050075a7 */ /* 0x000024000802017f */
[----:B0-----:R-:W-:Y:S05]  /*180c0*/  @!P1 NANOSLEEP.SYNCS 0x989680 ;  /* 0x009896800000995d */ /* 0x001fea0003900000 */
[----:B------:R-:W0:Y:S02]  /*180d0*/  @!P1 SYNCS.PHASECHK.TRANS64 P1, [R5+URZ+0x2a880], R2 ;  /* 0x02a88002050095a7 */ /* 0x000e24000802007f */
[----:B0-----:R-:W-:Y:S05]  /*180e0*/  @!P1 BRA `(.L_x_5088) ;  /* 0xfffffffc00f09947 */ /* 0x001fea000383ffff */
[----:B------:R-:W-:Y:S05]  /*180f0*/  BRA `(.L_x_5156) ;  /* 0xffffffdc00647947 */ /* 0x000fea000383ffff */
.L_x_5157:
        /* <DEDUP_REMOVED lines=16> */
.L_x_16278:


//--------------------- .text._ZN7cutlass13device_kernelIN5flash11enable_sm90INS1_16FlashAttnFwdSm90INS1_25CollectiveMainloopFwdSm90ILi2EN4cute5tupleIJNS5_1CILi1EEES8_S8_EEENS6_IJNS7_ILi128EEESA_NS7_ILi192EEEEEELi192ENS_12float_e4m3_tEfNS_4arch4Sm90ELb0ELb1ELb0ELb1ELb1ELb0ELb0ELb1ELb1ELb1ELb1ELb0EEENS1_21CollectiveEpilogueFwdINS6_IJSA_SB_SA_EEES9_NS_10bfloat16_tESF_Li256ELb1ELb1ELb1ELb1EEENS1_36VarlenDynamicPersistentTileSchedulerILi128ELi128ELi256ELi128ELb1ELb1ELb1ELb1ELb0ELb1EEEEEEEEEvNT_6ParamsE --------------------------
	.section	.text._ZN7cutlass13device_kernelIN5flash11enable_sm90INS1_16FlashAttnFwdSm90INS1_25CollectiveMainloopFwdSm90ILi2EN4cute5tupleIJNS5_1CILi1EEES8_S8_EEENS6_IJNS7_ILi128EEESA_NS7_ILi192EEEEEELi192ENS_12float_e4m3_tEfNS_4arch4Sm90ELb0ELb1ELb0ELb1ELb1ELb0ELb0ELb1ELb1ELb1ELb1ELb0EEENS1_21CollectiveEpilogueFwdINS6_IJSA_SB_SA_EEES9_NS_10bfloat16_tESF_Li256ELb1ELb1ELb1ELb1EEENS1_36VarlenDynamicPersistentTileSchedulerILi128ELi128ELi256ELi128ELb1ELb1ELb1ELb1ELb0ELb1EEEEEEEEEvNT_6ParamsE,"ax",@progbits
	.align	128
.text._ZN7cutlass13device_kernelIN5flash11enable_sm90INS1_16FlashAttnFwdSm90INS1_25CollectiveMainloopFwdSm90ILi2EN4cute5tupleIJNS5_1CILi1EEES8_S8_EEENS6_IJNS7_ILi128EEESA_NS7_ILi192EEEEEELi192ENS_12float_e4m3_tEfNS_4arch4Sm90ELb0ELb1ELb0ELb1ELb1ELb0ELb0ELb1ELb1ELb1ELb1ELb0EEENS1_21CollectiveEpilogueFwdINS6_IJSA_SB_SA_EEES9_NS_10bfloat16_tESF_Li256ELb1ELb1ELb1ELb1EEENS1_36VarlenDynamicPersistentTileSchedulerILi128ELi128ELi256ELi128ELb1ELb1ELb1ELb1ELb0ELb1EEEEEEEEEvNT_6ParamsE:
        .type           _ZN7cutlass13device_kernelIN5flash11enable_sm90INS1_16FlashAttnFwdSm90INS1_25CollectiveMainloopFwdSm90ILi2EN4cute5tupleIJNS5_1CILi1EEES8_S8_EEENS6_IJNS7_ILi128EEESA_NS7_ILi192EEEEEELi192ENS_12float_e4m3_tEfNS_4arch4Sm90ELb0ELb1ELb0ELb1ELb1ELb0ELb0ELb1ELb1ELb1ELb1ELb0EEENS1_21CollectiveEpilogueFwdINS6_IJSA_SB_SA_EEES9_NS_10bfloat16_tESF_Li256ELb1ELb1ELb1ELb1EEENS1_36VarlenDynamicPersistentTileSchedulerILi128ELi128ELi256ELi128ELb1ELb1ELb1ELb1ELb0ELb1EEEEEEEEEvNT_6ParamsE,@function
        .size           _ZN7cutlass13device_kernelIN5flash11enable_sm90INS1_16FlashAttnFwdSm90INS1_25CollectiveMainloopFwdSm90ILi2EN4cute5tupleIJNS5_1CILi1EEES8_S8_EEENS6_IJNS7_ILi128EEESA_NS7_ILi192EEEEEELi192ENS_12float_e4m3_tEfNS_4arch4Sm90ELb0ELb1ELb0ELb1ELb1ELb0ELb0ELb1ELb1ELb1ELb1ELb0EEENS1_21CollectiveEpilogueFwdINS6_IJSA_SB_SA_EEES9_NS_10bfloat16_tESF_Li256ELb1ELb1ELb1ELb1EEENS1_36VarlenDynamicPersistentTileSchedulerILi128ELi128ELi256ELi128ELb1ELb1ELb1ELb1ELb0ELb1EEEEEEEEEvNT_6ParamsE,(.L_x_16279 - _ZN7cutlass13device_kernelIN5flash11enable_sm90INS1_16FlashAttnFwdSm90INS1_25CollectiveMainloopFwdSm90ILi2EN4cute5tupleIJNS5_1CILi1EEES8_S8_EEENS6_IJNS7_ILi128EEESA_NS7_ILi192EEEEEELi192ENS_12float_e4m3_tEfNS_4arch4Sm90ELb0ELb1ELb0ELb1ELb1ELb0ELb0ELb1ELb1ELb1ELb1ELb0EEENS1_21CollectiveEpilogueFwdINS6_IJSA_SB_SA_EEES9_NS_10bfloat16_tESF_Li256ELb1ELb1ELb1ELb1EEENS1_36VarlenDynamicPersistentTileSchedulerILi128ELi128ELi256ELi128ELb1ELb1ELb1ELb1ELb0ELb1EEEEEEEEEvNT_6ParamsE)
        .other          _ZN7cutlass13device_kernelIN5flash11enable_sm90INS1_16FlashAttnFwdSm90INS1_25CollectiveMainloopFwdSm90ILi2EN4cute5tupleIJNS5_1CILi1EEES8_S8_EEENS6_IJNS7_ILi128EEESA_NS7_ILi192EEEEEELi192ENS_12float_e4m3_tEfNS_4arch4Sm90ELb0ELb1ELb0ELb1ELb1ELb0ELb0ELb1ELb1ELb1ELb1ELb0EEENS1_21CollectiveEpilogueFwdINS6_IJSA_SB_SA_EEES9_NS_10bfloat16_tESF_Li256ELb1ELb1ELb1ELb1EEENS1_36VarlenDynamicPersistentTileSchedulerILi128ELi128ELi256ELi128ELb1ELb1ELb1ELb1ELb0ELb1EEEEEEEEEvNT_6ParamsE,@"STO_CUDA_ENTRY STV_DEFAULT"
_ZN7cutlass13device_kernelIN5flash11enable_sm90INS1_16FlashAttnFwdSm90INS1_25CollectiveMainloopFwdSm90ILi2EN4cute5tupleIJNS5_1CILi1EEES8_S8_EEENS6_IJNS7_ILi128EEESA_NS7_ILi192EEEEEELi192ENS_12float_e4m3_tEfNS_4arch4Sm90ELb0ELb1ELb0ELb1ELb1ELb0ELb0ELb1ELb1ELb1ELb1ELb0EEENS1_21CollectiveEpilogueFwdINS6_IJSA_SB_SA_EEES9_NS_10bfloat16_tESF_Li256ELb1ELb1ELb1ELb1EEENS1_36VarlenDynamicPersistentTileSchedulerILi128ELi128ELi256ELi128ELb1ELb1ELb1ELb1ELb0ELb1EEEEEEEEEvNT_6ParamsE:
        /* <DEDUP_REMOVED lines=45> */
.L_x_5158:
        /* <DEDUP_REMOVED lines=22> */
.L_x_5159:
        /* <DEDUP_REMOVED lines=18> */
.L_x_5160:
        /* <DEDUP_REMOVED lines=22> */
.L_x_5161:
        /* <DEDUP_REMOVED lines=24> */
.L_x_5162:
        /* <DEDUP_REMOVED lines=8> */
.L_x_5164:
        /* <DEDUP_REMOVED lines=30> */
[----:B------:R-:W-:Y:S02]  /*0a90*/  LEA.HI R4, R0, R12, RZ, 0x5 ;  /* 0x0000000c00047211 */ /* 0x000fe400078f28ff */
[----:B------:R-:W-:Y:S01]  /*0aa0*/  SHF.R.S32.HI R6, RZ, 0x4, R3 ;  /* 0x00000004ff067819 */ /* 0x000fe20000011403 */
[----:B------:R-:W-:Y:S01]  /*0ab0*/  IMAD.IADD R221, R12, 0x1, -R221 ;  /* 0x000000010cdd7824 */ /* 0x000fe200078e0add */
[----:B------:R-:W-:Y:S01]  /*0ac0*/  SHF.R.S32.HI R13, RZ, 0x7, R2 ;  /* 0x00000007ff0d7819 */ /* 0x000fe20000011402 */
[----:B------:R-:W-:Y:S01]  /*0ad0*/  IMAD.SHL.U32 R5, R4, 0x20, RZ ;  /* 0x0000002004057824 */ /* 0x000fe200078e00ff */
[----:B------:R-:W-:Y:S02]  /*0ae0*/  LOP3.LUT R4, R3, 0x3fffff0, RZ, 0xc0, !PT ;  /* 0x03fffff003047812 */ /* 0x000fe400078ec0ff */
[----:B------:R-:W-:-:S02]  /*0af0*/  SHF.R.S32.HI R8, RZ, 0x1f, R221 ;  /* 0x0000001fff087819 */ /* 0x000fc400000114dd */
[----:B------:R-:W-:Y:S01]  /*0b00*/  LEA.HI R3, R3, R6, RZ, 0x1 ;  /* 0x0000000603037211 */ /* 0x000fe200078f08ff */
[----:B------:R-:W-:Y:S01]  /*0b10*/  IMAD.IADD R4, R12, 0x1, -R4 ;  /* 0x000000010c047824 */ /* 0x000fe200078e0a04 */
[----:B------:R-:W-:Y:S02]  /*0b20*/  LEA.HI R7, R8, R221, RZ, 0x2 ;  /* 0x000000dd08077211 */ /* 0x000fe400078f10ff */
[----:B------:R-:W-:Y:S02]  /*0b30*/  LOP3.LUT R5, R5, 0xfffffc00, RZ, 0xc0, !PT ;  /* 0xfffffc0005057812 */ /* 0x000fe400078ec0ff */
[--C-:B------:R-:W-:Y:S02]  /*0b40*/  SHF.R.S32.HI R9, RZ, 0x2, R7.reuse ;  /* 0x00000002ff097819 */ /* 0x100fe40000011407 */
[----:B------:R-:W-:Y:S01]  /*0b50*/  SHF.R.S32.HI R10, RZ, 0x1f, R7 ;  /* 0x0000001fff0a7819 */ /* 0x000fe20000011407 */
[----:B------:R-:W-:Y:S01]  /*0b60*/  IMAD R4, R4, 0x40, R5 ;  /* 0x0000004004047824 */ /* 0x000fe200078e0205 */
[----:B------:R-:W-:-:S02]  /*0b70*/  LOP3.LUT R3, R3, 0x1ffffffe, RZ, 0xc0, !PT ;  /* 0x1ffffffe03037812 */ /* 0x000fc400078ec0ff */
[----:B------:R-:W-:Y:S02]  /*0b80*/  LEA.HI R10, R10, R9, RZ, 0x3 ;  /* 0x000000090a0a7211 */ /* 0x000fe400078f18ff */
[----:B------:R-:W-:Y:S01]  /*0b90*/  LEA.HI R8, R8, R221, RZ, 0x5 ;  /* 0x000000dd08087211 */ /* 0x000fe200078f28ff */
[----:B------:R-:W-:Y:S01]  /*0ba0*/  IMAD.IADD R3, R6, 0x1, -R3 ;  /* 0x0000000106037824 */ /* 0x000fe200078e0a03 */
[----:B------:R-:W-:Y:S02]  /*0bb0*/  LOP3.LUT R10, R10, 0xfffffff8, RZ, 0xc0, !PT ;  /* 0xfffffff80a0a7812 */ /* 0x000fe400078ec0ff */
[----:B------:R-:W-:Y:S01]  /*0bc0*/  LEA.HI R2, R2, R13, RZ, 0x1 ;  /* 0x0000000d02027211 */ /* 0x000fe200078f08ff */
[----:B------:R-:W-:Y:S01]  /*0bd0*/  IMAD R3, R3, 0x8, R4 ;  /* 0x0000000803037824 */ /* 0x000fe200078e0204 */
[----:B------:R-:W-:Y:S01]  /*0be0*/  SHF.R.S32.HI R8, RZ, 0x5, R8 ;  /* 0x00000005ff087819 */ /* 0x000fe20000011408 */
[----:B------:R-:W-:Y:S01]  /*0bf0*/  IMAD.IADD R9, R9, 0x1, -R10 ;  /* 0x0000000109097824 */ /* 0x000fe200078e0a0a */
[----:B------:R-:W-:-:S02]  /*0c00*/  LOP3.LUT R2, R2, 0x3fffffe, RZ, 0xc0, !PT ;  /* 0x03fffffe02027812 */ /* 0x000fc400078ec0ff */
[-C--:B------:R-:W-:Y:S01]  /*0c10*/  LEA.HI R11, R0, R12.reuse, RZ, 0x2 ;  /* 0x0000000c000b7211 */ /* 0x080fe200078f10ff */
[----:B------:R-:W-:Y:S01]  /*0c20*/  IMAD R9, R8, 0x10, R9 ;  /* 0x0000001008097824 */ /* 0x000fe200078e0209 */
[----:B------:R0:W-:Y:S01]  /*0c30*/  STL [R1+0x10], R3 ;  /* 0x0000100301007387 */ /* 0x0001e20000100800 */
[----:B------:R-:W-:Y:S01]  /*0c40*/  IMAD.IADD R2, R13, 0x1, -R2 ;  /* 0x000000010d027824 */ /* 0x000fe200078e0a02 */
[----:B------:R-:W-:Y:S02]  /*0c50*/  LOP3.LUT R11, R11, 0xfffffffc, RZ, 0xc0, !PT ;  /* 0xfffffffc0b0b7812 */ /* 0x000fe400078ec0ff */
[----:B------:R-:W-:Y:S02]  /*0c60*/  LOP3.LUT R6, R7, 0x7ffffffc, RZ, 0xc0, !PT ;  /* 0x7ffffffc07067812 */ /* 0x000fe400078ec0ff */
[----:B------:R-:W-:Y:S01]  /*0c70*/  LEA.HI R0, R0, R12, RZ, 0x3 ;  /* 0x0000000c00007211 */ /* 0x000fe200078f18ff */
[----:B------:R-:W-:Y:S02]  /*0c80*/  IMAD.IADD R11, R12, 0x1, -R11 ;  /* 0x000000010c0b7824 */ /* 0x000fe400078e0a0b */
[----:B------:R-:W-:Y:S01]  /*0c90*/  IMAD.IADD R6, R221, 0x1, -R6 ;  /* 0x00000001dd067824 */ /* 0x000fe200078e0a06 */
[----:B------:R-:W-:Y:S01]  /*0ca0*/  LOP3.LUT R18, R0, 0xfffffff8, RZ, 0xc0, !PT ;  /* 0xfffffff800127812 */ /* 0x000fe200078ec0ff */
[----:B0-----:R-:W-:Y:S01]  /*0cb0*/  IMAD R3, R2, 0x40, R9 ;  /* 0x0000004002037824 */ /* 0x001fe200078e0209 */
[----:B------:R-:W-:Y:S01]  /*0cc0*/  LEA.HI R5, R11, R11, RZ, 0x1 ;  /* 0x0000000b0b057211 */ /* 0x000fe200078f08ff */
[----:B------:R-:W-:Y:S01]  /*0cd0*/  IMAD.SHL.U32 R16, R6, 0x2, RZ ;  /* 0x0000000206107824 */ /* 0x000fe200078e00ff */
[----:B------:R-:W-:Y:S01]  /*0ce0*/  SHF.R.S32.HI R220, RZ, 0x3, R0 ;  /* 0x00000003ffdc7819 */ /* 0x000fe20000011400 */
[----:B------:R-:W-:Y:S01]  /*0cf0*/  IMAD.IADD R18, R12, 0x1, -R18 ;  /* 0x000000010c127824 */ /* 0x000fe200078e0a12 */
[----:B------:R0:W-:Y:S01]  /*0d00*/  STL [R1+0xc], R3 ;  /* 0x00000c0301007387 */ /* 0x0001e20000100800 */
[----:B------:R-:W-:Y:S01]  /*0d10*/  LOP3.LUT R4, R5, 0x1ffffffe, RZ, 0xc0, !PT ;  /* 0x1ffffffe05047812 */ /* 0x000fe200078ec0ff */
[C---:B------:R-:W-:Y:S01]  /*0d20*/  VIADD R219, R16.reuse, 0x8 ;  /* 0x0000000810db7836 */ /* 0x040fe20000000000 */
[----:B------:R-:W-:Y:S01]  /*0d30*/  SHF.R.S32.HI R0, RZ, 0x1f, R16 ;  /* 0x0000001fff007819 */ /* 0x000fe20000011410 */
[----:B------:R-:W-:-:S02]  /*0d40*/  VIADD R218, R16, 0x10 ;  /* 0x0000001010da7836 */ /* 0x000fc40000000000 */
        /* <DEDUP_REMOVED lines=42> */
[----:B------:R-:W-:Y:S01]  /*0ff0*/  IMAD.IADD R4, R11, 0x1, -R4 ;  /* 0x000000010b047824 */ /* 0x000fe200078e0a04 */
[----:B------:R-:W-:-:S02]  /*1000*/  SHF.R.S32.HI R223, RZ, 0x1f, R22 ;  /* 0x0000001fffdf7819 */ /* 0x000fc40000011416 */
[----:B------:R-:W-:Y:S01]  /*1010*/  SHF.R.S32.HI R222, RZ, 0x1f, R19 ;  /* 0x0000001fffde7819 */ /* 0x000fe20000011413 */
[----:B0-----:R-:W-:-:S07]  /*1020*/  IMAD R17, R4, 0x8, R3 ;  /* 0x0000000804117824 */ /* 0x001fce00078e0203 */
.L_x_5276:
        /* <DEDUP_REMOVED lines=12> */
[----:B0-2-4-:R-:W-:Y:S02]  /*10f0*/  IMAD.U32 R2, RZ, RZ, UR8 ;  /* 0x00000008ff027e24 */ /* 0x015fe4000f8e00ff */
        /* <DEDUP_REMOVED lines=19> */
[----:B-1---5:R-:W-:-:S14]  /*1230*/  @P2 BRA `(.L_x_5165) ;  /* 0x0000000000382947 */ /* 0x022fdc0003800000 */
        /* <DEDUP_REMOVED lines=14> */
.L_x_5165:
        /* <DEDUP_REMOVED lines=9> */
.L_x_5166:
        /* <DEDUP_REMOVED lines=13> */
.L_x_5167:
        /* <DEDUP_REMOVED lines=70> */
.L_x_5169:
[----:B------:R-:W-:-:S11]  /*18e0*/  UISETP.NE.AND UP0, UPT, UR7, 0x1, UPT ;  /* 0x000000010700788c */ /* 0x000fd6000bf05270 */
[----:B------:R-:W-:Y:S02]  /*18f0*/  @UP0 ULDC.64 UR10, c[0x0][0x9e8] ;  /* 0x00027a00000a0ab9 */ /* 0x000fe40000000a00 */
[----:B------:R-:W-:-:S04]  /*1900*/  UIMAD.WIDE.U32 UR8, UR4, UR10, URZ ;  /* 0x0000000a040872a5 */ /* 0x000fc8000f8e003f */
[----:B------:R-:W-:-:S12]  /*1910*/  @UP0 USHF.R.U32.HI UR4, URZ, UR11, UR9 ;  /* 0x0000000b3f040299 */ /* 0x000fd80008011609 */
.L_x_5170:
[----:B------:R-:W-:-:S04]  /*1920*/  UIMAD UR4, UR4, UR7, UR7 ;  /* 0x00000007040472a4 */ /* 0x000fc8000f8e0207 */
[----:B------:R-:W-:-:S04]  /*1930*/  UISETP.LT.AND UP0, UPT, UR6, UR4, UPT ;  /* 0x000000040600728c */ /* 0x000fc8000bf01270 */
[----:B------:R-:W-:-:S12]  /*1940*/  USEL UR6, UR6, UR4, UP0 ;  /* 0x0000000406067287 */ /* 0x000fd80008000000 */
.L_x_5168:
        /* <DEDUP_REMOVED lines=33> */
.L_x_5172:
[----:B------:R-:W-:-:S11]  /*1b60*/  UISETP.NE.AND UP0, UPT, UR7, 0x1, UPT ;  /* 0x000000010700788c */ /* 0x000fd6000bf05270 */
[----:B------:R-:W-:Y:S02]  /*1b70*/  @UP0 ULDC.64 UR12, c[0x0][0x9e8] ;  /* 0x00027a00000c0ab9 */ /* 0x000fe40000000a00 */
[----:B------:R-:W-:-:S04]  /*1b80*/  UIMAD.WIDE.U32 UR8, UR4, UR12, URZ ;  /* 0x0000000c040872a5 */ /* 0x000fc8000f8e003f */
[----:B------:R-:W-:-:S12]  /*1b90*/  @UP0 USHF.R.U32.HI UR4, URZ, UR13, UR9 ;  /* 0x0000000d3f040299 */ /* 0x000fd80008011609 */
.L_x_5173:
[----:B------:R-:W-:-:S04]  /*1ba0*/  UIMAD UR4, UR4, UR7, URZ ;  /* 0x00000007040472a4 */ /* 0x000fc8000f8e023f */
[----:B------:R-:W-:-:S04]  /*1bb0*/  UISETP.LT.AND UP0, UPT, UR10, UR4, UPT ;  /* 0x000000040a00728c */ /* 0x000fc8000bf01270 */
[----:B------:R-:W-:-:S12]  /*1bc0*/  USEL UR10, UR10, UR4, !UP0 ;  /* 0x000000040a0a7287 */ /* 0x000fd8000c000000 */
.L_x_5171:
        /* <DEDUP_REMOVED lines=52> */
.L_x_5174:
[----:B------:R-:W-:Y:S01]  /*1f10*/  UIMAD UR38, UR39, UR4, UR38 ;  /* 0x00000004272672a4 */ /* 0x000fe2000f8e0226 */
[----:B------:R-:W-:Y:S01]  /*1f20*/  IMAD.U32 R89, RZ, RZ, UR6 ;  /* 0x00000006ff597e24 */ /* 0x000fe2000f8e00ff */
[----:B------:R-:W-:Y:S01]  /*1f30*/  PLOP3.LUT P0, PT, PT, PT, PT, 0x80, 0x0 ;  /* 0x000000000000781c */ /* 0x000fe20003f0f070 */
[----:B------:R-:W-:Y:S01]  /*1f40*/  IMAD.U32 R0, RZ, RZ, UR4 ;  /* 0x00000004ff007e24 */ /* 0x000fe2000f8e00ff */
[----:B------:R-:W-:Y:S02]  /*1f50*/  CS2R R28, SRZ ;  /* 0x00000000001c7805 */ /* 0x000fe4000001ff00 */
[----:B------:R-:W-:Y:S02]  /*1f60*/  CS2R R2, SRZ ;  /* 0x0000000000027805 */ /* 0x000fe4000001ff00 */
[----:B------:R-:W-:Y:S02]  /*1f70*/  CS2R R24, SRZ ;  /* 0x0000000000187805 */ /* 0x000fe4000001ff00 */
[----:B------:R-:W-:-:S02]  /*1f80*/  CS2R R30, SRZ ;  /* 0x00000000001e7805 */ /* 0x000fc4000001ff00 */
[----:B------:R-:W-:Y:S01]  /*1f90*/  VIADDMNMX R89, R0, UR38, R89, PT ;  /* 0x0000002600597c46 */ /* 0x000fe2000b800159 */
[----:B------:R-:W-:Y:S01]  /*1fa0*/  IMAD.MOV.U32 R0, RZ, RZ, RZ ;  /* 0x000000ffff007224 */ /* 0x000fe200078e00ff */
[----:B------:R-:W-:Y:S02]  /*1fb0*/  CS2R R26, SRZ ;  /* 0x00000000001a7805 */ /* 0x000fe4000001ff00 */
[----:B------:R-:W-:Y:S02]  /*1fc0*/  CS2R R36, SRZ ;  /* 0x0000000000247805 */ /* 0x000fe4000001ff00 */
[----:B------:R-:W-:Y:S02]  /*1fd0*/  ISETP.GT.AND P1, PT, R89, UR38, PT ;  /* 0x0000002659007c0c */ /* 0x000fe4000bf24270 */
        /* <DEDUP_REMOVED lines=83> */
.L_x_5176:
        /* <DEDUP_REMOVED lines=9> */
.L_x_5385:
[----:B------:R-:W-:Y:S05]  /*25a0*/  @!P0 BRA `(.L_x_5178) ;  /* 0x0000000000048947 */ /* 0x000fea0003800000 */
[----:B------:R-:W-:Y:S01]  /*25b0*/  BPT.TRAP 0x1 ;  /* 0x000000040000795c */ /* 0x000fe20000300000 */
.L_x_5178:
[----:B0-----:R-:W-:Y:S02]  /*25c0*/  IMAD.U32 R3, RZ, RZ, UR49 ;  /* 0x00000031ff037e24 */ /* 0x001fe4000f8e00ff */
[----:B------:R-:W-:-:S03]  /*25d0*/  IMAD.U32 R0, RZ, RZ, UR50 ;  /* 0x00000032ff007e24 */ /* 0x000fc6000f8e00ff */
[----:B------:R-:W-:Y:S02]  /*25e0*/  LEA R3, R3, UR36, 0x3 ;  /* 0x0000002403037c11 */ /* 0x000fe4000f8e18ff */
[----:B------:R-:W-:-:S04]  /*25f0*/  SHF.L.U32 R0, R0, 0x1f, RZ ;  /* 0x0000001f00007819 */ /* 0x000fc800000006ff */
[----:B------:R0:W1:Y:S01]  /*2600*/  SYNCS.PHASECHK.TRANS64.TRYWAIT P1, [R3+URZ+0x2a830], R0 ;  /* 0x02a83000030075a7 */ /* 0x000062000802017f */
[----:B------:R-:W-:Y:S05]  /*2610*/  @!P0 BRA `(.L_x_5179) ;  /* 0x0000000000048947 */ /* 0x000fea0003800000 */
[----:B------:R-:W-:Y:S01]  /*2620*/  BPT.TRAP 0x1 ;  /* 0x000000040000795c */ /* 0x000fe20000300000 */
.L_x_5179:
[----:B-1----:R-:W-:Y:S05]  /*2630*/  @P1 BRA `(.L_x_5180) ;  /* 0x0000000000081947 */ /* 0x002fea0003800000 */
[----:B------:R-:W1:Y:S02]  /*2640*/  SYNCS.PHASECHK.TRANS64.TRYWAIT P1, [R3+URZ+0x2a830], R0 ;  /* 0x02a83000030075a7 */ /* 0x000e64000802017f */
[----:B-1----:R-:W-:Y:S05]  /*2650*/  @!P1 BRA `(.L_x_5181) ;  /* 0x0000018800a09947 */ /* 0x002fea0003800000 */
.L_x_5180:
        /* <DEDUP_REMOVED lines=8> */
[----:B------:R-:W-:Y:S01]  /*26e0*/  UMOV UR5, 0x80000020 ;  /* 0x8000002000057882 */ /* 0x000fe20000000000 */
[----:B------:R-:W-:Y:S02]  /*26f0*/  UMOV UR7, 0x80000020 ;  /* 0x8000002000077882 */ /* 0x000fe40000000000 */
[----:B------:R-:W-:Y:S02]  /*2700*/  ULOP3.LUT UR28, UR4, 0x10000, URZ, 0xfc, !UPT ;  /* 0x00010000041c7892 */ /* 0x000fe4000f8efc3f */
[----:B------:R-:W-:Y:S02]  /*2710*/  UIADD3 UR4, UR24, 0x2, URZ ;  /* 0x0000000218047890 */ /* 0x000fe4000fffe03f */
[----:B------:R-:W-:Y:S02]  /*2720*/  UIMAD UR26, UR49, 0x600, UR28 ;  /* 0x00000600311a78a4 */ /* 0x000fe4000f8e021c */
[----:B------:R-:W-:-:S02]  /*2730*/  UIADD3 UR8, UR24, 0x200, URZ ;  /* 0x0000020018087890 */ /* 0x000fc4000fffe03f */
[----:B------:R-:W-:Y:S02]  /*2740*/  UIADD3 UR6, UR26, 0x2, URZ ;  /* 0x000000021a067890 */ /* 0x000fe4000fffe03f */
[----:B------:R-:W-:Y:S01]  /*2750*/  UIADD3 UR10, UR26, 0x200, URZ ;  /* 0x000002001a0a7890 */ /* 0x000fe2000fffe03f */
[----:B------:R-:W-:Y:S02]  /*2760*/  UMOV UR9, 0x80000020 ;  /* 0x8000002000097882 */ /* 0x000fe40000000000 */
[----:B------:R-:W-:Y:S01]  /*2770*/  QGMMA.64x128x32.F32.E4M3.E4M3 R24, gdesc[UR24], RZ, !UPT, gsb0 ;  /* 0x01e00000181879f3 */ /* 0x000fe2000c0008ff */
        /* <DEDUP_REMOVED lines=31> */
.L_x_5182:
[----:B------:R-:W-:Y:S01]  /*2970*/  UISETP.NE.AND UP1, UPT, UR55, URZ, UPT ;  /* 0x0000003f3700728c */ /* 0x000fe2000bf25270 */
[----:B------:R-:W-:Y:S01]  /*2980*/  R2UR UR6, R3 ;  /* 0x00000000030672ca */ /* 0x000fe200000e0000 */
[----:B01----:R-:W-:Y:S01]  /*2990*/  VIADD R3, R17, UR42 ;  /* 0x0000002a11037c36 */ /* 0x003fe20008000000 */
[----:B------:R-:W-:Y:S01]  /*29a0*/  UISETP.NE.AND UP0, UPT, UR54, URZ, UPT ;  /* 0x0000003f3600728c */ /* 0x000fe2000bf05270 */
[----:B------:R-:W-:Y:S01]  /*29b0*/  IMAD.U32 R7, RZ, RZ, UR48 ;  /* 0x00000030ff077e24 */ /* 0x000fe2000f8e00ff */
[----:B------:R-:W-:Y:S01]  /*29c0*/  ULDC UR30, c[0x0][0x9dc] ;  /* 0x00027700001e7ab9 */ /* 0x000fe20000000800 */
[----:B------:R-:W-:Y:S01]  /*29d0*/  PLOP3.LUT P1, PT, PT, PT, UP1, 0x80, 0x0 ;  /* 0x000000000000781c */ /* 0x000fe20003f2f018 */
[----:B------:R-:W-:Y:S01]  /*29e0*/  ULDC UR14, c[0x0][0x9e0] ;  /* 0x00027800000e7ab9 */ /* 0x000fe20000000800 */
[----:B------:R-:W-:Y:S02]  /*29f0*/  PLOP3.LUT P2, PT, PT, PT, UP1, 0x80, 0x0 ;  /* 0x000000000000781c */ /* 0x000fe40003f4f018 */
[----:B------:R-:W-:Y:S01]  /*2a00*/  LEA R6, R89, 0xffffff80, 0x7 ;  /* 0xffffff8059067811 */ /* 0x000fe200078e38ff */
[----:B------:R-:W-:-:S03]  /*2a10*/  @UP1 ULDC UR7, c[0x0][0x44c] ;  /* 0x0001130000071ab9 */ /* 0x000fc60000000800 */
[----:B------:R-:W-:-:S04]  /*2a20*/  UIADD3 UR6, UR6, 0x2a840, URZ ;  /* 0x0002a84006067890 */ /* 0x000fc8000fffe03f */
[----:B------:R-:W-:Y:S01]  /*2a30*/  UPRMT UR6, UR37, 0x654, UR6 ;  /* 0x0000065425067896 */ /* 0x000fe20008000006 */
[----:B------:R-:W-:Y:S01]  /*2a40*/  @P1 IMAD.HI.U32 R0, R3, UR7, RZ ;  /* 0x0000000703001c27 */ /* 0x000fe2000f8e00ff */
[----:B------:R-:W-:Y:S01]  /*2a50*/  @UP1 ULDC UR7, c[0x0][0x450] ;  /* 0x0001140000071ab9 */ /* 0x000fe20000000800 */
[----:B------:R-:W-:-:S03]  /*2a60*/  PLOP3.LUT P1, PT, PT, PT, UP0, 0x40, 0x0 ;  /* 0x000000000000781c */ /* 0x000fc60003f2e808 */
[----:B------:R-:W-:Y:S01]  /*2a70*/  @P2 SHF.R.U32.HI R3, RZ, UR7, R0 ;  /* 0x00000007ff032c19 */ /* 0x000fe20008011600 */
[----:B------:R-:W-:Y:S02]  /*2a80*/  IMAD.MOV.U32 R0, RZ, RZ, -0x80 ;  /* 0xffffff80ff007424 */ /* 0x000fe400078e00ff */
[----:B------:R-:W-:Y:S01]  /*2a90*/  SYNCS.ARRIVE.TRANS64.RED.A1T0 RZ, [UR6], RZ ;  /* 0x000000ffffff79a7 */ /* 0x000fe20008100406 */
[----:B------:R-:W-:Y:S01]  /*2aa0*/  ULOP3.LUT UR6, URZ, UR30, URZ, 0x33, !UPT ;  /* 0x0000001e3f067292 */ /* 0x000fe2000f8e333f */
[----:B------:R-:W0:Y:S01]  /*2ab0*/  SHFL.IDX PT, R5, R3, RZ, 0x1c1f ;  /* 0x001c1fff03057589 */ /* 0x000e2200000e0000 */
[----:B------:R-:W-:-:S05]  /*2ac0*/  IMAD R9, R89, R0, 0x80 ;  /* 0x0000008059097424 */ /* 0x000fca00078e0200 */
[C-C-:B------:R-:W-:Y:S02]  /*2ad0*/  IADD3 R0, -R16.reuse, 0x1, R9.reuse ;  /* 0x0000000110007810 */ /* 0x140fe40007ffe109 */
[----:B------:R-:W-:Y:S02]  /*2ae0*/  IADD3 R8, -R16, UR41, R9 ;  /* 0x0000002910087c10 */ /* 0x000fe4000fffe109 */
[----:B------:R-:W-:-:S05]  /*2af0*/  IADD3 R0, -R7, UR41, R0 ;  /* 0x0000002907007c10 */ /* 0x000fca000fffe100 */
[C---:B------:R-:W-:Y:S02]  /*2b00*/  VIADD R11, R0.reuse, UR14 ;  /* 0x0000000e000b7c36 */ /* 0x040fe40008000000 */
[----:B------:R-:W-:-:S03]  /*2b10*/  VIADD R10, R0, UR6 ;  /* 0x00000006000a7c36 */ /* 0x000fc60008000000 */
[----:B0-----:R-:W-:Y:S01]  /*2b20*/  VIADDMNMX R0, R5, R11, R8, PT ;  /* 0x0000000b05007246 */ /* 0x001fe20003800108 */
        /* <DEDUP_REMOVED lines=16> */
.L_x_5185:
[----:B------:R-:W-:Y:S02]  /*2c30*/  ULDC UR6, c[0x0][0x9e4] ;  /* 0x0002790000067ab9 */ /* 0x000fe40000000800 */
[----:B------:R-:W-:-:S05]  /*2c40*/  IMAD.U32 R7, RZ, RZ, UR6 ;  /* 0x00000006ff077e24 */ /* 0x000fca000f8e00ff */
[----:B------:R-:W-:-:S13]  /*2c50*/  ISETP.NE.AND P1, PT, R7, 0x1, PT ;  /* 0x000000010700780c */ /* 0x000fda0003f25270 */
[----:B------:R-:W0:Y:S02]  /*2c60*/  @P1 LDC.64 R12, c[0x0][0x9e8] ;  /* 0x00027a00ff0c1b82 */ /* 0x000e240000000a00 */
[----:B0-----:R-:W-:-:S05]  /*2c70*/  @P1 IMAD.HI.U32 R4, R5, R12, RZ ;  /* 0x0000000c05041227 */ /* 0x001fca00078e00ff */
[----:B------:R-:W-:-:S07]  /*2c80*/  @P1 SHF.R.U32.HI R5, RZ, R13, R4 ;  /* 0x0000000dff051219 */ /* 0x000fce0000011604 */
.L_x_5186:
[----:B------:R-:W-:Y:S05]  /*2c90*/  BSYNC B0 ;  /* 0x0000000000007941 */ /* 0x000fea0003800000 */
.L_x_5184:
[----:B------:R-:W-:-:S04]  /*2ca0*/  IMAD R5, R5, R7, -R6 ;  /* 0x0000000705057224 */ /* 0x000fc800078e0a06 */
[----:B------:R-:W-:-:S05]  /*2cb0*/  IMAD.IADD R5, R5, 0x1, -R16 ;  /* 0x0000000105057824 */ /* 0x000fca00078e0a10 */
[----:B------:R-:W-:Y:S02]  /*2cc0*/  VIADDMNMX R0, R5, R7, R0, PT ;  /* 0x0000000705007246 */ /* 0x000fe40003800100 */
[----:B------:R-:W-:-:S07]  /*2cd0*/  VIMNMX R2, R2, R5, !PT ;  /* 0x0000000502027248 */ /* 0x000fce0007fe0100 */
.L_x_5183:
        /* <DEDUP_REMOVED lines=155> */
[----:B0-----:R-:W-:-:S03]  /*3690*/  IMAD.IADD R2, R10, 0x1, R3 ;  /* 0x000000010a027824 */ /* 0x001fc600078e0203 */
[----:B------:R-:W-:Y:S02]  /*36a0*/  ISETP.LT.OR P6, PT, R0, 0x7a, P6 ;  /* 0x0000007a0000780c */ /* 0x000fe400037c1670 */
[----:B------:R-:W-:Y:S02]  /*36b0*/  VIADDMNMX R0, R3, R11, R8, PT ;  /* 0x0000000b03007246 */ /* 0x000fe40003800108 */
[----:B------:R-:W-:Y:S02]  /*36c0*/  FSEL R85, R85, -INF , !P6 ;  /* 0xff80000055557808 */ /* 0x000fe40007000000 */
[----:B------:R-:W-:-:S13]  /*36d0*/  PLOP3.LUT P6, PT, PT, PT, UP0, 0x40, 0x0 ;  /* 0x000000000000781c */ /* 0x000fda0003fce808 */
        /* <DEDUP_REMOVED lines=15> */
.L_x_5189:
[----:B------:R-:W-:Y:S02]  /*37d0*/  ULDC UR6, c[0x0][0x9e4] ;  /* 0x0002790000067ab9 */ /* 0x000fe40000000800 */
[----:B------:R-:W-:-:S05]  /*37e0*/  IMAD.U32 R8, RZ, RZ, UR6 ;  /* 0x00000006ff087e24 */ /* 0x000fca000f8e00ff */
[----:B------:R-:W-:-:S13]  /*37f0*/  ISETP.NE.AND P6, PT, R8, 0x1, PT ;  /* 0x000000010800780c */ /* 0x000fda0003fc5270 */
[----:B------:R-:W0:Y:S02]  /*3800*/  @P6 LDC.64 R4, c[0x0][0x9e8] ;  /* 0x00027a00ff046b82 */ /* 0x000e240000000a00 */
[----:B0-----:R-:W-:-:S05]  /*3810*/  @P6 IMAD.HI.U32 R4, R3, R4, RZ ;  /* 0x0000000403046227 */ /* 0x001fca00078e00ff */
[----:B------:R-:W-:-:S07]  /*3820*/  @P6 SHF.R.U32.HI R3, RZ, R5, R4 ;  /* 0x00000005ff036219 */ /* 0x000fce0000011604 */
.L_x_5190:
[----:B------:R-:W-:Y:S05]  /*3830*/  BSYNC B0 ;  /* 0x0000000000007941 */ /* 0x000fea0003800000 */
.L_x_5188:
[----:B------:R-:W-:-:S04]  /*3840*/  IMAD R3, R3, R8, -R6 ;  /* 0x0000000803037224 */ /* 0x000fc800078e0a06 */
[----:B------:R-:W-:-:S05]  /*3850*/  IMAD.IADD R3, R3, 0x1, -R16 ;  /* 0x0000000103037824 */ /* 0x000fca00078e0a10 */
[----:B------:R-:W-:Y:S02]  /*3860*/  VIADDMNMX R0, R3, R8, R0, PT ;  /* 0x0000000803007246 */ /* 0x000fe40003800100 */
[----:B------:R-:W-:-:S07]  /*3870*/  VIMNMX R2, R2, R3, !PT ;  /* 0x0000000302027248 */ /* 0x000fce0007fe0100 */
.L_x_5187:
[----:B------:R-:W-:Y:S01]  /*3880*/  ISETP.GT.AND P1, PT, R2, 0x1, !P1 ;  /* 0x000000010200780c */ /* 0x000fe20004f24270 */
[----:B------:R-:W-:Y:S01]  /*3890*/  IMAD.U32 R10, RZ, RZ, UR40 ;  /* 0x00000028ff0a7e24 */ /* 0x000fe2000f8e00ff */
[----:B------:R-:W-:Y:S01]  /*38a0*/  ISETP.NE.AND P6, PT, R15, RZ, PT ;  /* 0x000000ff0f00720c */ /* 0x000fe20003fc5270 */
[----:B------:R-:W-:Y:S01]  /*38b0*/  UISETP.NE.AND UP1, UPT, UR55, URZ, UPT ;  /* 0x0000003f3700728c */ /* 0x000fe2000bf25270 */
[----:B------:R-:W-:Y:S01]  /*38c0*/  ISETP.LT.OR P1, PT, R0, 0x2, P1 ;  /* 0x000000020000780c */ /* 0x000fe20000f21670 */
[----:B------:R-:W-:Y:S01]  /*38d0*/  UISETP.NE.AND UP0, UPT, UR54, URZ, UPT ;  /* 0x0000003f3600728c */ /* 0x000fe2000bf05270 */
[----:B------:R-:W-:Y:S01]  /*38e0*/  FMNMX.FTZ R3, R7, R25, !PT ;  /* 0x0000001907037209 */ /* 0x000fe20007810000 */
[----:B------:R-:W-:Y:S01]  /*38f0*/  UMOV UR10, UR42 ;  /* 0x0000002a000a7c82 */ /* 0x000fe20008000000 */
        /* <DEDUP_REMOVED lines=12> */
[----:B------:R-:W-:Y:S01]  /*39c0*/  ISETP.GT.AND P1, PT, R2, 0x10, !P1 ;  /* 0x000000100200780c */ /* 0x000fe20004f24270 */
[----:B------:R-:W-:Y:S01]  /*39d0*/  UIADD3 UR58, UR58, UR10, URZ ;  /* 0x0000000a3a3a7290 */ /* 0x000fe2000fffe03f */
[----:B------:R-:W-:Y:S02]  /*39e0*/  FMNMX.FTZ R3, R33, R4, !PT ;  /* 0x0000000421037209 */ /* 0x000fe40007810000 */
[----:B------:R-:W-:Y:S01]  /*39f0*/  ISETP.LT.OR P1, PT, R0, 0x11, P1 ;  /* 0x000000110000780c */ /* 0x000fe20000f21670 */
[----:B------:R-:W-:Y:S01]  /*3a00*/  UIADD3 UR14, UR58, UR14, URZ ;  /* 0x0000000e3a0e7290 */ /* 0x000fe2000fffe03f */
        /* <DEDUP_REMOVED lines=79> */
[----:B------:R-:W-:Y:S02]  /*3f00*/  ISETP.GT.AND P3, PT, R2, 0x70, !P3 ;  /* 0x000000700200780c */ /* 0x000fe40005f64270 */
[----:B------:R-:W-:Y:S02]  /*3f10*/  ISETP.LT.OR P1, PT, R0, 0x41, P1 ;  /* 0x000000410000780c */ /* 0x000fe40000f21670 */
[----:B------:R-:W-:-:S02]  /*3f20*/  ISETP.GT.AND P4, PT, R2, 0x71, !P4 ;  /* 0x000000710200780c */ /* 0x000fc40006784270 */
[----:B------:R-:W-:Y:S02]  /*3f30*/  FSEL R58, R58, -INF , !P1 ;  /* 0xff8000003a3a7808 */ /* 0x000fe40004800000 */
[----:B------:R-:W-:Y:S02]  /*3f40*/  ISETP.NE.AND P1, PT, R100, RZ, PT ;  /* 0x000000ff6400720c */ /* 0x000fe40003f25270 */
[----:B------:R-:W-:Y:S02]  /*3f50*/  ISETP.LT.OR P3, PT, R0, 0x71, P3 ;  /* 0x000000710000780c */ /* 0x000fe40001f61670 */
[C---:B------:R-:W-:Y:S02]  /*3f60*/  ISETP.GT.AND P1, PT, R2.reuse, 0x41, !P1 ;  /* 0x000000410200780c */ /* 0x040fe40004f24270 */
[----:B------:R-:W-:Y:S02]  /*3f70*/  ISETP.GT.AND P5, PT, R2, 0x78, !P5 ;  /* 0x000000780200780c */ /* 0x000fe40006fa4270 */
        /* <DEDUP_REMOVED lines=16> */
[----:B0-----:R-:W-:Y:S02]  /*4080*/  FMNMX.FTZ R3, R6, R3, !PT ;  /* 0x0000000306037209 */ /* 0x001fe40007810000 */
[----:B------:R-:W-:Y:S02]  /*4090*/  FSEL R63, R63, -INF , !P1 ;  /* 0xff8000003f3f7808 */ /* 0x000fe40004800000 */
[----:B------:R-:W-:Y:S01]  /*40a0*/  ISETP.NE.AND P1, PT, R103, RZ, PT ;  /* 0x000000ff6700720c */ /* 0x000fe20003f25270 */
[----:B------:R-:W-:-:S03]  /*40b0*/  FFMA.FTZ R10, R3, R10, -8 ;  /* 0xc1000000030a7423 */ /* 0x000fc6000001000a */
        /* <DEDUP_REMOVED lines=15> */
[----:B------:R-:W-:Y:S02]  /*41b0*/  ISETP.GT.AND P1, PT, R2, 0x60, !P2 ;  /* 0x000000600200780c */ /* 0x000fe40005724270 */
        /* <DEDUP_REMOVED lines=24> */
[--C-:B------:R-:W-:Y:S01]  /*4340*/  FFMA.FTZ R32, R32, UR40, -R10.reuse ;  /* 0x0000002820207c23 */ /* 0x100fe2000801080a */
[----:B------:R-:W-:Y:S01]  /*4350*/  ISETP.GT.AND P1, PT, R2, 0x68, !P1 ;  /* 0x000000680200780c */ /* 0x000fe20004f24270 */
[--C-:B------:R-:W-:Y:S01]  /*4360*/  FFMA.FTZ R5, R7, UR40, -R10.reuse ;  /* 0x0000002807057c23 */ /* 0x100fe2000801080a */
[----:B------:R-:W-:Y:S01]  /*4370*/  FMNMX.FTZ R4, R30, R9, !PT ;  /* 0x000000091e047209 */ /* 0x000fe20007810000 */
[--C-:B------:R-:W-:Y:S01]  /*4380*/  FFMA.FTZ R7, R28, UR40, -R10.reuse ;  /* 0x000000281c077c23 */ /* 0x100fe2000801080a */
[----:B------:R-:W-:Y:S01]  /*4390*/  ISETP.LT.OR P1, PT, R0, 0x69, P1 ;  /* 0x000000690000780c */ /* 0x000fe20000f21670 */
[----:B------:R0:W-:Y:S01]  /*43a0*/  MUFU.EX2 R9, R32 ;  /* 0x0000002000097308 */ /* 0x0001e20000000800 */
[----:B------:R-:W-:Y:S01]  /*43b0*/  FMNMX.FTZ R11, R31, R4, !PT ;  /* 0x000000041f0b7209 */ /* 0x000fe20007810000 */
[--C-:B------:R-:W-:Y:S01]  /*43c0*/  FFMA.FTZ R36, R36, UR40, -R10.reuse ;  /* 0x0000002824247c23 */ /* 0x100fe2000801080a */
[----:B------:R-:W-:Y:S01]  /*43d0*/  FSEL R78, R78, -INF , !P1 ;  /* 0xff8000004e4e7808 */ /* 0x000fe20004800000 */
[--C-:B------:R-:W-:Y:S01]  /*43e0*/  FFMA.FTZ R40, R40, UR40, -R10.reuse ;  /* 0x0000002828287c23 */ /* 0x100fe2000801080a */
[----:B------:R-:W-:Y:S01]  /*43f0*/  FMNMX.FTZ R4, R34, R11, !PT ;  /* 0x0000000b22047209 */ /* 0x000fe20007810000 */
[--C-:B------:R-:W-:Y:S01]  /*4400*/  FFMA.FTZ R44, R44, UR40, -R10.reuse ;  /* 0x000000282c2c7c23 */ /* 0x100fe2000801080a */
[----:B------:R-:W-:Y:S01]  /*4410*/  ISETP.LT.OR P6, PT, R0, 0x7a, P6 ;  /* 0x0000007a0000780c */ /* 0x000fe200037c1670 */
[----:B------:R-:W-:Y:S01]  /*4420*/  MUFU.EX2 R5, R5 ;  /* 0x0000000500057308 */ /* 0x000fe20000000800 */
[----:B------:R-:W-:Y:S01]  /*4430*/  FMNMX.FTZ R11, R35, R4, !PT ;  /* 0x00000004230b7209 */ /* 0x000fe20007810000 */
[--C-:B0-----:R-:W-:Y:S01]  /*4440*/  FFMA.FTZ R32, R57, UR40, -R10.reuse ;  /* 0x0000002839207c23 */ /* 0x101fe2000801080a */
[----:B------:R-:W-:Y:S01]  /*4450*/  FSEL R87, R87, -INF , !P6 ;  /* 0xff80000057577808 */ /* 0x000fe20007000000 */
[--C-:B------:R-:W-:Y:S01]  /*4460*/  FFMA.FTZ R0, R60, UR40, -R10.reuse ;  /* 0x000000283c007c23 */ /* 0x100fe2000801080a */
[----:B------:R-:W-:Y:S01]  /*4470*/  FMNMX.FTZ R4, R38, R11, !PT ;  /* 0x0000000b26047209 */ /* 0x000fe20007810000 */
[--C-:B------:R-:W-:Y:S01]  /*4480*/  FFMA.FTZ R48, R48, UR40, -R10.reuse ;  /* 0x0000002830307c23 */ /* 0x100fe2000801080a */
[----:B------:R-:W-:-:S01]  /*4490*/  FFMA.FTZ R52, R52, UR40, -R10 ;  /* 0x0000002834347c23 */ /* 0x000fc2000801080a */
[----:B------:R-:W0:Y:S01]  /*44a0*/  MUFU.EX2 R6, R6 ;  /* 0x0000000600067308 */ /* 0x000e220000000800 */
[----:B------:R-:W-:Y:S01]  /*44b0*/  FMNMX.FTZ R13, R39, R4, !PT ;  /* 0x00000004270d7209 */ /* 0x000fe20007810000 */
[--C-:B------:R-:W-:Y:S01]  /*44c0*/  FFMA.FTZ R14, R37, UR40, -R10.reuse ;  /* 0x00000028250e7c23 */ /* 0x100fe2000801080a */
[----:B------:R-:W-:-:S01]  /*44d0*/  FFMA.FTZ R20, R41, UR40, -R10 ;  /* 0x0000002829147c23 */ /* 0x000fc2000801080a */
[--C-:B------:R-:W-:Y:S01]  /*44e0*/  FFMA.FTZ R28, R49, UR40, -R10.reuse ;  /* 0x00000028311c7c23 */ /* 0x100fe2000801080a */
[----:B------:R-:W-:Y:S01]  /*44f0*/  FMNMX.FTZ R4, R42, R13, !PT ;  /* 0x0000000d2a047209 */ /* 0x000fe20007810000 */
[--C-:B------:R-:W-:Y:S01]  /*4500*/  FFMA.FTZ R2, R53, UR40, -R10.reuse ;  /* 0x0000002835027c23 */ /* 0x100fe2000801080a */
[----:B------:R-:W-:-:S01]  /*4510*/  FFMA.FTZ R37, R65, UR40, -R10 ;  /* 0x0000002841257c23 */ /* 0x000fc2000801080a */
[----:B------:R-:W1:Y:S01]  /*4520*/  MUFU.EX2 R7, R7 ;  /* 0x0000000700077308 */ /* 0x000e620000000800 */
[----:B------:R-:W-:Y:S01]  /*4530*/  FMNMX.FTZ R13, R43, R4, !PT ;  /* 0x000000042b0d7209 */ /* 0x000fe20007810000 */
[--C-:B------:R-:W-:Y:S01]  /*4540*/  FFMA.FTZ R41, R69, UR40, -R10.reuse ;  /* 0x0000002845297c23 */ /* 0x100fe2000801080a */
[----:B------:R-:W-:-:S01]  /*4550*/  FFMA.FTZ R49, R77, UR40, -R10 ;  /* 0x000000284d317c23 */ /* 0x000fc2000801080a */
[----:B------:R-:W-:Y:S01]  /*4560*/  FFMA.FTZ R53, R81, UR40, -R10 ;  /* 0x0000002851357c23 */ /* 0x000fe2000801080a */
[----:B------:R-:W-:-:S03]  /*4570*/  FMNMX.FTZ R4, R46, R13, !PT ;  /* 0x0000000d2e047209 */ /* 0x000fc60007810000 */
[----:B------:R-:W2:Y:S01]  /*4580*/  MUFU.EX2 R8, R8 ;  /* 0x0000000800087308 */ /* 0x000ea20000000800 */
[----:B------:R-:W-:-:S04]  /*4590*/  FMNMX.FTZ R15, R47, R4, !PT ;  /* 0x000000042f0f7209 */ /* 0x000fc80007810000 */
[----:B------:R-:W-:-:S03]  /*45a0*/  FMNMX.FTZ R4, R50, R15, !PT ;  /* 0x0000000f32047209 */ /* 0x000fc60007810000 */
[----:B------:R3:W-:Y:S01]  /*45b0*/  MUFU.EX2 R11, R36 ;  /* 0x00000024000b7308 */ /* 0x0007e20000000800 */
[----:B------:R-:W-:-:S04]  /*45c0*/  FMNMX.FTZ R15, R51, R4, !PT ;  /* 0x00000004330f7209 */ /* 0x000fc80007810000 */
[----:B------:R-:W-:-:S03]  /*45d0*/  FMNMX.FTZ R4, R54, R15, !PT ;  /* 0x0000000f36047209 */ /* 0x000fc60007810000 */
[----:B------:R4:W-:Y:S01]  /*45e0*/  MUFU.EX2 R13, R40 ;  /* 0x00000028000d7308 */ /* 0x0009e20000000800 */
[----:B------:R-:W-:Y:S01]  /*45f0*/  FMNMX.FTZ R21, R55, R4, !PT ;  /* 0x0000000437157209 */ /* 0x000fe20007810000 */
[----:B---3--:R-:W-:-:S03]  /*4600*/  FFMA.FTZ R36, R64, UR40, -R10 ;  /* 0x0000002840247c23 */ /* 0x008fc6000801080a */
[----:B------:R-:W-:-:S03]  /*4610*/  FMNMX.FTZ R4, R58, R21, !PT ;  /* 0x000000153a047209 */ /* 0x000fc60007810000 */
[----:B------:R3:W-:Y:S01]  /*4620*/  MUFU.EX2 R15, R44 ;  /* 0x0000002c000f7308 */ /* 0x0007e20000000800 */
[----:B------:R-:W-:Y:S01]  /*4630*/  FMNMX.FTZ R21, R59, R4, !PT ;  /* 0x000000043b157209 */ /* 0x000fe20007810000 */
[----:B----4-:R-:W-:-:S03]  /*4640*/  FFMA.FTZ R40, R68, UR40, -R10 ;  /* 0x0000002844287c23 */ /* 0x010fc6000801080a */
[----:B------:R-:W-:-:S03]  /*4650*/  FMNMX.FTZ R4, R62, R21, !PT ;  /* 0x000000153e047209 */ /* 0x000fc60007810000 */
[----:B------:R4:W-:Y:S01]  /*4660*/  MUFU.EX2 R21, R48 ;  /* 0x0000003000157308 */ /* 0x0009e20000000800 */
[----:B------:R-:W-:Y:S01]  /*4670*/  FMNMX.FTZ R25, R63, R4, !PT ;  /* 0x000000043f197209 */ /* 0x000fe20007810000 */
[----:B---3--:R-:W-:-:S03]  /*4680*/  FFMA.FTZ R44, R72, UR40, -R10 ;  /* 0x00000028482c7c23 */ /* 0x008fc6000801080a */
[----:B------:R-:W-:-:S03]  /*4690*/  FMNMX.FTZ R4, R66, R25, !PT ;  /* 0x0000001942047209 */ /* 0x000fc60007810000 */
[----:B------:R-:W-:Y:S01]  /*46a0*/  MUFU.EX2 R12, R12 ;  /* 0x0000000c000c7308 */ /* 0x000fe20000000800 */
[----:B------:R-:W-:Y:S01]  /*46b0*/  FMNMX.FTZ R25, R67, R4, !PT ;  /* 0x0000000443197209 */ /* 0x000fe20007810000 */
[----:B----4-:R-:W-:-:S03]  /*46c0*/  FFMA.FTZ R48, R76, UR40, -R10 ;  /* 0x000000284c307c23 */ /* 0x010fc6000801080a */
[----:B------:R-:W-:-:S03]  /*46d0*/  FMNMX.FTZ R4, R70, R25, !PT ;  /* 0x0000001946047209 */ /* 0x000fc60007810000 */
[----:B------:R3:W-:Y:S01]  /*46e0*/  MUFU.EX2 R25, R52 ;  /* 0x0000003400197308 */ /* 0x0007e20000000800 */
[----:B------:R-:W-:-:S04]  /*46f0*/  FMNMX.FTZ R29, R71, R4, !PT ;  /* 0x00000004471d7209 */ /* 0x000fc80007810000 */
[----:B------:R-:W-:-:S03]  /*4700*/  FMNMX.FTZ R4, R74, R29, !PT ;  /* 0x0000001d4a047209 */ /* 0x000fc60007810000 */
[----:B------:R-:W-:Y:S01]  /*4710*/  MUFU.EX2 R14, R14 ;  /* 0x0000000e000e7308 */ /* 0x000fe20000000800 */
[----:B------:R-:W-:Y:S01]  /*4720*/  FMNMX.FTZ R29, R75, R4, !PT ;  /* 0x000000044b1d7209 */ /* 0x000fe20007810000 */
[----:B---3--:R-:W-:-:S03]  /*4730*/  FFMA.FTZ R52, R80, UR40, -R10 ;  /* 0x0000002850347c23 */ /* 0x008fc6000801080a */
[----:B------:R-:W-:-:S03]  /*4740*/  FMNMX.FTZ R4, R78, R29, !PT ;  /* 0x0000001d4e047209 */ /* 0x000fc60007810000 */
[----:B------:R3:W-:Y:S01]  /*4750*/  MUFU.EX2 R29, R56 ;  /* 0x00000038001d7308 */ /* 0x0007e20000000800 */
[----:B------:R-:W-:-:S04]  /*4760*/  FMNMX.FTZ R33, R79, R4, !PT ;  /* 0x000000044f217209 */ /* 0x000fc80007810000 */
[----:B------:R-:W-:-:S03]  /*4770*/  FMNMX.FTZ R4, R82, R33, !PT ;  /* 0x0000002152047209 */ /* 0x000fc60007810000 */
[----:B------:R-:W-:Y:S01]  /*4780*/  MUFU.EX2 R20, R20 ;  /* 0x0000001400147308 */ /* 0x000fe20000000800 */
[----:B------:R-:W-:-:S04]  /*4790*/  FMNMX.FTZ R33, R83, R4, !PT ;  /* 0x0000000453217209 */ /* 0x000fc80007810000 */
[----:B------:R-:W-:Y:S01]  /*47a0*/  FMNMX.FTZ R4, R86, R33, !PT ;  /* 0x0000002156047209 */ /* 0x000fe20007810000 */
[----:B------:R-:W-:-:S02]  /*47b0*/  FFMA.FTZ R33, R61, UR40, -R10 ;  /* 0x000000283d217c23 */ /* 0x000fc4000801080a */
[----:B------:R-:W-:Y:S01]  /*47c0*/  MUFU.EX2 R24, R24 ;  /* 0x0000001800187308 */ /* 0x000fe20000000800 */
[----:B------:R-:W-:-:S05]  /*47d0*/  FMNMX.FTZ R4, R87, R4, !PT ;  /* 0x0000000457047209 */ /* 0x000fca0007810000 */
[----:B------:R-:W3:Y:S02]  /*47e0*/  SHFL.BFLY PT, R45, R4, 0x2, 0x1f ;  /* 0x0c401f00042d7f89 */ /* 0x000ee400000e0000 */
[----:B------:R-:W-:Y:S08]  /*47f0*/  MUFU.EX2 R28, R28 ;  /* 0x0000001c001c7308 */ /* 0x000ff00000000800 */
[----:B------:R-:W-:Y:S08]  /*4800*/  MUFU.EX2 R2, R2 ;  /* 0x0000000200027308 */ /* 0x000ff00000000800 */
[----:B------:R-:W-:Y:S01]  /*4810*/  MUFU.EX2 R32, R32 ;  /* 0x0000002000207308 */ /* 0x000fe20000000800 */
[----:B---3--:R-:W-:Y:S01]  /*4820*/  FMNMX.FTZ R56, R4, R45, !PT ;  /* 0x0000002d04387209 */ /* 0x008fe20007810000 */
[----:B------:R-:W-:-:S06]  /*4830*/  FFMA.FTZ R45, R73, UR40, -R10 ;  /* 0x00000028492d7c23 */ /* 0x000fcc000801080a */
[----:B------:R-:W-:Y:S01]  /*4840*/  MUFU.EX2 R0, R0 ;  /* 0x0000000000007308 */ /* 0x000fe20000000800 */
[----:B------:R-:W3:Y:S07]  /*4850*/  SHFL.BFLY PT, R57, R56, 0x1, 0x1f ;  /* 0x0c201f0038397f89 */ /* 0x000eee00000e0000 */
[----:B------:R-:W-:Y:S08]  /*4860*/  MUFU.EX2 R33, R33 ;  /* 0x0000002100217308 */ /* 0x000ff00000000800 */
[----:B------:R-:W-:Y:S08]  /*4870*/  MUFU.EX2 R40, R40 ;  /* 0x0000002800287308 */ /* 0x000ff00000000800 */
[----:B------:R-:W-:Y:S01]  /*4880*/  MUFU.EX2 R41, R41 ;  /* 0x0000002900297308 */ /* 0x000fe20000000800 */
[----:B---3--:R-:W-:Y:S01]  /*4890*/  FMNMX.FTZ R4, R56, R57, !PT ;  /* 0x0000003938047209 */ /* 0x008fe20007810000 */
[----:B------:R-:W-:-:S02]  /*48a0*/  IMAD.U32 R57, RZ, RZ, UR40 ;  /* 0x00000028ff397e24 */ /* 0x000fc4000f8e00ff */
[----:B------:R-:W-:-:S01]  /*48b0*/  FFMA.FTZ R56, R84, UR40, -R10 ;  /* 0x0000002854387c23 */ /* 0x000fc2000801080a */
[C---:B------:R-:W-:Y:S01]  /*48c0*/  FSETP.NEU.FTZ.AND P1, PT, R4.reuse, -INF , PT ;  /* 0xff8000000400780b */ /* 0x040fe20003f3d000 */
[----:B------:R-:W-:-:S01]  /*48d0*/  FFMA.FTZ R60, R4, R57, -8 ;  /* 0xc1000000043c7423 */ /* 0x000fc20000010039 */
[----:B------:R-:W-:Y:S01]  /*48e0*/  FFMA.FTZ R57, R85, UR40, -R10 ;  /* 0x0000002855397c23 */ /* 0x000fe2000801080a */
[----:B------:R-:W-:Y:S03]  /*48f0*/  MUFU.EX2 R36, R36 ;  /* 0x0000002400247308 */ /* 0x000fe60000000800 */
[----:B------:R-:W-:Y:S02]  /*4900*/  FSEL R60, R60, RZ, P1 ;  /* 0x000000ff3c3c7208 */ /* 0x000fe40000800000 */
[----:B------:R-:W-:-:S03]  /*4910*/  PLOP3.LUT P1, PT, PT, PT, UP0, 0x40, 0x0 ;  /* 0x000000000000781c */ /* 0x000fc60003f2e808 */
[--C-:B------:R-:W-:Y:S01]  /*4920*/  FFMA.FTZ R10, R26, UR40, -R60.reuse ;  /* 0x000000281a0a7c23 */ /* 0x100fe2000801083c */
[----:B------:R-:W-:-:S01]  /*4930*/  FFMA.FTZ R27, R27, UR40, -R60 ;  /* 0x000000281b1b7c23 */ /* 0x000fc2000801083c */
[--C-:B------:R-:W-:Y:S01]  /*4940*/  FFMA.FTZ R30, R30, UR40, -R60.reuse ;  /* 0x000000281e1e7c23 */ /* 0x100fe2000801083c */
[----:B------:R-:W-:-:S01]  /*4950*/  FFMA.FTZ R39, R39, UR40, -R60 ;  /* 0x0000002827277c23 */ /* 0x000fc2000801083c */
[--C-:B------:R-:W-:Y:S01]  /*4960*/  FFMA.FTZ R64, R31, UR40, -R60.reuse ;  /* 0x000000281f407c23 */ /* 0x100fe2000801083c */
[----:B------:R-:W-:-:S01]  /*4970*/  FFMA.FTZ R26, R34, UR40, -R60 ;  /* 0x00000028221a7c23 */ /* 0x000fc2000801083c */
        /* <DEDUP_REMOVED lines=9> */
[----:B---3--:R-:W-:-:S01]  /*4a10*/  FFMA.FTZ R30, R42, UR40, -R60 ;  /* 0x000000282a1e7c23 */ /* 0x008fc2000801083c */
[----:B0-----:R-:W-:Y:S01]  /*4a20*/  FADD.FTZ R42, R5, R6 ;  /* 0x00000006052a7221 */ /* 0x001fe20000010000 */
        /* <DEDUP_REMOVED lines=16> */
[----:B------:R-:W-:-:S05]  /*4b30*/  FFMA.FTZ R86, R86, UR40, -R60 ;  /* 0x0000002856567c23 */ /* 0x000fca000801083c */
[----:B------:R-:W4:Y:S01]  /*4b40*/  MUFU.EX2 R64, R64 ;  /* 0x0000004000407308 */ /* 0x000f220000000800 */
[----:B---3--:R-:W-:-:S01]  /*4b50*/  FFMA.FTZ R39, R51, UR40, -R60 ;  /* 0x0000002833277c23 */ /* 0x008fc2000801083c */
[----:B-1----:R-:W-:-:S04]  /*4b60*/  FADD.FTZ R51, R7, R42 ;  /* 0x0000002a07337221 */ /* 0x002fc80000010000 */
[----:B--2---:R-:W-:Y:S02]  /*4b70*/  FADD.FTZ R42, R8, R51 ;  /* 0x00000033082a7221 */ /* 0x004fe40000010000 */
[----:B------:R-:W1:Y:S02]  /*4b80*/  MUFU.EX2 R26, R26 ;  /* 0x0000001a001a7308 */ /* 0x000e640000000800 */
[----:B------:R-:W-:-:S01]  /*4b90*/  FADD.FTZ R51, R9, R42 ;  /* 0x0000002a09337221 */ /* 0x000fc20000010000 */
[----:B0-----:R-:W-:-:S03]  /*4ba0*/  FADD.FTZ R42, R10, R27 ;  /* 0x0000001b0a2a7221 */ /* 0x001fc60000010000 */
[----:B------:R-:W-:Y:S01]  /*4bb0*/  FADD.FTZ R50, R12, R51 ;  /* 0x000000330c327221 */ /* 0x000fe20000010000 */
[----:B------:R-:W-:-:S01]  /*4bc0*/  FADD.FTZ R51, R61, R42 ;  /* 0x0000002a3d337221 */ /* 0x000fc20000010000 */
[----:B------:R-:W0:Y:S01]  /*4bd0*/  MUFU.EX2 R31, R31 ;  /* 0x0000001f001f7308 */ /* 0x000e220000000800 */
[C---:B----4-:R-:W-:Y:S01]  /*4be0*/  F2FP.SATFINITE.E4M3.F32.PACK_AB_MERGE_C R61, R64.reuse, R61, RZ ;  /* 0x0000003d403d723e */ /* 0x050fe200048070ff */
[----:B------:R-:W-:Y:S01]  /*4bf0*/  FADD.FTZ R59, R11, R50 ;  /* 0x000000320b3b7221 */ /* 0x000fe20000010000 */
[----:B------:R-:W-:-:S01]  /*4c00*/  FADD.FTZ R51, R64, R51 ;  /* 0x0000003340337221 */ /* 0x000fc20000010000 */
[----:B------:R-:W-:Y:S02]  /*4c10*/  F2FP.SATFINITE.E4M3.F32.PACK_AB_MERGE_C R50, R8, R7, RZ ;  /* 0x000000070832723e */ /* 0x000fe400048070ff */
[----:B------:R-:W-:-:S01]  /*4c20*/  FADD.FTZ R42, R14, R59 ;  /* 0x0000003b0e2a7221 */ /* 0x000fc20000010000 */
[----:B------:R-:W-:Y:S01]  /*4c30*/  F2FP.SATFINITE.E4M3.F32.PACK_AB_MERGE_C R11, R14, R11, RZ ;  /* 0x0000000b0e0b723e */ /* 0x000fe200048070ff */
[----:B------:R2:W3:Y:S01]  /*4c40*/  MUFU.EX2 R65, R38 ;  /* 0x0000002600417308 */ /* 0x0004e20000000800 */
[----:B-1----:R-:W-:-:S01]  /*4c50*/  FADD.FTZ R8, R26, R51 ;  /* 0x000000331a087221 */ /* 0x002fc20000010000 */
[----:B------:R-:W-:Y:S01]  /*4c60*/  FADD.FTZ R7, R13, R42 ;  /* 0x0000002a0d077221 */ /* 0x000fe20000010000 */
[----:B------:R-:W-:-:S02]  /*4c70*/  F2FP.SATFINITE.E4M3.F32.PACK_AB_MERGE_C R196, R6, R5, R50 ;  /* 0x0000000506c4723e */ /* 0x000fc40004807032 */
[----:B------:R-:W-:Y:S01]  /*4c80*/  F2FP.SATFINITE.E4M3.F32.PACK_AB_MERGE_C R198, R12, R9, R11 ;  /* 0x000000090cc6723e */ /* 0x000fe2000480700b */
[----:B------:R-:W-:-:S01]  /*4c90*/  FADD.FTZ R14, R20, R7 ;  /* 0x00000007140e7221 */ /* 0x000fc20000010000 */
[----:B------:R-:W-:Y:S01]  /*4ca0*/  F2FP.SATFINITE.E4M3.F32.PACK_AB_MERGE_C R197, R27, R10, R61 ;  /* 0x0000000a1bc5723e */ /* 0x000fe2000480703d */
[----:B------:R-:W1:Y:S01]  /*4cb0*/  MUFU.EX2 R30, R30 ;  /* 0x0000001e001e7308 */ /* 0x000e620000000800 */
[----:B0-----:R-:W-:-:S01]  /*4cc0*/  FADD.FTZ R8, R31, R8 ;  /* 0x000000081f087221 */ /* 0x001fc20000010000 */
[----:B------:R-:W-:Y:S01]  /*4cd0*/  FADD.FTZ R7, R15, R14 ;  /* 0x0000000e0f077221 */ /* 0x000fe20000010000 */
[----:B------:R-:W-:Y:S01]  /*4ce0*/  F2FP.SATFINITE.E4M3.F32.PACK_AB_MERGE_C R15, R24, R15, RZ ;  /* 0x0000000f180f723e */ /* 0x000fe200048070ff */
[--C-:B--2---:R-:W-:Y:S01]  /*4cf0*/  FFMA.FTZ R38, R58, UR40, -R60.reuse ;  /* 0x000000283a267c23 */ /* 0x104fe2000801083c */
[----:B------:R-:W-:-:S01]  /*4d00*/  FFMA.FTZ R60, R87, UR40, -R60 ;  /* 0x00000028573c7c23 */ /* 0x000fc2000801083c */
[----:B------:R-:W-:Y:S01]  /*4d10*/  FADD.FTZ R24, R24, R7 ;  /* 0x0000000718187221 */ /* 0x000fe20000010000 */
[----:B------:R-:W-:Y:S01]  /*4d20*/  F2FP.SATFINITE.E4M3.F32.PACK_AB_MERGE_C R192, R20, R13, R15 ;  /* 0x0000000d14c0723e */ /* 0x000fe2000480700f */
[----:B------:R-:W0:Y:S01]  /*4d30*/  MUFU.EX2 R35, R35 ;  /* 0x0000002300237308 */ /* 0x000e220000000800 */
[----:B---3--:R-:W-:-:S01]  /*4d40*/  FADD.FTZ R5, R65, R8 ;  /* 0x0000000841057221 */ /* 0x008fc20000010000 */
[----:B------:R-:W-:Y:S01]  /*4d50*/  FADD.FTZ R7, R21, R24 ;  /* 0x0000001815077221 */ /* 0x000fe20000010000 */
[----:B------:R-:W-:-:S02]  /*4d60*/  F2FP.SATFINITE.E4M3.F32.PACK_AB_MERGE_C R65, R68, R65, RZ ;  /* 0x000000414441723e */ /* 0x000fc400048070ff */
[----:B------:R-:W-:Y:S01]  /*4d70*/  FADD.FTZ R5, R68, R5 ;  /* 0x0000000544057221 */ /* 0x000fe20000010000 */
[----:B------:R-:W-:-:S01]  /*4d80*/  FADD.FTZ R8, R28, R7 ;  /* 0x000000071c087221 */ /* 0x000fc20000010000 */
[----:B------:R-:W-:Y:S01]  /*4d90*/  F2FP.SATFINITE.E4M3.F32.PACK_AB_MERGE_C R7, R2, R25, RZ ;  /* 0x000000190207723e */ /* 0x000fe200048070ff */
[----:B------:R-:W2:Y:S01]  /*4da0*/  MUFU.EX2 R46, R46 ;  /* 0x0000002e002e7308 */ /* 0x000ea20000000800 */
[----:B-1----:R-:W-:-:S01]  /*4db0*/  FADD.FTZ R6, R30, R5 ;  /* 0x000000051e067221 */ /* 0x002fc20000010000 */
[----:B------:R-:W-:Y:S01]  /*4dc0*/  FADD.FTZ R25, R25, R8 ;  /* 0x0000000819197221 */ /* 0x000fe20000010000 */
[----:B------:R-:W-:Y:S02]  /*4dd0*/  F2FP.SATFINITE.E4M3.F32.PACK_AB_MERGE_C R194, R28, R21, R7 ;  /* 0x000000151cc2723e */ /* 0x000fe40004807007 */
[----:B------:R-:W-:Y:S01]  /*4de0*/  F2FP.SATFINITE.E4M3.F32.PACK_AB_MERGE_C R8, R33, R0, RZ ;  /* 0x000000002108723e */ /* 0x000fe200048070ff */
[----:B------:R-:W-:-:S01]  /*4df0*/  FADD.FTZ R2, R2, R25 ;  /* 0x0000001902027221 */ /* 0x000fc20000010000 */
[----:B------:R-:W-:Y:S01]  /*4e00*/  F2FP.SATFINITE.E4M3.F32.PACK_AB_MERGE_C R199, R31, R26, R65 ;  /* 0x0000001a1fc7723e */ /* 0x000fe20004807041 */
[----:B------:R-:W1:Y:S01]  /*4e10*/  MUFU.EX2 R47, R47 ;  /* 0x0000002f002f7308 */ /* 0x000e620000000800 */
[----:B0-----:R-:W-:-:S01]  /*4e20*/  FADD.FTZ R5, R35, R6 ;  /* 0x0000000623057221 */ /* 0x001fc20000010000 */
[----:B------:R-:W-:Y:S01]  /*4e30*/  FADD.FTZ R7, R29, R2 ;  /* 0x000000021d077221 */ /* 0x000fe20000010000 */
[----:B------:R-:W-:Y:S01]  /*4e40*/  F2FP.SATFINITE.E4M3.F32.PACK_AB_MERGE_C R188, R32, R29, R8 ;  /* 0x0000001d20bc723e */ /* 0x000fe20004807008 */
[----:B------:R-:W-:-:S02]  /*4e50*/  VIADD R8, R89, 0xfffffffe ;  /* 0xfffffffe59087836 */ /* 0x000fc40000000000 */
[----:B------:R-:W-:-:S02]  /*4e60*/  FADD.FTZ R7, R32, R7 ;  /* 0x0000000720077221 */ /* 0x000fc40000010000 */
[----:B------:R-:W0:Y:S01]  /*4e70*/  MUFU.EX2 R34, R34 ;  /* 0x0000002200227308 */ /* 0x000e220000000800 */
[----:B--2---:R-:W-:-:S07]  /*4e80*/  FADD.FTZ R6, R46, R5 ;  /* 0x000000052e067221 */ /* 0x004fce0000010000 */
[----:B------:R-:W2:Y:S01]  /*4e90*/  MUFU.EX2 R39, R39 ;  /* 0x0000002700277308 */ /* 0x000ea20000000800 */
[----:B-1----:R-:W-:-:S01]  /*4ea0*/  FADD.FTZ R5, R47, R6 ;  /* 0x000000062f057221 */ /* 0x002fc20000010000 */
[----:B------:R-:W-:Y:S02]  /*4eb0*/  F2FP.SATFINITE.E4M3.F32.PACK_AB_MERGE_C R6, R41, R40, RZ ;  /* 0x000000282906723e */ /* 0x000fe400048070ff */
[----:B------:R-:W-:-:S04]  /*4ec0*/  F2FP.SATFINITE.E4M3.F32.PACK_AB_MERGE_C R46, R47, R46, RZ ;  /* 0x0000002e2f2e723e */ /* 0x000fc800048070ff */
[----:B------:R-:W1:Y:S01]  /*4ed0*/  MUFU.EX2 R54, R54 ;  /* 0x0000003600367308 */ /* 0x000e620000000800 */
[----:B0-----:R-:W-:-:S01]  /*4ee0*/  FADD.FTZ R2, R34, R5 ;  /* 0x0000000522027221 */ /* 0x001fc20000010000 */
[----:B------:R-:W-:-:S06]  /*4ef0*/  F2FP.SATFINITE.E4M3.F32.PACK_AB_MERGE_C R193, R35, R30, R46 ;  /* 0x0000001e23c1723e */ /* 0x000fcc000480702e */
[----:B------:R-:W0:Y:S01]  /*4f00*/  MUFU.EX2 R55, R55 ;  /* 0x0000003700377308 */ /* 0x000e220000000800 */
[----:B--2---:R-:W-:-:S07]  /*4f10*/  FADD.FTZ R5, R39, R2 ;  /* 0x0000000227057221 */ /* 0x004fce0000010000 */
[----:B------:R-:W2:Y:S01]  /*4f20*/  MUFU.EX2 R38, R38 ;  /* 0x0000002600267308 */ /* 0x000ea20000000800 */
[----:B-1----:R-:W-:-:S07]  /*4f30*/  FADD.FTZ R2, R54, R5 ;  /* 0x0000000536027221 */ /* 0x002fce0000010000 */
[----:B------:R-:W1:Y:S01]  /*4f40*/  MUFU.EX2 R43, R43 ;  /* 0x0000002b002b7308 */ /* 0x000e620000000800 */
[----:B0-----:R-:W-:-:S01]  /*4f50*/  FADD.FTZ R5, R55, R2 ;  /* 0x0000000237057221 */ /* 0x001fc20000010000 */
[----:B------:R-:W-:Y:S01]  /*4f60*/  FADD.FTZ R2, R0, R7 ;  /* 0x0000000700027221 */ /* 0x000fe20000010000 */
[----:B------:R-:W-:-:S03]  /*4f70*/  F2FP.SATFINITE.E4M3.F32.PACK_AB_MERGE_C R54, R55, R54, RZ ;  /* 0x000000363736723e */ /* 0x000fc600048070ff */
[----:B------:R-:W-:Y:S01]  /*4f80*/  FADD.FTZ R33, R33, R2 ;  /* 0x0000000221217221 */ /* 0x000fe20000010000 */
[----:B------:R-:W-:Y:S01]  /*4f90*/  F2FP.SATFINITE.E4M3.F32.PACK_AB_MERGE_C R195, R39, R34, R54 ;  /* 0x0000002227c3723e */ /* 0x000fe20004807036 */
        /* <DEDUP_REMOVED lines=11> */
[----:B-1----:R-:W-:Y:S01]  /*5050*/  F2FP.SATFINITE.E4M3.F32.PACK_AB_MERGE_C R190, R37, R36, R6 ;  /* 0x0000002425be723e */ /* 0x002fe20004807006 */
[----:B------:R-:W-:-:S04]  /*5060*/  FADD.FTZ R36, R36, R33 ;  /* 0x0000002124247221 */ /* 0x000fc80000010000 */
[----:B------:R-:W-:Y:S02]  /*5070*/  FADD.FTZ R37, R37, R36 ;  /* 0x0000002425257221 */ /* 0x000fe40000010000 */
[----:B------:R-:W1:Y:S01]  /*5080*/  MUFU.EX2 R70, R70 ;  /* 0x0000004600467308 */ /* 0x000e620000000800 */
[----:B0-----:R-:W-:-:S01]  /*5090*/  FADD.FTZ R0, R66, R5 ;  /* 0x0000000542007221 */ /* 0x001fc20000010000 */
        /* <DEDUP_REMOVED lines=17> */
[----:B------:R-:W-:Y:S02]  /*51b0*/  FADD.FTZ R45, R45, R44 ;  /* 0x0000002c2d2d7221 */ /* 0x000fe40000010000 */
[----:B------:R-:W0:Y:S01]  /*51c0*/  MUFU.EX2 R78, R78 ;  /* 0x0000004e004e7308 */ /* 0x000e220000000800 */
[----:B-1----:R-:W-:-:S01]  /*51d0*/  FADD.FTZ R0, R74, R71 ;  /* 0x000000474a007221 */ /* 0x002fc20000010000 */
[----:B------:R-:W-:-:S04]  /*51e0*/  FADD.FTZ R48, R48, R45 ;  /* 0x0000002d30307221 */ /* 0x000fc80000010000 */
[----:B------:R-:W-:Y:S02]  /*51f0*/  FADD.FTZ R49, R49, R48 ;  /* 0x0000003031317221 */ /* 0x000fe40000010000 */
        /* <DEDUP_REMOVED lines=20> */
[----:B------:R-:W0:Y:S01]  /*5340*/  MUFU.EX2 R5, R60 ;  /* 0x0000003c00057308 */ /* 0x000e220000000800 */
[----:B--2---:R-:W-:-:S04]  /*5350*/  FADD.FTZ R7, R83, R0 ;  /* 0x0000000053077221 */ /* 0x004fc80000010000 */
[----:B-1----:R-:W-:Y:S01]  /*5360*/  FADD.FTZ R0, R86, R7 ;  /* 0x0000000756007221 */ /* 0x002fe20000010000 */
[----:B0-----:R-:W-:-:S03]  /*5370*/  F2FP.SATFINITE.E4M3.F32.PACK_AB_MERGE_C R6, R5, R86, RZ ;  /* 0x000000560506723e */ /* 0x001fc600048070ff */
[----:B------:R-:W-:Y:S01]  /*5380*/  FADD.FTZ R0, R5, R0 ;  /* 0x0000000005007221 */ /* 0x000fe20000010000 */
        /* <DEDUP_REMOVED lines=13> */
.L_x_5192:
[----:B------:R-:W-:Y:S02]  /*5460*/  ULDC UR18, c[0x0][0x9e4] ;  /* 0x0002790000127ab9 */ /* 0x000fe40000000800 */
[----:B------:R-:W-:-:S11]  /*5470*/  UISETP.NE.AND UP0, UPT, UR18, 0x1, UPT ;  /* 0x000000011200788c */ /* 0x000fd6000bf05270 */
[----:B------:R-:W-:Y:S02]  /*5480*/  @UP0 ULDC.64 UR6, c[0x0][0x9e8] ;  /* 0x00027a0000060ab9 */ /* 0x000fe40000000a00 */
[----:B------:R-:W-:-:S04]  /*5490*/  UIMAD.WIDE.U32 UR10, UR15, UR6, URZ ;  /* 0x000000060f0a72a5 */ /* 0x000fc8000f8e003f */
[----:B------:R-:W-:-:S12]  /*54a0*/  @UP0 USHF.R.U32.HI UR15, URZ, UR7, UR11 ;  /* 0x000000073f0f0299 */ /* 0x000fd8000801160b */
.L_x_5193:
[----:B------:R-:W-:-:S04]  /*54b0*/  UIMAD UR15, UR15, UR18, UR18 ;  /* 0x000000120f0f72a4 */ /* 0x000fc8000f8e0212 */
[----:B------:R-:W-:-:S04]  /*54c0*/  UISETP.LT.AND UP0, UPT, UR14, UR15, UPT ;  /* 0x0000000f0e00728c */ /* 0x000fc8000bf01270 */
[----:B------:R-:W-:-:S12]  /*54d0*/  USEL UR14, UR14, UR15, UP0 ;  /* 0x0000000f0e0e7287 */ /* 0x000fd80008000000 */
.L_x_5191:
[----:B------:R-:W-:Y:S01]  /*54e0*/  USHF.R.S32.HI UR6, URZ, 0x1f, UR14 ;  /* 0x0000001f3f067899 */ /* 0x000fe2000801140e */
[----:B------:R-:W-:Y:S02]  /*54f0*/  CS2R R24, SRZ ;  /* 0x0000000000187805 */ /* 0x000fe4000001ff00 */
[----:B------:R-:W-:Y:S02]  /*5500*/  CS2R R26, SRZ ;  /* 0x00000000001a7805 */ /* 0x000fe4000001ff00 */
[----:B------:R-:W-:Y:S01]  /*5510*/  CS2R R28, SRZ ;  /* 0x00000000001c7805 */ /* 0x000fe2000001ff00 */
        /* <DEDUP_REMOVED lines=102> */
[----:B------:R-:W-:Y:S01]  /*5b80*/  UMOV UR33, UR49 ;  /* 0x0000003100217c82 */ /* 0x000fe20008000000 */
[----:B------:R-:W-:Y:S01]  /*5b90*/  ULDC UR29, c[0x0][0x9e4] ;  /* 0x00027900001d7ab9 */ /* 0x000fe20000000800 */
[----:B------:R-:W-:Y:S01]  /*5ba0*/  ULDC UR30, c[0x0][0x9dc] ;  /* 0x00027700001e7ab9 */ /* 0x000fe20000000800 */
[----:B------:R-:W-:-:S05]  /*5bb0*/  ULDC UR31, c[0x0][0x9e0] ;  /* 0x00027800001f7ab9 */ /* 0x000fca0000000800 */
.L_x_5213:
[----:B------:R-:W-:Y:S01]  /*5bc0*/  ISETP.NE.AND P2, PT, RZ, UR46, PT ;  /* 0x0000002eff007c0c */ /* 0x000fe2000bf45270 */
[----:B------:R-:W-:-:S04]  /*5bd0*/  UISETP.NE.AND UP0, UPT, UR33, 0x1, UPT ;  /* 0x000000012100788c */ /* 0x000fc8000bf05270 */
[----:B------:R-:W-:-:S04]  /*5be0*/  USEL UR50, URZ, 0x1, UP0 ;  /* 0x000000013f327887 */ /* 0x000fc80008000000 */
[----:B------:R-:W-:-:S04]  /*5bf0*/  ULOP3.LUT UR50, UR34, UR50, URZ, 0x3c, !UPT ;  /* 0x0000003222327292 */ /* 0x000fc8000f8e3c3f */
[----:B------:R-:W-:Y:S08]  /*5c00*/  @P2 BRA `(.L_x_5195) ;  /* 0x0000000000382947 */ /* 0x000ff00003800000 */
[----:B------:R-:W-:Y:S05]  /*5c10*/  @!P0 BRA `(.L_x_5196) ;  /* 0x0000000000048947 */ /* 0x000fea0003800000 */
[----:B------:R-:W-:Y:S01]  /*5c20*/  BPT.TRAP 0x1 ;  /* 0x000000040000795c */ /* 0x000fe20000300000 */
.L_x_5196:
        /* <DEDUP_REMOVED lines=9> */
.L_x_5197:
[----:B-1----:R-:W-:Y:S05]  /*5cc0*/  @P1 BRA `(.L_x_5195) ;  /* 0x0000000000081947 */ /* 0x002fea0003800000 */
[----:B------:R-:W1:Y:S02]  /*5cd0*/  SYNCS.PHASECHK.TRANS64.TRYWAIT P1, [UR6+0x2a830], R3 ;  /* 0x02a83003ff0075a7 */ /* 0x000e640008020146 */
[----:B-1----:R-:W-:Y:S05]  /*5ce0*/  @!P1 BRA `(.L_x_5198) ;  /* 0x0000015400109947 */ /* 0x002fea0003800000 */
.L_x_5195:
[----:B-1----:R-:W1:Y:S01]  /*5cf0*/  S2R R4, SR_TID.X ;  /* 0x0000000000047919 */ /* 0x002e620000002100 */
[----:B------:R-:W-:Y:S01]  /*5d00*/  UIADD3 UR49, UR33, 0x1, URZ ;  /* 0x0000000121317890 */ /* 0x000fe2000fffe03f */
[----:B------:R-:W-:Y:S01]  /*5d10*/  UMOV UR27, 0x80000020 ;  /* 0x80000020001b7882 */ /* 0x000fe20000000000 */
[----:B------:R-:W-:Y:S02]  /*5d20*/  UMOV UR7, 0x80000020 ;  /* 0x8000002000077882 */ /* 0x000fe40000000000 */
[----:B------:R-:W-:Y:S01]  /*5d30*/  UISETP.NE.AND UP0, UPT, UR49, 0x2, UPT ;  /* 0x000000023100788c */ /* 0x000fe2000bf05270 */
[----:B------:R-:W-:Y:S01]  /*5d40*/  UMOV UR11, 0x80000020 ;  /* 0x80000020000b7882 */ /* 0x000fe20000000000 */
[----:B------:R-:W-:Y:S02]  /*5d50*/  UMOV UR15, 0x80000020 ;  /* 0x80000020000f7882 */ /* 0x000fe40000000000 */
[----:B------:R-:W-:Y:S01]  /*5d60*/  USEL UR49, UR49, URZ, UP0 ;  /* 0x0000003f31317287 */ /* 0x000fe20008000000 */
[----:B------:R-:W-:Y:S01]  /*5d70*/  UMOV UR19, 0x80000020 ;  /* 0x8000002000137882 */ /* 0x000fe20000000000 */
[----:B------:R-:W-:-:S02]  /*5d80*/  UMOV UR23, 0x80000020 ;  /* 0x8000002000177882 */ /* 0x000fc40000000000 */
[----:B------:R-:W-:-:S04]  /*5d90*/  UIMAD UR26, UR49, 0x600, UR28 ;  /* 0x00000600311a78a4 */ /* 0x000fc8000f8e021c */
[----:B------:R-:W-:Y:S02]  /*5da0*/  UIADD3 UR6, UR26, 0x2, URZ ;  /* 0x000000021a067890 */ /* 0x000fe4000fffe03f */
[----:B------:R-:W-:Y:S02]  /*5db0*/  UIADD3 UR10, UR26, 0x200, URZ ;  /* 0x000002001a0a7890 */ /* 0x000fe4000fffe03f */
[----:B------:R-:W-:Y:S02]  /*5dc0*/  UIADD3 UR14, UR26, 0x202, URZ ;  /* 0x000002021a0e7890 */ /* 0x000fe4000fffe03f */
[----:B------:R-:W-:Y:S02]  /*5dd0*/  UIADD3 UR18, UR26, 0x400, URZ ;  /* 0x000004001a127890 */ /* 0x000fe4000fffe03f */
[----:B------:R-:W-:Y:S01]  /*5de0*/  UIADD3 UR22, UR26, 0x402, URZ ;  /* 0x000004021a167890 */ /* 0x000fe2000fffe03f */
[----:B-1----:R-:W-:-:S05]  /*5df0*/  SHF.R.U32.HI R4, RZ, 0x7, R4 ;  /* 0x00000007ff047819 */ /* 0x002fca0000011604 */
[----:B0-----:R-:W-:-:S05]  /*5e00*/  VIADD R3, R4, 0x8 ;  /* 0x0000000804037836 */ /* 0x001fca0000000000 */
[----:B------:R0:W-:Y:S06]  /*5e10*/  BAR.SYNC.DEFER_BLOCKING R3, 0x100 ;  /* 0x000400030000751d */ /* 0x0001ec0000010000 */
        /* <DEDUP_REMOVED lines=21> */
.L_x_5200:
[----:B------:R-:W-:Y:S01]  /*5f70*/  ULEA UR6, UR33, UR36, 0x3 ;  /* 0x0000002421067291 */ /* 0x000fe2000f8e183f */
[----:B------:R-:W-:-:S05]  /*5f80*/  IMAD.U32 R3, RZ, RZ, UR34 ;  /* 0x00000022ff037e24 */ /* 0x000fca000f8e00ff */
[----:B------:R-:W-:-:S04]  /*5f90*/  SHF.L.U32 R3, R3, 0x1f, RZ ;  /* 0x0000001f03037819 */ /* 0x000fc800000006ff */
[----:B------:R0:W1:Y:S01]  /*5fa0*/  SYNCS.PHASECHK.TRANS64.TRYWAIT P1, [UR6+0x2a850], R3 ;  /* 0x02a85003ff0075a7 */ /* 0x0000620008020146 */
[----:B------:R-:W-:Y:S05]  /*5fb0*/  @!P0 BRA `(.L_x_5201) ;  /* 0x0000000000048947 */ /* 0x000fea0003800000 */
[----:B------:R-:W-:Y:S01]  /*5fc0*/  BPT.TRAP 0x1 ;  /* 0x000000040000795c */ /* 0x000fe20000300000 */
.L_x_5201:
[----:B-1----:R-:W-:Y:S05]  /*5fd0*/  @P1 BRA `(.L_x_5199) ;  /* 0x0000000000081947 */ /* 0x002fea0003800000 */
[----:B------:R-:W1:Y:S02]  /*5fe0*/  SYNCS.PHASECHK.TRANS64.TRYWAIT P1, [UR6+0x2a850], R3 ;  /* 0x02a85003ff0075a7 */ /* 0x000e640008020146 */
[----:B-1----:R-:W-:Y:S05]  /*5ff0*/  @!P1 BRA `(.L_x_5202) ;  /* 0x0000015000649947 */ /* 0x002fea0003800000 */
.L_x_5199:
[----:B------:R-:W-:Y:S01]  /*6000*/  UIADD3 UR6, UR36, 0x400, URZ ;  /* 0x0000040024067890 */ /* 0x000fe2000fffe03f */
[----:B------:R-:W-:Y:S01]  /*6010*/  WARPGROUP.ARRIVE ;  /* 0x00000000000079c5 */ /* 0x000fe20000000000 */
[----:B------:R-:W-:-:S05]  /*6020*/  UMOV UR7, 0x40000040 ;  /* 0x4000004000077882 */ /* 0x000fca0000000000 */
[----:B-1----:R-:W1:Y:S01]  /*6030*/  S2R R4, SR_TID.X ;  /* 0x0000000000047919 */ /* 0x002e620000002100 */
        /* <DEDUP_REMOVED lines=8> */
[----:B-1----:R-:W-:-:S04]  /*60c0*/  SHF.R.U32.HI R4, RZ, 0x7, R4 ;  /* 0x00000007ff047819 */ /* 0x002fc80000011604 */
[----:B0-----:R-:W-:Y:S01]  /*60d0*/  IADD3 R3, -R4, 0xb, RZ ;  /* 0x0000000b04037810 */ /* 0x001fe20007ffe1ff */
[----:B------:R-:W-:Y:S02]  /*60e0*/  WARPGROUP.DEPBAR.LE gsb0, 0x0 ;  /* 0x00008000000079c5 */ /* 0x000fe40000010000 */
[----:B------:R-:W-:-:S10]  /*60f0*/  WARPGROUP.ARRIVE ;  /* 0x00000000000079c5 */ /* 0x000fd40000000000 */
        /* <DEDUP_REMOVED lines=15> */
.L_x_5203:
[----:B------:R-:W-:Y:S01]  /*61f0*/  UISETP.NE.AND UP1, UPT, UR55, URZ, UPT ;  /* 0x0000003f3700728c */ /* 0x000fe2000bf25270 */
[----:B------:R-:W-:Y:S01]  /*6200*/  VIADD R9, R17, UR42 ;  /* 0x0000002a11097c36 */ /* 0x000fe20008000000 */
[----:B------:R-:W-:Y:S01]  /*6210*/  UISETP.NE.AND UP0, UPT, UR54, URZ, UPT ;  /* 0x0000003f3600728c */ /* 0x000fe2000bf05270 */
[----:B------:R-:W-:-:S03]  /*6220*/  IMAD.U32 R5, RZ, RZ, UR48 ;  /* 0x00000030ff057e24 */ /* 0x000fc6000f8e00ff */
[----:B------:R-:W-:Y:S02]  /*6230*/  PLOP3.LUT P1, PT, PT, PT, UP1, 0x80, 0x0 ;  /* 0x000000000000781c */ /* 0x000fe40003f2f018 */
[----:B------:R-:W-:-:S03]  /*6240*/  PLOP3.LUT P2, PT, PT, PT, UP1, 0x80, 0x0 ;  /* 0x000000000000781c */ /* 0x000fc60003f4f018 */
[----:B------:R-:W-:-:S08]  /*6250*/  @UP1 ULDC UR6, c[0x0][0x44c] ;  /* 0x0001130000061ab9 */ /* 0x000fd00000000800 */
[----:B0-----:R-:W-:Y:S01]  /*6260*/  @P1 IMAD.HI.U32 R3, R9, UR6, RZ ;  /* 0x0000000609031c27 */ /* 0x001fe2000f8e00ff */
[----:B------:R-:W-:Y:S01]  /*6270*/  @UP1 ULDC UR6, c[0x0][0x450] ;  /* 0x0001140000061ab9 */ /* 0x000fe20000000800 */
[----:B------:R-:W-:-:S03]  /*6280*/  PLOP3.LUT P1, PT, PT, PT, UP0, 0x40, 0x0 ;  /* 0x000000000000781c */ /* 0x000fc60003f2e808 */
[----:B------:R-:W-:Y:S01]  /*6290*/  @P2 SHF.R.U32.HI R9, RZ, UR6, R3 ;  /* 0x00000006ff092c19 */ /* 0x000fe20008011603 */
[----:B------:R-:W-:Y:S01]  /*62a0*/  ULEA UR6, UR49, UR36, 0x3 ;  /* 0x0000002431067291 */ /* 0x000fe2000f8e183f */
[----:B------:R-:W-:-:S03]  /*62b0*/  IMAD.SHL.U32 R3, R8, 0x80, RZ ;  /* 0x0000008008037824 */ /* 0x000fc600078e00ff */
[----:B------:R-:W-:Y:S01]  /*62c0*/  UIADD3 UR6, UR6, 0x2a840, URZ ;  /* 0x0002a84006067890 */ /* 0x000fe2000fffe03f */
[----:B------:R-:W0:Y:S01]  /*62d0*/  SHFL.IDX PT, R14, R9, RZ, 0x1c1f ;  /* 0x001c1fff090e7589 */ /* 0x000e2200000e0000 */
[----:B------:R-:W-:Y:S02]  /*62e0*/  IADD3 R4, -R16, 0x1, -R3 ;  /* 0x0000000110047810 */ /* 0x000fe40007ffe903 */
[----:B------:R-:W-:Y:S02]  /*62f0*/  UPRMT UR6, UR37, 0x654, UR6 ;  /* 0x0000065425067896 */ /* 0x000fe40008000006 */
[----:B------:R-:W-:-:S05]  /*6300*/  IADD3 R4, -R5, UR41, R4 ;  /* 0x0000002905047c10 */ /* 0x000fca000fffe104 */
[----:B------:R-:W-:Y:S02]  /*6310*/  VIADD R10, R4, UR31 ;  /* 0x0000001f040a7c36 */ /* 0x000fe40008000000 */
[----:B------:R-:W-:Y:S01]  /*6320*/  SYNCS.ARRIVE.TRANS64.RED.A1T0 RZ, [UR6], RZ ;  /* 0x000000ffffff79a7 */ /* 0x000fe20008100406 */
[----:B------:R-:W-:-:S06]  /*6330*/  ULOP3.LUT UR6, URZ, UR30, URZ, 0x33, !UPT ;  /* 0x0000001e3f067292 */ /* 0x000fcc000f8e333f */
[----:B------:R-:W-:Y:S02]  /*6340*/  VIADD R11, R4, UR6 ;  /* 0x00000006040b7c36 */ /* 0x000fe40008000000 */
[--C-:B0-----:R-:W-:Y:S02]  /*6350*/  IMAD.IADD R12, R10, 0x1, R14.reuse ;  /* 0x000000010a0c7824 */ /* 0x101fe400078e020e */
        /* <DEDUP_REMOVED lines=15> */
.L_x_5206:
[----:B------:R-:W-:-:S05]  /*6450*/  IMAD.U32 R15, RZ, RZ, UR29 ;  /* 0x0000001dff0f7e24 */ /* 0x000fca000f8e00ff */
[----:B------:R-:W-:-:S13]  /*6460*/  ISETP.NE.AND P1, PT, R15, 0x1, PT ;  /* 0x000000010f00780c */ /* 0x000fda0003f25270 */
[----:B------:R-:W0:Y:S02]  /*6470*/  @P1 LDC.64 R4, c[0x0][0x9e8] ;  /* 0x00027a00ff041b82 */ /* 0x000e240000000a00 */
[----:B0-----:R-:W-:-:S05]  /*6480*/  @P1 IMAD.HI.U32 R4, R14, R4, RZ ;  /* 0x000000040e041227 */ /* 0x001fca00078e00ff */
[----:B------:R-:W-:-:S07]  /*6490*/  @P1 SHF.R.U32.HI R14, RZ, R5, R4 ;  /* 0x00000005ff0e1219 */ /* 0x000fce0000011604 */
.L_x_5207:
[----:B------:R-:W-:Y:S05]  /*64a0*/  BSYNC B0 ;  /* 0x0000000000007941 */ /* 0x000fea0003800000 */
.L_x_5205:
[----:B------:R-:W-:-:S04]  /*64b0*/  IMAD R14, R14, R15, -R3 ;  /* 0x0000000f0e0e7224 */ /* 0x000fc800078e0a03 */
[----:B------:R-:W-:-:S05]  /*64c0*/  IMAD.IADD R14, R14, 0x1, -R16 ;  /* 0x000000010e0e7824 */ /* 0x000fca00078e0a10 */
[----:B------:R-:W-:Y:S02]  /*64d0*/  VIMNMX R13, R13, R14, !PT ;  /* 0x0000000e0d0d7248 */ /* 0x000fe40007fe0100 */
[----:B------:R-:W-:-:S07]  /*64e0*/  VIADDMNMX R12, R14, R15, R12, PT ;  /* 0x0000000f0e0c7246 */ /* 0x000fce000380010c */
.L_x_5204:
[----:B------:R-:W-:Y:S01]  /*64f0*/  ISETP.GT.AND P1, PT, R8, -0x1, PT ;  /* 0xffffffff0800780c */ /* 0x000fe20003f24270 */
[----:B------:R-:W0:Y:S01]  /*6500*/  SHFL.IDX PT, R9, R9, 0x1, 0x1c1f ;  /* 0x003c1f0009097f89 */ /* 0x000e2200000e0000 */
[----:B------:R-:W-:Y:S02]  /*6510*/  UISETP.NE.AND UP0, UPT, UR54, URZ, UPT ;  /* 0x0000003f3600728c */ /* 0x000fe4000bf05270 */
[C---:B------:R-:W-:Y:S02]  /*6520*/  ISETP.GT.AND P3, PT, R13.reuse, 0x8, P1 ;  /* 0x000000080d00780c */ /* 0x040fe40000f64270 */
[C---:B------:R-:W-:Y:S02]  /*6530*/  ISETP.GT.AND P6, PT, R13.reuse, RZ, P1 ;  /* 0x000000ff0d00720c */ /* 0x040fe40000fc4270 */
        /* <DEDUP_REMOVED lines=8> */
[----:B------:R-:W-:Y:S01]  /*65c0*/  FSEL R121, R121, -INF , !P2 ;  /* 0xff80000079797808 */ /* 0x000fe20005000000 */
[--C-:B0-----:R-:W-:Y:S01]  /*65d0*/  IMAD.IADD R10, R10, 0x1, R9.reuse ;  /* 0x000000010a0a7824 */ /* 0x101fe200078e0209 */
[----:B------:R-:W-:Y:S01]  /*65e0*/  ISETP.GT.AND P5, PT, R13, 0x9, P1 ;  /* 0x000000090d00780c */ /* 0x000fe20000fa4270 */
[----:B------:R-:W-:Y:S01]  /*65f0*/  IMAD.IADD R11, R11, 0x1, R9 ;  /* 0x000000010b0b7824 */ /* 0x000fe200078e0209 */
        /* <DEDUP_REMOVED lines=17> */
[C---:B------:R-:W-:Y:S02]  /*6710*/  ISETP.GT.AND P2, PT, R13.reuse, 0x29, P1 ;  /* 0x000000290d00780c */ /* 0x040fe40000f44270 */
        /* <DEDUP_REMOVED lines=81> */
.L_x_5210:
[----:B------:R-:W-:-:S05]  /*6c30*/  IMAD.U32 R12, RZ, RZ, UR29 ;  /* 0x0000001dff0c7e24 */ /* 0x000fca000f8e00ff */
[----:B------:R-:W-:-:S13]  /*6c40*/  ISETP.NE.AND P2, PT, R12, 0x1, PT ;  /* 0x000000010c00780c */ /* 0x000fda0003f45270 */
[----:B------:R-:W0:Y:S02]  /*6c50*/  @P2 LDC.64 R4, c[0x0][0x9e8] ;  /* 0x00027a00ff042b82 */ /* 0x000e240000000a00 */
[----:B0-----:R-:W-:-:S05]  /*6c60*/  @P2 IMAD.HI.U32 R4, R9, R4, RZ ;  /* 0x0000000409042227 */ /* 0x001fca00078e00ff */
[----:B------:R-:W-:-:S07]  /*6c70*/  @P2 SHF.R.U32.HI R9, RZ, R5, R4 ;  /* 0x00000005ff092219 */ /* 0x000fce0000011604 */
.L_x_5211:
[----:B------:R-:W-:Y:S05]  /*6c80*/  BSYNC B0 ;  /* 0x0000000000007941 */ /* 0x000fea0003800000 */
.L_x_5209:
[----:B------:R-:W-:-:S04]  /*6c90*/  IMAD R3, R9, R12, -R3 ;  /* 0x0000000c09037224 */ /* 0x000fc800078e0a03 */
[----:B------:R-:W-:-:S05]  /*6ca0*/  IMAD.IADD R3, R3, 0x1, -R16 ;  /* 0x0000000103037824 */ /* 0x000fca00078e0a10 */
[----:B------:R-:W-:Y:S02]  /*6cb0*/  VIADDMNMX R10, R3, R12, R10, PT ;  /* 0x0000000c030a7246 */ /* 0x000fe4000380010a */
[----:B------:R-:W-:-:S07]  /*6cc0*/  VIMNMX R11, R11, R3, !PT ;  /* 0x000000030b0b7248 */ /* 0x000fce0007fe0100 */
.L_x_5208:
        /* <DEDUP_REMOVED lines=47> */
[----:B------:R-:W-:-:S02]  /*6fc0*/  FMNMX.FTZ R12, R5, R6, !PT ;  /* 0x00000006050c7209 */ /* 0x000fc40007810000 */
[----:B------:R-:W-:Y:S02]  /*6fd0*/  FMNMX.FTZ R4, R168, R3, !PT ;  /* 0x00000003a8047209 */ /* 0x000fe40007810000 */
[----:B------:R-:W-:Y:S02]  /*6fe0*/  ISETP.GT.AND P5, PT, R11, 0x10, P1 ;  /* 0x000000100b00780c */ /* 0x000fe40000fa4270 */
[----:B------:R-:W-:Y:S02]  /*6ff0*/  FMNMX.FTZ R3, R169, R4, !PT ;  /* 0x00000004a9037209 */ /* 0x000fe40007810000 */
[----:B------:R-:W-:Y:S02]  /*7000*/  FSEL R126, R126, -INF , !P2 ;  /* 0xff8000007e7e7808 */ /* 0x000fe40005000000 */
[----:B------:R-:W-:Y:S02]  /*7010*/  FMNMX.FTZ R4, R172, R3, !PT ;  /* 0x00000003ac047209 */ /* 0x000fe40007810000 */
[----:B------:R-:W-:-:S02]  /*7020*/  ISETP.GT.AND P4, PT, R11, 0x11, P1 ;  /* 0x000000110b00780c */ /* 0x000fc40000f84270 */
[----:B------:R-:W-:Y:S02]  /*7030*/  FMNMX.FTZ R3, R173, R4, !PT ;  /* 0x00000004ad037209 */ /* 0x000fe40007810000 */
[----:B------:R-:W-:Y:S02]  /*7040*/  ISETP.LT.OR P5, PT, R10, 0x11, P5 ;  /* 0x000000110a00780c */ /* 0x000fe40002fa1670 */
[----:B------:R-:W-:Y:S02]  /*7050*/  FMNMX.FTZ R4, R176, R3, !PT ;  /* 0x00000003b0047209 */ /* 0x000fe40007810000 */
[----:B------:R-:W-:Y:S02]  /*7060*/  ISETP.GT.AND P6, PT, R11, 0x18, P1 ;  /* 0x000000180b00780c */ /* 0x000fe40000fc4270 */
[----:B------:R-:W-:Y:S02]  /*7070*/  FMNMX.FTZ R3, R177, R4, !PT ;  /* 0x00000004b1037209 */ /* 0x000fe40007810000 */
[----:B------:R-:W-:-:S02]  /*7080*/  ISETP.LT.OR P4, PT, R10, 0x12, P4 ;  /* 0x000000120a00780c */ /* 0x000fc40002781670 */
[----:B------:R-:W-:Y:S02]  /*7090*/  FMNMX.FTZ R4, R180, R3, !PT ;  /* 0x00000003b4047209 */ /* 0x000fe40007810000 */
[----:B------:R-:W-:Y:S02]  /*70a0*/  FMNMX.FTZ R3, R123, R12, !PT ;  /* 0x0000000c7b037209 */ /* 0x000fe40007810000 */
[----:B------:R-:W-:Y:S02]  /*70b0*/  FSEL R130, R130, -INF , !P5 ;  /* 0xff80000082827808 */ /* 0x000fe40006800000 */
[----:B------:R-:W-:Y:S02]  /*70c0*/  FMNMX.FTZ R12, R126, R3, !PT ;  /* 0x000000037e0c7209 */ /* 0x000fe40007810000 */
[----:B------:R-:W-:Y:S02]  /*70d0*/  ISETP.GT.AND P2, PT, R11, 0x19, P1 ;  /* 0x000000190b00780c */ /* 0x000fe40000f44270 */
[----:B------:R-:W-:-:S02]  /*70e0*/  FMNMX.FTZ R3, R127, R12, !PT ;  /* 0x0000000c7f037209 */ /* 0x000fc40007810000 */
[----:B------:R-:W-:Y:S02]  /*70f0*/  ISETP.LT.OR P6, PT, R10, 0x19, P6 ;  /* 0x000000190a00780c */ /* 0x000fe400037c1670 */
[----:B------:R-:W-:Y:S02]  /*7100*/  FSEL R131, R131, -INF , !P4 ;  /* 0xff80000083837808 */ /* 0x000fe40006000000 */
[----:B------:R-:W-:Y:S02]  /*7110*/  FMNMX.FTZ R12, R130, R3, !PT ;  /* 0x00000003820c7209 */ /* 0x000fe40007810000 */
[----:B------:R-:W-:Y:S02]  /*7120*/  ISETP.LT.OR P2, PT, R10, 0x1a, P2 ;  /* 0x0000001a0a00780c */ /* 0x000fe40001741670 */
[----:B------:R-:W-:Y:S02]  /*7130*/  FSEL R134, R134, -INF , !P6 ;  /* 0xff80000086867808 */ /* 0x000fe40007000000 */
[----:B------:R-:W-:-:S02]  /*7140*/  FMNMX.FTZ R3, R131, R12, !PT ;  /* 0x0000000c83037209 */ /* 0x000fc40007810000 */
[----:B------:R-:W-:Y:S02]  /*7150*/  ISETP.GT.AND P5, PT, R11, 0x21, P1 ;  /* 0x000000210b00780c */ /* 0x000fe40000fa4270 */
[----:B------:R-:W-:Y:S02]  /*7160*/  FSEL R135, R135, -INF , !P2 ;  /* 0xff80000087877808 */ /* 0x000fe40005000000 */
[----:B------:R-:W-:Y:S02]  /*7170*/  FMNMX.FTZ R12, R134, R3, !PT ;  /* 0x00000003860c7209 */ /* 0x000fe40007810000 */
[----:B------:R-:W-:Y:S02]  /*7180*/  ISETP.GT.AND P4, PT, R11, 0x28, P1 ;  /* 0x000000280b00780c */ /* 0x000fe40000f84270 */
[----:B------:R-:W-:Y:S02]  /*7190*/  ISETP.LT.OR P5, PT, R10, 0x22, P5 ;  /* 0x000000220a00780c */ /* 0x000fe40002fa1670 */
[----:B------:R-:W-:-:S02]  /*71a0*/  FMNMX.FTZ R3, R135, R12, !PT ;  /* 0x0000000c87037209 */ /* 0x000fc40007810000 */
[----:B------:R-:W-:Y:S02]  /*71b0*/  ISETP.GT.AND P6, PT, R11, 0x29, P1 ;  /* 0x000000290b00780c */ /* 0x000fe40000fc4270 */
[----:B------:R-:W-:Y:S02]  /*71c0*/  ISETP.LT.OR P4, PT, R10, 0x29, P4 ;  /* 0x000000290a00780c */ /* 0x000fe40002781670 */
[----:B------:R-:W-:Y:S02]  /*71d0*/  FSEL R139, R139, -INF , !P5 ;  /* 0xff8000008b8b7808 */ /* 0x000fe40006800000 */
[----:B------:R-:W-:Y:S02]  /*71e0*/  FMNMX.FTZ R12, R138, R3, !PT ;  /* 0x000000038a0c7209 */ /* 0x000fe40007810000 */
[----:B------:R-:W-:Y:S02]  /*71f0*/  ISETP.GT.AND P2, PT, R11, 0x30, P1 ;  /* 0x000000300b00780c */ /* 0x000fe40000f44270 */
[----:B------:R-:W-:-:S02]  /*7200*/  ISETP.LT.OR P6, PT, R10, 0x2a, P6 ;  /* 0x0000002a0a00780c */ /* 0x000fc400037c1670 */
[----:B------:R-:W-:Y:S02]  /*7210*/  FSEL R142, R142, -INF , !P4 ;  /* 0xff8000008e8e7808 */ /* 0x000fe40006000000 */
[----:B------:R-:W-:Y:S02]  /*7220*/  FMNMX.FTZ R3, R139, R12, !PT ;  /* 0x0000000c8b037209 */ /* 0x000fe40007810000 */
[----:B------:R-:W-:Y:S02]  /*7230*/  ISETP.LT.OR P2, PT, R10, 0x31, P2 ;  /* 0x000000310a00780c */ /* 0x000fe40001741670 */
[----:B------:R-:W-:Y:S02]  /*7240*/  FSEL R143, R143, -INF , !P6 ;  /* 0xff8000008f8f7808 */ /* 0x000fe40007000000 */
[----:B------:R-:W-:Y:S02]  /*7250*/  FMNMX.FTZ R12, R142, R3, !PT ;  /* 0x000000038e0c7209 */ /* 0x000fe40007810000 */
[----:B------:R-:W-:-:S02]  /*7260*/  ISETP.GT.AND P5, PT, R11, 0x38, P1 ;  /* 0x000000380b00780c */ /* 0x000fc40000fa4270 */
[----:B------:R-:W-:Y:S02]  /*7270*/  FSEL R146, R146, -INF , !P2 ;  /* 0xff80000092927808 */ /* 0x000fe40005000000 */
[----:B------:R-:W-:Y:S02]  /*7280*/  FMNMX.FTZ R3, R143, R12, !PT ;  /* 0x0000000c8f037209 */ /* 0x000fe40007810000 */
[----:B------:R-:W-:Y:S02]  /*7290*/  ISETP.GT.AND P4, PT, R11, 0x39, P1 ;  /* 0x000000390b00780c */ /* 0x000fe40000f84270 */
[----:B------:R-:W-:Y:S02]  /*72a0*/  ISETP.LT.OR P5, PT, R10, 0x39, P5 ;  /* 0x000000390a00780c */ /* 0x000fe40002fa1670 */
[----:B------:R-:W-:Y:S02]  /*72b0*/  FMNMX.FTZ R12, R146, R3, !PT ;  /* 0x00000003920c7209 */ /* 0x000fe40007810000 */
[----:B------:R-:W-:-:S02]  /*72c0*/  ISETP.LT.OR P4, PT, R10, 0x3a, P4 ;  /* 0x0000003a0a00780c */ /* 0x000fc40002781670 */
[----:B------:R-:W-:Y:S02]  /*72d0*/  FMNMX.FTZ R9, R181, R4, !PT ;  /* 0x00000004b5097209 */ /* 0x000fe40007810000 */
[----:B------:R-:W-:Y:S02]  /*72e0*/  ISETP.GT.AND P6, PT, R11, 0x40, P1 ;  /* 0x000000400b00780c */ /* 0x000fe40000fc4270 */
[----:B------:R-:W-:Y:S01]  /*72f0*/  FSEL R150, R150, -INF , !P5 ;  /* 0xff80000096967808 */ /* 0x000fe20006800000 */
[----:B------:R-:W0:Y:S01]  /*7300*/  SHFL.BFLY PT, R4, R9, 0x2, 0x1f ;  /* 0x0c401f0009047f89 */ /* 0x000e2200000e0000 */
[----:B------:R-:W-:Y:S02]  /*7310*/  FMNMX.FTZ R3, R147, R12, !PT ;  /* 0x0000000c93037209 */ /* 0x000fe40007810000 */
[----:B------:R-:W-:Y:S02]  /*7320*/  FSEL R151, R151, -INF , !P4 ;  /* 0xff80000097977808 */ /* 0x000fe40006000000 */
[----:B------:R-:W-:-:S02]  /*7330*/  ISETP.GT.AND P2, PT, R11, 0x41, P1 ;  /* 0x000000410b00780c */ /* 0x000fc40000f44270 */
[C---:B------:R-:W-:Y:S02]  /*7340*/  ISETP.GT.AND P5, PT, R11.reuse, 0x49, P1 ;  /* 0x000000490b00780c */ /* 0x040fe40000fa4270 */
[----:B------:R-:W-:Y:S02]  /*7350*/  ISETP.LT.OR P6, PT, R10, 0x41, P6 ;  /* 0x000000410a00780c */ /* 0x000fe400037c1670 */
[----:B------:R-:W-:Y:S02]  /*7360*/  ISETP.GT.AND P4, PT, R11, 0x50, P1 ;  /* 0x000000500b00780c */ /* 0x000fe40000f84270 */
[----:B------:R-:W-:Y:S02]  /*7370*/  FMNMX.FTZ R12, R150, R3, !PT ;  /* 0x00000003960c7209 */ /* 0x000fe40007810000 */
[----:B------:R-:W-:Y:S02]  /*7380*/  ISETP.LT.OR P2, PT, R10, 0x42, P2 ;  /* 0x000000420a00780c */ /* 0x000fe40001741670 */
[----:B------:R-:W-:-:S02]  /*7390*/  FSEL R154, R154, -INF , !P6 ;  /* 0xff8000009a9a7808 */ /* 0x000fc40007000000 */
[C---:B------:R-:W-:Y:S02]  /*73a0*/  ISETP.LT.OR P5, PT, R10.reuse, 0x4a, P5 ;  /* 0x0000004a0a00780c */ /* 0x040fe40002fa1670 */
[----:B------:R-:W-:Y:S02]  /*73b0*/  ISETP.LT.OR P4, PT, R10, 0x51, P4 ;  /* 0x000000510a00780c */ /* 0x000fe40002781670 */
[----:B------:R-:W-:Y:S02]  /*73c0*/  FMNMX.FTZ R3, R151, R12, !PT ;  /* 0x0000000c97037209 */ /* 0x000fe40007810000 */
[----:B------:R-:W-:Y:S02]  /*73d0*/  FSEL R155, R155, -INF , !P2 ;  /* 0xff8000009b9b7808 */ /* 0x000fe40005000000 */
[----:B------:R-:W-:Y:S02]  /*73e0*/  FSEL R159, R159, -INF , !P5 ;  /* 0xff8000009f9f7808 */ /* 0x000fe40006800000 */
[----:B------:R-:W-:-:S02]  /*73f0*/  FSEL R162, R162, -INF , !P4 ;  /* 0xff800000a2a27808 */ /* 0x000fc40006000000 */
[----:B------:R-:W-:Y:S02]  /*7400*/  FMNMX.FTZ R12, R154, R3, !PT ;  /* 0x000000039a0c7209 */ /* 0x000fe40007810000 */
[C---:B------:R-:W-:Y:S02]  /*7410*/  ISETP.GT.AND P6, PT, R11.reuse, 0x51, P1 ;  /* 0x000000510b00780c */ /* 0x040fe40000fc4270 */
[C---:B------:R-:W-:Y:S02]  /*7420*/  ISETP.GT.AND P2, PT, R11.reuse, 0x58, P1 ;  /* 0x000000580b00780c */ /* 0x040fe40000f44270 */
[C---:B------:R-:W-:Y:S02]  /*7430*/  ISETP.GT.AND P5, PT, R11.reuse, 0x60, P1 ;  /* 0x000000600b00780c */ /* 0x040fe40000fa4270 */
[----:B------:R-:W-:Y:S02]  /*7440*/  ISETP.GT.AND P4, PT, R11, 0x61, P1 ;  /* 0x000000610b00780c */ /* 0x000fe40000f84270 */
[----:B------:R-:W-:-:S02]  /*7450*/  FMNMX.FTZ R3, R155, R12, !PT ;  /* 0x0000000c9b037209 */ /* 0x000fc40007810000 */
[C---:B------:R-:W-:Y:S02]  /*7460*/  ISETP.LT.OR P6, PT, R10.reuse, 0x52, P6 ;  /* 0x000000520a00780c */ /* 0x040fe400037c1670 */
[C---:B------:R-:W-:Y:S02]  /*7470*/  ISETP.LT.OR P2, PT, R10.reuse, 0x59, P2 ;  /* 0x000000590a00780c */ /* 0x040fe40001741670 */
[C---:B------:R-:W-:Y:S02]  /*7480*/  ISETP.LT.OR P5, PT, R10.reuse, 0x61, P5 ;  /* 0x000000610a00780c */ /* 0x040fe40002fa1670 */
[----:B------:R-:W-:Y:S02]  /*7490*/  ISETP.LT.OR P4, PT, R10, 0x62, P4 ;  /* 0x000000620a00780c */ /* 0x000fe40002781670 */
[----:B------:R-:W-:Y:S02]  /*74a0*/  FMNMX.FTZ R12, R158, R3, !PT ;  /* 0x000000039e0c7209 */ /* 0x000fe40007810000 */
        /* <DEDUP_REMOVED lines=11> */
[C---:B------:R-:W-:Y:S02]  /*7560*/  ISETP.LT.OR P6, PT, R10.reuse, 0x69, P6 ;  /* 0x000000690a00780c */ /* 0x040fe400037c1670 */
[----:B------:R-:W-:-:S02]  /*7570*/  ISETP.LT.OR P2, PT, R10, 0x6a, P2 ;  /* 0x0000006a0a00780c */ /* 0x000fc40001741670 */
[C---:B------:R-:W-:Y:S02]  /*7580*/  ISETP.LT.OR P5, PT, R10.reuse, 0x71, P5 ;  /* 0x000000710a00780c */ /* 0x040fe40002fa1670 */
[C---:B------:R-:W-:Y:S02]  /*7590*/  ISETP.LT.OR P4, PT, R10.reuse, 0x72, P4 ;  /* 0x000000720a00780c */ /* 0x040fe40002781670 */
[C---:B------:R-:W-:Y:S02]  /*75a0*/  ISETP.LT.OR P3, PT, R10.reuse, 0x79, P3 ;  /* 0x000000790a00780c */ /* 0x040fe40001f61670 */
[----:B------:R-:W-:Y:S02]  /*75b0*/  ISETP.LT.OR P1, PT, R10, 0x7a, P1 ;  /* 0x0000007a0a00780c */ /* 0x000fe40000f21670 */
[----:B0-----:R-:W-:Y:S02]  /*75c0*/  FMNMX.FTZ R4, R9, R4, !PT ;  /* 0x0000000409047209 */ /* 0x001fe40007810000 */
[----:B------:R-:W-:-:S02]  /*75d0*/  FMNMX.FTZ R10, R162, R3, !PT ;  /* 0x00000003a20a7209 */ /* 0x000fc40007810000 */
[----:B------:R-:W-:Y:S01]  /*75e0*/  FSEL R174, R174, -INF , !P6 ;  /* 0xff800000aeae7808 */ /* 0x000fe20007000000 */
[----:B------:R-:W0:Y:S01]  /*75f0*/  SHFL.BFLY PT, R3, R4, 0x1, 0x1f ;  /* 0x0c201f0004037f89 */ /* 0x000e2200000e0000 */
[----:B------:R-:W-:Y:S02]  /*7600*/  FMNMX.FTZ R9, R163, R10, !PT ;  /* 0x0000000aa3097209 */ /* 0x000fe40007810000 */
[----:B------:R-:W-:Y:S02]  /*7610*/  FSEL R175, R175, -INF , !P2 ;  /* 0xff800000afaf7808 */ /* 0x000fe40005000000 */
[----:B------:R-:W-:Y:S02]  /*7620*/  FMNMX.FTZ R10, R166, R9, !PT ;  /* 0x00000009a60a7209 */ /* 0x000fe40007810000 */
[----:B------:R-:W-:Y:S02]  /*7630*/  FSEL R178, R178, -INF , !P5 ;  /* 0xff800000b2b27808 */ /* 0x000fe40006800000 */
[----:B------:R-:W-:-:S02]  /*7640*/  FMNMX.FTZ R9, R167, R10, !PT ;  /* 0x0000000aa7097209 */ /* 0x000fc40007810000 */
[----:B------:R-:W-:Y:S02]  /*7650*/  FSEL R179, R179, -INF , !P4 ;  /* 0xff800000b3b37808 */ /* 0x000fe40006000000 */
[----:B------:R-:W-:Y:S02]  /*7660*/  FMNMX.FTZ R10, R170, R9, !PT ;  /* 0x00000009aa0a7209 */ /* 0x000fe40007810000 */
[----:B------:R-:W-:Y:S02]  /*7670*/  FSEL R182, R182, -INF , !P3 ;  /* 0xff800000b6b67808 */ /* 0x000fe40005800000 */
[----:B------:R-:W-:Y:S02]  /*7680*/  FMNMX.FTZ R9, R171, R10, !PT ;  /* 0x0000000aab097209 */ /* 0x000fe40007810000 */
[----:B------:R-:W-:Y:S02]  /*7690*/  FSEL R183, R183, -INF , !P1 ;  /* 0xff800000b7b77808 */ /* 0x000fe40004800000 */
[----:B------:R-:W-:-:S02]  /*76a0*/  FMNMX.FTZ R10, R174, R9, !PT ;  /* 0x00000009ae0a7209 */ /* 0x000fc40007810000 */
[----:B0-----:R-:W-:Y:S02]  /*76b0*/  FMNMX.FTZ R3, R4, R3, !PT ;  /* 0x0000000304037209 */ /* 0x001fe40007810000 */
[----:B------:R-:W-:Y:S01]  /*76c0*/  FMNMX.FTZ R9, R175, R10, !PT ;  /* 0x0000000aaf097209 */ /* 0x000fe20007810000 */
[----:B------:R-:W-:Y:S01]  /*76d0*/  IMAD.U32 R10, RZ, RZ, UR40 ;  /* 0x00000028ff0a7e24 */ /* 0x000fe2000f8e00ff */
[C---:B------:R-:W-:Y:S02]  /*76e0*/  FSETP.NEU.FTZ.AND P2, PT, R3.reuse, -INF , PT ;  /* 0xff8000000300780b */ /* 0x040fe40003f5d000 */
[----:B------:R-:W-:Y:S01]  /*76f0*/  FMNMX.FTZ R4, R178, R9, !PT ;  /* 0x00000009b2047209 */ /* 0x000fe20007810000 */
[----:B------:R-:W-:-:S03]  /*7700*/  FFMA.FTZ R10, R3, R10, -8 ;  /* 0xc1000000030a7423 */ /* 0x000fc6000001000a */
[----:B------:R-:W-:Y:S02]  /*7710*/  FMNMX.FTZ R9, R179, R4, !PT ;  /* 0x00000004b3097209 */ /* 0x000fe40007810000 */
[----:B------:R-:W-:Y:S02]  /*7720*/  FSEL R4, R10, RZ, P2 ;  /* 0x000000ff0a047208 */ /* 0x000fe40001000000 */
[----:B------:R-:W-:-:S03]  /*7730*/  FMNMX.FTZ R10, R182, R9, !PT ;  /* 0x00000009b60a7209 */ /* 0x000fc60007810000 */
[--C-:B------:R-:W-:Y:S01]  /*7740*/  FFMA.FTZ R120, R120, UR40, -R4.reuse ;  /* 0x0000002878787c23 */ /* 0x100fe20008010804 */
[----:B------:R-:W-:Y:S01]  /*7750*/  FMNMX.FTZ R10, R183, R10, !PT ;  /* 0x0000000ab70a7209 */ /* 0x000fe20007810000 */
[--C-:B------:R-:W-:Y:S01]  /*7760*/  FFMA.FTZ R121, R121, UR40, -R4.reuse ;  /* 0x0000002879797c23 */ /* 0x100fe20008010804 */
[----:B------:R-:W-:-:S01]  /*7770*/  FFMA.FTZ R124, R124, UR40, -R4 ;  /* 0x000000287c7c7c23 */ /* 0x000fc20008010804 */
[--C-:B------:R-:W-:Y:S01]  /*7780*/  FFMA.FTZ R125, R125, UR40, -R4.reuse ;  /* 0x000000287d7d7c23 */ /* 0x100fe20008010804 */
[----:B------:R-:W-:-:S01]  /*7790*/  FFMA.FTZ R128, R128, UR40, -R4 ;  /* 0x0000002880807c23 */ /* 0x000fc20008010804 */
[----:B------:R-:W0:Y:S01]  /*77a0*/  SHFL.BFLY PT, R11, R10, 0x2, 0x1f ;  /* 0x0c401f000a0b7f89 */ /* 0x000e2200000e0000 */
        /* <DEDUP_REMOVED lines=28> */
[----:B------:R1:W-:Y:S01]  /*7970*/  MUFU.EX2 R9, R120 ;  /* 0x0000007800097308 */ /* 0x0003e20000000800 */
[----:B0-----:R-:W-:-:S03]  /*7980*/  FMNMX.FTZ R11, R10, R11, !PT ;  /* 0x0000000b0a0b7209 */ /* 0x001fc60007810000 */
[----:B------:R-:W-:Y:S02]  /*7990*/  FADD.FTZ R7, -R4, R7 ;  /* 0x0000000704077221 */ /* 0x000fe40000010100 */
[----:B------:R-:W0:Y:S02]  /*79a0*/  SHFL.BFLY PT, R4, R11, 0x1, 0x1f ;  /* 0x0c201f000b047f89 */ /* 0x000e2400000e0000 */
[----:B------:R-:W-:Y:S01]  /*79b0*/  FMUL.FTZ R10, R7, UR40 ;  /* 0x00000028070a7c20 */ /* 0x000fe20008410000 */
[----:B------:R-:W-:Y:S08]  /*79c0*/  MUFU.EX2 R12, R121 ;  /* 0x00000079000c7308 */ /* 0x000ff00000000800 */
[----:B------:R-:W2:Y:S08]  /*79d0*/  MUFU.EX2 R10, R10 ;  /* 0x0000000a000a7308 */ /* 0x000eb00000000800 */
[----:B------:R-:W3:Y:S01]  /*79e0*/  MUFU.EX2 R124, R124 ;  /* 0x0000007c007c7308 */ /* 0x000ee20000000800 */
[----:B0-----:R-:W-:-:S07]  /*79f0*/  FMNMX.FTZ R4, R11, R4, !PT ;  /* 0x000000040b047209 */ /* 0x001fce0007810000 */
[----:B------:R-:W-:Y:S01]  /*7a00*/  MUFU.EX2 R125, R125 ;  /* 0x0000007d007d7308 */ /* 0x000fe20000000800 */
[----:B------:R-:W-:-:S04]  /*7a10*/  FSETP.NEU.FTZ.AND P1, PT, R4, -INF , PT ;  /* 0xff8000000400780b */ /* 0x000fc80003f3d000 */
[----:B------:R-:W-:-:S03]  /*7a20*/  FSEL R11, R4, RZ, P1 ;  /* 0x000000ff040b7208 */ /* 0x000fc60000800000 */
[----:B------:R-:W-:Y:S02]  /*7a30*/  MUFU.EX2 R128, R128 ;  /* 0x0000008000807308 */ /* 0x000fe40000000800 */
[----:B------:R-:W-:-:S01]  /*7a40*/  FADD.FTZ R6, -R11, R6 ;  /* 0x000000060b067221 */ /* 0x000fc20000010100 */
[----:B------:R-:W-:-:S03]  /*7a50*/  IMAD.U32 R11, RZ, RZ, UR40 ;  /* 0x00000028ff0b7e24 */ /* 0x000fc6000f8e00ff */
[----:B------:R-:W-:Y:S01]  /*7a60*/  FMUL.FTZ R6, R6, UR40 ;  /* 0x0000002806067c20 */ /* 0x000fe20008410000 */
[----:B------:R-:W-:-:S01]  /*7a70*/  FFMA.FTZ R14, R4, R11, -8 ;  /* 0xc1000000040e7423 */ /* 0x000fc2000001000b */
[----:B------:R-:W-:Y:S04]  /*7a80*/  MUFU.EX2 R129, R129 ;  /* 0x0000008100817308 */ /* 0x000fe80000000800 */
[----:B------:R-:W-:-:S04]  /*7a90*/  FSEL R14, R14, RZ, P1 ;  /* 0x000000ff0e0e7208 */ /* 0x000fc80000800000 */
[----:B------:R-:W-:Y:S01]  /*7aa0*/  MUFU.EX2 R6, R6 ;  /* 0x0000000600067308 */ /* 0x000fe20000000800 */
[----:B------:R-:W-:-:S01]  /*7ab0*/  FFMA.FTZ R5, R5, UR40, -R14 ;  /* 0x0000002805057c23 */ /* 0x000fc2000801080e */
[--C-:B------:R-:W-:Y:S01]  /*7ac0*/  FFMA.FTZ R20, R123, UR40, -R14.reuse ;  /* 0x000000287b147c23 */ /* 0x100fe2000801080e */
[----:B------:R-:W-:-:S01]  /*7ad0*/  FFMA.FTZ R7, R126, UR40, -R14 ;  /* 0x000000287e077c23 */ /* 0x000fc2000801080e */
[--C-:B-1----:R-:W-:Y:S01]  /*7ae0*/  FFMA.FTZ R120, R127, UR40, -R14.reuse ;  /* 0x000000287f787c23 */ /* 0x102fe2000801080e */
[----:B------:R-:W-:-:S01]  /*7af0*/  FFMA.FTZ R11, R130, UR40, -R14 ;  /* 0x00000028820b7c23 */ /* 0x000fc2000801080e */
[----:B------:R-:W-:Y:S01]  /*7b00*/  FFMA.FTZ R122, R131, UR40, -R14 ;  /* 0x00000028837a7c23 */ /* 0x000fe2000801080e */
[----:B--2---:R-:W-:-:S01]  /*7b10*/  FFMA.FTZ R127, R10, R2, R9 ;  /* 0x000000020a7f7223 */ /* 0x004fc20000010009 */
[----:B------:R-:W0:Y:S01]  /*7b20*/  MUFU.EX2 R5, R5 ;  /* 0x0000000500057308 */ /* 0x000e220000000800 */
[----:B------:R-:W-:-:S01]  /*7b30*/  FFMA.FTZ R13, R134, UR40, -R14 ;  /* 0x00000028860d7c23 */ /* 0x000fc2000801080e */
[----:B------:R-:W-:Y:S01]  /*7b40*/  FFMA.FTZ R126, R135, UR40, -R14 ;  /* 0x00000028877e7c23 */ /* 0x000fe2000801080e */
[----:B------:R-:W-:-:S01]  /*7b50*/  FADD.FTZ R127, R12, R127 ;  /* 0x0000007f0c7f7221 */ /* 0x000fc20000010000 */
[--C-:B------:R-:W-:Y:S01]  /*7b60*/  FFMA.FTZ R15, R138, UR40, -R14.reuse ;  /* 0x000000288a0f7c23 */ /* 0x100fe2000801080e */
[----:B------:R-:W-:-:S01]  /*7b70*/  FFMA.FTZ R130, R139, UR40, -R14 ;  /* 0x000000288b827c23 */ /* 0x000fc2000801080e */
[----:B------:R-:W-:Y:S01]  /*7b80*/  FFMA.FTZ R21, R142, UR40, -R14 ;  /* 0x000000288e157c23 */ /* 0x000fe2000801080e */
[----:B---3--:R-:W-:-:S01]  /*7b90*/  FADD.FTZ R2, R124, R127 ;  /* 0x0000007f7c027221 */ /* 0x008fc20000010000 */
        /* <DEDUP_REMOVED lines=9> */
[----:B0-----:R-:W-:-:S01]  /*7c30*/  FFMA.FTZ R131, R6, R0, R5 ;  /* 0x0000000006837223 */ /* 0x001fc20000010005 */
        /* <DEDUP_REMOVED lines=8> */
[----:B------:R-:W-:Y:S01]  /*7cc0*/  FADD.FTZ R131, R125, R2 ;  /* 0x000000027d837221 */ /* 0x000fe20000010000 */
[----:B------:R-:W-:-:S01]  /*7cd0*/  FFMA.FTZ R170, R170, UR40, -R14 ;  /* 0x00000028aaaa7c23 */ /* 0x000fc2000801080e */
[--C-:B------:R-:W-:Y:S01]  /*7ce0*/  FFMA.FTZ R171, R171, UR40, -R14.reuse ;  /* 0x00000028abab7c23 */ /* 0x100fe2000801080e */
[----:B------:R-:W-:-:S01]  /*7cf0*/  FFMA.FTZ R174, R174, UR40, -R14 ;  /* 0x00000028aeae7c23 */ /* 0x000fc2000801080e */
[----:B------:R-:W-:Y:S01]  /*7d00*/  FADD.FTZ R2, R128, R131 ;  /* 0x0000008380027221 */ /* 0x000fe20000010000 */
[----:B------:R-:W-:-:S01]  /*7d10*/  FFMA.FTZ R175, R175, UR40, -R14 ;  /* 0x00000028afaf7c23 */ /* 0x000fc2000801080e */
[----:B------:R-:W1:Y:S01]  /*7d20*/  MUFU.EX2 R11, R11 ;  /* 0x0000000b000b7308 */ /* 0x000e620000000800 */
[----:B--2---:R-:W-:-:S01]  /*7d30*/  FADD.FTZ R127, R7, R0 ;  /* 0x00000000077f7221 */ /* 0x004fc20000010000 */
[----:B------:R-:W-:Y:S01]  /*7d40*/  FADD.FTZ R131, R129, R2 ;  /* 0x0000000281837221 */ /* 0x000fe20000010000 */
[----:B------:R-:W-:-:S01]  /*7d50*/  FFMA.FTZ R178, R178, UR40, -R14 ;  /* 0x00000028b2b27c23 */ /* 0x000fc2000801080e */
[--C-:B------:R-:W-:Y:S01]  /*7d60*/  FFMA.FTZ R179, R179, UR40, -R14.reuse ;  /* 0x00000028b3b37c23 */ /* 0x100fe2000801080e */
[----:B------:R-:W-:-:S01]  /*7d70*/  FFMA.FTZ R182, R182, UR40, -R14 ;  /* 0x00000028b6b67c23 */ /* 0x000fc2000801080e */
[----:B------:R-:W-:-:S02]  /*7d80*/  FFMA.FTZ R14, R183, UR40, -R14 ;  /* 0x00000028b70e7c23 */ /* 0x000fc4000801080e */
        /* <DEDUP_REMOVED lines=106> */
[----:B--2---:R-:W-:-:S03]  /*8430*/  FADD.FTZ R2, R181, R2 ;  /* 0x00000002b5027221 */ /* 0x004fc60000010000 */
[----:B0-----:R-:W-:Y:S01]  /*8440*/  FADD.FTZ R0, R127, R0 ;  /* 0x000000007f007221 */ /* 0x001fe20000010000 */
[----:B------:R-:W-:Y:S06]  /*8450*/  @!P0 BRA `(.L_x_5212) ;  /* 0x0000000000048947 */ /* 0x000fec0003800000 */
[----:B------:R-:W-:Y:S01]  /*8460*/  BPT.TRAP 0x1 ;  /* 0x000000040000795c */ /* 0x000fe20000300000 */
.L_x_5212:
        /* <DEDUP_REMOVED lines=12> */
[-C--:B------:R-:W-:Y:S01]  /*8530*/  FMUL.FTZ R27, R27, R6.reuse ;  /* 0x000000061b1b7220 */ /* 0x080fe20000410000 */
[----:B------:R-:W-:Y:S01]  /*8540*/  F2FP.SATFINITE.E4M3.F32.PACK_AB_MERGE_C R21, R134, R21, RZ ;  /* 0x000000158615723e */ /* 0x000fe200048070ff */
[----:B------:R-:W-:Y:S01]  /*8550*/  FMUL.FTZ R30, R30, R6 ;  /* 0x000000061e1e7220 */ /* 0x000fe20000410000 */
[----:B------:R-:W-:Y:S01]  /*8560*/  F2FP.SATFINITE.E4M3.F32.PACK_AB_MERGE_C R148, R149, R148, RZ ;  /* 0x000000949594723e */ /* 0x000fe200048070ff */
[----:B------:R-:W-:Y:S01]  /*8570*/  FMUL.FTZ R31, R31, R6 ;  /* 0x000000061f1f7220 */ /* 0x000fe20000410000 */
[----:B------:R-:W-:Y:S01]  /*8580*/  F2FP.SATFINITE.E4M3.F32.PACK_AB_MERGE_C R123, R142, R123, RZ ;  /* 0x0000007b8e7b723e */ /* 0x000fe200048070ff */
[----:B------:R-:W-:Y:S01]  /*8590*/  SYNCS.ARRIVE.TRANS64.RED.A1T0 RZ, [UR6], RZ ;  /* 0x000000ffffff79a7 */ /* 0x000fe20008100406 */
        /* <DEDUP_REMOVED lines=120> */
.L_x_5194:
        /* <DEDUP_REMOVED lines=24> */
.L_x_5215:
[----:B------:R-:W-:Y:S02]  /*8ea0*/  ULDC UR15, c[0x0][0x9e4] ;  /* 0x00027900000f7ab9 */ /* 0x000fe40000000800 */
[----:B------:R-:W-:-:S11]  /*8eb0*/  UISETP.NE.AND UP0, UPT, UR15, 0x1, UPT ;  /* 0x000000010f00788c */ /* 0x000fd6000bf05270 */
[----:B------:R-:W-:Y:S02]  /*8ec0*/  @UP0 ULDC.64 UR6, c[0x0][0x9e8] ;  /* 0x00027a0000060ab9 */ /* 0x000fe40000000a00 */
[----:B------:R-:W-:-:S04]  /*8ed0*/  UIMAD.WIDE.U32 UR10, UR14, UR6, URZ ;  /* 0x000000060e0a72a5 */ /* 0x000fc8000f8e003f */
[----:B------:R-:W-:-:S12]  /*8ee0*/  @UP0 USHF.R.U32.HI UR14, URZ, UR7, UR11 ;  /* 0x000000073f0e0299 */ /* 0x000fd8000801160b */
.L_x_5216:
[----:B------:R-:W-:-:S04]  /*8ef0*/  UIMAD UR14, UR14, UR15, URZ ;  /* 0x0000000f0e0e72a4 */ /* 0x000fc8000f8e023f */
[----:B------:R-:W-:-:S04]  /*8f00*/  UISETP.LT.AND UP0, UPT, UR30, UR14, UPT ;  /* 0x0000000e1e00728c */ /* 0x000fc8000bf01270 */
[----:B------:R-:W-:-:S12]  /*8f10*/  USEL UR30, UR30, UR14, !UP0 ;  /* 0x0000000e1e1e7287 */ /* 0x000fd8000c000000 */
.L_x_5214:
        /* <DEDUP_REMOVED lines=12> */
.L_x_5228:
[----:B------:R-:W-:Y:S01]  /*8fe0*/  ISETP.NE.AND P2, PT, RZ, UR46, PT ;  /* 0x0000002eff007c0c */ /* 0x000fe2000bf45270 */
[----:B------:R-:W-:-:S04]  /*8ff0*/  UISETP.NE.AND UP0, UPT, UR30, 0x1, UPT ;  /* 0x000000011e00788c */ /* 0x000fc8000bf05270 */
[----:B------:R-:W-:-:S04]  /*9000*/  USEL UR50, URZ, 0x1, UP0 ;  /* 0x000000013f327887 */ /* 0x000fc80008000000 */
[----:B------:R-:W-:-:S04]  /*9010*/  ULOP3.LUT UR50, UR31, UR50, URZ, 0x3c, !UPT ;  /* 0x000000321f327292 */ /* 0x000fc8000f8e3c3f */
[----:B------:R-:W-:Y:S08]  /*9020*/  @P2 BRA `(.L_x_5218) ;  /* 0x0000000000382947 */ /* 0x000ff00003800000 */
[----:B------:R-:W-:Y:S05]  /*9030*/  @!P0 BRA `(.L_x_5219) ;  /* 0x0000000000048947 */ /* 0x000fea0003800000 */
[----:B------:R-:W-:Y:S01]  /*9040*/  BPT.TRAP 0x1 ;  /* 0x000000040000795c */ /* 0x000fe20000300000 */
.L_x_5219:
        /* <DEDUP_REMOVED lines=9> */
.L_x_5220:
[----:B-1----:R-:W-:Y:S05]  /*90e0*/  @P1 BRA `(.L_x_5218) ;  /* 0x0000000000081947 */ /* 0x002fea0003800000 */
[----:B------:R-:W1:Y:S02]  /*90f0*/  SYNCS.PHASECHK.TRANS64.TRYWAIT P1, [UR6+0x2a830], R3 ;  /* 0x02a83003ff0075a7 */ /* 0x000e640008020146 */
[----:B-1----:R-:W-:Y:S05]  /*9100*/  @!P1 BRA `(.L_x_5221) ;  /* 0x0000012000389947 */ /* 0x002fea0003800000 */
.L_x_5218:
        /* <DEDUP_REMOVED lines=40> */
.L_x_5223:
[----:B------:R-:W-:Y:S01]  /*9390*/  ULEA UR6, UR30, UR36, 0x3 ;  /* 0x000000241e067291 */ /* 0x000fe2000f8e183f */
[----:B------:R-:W-:-:S05]  /*93a0*/  IMAD.U32 R3, RZ, RZ, UR31 ;  /* 0x0000001fff037e24 */ /* 0x000fca000f8e00ff */
[----:B------:R-:W-:-:S04]  /*93b0*/  SHF.L.U32 R3, R3, 0x1f, RZ ;  /* 0x0000001f03037819 */ /* 0x000fc800000006ff */
[----:B------:R0:W1:Y:S01]  /*93c0*/  SYNCS.PHASECHK.TRANS64.TRYWAIT P1, [UR6+0x2a850], R3 ;  /* 0x02a85003ff0075a7 */ /* 0x0000620008020146 */
[----:B------:R-:W-:Y:S05]  /*93d0*/  @!P0 BRA `(.L_x_5224) ;  /* 0x0000000000048947 */ /* 0x000fea0003800000 */
[----:B------:R-:W-:Y:S01]  /*93e0*/  BPT.TRAP 0x1 ;  /* 0x000000040000795c */ /* 0x000fe20000300000 */
.L_x_5224:
[----:B-1----:R-:W-:Y:S05]  /*93f0*/  @P1 BRA `(.L_x_5222) ;  /* 0x0000000000081947 */ /* 0x002fea0003800000 */
[----:B------:R-:W1:Y:S02]  /*9400*/  SYNCS.PHASECHK.TRANS64.TRYWAIT P1, [UR6+0x2a850], R3 ;  /* 0x02a85003ff0075a7 */ /* 0x000e640008020146 */
[----:B-1----:R-:W-:Y:S05]  /*9410*/  @!P1 BRA `(.L_x_5225) ;  /* 0x0000011c008c9947 */ /* 0x002fea0003800000 */
.L_x_5222:
        /* <DEDUP_REMOVED lines=31> */
.L_x_5226:
[----:B------:R-:W-:Y:S01]  /*9610*/  FMNMX.FTZ R4, R120, R5, !PT ;  /* 0x0000000578047209 */ /* 0x000fe20007810000 */
[----:B------:R-:W-:-:S03]  /*9620*/  ULEA UR6, UR49, UR36, 0x3 ;  /* 0x0000002431067291 */ /* 0x000fc6000f8e183f */
[----:B0-----:R-:W-:Y:S01]  /*9630*/  FMNMX.FTZ R3, R121, R4, !PT ;  /* 0x0000000479037209 */ /* 0x001fe20007810000 */
        /* <DEDUP_REMOVED lines=49> */
[----:B------:R-:W-:-:S04]  /*9950*/  FMNMX.FTZ R3, R155, R4, !PT ;  /* 0x000000049b037209 */ /* 0x000fc80007810000 */
[----:B------:R-:W-:Y:S02]  /*9960*/  FMNMX.FTZ R4, R158, R3, !PT ;  /* 0x000000039e047209 */ /* 0x000fe40007810000 */
[----:B------:R-:W-:Y:S02]  /*9970*/  FMNMX.FTZ R3, R181, R10, !PT ;  /* 0x0000000ab5037209 */ /* 0x000fe40007810000 */
[----:B------:R-:W-:-:S03]  /*9980*/  FMNMX.FTZ R7, R159, R4, !PT ;  /* 0x000000049f077209 */ /* 0x000fc60007810000 */
[----:B------:R-:W0:Y:S01]  /*9990*/  SHFL.BFLY PT, R4, R3, 0x2, 0x1f ;  /* 0x0c401f0003047f89 */ /* 0x000e2200000e0000 */
[----:B------:R-:W-:-:S04]  /*99a0*/  FMNMX.FTZ R10, R162, R7, !PT ;  /* 0x00000007a20a7209 */ /* 0x000fc80007810000 */
[----:B------:R-:W-:-:S04]  /*99b0*/  FMNMX.FTZ R7, R163, R10, !PT ;  /* 0x0000000aa3077209 */ /* 0x000fc80007810000 */
[----:B------:R-:W-:-:S04]  /*99c0*/  FMNMX.FTZ R10, R166, R7, !PT ;  /* 0x00000007a60a7209 */ /* 0x000fc80007810000 */
[----:B------:R-:W-:-:S04]  /*99d0*/  FMNMX.FTZ R7, R167, R10, !PT ;  /* 0x0000000aa7077209 */ /* 0x000fc80007810000 */
[----:B------:R-:W-:-:S04]  /*99e0*/  FMNMX.FTZ R10, R170, R7, !PT ;  /* 0x00000007aa0a7209 */ /* 0x000fc80007810000 */
[----:B------:R-:W-:Y:S02]  /*99f0*/  FMNMX.FTZ R7, R171, R10, !PT ;  /* 0x0000000aab077209 */ /* 0x000fe40007810000 */
        /* <DEDUP_REMOVED lines=8> */
[----:B0-----:R-:W-:-:S03]  /*9a80*/  FMNMX.FTZ R3, R4, R7, !PT ;  /* 0x0000000704037209 */ /* 0x001fc60007810000 */
[----:B------:R-:W0:Y:S02]  /*9a90*/  SHFL.BFLY PT, R7, R10, 0x2, 0x1f ;  /* 0x0c401f000a077f89 */ /* 0x000e2400000e0000 */
[----:B------:R-:W-:-:S01]  /*9aa0*/  FADD.FTZ R5, -R3, R5 ;  /* 0x0000000503057221 */ /* 0x000fc20000010100 */
[----:B0-----:R-:W-:-:S03]  /*9ab0*/  FMNMX.FTZ R9, R10, R7, !PT ;  /* 0x000000070a097209 */ /* 0x001fc60007810000 */
[----:B------:R-:W-:Y:S02]  /*9ac0*/  FMUL.FTZ R7, R5, UR40 ;  /* 0x0000002805077c20 */ /* 0x000fe40008410000 */
[----:B------:R-:W0:Y:S04]  /*9ad0*/  SHFL.BFLY PT, R12, R9, 0x1, 0x1f ;  /* 0x0c201f00090c7f89 */ /* 0x000e2800000e0000 */
[----:B------:R-:W-:Y:S01]  /*9ae0*/  MUFU.EX2 R7, R7 ;  /* 0x0000000700077308 */ /* 0x000fe20000000800 */
[----:B0-----:R-:W-:-:S05]  /*9af0*/  FMNMX.FTZ R4, R9, R12, !PT ;  /* 0x0000000c09047209 */ /* 0x001fca0007810000 */
[----:B------:R-:W-:Y:S01]  /*9b00*/  FADD.FTZ R5, -R4, R6 ;  /* 0x0000000604057221 */ /* 0x000fe20000010100 */
[----:B------:R-:W-:-:S03]  /*9b10*/  IMAD.U32 R6, RZ, RZ, UR40 ;  /* 0x00000028ff067e24 */ /* 0x000fc6000f8e00ff */
[----:B------:R-:W-:Y:S01]  /*9b20*/  FMUL.FTZ R5, R5, UR40 ;  /* 0x0000002805057c20 */ /* 0x000fe20008410000 */
[----:B------:R-:W-:-:S04]  /*9b30*/  FFMA.FTZ R6, R3, R6, -8 ;  /* 0xc100000003067423 */ /* 0x000fc80000010006 */
[--C-:B------:R-:W-:Y:S01]  /*9b40*/  FFMA.FTZ R14, R129, UR40, -R6.reuse ;  /* 0x00000028810e7c23 */ /* 0x100fe20008010806 */
[----:B------:R-:W-:-:S01]  /*9b50*/  FFMA.FTZ R129, R148, UR40, -R6 ;  /* 0x0000002894817c23 */ /* 0x000fc20008010806 */
[--C-:B------:R-:W-:Y:S01]  /*9b60*/  FFMA.FTZ R148, R165, UR40, -R6.reuse ;  /* 0x00000028a5947c23 */ /* 0x100fe20008010806 */
[----:B------:R-:W-:Y:S02]  /*9b70*/  IMAD.U32 R165, RZ, RZ, UR40 ;  /* 0x00000028ffa57e24 */ /* 0x000fe4000f8e00ff */
[--C-:B------:R-:W-:Y:S01]  /*9b80*/  FFMA.FTZ R13, R128, UR40, -R6.reuse ;  /* 0x00000028800d7c23 */ /* 0x100fe20008010806 */
[----:B------:R-:W-:-:S01]  /*9b90*/  FFMA.FTZ R128, R145, UR40, -R6 ;  /* 0x0000002891807c23 */ /* 0x000fc20008010806 */
[----:B------:R-:W-:Y:S01]  /*9ba0*/  FFMA.FTZ R145, R164, UR40, -R6 ;  /* 0x00000028a4917c23 */ /* 0x000fe20008010806 */
[----:B------:R-:W-:-:S01]  /*9bb0*/  FFMA.FTZ R164, R4, R165, -8 ;  /* 0xc100000004a47423 */ /* 0x000fc200000100a5 */
[--C-:B------:R-:W-:Y:S01]  /*9bc0*/  FFMA.FTZ R10, R120, UR40, -R6.reuse ;  /* 0x00000028780a7c23 */ /* 0x100fe20008010806 */
[----:B------:R-:W-:-:S01]  /*9bd0*/  FFMA.FTZ R9, R121, UR40, -R6 ;  /* 0x0000002879097c23 */ /* 0x000fc20008010806 */
        /* <DEDUP_REMOVED lines=12> */
[--C-:B------:R-:W-:Y:S01]  /*9ca0*/  FFMA.FTZ R20, R133, UR40, -R6.reuse ;  /* 0x0000002885147c23 */ /* 0x100fe20008010806 */
[----:B------:R-:W-:-:S01]  /*9cb0*/  FFMA.FTZ R133, R152, UR40, -R6 ;  /* 0x0000002898857c23 */ /* 0x000fc20008010806 */
[----:B------:R-:W-:Y:S01]  /*9cc0*/  FFMA.FTZ R135, R135, UR40, -R164 ;  /* 0x0000002887877c23 */ /* 0x000fe200080108a4 */
[----:B------:R-:W-:-:S01]  /*9cd0*/  FFMA.FTZ R152, R169, UR40, -R6 ;  /* 0x00000028a9987c23 */ /* 0x000fc20008010806 */
[----:B------:R-:W1:Y:S01]  /*9ce0*/  MUFU.EX2 R122, R122 ;  /* 0x0000007a007a7308 */ /* 0x000e620000000800 */
        /* <DEDUP_REMOVED lines=17> */
[--C-:B------:R-:W-:Y:S01]  /*9e00*/  FFMA.FTZ R151, R151, UR40, -R164.reuse ;  /* 0x0000002897977c23 */ /* 0x100fe200080108a4 */
        /* <DEDUP_REMOVED lines=14> */
[----:B0-----:R-:W-:-:S01]  /*9ef0*/  FADD.FTZ R165, R123, R0 ;  /* 0x000000007ba57221 */ /* 0x001fc20000010000 */
[--C-:B------:R-:W-:Y:S01]  /*9f00*/  FFMA.FTZ R166, R166, UR40, -R164.reuse ;  /* 0x00000028a6a67c23 */ /* 0x100fe200080108a4 */
[----:B------:R-:W-:-:S01]  /*9f10*/  FFMA.FTZ R167, R167, UR40, -R164 ;  /* 0x00000028a7a77c23 */ /* 0x000fc200080108a4 */
[----:B------:R-:W-:Y:S01]  /*9f20*/  FFMA.FTZ R149, R168, UR40, -R6 ;  /* 0x00000028a8957c23 */ /* 0x000fe20008010806 */
        /* <DEDUP_REMOVED lines=134> */
.L_x_5227:
        /* <DEDUP_REMOVED lines=18> */
[----:B------:R-:W-:Y:S01]  /*a8b0*/  SYNCS.ARRIVE.TRANS64.RED.A1T0 RZ, [UR6], RZ ;  /* 0x000000ffffff79a7 */ /* 0x000fe20008100406 */
        /* <DEDUP_REMOVED lines=120> */
.L_x_5217:
[----:B------:R-:W-:-:S13]  /*b040*/  ISETP.GE.AND P1, PT, R8, UR38, PT ;  /* 0x0000002608007c0c */ /* 0x000fda000bf26270 */
[----:B------:R-:W-:Y:S05]  /*b050*/  @!P1 BRA `(.L_x_5229) ;  /* 0x0000003000649947 */ /* 0x000fea0003800000 */
[----:B------:R-:W-:Y:S01]  /*b060*/  IMAD.MOV.U32 R6, RZ, RZ, R4 ;  /* 0x000000ffff067224 */ /* 0x000fe200078e0004 */
[----:B------:R-:W-:Y:S01]  /*b070*/  UMOV UR33, UR50 ;  /* 0x0000003200217c82 */ /* 0x000fe20008000000 */
[----:B------:R-:W-:Y:S01]  /*b080*/  IMAD.MOV.U32 R7, RZ, RZ, R3 ;  /* 0x000000ffff077224 */ /* 0x000fe200078e0003 */
[----:B------:R-:W-:Y:S01]  /*b090*/  UMOV UR32, UR49 ;  /* 0x0000003100207c82 */ /* 0x000fe20008000000 */
[----:B------:R-:W-:Y:S01]  /*b0a0*/  ULDC UR29, c[0x0][0x9e4] ;  /* 0x00027900001d7ab9 */ /* 0x000fe20000000800 */
[----:B------:R-:W-:Y:S01]  /*b0b0*/  ULDC UR31, c[0x0][0x9dc] ;  /* 0x00027700001f7ab9 */ /* 0x000fe20000000800 */
[----:B------:R-:W-:-:S05]  /*b0c0*/  ULDC UR30, c[0x0][0x9e0] ;  /* 0x00027800001e7ab9 */ /* 0x000fca0000000800 */
.L_x_5248:
        /* <DEDUP_REMOVED lines=9> */
.L_x_5231:
[----:B------:R-:W-:Y:S01]  /*b160*/  ULEA UR6, UR49, UR36, 0x3 ;  /* 0x0000002431067291 */ /* 0x000fe2000f8e183f */
[----:B------:R-:W-:-:S05]  /*b170*/  IMAD.U32 R3, RZ, RZ, UR50 ;  /* 0x00000032ff037e24 */ /* 0x000fca000f8e00ff */
[----:B------:R-:W-:-:S04]  /*b180*/  SHF.L.U32 R3, R3, 0x1f, RZ ;  /* 0x0000001f03037819 */ /* 0x000fc800000006ff */
[----:B------:R0:W1:Y:S01]  /*b190*/  SYNCS.PHASECHK.TRANS64.TRYWAIT P1, [UR6+0x2a830], R3 ;  /* 0x02a83003ff0075a7 */ /* 0x0000620008020146 */
[----:B------:R-:W-:Y:S05]  /*b1a0*/  @!P0 BRA `(.L_x_5232) ;  /* 0x0000000000048947 */ /* 0x000fea0003800000 */
[----:B------:R-:W-:Y:S01]  /*b1b0*/  BPT.TRAP 0x1 ;  /* 0x000000040000795c */ /* 0x000fe20000300000 */
.L_x_5232:
[----:B-1----:R-:W-:Y:S05]  /*b1c0*/  @P1 BRA `(.L_x_5230) ;  /* 0x0000000000081947 */ /* 0x002fea0003800000 */
[----:B------:R-:W1:Y:S02]  /*b1d0*/  SYNCS.PHASECHK.TRANS64.TRYWAIT P1, [UR6+0x2a830], R3 ;  /* 0x02a83003ff0075a7 */ /* 0x000e640008020146 */
[----:B-1----:R-:W-:Y:S05]  /*b1e0*/  @!P1 BRA `(.L_x_5233) ;  /* 0x0000010000309947 */ /* 0x002fea0003800000 */
.L_x_5230:
[----:B-1----:R-:W1:Y:S01]  /*b1f0*/  S2R R4, SR_TID.X ;  /* 0x0000000000047919 */ /* 0x002e620000002100 */
[----:B------:R-:W-:Y:S01]  /*b200*/  UIMAD UR26, UR49, 0x600, UR28 ;  /* 0x00000600311a78a4 */ /* 0x000fe2000f8e021c */
[----:B------:R-:W-:Y:S01]  /*b210*/  UMOV UR27, 0x80000020 ;  /* 0x80000020001b7882 */ /* 0x000fe20000000000 */
[----:B------:R-:W-:Y:S02]  /*b220*/  UMOV UR7, 0x80000020 ;  /* 0x8000002000077882 */ /* 0x000fe40000000000 */
[----:B------:R-:W-:Y:S02]  /*b230*/  UIADD3 UR6, UR26, 0x2, URZ ;  /* 0x000000021a067890 */ /* 0x000fe4000fffe03f */
        /* <DEDUP_REMOVED lines=32> */
.L_x_5235:
[----:B------:R-:W-:Y:S01]  /*b440*/  ULEA UR6, UR32, UR36, 0x3 ;  /* 0x0000002420067291 */ /* 0x000fe2000f8e183f */
[----:B------:R-:W-:-:S05]  /*b450*/  IMAD.U32 R3, RZ, RZ, UR33 ;  /* 0x00000021ff037e24 */ /* 0x000fca000f8e00ff */
[----:B------:R-:W-:-:S04]  /*b460*/  SHF.L.U32 R3, R3, 0x1f, RZ ;  /* 0x0000001f03037819 */ /* 0x000fc800000006ff */
[----:B------:R0:W1:Y:S01]  /*b470*/  SYNCS.PHASECHK.TRANS64.TRYWAIT P1, [UR6+0x2a850], R3 ;  /* 0x02a85003ff0075a7 */ /* 0x0000620008020146 */
[----:B------:R-:W-:Y:S05]  /*b480*/  @!P0 BRA `(.L_x_5236) ;  /* 0x0000000000048947 */ /* 0x000fea0003800000 */
[----:B------:R-:W-:Y:S01]  /*b490*/  BPT.TRAP 0x1 ;  /* 0x000000040000795c */ /* 0x000fe20000300000 */
.L_x_5236:
[----:B-1----:R-:W-:Y:S05]  /*b4a0*/  @P1 BRA `(.L_x_5234) ;  /* 0x0000000000081947 */ /* 0x002fea0003800000 */
[----:B------:R-:W1:Y:S02]  /*b4b0*/  SYNCS.PHASECHK.TRANS64.TRYWAIT P1, [UR6+0x2a850], R3 ;  /* 0x02a85003ff0075a7 */ /* 0x000e640008020146 */
[----:B-1----:R-:W-:Y:S05]  /*b4c0*/  @!P1 BRA `(.L_x_5237) ;  /* 0x000000fc00909947 */ /* 0x002fea0003800000 */
.L_x_5234:
        /* <DEDUP_REMOVED lines=31> */
.L_x_5238:
        /* <DEDUP_REMOVED lines=38> */
.L_x_5241:
[----:B------:R-:W-:-:S05]  /*b920*/  IMAD.U32 R15, RZ, RZ, UR29 ;  /* 0x0000001dff0f7e24 */ /* 0x000fca000f8e00ff */
[----:B------:R-:W-:-:S13]  /*b930*/  ISETP.NE.AND P1, PT, R15, 0x1, PT ;  /* 0x000000010f00780c */ /* 0x000fda0003f25270 */
[----:B------:R-:W0:Y:S02]  /*b940*/  @P1 LDC.64 R4, c[0x0][0x9e8] ;  /* 0x00027a00ff041b82 */ /* 0x000e240000000a00 */
[----:B0-----:R-:W-:-:S05]  /*b950*/  @P1 IMAD.HI.U32 R4, R14, R4, RZ ;  /* 0x000000040e041227 */ /* 0x001fca00078e00ff */
[----:B------:R-:W-:-:S07]  /*b960*/  @P1 SHF.R.U32.HI R14, RZ, R5, R4 ;  /* 0x00000005ff0e1219 */ /* 0x000fce0000011604 */
.L_x_5242:
[----:B------:R-:W-:Y:S05]  /*b970*/  BSYNC B0 ;  /* 0x0000000000007941 */ /* 0x000fea0003800000 */
.L_x_5240:
[----:B------:R-:W-:-:S04]  /*b980*/  IMAD R14, R14, R15, -R3 ;  /* 0x0000000f0e0e7224 */ /* 0x000fc800078e0a03 */
[----:B------:R-:W-:-:S05]  /*b990*/  IMAD.IADD R14, R14, 0x1, -R16 ;  /* 0x000000010e0e7824 */ /* 0x000fca00078e0a10 */
[----:B------:R-:W-:Y:S02]  /*b9a0*/  VIMNMX R13, R13, R14, !PT ;  /* 0x0000000e0d0d7248 */ /* 0x000fe40007fe0100 */
[----:B------:R-:W-:-:S07]  /*b9b0*/  VIADDMNMX R12, R14, R15, R12, PT ;  /* 0x0000000f0e0c7246 */ /* 0x000fce000380010c */
.L_x_5239:
        /* <DEDUP_REMOVED lines=116> */
.L_x_5245:
[----:B------:R-:W-:-:S05]  /*c100*/  IMAD.U32 R12, RZ, RZ, UR29 ;  /* 0x0000001dff0c7e24 */ /* 0x000fca000f8e00ff */
[----:B------:R-:W-:-:S13]  /*c110*/  ISETP.NE.AND P2, PT, R12, 0x1, PT ;  /* 0x000000010c00780c */ /* 0x000fda0003f45270 */
[----:B------:R-:W0:Y:S02]  /*c120*/  @P2 LDC.64 R4, c[0x0][0x9e8] ;  /* 0x00027a00ff042b82 */ /* 0x000e240000000a00 */
[----:B0-----:R-:W-:-:S05]  /*c130*/  @P2 IMAD.HI.U32 R4, R9, R4, RZ ;  /* 0x0000000409042227 */ /* 0x001fca00078e00ff */
[----:B------:R-:W-:-:S07]  /*c140*/  @P2 SHF.R.U32.HI R9, RZ, R5, R4 ;  /* 0x00000005ff092219 */ /* 0x000fce0000011604 */
.L_x_5246:
[----:B------:R-:W-:Y:S05]  /*c150*/  BSYNC B0 ;  /* 0x0000000000007941 */ /* 0x000fea0003800000 */
.L_x_5244:
[----:B------:R-:W-:-:S04]  /*c160*/  IMAD R3, R9, R12, -R3 ;  /* 0x0000000c09037224 */ /* 0x000fc800078e0a03 */
[----:B------:R-:W-:-:S05]  /*c170*/  IMAD.IADD R3, R3, 0x1, -R16 ;  /* 0x0000000103037824 */ /* 0x000fca00078e0a10 */
[----:B------:R-:W-:Y:S02]  /*c180*/  VIADDMNMX R10, R3, R12, R10, PT ;  /* 0x0000000c030a7246 */ /* 0x000fe4000380010a */
[----:B------:R-:W-:-:S07]  /*c190*/  VIMNMX R11, R11, R3, !PT ;  /* 0x000000030b0b7248 */ /* 0x000fce0007fe0100 */
.L_x_5243:
        /* <DEDUP_REMOVED lines=378> */
.L_x_5247:
        /* <DEDUP_REMOVED lines=139> */
.L_x_5229:
[----:B------:R-:W-:Y:S06]  /*e1f0*/  BAR.ARV 0x8, 0x180 ;  /* 0x0206000000007b1d */ /* 0x000fec0000002000 */
[----:B------:R-:W-:Y:S05]  /*e200*/  @!P0 BRA `(.L_x_5249) ;  /* 0x0000000000048947 */ /* 0x000fea0003800000 */
[----:B------:R-:W-:Y:S01]  /*e210*/  BPT.TRAP 0x1 ;  /* 0x000000040000795c */ /* 0x000fe20000300000 */
.L_x_5249:
[----:B------:R-:W-:Y:S01]  /*e220*/  ULEA UR9, UR49, UR36, 0x3 ;  /* 0x0000002431097291 */ /* 0x000fe2000f8e183f */
[----:B------:R-:W-:-:S05]  /*e230*/  IMAD.U32 R5, RZ, RZ, UR50 ;  /* 0x00000032ff057e24 */ /* 0x000fca000f8e00ff */
[----:B------:R-:W-:-:S04]  /*e240*/  SHF.L.U32 R5, R5, 0x1f, RZ ;  /* 0x0000001f05057819 */ /* 0x000fc800000006ff */
[----:B------:R0:W1:Y:S01]  /*e250*/  SYNCS.PHASECHK.TRANS64.TRYWAIT P1, [UR9+0x2a850], R5 ;  /* 0x02a85005ff0075a7 */ /* 0x0000620008020149 */
[----:B------:R-:W-:Y:S05]  /*e260*/  @!P0 BRA `(.L_x_5250) ;  /* 0x0000000000048947 */ /* 0x000fea0003800000 */
[----:B------:R-:W-:Y:S01]  /*e270*/  BPT.TRAP 0x1 ;  /* 0x000000040000795c */ /* 0x000fe20000300000 */
.L_x_5250:
[----:B-1----:R-:W-:Y:S05]  /*e280*/  @P1 BRA `(.L_x_5251) ;  /* 0x0000000000081947 */ /* 0x002fea0003800000 */
[----:B------:R-:W1:Y:S02]  /*e290*/  SYNCS.PHASECHK.TRANS64.TRYWAIT P1, [UR9+0x2a850], R5 ;  /* 0x02a85005ff0075a7 */ /* 0x000e640008020149 */
[----:B-1----:R-:W-:Y:S05]  /*e2a0*/  @!P1 BRA `(.L_x_5252) ;  /* 0x000000d000309947 */ /* 0x002fea0003800000 */
.L_x_5251:
[----:B------:R-:W-:Y:S01]  /*e2b0*/  UIADD3 UR36, UR36, 0x400, URZ ;  /* 0x0000040024247890 */ /* 0x000fe2000fffe03f */
[----:B------:R-:W-:Y:S01]  /*e2c0*/  WARPGROUP.ARRIVE ;  /* 0x00000000000079c5 */ /* 0x000fe20000000000 */
[----:B------:R-:W-:Y:S01]  /*e2d0*/  UMOV UR7, 0x40000040 ;  /* 0x4000004000077882 */ /* 0x000fe20000000000 */
[----:B------:R-:W-:Y:S01]  /*e2e0*/  ULDC.64 UR10, c[0x0][0x9a0] ;  /* 0x00026800000a7ab9 */ /* 0x000fe20000000a00 */
[----:B------:R-:W-:Y:S01]  /*e2f0*/  USHF.R.U32.HI UR36, URZ, 0x4, UR36 ;  /* 0x000000043f247899 */ /* 0x000fe20008011624 */
[----:B01----:R-:W-:Y:S01]  /*e300*/  IMAD.MOV.U32 R5, RZ, RZ, 0x3f800000 ;  /* 0x3f800000ff057424 */ /* 0x003fe200078e00ff */
[----:B------:R-:W-:Y:S02]  /*e310*/  UISETP.NE.U32.AND UP0, UPT, UR10, URZ, UPT ;  /* 0x0000003f0a00728c */ /* 0x000fe4000bf05070 */
[----:B------:R-:W-:Y:S02]  /*e320*/  ULOP3.LUT UR36, UR36, 0x3fff, URZ, 0xc0, !UPT ;  /* 0x00003fff24247892 */ /* 0x000fe4000f8ec03f */
[----:B------:R-:W-:-:S02]  /*e330*/  UISETP.NE.AND.EX UP0, UPT, UR11, URZ, UPT, UP0 ;  /* 0x0000003f0b00728c */ /* 0x000fc4000bf05300 */
[----:B------:R-:W-:-:S04]  /*e340*/  ULOP3.LUT UR8, UR36, 0x10000, URZ, 0xfc, !UPT ;  /* 0x0001000024087892 */ /* 0x000fc8000f8efc3f */
[----:B------:R-:W-:Y:S01]  /*e350*/  UIMAD UR8, UR49, 0x600, UR8 ;  /* 0x00000600310878a4 */ /* 0x000fe2000f8e0208 */
[----:B------:R-:W-:-:S04]  /*e360*/  PLOP3.LUT P1, PT, PT, PT, UP0, 0x80, 0x0 ;  /* 0x000000000000781c */ /* 0x000fc80003f2f008 */
[----:B------:R-:W-:Y:S02]  /*e370*/  @UP0 ULDC.64 UR12, c[0x0][0x9c8] ;  /* 0x00027200000c0ab9 */ /* 0x000fe40000000a00 */
[----:B------:R-:W-:Y:S01]  /*e380*/  UMOV UR6, UR8 ;  /* 0x0000000800067c82 */ /* 0x000fe20008000000 */
[----:B------:R-:W-:-:S09]  /*e390*/  @UP0 UIMAD.WIDE.U32 UR4, UR53, UR12, URZ ;  /* 0x0000000c350402a5 */ /* 0x000fd2000f8e003f */
[----:B------:R-:W-:Y:S01]  /*e3a0*/  QGMMA.64x192x32.F32.E4M3.E4M3 R24, R196, gdesc[UR4], R24, gsb0 ;  /* 0x02e00004c4187df3 */ /* 0x000fe20008000818 */
[----:B------:R-:W-:Y:S01]  /*e3b0*/  UIADD3 UR6, UR8, 0x2, URZ ;  /* 0x0000000208067890 */ /* 0x000fe2000fffe03f */
[----:B------:R-:W-:Y:S01]  /*e3c0*/  UMOV UR7, 0x40000040 ;  /* 0x4000004000077882 */ /* 0x000fe20000000000 */
[----:B------:R-:W-:Y:S02]  /*e3d0*/  WARPGROUP.DEPBAR.LE gsb0, 0x0 ;  /* 0x00008000000079c5 */ /* 0x000fe40000010000 */
[----:B------:R-:W-:-:S15]  /*e3e0*/  WARPGROUP.ARRIVE ;  /* 0x00000000000079c5 */ /* 0x000fde0000000000 */
[----:B------:R-:W-:Y:S01]  /*e3f0*/  QGMMA.64x192x32.F32.E4M3.E4M3 R24, R192, gdesc[UR4], R24, gsb0 ;  /* 0x02e00004c0187df3 */ /* 0x000fe20008000818 */
[----:B------:R-:W-:-:S04]  /*e400*/  @UP0 USHF.R.S32.HI UR6, URZ, 0x1f, UR53 ;  /* 0x0000001f3f060899 */ /* 0x000fc80008011435 */
[----:B------:R-:W-:-:S04]  /*e410*/  @UP0 UIMAD UR6, UR6, UR12, URZ ;  /* 0x0000000c060602a4 */ /* 0x000fc8000f8e023f */
        /* <DEDUP_REMOVED lines=11> */
[----:B------:R-:W-:Y:S01]  /*e4d0*/  UMOV UR7, 0x40000040 ;  /* 0x4000004000077882 */ /* 0x000fe20000000000 */
        /* <DEDUP_REMOVED lines=44> */
.L_x_5253:
[----:B------:R-:W-:Y:S01]  /*e7a0*/  UIADD3 UR4, UR9, 0x2a860, URZ ;  /* 0x0002a86009047890 */ /* 0x000fe2000fffe03f */
[-C--:B------:R-:W-:Y:S01]  /*e7b0*/  FMUL.FTZ R26, R26, R3.reuse ;  /* 0x000000031a1a7220 */ /* 0x080fe20000410000 */
[----:B------:R-:W-:Y:S01]  /*e7c0*/  UIADD3 UR49, UR49, 0x1, URZ ;  /* 0x0000000131317890 */ /* 0x000fe2000fffe03f */
[-C--:B------:R-:W-:Y:S01]  /*e7d0*/  FMUL.FTZ R31, R31, R3.reuse ;  /* 0x000000031f1f7220 */ /* 0x080fe20000410000 */
[----:B------:R-:W-:Y:S01]  /*e7e0*/  UPRMT UR4, UR37, 0x654, UR4 ;  /* 0x0000065425047896 */ /* 0x000fe20008000004 */
[-C--:B------:R-:W-:Y:S01]  /*e7f0*/  FMUL.FTZ R34, R34, R3.reuse ;  /* 0x0000000322227220 */ /* 0x080fe20000410000 */
[----:B------:R-:W-:Y:S01]  /*e800*/  UISETP.NE.AND UP0, UPT, UR49, 0x2, UPT ;  /* 0x000000023100788c */ /* 0x000fe2000bf05270 */
        /* <DEDUP_REMOVED lines=94> */
[----:B------:R-:W-:Y:S01]  /*edf0*/  PLOP3.LUT P0, PT, PT, PT, PT, 0x8, 0x0 ;  /* 0x000000000000781c */ /* 0x000fe20003f0e170 */
[----:B------:R-:W-:Y:S01]  /*ee00*/  FMUL.FTZ R3, R115, R3 ;  /* 0x0000000373037220 */ /* 0x000fe20000410000 */
[----:B------:R-:W-:-:S02]  /*ee10*/  UIADD3 UR51, UR51, 0x1, URZ ;  /* 0x0000000133337890 */ /* 0x000fc4000fffe03f */
[----:B------:R-:W-:Y:S02]  /*ee20*/  USEL UR49, UR49, URZ, UP0 ;  /* 0x0000003f31317287 */ /* 0x000fe40008000000 */
[----:B------:R-:W-:-:S12]  /*ee30*/  ULOP3.LUT UR50, UR50, UR4, URZ, 0x3c, !UPT ;  /* 0x0000000432327292 */ /* 0x000fd8000f8e3c3f */
.L_x_5175:
        /* <DEDUP_REMOVED lines=18> */
[----:B0-----:R-:W-:-:S05]  /*ef60*/  IMAD.SHL.U32 R4, R8, 0x4, RZ ;  /* 0x0000000408047824 */ /* 0x001fca00078e00ff */
[----:B------:R-:W-:Y:S01]  /*ef70*/  LOP3.LUT R4, R4, 0xc, RZ, 0xc0, !PT ;  /* 0x0000000c04047812 */ /* 0x000fe200078ec0ff */
[----:B------:R-:W-:Y:S03]  /*ef80*/  BAR.SYNC.DEFER_BLOCKING 0x1, 0x100 ;  /* 0x0044000000007b1d */ /* 0x000fe60000010000 */
[----:B------:R-:W-:-:S05]  /*ef90*/  IADD3 R4, P0, R4, UR8, RZ ;  /* 0x0000000804047c10 */ /* 0x000fca000ff1e0ff */
[----:B------:R-:W-:-:S05]  /*efa0*/  IMAD.X R5, RZ, RZ, UR9, P0 ;  /* 0x00000009ff057e24 */ /* 0x000fca00080e06ff */
[----:B------:R-:W2:Y:S01]  /*efb0*/  LDG.E.CONSTANT R12, desc[UR56][R4.64] ;  /* 0x00000038040c7981 */ /* 0x000ea2000c1e9900 */
[----:B------:R-:W-:-:S03]  /*efc0*/  LOP3.LUT P0, R6, R8, 0x3, RZ, 0xc0, !PT ;  /* 0x0000000308067812 */ /* 0x000fc6000780c0ff */
[----:B------:R-:W3:Y:S01]  /*efd0*/  LDL R4, [R1+0x10] ;  /* 0x0000100001047983 */ /* 0x000ee20000100800 */
[----:B------:R-:W-:Y:S01]  /*efe0*/  ISETP.EQ.OR P0, PT, R6, 0x3, !P0 ;  /* 0x000000030600780c */ /* 0x000fe20004702670 */
[----:B------:R-:W-:Y:S01]  /*eff0*/  UMOV UR8, UR7 ;  /* 0x0000000700087c82 */ /* 0x000fe20008000000 */
[----:B-1----:R-:W-:Y:S01]  /*f000*/  UMOV UR9, UR4 ;  /* 0x0000000400097c82 */ /* 0x002fe20008000000 */
[----:B------:R-:W-:Y:S01]  /*f010*/  UIMAD.WIDE UR10, UR44, 0x4, UR10 ;  /* 0x000000042c0a78a5 */ /* 0x000fe2000f8e020a */
        /* <DEDUP_REMOVED lines=17> */
[----:B------:R-:W-:Y:S01]  /*f130*/  IMAD.MOV.U32 R26, RZ, RZ, 0x2 ;  /* 0x00000002ff1a7424 */ /* 0x000fe200078e00ff */
        /* <DEDUP_REMOVED lines=79> */
[----:B--2---:R-:W-:Y:S04]  /*f630*/  SHFL.IDX PT, R107, R49, R12, 0x1c1f ;  /* 0x001c1f0c316b7589 */ /* 0x004fe800000e0000 */
[----:B------:R-:W-:Y:S04]  /*f640*/  SHFL.IDX PT, R21, R21, R12, 0x1c1f ;  /* 0x001c1f0c15157589 */ /* 0x000fe800000e0000 */
[----:B------:R-:W-:Y:S01]  /*f650*/  SHFL.IDX PT, R13, R13, R12, 0x1c1f ;  /* 0x001c1f0c0d0d7589 */ /* 0x000fe200000e0000 */
[----:B---3--:R-:W-:-:S03]  /*f660*/  IMAD.WIDE R26, R4, R26, UR8 ;  /* 0x00000008041a7e25 */ /* 0x008fc6000f8e021a */
[----:B------:R-:W-:Y:S01]  /*f670*/  SHFL.IDX PT, R49, R125, R12, 0x1c1f ;  /* 0x001c1f0c7d317589 */ /* 0x000fe200000e0000 */
[----:B------:R-:W-:-:S03]  /*f680*/  LOP3.LUT R3, R26, 0x380, RZ, 0xc0, !PT ;  /* 0x000003801a037812 */ /* 0x000fc600078ec0ff */
[----:B------:R-:W-:Y:S01]  /*f690*/  SHFL.IDX PT, R25, R25, R12, 0x1c1f ;  /* 0x001c1f0c19197589 */ /* 0x000fe200000e0000 */
[C---:B------:R-:W-:Y:S02]  /*f6a0*/  IADD3 R103, P4, R26.reuse, 0x8060, RZ ;  /* 0x000080601a677810 */ /* 0x040fe40007f9e0ff */
[C---:B------:R-:W-:Y:S01]  /*f6b0*/  IADD3 R99, P3, R26.reuse, 0x8040, RZ ;  /* 0x000080401a637810 */ /* 0x040fe20007f7e0ff */
[----:B------:R-:W-:Y:S01]  /*f6c0*/  SHFL.IDX PT, R126, R41, R12, 0x1c1f ;  /* 0x001c1f0c297e7589 */ /* 0x000fe200000e0000 */
[C---:B------:R-:W-:Y:S01]  /*f6d0*/  IADD3 R10, P6, R26.reuse, 0x8020, RZ ;  /* 0x000080201a0a7810 */ /* 0x040fe20007fde0ff */
[--C-:B------:R-:W-:Y:S01]  /*f6e0*/  IMAD.X R31, RZ, RZ, R27.reuse, P4 ;  /* 0x000000ffff1f7224 */ /* 0x100fe200020e061b */
[C---:B------:R-:W-:Y:S01]  /*f6f0*/  IADD3 R91, P5, R26.reuse, 0x8000, RZ ;  /* 0x000080001a5b7810 */ /* 0x040fe20007fbe0ff */
[--C-:B------:R-:W-:Y:S01]  /*f700*/  IMAD.X R135, RZ, RZ, R27.reuse, P3 ;  /* 0x000000ffff877224 */ /* 0x100fe200018e061b */
[----:B------:R-:W-:Y:S01]  /*f710*/  IADD3 R87, P2, R26, 0x4060, RZ ;  /* 0x000040601a577810 */ /* 0x000fe20007f5e0ff */
[--C-:B------:R-:W-:Y:S01]  /*f720*/  IMAD.X R29, RZ, RZ, R27.reuse, P6 ;  /* 0x000000ffff1d7224 */ /* 0x100fe200030e061b */
[----:B------:R-:W-:Y:S01]  /*f730*/  SHF.R.U64 R3, R3, 0x3, RZ ;  /* 0x0000000303037819 */ /* 0x000fe200000012ff */
[--C-:B------:R-:W-:Y:S01]  /*f740*/  IMAD.X R137, RZ, RZ, R27.reuse, P5 ;  /* 0x000000ffff897224 */ /* 0x100fe200028e061b */
[----:B------:R-:W-:Y:S01]  /*f750*/  LOP3.LUT R28, R103, 0x380, RZ, 0xc0, !PT ;  /* 0x00000380671c7812 */ /* 0x000fe200078ec0ff */
[----:B------:R-:W-:Y:S01]  /*f760*/  IMAD.X R15, RZ, RZ, R27, P2 ;  /* 0x000000ffff0f7224 */ /* 0x000fe200010e061b */
[----:B------:R-:W-:Y:S01]  /*f770*/  LOP3.LUT R14, R99, 0x380, RZ, 0xc0, !PT ;  /* 0x00000380630e7812 */ /* 0x000fe200078ec0ff */
[----:B------:R-:W-:Y:S01]  /*f780*/  SHFL.IDX PT, R122, R43, R12, 0x1c1f ;  /* 0x001c1f0c2b7a7589 */ /* 0x000fe200000e0000 */
[----:B------:R-:W-:-:S02]  /*f790*/  LOP3.LUT R8, R10, 0x380, RZ, 0xc0, !PT ;  /* 0x000003800a087812 */ /* 0x000fc400078ec0ff */
[C---:B------:R-:W-:Y:S01]  /*f7a0*/  IADD3 R37, P1, R26.reuse, 0x4040, RZ ;  /* 0x000040401a257810 */ /* 0x040fe20007f3e0ff */
[----:B------:R-:W-:Y:S01]  /*f7b0*/  SHFL.IDX PT, R123, R123, R12, 0x1c1f ;  /* 0x001c1f0c7b7b7589 */ /* 0x000fe200000e0000 */
[C---:B------:R-:W-:Y:S02]  /*f7c0*/  IADD3 R6, P4, R26.reuse, 0x4020, RZ ;  /* 0x000040201a067810 */ /* 0x040fe40007f9e0ff */
[C---:B------:R-:W-:Y:S01]  /*f7d0*/  IADD3 R63, P3, R26.reuse, 0x4000, RZ ;  /* 0x000040001a3f7810 */ /* 0x040fe20007f7e0ff */
[--C-:B------:R-:W-:Y:S01]  /*f7e0*/  IMAD.X R139, RZ, RZ, R27.reuse, P1 ;  /* 0x000000ffff8b7224 */ /* 0x100fe200008e061b */
[C---:B------:R-:W-:Y:S01]  /*f7f0*/  IADD3 R4, P6, R26.reuse, 0x20, RZ ;  /* 0x000000201a047810 */ /* 0x040fe20007fde0ff */
[--C-:B------:R-:W-:Y:S01]  /*f800*/  IMAD.X R11, RZ, RZ, R27.reuse, P4 ;  /* 0x000000ffff0b7224 */ /* 0x100fe200020e061b */
[C---:B------:R-:W-:Y:S01]  /*f810*/  IADD3 R61, P5, R26.reuse, 0x60, RZ ;  /* 0x000000601a3d7810 */ /* 0x040fe20007fbe0ff */
[--C-:B------:R-:W-:Y:S01]  /*f820*/  IMAD.X R141, RZ, RZ, R27.reuse, P3 ;  /* 0x000000ffff8d7224 */ /* 0x100fe200018e061b */
[----:B------:R-:W-:Y:S01]  /*f830*/  IADD3 R94, P2, R26, 0x40, RZ ;  /* 0x000000401a5e7810 */ /* 0x000fe20007f5e0ff */
[--C-:B------:R-:W-:Y:S01]  /*f840*/  IMAD.X R9, RZ, RZ, R27.reuse, P6 ;  /* 0x000000ffff097224 */ /* 0x100fe200030e061b */
[----:B------:R-:W-:Y:S01]  /*f850*/  LOP3.LUT R26, R3, R26, RZ, 0x3c, !PT ;  /* 0x0000001a031a7212 */ /* 0x000fe200078e3cff */
[--C-:B------:R-:W-:Y:S01]  /*f860*/  IMAD.X R7, RZ, RZ, R27.reuse, P5 ;  /* 0x000000ffff077224 */ /* 0x100fe200028e061b */
[----:B------:R-:W-:Y:S01]  /*f870*/  SHF.R.U64 R28, R28, 0x3, RZ ;  /* 0x000000031c1c7819 */ /* 0x000fe200000012ff */
[----:B------:R-:W-:Y:S01]  /*f880*/  IMAD.X R5, RZ, RZ, R27, P2 ;  /* 0x000000ffff057224 */ /* 0x000fe200010e061b */
[----:B------:R-:W-:Y:S01]  /*f890*/  SHF.R.U64 R14, R14, 0x3, RZ ;  /* 0x000000030e0e7819 */ /* 0x000fe200000012ff */
[----:B------:R-:W-:Y:S01]  /*f8a0*/  SHFL.IDX PT, R43, R83, R12, 0x1c1f ;  /* 0x001c1f0c532b7589 */ /* 0x000fe200000e0000 */
[----:B------:R-:W-:-:S02]  /*f8b0*/  SHF.R.U64 R3, R8, 0x3, RZ ;  /* 0x0000000308037819 */ /* 0x000fc400000012ff */
[----:B------:R-:W-:Y:S01]  /*f8c0*/  LOP3.LUT R30, R28, R103, RZ, 0x3c, !PT ;  /* 0x000000671c1e7212 */ /* 0x000fe200078e3cff */
[----:B------:R-:W-:Y:S01]  /*f8d0*/  SHFL.IDX PT, R41, R133, R12, 0x1c1f ;  /* 0x001c1f0c85297589 */ /* 0x000fe200000e0000 */
[----:B------:R-:W-:Y:S02]  /*f8e0*/  LOP3.LUT R134, R14, R99, RZ, 0x3c, !PT ;  /* 0x000000630e867212 */ /* 0x000fe400078e3cff */
[----:B------:R-:W-:Y:S01]  /*f8f0*/  LOP3.LUT R8, R37, 0x380, RZ, 0xc0, !PT ;  /* 0x0000038025087812 */ /* 0x000fe200078ec0ff */
[----:B------:R-:W-:Y:S01]  /*f900*/  SHFL.IDX PT, R99, R77, R12, 0x1c1f ;  /* 0x001c1f0c4d637589 */ /* 0x000fe200000e0000 */
[----:B------:R-:W-:Y:S02]  /*f910*/  LOP3.LUT R28, R3, R10, RZ, 0x3c, !PT ;  /* 0x0000000a031c7212 */ /* 0x000fe400078e3cff */
[----:B------:R-:W-:Y:S01]  /*f920*/  LOP3.LUT R14, R91, 0x380, RZ, 0xc0, !PT ;  /* 0x000003805b0e7812 */ /* 0x000fe200078ec0ff */
[----:B------:R-:W-:Y:S01]  /*f930*/  SHFL.IDX PT, R77, R47, R12, 0x1c1f ;  /* 0x001c1f0c2f4d7589 */ /* 0x000fe200000e0000 */
[----:B------:R-:W-:-:S02]  /*f940*/  LOP3.LUT R10, R87, 0x380, RZ, 0xc0, !PT ;  /* 0x00000380570a7812 */ /* 0x000fc400078ec0ff */
[----:B------:R-:W-:Y:S01]  /*f950*/  LOP3.LUT R3, R6, 0x380, RZ, 0xc0, !PT ;  /* 0x0000038006037812 */ /* 0x000fe200078ec0ff */
[----:B------:R-:W-:Y:S01]  /*f960*/  SHFL.IDX PT, R103, R53, R12, 0x1c1f ;  /* 0x001c1f0c35677589 */ /* 0x000fe200000e0000 */
[----:B------:R-:W-:Y:S02]  /*f970*/  SHF.R.U64 R8, R8, 0x3, RZ ;  /* 0x0000000308087819 */ /* 0x000fe400000012ff */
[----:B------:R-:W-:Y:S01]  /*f980*/  SHF.R.U64 R14, R14, 0x3, RZ ;  /* 0x000000030e0e7819 */ /* 0x000fe200000012ff */
[----:B------:R-:W-:Y:S01]  /*f990*/  SHFL.IDX PT, R130, R35, R12, 0x1c1f ;  /* 0x001c1f0c23827589 */ /* 0x000fe200000e0000 */
[----:B------:R-:W-:Y:S02]  /*f9a0*/  SHF.R.U64 R10, R10, 0x3, RZ ;  /* 0x000000030a0a7819 */ /* 0x000fe400000012ff */
[----:B------:R-:W-:Y:S01]  /*f9b0*/  SHF.R.U64 R3, R3, 0x3, RZ ;  /* 0x0000000303037819 */ /* 0x000fe200000012ff */
[----:B------:R-:W-:Y:S01]  /*f9c0*/  SHFL.IDX PT, R124, R101, R12, 0x1c1f ;  /* 0x001c1f0c657c7589 */ /* 0x000fe200000e0000 */
[----:B------:R-:W-:-:S02]  /*f9d0*/  LOP3.LUT R138, R8, R37, RZ, 0x3c, !PT ;  /* 0x00000025088a7212 */ /* 0x000fc400078e3cff */
[----:B------:R-:W-:Y:S01]  /*f9e0*/  LOP3.LUT R136, R14, R91, RZ, 0x3c, !PT ;  /* 0x0000005b0e887212 */ /* 0x000fe200078e3cff */
[----:B------:R-:W-:Y:S01]  /*f9f0*/  SHFL.IDX PT, R132, R109, R12, 0x1c1f ;  /* 0x001c1f0c6d847589 */ /* 0x000fe200000e0000 */
[----:B------:R-:W-:Y:S02]  /*fa00*/  LOP3.LUT R8, R63, 0x380, RZ, 0xc0, !PT ;  /* 0x000003803f087812 */ /* 0x000fe400078ec0ff */
[----:B------:R-:W-:Y:S01]  /*fa10*/  LOP3.LUT R14, R10, R87, RZ, 0x3c, !PT ;  /* 0x000000570a0e7212 */ /* 0x000fe200078e3cff */
[----:B------:R-:W-:Y:S01]  /*fa20*/  SHFL.IDX PT, R91, R69, R12, 0x1c1f ;  /* 0x001c1f0c455b7589 */ /* 0x000fe200000e0000 */
[----:B------:R-:W-:Y:S02]  /*fa30*/  LOP3.LUT R10, R3, R6, RZ, 0x3c, !PT ;  /* 0x00000006030a7212 */ /* 0x000fe400078e3cff */
[----:B------:R-:W-:Y:S01]  /*fa40*/  LOP3.LUT R6, R61, 0x380, RZ, 0xc0, !PT ;  /* 0x000003803d067812 */ /* 0x000fe200078ec0ff */
[----:B------:R-:W-:Y:S01]  /*fa50*/  SHFL.IDX PT, R87, R65, R12, 0x1c1f ;  /* 0x001c1f0c41577589 */ /* 0x000fe200000e0000 */
[----:B------:R-:W-:-:S02]  /*fa60*/  SHF.R.U64 R8, R8, 0x3, RZ ;  /* 0x0000000308087819 */ /* 0x000fc400000012ff */
[----:B------:R-:W-:Y:S01]  /*fa70*/  LOP3.LUT R3, R4, 0x380, RZ, 0xc0, !PT ;  /* 0x0000038004037812 */ /* 0x000fe200078ec0ff */
[----:B------:R-:W-:Y:S01]  /*fa80*/  SHFL.IDX PT, R65, R39, R12, 0x1c1f ;  /* 0x001c1f0c27417589 */ /* 0x000fe200000e0000 */
[----:B------:R-:W-:Y:S02]  /*fa90*/  SHF.R.U64 R6, R6, 0x3, RZ ;  /* 0x0000000306067819 */ /* 0x000fe400000012ff */
[----:B------:R-:W-:Y:S01]  /*faa0*/  LOP3.LUT R37, R94, 0x380, RZ, 0xc0, !PT ;  /* 0x000003805e257812 */ /* 0x000fe200078ec0ff */
[----:B------:R-:W-:Y:S01]  /*fab0*/  SHFL.IDX PT, R131, R131, R12, 0x1c1f ;  /* 0x001c1f0c83837589 */ /* 0x000fe200000e0000 */
[----:B------:R-:W-:Y:S02]  /*fac0*/  LOP3.LUT R140, R8, R63, RZ, 0x3c, !PT ;  /* 0x0000003f088c7212 */ /* 0x000fe400078e3cff */
[----:B------:R-:W-:Y:S01]  /*fad0*/  SHF.R.U64 R3, R3, 0x3, RZ ;  /* 0x0000000303037819 */ /* 0x000fe200000012ff */
[----:B------:R-:W-:Y:S01]  /*fae0*/  SHFL.IDX PT, R63, R81, R12, 0x1c1f ;  /* 0x001c1f0c513f7589 */ /* 0x000fe200000e0000 */
[----:B------:R-:W-:-:S02]  /*faf0*/  LOP3.LUT R6, R6, R61, RZ, 0x3c, !PT ;  /* 0x0000003d06067212 */ /* 0x000fc400078e3cff */
[----:B------:R-:W-:Y:S01]  /*fb00*/  SHF.R.U64 R37, R37, 0x3, RZ ;  /* 0x0000000325257819 */ /* 0x000fe200000012ff */
[----:B------:R0:W-:Y:S01]  /*fb10*/  SHFL.IDX PT, R81, R55, R12, 0x1c1f ;  /* 0x001c1f0c37517589 */ /* 0x0001e200000e0000 */
[----:B------:R-:W-:Y:S02]  /*fb20*/  LOP3.LUT R8, R3, R4, RZ, 0x3c, !PT ;  /* 0x0000000403087212 */ /* 0x000fe400078e3cff */
[----:B------:R-:W-:Y:S01]  /*fb30*/  MOV R136, R136 ;  /* 0x0000008800887202 */ /* 0x000fe20000000f00 */
[----:B------:R-:W-:Y:S01]  /*fb40*/  SHFL.IDX PT, R119, R45, R12, 0x1c1f ;  /* 0x001c1f0c2d777589 */ /* 0x000fe200000e0000 */
[----:B------:R-:W-:Y:S02]  /*fb50*/  MOV R140, R140 ;  /* 0x0000008c008c7202 */ /* 0x000fe40000000f00 */
[----:B------:R-:W-:Y:S01]  /*fb60*/  LOP3.LUT R4, R37, R94, RZ, 0x3c, !PT ;  /* 0x0000005e25047212 */ /* 0x000fe200078e3cff */
[----:B------:R-:W-:Y:S01]  /*fb70*/  SHFL.IDX PT, R127, R127, R12, 0x1c1f ;  /* 0x001c1f0c7f7f7589 */ /* 0x000fe200000e0000 */
[----:B------:R-:W-:-:S02]  /*fb80*/  MOV R137, R14 ;  /* 0x0000000e00897202 */ /* 0x000fc40000000f00 */
[----:B0-----:R-:W-:Y:S01]  /*fb90*/  LOP3.LUT R55, R12, 0x2, RZ, 0x3c, !PT ;  /* 0x000000020c377812 */ /* 0x001fe200078e3cff */
[----:B------:R-:W-:Y:S01]  /*fba0*/  SHFL.IDX PT, R14, R117, R12, 0x1c1f ;  /* 0x001c1f0c750e7589 */ /* 0x000fe200000e0000 */
[----:B------:R-:W-:Y:S02]  /*fbb0*/  MOV R141, R6 ;  /* 0x00000006008d7202 */ /* 0x000fe40000000f00 */
[----:B------:R-:W-:Y:S01]  /*fbc0*/  MOV R37, R26 ;  /* 0x0000001a00257202 */ /* 0x000fe20000000f00 */
[----:B------:R-:W0:Y:S01]  /*fbd0*/  SHFL.IDX PT, R20, R20, R55, 0x1c1f ;  /* 0x001c1f3714147589 */ /* 0x000e2200000e0000 */
[----:B------:R-:W-:Y:S02]  /*fbe0*/  MOV R3, R30 ;  /* 0x0000001e00037202 */ /* 0x000fe40000000f00 */
[----:B------:R-:W-:Y:S01]  /*fbf0*/  MOV R134, R134 ;  /* 0x0000008600867202 */ /* 0x000fe20000000f00 */
[----:B------:R-:W1:Y:S01]  /*fc00*/  SHFL.IDX PT, R24, R24, R55, 0x1c1f ;  /* 0x001c1f3718187589 */ /* 0x000e6200000e0000 */
[----:B------:R-:W-:-:S02]  /*fc10*/  MOV R135, R28 ;  /* 0x0000001c00877202 */ /* 0x000fc40000000f00 */
[----:B------:R-:W-:Y:S01]  /*fc20*/  MOV R142, R4 ;  /* 0x00000004008e7202 */ /* 0x000fe20000000f00 */
[----:B------:R-:W-:Y:S01]  /*fc30*/  SHFL.IDX PT, R69, R48, R55, 0x1c1f ;  /* 0x001c1f3730457589 */ /* 0x000fe200000e0000 */
[----:B------:R-:W-:Y:S02]  /*fc40*/  MOV R138, R138 ;  /* 0x0000008a008a7202 */ /* 0x000fe40000000f00 */
[----:B------:R-:W-:Y:S01]  /*fc50*/  MOV R139, R10 ;  /* 0x0000000a008b7202 */ /* 0x000fe20000000f00 */
[----:B------:R-:W-:Y:S01]  /*fc60*/  SHFL.IDX PT, R146, R72, R55, 0x1c1f ;  /* 0x001c1f3748927589 */ /* 0x000fe200000e0000 */
[----:B------:R-:W-:-:S03]  /*fc70*/  MOV R61, R8 ;  /* 0x00000008003d7202 */ /* 0x000fc60000000f00 */
[----:B------:R-:W-:Y:S04]  /*fc80*/  SHFL.IDX PT, R6, R105, R12, 0x1c1f ;  /* 0x001c1f0c69067589 */ /* 0x000fe800000e0000 */
[----:B------:R-:W-:Y:S04]  /*fc90*/  SHFL.IDX PT, R15, R121, R12, 0x1c1f ;  /* 0x001c1f0c790f7589 */ /* 0x000fe800000e0000 */
[----:B------:R-:W2:Y:S01]  /*fca0*/  SHFL.IDX PT, R154, R32, R55, 0x1c1f ;  /* 0x001c1f37209a7589 */ /* 0x000ea200000e0000 */
[----:B0-----:R-:W-:Y:S02]  /*fcb0*/  SEL R9, R21, R20, P0 ;  /* 0x0000001415097207 */ /* 0x001fe40000000000 */
[----:B------:R-:W-:Y:S01]  /*fcc0*/  SEL R11, R20, R21, P0 ;  /* 0x00000015140b7207 */ /* 0x000fe20000000000 */
[----:B------:R-:W-:Y:S01]  /*fcd0*/  SHFL.IDX PT, R125, R104, R55, 0x1c1f ;  /* 0x001c1f37687d7589 */ /* 0x000fe200000e0000 */
[----:B-1----:R-:W-:-:S02]  /*fce0*/  SEL R8, R13, R24, P0 ;  /* 0x000000180d087207 */ /* 0x002fc40000000000 */
[----:B------:R-:W-:Y:S01]  /*fcf0*/  SEL R10, R24, R13, P0 ;  /* 0x0000000d180a7207 */ /* 0x000fe20000000000 */
[----:B------:R-:W0:Y:S04]  /*fd00*/  SHFL.IDX PT, R48, R120, R55, 0x1c1f ;  /* 0x001c1f3778307589 */ /* 0x000e2800000e0000 */
[----:B------:R-:W-:Y:S04]  /*fd10*/  SHFL.IDX PT, R115, R115, R55, 0x1c1f ;  /* 0x001c1f3773737589 */ /* 0x000fe800000e0000 */
[----:B------:R-:W-:Y:S04]  /*fd20*/  SHFL.IDX PT, R72, R50, R55, 0x1c1f ;  /* 0x001c1f3732487589 */ /* 0x000fe800000e0000 */
[----:B------:R-:W-:Y:S04]  /*fd30*/  SHFL.IDX PT, R26, R33, R12, 0x1c1f ;  /* 0x001c1f0c211a7589 */ /* 0x000fe800000e0000 */
[----:B------:R-:W-:Y:S01]  /*fd40*/  SHFL.IDX PT, R94, R73, R12, 0x1c1f ;  /* 0x001c1f0c495e7589 */ /* 0x000fe200000e0000 */
[----:B--2---:R-:W-:-:S02]  /*fd50*/  SEL R20, R25, R154, P0 ;  /* 0x0000009a19147207 */ /* 0x004fc40000000000 */
[----:B------:R-:W-:Y:S01]  /*fd60*/  SEL R24, R154, R25, P0 ;  /* 0x000000199a187207 */ /* 0x000fe20000000000 */
[----:B------:R-:W-:Y:S04]  /*fd70*/  SHFL.IDX PT, R105, R79, R12, 0x1c1f ;  /* 0x001c1f0c4f697589 */ /* 0x000fe800000e0000 */
[----:B------:R-:W1:Y:S01]  /*fd80*/  SHFL.IDX PT, R27, R36, R55, 0x1c1f ;  /* 0x001c1f37241b7589 */ /* 0x000e6200000e0000 */
[----:B0-----:R-:W-:Y:S02]  /*fd90*/  SEL R13, R15, R48, P0 ;  /* 0x000000300f0d7207 */ /* 0x001fe40000000000 */
[----:B------:R-:W-:Y:S01]  /*fda0*/  SEL R15, R48, R15, P0 ;  /* 0x0000000f300f7207 */ /* 0x000fe20000000000 */
[----:B------:R-:W-:Y:S04]  /*fdb0*/  SHFL.IDX PT, R152, R52, R55, 0x1c1f ;  /* 0x001c1f3734987589 */ /* 0x000fe800000e0000 */
[----:B------:R-:W-:Y:S04]  /*fdc0*/  SHFL.IDX PT, R150, R64, R55, 0x1c1f ;  /* 0x001c1f3740967589 */ /* 0x000fe800000e0000 */
[----:B------:R-:W-:Y:S04]  /*fdd0*/  SHFL.IDX PT, R104, R82, R55, 0x1c1f ;  /* 0x001c1f3752687589 */ /* 0x000fe800000e0000 */
[----:B------:R-:W-:Y:S04]  /*fde0*/  SHFL.IDX PT, R73, R51, R12, 0x1c1f ;  /* 0x001c1f0c33497589 */ /* 0x000fe800000e0000 */
[----:B------:R-:W-:Y:S04]  /*fdf0*/  SHFL.IDX PT, R60, R60, R55, 0x1c1f ;  /* 0x001c1f373c3c7589 */ /* 0x000fe800000e0000 */
[----:B------:R-:W0:Y:S01]  /*fe00*/  SHFL.IDX PT, R148, R68, R55, 0x1c1f ;  /* 0x001c1f3744947589 */ /* 0x000e2200000e0000 */
[----:B-1----:R-:W-:-:S02]  /*fe10*/  SEL R21, R26, R27, P0 ;  /* 0x0000001b1a157207 */ /* 0x002fc40000000000 */
[----:B------:R-:W-:Y:S01]  /*fe20*/  SEL R25, R27, R26, P0 ;  /* 0x0000001a1b197207 */ /* 0x000fe20000000000 */
[----:B------:R-:W-:Y:S04]  /*fe30*/  SHFL.IDX PT, R47, R108, R55, 0x1c1f ;  /* 0x001c1f376c2f7589 */ /* 0x000fe800000e0000 */
[----:B------:R-:W1:Y:S04]  /*fe40*/  SHFL.IDX PT, R52, R38, R55, 0x1c1f ;  /* 0x001c1f3726347589 */ /* 0x000e6800000e0000 */
[----:B------:R-:W2:Y:S04]  /*fe50*/  SHFL.IDX PT, R64, R34, R55, 0x1c1f ;  /* 0x001c1f3722407589 */ /* 0x000ea800000e0000 */
[----:B------:R-:W-:Y:S04]  /*fe60*/  SHFL.IDX PT, R31, R89, R12, 0x1c1f ;  /* 0x001c1f0c591f7589 */ /* 0x000fe800000e0000 */
[----:B------:R-:W-:Y:S04]  /*fe70*/  SHFL.IDX PT, R30, R93, R12, 0x1c1f ;  /* 0x001c1f0c5d1e7589 */ /* 0x000fe800000e0000 */
[----:B------:R-:W3:Y:S01]  /*fe80*/  SHFL.IDX PT, R51, R40, R55, 0x1c1f ;  /* 0x001c1f3728337589 */ /* 0x000ee200000e0000 */
[----:B0-----:R-:W-:-:S03]  /*fe90*/  SEL R83, R87, R148, P0 ;  /* 0x0000009457537207 */ /* 0x001fc60000000000 */
[----:B------:R-:W-:Y:S04]  /*fea0*/  SHFL.IDX PT, R36, R92, R55, 0x1c1f ;  /* 0x001c1f375c247589 */ /* 0x000fe800000e0000 */
[----:B------:R-:W0:Y:S01]  /*feb0*/  SHFL.IDX PT, R68, R42, R55, 0x1c1f ;  /* 0x001c1f372a447589 */ /* 0x000e2200000e0000 */
[----:B-1----:R-:W-:Y:S02]  /*fec0*/  SEL R27, R49, R52, P0 ;  /* 0x00000034311b7207 */ /* 0x002fe40000000000 */
[----:B------:R-:W-:Y:S01]  /*fed0*/  SEL R49, R52, R49, P0 ;  /* 0x0000003134317207 */ /* 0x000fe20000000000 */
[----:B------:R-:W-:Y:S01]  /*fee0*/  SHFL.IDX PT, R108, R86, R55, 0x1c1f ;  /* 0x001c1f37566c7589 */ /* 0x000fe200000e0000 */
[----:B--2---:R-:W-:Y:S02]  /*fef0*/  SEL R26, R123, R64, P0 ;  /* 0x000000407b1a7207 */ /* 0x004fe40000000000 */
[----:B------:R-:W-:Y:S01]  /*ff00*/  SEL R48, R64, R123, P0 ;  /* 0x0000007b40307207 */ /* 0x000fe20000000000 */
[----:B------:R1:W-:Y:S01]  /*ff10*/  SHFL.IDX PT, R33, R85, R12, 0x1c1f ;  /* 0x001c1f0c55217589 */ /* 0x0003e200000e0000 */
[----:B------:R-:W-:-:S03]  /*ff20*/  SEL R123, R6, R47, P0 ;  /* 0x0000002f067b7207 */ /* 0x000fc60000000000 */
[----:B------:R2:W-:Y:S04]  /*ff30*/  SHFL.IDX PT, R89, R67, R12, 0x1c1f ;  /* 0x001c1f0c43597589 */ /* 0x0005e800000e0000 */
[----:B------:R-:W-:Y:S01]  /*ff40*/  SHFL.IDX PT, R93, R76, R55, 0x1c1f ;  /* 0x001c1f374c5d7589 */ /* 0x000fe200000e0000 */
[----:B---3--:R-:W-:Y:S02]  /*ff50*/  SEL R50, R130, R51, P0 ;  /* 0x0000003382327207 */ /* 0x008fe40000000000 */
[----:B-1----:R-:W-:Y:S01]  /*ff60*/  SEL R85, R148, R87, P0 ;  /* 0x0000005794557207 */ /* 0x002fe20000000000 */
[----:B------:R-:W-:Y:S01]  /*ff70*/  SHFL.IDX PT, R40, R88, R55, 0x1c1f ;  /* 0x001c1f3758287589 */ /* 0x000fe200000e0000 */
[----:B------:R-:W-:Y:S02]  /*ff80*/  SEL R52, R51, R130, P0 ;  /* 0x0000008233347207 */ /* 0x000fe40000000000 */
[----:B--2---:R-:W-:Y:S01]  /*ff90*/  SEL R67, R119, R152, P0 ;  /* 0x0000009877437207 */ /* 0x004fe20000000000 */
[----:B------:R-:W1:Y:S01]  /*ffa0*/  SHFL.IDX PT, R133, R112, R55, 0x1c1f ;  /* 0x001c1f3770857589 */ /* 0x000e6200000e0000 */
[----:B0-----:R-:W-:-:S02]  /*ffb0*/  SEL R64, R68, R65, P0 ;  /* 0x0000004144407207 */ /* 0x001fc40000000000 */
[----:B------:R-:W-:Y:S01]  /*ffc0*/  SEL R109, R36, R31, P0 ;  /* 0x0000001f246d7207 */ /* 0x000fe20000000000 */
[----:B------:R0:W2:Y:S04]  /*ffd0*/  SHFL.IDX PT, R92, R70, R55, 0x1c1f ;  /* 0x001c1f37465c7589 */ /* 0x0000a800000e0000 */
[----:B------:R-:W-:Y:S04]  /*ffe0*/  SHFL.IDX PT, R42, R95, R55, 0x1c1f ;  /* 0x001c1f375f2a7589 */ /* 0x000fe800000e0000 */
[----:B------:R-:W3:Y:S01]  /*fff0*/  SHFL.IDX PT, R53, R44, R55, 0x1c1f ;  /* 0x001c1f372c357589 */ /* 0x000ee200000e0000 */
[----:B0-----:R-:W-:-:S03]  /*10000*/  SEL R70, R77, R72, P0 ;  /* 0x000000484d467207 */ /* 0x001fc60000000000 */
[----:B------:R0:W-:Y:S01]  /*10010*/  SHFL.IDX PT, R76, R54, R55, 0x1c1f ;  /* 0x001c1f37364c7589 */ /* 0x0001e200000e0000 */
[----:B------:R-:W-:Y:S02]  /*10020*/  SEL R72, R72, R77, P0 ;  /* 0x0000004d48487207 */ /* 0x000fe40000000000 */
[----:B------:R-:W-:Y:S01]  /*10030*/  SEL R77, R60, R103, P0 ;  /* 0x000000673c4d7207 */ /* 0x000fe20000000000 */
[----:B------:R4:W-:Y:S04]  /*10040*/  SHFL.IDX PT, R112, R90, R55, 0x1c1f ;  /* 0x001c1f375a707589 */ /* 0x0009e800000e0000 */
[----:B------:R-:W3:Y:S01]  /*10050*/  SHFL.IDX PT, R46, R46, R55, 0x1c1f ;  /* 0x001c1f372e2e7589 */ /* 0x000ee200000e0000 */
[----:B-1----:R-:W-:Y:S02]  /*10060*/  SEL R130, R132, R133, P0 ;  /* 0x0000008584827207 */ /* 0x002fe40000000000 */
[----:B0-----:R-:W-:Y:S01]  /*10070*/  SEL R54, R65, R68, P0 ;  /* 0x0000004441367207 */ /* 0x001fe20000000000 */
[----:B------:R-:W-:Y:S01]  /*10080*/  SHFL.IDX PT, R29, R97, R12, 0x1c1f ;  /* 0x001c1f0c611d7589 */ /* 0x000fe200000e0000 */
[----:B------:R-:W-:-:S02]  /*10090*/  SEL R68, R69, R122, P0 ;  /* 0x0000007a45447207 */ /* 0x000fc40000000000 */
[----:B--2---:R-:W-:Y:S01]  /*100a0*/  SEL R87, R89, R92, P0 ;  /* 0x0000005c59577207 */ /* 0x004fe20000000000 */
[----:B------:R0:W-:Y:S01]  /*100b0*/  SHFL.IDX PT, R4, R113, R12, 0x1c1f ;  /* 0x001c1f0c71047589 */ /* 0x0001e200000e0000 */
[----:B------:R-:W-:Y:S02]  /*100c0*/  SEL R89, R92, R89, P0 ;  /* 0x000000595c597207 */ /* 0x000fe40000000000 */
[----:B----4-:R-:W-:Y:S01]  /*100d0*/  SEL R90, R91, R146, P0 ;  /* 0x000000925b5a7207 */ /* 0x010fe20000000000 */
[----:B------:R-:W-:Y:S01]  /*100e0*/  SHFL.IDX PT, R129, R129, R12, 0x1c1f ;  /* 0x001c1f0c81817589 */ /* 0x000fe200000e0000 */
[----:B---3--:R-:W-:Y:S02]  /*100f0*/  SEL R51, R126, R53, P0 ;  /* 0x000000357e337207 */ /* 0x008fe40000000000 */
        /* <DEDUP_REMOVED lines=10> */
[----:B------:R-:W-:Y:S04]  /*101a0*/  SHFL.IDX PT, R32, R100, R55, 0x1c1f ;  /* 0x001c1f3764207589 */ /* 0x000fe800000e0000 */
[----:B------:R-:W0:Y:S04]  /*101b0*/  SHFL.IDX PT, R117, R96, R55, 0x1c1f ;  /* 0x001c1f3760757589 */ /* 0x000e2800000e0000 */
[----:B------:R0:W-:Y:S04]  /*101c0*/  SHFL.IDX PT, R45, R116, R55, 0x1c1f ;  /* 0x001c1f37742d7589 */ /* 0x0001e800000e0000 */
[----:B------:R-:W1:Y:S04]  /*101d0*/  SHFL.IDX PT, R118, R118, R55, 0x1c1f ;  /* 0x001c1f3776767589 */ /* 0x000e6800000e0000 */
[----:B------:R-:W2:Y:S04]  /*101e0*/  SHFL.IDX PT, R58, R58, R55, 0x1c1f ;  /* 0x001c1f373a3a7589 */ /* 0x000ea800000e0000 */
[----:B------:R3:W4:Y:S04]  /*101f0*/  SHFL.IDX PT, R88, R66, R55, 0x1c1f ;  /* 0x001c1f3742587589 */ /* 0x00072800000e0000 */
[----:B------:R-:W-:Y:S04]  /*10200*/  SHFL.IDX PT, R59, R59, R12, 0x1c1f ;  /* 0x001c1f0c3b3b7589 */ /* 0x000fe800000e0000 */
[----:B------:R1:W-:Y:S01]  /*10210*/  SHFL.IDX PT, R97, R75, R12, 0x1c1f ;  /* 0x001c1f0c4b617589 */ /* 0x0003e200000e0000 */
[----:B0-----:R-:W-:-:S02]  /*10220*/  SEL R116, R117, R30, P0 ;  /* 0x0000001e75747207 */ /* 0x001fc40000000000 */
[----:B---3--:R-:W-:Y:S01]  /*10230*/  SEL R66, R122, R69, P0 ;  /* 0x000000457a427207 */ /* 0x008fe20000000000 */
[----:B------:R0:W-:Y:S01]  /*10240*/  SHFL.IDX PT, R28, R111, R12, 0x1c1f ;  /* 0x001c1f0c6f1c7589 */ /* 0x0001e200000e0000 */
[----:B------:R-:W-:Y:S02]  /*10250*/  SEL R122, R124, R125, P0 ;  /* 0x0000007d7c7a7207 */ /* 0x000fe40000000000 */
[----:B------:R-:W-:Y:S01]  /*10260*/  SEL R124, R125, R124, P0 ;  /* 0x0000007c7d7c7207 */ /* 0x000fe20000000000 */
[----:B------:R-:W3:Y:S01]  /*10270*/  SHFL.IDX PT, R62, R62, R55, 0x1c1f ;  /* 0x001c1f373e3e7589 */ /* 0x000ee200000e0000 */
[----:B-1----:R-:W-:Y:S02]  /*10280*/  SEL R5, R151, R118, P0 ;  /* 0x0000007697057207 */ /* 0x002fe40000000000 */
[----:B------:R-:W-:Y:S01]  /*10290*/  SEL R75, R103, R60, P0 ;  /* 0x0000003c674b7207 */ /* 0x000fe20000000000 */
[----:B------:R2:W1:Y:S01]  /*102a0*/  SHFL.IDX PT, R100, R78, R55, 0x1c1f ;  /* 0x001c1f374e647589 */ /* 0x00046200000e0000 */
[----:B------:R-:W-:-:S02]  /*102b0*/  SEL R103, R43, R108, P0 ;  /* 0x0000006c2b677207 */ /* 0x000fc40000000000 */
[----:B0-----:R-:W-:Y:S01]  /*102c0*/  SEL R111, R41, R42, P0 ;  /* 0x0000002a296f7207 */ /* 0x001fe20000000000 */
[----:B------:R-:W0:Y:S01]  /*102d0*/  SHFL.IDX PT, R120, R98, R55, 0x1c1f ;  /* 0x001c1f3762787589 */ /* 0x000e2200000e0000 */
[----:B------:R-:W-:Y:S02]  /*102e0*/  F2FP.BF16.F32.PACK_AB R42, R11, R10 ;  /* 0x0000000a0b2a723e */ /* 0x000fe400000010ff */
[----:B------:R-:W-:Y:S01]  /*102f0*/  SEL R7, R118, R151, P0 ;  /* 0x0000009776077207 */ /* 0x000fe20000000000 */
[----:B------:R3:W0:Y:S01]  /*10300*/  SHFL.IDX PT, R143, R114, R55, 0x1c1f ;  /* 0x001c1f37728f7589 */ /* 0x00062200000e0000 */
[----:B------:R-:W-:Y:S02]  /*10310*/  SEL R69, R152, R119, P0 ;  /* 0x0000007798457207 */ /* 0x000fe40000000000 */
[----:B--2---:R-:W-:Y:S01]  /*10320*/  SEL R78, R81, R58, P0 ;  /* 0x0000003a514e7207 */ /* 0x004fe20000000000 */
[----:B------:R-:W2:Y:S01]  /*10330*/  SHFL.IDX PT, R57, R57, R12, 0x1c1f ;  /* 0x001c1f0c39397589 */ /* 0x000ea200000e0000 */
[----:B----4-:R-:W-:-:S02]  /*10340*/  SEL R86, R129, R88, P0 ;  /* 0x0000005881567207 */ /* 0x010fc40000000000 */
[----:B------:R-:W-:Y:S01]  /*10350*/  SEL R125, R47, R6, P0 ;  /* 0x000000062f7d7207 */ /* 0x000fe20000000000 */
[----:B------:R4:W-:Y:S01]  /*10360*/  SHFL.IDX PT, R101, R71, R12, 0x1c1f ;  /* 0x001c1f0c47657589 */ /* 0x0009e200000e0000 */
[----:B------:R-:W-:Y:S02]  /*10370*/  SEL R133, R45, R4, P0 ;  /* 0x000000042d857207 */ /* 0x000fe40000000000 */
[----:B---3--:R-:W-:Y:S01]  /*10380*/  SEL R114, R30, R117, P0 ;  /* 0x000000751e727207 */ /* 0x008fe20000000000 */
[----:B------:R-:W-:Y:S01]  /*10390*/  SHFL.IDX PT, R35, R149, R12, 0x1c1f ;  /* 0x001c1f0c95237589 */ /* 0x000fe200000e0000 */
[----:B------:R-:W-:Y:S02]  /*103a0*/  SEL R79, R59, R62, P0 ;  /* 0x0000003e3b4f7207 */ /* 0x000fe40000000000 */
[----:B------:R-:W-:Y:S01]  /*103b0*/  SEL R88, R88, R129, P0 ;  /* 0x0000008158587207 */ /* 0x000fe20000000000 */
[----:B------:R3:W2:Y:S01]  /*103c0*/  SHFL.IDX PT, R96, R74, R55, 0x1c1f ;  /* 0x001c1f374a607589 */ /* 0x0006a200000e0000 */
[----:B-1----:R-:W-:-:S02]  /*103d0*/  SEL R95, R97, R100, P0 ;  /* 0x00000064615f7207 */ /* 0x002fc40000000000 */
[----:B----4-:R-:W-:Y:S01]  /*103e0*/  SEL R71, R73, R76, P0 ;  /* 0x0000004c49477207 */ /* 0x010fe20000000000 */
[----:B------:R1:W4:Y:S01]  /*103f0*/  SHFL.IDX PT, R34, R110, R55, 0x1c1f ;  /* 0x001c1f376e227589 */ /* 0x00032200000e0000 */
[----:B------:R-:W-:Y:S02]  /*10400*/  SEL R73, R76, R73, P0 ;  /* 0x000000494c497207 */ /* 0x000fe40000000000 */
[----:B------:R-:W-:Y:S01]  /*10410*/  SEL R76, R56, R107, P0 ;  /* 0x0000006b384c7207 */ /* 0x000fe20000000000 */
[----:B------:R-:W-:Y:S01]  /*10420*/  SHFL.IDX PT, R39, R145, R12, 0x1c1f ;  /* 0x001c1f0c91277589 */ /* 0x000fe200000e0000 */
[----:B------:R-:W-:Y:S02]  /*10430*/  SEL R117, R32, R29, P0 ;  /* 0x0000001d20757207 */ /* 0x000fe40000000000 */
[----:B---3--:R-:W-:Y:S01]  /*10440*/  SEL R74, R107, R56, P0 ;  /* 0x000000386b4a7207 */ /* 0x008fe20000000000 */
[----:B------:R3:W4:Y:S01]  /*10450*/  SHFL.IDX PT, R44, R80, R55, 0x1c1f ;  /* 0x001c1f37502c7589 */ /* 0x00072200000e0000 */
[----:B------:R-:W-:-:S02]  /*10460*/  SEL R107, R31, R36, P0 ;  /* 0x000000241f6b7207 */ /* 0x000fc40000000000 */
[----:B-1----:R-:W-:Y:S01]  /*10470*/  SEL R110, R131, R112, P0 ;  /* 0x00000070836e7207 */ /* 0x002fe20000000000 */
[----:B------:R1:W4:Y:S01]  /*10480*/  SHFL.IDX PT, R38, R102, R55, 0x1c1f ;  /* 0x001c1f3766267589 */ /* 0x00032200000e0000 */
[----:B------:R-:W-:Y:S02]  /*10490*/  SEL R112, R112, R131, P0 ;  /* 0x0000008370707207 */ /* 0x000fe40000000000 */
[----:B------:R-:W-:Y:S01]  /*104a0*/  SEL R131, R4, R45, P0 ;  /* 0x0000002d04837207 */ /* 0x000fe20000000000 */
[----:B------:R-:W4:Y:S01]  /*104b0*/  SHFL.IDX PT, R144, R84, R55, 0x1c1f ;  /* 0x001c1f3754907589 */ /* 0x000f2200000e0000 */
[----:B0-----:R-:W-:Y:S02]  /*104c0*/  SEL R118, R121, R120, P0 ;  /* 0x0000007879767207 */ /* 0x001fe40000000000 */
[----:B---3--:R-:W-:Y:S01]  /*104d0*/  SEL R80, R58, R81, P0 ;  /* 0x000000513a507207 */ /* 0x008fe20000000000 */
[----:B------:R0:W-:Y:S01]  /*104e0*/  SHFL.IDX PT, R128, R147, R12, 0x1c1f ;  /* 0x001c1f0c93807589 */ /* 0x0001e200000e0000 */
[----:B------:R-:W-:-:S02]  /*104f0*/  SEL R81, R62, R59, P0 ;  /* 0x0000003b3e517207 */ /* 0x000fc40000000000 */
[----:B-1----:R-:W-:Y:S01]  /*10500*/  SEL R102, R105, R104, P0 ;  /* 0x0000006869667207 */ /* 0x002fe20000000000 */
[----:B------:R1:W3:Y:S01]  /*10510*/  SHFL.IDX PT, R145, R106, R55, 0x1c1f ;  /* 0x001c1f376a917589 */ /* 0x0002e200000e0000 */
[----:B------:R-:W-:Y:S02]  /*10520*/  SEL R104, R104, R105, P0 ;  /* 0x0000006968687207 */ /* 0x000fe40000000000 */
[----:B------:R-:W-:Y:S02]  /*10530*/  SEL R105, R108, R43, P0 ;  /* 0x0000002b6c697207 */ /* 0x000fe40000000000 */
[----:B------:R-:W-:Y:S02]  /*10540*/  SEL R108, R40, R33, P0 ;  /* 0x00000021286c7207 */ /* 0x000fe40000000000 */
[----:B0-----:R-:W-:Y:S02]  /*10550*/  SEL R12, R14, R115, P0 ;  /* 0x000000730e0c7207 */ /* 0x001fe40000000000 */
[----:B------:R-:W-:-:S02]  /*10560*/  SEL R14, R115, R14, P0 ;  /* 0x0000000e730e7207 */ /* 0x000fc40000000000 */
[----:B-1----:R-:W-:Y:S02]  /*10570*/  SEL R106, R33, R40, P0 ;  /* 0x00000028216a7207 */ /* 0x002fe40000000000 */
[----:B------:R-:W-:Y:S02]  /*10580*/  F2FP.BF16.F32.PACK_AB R40, R9, R8 ;  /* 0x000000080928723e */ /* 0x000fe400000010ff */
[----:B------:R-:W-:Y:S02]  /*10590*/  F2FP.BF16.F32.PACK_AB R41, R13, R12 ;  /* 0x0000000c0d29723e */ /* 0x000fe400000010ff */
[----:B------:R-:W-:Y:S02]  /*105a0*/  F2FP.BF16.F32.PACK_AB R43, R15, R14 ;  /* 0x0000000e0f2b723e */ /* 0x000fe400000010ff */
[----:B------:R-:W-:Y:S02]  /*105b0*/  SEL R55, R127, R46, P0 ;  /* 0x0000002e7f377207 */ /* 0x000fe40000000000 */
[----:B------:R-:W-:Y:S01]  /*105c0*/  SEL R115, R29, R32, P0 ;  /* 0x000000201d737207 */ /* 0x000fe20000000000 */
[----:B------:R0:W-:Y:S01]  /*105d0*/  STSM.16.M88.4 [R37], R40 ;  /* 0x0000002825007844 */ /* 0x0001e20000000200 */
[----:B------:R-:W-:-:S02]  /*105e0*/  SEL R4, R28, R143, P0 ;  /* 0x0000008f1c047207 */ /* 0x000fc40000000000 */
[----:B------:R-:W-:Y:S02]  /*105f0*/  SEL R6, R143, R28, P0 ;  /* 0x0000001c8f067207 */ /* 0x000fe40000000000 */
[----:B--2---:R-:W-:Y:S02]  /*10600*/  SEL R82, R57, R150, P0 ;  /* 0x0000009639527207 */ /* 0x004fe40000000000 */
[----:B------:R-:W-:Y:S02]  /*10610*/  SEL R84, R150, R57, P0 ;  /* 0x0000003996547207 */ /* 0x000fe40000000000 */
[----:B------:R-:W-:Y:S02]  /*10620*/  SEL R94, R101, R96, P0 ;  /* 0x00000060655e7207 */ /* 0x000fe40000000000 */
[----:B------:R-:W-:Y:S02]  /*10630*/  SEL R97, R100, R97, P0 ;  /* 0x0000006164617207 */ /* 0x000fe40000000000 */
[----:B------:R-:W-:-:S02]  /*10640*/  SEL R120, R120, R121, P0 ;  /* 0x0000007978787207 */ /* 0x000fc40000000000 */
[----:B----4-:R-:W-:Y:S02]  /*10650*/  SEL R127, R35, R34, P0 ;  /* 0x00000022237f7207 */ /* 0x010fe40000000000 */
[----:B------:R-:W-:Y:S02]  /*10660*/  SEL R129, R34, R35, P0 ;  /* 0x0000002322817207 */ /* 0x000fe40000000000 */
[----:B------:R-:W-:Y:S02]  /*10670*/  F2FP.BF16.F32.PACK_AB R28, R21, R20 ;  /* 0x00000014151c723e */ /* 0x000fe400000010ff */
        /* <DEDUP_REMOVED lines=14> */
[----:B------:R-:W-:Y:S01]  /*10760*/  SEL R101, R144, R63, P0 ;  /* 0x0000003f90657207 */ /* 0x000fe20000000000 */
[----:B------:R2:W-:Y:S01]  /*10770*/  STSM.16.M88.4 [R142], R32 ;  /* 0x000000208e007844 */ /* 0x0005e20000000200 */
[----:B------:R-:W-:-:S02]  /*10780*/  F2FP.BF16.F32.PACK_AB R36, R67, R66 ;  /* 0x000000424324723e */ /* 0x000fc400000010ff */
[----:B------:R-:W-:Y:S02]  /*10790*/  F2FP.BF16.F32.PACK_AB R38, R69, R68 ;  /* 0x000000444526723e */ /* 0x000fe400000010ff */
[----:B------:R-:W-:Y:S02]  /*107a0*/  F2FP.BF16.F32.PACK_AB R39, R73, R72 ;  /* 0x000000484927723e */ /* 0x000fe400000010ff */
[----:B0-----:R-:W-:Y:S02]  /*107b0*/  F2FP.BF16.F32.PACK_AB R37, R71, R70 ;  /* 0x000000464725723e */ /* 0x001fe400000010ff */
[----:B------:R-:W-:Y:S02]  /*107c0*/  F2FP.BF16.F32.PACK_AB R40, R75, R74 ;  /* 0x0000004a4b28723e */ /* 0x000fe400000010ff */
[----:B------:R-:W-:Y:S01]  /*107d0*/  F2FP.BF16.F32.PACK_AB R42, R77, R76 ;  /* 0x0000004c4d2a723e */ /* 0x000fe200000010ff */
[----:B------:R0:W-:Y:S01]  /*107e0*/  STSM.16.M88.4 [R141], R36 ;  /* 0x000000248d007844 */ /* 0x0001e20000000200 */
[----:B------:R-:W-:-:S02]  /*107f0*/  F2FP.BF16.F32.PACK_AB R43, R81, R80 ;  /* 0x00000050512b723e */ /* 0x000fc400000010ff */
[----:B------:R-:W-:Y:S02]  /*10800*/  F2FP.BF16.F32.PACK_AB R41, R79, R78 ;  /* 0x0000004e4f29723e */ /* 0x000fe400000010ff */
[----:B---3--:R-:W-:Y:S02]  /*10810*/  SEL R126, R128, R145, P0 ;  /* 0x00000091807e7207 */ /* 0x008fe40000000000 */
[----:B------:R-:W-:Y:S01]  /*10820*/  F2FP.BF16.F32.PACK_AB R44, R83, R82 ;  /* 0x00000052532c723e */ /* 0x000fe200000010ff */
[----:B------:R3:W-:Y:S01]  /*10830*/  STSM.16.M88.4 [R140], R40 ;  /* 0x000000288c007844 */ /* 0x0007e20000000200 */
[----:B------:R-:W-:Y:S02]  /*10840*/  F2FP.BF16.F32.PACK_AB R46, R85, R84 ;  /* 0x00000054552e723e */ /* 0x000fe400000010ff */
[----:B------:R-:W-:Y:S02]  /*10850*/  F2FP.BF16.F32.PACK_AB R47, R89, R88 ;  /* 0x00000058592f723e */ /* 0x000fe400000010ff */
[----:B------:R-:W-:-:S02]  /*10860*/  F2FP.BF16.F32.PACK_AB R45, R87, R86 ;  /* 0x00000056572d723e */ /* 0x000fc400000010ff */
[----:B------:R-:W-:Y:S02]  /*10870*/  SEL R128, R145, R128, P0 ;  /* 0x0000008091807207 */ /* 0x000fe40000000000 */
[----:B------:R-:W-:Y:S01]  /*10880*/  F2FP.BF16.F32.PACK_AB R56, R91, R90 ;  /* 0x0000005a5b38723e */ /* 0x000fe200000010ff */
[----:B------:R-:W-:Y:S01]  /*10890*/  STSM.16.M88.4 [R139], R44 ;  /* 0x0000002c8b007844 */ /* 0x000fe20000000200 */
[----:B------:R-:W-:Y:S02]  /*108a0*/  F2FP.BF16.F32.PACK_AB R58, R93, R92 ;  /* 0x0000005c5d3a723e */ /* 0x000fe400000010ff */
[----:B------:R-:W-:Y:S02]  /*108b0*/  F2FP.BF16.F32.PACK_AB R59, R97, R96 ;  /* 0x00000060613b723e */ /* 0x000fe400000010ff */
[----:B------:R-:W-:Y:S02]  /*108c0*/  F2FP.BF16.F32.PACK_AB R57, R95, R94 ;  /* 0x0000005e5f39723e */ /* 0x000fe400000010ff */
[----:B------:R-:W-:-:S02]  /*108d0*/  F2FP.BF16.F32.PACK_AB R60, R99, R98 ;  /* 0x00000062633c723e */ /* 0x000fc400000010ff */
[----:B------:R-:W-:Y:S01]  /*108e0*/  F2FP.BF16.F32.PACK_AB R62, R101, R100 ;  /* 0x00000064653e723e */ /* 0x000fe200000010ff */
[----:B------:R-:W-:Y:S01]  /*108f0*/  STSM.16.M88.4 [R138], R56 ;  /* 0x000000388a007844 */ /* 0x000fe20000000200 */
[----:B------:R-:W-:Y:S02]  /*10900*/  F2FP.BF16.F32.PACK_AB R63, R105, R104 ;  /* 0x00000068693f723e */ /* 0x000fe400000010ff */
[----:B-1----:R-:W-:Y:S02]  /*10910*/  F2FP.BF16.F32.PACK_AB R61, R103, R102 ;  /* 0x00000066673d723e */ /* 0x002fe400000010ff */
[----:B------:R-:W-:Y:S02]  /*10920*/  F2FP.BF16.F32.PACK_AB R28, R107, R106 ;  /* 0x0000006a6b1c723e */ /* 0x000fe400000010ff */
[----:B------:R-:W-:Y:S01]  /*10930*/  F2FP.BF16.F32.PACK_AB R30, R109, R108 ;  /* 0x0000006c6d1e723e */ /* 0x000fe200000010ff */
[----:B------:R-:W-:Y:S01]  /*10940*/  STSM.16.M88.4 [R137], R60 ;  /* 0x0000003c89007844 */ /* 0x000fe20000000200 */
[----:B------:R-:W-:-:S02]  /*10950*/  F2FP.BF16.F32.PACK_AB R31, R113, R112 ;  /* 0x00000070711f723e */ /* 0x000fc400000010ff */
[----:B------:R-:W-:Y:S02]  /*10960*/  F2FP.BF16.F32.PACK_AB R29, R111, R110 ;  /* 0x0000006e6f1d723e */ /* 0x000fe400000010ff */
[----:B--2---:R-:W-:Y:S02]  /*10970*/  F2FP.BF16.F32.PACK_AB R32, R115, R114 ;  /* 0x000000727320723e */ /* 0x004fe400000010ff */
[----:B------:R-:W-:Y:S01]  /*10980*/  F2FP.BF16.F32.PACK_AB R34, R117, R116 ;  /* 0x000000747522723e */ /* 0x000fe200000010ff */
[----:B------:R1:W-:Y:S01]  /*10990*/  STSM.16.M88.4 [R136], R28 ;  /* 0x0000001c88007844 */ /* 0x0003e20000000200 */
[----:B------:R-:W-:Y:S02]  /*109a0*/  F2FP.BF16.F32.PACK_AB R35, R121, R120 ;  /* 0x000000787923723e */ /* 0x000fe400000010ff */
[----:B------:R-:W-:Y:S02]  /*109b0*/  F2FP.BF16.F32.PACK_AB R33, R119, R118 ;  /* 0x000000767721723e */ /* 0x000fe400000010ff */
[----:B0-----:R-:W-:-:S02]  /*109c0*/  F2FP.BF16.F32.PACK_AB R36, R123, R122 ;  /* 0x0000007a7b24723e */ /* 0x001fc400000010ff */
[----:B------:R-:W-:Y:S01]  /*109d0*/  F2FP.BF16.F32.PACK_AB R38, R125, R124 ;  /* 0x0000007c7d26723e */ /* 0x000fe200000010ff */
[----:B------:R-:W-:Y:S01]  /*109e0*/  STSM.16.M88.4 [R135], R32 ;  /* 0x0000002087007844 */ /* 0x000fe20000000200 */
[----:B------:R-:W-:Y:S02]  /*109f0*/  F2FP.BF16.F32.PACK_AB R39, R129, R128 ;  /* 0x000000808127723e */ /* 0x000fe400000010ff */
[----:B------:R-:W-:Y:S02]  /*10a00*/  F2FP.BF16.F32.PACK_AB R37, R127, R126 ;  /* 0x0000007e7f25723e */ /* 0x000fe400000010ff */
[----:B---3--:R-:W-:Y:S02]  /*10a10*/  F2FP.BF16.F32.PACK_AB R41, R5, R4 ;  /* 0x000000040529723e */ /* 0x008fe400000010ff */
[----:B------:R-:W-:Y:S01]  /*10a20*/  F2FP.BF16.F32.PACK_AB R42, R133, R132 ;  /* 0x00000084852a723e */ /* 0x000fe200000010ff */
[----:B------:R-:W-:Y:S01]  /*10a30*/  STSM.16.M88.4 [R134], R36 ;  /* 0x0000002486007844 */ /* 0x000fe20000000200 */
[----:B------:R-:W-:Y:S01]  /*10a40*/  F2FP.BF16.F32.PACK_AB R43, R7, R6 ;  /* 0x00000006072b723e */ /* 0x000fe200000010ff */
[----:B-1----:R-:W-:Y:S01]  /*10a50*/  IMAD.U32 R28, RZ, RZ, UR10 ;  /* 0x0000000aff1c7e24 */ /* 0x002fe2000f8e00ff */
[----:B------:R-:W-:Y:S01]  /*10a60*/  F2FP.BF16.F32.PACK_AB R40, R131, R130 ;  /* 0x000000828328723e */ /* 0x000fe200000010ff */
[----:B------:R-:W-:Y:S01]  /*10a70*/  IMAD.U32 R29, RZ, RZ, UR11 ;  /* 0x0000000bff1d7e24 */ /* 0x000fe2000f8e00ff */
[----:B------:R-:W-:Y:S01]  /*10a80*/  ISETP.NE.U32.AND P0, PT, RZ, UR12, PT ;  /* 0x0000000cff007c0c */ /* 0x000fe2000bf05070 */
[----:B------:R-:W-:-:S02]  /*10a90*/  ULDC.64 UR10, c[0x0][0xc08] ;  /* 0x00030200000a7ab9 */ /* 0x000fc40000000a00 */
[----:B------:R0:W-:Y:S01]  /*10aa0*/  STSM.16.M88.4 [R3], R40 ;  /* 0x0000002803007844 */ /* 0x0001e20000000200 */
[----:B------:R-:W-:Y:S01]  /*10ab0*/  ISETP.NE.AND.EX P0, PT, RZ, UR13, PT, P0 ;  /* 0x0000000dff007c0c */ /* 0x000fe2000bf05300 */
[----:B------:R-:W-:Y:S08]  /*10ac0*/  BAR.SYNC.DEFER_BLOCKING 0x1, 0x100 ;  /* 0x0044000000007b1d */ /* 0x000ff00000010000 */
[----:B0-----:R-:W0:Y:S04]  /*10ad0*/  LDC R3, c[0x0][0xbe8] ;  /* 0x0002fa00ff037b82 */ /* 0x001e280000000800 */
[----:B------:R-:W2:Y:S01]  /*10ae0*/  @P0 LDG.E R44, desc[UR56][R28.64] ;  /* 0x000000381c2c0981 */ /* 0x000ea2000c1e1900 */
[----:B------:R-:W-:-:S02]  /*10af0*/  UISETP.NE.U32.AND UP0, UPT, UR10, URZ, UPT ;  /* 0x0000003f0a00728c */ /* 0x000fc4000bf05070 */
[----:B------:R-:W-:Y:S02]  /*10b00*/  UISETP.GT.AND UP1, UPT, UR47, 0x1, UPT ;  /* 0x000000012f00788c */ /* 0x000fe4000bf24270 */
[----:B------:R-:W-:Y:S01]  /*10b10*/  UISETP.NE.AND.EX UP0, UPT, UR11, URZ, UPT, UP0 ;  /* 0x0000003f0b00728c */ /* 0x000fe2000bf05300 */
[----:B------:R-:W-:Y:S01]  /*10b20*/  UMOV UR19, 0x9b8 ;  /* 0x000009b800137882 */ /* 0x000fe20000000000 */
[----:B------:R-:W-:Y:S01]  /*10b30*/  ULDC UR4, c[0x0][0xa88] ;  /* 0x0002a20000047ab9 */ /* 0x000fe20000000800 */
[----:B0-----:R-:W-:Y:S01]  /*10b40*/  ISETP.NE.AND P1, PT, R3, 0x1, PT ;  /* 0x000000010300780c */ /* 0x001fe20003f25270 */
[----:B------:R-:W-:Y:S02]  /*10b50*/  USEL UR19, UR19, 0x978, UP1 ;  /* 0x0000097813137887 */ /* 0x000fe40008800000 */
[----:B------:R-:W-:Y:S01]  /*10b60*/  PLOP3.LUT P4, PT, PT, PT, UP0, 0x80, 0x0 ;  /* 0x000000000000781c */ /* 0x000fe20003f8f008 */
[----:B------:R-:W-:-:S04]  /*10b70*/  IMAD.U32 R60, RZ, RZ, UR4 ;  /* 0x00000004ff3c7e24 */ /* 0x000fc8000f8e00ff */
[----:B------:R-:W-:Y:S02]  /*10b80*/  @UP0 ULDC.64 UR10, c[0x0][0xc08] ;  /* 0x00030200000a0ab9 */ /* 0x000fe40000000a00 */
[----:B------:R-:W-:-:S03]  /*10b90*/  @UP0 UIMAD.WIDE UR10, UR44, 0x4, UR10 ;  /* 0x000000042c0a08a5 */ /* 0x000fc6000f8e020a */
[----:B------:R-:W0:Y:S08]  /*10ba0*/  @P1 LDC R32, c[0x0][0xbec] ;  /* 0x0002fb00ff201b82 */ /* 0x000e300000000800 */
[----:B------:R-:W1:Y:S01]  /*10bb0*/  @P1 LDC R33, c[0x0][0xbf0] ;  /* 0x0002fc00ff211b82 */ /* 0x000e620000000800 */
[----:B------:R-:W-:Y:S01]  /*10bc0*/  UISETP.NE.U32.AND UP0, UPT, UR12, URZ, UPT ;  /* 0x0000003f0c00728c */ /* 0x000fe2000bf05070 */
[----:B------:R-:W-:Y:S01]  /*10bd0*/  IMAD.U32 R30, RZ, RZ, UR10 ;  /* 0x0000000aff1e7e24 */ /* 0x000fe2000f8e00ff */
[----:B------:R-:W-:Y:S01]  /*10be0*/  UMOV UR4, URZ ;  /* 0x0000003f00047c82 */ /* 0x000fe20008000000 */
[----:B------:R-:W-:Y:S01]  /*10bf0*/  IMAD.U32 R31, RZ, RZ, UR11 ;  /* 0x0000000bff1f7e24 */ /* 0x000fe2000f8e00ff */
[----:B------:R-:W-:Y:S01]  /*10c00*/  UISETP.NE.AND.EX UP0, UPT, UR13, URZ, UPT, UP0 ;  /* 0x0000003f0d00728c */ /* 0x000fe2000bf05300 */
[----:B------:R-:W-:Y:S01]  /*10c10*/  VIADD R37, R17, UR42 ;  /* 0x0000002a11257c36 */ /* 0x000fe20008000000 */
[----:B------:R-:W-:Y:S01]  /*10c20*/  ULDC.64 UR10, c[0x0][UR19+0x218] ;  /* 0x00008600130a7abb */ /* 0x000fe20008000a00 */
[----:B------:R-:W-:Y:S01]  /*10c30*/  USHF.R.S32.HI UR21, URZ, 0x1f, UR44 ;  /* 0x0000001f3f157899 */ /* 0x000fe2000801142c */
[----:B------:R0:W5:Y:S01]  /*10c40*/  @P4 LDG.E R60, desc[UR56][R30.64] ;  /* 0x000000381e3c4981 */ /* 0x000162000c1e1900 */
[----:B------:R-:W-:-:S02]  /*10c50*/  UIMAD.WIDE.U32 UR12, UR10, UR43, URZ ;  /* 0x0000002b0a0c72a5 */ /* 0x000fc4000f8e003f */
[----:B------:R-:W-:Y:S02]  /*10c60*/  USEL UR10, UR44, URZ, !UP0 ;  /* 0x0000003f2c0a7287 */ /* 0x000fe4000c000000 */
[----:B------:R-:W-:Y:S01]  /*10c70*/  USEL UR18, UR39, URZ, UP1 ;  /* 0x0000003f27127287 */ /* 0x000fe20008800000 */
[----:B------:R-:W-:Y:S01]  /*10c80*/  ULDC.64 UR14, c[0x0][UR19+0x220] ;  /* 0x00008800130e7abb */ /* 0x000fe20008000a00 */
[----:B------:R-:W-:Y:S01]  /*10c90*/  ULDC.64 UR16, c[0x0][UR19+0x228] ;  /* 0x00008a0013107abb */ /* 0x000fe20008000a00 */
[----:B------:R-:W-:Y:S01]  /*10ca0*/  UIMAD UR20, UR11, UR43, URZ ;  /* 0x0000002b0b1472a4 */ /* 0x000fe2000f8e023f */
[----:B0-----:R-:W-:Y:S01]  /*10cb0*/  @P1 IMAD.HI.U32 R30, R37, R32, RZ ;  /* 0x00000020251e1227 */ /* 0x001fe200078e00ff */
[----:B------:R-:W-:Y:S02]  /*10cc0*/  USEL UR11, UR21, URZ, !UP0 ;  /* 0x0000003f150b7287 */ /* 0x000fe4000c000000 */
[----:B------:R-:W-:Y:S01]  /*10cd0*/  UIMAD UR15, UR15, UR10, URZ ;  /* 0x0000000a0f0f72a4 */ /* 0x000fe2000f8e023f */
[----:B------:R-:W-:Y:S01]  /*10ce0*/  IMAD.MOV.U32 R31, RZ, RZ, R37 ;  /* 0x000000ffff1f7224 */ /* 0x000fe200078e0025 */
[----:B------:R-:W-:Y:S01]  /*10cf0*/  UIMAD.WIDE.U32 UR22, UR16, UR18, URZ ;  /* 0x00000012101672a5 */ /* 0x000fe2000f8e003f */
[----:B-1----:R-:W-:Y:S01]  /*10d00*/  @P1 SHF.R.U32.HI R31, RZ, R33, R30 ;  /* 0x00000021ff1f1219 */ /* 0x002fe2000001161e */
[----:B------:R-:W-:-:S02]  /*10d10*/  UIMAD UR18, UR17, UR18, URZ ;  /* 0x00000012111272a4 */ /* 0x000fc4000f8e023f */
[----:B------:R-:W-:Y:S02]  /*10d20*/  UIMAD.WIDE.U32 UR16, UR14, UR10, URZ ;  /* 0x0000000a0e1072a5 */ /* 0x000fe4000f8e003f */
[----:B------:R-:W-:Y:S01]  /*10d30*/  UIMAD UR15, UR14, UR11, UR15 ;  /* 0x0000000b0e0f72a4 */ /* 0x000fe2000f8e020f */
[----:B------:R-:W-:Y:S01]  /*10d40*/  IMAD.MOV R30, RZ, RZ, -R31 ;  /* 0x000000ffff1e7224 */ /* 0x000fe200078e0a1f */
[----:B------:R-:W-:Y:S01]  /*10d50*/  UIADD3 UR18, UR23, UR18, URZ ;  /* 0x0000001217127290 */ /* 0x000fe2000fffe03f */
[----:B------:R-:W-:Y:S01]  /*10d60*/  IMAD.U32 R32, RZ, RZ, UR22 ;  /* 0x00000016ff207e24 */ /* 0x000fe2000f8e00ff */
[----:B------:R-:W-:Y:S01]  /*10d70*/  UIADD3 UR11, UR13, UR20, URZ ;  /* 0x000000140d0b7290 */ /* 0x000fe2000fffe03f */
[----:B------:R-:W-:Y:S01]  /*10d80*/  IMAD R33, R3, R30, R37 ;  /* 0x0000001e03217224 */ /* 0x000fe200078e0225 */
[----:B------:R-:W-:Y:S02]  /*10d90*/  UIADD3 UR15, UR17, UR15, URZ ;  /* 0x0000000f110f7290 */ /* 0x000fe4000fffe03f */
[----:B------:R-:W-:Y:S01]  /*10da0*/  IMAD.U32 R34, RZ, RZ, UR18 ;  /* 0x00000012ff227e24 */ /* 0x000fe2000f8e00ff */
[----:B--2---:R-:W-:-:S13]  /*10db0*/  @P0 R2UR UR4, R44 ;  /* 0x000000002c0402ca */ /* 0x004fda00000e0000 */
[----:B------:R-:W-:Y:S02]  /*10dc0*/  UIADD3 UR12, UP0, UP2, UR16, UR12, UR4 ;  /* 0x0000000c100c7290 */ /* 0x000fe4000fa1e004 */
[----:B------:R-:W-:Y:S01]  /*10dd0*/  USHF.R.S32.HI UR14, URZ, 0x1f, UR4 ;  /* 0x0000001f3f0e7899 */ /* 0x000fe20008011404 */
[----:B------:R-:W-:Y:S01]  /*10de0*/  ULDC.64 UR16, c[0x0][0xba8] ;  /* 0x0002ea0000107ab9 */ /* 0x000fe20000000a00 */
[----:B------:R-:W-:Y:S02]  /*10df0*/  @!UP1 ULDC UR16, c[0x0][0xb50] ;  /* 0x0002d40000109ab9 */ /* 0x000fe40000000800 */
[----:B------:R-:W-:Y:S01]  /*10e00*/  UIADD3.X UR11, UR15, UR11, UR14, UP0, UP2 ;  /* 0x0000000b0f0b7290 */ /* 0x000fe200087e440e */
[----:B------:R-:W-:Y:S01]  /*10e10*/  IADD3 R30, P2, P3, R31, UR12, R32 ;  /* 0x0000000c1f1e7c10 */ /* 0x000fe2000fb5e020 */
[----:B------:R-:W-:Y:S01]  /*10e20*/  ULDC.64 UR12, c[0x0][UR19+0x210] ;  /* 0x00008400130c7abb */ /* 0x000fe20008000a00 */
[----:B------:R-:W-:Y:S01]  /*10e30*/  SHF.R.S32.HI R31, RZ, 0x1f, R31 ;  /* 0x0000001fff1f7819 */ /* 0x000fe2000001141f */
[----:B------:R-:W-:Y:S01]  /*10e40*/  IMAD R35, R33, UR13, RZ ;  /* 0x0000000d21237c24 */ /* 0x000fe2000f8e02ff */
[----:B------:R-:W-:Y:S01]  /*10e50*/  SHF.R.S32.HI R32, RZ, 0x1f, R33 ;  /* 0x0000001fff207819 */ /* 0x000fe20000011421 */
[----:B------:R-:W-:Y:S01]  /*10e60*/  @!UP1 ULDC UR17, c[0x0][0xb54] ;  /* 0x0002d50000119ab9 */ /* 0x000fe20000000800 */
        /* <DEDUP_REMOVED lines=11> */
.L_x_5256:
[----:B------:R-:W2:Y:S01]  /*10f20*/  LDL R33, [R1+0xc] ;  /* 0x00000c0001217983 */ /* 0x000ea20000100800 */
[----:B-----5:R-:W-:Y:S01]  /*10f30*/  IMAD R60, R60, R3, RZ ;  /* 0x000000033c3c7224 */ /* 0x020fe200078e02ff */
        /* <DEDUP_REMOVED lines=8> */
[----:B------:R-:W-:-:S04]  /*10fc0*/  ISETP.GE.OR P2, PT, R35, R60, P0 ;  /* 0x0000003c2300720c */ /* 0x000fc80000746670 */
[----:B------:R-:W-:-:S09]  /*10fd0*/  ISETP.GE.OR P0, PT, R33, R60, P0 ;  /* 0x0000003c2100720c */ /* 0x000fd20000706670 */
[----:B0-----:R0:W-:Y:S01]  /*10fe0*/  @!P2 ST.E desc[UR56][R28.64], R0 ;  /* 0x000000001c00a985 */ /* 0x0011e2000c101938 */
[----:B------:R-:W-:-:S03]  /*10ff0*/  ISETP.GE.AND P2, PT, R35, R60, PT ;  /* 0x0000003c2300720c */ /* 0x000fc60003f46270 */
[----:B-1----:R0:W-:Y:S01]  /*11000*/  @!P0 ST.E desc[UR56][R30.64], R2 ;  /* 0x000000021e008985 */ /* 0x0021e2000c101938 */
[----:B------:R-:W-:Y:S01]  /*11010*/  ISETP.GE.AND P0, PT, R33, R60, PT ;  /* 0x0000003c2100720c */ /* 0x000fe20003f06270 */
[----:B------:R-:W-:-:S12]  /*11020*/  @P3 BRA `(.L_x_5257) ;  /* 0x0000000c00443947 */ /* 0x000fd80003800000 */
[----:B------:R-:W-:Y:S01]  /*11030*/  IMAD.SHL.U32 R21, R18, 0x8, RZ ;  /* 0x0000000812157824 */ /* 0x000fe200078e00ff */
[----:B------:R-:W1:Y:S01]  /*11040*/  @P1 LDC R63, c[0x0][0xbec] ;  /* 0x0002fb00ff3f1b82 */ /* 0x000e620000000800 */
[----:B------:R-:W-:Y:S01]  /*11050*/  IMAD.MOV.U32 R5, RZ, RZ, 0x2 ;  /* 0x00000002ff057424 */ /* 0x000fe200078e00ff */
[----:B------:R-:W-:Y:S01]  /*11060*/  ULDC.64 UR12, c[0x0][0xaa0] ;  /* 0x0002a800000c7ab9 */ /* 0x000fe20000000a00 */
[----:B------:R-:W-:-:S04]  /*11070*/  IMAD R4, R220, 0x40, R21 ;  /* 0x00000040dc047824 */ /* 0x000fc800078e0215 */
[----:B------:R-:W-:Y:S01]  /*11080*/  IMAD.WIDE R4, R4, R5, UR8 ;  /* 0x0000000804047e25 */ /* 0x000fe2000f8e0205 */
[----:B------:R-:W2:Y:S02]  /*11090*/  @P1 LDC R65, c[0x0][0xbf0] ;  /* 0x0002fc00ff411b82 */ /* 0x000ea40000000800 */
[C---:B------:R-:W-:Y:S01]  /*110a0*/  IADD3 R33, P2, R4.reuse, 0x5000, RZ ;  /* 0x0000500004217810 */ /* 0x040fe20007f5e0ff */
[----:B------:R-:W-:Y:S01]  /*110b0*/  UIMAD UR11, UR14, UR12, URZ ;  /* 0x0000000c0e0b72a4 */ /* 0x000fe2000f8e023f */
[C---:B------:R-:W-:Y:S02]  /*110c0*/  IADD3 R9, P4, R4.reuse, 0x1000, RZ ;  /* 0x0000100004097810 */ /* 0x040fe40007f9e0ff */
[----:B------:R-:W-:Y:S02]  /*110d0*/  LOP3.LUT R32, R33, 0x380, RZ, 0xc0, !PT ;  /* 0x0000038021207812 */ /* 0x000fe400078ec0ff */
[----:B------:R-:W-:Y:S02]  /*110e0*/  IADD3 R13, P3, R4, 0x2000, RZ ;  /* 0x00002000040d7810 */ /* 0x000fe40007f7e0ff */
[----:B------:R-:W-:-:S02]  /*110f0*/  SHF.R.U64 R32, R32, 0x3, RZ ;  /* 0x0000000320207819 */ /* 0x000fc400000012ff */
[----:B------:R-:W-:Y:S02]  /*11100*/  IADD3 R25, P6, R4, 0x3000, RZ ;  /* 0x0000300004197810 */ /* 0x000fe40007fde0ff */
[----:B------:R-:W-:Y:S01]  /*11110*/  LOP3.LUT R32, R32, R33, RZ, 0x3c, !PT ;  /* 0x0000002120207212 */ /* 0x000fe200078e3cff */
[--C-:B------:R-:W-:Y:S01]  /*11120*/  IMAD.X R33, RZ, RZ, R5.reuse, P2 ;  /* 0x000000ffff217224 */ /* 0x100fe200010e0605 */
[C---:B------:R-:W-:Y:S02]  /*11130*/  IADD3 R7, P2, R4.reuse, 0xb000, RZ ;  /* 0x0000b00004077810 */ /* 0x040fe40007f5e0ff */
[----:B0-----:R-:W-:Y:S02]  /*11140*/  IADD3 R29, P5, R4, 0x4000, RZ ;  /* 0x00004000041d7810 */ /* 0x001fe40007fbe0ff */
[----:B------:R-:W-:Y:S01]  /*11150*/  LOP3.LUT R0, R7, 0x380, RZ, 0xc0, !PT ;  /* 0x0000038007007812 */ /* 0x000fe200078ec0ff */
[----:B------:R-:W-:Y:S01]  /*11160*/  UIMAD.WIDE.U32 UR8, UR4, UR12, URZ ;  /* 0x0000000c040872a5 */ /* 0x000fe2000f8e003f */
[----:B------:R-:W-:Y:S01]  /*11170*/  LOP3.LUT R8, R9, 0x380, RZ, 0xc0, !PT ;  /* 0x0000038009087812 */ /* 0x000fe200078ec0ff */
[----:B------:R-:W-:Y:S01]  /*11180*/  UIMAD UR11, UR4, UR13, UR11 ;  /* 0x0000000d040b72a4 */ /* 0x000fe2000f8e020b */
[----:B------:R-:W-:Y:S01]  /*11190*/  SHF.R.U64 R0, R0, 0x3, RZ ;  /* 0x0000000300007819 */ /* 0x000fe200000012ff */
[----:B------:R-:W-:Y:S01]  /*111a0*/  IMAD.X R57, RZ, RZ, R5, P2 ;  /* 0x000000ffff397224 */ /* 0x000fe200010e0605 */
[----:B------:R-:W-:Y:S01]  /*111b0*/  LOP3.LUT R12, R13, 0x380, RZ, 0xc0, !PT ;  /* 0x000003800d0c7812 */ /* 0x000fe200078ec0ff */
[----:B------:R-:W5:Y:S01]  /*111c0*/  LD.E.128 R32, desc[UR56][R32.64] ;  /* 0x0000003820207980 */ /* 0x000f62000c101d00 */
[----:B------:R-:W-:-:S02]  /*111d0*/  LOP3.LUT R24, R25, 0x380, RZ, 0xc0, !PT ;  /* 0x0000038019187812 */ /* 0x000fc400078ec0ff */
[----:B------:R-:W-:Y:S01]  /*111e0*/  LOP3.LUT R28, R29, 0x380, RZ, 0xc0, !PT ;  /* 0x000003801d1c7812 */ /* 0x000fe200078ec0ff */
[----:B------:R-:W-:Y:S01]  /*111f0*/  UIADD3 UR9, UR9, UR11, URZ ;  /* 0x0000000b09097290 */ /* 0x000fe2000fffe03f */
[----:B------:R-:W-:Y:S01]  /*11200*/  LOP3.LUT R56, R0, R7, RZ, 0x3c, !PT ;  /* 0x0000000700387212 */ /* 0x000fe200078e3cff */
[----:B------:R-:W-:Y:S01]  /*11210*/  ULDC.64 UR12, c[0x0][0xae8] ;  /* 0x0002ba00000c7ab9 */ /* 0x000fe20000000a00 */
[----:B------:R-:W-:Y:S01]  /*11220*/  SHF.R.U64 R8, R8, 0x3, RZ ;  /* 0x0000000308087819 */ /* 0x000fe200000012ff */
[----:B------:R-:W-:Y:S01]  /*11230*/  IMAD R0, R18, 0x20, R220 ;  /* 0x0000002012007824 */ /* 0x000fe200078e02dc */
[----:B------:R-:W-:Y:S02]  /*11240*/  SHF.R.U64 R12, R12, 0x3, RZ ;  /* 0x000000030c0c7819 */ /* 0x000fe400000012ff */
[----:B------:R-:W-:Y:S02]  /*11250*/  SHF.R.U64 R24, R24, 0x3, RZ ;  /* 0x0000000318187819 */ /* 0x000fe400000012ff */
[----:B------:R-:W-:Y:S01]  /*11260*/  SHF.R.U64 R28, R28, 0x3, RZ ;  /* 0x000000031c1c7819 */ /* 0x000fe200000012ff */
[----:B------:R-:W-:Y:S01]  /*11270*/  UIMAD.WIDE.U32 UR8, UR43, UR12, UR8 ;  /* 0x0000000c2b0872a5 */ /* 0x000fe2000f8e0008 */
[----:B------:R-:W-:Y:S01]  /*11280*/  LOP3.LUT R8, R8, R9, RZ, 0x3c, !PT ;  /* 0x0000000908087212 */ /* 0x000fe200078e3cff */
[----:B------:R-:W-:Y:S01]  /*11290*/  VIADD R20, R0, UR42 ;  /* 0x0000002a00147c36 */ /* 0x000fe20008000000 */
[----:B------:R-:W-:Y:S01]  /*112a0*/  LOP3.LUT R12, R12, R13, RZ, 0x3c, !PT ;  /* 0x0000000d0c0c7212 */ /* 0x000fe200078e3cff */
[--C-:B------:R-:W-:Y:S01]  /*112b0*/  IMAD.X R9, RZ, RZ, R5.reuse, P4 ;  /* 0x000000ffff097224 */ /* 0x100fe200020e0605 */
[----:B------:R-:W-:Y:S01]  /*112c0*/  LOP3.LUT R24, R24, R25, RZ, 0x3c, !PT ;  /* 0x0000001918187212 */ /* 0x000fe200078e3cff */
[--C-:B------:R-:W-:Y:S01]  /*112d0*/  IMAD.X R13, RZ, RZ, R5.reuse, P3 ;  /* 0x000000ffff0d7224 */ /* 0x100fe200018e0605 */
[----:B------:R-:W-:Y:S01]  /*112e0*/  LOP3.LUT R28, R28, R29, RZ, 0x3c, !PT ;  /* 0x0000001d1c1c7212 */ /* 0x000fe200078e3cff */
[--C-:B------:R-:W-:Y:S01]  /*112f0*/  IMAD.X R25, RZ, RZ, R5.reuse, P6 ;  /* 0x000000ffff197224 */ /* 0x100fe200030e0605 */
[----:B------:R-:W-:Y:S01]  /*11300*/  USHF.R.S32.HI UR4, URZ, 0x1f, UR10 ;  /* 0x0000001f3f047899 */ /* 0x000fe2000801140a */
[----:B------:R-:W-:Y:S01]  /*11310*/  IMAD.X R29, RZ, RZ, R5, P5 ;  /* 0x000000ffff1d7224 */ /* 0x000fe200028e0605 */
[C---:B------:R-:W-:Y:S01]  /*11320*/  IADD3 R37, P0, R4.reuse, 0x6000, RZ ;  /* 0x0000600004257810 */ /* 0x040fe20007f1e0ff */
[----:B------:R-:W-:Y:S01]  /*11330*/  UIMAD UR9, UR43, UR13, UR9 ;  /* 0x0000000d2b0972a4 */ /* 0x000fe2000f8e0209 */
[----:B------:R-:W-:Y:S01]  /*11340*/  IADD3 R41, P4, R4, 0x7000, RZ ;  /* 0x0000700004297810 */ /* 0x000fe20007f9e0ff */
[----:B-1----:R-:W-:Y:S01]  /*11350*/  @P1 IMAD.HI.U32 R0, R20, R63, RZ ;  /* 0x0000003f14001227 */ /* 0x002fe200078e00ff */
[C---:B------:R-:W-:Y:S01]  /*11360*/  IADD3 R45, P3, R4.reuse, 0x8000, RZ ;  /* 0x00008000042d7810 */ /* 0x040fe20007f7e0ff */
[----:B------:R-:W-:Y:S01]  /*11370*/  ULDC.64 UR12, c[0x0][0xaf0] ;  /* 0x0002bc00000c7ab9 */ /* 0x000fe20000000a00 */
[C---:B------:R-:W-:Y:S01]  /*11380*/  IADD3 R49, P6, R4.reuse, 0x9000, RZ ;  /* 0x0000900004317810 */ /* 0x040fe20007fde0ff */
[----:B------:R-:W-:Y:S01]  /*11390*/  IMAD.MOV.U32 R61, RZ, RZ, R20 ;  /* 0x000000ffff3d7224 */ /* 0x000fe200078e0014 */
[----:B------:R-:W-:Y:S01]  /*113a0*/  IADD3 R53, P5, R4, 0xa000, RZ ;  /* 0x0000a00004357810 */ /* 0x000fe20007fbe0ff */
[----:B------:R-:W-:Y:S01]  /*113b0*/  UIMAD UR4, UR4, UR12, URZ ;  /* 0x0000000c040472a4 */ /* 0x000fe2000f8e023f */
[----:B------:R-:W-:Y:S01]  /*113c0*/  LOP3.LUT R36, R37, 0x380, RZ, 0xc0, !PT ;  /* 0x0000038025247812 */ /* 0x000fe200078ec0ff */
[----:B------:R-:W5:Y:S01]  /*113d0*/  LD.E.128 R12, desc[UR56][R12.64] ;  /* 0x000000380c0c7980 */ /* 0x000f62000c101d00 */
[----:B------:R-:W-:-:S02]  /*113e0*/  LOP3.LUT R40, R41, 0x380, RZ, 0xc0, !PT ;  /* 0x0000038029287812 */ /* 0x000fc400078ec0ff */
[----:B------:R-:W-:Y:S01]  /*113f0*/  LOP3.LUT R44, R45, 0x380, RZ, 0xc0, !PT ;  /* 0x000003802d2c7812 */ /* 0x000fe200078ec0ff */
[----:B------:R-:W5:Y:S01]  /*11400*/  LD.E.128 R24, desc[UR56][R24.64] ;  /* 0x0000003818187980 */ /* 0x000f62000c101d00 */
[----:B------:R-:W-:Y:S02]  /*11410*/  LOP3.LUT R48, R49, 0x380, RZ, 0xc0, !PT ;  /* 0x0000038031307812 */ /* 0x000fe400078ec0ff */
[----:B------:R-:W-:Y:S02]  /*11420*/  LOP3.LUT R52, R53, 0x380, RZ, 0xc0, !PT ;  /* 0x0000038035347812 */ /* 0x000fe400078ec0ff */
[----:B------:R-:W-:Y:S01]  /*11430*/  LOP3.LUT R11, R4, 0x380, RZ, 0xc0, !PT ;  /* 0x00000380040b7812 */ /* 0x000fe200078ec0ff */
[----:B------:R-:W-:Y:S01]  /*11440*/  UIMAD UR4, UR10, UR13, UR4 ;  /* 0x0000000d0a0472a4 */ /* 0x000fe2000f8e0204 */
[----:B--2---:R-:W-:Y:S01]  /*11450*/  @P1 SHF.R.U32.HI R61, RZ, R65, R0 ;  /* 0x00000041ff3d1219 */ /* 0x004fe20000011600 */
[----:B------:R-:W-:Y:S01]  /*11460*/  UIMAD.WIDE.U32 UR10, UR10, UR12, UR8 ;  /* 0x0000000c0a0a72a5 */ /* 0x000fe2000f8e0008 */
        /* <DEDUP_REMOVED lines=8> */
[----:B------:R-:W-:Y:S01]  /*114f0*/  UIADD3 UR4, UR11, UR4, URZ ;  /* 0x000000040b047290 */ /* 0x000fe2000fffe03f */
[--C-:B------:R-:W-:Y:S01]  /*11500*/  SHF.R.S32.HI R0, RZ, 0x1f, R61.reuse ;  /* 0x0000001fff007819 */ /* 0x100fe2000001143d */
[----:B------:R-:W-:Y:S01]  /*11510*/  IMAD.MOV R2, RZ, RZ, -R61 ;  /* 0x000000ffff027224 */ /* 0x000fe200078e0a3d */
        /* <DEDUP_REMOVED lines=12> */
[----:B------:R-:W-:Y:S01]  /*115e0*/  IMAD R65, R3, R2, R20 ;  /* 0x0000000203417224 */ /* 0x000fe200078e0214 */
[----:B------:R-:W5:Y:S01]  /*115f0*/  LD.E.128 R8, desc[UR56][R8.64] ;  /* 0x0000003808087980 */ /* 0x000f62000c101d00 */
[----:B------:R-:W-:-:S02]  /*11600*/  IMAD R0, R0, UR8, RZ ;  /* 0x0000000800007c24 */ /* 0x000fc4000f8e02ff */
[----:B------:R-:W-:Y:S01]  /*11610*/  IMAD.U32 R63, RZ, RZ, UR11 ;  /* 0x0000000bff3f7e24 */ /* 0x000fe2000f8e00ff */
[----:B------:R-:W5:Y:S01]  /*11620*/  LD.E.128 R4, desc[UR56][R4.64] ;  /* 0x0000003804047980 */ /* 0x000f62000c101d00 */
[----:B------:R-:W-:Y:S02]  /*11630*/  IMAD.U32 R62, RZ, RZ, UR10 ;  /* 0x0000000aff3e7e24 */ /* 0x000fe4000f8e00ff */
[----:B------:R-:W-:Y:S01]  /*11640*/  IMAD.U32 R63, RZ, RZ, UR4 ;  /* 0x00000004ff3f7e24 */ /* 0x000fe2000f8e00ff */
[----:B------:R-:W5:Y:S01]  /*11650*/  LD.E.128 R36, desc[UR56][R36.64] ;  /* 0x0000003824247980 */ /* 0x000f62000c101d00 */
[C---:B------:R-:W-:Y:S01]  /*11660*/  IMAD R67, R61.reuse, UR9, R0 ;  /* 0x000000093d437c24 */ /* 0x040fe2000f8e0200 */
[----:B------:R-:W-:Y:S02]  /*11670*/  SHF.R.S32.HI R0, RZ, 0x1f, R65 ;  /* 0x0000001fff007819 */ /* 0x000fe40000011441 */
[----:B------:R-:W5:Y:S01]  /*11680*/  LD.E.128 R40, desc[UR56][R40.64] ;  /* 0x0000003828287980 */ /* 0x000f62000c101d00 */
[----:B------:R-:W-:Y:S01]  /*11690*/  IMAD.WIDE.U32 R2, R61, UR8, R62 ;  /* 0x000000083d027c25 */ /* 0x000fe2000f8e003e */
[----:B------:R-:W-:-:S02]  /*116a0*/  ULDC.64 UR8, c[0x0][0xad8] ;  /* 0x0002b60000087ab9 */ /* 0x000fc40000000a00 */
        /* <DEDUP_REMOVED lines=11> */
[----:B------:R-:W-:Y:S01]  /*11760*/  VIADD R69, R220, UR42 ;  /* 0x0000002adc457c36 */ /* 0x000fe20008000000 */
[----:B------:R-:W-:Y:S01]  /*11770*/  UIADD3 UR7, UR7, 0x2a820, URZ ;  /* 0x0002a82007077890 */ /* 0x000fe2000fffe03f */
[C---:B------:R-:W-:Y:S02]  /*11780*/  IMAD R67, R65.reuse, UR9, R0 ;  /* 0x0000000941437c24 */ /* 0x040fe4000f8e0200 */
[----:B------:R-:W-:Y:S01]  /*11790*/  IMAD.WIDE.U32 R2, R65, UR8, R2 ;  /* 0x0000000841027c25 */ /* 0x000fe2000f8e0002 */
[----:B------:R-:W-:Y:S01]  /*117a0*/  ISETP.GE.AND P2, PT, R69, R60, PT ;  /* 0x0000003c4500720c */ /* 0x000fe20003f46270 */
[----:B------:R-:W-:Y:S01]  /*117b0*/  ULDC.64 UR8, c[0x0][0xa80] ;  /* 0x0002a00000087ab9 */ /* 0x000fe20000000a00 */
[----:B------:R-:W-:Y:S01]  /*117c0*/  UPRMT UR7, URZ, 0x654, UR7 ;  /* 0x000006543f077896 */ /* 0x000fe20008000007 */
[----:B------:R-:W-:Y:S01]  /*117d0*/  IMAD.IADD R3, R3, 0x1, R67 ;  /* 0x0000000103037824 */ /* 0x000fe200078e0243 */
[----:B------:R-:W-:Y:S01]  /*117e0*/  LEA R0, P3, R2, UR8, 0x1 ;  /* 0x0000000802007c11 */ /* 0x000fe2000f8608ff */
[----:B------:R-:W-:-:S03]  /*117f0*/  VIADD R61, R69, 0x20 ;  /* 0x00000020453d7836 */ /* 0x000fc60000000000 */
[----:B------:R-:W-:Y:S01]  /*11800*/  LEA.HI.X R20, R2, UR9, R3, 0x1, P3 ;  /* 0x0000000902147c11 */ /* 0x000fe200098f0c03 */
[----:B------:R-:W-:Y:S02]  /*11810*/  VIADD R63, R69, 0x40 ;  /* 0x00000040453f7836 */ /* 0x000fe40000000000 */
[C---:B------:R-:W-:Y:S02]  /*11820*/  VIADD R67, R21.reuse, 0x40 ;  /* 0x0000004015437836 */ /* 0x040fe40000000000 */
[----:B------:R-:W-:Y:S01]  /*11830*/  VIADD R71, R21, 0x80 ;  /* 0x0000008015477836 */ /* 0x000fe20000000000 */
[----:B0-----:R-:W-:Y:S01]  /*11840*/  SYNCS.ARRIVE.TRANS64.RED.A1T0 RZ, [UR7], RZ ;  /* 0x000000ffffff79a7 */ /* 0x001fe20008100407 */
[----:B------:R0:W1:Y:S01]  /*11850*/  SHFL.IDX PT, R64, R0, RZ, 0x181f ;  /* 0x00181fff00407589 */ /* 0x00006200000e0000 */
[----:B------:R-:W-:Y:S01]  /*11860*/  BSSY B1, `(.L_x_5258) ;  /* 0x0000015000017945 */ /* 0x000fe20003800000 */
[-C--:B------:R-:W-:Y:S02]  /*11870*/  ISETP.GE.AND P0, PT, R61, R60.reuse, PT ;  /* 0x0000003c3d00720c */ /* 0x080fe40003f06270 */
[----:B------:R0:W2:Y:S01]  /*11880*/  SHFL.IDX PT, R66, R20, RZ, 0x181f ;  /* 0x00181fff14427589 */ /* 0x0000a200000e0000 */
[----:B------:R-:W-:-:S02]  /*11890*/  ISETP.GE.AND P1, PT, R63, R60, PT ;  /* 0x0000003c3f00720c */ /* 0x000fc40003f26270 */
[----:B------:R-:W-:Y:S02]  /*118a0*/  SHF.R.S32.HI R61, RZ, 0x1f, R21 ;  /* 0x0000001fff3d7819 */ /* 0x000fe40000011415 */
[----:B------:R-:W-:Y:S02]  /*118b0*/  SHF.R.S32.HI R68, RZ, 0x1f, R67 ;  /* 0x0000001fff447819 */ /* 0x000fe40000011443 */
[----:B------:R-:W-:Y:S01]  /*118c0*/  SHF.R.S32.HI R70, RZ, 0x1f, R71 ;  /* 0x0000001fff467819 */ /* 0x000fe20000011447 */
[----:B0-----:R-:W-:Y:S06]  /*118d0*/  @P2 BRA `(.L_x_5259) ;  /* 0x0000000000342947 */ /* 0x001fec0003800000 */
        /* <DEDUP_REMOVED lines=9> */
[----:B-----5:R0:W-:Y:S01]  /*11970*/  @!P4 ST.E.128 desc[UR56][R2.64], R4 ;  /* 0x000000040200c985 */ /* 0x0201e2000c101d38 */
[----:B------:R-:W-:-:S03]  /*11980*/  @!P2 LEA.HI.X R65, R71, R66, R70, 0x1, P6 ;  /* 0x000000424741a211 */ /* 0x000fc600030f0c46 */
[----:B------:R0:W-:Y:S04]  /*11990*/  @!P3 ST.E.128 desc[UR56][R62.64], R28 ;  /* 0x0000001c3e00b985 */ /* 0x0001e8000c101d38 */
[----:B------:R0:W-:Y:S02]  /*119a0*/  @!P2 ST.E.128 desc[UR56][R64.64], R44 ;  /* 0x0000002c4000a985 */ /* 0x0001e4000c101d38 */
.L_x_5259:
[----:B------:R-:W-:Y:S05]  /*119b0*/  BSYNC B1 ;  /* 0x0000000000017941 */ /* 0x000fea0003800000 */
.L_x_5258:
[----:B0----5:R0:W3:Y:S01]  /*119c0*/  SHFL.IDX PT, R28, R20, 0x1, 0x181f ;  /* 0x00381f00141c7f89 */ /* 0x0210e200000e0000 */
[----:B------:R-:W-:Y:S03]  /*119d0*/  BSSY B1, `(.L_x_5260) ;  /* 0x0000010000017945 */ /* 0x000fe60003800000 */
[----:B------:R0:W4:Y:S01]  /*119e0*/  SHFL.IDX PT, R6, R0, 0x1, 0x181f ;  /* 0x00381f0000067f89 */ /* 0x00012200000e0000 */
        /* <DEDUP_REMOVED lines=14> */
.L_x_5261:
[----:B------:R-:W-:Y:S05]  /*11ad0*/  BSYNC B1 ;  /* 0x0000000000017941 */ /* 0x000fea0003800000 */
.L_x_5260:
[----:B---3--:R3:W0:Y:S01]  /*11ae0*/  SHFL.IDX PT, R8, R20, 0x2, 0x181f ;  /* 0x00581f0014087f89 */ /* 0x00862200000e0000 */
[----:B------:R-:W-:Y:S03]  /*11af0*/  BSSY B1, `(.L_x_5262) ;  /* 0x0000010000017945 */ /* 0x000fe60003800000 */
[----:B----4-:R3:W4:Y:S01]  /*11b00*/  SHFL.IDX PT, R6, R0, 0x2, 0x181f ;  /* 0x00581f0000067f89 */ /* 0x01072200000e0000 */
        /* <DEDUP_REMOVED lines=14> */
.L_x_5263:
[----:B------:R-:W-:Y:S05]  /*11bf0*/  BSYNC B1 ;  /* 0x0000000000017941 */ /* 0x000fea0003800000 */
.L_x_5262:
[----:B0-----:R-:W-:Y:S01]  /*11c00*/  VIADD R3, R69, 0x60 ;  /* 0x0000006045037836 */ /* 0x001fe20000000000 */
[----:B---3--:R-:W0:Y:S04]  /*11c10*/  SHFL.IDX PT, R20, R20, 0x3, 0x181f ;  /* 0x00781f0014147f89 */ /* 0x008e2800000e0000 */
[----:B------:R-:W-:Y:S01]  /*11c20*/  ISETP.GE.AND P0, PT, R3, R60, PT ;  /* 0x0000003c0300720c */ /* 0x000fe20003f06270 */
[----:B------:R-:W3:-:S12]  /*11c30*/  SHFL.IDX PT, R0, R0, 0x3, 0x181f ;  /* 0x00781f0000007f89 */ /* 0x000ed800000e0000 */
[----:B------:R-:W-:Y:S05]  /*11c40*/  @P0 BRA `(.L_x_5264) ;  /* 0x0000001c00d40947 */ /* 0x000fea0003800000 */
[----:B------:R-:W-:Y:S02]  /*11c50*/  ULDC UR4, c[0x0][0xac8] ;  /* 0x0002b20000047ab9 */ /* 0x000fe40000000800 */
[----:B------:R-:W-:Y:S02]  /*11c60*/  ISETP.GE.AND P2, PT, R21, UR4, PT ;  /* 0x0000000415007c0c */ /* 0x000fe4000bf46270 */
[----:B------:R-:W-:-:S11]  /*11c70*/  ISETP.GE.AND P3, PT, R67, UR4, PT ;  /* 0x0000000443007c0c */ /* 0x000fd6000bf66270 */
[-C--:B---3--:R-:W-:Y:S02]  /*11c80*/  @!P2 LEA R2, P0, R21, R0.reuse, 0x1 ;  /* 0x000000001502a211 */ /* 0x088fe400078008ff */
[----:B------:R-:W-:Y:S02]  /*11c90*/  @!P3 LEA R4, P1, R67, R0, 0x1 ;  /* 0x000000004304b211 */ /* 0x000fe400078208ff */
        /* <DEDUP_REMOVED lines=10> */
.L_x_5257:
[----:B------:R-:W-:Y:S01]  /*11d40*/  ULDC.64 UR12, c[0x0][0xb08] ;  /* 0x0002c200000c7ab9 */ /* 0x000fe20000000a00 */
[----:B0-----:R-:W0:Y:S01]  /*11d50*/  @P1 LDC R0, c[0x0][0xbec] ;  /* 0x0002fb00ff001b82 */ /* 0x001e220000000800 */
[----:B------:R-:W-:Y:S01]  /*11d60*/  UIMAD UR11, UR14, UR12, URZ ;  /* 0x0000000c0e0b72a4 */ /* 0x000fe2000f8e023f */
[----:B------:R-:W-:Y:S01]  /*11d70*/  IMAD.MOV.U32 R29, RZ, RZ, R37 ;  /* 0x000000ffff1d7224 */ /* 0x000fe200078e0025 */
[----:B------:R-:W-:Y:S01]  /*11d80*/  UIMAD.WIDE.U32 UR8, UR4, UR12, URZ ;  /* 0x0000000c040872a5 */ /* 0x000fe2000f8e003f */
[----:B------:R-:W-:Y:S01]  /*11d90*/  BSSY B1, `(.L_x_5265) ;  /* 0x000009e000017945 */ /* 0x000fe20003800000 */
[----:B------:R-:W-:Y:S01]  /*11da0*/  UIMAD UR11, UR4, UR13, UR11 ;  /* 0x0000000d040b72a4 */ /* 0x000fe2000f8e020b */
[----:B------:R-:W-:Y:S01]  /*11db0*/  SHF.R.S32.HI R39, RZ, 0x1f, R205 ;  /* 0x0000001fff277819 */ /* 0x000fe200000114cd */
[----:B------:R-:W-:Y:S01]  /*11dc0*/  USHF.R.S32.HI UR4, URZ, 0x1f, UR10 ;  /* 0x0000001f3f047899 */ /* 0x000fe2000801140a */
[----:B------:R-:W1:Y:S01]  /*11dd0*/  @P1 LDC R31, c[0x0][0xbf0] ;  /* 0x0002fc00ff1f1b82 */ /* 0x000e620000000800 */
        /* <DEDUP_REMOVED lines=14> */
[----:B0-----:R-:W-:Y:S01]  /*11ec0*/  @P1 IMAD.HI.U32 R0, R37, R0, RZ ;  /* 0x0000000025001227 */ /* 0x001fe200078e00ff */
[----:B------:R-:W-:Y:S01]  /*11ed0*/  SYNCS.ARRIVE.TRANS64.RED.A1T0 RZ, [UR7], RZ ;  /* 0x000000ffffff79a7 */ /* 0x000fe20008100407 */
[----:B------:R-:W-:Y:S01]  /*11ee0*/  SHF.R.S32.HI R46, RZ, 0x1f, R212 ;  /* 0x0000001fff2e7819 */ /* 0x000fe200000114d4 */
[----:B------:R-:W-:Y:S01]  /*11ef0*/  UIMAD UR4, UR10, UR13, UR4 ;  /* 0x0000000d0a0472a4 */ /* 0x000fe2000f8e0204 */
[----:B------:R-:W-:Y:S01]  /*11f00*/  SHF.R.S32.HI R47, RZ, 0x1f, R213 ;  /* 0x0000001fff2f7819 */ /* 0x000fe200000114d5 */
[----:B------:R-:W-:Y:S01]  /*11f10*/  UIMAD.WIDE.U32 UR10, UR10, UR12, UR8 ;  /* 0x0000000c0a0a72a5 */ /* 0x000fe2000f8e0008 */
[----:B------:R-:W-:Y:S02]  /*11f20*/  SHF.R.S32.HI R56, RZ, 0x1f, R214 ;  /* 0x0000001fff387819 */ /* 0x000fe400000114d6 */
[----:B------:R-:W-:Y:S01]  /*11f30*/  ULDC.64 UR12, c[0x0][0xb48] ;  /* 0x0002d200000c7ab9 */ /* 0x000fe20000000a00 */
[----:B------:R-:W-:Y:S01]  /*11f40*/  UIADD3 UR9, UR11, UR4, URZ ;  /* 0x000000040b097290 */ /* 0x000fe2000fffe03f */
[----:B-1----:R-:W-:-:S02]  /*11f50*/  @P1 SHF.R.U32.HI R29, RZ, R31, R0 ;  /* 0x0000001fff1d1219 */ /* 0x002fc40000011600 */
[----:B------:R-:W-:Y:S01]  /*11f60*/  UMOV UR8, UR10 ;  /* 0x0000000a00087c82 */ /* 0x000fe20008000000 */
[----:B------:R-:W-:Y:S01]  /*11f70*/  ULDC.64 UR10, c[0x0][0xb30] ;  /* 0x0002cc00000a7ab9 */ /* 0x000fe20000000a00 */
[----:B------:R-:W-:Y:S01]  /*11f80*/  UIMAD.WIDE.U32 UR8, UR39, UR12, UR8 ;  /* 0x0000000c270872a5 */ /* 0x000fe2000f8e0008 */
[--C-:B------:R-:W-:Y:S01]  /*11f90*/  SHF.R.S32.HI R0, RZ, 0x1f, R29.reuse ;  /* 0x0000001fff007819 */ /* 0x100fe2000001141d */
[----:B------:R-:W-:Y:S01]  /*11fa0*/  IMAD.MOV R2, RZ, RZ, -R29 ;  /* 0x000000ffff027224 */ /* 0x000fe200078e0a1d */
[----:B------:R-:W-:Y:S01]  /*11fb0*/  SHF.R.S32.HI R57, RZ, 0x1f, R215 ;  /* 0x0000001fff397819 */ /* 0x000fe200000114d7 */
[----:B------:R-:W-:Y:S01]  /*11fc0*/  UIMAD UR39, UR39, UR13, UR9 ;  /* 0x0000000d272772a4 */ /* 0x000fe2000f8e0209 */
[----:B------:R-:W-:Y:S01]  /*11fd0*/  SHF.R.S32.HI R58, RZ, 0x1f, R216 ;  /* 0x0000001fff3a7819 */ /* 0x000fe200000114d8 */
[----:B------:R-:W-:Y:S01]  /*11fe0*/  IMAD R31, R3, R2, R37 ;  /* 0x00000002031f7224 */ /* 0x000fe200078e0225 */
[----:B------:R-:W-:Y:S01]  /*11ff0*/  SHF.R.S32.HI R59, RZ, 0x1f, R217 ;  /* 0x0000001fff3b7819 */ /* 0x000fe200000114d9 */
[----:B------:R-:W-:Y:S01]  /*12000*/  IMAD R0, R0, UR10, RZ ;  /* 0x0000000a00007c24 */ /* 0x000fe2000f8e02ff */
[----:B------:R-:W-:Y:S01]  /*12010*/  SHF.R.S32.HI R60, RZ, 0x1f, R218 ;  /* 0x0000001fff3c7819 */ /* 0x000fe200000114da */
[----:B------:R-:W-:Y:S01]  /*12020*/  IMAD.U32 R3, RZ, RZ, UR9 ;  /* 0x00000009ff037e24 */ /* 0x000fe2000f8e00ff */
[----:B------:R-:W-:Y:S01]  /*12030*/  SHF.R.S32.HI R61, RZ, 0x1f, R219 ;  /* 0x0000001fff3d7819 */ /* 0x000fe200000114db */
[----:B------:R-:W-:Y:S01]  /*12040*/  IMAD.U32 R2, RZ, RZ, UR8 ;  /* 0x00000008ff027e24 */ /* 0x000fe2000f8e00ff */
[----:B------:R-:W-:Y:S01]  /*12050*/  ULDC.64 UR8, c[0x0][0xb28] ;  /* 0x0002ca0000087ab9 */ /* 0x000fe20000000a00 */
[----:B------:R-:W-:Y:S01]  /*12060*/  IMAD.U32 R3, RZ, RZ, UR39 ;  /* 0x00000027ff037e24 */ /* 0x000fe2000f8e00ff */
[----:B------:R-:W-:Y:S01]  /*12070*/  SHF.R.S32.HI R62, RZ, 0x1f, R16 ;  /* 0x0000001fff3e7819 */ /* 0x000fe20000011410 */
        /* <DEDUP_REMOVED lines=17> */
[----:B------:R-:W-:Y:S02]  /*12190*/  ISETP.GE.AND P1, PT, R218, UR4, PT ;  /* 0x00000004da007c0c */ /* 0x000fe4000bf26270 */
[----:B------:R-:W-:-:S07]  /*121a0*/  ISETP.GE.AND P2, PT, R217, UR4, PT ;  /* 0x00000004d9007c0c */ /* 0x000fce000bf46270 */
[CC--:B-1----:R-:W-:Y:S02]  /*121b0*/  @!P3 LEA R2, P5, R16.reuse, R38.reuse, 0x2 ;  /* 0x000000261002b211 */ /* 0x0c2fe400078a10ff */
[CC--:B------:R-:W-:Y:S02]  /*121c0*/  @!P4 LEA R28, P6, R219.reuse, R38.reuse, 0x2 ;  /* 0x00000026db1cc211 */ /* 0x0c0fe400078c10ff */
[-C--:B--2---:R-:W-:Y:S02]  /*121d0*/  @!P3 LEA.HI.X R3, R16, R37.reuse, R62, 0x2, P5 ;  /* 0x000000251003b211 */ /* 0x084fe400028f143e */
[----:B------:R-:W-:Y:S02]  /*121e0*/  @!P4 LEA.HI.X R29, R219, R37, R61, 0x2, P6 ;  /* 0x00000025db1dc211 */ /* 0x000fe400030f143d */
[----:B------:R-:W-:Y:S01]  /*121f0*/  @!P1 LEA R30, P5, R218, R38, 0x2 ;  /* 0x00000026da1e9211 */ /* 0x000fe200078a10ff */
[----:B------:R1:W-:Y:S01]  /*12200*/  @!P3 ST.E.64 desc[UR56][R2.64], R8 ;  /* 0x000000080200b985 */ /* 0x0003e2000c101b38 */
[----:B------:R-:W-:-:S02]  /*12210*/  ISETP.GE.AND P3, PT, R216, UR4, PT ;  /* 0x00000004d8007c0c */ /* 0x000fc4000bf66270 */
[-C--:B------:R-:W-:Y:S01]  /*12220*/  @!P1 LEA.HI.X R31, R218, R37.reuse, R60, 0x2, P5 ;  /* 0x00000025da1f9211 */ /* 0x080fe200028f143c */
[----:B------:R2:W-:Y:S01]  /*12230*/  @!P4 ST.E.64 desc[UR56][R28.64], R10 ;  /* 0x0000000a1c00c985 */ /* 0x0005e2000c101b38 */
[----:B------:R-:W-:Y:S02]  /*12240*/  ISETP.GE.AND P4, PT, R215, UR4, PT ;  /* 0x00000004d7007c0c */ /* 0x000fe4000bf86270 */
[C---:B------:R-:W-:Y:S01]  /*12250*/  @!P2 LEA R32, P6, R217.reuse, R38, 0x2 ;  /* 0x00000026d920a211 */ /* 0x040fe200078c10ff */
[----:B------:R3:W-:Y:S01]  /*12260*/  @!P1 ST.E.64 desc[UR56][R30.64], R20 ;  /* 0x000000141e009985 */ /* 0x0007e2000c101b38 */
[----:B------:R-:W-:Y:S02]  /*12270*/  ISETP.GE.AND P1, PT, R214, UR4, PT ;  /* 0x00000004d6007c0c */ /* 0x000fe4000bf26270 */
[----:B------:R-:W-:-:S03]  /*12280*/  @!P2 LEA.HI.X R33, R217, R37, R59, 0x2, P6 ;  /* 0x00000025d921a211 */ /* 0x000fc600030f143b */
[CC--:B------:R-:W-:Y:S02]  /*12290*/  @!P3 LEA R34, P5, R216.reuse, R38.reuse, 0x2 ;  /* 0x00000026d822b211 */ /* 0x0c0fe400078a10ff */
[----:B------:R4:W-:Y:S01]  /*122a0*/  @!P2 ST.E.64 desc[UR56][R32.64], R24 ;  /* 0x000000182000a985 */ /* 0x0009e2000c101b38 */
[----:B------:R-:W-:Y:S02]  /*122b0*/  ISETP.GE.AND P2, PT, R213, UR4, PT ;  /* 0x00000004d5007c0c */ /* 0x000fe4000bf46270 */
[----:B------:R-:W-:Y:S02]  /*122c0*/  @!P3 LEA.HI.X R35, R216, R37, R58, 0x2, P5 ;  /* 0x00000025d823b211 */ /* 0x000fe400028f143a */
[-C--:B-1----:R-:W-:Y:S02]  /*122d0*/  @!P4 LEA R2, P6, R215, R38.reuse, 0x2 ;  /* 0x00000026d702c211 */ /* 0x082fe400078c10ff */
[----:B------:R-:W-:Y:S01]  /*122e0*/  @!P1 LEA R8, P5, R214, R38, 0x2 ;  /* 0x00000026d6089211 */ /* 0x000fe200078a10ff */
[----:B------:R-:W-:Y:S01]  /*122f0*/  @!P3 ST.E.64 desc[UR56][R34.64], R50 ;  /* 0x000000322200b985 */ /* 0x000fe2000c101b38 */
[----:B------:R-:W-:-:S02]  /*12300*/  ISETP.GE.AND P3, PT, R212, UR4, PT ;  /* 0x00000004d4007c0c */ /* 0x000fc4000bf66270 */
[-C--:B------:R-:W-:Y:S02]  /*12310*/  @!P4 LEA.HI.X R3, R215, R37.reuse, R57, 0x2, P6 ;  /* 0x00000025d703c211 */ /* 0x080fe400030f1439 */
[-C--:B------:R-:W-:Y:S02]  /*12320*/  @!P1 LEA.HI.X R9, R214, R37.reuse, R56, 0x2, P5 ;  /* 0x00000025d6099211 */ /* 0x080fe400028f1438 */
[----:B--2---:R-:W-:Y:S01]  /*12330*/  @!P2 LEA R10, P6, R213, R38, 0x2 ;  /* 0x00000026d50aa211 */ /* 0x004fe200078c10ff */
[----:B------:R1:W-:Y:S01]  /*12340*/  @!P4 ST.E.64 desc[UR56][R2.64], R52 ;  /* 0x000000340200c985 */ /* 0x0003e2000c101b38 */
[----:B------:R-:W-:Y:S02]  /*12350*/  ISETP.GE.AND P4, PT, R211, UR4, PT ;  /* 0x00000004d3007c0c */ /* 0x000fe4000bf86270 */
[----:B------:R-:W-:Y:S01]  /*12360*/  @!P2 LEA.HI.X R11, R213, R37, R47, 0x2, P6 ;  /* 0x00000025d50ba211 */ /* 0x000fe200030f142f */
[----:B------:R2:W-:Y:S01]  /*12370*/  @!P1 ST.E.64 desc[UR56][R8.64], R66 ;  /* 0x0000004208009985 */ /* 0x0005e2000c101b38 */
[----:B------:R-:W-:-:S02]  /*12380*/  ISETP.GE.AND P1, PT, R210, UR4, PT ;  /* 0x00000004d2007c0c */ /* 0x000fc4000bf26270 */
[CC--:B---3--:R-:W-:Y:S01]  /*12390*/  @!P3 LEA R20, P5, R212.reuse, R38.reuse, 0x2 ;  /* 0x00000026d414b211 */ /* 0x0c8fe200078a10ff */
[----:B------:R3:W-:Y:S01]  /*123a0*/  @!P2 ST.E.64 desc[UR56][R10.64], R68 ;  /* 0x000000440a00a985 */ /* 0x0007e2000c101b38 */
[----:B------:R-:W-:Y:S02]  /*123b0*/  ISETP.GE.AND P2, PT, R209, UR4, PT ;  /* 0x00000004d1007c0c */ /* 0x000fe4000bf46270 */
[----:B------:R-:W-:Y:S02]  /*123c0*/  @!P3 LEA.HI.X R21, R212, R37, R46, 0x2, P5 ;  /* 0x00000025d415b211 */ /* 0x000fe400028f142e */
[----:B------:R-:W-:Y:S02]  /*123d0*/  ISETP.GE.AND P5, PT, R207, UR4, PT ;  /* 0x00000004cf007c0c */ /* 0x000fe4000bfa6270 */
[----:B----4-:R-:W-:Y:S01]  /*123e0*/  @!P4 LEA R24, P6, R211, R38, 0x2 ;  /* 0x00000026d318c211 */ /* 0x010fe200078c10ff */
[----:B------:R4:W-:Y:S01]  /*123f0*/  @!P3 ST.E.64 desc[UR56][R20.64], R74 ;  /* 0x0000004a1400b985 */ /* 0x0009e2000c101b38 */
[----:B------:R-:W-:-:S02]  /*12400*/  ISETP.GE.AND P3, PT, R208, UR4, PT ;  /* 0x00000004d0007c0c */ /* 0x000fc4000bf66270 */
[----:B------:R-:W-:Y:S02]  /*12410*/  @!P4 LEA.HI.X R25, R211, R37, R45, 0x2, P6 ;  /* 0x00000025d319c211 */ /* 0x000fe400030f142d */
[----:B-1----:R-:W-:-:S03]  /*12420*/  @!P1 LEA R2, P6, R210, R38, 0x2 ;  /* 0x00000026d2029211 */ /* 0x002fc600078c10ff */
[----:B------:R1:W-:Y:S01]  /*12430*/  @!P4 ST.E.64 desc[UR56][R24.64], R76 ;  /* 0x0000004c1800c985 */ /* 0x0003e2000c101b38 */
        /* <DEDUP_REMOVED lines=8> */
[----:B------:R-:W-:Y:S02]  /*124c0*/  @!P3 LEA.HI.X R11, R208, R37, R42, 0x2, P4 ;  /* 0x00000025d00bb211 */ /* 0x000fe400020f142a */
[----:B----4-:R-:W-:-:S03]  /*124d0*/  @!P5 LEA R20, P6, R207, R38, 0x2 ;  /* 0x00000026cf14d211 */ /* 0x010fc600078c10ff */
[----:B------:R4:W-:Y:S01]  /*124e0*/  @!P3 ST.E.64 desc[UR56][R10.64], R90 ;  /* 0x0000005a0a00b985 */ /* 0x0009e2000c101b38 */
[-C--:B------:R-:W-:Y:S02]  /*124f0*/  @!P5 LEA.HI.X R21, R207, R37.reuse, R41, 0x2, P6 ;  /* 0x00000025cf15d211 */ /* 0x080fe400030f1429 */
[----:B------:R-:W-:Y:S02]  /*12500*/  ISETP.GE.AND P3, PT, R204, UR4, PT ;  /* 0x00000004cc007c0c */ /* 0x000fe4000bf66270 */
[CC--:B-1----:R-:W-:Y:S01]  /*12510*/  @!P1 LEA R24, P4, R206.reuse, R38.reuse, 0x2 ;  /* 0x00000026ce189211 */ /* 0x0c2fe200078810ff */
[----:B------:R1:W-:Y:S01]  /*12520*/  @!P5 ST.E.64 desc[UR56][R20.64], R92 ;  /* 0x0000005c1400d985 */ /* 0x0003e2000c101b38 */
[----:B------:R-:W-:Y:S02]  /*12530*/  ISETP.GE.AND P5, PT, R203, UR4, PT ;  /* 0x00000004cb007c0c */ /* 0x000fe4000bfa6270 */
[----:B------:R-:W-:Y:S02]  /*12540*/  @!P1 LEA.HI.X R25, R206, R37, R40, 0x2, P4 ;  /* 0x00000025ce199211 */ /* 0x000fe400020f1428 */
[----:B--2---:R-:W-:-:S02]  /*12550*/  @!P2 LEA R2, P6, R205, R38, 0x2 ;  /* 0x00000026cd02a211 */ /* 0x004fc400078c10ff */
[----:B------:R-:W-:Y:S01]  /*12560*/  ISETP.GE.AND P4, PT, R202, UR4, PT ;  /* 0x00000004ca007c0c */ /* 0x000fe2000bf86270 */
[----:B------:R-:W-:Y:S01]  /*12570*/  @!P1 ST.E.64 desc[UR56][R24.64], R98 ;  /* 0x0000006218009985 */ /* 0x000fe2000c101b38 */
[----:B------:R-:W-:Y:S02]  /*12580*/  @!P2 LEA.HI.X R3, R205, R37, R39, 0x2, P6 ;  /* 0x00000025cd03a211 */ /* 0x000fe400030f1427 */
[----:B---3--:R-:W-:-:S03]  /*12590*/  @!P3 LEA R8, P1, R204, R38, 0x2 ;  /* 0x00000026cc08b211 */ /* 0x008fc600078210ff */
[----:B------:R2:W-:Y:S01]  /*125a0*/  @!P2 ST.E.64 desc[UR56][R2.64], R100 ;  /* 0x000000640200a985 */ /* 0x0005e2000c101b38 */
[-C--:B------:R-:W-:Y:S02]  /*125b0*/  @!P3 LEA.HI.X R9, R204, R37.reuse, R229, 0x2, P1 ;  /* 0x00000025cc09b211 */ /* 0x080fe400008f14e5 */
[-C--:B----4-:R-:W-:Y:S02]  /*125c0*/  @!P5 LEA R10, P2, R203, R38.reuse, 0x2 ;  /* 0x00000026cb0ad211 */ /* 0x090fe400078410ff */
[----:B------:R-:W-:Y:S01]  /*125d0*/  ISETP.GE.AND P1, PT, R201, UR4, PT ;  /* 0x00000004c9007c0c */ /* 0x000fe2000bf26270 */
[----:B------:R3:W-:Y:S01]  /*125e0*/  @!P3 ST.E.64 desc[UR56][R8.64], R106 ;  /* 0x0000006a0800b985 */ /* 0x0007e2000c101b38 */
[----:B------:R-:W-:Y:S02]  /*125f0*/  @!P5 LEA.HI.X R11, R203, R37, R228, 0x2, P2 ;  /* 0x00000025cb0bd211 */ /* 0x000fe400010f14e4 */
[----:B------:R-:W-:Y:S02]  /*12600*/  ISETP.GE.AND P2, PT, R200, UR4, PT ;  /* 0x00000004c8007c0c */ /* 0x000fe4000bf46270 */
[----:B-1----:R-:W-:Y:S01]  /*12610*/  @!P4 LEA R20, P6, R202, R38, 0x2 ;  /* 0x00000026ca14c211 */ /* 0x002fe200078c10ff */
[----:B------:R1:W-:Y:S01]  /*12620*/  @!P5 ST.E.64 desc[UR56][R10.64], R108 ;  /* 0x0000006c0a00d985 */ /* 0x0003e2000c101b38 */
[----:B------:R-:W-:-:S02]  /*12630*/  ISETP.GE.AND P5, PT, R23, UR4, PT ;  /* 0x0000000417007c0c */ /* 0x000fc4000bfa6270 */
[-C--:B------:R-:W-:Y:S02]  /*12640*/  @!P4 LEA.HI.X R21, R202, R37.reuse, R227, 0x2, P6 ;  /* 0x00000025ca15c211 */ /* 0x080fe400030f14e3 */
[----:B------:R-:W-:Y:S02]  /*12650*/  ISETP.GE.AND P6, PT, R22, UR4, PT ;  /* 0x0000000416007c0c */ /* 0x000fe4000bfc6270 */
[-C--:B--2---:R-:W-:Y:S01]  /*12660*/  @!P1 LEA R2, P3, R201, R38.reuse, 0x2 ;  /* 0x00000026c9029211 */ /* 0x084fe200078610ff */
[----:B------:R4:W-:Y:S01]  /*12670*/  @!P4 ST.E.64 desc[UR56][R20.64], R114 ;  /* 0x000000721400c985 */ /* 0x0009e2000c101b38 */
[----:B------:R-:W-:Y:S02]  /*12680*/  ISETP.GE.AND P4, PT, R19, UR4, PT ;  /* 0x0000000413007c0c */ /* 0x000fe4000bf86270 */
[----:B------:R-:W-:Y:S02]  /*12690*/  @!P1 LEA.HI.X R3, R201, R37, R226, 0x2, P3 ;  /* 0x00000025c9039211 */ /* 0x000fe400018f14e2 */
[----:B------:R-:W-:-:S03]  /*126a0*/  @!P2 LEA R24, P3, R200, R38, 0x2 ;  /* 0x00000026c818a211 */ /* 0x000fc600078610ff */
[----:B------:R4:W-:Y:S01]  /*126b0*/  @!P1 ST.E.64 desc[UR56][R2.64], R116 ;  /* 0x0000007402009985 */ /* 0x0009e2000c101b38 */
[----:B------:R-:W-:Y:S02]  /*126c0*/  @!P2 LEA.HI.X R25, R200, R37, R225, 0x2, P3 ;  /* 0x00000025c819a211 */ /* 0x000fe400018f14e1 */
[----:B---3--:R-:W-:-:S03]  /*126d0*/  @!P5 LEA R8, P1, R23, R38, 0x2 ;  /* 0x000000261708d211 */ /* 0x008fc600078210ff */
[----:B------:R4:W-:Y:S01]  /*126e0*/  @!P2 ST.E.64 desc[UR56][R24.64], R122 ;  /* 0x0000007a1800a985 */ /* 0x0009e2000c101b38 */
[CC--:B-1----:R-:W-:Y:S02]  /*126f0*/  @!P6 LEA R10, P2, R22.reuse, R38.reuse, 0x2 ;  /* 0x00000026160ae211 */ /* 0x0c2fe400078410ff */
[----:B------:R-:W-:Y:S02]  /*12700*/  @!P4 LEA R28, P3, R19, R38, 0x2 ;  /* 0x00000026131cc211 */ /* 0x000fe400078610ff */
[-C--:B------:R-:W-:Y:S02]  /*12710*/  @!P5 LEA.HI.X R9, R23, R37.reuse, R224, 0x2, P1 ;  /* 0x000000251709d211 */ /* 0x080fe400008f14e0 */
[-C--:B------:R-:W-:Y:S02]  /*12720*/  @!P6 LEA.HI.X R11, R22, R37.reuse, R223, 0x2, P2 ;  /* 0x00000025160be211 */ /* 0x080fe400010f14df */
[----:B------:R-:W-:Y:S01]  /*12730*/  @!P4 LEA.HI.X R29, R19, R37, R222, 0x2, P3 ;  /* 0x00000025131dc211 */ /* 0x000fe200018f14de */
[----:B------:R4:W-:Y:S04]  /*12740*/  @!P5 ST.E.64 desc[UR56][R8.64], R124 ;  /* 0x0000007c0800d985 */ /* 0x0009e8000c101b38 */
[----:B------:R4:W-:Y:S04]  /*12750*/  @!P6 ST.E.64 desc[UR56][R10.64], R130 ;  /* 0x000000820a00e985 */ /* 0x0009e8000c101b38 */
[----:B------:R4:W-:Y:S02]  /*12760*/  @!P4 ST.E.64 desc[UR56][R28.64], R132 ;  /* 0x000000841c00c985 */ /* 0x0009e4000c101b38 */
.L_x_5266:
[----:B------:R-:W-:Y:S05]  /*12770*/  BSYNC B1 ;  /* 0x0000000000017941 */ /* 0x000fea0003800000 */
.L_x_5265:
[----:B0-----:R-:W0:Y:S04]  /*12780*/  SHFL.IDX PT, R36, R36, 0x1, 0x1c1f ;  /* 0x003c1f0024247f89 */ /* 0x001e2800000e0000 */
[----:B------:R-:W3:Y:S01]  /*12790*/  SHFL.IDX PT, R0, R0, 0x1, 0x1c1f ;  /* 0x003c1f0000007f89 */ /* 0x000ee200000e0000 */
[----:B------:R-:W-:Y:S05]  /*127a0*/  @P0 BRA `(.L_x_5264) ;  /* 0x0000001000fc0947 */ /* 0x000fea0003800000 */
[----:B------:R-:W-:Y:S02]  /*127b0*/  ULDC UR4, c[0x0][0xac8] ;  /* 0x0002b20000047ab9 */ /* 0x000fe40000000800 */
[----:B------:R-:W-:Y:S02]  /*127c0*/  ISETP.GE.AND P5, PT, R16, UR4, PT ;  /* 0x0000000410007c0c */ /* 0x000fe4000bfa6270 */
[----:B------:R-:W-:Y:S02]  /*127d0*/  ISETP.GE.AND P0, PT, R219, UR4, PT ;  /* 0x00000004db007c0c */ /* 0x000fe4000bf06270 */
[----:B------:R-:W-:Y:S02]  /*127e0*/  ISETP.GE.AND P1, PT, R218, UR4, PT ;  /* 0x00000004da007c0c */ /* 0x000fe4000bf26270 */
[----:B------:R-:W-:-:S07]  /*127f0*/  ISETP.GE.AND P4, PT, R217, UR4, PT ;  /* 0x00000004d9007c0c */ /* 0x000fce000bf86270 */
[CC--:B---34-:R-:W-:Y:S02]  /*12800*/  @!P5 LEA R2, P2, R16.reuse, R0.reuse, 0x2 ;  /* 0x000000001002d211 */ /* 0x0d8fe400078410ff */
[C---:B------:R-:W-:Y:S02]  /*12810*/  @!P0 LEA R8, P3, R219.reuse, R0, 0x2 ;  /* 0x00000000db088211 */ /* 0x040fe400078610ff */
[-C--:B0-----:R-:W-:Y:S02]  /*12820*/  @!P5 LEA.HI.X R3, R16, R36.reuse, R62, 0x2, P2 ;  /* 0x000000241003d211 */ /* 0x081fe400010f143e */
[----:B------:R-:W-:Y:S02]  /*12830*/  ISETP.GE.AND P2, PT, R216, UR4, PT ;  /* 0x00000004d8007c0c */ /* 0x000fe4000bf46270 */
[----:B------:R-:W-:Y:S01]  /*12840*/  @!P0 LEA.HI.X R9, R219, R36, R61, 0x2, P3 ;  /* 0x00000024db098211 */ /* 0x000fe200018f143d */
[----:B------:R0:W-:Y:S01]  /*12850*/  @!P5 ST.E.64 desc[UR56][R2.64], R12 ;  /* 0x0000000c0200d985 */ /* 0x0001e2000c101b38 */
[----:B------:R-:W-:-:S02]  /*12860*/  @!P1 LEA R10, P5, R218, R0, 0x2 ;  /* 0x00000000da0a9211 */ /* 0x000fc400078a10ff */
[----:B------:R-:W-:Y:S01]  /*12870*/  ISETP.GE.AND P3, PT, R215, UR4, PT ;  /* 0x00000004d7007c0c */ /* 0x000fe2000bf66270 */
[----:B------:R3:W-:Y:S01]  /*12880*/  @!P0 ST.E.64 desc[UR56][R8.64], R14 ;  /* 0x0000000e08008985 */ /* 0x0007e2000c101b38 */
[----:B------:R-:W-:Y:S02]  /*12890*/  @!P1 LEA.HI.X R11, R218, R36, R60, 0x2, P5 ;  /* 0x00000024da0b9211 */ /* 0x000fe400028f143c */
[C---:B------:R-:W-:Y:S02]  /*128a0*/  @!P4 LEA R20, P6, R217.reuse, R0, 0x2 ;  /* 0x00000000d914c211 */ /* 0x040fe400078c10ff */
[----:B------:R-:W-:Y:S01]  /*128b0*/  ISETP.GE.AND P0, PT, R214, UR4, PT ;  /* 0x00000004d6007c0c */ /* 0x000fe2000bf06270 */
[----:B------:R4:W-:Y:S01]  /*128c0*/  @!P1 ST.E.64 desc[UR56][R10.64], R26 ;  /* 0x0000001a0a009985 */ /* 0x0009e2000c101b38 */
[----:B------:R-:W-:Y:S02]  /*128d0*/  @!P4 LEA.HI.X R21, R217, R36, R59, 0x2, P6 ;  /* 0x00000024d915c211 */ /* 0x000fe400030f143b */
[----:B------:R-:W-:-:S02]  /*128e0*/  ISETP.GE.AND P1, PT, R213, UR4, PT ;  /* 0x00000004d5007c0c */ /* 0x000fc4000bf26270 */
[----:B------:R-:W-:Y:S01]  /*128f0*/  @!P2 LEA R24, P5, R216, R0, 0x2 ;  /* 0x00000000d818a211 */ /* 0x000fe200078a10ff */
[----:B------:R5:W-:Y:S01]  /*12900*/  @!P4 ST.E.64 desc[UR56][R20.64], R48 ;  /* 0x000000301400c985 */ /* 0x000be2000c101b38 */
[----:B------:R-:W-:Y:S02]  /*12910*/  ISETP.GE.AND P4, PT, R212, UR4, PT ;  /* 0x00000004d4007c0c */ /* 0x000fe4000bf86270 */
[----:B------:R-:W-:Y:S02]  /*12920*/  @!P2 LEA.HI.X R25, R216, R36, R58, 0x2, P5 ;  /* 0x00000024d819a211 */ /* 0x000fe400028f143a */
[CC--:B0-----:R-:W-:Y:S02]  /*12930*/  @!P3 LEA R2, P5, R215.reuse, R0.reuse, 0x2 ;  /* 0x00000000d702b211 */ /* 0x0c1fe400078a10ff */
[----:B---3--:R-:W-:Y:S01]  /*12940*/  @!P0 LEA R8, P6, R214, R0, 0x2 ;  /* 0x00000000d6088211 */ /* 0x008fe200078c10ff */
[----:B------:R-:W-:Y:S01]  /*12950*/  @!P2 ST.E.64 desc[UR56][R24.64], R54 ;  /* 0x000000361800a985 */ /* 0x000fe2000c101b38 */
[----:B------:R-:W-:-:S02]  /*12960*/  @!P3 LEA.HI.X R3, R215, R36, R57, 0x2, P5 ;  /* 0x00000024d703b211 */ /* 0x000fc400028f1439 */
[----:B------:R-:W-:Y:S02]  /*12970*/  @!P0 LEA.HI.X R9, R214, R36, R56, 0x2, P6 ;  /* 0x00000024d6098211 */ /* 0x000fe400030f1438 */
[----:B------:R-:W-:Y:S01]  /*12980*/  @!P1 LEA R12, P5, R213, R0, 0x2 ;  /* 0x00000000d50c9211 */ /* 0x000fe200078a10ff */
[----:B------:R0:W-:Y:S01]  /*12990*/  @!P3 ST.E.64 desc[UR56][R2.64], R64 ;  /* 0x000000400200b985 */ /* 0x0001e2000c101b38 */
[----:B------:R-:W-:Y:S02]  /*129a0*/  ISETP.GE.AND P2, PT, R211, UR4, PT ;  /* 0x00000004d3007c0c */ /* 0x000fe4000bf46270 */
[----:B------:R-:W-:Y:S01]  /*129b0*/  @!P1 LEA.HI.X R13, R213, R36, R47, 0x2, P5 ;  /* 0x00000024d50d9211 */ /* 0x000fe200028f142f */
[----:B------:R3:W-:Y:S01]  /*129c0*/  @!P0 ST.E.64 desc[UR56][R8.64], R70 ;  /* 0x0000004608008985 */ /* 0x0007e2000c101b38 */
[----:B------:R-:W-:Y:S02]  /*129d0*/  ISETP.GE.AND P3, PT, R210, UR4, PT ;  /* 0x00000004d2007c0c */ /* 0x000fe4000bf66270 */
[----:B----4-:R-:W-:Y:S01]  /*129e0*/  @!P4 LEA R10, P0, R212, R0, 0x2 ;  /* 0x00000000d40ac211 */ /* 0x010fe200078010ff */
[----:B------:R4:W-:Y:S01]  /*129f0*/  @!P1 ST.E.64 desc[UR56][R12.64], R72 ;  /* 0x000000480c009985 */ /* 0x0009e2000c101b38 */
[----:B------:R-:W-:-:S02]  /*12a00*/  ISETP.GE.AND P1, PT, R209, UR4, PT ;  /* 0x00000004d1007c0c */ /* 0x000fc4000bf26270 */
[----:B------:R-:W-:Y:S02]  /*12a10*/  @!P4 LEA.HI.X R11, R212, R36, R46, 0x2, P0 ;  /* 0x00000024d40bc211 */ /* 0x000fe400000f142e */
[----:B------:R-:W-:Y:S02]  /*12a20*/  ISETP.GE.AND P0, PT, R208, UR4, PT ;  /* 0x00000004d0007c0c */ /* 0x000fe4000bf06270 */
[-C--:B------:R-:W-:Y:S01]  /*12a30*/  @!P2 LEA R14, P6, R211, R0.reuse, 0x2 ;  /* 0x00000000d30ea211 */ /* 0x080fe200078c10ff */
[----:B------:R1:W-:Y:S01]  /*12a40*/  @!P4 ST.E.64 desc[UR56][R10.64], R78 ;  /* 0x0000004e0a00c985 */ /* 0x0003e2000c101b38 */
[----:B------:R-:W-:Y:S02]  /*12a50*/  ISETP.GE.AND P4, PT, R207, UR4, PT ;  /* 0x00000004cf007c0c */ /* 0x000fe4000bf86270 */
[----:B-----5:R-:W-:Y:S02]  /*12a60*/  @!P3 LEA R20, P5, R210, R0, 0x2 ;  /* 0x00000000d214b211 */ /* 0x020fe400078a10ff */
[----:B------:R-:W-:-:S02]  /*12a70*/  @!P2 LEA.HI.X R15, R211, R36, R45, 0x2, P6 ;  /* 0x00000024d30fa211 */ /* 0x000fc400030f142d */
[----:B------:R-:W-:Y:S02]  /*12a80*/  @!P3 LEA.HI.X R21, R210, R36, R44, 0x2, P5 ;  /* 0x00000024d215b211 */ /* 0x000fe400028f142c */
[CC--:B0-----:R-:W-:Y:S01]  /*12a90*/  @!P1 LEA R2, P5, R209.reuse, R0.reuse, 0x2 ;  /* 0x00000000d1029211 */ /* 0x0c1fe200078a10ff */
[----:B------:R0:W-:Y:S01]  /*12aa0*/  @!P2 ST.E.64 desc[UR56][R14.64], R80 ;  /* 0x000000500e00a985 */ /* 0x0001e2000c101b38 */
[----:B------:R-:W-:Y:S02]  /*12ab0*/  ISETP.GE.AND P2, PT, R206, UR4, PT ;  /* 0x00000004ce007c0c */ /* 0x000fe4000bf46270 */
[----:B---3--:R-:W-:Y:S01]  /*12ac0*/  @!P0 LEA R8, P6, R208, R0, 0x2 ;  /* 0x00000000d0088211 */ /* 0x008fe200078c10ff */
[----:B------:R3:W-:Y:S01]  /*12ad0*/  @!P3 ST.E.64 desc[UR56][R20.64], R86 ;  /* 0x000000561400b985 */ /* 0x0007e2000c101b38 */
[----:B------:R-:W-:Y:S02]  /*12ae0*/  @!P1 LEA.HI.X R3, R209, R36, R43, 0x2, P5 ;  /* 0x00000024d1039211 */ /* 0x000fe400028f142b */
[----:B------:R-:W-:-:S02]  /*12af0*/  ISETP.GE.AND P3, PT, R205, UR4, PT ;  /* 0x00000004cd007c0c */ /* 0x000fc4000bf66270 */
[C---:B----4-:R-:W-:Y:S01]  /*12b00*/  @!P4 LEA R12, P5, R207.reuse, R0, 0x2 ;  /* 0x00000000cf0cc211 */ /* 0x050fe200078a10ff */
[----:B------:R4:W-:Y:S01]  /*12b10*/  @!P1 ST.E.64 desc[UR56][R2.64], R88 ;  /* 0x0000005802009985 */ /* 0x0009e2000c101b38 */
[-C--:B------:R-:W-:Y:S02]  /*12b20*/  @!P0 LEA.HI.X R9, R208, R36.reuse, R42, 0x2, P6 ;  /* 0x00000024d0098211 */ /* 0x080fe400030f142a */
[----:B------:R-:W-:Y:S02]  /*12b30*/  @!P4 LEA.HI.X R13, R207, R36, R41, 0x2, P5 ;  /* 0x00000024cf0dc211 */ /* 0x000fe400028f1429 */
[----:B------:R-:W-:Y:S01]  /*12b40*/  ISETP.GE.AND P1, PT, R204, UR4, PT ;  /* 0x00000004cc007c0c */ /* 0x000fe2000bf26270 */
[----:B------:R5:W-:Y:S01]  /*12b50*/  @!P0 ST.E.64 desc[UR56][R8.64], R94 ;  /* 0x0000005e08008985 */ /* 0x000be2000c101b38 */
[----:B-1----:R-:W-:-:S03]  /*12b60*/  @!P2 LEA R10, P0, R206, R0, 0x2 ;  /* 0x00000000ce0aa211 */ /* 0x002fc600078010ff */
[----:B------:R-:W-:Y:S01]  /*12b70*/  @!P4 ST.E.64 desc[UR56][R12.64], R96 ;  /* 0x000000600c00c985 */ /* 0x000fe2000c101b38 */
[----:B------:R-:W-:Y:S02]  /*12b80*/  ISETP.GE.AND P4, PT, R203, UR4, PT ;  /* 0x00000004cb007c0c */ /* 0x000fe4000bf86270 */
[C---:B0-----:R-:W-:Y:S02]  /*12b90*/  @!P3 LEA R14, P5, R205.reuse, R0, 0x2 ;  /* 0x00000000cd0eb211 */ /* 0x041fe400078a10ff */
[-C--:B------:R-:W-:Y:S02]  /*12ba0*/  @!P2 LEA.HI.X R11, R206, R36.reuse, R40, 0x2, P0 ;  /* 0x00000024ce0ba211 */ /* 0x080fe400000f1428 */
[----:B------:R-:W-:Y:S02]  /*12bb0*/  ISETP.GE.AND P0, PT, R202, UR4, PT ;  /* 0x00000004ca007c0c */ /* 0x000fe4000bf06270 */
[----:B------:R-:W-:Y:S01]  /*12bc0*/  @!P3 LEA.HI.X R15, R205, R36, R39, 0x2, P5 ;  /* 0x00000024cd0fb211 */ /* 0x000fe200028f1427 */
[----:B------:R0:W-:Y:S01]  /*12bd0*/  @!P2 ST.E.64 desc[UR56][R10.64], R102 ;  /* 0x000000660a00a985 */ /* 0x0001e2000c101b38 */
[----:B---3--:R-:W-:-:S02]  /*12be0*/  @!P1 LEA R20, P6, R204, R0, 0x2 ;  /* 0x00000000cc149211 */ /* 0x008fc400078c10ff */
[----:B------:R-:W-:Y:S01]  /*12bf0*/  ISETP.GE.AND P2, PT, R201, UR4, PT ;  /* 0x00000004c9007c0c */ /* 0x000fe2000bf46270 */
[----:B------:R1:W-:Y:S01]  /*12c00*/  @!P3 ST.E.64 desc[UR56][R14.64], R104 ;  /* 0x000000680e00b985 */ /* 0x0003e2000c101b38 */
[----:B------:R-:W-:Y:S02]  /*12c10*/  @!P1 LEA.HI.X R21, R204, R36, R229, 0x2, P6 ;  /* 0x00000024cc159211 */ /* 0x000fe400030f14e5 */
[C---:B----4-:R-:W-:Y:S02]  /*12c20*/  @!P4 LEA R2, P3, R203.reuse, R0, 0x2 ;  /* 0x00000000cb02c211 */ /* 0x050fe400078610ff */
[----:B------:R-:W-:Y:S01]  /*12c30*/  ISETP.GE.AND P5, PT, R200, UR4, PT ;  /* 0x00000004c8007c0c */ /* 0x000fe2000bfa6270 */
[----:B------:R3:W-:Y:S01]  /*12c40*/  @!P1 ST.E.64 desc[UR56][R20.64], R110 ;  /* 0x0000006e14009985 */ /* 0x0007e2000c101b38 */
[----:B------:R-:W-:Y:S02]  /*12c50*/  @!P4 LEA.HI.X R3, R203, R36, R228, 0x2, P3 ;  /* 0x00000024cb03c211 */ /* 0x000fe400018f14e4 */
[----:B------:R-:W-:-:S02]  /*12c60*/  ISETP.GE.AND P3, PT, R23, UR4, PT ;  /* 0x0000000417007c0c */ /* 0x000fc4000bf66270 */
[----:B------:R-:W-:Y:S01]  /*12c70*/  ISETP.GE.AND P1, PT, R22, UR4, PT ;  /* 0x0000000416007c0c */ /* 0x000fe2000bf26270 */
[----:B------:R4:W-:Y:S01]  /*12c80*/  @!P4 ST.E.64 desc[UR56][R2.64], R112 ;  /* 0x000000700200c985 */ /* 0x0009e2000c101b38 */
[CC--:B-----5:R-:W-:Y:S02]  /*12c90*/  @!P0 LEA R8, P6, R202.reuse, R0.reuse, 0x2 ;  /* 0x00000000ca088211 */ /* 0x0e0fe400078c10ff */
[C---:B0-----:R-:W-:Y:S02]  /*12ca0*/  @!P2 LEA R10, P4, R201.reuse, R0, 0x2 ;  /* 0x00000000c90aa211 */ /* 0x041fe400078810ff */
[-C--:B------:R-:W-:Y:S02]  /*12cb0*/  @!P0 LEA.HI.X R9, R202, R36.reuse, R227, 0x2, P6 ;  /* 0x00000024ca098211 */ /* 0x080fe400030f14e3 */
[----:B------:R-:W-:-:S03]  /*12cc0*/  @!P2 LEA.HI.X R11, R201, R36, R226, 0x2, P4 ;  /* 0x00000024c90ba211 */ /* 0x000fc600020f14e2 */
[----:B------:R4:W-:Y:S01]  /*12cd0*/  @!P0 ST.E.64 desc[UR56][R8.64], R118 ;  /* 0x0000007608008985 */ /* 0x0009e2000c101b38 */
[-C--:B------:R-:W-:Y:S02]  /*12ce0*/  @!P5 LEA R12, P0, R200, R0.reuse, 0x2 ;  /* 0x00000000c80cd211 */ /* 0x080fe400078010ff */
[CC--:B-1----:R-:W-:Y:S01]  /*12cf0*/  @!P3 LEA R14, P4, R23.reuse, R0.reuse, 0x2 ;  /* 0x00000000170eb211 */ /* 0x0c2fe200078810ff */
[----:B------:R4:W-:Y:S01]  /*12d00*/  @!P2 ST.E.64 desc[UR56][R10.64], R120 ;  /* 0x000000780a00a985 */ /* 0x0009e2000c101b38 */
[----:B---3--:R-:W-:Y:S02]  /*12d10*/  @!P1 LEA R20, P6, R22, R0, 0x2 ;  /* 0x0000000016149211 */ /* 0x008fe400078c10ff */
        /* <DEDUP_REMOVED lines=8> */
[----:B----4-:R-:W-:-:S04]  /*12da0*/  LEA R2, P0, R19, R0, 0x2 ;  /* 0x0000000013027211 */ /* 0x010fc800078010ff */
[----:B------:R-:W-:-:S05]  /*12db0*/  LEA.HI.X R3, R19, R36, R222, 0x2, P0 ;  /* 0x0000002413037211 */ /* 0x000fca00000f14de */
[----:B------:R0:W-:Y:S01]  /*12dc0*/  ST.E.64 desc[UR56][R2.64], R6 ;  /* 0x0000000602007985 */ /* 0x0001e2000c101b38 */
[----:B------:R-:W-:Y:S05]  /*12dd0*/  BRA `(.L_x_5264) ;  /* 0x0000000c00707947 */ /* 0x000fea0003800000 */
.L_x_5255:
        /* <DEDUP_REMOVED lines=30> */
.L_x_5267:
[----:B------:R-:W-:Y:S01]  /*12fc0*/  USHF.R.S32.HI UR12, URZ, 0x1f, UR44 ;  /* 0x0000001f3f0c7899 */ /* 0x000fe2000801142c */
[----:B------:R-:W-:Y:S01]  /*12fd0*/  BSSY B1, `(.L_x_5268) ;  /* 0x000003a000017945 */ /* 0x000fe20003800000 */
[----:B------:R-:W-:Y:S02]  /*12fe0*/  USHF.R.S32.HI UR18, URZ, 0x1f, UR4 ;  /* 0x0000001f3f127899 */ /* 0x000fe40008011404 */
[----:B------:R-:W-:Y:S02]  /*12ff0*/  USEL UR7, UR44, URZ, !UP0 ;  /* 0x0000003f2c077287 */ /* 0x000fe4000c000000 */
[----:B------:R-:W-:Y:S01]  /*13000*/  USEL UR12, UR12, URZ, !UP0 ;  /* 0x0000003f0c0c7287 */ /* 0x000fe2000c000000 */
[----:B------:R-:W-:Y:S11]  /*13010*/  @P0 BRA `(.L_x_5269) ;  /* 0x0000000000d40947 */ /* 0x000ff60003800000 */
[----:B------:R-:W0:Y:S01]  /*13020*/  S2R R3, SR_TID.X ;  /* 0x0000000000037919 */ /* 0x000e220000002100 */
[----:B------:R-:W1:Y:S01]  /*13030*/  LDC R9, c[0x0][0xbe8] ;  /* 0x0002fa00ff097b82 */ /* 0x000e620000000800 */
[----:B------:R-:W-:Y:S02]  /*13040*/  IMAD.U32 R4, RZ, RZ, UR42 ;  /* 0x0000002aff047e24 */ /* 0x000fe4000f8e00ff */
[----:B-1---5:R-:W-:-:S03]  /*13050*/  IMAD R2, R0, R9, RZ ;  /* 0x0000000900027224 */ /* 0x022fc600078e02ff */
[----:B0-----:R-:W-:-:S04]  /*13060*/  IADD3 R4, R4, -0x80, R3 ;  /* 0xffffff8004047810 */ /* 0x001fc80007ffe003 */
        /* <DEDUP_REMOVED lines=48> */
.L_x_5269:
[----:B------:R-:W-:Y:S05]  /*13370*/  BSYNC B1 ;  /* 0x0000000000017941 */ /* 0x000fea0003800000 */
.L_x_5268:
[----:B------:R-:W-:-:S06]  /*13380*/  UISETP.GT.AND UP0, UPT, UR47, 0x1, UPT ;  /* 0x000000012f00788c */ /* 0x000fcc000bf04270 */
[----:B------:R-:W-:-:S13]  /*13390*/  PLOP3.LUT P0, PT, PT, PT, UP0, 0x80, 0x0 ;  /* 0x000000000000781c */ /* 0x000fda0003f0f008 */
[----:B------:R-:W-:Y:S05]  /*133a0*/  @P0 BRA `(.L_x_5264) ;  /* 0x0000000400fc0947 */ /* 0x000fea0003800000 */
[----:B------:R-:W1:Y:S01]  /*133b0*/  LDC R11, c[0x0][0xbe8] ;  /* 0x0002fa00ff0b7b82 */ /* 0x000e620000000800 */
[----:B------:R-:W-:Y:S01]  /*133c0*/  ULDC.64 UR14, c[0x0][0xaa0] ;  /* 0x0002a800000e7ab9 */ /* 0x000fe20000000a00 */
[----:B------:R-:W-:Y:S01]  /*133d0*/  IMAD R2, R18, 0x20, R220 ;  /* 0x0000002012027824 */ /* 0x000fe200078e02dc */
[----:B------:R-:W-:Y:S01]  /*133e0*/  UIMAD UR10, UR18, UR14, URZ ;  /* 0x0000000e120a72a4 */ /* 0x000fe2000f8e023f */
[----:B------:R-:W-:Y:S01]  /*133f0*/  VIADD R8, R220, UR42 ;  /* 0x0000002adc087c36 */ /* 0x000fe20008000000 */
[----:B------:R-:W-:Y:S01]  /*13400*/  UIMAD.WIDE.U32 UR8, UR4, UR14, URZ ;  /* 0x0000000e040872a5 */ /* 0x000fe2000f8e003f */
[----:B------:R-:W-:Y:S01]  /*13410*/  VIADD R6, R2, UR42 ;  /* 0x0000002a02067c36 */ /* 0x000fe20008000000 */
[----:B------:R-:W-:Y:S01]  /*13420*/  UIMAD UR10, UR4, UR15, UR10 ;  /* 0x0000000f040a72a4 */ /* 0x000fe2000f8e020a */
[----:B------:R-:W-:Y:S02]  /*13430*/  BSSY B1, `(.L_x_5270) ;  /* 0x0000040000017945 */ /* 0x000fe40003800000 */
[----:B0-----:R-:W-:Y:S01]  /*13440*/  IMAD.MOV.U32 R5, RZ, RZ, R6 ;  /* 0x000000ffff057224 */ /* 0x001fe200078e0006 */
[----:B------:R-:W-:-:S03]  /*13450*/  UIADD3 UR9, UR9, UR10, URZ ;  /* 0x0000000a09097290 */ /* 0x000fc6000fffe03f */
[----:B------:R-:W-:Y:S02]  /*13460*/  ULDC.64 UR10, c[0x0][0xae8] ;  /* 0x0002ba00000a7ab9 */ /* 0x000fe40000000a00 */
[----:B------:R-:W-:-:S04]  /*13470*/  UIMAD.WIDE.U32 UR8, UR43, UR10, UR8 ;  /* 0x0000000a2b0872a5 */ /* 0x000fc8000f8e0008 */
[----:B------:R-:W-:-:S03]  /*13480*/  UIMAD UR9, UR43, UR11, UR9 ;  /* 0x0000000b2b0972a4 */ /* 0x000fc6000f8e0209 */
[----:B------:R-:W-:Y:S01]  /*13490*/  ULDC.64 UR10, c[0x0][0xaf0] ;  /* 0x0002bc00000a7ab9 */ /* 0x000fe20000000a00 */
[----:B-1----:R-:W-:Y:S01]  /*134a0*/  ISETP.NE.AND P0, PT, R11, 0x1, PT ;  /* 0x000000010b00780c */ /* 0x002fe20003f05270 */
[----:B------:R-:W-:Y:S02]  /*134b0*/  UIMAD UR12, UR12, UR10, URZ ;  /* 0x0000000a0c0c72a4 */ /* 0x000fe4000f8e023f */
[----:B------:R-:W-:Y:S02]  /*134c0*/  UIMAD.WIDE.U32 UR8, UR7, UR10, UR8 ;  /* 0x0000000a070872a5 */ /* 0x000fe4000f8e0008 */
[----:B------:R-:W-:-:S03]  /*134d0*/  UIMAD UR4, UR7, UR11, UR12 ;  /* 0x0000000b070472a4 */ /* 0x000fc6000f8e020c */
[----:B------:R-:W-:Y:S01]  /*134e0*/  ULDC.64 UR10, c[0x0][0xae0] ;  /* 0x0002b800000a7ab9 */ /* 0x000fe20000000a00 */
[----:B------:R-:W-:-:S04]  /*134f0*/  UIADD3 UR4, UR9, UR4, URZ ;  /* 0x0000000409047290 */ /* 0x000fc8000fffe03f */
        /* <DEDUP_REMOVED lines=9> */
[----:B------:R-:W-:Y:S02]  /*13590*/  IMAD R7, R11, R7, R6 ;  /* 0x000000070b077224 */ /* 0x000fe400078e0206 */
[----:B------:R-:W-:Y:S01]  /*135a0*/  IMAD.U32 R2, RZ, RZ, UR8 ;  /* 0x00000008ff027e24 */ /* 0x000fe2000f8e00ff */
[----:B------:R-:W-:Y:S01]  /*135b0*/  ULDC.64 UR8, c[0x0][0xad8] ;  /* 0x0002b60000087ab9 */ /* 0x000fe20000000a00 */
[C---:B------:R-:W-:Y:S01]  /*135c0*/  IMAD R9, R5.reuse, UR11, R4 ;  /* 0x0000000b05097c24 */ /* 0x040fe2000f8e0204 */
[----:B------:R-:W-:Y:S01]  /*135d0*/  SHF.R.S32.HI R4, RZ, 0x1f, R7 ;  /* 0x0000001fff047819 */ /* 0x000fe20000011407 */
[----:B------:R-:W-:-:S04]  /*135e0*/  IMAD.WIDE.U32 R2, R5, UR10, R2 ;  /* 0x0000000a05027c25 */ /* 0x000fc8000f8e0002 */
[----:B------:R-:W-:Y:S02]  /*135f0*/  IMAD.IADD R3, R3, 0x1, R9 ;  /* 0x0000000103037824 */ /* 0x000fe400078e0209 */
[----:B------:R-:W-:Y:S02]  /*13600*/  IMAD R6, R4, UR8, RZ ;  /* 0x0000000804067c24 */ /* 0x000fe4000f8e02ff */
[----:B-----5:R-:W-:Y:S02]  /*13610*/  IMAD R11, R0, R11, RZ ;  /* 0x0000000b000b7224 */ /* 0x020fe400078e02ff */
[C---:B------:R-:W-:Y:S02]  /*13620*/  VIADD R4, R8.reuse, 0x40 ;  /* 0x0000004008047836 */ /* 0x040fe40000000000 */
[C---:B------:R-:W-:Y:S01]  /*13630*/  IMAD R5, R7.reuse, UR9, R6 ;  /* 0x0000000907057c24 */ /* 0x040fe2000f8e0206 */
[-C--:B------:R-:W-:Y:S01]  /*13640*/  ISETP.GE.AND P2, PT, R8, R11.reuse, PT ;  /* 0x0000000b0800720c */ /* 0x080fe20003f46270 */
[----:B------:R-:W-:Y:S01]  /*13650*/  IMAD.WIDE.U32 R2, R7, UR8, R2 ;  /* 0x0000000807027c25 */ /* 0x000fe2000f8e0002 */
[----:B------:R-:W-:Y:S01]  /*13660*/  ULDC.64 UR8, c[0x0][0xa80] ;  /* 0x0002a00000087ab9 */ /* 0x000fe20000000a00 */
[----:B------:R-:W-:-:S02]  /*13670*/  ISETP.GE.AND P1, PT, R4, R11, PT ;  /* 0x0000000b0400720c */ /* 0x000fc40003f26270 */
[----:B------:R-:W-:Y:S01]  /*13680*/  IMAD.IADD R3, R3, 0x1, R5 ;  /* 0x0000000103037824 */ /* 0x000fe200078e0205 */
[----:B------:R-:W-:Y:S01]  /*13690*/  LEA R4, P3, R2, UR8, 0x1 ;  /* 0x0000000802047c11 */ /* 0x000fe2000f8608ff */
[----:B------:R-:W-:Y:S02]  /*136a0*/  VIADD R0, R8, 0x20 ;  /* 0x0000002008007836 */ /* 0x000fe40000000000 */
[----:B------:R-:W-:Y:S01]  /*136b0*/  IMAD.SHL.U32 R7, R18, 0x8, RZ ;  /* 0x0000000812077824 */ /* 0x000fe200078e00ff */
[----:B------:R-:W-:Y:S02]  /*136c0*/  LEA.HI.X R5, R2, UR9, R3, 0x1, P3 ;  /* 0x0000000902057c11 */ /* 0x000fe400098f0c03 */
[----:B------:R-:W-:Y:S01]  /*136d0*/  ISETP.GE.AND P0, PT, R0, R11, PT ;  /* 0x0000000b0000720c */ /* 0x000fe20003f06270 */
[C---:B------:R-:W-:Y:S01]  /*136e0*/  VIADD R9, R7.reuse, 0x80 ;  /* 0x0000008007097836 */ /* 0x040fe20000000000 */
[----:B------:R0:W1:Y:S01]  /*136f0*/  SHFL.IDX PT, R2, R4, RZ, 0x181f ;  /* 0x00181fff04027589 */ /* 0x00006200000e0000 */
[----:B------:R-:W-:Y:S01]  /*13700*/  VIADD R13, R7, 0x40 ;  /* 0x00000040070d7836 */ /* 0x000fe20000000000 */
[----:B------:R-:W-:-:S02]  /*13710*/  SHF.R.S32.HI R12, RZ, 0x1f, R7 ;  /* 0x0000001fff0c7819 */ /* 0x000fc40000011407 */
        /* <DEDUP_REMOVED lines=17> */
.L_x_5271:
[----:B------:R-:W-:Y:S05]  /*13830*/  BSYNC B1 ;  /* 0x0000000000017941 */ /* 0x000fea0003800000 */
.L_x_5270:
        /* <DEDUP_REMOVED lines=17> */
.L_x_5273:
[----:B------:R-:W-:Y:S05]  /*13950*/  BSYNC B1 ;  /* 0x0000000000017941 */ /* 0x000fea0003800000 */
.L_x_5272:
        /* <DEDUP_REMOVED lines=17> */
.L_x_5275:
[----:B------:R-:W-:Y:S05]  /*13a70*/  BSYNC B1 ;  /* 0x0000000000017941 */ /* 0x000fea0003800000 */
.L_x_5274:
        /* <DEDUP_REMOVED lines=18> */
.L_x_5264:
[----:B------:R-:W-:Y:S05]  /*13ba0*/  BSYNC B0 ;  /* 0x0000000000007941 */ /* 0x000fea0003800000 */
.L_x_5254:
[----:B------:R-:W-:Y:S02]  /*13bb0*/  ULDC UR4, c[0x0][0xc3c] ;  /* 0x00030f0000047ab9 */ /* 0x000fe40000000800 */
[----:B------:R-:W-:-:S06]  /*13bc0*/  UISETP.GE.AND UP0, UPT, UR53, UR4, UPT ;  /* 0x000000043500728c */ /* 0x000fcc000bf06270 */
[----:B------:R-:W-:-:S13]  /*13bd0*/  PLOP3.LUT P0, PT, PT, PT, UP0, 0x80, 0x0 ;  /* 0x000000000000781c */ /* 0x000fda0003f0f008 */
[----:B------:R-:W-:Y:S05]  /*13be0*/  @!P0 BRA `(.L_x_5276) ;  /* 0xfffffed400108947 */ /* 0x000fea000383ffff */
[----:B------:R-:W-:Y:S05]  /*13bf0*/  EXIT ;  /* 0x000000000000794d */ /* 0x000fea0003800000 */
.L_x_5163:
        /* <DEDUP_REMOVED lines=59> */
.L_x_5280:
        /* <DEDUP_REMOVED lines=38> */
.L_x_5278:
        /* <DEDUP_REMOVED lines=17> */
.L_x_5281:
        /* <DEDUP_REMOVED lines=61> */
.L_x_5282:
        /* <DEDUP_REMOVED lines=63> */
.L_x_5283:
[----:B------:R-:W-:-:S05]  /*14ae0*/  LOP3.LUT R29, RZ, R2, RZ, 0x33, !PT ;  /* 0x00000002ff1d7212 */ /* 0x000fca00078e33ff */
[----:B------:R-:W-:Y:S01]  /*14af0*/  IMAD.IADD R29, R0, 0x1, R29 ;  /* 0x00000001001d7824 */ /* 0x000fe200078e021d */
[----:B------:R-:W-:Y:S06]  /*14b00*/  BRA `(.L_x_5284) ;  /* 0x0000000000107947 */ /* 0x000fec0003800000 */
.L_x_5279:
[----:B------:R-:W-:Y:S01]  /*14b10*/  IMAD.MOV.U32 R28, RZ, RZ, R11 ;  /* 0x000000ffff1c7224 */ /* 0x000fe200078e000b */
[----:B------:R-:W-:Y:S01]  /*14b20*/  ULDC UR40, c[0x0][0xc3c] ;  /* 0x00030f0000287ab9 */ /* 0x000fe20000000800 */
[----:B------:R-:W-:Y:S02]  /*14b30*/  IMAD.MOV.U32 R29, RZ, RZ, RZ ;  /* 0x000000ffff1d7224 */ /* 0x000fe400078e00ff */
[----:B------:R-:W-:-:S07]  /*14b40*/  IMAD.MOV.U32 R30, RZ, RZ, RZ ;  /* 0x000000ffff1e7224 */ /* 0x000fce00078e00ff */
.L_x_5284:
[----:B------:R-:W-:Y:S01]  /*14b50*/  ISETP.NE.AND P0, PT, R7, RZ, PT ;  /* 0x000000ff0700720c */ /* 0x000fe20003f05270 */
[----:B------:R-:W-:-:S12]  /*14b60*/  IMAD.U32 R31, RZ, RZ, UR40 ;  /* 0x00000028ff1f7e24 */ /* 0x000fd8000f8e00ff */
[----:B------:R-:W0:Y:S01]  /*14b70*/  @!P0 S2R R3, SR_CgaCtaId ;  /* 0x0000000000038919 */ /* 0x000e220000008800 */
[----:B------:R-:W-:-:S04]  /*14b80*/  @!P0 MOV R0, 0x400 ;  /* 0x0000040000008802 */ /* 0x000fc80000000f00 */
[----:B0-----:R-:W-:-:S05]  /*14b90*/  @!P0 LEA R0, R3, R0, 0x18 ;  /* 0x0000000003008211 */ /* 0x001fca00078ec0ff */
[----:B------:R0:W-:Y:S01]  /*14ba0*/  @!P0 STS.128 [R0+0x2a8d0], R28 ;  /* 0x02a8d01c00008388 */ /* 0x0001e20000000c00 */
[----:B------:R-:W-:Y:S06]  /*14bb0*/  BAR.ARV 0x5, 0x180 ;  /* 0x0146000000007b1d */ /* 0x000fec0000002000 */
.L_x_5277:
        /* <DEDUP_REMOVED lines=12> */
[----:B------:R-:W-:Y:S01]  /*14c80*/  IMAD.MOV.U32 R22, RZ, RZ, RZ ;  /* 0x000000ffff167224 */ /* 0x000fe200078e00ff */
[----:B------:R-:W-:Y:S01]  /*14c90*/  ULOP3.LUT UR44, UR45, 0x1, URZ, 0xfc, !UPT ;  /* 0x000000012d2c7892 */ /* 0x000fe2000f8efc3f */
[----:B------:R-:W-:Y:S01]  /*14ca0*/  ULDC UR46, c[0x0][0xc] ;  /* 0x00000300002e7ab9 */ /* 0x000fe20000000800 */
[----:B--2---:R-:W-:Y:S02]  /*14cb0*/  IMAD.U32 R33, RZ, RZ, UR4 ;  /* 0x00000004ff217e24 */ /* 0x004fe4000f8e00ff */
[C---:B-1----:R-:W-:Y:S01]  /*14cc0*/  IMAD.SHL.U32 R16, R10.reuse, 0x40, RZ ;  /* 0x000000400a107824 */ /* 0x042fe200078e00ff */
[----:B0-----:R-:W-:Y:S01]  /*14cd0*/  SHF.R.U32.HI R0, RZ, 0x1, R10 ;  /* 0x00000001ff007819 */ /* 0x001fe2000001160a */
[C---:B------:R-:W-:Y:S01]  /*14ce0*/  IMAD.SHL.U32 R2, R10.reuse, 0x80, RZ ;  /* 0x000000800a027824 */ /* 0x040fe200078e00ff */
[C---:B------:R-:W-:Y:S01]  /*14cf0*/  LOP3.LUT R9, R10.reuse, 0x7f, RZ, 0xc0, !PT ;  /* 0x0000007f0a097812 */ /* 0x040fe200078ec0ff */
[----:B------:R-:W-:Y:S01]  /*14d00*/  IMAD.SHL.U32 R27, R10, 0x10, RZ ;  /* 0x000000100a1b7824 */ /* 0x000fe200078e00ff */
[----:B------:R-:W-:Y:S01]  /*14d10*/  LOP3.LUT R3, R16, 0x180, RZ, 0xc0, !PT ;  /* 0x0000018010037812 */ /* 0x000fe200078ec0ff */
[----:B------:R-:W-:Y:S01]  /*14d20*/  IMAD.SHL.U32 R7, R10, 0x2, RZ ;  /* 0x000000020a077824 */ /* 0x000fe200078e00ff */
[----:B------:R-:W-:-:S02]  /*14d30*/  LOP3.LUT R4, R2, 0x380, RZ, 0xc0, !PT ;  /* 0x0000038002047812 */ /* 0x000fc400078ec0ff */
[----:B------:R-:W-:Y:S01]  /*14d40*/  LOP3.LUT R0, R3, 0x30, R0, 0xf8, !PT ;  /* 0x0000003003007812 */ /* 0x000fe200078ef800 */
[----:B------:R-:W-:Y:S01]  /*14d50*/  IMAD.SHL.U32 R3, R10, 0x8, RZ ;  /* 0x000000080a037824 */ /* 0x000fe200078e00ff */
[----:B------:R-:W-:Y:S02]  /*14d60*/  LOP3.LUT R2, R2, 0x400, RZ, 0xc0, !PT ;  /* 0x0000040002027812 */ /* 0x000fe400078ec0ff */
[----:B------:R-:W-:Y:S02]  /*14d70*/  SHF.R.U32.HI R5, RZ, 0x5, R9 ;  /* 0x00000005ff057819 */ /* 0x000fe40000011609 */
[----:B------:R-:W-:Y:S02]  /*14d80*/  LOP3.LUT R8, R27, 0x40, RZ, 0xc0, !PT ;  /* 0x000000401b087812 */ /* 0x000fe400078ec0ff */
[----:B------:R-:W-:Y:S01]  /*14d90*/  LOP3.LUT R4, R4, 0x10, R10, 0xf8, !PT ;  /* 0x0000001004047812 */ /* 0x000fe200078ef80a */
[C---:B------:R-:W-:Y:S01]  /*14da0*/  IMAD R2, R5.reuse, 0x800, R2 ;  /* 0x0000080005027824 */ /* 0x040fe200078e0202 */
[----:B------:R-:W-:Y:S01]  /*14db0*/  R2P PR, R10, 0x6 ;  /* 0x000000060a007804 */ /* 0x000fe20000000000 */
[----:B------:R-:W-:Y:S01]  /*14dc0*/  IMAD R37, R5, 0x200, R8 ;  /* 0x0000020005257824 */ /* 0x000fe200078e0208 */
[----:B------:R-:W-:Y:S01]  /*14dd0*/  LOP3.LUT R3, R0, 0x30, R3, 0x78, !PT ;  /* 0x0000003000037812 */ /* 0x000fe200078e7803 */
[----:B------:R-:W-:Y:S01]  /*14de0*/  IMAD.SHL.U32 R0, R10, 0x20, RZ ;  /* 0x000000200a007824 */ /* 0x000fe200078e00ff */
[----:B------:R-:W-:-:S02]  /*14df0*/  LOP3.LUT R5, R4, 0x70, R27, 0x78, !PT ;  /* 0x0000007004057812 */ /* 0x000fc400078e781b */
[----:B------:R-:W-:Y:S02]  /*14e00*/  LOP3.LUT R6, R27, 0x1b0, RZ, 0xc0, !PT ;  /* 0x000001b01b067812 */ /* 0x000fe400078ec0ff */
[----:B------:R-:W-:Y:S01]  /*14e10*/  LOP3.LUT R16, R3, 0x640, R16, 0xf8, !PT ;  /* 0x0000064003107812 */ /* 0x000fe200078ef810 */
[----:B------:R-:W-:Y:S01]  /*14e20*/  IMAD.MOV.U32 R3, RZ, RZ, 0x20 ;  /* 0x00000020ff037424 */ /* 0x000fe200078e00ff */
[----:B------:R-:W-:Y:S01]  /*14e30*/  LOP3.LUT R6, R6, 0x30, R7, 0x78, !PT ;  /* 0x0000003006067812 */ /* 0x000fe200078e7807 */
[----:B------:R-:W-:Y:S01]  /*14e40*/  IMAD.IADD R36, R2, 0x1, R5 ;  /* 0x0000000102247824 */ /* 0x000fe200078e0205 */
[----:B------:R-:W-:Y:S02]  /*14e50*/  MOV R2, 0x400 ;  /* 0x0000040000027802 */ /* 0x000fe40000000f00 */
[----:B------:R-:W-:Y:S01]  /*14e60*/  SEL R3, R3, 0xffffffe0, !P1 ;  /* 0xffffffe003037807 */ /* 0x000fe20004800000 */
[----:B------:R-:W-:Y:S01]  /*14e70*/  VIADD R34, R36, 0x40 ;  /* 0x0000004024227836 */ /* 0x000fe20000000000 */
[----:B------:R-:W-:Y:S01]  /*14e80*/  LOP3.LUT R0, R0, 0x60, RZ, 0xc0, !PT ;  /* 0x0000006000007812 */ /* 0x000fe200078ec0ff */
[----:B------:R-:W-:Y:S01]  /*14e90*/  @P2 VIADD R34, R36, 0xffffffc0 ;  /* 0xffffffc024222836 */ /* 0x000fe20000000000 */
[----:B------:R-:W-:Y:S01]  /*14ea0*/  SHF.R.U32.HI R4, RZ, 0x2, R9 ;  /* 0x00000002ff047819 */ /* 0x000fe20000011609 */
[----:B------:R-:W-:Y:S01]  /*14eb0*/  IMAD.IADD R37, R6, 0x1, R37 ;  /* 0x0000000106257824 */ /* 0x000fe200078e0225 */
[----:B------:R-:W-:Y:S01]  /*14ec0*/  LEA R17, R33, R2, 0x18 ;  /* 0x0000000221117211 */ /* 0x000fe200078ec0ff */
[C---:B------:R-:W-:Y:S01]  /*14ed0*/  IMAD.IADD R2, R3.reuse, 0x1, R34 ;  /* 0x0000000103027824 */ /* 0x040fe200078e0222 */
[----:B------:R-:W-:Y:S01]  /*14ee0*/  LOP3.LUT R0, R4, R0, RZ, 0xfc, !PT ;  /* 0x0000000004007212 */ /* 0x000fe200078efcff */
[----:B------:R-:W-:Y:S01]  /*14ef0*/  IMAD.IADD R35, R3, 0x1, R36 ;  /* 0x0000000103237824 */ /* 0x000fe200078e0224 */
[----:B------:R-:W-:Y:S01]  /*14f00*/  LOP3.LUT R27, R27, 0x30, RZ, 0xc0, !PT ;  /* 0x000000301b1b7812 */ /* 0x000fe200078ec0ff */
[----:B------:R-:W-:Y:S01]  /*14f10*/  IMAD.IADD R0, R17, 0x1, R37 ;  /* 0x0000000111007824 */ /* 0x000fe200078e0225 */
[----:B------:R0:W-:Y:S02]  /*14f20*/  STL [R1], R2 ;  /* 0x0000000201007387 */ /* 0x0001e40000100800 */
[----:B------:R-:W-:-:S02]  /*14f30*/  LOP3.LUT R3, R27, 0x40, RZ, 0xfc, !PT ;  /* 0x000000401b037812 */ /* 0x000fc400078efcff */
[----:B------:R1:W-:Y:S01]  /*14f40*/  STL [R1+0x4], R0 ;  /* 0x0000040001007387 */ /* 0x0003e20000100800 */
[C---:B------:R-:W-:Y:S02]  /*14f50*/  LOP3.LUT R3, R16.reuse, 0x2800, RZ, 0xfc, !PT ;  /* 0x0000280010037812 */ /* 0x040fe400078efcff */
[C---:B------:R-:W-:Y:S02]  /*14f60*/  LOP3.LUT R3, R16.reuse, 0x5000, RZ, 0xfc, !PT ;  /* 0x0000500010037812 */ /* 0x040fe400078efcff */
[----:B0-----:R-:W-:Y:S02]  /*14f70*/  LOP3.LUT R2, R27, 0x80, RZ, 0xfc, !PT ;  /* 0x000000801b027812 */ /* 0x001fe400078efcff */
[C---:B------:R-:W-:Y:S02]  /*14f80*/  LOP3.LUT R2, R16.reuse, 0x4800, RZ, 0xfc, !PT ;  /* 0x0000480010027812 */ /* 0x040fe400078efcff */
[C---:B-1----:R-:W-:Y:S02]  /*14f90*/  LOP3.LUT R0, R16.reuse, 0x3000, RZ, 0xfc, !PT ;  /* 0x0000300010007812 */ /* 0x042fe400078efcff */
[----:B------:R-:W-:-:S02]  /*14fa0*/  LOP3.LUT R2, R16, 0x3800, RZ, 0xfc, !PT ;  /* 0x0000380010027812 */ /* 0x000fc400078efcff */
[----:B------:R-:W-:-:S07]  /*14fb0*/  LOP3.LUT R0, R16, 0x5800, RZ, 0xfc, !PT ;  /* 0x0000580010007812 */ /* 0x000fce00078efcff */
.L_x_5367:
        /* <DEDUP_REMOVED lines=21> */
[----:B------:R-:W-:-:S02]  /*15110*/  IMAD.U32 R2, RZ, RZ, UR4 ;  /* 0x00000004ff027e24 */ /* 0x000fc4000f8e00ff */
[----:B------:R-:W-:Y:S01]  /*15120*/  IMAD.U32 R3, RZ, RZ, UR5 ;  /* 0x00000005ff037e24 */ /* 0x000fe2000f8e00ff */
[----:B------:R-:W-:-:S04]  /*15130*/  @UP2 ULDC.64 UR4, c[0x0][0xa18] ;  /* 0x0002860000042ab9 */ /* 0x000fc80000000a00 */
[----:B0-----:R0:W2:Y:S01]  /*15140*/  @P0 LDG.E R0, desc[UR56][R2.64] ;  /* 0x0000003802000981 */ /* 0x0010a2000c1e1900 */
        /* <DEDUP_REMOVED lines=19> */
[----:B-1----:R-:W-:-:S14]  /*15280*/  @P1 BRA `(.L_x_5286) ;  /* 0x00000000002c1947 */ /* 0x002fdc0003800000 */
        /* <DEDUP_REMOVED lines=11> */
.L_x_5286:
        /* <DEDUP_REMOVED lines=8> */
.L_x_5287:
        /* <DEDUP_REMOVED lines=13> */
.L_x_5288:
        /* <DEDUP_REMOVED lines=31> */
.L_x_5290:
[----:B------:R-:W-:-:S11]  /*15680*/  UISETP.NE.AND UP0, UPT, UR5, 0x1, UPT ;  /* 0x000000010500788c */ /* 0x000fd6000bf05270 */
[----:B------:R-:W-:Y:S02]  /*15690*/  @UP0 ULDC.64 UR8, c[0x0][0x9e8] ;  /* 0x00027a0000080ab9 */ /* 0x000fe40000000a00 */
[----:B------:R-:W-:-:S04]  /*156a0*/  UIMAD.WIDE.U32 UR6, UR4, UR8, URZ ;  /* 0x00000008040672a5 */ /* 0x000fc8000f8e003f */
[----:B------:R-:W-:-:S12]  /*156b0*/  @UP0 USHF.R.U32.HI UR4, URZ, UR9, UR7 ;  /* 0x000000093f040299 */ /* 0x000fd80008011607 */
.L_x_5291:
[----:B------:R-:W-:-:S06]  /*156c0*/  UIMAD UR4, UR4, UR5, UR5 ;  /* 0x00000005040472a4 */ /* 0x000fcc000f8e0205 */
[----:B------:R-:W-:-:S07]  /*156d0*/  VIMNMX R0, R0, UR4, PT ;  /* 0x0000000400007c48 */ /* 0x000fce000bfe0100 */
.L_x_5289:
        /* <DEDUP_REMOVED lines=29> */
.L_x_5293:
[----:B------:R-:W-:-:S11]  /*158b0*/  UISETP.NE.AND UP0, UPT, UR5, 0x1, UPT ;  /* 0x000000010500788c */ /* 0x000fd6000bf05270 */
[----:B------:R-:W-:Y:S02]  /*158c0*/  @UP0 ULDC.64 UR10, c[0x0][0x9e8] ;  /* 0x00027a00000a0ab9 */ /* 0x000fe40000000a00 */
[----:B------:R-:W-:-:S04]  /*158d0*/  UIMAD.WIDE.U32 UR6, UR9, UR10, URZ ;  /* 0x0000000a090672a5 */ /* 0x000fc8000f8e003f */
[----:B------:R-:W-:-:S12]  /*158e0*/  @UP0 USHF.R.U32.HI UR9, URZ, UR11, UR7 ;  /* 0x0000000b3f090299 */ /* 0x000fd80008011607 */
.L_x_5294:
[----:B------:R-:W-:-:S04]  /*158f0*/  UIMAD UR5, UR9, UR5, URZ ;  /* 0x00000005090572a4 */ /* 0x000fc8000f8e023f */
[----:B------:R-:W-:-:S04]  /*15900*/  UISETP.LT.AND UP0, UPT, UR4, UR5, UPT ;  /* 0x000000050400728c */ /* 0x000fc8000bf01270 */
[----:B------:R-:W-:-:S12]  /*15910*/  USEL UR4, UR4, UR5, !UP0 ;  /* 0x0000000504047287 */ /* 0x000fd8000c000000 */
.L_x_5292:
        /* <DEDUP_REMOVED lines=18> */
[----:B------:R-:W-:Y:S01]  /*15a40*/  IABS R0, UR6 ;  /* 0x0000000600007c13 */ /* 0x000fe20008000000 */
[----:B------:R-:W-:-:S03]  /*15a50*/  IMAD.U32 R5, RZ, RZ, UR6 ;  /* 0x00000006ff057e24 */ /* 0x000fc6000f8e00ff */
[----:B------:R-:W-:Y:S02]  /*15a60*/  R2UR UR12, R0 ;  /* 0x00000000000c72ca */ /* 0x000fe400000e0000 */
[----:B------:R-:W-:-:S04]  /*15a70*/  IADD3 R0, R5, -0x1, R26 ;  /* 0xffffffff05007810 */ /* 0x000fc80007ffe01a */
[----:B------:R-:W-:Y:S02]  /*15a80*/  R2UR UR7, R0 ;  /* 0x00000000000772ca */ /* 0x000fe400000e0000 */
[----:B------:R-:W-:-:S05]  /*15a90*/  IABS R0, UR6 ;  /* 0x0000000600007c13 */ /* 0x000fca0008000000 */
[----:B------:R-:W0:Y:S06]  /*15aa0*/  I2F.RP R2, UR12 ;  /* 0x0000000c00027d06 */ /* 0x000e2c0008209400 */
[----:B------:R-:W-:Y:S02]  /*15ab0*/  UIADD3 UR7, -UR11, UR7, URZ ;  /* 0x000000070b077290 */ /* 0x000fe4000fffe13f */
        /* <DEDUP_REMOVED lines=24> */
.L_x_5295:
        /* <DEDUP_REMOVED lines=23> */
.L_x_5297:
        /* <DEDUP_REMOVED lines=20> */
.L_x_5300:
[----:B------:R-:W-:Y:S05]  /*15ef0*/  BSYNC B6 ;  /* 0x0000000000067941 */ /* 0x000fea0003800000 */
.L_x_5299:
        /* <DEDUP_REMOVED lines=22> */
.L_x_5302:
[----:B------:R-:W-:Y:S05]  /*16060*/  BSYNC B6 ;  /* 0x0000000000067941 */ /* 0x000fea0003800000 */
.L_x_5301:
        /* <DEDUP_REMOVED lines=20> */
.L_x_5304:
[----:B------:R-:W-:Y:S05]  /*161b0*/  BSYNC B6 ;  /* 0x0000000000067941 */ /* 0x000fea0003800000 */
.L_x_5303:
        /* <DEDUP_REMOVED lines=19> */
.L_x_5306:
[----:B------:R-:W-:Y:S05]  /*162f0*/  BSYNC B6 ;  /* 0x0000000000067941 */ /* 0x000fea0003800000 */
.L_x_5305:
[----:B------:R-:W-:Y:S01]  /*16300*/  ULDC.64 UR4, c[0x0][0x9f8] ;  /* 0x00027e0000047ab9 */ /* 0x000fe20000000a00 */
[----:B------:R-:W-:Y:S01]  /*16310*/  IMAD.U32 R25, RZ, RZ, UR40 ;  /* 0x00000028ff197e24 */ /* 0x000fe2000f8e00ff */
[----:B------:R-:W-:Y:S01]  /*16320*/  UISETP.NE.U32.AND UP0, UPT, UR4, URZ, UPT ;  /* 0x0000003f0400728c */ /* 0x000fe2000bf05070 */
[----:B------:R-:W0:Y:S01]  /*16330*/  S2R R21, SR_TID.X ;  /* 0x0000000000157919 */ /* 0x000e220000002100 */
[----:B------:R-:W1:Y:S02]  /*16340*/  LDC R8, c[0x0][0x430] ;  /* 0x00010c00ff087b82 */ /* 0x000e640000000800 */
[----:B------:R-:W-:Y:S01]  /*16350*/  UISETP.NE.AND.EX UP0, UPT, UR5, URZ, UPT, UP0 ;  /* 0x0000003f0500728c */ /* 0x000fe2000bf05300 */
[----:B------:R-:W2:Y:S05]  /*16360*/  S2R R20, SR_TID.X ;  /* 0x0000000000147919 */ /* 0x000eaa0000002100 */
[----:B------:R-:W-:Y:S01]  /*16370*/  PLOP3.LUT P0, PT, PT, PT, UP0, 0x80, 0x0 ;  /* 0x000000000000781c */ /* 0x000fe20003f0f008 */
[----:B------:R-:W3:Y:S04]  /*16380*/  LDC R31, c[0x0][0x2f4] ;  /* 0x0000bd00ff1f7b82 */ /* 0x000ee80000000800 */
[----:B------:R-:W-:-:S02]  /*16390*/  @UP0 ULDC.64 UR4, c[0x0][0x9f8] ;  /* 0x00027e0000040ab9 */ /* 0x000fc40000000a00 */
[----:B------:R-:W-:-:S06]  /*163a0*/  @UP0 UIMAD.WIDE UR4, UR40, 0x4, UR4 ;  /* 0x00000004280408a5 */ /* 0x000fcc000f8e0204 */
[----:B------:R-:W-:Y:S02]  /*163b0*/  IMAD.U32 R2, RZ, RZ, UR4 ;  /* 0x00000004ff027e24 */ /* 0x000fe4000f8e00ff */
[----:B------:R-:W-:-:S05]  /*163c0*/  IMAD.U32 R3, RZ, RZ, UR5 ;  /* 0x00000005ff037e24 */ /* 0x000fca000f8e00ff */
[----:B------:R4:W4:Y:S01]  /*163d0*/  @P0 LDG.E R25, desc[UR56][R2.64] ;  /* 0x0000003802190981 */ /* 0x000922000c1e1900 */
[----:B-1----:R-:W-:Y:S01]  /*163e0*/  ISETP.NE.AND P1, PT, R8, 0x1, PT ;  /* 0x000000010800780c */ /* 0x002fe20003f25270 */
[----:B0-----:R-:W-:Y:S01]  /*163f0*/  IMAD.SHL.U32 R21, R21, 0x20, RZ ;  /* 0x0000002015157824 */ /* 0x001fe200078e00ff */
[----:B------:R-:W-:Y:S02]  /*16400*/  LEA R0, R26, 0xffffff80, 0x7 ;  /* 0xffffff801a007811 */ /* 0x000fe400078e38ff */
[----:B------:R-:W-:Y:S02]  /*16410*/  LOP3.LUT R32, R32, 0xffffffef, RZ, 0xc0, !PT ;  /* 0xffffffef20207812 */ /* 0x000fe400078ec0ff */
[----:B--2---:R-:W-:Y:S02]  /*16420*/  LOP3.LUT R20, R20, 0x7f, RZ, 0xc0, !PT ;  /* 0x0000007f14147812 */ /* 0x004fe400078ec0ff */
[----:B------:R-:W-:Y:S02]  /*16430*/  LOP3.LUT R21, R21, 0x60, RZ, 0xc0, !PT ;  /* 0x0000006015157812 */ /* 0x000fe400078ec0ff */
[----:B------:R-:W-:-:S03]  /*16440*/  SHF.R.U32.HI R20, RZ, 0x2, R20 ;  /* 0x00000002ff147819 */ /* 0x000fc60000011614 */
[----:B------:R-:W0:Y:S01]  /*16450*/  @P1 LDC R7, c[0x0][0x434] ;  /* 0x00010d00ff071b82 */ /* 0x000e220000000800 */
[----:B---3--:R-:W-:Y:S02]  /*16460*/  ISETP.GE.AND P3, PT, R27, R31, PT ;  /* 0x0000001f1b00720c */ /* 0x008fe40003f66270 */
[----:B------:R-:W-:Y:S02]  /*16470*/  LOP3.LUT R5, R0, R20, R21, 0xfe, !PT ;  /* 0x0000001400057212 */ /* 0x000fe400078efe15 */
[----:B------:R-:W-:Y:S02]  /*16480*/  @P1 LOP3.LUT R32, R32, 0x10, RZ, 0xfc, !PT ;  /* 0x0000001020201812 */ /* 0x000fe400078efcff */
[C---:B------:R-:W-:Y:S01]  /*16490*/  ISETP.GE.AND P0, PT, R5.reuse, UR36, PT ;  /* 0x0000002405007c0c */ /* 0x040fe2000bf06270 */
[----:B------:R-:W1:Y:S01]  /*164a0*/  @P1 LDC R4, c[0x0][0x438] ;  /* 0x00010e00ff041b82 */ /* 0x000e620000000800 */
[----:B------:R-:W-:-:S04]  /*164b0*/  VIADD R5, R5, UR38 ;  /* 0x0000002605057c36 */ /* 0x000fc80008000000 */
[----:B------:R-:W-:-:S07]  /*164c0*/  IMAD.MOV.U32 R6, RZ, RZ, R5 ;  /* 0x000000ffff067224 */ /* 0x000fce00078e0005 */
[----:B----4-:R-:W2:Y:S01]  /*164d0*/  @!P0 LDC.64 R2, c[0x0][0x428] ;  /* 0x00010a00ff028b82 */ /* 0x010ea20000000a00 */
[----:B0-----:R-:W-:-:S05]  /*164e0*/  @P1 IMAD.HI.U32 R7, R5, R7, RZ ;  /* 0x0000000705071227 */ /* 0x001fca00078e00ff */
[----:B-1----:R-:W-:-:S04]  /*164f0*/  @P1 SHF.R.U32.HI R6, RZ, R4, R7 ;  /* 0x00000004ff061219 */ /* 0x002fc80000011607 */
[--C-:B------:R-:W-:Y:S01]  /*16500*/  @!P0 SHF.R.S32.HI R7, RZ, 0x1f, R6.reuse ;  /* 0x0000001fff078819 */ /* 0x100fe20000011406 */
[----:B------:R-:W-:-:S04]  /*16510*/  IMAD.MOV R4, RZ, RZ, -R6 ;  /* 0x000000ffff047224 */ /* 0x000fc800078e0a06 */
[----:B------:R-:W-:Y:S01]  /*16520*/  IMAD R5, R8, R4, R5 ;  /* 0x0000000408057224 */ /* 0x000fe200078e0205 */
[----:B------:R-:W-:Y:S02]  /*16530*/  LOP3.LUT R21, R27, 0x40, RZ, 0xfc, !PT ;  /* 0x000000401b157812 */ /* 0x000fe400078efcff */
[----:B------:R-:W-:Y:S01]  /*16540*/  LOP3.LUT R32, R32, 0xfffffffb, RZ, 0xc0, !PT ;  /* 0xfffffffb20207812 */ /* 0x000fe200078ec0ff */
[----:B------:R-:W-:-:S03]  /*16550*/  IMAD.U32 R8, RZ, RZ, UR43 ;  /* 0x0000002bff087e24 */ /* 0x000fc6000f8e00ff */
[----:B------:R-:W-:Y:S02]  /*16560*/  @P3 LOP3.LUT R32, R32, 0x4, RZ, 0xfc, !PT ;  /* 0x0000000420203812 */ /* 0x000fe400078efcff */
[----:B------:R-:W-:Y:S02]  /*16570*/  ISETP.NE.AND P2, PT, R8, 0x3, PT ;  /* 0x000000030800780c */ /* 0x000fe40003f45270 */
[----:B------:R-:W-:Y:S02]  /*16580*/  LOP3.LUT R32, R32, 0xfffffff7, RZ, 0xc0, !PT ;  /* 0xfffffff720207812 */ /* 0x000fe400078ec0ff */
[----:B------:R-:W-:Y:S02]  /*16590*/  LOP3.LUT R20, R27, 0x80, RZ, 0xfc, !PT ;  /* 0x000000801b147812 */ /* 0x000fe400078efcff */
[----:B------:R-:W-:Y:S01]  /*165a0*/  LOP3.LUT R32, R32, 0xfffffffd, RZ, 0xc0, !PT ;  /* 0xfffffffd20207812 */ /* 0x000fe200078ec0ff */
[----:B------:R-:W-:Y:S01]  /*165b0*/  UMOV UR4, 0xffffffff ;  /* 0xffffffff00047882 */ /* 0x000fe20000000000 */
[----:B------:R-:W-:Y:S01]  /*165c0*/  SHF.R.S32.HI R29, RZ, 0x1f, R25 ;  /* 0x0000001fff1d7819 */ /* 0x000fe20000011419 */
[----:B--2---:R-:W-:-:S04]  /*165d0*/  @!P0 IMAD.WIDE.U32 R6, R25, R2, R6 ;  /* 0x0000000219068225 */ /* 0x004fc800078e0006 */
[----:B------:R-:W-:-:S04]  /*165e0*/  @!P0 IMAD R4, R29, R2, RZ ;  /* 0x000000021d048224 */ /* 0x000fc800078e02ff */
[----:B------:R-:W-:Y:S02]  /*165f0*/  @!P0 IMAD R4, R25, R3, R4 ;  /* 0x0000000319048224 */ /* 0x000fe400078e0204 */
[----:B------:R-:W0:Y:S02]  /*16600*/  @!P0 LDC.64 R2, c[0x0][0x418] ;  /* 0x00010600ff028b82 */ /* 0x000e240000000a00 */
[----:B------:R-:W-:Y:S01]  /*16610*/  @!P0 IMAD.IADD R4, R7, 0x1, R4 ;  /* 0x0000000107048824 */ /* 0x000fe200078e0204 */
[----:B0-----:R-:W-:-:S04]  /*16620*/  @!P0 LEA R2, P1, R6, R2, 0x2 ;  /* 0x0000000206028211 */ /* 0x001fc800078210ff */
[----:B------:R-:W-:Y:S01]  /*16630*/  @!P0 LEA.HI.X R3, R6, R3, R4, 0x2, P1 ;  /* 0x0000000306038211 */ /* 0x000fe200008f1404 */
[----:B------:R-:W-:Y:S01]  /*16640*/  IMAD.MOV.U32 R6, RZ, RZ, RZ ;  /* 0x000000ffff067224 */ /* 0x000fe200078e00ff */
[----:B------:R-:W-:-:S05]  /*16650*/  ISETP.GE.AND P1, PT, R21, R31, PT ;  /* 0x0000001f1500720c */ /* 0x000fca0003f26270 */
[----:B------:R0:W5:Y:S01]  /*16660*/  @!P0 LDG.E R6, desc[UR56][R2.64] ;  /* 0x0000003802068981 */ /* 0x000162000c1e1900 */
[----:B------:R-:W-:-:S07]  /*16670*/  ISETP.GE.AND P0, PT, R20, R31, PT ;  /* 0x0000001f1400720c */ /* 0x000fce0003f06270 */
[----:B------:R-:W-:-:S04]  /*16680*/  @P1 LOP3.LUT R32, R32, 0x2, RZ, 0xfc, !PT ;  /* 0x0000000220201812 */ /* 0x000fc800078efcff */
[----:B------:R-:W-:-:S04]  /*16690*/  @P2 LOP3.LUT R32, R32, 0x8, RZ, 0xfc, !PT ;  /* 0x0000000820202812 */ /* 0x000fc800078efcff */
[----:B------:R-:W-:-:S04]  /*166a0*/  LOP3.LUT R32, R32, 0xfffffffe, RZ, 0xc0, !PT ;  /* 0xfffffffe20207812 */ /* 0x000fc800078ec0ff */
[----:B------:R-:W-:Y:S01]  /*166b0*/  @P0 LOP3.LUT R32, R32, 0x1, RZ, 0xfc, !PT ;  /* 0x0000000120200812 */ /* 0x000fe200078efcff */
[----:B0-----:R-:W-:Y:S06]  /*166c0*/  BRA.DIV UR4, `(.L_x_5307) ;  /* 0x0000004e04407947 */ /* 0x001fec000b800000 */
.L_x_5387:
[----:B------:R-:W-:Y:S01]  /*166d0*/  LOP3.LUT R23, R30, 0xffff, RZ, 0xc0, !PT ;  /* 0x0000ffff1e177812 */ /* 0x000fe200078ec0ff */
[----:B------:R-:W-:Y:S06]  /*166e0*/  @!P2 BRA `(.L_x_5308) ;  /* 0x000000000004a947 */ /* 0x000fec0003800000 */
[----:B------:R-:W-:Y:S01]  /*166f0*/  BPT.TRAP 0x1 ;  /* 0x000000040000795c */ /* 0x000fe20000300000 */
.L_x_5308:
[----:B------:R-:W-:Y:S01]  /*16700*/  IMAD R4, R22, 0x8, R17 ;  /* 0x0000000816047824 */ /* 0x000fe200078e0211 */
[----:B------:R-:W-:Y:S01]  /*16710*/  SHF.L.U32 R30, R24, 0x1f, RZ ;  /* 0x0000001f181e7819 */ /* 0x000fe200000006ff */
[----:B------:R-:W-:Y:S01]  /*16720*/  BSSY B0, `(.L_x_5309) ;  /* 0x0000004000007945 */ /* 0x000fe20003800000 */
[----:B------:R-:W-:Y:S02]  /*16730*/  SHF.R.S32.HI R20, RZ, 0x1f, R5 ;  /* 0x0000001fff147819 */ /* 0x000fe40000011405 */
[----:B------:R-:W0:Y:S02]  /*16740*/  SYNCS.PHASECHK.TRANS64.TRYWAIT P0, [R4+URZ+0x2a880], R30 ;  /* 0x02a8801e040075a7 */ /* 0x000e24000800017f */
[----:B0-----:R-:W-:Y:S05]  /*16750*/  @!P0 BRA `(.L_x_5310) ;  /* 0x0000004c00488947 */ /* 0x001fea0003800000 */
.L_x_5388:
[----:B------:R-:W-:Y:S05]  /*16760*/  BSYNC B0 ;  /* 0x0000000000007941 */ /* 0x000fea0003800000 */
.L_x_5309:
[----:B------:R-:W1:Y:S01]  /*16770*/  S2R R8, SR_TID.X ;  /* 0x0000000000087919 */ /* 0x000e620000002100 */
[----:B------:R-:W-:Y:S01]  /*16780*/  ULDC.64 UR4, c[0x0][0x328] ;  /* 0x0000ca0000047ab9 */ /* 0x000fe20000000a00 */
[----:B-----5:R-:W-:Y:S01]  /*16790*/  SHF.R.S32.HI R21, RZ, 0x1f, R6 ;  /* 0x0000001fff157819 */ /* 0x020fe20000011406 */
[----:B------:R-:W-:Y:S01]  /*167a0*/  IMAD R7, R20, UR4, RZ ;  /* 0x0000000414077c24 */ /* 0x000fe2000f8e02ff */
[----:B------:R-:W-:Y:S01]  /*167b0*/  ULDC.64 UR6, c[0x0][0x318] ;  /* 0x0000c60000067ab9 */ /* 0x000fe20000000a00 */
        /* <DEDUP_REMOVED lines=9> */
[C---:B------:R-:W-:Y:S01]  /*16850*/  IMAD.WIDE.U32 R2, R23.reuse, UR4, R2 ;  /* 0x0000000417027c25 */ /* 0x040fe2000f8e0002 */
[----:B------:R-:W-:Y:S01]  /*16860*/  UMOV UR4, 0xffffffff ;  /* 0xffffffff00047882 */ /* 0x000fe20000000000 */
[----:B-1----:R-:W-:Y:S02]  /*16870*/  LOP3.LUT R8, R8, 0x7f, RZ, 0xc0, !PT ;  /* 0x0000007f08087812 */ /* 0x002fe400078ec0ff */
[----:B------:R-:W-:Y:S02]  /*16880*/  IMAD R9, R23, UR5, R3 ;  /* 0x0000000517097c24 */ /* 0x000fe4000f8e0203 */
[----:B------:R-:W-:Y:S02]  /*16890*/  SHF.R.U32.HI R10, RZ, 0x2, R8 ;  /* 0x00000002ff0a7819 */ /* 0x000fe40000011608 */
[----:B------:R-:W-:-:S02]  /*168a0*/  IADD3 R8, P0, R2, UR6, RZ ;  /* 0x0000000602087c10 */ /* 0x000fc4000ff1e0ff */
[----:B------:R-:W-:Y:S01]  /*168b0*/  IADD3 R7, -R10, UR36, -R0 ;  /* 0x000000240a077c10 */ /* 0x000fe2000fffe900 */
[----:B------:R-:W-:Y:S01]  /*168c0*/  IMAD R10, R22, 0x6000, R37 ;  /* 0x00006000160a7824 */ /* 0x000fe200078e0225 */
[----:B------:R-:W-:Y:S02]  /*168d0*/  IADD3.X R9, R9, UR7, RZ, P0, !PT ;  /* 0x0000000709097c10 */ /* 0x000fe400087fe4ff */
[----:B------:R-:W-:Y:S01]  /*168e0*/  ISETP.GE.AND P5, PT, R7, 0x1, PT ;  /* 0x000000010700780c */ /* 0x000fe20003fa6270 */
[----:B------:R-:W-:-:S12]  /*168f0*/  BRA.DIV UR4, `(.L_x_5311) ;  /* 0x0000004a04f47947 */ /* 0x000fd8000b800000 */
[----:B------:R-:W1:Y:S01]  /*16900*/  SHFL.IDX PT, R2, R8, RZ, 0x1c1f ;  /* 0x001c1fff08027589 */ /* 0x000e6200000e0000 */
[CC--:B------:R-:W-:Y:S02]  /*16910*/  ISETP.GE.AND P3, PT, R27.reuse, R31.reuse, PT ;  /* 0x0000001f1b00720c */ /* 0x0c0fe40003f66270 */
[C---:B------:R-:W-:Y:S01]  /*16920*/  LOP3.LUT R12, R27.reuse, 0x40, RZ, 0xfc, !PT ;  /* 0x000000401b0c7812 */ /* 0x040fe200078efcff */
[----:B------:R-:W2:Y:S01]  /*16930*/  SHFL.IDX PT, R0, R9, RZ, 0x1c1f ;  /* 0x001c1fff09007589 */ /* 0x000ea200000e0000 */
[----:B------:R-:W-:Y:S02]  /*16940*/  LOP3.LUT R11, R27, 0x80, RZ, 0xfc, !PT ;  /* 0x000000801b0b7812 */ /* 0x000fe400078efcff */
[----:B------:R-:W-:Y:S02]  /*16950*/  ISETP.GE.AND P2, PT, R12, R31, PT ;  /* 0x0000001f0c00720c */ /* 0x000fe40003f46270 */
[C---:B------:R-:W-:Y:S02]  /*16960*/  ISETP.GE.AND P6, PT, R7.reuse, 0x61, PT ;  /* 0x000000610700780c */ /* 0x040fe40003fc6270 */
[----:B------:R-:W-:-:S02]  /*16970*/  ISETP.LT.OR P1, PT, R7, 0x1, P2 ;  /* 0x000000010700780c */ /* 0x000fc40001721670 */
[----:B------:R-:W-:Y:S02]  /*16980*/  LOP3.LUT R32, R32, 0xffffffdf, RZ, 0xc0, !PT ;  /* 0xffffffdf20207812 */ /* 0x000fe400078ec0ff */
[----:B------:R-:W-:-:S07]  /*16990*/  ISETP.GE.AND P4, PT, R7, 0x21, PT ;  /* 0x000000210700780c */ /* 0x000fce0003f86270 */
[----:B------:R-:W-:Y:S02]  /*169a0*/  @P6 LOP3.LUT R32, R32, 0x20, RZ, 0xfc, !PT ;  /* 0x0000002020206812 */ /* 0x000fe400078efcff */
[----:B-1----:R-:W-:-:S05]  /*169b0*/  IADD3 R2, P0, R27, R2, RZ ;  /* 0x000000021b027210 */ /* 0x002fca0007f1e0ff */
[----:B--2---:R-:W-:Y:S01]  /*169c0*/  IMAD.X R3, RZ, RZ, R0, P0 ;  /* 0x000000ffff037224 */ /* 0x004fe200000e0600 */
[----:B------:R-:W-:Y:S01]  /*169d0*/  ISETP.LT.OR P0, PT, R7, 0x1, P3 ;  /* 0x000000010700780c */ /* 0x000fe20001f01670 */
[----:B------:R-:W-:-:S12]  /*169e0*/  IMAD.IADD R0, R17, 0x1, R10 ;  /* 0x0000000111007824 */ /* 0x000fd800078e020a */
[----:B------:R-:W-:Y:S01]  /*169f0*/  @!PT LDS RZ, [RZ] ;  /* 0x00000000fffff984 */ /* 0x000fe20000000800 */
        /* <DEDUP_REMOVED lines=23> */
[----:B------:R-:W-:Y:S01]  /*16b70*/  LDGSTS.E.BYPASS.LTC128B.128 [R0+0xf400], desc[UR56][R2.64+0x40], !P1 ;  /* 0x0f40004002007fae */ /* 0x000fe2000c901d78 */
[----:B------:R-:W-:-:S13]  /*16b80*/  ISETP.LT.OR P1, PT, R7, 0x41, P0 ;  /* 0x000000410700780c */ /* 0x000fda0000721670 */
[----:B------:R1:W-:Y:S01]  /*16b90*/  LDGSTS.E.BYPASS.LTC128B.128 [R0+0x11400], desc[UR56][R2.64+0x80], !P1 ;  /* 0x1140008002007fae */ /* 0x0003e2000c901d78 */
[----:B------:R-:W-:-:S03]  /*16ba0*/  ISETP.GE.AND P1, PT, R7, 0x41, PT ;  /* 0x000000410700780c */ /* 0x000fc60003f26270 */
[----:B-1-3--:R1:W2:Y:S10]  /*16bb0*/  SHFL.IDX PT, R2, R8, 0x3, 0x1c1f ;  /* 0x007c1f0008027f89 */ /* 0x00a2b400000e0000 */
.L_x_5398:
        /* <DEDUP_REMOVED lines=13> */
.L_x_5312:
        /* <DEDUP_REMOVED lines=11> */
.L_x_5313:
[----:B------:R2:W-:Y:S01]  /*16d40*/  SYNCS.ARRIVE.TRANS64.A1T0 RZ, [R4+URZ+0x2a870], RZ ;  /* 0x02a870ff04ff79a7 */ /* 0x0005e2000810003f */
[----:B------:R-:W-:Y:S05]  /*16d50*/  @!P3 BRA `(.L_x_5314) ;  /* 0x000000000004b947 */ /* 0x000fea0003800000 */
[----:B------:R-:W-:Y:S01]  /*16d60*/  BPT.TRAP 0x1 ;  /* 0x000000040000795c */ /* 0x000fe20000300000 */
.L_x_5314:
[----:B------:R-:W3:Y:S01]  /*16d70*/  SYNCS.PHASECHK.TRANS64.TRYWAIT P0, [R4+URZ+0x2a840], R30 ;  /* 0x02a8401e040075a7 */ /* 0x000ee2000800017f */
[----:B------:R-:W-:Y:S04]  /*16d80*/  BSSY B0, `(.L_x_5315) ;  /* 0x0000002000007945 */ /* 0x000fe80003800000 */
[----:B---3--:R-:W-:Y:S05]  /*16d90*/  @!P0 BRA `(.L_x_5316) ;  /* 0x0000004c006c8947 */ /* 0x008fea0003800000 */
.L_x_5399:
[----:B------:R-:W-:Y:S05]  /*16da0*/  BSYNC B0 ;  /* 0x0000000000007941 */ /* 0x000fea0003800000 */
.L_x_5315:
[----:B------:R-:W-:Y:S01]  /*16db0*/  ULDC.64 UR4, c[0x0][0x300] ;  /* 0x0000c00000047ab9 */ /* 0x000fe20000000a00 */
[----:B------:R-:W-:Y:S01]  /*16dc0*/  ULDC.64 UR6, c[0x0][0x2e8] ;  /* 0x0000ba0000067ab9 */ /* 0x000fe20000000a00 */
[----:B------:R-:W-:Y:S01]  /*16dd0*/  IMAD R7, R20, UR4, RZ ;  /* 0x0000000414077c24 */ /* 0x000fe2000f8e02ff */
[----:B------:R-:W-:Y:S01]  /*16de0*/  LOP3.LUT R9, R27, 0x80, RZ, 0xfc, !PT ;  /* 0x000000801b097812 */ /* 0x000fe200078efcff */
[----:B------:R-:W-:Y:S01]  /*16df0*/  IMAD.WIDE.U32 R2, R5, UR4, RZ ;  /* 0x0000000405027c25 */ /* 0x000fe2000f8e00ff */
[----:B-1----:R-:W-:Y:S02]  /*16e00*/  LOP3.LUT R8, R27, 0x40, RZ, 0xfc, !PT ;  /* 0x000000401b087812 */ /* 0x002fe400078efcff */
[-C--:B------:R-:W-:Y:S01]  /*16e10*/  ISETP.GE.AND P2, PT, R9, R31.reuse, PT ;  /* 0x0000001f0900720c */ /* 0x080fe20003f46270 */
[----:B------:R-:W-:Y:S01]  /*16e20*/  IMAD R7, R5, UR5, R7 ;  /* 0x0000000505077c24 */ /* 0x000fe2000f8e0207 */
[----:B------:R-:W-:Y:S01]  /*16e30*/  ULDC.64 UR4, c[0x0][0x310] ;  /* 0x0000c40000047ab9 */ /* 0x000fe20000000a00 */
[----:B------:R-:W-:Y:S01]  /*16e40*/  ISETP.GE.AND P3, PT, R8, R31, PT ;  /* 0x0000001f0800720c */ /* 0x000fe20003f66270 */
[----:B------:R-:W-:-:S02]  /*16e50*/  IMAD R21, R21, UR4, RZ ;  /* 0x0000000415157c24 */ /* 0x000fc4000f8e02ff */
[----:B------:R-:W-:Y:S02]  /*16e60*/  IMAD.IADD R3, R3, 0x1, R7 ;  /* 0x0000000103037824 */ /* 0x000fe400078e0207 */
[C---:B------:R-:W-:Y:S02]  /*16e70*/  IMAD R21, R6.reuse, UR5, R21 ;  /* 0x0000000506157c24 */ /* 0x040fe4000f8e0215 */
[----:B------:R-:W-:Y:S01]  /*16e80*/  IMAD.WIDE.U32 R2, R6, UR4, R2 ;  /* 0x0000000406027c25 */ /* 0x000fe2000f8e0002 */
        /* <DEDUP_REMOVED lines=10> */
[----:B------:R-:W4:Y:S01]  /*16f30*/  SHFL.IDX PT, R2, R6, RZ, 0x1c1f ;  /* 0x001c1fff06027589 */ /* 0x000f2200000e0000 */
[----:B-1----:R-:W-:-:S05]  /*16f40*/  @P5 IADD3 R3, P0, R27, R3, RZ ;  /* 0x000000031b035210 */ /* 0x002fca0007f1e0ff */
[----:B----4-:R-:W-:-:S05]  /*16f50*/  @P5 IMAD.X R2, RZ, RZ, R2, P0 ;  /* 0x000000ffff025224 */ /* 0x010fca00000e0602 */
[----:B------:R-:W-:-:S04]  /*16f60*/  @P5 LOP3.LUT R3, R3, R2, RZ, 0x3c, !PT ;  /* 0x0000000203035212 */ /* 0x000fc800078e3cff */
[----:B------:R-:W-:-:S04]  /*16f70*/  @P5 LOP3.LUT R2, R3, R2, RZ, 0x3c, !PT ;  /* 0x0000000203025212 */ /* 0x000fc800078e3cff */
[----:B------:R-:W-:-:S05]  /*16f80*/  @P5 LOP3.LUT R3, R3, R2, RZ, 0x3c, !PT ;  /* 0x0000000203035212 */ /* 0x000fca00078e3cff */
[----:B------:R-:W-:Y:S01]  /*16f90*/  @!PT LDS RZ, [RZ] ;  /* 0x00000000fffff984 */ /* 0x000fe20000000800 */
[----:B------:R-:W-:Y:S04]  /*16fa0*/  @P5 LDGSTS.E.BYPASS.LTC128B.128 [R0+0x1e400], desc[UR56][R2.64], !P6 ;  /* 0x1e40000002005fae */ /* 0x000fe8000f101d78 */
        /* <DEDUP_REMOVED lines=22> */
[----:B------:R1:W-:Y:S04]  /*17110*/  @P1 LDGSTS.E.BYPASS.LTC128B.128 [R0+0x21400], desc[UR56][R2.64+0x40], !P3 ;  /* 0x2140004002001fae */ /* 0x0003e8000d901d78 */
[----:B0-----:R1:W-:Y:S02]  /*17120*/  @P1 LDGSTS.E.BYPASS.LTC128B.128 [R0+0x23400], desc[UR56][R2.64+0x80], !P2 ;  /* 0x2340008002001fae */ /* 0x0013e4000d101d78 */
.L_x_5409:
[----:B------:R-:W-:Y:S02]  /*17130*/  LOP3.LUT P1, RZ, R32, 0x20, RZ, 0xc0, !PT ;  /* 0x0000002020ff7812 */ /* 0x000fe4000782c0ff */
[----:B------:R-:W-:-:S11]  /*17140*/  ISETP.GE.AND P4, PT, R27, R31, PT ;  /* 0x0000001f1b00720c */ /* 0x000fd60003f86270 */
[----:B01----:R-:W-:-:S05]  /*17150*/  @P1 IADD3 R2, P0, R27, R5, RZ ;  /* 0x000000051b021210 */ /* 0x003fca0007f1e0ff */
[----:B------:R-:W-:Y:S01]  /*17160*/  @P1 IMAD.X R3, RZ, RZ, R6, P0 ;  /* 0x000000ffff031224 */ /* 0x000fe200000e0606 */
[----:B------:R-:W-:-:S04]  /*17170*/  PLOP3.LUT P0, PT, PT, PT, PT, 0x80, 0x0 ;  /* 0x000000000000781c */ /* 0x000fc80003f0f070 */
[----:B------:R-:W-:Y:S01]  /*17180*/  @!PT LDS RZ, [RZ] ;  /* 0x00000000fffff984 */ /* 0x000fe20000000800 */
[----:B------:R-:W-:Y:S01]  /*17190*/  @!PT LDS RZ, [RZ] ;  /* 0x00000000fffff984 */ /* 0x000fe20000000800 */
[----:B------:R-:W-:Y:S01]  /*171a0*/  @!PT LDS RZ, [RZ] ;  /* 0x00000000fffff984 */ /* 0x000fe20000000800 */
[----:B------:R0:W-:Y:S04]  /*171b0*/  @P1 LDGSTS.E.BYPASS.LTC128B.128 [R0+0x1fc00], desc[UR56][R2.64], !P4 ;  /* 0x1fc0000002001fae */ /* 0x0001e8000e101d78 */
[----:B------:R0:W-:Y:S04]  /*171c0*/  @P1 LDGSTS.E.BYPASS.LTC128B.128 [R0+0x21c00], desc[UR56][R2.64+0x40], !P3 ;  /* 0x21c0004002001fae */ /* 0x0001e8000d901d78 */
[----:B------:R0:W-:Y:S01]  /*171d0*/  @P1 LDGSTS.E.BYPASS.LTC128B.128 [R0+0x23c00], desc[UR56][R2.64+0x80], !P2 ;  /* 0x23c0008002001fae */ /* 0x0001e2000d101d78 */
[----:B------:R-:W-:Y:S01]  /*171e0*/  NOP ;  /* 0x0000000000007918 */ /* 0x000fe20000000000 */
.L_x_5318:
        /* <DEDUP_REMOVED lines=11> */
.L_x_5319:
[----:B------:R0:W-:Y:S02]  /*172a0*/  SYNCS.ARRIVE.TRANS64.A1T0 RZ, [R4+URZ+0x2a830], RZ ;  /* 0x02a830ff04ff79a7 */ /* 0x0001e4000810003f */
[----:B------:R-:W-:Y:S05]  /*172b0*/  WARPSYNC.ALL ;  /* 0x0000000000007948 */ /* 0x000fea0003800000 */
[----:B------:R-:W-:Y:S01]  /*172c0*/  VIADD R0, R17, 0x18400 ;  /* 0x0001840011007836 */ /* 0x000fe20000000000 */
        /* <DEDUP_REMOVED lines=26> */
.L_x_5321:
[----:B------:R-:W-:Y:S05]  /*17470*/  BSYNC B6 ;  /* 0x0000000000067941 */ /* 0x000fea0003800000 */
.L_x_5320:
[----:B------:R1:W5:Y:S01]  /*17480*/  LDL R8, [R1+0x4] ;  /* 0x0000040001087983 */ /* 0x0003620000100800 */
[----:B------:R-:W-:Y:S01]  /*17490*/  UISETP.NE.AND UP1, UPT, UR48, URZ, UPT ;  /* 0x0000003f3000728c */ /* 0x000fe2000bf25270 */
[----:B------:R-:W4:Y:S01]  /*174a0*/  S2R R20, SR_TID.X ;  /* 0x0000000000147919 */ /* 0x000f220000002100 */
[----:B------:R-:W-:Y:S01]  /*174b0*/  R2UR UR7, R23 ;  /* 0x00000000170772ca */ /* 0x000fe200000e0000 */
[----:B------:R-:W1:Y:S03]  /*174c0*/  LDC R7, c[0x0][0x448] ;  /* 0x00011200ff077b82 */ /* 0x000e660000000800 */
[----:B------:R-:W-:Y:S01]  /*174d0*/  PLOP3.LUT P0, PT, PT, PT, UP1, 0x80, 0x0 ;  /* 0x000000000000781c */ /* 0x000fe20003f0f018 */
[----:B------:R-:W-:Y:S01]  /*174e0*/  ULDC.64 UR8, c[0x0][0x2d8] ;  /* 0x0000b60000087ab9 */ /* 0x000fe20000000a00 */
[----:B------:R-:W-:-:S03]  /*174f0*/  UISETP.NE.AND UP0, UPT, UR47, URZ, UPT ;  /* 0x0000003f2f00728c */ /* 0x000fc6000bf05270 */
[----:B------:R-:W-:Y:S01]  /*17500*/  @UP1 ULDC UR4, c[0x0][0x44c] ;  /* 0x0001130000041ab9 */ /* 0x000fe20000000800 */
[C---:B----4-:R-:W-:Y:S01]  /*17510*/  LOP3.LUT R2, R20.reuse, 0x7f, RZ, 0xc0, !PT ;  /* 0x0000007f14027812 */ /* 0x050fe200078ec0ff */
[----:B------:R-:W-:-:S03]  /*17520*/  IMAD.SHL.U32 R20, R20, 0x20, RZ ;  /* 0x0000002014147824 */ /* 0x000fc600078e00ff */
[----:B------:R-:W-:Y:S02]  /*17530*/  SHF.R.U32.HI R2, RZ, 0x2, R2 ;  /* 0x00000002ff027819 */ /* 0x000fe40000011602 */
[----:B------:R-:W-:-:S04]  /*17540*/  LOP3.LUT R20, R20, 0x60, RZ, 0xc0, !PT ;  /* 0x0000006014147812 */ /* 0x000fc800078ec0ff */
[----:B------:R-:W-:-:S05]  /*17550*/  LOP3.LUT R2, R2, R20, RZ, 0xfc, !PT ;  /* 0x0000001402027212 */ /* 0x000fca00078efcff */
[----:B------:R-:W-:-:S04]  /*17560*/  IMAD.IADD R0, R2, 0x1, R19 ;  /* 0x0000000102007824 */ /* 0x000fc800078e0213 */
[----:B------:R-:W-:Y:S01]  /*17570*/  @P0 IMAD.HI.U32 R2, R0, UR4, RZ ;  /* 0x0000000400020c27 */ /* 0x000fe2000f8e00ff */
[----:B------:R-:W-:Y:S01]  /*17580*/  PLOP3.LUT P0, PT, PT, PT, UP1, 0x80, 0x0 ;  /* 0x000000000000781c */ /* 0x000fe20003f0f018 */
[----:B------:R-:W-:Y:S01]  /*17590*/  @UP1 ULDC UR4, c[0x0][0x450] ;  /* 0x0001140000041ab9 */ /* 0x000fe20000000800 */
[----:B------:R-:W-:Y:S01]  /*175a0*/  R2UR UR10, R23 ;  /* 0x00000000170a72ca */ /* 0x000fe200000e0000 */
[----:B------:R-:W-:Y:S01]  /*175b0*/  IMAD.MOV.U32 R6, RZ, RZ, R0 ;  /* 0x000000ffff067224 */ /* 0x000fe200078e0000 */
[----:B------:R-:W-:Y:S01]  /*175c0*/  UMOV UR5, UR39 ;  /* 0x0000002700057c82 */ /* 0x000fe20008000000 */
[----:B------:R-:W-:-:S08]  /*175d0*/  USHF.R.S32.HI UR6, URZ, 0x1f, UR40 ;  /* 0x0000001f3f067899 */ /* 0x000fd00008011428 */
[----:B------:R-:W-:Y:S01]  /*175e0*/  @P0 SHF.R.U32.HI R6, RZ, UR4, R2 ;  /* 0x00000004ff060c19 */ /* 0x000fe20008011602 */
[----:B------:R-:W-:Y:S02]  /*175f0*/  UMOV UR4, UR36 ;  /* 0x0000002400047c82 */ /* 0x000fe40008000000 */
[----:B------:R-:W-:Y:S02]  /*17600*/  UIMAD.WIDE.U32 UR4, UR7, UR8, UR4 ;  /* 0x00000008070472a5 */ /* 0x000fe4000f8e0004 */
[----:B------:R-:W-:Y:S02]  /*17610*/  USEL UR7, UR6, URZ, !UP0 ;  /* 0x0000003f06077287 */ /* 0x000fe4000c000000 */
[----:B------:R-:W-:Y:S02]  /*17620*/  UIMAD UR5, UR10, UR9, UR5 ;  /* 0x000000090a0572a4 */ /* 0x000fe4000f8e0205 */
[----:B------:R-:W-:Y:S01]  /*17630*/  USEL UR6, UR40, URZ, !UP0 ;  /* 0x0000003f28067287 */ /* 0x000fe2000c000000 */
[----:B------:R-:W-:-:S03]  /*17640*/  ULDC.64 UR8, c[0x0][0x2e0] ;  /* 0x0000b80000087ab9 */ /* 0x000fc60000000a00 */
[----:B------:R-:W-:Y:S02]  /*17650*/  UIMAD.WIDE.U32 UR4, UR6, UR8, UR4 ;  /* 0x00000008060472a5 */ /* 0x000fe4000f8e0004 */
[----:B------:R-:W-:Y:S01]  /*17660*/  UIMAD UR7, UR7, UR8, URZ ;  /* 0x00000008070772a4 */ /* 0x000fe2000f8e023f */
[----:B------:R-:W-:-:S03]  /*17670*/  IMAD.MOV R2, RZ, RZ, -R6 ;  /* 0x000000ffff027224 */ /* 0x000fc600078e0a06 */
[----:B------:R-:W-:Y:S01]  /*17680*/  UIMAD UR7, UR6, UR9, UR7 ;  /* 0x00000009060772a4 */ /* 0x000fe2000f8e0207 */
[----:B0-23--:R-:W-:Y:S02]  /*17690*/  IMAD.U32 R4, RZ, RZ, UR4 ;  /* 0x00000004ff047e24 */ /* 0x00dfe4000f8e00ff */
[----:B-1----:R-:W-:Y:S01]  /*176a0*/  IMAD R0, R7, R2, R0 ;  /* 0x0000000207007224 */ /* 0x002fe200078e0200 */
[----:B------:R-:W-:Y:S01]  /*176b0*/  UIADD3 UR6, UR5, UR7, URZ ;  /* 0x0000000705067290 */ /* 0x000fe2000fffe03f */
[----:B------:R-:W-:Y:S01]  /*176c0*/  IMAD.MOV.U32 R2, RZ, RZ, R4 ;  /* 0x000000ffff027224 */ /* 0x000fe200078e0004 */
[----:B------:R-:W-:Y:S01]  /*176d0*/  SHF.R.S32.HI R4, RZ, 0x1f, R6 ;  /* 0x0000001fff047819 */ /* 0x000fe20000011406 */
[----:B------:R-:W0:Y:S01]  /*176e0*/  S2R R20, SR_TID.X ;  /* 0x0000000000147919 */ /* 0x000e220000002100 */
[----:B------:R-:W-:Y:S01]  /*176f0*/  IMAD.U32 R5, RZ, RZ, UR5 ;  /* 0x00000005ff057e24 */ /* 0x000fe2000f8e00ff */
[----:B------:R-:W-:Y:S01]  /*17700*/  ULDC.64 UR4, c[0x0][0x2d0] ;  /* 0x0000b40000047ab9 */ /* 0x000fe20000000a00 */
[----:B------:R-:W-:-:S02]  /*17710*/  IMAD.U32 R3, RZ, RZ, UR6 ;  /* 0x00000006ff037e24 */ /* 0x000fc4000f8e00ff */
        /* <DEDUP_REMOVED lines=10> */
[----:B------:R-:W-:Y:S01]  /*177c0*/  IADD3 R0, P0, R2, UR4, RZ ;  /* 0x0000000402007c10 */ /* 0x000fe2000ff1e0ff */
[----:B------:R-:W-:Y:S01]  /*177d0*/  ULDC UR4, c[0x0][0x2b8] ;  /* 0x0000ae0000047ab9 */ /* 0x000fe20000000800 */
[C---:B------:R-:W-:Y:S02]  /*177e0*/  LOP3.LUT R9, R27.reuse, 0x40, RZ, 0xfc, !PT ;  /* 0x000000401b097812 */ /* 0x040fe400078efcff */
[----:B------:R-:W-:Y:S02]  /*177f0*/  LOP3.LUT R10, R27, 0x80, RZ, 0xfc, !PT ;  /* 0x000000801b0a7812 */ /* 0x000fe400078efcff */
[----:B------:R-:W-:Y:S01]  /*17800*/  IADD3.X R5, R3, UR5, R4, P0, !PT ;  /* 0x0000000503057c10 */ /* 0x000fe200087fe404 */
[----:B------:R-:W-:Y:S01]  /*17810*/  UMOV UR5, 0xffffffff ;  /* 0xffffffff00057882 */ /* 0x000fe20000000000 */
[----:B0-----:R-:W-:-:S02]  /*17820*/  LOP3.LUT R20, R20, 0x7f, RZ, 0xc0, !PT ;  /* 0x0000007f14147812 */ /* 0x001fc400078ec0ff */
[----:B------:R-:W-:Y:S02]  /*17830*/  ISETP.GE.AND P3, PT, R27, UR4, PT ;  /* 0x000000041b007c0c */ /* 0x000fe4000bf66270 */
[----:B------:R-:W-:Y:S02]  /*17840*/  ISETP.GE.AND P2, PT, R9, UR4, PT ;  /* 0x0000000409007c0c */ /* 0x000fe4000bf46270 */
[----:B------:R-:W-:Y:S02]  /*17850*/  ISETP.GE.AND P0, PT, R10, UR4, PT ;  /* 0x000000040a007c0c */ /* 0x000fe4000bf06270 */
[----:B------:R-:W-:Y:S01]  /*17860*/  SHF.R.U32.HI R9, RZ, 0x2, R20 ;  /* 0x00000002ff097819 */ /* 0x000fe20000011614 */
[----:B------:R-:W-:Y:S10]  /*17870*/  BRA.DIV UR5, `(.L_x_5322) ;  /* 0x0000004a05307947 */ /* 0x000ff4000b800000 */
[----:B------:R-:W0:Y:S01]  /*17880*/  SHFL.IDX PT, R3, R0, RZ, 0x1c1f ;  /* 0x001c1fff00037589 */ /* 0x000e2200000e0000 */
[----:B------:R-:W-:Y:S02]  /*17890*/  IMAD R4, R7, UR41, RZ ;  /* 0x0000002907047c24 */ /* 0x000fe4000f8e02ff */
        /* <DEDUP_REMOVED lines=9> */
[----:B-----5:R-:W-:Y:S04]  /*17930*/  @!P1 LDGSTS.E.BYPASS.LTC128B.128 [R8+0x18400], desc[UR56][R2.64], !P3 ;  /* 0x1840000002089fae */ /* 0x020fe8000d901d78 */
[----:B------:R-:W-:Y:S04]  /*17940*/  @!P1 LDGSTS.E.BYPASS.LTC128B.128 [R8+0x1a400], desc[UR56][R2.64+0x40], !P2 ;  /* 0x1a40004002089fae */ /* 0x000fe8000d101d78 */
[----:B------:R0:W-:Y:S02]  /*17950*/  @!P1 LDGSTS.E.BYPASS.LTC128B.128 [R8+0x1c400], desc[UR56][R2.64+0x80], !P0 ;  /* 0x1c40008002089fae */ /* 0x0001e4000c101d78 */
[----:B0-----:R-:W-:-:S02]  /*17960*/  VIADD R2, R19, 0x20 ;  /* 0x0000002013027836 */ /* 0x001fc40000000000 */
[----:B------:R-:W0:Y:S03]  /*17970*/  SHFL.IDX PT, R3, R0, 0x1, 0x1c1f ;  /* 0x003c1f0000037f89 */ /* 0x000e2600000e0000 */
[----:B------:R-:W-:Y:S02]  /*17980*/  ISETP.GE.AND P1, PT, R2, R4, PT ;  /* 0x000000040200720c */ /* 0x000fe40003f26270 */
[----:B------:R-:W1:Y:S11]  /*17990*/  SHFL.IDX PT, R2, R5, 0x1, 0x1c1f ;  /* 0x003c1f0005027f89 */ /* 0x000e7600000e0000 */
[----:B0-----:R-:W-:-:S05]  /*179a0*/  @!P1 IADD3 R3, P4, R27, R3, RZ ;  /* 0x000000031b039210 */ /* 0x001fca0007f9e0ff */
[----:B-1----:R-:W-:-:S05]  /*179b0*/  @!P1 IMAD.X R2, RZ, RZ, R2, P4 ;  /* 0x000000ffff029224 */ /* 0x002fca00020e0602 */
[----:B------:R-:W-:-:S04]  /*179c0*/  @!P1 LOP3.LUT R3, R3, R2, RZ, 0x3c, !PT ;  /* 0x0000000203039212 */ /* 0x000fc800078e3cff */
[----:B------:R-:W-:-:S04]  /*179d0*/  @!P1 LOP3.LUT R2, R3, R2, RZ, 0x3c, !PT ;  /* 0x0000000203029212 */ /* 0x000fc800078e3cff */
[----:B------:R-:W-:-:S05]  /*179e0*/  @!P1 LOP3.LUT R3, R3, R2, RZ, 0x3c, !PT ;  /* 0x0000000203039212 */ /* 0x000fca00078e3cff */
[----:B------:R-:W-:Y:S04]  /*179f0*/  @!P1 LDGSTS.E.BYPASS.LTC128B.128 [R8+0x18c00], desc[UR56][R2.64], !P3 ;  /* 0x18c0000002089fae */ /* 0x000fe8000d901d78 */
[----:B------:R-:W-:Y:S04]  /*17a00*/  @!P1 LDGSTS.E.BYPASS.LTC128B.128 [R8+0x1ac00], desc[UR56][R2.64+0x40], !P2 ;  /* 0x1ac0004002089fae */ /* 0x000fe8000d101d78 */
[----:B------:R0:W-:Y:S02]  /*17a10*/  @!P1 LDGSTS.E.BYPASS.LTC128B.128 [R8+0x1cc00], desc[UR56][R2.64+0x80], !P0 ;  /* 0x1cc0008002089fae */ /* 0x0001e4000c101d78 */
[----:B0-----:R-:W-:-:S02]  /*17a20*/  VIADD R2, R19, 0x40 ;  /* 0x0000004013027836 */ /* 0x001fc40000000000 */
        /* <DEDUP_REMOVED lines=13> */
.L_x_5418:
        /* <DEDUP_REMOVED lines=10> */
[----:B------:R2:W-:Y:S04]  /*17ba0*/  LDGSTS.E.BYPASS.LTC128B.128 [R8+0x1bc00], desc[UR56][R2.64+0x40], !P2 ;  /* 0x1bc0004002087fae */ /* 0x0005e8000d101d78 */
[----:B------:R2:W-:Y:S02]  /*17bb0*/  LDGSTS.E.BYPASS.LTC128B.128 [R8+0x1dc00], desc[UR56][R2.64+0x80], !P0 ;  /* 0x1dc0008002087fae */ /* 0x0005e4000c101d78 */
.L_x_5324:
[----:B------:R-:W-:Y:S05]  /*17bc0*/  BSYNC B0 ;  /* 0x0000000000007941 */ /* 0x000fea0003800000 */
.L_x_5323:
[----:B------:R-:W-:Y:S01]  /*17bd0*/  NOP ;  /* 0x0000000000007918 */ /* 0x000fe20000000000 */
[----:B------:R-:W-:-:S13]  /*17be0*/  PLOP3.LUT P0, PT, PT, PT, PT, 0x80, 0x0 ;  /* 0x000000000000781c */ /* 0x000fda0003f0f070 */
.L_x_5325:
        /* <DEDUP_REMOVED lines=19> */
.L_x_5419:
[----:B------:R-:W-:Y:S05]  /*17d20*/  BSYNC B0 ;  /* 0x0000000000007941 */ /* 0x000fea0003800000 */
.L_x_5326:
[----:B------:R-:W-:-:S13]  /*17d30*/  ISETP.GE.AND P0, PT, R20, UR42, PT ;  /* 0x0000002a14007c0c */ /* 0x000fda000bf06270 */
[----:B------:R-:W-:Y:S05]  /*17d40*/  @!P0 BRA `(.L_x_5328) ;  /* 0x0000001400448947 */ /* 0x000fea0003800000 */
[----:B------:R-:W-:Y:S02]  /*17d50*/  IMAD.MOV.U32 R5, RZ, RZ, R22 ;  /* 0x000000ffff057224 */ /* 0x000fe400078e0016 */
[----:B------:R-:W-:-:S07]  /*17d60*/  IMAD.MOV.U32 R6, RZ, RZ, R24 ;  /* 0x000000ffff067224 */ /* 0x000fce00078e0018 */
.L_x_5348:
[----:B01----:R-:W1:Y:S01]  /*17d70*/  LDC R3, c[0x0][0x430] ;  /* 0x00010c00ff037b82 */ /* 0x003e620000000800 */
[----:B------:R-:W0:Y:S01]  /*17d80*/  S2R R2, SR_TID.X ;  /* 0x0000000000027919 */ /* 0x000e220000002100 */
[----:B------:R-:W-:Y:S05]  /*17d90*/  YIELD ;  /* 0x0000000000007946 */ /* 0x000fea0003800000 */
[----:B------:R-:W-:Y:S01]  /*17da0*/  ULDC UR4, c[0x0][0x430] ;  /* 0x00010c0000047ab9 */ /* 0x000fe20000000800 */
[----:B-1----:R-:W-:Y:S02]  /*17db0*/  ISETP.NE.AND P0, PT, R3, 0x1, PT ;  /* 0x000000010300780c */ /* 0x002fe40003f05270 */
[C---:B0-2---:R-:W-:Y:S01]  /*17dc0*/  LOP3.LUT R0, R2.reuse, 0x7f, RZ, 0xc0, !PT ;  /* 0x0000007f02007812 */ /* 0x045fe200078ec0ff */
[----:B------:R-:W-:-:S10]  /*17dd0*/  IMAD.SHL.U32 R2, R2, 0x20, RZ ;  /* 0x0000002002027824 */ /* 0x000fd400078e00ff */
[----:B------:R-:W0:Y:S01]  /*17de0*/  @P0 LDC R4, c[0x0][0x434] ;  /* 0x00010d00ff040b82 */ /* 0x000e220000000800 */
[----:B------:R-:W-:Y:S02]  /*17df0*/  SHF.R.U32.HI R3, RZ, 0x2, R0 ;  /* 0x00000002ff037819 */ /* 0x000fe40000011600 */
[----:B------:R-:W-:-:S03]  /*17e00*/  LOP3.LUT R2, R2, 0x60, RZ, 0xc0, !PT ;  /* 0x0000006002027812 */ /* 0x000fc600078ec0ff */
[----:B------:R-:W-:Y:S02]  /*17e10*/  IMAD R3, R20, 0x80, R3 ;  /* 0x0000008014037824 */ /* 0x000fe400078e0203 */
[----:B------:R-:W1:Y:S03]  /*17e20*/  @P0 LDC R0, c[0x0][0x438] ;  /* 0x00010e00ff000b82 */ /* 0x000e660000000800 */
[----:B------:R-:W-:-:S05]  /*17e30*/  IADD3 R3, R2, UR38, R3 ;  /* 0x0000002602037c10 */ /* 0x000fca000fffe003 */
[----:B------:R-:W-:Y:S02]  /*17e40*/  IMAD.MOV.U32 R2, RZ, RZ, R3 ;  /* 0x000000ffff027224 */ /* 0x000fe400078e0003 */
[----:B0-----:R-:W-:-:S05]  /*17e50*/  @P0 IMAD.HI.U32 R4, R3, R4, RZ ;  /* 0x0000000403040227 */ /* 0x001fca00078e00ff */
[----:B-1----:R-:W-:-:S05]  /*17e60*/  @P0 SHF.R.U32.HI R2, RZ, R0, R4 ;  /* 0x00000000ff020219 */ /* 0x002fca0000011604 */
[----:B------:R-:W-:-:S04]  /*17e70*/  IMAD.MOV R7, RZ, RZ, -R2 ;  /* 0x000000ffff077224 */ /* 0x000fc800078e0a02 */
[----:B------:R-:W-:Y:S01]  /*17e80*/  IMAD R7, R7, UR4, R3 ;  /* 0x0000000407077c24 */ /* 0x000fe2000f8e0203 */
[----:B------:R-:W-:Y:S01]  /*17e90*/  ULDC.64 UR4, c[0x0][0x428] ;  /* 0x00010a0000047ab9 */ /* 0x000fe20000000a00 */
[----:B------:R-:W-:Y:S01]  /*17ea0*/  SHF.R.S32.HI R3, RZ, 0x1f, R2 ;  /* 0x0000001fff037819 */ /* 0x000fe20000011402 */
[----:B------:R-:W-:-:S04]  /*17eb0*/  IMAD R0, R29, UR4, RZ ;  /* 0x000000041d007c24 */ /* 0x000fc8000f8e02ff */
[C---:B------:R-:W-:Y:S02]  /*17ec0*/  IMAD R0, R25.reuse, UR5, R0 ;  /* 0x0000000519007c24 */ /* 0x040fe4000f8e0200 */
[----:B------:R-:W-:Y:S01]  /*17ed0*/  IMAD.WIDE.U32 R2, R25, UR4, R2 ;  /* 0x0000000419027c25 */ /* 0x000fe2000f8e0002 */
[----:B------:R-:W-:-:S03]  /*17ee0*/  ULDC.64 UR4, c[0x0][0x418] ;  /* 0x0001060000047ab9 */ /* 0x000fc60000000a00 */
[----:B------:R-:W-:Y:S01]  /*17ef0*/  IMAD.IADD R0, R0, 0x1, R3 ;  /* 0x0000000100007824 */ /* 0x000fe200078e0203 */
[----:B------:R-:W-:-:S04]  /*17f00*/  LEA R8, P0, R2, UR4, 0x2 ;  /* 0x0000000402087c11 */ /* 0x000fc8000f8010ff */
[----:B------:R-:W-:-:S05]  /*17f10*/  LEA.HI.X R9, R2, UR5, R0, 0x2, P0 ;  /* 0x0000000502097c11 */ /* 0x000fca00080f1400 */
[----:B------:R-:W2:Y:S01]  /*17f20*/  LDG.E R8, desc[UR56][R8.64] ;  /* 0x0000003808087981 */ /* 0x000ea2000c1e1900 */
[----:B------:R-:W-:Y:S02]  /*17f30*/  IMAD.U32 R10, RZ, RZ, UR43 ;  /* 0x0000002bff0a7e24 */ /* 0x000fe4000f8e00ff */
[----:B------:R-:W-:Y:S02]  /*17f40*/  VIADD R22, R5, 0x1 ;  /* 0x0000000105167836 */ /* 0x000fe40000000000 */
[----:B------:R-:W-:Y:S01]  /*17f50*/  IMAD.MOV.U32 R0, RZ, RZ, R20 ;  /* 0x000000ffff007224 */ /* 0x000fe200078e0014 */
[----:B------:R-:W-:Y:S01]  /*17f60*/  ISETP.NE.AND P2, PT, R10, 0x3, PT ;  /* 0x000000030a00780c */ /* 0x000fe20003f45270 */
[----:B------:R-:W-:Y:S01]  /*17f70*/  VIADD R20, R20, 0xffffffff ;  /* 0xffffffff14147836 */ /* 0x000fe20000000000 */
[----:B------:R-:W-:Y:S02]  /*17f80*/  ISETP.NE.AND P0, PT, R22, 0x2, PT ;  /* 0x000000021600780c */ /* 0x000fe40003f05270 */
[----:B------:R-:W-:-:S02]  /*17f90*/  ISETP.GT.AND P1, PT, R0, UR42, PT ;  /* 0x0000002a00007c0c */ /* 0x000fc4000bf24270 */
[----:B------:R-:W-:Y:S02]  /*17fa0*/  SEL R24, RZ, 0x1, P0 ;  /* 0x00000001ff187807 */ /* 0x000fe40000000000 */
[----:B------:R-:W-:Y:S02]  /*17fb0*/  SEL R22, R22, RZ, P0 ;  /* 0x000000ff16167207 */ /* 0x000fe40000000000 */
[----:B------:R-:W-:Y:S02]  /*17fc0*/  LOP3.LUT R24, R6, R24, RZ, 0x3c, !PT ;  /* 0x0000001806187212 */ /* 0x000fe400078e3cff */
[----:B--2---:R-:W-:Y:S01]  /*17fd0*/  SHF.R.S32.HI R10, RZ, 0x1f, R8 ;  /* 0x0000001fff0a7819 */ /* 0x004fe20000011408 */
[----:B------:R-:W-:Y:S06]  /*17fe0*/  @!P2 BRA `(.L_x_5329) ;  /* 0x000000000004a947 */ /* 0x000fec0003800000 */
[----:B------:R-:W-:Y:S01]  /*17ff0*/  BPT.TRAP 0x1 ;  /* 0x000000040000795c */ /* 0x000fe20000300000 */
.L_x_5329:
[----:B------:R-:W-:Y:S01]  /*18000*/  IMAD R0, R22, 0x8, R17 ;  /* 0x0000000816007824 */ /* 0x000fe200078e0211 */
[----:B------:R-:W-:Y:S01]  /*18010*/  SHF.L.U32 R19, R24, 0x1f, RZ ;  /* 0x0000001f18137819 */ /* 0x000fe200000006ff */
[----:B------:R-:W-:Y:S01]  /*18020*/  BSSY B0, `(.L_x_5330) ;  /* 0x0000004000007945 */ /* 0x000fe20003800000 */
[----:B------:R-:W-:Y:S02]  /*18030*/  SHF.R.S32.HI R9, RZ, 0x1f, R7 ;  /* 0x0000001fff097819 */ /* 0x000fe40000011407 */
[----:B------:R-:W0:Y:S02]  /*18040*/  SYNCS.PHASECHK.TRANS64.TRYWAIT P0, [R0+URZ+0x2a880], R19 ;  /* 0x02a88013000075a7 */ /* 0x000e24000800017f */
[----:B0-----:R-:W-:Y:S05]  /*18050*/  @!P0 BRA `(.L_x_5331) ;  /* 0x0000004400a88947 */ /* 0x001fea0003800000 */
.L_x_5420:
[----:B------:R-:W-:Y:S05]  /*18060*/  BSYNC B0 ;  /* 0x0000000000007941 */ /* 0x000fea0003800000 */
.L_x_5330:
[----:B------:R-:W-:Y:S01]  /*18070*/  ULDC.64 UR4, c[0x0][0x328] ;  /* 0x0000ca0000047ab9 */ /* 0x000fe20000000a00 */
[----:B------:R-:W-:Y:S01]  /*18080*/  ULDC.64 UR6, c[0x0][0x318] ;  /* 0x0000c60000067ab9 */ /* 0x000fe20000000a00 */
[----:B------:R-:W-:Y:S01]  /*18090*/  IMAD R4, R9, UR4, RZ ;  /* 0x0000000409047c24 */ /* 0x000fe2000f8e02ff */
[----:B------:R-:W-:Y:S01]  /*180a0*/  LOP3.LUT R12, R27, 0x80, RZ, 0xfc, !PT ;  /* 0x000000801b0c7812 */ /* 0x000fe200078efcff */
[----:B------:R-:W-:Y:S01]  /*180b0*/  IMAD.WIDE.U32 R2, R7, UR4, RZ ;  /* 0x0000000407027c25 */ /* 0x000fe2000f8e00ff */
[----:B------:R-:W-:Y:S02]  /*180c0*/  LOP3.LUT R11, R27, 0x40, RZ, 0xfc, !PT ;  /* 0x000000401b0b7812 */ /* 0x000fe400078efcff */
[-C--:B------:R-:W-:Y:S01]  /*180d0*/  ISETP.GE.AND P2, PT, R12, R31.reuse, PT ;  /* 0x0000001f0c00720c */ /* 0x080fe20003f46270 */
[----:B------:R-:W-:Y:S01]  /*180e0*/  IMAD R4, R7, UR5, R4 ;  /* 0x0000000507047c24 */ /* 0x000fe2000f8e0204 */
[----:B------:R-:W-:Y:S01]  /*180f0*/  ULDC.64 UR4, c[0x0][0x338] ;  /* 0x0000ce0000047ab9 */ /* 0x000fe20000000a00 */
[----:B------:R-:W-:-:S02]  /*18100*/  ISETP.GE.AND P3, PT, R11, R31, PT ;  /* 0x0000001f0b00720c */ /* 0x000fc40003f66270 */
[----:B------:R-:W-:Y:S01]  /*18110*/  IMAD.IADD R3, R3, 0x1, R4 ;  /* 0x0000000103037824 */ /* 0x000fe200078e0204 */
[----:B------:R-:W-:Y:S01]  /*18120*/  ISETP.GE.AND P4, PT, R27, R31, PT ;  /* 0x0000001f1b00720c */ /* 0x000fe20003f86270 */
        /* <DEDUP_REMOVED lines=12> */
[----:B------:R-:W1:Y:S01]  /*181f0*/  SHFL.IDX PT, R2, R21, RZ, 0x1c1f ;  /* 0x001c1fff15027589 */ /* 0x000e6200000e0000 */
[----:B------:R-:W-:-:S03]  /*18200*/  IMAD.IADD R4, R17, 0x1, R4 ;  /* 0x0000000111047824 */ /* 0x000fc600078e0204 */
[----:B------:R-:W2:Y:S04]  /*18210*/  SHFL.IDX PT, R3, R26, RZ, 0x1c1f ;  /* 0x001c1fff1a037589 */ /* 0x000ea800000e0000 */
[----:B------:R-:W-:Y:S01]  /*18220*/  SHFL.IDX PT, R30, R26, 0x2, 0x1c1f ;  /* 0x005c1f001a1e7f89 */ /* 0x000fe200000e0000 */
        /* <DEDUP_REMOVED lines=16> */
[----:B------:R-:W-:Y:S04]  /*18330*/  LDGSTS.E.BYPASS.LTC128B.128 [R4+0xd400], desc[UR56][R2.64], !P4 ;  /* 0x0d40000002047fae */ /* 0x000fe8000e101d78 */
[----:B------:R-:W-:Y:S04]  /*18340*/  LDGSTS.E.BYPASS.LTC128B.128 [R4+0xf400], desc[UR56][R2.64+0x40], !P3 ;  /* 0x0f40004002047fae */ /* 0x000fe8000d901d78 */
[----:B------:R3:W-:Y:S04]  /*18350*/  LDGSTS.E.BYPASS.LTC128B.128 [R4+0x11400], desc[UR56][R2.64+0x80], !P2 ;  /* 0x1140008002047fae */ /* 0x0007e8000d101d78 */
[----:B--23--:R1:W3:Y:S02]  /*18360*/  SHFL.IDX PT, R2, R21, 0x3, 0x1c1f ;  /* 0x007c1f0015027f89 */ /* 0x00c2e400000e0000 */
.L_x_5430:
[----:B---3--:R-:W-:-:S05]  /*18370*/  IADD3 R2, P0, R27, R2, RZ ;  /* 0x000000021b027210 */ /* 0x008fca0007f1e0ff */
        /* <DEDUP_REMOVED lines=9> */
.L_x_5333:
        /* <DEDUP_REMOVED lines=11> */
.L_x_5334:
[----:B------:R2:W-:Y:S01]  /*184c0*/  SYNCS.ARRIVE.TRANS64.A1T0 RZ, [R0+URZ+0x2a870], RZ ;  /* 0x02a870ff00ff79a7 */ /* 0x0005e2000810003f */
[----:B------:R-:W-:Y:S05]  /*184d0*/  @!P3 BRA `(.L_x_5335) ;  /* 0x000000000004b947 */ /* 0x000fea0003800000 */
[----:B------:R-:W-:Y:S01]  /*184e0*/  BPT.TRAP 0x1 ;  /* 0x000000040000795c */ /* 0x000fe20000300000 */
.L_x_5335:
[----:B------:R-:W3:Y:S01]  /*184f0*/  SYNCS.PHASECHK.TRANS64.TRYWAIT P0, [R0+URZ+0x2a840], R19 ;  /* 0x02a84013000075a7 */ /* 0x000ee2000800017f */
[----:B------:R-:W-:Y:S04]  /*18500*/  BSSY B0, `(.L_x_5336) ;  /* 0x0000002000007945 */ /* 0x000fe80003800000 */
[----:B---3--:R-:W-:Y:S05]  /*18510*/  @!P0 BRA `(.L_x_5337) ;  /* 0x0000004400c08947 */ /* 0x008fea0003800000 */
.L_x_5431:
[----:B------:R-:W-:Y:S05]  /*18520*/  BSYNC B0 ;  /* 0x0000000000007941 */ /* 0x000fea0003800000 */
.L_x_5336:
        /* <DEDUP_REMOVED lines=9> */
[-C--:B------:R-:W-:Y:S01]  /*185c0*/  ISETP.GE.AND P3, PT, R11, R31.reuse, PT ;  /* 0x0000001f0b00720c */ /* 0x080fe20003f66270 */
[----:B------:R-:W-:Y:S01]  /*185d0*/  IMAD R10, R10, UR4, RZ ;  /* 0x000000040a0a7c24 */ /* 0x000fe2000f8e02ff */
[----:B------:R-:W-:Y:S01]  /*185e0*/  ISETP.GE.AND P4, PT, R27, R31, PT ;  /* 0x0000001f1b00720c */ /* 0x000fe20003f86270 */
[----:B------:R-:W-:-:S02]  /*185f0*/  IMAD.IADD R3, R3, 0x1, R9 ;  /* 0x0000000103037824 */ /* 0x000fc400078e0209 */
        /* <DEDUP_REMOVED lines=10> */
[----:B------:R-:W4:Y:S04]  /*186a0*/  SHFL.IDX PT, R2, R7, RZ, 0x1c1f ;  /* 0x001c1fff07027589 */ /* 0x000f2800000e0000 */
[----:B------:R-:W5:Y:S04]  /*186b0*/  SHFL.IDX PT, R3, R8, RZ, 0x1c1f ;  /* 0x001c1fff08037589 */ /* 0x000f6800000e0000 */
[----:B------:R-:W-:Y:S01]  /*186c0*/  SHFL.IDX PT, R9, R8, 0x2, 0x1c1f ;  /* 0x005c1f0008097f89 */ /* 0x000fe200000e0000 */
        /* <DEDUP_REMOVED lines=15> */
[----:B------:R4:W0:Y:S04]  /*187c0*/  SHFL.IDX PT, R9, R8, 0x3, 0x1c1f ;  /* 0x007c1f0008097f89 */ /* 0x00082800000e0000 */
[----:B------:R-:W-:Y:S04]  /*187d0*/  LDGSTS.E.BYPASS.LTC128B.128 [R4+0x1f400], desc[UR56][R2.64], !P4 ;  /* 0x1f40000002047fae */ /* 0x000fe8000e101d78 */
[----:B------:R-:W-:Y:S04]  /*187e0*/  LDGSTS.E.BYPASS.LTC128B.128 [R4+0x21400], desc[UR56][R2.64+0x40], !P3 ;  /* 0x2140004002047fae */ /* 0x000fe8000d901d78 */
[----:B------:R5:W-:Y:S04]  /*187f0*/  LDGSTS.E.BYPASS.LTC128B.128 [R4+0x23400], desc[UR56][R2.64+0x80], !P2 ;  /* 0x2340008002047fae */ /* 0x000be8000d101d78 */
[----:B-----5:R4:W0:Y:S02]  /*18800*/  SHFL.IDX PT, R2, R7, 0x3, 0x1c1f ;  /* 0x007c1f0007027f89 */ /* 0x02082400000e0000 */
.L_x_5441:
        /* <DEDUP_REMOVED lines=10> */
.L_x_5339:
        /* <DEDUP_REMOVED lines=11> */
.L_x_5340:
[----:B------:R2:W-:Y:S02]  /*18960*/  SYNCS.ARRIVE.TRANS64.A1T0 RZ, [R0+URZ+0x2a830], RZ ;  /* 0x02a830ff00ff79a7 */ /* 0x0005e4000810003f */
[----:B--23--:R-:W-:-:S05]  /*18970*/  IMAD.U32 R0, RZ, RZ, UR44 ;  /* 0x0000002cff007e24 */ /* 0x00cfca000f8e00ff */
[----:B------:R-:W-:-:S13]  /*18980*/  ISETP.NE.AND P0, PT, R0, 0x3, PT ;  /* 0x000000030000780c */ /* 0x000fda0003f05270 */
[----:B------:R-:W-:Y:S05]  /*18990*/  @!P0 BRA `(.L_x_5341) ;  /* 0x0000000000048947 */ /* 0x000fea0003800000 */
[----:B------:R-:W-:Y:S01]  /*189a0*/  BPT.TRAP 0x1 ;  /* 0x000000040000795c */ /* 0x000fe20000300000 */
.L_x_5341:
[----:B------:R-:W-:Y:S01]  /*189b0*/  LOP3.LUT R2, R6, 0x1, RZ, 0x3c, !PT ;  /* 0x0000000106027812 */ /* 0x000fe200078e3cff */
[----:B------:R-:W-:Y:S01]  /*189c0*/  IMAD R0, R5, 0x8, R17 ;  /* 0x0000000805007824 */ /* 0x000fe200078e0211 */
[----:B------:R-:W-:Y:S02]  /*189d0*/  BSSY B0, `(.L_x_5342) ;  /* 0x0000004000007945 */ /* 0x000fe40003800000 */
[----:B------:R-:W-:-:S04]  /*189e0*/  SHF.L.U32 R2, R2, 0x1f, RZ ;  /* 0x0000001f02027819 */ /* 0x000fc800000006ff */
[----:B------:R-:W0:Y:S02]  /*189f0*/  SYNCS.PHASECHK.TRANS64.TRYWAIT P2, [R0+URZ+0x2a870], R2 ;  /* 0x02a87002000075a7 */ /* 0x000e24000804017f */
[----:B0-----:R-:W-:Y:S05]  /*18a00*/  @!P2 BRA `(.L_x_5343) ;  /* 0x0000004400c8a947 */ /* 0x001fea0003800000 */
.L_x_5442:
[----:B------:R-:W-:Y:S05]  /*18a10*/  BSYNC B0 ;  /* 0x0000000000007941 */ /* 0x000fea0003800000 */
.L_x_5342:
[----:B------:R-:W-:-:S05]  /*18a20*/  IMAD.U32 R3, RZ, RZ, UR43 ;  /* 0x0000002bff037e24 */ /* 0x000fca000f8e00ff */
[----:B------:R-:W-:-:S13]  /*18a30*/  ISETP.NE.AND P2, PT, R3, 0x3, PT ;  /* 0x000000030300780c */ /* 0x000fda0003f45270 */
[----:B------:R-:W-:Y:S05]  /*18a40*/  @!P2 BRA `(.L_x_5344) ;  /* 0x000000000004a947 */ /* 0x000fea0003800000 */
[----:B------:R-:W-:Y:S01]  /*18a50*/  BPT.TRAP 0x1 ;  /* 0x000000040000795c */ /* 0x000fe20000300000 */
.L_x_5344:
[----:B------:R-:W-:Y:S01]  /*18a60*/  SHF.L.U32 R3, R6, 0x1f, RZ ;  /* 0x0000001f06037819 */ /* 0x000fe200000006ff */
[----:B0-----:R-:W-:-:S03]  /*18a70*/  IMAD R2, R5, 0x6000, RZ ;  /* 0x0000600005027824 */ /* 0x001fc600078e02ff */
[----:B------:R-:W0:Y:S02]  /*18a80*/  SYNCS.PHASECHK.TRANS64.TRYWAIT P2, [R0+URZ+0x2a860], R3 ;  /* 0x02a86003000075a7 */ /* 0x000e24000804017f */
[----:B0-----:R-:W-:Y:S05]  /*18a90*/  @!P2 BRA `(.L_x_5345) ;  /* 0x0000004400b8a947 */ /* 0x001fea0003800000 */
.L_x_5443:
[----:B0-----:R-:W-:Y:S01]  /*18aa0*/  LOP3.LUT R3, R2, R16, RZ, 0xfc, !PT ;  /* 0x0000001002037212 */ /* 0x001fe200078efcff */
[----:B------:R-:W-:Y:S05]  /*18ab0*/  WARPSYNC.ALL ;  /* 0x0000000000007948 */ /* 0x000fea0003800000 */
[----:B------:R-:W-:Y:S01]  /*18ac0*/  IMAD.IADD R3, R17, 0x1, R3 ;  /* 0x0000000111037824 */ /* 0x000fe200078e0203 */
[----:B------:R-:W-:Y:S01]  /*18ad0*/  LOP3.LUT R12, R16, 0x2800, RZ, 0xfc, !PT ;  /* 0x00002800100c7812 */ /* 0x000fe200078efcff */
[----:B------:R-:W2:Y:S04]  /*18ae0*/  LDL R13, [R1] ;  /* 0x00000000010d7983 */ /* 0x000ea80000100800 */
[----:B----4-:R0:W3:Y:S02]  /*18af0*/  LDSM.16.MT88.4 R4, [R3+0xc400] ;  /* 0x00c400000304783b */ /* 0x0100e40000004200 */
[----:B0-----:R-:W-:-:S02]  /*18b00*/  IADD3 R3, R18, R2, R36 ;  /* 0x0000000212037210 */ /* 0x001fc40007ffe024 */
[C-C-:B---3--:R-:W-:Y:S02]  /*18b10*/  PRMT R8, R4.reuse, 0x6420, R5.reuse ;  /* 0x0000642004087816 */ /* 0x148fe40000000005 */
[----:B------:R-:W-:Y:S01]  /*18b20*/  PRMT R9, R4, 0x7531, R5 ;  /* 0x0000753104097816 */ /* 0x000fe20000000005 */
[----:B------:R-:W-:Y:S01]  /*18b30*/  VIADD R4, R2, 0x2000 ;  /* 0x0000200002047836 */ /* 0x000fe20000000000 */
[C-C-:B------:R-:W-:Y:S02]  /*18b40*/  PRMT R10, R6.reuse, 0x6420, R7.reuse ;  /* 0x00006420060a7816 */ /* 0x140fe40000000007 */
[----:B------:R-:W-:Y:S02]  /*18b50*/  PRMT R11, R6, 0x7531, R7 ;  /* 0x00007531060b7816 */ /* 0x000fe40000000007 */
[----:B------:R-:W-:-:S03]  /*18b60*/  LOP3.LUT R4, R4, R16, RZ, 0xfc, !PT ;  /* 0x0000001004047212 */ /* 0x000fc600078efcff */
[----:B------:R-:W-:Y:S02]  /*18b70*/  STSM.16.M88.4 [R3], R8 ;  /* 0x0000000803007844 */ /* 0x000fe40000000200 */
[----:B------:R-:W-:-:S06]  /*18b80*/  IMAD.IADD R4, R17, 0x1, R4 ;  /* 0x0000000111047824 */ /* 0x000fcc00078e0204 */
[----:B------:R-:W0:Y:S02]  /*18b90*/  LDSM.16.MT88.4 R4, [R4+0xc400] ;  /* 0x00c400000404783b */ /* 0x000e240000004200 */
[C-C-:B0-----:R-:W-:Y:S02]  /*18ba0*/  PRMT R8, R4.reuse, 0x6420, R5.reuse ;  /* 0x0000642004087816 */ /* 0x141fe40000000005 */
[----:B------:R-:W-:Y:S01]  /*18bb0*/  PRMT R9, R4, 0x7531, R5 ;  /* 0x0000753104097816 */ /* 0x000fe20000000005 */
[----:B------:R-:W-:Y:S01]  /*18bc0*/  VIADD R4, R2, 0x4000 ;  /* 0x0000400002047836 */ /* 0x000fe20000000000 */
[C-C-:B------:R-:W-:Y:S02]  /*18bd0*/  PRMT R10, R6.reuse, 0x6420, R7.reuse ;  /* 0x00006420060a7816 */ /* 0x140fe40000000007 */
[----:B------:R-:W-:Y:S02]  /*18be0*/  PRMT R11, R6, 0x7531, R7 ;  /* 0x00007531060b7816 */ /* 0x000fe40000000007 */
[----:B------:R-:W-:-:S03]  /*18bf0*/  LOP3.LUT R4, R4, R16, RZ, 0xfc, !PT ;  /* 0x0000001004047212 */ /* 0x000fc600078efcff */
[----:B------:R-:W-:Y:S02]  /*18c00*/  STSM.16.M88.4 [R3+0x2000], R8 ;  /* 0x0020000803007844 */ /* 0x000fe40000000200 */
[----:B------:R-:W-:-:S06]  /*18c10*/  IMAD.IADD R4, R17, 0x1, R4 ;  /* 0x0000000111047824 */ /* 0x000fcc00078e0204 */
[----:B------:R-:W0:Y:S02]  /*18c20*/  LDSM.16.MT88.4 R4, [R4+0xc400] ;  /* 0x00c400000404783b */ /* 0x000e240000004200 */
[C-C-:B0-----:R-:W-:Y:S02]  /*18c30*/  PRMT R8, R4.reuse, 0x6420, R5.reuse ;  /* 0x0000642004087816 */ /* 0x141fe40000000005 */
[----:B------:R-:W-:Y:S02]  /*18c40*/  PRMT R9, R4, 0x7531, R5 ;  /* 0x0000753104097816 */ /* 0x000fe40000000005 */
[C-C-:B------:R-:W-:Y:S02]  /*18c50*/  PRMT R10, R6.reuse, 0x6420, R7.reuse ;  /* 0x00006420060a7816 */ /* 0x140fe40000000007 */
[----:B------:R-:W-:-:S05]  /*18c60*/  PRMT R11, R6, 0x7531, R7 ;  /* 0x00007531060b7816 */ /* 0x000fca0000000007 */
[----:B------:R0:W-:Y:S02]  /*18c70*/  STSM.16.M88.4 [R3+0x4000], R8 ;  /* 0x0040000803007844 */ /* 0x0001e40000000200 */
[----:B0-----:R-:W-:-:S05]  /*18c80*/  LOP3.LUT R3, R2, 0x800, R16, 0xfe, !PT ;  /* 0x0000080002037812 */ /* 0x001fca00078efe10 */
[----:B------:R-:W-:-:S05]  /*18c90*/  IMAD.IADD R3, R17, 0x1, R3 ;  /* 0x0000000111037824 */ /* 0x000fca00078e0203 */
[----:B------:R0:W3:Y:S02]  /*18ca0*/  LDSM.16.MT88.4 R4, [R3+0xc400] ;  /* 0x00c400000304783b */ /* 0x0000e40000004200 */
[----:B0-----:R-:W-:Y:S02]  /*18cb0*/  IADD3 R3, R18, R35, R2 ;  /* 0x0000002312037210 */ /* 0x001fe40007ffe002 */
[C-C-:B---3--:R-:W-:Y:S02]  /*18cc0*/  PRMT R8, R4.reuse, 0x6420, R5.reuse ;  /* 0x0000642004087816 */ /* 0x148fe40000000005 */
[----:B------:R-:W-:Y:S02]  /*18cd0*/  PRMT R9, R4, 0x7531, R5 ;  /* 0x0000753104097816 */ /* 0x000fe40000000005 */
[C-C-:B------:R-:W-:Y:S02]  /*18ce0*/  PRMT R10, R6.reuse, 0x6420, R7.reuse ;  /* 0x00006420060a7816 */ /* 0x140fe40000000007 */
[----:B------:R-:W-:-:S02]  /*18cf0*/  PRMT R11, R6, 0x7531, R7 ;  /* 0x00007531060b7816 */ /* 0x000fc40000000007 */
[----:B------:R-:W-:Y:S02]  /*18d00*/  IADD3 R4, R17, R12, R2 ;  /* 0x0000000c11047210 */ /* 0x000fe40007ffe002 */
[----:B------:R-:W-:Y:S01]  /*18d10*/  LOP3.LUT R12, R16, 0x4800, RZ, 0xfc, !PT ;  /* 0x00004800100c7812 */ /* 0x000fe200078efcff */
[----:B------:R-:W-:Y:S04]  /*18d20*/  STSM.16.M88.4 [R3], R8 ;  /* 0x0000000803007844 */ /* 0x000fe80000000200 */
[----:B------:R-:W0:Y:S02]  /*18d30*/  LDSM.16.MT88.4 R4, [R4+0xc400] ;  /* 0x00c400000404783b */ /* 0x000e240000004200 */
[C-C-:B0-----:R-:W-:Y:S02]  /*18d40*/  PRMT R8, R4.reuse, 0x6420, R5.reuse ;  /* 0x0000642004087816 */ /* 0x141fe40000000005 */
[----:B------:R-:W-:-:S02]  /*18d50*/  PRMT R9, R4, 0x7531, R5 ;  /* 0x0000753104097816 */ /* 0x000fc40000000005 */
[C-C-:B------:R-:W-:Y:S02]  /*18d60*/  PRMT R10, R6.reuse, 0x6420, R7.reuse ;  /* 0x00006420060a7816 */ /* 0x140fe40000000007 */
[----:B------:R-:W-:Y:S02]  /*18d70*/  PRMT R11, R6, 0x7531, R7 ;  /* 0x00007531060b7816 */ /* 0x000fe40000000007 */
[----:B------:R-:W-:-:S03]  /*18d80*/  IADD3 R4, R17, R12, R2 ;  /* 0x0000000c11047210 */ /* 0x000fc60007ffe002 */
[----:B------:R-:W-:Y:S04]  /*18d90*/  STSM.16.M88.4 [R3+0x2000], R8 ;  /* 0x0020000803007844 */ /* 0x000fe80000000200 */
[----:B------:R-:W0:Y:S02]  /*18da0*/  LDSM.16.MT88.4 R4, [R4+0xc400] ;  /* 0x00c400000404783b */ /* 0x000e240000004200 */
[C-C-:B0-----:R-:W-:Y:S02]  /*18db0*/  PRMT R8, R4.reuse, 0x6420, R5.reuse ;  /* 0x0000642004087816 */ /* 0x141fe40000000005 */
[----:B------:R-:W-:Y:S02]  /*18dc0*/  PRMT R9, R4, 0x7531, R5 ;  /* 0x0000753104097816 */ /* 0x000fe40000000005 */
[----:B------:R-:W-:-:S02]  /*18dd0*/  PRMT R10, R6, 0x6420, R7 ;  /* 0x00006420060a7816 */ /* 0x000fc40000000007 */
[----:B------:R-:W-:-:S05]  /*18de0*/  PRMT R11, R6, 0x7531, R7 ;  /* 0x00007531060b7816 */ /* 0x000fca0000000007 */
[----:B------:R0:W-:Y:S02]  /*18df0*/  STSM.16.M88.4 [R3+0x4000], R8 ;  /* 0x0040000803007844 */ /* 0x0001e40000000200 */
[----:B0-----:R-:W-:-:S05]  /*18e00*/  LOP3.LUT R3, R2, 0x1000, R16, 0xfe, !PT ;  /* 0x0000100002037812 */ /* 0x001fca00078efe10 */
[----:B------:R-:W-:-:S05]  /*18e10*/  IMAD.IADD R3, R17, 0x1, R3 ;  /* 0x0000000111037824 */ /* 0x000fca00078e0203 */
[----:B------:R0:W3:Y:S01]  /*18e20*/  LDSM.16.MT88.4 R4, [R3+0xc400] ;  /* 0x00c400000304783b */ /* 0x0000e20000004200 */
[----:B------:R-:W-:Y:S02]  /*18e30*/  LOP3.LUT R12, R16, 0x3000, RZ, 0xfc, !PT ;  /* 0x00003000100c7812 */ /* 0x000fe400078efcff */
[----:B0-----:R-:W-:Y:S02]  /*18e40*/  IADD3 R3, R18, R34, R2 ;  /* 0x0000002212037210 */ /* 0x001fe40007ffe002 */
[C-C-:B---3--:R-:W-:Y:S02]  /*18e50*/  PRMT R8, R4.reuse, 0x6420, R5.reuse ;  /* 0x0000642004087816 */ /* 0x148fe40000000005 */
[----:B------:R-:W-:Y:S02]  /*18e60*/  PRMT R9, R4, 0x7531, R5 ;  /* 0x0000753104097816 */ /* 0x000fe40000000005 */
[C-C-:B------:R-:W-:Y:S02]  /*18e70*/  PRMT R10, R6.reuse, 0x6420, R7.reuse ;  /* 0x00006420060a7816 */ /* 0x140fe40000000007 */
[----:B------:R-:W-:-:S02]  /*18e80*/  PRMT R11, R6, 0x7531, R7 ;  /* 0x00007531060b7816 */ /* 0x000fc40000000007 */
[----:B------:R-:W-:-:S03]  /*18e90*/  IADD3 R4, R17, R12, R2 ;  /* 0x0000000c11047210 */ /* 0x000fc60007ffe002 */
[----:B------:R-:W-:Y:S04]  /*18ea0*/  STSM.16.M88.4 [R3], R8 ;  /* 0x0000000803007844 */ /* 0x000fe80000000200 */
[----:B------:R-:W0:Y:S01]  /*18eb0*/  LDSM.16.MT88.4 R4, [R4+0xc400] ;  /* 0x00c400000404783b */ /* 0x000e220000004200 */
[----:B------:R-:W-:Y:S02]  /*18ec0*/  LOP3.LUT R12, R16, 0x5000, RZ, 0xfc, !PT ;  /* 0x00005000100c7812 */ /* 0x000fe400078efcff */
[C-C-:B0-----:R-:W-:Y:S02]  /*18ed0*/  PRMT R8, R4.reuse, 0x6420, R5.reuse ;  /* 0x0000642004087816 */ /* 0x141fe40000000005 */
[----:B------:R-:W-:Y:S02]  /*18ee0*/  PRMT R9, R4, 0x7531, R5 ;  /* 0x0000753104097816 */ /* 0x000fe40000000005 */
[----:B------:R-:W-:-:S02]  /*18ef0*/  PRMT R10, R6, 0x6420, R7 ;  /* 0x00006420060a7816 */ /* 0x000fc40000000007 */
        /* <DEDUP_REMOVED lines=11> */
[----:B------:R2:W0:Y:S01]  /*18fb0*/  LDSM.16.MT88.4 R4, [R3+0xc400] ;  /* 0x00c400000304783b */ /* 0x0004220000004200 */
[----:B------:R-:W-:Y:S02]  /*18fc0*/  LOP3.LUT R12, R16, 0x3800, RZ, 0xfc, !PT ;  /* 0x00003800100c7812 */ /* 0x000fe400078efcff */
[----:B--2---:R-:W-:Y:S02]  /*18fd0*/  IADD3 R3, R18, R13, R2 ;  /* 0x0000000d12037210 */ /* 0x004fe40007ffe002 */
[C-C-:B0-----:R-:W-:Y:S02]  /*18fe0*/  PRMT R8, R4.reuse, 0x6420, R5.reuse ;  /* 0x0000642004087816 */ /* 0x141fe40000000005 */
        /* <DEDUP_REMOVED lines=13> */
[----:B------:R-:W0:Y:S01]  /*190c0*/  LDSM.16.MT88.4 R4, [R4+0xc400] ;  /* 0x00c400000404783b */ /* 0x000e220000004200 */
[----:B------:R-:W-:-:S05]  /*190d0*/  IMAD.U32 R12, RZ, RZ, UR43 ;  /* 0x0000002bff0c7e24 */ /* 0x000fca000f8e00ff */
[----:B------:R-:W-:Y:S02]  /*190e0*/  ISETP.NE.AND P2, PT, R12, 0x3, PT ;  /* 0x000000030c00780c */ /* 0x000fe40003f45270 */
        /* <DEDUP_REMOVED lines=13> */
.L_x_5346:
[----:B--2---:R2:W-:Y:S01]  /*191c0*/  SYNCS.ARRIVE.TRANS64.A1T0 RZ, [R0+URZ+0x2a850], RZ ;  /* 0x02a850ff00ff79a7 */ /* 0x0045e2000810003f */
[----:B------:R-:W-:Y:S06]  /*191d0*/  BAR.SYNC.DEFER_BLOCKING 0x2, 0x80 ;  /* 0x0082000000007b1d */ /* 0x000fec0000010000 */
[----:B------:R-:W-:Y:S05]  /*191e0*/  @!P0 BRA `(.L_x_5347) ;  /* 0x0000000000048947 */ /* 0x000fea0003800000 */
[----:B------:R-:W-:Y:S01]  /*191f0*/  BPT.TRAP 0x1 ;  /* 0x000000040000795c */ /* 0x000fe20000300000 */
.L_x_5347:
[----:B--2---:R-:W-:Y:S02]  /*19200*/  VIADD R0, R0, 0x2a880 ;  /* 0x0002a88000007836 */ /* 0x004fe40000000000 */
[----:B------:R-:W-:Y:S02]  /*19210*/  IMAD.MOV.U32 R5, RZ, RZ, R22 ;  /* 0x000000ffff057224 */ /* 0x000fe400078e0016 */
[----:B------:R-:W-:Y:S01]  /*19220*/  IMAD.MOV.U32 R6, RZ, RZ, R24 ;  /* 0x000000ffff067224 */ /* 0x000fe200078e0018 */
[----:B------:R-:W-:-:S04]  /*19230*/  PRMT R0, R33, 0x654, R0 ;  /* 0x0000065421007816 */ /* 0x000fc80000000000 */
[----:B------:R2:W-:Y:S01]  /*19240*/  SYNCS.ARRIVE.TRANS64.RED.A1T0 RZ, [R0+URZ], RZ ;  /* 0x000000ff00ff79a7 */ /* 0x0005e2000810043f */
[----:B------:R-:W-:Y:S05]  /*19250*/  @P1 BRA `(.L_x_5348) ;  /* 0xffffffe800c41947 */ /* 0x000fea000383ffff */
.L_x_5328:
[----:B0-2---:R-:W0:Y:S01]  /*19260*/  S2R R0, SR_TID.X ;  /* 0x0000000000007919 */ /* 0x005e220000002100 */
        /* <DEDUP_REMOVED lines=18> */
.L_x_5350:
[----:B------:R-:W-:Y:S05]  /*19390*/  BSYNC B0 ;  /* 0x0000000000007941 */ /* 0x000fea0003800000 */
.L_x_5349:
[----:B------:R-:W-:Y:S05]  /*193a0*/  @!P0 BRA `(.L_x_5351) ;  /* 0x0000000000048947 */ /* 0x000fea0003800000 */
[----:B------:R-:W-:Y:S01]  /*193b0*/  BPT.TRAP 0x1 ;  /* 0x000000040000795c */ /* 0x000fe20000300000 */
.L_x_5351:
[----:B------:R-:W-:Y:S01]  /*193c0*/  LOP3.LUT R3, R24, 0x1, RZ, 0x3c, !PT ;  /* 0x0000000118037812 */ /* 0x000fe200078e3cff */
[----:B------:R-:W-:Y:S01]  /*193d0*/  IMAD R0, R22, 0x8, R17 ;  /* 0x0000000816007824 */ /* 0x000fe200078e0211 */
[----:B------:R-:W-:Y:S02]  /*193e0*/  BSSY B0, `(.L_x_5352) ;  /* 0x0000004000007945 */ /* 0x000fe40003800000 */
[----:B------:R-:W-:-:S04]  /*193f0*/  SHF.L.U32 R3, R3, 0x1f, RZ ;  /* 0x0000001f03037819 */ /* 0x000fc800000006ff */
[----:B------:R-:W0:Y:S02]  /*19400*/  SYNCS.PHASECHK.TRANS64.TRYWAIT P1, [R0+URZ+0x2a870], R3 ;  /* 0x02a87003000075a7 */ /* 0x000e24000802017f */
[----:B0-----:R-:W-:Y:S05]  /*19410*/  @!P1 BRA `(.L_x_5353) ;  /* 0x0000003c006c9947 */ /* 0x001fea0003800000 */
.L_x_5444:
[----:B------:R-:W-:Y:S05]  /*19420*/  BSYNC B0 ;  /* 0x0000000000007941 */ /* 0x000fea0003800000 */
.L_x_5352:
[----:B------:R-:W-:-:S05]  /*19430*/  IMAD.U32 R2, RZ, RZ, UR43 ;  /* 0x0000002bff027e24 */ /* 0x000fca000f8e00ff */
[----:B------:R-:W-:-:S13]  /*19440*/  ISETP.NE.AND P1, PT, R2, 0x3, PT ;  /* 0x000000030200780c */ /* 0x000fda0003f25270 */
[----:B------:R-:W-:Y:S05]  /*19450*/  @!P1 BRA `(.L_x_5354) ;  /* 0x0000000000049947 */ /* 0x000fea0003800000 */
[----:B------:R-:W-:Y:S01]  /*19460*/  BPT.TRAP 0x1 ;  /* 0x000000040000795c */ /* 0x000fe20000300000 */
.L_x_5354:
[----:B0-----:R-:W-:-:S04]  /*19470*/  SHF.L.U32 R3, R24, 0x1f, RZ ;  /* 0x0000001f18037819 */ /* 0x001fc800000006ff */
[----:B------:R-:W0:Y:S02]  /*19480*/  SYNCS.PHASECHK.TRANS64.TRYWAIT P1, [R0+URZ+0x2a860], R3 ;  /* 0x02a86003000075a7 */ /* 0x000e24000802017f */
[----:B0-----:R-:W-:Y:S05]  /*19490*/  @!P1 BRA `(.L_x_5355) ;  /* 0x0000003c00609947 */ /* 0x001fea0003800000 */
.L_x_5445:
[----:B0-----:R-:W-:Y:S01]  /*194a0*/  IMAD R3, R22, 0x6000, RZ ;  /* 0x0000600016037824 */ /* 0x001fe200078e02ff */
[----:B------:R-:W-:Y:S05]  /*194b0*/  WARPSYNC.ALL ;  /* 0x0000000000007948 */ /* 0x000fea0003800000 */
[----:B------:R-:W-:Y:S01]  /*194c0*/  LOP3.LUT R2, R3, R16, RZ, 0xfc, !PT ;  /* 0x0000001003027212 */ /* 0x000fe200078efcff */
[----:B------:R-:W2:Y:S01]  /*194d0*/  LDL R15, [R1] ;  /* 0x00000000010f7983 */ /* 0x000ea20000100800 */
[----:B------:R-:W-:-:S03]  /*194e0*/  LOP3.LUT R14, R16, 0x2800, RZ, 0xfc, !PT ;  /* 0x00002800100e7812 */ /* 0x000fc600078efcff */
[----:B------:R-:W-:Y:S01]  /*194f0*/  IMAD.IADD R12, R17, 0x1, R2 ;  /* 0x00000001110c7824 */ /* 0x000fe200078e0202 */
[----:B------:R-:W-:-:S04]  /*19500*/  IADD3 R2, R18, R3, R36 ;  /* 0x0000000312027210 */ /* 0x000fc80007ffe024 */
[----:B------:R-:W0:Y:S02]  /*19510*/  LDSM.16.MT88.4 R4, [R12+0xc400] ;  /* 0x00c400000c04783b */ /* 0x000e240000004200 */
[C-C-:B0-----:R-:W-:Y:S02]  /*19520*/  PRMT R8, R4.reuse, 0x6420, R5.reuse ;  /* 0x0000642004087816 */ /* 0x141fe40000000005 */
[----:B------:R-:W-:Y:S01]  /*19530*/  PRMT R9, R4, 0x7531, R5 ;  /* 0x0000753104097816 */ /* 0x000fe20000000005 */
[----:B------:R-:W-:Y:S01]  /*19540*/  VIADD R5, R3, 0x2000 ;  /* 0x0000200003057836 */ /* 0x000fe20000000000 */
[C-C-:B------:R-:W-:Y:S02]  /*19550*/  PRMT R10, R6.reuse, 0x6420, R7.reuse ;  /* 0x00006420060a7816 */ /* 0x140fe40000000007 */
[----:B------:R-:W-:Y:S02]  /*19560*/  PRMT R11, R6, 0x7531, R7 ;  /* 0x00007531060b7816 */ /* 0x000fe40000000007 */
[----:B------:R-:W-:-:S03]  /*19570*/  LOP3.LUT R4, R5, R16, RZ, 0xfc, !PT ;  /* 0x0000001005047212 */ /* 0x000fc600078efcff */
[----:B------:R-:W-:Y:S02]  /*19580*/  STSM.16.M88.4 [R2], R8 ;  /* 0x0000000802007844 */ /* 0x000fe40000000200 */
[----:B------:R-:W-:-:S05]  /*19590*/  IMAD.IADD R13, R17, 0x1, R4 ;  /* 0x00000001110d7824 */ /* 0x000fca00078e0204 */
        /* <DEDUP_REMOVED lines=8> */
[----:B------:R-:W-:-:S05]  /*19620*/  IMAD.IADD R12, R17, 0x1, R4 ;  /* 0x00000001110c7824 */ /* 0x000fca00078e0204 */
[----:B------:R0:W3:Y:S02]  /*19630*/  LDSM.16.MT88.4 R4, [R12+0xc400] ;  /* 0x00c400000c04783b */ /* 0x0000e40000004200 */
[----:B0-----:R-:W-:Y:S02]  /*19640*/  IADD3 R12, R17, R14, R3 ;  /* 0x0000000e110c7210 */ /* 0x001fe40007ffe003 */
[----:B------:R-:W-:Y:S02]  /*19650*/  LOP3.LUT R14, R16, 0x4800, RZ, 0xfc, !PT ;  /* 0x00004800100e7812 */ /* 0x000fe400078efcff */
[C-C-:B---3--:R-:W-:Y:S02]  /*19660*/  PRMT R8, R4.reuse, 0x6420, R5.reuse ;  /* 0x0000642004087816 */ /* 0x148fe40000000005 */
[----:B------:R-:W-:Y:S02]  /*19670*/  PRMT R9, R4, 0x7531, R5 ;  /* 0x0000753104097816 */ /* 0x000fe40000000005 */
[----:B------:R-:W-:-:S02]  /*19680*/  LOP3.LUT R4, R3, 0x800, R16, 0xfe, !PT ;  /* 0x0000080003047812 */ /* 0x000fc400078efe10 */
[C-C-:B------:R-:W-:Y:S02]  /*19690*/  PRMT R10, R6.reuse, 0x6420, R7.reuse ;  /* 0x00006420060a7816 */ /* 0x140fe40000000007 */
[----:B------:R-:W-:Y:S01]  /*196a0*/  PRMT R11, R6, 0x7531, R7 ;  /* 0x00007531060b7816 */ /* 0x000fe20000000007 */
[----:B------:R-:W-:-:S04]  /*196b0*/  IMAD.IADD R13, R17, 0x1, R4 ;  /* 0x00000001110d7824 */ /* 0x000fc800078e0204 */
[----:B------:R-:W-:Y:S04]  /*196c0*/  STSM.16.M88.4 [R2+0x4000], R8 ;  /* 0x0040000802007844 */ /* 0x000fe80000000200 */
[----:B------:R0:W3:Y:S02]  /*196d0*/  LDSM.16.MT88.4 R4, [R13+0xc400] ;  /* 0x00c400000d04783b */ /* 0x0000e40000004200 */
[--C-:B0-----:R-:W-:Y:S02]  /*196e0*/  IADD3 R13, R17, R14, R3.reuse ;  /* 0x0000000e110d7210 */ /* 0x101fe40007ffe003 */
[----:B------:R-:W-:Y:S02]  /*196f0*/  IADD3 R2, R18, R35, R3 ;  /* 0x0000002312027210 */ /* 0x000fe40007ffe003 */
[----:B---3--:R-:W-:-:S02]  /*19700*/  PRMT R8, R4, 0x6420, R5 ;  /* 0x0000642004087816 */ /* 0x008fc40000000005 */
        /* <DEDUP_REMOVED lines=9> */
[----:B------:R-:W-:Y:S04]  /*197a0*/  STSM.16.M88.4 [R2+0x2000], R8 ;  /* 0x0020000802007844 */ /* 0x000fe80000000200 */
[----:B------:R-:W0:Y:S02]  /*197b0*/  LDSM.16.MT88.4 R4, [R13+0xc400] ;  /* 0x00c400000d04783b */ /* 0x000e240000004200 */
[C-C-:B0-----:R-:W-:Y:S02]  /*197c0*/  PRMT R8, R4.reuse, 0x6420, R5.reuse ;  /* 0x0000642004087816 */ /* 0x141fe40000000005 */
[----:B------:R-:W-:Y:S02]  /*197d0*/  PRMT R9, R4, 0x7531, R5 ;  /* 0x0000753104097816 */ /* 0x000fe40000000005 */
[----:B------:R-:W-:-:S02]  /*197e0*/  LOP3.LUT R4, R3, 0x1000, R16, 0xfe, !PT ;  /* 0x0000100003047812 */ /* 0x000fc400078efe10 */
[C-C-:B------:R-:W-:Y:S02]  /*197f0*/  PRMT R10, R6.reuse, 0x6420, R7.reuse ;  /* 0x00006420060a7816 */ /* 0x140fe40000000007 */
[----:B------:R-:W-:Y:S01]  /*19800*/  PRMT R11, R6, 0x7531, R7 ;  /* 0x00007531060b7816 */ /* 0x000fe20000000007 */
[----:B------:R-:W-:-:S04]  /*19810*/  IMAD.IADD R12, R17, 0x1, R4 ;  /* 0x00000001110c7824 */ /* 0x000fc800078e0204 */
[----:B------:R0:W-:Y:S04]  /*19820*/  STSM.16.M88.4 [R2+0x4000], R8 ;  /* 0x0040000802007844 */ /* 0x0001e80000000200 */
[----:B------:R-:W3:Y:S01]  /*19830*/  LDSM.16.MT88.4 R4, [R12+0xc400] ;  /* 0x00c400000c04783b */ /* 0x000ee20000004200 */
[----:B------:R-:W-:-:S04]  /*19840*/  LOP3.LUT R14, R16, 0x3000, RZ, 0xfc, !PT ;  /* 0x00003000100e7812 */ /* 0x000fc800078efcff */
[--C-:B------:R-:W-:Y:S02]  /*19850*/  IADD3 R13, R17, R14, R3.reuse ;  /* 0x0000000e110d7210 */ /* 0x100fe40007ffe003 */
[----:B0-----:R-:W-:Y:S02]  /*19860*/  IADD3 R2, R18, R34, R3 ;  /* 0x0000002212027210 */ /* 0x001fe40007ffe003 */
[C-C-:B---3--:R-:W-:Y:S02]  /*19870*/  PRMT R8, R4.reuse, 0x6420, R5.reuse ;  /* 0x0000642004087816 */ /* 0x148fe40000000005 */
[----:B------:R-:W-:Y:S02]  /*19880*/  PRMT R9, R4, 0x7531, R5 ;  /* 0x0000753104097816 */ /* 0x000fe40000000005 */
[C-C-:B------:R-:W-:Y:S02]  /*19890*/  PRMT R10, R6.reuse, 0x6420, R7.reuse ;  /* 0x00006420060a7816 */ /* 0x140fe40000000007 */
[----:B------:R-:W-:-:S05]  /*198a0*/  PRMT R11, R6, 0x7531, R7 ;  /* 0x00007531060b7816 */ /* 0x000fca0000000007 */
[----:B------:R-:W-:Y:S04]  /*198b0*/  STSM.16.M88.4 [R2], R8 ;  /* 0x0000000802007844 */ /* 0x000fe80000000200 */
[----:B------:R-:W0:Y:S01]  /*198c0*/  LDSM.16.MT88.4 R4, [R13+0xc400] ;  /* 0x00c400000d04783b */ /* 0x000e220000004200 */
[----:B------:R-:W-:-:S04]  /*198d0*/  LOP3.LUT R14, R16, 0x5000, RZ, 0xfc, !PT ;  /* 0x00005000100e7812 */ /* 0x000fc800078efcff */
[----:B------:R-:W-:Y:S02]  /*198e0*/  IADD3 R12, R17, R14, R3 ;  /* 0x0000000e110c7210 */ /* 0x000fe40007ffe003 */
[C-C-:B0-----:R-:W-:Y:S02]  /*198f0*/  PRMT R8, R4.reuse, 0x6420, R5.reuse ;  /* 0x0000642004087816 */ /* 0x141fe40000000005 */
[----:B------:R-:W-:Y:S02]  /*19900*/  PRMT R9, R4, 0x7531, R5 ;  /* 0x0000753104097816 */ /* 0x000fe40000000005 */
[C-C-:B------:R-:W-:Y:S02]  /*19910*/  PRMT R10, R6.reuse, 0x6420, R7.reuse ;  /* 0x00006420060a7816 */ /* 0x140fe40000000007 */
        /* <DEDUP_REMOVED lines=9> */
[----:B------:R-:W-:Y:S04]  /*199b0*/  STSM.16.M88.4 [R2+0x4000], R8 ;  /* 0x0040000802007844 */ /* 0x000fe80000000200 */
[----:B------:R-:W0:Y:S01]  /*199c0*/  LDSM.16.MT88.4 R4, [R13+0xc400] ;  /* 0x00c400000d04783b */ /* 0x000e220000004200 */
[----:B------:R-:W-:Y:S02]  /*199d0*/  LOP3.LUT R14, R16, 0x3800, RZ, 0xfc, !PT ;  /* 0x00003800100e7812 */ /* 0x000fe400078efcff */
[--C-:B--2---:R-:W-:Y:S02]  /*199e0*/  IADD3 R18, R18, R15, R3.reuse ;  /* 0x0000000f12127210 */ /* 0x104fe40007ffe003 */
[----:B------:R-:W-:Y:S02]  /*199f0*/  IADD3 R12, R17, R14, R3 ;  /* 0x0000000e110c7210 */ /* 0x000fe40007ffe003 */
[----:B0-----:R-:W-:-:S02]  /*19a00*/  PRMT R8, R4, 0x6420, R5 ;  /* 0x0000642004087816 */ /* 0x001fc40000000005 */
[----:B------:R-:W-:Y:S02]  /*19a10*/  PRMT R9, R4, 0x7531, R5 ;  /* 0x0000753104097816 */ /* 0x000fe40000000005 */
[C-C-:B------:R-:W-:Y:S02]  /*19a20*/  PRMT R10, R6.reuse, 0x6420, R7.reuse ;  /* 0x00006420060a7816 */ /* 0x140fe40000000007 */
[----:B------:R-:W-:-:S05]  /*19a30*/  PRMT R11, R6, 0x7531, R7 ;  /* 0x00007531060b7816 */ /* 0x000fca0000000007 */
        /* <DEDUP_REMOVED lines=25> */
.L_x_5356:
[----:B--2---:R2:W-:Y:S01]  /*19bd0*/  SYNCS.ARRIVE.TRANS64.A1T0 RZ, [R0+URZ+0x2a850], RZ ;  /* 0x02a850ff00ff79a7 */ /* 0x0045e2000810003f */
[----:B------:R-:W-:Y:S06]  /*19be0*/  BAR.SYNC.DEFER_BLOCKING 0x2, 0x80 ;  /* 0x0082000000007b1d */ /* 0x000fec0000010000 */
[----:B------:R-:W-:Y:S05]  /*19bf0*/  @!P0 BRA `(.L_x_5357) ;  /* 0x0000000000048947 */ /* 0x000fea0003800000 */
[----:B------:R-:W-:Y:S01]  /*19c00*/  BPT.TRAP 0x1 ;  /* 0x000000040000795c */ /* 0x000fe20000300000 */
.L_x_5357:
[----:B--2---:R-:W-:Y:S02]  /*19c10*/  VIADD R0, R0, 0x2a880 ;  /* 0x0002a88000007836 */ /* 0x004fe40000000000 */
[----:B------:R-:W-:-:S03]  /*19c20*/  VIADD R22, R22, 0x1 ;  /* 0x0000000116167836 */ /* 0x000fc60000000000 */
[----:B------:R-:W-:Y:S02]  /*19c30*/  PRMT R0, R33, 0x654, R0 ;  /* 0x0000065421007816 */ /* 0x000fe40000000000 */
[C---:B------:R-:W-:Y:S02]  /*19c40*/  ISETP.NE.AND P0, PT, R22.reuse, 0x2, PT ;  /* 0x000000021600780c */ /* 0x040fe40003f05270 */
[----:B------:R2:W-:Y:S02]  /*19c50*/  SYNCS.ARRIVE.TRANS64.RED.A1T0 RZ, [R0+URZ], RZ ;  /* 0x000000ff00ff79a7 */ /* 0x0005e4000810043f */
[----:B------:R-:W-:Y:S02]  /*19c60*/  SEL R3, RZ, 0x1, P0 ;  /* 0x00000001ff037807 */ /* 0x000fe40000000000 */
[----:B------:R-:W-:Y:S02]  /*19c70*/  SEL R22, R22, RZ, P0 ;  /* 0x000000ff16167207 */ /* 0x000fe40000000000 */
[----:B------:R-:W-:-:S07]  /*19c80*/  LOP3.LUT R24, R24, R3, RZ, 0x3c, !PT ;  /* 0x0000000318187212 */ /* 0x000fce00078e3cff */
.L_x_5298:
[----:B------:R-:W-:Y:S05]  /*19c90*/  BSYNC B7 ;  /* 0x0000000000077941 */ /* 0x000fea0003800000 */
.L_x_5296:
[----:B------:R-:W-:-:S13]  /*19ca0*/  LOP3.LUT P0, RZ, R32, 0x40, RZ, 0xc0, !PT ;  /* 0x0000004020ff7812 */ /* 0x000fda000780c0ff */
[----:B------:R-:W-:Y:S05]  /*19cb0*/  @!P0 BRA `(.L_x_5358) ;  /* 0x0000000000248947 */ /* 0x000fea0003800000 */
[----:B------:R-:W3:Y:S08]  /*19cc0*/  S2UR UR4, SR_CgaCtaId ;  /* 0x00000000000479c3 */ /* 0x000ef00000008800 */
[----:B------:R-:W-:Y:S01]  /*19cd0*/  BAR.SYNC.DEFER_BLOCKING 0x5, 0x180 ;  /* 0x0146000000007b1d */ /* 0x000fe20000010000 */
[----:B--2---:R-:W-:Y:S01]  /*19ce0*/  MOV R0, 0x400 ;  /* 0x0000040000007802 */ /* 0x004fe20000000f00 */
[----:B---3--:R-:W-:-:S05]  /*19cf0*/  IMAD.U32 R33, RZ, RZ, UR4 ;  /* 0x00000004ff217e24 */ /* 0x008fca000f8e00ff */
[----:B------:R-:W-:-:S05]  /*19d00*/  LEA R17, R33, R0, 0x18 ;  /* 0x0000000021117211 */ /* 0x000fca00078ec0ff */
[----:B------:R-:W2:Y:S02]  /*19d10*/  LDS.128 R28, [R17+0x2a8d0] ;  /* 0x02a8d000111c7984 */ /* 0x000ea40000000c00 */
[----:B--2---:R-:W-:Y:S01]  /*19d20*/  R2UR UR40, R31 ;  /* 0x000000001f2872ca */ /* 0x004fe200000e0000 */
[----:B------:R-:W-:Y:S06]  /*19d30*/  BAR.ARV 0x4, 0x180 ;  /* 0x0106000000007b1d */ /* 0x000fec0000002000 */
[----:B------:R-:W-:Y:S08]  /*19d40*/  BRA `(.L_x_5359) ;  /* 0x0000000c00b47947 */ /* 0x000ff00003800000 */
.L_x_5358:
[----:B--2---:R-:W0:Y:S01]  /*19d50*/  S2R R0, SR_TID.X ;  /* 0x0000000000007919 */ /* 0x004e220000002100 */
[----:B------:R-:W-:Y:S01]  /*19d60*/  ULDC UR4, c[0x0][0xc3c] ;  /* 0x00030f0000047ab9 */ /* 0x000fe20000000800 */
[----:B0-----:R-:W-:Y:S01]  /*19d70*/  LOP3.LUT R9, R0, 0x1f, RZ, 0xc0, !PT ;  /* 0x0000001f00097812 */ /* 0x001fe200078ec0ff */
[----:B------:R-:W-:-:S03]  /*19d80*/  IMAD.MOV.U32 R0, RZ, RZ, RZ ;  /* 0x000000ffff007224 */ /* 0x000fc600078e00ff */
[C---:B------:R-:W-:Y:S01]  /*19d90*/  ISETP.NE.AND P0, PT, R9.reuse, 0x1f, PT ;  /* 0x0000001f0900780c */ /* 0x040fe20003f05270 */
[----:B------:R-:W-:-:S05]  /*19da0*/  VIADD R7, R9, UR40 ;  /* 0x0000002809077c36 */ /* 0x000fca0008000000 */
[----:B------:R-:W-:Y:S01]  /*19db0*/  ISETP.GE.OR P1, PT, R7, UR4, !P0 ;  /* 0x0000000407007c0c */ /* 0x000fe2000c726670 */
[----:B------:R-:W-:-:S12]  /*19dc0*/  ULDC UR4, c[0x0][0xc3c] ;  /* 0x00030f0000047ab9 */ /* 0x000fd80000000800 */
[----:B------:R-:W0:Y:S08]  /*19dd0*/  @!P1 LDC.64 R2, c[0x0][0xc80] ;  /* 0x00032000ff029b82 */ /* 0x000e300000000a00 */
[----:B------:R-:W2:Y:S01]  /*19de0*/  @!P1 LDC.64 R4, c[0x0][0xc78] ;  /* 0x00031e00ff049b82 */ /* 0x000ea20000000a00 */
[----:B0-----:R-:W-:-:S05]  /*19df0*/  @!P1 IMAD.WIDE R2, R7, 0x4, R2 ;  /* 0x0000000407029825 */ /* 0x001fca00078e0202 */
[----:B------:R2:W3:Y:S02]  /*19e00*/  @!P1 LDG.E R0, desc[UR56][R2.64] ;  /* 0x0000003802009981 */ /* 0x0004e4000c1e1900 */
[----:B--2---:R-:W-:-:S04]  /*19e10*/  @!P1 IMAD.WIDE R2, R7, 0x4, R4 ;  /* 0x0000000407029825 */ /* 0x004fc800078e0204 */
[----:B------:R-:W-:-:S06]  /*19e20*/  IMAD.MOV.U32 R7, RZ, RZ, RZ ;  /* 0x000000ffff077224 */ /* 0x000fcc00078e00ff */
[----:B------:R-:W3:Y:S01]  /*19e30*/  @!P1 LDG.E R7, desc[UR56][R2.64] ;  /* 0x0000003802079981 */ /* 0x000ee2000c1e1900 */
[C---:B------:R-:W-:Y:S02]  /*19e40*/  ISETP.NE.AND P1, PT, R9.reuse, RZ, PT ;  /* 0x000000ff0900720c */ /* 0x040fe40003f25270 */
[C---:B------:R-:W-:Y:S02]  /*19e50*/  ISETP.GE.U32.AND P2, PT, R9.reuse, 0x2, PT ;  /* 0x000000020900780c */ /* 0x040fe40003f46070 */
[C---:B------:R-:W-:Y:S02]  /*19e60*/  ISETP.GE.U32.AND P3, PT, R9.reuse, 0x4, PT ;  /* 0x000000040900780c */ /* 0x040fe40003f66070 */
[C---:B------:R-:W-:Y:S02]  /*19e70*/  ISETP.GE.U32.AND P4, PT, R9.reuse, 0x8, PT ;  /* 0x000000080900780c */ /* 0x040fe40003f86070 */
[----:B------:R-:W-:Y:S02]  /*19e80*/  ISETP.GE.U32.AND P5, PT, R9, 0x10, PT ;  /* 0x000000100900780c */ /* 0x000fe40003fa6070 */
[----:B------:R-:W-:Y:S01]  /*19e90*/  SHFL.IDX PT, R9, R28, 0x1, 0x1f ;  /* 0x00201f001c097f89 */ /* 0x000fe200000e0000 */
[----:B---3--:R-:W-:-:S05]  /*19ea0*/  IMAD R4, R7, R0, RZ ;  /* 0x0000000007047224 */ /* 0x008fca00078e02ff */
[----:B------:R-:W0:Y:S02]  /*19eb0*/  SHFL.UP PT, R5, R4, 0x1, RZ ;  /* 0x0420000004057989 */ /* 0x000e2400000e00ff */
[----:B0-----:R-:W-:-:S05]  /*19ec0*/  SEL R5, R5, RZ, P1 ;  /* 0x000000ff05057207 */ /* 0x001fca0000800000 */
[----:B------:R-:W-:Y:S02]  /*19ed0*/  IMAD.IADD R5, R4, 0x1, R5 ;  /* 0x0000000104057824 */ /* 0x000fe400078e0205 */
[----:B------:R0:W-:Y:S04]  /*19ee0*/  SHFL.IDX PT, R4, R28, RZ, 0x1f ;  /* 0x00001fff1c047589 */ /* 0x0001e800000e0000 */
[----:B------:R-:W2:Y:S01]  /*19ef0*/  SHFL.UP PT, R6, R5, 0x2, RZ ;  /* 0x0440000005067989 */ /* 0x000ea200000e00ff */
[----:B0-----:R-:W-:Y:S01]  /*19f00*/  IMAD.MOV.U32 R28, RZ, RZ, RZ ;  /* 0x000000ffff1c7224 */ /* 0x001fe200078e00ff */
[----:B--2---:R-:W-:-:S05]  /*19f10*/  SEL R6, R6, RZ, P2 ;  /* 0x000000ff06067207 */ /* 0x004fca0001000000 */
[----:B------:R-:W-:-:S05]  /*19f20*/  IMAD.IADD R6, R5, 0x1, R6 ;  /* 0x0000000105067824 */ /* 0x000fca00078e0206 */
[----:B------:R-:W0:Y:S02]  /*19f30*/  SHFL.UP PT, R8, R6, 0x4, RZ ;  /* 0x0480000006087989 */ /* 0x000e2400000e00ff */
[----:B0-----:R-:W-:-:S05]  /*19f40*/  SEL R3, R8, RZ, P3 ;  /* 0x000000ff08037207 */ /* 0x001fca0001800000 */
[----:B------:R-:W-:Y:S02]  /*19f50*/  IMAD.IADD R3, R6, 0x1, R3 ;  /* 0x0000000106037824 */ /* 0x000fe400078e0203 */
[----:B------:R-:W0:Y:S03]  /*19f60*/  LDC R6, c[0x0][0xc38] ;  /* 0x00030e00ff067b82 */ /* 0x000e260000000800 */
[----:B------:R-:W2:Y:S02]  /*19f70*/  SHFL.UP PT, R2, R3, 0x8, RZ ;  /* 0x0500000003027989 */ /* 0x000ea400000e00ff */
[----:B--2---:R-:W-:-:S05]  /*19f80*/  SEL R2, R2, RZ, P4 ;  /* 0x000000ff02027207 */ /* 0x004fca0002000000 */
[----:B------:R-:W-:-:S05]  /*19f90*/  IMAD.IADD R8, R3, 0x1, R2 ;  /* 0x0000000103087824 */ /* 0x000fca00078e0202 */
[----:B------:R-:W2:Y:S02]  /*19fa0*/  SHFL.UP PT, R2, R8, 0x10, RZ ;  /* 0x0600000008027989 */ /* 0x000ea400000e00ff */
[----:B--2---:R-:W-:-:S05]  /*19fb0*/  SEL R5, R2, RZ, P5 ;  /* 0x000000ff02057207 */ /* 0x004fca0002800000 */
[----:B------:R-:W-:-:S05]  /*19fc0*/  IMAD.IADD R2, R8, 0x1, R5 ;  /* 0x0000000108027824 */ /* 0x000fca00078e0205 */
[----:B------:R-:W0:Y:S02]  /*19fd0*/  SHFL.IDX PT, R5, R2, 0x1f, 0x1f ;  /* 0x03e01f0002057f89 */ /* 0x000e2400000e0000 */
[----:B0-----:R-:W-:-:S04]  /*19fe0*/  IMAD R10, R5, R6, RZ ;  /* 0x00000006050a7224 */ /* 0x001fc800078e02ff */
[----:B------:R-:W-:-:S05]  /*19ff0*/  IMAD.IADD R5, R9, 0x1, R10 ;  /* 0x0000000109057824 */ /* 0x000fca00078e020a */
[----:B------:R-:W-:-:S13]  /*1a000*/  ISETP.GT.AND P6, PT, R5, R4, PT ;  /* 0x000000040500720c */ /* 0x000fda0003fc4270 */
[----:B------:R-:W-:Y:S05]  /*1a010*/  @P6 BRA `(.L_x_5360) ;  /* 0x0000000000986947 */ /* 0x000fea0003800000 */
.L_x_5362:
        /* <DEDUP_REMOVED lines=9> */
[----:B------:R-:W0:Y:S02]  /*1a0b0*/  @!P6 LDC.64 R2, c[0x0][0xc80] ;  /* 0x00032000ff02eb82 */ /* 0x000e240000000a00 */
[----:B0-----:R-:W-:-:S05]  /*1a0c0*/  @!P6 IMAD.WIDE R2, R6, 0x4, R2 ;  /* 0x000000040602e825 */ /* 0x001fca00078e0202 */
[----:B------:R0:W2:Y:S01]  /*1a0d0*/  @!P6 LDG.E R0, desc[UR56][R2.64] ;  /* 0x000000380200e981 */ /* 0x0000a2000c1e1900 */
[----:B------:R-:W-:Y:S01]  /*1a0e0*/  IMAD.MOV.U32 R7, RZ, RZ, RZ ;  /* 0x000000ffff077224 */ /* 0x000fe200078e00ff */
[----:B0-----:R-:W0:Y:S02]  /*1a0f0*/  @!P6 LDC.64 R2, c[0x0][0xc78] ;  /* 0x00031e00ff02eb82 */ /* 0x001e240000000a00 */
[----:B0-----:R-:W-:-:S05]  /*1a100*/  @!P6 IMAD.WIDE R2, R6, 0x4, R2 ;  /* 0x000000040602e825 */ /* 0x001fca00078e0202 */
        /* <DEDUP_REMOVED lines=22> */
[----:B------:R-:W-:Y:S05]  /*1a270*/  @!P6 BRA `(.L_x_5362) ;  /* 0xfffffffc0068e947 */ /* 0x000fea000383ffff */
.L_x_5360:
[----:B------:R-:W-:-:S04]  /*1a280*/  IMAD.IADD R5, R5, 0x1, -R10 ;  /* 0x0000000105057824 */ /* 0x000fc800078e0a0a */
[----:B------:R-:W-:-:S05]  /*1a290*/  IMAD R3, R2, R6, R5 ;  /* 0x0000000602037224 */ /* 0x000fca00078e0205 */
[----:B------:R-:W-:-:S13]  /*1a2a0*/  ISETP.GT.AND P0, PT, R3, R4, PT ;  /* 0x000000040300720c */ /* 0x000fda0003f04270 */
[----:B------:R-:W-:Y:S02]  /*1a2b0*/  VOTEU.ANY UR5, UPT, !P0 ;  /* 0x0000000000057886 */ /* 0x000fe400040e0100 */
[----:B------:R-:W-:Y:S01]  /*1a2c0*/  ISETP.NE.AND P0, PT, RZ, UR5, PT ;  /* 0x00000005ff007c0c */ /* 0x000fe2000bf05270 */
[----:B------:R-:W-:-:S06]  /*1a2d0*/  UPOPC UR4, UR5 ;  /* 0x00000005000472bf */ /* 0x000fcc0008000000 */
[----:B------:R-:W-:Y:S02]  /*1a2e0*/  IMAD.U32 R3, RZ, RZ, UR4 ;  /* 0x00000004ff037e24 */ /* 0x000fe4000f8e00ff */
[----:B------:R-:W-:-:S03]  /*1a2f0*/  IMAD.U32 R8, RZ, RZ, UR4 ;  /* 0x00000004ff087e24 */ /* 0x000fc6000f8e00ff */
[----:B------:R0:W2:Y:S04]  /*1a300*/  SHFL.IDX PT, R0, R0, R3, 0x1f ;  /* 0x00001f0300007589 */ /* 0x0000a800000e0000 */
[----:B------:R0:W3:Y:S01]  /*1a310*/  SHFL.IDX PT, R7, R7, R8, 0x1f ;  /* 0x00001f0807077589 */ /* 0x0000e200000e0000 */
[----:B------:R-:W-:Y:S05]  /*1a320*/  @!P0 BRA `(.L_x_5363) ;  /* 0x00000000000c8947 */ /* 0x000fea0003800000 */
[----:B------:R-:W-:-:S06]  /*1a330*/  UIADD3 UR5, UR4, -0x1, URZ ;  /* 0xffffffff04057890 */ /* 0x000fcc000fffe03f */
[----:B0-----:R-:W-:-:S05]  /*1a340*/  IMAD.U32 R3, RZ, RZ, UR5 ;  /* 0x00000005ff037e24 */ /* 0x001fca000f8e00ff */
[----:B------:R4:W0:Y:S02]  /*1a350*/  SHFL.IDX PT, R28, R2, R3, 0x1f ;  /* 0x00001f03021c7589 */ /* 0x00082400000e0000 */
.L_x_5363:
[----:B---3--:R-:W-:Y:S01]  /*1a360*/  ISETP.NE.AND P0, PT, R7, 0x1, PT ;  /* 0x000000010700780c */ /* 0x008fe20003f05270 */
[----:B0-----:R-:W-:Y:S01]  /*1a370*/  IMAD R28, R28, R6, R5 ;  /* 0x000000061c1c7224 */ /* 0x001fe200078e0205 */
[----:B------:R-:W-:-:S03]  /*1a380*/  UIADD3 UR40, UR4, UR40, URZ ;  /* 0x0000002804287290 */ /* 0x000fc6000fffe03f */
[----:B------:R-:W-:-:S08]  /*1a390*/  IMAD.IADD R4, R4, 0x1, -R28 ;  /* 0x0000000104047824 */ /* 0x000fd000078e0a1c */
[----:B------:R-:W-:Y:S05]  /*1a3a0*/  @!P0 BRA `(.L_x_5364) ;  /* 0x0000000000dc8947 */ /* 0x000fea0003800000 */
[----:B--2---:R-:W-:-:S04]  /*1a3b0*/  IABS R5, R0 ;  /* 0x0000000000057213 */ /* 0x004fc80000000000 */
[----:B------:R-:W0:Y:S08]  /*1a3c0*/  I2F.RP R6, R5 ;  /* 0x0000000500067306 */ /* 0x000e300000209400 */
[----:B0-----:R-:W0:Y:S02]  /*1a3d0*/  MUFU.RCP R6, R6 ;  /* 0x0000000600067308 */ /* 0x001e240000001000 */
[----:B0-----:R-:W-:-:S06]  /*1a3e0*/  VIADD R8, R6, 0xffffffe ;  /* 0x0ffffffe06087836 */ /* 0x001fcc0000000000 */
[----:B----4-:R-:W0:Y:S02]  /*1a3f0*/  F2I.FTZ.U32.TRUNC.NTZ R3, R8 ;  /* 0x0000000800037305 */ /* 0x010e24000021f000 */
[----:B0-----:R-:W-:-:S04]  /*1a400*/  IMAD.MOV R2, RZ, RZ, -R3 ;  /* 0x000000ffff027224 */ /* 0x001fc800078e0a03 */
        /* <DEDUP_REMOVED lines=13> */
[----:B------:R-:W-:-:S04]  /*1a4e0*/  IABS R5, R7 ;  /* 0x0000000700057213 */ /* 0x000fc80000000000 */
[----:B------:R-:W0:Y:S07]  /*1a4f0*/  I2F.RP R8, R5 ;  /* 0x0000000500087306 */ /* 0x000e2e0000209400 */
[----:B------:R-:W-:Y:S01]  /*1a500*/  @P0 VIADD R6, R6, 0x1 ;  /* 0x0000000106060836 */ /* 0x000fe20000000000 */
[----:B0-----:R-:W0:Y:S02]  /*1a510*/  MUFU.RCP R8, R8 ;  /* 0x0000000800087308 */ /* 0x001e240000001000 */
[----:B0-----:R-:W-:Y:S01]  /*1a520*/  VIADD R9, R8, 0xffffffe ;  /* 0x0ffffffe08097836 */ /* 0x001fe20000000000 */
[----:B------:R-:W-:-:S05]  /*1a530*/  IABS R8, R7 ;  /* 0x0000000700087213 */ /* 0x000fca0000000000 */
[----:B------:R-:W0:Y:S01]  /*1a540*/  F2I.FTZ.U32.TRUNC.NTZ R3, R9 ;  /* 0x0000000900037305 */ /* 0x000e22000021f000 */
[----:B------:R-:W-:Y:S02]  /*1a550*/  IMAD.MOV R8, RZ, RZ, -R8 ;  /* 0x000000ffff087224 */ /* 0x000fe400078e0a08 */
        /* <DEDUP_REMOVED lines=8> */
[----:B------:R-:W-:-:S05]  /*1a5e0*/  IABS R3, R6 ;  /* 0x0000000600037213 */ /* 0x000fca0000000000 */
[----:B------:R-:W-:-:S04]  /*1a5f0*/  IMAD.HI.U32 R2, R2, R3, RZ ;  /* 0x0000000302027227 */ /* 0x000fc800078e00ff */
[----:B------:R-:W-:Y:S02]  /*1a600*/  IMAD R8, R2, R8, R3 ;  /* 0x0000000802087224 */ /* 0x000fe400078e0203 */
[----:B------:R-:W-:-:S03]  /*1a610*/  IMAD.MOV R3, RZ, RZ, -R6 ;  /* 0x000000ffff037224 */ /* 0x000fc600078e0a06 */
[----:B------:R-:W-:Y:S01]  /*1a620*/  ISETP.GT.U32.AND P1, PT, R5, R8, PT ;  /* 0x000000080500720c */ /* 0x000fe20003f24070 */
[----:B------:R-:W-:Y:S01]  /*1a630*/  IMAD R4, R0, R3, R4 ;  /* 0x0000000300047224 */ /* 0x000fe200078e0204 */
[----:B------:R-:W-:-:S04]  /*1a640*/  LOP3.LUT R3, R6, R7, RZ, 0x3c, !PT ;  /* 0x0000000706037212 */ /* 0x000fc800078e3cff */
[----:B------:R-:W-:-:S07]  /*1a650*/  ISETP.GE.AND P2, PT, R3, RZ, PT ;  /* 0x000000ff0300720c */ /* 0x000fce0003f46270 */
        /* <DEDUP_REMOVED lines=12> */
.L_x_5364:
[----:B------:R-:W-:Y:S02]  /*1a720*/  ULDC.64 UR4, c[0x0][0xc90] ;  /* 0x0003240000047ab9 */ /* 0x000fe40000000a00 */
[----:B------:R-:W-:-:S06]  /*1a730*/  UIMAD.WIDE UR4, UR40, 0x4, UR4 ;  /* 0x00000004280478a5 */ /* 0x000fcc000f8e0204 */
[----:B----4-:R-:W-:Y:S02]  /*1a740*/  IMAD.U32 R2, RZ, RZ, UR4 ;  /* 0x00000004ff027e24 */ /* 0x010fe4000f8e00ff */
[----:B------:R-:W-:-:S05]  /*1a750*/  IMAD.U32 R3, RZ, RZ, UR5 ;  /* 0x00000005ff037e24 */ /* 0x000fca000f8e00ff */
[----:B------:R-:W2:Y:S02]  /*1a760*/  LDG.E R7, desc[UR56][R2.64] ;  /* 0x0000003802077981 */ /* 0x000ea4000c1e1900 */
[----:B--2---:R-:W-:-:S05]  /*1a770*/  IMAD R5, R0, R7, RZ ;  /* 0x0000000700057224 */ /* 0x004fca00078e02ff */
[----:B------:R-:W-:-:S04]  /*1a780*/  IABS R8, R5 ;  /* 0x0000000500087213 */ /* 0x000fc80000000000 */
[----:B------:R-:W0:Y:S08]  /*1a790*/  I2F.RP R10, R8 ;  /* 0x00000008000a7306 */ /* 0x000e300000209400 */
[----:B0-----:R-:W0:Y:S02]  /*1a7a0*/  MUFU.RCP R10, R10 ;  /* 0x0000000a000a7308 */ /* 0x001e240000001000 */
[----:B0-----:R-:W-:-:S06]  /*1a7b0*/  VIADD R11, R10, 0xffffffe ;  /* 0x0ffffffe0a0b7836 */ /* 0x001fcc0000000000 */
[----:B------:R-:W0:Y:S02]  /*1a7c0*/  F2I.FTZ.U32.TRUNC.NTZ R3, R11 ;  /* 0x0000000b00037305 */ /* 0x000e24000021f000 */
        /* <DEDUP_REMOVED lines=46> */
[----:B------:R-:W-:-:S04]  /*1aab0*/  @P0 VIADD R9, R9, 0x1 ;  /* 0x0000000109090836 */ /* 0x000fc80000000000 */
[----:B------:R-:W-:-:S04]  /*1aac0*/  IMAD.MOV.U32 R4, RZ, RZ, R9 ;  /* 0x000000ffff047224 */ /* 0x000fc800078e0009 */
[----:B------:R-:W-:Y:S01]  /*1aad0*/  @!P2 IMAD.MOV R4, RZ, RZ, -R4 ;  /* 0x000000ffff04a224 */ /* 0x000fe200078e0a04 */
[----:B------:R-:W-:Y:S01]  /*1aae0*/  @!P1 LOP3.LUT R4, RZ, R6, RZ, 0x33, !PT ;  /* 0x00000006ff049212 */ /* 0x000fe200078e33ff */
[----:B------:R-:W-:-:S04]  /*1aaf0*/  IMAD.MOV R6, RZ, RZ, -R6 ;  /* 0x000000ffff067224 */ /* 0x000fc800078e0a06 */
[----:B------:R-:W-:-:S07]  /*1ab00*/  IMAD R30, R4, R6, R5 ;  /* 0x00000006041e7224 */ /* 0x000fce00078e0205 */
.L_x_5365:
[----:B------:R-:W-:-:S05]  /*1ab10*/  LOP3.LUT R29, RZ, R4, RZ, 0x33, !PT ;  /* 0x00000004ff1d7212 */ /* 0x000fca00078e33ff */
[----:B------:R-:W-:Y:S01]  /*1ab20*/  IMAD.IADD R29, R0, 0x1, R29 ;  /* 0x00000001001d7824 */ /* 0x000fe200078e021d */
[----:B------:R-:W-:Y:S06]  /*1ab30*/  BRA `(.L_x_5366) ;  /* 0x0000000000107947 */ /* 0x000fec0003800000 */
.L_x_5361:
[----:B------:R-:W-:Y:S01]  /*1ab40*/  IMAD.MOV.U32 R28, RZ, RZ, R4 ;  /* 0x000000ffff1c7224 */ /* 0x000fe200078e0004 */
[----:B------:R-:W-:Y:S01]  /*1ab50*/  ULDC UR40, c[0x0][0xc3c] ;  /* 0x00030f0000287ab9 */ /* 0x000fe20000000800 */
[----:B------:R-:W-:Y:S02]  /*1ab60*/  IMAD.MOV.U32 R29, RZ, RZ, RZ ;  /* 0x000000ffff1d7224 */ /* 0x000fe400078e00ff */
[----:B------:R-:W-:-:S07]  /*1ab70*/  IMAD.MOV.U32 R30, RZ, RZ, RZ ;  /* 0x000000ffff1e7224 */ /* 0x000fce00078e00ff */
.L_x_5366:
        /* <DEDUP_REMOVED lines=10> */
.L_x_5359:
[----:B------:R-:W-:Y:S02]  /*1ac20*/  ULDC UR4, c[0x0][0xc3c] ;  /* 0x00030f0000047ab9 */ /* 0x000fe40000000800 */
[----:B------:R-:W-:-:S06]  /*1ac30*/  UISETP.GE.AND UP0, UPT, UR40, UR4, UPT ;  /* 0x000000042800728c */ /* 0x000fcc000bf06270 */
[----:B------:R-:W-:-:S13]  /*1ac40*/  PLOP3.LUT P0, PT, PT, PT, UP0, 0x80, 0x0 ;  /* 0x000000000000781c */ /* 0x000fda0003f0f008 */
[----:B------:R-:W-:Y:S05]  /*1ac50*/  @!P0 BRA `(.L_x_5367) ;  /* 0xffffffa000d88947 */ /* 0x000fea000383ffff */
.L_x_5285:
[----:B0-----:R-:W2:Y:S01]  /*1ac60*/  LDL.LU R0, [R1+0x8] ;  /* 0x0000080001007983 */ /* 0x001ea20000300800 */
[----:B------:R-:W-:Y:S01]  /*1ac70*/  BSSY B0, `(.L_x_5368) ;  /* 0x000000b000007945 */ /* 0x000fe20003800000 */
[----:B------:R-:W0:Y:S01]  /*1ac80*/  S2R R5, SR_CgaCtaId ;  /* 0x0000000000057919 */ /* 0x000e220000008800 */
        /* <DEDUP_REMOVED lines=9> */
.L_x_5446:
[----:B------:R-:W-:Y:S05]  /*1ad20*/  BSYNC B0 ;  /* 0x0000000000007941 */ /* 0x000fea0003800000 */
.L_x_5368:
[----:B------:R-:W-:-:S03]  /*1ad30*/  UMOV UR4, 0xffffffff ;  /* 0xffffffff00047882 */ /* 0x000fc60000000000 */
[----:B------:R-:W-:Y:S05]  /*1ad40*/  BRA.DIV UR4, `(.L_x_5370) ;  /* 0x00000026045c7947 */ /* 0x000fea000b800000 */
[----:B0-----:R-:W0:Y:S02]  /*1ad50*/  S2R R0, SR_TID.X ;  /* 0x0000000000007919 */ /* 0x001e240000002100 */
[----:B0-----:R-:W-:-:S04]  /*1ad60*/  SHF.R.U32.HI R0, RZ, 0x5, R0 ;  /* 0x00000005ff007819 */ /* 0x001fc80000011600 */
[----:B------:R-:W-:-:S05]  /*1ad70*/  LOP3.LUT R0, R0, 0x3, RZ, 0xc0, !PT ;  /* 0x0000000300007812 */ /* 0x000fca00078ec0ff */
[----:B------:R0:W2:Y:S02]  /*1ad80*/  SHFL.IDX PT, R14, R0, RZ, 0x1f ;  /* 0x00001fff000e7589 */ /* 0x0000a400000e0000 */
.L_x_5449:
[----:B--2---:R-:W-:Y:S01]  /*1ad90*/  ISETP.NE.AND P0, PT, R14, RZ, PT ;  /* 0x000000ff0e00720c */ /* 0x004fe20003f05270 */
[----:B------:R-:W-:-:S12]  /*1ada0*/  BSSY B0, `(.L_x_5371) ;  /* 0x000002c000007945 */ /* 0x000fd80003800000 */
[----:B------:R-:W-:Y:S05]  /*1adb0*/  @P0 BRA `(.L_x_5372) ;  /* 0x0000000000a80947 */ /* 0x000fea0003800000 */
[----:B------:R-:W-:-:S03]  /*1adc0*/  UMOV UR4, 0xffffffff ;  /* 0xffffffff00047882 */ /* 0x000fc60000000000 */
[----:B------:R-:W-:Y:S05]  /*1add0*/  BRA.DIV UR4, `(.L_x_5373) ;  /* 0x00000026046c7947 */ /* 0x000fea000b800000 */
[----:B------:R-:W-:-:S13]  /*1ade0*/  ELECT P6, URZ, PT ;  /* 0x00000000003f782f */ /* 0x000fda00038c0000 */
.L_x_5452:
[----:B------:R-:W-:Y:S05]  /*1adf0*/  @!P6 BRA `(.L_x_5372) ;  /* 0x000000000098e947 */ /* 0x000fea0003800000 */
[----:B------:R-:W-:-:S06]  /*1ae00*/  ULOP3.LUT UR4, UR45, 0x2, URZ, 0xfc, !UPT ;  /* 0x000000022d047892 */ /* 0x000fcc000f8efc3f */
[----:B0-----:R-:W-:-:S05]  /*1ae10*/  IMAD.U32 R0, RZ, RZ, UR4 ;  /* 0x00000004ff007e24 */ /* 0x001fca000f8e00ff */
[----:B------:R-:W-:-:S13]  /*1ae20*/  ISETP.NE.AND P0, PT, R0, 0x3, PT ;  /* 0x000000030000780c */ /* 0x000fda0003f05270 */
[----:B------:R-:W-:Y:S05]  /*1ae30*/  @!P0 BRA `(.L_x_5374) ;  /* 0x0000000000048947 */ /* 0x000fea0003800000 */
[----:B------:R-:W-:Y:S01]  /*1ae40*/  BPT.TRAP 0x1 ;  /* 0x000000040000795c */ /* 0x000fe20000300000 */
.L_x_5374:
[----:B------:R-:W-:Y:S01]  /*1ae50*/  IMAD R5, R22, 0x8, R7 ;  /* 0x0000000816057824 */ /* 0x000fe200078e0207 */
[----:B------:R-:W-:Y:S01]  /*1ae60*/  SHF.L.U32 R0, R24, 0x1f, RZ ;  /* 0x0000001f18007819 */ /* 0x000fe200000006ff */
[----:B------:R-:W-:-:S03]  /*1ae70*/  VIADD R22, R22, 0x1 ;  /* 0x0000000116167836 */ /* 0x000fc60000000000 */
[----:B------:R-:W0:Y:S02]  /*1ae80*/  SYNCS.PHASECHK.TRANS64.TRYWAIT P1, [R5+URZ+0x2a840], R0 ;  /* 0x02a84000050075a7 */ /* 0x000e24000802017f */
[----:B------:R-:W-:-:S04]  /*1ae90*/  ISETP.NE.AND P2, PT, R22, 0x2, PT ;  /* 0x000000021600780c */ /* 0x000fc80003f45270 */
[----:B------:R-:W-:Y:S01]  /*1aea0*/  SEL R3, RZ, 0x1, P2 ;  /* 0x00000001ff037807 */ /* 0x000fe20001000000 */
[----:B0-----:R-:W-:Y:S08]  /*1aeb0*/  @!P1 BRA `(.L_x_5375) ;  /* 0x0000002400549947 */ /* 0x001ff00003800000 */
.L_x_5453:
[----:B------:R-:W-:Y:S02]  /*1aec0*/  SEL R22, R22, RZ, P2 ;  /* 0x000000ff16167207 */ /* 0x000fe40001000000 */
[----:B------:R-:W-:Y:S01]  /*1aed0*/  LOP3.LUT R2, R24, R3, RZ, 0x3c, !PT ;  /* 0x0000000318027212 */ /* 0x000fe200078e3cff */
[----:B------:R-:W-:Y:S06]  /*1aee0*/  @!P0 BRA `(.L_x_5376) ;  /* 0x0000000000048947 */ /* 0x000fec0003800000 */
[----:B------:R-:W-:Y:S01]  /*1aef0*/  BPT.TRAP 0x1 ;  /* 0x000000040000795c */ /* 0x000fe20000300000 */
.L_x_5376:
[----:B------:R-:W-:Y:S01]  /*1af00*/  IMAD R3, R22, 0x8, R7 ;  /* 0x0000000816037824 */ /* 0x000fe200078e0207 */
[----:B------:R-:W-:-:S04]  /*1af10*/  SHF.L.U32 R2, R2, 0x1f, RZ ;  /* 0x0000001f02027819 */ /* 0x000fc800000006ff */
[----:B------:R-:W2:Y:S02]  /*1af20*/  SYNCS.PHASECHK.TRANS64.TRYWAIT P1, [R3+URZ+0x2a840], R2 ;  /* 0x02a84002030075a7 */ /* 0x000ea4000802017f */
[----:B--2---:R-:W-:Y:S05]  /*1af30*/  @!P1 BRA `(.L_x_5377) ;  /* 0x0000002400489947 */ /* 0x004fea0003800000 */
.L_x_5454:
[----:B------:R-:W-:Y:S05]  /*1af40*/  @!P0 BRA `(.L_x_5378) ;  /* 0x0000000000048947 */ /* 0x000fea0003800000 */
[----:B------:R-:W-:Y:S01]  /*1af50*/  BPT.TRAP 0x1 ;  /* 0x000000040000795c */ /* 0x000fe20000300000 */
.L_x_5378:
[----:B------:R-:W3:Y:S02]  /*1af60*/  SYNCS.PHASECHK.TRANS64.TRYWAIT P1, [R5+URZ+0x2a860], R0 ;  /* 0x02a86000050075a7 */ /* 0x000ee4000802017f */
[----:B---3--:R-:W-:Y:S05]  /*1af70*/  @!P1 BRA `(.L_x_5379) ;  /* 0x00000024004c9947 */ /* 0x008fea0003800000 */
.L_x_5455:
[----:B------:R-:W-:Y:S05]  /*1af80*/  @!P0 BRA `(.L_x_5380) ;  /* 0x0000000000048947 */ /* 0x000fea0003800000 */
[----:B------:R-:W-:Y:S01]  /*1af90*/  BPT.TRAP 0x1 ;  /* 0x000000040000795c */ /* 0x000fe20000300000 */
.L_x_5380:
[----:B------:R-:W4:Y:S02]  /*1afa0*/  SYNCS.PHASECHK.TRANS64.TRYWAIT P1, [R3+URZ+0x2a860], R2 ;  /* 0x02a86002030075a7 */ /* 0x000f24000802017f */
[----:B----4-:R-:W-:Y:S05]  /*1afb0*/  @!P1 BRA `(.L_x_5381) ;  /* 0x0000002400509947 */ /* 0x010fea0003800000 */
.L_x_5456:
[----:B------:R-:W-:Y:S05]  /*1afc0*/  @!P0 BRA `(.L_x_5382) ;  /* 0x0000000000048947 */ /* 0x000fea0003800000 */
[----:B------:R-:W-:Y:S01]  /*1afd0*/  BPT.TRAP 0x1 ;  /* 0x000000040000795c */ /* 0x000fe20000300000 */
.L_x_5382:
[----:B------:R-:W5:Y:S02]  /*1afe0*/  SYNCS.PHASECHK.TRANS64.TRYWAIT P1, [R5+URZ+0x2a880], R0 ;  /* 0x02a88000050075a7 */ /* 0x000f64000802017f */
[----:B-----5:R-:W-:Y:S05]  /*1aff0*/  @!P1 BRA `(.L_x_5383) ;  /* 0x0000002400549947 */ /* 0x020fea0003800000 */
.L_x_5457:
[----:B------:R-:W-:Y:S05]  /*1b000*/  @!P0 BRA `(.L_x_5384) ;  /* 0x0000000000048947 */ /* 0x000fea0003800000 */
[----:B------:R-:W-:Y:S01]  /*1b010*/  BPT.TRAP 0x1 ;  /* 0x000000040000795c */ /* 0x000fe20000300000 */
.L_x_5384:
[----:B------:R0:W0:Y:S02]  /*1b020*/  SYNCS.PHASECHK.TRANS64.TRYWAIT P0, [R3+URZ+0x2a880], R2 ;  /* 0x02a88002030075a7 */ /* 0x000024000800017f */
[----:B0-----:R-:W-:Y:S05]  /*1b030*/  @!P0 NANOSLEEP.SYNCS 0x989680 ;  /* 0x009896800000895d */ /* 0x001fea0003900000 */
[----:B------:R-:W0:Y:S02]  /*1b040*/  @!P0 SYNCS.PHASECHK.TRANS64 P0, [R3+URZ+0x2a880], R2 ;  /* 0x02a88002030085a7 */ /* 0x000e24000800007f */
[----:B0-----:R-:W-:Y:S05]  /*1b050*/  @!P0 BRA `(.L_x_5384) ;  /* 0xfffffffc00f08947 */ /* 0x001fea000383ffff */
.L_x_5372:
[----:B------:R-:W-:Y:S05]  /*1b060*/  BSYNC B0 ;  /* 0x0000000000007941 */ /* 0x000fea0003800000 */
.L_x_5371:
[----:B------:R-:W-:Y:S05]  /*1b070*/  EXIT ;  /* 0x000000000000794d */ /* 0x000fea0003800000 */
.L_x_5177:
[----:B0-----:R-:W-:-:S04]  /*1b080*/  IMAD.U32 R3, RZ, RZ, UR36 ;  /* 0x00000024ff037e24 */ /* 0x001fc8000f8e00ff */
[----:B------:R0:W1:Y:S03]  /*1b090*/  SYNCS.PHASECHK.TRANS64.TRYWAIT P1, [R3+URZ+0x2a800], R0 ;  /* 0x02a80000030075a7 */ /* 0x000066000802017f */
[----:B-1----:R-:W-:Y:S05]  /*1b0a0*/  @!P1 NANOSLEEP.SYNCS 0x989680 ;  /* 0x009896800000995d */ /* 0x002fea0003900000 */
[----:B------:R-:W1:Y:S02]  /*1b0b0*/  @!P1 SYNCS.PHASECHK.TRANS64 P1, [R3+URZ+0x2a800], R0 ;  /* 0x02a80000030095a7 */ /* 0x000e64000802007f */
[----:B-1----:R-:W-:Y:S05]  /*1b0c0*/  @!P1 BRA `(.L_x_5177) ;  /* 0xfffffffc00ec9947 */ /* 0x002fea000383ffff */
[----:B------:R-:W-:Y:S05]  /*1b0d0*/  BRA `(.L_x_5385) ;  /* 0xfffffe7400307947 */ /* 0x000fea000383ffff */
.L_x_5181:
[----:B-1----:R1:W2:Y:S02]  /*1b0e0*/  SYNCS.PHASECHK.TRANS64.TRYWAIT P1, [R3+URZ+0x2a830], R0 ;  /* 0x02a83000030075a7 */ /* 0x0022a4000802017f */
[----:B--2---:R-:W-:Y:S05]  /*1b0f0*/  @!P1 NANOSLEEP.SYNCS 0x989680 ;  /* 0x009896800000995d */ /* 0x004fea0003900000 */
[----:B------:R-:W2:Y:S02]  /*1b100*/  @!P1 SYNCS.PHASECHK.TRANS64 P1, [R3+URZ+0x2a830], R0 ;  /* 0x02a83000030095a7 */ /* 0x000ea4000802007f */
[----:B--2---:R-:W-:Y:S05]  /*1b110*/  @!P1 BRA `(.L_x_5181) ;  /* 0xfffffffc00f09947 */ /* 0x004fea000383ffff */
[----:B------:R-:W-:Y:S05]  /*1b120*/  BRA `(.L_x_5180) ;  /* 0xfffffe74004c7947 */ /* 0x000fea000383ffff */
.L_x_5198:
[----:B-1----:R-:W-:-:S04]  /*1b130*/  IMAD.U32 R4, RZ, RZ, UR6 ;  /* 0x00000006ff047e24 */ /* 0x002fc8000f8e00ff */
[----:B------:R1:W2:Y:S03]  /*1b140*/  SYNCS.PHASECHK.TRANS64.TRYWAIT P1, [R4+URZ+0x2a830], R3 ;  /* 0x02a83003040075a7 */ /* 0x0002a6000802017f */
[----:B--2---:R-:W-:Y:S05]  /*1b150*/  @!P1 NANOSLEEP.SYNCS 0x989680 ;  /* 0x009896800000995d */ /* 0x004fea0003900000 */
[----:B------:R-:W2:Y:S02]  /*1b160*/  @!P1 SYNCS.PHASECHK.TRANS64 P1, [R4+URZ+0x2a830], R3 ;  /* 0x02a83003040095a7 */ /* 0x000ea4000802007f */
[----:B--2---:R-:W-:Y:S05]  /*1b170*/  @!P1 BRA `(.L_x_5198) ;  /* 0xfffffffc00ec9947 */ /* 0x004fea000383ffff */
[----:B------:R-:W-:Y:S05]  /*1b180*/  BRA `(.L_x_5195) ;  /* 0xfffffea800d87947 */ /* 0x000fea000383ffff */
.L_x_5202:
[----:B-1----:R-:W-:-:S04]  /*1b190*/  IMAD.U32 R4, RZ, RZ, UR6 ;  /* 0x00000006ff047e24 */ /* 0x002fc8000f8e00ff */
[----:B------:R1:W2:Y:S03]  /*1b1a0*/  SYNCS.PHASECHK.TRANS64.TRYWAIT P1, [R4+URZ+0x2a850], R3 ;  /* 0x02a85003040075a7 */ /* 0x0002a6000802017f */
[----:B--2---:R-:W-:Y:S05]  /*1b1b0*/  @!P1 NANOSLEEP.SYNCS 0x989680 ;  /* 0x009896800000995d */ /* 0x004fea0003900000 */
[----:B------:R-:W2:Y:S02]  /*1b1c0*/  @!P1 SYNCS.PHASECHK.TRANS64 P1, [R4+URZ+0x2a850], R3 ;  /* 0x02a85003040095a7 */ /* 0x000ea4000802007f */
[----:B--2---:R-:W-:Y:S05]  /*1b1d0*/  @!P1 BRA `(.L_x_5202) ;  /* 0xfffffffc00ec9947 */ /* 0x004fea000383ffff */
[----:B------:R-:W-:Y:S05]  /*1b1e0*/  BRA `(.L_x_5199) ;  /* 0xfffffeac00847947 */ /* 0x000fea000383ffff */
.L_x_5221:
[----:B-1----:R-:W-:-:S04]  /*1b1f0*/  IMAD.U32 R4, RZ, RZ, UR6 ;  /* 0x00000006ff047e24 */ /* 0x002fc8000f8e00ff */
[----:B------:R1:W2:Y:S03]  /*1b200*/  SYNCS.PHASECHK.TRANS64.TRYWAIT P1, [R4+URZ+0x2a830], R3 ;  /* 0x02a83003040075a7 */ /* 0x0002a6000802017f */
[----:B--2---:R-:W-:Y:S05]  /*1b210*/  @!P1 NANOSLEEP.SYNCS 0x989680 ;  /* 0x009896800000995d */ /* 0x004fea0003900000 */
[----:B------:R-:W2:Y:S02]  /*1b220*/  @!P1 SYNCS.PHASECHK.TRANS64 P1, [R4+URZ+0x2a830], R3 ;  /* 0x02a83003040095a7 */ /* 0x000ea4000802007f */
[----:B--2---:R-:W-:Y:S05]  /*1b230*/  @!P1 BRA `(.L_x_5221) ;  /* 0xfffffffc00ec9947 */ /* 0x004fea000383ffff */
[----:B------:R-:W-:Y:S05]  /*1b240*/  BRA `(.L_x_5218) ;  /* 0xfffffedc00b07947 */ /* 0x000fea000383ffff */
.L_x_5225:
[----:B-1----:R-:W-:-:S04]  /*1b250*/  IMAD.U32 R4, RZ, RZ, UR6 ;  /* 0x00000006ff047e24 */ /* 0x002fc8000f8e00ff */
[----:B------:R1:W2:Y:S03]  /*1b260*/  SYNCS.PHASECHK.TRANS64.TRYWAIT P1, [R4+URZ+0x2a850], R3 ;  /* 0x02a85003040075a7 */ /* 0x0002a6000802017f */
[----:B--2---:R-:W-:Y:S05]  /*1b270*/  @!P1 NANOSLEEP.SYNCS 0x989680 ;  /* 0x009896800000995d */ /* 0x004fea0003900000 */
[----:B------:R-:W2:Y:S02]  /*1b280*/  @!P1 SYNCS.PHASECHK.TRANS64 P1, [R4+URZ+0x2a850], R3 ;  /* 0x02a85003040095a7 */ /* 0x000ea4000802007f */
[----:B--2---:R-:W-:Y:S05]  /*1b290*/  @!P1 BRA `(.L_x_5225) ;  /* 0xfffffffc00ec9947 */ /* 0x004fea000383ffff */
[----:B------:R-:W-:Y:S05]  /*1b2a0*/  BRA `(.L_x_5222) ;  /* 0xfffffee0005c7947 */ /* 0x000fea000383ffff */
.L_x_5233:
[----:B-1----:R-:W-:-:S04]  /*1b2b0*/  IMAD.U32 R4, RZ, RZ, UR6 ;  /* 0x00000006ff047e24 */ /* 0x002fc8000f8e00ff */
[----:B------:R1:W2:Y:S03]  /*1b2c0*/  SYNCS.PHASECHK.TRANS64.TRYWAIT P1, [R4+URZ+0x2a830], R3 ;  /* 0x02a83003040075a7 */ /* 0x0002a6000802017f */
[----:B--2---:R-:W-:Y:S05]  /*1b2d0*/  @!P1 NANOSLEEP.SYNCS 0x989680 ;  /* 0x009896800000995d */ /* 0x004fea0003900000 */
[----:B------:R-:W2:Y:S02]  /*1b2e0*/  @!P1 SYNCS.PHASECHK.TRANS64 P1, [R4+URZ+0x2a830], R3 ;  /* 0x02a83003040095a7 */ /* 0x000ea4000802007f */
[----:B--2---:R-:W-:Y:S05]  /*1b2f0*/  @!P1 BRA `(.L_x_5233) ;  /* 0xfffffffc00ec9947 */ /* 0x004fea000383ffff */
[----:B------:R-:W-:Y:S05]  /*1b300*/  BRA `(.L_x_5230) ;  /* 0xfffffefc00b87947 */ /* 0x000fea000383ffff */
.L_x_5237:
[----:B-1----:R-:W-:-:S04]  /*1b310*/  IMAD.U32 R4, RZ, RZ, UR6 ;  /* 0x00000006ff047e24 */ /* 0x002fc8000f8e00ff */
[----:B------:R1:W2:Y:S03]  /*1b320*/  SYNCS.PHASECHK.TRANS64.TRYWAIT P1, [R4+URZ+0x2a850], R3 ;  /* 0x02a85003040075a7 */ /* 0x0002a6000802017f */
[----:B--2---:R-:W-:Y:S05]  /*1b330*/  @!P1 NANOSLEEP.SYNCS 0x989680 ;  /* 0x009896800000995d */ /* 0x004fea0003900000 */
[----:B------:R-:W2:Y:S02]  /*1b340*/  @!P1 SYNCS.PHASECHK.TRANS64 P1, [R4+URZ+0x2a850], R3 ;  /* 0x02a85003040095a7 */ /* 0x000ea4000802007f */
[----:B--2---:R-:W-:Y:S05]  /*1b350*/  @!P1 BRA `(.L_x_5237) ;  /* 0xfffffffc00ec9947 */ /* 0x004fea000383ffff */
[----:B------:R-:W-:Y:S05]  /*1b360*/  BRA `(.L_x_5234) ;  /* 0xffffff0000587947 */ /* 0x000fea000383ffff */
.L_x_5252:
[----:B-1----:R-:W-:-:S04]  /*1b370*/  IMAD.U32 R6, RZ, RZ, UR9 ;  /* 0x00000009ff067e24 */ /* 0x002fc8000f8e00ff */
[----:B------:R1:W2:Y:S03]  /*1b380*/  SYNCS.PHASECHK.TRANS64.TRYWAIT P1, [R6+URZ+0x2a850], R5 ;  /* 0x02a85005060075a7 */ /* 0x0002a6000802017f */
[----:B--2---:R-:W-:Y:S05]  /*1b390*/  @!P1 NANOSLEEP.SYNCS 0x989680 ;  /* 0x009896800000995d */ /* 0x004fea0003900000 */
[----:B------:R-:W2:Y:S02]  /*1b3a0*/  @!P1 SYNCS.PHASECHK.TRANS64 P1, [R6+URZ+0x2a850], R5 ;  /* 0x02a85005060095a7 */ /* 0x000ea4000802007f */
[----:B--2---:R-:W-:Y:S05]  /*1b3b0*/  @!P1 BRA `(.L_x_5252) ;  /* 0xfffffffc00ec9947 */ /* 0x004fea000383ffff */
[----:B------:R-:W-:Y:S05]  /*1b3c0*/  BRA `(.L_x_5251) ;  /* 0xffffff2c00b87947 */ /* 0x000fea000383ffff */
.L_x_5307:
        /* <DEDUP_REMOVED lines=10> */
.L_x_5386:
[----:B------:R-:W-:Y:S05]  /*1b470*/  BRA `(.L_x_5387) ;  /* 0xffffffb000947947 */ /* 0x000fea000383ffff */
.L_x_5310:
[----:B0-----:R0:W1:Y:S02]  /*1b480*/  SYNCS.PHASECHK.TRANS64.TRYWAIT P0, [R4+URZ+0x2a880], R30 ;  /* 0x02a8801e040075a7 */ /* 0x001064000800017f */
[----:B-1----:R-:W-:Y:S05]  /*1b490*/  @!P0 NANOSLEEP.SYNCS 0x989680 ;  /* 0x009896800000895d */ /* 0x002fea0003900000 */
[----:B------:R-:W1:Y:S02]  /*1b4a0*/  @!P0 SYNCS.PHASECHK.TRANS64 P0, [R4+URZ+0x2a880], R30 ;  /* 0x02a8801e040085a7 */ /* 0x000e64000800007f */
[----:B-1----:R-:W-:Y:S05]  /*1b4b0*/  @!P0 BRA `(.L_x_5310) ;  /* 0xfffffffc00f08947 */ /* 0x002fea000383ffff */
[----:B------:R-:W-:Y:S05]  /*1b4c0*/  BRA `(.L_x_5388) ;  /* 0xffffffb000a47947 */ /* 0x000fea000383ffff */
.L_x_5311:
        /* <DEDUP_REMOVED lines=8> */
.L_x_5390:
[----:B------:R-:W-:Y:S05]  /*1b550*/  BSYNC B0 ;  /* 0x0000000000007941 */ /* 0x000fea0003800000 */
.L_x_5389:
[----:B------:R-:W-:Y:S01]  /*1b560*/  IMAD.MOV.U32 R13, RZ, RZ, R8 ;  /* 0x000000ffff0d7224 */ /* 0x000fe200078e0008 */
[----:B------:R-:W-:Y:S01]  /*1b570*/  ISETP.GE.AND P3, PT, R27, R31, PT ;  /* 0x0000001f1b00720c */ /* 0x000fe20003f66270 */
[----:B------:R-:W-:Y:S01]  /*1b580*/  IMAD.MOV.U32 R12, RZ, RZ, RZ ;  /* 0x000000ffff0c7224 */ /* 0x000fe200078e00ff */
[----:B------:R-:W-:Y:S01]  /*1b590*/  LOP3.LUT R32, R32, 0xffffffdf, RZ, 0xc0, !PT ;  /* 0xffffffdf20207812 */ /* 0x000fe200078ec0ff */
[----:B------:R-:W-:Y:S01]  /*1b5a0*/  IMAD.MOV.U32 R11, RZ, RZ, 0x1c1f ;  /* 0x00001c1fff0b7424 */ /* 0x000fe200078e00ff */
[----:B------:R-:W-:Y:S01]  /*1b5b0*/  ISETP.GE.AND P4, PT, R7, 0x21, PT ;  /* 0x000000210700780c */ /* 0x000fe20003f86270 */
[----:B------:R-:W-:Y:S02]  /*1b5c0*/  IMAD.MOV.U32 R15, RZ, RZ, -0x1 ;  /* 0xffffffffff0f7424 */ /* 0x000fe400078e00ff */
[----:B------:R-:W-:-:S10]  /*1b5d0*/  IMAD.MOV.U32 R0, RZ, RZ, R14 ;  /* 0x000000ffff007224 */ /* 0x000fd400078e000e */
[----:B------:R-:W-:Y:S05]  /*1b5e0*/  WARPSYNC.COLLECTIVE R15, `(.L_x_5391) ;  /* 0x000000000f087348 */ /* 0x000fea0003c00000 */
[----:B------:R0:W1:Y:S02]  /*1b5f0*/  SHFL.IDX P6, R14, R13, R12, R11 ;  /* 0x0000000c0d0e7389 */ /* 0x00006400000c000b */
[----:B01----:R-:W-:Y:S01]  /*1b600*/  ENDCOLLECTIVE ;  /* 0x000000000000791b */ /* 0x003fe20003800000 */
.L_x_5391:
[C---:B------:R-:W-:Y:S01]  /*1b610*/  LOP3.LUT R11, R27.reuse, 0x40, RZ, 0xfc, !PT ;  /* 0x000000401b0b7812 */ /* 0x040fe200078efcff */
[----:B------:R-:W-:Y:S01]  /*1b620*/  IMAD.MOV.U32 R13, RZ, RZ, R9 ;  /* 0x000000ffff0d7224 */ /* 0x000fe200078e0009 */
[----:B------:R-:W-:Y:S01]  /*1b630*/  LOP3.LUT R15, R27, 0x80, RZ, 0xfc, !PT ;  /* 0x000000801b0f7812 */ /* 0x000fe200078efcff */
[----:B------:R-:W-:Y:S01]  /*1b640*/  IMAD.MOV.U32 R12, RZ, RZ, 0x1 ;  /* 0x00000001ff0c7424 */ /* 0x000fe200078e00ff */
[----:B------:R-:W-:Y:S01]  /*1b650*/  ISETP.GE.AND P2, PT, R11, R31, PT ;  /* 0x0000001f0b00720c */ /* 0x000fe20003f46270 */
[----:B------:R-:W-:-:S03]  /*1b660*/  IMAD.MOV.U32 R11, RZ, RZ, 0x1c1f ;  /* 0x00001c1fff0b7424 */ /* 0x000fc600078e00ff */
[----:B------:R-:W-:Y:S01]  /*1b670*/  ISETP.LT.OR P1, PT, R7, 0x1, P2 ;  /* 0x000000010700780c */ /* 0x000fe20001721670 */
[----:B------:R-:W-:-:S05]  /*1b680*/  IMAD.MOV.U32 R2, RZ, RZ, R14 ;  /* 0x000000ffff027224 */ /* 0x000fca00078e000e */
[----:B------:R-:W-:-:S05]  /*1b690*/  IADD3 R2, P0, R27, R2, RZ ;  /* 0x000000021b027210 */ /* 0x000fca0007f1e0ff */
[----:B------:R-:W-:Y:S01]  /*1b6a0*/  IMAD.X R3, RZ, RZ, R0, P0 ;  /* 0x000000ffff037224 */ /* 0x000fe200000e0600 */
[----:B------:R-:W-:Y:S01]  /*1b6b0*/  ISETP.LT.OR P0, PT, R7, 0x1, P3 ;  /* 0x000000010700780c */ /* 0x000fe20001f01670 */
[----:B------:R-:W-:-:S12]  /*1b6c0*/  IMAD.IADD R0, R17, 0x1, R10 ;  /* 0x0000000111007824 */ /* 0x000fd800078e020a */
        /* <DEDUP_REMOVED lines=11> */
.L_x_5392:
        /* <DEDUP_REMOVED lines=9> */
.L_x_5393:
[----:B------:R-:W-:Y:S02]  /*1b810*/  IMAD.MOV.U32 R13, RZ, RZ, R9 ;  /* 0x000000ffff0d7224 */ /* 0x000fe400078e0009 */
[----:B------:R-:W-:Y:S02]  /*1b820*/  IMAD.MOV.U32 R12, RZ, RZ, 0x2 ;  /* 0x00000002ff0c7424 */ /* 0x000fe400078e00ff */
[----:B------:R-:W-:-:S07]  /*1b830*/  IMAD.MOV.U32 R2, RZ, RZ, R14 ;  /* 0x000000ffff027224 */ /* 0x000fce00078e000e */
[----:B------:R-:W-:Y:S05]  /*1b840*/  WARPSYNC.COLLECTIVE R15, `(.L_x_5394) ;  /* 0x000000000f087348 */ /* 0x000fea0003c00000 */
[----:B------:R0:W1:Y:S02]  /*1b850*/  SHFL.IDX P6, R14, R13, R12, R11 ;  /* 0x0000000c0d0e7389 */ /* 0x00006400000c000b */
[----:B01----:R-:W-:Y:S01]  /*1b860*/  ENDCOLLECTIVE ;  /* 0x000000000000791b */ /* 0x003fe20003800000 */
.L_x_5394:
        /* <DEDUP_REMOVED lines=16> */
.L_x_5395:
[----:B------:R-:W-:Y:S02]  /*1b970*/  IMAD.MOV.U32 R13, RZ, RZ, R9 ;  /* 0x000000ffff0d7224 */ /* 0x000fe400078e0009 */
[----:B------:R-:W-:Y:S02]  /*1b980*/  IMAD.MOV.U32 R12, RZ, RZ, 0x3 ;  /* 0x00000003ff0c7424 */ /* 0x000fe400078e00ff */
[----:B------:R-:W-:-:S07]  /*1b990*/  IMAD.MOV.U32 R2, RZ, RZ, R14 ;  /* 0x000000ffff027224 */ /* 0x000fce00078e000e */
[----:B------:R-:W-:Y:S05]  /*1b9a0*/  WARPSYNC.COLLECTIVE R15, `(.L_x_5396) ;  /* 0x000000000f087348 */ /* 0x000fea0003c00000 */
[----:B------:R0:W1:Y:S02]  /*1b9b0*/  SHFL.IDX P6, R14, R13, R12, R11 ;  /* 0x0000000c0d0e7389 */ /* 0x00006400000c000b */
[----:B01----:R-:W-:Y:S01]  /*1b9c0*/  ENDCOLLECTIVE ;  /* 0x000000000000791b */ /* 0x003fe20003800000 */
.L_x_5396:
        /* <DEDUP_REMOVED lines=13> */
.L_x_5397:
        /* <DEDUP_REMOVED lines=11> */
.L_x_5316:
[----:B---3--:R3:W4:Y:S02]  /*1bb50*/  SYNCS.PHASECHK.TRANS64.TRYWAIT P0, [R4+URZ+0x2a840], R30 ;  /* 0x02a8401e040075a7 */ /* 0x008724000800017f */
[----:B----4-:R-:W-:Y:S05]  /*1bb60*/  @!P0 NANOSLEEP.SYNCS 0x989680 ;  /* 0x009896800000895d */ /* 0x010fea0003900000 */
[----:B------:R-:W4:Y:S02]  /*1bb70*/  @!P0 SYNCS.PHASECHK.TRANS64 P0, [R4+URZ+0x2a840], R30 ;  /* 0x02a8401e040085a7 */ /* 0x000f24000800007f */
[----:B----4-:R-:W-:Y:S05]  /*1bb80*/  @!P0 BRA `(.L_x_5316) ;  /* 0xfffffffc00f08947 */ /* 0x010fea000383ffff */
[----:B------:R-:W-:Y:S05]  /*1bb90*/  BRA `(.L_x_5399) ;  /* 0xffffffb000807947 */ /* 0x000fea000383ffff */
.L_x_5317:
        /* <DEDUP_REMOVED lines=8> */
.L_x_5401:
[----:B------:R-:W-:Y:S05]  /*1bc20*/  BSYNC B0 ;  /* 0x0000000000007941 */ /* 0x000fea0003800000 */
.L_x_5400:
        /* <DEDUP_REMOVED lines=8> */
.L_x_5402:
        /* <DEDUP_REMOVED lines=16> */
.L_x_5403:
        /* <DEDUP_REMOVED lines=11> */
.L_x_5404:
[----:B------:R-:W-:Y:S02]  /*1be60*/  IMAD.MOV.U32 R13, RZ, RZ, R6 ;  /* 0x000000ffff0d7224 */ /* 0x000fe400078e0006 */
[----:B------:R-:W-:Y:S02]  /*1be70*/  IMAD.MOV.U32 R12, RZ, RZ, 0x2 ;  /* 0x00000002ff0c7424 */ /* 0x000fe400078e00ff */
[----:B------:R-:W-:-:S07]  /*1be80*/  IMAD.MOV.U32 R3, RZ, RZ, R14 ;  /* 0x000000ffff037224 */ /* 0x000fce00078e000e */
[----:B------:R-:W-:Y:S05]  /*1be90*/  WARPSYNC.COLLECTIVE R15, `(.L_x_5405) ;  /* 0x000000000f087348 */ /* 0x000fea0003c00000 */
[----:B------:R0:W1:Y:S02]  /*1bea0*/  SHFL.IDX P6, R14, R13, R12, R11 ;  /* 0x0000000c0d0e7389 */ /* 0x00006400000c000b */
[----:B01----:R-:W-:Y:S01]  /*1beb0*/  ENDCOLLECTIVE ;  /* 0x000000000000791b */ /* 0x003fe20003800000 */
.L_x_5405:
        /* <DEDUP_REMOVED lines=10> */
[----:B------:R-:W-:Y:S04]  /*1bf60*/  @P4 LDGSTS.E.BYPASS.LTC128B.128 [R0+0x20c00], desc[UR56][R2.64+0x40], !P3 ;  /* 0x20c0004002004fae */ /* 0x000fe8000d901d78 */
[----:B------:R0:W-:Y:S02]  /*1bf70*/  @P4 LDGSTS.E.BYPASS.LTC128B.128 [R0+0x22c00], desc[UR56][R2.64+0x80], !P2 ;  /* 0x22c0008002004fae */ /* 0x0001e4000d101d78 */
[----:B0-----:R-:W-:-:S07]  /*1bf80*/  IMAD.MOV.U32 R2, RZ, RZ, R14 ;  /* 0x000000ffff027224 */ /* 0x001fce00078e000e */
[----:B------:R-:W-:Y:S05]  /*1bf90*/  WARPSYNC.COLLECTIVE R15, `(.L_x_5406) ;  /* 0x000000000f087348 */ /* 0x000fea0003c00000 */
[----:B------:R0:W1:Y:S02]  /*1bfa0*/  SHFL.IDX P6, R14, R13, R12, R11 ;  /* 0x0000000c0d0e7389 */ /* 0x00006400000c000b */
[----:B01----:R-:W-:Y:S01]  /*1bfb0*/  ENDCOLLECTIVE ;  /* 0x000000000000791b */ /* 0x003fe20003800000 */
.L_x_5406:
[----:B------:R-:W-:Y:S02]  /*1bfc0*/  IMAD.MOV.U32 R13, RZ, RZ, R6 ;  /* 0x000000ffff0d7224 */ /* 0x000fe400078e0006 */
[----:B------:R-:W-:Y:S02]  /*1bfd0*/  IMAD.MOV.U32 R12, RZ, RZ, 0x3 ;  /* 0x00000003ff0c7424 */ /* 0x000fe400078e00ff */
[----:B------:R-:W-:-:S07]  /*1bfe0*/  IMAD.MOV.U32 R3, RZ, RZ, R14 ;  /* 0x000000ffff037224 */ /* 0x000fce00078e000e */
[----:B------:R-:W-:Y:S05]  /*1bff0*/  WARPSYNC.COLLECTIVE R15, `(.L_x_5407) ;  /* 0x000000000f087348 */ /* 0x000fea0003c00000 */
[----:B------:R0:W1:Y:S02]  /*1c000*/  SHFL.IDX P6, R14, R13, R12, R11 ;  /* 0x0000000c0d0e7389 */ /* 0x00006400000c000b */
[----:B01----:R-:W-:Y:S01]  /*1c010*/  ENDCOLLECTIVE ;  /* 0x000000000000791b */ /* 0x003fe20003800000 */
.L_x_5407:
        /* <DEDUP_REMOVED lines=10> */
.L_x_5408:
[----:B------:R-:W-:Y:S01]  /*1c0c0*/  @!PT LDS RZ, [RZ] ;  /* 0x00000000fffff984 */ /* 0x000fe20000000800 */
[----:B------:R-:W-:Y:S01]  /*1c0d0*/  @!PT LDS RZ, [RZ] ;  /* 0x00000000fffff984 */ /* 0x000fe20000000800 */
[----:B------:R-:W-:Y:S01]  /*1c0e0*/  @!PT LDS RZ, [RZ] ;  /* 0x00000000fffff984 */ /* 0x000fe20000000800 */
[----:B------:R0:W-:Y:S04]  /*1c0f0*/  @P1 LDGSTS.E.BYPASS.LTC128B.128 [R0+0x1f400], desc[UR56][R2.64], !P5 ;  /* 0x1f40000002001fae */ /* 0x0001e8000e901d78 */
[----:B------:R0:W-:Y:S04]  /*1c100*/  @P1 LDGSTS.E.BYPASS.LTC128B.128 [R0+0x21400], desc[UR56][R2.64+0x40], !P3 ;  /* 0x2140004002001fae */ /* 0x0001e8000d901d78 */
[----:B------:R0:W-:Y:S01]  /*1c110*/  @P1 LDGSTS.E.BYPASS.LTC128B.128 [R0+0x23400], desc[UR56][R2.64+0x80], !P2 ;  /* 0x2340008002001fae */ /* 0x0001e2000d101d78 */
[----:B------:R-:W-:Y:S01]  /*1c120*/  IMAD.MOV.U32 R5, RZ, RZ, R14 ;  /* 0x000000ffff057224 */ /* 0x000fe200078e000e */
[----:B------:R-:W-:Y:S06]  /*1c130*/  BRA `(.L_x_5409) ;  /* 0xffffffac00fc7947 */ /* 0x000fec000383ffff */
.L_x_5322:
        /* <DEDUP_REMOVED lines=9> */
.L_x_5410:
[C---:B------:R-:W-:Y:S01]  /*1c1d0*/  VIADD R7, R19.reuse, 0x20 ;  /* 0x0000002013077836 */ /* 0x040fe20000000000 */
[----:B------:R-:W-:Y:S01]  /*1c1e0*/  ISETP.GE.AND P1, PT, R19, R4, PT ;  /* 0x000000041300720c */ /* 0x000fe20003f26270 */
[----:B------:R-:W-:Y:S02]  /*1c1f0*/  IMAD.MOV.U32 R13, RZ, RZ, R0 ;  /* 0x000000ffff0d7224 */ /* 0x000fe400078e0000 */
[----:B------:R-:W-:-:S10]  /*1c200*/  IMAD.MOV.U32 R2, RZ, RZ, R14 ;  /* 0x000000ffff027224 */ /* 0x000fd400078e000e */
[----:B------:R-:W-:Y:S05]  /*1c210*/  WARPSYNC.COLLECTIVE R15, `(.L_x_5411) ;  /* 0x000000000f087348 */ /* 0x000fea0003c00000 */
[----:B------:R0:W1:Y:S02]  /*1c220*/  SHFL.IDX P6, R14, R13, R12, R11 ;  /* 0x0000000c0d0e7389 */ /* 0x00006400000c000b */
[----:B01----:R-:W-:Y:S01]  /*1c230*/  ENDCOLLECTIVE ;  /* 0x000000000000791b */ /* 0x003fe20003800000 */
.L_x_5411:
[----:B------:R-:W-:Y:S02]  /*1c240*/  IMAD.MOV.U32 R13, RZ, RZ, R5 ;  /* 0x000000ffff0d7224 */ /* 0x000fe400078e0005 */
[----:B------:R-:W-:Y:S02]  /*1c250*/  IMAD.MOV.U32 R12, RZ, RZ, 0x1 ;  /* 0x00000001ff0c7424 */ /* 0x000fe400078e00ff */
[----:B------:R-:W-:-:S07]  /*1c260*/  IMAD.MOV.U32 R3, RZ, RZ, R14 ;  /* 0x000000ffff037224 */ /* 0x000fce00078e000e */
[----:B------:R-:W-:Y:S05]  /*1c270*/  WARPSYNC.COLLECTIVE R15, `(.L_x_5412) ;  /* 0x000000000f087348 */ /* 0x000fea0003c00000 */
[----:B------:R0:W1:Y:S02]  /*1c280*/  SHFL.IDX P6, R14, R13, R12, R11 ;  /* 0x0000000c0d0e7389 */ /* 0x00006400000c000b */
[----:B01----:R-:W-:Y:S01]  /*1c290*/  ENDCOLLECTIVE ;  /* 0x000000000000791b */ /* 0x003fe20003800000 */
.L_x_5412:
        /* <DEDUP_REMOVED lines=17> */
.L_x_5413:
[----:B------:R-:W-:Y:S02]  /*1c3b0*/  IMAD.MOV.U32 R13, RZ, RZ, R5 ;  /* 0x000000ffff0d7224 */ /* 0x000fe400078e0005 */
[----:B------:R-:W-:Y:S02]  /*1c3c0*/  IMAD.MOV.U32 R12, RZ, RZ, 0x2 ;  /* 0x00000002ff0c7424 */ /* 0x000fe400078e00ff */
[----:B------:R-:W-:-:S07]  /*1c3d0*/  IMAD.MOV.U32 R3, RZ, RZ, R14 ;  /* 0x000000ffff037224 */ /* 0x000fce00078e000e */
[----:B------:R-:W-:Y:S05]  /*1c3e0*/  WARPSYNC.COLLECTIVE R15, `(.L_x_5414) ;  /* 0x000000000f087348 */ /* 0x000fea0003c00000 */
[----:B------:R0:W1:Y:S02]  /*1c3f0*/  SHFL.IDX P6, R14, R13, R12, R11 ;  /* 0x0000000c0d0e7389 */ /* 0x00006400000c000b */
[----:B01----:R-:W-:Y:S01]  /*1c400*/  ENDCOLLECTIVE ;  /* 0x000000000000791b */ /* 0x003fe20003800000 */
.L_x_5414:
        /* <DEDUP_REMOVED lines=18> */
.L_x_5415:
[----:B------:R-:W-:Y:S02]  /*1c530*/  IMAD.MOV.U32 R13, RZ, RZ, R5 ;  /* 0x000000ffff0d7224 */ /* 0x000fe400078e0005 */
[----:B------:R-:W-:Y:S02]  /*1c540*/  IMAD.MOV.U32 R12, RZ, RZ, 0x3 ;  /* 0x00000003ff0c7424 */ /* 0x000fe400078e00ff */
[----:B------:R-:W-:-:S07]  /*1c550*/  IMAD.MOV.U32 R3, RZ, RZ, R14 ;  /* 0x000000ffff037224 */ /* 0x000fce00078e000e */
[----:B------:R-:W-:Y:S05]  /*1c560*/  WARPSYNC.COLLECTIVE R15, `(.L_x_5416) ;  /* 0x000000000f087348 */ /* 0x000fea0003c00000 */
[----:B------:R0:W1:Y:S02]  /*1c570*/  SHFL.IDX P6, R14, R13, R12, R11 ;  /* 0x0000000c0d0e7389 */ /* 0x00006400000c000b */
[----:B01----:R-:W-:Y:S01]  /*1c580*/  ENDCOLLECTIVE ;  /* 0x000000000000791b */ /* 0x003fe20003800000 */
.L_x_5416:
        /* <DEDUP_REMOVED lines=10> */
.L_x_5417:
[----:B------:R-:W-:Y:S01]  /*1c630*/  @!PT LDS RZ, [RZ] ;  /* 0x00000000fffff984 */ /* 0x000fe20000000800 */
[----:B------:R-:W-:Y:S01]  /*1c640*/  @!PT LDS RZ, [RZ] ;  /* 0x00000000fffff984 */ /* 0x000fe20000000800 */
[----:B------:R-:W-:Y:S01]  /*1c650*/  @!PT LDS RZ, [RZ] ;  /* 0x00000000fffff984 */ /* 0x000fe20000000800 */
[----:B------:R0:W-:Y:S04]  /*1c660*/  @!P1 LDGSTS.E.BYPASS.LTC128B.128 [R8+0x19400], desc[UR56][R2.64], !P3 ;  /* 0x1940000002089fae */ /* 0x0001e8000d901d78 */
[----:B------:R0:W-:Y:S04]  /*1c670*/  @!P1 LDGSTS.E.BYPASS.LTC128B.128 [R8+0x1b400], desc[UR56][R2.64+0x40], !P2 ;  /* 0x1b40004002089fae */ /* 0x0001e8000d101d78 */
[----:B------:R0:W-:Y:S01]  /*1c680*/  @!P1 LDGSTS.E.BYPASS.LTC128B.128 [R8+0x1d400], desc[UR56][R2.64+0x80], !P0 ;  /* 0x1d40008002089fae */ /* 0x0001e2000c101d78 */
[----:B------:R-:W-:Y:S01]  /*1c690*/  IMAD.MOV.U32 R0, RZ, RZ, R14 ;  /* 0x000000ffff007224 */ /* 0x000fe200078e000e */
[----:B------:R-:W-:Y:S06]  /*1c6a0*/  BRA `(.L_x_5418) ;  /* 0xffffffb400147947 */ /* 0x000fec000383ffff */
.L_x_5327:
[----:B0-----:R0:W1:Y:S02]  /*1c6b0*/  SYNCS.PHASECHK.TRANS64.TRYWAIT P0, [R17+URZ+0x2a820], R0 ;  /* 0x02a82000110075a7 */ /* 0x001064000800017f */
[----:B-1----:R-:W-:Y:S05]  /*1c6c0*/  @!P0 NANOSLEEP.SYNCS 0x989680 ;  /* 0x009896800000895d */ /* 0x002fea0003900000 */
[----:B------:R-:W1:Y:S02]  /*1c6d0*/  @!P0 SYNCS.PHASECHK.TRANS64 P0, [R17+URZ+0x2a820], R0 ;  /* 0x02a82000110085a7 */ /* 0x000e64000800007f */
[----:B-1----:R-:W-:Y:S05]  /*1c6e0*/  @!P0 BRA `(.L_x_5327) ;  /* 0xfffffffc00f08947 */ /* 0x002fea000383ffff */
[----:B------:R-:W-:Y:S05]  /*1c6f0*/  BRA `(.L_x_5419) ;  /* 0xffffffb400887947 */ /* 0x000fea000383ffff */
.L_x_5331:
[----:B0-----:R0:W1:Y:S02]  /*1c700*/  SYNCS.PHASECHK.TRANS64.TRYWAIT P0, [R0+URZ+0x2a880], R19 ;  /* 0x02a88013000075a7 */ /* 0x001064000800017f */
[----:B-1----:R-:W-:Y:S05]  /*1c710*/  @!P0 NANOSLEEP.SYNCS 0x989680 ;  /* 0x009896800000895d */ /* 0x002fea0003900000 */
[----:B------:R-:W1:Y:S02]  /*1c720*/  @!P0 SYNCS.PHASECHK.TRANS64 P0, [R0+URZ+0x2a880], R19 ;  /* 0x02a88013000085a7 */ /* 0x000e64000800007f */
[----:B-1----:R-:W-:Y:S05]  /*1c730*/  @!P0 BRA `(.L_x_5331) ;  /* 0xfffffffc00f08947 */ /* 0x002fea000383ffff */
[----:B------:R-:W-:Y:S05]  /*1c740*/  BRA `(.L_x_5420) ;  /* 0xffffffb800447947 */ /* 0x000fea000383ffff */
.L_x_5332:
        /* <DEDUP_REMOVED lines=8> */
.L_x_5422:
[----:B------:R-:W-:Y:S05]  /*1c7d0*/  BSYNC B0 ;  /* 0x0000000000007941 */ /* 0x000fea0003800000 */
.L_x_5421:
        /* <DEDUP_REMOVED lines=9> */
.L_x_5423:
[----:B------:R-:W-:Y:S02]  /*1c870*/  IMAD.MOV.U32 R13, RZ, RZ, R26 ;  /* 0x000000ffff0d7224 */ /* 0x000fe400078e001a */
[----:B------:R-:W-:Y:S02]  /*1c880*/  IMAD.MOV.U32 R12, RZ, RZ, 0x1 ;  /* 0x00000001ff0c7424 */ /* 0x000fe400078e00ff */
[----:B------:R-:W-:-:S07]  /*1c890*/  IMAD.MOV.U32 R2, RZ, RZ, R14 ;  /* 0x000000ffff027224 */ /* 0x000fce00078e000e */
[----:B------:R-:W-:Y:S05]  /*1c8a0*/  WARPSYNC.COLLECTIVE R15, `(.L_x_5424) ;  /* 0x000000000f087348 */ /* 0x000fea0003c00000 */
[----:B------:R0:W1:Y:S02]  /*1c8b0*/  SHFL.IDX P6, R14, R13, R12, R11 ;  /* 0x0000000c0d0e7389 */ /* 0x00006400000c000b */
[----:B01----:R-:W-:Y:S01]  /*1c8c0*/  ENDCOLLECTIVE ;  /* 0x000000000000791b */ /* 0x003fe20003800000 */
.L_x_5424:
        /* <DEDUP_REMOVED lines=13> */
.L_x_5425:
[----:B------:R-:W-:Y:S02]  /*1c9a0*/  IMAD.MOV.U32 R13, RZ, RZ, R26 ;  /* 0x000000ffff0d7224 */ /* 0x000fe400078e001a */
[----:B------:R-:W-:Y:S02]  /*1c9b0*/  IMAD.MOV.U32 R12, RZ, RZ, 0x2 ;  /* 0x00000002ff0c7424 */ /* 0x000fe400078e00ff */
[----:B------:R-:W-:-:S07]  /*1c9c0*/  IMAD.MOV.U32 R2, RZ, RZ, R14 ;  /* 0x000000ffff027224 */ /* 0x000fce00078e000e */
[----:B------:R-:W-:Y:S05]  /*1c9d0*/  WARPSYNC.COLLECTIVE R15, `(.L_x_5426) ;  /* 0x000000000f087348 */ /* 0x000fea0003c00000 */
[----:B------:R0:W1:Y:S02]  /*1c9e0*/  SHFL.IDX P6, R14, R13, R12, R11 ;  /* 0x0000000c0d0e7389 */ /* 0x00006400000c000b */
[----:B01----:R-:W-:Y:S01]  /*1c9f0*/  ENDCOLLECTIVE ;  /* 0x000000000000791b */ /* 0x003fe20003800000 */
.L_x_5426:
        /* <DEDUP_REMOVED lines=13> */
.L_x_5427:
[----:B------:R-:W-:Y:S02]  /*1cad0*/  IMAD.MOV.U32 R13, RZ, RZ, R26 ;  /* 0x000000ffff0d7224 */ /* 0x000fe400078e001a */
[----:B------:R-:W-:Y:S02]  /*1cae0*/  IMAD.MOV.U32 R12, RZ, RZ, 0x3 ;  /* 0x00000003ff0c7424 */ /* 0x000fe400078e00ff */
[----:B------:R-:W-:-:S07]  /*1caf0*/  IMAD.MOV.U32 R2, RZ, RZ, R14 ;  /* 0x000000ffff027224 */ /* 0x000fce00078e000e */
[----:B------:R-:W-:Y:S05]  /*1cb00*/  WARPSYNC.COLLECTIVE R15, `(.L_x_5428) ;  /* 0x000000000f087348 */ /* 0x000fea0003c00000 */
[----:B------:R0:W1:Y:S02]  /*1cb10*/  SHFL.IDX P6, R14, R13, R12, R11 ;  /* 0x0000000c0d0e7389 */ /* 0x00006400000c000b */
[----:B01----:R-:W-:Y:S01]  /*1cb20*/  ENDCOLLECTIVE ;  /* 0x000000000000791b */ /* 0x003fe20003800000 */
.L_x_5428:
        /* <DEDUP_REMOVED lines=13> */
.L_x_5429:
[----:B------:R-:W-:Y:S01]  /*1cc00*/  IMAD.MOV.U32 R2, RZ, RZ, R14 ;  /* 0x000000ffff027224 */ /* 0x000fe200078e000e */
[----:B------:R-:W-:Y:S06]  /*1cc10*/  BRA `(.L_x_5430) ;  /* 0xffffffb400d47947 */ /* 0x000fec000383ffff */
.L_x_5337:
[----:B---3--:R3:W4:Y:S02]  /*1cc20*/  SYNCS.PHASECHK.TRANS64.TRYWAIT P0, [R0+URZ+0x2a840], R19 ;  /* 0x02a84013000075a7 */ /* 0x008724000800017f */
[----:B----4-:R-:W-:Y:S05]  /*1cc30*/  @!P0 NANOSLEEP.SYNCS 0x989680 ;  /* 0x009896800000895d */ /* 0x010fea0003900000 */
[----:B------:R-:W4:Y:S02]  /*1cc40*/  @!P0 SYNCS.PHASECHK.TRANS64 P0, [R0+URZ+0x2a840], R19 ;  /* 0x02a84013000085a7 */ /* 0x000f24000800007f */
[----:B----4-:R-:W-:Y:S05]  /*1cc50*/  @!P0 BRA `(.L_x_5337) ;  /* 0xfffffffc00f08947 */ /* 0x010fea000383ffff */
[----:B------:R-:W-:Y:S05]  /*1cc60*/  BRA `(.L_x_5431) ;  /* 0xffffffb8002c7947 */ /* 0x000fea000383ffff */
.L_x_5338:
        /* <DEDUP_REMOVED lines=8> */
.L_x_5433:
[----:B------:R-:W-:Y:S05]  /*1ccf0*/  BSYNC B0 ;  /* 0x0000000000007941 */ /* 0x000fea0003800000 */
.L_x_5432:
        /* <DEDUP_REMOVED lines=8> */
.L_x_5434:
[----:B------:R-:W-:Y:S02]  /*1cd80*/  IMAD.MOV.U32 R13, RZ, RZ, R8 ;  /* 0x000000ffff0d7224 */ /* 0x000fe400078e0008 */
[----:B------:R-:W-:Y:S02]  /*1cd90*/  IMAD.MOV.U32 R12, RZ, RZ, 0x1 ;  /* 0x00000001ff0c7424 */ /* 0x000fe400078e00ff */
[----:B------:R-:W-:-:S07]  /*1cda0*/  IMAD.MOV.U32 R2, RZ, RZ, R14 ;  /* 0x000000ffff027224 */ /* 0x000fce00078e000e */
[----:B------:R-:W-:Y:S05]  /*1cdb0*/  WARPSYNC.COLLECTIVE R15, `(.L_x_5435) ;  /* 0x000000000f087348 */ /* 0x000fea0003c00000 */
[----:B------:R0:W1:Y:S02]  /*1cdc0*/  SHFL.IDX P6, R14, R13, R12, R11 ;  /* 0x0000000c0d0e7389 */ /* 0x00006400000c000b */
[----:B01----:R-:W-:Y:S01]  /*1cdd0*/  ENDCOLLECTIVE ;  /* 0x000000000000791b */ /* 0x003fe20003800000 */
.L_x_5435:
        /* <DEDUP_REMOVED lines=13> */
.L_x_5436:
[----:B------:R-:W-:Y:S02]  /*1ceb0*/  IMAD.MOV.U32 R13, RZ, RZ, R8 ;  /* 0x000000ffff0d7224 */ /* 0x000fe400078e0008 */
[----:B------:R-:W-:Y:S02]  /*1cec0*/  IMAD.MOV.U32 R12, RZ, RZ, 0x2 ;  /* 0x00000002ff0c7424 */ /* 0x000fe400078e00ff */
[----:B------:R-:W-:-:S07]  /*1ced0*/  IMAD.MOV.U32 R2, RZ, RZ, R14 ;  /* 0x000000ffff027224 */ /* 0x000fce00078e000e */
[----:B------:R-:W-:Y:S05]  /*1cee0*/  WARPSYNC.COLLECTIVE R15, `(.L_x_5437) ;  /* 0x000000000f087348 */ /* 0x000fea0003c00000 */
[----:B------:R0:W1:Y:S02]  /*1cef0*/  SHFL.IDX P6, R14, R13, R12, R11 ;  /* 0x0000000c0d0e7389 */ /* 0x00006400000c000b */
[----:B01----:R-:W-:Y:S01]  /*1cf00*/  ENDCOLLECTIVE ;  /* 0x000000000000791b */ /* 0x003fe20003800000 */
.L_x_5437:
        /* <DEDUP_REMOVED lines=13> */
.L_x_5438:
[----:B------:R-:W-:Y:S02]  /*1cfe0*/  IMAD.MOV.U32 R13, RZ, RZ, R8 ;  /* 0x000000ffff0d7224 */ /* 0x000fe400078e0008 */
[----:B------:R-:W-:Y:S02]  /*1cff0*/  IMAD.MOV.U32 R12, RZ, RZ, 0x3 ;  /* 0x00000003ff0c7424 */ /* 0x000fe400078e00ff */
[----:B------:R-:W-:-:S07]  /*1d000*/  IMAD.MOV.U32 R2, RZ, RZ, R14 ;  /* 0x000000ffff027224 */ /* 0x000fce00078e000e */
[----:B------:R-:W-:Y:S05]  /*1d010*/  WARPSYNC.COLLECTIVE R15, `(.L_x_5439) ;  /* 0x000000000f087348 */ /* 0x000fea0003c00000 */
[----:B------:R0:W1:Y:S02]  /*1d020*/  SHFL.IDX P6, R14, R13, R12, R11 ;  /* 0x0000000c0d0e7389 */ /* 0x00006400000c000b */
[----:B01----:R-:W-:Y:S01]  /*1d030*/  ENDCOLLECTIVE ;  /* 0x000000000000791b */ /* 0x003fe20003800000 */
.L_x_5439:
        /* <DEDUP_REMOVED lines=13> */
.L_x_5440:
[----:B------:R-:W-:Y:S01]  /*1d110*/  IMAD.MOV.U32 R2, RZ, RZ, R14 ;  /* 0x000000ffff027224 */ /* 0x000fe200078e000e */
[----:B------:R-:W-:Y:S06]  /*1d120*/  BRA `(.L_x_5441) ;  /* 0xffffffb400b87947 */ /* 0x000fec000383ffff */
.L_x_5343:
[----:B0-----:R0:W2:Y:S02]  /*1d130*/  SYNCS.PHASECHK.TRANS64.TRYWAIT P2, [R0+URZ+0x2a870], R2 ;  /* 0x02a87002000075a7 */ /* 0x0010a4000804017f */
[----:B--2---:R-:W-:Y:S05]  /*1d140*/  @!P2 NANOSLEEP.SYNCS 0x989680 ;  /* 0x009896800000a95d */ /* 0x004fea0003900000 */
[----:B------:R-:W2:Y:S02]  /*1d150*/  @!P2 SYNCS.PHASECHK.TRANS64 P2, [R0+URZ+0x2a870], R2 ;  /* 0x02a870020000a5a7 */ /* 0x000ea4000804007f */
[----:B--2---:R-:W-:Y:S05]  /*1d160*/  @!P2 BRA `(.L_x_5343) ;  /* 0xfffffffc00f0a947 */ /* 0x004fea000383ffff */
[----:B------:R-:W-:Y:S05]  /*1d170*/  BRA `(.L_x_5442) ;  /* 0xffffffb800247947 */ /* 0x000fea000383ffff */
.L_x_5345:
[----:B0-----:R0:W2:Y:S02]  /*1d180*/  SYNCS.PHASECHK.TRANS64.TRYWAIT P2, [R0+URZ+0x2a860], R3 ;  /* 0x02a86003000075a7 */ /* 0x0010a4000804017f */
[----:B--2---:R-:W-:Y:S05]  /*1d190*/  @!P2 NANOSLEEP.SYNCS 0x989680 ;  /* 0x009896800000a95d */ /* 0x004fea0003900000 */
[----:B------:R-:W2:Y:S02]  /*1d1a0*/  @!P2 SYNCS.PHASECHK.TRANS64 P2, [R0+URZ+0x2a860], R3 ;  /* 0x02a860030000a5a7 */ /* 0x000ea4000804007f */
[----:B--2---:R-:W-:Y:S05]  /*1d1b0*/  @!P2 BRA `(.L_x_5345) ;  /* 0xfffffffc00f0a947 */ /* 0x004fea000383ffff */
[----:B------:R-:W-:Y:S05]  /*1d1c0*/  BRA `(.L_x_5443) ;  /* 0xffffffb800347947 */ /* 0x000fea000383ffff */
.L_x_5353:
[----:B0-----:R0:W2:Y:S02]  /*1d1d0*/  SYNCS.PHASECHK.TRANS64.TRYWAIT P1, [R0+URZ+0x2a870], R3 ;  /* 0x02a87003000075a7 */ /* 0x0010a4000802017f */
[----:B--2---:R-:W-:Y:S05]  /*1d1e0*/  @!P1 NANOSLEEP.SYNCS 0x989680 ;  /* 0x009896800000995d */ /* 0x004fea0003900000 */
[----:B------:R-:W2:Y:S02]  /*1d1f0*/  @!P1 SYNCS.PHASECHK.TRANS64 P1, [R0+URZ+0x2a870], R3 ;  /* 0x02a87003000095a7 */ /* 0x000ea4000802007f */
[----:B--2---:R-:W-:Y:S05]  /*1d200*/  @!P1 BRA `(.L_x_5353) ;  /* 0xfffffffc00f09947 */ /* 0x004fea000383ffff */
[----:B------:R-:W-:Y:S05]  /*1d210*/  BRA `(.L_x_5444) ;  /* 0xffffffc000807947 */ /* 0x000fea000383ffff */
.L_x_5355:
[----:B0-----:R0:W2:Y:S02]  /*1d220*/  SYNCS.PHASECHK.TRANS64.TRYWAIT P1, [R0+URZ+0x2a860], R3 ;  /* 0x02a86003000075a7 */ /* 0x0010a4000802017f */
[----:B--2---:R-:W-:Y:S05]  /*1d230*/  @!P1 NANOSLEEP.SYNCS 0x989680 ;  /* 0x009896800000995d */ /* 0x004fea0003900000 */
[----:B------:R-:W2:Y:S02]  /*1d240*/  @!P1 SYNCS.PHASECHK.TRANS64 P1, [R0+URZ+0x2a860], R3 ;  /* 0x02a86003000095a7 */ /* 0x000ea4000802007f */
[----:B--2---:R-:W-:Y:S05]  /*1d250*/  @!P1 BRA `(.L_x_5355) ;  /* 0xfffffffc00f09947 */ /* 0x004fea000383ffff */
[----:B------:R-:W-:Y:S05]  /*1d260*/  BRA `(.L_x_5445) ;  /* 0xffffffc0008c7947 */ /* 0x000fea000383ffff */
.L_x_5369:
[----:B0-----:R0:W2:Y:S02]  /*1d270*/  SYNCS.PHASECHK.TRANS64.TRYWAIT P0, [R7+URZ+0x2a820], R0 ;  /* 0x02a82000070075a7 */ /* 0x0010a4000800017f */
[----:B--2---:R-:W-:Y:S05]  /*1d280*/  @!P0 NANOSLEEP.SYNCS 0x989680 ;  /* 0x009896800000895d */ /* 0x004fea0003900000 */
[----:B------:R-:W2:Y:S02]  /*1d290*/  @!P0 SYNCS.PHASECHK.TRANS64 P0, [R7+URZ+0x2a820], R0 ;  /* 0x02a82000070085a7 */ /* 0x000ea4000800007f */
[----:B--2---:R-:W-:Y:S05]  /*1d2a0*/  @!P0 BRA `(.L_x_5369) ;  /* 0xfffffffc00f08947 */ /* 0x004fea000383ffff */
[----:B------:R-:W-:Y:S05]  /*1d2b0*/  BRA `(.L_x_5446) ;  /* 0xffffffd800987947 */ /* 0x000fea000383ffff */
.L_x_5370:
        /* <DEDUP_REMOVED lines=11> */
.L_x_5448:
[----:B------:R-:W-:Y:S05]  /*1d370*/  BSYNC B0 ;  /* 0x0000000000007941 */ /* 0x000fea0003800000 */
.L_x_5447:
[----:B------:R-:W-:Y:S05]  /*1d380*/  BRA `(.L_x_5449) ;  /* 0xffffffd800807947 */ /* 0x000fea000383ffff */
.L_x_5373:
[----:B------:R-:W-:Y:S01]  /*1d390*/  BSSY B1, `(.L_x_5450) ;  /* 0x0000006000017945 */ /* 0x000fe20003800000 */
[----:B------:R-:W-:-:S07]  /*1d3a0*/  IMAD.MOV.U32 R15, RZ, RZ, -0x1 ;  /* 0xffffffffff0f7424 */ /* 0x000fce00078e00ff */
[----:B01----:R-:W-:Y:S05]  /*1d3b0*/  WARPSYNC.COLLECTIVE R15, `(.L_x_5451) ;  /* 0x000000000f0c7348 */ /* 0x003fea0003c00000 */
[----:B------:R-:W-:Y:S02]  /*1d3c0*/  ELECT P6, UR62, PT ;  /* 0x00000000003e782f */ /* 0x000fe400038c0000 */
[----:B------:R-:W-:Y:S01]  /*1d3d0*/  MOV R14, UR62 ;  /* 0x0000003e000e7c02 */ /* 0x000fe20008000f00 */
[----:B01----:R-:W-:Y:S10]  /*1d3e0*/  ENDCOLLECTIVE ;  /* 0x000000000000791b */ /* 0x003ff40003800000 */
.L_x_5451:
[----:B------:R-:W-:Y:S05]  /*1d3f0*/  BSYNC B1 ;  /* 0x0000000000017941 */ /* 0x000fea0003800000 */
.L_x_5450:
[----:B------:R-:W-:Y:S05]  /*1d400*/  BRA `(.L_x_5452) ;  /* 0xffffffd800787947 */ /* 0x000fea000383ffff */
.L_x_5375:
[----:B0-----:R0:W2:Y:S02]  /*1d410*/  SYNCS.PHASECHK.TRANS64.TRYWAIT P1, [R5+URZ+0x2a840], R0 ;  /* 0x02a84000050075a7 */ /* 0x0010a4000802017f */
[----:B--2---:R-:W-:Y:S05]  /*1d420*/  @!P1 NANOSLEEP.SYNCS 0x989680 ;  /* 0x009896800000995d */ /* 0x004fea0003900000 */
[----:B------:R-:W2:Y:S02]  /*1d430*/  @!P1 SYNCS.PHASECHK.TRANS64 P1, [R5+URZ+0x2a840], R0 ;  /* 0x02a84000050095a7 */ /* 0x000ea4000802007f */
[----:B--2---:R-:W-:Y:S05]  /*1d440*/  @!P1 BRA `(.L_x_5375) ;  /* 0xfffffffc00f09947 */ /* 0x004fea000383ffff */
[----:B------:R-:W-:Y:S05]  /*1d450*/  BRA `(.L_x_5453) ;  /* 0xffffffd800987947 */ /* 0x000fea000383ffff */
.L_x_5377:
[----:B--2---:R2:W3:Y:S02]  /*1d460*/  SYNCS.PHASECHK.TRANS64.TRYWAIT P1, [R3+URZ+0x2a840], R2 ;  /* 0x02a84002030075a7 */ /* 0x0044e4000802017f */
[----:B---3--:R-:W-:Y:S05]  /*1d470*/  @!P1 NANOSLEEP.SYNCS 0x989680 ;  /* 0x009896800000995d */ /* 0x008fea0003900000 */
[----:B------:R-:W3:Y:S02]  /*1d480*/  @!P1 SYNCS.PHASECHK.TRANS64 P1, [R3+URZ+0x2a840], R2 ;  /* 0x02a84002030095a7 */ /* 0x000ee4000802007f */
[----:B---3--:R-:W-:Y:S05]  /*1d490*/  @!P1 BRA `(.L_x_5377) ;  /* 0xfffffffc00f09947 */ /* 0x008fea000383ffff */
[----:B------:R-:W-:Y:S05]  /*1d4a0*/  BRA `(.L_x_5454) ;  /* 0xffffffd800a47947 */ /* 0x000fea000383ffff */
.L_x_5379:
[----:B---3--:R3:W4:Y:S02]  /*1d4b0*/  SYNCS.PHASECHK.TRANS64.TRYWAIT P1, [R5+URZ+0x2a860], R0 ;  /* 0x02a86000050075a7 */ /* 0x008724000802017f */
[----:B----4-:R-:W-:Y:S05]  /*1d4c0*/  @!P1 NANOSLEEP.SYNCS 0x989680 ;  /* 0x009896800000995d */ /* 0x010fea0003900000 */
[----:B------:R-:W4:Y:S02]  /*1d4d0*/  @!P1 SYNCS.PHASECHK.TRANS64 P1, [R5+URZ+0x2a860], R0 ;  /* 0x02a86000050095a7 */ /* 0x000f24000802007f */
[----:B----4-:R-:W-:Y:S05]  /*1d4e0*/  @!P1 BRA `(.L_x_5379) ;  /* 0xfffffffc00f09947 */ /* 0x010fea000383ffff */
[----:B------:R-:W-:Y:S05]  /*1d4f0*/  BRA `(.L_x_5455) ;  /* 0xffffffd800a07947 */ /* 0x000fea000383ffff */
.L_x_5381:
[----:B----4-:R4:W0:Y:S02]  /*1d500*/  SYNCS.PHASECHK.TRANS64.TRYWAIT P1, [R3+URZ+0x2a860], R2 ;  /* 0x02a86002030075a7 */ /* 0x010824000802017f */
[----:B0-----:R-:W-:Y:S05]  /*1d510*/  @!P1 NANOSLEEP.SYNCS 0x989680 ;  /* 0x009896800000995d */ /* 0x001fea0003900000 */
[----:B------:R-:W0:Y:S02]  /*1d520*/  @!P1 SYNCS.PHASECHK.TRANS64 P1, [R3+URZ+0x2a860], R2 ;  /* 0x02a86002030095a7 */ /* 0x000e24000802007f */
[----:B0-----:R-:W-:Y:S05]  /*1d530*/  @!P1 BRA `(.L_x_5381) ;  /* 0xfffffffc00f09947 */ /* 0x001fea000383ffff */
[----:B------:R-:W-:Y:S05]  /*1d540*/  BRA `(.L_x_5456) ;  /* 0xffffffd8009c7947 */ /* 0x000fea000383ffff */
.L_x_5383:
[----:B------:R0:W0:Y:S02]  /*1d550*/  SYNCS.PHASECHK.TRANS64.TRYWAIT P1, [R5+URZ+0x2a880], R0 ;  /* 0x02a88000050075a7 */ /* 0x000024000802017f */
[----:B0-----:R-:W-:Y:S05]  /*1d560*/  @!P1 NANOSLEEP.SYNCS 0x989680 ;  /* 0x009896800000995d */ /* 0x001fea0003900000 */
[----:B------:R-:W0:Y:S02]  /*1d570*/  @!P1 SYNCS.PHASECHK.TRANS64 P1, [R5+URZ+0x2a880], R0 ;  /* 0x02a88000050095a7 */ /* 0x000e24000802007f */
[----:B0-----:R-:W-:Y:S05]  /*1d580*/  @!P1 BRA `(.L_x_5383) ;  /* 0xfffffffc00f09947 */ /* 0x001fea000383ffff */
[----:B------:R-:W-:Y:S05]  /*1d590*/  BRA `(.L_x_5457) ;  /* 0xffffffd800987947 */ /* 0x000fea000383ffff */
.L_x_5458:
        /* <DEDUP_REMOVED lines=14> */
.L_x_16279:


//--------------------- .text._ZN7cutlass13device_kernelIN5flash11enable_sm90INS1_16FlashAttnFwdSm90INS1_25CollectiveMainloopFwdSm90ILi2EN4cute5tupleIJNS5_1CILi1EEES8_S8_EEENS6_IJNS7_ILi128EEESA_NS7_ILi192EEEEEELi192ENS_12float_e4m3_tEfNS_4arch4Sm90ELb0ELb1ELb0ELb1ELb1ELb1ELb0ELb1ELb1ELb1ELb1ELb0EEENS1_21CollectiveEpilogueFwdINS6_IJSA_SB_SA_EEES9_NS_10bfloat16_tESF_Li256ELb1ELb1ELb1ELb1EEENS1_36VarlenDynamicPersistentTileSchedulerILi128ELi128ELi256ELi128ELb1ELb1ELb1ELb1ELb0ELb1EEEEEEEEEvNT_6ParamsE --------------------------
	.section	.text._ZN7cutlass13device_kernelIN5flash11enable_sm90INS1_16FlashAttnFwdSm90INS1_25CollectiveMainloopFwdSm90ILi2EN4cute5tupleIJNS5_1CILi1EEES8_S8_EEENS6_IJNS7_ILi128EEESA_NS7_ILi192EEEEEELi192ENS_12float_e4m3_tEfNS_4arch4Sm90ELb0ELb1ELb0ELb1ELb1ELb1ELb0ELb1ELb1ELb1ELb1ELb0EEENS1_21CollectiveEpilogueFwdINS6_IJSA_SB_SA_EEES9_NS_10bfloat16_tESF_Li256ELb1ELb1ELb1ELb1EEENS1_36VarlenDynamicPersistentTileSchedulerILi128ELi128ELi256ELi128ELb1ELb1ELb1ELb1ELb0ELb1EEEEEEEEEvNT_6ParamsE,"ax",@progbits
	.align	128
.text._ZN7cutlass13device_kernelIN5flash11enable_sm90INS1_16FlashAttnFwdSm90INS1_25CollectiveMainloopFwdSm90ILi2EN4cute5tupleIJNS5_1CILi1EEES8_S8_EEENS6_IJNS7_ILi128EEESA_NS7_ILi192EEEEEELi192ENS_12float_e4m3_tEfNS_4arch4Sm90ELb0ELb1ELb0ELb1ELb1ELb1ELb0ELb1ELb1ELb1ELb1ELb0EEENS1_21CollectiveEpilogueFwdINS6_IJSA_SB_SA_EEES9_NS_10bfloat16_tESF_Li256ELb1ELb1ELb1ELb1EEENS1_36VarlenDynamicPersistentTileSchedulerILi128ELi128ELi256ELi128ELb1ELb1ELb1ELb1ELb0ELb1EEEEEEEEEvNT_6ParamsE:
        .type           _ZN7cutlass13device_kernelIN5flash11enable_sm90INS1_16FlashAttnFwdSm90INS1_25CollectiveMainloopFwdSm90ILi2EN4cute5tupleIJNS5_1CILi1EEES8_S8_EEENS6_IJNS7_ILi128EEESA_NS7_ILi192EEEEEELi192ENS_12float_e4m3_tEfNS_4arch4Sm90ELb0ELb1ELb0ELb1ELb1ELb1ELb0ELb1ELb1ELb1ELb1ELb0EEENS1_21CollectiveEpilogueFwdINS6_IJSA_SB_SA_EEES9_NS_10bfloat16_tESF_Li256ELb1ELb1ELb1ELb1EEENS1_36VarlenDynamicPersistentTileSchedulerILi128ELi128ELi256ELi128ELb1ELb1ELb1ELb1ELb0ELb1EEEEEEEEEvNT_6ParamsE,@function
        .size           _ZN7cutlass13device_kernelIN5flash11enable_sm90INS1_16FlashAttnFwdSm90INS1_25CollectiveMainloopFwdSm90ILi2EN4cute5tupleIJNS5_1CILi1EEES8_S8_EEENS6_IJNS7_ILi128EEESA_NS7_ILi192EEEEEELi192ENS_12float_e4m3_tEfNS_4arch4Sm90ELb0ELb1ELb0ELb1ELb1ELb1ELb0ELb1ELb1ELb1ELb1ELb0EEENS1_21CollectiveEpilogueFwdINS6_IJSA_SB_SA_EEES9_NS_10bfloat16_tESF_Li256ELb1ELb1ELb1ELb1EEENS1_36VarlenDynamicPersistentTileSchedulerILi128ELi128ELi256ELi128ELb1ELb1ELb1ELb1ELb0ELb1EEEEEEEEEvNT_6ParamsE,(.L_x_16280 - _ZN7cutlass13device_kernelIN5flash11enable_sm90INS1_16FlashAttnFwdSm90INS1_25CollectiveMainloopFwdSm90ILi2EN4cute5tupleIJNS5_1CILi1EEES8_S8_EEENS6_IJNS7_ILi128EEESA_NS7_ILi192EEEEEELi192ENS_12float_e4m3_tEfNS_4arch4Sm90ELb0ELb1ELb0ELb1ELb1ELb1ELb0ELb1ELb1ELb1ELb1ELb0EEENS1_21CollectiveEpilogueFwdINS6_IJSA_SB_SA_EEES9_NS_10bfloat16_tESF_Li256ELb1ELb1ELb1ELb1EEENS1_36VarlenDynamicPersistentTileSchedulerILi128ELi128ELi256ELi128ELb1ELb1ELb1ELb1ELb0ELb1EEEEEEEEEvNT_6ParamsE)
        .other          _ZN7cutlass13device_kernelIN5flash11enable_sm90INS1_16FlashAttnFwdSm90INS1_25CollectiveMainloopFwdSm90ILi2EN4cute5tupleIJNS5_1CILi1EEES8_S8_EEENS6_IJNS7_ILi128EEESA_NS7_ILi192EEEEEELi192ENS_12float_e4m3_tEfNS_4arch4Sm90ELb0ELb1ELb0ELb1ELb1ELb1ELb0ELb1ELb1ELb1ELb1ELb0EEENS1_21CollectiveEpilogueFwdINS6_IJSA_SB_SA_EEES9_NS_10bfloat16_tESF_Li256ELb1ELb1ELb1ELb1EEENS1_36VarlenDynamicPersistentTileSchedulerILi128ELi128ELi256ELi128ELb1ELb1ELb1ELb1ELb0ELb1EEEEEEEEEvNT_6ParamsE,@"STO_CUDA_ENTRY STV_DEFAULT"
_ZN7cutlass13device_kernelIN5flash11enable_sm90INS1_16FlashAttnFwdSm90INS1_25CollectiveMainloopFwdSm90ILi2EN4cute5tupleIJNS5_1CILi1EEES8_S8_EEENS6_IJNS7_ILi128EEESA_NS7_ILi192EEEEEELi192ENS_12float_e4m3_tEfNS_4arch4Sm90ELb0ELb1ELb0ELb1ELb1ELb1ELb0ELb1ELb1ELb1ELb1ELb0EEENS1_21CollectiveEpilogueFwdINS6_IJSA_SB_SA_EEES9_NS_10bfloat16_tESF_Li256ELb1ELb1ELb1ELb1EEENS1_36VarlenDynamicPersistentTileSchedulerILi128ELi128ELi256ELi128ELb1ELb1ELb1ELb1ELb0ELb1EEEEEEEEEvNT_6ParamsE:
        /* <DEDUP_REMOVED lines=18> */
.L_x_5460:
[----:B------:R-:W-:Y:S05]  /*0120*/  BSYNC B0 ;  /* 0x0000000000007941 */ /* 0x000fea0003800000 */
.L_x_5459:
        /* <DEDUP_REMOVED lines=41> */
.L_x_5461:
        /* <DEDUP_REMOVED lines=22> */
.L_x_5462:
        /* <DEDUP_REMOVED lines=18> */
.L_x_5463:
        /* <DEDUP_REMOVED lines=22> */
.L_x_5464:
        /* <DEDUP_REMOVED lines=23> */
.L_x_5465:
        /* <DEDUP_REMOVED lines=8> */
.L_x_5468:
        /* <DEDUP_REMOVED lines=22> */
[----:B------:R-:W-:Y:S01]  /*0af0*/  R2UR UR39, R16 ;  /* 0x00000000102772ca */ /* 0x000fe200000e0000 */
[----:B------:R-:W-:Y:S01]  /*0b00*/  IMAD.MOV.U32 R23, RZ, RZ, RZ ;  /* 0x000000ffff177224 */ /* 0x000fe200078e00ff */
[----:B------:R-:W-:Y:S01]  /*0b10*/  ULOP3.LUT UR40, UR36, 0x1, URZ, 0xfc, !UPT ;  /* 0x0000000124287892 */ /* 0x000fe2000f8efc3f */
[----:B------:R-:W-:Y:S01]  /*0b20*/  IMAD.MOV.U32 R210, RZ, RZ, RZ ;  /* 0x000000ffffd27224 */ /* 0x000fe200078e00ff */
[----:B------:R-:W-:Y:S01]  /*0b30*/  UMOV UR37, URZ ;  /* 0x0000003f00257c82 */ /* 0x000fe20008000000 */
[----:B------:R-:W-:Y:S02]  /*0b40*/  IMAD.MOV.U32 R200, RZ, RZ, RZ ;  /* 0x000000ffffc87224 */ /* 0x000fe400078e00ff */
[----:B------:R-:W-:-:S06]  /*0b50*/  IMAD.MOV.U32 R17, RZ, RZ, RZ ;  /* 0x000000ffff117224 */ /* 0x000fcc00078e00ff */
[----:B------:R-:W-:Y:S01]  /*0b60*/  UIADD3 UR39, UR39, 0x18400, URZ ;  /* 0x0001840027277890 */ /* 0x000fe2000fffe03f */
[----:B0-----:R-:W-:-:S05]  /*0b70*/  VIADD R0, R0, 0xffffff80 ;  /* 0xffffff8000007836 */ /* 0x001fca0000000000 */
[----:B------:R-:W-:Y:S02]  /*0b80*/  SHF.R.S32.HI R3, RZ, 0x1f, R0 ;  /* 0x0000001fff037819 */ /* 0x000fe40000011400 */
[-C--:B------:R-:W-:Y:S02]  /*0b90*/  LEA.HI R4, R0, R0.reuse, RZ, 0x1 ;  /* 0x0000000000047211 */ /* 0x080fe400078f08ff */
[CC--:B------:R-:W-:Y:S02]  /*0ba0*/  LEA.HI R7, R3.reuse, R0.reuse, RZ, 0x5 ;  /* 0x0000000003077211 */ /* 0x0c0fe400078f28ff */
[CC--:B------:R-:W-:Y:S02]  /*0bb0*/  LEA.HI R6, R3.reuse, R0.reuse, RZ, 0x4 ;  /* 0x0000000003067211 */ /* 0x0c0fe400078f20ff */
[----:B------:R-:W-:Y:S01]  /*0bc0*/  LEA.HI R2, R3, R0, RZ, 0x7 ;  /* 0x0000000003027211 */ /* 0x000fe200078f38ff */
[----:B------:R-:W-:Y:S01]  /*0bd0*/  IMAD.SHL.U32 R8, R7, 0x20, RZ ;  /* 0x0000002007087824 */ /* 0x000fe200078e00ff */
[----:B------:R-:W-:-:S02]  /*0be0*/  LOP3.LUT R7, R6, 0x3fffff0, RZ, 0xc0, !PT ;  /* 0x03fffff006077812 */ /* 0x000fc400078ec0ff */
[----:B------:R-:W-:Y:S02]  /*0bf0*/  LOP3.LUT R9, R2, 0xffffff80, RZ, 0xc0, !PT ;  /* 0xffffff8002097812 */ /* 0x000fe400078ec0ff */
[----:B------:R-:W-:Y:S01]  /*0c00*/  LEA.HI R5, R3, R0, RZ, 0x2 ;  /* 0x0000000003057211 */ /* 0x000fe200078f10ff */
[----:B------:R-:W-:Y:S01]  /*0c10*/  IMAD.IADD R7, R0, 0x1, -R7 ;  /* 0x0000000100077824 */ /* 0x000fe200078e0a07 */
[----:B------:R-:W-:Y:S01]  /*0c20*/  LOP3.LUT R8, R8, 0xfffffc00, RZ, 0xc0, !PT ;  /* 0xfffffc0008087812 */ /* 0x000fe200078ec0ff */
[----:B------:R-:W-:Y:S01]  /*0c30*/  IMAD.IADD R14, R0, 0x1, -R9 ;  /* 0x00000001000e7824 */ /* 0x000fe200078e0a09 */
[----:B------:R-:W-:Y:S02]  /*0c40*/  LOP3.LUT R3, R4, 0xfffffffe, RZ, 0xc0, !PT ;  /* 0xfffffffe04037812 */ /* 0x000fe400078ec0ff */
[----:B------:R-:W-:Y:S01]  /*0c50*/  LOP3.LUT R11, R5, 0xfffffffc, RZ, 0xc0, !PT ;  /* 0xfffffffc050b7812 */ /* 0x000fe200078ec0ff */
[----:B------:R-:W-:Y:S01]  /*0c60*/  IMAD R9, R7, 0x40, R8 ;  /* 0x0000004007097824 */ /* 0x000fe200078e0208 */
[----:B------:R-:W-:Y:S01]  /*0c70*/  SHF.R.S32.HI R7, RZ, 0x4, R6 ;  /* 0x00000004ff077819 */ /* 0x000fe20000011406 */
[C---:B------:R-:W-:Y:S01]  /*0c80*/  IMAD.IADD R18, R0.reuse, 0x1, -R3 ;  /* 0x0000000100127824 */ /* 0x040fe200078e0a03 */
[----:B------:R-:W-:Y:S01]  /*0c90*/  SHF.R.S32.HI R3, RZ, 0x7, R2 ;  /* 0x00000007ff037819 */ /* 0x000fe20000011402 */
[----:B------:R-:W-:Y:S01]  /*0ca0*/  IMAD.IADD R11, R0, 0x1, -R11 ;  /* 0x00000001000b7824 */ /* 0x000fe200078e0a0b */
[----:B------:R-:W-:Y:S01]  /*0cb0*/  SHF.R.S32.HI R211, RZ, 0x1, R4 ;  /* 0x00000001ffd37819 */ /* 0x000fe20000011404 */
[----:B------:R-:W-:Y:S01]  /*0cc0*/  IMAD.SHL.U32 R206, R18, 0x8, RZ ;  /* 0x0000000812ce7824 */ /* 0x000fe200078e00ff */
[--C-:B------:R-:W-:Y:S01]  /*0cd0*/  SHF.R.S32.HI R0, RZ, 0x2, R5.reuse ;  /* 0x00000002ff007819 */ /* 0x100fe20000011405 */
[----:B------:R-:W-:Y:S01]  /*0ce0*/  STL [R1+0x30], R14 ;  /* 0x0000300e01007387 */ /* 0x000fe20000100800 */
[----:B------:R-:W-:Y:S01]  /*0cf0*/  LEA.HI R6, R6, R7, RZ, 0x1 ;  /* 0x0000000706067211 */ /* 0x000fe200078f08ff */
[C---:B------:R-:W-:Y:S01]  /*0d00*/  VIADD R228, R206.reuse, 0x20 ;  /* 0x00000020cee47836 */ /* 0x040fe20000000000 */
[----:B------:R-:W-:Y:S01]  /*0d10*/  SHF.R.S32.HI R5, RZ, 0x1f, R5 ;  /* 0x0000001fff057819 */ /* 0x000fe20000011405 */
[----:B------:R-:W-:Y:S01]  /*0d20*/  VIADD R223, R206, 0x40 ;  /* 0x00000040cedf7836 */ /* 0x000fe20000000000 */
[----:B------:R-:W-:Y:S01]  /*0d30*/  LEA.HI R2, R2, R3, RZ, 0x1 ;  /* 0x0000000302027211 */ /* 0x000fe200078f08ff */
[----:B------:R-:W-:Y:S01]  /*0d40*/  IMAD.IADD R8, R206, 0x1, R228 ;  /* 0x00000001ce087824 */ /* 0x000fe200078e02e4 */
[----:B------:R-:W-:Y:S01]  /*0d50*/  LEA.HI R4, R4, R211, RZ, 0x1 ;  /* 0x000000d304047211 */ /* 0x000fe200078f08ff */
[----:B------:R-:W-:Y:S01]  /*0d60*/  IMAD.SHL.U32 R18, R18, 0x10, RZ ;  /* 0x0000001012127824 */ /* 0x000fe200078e00ff */
[----:B------:R-:W-:Y:S01]  /*0d70*/  LOP3.LUT R6, R6, 0x1ffffffe, RZ, 0xc0, !PT ;  /* 0x1ffffffe06067812 */ /* 0x000fe200078ec0ff */
[----:B------:R-:W-:Y:S01]  /*0d80*/  VIADD R222, R206, 0x10 ;  /* 0x00000010cede7836 */ /* 0x000fe20000000000 */
[----:B------:R-:W-:Y:S01]  /*0d90*/  LEA.HI R5, R5, R0, RZ, 0x2 ;  /* 0x0000000005057211 */ /* 0x000fe200078f10ff */
[----:B------:R-:W-:Y:S01]  /*0da0*/  VIADD R208, R18, 0x60 ;  /* 0x0000006012d07836 */ /* 0x000fe20000000000 */
[----:B------:R-:W-:Y:S01]  /*0db0*/  LOP3.LUT R2, R2, 0x3fffffe, RZ, 0xc0, !PT ;  /* 0x03fffffe02027812 */ /* 0x000fe200078ec0ff */
[----:B------:R-:W-:Y:S01]  /*0dc0*/  IMAD.IADD R6, R7, 0x1, -R6 ;  /* 0x0000000107067824 */ /* 0x000fe200078e0a06 */
[----:B------:R-:W-:Y:S01]  /*0dd0*/  LOP3.LUT R4, R4, 0x3fffffe, RZ, 0xc0, !PT ;  /* 0x03fffffe04047812 */ /* 0x000fe200078ec0ff */
[----:B------:R-:W-:Y:S01]  /*0de0*/  VIADD R205, R18, 0x80 ;  /* 0x0000008012cd7836 */ /* 0x000fe20000000000 */
[----:B------:R-:W-:Y:S01]  /*0df0*/  LOP3.LUT R5, R5, 0xfffffffc, RZ, 0xc0, !PT ;  /* 0xfffffffc05057812 */ /* 0x000fe200078ec0ff */
[----:B------:R-:W-:Y:S01]  /*0e00*/  IMAD.IADD R2, R3, 0x1, -R2 ;  /* 0x0000000103027824 */ /* 0x000fe200078e0a02 */
[----:B------:R-:W-:Y:S01]  /*0e10*/  SHF.R.S32.HI R13, RZ, 0x1f, R8 ;  /* 0x0000001fff0d7819 */ /* 0x000fe20000011408 */
[----:B------:R-:W-:Y:S01]  /*0e20*/  IMAD.IADD R4, R211, 0x1, -R4 ;  /* 0x00000001d3047824 */ /* 0x000fe200078e0a04 */
[----:B------:R-:W-:Y:S01]  /*0e30*/  SHF.R.S32.HI R19, RZ, 0x1f, R18 ;  /* 0x0000001fff137819 */ /* 0x000fe20000011412 */
[----:B------:R-:W-:Y:S01]  /*0e40*/  IMAD R3, R6, 0x8, R9 ;  /* 0x0000000806037824 */ /* 0x000fe200078e0209 */
[-C--:B------:R-:W-:Y:S01]  /*0e50*/  LEA.HI R10, R13, R8.reuse, RZ, 0x4 ;  /* 0x000000080d0a7211 */ /* 0x080fe200078f20ff */
[----:B------:R-:W-:Y:S01]  /*0e60*/  IMAD.IADD R5, R0, 0x1, -R5 ;  /* 0x0000000100057824 */ /* 0x000fe200078e0a05 */
[----:B------:R-:W-:Y:S01]  /*0e70*/  SHF.R.S32.HI R0, RZ, 0x1f, R14 ;  /* 0x0000001fff007819 */ /* 0x000fe2000001140e */
[----:B------:R-:W-:Y:S01]  /*0e80*/  IMAD R217, R7, 0x8, R4 ;  /* 0x0000000807d97824 */ /* 0x000fe200078e0204 */
[----:B------:R-:W-:Y:S01]  /*0e90*/  LEA.HI R4, R11, R11, RZ, 0x1 ;  /* 0x0000000b0b047211 */ /* 0x000fe200078f08ff */
[----:B------:R0:W-:Y:S01]  /*0ea0*/  STL [R1+0x44], R3 ;  /* 0x0000440301007387 */ /* 0x0001e20000100800 */
[----:B------:R-:W-:Y:S01]  /*0eb0*/  IMAD.IADD R9, R206, 0x1, R223 ;  /* 0x00000001ce097824 */ /* 0x000fe200078e02df */
[----:B------:R-:W-:Y:S01]  /*0ec0*/  LEA.HI R8, R13, R8, RZ, 0x6 ;  /* 0x000000080d087211 */ /* 0x000fe200078f30ff */
[----:B------:R-:W-:Y:S01]  /*0ed0*/  IMAD.SHL.U32 R5, R5, 0x80, RZ ;  /* 0x0000008005057824 */ /* 0x000fe200078e00ff */
[----:B------:R-:W-:Y:S01]  /*0ee0*/  LOP3.LUT R6, R4, 0x1ffffffe, RZ, 0xc0, !PT ;  /* 0x1ffffffe04067812 */ /* 0x000fe200078ec0ff */
[----:B------:R-:W-:Y:S01]  /*0ef0*/  IMAD.SHL.U32 R217, R217, 0x40, RZ ;  /* 0x00000040d9d97824 */ /* 0x000fe200078e00ff */
[----:B------:R-:W-:Y:S01]  /*0f00*/  SHF.R.S32.HI R12, RZ, 0x1f, R9 ;  /* 0x0000001fff0c7819 */ /* 0x000fe20000011409 */
[----:B------:R-:W-:Y:S01]  /*0f10*/  IMAD.SHL.U32 R8, R8, 0x80, RZ ;  /* 0x0000008008087824 */ /* 0x000fe200078e00ff */
[----:B------:R-:W-:Y:S01]  /*0f20*/  LOP3.LUT R215, R5, 0x180, RZ, 0xc0, !PT ;  /* 0x0000018005d77812 */ /* 0x000fe200078ec0ff */
[----:B------:R-:W-:Y:S01]  /*0f30*/  IMAD.IADD R6, R11, 0x1, -R6 ;  /* 0x000000010b067824 */ /* 0x000fe200078e0a06 */
[-C--:B0-----:R-:W-:Y:S01]  /*0f40*/  LEA.HI R3, R0, R14.reuse, RZ, 0x2 ;  /* 0x0000000e00037211 */ /* 0x081fe200078f10ff */
[----:B------:R-:W-:Y:S01]  /*0f50*/  VIADD R209, R18, 0xa0 ;  /* 0x000000a012d17836 */ /* 0x000fe20000000000 */
[----:B------:R-:W-:Y:S01]  /*0f60*/  LEA.HI R0, R0, R14, RZ, 0x5 ;  /* 0x0000000e00007211 */ /* 0x000fe200078f28ff */
[----:B------:R-:W-:Y:S01]  /*0f70*/  VIADD R229, R206, 0x30 ;  /* 0x00000030cee57836 */ /* 0x000fe20000000000 */
[----:B------:R-:W-:-:S02]  /*0f80*/  SHF.R.S32.HI R4, RZ, 0x2, R3 ;  /* 0x00000002ff047819 */ /* 0x000fc40000011403 */
[----:B------:R-:W-:Y:S02]  /*0f90*/  SHF.R.S32.HI R7, RZ, 0x1f, R3 ;  /* 0x0000001fff077819 */ /* 0x000fe40000011403 */
[----:B------:R-:W-:Y:S02]  /*0fa0*/  SHF.R.S32.HI R0, RZ, 0x5, R0 ;  /* 0x00000005ff007819 */ /* 0x000fe40000011400 */
[----:B------:R-:W-:Y:S02]  /*0fb0*/  LEA.HI R7, R7, R4, RZ, 0x3 ;  /* 0x0000000407077211 */ /* 0x000fe400078f18ff */
[CC--:B------:R-:W-:Y:S02]  /*0fc0*/  LEA.HI R214, R12.reuse, R9.reuse, RZ, 0x4 ;  /* 0x000000090cd67211 */ /* 0x0c0fe400078f20ff */
[----:B------:R-:W-:Y:S02]  /*0fd0*/  LOP3.LUT R7, R7, 0xfffffff8, RZ, 0xc0, !PT ;  /* 0xfffffff807077812 */ /* 0x000fe400078ec0ff */
[----:B------:R-:W-:-:S02]  /*0fe0*/  LEA.HI R9, R12, R9, RZ, 0x6 ;  /* 0x000000090c097211 */ /* 0x000fc400078f30ff */
[----:B------:R-:W-:Y:S01]  /*0ff0*/  LOP3.LUT R3, R3, 0x7ffffffc, RZ, 0xc0, !PT ;  /* 0x7ffffffc03037812 */ /* 0x000fe200078ec0ff */
[----:B------:R-:W-:Y:S01]  /*1000*/  IMAD.IADD R7, R4, 0x1, -R7 ;  /* 0x0000000104077824 */ /* 0x000fe200078e0a07 */
[----:B------:R-:W-:Y:S01]  /*1010*/  LOP3.LUT R5, R215, 0x30, R10, 0xf8, !PT ;  /* 0x00000030d7057812 */ /* 0x000fe200078ef80a */
[----:B------:R-:W-:Y:S01]  /*1020*/  IMAD.SHL.U32 R4, R9, 0x80, RZ ;  /* 0x0000008009047824 */ /* 0x000fe200078e00ff */
[----:B------:R-:W-:Y:S01]  /*1030*/  SHF.R.U32.HI R216, RZ, 0x3, R215 ;  /* 0x00000003ffd87819 */ /* 0x000fe200000116d7 */
[----:B------:R-:W-:Y:S01]  /*1040*/  IMAD R7, R0, 0x10, R7 ;  /* 0x0000001000077824 */ /* 0x000fe200078e0207 */
[----:B------:R-:W-:Y:S01]  /*1050*/  LOP3.LUT R9, R215, 0x30, R214, 0xf8, !PT ;  /* 0x00000030d7097812 */ /* 0x000fe200078ef8d6 */
[----:B------:R-:W-:Y:S01]  /*1060*/  IMAD.IADD R3, R14, 0x1, -R3 ;  /* 0x000000010e037824 */ /* 0x000fe200078e0a03 */
[----:B------:R-:W-:Y:S01]  /*1070*/  LOP3.LUT R8, R8, 0xffffe000, RZ, 0xc0, !PT ;  /* 0xffffe00008087812 */ /* 0x000fe200078ec0ff */
[----:B------:R-:W-:Y:S01]  /*1080*/  IMAD R2, R2, 0x40, R7 ;  /* 0x0000004002027824 */ /* 0x000fe200078e0207 */
[-C--:B------:R-:W-:Y:S01]  /*1090*/  LOP3.LUT R5, R5, R216.reuse, RZ, 0x3c, !PT ;  /* 0x000000d805057212 */ /* 0x080fe200078e3cff */
[----:B------:R-:W-:Y:S01]  /*10a0*/  VIADD R0, R206, 0x50 ;  /* 0x00000050ce007836 */ /* 0x000fe20000000000 */
[-C--:B------:R-:W-:Y:S01]  /*10b0*/  LOP3.LUT R11, R9, R216.reuse, RZ, 0x3c, !PT ;  /* 0x000000d8090b7212 */ /* 0x080fe200078e3cff */
[----:B------:R-:W-:Y:S01]  /*10c0*/  IMAD.SHL.U32 R202, R3, 0x2, RZ ;  /* 0x0000000203ca7824 */ /* 0x000fe200078e00ff */
[----:B------:R-:W-:Y:S01]  /*10d0*/  LOP3.LUT R3, R215, 0x10, R18, 0xf8, !PT ;  /* 0x00000010d7037812 */ /* 0x000fe200078ef812 */
[----:B------:R-:W-:Y:S01]  /*10e0*/  STL [R1+0x40], R2 ;  /* 0x0000400201007387 */ /* 0x000fe20000100800 */
[-C--:B------:R-:W-:Y:S01]  /*10f0*/  IADD3 R9, R5, R217.reuse, R8 ;  /* 0x000000d905097210 */ /* 0x080fe20007ffe008 */
[----:B------:R-:W-:Y:S01]  /*1100*/  VIADD R32, R202, 0x10 ;  /* 0x00000010ca207836 */ /* 0x000fe20000000000 */
[----:B------:R-:W-:Y:S01]  /*1110*/  LOP3.LUT R5, R215, 0x30, R18, 0xf8, !PT ;  /* 0x00000030d7057812 */ /* 0x000fe200078ef812 */
[----:B------:R0:W-:Y:S01]  /*1120*/  STL [R1], R0 ;  /* 0x0000000001007387 */ /* 0x0001e20000100800 */
[----:B------:R-:W-:Y:S01]  /*1130*/  LOP3.LUT R4, R4, 0xffffe000, RZ, 0xc0, !PT ;  /* 0xffffe00004047812 */ /* 0x000fe200078ec0ff */
[C---:B------:R-:W-:Y:S01]  /*1140*/  VIADD R31, R202.reuse, 0x18 ;  /* 0x00000018ca1f7836 */ /* 0x040fe20000000000 */
[-C--:B------:R-:W-:Y:S01]  /*1150*/  LOP3.LUT R5, R5, R216.reuse, RZ, 0x3c, !PT ;  /* 0x000000d805057212 */ /* 0x080fe200078e3cff */
[C---:B------:R-:W-:Y:S01]  /*1160*/  VIADD R29, R202.reuse, 0x28 ;  /* 0x00000028ca1d7836 */ /* 0x040fe20000000000 */
[----:B------:R-:W-:Y:S01]  /*1170*/  SHF.R.S32.HI R213, RZ, 0x4, R10 ;  /* 0x00000004ffd57819 */ /* 0x000fe2000001140a */
[C---:B------:R-:W-:Y:S01]  /*1180*/  VIADD R28, R202.reuse, 0x30 ;  /* 0x00000030ca1c7836 */ /* 0x040fe20000000000 */
[-C--:B------:R-:W-:Y:S01]  /*1190*/  IADD3 R11, R11, R217.reuse, R4 ;  /* 0x000000d90b0b7210 */ /* 0x080fe20007ffe004 */
[C---:B------:R-:W-:Y:S01]  /*11a0*/  VIADD R26, R202.reuse, 0x40 ;  /* 0x00000040ca1a7836 */ /* 0x040fe20000000000 */
[----:B------:R-:W-:Y:S01]  /*11b0*/  SHF.R.S32.HI R221, RZ, 0x1f, R208 ;  /* 0x0000001fffdd7819 */ /* 0x000fe200000114d0 */
[C---:B------:R-:W-:Y:S01]  /*11c0*/  VIADD R25, R202.reuse, 0x48 ;  /* 0x00000048ca197836 */ /* 0x040fe20000000000 */
[----:B0-----:R-:W-:Y:S01]  /*11d0*/  LOP3.LUT R0, R3, R216, RZ, 0x3c, !PT ;  /* 0x000000d803007212 */ /* 0x001fe200078e3cff */
[C---:B------:R-:W-:Y:S01]  /*11e0*/  VIADD R21, R202.reuse, 0x58 ;  /* 0x00000058ca157836 */ /* 0x040fe20000000000 */
[----:B------:R-:W-:Y:S01]  /*11f0*/  SHF.R.S32.HI R3, RZ, 0x1f, R202 ;  /* 0x0000001fff037819 */ /* 0x000fe200000114ca */
[----:B------:R-:W-:Y:S01]  /*1200*/  VIADD R20, R202, 0x60 ;  /* 0x00000060ca147836 */ /* 0x000fe20000000000 */
[----:B------:R-:W-:Y:S01]  /*1210*/  SHF.R.S32.HI R220, RZ, 0x1f, R205 ;  /* 0x0000001fffdc7819 */ /* 0x000fe200000114cd */
[----:B------:R-:W-:Y:S01]  /*1220*/  IMAD.IADD R34, R217, 0x1, R0 ;  /* 0x00000001d9227824 */ /* 0x000fe200078e0200 */
[----:B------:R-:W-:Y:S01]  /*1230*/  IADD3 R0, R16, R217, R5 ;  /* 0x000000d910007210 */ /* 0x000fe20007ffe005 */
[C---:B------:R-:W-:Y:S01]  /*1240*/  VIADD R14, R202.reuse, 0x70 ;  /* 0x00000070ca0e7836 */ /* 0x040fe20000000000 */
[----:B------:R-:W-:Y:S01]  /*1250*/  SHF.R.S32.HI R5, RZ, 0x1f, R32 ;  /* 0x0000001fff057819 */ /* 0x000fe20000011420 */
[C---:B------:R-:W-:Y:S01]  /*1260*/  VIADD R13, R202.reuse, 0x78 ;  /* 0x00000078ca0d7836 */ /* 0x040fe20000000000 */
[----:B------:R-:W-:Y:S01]  /*1270*/  STL [R1+0x8], R34 ;  /* 0x0000082201007387 */ /* 0x000fe20000100800 */
        /* <DEDUP_REMOVED lines=24> */
[----:B------:R-:W-:Y:S01]  /*1400*/  SHF.R.S32.HI R5, RZ, 0x1f, R4 ;  /* 0x0000001fff057819 */ /* 0x000fe20000011404 */
[C---:B------:R-:W-:Y:S01]  /*1410*/  IMAD.IADD R4, R16.reuse, 0x1, R9 ;  /* 0x0000000110047824 */ /* 0x040fe200078e0209 */
[----:B------:R-:W-:Y:S01]  /*1420*/  SHF.R.S32.HI R0, RZ, 0x1f, R3 ;  /* 0x0000001fff007819 */ /* 0x000fe20000011403 */
[----:B------:R-:W-:Y:S01]  /*1430*/  IMAD.IADD R3, R16, 0x1, R11 ;  /* 0x0000000110037824 */ /* 0x000fe200078e020b */
[----:B------:R-:W-:Y:S01]  /*1440*/  SHF.R.S32.HI R219, RZ, 0x1f, R209 ;  /* 0x0000001fffdb7819 */ /* 0x000fe200000114d1 */
[----:B------:R-:W-:Y:S01]  /*1450*/  IMAD R0, R6, 0x8, R2 ;  /* 0x0000000806007824 */ /* 0x000fe200078e0202 */
[----:B------:R0:W-:Y:S01]  /*1460*/  STL [R1+0x38], R4 ;  /* 0x0000380401007387 */ /* 0x0001e20000100800 */
[----:B------:R-:W-:Y:S02]  /*1470*/  SHF.R.S32.HI R214, RZ, 0x4, R214 ;  /* 0x00000004ffd67819 */ /* 0x000fe400000114d6 */
[----:B------:R-:W-:Y:S01]  /*1480*/  SHF.R.S32.HI R33, RZ, 0x1f, R33 ;  /* 0x0000001fff217819 */ /* 0x000fe20000011421 */
[----:B------:R0:W-:Y:S01]  /*1490*/  STL [R1+0x34], R3 ;  /* 0x0000340301007387 */ /* 0x0001e20000100800 */
[----:B------:R-:W-:-:S02]  /*14a0*/  SHF.R.S32.HI R30, RZ, 0x1f, R30 ;  /* 0x0000001fff1e7819 */ /* 0x000fc4000001141e */
[----:B------:R-:W-:Y:S01]  /*14b0*/  SHF.R.S32.HI R27, RZ, 0x1f, R27 ;  /* 0x0000001fff1b7819 */ /* 0x000fe2000001141b */
[----:B------:R0:W-:Y:S01]  /*14c0*/  STL [R1+0x4], R0 ;  /* 0x0000040001007387 */ /* 0x0001e20000100800 */
[----:B------:R-:W-:Y:S02]  /*14d0*/  SHF.R.S32.HI R24, RZ, 0x1f, R24 ;  /* 0x0000001fff187819 */ /* 0x000fe40000011418 */
[----:B------:R-:W-:Y:S02]  /*14e0*/  SHF.R.S32.HI R15, RZ, 0x1f, R15 ;  /* 0x0000001fff0f7819 */ /* 0x000fe4000001140f */
[----:B------:R-:W-:Y:S02]  /*14f0*/  SHF.R.S32.HI R12, RZ, 0x1f, R12 ;  /* 0x0000001fff0c7819 */ /* 0x000fe4000001140c */
[----:B------:R-:W-:-:S07]  /*1500*/  SHF.R.S32.HI R7, RZ, 0x1f, R7 ;  /* 0x0000001fff077819 */ /* 0x000fce0000011407 */
.L_x_5708:
[----:B------:R-:W-:Y:S05]  /*1510*/  YIELD ;  /* 0x0000000000007946 */ /* 0x000fea0003800000 */
[----:B------:R-:W-:Y:S01]  /*1520*/  ULDC.64 UR4, c[0x0][0xa28] ;  /* 0x00028a0000047ab9 */ /* 0x000fe20000000a00 */
[----:B012---:R-:W0:Y:S01]  /*1530*/  LDC.64 R4, c[0x0][0xa08] ;  /* 0x00028200ff047b82 */ /* 0x007e220000000a00 */
[----:B------:R-:W-:Y:S01]  /*1540*/  ISETP.NE.U32.AND P1, PT, RZ, UR4, PT ;  /* 0x00000004ff007c0c */ /* 0x000fe2000bf25070 */
[----:B------:R-:W-:Y:S02]  /*1550*/  IMAD.MOV.U32 R79, RZ, RZ, RZ ;  /* 0x000000ffff4f7224 */ /* 0x000fe400078e00ff */
[----:B------:R-:W-:Y:S01]  /*1560*/  IMAD.MOV.U32 R11, RZ, RZ, RZ ;  /* 0x000000ffff0b7224 */ /* 0x000fe200078e00ff */
[----:B------:R-:W-:Y:S01]  /*1570*/  ISETP.NE.AND.EX P1, PT, RZ, UR5, PT, P1 ;  /* 0x00000005ff007c0c */ /* 0x000fe2000bf25310 */
[----:B------:R-:W-:-:S02]  /*1580*/  ULDC.64 UR4, c[0x0][0xa18] ;  /* 0x0002860000047ab9 */ /* 0x000fc40000000a00 */
[----:B------:R-:W-:-:S04]  /*1590*/  ISETP.NE.U32.AND P2, PT, RZ, UR4, PT ;  /* 0x00000004ff007c0c */ /* 0x000fc8000bf45070 */
[----:B------:R-:W-:Y:S01]  /*15a0*/  ISETP.NE.AND.EX P2, PT, RZ, UR5, PT, P2 ;  /* 0x00000005ff007c0c */ /* 0x000fe2000bf45320 */
[----:B------:R-:W-:Y:S02]  /*15b0*/  ULDC.64 UR4, c[0x0][0xa08] ;  /* 0x0002820000047ab9 */ /* 0x000fe40000000a00 */
[----:B------:R-:W-:-:S03]  /*15c0*/  ISETP.NE.U32.AND P0, PT, RZ, UR4, PT ;  /* 0x00000004ff007c0c */ /* 0x000fc6000bf05070 */
[----:B---3--:R-:W1:Y:S01]  /*15d0*/  @P1 LDC.64 R2, c[0x0][0xa28] ;  /* 0x00028a00ff021b82 */ /* 0x008e620000000a00 */
[----:B------:R-:W-:Y:S01]  /*15e0*/  ISETP.NE.AND.EX P0, PT, RZ, UR5, PT, P0 ;  /* 0x00000005ff007c0c */ /* 0x000fe2000bf05300 */
[----:B0-----:R-:W-:-:S06]  /*15f0*/  IMAD.WIDE R8, R227, 0x4, R4 ;  /* 0x00000004e3087825 */ /* 0x001fcc00078e0204 */
[----:B------:R-:W0:Y:S01]  /*1600*/  @P2 LDC.64 R6, c[0x0][0xa18] ;  /* 0x00028600ff062b82 */ /* 0x000e220000000a00 */
[----:B------:R-:W-:Y:S02]  /*1610*/  ULDC UR4, c[0x0][0x288] ;  /* 0x0000a20000047ab9 */ /* 0x000fe40000000800 */
[----:B------:R-:W-:Y:S01]  /*1620*/  IMAD.U32 R203, RZ, RZ, UR4 ;  /* 0x00000004ffcb7e24 */ /* 0x000fe2000f8e00ff */
[----:B------:R-:W-:Y:S02]  /*1630*/  ULDC.64 UR4, c[0x0][0x418] ;  /* 0x0001060000047ab9 */ /* 0x000fe40000000a00 */
[----:B------:R-:W5:Y:S01]  /*1640*/  @P0 LDG.E R79, desc[UR42][R8.64] ;  /* 0x0000002a084f0981 */ /* 0x000f62000c1e1900 */
[----:B-1----:R-:W-:-:S04]  /*1650*/  @P1 IMAD.WIDE R2, R227, 0x4, R2 ;  /* 0x00000004e3021825 */ /* 0x002fc800078e0202 */
[----:B0-----:R-:W-:Y:S01]  /*1660*/  @P2 IMAD.WIDE R4, R227, 0x4, R6 ;  /* 0x00000004e3042825 */ /* 0x001fe200078e0206 */
[----:B------:R-:W-:Y:S01]  /*1670*/  UISETP.NE.U32.AND UP0, UPT, UR4, URZ, UPT ;  /* 0x0000003f0400728c */ /* 0x000fe2000bf05070 */
[----:B------:R0:W5:Y:S02]  /*1680*/  @P1 LDG.E R11, desc[UR42][R2.64] ;  /* 0x0000002a020b1981 */ /* 0x000164000c1e1900 */
[----:B------:R-:W-:Y:S02]  /*1690*/  ULDC UR4, c[0x0][0x424] ;  /* 0x0001090000047ab9 */ /* 0x000fe40000000800 */
[----:B------:R1:W5:Y:S01]  /*16a0*/  @P2 LDG.E R203, desc[UR42][R4.64] ;  /* 0x0000002a04cb2981 */ /* 0x000362000c1e1900 */
[----:B------:R-:W-:-:S03]  /*16b0*/  UISETP.NE.AND.EX UP0, UPT, UR5, URZ, UPT, UP0 ;  /* 0x0000003f0500728c */ /* 0x000fc6000bf05300 */
[----:B------:R-:W-:Y:S01]  /*16c0*/  ULDC UR5, c[0x0][0x2f0] ;  /* 0x0000bc0000057ab9 */ /* 0x000fe20000000800 */
[----:B------:R-:W-:-:S04]  /*16d0*/  USEL UR4, UR4, 0x1, UP0 ;  /* 0x0000000104047887 */ /* 0x000fc80008000000 */
[----:B------:R-:W-:-:S03]  /*16e0*/  UIMAD UR4, UR4, UR5, URZ ;  /* 0x00000005040472a4 */ /* 0x000fc6000f8e023f */
[----:B------:R-:W-:Y:S02]  /*16f0*/  ULDC UR5, c[0x0][0x348] ;  /* 0x0000d20000057ab9 */ /* 0x000fe40000000800 */
[----:B0-----:R-:W-:Y:S02]  /*1700*/  IMAD.U32 R2, RZ, RZ, UR5 ;  /* 0x00000005ff027e24 */ /* 0x001fe4000f8e00ff */
[----:B------:R-:W-:Y:S01]  /*1710*/  IMAD.U32 R28, RZ, RZ, UR4 ;  /* 0x00000004ff1c7e24 */ /* 0x000fe2000f8e00ff */
[----:B-1--4-:R-:W-:Y:S06]  /*1720*/  @P2 BRA `(.L_x_5470) ;  /* 0x0000000000242947 */ /* 0x012fec0003800000 */
        /* <DEDUP_REMOVED lines=9> */
.L_x_5470:
        /* <DEDUP_REMOVED lines=10> */
[----:B------:R-:W0:Y:S02]  /*1860*/  LDC.64 R28, c[0x0][0xa20] ;  /* 0x00028800ff1c7b82 */ /* 0x000e240000000a00 */
[----:B0-----:R-:W-:-:S06]  /*1870*/  IMAD.WIDE R28, R227, 0x4, R28 ;  /* 0x00000004e31c7825 */ /* 0x001fcc00078e021c */
[----:B------:R0:W5:Y:S01]  /*1880*/  LDG.E R28, desc[UR42][R28.64] ;  /* 0x0000002a1c1c7981 */ /* 0x000162000c1e1900 */
[----:B------:R-:W-:Y:S05]  /*1890*/  BRA `(.L_x_5472) ;  /* 0x0000000000107947 */ /* 0x000fea0003800000 */
.L_x_5471:
[----:B------:R-:W-:Y:S05]  /*18a0*/  @!P0 BRA `(.L_x_5472) ;  /* 0x00000000000c8947 */ /* 0x000fea0003800000 */
[----:B------:R-:W2:Y:S04]  /*18b0*/  LDG.E R3, desc[UR42][R8.64] ;  /* 0x0000002a08037981 */ /* 0x000ea8000c1e1900 */
[----:B------:R-:W2:Y:S02]  /*18c0*/  LDG.E R28, desc[UR42][R8.64+0x4] ;  /* 0x0000042a081c7981 */ /* 0x000ea4000c1e1900 */
[----:B--2---:R-:W-:-:S07]  /*18d0*/  IMAD.IADD R28, R28, 0x1, -R3 ;  /* 0x000000011c1c7824 */ /* 0x004fce00078e0a03 */
.L_x_5472:
[----:B------:R-:W-:Y:S01]  /*18e0*/  ULDC.64 UR4, c[0x0][0xa10] ;  /* 0x0002840000047ab9 */ /* 0x000fe20000000a00 */
[----:B------:R-:W1:Y:S01]  /*18f0*/  LDC R4, c[0x0][0x448] ;  /* 0x00011200ff047b82 */ /* 0x000e620000000800 */
[----:B------:R-:W-:-:S04]  /*1900*/  ISETP.NE.U32.AND P0, PT, RZ, UR4, PT ;  /* 0x00000004ff007c0c */ /* 0x000fc8000bf05070 */
[----:B------:R-:W-:Y:S01]  /*1910*/  ISETP.NE.AND.EX P0, PT, RZ, UR5, PT, P0 ;  /* 0x00000005ff007c0c */ /* 0x000fe2000bf05300 */
[----:B------:R-:W-:Y:S02]  /*1920*/  ULDC.64 UR4, c[0x0][0xa30] ;  /* 0x00028c0000047ab9 */ /* 0x000fe40000000a00 */
[----:B------:R-:W-:-:S04]  /*1930*/  ISETP.NE.U32.AND P1, PT, RZ, UR4, PT ;  /* 0x00000004ff007c0c */ /* 0x000fc8000bf25070 */
[----:B------:R-:W-:-:S06]  /*1940*/  ISETP.NE.AND.EX P1, PT, RZ, UR5, PT, P1 ;  /* 0x00000005ff007c0c */ /* 0x000fcc000bf25310 */
[----:B------:R-:W2:Y:S08]  /*1950*/  @P0 LDC.64 R6, c[0x0][0xa10] ;  /* 0x00028400ff060b82 */ /* 0x000eb00000000a00 */
[----:B------:R-:W3:Y:S01]  /*1960*/  @P1 LDC.64 R8, c[0x0][0xa30] ;  /* 0x00028c00ff081b82 */ /* 0x000ee20000000a00 */
[----:B--2---:R-:W-:-:S05]  /*1970*/  @P0 IMAD.WIDE R6, R227, 0x4, R6 ;  /* 0x00000004e3060825 */ /* 0x004fca00078e0206 */
[----:B------:R-:W2:Y:S04]  /*1980*/  @P0 LDG.E R0, desc[UR42][R6.64] ;  /* 0x0000002a06000981 */ /* 0x000ea8000c1e1900 */
[----:B------:R-:W2:Y:S01]  /*1990*/  @P0 LDG.E R3, desc[UR42][R6.64+0x4] ;  /* 0x0000042a06030981 */ /* 0x000ea2000c1e1900 */
[----:B-----5:R-:W-:Y:S02]  /*19a0*/  IMAD.MOV.U32 R24, RZ, RZ, R28 ;  /* 0x000000ffff187224 */ /* 0x020fe400078e001c */
[----:B---3--:R-:W-:-:S05]  /*19b0*/  @P1 IMAD.WIDE R8, R227, 0x4, R8 ;  /* 0x00000004e3081825 */ /* 0x008fca00078e0208 */
[----:B------:R3:W5:Y:S01]  /*19c0*/  @P1 LDG.E R24, desc[UR42][R8.64] ;  /* 0x0000002a08181981 */ /* 0x000762000c1e1900 */
[----:B-1----:R-:W-:Y:S01]  /*19d0*/  ISETP.NE.AND P1, PT, R4, 0x1, PT ;  /* 0x000000010400780c */ /* 0x002fe20003f25270 */
[----:B------:R-:W-:Y:S01]  /*19e0*/  IMAD.SHL.U32 R212, R225, 0x80, RZ ;  /* 0x00000080e1d47824 */ /* 0x000fe200078e00ff */
[----:B------:R-:W1:Y:S01]  /*19f0*/  LDC.64 R4, c[0x0][0x9e0] ;  /* 0x00027800ff047b82 */ /* 0x000e620000000a00 */
[----:B------:R-:W-:-:S10]  /*1a00*/  IMAD.IADD R11, R28, 0x1, -R11 ;  /* 0x000000011c0b7824 */ /* 0x000fd400078e0a0b */
[----:B------:R-:W4:Y:S08]  /*1a10*/  @P1 LDC R13, c[0x0][0x44c] ;  /* 0x00011300ff0d1b82 */ /* 0x000f300000000800 */
[----:B------:R-:W0:Y:S01]  /*1a20*/  @P1 LDC R10, c[0x0][0x450] ;  /* 0x00011400ff0a1b82 */ /* 0x000e220000000800 */
[----:B-1----:R-:W-:Y:S01]  /*1a30*/  ISETP.GE.AND P2, PT, R5, 0x1, PT ;  /* 0x000000010500780c */ /* 0x002fe20003f46270 */
[----:B--2---:R-:W-:-:S02]  /*1a40*/  @P0 IMAD.IADD R2, R3, 0x1, -R0 ;  /* 0x0000000103020824 */ /* 0x004fc400078e0a00 */
[----:B------:R-:W-:Y:S02]  /*1a50*/  VIADD R0, R212, 0x7f ;  /* 0x0000007fd4007836 */ /* 0x000fe40000000000 */
[----:B------:R-:W-:Y:S02]  /*1a60*/  IMAD.IADD R204, R11, 0x1, R2 ;  /* 0x000000010bcc7824 */ /* 0x000fe400078e0202 */
[----:B----4-:R-:W-:-:S03]  /*1a70*/  @P1 IMAD.HI.U32 R3, R0, R13, RZ ;  /* 0x0000000d00031227 */ /* 0x010fc600078e00ff */
[C---:B------:R-:W-:Y:S01]  /*1a80*/  IADD3 R7, R204.reuse, 0x1, -R203 ;  /* 0x00000001cc077810 */ /* 0x040fe20007ffe8cb */
[----:B------:R-:W-:Y:S01]  /*1a90*/  IMAD.MOV.U32 R6, RZ, RZ, R0 ;  /* 0x000000ffff067224 */ /* 0x000fe200078e0000 */
[----:B0-----:R-:W-:Y:S01]  /*1aa0*/  @P1 SHF.R.U32.HI R6, RZ, R10, R3 ;  /* 0x0000000aff061219 */ /* 0x001fe20000011603 */
[----:B------:R-:W-:-:S04]  /*1ab0*/  VIADD R0, R204, 0x7f ;  /* 0x0000007fcc007836 */ /* 0x000fc80000000000 */
[----:B---3--:R-:W-:Y:S01]  /*1ac0*/  IMAD.IADD R9, R7, 0x1, R6 ;  /* 0x0000000107097824 */ /* 0x008fe200078e0206 */
[----:B------:R-:W-:-:S03]  /*1ad0*/  SHF.R.S32.HI R3, RZ, 0x1f, R0 ;  /* 0x0000001fff037819 */ /* 0x000fc60000011400 */
[----:B------:R-:W-:Y:S01]  /*1ae0*/  IMAD.IADD R4, R9, 0x1, R4 ;  /* 0x0000000109047824 */ /* 0x000fe200078e0204 */
[----:B------:R-:W-:-:S04]  /*1af0*/  LEA.HI R3, R3, R0, RZ, 0x7 ;  /* 0x0000000003037211 */ /* 0x000fc800078f38ff */
        /* <DEDUP_REMOVED lines=13> */
.L_x_5475:
[----:B------:R-:W-:-:S13]  /*1bd0*/  ISETP.NE.AND P0, PT, R5, 0x1, PT ;  /* 0x000000010500780c */ /* 0x000fda0003f05270 */
[----:B------:R-:W0:Y:S02]  /*1be0*/  @P0 LDC.64 R6, c[0x0][0x9e8] ;  /* 0x00027a00ff060b82 */ /* 0x000e240000000a00 */
[----:B0-----:R-:W-:-:S05]  /*1bf0*/  @P0 IMAD.HI.U32 R6, R0, R6, RZ ;  /* 0x0000000600060227 */ /* 0x001fca00078e00ff */
[----:B------:R-:W-:-:S07]  /*1c00*/  @P0 SHF.R.U32.HI R0, RZ, R7, R6 ;  /* 0x00000007ff000219 */ /* 0x000fce0000011606 */
.L_x_5476:
[----:B------:R-:W-:Y:S05]  /*1c10*/  BSYNC B0 ;  /* 0x0000000000007941 */ /* 0x000fea0003800000 */
.L_x_5474:
[----:B------:R-:W-:-:S05]  /*1c20*/  IMAD R3, R0, R5, R5 ;  /* 0x0000000500037224 */ /* 0x000fca00078e0205 */
[----:B------:R-:W-:-:S07]  /*1c30*/  VIMNMX R4, R4, R3, PT ;  /* 0x0000000304047248 */ /* 0x000fce0003fe0100 */
.L_x_5473:
[----:B------:R-:W0:Y:S01]  /*1c40*/  @P1 LDC R7, c[0x0][0x44c] ;  /* 0x00011300ff071b82 */ /* 0x000e220000000800 */
[----:B------:R-:W-:Y:S01]  /*1c50*/  VIADD R4, R4, 0x7f ;  /* 0x0000007f04047836 */ /* 0x000fe20000000000 */
[----:B------:R-:W-:Y:S01]  /*1c60*/  ULDC UR4, c[0x0][0x9dc] ;  /* 0x0002770000047ab9 */ /* 0x000fe20000000800 */
[----:B------:R-:W-:-:S03]  /*1c70*/  IMAD.IADD R94, R204, 0x1, -R203 ;  /* 0x00000001cc5e7824 */ /* 0x000fc600078e0acb */
[----:B------:R-:W-:Y:S02]  /*1c80*/  SHF.R.S32.HI R3, RZ, 0x1f, R4 ;  /* 0x0000001fff037819 */ /* 0x000fe40000011404 */
[----:B------:R-:W1:Y:S02]  /*1c90*/  @P1 LDC R9, c[0x0][0x450] ;  /* 0x00011400ff091b82 */ /* 0x000e640000000800 */
[----:B------:R-:W-:Y:S01]  /*1ca0*/  LEA.HI R3, R3, R4, RZ, 0x7 ;  /* 0x0000000403037211 */ /* 0x000fe200078f38ff */
[----:B0-----:R-:W-:-:S04]  /*1cb0*/  @P1 IMAD.HI.U32 R0, R212, R7, RZ ;  /* 0x00000007d4001227 */ /* 0x001fc800078e00ff */
[----:B------:R-:W-:Y:S01]  /*1cc0*/  IMAD.MOV.U32 R7, RZ, RZ, R212 ;  /* 0x000000ffff077224 */ /* 0x000fe200078e00d4 */
[----:B-1----:R-:W-:Y:S02]  /*1cd0*/  @P1 SHF.R.U32.HI R7, RZ, R9, R0 ;  /* 0x00000009ff071219 */ /* 0x002fe40000011600 */
[----:B------:R-:W-:-:S03]  /*1ce0*/  SHF.R.S32.HI R0, RZ, 0x7, R3 ;  /* 0x00000007ff007819 */ /* 0x000fc60000011403 */
[----:B------:R-:W-:Y:S01]  /*1cf0*/  IMAD.IADD R3, R94, 0x1, R7 ;  /* 0x000000015e037824 */ /* 0x000fe200078e0207 */
[----:B------:R-:W-:-:S03]  /*1d00*/  VIMNMX R8, R25, R0, PT ;  /* 0x0000000019087248 */ /* 0x000fc60003fe0100 */
        /* <DEDUP_REMOVED lines=12> */
.L_x_5479:
[----:B------:R-:W-:-:S13]  /*1dd0*/  ISETP.NE.AND P0, PT, R5, 0x1, PT ;  /* 0x000000010500780c */ /* 0x000fda0003f05270 */
[----:B------:R-:W0:Y:S02]  /*1de0*/  @P0 LDC.64 R6, c[0x0][0x9e8] ;  /* 0x00027a00ff060b82 */ /* 0x000e240000000a00 */
[----:B0-----:R-:W-:-:S05]  /*1df0*/  @P0 IMAD.HI.U32 R4, R3, R6, RZ ;  /* 0x0000000603040227 */ /* 0x001fca00078e00ff */
[----:B------:R-:W-:-:S07]  /*1e00*/  @P0 SHF.R.U32.HI R3, RZ, R7, R4 ;  /* 0x00000007ff030219 */ /* 0x000fce0000011604 */
.L_x_5480:
[----:B------:R-:W-:Y:S05]  /*1e10*/  BSYNC B0 ;  /* 0x0000000000007941 */ /* 0x000fea0003800000 */
.L_x_5478:
[----:B------:R-:W-:-:S05]  /*1e20*/  IMAD R3, R3, R5, RZ ;  /* 0x0000000503037224 */ /* 0x000fca00078e02ff */
[----:B------:R-:W-:-:S07]  /*1e30*/  VIMNMX R0, R0, R3, !PT ;  /* 0x0000000300007248 */ /* 0x000fce0007fe0100 */
.L_x_5477:
[----:B------:R-:W-:Y:S01]  /*1e40*/  SHF.R.S32.HI R3, RZ, 0x1f, R0 ;  /* 0x0000001fff037819 */ /* 0x000fe20000011400 */
[----:B------:R-:W-:Y:S01]  /*1e50*/  BSSY B0, `(.L_x_5481) ;  /* 0x000002a000007945 */ /* 0x000fe20003800000 */
[----:B------:R-:W-:Y:S02]  /*1e60*/  LOP3.LUT R14, R12, 0xff, RZ, 0xc0, !PT ;  /* 0x000000ff0c0e7812 */ /* 0x000fe400078ec0ff */
[----:B------:R-:W-:Y:S01]  /*1e70*/  LEA.HI R3, R3, R0, RZ, 0x7 ;  /* 0x0000000003037211 */ /* 0x000fe200078f38ff */
[----:B------:R-:W-:Y:S01]  /*1e80*/  IMAD.MOV.U32 R0, RZ, RZ, RZ ;  /* 0x000000ffff007224 */ /* 0x000fe200078e00ff */
[----:B------:R-:W-:Y:S01]  /*1e90*/  SHF.R.U32.HI R4, RZ, 0x10, R12 ;  /* 0x00000010ff047819 */ /* 0x000fe2000001160c */
[----:B------:R0:W-:Y:S01]  /*1ea0*/  STL [R1+0x18], R14 ;  /* 0x0000180e01007387 */ /* 0x0001e20000100800 */
[----:B------:R-:W-:-:S03]  /*1eb0*/  SHF.R.S32.HI R3, RZ, 0x7, R3 ;  /* 0x00000007ff037819 */ /* 0x000fc60000011403 */
[----:B------:R0:W-:Y:S01]  /*1ec0*/  STL [R1+0xc], R4 ;  /* 0x00000c0401007387 */ /* 0x0001e20000100800 */
[----:B------:R-:W-:-:S04]  /*1ed0*/  VIMNMX R9, RZ, R3, !PT ;  /* 0x00000003ff097248 */ /* 0x000fc80007fe0100 */
[----:B------:R-:W-:-:S13]  /*1ee0*/  ISETP.GT.AND P0, PT, R8, R9, PT ;  /* 0x000000090800720c */ /* 0x000fda0003f04270 */
[----:B0-----:R-:W-:Y:S05]  /*1ef0*/  @!P0 BRA `(.L_x_5482) ;  /* 0x00000000007c8947 */ /* 0x001fea0003800000 */
        /* <DEDUP_REMOVED lines=31> */
.L_x_5482:
[----:B------:R-:W-:Y:S05]  /*20f0*/  BSYNC B0 ;  /* 0x0000000000007941 */ /* 0x000fea0003800000 */
.L_x_5481:
        /* <DEDUP_REMOVED lines=36> */
.L_x_5485:
[----:B------:R-:W-:Y:S05]  /*2340*/  BSYNC B6 ;  /* 0x0000000000067941 */ /* 0x000fea0003800000 */
.L_x_5484:
        /* <DEDUP_REMOVED lines=20> */
.L_x_5487:
[----:B------:R-:W-:Y:S05]  /*2490*/  BSYNC B6 ;  /* 0x0000000000067941 */ /* 0x000fea0003800000 */
.L_x_5486:
[----:B------:R-:W-:Y:S01]  /*24a0*/  ULDC.64 UR4, c[0x0][0x9f8] ;  /* 0x00027e0000047ab9 */ /* 0x000fe20000000a00 */
[----:B------:R-:W-:Y:S01]  /*24b0*/  IMAD.MOV.U32 R81, RZ, RZ, R227 ;  /* 0x000000ffff517224 */ /* 0x000fe200078e00e3 */
[----:B------:R-:W-:Y:S01]  /*24c0*/  ISETP.NE.U32.AND P0, PT, RZ, UR4, PT ;  /* 0x00000004ff007c0c */ /* 0x000fe2000bf05070 */
[----:B------:R-:W0:Y:S01]  /*24d0*/  S2R R20, SR_TID.X ;  /* 0x0000000000147919 */ /* 0x000e220000002100 */
[----:B------:R-:W1:Y:S02]  /*24e0*/  LDC.64 R70, c[0x0][0x408] ;  /* 0x00010200ff467b82 */ /* 0x000e640000000a00 */
[----:B------:R-:W-:Y:S01]  /*24f0*/  ISETP.NE.AND.EX P0, PT, RZ, UR5, PT, P0 ;  /* 0x00000005ff007c0c */ /* 0x000fe2000bf05300 */
[----:B------:R-:W-:-:S05]  /*2500*/  VIADD R80, R18, 0x20 ;  /* 0x0000002012507836 */ /* 0x000fca0000000000 */
[----:B------:R-:W2:Y:S08]  /*2510*/  LDC R13, c[0x0][0x3f4] ;  /* 0x0000fd00ff0d7b82 */ /* 0x000eb00000000800 */
[----:B------:R-:W3:Y:S01]  /*2520*/  @P0 LDC.64 R4, c[0x0][0x9f8] ;  /* 0x00027e00ff040b82 */ /* 0x000ee20000000a00 */
[----:B------:R-:W-:-:S07]  /*2530*/  VIADD R78, R18, 0x40 ;  /* 0x00000040124e7836 */ /* 0x000fce0000000000 */
[----:B------:R-:W4:Y:S01]  /*2540*/  LDC.64 R68, c[0x0][0x3f8] ;  /* 0x0000fe00ff447b82 */ /* 0x000f220000000a00 */
[----:B0-----:R-:W-:Y:S01]  /*2550*/  SHF.R.U32.HI R29, RZ, 0x7, R20 ;  /* 0x00000007ff1d7819 */ /* 0x001fe20000011614 */
[----:B---3--:R-:W-:-:S05]  /*2560*/  @P0 IMAD.WIDE R4, R227, 0x4, R4 ;  /* 0x00000004e3040825 */ /* 0x008fca00078e0204 */
[----:B------:R0:W3:Y:S01]  /*2570*/  @P0 LDG.E R81, desc[UR42][R4.64] ;  /* 0x0000002a04510981 */ /* 0x0000e2000c1e1900 */
[----:B------:R-:W-:Y:S01]  /*2580*/  VIADD R6, R20, 0xffffff80 ;  /* 0xffffff8014067836 */ /* 0x000fe20000000000 */
[----:B------:R-:W-:Y:S01]  /*2590*/  ISETP.NE.AND P6, PT, R29, 0x1, PT ;  /* 0x000000011d00780c */ /* 0x000fe20003fc5270 */
[C---:B-1----:R-:W-:Y:S01]  /*25a0*/  IMAD.WIDE.U32 R20, R211.reuse, R70, R18 ;  /* 0x00000046d3147225 */ /* 0x042fe200078e0012 */
[----:B------:R-:W-:Y:S02]  /*25b0*/  SHF.R.S32.HI R207, RZ, 0x1f, R206 ;  /* 0x0000001fffcf7819 */ /* 0x000fe400000114ce */
[----:B------:R-:W-:Y:S01]  /*25c0*/  SHF.R.S32.HI R3, RZ, 0x1f, R6 ;  /* 0x0000001fff037819 */ /* 0x000fe20000011406 */
[----:B----4-:R-:W-:Y:S01]  /*25d0*/  IMAD.WIDE.U32 R50, R211, R68, R18 ;  /* 0x00000044d3327225 */ /* 0x010fe200078e0012 */
[----:B--2---:R-:W-:Y:S02]  /*25e0*/  ISETP.GE.AND P2, PT, R80, R13, PT ;  /* 0x0000000d5000720c */ /* 0x004fe40003f46270 */
[----:B------:R-:W-:Y:S01]  /*25f0*/  LEA.HI R3, R3, R6, RZ, 0x2 ;  /* 0x0000000603037211 */ /* 0x000fe200078f10ff */
[----:B------:R-:W-:Y:S01]  /*2600*/  IMAD.WIDE.U32 R48, R211, R70, R206 ;  /* 0x00000046d3307225 */ /* 0x000fe200078e00ce */
[----:B------:R-:W-:-:S02]  /*2610*/  P2R R83, PR, RZ, 0x4 ;  /* 0x00000004ff537803 */ /* 0x000fc40000000000 */
[--C-:B------:R-:W-:Y:S01]  /*2620*/  SHF.R.S32.HI R7, RZ, 0x2, R3.reuse ;  /* 0x00000002ff077819 */ /* 0x100fe20000011403 */
[----:B------:R-:W-:Y:S05]  /*2630*/  @!P6 WARPSYNC.ALL ;  /* 0x000000000000e948 */ /* 0x000fea0003800000 */
[----:B------:R-:W-:Y:S01]  /*2640*/  SHF.R.S32.HI R0, RZ, 0x1f, R3 ;  /* 0x0000001fff007819 */ /* 0x000fe20000011403 */
[----:B------:R-:W-:Y:S01]  /*2650*/  ULDC UR4, c[0x0][0x2f4] ;  /* 0x0000bd0000047ab9 */ /* 0x000fe20000000800 */
[----:B------:R-:W-:Y:S01]  /*2660*/  IMAD.WIDE.U32 R52, R211, R68, R206 ;  /* 0x00000044d3347225 */ /* 0x000fe200078e00ce */
[----:B------:R-:W-:Y:S01]  /*2670*/  @!P6 BAR.SYNC.DEFER_BLOCKING 0x9, 0x100 ;  /* 0x024400000000eb1d */ /* 0x000fe20000010000 */
[----:B------:R-:W-:-:S02]  /*2680*/  ISETP.GE.AND P1, PT, R80, UR4, PT ;  /* 0x0000000450007c0c */ /* 0x000fc4000bf26270 */
[----:B------:R-:W-:Y:S01]  /*2690*/  LEA.HI R3, R0, R7, RZ, 0x2 ;  /* 0x0000000700037211 */ /* 0x000fe200078f10ff */
[----:B------:R-:W-:Y:S01]  /*26a0*/  IMAD.IADD R79, R79, 0x1, R28 ;  /* 0x000000014f4f7824 */ /* 0x000fe200078e021c */
[----:B------:R-:W-:Y:S01]  /*26b0*/  SEL R0, RZ, 0xffffffff, P1 ;  /* 0xffffffffff007807 */ /* 0x000fe20000800000 */
[----:B------:R-:W-:Y:S01]  /*26c0*/  VIADD R67, R29, 0x8 ;  /* 0x000000081d437836 */ /* 0x000fe20000000000 */
[----:B0-----:R-:W-:Y:S01]  /*26d0*/  LOP3.LUT R4, R3, 0xfffffffc, RZ, 0xc0, !PT ;  /* 0xfffffffc03047812 */ /* 0x001fe200078ec0ff */
[----:B------:R-:W-:Y:S01]  /*26e0*/  IMAD.SHL.U32 R66, R13, 0x2, RZ ;  /* 0x000000020d427824 */ /* 0x000fe200078e00ff */
[----:B------:R-:W-:Y:S01]  /*26f0*/  ISETP.GE.AND P0, PT, R18, UR4, PT ;  /* 0x0000000412007c0c */ /* 0x000fe2000bf06270 */
[----:B------:R-:W-:Y:S01]  /*2700*/  IMAD.SHL.U32 R8, R0, 0x2, RZ ;  /* 0x0000000200087824 */ /* 0x000fe200078e00ff */
[----:B------:R-:W-:Y:S01]  /*2710*/  ISETP.GE.AND P1, PT, R208, UR4, PT ;  /* 0x00000004d0007c0c */ /* 0x000fe2000bf26270 */
[----:B------:R-:W-:Y:S01]  /*2720*/  IMAD.IADD R0, R7, 0x1, -R4 ;  /* 0x0000000107007824 */ /* 0x000fe200078e0a04 */
[----:B------:R-:W-:-:S02]  /*2730*/  SHF.R.S32.HI R7, RZ, 0x1f, R211 ;  /* 0x0000001fff077819 */ /* 0x000fc400000114d3 */
[----:B------:R-:W-:Y:S02]  /*2740*/  SEL R3, RZ, 0x1, P0 ;  /* 0x00000001ff037807 */ /* 0x000fe40000000000 */
[----:B------:R-:W-:Y:S01]  /*2750*/  ISETP.GE.AND P0, PT, R78, UR4, PT ;  /* 0x000000044e007c0c */ /* 0x000fe2000bf06270 */
[-C--:B------:R-:W-:Y:S01]  /*2760*/  IMAD R4, R7, R70.reuse, RZ ;  /* 0x0000004607047224 */ /* 0x080fe200078e02ff */
[----:B------:R-:W-:Y:S02]  /*2770*/  LOP3.LUT R3, R8, 0x2, R3, 0xe2, !PT ;  /* 0x0000000208037812 */ /* 0x000fe400078ee203 */
[----:B------:R-:W-:Y:S01]  /*2780*/  SEL R5, RZ, 0x8, P1 ;  /* 0x00000008ff057807 */ /* 0x000fe20000800000 */
[----:B------:R-:W-:Y:S01]  /*2790*/  IMAD R9, R211, R71, R4 ;  /* 0x00000047d3097224 */ /* 0x000fe200078e0204 */
[----:B------:R-:W-:Y:S02]  /*27a0*/  SEL R4, RZ, 0x4, P0 ;  /* 0x00000004ff047807 */ /* 0x000fe40000000000 */
[----:B------:R-:W-:Y:S01]  /*27b0*/  ISETP.GE.AND P0, PT, R205, UR4, PT ;  /* 0x00000004cd007c0c */ /* 0x000fe2000bf06270 */
[----:B------:R-:W-:Y:S01]  /*27c0*/  IMAD.IADD R21, R21, 0x1, R9 ;  /* 0x0000000115157824 */ /* 0x000fe200078e0209 */
[----:B------:R-:W-:Y:S01]  /*27d0*/  LOP3.LUT R3, R5, R3, R4, 0xfe, !PT ;  /* 0x0000000305037212 */ /* 0x000fe200078efe04 */
[----:B------:R-:W-:Y:S01]  /*27e0*/  IMAD.IADD R49, R9, 0x1, R49 ;  /* 0x0000000109317824 */ /* 0x000fe200078e0231 */
[----:B------:R-:W-:Y:S01]  /*27f0*/  SEL R4, RZ, 0x10, P0 ;  /* 0x00000010ff047807 */ /* 0x000fe20000000000 */
[----:B-----5:R-:W-:Y:S01]  /*2800*/  IMAD.WIDE.U32 R20, R24, R70, R20 ;  /* 0x0000004618147225 */ /* 0x020fe200078e0014 */
[----:B------:R-:W-:-:S02]  /*2810*/  LOP3.LUT P0, RZ, R0, 0x2, RZ, 0xc0, !PT ;  /* 0x0000000200ff7812 */ /* 0x000fc4000780c0ff */
[-C--:B------:R-:W-:Y:S01]  /*2820*/  ISETP.GE.AND P0, PT, R18, R13.reuse, PT ;  /* 0x0000000d1200720c */ /* 0x080fe20003f06270 */
[----:B------:R-:W-:Y:S01]  /*2830*/  IMAD.WIDE.U32 R48, R24, R70, R48 ;  /* 0x0000004618307225 */ /* 0x000fe200078e0030 */
[----:B------:R-:W-:Y:S02]  /*2840*/  LEA.HI R8, R6, R6, RZ, 0x1 ;  /* 0x0000000606087211 */ /* 0x000fe400078f08ff */
[----:B------:R-:W-:Y:S02]  /*2850*/  SEL R5, R13, RZ, P0 ;  /* 0x000000ff0d057207 */ /* 0x000fe40000000000 */
[----:B------:R-:W-:Y:S02]  /*2860*/  ISETP.GE.AND P1, PT, R78, R13, PT ;  /* 0x0000000d4e00720c */ /* 0x000fe40003f26270 */
[----:B------:R-:W-:Y:S01]  /*2870*/  LOP3.LUT R11, R8, 0xfffffffe, RZ, 0xc0, !PT ;  /* 0xfffffffe080b7812 */ /* 0x000fe200078ec0ff */
[----:B------:R-:W-:Y:S01]  /*2880*/  IMAD.IADD R5, R18, 0x1, R5 ;  /* 0x0000000112057824 */ /* 0x000fe200078e0205 */
[----:B------:R-:W-:Y:S01]  /*2890*/  LOP3.LUT R3, R3, R4, RZ, 0xfc, !PT ;  /* 0x0000000403037212 */ /* 0x000fe200078efcff */
[-C--:B------:R-:W-:Y:S01]  /*28a0*/  IMAD R4, R7, R68.reuse, RZ ;  /* 0x0000004407047224 */ /* 0x080fe200078e02ff */
[C---:B------:R-:W-:Y:S01]  /*28b0*/  SEL R7, R13.reuse, RZ, P2 ;  /* 0x000000ff0d077207 */ /* 0x040fe20001000000 */
[----:B------:R-:W-:Y:S01]  /*28c0*/  IMAD.IADD R12, R6, 0x1, -R11 ;  /* 0x00000001060c7824 */ /* 0x000fe200078e0a0b */
[----:B------:R-:W-:Y:S01]  /*28d0*/  SEL R9, R13, RZ, P1 ;  /* 0x000000ff0d097207 */ /* 0x000fe20000800000 */
[----:B------:R-:W-:Y:S01]  /*28e0*/  IMAD R11, R211, R69, R4 ;  /* 0x00000045d30b7224 */ /* 0x000fe200078e0204 */
[----:B------:R-:W-:Y:S01]  /*28f0*/  SHF.R.S32.HI R4, RZ, 0x1f, R5 ;  /* 0x0000001fff047819 */ /* 0x000fe20000011405 */
[----:B------:R-:W-:Y:S01]  /*2900*/  IMAD.IADD R7, R80, 0x1, R7 ;  /* 0x0000000150077824 */ /* 0x000fe200078e0207 */
[----:B------:R-:W-:Y:S01]  /*2910*/  P2R R84, PR, RZ, 0x2 ;  /* 0x00000002ff547803 */ /* 0x000fe20000000000 */
[----:B------:R-:W-:Y:S01]  /*2920*/  IMAD.IADD R9, R78, 0x1, R9 ;  /* 0x000000014e097824 */ /* 0x000fe200078e0209 */
[-C--:B------:R-:W-:Y:S01]  /*2930*/  LEA.HI R77, R4, R5.reuse, RZ, 0x4 ;  /* 0x00000005044d7211 */ /* 0x080fe200078f20ff */
[----:B------:R-:W-:Y:S01]  /*2940*/  IMAD.IADD R51, R51, 0x1, R11 ;  /* 0x0000000133337824 */ /* 0x000fe200078e020b */
[----:B------:R-:W-:Y:S01]  /*2950*/  SHF.R.S32.HI R6, RZ, 0x1f, R7 ;  /* 0x0000001fff067819 */ /* 0x000fe20000011407 */
[----:B------:R-:W-:Y:S01]  /*2960*/  IMAD.IADD R53, R11, 0x1, R53 ;  /* 0x000000010b357824 */ /* 0x000fe200078e0235 */
[----:B------:R-:W-:Y:S01]  /*2970*/  SHF.R.S32.HI R8, RZ, 0x1f, R9 ;  /* 0x0000001fff087819 */ /* 0x000fe20000011409 */
[----:B------:R-:W-:Y:S01]  /*2980*/  IMAD.WIDE.U32 R50, R24, R68, R50 ;  /* 0x0000004418327225 */ /* 0x000fe200078e0032 */
[----:B------:R-:W-:-:S02]  /*2990*/  LEA.HI R4, R4, R5, RZ, 0x6 ;  /* 0x0000000504047211 */ /* 0x000fc400078f30ff */
[----:B------:R-:W-:Y:S01]  /*29a0*/  LEA.HI R76, R6, R7, RZ, 0x4 ;  /* 0x00000007064c7211 */ /* 0x000fe200078f20ff */
[----:B------:R-:W-:Y:S01]  /*29b0*/  IMAD.WIDE.U32 R52, R24, R68, R52 ;  /* 0x0000004418347225 */ /* 0x000fe200078e0034 */
[----:B------:R-:W-:Y:S02]  /*29c0*/  LEA.HI R75, R8, R9, RZ, 0x4 ;  /* 0x00000009084b7211 */ /* 0x000fe400078f20ff */
[----:B------:R-:W-:Y:S01]  /*29d0*/  LEA.HI R6, R6, R7, RZ, 0x6 ;  /* 0x0000000706067211 */ /* 0x000fe200078f30ff */
[----:B------:R-:W-:Y:S01]  /*29e0*/  IMAD.SHL.U32 R4, R4, 0x80, RZ ;  /* 0x0000008004047824 */ /* 0x000fe200078e00ff */
[----:B------:R-:W-:Y:S01]  /*29f0*/  LEA.HI R8, R8, R9, RZ, 0x6 ;  /* 0x0000000908087211 */ /* 0x000fe200078f30ff */
[----:B------:R-:W-:Y:S01]  /*2a00*/  IMAD R65, R12, 0x80, R211 ;  /* 0x000000800c417824 */ /* 0x000fe200078e02d3 */
[----:B------:R-:W-:Y:S01]  /*2a10*/  SHF.R.S32.HI R11, RZ, 0x1f, R24 ;  /* 0x0000001fff0b7819 */ /* 0x000fe20000011418 */
[----:B------:R-:W-:Y:S01]  /*2a20*/  IMAD.SHL.U32 R6, R6, 0x80, RZ ;  /* 0x0000008006067824 */ /* 0x000fe200078e00ff */
[----:B------:R-:W-:Y:S01]  /*2a30*/  LOP3.LUT R5, R215, 0x30, R77, 0xf8, !PT ;  /* 0x00000030d7057812 */ /* 0x000fe200078ef84d */
[----:B------:R-:W-:Y:S01]  /*2a40*/  IMAD.SHL.U32 R8, R8, 0x80, RZ ;  /* 0x0000008008087824 */ /* 0x000fe200078e00ff */
[----:B------:R-:W-:Y:S01]  /*2a50*/  ISETP.GE.AND P1, PT, R209, UR4, PT ;  /* 0x00000004d1007c0c */ /* 0x000fe2000bf26270 */
[C---:B------:R-:W-:Y:S01]  /*2a60*/  IMAD R10, R11.reuse, R70, RZ ;  /* 0x000000460b0a7224 */ /* 0x040fe200078e02ff */
[----:B------:R-:W-:Y:S01]  /*2a70*/  LOP3.LUT R4, R4, 0xffffe000, RZ, 0xc0, !PT ;  /* 0xffffe00004047812 */ /* 0x000fe200078ec0ff */
[----:B------:R-:W-:Y:S01]  /*2a80*/  IMAD R11, R11, R68, RZ ;  /* 0x000000440b0b7224 */ /* 0x000fe200078e02ff */
[----:B------:R-:W-:-:S02]  /*2a90*/  LOP3.LUT R5, R5, R216, RZ, 0x3c, !PT ;  /* 0x000000d805057212 */ /* 0x000fc400078e3cff */
[C---:B------:R-:W-:Y:S01]  /*2aa0*/  LOP3.LUT R7, R215.reuse, 0x30, R76, 0xf8, !PT ;  /* 0x00000030d7077812 */ /* 0x040fe200078ef84c */
[C---:B------:R-:W-:Y:S01]  /*2ab0*/  IMAD R11, R24.reuse, R69, R11 ;  /* 0x00000045180b7224 */ /* 0x040fe200078e020b */
[----:B------:R-:W-:Y:S02]  /*2ac0*/  LOP3.LUT R9, R215, 0x30, R75, 0xf8, !PT ;  /* 0x00000030d7097812 */ /* 0x000fe400078ef84b */
[----:B------:R-:W-:Y:S01]  /*2ad0*/  SEL R58, RZ, 0x20, P1 ;  /* 0x00000020ff3a7807 */ /* 0x000fe20000800000 */
[----:B------:R-:W-:Y:S01]  /*2ae0*/  IMAD.IADD R61, R51, 0x1, R11 ;  /* 0x00000001333d7824 */ /* 0x000fe200078e020b */
[----:B------:R-:W-:Y:S01]  /*2af0*/  IADD3 R74, R5, R4, R217 ;  /* 0x00000004054a7210 */ /* 0x000fe20007ffe0d9 */
[----:B------:R-:W-:Y:S01]  /*2b00*/  IMAD R5, R24, R71, R10 ;  /* 0x0000004718057224 */ /* 0x000fe200078e020a */
[----:B------:R-:W-:Y:S01]  /*2b10*/  LOP3.LUT R6, R6, 0xffffe000, RZ, 0xc0, !PT ;  /* 0xffffe00006067812 */ /* 0x000fe200078ec0ff */
[----:B------:R-:W-:Y:S01]  /*2b20*/  IMAD.IADD R60, R11, 0x1, R53 ;  /* 0x000000010b3c7824 */ /* 0x000fe200078e0235 */
[-C--:B------:R-:W-:Y:S01]  /*2b30*/  LOP3.LUT R7, R7, R216.reuse, RZ, 0x3c, !PT ;  /* 0x000000d807077212 */ /* 0x080fe200078e3cff */
[----:B------:R-:W-:Y:S01]  /*2b40*/  IMAD.IADD R63, R21, 0x1, R5 ;  /* 0x00000001153f7824 */ /* 0x000fe200078e0205 */
[----:B------:R-:W-:Y:S01]  /*2b50*/  LOP3.LUT R8, R8, 0xffffe000, RZ, 0xc0, !PT ;  /* 0xffffe00008087812 */ /* 0x000fe200078ec0ff */
[----:B------:R-:W-:Y:S01]  /*2b60*/  IMAD.IADD R62, R5, 0x1, R49 ;  /* 0x00000001053e7824 */ /* 0x000fe200078e0231 */
[----:B------:R-:W-:-:S02]  /*2b70*/  LOP3.LUT R9, R9, R216, RZ, 0x3c, !PT ;  /* 0x000000d809097212 */ /* 0x000fc400078e3cff */
[C---:B------:R-:W-:Y:S02]  /*2b80*/  LOP3.LUT R58, R3.reuse, R58, RZ, 0xfc, !PT ;  /* 0x0000003a033a7212 */ /* 0x040fe400078efcff */
[C---:B------:R-:W-:Y:S01]  /*2b90*/  SHF.L.U64.HI R71, R70.reuse, 0x7, R71 ;  /* 0x0000000746477819 */ /* 0x040fe20000010247 */
[----:B------:R-:W-:Y:S01]  /*2ba0*/  IMAD.SHL.U32 R70, R70, 0x80, RZ ;  /* 0x0000008046467824 */ /* 0x000fe200078e00ff */
[C---:B------:R-:W-:Y:S01]  /*2bb0*/  SHF.L.U64.HI R69, R68.reuse, 0x7, R69 ;  /* 0x0000000744457819 */ /* 0x040fe20000010245 */
[----:B------:R-:W-:Y:S01]  /*2bc0*/  IMAD.SHL.U32 R68, R68, 0x80, RZ ;  /* 0x0000008044447824 */ /* 0x000fe200078e00ff */
[----:B------:R-:W-:Y:S02]  /*2bd0*/  LOP3.LUT R55, R3, 0x1, RZ, 0xc0, !PT ;  /* 0x0000000103377812 */ /* 0x000fe400078ec0ff */
[--C-:B------:R-:W-:Y:S02]  /*2be0*/  IADD3 R73, R7, R6, R217.reuse ;  /* 0x0000000607497210 */ /* 0x100fe40007ffe0d9 */
[----:B------:R-:W-:-:S02]  /*2bf0*/  IADD3 R72, R9, R8, R217 ;  /* 0x0000000809487210 */ /* 0x000fc40007ffe0d9 */
[----:B------:R-:W-:Y:S02]  /*2c00*/  LOP3.LUT R59, R77, 0xfffffff0, RZ, 0xc0, !PT ;  /* 0xfffffff04d3b7812 */ /* 0x000fe400078ec0ff */
[----:B------:R-:W-:Y:S02]  /*2c10*/  LOP3.LUT R57, R76, 0xfffffff0, RZ, 0xc0, !PT ;  /* 0xfffffff04c397812 */ /* 0x000fe400078ec0ff */
[----:B------:R-:W-:Y:S02]  /*2c20*/  LOP3.LUT R56, R75, 0xfffffff0, RZ, 0xc0, !PT ;  /* 0xfffffff04b387812 */ /* 0x000fe400078ec0ff */
[C---:B------:R-:W-:Y:S02]  /*2c30*/  LOP3.LUT R54, R58.reuse, 0x2, RZ, 0xc0, !PT ;  /* 0x000000023a367812 */ /* 0x040fe400078ec0ff */
[----:B------:R-:W-:Y:S02]  /*2c40*/  LOP3.LUT R3, R58, 0x4, RZ, 0xc0, !PT ;  /* 0x000000043a037812 */ /* 0x000fe400078ec0ff */
[----:B---3--:R-:W-:-:S07]  /*2c50*/  SHF.R.S32.HI R64, RZ, 0x1f, R81 ;  /* 0x0000001fff407819 */ /* 0x008fce0000011451 */
.L_x_5546:
[----:B--2---:R-:W2:Y:S01]  /*2c60*/  LDL R13, [R1+0x8] ;  /* 0x00000800010d7983 */ /* 0x004ea20000100800 */
[----:B0-----:R-:W0:Y:S01]  /*2c70*/  LDC R88, c[0x0][0x430] ;  /* 0x00010c00ff587b82 */ /* 0x001e220000000800 */
        /* <DEDUP_REMOVED lines=10> */
[----:B---3--:R-:W3:Y:S08]  /*2d20*/  @!P1 LDC.64 R4, c[0x0][0x418] ;  /* 0x00010600ff049b82 */ /* 0x008ef00000000a00 */
[----:B------:R-:W4:Y:S08]  /*2d30*/  @P2 LDC R9, c[0x0][0x434] ;  /* 0x00010d00ff092b82 */ /* 0x000f300000000800 */
[----:B------:R-:W1:Y:S01]  /*2d40*/  @P2 LDC R10, c[0x0][0x438] ;  /* 0x00010e00ff0a2b82 */ /* 0x000e620000000800 */
[----:B----4-:R-:W-:-:S05]  /*2d50*/  @P2 IMAD.HI.U32 R9, R12, R9, RZ ;  /* 0x000000090c092227 */ /* 0x010fca00078e00ff */
[----:B-1----:R-:W-:Y:S01]  /*2d60*/  @P2 SHF.R.U32.HI R8, RZ, R10, R9 ;  /* 0x0000000aff082219 */ /* 0x002fe20000011609 */
[----:B0-----:R-:W-:-:S03]  /*2d70*/  @!P1 IMAD R10, R64, R6, RZ ;  /* 0x00000006400a9224 */ /* 0x001fc600078e02ff */
[----:B------:R-:W-:Y:S01]  /*2d80*/  @!P1 SHF.R.S32.HI R9, RZ, 0x1f, R8 ;  /* 0x0000001fff099819 */ /* 0x000fe20000011408 */
[C---:B------:R-:W-:Y:S02]  /*2d90*/  @!P1 IMAD R11, R81.reuse, R7, R10 ;  /* 0x00000007510b9224 */ /* 0x040fe400078e020a */
[----:B------:R-:W-:-:S04]  /*2da0*/  @!P1 IMAD.WIDE.U32 R6, R81, R6, R8 ;  /* 0x0000000651069225 */ /* 0x000fc800078e0008 */
[----:B------:R-:W-:Y:S01]  /*2db0*/  @!P1 IMAD.IADD R7, R7, 0x1, R11 ;  /* 0x0000000107079824 */ /* 0x000fe200078e020b */
[----:B---3--:R-:W-:Y:S02]  /*2dc0*/  @!P1 LEA R4, P2, R6, R4, 0x2 ;  /* 0x0000000406049211 */ /* 0x008fe400078410ff */
[----:B------:R-:W-:Y:S02]  /*2dd0*/  LOP3.LUT P3, RZ, R0, 0x2, RZ, 0xc0, !PT ;  /* 0x0000000200ff7812 */ /* 0x000fe4000786c0ff */
[----:B------:R-:W-:Y:S02]  /*2de0*/  @!P1 LEA.HI.X R5, R6, R5, R7, 0x2, P2 ;  /* 0x0000000506059211 */ /* 0x000fe400010f1407 */
[----:B------:R-:W-:Y:S01]  /*2df0*/  ISETP.GE.AND P2, PT, R96, 0x1, PT ;  /* 0x000000016000780c */ /* 0x000fe20003f46270 */
[----:B------:R-:W-:Y:S01]  /*2e00*/  IMAD.MOV R9, RZ, RZ, -R8 ;  /* 0x000000ffff097224 */ /* 0x000fe200078e0a08 */
[----:B------:R-:W-:Y:S05]  /*2e10*/  YIELD ;  /* 0x0000000000007946 */ /* 0x000fea0003800000 */
[----:B------:R-:W-:Y:S01]  /*2e20*/  BSSY B0, `(.L_x_5488) ;  /* 0x00006c6000007945 */ /* 0x000fe20003800000 */
[----:B------:R0:W5:Y:S01]  /*2e30*/  @!P1 LDG.E R87, desc[UR42][R4.64] ;  /* 0x0000002a04579981 */ /* 0x000162000c1e1900 */
[----:B------:R-:W-:Y:S01]  /*2e40*/  IMAD R88, R88, R9, R12 ;  /* 0x0000000958587224 */ /* 0x000fe200078e020c */
[----:B------:R-:W-:Y:S01]  /*2e50*/  ISETP.GT.AND P1, PT, R26, R27, PT ;  /* 0x0000001b1a00720c */ /* 0x000fe20003f24270 */
[----:B--2---:R-:W-:-:S04]  /*2e60*/  IMAD R7, R23, 0x6000, R13 ;  /* 0x0000600017077824 */ /* 0x004fc800078e020d */
[C---:B------:R-:W-:Y:S02]  /*2e70*/  VIADD R85, R7.reuse, 0x20 ;  /* 0x0000002007557836 */ /* 0x040fe40000000000 */
[----:B------:R-:W-:Y:S02]  /*2e80*/  @P3 VIADD R85, R7, 0xffffffe0 ;  /* 0xffffffe007553836 */ /* 0x000fe40000000000 */
[C---:B------:R-:W-:Y:S02]  /*2e90*/  IMAD.IADD R86, R16.reuse, 0x1, R7 ;  /* 0x0000000110567824 */ /* 0x040fe400078e0207 */
[----:B------:R-:W-:Y:S01]  /*2ea0*/  IMAD.IADD R85, R16, 0x1, R85 ;  /* 0x0000000110557824 */ /* 0x000fe200078e0255 */
[----:B0-----:R-:W-:Y:S06]  /*2eb0*/  @!P2 BRA `(.L_x_5489) ;  /* 0x0000006400dca947 */ /* 0x001fec0003800000 */
[----:B------:R-:W-:Y:S01]  /*2ec0*/  SHF.R.S32.HI R89, RZ, 0x1f, R88 ;  /* 0x0000001fff597819 */ /* 0x000fe20000011458 */
[----:B------:R-:W-:Y:S01]  /*2ed0*/  ULDC.64 UR4, c[0x0][0x300] ;  /* 0x0000c00000047ab9 */ /* 0x000fe20000000a00 */
[----:B-----5:R-:W-:Y:S01]  /*2ee0*/  SHF.R.S32.HI R90, RZ, 0x1f, R87 ;  /* 0x0000001fff5a7819 */ /* 0x020fe20000011457 */
[----:B------:R-:W-:-:S04]  /*2ef0*/  IMAD.WIDE.U32 R4, R88, UR4, RZ ;  /* 0x0000000458047c25 */ /* 0x000fc8000f8e00ff */
        /* <DEDUP_REMOVED lines=14> */
[----:B------:R-:W-:-:S04]  /*2fe0*/  IMAD.WIDE.U32 R4, R201, UR4, R4 ;  /* 0x00000004c9047c25 */ /* 0x000fc8000f8e0004 */
[----:B------:R-:W-:Y:S01]  /*2ff0*/  IMAD R98, R201, UR5, R5 ;  /* 0x00000005c9627c24 */ /* 0x000fe2000f8e0205 */
[----:B------:R-:W-:Y:S01]  /*3000*/  ULDC.64 UR4, c[0x0][0x2e8] ;  /* 0x0000ba0000047ab9 */ /* 0x000fe20000000a00 */
[C---:B------:R-:W-:Y:S01]  /*3010*/  IMAD R5, R7.reuse, R68, R6 ;  /* 0x0000004407057224 */ /* 0x040fe200078e0206 */
[----:B------:R-:W-:Y:S01]  /*3020*/  IADD3 R97, P2, R4, UR4, RZ ;  /* 0x0000000404617c10 */ /* 0x000fe2000ff5e0ff */
[----:B------:R-:W-:Y:S01]  /*3030*/  ULDC.U8 UR4, c[0x0][0x410] ;  /* 0x0001040000047ab9 */ /* 0x000fe20000000000 */
[----:B------:R-:W-:Y:S02]  /*3040*/  IMAD R7, R7, R70, R8 ;  /* 0x0000004607077224 */ /* 0x000fe400078e0208 */
[----:B------:R-:W-:Y:S01]  /*3050*/  IADD3.X R98, R98, UR5, RZ, P2, !PT ;  /* 0x0000000562627c10 */ /* 0x000fe200097fe4ff */
[----:B------:R-:W-:Y:S01]  /*3060*/  IMAD.WIDE.U32 R12, R68, R26, RZ ;  /* 0x0000001a440c7225 */ /* 0x000fe200078e00ff */
[----:B------:R-:W-:-:S03]  /*3070*/  ISETP.NE.AND P2, PT, RZ, UR4, PT ;  /* 0x00000004ff007c0c */ /* 0x000fc6000bf45270 */
[----:B------:R-:W-:-:S04]  /*3080*/  IMAD.WIDE.U32 R10, R70, R26, RZ ;  /* 0x0000001a460a7225 */ /* 0x000fc800078e00ff */
[----:B------:R-:W-:Y:S02]  /*3090*/  IMAD.IADD R14, R13, 0x1, R5 ;  /* 0x000000010d0e7824 */ /* 0x000fe400078e0205 */
[----:B------:R-:W-:-:S04]  /*30a0*/  IMAD.IADD R15, R11, 0x1, R7 ;  /* 0x000000010b0f7824 */ /* 0x000fc800078e0207 */
[----:B------:R-:W-:Y:S05]  /*30b0*/  @!P2 BRA `(.L_x_5490) ;  /* 0x00000030006ca947 */ /* 0x000fea0003800000 */
[----:B------:R-:W-:Y:S01]  /*30c0*/  ISETP.GE.AND P3, PT, R211, R91, PT ;  /* 0x0000005bd300720c */ /* 0x000fe20003f66270 */
        /* <DEDUP_REMOVED lines=13> */
[----:B------:R-:W-:Y:S06]  /*31a0*/  @P3 BRA `(.L_x_5492) ;  /* 0x0000000000943947 */ /* 0x000fec0003800000 */
[----:B------:R-:W2:Y:S01]  /*31b0*/  LDL R82, [R1] ;  /* 0x0000000001527983 */ /* 0x000ea20000100800 */
        /* <DEDUP_REMOVED lines=33> */
[----:B--2---:R-:W-:-:S13]  /*33d0*/  ISETP.GE.AND P2, PT, R82, R96, PT ;  /* 0x000000605200720c */ /* 0x004fda0003f46270 */
[----:B------:R0:W5:Y:S04]  /*33e0*/  @!P2 LDG.E.64 R8, desc[UR42][R12.64+0x50] ;  /* 0x0000502a0c08a981 */ /* 0x000168000c1e1b00 */
[----:B------:R0:W5:Y:S02]  /*33f0*/  @!P2 LDG.E.64 R28, desc[UR42][R10.64+0x50] ;  /* 0x0000502a0a1ca981 */ /* 0x000164000c1e1b00 */
.L_x_5492:
[----:B------:R-:W-:Y:S05]  /*3400*/  BSYNC B1 ;  /* 0x0000000000017941 */ /* 0x000fea0003800000 */
.L_x_5491:
[----:B------:R-:W-:Y:S01]  /*3410*/  UISETP.NE.AND UP0, UPT, UR40, 0x3, UPT ;  /* 0x000000032800788c */ /* 0x000fe2000bf05270 */
[----:B-----5:R-:W-:Y:S02]  /*3420*/  IMAD.MOV.U32 R99, RZ, RZ, R8 ;  /* 0x000000ffff637224 */ /* 0x020fe400078e0008 */
[----:B------:R-:W-:Y:S02]  /*3430*/  IMAD.MOV.U32 R101, RZ, RZ, R30 ;  /* 0x000000ffff657224 */ /* 0x000fe400078e001e */
        /* <DEDUP_REMOVED lines=13> */
.L_x_5493:
[----:B------:R-:W-:Y:S01]  /*3510*/  IMAD R82, R23, 0x8, R16 ;  /* 0x0000000817527824 */ /* 0x000fe200078e0210 */
[----:B------:R-:W-:Y:S01]  /*3520*/  SHF.L.U32 R95, R210, 0x1f, RZ ;  /* 0x0000001fd25f7819 */ /* 0x000fe200000006ff */
[----:B------:R-:W-:Y:S03]  /*3530*/  BSSY B1, `(.L_x_5494) ;  /* 0x0000003000017945 */ /* 0x000fe60003800000 */
[----:B------:R-:W1:Y:S02]  /*3540*/  SYNCS.PHASECHK.TRANS64.TRYWAIT P4, [R82+URZ+0x2a890], R95 ;  /* 0x02a8905f520075a7 */ /* 0x000e64000808017f */
[----:B-1----:R-:W-:Y:S05]  /*3550*/  @!P4 BRA `(.L_x_5495) ;  /* 0x000002a4001cc947 */ /* 0x002fea0003800000 */
.L_x_5871:
[----:B------:R-:W-:Y:S05]  /*3560*/  BSYNC B1 ;  /* 0x0000000000017941 */ /* 0x000fea0003800000 */
.L_x_5494:
[----:B------:R-:W-:-:S03]  /*3570*/  UMOV UR4, 0xffffffff ;  /* 0xffffffff00047882 */ /* 0x000fc60000000000 */
[----:B------:R-:W-:Y:S05]  /*3580*/  BRA.DIV UR4, `(.L_x_5496) ;  /* 0x000002a604247947 */ /* 0x000fea000b800000 */
[----:B------:R-:W2:Y:S04]  /*3590*/  SHFL.IDX PT, R98, R98, RZ, 0x1e1f ;  /* 0x001e1fff62627589 */ /* 0x000ea800000e0000 */
[----:B------:R3:W4:Y:S02]  /*35a0*/  SHFL.IDX PT, R14, R97, RZ, 0x1e1f ;  /* 0x001e1fff610e7589 */ /* 0x00072400000e0000 */
.L_x_5875:
[----:B------:R-:W-:Y:S05]  /*35b0*/  @P3 BRA `(.L_x_5497) ;  /* 0x0000006400303947 */ /* 0x000fea0003800000 */
[----:B------:R-:W-:Y:S01]  /*35c0*/  ISETP.NE.AND P3, PT, R55, RZ, PT ;  /* 0x000000ff3700720c */ /* 0x000fe20003f65270 */
[----:B------:R-:W-:-:S12]  /*35d0*/  BSSY B1, `(.L_x_5498) ;  /* 0x0000075000017945 */ /* 0x000fd80003800000 */
[----:B------:R-:W-:Y:S05]  /*35e0*/  @!P3 BRA `(.L_x_5499) ;  /* 0x0000000400ccb947 */ /* 0x000fea0003800000 */
[----:B------:R1:W1:Y:S01]  /*35f0*/  LDS.128 R4, [R86+0x1e400] ;  /* 0x01e4000056047984 */ /* 0x0002620000000c00 */
[----:B0---4-:R-:W-:Y:S01]  /*3600*/  IADD3 R10, P3, R18, R14, RZ ;  /* 0x0000000e120a7210 */ /* 0x011fe20007f7e0ff */
[----:B------:R-:W-:Y:S04]  /*3610*/  BSSY B2, `(.L_x_5500) ;  /* 0x000006f000027945 */ /* 0x000fe80003800000 */
[----:B--2---:R-:W-:Y:S01]  /*3620*/  IMAD.X R11, R98, 0x1, R19, P3 ;  /* 0x00000001620b7824 */ /* 0x004fe200018e0613 */
        /* <DEDUP_REMOVED lines=13> */
[----:B---3--:R-:W-:Y:S01]  /*3700*/  SHF.R.U32.HI R97, RZ, 0x10, R93 ;  /* 0x00000010ff617819 */ /* 0x008fe2000001165d */
[----:B-1----:R-:W-:Y:S01]  /*3710*/  IMAD.MOV.U32 R15, RZ, RZ, R4 ;  /* 0x000000ffff0f7224 */ /* 0x002fe200078e0004 */
[----:B------:R-:W-:Y:S01]  /*3720*/  LOP3.LUT R13, R13, 0xff00, R12, 0xf8, !PT ;  /* 0x0000ff000d0d7812 */ /* 0x000fe200078ef80c */
[----:B------:R-:W-:Y:S01]  /*3730*/  IMAD.U32 R12, R112, 0x10000, RZ ;  /* 0x00010000700c7824 */ /* 0x000fe200078e00ff */
[----:B------:R-:W-:Y:S01]  /*3740*/  LOP3.LUT R93, R47, 0xff00, R46, 0xf8, !PT ;  /* 0x0000ff002f5d7812 */ /* 0x000fe200078ef82e */
[----:B------:R-:W-:Y:S01]  /*3750*/  IMAD.U32 R46, R97, 0x10000, RZ ;  /* 0x00010000612e7824 */ /* 0x000fe200078e00ff */
[----:B------:R-:W-:-:S02]  /*3760*/  F2FP.F16.E4M3.UNPACK_B R4, R5 ;  /* 0x00000005ff04723e */ /* 0x000fc400020006ff */
[-C--:B------:R-:W-:Y:S02]  /*3770*/  F2FP.F16.E4M3.UNPACK_B R47, R110.reuse.H1 ;  /* 0x0000006eff2f723e */ /* 0x080fe400030006ff */
        /* <DEDUP_REMOVED lines=9> */
[----:B------:R-:W-:Y:S01]  /*3810*/  FMUL.FTZ R113, R46, R111 ;  /* 0x0000006f2e717220 */ /* 0x000fe20000410000 */
        /* <DEDUP_REMOVED lines=32> */
[-C--:B------:R-:W-:Y:S01]  /*3a20*/  F2FP.F16.E4M3.UNPACK_B R114, R13.reuse.H1 ;  /* 0x0000000dff72723e */ /* 0x080fe200030006ff */
[--C-:B------:R-:W-:Y:S01]  /*3a30*/  HADD2.F32 R109, -RZ, R97.reuse.H0_H0 ;  /* 0x20000061ff6d7230 */ /* 0x100fe20000004100 */
[----:B------:R-:W-:Y:S01]  /*3a40*/  F2FP.F16.E4M3.UNPACK_B R111, R12.H1 ;  /* 0x0000000cff6f723e */ /* 0x000fe200030006ff */
[----:B------:R-:W-:Y:S01]  /*3a50*/  HADD2.F32 R97, -RZ, R97.H1_H1 ;  /* 0x30000061ff617230 */ /* 0x000fe20000004100 */
[----:B------:R-:W-:Y:S01]  /*3a60*/  F2FP.SATFINITE.E4M3.F32.PACK_AB_MERGE_C R92, R93, R92, RZ ;  /* 0x0000005c5d5c723e */ /* 0x000fe200048070ff */
[--C-:B------:R-:W-:Y:S01]  /*3a70*/  HADD2.F32 R118, -RZ, R114.reuse.H1_H1 ;  /* 0x30000072ff767230 */ /* 0x100fe20000004100 */
[----:B------:R-:W-:Y:S01]  /*3a80*/  F2FP.F16.E4M3.UNPACK_B R93, R6.H1 ;  /* 0x00000006ff5d723e */ /* 0x000fe200030006ff */
[----:B------:R-:W-:Y:S01]  /*3a90*/  HADD2.F32 R112, -RZ, R111.H1_H1 ;  /* 0x3000006fff707230 */ /* 0x000fe20000004100 */
[----:B------:R-:W-:Y:S01]  /*3aa0*/  F2FP.F16.E4M3.UNPACK_B R113, R13 ;  /* 0x0000000dff71723e */ /* 0x000fe200020006ff */
[----:B------:R-:W-:Y:S01]  /*3ab0*/  HADD2.F32 R114, -RZ, R114.H0_H0 ;  /* 0x20000072ff727230 */ /* 0x000fe20000004100 */
[----:B------:R-:W-:Y:S01]  /*3ac0*/  F2FP.F16.E4M3.UNPACK_B R110, R12 ;  /* 0x0000000cff6e723e */ /* 0x000fe200020006ff */
[----:B------:R-:W-:Y:S01]  /*3ad0*/  FMUL.FTZ R12, R97, R118 ;  /* 0x00000076610c7220 */ /* 0x000fe20000410000 */
[----:B------:R-:W-:-:S02]  /*3ae0*/  HADD2.F32 R13, -RZ, R93.H1_H1 ;  /* 0x3000005dff0d7230 */ /* 0x000fc40000004100 */
[C---:B------:R-:W-:Y:S01]  /*3af0*/  FMUL.FTZ R120, R109.reuse, R118 ;  /* 0x000000766d787220 */ /* 0x040fe20000410000 */
[----:B------:R-:W-:Y:S02]  /*3b00*/  HADD2.F32 R116, -RZ, R113.H1_H1 ;  /* 0x30000071ff747230 */ /* 0x000fe40000004100 */
[----:B------:R-:W-:Y:S01]  /*3b10*/  FFMA.FTZ R109, R109, R112, -R12 ;  /* 0x000000706d6d7223 */ /* 0x000fe2000001080c */
[----:B------:R-:W-:Y:S01]  /*3b20*/  HADD2.F32 R93, -RZ, R93.H0_H0 ;  /* 0x2000005dff5d7230 */ /* 0x000fe20000004100 */
[----:B------:R-:W-:Y:S01]  /*3b30*/  F2FP.F16.E4M3.UNPACK_B R7, R7 ;  /* 0x00000007ff07723e */ /* 0x000fe200020006ff */
[----:B------:R-:W-:Y:S02]  /*3b40*/  HADD2.F32 R12, -RZ, R110.H1_H1 ;  /* 0x3000006eff0c7230 */ /* 0x000fe40000004100 */
[----:B------:R-:W-:Y:S01]  /*3b50*/  FMUL.FTZ R118, R13, R116 ;  /* 0x000000740d767220 */ /* 0x000fe20000410000 */
[----:B------:R-:W-:Y:S01]  /*3b60*/  F2FP.F16.E4M3.UNPACK_B R6, R6 ;  /* 0x00000006ff06723e */ /* 0x000fe200020006ff */
[----:B------:R-:W-:Y:S01]  /*3b70*/  FMUL.FTZ R116, R93, R116 ;  /* 0x000000745d747220 */ /* 0x000fe20000410000 */
[----:B------:R-:W-:-:S02]  /*3b80*/  HADD2.F32 R113, -RZ, R113.H0_H0 ;  /* 0x20000071ff717230 */ /* 0x000fc40000004100 */
[----:B------:R-:W-:Y:S01]  /*3b90*/  FFMA.FTZ R118, R93, R12, -R118 ;  /* 0x0000000c5d767223 */ /* 0x000fe20000010876 */
[----:B------:R-:W-:Y:S01]  /*3ba0*/  FFMA.FTZ R120, R97, R112, R120 ;  /* 0x0000007061787223 */ /* 0x000fe20000010078 */
[----:B------:R-:W-:Y:S01]  /*3bb0*/  FFMA.FTZ R93, R13, R12, R116 ;  /* 0x0000000c0d5d7223 */ /* 0x000fe20000010074 */
[--C-:B------:R-:W-:Y:S01]  /*3bc0*/  HADD2.F32 R12, -RZ, R7.reuse.H0_H0 ;  /* 0x20000007ff0c7230 */ /* 0x100fe20000004100 */
[----:B------:R-:W-:Y:S01]  /*3bd0*/  F2FP.SATFINITE.E4M3.F32.PACK_AB_MERGE_C R5, R5, R4, R47 ;  /* 0x000000040505723e */ /* 0x000fe2000480702f */
[----:B------:R-:W-:Y:S01]  /*3be0*/  HADD2.F32 R13, -RZ, R7.H1_H1 ;  /* 0x30000007ff0d7230 */ /* 0x000fe20000004100 */
[----:B------:R-:W-:Y:S01]  /*3bf0*/  F2FP.SATFINITE.E4M3.F32.PACK_AB_MERGE_C R109, R120, R109, RZ ;  /* 0x0000006d786d723e */ /* 0x000fe200048070ff */
        /* <DEDUP_REMOVED lines=13> */
[----:B------:R-:W-:Y:S02]  /*3cd0*/  F2FP.SATFINITE.E4M3.F32.PACK_AB_MERGE_C R4, R46, R15, R92 ;  /* 0x0000000f2e04723e */ /* 0x000fe4000480705c */
[----:B------:R-:W-:-:S02]  /*3ce0*/  F2FP.SATFINITE.E4M3.F32.PACK_AB_MERGE_C R7, R114, R97, R109 ;  /* 0x000000617207723e */ /* 0x000fc4000480706d */
[----:B------:R-:W-:-:S07]  /*3cf0*/  F2FP.SATFINITE.E4M3.F32.PACK_AB_MERGE_C R6, R113, R112, R93 ;  /* 0x000000707106723e */ /* 0x000fce000480705d */
.L_x_5501:
[----:B------:R-:W-:Y:S05]  /*3d00*/  BSYNC B2 ;  /* 0x0000000000027941 */ /* 0x000fea0003800000 */
.L_x_5500:
[----:B-1----:R0:W-:Y:S02]  /*3d10*/  ST.E.128 desc[UR42][R10.64], R4 ;  /* 0x000000040a007985 */ /* 0x0021e4000c101d2a */
.L_x_5499:
[----:B------:R-:W-:Y:S05]  /*3d20*/  BSYNC B1 ;  /* 0x0000000000017941 */ /* 0x000fea0003800000 */
.L_x_5498:
[----:B------:R-:W-:Y:S01]  /*3d30*/  ISETP.NE.AND P3, PT, R54, RZ, PT ;  /* 0x000000ff3600720c */ /* 0x000fe20003f65270 */
[----:B------:R-:W-:-:S12]  /*3d40*/  BSSY B1, `(.L_x_5502) ;  /* 0x0000077000017945 */ /* 0x000fd80003800000 */
[----:B------:R-:W-:Y:S05]  /*3d50*/  @!P3 BRA `(.L_x_5503) ;  /* 0x0000000400d4b947 */ /* 0x000fea0003800000 */
[----:B0-----:R-:W-:Y:S01]  /*3d60*/  IMAD.SHL.U32 R5, R213, 0x10, RZ ;  /* 0x00000010d5057824 */ /* 0x001fe200078e00ff */
[----:B------:R-:W-:Y:S04]  /*3d70*/  BSSY B2, `(.L_x_5504) ;  /* 0x0000072000027945 */ /* 0x000fe80003800000 */
[----:B----4-:R-:W-:-:S04]  /*3d80*/  IADD3 R10, P3, R14, R5, RZ ;  /* 0x000000050e0a7210 */ /* 0x010fc80007f7e0ff */
[----:B--2---:R-:W-:Y:S02]  /*3d90*/  LEA.HI.X.SX32 R11, R5, R98, 0x1, P3 ;  /* 0x00000062050b7211 */ /* 0x004fe400018f0eff */
[----:B------:R0:W2:Y:S01]  /*3da0*/  LDS.128 R4, [R85+0x1e400] ;  /* 0x01e4000055047984 */ /* 0x0000a20000000c00 */
[----:B------:R-:W-:-:S13]  /*3db0*/  ISETP.GE.AND P3, PT, R222, R96, PT ;  /* 0x00000060de00720c */ /* 0x000fda0003f66270 */
[----:B0-----:R-:W-:Y:S05]  /*3dc0*/  @P3 BRA `(.L_x_5505) ;  /* 0x0000000400b03947 */ /* 0x001fea0003800000 */
        /* <DEDUP_REMOVED lines=29> */
[----:B---3--:R-:W-:Y:S01]  /*3fa0*/  FMUL.FTZ R97, R42, R93 ;  /* 0x0000005d2a617220 */ /* 0x008fe20000410000 */
        /* <DEDUP_REMOVED lines=15> */
[--C-:B------:R-:W-:Y:S02]  /*40a0*/  HADD2.F32 R45, -RZ, R42.reuse.H1_H1 ;  /* 0x3000002aff2d7230 */ /* 0x100fe40000004100 */
[----:B------:R-:W-:Y:S01]  /*40b0*/  HADD2.F32 R44, -RZ, R42.H0_H0 ;  /* 0x2000002aff2c7230 */ /* 0x000fe20000004100 */
[----:B------:R-:W-:Y:S01]  /*40c0*/  F2FP.SATFINITE.E4M3.F32.PACK_AB_MERGE_C R112, R97, R92, RZ ;  /* 0x0000005c6170723e */ /* 0x000fe200048070ff */
        /* <DEDUP_REMOVED lines=12> */
[----:B------:R-:W-:Y:S01]  /*4190*/  FFMA.FTZ R15, R42, R107, -R47 ;  /* 0x0000006b2a0f7223 */ /* 0x000fe2000001082f */
[----:B------:R-:W-:Y:S01]  /*41a0*/  F2FP.F16.E4M3.UNPACK_B R44, R7.H1 ;  /* 0x00000007ff2c723e */ /* 0x000fe200030006ff */
[----:B------:R-:W-:Y:S01]  /*41b0*/  FFMA.FTZ R42, R43, R107, R108 ;  /* 0x0000006b2b2a7223 */ /* 0x000fe2000001006c */
[----:B------:R-:W-:Y:S01]  /*41c0*/  F2FP.F16.E4M3.UNPACK_B R43, R6.H1 ;  /* 0x00000006ff2b723e */ /* 0x000fe200030006ff */
[----:B------:R-:W-:Y:S01]  /*41d0*/  HADD2.F32 R108, -RZ, R97.H1_H1 ;  /* 0x30000061ff6c7230 */ /* 0x000fe20000004100 */
[----:B------:R-:W-:Y:S01]  /*41e0*/  F2FP.SATFINITE.E4M3.F32.PACK_AB_MERGE_C R111, R46, R93, RZ ;  /* 0x0000005d2e6f723e */ /* 0x000fe200048070ff */
        /* <DEDUP_REMOVED lines=11> */
[-C--:B------:R-:W-:Y:S01]  /*42a0*/  FMUL.FTZ R108, R12, R107.reuse ;  /* 0x0000006b0c6c7220 */ /* 0x080fe20000410000 */
        /* <DEDUP_REMOVED lines=21> */
[----:B------:R-:W-:-:S02]  /*4400*/  F2FP.SATFINITE.E4M3.F32.PACK_AB_MERGE_C R109, R109, R110, RZ ;  /* 0x0000006e6d6d723e */ /* 0x000fc400048070ff */
[-C--:B------:R-:W-:Y:S01]  /*4410*/  FFMA.FTZ R43, R12, R47.reuse, -R43 ;  /* 0x0000002f0c2b7223 */ /* 0x080fe2000001082b */
[----:B------:R-:W-:Y:S01]  /*4420*/  FFMA.FTZ R92, R7, R47, R92 ;  /* 0x0000002f075c7223 */ /* 0x000fe2000001005c */
[-C--:B------:R-:W-:Y:S01]  /*4430*/  FFMA.FTZ R44, R5, R46.reuse, -R44 ;  /* 0x0000002e052c7223 */ /* 0x080fe2000001082c */
[----:B------:R-:W-:Y:S01]  /*4440*/  FFMA.FTZ R93, R6, R46, R93 ;  /* 0x0000002e065d7223 */ /* 0x000fe2000001005d */
[----:B------:R-:W-:Y:S02]  /*4450*/  F2FP.SATFINITE.E4M3.F32.PACK_AB_MERGE_C R5, R13, R4, R112 ;  /* 0x000000040d05723e */ /* 0x000fe40004807070 */
[----:B------:R-:W-:Y:S02]  /*4460*/  F2FP.SATFINITE.E4M3.F32.PACK_AB_MERGE_C R4, R42, R15, R111 ;  /* 0x0000000f2a04723e */ /* 0x000fe4000480706f */
[----:B------:R-:W-:Y:S02]  /*4470*/  F2FP.SATFINITE.E4M3.F32.PACK_AB_MERGE_C R6, R93, R44, R107 ;  /* 0x0000002c5d06723e */ /* 0x000fe4000480706b */
[----:B------:R-:W-:-:S07]  /*4480*/  F2FP.SATFINITE.E4M3.F32.PACK_AB_MERGE_C R7, R92, R43, R109 ;  /* 0x0000002b5c07723e */ /* 0x000fce000480706d */
.L_x_5505:
[----:B------:R-:W-:Y:S05]  /*4490*/  BSYNC B2 ;  /* 0x0000000000027941 */ /* 0x000fea0003800000 */
.L_x_5504:
[----:B--2---:R0:W-:Y:S02]  /*44a0*/  ST.E.128 desc[UR42][R10.64], R4 ;  /* 0x000000040a007985 */ /* 0x0041e4000c101d2a */
.L_x_5503:
[----:B------:R-:W-:Y:S05]  /*44b0*/  BSYNC B1 ;  /* 0x0000000000017941 */ /* 0x000fea0003800000 */
.L_x_5502:
        /* <DEDUP_REMOVED lines=11> */
[----:B------:R-:W-:Y:S02]  /*4570*/  LOP3.LUT R13, R41, 0xff, RZ, 0xc0, !PT ;  /* 0x000000ff290d7812 */ /* 0x000fe400078ec0ff */
[--C-:B------:R-:W-:Y:S02]  /*4580*/  SHF.R.U32.HI R40, RZ, 0x18, R41.reuse ;  /* 0x00000018ff287819 */ /* 0x100fe40000011629 */
[----:B------:R-:W-:Y:S02]  /*4590*/  SHF.R.U32.HI R15, RZ, 0x8, R41 ;  /* 0x00000008ff0f7819 */ /* 0x000fe40000011629 */
[----:B------:R-:W-:Y:S02]  /*45a0*/  LOP3.LUT R12, R39, 0xff, RZ, 0xc0, !PT ;  /* 0x000000ff270c7812 */ /* 0x000fe400078ec0ff */
[----:B------:R-:W-:Y:S01]  /*45b0*/  SHF.R.U32.HI R43, RZ, 0x18, R39 ;  /* 0x00000018ff2b7819 */ /* 0x000fe20000011627 */
[----:B------:R-:W-:Y:S01]  /*45c0*/  IMAD.SHL.U32 R15, R15, 0x100, RZ ;  /* 0x000001000f0f7824 */ /* 0x000fe200078e00ff */
[----:B------:R-:W-:Y:S01]  /*45d0*/  PRMT R40, R40, 0x654, R13 ;  /* 0x0000065428287816 */ /* 0x000fe2000000000d */
[----:B------:R-:W-:Y:S01]  /*45e0*/  IMAD.SHL.U32 R13, R42, 0x100, RZ ;  /* 0x000001002a0d7824 */ /* 0x000fe200078e00ff */
[----:B------:R-:W-:-:S02]  /*45f0*/  SHF.R.U32.HI R44, RZ, 0x10, R39 ;  /* 0x00000010ff2c7819 */ /* 0x000fc40000011627 */
[----:B------:R-:W-:Y:S02]  /*4600*/  SHF.R.U32.HI R39, RZ, 0x10, R41 ;  /* 0x00000010ff277819 */ /* 0x000fe40000011629 */
[----:B------:R-:W-:Y:S01]  /*4610*/  PRMT R38, R43, 0x654, R12 ;  /* 0x000006542b267816 */ /* 0x000fe2000000000c */
[----:B--2---:R-:W-:Y:S01]  /*4620*/  IMAD.MOV.U32 R12, RZ, RZ, R4 ;  /* 0x000000ffff0c7224 */ /* 0x004fe200078e0004 */
[----:B------:R-:W-:Y:S01]  /*4630*/  LOP3.LUT R40, R40, 0xff00, R15, 0xf8, !PT ;  /* 0x0000ff0028287812 */ /* 0x000fe200078ef80f */
[----:B------:R-:W-:Y:S01]  /*4640*/  IMAD.U32 R39, R39, 0x10000, RZ ;  /* 0x0001000027277824 */ /* 0x000fe200078e00ff */
[----:B------:R-:W-:Y:S01]  /*4650*/  LOP3.LUT R38, R38, 0xff00, R13, 0xf8, !PT ;  /* 0x0000ff0026267812 */ /* 0x000fe200078ef80d */
[----:B------:R-:W-:Y:S01]  /*4660*/  IMAD.U32 R13, R44, 0x10000, RZ ;  /* 0x000100002c0d7824 */ /* 0x000fe200078e00ff */
[----:B------:R-:W-:Y:S02]  /*4670*/  F2FP.F16.E4M3.UNPACK_B R15, R105.H1 ;  /* 0x00000069ff0f723e */ /* 0x000fe400030006ff */
[----:B------:R-:W-:-:S02]  /*4680*/  F2FP.F16.E4M3.UNPACK_B R4, R5 ;  /* 0x00000005ff04723e */ /* 0x000fc400020006ff */
        /* <DEDUP_REMOVED lines=14> */
[----:B------:R-:W-:Y:S01]  /*4770*/  FFMA.FTZ R5, R13, R40, R42 ;  /* 0x000000280d057223 */ /* 0x000fe2000001002a */
[----:B------:R-:W-:Y:S02]  /*4780*/  HADD2.F32 R39, -RZ, R39.H1_H1 ;  /* 0x30000027ff277230 */ /* 0x000fe40000004100 */
[-C--:B------:R-:W-:Y:S01]  /*4790*/  FMUL.FTZ R46, R38, R43.reuse ;  /* 0x0000002b262e7220 */ /* 0x080fe20000410000 */
[----:B------:R-:W-:Y:S01]  /*47a0*/  F2FP.F16.E4M3.UNPACK_B R13, R12.H1 ;  /* 0x0000000cff0d723e */ /* 0x000fe200030006ff */
[C---:B------:R-:W-:Y:S01]  /*47b0*/  FMUL.FTZ R43, R15.reuse, R43 ;  /* 0x0000002b0f2b7220 */ /* 0x040fe20000410000 */
[----:B------:R-:W-:Y:S01]  /*47c0*/  FFMA.FTZ R4, R4, R40, -R45 ;  /* 0x0000002804047223 */ /* 0x000fe2000001082d */
[-C--:B------:R-:W-:Y:S01]  /*47d0*/  FFMA.FTZ R45, R15, R39.reuse, -R46 ;  /* 0x000000270f2d7223 */ /* 0x080fe2000001082e */
[----:B------:R-:W-:Y:S01]  /*47e0*/  F2FP.F16.E4M3.UNPACK_B R12, R12 ;  /* 0x0000000cff0c723e */ /* 0x000fe200020006ff */
[----:B------:R-:W-:Y:S01]  /*47f0*/  FFMA.FTZ R92, R38, R39, R43 ;  /* 0x00000027265c7223 */ /* 0x000fe2000001002b */
[----:B------:R-:W-:Y:S01]  /*4800*/  F2FP.F16.E4M3.UNPACK_B R106, R106 ;  /* 0x0000006aff6a723e */ /* 0x000fe200020006ff */
[----:B------:R-:W-:-:S02]  /*4810*/  HADD2.F32 R40, -RZ, R105.H1_H1 ;  /* 0x30000069ff287230 */ /* 0x000fc40000004100 */
[--C-:B------:R-:W-:Y:S02]  /*4820*/  HADD2.F32 R15, -RZ, R13.reuse.H0_H0 ;  /* 0x2000000dff0f7230 */ /* 0x100fe40000004100 */
[----:B------:R-:W-:Y:S02]  /*4830*/  HADD2.F32 R38, -RZ, R13.H1_H1 ;  /* 0x3000000dff267230 */ /* 0x000fe40000004100 */
[----:B------:R-:W-:Y:S02]  /*4840*/  HADD2.F32 R13, -RZ, R12.H0_H0 ;  /* 0x2000000cff0d7230 */ /* 0x000fe40000004100 */
[-C--:B------:R-:W-:Y:S01]  /*4850*/  FMUL.FTZ R43, R15, R40.reuse ;  /* 0x000000280f2b7220 */ /* 0x080fe20000410000 */
[----:B------:R-:W-:Y:S02]  /*4860*/  HADD2.F32 R39, -RZ, R106.H1_H1 ;  /* 0x3000006aff277230 */ /* 0x000fe40000004100 */
[----:B------:R-:W-:Y:S01]  /*4870*/  FMUL.FTZ R42, R38, R40 ;  /* 0x00000028262a7220 */ /* 0x000fe20000410000 */
[----:B------:R-:W-:-:S02]  /*4880*/  HADD2.F32 R105, -RZ, R105.H0_H0 ;  /* 0x20000069ff697230 */ /* 0x000fc40000004100 */
[----:B------:R-:W-:Y:S02]  /*4890*/  HADD2.F32 R12, -RZ, R12.H1_H1 ;  /* 0x3000000cff0c7230 */ /* 0x000fe40000004100 */
[-C--:B------:R-:W-:Y:S01]  /*48a0*/  FFMA.FTZ R42, R15, R39.reuse, -R42 ;  /* 0x000000270f2a7223 */ /* 0x080fe2000001082a */
[----:B------:R-:W-:Y:S02]  /*48b0*/  HADD2.F32 R106, -RZ, R106.H0_H0 ;  /* 0x2000006aff6a7230 */ /* 0x000fe40000004100 */
[----:B------:R-:W-:Y:S01]  /*48c0*/  FFMA.FTZ R43, R38, R39, R43 ;  /* 0x00000027262b7223 */ /* 0x000fe2000001002b */
[----:B------:R-:W-:Y:S01]  /*48d0*/  F2FP.F16.E4M3.UNPACK_B R39, R41.H1 ;  /* 0x00000029ff27723e */ /* 0x000fe200030006ff */
[CC--:B------:R-:W-:Y:S01]  /*48e0*/  FMUL.FTZ R40, R12.reuse, R105.reuse ;  /* 0x000000690c287220 */ /* 0x0c0fe20000410000 */
[C---:B------:R-:W-:Y:S01]  /*48f0*/  FMUL.FTZ R105, R13.reuse, R105 ;  /* 0x000000690d697220 */ /* 0x040fe20000410000 */
[----:B------:R-:W-:Y:S02]  /*4900*/  F2FP.F16.E4M3.UNPACK_B R41, R41 ;  /* 0x00000029ff29723e */ /* 0x000fe400020006ff */
[----:B------:R-:W-:Y:S01]  /*4910*/  FFMA.FTZ R46, R13, R106, -R40 ;  /* 0x0000006a0d2e7223 */ /* 0x000fe20000010828 */
[----:B---3--:R-:W-:Y:S01]  /*4920*/  F2FP.SATFINITE.E4M3.F32.PACK_AB_MERGE_C R97, R43, R42, RZ ;  /* 0x0000002a2b61723e */ /* 0x008fe200048070ff */
[----:B------:R-:W-:Y:S01]  /*4930*/  FFMA.FTZ R105, R12, R106, R105 ;  /* 0x0000006a0c697223 */ /* 0x000fe20000010069 */
[----:B------:R-:W-:Y:S01]  /*4940*/  F2FP.F16.E4M3.UNPACK_B R13, R7.H1 ;  /* 0x00000007ff0d723e */ /* 0x000fe200030006ff */
[--C-:B------:R-:W-:Y:S01]  /*4950*/  HADD2.F32 R40, -RZ, R39.reuse.H1_H1 ;  /* 0x30000027ff287230 */ /* 0x100fe20000004100 */
[----:B------:R-:W-:Y:S01]  /*4960*/  F2FP.F16.E4M3.UNPACK_B R42, R44.H1 ;  /* 0x0000002cff2a723e */ /* 0x000fe200030006ff */
[----:B------:R-:W-:Y:S01]  /*4970*/  HADD2.F32 R39, -RZ, R39.H0_H0 ;  /* 0x20000027ff277230 */ /* 0x000fe20000004100 */
[----:B------:R-:W-:Y:S01]  /*4980*/  F2FP.SATFINITE.E4M3.F32.PACK_AB_MERGE_C R106, R92, R45, RZ ;  /* 0x0000002d5c6a723e */ /* 0x000fe200048070ff */
        /* <DEDUP_REMOVED lines=15> */
[----:B------:R-:W-:Y:S01]  /*4a80*/  FMUL.FTZ R92, R12, R43 ;  /* 0x0000002b0c5c7220 */ /* 0x000fe20000410000 */
[----:B------:R-:W-:-:S02]  /*4a90*/  HADD2.F32 R42, -RZ, R42.H0_H0 ;  /* 0x2000002aff2a7230 */ /* 0x000fc40000004100 */
[-C--:B------:R-:W-:Y:S01]  /*4aa0*/  FFMA.FTZ R45, R12, R15.reuse, -R45 ;  /* 0x0000000f0c2d7223 */ /* 0x080fe2000001082d */
[--C-:B------:R-:W-:Y:S02]  /*4ab0*/  HADD2.F32 R12, -RZ, R7.reuse.H0_H0 ;  /* 0x20000007ff0c7230 */ /* 0x100fe40000004100 */
[----:B------:R-:W-:Y:S01]  /*4ac0*/  FFMA.FTZ R92, R13, R15, R92 ;  /* 0x0000000f0d5c7223 */ /* 0x000fe2000001005c */
[----:B------:R-:W-:Y:S02]  /*4ad0*/  HADD2.F32 R13, -RZ, R7.H1_H1 ;  /* 0x30000007ff0d7230 */ /* 0x000fe40000004100 */
[----:B------:R-:W-:Y:S01]  /*4ae0*/  FFMA.FTZ R40, R38, R40, R93 ;  /* 0x0000002826287223 */ /* 0x000fe2000001005d */
[--C-:B------:R-:W-:Y:S01]  /*4af0*/  HADD2.F32 R7, -RZ, R6.reuse.H0_H0 ;  /* 0x20000006ff077230 */ /* 0x100fe20000004100 */
[----:B------:R-:W-:Y:S01]  /*4b00*/  F2FP.SATFINITE.E4M3.F32.PACK_AB_MERGE_C R5, R5, R4, R106 ;  /* 0x000000040505723e */ /* 0x000fe2000480706a */
[----:B------:R-:W-:Y:S02]  /*4b10*/  HADD2.F32 R6, -RZ, R6.H1_H1 ;  /* 0x30000006ff067230 */ /* 0x000fe40000004100 */
[----:B------:R-:W-:Y:S01]  /*4b20*/  FMUL.FTZ R43, R13, R42 ;  /* 0x0000002a0d2b7220 */ /* 0x000fe20000410000 */
[----:B------:R-:W-:-:S02]  /*4b30*/  HADD2.F32 R44, -RZ, R44.H0_H0 ;  /* 0x2000002cff2c7230 */ /* 0x000fc40000004100 */
[C---:B------:R-:W-:Y:S01]  /*4b40*/  FMUL.FTZ R42, R12.reuse, R42 ;  /* 0x0000002a0c2a7220 */ /* 0x040fe20000410000 */
[----:B------:R-:W-:Y:S02]  /*4b50*/  HADD2.F32 R41, -RZ, R41.H0_H0 ;  /* 0x20000029ff297230 */ /* 0x000fe40000004100 */
[----:B------:R-:W-:Y:S01]  /*4b60*/  FFMA.FTZ R43, R12, R39, -R43 ;  /* 0x000000270c2b7223 */ /* 0x000fe2000001082b */
[----:B------:R-:W-:Y:S01]  /*4b70*/  F2FP.SATFINITE.E4M3.F32.PACK_AB_MERGE_C R45, R92, R45, RZ ;  /* 0x0000002d5c2d723e */ /* 0x000fe200048070ff */
[-C--:B------:R-:W-:Y:S01]  /*4b80*/  FMUL.FTZ R38, R6, R44.reuse ;  /* 0x0000002c06267220 */ /* 0x080fe20000410000 */
[----:B------:R-:W-:Y:S01]  /*4b90*/  FMUL.FTZ R15, R7, R44 ;  /* 0x0000002c070f7220 */ /* 0x000fe20000410000 */
[----:B------:R-:W-:Y:S01]  /*4ba0*/  FFMA.FTZ R42, R13, R39, R42 ;  /* 0x000000270d2a7223 */ /* 0x000fe2000001002a */
[----:B------:R-:W-:Y:S01]  /*4bb0*/  F2FP.SATFINITE.E4M3.F32.PACK_AB_MERGE_C R40, R40, R47, RZ ;  /* 0x0000002f2828723e */ /* 0x000fe200048070ff */
[-C--:B------:R-:W-:Y:S01]  /*4bc0*/  FFMA.FTZ R38, R7, R41.reuse, -R38 ;  /* 0x0000002907267223 */ /* 0x080fe20000010826 */
[----:B------:R-:W-:Y:S01]  /*4bd0*/  FFMA.FTZ R15, R6, R41, R15 ;  /* 0x00000029060f7223 */ /* 0x000fe2000001000f */
[----:B------:R-:W-:-:S02]  /*4be0*/  F2FP.SATFINITE.E4M3.F32.PACK_AB_MERGE_C R4, R105, R46, R97 ;  /* 0x0000002e6904723e */ /* 0x000fc40004807061 */
[----:B------:R-:W-:Y:S02]  /*4bf0*/  F2FP.SATFINITE.E4M3.F32.PACK_AB_MERGE_C R7, R42, R43, R40 ;  /* 0x0000002b2a07723e */ /* 0x000fe40004807028 */
[----:B------:R-:W-:-:S07]  /*4c00*/  F2FP.SATFINITE.E4M3.F32.PACK_AB_MERGE_C R6, R15, R38, R45 ;  /* 0x000000260f06723e */ /* 0x000fce000480702d */
.L_x_5509:
[----:B------:R-:W-:Y:S05]  /*4c10*/  BSYNC B2 ;  /* 0x0000000000027941 */ /* 0x000fea0003800000 */
.L_x_5508:
[----:B--2---:R0:W-:Y:S02]  /*4c20*/  ST.E.128 desc[UR42][R10.64], R4 ;  /* 0x000000040a007985 */ /* 0x0041e4000c101d2a */
.L_x_5507:
[----:B------:R-:W-:Y:S05]  /*4c30*/  BSYNC B1 ;  /* 0x0000000000017941 */ /* 0x000fea0003800000 */
.L_x_5506:
[----:B------:R-:W-:Y:S01]  /*4c40*/  LOP3.LUT P3, RZ, R58, 0x8, RZ, 0xc0, !PT ;  /* 0x000000083aff7812 */ /* 0x000fe2000786c0ff */
[----:B------:R-:W-:-:S12]  /*4c50*/  BSSY B1, `(.L_x_5510) ;  /* 0x0000075000017945 */ /* 0x000fd80003800000 */
[----:B------:R-:W-:Y:S05]  /*4c60*/  @!P3 BRA `(.L_x_5511) ;  /* 0x0000000400ccb947 */ /* 0x000fea0003800000 */
[----:B0-----:R0:W0:Y:S01]  /*4c70*/  LDS.128 R4, [R85+0x20400] ;  /* 0x0204000055047984 */ /* 0x0010220000000c00 */
[----:B----4-:R-:W-:Y:S01]  /*4c80*/  IADD3 R10, P3, R208, R14, RZ ;  /* 0x0000000ed00a7210 */ /* 0x010fe20007f7e0ff */
[----:B------:R-:W-:Y:S04]  /*4c90*/  BSSY B2, `(.L_x_5512) ;  /* 0x000006f000027945 */ /* 0x000fe80003800000 */
[----:B--2---:R-:W-:Y:S01]  /*4ca0*/  IMAD.X R11, R98, 0x1, R221, P3 ;  /* 0x00000001620b7824 */ /* 0x004fe200018e06dd */
[----:B------:R-:W-:-:S13]  /*4cb0*/  ISETP.GE.AND P3, PT, R229, R96, PT ;  /* 0x00000060e500720c */ /* 0x000fda0003f66270 */
[----:B------:R-:W-:Y:S05]  /*4cc0*/  @P3 BRA `(.L_x_5513) ;  /* 0x0000000400ac3947 */ /* 0x000fea0003800000 */
[----:B------:R-:W-:Y:S02]  /*4cd0*/  SHF.R.U32.HI R39, RZ, 0x8, R35 ;  /* 0x00000008ff277819 */ /* 0x000fe40000011623 */
[--C-:B------:R-:W-:Y:S02]  /*4ce0*/  SHF.R.U32.HI R34, RZ, 0x18, R37.reuse ;  /* 0x00000018ff227819 */ /* 0x100fe40000011625 */
[----:B------:R-:W-:Y:S02]  /*4cf0*/  LOP3.LUT R15, R37, 0xff, RZ, 0xc0, !PT ;  /* 0x000000ff250f7812 */ /* 0x000fe400078ec0ff */
[----:B------:R-:W-:Y:S02]  /*4d00*/  SHF.R.U32.HI R36, RZ, 0x8, R37 ;  /* 0x00000008ff247819 */ /* 0x000fe40000011625 */
[----:B------:R-:W-:Y:S02]  /*4d10*/  SHF.R.U32.HI R13, RZ, 0x18, R35 ;  /* 0x00000018ff0d7819 */ /* 0x000fe40000011623 */
[----:B------:R-:W-:Y:S01]  /*4d20*/  LOP3.LUT R12, R35, 0xff, RZ, 0xc0, !PT ;  /* 0x000000ff230c7812 */ /* 0x000fe200078ec0ff */
[----:B------:R-:W-:Y:S01]  /*4d30*/  IMAD.SHL.U32 R36, R36, 0x100, RZ ;  /* 0x0000010024247824 */ /* 0x000fe200078e00ff */
[----:B------:R-:W-:Y:S01]  /*4d40*/  PRMT R15, R34, 0x654, R15 ;  /* 0x00000654220f7816 */ /* 0x000fe2000000000f */
[----:B------:R-:W-:Y:S01]  /*4d50*/  IMAD.SHL.U32 R34, R39, 0x100, RZ ;  /* 0x0000010027227824 */ /* 0x000fe200078e00ff */
[----:B------:R-:W-:-:S02]  /*4d60*/  SHF.R.U32.HI R38, RZ, 0x10, R35 ;  /* 0x00000010ff267819 */ /* 0x000fc40000011623 */
[----:B------:R-:W-:Y:S02]  /*4d70*/  SHF.R.U32.HI R35, RZ, 0x10, R37 ;  /* 0x00000010ff237819 */ /* 0x000fe40000011625 */
[----:B------:R-:W-:Y:S01]  /*4d80*/  PRMT R13, R13, 0x654, R12 ;  /* 0x000006540d0d7816 */ /* 0x000fe2000000000c */
[----:B0-----:R-:W-:Y:S01]  /*4d90*/  IMAD.MOV.U32 R12, RZ, RZ, R4 ;  /* 0x000000ffff0c7224 */ /* 0x001fe200078e0004 */
        /* <DEDUP_REMOVED lines=44> */
[-C--:B------:R-:W-:Y:S01]  /*5060*/  FMUL.FTZ R39, R13, R104.reuse ;  /* 0x000000680d277220 */ /* 0x080fe20000410000 */
[C---:B------:R-:W-:Y:S01]  /*5070*/  FMUL.FTZ R36, R12.reuse, R104 ;  /* 0x000000680c247220 */ /* 0x040fe20000410000 */
[----:B------:R-:W-:Y:S02]  /*5080*/  F2FP.F16.E4M3.UNPACK_B R35, R37.H1 ;  /* 0x00000025ff23723e */ /* 0x000fe400030006ff */
[----:B------:R-:W-:Y:S01]  /*5090*/  F2FP.SATFINITE.E4M3.F32.PACK_AB_MERGE_C R46, R41, R38, RZ ;  /* 0x00000026292e723e */ /* 0x000fe200048070ff */
[----:B------:R-:W-:Y:S01]  /*50a0*/  FFMA.FTZ R42, R13, R103, -R36 ;  /* 0x000000670d2a7223 */ /* 0x000fe20000010824 */
[----:B------:R-:W-:Y:S01]  /*50b0*/  F2FP.F16.E4M3.UNPACK_B R13, R7.H1 ;  /* 0x00000007ff0d723e */ /* 0x000fe200030006ff */
[----:B------:R-:W-:Y:S01]  /*50c0*/  FFMA.FTZ R103, R12, R103, R39 ;  /* 0x000000670c677223 */ /* 0x000fe20000010027 */
[----:B------:R-:W-:Y:S01]  /*50d0*/  F2FP.F16.E4M3.UNPACK_B R38, R40.H1 ;  /* 0x00000028ff26723e */ /* 0x000fe200030006ff */
[----:B------:R-:W-:Y:S01]  /*50e0*/  HADD2.F32 R36, -RZ, R35.H1_H1 ;  /* 0x30000023ff247230 */ /* 0x000fe20000004100 */
[----:B------:R-:W-:Y:S01]  /*50f0*/  F2FP.F16.E4M3.UNPACK_B R12, R6.H1 ;  /* 0x00000006ff0c723e */ /* 0x000fe200030006ff */
[--C-:B------:R-:W-:Y:S01]  /*5100*/  HADD2.F32 R34, -RZ, R13.reuse.H1_H1 ;  /* 0x3000000dff227230 */ /* 0x100fe20000004100 */
[----:B------:R-:W-:Y:S01]  /*5110*/  F2FP.F16.E4M3.UNPACK_B R40, R40 ;  /* 0x00000028ff28723e */ /* 0x000fe200020006ff */
        /* <DEDUP_REMOVED lines=25> */
[----:B------:R-:W-:Y:S01]  /*52b0*/  FMUL.FTZ R38, R12, R38 ;  /* 0x000000260c267220 */ /* 0x000fe20000410000 */
[----:B------:R-:W-:Y:S01]  /*52c0*/  HADD2.F32 R35, -RZ, R35.H0_H0 ;  /* 0x20000023ff237230 */ /* 0x000fe20000004100 */
[----:B------:R-:W-:Y:S01]  /*52d0*/  F2FP.SATFINITE.E4M3.F32.PACK_AB_MERGE_C R41, R44, R41, RZ ;  /* 0x000000292c29723e */ /* 0x000fe200048070ff */
[----:B------:R-:W-:Y:S02]  /*52e0*/  HADD2.F32 R37, -RZ, R37.H0_H0 ;  /* 0x20000025ff257230 */ /* 0x000fe40000004100 */
[-C--:B------:R-:W-:Y:S01]  /*52f0*/  FMUL.FTZ R34, R6, R40.reuse ;  /* 0x0000002806227220 */ /* 0x080fe20000410000 */
[----:B------:R-:W-:Y:S01]  /*5300*/  FMUL.FTZ R15, R7, R40 ;  /* 0x00000028070f7220 */ /* 0x000fe20000410000 */
[-C--:B------:R-:W-:Y:S01]  /*5310*/  FFMA.FTZ R39, R12, R35.reuse, -R39 ;  /* 0x000000230c277223 */ /* 0x080fe20000010827 */
[----:B------:R-:W-:Y:S01]  /*5320*/  FFMA.FTZ R38, R13, R35, R38 ;  /* 0x000000230d267223 */ /* 0x000fe20000010026 */
[-C--:B------:R-:W-:Y:S01]  /*5330*/  FFMA.FTZ R34, R7, R37.reuse, -R34 ;  /* 0x0000002507227223 */ /* 0x080fe20000010822 */
[----:B------:R-:W-:Y:S01]  /*5340*/  FFMA.FTZ R15, R6, R37, R15 ;  /* 0x00000025060f7223 */ /* 0x000fe2000001000f */
[----:B------:R-:W-:-:S04]  /*5350*/  F2FP.SATFINITE.E4M3.F32.PACK_AB_MERGE_C R36, R36, R43, RZ ;  /* 0x0000002b2424723e */ /* 0x000fc800048070ff */
[----:B------:R-:W-:Y:S02]  /*5360*/  F2FP.SATFINITE.E4M3.F32.PACK_AB_MERGE_C R6, R15, R34, R41 ;  /* 0x000000220f06723e */ /* 0x000fe40004807029 */
[----:B------:R-:W-:-:S07]  /*5370*/  F2FP.SATFINITE.E4M3.F32.PACK_AB_MERGE_C R7, R38, R39, R36 ;  /* 0x000000272607723e */ /* 0x000fce0004807024 */
.L_x_5513:
[----:B------:R-:W-:Y:S05]  /*5380*/  BSYNC B2 ;  /* 0x0000000000027941 */ /* 0x000fea0003800000 */
.L_x_5512:
[----:B0-----:R0:W-:Y:S02]  /*5390*/  ST.E.128 desc[UR42][R10.64], R4 ;  /* 0x000000040a007985 */ /* 0x0011e4000c101d2a */
.L_x_5511:
[----:B------:R-:W-:Y:S05]  /*53a0*/  BSYNC B1 ;  /* 0x0000000000017941 */ /* 0x000fea0003800000 */
.L_x_5510:
        /* <DEDUP_REMOVED lines=116> */
.L_x_5517:
[----:B------:R-:W-:Y:S05]  /*5af0*/  BSYNC B2 ;  /* 0x0000000000027941 */ /* 0x000fea0003800000 */
.L_x_5516:
[----:B0-----:R0:W-:Y:S02]  /*5b00*/  ST.E.128 desc[UR42][R10.64], R4 ;  /* 0x000000040a007985 */ /* 0x0011e4000c101d2a */
.L_x_5515:
[----:B------:R-:W-:Y:S05]  /*5b10*/  BSYNC B1 ;  /* 0x0000000000017941 */ /* 0x000fea0003800000 */
.L_x_5514:
[----:B------:R-:W-:-:S13]  /*5b20*/  LOP3.LUT P3, RZ, R58, 0x20, RZ, 0xc0, !PT ;  /* 0x000000203aff7812 */ /* 0x000fda000786c0ff */
[----:B------:R-:W-:Y:S05]  /*5b30*/  @!P3 BRA `(.L_x_5497) ;  /* 0x0000003c00d0b947 */ /* 0x000fea0003800000 */
[----:B0-----:R-:W5:Y:S01]  /*5b40*/  LDL R12, [R1] ;  /* 0x00000000010c7983 */ /* 0x001f620000100800 */
[----:B----4-:R-:W-:Y:S01]  /*5b50*/  IADD3 R10, P3, R209, R14, RZ ;  /* 0x0000000ed10a7210 */ /* 0x010fe20007f7e0ff */
[----:B------:R-:W-:Y:S02]  /*5b60*/  BSSY B1, `(.L_x_5518) ;  /* 0x000006e000017945 */ /* 0x000fe40003800000 */
[----:B------:R0:W4:Y:S02]  /*5b70*/  LDS.128 R4, [R85+0x22400] ;  /* 0x0224000055047984 */ /* 0x0001240000000c00 */
[----:B--2---:R-:W-:Y:S01]  /*5b80*/  IMAD.X R11, R98, 0x1, R219, P3 ;  /* 0x00000001620b7824 */ /* 0x004fe200018e06db */
[----:B-----5:R-:W-:-:S13]  /*5b90*/  ISETP.GE.AND P3, PT, R12, R96, PT ;  /* 0x000000600c00720c */ /* 0x020fda0003f66270 */
[----:B0---4-:R-:W-:Y:S05]  /*5ba0*/  @P3 BRA `(.L_x_5519) ;  /* 0x0000000400a43947 */ /* 0x011fea0003800000 */
[----:B------:R-:W-:Y:S02]  /*5bb0*/  SHF.R.U32.HI R12, RZ, 0x8, R9 ;  /* 0x00000008ff0c7819 */ /* 0x000fe40000011609 */
[----:B------:R-:W-:Y:S02]  /*5bc0*/  SHF.R.U32.HI R14, RZ, 0x8, R29 ;  /* 0x00000008ff0e7819 */ /* 0x000fe4000001161d */
[----:B------:R-:W-:Y:S01]  /*5bd0*/  SHF.R.U32.HI R31, RZ, 0x18, R9 ;  /* 0x00000018ff1f7819 */ /* 0x000fe20000011609 */
[----:B------:R-:W-:Y:S01]  /*5be0*/  IMAD.SHL.U32 R12, R12, 0x100, RZ ;  /* 0x000001000c0c7824 */ /* 0x000fe200078e00ff */
[----:B------:R-:W-:Y:S01]  /*5bf0*/  LOP3.LUT R8, R9, 0xff, RZ, 0xc0, !PT ;  /* 0x000000ff09087812 */ /* 0x000fe200078ec0ff */
[----:B------:R-:W-:Y:S01]  /*5c00*/  IMAD.SHL.U32 R14, R14, 0x100, RZ ;  /* 0x000001000e0e7824 */ /* 0x000fe200078e00ff */
[----:B------:R-:W-:Y:S02]  /*5c10*/  SHF.R.U32.HI R28, RZ, 0x10, R29 ;  /* 0x00000010ff1c7819 */ /* 0x000fe4000001161d */
[----:B------:R-:W-:-:S02]  /*5c20*/  SHF.R.U32.HI R15, RZ, 0x10, R9 ;  /* 0x00000010ff0f7819 */ /* 0x000fc40000011609 */
[----:B------:R-:W-:Y:S01]  /*5c30*/  LOP3.LUT R13, R29, 0xff0000ff, RZ, 0xc0, !PT ;  /* 0xff0000ff1d0d7812 */ /* 0x000fe200078ec0ff */
[----:B------:R-:W-:Y:S01]  /*5c40*/  IMAD.U32 R28, R28, 0x10000, RZ ;  /* 0x000100001c1c7824 */ /* 0x000fe200078e00ff */
[----:B------:R-:W-:Y:S01]  /*5c50*/  PRMT R9, R31, 0x654, R8 ;  /* 0x000006541f097816 */ /* 0x000fe20000000008 */
[----:B------:R-:W-:Y:S01]  /*5c60*/  IMAD.MOV.U32 R8, RZ, RZ, R4 ;  /* 0x000000ffff087224 */ /* 0x000fe200078e0004 */
[----:B------:R-:W-:Y:S02]  /*5c70*/  LOP3.LUT R13, R13, 0xff00, R14, 0xf8, !PT ;  /* 0x0000ff000d0d7812 */ /* 0x000fe400078ef80e */
[----:B------:R-:W-:Y:S01]  /*5c80*/  LOP3.LUT R9, R9, 0xff00, R12, 0xf8, !PT ;  /* 0x0000ff0009097812 */ /* 0x000fe200078ef80c */
[----:B------:R-:W-:Y:S01]  /*5c90*/  IMAD.U32 R12, R15, 0x10000, RZ ;  /* 0x000100000f0c7824 */ /* 0x000fe200078e00ff */
[----:B------:R-:W-:Y:S02]  /*5ca0*/  F2FP.F16.E4M3.UNPACK_B R4, R5 ;  /* 0x00000005ff04723e */ /* 0x000fe400020006ff */
[----:B------:R-:W-:-:S02]  /*5cb0*/  F2FP.F16.E4M3.UNPACK_B R14, R100.H1 ;  /* 0x00000064ff0e723e */ /* 0x000fc400030006ff */
[----:B------:R-:W-:Y:S02]  /*5cc0*/  F2FP.F16.E4M3.UNPACK_B R5, R5.H1 ;  /* 0x00000005ff05723e */ /* 0x000fe400030006ff */
[----:B------:R-:W-:Y:S01]  /*5cd0*/  LOP3.LUT R30, R13, 0xff0000, R28, 0xf8, !PT ;  /* 0x00ff00000d1e7812 */ /* 0x000fe200078ef81c */
[--C-:B------:R-:W-:Y:S01]  /*5ce0*/  HADD2.F32 R29, -RZ, R14.reuse.H1_H1 ;  /* 0x3000000eff1d7230 */ /* 0x100fe20000004100 */
[-C--:B------:R-:W-:Y:S01]  /*5cf0*/  F2FP.F16.E4M3.UNPACK_B R13, R99.reuse.H1 ;  /* 0x00000063ff0d723e */ /* 0x080fe200030006ff */
[----:B------:R-:W-:Y:S01]  /*5d00*/  HADD2.F32 R28, -RZ, R14.H0_H0 ;  /* 0x2000000eff1c7230 */ /* 0x000fe20000004100 */
[----:B------:R-:W-:Y:S01]  /*5d10*/  LOP3.LUT R15, R9, 0xff0000, R12, 0xf8, !PT ;  /* 0x00ff0000090f7812 */ /* 0x000fe200078ef80c */
[----:B------:R-:W-:Y:S01]  /*5d20*/  HADD2.F32 R12, -RZ, R5.H1_H1 ;  /* 0x30000005ff0c7230 */ /* 0x000fe20000004100 */
[----:B------:R-:W-:Y:S01]  /*5d30*/  F2FP.F16.E4M3.UNPACK_B R100, R100 ;  /* 0x00000064ff64723e */ /* 0x000fe200020006ff */
[----:B------:R-:W-:Y:S01]  /*5d40*/  HADD2.F32 R14, -RZ, R13.H0_H0 ;  /* 0x2000000dff0e7230 */ /* 0x000fe20000004100 */
[----:B------:R-:W-:Y:S01]  /*5d50*/  F2FP.F16.E4M3.UNPACK_B R99, R99 ;  /* 0x00000063ff63723e */ /* 0x000fe200020006ff */
[----:B------:R-:W-:-:S02]  /*5d60*/  HADD2.F32 R9, -RZ, R4.H1_H1 ;  /* 0x30000004ff097230 */ /* 0x000fc40000004100 */
[-C--:B------:R-:W-:Y:S01]  /*5d70*/  FMUL.FTZ R32, R12, R29.reuse ;  /* 0x0000001d0c207220 */ /* 0x080fe20000410000 */
[----:B------:R-:W-:Y:S02]  /*5d80*/  HADD2.F32 R5, -RZ, R5.H0_H0 ;  /* 0x20000005ff057230 */ /* 0x000fe40000004100 */
[----:B------:R-:W-:Y:S02]  /*5d90*/  HADD2.F32 R13, -RZ, R13.H1_H1 ;  /* 0x3000000dff0d7230 */ /* 0x000fe40000004100 */
[----:B------:R-:W-:Y:S01]  /*5da0*/  FMUL.FTZ R31, R9, R28 ;  /* 0x0000001c091f7220 */ /* 0x000fe20000410000 */
[----:B------:R-:W-:Y:S02]  /*5db0*/  HADD2.F32 R4, -RZ, R4.H0_H0 ;  /* 0x20000004ff047230 */ /* 0x000fe40000004100 */
[C---:B------:R-:W-:Y:S01]  /*5dc0*/  FMUL.FTZ R29, R5.reuse, R29 ;  /* 0x0000001d051d7220 */ /* 0x040fe20000410000 */
[-C--:B------:R-:W-:Y:S01]  /*5dd0*/  FFMA.FTZ R34, R5, R13.reuse, -R32 ;  /* 0x0000000d05227223 */ /* 0x080fe20000010820 */
[----:B------:R-:W-:Y:S01]  /*5de0*/  F2FP.F16.E4M3.UNPACK_B R5, R8.H1 ;  /* 0x00000008ff05723e */ /* 0x000fe200030006ff */
[C---:B------:R-:W-:Y:S01]  /*5df0*/  FMUL.FTZ R28, R4.reuse, R28 ;  /* 0x0000001c041c7220 */ /* 0x040fe20000410000 */
[----:B------:R-:W-:Y:S01]  /*5e00*/  F2FP.F16.E4M3.UNPACK_B R8, R8 ;  /* 0x00000008ff08723e */ /* 0x000fe200020006ff */
[-C--:B------:R-:W-:Y:S01]  /*5e10*/  FFMA.FTZ R4, R4, R14.reuse, -R31 ;  /* 0x0000000e04047223 */ /* 0x080fe2000001081f */
[----:B------:R-:W-:Y:S01]  /*5e20*/  FFMA.FTZ R35, R12, R13, R29 ;  /* 0x0000000d0c237223 */ /* 0x000fe2000001001d */
[----:B------:R-:W-:Y:S01]  /*5e30*/  FFMA.FTZ R33, R9, R14, R28 ;  /* 0x0000000e09217223 */ /* 0x000fe2000001001c */
        /* <DEDUP_REMOVED lines=9> */
[--C-:B------:R-:W-:Y:S02]  /*5ed0*/  HADD2.F32 R13, -RZ, R99.reuse.H1_H1 ;  /* 0x30000063ff0d7230 */ /* 0x100fe40000004100 */
[-C--:B------:R-:W-:Y:S01]  /*5ee0*/  FMUL.FTZ R29, R5, R100.reuse ;  /* 0x00000064051d7220 */ /* 0x080fe20000410000 */
[----:B------:R-:W-:Y:S02]  /*5ef0*/  HADD2.F32 R99, -RZ, R99.H0_H0 ;  /* 0x20000063ff637230 */ /* 0x000fe40000004100 */
[----:B------:R-:W-:Y:S01]  /*5f00*/  FMUL.FTZ R14, R8, R100 ;  /* 0x00000064080e7220 */ /* 0x000fe20000410000 */
[-C--:B------:R-:W-:Y:S01]  /*5f10*/  FFMA.FTZ R28, R9, R13.reuse, -R28 ;  /* 0x0000000d091c7223 */ /* 0x080fe2000001081c */
[----:B------:R-:W-:Y:S02]  /*5f20*/  FFMA.FTZ R31, R12, R13, R31 ;  /* 0x0000000d0c1f7223 */ /* 0x000fe4000001001f */
[-C--:B------:R-:W-:Y:S01]  /*5f30*/  FFMA.FTZ R32, R5, R99.reuse, -R14 ;  /* 0x0000006305207223 */ /* 0x080fe2000001080e */
[----:B------:R-:W-:Y:S01]  /*5f40*/  FFMA.FTZ R99, R8, R99, R29 ;  /* 0x0000006308637223 */ /* 0x000fe2000001001d */
[----:B------:R-:W-:-:S02]  /*5f50*/  F2FP.F16.E4M3.UNPACK_B R8, R7.H1 ;  /* 0x00000007ff08723e */ /* 0x000fc400030006ff */
[----:B------:R-:W-:Y:S02]  /*5f60*/  F2FP.SATFINITE.E4M3.F32.PACK_AB_MERGE_C R36, R31, R28, RZ ;  /* 0x0000001c1f24723e */ /* 0x000fe400048070ff */
[----:B------:R-:W-:Y:S01]  /*5f70*/  F2FP.F16.E4M3.UNPACK_B R28, R30.H1 ;  /* 0x0000001eff1c723e */ /* 0x000fe200030006ff */
[--C-:B------:R-:W-:Y:S01]  /*5f80*/  HADD2.F32 R12, -RZ, R8.reuse.H1_H1 ;  /* 0x30000008ff0c7230 */ /* 0x100fe20000004100 */
[-C--:B------:R-:W-:Y:S01]  /*5f90*/  F2FP.F16.E4M3.UNPACK_B R13, R15.reuse.H1 ;  /* 0x0000000fff0d723e */ /* 0x080fe200030006ff */
[----:B------:R-:W-:Y:S01]  /*5fa0*/  HADD2.F32 R9, -RZ, R8.H0_H0 ;  /* 0x20000008ff097230 */ /* 0x000fe20000004100 */
[----:B------:R-:W-:Y:S01]  /*5fb0*/  F2FP.F16.E4M3.UNPACK_B R5, R6.H1 ;  /* 0x00000006ff05723e */ /* 0x000fe200030006ff */
[----:B------:R-:W-:Y:S01]  /*5fc0*/  HADD2.F32 R31, -RZ, R28.H1_H1 ;  /* 0x3000001cff1f7230 */ /* 0x000fe20000004100 */
        /* <DEDUP_REMOVED lines=39> */
.L_x_5519:
[----:B------:R-:W-:Y:S05]  /*6240*/  BSYNC B1 ;  /* 0x0000000000017941 */ /* 0x000fea0003800000 */
.L_x_5518:
[----:B------:R0:W-:Y:S01]  /*6250*/  ST.E.128 desc[UR42][R10.64], R4 ;  /* 0x000000040a007985 */ /* 0x0001e2000c101d2a */
[----:B------:R-:W-:Y:S05]  /*6260*/  BRA `(.L_x_5497) ;  /* 0x0000003800047947 */ /* 0x000fea0003800000 */
.L_x_5490:
        /* <DEDUP_REMOVED lines=42> */
.L_x_5521:
[----:B------:R-:W-:Y:S05]  /*6510*/  BSYNC B1 ;  /* 0x0000000000017941 */ /* 0x000fea0003800000 */
.L_x_5520:
        /* <DEDUP_REMOVED lines=16> */
.L_x_5522:
[----:B------:R-:W-:Y:S01]  /*6620*/  IMAD R82, R23, 0x8, R16 ;  /* 0x0000000817527824 */ /* 0x000fe200078e0210 */
[----:B------:R-:W-:Y:S01]  /*6630*/  SHF.L.U32 R95, R210, 0x1f, RZ ;  /* 0x0000001fd25f7819 */ /* 0x000fe200000006ff */
[----:B------:R-:W-:Y:S03]  /*6640*/  BSSY B1, `(.L_x_5523) ;  /* 0x0000003000017945 */ /* 0x000fe60003800000 */
[----:B------:R-:W1:Y:S02]  /*6650*/  SYNCS.PHASECHK.TRANS64.TRYWAIT P4, [R82+URZ+0x2a890], R95 ;  /* 0x02a8905f520075a7 */ /* 0x000e64000808017f */
[----:B-1----:R-:W-:Y:S05]  /*6660*/  @!P4 BRA `(.L_x_5524) ;  /* 0x000002740034c947 */ /* 0x002fea0003800000 */
.L_x_5876:
[----:B------:R-:W-:Y:S05]  /*6670*/  BSYNC B1 ;  /* 0x0000000000017941 */ /* 0x000fea0003800000 */
.L_x_5523:
[----:B------:R-:W-:-:S03]  /*6680*/  UMOV UR4, 0xffffffff ;  /* 0xffffffff00047882 */ /* 0x000fc60000000000 */
[----:B------:R-:W-:Y:S05]  /*6690*/  BRA.DIV UR4, `(.L_x_5525) ;  /* 0x00000276043c7947 */ /* 0x000fea000b800000 */
[----:B------:R-:W2:Y:S04]  /*66a0*/  SHFL.IDX PT, R98, R98, RZ, 0x1e1f ;  /* 0x001e1fff62627589 */ /* 0x000ea800000e0000 */
[----:B------:R3:W4:Y:S02]  /*66b0*/  SHFL.IDX PT, R100, R97, RZ, 0x1e1f ;  /* 0x001e1fff61647589 */ /* 0x00072400000e0000 */
.L_x_5880:
[----:B------:R-:W-:Y:S05]  /*66c0*/  @P3 BRA `(.L_x_5497) ;  /* 0x0000003000ec3947 */ /* 0x000fea0003800000 */
[----:B---3--:R-:W3:Y:S01]  /*66d0*/  LDC R97, c[0x0][0x2f4] ;  /* 0x0000bd00ff617b82 */ /* 0x008ee20000000800 */
[----:B------:R-:W-:Y:S01]  /*66e0*/  ISETP.NE.AND P3, PT, R55, RZ, PT ;  /* 0x000000ff3700720c */ /* 0x000fe20003f65270 */
[----:B------:R-:W-:Y:S01]  /*66f0*/  BSSY B1, `(.L_x_5526) ;  /* 0x00000fd000017945 */ /* 0x000fe20003800000 */
[----:B---3--:R-:W-:-:S11]  /*6700*/  IMAD.IADD R109, R97, 0x1, -R66 ;  /* 0x00000001616d7824 */ /* 0x008fd600078e0a42 */
[----:B------:R-:W-:Y:S05]  /*6710*/  @!P3 BRA `(.L_x_5527) ;  /* 0x0000000c00e8b947 */ /* 0x000fea0003800000 */
[----:B------:R-:W-:Y:S01]  /*6720*/  SEL R8, R66, R109, !P0 ;  /* 0x0000006d42087207 */ /* 0x000fe20004000000 */
[----:B------:R-:W-:Y:S01]  /*6730*/  BSSY B2, `(.L_x_5528) ;  /* 0x00000f3000027945 */ /* 0x000fe20003800000 */
[C---:B----4-:R-:W-:Y:S02]  /*6740*/  IADD3 R92, P3, R59.reuse, R100, RZ ;  /* 0x000000643b5c7210 */ /* 0x050fe40007f7e0ff */
[----:B------:R-:W-:Y:S02]  /*6750*/  SHF.R.S32.HI R9, RZ, 0x1f, R8 ;  /* 0x0000001fff097819 */ /* 0x000fe40000011408 */
[----:B--2---:R-:W-:Y:S02]  /*6760*/  LEA.HI.X.SX32 R93, R59, R98, 0x1, P3 ;  /* 0x000000623b5d7211 */ /* 0x004fe400018f0eff */
[----:B------:R-:W-:Y:S02]  /*6770*/  LEA.HI R9, R9, R8, RZ, 0x5 ;  /* 0x0000000809097211 */ /* 0x000fe400078f28ff */
[----:B------:R-:W-:-:S02]  /*6780*/  ISETP.GE.AND P3, PT, R18, R96, PT ;  /* 0x000000601200720c */ /* 0x000fc40003f66270 */
[----:B------:R-:W-:-:S04]  /*6790*/  SHF.R.S32.HI R8, RZ, 0x5, R9 ;  /* 0x00000005ff087819 */ /* 0x000fc80000011409 */
[----:B------:R-:W-:-:S04]  /*67a0*/  LEA.HI.SX32 R8, R77, R8, 0x1c ;  /* 0x000000084d087211 */ /* 0x000fc800078fe2ff */
[----:B------:R-:W-:Y:S01]  /*67b0*/  SHF.R.S32.HI R9, RZ, 0x1f, R8 ;  /* 0x0000001fff097819 */ /* 0x000fe20000011408 */
[----:B------:R-:W-:-:S03]  /*67c0*/  IMAD.SHL.U32 R108, R8, 0x10, RZ ;  /* 0x00000010086c7824 */ /* 0x000fc600078e00ff */
[----:B------:R-:W-:Y:S02]  /*67d0*/  LEA.HI R8, R9, R8, RZ, 0x2 ;  /* 0x0000000809087211 */ /* 0x000fe400078f10ff */
[----:B------:R-:W-:-:S03]  /*67e0*/  LOP3.LUT R9, R215, 0x30, R108, 0xf8, !PT ;  /* 0x00000030d7097812 */ /* 0x000fc600078ef86c */
[----:B------:R-:W-:Y:S01]  /*67f0*/  IMAD.SHL.U32 R8, R8, 0x800, RZ ;  /* 0x0000080008087824 */ /* 0x000fe200078e00ff */
[----:B------:R-:W-:-:S04]  /*6800*/  LOP3.LUT R9, R9, R216, RZ, 0x3c, !PT ;  /* 0x000000d809097212 */ /* 0x000fc800078e3cff */
[----:B------:R-:W-:-:S04]  /*6810*/  LOP3.LUT R8, R8, 0xffffe000, RZ, 0xc0, !PT ;  /* 0xffffe00008087812 */ /* 0x000fc800078ec0ff */
[----:B------:R-:W-:Y:S01]  /*6820*/  IADD3 R8, R9, R8, R217 ;  /* 0x0000000809087210 */ /* 0x000fe20007ffe0d9 */
[----:B------:R-:W-:-:S04]  /*6830*/  IMAD R9, R23, 0x6000, R74 ;  /* 0x0000600017097824 */ /* 0x000fc800078e024a */
[----:B0-----:R-:W-:Y:S02]  /*6840*/  IMAD R11, R23, 0x6000, R8 ;  /* 0x00006000170b7824 */ /* 0x001fe400078e0208 */
[C---:B------:R-:W-:Y:S02]  /*6850*/  IMAD.IADD R9, R16.reuse, 0x1, R9 ;  /* 0x0000000110097824 */ /* 0x040fe400078e0209 */
[----:B------:R-:W-:-:S04]  /*6860*/  IMAD.IADD R12, R16, 0x1, R11 ;  /* 0x00000001100c7824 */ /* 0x000fc800078e020b */
[----:B------:R-:W0:Y:S04]  /*6870*/  LDS.128 R8, [R9+0x1e400] ;  /* 0x01e4000009087984 */ /* 0x000e280000000c00 */
[----:B------:R-:W2:Y:S01]  /*6880*/  LDS.128 R12, [R12+0x1e400] ;  /* 0x01e400000c0c7984 */ /* 0x000ea20000000c00 */
[----:B------:R-:W-:Y:S05]  /*6890*/  @P3 BRA `(.L_x_5529) ;  /* 0x0000000c00703947 */ /* 0x000fea0003800000 */
[--C-:B------:R-:W-:Y:S01]  /*68a0*/  SHF.R.U32.HI R125, RZ, 0x8, R33.reuse ;  /* 0x00000008ff7d7819 */ /* 0x100fe20000011621 */
[----:B0-----:R-:W-:Y:S01]  /*68b0*/  IMAD.MOV.U32 R44, RZ, RZ, R8 ;  /* 0x000000ffff2c7224 */ /* 0x001fe200078e0008 */
[----:B------:R-:W-:Y:S01]  /*68c0*/  LOP3.LUT R115, R33, 0xff, RZ, 0xc0, !PT ;  /* 0x000000ff21737812 */ /* 0x000fe200078ec0ff */
[----:B------:R-:W-:Y:S01]  /*68d0*/  IMAD.MOV.U32 R32, RZ, RZ, R10 ;  /* 0x000000ffff207224 */ /* 0x000fe200078e000a */
[----:B------:R-:W-:Y:S01]  /*68e0*/  SHF.R.U32.HI R126, RZ, 0x18, R33 ;  /* 0x00000018ff7e7819 */ /* 0x000fe20000011621 */
[----:B------:R-:W-:Y:S01]  /*68f0*/  IMAD.SHL.U32 R8, R125, 0x100, RZ ;  /* 0x000001007d087824 */ /* 0x000fe200078e00ff */
[----:B------:R-:W-:Y:S02]  /*6900*/  SHF.R.U32.HI R124, RZ, 0x8, R35 ;  /* 0x00000008ff7c7819 */ /* 0x000fe40000011623 */
[----:B------:R-:W-:Y:S02]  /*6910*/  PRMT R115, R126, 0x654, R115 ;  /* 0x000006547e737816 */ /* 0x000fe40000000073 */
[----:B------:R-:W-:-:S02]  /*6920*/  SHF.R.U32.HI R120, RZ, 0x8, R47 ;  /* 0x00000008ff787819 */ /* 0x000fc4000001162f */
[----:B------:R-:W-:Y:S02]  /*6930*/  LOP3.LUT R116, R35, 0xff, RZ, 0xc0, !PT ;  /* 0x000000ff23747812 */ /* 0x000fe400078ec0ff */
[----:B------:R-:W-:Y:S02]  /*6940*/  SHF.R.U32.HI R123, RZ, 0x18, R35 ;  /* 0x00000018ff7b7819 */ /* 0x000fe40000011623 */
[----:B------:R-:W-:Y:S02]  /*6950*/  LOP3.LUT R118, R47, 0xff, RZ, 0xc0, !PT ;  /* 0x000000ff2f767812 */ /* 0x000fe400078ec0ff */
[----:B------:R-:W-:Y:S02]  /*6960*/  SHF.R.U32.HI R119, RZ, 0x18, R47 ;  /* 0x00000018ff777819 */ /* 0x000fe4000001162f */
[----:B------:R-:W-:Y:S01]  /*6970*/  SHF.R.U32.HI R114, RZ, 0x10, R33 ;  /* 0x00000010ff727819 */ /* 0x000fe20000011621 */
[----:B--2---:R-:W-:Y:S01]  /*6980*/  IMAD.MOV.U32 R33, RZ, RZ, R14 ;  /* 0x000000ffff217224 */ /* 0x004fe200078e000e */
[----:B------:R-:W-:Y:S01]  /*6990*/  SHF.R.U32.HI R46, RZ, 0x10, R35 ;  /* 0x00000010ff2e7819 */ /* 0x000fe20000011623 */
[----:B------:R-:W-:Y:S01]  /*69a0*/  IMAD.SHL.U32 R14, R120, 0x100, RZ ;  /* 0x00000100780e7824 */ /* 0x000fe200078e00ff */
[----:B------:R-:W-:Y:S01]  /*69b0*/  LOP3.LUT R115, R115, 0xff00, R8, 0xf8, !PT ;  /* 0x0000ff0073737812 */ /* 0x000fe200078ef808 */
[----:B------:R-:W-:Y:S01]  /*69c0*/  IMAD.SHL.U32 R8, R124, 0x100, RZ ;  /* 0x000001007c087824 */ /* 0x000fe200078e00ff */
[----:B------:R-:W-:-:S02]  /*69d0*/  SHF.R.U32.HI R35, RZ, 0x10, R47 ;  /* 0x00000010ff237819 */ /* 0x000fc4000001162f */
[--C-:B------:R-:W-:Y:S02]  /*69e0*/  SHF.R.U32.HI R34, RZ, 0x10, R45.reuse ;  /* 0x00000010ff227819 */ /* 0x100fe4000001162d */
[--C-:B------:R-:W-:Y:S01]  /*69f0*/  SHF.R.U32.HI R121, RZ, 0x8, R45.reuse ;  /* 0x00000008ff797819 */ /* 0x100fe2000001162d */
[----:B------:R-:W-:Y:S01]  /*6a00*/  IMAD.U32 R35, R35, 0x10000, RZ ;  /* 0x0001000023237824 */ /* 0x000fe200078e00ff */
[----:B------:R-:W-:Y:S02]  /*6a10*/  LOP3.LUT R117, R45, 0xff, RZ, 0xc0, !PT ;  /* 0x000000ff2d757812 */ /* 0x000fe400078ec0ff */
[----:B------:R-:W-:Y:S01]  /*6a20*/  SHF.R.U32.HI R122, RZ, 0x18, R45 ;  /* 0x00000018ff7a7819 */ /* 0x000fe2000001162d */
[----:B------:R-:W-:Y:S01]  /*6a30*/  IMAD.MOV.U32 R45, RZ, RZ, R12 ;  /* 0x000000ffff2d7224 */ /* 0x000fe200078e000c */
[----:B------:R-:W-:Y:S01]  /*6a40*/  PRMT R47, R123, 0x654, R116 ;  /* 0x000006547b2f7816 */ /* 0x000fe20000000074 */
[----:B------:R-:W-:Y:S01]  /*6a50*/  IMAD.SHL.U32 R10, R121, 0x100, RZ ;  /* 0x00000100790a7824 */ /* 0x000fe200078e00ff */
[----:B------:R-:W-:Y:S01]  /*6a60*/  PRMT R119, R119, 0x654, R118 ;  /* 0x0000065477777816 */ /* 0x000fe20000000076 */
[----:B------:R-:W-:Y:S01]  /*6a70*/  IMAD.U32 R12, R114, 0x10000, RZ ;  /* 0x00010000720c7824 */ /* 0x000fe200078e00ff */
[----:B------:R-:W-:Y:S01]  /*6a80*/  LOP3.LUT R47, R47, 0xff00, R8, 0xf8, !PT ;  /* 0x0000ff002f2f7812 */ /* 0x000fe200078ef808 */
[----:B------:R-:W-:Y:S01]  /*6a90*/  IMAD.U32 R8, R46, 0x10000, RZ ;  /* 0x000100002e087824 */ /* 0x000fe200078e00ff */
[----:B------:R-:W-:Y:S01]  /*6aa0*/  LOP3.LUT R120, R119, 0xff00, R14, 0xf8, !PT ;  /* 0x0000ff0077787812 */ /* 0x000fe200078ef80e */
[----:B------:R-:W-:Y:S01]  /*6ab0*/  IMAD.U32 R14, R34, 0x10000, RZ ;  /* 0x00010000220e7824 */ /* 0x000fe200078e00ff */
[----:B------:R-:W-:-:S02]  /*6ac0*/  PRMT R117, R122, 0x654, R117 ;  /* 0x000006547a757816 */ /* 0x000fc40000000075 */
[----:B------:R-:W-:Y:S02]  /*6ad0*/  F2FP.F16.E4M3.UNPACK_B R119, R113.H1 ;  /* 0x00000071ff77723e */ /* 0x000fe400030006ff */
[----:B------:R-:W-:Y:S02]  /*6ae0*/  F2FP.F16.E4M3.UNPACK_B R114, R45.H1 ;  /* 0x0000002dff72723e */ /* 0x000fe400030006ff */
[----:B------:R-:W-:Y:S02]  /*6af0*/  F2FP.F16.E4M3.UNPACK_B R46, R44.H1 ;  /* 0x0000002cff2e723e */ /* 0x000fe400030006ff */
[----:B------:R-:W-:Y:S01]  /*6b00*/  LOP3.LUT R117, R117, 0xff00, R10, 0xf8, !PT ;  /* 0x0000ff0075757812 */ /* 0x000fe200078ef80a */
[----:B------:R-:W-:Y:S01]  /*6b10*/  HADD2.F32 R10, -RZ, R119.H0_H0 ;  /* 0x20000077ff0a7230 */ /* 0x000fe20000004100 */
[----:B------:R-:W-:Y:S01]  /*6b20*/  LOP3.LUT R12, R115, 0xff0000, R12, 0xf8, !PT ;  /* 0x00ff0000730c7812 */ /* 0x000fe200078ef80c */
[----:B------:R-:W-:Y:S01]  /*6b30*/  HADD2.F32 R115, -RZ, R114.H0_H0 ;  /* 0x20000072ff737230 */ /* 0x000fe20000004100 */
[----:B------:R-:W-:Y:S01]  /*6b40*/  LOP3.LUT R8, R47, 0xff0000, R8, 0xf8, !PT ;  /* 0x00ff00002f087812 */ /* 0x000fe200078ef808 */
[--C-:B------:R-:W-:Y:S01]  /*6b50*/  HADD2.F32 R47, -RZ, R46.reuse.H0_H0 ;  /* 0x2000002eff2f7230 */ /* 0x100fe20000004100 */
[----:B------:R-:W-:Y:S01]  /*6b60*/  F2FP.F16.E4M3.UNPACK_B R116, R112.H1 ;  /* 0x00000070ff74723e */ /* 0x000fe200030006ff */
[----:B------:R-:W-:-:S02]  /*6b70*/  HADD2.F32 R46, -RZ, R46.H1_H1 ;  /* 0x3000002eff2e7230 */ /* 0x000fc40000004100 */
[-C--:B------:R-:W-:Y:S01]  /*6b80*/  FMUL.FTZ R34, R115, R10.reuse ;  /* 0x0000000a73227220 */ /* 0x080fe20000410000 */
[----:B------:R-:W-:Y:S01]  /*6b90*/  LOP3.LUT R14, R117, 0xff0000, R14, 0xf8, !PT ;  /* 0x00ff0000750e7812 */ /* 0x000fe200078ef80e */
[C---:B------:R-:W-:Y:S01]  /*6ba0*/  FMUL.FTZ R122, R47.reuse, R10 ;  /* 0x0000000a2f7a7220 */ /* 0x040fe20000410000 */
[--C-:B------:R-:W-:Y:S01]  /*6bb0*/  HADD2.F32 R118, -RZ, R116.reuse.H0_H0 ;  /* 0x20000074ff767230 */ /* 0x100fe20000004100 */
[----:B------:R-:W-:Y:S01]  /*6bc0*/  LOP3.LUT R10, R120, 0xff0000, R35, 0xf8, !PT ;  /* 0x00ff0000780a7812 */ /* 0x000fe200078ef823 */
[----:B------:R-:W-:Y:S01]  /*6bd0*/  HADD2.F32 R117, -RZ, R116.H1_H1 ;  /* 0x30000074ff757230 */ /* 0x000fe20000004100 */
[----:B------:R-:W-:Y:S02]  /*6be0*/  F2FP.F16.E4M3.UNPACK_B R116, R112 ;  /* 0x00000070ff74723e */ /* 0x000fe400020006ff */
[-C--:B------:R-:W-:Y:S01]  /*6bf0*/  FFMA.FTZ R34, R47, R118.reuse, -R34 ;  /* 0x000000762f227223 */ /* 0x080fe20000010822 */
[----:B------:R-:W-:Y:S01]  /*6c00*/  FFMA.FTZ R35, R115, R118, R122 ;  /* 0x0000007673237223 */ /* 0x000fe2000001007a */
[----:B------:R-:W-:Y:S01]  /*6c10*/  HADD2.F32 R47, -RZ, R119.H1_H1 ;  /* 0x30000077ff2f7230 */ /* 0x000fe20000004100 */
[----:B------:R-:W-:Y:S01]  /*6c20*/  F2FP.F16.E4M3.UNPACK_B R118, R113 ;  /* 0x00000071ff76723e */ /* 0x000fe200020006ff */
[----:B------:R-:W-:Y:S01]  /*6c30*/  HADD2.F32 R115, -RZ, R114.H1_H1 ;  /* 0x30000072ff737230 */ /* 0x000fe20000004100 */
[----:B------:R-:W-:-:S02]  /*6c40*/  F2FP.F16.E4M3.UNPACK_B R113, R45 ;  /* 0x0000002dff71723e */ /* 0x000fc400020006ff */
[----:B------:R-:W-:Y:S01]  /*6c50*/  F2FP.F16.E4M3.UNPACK_B R112, R44 ;  /* 0x0000002cff70723e */ /* 0x000fe200020006ff */
[----:B------:R-:W-:Y:S02]  /*6c60*/  HADD2.F32 R119, -RZ, R118.H0_H0 ;  /* 0x20000076ff777230 */ /* 0x000fe40000004100 */
[-C--:B------:R-:W-:Y:S01]  /*6c70*/  FMUL.FTZ R45, R115, R47.reuse ;  /* 0x0000002f732d7220 */ /* 0x080fe20000410000 */
[----:B------:R-:W-:Y:S02]  /*6c80*/  HADD2.F32 R114, -RZ, R113.H0_H0 ;  /* 0x20000071ff727230 */ /* 0x000fe40000004100 */
[C---:B------:R-:W-:Y:S01]  /*6c90*/  FMUL.FTZ R44, R46.reuse, R47 ;  /* 0x0000002f2e2c7220 */ /* 0x040fe20000410000 */
[----:B------:R-:W-:Y:S02]  /*6ca0*/  HADD2.F32 R47, -RZ, R112.H0_H0 ;  /* 0x20000070ff2f7230 */ /* 0x000fe40000004100 */
[----:B------:R-:W-:Y:S01]  /*6cb0*/  FFMA.FTZ R45, R46, R117, -R45 ;  /* 0x000000752e2d7223 */ /* 0x000fe2000001082d */
[----:B------:R-:W-:-:S02]  /*6cc0*/  HADD2.F32 R46, -RZ, R116.H0_H0 ;  /* 0x20000074ff2e7230 */ /* 0x000fc40000004100 */
[----:B------:R-:W-:Y:S01]  /*6cd0*/  FMUL.FTZ R120, R114, R119 ;  /* 0x0000007772787220 */ /* 0x000fe20000410000 */
[----:B------:R-:W-:Y:S02]  /*6ce0*/  HADD2.F32 R118, -RZ, R118.H1_H1 ;  /* 0x30000076ff767230 */ /* 0x000fe40000004100 */
[----:B------:R-:W-:Y:S01]  /*6cf0*/  FFMA.FTZ R44, R115, R117, R44 ;  /* 0x00000075732c7223 */ /* 0x000fe2000001002c */
[----:B------:R-:W-:Y:S02]  /*6d00*/  HADD2.F32 R113, -RZ, R113.H1_H1 ;  /* 0x30000071ff717230 */ /* 0x000fe40000004100 */
[C---:B------:R-:W-:Y:S01]  /*6d10*/  FMUL.FTZ R119, R47.reuse, R119 ;  /* 0x000000772f777220 */ /* 0x040fe20000410000 */
[----:B------:R-:W-:Y:S02]  /*6d20*/  HADD2.F32 R112, -RZ, R112.H1_H1 ;  /* 0x30000070ff707230 */ /* 0x000fe40000004100 */
[----:B------:R-:W-:Y:S01]  /*6d30*/  FFMA.FTZ R47, R47, R46, -R120 ;  /* 0x0000002e2f2f7223 */ /* 0x000fe20000010878 */
[----:B------:R-:W-:-:S02]  /*6d40*/  HADD2.F32 R115, -RZ, R116.H1_H1 ;  /* 0x30000074ff737230 */ /* 0x000fc40000004100 */
[C---:B------:R-:W-:Y:S01]  /*6d50*/  FMUL.FTZ R117, R113.reuse, R118 ;  /* 0x0000007671757220 */ /* 0x040fe20000410000 */
[----:B------:R-:W-:Y:S01]  /*6d60*/  F2FP.F16.E4M3.UNPACK_B R120, R111.H1 ;  /* 0x0000006fff78723e */ /* 0x000fe200030006ff */
[----:B------:R-:W-:Y:S01]  /*6d70*/  FFMA.FTZ R46, R114, R46, R119 ;  /* 0x0000002e722e7223 */ /* 0x000fe20000010077 */
[----:B------:R-:W-:Y:S01]  /*6d80*/  F2FP.F16.E4M3.UNPACK_B R116, R33.H1 ;  /* 0x00000021ff74723e */ /* 0x000fe200030006ff */
[C---:B------:R-:W-:Y:S01]  /*6d90*/  FMUL.FTZ R118, R112.reuse, R118 ;  /* 0x0000007670767220 */ /* 0x040fe20000410000 */
[-C--:B------:R-:W-:Y:S01]  /*6da0*/  FFMA.FTZ R112, R112, R115.reuse, -R117 ;  /* 0x0000007370707223 */ /* 0x080fe20000010875 */
[----:B------:R-:W-:Y:S01]  /*6db0*/  F2FP.F16.E4M3.UNPACK_B R119, R110.H1 ;  /* 0x0000006eff77723e */ /* 0x000fe200030006ff */
[----:B------:R-:W-:Y:S01]  /*6dc0*/  HADD2.F32 R122, -RZ, R120.H0_H0 ;  /* 0x20000078ff7a7230 */ /* 0x000fe20000004100 */
[-C--:B------:R-:W-:Y:S01]  /*6dd0*/  F2FP.F16.E4M3.UNPACK_B R114, R32.reuse.H1 ;  /* 0x00000020ff72723e */ /* 0x080fe200030006ff */
[----:B------:R-:W-:Y:S02]  /*6de0*/  HADD2.F32 R117, -RZ, R116.H0_H0 ;  /* 0x20000074ff757230 */ /* 0x000fe40000004100 */
[----:B------:R-:W-:Y:S01]  /*6df0*/  FFMA.FTZ R113, R113, R115, R118 ;  /* 0x0000007371717223 */ /* 0x000fe20000010076 */
[----:B------:R-:W-:Y:S01]  /*6e00*/  HADD2.F32 R121, -RZ, R120.H1_H1 ;  /* 0x30000078ff797230 */ /* 0x000fe20000004100 */
[----:B------:R-:W-:Y:S01]  /*6e10*/  F2FP.F16.E4M3.UNPACK_B R32, R32 ;  /* 0x00000020ff20723e */ /* 0x000fe200020006ff */
[----:B------:R-:W-:-:S02]  /*6e20*/  HADD2.F32 R115, -RZ, R114.H0_H0 ;  /* 0x20000072ff737230 */ /* 0x000fc40000004100 */
[----:B------:R-:W-:Y:S01]  /*6e30*/  FMUL.FTZ R124, R117, R122 ;  /* 0x0000007a757c7220 */ /* 0x000fe20000410000 */
[--C-:B------:R-:W-:Y:S01]  /*6e40*/  HADD2.F32 R120, -RZ, R119.reuse.H0_H0 ;  /* 0x20000077ff787230 */ /* 0x100fe20000004100 */
[----:B------:R-:W-:Y:S01]  /*6e50*/  F2FP.SATFINITE.E4M3.F32.PACK_AB_MERGE_C R34, R45, R34, RZ ;  /* 0x000000222d22723e */ /* 0x000fe200048070ff */
[----:B------:R-:W-:Y:S02]  /*6e60*/  HADD2.F32 R118, -RZ, R116.H1_H1 ;  /* 0x30000074ff767230 */ /* 0x000fe40000004100 */
[C---:B------:R-:W-:Y:S01]  /*6e70*/  FMUL.FTZ R122, R115.reuse, R122 ;  /* 0x0000007a737a7220 */ /* 0x040fe20000410000 */
[----:B------:R-:W-:Y:S02]  /*6e80*/  HADD2.F32 R116, -RZ, R114.H1_H1 ;  /* 0x30000072ff747230 */ /* 0x000fe40000004100 */
[-C--:B------:R-:W-:Y:S01]  /*6e90*/  FFMA.FTZ R114, R115, R120.reuse, -R124 ;  /* 0x0000007873727223 */ /* 0x080fe2000001087c */
[----:B------:R-:W-:Y:S02]  /*6ea0*/  HADD2.F32 R119, -RZ, R119.H1_H1 ;  /* 0x30000077ff777230 */ /* 0x000fe40000004100 */
[----:B------:R-:W-:Y:S01]  /*6eb0*/  FMUL.FTZ R123, R118, R121 ;  /* 0x00000079767b7220 */ /* 0x000fe20000410000 */
[----:B------:R-:W-:Y:S01]  /*6ec0*/  F2FP.F16.E4M3.UNPACK_B R115, R111 ;  /* 0x0000006fff73723e */ /* 0x000fe200020006ff */
[----:B------:R-:W-:Y:S01]  /*6ed0*/  FMUL.FTZ R121, R116, R121 ;  /* 0x0000007974797220 */ /* 0x000fe20000410000 */
[----:B------:R-:W-:Y:S01]  /*6ee0*/  F2FP.F16.E4M3.UNPACK_B R111, R33 ;  /* 0x00000021ff6f723e */ /* 0x000fe200020006ff */
[----:B------:R-:W-:Y:S01]  /*6ef0*/  FFMA.FTZ R122, R117, R120, R122 ;  /* 0x00000078757a7223 */ /* 0x000fe2000001007a */
[----:B------:R-:W-:-:S02]  /*6f00*/  HADD2.F32 R33, -RZ, R32.H0_H0 ;  /* 0x20000020ff217230 */ /* 0x000fc40000004100 */
[-C--:B------:R-:W-:Y:S01]  /*6f10*/  FFMA.FTZ R121, R118, R119.reuse, R121 ;  /* 0x0000007776797223 */ /* 0x080fe20000010079 */
[--C-:B------:R-:W-:Y:S02]  /*6f20*/  HADD2.F32 R117, -RZ, R115.reuse.H0_H0 ;  /* 0x20000073ff757230 */ /* 0x100fe40000004100 */
[----:B------:R-:W-:Y:S01]  /*6f30*/  FFMA.FTZ R123, R116, R119, -R123 ;  /* 0x00000077747b7223 */ /* 0x000fe2000001087b */
[----:B------:R-:W-:Y:S01]  /*6f40*/  HADD2.F32 R118, -RZ, R115.H1_H1 ;  /* 0x30000073ff767230 */ /* 0x000fe20000004100 */
[----:B------:R-:W-:Y:S01]  /*6f50*/  F2FP.F16.E4M3.UNPACK_B R115, R110 ;  /* 0x0000006eff73723e */ /* 0x000fe200020006ff */
[--C-:B------:R-:W-:Y:S01]  /*6f60*/  HADD2.F32 R110, -RZ, R111.reuse.H0_H0 ;  /* 0x2000006fff6e7230 */ /* 0x100fe20000004100 */
[----:B------:R-:W-:Y:S01]  /*6f70*/  F2FP.SATFINITE.E4M3.F32.PACK_AB_MERGE_C R44, R44, R35, RZ ;  /* 0x000000232c2c723e */ /* 0x000fe200048070ff */
[----:B------:R-:W-:Y:S01]  /*6f80*/  HADD2.F32 R111, -RZ, R111.H1_H1 ;  /* 0x3000006fff6f7230 */ /* 0x000fe20000004100 */
[----:B------:R-:W-:Y:S01]  /*6f90*/  F2FP.SATFINITE.E4M3.F32.PACK_AB_MERGE_C R35, R112, R47, R34 ;  /* 0x0000002f7023723e */ /* 0x000fe20004807022 */
[----:B------:R-:W-:-:S02]  /*6fa0*/  HADD2.F32 R116, -RZ, R115.H0_H0 ;  /* 0x20000073ff747230 */ /* 0x000fc40000004100 */
[CC--:B------:R-:W-:Y:S01]  /*6fb0*/  FMUL.FTZ R120, R110.reuse, R117.reuse ;  /* 0x000000756e787220 */ /* 0x0c0fe20000410000 */
[----:B------:R-:W-:Y:S02]  /*6fc0*/  HADD2.F32 R32, -RZ, R32.H1_H1 ;  /* 0x30000020ff207230 */ /* 0x000fe40000004100 */
[----:B------:R-:W-:Y:S01]  /*6fd0*/  FMUL.FTZ R117, R33, R117 ;  /* 0x0000007521757220 */ /* 0x000fe20000410000 */
[----:B------:R-:W-:Y:S02]  /*6fe0*/  HADD2.F32 R115, -RZ, R115.H1_H1 ;  /* 0x30000073ff737230 */ /* 0x000fe40000004100 */
[----:B------:R-:W-:Y:S01]  /*6ff0*/  FMUL.FTZ R119, R111, R118 ;  /* 0x000000766f777220 */ /* 0x000fe20000410000 */
[----:B------:R-:W-:Y:S01]  /*7000*/  F2FP.F16.E4M3.UNPACK_B R47, R14 ;  /* 0x0000000eff2f723e */ /* 0x000fe200020006ff */
[----:B------:R-:W-:Y:S01]  /*7010*/  FFMA.FTZ R117, R110, R116, R117 ;  /* 0x000000746e757223 */ /* 0x000fe20000010075 */
[C---:B------:R-:W-:Y:S01]  /*7020*/  FMUL.FTZ R118, R32.reuse, R118 ;  /* 0x0000007620767220 */ /* 0x040fe20000410000 */
[----:B------:R-:W-:Y:S01]  /*7030*/  F2FP.F16.E4M3.UNPACK_B R110, R13 ;  /* 0x0000000dff6e723e */ /* 0x000fe200020006ff */
[----:B------:R-:W-:Y:S01]  /*7040*/  FFMA.FTZ R33, R33, R116, -R120 ;  /* 0x0000007421217223 */ /* 0x000fe20000010878 */
[----:B------:R-:W-:Y:S01]  /*7050*/  F2FP.F16.E4M3.UNPACK_B R45, R9 ;  /* 0x00000009ff2d723e */ /* 0x000fe200020006ff */
[-C--:B------:R-:W-:Y:S01]  /*7060*/  FFMA.FTZ R32, R32, R115.reuse, -R119 ;  /* 0x0000007320207223 */ /* 0x080fe20000010877 */
[----:B------:R-:W-:Y:S01]  /*7070*/  FFMA.FTZ R118, R111, R115, R118 ;  /* 0x000000736f767223 */ /* 0x000fe20000010076 */
[----:B------:R-:W-:Y:S01]  /*7080*/  F2FP.SATFINITE.E4M3.F32.PACK_AB_MERGE_C R114, R123, R114, RZ ;  /* 0x000000727b72723e */ /* 0x000fe200048070ff */
[----:B------:R-:W-:Y:S01]  /*7090*/  HADD2.F32 R115, -RZ, R47.H0_H0 ;  /* 0x2000002fff737230 */ /* 0x000fe20000004100 */
[----:B------:R-:W-:Y:S01]  /*70a0*/  F2FP.SATFINITE.E4M3.F32.PACK_AB_MERGE_C R34, R113, R46, R44 ;  /* 0x0000002e7122723e */ /* 0x000fe2000480702c */
[--C-:B------:R-:W-:Y:S01]  /*70b0*/  HADD2.F32 R46, -RZ, R110.reuse.H0_H0 ;  /* 0x2000006eff2e7230 */ /* 0x100fe20000004100 */
[----:B------:R-:W-:Y:S01]  /*70c0*/  F2FP.SATFINITE.E4M3.F32.PACK_AB_MERGE_C R121, R121, R122, RZ ;  /* 0x0000007a7979723e */ /* 0x000fe200048070ff */
[----:B------:R-:W-:Y:S01]  /*70d0*/  HADD2.F32 R44, -RZ, R45.H0_H0 ;  /* 0x2000002dff2c7230 */ /* 0x000fe20000004100 */
[----:B------:R-:W-:Y:S01]  /*70e0*/  F2FP.F16.E4M3.UNPACK_B R112, R12 ;  /* 0x0000000cff70723e */ /* 0x000fe200020006ff */
[----:B------:R-:W-:Y:S01]  /*70f0*/  HADD2.F32 R111, -RZ, R110.H1_H1 ;  /* 0x3000006eff6f7230 */ /* 0x000fe20000004100 */
[----:B------:R-:W-:Y:S01]  /*7100*/  F2FP.SATFINITE.E4M3.F32.PACK_AB_MERGE_C R33, R32, R33, R114 ;  /* 0x000000212021723e */ /* 0x000fe20004807072 */
[----:B------:R-:W-:Y:S01]  /*7110*/  HADD2.F32 R110, -RZ, R47.H1_H1 ;  /* 0x3000002fff6e7230 */ /* 0x000fe20000004100 */
[----:B------:R-:W-:Y:S01]  /*7120*/  F2FP.SATFINITE.E4M3.F32.PACK_AB_MERGE_C R32, R118, R117, R121 ;  /* 0x000000757620723e */ /* 0x000fe20004807079 */
[----:B------:R-:W-:-:S02]  /*7130*/  HADD2.F32 R113, -RZ, R112.H0_H0 ;  /* 0x20000070ff717230 */ /* 0x000fc40000004100 */
        /* <DEDUP_REMOVED lines=8> */
[----:B------:R-:W-:-:S02]  /*71c0*/  F2FP.F16.E4M3.UNPACK_B R110, R13.H1 ;  /* 0x0000000dff6e723e */ /* 0x000fc400030006ff */
[----:B------:R-:W-:Y:S01]  /*71d0*/  F2FP.F16.E4M3.UNPACK_B R113, R14.H1 ;  /* 0x0000000eff71723e */ /* 0x000fe200030006ff */
[-C--:B------:R-:W-:Y:S01]  /*71e0*/  FFMA.FTZ R14, R111, R112.reuse, R116 ;  /* 0x000000706f0e7223 */ /* 0x080fe20000010074 */
[----:B------:R-:W-:Y:S01]  /*71f0*/  F2FP.F16.E4M3.UNPACK_B R46, R9.H1 ;  /* 0x00000009ff2e723e */ /* 0x000fe200030006ff */
[----:B------:R-:W-:Y:S01]  /*7200*/  FFMA.FTZ R9, R47, R112, -R114 ;  /* 0x000000702f097223 */ /* 0x000fe20000010872 */
[----:B------:R-:W-:Y:S01]  /*7210*/  F2FP.F16.E4M3.UNPACK_B R12, R12.H1 ;  /* 0x0000000cff0c723e */ /* 0x000fe200030006ff */
[----:B------:R-:W-:Y:S01]  /*7220*/  HADD2.F32 R47, -RZ, R110.H0_H0 ;  /* 0x2000006eff2f7230 */ /* 0x000fe20000004100 */
[-C--:B------:R-:W-:Y:S01]  /*7230*/  F2FP.F16.E4M3.UNPACK_B R120, R10.reuse.H1 ;  /* 0x0000000aff78723e */ /* 0x080fe200030006ff */
[----:B------:R-:W-:Y:S01]  /*7240*/  HADD2.F32 R112, -RZ, R113.H0_H0 ;  /* 0x20000071ff707230 */ /* 0x000fe20000004100 */
[----:B------:R-:W-:Y:S01]  /*7250*/  F2FP.F16.E4M3.UNPACK_B R119, R10 ;  /* 0x0000000aff77723e */ /* 0x000fe200020006ff */
[----:B------:R-:W-:Y:S02]  /*7260*/  HADD2.F32 R13, -RZ, R46.H0_H0 ;  /* 0x2000002eff0d7230 */ /* 0x000fe40000004100 */
        /* <DEDUP_REMOVED lines=15> */
[----:B------:R-:W-:Y:S01]  /*7360*/  HADD2.F32 R120, -RZ, R120.H1_H1 ;  /* 0x30000078ff787230 */ /* 0x000fe20000004100 */
[----:B------:R-:W-:Y:S02]  /*7370*/  F2FP.F16.E4M3.UNPACK_B R113, R15.H1 ;  /* 0x0000000fff71723e */ /* 0x000fe400030006ff */
[----:B------:R-:W-:Y:S02]  /*7380*/  F2FP.F16.E4M3.UNPACK_B R11, R11.H1 ;  /* 0x0000000bff0b723e */ /* 0x000fe400030006ff */
[----:B------:R-:W-:Y:S01]  /*7390*/  F2FP.F16.E4M3.UNPACK_B R112, R15 ;  /* 0x0000000fff70723e */ /* 0x000fe200020006ff */
[----:B------:R-:W-:Y:S01]  /*73a0*/  HADD2.F32 R10, -RZ, R113.H0_H0 ;  /* 0x20000071ff0a7230 */ /* 0x000fe20000004100 */
[-C--:B------:R-:W-:Y:S01]  /*73b0*/  F2FP.F16.E4M3.UNPACK_B R116, R8.reuse.H1 ;  /* 0x00000008ff74723e */ /* 0x080fe200030006ff */
[----:B------:R-:W-:Y:S01]  /*73c0*/  HADD2.F32 R111, -RZ, R11.H0_H0 ;  /* 0x2000000bff6f7230 */ /* 0x000fe20000004100 */
[----:B------:R-:W-:Y:S01]  /*73d0*/  F2FP.F16.E4M3.UNPACK_B R115, R8 ;  /* 0x00000008ff73723e */ /* 0x000fe200020006ff */
[----:B------:R-:W-:-:S02]  /*73e0*/  HADD2.F32 R114, -RZ, R112.H0_H0 ;  /* 0x20000070ff727230 */ /* 0x000fc40000004100 */
[-C--:B------:R-:W-:Y:S01]  /*73f0*/  FMUL.FTZ R124, R10, R121.reuse ;  /* 0x000000790a7c7220 */ /* 0x080fe20000410000 */
[----:B------:R-:W-:Y:S02]  /*7400*/  HADD2.F32 R8, -RZ, R119.H0_H0 ;  /* 0x20000077ff087230 */ /* 0x000fe40000004100 */
[----:B------:R-:W-:Y:S01]  /*7410*/  FMUL.FTZ R121, R111, R121 ;  /* 0x000000796f797220 */ /* 0x000fe20000410000 */
[----:B------:R-:W-:Y:S01]  /*7420*/  HADD2.F32 R118, -RZ, R116.H0_H0 ;  /* 0x20000074ff767230 */ /* 0x000fe20000004100 */
[----:B------:R-:W-:Y:S01]  /*7430*/  F2FP.SATFINITE.E4M3.F32.PACK_AB_MERGE_C R12, R47, R12, RZ ;  /* 0x0000000c2f0c723e */ /* 0x000fe200048070ff */
[----:B------:R-:W-:Y:S02]  /*7440*/  HADD2.F32 R113, -RZ, R113.H1_H1 ;  /* 0x30000071ff717230 */ /* 0x000fe40000004100 */
[----:B------:R-:W-:Y:S01]  /*7450*/  FMUL.FTZ R122, R114, R8 ;  /* 0x00000008727a7220 */ /* 0x000fe20000410000 */
[----:B------:R-:W-:Y:S02]  /*7460*/  HADD2.F32 R11, -RZ, R11.H1_H1 ;  /* 0x3000000bff0b7230 */ /* 0x000fe40000004100 */
[----:B------:R-:W-:Y:S01]  /*7470*/  FFMA.FTZ R121, R10, R118, R121 ;  /* 0x000000760a797223 */ /* 0x000fe20000010079 */
[----:B------:R-:W-:-:S02]  /*7480*/  HADD2.F32 R15, -RZ, R110.H0_H0 ;  /* 0x2000006eff0f7230 */ /* 0x000fc40000004100 */
[-C--:B------:R-:W-:Y:S01]  /*7490*/  FMUL.FTZ R10, R113, R120.reuse ;  /* 0x00000078710a7220 */ /* 0x080fe20000410000 */
[----:B------:R-:W-:Y:S02]  /*74a0*/  HADD2.F32 R117, -RZ, R115.H0_H0 ;  /* 0x20000073ff757230 */ /* 0x000fe40000004100 */
[----:B------:R-:W-:Y:S01]  /*74b0*/  FMUL.FTZ R120, R11, R120 ;  /* 0x000000780b787220 */ /* 0x000fe20000410000 */
[----:B------:R-:W-:Y:S02]  /*74c0*/  HADD2.F32 R112, -RZ, R112.H1_H1 ;  /* 0x30000070ff707230 */ /* 0x000fe40000004100 */
[C---:B------:R-:W-:Y:S01]  /*74d0*/  FMUL.FTZ R123, R15.reuse, R8 ;  /* 0x000000080f7b7220 */ /* 0x040fe20000410000 */
[----:B------:R-:W-:Y:S02]  /*74e0*/  HADD2.F32 R119, -RZ, R119.H1_H1 ;  /* 0x30000077ff777230 */ /* 0x000fe40000004100 */
[----:B------:R-:W-:Y:S01]  /*74f0*/  FFMA.FTZ R8, R15, R117, -R122 ;  /* 0x000000750f087223 */ /* 0x000fe2000001087a */
[----:B------:R-:W-:-:S02]  /*7500*/  HADD2.F32 R116, -RZ, R116.H1_H1 ;  /* 0x30000074ff747230 */ /* 0x000fc40000004100 */
[----:B------:R-:W-:Y:S01]  /*7510*/  FFMA.FTZ R124, R111, R118, -R124 ;  /* 0x000000766f7c7223 */ /* 0x000fe2000001087c */
[----:B------:R-:W-:Y:S02]  /*7520*/  HADD2.F32 R110, -RZ, R110.H1_H1 ;  /* 0x3000006eff6e7230 */ /* 0x000fe40000004100 */
[-C--:B------:R-:W-:Y:S01]  /*7530*/  FMUL.FTZ R15, R112, R119.reuse ;  /* 0x00000077700f7220 */ /* 0x080fe20000410000 */
[----:B------:R-:W-:Y:S02]  /*7540*/  HADD2.F32 R115, -RZ, R115.H1_H1 ;  /* 0x30000073ff737230 */ /* 0x000fe40000004100 */
[-C--:B------:R-:W-:Y:S01]  /*7550*/  FFMA.FTZ R11, R11, R116.reuse, -R10 ;  /* 0x000000740b0b7223 */ /* 0x080fe2000001080a */
[----:B------:R-:W-:Y:S01]  /*7560*/  FFMA.FTZ R120, R113, R116, R120 ;  /* 0x0000007471787223 */ /* 0x000fe20000010078 */
[----:B------:R-:W-:Y:S01]  /*7570*/  FMUL.FTZ R119, R110, R119 ;  /* 0x000000776e777220 */ /* 0x000fe20000410000 */
[----:B------:R-:W-:Y:S01]  /*7580*/  FFMA.FTZ R123, R114, R117, R123 ;  /* 0x00000075727b7223 */ /* 0x000fe2000001007b */
[-C--:B------:R-:W-:Y:S01]  /*7590*/  FFMA.FTZ R15, R110, R115.reuse, -R15 ;  /* 0x000000736e0f7223 */ /* 0x080fe2000001080f */
[----:B------:R-:W-:Y:S01]  /*75a0*/  F2FP.SATFINITE.E4M3.F32.PACK_AB_MERGE_C R11, R11, R124, RZ ;  /* 0x0000007c0b0b723e */ /* 0x000fe200048070ff */
[----:B------:R-:W-:Y:S01]  /*75b0*/  FFMA.FTZ R112, R112, R115, R119 ;  /* 0x0000007370707223 */ /* 0x000fe20000010077 */
[----:B------:R-:W-:Y:S01]  /*75c0*/  F2FP.SATFINITE.E4M3.F32.PACK_AB_MERGE_C R13, R46, R13, RZ ;  /* 0x0000000d2e0d723e */ /* 0x000fe200048070ff */
[----:B------:R-:W-:Y:S01]  /*75d0*/  IMAD.MOV.U32 R10, RZ, RZ, R33 ;  /* 0x000000ffff0a7224 */ /* 0x000fe200078e0021 */
[----:B------:R-:W-:-:S02]  /*75e0*/  F2FP.SATFINITE.E4M3.F32.PACK_AB_MERGE_C R120, R120, R121, RZ ;  /* 0x000000797878723e */ /* 0x000fc400048070ff */
[----:B------:R-:W-:Y:S01]  /*75f0*/  F2FP.SATFINITE.E4M3.F32.PACK_AB_MERGE_C R9, R9, R44, R12 ;  /* 0x0000002c0909723e */ /* 0x000fe2000480700c */
[----:B------:R-:W-:Y:S01]  /*7600*/  IMAD.MOV.U32 R12, RZ, RZ, R34 ;  /* 0x000000ffff0c7224 */ /* 0x000fe200078e0022 */
[----:B------:R-:W-:Y:S01]  /*7610*/  F2FP.SATFINITE.E4M3.F32.PACK_AB_MERGE_C R11, R15, R8, R11 ;  /* 0x000000080f0b723e */ /* 0x000fe2000480700b */
[----:B------:R-:W-:Y:S01]  /*7620*/  IMAD.MOV.U32 R8, RZ, RZ, R35 ;  /* 0x000000ffff087224 */ /* 0x000fe200078e0023 */
[----:B------:R-:W-:Y:S01]  /*7630*/  F2FP.SATFINITE.E4M3.F32.PACK_AB_MERGE_C R13, R14, R45, R13 ;  /* 0x0000002d0e0d723e */ /* 0x000fe2000480700d */
[----:B------:R-:W-:Y:S01]  /*7640*/  IMAD.MOV.U32 R14, RZ, RZ, R32 ;  /* 0x000000ffff0e7224 */ /* 0x000fe200078e0020 */
[----:B------:R-:W-:-:S07]  /*7650*/  F2FP.SATFINITE.E4M3.F32.PACK_AB_MERGE_C R15, R112, R123, R120 ;  /* 0x0000007b700f723e */ /* 0x000fce0004807078 */
.L_x_5529:
[----:B------:R-:W-:Y:S05]  /*7660*/  BSYNC B2 ;  /* 0x0000000000027941 */ /* 0x000fea0003800000 */
.L_x_5528:
[----:B------:R-:W-:Y:S01]  /*7670*/  ISETP.GE.AND P3, PT, R108, R97, PT ;  /* 0x000000616c00720c */ /* 0x000fe20003f66270 */
[----:B0-----:R3:W-:-:S12]  /*7680*/  ST.E.128 desc[UR42][R92.64], R8 ;  /* 0x000000085c007985 */ /* 0x0017d8000c101d2a */
[----:B------:R-:W-:-:S04]  /*7690*/  @!P3 IADD3 R32, P4, R100, R108, RZ ;  /* 0x0000006c6420b210 */ /* 0x000fc80007f9e0ff */
[----:B------:R-:W-:-:S05]  /*76a0*/  @!P3 LEA.HI.X.SX32 R33, R108, R98, 0x1, P4 ;  /* 0x000000626c21b211 */ /* 0x000fca00020f0eff */
[----:B--2---:R3:W-:Y:S04]  /*76b0*/  @!P3 ST.E.128 desc[UR42][R32.64], R12 ;  /* 0x0000000c2000b985 */ /* 0x0047e8000c101d2a */
.L_x_5527:
[----:B------:R-:W-:Y:S05]  /*76c0*/  BSYNC B1 ;  /* 0x0000000000017941 */ /* 0x000fea0003800000 */
.L_x_5526:
[----:B------:R-:W-:Y:S01]  /*76d0*/  ISETP.NE.AND P3, PT, R54, RZ, PT ;  /* 0x000000ff3600720c */ /* 0x000fe20003f65270 */
[----:B------:R-:W-:-:S12]  /*76e0*/  BSSY B1, `(.L_x_5530) ;  /* 0x00000fc000017945 */ /* 0x000fd80003800000 */
[----:B------:R-:W-:Y:S05]  /*76f0*/  @!P3 BRA `(.L_x_5531) ;  /* 0x0000000c00e8b947 */ /* 0x000fea0003800000 */
[----:B------:R-:W-:Y:S01]  /*7700*/  ISETP.NE.AND P4, PT, R83, RZ, PT ;  /* 0x000000ff5300720c */ /* 0x000fe20003f85270 */
[----:B------:R-:W-:Y:S01]  /*7710*/  BSSY B2, `(.L_x_5532) ;  /* 0x00000f3000027945 */ /* 0x000fe20003800000 */
[C---:B---34-:R-:W-:Y:S02]  /*7720*/  IADD3 R32, P3, R57.reuse, R100, RZ ;  /* 0x0000006439207210 */ /* 0x058fe40007f7e0ff */
[----:B------:R-:W-:Y:S02]  /*7730*/  SEL R8, R66, R109, !P4 ;  /* 0x0000006d42087207 */ /* 0x000fe40006000000 */
[----:B--2---:R-:W-:Y:S02]  /*7740*/  LEA.HI.X.SX32 R33, R57, R98, 0x1, P3 ;  /* 0x0000006239217211 */ /* 0x004fe400018f0eff */
[----:B------:R-:W-:Y:S02]  /*7750*/  SHF.R.S32.HI R9, RZ, 0x1f, R8 ;  /* 0x0000001fff097819 */ /* 0x000fe40000011408 */
[----:B------:R-:W-:-:S02]  /*7760*/  ISETP.GE.AND P3, PT, R80, R96, PT ;  /* 0x000000605000720c */ /* 0x000fc40003f66270 */
[----:B------:R-:W-:-:S04]  /*7770*/  LEA.HI R9, R9, R8, RZ, 0x5 ;  /* 0x0000000809097211 */ /* 0x000fc800078f28ff */
        /* <DEDUP_REMOVED lines=17> */
[----:B------:R-:W-:Y:S01]  /*7890*/  SHF.R.U32.HI R113, RZ, 0x8, R29 ;  /* 0x00000008ff717819 */ /* 0x000fe2000001161d */
[----:B0-----:R-:W-:Y:S01]  /*78a0*/  IMAD.MOV.U32 R28, RZ, RZ, R9 ;  /* 0x000000ffff1c7224 */ /* 0x001fe200078e0009 */
[----:B------:R-:W-:Y:S01]  /*78b0*/  SHF.R.U32.HI R115, RZ, 0x18, R29 ;  /* 0x00000018ff737819 */ /* 0x000fe2000001161d */
[----:B--2---:R-:W-:Y:S01]  /*78c0*/  IMAD.MOV.U32 R40, RZ, RZ, R12 ;  /* 0x000000ffff287224 */ /* 0x004fe200078e000c */
[----:B------:R-:W-:Y:S01]  /*78d0*/  LOP3.LUT R30, R29, 0xff, RZ, 0xc0, !PT ;  /* 0x000000ff1d1e7812 */ /* 0x000fe200078ec0ff */
[----:B------:R-:W-:Y:S01]  /*78e0*/  IMAD.SHL.U32 R9, R113, 0x100, RZ ;  /* 0x0000010071097824 */ /* 0x000fe200078e00ff */
[--C-:B------:R-:W-:Y:S01]  /*78f0*/  SHF.R.U32.HI R111, RZ, 0x18, R31.reuse ;  /* 0x00000018ff6f7819 */ /* 0x100fe2000001161f */
[----:B------:R-:W-:Y:S01]  /*7900*/  IMAD.MOV.U32 R35, RZ, RZ, R8 ;  /* 0x000000ffff237224 */ /* 0x000fe200078e0008 */
[----:B------:R-:W-:Y:S02]  /*7910*/  LOP3.LUT R42, R31, 0xff, RZ, 0xc0, !PT ;  /* 0x000000ff1f2a7812 */ /* 0x000fe400078ec0ff */
[----:B------:R-:W-:-:S02]  /*7920*/  SHF.R.U32.HI R110, RZ, 0x8, R31 ;  /* 0x00000008ff6e7819 */ /* 0x000fc4000001161f */
[----:B------:R-:W-:Y:S02]  /*7930*/  SHF.R.U32.HI R108, RZ, 0x10, R31 ;  /* 0x00000010ff6c7819 */ /* 0x000fe4000001161f */
[----:B------:R-:W-:Y:S01]  /*7940*/  SHF.R.U32.HI R112, RZ, 0x10, R29 ;  /* 0x00000010ff707819 */ /* 0x000fe2000001161d */
[----:B------:R-:W-:Y:S01]  /*7950*/  IMAD.MOV.U32 R29, RZ, RZ, R10 ;  /* 0x000000ffff1d7224 */ /* 0x000fe200078e000a */
[--C-:B------:R-:W-:Y:S02]  /*7960*/  SHF.R.U32.HI R92, RZ, 0x18, R41.reuse ;  /* 0x00000018ff5c7819 */ /* 0x100fe40000011629 */
[----:B------:R-:W-:Y:S01]  /*7970*/  LOP3.LUT R31, R41, 0xff, RZ, 0xc0, !PT ;  /* 0x000000ff291f7812 */ /* 0x000fe200078ec0ff */
[----:B------:R-:W-:Y:S01]  /*7980*/  IMAD.U32 R10, R112, 0x10000, RZ ;  /* 0x00010000700a7824 */ /* 0x000fe200078e00ff */
[--C-:B------:R-:W-:Y:S02]  /*7990*/  SHF.R.U32.HI R45, RZ, 0x8, R41.reuse ;  /* 0x00000008ff2d7819 */ /* 0x100fe40000011629 */
[----:B------:R-:W-:-:S02]  /*79a0*/  SHF.R.U32.HI R47, RZ, 0x10, R41 ;  /* 0x00000010ff2f7819 */ /* 0x000fc40000011629 */
[--C-:B------:R-:W-:Y:S02]  /*79b0*/  SHF.R.U32.HI R46, RZ, 0x18, R43.reuse ;  /* 0x00000018ff2e7819 */ /* 0x100fe4000001162b */
[----:B------:R-:W-:Y:S01]  /*79c0*/  LOP3.LUT R41, R43, 0xff, RZ, 0xc0, !PT ;  /* 0x000000ff2b297812 */ /* 0x000fe200078ec0ff */
[----:B------:R-:W-:Y:S01]  /*79d0*/  IMAD.U32 R47, R47, 0x10000, RZ ;  /* 0x000100002f2f7824 */ /* 0x000fe200078e00ff */
[--C-:B------:R-:W-:Y:S02]  /*79e0*/  SHF.R.U32.HI R44, RZ, 0x8, R43.reuse ;  /* 0x00000008ff2c7819 */ /* 0x100fe4000001162b */
[----:B------:R-:W-:Y:S02]  /*79f0*/  PRMT R30, R115, 0x654, R30 ;  /* 0x00000654731e7816 */ /* 0x000fe4000000001e */
[----:B------:R-:W-:Y:S02]  /*7a00*/  SHF.R.U32.HI R93, RZ, 0x10, R43 ;  /* 0x00000010ff5d7819 */ /* 0x000fe4000001162b */
[----:B------:R-:W-:Y:S01]  /*7a10*/  PRMT R43, R46, 0x654, R41 ;  /* 0x000006542e2b7816 */ /* 0x000fe20000000029 */
[----:B------:R-:W-:Y:S01]  /*7a20*/  IMAD.SHL.U32 R41, R45, 0x100, RZ ;  /* 0x000001002d297824 */ /* 0x000fe200078e00ff */
[----:B------:R-:W-:Y:S01]  /*7a30*/  LOP3.LUT R9, R30, 0xff00, R9, 0xf8, !PT ;  /* 0x0000ff001e097812 */ /* 0x000fe200078ef809 */
[----:B------:R-:W-:Y:S01]  /*7a40*/  IMAD.SHL.U32 R30, R44, 0x100, RZ ;  /* 0x000001002c1e7824 */ /* 0x000fe200078e00ff */
[----:B------:R-:W-:Y:S01]  /*7a50*/  PRMT R12, R92, 0x654, R31 ;  /* 0x000006545c0c7816 */ /* 0x000fe2000000001f */
[----:B------:R-:W-:Y:S01]  /*7a60*/  IMAD.SHL.U32 R31, R110, 0x100, RZ ;  /* 0x000001006e1f7824 */ /* 0x000fe200078e00ff */
[----:B------:R-:W-:Y:S01]  /*7a70*/  PRMT R42, R111, 0x654, R42 ;  /* 0x000006546f2a7816 */ /* 0x000fe2000000002a */
[----:B------:R-:W-:Y:S01]  /*7a80*/  IMAD.U32 R93, R93, 0x10000, RZ ;  /* 0x000100005d5d7824 */ /* 0x000fe200078e00ff */
[----:B------:R-:W-:Y:S01]  /*7a90*/  LOP3.LUT R10, R9, 0xff0000, R10, 0xf8, !PT ;  /* 0x00ff0000090a7812 */ /* 0x000fe200078ef80a */
[----:B------:R-:W-:Y:S01]  /*7aa0*/  IMAD.U32 R9, R108, 0x10000, RZ ;  /* 0x000100006c097824 */ /* 0x000fe200078e00ff */
[----:B------:R-:W-:-:S02]  /*7ab0*/  LOP3.LUT R12, R12, 0xff00, R41, 0xf8, !PT ;  /* 0x0000ff000c0c7812 */ /* 0x000fc400078ef829 */
[----:B------:R-:W-:Y:S02]  /*7ac0*/  LOP3.LUT R46, R43, 0xff00, R30, 0xf8, !PT ;  /* 0x0000ff002b2e7812 */ /* 0x000fe400078ef81e */
[----:B------:R-:W-:Y:S02]  /*7ad0*/  LOP3.LUT R8, R42, 0xff00, R31, 0xf8, !PT ;  /* 0x0000ff002a087812 */ /* 0x000fe400078ef81f */
[----:B------:R-:W-:Y:S02]  /*7ae0*/  F2FP.F16.E4M3.UNPACK_B R45, R107.H1 ;  /* 0x0000006bff2d723e */ /* 0x000fe400030006ff */
[----:B------:R-:W-:Y:S02]  /*7af0*/  F2FP.F16.E4M3.UNPACK_B R43, R40.H1 ;  /* 0x00000028ff2b723e */ /* 0x000fe400030006ff */
[----:B------:R-:W-:Y:S02]  /*7b00*/  F2FP.F16.E4M3.UNPACK_B R41, R35.H1 ;  /* 0x00000023ff29723e */ /* 0x000fe400030006ff */
[----:B------:R-:W-:Y:S01]  /*7b10*/  LOP3.LUT R8, R8, 0xff0000, R9, 0xf8, !PT ;  /* 0x00ff000008087812 */ /* 0x000fe200078ef809 */
[----:B------:R-:W-:Y:S01]  /*7b20*/  HADD2.F32 R9, -RZ, R45.H0_H0 ;  /* 0x2000002dff097230 */ /* 0x000fe20000004100 */
[----:B------:R-:W-:Y:S01]  /*7b30*/  F2FP.F16.E4M3.UNPACK_B R42, R105.H1 ;  /* 0x00000069ff2a723e */ /* 0x000fe200030006ff */
[----:B------:R-:W-:Y:S01]  /*7b40*/  HADD2.F32 R31, -RZ, R43.H0_H0 ;  /* 0x2000002bff1f7230 */ /* 0x000fe20000004100 */
[----:B------:R-:W-:Y:S01]  /*7b50*/  LOP3.LUT R12, R12, 0xff0000, R47, 0xf8, !PT ;  /* 0x00ff00000c0c7812 */ /* 0x000fe200078ef82f */
[----:B------:R-:W-:Y:S01]  /*7b60*/  HADD2.F32 R30, -RZ, R41.H0_H0 ;  /* 0x20000029ff1e7230 */ /* 0x000fe20000004100 */
[----:B------:R-:W-:Y:S01]  /*7b70*/  F2FP.F16.E4M3.UNPACK_B R107, R107 ;  /* 0x0000006bff6b723e */ /* 0x000fe200020006ff */
[----:B------:R-:W-:-:S02]  /*7b80*/  HADD2.F32 R44, -RZ, R42.H0_H0 ;  /* 0x2000002aff2c7230 */ /* 0x000fc40000004100 */
[CC--:B------:R-:W-:Y:S01]  /*7b90*/  FMUL.FTZ R111, R31.reuse, R9.reuse ;  /* 0x000000091f6f7220 */ /* 0x0c0fe20000410000 */
[----:B------:R-:W-:Y:S02]  /*7ba0*/  HADD2.F32 R47, -RZ, R42.H1_H1 ;  /* 0x3000002aff2f7230 */ /* 0x000fe40000004100 */
[----:B------:R-:W-:Y:S01]  /*7bb0*/  FMUL.FTZ R92, R30, R9 ;  /* 0x000000091e5c7220 */ /* 0x000fe20000410000 */
[----:B------:R-:W-:Y:S01]  /*7bc0*/  LOP3.LUT R9, R46, 0xff0000, R93, 0xf8, !PT ;  /* 0x00ff00002e097812 */ /* 0x000fe200078ef85d */
[-C--:B------:R-:W-:Y:S01]  /*7bd0*/  FFMA.FTZ R30, R30, R44.reuse, -R111 ;  /* 0x0000002c1e1e7223 */ /* 0x080fe2000001086f */
[----:B------:R-:W-:Y:S02]  /*7be0*/  HADD2.F32 R45, -RZ, R45.H1_H1 ;  /* 0x3000002dff2d7230 */ /* 0x000fe40000004100 */
[----:B------:R-:W-:Y:S01]  /*7bf0*/  FFMA.FTZ R31, R31, R44, R92 ;  /* 0x0000002c1f1f7223 */ /* 0x000fe2000001005c */
[----:B------:R-:W-:Y:S01]  /*7c00*/  HADD2.F32 R42, -RZ, R41.H1_H1 ;  /* 0x30000029ff2a7230 */ /* 0x000fe20000004100 */
[----:B------:R-:W-:Y:S01]  /*7c10*/  F2FP.F16.E4M3.UNPACK_B R44, R40 ;  /* 0x00000028ff2c723e */ /* 0x000fe200020006ff */
[----:B------:R-:W-:Y:S01]  /*7c20*/  HADD2.F32 R46, -RZ, R43.H1_H1 ;  /* 0x3000002bff2e7230 */ /* 0x000fe20000004100 */
[----:B------:R-:W-:Y:S01]  /*7c30*/  F2FP.F16.E4M3.UNPACK_B R43, R35 ;  /* 0x00000023ff2b723e */ /* 0x000fe200020006ff */
[----:B------:R-:W-:Y:S01]  /*7c40*/  HADD2.F32 R92, -RZ, R107.H0_H0 ;  /* 0x2000006bff5c7230 */ /* 0x000fe20000004100 */
[----:B------:R-:W-:Y:S01]  /*7c50*/  F2FP.F16.E4M3.UNPACK_B R105, R105 ;  /* 0x00000069ff69723e */ /* 0x000fe200020006ff */
[-C--:B------:R-:W-:Y:S01]  /*7c60*/  FMUL.FTZ R93, R42, R45.reuse ;  /* 0x0000002d2a5d7220 */ /* 0x080fe20000410000 */
[----:B------:R-:W-:Y:S01]  /*7c70*/  FMUL.FTZ R35, R46, R45 ;  /* 0x0000002d2e237220 */ /* 0x000fe20000410000 */
[----:B------:R-:W-:-:S02]  /*7c80*/  HADD2.F32 R45, -RZ, R44.H0_H0 ;  /* 0x2000002cff2d7230 */ /* 0x000fc40000004100 */
[----:B------:R-:W-:Y:S02]  /*7c90*/  HADD2.F32 R41, -RZ, R43.H0_H0 ;  /* 0x2000002bff297230 */ /* 0x000fe40000004100 */
[-C--:B------:R-:W-:Y:S01]  /*7ca0*/  FFMA.FTZ R35, R42, R47.reuse, -R35 ;  /* 0x0000002f2a237223 */ /* 0x080fe20000010823 */
[----:B------:R-:W-:Y:S02]  /*7cb0*/  HADD2.F32 R42, -RZ, R105.H0_H0 ;  /* 0x20000069ff2a7230 */ /* 0x000fe40000004100 */
[-C--:B------:R-:W-:Y:S01]  /*7cc0*/  FMUL.FTZ R108, R45, R92.reuse ;  /* 0x0000005c2d6c7220 */ /* 0x080fe20000410000 */
[----:B------:R-:W-:Y:S01]  /*7cd0*/  FFMA.FTZ R40, R46, R47, R93 ;  /* 0x0000002f2e287223 */ /* 0x000fe2000001005d */
[C---:B------:R-:W-:Y:S01]  /*7ce0*/  FMUL.FTZ R92, R41.reuse, R92 ;  /* 0x0000005c295c7220 */ /* 0x040fe20000410000 */
[----:B------:R-:W-:Y:S02]  /*7cf0*/  HADD2.F32 R107, -RZ, R107.H1_H1 ;  /* 0x3000006bff6b7230 */ /* 0x000fe40000004100 */
[----:B------:R-:W-:Y:S01]  /*7d00*/  FFMA.FTZ R41, R41, R42, -R108 ;  /* 0x0000002a29297223 */ /* 0x000fe2000001086c */
[----:B------:R-:W-:Y:S01]  /*7d10*/  HADD2.F32 R46, -RZ, R44.H1_H1 ;  /* 0x3000002cff2e7230 */ /* 0x000fe20000004100 */
[----:B------:R-:W-:Y:S01]  /*7d20*/  F2FP.F16.E4M3.UNPACK_B R108, R106.H1 ;  /* 0x0000006aff6c723e */ /* 0x000fe200030006ff */
[----:B------:R-:W-:Y:S01]  /*7d30*/  HADD2.F32 R43, -RZ, R43.H1_H1 ;  /* 0x3000002bff2b7230 */ /* 0x000fe20000004100 */
[----:B------:R-:W-:Y:S01]  /*7d40*/  F2FP.F16.E4M3.UNPACK_B R47, R14.H1 ;  /* 0x0000000eff2f723e */ /* 0x000fe200030006ff */
[----:B------:R-:W-:-:S02]  /*7d50*/  HADD2.F32 R105, -RZ, R105.H1_H1 ;  /* 0x30000069ff697230 */ /* 0x000fc40000004100 */
[----:B------:R-:W-:Y:S01]  /*7d60*/  FFMA.FTZ R42, R45, R42, R92 ;  /* 0x0000002a2d2a7223 */ /* 0x000fe2000001005c */
[CC--:B------:R-:W-:Y:S01]  /*7d70*/  FMUL.FTZ R44, R46.reuse, R107.reuse ;  /* 0x0000006b2e2c7220 */ /* 0x0c0fe20000410000 */
[C---:B------:R-:W-:Y:S01]  /*7d80*/  FMUL.FTZ R111, R43.reuse, R107 ;  /* 0x0000006b2b6f7220 */ /* 0x040fe20000410000 */
[----:B------:R-:W-:Y:S01]  /*7d90*/  F2FP.F16.E4M3.UNPACK_B R93, R104.H1 ;  /* 0x00000068ff5d723e */ /* 0x000fe200030006ff */
[----:B------:R-:W-:Y:S01]  /*7da0*/  HADD2.F32 R107, -RZ, R108.H0_H0 ;  /* 0x2000006cff6b7230 */ /* 0x000fe20000004100 */
[----:B------:R-:W-:Y:S01]  /*7db0*/  F2FP.F16.E4M3.UNPACK_B R45, R29.H1 ;  /* 0x0000001dff2d723e */ /* 0x000fe200030006ff */
[----:B------:R-:W-:Y:S02]  /*7dc0*/  HADD2.F32 R92, -RZ, R47.H0_H0 ;  /* 0x2000002fff5c7230 */ /* 0x000fe40000004100 */
[-C--:B------:R-:W-:Y:S01]  /*7dd0*/  FFMA.FTZ R44, R43, R105.reuse, -R44 ;  /* 0x000000692b2c7223 */ /* 0x080fe2000001082c */
[----:B------:R-:W-:Y:S01]  /*7de0*/  FFMA.FTZ R43, R46, R105, R111 ;  /* 0x000000692e2b7223 */ /* 0x000fe2000001006f */
[----:B------:R-:W-:Y:S01]  /*7df0*/  HADD2.F32 R105, -RZ, R93.H0_H0 ;  /* 0x2000005dff697230 */ /* 0x000fe20000004100 */
[----:B------:R-:W-:Y:S01]  /*7e00*/  F2FP.F16.E4M3.UNPACK_B R106, R106 ;  /* 0x0000006aff6a723e */ /* 0x000fe200020006ff */
[----:B------:R-:W-:-:S02]  /*7e10*/  HADD2.F32 R46, -RZ, R45.H0_H0 ;  /* 0x2000002dff2e7230 */ /* 0x000fc40000004100 */
[----:B------:R-:W-:Y:S01]  /*7e20*/  FMUL.FTZ R111, R92, R107 ;  /* 0x0000006b5c6f7220 */ /* 0x000fe20000410000 */
[----:B------:R-:W-:Y:S01]  /*7e30*/  HADD2.F32 R108, -RZ, R108.H1_H1 ;  /* 0x3000006cff6c7230 */ /* 0x000fe20000004100 */
[----:B------:R-:W-:Y:S01]  /*7e40*/  F2FP.F16.E4M3.UNPACK_B R29, R29 ;  /* 0x0000001dff1d723e */ /* 0x000fe200020006ff */
[----:B------:R-:W-:Y:S02]  /*7e50*/  HADD2.F32 R47, -RZ, R47.H1_H1 ;  /* 0x3000002fff2f7230 */ /* 0x000fe40000004100 */
[C---:B------:R-:W-:Y:S01]  /*7e60*/  FMUL.FTZ R107, R46.reuse, R107 ;  /* 0x0000006b2e6b7220 */ /* 0x040fe20000410000 */
[----:B------:R-:W-:Y:S01]  /*7e70*/  FFMA.FTZ R111, R46, R105, -R111 ;  /* 0x000000692e6f7223 */ /* 0x000fe2000001086f */
[----:B------:R-:W-:Y:S01]  /*7e80*/  HADD2.F32 R45, -RZ, R45.H1_H1 ;  /* 0x3000002dff2d7230 */ /* 0x000fe20000004100 */
[----:B------:R-:W-:Y:S01]  /*7e90*/  F2FP.F16.E4M3.UNPACK_B R104, R104 ;  /* 0x00000068ff68723e */ /* 0x000fe200020006ff */
[----:B------:R-:W-:Y:S02]  /*7ea0*/  HADD2.F32 R46, -RZ, R93.H1_H1 ;  /* 0x3000005dff2e7230 */ /* 0x000fe40000004100 */
[----:B------:R-:W-:Y:S01]  /*7eb0*/  FMUL.FTZ R110, R47, R108 ;  /* 0x0000006c2f6e7220 */ /* 0x000fe20000410000 */
[----:B------:R-:W-:-:S02]  /*7ec0*/  HADD2.F32 R93, -RZ, R106.H0_H0 ;  /* 0x2000006aff5d7230 */ /* 0x000fc40000004100 */
[C---:B------:R-:W-:Y:S01]  /*7ed0*/  FMUL.FTZ R108, R45.reuse, R108 ;  /* 0x0000006c2d6c7220 */ /* 0x040fe20000410000 */
[----:B------:R-:W-:Y:S02]  /*7ee0*/  HADD2.F32 R106, -RZ, R106.H1_H1 ;  /* 0x3000006aff6a7230 */ /* 0x000fe40000004100 */
[----:B------:R-:W-:Y:S01]  /*7ef0*/  FFMA.FTZ R110, R45, R46, -R110 ;  /* 0x0000002e2d6e7223 */ /* 0x000fe2000001086e */
[----:B------:R-:W-:Y:S01]  /*7f00*/  F2FP.F16.E4M3.UNPACK_B R45, R14 ;  /* 0x0000000eff2d723e */ /* 0x000fe200020006ff */
[----:B------:R-:W-:Y:S01]  /*7f10*/  FFMA.FTZ R108, R47, R46, R108 ;  /* 0x0000002e2f6c7223 */ /* 0x000fe2000001006c */
[--C-:B------:R-:W-:Y:S02]  /*7f20*/  HADD2.F32 R14, -RZ, R29.reuse.H0_H0 ;  /* 0x2000001dff0e7230 */ /* 0x100fe40000004100 */
[----:B------:R-:W-:Y:S01]  /*7f30*/  FFMA.FTZ R107, R92, R105, R107 ;  /* 0x000000695c6b7223 */ /* 0x000fe2000001006b */
[----:B------:R-:W-:Y:S01]  /*7f40*/  HADD2.F32 R29, -RZ, R29.H1_H1 ;  /* 0x3000001dff1d7230 */ /* 0x000fe20000004100 */
[----:B------:R-:W-:Y:S01]  /*7f50*/  F2FP.SATFINITE.E4M3.F32.PACK_AB_MERGE_C R30, R35, R30, RZ ;  /* 0x0000001e231e723e */ /* 0x000fe200048070ff */
[--C-:B------:R-:W-:Y:S01]  /*7f60*/  HADD2.F32 R46, -RZ, R45.reuse.H0_H0 ;  /* 0x2000002dff2e7230 */ /* 0x100fe20000004100 */
[----:B------:R-:W-:Y:S01]  /*7f70*/  F2FP.SATFINITE.E4M3.F32.PACK_AB_MERGE_C R40, R40, R31, RZ ;  /* 0x0000001f2828723e */ /* 0x000fe200048070ff */
[----:B------:R-:W-:Y:S01]  /*7f80*/  HADD2.F32 R45, -RZ, R45.H1_H1 ;  /* 0x3000002dff2d7230 */ /* 0x000fe20000004100 */
[----:B------:R-:W-:Y:S01]  /*7f90*/  F2FP.SATFINITE.E4M3.F32.PACK_AB_MERGE_C R31, R44, R41, R30 ;  /* 0x000000292c1f723e */ /* 0x000fe2000480701e */
[----:B------:R-:W-:-:S02]  /*7fa0*/  HADD2.F32 R47, -RZ, R104.H0_H0 ;  /* 0x20000068ff2f7230 */ /* 0x000fc40000004100 */
[-C--:B------:R-:W-:Y:S01]  /*7fb0*/  FMUL.FTZ R105, R46, R93.reuse ;  /* 0x0000005d2e697220 */ /* 0x080fe20000410000 */
[----:B------:R-:W-:Y:S02]  /*7fc0*/  HADD2.F32 R104, -RZ, R104.H1_H1 ;  /* 0x30000068ff687230 */ /* 0x000fe40000004100 */
[C---:B------:R-:W-:Y:S01]  /*7fd0*/  FMUL.FTZ R93, R14.reuse, R93 ;  /* 0x0000005d0e5d7220 */ /* 0x040fe20000410000 */
[-C--:B------:R-:W-:Y:S01]  /*7fe0*/  FMUL.FTZ R92, R45, R106.reuse ;  /* 0x0000006a2d5c7220 */ /* 0x080fe20000410000 */
[----:B------:R-:W-:Y:S01]  /*7ff0*/  FMUL.FTZ R106, R29, R106 ;  /* 0x0000006a1d6a7220 */ /* 0x000fe20000410000 */
[-C--:B------:R-:W-:Y:S01]  /*8000*/  FFMA.FTZ R105, R14, R47.reuse, -R105 ;  /* 0x0000002f0e697223 */ /* 0x080fe20000010869 */
[----:B------:R-:W-:Y:S01]  /*8010*/  FFMA.FTZ R14, R46, R47, R93 ;  /* 0x0000002f2e0e7223 */ /* 0x000fe2000001005d */
[----:B------:R-:W-:Y:S01]  /*8020*/  F2FP.SATFINITE.E4M3.F32.PACK_AB_MERGE_C R30, R43, R42, R40 ;  /* 0x0000002a2b1e723e */ /* 0x000fe20004807028 */
[-C--:B------:R-:W-:Y:S01]  /*8030*/  FFMA.FTZ R47, R45, R104.reuse, R106 ;  /* 0x000000682d2f7223 */ /* 0x080fe2000001006a */
[----:B------:R-:W-:Y:S01]  /*8040*/  F2FP.F16.E4M3.UNPACK_B R45, R13 ;  /* 0x0000000dff2d723e */ /* 0x000fe200020006ff */
[----:B------:R-:W-:Y:S01]  /*8050*/  FFMA.FTZ R92, R29, R104, -R92 ;  /* 0x000000681d5c7223 */ /* 0x000fe2000001085c */
[----:B------:R-:W-:-:S02]  /*8060*/  F2FP.F16.E4M3.UNPACK_B R46, R12 ;  /* 0x0000000cff2e723e */ /* 0x000fc400020006ff */
[----:B------:R-:W-:Y:S01]  /*8070*/  F2FP.F16.E4M3.UNPACK_B R40, R28 ;  /* 0x0000001cff28723e */ /* 0x000fe200020006ff */
[--C-:B------:R-:W-:Y:S01]  /*8080*/  HADD2.F32 R41, -RZ, R45.reuse.H0_H0 ;  /* 0x2000002dff297230 */ /* 0x100fe20000004100 */
[----:B------:R-:W-:Y:S01]  /*8090*/  F2FP.SATFINITE.E4M3.F32.PACK_AB_MERGE_C R29, R110, R111, RZ ;  /* 0x0000006f6e1d723e */ /* 0x000fe200048070ff */
[----:B------:R-:W-:Y:S01]  /*80a0*/  HADD2.F32 R42, -RZ, R46.H0_H0 ;  /* 0x2000002eff2a7230 */ /* 0x000fe20000004100 */
[----:B------:R-:W-:Y:S01]  /*80b0*/  F2FP.F16.E4M3.UNPACK_B R43, R10 ;  /* 0x0000000aff2b723e */ /* 0x000fe200020006ff */
[----:B------:R-:W-:Y:S01]  /*80c0*/  HADD2.F32 R35, -RZ, R40.H0_H0 ;  /* 0x20000028ff237230 */ /* 0x000fe20000004100 */
[----:B------:R-:W-:Y:S01]  /*80d0*/  F2FP.SATFINITE.E4M3.F32.PACK_AB_MERGE_C R29, R92, R105, R29 ;  /* 0x000000695c1d723e */ /* 0x000fe2000480701d */
[----:B------:R-:W-:Y:S02]  /*80e0*/  HADD2.F32 R45, -RZ, R45.H1_H1 ;  /* 0x3000002dff2d7230 */ /* 0x000fe40000004100 */
[----:B------:R-:W-:Y:S01]  /*80f0*/  FMUL.FTZ R92, R41, R42 ;  /* 0x0000002a295c7220 */ /* 0x000fe20000410000 */
[----:B------:R-:W-:-:S02]  /*8100*/  HADD2.F32 R44, -RZ, R43.H0_H0 ;  /* 0x2000002bff2c7230 */ /* 0x000fc40000004100 */
[----:B------:R-:W-:Y:S01]  /*8110*/  FMUL.FTZ R104, R35, R42 ;  /* 0x0000002a23687220 */ /* 0x000fe20000410000 */
[----:B------:R-:W-:Y:S01]  /*8120*/  F2FP.SATFINITE.E4M3.F32.PACK_AB_MERGE_C R107, R108, R107, RZ ;  /* 0x0000006b6c6b723e */ /* 0x000fe200048070ff */
[----:B------:R-:W-:Y:S01]  /*8130*/  HADD2.F32 R46, -RZ, R46.H1_H1 ;  /* 0x3000002eff2e7230 */ /* 0x000fe20000004100 */
[----:B------:R-:W-:Y:S01]  /*8140*/  F2FP.F16.E4M3.UNPACK_B R10, R10.H1 ;  /* 0x0000000aff0a723e */ /* 0x000fe200030006ff */
[----:B------:R-:W-:Y:S01]  /*8150*/  HADD2.F32 R42, -RZ, R40.H1_H1 ;  /* 0x30000028ff2a7230 */ /* 0x000fe20000004100 */
[----:B------:R-:W-:Y:S01]  /*8160*/  F2FP.SATFINITE.E4M3.F32.PACK_AB_MERGE_C R14, R47, R14, R107 ;  /* 0x0000000e2f0e723e */ /* 0x000fe2000480706b */
        /* <DEDUP_REMOVED lines=10> */
[--C-:B------:R-:W-:Y:S02]  /*8210*/  HADD2.F32 R42, -RZ, R43.reuse.H0_H0 ;  /* 0x2000002bff2a7230 */ /* 0x100fe40000004100 */
[--C-:B------:R-:W-:Y:S02]  /*8220*/  HADD2.F32 R47, -RZ, R46.reuse.H0_H0 ;  /* 0x2000002eff2f7230 */ /* 0x100fe40000004100 */
[----:B------:R-:W-:Y:S02]  /*8230*/  HADD2.F32 R43, -RZ, R43.H1_H1 ;  /* 0x3000002bff2b7230 */ /* 0x000fe40000004100 */
[----:B------:R-:W-:-:S02]  /*8240*/  HADD2.F32 R46, -RZ, R46.H1_H1 ;  /* 0x3000002eff2e7230 */ /* 0x000fc40000004100 */
[-C--:B------:R-:W-:Y:S01]  /*8250*/  FMUL.FTZ R93, R42, R47.reuse ;  /* 0x0000002f2a5d7220 */ /* 0x080fe20000410000 */
[--C-:B------:R-:W-:Y:S02]  /*8260*/  HADD2.F32 R12, -RZ, R41.reuse.H0_H0 ;  /* 0x20000029ff0c7230 */ /* 0x100fe40000004100 */
[----:B------:R-:W-:Y:S02]  /*8270*/  HADD2.F32 R41, -RZ, R41.H1_H1 ;  /* 0x30000029ff297230 */ /* 0x000fe40000004100 */
[-C--:B------:R-:W-:Y:S01]  /*8280*/  FMUL.FTZ R92, R43, R46.reuse ;  /* 0x0000002e2b5c7220 */ /* 0x080fe20000410000 */
[--C-:B------:R-:W-:Y:S02]  /*8290*/  HADD2.F32 R45, -RZ, R10.reuse.H0_H0 ;  /* 0x2000000aff2d7230 */ /* 0x100fe40000004100 */
[C---:B------:R-:W-:Y:S01]  /*82a0*/  FMUL.FTZ R47, R12.reuse, R47 ;  /* 0x0000002f0c2f7220 */ /* 0x040fe20000410000 */
[----:B------:R-:W-:Y:S02]  /*82b0*/  HADD2.F32 R44, -RZ, R10.H1_H1 ;  /* 0x3000000aff2c7230 */ /* 0x000fe40000004100 */
[C---:B------:R-:W-:Y:S01]  /*82c0*/  FMUL.FTZ R46, R41.reuse, R46 ;  /* 0x0000002e292e7220 */ /* 0x040fe20000410000 */
[----:B------:R-:W-:Y:S01]  /*82d0*/  FFMA.FTZ R10, R12, R45, -R93 ;  /* 0x0000002d0c0a7223 */ /* 0x000fe2000001085d */
[----:B------:R-:W-:Y:S01]  /*82e0*/  F2FP.F16.E4M3.UNPACK_B R12, R11 ;  /* 0x0000000bff0c723e */ /* 0x000fe200020006ff */
[-C--:B------:R-:W-:Y:S01]  /*82f0*/  FFMA.FTZ R107, R41, R44.reuse, -R92 ;  /* 0x0000002c296b7223 */ /* 0x080fe2000001085c */
[----:B------:R-:W-:Y:S01]  /*8300*/  F2FP.F16.E4M3.UNPACK_B R92, R9 ;  /* 0x00000009ff5c723e */ /* 0x000fe200020006ff */
[----:B------:R-:W-:Y:S01]  /*8310*/  FFMA.FTZ R106, R42, R45, R47 ;  /* 0x0000002d2a6a7223 */ /* 0x000fe2000001002f */
[----:B------:R-:W-:Y:S01]  /*8320*/  F2FP.F16.E4M3.UNPACK_B R42, R15 ;  /* 0x0000000fff2a723e */ /* 0x000fe200020006ff */
[----:B------:R-:W-:Y:S01]  /*8330*/  FFMA.FTZ R111, R43, R44, R46 ;  /* 0x0000002c2b6f7223 */ /* 0x000fe2000001002e */
[----:B------:R-:W-:Y:S01]  /*8340*/  F2FP.F16.E4M3.UNPACK_B R93, R9.H1 ;  /* 0x00000009ff5d723e */ /* 0x000fe200030006ff */
[----:B------:R-:W-:Y:S01]  /*8350*/  HADD2.F32 R104, -RZ, R92.H0_H0 ;  /* 0x2000005cff687230 */ /* 0x000fe20000004100 */
[----:B------:R-:W-:Y:S01]  /*8360*/  F2FP.F16.E4M3.UNPACK_B R43, R15.H1 ;  /* 0x0000000fff2b723e */ /* 0x000fe200030006ff */
[----:B------:R-:W-:Y:S01]  /*8370*/  HADD2.F32 R15, -RZ, R12.H0_H0 ;  /* 0x2000000cff0f7230 */ /* 0x000fe20000004100 */
[-C--:B------:R-:W-:Y:S01]  /*8380*/  F2FP.F16.E4M3.UNPACK_B R9, R8.reuse ;  /* 0x00000008ff09723e */ /* 0x080fe200020006ff */
[----:B------:R-:W-:Y:S01]  /*8390*/  HADD2.F32 R44, -RZ, R42.H0_H0 ;  /* 0x2000002aff2c7230 */ /* 0x000fe20000004100 */
[----:B------:R-:W-:Y:S01]  /*83a0*/  F2FP.F16.E4M3.UNPACK_B R11, R11.H1 ;  /* 0x0000000bff0b723e */ /* 0x000fe200030006ff */
[----:B------:R-:W-:Y:S01]  /*83b0*/  HADD2.F32 R105, -RZ, R93.H0_H0 ;  /* 0x2000005dff697230 */ /* 0x000fe20000004100 */
[----:B------:R-:W-:Y:S01]  /*83c0*/  F2FP.F16.E4M3.UNPACK_B R45, R8.H1 ;  /* 0x00000008ff2d723e */ /* 0x000fe200030006ff */
[----:B------:R-:W-:-:S02]  /*83d0*/  HADD2.F32 R8, -RZ, R43.H0_H0 ;  /* 0x2000002bff087230 */ /* 0x000fc40000004100 */
[-C--:B------:R-:W-:Y:S01]  /*83e0*/  FMUL.FTZ R113, R15, R104.reuse ;  /* 0x000000680f717220 */ /* 0x080fe20000410000 */
[----:B------:R-:W-:Y:S02]  /*83f0*/  HADD2.F32 R46, -RZ, R9.H0_H0 ;  /* 0x20000009ff2e7230 */ /* 0x000fe40000004100 */
[----:B------:R-:W-:Y:S01]  /*8400*/  FMUL.FTZ R108, R44, R104 ;  /* 0x000000682c6c7220 */ /* 0x000fe20000410000 */
[----:B------:R-:W-:Y:S02]  /*8410*/  HADD2.F32 R41, -RZ, R11.H0_H0 ;  /* 0x2000000bff297230 */ /* 0x000fe40000004100 */
[----:B------:R-:W-:Y:S01]  /*8420*/  FMUL.FTZ R104, R8, R105 ;  /* 0x0000006908687220 */ /* 0x000fe20000410000 */
[----:B------:R-:W-:Y:S02]  /*8430*/  HADD2.F32 R47, -RZ, R45.H0_H0 ;  /* 0x2000002dff2f7230 */ /* 0x000fe40000004100 */
[----:B------:R-:W-:Y:S01]  /*8440*/  FFMA.FTZ R113, R44, R46, R113 ;  /* 0x0000002e2c717223 */ /* 0x000fe20000010071 */
[----:B------:R-:W-:-:S02]  /*8450*/  HADD2.F32 R43, -RZ, R43.H1_H1 ;  /* 0x3000002bff2b7230 */ /* 0x000fc40000004100 */
[----:B------:R-:W-:Y:S01]  /*8460*/  FMUL.FTZ R105, R41, R105 ;  /* 0x0000006929697220 */ /* 0x000fe20000410000 */
[----:B------:R-:W-:Y:S02]  /*8470*/  HADD2.F32 R44, -RZ, R93.H1_H1 ;  /* 0x3000005dff2c7230 */ /* 0x000fe40000004100 */
[----:B------:R-:W-:Y:S01]  /*8480*/  FFMA.FTZ R108, R15, R46, -R108 ;  /* 0x0000002e0f6c7223 */ /* 0x000fe2000001086c */
[----:B------:R-:W-:Y:S02]  /*8490*/  HADD2.F32 R11, -RZ, R11.H1_H1 ;  /* 0x3000000bff0b7230 */ /* 0x000fe40000004100 */
[----:B------:R-:W-:Y:S01]  /*84a0*/  FFMA.FTZ R105, R8, R47, R105 ;  /* 0x0000002f08697223 */ /* 0x000fe20000010069 */
[----:B------:R-:W-:Y:S02]  /*84b0*/  HADD2.F32 R42, -RZ, R42.H1_H1 ;  /* 0x3000002aff2a7230 */ /* 0x000fe40000004100 */
[----:B------:R-:W-:Y:S01]  /*84c0*/  FMUL.FTZ R46, R43, R44 ;  /* 0x0000002c2b2e7220 */ /* 0x000fe20000410000 */
[----:B------:R-:W-:-:S02]  /*84d0*/  HADD2.F32 R15, -RZ, R92.H1_H1 ;  /* 0x3000005cff0f7230 */ /* 0x000fc40000004100 */
[----:B------:R-:W-:Y:S01]  /*84e0*/  FMUL.FTZ R44, R11, R44 ;  /* 0x0000002c0b2c7220 */ /* 0x000fe20000410000 */
[----:B------:R-:W-:Y:S02]  /*84f0*/  HADD2.F32 R12, -RZ, R12.H1_H1 ;  /* 0x3000000cff0c7230 */ /* 0x000fe40000004100 */
[----:B------:R-:W-:Y:S01]  /*8500*/  FFMA.FTZ R104, R41, R47, -R104 ;  /* 0x0000002f29687223 */ /* 0x000fe20000010868 */
[----:B------:R-:W-:Y:S02]  /*8510*/  HADD2.F32 R8, -RZ, R45.H1_H1 ;  /* 0x3000002dff087230 */ /* 0x000fe40000004100 */
        /* <DEDUP_REMOVED lines=8> */
[----:B------:R-:W-:Y:S01]  /*85a0*/  F2FP.SATFINITE.E4M3.F32.PACK_AB_MERGE_C R106, R111, R106, RZ ;  /* 0x0000006a6f6a723e */ /* 0x000fe200048070ff */
[----:B------:R-:W-:Y:S01]  /*85b0*/  IMAD.MOV.U32 R8, RZ, RZ, R31 ;  /* 0x000000ffff087224 */ /* 0x000fe200078e001f */
[----:B------:R-:W-:Y:S01]  /*85c0*/  F2FP.SATFINITE.E4M3.F32.PACK_AB_MERGE_C R11, R11, R104, RZ ;  /* 0x000000680b0b723e */ /* 0x000fe200048070ff */
[----:B------:R-:W-:Y:S01]  /*85d0*/  IMAD.MOV.U32 R12, RZ, RZ, R30 ;  /* 0x000000ffff0c7224 */ /* 0x000fe200078e001e */
[----:B------:R-:W-:-:S02]  /*85e0*/  F2FP.SATFINITE.E4M3.F32.PACK_AB_MERGE_C R44, R44, R105, RZ ;  /* 0x000000692c2c723e */ /* 0x000fc400048070ff */
[----:B------:R-:W-:Y:S01]  /*85f0*/  F2FP.SATFINITE.E4M3.F32.PACK_AB_MERGE_C R9, R28, R35, R10 ;  /* 0x000000231c09723e */ /* 0x000fe2000480700a */
[----:B------:R-:W-:Y:S01]  /*8600*/  IMAD.MOV.U32 R10, RZ, RZ, R29 ;  /* 0x000000ffff0a7224 */ /* 0x000fe200078e001d */
[----:B------:R-:W-:Y:S02]  /*8610*/  F2FP.SATFINITE.E4M3.F32.PACK_AB_MERGE_C R11, R41, R108, R11 ;  /* 0x0000006c290b723e */ /* 0x000fe4000480700b */
[----:B------:R-:W-:Y:S02]  /*8620*/  F2FP.SATFINITE.E4M3.F32.PACK_AB_MERGE_C R13, R13, R40, R106 ;  /* 0x000000280d0d723e */ /* 0x000fe4000480706a */
[----:B------:R-:W-:-:S07]  /*8630*/  F2FP.SATFINITE.E4M3.F32.PACK_AB_MERGE_C R15, R42, R113, R44 ;  /* 0x000000712a0f723e */ /* 0x000fce000480702c */
.L_x_5533:
[----:B------:R-:W-:Y:S05]  /*8640*/  BSYNC B2 ;  /* 0x0000000000027941 */ /* 0x000fea0003800000 */
.L_x_5532:
[----:B------:R-:W-:Y:S01]  /*8650*/  ISETP.GE.AND P3, PT, R34, R97, PT ;  /* 0x000000612200720c */ /* 0x000fe20003f66270 */
[----:B0-----:R0:W-:-:S12]  /*8660*/  ST.E.128 desc[UR42][R32.64], R8 ;  /* 0x0000000820007985 */ /* 0x0011d8000c101d2a */
[----:B------:R-:W-:-:S04]  /*8670*/  @!P3 IADD3 R28, P4, R100, R34, RZ ;  /* 0x00000022641cb210 */ /* 0x000fc80007f9e0ff */
[----:B------:R-:W-:-:S05]  /*8680*/  @!P3 LEA.HI.X.SX32 R29, R34, R98, 0x1, P4 ;  /* 0x00000062221db211 */ /* 0x000fca00020f0eff */
[----:B--2---:R0:W-:Y:S04]  /*8690*/  @!P3 ST.E.128 desc[UR42][R28.64], R12 ;  /* 0x0000000c1c00b985 */ /* 0x0041e8000c101d2a */
.L_x_5531:
[----:B------:R-:W-:Y:S05]  /*86a0*/  BSYNC B1 ;  /* 0x0000000000017941 */ /* 0x000fea0003800000 */
.L_x_5530:
[----:B------:R-:W-:-:S13]  /*86b0*/  ISETP.NE.AND P3, PT, R3, RZ, PT ;  /* 0x000000ff0300720c */ /* 0x000fda0003f65270 */
[----:B------:R-:W-:Y:S05]  /*86c0*/  @!P3 BRA `(.L_x_5497) ;  /* 0x0000001000ecb947 */ /* 0x000fea0003800000 */
[----:B------:R-:W-:Y:S01]  /*86d0*/  ISETP.NE.AND P4, PT, R84, RZ, PT ;  /* 0x000000ff5400720c */ /* 0x000fe20003f85270 */
[----:B------:R-:W-:Y:S01]  /*86e0*/  BSSY B1, `(.L_x_5534) ;  /* 0x00000ed000017945 */ /* 0x000fe20003800000 */
[----:B0---4-:R-:W-:Y:S02]  /*86f0*/  IADD3 R28, P3, R56, R100, RZ ;  /* 0x00000064381c7210 */ /* 0x011fe40007f7e0ff */
[----:B------:R-:W-:Y:S02]  /*8700*/  SEL R109, R66, R109, !P4 ;  /* 0x0000006d426d7207 */ /* 0x000fe40006000000 */
[----:B--2---:R-:W-:Y:S02]  /*8710*/  LEA.HI.X.SX32 R29, R56, R98, 0x1, P3 ;  /* 0x00000062381d7211 */ /* 0x004fe400018f0eff */
[----:B---3--:R-:W-:Y:S02]  /*8720*/  SHF.R.S32.HI R8, RZ, 0x1f, R109 ;  /* 0x0000001fff087819 */ /* 0x008fe4000001146d */
        /* <DEDUP_REMOVED lines=17> */
[----:B------:R-:W2:Y:S01]  /*8840*/  LDS.128 R12, [R12+0x1e400] ;  /* 0x01e400000c0c7984 */ /* 0x000ea20000000c00 */
[----:B------:R-:W-:Y:S05]  /*8850*/  @P3 BRA `(.L_x_5535) ;  /* 0x0000000c00543947 */ /* 0x000fea0003800000 */
[--C-:B------:R-:W-:Y:S01]  /*8860*/  SHF.R.U32.HI R44, RZ, 0x10, R5.reuse ;  /* 0x00000010ff2c7819 */ /* 0x100fe20000011605 */
[----:B0-----:R-:W-:Y:S01]  /*8870*/  IMAD.MOV.U32 R31, RZ, RZ, R8 ;  /* 0x000000ffff1f7224 */ /* 0x001fe200078e0008 */
[--C-:B------:R-:W-:Y:S01]  /*8880*/  SHF.R.U32.HI R40, RZ, 0x8, R5.reuse ;  /* 0x00000008ff287819 */ /* 0x100fe20000011605 */
[----:B--2---:R-:W-:Y:S01]  /*8890*/  IMAD.MOV.U32 R33, RZ, RZ, R12 ;  /* 0x000000ffff217224 */ /* 0x004fe200078e000c */
[----:B------:R-:W-:Y:S02]  /*88a0*/  LOP3.LUT R4, R5, 0xff, RZ, 0xc0, !PT ;  /* 0x000000ff05047812 */ /* 0x000fe400078ec0ff */
[----:B------:R-:W-:Y:S02]  /*88b0*/  SHF.R.U32.HI R5, RZ, 0x18, R5 ;  /* 0x00000018ff057819 */ /* 0x000fe40000011605 */
[----:B------:R-:W-:Y:S02]  /*88c0*/  SHF.R.U32.HI R36, RZ, 0x8, R37 ;  /* 0x00000008ff247819 */ /* 0x000fe40000011625 */
[----:B------:R-:W-:Y:S01]  /*88d0*/  PRMT R5, R5, 0x654, R4 ;  /* 0x0000065405057816 */ /* 0x000fe20000000004 */
[----:B------:R-:W-:Y:S01]  /*88e0*/  IMAD.SHL.U32 R4, R40, 0x100, RZ ;  /* 0x0000010028047824 */ /* 0x000fe200078e00ff */
[----:B------:R-:W-:Y:S01]  /*88f0*/  SHF.R.U32.HI R38, RZ, 0x8, R7 ;  /* 0x00000008ff267819 */ /* 0x000fe20000011607 */
[----:B------:R-:W-:Y:S01]  /*8900*/  IMAD.SHL.U32 R8, R36, 0x100, RZ ;  /* 0x0000010024087824 */ /* 0x000fe200078e00ff */
[----:B------:R-:W-:-:S02]  /*8910*/  LOP3.LUT R32, R37, 0xff, RZ, 0xc0, !PT ;  /* 0x000000ff25207812 */ /* 0x000fc400078ec0ff */
[----:B------:R-:W-:Y:S02]  /*8920*/  SHF.R.U32.HI R35, RZ, 0x18, R37 ;  /* 0x00000018ff237819 */ /* 0x000fe40000011625 */
[--C-:B------:R-:W-:Y:S02]  /*8930*/  SHF.R.U32.HI R43, RZ, 0x10, R7.reuse ;  /* 0x00000010ff2b7819 */ /* 0x100fe40000011607 */
[----:B------:R-:W-:Y:S02]  /*8940*/  LOP3.LUT R6, R7, 0xff, RZ, 0xc0, !PT ;  /* 0x000000ff07067812 */ /* 0x000fe400078ec0ff */
[----:B------:R-:W-:Y:S02]  /*8950*/  SHF.R.U32.HI R7, RZ, 0x18, R7 ;  /* 0x00000018ff077819 */ /* 0x000fe40000011607 */
[----:B------:R-:W-:Y:S02]  /*8960*/  SHF.R.U32.HI R34, RZ, 0x8, R39 ;  /* 0x00000008ff227819 */ /* 0x000fe40000011627 */
[----:B------:R-:W-:-:S02]  /*8970*/  PRMT R35, R35, 0x654, R32 ;  /* 0x0000065423237816 */ /* 0x000fc40000000020 */
[----:B------:R-:W-:Y:S01]  /*8980*/  LOP3.LUT R5, R5, 0xff00, R4, 0xf8, !PT ;  /* 0x0000ff0005057812 */ /* 0x000fe200078ef804 */
[----:B------:R-:W-:Y:S01]  /*8990*/  IMAD.SHL.U32 R4, R38, 0x100, RZ ;  /* 0x0000010026047824 */ /* 0x000fe200078e00ff */
[----:B------:R-:W-:Y:S01]  /*89a0*/  PRMT R7, R7, 0x654, R6 ;  /* 0x0000065407077816 */ /* 0x000fe20000000006 */
[----:B------:R-:W-:Y:S01]  /*89b0*/  IMAD.SHL.U32 R12, R34, 0x100, RZ ;  /* 0x00000100220c7824 */ /* 0x000fe200078e00ff */
[----:B------:R-:W-:Y:S01]  /*89c0*/  SHF.R.U32.HI R42, RZ, 0x10, R37 ;  /* 0x00000010ff2a7819 */ /* 0x000fe20000011625 */
[----:B------:R-:W-:Y:S01]  /*89d0*/  IMAD.U32 R6, R44, 0x10000, RZ ;  /* 0x000100002c067824 */ /* 0x000fe200078e00ff */
[----:B------:R-:W-:Y:S02]  /*89e0*/  LOP3.LUT R38, R35, 0xff00, R8, 0xf8, !PT ;  /* 0x0000ff0023267812 */ /* 0x000fe400078ef808 */
[----:B------:R-:W-:Y:S02]  /*89f0*/  LOP3.LUT R37, R39, 0xff0000ff, RZ, 0xc0, !PT ;  /* 0xff0000ff27257812 */ /* 0x000fe400078ec0ff */
[----:B------:R-:W-:-:S02]  /*8a00*/  F2FP.F16.E4M3.UNPACK_B R36, R103.H1 ;  /* 0x00000067ff24723e */ /* 0x000fc400030006ff */
[----:B------:R-:W-:Y:S02]  /*8a10*/  F2FP.F16.E4M3.UNPACK_B R35, R33.H1 ;  /* 0x00000021ff23723e */ /* 0x000fe400030006ff */
[----:B------:R-:W-:Y:S02]  /*8a20*/  F2FP.F16.E4M3.UNPACK_B R32, R31.H1 ;  /* 0x0000001fff20723e */ /* 0x000fe400030006ff */
[----:B------:R-:W-:Y:S01]  /*8a30*/  LOP3.LUT R7, R7, 0xff00, R4, 0xf8, !PT ;  /* 0x0000ff0007077812 */ /* 0x000fe200078ef804 */
[----:B------:R-:W-:Y:S01]  /*8a40*/  IMAD.U32 R4, R43, 0x10000, RZ ;  /* 0x000100002b047824 */ /* 0x000fe200078e00ff */
[----:B------:R-:W-:Y:S01]  /*8a50*/  SHF.R.U32.HI R41, RZ, 0x10, R39 ;  /* 0x00000010ff297819 */ /* 0x000fe20000011627 */
[----:B------:R-:W-:Y:S01]  /*8a60*/  HADD2.F32 R8, -RZ, R32.H0_H0 ;  /* 0x20000020ff087230 */ /* 0x000fe20000004100 */
[----:B------:R-:W-:Y:S01]  /*8a70*/  LOP3.LUT R40, R37, 0xff00, R12, 0xf8, !PT ;  /* 0x0000ff0025287812 */ /* 0x000fe200078ef80c */
[----:B------:R-:W-:Y:S01]  /*8a80*/  HADD2.F32 R12, -RZ, R35.H0_H0 ;  /* 0x20000023ff0c7230 */ /* 0x000fe20000004100 */
[----:B------:R-:W-:Y:S01]  /*8a90*/  LOP3.LUT R6, R5, 0xff0000, R6, 0xf8, !PT ;  /* 0x00ff000005067812 */ /* 0x000fe200078ef806 */
[----:B------:R-:W-:Y:S01]  /*8aa0*/  HADD2.F32 R5, -RZ, R36.H0_H0 ;  /* 0x20000024ff057230 */ /* 0x000fe20000004100 */
[----:B------:R-:W-:Y:S01]  /*8ab0*/  F2FP.F16.E4M3.UNPACK_B R34, R101.H1 ;  /* 0x00000065ff22723e */ /* 0x000fe200030006ff */
[----:B------:R-:W-:Y:S01]  /*8ac0*/  IMAD.U32 R39, R41, 0x10000, RZ ;  /* 0x0001000029277824 */ /* 0x000fe200078e00ff */
[----:B------:R-:W-:Y:S01]  /*8ad0*/  LOP3.LUT R4, R7, 0xff0000, R4, 0xf8, !PT ;  /* 0x00ff000007047812 */ /* 0x000fe200078ef804 */
[----:B------:R-:W-:-:S02]  /*8ae0*/  IMAD.U32 R7, R42, 0x10000, RZ ;  /* 0x000100002a077824 */ /* 0x000fc400078e00ff */
[-C--:B------:R-:W-:Y:S01]  /*8af0*/  FMUL.FTZ R41, R12, R5.reuse ;  /* 0x000000050c297220 */ /* 0x080fe20000410000 */
[----:B------:R-:W-:Y:S02]  /*8b00*/  HADD2.F32 R37, -RZ, R34.H0_H0 ;  /* 0x20000022ff257230 */ /* 0x000fe40000004100 */
[----:B------:R-:W-:Y:S01]  /*8b10*/  FMUL.FTZ R43, R8, R5 ;  /* 0x00000005082b7220 */ /* 0x000fe20000410000 */
[----:B------:R-:W-:Y:S01]  /*8b20*/  HADD2.F32 R36, -RZ, R36.H1_H1 ;  /* 0x30000024ff247230 */ /* 0x000fe20000004100 */
[----:B------:R-:W-:Y:S01]  /*8b30*/  LOP3.LUT R7, R38, 0xff0000, R7, 0xf8, !PT ;  /* 0x00ff000026077812 */ /* 0x000fe200078ef807 */
[----:B------:R-:W-:Y:S02]  /*8b40*/  HADD2.F32 R38, -RZ, R34.H1_H1 ;  /* 0x30000022ff267230 */ /* 0x000fe40000004100 */
[-C--:B------:R-:W-:Y:S01]  /*8b50*/  FFMA.FTZ R8, R8, R37.reuse, -R41 ;  /* 0x0000002508087223 */ /* 0x080fe20000010829 */
[----:B------:R-:W-:Y:S01]  /*8b60*/  FFMA.FTZ R12, R12, R37, R43 ;  /* 0x000000250c0c7223 */ /* 0x000fe2000001002b */
[----:B------:R-:W-:Y:S01]  /*8b70*/  HADD2.F32 R34, -RZ, R32.H1_H1 ;  /* 0x30000020ff227230 */ /* 0x000fe20000004100 */
[----:B------:R-:W-:Y:S01]  /*8b80*/  F2FP.F16.E4M3.UNPACK_B R103, R103 ;  /* 0x00000067ff67723e */ /* 0x000fe200020006ff */
[----:B------:R-:W-:Y:S01]  /*8b90*/  HADD2.F32 R37, -RZ, R35.H1_H1 ;  /* 0x30000023ff257230 */ /* 0x000fe20000004100 */
[----:B------:R-:W-:-:S02]  /*8ba0*/  F2FP.F16.E4M3.UNPACK_B R35, R33 ;  /* 0x00000021ff23723e */ /* 0x000fc400020006ff */
[----:B------:R-:W-:Y:S02]  /*8bb0*/  F2FP.F16.E4M3.UNPACK_B R32, R31 ;  /* 0x0000001fff20723e */ /* 0x000fe400020006ff */
[----:B------:R-:W-:Y:S01]  /*8bc0*/  LOP3.LUT R5, R40, 0xff0000, R39, 0xf8, !PT ;  /* 0x00ff000028057812 */ /* 0x000fe200078ef827 */
[CC--:B------:R-:W-:Y:S01]  /*8bd0*/  FMUL.FTZ R31, R37.reuse, R36.reuse ;  /* 0x00000024251f7220 */ /* 0x0c0fe20000410000 */
[C---:B------:R-:W-:Y:S01]  /*8be0*/  FMUL.FTZ R40, R34.reuse, R36 ;  /* 0x0000002422287220 */ /* 0x040fe20000410000 */
        /* <DEDUP_REMOVED lines=15> */
[CC--:B------:R-:W-:Y:S01]  /*8ce0*/  FMUL.FTZ R37, R35.reuse, R103.reuse ;  /* 0x0000006723257220 */ /* 0x0c0fe20000410000 */
[----:B------:R-:W-:Y:S01]  /*8cf0*/  F2FP.F16.E4M3.UNPACK_B R33, R102.H1 ;  /* 0x00000066ff21723e */ /* 0x000fe200030006ff */
[C---:B------:R-:W-:Y:S01]  /*8d00*/  FMUL.FTZ R42, R32.reuse, R103 ;  /* 0x00000067202a7220 */ /* 0x040fe20000410000 */
[----:B------:R-:W-:Y:S01]  /*8d10*/  F2FP.F16.E4M3.UNPACK_B R34, R14.H1 ;  /* 0x0000000eff22723e */ /* 0x000fe200030006ff */
[----:B------:R-:W-:Y:S01]  /*8d20*/  FFMA.FTZ R43, R32, R101, -R37 ;  /* 0x00000065202b7223 */ /* 0x000fe20000010825 */
[----:B------:R-:W-:Y:S01]  /*8d30*/  F2FP.F16.E4M3.UNPACK_B R37, R99.H1 ;  /* 0x00000063ff25723e */ /* 0x000fe200030006ff */
[--C-:B------:R-:W-:Y:S01]  /*8d40*/  HADD2.F32 R38, -RZ, R33.reuse.H0_H0 ;  /* 0x20000021ff267230 */ /* 0x100fe20000004100 */
[----:B------:R-:W-:Y:S01]  /*8d50*/  F2FP.F16.E4M3.UNPACK_B R32, R10.H1 ;  /* 0x0000000aff20723e */ /* 0x000fe200030006ff */
[----:B------:R-:W-:Y:S02]  /*8d60*/  HADD2.F32 R36, -RZ, R34.H0_H0 ;  /* 0x20000022ff247230 */ /* 0x000fe40000004100 */
[----:B------:R-:W-:Y:S01]  /*8d70*/  FFMA.FTZ R42, R35, R101, R42 ;  /* 0x00000065232a7223 */ /* 0x000fe2000001002a */
[----:B------:R-:W-:Y:S01]  /*8d80*/  HADD2.F32 R39, -RZ, R33.H1_H1 ;  /* 0x30000021ff277230 */ /* 0x000fe20000004100 */
[----:B------:R-:W-:Y:S01]  /*8d90*/  F2FP.F16.E4M3.UNPACK_B R102, R102 ;  /* 0x00000066ff66723e */ /* 0x000fe200020006ff */
[----:B------:R-:W-:-:S02]  /*8da0*/  HADD2.F32 R33, -RZ, R32.H0_H0 ;  /* 0x20000020ff217230 */ /* 0x000fc40000004100 */
[----:B------:R-:W-:Y:S01]  /*8db0*/  FMUL.FTZ R44, R36, R38 ;  /* 0x00000026242c7220 */ /* 0x000fe20000410000 */
[--C-:B------:R-:W-:Y:S01]  /*8dc0*/  HADD2.F32 R35, -RZ, R37.reuse.H0_H0 ;  /* 0x20000025ff237230 */ /* 0x100fe20000004100 */
[----:B------:R-:W-:Y:S01]  /*8dd0*/  F2FP.F16.E4M3.UNPACK_B R10, R10 ;  /* 0x0000000aff0a723e */ /* 0x000fe200020006ff */
[----:B------:R-:W-:Y:S02]  /*8de0*/  HADD2.F32 R34, -RZ, R34.H1_H1 ;  /* 0x30000022ff227230 */ /* 0x000fe40000004100 */
[C---:B------:R-:W-:Y:S01]  /*8df0*/  FMUL.FTZ R47, R33.reuse, R38 ;  /* 0x00000026212f7220 */ /* 0x040fe20000410000 */
[----:B------:R-:W-:Y:S02]  /*8e00*/  HADD2.F32 R32, -RZ, R32.H1_H1 ;  /* 0x30000020ff207230 */ /* 0x000fe40000004100 */
[----:B------:R-:W-:Y:S01]  /*8e10*/  FFMA.FTZ R44, R33, R35, -R44 ;  /* 0x00000023212c7223 */ /* 0x000fe2000001082c */
[----:B------:R-:W-:Y:S02]  /*8e20*/  HADD2.F32 R37, -RZ, R37.H1_H1 ;  /* 0x30000025ff257230 */ /* 0x000fe40000004100 */
[----:B------:R-:W-:Y:S01]  /*8e30*/  FMUL.FTZ R33, R34, R39 ;  /* 0x0000002722217220 */ /* 0x000fe20000410000 */
[----:B------:R-:W-:Y:S01]  /*8e40*/  FFMA.FTZ R47, R36, R35, R47 ;  /* 0x00000023242f7223 */ /* 0x000fe2000001002f */
[C---:B------:R-:W-:Y:S01]  /*8e50*/  FMUL.FTZ R39, R32.reuse, R39 ;  /* 0x0000002720277220 */ /* 0x040fe20000410000 */
[----:B------:R-:W-:Y:S01]  /*8e60*/  F2FP.F16.E4M3.UNPACK_B R99, R99 ;  /* 0x00000063ff63723e */ /* 0x000fe200020006ff */
[-C--:B------:R-:W-:Y:S01]  /*8e70*/  FFMA.FTZ R93, R32, R37.reuse, -R33 ;  /* 0x00000025205d7223 */ /* 0x080fe20000010821 */
[----:B------:R-:W-:Y:S01]  /*8e80*/  F2FP.F16.E4M3.UNPACK_B R32, R14 ;  /* 0x0000000eff20723e */ /* 0x000fe200020006ff */
        /* <DEDUP_REMOVED lines=8> */
[-C--:B------:R-:W-:Y:S01]  /*8f10*/  FMUL.FTZ R36, R14, R35.reuse ;  /* 0x000000230e247220 */ /* 0x080fe20000410000 */
[----:B------:R-:W-:Y:S02]  /*8f20*/  HADD2.F32 R32, -RZ, R32.H1_H1 ;  /* 0x30000020ff207230 */ /* 0x000fe40000004100 */
[C---:B------:R-:W-:Y:S01]  /*8f30*/  FMUL.FTZ R39, R33.reuse, R35 ;  /* 0x0000002321277220 */ /* 0x040fe20000410000 */
[----:B------:R-:W-:Y:S01]  /*8f40*/  HADD2.F32 R10, -RZ, R10.H1_H1 ;  /* 0x3000000aff0a7230 */ /* 0x000fe20000004100 */
[----:B------:R-:W-:Y:S01]  /*8f50*/  F2FP.SATFINITE.E4M3.F32.PACK_AB_MERGE_C R38, R38, R47, RZ ;  /* 0x0000002f2626723e */ /* 0x000fe200048070ff */
[--C-:B------:R-:W-:Y:S02]  /*8f60*/  HADD2.F32 R34, -RZ, R99.reuse.H0_H0 ;  /* 0x20000063ff227230 */ /* 0x100fe40000004100 */
[-C--:B------:R-:W-:Y:S01]  /*8f70*/  FMUL.FTZ R35, R32, R37.reuse ;  /* 0x0000002520237220 */ /* 0x080fe20000410000 */
[----:B------:R-:W-:Y:S02]  /*8f80*/  HADD2.F32 R99, -RZ, R99.H1_H1 ;  /* 0x30000063ff637230 */ /* 0x000fe40000004100 */
[----:B------:R-:W-:Y:S01]  /*8f90*/  FMUL.FTZ R37, R10, R37 ;  /* 0x000000250a257220 */ /* 0x000fe20000410000 */
[----:B------:R-:W-:Y:S01]  /*8fa0*/  F2FP.SATFINITE.E4M3.F32.PACK_AB_MERGE_C R12, R42, R41, R12 ;  /* 0x000000292a0c723e */ /* 0x000fe2000480700c */
[-C--:B------:R-:W-:Y:S01]  /*8fb0*/  FFMA.FTZ R39, R14, R34.reuse, -R39 ;  /* 0x000000220e277223 */ /* 0x080fe20000010827 */
[----:B------:R-:W-:Y:S01]  /*8fc0*/  FFMA.FTZ R14, R33, R34, R36 ;  /* 0x00000022210e7223 */ /* 0x000fe20000010024 */
[-C--:B------:R-:W-:Y:S01]  /*8fd0*/  FFMA.FTZ R10, R10, R99.reuse, -R35 ;  /* 0x000000630a0a7223 */ /* 0x080fe20000010823 */
[----:B------:R-:W-:Y:S01]  /*8fe0*/  FFMA.FTZ R99, R32, R99, R37 ;  /* 0x0000006320637223 */ /* 0x000fe20000010025 */
[----:B------:R-:W-:-:S02]  /*8ff0*/  F2FP.F16.E4M3.UNPACK_B R33, R13 ;  /* 0x0000000dff21723e */ /* 0x000fc400020006ff */
[----:B------:R-:W-:Y:S02]  /*9000*/  F2FP.F16.E4M3.UNPACK_B R34, R7 ;  /* 0x00000007ff22723e */ /* 0x000fe400020006ff */
[----:B------:R-:W-:Y:S01]  /*9010*/  F2FP.F16.E4M3.UNPACK_B R32, R9 ;  /* 0x00000009ff20723e */ /* 0x000fe200020006ff */
[--C-:B------:R-:W-:Y:S01]  /*9020*/  HADD2.F32 R35, -RZ, R33.reuse.H0_H0 ;  /* 0x20000021ff237230 */ /* 0x100fe20000004100 */
[----:B------:R-:W-:Y:S01]  /*9030*/  F2FP.F16.E4M3.UNPACK_B R37, R6 ;  /* 0x00000006ff25723e */ /* 0x000fe200020006ff */
[----:B------:R-:W-:Y:S01]  /*9040*/  HADD2.F32 R40, -RZ, R34.H0_H0 ;  /* 0x20000022ff287230 */ /* 0x000fe20000004100 */
[----:B------:R-:W-:Y:S01]  /*9050*/  F2FP.SATFINITE.E4M3.F32.PACK_AB_MERGE_C R14, R99, R14, R38 ;  /* 0x0000000e630e723e */ /* 0x000fe20004807026 */
[----:B------:R-:W-:Y:S01]  /*9060*/  HADD2.F32 R31, -RZ, R32.H0_H0 ;  /* 0x20000020ff1f7230 */ /* 0x000fe20000004100 */
[----:B------:R-:W-:Y:S01]  /*9070*/  F2FP.SATFINITE.E4M3.F32.PACK_AB_MERGE_C R44, R93, R44, RZ ;  /* 0x0000002c5d2c723e */ /* 0x000fe200048070ff */
[----:B------:R-:W-:Y:S02]  /*9080*/  HADD2.F32 R36, -RZ, R33.H1_H1 ;  /* 0x30000021ff247230 */ /* 0x000fe40000004100 */
[----:B------:R-:W-:Y:S01]  /*9090*/  FMUL.FTZ R42, R35, R40 ;  /* 0x00000028232a7220 */ /* 0x000fe20000410000 */
[----:B------:R-:W-:-:S02]  /*90a0*/  HADD2.F32 R38, -RZ, R37.H0_H0 ;  /* 0x20000025ff267230 */ /* 0x000fc40000004100 */
[----:B------:R-:W-:Y:S01]  /*90b0*/  FMUL.FTZ R40, R31, R40 ;  /* 0x000000281f287220 */ /* 0x000fe20000410000 */
[----:B------:R-:W-:Y:S01]  /*90c0*/  HADD2.F32 R33, -RZ, R34.H1_H1 ;  /* 0x30000022ff217230 */ /* 0x000fe20000004100 */
[----:B------:R-:W-:Y:S01]  /*90d0*/  F2FP.SATFINITE.E4M3.F32.PACK_AB_MERGE_C R10, R10, R39, R44 ;  /* 0x000000270a0a723e */ /* 0x000fe2000480702c */
[----:B------:R-:W-:Y:S02]  /*90e0*/  HADD2.F32 R34, -RZ, R32.H1_H1 ;  /* 0x30000020ff227230 */ /* 0x000fe40000004100 */
[-C--:B------:R-:W-:Y:S01]  /*90f0*/  FFMA.FTZ R32, R35, R38.reuse, R40 ;  /* 0x0000002623207223 */ /* 0x080fe20000010028 */
[----:B------:R-:W-:Y:S01]  /*9100*/  FFMA.FTZ R31, R31, R38, -R42 ;  /* 0x000000261f1f7223 */ /* 0x000fe2000001082a */
[----:B------:R-:W-:Y:S02]  /*9110*/  HADD2.F32 R37, -RZ, R37.H1_H1 ;  /* 0x30000025ff257230 */ /* 0x000fe40000004100 */
[-C--:B------:R-:W-:Y:S01]  /*9120*/  FMUL.FTZ R35, R36, R33.reuse ;  /* 0x0000002124237220 */ /* 0x080fe20000410000 */
[----:B------:R-:W-:Y:S01]  /*9130*/  FMUL.FTZ R39, R34, R33 ;  /* 0x0000002122277220 */ /* 0x000fe20000410000 */
[----:B------:R-:W-:-:S02]  /*9140*/  F2FP.F16.E4M3.UNPACK_B R33, R13.H1 ;  /* 0x0000000dff21723e */ /* 0x000fc400030006ff */
[----:B------:R-:W-:Y:S01]  /*9150*/  F2FP.F16.E4M3.UNPACK_B R38, R7.H1 ;  /* 0x00000007ff26723e */ /* 0x000fe200030006ff */
[----:B------:R-:W-:Y:S01]  /*9160*/  FFMA.FTZ R34, R34, R37, -R35 ;  /* 0x0000002522227223 */ /* 0x000fe20000010823 */
[----:B------:R-:W-:Y:S01]  /*9170*/  F2FP.F16.E4M3.UNPACK_B R9, R9.H1 ;  /* 0x00000009ff09723e */ /* 0x000fe200030006ff */
[----:B------:R-:W-:Y:S01]  /*9180*/  HADD2.F32 R35, -RZ, R33.H0_H0 ;  /* 0x20000021ff237230 */ /* 0x000fe20000004100 */
[----:B------:R-:W-:Y:S01]  /*9190*/  F2FP.F16.E4M3.UNPACK_B R6, R6.H1 ;  /* 0x00000006ff06723e */ /* 0x000fe200030006ff */
[----:B------:R-:W-:Y:S02]  /*91a0*/  HADD2.F32 R40, -RZ, R38.H0_H0 ;  /* 0x20000026ff287230 */ /* 0x000fe40000004100 */
[----:B------:R-:W-:Y:S01]  /*91b0*/  FFMA.FTZ R7, R36, R37, R39 ;  /* 0x0000002524077223 */ /* 0x000fe20000010027 */
[----:B------:R-:W-:Y:S01]  /*91c0*/  HADD2.F32 R13, -RZ, R9.H0_H0 ;  /* 0x20000009ff0d7230 */ /* 0x000fe20000004100 */
[----:B------:R-:W-:Y:S01]  /*91d0*/  F2FP.F16.E4M3.UNPACK_B R39, R5 ;  /* 0x00000005ff27723e */ /* 0x000fe200020006ff */
[----:B------:R-:W-:-:S02]  /*91e0*/  HADD2.F32 R33, -RZ, R33.H1_H1 ;  /* 0x30000021ff217230 */ /* 0x000fc40000004100 */
[-C--:B------:R-:W-:Y:S01]  /*91f0*/  FMUL.FTZ R44, R35, R40.reuse ;  /* 0x00000028232c7220 */ /* 0x080fe20000410000 */
[----:B------:R-:W-:Y:S02]  /*9200*/  HADD2.F32 R42, -RZ, R38.H1_H1 ;  /* 0x30000026ff2a7230 */ /* 0x000fe40000004100 */
[----:B------:R-:W-:Y:S01]  /*9210*/  FMUL.FTZ R40, R13, R40 ;  /* 0x000000280d287220 */ /* 0x000fe20000410000 */
[--C-:B------:R-:W-:Y:S02]  /*9220*/  HADD2.F32 R36, -RZ, R6.reuse.H0_H0 ;  /* 0x20000006ff247230 */ /* 0x100fe40000004100 */
[----:B------:R-:W-:Y:S02]  /*9230*/  HADD2.F32 R9, -RZ, R9.H1_H1 ;  /* 0x30000009ff097230 */ /* 0x000fe40000004100 */
        /* <DEDUP_REMOVED lines=8> */
[----:B------:R-:W-:Y:S01]  /*92c0*/  F2FP.F16.E4M3.UNPACK_B R40, R5.H1 ;  /* 0x00000005ff28723e */ /* 0x000fe200030006ff */
[----:B------:R-:W-:Y:S01]  /*92d0*/  HADD2.F32 R33, -RZ, R35.H0_H0 ;  /* 0x20000023ff217230 */ /* 0x000fe20000004100 */
[----:B------:R-:W-:Y:S01]  /*92e0*/  F2FP.F16.E4M3.UNPACK_B R15, R15.H1 ;  /* 0x0000000fff0f723e */ /* 0x000fe200030006ff */
[----:B------:R-:W-:Y:S01]  /*92f0*/  HADD2.F32 R42, -RZ, R39.H0_H0 ;  /* 0x20000027ff2a7230 */ /* 0x000fe20000004100 */
[----:B------:R-:W-:Y:S01]  /*9300*/  F2FP.F16.E4M3.UNPACK_B R5, R4 ;  /* 0x00000004ff05723e */ /* 0x000fe200020006ff */
[----:B------:R-:W-:Y:S01]  /*9310*/  HADD2.F32 R9, -RZ, R6.H0_H0 ;  /* 0x20000006ff097230 */ /* 0x000fe20000004100 */
[----:B------:R-:W-:Y:S01]  /*9320*/  F2FP.F16.E4M3.UNPACK_B R11, R11.H1 ;  /* 0x0000000bff0b723e */ /* 0x000fe200030006ff */
[----:B------:R-:W-:Y:S01]  /*9330*/  FFMA.FTZ R44, R13, R36, -R44 ;  /* 0x000000240d2c7223 */ /* 0x000fe2000001082c */
[----:B------:R-:W-:Y:S01]  /*9340*/  F2FP.F16.E4M3.UNPACK_B R36, R4.H1 ;  /* 0x00000004ff24723e */ /* 0x000fe200030006ff */
[----:B------:R-:W-:-:S02]  /*9350*/  HADD2.F32 R4, -RZ, R15.H0_H0 ;  /* 0x2000000fff047230 */ /* 0x000fc40000004100 */
[-C--:B------:R-:W-:Y:S01]  /*9360*/  FMUL.FTZ R92, R33, R42.reuse ;  /* 0x0000002a215c7220 */ /* 0x080fe20000410000 */
[--C-:B------:R-:W-:Y:S02]  /*9370*/  HADD2.F32 R41, -RZ, R40.reuse.H0_H0 ;  /* 0x20000028ff297230 */ /* 0x100fe40000004100 */
[----:B------:R-:W-:Y:S01]  /*9380*/  FMUL.FTZ R42, R9, R42 ;  /* 0x0000002a092a7220 */ /* 0x000fe20000410000 */
[----:B------:R-:W-:Y:S01]  /*9390*/  HADD2.F32 R38, -RZ, R5.H0_H0 ;  /* 0x20000005ff267230 */ /* 0x000fe20000004100 */
[----:B------:R-:W-:Y:S01]  /*93a0*/  F2FP.SATFINITE.E4M3.F32.PACK_AB_MERGE_C R44, R45, R44, RZ ;  /* 0x0000002c2d2c723e */ /* 0x000fe200048070ff */
[----:B------:R-:W-:Y:S02]  /*93b0*/  HADD2.F32 R13, -RZ, R11.H0_H0 ;  /* 0x2000000bff0d7230 */ /* 0x000fe40000004100 */
[----:B------:R-:W-:Y:S01]  /*93c0*/  FMUL.FTZ R96, R4, R41 ;  /* 0x0000002904607220 */ /* 0x000fe20000410000 */
[----:B------:R-:W-:Y:S02]  /*93d0*/  HADD2.F32 R15, -RZ, R15.H1_H1 ;  /* 0x3000000fff0f7230 */ /* 0x000fe40000004100 */
[----:B------:R-:W-:Y:S01]  /*93e0*/  FFMA.FTZ R92, R9, R38, -R92 ;  /* 0x00000026095c7223 */ /* 0x000fe2000001085c */
[----:B------:R-:W-:-:S02]  /*93f0*/  HADD2.F32 R40, -RZ, R40.H1_H1 ;  /* 0x30000028ff287230 */ /* 0x000fc40000004100 */
[----:B------:R-:W-:Y:S01]  /*9400*/  FFMA.FTZ R42, R33, R38, R42 ;  /* 0x00000026212a7223 */ /* 0x000fe2000001002a */
[----:B------:R-:W-:Y:S02]  /*9410*/  HADD2.F32 R11, -RZ, R11.H1_H1 ;  /* 0x3000000bff0b7230 */ /* 0x000fe40000004100 */
[----:B------:R-:W-:Y:S01]  /*9420*/  FMUL.FTZ R41, R13, R41 ;  /* 0x000000290d297220 */ /* 0x000fe20000410000 */
        /* <DEDUP_REMOVED lines=10> */
[----:B------:R-:W-:Y:S02]  /*94d0*/  HADD2.F32 R5, -RZ, R5.H1_H1 ;  /* 0x30000005ff057230 */ /* 0x000fe40000004100 */
[-C--:B------:R-:W-:Y:S01]  /*94e0*/  FFMA.FTZ R11, R11, R36.reuse, -R38 ;  /* 0x000000240b0b7223 */ /* 0x080fe20000010826 */
[----:B------:R-:W-:Y:S01]  /*94f0*/  FFMA.FTZ R40, R15, R36, R40 ;  /* 0x000000240f287223 */ /* 0x000fe20000010028 */
[----:B------:R-:W-:Y:S01]  /*9500*/  FMUL.FTZ R4, R6, R39 ;  /* 0x0000002706047220 */ /* 0x000fe20000410000 */
[----:B------:R-:W-:Y:S01]  /*9510*/  F2FP.SATFINITE.E4M3.F32.PACK_AB_MERGE_C R31, R34, R31, R44 ;  /* 0x0000001f221f723e */ /* 0x000fe2000480702c */
[-C--:B------:R-:W-:Y:S01]  /*9520*/  FFMA.FTZ R9, R6, R5.reuse, -R9 ;  /* 0x0000000506097223 */ /* 0x080fe20000010809 */
[----:B------:R-:W-:Y:S01]  /*9530*/  F2FP.SATFINITE.E4M3.F32.PACK_AB_MERGE_C R11, R11, R96, RZ ;  /* 0x000000600b0b723e */ /* 0x000fe200048070ff */
[----:B------:R-:W-:Y:S01]  /*9540*/  FFMA.FTZ R5, R35, R5, R4 ;  /* 0x0000000523057223 */ /* 0x000fe20000010004 */
[----:B------:R-:W-:-:S02]  /*9550*/  F2FP.SATFINITE.E4M3.F32.PACK_AB_MERGE_C R43, R46, R43, RZ ;  /* 0x0000002b2e2b723e */ /* 0x000fc400048070ff */
[----:B------:R-:W-:Y:S02]  /*9560*/  F2FP.SATFINITE.E4M3.F32.PACK_AB_MERGE_C R40, R40, R41, RZ ;  /* 0x000000292828723e */ /* 0x000fe400048070ff */
[----:B------:R-:W-:Y:S01]  /*9570*/  F2FP.SATFINITE.E4M3.F32.PACK_AB_MERGE_C R11, R9, R92, R11 ;  /* 0x0000005c090b723e */ /* 0x000fe2000480700b */
[----:B------:R-:W-:Y:S01]  /*9580*/  IMAD.MOV.U32 R9, RZ, RZ, R31 ;  /* 0x000000ffff097224 */ /* 0x000fe200078e001f */
[----:B------:R-:W-:Y:S02]  /*9590*/  F2FP.SATFINITE.E4M3.F32.PACK_AB_MERGE_C R13, R7, R32, R43 ;  /* 0x00000020070d723e */ /* 0x000fe4000480702b */
[----:B------:R-:W-:-:S07]  /*95a0*/  F2FP.SATFINITE.E4M3.F32.PACK_AB_MERGE_C R15, R5, R42, R40 ;  /* 0x0000002a050f723e */ /* 0x000fce0004807028 */
.L_x_5535:
[----:B------:R-:W-:Y:S05]  /*95b0*/  BSYNC B1 ;  /* 0x0000000000017941 */ /* 0x000fea0003800000 */
.L_x_5534:
[----:B0-----:R0:W-:Y:S01]  /*95c0*/  ST.E.128 desc[UR42][R28.64], R8 ;  /* 0x000000081c007985 */ /* 0x0011e2000c101d2a */
[----:B------:R-:W-:-:S13]  /*95d0*/  ISETP.GE.AND P3, PT, R30, R97, PT ;  /* 0x000000611e00720c */ /* 0x000fda0003f66270 */
[----:B------:R-:W-:Y:S05]  /*95e0*/  @P3 BRA `(.L_x_5497) ;  /* 0x0000000400243947 */ /* 0x000fea0003800000 */
[----:B------:R-:W-:-:S04]  /*95f0*/  IADD3 R4, P3, R100, R30, RZ ;  /* 0x0000001e64047210 */ /* 0x000fc80007f7e0ff */
[----:B------:R-:W-:-:S05]  /*9600*/  LEA.HI.X.SX32 R5, R30, R98, 0x1, P3 ;  /* 0x000000621e057211 */ /* 0x000fca00018f0eff */
[----:B--2---:R2:W-:Y:S01]  /*9610*/  ST.E.128 desc[UR42][R4.64], R12 ;  /* 0x0000000c04007985 */ /* 0x0045e2000c101d2a */
[----:B------:R-:W-:Y:S05]  /*9620*/  BRA `(.L_x_5497) ;  /* 0x0000000400147947 */ /* 0x000fea0003800000 */
.L_x_5489:
[----:B------:R-:W-:-:S06]  /*9630*/  UISETP.NE.AND UP0, UPT, UR40, 0x3, UPT ;  /* 0x000000032800788c */ /* 0x000fcc000bf05270 */
[----:B------:R-:W-:-:S13]  /*9640*/  PLOP3.LUT P2, PT, PT, PT, UP0, 0x80, 0x0 ;  /* 0x000000000000781c */ /* 0x000fda0003f4f008 */
[----:B------:R-:W-:Y:S05]  /*9650*/  @!P2 BRA `(.L_x_5536) ;  /* 0x000000000004a947 */ /* 0x000fea0003800000 */
[----:B------:R-:W-:Y:S01]  /*9660*/  BPT.TRAP 0x1 ;  /* 0x000000040000795c */ /* 0x000fe20000300000 */
.L_x_5536:
[----:B------:R-:W-:Y:S01]  /*9670*/  IMAD R82, R23, 0x8, R16 ;  /* 0x0000000817527824 */ /* 0x000fe200078e0210 */
[----:B------:R-:W-:Y:S01]  /*9680*/  SHF.L.U32 R95, R210, 0x1f, RZ ;  /* 0x0000001fd25f7819 */ /* 0x000fe200000006ff */
[----:B------:R-:W-:Y:S01]  /*9690*/  BSSY B1, `(.L_x_5537) ;  /* 0x0000004000017945 */ /* 0x000fe20003800000 */
[----:B------:R-:W-:Y:S02]  /*96a0*/  SHF.R.S32.HI R89, RZ, 0x1f, R88 ;  /* 0x0000001fff597819 */ /* 0x000fe40000011458 */
[----:B------:R-:W0:Y:S02]  /*96b0*/  SYNCS.PHASECHK.TRANS64.TRYWAIT P3, [R82+URZ+0x2a890], R95 ;  /* 0x02a8905f520075a7 */ /* 0x000e24000806017f */
[----:B0-----:R-:W-:Y:S05]  /*96c0*/  @!P3 BRA `(.L_x_5538) ;  /* 0x00000244007cb947 */ /* 0x001fea0003800000 */
.L_x_5881:
[----:B------:R-:W-:Y:S05]  /*96d0*/  BSYNC B1 ;  /* 0x0000000000017941 */ /* 0x000fea0003800000 */
.L_x_5537:
        /* <DEDUP_REMOVED lines=19> */
[----:B------:R-:W-:Y:S02]  /*9810*/  IADD3.X R13, R13, UR7, RZ, P3, !PT ;  /* 0x000000070d0d7c10 */ /* 0x000fe40009ffe4ff */
[----:B------:R-:W-:Y:S01]  /*9820*/  ISETP.GT.AND P3, PT, R91, R211, PT ;  /* 0x000000d35b00720c */ /* 0x000fe20003f64270 */
[----:B------:R-:W-:-:S12]  /*9830*/  BRA.DIV UR4, `(.L_x_5539) ;  /* 0x0000024604347947 */ /* 0x000fd8000b800000 */
[----:B------:R1:W2:Y:S04]  /*9840*/  SHFL.IDX PT, R28, R13, RZ, 0x1e1f ;  /* 0x001e1fff0d1c7589 */ /* 0x0002a800000e0000 */
[----:B------:R1:W3:Y:S02]  /*9850*/  SHFL.IDX PT, R14, R4, RZ, 0x1e1f ;  /* 0x001e1fff040e7589 */ /* 0x0002e400000e0000 */
.L_x_5885:
[----:B------:R-:W-:Y:S05]  /*9860*/  @!P3 BRA `(.L_x_5497) ;  /* 0x000000000084b947 */ /* 0x000fea0003800000 */
[----:B------:R-:W-:Y:S02]  /*9870*/  ULDC UR4, c[0x0][0x2f4] ;  /* 0x0000bd0000047ab9 */ /* 0x000fe40000000800 */
[----:B------:R-:W-:-:S13]  /*9880*/  ISETP.GE.AND P5, PT, R18, UR4, PT ;  /* 0x0000000412007c0c */ /* 0x000fda000bfa6270 */
[----:B-1----:R-:W1:Y:S01]  /*9890*/  @!P5 LDS.128 R4, [R86+0x1e400] ;  /* 0x01e400005604d984 */ /* 0x002e620000000c00 */
[----:B---3--:R-:W-:-:S05]  /*98a0*/  @!P5 IADD3 R12, P3, R18, R14, RZ ;  /* 0x0000000e120cd210 */ /* 0x008fca0007f7e0ff */
[----:B--2---:R-:W-:Y:S01]  /*98b0*/  @!P5 IMAD.X R13, R28, 0x1, R19, P3 ;  /* 0x000000011c0dd824 */ /* 0x004fe200018e0613 */
[----:B------:R-:W-:-:S13]  /*98c0*/  ISETP.GE.AND P3, PT, R208, UR4, PT ;  /* 0x00000004d0007c0c */ /* 0x000fda000bf66270 */
[----:B------:R-:W-:-:S05]  /*98d0*/  @!P3 IADD3 R10, P4, R208, R14, RZ ;  /* 0x0000000ed00ab210 */ /* 0x000fca0007f9e0ff */
[----:B------:R-:W-:Y:S01]  /*98e0*/  @!P3 IMAD.X R11, R28, 0x1, R221, P4 ;  /* 0x000000011c0bb824 */ /* 0x000fe200020e06dd */
[----:B------:R-:W-:-:S13]  /*98f0*/  ISETP.GE.AND P4, PT, R205, UR4, PT ;  /* 0x00000004cd007c0c */ /* 0x000fda000bf86270 */
[----:B------:R-:W-:Y:S01]  /*9900*/  @!P4 IADD3 R8, P6, R205, R14, RZ ;  /* 0x0000000ecd08c210 */ /* 0x000fe20007fde0ff */
[----:B-1----:R1:W-:Y:S01]  /*9910*/  @!P5 ST.E.128 desc[UR42][R12.64], R4 ;  /* 0x000000040c00d985 */ /* 0x0023e2000c101d2a */
[----:B------:R-:W-:-:S03]  /*9920*/  ISETP.GE.AND P5, PT, R80, UR4, PT ;  /* 0x0000000450007c0c */ /* 0x000fc6000bfa6270 */
[----:B------:R-:W-:-:S10]  /*9930*/  @!P4 IMAD.X R9, R28, 0x1, R220, P6 ;  /* 0x000000011c09c824 */ /* 0x000fd400030e06dc */
[----:B------:R-:W2:Y:S01]  /*9940*/  @!P5 LDS.128 R4, [R85+0x1e400] ;  /* 0x01e400005504d984 */ /* 0x000ea20000000c00 */
[----:B------:R-:W-:-:S05]  /*9950*/  @!P5 IMAD.SHL.U32 R15, R213, 0x10, RZ ;  /* 0x00000010d50fd824 */ /* 0x000fca00078e00ff */
[----:B-1----:R-:W-:-:S04]  /*9960*/  @!P5 IADD3 R12, P6, R15, R14, RZ ;  /* 0x0000000e0f0cd210 */ /* 0x002fc80007fde0ff */
[----:B------:R-:W-:-:S05]  /*9970*/  @!P5 LEA.HI.X.SX32 R13, R15, R28, 0x1, P6 ;  /* 0x0000001c0f0dd211 */ /* 0x000fca00030f0eff */
[----:B--2---:R1:W-:Y:S01]  /*9980*/  @!P5 ST.E.128 desc[UR42][R12.64], R4 ;  /* 0x000000040c00d985 */ /* 0x0043e2000c101d2a */
[----:B------:R-:W-:-:S13]  /*9990*/  ISETP.GE.AND P5, PT, R78, UR4, PT ;  /* 0x000000044e007c0c */ /* 0x000fda000bfa6270 */
[----:B------:R-:W2:Y:S01]  /*99a0*/  @!P5 LDS.128 R4, [R86+0x20400] ;  /* 0x020400005604d984 */ /* 0x000ea20000000c00 */
[----:B------:R-:W-:-:S05]  /*99b0*/  @!P5 IMAD.SHL.U32 R15, R214, 0x10, RZ ;  /* 0x00000010d60fd824 */ /* 0x000fca00078e00ff */
[----:B-1----:R-:W-:-:S04]  /*99c0*/  @!P5 IADD3 R12, P6, R15, R14, RZ ;  /* 0x0000000e0f0cd210 */ /* 0x002fc80007fde0ff */
[----:B------:R-:W-:-:S05]  /*99d0*/  @!P5 LEA.HI.X.SX32 R13, R15, R28, 0x1, P6 ;  /* 0x0000001c0f0dd211 */ /* 0x000fca00030f0eff */
[----:B--2---:R1:W-:Y:S01]  /*99e0*/  @!P5 ST.E.128 desc[UR42][R12.64], R4 ;  /* 0x000000040c00d985 */ /* 0x0043e2000c101d2a */
[----:B------:R-:W-:-:S03]  /*99f0*/  ISETP.GE.AND P5, PT, R209, UR4, PT ;  /* 0x00000004d1007c0c */ /* 0x000fc6000bfa6270 */
[----:B------:R-:W2:Y:S10]  /*9a00*/  @!P3 LDS.128 R4, [R85+0x20400] ;  /* 0x020400005504b984 */ /* 0x000eb40000000c00 */
[----:B-1----:R-:W-:-:S05]  /*9a10*/  @!P5 IADD3 R12, P6, R209, R14, RZ ;  /* 0x0000000ed10cd210 */ /* 0x002fca0007fde0ff */
[----:B------:R-:W-:Y:S01]  /*9a20*/  @!P5 IMAD.X R13, R28, 0x1, R219, P6 ;  /* 0x000000011c0dd824 */ /* 0x000fe200030e06db */
[----:B--2---:R-:W-:Y:S04]  /*9a30*/  @!P3 ST.E.128 desc[UR42][R10.64], R4 ;  /* 0x000000040a00b985 */ /* 0x004fe8000c101d2a */
[----:B------:R-:W1:Y:S04]  /*9a40*/  @!P4 LDS.128 R4, [R86+0x22400] ;  /* 0x022400005604c984 */ /* 0x000e680000000c00 */
[----:B-1----:R-:W-:Y:S04]  /*9a50*/  @!P4 ST.E.128 desc[UR42][R8.64], R4 ;  /* 0x000000040800c985 */ /* 0x002fe8000c101d2a */
[----:B------:R-:W1:Y:S04]  /*9a60*/  @!P5 LDS.128 R4, [R85+0x22400] ;  /* 0x022400005504d984 */ /* 0x000e680000000c00 */
[----:B-1----:R4:W-:Y:S02]  /*9a70*/  @!P5 ST.E.128 desc[UR42][R12.64], R4 ;  /* 0x000000040c00d985 */ /* 0x0029e4000c101d2a */
.L_x_5497:
[----:B------:R-:W-:Y:S05]  /*9a80*/  BSYNC B0 ;  /* 0x0000000000007941 */ /* 0x000fea0003800000 */
.L_x_5488:
[----:B012-4-:R-:W0:Y:S01]  /*9a90*/  S2R R4, SR_TID.X ;  /* 0x0000000000047919 */ /* 0x017e220000002100 */
        /* <DEDUP_REMOVED lines=9> */
[----:B0-----:R-:W-:-:S13]  /*9b30*/  LOP3.LUT P3, RZ, R4, 0x7f, RZ, 0xc0, !PT ;  /* 0x0000007f04ff7812 */ /* 0x001fda000786c0ff */
[----:B------:R-:W-:-:S05]  /*9b40*/  @!P3 VIADD R4, R82, 0x2a8a0 ;  /* 0x0002a8a05204b836 */ /* 0x000fca0000000000 */
[----:B------:R-:W-:-:S04]  /*9b50*/  @!P3 PRMT R4, RZ, 0x654, R4 ;  /* 0x00000654ff04b816 */ /* 0x000fc80000000004 */
[----:B------:R1:W-:Y:S01]  /*9b60*/  @!P3 SYNCS.ARRIVE.TRANS64.RED.A1T0 RZ, [R4+URZ], RZ ;  /* 0x000000ff04ffb9a7 */ /* 0x0003e2000810043f */
[----:B------:R-:W-:Y:S05]  /*9b70*/  @!P2 BRA `(.L_x_5541) ;  /* 0x000000000004a947 */ /* 0x000fea0003800000 */
[----:B------:R-:W-:Y:S01]  /*9b80*/  BPT.TRAP 0x1 ;  /* 0x000000040000795c */ /* 0x000fe20000300000 */
.L_x_5541:
[----:B------:R-:W-:Y:S05]  /*9b90*/  BSYNC B0 ;  /* 0x0000000000007941 */ /* 0x000fea0003800000 */
.L_x_5540:
[----:B------:R-:W0:Y:S01]  /*9ba0*/  SYNCS.PHASECHK.TRANS64.TRYWAIT P2, [R82+URZ+0x2a8b0], R95 ;  /* 0x02a8b05f520075a7 */ /* 0x000e22000804017f */
[----:B------:R-:W-:Y:S04]  /*9bb0*/  BSSY B0, `(.L_x_5542) ;  /* 0x0000002000007945 */ /* 0x000fe80003800000 */
[----:B0-----:R-:W-:Y:S05]  /*9bc0*/  @!P2 BRA `(.L_x_5543) ;  /* 0x000002400094a947 */ /* 0x001fea0003800000 */
.L_x_5886:
[----:B------:R-:W-:Y:S05]  /*9bd0*/  BSYNC B0 ;  /* 0x0000000000007941 */ /* 0x000fea0003800000 */
.L_x_5542:
[----:B------:R-:W-:Y:S01]  /*9be0*/  ULDC.64 UR4, c[0x0][0x328] ;  /* 0x0000ca0000047ab9 */ /* 0x000fe20000000a00 */
[----:B------:R-:W-:Y:S01]  /*9bf0*/  ULDC.64 UR6, c[0x0][0x318] ;  /* 0x0000c60000067ab9 */ /* 0x000fe20000000a00 */
[----:B------:R-:W-:Y:S01]  /*9c00*/  IMAD R89, R89, UR4, RZ ;  /* 0x0000000459597c24 */ /* 0x000fe2000f8e02ff */
[----:B------:R-:W-:Y:S01]  /*9c10*/  BSSY B0, `(.L_x_5544) ;  /* 0x0000033000007945 */ /* 0x000fe20003800000 */
[----:B-1----:R-:W-:-:S04]  /*9c20*/  IMAD.WIDE.U32 R4, R88, UR4, RZ ;  /* 0x0000000458047c25 */ /* 0x002fc8000f8e00ff */
        /* <DEDUP_REMOVED lines=12> */
[----:B---3--:R1:W2:Y:S01]  /*9cf0*/  SHFL.IDX PT, R15, R4, RZ, 0x1e1f ;  /* 0x001e1fff040f7589 */ /* 0x0082a200000e0000 */
[----:B------:R-:W-:-:S03]  /*9d00*/  ISETP.GT.AND P2, PT, R91, R211, PT ;  /* 0x000000d35b00720c */ /* 0x000fc60003f44270 */
[----:B------:R1:W3:Y:S10]  /*9d10*/  SHFL.IDX PT, R14, R5, RZ, 0x1e1f ;  /* 0x001e1fff050e7589 */ /* 0x0002f400000e0000 */
[----:B-1----:R-:W-:Y:S05]  /*9d20*/  @!P2 BRA `(.L_x_5545) ;  /* 0x000000000084a947 */ /* 0x002fea0003800000 */
[----:B------:R-:W-:Y:S02]  /*9d30*/  ULDC UR4, c[0x0][0x2f4] ;  /* 0x0000bd0000047ab9 */ /* 0x000fe40000000800 */
[----:B------:R-:W-:-:S13]  /*9d40*/  ISETP.GE.AND P5, PT, R18, UR4, PT ;  /* 0x0000000412007c0c */ /* 0x000fda000bfa6270 */
[----:B------:R-:W1:Y:S01]  /*9d50*/  @!P5 LDS.128 R4, [R86+0xc400] ;  /* 0x00c400005604d984 */ /* 0x000e620000000c00 */
[----:B--2---:R-:W-:-:S05]  /*9d60*/  @!P5 IADD3 R12, P2, R18, R15, RZ ;  /* 0x0000000f120cd210 */ /* 0x004fca0007f5e0ff */
[----:B---3--:R-:W-:Y:S01]  /*9d70*/  @!P5 IMAD.X R13, R14, 0x1, R19, P2 ;  /* 0x000000010e0dd824 */ /* 0x008fe200010e0613 */
        /* <DEDUP_REMOVED lines=28> */
.L_x_5545:
[----:B------:R-:W-:Y:S05]  /*9f40*/  BSYNC B0 ;  /* 0x0000000000007941 */ /* 0x000fea0003800000 */
.L_x_5544:
[----:B------:R-:W-:Y:S01]  /*9f50*/  @!PT LDS RZ, [RZ] ;  /* 0x00000000fffff984 */ /* 0x000fe20000000800 */
[----:B------:R-:W-:Y:S01]  /*9f60*/  @!PT LDS RZ, [RZ] ;  /* 0x00000000fffff984 */ /* 0x000fe20000000800 */
[----:B------:R-:W-:Y:S01]  /*9f70*/  @!PT LDS RZ, [RZ] ;  /* 0x00000000fffff984 */ /* 0x000fe20000000800 */
[----:B------:R-:W-:Y:S01]  /*9f80*/  @!PT LDS RZ, [RZ] ;  /* 0x00000000fffff984 */ /* 0x000fe20000000800 */
[----:B------:R4:W-:Y:S06]  /*9f90*/  MEMBAR.ALL.CTA ;  /* 0x0000000000007992 */ /* 0x0009ec0000008000 */
[----:B----4-:R-:W4:Y:S01]  /*9fa0*/  FENCE.VIEW.ASYNC.S ;  /* 0x00000000000073c6 */ /* 0x010f220000000000 */
[----:B------:R-:W-:Y:S02]  /*9fb0*/  VIADD R23, R23, 0x1 ;  /* 0x0000000117177836 */ /* 0x000fe40000000000 */
[----:B0-----:R-:W-:Y:S01]  /*9fc0*/  @!P3 VIADD R82, R82, 0x2a8c0 ;  /* 0x0002a8c05252b836 */ /* 0x001fe20000000000 */
[----:B----4-:R0:W-:Y:S02]  /*9fd0*/  BAR.SYNC.DEFER_BLOCKING R67, 0x80 ;  /* 0x000200430000751d */ /* 0x0101e40000010000 */
[----:B------:R-:W-:-:S02]  /*9fe0*/  ISETP.NE.AND P2, PT, R23, 0x2, PT ;  /* 0x000000021700780c */ /* 0x000fc40003f45270 */
[----:B------:R-:W-:Y:S02]  /*9ff0*/  @!P3 PRMT R82, RZ, 0x654, R82 ;  /* 0x00000654ff52b816 */ /* 0x000fe40000000052 */
[----:B-1----:R-:W-:Y:S02]  /*a000*/  SEL R5, RZ, 0x1, P2 ;  /* 0x00000001ff057807 */ /* 0x002fe40001000000 */
[----:B------:R-:W-:Y:S02]  /*a010*/  SEL R23, R23, RZ, P2 ;  /* 0x000000ff17177207 */ /* 0x000fe40001000000 */
[----:B------:R-:W-:Y:S01]  /*a020*/  LOP3.LUT R210, R210, R5, RZ, 0x3c, !PT ;  /* 0x00000005d2d27212 */ /* 0x000fe200078e3cff */
[----:B------:R0:W-:Y:S01]  /*a030*/  @!P3 SYNCS.ARRIVE.TRANS64.RED.A1T0 RZ, [R82+URZ], RZ ;  /* 0x000000ff52ffb9a7 */ /* 0x0001e2000810043f */
[----:B------:R-:W-:Y:S05]  /*a040*/  @P1 BRA `(.L_x_5546) ;  /* 0xffffff8c00041947 */ /* 0x000fea000383ffff */
[----:B------:R-:W1:Y:S01]  /*a050*/  S2R R4, SR_TID.X ;  /* 0x0000000000047919 */ /* 0x000e620000002100 */
[----:B------:R-:W-:Y:S02]  /*a060*/  PLOP3.LUT P0, PT, PT, PT, PT, 0x8, 0x0 ;  /* 0x000000000000781c */ /* 0x000fe40003f0e170 */
[----:B-1----:R-:W-:-:S04]  /*a070*/  SHF.R.U32.HI R4, RZ, 0x7, R4 ;  /* 0x00000007ff047819 */ /* 0x002fc80000011604 */
[----:B------:R-:W-:-:S13]  /*a080*/  ISETP.NE.AND P4, PT, R4, 0x1, PT ;  /* 0x000000010400780c */ /* 0x000fda0003f85270 */
[----:B------:R-:W-:Y:S06]  /*a090*/  @!P4 BAR.ARV 0x9, 0x100 ;  /* 0x024400000000cb1d */ /* 0x000fec0000002000 */
.L_x_5483:
[----:B------:R-:W-:Y:S05]  /*a0a0*/  @P0 BRA `(.L_x_5547) ;  /* 0x00000000000c0947 */ /* 0x000fea0003800000 */
[----:B------:R-:W1:Y:S01]  /*a0b0*/  FENCE.VIEW.ASYNC.G ;  /* 0x00000000000073c6 */ /* 0x000e620000000100 */
[----:B------:R-:W-:Y:S05]  /*a0c0*/  WARPSYNC.ALL ;  /* 0x0000000000007948 */ /* 0x000fea0003800000 */
[----:B-1----:R-:W-:Y:S06]  /*a0d0*/  BAR.ARV 0xc, 0x180 ;  /* 0x0306000000007b1d */ /* 0x002fec0000002000 */
.L_x_5547:
[----:B------:R-:W-:Y:S01]  /*a0e0*/  ULDC.64 UR6, c[0x0][0x998] ;  /* 0x0002660000067ab9 */ /* 0x000fe20000000a00 */
[----:B------:R-:W-:Y:S01]  /*a0f0*/  ULDC.64 UR4, c[0x0][0x990] ;  /* 0x0002640000047ab9 */ /* 0x000fe20000000a00 */
[----:B------:R-:W-:Y:S02]  /*a100*/  ISETP.NE.U32.AND P1, PT, RZ, UR6, PT ;  /* 0x00000006ff007c0c */ /* 0x000fe4000bf25070 */
[----:B------:R-:W-:Y:S02]  /*a110*/  ISETP.NE.U32.AND P0, PT, RZ, UR4, PT ;  /* 0x00000004ff007c0c */ /* 0x000fe4000bf05070 */
[----:B------:R-:W-:Y:S02]  /*a120*/  ISETP.NE.AND.EX P1, PT, RZ, UR7, PT, P1 ;  /* 0x00000007ff007c0c */ /* 0x000fe4000bf25310 */
[----:B------:R-:W-:-:S11]  /*a130*/  ISETP.NE.AND.EX P0, PT, RZ, UR5, PT, P0 ;  /* 0x00000005ff007c0c */ /* 0x000fd6000bf05300 */
[----:B------:R-:W1:Y:S01]  /*a140*/  @P1 LDC.64 R8, c[0x0][0x9b8] ;  /* 0x00026e00ff081b82 */ /* 0x000e620000000a00 */
[--C-:B------:R-:W-:Y:S02]  /*a150*/  @P1 SHF.R.S32.HI R5, RZ, 0x1f, R227.reuse ;  /* 0x0000001fff051819 */ /* 0x100fe400000114e3 */
[----:B------:R-:W-:-:S05]  /*a160*/  @P0 SHF.R.S32.HI R3, RZ, 0x1f, R227 ;  /* 0x0000001fff030819 */ /* 0x000fca00000114e3 */
[----:B------:R-:W4:Y:S08]  /*a170*/  @P0 LDC.64 R6, c[0x0][0x9a8] ;  /* 0x00026a00ff060b82 */ /* 0x000f300000000a00 */
[----:B------:R-:W0:Y:S08]  /*a180*/  @P1 LDC.64 R12, c[0x0][0x9c0] ;  /* 0x00027000ff0c1b82 */ /* 0x000e300000000a00 */
[----:B------:R-:W2:Y:S01]  /*a190*/  @P0 LDC.64 R10, c[0x0][0x9b0] ;  /* 0x00026c00ff0a0b82 */ /* 0x000ea20000000a00 */
[----:B-1----:R-:W-:-:S02]  /*a1a0*/  @P1 IMAD R2, R5, R8, RZ ;  /* 0x0000000805021224 */ /* 0x002fc400078e02ff */
[----:B------:R-:W-:-:S04]  /*a1b0*/  @P1 IMAD.WIDE.U32 R4, R227, R8, RZ ;  /* 0x00000008e3041225 */ /* 0x000fc800078e00ff */
[----:B------:R-:W-:Y:S02]  /*a1c0*/  @P1 IMAD R9, R227, R9, R2 ;  /* 0x00000009e3091224 */ /* 0x000fe400078e0202 */
[-C--:B----4-:R-:W-:Y:S02]  /*a1d0*/  @P0 IMAD R0, R3, R6.reuse, RZ ;  /* 0x0000000603000224 */ /* 0x090fe400078e02ff */
[----:B------:R-:W-:-:S04]  /*a1e0*/  @P0 IMAD.WIDE.U32 R2, R227, R6, RZ ;  /* 0x00000006e3020225 */ /* 0x000fc800078e00ff */
[----:B------:R-:W-:Y:S02]  /*a1f0*/  @P0 IMAD R7, R227, R7, R0 ;  /* 0x00000007e3070224 */ /* 0x000fe400078e0200 */
[----:B------:R-:W-:Y:S02]  /*a200*/  @P1 IMAD.IADD R5, R5, 0x1, R9 ;  /* 0x0000000105051824 */ /* 0x000fe400078e0209 */
[----:B------:R-:W-:Y:S02]  /*a210*/  @P0 IMAD.IADD R3, R3, 0x1, R7 ;  /* 0x0000000103030824 */ /* 0x000fe400078e0207 */
[----:B0-----:R-:W-:-:S04]  /*a220*/  @P1 IMAD.WIDE.U32 R6, R201, R12, R4 ;  /* 0x0000000cc9061225 */ /* 0x001fc800078e0004 */
[----:B--2---:R-:W-:Y:S01]  /*a230*/  @P0 IMAD.WIDE.U32 R2, R201, R10, R2 ;  /* 0x0000000ac9020225 */ /* 0x004fe200078e0002 */
        /* <DEDUP_REMOVED lines=8> */
[----:B------:R-:W-:Y:S02]  /*a2c0*/  @P0 LEA.HI.X R5, R2, UR5, R3, 0x2, P2 ;  /* 0x0000000502050c11 */ /* 0x000fe400090f1403 */
[----:B------:R-:W0:Y:S01]  /*a2d0*/  LDC R2, c[0x0][0x448] ;  /* 0x00011200ff027b82 */ /* 0x000e220000000800 */
[----:B------:R1:W2:Y:S04]  /*a2e0*/  @P1 LDG.E R0, desc[UR42][R8.64] ;  /* 0x0000002a08001981 */ /* 0x0002a8000c1e1900 */
[----:B------:R4:W2:Y:S01]  /*a2f0*/  @P0 LDG.E R7, desc[UR42][R4.64] ;  /* 0x0000002a04070981 */ /* 0x0008a2000c1e1900 */
[----:B------:R-:W-:Y:S01]  /*a300*/  VIADD R6, R212, 0x7f ;  /* 0x0000007fd4067836 */ /* 0x000fe20000000000 */
[----:B-1----:R-:W-:-:S02]  /*a310*/  IADD3 R9, R204, 0x1, -R203 ;  /* 0x00000001cc097810 */ /* 0x002fc40007ffe8cb */
[----:B0-----:R-:W-:Y:S02]  /*a320*/  ISETP.NE.AND P1, PT, R2, 0x1, PT ;  /* 0x000000010200780c */ /* 0x001fe40003f25270 */
[----:B------:R-:W0:Y:S11]  /*a330*/  LDC.64 R2, c[0x0][0x9e0] ;  /* 0x00027800ff027b82 */ /* 0x000e360000000a00 */
[----:B------:R-:W1:Y:S08]  /*a340*/  @P1 LDC R11, c[0x0][0x44c] ;  /* 0x00011300ff0b1b82 */ /* 0x000e700000000800 */
[----:B------:R-:W3:Y:S01]  /*a350*/  @P1 LDC R10, c[0x0][0x450] ;  /* 0x00011400ff0a1b82 */ /* 0x000ee20000000800 */
[----:B0-----:R-:W-:Y:S01]  /*a360*/  ISETP.GE.AND P2, PT, R3, 0x1, PT ;  /* 0x000000010300780c */ /* 0x001fe20003f46270 */
[----:B-1----:R-:W-:-:S05]  /*a370*/  @P1 IMAD.HI.U32 R11, R6, R11, RZ ;  /* 0x0000000b060b1227 */ /* 0x002fca00078e00ff */
[----:B---3--:R-:W-:-:S05]  /*a380*/  @P1 SHF.R.U32.HI R6, RZ, R10, R11 ;  /* 0x0000000aff061219 */ /* 0x008fca000001160b */
[----:B----4-:R-:W-:-:S04]  /*a390*/  IMAD.IADD R5, R9, 0x1, R6 ;  /* 0x0000000109057824 */ /* 0x010fc800078e0206 */
[----:B------:R-:W-:Y:S02]  /*a3a0*/  IMAD.IADD R4, R5, 0x1, R2 ;  /* 0x0000000105047824 */ /* 0x000fe400078e0202 */
[----:B--2---:R-:W-:-:S04]  /*a3b0*/  FMUL.FTZ R0, R7, R0 ;  /* 0x0000000007007220 */ /* 0x004fc80000410000 */
        /* <DEDUP_REMOVED lines=13> */
.L_x_5550:
[----:B------:R-:W-:-:S13]  /*a490*/  ISETP.NE.AND P0, PT, R3, 0x1, PT ;  /* 0x000000010300780c */ /* 0x000fda0003f05270 */
[----:B------:R-:W0:Y:S02]  /*a4a0*/  @P0 LDC.64 R6, c[0x0][0x9e8] ;  /* 0x00027a00ff060b82 */ /* 0x000e240000000a00 */
[----:B0-----:R-:W-:-:S05]  /*a4b0*/  @P0 IMAD.HI.U32 R6, R0, R6, RZ ;  /* 0x0000000600060227 */ /* 0x001fca00078e00ff */
[----:B------:R-:W-:-:S07]  /*a4c0*/  @P0 SHF.R.U32.HI R0, RZ, R7, R6 ;  /* 0x00000007ff000219 */ /* 0x000fce0000011606 */
.L_x_5551:
[----:B------:R-:W-:Y:S05]  /*a4d0*/  BSYNC B0 ;  /* 0x0000000000007941 */ /* 0x000fea0003800000 */
.L_x_5549:
[----:B------:R-:W-:-:S05]  /*a4e0*/  IMAD R5, R0, R3, R3 ;  /* 0x0000000300057224 */ /* 0x000fca00078e0203 */
[----:B------:R-:W-:-:S07]  /*a4f0*/  VIMNMX R4, R4, R5, PT ;  /* 0x0000000504047248 */ /* 0x000fce0003fe0100 */
.L_x_5548:
[----:B------:R-:W0:Y:S01]  /*a500*/  @P1 LDC R7, c[0x0][0x44c] ;  /* 0x00011300ff071b82 */ /* 0x000e220000000800 */
[----:B------:R-:W-:Y:S01]  /*a510*/  VIADD R4, R4, 0x7f ;  /* 0x0000007f04047836 */ /* 0x000fe20000000000 */
[----:B------:R-:W-:-:S04]  /*a520*/  ULDC UR4, c[0x0][0x9dc] ;  /* 0x0002770000047ab9 */ /* 0x000fc80000000800 */
        /* <DEDUP_REMOVED lines=21> */
.L_x_5554:
[----:B------:R-:W-:-:S13]  /*a680*/  ISETP.NE.AND P0, PT, R3, 0x1, PT ;  /* 0x000000010300780c */ /* 0x000fda0003f05270 */
[----:B------:R-:W0:Y:S02]  /*a690*/  @P0 LDC.64 R6, c[0x0][0x9e8] ;  /* 0x00027a00ff060b82 */ /* 0x000e240000000a00 */
[----:B0-----:R-:W-:-:S05]  /*a6a0*/  @P0 IMAD.HI.U32 R6, R4, R6, RZ ;  /* 0x0000000604060227 */ /* 0x001fca00078e00ff */
[----:B------:R-:W-:-:S07]  /*a6b0*/  @P0 SHF.R.U32.HI R4, RZ, R7, R6 ;  /* 0x00000007ff040219 */ /* 0x000fce0000011606 */
.L_x_5555:
[----:B------:R-:W-:Y:S05]  /*a6c0*/  BSYNC B0 ;  /* 0x0000000000007941 */ /* 0x000fea0003800000 */
.L_x_5553:
[----:B------:R-:W-:-:S05]  /*a6d0*/  IMAD R3, R4, R3, RZ ;  /* 0x0000000304037224 */ /* 0x000fca00078e02ff */
[----:B------:R-:W-:-:S07]  /*a6e0*/  VIMNMX R0, R0, R3, !PT ;  /* 0x0000000300007248 */ /* 0x000fce0007fe0100 */
.L_x_5552:
        /* <DEDUP_REMOVED lines=40> */
.L_x_5557:
[----:B------:R-:W-:Y:S05]  /*a970*/  BSYNC B0 ;  /* 0x0000000000007941 */ /* 0x000fea0003800000 */
.L_x_5556:
[----:B------:R-:W2:Y:S01]  /*a980*/  LDL R0, [R1+0x18] ;  /* 0x0000180001007983 */ /* 0x000ea20000100800 */
[----:B------:R-:W-:Y:S02]  /*a990*/  PLOP3.LUT P0, PT, PT, PT, PT, 0x80, 0x0 ;  /* 0x000000000000781c */ /* 0x000fe40003f0f070 */
[----:B------:R-:W-:Y:S01]  /*a9a0*/  CS2R R28, SRZ ;  /* 0x00000000001c7805 */ /* 0x000fe2000001ff00 */
[----:B------:R-:W-:Y:S01]  /*a9b0*/  IMAD.MOV.U32 R152, RZ, RZ, RZ ;  /* 0x000000ffff987224 */ /* 0x000fe200078e00ff */
        /* <DEDUP_REMOVED lines=33> */
[----:B------:R-:W-:Y:S01]  /*abd0*/  CS2R R112, SRZ ;  /* 0x0000000000707805 */ /* 0x000fe2000001ff00 */
        /* <DEDUP_REMOVED lines=13> */
[----:B------:R-:W-:-:S02]  /*acb0*/  IMAD.MOV.U32 R104, RZ, RZ, RZ ;  /* 0x000000ffff687224 */ /* 0x000fc400078e00ff */
[----:B------:R-:W-:Y:S02]  /*acc0*/  IMAD.MOV.U32 R78, RZ, RZ, RZ ;  /* 0x000000ffff4e7224 */ /* 0x000fe400078e00ff */
[----:B------:R-:W-:Y:S02]  /*acd0*/  IMAD.MOV.U32 R12, RZ, RZ, RZ ;  /* 0x000000ffff0c7224 */ /* 0x000fe400078e00ff */
[----:B------:R-:W-:Y:S02]  /*ace0*/  IMAD.MOV.U32 R107, RZ, RZ, RZ ;  /* 0x000000ffff6b7224 */ /* 0x000fe400078e00ff */
[----:B------:R-:W-:Y:S02]  /*acf0*/  IMAD.MOV.U32 R87, RZ, RZ, RZ ;  /* 0x000000ffff577224 */ /* 0x000fe400078e00ff */
[----:B------:R-:W-:Y:S02]  /*ad00*/  IMAD.MOV.U32 R119, RZ, RZ, RZ ;  /* 0x000000ffff777224 */ /* 0x000fe400078e00ff */
[----:B------:R-:W-:-:S02]  /*ad10*/  IMAD.MOV.U32 R115, RZ, RZ, RZ ;  /* 0x000000ffff737224 */ /* 0x000fc400078e00ff */
[----:B--2---:R-:W-:-:S05]  /*ad20*/  IMAD R224, R0, R3, R224 ;  /* 0x0000000300e07224 */ /* 0x004fca00078e02e0 */
[----:B------:R-:W-:Y:S01]  /*ad30*/  VIADDMNMX R90, R224, R3, R25, PT ;  /* 0x00000003e05a7246 */ /* 0x000fe20003800119 */
[----:B------:R-:W-:-:S03]  /*ad40*/  IMAD.MOV.U32 R3, RZ, RZ, RZ ;  /* 0x000000ffff037224 */ /* 0x000fc600078e00ff */
[----:B------:R-:W-:-:S13]  /*ad50*/  ISETP.GT.AND P1, PT, R90, R224, PT ;  /* 0x000000e05a00720c */ /* 0x000fda0003f24270 */
[----:B------:R-:W-:Y:S05]  /*ad60*/  @!P1 BRA `(.L_x_5558) ;  /* 0x0000014000a89947 */ /* 0x000fea0003800000 */
        /* <DEDUP_REMOVED lines=8> */
.L_x_5889:
[----:B-1----:R-:W-:Y:S01]  /*adf0*/  LEA.HI R0, R218, R218, RZ, 0x1 ;  /* 0x000000dada007211 */ /* 0x002fe200078f08ff */
[----:B------:R-:W-:-:S03]  /*ae00*/  ULOP3.LUT UP0, URZ, UR39, 0x3ff, URZ, 0xc0, !UPT ;  /* 0x000003ff273f7892 */ /* 0x000fc6000f80c03f */
[----:B------:R-:W-:-:S03]  /*ae10*/  LOP3.LUT R3, R0, 0x3e, RZ, 0xc0, !PT ;  /* 0x0000003e00037812 */ /* 0x000fc600078ec0ff */
[----:B------:R-:W-:Y:S02]  /*ae20*/  PLOP3.LUT P0, PT, PT, PT, UP0, 0x80, 0x0 ;  /* 0x000000000000781c */ /* 0x000fe40003f0f008 */
[----:B------:R-:W-:-:S05]  /*ae30*/  IMAD.IADD R3, R218, 0x1, -R3 ;  /* 0x00000001da037824 */ /* 0x000fca00078e0a03 */
[----:B------:R-:W-:-:S04]  /*ae40*/  LEA R3, R3, UR39, 0xc ;  /* 0x0000002703037c11 */ /* 0x000fc8000f8e60ff */
[----:B------:R-:W-:-:S04]  /*ae50*/  SHF.R.U32.HI R3, RZ, 0x4, R3 ;  /* 0x00000004ff037819 */ /* 0x000fc80000011603 */
[----:B------:R-:W-:Y:S01]  /*ae60*/  LOP3.LUT R44, R3, 0x3fff, RZ, 0xc0, !PT ;  /* 0x00003fff032c7812 */ /* 0x000fe200078ec0ff */
[----:B------:R-:W-:Y:S06]  /*ae70*/  @!P0 BRA `(.L_x_5560) ;  /* 0x0000000000408947 */ /* 0x000fec0003800000 */
[----:B------:R-:W-:Y:S01]  /*ae80*/  MOV R0, 0x0 ;  /* 0x0000000000007802 */ /* 0x000fe20000000f00 */
[----:B------:R-:W-:Y:S01]  /*ae90*/  ULDC.64 UR4, c[0x4][0x1b0] ;  /* 0x01006c0000047ab9 */ /* 0x000fe20000000a00 */
[----:B------:R-:W-:Y:S01]  /*aea0*/  ULDC.64 UR6, c[0x4][0x1b8] ;  /* 0x01006e0000067ab9 */ /* 0x000fe20000000a00 */
[----:B------:R-:W-:Y:S01]  /*aeb0*/  IMAD.U32 R4, RZ, RZ, UR4 ;  /* 0x00000004ff047e24 */ /* 0x000fe2000f8e00ff */
[----:B------:R1:W2:Y:S01]  /*aec0*/  LDC.64 R14, c[0x4][R0] ;  /* 0x01000000000e7b82 */ /* 0x0002a20000000a00 */
        /* <DEDUP_REMOVED lines=8> */
[----:B01----:R-:W-:-:S07]  /*af50*/  IMAD.MOV.U32 R13, RZ, RZ, RZ ;  /* 0x000000ffff0d7224 */ /* 0x003fce00078e00ff */
[----:B------:R-:W-:-:S07]  /*af60*/  LEPC R20, `(.L_x_5560) ;  /* 0x000000001014794e */ /* 0x000fce0000000000 */
[----:B--2--5:R-:W-:Y:S05]  /*af70*/  CALL.ABS.NOINC R14 ;  /* 0x000000000e007343 */ /* 0x024fea0003c00000 */
.L_x_5560:
        /* <DEDUP_REMOVED lines=13> */
.L_x_5564:
[----:B--2---:R2:W3:Y:S02]  /*b050*/  SYNCS.PHASECHK.TRANS64.TRYWAIT P0, [R16+URZ+0x2a800], R3 ;  /* 0x02a80003100075a7 */ /* 0x0044e4000800017f */
[----:B---3--:R-:W-:Y:S05]  /*b060*/  @!P0 NANOSLEEP.SYNCS 0x989680 ;  /* 0x009896800000895d */ /* 0x008fea0003900000 */
[----:B------:R-:W3:Y:S02]  /*b070*/  @!P0 SYNCS.PHASECHK.TRANS64 P0, [R16+URZ+0x2a800], R3 ;  /* 0x02a80003100085a7 */ /* 0x000ee4000800007f */
[----:B---3--:R-:W-:Y:S05]  /*b080*/  @!P0 BRA `(.L_x_5564) ;  /* 0xfffffffc00f08947 */ /* 0x008fea000383ffff */
.L_x_5563:
[----:B------:R-:W-:Y:S05]  /*b090*/  BSYNC B0 ;  /* 0x0000000000007941 */ /* 0x000fea0003800000 */
.L_x_5562:
[----:B------:R-:W-:Y:S05]  /*b0a0*/  BRA `(.L_x_5565) ;  /* 0x0000006c00f47947 */ /* 0x000fea0003800000 */
.L_x_5561:
[----:B------:R-:W-:Y:S01]  /*b0b0*/  ULOP3.LUT UP0, URZ, UR39, 0x1bf, URZ, 0xc0, !UPT ;  /* 0x000001bf273f7892 */ /* 0x000fe2000f80c03f */
[----:B-----5:R-:W-:Y:S01]  /*b0c0*/  SHF.R.S32.HI R0, RZ, 0x1f, R24 ;  /* 0x0000001fff007819 */ /* 0x020fe20000011418 */
[----:B------:R-:W-:Y:S01]  /*b0d0*/  ULDC.64 UR4, c[0x0][0x3f8] ;  /* 0x0000fe0000047ab9 */ /* 0x000fe20000000a00 */
[----:B------:R-:W-:Y:S01]  /*b0e0*/  ULDC.64 UR6, c[0x0][0x408] ;  /* 0x0001020000067ab9 */ /* 0x000fe20000000a00 */
[----:B------:R-:W-:Y:S02]  /*b0f0*/  IMAD.WIDE.U32 R26, R24, UR4, RZ ;  /* 0x00000004181a7c25 */ /* 0x000fe4000f8e00ff */
[----:B------:R-:W-:Y:S02]  /*b100*/  PLOP3.LUT P0, PT, PT, PT, UP0, 0x80, 0x0 ;  /* 0x000000000000781c */ /* 0x000fe40003f0f008 */
[C---:B------:R-:W-:Y:S02]  /*b110*/  IMAD R3, R0.reuse, UR4, RZ ;  /* 0x0000000400037c24 */ /* 0x040fe4000f8e02ff */
[----:B------:R-:W-:-:S02]  /*b120*/  IMAD R5, R0, UR6, RZ ;  /* 0x0000000600057c24 */ /* 0x000fc4000f8e02ff */
[C---:B------:R-:W-:Y:S02]  /*b130*/  IMAD R3, R24.reuse, UR5, R3 ;  /* 0x0000000518037c24 */ /* 0x040fe4000f8e0203 */
        /* <DEDUP_REMOVED lines=20> */
[----:B--2---:R-:W-:Y:S05]  /*b280*/  CALL.ABS.NOINC R14 ;  /* 0x000000000e007343 */ /* 0x004fea0003c00000 */
.L_x_5566:
[----:B------:R-:W-:Y:S01]  /*b290*/  ULDC.U8 UR4, c[0x0][0x410] ;  /* 0x0001040000047ab9 */ /* 0x000fe20000000000 */
[----:B------:R-:W-:Y:S01]  /*b2a0*/  BSSY B0, `(.L_x_5567) ;  /* 0x00006d5000007945 */ /* 0x000fe20003800000 */
[----:B------:R-:W-:Y:S01]  /*b2b0*/  ISETP.NE.AND P0, PT, RZ, UR4, PT ;  /* 0x00000004ff007c0c */ /* 0x000fe2000bf05270 */
[----:B------:R-:W-:-:S12]  /*b2c0*/  IMAD.IADD R10, R211, 0x1, R212 ;  /* 0x00000001d30a7824 */ /* 0x000fd800078e02d4 */
[----:B------:R-:W-:Y:S05]  /*b2d0*/  @!P0 BRA `(.L_x_5568) ;  /* 0x0000003400bc8947 */ /* 0x000fea0003800000 */
[----:B------:R-:W1:Y:S01]  /*b2e0*/  LDC R20, c[0x0][0x448] ;  /* 0x00011200ff147b82 */ /* 0x000e620000000800 */
[----:B------:R-:W-:Y:S01]  /*b2f0*/  IMAD.MOV.U32 R11, RZ, RZ, R10 ;  /* 0x000000ffff0b7224 */ /* 0x000fe200078e000a */
[----:B------:R-:W-:Y:S01]  /*b300*/  ULDC.64 UR4, c[0x0][0x3f8] ;  /* 0x0000fe0000047ab9 */ /* 0x000fe20000000a00 */
[----:B------:R-:W-:Y:S01]  /*b310*/  IMAD.MOV.U32 R8, RZ, RZ, R24 ;  /* 0x000000ffff087224 */ /* 0x000fe200078e0018 */
[----:B------:R-:W-:Y:S01]  /*b320*/  ULDC.64 UR6, c[0x0][0x408] ;  /* 0x0001020000067ab9 */ /* 0x000fe20000000a00 */
[----:B------:R-:W-:Y:S01]  /*b330*/  IMAD.MOV.U32 R9, RZ, RZ, R31 ;  /* 0x000000ffff097224 */ /* 0x000fe200078e001f */
[----:B------:R-:W-:Y:S01]  /*b340*/  ULDC.64 UR8, c[0x0][0x400] ;  /* 0x0001000000087ab9 */ /* 0x000fe20000000a00 */
[----:B------:R-:W-:Y:S02]  /*b350*/  IMAD.MOV.U32 R6, RZ, RZ, R26 ;  /* 0x000000ffff067224 */ /* 0x000fe400078e001a */
[----:B------:R-:W-:Y:S01]  /*b360*/  IMAD.MOV.U32 R7, RZ, RZ, R29 ;  /* 0x000000ffff077224 */ /* 0x000fe200078e001d */
[----:B-1----:R-:W-:-:S13]  /*b370*/  ISETP.NE.AND P0, PT, R20, 0x1, PT ;  /* 0x000000011400780c */ /* 0x002fda0003f05270 */
[----:B------:R-:W1:Y:S08]  /*b380*/  @P0 LDC R3, c[0x0][0x44c] ;  /* 0x00011300ff030b82 */ /* 0x000e700000000800 */
[----:B------:R-:W2:Y:S01]  /*b390*/  @P0 LDC R5, c[0x0][0x450] ;  /* 0x00011400ff050b82 */ /* 0x000ea20000000800 */
[----:B-1----:R-:W-:-:S05]  /*b3a0*/  @P0 IMAD.HI.U32 R0, R10, R3, RZ ;  /* 0x000000030a000227 */ /* 0x002fca00078e00ff */
[----:B--2---:R-:W-:-:S04]  /*b3b0*/  @P0 SHF.R.U32.HI R11, RZ, R5, R0 ;  /* 0x00000005ff0b0219 */ /* 0x004fc80000011600 */
[----:B------:R-:W-:Y:S01]  /*b3c0*/  SHF.R.S32.HI R0, RZ, 0x1f, R11 ;  /* 0x0000001fff007819 */ /* 0x000fe2000001140b */
[----:B------:R-:W-:-:S04]  /*b3d0*/  IMAD.WIDE.U32 R8, R11, UR6, R8 ;  /* 0x000000060b087c25 */ /* 0x000fc8000f8e0008 */
[----:B------:R-:W-:Y:S01]  /*b3e0*/  IMAD R4, R0, UR4, RZ ;  /* 0x0000000400047c24 */ /* 0x000fe2000f8e02ff */
[----:B------:R-:W-:Y:S01]  /*b3f0*/  IADD3 R5, P1, R8, UR8, RZ ;  /* 0x0000000808057c10 */ /* 0x000fe2000ff3e0ff */
[----:B------:R-:W-:-:S04]  /*b400*/  IMAD.WIDE.U32 R6, R11, UR4, R6 ;  /* 0x000000040b067c25 */ /* 0x000fc8000f8e0006 */
[----:B------:R-:W-:Y:S02]  /*b410*/  IMAD R0, R0, UR6, RZ ;  /* 0x0000000600007c24 */ /* 0x000fe4000f8e02ff */
[C---:B0-----:R-:W-:Y:S01]  /*b420*/  IMAD R13, R11.reuse, UR5, R4 ;  /* 0x000000050b0d7c24 */ /* 0x041fe2000f8e0204 */
[----:B------:R-:W-:Y:S01]  /*b430*/  ULDC.64 UR4, c[0x0][0x3e8] ;  /* 0x0000fa0000047ab9 */ /* 0x000fe20000000a00 */
[----:B------:R-:W-:Y:S01]  /*b440*/  IMAD R8, R11, UR7, R0 ;  /* 0x000000070b087c24 */ /* 0x000fe2000f8e0200 */
[----:B------:R-:W-:Y:S01]  /*b450*/  IADD3 R3, P0, R6, UR4, RZ ;  /* 0x0000000406037c10 */ /* 0x000fe2000ff1e0ff */
[----:B------:R-:W-:-:S03]  /*b460*/  UMOV UR4, 0xffffffff ;  /* 0xffffffff00047882 */ /* 0x000fc60000000000 */
[----:B------:R-:W-:Y:S02]  /*b470*/  IADD3.X R13, R7, UR5, R13, P0, !PT ;  /* 0x00000005070d7c10 */ /* 0x000fe400087fe40d */
[----:B------:R-:W-:Y:S01]  /*b480*/  IADD3.X R4, R9, UR9, R8, P1, !PT ;  /* 0x0000000909047c10 */ /* 0x000fe20008ffe408 */
[----:B------:R-:W-:Y:S06]  /*b490*/  BRA.DIV UR4, `(.L_x_5569) ;  /* 0x0000022a049c7947 */ /* 0x000fec000b800000 */
[----:B------:R0:W1:Y:S04]  /*b4a0*/  SHFL.IDX PT, R0, R13, RZ, 0x1e1f ;  /* 0x001e1fff0d007589 */ /* 0x00006800000e0000 */
[----:B------:R-:W2:Y:S04]  /*b4b0*/  SHFL.IDX PT, R3, R3, RZ, 0x1e1f ;  /* 0x001e1fff03037589 */ /* 0x000ea800000e0000 */
[----:B------:R-:W3:Y:S04]  /*b4c0*/  SHFL.IDX PT, R4, R4, RZ, 0x1e1f ;  /* 0x001e1fff04047589 */ /* 0x000ee800000e0000 */
[----:B0-----:R-:W4:Y:S02]  /*b4d0*/  SHFL.IDX PT, R5, R5, RZ, 0x1e1f ;  /* 0x001e1fff05057589 */ /* 0x001f2400000e0000 */
.L_x_5895:
[----:B------:R-:W-:Y:S01]  /*b4e0*/  IMAD R55, R203, R20, RZ ;  /* 0x00000014cb377224 */ /* 0x000fe200078e02ff */
        /* <DEDUP_REMOVED lines=13> */
[----:B------:R-:W-:Y:S01]  /*b5c0*/  CS2R R34, SRZ ;  /* 0x0000000000227805 */ /* 0x000fe2000001ff00 */
[----:B------:R-:W-:Y:S06]  /*b5d0*/  @P0 BRA `(.L_x_5571) ;  /* 0x0000000000f80947 */ /* 0x000fec0003800000 */
[----:B------:R-:W3:Y:S01]  /*b5e0*/  LDL R46, [R1] ;  /* 0x00000000012e7983 */ /* 0x000ee20000100800 */
[----:B------:R-:W-:Y:S01]  /*b5f0*/  ULDC UR4, c[0x0][0x3f4] ;  /* 0x0000fd0000047ab9 */ /* 0x000fe20000000800 */
[----:B------:R-:W-:Y:S02]  /*b600*/  SHF.R.S32.HI R9, RZ, 0x1f, R222 ;  /* 0x0000001fff097819 */ /* 0x000fe400000114de */
[----:B------:R-:W-:Y:S02]  /*b610*/  CS2R R32, SRZ ;  /* 0x0000000000207805 */ /* 0x000fe4000001ff00 */
[----:B------:R-:W-:Y:S02]  /*b620*/  ISETP.GE.AND P4, PT, R222, UR4, PT ;  /* 0x00000004de007c0c */ /* 0x000fe4000bf86270 */
[----:B------:R-:W-:Y:S02]  /*b630*/  CS2R R30, SRZ ;  /* 0x00000000001e7805 */ /* 0x000fe4000001ff00 */
[----:B------:R-:W-:-:S02]  /*b640*/  ISETP.GE.AND P3, PT, R228, UR4, PT ;  /* 0x00000004e4007c0c */ /* 0x000fc4000bf66270 */
[----:B------:R-:W-:-:S07]  /*b650*/  ISETP.GE.AND P2, PT, R229, UR4, PT ;  /* 0x00000004e5007c0c */ /* 0x000fce000bf46270 */
[C---:B--2---:R-:W-:Y:S02]  /*b660*/  @!P4 IADD3 R6, P0, R222.reuse, R3, RZ ;  /* 0x00000003de06c210 */ /* 0x044fe40007f1e0ff */
[----:B----4-:R-:W-:-:S03]  /*b670*/  @!P4 IADD3 R12, P1, R222, R5, RZ ;  /* 0x00000005de0cc210 */ /* 0x010fc60007f3e0ff */
[--C-:B-1----:R-:W-:Y:S02]  /*b680*/  @!P4 IMAD.X R7, R0, 0x1, R9.reuse, P0 ;  /* 0x000000010007c824 */ /* 0x102fe400000e0609 */
[----:B---3--:R-:W-:Y:S01]  /*b690*/  @!P4 IMAD.X R13, R4, 0x1, R9, P1 ;  /* 0x00000001040dc824 */ /* 0x008fe200008e0609 */
[----:B------:R-:W-:Y:S02]  /*b6a0*/  ISETP.GE.AND P1, PT, R223, UR4, PT ;  /* 0x00000004df007c0c */ /* 0x000fe4000bf26270 */
[----:B------:R0:W5:Y:S01]  /*b6b0*/  @!P4 LD.E.64 R32, desc[UR42][R6.64] ;  /* 0x0000002a0620c980 */ /* 0x000162000c101b00 */
[----:B------:R-:W-:-:S03]  /*b6c0*/  SHF.R.S32.HI R9, RZ, 0x1f, R228 ;  /* 0x0000001fff097819 */ /* 0x000fc600000114e4 */
[----:B------:R-:W5:Y:S01]  /*b6d0*/  @!P4 LD.E.64 R30, desc[UR42][R12.64] ;  /* 0x0000002a0c1ec980 */ /* 0x000f62000c101b00 */
[C---:B------:R-:W-:Y:S02]  /*b6e0*/  @!P3 IADD3 R10, P4, R228.reuse, R3, RZ ;  /* 0x00000003e40ab210 */ /* 0x040fe40007f9e0ff */
[----:B------:R-:W-:Y:S02]  /*b6f0*/  CS2R R26, SRZ ;  /* 0x00000000001a7805 */ /* 0x000fe4000001ff00 */
[----:B------:R-:W-:Y:S02]  /*b700*/  @!P3 IADD3 R8, P5, R228, R5, RZ ;  /* 0x00000005e408b210 */ /* 0x000fe40007fbe0ff */
[----:B------:R-:W-:Y:S02]  /*b710*/  CS2R R28, SRZ ;  /* 0x00000000001c7805 */ /* 0x000fe4000001ff00 */
[----:B------:R-:W-:Y:S01]  /*b720*/  SHF.R.S32.HI R21, RZ, 0x1f, R229 ;  /* 0x0000001fff157819 */ /* 0x000fe200000114e5 */
[--C-:B------:R-:W-:Y:S01]  /*b730*/  @!P3 IMAD.X R11, R0, 0x1, R9.reuse, P4 ;  /* 0x00000001000bb824 */ /* 0x100fe200020e0609 */
[----:B------:R-:W-:Y:S01]  /*b740*/  ISETP.GE.AND P0, PT, R206, UR4, PT ;  /* 0x00000004ce007c0c */ /* 0x000fe2000bf06270 */
[----:B------:R-:W-:Y:S01]  /*b750*/  @!P3 IMAD.X R9, R4, 0x1, R9, P5 ;  /* 0x000000010409b824 */ /* 0x000fe200028e0609 */
[----:B------:R-:W-:-:S02]  /*b760*/  @!P2 IADD3 R52, P4, R229, R3, RZ ;  /* 0x00000003e534a210 */ /* 0x000fc40007f9e0ff */
[----:B------:R-:W-:Y:S01]  /*b770*/  @!P2 IADD3 R50, P5, R229, R5, RZ ;  /* 0x00000005e532a210 */ /* 0x000fe20007fbe0ff */
[----:B------:R-:W5:Y:S01]  /*b780*/  @!P3 LD.E.64 R26, desc[UR42][R10.64] ;  /* 0x0000002a0a1ab980 */ /* 0x000f62000c101b00 */
[----:B------:R-:W-:Y:S01]  /*b790*/  SHF.R.S32.HI R15, RZ, 0x1f, R223 ;  /* 0x0000001fff0f7819 */ /* 0x000fe200000114df */
[--C-:B------:R-:W-:Y:S01]  /*b7a0*/  @!P2 IMAD.X R53, R0, 0x1, R21.reuse, P4 ;  /* 0x000000010035a824 */ /* 0x100fe200020e0615 */
[C---:B------:R-:W-:Y:S01]  /*b7b0*/  @!P1 IADD3 R48, P4, R223.reuse, R3, RZ ;  /* 0x00000003df309210 */ /* 0x040fe20007f9e0ff */
[----:B------:R-:W-:Y:S01]  /*b7c0*/  @!P2 IMAD.X R51, R4, 0x1, R21, P5 ;  /* 0x000000010433a824 */ /* 0x000fe200028e0615 */
[----:B------:R-:W-:Y:S01]  /*b7d0*/  @!P1 IADD3 R42, P5, R223, R5, RZ ;  /* 0x00000005df2a9210 */ /* 0x000fe20007fbe0ff */
[----:B------:R1:W5:Y:S02]  /*b7e0*/  @!P3 LD.E.64 R28, desc[UR42][R8.64] ;  /* 0x0000002a081cb980 */ /* 0x000364000c101b00 */
[--C-:B------:R-:W-:Y:S01]  /*b7f0*/  @!P1 IMAD.X R49, R0, 0x1, R15.reuse, P4 ;  /* 0x0000000100319824 */ /* 0x100fe200020e060f */
[----:B0-----:R-:W-:Y:S01]  /*b800*/  @!P0 SHF.R.S32.HI R7, RZ, 0x1f, R206 ;  /* 0x0000001fff078819 */ /* 0x001fe200000114ce */
[----:B------:R-:W-:Y:S01]  /*b810*/  @!P1 IMAD.X R43, R4, 0x1, R15, P5 ;  /* 0x00000001042b9824 */ /* 0x000fe200028e060f */
[----:B------:R-:W-:-:S05]  /*b820*/  @!P0 IADD3 R40, P5, R206, R3, RZ ;  /* 0x00000003ce288210 */ /* 0x000fca0007fbe0ff */
[----:B------:R-:W-:Y:S01]  /*b830*/  @!P0 IMAD.X R41, R0, 0x1, R7, P5 ;  /* 0x0000000100298824 */ /* 0x000fe200028e0607 */
[----:B------:R-:W-:-:S05]  /*b840*/  @!P0 IADD3 R6, P5, R206, R5, RZ ;  /* 0x00000005ce068210 */ /* 0x000fca0007fbe0ff */
[----:B------:R-:W-:Y:S01]  /*b850*/  @!P0 IMAD.X R7, R4, 0x1, R7, P5 ;  /* 0x0000000104078824 */ /* 0x000fe200028e0607 */
[----:B------:R-:W-:Y:S02]  /*b860*/  CS2R R20, SRZ ;  /* 0x0000000000147805 */ /* 0x000fe4000001ff00 */
[----:B------:R-:W-:Y:S02]  /*b870*/  CS2R R24, SRZ ;  /* 0x0000000000187805 */ /* 0x000fe4000001ff00 */
[----:B------:R-:W-:Y:S02]  /*b880*/  CS2R R14, SRZ ;  /* 0x00000000000e7805 */ /* 0x000fe4000001ff00 */
[----:B------:R-:W-:Y:S02]  /*b890*/  CS2R R36, SRZ ;  /* 0x0000000000247805 */ /* 0x000fe4000001ff00 */
[----:B------:R-:W-:Y:S02]  /*b8a0*/  CS2R R34, SRZ ;  /* 0x0000000000227805 */ /* 0x000fe4000001ff00 */
[----:B-1----:R-:W-:-:S02]  /*b8b0*/  CS2R R8, SRZ ;  /* 0x0000000000087805 */ /* 0x002fc4000001ff00 */
[----:B------:R-:W-:Y:S01]  /*b8c0*/  CS2R R10, SRZ ;  /* 0x00000000000a7805 */ /* 0x000fe2000001ff00 */
[----:B------:R0:W5:Y:S04]  /*b8d0*/  @!P2 LD.E.64 R20, desc[UR42][R52.64] ;  /* 0x0000002a3414a980 */ /* 0x000168000c101b00 */
[----:B------:R0:W5:Y:S04]  /*b8e0*/  @!P2 LD.E.64 R24, desc[UR42][R50.64] ;  /* 0x0000002a3218a980 */ /* 0x000168000c101b00 */
[----:B------:R0:W5:Y:S04]  /*b8f0*/  @!P1 LD.E.64 R14, desc[UR42][R42.64] ;  /* 0x0000002a2a0e9980 */ /* 0x000168000c101b00 */
[----:B------:R0:W5:Y:S04]  /*b900*/  @!P0 LD.E.64 R36, desc[UR42][R40.64] ;  /* 0x0000002a28248980 */ /* 0x000168000c101b00 */
[----:B------:R0:W5:Y:S01]  /*b910*/  @!P0 LD.E.64 R34, desc[UR42][R6.64] ;  /* 0x0000002a06228980 */ /* 0x000162000c101b00 */
[----:B------:R-:W-:-:S02]  /*b920*/  ISETP.GE.AND P4, PT, R46, UR4, PT ;  /* 0x000000042e007c0c */ /* 0x000fc4000bf86270 */
[----:B------:R-:W-:-:S11]  /*b930*/  SHF.R.S32.HI R13, RZ, 0x1f, R46 ;  /* 0x0000001fff0d7819 */ /* 0x000fd6000001142e */
[----:B------:R-:W-:-:S05]  /*b940*/  @!P4 IADD3 R38, P5, R46, R3, RZ ;  /* 0x000000032e26c210 */ /* 0x000fca0007fbe0ff */
[----:B------:R-:W-:Y:S01]  /*b950*/  @!P4 IMAD.X R39, R0, 0x1, R13, P5 ;  /* 0x000000010027c824 */ /* 0x000fe200028e060d */
[----:B------:R-:W-:-:S04]  /*b960*/  @!P4 IADD3 R46, P5, R46, R5, RZ ;  /* 0x000000052e2ec210 */ /* 0x000fc80007fbe0ff */
[----:B------:R0:W5:Y:S01]  /*b970*/  @!P4 LD.E.64 R8, desc[UR42][R38.64] ;  /* 0x0000002a2608c980 */ /* 0x000162000c101b00 */
[----:B------:R-:W-:Y:S01]  /*b980*/  @!P4 IMAD.X R47, R4, 0x1, R13, P5 ;  /* 0x00000001042fc824 */ /* 0x000fe200028e060d */
[----:B------:R-:W-:-:S04]  /*b990*/  CS2R R12, SRZ ;  /* 0x00000000000c7805 */ /* 0x000fc8000001ff00 */
[----:B------:R0:W5:Y:S04]  /*b9a0*/  @!P4 LD.E.64 R10, desc[UR42][R46.64] ;  /* 0x0000002a2e0ac980 */ /* 0x000168000c101b00 */
[----:B------:R0:W5:Y:S02]  /*b9b0*/  @!P1 LD.E.64 R12, desc[UR42][R48.64] ;  /* 0x0000002a300c9980 */ /* 0x000164000c101b00 */
.L_x_5571:
[----:B------:R-:W-:Y:S05]  /*b9c0*/  BSYNC B1 ;  /* 0x0000000000017941 */ /* 0x000fea0003800000 */
.L_x_5570:
[----:B------:R-:W-:Y:S01]  /*b9d0*/  ULEA.HI UR4, UR37, UR37, URZ, 0x1 ;  /* 0x0000002525047291 */ /* 0x000fe2000f8f083f */
[----:B-1----:R-:W-:Y:S01]  /*b9e0*/  VIADDMNMX R0, R55, -R212, 0x80, PT ;  /* 0x0000008037007446 */ /* 0x002fe200038009d4 */
[----:B------:R-:W-:Y:S02]  /*b9f0*/  BSSY B1, `(.L_x_5572) ;  /* 0x0000008000017945 */ /* 0x000fe40003800000 */
[----:B------:R-:W-:Y:S01]  /*ba00*/  ULOP3.LUT UR4, UR4, 0xfffffffe, URZ, 0xc0, !UPT ;  /* 0xfffffffe04047892 */ /* 0x000fe2000f8ec03f */
[----:B------:R-:W-:-:S03]  /*ba10*/  ISETP.GE.AND P1, PT, R211, R0, PT ;  /* 0x00000000d300720c */ /* 0x000fc60003f26270 */
[----:B------:R-:W-:-:S06]  /*ba20*/  UIADD3 UR4, UR37, -UR4, URZ ;  /* 0x8000000425047290 */ /* 0x000fcc000fffe03f */
[----:B--2---:R-:W-:-:S05]  /*ba30*/  IMAD.U32 R3, RZ, RZ, UR4 ;  /* 0x00000004ff037e24 */ /* 0x004fca000f8e00ff */
[----:B------:R-:W-:-:S04]  /*ba40*/  SHF.L.U32 R3, R3, 0x1f, RZ ;  /* 0x0000001f03037819 */ /* 0x000fc800000006ff */
[----:B------:R-:W1:Y:S02]  /*ba50*/  SYNCS.PHASECHK.TRANS64.TRYWAIT P0, [R16+URZ+0x2a800], R3 ;  /* 0x02a80003100075a7 */ /* 0x000e64000800017f */
[----:B-1----:R-:W-:Y:S05]  /*ba60*/  @!P0 BRA `(.L_x_5573) ;  /* 0x0000022400988947 */ /* 0x002fea0003800000 */
.L_x_5896:
[----:B------:R-:W-:Y:S05]  /*ba70*/  BSYNC B1 ;  /* 0x0000000000017941 */ /* 0x000fea0003800000 */
.L_x_5572:
[----:B------:R-:W-:Y:S05]  /*ba80*/  @P1 BRA `(.L_x_5574) ;  /* 0x0000006400581947 */ /* 0x000fea0003800000 */
[----:B0-----:R-:W1:Y:S01]  /*ba90*/  LDL R6, [R1+0x8] ;  /* 0x0000080001067983 */ /* 0x001e620000100800 */
[----:B----4-:R-:W0:Y:S03]  /*baa0*/  LDC R5, c[0x0][0x3f4] ;  /* 0x0000fd00ff057b82 */ /* 0x010e260000000800 */
[----:B---3--:R-:W2:Y:S01]  /*bab0*/  LDL R4, [R1] ;  /* 0x0000000001047983 */ /* 0x008ea20000100800 */
[----:B------:R-:W-:Y:S01]  /*bac0*/  LEA.HI R45, R54, R45, RZ, 0x2 ;  /* 0x0000002d362d7211 */ /* 0x000fe200078f10ff */
[----:B------:R-:W-:Y:S03]  /*bad0*/  BSSY B1, `(.L_x_5575) ;  /* 0x0000086000017945 */ /* 0x000fe60003800000 */
[--C-:B------:R-:W-:Y:S02]  /*bae0*/  SHF.R.S32.HI R0, RZ, 0x2, R45.reuse ;  /* 0x00000002ff007819 */ /* 0x100fe4000001142d */
[----:B------:R-:W-:-:S04]  /*baf0*/  SHF.R.S32.HI R45, RZ, 0x1f, R45 ;  /* 0x0000001fff2d7819 */ /* 0x000fc8000001142d */
[----:B------:R-:W-:-:S04]  /*bb00*/  LEA.HI R45, R45, R0, RZ, 0x2 ;  /* 0x000000002d2d7211 */ /* 0x000fc800078f10ff */
[----:B------:R-:W-:-:S05]  /*bb10*/  LOP3.LUT R45, R45, 0xfffffffc, RZ, 0xc0, !PT ;  /* 0xfffffffc2d2d7812 */ /* 0x000fca00078ec0ff */
[----:B------:R-:W-:Y:S01]  /*bb20*/  IMAD.IADD R45, R0, 0x1, -R45 ;  /* 0x00000001002d7824 */ /* 0x000fe200078e0a2d */
[-C--:B0-----:R-:W-:Y:S02]  /*bb30*/  ISETP.GE.AND P6, PT, R206, R5.reuse, PT ;  /* 0x00000005ce00720c */ /* 0x081fe40003fc6270 */
[-C--:B------:R-:W-:Y:S02]  /*bb40*/  ISETP.GE.AND P1, PT, R222, R5.reuse, PT ;  /* 0x00000005de00720c */ /* 0x080fe40003f26270 */
[----:B------:R-:W-:Y:S02]  /*bb50*/  LOP3.LUT P0, RZ, R45, 0x2, RZ, 0xc0, !PT ;  /* 0x000000022dff7812 */ /* 0x000fe4000780c0ff */
[-C--:B------:R-:W-:Y:S02]  /*bb60*/  ISETP.GE.AND P2, PT, R228, R5.reuse, PT ;  /* 0x00000005e400720c */ /* 0x080fe40003f46270 */
[-C--:B------:R-:W-:Y:S02]  /*bb70*/  ISETP.GE.AND P3, PT, R229, R5.reuse, PT ;  /* 0x00000005e500720c */ /* 0x080fe40003f66270 */
[----:B------:R-:W-:Y:S01]  /*bb80*/  ISETP.GE.AND P4, PT, R223, R5, PT ;  /* 0x00000005df00720c */ /* 0x000fe20003f86270 */
[----:B-1----:R-:W-:-:S04]  /*bb90*/  IMAD.IADD R3, R16, 0x1, R6 ;  /* 0x0000000110037824 */ /* 0x002fc800078e0206 */
[----:B------:R-:W-:Y:S01]  /*bba0*/  VIADD R0, R3, 0x20 ;  /* 0x0000002003007836 */ /* 0x000fe20000000000 */
[----:B--2---:R-:W-:Y:S01]  /*bbb0*/  ISETP.GE.AND P5, PT, R4, R5, PT ;  /* 0x000000050400720c */ /* 0x004fe20003fa6270 */
        /* <DEDUP_REMOVED lines=119> */
.L_x_5576:
[----:B------:R-:W-:Y:S05]  /*c330*/  BSYNC B1 ;  /* 0x0000000000017941 */ /* 0x000fea0003800000 */
.L_x_5575:
        /* <DEDUP_REMOVED lines=125> */
.L_x_5578:
[----:B------:R-:W-:Y:S05]  /*cb10*/  BSYNC B1 ;  /* 0x0000000000017941 */ /* 0x000fea0003800000 */
.L_x_5577:
        /* <DEDUP_REMOVED lines=120> */
.L_x_5580:
[----:B------:R-:W-:Y:S05]  /*d2a0*/  BSYNC B1 ;  /* 0x0000000000017941 */ /* 0x000fea0003800000 */
.L_x_5579:
        /* <DEDUP_REMOVED lines=124> */
.L_x_5582:
[----:B------:R-:W-:Y:S05]  /*da70*/  BSYNC B1 ;  /* 0x0000000000017941 */ /* 0x000fea0003800000 */
.L_x_5581:
        /* <DEDUP_REMOVED lines=120> */
.L_x_5584:
[----:B------:R-:W-:Y:S05]  /*e200*/  BSYNC B1 ;  /* 0x0000000000017941 */ /* 0x000fea0003800000 */
.L_x_5583:
        /* <DEDUP_REMOVED lines=124> */
.L_x_5568:
[----:B------:R-:W1:Y:S01]  /*e9d0*/  LDC R20, c[0x0][0x448] ;  /* 0x00011200ff147b82 */ /* 0x000e620000000800 */
[----:B------:R-:W-:Y:S01]  /*e9e0*/  IMAD.MOV.U32 R4, RZ, RZ, R26 ;  /* 0x000000ffff047224 */ /* 0x000fe200078e001a */
        /* <DEDUP_REMOVED lines=8> */
[----:B-1----:R-:W-:-:S04]  /*ea70*/  @P0 IMAD.HI.U32 R0, R10, R3, RZ ;  /* 0x000000030a000227 */ /* 0x002fc800078e00ff */
[----:B------:R-:W-:Y:S01]  /*ea80*/  IMAD.MOV.U32 R3, RZ, RZ, R10 ;  /* 0x000000ffff037224 */ /* 0x000fe200078e000a */
[----:B--2---:R-:W-:Y:S01]  /*ea90*/  @P0 SHF.R.U32.HI R3, RZ, R5, R0 ;  /* 0x00000005ff030219 */ /* 0x004fe20000011600 */
[----:B------:R-:W-:-:S03]  /*eaa0*/  IMAD.MOV.U32 R5, RZ, RZ, R29 ;  /* 0x000000ffff057224 */ /* 0x000fc600078e001d */
[----:B------:R-:W-:Y:S01]  /*eab0*/  SHF.R.S32.HI R0, RZ, 0x1f, R3 ;  /* 0x0000001fff007819 */ /* 0x000fe20000011403 */
[----:B------:R-:W-:-:S04]  /*eac0*/  IMAD.WIDE.U32 R4, R3, UR4, R4 ;  /* 0x0000000403047c25 */ /* 0x000fc8000f8e0004 */
[----:B------:R-:W-:Y:S02]  /*ead0*/  IMAD R8, R0, UR4, RZ ;  /* 0x0000000400087c24 */ /* 0x000fe4000f8e02ff */
[----:B------:R-:W-:-:S04]  /*eae0*/  IMAD.WIDE.U32 R6, R3, UR6, R6 ;  /* 0x0000000603067c25 */ /* 0x000fc8000f8e0006 */
[----:B------:R-:W-:Y:S01]  /*eaf0*/  IMAD R0, R0, UR6, RZ ;  /* 0x0000000600007c24 */ /* 0x000fe2000f8e02ff */
[----:B------:R-:W-:Y:S01]  /*eb00*/  IADD3 R39, P1, R6, UR8, RZ ;  /* 0x0000000806277c10 */ /* 0x000fe2000ff3e0ff */
        /* <DEDUP_REMOVED lines=12> */
.L_x_5902:
        /* <DEDUP_REMOVED lines=16> */
[C---:B------:R-:W-:Y:S01]  /*ecd0*/  VIADD R0, R18.reuse, 0x20 ;  /* 0x0000002012007836 */ /* 0x040fe20000000000 */
[----:B------:R-:W-:Y:S01]  /*ece0*/  ULDC UR4, c[0x0][0x3f4] ;  /* 0x0000fd0000047ab9 */ /* 0x000fe20000000800 */
[C---:B------:R-:W-:Y:S01]  /*ecf0*/  VIADD R4, R18.reuse, 0x40 ;  /* 0x0000004012047836 */ /* 0x040fe20000000000 */
        /* <DEDUP_REMOVED lines=8> */
[----:B------:R-:W-:Y:S02]  /*ed80*/  CS2R R30, SRZ ;  /* 0x00000000001e7805 */ /* 0x000fe4000001ff00 */
[----:B--2---:R-:W-:Y:S01]  /*ed90*/  @!P2 IADD3 R42, P3, R18, R21, RZ ;  /* 0x00000015122aa210 */ /* 0x004fe20007f7e0ff */
[----:B------:R-:W-:Y:S02]  /*eda0*/  @!P1 IMAD.SHL.U32 R20, R213, 0x10, RZ ;  /* 0x00000010d5149824 */ /* 0x000fe400078e00ff */
[----:B------:R-:W-:-:S02]  /*edb0*/  @!P0 IMAD.SHL.U32 R40, R214, 0x10, RZ ;  /* 0x00000010d6288824 */ /* 0x000fc400078e00ff */
[C---:B-1----:R-:W-:Y:S01]  /*edc0*/  @!P2 IMAD.X R43, R3.reuse, 0x1, R19, P3 ;  /* 0x00000001032ba824 */ /* 0x042fe200018e0613 */
[----:B------:R-:W-:Y:S02]  /*edd0*/  @!P1 SHF.R.S32.HI R0, RZ, 0x1f, R20 ;  /* 0x0000001fff009819 */ /* 0x000fe40000011414 */
[C---:B------:R-:W-:Y:S02]  /*ede0*/  @!P1 IADD3 R46, P5, R20.reuse, R21, RZ ;  /* 0x00000015142e9210 */ /* 0x040fe40007fbe0ff */
[----:B----4-:R-:W-:Y:S02]  /*edf0*/  @!P1 IADD3 R20, P4, R20, R39, RZ ;  /* 0x0000002714149210 */ /* 0x010fe40007f9e0ff */
[----:B------:R-:W-:Y:S02]  /*ee00*/  CS2R R10, SRZ ;  /* 0x00000000000a7805 */ /* 0x000fe4000001ff00 */
[C---:B------:R-:W-:Y:S01]  /*ee10*/  @!P0 IADD3 R38, P3, R40.reuse, R21, RZ ;  /* 0x0000001528268210 */ /* 0x040fe20007f7e0ff */
[----:B------:R-:W-:Y:S01]  /*ee20*/  @!P1 IMAD.X R47, R3, 0x1, R0, P5 ;  /* 0x00000001032f9824 */ /* 0x000fe200028e0600 */
[----:B------:R-:W-:Y:S01]  /*ee30*/  @!P0 SHF.R.S32.HI R8, RZ, 0x1f, R40 ;  /* 0x0000001fff088819 */ /* 0x000fe20000011428 */
[----:B---3--:R-:W-:Y:S01]  /*ee40*/  @!P1 IMAD.X R21, R37, 0x1, R0, P4 ;  /* 0x0000000125159824 */ /* 0x008fe200020e0600 */
[----:B------:R-:W-:-:S02]  /*ee50*/  @!P0 IADD3 R40, P5, R40, R39, RZ ;  /* 0x0000002728288210 */ /* 0x000fc40007fbe0ff */
[----:B------:R-:W-:Y:S02]  /*ee60*/  CS2R R32, SRZ ;  /* 0x0000000000207805 */ /* 0x000fe4000001ff00 */
[----:B------:R-:W-:Y:S01]  /*ee70*/  @!P2 IADD3 R36, P4, R18, R39, RZ ;  /* 0x000000271224a210 */ /* 0x000fe20007f9e0ff */
[--C-:B------:R-:W-:Y:S01]  /*ee80*/  @!P0 IMAD.X R39, R3, 0x1, R8.reuse, P3 ;  /* 0x0000000103278824 */ /* 0x100fe200018e0608 */
[----:B------:R-:W-:Y:S01]  /*ee90*/  CS2R R34, SRZ ;  /* 0x0000000000227805 */ /* 0x000fe2000001ff00 */
[C---:B------:R-:W-:Y:S01]  /*eea0*/  @!P0 IMAD.X R41, R37.reuse, 0x1, R8, P5 ;  /* 0x0000000125298824 */ /* 0x040fe200028e0608 */
[----:B------:R-:W-:Y:S02]  /*eeb0*/  CS2R R8, SRZ ;  /* 0x0000000000087805 */ /* 0x000fe4000001ff00 */
[----:B------:R-:W-:Y:S02]  /*eec0*/  CS2R R12, SRZ ;  /* 0x00000000000c7805 */ /* 0x000fe4000001ff00 */
        /* <DEDUP_REMOVED lines=8> */
.L_x_5587:
[----:B------:R-:W-:Y:S05]  /*ef50*/  BSYNC B1 ;  /* 0x0000000000017941 */ /* 0x000fea0003800000 */
.L_x_5586:
[----:B------:R-:W-:Y:S01]  /*ef60*/  ULEA.HI UR4, UR37, UR37, URZ, 0x1 ;  /* 0x0000002525047291 */ /* 0x000fe2000f8f083f */
[----:B------:R-:W-:Y:S01]  /*ef70*/  VIADDMNMX R0, R49, -R212, 0x80, PT ;  /* 0x0000008031007446 */ /* 0x000fe200038009d4 */
[----:B------:R-:W-:Y:S02]  /*ef80*/  BSSY B1, `(.L_x_5588) ;  /* 0x0000008000017945 */ /* 0x000fe40003800000 */
[----:B------:R-:W-:Y:S01]  /*ef90*/  ULOP3.LUT UR4, UR4, 0xfffffffe, URZ, 0xc0, !UPT ;  /* 0xfffffffe04047892 */ /* 0x000fe2000f8ec03f */
[----:B------:R-:W-:-:S03]  /*efa0*/  ISETP.GE.AND P1, PT, R211, R0, PT ;  /* 0x00000000d300720c */ /* 0x000fc60003f26270 */
[----:B------:R-:W-:-:S06]  /*efb0*/  UIADD3 UR4, UR37, -UR4, URZ ;  /* 0x8000000425047290 */ /* 0x000fcc000fffe03f */
[----:B-1----:R-:W-:-:S05]  /*efc0*/  IMAD.U32 R3, RZ, RZ, UR4 ;  /* 0x00000004ff037e24 */ /* 0x002fca000f8e00ff */
[----:B------:R-:W-:-:S04]  /*efd0*/  SHF.L.U32 R3, R3, 0x1f, RZ ;  /* 0x0000001f03037819 */ /* 0x000fc800000006ff */
[----:B------:R-:W1:Y:S02]  /*efe0*/  SYNCS.PHASECHK.TRANS64.TRYWAIT P0, [R16+URZ+0x2a800], R3 ;  /* 0x02a80003100075a7 */ /* 0x000e64000800017f */
[----:B-1----:R-:W-:Y:S05]  /*eff0*/  @!P0 BRA `(.L_x_5589) ;  /* 0x000001f000b88947 */ /* 0x002fea0003800000 */
.L_x_5903:
[----:B------:R-:W-:Y:S05]  /*f000*/  BSYNC B1 ;  /* 0x0000000000017941 */ /* 0x000fea0003800000 */
.L_x_5588:
[----:B------:R-:W-:Y:S05]  /*f010*/  @P1 BRA `(.L_x_5574) ;  /* 0x0000002c00f41947 */ /* 0x000fea0003800000 */
[----:B-1----:R-:W1:Y:S01]  /*f020*/  LDC R3, c[0x0][0x3f4] ;  /* 0x0000fd00ff037b82 */ /* 0x002e620000000800 */
[C---:B------:R-:W-:Y:S01]  /*f030*/  VIADD R0, R18.reuse, 0x20 ;  /* 0x0000002012007836 */ /* 0x040fe20000000000 */
[----:B------:R-:W-:Y:S01]  /*f040*/  BSSY B1, `(.L_x_5590) ;  /* 0x0000100000017945 */ /* 0x000fe20003800000 */
[C---:B0-----:R-:W-:Y:S01]  /*f050*/  VIADD R20, R18.reuse, 0x40 ;  /* 0x0000004012147836 */ /* 0x041fe20000000000 */
[-C--:B-1----:R-:W-:Y:S02]  /*f060*/  ISETP.GE.AND P0, PT, R18, R3.reuse, PT ;  /* 0x000000031200720c */ /* 0x082fe40003f06270 */
[-C--:B------:R-:W-:Y:S02]  /*f070*/  ISETP.GE.AND P1, PT, R0, R3.reuse, PT ;  /* 0x000000030000720c */ /* 0x080fe40003f26270 */
[----:B------:R-:W-:-:S09]  /*f080*/  ISETP.GE.AND P2, PT, R20, R3, PT ;  /* 0x000000031400720c */ /* 0x000fd20003f46270 */
[----:B------:R-:W-:Y:S05]  /*f090*/  @P0 BRA `(.L_x_5591) ;  /* 0x0000000c00e80947 */ /* 0x000fea0003800000 */
[----:B------:R-:W4:Y:S01]  /*f0a0*/  LDL R68, [R1+0x3c] ;  /* 0x00003c0001447983 */ /* 0x000f220000100800 */
[C---:B------:R-:W-:Y:S02]  /*f0b0*/  LEA.HI R0, R45.reuse, R45, RZ, 0x1 ;  /* 0x0000002d2d007211 */ /* 0x040fe400078f08ff */
[----:B-----5:R-:W-:Y:S02]  /*f0c0*/  LOP3.LUT R20, R24, 0xff, RZ, 0xc0, !PT ;  /* 0x000000ff18147812 */ /* 0x020fe400078ec0ff */
[----:B------:R-:W-:Y:S02]  /*f0d0*/  LOP3.LUT R36, R0, 0xfffffffe, RZ, 0xc0, !PT ;  /* 0xfffffffe00247812 */ /* 0x000fe400078ec0ff */
[----:B------:R-:W-:Y:S02]  /*f0e0*/  SHF.R.U32.HI R0, RZ, 0x8, R24 ;  /* 0x00000008ff007819 */ /* 0x000fe40000011618 */
[----:B---3--:R-:W-:Y:S01]  /*f0f0*/  SHF.R.U32.HI R37, RZ, 0x8, R25 ;  /* 0x00000008ff257819 */ /* 0x008fe20000011619 */
[----:B------:R-:W-:Y:S01]  /*f100*/  IMAD.IADD R40, R45, 0x1, -R36 ;  /* 0x000000012d287824 */ /* 0x000fe200078e0a24 */
[----:B--2---:R-:W-:-:S02]  /*f110*/  LOP3.LUT R21, R0, 0xff, RZ, 0xc0, !PT ;  /* 0x000000ff00157812 */ /* 0x004fc400078ec0ff */
[----:B----4-:R-:W-:Y:S02]  /*f120*/  SHF.R.U32.HI R39, RZ, 0x8, R26 ;  /* 0x00000008ff277819 */ /* 0x010fe4000001161a */
        /* <DEDUP_REMOVED lines=15> */
[----:B------:R-:W-:Y:S02]  /*f220*/  PRMT R49, R39, 0x7604, R38 ;  /* 0x0000760427317816 */ /* 0x000fe40000000026 */
        /* <DEDUP_REMOVED lines=12> */
[----:B------:R-:W-:Y:S02]  /*f2f0*/  LOP3.LUT R20, R5, 0xff, RZ, 0xc0, !PT ;  /* 0x000000ff05147812 */ /* 0x000fe400078ec0ff */
[----:B------:R-:W-:Y:S02]  /*f300*/  SHF.R.U32.HI R52, RZ, 0x8, R7 ;  /* 0x00000008ff347819 */ /* 0x000fe40000011607 */
[----:B------:R-:W-:Y:S02]  /*f310*/  PRMT R20, R21, 0x7604, R20 ;  /* 0x0000760415147816 */ /* 0x000fe40000000014 */
[----:B------:R-:W-:Y:S02]  /*f320*/  SHF.R.U32.HI R21, RZ, 0x10, R25 ;  /* 0x00000010ff157819 */ /* 0x000fe40000011619 */
[----:B------:R-:W-:Y:S02]  /*f330*/  SHF.R.U32.HI R50, RZ, 0x8, R6 ;  /* 0x00000008ff327819 */ /* 0x000fe40000011606 */
[----:B------:R-:W-:Y:S01]  /*f340*/  LOP3.LUT R51, R7, 0xff, RZ, 0xc0, !PT ;  /* 0x000000ff07337812 */ /* 0x000fe200078ec0ff */
[----:B------:R-:W-:Y:S01]  /*f350*/  IMAD.U32 R21, R21, 0x10000, RZ ;  /* 0x0001000015157824 */ /* 0x000fe200078e00ff */
[----:B------:R-:W-:-:S02]  /*f360*/  LOP3.LUT R52, R52, 0xff, RZ, 0xc0, !PT ;  /* 0x000000ff34347812 */ /* 0x000fc400078ec0ff */
[----:B------:R-:W-:Y:S02]  /*f370*/  SHF.R.U32.HI R55, RZ, 0x10, R5 ;  /* 0x00000010ff377819 */ /* 0x000fe40000011605 */
[----:B------:R-:W-:Y:S02]  /*f380*/  LOP3.LUT R47, R6, 0xff, RZ, 0xc0, !PT ;  /* 0x000000ff062f7812 */ /* 0x000fe400078ec0ff */
[----:B------:R-:W-:Y:S01]  /*f390*/  LOP3.LUT R50, R50, 0xff, RZ, 0xc0, !PT ;  /* 0x000000ff32327812 */ /* 0x000fe200078ec0ff */
[----:B------:R-:W-:Y:S01]  /*f3a0*/  IMAD.U32 R55, R55, 0x10000, RZ ;  /* 0x0001000037377824 */ /* 0x000fe200078e00ff */
[----:B------:R-:W-:Y:S02]  /*f3b0*/  PRMT R52, R52, 0x7604, R51 ;  /* 0x0000760434347816 */ /* 0x000fe40000000033 */
[----:B------:R-:W-:Y:S02]  /*f3c0*/  SHF.R.U32.HI R51, RZ, 0x10, R27 ;  /* 0x00000010ff337819 */ /* 0x000fe4000001161b */
[----:B------:R-:W-:-:S02]  /*f3d0*/  PRMT R57, R50, 0x7604, R47 ;  /* 0x0000760432397816 */ /* 0x000fc4000000002f */
        /* <DEDUP_REMOVED lines=14> */
[----:B------:R-:W-:Y:S02]  /*f4c0*/  F2FP.F16.E4M3.UNPACK_B R57, R56 ;  /* 0x00000038ff39723e */ /* 0x000fe400020006ff */
[----:B0-----:R-:W-:Y:S02]  /*f4d0*/  F2FP.F16.E4M3.UNPACK_B R26, R41 ;  /* 0x00000029ff1a723e */ /* 0x001fe400020006ff */
[----:B------:R-:W-:Y:S02]  /*f4e0*/  F2FP.F16.E4M3.UNPACK_B R27, R54 ;  /* 0x00000036ff1b723e */ /* 0x000fe400020006ff */
[----:B------:R-:W-:Y:S01]  /*f4f0*/  LOP3.LUT R21, R21, 0xff000000, R24, 0xf8, !PT ;  /* 0xff00000015157812 */ /* 0x000fe200078ef818 */
[--C-:B------:R-:W-:Y:S01]  /*f500*/  HADD2.F32 R6, -RZ, R26.reuse.H0_H0 ;  /* 0x2000001aff067230 */ /* 0x100fe20000004100 */
[----:B------:R-:W-:Y:S01]  /*f510*/  LOP3.LUT R59, R52, 0xff0000, R59, 0xf8, !PT ;  /* 0x00ff0000343b7812 */ /* 0x000fe200078ef83b */
[----:B------:R-:W-:Y:S01]  /*f520*/  HADD2.F32 R26, -RZ, R26.H1_H1 ;  /* 0x3000001aff1a7230 */ /* 0x000fe20000004100 */
[----:B------:R-:W-:-:S02]  /*f530*/  F2FP.F16.E4M3.UNPACK_B R45, R40 ;  /* 0x00000028ff2d723e */ /* 0x000fc400020006ff */
[----:B------:R-:W-:Y:S02]  /*f540*/  F2FP.F16.E4M3.UNPACK_B R52, R40.H1 ;  /* 0x00000028ff34723e */ /* 0x000fe400030006ff */
[--C-:B------:R-:W-:Y:S02]  /*f550*/  LOP3.LUT R53, R53, 0xff0000, R4.reuse, 0xf8, !PT ;  /* 0x00ff000035357812 */ /* 0x100fe400078ef804 */
[----:B------:R-:W-:Y:S02]  /*f560*/  F2FP.F16.E4M3.UNPACK_B R41, R41.H1 ;  /* 0x00000029ff29723e */ /* 0x000fe400030006ff */
[----:B------:R-:W-:Y:S02]  /*f570*/  F2FP.F16.E4M3.UNPACK_B R56, R56.H1 ;  /* 0x00000038ff38723e */ /* 0x000fe400030006ff */
[----:B------:R-:W-:Y:S02]  /*f580*/  F2FP.F16.E4M3.UNPACK_B R54, R54.H1 ;  /* 0x00000036ff36723e */ /* 0x000fe400030006ff */
[----:B------:R-:W-:-:S02]  /*f590*/  LOP3.LUT R46, R53, 0xff000000, R4, 0xf8, !PT ;  /* 0xff000000352e7812 */ /* 0x000fc400078ef804 */
[-C--:B------:R-:W-:Y:S02]  /*f5a0*/  F2FP.F16.E4M3.UNPACK_B R51, R43.reuse ;  /* 0x0000002bff33723e */ /* 0x080fe400020006ff */
[----:B------:R-:W-:Y:S01]  /*f5b0*/  F2FP.F16.E4M3.UNPACK_B R53, R43.H1 ;  /* 0x0000002bff35723e */ /* 0x000fe200030006ff */
[----:B------:R-:W-:Y:S01]  /*f5c0*/  HADD2.F32 R43, -RZ, R56.H0_H0 ;  /* 0x20000038ff2b7230 */ /* 0x000fe20000004100 */
[----:B------:R-:W-:Y:S02]  /*f5d0*/  LOP3.LUT R59, R59, 0xff000000, R7, 0xf8, !PT ;  /* 0xff0000003b3b7812 */ /* 0x000fe400078ef807 */
[----:B------:R-:W-:Y:S02]  /*f5e0*/  F2FP.F16.E4M3.UNPACK_B R7, R42 ;  /* 0x0000002aff07723e */ /* 0x000fe400020006ff */
[-C--:B------:R-:W-:Y:S02]  /*f5f0*/  F2FP.F16.E4M3.UNPACK_B R60, R59.reuse ;  /* 0x0000003bff3c723e */ /* 0x080fe400020006ff */
[----:B------:R-:W-:-:S02]  /*f600*/  F2FP.F16.E4M3.UNPACK_B R59, R59.H1 ;  /* 0x0000003bff3b723e */ /* 0x000fc400030006ff */
[----:B------:R-:W-:Y:S01]  /*f610*/  F2FP.F16.E4M3.UNPACK_B R42, R42.H1 ;  /* 0x0000002aff2a723e */ /* 0x000fe200030006ff */
[----:B------:R-:W0:Y:S02]  /*f620*/  LDS.128 R36, [R68+0x18400] ;  /* 0x0184000044247984 */ /* 0x000e240000000c00 */
[-C--:B0-----:R-:W-:Y:S02]  /*f630*/  F2FP.F16.E4M3.UNPACK_B R24, R37.reuse ;  /* 0x00000025ff18723e */ /* 0x081fe400020006ff */
[----:B------:R-:W-:Y:S02]  /*f640*/  F2FP.F16.E4M3.UNPACK_B R47, R37.H1 ;  /* 0x00000025ff2f723e */ /* 0x000fe400030006ff */
[-C--:B------:R-:W-:Y:S01]  /*f650*/  F2FP.F16.E4M3.UNPACK_B R48, R39.reuse ;  /* 0x00000027ff30723e */ /* 0x080fe200020006ff */
[----:B------:R-:W-:Y:S01]  /*f660*/  HADD2.F32 R25, -RZ, R24.H0_H0 ;  /* 0x20000018ff197230 */ /* 0x000fe20000004100 */
[----:B------:R-:W-:Y:S01]  /*f670*/  F2FP.F16.E4M3.UNPACK_B R50, R39.H1 ;  /* 0x00000027ff32723e */ /* 0x000fe200030006ff */
[--C-:B------:R-:W-:Y:S01]  /*f680*/  HADD2.F32 R39, -RZ, R57.reuse.H0_H0 ;  /* 0x20000039ff277230 */ /* 0x100fe20000004100 */
[-C--:B------:R-:W-:Y:S01]  /*f690*/  F2FP.F16.E4M3.UNPACK_B R37, R36.reuse ;  /* 0x00000024ff25723e */ /* 0x080fe200020006ff */
[----:B------:R-:W-:Y:S01]  /*f6a0*/  HADD2.F32 R57, -RZ, R57.H1_H1 ;  /* 0x30000039ff397230 */ /* 0x000fe20000004100 */
[----:B------:R-:W-:Y:S01]  /*f6b0*/  F2FP.F16.E4M3.UNPACK_B R49, R36.H1 ;  /* 0x00000024ff31723e */ /* 0x000fe200030006ff */
[----:B------:R-:W-:-:S02]  /*f6c0*/  HADD2.F32 R36, -RZ, R27.H0_H0 ;  /* 0x2000001bff247230 */ /* 0x000fc40000004100 */
[----:B------:R-:W-:Y:S01]  /*f6d0*/  FMUL.FTZ R40, R6, R39 ;  /* 0x0000002706287220 */ /* 0x000fe20000410000 */
[----:B------:R-:W-:Y:S02]  /*f6e0*/  HADD2.F32 R24, -RZ, R24.H1_H1 ;  /* 0x30000018ff187230 */ /* 0x000fe40000004100 */
[----:B------:R-:W-:Y:S01]  /*f6f0*/  FMUL.FTZ R61, R26, R57 ;  /* 0x000000391a3d7220 */ /* 0x000fe20000410000 */
[----:B------:R-:W-:Y:S01]  /*f700*/  F2FP.F16.E4M3.UNPACK_B R4, R38 ;  /* 0x00000026ff04723e */ /* 0x000fe200020006ff */
[-C--:B------:R-:W-:Y:S01]  /*f710*/  FMUL.FTZ R58, R6, R36.reuse ;  /* 0x00000024063a7220 */ /* 0x080fe20000410000 */
[C---:B------:R-:W-:Y:S01]  /*f720*/  FFMA.FTZ R6, R25.reuse, R36, -R40 ;  /* 0x0000002419067223 */ /* 0x040fe20000010828 */
[----:B------:R-:W-:Y:S01]  /*f730*/  HADD2.F32 R40, -RZ, R54.H0_H0 ;  /* 0x20000036ff287230 */ /* 0x000fe20000004100 */
[----:B------:R-:W-:Y:S01]  /*f740*/  F2FP.F16.E4M3.UNPACK_B R38, R38.H1 ;  /* 0x00000026ff26723e */ /* 0x000fe200030006ff */
[----:B------:R-:W-:Y:S01]  /*f750*/  FFMA.FTZ R25, R25, R39, R58 ;  /* 0x0000002719197223 */ /* 0x000fe2000001003a */
[----:B------:R-:W-:-:S02]  /*f760*/  HADD2.F32 R39, -RZ, R27.H1_H1 ;  /* 0x3000001bff277230 */ /* 0x000fc40000004100 */
[----:B------:R-:W-:Y:S02]  /*f770*/  HADD2.F32 R27, -RZ, R41.H0_H0 ;  /* 0x20000029ff1b7230 */ /* 0x000fe40000004100 */
[----:B------:R-:W-:Y:S02]  /*f780*/  HADD2.F32 R36, -RZ, R47.H0_H0 ;  /* 0x2000002fff247230 */ /* 0x000fe40000004100 */
[----:B------:R-:W-:Y:S01]  /*f790*/  FMUL.FTZ R26, R26, R39 ;  /* 0x000000271a1a7220 */ /* 0x000fe20000410000 */
[----:B------:R-:W-:Y:S02]  /*f7a0*/  HADD2.F32 R54, -RZ, R54.H1_H1 ;  /* 0x30000036ff367230 */ /* 0x000fe40000004100 */
[C---:B------:R-:W-:Y:S01]  /*f7b0*/  FMUL.FTZ R63, R27.reuse, R43 ;  /* 0x0000002b1b3f7220 */ /* 0x040fe20000410000 */
[-C--:B------:R-:W-:Y:S01]  /*f7c0*/  FMUL.FTZ R58, R27, R40.reuse ;  /* 0x000000281b3a7220 */ /* 0x080fe20000410000 */
[C---:B------:R-:W-:Y:S01]  /*f7d0*/  FFMA.FTZ R27, R24.reuse, R39, -R61 ;  /* 0x00000027181b7223 */ /* 0x040fe2000001083d */
[----:B------:R-:W-:Y:S01]  /*f7e0*/  FFMA.FTZ R24, R24, R57, R26 ;  /* 0x0000003918187223 */ /* 0x000fe2000001001a */
[C---:B------:R-:W-:Y:S01]  /*f7f0*/  FFMA.FTZ R26, R36.reuse, R40, -R63 ;  /* 0x00000028241a7223 */ /* 0x040fe2000001083f */
[----:B------:R-:W-:Y:S01]  /*f800*/  FFMA.FTZ R36, R36, R43, R58 ;  /* 0x0000002b24247223 */ /* 0x000fe2000001003a */
[----:B------:R-:W-:Y:S01]  /*f810*/  HADD2.F32 R58, -RZ, R56.H1_H1 ;  /* 0x30000038ff3a7230 */ /* 0x000fe20000004100 */
[-C--:B------:R-:W-:Y:S01]  /*f820*/  F2FP.F16.E4M3.UNPACK_B R56, R55.reuse ;  /* 0x00000037ff38723e */ /* 0x080fe200020006ff */
        /* <DEDUP_REMOVED lines=15> */
[----:B------:R-:W-:Y:S02]  /*f920*/  HADD2.F32 R58, -RZ, R59.H0_H0 ;  /* 0x2000003bff3a7230 */ /* 0x000fe40000004100 */
[----:B------:R-:W-:Y:S01]  /*f930*/  FFMA.FTZ R40, R40, R61, R64 ;  /* 0x0000003d28287223 */ /* 0x000fe20000010040 */
[----:B------:R-:W-:Y:S01]  /*f940*/  HADD2.F32 R54, -RZ, R53.H0_H0 ;  /* 0x20000035ff367230 */ /* 0x000fe20000004100 */
[----:B------:R-:W-:Y:S01]  /*f950*/  F2FP.SATFINITE.E4M3.F32.PACK_AB_MERGE_C R36, R43, R36, RZ ;  /* 0x000000242b24723e */ /* 0x000fe200048070ff */
[----:B------:R-:W-:Y:S02]  /*f960*/  HADD2.F32 R57, -RZ, R55.H0_H0 ;  /* 0x20000037ff397230 */ /* 0x000fe40000004100 */
[----:B------:R-:W-:-:S02]  /*f970*/  HADD2.F32 R47, -RZ, R48.H1_H1 ;  /* 0x30000030ff2f7230 */ /* 0x000fc40000004100 */
[C---:B------:R-:W-:Y:S01]  /*f980*/  FMUL.FTZ R64, R54.reuse, R58 ;  /* 0x0000003a36407220 */ /* 0x040fe20000410000 */
[----:B------:R-:W-:Y:S02]  /*f990*/  HADD2.F32 R48, -RZ, R51.H1_H1 ;  /* 0x30000033ff307230 */ /* 0x000fe40000004100 */
[----:B------:R-:W-:Y:S01]  /*f9a0*/  FMUL.FTZ R63, R54, R57 ;  /* 0x00000039363f7220 */ /* 0x000fe20000410000 */
[----:B------:R-:W-:Y:S01]  /*f9b0*/  HADD2.F32 R51, -RZ, R50.H0_H0 ;  /* 0x20000032ff337230 */ /* 0x000fe20000004100 */
[----:B------:R-:W-:Y:S01]  /*f9c0*/  F2FP.SATFINITE.E4M3.F32.PACK_AB_MERGE_C R25, R24, R25, R36 ;  /* 0x000000191819723e */ /* 0x000fe20004807024 */
[----:B------:R-:W-:Y:S02]  /*f9d0*/  HADD2.F32 R56, -RZ, R56.H1_H1 ;  /* 0x30000038ff387230 */ /* 0x000fe40000004100 */
[C---:B------:R-:W-:Y:S01]  /*f9e0*/  FMUL.FTZ R62, R48.reuse, R60 ;  /* 0x0000003c303e7220 */ /* 0x040fe20000410000 */
[----:B------:R-:W-:Y:S02]  /*f9f0*/  HADD2.F32 R54, -RZ, R53.H1_H1 ;  /* 0x30000035ff367230 */ /* 0x000fe40000004100 */
[C---:B------:R-:W-:Y:S01]  /*fa00*/  FFMA.FTZ R64, R51.reuse, R57, -R64 ;  /* 0x0000003933407223 */ /* 0x040fe20000010840 */
[----:B------:R-:W-:Y:S01]  /*fa10*/  FFMA.FTZ R63, R51, R58, R63 ;  /* 0x0000003a333f7223 */ /* 0x000fe2000001003f */
        /* <DEDUP_REMOVED lines=8> */
[----:B------:R-:W-:Y:S02]  /*faa0*/  HADD2.F32 R59, -RZ, R58.H0_H0 ;  /* 0x2000003aff3b7230 */ /* 0x000fe40000004100 */
        /* <DEDUP_REMOVED lines=9> */
[----:B------:R-:W-:Y:S02]  /*fb40*/  HADD2.F32 R52, -RZ, R52.H1_H1 ;  /* 0x30000034ff347230 */ /* 0x000fe40000004100 */
[----:B------:R-:W-:Y:S01]  /*fb50*/  FFMA.FTZ R66, R51, R60, R67 ;  /* 0x0000003c33427223 */ /* 0x000fe20000010043 */
[----:B------:R-:W-:Y:S02]  /*fb60*/  HADD2.F32 R55, -RZ, R55.H1_H1 ;  /* 0x30000037ff377230 */ /* 0x000fe40000004100 */
[C---:B------:R-:W-:Y:S01]  /*fb70*/  FFMA.FTZ R61, R50.reuse, R56, -R61 ;  /* 0x00000038323d7223 */ /* 0x040fe2000001083d */
[----:B------:R-:W-:Y:S01]  /*fb80*/  FFMA.FTZ R59, R50, R59, R54 ;  /* 0x0000003b323b7223 */ /* 0x000fe20000010036 */
        /* <DEDUP_REMOVED lines=19> */
[----:B------:R-:W-:Y:S01]  /*fcc0*/  HADD2.F32 R37, -RZ, R37.H1_H1 ;  /* 0x30000025ff257230 */ /* 0x000fe20000004100 */
[----:B------:R-:W-:Y:S01]  /*fcd0*/  F2FP.F16.E4M3.UNPACK_B R49, R5.H1 ;  /* 0x00000005ff31723e */ /* 0x000fe200030006ff */
[C---:B------:R-:W-:Y:S01]  /*fce0*/  FMUL.FTZ R58, R45.reuse, R54 ;  /* 0x000000362d3a7220 */ /* 0x040fe20000410000 */
[----:B------:R-:W-:Y:S01]  /*fcf0*/  F2FP.F16.E4M3.UNPACK_B R21, R20.H1 ;  /* 0x00000014ff15723e */ /* 0x000fe200030006ff */
        /* <DEDUP_REMOVED lines=12> */
[----:B------:R-:W-:Y:S01]  /*fdc0*/  F2FP.F16.E4M3.UNPACK_B R5, R5 ;  /* 0x00000005ff05723e */ /* 0x000fe200020006ff */
[----:B------:R-:W-:-:S02]  /*fdd0*/  HADD2.F32 R21, -RZ, R38.H0_H0 ;  /* 0x20000026ff157230 */ /* 0x000fc40000004100 */
[C---:B------:R-:W-:Y:S01]  /*fde0*/  FMUL.FTZ R45, R42.reuse, R49 ;  /* 0x000000312a2d7220 */ /* 0x040fe20000410000 */
[----:B------:R-:W-:Y:S02]  /*fdf0*/  HADD2.F32 R38, -RZ, R38.H1_H1 ;  /* 0x30000026ff267230 */ /* 0x000fe40000004100 */
[----:B------:R-:W-:Y:S01]  /*fe00*/  FMUL.FTZ R42, R42, R37 ;  /* 0x000000252a2a7220 */ /* 0x000fe20000410000 */
[----:B------:R-:W-:Y:S01]  /*fe10*/  F2FP.SATFINITE.E4M3.F32.PACK_AB_MERGE_C R59, R62, R59, RZ ;  /* 0x0000003b3e3b723e */ /* 0x000fe200048070ff */
[C---:B------:R-:W-:Y:S01]  /*fe20*/  FFMA.FTZ R54, R21.reuse, R46, -R54 ;  /* 0x0000002e15367223 */ /* 0x040fe20000010836 */
[----:B------:R-:W-:Y:S01]  /*fe30*/  FFMA.FTZ R58, R21, R50, R58 ;  /* 0x00000032153a7223 */ /* 0x000fe2000001003a */
[C---:B------:R-:W-:Y:S01]  /*fe40*/  FFMA.FTZ R55, R38.reuse, R37, -R45 ;  /* 0x0000002526377223 */ /* 0x040fe2000001082d */
[--C-:B------:R-:W-:Y:S02]  /*fe50*/  HADD2.F32 R21, -RZ, R20.reuse.H0_H0 ;  /* 0x20000014ff157230 */ /* 0x100fe40000004100 */
[----:B------:R-:W-:Y:S01]  /*fe60*/  FFMA.FTZ R57, R38, R49, R42 ;  /* 0x0000003126397223 */ /* 0x000fe2000001002a */
[----:B------:R-:W-:Y:S01]  /*fe70*/  HADD2.F32 R37, -RZ, R20.H1_H1 ;  /* 0x30000014ff257230 */ /* 0x000fe20000004100 */
[----:B------:R-:W-:Y:S01]  /*fe80*/  F2FP.SATFINITE.E4M3.F32.PACK_AB_MERGE_C R24, R53, R52, R59 ;  /* 0x000000343518723e */ /* 0x000fe2000480703b */
[----:B------:R-:W-:Y:S01]  /*fe90*/  HADD2.F32 R20, -RZ, R7.H0_H0 ;  /* 0x20000007ff147230 */ /* 0x000fe20000004100 */
[----:B------:R-:W-:Y:S01]  /*fea0*/  F2FP.SATFINITE.E4M3.F32.PACK_AB_MERGE_C R54, R55, R54, RZ ;  /* 0x000000363736723e */ /* 0x000fe200048070ff */
[----:B------:R-:W-:-:S02]  /*feb0*/  HADD2.F32 R38, -RZ, R5.H0_H0 ;  /* 0x20000005ff267230 */ /* 0x000fc40000004100 */
[----:B------:R-:W-:Y:S02]  /*fec0*/  HADD2.F32 R42, -RZ, R5.H1_H1 ;  /* 0x30000005ff2a7230 */ /* 0x000fe40000004100 */
[C---:B------:R-:W-:Y:S01]  /*fed0*/  FMUL.FTZ R45, R20.reuse, R21 ;  /* 0x00000015142d7220 */ /* 0x040fe20000410000 */
[----:B------:R-:W-:Y:S02]  /*fee0*/  HADD2.F32 R7, -RZ, R7.H1_H1 ;  /* 0x30000007ff077230 */ /* 0x000fe40000004100 */
[----:B------:R-:W-:Y:S01]  /*fef0*/  FMUL.FTZ R46, R20, R38 ;  /* 0x00000026142e7220 */ /* 0x000fe20000410000 */
[--C-:B------:R-:W-:Y:S02]  /*ff00*/  HADD2.F32 R5, -RZ, R4.reuse.H0_H0 ;  /* 0x20000004ff057230 */ /* 0x100fe40000004100 */
        /* <DEDUP_REMOVED lines=19> */
.L_x_5591:
[----:B------:R-:W-:Y:S05]  /*10040*/  BSYNC B1 ;  /* 0x0000000000017941 */ /* 0x000fea0003800000 */
.L_x_5590:
[----:B------:R-:W-:Y:S04]  /*10050*/  BSSY B1, `(.L_x_5592) ;  /* 0x0000101000017945 */ /* 0x000fe80003800000 */
[----:B------:R-:W-:Y:S05]  /*10060*/  @P1 BRA `(.L_x_5593) ;  /* 0x0000000c00fc1947 */ /* 0x000fea0003800000 */
[----:B------:R-:W4:Y:S01]  /*10070*/  LDL R61, [R1+0x38] ;  /* 0x00003800013d7983 */ /* 0x000f220000100800 */
[----:B0----5:R-:W-:Y:S02]  /*10080*/  SHF.R.U32.HI R0, RZ, 0x8, R28 ;  /* 0x00000008ff007819 */ /* 0x021fe4000001161c */
[----:B------:R-:W-:Y:S02]  /*10090*/  LOP3.LUT R5, R28, 0xff, RZ, 0xc0, !PT ;  /* 0x000000ff1c057812 */ /* 0x000fe400078ec0ff */
[----:B------:R-:W-:Y:S02]  /*100a0*/  LOP3.LUT R4, R0, 0xff, RZ, 0xc0, !PT ;  /* 0x000000ff00047812 */ /* 0x000fe400078ec0ff */
[----:B------:R-:W-:Y:S02]  /*100b0*/  LEA.HI R0, R3, R213, RZ, 0x1c ;  /* 0x000000d503007211 */ /* 0x000fe400078fe0ff */
[----:B---3--:R-:W-:Y:S02]  /*100c0*/  PRMT R37, R4, 0x7604, R5 ;  /* 0x0000760404257816 */ /* 0x008fe40000000005 */
[----:B------:R-:W-:-:S02]  /*100d0*/  SHF.R.S32.HI R5, RZ, 0x1f, R0 ;  /* 0x0000001fff057819 */ /* 0x000fc40000011400 */
[----:B------:R-:W-:Y:S02]  /*100e0*/  SHF.R.U32.HI R24, RZ, 0x8, R31 ;  /* 0x00000008ff187819 */ /* 0x000fe4000001161f */
[----:B------:R-:W-:Y:S01]  /*100f0*/  LEA.HI R4, R5, R0, RZ, 0x2 ;  /* 0x0000000005047211 */ /* 0x000fe200078f10ff */
[----:B------:R-:W-:Y:S01]  /*10100*/  IMAD.SHL.U32 R0, R0, 0x10, RZ ;  /* 0x0000001000007824 */ /* 0x000fe200078e00ff */
[----:B--2---:R-:W-:Y:S02]  /*10110*/  LOP3.LUT R21, R31, 0xff, RZ, 0xc0, !PT ;  /* 0x000000ff1f157812 */ /* 0x004fe400078ec0ff */
[----:B------:R-:W-:Y:S01]  /*10120*/  SHF.R.U32.HI R20, RZ, 0x8, R8 ;  /* 0x00000008ff147819 */ /* 0x000fe20000011608 */
[----:B------:R-:W-:Y:S01]  /*10130*/  IMAD.SHL.U32 R4, R4, 0x800, RZ ;  /* 0x0000080004047824 */ /* 0x000fe200078e00ff */
[----:B------:R-:W-:Y:S02]  /*10140*/  LOP3.LUT R5, R215, 0x30, R0, 0xf8, !PT ;  /* 0x00000030d7057812 */ /* 0x000fe400078ef800 */
[----:B------:R-:W-:-:S02]  /*10150*/  LOP3.LUT R0, R24, 0xff, RZ, 0xc0, !PT ;  /* 0x000000ff18007812 */ /* 0x000fc400078ec0ff */
[----:B------:R-:W-:Y:S02]  /*10160*/  SHF.R.U32.HI R6, RZ, 0x8, R29 ;  /* 0x00000008ff067819 */ /* 0x000fe4000001161d */
[----:B------:R-:W-:Y:S02]  /*10170*/  LOP3.LUT R25, R8, 0xff, RZ, 0xc0, !PT ;  /* 0x000000ff08197812 */ /* 0x000fe400078ec0ff */
[----:B------:R-:W-:Y:S02]  /*10180*/  LOP3.LUT R20, R20, 0xff, RZ, 0xc0, !PT ;  /* 0x000000ff14147812 */ /* 0x000fe400078ec0ff */
[----:B------:R-:W-:Y:S02]  /*10190*/  PRMT R41, R0, 0x7604, R21 ;  /* 0x0000760400297816 */ /* 0x000fe40000000015 */
[----:B------:R-:W-:Y:S02]  /*101a0*/  LOP3.LUT R5, R5, R216, RZ, 0x3c, !PT ;  /* 0x000000d805057212 */ /* 0x000fe400078e3cff */
[----:B------:R-:W-:-:S02]  /*101b0*/  LOP3.LUT R4, R4, 0xffffe000, RZ, 0xc0, !PT ;  /* 0xffffe00004047812 */ /* 0x000fc400078ec0ff */
[----:B------:R-:W-:Y:S02]  /*101c0*/  SHF.R.U32.HI R0, RZ, 0x8, R9 ;  /* 0x00000008ff007819 */ /* 0x000fe40000011609 */
[----:B------:R-:W-:Y:S02]  /*101d0*/  LOP3.LUT R7, R29, 0xff, RZ, 0xc0, !PT ;  /* 0x000000ff1d077812 */ /* 0x000fe400078ec0ff */
[----:B------:R-:W-:Y:S02]  /*101e0*/  LOP3.LUT R6, R6, 0xff, RZ, 0xc0, !PT ;  /* 0x000000ff06067812 */ /* 0x000fe400078ec0ff */
[----:B------:R-:W-:Y:S02]  /*101f0*/  PRMT R43, R20, 0x7604, R25 ;  /* 0x00007604142b7816 */ /* 0x000fe40000000019 */
[----:B------:R-:W-:Y:S02]  /*10200*/  IADD3 R21, R5, R217, R4 ;  /* 0x000000d905157210 */ /* 0x000fe40007ffe004 */
[----:B------:R-:W-:-:S02]  /*10210*/  LOP3.LUT R25, R9, 0xff, RZ, 0xc0, !PT ;  /* 0x000000ff09197812 */ /* 0x000fc400078ec0ff */
[----:B------:R-:W-:Y:S02]  /*10220*/  SHF.R.U32.HI R24, RZ, 0x8, R11 ;  /* 0x00000008ff187819 */ /* 0x000fe4000001160b */
[----:B------:R-:W-:Y:S02]  /*10230*/  LOP3.LUT R0, R0, 0xff, RZ, 0xc0, !PT ;  /* 0x000000ff00007812 */ /* 0x000fe400078ec0ff */
[----:B------:R-:W-:Y:S02]  /*10240*/  SHF.R.U32.HI R20, RZ, 0x8, R10 ;  /* 0x00000008ff147819 */ /* 0x000fe4000001160a */
[----:B------:R-:W-:Y:S02]  /*10250*/  PRMT R36, R6, 0x7604, R7 ;  /* 0x0000760406247816 */ /* 0x000fe40000000007 */
[----:B------:R-:W-:Y:S02]  /*10260*/  SHF.R.U32.HI R6, RZ, 0x8, R30 ;  /* 0x00000008ff067819 */ /* 0x000fe4000001161e */
[----:B------:R-:W-:-:S02]  /*10270*/  LOP3.LUT R27, R10, 0xff, RZ, 0xc0, !PT ;  /* 0x000000ff0a1b7812 */ /* 0x000fc400078ec0ff */
[----:B------:R-:W-:Y:S02]  /*10280*/  LOP3.LUT R24, R24, 0xff, RZ, 0xc0, !PT ;  /* 0x000000ff18187812 */ /* 0x000fe400078ec0ff */
[----:B------:R-:W-:Y:S01]  /*10290*/  PRMT R45, R0, 0x7604, R25 ;  /* 0x00007604002d7816 */ /* 0x000fe20000000019 */
[----:B------:R-:W-:Y:S01]  /*102a0*/  IMAD.IADD R0, R16, 0x1, R21 ;  /* 0x0000000110007824 */ /* 0x000fe200078e0215 */
[----:B------:R-:W-:Y:S02]  /*102b0*/  LOP3.LUT R20, R20, 0xff, RZ, 0xc0, !PT ;  /* 0x000000ff14147812 */ /* 0x000fe400078ec0ff */
[----:B------:R-:W-:Y:S02]  /*102c0*/  LOP3.LUT R49, R11, 0xff, RZ, 0xc0, !PT ;  /* 0x000000ff0b317812 */ /* 0x000fe400078ec0ff */
[----:B------:R-:W-:Y:S02]  /*102d0*/  LOP3.LUT R7, R30, 0xff, RZ, 0xc0, !PT ;  /* 0x000000ff1e077812 */ /* 0x000fe400078ec0ff */
[----:B------:R-:W-:-:S02]  /*102e0*/  LOP3.LUT R6, R6, 0xff, RZ, 0xc0, !PT ;  /* 0x000000ff06067812 */ /* 0x000fc400078ec0ff */
[----:B------:R-:W-:Y:S02]  /*102f0*/  PRMT R47, R20, 0x7604, R27 ;  /* 0x00007604142f7816 */ /* 0x000fe4000000001b */
[----:B------:R-:W-:Y:S02]  /*10300*/  PRMT R51, R24, 0x7604, R49 ;  /* 0x0000760418337816 */ /* 0x000fe40000000031 */
[----:B------:R-:W0:Y:S01]  /*10310*/  LDS.128 R24, [R0+0x18400] ;  /* 0x0184000000187984 */ /* 0x000e220000000c00 */
[----:B----4-:R-:W-:Y:S02]  /*10320*/  PRMT R39, R6, 0x7604, R7 ;  /* 0x0000760406277816 */ /* 0x010fe40000000007 */
[----:B------:R-:W-:Y:S02]  /*10330*/  SHF.R.U32.HI R21, RZ, 0x10, R29 ;  /* 0x00000010ff157819 */ /* 0x000fe4000001161d */
        /* <DEDUP_REMOVED lines=10> */
[----:B------:R-:W-:Y:S02]  /*103e0*/  PRMT R41, R40, 0x7054, R41 ;  /* 0x0000705428297816 */ /* 0x000fe40000000029 */
[----:B------:R-:W-:Y:S02]  /*103f0*/  SHF.R.U32.HI R38, RZ, 0x10, R10 ;  /* 0x00000010ff267819 */ /* 0x000fe4000001160a */
[----:B------:R-:W-:Y:S02]  /*10400*/  SHF.R.U32.HI R40, RZ, 0x10, R11 ;  /* 0x00000010ff287819 */ /* 0x000fe4000001160b */
[----:B------:R-:W-:-:S02]  /*10410*/  LOP3.LUT R36, R36, 0xff, RZ, 0xc0, !PT ;  /* 0x000000ff24247812 */ /* 0x000fc400078ec0ff */
[----:B------:R-:W-:Y:S02]  /*10420*/  PRMT R37, R20, 0x7054, R37 ;  /* 0x0000705414257816 */ /* 0x000fe40000000025 */
[----:B------:R-:W-:Y:S02]  /*10430*/  SHF.R.U32.HI R20, RZ, 0x10, R8 ;  /* 0x00000010ff147819 */ /* 0x000fe40000011608 */
[----:B------:R-:W-:Y:S02]  /*10440*/  LOP3.LUT R38, R38, 0xff, RZ, 0xc0, !PT ;  /* 0x000000ff26267812 */ /* 0x000fe400078ec0ff */
[----:B------:R-:W-:Y:S02]  /*10450*/  LOP3.LUT R40, R40, 0xff, RZ, 0xc0, !PT ;  /* 0x000000ff28287812 */ /* 0x000fe400078ec0ff */
[----:B------:R-:W-:Y:S02]  /*10460*/  PRMT R45, R36, 0x7054, R45 ;  /* 0x00007054242d7816 */ /* 0x000fe4000000002d */
[----:B------:R-:W-:-:S02]  /*10470*/  LOP3.LUT R20, R20, 0xff, RZ, 0xc0, !PT ;  /* 0x000000ff14147812 */ /* 0x000fc400078ec0ff */
[----:B------:R-:W-:Y:S02]  /*10480*/  PRMT R49, R38, 0x7054, R47 ;  /* 0x0000705426317816 */ /* 0x000fe4000000002f */
[----:B------:R-:W-:Y:S02]  /*10490*/  PRMT R51, R40, 0x7054, R51 ;  /* 0x0000705428337816 */ /* 0x000fe40000000033 */
[----:B------:R-:W-:Y:S02]  /*104a0*/  LOP3.LUT R47, R45, 0xff000000, R9, 0xf8, !PT ;  /* 0xff0000002d2f7812 */ /* 0x000fe400078ef809 */
[----:B------:R-:W-:Y:S02]  /*104b0*/  LOP3.LUT R21, R21, 0xff000000, R29, 0xf8, !PT ;  /* 0xff00000015157812 */ /* 0x000fe400078ef81d */
[----:B------:R-:W-:Y:S02]  /*104c0*/  PRMT R43, R20, 0x7054, R43 ;  /* 0x00007054142b7816 */ /* 0x000fe4000000002b */
[----:B------:R-:W-:-:S02]  /*104d0*/  LOP3.LUT R51, R51, 0xff000000, R11, 0xf8, !PT ;  /* 0xff00000033337812 */ /* 0x000fc400078ef80b */
[----:B------:R-:W-:Y:S02]  /*104e0*/  LOP3.LUT R20, R39, 0xff000000, R30, 0xf8, !PT ;  /* 0xff00000027147812 */ /* 0x000fe400078ef81e */
[----:B------:R-:W-:Y:S02]  /*104f0*/  F2FP.F16.E4M3.UNPACK_B R48, R47 ;  /* 0x0000002fff30723e */ /* 0x000fe400020006ff */
[----:B0-----:R-:W-:Y:S02]  /*10500*/  F2FP.F16.E4M3.UNPACK_B R11, R25 ;  /* 0x00000019ff0b723e */ /* 0x001fe400020006ff */
[----:B------:R-:W-:Y:S01]  /*10510*/  LOP3.LUT R36, R37, 0xff000000, R28, 0xf8, !PT ;  /* 0xff00000025247812 */ /* 0x000fe200078ef81c */
[--C-:B------:R-:W-:Y:S01]  /*10520*/  HADD2.F32 R50, -RZ, R48.reuse.H0_H0 ;  /* 0x20000030ff327230 */ /* 0x100fe20000004100 */
[----:B------:R-:W-:Y:S01]  /*10530*/  F2FP.F16.E4M3.UNPACK_B R30, R21 ;  /* 0x00000015ff1e723e */ /* 0x000fe200020006ff */
[----:B------:R-:W-:Y:S01]  /*10540*/  HADD2.F32 R48, -RZ, R48.H1_H1 ;  /* 0x30000030ff307230 */ /* 0x000fe20000004100 */
[----:B------:R-:W-:-:S02]  /*10550*/  LOP3.LUT R37, R43, 0xff000000, R8, 0xf8, !PT ;  /* 0xff0000002b257812 */ /* 0x000fc400078ef808 */
[----:B------:R-:W-:Y:S01]  /*10560*/  LOP3.LUT R8, R49, 0xff000000, R10, 0xf8, !PT ;  /* 0xff00000031087812 */ /* 0x000fe200078ef80a */
[--C-:B------:R-:W-:Y:S01]  /*10570*/  HADD2.F32 R40, -RZ, R30.reuse.H0_H0 ;  /* 0x2000001eff287230 */ /* 0x100fe20000004100 */
[----:B------:R-:W-:Y:S01]  /*10580*/  LOP3.LUT R46, R41, 0xff000000, R31, 0xf8, !PT ;  /* 0xff000000292e7812 */ /* 0x000fe200078ef81f */
[----:B------:R-:W-:Y:S01]  /*10590*/  HADD2.F32 R30, -RZ, R30.H1_H1 ;  /* 0x3000001eff1e7230 */ /* 0x000fe20000004100 */
[-C--:B------:R-:W-:Y:S02]  /*105a0*/  F2FP.F16.E4M3.UNPACK_B R31, R24.reuse ;  /* 0x00000018ff1f723e */ /* 0x080fe400020006ff */
[----:B------:R-:W-:Y:S02]  /*105b0*/  F2FP.F16.E4M3.UNPACK_B R43, R24.H1 ;  /* 0x00000018ff2b723e */ /* 0x000fe400030006ff */
[-C--:B------:R-:W-:Y:S02]  /*105c0*/  F2FP.F16.E4M3.UNPACK_B R42, R27.reuse ;  /* 0x0000001bff2a723e */ /* 0x080fe400020006ff */
[----:B------:R-:W-:-:S02]  /*105d0*/  F2FP.F16.E4M3.UNPACK_B R45, R27.H1 ;  /* 0x0000001bff2d723e */ /* 0x000fc400030006ff */
[----:B------:R-:W-:Y:S02]  /*105e0*/  F2FP.F16.E4M3.UNPACK_B R25, R25.H1 ;  /* 0x00000019ff19723e */ /* 0x000fe400030006ff */
[----:B------:R-:W-:-:S05]  /*105f0*/  F2FP.F16.E4M3.UNPACK_B R47, R47.H1 ;  /* 0x0000002fff2f723e */ /* 0x000fca00030006ff */
[----:B------:R-:W-:Y:S01]  /*10600*/  HADD2.F32 R49, -RZ, R47.H0_H0 ;  /* 0x2000002fff317230 */ /* 0x000fe20000004100 */
[----:B------:R-:W0:Y:S02]  /*10610*/  LDS.128 R4, [R61+0x18400] ;  /* 0x018400003d047984 */ /* 0x000e240000000c00 */
[-C--:B0-----:R-:W-:Y:S02]  /*10620*/  F2FP.F16.E4M3.UNPACK_B R10, R5.reuse ;  /* 0x00000005ff0a723e */ /* 0x081fe400020006ff */
[----:B------:R-:W-:Y:S01]  /*10630*/  F2FP.F16.E4M3.UNPACK_B R28, R5.H1 ;  /* 0x00000005ff1c723e */ /* 0x000fe200030006ff */
[--C-:B------:R-:W-:Y:S01]  /*10640*/  HADD2.F32 R5, -RZ, R11.reuse.H0_H0 ;  /* 0x2000000bff057230 */ /* 0x100fe20000004100 */
[-C--:B------:R-:W-:Y:S01]  /*10650*/  F2FP.F16.E4M3.UNPACK_B R38, R7.reuse ;  /* 0x00000007ff26723e */ /* 0x080fe200020006ff */
[----:B------:R-:W-:Y:S01]  /*10660*/  HADD2.F32 R9, -RZ, R10.H0_H0 ;  /* 0x2000000aff097230 */ /* 0x000fe20000004100 */
[----:B------:R-:W-:Y:S01]  /*10670*/  F2FP.F16.E4M3.UNPACK_B R41, R7.H1 ;  /* 0x00000007ff29723e */ /* 0x000fe200030006ff */
[----:B------:R-:W-:-:S02]  /*10680*/  HADD2.F32 R11, -RZ, R11.H1_H1 ;  /* 0x3000000bff0b7230 */ /* 0x000fc40000004100 */
[C---:B------:R-:W-:Y:S01]  /*10690*/  FMUL.FTZ R24, R5.reuse, R50 ;  /* 0x0000003205187220 */ /* 0x040fe20000410000 */
[----:B------:R-:W-:Y:S01]  /*106a0*/  FMUL.FTZ R27, R5, R40 ;  /* 0x00000028051b7220 */ /* 0x000fe20000410000 */
[----:B------:R-:W-:Y:S02]  /*106b0*/  F2FP.F16.E4M3.UNPACK_B R39, R4.H1 ;  /* 0x00000004ff27723e */ /* 0x000fe400030006ff */
[C---:B------:R-:W-:Y:S01]  /*106c0*/  FFMA.FTZ R5, R9.reuse, R40, -R24 ;  /* 0x0000002809057223 */ /* 0x040fe20000010818 */
[----:B------:R-:W-:Y:S01]  /*106d0*/  FFMA.FTZ R9, R9, R50, R27 ;  /* 0x0000003209097223 */ /* 0x000fe2000001001b */
[----:B------:R-:W-:Y:S01]  /*106e0*/  F2FP.F16.E4M3.UNPACK_B R27, R21.H1 ;  /* 0x00000015ff1b723e */ /* 0x000fe200030006ff */
[----:B------:R-:W-:Y:S02]  /*106f0*/  HADD2.F32 R24, -RZ, R10.H1_H1 ;  /* 0x3000000aff187230 */ /* 0x000fe40000004100 */
[----:B------:R-:W-:Y:S01]  /*10700*/  FMUL.FTZ R53, R11, R48 ;  /* 0x000000300b357220 */ /* 0x000fe20000410000 */
[----:B------:R-:W-:-:S02]  /*10710*/  HADD2.F32 R10, -RZ, R25.H0_H0 ;  /* 0x20000019ff0a7230 */ /* 0x000fc40000004100 */
[----:B------:R-:W-:Y:S01]  /*10720*/  FMUL.FTZ R11, R11, R30 ;  /* 0x0000001e0b0b7220 */ /* 0x000fe20000410000 */
[----:B------:R-:W-:Y:S01]  /*10730*/  HADD2.F32 R40, -RZ, R27.H0_H0 ;  /* 0x2000001bff287230 */ /* 0x000fe20000004100 */
[----:B------:R-:W-:Y:S01]  /*10740*/  F2FP.F16.E4M3.UNPACK_B R29, R4 ;  /* 0x00000004ff1d723e */ /* 0x000fe200020006ff */
[--C-:B------:R-:W-:Y:S02]  /*10750*/  HADD2.F32 R21, -RZ, R28.reuse.H0_H0 ;  /* 0x2000001cff157230 */ /* 0x100fe40000004100 */
[CC--:B------:R-:W-:Y:S01]  /*10760*/  FMUL.FTZ R50, R10.reuse, R49.reuse ;  /* 0x000000310a327220 */ /* 0x0c0fe20000410000 */
[----:B------:R-:W-:Y:S02]  /*10770*/  HADD2.F32 R25, -RZ, R25.H1_H1 ;  /* 0x30000019ff197230 */ /* 0x000fe40000004100 */
        /* <DEDUP_REMOVED lines=9> */
[----:B------:R-:W-:Y:S01]  /*10810*/  F2FP.F16.E4M3.UNPACK_B R4, R6 ;  /* 0x00000006ff04723e */ /* 0x000fe200020006ff */
[----:B------:R-:W-:-:S02]  /*10820*/  HADD2.F32 R40, -RZ, R27.H1_H1 ;  /* 0x3000001bff287230 */ /* 0x000fc40000004100 */
[CC--:B------:R-:W-:Y:S01]  /*10830*/  FMUL.FTZ R53, R25.reuse, R49.reuse ;  /* 0x0000003119357220 */ /* 0x0c0fe20000410000 */
[----:B------:R-:W-:Y:S01]  /*10840*/  HADD2.F32 R52, -RZ, R50.H0_H0 ;  /* 0x20000032ff347230 */ /* 0x000fe20000004100 */
[----:B------:R-:W-:Y:S01]  /*10850*/  F2FP.F16.E4M3.UNPACK_B R7, R6.H1 ;  /* 0x00000006ff07723e */ /* 0x000fe200030006ff */
[----:B------:R-:W-:Y:S02]  /*10860*/  HADD2.F32 R28, -RZ, R42.H0_H0 ;  /* 0x2000002aff1c7230 */ /* 0x000fe40000004100 */
[----:B------:R-:W-:Y:S01]  /*10870*/  FMUL.FTZ R54, R25, R40 ;  /* 0x0000002819367220 */ /* 0x000fe20000410000 */
[--C-:B------:R-:W-:Y:S01]  /*10880*/  HADD2.F32 R48, -RZ, R47.reuse.H0_H0 ;  /* 0x2000002fff307230 */ /* 0x100fe20000004100 */
[----:B------:R-:W-:Y:S01]  /*10890*/  F2FP.F16.E4M3.UNPACK_B R6, R26 ;  /* 0x0000001aff06723e */ /* 0x000fe200020006ff */
[--C-:B------:R-:W-:Y:S02]  /*108a0*/  HADD2.F32 R27, -RZ, R38.reuse.H0_H0 ;  /* 0x20000026ff1b7230 */ /* 0x100fe40000004100 */
[C---:B------:R-:W-:Y:S01]  /*108b0*/  FMUL.FTZ R56, R28.reuse, R52 ;  /* 0x000000341c387220 */ /* 0x040fe20000410000 */
[----:B------:R-:W-:Y:S01]  /*108c0*/  F2FP.F16.E4M3.UNPACK_B R26, R26.H1 ;  /* 0x0000001aff1a723e */ /* 0x000fe200030006ff */
[----:B------:R-:W-:Y:S01]  /*108d0*/  FMUL.FTZ R55, R28, R48 ;  /* 0x000000301c377220 */ /* 0x000fe20000410000 */
[C---:B------:R-:W-:Y:S01]  /*108e0*/  FFMA.FTZ R28, R30.reuse, R40, -R53 ;  /* 0x000000281e1c7223 */ /* 0x040fe20000010835 */
        /* <DEDUP_REMOVED lines=8> */
[----:B------:R-:W-:Y:S01]  /*10970*/  HADD2.F32 R38, -RZ, R42.H1_H1 ;  /* 0x3000002aff267230 */ /* 0x000fe20000004100 */
[----:B------:R-:W-:Y:S01]  /*10980*/  F2FP.SATFINITE.E4M3.F32.PACK_AB_MERGE_C R11, R28, R11, RZ ;  /* 0x0000000b1c0b723e */ /* 0x000fe200048070ff */
[----:B------:R-:W-:Y:S01]  /*10990*/  HADD2.F32 R55, -RZ, R48.H0_H0 ;  /* 0x20000030ff377230 */ /* 0x000fe20000004100 */
[----:B------:R-:W-:Y:S01]  /*109a0*/  F2FP.SATFINITE.E4M3.F32.PACK_AB_MERGE_C R21, R30, R21, RZ ;  /* 0x000000151e15723e */ /* 0x000fe200048070ff */
[----:B------:R-:W-:Y:S02]  /*109b0*/  HADD2.F32 R46, -RZ, R45.H0_H0 ;  /* 0x2000002dff2e7230 */ /* 0x000fe40000004100 */
[C---:B------:R-:W-:Y:S01]  /*109c0*/  FMUL.FTZ R57, R38.reuse, R53 ;  /* 0x0000003526397220 */ /* 0x040fe20000410000 */
[----:B------:R-:W-:Y:S02]  /*109d0*/  HADD2.F32 R51, -RZ, R47.H0_H0 ;  /* 0x2000002fff337230 */ /* 0x000fe40000004100 */
[----:B------:R-:W-:Y:S01]  /*109e0*/  FMUL.FTZ R50, R38, R49 ;  /* 0x0000003126327220 */ /* 0x000fe20000410000 */
[----:B------:R-:W-:-:S02]  /*109f0*/  HADD2.F32 R42, -RZ, R41.H0_H0 ;  /* 0x20000029ff2a7230 */ /* 0x000fc40000004100 */
[----:B------:R-:W-:Y:S01]  /*10a00*/  FMUL.FTZ R59, R46, R55 ;  /* 0x000000372e3b7220 */ /* 0x000fe20000410000 */
[----:B------:R-:W-:Y:S01]  /*10a10*/  FFMA.FTZ R38, R40, R49, -R57 ;  /* 0x0000003128267223 */ /* 0x000fe20000010839 */
[----:B------:R-:W-:Y:S01]  /*10a20*/  FMUL.FTZ R46, R46, R51 ;  /* 0x000000332e2e7220 */ /* 0x000fe20000410000 */
[----:B------:R-:W-:Y:S01]  /*10a30*/  FFMA.FTZ R40, R40, R53, R50 ;  /* 0x0000003528287223 */ /* 0x000fe20000010032 */
[----:B------:R-:W-:Y:S01]  /*10a40*/  HADD2.F32 R49, -RZ, R47.H1_H1 ;  /* 0x3000002fff317230 */ /* 0x000fe20000004100 */
[----:B------:R-:W-:Y:S01]  /*10a50*/  F2FP.F16.E4M3.UNPACK_B R50, R37.H1 ;  /* 0x00000025ff32723e */ /* 0x000fe200030006ff */
[C---:B------:R-:W-:Y:S01]  /*10a60*/  FFMA.FTZ R59, R42.reuse, R51, -R59 ;  /* 0x000000332a3b7223 */ /* 0x040fe2000001083b */
[----:B------:R-:W-:Y:S01]  /*10a70*/  FFMA.FTZ R55, R42, R55, R46 ;  /* 0x000000372a377223 */ /* 0x000fe2000001002e */
[----:B------:R-:W-:Y:S01]  /*10a80*/  F2FP.F16.E4M3.UNPACK_B R47, R36.H1 ;  /* 0x00000024ff2f723e */ /* 0x000fe200030006ff */
[----:B------:R-:W-:Y:S01]  /*10a90*/  HADD2.F32 R51, -RZ, R48.H1_H1 ;  /* 0x30000030ff337230 */ /* 0x000fe20000004100 */
[----:B------:R-:W-:Y:S01]  /*10aa0*/  F2FP.SATFINITE.E4M3.F32.PACK_AB_MERGE_C R5, R10, R5, R11 ;  /* 0x000000050a05723e */ /* 0x000fe2000480700b */
[----:B------:R-:W-:Y:S01]  /*10ab0*/  HADD2.F32 R46, -RZ, R45.H1_H1 ;  /* 0x3000002dff2e7230 */ /* 0x000fe20000004100 */
[----:B------:R-:W-:Y:S01]  /*10ac0*/  F2FP.SATFINITE.E4M3.F32.PACK_AB_MERGE_C R9, R24, R9, R21 ;  /* 0x000000091809723e */ /* 0x000fe20004807015 */
[----:B------:R-:W-:-:S02]  /*10ad0*/  HADD2.F32 R52, -RZ, R50.H0_H0 ;  /* 0x20000032ff347230 */ /* 0x000fc40000004100 */
[----:B------:R-:W-:Y:S02]  /*10ae0*/  HADD2.F32 R45, -RZ, R43.H0_H0 ;  /* 0x2000002bff2d7230 */ /* 0x000fe40000004100 */
        /* <DEDUP_REMOVED lines=18> */
[-C--:B------:R-:W-:Y:S01]  /*10c10*/  FMUL.FTZ R47, R43, R42.reuse ;  /* 0x0000002a2b2f7220 */ /* 0x080fe20000410000 */
[----:B------:R-:W-:Y:S01]  /*10c20*/  HADD2.F32 R37, -RZ, R31.H0_H0 ;  /* 0x2000001fff257230 */ /* 0x000fe20000004100 */
[----:B------:R-:W-:Y:S01]  /*10c30*/  F2FP.SATFINITE.E4M3.F32.PACK_AB_MERGE_C R55, R62, R55, RZ ;  /* 0x000000373e37723e */ /* 0x000fe200048070ff */
[C---:B------:R-:W-:Y:S01]  /*10c40*/  FFMA.FTZ R54, R39.reuse, R42, -R36 ;  /* 0x0000002a27367223 */ /* 0x040fe20000010824 */
[----:B------:R-:W-:Y:S01]  /*10c50*/  FFMA.FTZ R51, R39, R50, R47 ;  /* 0x0000003227337223 */ /* 0x000fe2000001002f */
[----:B------:R-:W-:Y:S01]  /*10c60*/  HADD2.F32 R43, -RZ, R45.H0_H0 ;  /* 0x2000002dff2b7230 */ /* 0x000fe20000004100 */
[----:B------:R-:W-:Y:S01]  /*10c70*/  F2FP.SATFINITE.E4M3.F32.PACK_AB_MERGE_C R11, R40, R27, R55 ;  /* 0x0000001b280b723e */ /* 0x000fe20004807037 */
[----:B------:R-:W-:-:S02]  /*10c80*/  HADD2.F32 R39, -RZ, R41.H0_H0 ;  /* 0x20000029ff277230 */ /* 0x000fc40000004100 */
[----:B------:R-:W-:Y:S02]  /*10c90*/  HADD2.F32 R46, -RZ, R45.H1_H1 ;  /* 0x3000002dff2e7230 */ /* 0x000fe40000004100 */
[C---:B------:R-:W-:Y:S01]  /*10ca0*/  FMUL.FTZ R47, R37.reuse, R43 ;  /* 0x0000002b252f7220 */ /* 0x040fe20000410000 */
[----:B------:R-:W-:Y:S02]  /*10cb0*/  HADD2.F32 R31, -RZ, R31.H1_H1 ;  /* 0x3000001fff1f7230 */ /* 0x000fe40000004100 */
[----:B------:R-:W-:Y:S01]  /*10cc0*/  FMUL.FTZ R45, R37, R39 ;  /* 0x00000027252d7220 */ /* 0x000fe20000410000 */
[----:B------:R-:W-:Y:S01]  /*10cd0*/  HADD2.F32 R36, -RZ, R29.H0_H0 ;  /* 0x2000001dff247230 */ /* 0x000fe20000004100 */
[----:B------:R-:W-:Y:S01]  /*10ce0*/  F2FP.F16.E4M3.UNPACK_B R37, R8.H1 ;  /* 0x00000008ff25723e */ /* 0x000fe200030006ff */
[----:B------:R-:W-:Y:S02]  /*10cf0*/  HADD2.F32 R42, -RZ, R41.H1_H1 ;  /* 0x30000029ff2a7230 */ /* 0x000fe40000004100 */
[----:B------:R-:W-:Y:S01]  /*10d00*/  FMUL.FTZ R48, R31, R46 ;  /* 0x0000002e1f307220 */ /* 0x000fe20000410000 */
[----:B------:R-:W-:-:S02]  /*10d10*/  HADD2.F32 R29, -RZ, R29.H1_H1 ;  /* 0x3000001dff1d7230 */ /* 0x000fc40000004100 */
[C---:B------:R-:W-:Y:S01]  /*10d20*/  FFMA.FTZ R47, R36.reuse, R39, -R47 ;  /* 0x00000027242f7223 */ /* 0x040fe2000001082f */
[----:B------:R-:W-:Y:S01]  /*10d30*/  FFMA.FTZ R45, R36, R43, R45 ;  /* 0x0000002b242d7223 */ /* 0x000fe2000001002d */
[----:B------:R-:W-:Y:S01]  /*10d40*/  F2FP.F16.E4M3.UNPACK_B R36, R20.H1 ;  /* 0x00000014ff24723e */ /* 0x000fe200030006ff */
[-C--:B------:R-:W-:Y:S01]  /*10d50*/  FMUL.FTZ R39, R31, R42.reuse ;  /* 0x0000002a1f277220 */ /* 0x080fe20000410000 */
[C---:B------:R-:W-:Y:S01]  /*10d60*/  FFMA.FTZ R50, R29.reuse, R42, -R48 ;  /* 0x0000002a1d327223 */ /* 0x040fe20000010830 */
[----:B------:R-:W-:Y:S01]  /*10d70*/  HADD2.F32 R48, -RZ, R37.H0_H0 ;  /* 0x20000025ff307230 */ /* 0x000fe20000004100 */
[----:B------:R-:W-:Y:S01]  /*10d80*/  F2FP.F16.E4M3.UNPACK_B R20, R20 ;  /* 0x00000014ff14723e */ /* 0x000fe200020006ff */
        /* <DEDUP_REMOVED lines=12> */
[----:B------:R-:W-:-:S02]  /*10e50*/  HADD2.F32 R7, -RZ, R7.H1_H1 ;  /* 0x30000007ff077230 */ /* 0x000fc40000004100 */
[CC--:B------:R-:W-:Y:S01]  /*10e60*/  FMUL.FTZ R42, R26.reuse, R37.reuse ;  /* 0x000000251a2a7220 */ /* 0x0c0fe20000410000 */
[----:B------:R-:W-:Y:S02]  /*10e70*/  HADD2.F32 R29, -RZ, R20.H1_H1 ;  /* 0x30000014ff1d7230 */ /* 0x000fe40000004100 */
[-C--:B------:R-:W-:Y:S01]  /*10e80*/  FMUL.FTZ R26, R26, R36.reuse ;  /* 0x000000241a1a7220 */ /* 0x080fe20000410000 */
[----:B------:R-:W-:Y:S02]  /*10e90*/  HADD2.F32 R31, -RZ, R8.H1_H1 ;  /* 0x30000008ff1f7230 */ /* 0x000fe40000004100 */
[C---:B------:R-:W-:Y:S01]  /*10ea0*/  FFMA.FTZ R41, R7.reuse, R36, -R42 ;  /* 0x0000002407297223 */ /* 0x040fe2000001082a */
[----:B------:R-:W-:Y:S01]  /*10eb0*/  FFMA.FTZ R43, R7, R37, R26 ;  /* 0x00000025072b7223 */ /* 0x000fe2000001001a */
[----:B------:R-:W-:Y:S02]  /*10ec0*/  HADD2.F32 R26, -RZ, R20.H0_H0 ;  /* 0x20000014ff1a7230 */ /* 0x000fe40000004100 */
[----:B------:R-:W-:Y:S01]  /*10ed0*/  HADD2.F32 R20, -RZ, R8.H0_H0 ;  /* 0x20000008ff147230 */ /* 0x000fe20000004100 */
[----:B------:R-:W-:Y:S01]  /*10ee0*/  F2FP.SATFINITE.E4M3.F32.PACK_AB_MERGE_C R41, R41, R56, RZ ;  /* 0x000000382929723e */ /* 0x000fe200048070ff */
[--C-:B------:R-:W-:Y:S01]  /*10ef0*/  HADD2.F32 R7, -RZ, R6.reuse.H0_H0 ;  /* 0x20000006ff077230 */ /* 0x100fe20000004100 */
[----:B------:R-:W-:Y:S01]  /*10f00*/  F2FP.SATFINITE.E4M3.F32.PACK_AB_MERGE_C R43, R43, R58, RZ ;  /* 0x0000003a2b2b723e */ /* 0x000fe200048070ff */
[----:B------:R-:W-:-:S02]  /*10f10*/  HADD2.F32 R8, -RZ, R6.H1_H1 ;  /* 0x30000006ff087230 */ /* 0x000fc40000004100 */
[--C-:B------:R-:W-:Y:S02]  /*10f20*/  HADD2.F32 R6, -RZ, R4.reuse.H0_H0 ;  /* 0x20000004ff067230 */ /* 0x100fe40000004100 */
[C---:B------:R-:W-:Y:S01]  /*10f30*/  FMUL.FTZ R37, R7.reuse, R20 ;  /* 0x0000001407257220 */ /* 0x040fe20000410000 */
[----:B------:R-:W-:Y:S02]  /*10f40*/  HADD2.F32 R4, -RZ, R4.H1_H1 ;  /* 0x30000004ff047230 */ /* 0x000fe40000004100 */
[-C--:B------:R-:W-:Y:S01]  /*10f50*/  FMUL.FTZ R7, R7, R26.reuse ;  /* 0x0000001a07077220 */ /* 0x080fe20000410000 */
        /* <DEDUP_REMOVED lines=13> */
[----:B------:R-:W-:Y:S01]  /*11030*/  F2FP.SATFINITE.E4M3.F32.PACK_AB_MERGE_C R10, R31, R20, R43 ;  /* 0x000000141f0a723e */ /* 0x000fe2000480702b */
[----:B------:R1:W-:Y:S04]  /*11040*/  STS.128 [R61+0x18400], R4 ;  /* 0x018400043d007388 */ /* 0x0003e80000000c00 */
[----:B------:R1:W-:Y:S02]  /*11050*/  STS.128 [R0+0x18400], R8 ;  /* 0x0184000800007388 */ /* 0x0003e40000000c00 */
.L_x_5593:
[----:B------:R-:W-:Y:S05]  /*11060*/  BSYNC B1 ;  /* 0x0000000000017941 */ /* 0x000fea0003800000 */
.L_x_5592:
[----:B------:R-:W-:Y:S05]  /*11070*/  @P2 BRA `(.L_x_5574) ;  /* 0x0000000c00dc2947 */ /* 0x000fea0003800000 */
[----:B------:R-:W3:Y:S01]  /*11080*/  LDL R47, [R1+0x34] ;  /* 0x00003400012f7983 */ /* 0x000ee20000100800 */
[----:B01---5:R-:W-:Y:S02]  /*11090*/  SHF.R.U32.HI R4, RZ, 0x8, R32 ;  /* 0x00000008ff047819 */ /* 0x023fe40000011620 */
[----:B------:R-:W-:Y:S02]  /*110a0*/  LOP3.LUT R0, R32, 0xff, RZ, 0xc0, !PT ;  /* 0x000000ff20007812 */ /* 0x000fe400078ec0ff */
[----:B------:R-:W-:Y:S02]  /*110b0*/  SHF.R.U32.HI R8, RZ, 0x8, R34 ;  /* 0x00000008ff087819 */ /* 0x000fe40000011622 */
[----:B------:R-:W-:Y:S02]  /*110c0*/  LOP3.LUT R5, R4, 0xff, RZ, 0xc0, !PT ;  /* 0x000000ff04057812 */ /* 0x000fe400078ec0ff */
[----:B------:R-:W-:Y:S02]  /*110d0*/  LEA.HI R3, R3, R214, RZ, 0x1c ;  /* 0x000000d603037211 */ /* 0x000fe400078fe0ff */
[----:B------:R-:W-:-:S02]  /*110e0*/  LOP3.LUT R4, R34, 0xff, RZ, 0xc0, !PT ;  /* 0x000000ff22047812 */ /* 0x000fc400078ec0ff */
[----:B------:R-:W-:Y:S02]  /*110f0*/  LOP3.LUT R9, R8, 0xff, RZ, 0xc0, !PT ;  /* 0x000000ff08097812 */ /* 0x000fe400078ec0ff */
[----:B--2---:R-:W-:Y:S02]  /*11100*/  PRMT R21, R5, 0x7604, R0 ;  /* 0x0000760405157816 */ /* 0x004fe40000000000 */
[----:B------:R-:W-:Y:S02]  /*11110*/  SHF.R.S32.HI R0, RZ, 0x1f, R3 ;  /* 0x0000001fff007819 */ /* 0x000fe40000011403 */
[----:B------:R-:W-:Y:S02]  /*11120*/  PRMT R25, R9, 0x7604, R4 ;  /* 0x0000760409197816 */ /* 0x000fe40000000004 */
[----:B------:R-:W-:Y:S01]  /*11130*/  LEA.HI R4, R0, R3, RZ, 0x2 ;  /* 0x0000000300047211 */ /* 0x000fe200078f10ff */
[----:B------:R-:W-:Y:S01]  /*11140*/  IMAD.SHL.U32 R0, R3, 0x10, RZ ;  /* 0x0000001003007824 */ /* 0x000fe200078e00ff */
[----:B------:R-:W-:-:S02]  /*11150*/  SHF.R.U32.HI R7, RZ, 0x8, R33 ;  /* 0x00000008ff077819 */ /* 0x000fc40000011621 */
[----:B------:R-:W-:Y:S01]  /*11160*/  LOP3.LUT R6, R33, 0xff, RZ, 0xc0, !PT ;  /* 0x000000ff21067812 */ /* 0x000fe200078ec0ff */
[----:B------:R-:W-:Y:S01]  /*11170*/  IMAD.SHL.U32 R4, R4, 0x800, RZ ;  /* 0x0000080004047824 */ /* 0x000fe200078e00ff */
[----:B------:R-:W-:Y:S02]  /*11180*/  LOP3.LUT R3, R215, 0x30, R0, 0xf8, !PT ;  /* 0x00000030d7037812 */ /* 0x000fe400078ef800 */
[----:B------:R-:W-:Y:S02]  /*11190*/  LOP3.LUT R7, R7, 0xff, RZ, 0xc0, !PT ;  /* 0x000000ff07077812 */ /* 0x000fe400078ec0ff */
[----:B------:R-:W-:Y:S02]  /*111a0*/  SHF.R.U32.HI R8, RZ, 0x8, R12 ;  /* 0x00000008ff087819 */ /* 0x000fe4000001160c */
[----:B------:R-:W-:Y:S02]  /*111b0*/  LOP3.LUT R3, R3, R216, RZ, 0x3c, !PT ;  /* 0x000000d803037212 */ /* 0x000fe400078e3cff */
[----:B------:R-:W-:-:S02]  /*111c0*/  LOP3.LUT R0, R4, 0xffffe000, RZ, 0xc0, !PT ;  /* 0xffffe00004007812 */ /* 0x000fc400078ec0ff */
[----:B------:R-:W-:Y:S02]  /*111d0*/  PRMT R20, R7, 0x7604, R6 ;  /* 0x0000760407147816 */ /* 0x000fe40000000006 */
[----:B------:R-:W-:Y:S02]  /*111e0*/  LOP3.LUT R7, R12, 0xff, RZ, 0xc0, !PT ;  /* 0x000000ff0c077812 */ /* 0x000fe400078ec0ff */
[----:B------:R-:W-:Y:S02]  /*111f0*/  LOP3.LUT R8, R8, 0xff, RZ, 0xc0, !PT ;  /* 0x000000ff08087812 */ /* 0x000fe400078ec0ff */
[----:B------:R-:W-:Y:S02]  /*11200*/  IADD3 R3, R3, R217, R0 ;  /* 0x000000d903037210 */ /* 0x000fe40007ffe000 */
[----:B------:R-:W-:Y:S02]  /*11210*/  PRMT R29, R8, 0x7604, R7 ;  /* 0x00007604081d7816 */ /* 0x000fe40000000007 */
[----:B------:R-:W-:Y:S01]  /*11220*/  SHF.R.U32.HI R6, RZ, 0x8, R35 ;  /* 0x00000008ff067819 */ /* 0x000fe20000011623 */
[----:B------:R-:W-:Y:S01]  /*11230*/  IMAD.IADD R0, R16, 0x1, R3 ;  /* 0x0000000110007824 */ /* 0x000fe200078e0203 */
        /* <DEDUP_REMOVED lines=10> */
[----:B------:R-:W-:Y:S02]  /*112e0*/  SHF.R.U32.HI R28, RZ, 0x8, R14 ;  /* 0x00000008ff1c7819 */ /* 0x000fe4000001160e */
[----:B------:R-:W-:Y:S02]  /*112f0*/  PRMT R30, R31, 0x7604, R30 ;  /* 0x000076041f1e7816 */ /* 0x000fe4000000001e */
[----:B------:R-:W-:Y:S02]  /*11300*/  PRMT R26, R3, 0x7604, R26 ;  /* 0x00007604031a7816 */ /* 0x000fe4000000001a */
[----:B------:R-:W-:-:S02]  /*11310*/  SHF.R.U32.HI R31, RZ, 0x10, R13 ;  /* 0x00000010ff1f7819 */ /* 0x000fc4000001160d */
[----:B------:R-:W-:Y:S02]  /*11320*/  SHF.R.U32.HI R3, RZ, 0x10, R33 ;  /* 0x00000010ff037819 */ /* 0x000fe40000011621 */
[----:B------:R-:W-:Y:S01]  /*11330*/  LOP3.LUT R27, R14, 0xff, RZ, 0xc0, !PT ;  /* 0x000000ff0e1b7812 */ /* 0x000fe200078ec0ff */
[----:B------:R-:W-:Y:S01]  /*11340*/  IMAD.U32 R31, R31, 0x10000, RZ ;  /* 0x000100001f1f7824 */ /* 0x000fe200078e00ff */
[----:B------:R-:W-:Y:S01]  /*11350*/  LOP3.LUT R28, R28, 0xff, RZ, 0xc0, !PT ;  /* 0x000000ff1c1c7812 */ /* 0x000fe200078ec0ff */
[----:B------:R-:W-:Y:S01]  /*11360*/  IMAD.U32 R3, R3, 0x10000, RZ ;  /* 0x0001000003037824 */ /* 0x000fe200078e00ff */
[----:B----4-:R-:W-:Y:S02]  /*11370*/  SHF.R.U32.HI R39, RZ, 0x10, R15 ;  /* 0x00000010ff277819 */ /* 0x010fe4000001160f */
[----:B---3--:R-:W-:Y:S02]  /*11380*/  PRMT R37, R28, 0x7604, R27 ;  /* 0x000076041c257816 */ /* 0x008fe4000000001b */
        /* <DEDUP_REMOVED lines=11> */
[----:B------:R-:W-:Y:S02]  /*11440*/  F2FP.F16.E4M3.UNPACK_B R40, R39 ;  /* 0x00000027ff28723e */ /* 0x000fe400020006ff */
[----:B0-----:R-:W-:Y:S02]  /*11450*/  F2FP.F16.E4M3.UNPACK_B R24, R9 ;  /* 0x00000009ff18723e */ /* 0x001fe400020006ff */
[----:B------:R-:W-:Y:S02]  /*11460*/  F2FP.F16.E4M3.UNPACK_B R34, R36 ;  /* 0x00000024ff22723e */ /* 0x000fe400020006ff */
[----:B------:R-:W-:Y:S01]  /*11470*/  LOP3.LUT R42, R41, 0xff000000, R15, 0xf8, !PT ;  /* 0xff000000292a7812 */ /* 0x000fe200078ef80f */
[--C-:B------:R-:W-:Y:S01]  /*11480*/  HADD2.F32 R41, -RZ, R40.reuse.H0_H0 ;  /* 0x20000028ff297230 */ /* 0x100fe20000004100 */
[----:B------:R-:W-:Y:S01]  /*11490*/  LOP3.LUT R33, R37, 0xff0000, R14, 0xf8, !PT ;  /* 0x00ff000025217812 */ /* 0x000fe200078ef80e */
[----:B------:R-:W-:Y:S01]  /*114a0*/  HADD2.F32 R40, -RZ, R40.H1_H1 ;  /* 0x30000028ff287230 */ /* 0x000fe20000004100 */
[----:B------:R-:W-:-:S02]  /*114b0*/  LOP3.LUT R21, R21, 0xff0000, R32, 0xf8, !PT ;  /* 0x00ff000015157812 */ /* 0x000fc400078ef820 */
[----:B------:R-:W-:Y:S01]  /*114c0*/  LOP3.LUT R37, R27, 0xff000000, R35, 0xf8, !PT ;  /* 0xff0000001b257812 */ /* 0x000fe200078ef823 */
[--C-:B------:R-:W-:Y:S01]  /*114d0*/  HADD2.F32 R35, -RZ, R34.reuse.H0_H0 ;  /* 0x20000022ff237230 */ /* 0x100fe20000004100 */
[----:B------:R-:W-:Y:S01]  /*114e0*/  LOP3.LUT R21, R21, 0xff000000, R32, 0xf8, !PT ;  /* 0xff00000015157812 */ /* 0x000fe200078ef820 */
[----:B------:R-:W-:Y:S01]  /*114f0*/  HADD2.F32 R34, -RZ, R34.H1_H1 ;  /* 0x30000022ff227230 */ /* 0x000fe20000004100 */
[----:B------:R-:W-:Y:S02]  /*11500*/  LOP3.LUT R29, R29, 0xff0000, R12, 0xf8, !PT ;  /* 0x00ff00001d1d7812 */ /* 0x000fe400078ef80c */
[----:B------:R-:W-:Y:S02]  /*11510*/  F2FP.F16.E4M3.UNPACK_B R25, R9.H1 ;  /* 0x00000009ff19723e */ /* 0x000fe400030006ff */
[-C--:B------:R-:W-:Y:S02]  /*11520*/  F2FP.F16.E4M3.UNPACK_B R31, R8.reuse ;  /* 0x00000008ff1f723e */ /* 0x080fe400020006ff */
[----:B------:R-:W-:-:S02]  /*11530*/  F2FP.F16.E4M3.UNPACK_B R32, R8.H1 ;  /* 0x00000008ff20723e */ /* 0x000fc400030006ff */
[----:B------:R-:W-:Y:S02]  /*11540*/  F2FP.F16.E4M3.UNPACK_B R39, R39.H1 ;  /* 0x00000027ff27723e */ /* 0x000fe400030006ff */
[----:B------:R-:W-:Y:S02]  /*11550*/  F2FP.F16.E4M3.UNPACK_B R36, R36.H1 ;  /* 0x00000024ff24723e */ /* 0x000fe400030006ff */
[----:B------:R-:W-:Y:S02]  /*11560*/  LOP3.LUT R38, R29, 0xff000000, R12, 0xf8, !PT ;  /* 0xff0000001d267812 */ /* 0x000fe400078ef80c */
[----:B------:R-:W-:Y:S02]  /*11570*/  LOP3.LUT R12, R33, 0xff000000, R14, 0xf8, !PT ;  /* 0xff000000210c7812 */ /* 0x000fe400078ef80e */
[-C--:B------:R-:W-:Y:S02]  /*11580*/  F2FP.F16.E4M3.UNPACK_B R30, R11.reuse ;  /* 0x0000000bff1e723e */ /* 0x080fe400020006ff */
[----:B------:R-:W-:Y:S01]  /*11590*/  F2FP.F16.E4M3.UNPACK_B R33, R11.H1 ;  /* 0x0000000bff21723e */ /* 0x000fe200030006ff */
[--C-:B------:R-:W-:Y:S01]  /*115a0*/  HADD2.F32 R11, -RZ, R36.reuse.H0_H0 ;  /* 0x20000024ff0b7230 */ /* 0x100fe20000004100 */
[----:B------:R-:W-:Y:S01]  /*115b0*/  F2FP.F16.E4M3.UNPACK_B R14, R10.H1 ;  /* 0x0000000aff0e723e */ /* 0x000fe200030006ff */
[----:B------:R-:W-:Y:S01]  /*115c0*/  HADD2.F32 R36, -RZ, R36.H1_H1 ;  /* 0x30000024ff247230 */ /* 0x000fe20000004100 */
[----:B------:R-:W0:Y:S02]  /*115d0*/  LDS.128 R4, [R47+0x18400] ;  /* 0x018400002f047984 */ /* 0x000e240000000c00 */
        /* <DEDUP_REMOVED lines=14> */
[-C--:B------:R-:W-:Y:S01]  /*116c0*/  F2FP.F16.E4M3.UNPACK_B R4, R6.reuse ;  /* 0x00000006ff04723e */ /* 0x080fe200020006ff */
[----:B------:R-:W-:Y:S01]  /*116d0*/  HADD2.F32 R35, -RZ, R39.H0_H0 ;  /* 0x20000027ff237230 */ /* 0x000fe20000004100 */
[----:B------:R-:W-:Y:S01]  /*116e0*/  F2FP.F16.E4M3.UNPACK_B R7, R6.H1 ;  /* 0x00000006ff07723e */ /* 0x000fe200030006ff */
[----:B------:R-:W-:Y:S01]  /*116f0*/  HADD2.F32 R8, -RZ, R25.H0_H0 ;  /* 0x20000019ff087230 */ /* 0x000fe20000004100 */
[----:B------:R-:W-:Y:S01]  /*11700*/  F2FP.F16.E4M3.UNPACK_B R6, R10 ;  /* 0x0000000aff06723e */ /* 0x000fe200020006ff */
[C---:B------:R-:W-:Y:S01]  /*11710*/  FMUL.FTZ R10, R24.reuse, R40 ;  /* 0x00000028180a7220 */ /* 0x040fe20000410000 */
[----:B------:R-:W-:Y:S01]  /*11720*/  FMUL.FTZ R41, R24, R34 ;  /* 0x0000002218297220 */ /* 0x000fe20000410000 */
[----:B------:R-:W-:-:S02]  /*11730*/  HADD2.F32 R20, -RZ, R15.H0_H0 ;  /* 0x2000000fff147230 */ /* 0x000fc40000004100 */
[C---:B------:R-:W-:Y:S01]  /*11740*/  FMUL.FTZ R43, R8.reuse, R35 ;  /* 0x00000023082b7220 */ /* 0x040fe20000410000 */
[-C--:B------:R-:W-:Y:S01]  /*11750*/  FMUL.FTZ R24, R8, R11.reuse ;  /* 0x0000000b08187220 */ /* 0x080fe20000410000 */
[C---:B------:R-:W-:Y:S01]  /*11760*/  FFMA.FTZ R8, R13.reuse, R34, -R10 ;  /* 0x000000220d087223 */ /* 0x040fe2000001080a */
[----:B------:R-:W-:Y:S01]  /*11770*/  FFMA.FTZ R10, R13, R40, R41 ;  /* 0x000000280d0a7223 */ /* 0x000fe20000010029 */
[-C--:B------:R-:W-:Y:S01]  /*11780*/  F2FP.F16.E4M3.UNPACK_B R40, R42.reuse ;  /* 0x0000002aff28723e */ /* 0x080fe200020006ff */
[C---:B------:R-:W-:Y:S01]  /*11790*/  FFMA.FTZ R11, R20.reuse, R11, -R43 ;  /* 0x0000000b140b7223 */ /* 0x040fe2000001082b */
[----:B------:R-:W-:Y:S01]  /*117a0*/  F2FP.F16.E4M3.UNPACK_B R34, R37 ;  /* 0x00000025ff22723e */ /* 0x000fe200020006ff */
[----:B------:R-:W-:Y:S01]  /*117b0*/  FFMA.FTZ R13, R20, R35, R24 ;  /* 0x00000023140d7223 */ /* 0x000fe20000010018 */
[----:B------:R-:W-:Y:S01]  /*117c0*/  HADD2.F32 R39, -RZ, R39.H1_H1 ;  /* 0x30000027ff277230 */ /* 0x000fe20000004100 */
[----:B------:R-:W-:Y:S01]  /*117d0*/  F2FP.F16.E4M3.UNPACK_B R42, R42.H1 ;  /* 0x0000002aff2a723e */ /* 0x000fe200030006ff */
        /* <DEDUP_REMOVED lines=9> */
[--C-:B------:R-:W-:Y:S02]  /*11870*/  HADD2.F32 R25, -RZ, R28.reuse.H0_H0 ;  /* 0x2000001cff197230 */ /* 0x100fe40000004100 */
[----:B------:R-:W-:Y:S01]  /*11880*/  FMUL.FTZ R52, R24, R35 ;  /* 0x0000002318347220 */ /* 0x000fe20000410000 */
[----:B------:R-:W-:-:S02]  /*11890*/  HADD2.F32 R28, -RZ, R28.H1_H1 ;  /* 0x3000001cff1c7230 */ /* 0x000fc40000004100 */
[C---:B------:R-:W-:Y:S01]  /*118a0*/  FFMA.FTZ R20, R15.reuse, R36, -R46 ;  /* 0x000000240f147223 */ /* 0x040fe2000001082e */
[----:B------:R-:W-:Y:S01]  /*118b0*/  FFMA.FTZ R24, R15, R39, R48 ;  /* 0x000000270f187223 */ /* 0x000fe20000010030 */
[C---:B------:R-:W-:Y:S01]  /*118c0*/  FFMA.FTZ R15, R25.reuse, R35, -R50 ;  /* 0x00000023190f7223 */ /* 0x040fe20000010832 */
[----:B------:R-:W-:Y:S01]  /*118d0*/  FFMA.FTZ R25, R25, R41, R52 ;  /* 0x0000002919197223 */ /* 0x000fe20000010034 */
[----:B------:R-:W-:Y:S01]  /*118e0*/  HADD2.F32 R41, -RZ, R40.H1_H1 ;  /* 0x30000028ff297230 */ /* 0x000fe20000004100 */
[----:B------:R-:W-:Y:S01]  /*118f0*/  F2FP.SATFINITE.E4M3.F32.PACK_AB_MERGE_C R11, R20, R11, RZ ;  /* 0x0000000b140b723e */ /* 0x000fe200048070ff */
[----:B------:R-:W-:Y:S01]  /*11900*/  HADD2.F32 R39, -RZ, R34.H1_H1 ;  /* 0x30000022ff277230 */ /* 0x000fe20000004100 */
[----:B------:R-:W-:Y:S01]  /*11910*/  F2FP.SATFINITE.E4M3.F32.PACK_AB_MERGE_C R13, R24, R13, RZ ;  /* 0x0000000d180d723e */ /* 0x000fe200048070ff */
[----:B------:R-:W-:Y:S01]  /*11920*/  HADD2.F32 R40, -RZ, R42.H0_H0 ;  /* 0x2000002aff287230 */ /* 0x000fe20000004100 */
[----:B------:R-:W-:Y:S01]  /*11930*/  F2FP.SATFINITE.E4M3.F32.PACK_AB_MERGE_C R5, R8, R5, R11 ;  /* 0x000000050805723e */ /* 0x000fe2000480700b */
[----:B------:R-:W-:Y:S01]  /*11940*/  HADD2.F32 R35, -RZ, R33.H0_H0 ;  /* 0x20000021ff237230 */ /* 0x000fe20000004100 */
[----:B------:R-:W-:Y:S01]  /*11950*/  F2FP.SATFINITE.E4M3.F32.PACK_AB_MERGE_C R9, R10, R9, R13 ;  /* 0x000000090a09723e */ /* 0x000fe2000480700d */
[----:B------:R-:W-:-:S02]  /*11960*/  HADD2.F32 R34, -RZ, R30.H1_H1 ;  /* 0x3000001eff227230 */ /* 0x000fc40000004100 */
[----:B------:R-:W-:Y:S02]  /*11970*/  HADD2.F32 R36, -RZ, R37.H0_H0 ;  /* 0x20000025ff247230 */ /* 0x000fe40000004100 */
[C---:B------:R-:W-:Y:S01]  /*11980*/  FMUL.FTZ R45, R35.reuse, R40 ;  /* 0x00000028232d7220 */ /* 0x040fe20000410000 */
[----:B------:R-:W-:Y:S02]  /*11990*/  HADD2.F32 R30, -RZ, R29.H0_H0 ;  /* 0x2000001dff1e7230 */ /* 0x000fe40000004100 */
[C---:B------:R-:W-:Y:S01]  /*119a0*/  FMUL.FTZ R43, R34.reuse, R41 ;  /* 0x00000029222b7220 */ /* 0x040fe20000410000 */
[----:B------:R-:W-:Y:S01]  /*119b0*/  FMUL.FTZ R34, R34, R39 ;  /* 0x0000002722227220 */ /* 0x000fe20000410000 */
[-C--:B------:R-:W-:Y:S01]  /*119c0*/  FMUL.FTZ R35, R35, R36.reuse ;  /* 0x0000002423237220 */ /* 0x080fe20000410000 */
[----:B------:R-:W-:Y:S02]  /*119d0*/  HADD2.F32 R42, -RZ, R42.H1_H1 ;  /* 0x3000002aff2a7230 */ /* 0x000fe40000004100 */
[----:B------:R-:W-:Y:S01]  /*119e0*/  FFMA.FTZ R45, R30, R36, -R45 ;  /* 0x000000241e2d7223 */ /* 0x000fe2000001082d */
[----:B------:R-:W-:-:S02]  /*119f0*/  HADD2.F32 R36, -RZ, R37.H1_H1 ;  /* 0x30000025ff247230 */ /* 0x000fc40000004100 */
[C---:B------:R-:W-:Y:S01]  /*11a00*/  FFMA.FTZ R50, R28.reuse, R41, R34 ;  /* 0x000000291c327223 */ /* 0x040fe20000010022 */
[----:B------:R-:W-:Y:S01]  /*11a10*/  F2FP.F16.E4M3.UNPACK_B R37, R38.H1 ;  /* 0x00000026ff25723e */ /* 0x000fe200030006ff */
[----:B------:R-:W-:Y:S01]  /*11a20*/  FFMA.FTZ R48, R28, R39, -R43 ;  /* 0x000000271c307223 */ /* 0x000fe2000001082b */
[----:B------:R-:W-:Y:S01]  /*11a30*/  F2FP.F16.E4M3.UNPACK_B R34, R21.H1 ;  /* 0x00000015ff22723e */ /* 0x000fe200030006ff */
[----:B------:R-:W-:Y:S02]  /*11a40*/  HADD2.F32 R33, -RZ, R33.H1_H1 ;  /* 0x30000021ff217230 */ /* 0x000fe40000004100 */
[----:B------:R-:W-:Y:S01]  /*11a50*/  FFMA.FTZ R43, R30, R40, R35 ;  /* 0x000000281e2b7223 */ /* 0x000fe20000010023 */
[----:B------:R-:W-:Y:S01]  /*11a60*/  HADD2.F32 R39, -RZ, R37.H0_H0 ;  /* 0x20000025ff277230 */ /* 0x000fe20000004100 */
[----:B------:R-:W-:Y:S01]  /*11a70*/  F2FP.F16.E4M3.UNPACK_B R38, R38 ;  /* 0x00000026ff26723e */ /* 0x000fe200020006ff */
[----:B------:R-:W-:Y:S02]  /*11a80*/  HADD2.F32 R30, -RZ, R32.H0_H0 ;  /* 0x20000020ff1e7230 */ /* 0x000fe40000004100 */
[----:B------:R-:W-:Y:S01]  /*11a90*/  FMUL.FTZ R40, R33, R42 ;  /* 0x0000002a21287220 */ /* 0x000fe20000410000 */
[----:B------:R-:W-:-:S02]  /*11aa0*/  HADD2.F32 R35, -RZ, R34.H0_H0 ;  /* 0x20000022ff237230 */ /* 0x000fc40000004100 */
[-C--:B------:R-:W-:Y:S01]  /*11ab0*/  FMUL.FTZ R41, R33, R36.reuse ;  /* 0x0000002421297220 */ /* 0x080fe20000410000 */
[----:B------:R-:W-:Y:S02]  /*11ac0*/  HADD2.F32 R29, -RZ, R29.H1_H1 ;  /* 0x3000001dff1d7230 */ /* 0x000fe40000004100 */
[C---:B------:R-:W-:Y:S01]  /*11ad0*/  FMUL.FTZ R33, R30.reuse, R39 ;  /* 0x000000271e217220 */ /* 0x040fe20000410000 */
[----:B------:R-:W-:Y:S02]  /*11ae0*/  HADD2.F32 R37, -RZ, R37.H1_H1 ;  /* 0x30000025ff257230 */ /* 0x000fe40000004100 */
[----:B------:R-:W-:Y:S01]  /*11af0*/  FMUL.FTZ R30, R30, R35 ;  /* 0x000000231e1e7220 */ /* 0x000fe20000410000 */
[----:B------:R-:W-:Y:S02]  /*11b00*/  HADD2.F32 R32, -RZ, R32.H1_H1 ;  /* 0x30000020ff207230 */ /* 0x000fe40000004100 */
[----:B------:R-:W-:Y:S01]  /*11b10*/  FFMA.FTZ R52, R29, R36, -R40 ;  /* 0x000000241d347223 */ /* 0x000fe20000010828 */
[----:B------:R-:W-:-:S02]  /*11b20*/  HADD2.F32 R34, -RZ, R34.H1_H1 ;  /* 0x30000022ff227230 */ /* 0x000fc40000004100 */
[----:B------:R-:W-:Y:S01]  /*11b30*/  FFMA.FTZ R54, R29, R42, R41 ;  /* 0x0000002a1d367223 */ /* 0x000fe20000010029 */
[--C-:B------:R-:W-:Y:S02]  /*11b40*/  HADD2.F32 R28, -RZ, R27.reuse.H0_H0 ;  /* 0x2000001bff1c7230 */ /* 0x100fe40000004100 */
[C---:B------:R-:W-:Y:S01]  /*11b50*/  FMUL.FTZ R36, R32.reuse, R37 ;  /* 0x0000002520247220 */ /* 0x040fe20000410000 */
[----:B------:R-:W-:Y:S01]  /*11b60*/  HADD2.F32 R27, -RZ, R27.H1_H1 ;  /* 0x3000001bff1b7230 */ /* 0x000fe20000004100 */
[----:B------:R-:W-:Y:S01]  /*11b70*/  F2FP.F16.E4M3.UNPACK_B R29, R21 ;  /* 0x00000015ff1d723e */ /* 0x000fe200020006ff */
[-C--:B------:R-:W-:Y:S01]  /*11b80*/  FMUL.FTZ R32, R32, R34.reuse ;  /* 0x0000002220207220 */ /* 0x080fe20000410000 */
[C---:B------:R-:W-:Y:S01]  /*11b90*/  FFMA.FTZ R35, R28.reuse, R35, -R33 ;  /* 0x000000231c237223 */ /* 0x040fe20000010821 */
[----:B------:R-:W-:Y:S01]  /*11ba0*/  FFMA.FTZ R39, R28, R39, R30 ;  /* 0x000000271c277223 */ /* 0x000fe2000001001e */
[----:B------:R-:W-:Y:S02]  /*11bb0*/  HADD2.F32 R30, -RZ, R38.H0_H0 ;  /* 0x20000026ff1e7230 */ /* 0x000fe40000004100 */
[----:B------:R-:W-:Y:S01]  /*11bc0*/  FFMA.FTZ R40, R27, R34, -R36 ;  /* 0x000000221b287223 */ /* 0x000fe20000010824 */
        /* <DEDUP_REMOVED lines=13> */
[----:B------:R-:W-:Y:S01]  /*11ca0*/  FMUL.FTZ R27, R31, R38 ;  /* 0x000000261f1b7220 */ /* 0x000fe20000410000 */
        /* <DEDUP_REMOVED lines=12> */
[--C-:B------:R-:W-:Y:S02]  /*11d70*/  HADD2.F32 R21, -RZ, R7.reuse.H0_H0 ;  /* 0x20000007ff157230 */ /* 0x100fe40000004100 */
[-C--:B------:R-:W-:Y:S01]  /*11d80*/  FMUL.FTZ R46, R27, R26.reuse ;  /* 0x0000001a1b2e7220 */ /* 0x080fe20000410000 */
[----:B------:R-:W-:Y:S01]  /*11d90*/  HADD2.F32 R32, -RZ, R32.H1_H1 ;  /* 0x30000020ff207230 */ /* 0x000fe20000004100 */
[----:B------:R-:W-:Y:S01]  /*11da0*/  F2FP.SATFINITE.E4M3.F32.PACK_AB_MERGE_C R11, R50, R25, R43 ;  /* 0x00000019320b723e */ /* 0x000fe2000480702b */
[----:B------:R-:W-:Y:S02]  /*11db0*/  HADD2.F32 R14, -RZ, R14.H1_H1 ;  /* 0x3000000eff0e7230 */ /* 0x000fe40000004100 */
[C---:B------:R-:W-:Y:S01]  /*11dc0*/  FFMA.FTZ R38, R21.reuse, R26, -R38 ;  /* 0x0000001a15267223 */ /* 0x040fe20000010826 */
[----:B------:R-:W-:Y:S02]  /*11dd0*/  HADD2.F32 R7, -RZ, R7.H1_H1 ;  /* 0x30000007ff077230 */ /* 0x000fe40000004100 */
[----:B------:R-:W-:Y:S01]  /*11de0*/  FFMA.FTZ R46, R21, R30, R46 ;  /* 0x0000001e152e7223 */ /* 0x000fe2000001002e */
[----:B------:R-:W-:-:S02]  /*11df0*/  HADD2.F32 R21, -RZ, R3.H1_H1 ;  /* 0x30000003ff157230 */ /* 0x000fc40000004100 */
[C---:B------:R-:W-:Y:S01]  /*11e00*/  FMUL.FTZ R26, R14.reuse, R32 ;  /* 0x000000200e1a7220 */ /* 0x040fe20000410000 */
[----:B------:R-:W-:Y:S01]  /*11e10*/  FMUL.FTZ R27, R14, R28 ;  /* 0x0000001c0e1b7220 */ /* 0x000fe20000410000 */
[----:B------:R-:W-:Y:S01]  /*11e20*/  F2FP.F16.E4M3.UNPACK_B R14, R12 ;  /* 0x0000000cff0e723e */ /* 0x000fe200020006ff */
[----:B------:R-:W-:Y:S02]  /*11e30*/  HADD2.F32 R12, -RZ, R3.H0_H0 ;  /* 0x20000003ff0c7230 */ /* 0x000fe40000004100 */
[C---:B------:R-:W-:Y:S01]  /*11e40*/  FFMA.FTZ R37, R7.reuse, R28, -R26 ;  /* 0x0000001c07257223 */ /* 0x040fe2000001081a */
[----:B------:R-:W-:Y:S01]  /*11e50*/  FFMA.FTZ R41, R7, R32, R27 ;  /* 0x0000002007297223 */ /* 0x000fe2000001001b */
[----:B------:R-:W-:Y:S01]  /*11e60*/  HADD2.F32 R7, -RZ, R6.H0_H0 ;  /* 0x20000006ff077230 */ /* 0x000fe20000004100 */
        /* <DEDUP_REMOVED lines=21> */
[----:B------:R-:W-:-:S03]  /*11fc0*/  F2FP.SATFINITE.E4M3.F32.PACK_AB_MERGE_C R10, R28, R3, R41 ;  /* 0x000000031c0a723e */ /* 0x000fc60004807029 */
[----:B------:R0:W-:Y:S04]  /*11fd0*/  STS.128 [R47+0x18400], R4 ;  /* 0x018400042f007388 */ /* 0x0001e80000000c00 */
[----:B------:R0:W-:Y:S02]  /*11fe0*/  STS.128 [R0+0x18400], R8 ;  /* 0x0184000800007388 */ /* 0x0001e40000000c00 */
.L_x_5574:
[----:B------:R-:W-:Y:S05]  /*11ff0*/  BSYNC B0 ;  /* 0x0000000000007941 */ /* 0x000fea0003800000 */
.L_x_5567:
        /* <DEDUP_REMOVED lines=8> */
.L_x_5565:
[----:B0--3--:R-:W-:-:S05]  /*12080*/  IMAD.U32 R0, RZ, RZ, UR40 ;  /* 0x00000028ff007e24 */ /* 0x009fca000f8e00ff */
[----:B------:R-:W-:-:S13]  /*12090*/  ISETP.NE.AND P0, PT, R0, 0x3, PT ;  /* 0x000000030000780c */ /* 0x000fda0003f05270 */
[----:B------:R-:W-:Y:S05]  /*120a0*/  @!P0 BRA `(.L_x_5594) ;  /* 0x0000000000048947 */ /* 0x000fea0003800000 */
[----:B------:R-:W-:Y:S01]  /*120b0*/  BPT.TRAP 0x1 ;  /* 0x000000040000795c */ /* 0x000fe20000300000 */
.L_x_5594:
[----:B-----5:R-:W-:Y:S01]  /*120c0*/  IMAD R11, R17, 0x8, R16 ;  /* 0x00000008110b7824 */ /* 0x020fe200078e0210 */
[----:B------:R-:W-:-:S04]  /*120d0*/  SHF.L.U32 R0, R200, 0x1f, RZ ;  /* 0x0000001fc8007819 */ /* 0x000fc800000006ff */
[----:B------:R0:W3:Y:S01]  /*120e0*/  SYNCS.PHASECHK.TRANS64.TRYWAIT P1, [R11+URZ+0x2a830], R0 ;  /* 0x02a830000b0075a7 */ /* 0x0000e2000802017f */
[----:B------:R-:W-:Y:S05]  /*120f0*/  @!P0 BRA `(.L_x_5595) ;  /* 0x0000000000048947 */ /* 0x000fea0003800000 */
[----:B------:R-:W-:Y:S01]  /*12100*/  BPT.TRAP 0x1 ;  /* 0x000000040000795c */ /* 0x000fe20000300000 */
.L_x_5595:
[----:B---3--:R-:W-:Y:S05]  /*12110*/  @P1 BRA `(.L_x_5596) ;  /* 0x0000000000081947 */ /* 0x008fea0003800000 */
[----:B------:R-:W3:Y:S02]  /*12120*/  SYNCS.PHASECHK.TRANS64.TRYWAIT P1, [R11+URZ+0x2a830], R0 ;  /* 0x02a830000b0075a7 */ /* 0x000ee4000802017f */
[----:B---3--:R-:W-:Y:S05]  /*12130*/  @!P1 BRA `(.L_x_5597) ;  /* 0x000001c0007c9947 */ /* 0x008fea0003800000 */
.L_x_5596:
[----:B------:R-:W-:Y:S05]  /*12140*/  WARPSYNC.ALL ;  /* 0x0000000000007948 */ /* 0x000fea0003800000 */
[----:B0--3--:R-:W-:Y:S01]  /*12150*/  VIADD R0, R16, 0x1e400 ;  /* 0x0001e40010007836 */ /* 0x009fe20000000000 */
[----:B------:R-:W-:Y:S01]  /*12160*/  R2UR UR24, R44 ;  /* 0x000000002c1872ca */ /* 0x000fe200000e0000 */
[----:B--2-4-:R-:W-:Y:S01]  /*12170*/  IMAD.MOV.U32 R5, RZ, RZ, -0x7fffffe0 ;  /* 0x80000020ff057424 */ /* 0x014fe200078e00ff */
[----:B------:R-:W-:Y:S01]  /*12180*/  WARPGROUP.ARRIVE ;  /* 0x00000000000079c5 */ /* 0x000fe20000000000 */
[----:B------:R-:W-:Y:S01]  /*12190*/  UMOV UR25, 0x80000020 ;  /* 0x8000002000197882 */ /* 0x000fe20000000000 */
[----:B------:R-:W-:Y:S01]  /*121a0*/  SHF.R.U32.HI R0, RZ, 0x4, R0 ;  /* 0x00000004ff007819 */ /* 0x000fe20000011600 */
[----:B------:R-:W-:Y:S01]  /*121b0*/  IMAD.MOV.U32 R9, RZ, RZ, -0x7fffffe0 ;  /* 0x80000020ff097424 */ /* 0x000fe200078e00ff */
[----:B------:R-:W-:Y:S01]  /*121c0*/  R2UR UR27, R5 ;  /* 0x00000000051b72ca */ /* 0x000fe200000e0000 */
[----:B------:R-:W-:Y:S01]  /*121d0*/  UMOV UR5, 0x80000020 ;  /* 0x8000002000057882 */ /* 0x000fe20000000000 */
[----:B------:R-:W-:Y:S01]  /*121e0*/  LOP3.LUT R0, R0, 0x3fff, RZ, 0xc0, !PT ;  /* 0x00003fff00007812 */ /* 0x000fe200078ec0ff */
[----:B------:R-:W-:Y:S01]  /*121f0*/  UMOV UR9, 0x80000020 ;  /* 0x8000002000097882 */ /* 0x000fe20000000000 */
[----:B------:R-:W-:Y:S01]  /*12200*/  R2UR UR7, R9 ;  /* 0x00000000090772ca */ /* 0x000fe200000e0000 */
[----:B------:R-:W-:Y:S01]  /*12210*/  IMAD.MOV.U32 R9, RZ, RZ, -0x7fffffe0 ;  /* 0x80000020ff097424 */ /* 0x000fe200078e00ff */
[----:B------:R-:W-:Y:S01]  /*12220*/  LOP3.LUT R7, R0, 0x10000, RZ, 0xfc, !PT ;  /* 0x0001000000077812 */ /* 0x000fe200078efcff */
[----:B------:R-:W-:Y:S01]  /*12230*/  ULOP3.LUT UR24, UR24, 0x10000, URZ, 0xfc, !UPT ;  /* 0x0001000018187892 */ /* 0x000fe2000f8efc3f */
[----:B------:R-:W-:Y:S01]  /*12240*/  IMAD.MOV.U32 R5, RZ, RZ, -0x7fffffe0 ;  /* 0x80000020ff057424 */ /* 0x000fe200078e00ff */
[----:B------:R-:W-:Y:S01]  /*12250*/  UMOV UR13, 0x80000020 ;  /* 0x80000020000d7882 */ /* 0x000fe20000000000 */
[----:B------:R-:W-:Y:S01]  /*12260*/  R2UR UR11, R9 ;  /* 0x00000000090b72ca */ /* 0x000fe200000e0000 */
[----:B------:R-:W-:Y:S01]  /*12270*/  IMAD R4, R17, 0x600, R7 ;  /* 0x0000060011047824 */ /* 0x000fe200078e0207 */
[----:B------:R-:W-:Y:S01]  /*12280*/  UIADD3 UR4, UR24, 0x2, URZ ;  /* 0x0000000218047890 */ /* 0x000fe2000fffe03f */
[----:B------:R-:W-:Y:S01]  /*12290*/  IMAD.MOV.U32 R9, RZ, RZ, -0x7fffffe0 ;  /* 0x80000020ff097424 */ /* 0x000fe200078e00ff */
[----:B------:R-:W-:Y:S01]  /*122a0*/  UIADD3 UR8, UR24, 0x200, URZ ;  /* 0x0000020018087890 */ /* 0x000fe2000fffe03f */
[C---:B------:R-:W-:Y:S01]  /*122b0*/  VIADD R8, R4.reuse, 0x2 ;  /* 0x0000000204087836 */ /* 0x040fe20000000000 */
[----:B------:R-:W-:Y:S01]  /*122c0*/  R2UR UR26, R4 ;  /* 0x00000000041a72ca */ /* 0x000fe200000e0000 */
[----:B------:R-:W-:Y:S01]  /*122d0*/  UIADD3 UR12, UR24, 0x202, URZ ;  /* 0x00000202180c7890 */ /* 0x000fe2000fffe03f */
[----:B------:R-:W-:Y:S01]  /*122e0*/  R2UR UR15, R9 ;  /* 0x00000000090f72ca */ /* 0x000fe200000e0000 */
[----:B------:R-:W-:Y:S01]  /*122f0*/  IMAD.MOV.U32 R9, RZ, RZ, -0x7fffffe0 ;  /* 0x80000020ff097424 */ /* 0x000fe200078e00ff */
[----:B------:R-:W-:Y:S01]  /*12300*/  R2UR UR6, R8 ;  /* 0x00000000080672ca */ /* 0x000fe200000e0000 */
[----:B------:R-:W-:Y:S01]  /*12310*/  VIADD R8, R4, 0x200 ;  /* 0x0000020004087836 */ /* 0x000fe20000000000 */
[----:B------:R-:W-:Y:S01]  /*12320*/  UIADD3 UR16, UR24, 0x400, URZ ;  /* 0x0000040018107890 */ /* 0x000fe2000fffe03f */
[----:B------:R-:W-:Y:S01]  /*12330*/  R2UR UR23, R5 ;  /* 0x00000000051772ca */ /* 0x000fe200000e0000 */
[----:B------:R-:W-:Y:S01]  /*12340*/  UMOV UR17, 0x80000020 ;  /* 0x8000002000117882 */ /* 0x000fe20000000000 */
[----:B------:R-:W-:Y:S01]  /*12350*/  R2UR UR19, R9 ;  /* 0x00000000091372ca */ /* 0x000fe200000e0000 */
[----:B------:R-:W-:Y:S01]  /*12360*/  UIADD3 UR20, UR24, 0x402, URZ ;  /* 0x0000040218147890 */ /* 0x000fe2000fffe03f */
[----:B------:R-:W-:Y:S01]  /*12370*/  R2UR UR10, R8 ;  /* 0x00000000080a72ca */ /* 0x000fe200000e0000 */
[----:B------:R-:W-:Y:S01]  /*12380*/  VIADD R8, R4, 0x202 ;  /* 0x0000020204087836 */ /* 0x000fe20000000000 */
[----:B------:R-:W-:Y:S01]  /*12390*/  QGMMA.64x128x32.F32.E4M3.E4M3 R24, gdesc[UR24], RZ, !UPT, gsb0 ;  /* 0x01e00000181879f3 */ /* 0x000fe2000c0008ff */
[----:B------:R-:W-:-:S03]  /*123a0*/  UMOV UR21, 0x80000020 ;  /* 0x8000002000157882 */ /* 0x000fc60000000000 */
[----:B------:R-:W-:Y:S01]  /*123b0*/  R2UR UR14, R8 ;  /* 0x00000000080e72ca */ /* 0x000fe200000e0000 */
[C---:B------:R-:W-:Y:S02]  /*123c0*/  VIADD R8, R4.reuse, 0x400 ;  /* 0x0000040004087836 */ /* 0x040fe40000000000 */
[----:B------:R-:W-:-:S03]  /*123d0*/  VIADD R4, R4, 0x402 ;  /* 0x0000040204047836 */ /* 0x000fc60000000000 */
[----:B------:R-:W-:Y:S02]  /*123e0*/  R2UR UR18, R8 ;  /* 0x00000000081272ca */ /* 0x000fe400000e0000 */
[----:B------:R-:W-:Y:S01]  /*123f0*/  R2UR UR22, R4 ;  /* 0x00000000041672ca */ /* 0x000fe200000e0000 */
        /* <DEDUP_REMOVED lines=18> */
.L_x_5598:
[----:B-1----:R-:W2:Y:S01]  /*12520*/  LDL R3, [R1+0x4] ;  /* 0x0000040001037983 */ /* 0x002ea20000100800 */
[----:B------:R-:W0:Y:S01]  /*12530*/  LDC R225, c[0x0][0x448] ;  /* 0x00011200ffe17b82 */ /* 0x000e220000000800 */
[----:B------:R-:W-:Y:S01]  /*12540*/  IMAD.MOV.U32 R111, RZ, RZ, -0x80 ;  /* 0xffffff80ff6f7424 */ /* 0x000fe200078e00ff */
[----:B------:R-:W-:Y:S01]  /*12550*/  LOP3.LUT R22, R22, 0xfffffff7, RZ, 0xc0, !PT ;  /* 0xfffffff716167812 */ /* 0x000fe200078ec0ff */
[----:B------:R-:W-:Y:S01]  /*12560*/  ULDC UR34, c[0x0][0x9dc] ;  /* 0x0002770000227ab9 */ /* 0x000fe20000000800 */
[C---:B------:R-:W-:Y:S01]  /*12570*/  LEA R6, R90.reuse, 0xffffff80, 0x7 ;  /* 0xffffff805a067811 */ /* 0x040fe200078e38ff */
[----:B------:R-:W-:Y:S01]  /*12580*/  IMAD R111, R90, R111, 0x80 ;  /* 0x000000805a6f7424 */ /* 0x000fe200078e026f */
[----:B------:R-:W-:Y:S02]  /*12590*/  ULOP3.LUT UR6, URZ, UR34, URZ, 0x33, !UPT ;  /* 0x000000223f067292 */ /* 0x000fe4000f8e333f */
[----:B------:R-:W1:Y:S01]  /*125a0*/  LDC.64 R8, c[0x0][0x9e0] ;  /* 0x00027800ff087b82 */ /* 0x000e620000000a00 */
[----:B0-----:R-:W-:-:S13]  /*125b0*/  ISETP.NE.AND P1, PT, R225, 0x1, PT ;  /* 0x00000001e100780c */ /* 0x001fda0003f25270 */
[----:B------:R-:W0:Y:S01]  /*125c0*/  @P1 LDC R0, c[0x0][0x44c] ;  /* 0x00011300ff001b82 */ /* 0x000e220000000800 */
[----:B------:R-:W-:-:S04]  /*125d0*/  @P1 LOP3.LUT R22, R22, 0x8, RZ, 0xfc, !PT ;  /* 0x0000000816161812 */ /* 0x000fc800078efcff */
[----:B------:R-:W-:-:S03]  /*125e0*/  LOP3.LUT R22, R22, 0xfffffffb, RZ, 0xc0, !PT ;  /* 0xfffffffb16167812 */ /* 0x000fc600078ec0ff */
[----:B------:R-:W3:Y:S01]  /*125f0*/  @P1 LDC R5, c[0x0][0x450] ;  /* 0x00011400ff051b82 */ /* 0x000ee20000000800 */
[----:B--2---:R-:W-:-:S04]  /*12600*/  IMAD.IADD R3, R3, 0x1, R212 ;  /* 0x0000000103037824 */ /* 0x004fc800078e02d4 */
[----:B0-----:R-:W-:-:S05]  /*12610*/  @P1 IMAD.HI.U32 R0, R3, R0, RZ ;  /* 0x0000000003001227 */ /* 0x001fca00078e00ff */
[----:B---3--:R-:W-:Y:S01]  /*12620*/  @P1 SHF.R.U32.HI R3, RZ, R5, R0 ;  /* 0x00000005ff031219 */ /* 0x008fe20000011600 */
[----:B------:R-:W-:Y:S01]  /*12630*/  VIADD R0, R11, 0x2a840 ;  /* 0x0002a8400b007836 */ /* 0x000fe20000000000 */
[----:B-1----:R-:W-:Y:S01]  /*12640*/  ISETP.GE.AND P1, PT, R9, 0x1, PT ;  /* 0x000000010900780c */ /* 0x002fe20003f26270 */
[----:B------:R-:W-:Y:S02]  /*12650*/  IMAD.U32 R5, RZ, RZ, UR38 ;  /* 0x00000026ff057e24 */ /* 0x000fe4000f8e00ff */
[----:B------:R-:W0:Y:S03]  /*12660*/  SHFL.IDX PT, R11, R3, RZ, 0x1c1f ;  /* 0x001c1fff030b7589 */ /* 0x000e2600000e0000 */
[----:B------:R-:W-:-:S04]  /*12670*/  PRMT R0, R5, 0x654, R0 ;  /* 0x0000065405007816 */ /* 0x000fc80000000000 */
[----:B------:R1:W-:Y:S03]  /*12680*/  SYNCS.ARRIVE.TRANS64.RED.A1T0 RZ, [R0+URZ], RZ ;  /* 0x000000ff00ff79a7 */ /* 0x0003e6000810043f */
[----:B------:R-:W-:Y:S02]  /*12690*/  @P1 LOP3.LUT R22, R22, 0x4, RZ, 0xfc, !PT ;  /* 0x0000000416161812 */ /* 0x000fe400078efcff */
[----:B-1----:R-:W-:-:S04]  /*126a0*/  IADD3 R0, -R202, 0x1, R111 ;  /* 0x00000001ca007810 */ /* 0x002fc80007ffe16f */
[----:B------:R-:W-:Y:S02]  /*126b0*/  IADD3 R113, -R203, R0, R204 ;  /* 0x00000000cb717210 */ /* 0x000fe40007ffe1cc */
[----:B------:R-:W-:-:S03]  /*126c0*/  IADD3 R0, -R202, R204, R111 ;  /* 0x000000ccca007210 */ /* 0x000fc60007ffe16f */
[C---:B------:R-:W-:Y:S02]  /*126d0*/  VIADD R10, R113.reuse, UR6 ;  /* 0x00000006710a7c36 */ /* 0x040fe40008000000 */
[----:B------:R-:W-:Y:S02]  /*126e0*/  IMAD.IADD R113, R113, 0x1, R8 ;  /* 0x0000000171717824 */ /* 0x000fe400078e0208 */
[----:B0-----:R-:W-:-:S03]  /*126f0*/  IMAD.IADD R14, R10, 0x1, R11 ;  /* 0x000000010a0e7824 */ /* 0x001fc600078e020b */
[----:B------:R-:W-:Y:S01]  /*12700*/  VIADDMNMX R12, R11, R113, R0, PT ;  /* 0x000000710b0c7246 */ /* 0x000fe20003800100 */
[----:B------:R-:W-:Y:S06]  /*12710*/  @!P1 BRA `(.L_x_5599) ;  /* 0x0000000000509947 */ /* 0x000fec0003800000 */
[----:B------:R-:W-:Y:S01]  /*12720*/  IADD3 R11, -R203, R204, R11 ;  /* 0x000000cccb0b7210 */ /* 0x000fe20007ffe10b */
[----:B------:R-:W-:Y:S03]  /*12730*/  BSSY B0, `(.L_x_5600) ;  /* 0x000000e000007945 */ /* 0x000fe60003800000 */
        /* <DEDUP_REMOVED lines=9> */
.L_x_5601:
[----:B------:R-:W-:-:S13]  /*127d0*/  ISETP.NE.AND P1, PT, R9, 0x1, PT ;  /* 0x000000010900780c */ /* 0x000fda0003f25270 */
[----:B------:R-:W0:Y:S02]  /*127e0*/  @P1 LDC.64 R4, c[0x0][0x9e8] ;  /* 0x00027a00ff041b82 */ /* 0x000e240000000a00 */
[----:B0-----:R-:W-:-:S05]  /*127f0*/  @P1 IMAD.HI.U32 R4, R11, R4, RZ ;  /* 0x000000040b041227 */ /* 0x001fca00078e00ff */
[----:B------:R-:W-:-:S07]  /*12800*/  @P1 SHF.R.U32.HI R11, RZ, R5, R4 ;  /* 0x00000005ff0b1219 */ /* 0x000fce0000011604 */
.L_x_5602:
[----:B------:R-:W-:Y:S05]  /*12810*/  BSYNC B0 ;  /* 0x0000000000007941 */ /* 0x000fea0003800000 */
.L_x_5600:
[----:B------:R-:W-:-:S04]  /*12820*/  IMAD R11, R11, R9, -R6 ;  /* 0x000000090b0b7224 */ /* 0x000fc800078e0a06 */
[----:B------:R-:W-:-:S05]  /*12830*/  IMAD.IADD R11, R11, 0x1, -R202 ;  /* 0x000000010b0b7824 */ /* 0x000fca00078e0aca */
[----:B------:R-:W-:Y:S02]  /*12840*/  VIMNMX R14, R14, R11, !PT ;  /* 0x0000000b0e0e7248 */ /* 0x000fe40007fe0100 */
[----:B------:R-:W-:-:S07]  /*12850*/  VIADDMNMX R12, R11, R9, R12, PT ;  /* 0x000000090b0c7246 */ /* 0x000fce000380010c */
.L_x_5599:
[C---:B------:R-:W-:Y:S01]  /*12860*/  ISETP.GE.AND P1, PT, R111.reuse, 0x2, PT ;  /* 0x000000026f00780c */ /* 0x040fe20003f26270 */
[----:B------:R-:W0:Y:S01]  /*12870*/  SHFL.IDX PT, R3, R3, 0x1, 0x1c1f ;  /* 0x003c1f0003037f89 */ /* 0x000e2200000e0000 */
[C---:B------:R-:W-:Y:S02]  /*12880*/  ISETP.GE.AND P6, PT, R111.reuse, 0x9, PT ;  /* 0x000000096f00780c */ /* 0x040fe40003fc6270 */
[----:B------:R-:W-:Y:S02]  /*12890*/  ISETP.GT.AND P2, PT, R14, 0x1, !P1 ;  /* 0x000000010e00780c */ /* 0x000fe40004f44270 */
[----:B------:R-:W-:Y:S02]  /*128a0*/  ISETP.GE.AND P3, PT, R111, 0xa, PT ;  /* 0x0000000a6f00780c */ /* 0x000fe40003f66270 */
[----:B------:R-:W-:Y:S02]  /*128b0*/  ISETP.LT.OR P2, PT, R12, 0x2, P2 ;  /* 0x000000020c00780c */ /* 0x000fe40001741670 */
[----:B------:R-:W-:-:S02]  /*128c0*/  P2R R104, PR, RZ, 0x8 ;  /* 0x00000008ff687803 */ /* 0x000fc40000000000 */
[----:B------:R-:W-:Y:S02]  /*128d0*/  FSEL R25, R25, -INF , !P2 ;  /* 0xff80000019197808 */ /* 0x000fe40005000000 */
[----:B------:R-:W-:Y:S02]  /*128e0*/  ISETP.GT.AND P2, PT, R14, 0x8, !P6 ;  /* 0x000000080e00780c */ /* 0x000fe40007744270 */
[----:B------:R-:W-:Y:S02]  /*128f0*/  ISETP.GE.AND P5, PT, R111, 0x1, PT ;  /* 0x000000016f00780c */ /* 0x000fe40003fa6270 */
[----:B------:R-:W-:-:S04]  /*12900*/  ISETP.LT.OR P2, PT, R12, 0x9, P2 ;  /* 0x000000090c00780c */ /* 0x000fc80001741670 */
[----:B------:R-:W-:Y:S02]  /*12910*/  FSEL R11, R28, -INF , !P2 ;  /* 0xff8000001c0b7808 */ /* 0x000fe40005000000 */
[----:B------:R-:W-:Y:S01]  /*12920*/  ISETP.GT.AND P2, PT, R14, 0x9, !P3 ;  /* 0x000000090e00780c */ /* 0x000fe20005f44270 */
[----:B0-----:R-:W-:Y:S01]  /*12930*/  IMAD.IADD R10, R10, 0x1, R3 ;  /* 0x000000010a0a7824 */ /* 0x001fe200078e0203 */
[----:B------:R-:W-:Y:S02]  /*12940*/  ISETP.GE.AND P3, PT, R111, 0x11, PT ;  /* 0x000000116f00780c */ /* 0x000fe40003f66270 */
[----:B------:R-:W-:Y:S02]  /*12950*/  ISETP.LT.OR P2, PT, R12, 0xa, P2 ;  /* 0x0000000a0c00780c */ /* 0x000fe40001741670 */
[----:B------:R-:W-:Y:S02]  /*12960*/  P2R R20, PR, RZ, 0x8 ;  /* 0x00000008ff147803 */ /* 0x000fe40000000000 */
[----:B------:R-:W-:-:S02]  /*12970*/  FSEL R29, R29, -INF , !P2 ;  /* 0xff8000001d1d7808 */ /* 0x000fc40005000000 */
[----:B------:R-:W-:Y:S02]  /*12980*/  ISETP.GT.AND P2, PT, R14, 0x10, !P3 ;  /* 0x000000100e00780c */ /* 0x000fe40005f44270 */
[----:B------:R-:W-:Y:S02]  /*12990*/  ISETP.GE.AND P3, PT, R111, 0x12, PT ;  /* 0x000000126f00780c */ /* 0x000fe40003f66270 */
[----:B------:R-:W-:Y:S02]  /*129a0*/  ISETP.LT.OR P2, PT, R12, 0x11, P2 ;  /* 0x000000110c00780c */ /* 0x000fe40001741670 */
[----:B------:R-:W-:Y:S02]  /*129b0*/  P2R R106, PR, RZ, 0x8 ;  /* 0x00000008ff6a7803 */ /* 0x000fe40000000000 */
[----:B------:R-:W-:Y:S02]  /*129c0*/  FSEL R13, R32, -INF , !P2 ;  /* 0xff800000200d7808 */ /* 0x000fe40005000000 */
[----:B------:R-:W-:-:S02]  /*129d0*/  ISETP.GT.AND P2, PT, R14, 0x11, !P3 ;  /* 0x000000110e00780c */ /* 0x000fc40005f44270 */
[----:B------:R-:W-:Y:S02]  /*129e0*/  ISETP.GE.AND P3, PT, R111, 0x19, PT ;  /* 0x000000196f00780c */ /* 0x000fe40003f66270 */
[----:B------:R-:W-:Y:S02]  /*129f0*/  ISETP.LT.OR P2, PT, R12, 0x12, P2 ;  /* 0x000000120c00780c */ /* 0x000fe40001741670 */
[----:B------:R-:W-:Y:S02]  /*12a00*/  P2R R108, PR, RZ, 0x8 ;  /* 0x00000008ff6c7803 */ /* 0x000fe40000000000 */
[----:B------:R-:W-:Y:S02]  /*12a10*/  FSEL R33, R33, -INF , !P2 ;  /* 0xff80000021217808 */ /* 0x000fe40005000000 */
[----:B------:R-:W-:Y:S02]  /*12a20*/  ISETP.GT.AND P2, PT, R14, 0x18, !P3 ;  /* 0x000000180e00780c */ /* 0x000fe40005f44270 */
[----:B------:R-:W-:-:S02]  /*12a30*/  ISETP.GE.AND P3, PT, R111, 0x1a, PT ;  /* 0x0000001a6f00780c */ /* 0x000fc40003f66270 */
[----:B------:R-:W-:Y:S02]  /*12a40*/  ISETP.LT.OR P2, PT, R12, 0x19, P2 ;  /* 0x000000190c00780c */ /* 0x000fe40001741670 */
[----:B------:R-:W-:Y:S02]  /*12a50*/  P2R R28, PR, RZ, 0x8 ;  /* 0x00000008ff1c7803 */ /* 0x000fe40000000000 */
        /* <DEDUP_REMOVED lines=12> */
[----:B------:R-:W-:Y:S02]  /*12b20*/  ISETP.GE.AND P3, PT, R111, 0x29, PT ;  /* 0x000000296f00780c */ /* 0x000fe40003f66270 */
[----:B------:R-:W-:Y:S02]  /*12b30*/  ISETP.LT.OR P2, PT, R12, 0x22, P2 ;  /* 0x000000220c00780c */ /* 0x000fe40001741670 */
[----:B------:R-:W-:Y:S02]  /*12b40*/  P2R R40, PR, RZ, 0x8 ;  /* 0x00000008ff287803 */ /* 0x000fe40000000000 */
[----:B------:R-:W-:-:S02]  /*12b50*/  FSEL R41, R41, -INF , !P2 ;  /* 0xff80000029297808 */ /* 0x000fc40005000000 */
[----:B------:R-:W-:Y:S02]  /*12b60*/  ISETP.GT.AND P2, PT, R14, 0x28, !P3 ;  /* 0x000000280e00780c */ /* 0x000fe40005f44270 */
[----:B------:R-:W-:Y:S02]  /*12b70*/  ISETP.GE.AND P3, PT, R111, 0x2a, PT ;  /* 0x0000002a6f00780c */ /* 0x000fe40003f66270 */
[----:B------:R-:W-:Y:S02]  /*12b80*/  ISETP.LT.OR P2, PT, R12, 0x29, P2 ;  /* 0x000000290c00780c */ /* 0x000fe40001741670 */
[----:B------:R-:W-:Y:S02]  /*12b90*/  VIADDMNMX R0, R3, R113, R0, PT ;  /* 0x0000007103007246 */ /* 0x000fe40003800100 */
        /* <DEDUP_REMOVED lines=98> */
[----:B------:R-:W-:-:S04]  /*131c0*/  ISETP.GT.AND P4, PT, R14, RZ, !P5 ;  /* 0x000000ff0e00720c */ /* 0x000fc80006f84270 */
[----:B------:R-:W-:-:S04]  /*131d0*/  ISETP.LT.OR P4, PT, R12, 0x1, P4 ;  /* 0x000000010c00780c */ /* 0x000fc80002781670 */
[----:B------:R-:W-:Y:S02]  /*131e0*/  FSEL R24, R24, -INF , !P4 ;  /* 0xff80000018187808 */ /* 0x000fe40006000000 */
[----:B------:R-:W-:-:S04]  /*131f0*/  ISETP.GE.AND P4, PT, R111, 0x7a, PT ;  /* 0x0000007a6f00780c */ /* 0x000fc80003f86270 */
[----:B------:R-:W-:Y:S02]  /*13200*/  P2R R76, PR, RZ, 0x10 ;  /* 0x00000010ff4c7803 */ /* 0x000fe40000000000 */
[----:B------:R-:W-:-:S04]  /*13210*/  ISETP.GT.AND P4, PT, R14, 0x79, !P4 ;  /* 0x000000790e00780c */ /* 0x000fc80006784270 */
[----:B------:R-:W-:-:S04]  /*13220*/  ISETP.LT.OR P4, PT, R12, 0x7a, P4 ;  /* 0x0000007a0c00780c */ /* 0x000fc80002781670 */
[----:B------:R-:W-:Y:S02]  /*13230*/  FSEL R85, R85, -INF , !P4 ;  /* 0xff80000055557808 */ /* 0x000fe40006000000 */
[----:B------:R-:W-:-:S13]  /*13240*/  ISETP.GE.AND P4, PT, R9, 0x1, PT ;  /* 0x000000010900780c */ /* 0x000fda0003f86270 */
[----:B------:R-:W-:Y:S05]  /*13250*/  @!P4 BRA `(.L_x_5603) ;  /* 0x000000000050c947 */ /* 0x000fea0003800000 */
        /* <DEDUP_REMOVED lines=11> */
.L_x_5605:
[----:B------:R-:W-:-:S13]  /*13310*/  ISETP.NE.AND P4, PT, R9, 0x1, PT ;  /* 0x000000010900780c */ /* 0x000fda0003f85270 */
[----:B------:R-:W0:Y:S02]  /*13320*/  @P4 LDC.64 R4, c[0x0][0x9e8] ;  /* 0x00027a00ff044b82 */ /* 0x000e240000000a00 */
[----:B0-----:R-:W-:-:S05]  /*13330*/  @P4 IMAD.HI.U32 R4, R3, R4, RZ ;  /* 0x0000000403044227 */ /* 0x001fca00078e00ff */
[----:B------:R-:W-:-:S07]  /*13340*/  @P4 SHF.R.U32.HI R3, RZ, R5, R4 ;  /* 0x00000005ff034219 */ /* 0x000fce0000011604 */
.L_x_5606:
[----:B------:R-:W-:Y:S05]  /*13350*/  BSYNC B0 ;  /* 0x0000000000007941 */ /* 0x000fea0003800000 */
.L_x_5604:
[----:B------:R-:W-:-:S04]  /*13360*/  IMAD R3, R3, R9, -R6 ;  /* 0x0000000903037224 */ /* 0x000fc800078e0a06 */
[----:B------:R-:W-:-:S05]  /*13370*/  IMAD.IADD R3, R3, 0x1, -R202 ;  /* 0x0000000103037824 */ /* 0x000fca00078e0aca */
[----:B------:R-:W-:Y:S02]  /*13380*/  VIMNMX R10, R10, R3, !PT ;  /* 0x000000030a0a7248 */ /* 0x000fe40007fe0100 */
[----:B------:R-:W-:-:S07]  /*13390*/  VIADDMNMX R0, R3, R9, R0, PT ;  /* 0x0000000903007246 */ /* 0x000fce0003800100 */
.L_x_5603:
[C---:B------:R-:W-:Y:S02]  /*133a0*/  ISETP.GT.AND P1, PT, R10.reuse, 0x1, !P1 ;  /* 0x000000010a00780c */ /* 0x040fe40004f24270 */
[----:B------:R-:W-:Y:S02]  /*133b0*/  ISETP.GT.AND P6, PT, R10, 0x8, !P6 ;  /* 0x000000080a00780c */ /* 0x000fe400077c4270 */
[C---:B------:R-:W-:Y:S02]  /*133c0*/  ISETP.LT.OR P1, PT, R0.reuse, 0x2, P1 ;  /* 0x000000020000780c */ /* 0x040fe40000f21670 */
[----:B------:R-:W-:Y:S02]  /*133d0*/  ISETP.LT.OR P6, PT, R0, 0x9, P6 ;  /* 0x000000090000780c */ /* 0x000fe400037c1670 */
[----:B------:R-:W-:Y:S02]  /*133e0*/  FSEL R27, R27, -INF , !P1 ;  /* 0xff8000001b1b7808 */ /* 0x000fe40004800000 */
[----:B------:R-:W-:-:S02]  /*133f0*/  ISETP.NE.AND P1, PT, R104, RZ, PT ;  /* 0x000000ff6800720c */ /* 0x000fc40003f25270 */
[----:B------:R-:W-:Y:S02]  /*13400*/  FSEL R5, R30, -INF , !P6 ;  /* 0xff8000001e057808 */ /* 0x000fe40007000000 */
[----:B------:R-:W-:Y:S02]  /*13410*/  ISETP.GT.AND P1, PT, R10, 0x9, !P1 ;  /* 0x000000090a00780c */ /* 0x000fe40004f24270 */
[----:B------:R-:W-:Y:S02]  /*13420*/  ISETP.NE.AND P6, PT, R106, RZ, PT ;  /* 0x000000ff6a00720c */ /* 0x000fe40003fc5270 */
[----:B------:R-:W-:Y:S02]  /*13430*/  ISETP.LT.OR P1, PT, R0, 0xa, P1 ;  /* 0x0000000a0000780c */ /* 0x000fe40000f21670 */
[----:B------:R-:W-:Y:S02]  /*13440*/  ISETP.NE.AND P4, PT, R108, RZ, PT ;  /* 0x000000ff6c00720c */ /* 0x000fe40003f85270 */
        /* <DEDUP_REMOVED lines=19> */
[----:B------:R-:W-:Y:S02]  /*13580*/  ISETP.NE.AND P6, PT, R112, RZ, PT ;  /* 0x000000ff7000720c */ /* 0x000fe40003fc5270 */
[----:B------:R-:W-:Y:S02]  /*13590*/  ISETP.GT.AND P1, PT, R10, 0x19, !P1 ;  /* 0x000000190a00780c */ /* 0x000fe40004f24270 */
[----:B------:R-:W-:Y:S02]  /*135a0*/  FMNMX.FTZ R4, R21, R4, !PT ;  /* 0x0000000415047209 */ /* 0x000fe40007810000 */
[----:B------:R-:W-:Y:S02]  /*135b0*/  ISETP.LT.OR P1, PT, R0, 0x1a, P1 ;  /* 0x0000001a0000780c */ /* 0x000fe40000f21670 */
[----:B------:R-:W-:Y:S02]  /*135c0*/  FMNMX.FTZ R4, R41, R4, !PT ;  /* 0x0000000429047209 */ /* 0x000fe40007810000 */
[----:B------:R-:W-:-:S02]  /*135d0*/  FSEL R39, R39, -INF , !P1 ;  /* 0xff80000027277808 */ /* 0x000fc40004800000 */
[----:B------:R-:W-:Y:S02]  /*135e0*/  ISETP.NE.AND P1, PT, R32, RZ, PT ;  /* 0x000000ff2000720c */ /* 0x000fe40003f25270 */
[----:B------:R-:W-:Y:S02]  /*135f0*/  ISETP.NE.AND P4, PT, R114, RZ, PT ;  /* 0x000000ff7200720c */ /* 0x000fe40003f85270 */
        /* <DEDUP_REMOVED lines=52> */
[C---:B------:R-:W-:Y:S01]  /*13940*/  ISETP.GT.AND P5, PT, R10.reuse, RZ, !P5 ;  /* 0x000000ff0a00720c */ /* 0x040fe20006fa4270 */
[----:B------:R-:W0:Y:S01]  /*13950*/  SHFL.BFLY PT, R3, R4, 0x2, 0x1f ;  /* 0x0c401f0004037f89 */ /* 0x000e2200000e0000 */
[----:B------:R-:W-:Y:S02]  /*13960*/  FSEL R55, R55, -INF , !P1 ;  /* 0xff80000037377808 */ /* 0x000fe40004800000 */
[----:B------:R-:W-:Y:S02]  /*13970*/  ISETP.GT.AND P1, PT, R10, 0x40, !P6 ;  /* 0x000000400a00780c */ /* 0x000fe40007724270 */
[C---:B------:R-:W-:Y:S02]  /*13980*/  ISETP.LT.OR P5, PT, R0.reuse, 0x1, P5 ;  /* 0x000000010000780c */ /* 0x040fe40002fa1670 */
[----:B------:R-:W-:Y:S02]  /*13990*/  ISETP.LT.OR P1, PT, R0, 0x41, P1 ;  /* 0x000000410000780c */ /* 0x000fe40000f21670 */
[----:B------:R-:W-:-:S02]  /*139a0*/  FSEL R26, R26, -INF , !P5 ;  /* 0xff8000001a1a7808 */ /* 0x000fc40006800000 */
[----:B------:R-:W-:Y:S02]  /*139b0*/  FSEL R123, R58, -INF , !P1 ;  /* 0xff8000003a7b7808 */ /* 0x000fe40004800000 */
[----:B------:R-:W-:Y:S02]  /*139c0*/  ISETP.GT.AND P1, PT, R10, 0x41, !P4 ;  /* 0x000000410a00780c */ /* 0x000fe40006724270 */
[----:B------:R-:W-:Y:S02]  /*139d0*/  ISETP.NE.AND P6, PT, R110, RZ, PT ;  /* 0x000000ff6e00720c */ /* 0x000fe40003fc5270 */
[----:B------:R-:W-:Y:S02]  /*139e0*/  ISETP.LT.OR P1, PT, R0, 0x42, P1 ;  /* 0x000000420000780c */ /* 0x000fe40000f21670 */
[----:B------:R-:W-:Y:S02]  /*139f0*/  FMNMX.FTZ R12, R26, R27, !PT ;  /* 0x0000001b1a0c7209 */ /* 0x000fe40007810000 */
[----:B------:R-:W-:-:S02]  /*13a00*/  FSEL R59, R59, -INF , !P1 ;  /* 0xff8000003b3b7808 */ /* 0x000fc40004800000 */
[----:B------:R-:W-:Y:S02]  /*13a10*/  ISETP.NE.AND P1, PT, R56, RZ, PT ;  /* 0x000000ff3800720c */ /* 0x000fe40003f25270 */
[----:B0-----:R-:W-:Y:S02]  /*13a20*/  FMNMX.FTZ R6, R4, R3, !PT ;  /* 0x0000000304067209 */ /* 0x001fe40007810000 */
[----:B------:R-:W-:Y:S02]  /*13a30*/  ISETP.GT.AND P1, PT, R10, 0x48, !P1 ;  /* 0x000000480a00780c */ /* 0x000fe40004f24270 */
[----:B------:R-:W-:Y:S01]  /*13a40*/  FMNMX.FTZ R14, R5, R12, !PT ;  /* 0x0000000c050e7209 */ /* 0x000fe20007810000 */
[----:B------:R-:W0:Y:S01]  /*13a50*/  SHFL.BFLY PT, R3, R6, 0x1, 0x1f ;  /* 0x0c201f0006037f89 */ /* 0x000e2200000e0000 */
[----:B------:R-:W-:Y:S02]  /*13a60*/  ISETP.LT.OR P1, PT, R0, 0x49, P1 ;  /* 0x000000490000780c */ /* 0x000fe40000f21670 */
[----:B------:R-:W-:-:S02]  /*13a70*/  FMNMX.FTZ R14, R31, R14, !PT ;  /* 0x0000000e1f0e7209 */ /* 0x000fc40007810000 */
[----:B------:R-:W-:Y:S02]  /*13a80*/  FSEL R125, R62, -INF , !P1 ;  /* 0xff8000003e7d7808 */ /* 0x000fe40004800000 */
[----:B------:R-:W-:Y:S02]  /*13a90*/  ISETP.NE.AND P1, PT, R60, RZ, PT ;  /* 0x000000ff3c00720c */ /* 0x000fe40003f25270 */
[----:B------:R-:W-:Y:S02]  /*13aa0*/  ISETP.NE.AND P4, PT, R116, RZ, PT ;  /* 0x000000ff7400720c */ /* 0x000fe40003f85270 */
        /* <DEDUP_REMOVED lines=8> */
[----:B0-----:R-:W-:-:S02]  /*13b30*/  FMNMX.FTZ R3, R6, R3, !PT ;  /* 0x0000000306037209 */ /* 0x001fc40007810000 */
[----:B------:R-:W-:Y:S02]  /*13b40*/  ISETP.LT.OR P1, PT, R0, 0x51, P1 ;  /* 0x000000510000780c */ /* 0x000fe40000f21670 */
[----:B------:R-:W-:Y:S01]  /*13b50*/  FMNMX.FTZ R20, R39, R20, !PT ;  /* 0x0000001427147209 */ /* 0x000fe20007810000 */
[----:B------:R-:W-:-:S01]  /*13b60*/  FFMA.FTZ R137, R2, R3, -8 ;  /* 0xc100000002897423 */ /* 0x000fc20000010003 */
[----:B------:R-:W-:Y:S02]  /*13b70*/  FSEL R127, R66, -INF , !P1 ;  /* 0xff800000427f7808 */ /* 0x000fe40004800000 */
[----:B------:R-:W-:Y:S02]  /*13b80*/  ISETP.NE.AND P1, PT, R64, RZ, PT ;  /* 0x000000ff4000720c */ /* 0x000fe40003f25270 */
[----:B------:R-:W-:Y:S02]  /*13b90*/  FMNMX.FTZ R20, R115, R20, !PT ;  /* 0x0000001473147209 */ /* 0x000fe40007810000 */
[----:B------:R-:W-:-:S02]  /*13ba0*/  ISETP.GT.AND P1, PT, R10, 0x51, !P1 ;  /* 0x000000510a00780c */ /* 0x000fc40004f24270 */
[----:B------:R-:W-:Y:S02]  /*13bb0*/  FMNMX.FTZ R20, R43, R20, !PT ;  /* 0x000000142b147209 */ /* 0x000fe40007810000 */
[----:B------:R-:W-:Y:S02]  /*13bc0*/  ISETP.LT.OR P1, PT, R0, 0x52, P1 ;  /* 0x000000520000780c */ /* 0x000fe40000f21670 */
[----:B------:R-:W-:Y:S02]  /*13bd0*/  ISETP.GT.AND P2, PT, R10, 0x71, !P2 ;  /* 0x000000710a00780c */ /* 0x000fe40005744270 */
[----:B------:R-:W-:Y:S02]  /*13be0*/  FSEL R67, R67, -INF , !P1 ;  /* 0xff80000043437808 */ /* 0x000fe40004800000 */
[----:B------:R-:W-:Y:S02]  /*13bf0*/  ISETP.NE.AND P1, PT, R98, RZ, PT ;  /* 0x000000ff6200720c */ /* 0x000fe40003f25270 */
[----:B------:R-:W-:-:S02]  /*13c00*/  ISETP.GT.AND P3, PT, R10, 0x78, !P3 ;  /* 0x000000780a00780c */ /* 0x000fc40005f64270 */
[----:B------:R-:W-:Y:S02]  /*13c10*/  ISETP.GT.AND P1, PT, R10, 0x58, !P1 ;  /* 0x000000580a00780c */ /* 0x000fe40004f24270 */
[C---:B------:R-:W-:Y:S02]  /*13c20*/  ISETP.LT.OR P2, PT, R0.reuse, 0x72, P2 ;  /* 0x000000720000780c */ /* 0x040fe40001741670 */
[C---:B------:R-:W-:Y:S02]  /*13c30*/  ISETP.LT.OR P1, PT, R0.reuse, 0x59, P1 ;  /* 0x000000590000780c */ /* 0x040fe40000f21670 */
[----:B------:R-:W-:Y:S02]  /*13c40*/  ISETP.LT.OR P3, PT, R0, 0x79, P3 ;  /* 0x000000790000780c */ /* 0x000fe40001f61670 */
[----:B------:R-:W-:Y:S02]  /*13c50*/  FSEL R129, R70, -INF , !P1 ;  /* 0xff80000046817808 */ /* 0x000fe40004800000 */
[----:B------:R-:W-:-:S02]  /*13c60*/  ISETP.NE.AND P1, PT, R68, RZ, PT ;  /* 0x000000ff4400720c */ /* 0x000fc40003f25270 */
[----:B------:R-:W-:Y:S02]  /*13c70*/  FSEL R83, R83, -INF , !P2 ;  /* 0xff80000053537808 */ /* 0x000fe40005000000 */
        /* <DEDUP_REMOVED lines=15> */
[----:B------:R-:W-:-:S04]  /*13d70*/  ISETP.GT.AND P1, PT, R10, 0x69, !P6 ;  /* 0x000000690a00780c */ /* 0x000fc80007724270 */
[----:B------:R-:W-:-:S04]  /*13d80*/  ISETP.LT.OR P1, PT, R0, 0x6a, P1 ;  /* 0x0000006a0000780c */ /* 0x000fc80000f21670 */
[----:B------:R-:W-:Y:S02]  /*13d90*/  FSEL R79, R79, -INF , !P1 ;  /* 0xff8000004f4f7808 */ /* 0x000fe40004800000 */
[----:B------:R-:W-:Y:S02]  /*13da0*/  ISETP.GT.AND P1, PT, R10, 0x70, !P4 ;  /* 0x000000700a00780c */ /* 0x000fe40006724270 */
[----:B------:R-:W-:Y:S02]  /*13db0*/  ISETP.NE.AND P4, PT, R76, RZ, PT ;  /* 0x000000ff4c00720c */ /* 0x000fe40003f85270 */
[----:B------:R-:W-:-:S04]  /*13dc0*/  ISETP.LT.OR P1, PT, R0, 0x71, P1 ;  /* 0x000000710000780c */ /* 0x000fc80000f21670 */
[----:B------:R-:W-:Y:S02]  /*13dd0*/  FSEL R135, R82, -INF , !P1 ;  /* 0xff80000052877808 */ /* 0x000fe40004800000 */
[----:B------:R-:W-:-:S04]  /*13de0*/  FSETP.NEU.FTZ.AND P1, PT, R3, -INF , PT ;  /* 0xff8000000300780b */ /* 0x000fc80003f3d000 */
[----:B------:R-:W-:Y:S02]  /*13df0*/  FSEL R137, R137, RZ, P1 ;  /* 0x000000ff89897208 */ /* 0x000fe40000800000 */
[----:B------:R-:W-:Y:S02]  /*13e00*/  ISETP.GT.AND P1, PT, R10, 0x79, !P4 ;  /* 0x000000790a00780c */ /* 0x000fe40006724270 */
[----:B------:R-:W-:Y:S01]  /*13e10*/  ISETP.NE.AND P4, PT, R225, 0x1, PT ;  /* 0x00000001e100780c */ /* 0x000fe20003f85270 */
[----:B------:R-:W-:-:S01]  /*13e20*/  FFMA.FTZ R24, R2, R24, -R137 ;  /* 0x0000001802187223 */ /* 0x000fc20000010889 */
[C-C-:B------:R-:W-:Y:S01]  /*13e30*/  FFMA.FTZ R28, R2.reuse, R13, -R137.reuse ;  /* 0x0000000d021c7223 */ /* 0x140fe20000010889 */
[----:B------:R-:W-:-:S01]  /*13e40*/  FFMA.FTZ R30, R2, R21, -R137 ;  /* 0x00000015021e7223 */ /* 0x000fc20000010889 */
[--C-:B------:R-:W-:Y:S01]  /*13e50*/  FFMA.FTZ R21, R2, R41, -R137.reuse ;  /* 0x0000002902157223 */ /* 0x100fe20000010889 */
[----:B------:R0:W-:Y:S01]  /*13e60*/  MUFU.EX2 R4, R24 ;  /* 0x0000001800047308 */ /* 0x0001e20000000800 */
[----:B------:R-:W-:Y:S01]  /*13e70*/  ISETP.LT.OR P1, PT, R0, 0x7a, P1 ;  /* 0x0000007a0000780c */ /* 0x000fe20000f21670 */
[--C-:B------:R-:W-:Y:S01]  /*13e80*/  FFMA.FTZ R13, R2, R33, -R137.reuse ;  /* 0x00000021020d7223 */ /* 0x100fe20000010889 */
[----:B------:R-:W-:Y:S01]  /*13e90*/  FSEL R41, R86, -INF , !P3 ;  /* 0xff80000056297808 */ /* 0x000fe20005800000 */
[C-C-:B------:R-:W-:Y:S01]  /*13ea0*/  FFMA.FTZ R33, R2.reuse, R49, -R137.reuse ;  /* 0x0000003102217223 */ /* 0x140fe20000010889 */
[----:B------:R-:W-:Y:S01]  /*13eb0*/  FSEL R87, R87, -INF , !P1 ;  /* 0xff80000057577808 */ /* 0x000fe20004800000 */
[C-C-:B------:R-:W-:Y:S01]  /*13ec0*/  FFMA.FTZ R49, R2.reuse, R61, -R137.reuse ;  /* 0x0000003d02317223 */ /* 0x140fe20000010889 */
[----:B------:R-:W-:-:S01]  /*13ed0*/  FFMA.FTZ R25, R2, R25, -R137 ;  /* 0x0000001902197223 */ /* 0x000fc20000010889 */
[----:B------:R1:W-:Y:S01]  /*13ee0*/  MUFU.EX2 R12, R28 ;  /* 0x0000001c000c7308 */ /* 0x0003e20000000800 */
[----:B0-----:R-:W-:Y:S01]  /*13ef0*/  FMNMX.FTZ R24, R117, R20, !PT ;  /* 0x0000001475187209 */ /* 0x001fe20007810000 */
[C-C-:B------:R-:W-:Y:S01]  /*13f00*/  FFMA.FTZ R6, R2.reuse, R11, -R137.reuse ;  /* 0x0000000b02067223 */ /* 0x140fe20000010889 */
[----:B------:R-:W-:-:S01]  /*13f10*/  FFMA.FTZ R11, R2, R29, -R137 ;  /* 0x0000001d020b7223 */ /* 0x000fc20000010889 */
[C-C-:B------:R-:W-:Y:S01]  /*13f20*/  FFMA.FTZ R29, R2.reuse, R15, -R137.reuse ;  /* 0x0000000f021d7223 */ /* 0x140fe20000010889 */
[----:B------:R-:W-:Y:S01]  /*13f30*/  FMNMX.FTZ R24, R47, R24, !PT ;  /* 0x000000182f187209 */ /* 0x000fe20007810000 */
[C-C-:B------:R-:W-:Y:S01]  /*13f40*/  FFMA.FTZ R15, R2.reuse, R37, -R137.reuse ;  /* 0x00000025020f7223 */ /* 0x140fe20000010889 */
[----:B------:R-:W-:-:S01]  /*13f50*/  FFMA.FTZ R37, R2, R53, -R137 ;  /* 0x0000003502257223 */ /* 0x000fc20000010889 */
[----:B------:R0:W-:Y:S01]  /*13f60*/  MUFU.EX2 R20, R30 ;  /* 0x0000001e00147308 */ /* 0x0001e20000000800 */
[----:B------:R-:W-:Y:S01]  /*13f70*/  FMNMX.FTZ R24, R119, R24, !PT ;  /* 0x0000001877187209 */ /* 0x000fe20007810000 */
[C-C-:B------:R-:W-:Y:S01]  /*13f80*/  FFMA.FTZ R53, R2.reuse, R65, -R137.reuse ;  /* 0x0000004102357223 */ /* 0x140fe20000010889 */
[----:B------:R-:W-:-:S01]  /*13f90*/  FFMA.FTZ R65, R2, R77, -R137 ;  /* 0x0000004d02417223 */ /* 0x000fc20000010889 */
[C-C-:B------:R-:W-:Y:S01]  /*13fa0*/  FFMA.FTZ R89, R2.reuse, R89, -R137.reuse ;  /* 0x0000005902597223 */ /* 0x140fe20000010889 */
[----:B------:R-:W-:Y:S01]  /*13fb0*/  FMNMX.FTZ R24, R51, R24, !PT ;  /* 0x0000001833187209 */ /* 0x000fe20007810000 */
[C-C-:B------:R-:W-:Y:S01]  /*13fc0*/  FFMA.FTZ R91, R2.reuse, R91, -R137.reuse ;  /* 0x0000005b025b7223 */ /* 0x140fe20000010889 */
[----:B------:R-:W-:-:S01]  /*13fd0*/  FFMA.FTZ R93, R2, R93, -R137 ;  /* 0x0000005d025d7223 */ /* 0x000fc20000010889 */
[----:B------:R-:W2:Y:S01]  /*13fe0*/  MUFU.EX2 R25, R25 ;  /* 0x0000001900197308 */ /* 0x000ea20000000800 */
[----:B-1----:R-:W-:Y:S01]  /*13ff0*/  FMNMX.FTZ R28, R121, R24, !PT ;  /* 0x00000018791c7209 */ /* 0x002fe20007810000 */
        /* <DEDUP_REMOVED lines=9> */
[----:B------:R-:W-:-:S02]  /*14090*/  FFMA.FTZ R42, R2, R107, -R137 ;  /* 0x0000006b022a7223 */ /* 0x000fc40000010889 */
[----:B------:R-:W-:-:S03]  /*140a0*/  FMNMX.FTZ R28, R59, R28, !PT ;  /* 0x0000001c3b1c7209 */ /* 0x000fc60007810000 */
[----:B------:R-:W3:Y:S01]  /*140b0*/  MUFU.EX2 R11, R11 ;  /* 0x0000000b000b7308 */ /* 0x000ee20000000800 */
[----:B0-----:R-:W-:Y:S01]  /*140c0*/  FMNMX.FTZ R30, R125, R28, !PT ;  /* 0x0000001c7d1e7209 */ /* 0x001fe20007810000 */
[----:B--2---:R-:W-:-:S03]  /*140d0*/  FADD.FTZ R77, R4, R25 ;  /* 0x00000019044d7221 */ /* 0x004fc60000010000 */
[----:B------:R-:W-:-:S03]  /*140e0*/  FMNMX.FTZ R30, R63, R30, !PT ;  /* 0x0000001e3f1e7209 */ /* 0x000fc60007810000 */
[----:B------:R-:W-:Y:S01]  /*140f0*/  MUFU.EX2 R13, R13 ;  /* 0x0000000d000d7308 */ /* 0x000fe20000000800 */
[----:B------:R-:W-:Y:S01]  /*14100*/  FMNMX.FTZ R30, R127, R30, !PT ;  /* 0x0000001e7f1e7209 */ /* 0x000fe20007810000 */
[----:B-1----:R-:W-:-:S03]  /*14110*/  FADD.FTZ R64, R6, R77 ;  /* 0x0000004d06407221 */ /* 0x002fc60000010000 */
[----:B------:R-:W-:-:S03]  /*14120*/  FMNMX.FTZ R30, R67, R30, !PT ;  /* 0x0000001e431e7209 */ /* 0x000fc60007810000 */
[----:B------:R0:W-:Y:S01]  /*14130*/  MUFU.EX2 R14, R29 ;  /* 0x0000001d000e7308 */ /* 0x0001e20000000800 */
[----:B------:R-:W-:Y:S01]  /*14140*/  FMNMX.FTZ R32, R129, R30, !PT ;  /* 0x0000001e81207209 */ /* 0x000fe20007810000 */
[C---:B---3--:R-:W-:Y:S01]  /*14150*/  FADD.FTZ R77, R11.reuse, R64 ;  /* 0x000000400b4d7221 */ /* 0x048fe20000010000 */
[----:B------:R-:W-:Y:S02]  /*14160*/  F2FP.SATFINITE.E4M3.F32.PACK_AB_MERGE_C R196, R11, R6, RZ ;  /* 0x000000060bc4723e */ /* 0x000fe400048070ff */
[----:B------:R-:W-:Y:S01]  /*14170*/  FMNMX.FTZ R32, R71, R32, !PT ;  /* 0x0000002047207209 */ /* 0x000fe20007810000 */
[----:B------:R-:W-:-:S01]  /*14180*/  FADD.FTZ R68, R12, R77 ;  /* 0x0000004d0c447221 */ /* 0x000fc20000010000 */
[----:B------:R-:W-:Y:S01]  /*14190*/  F2FP.SATFINITE.E4M3.F32.PACK_AB_MERGE_C R196, R25, R4, R196 ;  /* 0x0000000419c4723e */ /* 0x000fe200048070c4 */
[----:B------:R-:W1:Y:S01]  /*141a0*/  MUFU.EX2 R15, R15 ;  /* 0x0000000f000f7308 */ /* 0x000e620000000800 */
[----:B------:R-:W-:Y:S01]  /*141b0*/  FMNMX.FTZ R32, R131, R32, !PT ;  /* 0x0000002083207209 */ /* 0x000fe20007810000 */
[C-C-:B0-----:R-:W-:Y:S01]  /*141c0*/  FFMA.FTZ R29, R2.reuse, R45, -R137.reuse ;  /* 0x0000002d021d7223 */ /* 0x141fe20000010889 */
[----:B------:R-:W-:-:S01]  /*141d0*/  FFMA.FTZ R45, R2, R57, -R137 ;  /* 0x00000039022d7223 */ /* 0x000fc20000010889 */
[C-C-:B------:R-:W-:Y:S01]  /*141e0*/  FFMA.FTZ R57, R2.reuse, R69, -R137.reuse ;  /* 0x0000004502397223 */ /* 0x140fe20000010889 */
[----:B------:R-:W-:Y:S01]  /*141f0*/  FMNMX.FTZ R32, R75, R32, !PT ;  /* 0x000000204b207209 */ /* 0x000fe20007810000 */
[----:B------:R-:W-:-:S02]  /*14200*/  FFMA.FTZ R69, R2, R109, -R137 ;  /* 0x0000006d02457223 */ /* 0x000fc40000010889 */
[----:B------:R-:W-:Y:S01]  /*14210*/  MUFU.EX2 R21, R21 ;  /* 0x0000001500157308 */ /* 0x000fe20000000800 */
[----:B------:R-:W-:-:S04]  /*14220*/  FMNMX.FTZ R32, R133, R32, !PT ;  /* 0x0000002085207209 */ /* 0x000fc80007810000 */
[----:B------:R-:W-:-:S03]  /*14230*/  FMNMX.FTZ R32, R79, R32, !PT ;  /* 0x000000204f207209 */ /* 0x000fc60007810000 */
[----:B------:R-:W-:Y:S01]  /*14240*/  MUFU.EX2 R24, R89 ;  /* 0x0000005900187308 */ /* 0x000fe20000000800 */
[----:B------:R-:W-:Y:S02]  /*14250*/  FMNMX.FTZ R32, R135, R32, !PT ;  /* 0x0000002087207209 */ /* 0x000fe40007810000 */
[----:B-1----:R-:W-:Y:S02]  /*14260*/  F2FP.SATFINITE.E4M3.F32.PACK_AB_MERGE_C R198, R15, R14, RZ ;  /* 0x0000000e0fc6723e */ /* 0x002fe400048070ff */
[----:B------:R-:W-:Y:S02]  /*14270*/  FMNMX.FTZ R32, R83, R32, !PT ;  /* 0x0000002053207209 */ /* 0x000fe40007810000 */
[----:B------:R-:W-:Y:S01]  /*14280*/  F2FP.SATFINITE.E4M3.F32.PACK_AB_MERGE_C R198, R13, R12, R198 ;  /* 0x0000000c0dc6723e */ /* 0x000fe200048070c6 */
[----:B------:R-:W0:Y:S01]  /*14290*/  MUFU.EX2 R29, R29 ;  /* 0x0000001d001d7308 */ /* 0x000e220000000800 */
[----:B------:R-:W-:-:S04]  /*142a0*/  FMNMX.FTZ R0, R41, R32, !PT ;  /* 0x0000002029007209 */ /* 0x000fc80007810000 */
[----:B------:R-:W-:-:S03]  /*142b0*/  FMNMX.FTZ R0, R87, R0, !PT ;  /* 0x0000000057007209 */ /* 0x000fc60007810000 */
[----:B------:R-:W-:Y:S02]  /*142c0*/  MUFU.EX2 R28, R91 ;  /* 0x0000005b001c7308 */ /* 0x000fe40000000800 */
[----:B------:R-:W1:Y:S06]  /*142d0*/  SHFL.BFLY PT, R61, R0, 0x2, 0x1f ;  /* 0x0c401f00003d7f89 */ /* 0x000e6c00000e0000 */
[----:B------:R-:W-:Y:S01]  /*142e0*/  MUFU.EX2 R33, R33 ;  /* 0x0000002100217308 */ /* 0x000fe20000000800 */
[----:B0-----:R-:W-:-:S04]  /*142f0*/  F2FP.SATFINITE.E4M3.F32.PACK_AB_MERGE_C R192, R29, R24, RZ ;  /* 0x000000181dc0723e */ /* 0x001fc800048070ff */
[----:B------:R-:W-:-:S03]  /*14300*/  F2FP.SATFINITE.E4M3.F32.PACK_AB_MERGE_C R192, R21, R20, R192 ;  /* 0x0000001415c0723e */ /* 0x000fc600048070c0 */
[----:B------:R-:W-:Y:S08]  /*14310*/  MUFU.EX2 R30, R93 ;  /* 0x0000005d001e7308 */ /* 0x000ff00000000800 */
[----:B------:R-:W0:Y:S01]  /*14320*/  MUFU.EX2 R37, R37 ;  /* 0x0000002500257308 */ /* 0x000e220000000800 */
[----:B-1----:R-:W-:Y:S01]  /*14330*/  FMNMX.FTZ R44, R0, R61, !PT ;  /* 0x0000003d002c7209 */ /* 0x002fe20007810000 */
[----:B------:R-:W-:-:S04]  /*14340*/  FFMA.FTZ R61, R2, R73, -R137 ;  /* 0x00000049023d7223 */ /* 0x000fc80000010889 */
[----:B------:R-:W1:Y:S02]  /*14350*/  SHFL.BFLY PT, R73, R44, 0x1, 0x1f ;  /* 0x0c201f002c497f89 */ /* 0x000e6400000e0000 */
[----:B------:R-:W-:Y:S08]  /*14360*/  MUFU.EX2 R32, R97 ;  /* 0x0000006100207308 */ /* 0x000ff00000000800 */
[----:B------:R-:W2:Y:S01]  /*14370*/  MUFU.EX2 R49, R49 ;  /* 0x0000003100317308 */ /* 0x000ea20000000800 */
[----:B0-----:R-:W-:-:S04]  /*14380*/  F2FP.SATFINITE.E4M3.F32.PACK_AB_MERGE_C R194, R37, R30, RZ ;  /* 0x0000001e25c2723e */ /* 0x001fc800048070ff */
[----:B------:R-:W-:-:S03]  /*14390*/  F2FP.SATFINITE.E4M3.F32.PACK_AB_MERGE_C R194, R33, R28, R194 ;  /* 0x0000001c21c2723e */ /* 0x000fc600048070c2 */
[----:B------:R-:W-:Y:S01]  /*143a0*/  MUFU.EX2 R10, R95 ;  /* 0x0000005f000a7308 */ /* 0x000fe20000000800 */
[----:B-1----:R-:W-:Y:S01]  /*143b0*/  FMNMX.FTZ R0, R44, R73, !PT ;  /* 0x000000492c007209 */ /* 0x002fe20007810000 */
[----:B------:R-:W-:Y:S01]  /*143c0*/  FFMA.FTZ R44, R2, R81, -R137 ;  /* 0x00000051022c7223 */ /* 0x000fe20000010889 */
[----:B------:R-:W-:-:S05]  /*143d0*/  FADD.FTZ R81, R13, R68 ;  /* 0x000000440d517221 */ /* 0x000fca0000010000 */
[----:B------:R-:W0:Y:S01]  /*143e0*/  MUFU.EX2 R45, R45 ;  /* 0x0000002d002d7308 */ /* 0x000e220000000800 */
[----:B------:R-:W-:Y:S01]  /*143f0*/  FSETP.NEU.FTZ.AND P1, PT, R0, -INF , PT ;  /* 0xff8000000000780b */ /* 0x000fe20003f3d000 */
[----:B------:R-:W-:Y:S01]  /*14400*/  FFMA.FTZ R46, R2, R0, -8 ;  /* 0xc1000000022e7423 */ /* 0x000fe20000010000 */
[----:B------:R-:W-:-:S01]  /*14410*/  FADD.FTZ R68, R14, R81 ;  /* 0x000000510e447221 */ /* 0x000fc20000010000 */
[----:B--2---:R-:W-:Y:S01]  /*14420*/  F2FP.SATFINITE.E4M3.F32.PACK_AB_MERGE_C R188, R49, R32, RZ ;  /* 0x0000002031bc723e */ /* 0x004fe200048070ff */
[----:B------:R-:W-:-:S02]  /*14430*/  FFMA.FTZ R73, R2, R85, -R137 ;  /* 0x0000005502497223 */ /* 0x000fc40000010889 */
[----:B------:R-:W-:Y:S01]  /*14440*/  FSEL R46, R46, RZ, P1 ;  /* 0x000000ff2e2e7208 */ /* 0x000fe20000800000 */
[----:B------:R-:W-:Y:S04]  /*14450*/  MUFU.EX2 R36, R36 ;  /* 0x0000002400247308 */ /* 0x000fe80000000800 */
[----:B------:R-:W-:-:S01]  /*14460*/  FFMA.FTZ R26, R2, R26, -R46 ;  /* 0x0000001a021a7223 */ /* 0x000fc2000001082e */
[C-C-:B------:R-:W-:Y:S01]  /*14470*/  FFMA.FTZ R27, R2.reuse, R27, -R46.reuse ;  /* 0x0000001b021b7223 */ /* 0x140fe2000001082e */
        /* <DEDUP_REMOVED lines=21> */
[----:B------:R-:W-:-:S01]  /*145d0*/  FFMA.FTZ R63, R2, R127, -R46 ;  /* 0x0000007f023f7223 */ /* 0x000fc2000001082e */
[C-C-:B------:R-:W-:Y:S01]  /*145e0*/  FFMA.FTZ R6, R2.reuse, R67, -R46.reuse ;  /* 0x0000004302067223 */ /* 0x140fe2000001082e */
[----:B------:R-:W-:-:S01]  /*145f0*/  FFMA.FTZ R129, R2, R129, -R46 ;  /* 0x0000008102817223 */ /* 0x000fc2000001082e */
[----:B0-----:R-:W-:Y:S01]  /*14600*/  F2FP.SATFINITE.E4M3.F32.PACK_AB_MERGE_C R188, R45, R10, R188 ;  /* 0x0000000a2dbc723e */ /* 0x001fe200048070bc */
[----:B------:R-:W-:-:S01]  /*14610*/  FFMA.FTZ R71, R2, R71, -R46 ;  /* 0x0000004702477223 */ /* 0x000fc2000001082e */
[C-C-:B------:R-:W-:Y:S01]  /*14620*/  FFMA.FTZ R131, R2.reuse, R131, -R46.reuse ;  /* 0x0000008302837223 */ /* 0x140fe2000001082e */
[----:B------:R-:W-:-:S01]  /*14630*/  FFMA.FTZ R75, R2, R75, -R46 ;  /* 0x0000004b024b7223 */ /* 0x000fc2000001082e */
[----:B------:R-:W0:Y:S01]  /*14640*/  MUFU.EX2 R48, R48 ;  /* 0x0000003000307308 */ /* 0x000e220000000800 */
[----:B-1----:R-:W-:-:S01]  /*14650*/  FADD.FTZ R66, R26, R27 ;  /* 0x0000001b1a427221 */ /* 0x002fc20000010000 */
[C-C-:B------:R-:W-:Y:S01]  /*14660*/  FFMA.FTZ R133, R2.reuse, R133, -R46.reuse ;  /* 0x0000008502857223 */ /* 0x140fe2000001082e */
[----:B------:R-:W-:-:S01]  /*14670*/  FFMA.FTZ R79, R2, R79, -R46 ;  /* 0x0000004f024f7223 */ /* 0x000fc2000001082e */
[C-C-:B------:R-:W-:Y:S01]  /*14680*/  FFMA.FTZ R135, R2.reuse, R135, -R46.reuse ;  /* 0x0000008702877223 */ /* 0x140fe2000001082e */
[----:B------:R-:W-:-:S01]  /*14690*/  FFMA.FTZ R83, R2, R83, -R46 ;  /* 0x0000005302537223 */ /* 0x000fc2000001082e */
[C-C-:B------:R-:W-:Y:S01]  /*146a0*/  FFMA.FTZ R41, R2.reuse, R41, -R46.reuse ;  /* 0x0000002902297223 */ /* 0x140fe2000001082e */
[----:B------:R-:W-:-:S01]  /*146b0*/  FFMA.FTZ R46, R2, R87, -R46 ;  /* 0x00000057022e7223 */ /* 0x000fc2000001082e */
[----:B------:R-:W1:Y:S01]  /*146c0*/  MUFU.EX2 R31, R31 ;  /* 0x0000001f001f7308 */ /* 0x000e620000000800 */
[----:B--2---:R-:W-:-:S07]  /*146d0*/  FADD.FTZ R77, R5, R66 ;  /* 0x00000042054d7221 */ /* 0x004fce0000010000 */
[----:B------:R-:W2:Y:S01]  /*146e0*/  MUFU.EX2 R50, R50 ;  /* 0x0000003200327308 */ /* 0x000ea20000000800 */
[----:B0-----:R-:W-:-:S01]  /*146f0*/  FADD.FTZ R66, R48, R77 ;  /* 0x0000004d30427221 */ /* 0x001fc20000010000 */
[----:B------:R-:W-:Y:S01]  /*14700*/  FADD.FTZ R77, R15, R68 ;  /* 0x000000440f4d7221 */ /* 0x000fe20000010000 */
[----:B------:R-:W-:-:S03]  /*14710*/  F2FP.SATFINITE.E4M3.F32.PACK_AB_MERGE_C R48, R48, R5, RZ ;  /* 0x000000053030723e */ /* 0x000fc600048070ff */
[----:B------:R-:W-:Y:S01]  /*14720*/  FADD.FTZ R14, R20, R77 ;  /* 0x0000004d140e7221 */ /* 0x000fe20000010000 */
[----:B------:R-:W-:Y:S01]  /*14730*/  F2FP.SATFINITE.E4M3.F32.PACK_AB_MERGE_C R197, R27, R26, R48 ;  /* 0x0000001a1bc5723e */ /* 0x000fe20004807030 */
[----:B------:R-:W0:Y:S01]  /*14740*/  MUFU.EX2 R52, R52 ;  /* 0x0000003400347308 */ /* 0x000e220000000800 */
[----:B-1----:R-:W-:-:S01]  /*14750*/  FADD.FTZ R11, R31, R66 ;  /* 0x000000421f0b7221 */ /* 0x002fc20000010000 */
[----:B------:R-:W-:-:S04]  /*14760*/  FADD.FTZ R15, R21, R14 ;  /* 0x0000000e150f7221 */ /* 0x000fc80000010000 */
[----:B------:R-:W-:Y:S02]  /*14770*/  FADD.FTZ R12, R24, R15 ;  /* 0x0000000f180c7221 */ /* 0x000fe40000010000 */
[----:B------:R-:W1:Y:S01]  /*14780*/  MUFU.EX2 R39, R39 ;  /* 0x0000002700277308 */ /* 0x000e620000000800 */
[----:B--2---:R-:W-:-:S01]  /*14790*/  FADD.FTZ R11, R50, R11 ;  /* 0x0000000b320b7221 */ /* 0x004fc20000010000 */
[----:B------:R-:W-:-:S04]  /*147a0*/  FADD.FTZ R29, R29, R12 ;  /* 0x0000000c1d1d7221 */ /* 0x000fc80000010000 */
[----:B------:R-:W-:Y:S02]  /*147b0*/  FADD.FTZ R14, R28, R29 ;  /* 0x0000001d1c0e7221 */ /* 0x000fe40000010000 */
[----:B------:R-:W2:Y:S01]  /*147c0*/  MUFU.EX2 R35, R35 ;  /* 0x0000002300237308 */ /* 0x000ea20000000800 */
[----:B0-----:R-:W-:-:S01]  /*147d0*/  FADD.FTZ R4, R52, R11 ;  /* 0x0000000b34047221 */ /* 0x001fc20000010000 */
[----:B------:R-:W-:-:S04]  /*147e0*/  FADD.FTZ R13, R33, R14 ;  /* 0x0000000e210d7221 */ /* 0x000fc80000010000 */
[----:B------:R-:W-:Y:S02]  /*147f0*/  FADD.FTZ R30, R30, R13 ;  /* 0x0000000d1e1e7221 */ /* 0x000fe40000010000 */
[----:B------:R-:W0:Y:S01]  /*14800*/  MUFU.EX2 R54, R54 ;  /* 0x0000003600367308 */ /* 0x000e220000000800 */
[----:B-1----:R-:W-:-:S01]  /*14810*/  FADD.FTZ R4, R39, R4 ;  /* 0x0000000427047221 */ /* 0x002fc20000010000 */
[----:B------:R-:W-:Y:S01]  /*14820*/  FADD.FTZ R37, R37, R30 ;  /* 0x0000001e25257221 */ /* 0x000fe20000010000 */
[----:B------:R-:W1:Y:S01]  /*14830*/  @P4 LDC R13, c[0x0][0x44c] ;  /* 0x00011300ff0d4b82 */ /* 0x000e620000000800 */
[----:B------:R-:W-:Y:S02]  /*14840*/  F2FP.SATFINITE.E4M3.F32.PACK_AB_MERGE_C R39, R39, R52, RZ ;  /* 0x000000342727723e */ /* 0x000fe400048070ff */
[----:B------:R-:W-:Y:S02]  /*14850*/  FADD.FTZ R14, R10, R37 ;  /* 0x000000250a0e7221 */ /* 0x000fe40000010000 */
[----:B------:R-:W3:Y:S01]  /*14860*/  MUFU.EX2 R43, R43 ;  /* 0x0000002b002b7308 */ /* 0x000ee20000000800 */
[----:B--2---:R-:W-:-:S01]  /*14870*/  FADD.FTZ R11, R35, R4 ;  /* 0x00000004230b7221 */ /* 0x004fc20000010000 */
[----:B------:R-:W-:Y:S01]  /*14880*/  FADD.FTZ R45, R45, R14 ;  /* 0x0000000e2d2d7221 */ /* 0x000fe20000010000 */
[----:B------:R-:W-:-:S03]  /*14890*/  F2FP.SATFINITE.E4M3.F32.PACK_AB_MERGE_C R199, R50, R31, R39 ;  /* 0x0000001f32c7723e */ /* 0x000fc60004807027 */
[----:B------:R-:W-:Y:S02]  /*148a0*/  FADD.FTZ R32, R32, R45 ;  /* 0x0000002d20207221 */ /* 0x000fe40000010000 */
[----:B------:R-:W2:Y:S01]  /*148b0*/  MUFU.EX2 R56, R56 ;  /* 0x0000003800387308 */ /* 0x000ea20000000800 */
[----:B0-----:R-:W-:-:S01]  /*148c0*/  FADD.FTZ R12, R54, R11 ;  /* 0x0000000b360c7221 */ /* 0x001fc20000010000 */
[----:B------:R-:W-:-:S06]  /*148d0*/  FADD.FTZ R49, R49, R32 ;  /* 0x0000002031317221 */ /* 0x000fcc0000010000 */
[----:B------:R-:W0:Y:S01]  /*148e0*/  MUFU.EX2 R47, R47 ;  /* 0x0000002f002f7308 */ /* 0x000e220000000800 */
[----:B---3--:R-:W-:-:S01]  /*148f0*/  FADD.FTZ R11, R43, R12 ;  /* 0x0000000c2b0b7221 */ /* 0x008fc20000010000 */
[----:B-1----:R-:W-:-:S06]  /*14900*/  @P4 IMAD.HI.U32 R13, R212, R13, RZ ;  /* 0x0000000dd40d4227 */ /* 0x002fcc00078e00ff */
        /* <DEDUP_REMOVED lines=26> */
[----:B------:R-:W-:Y:S01]  /*14ab0*/  MUFU.EX2 R34, R34 ;  /* 0x0000002200227308 */ /* 0x000fe20000000800 */
[----:B0-----:R-:W-:-:S07]  /*14ac0*/  F2FP.SATFINITE.E4M3.F32.PACK_AB_MERGE_C R11, R57, R36, RZ ;  /* 0x00000024390b723e */ /* 0x001fce00048070ff */
[----:B------:R-:W0:Y:S01]  /*14ad0*/  MUFU.EX2 R53, R53 ;  /* 0x0000003500357308 */ /* 0x000e220000000800 */
[----:B-1----:R-:W-:-:S07]  /*14ae0*/  FADD.FTZ R20, R6, R5 ;  /* 0x0000000506147221 */ /* 0x002fce0000010000 */
[----:B------:R-:W1:Y:S08]  /*14af0*/  MUFU.EX2 R129, R129 ;  /* 0x0000008100817308 */ /* 0x000e700000000800 */
[----:B------:R-:W-:Y:S01]  /*14b00*/  MUFU.EX2 R40, R40 ;  /* 0x0000002800287308 */ /* 0x000fe20000000800 */
[----:B0-----:R-:W-:Y:S01]  /*14b10*/  F2FP.SATFINITE.E4M3.F32.PACK_AB_MERGE_C R190, R53, R34, R11 ;  /* 0x0000002235be723e */ /* 0x001fe2000480700b */
[----:B------:R-:W-:-:S04]  /*14b20*/  FADD.FTZ R34, R34, R49 ;  /* 0x0000003122227221 */ /* 0x000fc80000010000 */
[----:B------:R-:W-:Y:S02]  /*14b30*/  FADD.FTZ R53, R53, R34 ;  /* 0x0000002235357221 */ /* 0x000fe40000010000 */
[----:B------:R-:W0:Y:S01]  /*14b40*/  MUFU.EX2 R65, R65 ;  /* 0x0000004100417308 */ /* 0x000e220000000800 */
[----:B-1----:R-:W-:-:S01]  /*14b50*/  FADD.FTZ R5, R129, R20 ;  /* 0x0000001481057221 */ /* 0x002fc20000010000 */
[----:B------:R-:W-:Y:S01]  /*14b60*/  FADD.FTZ R36, R36, R53 ;  /* 0x0000003524247221 */ /* 0x000fe20000010000 */
[----:B------:R-:W1:Y:S03]  /*14b70*/  @P4 LDC R20, c[0x0][0x450] ;  /* 0x00011400ff144b82 */ /* 0x000e660000000800 */
[----:B------:R-:W-:-:S02]  /*14b80*/  FADD.FTZ R57, R57, R36 ;  /* 0x0000002439397221 */ /* 0x000fc40000010000 */
[----:B------:R-:W2:Y:S08]  /*14b90*/  MUFU.EX2 R4, R71 ;  /* 0x0000004700047308 */ /* 0x000eb00000000800 */
[----:B------:R-:W-:Y:S01]  /*14ba0*/  MUFU.EX2 R38, R38 ;  /* 0x0000002600267308 */ /* 0x000fe20000000800 */
[----:B0-----:R-:W-:-:S07]  /*14bb0*/  F2FP.SATFINITE.E4M3.F32.PACK_AB_MERGE_C R11, R65, R40, RZ ;  /* 0x00000028410b723e */ /* 0x001fce00048070ff */
[----:B------:R-:W0:Y:S01]  /*14bc0*/  MUFU.EX2 R61, R61 ;  /* 0x0000003d003d7308 */ /* 0x000e220000000800 */
[C---:B--2---:R-:W-:Y:S01]  /*14bd0*/  F2FP.SATFINITE.E4M3.F32.PACK_AB_MERGE_C R129, R4.reuse, R129, RZ ;  /* 0x000000810481723e */ /* 0x044fe200048070ff */
[----:B------:R-:W-:-:S03]  /*14be0*/  FADD.FTZ R4, R4, R5 ;  /* 0x0000000504047221 */ /* 0x000fc60000010000 */
[----:B------:R-:W-:-:S03]  /*14bf0*/  F2FP.SATFINITE.E4M3.F32.PACK_AB_MERGE_C R191, R6, R63, R129 ;  /* 0x0000003f06bf723e */ /* 0x000fc60004807081 */
[----:B------:R-:W2:Y:S08]  /*14c00*/  MUFU.EX2 R131, R131 ;  /* 0x0000008300837308 */ /* 0x000eb00000000800 */
[----:B------:R-:W3:Y:S01]  /*14c10*/  MUFU.EX2 R10, R75 ;  /* 0x0000004b000a7308 */ /* 0x000ee20000000800 */
[----:B0-----:R-:W-:Y:S01]  /*14c20*/  F2FP.SATFINITE.E4M3.F32.PACK_AB_MERGE_C R184, R61, R38, R11 ;  /* 0x000000263db8723e */ /* 0x001fe2000480700b */
[----:B------:R-:W-:Y:S01]  /*14c30*/  FADD.FTZ R38, R38, R57 ;  /* 0x0000003926267221 */ /* 0x000fe20000010000 */
[----:B------:R-:W-:Y:S01]  /*14c40*/  IMAD.MOV.U32 R11, RZ, RZ, R212 ;  /* 0x000000ffff0b7224 */ /* 0x000fe200078e00d4 */
[----:B-1----:R-:W-:-:S02]  /*14c50*/  @P4 SHF.R.U32.HI R11, RZ, R20, R13 ;  /* 0x00000014ff0b4219 */ /* 0x002fc4000001160d */
[----:B------:R-:W-:-:S01]  /*14c60*/  FADD.FTZ R61, R61, R38 ;  /* 0x000000263d3d7221 */ /* 0x000fc20000010000 */
[----:B------:R-:W-:Y:S01]  /*14c70*/  ISETP.GE.AND P4, PT, R9, 0x1, PT ;  /* 0x000000010900780c */ /* 0x000fe20003f86270 */
[----:B------:R-:W0:Y:S01]  /*14c80*/  MUFU.EX2 R133, R133 ;  /* 0x0000008500857308 */ /* 0x000e220000000800 */
[----:B--2---:R-:W-:-:S01]  /*14c90*/  FADD.FTZ R5, R131, R4 ;  /* 0x0000000483057221 */ /* 0x004fc20000010000 */
[----:B------:R-:W-:Y:S01]  /*14ca0*/  FADD.FTZ R40, R40, R61 ;  /* 0x0000003d28287221 */ /* 0x000fe20000010000 */
[----:B------:R-:W-:-:S03]  /*14cb0*/  IMAD.IADD R11, R94, 0x1, R11 ;  /* 0x000000015e0b7824 */ /* 0x000fc600078e020b */
[----:B------:R-:W-:Y:S01]  /*14cc0*/  FADD.FTZ R65, R65, R40 ;  /* 0x0000002841417221 */ /* 0x000fe20000010000 */
[----:B------:R-:W-:Y:S01]  /*14cd0*/  IMAD.IADD R8, R11, 0x1, R8 ;  /* 0x000000010b087824 */ /* 0x000fe200078e0208 */
[----:B------:R-:W-:Y:S01]  /*14ce0*/  MUFU.EX2 R44, R44 ;  /* 0x0000002c002c7308 */ /* 0x000fe20000000800 */
[----:B---3--:R-:W-:-:S07]  /*14cf0*/  FADD.FTZ R4, R10, R5 ;  /* 0x000000050a047221 */ /* 0x008fce0000010000 */
        /* <DEDUP_REMOVED lines=21> */
[----:B------:R-:W-:Y:S01]  /*14e50*/  VIADD R4, R90, 0xfffffffe ;  /* 0xfffffffe5a047836 */ /* 0x000fe20000000000 */
[C---:B0-----:R-:W-:Y:S02]  /*14e60*/  F2FP.SATFINITE.E4M3.F32.PACK_AB_MERGE_C R10, R46.reuse, R41, RZ ;  /* 0x000000292e0a723e */ /* 0x041fe400048070ff */
[----:B------:R-:W-:-:S02]  /*14e70*/  FADD.FTZ R5, R46, R5 ;  /* 0x000000052e057221 */ /* 0x000fc40000010000 */
[----:B------:R-:W-:Y:S01]  /*14e80*/  F2FP.SATFINITE.E4M3.F32.PACK_AB_MERGE_C R187, R14, R135, R10 ;  /* 0x000000870ebb723e */ /* 0x000fe2000480700a */
        /* <DEDUP_REMOVED lines=12> */
.L_x_5609:
[----:B------:R-:W-:-:S13]  /*14f50*/  ISETP.NE.AND P1, PT, R9, 0x1, PT ;  /* 0x000000010900780c */ /* 0x000fda0003f25270 */
[----:B------:R-:W0:Y:S02]  /*14f60*/  @P1 LDC.64 R12, c[0x0][0x9e8] ;  /* 0x00027a00ff0c1b82 */ /* 0x000e240000000a00 */
[----:B0-----:R-:W-:-:S05]  /*14f70*/  @P1 IMAD.HI.U32 R12, R10, R12, RZ ;  /* 0x0000000c0a0c1227 */ /* 0x001fca00078e00ff */
[----:B------:R-:W-:-:S07]  /*14f80*/  @P1 SHF.R.U32.HI R10, RZ, R13, R12 ;  /* 0x0000000dff0a1219 */ /* 0x000fce000001160c */
.L_x_5610:
[----:B------:R-:W-:Y:S05]  /*14f90*/  BSYNC B0 ;  /* 0x0000000000007941 */ /* 0x000fea0003800000 */
.L_x_5608:
[----:B------:R-:W-:-:S05]  /*14fa0*/  IMAD R9, R10, R9, R9 ;  /* 0x000000090a097224 */ /* 0x000fca00078e0209 */
[----:B------:R-:W-:-:S07]  /*14fb0*/  VIMNMX R8, R8, R9, PT ;  /* 0x0000000908087248 */ /* 0x000fce0003fe0100 */
.L_x_5607:
        /* <DEDUP_REMOVED lines=8> */
[----:B------:R-:W-:Y:S02]  /*15040*/  SHF.R.S32.HI R9, RZ, 0x7, R9 ;  /* 0x00000007ff097819 */ /* 0x000fe40000011409 */
[----:B------:R-:W-:-:S02]  /*15050*/  CS2R R24, SRZ ;  /* 0x0000000000187805 */ /* 0x000fc4000001ff00 */
[----:B------:R-:W-:Y:S02]  /*15060*/  CS2R R26, SRZ ;  /* 0x00000000001a7805 */ /* 0x000fe4000001ff00 */
[----:B------:R-:W-:Y:S02]  /*15070*/  CS2R R28, SRZ ;  /* 0x00000000001c7805 */ /* 0x000fe4000001ff00 */
[----:B------:R-:W-:Y:S02]  /*15080*/  VIMNMX R14, R224, R9, !PT ;  /* 0x00000009e00e7248 */ /* 0x000fe40007fe0100 */
[----:B------:R-:W-:Y:S02]  /*15090*/  CS2R R30, SRZ ;  /* 0x00000000001e7805 */ /* 0x000fe4000001ff00 */
[----:B------:R-:W-:Y:S02]  /*150a0*/  CS2R R32, SRZ ;  /* 0x0000000000207805 */ /* 0x000fe4000001ff00 */
[----:B------:R-:W-:-:S02]  /*150b0*/  CS2R R34, SRZ ;  /* 0x0000000000227805 */ /* 0x000fc4000001ff00 */
[----:B------:R-:W-:Y:S02]  /*150c0*/  ISETP.GE.AND P1, PT, R4, R14, PT ;  /* 0x0000000e0400720c */ /* 0x000fe40003f26270 */
        /* <DEDUP_REMOVED lines=42> */
[----:B------:R-:W-:Y:S06]  /*15370*/  @!P1 BRA `(.L_x_5611) ;  /* 0x0000003400a89947 */ /* 0x000fec0003800000 */
        /* <DEDUP_REMOVED lines=47> */
[----:B------:R-:W-:-:S07]  /*15670*/  CS2R R24, SRZ ;  /* 0x0000000000187805 */ /* 0x000fce000001ff00 */
.L_x_5631:
[----:B------:R-:W-:Y:S01]  /*15680*/  ISETP.NE.AND P1, PT, R218, RZ, PT ;  /* 0x000000ffda00720c */ /* 0x000fe20003f25270 */
[----:B------:R-:W-:Y:S01]  /*15690*/  VIADD R12, R17, 0x1 ;  /* 0x00000001110c7836 */ /* 0x000fe20000000000 */
[----:B------:R-:W-:Y:S05]  /*156a0*/  YIELD ;  /* 0x0000000000007946 */ /* 0x000fea0003800000 */
[----:B------:R-:W-:-:S04]  /*156b0*/  ISETP.NE.AND P2, PT, R12, 0x2, PT ;  /* 0x000000020c00780c */ /* 0x000fc80003f45270 */
[----:B------:R-:W-:Y:S02]  /*156c0*/  SEL R13, RZ, 0x1, P2 ;  /* 0x00000001ff0d7807 */ /* 0x000fe40001000000 */
[----:B------:R-:W-:Y:S02]  /*156d0*/  SEL R12, R12, RZ, P2 ;  /* 0x000000ff0c0c7207 */ /* 0x000fe40001000000 */
[----:B------:R-:W-:Y:S01]  /*156e0*/  LOP3.LUT R13, R200, R13, RZ, 0x3c, !PT ;  /* 0x0000000dc80d7212 */ /* 0x000fe200078e3cff */
[----:B------:R-:W-:Y:S06]  /*156f0*/  @P1 BRA `(.L_x_5612) ;  /* 0x0000000000301947 */ /* 0x000fec0003800000 */
[----:B------:R-:W-:Y:S05]  /*15700*/  @!P0 BRA `(.L_x_5613) ;  /* 0x0000000000048947 */ /* 0x000fea0003800000 */
[----:B------:R-:W-:Y:S01]  /*15710*/  BPT.TRAP 0x1 ;  /* 0x000000040000795c */ /* 0x000fe20000300000 */
.L_x_5613:
[----:B------:R-:W-:Y:S01]  /*15720*/  IMAD R9, R12, 0x8, R16 ;  /* 0x000000080c097824 */ /* 0x000fe200078e0210 */
[----:B------:R-:W-:-:S04]  /*15730*/  SHF.L.U32 R8, R13, 0x1f, RZ ;  /* 0x0000001f0d087819 */ /* 0x000fc800000006ff */
[----:B------:R0:W1:Y:S01]  /*15740*/  SYNCS.PHASECHK.TRANS64.TRYWAIT P2, [R9+URZ+0x2a830], R8 ;  /* 0x02a83008090075a7 */ /* 0x000062000804017f */
[----:B------:R-:W-:Y:S05]  /*15750*/  @!P0 BRA `(.L_x_5614) ;  /* 0x0000000000048947 */ /* 0x000fea0003800000 */
[----:B------:R-:W-:Y:S01]  /*15760*/  BPT.TRAP 0x1 ;  /* 0x000000040000795c */ /* 0x000fe20000300000 */
.L_x_5614:
[----:B------:R-:W-:Y:S04]  /*15770*/  BSSY B0, `(.L_x_5612) ;  /* 0x0000004000007945 */ /* 0x000fe80003800000 */
[----:B-1----:R-:W-:Y:S05]  /*15780*/  @P2 BRA `(.L_x_5615) ;  /* 0x0000000000082947 */ /* 0x002fea0003800000 */
[----:B------:R-:W1:Y:S02]  /*15790*/  SYNCS.PHASECHK.TRANS64.TRYWAIT P2, [R9+URZ+0x2a830], R8 ;  /* 0x02a83008090075a7 */ /* 0x000e64000804017f */
[----:B-1----:R-:W-:Y:S05]  /*157a0*/  @!P2 BRA `(.L_x_5616) ;  /* 0x0000018800f4a947 */ /* 0x002fea0003800000 */
.L_x_5615:
[----:B------:R-:W-:Y:S05]  /*157b0*/  BSYNC B0 ;  /* 0x0000000000007941 */ /* 0x000fea0003800000 */
.L_x_5612:
[----:B01----:R-:W0:Y:S01]  /*157c0*/  S2R R8, SR_TID.X ;  /* 0x0000000000087919 */ /* 0x003e220000002100 */
[----:B------:R-:W-:Y:S05]  /*157d0*/  WARPSYNC.ALL ;  /* 0x0000000000007948 */ /* 0x000fea0003800000 */
[----:B------:R-:W-:Y:S02]  /*157e0*/  IMAD.MOV.U32 R9, RZ, RZ, -0x7fffffe0 ;  /* 0x80000020ff097424 */ /* 0x000fe400078e00ff */
[----:B------:R-:W-:Y:S02]  /*157f0*/  IMAD.MOV.U32 R121, RZ, RZ, -0x7fffffe0 ;  /* 0x80000020ff797424 */ /* 0x000fe400078e00ff */
[----:B------:R-:W-:Y:S01]  /*15800*/  IMAD.MOV.U32 R21, RZ, RZ, -0x7fffffe0 ;  /* 0x80000020ff157424 */ /* 0x000fe200078e00ff */
[----:B------:R-:W-:Y:S01]  /*15810*/  R2UR UR27, R9 ;  /* 0x00000000091b72ca */ /* 0x000fe200000e0000 */
[----:B------:R-:W-:Y:S01]  /*15820*/  IMAD.MOV.U32 R11, RZ, RZ, -0x7fffffe0 ;  /* 0x80000020ff0b7424 */ /* 0x000fe200078e00ff */
[----:B------:R-:W-:-:S02]  /*15830*/  R2UR UR19, R121 ;  /* 0x00000000791372ca */ /* 0x000fc400000e0000 */
[----:B------:R-:W-:Y:S02]  /*15840*/  R2UR UR7, R21 ;  /* 0x00000000150772ca */ /* 0x000fe400000e0000 */
[----:B------:R-:W-:Y:S02]  /*15850*/  R2UR UR11, R11 ;  /* 0x000000000b0b72ca */ /* 0x000fe400000e0000 */
[----:B------:R-:W-:Y:S02]  /*15860*/  R2UR UR15, R21 ;  /* 0x00000000150f72ca */ /* 0x000fe400000e0000 */
[----:B------:R-:W-:Y:S02]  /*15870*/  R2UR UR23, R9 ;  /* 0x00000000091772ca */ /* 0x000fe400000e0000 */
[----:B0-----:R-:W-:Y:S01]  /*15880*/  SHF.R.U32.HI R10, RZ, 0x7, R8 ;  /* 0x00000007ff0a7819 */ /* 0x001fe20000011608 */
[----:B------:R-:W-:-:S04]  /*15890*/  IMAD R8, R12, 0x600, R7 ;  /* 0x000006000c087824 */ /* 0x000fc800078e0207 */
[----:B------:R-:W-:Y:S01]  /*158a0*/  VIADD R15, R10, 0x8 ;  /* 0x000000080a0f7836 */ /* 0x000fe20000000000 */
[C---:B------:R-:W-:Y:S01]  /*158b0*/  R2UR UR26, R8.reuse ;  /* 0x00000000081a72ca */ /* 0x040fe200000e0000 */
[C---:B------:R-:W-:Y:S02]  /*158c0*/  VIADD R120, R8.reuse, 0x400 ;  /* 0x0000040008787836 */ /* 0x040fe40000000000 */
[C---:B------:R-:W-:Y:S01]  /*158d0*/  VIADD R20, R8.reuse, 0x2 ;  /* 0x0000000208147836 */ /* 0x040fe20000000000 */
[----:B------:R0:W-:Y:S01]  /*158e0*/  BAR.SYNC.DEFER_BLOCKING R15, 0x100 ;  /* 0x0004000f0000751d */ /* 0x0001e20000010000 */
[----:B------:R-:W-:Y:S01]  /*158f0*/  VIADD R10, R8, 0x200 ;  /* 0x00000200080a7836 */ /* 0x000fe20000000000 */
[----:B------:R-:W-:Y:S02]  /*15900*/  R2UR UR18, R120 ;  /* 0x00000000781272ca */ /* 0x000fe400000e0000 */
[----:B------:R-:W-:Y:S01]  /*15910*/  R2UR UR6, R20 ;  /* 0x00000000140672ca */ /* 0x000fe200000e0000 */
[----:B------:R-:W-:Y:S01]  /*15920*/  VIADD R20, R8, 0x202 ;  /* 0x0000020208147836 */ /* 0x000fe20000000000 */
[----:B------:R-:W-:Y:S01]  /*15930*/  R2UR UR10, R10 ;  /* 0x000000000a0a72ca */ /* 0x000fe200000e0000 */
[----:B------:R-:W-:-:S03]  /*15940*/  VIADD R8, R8, 0x402 ;  /* 0x0000040208087836 */ /* 0x000fc60000000000 */
[----:B------:R-:W-:Y:S02]  /*15950*/  R2UR UR14, R20 ;  /* 0x00000000140e72ca */ /* 0x000fe400000e0000 */
[----:B------:R-:W-:Y:S01]  /*15960*/  R2UR UR22, R8 ;  /* 0x00000000081672ca */ /* 0x000fe200000e0000 */
        /* <DEDUP_REMOVED lines=21> */
.L_x_5618:
[----:B------:R-:W-:Y:S01]  /*15ac0*/  SHF.L.U32 R8, R200, 0x1f, RZ ;  /* 0x0000001fc8087819 */ /* 0x000fe200000006ff */
[----:B------:R-:W-:-:S04]  /*15ad0*/  IMAD R9, R17, 0x8, R16 ;  /* 0x0000000811097824 */ /* 0x000fc800078e0210 */
[----:B------:R0:W1:Y:S01]  /*15ae0*/  SYNCS.PHASECHK.TRANS64.TRYWAIT P1, [R9+URZ+0x2a850], R8 ;  /* 0x02a85008090075a7 */ /* 0x000062000802017f */
[----:B------:R-:W-:Y:S05]  /*15af0*/  @!P0 BRA `(.L_x_5619) ;  /* 0x0000000000048947 */ /* 0x000fea0003800000 */
[----:B------:R-:W-:Y:S01]  /*15b00*/  BPT.TRAP 0x1 ;  /* 0x000000040000795c */ /* 0x000fe20000300000 */
.L_x_5619:
[----:B-1----:R-:W-:Y:S05]  /*15b10*/  @P1 BRA `(.L_x_5617) ;  /* 0x0000000000081947 */ /* 0x002fea0003800000 */
[----:B------:R-:W1:Y:S02]  /*15b20*/  SYNCS.PHASECHK.TRANS64.TRYWAIT P1, [R9+URZ+0x2a850], R8 ;  /* 0x02a85008090075a7 */ /* 0x000e64000802017f */
[----:B-1----:R-:W-:Y:S05]  /*15b30*/  @!P1 BRA `(.L_x_5620) ;  /* 0x0000018800249947 */ /* 0x002fea0003800000 */
.L_x_5617:
[----:B01----:R-:W-:Y:S01]  /*15b40*/  VIADD R8, R16, 0x400 ;  /* 0x0000040010087836 */ /* 0x003fe20000000000 */
[----:B------:R-:W-:Y:S05]  /*15b50*/  WARPSYNC.ALL ;  /* 0x0000000000007948 */ /* 0x000fea0003800000 */
[----:B------:R-:W-:Y:S01]  /*15b60*/  SHF.R.U32.HI R8, RZ, 0x4, R8 ;  /* 0x00000004ff087819 */ /* 0x000fe20000011608 */
[----:B------:R-:W-:Y:S01]  /*15b70*/  IMAD.MOV.U32 R9, RZ, RZ, 0x40000040 ;  /* 0x40000040ff097424 */ /* 0x000fe200078e00ff */
[----:B------:R-:W-:Y:S01]  /*15b80*/  WARPGROUP.ARRIVE ;  /* 0x00000000000079c5 */ /* 0x000fe20000000000 */
[----:B------:R-:W-:Y:S01]  /*15b90*/  IMAD.MOV.U32 R11, RZ, RZ, 0x40000040 ;  /* 0x40000040ff0b7424 */ /* 0x000fe200078e00ff */
[----:B------:R-:W-:-:S04]  /*15ba0*/  LOP3.LUT R8, R8, 0x3fff, RZ, 0xc0, !PT ;  /* 0x00003fff08087812 */ /* 0x000fc800078ec0ff */
[----:B------:R-:W0:Y:S01]  /*15bb0*/  S2R R15, SR_TID.X ;  /* 0x00000000000f7919 */ /* 0x000e220000002100 */
[----:B------:R-:W-:Y:S01]  /*15bc0*/  R2UR UR7, R9 ;  /* 0x00000000090772ca */ /* 0x000fe200000e0000 */
[----:B------:R-:W-:Y:S01]  /*15bd0*/  IMAD.MOV.U32 R9, RZ, RZ, 0x40000040 ;  /* 0x40000040ff097424 */ /* 0x000fe200078e00ff */
[----:B------:R-:W-:-:S05]  /*15be0*/  LOP3.LUT R8, R8, 0x10000, RZ, 0xfc, !PT ;  /* 0x0001000008087812 */ /* 0x000fca00078efcff */
[----:B------:R-:W-:-:S04]  /*15bf0*/  IMAD R8, R17, 0x600, R8 ;  /* 0x0000060011087824 */ /* 0x000fc800078e0208 */
[C---:B------:R-:W-:Y:S01]  /*15c00*/  VIADD R10, R8.reuse, 0x2 ;  /* 0x00000002080a7836 */ /* 0x040fe20000000000 */
[----:B------:R-:W-:-:S13]  /*15c10*/  R2UR UR6, R8 ;  /* 0x00000000080672ca */ /* 0x000fda00000e0000 */
[----:B------:R-:W-:Y:S01]  /*15c20*/  QGMMA.64x192x32.F32.E4M3.E4M3 R24, R196, gdesc[UR4], R24, gsb0 ;  /* 0x02e00004c4187df3 */ /* 0x000fe20008000818 */
[----:B------:R-:W-:Y:S01]  /*15c30*/  R2UR UR6, R10 ;  /* 0x000000000a0672ca */ /* 0x000fe200000e0000 */
[C---:B------:R-:W-:Y:S01]  /*15c40*/  VIADD R10, R8.reuse, 0x4 ;  /* 0x00000004080a7836 */ /* 0x040fe20000000000 */
[----:B------:R-:W-:Y:S01]  /*15c50*/  R2UR UR7, R11 ;  /* 0x000000000b0772ca */ /* 0x000fe200000e0000 */
[----:B------:R-:W-:Y:S02]  /*15c60*/  IMAD.MOV.U32 R11, RZ, RZ, 0x40000040 ;  /* 0x40000040ff0b7424 */ /* 0x000fe400078e00ff */
[----:B------:R-:W-:Y:S01]  /*15c70*/  VIADD R8, R8, 0x6 ;  /* 0x0000000608087836 */ /* 0x000fe20000000000 */
[----:B0-----:R-:W-:Y:S01]  /*15c80*/  SHF.R.U32.HI R15, RZ, 0x7, R15 ;  /* 0x00000007ff0f7819 */ /* 0x001fe2000001160f */
[----:B------:R-:W-:Y:S02]  /*15c90*/  WARPGROUP.DEPBAR.LE gsb0, 0x0 ;  /* 0x00008000000079c5 */ /* 0x000fe40000010000 */
[----:B------:R-:W-:-:S10]  /*15ca0*/  WARPGROUP.ARRIVE ;  /* 0x00000000000079c5 */ /* 0x000fd40000000000 */
[----:B------:R-:W-:Y:S01]  /*15cb0*/  QGMMA.64x192x32.F32.E4M3.E4M3 R24, R192, gdesc[UR4], R24, gsb0 ;  /* 0x02e00004c0187df3 */ /* 0x000fe20008000818 */
[----:B------:R-:W-:Y:S02]  /*15cc0*/  R2UR UR6, R10 ;  /* 0x000000000a0672ca */ /* 0x000fe400000e0000 */
[----:B------:R-:W-:Y:S01]  /*15cd0*/  R2UR UR7, R11 ;  /* 0x000000000b0772ca */ /* 0x000fe200000e0000 */
[----:B------:R-:W-:Y:S02]  /*15ce0*/  WARPGROUP.DEPBAR.LE gsb0, 0x0 ;  /* 0x00008000000079c5 */ /* 0x000fe40000010000 */
[----:B------:R-:W-:-:S14]  /*15cf0*/  WARPGROUP.ARRIVE ;  /* 0x00000000000079c5 */ /* 0x000fdc0000000000 */
[----:B------:R-:W-:Y:S01]  /*15d00*/  QGMMA.64x192x32.F32.E4M3.E4M3 R24, R188, gdesc[UR4], R24, gsb0 ;  /* 0x02e00004bc187df3 */ /* 0x000fe20008000818 */
[----:B------:R-:W-:Y:S02]  /*15d10*/  R2UR UR6, R8 ;  /* 0x00000000080672ca */ /* 0x000fe400000e0000 */
[----:B------:R-:W-:Y:S02]  /*15d20*/  R2UR UR7, R9 ;  /* 0x00000000090772ca */ /* 0x000fe400000e0000 */
[----:B------:R-:W-:Y:S01]  /*15d30*/  IADD3 R8, -R15, 0xb, RZ ;  /* 0x0000000b0f087810 */ /* 0x000fe20007ffe1ff */
[----:B------:R-:W-:Y:S02]  /*15d40*/  WARPGROUP.DEPBAR.LE gsb0, 0x0 ;  /* 0x00008000000079c5 */ /* 0x000fe40000010000 */
[----:B------:R-:W-:-:S12]  /*15d50*/  WARPGROUP.ARRIVE ;  /* 0x00000000000079c5 */ /* 0x000fd80000000000 */
[----:B------:R-:W-:Y:S03]  /*15d60*/  QGMMA.64x192x32.F32.E4M3.E4M3 R24, R184, gdesc[UR4], R24, gsb0 ;  /* 0x02e00004b8187df3 */ /* 0x000fe60008000818 */
[----:B------:R-:W-:Y:S02]  /*15d70*/  WARPGROUP.DEPBAR.LE gsb0, 0x0 ;  /* 0x00008000000079c5 */ /* 0x000fe40000010000 */
[----:B------:R0:W-:Y:S06]  /*15d80*/  BAR.ARV R8, 0x100 ;  /* 0x000400080000751d */ /* 0x0001ec0000002000 */
[----:B------:R-:W-:Y:S05]  /*15d90*/  @!P0 BRA `(.L_x_5621) ;  /* 0x0000000000048947 */ /* 0x000fea0003800000 */
[----:B------:R-:W-:Y:S01]  /*15da0*/  BPT.TRAP 0x1 ;  /* 0x000000040000795c */ /* 0x000fe20000300000 */
.L_x_5621:
[----:B------:R-:W2:Y:S01]  /*15db0*/  LDL R10, [R1+0x4] ;  /* 0x00000400010a7983 */ /* 0x000ea20000100800 */
[----:B------:R-:W-:Y:S01]  /*15dc0*/  ISETP.NE.AND P1, PT, R225, 0x1, PT ;  /* 0x00000001e100780c */ /* 0x000fe20003f25270 */
[----:B------:R-:W-:Y:S01]  /*15dd0*/  UMOV UR34, UR30 ;  /* 0x0000001e00227c82 */ /* 0x000fe20008000000 */
[----:B------:R-:W-:Y:S01]  /*15de0*/  LOP3.LUT P3, RZ, R22, 0x4, RZ, 0xc0, !PT ;  /* 0x0000000416ff7812 */ /* 0x000fe2000786c0ff */
[----:B------:R-:W-:-:S10]  /*15df0*/  ULOP3.LUT UR6, URZ, UR34, URZ, 0x33, !UPT ;  /* 0x000000223f067292 */ /* 0x000fd4000f8e333f */
[----:B------:R-:W1:Y:S08]  /*15e00*/  @P1 LDC R9, c[0x0][0x44c] ;  /* 0x00011300ff091b82 */ /* 0x000e700000000800 */
[----:B0-----:R-:W0:Y:S01]  /*15e10*/  @P1 LDC R8, c[0x0][0x450] ;  /* 0x00011400ff081b82 */ /* 0x001e220000000800 */
[----:B--2---:R-:W-:Y:S02]  /*15e20*/  IMAD.IADD R11, R10, 0x1, R212 ;  /* 0x000000010a0b7824 */ /* 0x004fe400078e02d4 */
[----:B------:R-:W-:-:S02]  /*15e30*/  IMAD.SHL.U32 R10, R4, 0x80, RZ ;  /* 0x00000080040a7824 */ /* 0x000fc400078e00ff */
[----:B-1----:R-:W-:-:S03]  /*15e40*/  @P1 IMAD.HI.U32 R9, R11, R9, RZ ;  /* 0x000000090b091227 */ /* 0x002fc600078e00ff */
[----:B------:R-:W-:Y:S02]  /*15e50*/  IADD3 R20, -R202, 0x1, -R10 ;  /* 0x00000001ca147810 */ /* 0x000fe40007ffe90a */
[----:B0-----:R-:W-:Y:S01]  /*15e60*/  @P1 SHF.R.U32.HI R11, RZ, R8, R9 ;  /* 0x00000008ff0b1219 */ /* 0x001fe20000011609 */
[----:B------:R-:W-:Y:S01]  /*15e70*/  IMAD R8, R12, 0x8, R16 ;  /* 0x000000080c087824 */ /* 0x000fe200078e0210 */
[----:B------:R-:W-:Y:S01]  /*15e80*/  IADD3 R20, -R203, R20, R204 ;  /* 0x00000014cb147210 */ /* 0x000fe20007ffe1cc */
[----:B------:R-:W-:Y:S02]  /*15e90*/  IMAD.U32 R9, RZ, RZ, UR38 ;  /* 0x00000026ff097e24 */ /* 0x000fe4000f8e00ff */
[----:B------:R-:W0:Y:S01]  /*15ea0*/  SHFL.IDX PT, R185, R11, RZ, 0x1c1f ;  /* 0x001c1fff0bb97589 */ /* 0x000e2200000e0000 */
[----:B------:R-:W-:Y:S02]  /*15eb0*/  VIADD R8, R8, 0x2a840 ;  /* 0x0002a84008087836 */ /* 0x000fe40000000000 */
[----:B------:R-:W-:-:S02]  /*15ec0*/  VIADD R15, R20, UR33 ;  /* 0x00000021140f7c36 */ /* 0x000fc40008000000 */
[----:B------:R-:W-:Y:S01]  /*15ed0*/  VIADD R20, R20, UR6 ;  /* 0x0000000614147c36 */ /* 0x000fe20008000000 */
[----:B------:R-:W-:-:S04]  /*15ee0*/  PRMT R8, R9, 0x654, R8 ;  /* 0x0000065409087816 */ /* 0x000fc80000000008 */
[----:B------:R1:W-:Y:S01]  /*15ef0*/  SYNCS.ARRIVE.TRANS64.RED.A1T0 RZ, [R8+URZ], RZ ;  /* 0x000000ff08ff79a7 */ /* 0x0003e2000810043f */
[--C-:B0-----:R-:W-:Y:S02]  /*15f00*/  IMAD.IADD R21, R15, 0x1, R185.reuse ;  /* 0x000000010f157824 */ /* 0x101fe400078e02b9 */
[----:B------:R-:W-:Y:S01]  /*15f10*/  IMAD.IADD R184, R20, 0x1, R185 ;  /* 0x0000000114b87824 */ /* 0x000fe200078e02b9 */
[----:B-1----:R-:W-:Y:S06]  /*15f20*/  @!P3 BRA `(.L_x_5622) ;  /* 0x000000000058b947 */ /* 0x002fec0003800000 */
[----:B------:R-:W-:Y:S01]  /*15f30*/  IADD3 R185, -R203, R204, R185 ;  /* 0x000000cccbb97210 */ /* 0x000fe20007ffe1b9 */
[----:B------:R-:W-:Y:S03]  /*15f40*/  BSSY B0, `(.L_x_5623) ;  /* 0x0000010000007945 */ /* 0x000fe60003800000 */
        /* <DEDUP_REMOVED lines=10> */
.L_x_5624:
[----:B------:R-:W-:-:S05]  /*15ff0*/  IMAD.U32 R186, RZ, RZ, UR29 ;  /* 0x0000001dffba7e24 */ /* 0x000fca000f8e00ff */
[----:B------:R-:W-:-:S13]  /*16000*/  ISETP.NE.AND P1, PT, R186, 0x1, PT ;  /* 0x00000001ba00780c */ /* 0x000fda0003f25270 */
[----:B------:R-:W0:Y:S02]  /*16010*/  @P1 LDC.64 R8, c[0x0][0x9e8] ;  /* 0x00027a00ff081b82 */ /* 0x000e240000000a00 */
[----:B0-----:R-:W-:-:S05]  /*16020*/  @P1 IMAD.HI.U32 R8, R185, R8, RZ ;  /* 0x00000008b9081227 */ /* 0x001fca00078e00ff */
[----:B------:R-:W-:-:S07]  /*16030*/  @P1 SHF.R.U32.HI R185, RZ, R9, R8 ;  /* 0x00000009ffb91219 */ /* 0x000fce0000011608 */
.L_x_5625:
[----:B------:R-:W-:Y:S05]  /*16040*/  BSYNC B0 ;  /* 0x0000000000007941 */ /* 0x000fea0003800000 */
.L_x_5623:
[----:B------:R-:W-:-:S04]  /*16050*/  IMAD R185, R185, R186, -R10 ;  /* 0x000000bab9b97224 */ /* 0x000fc800078e0a0a */
[----:B------:R-:W-:-:S05]  /*16060*/  IMAD.IADD R185, R185, 0x1, -R202 ;  /* 0x00000001b9b97824 */ /* 0x000fca00078e0aca */
[----:B------:R-:W-:Y:S02]  /*16070*/  VIMNMX R184, R184, R185, !PT ;  /* 0x000000b9b8b87248 */ /* 0x000fe40007fe0100 */
[----:B------:R-:W-:-:S07]  /*16080*/  VIADDMNMX R21, R185, R186, R21, PT ;  /* 0x000000bab9157246 */ /* 0x000fce0003800115 */
.L_x_5622:
[----:B------:R-:W-:Y:S01]  /*16090*/  ISETP.GT.AND P5, PT, R4, -0x1, PT ;  /* 0xffffffff0400780c */ /* 0x000fe20003fa4270 */
[----:B------:R-:W0:Y:S03]  /*160a0*/  SHFL.IDX PT, R11, R11, 0x1, 0x1c1f ;  /* 0x003c1f000b0b7f89 */ /* 0x000e2600000e0000 */
        /* <DEDUP_REMOVED lines=11> */
[--C-:B0-----:R-:W-:Y:S01]  /*16160*/  IMAD.IADD R15, R15, 0x1, R11.reuse ;  /* 0x000000010f0f7824 */ /* 0x101fe200078e020b */
        /* <DEDUP_REMOVED lines=99> */
.L_x_5628:
[----:B------:R-:W-:-:S05]  /*167a0*/  IMAD.U32 R21, RZ, RZ, UR29 ;  /* 0x0000001dff157e24 */ /* 0x000fca000f8e00ff */
[----:B------:R-:W-:-:S13]  /*167b0*/  ISETP.NE.AND P1, PT, R21, 0x1, PT ;  /* 0x000000011500780c */ /* 0x000fda0003f25270 */
[----:B------:R-:W0:Y:S02]  /*167c0*/  @P1 LDC.64 R8, c[0x0][0x9e8] ;  /* 0x00027a00ff081b82 */ /* 0x000e240000000a00 */
[----:B0-----:R-:W-:-:S05]  /*167d0*/  @P1 IMAD.HI.U32 R8, R11, R8, RZ ;  /* 0x000000080b081227 */ /* 0x001fca00078e00ff */
[----:B------:R-:W-:-:S07]  /*167e0*/  @P1 SHF.R.U32.HI R11, RZ, R9, R8 ;  /* 0x00000009ff0b1219 */ /* 0x000fce0000011608 */
.L_x_5629:
[----:B------:R-:W-:Y:S05]  /*167f0*/  BSYNC B0 ;  /* 0x0000000000007941 */ /* 0x000fea0003800000 */
.L_x_5627:
[----:B------:R-:W-:-:S04]  /*16800*/  IMAD R10, R11, R21, -R10 ;  /* 0x000000150b0a7224 */ /* 0x000fc800078e0a0a */
[----:B------:R-:W-:-:S05]  /*16810*/  IMAD.IADD R10, R10, 0x1, -R202 ;  /* 0x000000010a0a7824 */ /* 0x000fca00078e0aca */
[----:B------:R-:W-:Y:S02]  /*16820*/  VIMNMX R20, R20, R10, !PT ;  /* 0x0000000a14147248 */ /* 0x000fe40007fe0100 */
[----:B------:R-:W-:-:S07]  /*16830*/  VIADDMNMX R15, R10, R21, R15, PT ;  /* 0x000000150a0f7246 */ /* 0x000fce000380010f */
.L_x_5626:
[----:B------:R-:W-:Y:S02]  /*16840*/  FMNMX.FTZ R8, R120, R3, !PT ;  /* 0x0000000378087209 */ /* 0x000fe40007810000 */
[----:B------:R-:W-:Y:S02]  /*16850*/  ISETP.GT.AND P1, PT, R20, 0x1, P5 ;  /* 0x000000011400780c */ /* 0x000fe40002f24270 */
[----:B------:R-:W-:Y:S02]  /*16860*/  FMNMX.FTZ R8, R121, R8, !PT ;  /* 0x0000000879087209 */ /* 0x000fe40007810000 */
[----:B------:R-:W-:Y:S02]  /*16870*/  LOP3.LUT R22, R22, 0xbfffffff, RZ, 0xc0, !PT ;  /* 0xbfffffff16167812 */ /* 0x000fe400078ec0ff */
[----:B------:R-:W-:Y:S02]  /*16880*/  FMNMX.FTZ R8, R124, R8, !PT ;  /* 0x000000087c087209 */ /* 0x000fe40007810000 */
[----:B------:R-:W-:-:S02]  /*16890*/  ISETP.LT.OR P1, PT, R15, 0x2, P1 ;  /* 0x000000020f00780c */ /* 0x000fc40000f21670 */
[----:B------:R-:W-:Y:S02]  /*168a0*/  FMNMX.FTZ R8, R125, R8, !PT ;  /* 0x000000087d087209 */ /* 0x000fe40007810000 */
[----:B------:R-:W-:Y:S02]  /*168b0*/  ISETP.GT.AND P2, PT, R20, 0x8, P5 ;  /* 0x000000081400780c */ /* 0x000fe40002f44270 */
[----:B------:R-:W-:Y:S02]  /*168c0*/  FMNMX.FTZ R8, R128, R8, !PT ;  /* 0x0000000880087209 */ /* 0x000fe40007810000 */
[----:B------:R-:W-:Y:S02]  /*168d0*/  @P0 LOP3.LUT R22, R22, 0x40000000, RZ, 0xfc, !PT ;  /* 0x4000000016160812 */ /* 0x000fe400078efcff */
        /* <DEDUP_REMOVED lines=9> */
[C---:B------:R-:W-:Y:S02]  /*16970*/  ISETP.LT.OR P0, PT, R15.reuse, 0x1, P0 ;  /* 0x000000010f00780c */ /* 0x040fe40000701670 */
        /* <DEDUP_REMOVED lines=9> */
[----:B------:R-:W-:-:S02]  /*16a10*/  FSEL R127, R127, -INF , !P1 ;  /* 0xff8000007f7f7808 */ /* 0x000fc40004800000 */
[----:B------:R-:W-:Y:S02]  /*16a20*/  FMNMX.FTZ R8, R149, R8, !PT ;  /* 0x0000000895087209 */ /* 0x000fe40007810000 */
[----:B------:R-:W-:Y:S02]  /*16a30*/  ISETP.GT.AND P1, PT, R20, 0x11, P5 ;  /* 0x000000111400780c */ /* 0x000fe40002f24270 */
[----:B------:R-:W-:Y:S02]  /*16a40*/  FMNMX.FTZ R8, R152, R8, !PT ;  /* 0x0000000898087209 */ /* 0x000fe40007810000 */
[----:B------:R-:W-:Y:S02]  /*16a50*/  ISETP.LT.OR P2, PT, R15, 0x11, P2 ;  /* 0x000000110f00780c */ /* 0x000fe40001741670 */
[----:B------:R-:W-:Y:S02]  /*16a60*/  FMNMX.FTZ R8, R153, R8, !PT ;  /* 0x0000000899087209 */ /* 0x000fe40007810000 */
[----:B------:R-:W-:-:S02]  /*16a70*/  FMNMX.FTZ R10, R122, R0, !PT ;  /* 0x000000007a0a7209 */ /* 0x000fc40007810000 */
[----:B------:R-:W-:Y:S02]  /*16a80*/  FMNMX.FTZ R8, R156, R8, !PT ;  /* 0x000000089c087209 */ /* 0x000fe40007810000 */
[----:B------:R-:W-:Y:S02]  /*16a90*/  ISETP.LT.OR P1, PT, R15, 0x12, P1 ;  /* 0x000000120f00780c */ /* 0x000fe40000f21670 */
[----:B------:R-:W-:Y:S02]  /*16aa0*/  FMNMX.FTZ R8, R157, R8, !PT ;  /* 0x000000089d087209 */ /* 0x000fe40007810000 */
[----:B------:R-:W-:Y:S02]  /*16ab0*/  FSEL R130, R130, -INF , !P2 ;  /* 0xff80000082827808 */ /* 0x000fe40005000000 */
[----:B------:R-:W-:Y:S02]  /*16ac0*/  FMNMX.FTZ R8, R160, R8, !PT ;  /* 0x00000008a0087209 */ /* 0x000fe40007810000 */
[----:B------:R-:W-:-:S02]  /*16ad0*/  ISETP.GT.AND P2, PT, R20, 0x18, P5 ;  /* 0x000000181400780c */ /* 0x000fc40002f44270 */
[----:B------:R-:W-:Y:S02]  /*16ae0*/  FMNMX.FTZ R8, R161, R8, !PT ;  /* 0x00000008a1087209 */ /* 0x000fe40007810000 */
[----:B------:R-:W-:Y:S02]  /*16af0*/  FMNMX.FTZ R10, R123, R10, !PT ;  /* 0x0000000a7b0a7209 */ /* 0x000fe40007810000 */
[----:B------:R-:W-:Y:S02]  /*16b00*/  FMNMX.FTZ R8, R164, R8, !PT ;  /* 0x00000008a4087209 */ /* 0x000fe40007810000 */
[----:B------:R-:W-:Y:S02]  /*16b10*/  FSEL R131, R131, -INF , !P1 ;  /* 0xff80000083837808 */ /* 0x000fe40004800000 */
[----:B------:R-:W-:Y:S02]  /*16b20*/  FMNMX.FTZ R8, R165, R8, !PT ;  /* 0x00000008a5087209 */ /* 0x000fe40007810000 */
[----:B------:R-:W-:-:S02]  /*16b30*/  ISETP.GT.AND P1, PT, R20, 0x19, P5 ;  /* 0x000000191400780c */ /* 0x000fc40002f24270 */
[----:B------:R-:W-:Y:S02]  /*16b40*/  FMNMX.FTZ R8, R168, R8, !PT ;  /* 0x00000008a8087209 */ /* 0x000fe40007810000 */
[----:B------:R-:W-:Y:S02]  /*16b50*/  ISETP.LT.OR P2, PT, R15, 0x19, P2 ;  /* 0x000000190f00780c */ /* 0x000fe40001741670 */
[----:B------:R-:W-:Y:S02]  /*16b60*/  FMNMX.FTZ R8, R169, R8, !PT ;  /* 0x00000008a9087209 */ /* 0x000fe40007810000 */
[----:B------:R-:W-:Y:S02]  /*16b70*/  FMNMX.FTZ R10, R126, R10, !PT ;  /* 0x0000000a7e0a7209 */ /* 0x000fe40007810000 */
[----:B------:R-:W-:Y:S02]  /*16b80*/  FMNMX.FTZ R8, R172, R8, !PT ;  /* 0x00000008ac087209 */ /* 0x000fe40007810000 */
[----:B------:R-:W-:-:S02]  /*16b90*/  ISETP.LT.OR P1, PT, R15, 0x1a, P1 ;  /* 0x0000001a0f00780c */ /* 0x000fc40000f21670 */
[----:B------:R-:W-:Y:S02]  /*16ba0*/  FMNMX.FTZ R8, R173, R8, !PT ;  /* 0x00000008ad087209 */ /* 0x000fe40007810000 */
[----:B------:R-:W-:Y:S02]  /*16bb0*/  FSEL R134, R134, -INF , !P2 ;  /* 0xff80000086867808 */ /* 0x000fe40005000000 */
[----:B------:R-:W-:Y:S02]  /*16bc0*/  FMNMX.FTZ R8, R176, R8, !PT ;  /* 0x00000008b0087209 */ /* 0x000fe40007810000 */
[----:B------:R-:W-:Y:S02]  /*16bd0*/  ISETP.GT.AND P2, PT, R20, 0x20, P5 ;  /* 0x000000201400780c */ /* 0x000fe40002f44270 */
[----:B------:R-:W-:Y:S02]  /*16be0*/  FMNMX.FTZ R8, R177, R8, !PT ;  /* 0x00000008b1087209 */ /* 0x000fe40007810000 */
[----:B------:R-:W-:-:S02]  /*16bf0*/  FMNMX.FTZ R10, R127, R10, !PT ;  /* 0x0000000a7f0a7209 */ /* 0x000fc40007810000 */
[----:B------:R-:W-:Y:S02]  /*16c00*/  FMNMX.FTZ R8, R180, R8, !PT ;  /* 0x00000008b4087209 */ /* 0x000fe40007810000 */
[----:B------:R-:W-:Y:S02]  /*16c10*/  FSEL R135, R135, -INF , !P1 ;  /* 0xff80000087877808 */ /* 0x000fe40004800000 */
[----:B------:R-:W-:Y:S02]  /*16c20*/  ISETP.GT.AND P1, PT, R20, 0x21, P5 ;  /* 0x000000211400780c */ /* 0x000fe40002f24270 */
[----:B------:R-:W-:Y:S02]  /*16c30*/  ISETP.LT.OR P2, PT, R15, 0x21, P2 ;  /* 0x000000210f00780c */ /* 0x000fe40001741670 */
[----:B------:R-:W-:Y:S02]  /*16c40*/  FMNMX.FTZ R10, R130, R10, !PT ;  /* 0x0000000a820a7209 */ /* 0x000fe40007810000 */
[----:B------:R-:W-:-:S02]  /*16c50*/  FMNMX.FTZ R8, R181, R8, !PT ;  /* 0x00000008b5087209 */ /* 0x000fc40007810000 */
[----:B------:R-:W-:Y:S02]  /*16c60*/  ISETP.LT.OR P1, PT, R15, 0x22, P1 ;  /* 0x000000220f00780c */ /* 0x000fe40000f21670 */
[----:B------:R-:W-:Y:S01]  /*16c70*/  FSEL R138, R138, -INF , !P2 ;  /* 0xff8000008a8a7808 */ /* 0x000fe20005000000 */
[----:B------:R-:W0:Y:S01]  /*16c80*/  SHFL.BFLY PT, R9, R8, 0x2, 0x1f ;  /* 0x0c401f0008097f89 */ /* 0x000e2200000e0000 */
[----:B------:R-:W-:Y:S02]  /*16c90*/  FMNMX.FTZ R10, R131, R10, !PT ;  /* 0x0000000a830a7209 */ /* 0x000fe40007810000 */
[----:B------:R-:W-:Y:S02]  /*16ca0*/  ISETP.GT.AND P2, PT, R20, 0x28, P5 ;  /* 0x000000281400780c */ /* 0x000fe40002f44270 */
[----:B------:R-:W-:Y:S02]  /*16cb0*/  FSEL R139, R139, -INF , !P1 ;  /* 0xff8000008b8b7808 */ /* 0x000fe40004800000 */
[----:B------:R-:W-:-:S02]  /*16cc0*/  FMNMX.FTZ R10, R134, R10, !PT ;  /* 0x0000000a860a7209 */ /* 0x000fc40007810000 */
[----:B------:R-:W-:Y:S02]  /*16cd0*/  ISETP.GT.AND P1, PT, R20, 0x29, P5 ;  /* 0x000000291400780c */ /* 0x000fe40002f24270 */
[----:B------:R-:W-:Y:S02]  /*16ce0*/  ISETP.LT.OR P2, PT, R15, 0x29, P2 ;  /* 0x000000290f00780c */ /* 0x000fe40001741670 */
[----:B------:R-:W-:Y:S02]  /*16cf0*/  FMNMX.FTZ R10, R135, R10, !PT ;  /* 0x0000000a870a7209 */ /* 0x000fe40007810000 */
[----:B------:R-:W-:Y:S02]  /*16d00*/  ISETP.LT.OR P1, PT, R15, 0x2a, P1 ;  /* 0x0000002a0f00780c */ /* 0x000fe40000f21670 */
[----:B------:R-:W-:Y:S02]  /*16d10*/  FSEL R142, R142, -INF , !P2 ;  /* 0xff8000008e8e7808 */ /* 0x000fe40005000000 */
[----:B------:R-:W-:-:S02]  /*16d20*/  ISETP.GT.AND P2, PT, R20, 0x30, P5 ;  /* 0x000000301400780c */ /* 0x000fc40002f44270 */
[----:B------:R-:W-:Y:S02]  /*16d30*/  FMNMX.FTZ R10, R138, R10, !PT ;  /* 0x0000000a8a0a7209 */ /* 0x000fe40007810000 */
[----:B------:R-:W-:Y:S02]  /*16d40*/  FSEL R143, R143, -INF , !P1 ;  /* 0xff8000008f8f7808 */ /* 0x000fe40004800000 */
[----:B------:R-:W-:Y:S02]  /*16d50*/  ISETP.GT.AND P1, PT, R20, 0x31, P5 ;  /* 0x000000311400780c */ /* 0x000fe40002f24270 */
[----:B------:R-:W-:Y:S02]  /*16d60*/  ISETP.LT.OR P2, PT, R15, 0x31, P2 ;  /* 0x000000310f00780c */ /* 0x000fe40001741670 */
[----:B------:R-:W-:Y:S02]  /*16d70*/  FMNMX.FTZ R10, R139, R10, !PT ;  /* 0x0000000a8b0a7209 */ /* 0x000fe40007810000 */
[----:B------:R-:W-:-:S02]  /*16d80*/  ISETP.LT.OR P1, PT, R15, 0x32, P1 ;  /* 0x000000320f00780c */ /* 0x000fc40000f21670 */
[----:B------:R-:W-:Y:S02]  /*16d90*/  FSEL R146, R146, -INF , !P2 ;  /* 0xff80000092927808 */ /* 0x000fe40005000000 */
[----:B------:R-:W-:Y:S02]  /*16da0*/  ISETP.GT.AND P2, PT, R20, 0x38, P5 ;  /* 0x000000381400780c */ /* 0x000fe40002f44270 */
[----:B------:R-:W-:Y:S02]  /*16db0*/  FMNMX.FTZ R10, R142, R10, !PT ;  /* 0x0000000a8e0a7209 */ /* 0x000fe40007810000 */
[----:B------:R-:W-:Y:S02]  /*16dc0*/  FSEL R147, R147, -INF , !P1 ;  /* 0xff80000093937808 */ /* 0x000fe40004800000 */
[----:B------:R-:W-:Y:S02]  /*16dd0*/  ISETP.GT.AND P1, PT, R20, 0x39, P5 ;  /* 0x000000391400780c */ /* 0x000fe40002f24270 */
[----:B------:R-:W-:-:S02]  /*16de0*/  ISETP.LT.OR P2, PT, R15, 0x39, P2 ;  /* 0x000000390f00780c */ /* 0x000fc40001741670 */
[----:B------:R-:W-:Y:S02]  /*16df0*/  FMNMX.FTZ R10, R143, R10, !PT ;  /* 0x0000000a8f0a7209 */ /* 0x000fe40007810000 */
[----:B------:R-:W-:Y:S02]  /*16e00*/  ISETP.LT.OR P1, PT, R15, 0x3a, P1 ;  /* 0x0000003a0f00780c */ /* 0x000fe40000f21670 */
[----:B------:R-:W-:Y:S02]  /*16e10*/  FSEL R150, R150, -INF , !P2 ;  /* 0xff80000096967808 */ /* 0x000fe40005000000 */
[----:B0-----:R-:W-:Y:S02]  /*16e20*/  FMNMX.FTZ R8, R8, R9, !PT ;  /* 0x0000000908087209 */ /* 0x001fe40007810000 */
[----:B------:R-:W-:Y:S02]  /*16e30*/  ISETP.GT.AND P2, PT, R20, 0x40, P5 ;  /* 0x000000401400780c */ /* 0x000fe40002f44270 */
[----:B------:R-:W-:Y:S01]  /*16e40*/  FMNMX.FTZ R10, R146, R10, !PT ;  /* 0x0000000a920a7209 */ /* 0x000fe20007810000 */
[----:B------:R-:W0:Y:S01]  /*16e50*/  SHFL.BFLY PT, R9, R8, 0x1, 0x1f ;  /* 0x0c201f0008097f89 */ /* 0x000e2200000e0000 */
[----:B------:R-:W-:-:S02]  /*16e60*/  FSEL R151, R151, -INF , !P1 ;  /* 0xff80000097977808 */ /* 0x000fc40004800000 */
[----:B------:R-:W-:Y:S02]  /*16e70*/  ISETP.GT.AND P1, PT, R20, 0x41, P5 ;  /* 0x000000411400780c */ /* 0x000fe40002f24270 */
[----:B------:R-:W-:Y:S02]  /*16e80*/  ISETP.LT.OR P2, PT, R15, 0x41, P2 ;  /* 0x000000410f00780c */ /* 0x000fe40001741670 */
[----:B------:R-:W-:Y:S02]  /*16e90*/  FMNMX.FTZ R10, R147, R10, !PT ;  /* 0x0000000a930a7209 */ /* 0x000fe40007810000 */
[----:B------:R-:W-:Y:S02]  /*16ea0*/  ISETP.LT.OR P1, PT, R15, 0x42, P1 ;  /* 0x000000420f00780c */ /* 0x000fe40000f21670 */
[----:B------:R-:W-:Y:S02]  /*16eb0*/  FSEL R154, R154, -INF , !P2 ;  /* 0xff8000009a9a7808 */ /* 0x000fe40005000000 */
[----:B------:R-:W-:-:S02]  /*16ec0*/  FMNMX.FTZ R10, R150, R10, !PT ;  /* 0x0000000a960a7209 */ /* 0x000fc40007810000 */
[C---:B------:R-:W-:Y:S02]  /*16ed0*/  ISETP.GT.AND P2, PT, R20.reuse, 0x48, P5 ;  /* 0x000000481400780c */ /* 0x040fe40002f44270 */
[----:B------:R-:W-:Y:S02]  /*16ee0*/  FSEL R155, R155, -INF , !P1 ;  /* 0xff8000009b9b7808 */ /* 0x000fe40004800000 */
[----:B------:R-:W-:Y:S02]  /*16ef0*/  FMNMX.FTZ R10, R151, R10, !PT ;  /* 0x0000000a970a7209 */ /* 0x000fe40007810000 */
[C---:B------:R-:W-:Y:S02]  /*16f00*/  ISETP.GT.AND P1, PT, R20.reuse, 0x49, P5 ;  /* 0x000000491400780c */ /* 0x040fe40002f24270 */
[----:B------:R-:W-:Y:S02]  /*16f10*/  ISETP.LT.OR P2, PT, R15, 0x49, P2 ;  /* 0x000000490f00780c */ /* 0x000fe40001741670 */
[----:B------:R-:W-:-:S02]  /*16f20*/  ISETP.GT.AND P4, PT, R20, 0x68, P5 ;  /* 0x000000681400780c */ /* 0x000fc40002f84270 */
[----:B------:R-:W-:Y:S02]  /*16f30*/  FMNMX.FTZ R10, R154, R10, !PT ;  /* 0x0000000a9a0a7209 */ /* 0x000fe40007810000 */
[C---:B------:R-:W-:Y:S02]  /*16f40*/  ISETP.LT.OR P1, PT, R15.reuse, 0x4a, P1 ;  /* 0x0000004a0f00780c */ /* 0x040fe40000f21670 */
[----:B------:R-:W-:Y:S02]  /*16f50*/  FSEL R158, R158, -INF , !P2 ;  /* 0xff8000009e9e7808 */ /* 0x000fe40005000000 */
[----:B------:R-:W-:Y:S02]  /*16f60*/  ISETP.LT.OR P4, PT, R15, 0x69, P4 ;  /* 0x000000690f00780c */ /* 0x000fe40002781670 */
[----:B------:R-:W-:Y:S02]  /*16f70*/  ISETP.GT.AND P2, PT, R20, 0x50, P5 ;  /* 0x000000501400780c */ /* 0x000fe40002f44270 */
[----:B------:R-:W-:-:S02]  /*16f80*/  FMNMX.FTZ R10, R155, R10, !PT ;  /* 0x0000000a9b0a7209 */ /* 0x000fc40007810000 */
[----:B------:R-:W-:Y:S02]  /*16f90*/  FSEL R159, R159, -INF , !P1 ;  /* 0xff8000009f9f7808 */ /* 0x000fe40004800000 */
[----:B------:R-:W-:Y:S02]  /*16fa0*/  ISETP.GT.AND P1, PT, R20, 0x51, P5 ;  /* 0x000000511400780c */ /* 0x000fe40002f24270 */
[C---:B------:R-:W-:Y:S02]  /*16fb0*/  ISETP.LT.OR P2, PT, R15.reuse, 0x51, P2 ;  /* 0x000000510f00780c */ /* 0x040fe40001741670 */
[----:B------:R-:W-:Y:S02]  /*16fc0*/  FMNMX.FTZ R10, R158, R10, !PT ;  /* 0x0000000a9e0a7209 */ /* 0x000fe40007810000 */
[----:B------:R-:W-:Y:S02]  /*16fd0*/  ISETP.LT.OR P1, PT, R15, 0x52, P1 ;  /* 0x000000520f00780c */ /* 0x000fe40000f21670 */
[----:B------:R-:W-:-:S02]  /*16fe0*/  FSEL R162, R162, -INF , !P2 ;  /* 0xff800000a2a27808 */ /* 0x000fc40005000000 */
[----:B------:R-:W-:Y:S02]  /*16ff0*/  LOP3.LUT R22, R22, 0xfffffffd, RZ, 0xc0, !PT ;  /* 0xfffffffd16167812 */ /* 0x000fe400078ec0ff */
[C---:B------:R-:W-:Y:S02]  /*17000*/  ISETP.GT.AND P2, PT, R20.reuse, 0x58, P5 ;  /* 0x000000581400780c */ /* 0x040fe40002f44270 */
[----:B------:R-:W-:Y:S02]  /*17010*/  ISETP.GT.AND P6, PT, R20, 0x69, P5 ;  /* 0x000000691400780c */ /* 0x000fe40002fc4270 */
[----:B0-----:R-:W-:Y:S02]  /*17020*/  FMNMX.FTZ R8, R8, R9, !PT ;  /* 0x0000000908087209 */ /* 0x001fe40007810000 */
[----:B------:R-:W-:Y:S02]  /*17030*/  FMNMX.FTZ R10, R159, R10, !PT ;  /* 0x0000000a9f0a7209 */ /* 0x000fe40007810000 */
[----:B------:R-:W-:-:S02]  /*17040*/  FSEL R163, R163, -INF , !P1 ;  /* 0xff800000a3a37808 */ /* 0x000fc40004800000 */
[----:B------:R-:W-:Y:S02]  /*17050*/  @P4 LOP3.LUT R22, R22, 0x2, RZ, 0xfc, !PT ;  /* 0x0000000216164812 */ /* 0x000fe400078efcff */
[----:B------:R-:W-:Y:S02]  /*17060*/  ISETP.GT.AND P1, PT, R20, 0x59, P5 ;  /* 0x000000591400780c */ /* 0x000fe40002f24270 */
[C---:B------:R-:W-:Y:S02]  /*17070*/  ISETP.LT.OR P2, PT, R15.reuse, 0x59, P2 ;  /* 0x000000590f00780c */ /* 0x040fe40001741670 */
[----:B------:R-:W-:Y:S02]  /*17080*/  ISETP.LT.OR P4, PT, R15, 0x6a, P6 ;  /* 0x0000006a0f00780c */ /* 0x000fe40003781670 */
[----:B------:R-:W-:Y:S02]  /*17090*/  FSETP.NEU.FTZ.AND P6, PT, R8, -INF , PT ;  /* 0xff8000000800780b */ /* 0x000fe40003fdd000 */
[----:B------:R-:W-:-:S02]  /*170a0*/  FMNMX.FTZ R10, R162, R10, !PT ;  /* 0x0000000aa20a7209 */ /* 0x000fc40007810000 */
[----:B------:R-:W-:Y:S02]  /*170b0*/  ISETP.LT.OR P1, PT, R15, 0x5a, P1 ;  /* 0x0000005a0f00780c */ /* 0x000fe40000f21670 */
[----:B------:R-:W-:Y:S02]  /*170c0*/  FSEL R166, R166, -INF , !P2 ;  /* 0xff800000a6a67808 */ /* 0x000fe40005000000 */
[----:B------:R-:W-:Y:S02]  /*170d0*/  ISETP.GT.AND P2, PT, R20, 0x60, P5 ;  /* 0x000000601400780c */ /* 0x000fe40002f44270 */
[----:B------:R-:W-:Y:S02]  /*170e0*/  FSEL R9, R8, RZ, P6 ;  /* 0x000000ff08097208 */ /* 0x000fe40003000000 */
[----:B------:R-:W-:Y:S02]  /*170f0*/  FMNMX.FTZ R10, R163, R10, !PT ;  /* 0x0000000aa30a7209 */ /* 0x000fe40007810000 */
[----:B------:R-:W-:Y:S01]  /*17100*/  FSEL R167, R167, -INF , !P1 ;  /* 0xff800000a7a77808 */ /* 0x000fe20004800000 */
[----:B------:R-:W-:-:S01]  /*17110*/  FADD.FTZ R3, -R9, R3 ;  /* 0x0000000309037221 */ /* 0x000fc20000010100 */
[----:B------:R-:W-:Y:S01]  /*17120*/  ISETP.GT.AND P1, PT, R20, 0x61, P5 ;  /* 0x000000611400780c */ /* 0x000fe20002f24270 */
[----:B------:R-:W-:-:S01]  /*17130*/  FFMA.FTZ R9, R2, R8, -8 ;  /* 0xc100000002097423 */ /* 0x000fc20000010008 */
[----:B------:R-:W-:Y:S01]  /*17140*/  ISETP.LT.OR P2, PT, R15, 0x61, P2 ;  /* 0x000000610f00780c */ /* 0x000fe20001741670 */
[----:B------:R-:W-:Y:S01]  /*17150*/  FMUL.FTZ R3, R2, R3 ;  /* 0x0000000302037220 */ /* 0x000fe20000410000 */
[----:B------:R-:W-:-:S02]  /*17160*/  FMNMX.FTZ R10, R166, R10, !PT ;  /* 0x0000000aa60a7209 */ /* 0x000fc40007810000 */
[----:B------:R-:W-:Y:S02]  /*17170*/  ISETP.LT.OR P1, PT, R15, 0x62, P1 ;  /* 0x000000620f00780c */ /* 0x000fe40000f21670 */
[----:B------:R-:W-:Y:S01]  /*17180*/  FSEL R170, R170, -INF , !P2 ;  /* 0xff800000aaaa7808 */ /* 0x000fe20005000000 */
[----:B------:R-:W-:Y:S01]  /*17190*/  MUFU.EX2 R3, R3 ;  /* 0x0000000300037308 */ /* 0x000fe20000000800 */
[----:B------:R-:W-:Y:S02]  /*171a0*/  FMNMX.FTZ R10, R167, R10, !PT ;  /* 0x0000000aa70a7209 */ /* 0x000fe40007810000 */
[----:B------:R-:W-:Y:S02]  /*171b0*/  FSEL R9, R9, RZ, P6 ;  /* 0x000000ff09097208 */ /* 0x000fe40003000000 */
[----:B------:R-:W-:Y:S02]  /*171c0*/  FSEL R171, R171, -INF , !P1 ;  /* 0xff800000abab7808 */ /* 0x000fe40004800000 */
[----:B------:R-:W-:Y:S01]  /*171d0*/  LOP3.LUT P6, RZ, R22, 0x2, RZ, 0xc0, !PT ;  /* 0x0000000216ff7812 */ /* 0x000fe200078cc0ff */
[----:B------:R-:W-:-:S01]  /*171e0*/  FFMA.FTZ R120, R2, R120, -R9 ;  /* 0x0000007802787223 */ /* 0x000fc20000010809 */
[----:B------:R-:W-:Y:S01]  /*171f0*/  FMNMX.FTZ R10, R170, R10, !PT ;  /* 0x0000000aaa0a7209 */ /* 0x000fe20007810000 */
[----:B------:R-:W-:-:S01]  /*17200*/  FFMA.FTZ R121, R2, R121, -R9 ;  /* 0x0000007902797223 */ /* 0x000fc20000010809 */
[----:B------:R-:W-:Y:S01]  /*17210*/  ISETP.GT.AND P3, PT, R20, 0x70, P5 ;  /* 0x000000701400780c */ /* 0x000fe20002f64270 */
[----:B------:R-:W-:-:S01]  /*17220*/  FFMA.FTZ R124, R2, R124, -R9 ;  /* 0x0000007c027c7223 */ /* 0x000fc20000010809 */
[----:B------:R-:W-:Y:S01]  /*17230*/  FSEL R174, R174, -INF , !P6 ;  /* 0xff800000aeae7808 */ /* 0x000fe20007000000 */
[----:B------:R-:W0:Y:S01]  /*17240*/  MUFU.EX2 R120, R120 ;  /* 0x0000007800787308 */ /* 0x000e220000000800 */
[----:B------:R-:W-:Y:S01]  /*17250*/  FMNMX.FTZ R10, R171, R10, !PT ;  /* 0x0000000aab0a7209 */ /* 0x000fe20007810000 */
[--C-:B------:R-:W-:Y:S01]  /*17260*/  FFMA.FTZ R125, R2, R125, -R9.reuse ;  /* 0x0000007d027d7223 */ /* 0x100fe20000010809 */
[----:B------:R-:W-:Y:S01]  /*17270*/  ISETP.GT.AND P2, PT, R20, 0x71, P5 ;  /* 0x000000711400780c */ /* 0x000fe20002f44270 */
[C-C-:B------:R-:W-:Y:S01]  /*17280*/  FFMA.FTZ R128, R2.reuse, R128, -R9.reuse ;  /* 0x0000008002807223 */ /* 0x140fe20000010809 */
[----:B------:R-:W-:Y:S01]  /*17290*/  ISETP.LT.OR P3, PT, R15, 0x71, P3 ;  /* 0x000000710f00780c */ /* 0x000fe20001f61670 */
[--C-:B------:R-:W-:Y:S01]  /*172a0*/  FFMA.FTZ R129, R2, R129, -R9.reuse ;  /* 0x0000008102817223 */ /* 0x100fe20000010809 */
[----:B------:R-:W-:Y:S01]  /*172b0*/  FSEL R175, R175, -INF , !P4 ;  /* 0xff800000afaf7808 */ /* 0x000fe20006000000 */
[----:B------:R-:W1:Y:S01]  /*172c0*/  MUFU.EX2 R121, R121 ;  /* 0x0000007900797308 */ /* 0x000e620000000800 */
[----:B------:R-:W-:Y:S01]  /*172d0*/  FMNMX.FTZ R10, R174, R10, !PT ;  /* 0x0000000aae0a7209 */ /* 0x000fe20007810000 */
[--C-:B------:R-:W-:Y:S01]  /*172e0*/  FFMA.FTZ R132, R2, R132, -R9.reuse ;  /* 0x0000008402847223 */ /* 0x100fe20000010809 */
[----:B------:R-:W-:Y:S01]  /*172f0*/  ISETP.GT.AND P1, PT, R20, 0x78, P5 ;  /* 0x000000781400780c */ /* 0x000fe20002f24270 */
[C-C-:B------:R-:W-:Y:S01]  /*17300*/  FFMA.FTZ R133, R2.reuse, R133, -R9.reuse ;  /* 0x0000008502857223 */ /* 0x140fe20000010809 */
[----:B------:R-:W-:Y:S01]  /*17310*/  ISETP.LT.OR P2, PT, R15, 0x72, P2 ;  /* 0x000000720f00780c */ /* 0x000fe20001741670 */
[--C-:B------:R-:W-:Y:S01]  /*17320*/  FFMA.FTZ R136, R2, R136, -R9.reuse ;  /* 0x0000008802887223 */ /* 0x100fe20000010809 */
[----:B------:R-:W-:Y:S01]  /*17330*/  FSEL R178, R178, -INF , !P3 ;  /* 0xff800000b2b27808 */ /* 0x000fe20005800000 */
[----:B------:R-:W-:Y:S01]  /*17340*/  MUFU.EX2 R124, R124 ;  /* 0x0000007c007c7308 */ /* 0x000fe20000000800 */
[----:B------:R-:W-:Y:S01]  /*17350*/  FMNMX.FTZ R10, R175, R10, !PT ;  /* 0x0000000aaf0a7209 */ /* 0x000fe20007810000 */
[----:B0-----:R-:W-:Y:S01]  /*17360*/  FFMA.FTZ R6, R3, R6, R120 ;  /* 0x0000000603067223 */ /* 0x001fe20000010078 */
[----:B------:R-:W-:Y:S01]  /*17370*/  ISETP.GT.AND P5, PT, R20, 0x79, P5 ;  /* 0x000000791400780c */ /* 0x000fe20002fa4270 */
[C-C-:B------:R-:W-:Y:S01]  /*17380*/  FFMA.FTZ R137, R2.reuse, R137, -R9.reuse ;  /* 0x0000008902897223 */ /* 0x140fe20000010809 */
[----:B------:R-:W-:Y:S01]  /*17390*/  ISETP.LT.OR P1, PT, R15, 0x79, P1 ;  /* 0x000000790f00780c */ /* 0x000fe20000f21670 */
[--C-:B------:R-:W-:Y:S01]  /*173a0*/  FFMA.FTZ R140, R2, R140, -R9.reuse ;  /* 0x0000008c028c7223 */ /* 0x100fe20000010809 */
[----:B------:R-:W-:Y:S01]  /*173b0*/  FSEL R179, R179, -INF , !P2 ;  /* 0xff800000b3b37808 */ /* 0x000fe20005000000 */
[----:B------:R-:W-:Y:S01]  /*173c0*/  MUFU.EX2 R125, R125 ;  /* 0x0000007d007d7308 */ /* 0x000fe20000000800 */
[----:B------:R-:W-:Y:S01]  /*173d0*/  FMNMX.FTZ R10, R178, R10, !PT ;  /* 0x0000000ab20a7209 */ /* 0x000fe20007810000 */
[----:B-1----:R-:W-:Y:S01]  /*173e0*/  FADD.FTZ R6, R121, R6 ;  /* 0x0000000679067221 */ /* 0x002fe20000010000 */
[----:B------:R-:W-:Y:S01]  /*173f0*/  ISETP.LT.OR P5, PT, R15, 0x7a, P5 ;  /* 0x0000007a0f00780c */ /* 0x000fe20002fa1670 */
[--C-:B------:R-:W-:Y:S01]  /*17400*/  FFMA.FTZ R141, R2, R141, -R9.reuse ;  /* 0x0000008d028d7223 */ /* 0x100fe20000010809 */
[----:B------:R-:W-:Y:S01]  /*17410*/  FSEL R182, R182, -INF , !P1 ;  /* 0xff800000b6b67808 */ /* 0x000fe20004800000 */
[C-C-:B------:R-:W-:Y:S01]  /*17420*/  FFMA.FTZ R144, R2.reuse, R144, -R9.reuse ;  /* 0x0000009002907223 */ /* 0x140fe20000010809 */
[----:B------:R-:W-:Y:S01]  /*17430*/  FMNMX.FTZ R10, R179, R10, !PT ;  /* 0x0000000ab30a7209 */ /* 0x000fe20007810000 */
[----:B------:R-:W-:Y:S01]  /*17440*/  MUFU.EX2 R128, R128 ;  /* 0x0000008000807308 */ /* 0x000fe20000000800 */
[----:B------:R-:W-:Y:S01]  /*17450*/  FSEL R183, R183, -INF , !P5 ;  /* 0xff800000b7b77808 */ /* 0x000fe20006800000 */
[--C-:B------:R-:W-:Y:S01]  /*17460*/  FFMA.FTZ R145, R2, R145, -R9.reuse ;  /* 0x0000009102917223 */ /* 0x100fe20000010809 */
[----:B------:R-:W-:Y:S01]  /*17470*/  FMNMX.FTZ R10, R182, R10, !PT ;  /* 0x0000000ab60a7209 */ /* 0x000fe20007810000 */
[C-C-:B------:R-:W-:Y:S01]  /*17480*/  FFMA.FTZ R148, R2.reuse, R148, -R9.reuse ;  /* 0x0000009402947223 */ /* 0x140fe20000010809 */
[----:B------:R-:W-:-:S01]  /*17490*/  FFMA.FTZ R149, R2, R149, -R9 ;  /* 0x0000009502957223 */ /* 0x000fc20000010809 */
[C-C-:B------:R-:W-:Y:S01]  /*174a0*/  FFMA.FTZ R152, R2.reuse, R152, -R9.reuse ;  /* 0x0000009802987223 */ /* 0x140fe20000010809 */
[----:B------:R-:W-:Y:S01]  /*174b0*/  FMNMX.FTZ R10, R183, R10, !PT ;  /* 0x0000000ab70a7209 */ /* 0x000fe20007810000 */
[----:B------:R-:W-:Y:S01]  /*174c0*/  MUFU.EX2 R129, R129 ;  /* 0x0000008100817308 */ /* 0x000fe20000000800 */
[----:B------:R-:W-:-:S01]  /*174d0*/  FFMA.FTZ R153, R2, R153, -R9 ;  /* 0x0000009902997223 */ /* 0x000fc20000010809 */
[C-C-:B------:R-:W-:Y:S01]  /*174e0*/  FFMA.FTZ R156, R2.reuse, R156, -R9.reuse ;  /* 0x0000009c029c7223 */ /* 0x140fe20000010809 */
[----:B------:R-:W-:-:S01]  /*174f0*/  FFMA.FTZ R157, R2, R157, -R9 ;  /* 0x0000009d029d7223 */ /* 0x000fc20000010809 */
[----:B------:R-:W0:Y:S01]  /*17500*/  SHFL.BFLY PT, R11, R10, 0x2, 0x1f ;  /* 0x0c401f000a0b7f89 */ /* 0x000e2200000e0000 */
        /* <DEDUP_REMOVED lines=14> */
[----:B------:R-:W-:-:S05]  /*175f0*/  LOP3.LUT P0, RZ, R22, 0x40000000, RZ, 0xc0, !PT ;  /* 0x4000000016ff7812 */ /* 0x000fca000780c0ff */
[----:B------:R-:W-:Y:S01]  /*17600*/  MUFU.EX2 R136, R136 ;  /* 0x0000008800887308 */ /* 0x000fe20000000800 */
[----:B0-----:R-:W-:-:S07]  /*17610*/  FMNMX.FTZ R10, R10, R11, !PT ;  /* 0x0000000b0a0a7209 */ /* 0x001fce0007810000 */
[----:B------:R-:W-:Y:S01]  /*17620*/  MUFU.EX2 R137, R137 ;  /* 0x0000008900897308 */ /* 0x000fe20000000800 */
[----:B------:R-:W0:Y:S07]  /*17630*/  SHFL.BFLY PT, R11, R10, 0x1, 0x1f ;  /* 0x0c201f000a0b7f89 */ /* 0x000e2e00000e0000 */
[----:B------:R-:W-:Y:S08]  /*17640*/  MUFU.EX2 R140, R140 ;  /* 0x0000008c008c7308 */ /* 0x000ff00000000800 */
[----:B------:R-:W-:Y:S08]  /*17650*/  MUFU.EX2 R141, R141 ;  /* 0x0000008d008d7308 */ /* 0x000ff00000000800 */
[----:B------:R-:W-:Y:S01]  /*17660*/  MUFU.EX2 R144, R144 ;  /* 0x0000009000907308 */ /* 0x000fe20000000800 */
[----:B0-----:R-:W-:-:S04]  /*17670*/  FMNMX.FTZ R10, R10, R11, !PT ;  /* 0x0000000b0a0a7209 */ /* 0x001fc80007810000 */
[----:B------:R-:W-:-:S03]  /*17680*/  FSETP.NEU.FTZ.AND P1, PT, R10, -INF , PT ;  /* 0xff8000000a00780b */ /* 0x000fc60003f3d000 */
[----:B------:R-:W-:Y:S01]  /*17690*/  MUFU.EX2 R145, R145 ;  /* 0x0000009100917308 */ /* 0x000fe20000000800 */
[----:B------:R-:W-:-:S05]  /*176a0*/  FSEL R11, R10, RZ, P1 ;  /* 0x000000ff0a0b7208 */ /* 0x000fca0000800000 */
[----:B------:R-:W-:Y:S01]  /*176b0*/  FADD.FTZ R0, -R11, R0 ;  /* 0x000000000b007221 */ /* 0x000fe20000010100 */
[----:B------:R-:W-:-:S01]  /*176c0*/  FFMA.FTZ R11, R2, R10, -8 ;  /* 0xc1000000020b7423 */ /* 0x000fc2000001000a */
[----:B------:R-:W-:Y:S02]  /*176d0*/  MUFU.EX2 R148, R148 ;  /* 0x0000009400947308 */ /* 0x000fe40000000800 */
[----:B------:R-:W-:Y:S02]  /*176e0*/  FMUL.FTZ R0, R2, R0 ;  /* 0x0000000002007220 */ /* 0x000fe40000410000 */
[----:B------:R-:W-:-:S04]  /*176f0*/  FSEL R11, R11, RZ, P1 ;  /* 0x000000ff0b0b7208 */ /* 0x000fc80000800000 */
        /* <DEDUP_REMOVED lines=25> */
[----:B0-----:R-:W-:-:S01]  /*17890*/  FFMA.FTZ R5, R0, R5, R122 ;  /* 0x0000000500057223 */ /* 0x001fc2000001007a */
[C-C-:B------:R-:W-:Y:S01]  /*178a0*/  FFMA.FTZ R163, R2.reuse, R163, -R11.reuse ;  /* 0x000000a302a37223 */ /* 0x140fe2000001080b */
[----:B------:R-:W-:-:S01]  /*178b0*/  FFMA.FTZ R166, R2, R166, -R11 ;  /* 0x000000a602a67223 */ /* 0x000fc2000001080b */
[C-C-:B------:R-:W-:Y:S01]  /*178c0*/  FFMA.FTZ R167, R2.reuse, R167, -R11.reuse ;  /* 0x000000a702a77223 */ /* 0x140fe2000001080b */
[----:B------:R-:W-:-:S01]  /*178d0*/  FFMA.FTZ R170, R2, R170, -R11 ;  /* 0x000000aa02aa7223 */ /* 0x000fc2000001080b */
[C-C-:B------:R-:W-:Y:S01]  /*178e0*/  FFMA.FTZ R171, R2.reuse, R171, -R11.reuse ;  /* 0x000000ab02ab7223 */ /* 0x140fe2000001080b */
[----:B------:R-:W-:-:S01]  /*178f0*/  FFMA.FTZ R174, R2, R174, -R11 ;  /* 0x000000ae02ae7223 */ /* 0x000fc2000001080b */
[----:B------:R-:W0:Y:S01]  /*17900*/  MUFU.EX2 R127, R127 ;  /* 0x0000007f007f7308 */ /* 0x000e220000000800 */
[----:B-1----:R-:W-:-:S01]  /*17910*/  FADD.FTZ R15, R123, R5 ;  /* 0x000000057b0f7221 */ /* 0x002fc20000010000 */
[----:B------:R-:W-:Y:S01]  /*17920*/  FADD.FTZ R5, R124, R6 ;  /* 0x000000067c057221 */ /* 0x000fe20000010000 */
[----:B------:R-:W-:-:S01]  /*17930*/  FFMA.FTZ R175, R2, R175, -R11 ;  /* 0x000000af02af7223 */ /* 0x000fc2000001080b */
[C-C-:B------:R-:W-:Y:S01]  /*17940*/  FFMA.FTZ R178, R2.reuse, R178, -R11.reuse ;  /* 0x000000b202b27223 */ /* 0x140fe2000001080b */
[----:B------:R-:W-:-:S01]  /*17950*/  FFMA.FTZ R179, R2, R179, -R11 ;  /* 0x000000b302b37223 */ /* 0x000fc2000001080b */
[----:B------:R-:W-:Y:S01]  /*17960*/  FADD.FTZ R5, R125, R5 ;  /* 0x000000057d057221 */ /* 0x000fe20000010000 */
[----:B------:R-:W-:-:S01]  /*17970*/  FFMA.FTZ R182, R2, R182, -R11 ;  /* 0x000000b602b67223 */ /* 0x000fc2000001080b */
[----:B------:R-:W1:Y:S01]  /*17980*/  MUFU.EX2 R130, R130 ;  /* 0x0000008200827308 */ /* 0x000e620000000800 */
[----:B--2---:R-:W-:-:S01]  /*17990*/  FADD.FTZ R6, R126, R15 ;  /* 0x0000000f7e067221 */ /* 0x004fc20000010000 */
[----:B------:R-:W-:Y:S01]  /*179a0*/  FADD.FTZ R5, R128, R5 ;  /* 0x0000000580057221 */ /* 0x000fe20000010000 */
[----:B------:R-:W-:-:S03]  /*179b0*/  FFMA.FTZ R11, R2, R183, -R11 ;  /* 0x000000b7020b7223 */ /* 0x000fc6000001080b */
[----:B------:R-:W-:Y:S02]  /*179c0*/  FADD.FTZ R5, R129, R5 ;  /* 0x0000000581057221 */ /* 0x000fe40000010000 */
[----:B------:R-:W2:Y:S01]  /*179d0*/  MUFU.EX2 R131, R131 ;  /* 0x0000008300837308 */ /* 0x000ea20000000800 */
[----:B0-----:R-:W-:-:S01]  /*179e0*/  FADD.FTZ R6, R127, R6 ;  /* 0x000000067f067221 */ /* 0x001fc20000010000 */
[----:B------:R-:W-:-:S04]  /*179f0*/  FADD.FTZ R5, R132, R5 ;  /* 0x0000000584057221 */ /* 0x000fc80000010000 */
[----:B------:R-:W-:Y:S02]  /*17a00*/  FADD.FTZ R5, R133, R5 ;  /* 0x0000000585057221 */ /* 0x000fe40000010000 */
        /* <DEDUP_REMOVED lines=97> */
.L_x_5630:
[----:B------:R-:W-:Y:S01]  /*18020*/  IMAD R15, R17, 0x8, R16 ;  /* 0x00000008110f7824 */ /* 0x000fe200078e0210 */
[----:B------:R-:W-:Y:S01]  /*18030*/  ISETP.GT.AND P1, PT, R4, R14, PT ;  /* 0x0000000e0400720c */ /* 0x000fe20003f24270 */
[----:B------:R-:W-:Y:S01]  /*18040*/  IMAD.U32 R17, RZ, RZ, UR38 ;  /* 0x00000026ff117e24 */ /* 0x000fe2000f8e00ff */
[----:B------:R-:W-:Y:S01]  /*18050*/  F2FP.SATFINITE.E4M3.F32.PACK_AB_MERGE_C R124, R125, R124, RZ ;  /* 0x0000007c7d7c723e */ /* 0x000fe200048070ff */
[----:B------:R-:W-:Y:S01]  /*18060*/  VIADD R15, R15, 0x2a860 ;  /* 0x0002a8600f0f7836 */ /* 0x000fe20000000000 */
        /* <DEDUP_REMOVED lines=30> */
[----:B------:R-:W-:Y:S01]  /*18250*/  PRMT R15, R17, 0x654, R15 ;  /* 0x00000654110f7816 */ /* 0x000fe2000000000f */
[-C--:B------:R-:W-:Y:S01]  /*18260*/  FMUL.FTZ R53, R53, R3.reuse ;  /* 0x0000000335357220 */ /* 0x080fe20000410000 */
[----:B------:R-:W-:Y:S01]  /*18270*/  F2FP.SATFINITE.E4M3.F32.PACK_AB_MERGE_C R120, R121, R120, R124 ;  /* 0x000000787978723e */ /* 0x000fe2000480707c */
[-C--:B------:R-:W-:Y:S01]  /*18280*/  FMUL.FTZ R56, R56, R3.reuse ;  /* 0x0000000338387220 */ /* 0x080fe20000410000 */
[----:B------:R-:W-:Y:S01]  /*18290*/  F2FP.SATFINITE.E4M3.F32.PACK_AB_MERGE_C R126, R123, R122, R126 ;  /* 0x0000007a7b7e723e */ /* 0x000fe2000480707e */
[----:B------:R0:W-:Y:S01]  /*182a0*/  SYNCS.ARRIVE.TRANS64.RED.A1T0 RZ, [R15+URZ], RZ ;  /* 0x000000ff0fff79a7 */ /* 0x0001e2000810043f */
[----:B------:R-:W-:Y:S01]  /*182b0*/  F2FP.SATFINITE.E4M3.F32.PACK_AB_MERGE_C R132, R129, R128, R132 ;  /* 0x000000808184723e */ /* 0x000fe20004807084 */
[-C--:B------:R-:W-:Y:S01]  /*182c0*/  FMUL.FTZ R57, R57, R3.reuse ;  /* 0x0000000339397220 */ /* 0x080fe20000410000 */
        /* <DEDUP_REMOVED lines=111> */
[----:B------:R-:W-:Y:S01]  /*189c0*/  IMAD.MOV.U32 R187, RZ, RZ, R11 ;  /* 0x000000ffffbb7224 */ /* 0x000fe200078e000b */
[----:B0-----:R-:W-:Y:S06]  /*189d0*/  @P1 BRA `(.L_x_5631) ;  /* 0xffffffcc00281947 */ /* 0x001fec000383ffff */
[----:B------:R-:W-:Y:S02]  /*189e0*/  IMAD.MOV.U32 R0, RZ, RZ, R10 ;  /* 0x000000ffff007224 */ /* 0x000fe400078e000a */
[----:B------:R-:W-:Y:S02]  /*189f0*/  IMAD.MOV.U32 R3, RZ, RZ, R8 ;  /* 0x000000ffff037224 */ /* 0x000fe400078e0008 */
[----:B------:R-:W-:Y:S02]  /*18a00*/  IMAD.MOV.U32 R17, RZ, RZ, R12 ;  /* 0x000000ffff117224 */ /* 0x000fe400078e000c */
[----:B------:R-:W-:-:S07]  /*18a10*/  IMAD.MOV.U32 R200, RZ, RZ, R13 ;  /* 0x000000ffffc87224 */ /* 0x000fce00078e000d */
.L_x_5611:
[----:B------:R-:W0:Y:S01]  /*18a20*/  LDC R226, c[0x0][0x448] ;  /* 0x00011200ffe27b82 */ /* 0x000e220000000800 */
[----:B------:R-:W-:Y:S01]  /*18a30*/  VIADD R8, R212, 0x7f ;  /* 0x0000007fd4087836 */ /* 0x000fe20000000000 */
[----:B------:R-:W-:-:S06]  /*18a40*/  LOP3.LUT R22, R22, 0xfffffffb, RZ, 0xc0, !PT ;  /* 0xfffffffb16167812 */ /* 0x000fcc00078ec0ff */
[----:B------:R-:W1:Y:S01]  /*18a50*/  LDC R225, c[0x0][0x9e4] ;  /* 0x00027900ffe17b82 */ /* 0x000e620000000800 */
[----:B0-----:R-:W-:-:S13]  /*18a60*/  ISETP.NE.AND P1, PT, R226, 0x1, PT ;  /* 0x00000001e200780c */ /* 0x001fda0003f25270 */
[----:B------:R-:W0:Y:S01]  /*18a70*/  @P1 LDC R9, c[0x0][0x44c] ;  /* 0x00011300ff091b82 */ /* 0x000e220000000800 */
[----:B------:R-:W-:-:S04]  /*18a80*/  @P1 LOP3.LUT R22, R22, 0x4, RZ, 0xfc, !PT ;  /* 0x0000000416161812 */ /* 0x000fc800078efcff */
[----:B------:R-:W-:-:S03]  /*18a90*/  LOP3.LUT R22, R22, 0xfffffff7, RZ, 0xc0, !PT ;  /* 0xfffffff716167812 */ /* 0x000fc600078ec0ff */
[----:B------:R-:W2:Y:S01]  /*18aa0*/  @P1 LDC R10, c[0x0][0x450] ;  /* 0x00011400ff0a1b82 */ /* 0x000ea20000000800 */
[----:B0-----:R-:W-:-:S05]  /*18ab0*/  @P1 IMAD.HI.U32 R9, R8, R9, RZ ;  /* 0x0000000908091227 */ /* 0x001fca00078e00ff */
[----:B--2---:R-:W-:Y:S02]  /*18ac0*/  @P1 SHF.R.U32.HI R8, RZ, R10, R9 ;  /* 0x0000000aff081219 */ /* 0x004fe40000011609 */
[----:B-1----:R-:W-:Y:S02]  /*18ad0*/  ISETP.GE.AND P1, PT, R225, 0x1, PT ;  /* 0x00000001e100780c */ /* 0x002fe40003f26270 */
[----:B------:R-:W-:-:S05]  /*18ae0*/  IADD3 R9, R204, 0x1, -R203 ;  /* 0x00000001cc097810 */ /* 0x000fca0007ffe8cb */
[----:B------:R-:W-:-:S04]  /*18af0*/  IMAD.IADD R8, R9, 0x1, R8 ;  /* 0x0000000109087824 */ /* 0x000fc800078e0208 */
[----:B------:R-:W-:Y:S02]  /*18b00*/  VIADD R11, R8, -UR34 ;  /* 0x80000022080b7c36 */ /* 0x000fe40008000000 */
[----:B------:R-:W-:Y:S01]  /*18b10*/  @P1 LOP3.LUT R22, R22, 0x8, RZ, 0xfc, !PT ;  /* 0x0000000816161812 */ /* 0x000fe200078efcff */
        /* <DEDUP_REMOVED lines=12> */
.L_x_5634:
[----:B------:R-:W-:-:S13]  /*18be0*/  ISETP.NE.AND P1, PT, R225, 0x1, PT ;  /* 0x00000001e100780c */ /* 0x000fda0003f25270 */
[----:B------:R-:W0:Y:S02]  /*18bf0*/  @P1 LDC.64 R8, c[0x0][0x9e8] ;  /* 0x00027a00ff081b82 */ /* 0x000e240000000a00 */
[----:B0-----:R-:W-:-:S05]  /*18c00*/  @P1 IMAD.HI.U32 R8, R10, R8, RZ ;  /* 0x000000080a081227 */ /* 0x001fca00078e00ff */
[----:B------:R-:W-:-:S07]  /*18c10*/  @P1 SHF.R.U32.HI R10, RZ, R9, R8 ;  /* 0x00000009ff0a1219 */ /* 0x000fce0000011608 */
.L_x_5635:
[----:B------:R-:W-:Y:S05]  /*18c20*/  BSYNC B0 ;  /* 0x0000000000007941 */ /* 0x000fea0003800000 */
.L_x_5633:
[----:B------:R-:W-:-:S05]  /*18c30*/  IMAD R10, R10, R225, RZ ;  /* 0x000000e10a0a7224 */ /* 0x000fca00078e02ff */
[----:B------:R-:W-:-:S07]  /*18c40*/  VIMNMX R11, R11, R10, !PT ;  /* 0x0000000a0b0b7248 */ /* 0x000fce0007fe0100 */
.L_x_5632:
        /* <DEDUP_REMOVED lines=9> */
[----:B------:R-:W-:Y:S02]  /*18ce0*/  IMAD.MOV.U32 R8, RZ, RZ, R200 ;  /* 0x000000ffff087224 */ /* 0x000fe400078e00c8 */
[----:B------:R-:W-:-:S07]  /*18cf0*/  IMAD.MOV.U32 R15, RZ, RZ, R17 ;  /* 0x000000ffff0f7224 */ /* 0x000fce00078e0011 */
.L_x_5648:
[----:B------:R-:W-:Y:S01]  /*18d00*/  ISETP.NE.AND P1, PT, R15, 0x1, PT ;  /* 0x000000010f00780c */ /* 0x000fe20003f25270 */
[----:B------:R-:W-:Y:S05]  /*18d10*/  YIELD ;  /* 0x0000000000007946 */ /* 0x000fea0003800000 */
[----:B------:R-:W-:Y:S02]  /*18d20*/  SEL R3, RZ, 0x1, P1 ;  /* 0x00000001ff037807 */ /* 0x000fe40000800000 */
[----:B------:R-:W-:Y:S02]  /*18d30*/  ISETP.NE.AND P1, PT, R218, RZ, PT ;  /* 0x000000ffda00720c */ /* 0x000fe40003f25270 */
[----:B------:R-:W-:-:S11]  /*18d40*/  LOP3.LUT R200, R8, R3, RZ, 0x3c, !PT ;  /* 0x0000000308c87212 */ /* 0x000fd600078e3cff */
[----:B------:R-:W-:Y:S05]  /*18d50*/  @P1 BRA `(.L_x_5637) ;  /* 0x00000000003c1947 */ /* 0x000fea0003800000 */
[----:B------:R-:W-:Y:S05]  /*18d60*/  @!P0 BRA `(.L_x_5638) ;  /* 0x0000000000048947 */ /* 0x000fea0003800000 */
[----:B------:R-:W-:Y:S01]  /*18d70*/  BPT.TRAP 0x1 ;  /* 0x000000040000795c */ /* 0x000fe20000300000 */
.L_x_5638:
[----:B------:R-:W-:-:S05]  /*18d80*/  VIADD R0, R15, 0x1 ;  /* 0x000000010f007836 */ /* 0x000fca0000000000 */
[----:B------:R-:W-:-:S04]  /*18d90*/  ISETP.NE.AND P2, PT, R0, 0x2, PT ;  /* 0x000000020000780c */ /* 0x000fc80003f45270 */
[----:B------:R-:W-:Y:S02]  /*18da0*/  SEL R3, R0, RZ, P2 ;  /* 0x000000ff00037207 */ /* 0x000fe40001000000 */
[----:B------:R-:W-:-:S03]  /*18db0*/  SHF.L.U32 R0, R200, 0x1f, RZ ;  /* 0x0000001fc8007819 */ /* 0x000fc600000006ff */
[----:B------:R-:W-:-:S04]  /*18dc0*/  IMAD R3, R3, 0x8, R16 ;  /* 0x0000000803037824 */ /* 0x000fc800078e0210 */
[----:B------:R0:W1:Y:S01]  /*18dd0*/  SYNCS.PHASECHK.TRANS64.TRYWAIT P2, [R3+URZ+0x2a830], R0 ;  /* 0x02a83000030075a7 */ /* 0x000062000804017f */
[----:B------:R-:W-:Y:S05]  /*18de0*/  @!P0 BRA `(.L_x_5639) ;  /* 0x0000000000048947 */ /* 0x000fea0003800000 */
[----:B------:R-:W-:Y:S01]  /*18df0*/  BPT.TRAP 0x1 ;  /* 0x000000040000795c */ /* 0x000fe20000300000 */
.L_x_5639:
[----:B------:R-:W-:Y:S04]  /*18e00*/  BSSY B0, `(.L_x_5637) ;  /* 0x0000004000007945 */ /* 0x000fe80003800000 */
[----:B-1----:R-:W-:Y:S05]  /*18e10*/  @P2 BRA `(.L_x_5640) ;  /* 0x0000000000082947 */ /* 0x002fea0003800000 */
[----:B------:R-:W1:Y:S02]  /*18e20*/  SYNCS.PHASECHK.TRANS64.TRYWAIT P2, [R3+URZ+0x2a830], R0 ;  /* 0x02a83000030075a7 */ /* 0x000e64000804017f */
[----:B-1----:R-:W-:Y:S05]  /*18e30*/  @!P2 BRA `(.L_x_5641) ;  /* 0x000001540078a947 */ /* 0x002fea0003800000 */
.L_x_5640:
[----:B------:R-:W-:Y:S05]  /*18e40*/  BSYNC B0 ;  /* 0x0000000000007941 */ /* 0x000fea0003800000 */
.L_x_5637:
[----:B01----:R-:W0:Y:S01]  /*18e50*/  S2R R0, SR_TID.X ;  /* 0x0000000000007919 */ /* 0x003e220000002100 */
[----:B------:R-:W-:Y:S01]  /*18e60*/  VIADD R17, R15, 0x1 ;  /* 0x000000010f117836 */ /* 0x000fe20000000000 */
[----:B------:R-:W-:Y:S05]  /*18e70*/  WARPSYNC.ALL ;  /* 0x0000000000007948 */ /* 0x000fea0003800000 */
[C---:B------:R-:W-:Y:S01]  /*18e80*/  ISETP.NE.AND P2, PT, R17.reuse, 0x2, PT ;  /* 0x000000021100780c */ /* 0x040fe20003f45270 */
[----:B------:R-:W-:Y:S02]  /*18e90*/  IMAD.MOV.U32 R11, RZ, RZ, -0x7fffffe0 ;  /* 0x80000020ff0b7424 */ /* 0x000fe400078e00ff */
[----:B------:R-:W-:Y:S01]  /*18ea0*/  IMAD.MOV.U32 R121, RZ, RZ, -0x7fffffe0 ;  /* 0x80000020ff797424 */ /* 0x000fe200078e00ff */
[----:B------:R-:W-:Y:S01]  /*18eb0*/  SEL R17, R17, RZ, P2 ;  /* 0x000000ff11117207 */ /* 0x000fe20001000000 */
[----:B------:R-:W-:Y:S01]  /*18ec0*/  IMAD.MOV.U32 R123, RZ, RZ, -0x7fffffe0 ;  /* 0x80000020ff7b7424 */ /* 0x000fe200078e00ff */
[----:B------:R-:W-:Y:S01]  /*18ed0*/  R2UR UR27, R11 ;  /* 0x000000000b1b72ca */ /* 0x000fe200000e0000 */
[----:B------:R-:W-:Y:S01]  /*18ee0*/  IMAD.MOV.U32 R21, RZ, RZ, -0x7fffffe0 ;  /* 0x80000020ff157424 */ /* 0x000fe200078e00ff */
[----:B------:R-:W-:Y:S01]  /*18ef0*/  R2UR UR7, R121 ;  /* 0x00000000790772ca */ /* 0x000fe200000e0000 */
[----:B------:R-:W-:Y:S01]  /*18f00*/  IMAD R10, R17, 0x600, R7 ;  /* 0x00000600110a7824 */ /* 0x000fe200078e0207 */
[----:B------:R-:W-:-:S02]  /*18f10*/  R2UR UR15, R121 ;  /* 0x00000000790f72ca */ /* 0x000fc400000e0000 */
[----:B------:R-:W-:Y:S01]  /*18f20*/  R2UR UR19, R123 ;  /* 0x000000007b1372ca */ /* 0x000fe200000e0000 */
[C---:B------:R-:W-:Y:S01]  /*18f30*/  VIADD R120, R10.reuse, 0x2 ;  /* 0x000000020a787836 */ /* 0x040fe20000000000 */
[C---:B------:R-:W-:Y:S01]  /*18f40*/  R2UR UR26, R10.reuse ;  /* 0x000000000a1a72ca */ /* 0x040fe200000e0000 */
[C---:B------:R-:W-:Y:S01]  /*18f50*/  VIADD R122, R10.reuse, 0x400 ;  /* 0x000004000a7a7836 */ /* 0x040fe20000000000 */
[----:B------:R-:W-:Y:S01]  /*18f60*/  R2UR UR11, R21 ;  /* 0x00000000150b72ca */ /* 0x000fe200000e0000 */
[----:B------:R-:W-:Y:S01]  /*18f70*/  VIADD R20, R10, 0x200 ;  /* 0x000002000a147836 */ /* 0x000fe20000000000 */
[----:B------:R-:W-:Y:S01]  /*18f80*/  R2UR UR6, R120 ;  /* 0x00000000780672ca */ /* 0x000fe200000e0000 */
[----:B------:R-:W-:Y:S01]  /*18f90*/  VIADD R120, R10, 0x202 ;  /* 0x000002020a787836 */ /* 0x000fe20000000000 */
[----:B------:R-:W-:Y:S01]  /*18fa0*/  R2UR UR18, R122 ;  /* 0x000000007a1272ca */ /* 0x000fe200000e0000 */
[----:B------:R-:W-:Y:S01]  /*18fb0*/  VIADD R10, R10, 0x402 ;  /* 0x000004020a0a7836 */ /* 0x000fe20000000000 */
[----:B------:R-:W-:-:S02]  /*18fc0*/  R2UR UR10, R20 ;  /* 0x00000000140a72ca */ /* 0x000fc400000e0000 */
[----:B------:R-:W-:Y:S02]  /*18fd0*/  R2UR UR14, R120 ;  /* 0x00000000780e72ca */ /* 0x000fe400000e0000 */
[----:B0-----:R-:W-:Y:S02]  /*18fe0*/  SHF.R.U32.HI R0, RZ, 0x7, R0 ;  /* 0x00000007ff007819 */ /* 0x001fe40000011600 */
[----:B------:R-:W-:Y:S02]  /*18ff0*/  R2UR UR22, R10 ;  /* 0x000000000a1672ca */ /* 0x000fe400000e0000 */
[----:B------:R-:W-:Y:S01]  /*19000*/  R2UR UR23, R11 ;  /* 0x000000000b1772ca */ /* 0x000fe200000e0000 */
[----:B------:R-:W-:-:S05]  /*19010*/  VIADD R0, R0, 0x8 ;  /* 0x0000000800007836 */ /* 0x000fca0000000000 */
        /* <DEDUP_REMOVED lines=22> */
.L_x_5643:
[----:B------:R-:W-:Y:S01]  /*19180*/  SHF.L.U32 R0, R8, 0x1f, RZ ;  /* 0x0000001f08007819 */ /* 0x000fe200000006ff */
[----:B------:R-:W-:-:S04]  /*19190*/  IMAD R3, R15, 0x8, R16 ;  /* 0x000000080f037824 */ /* 0x000fc800078e0210 */
[----:B------:R0:W1:Y:S01]  /*191a0*/  SYNCS.PHASECHK.TRANS64.TRYWAIT P1, [R3+URZ+0x2a850], R0 ;  /* 0x02a85000030075a7 */ /* 0x000062000802017f */
[----:B------:R-:W-:Y:S05]  /*191b0*/  @!P0 BRA `(.L_x_5644) ;  /* 0x0000000000048947 */ /* 0x000fea0003800000 */
[----:B------:R-:W-:Y:S01]  /*191c0*/  BPT.TRAP 0x1 ;  /* 0x000000040000795c */ /* 0x000fe20000300000 */
.L_x_5644:
[----:B-1----:R-:W-:Y:S05]  /*191d0*/  @P1 BRA `(.L_x_5642) ;  /* 0x0000000000081947 */ /* 0x002fea0003800000 */
[----:B------:R-:W1:Y:S02]  /*191e0*/  SYNCS.PHASECHK.TRANS64.TRYWAIT P1, [R3+URZ+0x2a850], R0 ;  /* 0x02a85000030075a7 */ /* 0x000e64000802017f */
[----:B-1----:R-:W-:Y:S05]  /*191f0*/  @!P1 BRA `(.L_x_5645) ;  /* 0x00000150009c9947 */ /* 0x002fea0003800000 */
.L_x_5642:
        /* <DEDUP_REMOVED lines=20> */
[----:B0-----:R-:W-:-:S04]  /*19340*/  SHF.R.U32.HI R20, RZ, 0x7, R20 ;  /* 0x00000007ff147819 */ /* 0x001fc80000011614 */
[----:B------:R-:W-:Y:S01]  /*19350*/  IADD3 R0, -R20, 0xb, RZ ;  /* 0x0000000b14007810 */ /* 0x000fe20007ffe1ff */
[----:B------:R-:W-:Y:S02]  /*19360*/  WARPGROUP.DEPBAR.LE gsb0, 0x0 ;  /* 0x00008000000079c5 */ /* 0x000fe40000010000 */
[----:B------:R-:W-:-:S06]  /*19370*/  WARPGROUP.ARRIVE ;  /* 0x00000000000079c5 */ /* 0x000fcc0000000000 */
        /* <DEDUP_REMOVED lines=15> */
.L_x_5646:
[----:B0-----:R-:W-:Y:S02]  /*19470*/  IMAD R0, R17, 0x8, R16 ;  /* 0x0000000811007824 */ /* 0x001fe400078e0210 */
[----:B------:R-:W-:Y:S02]  /*19480*/  IMAD.U32 R3, RZ, RZ, UR38 ;  /* 0x00000026ff037e24 */ /* 0x000fe4000f8e00ff */
[----:B------:R-:W-:-:S05]  /*19490*/  VIADD R0, R0, 0x2a840 ;  /* 0x0002a84000007836 */ /* 0x000fca0000000000 */
        /* <DEDUP_REMOVED lines=39> */
[----:B------:R-:W-:Y:S01]  /*19710*/  FFMA.FTZ R9, R2, R3, -8 ;  /* 0xc100000002097423 */ /* 0x000fe20000010003 */
[----:B------:R-:W-:-:S03]  /*19720*/  FMNMX.FTZ R0, R123, R0, !PT ;  /* 0x000000007b007209 */ /* 0x000fc60007810000 */
        /* <DEDUP_REMOVED lines=50> */
[----:B------:R-:W-:-:S03]  /*19a50*/  FFMA.FTZ R9, R2, R181, -R9 ;  /* 0x000000b502097223 */ /* 0x000fc60000010809 */
        /* <DEDUP_REMOVED lines=30> */
[----:B0-----:R-:W-:-:S07]  /*19c40*/  FMNMX.FTZ R0, R0, R8, !PT ;  /* 0x0000000800007209 */ /* 0x001fce0007810000 */
[----:B------:R-:W-:Y:S01]  /*19c50*/  MUFU.EX2 R156, R156 ;  /* 0x0000009c009c7308 */ /* 0x000fe20000000800 */
[----:B------:R-:W0:Y:S07]  /*19c60*/  SHFL.BFLY PT, R8, R0, 0x1, 0x1f ;  /* 0x0c201f0000087f89 */ /* 0x000e2e00000e0000 */
[----:B------:R-:W-:Y:S08]  /*19c70*/  MUFU.EX2 R157, R157 ;  /* 0x0000009d009d7308 */ /* 0x000ff00000000800 */
[----:B------:R-:W-:Y:S08]  /*19c80*/  MUFU.EX2 R160, R160 ;  /* 0x000000a000a07308 */ /* 0x000ff00000000800 */
[----:B------:R-:W-:Y:S01]  /*19c90*/  MUFU.EX2 R161, R161 ;  /* 0x000000a100a17308 */ /* 0x000fe20000000800 */
[----:B0-----:R-:W-:Y:S01]  /*19ca0*/  FMNMX.FTZ R0, R0, R8, !PT ;  /* 0x0000000800007209 */ /* 0x001fe20007810000 */
[----:B------:R-:W-:-:S04]  /*19cb0*/  FADD.FTZ R8, -R3, R12 ;  /* 0x0000000c03087221 */ /* 0x000fc80000010100 */
[----:B------:R-:W-:Y:S01]  /*19cc0*/  FADD.FTZ R10, -R0, R13 ;  /* 0x0000000d000a7221 */ /* 0x000fe20000010100 */
[----:B------:R-:W-:-:S01]  /*19cd0*/  FFMA.FTZ R11, R2, R0, -8 ;  /* 0xc1000000020b7423 */ /* 0x000fc20000010000 */
[C---:B------:R-:W-:Y:S01]  /*19ce0*/  FMUL.FTZ R8, R2.reuse, R8 ;  /* 0x0000000802087220 */ /* 0x040fe20000410000 */
[----:B------:R-:W-:Y:S01]  /*19cf0*/  MUFU.EX2 R164, R164 ;  /* 0x000000a400a47308 */ /* 0x000fe20000000800 */
[C---:B------:R-:W-:Y:S01]  /*19d00*/  FMUL.FTZ R10, R2.reuse, R10 ;  /* 0x0000000a020a7220 */ /* 0x040fe20000410000 */
        /* <DEDUP_REMOVED lines=23> */
[----:B0-----:R-:W-:-:S01]  /*19e80*/  FFMA.FTZ R6, R8, R6, R120 ;  /* 0x0000000608067223 */ /* 0x001fc20000010078 */
[C-C-:B------:R-:W-:Y:S01]  /*19e90*/  FFMA.FTZ R162, R2.reuse, R162, -R11.reuse ;  /* 0x000000a202a27223 */ /* 0x140fe2000001080b */
[----:B------:R-:W-:-:S01]  /*19ea0*/  FFMA.FTZ R163, R2, R163, -R11 ;  /* 0x000000a302a37223 */ /* 0x000fc2000001080b */
[----:B------:R-:W-:Y:S01]  /*19eb0*/  FFMA.FTZ R166, R2, R166, -R11 ;  /* 0x000000a602a67223 */ /* 0x000fe2000001080b */
[----:B------:R-:W-:-:S01]  /*19ec0*/  FADD.FTZ R6, R121, R6 ;  /* 0x0000000679067221 */ /* 0x000fc20000010000 */
        /* <DEDUP_REMOVED lines=11> */
[----:B-1----:R-:W-:-:S07]  /*19f80*/  FFMA.FTZ R5, R10, R5, R122 ;  /* 0x000000050a057223 */ /* 0x002fce000001007a */
        /* <DEDUP_REMOVED lines=10> */
[----:B------:R-:W-:-:S04]  /*1a030*/  FADD.FTZ R5, R132, R5 ;  /* 0x0000000584057221 */ /* 0x000fc80000010000 */
[----:B------:R-:W-:Y:S02]  /*1a040*/  FADD.FTZ R5, R133, R5 ;  /* 0x0000000585057221 */ /* 0x000fe40000010000 */
        /* <DEDUP_REMOVED lines=30> */
[----:B------:R-:W-:-:S06]  /*1a230*/  FADD.FTZ R5, R164, R5 ;  /* 0x00000005a4057221 */ /* 0x000fcc0000010000 */
        /* <DEDUP_REMOVED lines=54> */
[----:B-1----:R-:W-:-:S03]  /*1a5a0*/  FADD.FTZ R6, R9, R5 ;  /* 0x0000000509067221 */ /* 0x002fc60000010000 */
[----:B0-----:R-:W-:Y:S01]  /*1a5b0*/  FADD.FTZ R5, R11, R12 ;  /* 0x0000000c0b057221 */ /* 0x001fe20000010000 */
[----:B------:R-:W-:Y:S06]  /*1a5c0*/  @!P0 BRA `(.L_x_5647) ;  /* 0x0000000000048947 */ /* 0x000fec0003800000 */
[----:B------:R-:W-:Y:S01]  /*1a5d0*/  BPT.TRAP 0x1 ;  /* 0x000000040000795c */ /* 0x000fe20000300000 */
.L_x_5647:
[----:B------:R-:W-:Y:S01]  /*1a5e0*/  IMAD R12, R15, 0x8, R16 ;  /* 0x000000080f0c7824 */ /* 0x000fe200078e0210 */
[----:B------:R-:W-:Y:S01]  /*1a5f0*/  ISETP.GT.AND P1, PT, R4, R14, PT ;  /* 0x0000000e0400720c */ /* 0x000fe20003f24270 */
[----:B------:R-:W-:Y:S01]  /*1a600*/  IMAD.U32 R13, RZ, RZ, UR38 ;  /* 0x00000026ff0d7e24 */ /* 0x000fe2000f8e00ff */
[----:B------:R-:W-:Y:S01]  /*1a610*/  F2FP.SATFINITE.E4M3.F32.PACK_AB_MERGE_C R124, R125, R124, RZ ;  /* 0x0000007c7d7c723e */ /* 0x000fe200048070ff */
[----:B------:R-:W-:Y:S01]  /*1a620*/  VIADD R12, R12, 0x2a860 ;  /* 0x0002a8600c0c7836 */ /* 0x000fe20000000000 */
        /* <DEDUP_REMOVED lines=131> */
[----:B0-----:R-:W-:Y:S02]  /*1ae60*/  IMAD.MOV.U32 R12, RZ, RZ, R3 ;  /* 0x000000ffff0c7224 */ /* 0x001fe400078e0003 */
        /* <DEDUP_REMOVED lines=18> */
[----:B------:R-:W-:Y:S06]  /*1af90*/  @P1 BRA `(.L_x_5648) ;  /* 0xffffffdc00581947 */ /* 0x000fec000383ffff */
.L_x_5636:
[----:B------:R-:W-:-:S13]  /*1afa0*/  ISETP.GE.AND P1, PT, R4, R224, PT ;  /* 0x000000e00400720c */ /* 0x000fda0003f26270 */
[----:B------:R-:W-:Y:S05]  /*1afb0*/  @!P1 BRA `(.L_x_5649) ;  /* 0x0000003000f49947 */ /* 0x000fea0003800000 */
[----:B------:R-:W-:Y:S02]  /*1afc0*/  IMAD.MOV.U32 R12, RZ, RZ, R0 ;  /* 0x000000ffff0c7224 */ /* 0x000fe400078e0000 */
[----:B------:R-:W-:Y:S02]  /*1afd0*/  IMAD.MOV.U32 R13, RZ, RZ, R3 ;  /* 0x000000ffff0d7224 */ /* 0x000fe400078e0003 */
[----:B------:R-:W-:Y:S02]  /*1afe0*/  IMAD.MOV.U32 R8, RZ, RZ, R200 ;  /* 0x000000ffff087224 */ /* 0x000fe400078e00c8 */
[----:B------:R-:W-:-:S07]  /*1aff0*/  IMAD.MOV.U32 R14, RZ, RZ, R17 ;  /* 0x000000ffff0e7224 */ /* 0x000fce00078e0011 */
.L_x_5669:
        /* <DEDUP_REMOVED lines=8> */
.L_x_5651:
        /* <DEDUP_REMOVED lines=8> */
.L_x_5652:
[----:B------:R-:W-:Y:S04]  /*1b100*/  BSSY B0, `(.L_x_5650) ;  /* 0x0000004000007945 */ /* 0x000fe80003800000 */
[----:B-1----:R-:W-:Y:S05]  /*1b110*/  @P2 BRA `(.L_x_5653) ;  /* 0x0000000000082947 */ /* 0x002fea0003800000 */
[----:B------:R-:W1:Y:S02]  /*1b120*/  SYNCS.PHASECHK.TRANS64.TRYWAIT P2, [R3+URZ+0x2a830], R0 ;  /* 0x02a83000030075a7 */ /* 0x000e64000804017f */
[----:B-1----:R-:W-:Y:S05]  /*1b130*/  @!P2 BRA `(.L_x_5654) ;  /* 0x0000013000e0a947 */ /* 0x002fea0003800000 */
.L_x_5653:
[----:B------:R-:W-:Y:S05]  /*1b140*/  BSYNC B0 ;  /* 0x0000000000007941 */ /* 0x000fea0003800000 */
.L_x_5650:
        /* <DEDUP_REMOVED lines=51> */
.L_x_5656:
[----:B------:R-:W-:Y:S01]  /*1b480*/  SHF.L.U32 R0, R8, 0x1f, RZ ;  /* 0x0000001f08007819 */ /* 0x000fe200000006ff */
[----:B------:R-:W-:-:S04]  /*1b490*/  IMAD R3, R14, 0x8, R16 ;  /* 0x000000080e037824 */ /* 0x000fc800078e0210 */
[----:B------:R0:W1:Y:S01]  /*1b4a0*/  SYNCS.PHASECHK.TRANS64.TRYWAIT P1, [R3+URZ+0x2a850], R0 ;  /* 0x02a85000030075a7 */ /* 0x000062000802017f */
[----:B------:R-:W-:Y:S05]  /*1b4b0*/  @!P0 BRA `(.L_x_5657) ;  /* 0x0000000000048947 */ /* 0x000fea0003800000 */
[----:B------:R-:W-:Y:S01]  /*1b4c0*/  BPT.TRAP 0x1 ;  /* 0x000000040000795c */ /* 0x000fe20000300000 */
.L_x_5657:
[----:B-1----:R-:W-:Y:S05]  /*1b4d0*/  @P1 BRA `(.L_x_5655) ;  /* 0x0000000000081947 */ /* 0x002fea0003800000 */
[----:B------:R-:W1:Y:S02]  /*1b4e0*/  SYNCS.PHASECHK.TRANS64.TRYWAIT P1, [R3+URZ+0x2a850], R0 ;  /* 0x02a85000030075a7 */ /* 0x000e64000802017f */
[----:B-1----:R-:W-:Y:S05]  /*1b4f0*/  @!P1 BRA `(.L_x_5658) ;  /* 0x0000013000049947 */ /* 0x002fea0003800000 */
.L_x_5655:
        /* <DEDUP_REMOVED lines=39> */
.L_x_5659:
[----:B------:R-:W2:Y:S01]  /*1b770*/  LDL R3, [R1+0x4] ;  /* 0x0000040001037983 */ /* 0x000ea20000100800 */
[----:B------:R-:W-:Y:S01]  /*1b780*/  ISETP.NE.AND P1, PT, R226, 0x1, PT ;  /* 0x00000001e200780c */ /* 0x000fe20003f25270 */
[----:B------:R-:W-:Y:S01]  /*1b790*/  ULOP3.LUT UR6, URZ, UR32, URZ, 0x33, !UPT ;  /* 0x000000203f067292 */ /* 0x000fe2000f8e333f */
[----:B------:R-:W-:-:S11]  /*1b7a0*/  ISETP.GE.AND P3, PT, R225, 0x1, PT ;  /* 0x00000001e100780c */ /* 0x000fd60003f66270 */
[----:B------:R-:W1:Y:S08]  /*1b7b0*/  @P1 LDC R8, c[0x0][0x44c] ;  /* 0x00011300ff081b82 */ /* 0x000e700000000800 */
[----:B0-----:R-:W0:Y:S01]  /*1b7c0*/  @P1 LDC R0, c[0x0][0x450] ;  /* 0x00011400ff001b82 */ /* 0x001e220000000800 */
[----:B--2---:R-:W-:-:S04]  /*1b7d0*/  IMAD.IADD R3, R3, 0x1, R212 ;  /* 0x0000000103037824 */ /* 0x004fc800078e02d4 */
[----:B-1----:R-:W-:-:S05]  /*1b7e0*/  @P1 IMAD.HI.U32 R8, R3, R8, RZ ;  /* 0x0000000803081227 */ /* 0x002fca00078e00ff */
[----:B0-----:R-:W-:Y:S01]  /*1b7f0*/  @P1 SHF.R.U32.HI R3, RZ, R0, R8 ;  /* 0x00000000ff031219 */ /* 0x001fe20000011608 */
[----:B------:R-:W-:Y:S02]  /*1b800*/  IMAD R0, R17, 0x8, R16 ;  /* 0x0000000811007824 */ /* 0x000fe400078e0210 */
[----:B------:R-:W-:Y:S02]  /*1b810*/  IMAD.U32 R8, RZ, RZ, UR38 ;  /* 0x00000026ff087e24 */ /* 0x000fe4000f8e00ff */
[----:B------:R-:W-:Y:S01]  /*1b820*/  VIADD R0, R0, 0x2a840 ;  /* 0x0002a84000007836 */ /* 0x000fe20000000000 */
[----:B------:R-:W0:Y:S04]  /*1b830*/  SHFL.IDX PT, R21, R3, RZ, 0x1c1f ;  /* 0x001c1fff03157589 */ /* 0x000e2800000e0000 */
[----:B------:R-:W-:-:S04]  /*1b840*/  PRMT R0, R8, 0x654, R0 ;  /* 0x0000065408007816 */ /* 0x000fc80000000000 */
[----:B------:R1:W-:Y:S02]  /*1b850*/  SYNCS.ARRIVE.TRANS64.RED.A1T0 RZ, [R0+URZ], RZ ;  /* 0x000000ff00ff79a7 */ /* 0x0003e4000810043f */
[----:B-1----:R-:W-:-:S05]  /*1b860*/  IMAD.SHL.U32 R0, R4, 0x80, RZ ;  /* 0x0000008004007824 */ /* 0x002fca00078e00ff */
[----:B------:R-:W-:-:S04]  /*1b870*/  IADD3 R11, -R202, 0x1, -R0 ;  /* 0x00000001ca0b7810 */ /* 0x000fc80007ffe900 */
[----:B------:R-:W-:-:S05]  /*1b880*/  IADD3 R11, -R203, R11, R204 ;  /* 0x0000000bcb0b7210 */ /* 0x000fca0007ffe1cc */
[C---:B------:R-:W-:Y:S02]  /*1b890*/  VIADD R10, R11.reuse, UR31 ;  /* 0x0000001f0b0a7c36 */ /* 0x040fe40008000000 */
[----:B------:R-:W-:Y:S02]  /*1b8a0*/  VIADD R11, R11, UR6 ;  /* 0x000000060b0b7c36 */ /* 0x000fe40008000000 */
[--C-:B0-----:R-:W-:Y:S02]  /*1b8b0*/  IMAD.IADD R15, R10, 0x1, R21.reuse ;  /* 0x000000010a0f7824 */ /* 0x101fe400078e0215 */
        /* <DEDUP_REMOVED lines=14> */
.L_x_5662:
[----:B------:R-:W-:-:S05]  /*1b9a0*/  IMAD.U32 R184, RZ, RZ, UR28 ;  /* 0x0000001cffb87e24 */ /* 0x000fca000f8e00ff */
[----:B------:R-:W-:-:S13]  /*1b9b0*/  ISETP.NE.AND P1, PT, R184, 0x1, PT ;  /* 0x00000001b800780c */ /* 0x000fda0003f25270 */
[----:B------:R-:W0:Y:S02]  /*1b9c0*/  @P1 LDC.64 R8, c[0x0][0x9e8] ;  /* 0x00027a00ff081b82 */ /* 0x000e240000000a00 */
[----:B0-----:R-:W-:-:S05]  /*1b9d0*/  @P1 IMAD.HI.U32 R8, R21, R8, RZ ;  /* 0x0000000815081227 */ /* 0x001fca00078e00ff */
[----:B------:R-:W-:-:S07]  /*1b9e0*/  @P1 SHF.R.U32.HI R21, RZ, R9, R8 ;  /* 0x00000009ff151219 */ /* 0x000fce0000011608 */
.L_x_5663:
[----:B------:R-:W-:Y:S05]  /*1b9f0*/  BSYNC B0 ;  /* 0x0000000000007941 */ /* 0x000fea0003800000 */
.L_x_5661:
[----:B------:R-:W-:-:S04]  /*1ba00*/  IMAD R21, R21, R184, -R0 ;  /* 0x000000b815157224 */ /* 0x000fc800078e0a00 */
[----:B------:R-:W-:-:S05]  /*1ba10*/  IMAD.IADD R21, R21, 0x1, -R202 ;  /* 0x0000000115157824 */ /* 0x000fca00078e0aca */
[----:B------:R-:W-:Y:S02]  /*1ba20*/  VIMNMX R20, R20, R21, !PT ;  /* 0x0000001514147248 */ /* 0x000fe40007fe0100 */
[----:B------:R-:W-:-:S07]  /*1ba30*/  VIADDMNMX R15, R21, R184, R15, PT ;  /* 0x000000b8150f7246 */ /* 0x000fce000380010f */
.L_x_5660:
        /* <DEDUP_REMOVED lines=113> */
.L_x_5666:
[----:B------:R-:W-:-:S05]  /*1c150*/  IMAD.U32 R15, RZ, RZ, UR28 ;  /* 0x0000001cff0f7e24 */ /* 0x000fca000f8e00ff */
[----:B------:R-:W-:-:S13]  /*1c160*/  ISETP.NE.AND P1, PT, R15, 0x1, PT ;  /* 0x000000010f00780c */ /* 0x000fda0003f25270 */
[----:B------:R-:W0:Y:S02]  /*1c170*/  @P1 LDC.64 R8, c[0x0][0x9e8] ;  /* 0x00027a00ff081b82 */ /* 0x000e240000000a00 */
[----:B0-----:R-:W-:-:S05]  /*1c180*/  @P1 IMAD.HI.U32 R8, R3, R8, RZ ;  /* 0x0000000803081227 */ /* 0x001fca00078e00ff */
[----:B------:R-:W-:-:S07]  /*1c190*/  @P1 SHF.R.U32.HI R3, RZ, R9, R8 ;  /* 0x00000009ff031219 */ /* 0x000fce0000011608 */
.L_x_5667:
[----:B------:R-:W-:Y:S05]  /*1c1a0*/  BSYNC B0 ;  /* 0x0000000000007941 */ /* 0x000fea0003800000 */
.L_x_5665:
[----:B------:R-:W-:-:S04]  /*1c1b0*/  IMAD R0, R3, R15, -R0 ;  /* 0x0000000f03007224 */ /* 0x000fc800078e0a00 */
[----:B------:R-:W-:-:S05]  /*1c1c0*/  IMAD.IADD R0, R0, 0x1, -R202 ;  /* 0x0000000100007824 */ /* 0x000fca00078e0aca */
[----:B------:R-:W-:Y:S02]  /*1c1d0*/  VIMNMX R11, R11, R0, !PT ;  /* 0x000000000b0b7248 */ /* 0x000fe40007fe0100 */
[----:B------:R-:W-:-:S07]  /*1c1e0*/  VIADDMNMX R10, R0, R15, R10, PT ;  /* 0x0000000f000a7246 */ /* 0x000fce000380010a */
.L_x_5664:
        /* <DEDUP_REMOVED lines=13> */
[----:B------:R-:W-:Y:S02]  /*1c2c0*/  ISETP.GT.AND P0, PT, R11, RZ, P5 ;  /* 0x000000ff0b00720c */ /* 0x000fe40002f04270 */
[----:B------:R-:W-:Y:S02]  /*1c2d0*/  FMNMX.FTZ R0, R133, R0, !PT ;  /* 0x0000000085007209 */ /* 0x000fe40007810000 */
[----:B------:R-:W-:Y:S02]  /*1c2e0*/  ISETP.GT.AND P1, PT, R11, 0x9, P5 ;  /* 0x000000090b00780c */ /* 0x000fe40002f24270 */
[----:B------:R-:W-:Y:S02]  /*1c2f0*/  FMNMX.FTZ R0, R136, R0, !PT ;  /* 0x0000000088007209 */ /* 0x000fe40007810000 */
[----:B------:R-:W-:-:S02]  /*1c300*/  ISETP.LT.OR P2, PT, R10, 0x9, P2 ;  /* 0x000000090a00780c */ /* 0x000fc40001741670 */
[----:B------:R-:W-:Y:S02]  /*1c310*/  FMNMX.FTZ R0, R137, R0, !PT ;  /* 0x0000000089007209 */ /* 0x000fe40007810000 */
[----:B------:R-:W-:Y:S02]  /*1c320*/  ISETP.LT.OR P0, PT, R10, 0x1, P0 ;  /* 0x000000010a00780c */ /* 0x000fe40000701670 */
        /* <DEDUP_REMOVED lines=13> */
[C---:B------:R-:W-:Y:S02]  /*1c400*/  ISETP.LT.OR P2, PT, R10.reuse, 0x11, P2 ;  /* 0x000000110a00780c */ /* 0x040fe40001741670 */
        /* <DEDUP_REMOVED lines=30> */
[----:B------:R-:W-:Y:S01]  /*1c5f0*/  FSEL R139, R139, -INF , !P1 ;  /* 0xff8000008b8b7808 */ /* 0x000fe20004800000 */
[----:B------:R-:W0:Y:S01]  /*1c600*/  SHFL.BFLY PT, R3, R0, 0x2, 0x1f ;  /* 0x0c401f0000037f89 */ /* 0x000e2200000e0000 */
[----:B------:R-:W-:-:S02]  /*1c610*/  ISETP.GT.AND P1, PT, R11, 0x29, P5 ;  /* 0x000000290b00780c */ /* 0x000fc40002f24270 */
[C---:B------:R-:W-:Y:S02]  /*1c620*/  ISETP.LT.OR P2, PT, R10.reuse, 0x29, P2 ;  /* 0x000000290a00780c */ /* 0x040fe40001741670 */
[----:B------:R-:W-:Y:S02]  /*1c630*/  ISETP.LT.OR P1, PT, R10, 0x2a, P1 ;  /* 0x0000002a0a00780c */ /* 0x000fe40000f21670 */
[----:B------:R-:W-:Y:S02]  /*1c640*/  FSEL R142, R142, -INF , !P2 ;  /* 0xff8000008e8e7808 */ /* 0x000fe40005000000 */
[----:B------:R-:W-:Y:S02]  /*1c650*/  ISETP.GT.AND P2, PT, R11, 0x30, P5 ;  /* 0x000000300b00780c */ /* 0x000fe40002f44270 */
[----:B------:R-:W-:Y:S02]  /*1c660*/  FSEL R143, R143, -INF , !P1 ;  /* 0xff8000008f8f7808 */ /* 0x000fe40004800000 */
[----:B------:R-:W-:-:S02]  /*1c670*/  ISETP.GT.AND P1, PT, R11, 0x31, P5 ;  /* 0x000000310b00780c */ /* 0x000fc40002f24270 */
[C---:B------:R-:W-:Y:S02]  /*1c680*/  ISETP.LT.OR P2, PT, R10.reuse, 0x31, P2 ;  /* 0x000000310a00780c */ /* 0x040fe40001741670 */
[----:B------:R-:W-:Y:S02]  /*1c690*/  ISETP.LT.OR P1, PT, R10, 0x32, P1 ;  /* 0x000000320a00780c */ /* 0x000fe40000f21670 */
[----:B------:R-:W-:Y:S02]  /*1c6a0*/  FSEL R146, R146, -INF , !P2 ;  /* 0xff80000092927808 */ /* 0x000fe40005000000 */
[----:B------:R-:W-:Y:S02]  /*1c6b0*/  ISETP.GT.AND P2, PT, R11, 0x38, P5 ;  /* 0x000000380b00780c */ /* 0x000fe40002f44270 */
[----:B------:R-:W-:Y:S02]  /*1c6c0*/  FSEL R147, R147, -INF , !P1 ;  /* 0xff80000093937808 */ /* 0x000fe40004800000 */
[----:B0-----:R-:W-:-:S02]  /*1c6d0*/  FMNMX.FTZ R3, R0, R3, !PT ;  /* 0x0000000300037209 */ /* 0x001fc40007810000 */
[C---:B------:R-:W-:Y:S02]  /*1c6e0*/  ISETP.GT.AND P1, PT, R11.reuse, 0x39, P5 ;  /* 0x000000390b00780c */ /* 0x040fe40002f24270 */
[C---:B------:R-:W-:Y:S01]  /*1c6f0*/  ISETP.LT.OR P2, PT, R10.reuse, 0x39, P2 ;  /* 0x000000390a00780c */ /* 0x040fe20001741670 */
[----:B------:R-:W0:Y:S01]  /*1c700*/  SHFL.BFLY PT, R0, R3, 0x1, 0x1f ;  /* 0x0c201f0003007f89 */ /* 0x000e2200000e0000 */
[----:B------:R-:W-:Y:S02]  /*1c710*/  ISETP.LT.OR P1, PT, R10, 0x3a, P1 ;  /* 0x0000003a0a00780c */ /* 0x000fe40000f21670 */
[----:B------:R-:W-:Y:S02]  /*1c720*/  FSEL R150, R150, -INF , !P2 ;  /* 0xff80000096967808 */ /* 0x000fe40005000000 */
[----:B------:R-:W-:Y:S02]  /*1c730*/  ISETP.GT.AND P2, PT, R11, 0x40, P5 ;  /* 0x000000400b00780c */ /* 0x000fe40002f44270 */
[----:B------:R-:W-:-:S02]  /*1c740*/  FSEL R151, R151, -INF , !P1 ;  /* 0xff80000097977808 */ /* 0x000fc40004800000 */
[C---:B------:R-:W-:Y:S02]  /*1c750*/  ISETP.GT.AND P1, PT, R11.reuse, 0x41, P5 ;  /* 0x000000410b00780c */ /* 0x040fe40002f24270 */
[C---:B------:R-:W-:Y:S02]  /*1c760*/  ISETP.LT.OR P2, PT, R10.reuse, 0x41, P2 ;  /* 0x000000410a00780c */ /* 0x040fe40001741670 */
[----:B------:R-:W-:Y:S02]  /*1c770*/  ISETP.LT.OR P1, PT, R10, 0x42, P1 ;  /* 0x000000420a00780c */ /* 0x000fe40000f21670 */
[----:B------:R-:W-:Y:S02]  /*1c780*/  FSEL R154, R154, -INF , !P2 ;  /* 0xff8000009a9a7808 */ /* 0x000fe40005000000 */
[----:B------:R-:W-:Y:S02]  /*1c790*/  ISETP.GT.AND P2, PT, R11, 0x48, P5 ;  /* 0x000000480b00780c */ /* 0x000fe40002f44270 */
[----:B------:R-:W-:-:S02]  /*1c7a0*/  FSEL R155, R155, -INF , !P1 ;  /* 0xff8000009b9b7808 */ /* 0x000fc40004800000 */
[----:B------:R-:W-:Y:S02]  /*1c7b0*/  ISETP.GT.AND P1, PT, R11, 0x49, P5 ;  /* 0x000000490b00780c */ /* 0x000fe40002f24270 */
[----:B------:R-:W-:Y:S02]  /*1c7c0*/  ISETP.LT.OR P2, PT, R10, 0x49, P2 ;  /* 0x000000490a00780c */ /* 0x000fe40001741670 */
[----:B0-----:R-:W-:Y:S02]  /*1c7d0*/  FMNMX.FTZ R3, R3, R0, !PT ;  /* 0x0000000003037209 */ /* 0x001fe40007810000 */
[----:B------:R-:W-:Y:S02]  /*1c7e0*/  FMNMX.FTZ R0, R122, R12, !PT ;  /* 0x0000000c7a007209 */ /* 0x000fe40007810000 */
[----:B------:R-:W-:Y:S01]  /*1c7f0*/  ISETP.LT.OR P1, PT, R10, 0x4a, P1 ;  /* 0x0000004a0a00780c */ /* 0x000fe20000f21670 */
[----:B------:R-:W-:-:S01]  /*1c800*/  FFMA.FTZ R9, R2, R3, -8 ;  /* 0xc100000002097423 */ /* 0x000fc20000010003 */
[----:B------:R-:W-:-:S02]  /*1c810*/  FMNMX.FTZ R0, R123, R0, !PT ;  /* 0x000000007b007209 */ /* 0x000fc40007810000 */
[----:B------:R-:W-:Y:S02]  /*1c820*/  FSEL R158, R158, -INF , !P2 ;  /* 0xff8000009e9e7808 */ /* 0x000fe40005000000 */
[----:B------:R-:W-:Y:S02]  /*1c830*/  FMNMX.FTZ R0, R126, R0, !PT ;  /* 0x000000007e007209 */ /* 0x000fe40007810000 */
[----:B------:R-:W-:Y:S02]  /*1c840*/  ISETP.GT.AND P2, PT, R11, 0x50, P5 ;  /* 0x000000500b00780c */ /* 0x000fe40002f44270 */
[----:B------:R-:W-:Y:S02]  /*1c850*/  FMNMX.FTZ R0, R127, R0, !PT ;  /* 0x000000007f007209 */ /* 0x000fe40007810000 */
[----:B------:R-:W-:Y:S02]  /*1c860*/  FSEL R159, R159, -INF , !P1 ;  /* 0xff8000009f9f7808 */ /* 0x000fe40004800000 */
[----:B------:R-:W-:-:S02]  /*1c870*/  FMNMX.FTZ R0, R130, R0, !PT ;  /* 0x0000000082007209 */ /* 0x000fc40007810000 */
[----:B------:R-:W-:Y:S02]  /*1c880*/  ISETP.GT.AND P1, PT, R11, 0x51, P5 ;  /* 0x000000510b00780c */ /* 0x000fe40002f24270 */
[----:B------:R-:W-:Y:S02]  /*1c890*/  FMNMX.FTZ R0, R131, R0, !PT ;  /* 0x0000000083007209 */ /* 0x000fe40007810000 */
[----:B------:R-:W-:Y:S02]  /*1c8a0*/  ISETP.LT.OR P2, PT, R10, 0x51, P2 ;  /* 0x000000510a00780c */ /* 0x000fe40001741670 */
[----:B------:R-:W-:Y:S02]  /*1c8b0*/  FMNMX.FTZ R0, R134, R0, !PT ;  /* 0x0000000086007209 */ /* 0x000fe40007810000 */
[----:B------:R-:W-:Y:S02]  /*1c8c0*/  ISETP.GT.AND P4, PT, R11, 0x68, P5 ;  /* 0x000000680b00780c */ /* 0x000fe40002f84270 */
[----:B------:R-:W-:-:S02]  /*1c8d0*/  FMNMX.FTZ R0, R135, R0, !PT ;  /* 0x0000000087007209 */ /* 0x000fc40007810000 */
[----:B------:R-:W-:Y:S02]  /*1c8e0*/  ISETP.LT.OR P1, PT, R10, 0x52, P1 ;  /* 0x000000520a00780c */ /* 0x000fe40000f21670 */
[----:B------:R-:W-:Y:S02]  /*1c8f0*/  FMNMX.FTZ R0, R138, R0, !PT ;  /* 0x000000008a007209 */ /* 0x000fe40007810000 */
[----:B------:R-:W-:Y:S02]  /*1c900*/  FSEL R162, R162, -INF , !P2 ;  /* 0xff800000a2a27808 */ /* 0x000fe40005000000 */
        /* <DEDUP_REMOVED lines=11> */
[----:B------:R-:W-:Y:S02]  /*1c9c0*/  ISETP.LT.OR P1, PT, R10, 0x5a, P1 ;  /* 0x0000005a0a00780c */ /* 0x000fe40000f21670 */
[----:B------:R-:W-:Y:S02]  /*1c9d0*/  FMNMX.FTZ R0, R151, R0, !PT ;  /* 0x0000000097007209 */ /* 0x000fe40007810000 */
[----:B------:R-:W-:Y:S02]  /*1c9e0*/  FSEL R166, R166, -INF , !P2 ;  /* 0xff800000a6a67808 */ /* 0x000fe40005000000 */
[----:B------:R-:W-:-:S02]  /*1c9f0*/  FMNMX.FTZ R0, R154, R0, !PT ;  /* 0x000000009a007209 */ /* 0x000fc40007810000 */
[----:B------:R-:W-:Y:S02]  /*1ca00*/  ISETP.GT.AND P2, PT, R11, 0x60, P5 ;  /* 0x000000600b00780c */ /* 0x000fe40002f44270 */
[----:B------:R-:W-:Y:S02]  /*1ca10*/  FMNMX.FTZ R0, R155, R0, !PT ;  /* 0x000000009b007209 */ /* 0x000fe40007810000 */
[----:B------:R-:W-:Y:S02]  /*1ca20*/  LOP3.LUT R22, R22, 0xfffffffd, RZ, 0xc0, !PT ;  /* 0xfffffffd16167812 */ /* 0x000fe400078ec0ff */
[----:B------:R-:W-:Y:S02]  /*1ca30*/  FMNMX.FTZ R0, R158, R0, !PT ;  /* 0x000000009e007209 */ /* 0x000fe40007810000 */
[----:B------:R-:W-:Y:S02]  /*1ca40*/  ISETP.GT.AND P6, PT, R11, 0x69, P5 ;  /* 0x000000690b00780c */ /* 0x000fe40002fc4270 */
[----:B------:R-:W-:-:S02]  /*1ca50*/  FMNMX.FTZ R0, R159, R0, !PT ;  /* 0x000000009f007209 */ /* 0x000fc40007810000 */
[----:B------:R-:W-:Y:S02]  /*1ca60*/  FSEL R167, R167, -INF , !P1 ;  /* 0xff800000a7a77808 */ /* 0x000fe40004800000 */
[----:B------:R-:W-:Y:S02]  /*1ca70*/  FMNMX.FTZ R0, R162, R0, !PT ;  /* 0x00000000a2007209 */ /* 0x000fe40007810000 */
[----:B------:R-:W-:Y:S02]  /*1ca80*/  ISETP.GT.AND P1, PT, R11, 0x61, P5 ;  /* 0x000000610b00780c */ /* 0x000fe40002f24270 */
[----:B------:R-:W-:Y:S02]  /*1ca90*/  FMNMX.FTZ R0, R163, R0, !PT ;  /* 0x00000000a3007209 */ /* 0x000fe40007810000 */
[----:B------:R-:W-:Y:S02]  /*1caa0*/  ISETP.LT.OR P2, PT, R10, 0x61, P2 ;  /* 0x000000610a00780c */ /* 0x000fe40001741670 */
[----:B------:R-:W-:-:S02]  /*1cab0*/  FMNMX.FTZ R0, R166, R0, !PT ;  /* 0x00000000a6007209 */ /* 0x000fc40007810000 */
[----:B------:R-:W-:Y:S02]  /*1cac0*/  @P4 LOP3.LUT R22, R22, 0x2, RZ, 0xfc, !PT ;  /* 0x0000000216164812 */ /* 0x000fe400078efcff */
[C---:B------:R-:W-:Y:S02]  /*1cad0*/  ISETP.LT.OR P4, PT, R10.reuse, 0x6a, P6 ;  /* 0x0000006a0a00780c */ /* 0x040fe40003781670 */
[----:B------:R-:W-:Y:S02]  /*1cae0*/  FSETP.NEU.FTZ.AND P6, PT, R3, -INF , PT ;  /* 0xff8000000300780b */ /* 0x000fe40003fdd000 */
[----:B------:R-:W-:Y:S02]  /*1caf0*/  ISETP.LT.OR P1, PT, R10, 0x62, P1 ;  /* 0x000000620a00780c */ /* 0x000fe40000f21670 */
[----:B------:R-:W-:Y:S02]  /*1cb00*/  FSEL R170, R170, -INF , !P2 ;  /* 0xff800000aaaa7808 */ /* 0x000fe40005000000 */
[----:B------:R-:W-:-:S02]  /*1cb10*/  FMNMX.FTZ R0, R167, R0, !PT ;  /* 0x00000000a7007209 */ /* 0x000fc40007810000 */
[----:B------:R-:W-:Y:S02]  /*1cb20*/  FSEL R8, R3, RZ, P6 ;  /* 0x000000ff03087208 */ /* 0x000fe40003000000 */
[----:B------:R-:W-:Y:S02]  /*1cb30*/  FSEL R9, R9, RZ, P6 ;  /* 0x000000ff09097208 */ /* 0x000fe40003000000 */
[----:B------:R-:W-:Y:S01]  /*1cb40*/  FSEL R171, R171, -INF , !P1 ;  /* 0xff800000abab7808 */ /* 0x000fe20004800000 */
[----:B------:R-:W-:Y:S01]  /*1cb50*/  FADD.FTZ R8, -R8, R13 ;  /* 0x0000000d08087221 */ /* 0x000fe20000010100 */
[----:B------:R-:W-:Y:S01]  /*1cb60*/  LOP3.LUT P6, RZ, R22, 0x2, RZ, 0xc0, !PT ;  /* 0x0000000216ff7812 */ /* 0x000fe200078cc0ff */
[--C-:B------:R-:W-:Y:S01]  /*1cb70*/  FFMA.FTZ R120, R2, R120, -R9.reuse ;  /* 0x0000007802787223 */ /* 0x100fe20000010809 */
[----:B------:R-:W-:Y:S01]  /*1cb80*/  FMNMX.FTZ R0, R170, R0, !PT ;  /* 0x00000000aa007209 */ /* 0x000fe20007810000 */
[C---:B------:R-:W-:Y:S01]  /*1cb90*/  FMUL.FTZ R8, R2.reuse, R8 ;  /* 0x0000000802087220 */ /* 0x040fe20000410000 */
[----:B------:R-:W-:Y:S01]  /*1cba0*/  ISETP.GT.AND P3, PT, R11, 0x70, P5 ;  /* 0x000000700b00780c */ /* 0x000fe20002f64270 */
[--C-:B------:R-:W-:Y:S01]  /*1cbb0*/  FFMA.FTZ R121, R2, R121, -R9.reuse ;  /* 0x0000007902797223 */ /* 0x100fe20000010809 */
[----:B------:R-:W-:Y:S01]  /*1cbc0*/  FSEL R174, R174, -INF , !P6 ;  /* 0xff800000aeae7808 */ /* 0x000fe20007000000 */
[----:B------:R-:W-:Y:S01]  /*1cbd0*/  MUFU.EX2 R120, R120 ;  /* 0x0000007800787308 */ /* 0x000fe20000000800 */
[----:B------:R-:W-:Y:S01]  /*1cbe0*/  FMNMX.FTZ R0, R171, R0, !PT ;  /* 0x00000000ab007209 */ /* 0x000fe20007810000 */
[C-C-:B------:R-:W-:Y:S01]  /*1cbf0*/  FFMA.FTZ R124, R2.reuse, R124, -R9.reuse ;  /* 0x0000007c027c7223 */ /* 0x140fe20000010809 */
[----:B------:R-:W-:Y:S01]  /*1cc00*/  ISETP.GT.AND P2, PT, R11, 0x71, P5 ;  /* 0x000000710b00780c */ /* 0x000fe20002f44270 */
[--C-:B------:R-:W-:Y:S01]  /*1cc10*/  FFMA.FTZ R125, R2, R125, -R9.reuse ;  /* 0x0000007d027d7223 */ /* 0x100fe20000010809 */
[----:B------:R-:W-:Y:S01]  /*1cc20*/  ISETP.LT.OR P3, PT, R10, 0x71, P3 ;  /* 0x000000710a00780c */ /* 0x000fe20001f61670 */
[--C-:B------:R-:W-:Y:S01]  /*1cc30*/  FFMA.FTZ R128, R2, R128, -R9.reuse ;  /* 0x0000008002807223 */ /* 0x100fe20000010809 */
[----:B------:R-:W-:Y:S01]  /*1cc40*/  FSEL R175, R175, -INF , !P4 ;  /* 0xff800000afaf7808 */ /* 0x000fe20006000000 */
[----:B------:R-:W0:Y:S01]  /*1cc50*/  MUFU.EX2 R8, R8 ;  /* 0x0000000800087308 */ /* 0x000e220000000800 */
[----:B------:R-:W-:Y:S01]  /*1cc60*/  FMNMX.FTZ R0, R174, R0, !PT ;  /* 0x00000000ae007209 */ /* 0x000fe20007810000 */
[C-C-:B------:R-:W-:Y:S01]  /*1cc70*/  FFMA.FTZ R129, R2.reuse, R129, -R9.reuse ;  /* 0x0000008102817223 */ /* 0x140fe20000010809 */
[----:B------:R-:W-:Y:S01]  /*1cc80*/  ISETP.GT.AND P1, PT, R11, 0x78, P5 ;  /* 0x000000780b00780c */ /* 0x000fe20002f24270 */
[--C-:B------:R-:W-:Y:S01]  /*1cc90*/  FFMA.FTZ R132, R2, R132, -R9.reuse ;  /* 0x0000008402847223 */ /* 0x100fe20000010809 */
[----:B------:R-:W-:Y:S01]  /*1cca0*/  ISETP.LT.OR P2, PT, R10, 0x72, P2 ;  /* 0x000000720a00780c */ /* 0x000fe20001741670 */
[--C-:B------:R-:W-:Y:S01]  /*1ccb0*/  FFMA.FTZ R133, R2, R133, -R9.reuse ;  /* 0x0000008502857223 */ /* 0x100fe20000010809 */
[----:B------:R-:W-:Y:S01]  /*1ccc0*/  FSEL R178, R178, -INF , !P3 ;  /* 0xff800000b2b27808 */ /* 0x000fe20005800000 */
[----:B------:R-:W1:Y:S01]  /*1ccd0*/  MUFU.EX2 R121, R121 ;  /* 0x0000007900797308 */ /* 0x000e620000000800 */
[----:B------:R-:W-:Y:S01]  /*1cce0*/  FMNMX.FTZ R0, R175, R0, !PT ;  /* 0x00000000af007209 */ /* 0x000fe20007810000 */
[C-C-:B------:R-:W-:Y:S01]  /*1ccf0*/  FFMA.FTZ R136, R2.reuse, R136, -R9.reuse ;  /* 0x0000008802887223 */ /* 0x140fe20000010809 */
[----:B------:R-:W-:Y:S01]  /*1cd00*/  ISETP.GT.AND P5, PT, R11, 0x79, P5 ;  /* 0x000000790b00780c */ /* 0x000fe20002fa4270 */
[--C-:B------:R-:W-:Y:S01]  /*1cd10*/  FFMA.FTZ R137, R2, R137, -R9.reuse ;  /* 0x0000008902897223 */ /* 0x100fe20000010809 */
[----:B------:R-:W-:Y:S01]  /*1cd20*/  ISETP.LT.OR P1, PT, R10, 0x79, P1 ;  /* 0x000000790a00780c */ /* 0x000fe20000f21670 */
[--C-:B------:R-:W-:Y:S01]  /*1cd30*/  FFMA.FTZ R140, R2, R140, -R9.reuse ;  /* 0x0000008c028c7223 */ /* 0x100fe20000010809 */
[----:B------:R-:W-:Y:S01]  /*1cd40*/  FSEL R179, R179, -INF , !P2 ;  /* 0xff800000b3b37808 */ /* 0x000fe20005000000 */
[----:B------:R-:W-:Y:S01]  /*1cd50*/  MUFU.EX2 R124, R124 ;  /* 0x0000007c007c7308 */ /* 0x000fe20000000800 */
[----:B------:R-:W-:Y:S01]  /*1cd60*/  FMNMX.FTZ R0, R178, R0, !PT ;  /* 0x00000000b2007209 */ /* 0x000fe20007810000 */
[----:B0-----:R-:W-:Y:S01]  /*1cd70*/  FFMA.FTZ R6, R8, R6, R120 ;  /* 0x0000000608067223 */ /* 0x001fe20000010078 */
[----:B------:R-:W-:Y:S01]  /*1cd80*/  ISETP.LT.OR P5, PT, R10, 0x7a, P5 ;  /* 0x0000007a0a00780c */ /* 0x000fe20002fa1670 */
[--C-:B------:R-:W-:Y:S01]  /*1cd90*/  FFMA.FTZ R141, R2, R141, -R9.reuse ;  /* 0x0000008d028d7223 */ /* 0x100fe20000010809 */
[----:B------:R-:W-:Y:S01]  /*1cda0*/  FSEL R182, R182, -INF , !P1 ;  /* 0xff800000b6b67808 */ /* 0x000fe20004800000 */
[--C-:B------:R-:W-:Y:S01]  /*1cdb0*/  FFMA.FTZ R144, R2, R144, -R9.reuse ;  /* 0x0000009002907223 */ /* 0x100fe20000010809 */
[----:B------:R-:W-:Y:S01]  /*1cdc0*/  FMNMX.FTZ R0, R179, R0, !PT ;  /* 0x00000000b3007209 */ /* 0x000fe20007810000 */
[----:B------:R-:W-:Y:S01]  /*1cdd0*/  MUFU.EX2 R125, R125 ;  /* 0x0000007d007d7308 */ /* 0x000fe20000000800 */
[----:B------:R-:W-:Y:S01]  /*1cde0*/  FSEL R183, R183, -INF , !P5 ;  /* 0xff800000b7b77808 */ /* 0x000fe20006800000 */
[----:B-1----:R-:W-:Y:S01]  /*1cdf0*/  FADD.FTZ R6, R121, R6 ;  /* 0x0000000679067221 */ /* 0x002fe20000010000 */
        /* <DEDUP_REMOVED lines=25> */
[----:B------:R-:W-:-:S04]  /*1cf90*/  LOP3.LUT P0, RZ, R22, 0x40000000, RZ, 0xc0, !PT ;  /* 0x4000000016ff7812 */ /* 0x000fc8000780c0ff */
        /* <DEDUP_REMOVED lines=10> */
[----:B------:R-:W-:Y:S01]  /*1d040*/  MUFU.EX2 R144, R144 ;  /* 0x0000009000907308 */ /* 0x000fe20000000800 */
[----:B------:R-:W-:Y:S02]  /*1d050*/  FSEL R10, R0, RZ, P1 ;  /* 0x000000ff000a7208 */ /* 0x000fe40000800000 */
[----:B------:R-:W-:-:S03]  /*1d060*/  FSEL R11, R11, RZ, P1 ;  /* 0x000000ff0b0b7208 */ /* 0x000fc60000800000 */
[----:B------:R-:W-:Y:S02]  /*1d070*/  FADD.FTZ R10, -R10, R12 ;  /* 0x0000000c0a0a7221 */ /* 0x000fe40000010100 */
[----:B------:R-:W-:-:S01]  /*1d080*/  FFMA.FTZ R122, R2, R122, -R11 ;  /* 0x0000007a027a7223 */ /* 0x000fc2000001080b */
[C-C-:B------:R-:W-:Y:S01]  /*1d090*/  FFMA.FTZ R123, R2.reuse, R123, -R11.reuse ;  /* 0x0000007b027b7223 */ /* 0x140fe2000001080b */
[C---:B------:R-:W-:Y:S01]  /*1d0a0*/  FMUL.FTZ R10, R2.reuse, R10 ;  /* 0x0000000a020a7220 */ /* 0x040fe20000410000 */
        /* <DEDUP_REMOVED lines=57> */
[----:B------:R-:W-:-:S06]  /*1d440*/  FADD.FTZ R5, R144, R5 ;  /* 0x0000000590057221 */ /* 0x000fcc0000010000 */
        /* <DEDUP_REMOVED lines=88> */
.L_x_5668:
        /* <DEDUP_REMOVED lines=135> */
[----:B0-----:R-:W-:Y:S02]  /*1e240*/  IMAD.MOV.U32 R12, RZ, RZ, R0 ;  /* 0x000000ffff0c7224 */ /* 0x001fe400078e0000 */
        /* <DEDUP_REMOVED lines=20> */
.L_x_5649:
[----:B------:R-:W-:Y:S05]  /*1e390*/  WARPSYNC.ALL ;  /* 0x0000000000007948 */ /* 0x000fea0003800000 */
[----:B------:R-:W-:Y:S06]  /*1e3a0*/  BAR.ARV 0x8, 0x180 ;  /* 0x0206000000007b1d */ /* 0x000fec0000002000 */
[----:B------:R-:W-:Y:S05]  /*1e3b0*/  @!P0 BRA `(.L_x_5670) ;  /* 0x0000000000048947 */ /* 0x000fea0003800000 */
[----:B------:R-:W-:Y:S01]  /*1e3c0*/  BPT.TRAP 0x1 ;  /* 0x000000040000795c */ /* 0x000fe20000300000 */
.L_x_5670:
[----:B------:R-:W-:Y:S01]  /*1e3d0*/  IMAD R4, R17, 0x8, R16 ;  /* 0x0000000811047824 */ /* 0x000fe200078e0210 */
[----:B------:R-:W-:-:S04]  /*1e3e0*/  SHF.L.U32 R7, R200, 0x1f, RZ ;  /* 0x0000001fc8077819 */ /* 0x000fc800000006ff */
[----:B------:R0:W1:Y:S01]  /*1e3f0*/  SYNCS.PHASECHK.TRANS64.TRYWAIT P1, [R4+URZ+0x2a850], R7 ;  /* 0x02a85007040075a7 */ /* 0x000062000802017f */
[----:B------:R-:W-:Y:S05]  /*1e400*/  @!P0 BRA `(.L_x_5671) ;  /* 0x0000000000048947 */ /* 0x000fea0003800000 */
[----:B------:R-:W-:Y:S01]  /*1e410*/  BPT.TRAP 0x1 ;  /* 0x000000040000795c */ /* 0x000fe20000300000 */
.L_x_5671:
[----:B------:R-:W-:-:S05]  /*1e420*/  VIADD R16, R16, 0x400 ;  /* 0x0000040010107836 */ /* 0x000fca0000000000 */
[----:B------:R-:W-:-:S04]  /*1e430*/  SHF.R.U32.HI R16, RZ, 0x4, R16 ;  /* 0x00000004ff107819 */ /* 0x000fc80000011610 */
[----:B------:R-:W-:-:S04]  /*1e440*/  LOP3.LUT R16, R16, 0x3fff, RZ, 0xc0, !PT ;  /* 0x00003fff10107812 */ /* 0x000fc800078ec0ff */
[----:B------:R-:W-:Y:S01]  /*1e450*/  LOP3.LUT R16, R16, 0x10000, RZ, 0xfc, !PT ;  /* 0x0001000010107812 */ /* 0x000fe200078efcff */
[----:B-1----:R-:W-:Y:S06]  /*1e460*/  @P1 BRA `(.L_x_5672) ;  /* 0x0000000000081947 */ /* 0x002fec0003800000 */
[----:B------:R-:W1:Y:S02]  /*1e470*/  SYNCS.PHASECHK.TRANS64.TRYWAIT P1, [R4+URZ+0x2a850], R7 ;  /* 0x02a85007040075a7 */ /* 0x000e64000802017f */
[----:B-1----:R-:W-:Y:S05]  /*1e480*/  @!P1 BRA `(.L_x_5673) ;  /* 0x0000010000349947 */ /* 0x002fea0003800000 */
.L_x_5672:
[----:B------:R-:W-:Y:S01]  /*1e490*/  IMAD R8, R17, 0x600, R16 ;  /* 0x0000060011087824 */ /* 0x000fe200078e0210 */
[----:B------:R-:W-:Y:S05]  /*1e4a0*/  WARPSYNC.ALL ;  /* 0x0000000000007948 */ /* 0x000fea0003800000 */
[----:B------:R-:W-:Y:S01]  /*1e4b0*/  IMAD.MOV.U32 R9, RZ, RZ, 0x40000040 ;  /* 0x40000040ff097424 */ /* 0x000fe200078e00ff */
[C---:B------:R-:W-:Y:S01]  /*1e4c0*/  R2UR UR6, R8.reuse ;  /* 0x00000000080672ca */ /* 0x040fe200000e0000 */
[----:B------:R-:W-:Y:S01]  /*1e4d0*/  WARPGROUP.ARRIVE ;  /* 0x00000000000079c5 */ /* 0x000fe20000000000 */
[----:B------:R-:W-:Y:S01]  /*1e4e0*/  VIADD R10, R8, 0x2 ;  /* 0x00000002080a7836 */ /* 0x000fe20000000000 */
[----:B------:R-:W-:Y:S01]  /*1e4f0*/  ULDC.64 UR4, c[0x0][0x9a0] ;  /* 0x0002680000047ab9 */ /* 0x000fe20000000a00 */
[----:B------:R-:W-:Y:S01]  /*1e500*/  R2UR UR7, R9 ;  /* 0x00000000090772ca */ /* 0x000fe200000e0000 */
[----:B------:R-:W-:Y:S01]  /*1e510*/  IMAD.MOV.U32 R11, RZ, RZ, 0x40000040 ;  /* 0x40000040ff0b7424 */ /* 0x000fe200078e00ff */
[----:B------:R-:W-:-:S04]  /*1e520*/  ISETP.NE.U32.AND P1, PT, RZ, UR4, PT ;  /* 0x00000004ff007c0c */ /* 0x000fc8000bf25070 */
[----:B------:R-:W-:-:S07]  /*1e530*/  ISETP.NE.AND.EX P1, PT, RZ, UR5, PT, P1 ;  /* 0x00000005ff007c0c */ /* 0x000fce000bf25310 */
[----:B------:R-:W-:Y:S01]  /*1e540*/  QGMMA.64x192x32.F32.E4M3.E4M3 R24, R196, gdesc[UR4], R24, gsb0 ;  /* 0x02e00004c4187df3 */ /* 0x000fe20008000818 */
[----:B------:R-:W-:Y:S02]  /*1e550*/  R2UR UR6, R10 ;  /* 0x000000000a0672ca */ /* 0x000fe400000e0000 */
[----:B------:R-:W-:-:S03]  /*1e560*/  R2UR UR7, R11 ;  /* 0x000000000b0772ca */ /* 0x000fc600000e0000 */
[----:B------:R-:W2:Y:S01]  /*1e570*/  @P1 LDC.64 R10, c[0x0][0x9c8] ;  /* 0x00027200ff0a1b82 */ /* 0x000ea20000000a00 */
[----:B01----:R-:W-:-:S07]  /*1e580*/  @P1 SHF.R.S32.HI R7, RZ, 0x1f, R227 ;  /* 0x0000001fff071819 */ /* 0x003fce00000114e3 */
[----:B------:R-:W0:Y:S01]  /*1e590*/  @P1 LDC.64 R12, c[0x0][0x9d0] ;  /* 0x00027400ff0c1b82 */ /* 0x000e220000000a00 */
[----:B--2---:R-:W-:-:S04]  /*1e5a0*/  @P1 IMAD R14, R7, R10, RZ ;  /* 0x0000000a070e1224 */ /* 0x004fc800078e02ff */
[C---:B------:R-:W-:Y:S02]  /*1e5b0*/  @P1 IMAD R7, R227.reuse, R11, R14 ;  /* 0x0000000be3071224 */ /* 0x040fe400078e020e */
[----:B------:R-:W-:-:S04]  /*1e5c0*/  @P1 IMAD.WIDE.U32 R10, R227, R10, RZ ;  /* 0x0000000ae30a1225 */ /* 0x000fc800078e00ff */
[----:B------:R-:W-:Y:S02]  /*1e5d0*/  @P1 IMAD.IADD R11, R11, 0x1, R7 ;  /* 0x000000010b0b1824 */ /* 0x000fe400078e0207 */
[----:B------:R-:W-:Y:S02]  /*1e5e0*/  IMAD.MOV.U32 R7, RZ, RZ, 0x3f800000 ;  /* 0x3f800000ff077424 */ /* 0x000fe400078e00ff */
[----:B0-----:R-:W-:-:S04]  /*1e5f0*/  @P1 IMAD.WIDE.U32 R10, R201, R12, R10 ;  /* 0x0000000cc90a1225 */ /* 0x001fc800078e000a */
[----:B------:R-:W-:Y:S01]  /*1e600*/  @P1 IMAD R13, R201, R13, R11 ;  /* 0x0000000dc90d1224 */ /* 0x000fe200078e020b */
[----:B------:R-:W-:-:S04]  /*1e610*/  @P1 LEA R12, P2, R10, UR4, 0x2 ;  /* 0x000000040a0c1c11 */ /* 0x000fc8000f8410ff */
[----:B------:R-:W-:-:S05]  /*1e620*/  @P1 LEA.HI.X R13, R10, UR5, R13, 0x2, P2 ;  /* 0x000000050a0d1c11 */ /* 0x000fca00090f140d */
[----:B------:R0:W2:Y:S01]  /*1e630*/  @P1 LDG.E R7, desc[UR42][R12.64] ;  /* 0x0000002a0c071981 */ /* 0x0000a2000c1e1900 */
[----:B------:R-:W-:Y:S02]  /*1e640*/  VIADD R10, R8, 0x4 ;  /* 0x00000004080a7836 */ /* 0x000fe40000000000 */
[----:B------:R-:W-:Y:S01]  /*1e650*/  IMAD.MOV.U32 R11, RZ, RZ, 0x40000040 ;  /* 0x40000040ff0b7424 */ /* 0x000fe200078e00ff */
[----:B------:R-:W-:Y:S02]  /*1e660*/  WARPGROUP.DEPBAR.LE gsb0, 0x0 ;  /* 0x00008000000079c5 */ /* 0x000fe40000010000 */
[----:B------:R-:W-:-:S06]  /*1e670*/  WARPGROUP.ARRIVE ;  /* 0x00000000000079c5 */ /* 0x000fcc0000000000 */
[----:B------:R-:W-:Y:S01]  /*1e680*/  QGMMA.64x192x32.F32.E4M3.E4M3 R24, R192, gdesc[UR4], R24, gsb0 ;  /* 0x02e00004c0187df3 */ /* 0x000fe20008000818 */
[----:B------:R-:W-:Y:S02]  /*1e690*/  R2UR UR6, R10 ;  /* 0x000000000a0672ca */ /* 0x000fe400000e0000 */
[----:B------:R-:W-:Y:S01]  /*1e6a0*/  R2UR UR7, R11 ;  /* 0x000000000b0772ca */ /* 0x000fe200000e0000 */
[----:B------:R-:W-:Y:S02]  /*1e6b0*/  VIADD R8, R8, 0x6 ;  /* 0x0000000608087836 */ /* 0x000fe40000000000 */
[----:B------:R-:W-:Y:S01]  /*1e6c0*/  IMAD.MOV.U32 R9, RZ, RZ, 0x40000040 ;  /* 0x40000040ff097424 */ /* 0x000fe200078e00ff */
[----:B------:R-:W1:Y:S01]  /*1e6d0*/  SHFL.BFLY PT, R10, R5, 0x2, 0x1f ;  /* 0x0c401f00050a7f89 */ /* 0x000e6200000e0000 */
[----:B------:R-:W-:Y:S02]  /*1e6e0*/  WARPGROUP.DEPBAR.LE gsb0, 0x0 ;  /* 0x00008000000079c5 */ /* 0x000fe40000010000 */
[----:B------:R-:W-:-:S10]  /*1e6f0*/  WARPGROUP.ARRIVE ;  /* 0x00000000000079c5 */ /* 0x000fd40000000000 */
[----:B------:R-:W-:Y:S01]  /*1e700*/  QGMMA.64x192x32.F32.E4M3.E4M3 R24, R188, gdesc[UR4], R24, gsb0 ;  /* 0x02e00004bc187df3 */ /* 0x000fe20008000818 */
[----:B------:R-:W-:Y:S02]  /*1e710*/  R2UR UR6, R8 ;  /* 0x00000000080672ca */ /* 0x000fe400000e0000 */
[----:B------:R-:W-:Y:S02]  /*1e720*/  R2UR UR7, R9 ;  /* 0x00000000090772ca */ /* 0x000fe400000e0000 */
[----:B------:R-:W3:Y:S01]  /*1e730*/  SHFL.BFLY PT, R9, R6, 0x2, 0x1f ;  /* 0x0c401f0006097f89 */ /* 0x000ee200000e0000 */
[----:B-1----:R-:W-:-:S05]  /*1e740*/  FADD.FTZ R10, R10, R5 ;  /* 0x000000050a0a7221 */ /* 0x002fca0000010000 */
[----:B------:R-:W1:Y:S01]  /*1e750*/  SHFL.BFLY PT, R11, R10, 0x1, 0x1f ;  /* 0x0c201f000a0b7f89 */ /* 0x000e6200000e0000 */
[----:B---3--:R-:W-:-:S05]  /*1e760*/  FADD.FTZ R9, R9, R6 ;  /* 0x0000000609097221 */ /* 0x008fca0000010000 */
[----:B------:R-:W0:Y:S01]  /*1e770*/  SHFL.BFLY PT, R8, R9, 0x1, 0x1f ;  /* 0x0c201f0009087f89 */ /* 0x000e2200000e0000 */
[----:B-1----:R-:W-:-:S01]  /*1e780*/  FADD.FTZ R11, R10, R11 ;  /* 0x0000000b0a0b7221 */ /* 0x002fc20000010000 */
[----:B------:R-:W-:-:S03]  /*1e790*/  IMAD.MOV.U32 R6, RZ, RZ, RZ ;  /* 0x000000ffff067224 */ /* 0x000fc600078e00ff */
[----:B------:R-:W-:-:S05]  /*1e7a0*/  FMUL.FTZ R14, R11, 0.00390625 ;  /* 0x3b8000000b0e7820 */ /* 0x000fca0000410000 */
[----:B------:R-:W-:Y:S01]  /*1e7b0*/  FSETP.NE.FTZ.AND P3, PT, R14, RZ, PT ;  /* 0x000000ff0e00720b */ /* 0x000fe20003f75000 */
[----:B0-----:R-:W-:-:S05]  /*1e7c0*/  FADD.FTZ R12, R9, R8 ;  /* 0x00000008090c7221 */ /* 0x001fca0000010000 */
[C---:B------:R-:W-:Y:S01]  /*1e7d0*/  FSETP.NE.FTZ.AND P1, PT, R12.reuse, RZ, PT ;  /* 0x000000ff0c00720b */ /* 0x040fe20003f35000 */
[----:B------:R-:W-:-:S05]  /*1e7e0*/  FMUL.FTZ R13, R12, 0.00390625 ;  /* 0x3b8000000c0d7820 */ /* 0x000fca0000410000 */
        /* <DEDUP_REMOVED lines=14> */
[----:B------:R-:W-:Y:S02]  /*1e8d0*/  IMAD.MOV.U32 R151, RZ, RZ, -0x800000 ;  /* 0xff800000ff977424 */ /* 0x000fe400078e00ff */
[----:B-1----:R-:W-:Y:S01]  /*1e8e0*/  @P2 FMUL.FTZ R5, R5, 0.69314718246459960938 ;  /* 0x3f31721805052820 */ /* 0x002fe20000410000 */
[----:B------:R-:W-:-:S01]  /*1e8f0*/  @P3 FFMA.FTZ R152, R2, R0, R9 ;  /* 0x0000000002983223 */ /* 0x000fc20000010009 */
[----:B--2---:R-:W-:Y:S02]  /*1e900*/  FMUL.FTZ R2, R6, R7 ;  /* 0x0000000706027220 */ /* 0x004fe40000410000 */
[----:B------:R-:W-:-:S01]  /*1e910*/  @P2 FFMA.FTZ R151, R8, R3, R5 ;  /* 0x0000000308972223 */ /* 0x000fc20000010005 */
[----:B---3--:R-:W-:Y:S01]  /*1e920*/  FMUL.FTZ R0, R10, R7 ;  /* 0x000000070a007220 */ /* 0x008fe20000410000 */
[----:B------:R-:W-:Y:S02]  /*1e930*/  WARPGROUP.DEPBAR.LE gsb0, 0x0 ;  /* 0x00008000000079c5 */ /* 0x000fe40000010000 */
[----:B------:R-:W-:Y:S05]  /*1e940*/  @!P0 BRA `(.L_x_5674) ;  /* 0x0000000000048947 */ /* 0x000fea0003800000 */
[----:B------:R-:W-:Y:S01]  /*1e950*/  BPT.TRAP 0x1 ;  /* 0x000000040000795c */ /* 0x000fe20000300000 */
.L_x_5674:
[----:B------:R-:W-:Y:S02]  /*1e960*/  VIADD R17, R17, 0x1 ;  /* 0x0000000111117836 */ /* 0x000fe40000000000 */
[-C--:B------:R-:W-:Y:S01]  /*1e970*/  FMUL.FTZ R10, R48, R2.reuse ;  /* 0x00000002300a7220 */ /* 0x080fe20000410000 */
[----:B------:R-:W-:Y:S02]  /*1e980*/  VIADD R11, R4, 0x2a860 ;  /* 0x0002a860040b7836 */ /* 0x000fe40000000000 */
[-C--:B------:R-:W-:Y:S01]  /*1e990*/  FMUL.FTZ R7, R32, R2.reuse ;  /* 0x0000000220077220 */ /* 0x080fe20000410000 */
[----:B------:R-:W-:Y:S01]  /*1e9a0*/  IMAD.U32 R4, RZ, RZ, UR38 ;  /* 0x00000026ff047e24 */ /* 0x000fe2000f8e00ff */
[----:B------:R-:W-:Y:S01]  /*1e9b0*/  ISETP.NE.AND P1, PT, R17, 0x2, PT ;  /* 0x000000021100780c */ /* 0x000fe20003f25270 */
[-C--:B------:R-:W-:Y:S01]  /*1e9c0*/  FMUL.FTZ R15, R56, R2.reuse ;  /* 0x00000002380f7220 */ /* 0x080fe20000410000 */
[-C--:B------:R-:W-:Y:S01]  /*1e9d0*/  FMUL.FTZ R48, R112, R2.reuse ;  /* 0x0000000270307220 */ /* 0x080fe20000410000 */
[-C--:B------:R-:W-:Y:S01]  /*1e9e0*/  FMUL.FTZ R56, R88, R2.reuse ;  /* 0x0000000258387220 */ /* 0x080fe20000410000 */
[----:B------:R-:W-:Y:S01]  /*1e9f0*/  PRMT R11, R4, 0x654, R11 ;  /* 0x00000654040b7816 */ /* 0x000fe2000000000b */
[-C--:B------:R-:W-:Y:S01]  /*1ea00*/  FMUL.FTZ R3, R117, R2.reuse ;  /* 0x0000000275037220 */ /* 0x080fe20000410000 */
[----:B------:R-:W-:Y:S01]  /*1ea10*/  SEL R13, RZ, 0x1, P1 ;  /* 0x00000001ff0d7807 */ /* 0x000fe20000800000 */
[-C--:B------:R-:W-:Y:S01]  /*1ea20*/  FMUL.FTZ R122, R36, R2.reuse ;  /* 0x00000002247a7220 */ /* 0x080fe20000410000 */
[-C--:B------:R-:W-:Y:S01]  /*1ea30*/  FMUL.FTZ R126, R33, R2.reuse ;  /* 0x00000002217e7220 */ /* 0x080fe20000410000 */
[-C--:B------:R-:W-:Y:S01]  /*1ea40*/  FMUL.FTZ R135, R49, R2.reuse ;  /* 0x0000000231877220 */ /* 0x080fe20000410000 */
[-C--:B------:R-:W-:Y:S01]  /*1ea50*/  FMUL.FTZ R127, R60, R2.reuse ;  /* 0x000000023c7f7220 */ /* 0x080fe20000410000 */
[-C--:B------:R-:W-:Y:S01]  /*1ea60*/  FMUL.FTZ R112, R84, R2.reuse ;  /* 0x0000000254707220 */ /* 0x080fe20000410000 */
        /* <DEDUP_REMOVED lines=17> */
[----:B------:R0:W-:Y:S01]  /*1eb80*/  SYNCS.ARRIVE.TRANS64.RED.A1T0 RZ, [R11+URZ], RZ ;  /* 0x000000ff0bff79a7 */ /* 0x0001e2000810043f */
        /* <DEDUP_REMOVED lines=48> */
[-C--:B0-----:R-:W-:Y:S01]  /*1ee90*/  FMUL.FTZ R11, R114, R0.reuse ;  /* 0x00000000720b7220 */ /* 0x081fe20000410000 */
        /* <DEDUP_REMOVED lines=19> */
[----:B------:R-:W-:Y:S01]  /*1efd0*/  FMUL.FTZ R115, R115, R0 ;  /* 0x0000000073737220 */ /* 0x000fe20000410000 */
[----:B------:R-:W-:Y:S01]  /*1efe0*/  LOP3.LUT R200, R200, R13, RZ, 0x3c, !PT ;  /* 0x0000000dc8c87212 */ /* 0x000fe200078e3cff */
[----:B------:R-:W-:Y:S01]  /*1eff0*/  UIADD3 UR37, UR37, 0x1, URZ ;  /* 0x0000000125257890 */ /* 0x000fe2000fffe03f */
[----:B------:R-:W-:-:S11]  /*1f000*/  SEL R17, R17, RZ, P1 ;  /* 0x000000ff11117207 */ /* 0x000fd60000800000 */
.L_x_5558:
        /* <DEDUP_REMOVED lines=22> */
[----:B-----5:R-:W-:-:S05]  /*1f170*/  IADD3 R24, P0, R0, UR4, RZ ;  /* 0x0000000400187c10 */ /* 0x020fca000ff1e0ff */
[----:B------:R-:W-:Y:S01]  /*1f180*/  IMAD.X R25, RZ, RZ, UR5, P0 ;  /* 0x00000005ff197e24 */ /* 0x000fe200080e06ff */
[----:B------:R-:W-:-:S04]  /*1f190*/  LOP3.LUT P0, R2, R167, 0x3, RZ, 0xc0, !PT ;  /* 0x00000003a7027812 */ /* 0x000fc8000780c0ff */
[----:B------:R1:W5:Y:S01]  /*1f1a0*/  LDG.E.CONSTANT R0, desc[UR42][R24.64] ;  /* 0x0000002a18007981 */ /* 0x000362000c1e9900 */
[----:B------:R-:W-:Y:S01]  /*1f1b0*/  ISETP.EQ.OR P0, PT, R2, 0x3, !P0 ;  /* 0x000000030200780c */ /* 0x000fe20004702670 */
[----:B------:R-:W-:-:S03]  /*1f1c0*/  UMOV UR4, 0xffffffff ;  /* 0xffffffff00047882 */ /* 0x000fc60000000000 */
[----:B------:R-:W-:Y:S02]  /*1f1d0*/  SEL R13, R28, R29, P0 ;  /* 0x0000001d1c0d7207 */ /* 0x000fe40000000000 */
[----:B------:R-:W-:Y:S02]  /*1f1e0*/  SEL R149, R29, R28, P0 ;  /* 0x0000001c1d957207 */ /* 0x000fe40000000000 */
[----:B------:R-:W-:Y:S02]  /*1f1f0*/  SEL R2, R6, R150, P0 ;  /* 0x0000009606027207 */ /* 0x000fe40000000000 */
[----:B------:R-:W-:Y:S01]  /*1f200*/  SEL R150, R150, R6, P0 ;  /* 0x0000000696967207 */ /* 0x000fe20000000000 */
[----:B--2---:R-:W-:-:S03]  /*1f210*/  IMAD.WIDE R70, R26, 0x2, R82 ;  /* 0x000000021a467825 */ /* 0x004fc600078e0252 */
[C---:B------:R-:W-:Y:S02]  /*1f220*/  IADD3 R47, P3, R70.reuse, 0x8060, RZ ;  /* 0x00008060462f7810 */ /* 0x040fe40007f7e0ff */
[----:B------:R-:W-:Y:S02]  /*1f230*/  IADD3 R27, P4, R70, 0x8040, RZ ;  /* 0x00008040461b7810 */ /* 0x000fe40007f9e0ff */
[----:B-1----:R-:W-:Y:S01]  /*1f240*/  LOP3.LUT R24, R47, 0x380, RZ, 0xc0, !PT ;  /* 0x000003802f187812 */ /* 0x002fe200078ec0ff */
[----:B------:R-:W-:Y:S01]  /*1f250*/  IMAD.X R25, RZ, RZ, R71, P3 ;  /* 0x000000ffff197224 */ /* 0x000fe200018e0647 */
[----:B------:R-:W-:Y:S02]  /*1f260*/  LOP3.LUT R26, R27, 0x380, RZ, 0xc0, !PT ;  /* 0x000003801b1a7812 */ /* 0x000fe400078ec0ff */
[----:B------:R-:W-:Y:S02]  /*1f270*/  SHF.R.U64 R24, R24, 0x3, RZ ;  /* 0x0000000318187819 */ /* 0x000fe400000012ff */
[----:B------:R-:W-:-:S02]  /*1f280*/  SHF.R.U64 R26, R26, 0x3, RZ ;  /* 0x000000031a1a7819 */ /* 0x000fc400000012ff */
[----:B------:R-:W-:Y:S02]  /*1f290*/  LOP3.LUT R24, R24, R47, RZ, 0x3c, !PT ;  /* 0x0000002f18187212 */ /* 0x000fe400078e3cff */
[C---:B------:R-:W-:Y:S02]  /*1f2a0*/  IADD3 R29, P5, R70.reuse, 0x8020, RZ ;  /* 0x00008020461d7810 */ /* 0x040fe40007fbe0ff */
[C---:B------:R-:W-:Y:S02]  /*1f2b0*/  IADD3 R31, P1, R70.reuse, 0x8000, RZ ;  /* 0x00008000461f7810 */ /* 0x040fe40007f3e0ff */
[C---:B------:R-:W-:Y:S02]  /*1f2c0*/  IADD3 R47, P2, R70.reuse, 0x4060, RZ ;  /* 0x00004060462f7810 */ /* 0x040fe40007f5e0ff */
[----:B------:R-:W-:Y:S02]  /*1f2d0*/  IADD3 R51, P3, R70, 0x4040, RZ ;  /* 0x0000404046337810 */ /* 0x000fe40007f7e0ff */
[----:B------:R-:W-:Y:S01]  /*1f2e0*/  LOP3.LUT R26, R26, R27, RZ, 0x3c, !PT ;  /* 0x0000001b1a1a7212 */ /* 0x000fe200078e3cff */
[----:B------:R-:W-:Y:S01]  /*1f2f0*/  IMAD.X R27, RZ, RZ, R71, P4 ;  /* 0x000000ffff1b7224 */ /* 0x000fe200020e0647 */
[----:B------:R-:W-:-:S02]  /*1f300*/  LOP3.LUT R28, R29, 0x380, RZ, 0xc0, !PT ;  /* 0x000003801d1c7812 */ /* 0x000fc400078ec0ff */
[----:B------:R-:W-:Y:S02]  /*1f310*/  LOP3.LUT R30, R31, 0x380, RZ, 0xc0, !PT ;  /* 0x000003801f1e7812 */ /* 0x000fe400078ec0ff */
[----:B------:R-:W-:Y:S02]  /*1f320*/  LOP3.LUT R46, R47, 0x380, RZ, 0xc0, !PT ;  /* 0x000003802f2e7812 */ /* 0x000fe400078ec0ff */
[----:B------:R-:W-:Y:S02]  /*1f330*/  LOP3.LUT R50, R51, 0x380, RZ, 0xc0, !PT ;  /* 0x0000038033327812 */ /* 0x000fe400078ec0ff */
[----:B------:R-:W-:Y:S02]  /*1f340*/  IADD3 R55, P4, R70, 0x4020, RZ ;  /* 0x0000402046377810 */ /* 0x000fe40007f9e0ff */
        /* <DEDUP_REMOVED lines=13> */
[----:B------:R-:W-:-:S02]  /*1f420*/  SHF.R.U64 R54, R54, 0x3, RZ ;  /* 0x0000000336367819 */ /* 0x000fc400000012ff */
[C---:B------:R-:W-:Y:S02]  /*1f430*/  IADD3 R59, P5, R70.reuse, 0x4000, RZ ;  /* 0x00004000463b7810 */ /* 0x040fe40007fbe0ff */
[C---:B------:R-:W-:Y:S02]  /*1f440*/  IADD3 R63, P1, R70.reuse, 0x60, RZ ;  /* 0x00000060463f7810 */ /* 0x040fe40007f3e0ff */
[C---:B------:R-:W-:Y:S02]  /*1f450*/  IADD3 R67, P2, R70.reuse, 0x40, RZ ;  /* 0x0000004046437810 */ /* 0x040fe40007f5e0ff */
[----:B------:R-:W-:Y:S02]  /*1f460*/  IADD3 R73, P3, R70, 0x20, RZ ;  /* 0x0000002046497810 */ /* 0x000fe40007f7e0ff */
[----:B------:R-:W-:Y:S02]  /*1f470*/  LOP3.LUT R54, R54, R55, RZ, 0x3c, !PT ;  /* 0x0000003736367212 */ /* 0x000fe400078e3cff */
        /* <DEDUP_REMOVED lines=20> */
[----:B------:R-:W-:-:S02]  /*1f5c0*/  MOV R158, R70 ;  /* 0x00000046009e7202 */ /* 0x000fc40000000f00 */
        /* <DEDUP_REMOVED lines=19> */
[----:B------:R-:W-:-:S02]  /*1f700*/  SEL R89, R87, R119, P0 ;  /* 0x0000007757597207 */ /* 0x000fc40000000000 */
[----:B------:R-:W-:Y:S02]  /*1f710*/  SEL R121, R119, R87, P0 ;  /* 0x0000005777797207 */ /* 0x000fe40000000000 */
[----:B------:R-:W-:Y:S01]  /*1f720*/  SEL R90, R108, R5, P0 ;  /* 0x000000056c5a7207 */ /* 0x000fe20000000000 */
[----:B------:R-:W-:Y:S01]  /*1f730*/  SHFL.IDX PT, R119, R13, R0, 0x1c1f ;  /* 0x001c1f000d777589 */ /* 0x000fe200000e0000 */
[----:B------:R-:W-:Y:S02]  /*1f740*/  LOP3.LUT R87, R0, 0x2, RZ, 0x3c, !PT ;  /* 0x0000000200577812 */ /* 0x000fe400078e3cff */
        /* <DEDUP_REMOVED lines=22> */
[----:B------:R-:W1:Y:S01]  /*1f8b0*/  SHFL.IDX PT, R91, R150, R87, 0x1c1f ;  /* 0x001c1f57965b7589 */ /* 0x000e6200000e0000 */
        /* <DEDUP_REMOVED lines=100> */
[----:B-1----:R-:W-:-:S02]  /*1ff00*/  SEL R2, R120, R91, P0 ;  /* 0x0000005b78027207 */ /* 0x002fc40000000000 */
[----:B------:R-:W-:Y:S01]  /*1ff10*/  SEL R120, R91, R120, P0 ;  /* 0x000000785b787207 */ /* 0x000fe20000000000 */
[----:B------:R-:W1:Y:S01]  /*1ff20*/  SHFL.IDX PT, R78, R147, R87, 0x1c1f ;  /* 0x001c1f57934e7589 */ /* 0x000e6200000e0000 */
[----:B------:R-:W-:Y:S02]  /*1ff30*/  SEL R91, R90, R5, P0 ;  /* 0x000000055a5b7207 */ /* 0x000fe40000000000 */
[----:B------:R-:W-:Y:S01]  /*1ff40*/  SEL R90, R5, R90, P0 ;  /* 0x0000005a055a7207 */ /* 0x000fe20000000000 */
[----:B------:R-:W1:Y:S01]  /*1ff50*/  SHFL.IDX PT, R62, R62, R87, 0x1c1f ;  /* 0x001c1f573e3e7589 */ /* 0x000e6200000e0000 */
[----:B--2---:R-:W-:Y:S02]  /*1ff60*/  SEL R5, R6, R7, P0 ;  /* 0x0000000706057207 */ /* 0x004fe40000000000 */
[----:B------:R-:W-:Y:S01]  /*1ff70*/  SEL R6, R7, R6, P0 ;  /* 0x0000000607067207 */ /* 0x000fe20000000000 */
[----:B------:R-:W2:Y:S01]  /*1ff80*/  SHFL.IDX PT, R66, R66, R87, 0x1c1f ;  /* 0x001c1f5742427589 */ /* 0x000ea200000e0000 */
[----:B------:R-:W-:-:S02]  /*1ff90*/  SEL R7, R8, R9, P0 ;  /* 0x0000000908077207 */ /* 0x000fc40000000000 */
[----:B------:R-:W-:Y:S01]  /*1ffa0*/  SEL R8, R9, R8, P0 ;  /* 0x0000000809087207 */ /* 0x000fe20000000000 */
[----:B------:R-:W2:Y:S01]  /*1ffb0*/  SHFL.IDX PT, R58, R58, R87, 0x1c1f ;  /* 0x001c1f573a3a7589 */ /* 0x000ea200000e0000 */
[----:B---3--:R-:W-:Y:S02]  /*1ffc0*/  SEL R9, R10, R20, P0 ;  /* 0x000000140a097207 */ /* 0x008fe40000000000 */
[----:B------:R-:W-:Y:S01]  /*1ffd0*/  SEL R153, R11, R115, P0 ;  /* 0x000000730b997207 */ /* 0x000fe20000000000 */
[----:B------:R-:W3:Y:S01]  /*1ffe0*/  SHFL.IDX PT, R64, R64, R87, 0x1c1f ;  /* 0x001c1f5740407589 */ /* 0x000ee200000e0000 */
[----:B------:R-:W-:Y:S02]  /*1fff0*/  SEL R10, R20, R10, P0 ;  /* 0x0000000a140a7207 */ /* 0x000fe40000000000 */
[----:B------:R-:W-:Y:S01]  /*20000*/  SEL R115, R115, R11, P0 ;  /* 0x0000000b73737207 */ /* 0x000fe20000000000 */
[----:B------:R-:W3:Y:S01]  /*20010*/  SHFL.IDX PT, R54, R54, R87, 0x1c1f ;  /* 0x001c1f5736367589 */ /* 0x000ee200000e0000 */
[----:B----4-:R-:W-:-:S02]  /*20020*/  SEL R20, R21, R24, P0 ;  /* 0x0000001815147207 */ /* 0x010fc40000000000 */
[----:B------:R-:W-:Y:S01]  /*20030*/  SEL R21, R24, R21, P0 ;  /* 0x0000001518157207 */ /* 0x000fe20000000000 */
[----:B------:R-:W4:Y:S01]  /*20040*/  SHFL.IDX PT, R60, R60, R87, 0x1c1f ;  /* 0x001c1f573c3c7589 */ /* 0x000f2200000e0000 */
[----:B0-----:R-:W-:Y:S02]  /*20050*/  SEL R24, R25, R26, P0 ;  /* 0x0000001a19187207 */ /* 0x001fe40000000000 */
[----:B------:R-:W-:Y:S01]  /*20060*/  SEL R25, R26, R25, P0 ;  /* 0x000000191a197207 */ /* 0x000fe20000000000 */
[----:B------:R-:W0:Y:S01]  /*20070*/  SHFL.IDX PT, R56, R56, R87, 0x1c1f ;  /* 0x001c1f5738387589 */ /* 0x000e2200000e0000 */
[----:B------:R-:W-:Y:S02]  /*20080*/  SEL R123, R125, R84, P0 ;  /* 0x000000547d7b7207 */ /* 0x000fe40000000000 */
[----:B------:R-:W-:Y:S01]  /*20090*/  SEL R26, R27, R28, P0 ;  /* 0x0000001c1b1a7207 */ /* 0x000fe20000000000 */
[----:B------:R-:W0:Y:S01]  /*200a0*/  SHFL.IDX PT, R52, R52, R87, 0x1c1f ;  /* 0x001c1f5734347589 */ /* 0x000e2200000e0000 */
[----:B------:R-:W-:-:S02]  /*200b0*/  SEL R125, R84, R125, P0 ;  /* 0x0000007d547d7207 */ /* 0x000fc40000000000 */
[----:B------:R-:W-:Y:S01]  /*200c0*/  SEL R27, R28, R27, P0 ;  /* 0x0000001b1c1b7207 */ /* 0x000fe20000000000 */
[----:B------:R-:W0:Y:S01]  /*200d0*/  SHFL.IDX PT, R3, R3, R87, 0x1c1f ;  /* 0x001c1f5703037589 */ /* 0x000e2200000e0000 */
        /* <DEDUP_REMOVED lines=8> */
[----:B------:R-:W-:Y:S01]  /*20160*/  SHFL.IDX PT, R98, R98, R0, 0x1c1f ;  /* 0x001c1f0062627589 */ /* 0x000fe200000e0000 */
[----:B--2---:R-:W-:Y:S02]  /*20170*/  SEL R111, R110, R66, P0 ;  /* 0x000000426e6f7207 */ /* 0x004fe40000000000 */
[----:B------:R-:W-:Y:S01]  /*20180*/  SEL R112, R105, R58, P0 ;  /* 0x0000003a69707207 */ /* 0x000fe20000000000 */
[----:B------:R-:W-:Y:S01]  /*20190*/  SHFL.IDX PT, R95, R95, R0, 0x1c1f ;  /* 0x001c1f005f5f7589 */ /* 0x000fe200000e0000 */
[----:B---3--:R-:W-:Y:S02]  /*201a0*/  SEL R107, R106, R64, P0 ;  /* 0x000000406a6b7207 */ /* 0x008fe40000000000 */
[----:B------:R-:W-:Y:S01]  /*201b0*/  SEL R108, R93, R54, P0 ;  /* 0x000000365d6c7207 */ /* 0x000fe20000000000 */
[----:B------:R-:W-:Y:S01]  /*201c0*/  SHFL.IDX PT, R85, R85, R0, 0x1c1f ;  /* 0x001c1f0055557589 */ /* 0x000fe200000e0000 */
[----:B----4-:R-:W-:-:S02]  /*201d0*/  SEL R103, R102, R60, P0 ;  /* 0x0000003c66677207 */ /* 0x010fc40000000000 */
[----:B0-----:R-:W-:Y:S01]  /*201e0*/  SEL R100, R97, R56, P0 ;  /* 0x0000003861647207 */ /* 0x001fe20000000000 */
[----:B------:R-:W-:Y:S01]  /*201f0*/  SHFL.IDX PT, R80, R80, R0, 0x1c1f ;  /* 0x001c1f0050507589 */ /* 0x000fe200000e0000 */
[----:B------:R-:W-:Y:S02]  /*20200*/  SEL R96, R94, R52, P0 ;  /* 0x000000345e607207 */ /* 0x000fe40000000000 */
[----:B------:R-:W-:Y:S01]  /*20210*/  SEL R84, R79, R3, P0 ;  /* 0x000000034f547207 */ /* 0x000fe20000000000 */
[----:B------:R-:W-:Y:S01]  /*20220*/  SHFL.IDX PT, R4, R4, R0, 0x1c1f ;  /* 0x001c1f0004047589 */ /* 0x000fe200000e0000 */
[----:B-1----:R-:W-:Y:S02]  /*20230*/  SEL R28, R29, R30, P0 ;  /* 0x0000001e1d1c7207 */ /* 0x002fe40000000000 */
        /* <DEDUP_REMOVED lines=30> */
[----:B------:R-:W2:Y:S04]  /*20420*/  SHFL.IDX PT, R47, R47, R87, 0x1c1f ;  /* 0x001c1f572f2f7589 */ /* 0x000ea800000e0000 */
[----:B------:R-:W3:Y:S04]  /*20430*/  SHFL.IDX PT, R50, R50, R87, 0x1c1f ;  /* 0x001c1f5732327589 */ /* 0x000ee800000e0000 */
[----:B------:R-:W-:Y:S04]  /*20440*/  SHFL.IDX PT, R48, R48, R87, 0x1c1f ;  /* 0x001c1f5730307589 */ /* 0x000fe800000e0000 */
[----:B------:R-:W4:Y:S04]  /*20450*/  SHFL.IDX PT, R46, R46, R87, 0x1c1f ;  /* 0x001c1f572e2e7589 */ /* 0x000f2800000e0000 */
[----:B------:R-:W4:Y:S01]  /*20460*/  SHFL.IDX PT, R45, R45, R87, 0x1c1f ;  /* 0x001c1f572d2d7589 */ /* 0x000f2200000e0000 */
[----:B0-----:R-:W-:-:S02]  /*20470*/  SEL R104, R99, R51, P0 ;  /* 0x0000003363687207 */ /* 0x001fc40000000000 */
[----:B------:R-:W-:Y:S01]  /*20480*/  SEL R99, R51, R99, P0 ;  /* 0x0000006333637207 */ /* 0x000fe20000000000 */
[----:B------:R-:W0:Y:S01]  /*20490*/  SHFL.IDX PT, R42, R42, R87, 0x1c1f ;  /* 0x001c1f572a2a7589 */ /* 0x000e2200000e0000 */
[----:B-1----:R-:W-:Y:S02]  /*204a0*/  SEL R101, R98, R49, P0 ;  /* 0x0000003162657207 */ /* 0x002fe40000000000 */
[----:B------:R-:W-:Y:S01]  /*204b0*/  SEL R98, R49, R98, P0 ;  /* 0x0000006231627207 */ /* 0x000fe20000000000 */
[----:B------:R-:W1:Y:S01]  /*204c0*/  SHFL.IDX PT, R44, R44, R87, 0x1c1f ;  /* 0x001c1f572c2c7589 */ /* 0x000e6200000e0000 */
[----:B--2---:R-:W-:Y:S02]  /*204d0*/  SEL R78, R95, R47, P0 ;  /* 0x0000002f5f4e7207 */ /* 0x004fe40000000000 */
[----:B------:R-:W-:Y:S01]  /*204e0*/  SEL R95, R47, R95, P0 ;  /* 0x0000005f2f5f7207 */ /* 0x000fe20000000000 */
[----:B------:R-:W2:Y:S01]  /*204f0*/  SHFL.IDX PT, R40, R40, R87, 0x1c1f ;  /* 0x001c1f5728287589 */ /* 0x000ea200000e0000 */
[----:B---3--:R-:W-:-:S02]  /*20500*/  SEL R92, R85, R50, P0 ;  /* 0x00000032555c7207 */ /* 0x008fc40000000000 */
[----:B------:R-:W-:Y:S01]  /*20510*/  SEL R85, R50, R85, P0 ;  /* 0x0000005532557207 */ /* 0x000fe20000000000 */
[----:B------:R-:W3:Y:S04]  /*20520*/  SHFL.IDX PT, R43, R43, R87, 0x1c1f ;  /* 0x001c1f572b2b7589 */ /* 0x000ee800000e0000 */
[----:B------:R-:W3:Y:S01]  /*20530*/  SHFL.IDX PT, R38, R38, R87, 0x1c1f ;  /* 0x001c1f5726267589 */ /* 0x000ee200000e0000 */
[----:B----4-:R-:W-:Y:S02]  /*20540*/  SEL R3, R4, R46, P0 ;  /* 0x0000002e04037207 */ /* 0x010fe40000000000 */
[----:B------:R-:W-:Y:S01]  /*20550*/  SEL R4, R46, R4, P0 ;  /* 0x000000042e047207 */ /* 0x000fe20000000000 */
[----:B------:R-:W4:Y:S01]  /*20560*/  SHFL.IDX PT, R41, R41, R87, 0x1c1f ;  /* 0x001c1f5729297589 */ /* 0x000f2200000e0000 */
[----:B------:R-:W-:-:S02]  /*20570*/  SEL R30, R31, R45, P0 ;  /* 0x0000002d1f1e7207 */ /* 0x000fc40000000000 */
        /* <DEDUP_REMOVED lines=8> */
[----:B--2---:R-:W-:-:S02]  /*20600*/  SEL R56, R57, R40, P0 ;  /* 0x0000002839387207 */ /* 0x004fc40000000000 */
[----:B------:R-:W-:Y:S01]  /*20610*/  SEL R57, R40, R57, P0 ;  /* 0x0000003928397207 */ /* 0x000fe20000000000 */
[----:B------:R-:W-:Y:S01]  /*20620*/  SHFL.IDX PT, R37, R37, R87, 0x1c1f ;  /* 0x001c1f5725257589 */ /* 0x000fe200000e0000 */
[----:B---3--:R-:W-:Y:S02]  /*20630*/  SEL R58, R59, R43, P0 ;  /* 0x0000002b3b3a7207 */ /* 0x008fe40000000000 */
[----:B------:R-:W-:Y:S01]  /*20640*/  SEL R59, R43, R59, P0 ;  /* 0x0000003b2b3b7207 */ /* 0x000fe20000000000 */
[----:B------:R-:W2:Y:S01]  /*20650*/  SHFL.IDX PT, R33, R33, R87, 0x1c1f ;  /* 0x001c1f5721217589 */ /* 0x000ea200000e0000 */
[----:B------:R-:W-:Y:S02]  /*20660*/  SEL R60, R61, R38, P0 ;  /* 0x000000263d3c7207 */ /* 0x000fe40000000000 */
[----:B------:R-:W-:Y:S01]  /*20670*/  SEL R61, R38, R61, P0 ;  /* 0x0000003d263d7207 */ /* 0x000fe20000000000 */
[----:B------:R-:W3:Y:S01]  /*20680*/  SHFL.IDX PT, R35, R35, R87, 0x1c1f ;  /* 0x001c1f5723237589 */ /* 0x000ee200000e0000 */
[----:B----4-:R-:W-:-:S02]  /*20690*/  SEL R62, R63, R41, P0 ;  /* 0x000000293f3e7207 */ /* 0x010fc40000000000 */
[----:B------:R-:W-:Y:S01]  /*206a0*/  SEL R63, R41, R63, P0 ;  /* 0x0000003f293f7207 */ /* 0x000fe20000000000 */
[----:B------:R-:W4:Y:S01]  /*206b0*/  SHFL.IDX PT, R32, R32, R87, 0x1c1f ;  /* 0x001c1f5720207589 */ /* 0x000f2200000e0000 */
[----:B------:R-:W-:Y:S02]  /*206c0*/  SEL R64, R65, R36, P0 ;  /* 0x0000002441407207 */ /* 0x000fe40000000000 */
[----:B------:R-:W-:Y:S01]  /*206d0*/  SEL R65, R36, R65, P0 ;  /* 0x0000004124417207 */ /* 0x000fe20000000000 */
[----:B------:R-:W3:Y:S01]  /*206e0*/  SHFL.IDX PT, R121, R121, R87, 0x1c1f ;  /* 0x001c1f5779797589 */ /* 0x000ee200000e0000 */
[----:B0-----:R-:W-:Y:S02]  /*206f0*/  SEL R66, R67, R39, P0 ;  /* 0x0000002743427207 */ /* 0x001fe40000000000 */
[----:B------:R-:W-:Y:S01]  /*20700*/  SEL R67, R39, R67, P0 ;  /* 0x0000004327437207 */ /* 0x000fe20000000000 */
[----:B------:R0:W4:Y:S01]  /*20710*/  SHFL.IDX PT, R88, R153, R0, 0x1c1f ;  /* 0x001c1f0099587589 */ /* 0x00012200000e0000 */
[----:B-1----:R-:W-:-:S02]  /*20720*/  SEL R68, R69, R34, P0 ;  /* 0x0000002245447207 */ /* 0x002fc40000000000 */
[----:B------:R-:W-:Y:S01]  /*20730*/  SEL R69, R34, R69, P0 ;  /* 0x0000004522457207 */ /* 0x000fe20000000000 */
[----:B------:R1:W4:Y:S01]  /*20740*/  SHFL.IDX PT, R11, R115, R87, 0x1c1f ;  /* 0x001c1f57730b7589 */ /* 0x00032200000e0000 */
[----:B--2---:R-:W-:Y:S02]  /*20750*/  SEL R72, R73, R33, P0 ;  /* 0x0000002149487207 */ /* 0x004fe40000000000 */
[----:B0-----:R-:W-:Y:S02]  /*20760*/  SEL R0, R119, R81, P0 ;  /* 0x0000005177007207 */ /* 0x001fe40000000000 */
[----:B------:R-:W-:Y:S02]  /*20770*/  SEL R119, R81, R119, P0 ;  /* 0x0000007751777207 */ /* 0x000fe40000000000 */
[----:B-1----:R-:W-:Y:S02]  /*20780*/  SEL R115, R114, R70, P0 ;  /* 0x0000004672737207 */ /* 0x002fe40000000000 */
[----:B------:R-:W-:-:S02]  /*20790*/  SEL R114, R70, R114, P0 ;  /* 0x0000007246727207 */ /* 0x000fc40000000000 */
[----:B------:R-:W-:Y:S02]  /*207a0*/  SEL R81, R80, R48, P0 ;  /* 0x0000003050517207 */ /* 0x000fe40000000000 */
[----:B------:R-:W-:Y:S02]  /*207b0*/  SEL R70, R71, R37, P0 ;  /* 0x0000002547467207 */ /* 0x000fe40000000000 */
[----:B---3--:R-:W-:Y:S02]  /*207c0*/  SEL R74, R75, R35, P0 ;  /* 0x000000234b4a7207 */ /* 0x008fe40000000000 */
[----:B----4-:R-:W-:Y:S02]  /*207d0*/  SEL R76, R77, R32, P0 ;  /* 0x000000204d4c7207 */ /* 0x010fe40000000000 */
[----:B------:R-:W-:Y:S02]  /*207e0*/  SEL R80, R48, R80, P0 ;  /* 0x0000005030507207 */ /* 0x000fe40000000000 */
[----:B------:R-:W-:-:S02]  /*207f0*/  SEL R71, R37, R71, P0 ;  /* 0x0000004725477207 */ /* 0x000fc40000000000 */
[----:B------:R-:W-:Y:S02]  /*20800*/  SEL R73, R33, R73, P0 ;  /* 0x0000004921497207 */ /* 0x000fe40000000000 */
[----:B------:R-:W-:Y:S02]  /*20810*/  SEL R75, R35, R75, P0 ;  /* 0x0000004b234b7207 */ /* 0x000fe40000000000 */
[----:B------:R-:W-:-:S07]  /*20820*/  SEL R77, R32, R77, P0 ;  /* 0x0000004d204d7207 */ /* 0x000fce0000000000 */
.L_x_6000:
[----:B------:R-:W2:Y:S01]  /*20830*/  LDL R134, [R1+0x10] ;  /* 0x0000100001867983 */ /* 0x000ea20000100800 */
[----:B------:R-:W-:Y:S05]  /*20840*/  WARPSYNC.ALL ;  /* 0x0000000000007948 */ /* 0x000fea0003800000 */
[----:B------:R-:W-:Y:S01]  /*20850*/  F2FP.BF16.F32.PACK_AB R44, R0, R2 ;  /* 0x00000002002c723e */ /* 0x000fe200000010ff */
[----:B------:R-:W2:Y:S01]  /*20860*/  LDC.64 R132, c[0x0][0xc00] ;  /* 0x00030000ff847b82 */ /* 0x000ea20000000a00 */
[----:B------:R-:W-:Y:S01]  /*20870*/  F2FP.BF16.F32.PACK_AB R45, R5, R3 ;  /* 0x00000003052d723e */ /* 0x000fe200000010ff */
[----:B------:R-:W-:Y:S01]  /*20880*/  ULDC.64 UR4, c[0x0][0xc00] ;  /* 0x0003000000047ab9 */ /* 0x000fe20000000a00 */
[----:B------:R-:W-:Y:S01]  /*20890*/  F2FP.BF16.F32.PACK_AB R46, R119, R120 ;  /* 0x00000078772e723e */ /* 0x000fe200000010ff */
[----:B------:R-:W-:Y:S01]  /*208a0*/  ULDC.64 UR6, c[0x0][0xc08] ;  /* 0x0003020000067ab9 */ /* 0x000fe20000000a00 */
[----:B------:R-:W-:-:S03]  /*208b0*/  F2FP.BF16.F32.PACK_AB R47, R6, R4 ;  /* 0x00000004062f723e */ /* 0x000fc600000010ff */
[----:B------:R-:W-:Y:S01]  /*208c0*/  BAR.SYNC.DEFER_BLOCKING 0x1, 0x100 ;  /* 0x0044000000007b1d */ /* 0x000fe20000010000 */
        /* <DEDUP_REMOVED lines=11> */
[----:B------:R-:W-:Y:S01]  /*20980*/  F2FP.BF16.F32.PACK_AB R35, R29, R27 ;  /* 0x0000001b1d23723e */ /* 0x000fe200000010ff */
[----:B------:R0:W-:Y:S01]  /*20990*/  STSM.16.M88.4 [R158], R44 ;  /* 0x0000002c9e007844 */ /* 0x0001e20000000200 */
[----:B------:R-:W-:-:S02]  /*209a0*/  F2FP.BF16.F32.PACK_AB R36, R116, R115 ;  /* 0x000000737424723e */ /* 0x000fc400000010ff */
[----:B------:R-:W-:Y:S01]  /*209b0*/  F2FP.BF16.F32.PACK_AB R37, R52, R30 ;  /* 0x0000001e3425723e */ /* 0x000fe200000010ff */
[----:B------:R1:W-:Y:S01]  /*209c0*/  STSM.16.M88.4 [R154], R40 ;  /* 0x000000289a007844 */ /* 0x0003e20000000200 */
[----:B------:R-:W-:Y:S02]  /*209d0*/  F2FP.BF16.F32.PACK_AB R38, R109, R114 ;  /* 0x000000726d26723e */ /* 0x000fe400000010ff */
[----:B------:R-:W-:Y:S01]  /*209e0*/  F2FP.BF16.F32.PACK_AB R39, R53, R31 ;  /* 0x0000001f3527723e */ /* 0x000fe200000010ff */
[----:B------:R3:W-:Y:S01]  /*209f0*/  STSM.16.M88.4 [R155], R12 ;  /* 0x0000000c9b007844 */ /* 0x0007e20000000200 */
[----:B------:R-:W-:Y:S02]  /*20a00*/  SEL R86, R88, R11, P0 ;  /* 0x0000000b58567207 */ /* 0x000fe40000000000 */
[----:B------:R-:W-:Y:S01]  /*20a10*/  SEL R87, R89, R121, P0 ;  /* 0x0000007959577207 */ /* 0x000fe20000000000 */
[----:B------:R4:W-:Y:S01]  /*20a20*/  STSM.16.M88.4 [R156], R32 ;  /* 0x000000209c007844 */ /* 0x0009e20000000200 */
[----:B------:R-:W-:-:S02]  /*20a30*/  SEL R88, R11, R88, P0 ;  /* 0x000000580b587207 */ /* 0x000fc40000000000 */
[----:B------:R-:W-:Y:S01]  /*20a40*/  F2FP.BF16.F32.PACK_AB R48, R104, R103 ;  /* 0x000000676830723e */ /* 0x000fe200000010ff */
[----:B------:R4:W-:Y:S01]  /*20a50*/  STSM.16.M88.4 [R157], R36 ;  /* 0x000000249d007844 */ /* 0x0009e20000000200 */
[----:B0-----:R-:W-:Y:S02]  /*20a60*/  F2FP.BF16.F32.PACK_AB R44, R108, R107 ;  /* 0x0000006b6c2c723e */ /* 0x001fe400000010ff */
[----:B------:R-:W-:Y:S02]  /*20a70*/  F2FP.BF16.F32.PACK_AB R45, R60, R58 ;  /* 0x0000003a3c2d723e */ /* 0x000fe400000010ff */
[----:B-1----:R-:W-:Y:S02]  /*20a80*/  F2FP.BF16.F32.PACK_AB R40, R112, R111 ;  /* 0x0000006f7028723e */ /* 0x002fe400000010ff */
[----:B------:R-:W-:Y:S02]  /*20a90*/  F2FP.BF16.F32.PACK_AB R41, R56, R54 ;  /* 0x000000363829723e */ /* 0x000fe400000010ff */
[----:B------:R-:W-:-:S02]  /*20aa0*/  F2FP.BF16.F32.PACK_AB R42, R105, R110 ;  /* 0x0000006e692a723e */ /* 0x000fc400000010ff */
[----:B------:R-:W-:Y:S02]  /*20ab0*/  F2FP.BF16.F32.PACK_AB R43, R57, R55 ;  /* 0x00000037392b723e */ /* 0x000fe400000010ff */
[----:B------:R-:W-:Y:S02]  /*20ac0*/  F2FP.BF16.F32.PACK_AB R46, R93, R106 ;  /* 0x0000006a5d2e723e */ /* 0x000fe400000010ff */
[----:B------:R-:W-:Y:S01]  /*20ad0*/  F2FP.BF16.F32.PACK_AB R47, R61, R59 ;  /* 0x0000003b3d2f723e */ /* 0x000fe200000010ff */
[----:B------:R0:W-:Y:S01]  /*20ae0*/  STSM.16.M88.4 [R159], R40 ;  /* 0x000000289f007844 */ /* 0x0001e20000000200 */
[----:B------:R-:W-:Y:S02]  /*20af0*/  F2FP.BF16.F32.PACK_AB R49, R64, R62 ;  /* 0x0000003e4031723e */ /* 0x000fe400000010ff */
[----:B------:R-:W-:Y:S01]  /*20b00*/  F2FP.BF16.F32.PACK_AB R50, R99, R102 ;  /* 0x000000666332723e */ /* 0x000fe200000010ff */
[----:B------:R-:W-:Y:S01]  /*20b10*/  STSM.16.M88.4 [R160], R44 ;  /* 0x0000002ca0007844 */ /* 0x000fe20000000200 */
[----:B------:R-:W-:-:S02]  /*20b20*/  F2FP.BF16.F32.PACK_AB R51, R65, R63 ;  /* 0x0000003f4133723e */ /* 0x000fc400000010ff */
[----:B------:R-:W-:Y:S02]  /*20b30*/  SEL R89, R121, R89, P0 ;  /* 0x0000005979597207 */ /* 0x000fe40000000000 */
[----:B---3--:R-:W-:Y:S01]  /*20b40*/  F2FP.BF16.F32.PACK_AB R12, R101, R100 ;  /* 0x00000064650c723e */ /* 0x008fe200000010ff */
[----:B------:R-:W-:Y:S01]  /*20b50*/  STSM.16.M88.4 [R161], R48 ;  /* 0x00000030a1007844 */ /* 0x000fe20000000200 */
[----:B------:R-:W-:Y:S01]  /*20b60*/  F2FP.BF16.F32.PACK_AB R13, R68, R66 ;  /* 0x00000042440d723e */ /* 0x000fe200000010ff */
[----:B------:R-:W1:Y:S01]  /*20b70*/  LDC R121, c[0x0][0xbe8] ;  /* 0x0002fa00ff797b82 */ /* 0x000e620000000800 */
[----:B------:R-:W-:Y:S02]  /*20b80*/  F2FP.BF16.F32.PACK_AB R14, R98, R97 ;  /* 0x00000061620e723e */ /* 0x000fe400000010ff */
[----:B------:R-:W-:Y:S02]  /*20b90*/  F2FP.BF16.F32.PACK_AB R15, R69, R67 ;  /* 0x00000043450f723e */ /* 0x000fe400000010ff */
[----:B----4-:R-:W-:-:S02]  /*20ba0*/  F2FP.BF16.F32.PACK_AB R32, R78, R96 ;  /* 0x000000604e20723e */ /* 0x010fc400000010ff */
[----:B------:R-:W-:Y:S01]  /*20bb0*/  F2FP.BF16.F32.PACK_AB R33, R72, R70 ;  /* 0x000000464821723e */ /* 0x000fe200000010ff */
[----:B------:R2:W-:Y:S01]  /*20bc0*/  STSM.16.M88.4 [R162], R12 ;  /* 0x0000000ca2007844 */ /* 0x0005e20000000200 */
[----:B------:R-:W-:Y:S02]  /*20bd0*/  F2FP.BF16.F32.PACK_AB R34, R95, R94 ;  /* 0x0000005e5f22723e */ /* 0x000fe400000010ff */
[----:B------:R-:W-:Y:S02]  /*20be0*/  F2FP.BF16.F32.PACK_AB R35, R73, R71 ;  /* 0x000000474923723e */ /* 0x000fe400000010ff */
[----:B------:R-:W-:Y:S02]  /*20bf0*/  F2FP.BF16.F32.PACK_AB R36, R91, R92 ;  /* 0x0000005c5b24723e */ /* 0x000fe400000010ff */
        /* <DEDUP_REMOVED lines=8> */
[----:B------:R-:W-:Y:S02]  /*20c80*/  F2FP.BF16.F32.PACK_AB R43, R89, R88 ;  /* 0x00000058592b723e */ /* 0x000fe400000010ff */
[----:B------:R-:W-:-:S03]  /*20c90*/  ISETP.NE.U32.AND P3, PT, RZ, UR4, PT ;  /* 0x00000004ff007c0c */ /* 0x000fc6000bf65070 */
[----:B------:R0:W-:Y:S01]  /*20ca0*/  STSM.16.M88.4 [R165], R40 ;  /* 0x00000028a5007844 */ /* 0x0001e20000000200 */
[----:B------:R-:W-:Y:S01]  /*20cb0*/  BAR.SYNC.DEFER_BLOCKING 0x1, 0x100 ;  /* 0x0044000000007b1d */ /* 0x000fe20000010000 */
[----:B------:R-:W-:Y:S01]  /*20cc0*/  ISETP.NE.AND.EX P3, PT, RZ, UR5, PT, P3 ;  /* 0x00000005ff007c0c */ /* 0x000fe2000bf65330 */
[----:B--2---:R-:W-:-:S12]  /*20cd0*/  IMAD.WIDE R12, R134, 0x4, R132 ;  /* 0x00000004860c7825 */ /* 0x004fd800078e0284 */
[----:B------:R-:W5:Y:S01]  /*20ce0*/  @P3 LDG.E R129, desc[UR42][R12.64] ;  /* 0x0000002a0c813981 */ /* 0x000f62000c1e1900 */
[----:B------:R-:W-:Y:S01]  /*20cf0*/  ISETP.NE.U32.AND P0, PT, RZ, UR6, PT ;  /* 0x00000006ff007c0c */ /* 0x000fe2000bf05070 */
[----:B------:R-:W-:Y:S01]  /*20d00*/  ULDC UR6, c[0x0][0xa88] ;  /* 0x0002a20000067ab9 */ /* 0x000fe20000000800 */
[----:B0-----:R-:W-:Y:S02]  /*20d10*/  IMAD.MOV.U32 R40, RZ, RZ, 0x9b8 ;  /* 0x000009b8ff287424 */ /* 0x001fe400078e00ff */
[----:B------:R-:W-:Y:S01]  /*20d20*/  ISETP.NE.AND.EX P0, PT, RZ, UR7, PT, P0 ;  /* 0x00000007ff007c0c */ /* 0x000fe2000bf05300 */
[----:B------:R-:W-:-:S12]  /*20d30*/  IMAD.U32 R44, RZ, RZ, UR6 ;  /* 0x00000006ff2c7e24 */ /* 0x000fd8000f8e00ff */
[----:B------:R-:W0:Y:S01]  /*20d40*/  @P0 LDC.64 R14, c[0x0][0xc08] ;  /* 0x00030200ff0e0b82 */ /* 0x000e220000000a00 */
[----:B------:R-:W-:-:S04]  /*20d50*/  ISETP.GT.AND P1, PT, R166, 0x1, PT ;  /* 0x00000001a600780c */ /* 0x000fc80003f24270 */
[----:B------:R-:W-:-:S04]  /*20d60*/  SEL R40, R40, 0x978, P1 ;  /* 0x0000097828287807 */ /* 0x000fc80000800000 */
[----:B------:R2:W3:Y:S08]  /*20d70*/  LDC.64 R32, c[0x0][R40+0x218] ;  /* 0x0000860028207b82 */ /* 0x0004f00000000a00 */
[----:B------:R2:W4:Y:S01]  /*20d80*/  LDC.64 R34, c[0x0][R40+0x228] ;  /* 0x00008a0028227b82 */ /* 0x0005220000000a00 */
[----:B0-----:R-:W-:-:S05]  /*20d90*/  @P0 IMAD.WIDE R14, R134, 0x4, R14 ;  /* 0x00000004860e0825 */ /* 0x001fca00078e020e */
[----:B------:R0:W5:Y:S01]  /*20da0*/  @P0 LDG.E R44, desc[UR42][R14.64] ;  /* 0x0000002a0e2c0981 */ /* 0x000162000c1e1900 */
[----:B-1----:R-:W-:Y:S01]  /*20db0*/  ISETP.NE.AND P2, PT, R121, 0x1, PT ;  /* 0x000000017900780c */ /* 0x002fe20003f45270 */
[----:B0-----:R2:W0:Y:S01]  /*20dc0*/  LDC.64 R14, c[0x0][R40+0x220] ;  /* 0x00008800280e7b82 */ /* 0x0014220000000a00 */
[----:B---3--:R-:W-:Y:S11]  /*20dd0*/  @P0 BRA `(.L_x_5678) ;  /* 0x0000000000100947 */ /* 0x008ff60003800000 */
[----:B------:R-:W-:Y:S05]  /*20de0*/  @!P3 BRA `(.L_x_5678) ;  /* 0x00000000000cb947 */ /* 0x000fea0003800000 */
[----:B------:R-:W3:Y:S04]  /*20df0*/  LDG.E R11, desc[UR42][R12.64] ;  /* 0x0000002a0c0b7981 */ /* 0x000ee8000c1e1900 */
[----:B-----5:R-:W3:Y:S02]  /*20e00*/  LDG.E R44, desc[UR42][R12.64+0x4] ;  /* 0x0000042a0c2c7981 */ /* 0x020ee4000c1e1900 */
[----:B---3--:R-:W-:-:S07]  /*20e10*/  IMAD.IADD R44, R44, 0x1, -R11 ;  /* 0x000000012c2c7824 */ /* 0x008fce00078e0a0b */
.L_x_5678:
[----:B------:R-:W3:Y:S04]  /*20e20*/  LDL R38, [R1+0x4] ;  /* 0x0000040001267983 */ /* 0x000ee80000100800 */
[----:B------:R-:W2:Y:S01]  /*20e30*/  LDL R132, [R1+0x18] ;  /* 0x0000180001847983 */ /* 0x000ea20000100800 */
[----:B------:R1:W1:Y:S01]  /*20e40*/  LDC.64 R12, c[0x0][R40+0x210] ;  /* 0x00008400280c7b82 */ /* 0x0002620000000a00 */
[----:B------:R-:W-:Y:S01]  /*20e50*/  ISETP.NE.U32.AND P0, PT, RZ, UR4, PT ;  /* 0x00000004ff007c0c */ /* 0x000fe2000bf05070 */
[-C--:B------:R-:W-:Y:S01]  /*20e60*/  IMAD R41, R33, R201.reuse, RZ ;  /* 0x000000c921297224 */ /* 0x080fe200078e02ff */
[----:B------:R-:W4:Y:S01]  /*20e70*/  LDL R46, [R1+0x40] ;  /* 0x00004000012e7983 */ /* 0x000f220000100800 */
[----:B------:R-:W-:Y:S01]  /*20e80*/  SHF.R.S32.HI R39, RZ, 0x1f, R134 ;  /* 0x0000001fff277819 */ /* 0x000fe20000011486 */
[----:B------:R-:W-:Y:S01]  /*20e90*/  IMAD.WIDE.U32 R32, R32, R201, RZ ;  /* 0x000000c920207225 */ /* 0x000fe200078e00ff */
[----:B------:R-:W-:Y:S01]  /*20ea0*/  ISETP.NE.AND.EX P0, PT, RZ, UR5, PT, P0 ;  /* 0x00000005ff007c0c */ /* 0x000fe2000bf05300 */
[----:B------:R-:W4:Y:S01]  /*20eb0*/  LDL R42, [R1+0x30] ;  /* 0x00003000012a7983 */ /* 0x000f220000100800 */
[----:B------:R-:W1:Y:S02]  /*20ec0*/  @P2 LDC R45, c[0x0][0xbec] ;  /* 0x0002fb00ff2d2b82 */ /* 0x000e640000000800 */
[----:B------:R-:W-:-:S02]  /*20ed0*/  SEL R11, R134, RZ, !P0 ;  /* 0x000000ff860b7207 */ /* 0x000fc40004000000 */
[----:B------:R-:W-:-:S03]  /*20ee0*/  SEL R39, R39, RZ, !P0 ;  /* 0x000000ff27277207 */ /* 0x000fc60004000000 */
[----:B0-----:R-:W-:Y:S01]  /*20ef0*/  IMAD R15, R15, R11, RZ ;  /* 0x0000000b0f0f7224 */ /* 0x001fe200078e02ff */
[----:B------:R-:W0:Y:S03]  /*20f00*/  @P2 LDC R47, c[0x0][0xbf0] ;  /* 0x0002fc00ff2f2b82 */ /* 0x000e260000000800 */
[C---:B------:R-:W-:Y:S02]  /*20f10*/  IMAD R43, R14.reuse, R39, R15 ;  /* 0x000000270e2b7224 */ /* 0x040fe400078e020f */
[----:B------:R-:W-:-:S03]  /*20f20*/  IMAD.WIDE.U32 R14, R14, R11, RZ ;  /* 0x0000000b0e0e7225 */ /* 0x000fc600078e00ff */
[----:B------:R-:W1:Y:S01]  /*20f30*/  LDC.64 R36, c[0x0][0xba8] ;  /* 0x0002ea00ff247b82 */ /* 0x000e620000000a00 */
[----:B------:R-:W-:Y:S01]  /*20f40*/  IMAD.IADD R49, R33, 0x1, R41 ;  /* 0x0000000121317824 */ /* 0x000fe200078e0229 */
[----:B-----5:R-:W-:Y:S01]  /*20f50*/  IADD3 R33, P0, P3, R14, R32, R129 ;  /* 0x000000200e217210 */ /* 0x020fe20007b1e081 */
[----:B------:R-:W-:Y:S01]  /*20f60*/  IMAD.IADD R43, R15, 0x1, R43 ;  /* 0x000000010f2b7824 */ /* 0x000fe200078e022b */
[----:B------:R-:W-:-:S04]  /*20f70*/  SHF.R.S32.HI R32, RZ, 0x1f, R129 ;  /* 0x0000001fff207819 */ /* 0x000fc80000011481 */
[----:B-1----:R-:W1:Y:S08]  /*20f80*/  @!P1 LDC R36, c[0x0][0xb50] ;  /* 0x0002d400ff249b82 */ /* 0x002e700000000800 */
[----:B------:R-:W1:Y:S01]  /*20f90*/  @!P1 LDC R37, c[0x0][0xb54] ;  /* 0x0002d500ff259b82 */ /* 0x000e620000000800 */
[----:B---3--:R-:W-:-:S04]  /*20fa0*/  IMAD.IADD R38, R38, 0x1, R212 ;  /* 0x0000000126267824 */ /* 0x008fc800078e02d4 */
[----:B------:R-:W-:Y:S01]  /*20fb0*/  @P2 IMAD.HI.U32 R14, R38, R45, RZ ;  /* 0x0000002d260e2227 */ /* 0x000fe200078e00ff */
[----:B--2---:R-:W-:-:S03]  /*20fc0*/  SEL R39, R132, RZ, P1 ;  /* 0x000000ff84277207 */ /* 0x004fc60000800000 */
[----:B------:R-:W-:Y:S01]  /*20fd0*/  IMAD.MOV.U32 R15, RZ, RZ, R38 ;  /* 0x000000ffff0f7224 */ /* 0x000fe200078e0026 */
[----:B0-----:R-:W-:Y:S01]  /*20fe0*/  @P2 SHF.R.U32.HI R15, RZ, R47, R14 ;  /* 0x0000002fff0f2219 */ /* 0x001fe2000001160e */
[-C--:B----4-:R-:W-:Y:S02]  /*20ff0*/  IMAD R41, R35, R39.reuse, RZ ;  /* 0x0000002723297224 */ /* 0x090fe400078e02ff */
[----:B------:R-:W-:Y:S01]  /*21000*/  IMAD.WIDE.U32 R34, R34, R39, RZ ;  /* 0x0000002722227225 */ /* 0x000fe200078e00ff */
[----:B------:R-:W-:-:S03]  /*21010*/  IADD3.X R39, R43, R49, R32, P0, P3 ;  /* 0x000000312b277210 */ /* 0x000fc600007e6420 */
[----:B------:R-:W-:Y:S01]  /*21020*/  IMAD.MOV R40, RZ, RZ, -R15 ;  /* 0x000000ffff287224 */ /* 0x000fe200078e0a0f */
[----:B------:R-:W-:Y:S01]  /*21030*/  IADD3 R34, P0, P3, R15, R33, R34 ;  /* 0x000000210f227210 */ /* 0x000fe20007b1e022 */
[----:B------:R-:W-:Y:S01]  /*21040*/  IMAD.IADD R41, R35, 0x1, R41 ;  /* 0x0000000123297824 */ /* 0x000fe200078e0229 */
[----:B------:R-:W-:Y:S01]  /*21050*/  SHF.R.S32.HI R14, RZ, 0x1f, R15 ;  /* 0x0000001fff0e7819 */ /* 0x000fe2000001140f */
[----:B------:R-:W-:-:S03]  /*21060*/  IMAD R15, R121, R40, R38 ;  /* 0x00000028790f7224 */ /* 0x000fc600078e0226 */
[----:B------:R-:W-:Y:S01]  /*21070*/  IADD3.X R35, R14, R39, R41, P0, P3 ;  /* 0x000000270e237210 */ /* 0x000fe200007e6429 */
[-C--:B------:R-:W-:Y:S01]  /*21080*/  IMAD R13, R13, R15.reuse, RZ ;  /* 0x0000000f0d0d7224 */ /* 0x080fe200078e02ff */
[----:B------:R-:W-:Y:S01]  /*21090*/  SHF.R.S32.HI R33, RZ, 0x1f, R15 ;  /* 0x0000001fff217819 */ /* 0x000fe2000001140f */
[----:B------:R-:W-:-:S04]  /*210a0*/  IMAD.WIDE.U32 R34, R12, R15, R34 ;  /* 0x0000000f0c227225 */ /* 0x000fc800078e0022 */
[----:B------:R-:W-:Y:S01]  /*210b0*/  IMAD R13, R12, R33, R13 ;  /* 0x000000210c0d7224 */ /* 0x000fe200078e020d */
[----:B-1----:R-:W-:-:S03]  /*210c0*/  LEA R36, P0, R34, R36, 0x2 ;  /* 0x0000002422247211 */ /* 0x002fc600078010ff */
[----:B------:R-:W-:-:S05]  /*210d0*/  IMAD.IADD R12, R35, 0x1, R13 ;  /* 0x00000001230c7824 */ /* 0x000fca00078e020d */
[----:B------:R-:W-:Y:S01]  /*210e0*/  LEA.HI.X R37, R34, R37, R12, 0x2, P0 ;  /* 0x0000002522257211 */ /* 0x000fe200000f140c */
[----:B------:R-:W-:Y:S01]  /*210f0*/  SHFL.IDX PT, R14, R36, 0x1, 0x1c1f ;  /* 0x003c1f00240e7f89 */ /* 0x000fe200000e0000 */
[----:B------:R-:W-:-:S03]  /*21100*/  IMAD.IADD R33, R46, 0x1, R212 ;  /* 0x000000012e217824 */ /* 0x000fc600078e02d4 */
[----:B------:R-:W-:Y:S04]  /*21110*/  SHFL.IDX PT, R12, R36, RZ, 0x1c1f ;  /* 0x001c1fff240c7589 */ /* 0x000fe800000e0000 */
[----:B------:R-:W0:Y:S04]  /*21120*/  SHFL.IDX PT, R13, R37, RZ, 0x1c1f ;  /* 0x001c1fff250d7589 */ /* 0x000e2800000e0000 */
        /* <DEDUP_REMOVED lines=31> */
[----:B------:R-:W-:Y:S01]  /*21320*/  LOP3.LUT R48, R49, 0x380, RZ, 0xc0, !PT ;  /* 0x0000038031307812 */ /* 0x000fe200078ec0ff */
[----:B------:R-:W-:Y:S01]  /*21330*/  IMAD R32, R32, UR4, RZ ;  /* 0x0000000420207c24 */ /* 0x000fe2000f8e02ff */
[----:B------:R-:W-:Y:S01]  /*21340*/  LOP3.LUT R28, R29, 0x380, RZ, 0xc0, !PT ;  /* 0x000003801d1c7812 */ /* 0x000fe200078ec0ff */
[----:B------:R-:W5:Y:S01]  /*21350*/  LD.E.128 R24, desc[UR42][R24.64] ;  /* 0x0000002a18187980 */ /* 0x000f62000c101d00 */
[----:B------:R-:W-:-:S02]  /*21360*/  SHF.R.U64 R48, R48, 0x3, RZ ;  /* 0x0000000330307819 */ /* 0x000fc400000012ff */
[----:B------:R-:W-:Y:S02]  /*21370*/  LOP3.LUT R36, R37, 0x380, RZ, 0xc0, !PT ;  /* 0x0000038025247812 */ /* 0x000fe400078ec0ff */
[----:B------:R-:W-:Y:S01]  /*21380*/  LOP3.LUT R48, R48, R49, RZ, 0x3c, !PT ;  /* 0x0000003130307212 */ /* 0x000fe200078e3cff */
[--C-:B------:R-:W-:Y:S01]  /*21390*/  IMAD.X R49, RZ, RZ, R83.reuse, P3 ;  /* 0x000000ffff317224 */ /* 0x100fe200018e0653 */
[----:B------:R-:W-:Y:S02]  /*213a0*/  IADD3 R3, P3, R82, 0xb000, RZ ;  /* 0x0000b00052037810 */ /* 0x000fe40007f7e0ff */
[----:B------:R-:W-:Y:S02]  /*213b0*/  LOP3.LUT R40, R41, 0x380, RZ, 0xc0, !PT ;  /* 0x0000038029287812 */ /* 0x000fe400078ec0ff */
[----:B------:R-:W-:Y:S02]  /*213c0*/  LOP3.LUT R0, R3, 0x380, RZ, 0xc0, !PT ;  /* 0x0000038003007812 */ /* 0x000fe400078ec0ff */
[----:B------:R-:W-:Y:S01]  /*213d0*/  LOP3.LUT R44, R45, 0x380, RZ, 0xc0, !PT ;  /* 0x000003802d2c7812 */ /* 0x000fe200078ec0ff */
[C---:B------:R-:W-:Y:S01]  /*213e0*/  IMAD R9, R129.reuse, UR5, R32 ;  /* 0x0000000581097c24 */ /* 0x040fe2000f8e0220 */
[----:B------:R-:W-:Y:S01]  /*213f0*/  SHF.R.U64 R0, R0, 0x3, RZ ;  /* 0x0000000300007819 */ /* 0x000fe200000012ff */
[----:B------:R-:W-:Y:S01]  /*21400*/  IMAD.X R69, RZ, RZ, R83, P3 ;  /* 0x000000ffff457224 */ /* 0x000fe200018e0653 */
[----:B------:R-:W-:Y:S01]  /*21410*/  SHF.R.U64 R28, R28, 0x3, RZ ;  /* 0x000000031c1c7819 */ /* 0x000fe200000012ff */
[----:B------:R-:W5:Y:S01]  /*21420*/  LD.E.128 R48, desc[UR42][R48.64] ;  /* 0x0000002a30307980 */ /* 0x000f62000c101d00 */
[----:B------:R-:W-:Y:S01]  /*21430*/  LOP3.LUT R68, R0, R3, RZ, 0x3c, !PT ;  /* 0x0000000300447212 */ /* 0x000fe200078e3cff */
[----:B------:R-:W-:Y:S01]  /*21440*/  IMAD.WIDE.U32 R2, R129, UR4, RZ ;  /* 0x0000000481027c25 */ /* 0x000fe2000f8e00ff */
[----:B------:R-:W-:Y:S01]  /*21450*/  SHF.R.U64 R36, R36, 0x3, RZ ;  /* 0x0000000324247819 */ /* 0x000fe200000012ff */
[----:B------:R-:W-:Y:S01]  /*21460*/  ULDC.64 UR4, c[0x0][0xae8] ;  /* 0x0002ba0000047ab9 */ /* 0x000fe20000000a00 */
[----:B------:R-:W-:-:S02]  /*21470*/  SHF.R.U64 R40, R40, 0x3, RZ ;  /* 0x0000000328287819 */ /* 0x000fc400000012ff */
[----:B------:R-:W-:Y:S01]  /*21480*/  SHF.R.U64 R44, R44, 0x3, RZ ;  /* 0x000000032c2c7819 */ /* 0x000fe200000012ff */
[----:B------:R-:W-:Y:S01]  /*21490*/  IMAD.IADD R3, R3, 0x1, R9 ;  /* 0x0000000103037824 */ /* 0x000fe200078e0209 */
[----:B------:R-:W-:Y:S01]  /*214a0*/  LOP3.LUT R28, R28, R29, RZ, 0x3c, !PT ;  /* 0x0000001d1c1c7212 */ /* 0x000fe200078e3cff */
[----:B------:R-:W-:Y:S01]  /*214b0*/  IMAD R9, R33, 0x20, R8 ;  /* 0x0000002021097824 */ /* 0x000fe200078e0208 */
[----:B------:R-:W-:Y:S01]  /*214c0*/  LOP3.LUT R36, R36, R37, RZ, 0x3c, !PT ;  /* 0x0000002524247212 */ /* 0x000fe200078e3cff */
[--C-:B------:R-:W-:Y:S01]  /*214d0*/  IMAD.X R29, RZ, RZ, R83.reuse, P4 ;  /* 0x000000ffff1d7224 */ /* 0x100fe200020e0653 */
[----:B------:R-:W-:Y:S01]  /*214e0*/  LOP3.LUT R40, R40, R41, RZ, 0x3c, !PT ;  /* 0x0000002928287212 */ /* 0x000fe200078e3cff */
[--C-:B------:R-:W-:Y:S01]  /*214f0*/  IMAD.X R37, RZ, RZ, R83.reuse, P5 ;  /* 0x000000ffff257224 */ /* 0x100fe200028e0653 */
[----:B------:R-:W-:Y:S01]  /*21500*/  LOP3.LUT R44, R44, R45, RZ, 0x3c, !PT ;  /* 0x0000002d2c2c7212 */ /* 0x000fe200078e3cff */
[--C-:B------:R-:W-:Y:S01]  /*21510*/  IMAD.X R41, RZ, RZ, R83.reuse, P0 ;  /* 0x000000ffff297224 */ /* 0x100fe200000e0653 */
[C---:B------:R-:W-:Y:S01]  /*21520*/  IADD3 R53, P4, R82.reuse, 0x7000, RZ ;  /* 0x0000700052357810 */ /* 0x040fe20007f9e0ff */
[----:B------:R-:W-:Y:S01]  /*21530*/  IMAD.X R45, RZ, RZ, R83, P1 ;  /* 0x000000ffff2d7224 */ /* 0x000fe200008e0653 */
[----:B------:R-:W-:Y:S01]  /*21540*/  IADD3 R57, P5, R82, 0x8000, RZ ;  /* 0x0000800052397810 */ /* 0x000fe20007fbe0ff */
[----:B------:R-:W-:Y:S01]  /*21550*/  IMAD.IADD R12, R212, 0x1, R9 ;  /* 0x00000001d40c7824 */ /* 0x000fe200078e0209 */
[C---:B------:R-:W-:Y:S01]  /*21560*/  IADD3 R61, P0, R82.reuse, 0x9000, RZ ;  /* 0x00009000523d7810 */ /* 0x040fe20007f1e0ff */
[----:B------:R-:W-:Y:S01]  /*21570*/  IMAD.WIDE.U32 R2, R201, UR4, R2 ;  /* 0x00000004c9027c25 */ /* 0x000fe2000f8e0002 */
[----:B------:R-:W-:Y:S01]  /*21580*/  IADD3 R65, P1, R82, 0xa000, RZ ;  /* 0x0000a00052417810 */ /* 0x000fe20007f3e0ff */
[----:B------:R-:W5:Y:S01]  /*21590*/  LD.E.128 R28, desc[UR42][R28.64] ;  /* 0x0000002a1c1c7980 */ /* 0x000f62000c101d00 */
[----:B------:R-:W-:-:S02]  /*215a0*/  LOP3.LUT R52, R53, 0x380, RZ, 0xc0, !PT ;  /* 0x0000038035347812 */ /* 0x000fc400078ec0ff */
[----:B------:R-:W-:Y:S01]  /*215b0*/  LOP3.LUT R56, R57, 0x380, RZ, 0xc0, !PT ;  /* 0x0000038039387812 */ /* 0x000fe200078ec0ff */
[----:B------:R-:W5:Y:S01]  /*215c0*/  LD.E.128 R36, desc[UR42][R36.64] ;  /* 0x0000002a24247980 */ /* 0x000f62000c101d00 */
[----:B------:R-:W-:Y:S02]  /*215d0*/  LOP3.LUT R60, R61, 0x380, RZ, 0xc0, !PT ;  /* 0x000003803d3c7812 */ /* 0x000fe400078ec0ff */
[----:B------:R-:W-:Y:S01]  /*215e0*/  LOP3.LUT R64, R65, 0x380, RZ, 0xc0, !PT ;  /* 0x0000038041407812 */ /* 0x000fe200078ec0ff */
[----:B0-----:R-:W-:Y:S01]  /*215f0*/  @P2 IMAD.HI.U32 R0, R12, R13, RZ ;  /* 0x0000000d0c002227 */ /* 0x001fe200078e00ff */
[----:B------:R-:W-:Y:S01]  /*21600*/  LOP3.LUT R5, R82, 0x380, RZ, 0xc0, !PT ;  /* 0x0000038052057812 */ /* 0x000fe200078ec0ff */
[----:B------:R-:W5:Y:S01]  /*21610*/  LD.E.128 R40, desc[UR42][R40.64] ;  /* 0x0000002a28287980 */ /* 0x000f62000c101d00 */
[----:B------:R-:W-:Y:S01]  /*21620*/  SHF.R.S32.HI R10, RZ, 0x1f, R11 ;  /* 0x0000001fff0a7819 */ /* 0x000fe2000001140b */
[----:B------:R-:W-:Y:S01]  /*21630*/  IMAD R3, R201, UR5, R3 ;  /* 0x00000005c9037c24 */ /* 0x000fe2000f8e0203 */
[----:B------:R-:W-:Y:S01]  /*21640*/  SHF.R.U64 R52, R52, 0x3, RZ ;  /* 0x0000000334347819 */ /* 0x000fe200000012ff */
[----:B------:R-:W-:Y:S01]  /*21650*/  ULDC.64 UR4, c[0x0][0xaf0] ;  /* 0x0002bc0000047ab9 */ /* 0x000fe20000000a00 */
[----:B------:R-:W-:Y:S01]  /*21660*/  SHF.R.U64 R56, R56, 0x3, RZ ;  /* 0x0000000338387819 */ /* 0x000fe200000012ff */
[----:B------:R-:W5:Y:S01]  /*21670*/  LD.E.128 R44, desc[UR42][R44.64] ;  /* 0x0000002a2c2c7980 */ /* 0x000f62000c101d00 */
[----:B------:R-:W-:-:S02]  /*21680*/  SHF.R.U64 R60, R60, 0x3, RZ ;  /* 0x000000033c3c7819 */ /* 0x000fc400000012ff */
[----:B------:R-:W-:Y:S01]  /*21690*/  SHF.R.U64 R64, R64, 0x3, RZ ;  /* 0x0000000340407819 */ /* 0x000fe200000012ff */
[----:B------:R-:W-:Y:S01]  /*216a0*/  IMAD.MOV.U32 R9, RZ, RZ, R12 ;  /* 0x000000ffff097224 */ /* 0x000fe200078e000c */
[----:B------:R-:W-:Y:S01]  /*216b0*/  SHF.R.U64 R5, R5, 0x3, RZ ;  /* 0x0000000305057819 */ /* 0x000fe200000012ff */
[----:B------:R-:W-:Y:S01]  /*216c0*/  IMAD R10, R10, UR4, RZ ;  /* 0x000000040a0a7c24 */ /* 0x000fe2000f8e02ff */
[----:B-1----:R-:W-:Y:S01]  /*216d0*/  @P2 SHF.R.U32.HI R9, RZ, R15, R0 ;  /* 0x0000000fff092219 */ /* 0x002fe20000011600 */
        /* <DEDUP_REMOVED lines=10> */
[C---:B------:R-:W-:Y:S01]  /*21780*/  IMAD R13, R11.reuse, UR5, R10 ;  /* 0x000000050b0d7c24 */ /* 0x040fe2000f8e020a */
[----:B------:R-:W-:Y:S01]  /*21790*/  SHF.R.S32.HI R0, RZ, 0x1f, R9 ;  /* 0x0000001fff007819 */ /* 0x000fe20000011409 */
[----:B------:R-:W-:Y:S01]  /*217a0*/  IMAD.WIDE.U32 R2, R11, UR4, R2 ;  /* 0x000000040b027c25 */ /* 0x000fe2000f8e0002 */
[----:B------:R-:W-:Y:S01]  /*217b0*/  ULDC.64 UR4, c[0x0][0xae0] ;  /* 0x0002b80000047ab9 */ /* 0x000fe20000000a00 */
[----:B------:R0:W5:Y:S02]  /*217c0*/  LD.E.128 R4, desc[UR42][R82.64] ;  /* 0x0000002a52047980 */ /* 0x000164000c101d00 */
[----:B------:R-:W-:-:S02]  /*217d0*/  IMAD.MOV R10, RZ, RZ, -R9 ;  /* 0x000000ffff0a7224 */ /* 0x000fc400078e0a09 */
[----:B------:R-:W5:Y:S01]  /*217e0*/  LD.E.128 R52, desc[UR42][R52.64] ;  /* 0x0000002a34347980 */ /* 0x000f62000c101d00 */
[----:B------:R-:W-:Y:S02]  /*217f0*/  IMAD.IADD R3, R3, 0x1, R13 ;  /* 0x0000000103037824 */ /* 0x000fe400078e020d */
[----:B------:R-:W-:Y:S01]  /*21800*/  IMAD R0, R0, UR4, RZ ;  /* 0x0000000400007c24 */ /* 0x000fe2000f8e02ff */
[----:B------:R-:W5:Y:S01]  /*21810*/  LD.E.128 R56, desc[UR42][R56.64] ;  /* 0x0000002a38387980 */ /* 0x000f62000c101d00 */
[----:B------:R-:W-:-:S03]  /*21820*/  IMAD R11, R121, R10, R12 ;  /* 0x0000000a790b7224 */ /* 0x000fc600078e020c */
[----:B------:R-:W5:Y:S04]  /*21830*/  LD.E.128 R60, desc[UR42][R60.64] ;  /* 0x0000002a3c3c7980 */ /* 0x000f68000c101d00 */
[----:B------:R-:W5:Y:S01]  /*21840*/  LD.E.128 R64, desc[UR42][R64.64] ;  /* 0x0000002a40407980 */ /* 0x000f62000c101d00 */
[----:B------:R-:W-:Y:S01]  /*21850*/  @!PT LDS RZ, [RZ] ;  /* 0x00000000fffff984 */ /* 0x000fe20000000800 */
[----:B------:R-:W-:Y:S01]  /*21860*/  @!PT LDS RZ, [RZ] ;  /* 0x00000000fffff984 */ /* 0x000fe20000000800 */
[----:B------:R-:W-:Y:S01]  /*21870*/  @!PT LDS RZ, [RZ] ;  /* 0x00000000fffff984 */ /* 0x000fe20000000800 */
[----:B------:R-:W-:Y:S01]  /*21880*/  @!PT LDS RZ, [RZ] ;  /* 0x00000000fffff984 */ /* 0x000fe20000000800 */
[----:B------:R1:W-:Y:S06]  /*21890*/  MEMBAR.ALL.CTA ;  /* 0x0000000000007992 */ /* 0x0003ec0000008000 */
[----:B-1----:R-:W1:Y:S01]  /*218a0*/  FENCE.VIEW.ASYNC.S ;  /* 0x00000000000073c6 */ /* 0x002e620000000000 */
[----:B------:R-:W-:-:S04]  /*218b0*/  IMAD.WIDE.U32 R2, R9, UR4, R2 ;  /* 0x0000000409027c25 */ /* 0x000fc8000f8e0002 */
[----:B------:R-:W-:Y:S01]  /*218c0*/  IMAD R13, R9, UR5, R0 ;  /* 0x00000005090d7c24 */ /* 0x000fe2000f8e0200 */
[----:B------:R-:W-:Y:S01]  /*218d0*/  SHF.R.S32.HI R9, RZ, 0x1f, R11 ;  /* 0x0000001fff097819 */ /* 0x000fe2000001140b */
[----:B------:R-:W-:Y:S02]  /*218e0*/  ULDC.64 UR4, c[0x0][0xad8] ;  /* 0x0002b60000047ab9 */ /* 0x000fe40000000a00 */
[----:B------:R-:W-:Y:S02]  /*218f0*/  IMAD.IADD R3, R3, 0x1, R13 ;  /* 0x0000000103037824 */ /* 0x000fe400078e020d */
[----:B------:R-:W-:Y:S02]  /*21900*/  IMAD R10, R9, UR4, RZ ;  /* 0x00000004090a7c24 */ /* 0x000fe4000f8e02ff */
[----:B------:R-:W-:Y:S02]  /*21910*/  VIADD R0, R16, 0x2a820 ;  /* 0x0002a82010007836 */ /* 0x000fe40000000000 */
[----:B------:R-:W-:-:S02]  /*21920*/  IMAD R9, R11, UR5, R10 ;  /* 0x000000050b097c24 */ /* 0x000fc4000f8e020a */
[----:B------:R-:W-:Y:S01]  /*21930*/  IMAD.WIDE.U32 R10, R11, UR4, R2 ;  /* 0x000000040b0a7c25 */ /* 0x000fe2000f8e0002 */
[----:B------:R-:W-:Y:S01]  /*21940*/  ULDC.64 UR4, c[0x0][0xa80] ;  /* 0x0002a00000047ab9 */ /* 0x000fe20000000a00 */
[----:B------:R-:W-:Y:S02]  /*21950*/  PRMT R0, RZ, 0x654, R0 ;  /* 0x00000654ff007816 */ /* 0x000fe40000000000 */
[----:B------:R-:W-:Y:S01]  /*21960*/  IMAD.IADD R3, R11, 0x1, R9 ;  /* 0x000000010b037824 */ /* 0x000fe200078e0209 */
[C---:B------:R-:W-:Y:S01]  /*21970*/  LEA R2, P0, R10.reuse, UR4, 0x1 ;  /* 0x000000040a027c11 */ /* 0x040fe2000f8008ff */
[C---:B------:R-:W-:Y:S01]  /*21980*/  VIADD R35, R21.reuse, 0x80 ;  /* 0x0000008015237836 */ /* 0x040fe20000000000 */
[----:B------:R-:W-:Y:S01]  /*21990*/  UMOV UR4, 0xffffffff ;  /* 0xffffffff00047882 */ /* 0x000fe20000000000 */
[----:B------:R-:W-:Y:S01]  /*219a0*/  VIADD R73, R21, 0x40 ;  /* 0x0000004015497836 */ /* 0x000fe20000000000 */
[----:B-1----:R0:W-:Y:S01]  /*219b0*/  SYNCS.ARRIVE.TRANS64.RED.A1T0 RZ, [R0+URZ], RZ ;  /* 0x000000ff00ff79a7 */ /* 0x0021e2000810043f */
[----:B------:R-:W-:-:S02]  /*219c0*/  LEA.HI.X R3, R10, UR5, R3, 0x1, P0 ;  /* 0x000000050a037c11 */ /* 0x000fc400080f0c03 */
[----:B------:R-:W-:Y:S02]  /*219d0*/  SHF.R.S32.HI R72, RZ, 0x1f, R21 ;  /* 0x0000001fff487819 */ /* 0x000fe40000011415 */
[----:B------:R-:W-:Y:S02]  /*219e0*/  SHF.R.S32.HI R20, RZ, 0x1f, R35 ;  /* 0x0000001fff147819 */ /* 0x000fe40000011423 */
[----:B------:R-:W-:Y:S01]  /*219f0*/  SHF.R.S32.HI R32, RZ, 0x1f, R73 ;  /* 0x0000001fff207819 */ /* 0x000fe20000011449 */
[----:B0-----:R-:W-:Y:S06]  /*21a00*/  BRA.DIV UR4, `(.L_x_5680) ;  /* 0x000000fa04187947 */ /* 0x001fec000b800000 */
[----:B------:R0:W1:Y:S04]  /*21a10*/  SHFL.IDX PT, R0, R3, RZ, 0x181f ;  /* 0x00181fff03007589 */ /* 0x00006800000e0000 */
[----:B------:R0:W2:Y:S02]  /*21a20*/  SHFL.IDX PT, R14, R2, RZ, 0x181f ;  /* 0x00181fff020e7589 */ /* 0x0000a400000e0000 */
.L_x_6003:
[----:B------:R-:W-:Y:S01]  /*21a30*/  IMAD.IADD R33, R8, 0x1, R212 ;  /* 0x0000000108217824 */ /* 0x000fe200078e02d4 */
        /* <DEDUP_REMOVED lines=16> */
.L_x_5682:
[----:B------:R-:W-:Y:S05]  /*21b40*/  BSYNC B1 ;  /* 0x0000000000017941 */ /* 0x000fea0003800000 */
.L_x_5681:
[----:B------:R-:W-:-:S03]  /*21b50*/  UMOV UR4, 0xffffffff ;  /* 0xffffffff00047882 */ /* 0x000fc60000000000 */
[----:B------:R-:W-:Y:S05]  /*21b60*/  BRA.DIV UR4, `(.L_x_5683) ;  /* 0x000000f604f47947 */ /* 0x000fea000b800000 */
[----:B-1----:R1:W4:Y:S04]  /*21b70*/  SHFL.IDX PT, R0, R3, 0x1, 0x181f ;  /* 0x00381f0003007f89 */ /* 0x00232800000e0000 */
[----:B--23--:R1:W2:Y:S02]  /*21b80*/  SHFL.IDX PT, R14, R2, 0x1, 0x181f ;  /* 0x00381f00020e7f89 */ /* 0x00c2a400000e0000 */
.L_x_6007:
[----:B-----5:R-:W-:Y:S01]  /*21b90*/  VIADD R5, R33, 0x20 ;  /* 0x0000002021057836 */ /* 0x020fe20000000000 */
        /* <DEDUP_REMOVED lines=10> */
[-C--:B----4-:R-:W-:Y:S02]  /*21c40*/  @!P3 LEA.HI.X R5, R21, R0.reuse, R72, 0x1, P0 ;  /* 0x000000001505b211 */ /* 0x090fe400000f0c48 */
[-C--:B------:R-:W-:Y:S02]  /*21c50*/  @!P4 LEA.HI.X R7, R73, R0.reuse, R32, 0x1, P1 ;  /* 0x000000004907c211 */ /* 0x080fe400008f0c20 */
[----:B------:R-:W-:Y:S01]  /*21c60*/  @!P5 LEA.HI.X R15, R35, R0, R20, 0x1, P2 ;  /* 0x00000000230fd211 */ /* 0x000fe200010f0c14 */
[----:B------:R3:W-:Y:S04]  /*21c70*/  @!P3 ST.E.128 desc[UR42][R4.64], R24 ;  /* 0x000000180400b985 */ /* 0x0007e8000c101d2a */
[----:B------:R3:W-:Y:S04]  /*21c80*/  @!P4 ST.E.128 desc[UR42][R6.64], R44 ;  /* 0x0000002c0600c985 */ /* 0x0007e8000c101d2a */
[----:B------:R3:W-:Y:S02]  /*21c90*/  @!P5 ST.E.128 desc[UR42][R14.64], R60 ;  /* 0x0000003c0e00d985 */ /* 0x0007e4000c101d2a */
.L_x_5685:
[----:B------:R-:W-:Y:S05]  /*21ca0*/  BSYNC B1 ;  /* 0x0000000000017941 */ /* 0x000fea0003800000 */
.L_x_5684:
[----:B------:R-:W-:-:S03]  /*21cb0*/  UMOV UR4, 0xffffffff ;  /* 0xffffffff00047882 */ /* 0x000fc60000000000 */
[----:B------:R-:W-:Y:S05]  /*21cc0*/  BRA.DIV UR4, `(.L_x_5686) ;  /* 0x000000f604e47947 */ /* 0x000fea000b800000 */
[----:B----4-:R4:W0:Y:S04]  /*21cd0*/  SHFL.IDX PT, R0, R3, 0x2, 0x181f ;  /* 0x00581f0003007f89 */ /* 0x01082800000e0000 */
[----:B--23--:R4:W2:Y:S02]  /*21ce0*/  SHFL.IDX PT, R14, R2, 0x2, 0x181f ;  /* 0x00581f00020e7f89 */ /* 0x00c8a400000e0000 */
.L_x_6011:
        /* <DEDUP_REMOVED lines=17> */
.L_x_5688:
[----:B------:R-:W-:Y:S05]  /*21e00*/  BSYNC B1 ;  /* 0x0000000000017941 */ /* 0x000fea0003800000 */
.L_x_5687:
[----:B------:R-:W-:-:S03]  /*21e10*/  UMOV UR4, 0xffffffff ;  /* 0xffffffff00047882 */ /* 0x000fc60000000000 */
[----:B------:R-:W-:Y:S05]  /*21e20*/  BRA.DIV UR4, `(.L_x_5689) ;  /* 0x000000f604d47947 */ /* 0x000fea000b800000 */
[----:B0-----:R0:W0:Y:S04]  /*21e30*/  SHFL.IDX PT, R0, R3, 0x3, 0x181f ;  /* 0x00781f0003007f89 */ /* 0x00102800000e0000 */
[----:B--23--:R2:W3:Y:S02]  /*21e40*/  SHFL.IDX PT, R14, R2, 0x3, 0x181f ;  /* 0x00781f00020e7f89 */ /* 0x00c4e400000e0000 */
.L_x_6015:
[----:B01--4-:R-:W-:-:S05]  /*21e50*/  VIADD R3, R33, 0x60 ;  /* 0x0000006021037836 */ /* 0x013fca0000000000 */
[----:B------:R-:W-:-:S13]  /*21e60*/  ISETP.GE.AND P0, PT, R3, R34, PT ;  /* 0x000000220300720c */ /* 0x000fda0003f06270 */
[----:B------:R-:W-:Y:S05]  /*21e70*/  @P0 BRA `(.L_x_5690) ;  /* 0x0000002800e00947 */ /* 0x000fea0003800000 */
[----:B------:R-:W-:Y:S02]  /*21e80*/  ULDC UR4, c[0x0][0xac8] ;  /* 0x0002b20000047ab9 */ /* 0x000fe40000000800 */
[----:B------:R-:W-:Y:S02]  /*21e90*/  ISETP.GE.AND P2, PT, R21, UR4, PT ;  /* 0x0000000415007c0c */ /* 0x000fe4000bf46270 */
[----:B------:R-:W-:-:S11]  /*21ea0*/  ISETP.GE.AND P3, PT, R73, UR4, PT ;  /* 0x0000000449007c0c */ /* 0x000fd6000bf66270 */
[-C--:B--23--:R-:W-:Y:S02]  /*21eb0*/  @!P2 LEA R2, P0, R21, R14.reuse, 0x1 ;  /* 0x0000000e1502a211 */ /* 0x08cfe400078008ff */
[----:B------:R-:W-:Y:S02]  /*21ec0*/  @!P3 LEA R4, P1, R73, R14, 0x1 ;  /* 0x0000000e4904b211 */ /* 0x000fe400078208ff */
[-C--:B------:R-:W-:Y:S02]  /*21ed0*/  @!P2 LEA.HI.X R3, R21, R0.reuse, R72, 0x1, P0 ;  /* 0x000000001503a211 */ /* 0x080fe400000f0c48 */
        /* <DEDUP_REMOVED lines=9> */
.L_x_5679:
        /* <DEDUP_REMOVED lines=46> */
.L_x_6018:
[----:B------:R-:W-:Y:S01]  /*22250*/  ISETP.GE.AND P0, PT, R33, R34, PT ;  /* 0x000000222100720c */ /* 0x000fe20003f06270 */
[----:B------:R-:W-:-:S12]  /*22260*/  BSSY B1, `(.L_x_5692) ;  /* 0x00000cd000017945 */ /* 0x000fd80003800000 */
[----:B------:R-:W-:Y:S05]  /*22270*/  @P0 BRA `(.L_x_5693) ;  /* 0x0000000c002c0947 */ /* 0x000fea0003800000 */
[----:B------:R-:W-:Y:S01]  /*22280*/  ULDC UR4, c[0x0][0xac8] ;  /* 0x0002b20000047ab9 */ /* 0x000fe20000000800 */
[C---:B------:R-:W-:Y:S01]  /*22290*/  VIADD R41, R202.reuse, 0x10 ;  /* 0x00000010ca297836 */ /* 0x040fe20000000000 */
[C---:B------:R-:W-:Y:S01]  /*222a0*/  ISETP.GE.AND P3, PT, R202.reuse, UR4, PT ;  /* 0x00000004ca007c0c */ /* 0x040fe2000bf66270 */
[C---:B------:R-:W-:Y:S01]  /*222b0*/  VIADD R39, R202.reuse, 0x8 ;  /* 0x00000008ca277836 */ /* 0x040fe20000000000 */
[----:B------:R-:W-:Y:S01]  /*222c0*/  SHF.R.S32.HI R14, RZ, 0x1f, R202 ;  /* 0x0000001fff0e7819 */ /* 0x000fe200000114ca */
[C---:B------:R-:W-:Y:S01]  /*222d0*/  VIADD R40, R202.reuse, 0x18 ;  /* 0x00000018ca287836 */ /* 0x040fe20000000000 */
[----:B------:R-:W-:Y:S01]  /*222e0*/  ISETP.GE.AND P1, PT, R41, UR4, PT ;  /* 0x0000000429007c0c */ /* 0x000fe2000bf26270 */
[C---:B------:R-:W-:Y:S01]  /*222f0*/  VIADD R42, R202.reuse, 0x20 ;  /* 0x00000020ca2a7836 */ /* 0x040fe20000000000 */
[----:B------:R-:W-:Y:S01]  /*22300*/  ISETP.GE.AND P2, PT, R39, UR4, PT ;  /* 0x0000000427007c0c */ /* 0x000fe2000bf46270 */
[C---:B------:R-:W-:Y:S02]  /*22310*/  VIADD R44, R202.reuse, 0x8 ;  /* 0x00000008ca2c7836 */ /* 0x040fe40000000000 */
[----:B------:R-:W-:-:S03]  /*22320*/  VIADD R43, R202, 0x10 ;  /* 0x00000010ca2b7836 */ /* 0x000fc60000000000 */
[----:B------:R-:W-:Y:S01]  /*22330*/  SHF.R.S32.HI R44, RZ, 0x1f, R44 ;  /* 0x0000001fff2c7819 */ /* 0x000fe2000001142c */
[----:B------:R-:W-:Y:S01]  /*22340*/  @!P3 IMAD.MOV.U32 R15, RZ, RZ, R0 ;  /* 0x000000ffff0fb224 */ /* 0x000fe200078e0000 */
[C---:B--2---:R-:W-:Y:S01]  /*22350*/  @!P3 LEA R12, P0, R202.reuse, R11, 0x2 ;  /* 0x0000000bca0cb211 */ /* 0x044fe200078010ff */
[C---:B------:R-:W-:Y:S01]  /*22360*/  VIADD R0, R202.reuse, 0x40 ;  /* 0x00000040ca007836 */ /* 0x040fe20000000000 */
[----:B------:R-:W-:Y:S02]  /*22370*/  SHF.R.S32.HI R43, RZ, 0x1f, R43 ;  /* 0x0000001fff2b7819 */ /* 0x000fe4000001142b */
[----:B-1----:R-:W-:Y:S01]  /*22380*/  @!P3 LEA.HI.X R13, R202, R38, R14, 0x2, P0 ;  /* 0x00000026ca0db211 */ /* 0x002fe200000f140e */
[----:B------:R-:W-:Y:S01]  /*22390*/  @!P3 IMAD.MOV.U32 R14, RZ, RZ, R2 ;  /* 0x000000ffff0eb224 */ /* 0x000fe200078e0002 */
[----:B------:R-:W-:Y:S01]  /*223a0*/  ISETP.GE.AND P0, PT, R40, UR4, PT ;  /* 0x0000000428007c0c */ /* 0x000fe2000bf06270 */
[----:B------:R-:W-:Y:S01]  /*223b0*/  @!P2 IMAD.MOV.U32 R121, RZ, RZ, R119 ;  /* 0x000000ffff79a224 */ /* 0x000fe200078e0077 */
[----:B------:R-:W-:Y:S01]  /*223c0*/  @!P1 LOP3.LUT R123, R123, R122, RZ, 0x3c, !PT ;  /* 0x0000007a7b7b9212 */ /* 0x000fe200078e3cff */
[----:B------:R-:W-:Y:S01]  /*223d0*/  VIADD R2, R202, 0x38 ;  /* 0x00000038ca027836 */ /* 0x000fe20000000000 */
[----:B------:R1:W-:Y:S01]  /*223e0*/  @!P3 ST.E.64 desc[UR42][R12.64], R14 ;  /* 0x0000000e0c00b985 */ /* 0x0003e2000c101b2a */
[----:B------:R-:W-:-:S02]  /*223f0*/  ISETP.GE.AND P3, PT, R42, UR4, PT ;  /* 0x000000042a007c0c */ /* 0x000fc4000bf66270 */
[----:B------:R-:W-:Y:S02]  /*22400*/  @!P2 LEA R32, P4, R39, R11, 0x2 ;  /* 0x0000000b2720a211 */ /* 0x000fe400078810ff */
[----:B------:R-:W-:Y:S02]  /*22410*/  @!P1 LOP3.LUT R122, R123, R122, RZ, 0x3c, !PT ;  /* 0x0000007a7b7a9212 */ /* 0x000fe400078e3cff */
[----:B------:R-:W-:Y:S01]  /*22420*/  @!P2 LEA.HI.X R33, R39, R38, R44, 0x2, P4 ;  /* 0x000000262721a211 */ /* 0x000fe200020f142c */
[C---:B------:R-:W-:Y:S01]  /*22430*/  VIADD R39, R202.reuse, 0x28 ;  /* 0x00000028ca277836 */ /* 0x040fe20000000000 */
[----:B------:R-:W-:Y:S01]  /*22440*/  @!P1 LOP3.LUT R123, R123, R122, RZ, 0x3c, !PT ;  /* 0x0000007a7b7b9212 */ /* 0x000fe200078e3cff */
[----:B------:R-:W-:Y:S01]  /*22450*/  VIADD R44, R202, 0x18 ;  /* 0x00000018ca2c7836 */ /* 0x000fe20000000000 */
[----:B------:R-:W-:Y:S01]  /*22460*/  @!P0 LOP3.LUT R125, R125, R124, RZ, 0x3c, !PT ;  /* 0x0000007c7d7d8212 */ /* 0x000fe200078e3cff */
[----:B------:R2:W-:Y:S01]  /*22470*/  @!P2 ST.E.64 desc[UR42][R32.64], R120 ;  /* 0x000000782000a985 */ /* 0x0005e2000c101b2a */
[----:B------:R-:W-:-:S02]  /*22480*/  ISETP.GE.AND P2, PT, R39, UR4, PT ;  /* 0x0000000427007c0c */ /* 0x000fc4000bf46270 */
[-C--:B-1----:R-:W-:Y:S02]  /*22490*/  @!P1 LEA R12, P5, R41, R11.reuse, 0x2 ;  /* 0x0000000b290c9211 */ /* 0x082fe400078a10ff */
[----:B------:R-:W-:Y:S02]  /*224a0*/  @!P3 LOP3.LUT R127, R127, R126, RZ, 0x3c, !PT ;  /* 0x0000007e7f7fb212 */ /* 0x000fe400078e3cff */
[----:B------:R-:W-:Y:S01]  /*224b0*/  @!P1 LEA.HI.X R13, R41, R38, R43, 0x2, P5 ;  /* 0x00000026290d9211 */ /* 0x000fe200028f142b */
[----:B------:R-:W-:Y:S01]  /*224c0*/  VIADD R41, R202, 0x30 ;  /* 0x00000030ca297836 */ /* 0x000fe20000000000 */
[----:B------:R-:W-:Y:S01]  /*224d0*/  @!P0 LEA R14, P4, R40, R11, 0x2 ;  /* 0x0000000b280e8211 */ /* 0x000fe200078810ff */
[C---:B------:R-:W-:Y:S01]  /*224e0*/  VIADD R43, R202.reuse, 0x20 ;  /* 0x00000020ca2b7836 */ /* 0x040fe20000000000 */
[----:B------:R-:W-:Y:S01]  /*224f0*/  SHF.R.S32.HI R44, RZ, 0x1f, R44 ;  /* 0x0000001fff2c7819 */ /* 0x000fe2000001142c */
[----:B------:R1:W-:Y:S01]  /*22500*/  @!P1 ST.E.64 desc[UR42][R12.64], R122 ;  /* 0x0000007a0c009985 */ /* 0x0003e2000c101b2a */
[----:B------:R-:W-:Y:S01]  /*22510*/  ISETP.GE.AND P1, PT, R41, UR4, PT ;  /* 0x0000000429007c0c */ /* 0x000fe2000bf26270 */
[----:B------:R-:W-:Y:S01]  /*22520*/  @!P2 IMAD.MOV.U32 R129, RZ, RZ, R117 ;  /* 0x000000ffff81a224 */ /* 0x000fe200078e0075 */
[----:B------:R-:W-:Y:S01]  /*22530*/  @!P0 LOP3.LUT R124, R125, R124, RZ, 0x3c, !PT ;  /* 0x0000007c7d7c8212 */ /* 0x000fe200078e3cff */
[C---:B--2---:R-:W-:Y:S01]  /*22540*/  VIADD R32, R202.reuse, 0x48 ;  /* 0x00000048ca207836 */ /* 0x044fe20000000000 */
[----:B------:R-:W-:Y:S01]  /*22550*/  SHF.R.S32.HI R43, RZ, 0x1f, R43 ;  /* 0x0000001fff2b7819 */ /* 0x000fe2000001142b */
[----:B------:R-:W-:Y:S01]  /*22560*/  VIADD R33, R202, 0x60 ;  /* 0x00000060ca217836 */ /* 0x000fe20000000000 */
[----:B------:R-:W-:-:S02]  /*22570*/  @!P3 LOP3.LUT R126, R127, R126, RZ, 0x3c, !PT ;  /* 0x0000007e7f7eb212 */ /* 0x000fc400078e3cff */
[----:B------:R-:W-:Y:S01]  /*22580*/  @!P0 LEA.HI.X R15, R40, R38, R44, 0x2, P4 ;  /* 0x00000026280f8211 */ /* 0x000fe200020f142c */
[C---:B------:R-:W-:Y:S01]  /*22590*/  VIADD R40, R202.reuse, 0x38 ;  /* 0x00000038ca287836 */ /* 0x040fe20000000000 */
[----:B------:R-:W-:Y:S01]  /*225a0*/  @!P0 LOP3.LUT R125, R125, R124, RZ, 0x3c, !PT ;  /* 0x0000007c7d7d8212 */ /* 0x000fe200078e3cff */
[----:B------:R-:W-:Y:S01]  /*225b0*/  VIADD R44, R202, 0x28 ;  /* 0x00000028ca2c7836 */ /* 0x000fe20000000000 */
[----:B------:R-:W-:Y:S02]  /*225c0*/  @!P3 LOP3.LUT R127, R127, R126, RZ, 0x3c, !PT ;  /* 0x0000007e7f7fb212 */ /* 0x000fe400078e3cff */
[----:B-1----:R-:W-:Y:S01]  /*225d0*/  @!P3 LEA R12, P5, R42, R11, 0x2 ;  /* 0x0000000b2a0cb211 */ /* 0x002fe200078a10ff */
[----:B------:R1:W-:Y:S01]  /*225e0*/  @!P0 ST.E.64 desc[UR42][R14.64], R124 ;  /* 0x0000007c0e008985 */ /* 0x0003e2000c101b2a */
[----:B------:R-:W-:Y:S02]  /*225f0*/  ISETP.GE.AND P0, PT, R40, UR4, PT ;  /* 0x0000000428007c0c */ /* 0x000fe4000bf06270 */
[----:B------:R-:W-:Y:S01]  /*22600*/  @!P3 LEA.HI.X R13, R42, R38, R43, 0x2, P5 ;  /* 0x000000262a0db211 */ /* 0x000fe200028f142b */
[C---:B------:R-:W-:Y:S01]  /*22610*/  VIADD R42, R202.reuse, 0x40 ;  /* 0x00000040ca2a7836 */ /* 0x040fe20000000000 */
[----:B------:R-:W-:Y:S01]  /*22620*/  @!P1 LOP3.LUT R131, R131, R130, RZ, 0x3c, !PT ;  /* 0x0000008283839212 */ /* 0x000fe200078e3cff */
[----:B------:R-:W-:Y:S01]  /*22630*/  VIADD R43, R202, 0x30 ;  /* 0x00000030ca2b7836 */ /* 0x000fe20000000000 */
[----:B------:R-:W-:Y:S01]  /*22640*/  SHF.R.S32.HI R44, RZ, 0x1f, R44 ;  /* 0x0000001fff2c7819 */ /* 0x000fe2000001142c */
[----:B------:R2:W-:Y:S01]  /*22650*/  @!P3 ST.E.64 desc[UR42][R12.64], R126 ;  /* 0x0000007e0c00b985 */ /* 0x0005e2000c101b2a */
[----:B------:R-:W-:-:S02]  /*22660*/  ISETP.GE.AND P3, PT, R42, UR4, PT ;  /* 0x000000042a007c0c */ /* 0x000fc4000bf66270 */
[----:B------:R-:W-:Y:S02]  /*22670*/  SHF.R.S32.HI R43, RZ, 0x1f, R43 ;  /* 0x0000001fff2b7819 */ /* 0x000fe4000001142b */
[----:B------:R-:W-:Y:S01]  /*22680*/  @!P1 LOP3.LUT R130, R131, R130, RZ, 0x3c, !PT ;  /* 0x0000008283829212 */ /* 0x000fe200078e3cff */
[----:B------:R-:W-:Y:S01]  /*22690*/  @!P0 IMAD.MOV.U32 R119, RZ, RZ, R113 ;  /* 0x000000ffff778224 */ /* 0x000fe200078e0071 */
[-C--:B-1----:R-:W-:Y:S02]  /*226a0*/  @!P2 LEA R14, P4, R39, R11.reuse, 0x2 ;  /* 0x0000000b270ea211 */ /* 0x082fe400078810ff */
[----:B------:R-:W-:Y:S02]  /*226b0*/  @!P1 LOP3.LUT R131, R131, R130, RZ, 0x3c, !PT ;  /* 0x0000008283839212 */ /* 0x000fe400078e3cff */
[-C--:B------:R-:W-:Y:S01]  /*226c0*/  @!P2 LEA.HI.X R15, R39, R38.reuse, R44, 0x2, P4 ;  /* 0x00000026270fa211 */ /* 0x080fe200020f142c */
[C---:B------:R-:W-:Y:S01]  /*226d0*/  VIADD R39, R202.reuse, 0x48 ;  /* 0x00000048ca277836 */ /* 0x040fe20000000000 */
[----:B------:R-:W-:Y:S01]  /*226e0*/  SHF.R.S32.HI R2, RZ, 0x1f, R2 ;  /* 0x0000001fff027819 */ /* 0x000fe20000011402 */
[----:B------:R-:W-:Y:S01]  /*226f0*/  @!P3 IMAD.MOV.U32 R117, RZ, RZ, R116 ;  /* 0x000000ffff75b224 */ /* 0x000fe200078e0074 */
[----:B--2---:R-:W-:Y:S01]  /*22700*/  @!P1 LEA R12, P5, R41, R11, 0x2 ;  /* 0x0000000b290c9211 */ /* 0x004fe200078a10ff */
[----:B------:R1:W-:Y:S01]  /*22710*/  @!P2 ST.E.64 desc[UR42][R14.64], R128 ;  /* 0x000000800e00a985 */ /* 0x0003e2000c101b2a */
[----:B------:R-:W-:Y:S01]  /*22720*/  ISETP.GE.AND P2, PT, R39, UR4, PT ;  /* 0x0000000427007c0c */ /* 0x000fe2000bf46270 */
[----:B------:R-:W-:Y:S01]  /*22730*/  @!P3 IMAD.MOV.U32 R116, RZ, RZ, R115 ;  /* 0x000000ffff74b224 */ /* 0x000fe200078e0073 */
[----:B------:R-:W-:Y:S01]  /*22740*/  @!P1 LEA.HI.X R13, R41, R38, R43, 0x2, P5 ;  /* 0x00000026290d9211 */ /* 0x000fe200028f142b */
[C---:B------:R-:W-:Y:S01]  /*22750*/  VIADD R41, R202.reuse, 0x50 ;  /* 0x00000050ca297836 */ /* 0x040fe20000000000 */
[----:B------:R-:W-:Y:S01]  /*22760*/  SHF.R.S32.HI R0, RZ, 0x1f, R0 ;  /* 0x0000001fff007819 */ /* 0x000fe20000011400 */
[----:B------:R-:W-:Y:S01]  /*22770*/  VIADD R43, R202, 0xa0 ;  /* 0x000000a0ca2b7836 */ /* 0x000fe20000000000 */
[----:B------:R-:W-:Y:S01]  /*22780*/  SHF.R.S32.HI R32, RZ, 0x1f, R32 ;  /* 0x0000001fff207819 */ /* 0x000fe20000011420 */
[----:B------:R2:W-:Y:S01]  /*22790*/  @!P1 ST.E.64 desc[UR42][R12.64], R130 ;  /* 0x000000820c009985 */ /* 0x0005e2000c101b2a */
[----:B------:R-:W-:-:S02]  /*227a0*/  ISETP.GE.AND P1, PT, R41, UR4, PT ;  /* 0x0000000429007c0c */ /* 0x000fc4000bf26270 */
[----:B------:R-:W-:Y:S02]  /*227b0*/  SHF.R.S32.HI R33, RZ, 0x1f, R33 ;  /* 0x0000001fff217819 */ /* 0x000fe40000011421 */
[----:B------:R-:W-:Y:S01]  /*227c0*/  SHF.R.S32.HI R43, RZ, 0x1f, R43 ;  /* 0x0000001fff2b7819 */ /* 0x000fe2000001142b */
[----:B------:R-:W-:Y:S01]  /*227d0*/  @!P2 IMAD.MOV.U32 R115, RZ, RZ, R109 ;  /* 0x000000ffff73a224 */ /* 0x000fe200078e006d */
[----:B-1----:R-:W-:-:S04]  /*227e0*/  @!P0 LEA R14, P4, R40, R11, 0x2 ;  /* 0x0000000b280e8211 */ /* 0x002fc800078810ff */
[-C--:B------:R-:W-:Y:S01]  /*227f0*/  @!P0 LEA.HI.X R15, R40, R38.reuse, R2, 0x2, P4 ;  /* 0x00000026280f8211 */ /* 0x080fe200020f1402 */
[----:B------:R-:W-:Y:S01]  /*22800*/  VIADD R40, R202, 0x58 ;  /* 0x00000058ca287836 */ /* 0x000fe20000000000 */
[----:B--2---:R-:W-:Y:S01]  /*22810*/  @!P3 LEA R12, P5, R42, R11, 0x2 ;  /* 0x0000000b2a0cb211 */ /* 0x004fe200078a10ff */
[----:B------:R-:W-:Y:S02]  /*22820*/  VIADD R2, R202, 0x50 ;  /* 0x00000050ca027836 */ /* 0x000fe40000000000 */
[----:B------:R1:W-:Y:S01]  /*22830*/  @!P0 ST.E.64 desc[UR42][R14.64], R118 ;  /* 0x000000760e008985 */ /* 0x0003e2000c101b2a */
[----:B------:R-:W-:Y:S01]  /*22840*/  ISETP.GE.AND P0, PT, R40, UR4, PT ;  /* 0x0000000428007c0c */ /* 0x000fe2000bf06270 */
[----:B------:R-:W-:Y:S01]  /*22850*/  @!P1 IMAD.MOV.U32 R113, RZ, RZ, R112 ;  /* 0x000000ffff719224 */ /* 0x000fe200078e0070 */
[----:B------:R-:W-:Y:S01]  /*22860*/  @!P3 LEA.HI.X R13, R42, R38, R0, 0x2, P5 ;  /* 0x000000262a0db211 */ /* 0x000fe200028f1400 */
[----:B------:R-:W-:Y:S01]  /*22870*/  VIADD R0, R202, 0x60 ;  /* 0x00000060ca007836 */ /* 0x000fe20000000000 */
[----:B------:R-:W-:Y:S01]  /*22880*/  SHF.R.S32.HI R2, RZ, 0x1f, R2 ;  /* 0x0000001fff027819 */ /* 0x000fe20000011402 */
[----:B------:R-:W-:-:S02]  /*22890*/  @!P1 IMAD.MOV.U32 R112, RZ, RZ, R111 ;  /* 0x000000ffff709224 */ /* 0x000fc400078e006f */
[----:B------:R2:W-:Y:S01]  /*228a0*/  @!P3 ST.E.64 desc[UR42][R12.64], R116 ;  /* 0x000000740c00b985 */ /* 0x0005e2000c101b2a */
[----:B------:R-:W-:Y:S01]  /*228b0*/  ISETP.GE.AND P3, PT, R0, UR4, PT ;  /* 0x0000000400007c0c */ /* 0x000fe2000bf66270 */
[----:B------:R-:W-:Y:S01]  /*228c0*/  VIADD R42, R202, 0xa0 ;  /* 0x000000a0ca2a7836 */ /* 0x000fe20000000000 */
[----:B-1----:R-:W-:-:S03]  /*228d0*/  @!P2 LEA R14, P4, R39, R11, 0x2 ;  /* 0x0000000b270ea211 */ /* 0x002fc600078810ff */
[----:B------:R-:W-:Y:S01]  /*228e0*/  @!P0 IMAD.MOV.U32 R111, RZ, RZ, R105 ;  /* 0x000000ffff6f8224 */ /* 0x000fe200078e0069 */
[-C--:B------:R-:W-:Y:S01]  /*228f0*/  @!P2 LEA.HI.X R15, R39, R38.reuse, R32, 0x2, P4 ;  /* 0x00000026270fa211 */ /* 0x080fe200020f1420 */
[C---:B------:R-:W-:Y:S02]  /*22900*/  VIADD R39, R202.reuse, 0x68 ;  /* 0x00000068ca277836 */ /* 0x040fe40000000000 */
[C---:B------:R-:W-:Y:S01]  /*22910*/  VIADD R32, R202.reuse, 0x58 ;  /* 0x00000058ca207836 */ /* 0x040fe20000000000 */
[----:B--2---:R-:W-:Y:S01]  /*22920*/  @!P1 LEA R12, P5, R41, R11, 0x2 ;  /* 0x0000000b290c9211 */ /* 0x004fe200078a10ff */
        /* <DEDUP_REMOVED lines=12> */
[----:B------:R-:W-:Y:S02]  /*229f0*/  SHF.R.S32.HI R41, RZ, 0x1f, R41 ;  /* 0x0000001fff297819 */ /* 0x000fe40000011429 */
[-C--:B------:R-:W-:Y:S01]  /*22a00*/  @!P0 LEA.HI.X R15, R40, R38.reuse, R32, 0x2, P4 ;  /* 0x00000026280f8211 */ /* 0x080fe200020f1420 */
[C---:B------:R-:W-:Y:S02]  /*22a10*/  VIADD R40, R202.reuse, 0x80 ;  /* 0x00000080ca287836 */ /* 0x040fe40000000000 */
[----:B------:R-:W-:Y:S01]  /*22a20*/  VIADD R32, R202, 0x78 ;  /* 0x00000078ca207836 */ /* 0x000fe20000000000 */
[C---:B--2---:R-:W-:Y:S01]  /*22a30*/  @!P3 LEA R12, P5, R0.reuse, R11, 0x2 ;  /* 0x0000000b000cb211 */ /* 0x044fe200078a10ff */
[----:B------:R1:W-:Y:S01]  /*22a40*/  @!P0 ST.E.64 desc[UR42][R14.64], R110 ;  /* 0x0000006e0e008985 */ /* 0x0003e2000c101b2a */
[----:B------:R-:W-:Y:S02]  /*22a50*/  @!P1 IMAD.MOV.U32 R105, RZ, RZ, R104 ;  /* 0x000000ffff699224 */ /* 0x000fe400078e0068 */
[----:B------:R-:W-:Y:S01]  /*22a60*/  @!P3 LEA.HI.X R13, R0, R38, R33, 0x2, P5 ;  /* 0x00000026000db211 */ /* 0x000fe200028f1421 */
[----:B------:R-:W-:Y:S01]  /*22a70*/  VIADD R33, R202, 0x70 ;  /* 0x00000070ca217836 */ /* 0x000fe20000000000 */
[----:B------:R-:W-:Y:S01]  /*22a80*/  ISETP.GE.AND P0, PT, R32, UR4, PT ;  /* 0x0000000420007c0c */ /* 0x000fe2000bf06270 */
[----:B------:R-:W-:-:S02]  /*22a90*/  VIADD R0, R202, 0x88 ;  /* 0x00000088ca007836 */ /* 0x000fc40000000000 */
[----:B------:R2:W-:Y:S01]  /*22aa0*/  @!P3 ST.E.64 desc[UR42][R12.64], R108 ;  /* 0x0000006c0c00b985 */ /* 0x0005e2000c101b2a */
[----:B------:R-:W-:Y:S01]  /*22ab0*/  ISETP.GE.AND P3, PT, R40, UR4, PT ;  /* 0x0000000428007c0c */ /* 0x000fe2000bf66270 */
[----:B------:R-:W-:Y:S01]  /*22ac0*/  @!P1 IMAD.MOV.U32 R104, RZ, RZ, R103 ;  /* 0x000000ffff689224 */ /* 0x000fe200078e0067 */
[----:B------:R-:W-:Y:S02]  /*22ad0*/  SHF.R.S32.HI R33, RZ, 0x1f, R33 ;  /* 0x0000001fff217819 */ /* 0x000fe40000011421 */
[----:B-1----:R-:W-:-:S04]  /*22ae0*/  @!P2 LEA R14, P5, R39, R11, 0x2 ;  /* 0x0000000b270ea211 */ /* 0x002fc800078a10ff */
[-C--:B------:R-:W-:Y:S01]  /*22af0*/  @!P2 LEA.HI.X R15, R39, R38.reuse, R41, 0x2, P5 ;  /* 0x00000026270fa211 */ /* 0x080fe200028f1429 */
[----:B------:R-:W-:Y:S01]  /*22b00*/  VIADD R41, R202, 0x80 ;  /* 0x00000080ca297836 */ /* 0x000fe20000000000 */
[----:B------:R-:W-:Y:S01]  /*22b10*/  ISETP.GE.AND P5, PT, R0, UR4, PT ;  /* 0x0000000400007c0c */ /* 0x000fe2000bfa6270 */
[----:B------:R-:W-:Y:S01]  /*22b20*/  @!P0 IMAD.MOV.U32 R103, RZ, RZ, R99 ;  /* 0x000000ffff678224 */ /* 0x000fe200078e0063 */
[----:B--2---:R-:W-:Y:S01]  /*22b30*/  @!P1 LEA R12, P4, R2, R11, 0x2 ;  /* 0x0000000b020c9211 */ /* 0x004fe200078810ff */
[----:B------:R1:W-:Y:S01]  /*22b40*/  @!P2 ST.E.64 desc[UR42][R14.64], R106 ;  /* 0x0000006a0e00a985 */ /* 0x0003e2000c101b2a */
[----:B------:R-:W-:Y:S01]  /*22b50*/  SHF.R.S32.HI R41, RZ, 0x1f, R41 ;  /* 0x0000001fff297819 */ /* 0x000fe20000011429 */
[----:B------:R-:W-:Y:S01]  /*22b60*/  VIADD R39, R202, 0x98 ;  /* 0x00000098ca277836 */ /* 0x000fe20000000000 */
[----:B------:R-:W-:Y:S01]  /*22b70*/  @!P1 LEA.HI.X R13, R2, R38, R33, 0x2, P4 ;  /* 0x00000026020d9211 */ /* 0x000fe200020f1421 */
[C---:B------:R-:W-:Y:S02]  /*22b80*/  VIADD R2, R202.reuse, 0x90 ;  /* 0x00000090ca027836 */ /* 0x040fe40000000000 */
[----:B------:R-:W-:-:S02]  /*22b90*/  VIADD R33, R202, 0x78 ;  /* 0x00000078ca217836 */ /* 0x000fc40000000000 */
[----:B------:R2:W-:Y:S01]  /*22ba0*/  @!P1 ST.E.64 desc[UR42][R12.64], R104 ;  /* 0x000000680c009985 */ /* 0x0005e2000c101b2a */
[----:B------:R-:W-:Y:S01]  /*22bb0*/  ISETP.GE.AND P1, PT, R2, UR4, PT ;  /* 0x0000000402007c0c */ /* 0x000fe2000bf26270 */
[----:B------:R-:W-:Y:S01]  /*22bc0*/  @!P5 IMAD.MOV.U32 R99, RZ, RZ, R98 ;  /* 0x000000ffff63d224 */ /* 0x000fe200078e0062 */
[----:B------:R-:W-:Y:S01]  /*22bd0*/  SHF.R.S32.HI R33, RZ, 0x1f, R33 ;  /* 0x0000001fff217819 */ /* 0x000fe20000011421 */
[----:B------:R-:W-:Y:S01]  /*22be0*/  @!P5 IMAD.MOV.U32 R98, RZ, RZ, R97 ;  /* 0x000000ffff62d224 */ /* 0x000fe200078e0061 */
[----:B-1----:R-:W-:-:S04]  /*22bf0*/  @!P0 LEA R14, P2, R32, R11, 0x2 ;  /* 0x0000000b200e8211 */ /* 0x002fc800078410ff */
[-C--:B------:R-:W-:Y:S02]  /*22c00*/  @!P0 LEA.HI.X R15, R32, R38.reuse, R33, 0x2, P2 ;  /* 0x00000026200f8211 */ /* 0x080fe400010f1421 */
[-C--:B------:R-:W-:Y:S02]  /*22c10*/  @!P5 LEA R32, P2, R0, R11.reuse, 0x2 ;  /* 0x0000000b0020d211 */ /* 0x080fe400078410ff */
[C---:B--2---:R-:W-:Y:S01]  /*22c20*/  @!P3 LEA R12, P4, R40.reuse, R11, 0x2 ;  /* 0x0000000b280cb211 */ /* 0x044fe200078810ff */
[----:B------:R1:W-:Y:S01]  /*22c30*/  @!P0 ST.E.64 desc[UR42][R14.64], R102 ;  /* 0x000000660e008985 */ /* 0x0003e2000c101b2a */
[----:B------:R-:W-:Y:S01]  /*22c40*/  ISETP.GE.AND P0, PT, R39, UR4, PT ;  /* 0x0000000427007c0c */ /* 0x000fe2000bf06270 */
[----:B------:R-:W-:Y:S01]  /*22c50*/  @!P1 IMAD.MOV.U32 R97, RZ, RZ, R78 ;  /* 0x000000ffff619224 */ /* 0x000fe200078e004e */
[----:B------:R-:W-:Y:S01]  /*22c60*/  @!P3 LEA.HI.X R13, R40, R38, R41, 0x2, P4 ;  /* 0x00000026280db211 */ /* 0x000fe200020f1429 */
[C---:B------:R-:W-:Y:S02]  /*22c70*/  VIADD R40, R202.reuse, 0x88 ;  /* 0x00000088ca287836 */ /* 0x040fe40000000000 */
[----:B------:R-:W-:-:S02]  /*22c80*/  VIADD R41, R202, 0x90 ;  /* 0x00000090ca297836 */ /* 0x000fc40000000000 */
[----:B------:R2:W-:Y:S01]  /*22c90*/  @!P3 ST.E.64 desc[UR42][R12.64], R100 ;  /* 0x000000640c00b985 */ /* 0x0005e2000c101b2a */
[----:B------:R-:W-:Y:S02]  /*22ca0*/  SHF.R.S32.HI R40, RZ, 0x1f, R40 ;  /* 0x0000001fff287819 */ /* 0x000fe40000011428 */
[----:B------:R-:W-:Y:S02]  /*22cb0*/  SHF.R.S32.HI R41, RZ, 0x1f, R41 ;  /* 0x0000001fff297819 */ /* 0x000fe40000011429 */
[----:B------:R-:W-:Y:S01]  /*22cc0*/  @!P5 LEA.HI.X R33, R0, R38, R40, 0x2, P2 ;  /* 0x000000260021d211 */ /* 0x000fe200010f1428 */
[----:B------:R-:W-:Y:S01]  /*22cd0*/  VIADD R40, R202, 0xb0 ;  /* 0x000000b0ca287836 */ /* 0x000fe20000000000 */
[----:B------:R-:W-:Y:S01]  /*22ce0*/  ISETP.GE.AND P3, PT, R42, UR4, PT ;  /* 0x000000042a007c0c */ /* 0x000fe2000bf66270 */
[----:B------:R-:W-:Y:S01]  /*22cf0*/  VIADD R0, R202, 0xb8 ;  /* 0x000000b8ca007836 */ /* 0x000fe20000000000 */
[-C--:B-1----:R-:W-:Y:S01]  /*22d00*/  @!P0 LEA R14, P4, R39, R11.reuse, 0x2 ;  /* 0x0000000b270e8211 */ /* 0x082fe200078810ff */
[----:B------:R1:W-:Y:S01]  /*22d10*/  @!P5 ST.E.64 desc[UR42][R32.64], R98 ;  /* 0x000000622000d985 */ /* 0x0003e2000c101b2a */
[----:B--2---:R-:W-:-:S04]  /*22d20*/  @!P1 LEA R12, P2, R2, R11, 0x2 ;  /* 0x0000000b020c9211 */ /* 0x004fc800078410ff */
[-C--:B------:R-:W-:Y:S01]  /*22d30*/  @!P1 LEA.HI.X R13, R2, R38.reuse, R41, 0x2, P2 ;  /* 0x00000026020d9211 */ /* 0x080fe200010f1429 */
[----:B------:R-:W-:Y:S01]  /*22d40*/  VIADD R41, R202, 0x98 ;  /* 0x00000098ca297836 */ /* 0x000fe20000000000 */
[----:B------:R-:W-:Y:S01]  /*22d50*/  ISETP.GE.AND P2, PT, R40, UR4, PT ;  /* 0x0000000428007c0c */ /* 0x000fe2000bf46270 */
[----:B------:R-:W-:Y:S02]  /*22d60*/  VIADD R2, R202, 0xa8 ;  /* 0x000000a8ca027836 */ /* 0x000fe40000000000 */
[----:B------:R2:W-:Y:S01]  /*22d70*/  @!P1 ST.E.64 desc[UR42][R12.64], R96 ;  /* 0x000000600c009985 */ /* 0x0005e2000c101b2a */
[----:B------:R-:W-:Y:S01]  /*22d80*/  SHF.R.S32.HI R41, RZ, 0x1f, R41 ;  /* 0x0000001fff297819 */ /* 0x000fe20000011429 */
[----:B------:R-:W-:Y:S01]  /*22d90*/  @!P3 IMAD.MOV.U32 R93, RZ, RZ, R91 ;  /* 0x000000ffff5db224 */ /* 0x000fe200078e005b */
[----:B------:R-:W-:Y:S02]  /*22da0*/  ISETP.GE.AND P1, PT, R0, UR4, PT ;  /* 0x0000000400007c0c */ /* 0x000fe4000bf26270 */
[----:B------:R-:W-:-:S02]  /*22db0*/  @!P0 LEA.HI.X R15, R39, R38, R41, 0x2, P4 ;  /* 0x00000026270f8211 */ /* 0x000fc400020f1429 */
[----:B------:R-:W-:Y:S02]  /*22dc0*/  ISETP.GE.AND P4, PT, R2, UR4, PT ;  /* 0x0000000402007c0c */ /* 0x000fe4000bf86270 */
[CC--:B-1----:R-:W-:Y:S01]  /*22dd0*/  @!P3 LEA R32, P5, R42.reuse, R11.reuse, 0x2 ;  /* 0x0000000b2a20b211 */ /* 0x0c2fe200078a10ff */
[----:B------:R1:W-:Y:S01]  /*22de0*/  @!P0 ST.E.64 desc[UR42][R14.64], R94 ;  /* 0x0000005e0e008985 */ /* 0x0003e2000c101b2a */
[----:B------:R-:W-:Y:S02]  /*22df0*/  SHF.R.S32.HI R39, RZ, 0x1f, R40 ;  /* 0x0000001fff277819 */ /* 0x000fe40000011428 */
[-C--:B------:R-:W-:Y:S01]  /*22e00*/  @!P3 LEA.HI.X R33, R42, R38.reuse, R43, 0x2, P5 ;  /* 0x000000262a21b211 */ /* 0x080fe200028f142b */
[----:B------:R-:W-:Y:S01]  /*22e10*/  VIADD R42, R202, 0xa8 ;  /* 0x000000a8ca2a7836 */ /* 0x000fe20000000000 */
[CC--:B--2---:R-:W-:Y:S02]  /*22e20*/  @!P2 LEA R12, P0, R40.reuse, R11.reuse, 0x2 ;  /* 0x0000000b280ca211 */ /* 0x0c4fe400078010ff */
[----:B------:R-:W-:Y:S01]  /*22e30*/  SHF.R.S32.HI R41, RZ, 0x1f, R0 ;  /* 0x0000001fff297819 */ /* 0x000fe20000011400 */
[----:B------:R3:W-:Y:S01]  /*22e40*/  @!P3 ST.E.64 desc[UR42][R32.64], R92 ;  /* 0x0000005c2000b985 */ /* 0x0007e2000c101b2a */
[----:B------:R-:W-:Y:S01]  /*22e50*/  @!P2 LEA.HI.X R13, R40, R38, R39, 0x2, P0 ;  /* 0x00000026280da211 */ /* 0x000fe200000f1427 */
[----:B------:R-:W-:Y:S01]  /*22e60*/  @!P4 IMAD.MOV.U32 R91, RZ, RZ, R90 ;  /* 0x000000ffff5bc224 */ /* 0x000fe200078e005a */
[----:B------:R-:W-:Y:S01]  /*22e70*/  SHF.R.S32.HI R42, RZ, 0x1f, R42 ;  /* 0x0000001fff2a7819 */ /* 0x000fe2000001142a */
[----:B------:R-:W-:Y:S01]  /*22e80*/  @!P4 IMAD.MOV.U32 R90, RZ, RZ, R85 ;  /* 0x000000ffff5ac224 */ /* 0x000fe200078e0055 */
[-C--:B------:R-:W-:Y:S01]  /*22e90*/  @!P4 LEA R40, P0, R2, R11.reuse, 0x2 ;  /* 0x0000000b0228c211 */ /* 0x080fe200078010ff */
[----:B------:R-:W-:Y:S01]  /*22ea0*/  @!P2 IMAD.MOV.U32 R85, RZ, RZ, R84 ;  /* 0x000000ffff55a224 */ /* 0x000fe200078e0054 */
[----:B-1----:R-:W-:Y:S01]  /*22eb0*/  @!P1 LEA R14, P5, R0, R11, 0x2 ;  /* 0x0000000b000e9211 */ /* 0x002fe200078a10ff */
[----:B------:R-:W-:-:S02]  /*22ec0*/  @!P2 IMAD.MOV.U32 R84, RZ, RZ, R81 ;  /* 0x000000ffff54a224 */ /* 0x000fc400078e0051 */
[----:B------:R-:W-:Y:S01]  /*22ed0*/  @!P1 IMAD.MOV.U32 R81, RZ, RZ, R79 ;  /* 0x000000ffff519224 */ /* 0x000fe200078e004f */
[-C--:B------:R-:W-:Y:S02]  /*22ee0*/  @!P1 LEA.HI.X R15, R0, R38.reuse, R41, 0x2, P5 ;  /* 0x00000026000f9211 */ /* 0x080fe400028f1429 */
[----:B------:R-:W-:-:S05]  /*22ef0*/  @!P4 LEA.HI.X R41, R2, R38, R42, 0x2, P0 ;  /* 0x000000260229c211 */ /* 0x000fca00000f142a */
[----:B------:R3:W-:Y:S04]  /*22f00*/  @!P4 ST.E.64 desc[UR42][R40.64], R90 ;  /* 0x0000005a2800c985 */ /* 0x0007e8000c101b2a */
[----:B------:R3:W-:Y:S04]  /*22f10*/  @!P2 ST.E.64 desc[UR42][R12.64], R84 ;  /* 0x000000540c00a985 */ /* 0x0007e8000c101b2a */
[----:B------:R3:W-:Y:S02]  /*22f20*/  @!P1 ST.E.64 desc[UR42][R14.64], R80 ;  /* 0x000000500e009985 */ /* 0x0007e4000c101b2a */
.L_x_5693:
[----:B------:R-:W-:Y:S05]  /*22f30*/  BSYNC B1 ;  /* 0x0000000000017941 */ /* 0x000fea0003800000 */
.L_x_5692:
[----:B------:R-:W-:-:S03]  /*22f40*/  UMOV UR4, 0xffffffff ;  /* 0xffffffff00047882 */ /* 0x000fc60000000000 */
[----:B------:R-:W-:Y:S05]  /*22f50*/  BRA.DIV UR4, `(.L_x_5694) ;  /* 0x000000ea04087947 */ /* 0x000fea000b800000 */
[----:B0-----:R-:W0:Y:S04]  /*22f60*/  SHFL.IDX PT, R37, R37, 0x1, 0x1c1f ;  /* 0x003c1f0025257f89 */ /* 0x001e2800000e0000 */
[----:B---3--:R3:W4:Y:S02]  /*22f70*/  SHFL.IDX PT, R33, R36, 0x1, 0x1c1f ;  /* 0x003c1f0024217f89 */ /* 0x00872400000e0000 */
.L_x_6022:
[----:B------:R-:W-:-:S13]  /*22f80*/  ISETP.GE.AND P0, PT, R35, R34, PT ;  /* 0x000000222300720c */ /* 0x000fda0003f06270 */
[----:B------:R-:W-:Y:S05]  /*22f90*/  @P0 BRA `(.L_x_5690) ;  /* 0x0000001800980947 */ /* 0x000fea0003800000 */
[----:B------:R-:W-:Y:S01]  /*22fa0*/  ULDC UR4, c[0x0][0xac8] ;  /* 0x0002b20000047ab9 */ /* 0x000fe20000000800 */
[C---:B--2---:R-:W-:Y:S01]  /*22fb0*/  VIADD R11, R202.reuse, 0x8 ;  /* 0x00000008ca0b7836 */ /* 0x044fe20000000000 */
[C---:B------:R-:W-:Y:S01]  /*22fc0*/  ISETP.GE.AND P5, PT, R202.reuse, UR4, PT ;  /* 0x00000004ca007c0c */ /* 0x040fe2000bfa6270 */
[C---:B-1----:R-:W-:Y:S01]  /*22fd0*/  VIADD R38, R202.reuse, 0x10 ;  /* 0x00000010ca267836 */ /* 0x042fe20000000000 */
[----:B------:R-:W-:Y:S01]  /*22fe0*/  SHF.R.S32.HI R14, RZ, 0x1f, R202 ;  /* 0x0000001fff0e7819 */ /* 0x000fe200000114ca */
[C---:B------:R-:W-:Y:S01]  /*22ff0*/  VIADD R0, R202.reuse, 0x18 ;  /* 0x00000018ca007836 */ /* 0x040fe20000000000 */
[----:B------:R-:W-:Y:S01]  /*23000*/  ISETP.GE.AND P1, PT, R11, UR4, PT ;  /* 0x000000040b007c0c */ /* 0x000fe2000bf26270 */
[----:B------:R-:W-:Y:S01]  /*23010*/  VIADD R32, R202, 0x8 ;  /* 0x00000008ca207836 */ /* 0x000fe20000000000 */
[----:B------:R-:W-:Y:S01]  /*23020*/  ISETP.GE.AND P2, PT, R38, UR4, PT ;  /* 0x0000000426007c0c */ /* 0x000fe2000bf46270 */
[----:B---3--:R-:W-:Y:S01]  /*23030*/  VIADD R36, R202, 0x20 ;  /* 0x00000020ca247836 */ /* 0x008fe20000000000 */
[----:B------:R-:W-:Y:S01]  /*23040*/  ISETP.GE.AND P3, PT, R0, UR4, PT ;  /* 0x0000000400007c0c */ /* 0x000fe2000bf66270 */
[C---:B------:R-:W-:Y:S01]  /*23050*/  VIADD R39, R202.reuse, 0x10 ;  /* 0x00000010ca277836 */ /* 0x040fe20000000000 */
[----:B------:R-:W-:Y:S01]  /*23060*/  SHF.R.S32.HI R32, RZ, 0x1f, R32 ;  /* 0x0000001fff207819 */ /* 0x000fe20000011420 */
[----:B------:R-:W-:-:S02]  /*23070*/  VIADD R40, R202, 0x50 ;  /* 0x00000050ca287836 */ /* 0x000fc40000000000 */
[C---:B----4-:R-:W-:Y:S01]  /*23080*/  @!P5 LEA R12, P0, R202.reuse, R33, 0x2 ;  /* 0x00000021ca0cd211 */ /* 0x050fe200078010ff */
[----:B------:R-:W-:Y:S01]  /*23090*/  @!P5 IMAD.MOV.U32 R15, RZ, RZ, R5 ;  /* 0x000000ffff0fd224 */ /* 0x000fe200078e0005 */
[----:B------:R-:W-:Y:S01]  /*230a0*/  SHF.R.S32.HI R39, RZ, 0x1f, R39 ;  /* 0x0000001fff277819 */ /* 0x000fe20000011427 */
[C---:B------:R-:W-:Y:S01]  /*230b0*/  VIADD R41, R202.reuse, 0x90 ;  /* 0x00000090ca297836 */ /* 0x040fe20000000000 */
[----:B0-----:R-:W-:Y:S01]  /*230c0*/  @!P5 LEA.HI.X R13, R202, R37, R14, 0x2, P0 ;  /* 0x00000025ca0dd211 */ /* 0x001fe200000f140e */
[----:B------:R-:W-:Y:S01]  /*230d0*/  @!P5 IMAD.MOV.U32 R14, RZ, RZ, R3 ;  /* 0x000000ffff0ed224 */ /* 0x000fe200078e0003 */
[C---:B------:R-:W-:Y:S01]  /*230e0*/  @!P1 LEA R2, P4, R11.reuse, R33, 0x2 ;  /* 0x000000210b029211 */ /* 0x040fe200078810ff */
[----:B------:R-:W-:Y:S01]  /*230f0*/  @!P1 IMAD.MOV.U32 R5, RZ, RZ, R6 ;  /* 0x000000ffff059224 */ /* 0x000fe200078e0006 */
[----:B------:R-:W-:Y:S02]  /*23100*/  ISETP.GE.AND P0, PT, R36, UR4, PT ;  /* 0x0000000424007c0c */ /* 0x000fe4000bf06270 */
[----:B------:R-:W-:Y:S01]  /*23110*/  @!P1 LEA.HI.X R3, R11, R37, R32, 0x2, P4 ;  /* 0x000000250b039211 */ /* 0x000fe200020f1420 */
[----:B------:R0:W-:Y:S01]  /*23120*/  @!P5 ST.E.64 desc[UR42][R12.64], R14 ;  /* 0x0000000e0c00d985 */ /* 0x0001e2000c101b2a */
[C---:B------:R-:W-:Y:S01]  /*23130*/  VIADD R11, R202.reuse, 0x28 ;  /* 0x00000028ca0b7836 */ /* 0x040fe20000000000 */
[----:B------:R-:W-:Y:S01]  /*23140*/  SHF.R.S32.HI R40, RZ, 0x1f, R40 ;  /* 0x0000001fff287819 */ /* 0x000fe20000011428 */
[----:B------:R-:W-:Y:S01]  /*23150*/  VIADD R32, R202, 0x18 ;  /* 0x00000018ca207836 */ /* 0x000fe20000000000 */
[----:B------:R1:W-:Y:S01]  /*23160*/  @!P1 ST.E.64 desc[UR42][R2.64], R4 ;  /* 0x0000000402009985 */ /* 0x0003e2000c101b2a */
[----:B------:R-:W-:-:S02]  /*23170*/  SHF.R.S32.HI R41, RZ, 0x1f, R41 ;  /* 0x0000001fff297819 */ /* 0x000fc40000011429 */
[----:B------:R-:W-:Y:S02]  /*23180*/  ISETP.GE.AND P1, PT, R11, UR4, PT ;  /* 0x000000040b007c0c */ /* 0x000fe4000bf26270 */
[----:B------:R-:W-:Y:S01]  /*23190*/  SHF.R.S32.HI R32, RZ, 0x1f, R32 ;  /* 0x0000001fff207819 */ /* 0x000fe20000011420 */
[----:B------:R-:W-:Y:S01]  /*231a0*/  @!P0 IMAD.MOV.U32 R6, RZ, RZ, R20 ;  /* 0x000000ffff068224 */ /* 0x000fe200078e0014 */
[----:B0-----:R-:W-:-:S04]  /*231b0*/  @!P2 LEA R12, P4, R38, R33, 0x2 ;  /* 0x00000021260ca211 */ /* 0x001fc800078810ff */
[----:B------:R-:W-:Y:S01]  /*231c0*/  @!P2 LEA.HI.X R13, R38, R37, R39, 0x2, P4 ;  /* 0x00000025260da211 */ /* 0x000fe200020f1427 */
[----:B-1----:R-:W-:Y:S01]  /*231d0*/  @!P2 IMAD.MOV.U32 R4, RZ, RZ, R7 ;  /* 0x000000ffff04a224 */ /* 0x002fe200078e0007 */
[----:B------:R-:W-:Y:S01]  /*231e0*/  @!P3 LEA R2, P5, R0, R33, 0x2 ;  /* 0x000000210002b211 */ /* 0x000fe200078a10ff */
[----:B------:R-:W-:Y:S02]  /*231f0*/  @!P2 IMAD.MOV.U32 R5, RZ, RZ, R9 ;  /* 0x000000ffff05a224 */ /* 0x000fe400078e0009 */
[----:B------:R-:W-:Y:S01]  /*23200*/  VIADD R38, R202, 0x30 ;  /* 0x00000030ca267836 */ /* 0x000fe20000000000 */
[----:B------:R-:W-:Y:S01]  /*23210*/  @!P3 LEA.HI.X R3, R0, R37, R32, 0x2, P5 ;  /* 0x000000250003b211 */ /* 0x000fe200028f1420 */
[----:B------:R-:W-:Y:S01]  /*23220*/  VIADD R39, R202, 0x20 ;  /* 0x00000020ca277836 */ /* 0x000fe20000000000 */
[----:B------:R0:W-:Y:S01]  /*23230*/  @!P2 ST.E.64 desc[UR42][R12.64], R4 ;  /* 0x000000040c00a985 */ /* 0x0001e2000c101b2a */
[----:B------:R-:W-:Y:S01]  /*23240*/  @!P3 IMAD.MOV.U32 R9, RZ, RZ, R10 ;  /* 0x000000ffff09b224 */ /* 0x000fe200078e000a */
[----:B------:R-:W-:Y:S01]  /*23250*/  ISETP.GE.AND P2, PT, R38, UR4, PT ;  /* 0x0000000426007c0c */ /* 0x000fe2000bf46270 */
[C---:B------:R-:W-:Y:S01]  /*23260*/  VIADD R0, R202.reuse, 0x38 ;  /* 0x00000038ca007836 */ /* 0x040fe20000000000 */
[----:B------:R-:W-:Y:S01]  /*23270*/  SHF.R.S32.HI R39, RZ, 0x1f, R39 ;  /* 0x0000001fff277819 */ /* 0x000fe20000011427 */
[----:B------:R-:W-:Y:S01]  /*23280*/  VIADD R32, R202, 0x28 ;  /* 0x00000028ca207836 */ /* 0x000fe20000000000 */
[----:B------:R1:W-:Y:S01]  /*23290*/  @!P3 ST.E.64 desc[UR42][R2.64], R8 ;  /* 0x000000080200b985 */ /* 0x0003e2000c101b2a */
[----:B------:R-:W-:Y:S01]  /*232a0*/  @!P0 IMAD.MOV.U32 R7, RZ, RZ, R24 ;  /* 0x000000ffff078224 */ /* 0x000fe200078e0018 */
[----:B------:R-:W-:-:S02]  /*232b0*/  ISETP.GE.AND P3, PT, R0, UR4, PT ;  /* 0x0000000400007c0c */ /* 0x000fc4000bf66270 */
[----:B------:R-:W-:Y:S02]  /*232c0*/  SHF.R.S32.HI R32, RZ, 0x1f, R32 ;  /* 0x0000001fff207819 */ /* 0x000fe40000011420 */
[----:B0-----:R-:W-:-:S04]  /*232d0*/  @!P0 LEA R4, P4, R36, R33, 0x2 ;  /* 0x0000002124048211 */ /* 0x001fc800078810ff */
[----:B------:R-:W-:Y:S01]  /*232e0*/  @!P0 LEA.HI.X R5, R36, R37, R39, 0x2, P4 ;  /* 0x0000002524058211 */ /* 0x000fe200020f1427 */
[C---:B------:R-:W-:Y:S01]  /*232f0*/  VIADD R36, R202.reuse, 0x40 ;  /* 0x00000040ca247836 */ /* 0x040fe20000000000 */
[C---:B-1----:R-:W-:Y:S01]  /*23300*/  @!P1 LEA R2, P5, R11.reuse, R33, 0x2 ;  /* 0x000000210b029211 */ /* 0x042fe200078a10ff */
[C---:B------:R-:W-:Y:S02]  /*23310*/  VIADD R39, R202.reuse, 0x30 ;  /* 0x00000030ca277836 */ /* 0x040fe40000000000 */
[----:B------:R0:W-:Y:S01]  /*23320*/  @!P0 ST.E.64 desc[UR42][R4.64], R6 ;  /* 0x0000000604008985 */ /* 0x0001e2000c101b2a */
[----:B------:R-:W-:Y:S01]  /*23330*/  @!P1 LEA.HI.X R3, R11, R37, R32, 0x2, P5 ;  /* 0x000000250b039211 */ /* 0x000fe200028f1420 */
[----:B------:R-:W-:Y:S01]  /*23340*/  VIADD R11, R202, 0x48 ;  /* 0x00000048ca0b7836 */ /* 0x000fe20000000000 */
[----:B------:R-:W-:Y:S01]  /*23350*/  ISETP.GE.AND P0, PT, R36, UR4, PT ;  /* 0x0000000424007c0c */ /* 0x000fe2000bf06270 */
[----:B------:R-:W-:Y:S01]  /*23360*/  VIADD R32, R202, 0x38 ;  /* 0x00000038ca207836 */ /* 0x000fe20000000000 */
[----:B------:R-:W-:-:S04]  /*23370*/  SHF.R.S32.HI R39, RZ, 0x1f, R39 ;  /* 0x0000001fff277819 */ /* 0x000fc80000011427 */
[----:B------:R-:W-:Y:S01]  /*23380*/  SHF.R.S32.HI R32, RZ, 0x1f, R32 ;  /* 0x0000001fff207819 */ /* 0x000fe20000011420 */
[----:B0-----:R-:W-:Y:S01]  /*23390*/  @!P1 IMAD.MOV.U32 R4, RZ, RZ, R21 ;  /* 0x000000ffff049224 */ /* 0x001fe200078e0015 */
        /* <DEDUP_REMOVED lines=15> */
[----:B------:R-:W-:Y:S01]  /*23490*/  VIADD R32, R202, 0x48 ;  /* 0x00000048ca207836 */ /* 0x000fe20000000000 */
[----:B------:R-:W-:-:S04]  /*234a0*/  @!P1 LEA R8, P5, R11, R33, 0x2 ;  /* 0x000000210b089211 */ /* 0x000fc800078a10ff */
[----:B------:R-:W-:-:S04]  /*234b0*/  SHF.R.S32.HI R32, RZ, 0x1f, R32 ;  /* 0x0000001fff207819 */ /* 0x000fc80000011420 */
[----:B------:R-:W-:Y:S01]  /*234c0*/  @!P1 LEA.HI.X R9, R11, R37, R32, 0x2, P5 ;  /* 0x000000250b099211 */ /* 0x000fe200028f1420 */
[----:B------:R-:W-:Y:S02]  /*234d0*/  VIADD R32, R202, 0x68 ;  /* 0x00000068ca207836 */ /* 0x000fe40000000000 */
[----:B0-----:R-:W-:Y:S01]  /*234e0*/  @!P3 IMAD.MOV.U32 R4, RZ, RZ, R27 ;  /* 0x000000ffff04b224 */ /* 0x001fe200078e001b */
[----:B------:R-:W-:Y:S01]  /*234f0*/  @!P0 LEA R6, P4, R36, R33, 0x2 ;  /* 0x0000002124068211 */ /* 0x000fe200078810ff */
[----:B------:R-:W-:-:S03]  /*23500*/  @!P3 IMAD.MOV.U32 R5, RZ, RZ, R29 ;  /* 0x000000ffff05b224 */ /* 0x000fc600078e001d */
[----:B------:R-:W-:Y:S01]  /*23510*/  @!P0 LEA.HI.X R7, R36, R37, R38, 0x2, P4 ;  /* 0x0000002524078211 */ /* 0x000fe200020f1426 */
[----:B------:R-:W-:Y:S01]  /*23520*/  VIADD R38, R202, 0x60 ;  /* 0x00000060ca267836 */ /* 0x000fe20000000000 */
[----:B------:R0:W-:Y:S01]  /*23530*/  @!P3 ST.E.64 desc[UR42][R2.64], R4 ;  /* 0x000000040200b985 */ /* 0x0001e2000c101b2a */
[----:B------:R-:W-:Y:S01]  /*23540*/  ISETP.GE.AND P3, PT, R0, UR4, PT ;  /* 0x0000000400007c0c */ /* 0x000fe2000bf66270 */
[----:B------:R-:W-:Y:S01]  /*23550*/  VIADD R36, R202, 0x58 ;  /* 0x00000058ca247836 */ /* 0x000fe20000000000 */
[----:B------:R-:W-:-:S04]  /*23560*/  @!P2 LEA R10, P4, R39, R33, 0x2 ;  /* 0x00000021270aa211 */ /* 0x000fc800078810ff */
[----:B------:R-:W-:Y:S01]  /*23570*/  @!P2 LEA.HI.X R11, R39, R37, R40, 0x2, P4 ;  /* 0x00000025270ba211 */ /* 0x000fe200020f1428 */
[C---:B------:R-:W-:Y:S01]  /*23580*/  VIADD R39, R202.reuse, 0x70 ;  /* 0x00000070ca277836 */ /* 0x040fe20000000000 */
[----:B------:R-:W-:Y:S01]  /*23590*/  SHF.R.S32.HI R36, RZ, 0x1f, R36 ;  /* 0x0000001fff247819 */ /* 0x000fe20000011424 */
[----:B------:R-:W-:Y:S02]  /*235a0*/  VIADD R40, R202, 0x60 ;  /* 0x00000060ca287836 */ /* 0x000fe40000000000 */
[----:B0-----:R-:W-:Y:S02]  /*235b0*/  @!P0 IMAD.MOV.U32 R2, RZ, RZ, R30 ;  /* 0x000000ffff028224 */ /* 0x001fe400078e001e */
[C---:B------:R-:W-:Y:S01]  /*235c0*/  @!P3 LEA R4, P5, R0.reuse, R33, 0x2 ;  /* 0x000000210004b211 */ /* 0x040fe200078a10ff */
[----:B------:R-:W-:Y:S01]  /*235d0*/  @!P0 IMAD.MOV.U32 R3, RZ, RZ, R52 ;  /* 0x000000ffff038224 */ /* 0x000fe200078e0034 */
[----:B------:R-:W-:Y:S01]  /*235e0*/  SHF.R.S32.HI R40, RZ, 0x1f, R40 ;  /* 0x0000001fff287819 */ /* 0x000fe20000011428 */
[----:B------:R-:W-:Y:S01]  /*235f0*/  @!P1 IMAD.MOV.U32 R52, RZ, RZ, R31 ;  /* 0x000000ffff349224 */ /* 0x000fe200078e001f */
[----:B------:R-:W-:Y:S01]  /*23600*/  @!P3 LEA.HI.X R5, R0, R37, R36, 0x2, P5 ;  /* 0x000000250005b211 */ /* 0x000fe200028f1424 */
[----:B------:R-:W-:Y:S01]  /*23610*/  VIADD R0, R202, 0x78 ;  /* 0x00000078ca007836 */ /* 0x000fe20000000000 */
[----:B------:R0:W-:Y:S01]  /*23620*/  @!P0 ST.E.64 desc[UR42][R6.64], R2 ;  /* 0x0000000206008985 */ /* 0x0001e2000c101b2a */
[----:B------:R-:W-:Y:S01]  /*23630*/  ISETP.GE.AND P0, PT, R38, UR4, PT ;  /* 0x0000000426007c0c */ /* 0x000fe2000bf06270 */
[----:B------:R-:W-:-:S02]  /*23640*/  VIADD R36, R202, 0x68 ;  /* 0x00000068ca247836 */ /* 0x000fc40000000000 */
[----:B------:R1:W-:Y:S01]  /*23650*/  @!P1 ST.E.64 desc[UR42][R8.64], R52 ;  /* 0x0000003408009985 */ /* 0x0003e2000c101b2a */
[----:B------:R-:W-:Y:S02]  /*23660*/  ISETP.GE.AND P1, PT, R32, UR4, PT ;  /* 0x0000000420007c0c */ /* 0x000fe4000bf26270 */
[----:B------:R-:W-:Y:S01]  /*23670*/  SHF.R.S32.HI R36, RZ, 0x1f, R36 ;  /* 0x0000001fff247819 */ /* 0x000fe20000011424 */
[----:B0-----:R-:W-:-:S06]  /*23680*/  @!P2 IMAD.MOV.U32 R2, RZ, RZ, R54 ;  /* 0x000000ffff02a224 */ /* 0x001fcc00078e0036 */
[-C--:B------:R-:W-:Y:S01]  /*23690*/  @!P0 LEA R6, P4, R38, R33.reuse, 0x2 ;  /* 0x0000002126068211 */ /* 0x080fe200078810ff */
[----:B------:R-:W-:Y:S02]  /*236a0*/  @!P2 IMAD.MOV.U32 R3, RZ, RZ, R56 ;  /* 0x000000ffff03a224 */ /* 0x000fe400078e0038 */
[----:B------:R-:W-:Y:S01]  /*236b0*/  @!P3 IMAD.MOV.U32 R56, RZ, RZ, R55 ;  /* 0x000000ffff38b224 */ /* 0x000fe200078e0037 */
[----:B-1----:R-:W-:Y:S02]  /*236c0*/  @!P1 LEA R8, P5, R32, R33, 0x2 ;  /* 0x0000002120089211 */ /* 0x002fe400078a10ff */
[----:B------:R0:W-:Y:S01]  /*236d0*/  @!P2 ST.E.64 desc[UR42][R10.64], R2 ;  /* 0x000000020a00a985 */ /* 0x0001e2000c101b2a */
[----:B------:R-:W-:Y:S02]  /*236e0*/  ISETP.GE.AND P2, PT, R39, UR4, PT ;  /* 0x0000000427007c0c */ /* 0x000fe4000bf46270 */
[-C--:B------:R-:W-:Y:S01]  /*236f0*/  @!P0 LEA.HI.X R7, R38, R37.reuse, R40, 0x2, P4 ;  /* 0x0000002526078211 */ /* 0x080fe200020f1428 */
[----:B------:R1:W-:Y:S01]  /*23700*/  @!P3 ST.E.64 desc[UR42][R4.64], R56 ;  /* 0x000000380400b985 */ /* 0x0003e2000c101b2a */
[----:B------:R-:W-:Y:S01]  /*23710*/  ISETP.GE.AND P3, PT, R0, UR4, PT ;  /* 0x0000000400007c0c */ /* 0x000fe2000bf66270 */
[----:B------:R-:W-:Y:S01]  /*23720*/  VIADD R38, R202, 0x80 ;  /* 0x00000080ca267836 */ /* 0x000fe20000000000 */
[----:B------:R-:W-:Y:S01]  /*23730*/  @!P1 LEA.HI.X R9, R32, R37, R36, 0x2, P5 ;  /* 0x0000002520099211 */ /* 0x000fe200028f1424 */
[----:B------:R-:W-:-:S02]  /*23740*/  VIADD R40, R202, 0x70 ;  /* 0x00000070ca287836 */ /* 0x000fc40000000000 */
[C---:B------:R-:W-:Y:S02]  /*23750*/  VIADD R32, R202.reuse, 0x88 ;  /* 0x00000088ca207836 */ /* 0x040fe40000000000 */
[C---:B------:R-:W-:Y:S01]  /*23760*/  VIADD R36, R202.reuse, 0x78 ;  /* 0x00000078ca247836 */ /* 0x040fe20000000000 */
[----:B------:R-:W-:Y:S01]  /*23770*/  SHF.R.S32.HI R40, RZ, 0x1f, R40 ;  /* 0x0000001fff287819 */ /* 0x000fe20000011428 */
[----:B0-----:R-:W-:Y:S01]  /*23780*/  @!P0 IMAD.MOV.U32 R2, RZ, RZ, R58 ;  /* 0x000000ffff028224 */ /* 0x001fe200078e003a */
        /* <DEDUP_REMOVED lines=8> */
[----:B------:R-:W-:Y:S01]  /*23810*/  VIADD R39, R202, 0x80 ;  /* 0x00000080ca277836 */ /* 0x000fe20000000000 */
[----:B-1----:R-:W-:Y:S01]  /*23820*/  @!P3 LEA R4, P5, R0, R33, 0x2 ;  /* 0x000000210004b211 */ /* 0x002fe200078a10ff */
[----:B------:R1:W-:Y:S01]  /*23830*/  @!P1 ST.E.64 desc[UR42][R8.64], R60 ;  /* 0x0000003c08009985 */ /* 0x0003e2000c101b2a */
[----:B------:R-:W-:-:S02]  /*23840*/  ISETP.GE.AND P1, PT, R32, UR4, PT ;  /* 0x0000000420007c0c */ /* 0x000fc4000bf26270 */
[----:B------:R-:W-:Y:S01]  /*23850*/  @!P3 LEA.HI.X R5, R0, R37, R36, 0x2, P5 ;  /* 0x000000250005b211 */ /* 0x000fe200028f1424 */
[C---:B------:R-:W-:Y:S01]  /*23860*/  VIADD R0, R202.reuse, 0x98 ;  /* 0x00000098ca007836 */ /* 0x040fe20000000000 */
[----:B------:R-:W-:Y:S01]  /*23870*/  SHF.R.S32.HI R39, RZ, 0x1f, R39 ;  /* 0x0000001fff277819 */ /* 0x000fe20000011427 */
[----:B------:R-:W-:Y:S02]  /*23880*/  VIADD R36, R202, 0x88 ;  /* 0x00000088ca247836 */ /* 0x000fe40000000000 */
[----:B0-----:R-:W-:Y:S02]  /*23890*/  @!P2 IMAD.MOV.U32 R2, RZ, RZ, R62 ;  /* 0x000000ffff02a224 */ /* 0x001fe400078e003e */
[-C--:B------:R-:W-:Y:S01]  /*238a0*/  @!P0 LEA R6, P4, R38, R33.reuse, 0x2 ;  /* 0x0000002126068211 */ /* 0x080fe200078810ff */
[----:B------:R-:W-:Y:S01]  /*238b0*/  @!P2 IMAD.MOV.U32 R3, RZ, RZ, R64 ;  /* 0x000000ffff03a224 */ /* 0x000fe200078e0040 */
[----:B------:R-:W-:Y:S01]  /*238c0*/  SHF.R.S32.HI R36, RZ, 0x1f, R36 ;  /* 0x0000001fff247819 */ /* 0x000fe20000011424 */
[----:B------:R-:W-:Y:S01]  /*238d0*/  @!P3 IMAD.MOV.U32 R64, RZ, RZ, R63 ;  /* 0x000000ffff40b224 */ /* 0x000fe200078e003f */
[----:B-1----:R-:W-:-:S02]  /*238e0*/  @!P1 LEA R8, P5, R32, R33, 0x2 ;  /* 0x0000002120089211 */ /* 0x002fc400078a10ff */
[----:B------:R0:W-:Y:S01]  /*238f0*/  @!P2 ST.E.64 desc[UR42][R10.64], R2 ;  /* 0x000000020a00a985 */ /* 0x0001e2000c101b2a */
[----:B------:R-:W-:Y:S02]  /*23900*/  ISETP.GE.AND P2, PT, R40, UR4, PT ;  /* 0x0000000428007c0c */ /* 0x000fe4000bf46270 */
[-C--:B------:R-:W-:Y:S01]  /*23910*/  @!P0 LEA.HI.X R7, R38, R37.reuse, R39, 0x2, P4 ;  /* 0x0000002526078211 */ /* 0x080fe200020f1427 */
[----:B------:R1:W-:Y:S01]  /*23920*/  @!P3 ST.E.64 desc[UR42][R4.64], R64 ;  /* 0x000000400400b985 */ /* 0x0003e2000c101b2a */
[----:B------:R-:W-:Y:S01]  /*23930*/  ISETP.GE.AND P3, PT, R0, UR4, PT ;  /* 0x0000000400007c0c */ /* 0x000fe2000bf66270 */
[----:B------:R-:W-:Y:S01]  /*23940*/  VIADD R39, R202, 0xa0 ;  /* 0x000000a0ca277836 */ /* 0x000fe20000000000 */
[----:B------:R-:W-:Y:S01]  /*23950*/  @!P1 LEA.HI.X R9, R32, R37, R36, 0x2, P5 ;  /* 0x0000002520099211 */ /* 0x000fe200028f1424 */
[C---:B------:R-:W-:Y:S02]  /*23960*/  VIADD R32, R202.reuse, 0xa8 ;  /* 0x000000a8ca207836 */ /* 0x040fe40000000000 */
[C---:B------:R-:W-:Y:S01]  /*23970*/  VIADD R38, R202.reuse, 0xb0 ;  /* 0x000000b0ca267836 */ /* 0x040fe20000000000 */
[----:B------:R-:W-:Y:S01]  /*23980*/  ISETP.GE.AND P4, PT, R39, UR4, PT ;  /* 0x0000000427007c0c */ /* 0x000fe2000bf86270 */
[----:B------:R-:W-:-:S02]  /*23990*/  VIADD R36, R202, 0x98 ;  /* 0x00000098ca247836 */ /* 0x000fc40000000000 */
[----:B0-----:R-:W-:Y:S02]  /*239a0*/  @!P0 IMAD.MOV.U32 R2, RZ, RZ, R66 ;  /* 0x000000ffff028224 */ /* 0x001fe400078e0042 */
[----:B------:R-:W-:Y:S01]  /*239b0*/  @!P0 IMAD.MOV.U32 R3, RZ, RZ, R68 ;  /* 0x000000ffff038224 */ /* 0x000fe200078e0044 */
[----:B------:R-:W-:Y:S01]  /*239c0*/  SHF.R.S32.HI R36, RZ, 0x1f, R36 ;  /* 0x0000001fff247819 */ /* 0x000fe20000011424 */
[----:B------:R-:W-:Y:S01]  /*239d0*/  @!P1 IMAD.MOV.U32 R68, RZ, RZ, R67 ;  /* 0x000000ffff449224 */ /* 0x000fe200078e0043 */
[-C--:B-1----:R-:W-:Y:S02]  /*239e0*/  @!P3 LEA R4, P5, R0, R33.reuse, 0x2 ;  /* 0x000000210004b211 */ /* 0x082fe400078a10ff */
[----:B------:R0:W-:Y:S01]  /*239f0*/  @!P0 ST.E.64 desc[UR42][R6.64], R2 ;  /* 0x0000000206008985 */ /* 0x0001e2000c101b2a */
[----:B------:R-:W-:Y:S02]  /*23a00*/  @!P2 LEA R10, P0, R40, R33, 0x2 ;  /* 0x00000021280aa211 */ /* 0x000fe400078010ff */
[-C--:B------:R-:W-:Y:S01]  /*23a10*/  @!P3 LEA.HI.X R5, R0, R37.reuse, R36, 0x2, P5 ;  /* 0x000000250005b211 */ /* 0x080fe200028f1424 */
[----:B------:R1:W-:Y:S01]  /*23a20*/  @!P1 ST.E.64 desc[UR42][R8.64], R68 ;  /* 0x0000004408009985 */ /* 0x0003e2000c101b2a */
[----:B------:R-:W-:Y:S01]  /*23a30*/  ISETP.GE.AND P1, PT, R32, UR4, PT ;  /* 0x0000000420007c0c */ /* 0x000fe2000bf26270 */
[----:B------:R-:W-:Y:S01]  /*23a40*/  VIADD R36, R202, 0xa8 ;  /* 0x000000a8ca247836 */ /* 0x000fe20000000000 */
[----:B------:R-:W-:Y:S01]  /*23a50*/  @!P2 LEA.HI.X R11, R40, R37, R41, 0x2, P0 ;  /* 0x00000025280ba211 */ /* 0x000fe200000f1429 */
[----:B------:R-:W-:Y:S01]  /*23a60*/  VIADD R40, R202, 0xa0 ;  /* 0x000000a0ca287836 */ /* 0x000fe20000000000 */
[----:B------:R-:W-:-:S02]  /*23a70*/  ISETP.GE.AND P0, PT, R38, UR4, PT ;  /* 0x0000000426007c0c */ /* 0x000fc4000bf06270 */
[----:B------:R-:W-:Y:S02]  /*23a80*/  SHF.R.S32.HI R36, RZ, 0x1f, R36 ;  /* 0x0000001fff247819 */ /* 0x000fe40000011424 */
[----:B------:R-:W-:Y:S01]  /*23a90*/  SHF.R.S32.HI R40, RZ, 0x1f, R40 ;  /* 0x0000001fff287819 */ /* 0x000fe20000011428 */
[----:B0-----:R-:W-:Y:S01]  /*23aa0*/  @!P2 IMAD.MOV.U32 R2, RZ, RZ, R70 ;  /* 0x000000ffff02a224 */ /* 0x001fe200078e0046 */
[----:B------:R-:W-:Y:S01]  /*23ab0*/  SHF.R.S32.HI R0, RZ, 0x1f, R38 ;  /* 0x0000001fff007819 */ /* 0x000fe20000011426 */
[----:B------:R-:W-:Y:S02]  /*23ac0*/  @!P2 IMAD.MOV.U32 R3, RZ, RZ, R72 ;  /* 0x000000ffff03a224 */ /* 0x000fe400078e0048 */
[----:B------:R-:W-:-:S03]  /*23ad0*/  @!P3 IMAD.MOV.U32 R72, RZ, RZ, R71 ;  /* 0x000000ffff48b224 */ /* 0x000fc600078e0047 */
[----:B------:R0:W-:Y:S01]  /*23ae0*/  @!P2 ST.E.64 desc[UR42][R10.64], R2 ;  /* 0x000000020a00a985 */ /* 0x0001e2000c101b2a */
[CC--:B------:R-:W-:Y:S02]  /*23af0*/  @!P4 LEA R6, P2, R39.reuse, R33.reuse, 0x2 ;  /* 0x000000212706c211 */ /* 0x0c0fe400078410ff */
[-C--:B------:R-:W-:Y:S01]  /*23b00*/  @!P0 LEA R12, P5, R38, R33.reuse, 0x2 ;  /* 0x00000021260c8211 */ /* 0x080fe200078a10ff */
[----:B------:R2:W-:Y:S01]  /*23b10*/  @!P3 ST.E.64 desc[UR42][R4.64], R72 ;  /* 0x000000480400b985 */ /* 0x0005e2000c101b2a */
[C---:B-1----:R-:W-:Y:S02]  /*23b20*/  @!P1 LEA R8, P3, R32.reuse, R33, 0x2 ;  /* 0x0000002120089211 */ /* 0x042fe400078610ff */
[-C--:B------:R-:W-:Y:S02]  /*23b30*/  @!P4 LEA.HI.X R7, R39, R37.reuse, R40, 0x2, P2 ;  /* 0x000000252707c211 */ /* 0x080fe400010f1428 */
[-C--:B------:R-:W-:Y:S02]  /*23b40*/  @!P1 LEA.HI.X R9, R32, R37.reuse, R36, 0x2, P3 ;  /* 0x0000002520099211 */ /* 0x080fe400018f1424 */
[----:B------:R-:W-:Y:S01]  /*23b50*/  @!P0 LEA.HI.X R13, R38, R37, R0, 0x2, P5 ;  /* 0x00000025260d8211 */ /* 0x000fe200028f1400 */
[----:B------:R-:W-:-:S02]  /*23b60*/  VIADD R0, R202, 0xb8 ;  /* 0x000000b8ca007836 */ /* 0x000fc40000000000 */
[----:B0-----:R-:W-:Y:S02]  /*23b70*/  @!P4 IMAD.MOV.U32 R2, RZ, RZ, R74 ;  /* 0x000000ffff02c224 */ /* 0x001fe400078e004a */
[----:B------:R-:W-:Y:S02]  /*23b80*/  @!P4 IMAD.MOV.U32 R3, RZ, RZ, R76 ;  /* 0x000000ffff03c224 */ /* 0x000fe400078e004c */
[----:B------:R-:W-:-:S03]  /*23b90*/  @!P1 IMAD.MOV.U32 R76, RZ, RZ, R75 ;  /* 0x000000ffff4c9224 */ /* 0x000fc600078e004b */
[----:B------:R2:W-:Y:S04]  /*23ba0*/  @!P4 ST.E.64 desc[UR42][R6.64], R2 ;  /* 0x000000020600c985 */ /* 0x0005e8000c101b2a */
[----:B------:R2:W-:Y:S04]  /*23bb0*/  @!P1 ST.E.64 desc[UR42][R8.64], R76 ;  /* 0x0000004c08009985 */ /* 0x0005e8000c101b2a */
[----:B------:R2:W-:Y:S01]  /*23bc0*/  @!P0 ST.E.64 desc[UR42][R12.64], R86 ;  /* 0x000000560c008985 */ /* 0x0005e2000c101b2a */
[----:B------:R-:W-:-:S13]  /*23bd0*/  ISETP.GE.AND P0, PT, R0, UR4, PT ;  /* 0x0000000400007c0c */ /* 0x000fda000bf06270 */
[----:B--2---:R-:W-:Y:S05]  /*23be0*/  @P0 BRA `(.L_x_5690) ;  /* 0x0000000c00840947 */ /* 0x004fea0003800000 */
[----:B------:R-:W-:Y:S02]  /*23bf0*/  LEA R2, P0, R0, R33, 0x2 ;  /* 0x0000002100027211 */ /* 0x000fe400078010ff */
[----:B------:R-:W-:-:S04]  /*23c00*/  SHF.R.S32.HI R3, RZ, 0x1f, R0 ;  /* 0x0000001fff037819 */ /* 0x000fc80000011400 */
[----:B------:R-:W-:-:S05]  /*23c10*/  LEA.HI.X R3, R0, R37, R3, 0x2, P0 ;  /* 0x0000002500037211 */ /* 0x000fca00000f1403 */
[----:B------:R0:W-:Y:S01]  /*23c20*/  ST.E.64 desc[UR42][R2.64], R88 ;  /* 0x0000005802007985 */ /* 0x0001e2000c101b2a */
[----:B------:R-:W-:Y:S05]  /*23c30*/  BRA `(.L_x_5690) ;  /* 0x0000000c00707947 */ /* 0x000fea0003800000 */
.L_x_5676:
[----:B------:R-:W2:Y:S01]  /*23c40*/  LDL R6, [R1+0x10] ;  /* 0x0000100001067983 */ /* 0x000ea20000100800 */
[----:B------:R-:W-:Y:S01]  /*23c50*/  ULDC.64 UR4, c[0x0][0xc08] ;  /* 0x0003020000047ab9 */ /* 0x000fe20000000a00 */
[----:B------:R-:W2:Y:S01]  /*23c60*/  LDC.64 R2, c[0x0][0xc00] ;  /* 0x00030000ff027b82 */ /* 0x000ea20000000a00 */
[----:B------:R-:W-:Y:S01]  /*23c70*/  ISETP.NE.U32.AND P0, PT, RZ, UR4, PT ;  /* 0x00000004ff007c0c */ /* 0x000fe2000bf05070 */
[----:B------:R-:W-:-:S03]  /*23c80*/  IMAD.MOV.U32 R15, RZ, RZ, RZ ;  /* 0x000000ffff0f7224 */ /* 0x000fc600078e00ff */
[----:B------:R-:W-:Y:S01]  /*23c90*/  ISETP.NE.AND.EX P1, PT, RZ, UR5, PT, P0 ;  /* 0x00000005ff007c0c */ /* 0x000fe2000bf25300 */
[----:B------:R-:W-:Y:S02]  /*23ca0*/  ULDC.64 UR4, c[0x0][0xc00] ;  /* 0x0003000000047ab9 */ /* 0x000fe40000000a00 */
[----:B------:R-:W-:-:S04]  /*23cb0*/  ISETP.NE.U32.AND P0, PT, RZ, UR4, PT ;  /* 0x00000004ff007c0c */ /* 0x000fc8000bf05070 */
[----:B------:R-:W-:-:S06]  /*23cc0*/  ISETP.NE.AND.EX P0, PT, RZ, UR5, PT, P0 ;  /* 0x00000005ff007c0c */ /* 0x000fcc000bf05300 */
[----:B------:R-:W1:Y:S01]  /*23cd0*/  @P1 LDC.64 R4, c[0x0][0xc08] ;  /* 0x00030200ff041b82 */ /* 0x000e620000000a00 */
[----:B------:R-:W-:Y:S02]  /*23ce0*/  ULDC UR4, c[0x0][0xa88] ;  /* 0x0002a20000047ab9 */ /* 0x000fe40000000800 */
[----:B------:R-:W-:Y:S01]  /*23cf0*/  IMAD.U32 R20, RZ, RZ, UR4 ;  /* 0x00000004ff147e24 */ /* 0x000fe2000f8e00ff */
[----:B------:R-:W3:Y:S01]  /*23d00*/  S2R R28, SR_TID.X ;  /* 0x00000000001c7919 */ /* 0x000ee20000002100 */
[----:B--2---:R-:W-:-:S04]  /*23d10*/  IMAD.WIDE R2, R6, 0x4, R2 ;  /* 0x0000000406027825 */ /* 0x004fc800078e0202 */
[----:B-1----:R-:W-:Y:S01]  /*23d20*/  @P1 IMAD.WIDE R4, R6, 0x4, R4 ;  /* 0x0000000406041825 */ /* 0x002fe200078e0204 */
[----:B------:R1:W5:Y:S04]  /*23d30*/  @P0 LDG.E R15, desc[UR42][R2.64] ;  /* 0x0000002a020f0981 */ /* 0x000368000c1e1900 */
[----:B------:R1:W5:Y:S01]  /*23d40*/  @P1 LDG.E R20, desc[UR42][R4.64] ;  /* 0x0000002a04141981 */ /* 0x000362000c1e1900 */
[----:B---3--:R-:W-:Y:S01]  /*23d50*/  VIADD R0, R28, 0xffffff80 ;  /* 0xffffff801c007836 */ /* 0x008fe20000000000 */
[----:B------:R-:W-:Y:S02]  /*23d60*/  ISETP.GT.AND P2, PT, R166, 0x1, PT ;  /* 0x00000001a600780c */ /* 0x000fe40003f44270 */
[----:B-----5:R-:W-:Y:S02]  /*23d70*/  SHF.R.S32.HI R24, RZ, 0x1f, R6 ;  /* 0x0000001fff187819 */ /* 0x020fe40000011406 */
[----:B------:R-:W-:Y:S01]  /*23d80*/  ISETP.GT.AND P3, PT, R0, 0x7f, PT ;  /* 0x0000007f0000780c */ /* 0x000fe20003f64270 */
[----:B------:R-:W-:-:S12]  /*23d90*/  @P1 BRA `(.L_x_5695) ;  /* 0x0000000000101947 */ /* 0x000fd80003800000 */
[----:B------:R-:W-:Y:S05]  /*23da0*/  @!P0 BRA `(.L_x_5695) ;  /* 0x00000000000c8947 */ /* 0x000fea0003800000 */
[----:B-1----:R-:W2:Y:S04]  /*23db0*/  LDG.E R5, desc[UR42][R2.64] ;  /* 0x0000002a02057981 */ /* 0x002ea8000c1e1900 */
[----:B------:R-:W2:Y:S02]  /*23dc0*/  LDG.E R20, desc[UR42][R2.64+0x4] ;  /* 0x0000042a02147981 */ /* 0x000ea4000c1e1900 */
[----:B--2---:R-:W-:-:S07]  /*23dd0*/  IMAD.IADD R20, R20, 0x1, -R5 ;  /* 0x0000000114147824 */ /* 0x004fce00078e0a05 */
.L_x_5695:
[----:B------:R-:W-:Y:S01]  /*23de0*/  BSSY B1, `(.L_x_5696) ;  /* 0x0000036000017945 */ /* 0x000fe20003800000 */
[----:B------:R-:W-:Y:S02]  /*23df0*/  SEL R25, R6, RZ, !P0 ;  /* 0x000000ff06197207 */ /* 0x000fe40004000000 */
[----:B------:R-:W-:Y:S02]  /*23e00*/  SEL R24, R24, RZ, !P0 ;  /* 0x000000ff18187207 */ /* 0x000fe40004000000 */
[----:B------:R-:W-:Y:S01]  /*23e10*/  SHF.R.S32.HI R14, RZ, 0x1f, R15 ;  /* 0x0000001fff0e7819 */ /* 0x000fe2000001140f */
[----:B------:R-:W-:Y:S06]  /*23e20*/  @P3 BRA `(.L_x_5697) ;  /* 0x0000000000c43947 */ /* 0x000fec0003800000 */
[----:B------:R-:W2:Y:S01]  /*23e30*/  LDC R29, c[0x0][0xbe8] ;  /* 0x0002fa00ff1d7b82 */ /* 0x000ea20000000800 */
[----:B------:R-:W-:Y:S01]  /*23e40*/  IADD3 R27, R212, -0x80, R28 ;  /* 0xffffff80d41b7810 */ /* 0x000fe20007ffe01c */
[----:B--2---:R-:W-:-:S05]  /*23e50*/  IMAD R0, R20, R29, RZ ;  /* 0x0000001d14007224 */ /* 0x004fca00078e02ff */
[----:B------:R-:W-:-:S13]  /*23e60*/  ISETP.GE.AND P0, PT, R27, R0, PT ;  /* 0x000000001b00720c */ /* 0x000fda0003f06270 */
[----:B------:R-:W-:Y:S05]  /*23e70*/  @P0 BRA `(.L_x_5697) ;  /* 0x0000000000b00947 */ /* 0x000fea0003800000 */
[----:B------:R-:W2:Y:S01]  /*23e80*/  LDL.LU R30, [R1+0x18] ;  /* 0x00001800011e7983 */ /* 0x000ea20000300800 */
[----:B------:R-:W-:Y:S01]  /*23e90*/  IMAD.MOV.U32 R0, RZ, RZ, 0x9b8 ;  /* 0x000009b8ff007424 */ /* 0x000fe200078e00ff */
[----:B------:R-:W-:Y:S01]  /*23ea0*/  ISETP.GT.AND P3, PT, R166, 0x1, PT ;  /* 0x00000001a600780c */ /* 0x000fe20003f64270 */
[----:B-1----:R-:W1:Y:S01]  /*23eb0*/  LDC.64 R2, c[0x0][0xba8] ;  /* 0x0002ea00ff027b82 */ /* 0x002e620000000a00 */
[----:B------:R-:W-:Y:S01]  /*23ec0*/  ISETP.NE.AND P0, PT, R29, 0x1, PT ;  /* 0x000000011d00780c */ /* 0x000fe20003f05270 */
[----:B------:R-:W-:Y:S01]  /*23ed0*/  IMAD.MOV.U32 R21, RZ, RZ, R27 ;  /* 0x000000ffff157224 */ /* 0x000fe200078e001b */
[----:B------:R-:W-:-:S05]  /*23ee0*/  SEL R26, R0, 0x978, P3 ;  /* 0x00000978001a7807 */ /* 0x000fca0001800000 */
        /* <DEDUP_REMOVED lines=21> */
[----:B--2---:R-:W-:-:S05]  /*24040*/  SEL R33, R30, RZ, P3 ;  /* 0x000000ff1e217207 */ /* 0x004fca0001800000 */
[----:B------:R-:W-:-:S04]  /*24050*/  IMAD.WIDE.U32 R6, R10, R33, RZ ;  /* 0x000000210a067225 */ /* 0x000fc800078e00ff */
[----:B------:R-:W-:Y:S01]  /*24060*/  IMAD R11, R11, R33, RZ ;  /* 0x000000210b0b7224 */ /* 0x000fe200078e02ff */
[----:B------:R-:W-:Y:S02]  /*24070*/  IADD3 R6, P0, P1, R21, R12, R6 ;  /* 0x0000000c15067210 */ /* 0x000fe4000791e006 */
[----:B------:R-:W-:Y:S01]  /*24080*/  SHF.R.S32.HI R21, RZ, 0x1f, R21 ;  /* 0x0000001fff157819 */ /* 0x000fe20000011415 */
[----:B------:R-:W-:Y:S01]  /*24090*/  IMAD.IADD R7, R11, 0x1, R7 ;  /* 0x000000010b077824 */ /* 0x000fe200078e0207 */
        /* <DEDUP_REMOVED lines=10> */
.L_x_5697:
[----:B------:R-:W-:Y:S05]  /*24140*/  BSYNC B1 ;  /* 0x0000000000017941 */ /* 0x000fea0003800000 */
.L_x_5696:
[----:B------:R-:W-:Y:S05]  /*24150*/  @P2 BRA `(.L_x_5690) ;  /* 0x0000000800282947 */ /* 0x000fea0003800000 */
[----:B------:R-:W3:Y:S01]  /*24160*/  LDC R21, c[0x0][0xbe8] ;  /* 0x0002fa00ff157b82 */ /* 0x000ee20000000800 */
[----:B-1----:R-:W-:Y:S01]  /*24170*/  VIADD R4, R28, 0xffffff80 ;  /* 0xffffff801c047836 */ /* 0x002fe20000000000 */
[----:B------:R-:W-:Y:S01]  /*24180*/  ULDC.64 UR4, c[0x0][0xaa0] ;  /* 0x0002a80000047ab9 */ /* 0x000fe20000000a00 */
[----:B------:R-:W-:Y:S01]  /*24190*/  ULDC.64 UR6, c[0x0][0xaf0] ;  /* 0x0002bc0000067ab9 */ /* 0x000fe20000000a00 */
[----:B------:R-:W-:Y:S02]  /*241a0*/  IMAD R0, R14, UR4, RZ ;  /* 0x000000040e007c24 */ /* 0x000fe4000f8e02ff */
[----:B--2---:R-:W-:Y:S02]  /*241b0*/  SHF.R.S32.HI R3, RZ, 0x1f, R4 ;  /* 0x0000001fff037819 */ /* 0x004fe40000011404 */
[----:B------:R-:W-:Y:S02]  /*241c0*/  IMAD R5, R15, UR5, R0 ;  /* 0x000000050f057c24 */ /* 0x000fe4000f8e0200 */
[----:B------:R-:W-:Y:S01]  /*241d0*/  LEA.HI R7, R3, R4, RZ, 0x3 ;  /* 0x0000000403077211 */ /* 0x000fe200078f18ff */
[----:B------:R-:W-:Y:S01]  /*241e0*/  IMAD.WIDE.U32 R2, R15, UR4, RZ ;  /* 0x000000040f027c25 */ /* 0x000fe2000f8e00ff */
[----:B------:R-:W-:-:S02]  /*241f0*/  ULDC.64 UR4, c[0x0][0xae8] ;  /* 0x0002ba0000047ab9 */ /* 0x000fc40000000a00 */
        /* <DEDUP_REMOVED lines=9> */
[----:B------:R-:W-:Y:S02]  /*24290*/  IMAD.IADD R9, R212, 0x1, R5 ;  /* 0x00000001d4097824 */ /* 0x000fe400078e0205 */
[----:B------:R-:W-:Y:S02]  /*242a0*/  IMAD R4, R24, UR6, RZ ;  /* 0x0000000618047c24 */ /* 0x000fe4000f8e02ff */
[----:B------:R-:W-:Y:S02]  /*242b0*/  IMAD.MOV.U32 R5, RZ, RZ, R9 ;  /* 0x000000ffff057224 */ /* 0x000fe400078e0009 */
[C---:B------:R-:W-:Y:S01]  /*242c0*/  IMAD R7, R25.reuse, UR7, R4 ;  /* 0x0000000719077c24 */ /* 0x040fe2000f8e0204 */
[----:B------:R-:W1:Y:S01]  /*242d0*/  @P0 LDC R6, c[0x0][0xbec] ;  /* 0x0002fb00ff060b82 */ /* 0x000e620000000800 */
[----:B------:R-:W-:-:S04]  /*242e0*/  IMAD.WIDE.U32 R2, R25, UR6, R2 ;  /* 0x0000000619027c25 */ /* 0x000fc8000f8e0002 */
[----:B------:R-:W-:-:S03]  /*242f0*/  IMAD.IADD R3, R3, 0x1, R7 ;  /* 0x0000000103037824 */ /* 0x000fc600078e0207 */
[----:B------:R-:W2:Y:S01]  /*24300*/  @P0 LDC R11, c[0x0][0xbf0] ;  /* 0x0002fc00ff0b0b82 */ /* 0x000ea20000000800 */
[----:B-1----:R-:W-:-:S05]  /*24310*/  @P0 IMAD.HI.U32 R0, R9, R6, RZ ;  /* 0x0000000609000227 */ /* 0x002fca00078e00ff */
[----:B--2---:R-:W-:-:S04]  /*24320*/  @P0 SHF.R.U32.HI R5, RZ, R11, R0 ;  /* 0x0000000bff050219 */ /* 0x004fc80000011600 */
        /* <DEDUP_REMOVED lines=26> */
.L_x_6025:
[----:B------:R-:W-:Y:S01]  /*244d0*/  IMAD R21, R20, R21, RZ ;  /* 0x0000001514157224 */ /* 0x000fe200078e02ff */
[----:B------:R-:W-:Y:S01]  /*244e0*/  BSSY B1, `(.L_x_5699) ;  /* 0x0000011000017945 */ /* 0x000fe20003800000 */
[----:B------:R-:W-:-:S05]  /*244f0*/  IMAD.IADD R212, R27, 0x1, R212 ;  /* 0x000000011bd47824 */ /* 0x000fca00078e02d4 */
        /* <DEDUP_REMOVED lines=15> */
.L_x_5700:
[----:B------:R-:W-:Y:S05]  /*245f0*/  BSYNC B1 ;  /* 0x0000000000017941 */ /* 0x000fea0003800000 */
.L_x_5699:
[----:B------:R-:W-:-:S03]  /*24600*/  UMOV UR4, 0xffffffff ;  /* 0xffffffff00047882 */ /* 0x000fc60000000000 */
[----:B------:R-:W-:Y:S05]  /*24610*/  BRA.DIV UR4, `(.L_x_5701) ;  /* 0x000000d204d87947 */ /* 0x000fea000b800000 */
[----:B--2---:R2:W0:Y:S04]  /*24620*/  SHFL.IDX PT, R0, R3, 0x1, 0x181f ;  /* 0x00381f0003007f89 */ /* 0x00442800000e0000 */
[----:B---34-:R2:W3:Y:S02]  /*24630*/  SHFL.IDX PT, R14, R2, 0x1, 0x181f ;  /* 0x00381f00020e7f89 */ /* 0x0184e400000e0000 */
.L_x_6029:
        /* <DEDUP_REMOVED lines=17> */
.L_x_5703:
[----:B------:R-:W-:Y:S05]  /*24750*/  BSYNC B1 ;  /* 0x0000000000017941 */ /* 0x000fea0003800000 */
.L_x_5702:
[----:B------:R-:W-:-:S03]  /*24760*/  UMOV UR4, 0xffffffff ;  /* 0xffffffff00047882 */ /* 0x000fc60000000000 */
[----:B------:R-:W-:Y:S05]  /*24770*/  BRA.DIV UR4, `(.L_x_5704) ;  /* 0x000000d204c87947 */ /* 0x000fea000b800000 */
[----:B0-----:R0:W0:Y:S04]  /*24780*/  SHFL.IDX PT, R0, R3, 0x2, 0x181f ;  /* 0x00581f0003007f89 */ /* 0x00102800000e0000 */
[----:B---34-:R3:W4:Y:S02]  /*24790*/  SHFL.IDX PT, R14, R2, 0x2, 0x181f ;  /* 0x00581f00020e7f89 */ /* 0x01872400000e0000 */
.L_x_6033:
        /* <DEDUP_REMOVED lines=17> */
.L_x_5706:
[----:B------:R-:W-:Y:S05]  /*248b0*/  BSYNC B1 ;  /* 0x0000000000017941 */ /* 0x000fea0003800000 */
.L_x_5705:
[----:B------:R-:W-:-:S03]  /*248c0*/  UMOV UR4, 0xffffffff ;  /* 0xffffffff00047882 */ /* 0x000fc60000000000 */
[----:B------:R-:W-:Y:S05]  /*248d0*/  BRA.DIV UR4, `(.L_x_5707) ;  /* 0x000000d204b87947 */ /* 0x000fea000b800000 */
[----:B0-----:R0:W0:Y:S04]  /*248e0*/  SHFL.IDX PT, R0, R3, 0x3, 0x181f ;  /* 0x00781f0003007f89 */ /* 0x00102800000e0000 */
[----:B----4-:R4:W0:Y:S02]  /*248f0*/  SHFL.IDX PT, R14, R2, 0x3, 0x181f ;  /* 0x00781f00020e7f89 */ /* 0x01082400000e0000 */
.L_x_6037:
[----:B-1234-:R-:W-:-:S05]  /*24900*/  VIADD R2, R212, 0x60 ;  /* 0x00000060d4027836 */ /* 0x01efca0000000000 */
        /* <DEDUP_REMOVED lines=15> */
.L_x_5690:
[----:B------:R-:W-:Y:S05]  /*24a00*/  BSYNC B0 ;  /* 0x0000000000007941 */ /* 0x000fea0003800000 */
.L_x_5675:
[----:B------:R-:W-:Y:S02]  /*24a10*/  ULDC UR4, c[0x0][0xc3c] ;  /* 0x00030f0000047ab9 */ /* 0x000fe40000000800 */
[----:B------:R-:W-:-:S13]  /*24a20*/  ISETP.GE.AND P0, PT, R227, UR4, PT ;  /* 0x00000004e3007c0c */ /* 0x000fda000bf06270 */
[----:B------:R-:W-:Y:S05]  /*24a30*/  @!P0 BRA `(.L_x_5708) ;  /* 0xfffffdc800b48947 */ /* 0x000fea000383ffff */
[----:B------:R-:W-:Y:S05]  /*24a40*/  BRA `(.L_x_5469) ;  /* 0x0000008c00d87947 */ /* 0x000fea0003800000 */
.L_x_5467:
        /* <DEDUP_REMOVED lines=58> */
.L_x_5712:
        /* <DEDUP_REMOVED lines=37> */
.L_x_5710:
        /* <DEDUP_REMOVED lines=13> */
.L_x_5713:
        /* <DEDUP_REMOVED lines=62> */
.L_x_5714:
        /* <DEDUP_REMOVED lines=61> */
.L_x_5715:
[----:B------:R-:W-:-:S05]  /*258c0*/  LOP3.LUT R17, RZ, R2, RZ, 0x33, !PT ;  /* 0x00000002ff117212 */ /* 0x000fca00078e33ff */
[----:B------:R-:W-:Y:S01]  /*258d0*/  IMAD.IADD R17, R0, 0x1, R17 ;  /* 0x0000000100117824 */ /* 0x000fe200078e0211 */
[----:B------:R-:W-:Y:S06]  /*258e0*/  BRA `(.L_x_5716) ;  /* 0x00000000000c7947 */ /* 0x000fec0003800000 */
.L_x_5711:
[----:B------:R-:W-:Y:S02]  /*258f0*/  IMAD.MOV.U32 R17, RZ, RZ, RZ ;  /* 0x000000ffff117224 */ /* 0x000fe400078e00ff */
[----:B------:R-:W-:Y:S02]  /*25900*/  IMAD.U32 R16, RZ, RZ, UR6 ;  /* 0x00000006ff107e24 */ /* 0x000fe4000f8e00ff */
[----:B------:R-:W-:-:S07]  /*25910*/  IMAD.MOV.U32 R18, RZ, RZ, RZ ;  /* 0x000000ffff127224 */ /* 0x000fce00078e00ff */
.L_x_5716:
[----:B------:R-:W-:-:S13]  /*25920*/  ISETP.NE.AND P0, PT, R7, RZ, PT ;  /* 0x000000ff0700720c */ /* 0x000fda0003f05270 */
[----:B------:R-:W0:Y:S01]  /*25930*/  @!P0 S2R R3, SR_CgaCtaId ;  /* 0x0000000000038919 */ /* 0x000e220000008800 */
[----:B------:R-:W-:-:S04]  /*25940*/  @!P0 MOV R0, 0x400 ;  /* 0x0000040000008802 */ /* 0x000fc80000000f00 */
[----:B0-----:R-:W-:-:S05]  /*25950*/  @!P0 LEA R0, R3, R0, 0x18 ;  /* 0x0000000003008211 */ /* 0x001fca00078ec0ff */
[----:B------:R2:W-:Y:S01]  /*25960*/  @!P0 STS.128 [R0+0x2a8d0], R16 ;  /* 0x02a8d01000008388 */ /* 0x0005e20000000c00 */
[----:B------:R-:W-:Y:S06]  /*25970*/  BAR.ARV 0x5, 0x180 ;  /* 0x0146000000007b1d */ /* 0x000fec0000002000 */
.L_x_5709:
        /* <DEDUP_REMOVED lines=8> */
[----:B------:R-:W-:Y:S01]  /*25a00*/  BSSY B7, `(.L_x_5717) ;  /* 0x00007bb000077945 */ /* 0x000fe20003800000 */
[----:B------:R-:W-:Y:S01]  /*25a10*/  IMAD.MOV.U32 R30, RZ, RZ, 0x1 ;  /* 0x00000001ff1e7424 */ /* 0x000fe200078e00ff */
[----:B------:R-:W-:Y:S01]  /*25a20*/  ULDC.64 UR40, c[0x0][0x198] ;  /* 0x0000660000287ab9 */ /* 0x000fe20000000a00 */
[----:B------:R-:W-:Y:S01]  /*25a30*/  IMAD.MOV.U32 R28, RZ, RZ, RZ ;  /* 0x000000ffff1c7224 */ /* 0x000fe200078e00ff */
[----:B------:R-:W-:Y:S01]  /*25a40*/  ULOP3.LUT UR39, UR36, 0x2, URZ, 0xfc, !UPT ;  /* 0x0000000224277892 */ /* 0x000fe2000f8efc3f */
[----:B------:R-:W-:Y:S01]  /*25a50*/  IMAD.MOV.U32 R26, RZ, RZ, RZ ;  /* 0x000000ffff1a7224 */ /* 0x000fe200078e00ff */
[----:B------:R-:W-:Y:S01]  /*25a60*/  ULOP3.LUT UR37, UR36, 0x1, URZ, 0xfc, !UPT ;  /* 0x0000000124257892 */ /* 0x000fe2000f8efc3f */
[----:B------:R-:W-:Y:S01]  /*25a70*/  IMAD.MOV.U32 R29, RZ, RZ, 0x1 ;  /* 0x00000001ff1d7424 */ /* 0x000fe200078e00ff */
[----:B------:R-:W-:Y:S01]  /*25a80*/  ULDC UR38, c[0x0][0xc] ;  /* 0x0000030000267ab9 */ /* 0x000fe20000000800 */
[----:B---3--:R-:W-:-:S02]  /*25a90*/  IMAD.U32 R37, RZ, RZ, UR4 ;  /* 0x00000004ff257e24 */ /* 0x008fc4000f8e00ff */
[C---:B-1----:R-:W-:Y:S01]  /*25aa0*/  IMAD.SHL.U32 R24, R14.reuse, 0x40, RZ ;  /* 0x000000400e187824 */ /* 0x042fe200078e00ff */
[C---:B------:R-:W-:Y:S01]  /*25ab0*/  LOP3.LUT R13, R14.reuse, 0x7f, RZ, 0xc0, !PT ;  /* 0x0000007f0e0d7812 */ /* 0x040fe200078ec0ff */
[C---:B0-----:R-:W-:Y:S01]  /*25ac0*/  IMAD.SHL.U32 R2, R14.reuse, 0x80, RZ ;  /* 0x000000800e027824 */ /* 0x041fe200078e00ff */
[----:B--2---:R-:W-:Y:S01]  /*25ad0*/  SHF.R.U32.HI R0, RZ, 0x1, R14 ;  /* 0x00000001ff007819 */ /* 0x004fe2000001160e */
[----:B------:R-:W-:Y:S01]  /*25ae0*/  IMAD.SHL.U32 R7, R14, 0x10, RZ ;  /* 0x000000100e077824 */ /* 0x000fe200078e00ff */
[----:B------:R-:W-:Y:S01]  /*25af0*/  LOP3.LUT R3, R24, 0x180, RZ, 0xc0, !PT ;  /* 0x0000018018037812 */ /* 0x000fe200078ec0ff */
[----:B------:R-:W-:Y:S01]  /*25b00*/  IMAD.SHL.U32 R9, R14, 0x2, RZ ;  /* 0x000000020e097824 */ /* 0x000fe200078e00ff */
[C---:B------:R-:W-:Y:S02]  /*25b10*/  LOP3.LUT R4, R2.reuse, 0x380, RZ, 0xc0, !PT ;  /* 0x0000038002047812 */ /* 0x040fe400078ec0ff */
[----:B------:R-:W-:Y:S02]  /*25b20*/  SHF.R.U32.HI R5, RZ, 0x5, R13 ;  /* 0x00000005ff057819 */ /* 0x000fe4000001160d */
[----:B------:R-:W-:-:S02]  /*25b30*/  LOP3.LUT R2, R2, 0x400, RZ, 0xc0, !PT ;  /* 0x0000040002027812 */ /* 0x000fc400078ec0ff */
[----:B------:R-:W-:Y:S02]  /*25b40*/  LOP3.LUT R8, R7, 0x40, RZ, 0xc0, !PT ;  /* 0x0000004007087812 */ /* 0x000fe400078ec0ff */
[----:B------:R-:W-:Y:S01]  /*25b50*/  LOP3.LUT R0, R3, 0x30, R0, 0xf8, !PT ;  /* 0x0000003003007812 */ /* 0x000fe200078ef800 */
[----:B------:R-:W-:Y:S01]  /*25b60*/  IMAD.SHL.U32 R3, R14, 0x8, RZ ;  /* 0x000000080e037824 */ /* 0x000fe200078e00ff */
[----:B------:R-:W-:Y:S01]  /*25b70*/  LOP3.LUT R4, R4, 0x10, R14, 0xf8, !PT ;  /* 0x0000001004047812 */ /* 0x000fe200078ef80e */
[C---:B------:R-:W-:Y:S01]  /*25b80*/  IMAD R2, R5.reuse, 0x800, R2 ;  /* 0x0000080005027824 */ /* 0x040fe200078e0202 */
[----:B------:R-:W-:Y:S01]  /*25b90*/  R2P PR, R14, 0x6 ;  /* 0x000000060e007804 */ /* 0x000fe20000000000 */
[----:B------:R-:W-:Y:S01]  /*25ba0*/  IMAD R11, R5, 0x200, R8 ;  /* 0x00000200050b7824 */ /* 0x000fe200078e0208 */
[----:B------:R-:W-:Y:S02]  /*25bb0*/  LOP3.LUT R6, R7, 0x1b0, RZ, 0xc0, !PT ;  /* 0x000001b007067812 */ /* 0x000fe400078ec0ff */
[----:B------:R-:W-:-:S02]  /*25bc0*/  LOP3.LUT R5, R4, 0x70, R7, 0x78, !PT ;  /* 0x0000007004057812 */ /* 0x000fc400078e7807 */
[----:B------:R-:W-:Y:S01]  /*25bd0*/  LOP3.LUT R3, R0, 0x30, R3, 0x78, !PT ;  /* 0x0000003000037812 */ /* 0x000fe200078e7803 */
[----:B------:R-:W-:Y:S01]  /*25be0*/  IMAD.MOV.U32 R0, RZ, RZ, 0x20 ;  /* 0x00000020ff007424 */ /* 0x000fe200078e00ff */
[----:B------:R-:W-:Y:S01]  /*25bf0*/  LOP3.LUT R6, R6, 0x30, R9, 0x78, !PT ;  /* 0x0000003006067812 */ /* 0x000fe200078e7809 */
[----:B------:R-:W-:Y:S01]  /*25c00*/  IMAD.IADD R12, R2, 0x1, R5 ;  /* 0x00000001020c7824 */ /* 0x000fe200078e0205 */
[----:B------:R-:W-:Y:S01]  /*25c10*/  MOV R4, 0x400 ;  /* 0x0000040000047802 */ /* 0x000fe20000000f00 */
[----:B------:R-:W-:Y:S01]  /*25c20*/  IMAD.SHL.U32 R2, R14, 0x20, RZ ;  /* 0x000000200e027824 */ /* 0x000fe200078e00ff */
[----:B------:R-:W-:Y:S01]  /*25c30*/  SEL R0, R0, 0xffffffe0, !P1 ;  /* 0xffffffe000007807 */ /* 0x000fe20004800000 */
[----:B------:R-:W-:Y:S01]  /*25c40*/  IMAD.IADD R10, R6, 0x1, R11 ;  /* 0x00000001060a7824 */ /* 0x000fe200078e020b */
[----:B------:R-:W-:Y:S01]  /*25c50*/  LEA R23, R37, R4, 0x18 ;  /* 0x0000000425177211 */ /* 0x000fe200078ec0ff */
[C---:B------:R-:W-:Y:S01]  /*25c60*/  VIADD R5, R12.reuse, 0x40 ;  /* 0x000000400c057836 */ /* 0x040fe20000000000 */
[----:B------:R-:W-:Y:S01]  /*25c70*/  LOP3.LUT R24, R3, 0x640, R24, 0xf8, !PT ;  /* 0x0000064003187812 */ /* 0x000fe200078ef818 */
[----:B------:R-:W-:Y:S01]  /*25c80*/  @P2 VIADD R5, R12, 0xffffffc0 ;  /* 0xffffffc00c052836 */ /* 0x000fe20000000000 */
[----:B------:R-:W-:Y:S01]  /*25c90*/  STL [R1+0xc], R10 ;  /* 0x00000c0a01007387 */ /* 0x000fe20000100800 */
[C---:B------:R-:W-:Y:S01]  /*25ca0*/  IMAD.IADD R4, R0.reuse, 0x1, R12 ;  /* 0x0000000100047824 */ /* 0x040fe200078e020c */
[----:B------:R-:W-:Y:S01]  /*25cb0*/  SHF.R.U32.HI R3, RZ, 0x2, R13 ;  /* 0x00000002ff037819 */ /* 0x000fe2000001160d */
[----:B------:R-:W-:Y:S01]  /*25cc0*/  IMAD.IADD R0, R0, 0x1, R5 ;  /* 0x0000000100007824 */ /* 0x000fe200078e0205 */
[----:B------:R-:W-:Y:S01]  /*25cd0*/  STL [R1+0x8], R12 ;  /* 0x0000080c01007387 */ /* 0x000fe20000100800 */
[----:B------:R-:W-:-:S02]  /*25ce0*/  LOP3.LUT R2, R2, 0x60, RZ, 0xc0, !PT ;  /* 0x0000006002027812 */ /* 0x000fc400078ec0ff */
[----:B------:R-:W-:Y:S01]  /*25cf0*/  LOP3.LUT R32, R7, 0x30, RZ, 0xc0, !PT ;  /* 0x0000003007207812 */ /* 0x000fe200078ec0ff */
[----:B------:R-:W-:Y:S04]  /*25d00*/  STL [R1], R5 ;  /* 0x0000000501007387 */ /* 0x000fe80000100800 */
[----:B------:R-:W-:Y:S04]  /*25d10*/  STL [R1+0x4], R4 ;  /* 0x0000040401007387 */ /* 0x000fe80000100800 */
[----:B------:R-:W-:Y:S04]  /*25d20*/  STL [R1+0x2c], RZ ;  /* 0x00002cff01007387 */ /* 0x000fe80000100800 */
[----:B------:R0:W-:Y:S02]  /*25d30*/  STL [R1+0x10], R0 ;  /* 0x0000100001007387 */ /* 0x0001e40000100800 */
[----:B0-----:R-:W-:Y:S01]  /*25d40*/  LOP3.LUT R0, R3, R2, RZ, 0xfc, !PT ;  /* 0x0000000203007212 */ /* 0x001fe200078efcff */
[----:B------:R-:W-:Y:S01]  /*25d50*/  IMAD.IADD R0, R23, 0x1, R10 ;  /* 0x0000000117007824 */ /* 0x000fe200078e020a */
[----:B------:R-:W-:-:S02]  /*25d60*/  LOP3.LUT R3, R32, 0x40, RZ, 0xfc, !PT ;  /* 0x0000004020037812 */ /* 0x000fc400078efcff */
[----:B------:R-:W-:Y:S02]  /*25d70*/  LOP3.LUT R2, R32, 0x80, RZ, 0xfc, !PT ;  /* 0x0000008020027812 */ /* 0x000fe400078efcff */
[----:B------:R0:W-:Y:S01]  /*25d80*/  STL [R1+0x14], R0 ;  /* 0x0000140001007387 */ /* 0x0001e20000100800 */
[C---:B------:R-:W-:Y:S02]  /*25d90*/  LOP3.LUT R3, R24.reuse, 0x2800, RZ, 0xfc, !PT ;  /* 0x0000280018037812 */ /* 0x040fe400078efcff */
[C---:B------:R-:W-:Y:S02]  /*25da0*/  LOP3.LUT R2, R24.reuse, 0x4800, RZ, 0xfc, !PT ;  /* 0x0000480018027812 */ /* 0x040fe400078efcff */
[C---:B------:R-:W-:Y:S02]  /*25db0*/  LOP3.LUT R3, R24.reuse, 0x5000, RZ, 0xfc, !PT ;  /* 0x0000500018037812 */ /* 0x040fe400078efcff */
[C---:B------:R-:W-:Y:S02]  /*25dc0*/  LOP3.LUT R2, R24.reuse, 0x3800, RZ, 0xfc, !PT ;  /* 0x0000380018027812 */ /* 0x040fe400078efcff */
[----:B0-----:R-:W-:-:S02]  /*25dd0*/  LOP3.LUT R0, R24, 0x3000, RZ, 0xfc, !PT ;  /* 0x0000300018007812 */ /* 0x001fc400078efcff */
[----:B------:R-:W-:-:S07]  /*25de0*/  LOP3.LUT R0, R24, 0x5800, RZ, 0xfc, !PT ;  /* 0x0000580018007812 */ /* 0x000fce00078efcff */
.L_x_5855:
[----:B------:R-:W-:Y:S05]  /*25df0*/  YIELD ;  /* 0x0000000000007946 */ /* 0x000fea0003800000 */
[----:B------:R-:W-:Y:S01]  /*25e00*/  ULDC.64 UR4, c[0x0][0xa28] ;  /* 0x00028a0000047ab9 */ /* 0x000fe20000000a00 */
[----:B------:R-:W-:Y:S01]  /*25e10*/  IMAD.MOV.U32 R34, RZ, RZ, RZ ;  /* 0x000000ffff227224 */ /* 0x000fe200078e00ff */
[----:B------:R-:W-:Y:S01]  /*25e20*/  ISETP.NE.U32.AND P0, PT, RZ, UR4, PT ;  /* 0x00000004ff007c0c */ /* 0x000fe2000bf05070 */
[----:B0-----:R-:W0:Y:S01]  /*25e30*/  LDC.64 R4, c[0x0][0xa00] ;  /* 0x00028000ff047b82 */ /* 0x001e220000000a00 */
[----:B------:R-:W-:Y:S02]  /*25e40*/  ULDC.64 UR6, c[0x0][0xa10] ;  /* 0x0002840000067ab9 */ /* 0x000fe40000000a00 */
[----:B------:R-:W-:Y:S01]  /*25e50*/  ISETP.NE.AND.EX P0, PT, RZ, UR5, PT, P0 ;  /* 0x00000005ff007c0c */ /* 0x000fe2000bf05300 */
[----:B------:R-:W-:-:S12]  /*25e60*/  ULDC.64 UR4, c[0x0][0xa18] ;  /* 0x0002860000047ab9 */ /* 0x000fd80000000a00 */
[----:B-1----:R-:W1:Y:S01]  /*25e70*/  @P0 LDC.64 R2, c[0x0][0xa28] ;  /* 0x00028a00ff020b82 */ /* 0x002e620000000a00 */
[----:B------:R-:W-:Y:S01]  /*25e80*/  ISETP.NE.U32.AND P1, PT, RZ, UR6, PT ;  /* 0x00000006ff007c0c */ /* 0x000fe2000bf25070 */
[----:B-1----:R-:W-:-:S05]  /*25e90*/  @P0 IMAD.WIDE R2, R19, 0x4, R2 ;  /* 0x0000000413020825 */ /* 0x002fca00078e0202 */
[----:B------:R1:W5:Y:S01]  /*25ea0*/  @P0 LDG.E R34, desc[UR42][R2.64] ;  /* 0x0000002a02220981 */ /* 0x000362000c1e1900 */
[----:B------:R-:W-:Y:S01]  /*25eb0*/  ISETP.NE.U32.AND P0, PT, RZ, UR4, PT ;  /* 0x00000004ff007c0c */ /* 0x000fe2000bf05070 */
[----:B------:R-:W-:Y:S01]  /*25ec0*/  IMAD.MOV.U32 R8, RZ, RZ, RZ ;  /* 0x000000ffff087224 */ /* 0x000fe200078e00ff */
[----:B------:R-:W-:Y:S01]  /*25ed0*/  ISETP.NE.AND.EX P1, PT, RZ, UR7, PT, P1 ;  /* 0x00000007ff007c0c */ /* 0x000fe2000bf25310 */
[----:B0-----:R-:W-:Y:S01]  /*25ee0*/  IMAD.WIDE R4, R19, 0x4, R4 ;  /* 0x0000000413047825 */ /* 0x001fe200078e0204 */
[----:B------:R-:W-:Y:S01]  /*25ef0*/  ISETP.NE.AND.EX P2, PT, RZ, UR5, PT, P0 ;  /* 0x00000005ff007c0c */ /* 0x000fe2000bf45300 */
[----:B------:R-:W-:Y:S02]  /*25f00*/  ULDC.64 UR4, c[0x0][0xa00] ;  /* 0x0002800000047ab9 */ /* 0x000fe40000000a00 */
[----:B------:R-:W-:Y:S01]  /*25f10*/  ISETP.NE.U32.AND P0, PT, RZ, UR4, PT ;  /* 0x00000004ff007c0c */ /* 0x000fe2000bf05070 */
[----:B------:R-:W-:Y:S01]  /*25f20*/  IMAD.MOV.U32 R0, RZ, RZ, RZ ;  /* 0x000000ffff007224 */ /* 0x000fe200078e00ff */
[----:B-1----:R-:W0:Y:S02]  /*25f30*/  LDC.64 R2, c[0x0][0xa10] ;  /* 0x00028400ff027b82 */ /* 0x002e240000000a00 */
[----:B------:R-:W-:-:S06]  /*25f40*/  ISETP.NE.AND.EX P0, PT, RZ, UR5, PT, P0 ;  /* 0x00000005ff007c0c */ /* 0x000fcc000bf05300 */
[----:B------:R-:W1:Y:S07]  /*25f50*/  @P2 LDC.64 R6, c[0x0][0xa18] ;  /* 0x00028600ff062b82 */ /* 0x000e6e0000000a00 */
[----:B--2---:R-:W2:Y:S01]  /*25f60*/  @P0 LDG.E R8, desc[UR42][R4.64] ;  /* 0x0000002a04080981 */ /* 0x004ea2000c1e1900 */
[----:B0-----:R-:W-:-:S05]  /*25f70*/  IMAD.WIDE R2, R19, 0x4, R2 ;  /* 0x0000000413027825 */ /* 0x001fca00078e0202 */
[----:B------:R-:W5:Y:S01]  /*25f80*/  @P1 LDG.E R0, desc[UR42][R2.64] ;  /* 0x0000002a02001981 */ /* 0x000f62000c1e1900 */
[----:B------:R-:W-:Y:S02]  /*25f90*/  ULDC UR4, c[0x0][0x288] ;  /* 0x0000a20000047ab9 */ /* 0x000fe40000000800 */
[----:B------:R-:W-:Y:S01]  /*25fa0*/  IMAD.U32 R35, RZ, RZ, UR4 ;  /* 0x00000004ff237e24 */ /* 0x000fe2000f8e00ff */
[----:B------:R-:W-:Y:S02]  /*25fb0*/  ULDC.64 UR4, c[0x0][0x418] ;  /* 0x0001060000047ab9 */ /* 0x000fe40000000a00 */
[----:B------:R-:W-:-:S03]  /*25fc0*/  UISETP.NE.U32.AND UP0, UPT, UR4, URZ, UPT ;  /* 0x0000003f0400728c */ /* 0x000fc6000bf05070 */
[----:B------:R-:W-:Y:S01]  /*25fd0*/  ULDC UR4, c[0x0][0x424] ;  /* 0x0001090000047ab9 */ /* 0x000fe20000000800 */
[----:B------:R-:W-:Y:S01]  /*25fe0*/  UISETP.NE.AND.EX UP0, UPT, UR5, URZ, UPT, UP0 ;  /* 0x0000003f0500728c */ /* 0x000fe2000bf05300 */
[----:B-1----:R-:W-:Y:S02]  /*25ff0*/  @P2 IMAD.WIDE R6, R19, 0x4, R6 ;  /* 0x0000000413062825 */ /* 0x002fe400078e0206 */
[----:B------:R-:W-:Y:S01]  /*26000*/  ULDC UR5, c[0x0][0x2f0] ;  /* 0x0000bc0000057ab9 */ /* 0x000fe20000000800 */
[----:B------:R-:W-:Y:S02]  /*26010*/  USEL UR4, UR4, 0x1, UP0 ;  /* 0x0000000104047887 */ /* 0x000fe40008000000 */
[----:B------:R0:W5:Y:S02]  /*26020*/  @P2 LDG.E R35, desc[UR42][R6.64] ;  /* 0x0000002a06232981 */ /* 0x000164000c1e1900 */
[----:B------:R-:W-:-:S03]  /*26030*/  UIMAD UR4, UR4, UR5, URZ ;  /* 0x00000005040472a4 */ /* 0x000fc6000f8e023f */
[----:B------:R-:W-:-:S03]  /*26040*/  ULDC UR5, c[0x0][0x348] ;  /* 0x0000d20000057ab9 */ /* 0x000fc60000000800 */
[----:B0-----:R-:W-:Y:S01]  /*26050*/  IMAD.U32 R7, RZ, RZ, UR4 ;  /* 0x00000004ff077e24 */ /* 0x001fe2000f8e00ff */
[----:B--2---:R0:W-:Y:S02]  /*26060*/  STL [R1+0x18], R8 ;  /* 0x0000180801007387 */ /* 0x0041e40000100800 */
[----:B0-----:R-:W-:Y:S01]  /*26070*/  IMAD.U32 R8, RZ, RZ, UR5 ;  /* 0x00000005ff087e24 */ /* 0x001fe2000f8e00ff */
[----:B------:R-:W-:Y:S06]  /*26080*/  @P2 BRA `(.L_x_5718) ;  /* 0x0000000000102947 */ /* 0x000fec0003800000 */
[----:B------:R-:W-:Y:S05]  /*26090*/  @!P0 BRA `(.L_x_5718) ;  /* 0x00000000000c8947 */ /* 0x000fea0003800000 */
[----:B-----5:R-:W2:Y:S04]  /*260a0*/  LDG.E R35, desc[UR42][R4.64] ;  /* 0x0000002a04237981 */ /* 0x020ea8000c1e1900 */
[----:B------:R-:W2:Y:S02]  /*260b0*/  LDG.E R4, desc[UR42][R4.64+0x4] ;  /* 0x0000042a04047981 */ /* 0x000ea4000c1e1900 */
[----:B--2---:R-:W-:-:S07]  /*260c0*/  IMAD.IADD R35, R4, 0x1, -R35 ;  /* 0x0000000104237824 */ /* 0x004fce00078e0a23 */
.L_x_5718:
        /* <DEDUP_REMOVED lines=9> */
[----:B------:R-:W0:Y:S02]  /*26160*/  LDC.64 R4, c[0x0][0xa20] ;  /* 0x00028800ff047b82 */ /* 0x000e240000000a00 */
[----:B0-----:R-:W-:-:S05]  /*26170*/  IMAD.WIDE R4, R19, 0x4, R4 ;  /* 0x0000000413047825 */ /* 0x001fca00078e0204 */
[----:B------:R0:W5:Y:S01]  /*26180*/  LDG.E R7, desc[UR42][R4.64] ;  /* 0x0000002a04077981 */ /* 0x000162000c1e1900 */
[----:B------:R-:W-:Y:S05]  /*26190*/  BRA `(.L_x_5720) ;  /* 0x0000000000247947 */ /* 0x000fea0003800000 */
.L_x_5719:
        /* <DEDUP_REMOVED lines=9> */
.L_x_5720:
[----:B0-----:R-:W2:Y:S04]  /*26230*/  @P1 LDG.E R4, desc[UR42][R2.64] ;  /* 0x0000002a02041981 */ /* 0x001ea8000c1e1900 */
[----:B------:R0:W2:Y:S01]  /*26240*/  @P1 LDG.E R5, desc[UR42][R2.64+0x4] ;  /* 0x0000042a02051981 */ /* 0x0000a2000c1e1900 */
[----:B------:R-:W-:Y:S02]  /*26250*/  IMAD.SHL.U32 R17, R17, 0x80, RZ ;  /* 0x0000008011117824 */ /* 0x000fe400078e00ff */
[----:B-----5:R-:W-:Y:S02]  /*26260*/  IMAD.IADD R7, R7, 0x1, -R34 ;  /* 0x0000000107077824 */ /* 0x020fe400078e0a22 */
[----:B------:R-:W-:Y:S01]  /*26270*/  VIADD R10, R17, 0x7f ;  /* 0x0000007f110a7836 */ /* 0x000fe20000000000 */
[----:B0-----:R-:W0:Y:S02]  /*26280*/  LDC R2, c[0x0][0x448] ;  /* 0x00011200ff027b82 */ /* 0x001e240000000800 */
[----:B0-----:R-:W-:-:S13]  /*26290*/  ISETP.NE.AND P2, PT, R2, 0x1, PT ;  /* 0x000000010200780c */ /* 0x001fda0003f45270 */
[----:B------:R-:W0:Y:S08]  /*262a0*/  @P2 LDC R3, c[0x0][0x44c] ;  /* 0x00011300ff032b82 */ /* 0x000e300000000800 */
[----:B------:R-:W1:Y:S01]  /*262b0*/  @P2 LDC R2, c[0x0][0x450] ;  /* 0x00011400ff022b82 */ /* 0x000e620000000800 */
[----:B0-----:R-:W-:-:S05]  /*262c0*/  @P2 IMAD.HI.U32 R3, R10, R3, RZ ;  /* 0x000000030a032227 */ /* 0x001fca00078e00ff */
[----:B-1----:R-:W-:Y:S01]  /*262d0*/  @P2 SHF.R.U32.HI R10, RZ, R2, R3 ;  /* 0x00000002ff0a2219 */ /* 0x002fe20000011603 */
[----:B--2---:R-:W-:-:S04]  /*262e0*/  @P1 IMAD.IADD R8, R5, 0x1, -R4 ;  /* 0x0000000105081824 */ /* 0x004fc800078e0a04 */
[----:B------:R-:W-:-:S04]  /*262f0*/  IMAD.IADD R27, R7, 0x1, R8 ;  /* 0x00000001071b7824 */ /* 0x000fc800078e0208 */
[C---:B------:R-:W-:Y:S01]  /*26300*/  VIADD R21, R27.reuse, 0x7f ;  /* 0x0000007f1b157836 */ /* 0x040fe20000000000 */
[----:B------:R-:W-:-:S04]  /*26310*/  IADD3 R9, R27, 0x1, -R35 ;  /* 0x000000011b097810 */ /* 0x000fc80007ffe823 */
[----:B------:R-:W-:Y:S01]  /*26320*/  SHF.R.S32.HI R2, RZ, 0x1f, R21 ;  /* 0x0000001fff027819 */ /* 0x000fe20000011415 */
[----:B------:R-:W-:-:S03]  /*26330*/  IMAD.IADD R10, R9, 0x1, R10 ;  /* 0x00000001090a7824 */ /* 0x000fc600078e020a */
[----:B------:R-:W-:Y:S02]  /*26340*/  LEA.HI R21, R2, R21, RZ, 0x7 ;  /* 0x0000001502157211 */ /* 0x000fe400078f38ff */
[----:B------:R-:W0:Y:S02]  /*26350*/  LDC.64 R2, c[0x0][0x9e0] ;  /* 0x00027800ff027b82 */ /* 0x000e240000000a00 */
[----:B------:R-:W-:Y:S02]  /*26360*/  SHF.R.S32.HI R21, RZ, 0x7, R21 ;  /* 0x00000007ff157819 */ /* 0x000fe40000011415 */
[----:B0-----:R-:W-:Y:S01]  /*26370*/  ISETP.GE.AND P3, PT, R3, 0x1, PT ;  /* 0x000000010300780c */ /* 0x001fe20003f66270 */
        /* <DEDUP_REMOVED lines=13> */
.L_x_5723:
[----:B------:R-:W-:-:S13]  /*26450*/  ISETP.NE.AND P0, PT, R3, 0x1, PT ;  /* 0x000000010300780c */ /* 0x000fda0003f05270 */
[----:B------:R-:W0:Y:S02]  /*26460*/  @P0 LDC.64 R4, c[0x0][0x9e8] ;  /* 0x00027a00ff040b82 */ /* 0x000e240000000a00 */
[----:B0-----:R-:W-:-:S05]  /*26470*/  @P0 IMAD.HI.U32 R4, R11, R4, RZ ;  /* 0x000000040b040227 */ /* 0x001fca00078e00ff */
[----:B------:R-:W-:-:S07]  /*26480*/  @P0 SHF.R.U32.HI R11, RZ, R5, R4 ;  /* 0x00000005ff0b0219 */ /* 0x000fce0000011604 */
.L_x_5724:
[----:B------:R-:W-:Y:S05]  /*26490*/  BSYNC B0 ;  /* 0x0000000000007941 */ /* 0x000fea0003800000 */
.L_x_5722:
[----:B------:R-:W-:-:S05]  /*264a0*/  IMAD R11, R11, R3, R3 ;  /* 0x000000030b0b7224 */ /* 0x000fca00078e0203 */
[----:B------:R-:W-:-:S07]  /*264b0*/  VIMNMX R2, R2, R11, PT ;  /* 0x0000000b02027248 */ /* 0x000fce0003fe0100 */
.L_x_5721:
[----:B------:R-:W0:Y:S01]  /*264c0*/  @P2 LDC R10, c[0x0][0x44c] ;  /* 0x00011300ff0a2b82 */ /* 0x000e220000000800 */
[----:B------:R-:W-:Y:S01]  /*264d0*/  VIADD R2, R2, 0x7f ;  /* 0x0000007f02027836 */ /* 0x000fe20000000000 */
[----:B------:R-:W-:Y:S01]  /*264e0*/  ULDC UR4, c[0x0][0x9dc] ;  /* 0x0002770000047ab9 */ /* 0x000fe20000000800 */
[----:B------:R-:W-:Y:S02]  /*264f0*/  IMAD.MOV.U32 R4, RZ, RZ, R17 ;  /* 0x000000ffff047224 */ /* 0x000fe400078e0011 */
[----:B------:R-:W-:-:S03]  /*26500*/  IMAD.IADD R20, R27, 0x1, -R35 ;  /* 0x000000011b147824 */ /* 0x000fc600078e0a23 */
[----:B------:R-:W1:Y:S01]  /*26510*/  @P2 LDC R5, c[0x0][0x450] ;  /* 0x00011400ff052b82 */ /* 0x000e620000000800 */
[----:B0-----:R-:W-:-:S05]  /*26520*/  @P2 IMAD.HI.U32 R10, R17, R10, RZ ;  /* 0x0000000a110a2227 */ /* 0x001fca00078e00ff */
[----:B-1----:R-:W-:Y:S02]  /*26530*/  @P2 SHF.R.U32.HI R4, RZ, R5, R10 ;  /* 0x00000005ff042219 */ /* 0x002fe4000001160a */
        /* <DEDUP_REMOVED lines=17> */
.L_x_5727:
[----:B------:R-:W-:-:S13]  /*26650*/  ISETP.NE.AND P0, PT, R3, 0x1, PT ;  /* 0x000000010300780c */ /* 0x000fda0003f05270 */
[----:B------:R-:W0:Y:S02]  /*26660*/  @P0 LDC.64 R4, c[0x0][0x9e8] ;  /* 0x00027a00ff040b82 */ /* 0x000e240000000a00 */
[----:B0-----:R-:W-:-:S05]  /*26670*/  @P0 IMAD.HI.U32 R4, R11, R4, RZ ;  /* 0x000000040b040227 */ /* 0x001fca00078e00ff */
[----:B------:R-:W-:-:S07]  /*26680*/  @P0 SHF.R.U32.HI R11, RZ, R5, R4 ;  /* 0x00000005ff0b0219 */ /* 0x000fce0000011604 */
.L_x_5728:
[----:B------:R-:W-:Y:S05]  /*26690*/  BSYNC B0 ;  /* 0x0000000000007941 */ /* 0x000fea0003800000 */
.L_x_5726:
[----:B------:R-:W-:-:S05]  /*266a0*/  IMAD R3, R11, R3, RZ ;  /* 0x000000030b037224 */ /* 0x000fca00078e02ff */
[----:B------:R-:W-:-:S07]  /*266b0*/  VIMNMX R2, R2, R3, !PT ;  /* 0x0000000302027248 */ /* 0x000fce0007fe0100 */
.L_x_5725:
        /* <DEDUP_REMOVED lines=14> */
[----:B------:R-:W-:Y:S02]  /*267a0*/  IADD3 R12, R5, -0x1, R10 ;  /* 0xffffffff050c7810 */ /* 0x000fe40007ffe00a */
        /* <DEDUP_REMOVED lines=24> */
.L_x_5730:
[----:B------:R-:W-:Y:S05]  /*26930*/  BSYNC B0 ;  /* 0x0000000000007941 */ /* 0x000fea0003800000 */
.L_x_5729:
        /* <DEDUP_REMOVED lines=24> */
.L_x_6040:
[----:B-1----:R-:W-:Y:S02]  /*26ac0*/  ISETP.NE.AND P0, PT, R14, RZ, PT ;  /* 0x000000ff0e00720c */ /* 0x002fe40003f05270 */
[----:B------:R-:W-:-:S11]  /*26ad0*/  PLOP3.LUT P6, PT, PT, PT, PT, 0x8, 0x0 ;  /* 0x000000000000781c */ /* 0x000fd60003fce170 */
[----:B------:R-:W-:Y:S05]  /*26ae0*/  @P0 BRA `(.L_x_5734) ;  /* 0x00000000000c0947 */ /* 0x000fea0003800000 */
[----:B------:R-:W-:-:S03]  /*26af0*/  UMOV UR4, 0xffffffff ;  /* 0xffffffff00047882 */ /* 0x000fc60000000000 */
[----:B------:R-:W-:Y:S05]  /*26b00*/  BRA.DIV UR4, `(.L_x_5735) ;  /* 0x000000b204a87947 */ /* 0x000fea000b800000 */
[----:B------:R-:W-:-:S13]  /*26b10*/  ELECT P6, URZ, PT ;  /* 0x00000000003f782f */ /* 0x000fda00038c0000 */
.L_x_5734:
        /* <DEDUP_REMOVED lines=9> */
.L_x_6043:
[----:B------:R-:W-:Y:S05]  /*26bb0*/  BSYNC B1 ;  /* 0x0000000000017941 */ /* 0x000fea0003800000 */
.L_x_5736:
[----:B------:R-:W-:Y:S04]  /*26bc0*/  BSSY B1, `(.L_x_5738) ;  /* 0x000008b000017945 */ /* 0x000fe80003800000 */
[----:B------:R-:W-:Y:S05]  /*26bd0*/  @!P6 BRA `(.L_x_5739) ;  /* 0x000000080024e947 */ /* 0x000fea0003800000 */
[----:B------:R-:W-:Y:S01]  /*26be0*/  IMAD R11, R28, 0x8, R23 ;  /* 0x000000081c0b7824 */ /* 0x000fe200078e0217 */
[----:B------:R-:W-:Y:S01]  /*26bf0*/  SHF.L.U32 R10, R30, 0x1f, RZ ;  /* 0x0000001f1e0a7819 */ /* 0x000fe200000006ff */
[----:B------:R-:W1:Y:S01]  /*26c00*/  S2R R7, SR_TID.X ;  /* 0x0000000000077919 */ /* 0x000e620000002100 */
[----:B------:R-:W-:Y:S02]  /*26c10*/  BSSY B2, `(.L_x_5740) ;  /* 0x0000005000027945 */ /* 0x000fe40003800000 */
[----:B------:R-:W2:Y:S01]  /*26c20*/  SYNCS.PHASECHK.TRANS64.TRYWAIT P0, [R11+URZ+0x2a8a0], R10 ;  /* 0x02a8a00a0b0075a7 */ /* 0x000ea2000800017f */
[----:B-1----:R-:W-:-:S04]  /*26c30*/  LOP3.LUT R7, R7, 0x7f, RZ, 0xc0, !PT ;  /* 0x0000007f07077812 */ /* 0x002fc800078ec0ff */
[----:B------:R-:W-:Y:S01]  /*26c40*/  ISETP.NE.AND P1, PT, R7, RZ, PT ;  /* 0x000000ff0700720c */ /* 0x000fe20003f25270 */
[----:B--2---:R-:W-:-:S12]  /*26c50*/  @!P0 BRA `(.L_x_5741) ;  /* 0x000000b000888947 */ /* 0x004fd80003800000 */
.L_x_6044:
[----:B------:R-:W-:Y:S05]  /*26c60*/  BSYNC B2 ;  /* 0x0000000000027941 */ /* 0x000fea0003800000 */
.L_x_5740:
        /* <DEDUP_REMOVED lines=9> */
.L_x_5743:
[----:B------:R-:W-:Y:S05]  /*26d00*/  BSYNC B2 ;  /* 0x0000000000027941 */ /* 0x000fea0003800000 */
.L_x_5742:
        /* <DEDUP_REMOVED lines=12> */
.L_x_5744:
        /* <DEDUP_REMOVED lines=16> */
.L_x_5745:
        /* <DEDUP_REMOVED lines=16> */
.L_x_5746:
        /* <DEDUP_REMOVED lines=13> */
.L_x_6045:
[----:B------:R-:W-:Y:S05]  /*270a0*/  BSYNC B2 ;  /* 0x0000000000027941 */ /* 0x000fea0003800000 */
.L_x_5747:
        /* <DEDUP_REMOVED lines=11> */
.L_x_5750:
[----:B------:R-:W-:Y:S05]  /*27160*/  BSYNC B2 ;  /* 0x0000000000027941 */ /* 0x000fea0003800000 */
.L_x_5749:
        /* <DEDUP_REMOVED lines=8> */
.L_x_5751:
        /* <DEDUP_REMOVED lines=15> */
.L_x_5752:
        /* <DEDUP_REMOVED lines=15> */
.L_x_5753:
        /* <DEDUP_REMOVED lines=10> */
.L_x_5739:
[----:B------:R-:W-:Y:S05]  /*27470*/  BSYNC B1 ;  /* 0x0000000000017941 */ /* 0x000fea0003800000 */
.L_x_5738:
        /* <DEDUP_REMOVED lines=9> */
.L_x_5770:
[----:B------:R-:W-:Y:S05]  /*27510*/  YIELD ;  /* 0x0000000000007946 */ /* 0x000fea0003800000 */
        /* <DEDUP_REMOVED lines=10> */
.L_x_6046:
[----:B------:R-:W-:Y:S05]  /*275c0*/  BSYNC B2 ;  /* 0x0000000000027941 */ /* 0x000fea0003800000 */
.L_x_5756:
        /* <DEDUP_REMOVED lines=9> */
.L_x_5759:
[----:B------:R-:W-:Y:S05]  /*27660*/  BSYNC B2 ;  /* 0x0000000000027941 */ /* 0x000fea0003800000 */
.L_x_5758:
[----:B------:R-:W-:Y:S01]  /*27670*/  IMAD.MOV.U32 R14, RZ, RZ, RZ ;  /* 0x000000ffff0e7224 */ /* 0x000fe200078e00ff */
[----:B------:R-:W-:Y:S01]  /*27680*/  UIADD3 UR4, UP0, UR40, 0x570, URZ ;  /* 0x0000057028047890 */ /* 0x000fe2000ff1e03f */
[----:B------:R-:W-:Y:S01]  /*27690*/  IMAD R7, R28, 0x6000, R23 ;  /* 0x000060001c077824 */ /* 0x000fe200078e0217 */
[----:B------:R-:W-:Y:S01]  /*276a0*/  PLOP3.LUT P1, PT, PT, PT, PT, 0x80, 0x0 ;  /* 0x000000000000781c */ /* 0x000fe20003f2f070 */
[----:B0-----:R-:W-:Y:S01]  /*276b0*/  IMAD R5, R11, 0x80, R0 ;  /* 0x000000800b057824 */ /* 0x001fe200078e0200 */
[----:B------:R-:W-:Y:S01]  /*276c0*/  R2UR UR10, R14 ;  /* 0x000000000e0a72ca */ /* 0x000fe200000e0000 */
[----:B------:R-:W-:Y:S01]  /*276d0*/  VIADD R3, R10, 0x2a890 ;  /* 0x0002a8900a037836 */ /* 0x000fe20000000000 */
[----:B------:R-:W-:Y:S01]  /*276e0*/  UIADD3.X UR5, URZ, UR41, URZ, UP0, !UPT ;  /* 0x000000293f057290 */ /* 0x000fe200087fe43f */
[----:B------:R-:W-:Y:S01]  /*276f0*/  VIADD R12, R7, 0x1e400 ;  /* 0x0001e400070c7836 */ /* 0x000fe20000000000 */
[----:B------:R-:W-:Y:S01]  /*27700*/  UMOV UR6, 0x0 ;  /* 0x0000000000067882 */ /* 0x000fe20000000000 */
[----:B------:R-:W-:-:S10]  /*27710*/  UMOV UR7, 0x12f00000 ;  /* 0x12f0000000077882 */ /* 0x000fd40000000000 */
.L_x_5760:
        /* <DEDUP_REMOVED lines=16> */
.L_x_5761:
        /* <DEDUP_REMOVED lines=16> */
.L_x_5762:
        /* <DEDUP_REMOVED lines=13> */
.L_x_6047:
[----:B------:R-:W-:Y:S05]  /*279f0*/  BSYNC B2 ;  /* 0x0000000000027941 */ /* 0x000fea0003800000 */
.L_x_5763:
        /* <DEDUP_REMOVED lines=11> */
.L_x_5766:
[----:B------:R-:W-:Y:S05]  /*27ab0*/  BSYNC B2 ;  /* 0x0000000000027941 */ /* 0x000fea0003800000 */
.L_x_5765:
        /* <DEDUP_REMOVED lines=8> */
.L_x_5767:
        /* <DEDUP_REMOVED lines=15> */
.L_x_5768:
        /* <DEDUP_REMOVED lines=15> */
.L_x_5769:
        /* <DEDUP_REMOVED lines=10> */
.L_x_5755:
[----:B------:R-:W-:Y:S05]  /*27dc0*/  BSYNC B1 ;  /* 0x0000000000017941 */ /* 0x000fea0003800000 */
.L_x_5754:
        /* <DEDUP_REMOVED lines=8> */
.L_x_5732:
[----:B------:R-:W-:Y:S05]  /*27e50*/  BSYNC B0 ;  /* 0x0000000000007941 */ /* 0x000fea0003800000 */
.L_x_5731:
[----:B------:R-:W1:Y:S01]  /*27e60*/  LDC R0, c[0x0][0x448] ;  /* 0x00011200ff007b82 */ /* 0x000e620000000800 */
[----:B------:R-:W-:Y:S01]  /*27e70*/  VIADD R2, R17, 0x7f ;  /* 0x0000007f11027836 */ /* 0x000fe20000000000 */
[----:B------:R-:W-:Y:S06]  /*27e80*/  @!P0 WARPSYNC.ALL ;  /* 0x0000000000008948 */ /* 0x000fec0003800000 */
[----:B------:R-:W-:Y:S01]  /*27e90*/  @!P0 BAR.SYNC.DEFER_BLOCKING 0xc, 0x180 ;  /* 0x0306000000008b1d */ /* 0x000fe20000010000 */
[----:B-1----:R-:W-:-:S13]  /*27ea0*/  ISETP.NE.AND P1, PT, R0, 0x1, PT ;  /* 0x000000010000780c */ /* 0x002fda0003f25270 */
[----:B------:R-:W1:Y:S08]  /*27eb0*/  @P1 LDC R3, c[0x0][0x44c] ;  /* 0x00011300ff031b82 */ /* 0x000e700000000800 */
[----:B------:R-:W2:Y:S01]  /*27ec0*/  @P1 LDC R0, c[0x0][0x450] ;  /* 0x00011400ff001b82 */ /* 0x000ea20000000800 */
[----:B-1----:R-:W-:-:S05]  /*27ed0*/  @P1 IMAD.HI.U32 R3, R2, R3, RZ ;  /* 0x0000000302031227 */ /* 0x002fca00078e00ff */
[----:B--2---:R-:W-:-:S05]  /*27ee0*/  @P1 SHF.R.U32.HI R2, RZ, R0, R3 ;  /* 0x00000000ff021219 */ /* 0x004fca0000011603 */
[----:B------:R-:W-:Y:S02]  /*27ef0*/  IMAD.IADD R9, R9, 0x1, R2 ;  /* 0x0000000109097824 */ /* 0x000fe400078e0202 */
[----:B------:R-:W1:Y:S02]  /*27f00*/  LDC.64 R2, c[0x0][0x9e0] ;  /* 0x00027800ff027b82 */ /* 0x000e640000000a00 */
        /* <DEDUP_REMOVED lines=9> */
[----:B0-----:R-:W0:Y:S02]  /*27fa0*/  @P0 LDC.64 R4, c[0x0][0x9e8] ;  /* 0x00027a00ff040b82 */ /* 0x001e240000000a00 */
[----:B0-----:R-:W-:-:S05]  /*27fb0*/  @P0 IMAD.HI.U32 R4, R0, R4, RZ ;  /* 0x0000000400040227 */ /* 0x001fca00078e00ff */
[----:B------:R-:W-:-:S04]  /*27fc0*/  @P0 SHF.R.U32.HI R0, RZ, R5, R4 ;  /* 0x00000005ff000219 */ /* 0x000fc80000011604 */
[----:B------:R-:W-:Y:S01]  /*27fd0*/  LOP3.LUT R0, RZ, R0, RZ, 0x33, !PT ;  /* 0x00000000ff007212 */ /* 0x000fe200078e33ff */
[----:B------:R-:W-:Y:S06]  /*27fe0*/  BRA `(.L_x_5774) ;  /* 0x0000000000107947 */ /* 0x000fec0003800000 */
.L_x_5773:
[----:B------:R-:W-:-:S13]  /*27ff0*/  ISETP.NE.AND P0, PT, R3, 0x1, PT ;  /* 0x000000010300780c */ /* 0x000fda0003f05270 */
[----:B0-----:R-:W0:Y:S02]  /*28000*/  @P0 LDC.64 R4, c[0x0][0x9e8] ;  /* 0x00027a00ff040b82 */ /* 0x001e240000000a00 */
[----:B0-----:R-:W-:-:S05]  /*28010*/  @P0 IMAD.HI.U32 R4, R0, R4, RZ ;  /* 0x0000000400040227 */ /* 0x001fca00078e00ff */
[----:B------:R-:W-:-:S07]  /*28020*/  @P0 SHF.R.U32.HI R0, RZ, R5, R4 ;  /* 0x00000005ff000219 */ /* 0x000fce0000011604 */
.L_x_5774:
[----:B------:R-:W-:Y:S05]  /*28030*/  BSYNC B0 ;  /* 0x0000000000007941 */ /* 0x000fea0003800000 */
.L_x_5772:
[----:B------:R-:W-:-:S05]  /*28040*/  IMAD R0, R0, R3, R3 ;  /* 0x0000000300007224 */ /* 0x000fca00078e0203 */
[----:B------:R-:W-:-:S07]  /*28050*/  VIMNMX R2, R2, R0, PT ;  /* 0x0000000002027248 */ /* 0x000fce0003fe0100 */
.L_x_5771:
[----:B------:R-:W-:Y:S01]  /*28060*/  VIADD R2, R2, 0x7f ;  /* 0x0000007f02027836 */ /* 0x000fe20000000000 */
[----:B------:R-:W-:Y:S01]  /*28070*/  ULDC UR4, c[0x0][0x9dc] ;  /* 0x0002770000047ab9 */ /* 0x000fe20000000800 */
[----:B------:R-:W-:-:S03]  /*28080*/  IMAD.MOV.U32 R4, RZ, RZ, R17 ;  /* 0x000000ffff047224 */ /* 0x000fc600078e0011 */
[----:B------:R-:W-:-:S04]  /*28090*/  SHF.R.S32.HI R0, RZ, 0x1f, R2 ;  /* 0x0000001fff007819 */ /* 0x000fc80000011402 */
[----:B------:R-:W-:Y:S02]  /*280a0*/  LEA.HI R0, R0, R2, RZ, 0x7 ;  /* 0x0000000200007211 */ /* 0x000fe400078f38ff */
[----:B------:R-:W1:Y:S02]  /*280b0*/  @P1 LDC R2, c[0x0][0x44c] ;  /* 0x00011300ff021b82 */ /* 0x000e640000000800 */
[----:B------:R-:W-:-:S04]  /*280c0*/  SHF.R.S32.HI R0, RZ, 0x7, R0 ;  /* 0x00000007ff007819 */ /* 0x000fc80000011400 */
[----:B------:R-:W-:Y:S02]  /*280d0*/  VIMNMX R21, R21, R0, PT ;  /* 0x0000000015157248 */ /* 0x000fe40003fe0100 */
[----:B------:R-:W2:Y:S01]  /*280e0*/  @P1 LDC R0, c[0x0][0x450] ;  /* 0x00011400ff001b82 */ /* 0x000ea20000000800 */
[----:B-1----:R-:W-:-:S05]  /*280f0*/  @P1 IMAD.HI.U32 R2, R17, R2, RZ ;  /* 0x0000000211021227 */ /* 0x002fca00078e00ff */
[----:B--2---:R-:W-:-:S05]  /*28100*/  @P1 SHF.R.U32.HI R4, RZ, R0, R2 ;  /* 0x00000000ff041219 */ /* 0x004fca0000011602 */
        /* <DEDUP_REMOVED lines=8> */
[----:B0-----:R-:W0:Y:S02]  /*28190*/  @P0 LDC.64 R4, c[0x0][0x9e8] ;  /* 0x00027a00ff040b82 */ /* 0x001e240000000a00 */
[----:B0-----:R-:W-:-:S05]  /*281a0*/  @P0 IMAD.HI.U32 R4, R2, R4, RZ ;  /* 0x0000000402040227 */ /* 0x001fca00078e00ff */
[----:B------:R-:W-:-:S04]  /*281b0*/  @P0 SHF.R.U32.HI R2, RZ, R5, R4 ;  /* 0x00000005ff020219 */ /* 0x000fc80000011604 */
[----:B------:R-:W-:Y:S01]  /*281c0*/  LOP3.LUT R2, RZ, R2, RZ, 0x33, !PT ;  /* 0x00000002ff027212 */ /* 0x000fe200078e33ff */
[----:B------:R-:W-:Y:S06]  /*281d0*/  BRA `(.L_x_5778) ;  /* 0x0000000000107947 */ /* 0x000fec0003800000 */
.L_x_5777:
[----:B------:R-:W-:-:S13]  /*281e0*/  ISETP.NE.AND P0, PT, R3, 0x1, PT ;  /* 0x000000010300780c */ /* 0x000fda0003f05270 */
[----:B0-----:R-:W0:Y:S02]  /*281f0*/  @P0 LDC.64 R4, c[0x0][0x9e8] ;  /* 0x00027a00ff040b82 */ /* 0x001e240000000a00 */
[----:B0-----:R-:W-:-:S05]  /*28200*/  @P0 IMAD.HI.U32 R4, R2, R4, RZ ;  /* 0x0000000402040227 */ /* 0x001fca00078e00ff */
[----:B------:R-:W-:-:S07]  /*28210*/  @P0 SHF.R.U32.HI R2, RZ, R5, R4 ;  /* 0x00000005ff020219 */ /* 0x000fce0000011604 */
.L_x_5778:
[----:B------:R-:W-:Y:S05]  /*28220*/  BSYNC B0 ;  /* 0x0000000000007941 */ /* 0x000fea0003800000 */
.L_x_5776:
[----:B------:R-:W-:-:S05]  /*28230*/  IMAD R2, R2, R3, RZ ;  /* 0x0000000302027224 */ /* 0x000fca00078e02ff */
[----:B------:R-:W-:-:S07]  /*28240*/  VIMNMX R0, R0, R2, !PT ;  /* 0x0000000200007248 */ /* 0x000fce0007fe0100 */
.L_x_5775:
        /* <DEDUP_REMOVED lines=18> */
[----:B0-----:R-:W-:Y:S02]  /*28370*/  IMAD R5, R2, R4, RZ ;  /* 0x0000000402057224 */ /* 0x001fe400078e02ff */
        /* <DEDUP_REMOVED lines=18> */
.L_x_5780:
[----:B------:R-:W-:Y:S05]  /*284a0*/  BSYNC B0 ;  /* 0x0000000000007941 */ /* 0x000fea0003800000 */
.L_x_5779:
        /* <DEDUP_REMOVED lines=9> */
[----:B0-----:R-:W0:Y:S01]  /*28540*/  S2R R5, SR_LANEID ;  /* 0x0000000000057919 */ /* 0x001e220000000000 */
        /* <DEDUP_REMOVED lines=10> */
[----:B0-----:R-:W-:Y:S01]  /*285f0*/  IADD3 R16, R0, UR38, R7 ;  /* 0x0000002600107c10 */ /* 0x001fe2000fffe007 */
[----:B------:R-:W-:Y:S06]  /*28600*/  BRA `(.L_x_5782) ;  /* 0x0000003c00d47947 */ /* 0x000fec0003800000 */
.L_x_5781:
        /* <DEDUP_REMOVED lines=10> */
[----:B0-----:R-:W-:Y:S02]  /*286b0*/  IMAD.U32 R5, RZ, RZ, UR7 ;  /* 0x00000007ff057e24 */ /* 0x001fe4000f8e00ff */
[----:B-1----:R-:W-:Y:S02]  /*286c0*/  IMAD.U32 R6, RZ, RZ, UR8 ;  /* 0x00000008ff067e24 */ /* 0x002fe4000f8e00ff */
[----:B------:R-:W-:-:S02]  /*286d0*/  IMAD.U32 R7, RZ, RZ, UR9 ;  /* 0x00000009ff077e24 */ /* 0x000fc4000f8e00ff */
[----:B------:R-:W-:Y:S02]  /*286e0*/  IMAD.U32 R10, RZ, RZ, UR4 ;  /* 0x00000004ff0a7e24 */ /* 0x000fe4000f8e00ff */
[----:B------:R-:W-:Y:S02]  /*286f0*/  IMAD.U32 R11, RZ, RZ, UR5 ;  /* 0x00000005ff0b7e24 */ /* 0x000fe4000f8e00ff */
[----:B------:R-:W-:Y:S02]  /*28700*/  IMAD.MOV.U32 R8, RZ, RZ, 0x70 ;  /* 0x00000070ff087424 */ /* 0x000fe400078e00ff */
[----:B------:R-:W-:Y:S02]  /*28710*/  IMAD.MOV.U32 R12, RZ, RZ, 0x1 ;  /* 0x00000001ff0c7424 */ /* 0x000fe400078e00ff */
[----:B------:R-:W-:-:S07]  /*28720*/  IMAD.MOV.U32 R13, RZ, RZ, RZ ;  /* 0x000000ffff0d7224 */ /* 0x000fce00078e00ff */
[----:B------:R-:W-:-:S07]  /*28730*/  LEPC R20, `(.L_x_5784) ;  /* 0x000000001014794e */ /* 0x000fce0000000000 */
[----:B--2---:R-:W-:Y:S05]  /*28740*/  CALL.ABS.NOINC R2 ;  /* 0x0000000002007343 */ /* 0x004fea0003c00000 */
.L_x_5784:
[----:B------:R-:W-:Y:S05]  /*28750*/  BSYNC B6 ;  /* 0x0000000000067941 */ /* 0x000fea0003800000 */
.L_x_5783:
        /* <DEDUP_REMOVED lines=22> */
.L_x_5786:
[----:B------:R-:W-:Y:S05]  /*288c0*/  BSYNC B6 ;  /* 0x0000000000067941 */ /* 0x000fea0003800000 */
.L_x_5785:
        /* <DEDUP_REMOVED lines=20> */
.L_x_5788:
[----:B------:R-:W-:Y:S05]  /*28a10*/  BSYNC B6 ;  /* 0x0000000000067941 */ /* 0x000fea0003800000 */
.L_x_5787:
        /* <DEDUP_REMOVED lines=19> */
.L_x_5790:
[----:B------:R-:W-:Y:S05]  /*28b50*/  BSYNC B6 ;  /* 0x0000000000067941 */ /* 0x000fea0003800000 */
.L_x_5789:
[----:B------:R-:W-:Y:S01]  /*28b60*/  ULDC.64 UR4, c[0x0][0x9f8] ;  /* 0x00027e0000047ab9 */ /* 0x000fe20000000a00 */
[----:B------:R-:W-:Y:S01]  /*28b70*/  IMAD.MOV.U32 R0, RZ, RZ, R31 ;  /* 0x000000ffff007224 */ /* 0x000fe200078e001f */
[----:B------:R-:W-:Y:S01]  /*28b80*/  ISETP.NE.U32.AND P0, PT, RZ, UR4, PT ;  /* 0x00000004ff007c0c */ /* 0x000fe2000bf05070 */
[----:B------:R-:W-:Y:S01]  /*28b90*/  IMAD.MOV.U32 R31, RZ, RZ, R19 ;  /* 0x000000ffff1f7224 */ /* 0x000fe200078e0013 */
[----:B------:R-:W2:Y:S01]  /*28ba0*/  S2R R21, SR_TID.X ;  /* 0x0000000000157919 */ /* 0x000ea20000002100 */
[----:B------:R-:W3:Y:S01]  /*28bb0*/  LDC R8, c[0x0][0x430] ;  /* 0x00010c00ff087b82 */ /* 0x000ee20000000800 */
[----:B------:R-:W-:Y:S01]  /*28bc0*/  ISETP.NE.AND.EX P0, PT, RZ, UR5, PT, P0 ;  /* 0x00000005ff007c0c */ /* 0x000fe2000bf05300 */
[----:B------:R-:W4:Y:S06]  /*28bd0*/  S2R R20, SR_TID.X ;  /* 0x0000000000147919 */ /* 0x000f2c0000002100 */
[----:B------:R-:W1:Y:S08]  /*28be0*/  LDC R10, c[0x0][0x2f4] ;  /* 0x0000bd00ff0a7b82 */ /* 0x000e700000000800 */
[----:B------:R-:W1:Y:S01]  /*28bf0*/  @P0 LDC.64 R2, c[0x0][0x9f8] ;  /* 0x00027e00ff020b82 */ /* 0x000e620000000a00 */
[----:B0-----:R-:W-:-:S02]  /*28c00*/  LEA R5, R0, 0xffffff80, 0x7 ;  /* 0xffffff8000057811 */ /* 0x001fc400078e38ff */
[----:B---3--:R-:W-:Y:S01]  /*28c10*/  ISETP.NE.AND P1, PT, R8, 0x1, PT ;  /* 0x000000010800780c */ /* 0x008fe20003f25270 */
[----:B--2---:R-:W-:Y:S01]  /*28c20*/  IMAD.SHL.U32 R21, R21, 0x20, RZ ;  /* 0x0000002015157824 */ /* 0x004fe200078e00ff */
[----:B----4-:R-:W-:Y:S01]  /*28c30*/  LOP3.LUT R20, R20, 0x7f, RZ, 0xc0, !PT ;  /* 0x0000007f14147812 */ /* 0x010fe200078ec0ff */
[----:B-1----:R-:W-:-:S10]  /*28c40*/  @P0 IMAD.WIDE R2, R19, 0x4, R2 ;  /* 0x0000000413020825 */ /* 0x002fd400078e0202 */
[----:B------:R-:W0:Y:S01]  /*28c50*/  @P1 LDC R7, c[0x0][0x434] ;  /* 0x00010d00ff071b82 */ /* 0x000e220000000800 */
[----:B------:R1:W2:Y:S01]  /*28c60*/  @P0 LDG.E R31, desc[UR42][R2.64] ;  /* 0x0000002a021f0981 */ /* 0x0002a2000c1e1900 */
[----:B------:R-:W-:Y:S02]  /*28c70*/  SHF.R.U32.HI R20, RZ, 0x2, R20 ;  /* 0x00000002ff147819 */ /* 0x000fe40000011614 */
[----:B------:R-:W-:-:S04]  /*28c80*/  LOP3.LUT R21, R21, 0x60, RZ, 0xc0, !PT ;  /* 0x0000006015157812 */ /* 0x000fc800078ec0ff */
[----:B------:R-:W3:Y:S01]  /*28c90*/  @P1 LDC R0, c[0x0][0x438] ;  /* 0x00010e00ff001b82 */ /* 0x000ee20000000800 */
[----:B------:R-:W-:-:S04]  /*28ca0*/  LOP3.LUT R4, R5, R20, R21, 0xfe, !PT ;  /* 0x0000001405047212 */ /* 0x000fc800078efe15 */
[C---:B------:R-:W-:Y:S01]  /*28cb0*/  ISETP.GE.AND P0, PT, R4.reuse, R27, PT ;  /* 0x0000001b0400720c */ /* 0x040fe20003f06270 */
[----:B------:R-:W-:-:S04]  /*28cc0*/  IMAD.IADD R4, R4, 0x1, R34 ;  /* 0x0000000104047824 */ /* 0x000fc800078e0222 */
[----:B------:R-:W-:Y:S02]  /*28cd0*/  IMAD.MOV.U32 R6, RZ, RZ, R4 ;  /* 0x000000ffff067224 */ /* 0x000fe400078e0004 */
[----:B0-----:R-:W-:-:S06]  /*28ce0*/  @P1 IMAD.HI.U32 R7, R4, R7, RZ ;  /* 0x0000000704071227 */ /* 0x001fcc00078e00ff */
[----:B-1----:R-:W0:Y:S01]  /*28cf0*/  @!P0 LDC.64 R2, c[0x0][0x428] ;  /* 0x00010a00ff028b82 */ /* 0x002e220000000a00 */
[----:B---3--:R-:W-:-:S04]  /*28d00*/  @P1 SHF.R.U32.HI R6, RZ, R0, R7 ;  /* 0x00000000ff061219 */ /* 0x008fc80000011607 */
[--C-:B------:R-:W-:Y:S01]  /*28d10*/  @!P0 SHF.R.S32.HI R7, RZ, 0x1f, R6.reuse ;  /* 0x0000001fff078819 */ /* 0x100fe20000011406 */
[----:B------:R-:W-:-:S04]  /*28d20*/  IMAD.MOV R0, RZ, RZ, -R6 ;  /* 0x000000ffff007224 */ /* 0x000fc800078e0a06 */
[----:B------:R-:W-:Y:S01]  /*28d30*/  IMAD R4, R8, R0, R4 ;  /* 0x0000000008047224 */ /* 0x000fe200078e0204 */
[C---:B------:R-:W-:Y:S02]  /*28d40*/  ISETP.GE.AND P3, PT, R32.reuse, R10, PT ;  /* 0x0000000a2000720c */ /* 0x040fe40003f66270 */
[----:B------:R-:W-:Y:S02]  /*28d50*/  LOP3.LUT R11, R32, 0x40, RZ, 0xfc, !PT ;  /* 0x00000040200b7812 */ /* 0x000fe400078efcff */
[----:B------:R-:W-:Y:S01]  /*28d60*/  LOP3.LUT R22, R22, 0xfffffffb, RZ, 0xc0, !PT ;  /* 0xfffffffb16167812 */ /* 0x000fe200078ec0ff */
[----:B------:R-:W-:Y:S01]  /*28d70*/  IMAD.U32 R12, RZ, RZ, UR39 ;  /* 0x00000027ff0c7e24 */ /* 0x000fe2000f8e00ff */
[----:B------:R-:W-:-:S04]  /*28d80*/  LOP3.LUT R9, R32, 0x80, RZ, 0xfc, !PT ;  /* 0x0000008020097812 */ /* 0x000fc800078efcff */
[----:B------:R-:W-:-:S03]  /*28d90*/  ISETP.NE.AND P2, PT, R12, 0x3, PT ;  /* 0x000000030c00780c */ /* 0x000fc60003f45270 */
[----:B------:R-:W-:-:S04]  /*28da0*/  @P3 LOP3.LUT R22, R22, 0x4, RZ, 0xfc, !PT ;  /* 0x0000000416163812 */ /* 0x000fc800078efcff */
[----:B------:R-:W-:-:S04]  /*28db0*/  LOP3.LUT R22, R22, 0xfffffff7, RZ, 0xc0, !PT ;  /* 0xfffffff716167812 */ /* 0x000fc800078ec0ff */
[----:B------:R-:W-:Y:S01]  /*28dc0*/  LOP3.LUT R22, R22, 0xfffffffd, RZ, 0xc0, !PT ;  /* 0xfffffffd16167812 */ /* 0x000fe200078ec0ff */
[----:B------:R-:W-:Y:S01]  /*28dd0*/  UMOV UR4, 0xffffffff ;  /* 0xffffffff00047882 */ /* 0x000fe20000000000 */
[----:B--2---:R-:W-:Y:S01]  /*28de0*/  SHF.R.S32.HI R36, RZ, 0x1f, R31 ;  /* 0x0000001fff247819 */ /* 0x004fe2000001141f */
[----:B0-----:R-:W-:-:S04]  /*28df0*/  @!P0 IMAD.WIDE.U32 R6, R31, R2, R6 ;  /* 0x000000021f068225 */ /* 0x001fc800078e0006 */
[----:B------:R-:W-:-:S04]  /*28e00*/  @!P0 IMAD R0, R36, R2, RZ ;  /* 0x0000000224008224 */ /* 0x000fc800078e02ff */
[----:B------:R-:W-:Y:S02]  /*28e10*/  @!P0 IMAD R0, R31, R3, R0 ;  /* 0x000000031f008224 */ /* 0x000fe400078e0200 */
[----:B------:R-:W0:Y:S02]  /*28e20*/  @!P0 LDC.64 R2, c[0x0][0x418] ;  /* 0x00010600ff028b82 */ /* 0x000e240000000a00 */
[----:B------:R-:W-:Y:S02]  /*28e30*/  @!P0 IMAD.IADD R0, R7, 0x1, R0 ;  /* 0x0000000107008824 */ /* 0x000fe400078e0200 */
[----:B------:R-:W-:Y:S01]  /*28e40*/  IMAD.MOV.U32 R7, RZ, RZ, RZ ;  /* 0x000000ffff077224 */ /* 0x000fe200078e00ff */
[----:B0-----:R-:W-:-:S04]  /*28e50*/  @!P0 LEA R2, P1, R6, R2, 0x2 ;  /* 0x0000000206028211 */ /* 0x001fc800078210ff */
[----:B------:R-:W-:Y:S02]  /*28e60*/  @!P0 LEA.HI.X R3, R6, R3, R0, 0x2, P1 ;  /* 0x0000000306038211 */ /* 0x000fe400008f1400 */
[----:B------:R-:W-:-:S03]  /*28e70*/  ISETP.GE.AND P1, PT, R11, R10, PT ;  /* 0x0000000a0b00720c */ /* 0x000fc60003f26270 */
[----:B------:R0:W5:Y:S01]  /*28e80*/  @!P0 LDG.E R7, desc[UR42][R2.64] ;  /* 0x0000002a02078981 */ /* 0x000162000c1e1900 */
[----:B------:R-:W-:-:S09]  /*28e90*/  ISETP.GE.AND P0, PT, R9, R10, PT ;  /* 0x0000000a0900720c */ /* 0x000fd20003f06270 */
[----:B------:R-:W-:-:S04]  /*28ea0*/  @P1 LOP3.LUT R22, R22, 0x2, RZ, 0xfc, !PT ;  /* 0x0000000216161812 */ /* 0x000fc800078efcff */
[----:B------:R-:W-:-:S04]  /*28eb0*/  @P2 LOP3.LUT R22, R22, 0x8, RZ, 0xfc, !PT ;  /* 0x0000000816162812 */ /* 0x000fc800078efcff */
[----:B------:R-:W-:-:S04]  /*28ec0*/  LOP3.LUT R22, R22, 0xfffffffe, RZ, 0xc0, !PT ;  /* 0xfffffffe16167812 */ /* 0x000fc800078ec0ff */
[----:B------:R-:W-:Y:S01]  /*28ed0*/  @P0 LOP3.LUT R22, R22, 0x1, RZ, 0xfc, !PT ;  /* 0x0000000116160812 */ /* 0x000fe200078efcff */
[----:B0-----:R-:W-:Y:S06]  /*28ee0*/  BRA.DIV UR4, `(.L_x_5791) ;  /* 0x0000009204347947 */ /* 0x001fec000b800000 */
.L_x_6050:
[----:B------:R-:W-:Y:S05]  /*28ef0*/  @!P2 BRA `(.L_x_5792) ;  /* 0x000000000004a947 */ /* 0x000fea0003800000 */
[----:B------:R-:W-:Y:S01]  /*28f00*/  BPT.TRAP 0x1 ;  /* 0x000000040000795c */ /* 0x000fe20000300000 */
.L_x_5792:
[----:B------:R-:W-:Y:S01]  /*28f10*/  IMAD R6, R26, 0x8, R23 ;  /* 0x000000081a067824 */ /* 0x000fe200078e0217 */
[----:B------:R-:W-:Y:S01]  /*28f20*/  SHF.L.U32 R0, R29, 0x1f, RZ ;  /* 0x0000001f1d007819 */ /* 0x000fe200000006ff */
[----:B------:R-:W-:Y:S01]  /*28f30*/  BSSY B0, `(.L_x_5793) ;  /* 0x0000006000007945 */ /* 0x000fe20003800000 */
[----:B------:R-:W-:Y:S02]  /*28f40*/  IADD3 R5, -R20, R27, -R5 ;  /* 0x0000001b14057210 */ /* 0x000fe40007ffe905 */
[----:B------:R-:W0:Y:S01]  /*28f50*/  SYNCS.PHASECHK.TRANS64.TRYWAIT P0, [R6+URZ+0x2a880], R0 ;  /* 0x02a88000060075a7 */ /* 0x000e22000800017f */
[----:B------:R1:W-:Y:S01]  /*28f60*/  STL [R1+0x1c], R0 ;  /* 0x00001c0001007387 */ /* 0x0003e20000100800 */
[----:B------:R-:W-:Y:S01]  /*28f70*/  SHF.R.S32.HI R20, RZ, 0x1f, R4 ;  /* 0x0000001fff147819 */ /* 0x000fe20000011404 */
[----:B01----:R-:W-:Y:S06]  /*28f80*/  @!P0 BRA `(.L_x_5794) ;  /* 0x0000009000408947 */ /* 0x003fec0003800000 */
.L_x_6051:
[----:B------:R-:W-:Y:S05]  /*28f90*/  BSYNC B0 ;  /* 0x0000000000007941 */ /* 0x000fea0003800000 */
.L_x_5793:
[----:B------:R-:W2:Y:S01]  /*28fa0*/  LDL R10, [R1+0xc] ;  /* 0x00000c00010a7983 */ /* 0x000ea20000100800 */
[----:B------:R-:W-:Y:S01]  /*28fb0*/  ULDC.64 UR4, c[0x0][0x328] ;  /* 0x0000ca0000047ab9 */ /* 0x000fe20000000a00 */
[----:B-----5:R-:W-:Y:S01]  /*28fc0*/  SHF.R.S32.HI R21, RZ, 0x1f, R7 ;  /* 0x0000001fff157819 */ /* 0x020fe20000011407 */
[----:B0-----:R-:W-:Y:S01]  /*28fd0*/  IMAD R0, R20, UR4, RZ ;  /* 0x0000000414007c24 */ /* 0x001fe2000f8e02ff */
        /* <DEDUP_REMOVED lines=18> */
[----:B------:R-:W0:Y:S01]  /*29100*/  SHFL.IDX PT, R2, R8, RZ, 0x1c1f ;  /* 0x001c1fff08027589 */ /* 0x000e2200000e0000 */
[----:B------:R-:W1:Y:S01]  /*29110*/  LDC R12, c[0x0][0x2f4] ;  /* 0x0000bd00ff0c7b82 */ /* 0x000e620000000800 */
[C---:B------:R-:W-:Y:S02]  /*29120*/  LOP3.LUT R13, R32.reuse, 0x40, RZ, 0xfc, !PT ;  /* 0x00000040200d7812 */ /* 0x040fe400078efcff */
[----:B------:R-:W2:Y:S01]  /*29130*/  SHFL.IDX PT, R0, R9, RZ, 0x1c1f ;  /* 0x001c1fff09007589 */ /* 0x000ea200000e0000 */
[----:B------:R-:W-:Y:S02]  /*29140*/  LOP3.LUT R11, R32, 0x80, RZ, 0xfc, !PT ;  /* 0x00000080200b7812 */ /* 0x000fe400078efcff */
[C---:B------:R-:W-:Y:S02]  /*29150*/  ISETP.GE.AND P6, PT, R5.reuse, 0x61, PT ;  /* 0x000000610500780c */ /* 0x040fe40003fc6270 */
[----:B------:R-:W-:Y:S02]  /*29160*/  LOP3.LUT R22, R22, 0xffffffef, RZ, 0xc0, !PT ;  /* 0xffffffef16167812 */ /* 0x000fe400078ec0ff */
[----:B------:R-:W-:-:S09]  /*29170*/  ISETP.GE.AND P4, PT, R5, 0x21, PT ;  /* 0x000000210500780c */ /* 0x000fd20003f86270 */
[----:B------:R-:W-:Y:S02]  /*29180*/  @P6 LOP3.LUT R22, R22, 0x10, RZ, 0xfc, !PT ;  /* 0x0000001016166812 */ /* 0x000fe400078efcff */
[C---:B0-----:R-:W-:Y:S02]  /*29190*/  IADD3 R2, P0, R32.reuse, R2, RZ ;  /* 0x0000000220027210 */ /* 0x041fe40007f1e0ff */
[-C--:B-1----:R-:W-:Y:S02]  /*291a0*/  ISETP.GE.AND P3, PT, R32, R12.reuse, PT ;  /* 0x0000000c2000720c */ /* 0x082fe40003f66270 */
[----:B------:R-:W-:Y:S01]  /*291b0*/  ISETP.GE.AND P2, PT, R13, R12, PT ;  /* 0x0000000c0d00720c */ /* 0x000fe20003f46270 */
[----:B--2---:R-:W-:Y:S01]  /*291c0*/  IMAD.X R3, RZ, RZ, R0, P0 ;  /* 0x000000ffff037224 */ /* 0x004fe200000e0600 */
[----:B------:R-:W-:Y:S01]  /*291d0*/  ISETP.LT.OR P0, PT, R5, 0x1, P3 ;  /* 0x000000010500780c */ /* 0x000fe20001f01670 */
[----:B------:R-:W-:Y:S01]  /*291e0*/  IMAD.IADD R0, R23, 0x1, R10 ;  /* 0x0000000117007824 */ /* 0x000fe200078e020a */
[----:B------:R-:W-:-:S11]  /*291f0*/  ISETP.LT.OR P1, PT, R5, 0x1, P2 ;  /* 0x000000010500780c */ /* 0x000fd60001721670 */
[----:B------:R-:W-:Y:S01]  /*29200*/  @!PT LDS RZ, [RZ] ;  /* 0x00000000fffff984 */ /* 0x000fe20000000800 */
[----:B------:R-:W-:Y:S01]  /*29210*/  LDGSTS.E.BYPASS.LTC128B.128 [R0+0xc400], desc[UR42][R2.64], !P0 ;  /* 0x0c40000002007fae */ /* 0x000fe2000c101d6a */
[----:B------:R-:W-:-:S03]  /*29220*/  ISETP.GE.AND P0, PT, R11, R12, PT ;  /* 0x0000000c0b00720c */ /* 0x000fc60003f06270 */
        /* <DEDUP_REMOVED lines=15> */
[----:B------:R-:W2:Y:S01]  /*29320*/  SHFL.IDX PT, R9, R9, 0x3, 0x1c1f ;  /* 0x007c1f0009097f89 */ /* 0x000ea200000e0000 */
[----:B0-----:R-:W-:-:S05]  /*29330*/  IADD3 R2, P1, R32, R2, RZ ;  /* 0x0000000220027210 */ /* 0x001fca0007f3e0ff */
[----:B-1----:R-:W-:Y:S01]  /*29340*/  IMAD.X R3, RZ, RZ, R3, P1 ;  /* 0x000000ffff037224 */ /* 0x002fe200008e0603 */
[----:B------:R-:W-:-:S13]  /*29350*/  ISETP.LT.OR P1, PT, R5, 0x41, P3 ;  /* 0x000000410500780c */ /* 0x000fda0001f21670 */
[----:B------:R-:W-:Y:S01]  /*29360*/  LDGSTS.E.BYPASS.LTC128B.128 [R0+0xd400], desc[UR42][R2.64], !P1 ;  /* 0x0d40000002007fae */ /* 0x000fe2000c901d6a */
[----:B------:R-:W-:-:S13]  /*29370*/  ISETP.LT.OR P1, PT, R5, 0x41, P2 ;  /* 0x000000410500780c */ /* 0x000fda0001721670 */
[----:B------:R-:W-:Y:S01]  /*29380*/  LDGSTS.E.BYPASS.LTC128B.128 [R0+0xf400], desc[UR42][R2.64+0x40], !P1 ;  /* 0x0f40004002007fae */ /* 0x000fe2000c901d6a */
[----:B------:R-:W-:-:S13]  /*29390*/  ISETP.LT.OR P1, PT, R5, 0x41, P0 ;  /* 0x000000410500780c */ /* 0x000fda0000721670 */
[----:B------:R0:W-:Y:S01]  /*293a0*/  LDGSTS.E.BYPASS.LTC128B.128 [R0+0x11400], desc[UR42][R2.64+0x80], !P1 ;  /* 0x1140008002007fae */ /* 0x0001e2000c901d6a */
[----:B------:R-:W-:-:S03]  /*293b0*/  ISETP.GE.AND P1, PT, R5, 0x41, PT ;  /* 0x000000410500780c */ /* 0x000fc60003f26270 */
[----:B0-2---:R0:W1:Y:S10]  /*293c0*/  SHFL.IDX PT, R2, R8, 0x3, 0x1c1f ;  /* 0x007c1f0008027f89 */ /* 0x00507400000e0000 */
.L_x_6061:
[C---:B------:R-:W-:Y:S02]  /*293d0*/  ISETP.LT.OR P3, PT, R5.reuse, 0x61, P3 ;  /* 0x000000610500780c */ /* 0x040fe40001f61670 */
[C---:B------:R-:W-:Y:S02]  /*293e0*/  ISETP.LT.OR P2, PT, R5.reuse, 0x61, P2 ;  /* 0x000000610500780c */ /* 0x040fe40001741670 */
[----:B------:R-:W-:Y:S02]  /*293f0*/  ISETP.LT.OR P0, PT, R5, 0x61, P0 ;  /* 0x000000610500780c */ /* 0x000fe40000701670 */
[----:B-1----:R-:W-:-:S05]  /*29400*/  IADD3 R2, P6, R32, R2, RZ ;  /* 0x0000000220027210 */ /* 0x002fca0007fde0ff */
        /* <DEDUP_REMOVED lines=9> */
.L_x_5796:
        /* <DEDUP_REMOVED lines=11> */
.L_x_5797:
[----:B------:R1:W-:Y:S01]  /*29550*/  SYNCS.ARRIVE.TRANS64.A1T0 RZ, [R6+URZ+0x2a870], RZ ;  /* 0x02a870ff06ff79a7 */ /* 0x0003e2000810003f */
[----:B------:R-:W-:Y:S05]  /*29560*/  @!P3 BRA `(.L_x_5798) ;  /* 0x000000000004b947 */ /* 0x000fea0003800000 */
[----:B------:R-:W-:Y:S01]  /*29570*/  BPT.TRAP 0x1 ;  /* 0x000000040000795c */ /* 0x000fe20000300000 */
.L_x_5798:
[----:B------:R-:W2:Y:S01]  /*29580*/  LDL R2, [R1+0x1c] ;  /* 0x00001c0001027983 */ /* 0x000ea20000100800 */
[----:B------:R-:W-:Y:S01]  /*29590*/  BSSY B0, `(.L_x_5799) ;  /* 0x0000003000007945 */ /* 0x000fe20003800000 */
[----:B--2---:R-:W2:Y:S03]  /*295a0*/  SYNCS.PHASECHK.TRANS64.TRYWAIT P0, [R6+URZ+0x2a840], R2 ;  /* 0x02a84002060075a7 */ /* 0x004ea6000800017f */
[----:B--2---:R-:W-:Y:S05]  /*295b0*/  @!P0 BRA `(.L_x_5800) ;  /* 0x0000009000708947 */ /* 0x004fea0003800000 */
.L_x_6062:
[----:B------:R-:W-:Y:S05]  /*295c0*/  BSYNC B0 ;  /* 0x0000000000007941 */ /* 0x000fea0003800000 */
.L_x_5799:
[----:B------:R-:W-:Y:S01]  /*295d0*/  ULDC.64 UR4, c[0x0][0x300] ;  /* 0x0000c00000047ab9 */ /* 0x000fe20000000a00 */
[----:B0-----:R-:W0:Y:S01]  /*295e0*/  LDC R8, c[0x0][0x2f4] ;  /* 0x0000bd00ff087b82 */ /* 0x001e220000000800 */
[----:B------:R-:W-:Y:S01]  /*295f0*/  IMAD R5, R20, UR4, RZ ;  /* 0x0000000414057c24 */ /* 0x000fe2000f8e02ff */
[----:B------:R-:W-:Y:S01]  /*29600*/  ULDC.64 UR6, c[0x0][0x2e8] ;  /* 0x0000ba0000067ab9 */ /* 0x000fe20000000a00 */
[----:B--2---:R-:W-:Y:S01]  /*29610*/  IMAD.WIDE.U32 R2, R4, UR4, RZ ;  /* 0x0000000404027c25 */ /* 0x004fe2000f8e00ff */
[C---:B------:R-:W-:Y:S02]  /*29620*/  LOP3.LUT R10, R32.reuse, 0x80, RZ, 0xfc, !PT ;  /* 0x00000080200a7812 */ /* 0x040fe400078efcff */
[----:B------:R-:W-:Y:S01]  /*29630*/  LOP3.LUT R9, R32, 0x40, RZ, 0xfc, !PT ;  /* 0x0000004020097812 */ /* 0x000fe200078efcff */
[----:B------:R-:W-:Y:S01]  /*29640*/  IMAD R5, R4, UR5, R5 ;  /* 0x0000000504057c24 */ /* 0x000fe2000f8e0205 */
[----:B------:R-:W-:Y:S02]  /*29650*/  ULDC.64 UR4, c[0x0][0x310] ;  /* 0x0000c40000047ab9 */ /* 0x000fe40000000a00 */
[----:B------:R-:W-:-:S02]  /*29660*/  IMAD R21, R21, UR4, RZ ;  /* 0x0000000415157c24 */ /* 0x000fc4000f8e02ff */
[----:B------:R-:W-:Y:S02]  /*29670*/  IMAD.IADD R3, R3, 0x1, R5 ;  /* 0x0000000103037824 */ /* 0x000fe400078e0205 */
[C---:B------:R-:W-:Y:S02]  /*29680*/  IMAD R21, R7.reuse, UR5, R21 ;  /* 0x0000000507157c24 */ /* 0x040fe4000f8e0215 */
[----:B------:R-:W-:Y:S01]  /*29690*/  IMAD.WIDE.U32 R2, R7, UR4, R2 ;  /* 0x0000000407027c25 */ /* 0x000fe2000f8e0002 */
[----:B------:R-:W-:-:S03]  /*296a0*/  ULDC.64 UR4, c[0x0][0x308] ;  /* 0x0000c20000047ab9 */ /* 0x000fc60000000a00 */
[----:B------:R-:W-:Y:S02]  /*296b0*/  IMAD.IADD R3, R3, 0x1, R21 ;  /* 0x0000000103037824 */ /* 0x000fe400078e0215 */
[----:B------:R-:W-:Y:S01]  /*296c0*/  IMAD.WIDE.U32 R2, R18, UR4, R2 ;  /* 0x0000000412027c25 */ /* 0x000fe2000f8e0002 */
[----:B------:R-:W-:Y:S01]  /*296d0*/  UMOV UR4, 0xffffffff ;  /* 0xffffffff00047882 */ /* 0x000fe20000000000 */
[-C--:B0-----:R-:W-:Y:S02]  /*296e0*/  ISETP.GE.AND P2, PT, R10, R8.reuse, PT ;  /* 0x000000080a00720c */ /* 0x081fe40003f46270 */
[----:B------:R-:W-:Y:S01]  /*296f0*/  IMAD R5, R18, UR5, R3 ;  /* 0x0000000512057c24 */ /* 0x000fe2000f8e0203 */
[----:B------:R-:W-:Y:S02]  /*29700*/  IADD3 R4, P0, R2, UR6, RZ ;  /* 0x0000000602047c10 */ /* 0x000fe4000ff1e0ff */
[----:B------:R-:W-:Y:S02]  /*29710*/  ISETP.GE.AND P3, PT, R9, R8, PT ;  /* 0x000000080900720c */ /* 0x000fe40003f66270 */
[----:B------:R-:W-:Y:S01]  /*29720*/  IADD3.X R5, R5, UR7, RZ, P0, !PT ;  /* 0x0000000705057c10 */ /* 0x000fe200087fe4ff */
[----:B------:R-:W-:Y:S10]  /*29730*/  BRA.DIV UR4, `(.L_x_5801) ;  /* 0x0000009204287947 */ /* 0x000ff4000b800000 */
[----:B------:R-:W0:Y:S01]  /*29740*/  SHFL.IDX PT, R3, R4, RZ, 0x1c1f ;  /* 0x001c1fff04037589 */ /* 0x000e2200000e0000 */
[----:B------:R-:W-:-:S03]  /*29750*/  ISETP.GE.AND P6, PT, R32, R8, PT ;  /* 0x000000082000720c */ /* 0x000fc60003fc6270 */
[----:B------:R-:W2:Y:S01]  /*29760*/  SHFL.IDX PT, R2, R5, RZ, 0x1c1f ;  /* 0x001c1fff05027589 */ /* 0x000ea200000e0000 */
[----:B0-----:R-:W-:-:S05]  /*29770*/  @P5 IADD3 R3, P0, R32, R3, RZ ;  /* 0x0000000320035210 */ /* 0x001fca0007f1e0ff */
[----:B--2---:R-:W-:-:S05]  /*29780*/  @P5 IMAD.X R2, RZ, RZ, R2, P0 ;  /* 0x000000ffff025224 */ /* 0x004fca00000e0602 */
[----:B------:R-:W-:-:S04]  /*29790*/  @P5 LOP3.LUT R3, R3, R2, RZ, 0x3c, !PT ;  /* 0x0000000203035212 */ /* 0x000fc800078e3cff */
[----:B------:R-:W-:-:S04]  /*297a0*/  @P5 LOP3.LUT R2, R3, R2, RZ, 0x3c, !PT ;  /* 0x0000000203025212 */ /* 0x000fc800078e3cff */
[----:B------:R-:W-:-:S05]  /*297b0*/  @P5 LOP3.LUT R3, R3, R2, RZ, 0x3c, !PT ;  /* 0x0000000203035212 */ /* 0x000fca00078e3cff */
[----:B------:R-:W-:Y:S01]  /*297c0*/  @!PT LDS RZ, [RZ] ;  /* 0x00000000fffff984 */ /* 0x000fe20000000800 */
[----:B------:R-:W-:Y:S04]  /*297d0*/  @P5 LDGSTS.E.BYPASS.LTC128B.128 [R0+0x1e400], desc[UR42][R2.64], !P6 ;  /* 0x1e40000002005fae */ /* 0x000fe8000f101d6a */
[----:B------:R-:W-:Y:S04]  /*297e0*/  @P5 LDGSTS.E.BYPASS.LTC128B.128 [R0+0x20400], desc[UR42][R2.64+0x40], !P3 ;  /* 0x2040004002005fae */ /* 0x000fe8000d901d6a */
[----:B------:R0:W-:Y:S04]  /*297f0*/  @P5 LDGSTS.E.BYPASS.LTC128B.128 [R0+0x22400], desc[UR42][R2.64+0x80], !P2 ;  /* 0x2240008002005fae */ /* 0x0001e8000d101d6a */
[----:B0-----:R-:W0:Y:S04]  /*29800*/  SHFL.IDX PT, R3, R4, 0x1, 0x1c1f ;  /* 0x003c1f0004037f89 */ /* 0x001e2800000e0000 */
[----:B------:R-:W2:Y:S01]  /*29810*/  SHFL.IDX PT, R2, R5, 0x1, 0x1c1f ;  /* 0x003c1f0005027f89 */ /* 0x000ea200000e0000 */
[----:B0-----:R-:W-:-:S05]  /*29820*/  @P4 IADD3 R3, P0, R32, R3, RZ ;  /* 0x0000000320034210 */ /* 0x001fca0007f1e0ff */
[----:B--2---:R-:W-:-:S05]  /*29830*/  @P4 IMAD.X R2, RZ, RZ, R2, P0 ;  /* 0x000000ffff024224 */ /* 0x004fca00000e0602 */
[----:B------:R-:W-:-:S04]  /*29840*/  @P4 LOP3.LUT R3, R3, R2, RZ, 0x3c, !PT ;  /* 0x0000000203034212 */ /* 0x000fc800078e3cff */
[----:B------:R-:W-:-:S04]  /*29850*/  @P4 LOP3.LUT R2, R3, R2, RZ, 0x3c, !PT ;  /* 0x0000000203024212 */ /* 0x000fc800078e3cff */
[----:B------:R-:W-:-:S05]  /*29860*/  @P4 LOP3.LUT R3, R3, R2, RZ, 0x3c, !PT ;  /* 0x0000000203034212 */ /* 0x000fca00078e3cff */
[----:B------:R-:W-:Y:S04]  /*29870*/  @P4 LDGSTS.E.BYPASS.LTC128B.128 [R0+0x1ec00], desc[UR42][R2.64], !P6 ;  /* 0x1ec0000002004fae */ /* 0x000fe8000f101d6a */
[----:B------:R-:W-:Y:S04]  /*29880*/  @P4 LDGSTS.E.BYPASS.LTC128B.128 [R0+0x20c00], desc[UR42][R2.64+0x40], !P3 ;  /* 0x20c0004002004fae */ /* 0x000fe8000d901d6a */
[----:B------:R0:W-:Y:S04]  /*29890*/  @P4 LDGSTS.E.BYPASS.LTC128B.128 [R0+0x22c00], desc[UR42][R2.64+0x80], !P2 ;  /* 0x22c0008002004fae */ /* 0x0001e8000d101d6a */
[----:B0-----:R-:W0:Y:S04]  /*298a0*/  SHFL.IDX PT, R3, R4, 0x2, 0x1c1f ;  /* 0x005c1f0004037f89 */ /* 0x001e2800000e0000 */
[----:B------:R-:W2:Y:S04]  /*298b0*/  SHFL.IDX PT, R2, R5, 0x2, 0x1c1f ;  /* 0x005c1f0005027f89 */ /* 0x000ea800000e0000 */
[----:B------:R-:W3:Y:S04]  /*298c0*/  SHFL.IDX PT, R4, R4, 0x3, 0x1c1f ;  /* 0x007c1f0004047f89 */ /* 0x000ee800000e0000 */
[----:B------:R-:W4:Y:S01]  /*298d0*/  SHFL.IDX PT, R5, R5, 0x3, 0x1c1f ;  /* 0x007c1f0005057f89 */ /* 0x000f2200000e0000 */
[----:B0-----:R-:W-:-:S05]  /*298e0*/  @P1 IADD3 R3, P0, R32, R3, RZ ;  /* 0x0000000320031210 */ /* 0x001fca0007f1e0ff */
[----:B--2---:R-:W-:-:S05]  /*298f0*/  @P1 IMAD.X R2, RZ, RZ, R2, P0 ;  /* 0x000000ffff021224 */ /* 0x004fca00000e0602 */
[----:B------:R-:W-:-:S04]  /*29900*/  @P1 LOP3.LUT R3, R3, R2, RZ, 0x3c, !PT ;  /* 0x0000000203031212 */ /* 0x000fc800078e3cff */
[----:B------:R-:W-:-:S04]  /*29910*/  @P1 LOP3.LUT R2, R3, R2, RZ, 0x3c, !PT ;  /* 0x0000000203021212 */ /* 0x000fc800078e3cff */
[----:B------:R-:W-:-:S05]  /*29920*/  @P1 LOP3.LUT R3, R3, R2, RZ, 0x3c, !PT ;  /* 0x0000000203031212 */ /* 0x000fca00078e3cff */
[----:B------:R2:W-:Y:S04]  /*29930*/  @P1 LDGSTS.E.BYPASS.LTC128B.128 [R0+0x1f400], desc[UR42][R2.64], !P6 ;  /* 0x1f40000002001fae */ /* 0x0005e8000f101d6a */
[----:B------:R2:W-:Y:S04]  /*29940*/  @P1 LDGSTS.E.BYPASS.LTC128B.128 [R0+0x21400], desc[UR42][R2.64+0x40], !P3 ;  /* 0x2140004002001fae */ /* 0x0005e8000d901d6a */
[----:B---34-:R2:W-:Y:S02]  /*29950*/  @P1 LDGSTS.E.BYPASS.LTC128B.128 [R0+0x23400], desc[UR42][R2.64+0x80], !P2 ;  /* 0x2340008002001fae */ /* 0x0185e4000d101d6a */
.L_x_6072:
[----:B------:R-:W-:Y:S02]  /*29960*/  LOP3.LUT P1, RZ, R22, 0x10, RZ, 0xc0, !PT ;  /* 0x0000001016ff7812 */ /* 0x000fe4000782c0ff */
[----:B------:R-:W-:-:S11]  /*29970*/  ISETP.GE.AND P4, PT, R32, R8, PT ;  /* 0x000000082000720c */ /* 0x000fd60003f86270 */
[----:B0-2---:R-:W-:-:S05]  /*29980*/  @P1 IADD3 R2, P0, R32, R4, RZ ;  /* 0x0000000420021210 */ /* 0x005fca0007f1e0ff */
        /* <DEDUP_REMOVED lines=9> */
.L_x_5802:
        /* <DEDUP_REMOVED lines=11> */
.L_x_5803:
[----:B------:R0:W5:Y:S01]  /*29ad0*/  LDL.LU R3, [R1+0x18] ;  /* 0x0000180001037983 */ /* 0x0001620000300800 */
        /* <DEDUP_REMOVED lines=26> */
[----:B--2---:R-:W-:Y:S02]  /*29c80*/  IMAD.U32 R4, RZ, RZ, UR4 ;  /* 0x00000004ff047e24 */ /* 0x004fe4000f8e00ff */
[----:B------:R-:W2:Y:S01]  /*29c90*/  LDC.64 R2, c[0x4][R2] ;  /* 0x0100000002027b82 */ /* 0x000ea20000000a00 */
[----:B------:R-:W-:Y:S02]  /*29ca0*/  IMAD.U32 R5, RZ, RZ, UR5 ;  /* 0x00000005ff057e24 */ /* 0x000fe4000f8e00ff */
[----:B01----:R-:W-:Y:S02]  /*29cb0*/  IMAD.U32 R6, RZ, RZ, UR6 ;  /* 0x00000006ff067e24 */ /* 0x003fe4000f8e00ff */
        /* <DEDUP_REMOVED lines=8> */
.L_x_5805:
[----:B------:R-:W-:Y:S05]  /*29d40*/  BSYNC B6 ;  /* 0x0000000000067941 */ /* 0x000fea0003800000 */
.L_x_5804:
[----:B------:R-:W3:Y:S01]  /*29d50*/  LDL.LU R21, [R1+0x28] ;  /* 0x0000280001157983 */ /* 0x000ee20000300800 */
[----:B------:R-:W4:Y:S01]  /*29d60*/  LDC R7, c[0x0][0x448] ;  /* 0x00011200ff077b82 */ /* 0x000f220000000800 */
[----:B------:R-:W-:Y:S02]  /*29d70*/  ULDC.64 UR4, c[0x0][0x2d8] ;  /* 0x0000b60000047ab9 */ /* 0x000fe40000000a00 */
[----:B------:R-:W3:Y:S04]  /*29d80*/  LDL.LU R20, [R1+0x24] ;  /* 0x0000240001147983 */ /* 0x000ee80000300800 */
[----:B--2---:R-:W3:Y:S04]  /*29d90*/  LDL.LU.64 R2, [R1+0x18] ;  /* 0x0000180001027983 */ /* 0x004ee80000300a00 */
[----:B------:R2:W5:Y:S01]  /*29da0*/  LDL R8, [R1+0x14] ;  /* 0x0000140001087983 */ /* 0x0005620000100800 */
[----:B----4-:R-:W-:-:S13]  /*29db0*/  ISETP.NE.AND P0, PT, R7, 0x1, PT ;  /* 0x000000010700780c */ /* 0x010fda0003f05270 */
[----:B01----:R-:W0:Y:S01]  /*29dc0*/  @P0 LDC R6, c[0x0][0x44c] ;  /* 0x00011300ff060b82 */ /* 0x003e220000000800 */
[C---:B------:R-:W-:Y:S02]  /*29dd0*/  LOP3.LUT R9, R32.reuse, 0x40, RZ, 0xfc, !PT ;  /* 0x0000004020097812 */ /* 0x040fe400078efcff */
[----:B------:R-:W-:Y:S01]  /*29de0*/  LOP3.LUT R10, R32, 0x80, RZ, 0xfc, !PT ;  /* 0x00000080200a7812 */ /* 0x000fe200078efcff */
[----:B---3--:R-:W-:Y:S02]  /*29df0*/  IMAD.MOV.U32 R3, RZ, RZ, R20 ;  /* 0x000000ffff037224 */ /* 0x008fe400078e0014 */
[----:B------:R-:W1:Y:S01]  /*29e00*/  S2R R20, SR_TID.X ;  /* 0x0000000000147919 */ /* 0x000e620000002100 */
[----:B------:R-:W-:-:S04]  /*29e10*/  IMAD.WIDE.U32 R2, R18, UR4, R2 ;  /* 0x0000000412027c25 */ /* 0x000fc8000f8e0002 */
[----:B------:R-:W-:Y:S01]  /*29e20*/  IMAD R3, R18, UR5, R3 ;  /* 0x0000000512037c24 */ /* 0x000fe2000f8e0203 */
[----:B------:R-:W-:Y:S02]  /*29e30*/  ULDC.64 UR4, c[0x0][0x2e0] ;  /* 0x0000b80000047ab9 */ /* 0x000fe40000000a00 */
[----:B------:R-:W-:Y:S02]  /*29e40*/  IMAD R0, R21, UR4, RZ ;  /* 0x0000000415007c24 */ /* 0x000fe4000f8e02ff */
[----:B------:R-:W3:Y:S01]  /*29e50*/  S2R R21, SR_TID.X ;  /* 0x0000000000157919 */ /* 0x000ee20000002100 */
[----:B------:R-:W-:-:S04]  /*29e60*/  IMAD.WIDE.U32 R2, R27, UR4, R2 ;  /* 0x000000041b027c25 */ /* 0x000fc8000f8e0002 */
[----:B------:R-:W-:Y:S01]  /*29e70*/  IMAD R0, R27, UR5, R0 ;  /* 0x000000051b007c24 */ /* 0x000fe2000f8e0200 */
[----:B------:R-:W-:-:S03]  /*29e80*/  ULDC.64 UR4, c[0x0][0x2d0] ;  /* 0x0000b40000047ab9 */ /* 0x000fc60000000a00 */
[----:B------:R-:W-:Y:S02]  /*29e90*/  IMAD.IADD R3, R3, 0x1, R0 ;  /* 0x0000000103037824 */ /* 0x000fe400078e0200 */
[----:B------:R-:W4:Y:S01]  /*29ea0*/  @P0 LDC R0, c[0x0][0x450] ;  /* 0x00011400ff000b82 */ /* 0x000f220000000800 */
[----:B-1----:R-:W-:-:S04]  /*29eb0*/  LOP3.LUT R20, R20, 0x7f, RZ, 0xc0, !PT ;  /* 0x0000007f14147812 */ /* 0x002fc800078ec0ff */
[----:B------:R-:W-:Y:S01]  /*29ec0*/  SHF.R.U32.HI R20, RZ, 0x2, R20 ;  /* 0x00000002ff147819 */ /* 0x000fe20000011614 */
[----:B---3--:R-:W-:-:S05]  /*29ed0*/  IMAD.SHL.U32 R21, R21, 0x20, RZ ;  /* 0x0000002015157824 */ /* 0x008fca00078e00ff */
[----:B------:R-:W-:-:S04]  /*29ee0*/  LOP3.LUT R21, R21, 0x60, RZ, 0xc0, !PT ;  /* 0x0000006015157812 */ /* 0x000fc800078ec0ff */
[----:B------:R-:W-:-:S05]  /*29ef0*/  LOP3.LUT R20, R20, R21, RZ, 0xfc, !PT ;  /* 0x0000001514147212 */ /* 0x000fca00078efcff */
[----:B------:R-:W-:-:S04]  /*29f00*/  IMAD.IADD R5, R20, 0x1, R17 ;  /* 0x0000000114057824 */ /* 0x000fc800078e0211 */
[----:B0-----:R-:W-:-:S04]  /*29f10*/  @P0 IMAD.HI.U32 R6, R5, R6, RZ ;  /* 0x0000000605060227 */ /* 0x001fc800078e00ff */
[----:B------:R-:W-:Y:S01]  /*29f20*/  IMAD.MOV.U32 R4, RZ, RZ, R5 ;  /* 0x000000ffff047224 */ /* 0x000fe200078e0005 */
[----:B----4-:R-:W-:Y:S01]  /*29f30*/  @P0 SHF.R.U32.HI R4, RZ, R0, R6 ;  /* 0x00000000ff040219 */ /* 0x010fe20000011606 */
        /* <DEDUP_REMOVED lines=23> */
[----:B--2---:R-:W-:Y:S10]  /*2a0b0*/  BRA.DIV UR5, `(.L_x_5806) ;  /* 0x0000008e05307947 */ /* 0x004ff4000b800000 */
[----:B------:R-:W0:Y:S01]  /*2a0c0*/  SHFL.IDX PT, R3, R4, RZ, 0x1c1f ;  /* 0x001c1fff04037589 */ /* 0x000e2200000e0000 */
[----:B------:R-:W-:Y:S02]  /*2a0d0*/  IMAD R35, R35, R7, RZ ;  /* 0x0000000723237224 */ /* 0x000fe400078e02ff */
        /* <DEDUP_REMOVED lines=26> */
[----:B------:R-:W-:Y:S02]  /*2a280*/  ISETP.GE.AND P2, PT, R2, R35, PT ;  /* 0x000000230200720c */ /* 0x000fe40003f46270 */
[----:B------:R-:W1:Y:S04]  /*2a290*/  SHFL.IDX PT, R2, R0, 0x2, 0x1c1f ;  /* 0x005c1f0000027f89 */ /* 0x000e6800000e0000 */
[----:B------:R-:W2:Y:S07]  /*2a2a0*/  SHFL.IDX PT, R0, R0, 0x3, 0x1c1f ;  /* 0x007c1f0000007f89 */ /* 0x000eae00000e0000 */
[----:B0-----:R-:W-:-:S05]  /*2a2b0*/  @!P2 IADD3 R3, P4, R32, R3, RZ ;  /* 0x000000032003a210 */ /* 0x001fca0007f9e0ff */
[----:B-1----:R-:W-:-:S05]  /*2a2c0*/  @!P2 IMAD.X R2, RZ, RZ, R2, P4 ;  /* 0x000000ffff02a224 */ /* 0x002fca00020e0602 */
[----:B------:R-:W-:-:S04]  /*2a2d0*/  @!P2 LOP3.LUT R3, R3, R2, RZ, 0x3c, !PT ;  /* 0x000000020303a212 */ /* 0x000fc800078e3cff */
[----:B------:R-:W-:-:S04]  /*2a2e0*/  @!P2 LOP3.LUT R2, R3, R2, RZ, 0x3c, !PT ;  /* 0x000000020302a212 */ /* 0x000fc800078e3cff */
[----:B------:R-:W-:-:S05]  /*2a2f0*/  @!P2 LOP3.LUT R3, R3, R2, RZ, 0x3c, !PT ;  /* 0x000000020303a212 */ /* 0x000fca00078e3cff */
[----:B------:R-:W-:Y:S04]  /*2a300*/  @!P2 LDGSTS.E.BYPASS.LTC128B.128 [R8+0x19400], desc[UR42][R2.64], !P3 ;  /* 0x194000000208afae */ /* 0x000fe8000d901d6a */
[----:B------:R-:W-:Y:S04]  /*2a310*/  @!P2 LDGSTS.E.BYPASS.LTC128B.128 [R8+0x1b400], desc[UR42][R2.64+0x40], !P0 ;  /* 0x1b4000400208afae */ /* 0x000fe8000c101d6a */
[----:B------:R0:W-:Y:S04]  /*2a320*/  @!P2 LDGSTS.E.BYPASS.LTC128B.128 [R8+0x1d400], desc[UR42][R2.64+0x80], !P1 ;  /* 0x1d4000800208afae */ /* 0x0001e8000c901d6a */
[----:B0-2---:R0:W1:Y:S02]  /*2a330*/  SHFL.IDX PT, R2, R4, 0x3, 0x1c1f ;  /* 0x007c1f0004027f89 */ /* 0x00506400000e0000 */
.L_x_6081:
[----:B------:R-:W-:Y:S01]  /*2a340*/  VIADD R17, R17, 0x60 ;  /* 0x0000006011117836 */ /* 0x000fe20000000000 */
[----:B------:R-:W-:Y:S04]  /*2a350*/  BSSY B0, `(.L_x_5807) ;  /* 0x000000b000007945 */ /* 0x000fe80003800000 */
[----:B------:R-:W-:-:S13]  /*2a360*/  ISETP.GE.AND P2, PT, R17, R35, PT ;  /* 0x000000231100720c */ /* 0x000fda0003f46270 */
[----:B------:R-:W-:Y:S05]  /*2a370*/  @P2 BRA `(.L_x_5808) ;  /* 0x0000000000202947 */ /* 0x000fea0003800000 */
        /* <DEDUP_REMOVED lines=8> */
.L_x_5808:
[----:B------:R-:W-:Y:S05]  /*2a400*/  BSYNC B0 ;  /* 0x0000000000007941 */ /* 0x000fea0003800000 */
.L_x_5807:
[----:B------:R-:W-:Y:S01]  /*2a410*/  NOP ;  /* 0x0000000000007918 */ /* 0x000fe20000000000 */
[----:B------:R-:W-:-:S13]  /*2a420*/  PLOP3.LUT P0, PT, PT, PT, PT, 0x80, 0x0 ;  /* 0x000000000000781c */ /* 0x000fda0003f0f070 */
.L_x_5809:
[----:B------:R-:W-:Y:S02]  /*2a430*/  PLOP3.LUT P1, PT, P1, P0, PT, 0xa2, 0x0 ;  /* 0x000000000000781c */ /* 0x000fe40000f21472 */
[----:B------:R-:W-:-:S08]  /*2a440*/  @P0 R2UR P1, UR4, R23 ;  /* 0x00000000170402ca */ /* 0x000fd00000020000 */
[----:B------:R-:W-:-:S05]  /*2a450*/  @P0 PLOP3.LUT P0, PT, P1, PT, PT, 0x80, 0x0 ;  /* 0x000000000000081c */ /* 0x000fca0000f0f070 */
[----:B------:R-:W-:Y:S01]  /*2a460*/  @!P1 SYNCS.ARRIVE.TRANS64.RED.A0T1 RZ, [UR4+0x2a800], RZ ;  /* 0x02a800ffffff99a7 */ /* 0x000fe20008200404 */
[----:B------:R-:W-:Y:S07]  /*2a470*/  @!P1 ARRIVES.LDGSTSBAR.64.TRANSCNT [UR4+0x2a800] ;  /* 0x02a80000ff0099b0 */ /* 0x000fee0008000a84 */
[----:B------:R-:W-:Y:S05]  /*2a480*/  @P0 BRA.U.ANY `(.L_x_5809) ;  /* 0xfffffffd00e80947 */ /* 0x000fea000393ffff */
[----:B-12---:R-:W2:Y:S02]  /*2a490*/  LDL.LU R2, [R1+0x2c] ;  /* 0x00002c0001027983 */ /* 0x006ea40000300800 */
        /* <DEDUP_REMOVED lines=9> */
[----:B------:R-:W2:Y:S03]  /*2a530*/  SYNCS.PHASECHK.TRANS64.TRYWAIT P0, [R23+URZ+0x2a820], R0 ;  /* 0x02a82000170075a7 */ /* 0x000ea6000800017f */
[----:B-12---:R-:W-:Y:S05]  /*2a540*/  @!P0 BRA `(.L_x_5811) ;  /* 0x0000008c00688947 */ /* 0x006fea0003800000 */
.L_x_6082:
[----:B------:R-:W-:Y:S05]  /*2a550*/  BSYNC B0 ;  /* 0x0000000000007941 */ /* 0x000fea0003800000 */
.L_x_5810:
[----:B------:R-:W2:Y:S02]  /*2a560*/  LDL.LU R2, [R1+0x20] ;  /* 0x0000200001027983 */ /* 0x000ea40000300800 */
[----:B--2---:R-:W-:-:S05]  /*2a570*/  VIADD R20, R2, 0xfffffffe ;  /* 0xfffffffe02147836 */ /* 0x004fca0000000000 */
[----:B------:R-:W-:-:S13]  /*2a580*/  ISETP.GE.AND P0, PT, R20, R33, PT ;  /* 0x000000211400720c */ /* 0x000fda0003f06270 */
[----:B------:R-:W-:Y:S05]  /*2a590*/  @!P0 BRA `(.L_x_5812) ;  /* 0x0000001400588947 */ /* 0x000fea0003800000 */
[----:B------:R-:W-:Y:S02]  /*2a5a0*/  IMAD.MOV.U32 R5, RZ, RZ, R26 ;  /* 0x000000ffff057224 */ /* 0x000fe400078e001a */
[----:B------:R-:W-:-:S07]  /*2a5b0*/  IMAD.MOV.U32 R7, RZ, RZ, R29 ;  /* 0x000000ffff077224 */ /* 0x000fce00078e001d */
.L_x_5832:
[----:B--2---:R-:W2:Y:S01]  /*2a5c0*/  LDC R6, c[0x0][0x430] ;  /* 0x00010c00ff067b82 */ /* 0x004ea20000000800 */
[----:B-1----:R-:W1:Y:S01]  /*2a5d0*/  S2R R2, SR_TID.X ;  /* 0x0000000000027919 */ /* 0x002e620000002100 */
[----:B------:R-:W-:Y:S05]  /*2a5e0*/  YIELD ;  /* 0x0000000000007946 */ /* 0x000fea0003800000 */
[----:B------:R-:W-:Y:S01]  /*2a5f0*/  ULDC.64 UR4, c[0x0][0x428] ;  /* 0x00010a0000047ab9 */ /* 0x000fe20000000a00 */
[----:B--2---:R-:W-:Y:S02]  /*2a600*/  ISETP.NE.AND P0, PT, R6, 0x1, PT ;  /* 0x000000010600780c */ /* 0x004fe40003f05270 */
[C---:B-1----:R-:W-:Y:S01]  /*2a610*/  LOP3.LUT R0, R2.reuse, 0x7f, RZ, 0xc0, !PT ;  /* 0x0000007f02007812 */ /* 0x042fe200078ec0ff */
[----:B------:R-:W-:-:S10]  /*2a620*/  IMAD.SHL.U32 R2, R2, 0x20, RZ ;  /* 0x0000002002027824 */ /* 0x000fd400078e00ff */
[----:B0-----:R-:W0:Y:S01]  /*2a630*/  @P0 LDC R4, c[0x0][0x434] ;  /* 0x00010d00ff040b82 */ /* 0x001e220000000800 */
[----:B------:R-:W-:Y:S02]  /*2a640*/  SHF.R.U32.HI R3, RZ, 0x2, R0 ;  /* 0x00000002ff037819 */ /* 0x000fe40000011600 */
[----:B------:R-:W-:-:S03]  /*2a650*/  LOP3.LUT R2, R2, 0x60, RZ, 0xc0, !PT ;  /* 0x0000006002027812 */ /* 0x000fc600078ec0ff */
[----:B------:R-:W-:Y:S02]  /*2a660*/  IMAD R3, R20, 0x80, R3 ;  /* 0x0000008014037824 */ /* 0x000fe400078e0203 */
[----:B------:R-:W1:Y:S03]  /*2a670*/  @P0 LDC R0, c[0x0][0x438] ;  /* 0x00010e00ff000b82 */ /* 0x000e660000000800 */
[----:B------:R-:W-:-:S05]  /*2a680*/  IADD3 R3, R2, R3, R34 ;  /* 0x0000000302037210 */ /* 0x000fca0007ffe022 */
[----:B------:R-:W-:Y:S02]  /*2a690*/  IMAD.MOV.U32 R2, RZ, RZ, R3 ;  /* 0x000000ffff027224 */ /* 0x000fe400078e0003 */
[----:B0-----:R-:W-:-:S05]  /*2a6a0*/  @P0 IMAD.HI.U32 R4, R3, R4, RZ ;  /* 0x0000000403040227 */ /* 0x001fca00078e00ff */
[----:B-1----:R-:W-:-:S05]  /*2a6b0*/  @P0 SHF.R.U32.HI R2, RZ, R0, R4 ;  /* 0x00000000ff020219 */ /* 0x002fca0000011604 */
[----:B------:R-:W-:-:S04]  /*2a6c0*/  IMAD.MOV R0, RZ, RZ, -R2 ;  /* 0x000000ffff007224 */ /* 0x000fc800078e0a02 */
[----:B------:R-:W-:Y:S01]  /*2a6d0*/  IMAD R6, R6, R0, R3 ;  /* 0x0000000006067224 */ /* 0x000fe200078e0203 */
        /* <DEDUP_REMOVED lines=15> */
[----:B------:R-:W-:-:S02]  /*2a7d0*/  ISETP.GT.AND P1, PT, R0, R33, PT ;  /* 0x000000210000720c */ /* 0x000fc40003f24270 */
[----:B------:R-:W-:Y:S02]  /*2a7e0*/  SEL R29, RZ, 0x1, P0 ;  /* 0x00000001ff1d7807 */ /* 0x000fe40000000000 */
[----:B------:R-:W-:Y:S02]  /*2a7f0*/  SEL R26, R26, RZ, P0 ;  /* 0x000000ff1a1a7207 */ /* 0x000fe40000000000 */
[----:B------:R-:W-:Y:S02]  /*2a800*/  LOP3.LUT R29, R7, R29, RZ, 0x3c, !PT ;  /* 0x0000001d071d7212 */ /* 0x000fe400078e3cff */
[----:B--2---:R-:W-:Y:S01]  /*2a810*/  SHF.R.S32.HI R10, RZ, 0x1f, R8 ;  /* 0x0000001fff0a7819 */ /* 0x004fe20000011408 */
[----:B------:R-:W-:Y:S06]  /*2a820*/  @!P2 BRA `(.L_x_5813) ;  /* 0x000000000004a947 */ /* 0x000fec0003800000 */
[----:B------:R-:W-:Y:S01]  /*2a830*/  BPT.TRAP 0x1 ;  /* 0x000000040000795c */ /* 0x000fe20000300000 */
.L_x_5813:
[----:B------:R-:W-:Y:S01]  /*2a840*/  IMAD R4, R26, 0x8, R23 ;  /* 0x000000081a047824 */ /* 0x000fe200078e0217 */
[----:B------:R-:W-:Y:S01]  /*2a850*/  SHF.L.U32 R17, R29, 0x1f, RZ ;  /* 0x0000001f1d117819 */ /* 0x000fe200000006ff */
[----:B------:R-:W-:Y:S01]  /*2a860*/  BSSY B0, `(.L_x_5814) ;  /* 0x0000004000007945 */ /* 0x000fe20003800000 */
[----:B------:R-:W-:Y:S02]  /*2a870*/  SHF.R.S32.HI R9, RZ, 0x1f, R6 ;  /* 0x0000001fff097819 */ /* 0x000fe40000011406 */
[----:B------:R-:W0:Y:S02]  /*2a880*/  SYNCS.PHASECHK.TRANS64.TRYWAIT P0, [R4+URZ+0x2a880], R17 ;  /* 0x02a88011040075a7 */ /* 0x000e24000800017f */
[----:B0-----:R-:W-:Y:S05]  /*2a890*/  @!P0 BRA `(.L_x_5815) ;  /* 0x0000008800a88947 */ /* 0x001fea0003800000 */
.L_x_6083:
[----:B------:R-:W-:Y:S05]  /*2a8a0*/  BSYNC B0 ;  /* 0x0000000000007941 */ /* 0x000fea0003800000 */
.L_x_5814:
[----:B------:R-:W2:Y:S01]  /*2a8b0*/  LDL R14, [R1+0xc] ;  /* 0x00000c00010e7983 */ /* 0x000ea20000100800 */
[----:B------:R-:W-:Y:S01]  /*2a8c0*/  ULDC.64 UR4, c[0x0][0x328] ;  /* 0x0000ca0000047ab9 */ /* 0x000fe20000000a00 */
[----:B------:R-:W1:Y:S01]  /*2a8d0*/  LDC R11, c[0x0][0x2f4] ;  /* 0x0000bd00ff0b7b82 */ /* 0x000e620000000800 */
[----:B------:R-:W-:Y:S01]  /*2a8e0*/  IMAD R0, R9, UR4, RZ ;  /* 0x0000000409007c24 */ /* 0x000fe2000f8e02ff */
[----:B------:R-:W-:Y:S01]  /*2a8f0*/  ULDC.64 UR6, c[0x0][0x318] ;  /* 0x0000c60000067ab9 */ /* 0x000fe20000000a00 */
[----:B------:R-:W-:Y:S01]  /*2a900*/  IMAD.WIDE.U32 R2, R6, UR4, RZ ;  /* 0x0000000406027c25 */ /* 0x000fe2000f8e00ff */
[C---:B------:R-:W-:Y:S02]  /*2a910*/  LOP3.LUT R13, R32.reuse, 0x80, RZ, 0xfc, !PT ;  /* 0x00000080200d7812 */ /* 0x040fe400078efcff */
[----:B------:R-:W-:Y:S01]  /*2a920*/  LOP3.LUT R12, R32, 0x40, RZ, 0xfc, !PT ;  /* 0x00000040200c7812 */ /* 0x000fe200078efcff */
        /* <DEDUP_REMOVED lines=9> */
[-C--:B------:R-:W-:Y:S01]  /*2a9c0*/  ISETP.GE.AND P3, PT, R12, R11.reuse, PT ;  /* 0x0000000b0c00720c */ /* 0x080fe20003f66270 */
[----:B------:R-:W-:Y:S01]  /*2a9d0*/  IMAD.WIDE.U32 R2, R18, UR4, R2 ;  /* 0x0000000412027c25 */ /* 0x000fe2000f8e0002 */
[----:B------:R-:W-:Y:S01]  /*2a9e0*/  UMOV UR4, 0xffffffff ;  /* 0xffffffff00047882 */ /* 0x000fe20000000000 */
[----:B------:R-:W-:Y:S02]  /*2a9f0*/  ISETP.GE.AND P4, PT, R32, R11, PT ;  /* 0x0000000b2000720c */ /* 0x000fe40003f86270 */
[----:B------:R-:W-:Y:S01]  /*2aa00*/  IMAD R27, R18, UR5, R3 ;  /* 0x00000005121b7c24 */ /* 0x000fe2000f8e0203 */
[----:B------:R-:W-:-:S04]  /*2aa10*/  IADD3 R21, P0, R2, UR6, RZ ;  /* 0x0000000602157c10 */ /* 0x000fc8000ff1e0ff */
[----:B------:R-:W-:Y:S01]  /*2aa20*/  IADD3.X R27, R27, UR7, RZ, P0, !PT ;  /* 0x000000071b1b7c10 */ /* 0x000fe200087fe4ff */
[----:B--2---:R-:W-:Y:S01]  /*2aa30*/  IMAD R35, R26, 0x6000, R14 ;  /* 0x000060001a237824 */ /* 0x004fe200078e020e */
[----:B------:R-:W-:Y:S07]  /*2aa40*/  BRA.DIV UR4, `(.L_x_5816) ;  /* 0x0000008a04507947 */ /* 0x000fee000b800000 */
[----:B------:R-:W1:Y:S04]  /*2aa50*/  SHFL.IDX PT, R2, R21, RZ, 0x1c1f ;  /* 0x001c1fff15027589 */ /* 0x000e6800000e0000 */
[----:B------:R-:W2:Y:S01]  /*2aa60*/  SHFL.IDX PT, R0, R27, RZ, 0x1c1f ;  /* 0x001c1fff1b007589 */ /* 0x000ea200000e0000 */
        /* <DEDUP_REMOVED lines=22> */
.L_x_6093:
        /* <DEDUP_REMOVED lines=10> */
.L_x_5817:
        /* <DEDUP_REMOVED lines=11> */
.L_x_5818:
[----:B------:R2:W-:Y:S01]  /*2ad20*/  SYNCS.ARRIVE.TRANS64.A1T0 RZ, [R4+URZ+0x2a870], RZ ;  /* 0x02a870ff04ff79a7 */ /* 0x0005e2000810003f */
[----:B------:R-:W-:Y:S05]  /*2ad30*/  @!P3 BRA `(.L_x_5819) ;  /* 0x000000000004b947 */ /* 0x000fea0003800000 */
[----:B------:R-:W-:Y:S01]  /*2ad40*/  BPT.TRAP 0x1 ;  /* 0x000000040000795c */ /* 0x000fe20000300000 */
.L_x_5819:
[----:B------:R-:W3:Y:S01]  /*2ad50*/  SYNCS.PHASECHK.TRANS64.TRYWAIT P0, [R4+URZ+0x2a840], R17 ;  /* 0x02a84011040075a7 */ /* 0x000ee2000800017f */
[----:B------:R-:W-:Y:S04]  /*2ad60*/  BSSY B0, `(.L_x_5820) ;  /* 0x0000002000007945 */ /* 0x000fe80003800000 */
[----:B---3--:R-:W-:Y:S05]  /*2ad70*/  @!P0 BRA `(.L_x_5821) ;  /* 0x0000008800b88947 */ /* 0x008fea0003800000 */
.L_x_6094:
[----:B------:R-:W-:Y:S05]  /*2ad80*/  BSYNC B0 ;  /* 0x0000000000007941 */ /* 0x000fea0003800000 */
.L_x_5820:
[----:B------:R-:W-:Y:S01]  /*2ad90*/  ULDC.64 UR4, c[0x0][0x300] ;  /* 0x0000c00000047ab9 */ /* 0x000fe20000000a00 */
[----:B------:R-:W4:Y:S01]  /*2ada0*/  LDC R11, c[0x0][0x2f4] ;  /* 0x0000bd00ff0b7b82 */ /* 0x000f220000000800 */
[----:B------:R-:W-:Y:S01]  /*2adb0*/  IMAD R9, R9, UR4, RZ ;  /* 0x0000000409097c24 */ /* 0x000fe2000f8e02ff */
[----:B------:R-:W-:Y:S01]  /*2adc0*/  ULDC.64 UR6, c[0x0][0x2e8] ;  /* 0x0000ba0000067ab9 */ /* 0x000fe20000000a00 */
[----:B------:R-:W-:Y:S01]  /*2add0*/  IMAD.WIDE.U32 R2, R6, UR4, RZ ;  /* 0x0000000406027c25 */ /* 0x000fe2000f8e00ff */
        /* <DEDUP_REMOVED lines=10> */
[C---:B------:R-:W-:Y:S01]  /*2ae80*/  IMAD.WIDE.U32 R2, R18.reuse, UR4, R2 ;  /* 0x0000000412027c25 */ /* 0x040fe2000f8e0002 */
[----:B------:R-:W-:Y:S01]  /*2ae90*/  UMOV UR4, 0xffffffff ;  /* 0xffffffff00047882 */ /* 0x000fe20000000000 */
[-C--:B----4-:R-:W-:Y:S02]  /*2aea0*/  ISETP.GE.AND P2, PT, R13, R11.reuse, PT ;  /* 0x0000000b0d00720c */ /* 0x090fe40003f46270 */
[----:B------:R-:W-:Y:S01]  /*2aeb0*/  IMAD R8, R18, UR5, R3 ;  /* 0x0000000512087c24 */ /* 0x000fe2000f8e0203 */
[----:B------:R-:W-:Y:S02]  /*2aec0*/  IADD3 R6, P0, R2, UR6, RZ ;  /* 0x0000000602067c10 */ /* 0x000fe4000ff1e0ff */
[----:B------:R-:W-:Y:S02]  /*2aed0*/  ISETP.GE.AND P3, PT, R12, R11, PT ;  /* 0x0000000b0c00720c */ /* 0x000fe40003f66270 */
[----:B------:R-:W-:-:S02]  /*2aee0*/  IADD3.X R8, R8, UR7, RZ, P0, !PT ;  /* 0x0000000708087c10 */ /* 0x000fc400087fe4ff */
[----:B------:R-:W-:Y:S01]  /*2aef0*/  ISETP.GE.AND P4, PT, R32, R11, PT ;  /* 0x0000000b2000720c */ /* 0x000fe20003f86270 */
[----:B------:R-:W-:-:S12]  /*2af00*/  BRA.DIV UR4, `(.L_x_5822) ;  /* 0x0000008a04687947 */ /* 0x000fd8000b800000 */
        /* <DEDUP_REMOVED lines=23> */
.L_x_6104:
        /* <DEDUP_REMOVED lines=10> */
.L_x_5823:
        /* <DEDUP_REMOVED lines=11> */
.L_x_5824:
[----:B------:R-:W-:Y:S01]  /*2b1d0*/  IMAD.U32 R0, RZ, RZ, UR37 ;  /* 0x00000025ff007e24 */ /* 0x000fe2000f8e00ff */
[----:B------:R0:W-:Y:S04]  /*2b1e0*/  SYNCS.ARRIVE.TRANS64.A1T0 RZ, [R4+URZ+0x2a830], RZ ;  /* 0x02a830ff04ff79a7 */ /* 0x0001e8000810003f */
[----:B------:R-:W-:-:S13]  /*2b1f0*/  ISETP.NE.AND P0, PT, R0, 0x3, PT ;  /* 0x000000030000780c */ /* 0x000fda0003f05270 */
[----:B0-----:R-:W-:Y:S05]  /*2b200*/  @!P0 BRA `(.L_x_5825) ;  /* 0x0000000000048947 */ /* 0x001fea0003800000 */
[----:B------:R-:W-:Y:S01]  /*2b210*/  BPT.TRAP 0x1 ;  /* 0x000000040000795c */ /* 0x000fe20000300000 */
.L_x_5825:
[----:B------:R-:W-:Y:S01]  /*2b220*/  LOP3.LUT R0, R7, 0x1, RZ, 0x3c, !PT ;  /* 0x0000000107007812 */ /* 0x000fe200078e3cff */
[----:B------:R-:W-:Y:S01]  /*2b230*/  IMAD R2, R5, 0x8, R23 ;  /* 0x0000000805027824 */ /* 0x000fe200078e0217 */
[----:B------:R-:W-:Y:S02]  /*2b240*/  BSSY B0, `(.L_x_5826) ;  /* 0x0000004000007945 */ /* 0x000fe40003800000 */
[----:B------:R-:W-:-:S04]  /*2b250*/  SHF.L.U32 R0, R0, 0x1f, RZ ;  /* 0x0000001f00007819 */ /* 0x000fc800000006ff */
[----:B------:R-:W0:Y:S02]  /*2b260*/  SYNCS.PHASECHK.TRANS64.TRYWAIT P2, [R2+URZ+0x2a870], R0 ;  /* 0x02a87000020075a7 */ /* 0x000e24000804017f */
[----:B0-----:R-:W-:Y:S05]  /*2b270*/  @!P2 BRA `(.L_x_5827) ;  /* 0x0000008800bca947 */ /* 0x001fea0003800000 */
.L_x_6105:
[----:B------:R-:W-:Y:S05]  /*2b280*/  BSYNC B0 ;  /* 0x0000000000007941 */ /* 0x000fea0003800000 */
.L_x_5826:
[----:B------:R-:W-:-:S05]  /*2b290*/  IMAD.U32 R3, RZ, RZ, UR39 ;  /* 0x00000027ff037e24 */ /* 0x000fca000f8e00ff */
[----:B------:R-:W-:-:S13]  /*2b2a0*/  ISETP.NE.AND P2, PT, R3, 0x3, PT ;  /* 0x000000030300780c */ /* 0x000fda0003f45270 */
[----:B------:R-:W-:Y:S05]  /*2b2b0*/  @!P2 BRA `(.L_x_5828) ;  /* 0x000000000004a947 */ /* 0x000fea0003800000 */
[----:B------:R-:W-:Y:S01]  /*2b2c0*/  BPT.TRAP 0x1 ;  /* 0x000000040000795c */ /* 0x000fe20000300000 */
.L_x_5828:
[----:B------:R-:W-:Y:S01]  /*2b2d0*/  SHF.L.U32 R3, R7, 0x1f, RZ ;  /* 0x0000001f07037819 */ /* 0x000fe200000006ff */
[----:B------:R-:W-:-:S03]  /*2b2e0*/  IMAD R0, R5, 0x6000, RZ ;  /* 0x0000600005007824 */ /* 0x000fc600078e02ff */
[----:B------:R-:W0:Y:S02]  /*2b2f0*/  SYNCS.PHASECHK.TRANS64.TRYWAIT P2, [R2+URZ+0x2a860], R3 ;  /* 0x02a86003020075a7 */ /* 0x000e24000804017f */
[----:B0-----:R-:W-:Y:S05]  /*2b300*/  @!P2 BRA `(.L_x_5829) ;  /* 0x0000008800aca947 */ /* 0x001fea0003800000 */
.L_x_6106:
[----:B------:R-:W5:Y:S04]  /*2b310*/  LDL R12, [R1+0x8] ;  /* 0x00000800010c7983 */ /* 0x000f680000100800 */
[----:B------:R-:W5:Y:S01]  /*2b320*/  LDL R13, [R1+0x4] ;  /* 0x00000400010d7983 */ /* 0x000f620000100800 */
[----:B------:R-:W-:Y:S01]  /*2b330*/  LOP3.LUT R3, R0, R24, RZ, 0xfc, !PT ;  /* 0x0000001800037212 */ /* 0x000fe200078efcff */
[----:B------:R-:W-:Y:S05]  /*2b340*/  WARPSYNC.ALL ;  /* 0x0000000000007948 */ /* 0x000fea0003800000 */
[----:B------:R-:W-:Y:S01]  /*2b350*/  IMAD.IADD R3, R23, 0x1, R3 ;  /* 0x0000000117037824 */ /* 0x000fe200078e0203 */
[----:B------:R-:W5:Y:S04]  /*2b360*/  LDL R14, [R1] ;  /* 0x00000000010e7983 */ /* 0x000f680000100800 */
[----:B--234-:R-:W0:Y:S02]  /*2b370*/  LDSM.16.MT88.4 R4, [R3+0xc400] ;  /* 0x00c400000304783b */ /* 0x01ce240000004200 */
[----:B0-----:R-:W-:-:S02]  /*2b380*/  PRMT R8, R4, 0x6420, R5 ;  /* 0x0000642004087816 */ /* 0x001fc40000000005 */
[----:B------:R-:W-:Y:S01]  /*2b390*/  PRMT R9, R4, 0x7531, R5 ;  /* 0x0000753104097816 */ /* 0x000fe20000000005 */
[----:B------:R-:W-:Y:S01]  /*2b3a0*/  VIADD R4, R0, 0x2000 ;  /* 0x0000200000047836 */ /* 0x000fe20000000000 */
[C-C-:B------:R-:W-:Y:S02]  /*2b3b0*/  PRMT R10, R6.reuse, 0x6420, R7.reuse ;  /* 0x00006420060a7816 */ /* 0x140fe40000000007 */
[----:B------:R-:W-:Y:S02]  /*2b3c0*/  PRMT R11, R6, 0x7531, R7 ;  /* 0x00007531060b7816 */ /* 0x000fe40000000007 */
[----:B------:R-:W-:-:S05]  /*2b3d0*/  LOP3.LUT R4, R4, R24, RZ, 0xfc, !PT ;  /* 0x0000001804047212 */ /* 0x000fca00078efcff */
[----:B------:R-:W-:Y:S01]  /*2b3e0*/  IMAD.IADD R4, R23, 0x1, R4 ;  /* 0x0000000117047824 */ /* 0x000fe200078e0204 */
[----:B-----5:R-:W-:-:S05]  /*2b3f0*/  IADD3 R3, R25, R0, R12 ;  /* 0x0000000019037210 */ /* 0x020fca0007ffe00c */
[----:B------:R-:W-:Y:S04]  /*2b400*/  STSM.16.M88.4 [R3], R8 ;  /* 0x0000000803007844 */ /* 0x000fe80000000200 */
[----:B------:R-:W0:Y:S02]  /*2b410*/  LDSM.16.MT88.4 R4, [R4+0xc400] ;  /* 0x00c400000404783b */ /* 0x000e240000004200 */
[C-C-:B0-----:R-:W-:Y:S02]  /*2b420*/  PRMT R8, R4.reuse, 0x6420, R5.reuse ;  /* 0x0000642004087816 */ /* 0x141fe40000000005 */
[----:B------:R-:W-:Y:S01]  /*2b430*/  PRMT R9, R4, 0x7531, R5 ;  /* 0x0000753104097816 */ /* 0x000fe20000000005 */
[----:B------:R-:W-:-:S05]  /*2b440*/  VIADD R4, R0, 0x4000 ;  /* 0x0000400000047836 */ /* 0x000fca0000000000 */
        /* <DEDUP_REMOVED lines=13> */
[----:B------:R0:W2:Y:S01]  /*2b520*/  LDSM.16.MT88.4 R4, [R3+0xc400] ;  /* 0x00c400000304783b */ /* 0x0000a20000004200 */
[----:B------:R-:W-:Y:S02]  /*2b530*/  LOP3.LUT R12, R24, 0x2800, RZ, 0xfc, !PT ;  /* 0x00002800180c7812 */ /* 0x000fe400078efcff */
[----:B0-----:R-:W-:Y:S02]  /*2b540*/  IADD3 R3, R25, R13, R0 ;  /* 0x0000000d19037210 */ /* 0x001fe40007ffe000 */
[----:B------:R-:W3:Y:S01]  /*2b550*/  LDL R13, [R1+0x10] ;  /* 0x00001000010d7983 */ /* 0x000ee20000100800 */
[C-C-:B--2---:R-:W-:Y:S02]  /*2b560*/  PRMT R8, R4.reuse, 0x6420, R5.reuse ;  /* 0x0000642004087816 */ /* 0x144fe40000000005 */
[----:B------:R-:W-:Y:S02]  /*2b570*/  PRMT R9, R4, 0x7531, R5 ;  /* 0x0000753104097816 */ /* 0x000fe40000000005 */
[----:B------:R-:W-:-:S02]  /*2b580*/  PRMT R10, R6, 0x6420, R7 ;  /* 0x00006420060a7816 */ /* 0x000fc40000000007 */
[----:B------:R-:W-:Y:S02]  /*2b590*/  PRMT R11, R6, 0x7531, R7 ;  /* 0x00007531060b7816 */ /* 0x000fe40000000007 */
        /* <DEDUP_REMOVED lines=21> */
[C-C-:B--2---:R-:W-:Y:S02]  /*2b6f0*/  PRMT R8, R4.reuse, 0x6420, R5.reuse ;  /* 0x0000642004087816 */ /* 0x144fe40000000005 */
        /* <DEDUP_REMOVED lines=23> */
[----:B---3--:R-:W-:Y:S02]  /*2b870*/  IADD3 R3, R25, R13, R0 ;  /* 0x0000000d19037210 */ /* 0x008fe40007ffe000 */
        /* <DEDUP_REMOVED lines=30> */
.L_x_5830:
[----:B--2---:R2:W-:Y:S01]  /*2ba60*/  SYNCS.ARRIVE.TRANS64.A1T0 RZ, [R2+URZ+0x2a850], RZ ;  /* 0x02a850ff02ff79a7 */ /* 0x0045e2000810003f */
[----:B------:R-:W-:Y:S06]  /*2ba70*/  BAR.SYNC.DEFER_BLOCKING 0x2, 0x80 ;  /* 0x0082000000007b1d */ /* 0x000fec0000010000 */
[----:B------:R-:W-:Y:S05]  /*2ba80*/  @!P0 BRA `(.L_x_5831) ;  /* 0x0000000000048947 */ /* 0x000fea0003800000 */
[----:B------:R-:W-:Y:S01]  /*2ba90*/  BPT.TRAP 0x1 ;  /* 0x000000040000795c */ /* 0x000fe20000300000 */
.L_x_5831:
[----:B--2---:R-:W-:Y:S02]  /*2baa0*/  VIADD R2, R2, 0x2a880 ;  /* 0x0002a88002027836 */ /* 0x004fe40000000000 */
[----:B------:R-:W-:Y:S02]  /*2bab0*/  IMAD.MOV.U32 R5, RZ, RZ, R26 ;  /* 0x000000ffff057224 */ /* 0x000fe400078e001a */
[----:B------:R-:W-:Y:S01]  /*2bac0*/  IMAD.MOV.U32 R7, RZ, RZ, R29 ;  /* 0x000000ffff077224 */ /* 0x000fe200078e001d */
[----:B------:R-:W-:-:S04]  /*2bad0*/  PRMT R2, R37, 0x654, R2 ;  /* 0x0000065425027816 */ /* 0x000fc80000000002 */
[----:B------:R2:W-:Y:S01]  /*2bae0*/  SYNCS.ARRIVE.TRANS64.RED.A1T0 RZ, [R2+URZ], RZ ;  /* 0x000000ff02ff79a7 */ /* 0x0005e2000810043f */
[----:B------:R-:W-:Y:S05]  /*2baf0*/  @P1 BRA `(.L_x_5832) ;  /* 0xffffffe800b01947 */ /* 0x000fea000383ffff */
.L_x_5812:
[----:B-1----:R-:W2:Y:S01]  /*2bb00*/  S2R R0, SR_TID.X ;  /* 0x0000000000007919 */ /* 0x002ea20000002100 */
[----:B------:R-:W-:Y:S01]  /*2bb10*/  BSSY B0, `(.L_x_5833) ;  /* 0x0000012000007945 */ /* 0x000fe20003800000 */
[----:B--2---:R-:W-:Y:S01]  /*2bb20*/  LOP3.LUT R2, R0, 0x7f, RZ, 0xc0, !PT ;  /* 0x0000007f00027812 */ /* 0x004fe200078ec0ff */
[----:B------:R-:W-:-:S03]  /*2bb30*/  IMAD.U32 R0, RZ, RZ, UR37 ;  /* 0x00000025ff007e24 */ /* 0x000fc6000f8e00ff */
[----:B------:R-:W-:Y:S02]  /*2bb40*/  ISETP.NE.AND P1, PT, R2, RZ, PT ;  /* 0x000000ff0200720c */ /* 0x000fe40003f25270 */
[----:B------:R-:W-:-:S11]  /*2bb50*/  ISETP.NE.AND P0, PT, R0, 0x3, PT ;  /* 0x000000030000780c */ /* 0x000fd60003f05270 */
[----:B------:R-:W-:Y:S05]  /*2bb60*/  @P1 BRA `(.L_x_5834) ;  /* 0x0000000000301947 */ /* 0x000fea0003800000 */
[----:B0-----:R-:W0:Y:S01]  /*2bb70*/  S2R R3, SR_LANEID ;  /* 0x0000000000037919 */ /* 0x001e220000000000 */
[----:B------:R-:W-:Y:S02]  /*2bb80*/  VOTEU.ANY UR4, UPT, PT ;  /* 0x0000000000047886 */ /* 0x000fe400038e0100 */
[----:B------:R-:W0:Y:S08]  /*2bb90*/  FLO.U32 R0, UR4 ;  /* 0x0000000400007d00 */ /* 0x000e3000080e0000 */
[----:B------:R-:W1:Y:S01]  /*2bba0*/  POPC R5, UR4 ;  /* 0x0000000400057d09 */ /* 0x000e620008000000 */
[----:B0-----:R-:W-:-:S02]  /*2bbb0*/  ISETP.EQ.U32.AND P1, PT, R0, R3, PT ;  /* 0x000000030000720c */ /* 0x001fc40003f22070 */
[----:B------:R-:W1:Y:S11]  /*2bbc0*/  LDC.64 R2, c[0x0][0xc60] ;  /* 0x00031800ff027b82 */ /* 0x000e760000000a00 */
[----:B-1----:R-:W2:Y:S01]  /*2bbd0*/  @P1 ATOMG.E.ADD.STRONG.GPU PT, R3, desc[UR42][R2.64], R5 ;  /* 0x00000005020319a8 */ /* 0x002ea200081ee1ea */
[----:B------:R-:W0:Y:S02]  /*2bbe0*/  S2R R4, SR_LTMASK ;  /* 0x0000000000047919 */ /* 0x000e240000003900 */
[----:B0-----:R-:W-:-:S04]  /*2bbf0*/  LOP3.LUT R4, R4, UR4, RZ, 0xc0, !PT ;  /* 0x0000000404047c12 */ /* 0x001fc8000f8ec0ff */
[----:B------:R-:W0:Y:S01]  /*2bc00*/  POPC R7, R4 ;  /* 0x0000000400077309 */ /* 0x000e220000000000 */
[----:B--2---:R-:W0:Y:S02]  /*2bc10*/  SHFL.IDX PT, R0, R3, R0, 0x1f ;  /* 0x00001f0003007589 */ /* 0x004e2400000e0000 */
[----:B0-----:R-:W-:-:S07]  /*2bc20*/  IADD3 R16, R0, UR38, R7 ;  /* 0x0000002600107c10 */ /* 0x001fce000fffe007 */
.L_x_5834:
[----:B------:R-:W-:Y:S05]  /*2bc30*/  BSYNC B0 ;  /* 0x0000000000007941 */ /* 0x000fea0003800000 */
.L_x_5833:
[----:B------:R-:W-:Y:S05]  /*2bc40*/  @!P0 BRA `(.L_x_5835) ;  /* 0x0000000000048947 */ /* 0x000fea0003800000 */
[----:B------:R-:W-:Y:S01]  /*2bc50*/  BPT.TRAP 0x1 ;  /* 0x000000040000795c */ /* 0x000fe20000300000 */
.L_x_5835:
[----:B0-----:R-:W-:Y:S01]  /*2bc60*/  LOP3.LUT R3, R29, 0x1, RZ, 0x3c, !PT ;  /* 0x000000011d037812 */ /* 0x001fe200078e3cff */
[----:B------:R-:W-:Y:S01]  /*2bc70*/  IMAD R2, R26, 0x8, R23 ;  /* 0x000000081a027824 */ /* 0x000fe200078e0217 */
[----:B------:R-:W-:Y:S02]  /*2bc80*/  BSSY B0, `(.L_x_5836) ;  /* 0x0000004000007945 */ /* 0x000fe40003800000 */
[----:B------:R-:W-:-:S04]  /*2bc90*/  SHF.L.U32 R3, R3, 0x1f, RZ ;  /* 0x0000001f03037819 */ /* 0x000fc800000006ff */
[----:B------:R-:W0:Y:S02]  /*2bca0*/  SYNCS.PHASECHK.TRANS64.TRYWAIT P1, [R2+URZ+0x2a870], R3 ;  /* 0x02a87003020075a7 */ /* 0x000e24000802017f */
[----:B0-----:R-:W-:Y:S05]  /*2bcb0*/  @!P1 BRA `(.L_x_5837) ;  /* 0x0000008000549947 */ /* 0x001fea0003800000 */
.L_x_6107:
[----:B------:R-:W-:Y:S05]  /*2bcc0*/  BSYNC B0 ;  /* 0x0000000000007941 */ /* 0x000fea0003800000 */
.L_x_5836:
[----:B------:R-:W-:-:S05]  /*2bcd0*/  IMAD.U32 R0, RZ, RZ, UR39 ;  /* 0x00000027ff007e24 */ /* 0x000fca000f8e00ff */
[----:B------:R-:W-:-:S13]  /*2bce0*/  ISETP.NE.AND P1, PT, R0, 0x3, PT ;  /* 0x000000030000780c */ /* 0x000fda0003f25270 */
[----:B------:R-:W-:Y:S05]  /*2bcf0*/  @!P1 BRA `(.L_x_5838) ;  /* 0x0000000000049947 */ /* 0x000fea0003800000 */
[----:B------:R-:W-:Y:S01]  /*2bd00*/  BPT.TRAP 0x1 ;  /* 0x000000040000795c */ /* 0x000fe20000300000 */
.L_x_5838:
[----:B0-----:R-:W-:-:S04]  /*2bd10*/  SHF.L.U32 R3, R29, 0x1f, RZ ;  /* 0x0000001f1d037819 */ /* 0x001fc800000006ff */
[----:B------:R-:W0:Y:S02]  /*2bd20*/  SYNCS.PHASECHK.TRANS64.TRYWAIT P1, [R2+URZ+0x2a860], R3 ;  /* 0x02a86003020075a7 */ /* 0x000e24000802017f */
[----:B0-----:R-:W-:Y:S05]  /*2bd30*/  @!P1 BRA `(.L_x_5839) ;  /* 0x0000008000489947 */ /* 0x001fea0003800000 */
.L_x_6108:
[----:B------:R-:W2:Y:S04]  /*2bd40*/  LDL R13, [R1+0x8] ;  /* 0x00000800010d7983 */ /* 0x000ea80000100800 */
[----:B------:R-:W3:Y:S01]  /*2bd50*/  LDL R14, [R1+0x4] ;  /* 0x00000400010e7983 */ /* 0x000ee20000100800 */
[----:B0-----:R-:W-:Y:S01]  /*2bd60*/  IMAD R3, R26, 0x6000, RZ ;  /* 0x000060001a037824 */ /* 0x001fe200078e02ff */
[----:B------:R-:W-:Y:S05]  /*2bd70*/  WARPSYNC.ALL ;  /* 0x0000000000007948 */ /* 0x000fea0003800000 */
[----:B------:R-:W-:Y:S01]  /*2bd80*/  LOP3.LUT R0, R3, R24, RZ, 0xfc, !PT ;  /* 0x0000001803007212 */ /* 0x000fe200078efcff */
[----:B------:R-:W4:Y:S04]  /*2bd90*/  LDL R15, [R1] ;  /* 0x00000000010f7983 */ /* 0x000f280000100800 */
[----:B------:R-:W-:-:S05]  /*2bda0*/  IMAD.IADD R12, R23, 0x1, R0 ;  /* 0x00000001170c7824 */ /* 0x000fca00078e0200 */
[----:B------:R-:W0:Y:S02]  /*2bdb0*/  LDSM.16.MT88.4 R4, [R12+0xc400] ;  /* 0x00c400000c04783b */ /* 0x000e240000004200 */
[C-C-:B0-----:R-:W-:Y:S02]  /*2bdc0*/  PRMT R8, R4.reuse, 0x6420, R5.reuse ;  /* 0x0000642004087816 */ /* 0x141fe40000000005 */
[----:B------:R-:W-:Y:S01]  /*2bdd0*/  PRMT R9, R4, 0x7531, R5 ;  /* 0x0000753104097816 */ /* 0x000fe20000000005 */
[----:B------:R-:W-:Y:S01]  /*2bde0*/  VIADD R4, R3, 0x2000 ;  /* 0x0000200003047836 */ /* 0x000fe20000000000 */
[C-C-:B------:R-:W-:Y:S02]  /*2bdf0*/  PRMT R10, R6.reuse, 0x6420, R7.reuse ;  /* 0x00006420060a7816 */ /* 0x140fe40000000007 */
[----:B------:R-:W-:Y:S02]  /*2be00*/  PRMT R11, R6, 0x7531, R7 ;  /* 0x00007531060b7816 */ /* 0x000fe40000000007 */
[----:B------:R-:W-:-:S05]  /*2be10*/  LOP3.LUT R4, R4, R24, RZ, 0xfc, !PT ;  /* 0x0000001804047212 */ /* 0x000fca00078efcff */
[----:B------:R-:W-:Y:S01]  /*2be20*/  IMAD.IADD R4, R23, 0x1, R4 ;  /* 0x0000000117047824 */ /* 0x000fe200078e0204 */
[----:B--2---:R-:W-:-:S05]  /*2be30*/  IADD3 R0, R25, R3, R13 ;  /* 0x0000000319007210 */ /* 0x004fca0007ffe00d */
        /* <DEDUP_REMOVED lines=18> */
[----:B------:R-:W0:Y:S01]  /*2bf60*/  LDSM.16.MT88.4 R4, [R12+0xc400] ;  /* 0x00c400000c04783b */ /* 0x000e220000004200 */
[----:B------:R-:W-:Y:S02]  /*2bf70*/  LOP3.LUT R13, R24, 0x2800, RZ, 0xfc, !PT ;  /* 0x00002800180d7812 */ /* 0x000fe400078efcff */
[----:B---3--:R-:W-:Y:S02]  /*2bf80*/  IADD3 R0, R25, R14, R3 ;  /* 0x0000000e19007210 */ /* 0x008fe40007ffe003 */
[----:B------:R-:W2:Y:S01]  /*2bf90*/  LDL R14, [R1+0x10] ;  /* 0x00001000010e7983 */ /* 0x000ea20000100800 */
[----:B0-----:R-:W-:-:S02]  /*2bfa0*/  PRMT R8, R4, 0x6420, R5 ;  /* 0x0000642004087816 */ /* 0x001fc40000000005 */
[----:B------:R-:W-:Y:S02]  /*2bfb0*/  PRMT R9, R4, 0x7531, R5 ;  /* 0x0000753104097816 */ /* 0x000fe40000000005 */
[C-C-:B------:R-:W-:Y:S02]  /*2bfc0*/  PRMT R10, R6.reuse, 0x6420, R7.reuse ;  /* 0x00006420060a7816 */ /* 0x140fe40000000007 */
        /* <DEDUP_REMOVED lines=21> */
[----:B----4-:R-:W-:Y:S02]  /*2c120*/  IADD3 R0, R25, R15, R3 ;  /* 0x0000000f19007210 */ /* 0x010fe40007ffe003 */
[C-C-:B0-----:R-:W-:Y:S02]  /*2c130*/  PRMT R8, R4.reuse, 0x6420, R5.reuse ;  /* 0x0000642004087816 */ /* 0x141fe40000000005 */
[----:B------:R-:W-:-:S02]  /*2c140*/  PRMT R9, R4, 0x7531, R5 ;  /* 0x0000753104097816 */ /* 0x000fc40000000005 */
        /* <DEDUP_REMOVED lines=53> */
.L_x_5840:
[----:B-1----:R1:W-:Y:S01]  /*2c4a0*/  SYNCS.ARRIVE.TRANS64.A1T0 RZ, [R2+URZ+0x2a850], RZ ;  /* 0x02a850ff02ff79a7 */ /* 0x0023e2000810003f */
[----:B------:R-:W-:Y:S06]  /*2c4b0*/  BAR.SYNC.DEFER_BLOCKING 0x2, 0x80 ;  /* 0x0082000000007b1d */ /* 0x000fec0000010000 */
[----:B------:R-:W-:Y:S05]  /*2c4c0*/  @!P0 BRA `(.L_x_5841) ;  /* 0x0000000000048947 */ /* 0x000fea0003800000 */
[----:B------:R-:W-:Y:S01]  /*2c4d0*/  BPT.TRAP 0x1 ;  /* 0x000000040000795c */ /* 0x000fe20000300000 */
.L_x_5841:
[----:B-1----:R-:W-:Y:S02]  /*2c4e0*/  VIADD R2, R2, 0x2a880 ;  /* 0x0002a88002027836 */ /* 0x002fe40000000000 */
[----:B------:R-:W-:-:S03]  /*2c4f0*/  VIADD R26, R26, 0x1 ;  /* 0x000000011a1a7836 */ /* 0x000fc60000000000 */
[----:B------:R-:W-:Y:S02]  /*2c500*/  PRMT R2, R37, 0x654, R2 ;  /* 0x0000065425027816 */ /* 0x000fe40000000002 */
[C---:B------:R-:W-:Y:S02]  /*2c510*/  ISETP.NE.AND P0, PT, R26.reuse, 0x2, PT ;  /* 0x000000021a00780c */ /* 0x040fe40003f05270 */
[----:B------:R1:W-:Y:S02]  /*2c520*/  SYNCS.ARRIVE.TRANS64.RED.A1T0 RZ, [R2+URZ], RZ ;  /* 0x000000ff02ff79a7 */ /* 0x0003e4000810043f */
[----:B------:R-:W-:Y:S02]  /*2c530*/  SEL R0, RZ, 0x1, P0 ;  /* 0x00000001ff007807 */ /* 0x000fe40000000000 */
[----:B------:R-:W-:Y:S02]  /*2c540*/  SEL R26, R26, RZ, P0 ;  /* 0x000000ff1a1a7207 */ /* 0x000fe40000000000 */
[----:B------:R-:W-:-:S07]  /*2c550*/  LOP3.LUT R29, R29, R0, RZ, 0x3c, !PT ;  /* 0x000000001d1d7212 */ /* 0x000fce00078e3cff */
.L_x_5782:
[----:B------:R-:W-:-:S13]  /*2c560*/  LOP3.LUT P0, RZ, R22, 0x20, RZ, 0xc0, !PT ;  /* 0x0000002016ff7812 */ /* 0x000fda000780c0ff */
[----:B------:R-:W-:Y:S05]  /*2c570*/  @!P0 BRA `(.L_x_5842) ;  /* 0x0000000000248947 */ /* 0x000fea0003800000 */
[----:B------:R-:W-:Y:S05]  /*2c580*/  WARPSYNC.ALL ;  /* 0x0000000000007948 */ /* 0x000fea0003800000 */
[----:B------:R-:W2:Y:S08]  /*2c590*/  S2UR UR4, SR_CgaCtaId ;  /* 0x00000000000479c3 */ /* 0x000eb00000008800 */
[----:B------:R-:W-:Y:S01]  /*2c5a0*/  BAR.SYNC.DEFER_BLOCKING 0x5, 0x180 ;  /* 0x0146000000007b1d */ /* 0x000fe20000010000 */
[----:B------:R-:W-:Y:S01]  /*2c5b0*/  MOV R0, 0x400 ;  /* 0x0000040000007802 */ /* 0x000fe20000000f00 */
[----:B--2---:R-:W-:-:S05]  /*2c5c0*/  IMAD.U32 R37, RZ, RZ, UR4 ;  /* 0x00000004ff257e24 */ /* 0x004fca000f8e00ff */
[----:B0-----:R-:W-:-:S05]  /*2c5d0*/  LEA R23, R37, R0, 0x18 ;  /* 0x0000000025177211 */ /* 0x001fca00078ec0ff */
[----:B------:R2:W3:Y:S01]  /*2c5e0*/  LDS.128 R16, [R23+0x2a8d0] ;  /* 0x02a8d00017107984 */ /* 0x0004e20000000c00 */
[----:B------:R-:W-:Y:S06]  /*2c5f0*/  BAR.ARV 0x4, 0x180 ;  /* 0x0106000000007b1d */ /* 0x000fec0000002000 */
[----:B------:R-:W-:Y:S05]  /*2c600*/  BRA `(.L_x_5843) ;  /* 0x0000000c00dc7947 */ /* 0x000fea0003800000 */
.L_x_5842:
[----:B------:R-:W0:Y:S01]  /*2c610*/  S2R R0, SR_TID.X ;  /* 0x0000000000007919 */ /* 0x000e220000002100 */
[----:B------:R-:W-:Y:S01]  /*2c620*/  UMOV UR4, 0xffffffff ;  /* 0xffffffff00047882 */ /* 0x000fe20000000000 */
[----:B0-----:R-:W-:-:S04]  /*2c630*/  LOP3.LUT R9, R0, 0x1f, RZ, 0xc0, !PT ;  /* 0x0000001f00097812 */ /* 0x001fc800078ec0ff */
[----:B------:R-:W-:Y:S01]  /*2c640*/  ISETP.NE.AND P0, PT, R9, 0x1f, PT ;  /* 0x0000001f0900780c */ /* 0x000fe20003f05270 */
[----:B------:R-:W-:-:S12]  /*2c650*/  BRA.DIV UR4, `(.L_x_5844) ;  /* 0x0000007a04147947 */ /* 0x000fd8000b800000 */
[----:B------:R-:W-:Y:S01]  /*2c660*/  IMAD.IADD R0, R19, 0x1, R9 ;  /* 0x0000000113007824 */ /* 0x000fe200078e0209 */
[----:B------:R-:W-:-:S04]  /*2c670*/  ULDC UR4, c[0x0][0xc3c] ;  /* 0x00030f0000047ab9 */ /* 0x000fc80000000800 */
[----:B------:R-:W-:-:S13]  /*2c680*/  ISETP.GE.OR P1, PT, R0, UR4, !P0 ;  /* 0x0000000400007c0c */ /* 0x000fda000c726670 */
[----:B-1----:R-:W0:Y:S08]  /*2c690*/  @!P1 LDC.64 R2, c[0x0][0xc80] ;  /* 0x00032000ff029b82 */ /* 0x002e300000000a00 */
[----:B------:R-:W1:Y:S01]  /*2c6a0*/  @!P1 LDC.64 R4, c[0x0][0xc78] ;  /* 0x00031e00ff049b82 */ /* 0x000e620000000a00 */
[----:B0-----:R-:W-:-:S05]  /*2c6b0*/  @!P1 IMAD.WIDE R2, R0, 0x4, R2 ;  /* 0x0000000400029825 */ /* 0x001fca00078e0202 */
[----:B------:R1:W2:Y:S02]  /*2c6c0*/  @!P1 LDG.E R7, desc[UR42][R2.64] ;  /* 0x0000002a02079981 */ /* 0x0002a4000c1e1900 */
[----:B-1----:R-:W-:-:S06]  /*2c6d0*/  @!P1 IMAD.WIDE R2, R0, 0x4, R4 ;  /* 0x0000000400029825 */ /* 0x002fcc00078e0204 */
        /* <DEDUP_REMOVED lines=8> */
[----:B------:R0:W-:Y:S02]  /*2c760*/  SHFL.IDX PT, R6, R16, 0x1, 0x1f ;  /* 0x00201f0010067f89 */ /* 0x0001e400000e0000 */
[----:B0-----:R-:W-:-:S02]  /*2c770*/  IMAD.MOV.U32 R16, RZ, RZ, RZ ;  /* 0x000000ffff107224 */ /* 0x001fc400078e00ff */
        /* <DEDUP_REMOVED lines=20> */
.L_x_6118:
[----:B------:R-:W-:Y:S02]  /*2c8c0*/  ULDC UR4, c[0x0][0xc38] ;  /* 0x00030e0000047ab9 */ /* 0x000fe40000000800 */
[----:B------:R-:W-:-:S04]  /*2c8d0*/  IMAD.U32 R4, RZ, RZ, UR4 ;  /* 0x00000004ff047e24 */ /* 0x000fc8000f8e00ff */
[----:B-1----:R-:W-:-:S04]  /*2c8e0*/  IMAD R3, R3, R4, RZ ;  /* 0x0000000403037224 */ /* 0x002fc800078e02ff */
[----:B------:R-:W-:-:S05]  /*2c8f0*/  IMAD.IADD R6, R6, 0x1, R3 ;  /* 0x0000000106067824 */ /* 0x000fca00078e0203 */
[----:B------:R-:W-:-:S13]  /*2c900*/  ISETP.GT.AND P6, PT, R6, R0, PT ;  /* 0x000000000600720c */ /* 0x000fda0003fc4270 */
[----:B------:R-:W-:Y:S05]  /*2c910*/  @P6 BRA `(.L_x_5845) ;  /* 0x0000000000a46947 */ /* 0x000fea0003800000 */
.L_x_5848:
        /* <DEDUP_REMOVED lines=9> */
[----:B------:R-:W0:Y:S02]  /*2c9b0*/  @!P6 LDC.64 R2, c[0x0][0xc80] ;  /* 0x00032000ff02eb82 */ /* 0x000e240000000a00 */
[----:B0-----:R-:W-:-:S05]  /*2c9c0*/  @!P6 IMAD.WIDE R2, R4, 0x4, R2 ;  /* 0x000000040402e825 */ /* 0x001fca00078e0202 */
[----:B------:R0:W2:Y:S01]  /*2c9d0*/  @!P6 LDG.E R17, desc[UR42][R2.64] ;  /* 0x0000002a0211e981 */ /* 0x0000a2000c1e1900 */
[----:B------:R-:W-:Y:S01]  /*2c9e0*/  IMAD.MOV.U32 R5, RZ, RZ, RZ ;  /* 0x000000ffff057224 */ /* 0x000fe200078e00ff */
[----:B0-----:R-:W0:Y:S02]  /*2c9f0*/  @!P6 LDC.64 R2, c[0x0][0xc78] ;  /* 0x00031e00ff02eb82 */ /* 0x001e240000000a00 */
[----:B0-----:R-:W-:-:S05]  /*2ca00*/  @!P6 IMAD.WIDE R2, R4, 0x4, R2 ;  /* 0x000000040402e825 */ /* 0x001fca00078e0202 */
[----:B------:R-:W2:Y:S01]  /*2ca10*/  @!P6 LDG.E R5, desc[UR42][R2.64] ;  /* 0x0000002a0205e981 */ /* 0x000ea2000c1e1900 */
[----:B------:R-:W-:Y:S01]  /*2ca20*/  UMOV UR4, 0xffffffff ;  /* 0xffffffff00047882 */ /* 0x000fe20000000000 */
[----:B--2---:R-:W-:Y:S02]  /*2ca30*/  IMAD R2, R5, R17, RZ ;  /* 0x0000001105027224 */ /* 0x004fe400078e02ff */
        /* <DEDUP_REMOVED lines=17> */
.L_x_6126:
[----:B------:R-:W-:Y:S02]  /*2cb50*/  ULDC UR4, c[0x0][0xc38] ;  /* 0x00030e0000047ab9 */ /* 0x000fe40000000800 */
[----:B------:R-:W-:-:S04]  /*2cb60*/  IMAD.U32 R4, RZ, RZ, UR4 ;  /* 0x00000004ff047e24 */ /* 0x000fc8000f8e00ff */
[----:B-1----:R-:W-:-:S04]  /*2cb70*/  IMAD R3, R3, R4, RZ ;  /* 0x0000000403037224 */ /* 0x002fc800078e02ff */
[----:B------:R-:W-:-:S05]  /*2cb80*/  IMAD.IADD R6, R3, 0x1, R6 ;  /* 0x0000000103067824 */ /* 0x000fca00078e0206 */
[----:B------:R-:W-:-:S13]  /*2cb90*/  ISETP.GT.AND P6, PT, R6, R0, PT ;  /* 0x000000000600720c */ /* 0x000fda0003fc4270 */
[----:B------:R-:W-:Y:S05]  /*2cba0*/  @!P6 BRA `(.L_x_5848) ;  /* 0xfffffffc005ce947 */ /* 0x000fea000383ffff */
.L_x_5845:
[----:B------:R-:W-:Y:S01]  /*2cbb0*/  IMAD.IADD R6, R6, 0x1, -R3 ;  /* 0x0000000106067824 */ /* 0x000fe200078e0a03 */
[----:B------:R-:W-:-:S03]  /*2cbc0*/  UMOV UR4, 0xffffffff ;  /* 0xffffffff00047882 */ /* 0x000fc60000000000 */
[----:B------:R-:W-:-:S05]  /*2cbd0*/  IMAD R3, R2, R4, R6 ;  /* 0x0000000402037224 */ /* 0x000fca00078e0206 */
[----:B------:R-:W-:Y:S01]  /*2cbe0*/  ISETP.GT.AND P6, PT, R3, R0, PT ;  /* 0x000000000300720c */ /* 0x000fe20003fc4270 */
[----:B------:R-:W-:-:S12]  /*2cbf0*/  BRA.DIV UR4, `(.L_x_5849) ;  /* 0x0000007a04d87947 */ /* 0x000fd8000b800000 */
[----:B------:R-:W-:-:S04]  /*2cc00*/  VOTE.ANY R3, PT, !P6 ;  /* 0x0000000000037806 */ /* 0x000fc800070e0100 */
[----:B------:R-:W1:Y:S02]  /*2cc10*/  POPC R7, R3 ;  /* 0x0000000300077309 */ /* 0x000e640000000000 */
[----:B-1----:R1:W2:Y:S01]  /*2cc20*/  SHFL.IDX PT, R17, R17, R7, 0x1f ;  /* 0x00001f0711117589 */ /* 0x0022a200000e0000 */
[----:B------:R-:W-:-:S03]  /*2cc30*/  IMAD.IADD R19, R7, 0x1, R19 ;  /* 0x0000000107137824 */ /* 0x000fc600078e0213 */
[----:B------:R1:W3:Y:S04]  /*2cc40*/  SHFL.IDX PT, R5, R5, R7, 0x1f ;  /* 0x00001f0705057589 */ /* 0x0002e800000e0000 */
.L_x_6131:
[----:B------:R-:W-:-:S13]  /*2cc50*/  ISETP.NE.AND P0, PT, R3, RZ, PT ;  /* 0x000000ff0300720c */ /* 0x000fda0003f05270 */
[----:B------:R-:W-:Y:S05]  /*2cc60*/  @!P0 BRA `(.L_x_5850) ;  /* 0x0000000000108947 */ /* 0x000fea0003800000 */
[----:B------:R-:W-:Y:S01]  /*2cc70*/  UMOV UR4, 0xffffffff ;  /* 0xffffffff00047882 */ /* 0x000fe20000000000 */
[----:B-1----:R-:W-:Y:S02]  /*2cc80*/  VIADD R7, R7, 0xffffffff ;  /* 0xffffffff07077836 */ /* 0x002fe40000000000 */
[----:B------:R-:W-:Y:S05]  /*2cc90*/  BRA.DIV UR4, `(.L_x_5851) ;  /* 0x0000007e04107947 */ /* 0x000fea000b800000 */
[----:B------:R4:W1:Y:S02]  /*2cca0*/  SHFL.IDX PT, R16, R2, R7, 0x1f ;  /* 0x00001f0702107589 */ /* 0x00086400000e0000 */
.L_x_5850:
[----:B---3--:R-:W-:Y:S01]  /*2ccb0*/  ISETP.NE.AND P0, PT, R5, 0x1, PT ;  /* 0x000000010500780c */ /* 0x008fe20003f05270 */
[----:B-1----:R-:W-:-:S04]  /*2ccc0*/  IMAD R16, R16, R4, R6 ;  /* 0x0000000410107224 */ /* 0x002fc800078e0206 */
[----:B------:R-:W-:-:S08]  /*2ccd0*/  IMAD.IADD R0, R0, 0x1, -R16 ;  /* 0x0000000100007824 */ /* 0x000fd000078e0a10 */
[----:B------:R-:W-:Y:S05]  /*2cce0*/  @!P0 BRA `(.L_x_5852) ;  /* 0x0000000000e08947 */ /* 0x000fea0003800000 */
[----:B--2---:R-:W-:-:S04]  /*2ccf0*/  IABS R4, R17 ;  /* 0x0000001100047213 */ /* 0x004fc80000000000 */
[----:B------:R-:W1:Y:S08]  /*2cd00*/  I2F.RP R6, R4 ;  /* 0x0000000400067306 */ /* 0x000e700000209400 */
[----:B-1----:R-:W1:Y:S02]  /*2cd10*/  MUFU.RCP R6, R6 ;  /* 0x0000000600067308 */ /* 0x002e640000001000 */
[----:B-1----:R-:W-:-:S06]  /*2cd20*/  VIADD R8, R6, 0xffffffe ;  /* 0x0ffffffe06087836 */ /* 0x002fcc0000000000 */
[----:B------:R-:W0:Y:S02]  /*2cd30*/  F2I.FTZ.U32.TRUNC.NTZ R3, R8 ;  /* 0x0000000800037305 */ /* 0x000e24000021f000 */
[----:B0---4-:R-:W-:-:S04]  /*2cd40*/  IMAD.MOV R2, RZ, RZ, -R3 ;  /* 0x000000ffff027224 */ /* 0x011fc800078e0a03 */
        /* <DEDUP_REMOVED lines=17> */
[----:B0-----:R-:W-:-:S06]  /*2ce60*/  VIADD R2, R2, 0xffffffe ;  /* 0x0ffffffe02027836 */ /* 0x001fcc0000000000 */
[----:B------:R-:W0:Y:S02]  /*2ce70*/  F2I.FTZ.U32.TRUNC.NTZ R3, R2 ;  /* 0x0000000200037305 */ /* 0x000e24000021f000 */
[----:B0-----:R-:W-:-:S04]  /*2ce80*/  IMAD.MOV R2, RZ, RZ, -R3 ;  /* 0x000000ffff027224 */ /* 0x001fc800078e0a03 */
[----:B------:R-:W-:Y:S02]  /*2ce90*/  IMAD R6, R2, R4, RZ ;  /* 0x0000000402067224 */ /* 0x000fe400078e02ff */
[----:B------:R-:W-:-:S04]  /*2cea0*/  IMAD.MOV.U32 R2, RZ, RZ, RZ ;  /* 0x000000ffff027224 */ /* 0x000fc800078e00ff */
[----:B------:R-:W-:Y:S01]  /*2ceb0*/  IMAD.HI.U32 R6, R3, R6, R2 ;  /* 0x0000000603067227 */ /* 0x000fe200078e0002 */
[----:B------:R-:W-:-:S03]  /*2cec0*/  LOP3.LUT R2, R0, R17, RZ, 0x3c, !PT ;  /* 0x0000001100027212 */ /* 0x000fc600078e3cff */
[----:B------:R-:W-:Y:S01]  /*2ced0*/  IMAD.MOV.U32 R3, RZ, RZ, R7 ;  /* 0x000000ffff037224 */ /* 0x000fe200078e0007 */
[----:B------:R-:W-:Y:S02]  /*2cee0*/  ISETP.GE.AND P2, PT, R2, RZ, PT ;  /* 0x000000ff0200720c */ /* 0x000fe40003f46270 */
        /* <DEDUP_REMOVED lines=11> */
[----:B------:R-:W-:Y:S01]  /*2cfa0*/  ISETP.GE.U32.AND P0, PT, R2, R4, PT ;  /* 0x000000040200720c */ /* 0x000fe20003f06070 */
[----:B------:R-:W-:-:S04]  /*2cfb0*/  IMAD.MOV R2, RZ, RZ, -R3 ;  /* 0x000000ffff027224 */ /* 0x000fc800078e0a03 */
[----:B------:R-:W-:Y:S01]  /*2cfc0*/  IMAD R0, R17, R2, R0 ;  /* 0x0000000211007224 */ /* 0x000fe200078e0200 */
[----:B------:R-:W-:-:S04]  /*2cfd0*/  LOP3.LUT R2, R3, R5, RZ, 0x3c, !PT ;  /* 0x0000000503027212 */ /* 0x000fc800078e3cff */
[----:B------:R-:W-:-:S03]  /*2cfe0*/  ISETP.GE.AND P2, PT, R2, RZ, PT ;  /* 0x000000ff0200720c */ /* 0x000fc60003f46270 */
[----:B------:R-:W-:-:S10]  /*2cff0*/  @P0 VIADD R6, R6, 0x1 ;  /* 0x0000000106060836 */ /* 0x000fd40000000000 */
[----:B------:R-:W-:Y:S01]  /*2d000*/  @!P2 IMAD.MOV R6, RZ, RZ, -R6 ;  /* 0x000000ffff06a224 */ /* 0x000fe200078e0a06 */
[----:B------:R-:W-:-:S05]  /*2d010*/  @!P1 LOP3.LUT R6, RZ, R5, RZ, 0x33, !PT ;  /* 0x00000005ff069212 */ /* 0x000fca00078e33ff */
[----:B------:R-:W-:-:S04]  /*2d020*/  IMAD.MOV R2, RZ, RZ, -R6 ;  /* 0x000000ffff027224 */ /* 0x000fc800078e0a06 */
[C---:B------:R-:W-:Y:S02]  /*2d030*/  IMAD R2, R5.reuse, R2, R3 ;  /* 0x0000000205027224 */ /* 0x040fe400078e0203 */
[----:B------:R-:W-:-:S04]  /*2d040*/  IMAD R5, R5, 0x1000000, R6 ;  /* 0x0100000005057824 */ /* 0x000fc800078e0206 */
[----:B------:R-:W-:Y:S01]  /*2d050*/  IMAD R18, R2, 0x10000, R5 ;  /* 0x0001000002127824 */ /* 0x000fe200078e0205 */
[----:B------:R-:W-:Y:S06]  /*2d060*/  BRA `(.L_x_5853) ;  /* 0x0000000000f47947 */ /* 0x000fec0003800000 */
.L_x_5852:
[----:B0---4-:R-:W0:Y:S02]  /*2d070*/  LDC.64 R2, c[0x0][0xc90] ;  /* 0x00032400ff027b82 */ /* 0x011e240000000a00 */
[----:B0-----:R-:W-:-:S05]  /*2d080*/  IMAD.WIDE R2, R19, 0x4, R2 ;  /* 0x0000000413027825 */ /* 0x001fca00078e0202 */
        /* <DEDUP_REMOVED lines=30> */
[----:B------:R-:W-:Y:S02]  /*2d270*/  VIADDMNMX R4, R3, R4, R6, PT ;  /* 0x0000000403047246 */ /* 0x000fe40003800106 */
[----:B------:R-:W-:Y:S02]  /*2d280*/  IADD3 R7, R7, 0x1000000, R0 ;  /* 0x0100000007077810 */ /* 0x000fe40007ffe000 */
        /* <DEDUP_REMOVED lines=23> */
[----:B------:R-:W-:Y:S01]  /*2d400*/  @!P1 LOP3.LUT R2, RZ, R4, RZ, 0x33, !PT ;  /* 0x00000004ff029212 */ /* 0x000fe200078e33ff */
[----:B------:R-:W-:-:S04]  /*2d410*/  IMAD.MOV R4, RZ, RZ, -R4 ;  /* 0x000000ffff047224 */ /* 0x000fc800078e0a04 */
[----:B------:R-:W-:Y:S02]  /*2d420*/  IMAD R18, R2, R4, R7 ;  /* 0x0000000402127224 */ /* 0x000fe400078e0207 */
[----:B------:R-:W-:-:S07]  /*2d430*/  IMAD.MOV.U32 R0, RZ, RZ, R2 ;  /* 0x000000ffff007224 */ /* 0x000fce00078e0002 */
.L_x_5853:
[----:B------:R-:W-:-:S05]  /*2d440*/  LOP3.LUT R0, RZ, R0, RZ, 0x33, !PT ;  /* 0x00000000ff007212 */ /* 0x000fca00078e33ff */
[----:B------:R-:W-:Y:S01]  /*2d450*/  IMAD.IADD R17, R17, 0x1, R0 ;  /* 0x0000000111117824 */ /* 0x000fe200078e0200 */
[----:B------:R-:W-:Y:S06]  /*2d460*/  BRA `(.L_x_5854) ;  /* 0x00000000001c7947 */ /* 0x000fec0003800000 */
.L_x_5846:
[----:B------:R-:W-:Y:S01]  /*2d470*/  UMOV UR4, URZ ;  /* 0x0000003f00047c82 */ /* 0x000fe20008000000 */
[----:B------:R-:W-:Y:S01]  /*2d480*/  UMOV UR5, URZ ;  /* 0x0000003f00057c82 */ /* 0x000fe20008000000 */
[----:B------:R-:W-:Y:S01]  /*2d490*/  ULDC UR6, c[0x0][0xc3c] ;  /* 0x00030f0000067ab9 */ /* 0x000fe20000000800 */
[----:B------:R-:W-:Y:S02]  /*2d4a0*/  IMAD.MOV.U32 R16, RZ, RZ, R0 ;  /* 0x000000ffff107224 */ /* 0x000fe400078e0000 */
[----:B------:R-:W-:Y:S02]  /*2d4b0*/  IMAD.U32 R17, RZ, RZ, UR4 ;  /* 0x00000004ff117e24 */ /* 0x000fe4000f8e00ff */
[----:B------:R-:W-:Y:S02]  /*2d4c0*/  IMAD.U32 R18, RZ, RZ, UR5 ;  /* 0x00000005ff127e24 */ /* 0x000fe4000f8e00ff */
[----:B------:R-:W-:-:S07]  /*2d4d0*/  IMAD.U32 R19, RZ, RZ, UR6 ;  /* 0x00000006ff137e24 */ /* 0x000fce000f8e00ff */
.L_x_5854:
[----:B------:R-:W0:Y:S01]  /*2d4e0*/  S2R R0, SR_TID.X ;  /* 0x0000000000007919 */ /* 0x000e220000002100 */
[----:B------:R-:W-:Y:S05]  /*2d4f0*/  WARPSYNC.ALL ;  /* 0x0000000000007948 */ /* 0x000fea0003800000 */
        /* <DEDUP_REMOVED lines=8> */
.L_x_5843:
[----:B------:R-:W-:Y:S02]  /*2d580*/  ULDC UR4, c[0x0][0xc3c] ;  /* 0x00030f0000047ab9 */ /* 0x000fe40000000800 */
[----:B---3--:R-:W-:-:S13]  /*2d590*/  ISETP.GE.AND P0, PT, R19, UR4, PT ;  /* 0x0000000413007c0c */ /* 0x008fda000bf06270 */
[----:B------:R-:W-:Y:S05]  /*2d5a0*/  @!P0 BRA `(.L_x_5855) ;  /* 0xffffff8800108947 */ /* 0x000fea000383ffff */
[----:B------:R-:W-:Y:S05]  /*2d5b0*/  BSYNC B7 ;  /* 0x0000000000077941 */ /* 0x000fea0003800000 */
.L_x_5717:
[----:B--2---:R-:W2:Y:S01]  /*2d5c0*/  LDL.LU R0, [R1+0x2c] ;  /* 0x00002c0001007983 */ /* 0x004ea20000300800 */
[----:B------:R-:W-:Y:S01]  /*2d5d0*/  BSSY B0, `(.L_x_5856) ;  /* 0x000000b000007945 */ /* 0x000fe20003800000 */
[----:B------:R-:W3:Y:S01]  /*2d5e0*/  S2R R5, SR_CgaCtaId ;  /* 0x0000000000057919 */ /* 0x000ee20000008800 */
[----:B--2---:R-:W-:-:S05]  /*2d5f0*/  VIADD R0, R0, 0x1 ;  /* 0x0000000100007836 */ /* 0x004fca0000000000 */
[----:B01----:R-:W-:-:S04]  /*2d600*/  LEA.HI R2, R0, R0, RZ, 0x1 ;  /* 0x0000000000027211 */ /* 0x003fc800078f08ff */
[----:B------:R-:W-:Y:S02]  /*2d610*/  LOP3.LUT R3, R2, 0xfffffffe, RZ, 0xc0, !PT ;  /* 0xfffffffe02037812 */ /* 0x000fe400078ec0ff */
[----:B------:R-:W-:-:S03]  /*2d620*/  MOV R2, 0x400 ;  /* 0x0000040000027802 */ /* 0x000fc60000000f00 */
[----:B------:R-:W-:Y:S01]  /*2d630*/  IMAD.IADD R0, R0, 0x1, -R3 ;  /* 0x0000000100007824 */ /* 0x000fe200078e0a03 */
[----:B---3--:R-:W-:-:S04]  /*2d640*/  LEA R5, R5, R2, 0x18 ;  /* 0x0000000205057211 */ /* 0x008fc800078ec0ff */
[----:B------:R-:W-:-:S04]  /*2d650*/  SHF.L.U32 R0, R0, 0x1f, RZ ;  /* 0x0000001f00007819 */ /* 0x000fc800000006ff */
[----:B------:R-:W0:Y:S02]  /*2d660*/  SYNCS.PHASECHK.TRANS64.TRYWAIT P0, [R5+URZ+0x2a820], R0 ;  /* 0x02a82000050075a7 */ /* 0x000e24000800017f */
[----:B0-----:R-:W-:Y:S05]  /*2d670*/  @!P0 BRA `(.L_x_5857) ;  /* 0x0000007000c48947 */ /* 0x001fea0003800000 */
.L_x_6134:
[----:B------:R-:W-:Y:S05]  /*2d680*/  BSYNC B0 ;  /* 0x0000000000007941 */ /* 0x000fea0003800000 */
.L_x_5856:
[----:B------:R-:W-:-:S03]  /*2d690*/  UMOV UR4, 0xffffffff ;  /* 0xffffffff00047882 */ /* 0x000fc60000000000 */
[----:B------:R-:W-:Y:S05]  /*2d6a0*/  BRA.DIV UR4, `(.L_x_5858) ;  /* 0x0000007204cc7947 */ /* 0x000fea000b800000 */
[----:B0-----:R-:W0:Y:S02]  /*2d6b0*/  S2R R0, SR_TID.X ;  /* 0x0000000000007919 */ /* 0x001e240000002100 */
[----:B0-----:R-:W-:-:S04]  /*2d6c0*/  SHF.R.U32.HI R0, RZ, 0x5, R0 ;  /* 0x00000005ff007819 */ /* 0x001fc80000011600 */
[----:B------:R-:W-:-:S05]  /*2d6d0*/  LOP3.LUT R0, R0, 0x3, RZ, 0xc0, !PT ;  /* 0x0000000300007812 */ /* 0x000fca00078ec0ff */
[----:B------:R0:W1:Y:S02]  /*2d6e0*/  SHFL.IDX PT, R14, R0, RZ, 0x1f ;  /* 0x00001fff000e7589 */ /* 0x00006400000e0000 */
.L_x_6137:
[----:B-1----:R-:W-:-:S13]  /*2d6f0*/  ISETP.NE.AND P0, PT, R14, RZ, PT ;  /* 0x000000ff0e00720c */ /* 0x002fda0003f05270 */
[----:B------:R-:W-:Y:S05]  /*2d700*/  @P0 BRA `(.L_x_5469) ;  /* 0x0000000000a80947 */ /* 0x000fea0003800000 */
[----:B------:R-:W-:-:S03]  /*2d710*/  UMOV UR4, 0xffffffff ;  /* 0xffffffff00047882 */ /* 0x000fc60000000000 */
[----:B------:R-:W-:Y:S05]  /*2d720*/  BRA.DIV UR4, `(.L_x_5859) ;  /* 0x0000007204e07947 */ /* 0x000fea000b800000 */
[----:B------:R-:W-:-:S13]  /*2d730*/  ELECT P6, URZ, PT ;  /* 0x00000000003f782f */ /* 0x000fda00038c0000 */
.L_x_6140:
[----:B------:R-:W-:Y:S05]  /*2d740*/  @!P6 BRA `(.L_x_5469) ;  /* 0x000000000098e947 */ /* 0x000fea0003800000 */
[----:B------:R-:W-:-:S06]  /*2d750*/  ULOP3.LUT UR4, UR36, 0x2, URZ, 0xfc, !UPT ;  /* 0x0000000224047892 */ /* 0x000fcc000f8efc3f */
[----:B0-----:R-:W-:-:S05]  /*2d760*/  IMAD.U32 R0, RZ, RZ, UR4 ;  /* 0x00000004ff007e24 */ /* 0x001fca000f8e00ff */
[----:B------:R-:W-:-:S13]  /*2d770*/  ISETP.NE.AND P0, PT, R0, 0x3, PT ;  /* 0x000000030000780c */ /* 0x000fda0003f05270 */
[----:B------:R-:W-:Y:S05]  /*2d780*/  @!P0 BRA `(.L_x_5860) ;  /* 0x0000000000048947 */ /* 0x000fea0003800000 */
[----:B------:R-:W-:Y:S01]  /*2d790*/  BPT.TRAP 0x1 ;  /* 0x000000040000795c */ /* 0x000fe20000300000 */
.L_x_5860:
[C---:B------:R-:W-:Y:S01]  /*2d7a0*/  IMAD R3, R26.reuse, 0x8, R5 ;  /* 0x000000081a037824 */ /* 0x040fe200078e0205 */
[----:B------:R-:W-:Y:S01]  /*2d7b0*/  SHF.L.U32 R2, R29, 0x1f, RZ ;  /* 0x0000001f1d027819 */ /* 0x000fe200000006ff */
[----:B------:R-:W-:-:S03]  /*2d7c0*/  VIADD R26, R26, 0x1 ;  /* 0x000000011a1a7836 */ /* 0x000fc60000000000 */
[----:B------:R-:W0:Y:S02]  /*2d7d0*/  SYNCS.PHASECHK.TRANS64.TRYWAIT P1, [R3+URZ+0x2a840], R2 ;  /* 0x02a84002030075a7 */ /* 0x000e24000802017f */
[----:B------:R-:W-:-:S04]  /*2d7e0*/  ISETP.NE.AND P2, PT, R26, 0x2, PT ;  /* 0x000000021a00780c */ /* 0x000fc80003f45270 */
[----:B------:R-:W-:Y:S01]  /*2d7f0*/  SEL R0, RZ, 0x1, P2 ;  /* 0x00000001ff007807 */ /* 0x000fe20001000000 */
[----:B0-----:R-:W-:Y:S08]  /*2d800*/  @!P1 BRA `(.L_x_5861) ;  /* 0x0000007000c89947 */ /* 0x001ff00003800000 */
.L_x_6141:
[----:B------:R-:W-:Y:S02]  /*2d810*/  SEL R26, R26, RZ, P2 ;  /* 0x000000ff1a1a7207 */ /* 0x000fe40001000000 */
[----:B------:R-:W-:Y:S01]  /*2d820*/  LOP3.LUT R0, R29, R0, RZ, 0x3c, !PT ;  /* 0x000000001d007212 */ /* 0x000fe200078e3cff */
[----:B------:R-:W-:Y:S06]  /*2d830*/  @!P0 BRA `(.L_x_5862) ;  /* 0x0000000000048947 */ /* 0x000fec0003800000 */
[----:B------:R-:W-:Y:S01]  /*2d840*/  BPT.TRAP 0x1 ;  /* 0x000000040000795c */ /* 0x000fe20000300000 */
.L_x_5862:
[----:B------:R-:W-:Y:S01]  /*2d850*/  IMAD R5, R26, 0x8, R5 ;  /* 0x000000081a057824 */ /* 0x000fe200078e0205 */
[----:B------:R-:W-:-:S04]  /*2d860*/  SHF.L.U32 R0, R0, 0x1f, RZ ;  /* 0x0000001f00007819 */ /* 0x000fc800000006ff */
[----:B------:R-:W1:Y:S02]  /*2d870*/  SYNCS.PHASECHK.TRANS64.TRYWAIT P1, [R5+URZ+0x2a840], R0 ;  /* 0x02a84000050075a7 */ /* 0x000e64000802017f */
[----:B-1----:R-:W-:Y:S05]  /*2d880*/  @!P1 BRA `(.L_x_5863) ;  /* 0x0000007000bc9947 */ /* 0x002fea0003800000 */
.L_x_6142:
[----:B------:R-:W-:Y:S05]  /*2d890*/  @!P0 BRA `(.L_x_5864) ;  /* 0x0000000000048947 */ /* 0x000fea0003800000 */
[----:B------:R-:W-:Y:S01]  /*2d8a0*/  BPT.TRAP 0x1 ;  /* 0x000000040000795c */ /* 0x000fe20000300000 */
.L_x_5864:
[----:B------:R-:W2:Y:S02]  /*2d8b0*/  SYNCS.PHASECHK.TRANS64.TRYWAIT P1, [R3+URZ+0x2a860], R2 ;  /* 0x02a86002030075a7 */ /* 0x000ea4000802017f */
[----:B--2---:R-:W-:Y:S05]  /*2d8c0*/  @!P1 BRA `(.L_x_5865) ;  /* 0x0000007000c09947 */ /* 0x004fea0003800000 */
.L_x_6143:
[----:B------:R-:W-:Y:S05]  /*2d8d0*/  @!P0 BRA `(.L_x_5866) ;  /* 0x0000000000048947 */ /* 0x000fea0003800000 */
[----:B------:R-:W-:Y:S01]  /*2d8e0*/  BPT.TRAP 0x1 ;  /* 0x000000040000795c */ /* 0x000fe20000300000 */
.L_x_5866:
[----:B------:R-:W3:Y:S02]  /*2d8f0*/  SYNCS.PHASECHK.TRANS64.TRYWAIT P1, [R5+URZ+0x2a860], R0 ;  /* 0x02a86000050075a7 */ /* 0x000ee4000802017f */
[----:B---3--:R-:W-:Y:S05]  /*2d900*/  @!P1 BRA `(.L_x_5867) ;  /* 0x0000007000c49947 */ /* 0x008fea0003800000 */
.L_x_6144:
[----:B------:R-:W-:Y:S05]  /*2d910*/  @!P0 BRA `(.L_x_5868) ;  /* 0x0000000000048947 */ /* 0x000fea0003800000 */
[----:B------:R-:W-:Y:S01]  /*2d920*/  BPT.TRAP 0x1 ;  /* 0x000000040000795c */ /* 0x000fe20000300000 */
.L_x_5868:
[----:B------:R-:W4:Y:S02]  /*2d930*/  SYNCS.PHASECHK.TRANS64.TRYWAIT P1, [R3+URZ+0x2a880], R2 ;  /* 0x02a88002030075a7 */ /* 0x000f24000802017f */
[----:B----4-:R-:W-:Y:S05]  /*2d940*/  @!P1 BRA `(.L_x_5869) ;  /* 0x0000007000c89947 */ /* 0x010fea0003800000 */
.L_x_6145:
[----:B------:R-:W-:Y:S05]  /*2d950*/  @!P0 BRA `(.L_x_5870) ;  /* 0x0000000000048947 */ /* 0x000fea0003800000 */
[----:B------:R-:W-:Y:S01]  /*2d960*/  BPT.TRAP 0x1 ;  /* 0x000000040000795c */ /* 0x000fe20000300000 */
.L_x_5870:
[----:B------:R0:W0:Y:S02]  /*2d970*/  SYNCS.PHASECHK.TRANS64.TRYWAIT P0, [R5+URZ+0x2a880], R0 ;  /* 0x02a88000050075a7 */ /* 0x000024000800017f */
[----:B0-----:R-:W-:Y:S05]  /*2d980*/  @!P0 NANOSLEEP.SYNCS 0x989680 ;  /* 0x009896800000895d */ /* 0x001fea0003900000 */
[----:B------:R-:W0:Y:S02]  /*2d990*/  @!P0 SYNCS.PHASECHK.TRANS64 P0, [R5+URZ+0x2a880], R0 ;  /* 0x02a88000050085a7 */ /* 0x000e24000800007f */
[----:B0-----:R-:W-:Y:S05]  /*2d9a0*/  @!P0 BRA `(.L_x_5870) ;  /* 0xfffffffc00f08947 */ /* 0x001fea000383ffff */
.L_x_5469:
[----:B------:R-:W-:Y:S05]  /*2d9b0*/  BSYNC B8 ;  /* 0x0000000000087941 */ /* 0x000fea0003800000 */
.L_x_5466:
[----:B------:R-:W-:Y:S05]  /*2d9c0*/  EXIT ;  /* 0x000000000000794d */ /* 0x000fea0003800000 */
.L_x_5495:
[----:B-1----:R1:W2:Y:S02]  /*2d9d0*/  SYNCS.PHASECHK.TRANS64.TRYWAIT P4, [R82+URZ+0x2a890], R95 ;  /* 0x02a8905f520075a7 */ /* 0x0022a4000808017f */
[----:B--2---:R-:W-:Y:S05]  /*2d9e0*/  @!P4 NANOSLEEP.SYNCS 0x989680 ;  /* 0x009896800000c95d */ /* 0x004fea0003900000 */
[----:B------:R-:W2:Y:S02]  /*2d9f0*/  @!P4 SYNCS.PHASECHK.TRANS64 P4, [R82+URZ+0x2a890], R95 ;  /* 0x02a8905f5200c5a7 */ /* 0x000ea4000808007f */
[----:B--2---:R-:W-:Y:S05]  /*2da00*/  @!P4 BRA `(.L_x_5495) ;  /* 0xfffffffc00f0c947 */ /* 0x004fea000383ffff */
[----:B------:R-:W-:Y:S05]  /*2da10*/  BRA `(.L_x_5871) ;  /* 0xfffffd5800d07947 */ /* 0x000fea000383ffff */
.L_x_5496:
        /* <DEDUP_REMOVED lines=8> */
.L_x_5873:
[----:B------:R-:W-:Y:S05]  /*2daa0*/  BSYNC B1 ;  /* 0x0000000000017941 */ /* 0x000fea0003800000 */
.L_x_5872:
        /* <DEDUP_REMOVED lines=8> */
.L_x_5874:
[----:B------:R-:W-:Y:S05]  /*2db30*/  BRA `(.L_x_5875) ;  /* 0xfffffd58009c7947 */ /* 0x000fea000383ffff */
.L_x_5524:
[----:B-1----:R1:W2:Y:S02]  /*2db40*/  SYNCS.PHASECHK.TRANS64.TRYWAIT P4, [R82+URZ+0x2a890], R95 ;  /* 0x02a8905f520075a7 */ /* 0x0022a4000808017f */
[----:B--2---:R-:W-:Y:S05]  /*2db50*/  @!P4 NANOSLEEP.SYNCS 0x989680 ;  /* 0x009896800000c95d */ /* 0x004fea0003900000 */
[----:B------:R-:W2:Y:S02]  /*2db60*/  @!P4 SYNCS.PHASECHK.TRANS64 P4, [R82+URZ+0x2a890], R95 ;  /* 0x02a8905f5200c5a7 */ /* 0x000ea4000808007f */
[----:B--2---:R-:W-:Y:S05]  /*2db70*/  @!P4 BRA `(.L_x_5524) ;  /* 0xfffffffc00f0c947 */ /* 0x004fea000383ffff */
[----:B------:R-:W-:Y:S05]  /*2db80*/  BRA `(.L_x_5876) ;  /* 0xfffffd8800b87947 */ /* 0x000fea000383ffff */
.L_x_5525:
        /* <DEDUP_REMOVED lines=8> */
.L_x_5878:
[----:B------:R-:W-:Y:S05]  /*2dc10*/  BSYNC B1 ;  /* 0x0000000000017941 */ /* 0x000fea0003800000 */
.L_x_5877:
        /* <DEDUP_REMOVED lines=8> */
.L_x_5879:
[----:B------:R-:W-:Y:S01]  /*2dca0*/  IMAD.MOV.U32 R100, RZ, RZ, R14 ;  /* 0x000000ffff647224 */ /* 0x000fe200078e000e */
[----:B------:R-:W-:Y:S06]  /*2dcb0*/  BRA `(.L_x_5880) ;  /* 0xfffffd8800807947 */ /* 0x000fec000383ffff */
.L_x_5538:
[----:B0-----:R0:W1:Y:S02]  /*2dcc0*/  SYNCS.PHASECHK.TRANS64.TRYWAIT P3, [R82+URZ+0x2a890], R95 ;  /* 0x02a8905f520075a7 */ /* 0x001064000806017f */
[----:B-1----:R-:W-:Y:S05]  /*2dcd0*/  @!P3 NANOSLEEP.SYNCS 0x989680 ;  /* 0x009896800000b95d */ /* 0x002fea0003900000 */
[----:B------:R-:W1:Y:S02]  /*2dce0*/  @!P3 SYNCS.PHASECHK.TRANS64 P3, [R82+URZ+0x2a890], R95 ;  /* 0x02a8905f5200b5a7 */ /* 0x000e64000806007f */
[----:B-1----:R-:W-:Y:S05]  /*2dcf0*/  @!P3 BRA `(.L_x_5538) ;  /* 0xfffffffc00f0b947 */ /* 0x002fea000383ffff */
[----:B------:R-:W-:Y:S05]  /*2dd00*/  BRA `(.L_x_5881) ;  /* 0xfffffdb800707947 */ /* 0x000fea000383ffff */
.L_x_5539:
[----:B------:R-:W-:Y:S01]  /*2dd10*/  BSSY B1, `(.L_x_5882) ;  /* 0x0000007000017945 */ /* 0x000fe20003800000 */
[----:B------:R-:W-:Y:S02]  /*2dd20*/  IMAD.MOV.U32 R12, RZ, RZ, RZ ;  /* 0x000000ffff0c7224 */ /* 0x000fe400078e00ff */
[----:B------:R-:W-:Y:S02]  /*2dd30*/  IMAD.MOV.U32 R11, RZ, RZ, 0x1e1f ;  /* 0x00001e1fff0b7424 */ /* 0x000fe400078e00ff */
[----:B------:R-:W-:-:S07]  /*2dd40*/  IMAD.MOV.U32 R15, RZ, RZ, -0x1 ;  /* 0xffffffffff0f7424 */ /* 0x000fce00078e00ff */
[----:B0-----:R-:W-:Y:S05]  /*2dd50*/  WARPSYNC.COLLECTIVE R15, `(.L_x_5883) ;  /* 0x000000000f087348 */ /* 0x001fea0003c00000 */
[----:B------:R1:W2:Y:S02]  /*2dd60*/  SHFL.IDX P6, R14, R13, R12, R11 ;  /* 0x0000000c0d0e7389 */ /* 0x0002a400000c000b */
[----:B012---:R-:W-:Y:S01]  /*2dd70*/  ENDCOLLECTIVE ;  /* 0x000000000000791b */ /* 0x007fe20003800000 */
.L_x_5883:
[----:B------:R-:W-:Y:S05]  /*2dd80*/  BSYNC B1 ;  /* 0x0000000000017941 */ /* 0x000fea0003800000 */
.L_x_5882:
        /* <DEDUP_REMOVED lines=8> */
.L_x_5884:
[----:B------:R-:W-:Y:S05]  /*2de10*/  BRA `(.L_x_5885) ;  /* 0xfffffdb800907947 */ /* 0x000fea000383ffff */
.L_x_5543:
[----:B0-----:R0:W2:Y:S02]  /*2de20*/  SYNCS.PHASECHK.TRANS64.TRYWAIT P2, [R82+URZ+0x2a8b0], R95 ;  /* 0x02a8b05f520075a7 */ /* 0x0010a4000804017f */
[----:B--2---:R-:W-:Y:S05]  /*2de30*/  @!P2 NANOSLEEP.SYNCS 0x989680 ;  /* 0x009896800000a95d */ /* 0x004fea0003900000 */
[----:B------:R-:W2:Y:S02]  /*2de40*/  @!P2 SYNCS.PHASECHK.TRANS64 P2, [R82+URZ+0x2a8b0], R95 ;  /* 0x02a8b05f5200a5a7 */ /* 0x000ea4000804007f */
[----:B--2---:R-:W-:Y:S05]  /*2de50*/  @!P2 BRA `(.L_x_5543) ;  /* 0xfffffffc00f0a947 */ /* 0x004fea000383ffff */
[----:B------:R-:W-:Y:S05]  /*2de60*/  BRA `(.L_x_5886) ;  /* 0xfffffdbc00587947 */ /* 0x000fea000383ffff */
.L_x_5559:
[----:B------:R-:W-:Y:S01]  /*2de70*/  BSSY B0, `(.L_x_5887) ;  /* 0x0000007000007945 */ /* 0x000fe20003800000 */
[----:B------:R-:W-:Y:S02]  /*2de80*/  IMAD.MOV.U32 R12, RZ, RZ, RZ ;  /* 0x000000ffff0c7224 */ /* 0x000fe400078e00ff */
[----:B------:R-:W-:Y:S02]  /*2de90*/  IMAD.MOV.U32 R11, RZ, RZ, 0x1f ;  /* 0x0000001fff0b7424 */ /* 0x000fe400078e00ff */
[----:B------:R-:W-:-:S07]  /*2dea0*/  IMAD.MOV.U32 R15, RZ, RZ, -0x1 ;  /* 0xffffffffff0f7424 */ /* 0x000fce00078e00ff */
[----:B-----5:R-:W-:Y:S05]  /*2deb0*/  WARPSYNC.COLLECTIVE R15, `(.L_x_5888) ;  /* 0x000000000f087348 */ /* 0x020fea0003c00000 */
[----:B------:R0:W1:Y:S02]  /*2dec0*/  SHFL.IDX P6, R14, R13, R12, R11 ;  /* 0x0000000c0d0e7389 */ /* 0x00006400000c000b */
[----:B01---5:R-:W-:Y:S01]  /*2ded0*/  ENDCOLLECTIVE ;  /* 0x000000000000791b */ /* 0x023fe20003800000 */
.L_x_5888:
[----:B------:R-:W-:Y:S05]  /*2dee0*/  BSYNC B0 ;  /* 0x0000000000007941 */ /* 0x000fea0003800000 */
.L_x_5887:
[----:B------:R-:W-:Y:S01]  /*2def0*/  IMAD.MOV.U32 R218, RZ, RZ, R14 ;  /* 0x000000ffffda7224 */ /* 0x000fe200078e000e */
[----:B------:R-:W-:Y:S06]  /*2df00*/  BRA `(.L_x_5889) ;  /* 0xfffffdcc00b87947 */ /* 0x000fec000383ffff */
.L_x_5569:
[----:B------:R-:W-:Y:S01]  /*2df10*/  BSSY B1, `(.L_x_5890) ;  /* 0x0000007000017945 */ /* 0x000fe20003800000 */
[----:B------:R-:W-:Y:S02]  /*2df20*/  IMAD.MOV.U32 R12, RZ, RZ, RZ ;  /* 0x000000ffff0c7224 */ /* 0x000fe400078e00ff */
[----:B------:R-:W-:Y:S02]  /*2df30*/  IMAD.MOV.U32 R11, RZ, RZ, 0x1e1f ;  /* 0x00001e1fff0b7424 */ /* 0x000fe400078e00ff */
[----:B------:R-:W-:-:S07]  /*2df40*/  IMAD.MOV.U32 R15, RZ, RZ, -0x1 ;  /* 0xffffffffff0f7424 */ /* 0x000fce00078e00ff */
[----:B------:R-:W-:Y:S05]  /*2df50*/  WARPSYNC.COLLECTIVE R15, `(.L_x_5891) ;  /* 0x000000000f087348 */ /* 0x000fea0003c00000 */
[----:B------:R0:W1:Y:S02]  /*2df60*/  SHFL.IDX P6, R14, R13, R12, R11 ;  /* 0x0000000c0d0e7389 */ /* 0x00006400000c000b */
[----:B01----:R-:W-:Y:S01]  /*2df70*/  ENDCOLLECTIVE ;  /* 0x000000000000791b */ /* 0x003fe20003800000 */
.L_x_5891:
[----:B------:R-:W-:Y:S05]  /*2df80*/  BSYNC B1 ;  /* 0x0000000000017941 */ /* 0x000fea0003800000 */
.L_x_5890:
        /* <DEDUP_REMOVED lines=8> */
.L_x_5892:
[----:B------:R-:W-:Y:S02]  /*2e010*/  IMAD.MOV.U32 R13, RZ, RZ, R4 ;  /* 0x000000ffff0d7224 */ /* 0x000fe400078e0004 */
[----:B------:R-:W-:-:S07]  /*2e020*/  IMAD.MOV.U32 R3, RZ, RZ, R14 ;  /* 0x000000ffff037224 */ /* 0x000fce00078e000e */
[----:B------:R-:W-:Y:S05]  /*2e030*/  WARPSYNC.COLLECTIVE R15, `(.L_x_5893) ;  /* 0x000000000f087348 */ /* 0x000fea0003c00000 */
[----:B------:R0:W1:Y:S02]  /*2e040*/  SHFL.IDX P6, R14, R13, R12, R11 ;  /* 0x0000000c0d0e7389 */ /* 0x00006400000c000b */
[----:B01----:R-:W-:Y:S01]  /*2e050*/  ENDCOLLECTIVE ;  /* 0x000000000000791b */ /* 0x003fe20003800000 */
.L_x_5893:
[----:B------:R-:W-:Y:S02]  /*2e060*/  IMAD.MOV.U32 R13, RZ, RZ, R5 ;  /* 0x000000ffff0d7224 */ /* 0x000fe400078e0005 */
[----:B------:R-:W-:-:S07]  /*2e070*/  IMAD.MOV.U32 R4, RZ, RZ, R14 ;  /* 0x000000ffff047224 */ /* 0x000fce00078e000e */
[----:B------:R-:W-:Y:S05]  /*2e080*/  WARPSYNC.COLLECTIVE R15, `(.L_x_5894) ;  /* 0x000000000f087348 */ /* 0x000fea0003c00000 */
[----:B------:R0:W1:Y:S02]  /*2e090*/  SHFL.IDX P6, R14, R13, R12, R11 ;  /* 0x0000000c0d0e7389 */ /* 0x00006400000c000b */
[----:B01----:R-:W-:Y:S01]  /*2e0a0*/  ENDCOLLECTIVE ;  /* 0x000000000000791b */ /* 0x003fe20003800000 */
.L_x_5894:
[----:B------:R-:W-:Y:S01]  /*2e0b0*/  IMAD.MOV.U32 R5, RZ, RZ, R14 ;  /* 0x000000ffff057224 */ /* 0x000fe200078e000e */
[----:B------:R-:W-:Y:S06]  /*2e0c0*/  BRA `(.L_x_5895) ;  /* 0xfffffdd400047947 */ /* 0x000fec000383ffff */
.L_x_5573:
[----:B-1----:R1:W2:Y:S02]  /*2e0d0*/  SYNCS.PHASECHK.TRANS64.TRYWAIT P0, [R16+URZ+0x2a800], R3 ;  /* 0x02a80003100075a7 */ /* 0x0022a4000800017f */
[----:B--2---:R-:W-:Y:S05]  /*2e0e0*/  @!P0 NANOSLEEP.SYNCS 0x989680 ;  /* 0x009896800000895d */ /* 0x004fea0003900000 */
[----:B------:R-:W2:Y:S02]  /*2e0f0*/  @!P0 SYNCS.PHASECHK.TRANS64 P0, [R16+URZ+0x2a800], R3 ;  /* 0x02a80003100085a7 */ /* 0x000ea4000800007f */
[----:B--2---:R-:W-:Y:S05]  /*2e100*/  @!P0 BRA `(.L_x_5573) ;  /* 0xfffffffc00f08947 */ /* 0x004fea000383ffff */
[----:B------:R-:W-:Y:S05]  /*2e110*/  BRA `(.L_x_5896) ;  /* 0xfffffdd800547947 */ /* 0x000fea000383ffff */
.L_x_5585:
[----:B------:R-:W-:Y:S01]  /*2e120*/  BSSY B1, `(.L_x_5897) ;  /* 0x0000007000017945 */ /* 0x000fe20003800000 */
[----:B------:R-:W-:Y:S02]  /*2e130*/  IMAD.MOV.U32 R12, RZ, RZ, RZ ;  /* 0x000000ffff0c7224 */ /* 0x000fe400078e00ff */
[----:B------:R-:W-:Y:S02]  /*2e140*/  IMAD.MOV.U32 R11, RZ, RZ, 0x1e1f ;  /* 0x00001e1fff0b7424 */ /* 0x000fe400078e00ff */
[----:B------:R-:W-:-:S07]  /*2e150*/  IMAD.MOV.U32 R15, RZ, RZ, -0x1 ;  /* 0xffffffffff0f7424 */ /* 0x000fce00078e00ff */
[----:B------:R-:W-:Y:S05]  /*2e160*/  WARPSYNC.COLLECTIVE R15, `(.L_x_5898) ;  /* 0x000000000f087348 */ /* 0x000fea0003c00000 */
[----:B------:R0:W1:Y:S02]  /*2e170*/  SHFL.IDX P6, R14, R13, R12, R11 ;  /* 0x0000000c0d0e7389 */ /* 0x00006400000c000b */
[----:B01----:R-:W-:Y:S01]  /*2e180*/  ENDCOLLECTIVE ;  /* 0x000000000000791b */ /* 0x003fe20003800000 */
.L_x_5898:
[----:B------:R-:W-:Y:S05]  /*2e190*/  BSYNC B1 ;  /* 0x0000000000017941 */ /* 0x000fea0003800000 */
.L_x_5897:
        /* <DEDUP_REMOVED lines=8> */
.L_x_5899:
[----:B------:R-:W-:Y:S02]  /*2e220*/  IMAD.MOV.U32 R13, RZ, RZ, R37 ;  /* 0x000000ffff0d7224 */ /* 0x000fe400078e0025 */
[----:B------:R-:W-:-:S07]  /*2e230*/  IMAD.MOV.U32 R21, RZ, RZ, R14 ;  /* 0x000000ffff157224 */ /* 0x000fce00078e000e */
[----:B------:R-:W-:Y:S05]  /*2e240*/  WARPSYNC.COLLECTIVE R15, `(.L_x_5900) ;  /* 0x000000000f087348 */ /* 0x000fea0003c00000 */
[----:B------:R0:W1:Y:S02]  /*2e250*/  SHFL.IDX P6, R14, R13, R12, R11 ;  /* 0x0000000c0d0e7389 */ /* 0x00006400000c000b */
[----:B01----:R-:W-:Y:S01]  /*2e260*/  ENDCOLLECTIVE ;  /* 0x000000000000791b */ /* 0x003fe20003800000 */
.L_x_5900:
[----:B------:R-:W-:Y:S02]  /*2e270*/  IMAD.MOV.U32 R13, RZ, RZ, R39 ;  /* 0x000000ffff0d7224 */ /* 0x000fe400078e0027 */
[----:B------:R-:W-:-:S07]  /*2e280*/  IMAD.MOV.U32 R37, RZ, RZ, R14 ;  /* 0x000000ffff257224 */ /* 0x000fce00078e000e */
[----:B------:R-:W-:Y:S05]  /*2e290*/  WARPSYNC.COLLECTIVE R15, `(.L_x_5901) ;  /* 0x000000000f087348 */ /* 0x000fea0003c00000 */
[----:B------:R0:W1:Y:S02]  /*2e2a0*/  SHFL.IDX P6, R14, R13, R12, R11 ;  /* 0x0000000c0d0e7389 */ /* 0x00006400000c000b */
[----:B01----:R-:W-:Y:S01]  /*2e2b0*/  ENDCOLLECTIVE ;  /* 0x000000000000791b */ /* 0x003fe20003800000 */
.L_x_5901:
[----:B------:R-:W-:Y:S01]  /*2e2c0*/  IMAD.MOV.U32 R39, RZ, RZ, R14 ;  /* 0x000000ffff277224 */ /* 0x000fe200078e000e */
[----:B------:R-:W-:Y:S06]  /*2e2d0*/  BRA `(.L_x_5902) ;  /* 0xfffffe08003c7947 */ /* 0x000fec000383ffff */
.L_x_5589:
[----:B-1----:R1:W0:Y:S02]  /*2e2e0*/  SYNCS.PHASECHK.TRANS64.TRYWAIT P0, [R16+URZ+0x2a800], R3 ;  /* 0x02a80003100075a7 */ /* 0x002224000800017f */
[----:B0-----:R-:W-:Y:S05]  /*2e2f0*/  @!P0 NANOSLEEP.SYNCS 0x989680 ;  /* 0x009896800000895d */ /* 0x001fea0003900000 */
[----:B------:R-:W0:Y:S02]  /*2e300*/  @!P0 SYNCS.PHASECHK.TRANS64 P0, [R16+URZ+0x2a800], R3 ;  /* 0x02a80003100085a7 */ /* 0x000e24000800007f */
[----:B0-----:R-:W-:Y:S05]  /*2e310*/  @!P0 BRA `(.L_x_5589) ;  /* 0xfffffffc00f08947 */ /* 0x001fea000383ffff */
[----:B------:R-:W-:Y:S05]  /*2e320*/  BRA `(.L_x_5903) ;  /* 0xfffffe0c00347947 */ /* 0x000fea000383ffff */
.L_x_5597:
[----:B---3--:R3:W0:Y:S02]  /*2e330*/  SYNCS.PHASECHK.TRANS64.TRYWAIT P1, [R11+URZ+0x2a830], R0 ;  /* 0x02a830000b0075a7 */ /* 0x008624000802017f */
[----:B0-----:R-:W-:Y:S05]  /*2e340*/  @!P1 NANOSLEEP.SYNCS 0x989680 ;  /* 0x009896800000995d */ /* 0x001fea0003900000 */
[----:B------:R-:W0:Y:S02]  /*2e350*/  @!P1 SYNCS.PHASECHK.TRANS64 P1, [R11+URZ+0x2a830], R0 ;  /* 0x02a830000b0095a7 */ /* 0x000e24000802007f */
[----:B0-----:R-:W-:Y:S05]  /*2e360*/  @!P1 BRA `(.L_x_5597) ;  /* 0xfffffffc00f09947 */ /* 0x001fea000383ffff */
[----:B------:R-:W-:Y:S05]  /*2e370*/  BRA `(.L_x_5596) ;  /* 0xfffffe3c00707947 */ /* 0x000fea000383ffff */
.L_x_5616:
[----:B-1----:R1:W2:Y:S02]  /*2e380*/  SYNCS.PHASECHK.TRANS64.TRYWAIT P2, [R9+URZ+0x2a830], R8 ;  /* 0x02a83008090075a7 */ /* 0x0022a4000804017f */
[----:B--2---:R-:W-:Y:S05]  /*2e390*/  @!P2 NANOSLEEP.SYNCS 0x989680 ;  /* 0x009896800000a95d */ /* 0x004fea0003900000 */
[----:B------:R-:W2:Y:S02]  /*2e3a0*/  @!P2 SYNCS.PHASECHK.TRANS64 P2, [R9+URZ+0x2a830], R8 ;  /* 0x02a830080900a5a7 */ /* 0x000ea4000804007f */
[----:B--2---:R-:W-:Y:S05]  /*2e3b0*/  @!P2 BRA `(.L_x_5616) ;  /* 0xfffffffc00f0a947 */ /* 0x004fea000383ffff */
[----:B------:R-:W-:Y:S05]  /*2e3c0*/  BRA `(.L_x_5615) ;  /* 0xfffffe7000f87947 */ /* 0x000fea000383ffff */
.L_x_5620:
[----:B-1----:R1:W2:Y:S02]  /*2e3d0*/  SYNCS.PHASECHK.TRANS64.TRYWAIT P1, [R9+URZ+0x2a850], R8 ;  /* 0x02a85008090075a7 */ /* 0x0022a4000802017f */
[----:B--2---:R-:W-:Y:S05]  /*2e3e0*/  @!P1 NANOSLEEP.SYNCS 0x989680 ;  /* 0x009896800000995d */ /* 0x004fea0003900000 */
[----:B------:R-:W2:Y:S02]  /*2e3f0*/  @!P1 SYNCS.PHASECHK.TRANS64 P1, [R9+URZ+0x2a850], R8 ;  /* 0x02a85008090095a7 */ /* 0x000ea4000802007f */
[----:B--2---:R-:W-:Y:S05]  /*2e400*/  @!P1 BRA `(.L_x_5620) ;  /* 0xfffffffc00f09947 */ /* 0x004fea000383ffff */
[----:B------:R-:W-:Y:S05]  /*2e410*/  BRA `(.L_x_5617) ;  /* 0xfffffe7400c87947 */ /* 0x000fea000383ffff */
.L_x_5641:
[----:B-1----:R1:W2:Y:S02]  /*2e420*/  SYNCS.PHASECHK.TRANS64.TRYWAIT P2, [R3+URZ+0x2a830], R0 ;  /* 0x02a83000030075a7 */ /* 0x0022a4000804017f */
[----:B--2---:R-:W-:Y:S05]  /*2e430*/  @!P2 NANOSLEEP.SYNCS 0x989680 ;  /* 0x009896800000a95d */ /* 0x004fea0003900000 */
[----:B------:R-:W2:Y:S02]  /*2e440*/  @!P2 SYNCS.PHASECHK.TRANS64 P2, [R3+URZ+0x2a830], R0 ;  /* 0x02a830000300a5a7 */ /* 0x000ea4000804007f */
[----:B--2---:R-:W-:Y:S05]  /*2e450*/  @!P2 BRA `(.L_x_5641) ;  /* 0xfffffffc00f0a947 */ /* 0x004fea000383ffff */
[----:B------:R-:W-:Y:S05]  /*2e460*/  BRA `(.L_x_5640) ;  /* 0xfffffea800747947 */ /* 0x000fea000383ffff */
.L_x_5645:
[----:B-1----:R1:W2:Y:S02]  /*2e470*/  SYNCS.PHASECHK.TRANS64.TRYWAIT P1, [R3+URZ+0x2a850], R0 ;  /* 0x02a85000030075a7 */ /* 0x0022a4000802017f */
[----:B--2---:R-:W-:Y:S05]  /*2e480*/  @!P1 NANOSLEEP.SYNCS 0x989680 ;  /* 0x009896800000995d */ /* 0x004fea0003900000 */
[----:B------:R-:W2:Y:S02]  /*2e490*/  @!P1 SYNCS.PHASECHK.TRANS64 P1, [R3+URZ+0x2a850], R0 ;  /* 0x02a85000030095a7 */ /* 0x000ea4000802007f */
[----:B--2---:R-:W-:Y:S05]  /*2e4a0*/  @!P1 BRA `(.L_x_5645) ;  /* 0xfffffffc00f09947 */ /* 0x004fea000383ffff */
[----:B------:R-:W-:Y:S05]  /*2e4b0*/  BRA `(.L_x_5642) ;  /* 0xfffffeac00507947 */ /* 0x000fea000383ffff */
.L_x_5654:
[----:B-1----:R1:W2:Y:S02]  /*2e4c0*/  SYNCS.PHASECHK.TRANS64.TRYWAIT P2, [R3+URZ+0x2a830], R0 ;  /* 0x02a83000030075a7 */ /* 0x0022a4000804017f */
[----:B--2---:R-:W-:Y:S05]  /*2e4d0*/  @!P2 NANOSLEEP.SYNCS 0x989680 ;  /* 0x009896800000a95d */ /* 0x004fea0003900000 */
[----:B------:R-:W2:Y:S02]  /*2e4e0*/  @!P2 SYNCS.PHASECHK.TRANS64 P2, [R3+URZ+0x2a830], R0 ;  /* 0x02a830000300a5a7 */ /* 0x000ea4000804007f */
[----:B--2---:R-:W-:Y:S05]  /*2e4f0*/  @!P2 BRA `(.L_x_5654) ;  /* 0xfffffffc00f0a947 */ /* 0x004fea000383ffff */
[----:B------:R-:W-:Y:S05]  /*2e500*/  BRA `(.L_x_5653) ;  /* 0xfffffecc000c7947 */ /* 0x000fea000383ffff */
.L_x_5658:
[----:B-1----:R1:W2:Y:S02]  /*2e510*/  SYNCS.PHASECHK.TRANS64.TRYWAIT P1, [R3+URZ+0x2a850], R0 ;  /* 0x02a85000030075a7 */ /* 0x0022a4000802017f */
[----:B--2---:R-:W-:Y:S05]  /*2e520*/  @!P1 NANOSLEEP.SYNCS 0x989680 ;  /* 0x009896800000995d */ /* 0x004fea0003900000 */
[----:B------:R-:W2:Y:S02]  /*2e530*/  @!P1 SYNCS.PHASECHK.TRANS64 P1, [R3+URZ+0x2a850], R0 ;  /* 0x02a85000030095a7 */ /* 0x000ea4000802007f */
[----:B--2---:R-:W-:Y:S05]  /*2e540*/  @!P1 BRA `(.L_x_5658) ;  /* 0xfffffffc00f09947 */ /* 0x004fea000383ffff */
[----:B------:R-:W-:Y:S05]  /*2e550*/  BRA `(.L_x_5655) ;  /* 0xfffffecc00e87947 */ /* 0x000fea000383ffff */
.L_x_5673:
[----:B-1----:R1:W2:Y:S02]  /*2e560*/  SYNCS.PHASECHK.TRANS64.TRYWAIT P1, [R4+URZ+0x2a850], R7 ;  /* 0x02a85007040075a7 */ /* 0x0022a4000802017f */
[----:B--2---:R-:W-:Y:S05]  /*2e570*/  @!P1 NANOSLEEP.SYNCS 0x989680 ;  /* 0x009896800000995d */ /* 0x004fea0003900000 */
[----:B------:R-:W2:Y:S02]  /*2e580*/  @!P1 SYNCS.PHASECHK.TRANS64 P1, [R4+URZ+0x2a850], R7 ;  /* 0x02a85007040095a7 */ /* 0x000ea4000802007f */
[----:B--2---:R-:W-:Y:S05]  /*2e590*/  @!P1 BRA `(.L_x_5673) ;  /* 0xfffffffc00f09947 */ /* 0x004fea000383ffff */
[----:B------:R-:W-:Y:S05]  /*2e5a0*/  BRA `(.L_x_5672) ;  /* 0xfffffefc00b87947 */ /* 0x000fea000383ffff */
.L_x_5677:
        /* <DEDUP_REMOVED lines=9> */
[----:B------:R-:W-:Y:S01]  /*2e640*/  IMAD.MOV.U32 R15, RZ, RZ, -0x1 ;  /* 0xffffffffff0f7424 */ /* 0x000fe200078e00ff */
[----:B------:R-:W-:Y:S02]  /*2e650*/  SEL R75, R12, R107, P0 ;  /* 0x0000006b0c4b7207 */ /* 0x000fe40000000000 */
[----:B------:R-:W-:Y:S01]  /*2e660*/  SEL R35, R107, R12, P0 ;  /* 0x0000000c6b237207 */ /* 0x000fe20000000000 */
[----:B-----5:R-:W-:Y:S01]  /*2e670*/  IMAD.MOV.U32 R12, RZ, RZ, R0 ;  /* 0x000000ffff0c7224 */ /* 0x020fe200078e0000 */
[----:B------:R-:W-:Y:S01]  /*2e680*/  SEL R115, R115, R11, P0 ;  /* 0x0000000b73737207 */ /* 0x000fe20000000000 */
[----:B------:R-:W-:Y:S01]  /*2e690*/  IMAD.MOV.U32 R11, RZ, RZ, 0x1c1f ;  /* 0x00001c1fff0b7424 */ /* 0x000fe200078e00ff */
[----:B------:R-:W-:-:S02]  /*2e6a0*/  SEL R145, R122, R8, P0 ;  /* 0x000000087a917207 */ /* 0x000fc40000000000 */
[----:B------:R-:W-:Y:S02]  /*2e6b0*/  SEL R146, R8, R122, P0 ;  /* 0x0000007a08927207 */ /* 0x000fe40000000000 */
[----:B------:R-:W-:Y:S02]  /*2e6c0*/  SEL R122, R127, R61, P0 ;  /* 0x0000003d7f7a7207 */ /* 0x000fe40000000000 */
[----:B------:R-:W-:Y:S02]  /*2e6d0*/  SEL R62, R61, R127, P0 ;  /* 0x0000007f3d3e7207 */ /* 0x000fe40000000000 */
[----:B------:R-:W-:Y:S02]  /*2e6e0*/  SEL R61, R38, R14, P0 ;  /* 0x0000000e263d7207 */ /* 0x000fe40000000000 */
[----:B------:R-:W-:-:S07]  /*2e6f0*/  SEL R38, R14, R38, P0 ;  /* 0x000000260e267207 */ /* 0x000fce0000000000 */
[----:B0-----:R-:W-:Y:S05]  /*2e700*/  WARPSYNC.COLLECTIVE R15, `(.L_x_5904) ;  /* 0x000000000f087348 */ /* 0x001fea0003c00000 */
[----:B------:R1:W2:Y:S02]  /*2e710*/  SHFL.IDX P6, R14, R13, R12, R11 ;  /* 0x0000000c0d0e7389 */ /* 0x0002a400000c000b */
[----:B012---:R-:W-:Y:S01]  /*2e720*/  ENDCOLLECTIVE ;  /* 0x000000000000791b */ /* 0x007fe20003800000 */
.L_x_5904:
        /* <DEDUP_REMOVED lines=9> */
[----:B------:R-:W-:Y:S02]  /*2e7c0*/  LOP3.LUT R87, R0, 0x2, RZ, 0x3c, !PT ;  /* 0x0000000200577812 */ /* 0x000fe400078e3cff */
        /* <DEDUP_REMOVED lines=8> */
.L_x_5905:
        /* <DEDUP_REMOVED lines=19> */
.L_x_5906:
        /* <DEDUP_REMOVED lines=18> */
.L_x_5907:
        /* <DEDUP_REMOVED lines=19> */
.L_x_5908:
        /* <DEDUP_REMOVED lines=18> */
.L_x_5909:
[----:B------:R-:W-:Y:S02]  /*2ecf0*/  SEL R31, R53, R137, P0 ;  /* 0x00000089351f7207 */ /* 0x000fe40000000000 */
[----:B------:R-:W-:Y:S02]  /*2ed00*/  SEL R45, R137, R53, P0 ;  /* 0x00000035892d7207 */ /* 0x000fe40000000000 */
[----:B------:R-:W-:Y:S02]  /*2ed10*/  SEL R53, R129, R42, P0 ;  /* 0x0000002a81357207 */ /* 0x000fe40000000000 */
[----:B------:R-:W-:Y:S01]  /*2ed20*/  SEL R42, R42, R129, P0 ;  /* 0x000000812a2a7207 */ /* 0x000fe20000000000 */
[----:B------:R-:W-:Y:S01]  /*2ed30*/  IMAD.MOV.U32 R129, RZ, RZ, RZ ;  /* 0x000000ffff817224 */ /* 0x000fe200078e00ff */
        /* <DEDUP_REMOVED lines=14> */
.L_x_5910:
[----:B------:R-:W-:Y:S02]  /*2ee20*/  IMAD.MOV.U32 R13, RZ, RZ, R148 ;  /* 0x000000ffff0d7224 */ /* 0x000fe400078e0094 */
[----:B------:R-:W-:-:S07]  /*2ee30*/  IMAD.MOV.U32 R76, RZ, RZ, R14 ;  /* 0x000000ffff4c7224 */ /* 0x000fce00078e000e */
[----:B------:R-:W-:Y:S05]  /*2ee40*/  WARPSYNC.COLLECTIVE R15, `(.L_x_5911) ;  /* 0x000000000f087348 */ /* 0x000fea0003c00000 */
[----:B------:R0:W1:Y:S02]  /*2ee50*/  SHFL.IDX P6, R14, R13, R12, R11 ;  /* 0x0000000c0d0e7389 */ /* 0x00006400000c000b */
[----:B01----:R-:W-:Y:S01]  /*2ee60*/  ENDCOLLECTIVE ;  /* 0x000000000000791b */ /* 0x003fe20003800000 */
.L_x_5911:
[----:B------:R-:W-:Y:S02]  /*2ee70*/  IMAD.MOV.U32 R13, RZ, RZ, R126 ;  /* 0x000000ffff0d7224 */ /* 0x000fe400078e007e */
[----:B------:R-:W-:Y:S02]  /*2ee80*/  IMAD.MOV.U32 R12, RZ, RZ, R0 ;  /* 0x000000ffff0c7224 */ /* 0x000fe400078e0000 */
[----:B------:R-:W-:-:S07]  /*2ee90*/  IMAD.MOV.U32 R84, RZ, RZ, R14 ;  /* 0x000000ffff547224 */ /* 0x000fce00078e000e */
[----:B------:R-:W-:Y:S05]  /*2eea0*/  WARPSYNC.COLLECTIVE R15, `(.L_x_5912) ;  /* 0x000000000f087348 */ /* 0x000fea0003c00000 */
[----:B------:R0:W1:Y:S02]  /*2eeb0*/  SHFL.IDX P6, R14, R13, R12, R11 ;  /* 0x0000000c0d0e7389 */ /* 0x00006400000c000b */
[----:B01----:R-:W-:Y:S01]  /*2eec0*/  ENDCOLLECTIVE ;  /* 0x000000000000791b */ /* 0x003fe20003800000 */
.L_x_5912:
[----:B------:R-:W-:Y:S02]  /*2eed0*/  SEL R123, R125, R84, P0 ;  /* 0x000000547d7b7207 */ /* 0x000fe40000000000 */
[----:B------:R-:W-:Y:S01]  /*2eee0*/  SEL R125, R84, R125, P0 ;  /* 0x0000007d547d7207 */ /* 0x000fe20000000000 */
[----:B------:R-:W-:Y:S02]  /*2eef0*/  IMAD.MOV.U32 R13, RZ, RZ, R128 ;  /* 0x000000ffff0d7224 */ /* 0x000fe400078e0080 */
[----:B------:R-:W-:-:S07]  /*2ef00*/  IMAD.MOV.U32 R117, RZ, RZ, R14 ;  /* 0x000000ffff757224 */ /* 0x000fce00078e000e */
[----:B------:R-:W-:Y:S05]  /*2ef10*/  WARPSYNC.COLLECTIVE R15, `(.L_x_5913) ;  /* 0x000000000f087348 */ /* 0x000fea0003c00000 */
[----:B------:R0:W1:Y:S02]  /*2ef20*/  SHFL.IDX P6, R14, R13, R12, R11 ;  /* 0x0000000c0d0e7389 */ /* 0x00006400000c000b */
[----:B01----:R-:W-:Y:S01]  /*2ef30*/  ENDCOLLECTIVE ;  /* 0x000000000000791b */ /* 0x003fe20003800000 */
.L_x_5913:
[----:B------:R-:W-:Y:S02]  /*2ef40*/  IMAD.MOV.U32 R13, RZ, RZ, R131 ;  /* 0x000000ffff0d7224 */ /* 0x000fe400078e0083 */
[----:B------:R-:W-:Y:S02]  /*2ef50*/  IMAD.MOV.U32 R12, RZ, RZ, R87 ;  /* 0x000000ffff0c7224 */ /* 0x000fe400078e0057 */
[----:B------:R-:W-:-:S07]  /*2ef60*/  IMAD.MOV.U32 R128, RZ, RZ, R14 ;  /* 0x000000ffff807224 */ /* 0x000fce00078e000e */
[----:B------:R-:W-:Y:S05]  /*2ef70*/  WARPSYNC.COLLECTIVE R15, `(.L_x_5914) ;  /* 0x000000000f087348 */ /* 0x000fea0003c00000 */
[----:B------:R0:W1:Y:S02]  /*2ef80*/  SHFL.IDX P6, R14, R13, R12, R11 ;  /* 0x0000000c0d0e7389 */ /* 0x00006400000c000b */
[----:B01----:R-:W-:Y:S01]  /*2ef90*/  ENDCOLLECTIVE ;  /* 0x000000000000791b */ /* 0x003fe20003800000 */
.L_x_5914:
[----:B------:R-:W-:Y:S02]  /*2efa0*/  IMAD.MOV.U32 R13, RZ, RZ, R147 ;  /* 0x000000ffff0d7224 */ /* 0x000fe400078e0093 */
[----:B------:R-:W-:-:S07]  /*2efb0*/  IMAD.MOV.U32 R74, RZ, RZ, R14 ;  /* 0x000000ffff4a7224 */ /* 0x000fce00078e000e */
[----:B------:R-:W-:Y:S05]  /*2efc0*/  WARPSYNC.COLLECTIVE R15, `(.L_x_5915) ;  /* 0x000000000f087348 */ /* 0x000fea0003c00000 */
[----:B------:R0:W1:Y:S02]  /*2efd0*/  SHFL.IDX P6, R14, R13, R12, R11 ;  /* 0x0000000c0d0e7389 */ /* 0x00006400000c000b */
[----:B01----:R-:W-:Y:S01]  /*2efe0*/  ENDCOLLECTIVE ;  /* 0x000000000000791b */ /* 0x003fe20003800000 */
.L_x_5915:
        /* <DEDUP_REMOVED lines=8> */
.L_x_5916:
[----:B------:R-:W-:Y:S02]  /*2f070*/  SEL R127, R128, R78, P0 ;  /* 0x0000004e807f7207 */ /* 0x000fe40000000000 */
[----:B------:R-:W-:Y:S01]  /*2f080*/  SEL R128, R78, R128, P0 ;  /* 0x000000804e807207 */ /* 0x000fe20000000000 */
[----:B------:R-:W-:Y:S02]  /*2f090*/  IMAD.MOV.U32 R13, RZ, RZ, R118 ;  /* 0x000000ffff0d7224 */ /* 0x000fe400078e0076 */
[----:B------:R-:W-:-:S07]  /*2f0a0*/  IMAD.MOV.U32 R113, RZ, RZ, R14 ;  /* 0x000000ffff717224 */ /* 0x000fce00078e000e */
[----:B------:R-:W-:Y:S05]  /*2f0b0*/  WARPSYNC.COLLECTIVE R15, `(.L_x_5917) ;  /* 0x000000000f087348 */ /* 0x000fea0003c00000 */
[----:B------:R0:W1:Y:S02]  /*2f0c0*/  SHFL.IDX P6, R14, R13, R12, R11 ;  /* 0x0000000c0d0e7389 */ /* 0x00006400000c000b */
[----:B01----:R-:W-:Y:S01]  /*2f0d0*/  ENDCOLLECTIVE ;  /* 0x000000000000791b */ /* 0x003fe20003800000 */
.L_x_5917:
[----:B------:R-:W-:Y:S02]  /*2f0e0*/  IMAD.MOV.U32 R13, RZ, RZ, R68 ;  /* 0x000000ffff0d7224 */ /* 0x000fe400078e0044 */
[----:B------:R-:W-:Y:S02]  /*2f0f0*/  IMAD.MOV.U32 R12, RZ, RZ, R87 ;  /* 0x000000ffff0c7224 */ /* 0x000fe400078e0057 */
[----:B------:R-:W-:-:S07]  /*2f100*/  IMAD.MOV.U32 R118, RZ, RZ, R14 ;  /* 0x000000ffff767224 */ /* 0x000fce00078e000e */
[----:B------:R-:W-:Y:S05]  /*2f110*/  WARPSYNC.COLLECTIVE R15, `(.L_x_5918) ;  /* 0x000000000f087348 */ /* 0x000fea0003c00000 */
[----:B------:R0:W1:Y:S02]  /*2f120*/  SHFL.IDX P6, R14, R13, R12, R11 ;  /* 0x0000000c0d0e7389 */ /* 0x00006400000c000b */
[----:B01----:R-:W-:Y:S01]  /*2f130*/  ENDCOLLECTIVE ;  /* 0x000000000000791b */ /* 0x003fe20003800000 */
.L_x_5918:
[----:B------:R-:W-:Y:S02]  /*2f140*/  IMAD.MOV.U32 R13, RZ, RZ, R135 ;  /* 0x000000ffff0d7224 */ /* 0x000fe400078e0087 */
[----:B------:R-:W-:-:S07]  /*2f150*/  IMAD.MOV.U32 R68, RZ, RZ, R14 ;  /* 0x000000ffff447224 */ /* 0x000fce00078e000e */
[----:B------:R-:W-:Y:S05]  /*2f160*/  WARPSYNC.COLLECTIVE R15, `(.L_x_5919) ;  /* 0x000000000f087348 */ /* 0x000fea0003c00000 */
[----:B------:R0:W1:Y:S02]  /*2f170*/  SHFL.IDX P6, R14, R13, R12, R11 ;  /* 0x0000000c0d0e7389 */ /* 0x00006400000c000b */
[----:B01----:R-:W-:Y:S01]  /*2f180*/  ENDCOLLECTIVE ;  /* 0x000000000000791b */ /* 0x003fe20003800000 */
.L_x_5919:
[----:B------:R-:W-:Y:S02]  /*2f190*/  SEL R130, R113, R68, P0 ;  /* 0x0000004471827207 */ /* 0x000fe40000000000 */
[----:B------:R-:W-:Y:S01]  /*2f1a0*/  SEL R113, R68, R113, P0 ;  /* 0x0000007144717207 */ /* 0x000fe20000000000 */
        /* <DEDUP_REMOVED lines=8> */
.L_x_5920:
[----:B------:R-:W-:Y:S02]  /*2f230*/  SEL R131, R118, R72, P0 ;  /* 0x0000004876837207 */ /* 0x000fe40000000000 */
[----:B------:R-:W-:Y:S01]  /*2f240*/  SEL R118, R72, R118, P0 ;  /* 0x0000007648767207 */ /* 0x000fe20000000000 */
[----:B------:R-:W-:Y:S02]  /*2f250*/  IMAD.MOV.U32 R13, RZ, RZ, R114 ;  /* 0x000000ffff0d7224 */ /* 0x000fe400078e0072 */
[----:B------:R-:W-:-:S07]  /*2f260*/  IMAD.MOV.U32 R109, RZ, RZ, R14 ;  /* 0x000000ffff6d7224 */ /* 0x000fce00078e000e */
[----:B------:R-:W-:Y:S05]  /*2f270*/  WARPSYNC.COLLECTIVE R15, `(.L_x_5921) ;  /* 0x000000000f087348 */ /* 0x000fea0003c00000 */
[----:B------:R0:W1:Y:S02]  /*2f280*/  SHFL.IDX P6, R14, R13, R12, R11 ;  /* 0x0000000c0d0e7389 */ /* 0x00006400000c000b */
[----:B01----:R-:W-:Y:S01]  /*2f290*/  ENDCOLLECTIVE ;  /* 0x000000000000791b */ /* 0x003fe20003800000 */
.L_x_5921:
[----:B------:R-:W-:Y:S02]  /*2f2a0*/  IMAD.MOV.U32 R13, RZ, RZ, R62 ;  /* 0x000000ffff0d7224 */ /* 0x000fe400078e003e */
[----:B------:R-:W-:Y:S02]  /*2f2b0*/  IMAD.MOV.U32 R12, RZ, RZ, R87 ;  /* 0x000000ffff0c7224 */ /* 0x000fe400078e0057 */
[----:B------:R-:W-:-:S07]  /*2f2c0*/  IMAD.MOV.U32 R114, RZ, RZ, R14 ;  /* 0x000000ffff727224 */ /* 0x000fce00078e000e */
[----:B------:R-:W-:Y:S05]  /*2f2d0*/  WARPSYNC.COLLECTIVE R15, `(.L_x_5922) ;  /* 0x000000000f087348 */ /* 0x000fea0003c00000 */
[----:B------:R0:W1:Y:S02]  /*2f2e0*/  SHFL.IDX P6, R14, R13, R12, R11 ;  /* 0x0000000c0d0e7389 */ /* 0x00006400000c000b */
[----:B01----:R-:W-:Y:S01]  /*2f2f0*/  ENDCOLLECTIVE ;  /* 0x000000000000791b */ /* 0x003fe20003800000 */
.L_x_5922:
[----:B------:R-:W-:Y:S02]  /*2f300*/  IMAD.MOV.U32 R13, RZ, RZ, R70 ;  /* 0x000000ffff0d7224 */ /* 0x000fe400078e0046 */
[----:B------:R-:W-:-:S07]  /*2f310*/  IMAD.MOV.U32 R62, RZ, RZ, R14 ;  /* 0x000000ffff3e7224 */ /* 0x000fce00078e000e */
[----:B------:R-:W-:Y:S05]  /*2f320*/  WARPSYNC.COLLECTIVE R15, `(.L_x_5923) ;  /* 0x000000000f087348 */ /* 0x000fea0003c00000 */
[----:B------:R0:W1:Y:S02]  /*2f330*/  SHFL.IDX P6, R14, R13, R12, R11 ;  /* 0x0000000c0d0e7389 */ /* 0x00006400000c000b */
[----:B01----:R-:W-:Y:S01]  /*2f340*/  ENDCOLLECTIVE ;  /* 0x000000000000791b */ /* 0x003fe20003800000 */
.L_x_5923:
        /* <DEDUP_REMOVED lines=8> */
.L_x_5924:
[----:B------:R-:W-:Y:S02]  /*2f3d0*/  IMAD.MOV.U32 R13, RZ, RZ, R110 ;  /* 0x000000ffff0d7224 */ /* 0x000fe400078e006e */
[----:B------:R-:W-:-:S07]  /*2f3e0*/  IMAD.MOV.U32 R105, RZ, RZ, R14 ;  /* 0x000000ffff697224 */ /* 0x000fce00078e000e */
[----:B------:R-:W-:Y:S05]  /*2f3f0*/  WARPSYNC.COLLECTIVE R15, `(.L_x_5925) ;  /* 0x000000000f087348 */ /* 0x000fea0003c00000 */
[----:B------:R0:W1:Y:S02]  /*2f400*/  SHFL.IDX P6, R14, R13, R12, R11 ;  /* 0x0000000c0d0e7389 */ /* 0x00006400000c000b */
[----:B01----:R-:W-:Y:S01]  /*2f410*/  ENDCOLLECTIVE ;  /* 0x000000000000791b */ /* 0x003fe20003800000 */
.L_x_5925:
[----:B------:R-:W-:Y:S02]  /*2f420*/  IMAD.MOV.U32 R13, RZ, RZ, R58 ;  /* 0x000000ffff0d7224 */ /* 0x000fe400078e003a */
[----:B------:R-:W-:Y:S02]  /*2f430*/  IMAD.MOV.U32 R12, RZ, RZ, R87 ;  /* 0x000000ffff0c7224 */ /* 0x000fe400078e0057 */
[----:B------:R-:W-:-:S07]  /*2f440*/  IMAD.MOV.U32 R110, RZ, RZ, R14 ;  /* 0x000000ffff6e7224 */ /* 0x000fce00078e000e */
[----:B------:R-:W-:Y:S05]  /*2f450*/  WARPSYNC.COLLECTIVE R15, `(.L_x_5926) ;  /* 0x000000000f087348 */ /* 0x000fea0003c00000 */
[----:B------:R0:W1:Y:S02]  /*2f460*/  SHFL.IDX P6, R14, R13, R12, R11 ;  /* 0x0000000c0d0e7389 */ /* 0x00006400000c000b */
[----:B01----:R-:W-:Y:S01]  /*2f470*/  ENDCOLLECTIVE ;  /* 0x000000000000791b */ /* 0x003fe20003800000 */
.L_x_5926:
[----:B------:R-:W-:Y:S02]  /*2f480*/  IMAD.MOV.U32 R13, RZ, RZ, R66 ;  /* 0x000000ffff0d7224 */ /* 0x000fe400078e0042 */
[----:B------:R-:W-:-:S07]  /*2f490*/  IMAD.MOV.U32 R58, RZ, RZ, R14 ;  /* 0x000000ffff3a7224 */ /* 0x000fce00078e000e */
[----:B------:R-:W-:Y:S05]  /*2f4a0*/  WARPSYNC.COLLECTIVE R15, `(.L_x_5927) ;  /* 0x000000000f087348 */ /* 0x000fea0003c00000 */
[----:B------:R0:W1:Y:S02]  /*2f4b0*/  SHFL.IDX P6, R14, R13, R12, R11 ;  /* 0x0000000c0d0e7389 */ /* 0x00006400000c000b */
[----:B01----:R-:W-:Y:S01]  /*2f4c0*/  ENDCOLLECTIVE ;  /* 0x000000000000791b */ /* 0x003fe20003800000 */
.L_x_5927:
        /* <DEDUP_REMOVED lines=8> */
.L_x_5928:
[----:B------:R-:W-:Y:S02]  /*2f550*/  SEL R111, R110, R66, P0 ;  /* 0x000000426e6f7207 */ /* 0x000fe40000000000 */
[----:B------:R-:W-:Y:S01]  /*2f560*/  SEL R110, R66, R110, P0 ;  /* 0x0000006e426e7207 */ /* 0x000fe20000000000 */
[----:B------:R-:W-:Y:S02]  /*2f570*/  IMAD.MOV.U32 R13, RZ, RZ, R106 ;  /* 0x000000ffff0d7224 */ /* 0x000fe400078e006a */
[----:B------:R-:W-:-:S07]  /*2f580*/  IMAD.MOV.U32 R93, RZ, RZ, R14 ;  /* 0x000000ffff5d7224 */ /* 0x000fce00078e000e */
[----:B------:R-:W-:Y:S05]  /*2f590*/  WARPSYNC.COLLECTIVE R15, `(.L_x_5929) ;  /* 0x000000000f087348 */ /* 0x000fea0003c00000 */
[----:B------:R0:W1:Y:S02]  /*2f5a0*/  SHFL.IDX P6, R14, R13, R12, R11 ;  /* 0x0000000c0d0e7389 */ /* 0x00006400000c000b */
[----:B01----:R-:W-:Y:S01]  /*2f5b0*/  ENDCOLLECTIVE ;  /* 0x000000000000791b */ /* 0x003fe20003800000 */
.L_x_5929:
[----:B------:R-:W-:Y:S02]  /*2f5c0*/  IMAD.MOV.U32 R13, RZ, RZ, R54 ;  /* 0x000000ffff0d7224 */ /* 0x000fe400078e0036 */
[----:B------:R-:W-:Y:S02]  /*2f5d0*/  IMAD.MOV.U32 R12, RZ, RZ, R87 ;  /* 0x000000ffff0c7224 */ /* 0x000fe400078e0057 */
[----:B------:R-:W-:-:S07]  /*2f5e0*/  IMAD.MOV.U32 R106, RZ, RZ, R14 ;  /* 0x000000ffff6a7224 */ /* 0x000fce00078e000e */
[----:B------:R-:W-:Y:S05]  /*2f5f0*/  WARPSYNC.COLLECTIVE R15, `(.L_x_5930) ;  /* 0x000000000f087348 */ /* 0x000fea0003c00000 */
[----:B------:R0:W1:Y:S02]  /*2f600*/  SHFL.IDX P6, R14, R13, R12, R11 ;  /* 0x0000000c0d0e7389 */ /* 0x00006400000c000b */
[----:B01----:R-:W-:Y:S01]  /*2f610*/  ENDCOLLECTIVE ;  /* 0x000000000000791b */ /* 0x003fe20003800000 */
.L_x_5930:
[----:B------:R-:W-:Y:S02]  /*2f620*/  IMAD.MOV.U32 R13, RZ, RZ, R64 ;  /* 0x000000ffff0d7224 */ /* 0x000fe400078e0040 */
[----:B------:R-:W-:-:S07]  /*2f630*/  IMAD.MOV.U32 R54, RZ, RZ, R14 ;  /* 0x000000ffff367224 */ /* 0x000fce00078e000e */
[----:B------:R-:W-:Y:S05]  /*2f640*/  WARPSYNC.COLLECTIVE R15, `(.L_x_5931) ;  /* 0x000000000f087348 */ /* 0x000fea0003c00000 */
[----:B------:R0:W1:Y:S02]  /*2f650*/  SHFL.IDX P6, R14, R13, R12, R11 ;  /* 0x0000000c0d0e7389 */ /* 0x00006400000c000b */
[----:B01----:R-:W-:Y:S01]  /*2f660*/  ENDCOLLECTIVE ;  /* 0x000000000000791b */ /* 0x003fe20003800000 */
.L_x_5931:
        /* <DEDUP_REMOVED lines=8> */
.L_x_5932:
[----:B------:R-:W-:Y:S02]  /*2f6f0*/  SEL R107, R106, R64, P0 ;  /* 0x000000406a6b7207 */ /* 0x000fe40000000000 */
[----:B------:R-:W-:Y:S01]  /*2f700*/  SEL R106, R64, R106, P0 ;  /* 0x0000006a406a7207 */ /* 0x000fe20000000000 */
[----:B------:R-:W-:Y:S02]  /*2f710*/  IMAD.MOV.U32 R13, RZ, RZ, R102 ;  /* 0x000000ffff0d7224 */ /* 0x000fe400078e0066 */
[----:B------:R-:W-:-:S07]  /*2f720*/  IMAD.MOV.U32 R99, RZ, RZ, R14 ;  /* 0x000000ffff637224 */ /* 0x000fce00078e000e */
[----:B------:R-:W-:Y:S05]  /*2f730*/  WARPSYNC.COLLECTIVE R15, `(.L_x_5933) ;  /* 0x000000000f087348 */ /* 0x000fea0003c00000 */
[----:B------:R0:W1:Y:S02]  /*2f740*/  SHFL.IDX P6, R14, R13, R12, R11 ;  /* 0x0000000c0d0e7389 */ /* 0x00006400000c000b */
[----:B01----:R-:W-:Y:S01]  /*2f750*/  ENDCOLLECTIVE ;  /* 0x000000000000791b */ /* 0x003fe20003800000 */
.L_x_5933:
[----:B------:R-:W-:Y:S02]  /*2f760*/  IMAD.MOV.U32 R13, RZ, RZ, R51 ;  /* 0x000000ffff0d7224 */ /* 0x000fe400078e0033 */
[----:B------:R-:W-:Y:S02]  /*2f770*/  IMAD.MOV.U32 R12, RZ, RZ, R87 ;  /* 0x000000ffff0c7224 */ /* 0x000fe400078e0057 */
[----:B------:R-:W-:-:S07]  /*2f780*/  IMAD.MOV.U32 R102, RZ, RZ, R14 ;  /* 0x000000ffff667224 */ /* 0x000fce00078e000e */
[----:B------:R-:W-:Y:S05]  /*2f790*/  WARPSYNC.COLLECTIVE R15, `(.L_x_5934) ;  /* 0x000000000f087348 */ /* 0x000fea0003c00000 */
[----:B------:R0:W1:Y:S02]  /*2f7a0*/  SHFL.IDX P6, R14, R13, R12, R11 ;  /* 0x0000000c0d0e7389 */ /* 0x00006400000c000b */
[----:B01----:R-:W-:Y:S01]  /*2f7b0*/  ENDCOLLECTIVE ;  /* 0x000000000000791b */ /* 0x003fe20003800000 */
.L_x_5934:
[----:B------:R-:W-:Y:S02]  /*2f7c0*/  IMAD.MOV.U32 R13, RZ, RZ, R60 ;  /* 0x000000ffff0d7224 */ /* 0x000fe400078e003c */
[----:B------:R-:W-:-:S07]  /*2f7d0*/  IMAD.MOV.U32 R51, RZ, RZ, R14 ;  /* 0x000000ffff337224 */ /* 0x000fce00078e000e */
[----:B------:R-:W-:Y:S05]  /*2f7e0*/  WARPSYNC.COLLECTIVE R15, `(.L_x_5935) ;  /* 0x000000000f087348 */ /* 0x000fea0003c00000 */
[----:B------:R0:W1:Y:S02]  /*2f7f0*/  SHFL.IDX P6, R14, R13, R12, R11 ;  /* 0x0000000c0d0e7389 */ /* 0x00006400000c000b */
[----:B01----:R-:W-:Y:S01]  /*2f800*/  ENDCOLLECTIVE ;  /* 0x000000000000791b */ /* 0x003fe20003800000 */
.L_x_5935:
        /* <DEDUP_REMOVED lines=8> */
.L_x_5936:
[----:B------:R-:W-:Y:S02]  /*2f890*/  SEL R103, R102, R60, P0 ;  /* 0x0000003c66677207 */ /* 0x000fe40000000000 */
[----:B------:R-:W-:Y:S01]  /*2f8a0*/  SEL R102, R60, R102, P0 ;  /* 0x000000663c667207 */ /* 0x000fe20000000000 */
[----:B------:R-:W-:Y:S02]  /*2f8b0*/  IMAD.MOV.U32 R13, RZ, RZ, R97 ;  /* 0x000000ffff0d7224 */ /* 0x000fe400078e0061 */
[----:B------:R-:W-:-:S07]  /*2f8c0*/  IMAD.MOV.U32 R98, RZ, RZ, R14 ;  /* 0x000000ffff627224 */ /* 0x000fce00078e000e */
[----:B------:R-:W-:Y:S05]  /*2f8d0*/  WARPSYNC.COLLECTIVE R15, `(.L_x_5937) ;  /* 0x000000000f087348 */ /* 0x000fea0003c00000 */
[----:B------:R0:W1:Y:S02]  /*2f8e0*/  SHFL.IDX P6, R14, R13, R12, R11 ;  /* 0x0000000c0d0e7389 */ /* 0x00006400000c000b */
[----:B01----:R-:W-:Y:S01]  /*2f8f0*/  ENDCOLLECTIVE ;  /* 0x000000000000791b */ /* 0x003fe20003800000 */
.L_x_5937:
[----:B------:R-:W-:Y:S02]  /*2f900*/  IMAD.MOV.U32 R13, RZ, RZ, R49 ;  /* 0x000000ffff0d7224 */ /* 0x000fe400078e0031 */
[----:B------:R-:W-:Y:S02]  /*2f910*/  IMAD.MOV.U32 R12, RZ, RZ, R87 ;  /* 0x000000ffff0c7224 */ /* 0x000fe400078e0057 */
[----:B------:R-:W-:-:S07]  /*2f920*/  IMAD.MOV.U32 R97, RZ, RZ, R14 ;  /* 0x000000ffff617224 */ /* 0x000fce00078e000e */
[----:B------:R-:W-:Y:S05]  /*2f930*/  WARPSYNC.COLLECTIVE R15, `(.L_x_5938) ;  /* 0x000000000f087348 */ /* 0x000fea0003c00000 */
[----:B------:R0:W1:Y:S02]  /*2f940*/  SHFL.IDX P6, R14, R13, R12, R11 ;  /* 0x0000000c0d0e7389 */ /* 0x00006400000c000b */
[----:B01----:R-:W-:Y:S01]  /*2f950*/  ENDCOLLECTIVE ;  /* 0x000000000000791b */ /* 0x003fe20003800000 */
.L_x_5938:
[----:B------:R-:W-:Y:S02]  /*2f960*/  IMAD.MOV.U32 R13, RZ, RZ, R56 ;  /* 0x000000ffff0d7224 */ /* 0x000fe400078e0038 */
[----:B------:R-:W-:-:S07]  /*2f970*/  IMAD.MOV.U32 R49, RZ, RZ, R14 ;  /* 0x000000ffff317224 */ /* 0x000fce00078e000e */
[----:B------:R-:W-:Y:S05]  /*2f980*/  WARPSYNC.COLLECTIVE R15, `(.L_x_5939) ;  /* 0x000000000f087348 */ /* 0x000fea0003c00000 */
[----:B------:R0:W1:Y:S02]  /*2f990*/  SHFL.IDX P6, R14, R13, R12, R11 ;  /* 0x0000000c0d0e7389 */ /* 0x00006400000c000b */
[----:B01----:R-:W-:Y:S01]  /*2f9a0*/  ENDCOLLECTIVE ;  /* 0x000000000000791b */ /* 0x003fe20003800000 */
.L_x_5939:
        /* <DEDUP_REMOVED lines=8> */
.L_x_5940:
[----:B------:R-:W-:Y:S02]  /*2fa30*/  SEL R100, R97, R56, P0 ;  /* 0x0000003861647207 */ /* 0x000fe40000000000 */
[----:B------:R-:W-:Y:S01]  /*2fa40*/  SEL R97, R56, R97, P0 ;  /* 0x0000006138617207 */ /* 0x000fe20000000000 */
[----:B------:R-:W-:Y:S02]  /*2fa50*/  IMAD.MOV.U32 R13, RZ, RZ, R94 ;  /* 0x000000ffff0d7224 */ /* 0x000fe400078e005e */
[----:B------:R-:W-:-:S07]  /*2fa60*/  IMAD.MOV.U32 R95, RZ, RZ, R14 ;  /* 0x000000ffff5f7224 */ /* 0x000fce00078e000e */
[----:B------:R-:W-:Y:S05]  /*2fa70*/  WARPSYNC.COLLECTIVE R15, `(.L_x_5941) ;  /* 0x000000000f087348 */ /* 0x000fea0003c00000 */
[----:B------:R0:W1:Y:S02]  /*2fa80*/  SHFL.IDX P6, R14, R13, R12, R11 ;  /* 0x0000000c0d0e7389 */ /* 0x00006400000c000b */
[----:B01----:R-:W-:Y:S01]  /*2fa90*/  ENDCOLLECTIVE ;  /* 0x000000000000791b */ /* 0x003fe20003800000 */
.L_x_5941:
[----:B------:R-:W-:Y:S02]  /*2faa0*/  IMAD.MOV.U32 R13, RZ, RZ, R47 ;  /* 0x000000ffff0d7224 */ /* 0x000fe400078e002f */
[----:B------:R-:W-:Y:S02]  /*2fab0*/  IMAD.MOV.U32 R12, RZ, RZ, R87 ;  /* 0x000000ffff0c7224 */ /* 0x000fe400078e0057 */
[----:B------:R-:W-:-:S07]  /*2fac0*/  IMAD.MOV.U32 R94, RZ, RZ, R14 ;  /* 0x000000ffff5e7224 */ /* 0x000fce00078e000e */
[----:B------:R-:W-:Y:S05]  /*2fad0*/  WARPSYNC.COLLECTIVE R15, `(.L_x_5942) ;  /* 0x000000000f087348 */ /* 0x000fea0003c00000 */
[----:B------:R0:W1:Y:S02]  /*2fae0*/  SHFL.IDX P6, R14, R13, R12, R11 ;  /* 0x0000000c0d0e7389 */ /* 0x00006400000c000b */
[----:B01----:R-:W-:Y:S01]  /*2faf0*/  ENDCOLLECTIVE ;  /* 0x000000000000791b */ /* 0x003fe20003800000 */
.L_x_5942:
[----:B------:R-:W-:Y:S02]  /*2fb00*/  IMAD.MOV.U32 R13, RZ, RZ, R52 ;  /* 0x000000ffff0d7224 */ /* 0x000fe400078e0034 */
[----:B------:R-:W-:-:S07]  /*2fb10*/  IMAD.MOV.U32 R47, RZ, RZ, R14 ;  /* 0x000000ffff2f7224 */ /* 0x000fce00078e000e */
[----:B------:R-:W-:Y:S05]  /*2fb20*/  WARPSYNC.COLLECTIVE R15, `(.L_x_5943) ;  /* 0x000000000f087348 */ /* 0x000fea0003c00000 */
[----:B------:R0:W1:Y:S02]  /*2fb30*/  SHFL.IDX P6, R14, R13, R12, R11 ;  /* 0x0000000c0d0e7389 */ /* 0x00006400000c000b */
[----:B01----:R-:W-:Y:S01]  /*2fb40*/  ENDCOLLECTIVE ;  /* 0x000000000000791b */ /* 0x003fe20003800000 */
.L_x_5943:
        /* <DEDUP_REMOVED lines=8> */
.L_x_5944:
[----:B------:R-:W-:Y:S02]  /*2fbd0*/  SEL R96, R94, R52, P0 ;  /* 0x000000345e607207 */ /* 0x000fe40000000000 */
[----:B------:R-:W-:Y:S01]  /*2fbe0*/  SEL R94, R52, R94, P0 ;  /* 0x0000005e345e7207 */ /* 0x000fe20000000000 */
[----:B------:R-:W-:Y:S02]  /*2fbf0*/  IMAD.MOV.U32 R13, RZ, RZ, R85 ;  /* 0x000000ffff0d7224 */ /* 0x000fe400078e0055 */
[----:B------:R-:W-:-:S07]  /*2fc00*/  IMAD.MOV.U32 R90, RZ, RZ, R14 ;  /* 0x000000ffff5a7224 */ /* 0x000fce00078e000e */
[----:B------:R-:W-:Y:S05]  /*2fc10*/  WARPSYNC.COLLECTIVE R15, `(.L_x_5945) ;  /* 0x000000000f087348 */ /* 0x000fea0003c00000 */
[----:B------:R0:W1:Y:S02]  /*2fc20*/  SHFL.IDX P6, R14, R13, R12, R11 ;  /* 0x0000000c0d0e7389 */ /* 0x00006400000c000b */
[----:B01----:R-:W-:Y:S01]  /*2fc30*/  ENDCOLLECTIVE ;  /* 0x000000000000791b */ /* 0x003fe20003800000 */
.L_x_5945:
[----:B------:R-:W-:Y:S02]  /*2fc40*/  IMAD.MOV.U32 R13, RZ, RZ, R5 ;  /* 0x000000ffff0d7224 */ /* 0x000fe400078e0005 */
[----:B------:R-:W-:Y:S02]  /*2fc50*/  IMAD.MOV.U32 R12, RZ, RZ, R87 ;  /* 0x000000ffff0c7224 */ /* 0x000fe400078e0057 */
[----:B------:R-:W-:-:S07]  /*2fc60*/  IMAD.MOV.U32 R85, RZ, RZ, R14 ;  /* 0x000000ffff557224 */ /* 0x000fce00078e000e */
[----:B------:R-:W-:Y:S05]  /*2fc70*/  WARPSYNC.COLLECTIVE R15, `(.L_x_5946) ;  /* 0x000000000f087348 */ /* 0x000fea0003c00000 */
[----:B------:R0:W1:Y:S02]  /*2fc80*/  SHFL.IDX P6, R14, R13, R12, R11 ;  /* 0x0000000c0d0e7389 */ /* 0x00006400000c000b */
[----:B01----:R-:W-:Y:S01]  /*2fc90*/  ENDCOLLECTIVE ;  /* 0x000000000000791b */ /* 0x003fe20003800000 */
.L_x_5946:
[----:B------:R-:W-:Y:S02]  /*2fca0*/  IMAD.MOV.U32 R13, RZ, RZ, R50 ;  /* 0x000000ffff0d7224 */ /* 0x000fe400078e0032 */
[----:B------:R-:W-:-:S07]  /*2fcb0*/  IMAD.MOV.U32 R5, RZ, RZ, R14 ;  /* 0x000000ffff057224 */ /* 0x000fce00078e000e */
[----:B------:R-:W-:Y:S05]  /*2fcc0*/  WARPSYNC.COLLECTIVE R15, `(.L_x_5947) ;  /* 0x000000000f087348 */ /* 0x000fea0003c00000 */
[----:B------:R0:W1:Y:S02]  /*2fcd0*/  SHFL.IDX P6, R14, R13, R12, R11 ;  /* 0x0000000c0d0e7389 */ /* 0x00006400000c000b */
[----:B01----:R-:W-:Y:S01]  /*2fce0*/  ENDCOLLECTIVE ;  /* 0x000000000000791b */ /* 0x003fe20003800000 */
.L_x_5947:
        /* <DEDUP_REMOVED lines=8> */
.L_x_5948:
[----:B------:R-:W-:Y:S02]  /*2fd70*/  SEL R92, R85, R50, P0 ;  /* 0x00000032555c7207 */ /* 0x000fe40000000000 */
[----:B------:R-:W-:Y:S01]  /*2fd80*/  SEL R85, R50, R85, P0 ;  /* 0x0000005532557207 */ /* 0x000fe20000000000 */
[----:B------:R-:W-:Y:S02]  /*2fd90*/  IMAD.MOV.U32 R13, RZ, RZ, R80 ;  /* 0x000000ffff0d7224 */ /* 0x000fe400078e0050 */
[----:B------:R-:W-:-:S07]  /*2fda0*/  IMAD.MOV.U32 R79, RZ, RZ, R14 ;  /* 0x000000ffff4f7224 */ /* 0x000fce00078e000e */
[----:B------:R-:W-:Y:S05]  /*2fdb0*/  WARPSYNC.COLLECTIVE R15, `(.L_x_5949) ;  /* 0x000000000f087348 */ /* 0x000fea0003c00000 */
[----:B------:R0:W1:Y:S02]  /*2fdc0*/  SHFL.IDX P6, R14, R13, R12, R11 ;  /* 0x0000000c0d0e7389 */ /* 0x00006400000c000b */
[----:B01----:R-:W-:Y:S01]  /*2fdd0*/  ENDCOLLECTIVE ;  /* 0x000000000000791b */ /* 0x003fe20003800000 */
.L_x_5949:
[----:B------:R-:W-:Y:S02]  /*2fde0*/  IMAD.MOV.U32 R13, RZ, RZ, R3 ;  /* 0x000000ffff0d7224 */ /* 0x000fe400078e0003 */
[----:B------:R-:W-:Y:S02]  /*2fdf0*/  IMAD.MOV.U32 R12, RZ, RZ, R87 ;  /* 0x000000ffff0c7224 */ /* 0x000fe400078e0057 */
[----:B------:R-:W-:-:S07]  /*2fe00*/  IMAD.MOV.U32 R80, RZ, RZ, R14 ;  /* 0x000000ffff507224 */ /* 0x000fce00078e000e */
[----:B------:R-:W-:Y:S05]  /*2fe10*/  WARPSYNC.COLLECTIVE R15, `(.L_x_5950) ;  /* 0x000000000f087348 */ /* 0x000fea0003c00000 */
[----:B------:R0:W1:Y:S02]  /*2fe20*/  SHFL.IDX P6, R14, R13, R12, R11 ;  /* 0x0000000c0d0e7389 */ /* 0x00006400000c000b */
[----:B01----:R-:W-:Y:S01]  /*2fe30*/  ENDCOLLECTIVE ;  /* 0x000000000000791b */ /* 0x003fe20003800000 */
.L_x_5950:
[----:B------:R-:W-:Y:S02]  /*2fe40*/  IMAD.MOV.U32 R13, RZ, RZ, R48 ;  /* 0x000000ffff0d7224 */ /* 0x000fe400078e0030 */
[----:B------:R-:W-:-:S07]  /*2fe50*/  IMAD.MOV.U32 R3, RZ, RZ, R14 ;  /* 0x000000ffff037224 */ /* 0x000fce00078e000e */
[----:B------:R-:W-:Y:S05]  /*2fe60*/  WARPSYNC.COLLECTIVE R15, `(.L_x_5951) ;  /* 0x000000000f087348 */ /* 0x000fea0003c00000 */
[----:B------:R0:W1:Y:S02]  /*2fe70*/  SHFL.IDX P6, R14, R13, R12, R11 ;  /* 0x0000000c0d0e7389 */ /* 0x00006400000c000b */
[----:B01----:R-:W-:Y:S01]  /*2fe80*/  ENDCOLLECTIVE ;  /* 0x000000000000791b */ /* 0x003fe20003800000 */
.L_x_5951:
        /* <DEDUP_REMOVED lines=8> */
.L_x_5952:
[----:B------:R-:W-:Y:S02]  /*2ff10*/  IMAD.MOV.U32 R13, RZ, RZ, R4 ;  /* 0x000000ffff0d7224 */ /* 0x000fe400078e0004 */
[----:B------:R-:W-:-:S07]  /*2ff20*/  IMAD.MOV.U32 R6, RZ, RZ, R14 ;  /* 0x000000ffff067224 */ /* 0x000fce00078e000e */
[----:B------:R-:W-:Y:S05]  /*2ff30*/  WARPSYNC.COLLECTIVE R15, `(.L_x_5953) ;  /* 0x000000000f087348 */ /* 0x000fea0003c00000 */
[----:B------:R0:W1:Y:S02]  /*2ff40*/  SHFL.IDX P6, R14, R13, R12, R11 ;  /* 0x0000000c0d0e7389 */ /* 0x00006400000c000b */
[----:B01----:R-:W-:Y:S01]  /*2ff50*/  ENDCOLLECTIVE ;  /* 0x000000000000791b */ /* 0x003fe20003800000 */
.L_x_5953:
[----:B------:R-:W-:Y:S02]  /*2ff60*/  IMAD.MOV.U32 R13, RZ, RZ, R7 ;  /* 0x000000ffff0d7224 */ /* 0x000fe400078e0007 */
[----:B------:R-:W-:Y:S02]  /*2ff70*/  IMAD.MOV.U32 R12, RZ, RZ, R87 ;  /* 0x000000ffff0c7224 */ /* 0x000fe400078e0057 */
[----:B------:R-:W-:-:S07]  /*2ff80*/  IMAD.MOV.U32 R4, RZ, RZ, R14 ;  /* 0x000000ffff047224 */ /* 0x000fce00078e000e */
[----:B------:R-:W-:Y:S05]  /*2ff90*/  WARPSYNC.COLLECTIVE R15, `(.L_x_5954) ;  /* 0x000000000f087348 */ /* 0x000fea0003c00000 */
[----:B------:R0:W1:Y:S02]  /*2ffa0*/  SHFL.IDX P6, R14, R13, R12, R11 ;  /* 0x0000000c0d0e7389 */ /* 0x00006400000c000b */
[----:B01----:R-:W-:Y:S01]  /*2ffb0*/  ENDCOLLECTIVE ;  /* 0x000000000000791b */ /* 0x003fe20003800000 */
.L_x_5954:
[----:B------:R-:W-:Y:S02]  /*2ffc0*/  IMAD.MOV.U32 R13, RZ, RZ, R46 ;  /* 0x000000ffff0d7224 */ /* 0x000fe400078e002e */
[----:B------:R-:W-:-:S07]  /*2ffd0*/  IMAD.MOV.U32 R7, RZ, RZ, R14 ;  /* 0x000000ffff077224 */ /* 0x000fce00078e000e */
[----:B------:R-:W-:Y:S05]  /*2ffe0*/  WARPSYNC.COLLECTIVE R15, `(.L_x_5955) ;  /* 0x000000000f087348 */ /* 0x000fea0003c00000 */
[----:B------:R0:W1:Y:S02]  /*2fff0*/  SHFL.IDX P6, R14, R13, R12, R11 ;  /* 0x0000000c0d0e7389 */ /* 0x00006400000c000b */
[----:B01----:R-:W-:Y:S01]  /*30000*/  ENDCOLLECTIVE ;  /* 0x000000000000791b */ /* 0x003fe20003800000 */
.L_x_5955:
        /* <DEDUP_REMOVED lines=8> */
.L_x_5956:
[----:B------:R-:W-:Y:S02]  /*30090*/  SEL R3, R4, R46, P0 ;  /* 0x0000002e04037207 */ /* 0x000fe40000000000 */
[----:B------:R-:W-:Y:S01]  /*300a0*/  SEL R4, R46, R4, P0 ;  /* 0x000000042e047207 */ /* 0x000fe20000000000 */
[----:B------:R-:W-:Y:S02]  /*300b0*/  IMAD.MOV.U32 R13, RZ, RZ, R8 ;  /* 0x000000ffff0d7224 */ /* 0x000fe400078e0008 */
[----:B------:R-:W-:-:S07]  /*300c0*/  IMAD.MOV.U32 R10, RZ, RZ, R14 ;  /* 0x000000ffff0a7224 */ /* 0x000fce00078e000e */
[----:B------:R-:W-:Y:S05]  /*300d0*/  WARPSYNC.COLLECTIVE R15, `(.L_x_5957) ;  /* 0x000000000f087348 */ /* 0x000fea0003c00000 */
[----:B------:R0:W1:Y:S02]  /*300e0*/  SHFL.IDX P6, R14, R13, R12, R11 ;  /* 0x0000000c0d0e7389 */ /* 0x00006400000c000b */
[----:B01----:R-:W-:Y:S01]  /*300f0*/  ENDCOLLECTIVE ;  /* 0x000000000000791b */ /* 0x003fe20003800000 */
.L_x_5957:
[----:B------:R-:W-:Y:S02]  /*30100*/  IMAD.MOV.U32 R13, RZ, RZ, R20 ;  /* 0x000000ffff0d7224 */ /* 0x000fe400078e0014 */
[----:B------:R-:W-:Y:S02]  /*30110*/  IMAD.MOV.U32 R12, RZ, RZ, R87 ;  /* 0x000000ffff0c7224 */ /* 0x000fe400078e0057 */
[----:B------:R-:W-:-:S07]  /*30120*/  IMAD.MOV.U32 R8, RZ, RZ, R14 ;  /* 0x000000ffff087224 */ /* 0x000fce00078e000e */
[----:B------:R-:W-:Y:S05]  /*30130*/  WARPSYNC.COLLECTIVE R15, `(.L_x_5958) ;  /* 0x000000000f087348 */ /* 0x000fea0003c00000 */
[----:B------:R0:W1:Y:S02]  /*30140*/  SHFL.IDX P6, R14, R13, R12, R11 ;  /* 0x0000000c0d0e7389 */ /* 0x00006400000c000b */
[----:B01----:R-:W-:Y:S01]  /*30150*/  ENDCOLLECTIVE ;  /* 0x000000000000791b */ /* 0x003fe20003800000 */
.L_x_5958:
[----:B------:R-:W-:Y:S02]  /*30160*/  IMAD.MOV.U32 R13, RZ, RZ, R9 ;  /* 0x000000ffff0d7224 */ /* 0x000fe400078e0009 */
[----:B------:R-:W-:-:S07]  /*30170*/  IMAD.MOV.U32 R20, RZ, RZ, R14 ;  /* 0x000000ffff147224 */ /* 0x000fce00078e000e */
[----:B------:R-:W-:Y:S05]  /*30180*/  WARPSYNC.COLLECTIVE R15, `(.L_x_5959) ;  /* 0x000000000f087348 */ /* 0x000fea0003c00000 */
[----:B------:R0:W1:Y:S02]  /*30190*/  SHFL.IDX P6, R14, R13, R12, R11 ;  /* 0x0000000c0d0e7389 */ /* 0x00006400000c000b */
[----:B01----:R-:W-:Y:S01]  /*301a0*/  ENDCOLLECTIVE ;  /* 0x000000000000791b */ /* 0x003fe20003800000 */
.L_x_5959:
[----:B------:R-:W-:Y:S02]  /*301b0*/  IMAD.MOV.U32 R13, RZ, RZ, R25 ;  /* 0x000000ffff0d7224 */ /* 0x000fe400078e0019 */
[----:B------:R-:W-:Y:S02]  /*301c0*/  IMAD.MOV.U32 R12, RZ, RZ, R0 ;  /* 0x000000ffff0c7224 */ /* 0x000fe400078e0000 */
[----:B------:R-:W-:-:S07]  /*301d0*/  IMAD.MOV.U32 R9, RZ, RZ, R14 ;  /* 0x000000ffff097224 */ /* 0x000fce00078e000e */
[----:B------:R-:W-:Y:S05]  /*301e0*/  WARPSYNC.COLLECTIVE R15, `(.L_x_5960) ;  /* 0x000000000f087348 */ /* 0x000fea0003c00000 */
[----:B------:R0:W1:Y:S02]  /*301f0*/  SHFL.IDX P6, R14, R13, R12, R11 ;  /* 0x0000000c0d0e7389 */ /* 0x00006400000c000b */
[----:B01----:R-:W-:Y:S01]  /*30200*/  ENDCOLLECTIVE ;  /* 0x000000000000791b */ /* 0x003fe20003800000 */
.L_x_5960:
        /* <DEDUP_REMOVED lines=9> */
.L_x_5961:
[----:B------:R-:W-:Y:S02]  /*302a0*/  IMAD.MOV.U32 R13, RZ, RZ, R26 ;  /* 0x000000ffff0d7224 */ /* 0x000fe400078e001a */
[----:B------:R-:W-:Y:S02]  /*302b0*/  IMAD.MOV.U32 R12, RZ, RZ, R87 ;  /* 0x000000ffff0c7224 */ /* 0x000fe400078e0057 */
[----:B------:R-:W-:-:S07]  /*302c0*/  IMAD.MOV.U32 R21, RZ, RZ, R14 ;  /* 0x000000ffff157224 */ /* 0x000fce00078e000e */
[----:B------:R-:W-:Y:S05]  /*302d0*/  WARPSYNC.COLLECTIVE R15, `(.L_x_5962) ;  /* 0x000000000f087348 */ /* 0x000fea0003c00000 */
[----:B------:R0:W1:Y:S02]  /*302e0*/  SHFL.IDX P6, R14, R13, R12, R11 ;  /* 0x0000000c0d0e7389 */ /* 0x00006400000c000b */
[----:B01----:R-:W-:Y:S01]  /*302f0*/  ENDCOLLECTIVE ;  /* 0x000000000000791b */ /* 0x003fe20003800000 */
.L_x_5962:
[----:B------:R-:W-:Y:S02]  /*30300*/  IMAD.MOV.U32 R13, RZ, RZ, R24 ;  /* 0x000000ffff0d7224 */ /* 0x000fe400078e0018 */
[----:B------:R-:W-:-:S07]  /*30310*/  IMAD.MOV.U32 R26, RZ, RZ, R14 ;  /* 0x000000ffff1a7224 */ /* 0x000fce00078e000e */
[----:B------:R-:W-:Y:S05]  /*30320*/  WARPSYNC.COLLECTIVE R15, `(.L_x_5963) ;  /* 0x000000000f087348 */ /* 0x000fea0003c00000 */
[----:B------:R0:W1:Y:S02]  /*30330*/  SHFL.IDX P6, R14, R13, R12, R11 ;  /* 0x0000000c0d0e7389 */ /* 0x00006400000c000b */
[----:B01----:R-:W-:Y:S01]  /*30340*/  ENDCOLLECTIVE ;  /* 0x000000000000791b */ /* 0x003fe20003800000 */
.L_x_5963:
[----:B------:R-:W-:Y:S02]  /*30350*/  IMAD.MOV.U32 R13, RZ, RZ, R29 ;  /* 0x000000ffff0d7224 */ /* 0x000fe400078e001d */
[----:B------:R-:W-:Y:S02]  /*30360*/  IMAD.MOV.U32 R12, RZ, RZ, R0 ;  /* 0x000000ffff0c7224 */ /* 0x000fe400078e0000 */
[----:B------:R-:W-:-:S07]  /*30370*/  IMAD.MOV.U32 R24, RZ, RZ, R14 ;  /* 0x000000ffff187224 */ /* 0x000fce00078e000e */
[----:B------:R-:W-:Y:S05]  /*30380*/  WARPSYNC.COLLECTIVE R15, `(.L_x_5964) ;  /* 0x000000000f087348 */ /* 0x000fea0003c00000 */
[----:B------:R0:W1:Y:S02]  /*30390*/  SHFL.IDX P6, R14, R13, R12, R11 ;  /* 0x0000000c0d0e7389 */ /* 0x00006400000c000b */
[----:B01----:R-:W-:Y:S01]  /*303a0*/  ENDCOLLECTIVE ;  /* 0x000000000000791b */ /* 0x003fe20003800000 */
.L_x_5964:
        /* <DEDUP_REMOVED lines=9> */
.L_x_5965:
[----:B------:R-:W-:Y:S02]  /*30440*/  IMAD.MOV.U32 R13, RZ, RZ, R30 ;  /* 0x000000ffff0d7224 */ /* 0x000fe400078e001e */
[----:B------:R-:W-:Y:S02]  /*30450*/  IMAD.MOV.U32 R12, RZ, RZ, R87 ;  /* 0x000000ffff0c7224 */ /* 0x000fe400078e0057 */
[----:B------:R-:W-:-:S07]  /*30460*/  IMAD.MOV.U32 R27, RZ, RZ, R14 ;  /* 0x000000ffff1b7224 */ /* 0x000fce00078e000e */
[----:B------:R-:W-:Y:S05]  /*30470*/  WARPSYNC.COLLECTIVE R15, `(.L_x_5966) ;  /* 0x000000000f087348 */ /* 0x000fea0003c00000 */
[----:B------:R0:W1:Y:S02]  /*30480*/  SHFL.IDX P6, R14, R13, R12, R11 ;  /* 0x0000000c0d0e7389 */ /* 0x00006400000c000b */
[----:B01----:R-:W-:Y:S01]  /*30490*/  ENDCOLLECTIVE ;  /* 0x000000000000791b */ /* 0x003fe20003800000 */
.L_x_5966:
[----:B------:R-:W-:Y:S02]  /*304a0*/  IMAD.MOV.U32 R13, RZ, RZ, R28 ;  /* 0x000000ffff0d7224 */ /* 0x000fe400078e001c */
[----:B------:R-:W-:-:S07]  /*304b0*/  IMAD.MOV.U32 R30, RZ, RZ, R14 ;  /* 0x000000ffff1e7224 */ /* 0x000fce00078e000e */
[----:B------:R-:W-:Y:S05]  /*304c0*/  WARPSYNC.COLLECTIVE R15, `(.L_x_5967) ;  /* 0x000000000f087348 */ /* 0x000fea0003c00000 */
[----:B------:R0:W1:Y:S02]  /*304d0*/  SHFL.IDX P6, R14, R13, R12, R11 ;  /* 0x0000000c0d0e7389 */ /* 0x00006400000c000b */
[----:B01----:R-:W-:Y:S01]  /*304e0*/  ENDCOLLECTIVE ;  /* 0x000000000000791b */ /* 0x003fe20003800000 */
.L_x_5967:
[----:B------:R-:W-:Y:S02]  /*304f0*/  IMAD.MOV.U32 R13, RZ, RZ, R53 ;  /* 0x000000ffff0d7224 */ /* 0x000fe400078e0035 */
[----:B------:R-:W-:Y:S02]  /*30500*/  IMAD.MOV.U32 R12, RZ, RZ, R0 ;  /* 0x000000ffff0c7224 */ /* 0x000fe400078e0000 */
[----:B------:R-:W-:-:S07]  /*30510*/  IMAD.MOV.U32 R28, RZ, RZ, R14 ;  /* 0x000000ffff1c7224 */ /* 0x000fce00078e000e */
[----:B------:R-:W-:Y:S05]  /*30520*/  WARPSYNC.COLLECTIVE R15, `(.L_x_5968) ;  /* 0x000000000f087348 */ /* 0x000fea0003c00000 */
[----:B------:R0:W1:Y:S02]  /*30530*/  SHFL.IDX P6, R14, R13, R12, R11 ;  /* 0x0000000c0d0e7389 */ /* 0x00006400000c000b */
[----:B01----:R-:W-:Y:S01]  /*30540*/  ENDCOLLECTIVE ;  /* 0x000000000000791b */ /* 0x003fe20003800000 */
.L_x_5968:
        /* <DEDUP_REMOVED lines=9> */
.L_x_5969:
[----:B------:R-:W-:Y:S02]  /*305e0*/  IMAD.MOV.U32 R13, RZ, RZ, R42 ;  /* 0x000000ffff0d7224 */ /* 0x000fe400078e002a */
[----:B------:R-:W-:Y:S02]  /*305f0*/  IMAD.MOV.U32 R12, RZ, RZ, R87 ;  /* 0x000000ffff0c7224 */ /* 0x000fe400078e0057 */
[----:B------:R-:W-:-:S07]  /*30600*/  IMAD.MOV.U32 R31, RZ, RZ, R14 ;  /* 0x000000ffff1f7224 */ /* 0x000fce00078e000e */
[----:B------:R-:W-:Y:S05]  /*30610*/  WARPSYNC.COLLECTIVE R15, `(.L_x_5970) ;  /* 0x000000000f087348 */ /* 0x000fea0003c00000 */
[----:B------:R0:W1:Y:S02]  /*30620*/  SHFL.IDX P6, R14, R13, R12, R11 ;  /* 0x0000000c0d0e7389 */ /* 0x00006400000c000b */
[----:B01----:R-:W-:Y:S01]  /*30630*/  ENDCOLLECTIVE ;  /* 0x000000000000791b */ /* 0x003fe20003800000 */
.L_x_5970:
[----:B------:R-:W-:Y:S02]  /*30640*/  IMAD.MOV.U32 R13, RZ, RZ, R45 ;  /* 0x000000ffff0d7224 */ /* 0x000fe400078e002d */
[----:B------:R-:W-:-:S07]  /*30650*/  IMAD.MOV.U32 R42, RZ, RZ, R14 ;  /* 0x000000ffff2a7224 */ /* 0x000fce00078e000e */
[----:B------:R-:W-:Y:S05]  /*30660*/  WARPSYNC.COLLECTIVE R15, `(.L_x_5971) ;  /* 0x000000000f087348 */ /* 0x000fea0003c00000 */
[----:B------:R0:W1:Y:S02]  /*30670*/  SHFL.IDX P6, R14, R13, R12, R11 ;  /* 0x0000000c0d0e7389 */ /* 0x00006400000c000b */
[----:B01----:R-:W-:Y:S01]  /*30680*/  ENDCOLLECTIVE ;  /* 0x000000000000791b */ /* 0x003fe20003800000 */
.L_x_5971:
        /* <DEDUP_REMOVED lines=8> */
.L_x_5972:
[----:B------:R-:W-:Y:S02]  /*30710*/  SEL R30, R31, R45, P0 ;  /* 0x0000002d1f1e7207 */ /* 0x000fe40000000000 */
[----:B------:R-:W-:Y:S01]  /*30720*/  SEL R31, R45, R31, P0 ;  /* 0x0000001f2d1f7207 */ /* 0x000fe20000000000 */
[----:B------:R-:W-:Y:S02]  /*30730*/  IMAD.MOV.U32 R13, RZ, RZ, R55 ;  /* 0x000000ffff0d7224 */ /* 0x000fe400078e0037 */
[----:B------:R-:W-:-:S07]  /*30740*/  IMAD.MOV.U32 R57, RZ, RZ, R14 ;  /* 0x000000ffff397224 */ /* 0x000fce00078e000e */
[----:B------:R-:W-:Y:S05]  /*30750*/  WARPSYNC.COLLECTIVE R15, `(.L_x_5973) ;  /* 0x000000000f087348 */ /* 0x000fea0003c00000 */
[----:B------:R0:W1:Y:S02]  /*30760*/  SHFL.IDX P6, R14, R13, R12, R11 ;  /* 0x0000000c0d0e7389 */ /* 0x00006400000c000b */
[----:B01----:R-:W-:Y:S01]  /*30770*/  ENDCOLLECTIVE ;  /* 0x000000000000791b */ /* 0x003fe20003800000 */
.L_x_5973:
[----:B------:R-:W-:Y:S02]  /*30780*/  IMAD.MOV.U32 R13, RZ, RZ, R40 ;  /* 0x000000ffff0d7224 */ /* 0x000fe400078e0028 */
[----:B------:R-:W-:Y:S02]  /*30790*/  IMAD.MOV.U32 R12, RZ, RZ, R87 ;  /* 0x000000ffff0c7224 */ /* 0x000fe400078e0057 */
[----:B------:R-:W-:-:S07]  /*307a0*/  IMAD.MOV.U32 R55, RZ, RZ, R14 ;  /* 0x000000ffff377224 */ /* 0x000fce00078e000e */
[----:B------:R-:W-:Y:S05]  /*307b0*/  WARPSYNC.COLLECTIVE R15, `(.L_x_5974) ;  /* 0x000000000f087348 */ /* 0x000fea0003c00000 */
[----:B------:R0:W1:Y:S02]  /*307c0*/  SHFL.IDX P6, R14, R13, R12, R11 ;  /* 0x0000000c0d0e7389 */ /* 0x00006400000c000b */
[----:B01----:R-:W-:Y:S01]  /*307d0*/  ENDCOLLECTIVE ;  /* 0x000000000000791b */ /* 0x003fe20003800000 */
.L_x_5974:
[----:B------:R-:W-:Y:S02]  /*307e0*/  IMAD.MOV.U32 R13, RZ, RZ, R44 ;  /* 0x000000ffff0d7224 */ /* 0x000fe400078e002c */
[----:B------:R-:W-:-:S07]  /*307f0*/  IMAD.MOV.U32 R40, RZ, RZ, R14 ;  /* 0x000000ffff287224 */ /* 0x000fce00078e000e */
[----:B------:R-:W-:Y:S05]  /*30800*/  WARPSYNC.COLLECTIVE R15, `(.L_x_5975) ;  /* 0x000000000f087348 */ /* 0x000fea0003c00000 */
[----:B------:R0:W1:Y:S02]  /*30810*/  SHFL.IDX P6, R14, R13, R12, R11 ;  /* 0x0000000c0d0e7389 */ /* 0x00006400000c000b */
[----:B01----:R-:W-:Y:S01]  /*30820*/  ENDCOLLECTIVE ;  /* 0x000000000000791b */ /* 0x003fe20003800000 */
.L_x_5975:
        /* <DEDUP_REMOVED lines=8> */
.L_x_5976:
[----:B------:R-:W-:Y:S02]  /*308b0*/  SEL R54, R55, R44, P0 ;  /* 0x0000002c37367207 */ /* 0x000fe40000000000 */
[----:B------:R-:W-:Y:S01]  /*308c0*/  SEL R55, R44, R55, P0 ;  /* 0x000000372c377207 */ /* 0x000fe20000000000 */
[----:B------:R-:W-:Y:S02]  /*308d0*/  IMAD.MOV.U32 R13, RZ, RZ, R59 ;  /* 0x000000ffff0d7224 */ /* 0x000fe400078e003b */
[----:B------:R-:W-:-:S07]  /*308e0*/  IMAD.MOV.U32 R61, RZ, RZ, R14 ;  /* 0x000000ffff3d7224 */ /* 0x000fce00078e000e */
[----:B------:R-:W-:Y:S05]  /*308f0*/  WARPSYNC.COLLECTIVE R15, `(.L_x_5977) ;  /* 0x000000000f087348 */ /* 0x000fea0003c00000 */
[----:B------:R0:W1:Y:S02]  /*30900*/  SHFL.IDX P6, R14, R13, R12, R11 ;  /* 0x0000000c0d0e7389 */ /* 0x00006400000c000b */
[----:B01----:R-:W-:Y:S01]  /*30910*/  ENDCOLLECTIVE ;  /* 0x000000000000791b */ /* 0x003fe20003800000 */
.L_x_5977:
[----:B------:R-:W-:Y:S02]  /*30920*/  IMAD.MOV.U32 R13, RZ, RZ, R38 ;  /* 0x000000ffff0d7224 */ /* 0x000fe400078e0026 */
[----:B------:R-:W-:Y:S02]  /*30930*/  IMAD.MOV.U32 R12, RZ, RZ, R87 ;  /* 0x000000ffff0c7224 */ /* 0x000fe400078e0057 */
[----:B------:R-:W-:-:S07]  /*30940*/  IMAD.MOV.U32 R59, RZ, RZ, R14 ;  /* 0x000000ffff3b7224 */ /* 0x000fce00078e000e */
[----:B------:R-:W-:Y:S05]  /*30950*/  WARPSYNC.COLLECTIVE R15, `(.L_x_5978) ;  /* 0x000000000f087348 */ /* 0x000fea0003c00000 */
[----:B------:R0:W1:Y:S02]  /*30960*/  SHFL.IDX P6, R14, R13, R12, R11 ;  /* 0x0000000c0d0e7389 */ /* 0x00006400000c000b */
[----:B01----:R-:W-:Y:S01]  /*30970*/  ENDCOLLECTIVE ;  /* 0x000000000000791b */ /* 0x003fe20003800000 */
.L_x_5978:
[----:B------:R-:W-:Y:S02]  /*30980*/  IMAD.MOV.U32 R13, RZ, RZ, R43 ;  /* 0x000000ffff0d7224 */ /* 0x000fe400078e002b */
[----:B------:R-:W-:-:S07]  /*30990*/  IMAD.MOV.U32 R38, RZ, RZ, R14 ;  /* 0x000000ffff267224 */ /* 0x000fce00078e000e */
[----:B------:R-:W-:Y:S05]  /*309a0*/  WARPSYNC.COLLECTIVE R15, `(.L_x_5979) ;  /* 0x000000000f087348 */ /* 0x000fea0003c00000 */
[----:B------:R0:W1:Y:S02]  /*309b0*/  SHFL.IDX P6, R14, R13, R12, R11 ;  /* 0x0000000c0d0e7389 */ /* 0x00006400000c000b */
[----:B01----:R-:W-:Y:S01]  /*309c0*/  ENDCOLLECTIVE ;  /* 0x000000000000791b */ /* 0x003fe20003800000 */
.L_x_5979:
        /* <DEDUP_REMOVED lines=8> */
.L_x_5980:
[----:B------:R-:W-:Y:S02]  /*30a50*/  SEL R58, R59, R43, P0 ;  /* 0x0000002b3b3a7207 */ /* 0x000fe40000000000 */
[----:B------:R-:W-:Y:S01]  /*30a60*/  SEL R59, R43, R59, P0 ;  /* 0x0000003b2b3b7207 */ /* 0x000fe20000000000 */
[----:B------:R-:W-:Y:S02]  /*30a70*/  IMAD.MOV.U32 R13, RZ, RZ, R63 ;  /* 0x000000ffff0d7224 */ /* 0x000fe400078e003f */
[----:B------:R-:W-:-:S07]  /*30a80*/  IMAD.MOV.U32 R65, RZ, RZ, R14 ;  /* 0x000000ffff417224 */ /* 0x000fce00078e000e */
[----:B------:R-:W-:Y:S05]  /*30a90*/  WARPSYNC.COLLECTIVE R15, `(.L_x_5981) ;  /* 0x000000000f087348 */ /* 0x000fea0003c00000 */
[----:B------:R0:W1:Y:S02]  /*30aa0*/  SHFL.IDX P6, R14, R13, R12, R11 ;  /* 0x0000000c0d0e7389 */ /* 0x00006400000c000b */
[----:B01----:R-:W-:Y:S01]  /*30ab0*/  ENDCOLLECTIVE ;  /* 0x000000000000791b */ /* 0x003fe20003800000 */
.L_x_5981:
[----:B------:R-:W-:Y:S02]  /*30ac0*/  IMAD.MOV.U32 R13, RZ, RZ, R36 ;  /* 0x000000ffff0d7224 */ /* 0x000fe400078e0024 */
[----:B------:R-:W-:Y:S02]  /*30ad0*/  IMAD.MOV.U32 R12, RZ, RZ, R87 ;  /* 0x000000ffff0c7224 */ /* 0x000fe400078e0057 */
[----:B------:R-:W-:-:S07]  /*30ae0*/  IMAD.MOV.U32 R63, RZ, RZ, R14 ;  /* 0x000000ffff3f7224 */ /* 0x000fce00078e000e */
[----:B------:R-:W-:Y:S05]  /*30af0*/  WARPSYNC.COLLECTIVE R15, `(.L_x_5982) ;  /* 0x000000000f087348 */ /* 0x000fea0003c00000 */
[----:B------:R0:W1:Y:S02]  /*30b00*/  SHFL.IDX P6, R14, R13, R12, R11 ;  /* 0x0000000c0d0e7389 */ /* 0x00006400000c000b */
[----:B01----:R-:W-:Y:S01]  /*30b10*/  ENDCOLLECTIVE ;  /* 0x000000000000791b */ /* 0x003fe20003800000 */
.L_x_5982:
[----:B------:R-:W-:Y:S02]  /*30b20*/  IMAD.MOV.U32 R13, RZ, RZ, R41 ;  /* 0x000000ffff0d7224 */ /* 0x000fe400078e0029 */
[----:B------:R-:W-:-:S07]  /*30b30*/  IMAD.MOV.U32 R36, RZ, RZ, R14 ;  /* 0x000000ffff247224 */ /* 0x000fce00078e000e */
[----:B------:R-:W-:Y:S05]  /*30b40*/  WARPSYNC.COLLECTIVE R15, `(.L_x_5983) ;  /* 0x000000000f087348 */ /* 0x000fea0003c00000 */
[----:B------:R0:W1:Y:S02]  /*30b50*/  SHFL.IDX P6, R14, R13, R12, R11 ;  /* 0x0000000c0d0e7389 */ /* 0x00006400000c000b */
[----:B01----:R-:W-:Y:S01]  /*30b60*/  ENDCOLLECTIVE ;  /* 0x000000000000791b */ /* 0x003fe20003800000 */
.L_x_5983:
        /* <DEDUP_REMOVED lines=8> */
.L_x_5984:
[----:B------:R-:W-:Y:S02]  /*30bf0*/  SEL R62, R63, R41, P0 ;  /* 0x000000293f3e7207 */ /* 0x000fe40000000000 */
[----:B------:R-:W-:Y:S01]  /*30c00*/  SEL R63, R41, R63, P0 ;  /* 0x0000003f293f7207 */ /* 0x000fe20000000000 */
[----:B------:R-:W-:Y:S02]  /*30c10*/  IMAD.MOV.U32 R13, RZ, RZ, R67 ;  /* 0x000000ffff0d7224 */ /* 0x000fe400078e0043 */
[----:B------:R-:W-:-:S07]  /*30c20*/  IMAD.MOV.U32 R69, RZ, RZ, R14 ;  /* 0x000000ffff457224 */ /* 0x000fce00078e000e */
[----:B------:R-:W-:Y:S05]  /*30c30*/  WARPSYNC.COLLECTIVE R15, `(.L_x_5985) ;  /* 0x000000000f087348 */ /* 0x000fea0003c00000 */
[----:B------:R0:W1:Y:S02]  /*30c40*/  SHFL.IDX P6, R14, R13, R12, R11 ;  /* 0x0000000c0d0e7389 */ /* 0x00006400000c000b */
[----:B01----:R-:W-:Y:S01]  /*30c50*/  ENDCOLLECTIVE ;  /* 0x000000000000791b */ /* 0x003fe20003800000 */
.L_x_5985:
[----:B------:R-:W-:Y:S02]  /*30c60*/  IMAD.MOV.U32 R13, RZ, RZ, R34 ;  /* 0x000000ffff0d7224 */ /* 0x000fe400078e0022 */
[----:B------:R-:W-:Y:S02]  /*30c70*/  IMAD.MOV.U32 R12, RZ, RZ, R87 ;  /* 0x000000ffff0c7224 */ /* 0x000fe400078e0057 */
[----:B------:R-:W-:-:S07]  /*30c80*/  IMAD.MOV.U32 R67, RZ, RZ, R14 ;  /* 0x000000ffff437224 */ /* 0x000fce00078e000e */
[----:B------:R-:W-:Y:S05]  /*30c90*/  WARPSYNC.COLLECTIVE R15, `(.L_x_5986) ;  /* 0x000000000f087348 */ /* 0x000fea0003c00000 */
[----:B------:R0:W1:Y:S02]  /*30ca0*/  SHFL.IDX P6, R14, R13, R12, R11 ;  /* 0x0000000c0d0e7389 */ /* 0x00006400000c000b */
[----:B01----:R-:W-:Y:S01]  /*30cb0*/  ENDCOLLECTIVE ;  /* 0x000000000000791b */ /* 0x003fe20003800000 */
.L_x_5986:
[----:B------:R-:W-:Y:S02]  /*30cc0*/  IMAD.MOV.U32 R13, RZ, RZ, R39 ;  /* 0x000000ffff0d7224 */ /* 0x000fe400078e0027 */
[----:B------:R-:W-:-:S07]  /*30cd0*/  IMAD.MOV.U32 R34, RZ, RZ, R14 ;  /* 0x000000ffff227224 */ /* 0x000fce00078e000e */
[----:B------:R-:W-:Y:S05]  /*30ce0*/  WARPSYNC.COLLECTIVE R15, `(.L_x_5987) ;  /* 0x000000000f087348 */ /* 0x000fea0003c00000 */
[----:B------:R0:W1:Y:S02]  /*30cf0*/  SHFL.IDX P6, R14, R13, R12, R11 ;  /* 0x0000000c0d0e7389 */ /* 0x00006400000c000b */
[----:B01----:R-:W-:Y:S01]  /*30d00*/  ENDCOLLECTIVE ;  /* 0x000000000000791b */ /* 0x003fe20003800000 */
.L_x_5987:
        /* <DEDUP_REMOVED lines=8> */
.L_x_5988:
[----:B------:R-:W-:Y:S02]  /*30d90*/  SEL R66, R67, R39, P0 ;  /* 0x0000002743427207 */ /* 0x000fe40000000000 */
[----:B------:R-:W-:Y:S01]  /*30da0*/  SEL R67, R39, R67, P0 ;  /* 0x0000004327437207 */ /* 0x000fe20000000000 */
[----:B------:R-:W-:Y:S02]  /*30db0*/  IMAD.MOV.U32 R13, RZ, RZ, R71 ;  /* 0x000000ffff0d7224 */ /* 0x000fe400078e0047 */
[----:B------:R-:W-:-:S07]  /*30dc0*/  IMAD.MOV.U32 R73, RZ, RZ, R14 ;  /* 0x000000ffff497224 */ /* 0x000fce00078e000e */
[----:B------:R-:W-:Y:S05]  /*30dd0*/  WARPSYNC.COLLECTIVE R15, `(.L_x_5989) ;  /* 0x000000000f087348 */ /* 0x000fea0003c00000 */
[----:B------:R0:W1:Y:S02]  /*30de0*/  SHFL.IDX P6, R14, R13, R12, R11 ;  /* 0x0000000c0d0e7389 */ /* 0x00006400000c000b */
[----:B01----:R-:W-:Y:S01]  /*30df0*/  ENDCOLLECTIVE ;  /* 0x000000000000791b */ /* 0x003fe20003800000 */
.L_x_5989:
[----:B------:R-:W-:Y:S02]  /*30e00*/  IMAD.MOV.U32 R13, RZ, RZ, R33 ;  /* 0x000000ffff0d7224 */ /* 0x000fe400078e0021 */
[----:B------:R-:W-:Y:S02]  /*30e10*/  IMAD.MOV.U32 R12, RZ, RZ, R87 ;  /* 0x000000ffff0c7224 */ /* 0x000fe400078e0057 */
[----:B------:R-:W-:-:S07]  /*30e20*/  IMAD.MOV.U32 R71, RZ, RZ, R14 ;  /* 0x000000ffff477224 */ /* 0x000fce00078e000e */
[----:B------:R-:W-:Y:S05]  /*30e30*/  WARPSYNC.COLLECTIVE R15, `(.L_x_5990) ;  /* 0x000000000f087348 */ /* 0x000fea0003c00000 */
[----:B------:R0:W1:Y:S02]  /*30e40*/  SHFL.IDX P6, R14, R13, R12, R11 ;  /* 0x0000000c0d0e7389 */ /* 0x00006400000c000b */
[----:B01----:R-:W-:Y:S01]  /*30e50*/  ENDCOLLECTIVE ;  /* 0x000000000000791b */ /* 0x003fe20003800000 */
.L_x_5990:
[----:B------:R-:W-:Y:S02]  /*30e60*/  IMAD.MOV.U32 R13, RZ, RZ, R37 ;  /* 0x000000ffff0d7224 */ /* 0x000fe400078e0025 */
[----:B------:R-:W-:-:S07]  /*30e70*/  IMAD.MOV.U32 R33, RZ, RZ, R14 ;  /* 0x000000ffff217224 */ /* 0x000fce00078e000e */
[----:B------:R-:W-:Y:S05]  /*30e80*/  WARPSYNC.COLLECTIVE R15, `(.L_x_5991) ;  /* 0x000000000f087348 */ /* 0x000fea0003c00000 */
[----:B------:R0:W1:Y:S02]  /*30e90*/  SHFL.IDX P6, R14, R13, R12, R11 ;  /* 0x0000000c0d0e7389 */ /* 0x00006400000c000b */
[----:B01----:R-:W-:Y:S01]  /*30ea0*/  ENDCOLLECTIVE ;  /* 0x000000000000791b */ /* 0x003fe20003800000 */
.L_x_5991:
        /* <DEDUP_REMOVED lines=8> */
.L_x_5992:
[----:B------:R-:W-:Y:S02]  /*30f30*/  IMAD.MOV.U32 R13, RZ, RZ, R75 ;  /* 0x000000ffff0d7224 */ /* 0x000fe400078e004b */
[----:B------:R-:W-:-:S07]  /*30f40*/  IMAD.MOV.U32 R77, RZ, RZ, R14 ;  /* 0x000000ffff4d7224 */ /* 0x000fce00078e000e */
[----:B------:R-:W-:Y:S05]  /*30f50*/  WARPSYNC.COLLECTIVE R15, `(.L_x_5993) ;  /* 0x000000000f087348 */ /* 0x000fea0003c00000 */
[----:B------:R0:W1:Y:S02]  /*30f60*/  SHFL.IDX P6, R14, R13, R12, R11 ;  /* 0x0000000c0d0e7389 */ /* 0x00006400000c000b */
[----:B01----:R-:W-:Y:S01]  /*30f70*/  ENDCOLLECTIVE ;  /* 0x000000000000791b */ /* 0x003fe20003800000 */
.L_x_5993:
[----:B------:R-:W-:Y:S02]  /*30f80*/  IMAD.MOV.U32 R13, RZ, RZ, R32 ;  /* 0x000000ffff0d7224 */ /* 0x000fe400078e0020 */
[----:B------:R-:W-:Y:S02]  /*30f90*/  IMAD.MOV.U32 R12, RZ, RZ, R87 ;  /* 0x000000ffff0c7224 */ /* 0x000fe400078e0057 */
[----:B------:R-:W-:-:S07]  /*30fa0*/  IMAD.MOV.U32 R75, RZ, RZ, R14 ;  /* 0x000000ffff4b7224 */ /* 0x000fce00078e000e */
[----:B------:R-:W-:Y:S05]  /*30fb0*/  WARPSYNC.COLLECTIVE R15, `(.L_x_5994) ;  /* 0x000000000f087348 */ /* 0x000fea0003c00000 */
[----:B------:R0:W1:Y:S02]  /*30fc0*/  SHFL.IDX P6, R14, R13, R12, R11 ;  /* 0x0000000c0d0e7389 */ /* 0x00006400000c000b */
[----:B01----:R-:W-:Y:S01]  /*30fd0*/  ENDCOLLECTIVE ;  /* 0x000000000000791b */ /* 0x003fe20003800000 */
.L_x_5994:
[----:B------:R-:W-:Y:S02]  /*30fe0*/  IMAD.MOV.U32 R13, RZ, RZ, R35 ;  /* 0x000000ffff0d7224 */ /* 0x000fe400078e0023 */
[----:B------:R-:W-:-:S07]  /*30ff0*/  IMAD.MOV.U32 R32, RZ, RZ, R14 ;  /* 0x000000ffff207224 */ /* 0x000fce00078e000e */
[----:B------:R-:W-:Y:S05]  /*31000*/  WARPSYNC.COLLECTIVE R15, `(.L_x_5995) ;  /* 0x000000000f087348 */ /* 0x000fea0003c00000 */
[----:B------:R0:W1:Y:S02]  /*31010*/  SHFL.IDX P6, R14, R13, R12, R11 ;  /* 0x0000000c0d0e7389 */ /* 0x00006400000c000b */
[----:B01----:R-:W-:Y:S01]  /*31020*/  ENDCOLLECTIVE ;  /* 0x000000000000791b */ /* 0x003fe20003800000 */
.L_x_5995:
[----:B------:R-:W-:Y:S02]  /*31030*/  SEL R76, R77, R32, P0 ;  /* 0x000000204d4c7207 */ /* 0x000fe40000000000 */
[----:B------:R-:W-:Y:S01]  /*31040*/  SEL R77, R32, R77, P0 ;  /* 0x0000004d204d7207 */ /* 0x000fe20000000000 */
[----:B------:R-:W-:Y:S02]  /*31050*/  IMAD.MOV.U32 R13, RZ, RZ, R89 ;  /* 0x000000ffff0d7224 */ /* 0x000fe400078e0059 */
[----:B------:R-:W-:Y:S01]  /*31060*/  IMAD.MOV.U32 R12, RZ, RZ, R0 ;  /* 0x000000ffff0c7224 */ /* 0x000fe200078e0000 */
[----:B------:R-:W-:Y:S02]  /*31070*/  SEL R0, R119, R81, P0 ;  /* 0x0000005177007207 */ /* 0x000fe40000000000 */
[----:B------:R-:W-:Y:S02]  /*31080*/  SEL R119, R81, R119, P0 ;  /* 0x0000007751777207 */ /* 0x000fe40000000000 */
[----:B------:R-:W-:-:S02]  /*31090*/  SEL R81, R80, R48, P0 ;  /* 0x0000003050517207 */ /* 0x000fc40000000000 */
[----:B------:R-:W-:Y:S01]  /*310a0*/  SEL R80, R48, R80, P0 ;  /* 0x0000005030507207 */ /* 0x000fe20000000000 */
[----:B------:R-:W-:-:S07]  /*310b0*/  IMAD.MOV.U32 R35, RZ, RZ, R14 ;  /* 0x000000ffff237224 */ /* 0x000fce00078e000e */
[----:B------:R-:W-:Y:S05]  /*310c0*/  WARPSYNC.COLLECTIVE R15, `(.L_x_5996) ;  /* 0x000000000f087348 */ /* 0x000fea0003c00000 */
[----:B------:R0:W1:Y:S02]  /*310d0*/  SHFL.IDX P6, R14, R13, R12, R11 ;  /* 0x0000000c0d0e7389 */ /* 0x00006400000c000b */
[----:B01----:R-:W-:Y:S01]  /*310e0*/  ENDCOLLECTIVE ;  /* 0x000000000000791b */ /* 0x003fe20003800000 */
.L_x_5996:
[----:B------:R-:W-:Y:S02]  /*310f0*/  SEL R74, R75, R35, P0 ;  /* 0x000000234b4a7207 */ /* 0x000fe40000000000 */
[----:B------:R-:W-:Y:S01]  /*31100*/  SEL R75, R35, R75, P0 ;  /* 0x0000004b234b7207 */ /* 0x000fe20000000000 */
[----:B------:R-:W-:Y:S02]  /*31110*/  IMAD.MOV.U32 R13, RZ, RZ, R153 ;  /* 0x000000ffff0d7224 */ /* 0x000fe400078e0099 */
[----:B------:R-:W-:-:S07]  /*31120*/  IMAD.MOV.U32 R89, RZ, RZ, R14 ;  /* 0x000000ffff597224 */ /* 0x000fce00078e000e */
[----:B------:R-:W-:Y:S05]  /*31130*/  WARPSYNC.COLLECTIVE R15, `(.L_x_5997) ;  /* 0x000000000f087348 */ /* 0x000fea0003c00000 */
[----:B------:R0:W1:Y:S02]  /*31140*/  SHFL.IDX P6, R14, R13, R12, R11 ;  /* 0x0000000c0d0e7389 */ /* 0x00006400000c000b */
[----:B01----:R-:W-:Y:S01]  /*31150*/  ENDCOLLECTIVE ;  /* 0x000000000000791b */ /* 0x003fe20003800000 */
.L_x_5997:
[----:B------:R-:W-:Y:S02]  /*31160*/  IMAD.MOV.U32 R13, RZ, RZ, R121 ;  /* 0x000000ffff0d7224 */ /* 0x000fe400078e0079 */
[----:B------:R-:W-:Y:S02]  /*31170*/  IMAD.MOV.U32 R12, RZ, RZ, R87 ;  /* 0x000000ffff0c7224 */ /* 0x000fe400078e0057 */
[----:B------:R-:W-:-:S07]  /*31180*/  IMAD.MOV.U32 R88, RZ, RZ, R14 ;  /* 0x000000ffff587224 */ /* 0x000fce00078e000e */
[----:B------:R-:W-:Y:S05]  /*31190*/  WARPSYNC.COLLECTIVE R15, `(.L_x_5998) ;  /* 0x000000000f087348 */ /* 0x000fea0003c00000 */
[----:B------:R0:W1:Y:S02]  /*311a0*/  SHFL.IDX P6, R14, R13, R12, R11 ;  /* 0x0000000c0d0e7389 */ /* 0x00006400000c000b */
[----:B01----:R-:W-:Y:S01]  /*311b0*/  ENDCOLLECTIVE ;  /* 0x000000000000791b */ /* 0x003fe20003800000 */
.L_x_5998:
        /* <DEDUP_REMOVED lines=9> */
.L_x_5999:
[----:B------:R-:W-:Y:S01]  /*31250*/  IMAD.MOV.U32 R11, RZ, RZ, R14 ;  /* 0x000000ffff0b7224 */ /* 0x000fe200078e000e */
[----:B------:R-:W-:Y:S06]  /*31260*/  BRA `(.L_x_6000) ;  /* 0xfffffef400707947 */ /* 0x000fec000383ffff */
.L_x_5680:
[----:B------:R-:W-:Y:S02]  /*31270*/  IMAD.MOV.U32 R13, RZ, RZ, R3 ;  /* 0x000000ffff0d7224 */ /* 0x000fe400078e0003 */
[----:B------:R-:W-:Y:S02]  /*31280*/  IMAD.MOV.U32 R12, RZ, RZ, RZ ;  /* 0x000000ffff0c7224 */ /* 0x000fe400078e00ff */
[----:B------:R-:W-:Y:S02]  /*31290*/  IMAD.MOV.U32 R11, RZ, RZ, 0x181f ;  /* 0x0000181fff0b7424 */ /* 0x000fe400078e00ff */
[----:B------:R-:W-:-:S07]  /*312a0*/  IMAD.MOV.U32 R15, RZ, RZ, -0x1 ;  /* 0xffffffffff0f7424 */ /* 0x000fce00078e00ff */
[----:B-----5:R-:W-:Y:S05]  /*312b0*/  WARPSYNC.COLLECTIVE R15, `(.L_x_6001) ;  /* 0x000000000f087348 */ /* 0x020fea0003c00000 */
[----:B------:R0:W1:Y:S02]  /*312c0*/  SHFL.IDX P6, R14, R13, R12, R11 ;  /* 0x0000000c0d0e7389 */ /* 0x00006400000c000b */
[----:B01---5:R-:W-:Y:S01]  /*312d0*/  ENDCOLLECTIVE ;  /* 0x000000000000791b */ /* 0x023fe20003800000 */
.L_x_6001:
[----:B------:R-:W-:Y:S02]  /*312e0*/  IMAD.MOV.U32 R13, RZ, RZ, R2 ;  /* 0x000000ffff0d7224 */ /* 0x000fe400078e0002 */
[----:B------:R-:W-:-:S07]  /*312f0*/  IMAD.MOV.U32 R0, RZ, RZ, R14 ;  /* 0x000000ffff007224 */ /* 0x000fce00078e000e */
[----:B------:R-:W-:Y:S05]  /*31300*/  WARPSYNC.COLLECTIVE R15, `(.L_x_6002) ;  /* 0x000000000f087348 */ /* 0x000fea0003c00000 */
[----:B------:R0:W1:Y:S02]  /*31310*/  SHFL.IDX P6, R14, R13, R12, R11 ;  /* 0x0000000c0d0e7389 */ /* 0x00006400000c000b */
[----:B01----:R-:W-:Y:S01]  /*31320*/  ENDCOLLECTIVE ;  /* 0x000000000000791b */ /* 0x003fe20003800000 */
.L_x_6002:
[----:B------:R-:W-:Y:S05]  /*31330*/  BRA `(.L_x_6003) ;  /* 0xffffff0400bc7947 */ /* 0x000fea000383ffff */
.L_x_5683:
[----:B------:R-:W-:Y:S01]  /*31340*/  BSSY B1, `(.L_x_6004) ;  /* 0x0000008000017945 */ /* 0x000fe20003800000 */
[----:B------:R-:W-:Y:S02]  /*31350*/  IMAD.MOV.U32 R13, RZ, RZ, R3 ;  /* 0x000000ffff0d7224 */ /* 0x000fe400078e0003 */
[----:B------:R-:W-:Y:S02]  /*31360*/  IMAD.MOV.U32 R12, RZ, RZ, 0x1 ;  /* 0x00000001ff0c7424 */ /* 0x000fe400078e00ff */
[----:B---3--:R-:W-:Y:S02]  /*31370*/  IMAD.MOV.U32 R11, RZ, RZ, 0x181f ;  /* 0x0000181fff0b7424 */ /* 0x008fe400078e00ff */
[----:B------:R-:W-:-:S07]  /*31380*/  IMAD.MOV.U32 R15, RZ, RZ, -0x1 ;  /* 0xffffffffff0f7424 */ /* 0x000fce00078e00ff */
[----:B012--5:R-:W-:Y:S05]  /*31390*/  WARPSYNC.COLLECTIVE R15, `(.L_x_6005) ;  /* 0x000000000f087348 */ /* 0x027fea0003c00000 */
[----:B--2---:R2:W3:Y:S02]  /*313a0*/  SHFL.IDX P6, R14, R13, R12, R11 ;  /* 0x0000000c0d0e7389 */ /* 0x0044e400000c000b */
[----:B0123-5:R-:W-:Y:S01]  /*313b0*/  ENDCOLLECTIVE ;  /* 0x000000000000791b */ /* 0x02ffe20003800000 */
.L_x_6005:
[----:B------:R-:W-:Y:S05]  /*313c0*/  BSYNC B1 ;  /* 0x0000000000017941 */ /* 0x000fea0003800000 */
.L_x_6004:
        /* <DEDUP_REMOVED lines=8> */
.L_x_6006:
[----:B------:R-:W-:Y:S05]  /*31450*/  BRA `(.L_x_6007) ;  /* 0xffffff0400cc7947 */ /* 0x000fea000383ffff */
.L_x_5686:
[----:B------:R-:W-:Y:S01]  /*31460*/  BSSY B1, `(.L_x_6008) ;  /* 0x0000008000017945 */ /* 0x000fe20003800000 */
[----:B------:R-:W-:Y:S02]  /*31470*/  IMAD.MOV.U32 R13, RZ, RZ, R3 ;  /* 0x000000ffff0d7224 */ /* 0x000fe400078e0003 */
[----:B------:R-:W-:Y:S02]  /*31480*/  IMAD.MOV.U32 R12, RZ, RZ, 0x2 ;  /* 0x00000002ff0c7424 */ /* 0x000fe400078e00ff */
[----:B------:R-:W-:Y:S02]  /*31490*/  IMAD.MOV.U32 R11, RZ, RZ, 0x181f ;  /* 0x0000181fff0b7424 */ /* 0x000fe400078e00ff */
[----:B---3--:R-:W-:-:S07]  /*314a0*/  IMAD.MOV.U32 R15, RZ, RZ, -0x1 ;  /* 0xffffffffff0f7424 */ /* 0x008fce00078e00ff */
[----:B012-4-:R-:W-:Y:S05]  /*314b0*/  WARPSYNC.COLLECTIVE R15, `(.L_x_6009) ;  /* 0x000000000f087348 */ /* 0x017fea0003c00000 */
[----:B--2---:R2:W3:Y:S02]  /*314c0*/  SHFL.IDX P6, R14, R13, R12, R11 ;  /* 0x0000000c0d0e7389 */ /* 0x0044e400000c000b */
[----:B01234-:R-:W-:Y:S01]  /*314d0*/  ENDCOLLECTIVE ;  /* 0x000000000000791b */ /* 0x01ffe20003800000 */
.L_x_6009:
[----:B------:R-:W-:Y:S05]  /*314e0*/  BSYNC B1 ;  /* 0x0000000000017941 */ /* 0x000fea0003800000 */
.L_x_6008:
        /* <DEDUP_REMOVED lines=8> */
.L_x_6010:
[----:B------:R-:W-:Y:S05]  /*31570*/  BRA `(.L_x_6011) ;  /* 0xffffff0400dc7947 */ /* 0x000fea000383ffff */
.L_x_5689:
        /* <DEDUP_REMOVED lines=8> */
.L_x_6013:
[----:B------:R-:W-:Y:S05]  /*31600*/  BSYNC B1 ;  /* 0x0000000000017941 */ /* 0x000fea0003800000 */
.L_x_6012:
        /* <DEDUP_REMOVED lines=8> */
.L_x_6014:
[----:B------:R-:W-:Y:S05]  /*31690*/  BRA `(.L_x_6015) ;  /* 0xffffff0400ec7947 */ /* 0x000fea000383ffff */
.L_x_5691:
[----:B------:R-:W-:Y:S02]  /*316a0*/  IMAD.MOV.U32 R13, RZ, RZ, R37 ;  /* 0x000000ffff0d7224 */ /* 0x000fe400078e0025 */
[----:B------:R-:W-:Y:S02]  /*316b0*/  IMAD.MOV.U32 R12, RZ, RZ, RZ ;  /* 0x000000ffff0c7224 */ /* 0x000fe400078e00ff */
[----:B------:R-:W-:Y:S02]  /*316c0*/  IMAD.MOV.U32 R11, RZ, RZ, 0x1c1f ;  /* 0x00001c1fff0b7424 */ /* 0x000fe400078e00ff */
[----:B------:R-:W-:-:S07]  /*316d0*/  IMAD.MOV.U32 R15, RZ, RZ, -0x1 ;  /* 0xffffffffff0f7424 */ /* 0x000fce00078e00ff */
[----:B------:R-:W-:Y:S05]  /*316e0*/  WARPSYNC.COLLECTIVE R15, `(.L_x_6016) ;  /* 0x000000000f087348 */ /* 0x000fea0003c00000 */
[----:B------:R0:W1:Y:S02]  /*316f0*/  SHFL.IDX P6, R14, R13, R12, R11 ;  /* 0x0000000c0d0e7389 */ /* 0x00006400000c000b */
[----:B01----:R-:W-:Y:S01]  /*31700*/  ENDCOLLECTIVE ;  /* 0x000000000000791b */ /* 0x003fe20003800000 */
.L_x_6016:
[----:B------:R-:W-:Y:S02]  /*31710*/  IMAD.MOV.U32 R13, RZ, RZ, R36 ;  /* 0x000000ffff0d7224 */ /* 0x000fe400078e0024 */
[----:B------:R-:W-:-:S07]  /*31720*/  IMAD.MOV.U32 R38, RZ, RZ, R14 ;  /* 0x000000ffff267224 */ /* 0x000fce00078e000e */
[----:B------:R-:W-:Y:S05]  /*31730*/  WARPSYNC.COLLECTIVE R15, `(.L_x_6017) ;  /* 0x000000000f087348 */ /* 0x000fea0003c00000 */
[----:B------:R0:W1:Y:S02]  /*31740*/  SHFL.IDX P6, R14, R13, R12, R11 ;  /* 0x0000000c0d0e7389 */ /* 0x00006400000c000b */
[----:B01----:R-:W-:Y:S01]  /*31750*/  ENDCOLLECTIVE ;  /* 0x000000000000791b */ /* 0x003fe20003800000 */
.L_x_6017:
[----:B------:R-:W-:Y:S01]  /*31760*/  IMAD.MOV.U32 R11, RZ, RZ, R14 ;  /* 0x000000ffff0b7224 */ /* 0x000fe200078e000e */
[----:B------:R-:W-:Y:S06]  /*31770*/  BRA `(.L_x_6018) ;  /* 0xffffff0800b47947 */ /* 0x000fec000383ffff */
.L_x_5694:
        /* <DEDUP_REMOVED lines=8> */
.L_x_6020:
[----:B------:R-:W-:Y:S05]  /*31800*/  BSYNC B1 ;  /* 0x0000000000017941 */ /* 0x000fea0003800000 */
.L_x_6019:
        /* <DEDUP_REMOVED lines=8> */
.L_x_6021:
[----:B------:R-:W-:Y:S01]  /*31890*/  IMAD.MOV.U32 R33, RZ, RZ, R14 ;  /* 0x000000ffff217224 */ /* 0x000fe200078e000e */
[----:B------:R-:W-:Y:S06]  /*318a0*/  BRA `(.L_x_6022) ;  /* 0xffffff1400b47947 */ /* 0x000fec000383ffff */
.L_x_5698:
[----:B------:R-:W-:Y:S02]  /*318b0*/  IMAD.MOV.U32 R13, RZ, RZ, R3 ;  /* 0x000000ffff0d7224 */ /* 0x000fe400078e0003 */
[----:B------:R-:W-:Y:S02]  /*318c0*/  IMAD.MOV.U32 R12, RZ, RZ, RZ ;  /* 0x000000ffff0c7224 */ /* 0x000fe400078e00ff */
[----:B------:R-:W-:Y:S02]  /*318d0*/  IMAD.MOV.U32 R11, RZ, RZ, 0x181f ;  /* 0x0000181fff0b7424 */ /* 0x000fe400078e00ff */
[----:B------:R-:W-:-:S07]  /*318e0*/  IMAD.MOV.U32 R15, RZ, RZ, -0x1 ;  /* 0xffffffffff0f7424 */ /* 0x000fce00078e00ff */
[----:B0-----:R-:W-:Y:S05]  /*318f0*/  WARPSYNC.COLLECTIVE R15, `(.L_x_6023) ;  /* 0x000000000f087348 */ /* 0x001fea0003c00000 */
[----:B------:R1:W2:Y:S02]  /*31900*/  SHFL.IDX P6, R14, R13, R12, R11 ;  /* 0x0000000c0d0e7389 */ /* 0x0002a400000c000b */
[----:B012---:R-:W-:Y:S01]  /*31910*/  ENDCOLLECTIVE ;  /* 0x000000000000791b */ /* 0x007fe20003800000 */
.L_x_6023:
[----:B------:R-:W-:Y:S02]  /*31920*/  IMAD.MOV.U32 R13, RZ, RZ, R2 ;  /* 0x000000ffff0d7224 */ /* 0x000fe400078e0002 */
[----:B------:R-:W-:-:S07]  /*31930*/  IMAD.MOV.U32 R0, RZ, RZ, R14 ;  /* 0x000000ffff007224 */ /* 0x000fce00078e000e */
[----:B------:R-:W-:Y:S05]  /*31940*/  WARPSYNC.COLLECTIVE R15, `(.L_x_6024) ;  /* 0x000000000f087348 */ /* 0x000fea0003c00000 */
[----:B------:R0:W1:Y:S02]  /*31950*/  SHFL.IDX P6, R14, R13, R12, R11 ;  /* 0x0000000c0d0e7389 */ /* 0x00006400000c000b */
[----:B01----:R-:W-:Y:S01]  /*31960*/  ENDCOLLECTIVE ;  /* 0x000000000000791b */ /* 0x003fe20003800000 */
.L_x_6024:
[----:B------:R-:W-:Y:S05]  /*31970*/  BRA `(.L_x_6025) ;  /* 0xffffff2800d47947 */ /* 0x000fea000383ffff */
.L_x_5701:
        /* <DEDUP_REMOVED lines=8> */
.L_x_6027:
[----:B------:R-:W-:Y:S05]  /*31a00*/  BSYNC B1 ;  /* 0x0000000000017941 */ /* 0x000fea0003800000 */
.L_x_6026:
        /* <DEDUP_REMOVED lines=8> */
.L_x_6028:
[----:B------:R-:W-:Y:S05]  /*31a90*/  BRA `(.L_x_6029) ;  /* 0xffffff2800e87947 */ /* 0x000fea000383ffff */
.L_x_5704:
        /* <DEDUP_REMOVED lines=8> */
.L_x_6031:
[----:B------:R-:W-:Y:S05]  /*31b20*/  BSYNC B1 ;  /* 0x0000000000017941 */ /* 0x000fea0003800000 */
.L_x_6030:
        /* <DEDUP_REMOVED lines=8> */
.L_x_6032:
[----:B------:R-:W-:Y:S05]  /*31bb0*/  BRA `(.L_x_6033) ;  /* 0xffffff2800f87947 */ /* 0x000fea000383ffff */
.L_x_5707:
[----:B------:R-:W-:Y:S01]  /*31bc0*/  BSSY B1, `(.L_x_6034) ;  /* 0x0000008000017945 */ /* 0x000fe20003800000 */
[----:B0-----:R-:W-:Y:S02]  /*31bd0*/  IMAD.MOV.U32 R13, RZ, RZ, R3 ;  /* 0x000000ffff0d7224 */ /* 0x001fe400078e0003 */
[----:B------:R-:W-:Y:S02]  /*31be0*/  IMAD.MOV.U32 R12, RZ, RZ, 0x3 ;  /* 0x00000003ff0c7424 */ /* 0x000fe400078e00ff */
[----:B------:R-:W-:Y:S02]  /*31bf0*/  IMAD.MOV.U32 R11, RZ, RZ, 0x181f ;  /* 0x0000181fff0b7424 */ /* 0x000fe400078e00ff */
[----:B------:R-:W-:-:S07]  /*31c00*/  IMAD.MOV.U32 R15, RZ, RZ, -0x1 ;  /* 0xffffffffff0f7424 */ /* 0x000fce00078e00ff */
[----:B-1234-:R-:W-:Y:S05]  /*31c10*/  WARPSYNC.COLLECTIVE R15, `(.L_x_6035) ;  /* 0x000000000f087348 */ /* 0x01efea0003c00000 */
[----:B----4-:R0:W4:Y:S02]  /*31c20*/  SHFL.IDX P6, R14, R13, R12, R11 ;  /* 0x0000000c0d0e7389 */ /* 0x01012400000c000b */
[----:B01234-:R-:W-:Y:S01]  /*31c30*/  ENDCOLLECTIVE ;  /* 0x000000000000791b */ /* 0x01ffe20003800000 */
.L_x_6035:
[----:B------:R-:W-:Y:S05]  /*31c40*/  BSYNC B1 ;  /* 0x0000000000017941 */ /* 0x000fea0003800000 */
.L_x_6034:
        /* <DEDUP_REMOVED lines=8> */
.L_x_6036:
[----:B------:R-:W-:Y:S05]  /*31cd0*/  BRA `(.L_x_6037) ;  /* 0xffffff2c00087947 */ /* 0x000fea000383ffff */
.L_x_5733:
        /* <DEDUP_REMOVED lines=11> */
.L_x_6039:
[----:B------:R-:W-:Y:S05]  /*31d90*/  BSYNC B1 ;  /* 0x0000000000017941 */ /* 0x000fea0003800000 */
.L_x_6038:
[----:B------:R-:W-:Y:S05]  /*31da0*/  BRA `(.L_x_6040) ;  /* 0xffffff4c00447947 */ /* 0x000fea000383ffff */
.L_x_5735:
[----:B------:R-:W-:Y:S01]  /*31db0*/  BSSY B1, `(.L_x_6041) ;  /* 0x0000006000017945 */ /* 0x000fe20003800000 */
[----:B------:R-:W-:-:S07]  /*31dc0*/  IMAD.MOV.U32 R15, RZ, RZ, -0x1 ;  /* 0xffffffffff0f7424 */ /* 0x000fce00078e00ff */
[----:B0-----:R-:W-:Y:S05]  /*31dd0*/  WARPSYNC.COLLECTIVE R15, `(.L_x_6042) ;  /* 0x000000000f0c7348 */ /* 0x001fea0003c00000 */
[----:B------:R-:W-:Y:S02]  /*31de0*/  ELECT P6, UR62, PT ;  /* 0x00000000003e782f */ /* 0x000fe400038c0000 */
[----:B------:R-:W-:Y:S01]  /*31df0*/  MOV R14, UR62 ;  /* 0x0000003e000e7c02 */ /* 0x000fe20008000f00 */
[----:B0-----:R-:W-:Y:S10]  /*31e00*/  ENDCOLLECTIVE ;  /* 0x000000000000791b */ /* 0x001ff40003800000 */
.L_x_6042:
[----:B------:R-:W-:Y:S05]  /*31e10*/  BSYNC B1 ;  /* 0x0000000000017941 */ /* 0x000fea0003800000 */
.L_x_6041:
[----:B------:R-:W-:Y:S05]  /*31e20*/  BRA `(.L_x_5734) ;  /* 0xffffff4c003c7947 */ /* 0x000fea000383ffff */
.L_x_5737:
[----:B0-----:R0:W1:Y:S02]  /*31e30*/  SYNCS.PHASECHK.TRANS64.TRYWAIT P0, [R23+URZ+0x2a820], R5 ;  /* 0x02a82005170075a7 */ /* 0x001064000800017f */
[----:B-1----:R-:W-:Y:S05]  /*31e40*/  @!P0 NANOSLEEP.SYNCS 0x989680 ;  /* 0x009896800000895d */ /* 0x002fea0003900000 */
[----:B------:R-:W1:Y:S02]  /*31e50*/  @!P0 SYNCS.PHASECHK.TRANS64 P0, [R23+URZ+0x2a820], R5 ;  /* 0x02a82005170085a7 */ /* 0x000e64000800007f */
[----:B-1----:R-:W-:Y:S05]  /*31e60*/  @!P0 BRA `(.L_x_5737) ;  /* 0xfffffffc00f08947 */ /* 0x002fea000383ffff */
[----:B------:R-:W-:Y:S05]  /*31e70*/  BRA `(.L_x_6043) ;  /* 0xffffff4c004c7947 */ /* 0x000fea000383ffff */
.L_x_5741:
[----:B-1----:R1:W2:Y:S02]  /*31e80*/  SYNCS.PHASECHK.TRANS64.TRYWAIT P0, [R11+URZ+0x2a8a0], R10 ;  /* 0x02a8a00a0b0075a7 */ /* 0x0022a4000800017f */
[----:B--2---:R-:W-:Y:S05]  /*31e90*/  @!P0 NANOSLEEP.SYNCS 0x989680 ;  /* 0x009896800000895d */ /* 0x004fea0003900000 */
[----:B------:R-:W2:Y:S02]  /*31ea0*/  @!P0 SYNCS.PHASECHK.TRANS64 P0, [R11+URZ+0x2a8a0], R10 ;  /* 0x02a8a00a0b0085a7 */ /* 0x000ea4000800007f */
[----:B--2---:R-:W-:Y:S05]  /*31eb0*/  @!P0 BRA `(.L_x_5741) ;  /* 0xfffffffc00f08947 */ /* 0x004fea000383ffff */
[----:B------:R-:W-:Y:S05]  /*31ec0*/  BRA `(.L_x_6044) ;  /* 0xffffff4c00647947 */ /* 0x000fea000383ffff */
.L_x_5748:
[----:B0-----:R0:W2:Y:S02]  /*31ed0*/  SYNCS.PHASECHK.TRANS64.TRYWAIT P0, [R11+URZ+0x2a8c0], R10 ;  /* 0x02a8c00a0b0075a7 */ /* 0x0010a4000800017f */
[----:B--2---:R-:W-:Y:S05]  /*31ee0*/  @!P0 NANOSLEEP.SYNCS 0x989680 ;  /* 0x009896800000895d */ /* 0x004fea0003900000 */
[----:B------:R-:W2:Y:S02]  /*31ef0*/  @!P0 SYNCS.PHASECHK.TRANS64 P0, [R11+URZ+0x2a8c0], R10 ;  /* 0x02a8c00a0b0085a7 */ /* 0x000ea4000800007f */
[----:B--2---:R-:W-:Y:S05]  /*31f00*/  @!P0 BRA `(.L_x_5748) ;  /* 0xfffffffc00f08947 */ /* 0x004fea000383ffff */
[----:B------:R-:W-:Y:S05]  /*31f10*/  BRA `(.L_x_6045) ;  /* 0xffffff5000607947 */ /* 0x000fea000383ffff */
.L_x_5757:
[----:B-1----:R1:W2:Y:S02]  /*31f20*/  SYNCS.PHASECHK.TRANS64.TRYWAIT P1, [R10+URZ+0x2a8a0], R8 ;  /* 0x02a8a0080a0075a7 */ /* 0x0022a4000802017f */
[----:B--2---:R-:W-:Y:S05]  /*31f30*/  @!P1 NANOSLEEP.SYNCS 0x989680 ;  /* 0x009896800000995d */ /* 0x004fea0003900000 */
[----:B------:R-:W2:Y:S02]  /*31f40*/  @!P1 SYNCS.PHASECHK.TRANS64 P1, [R10+URZ+0x2a8a0], R8 ;  /* 0x02a8a0080a0095a7 */ /* 0x000ea4000802007f */
[----:B--2---:R-:W-:Y:S05]  /*31f50*/  @!P1 BRA `(.L_x_5757) ;  /* 0xfffffffc00f09947 */ /* 0x004fea000383ffff */
[----:B------:R-:W-:Y:S05]  /*31f60*/  BRA `(.L_x_6046) ;  /* 0xffffff5400947947 */ /* 0x000fea000383ffff */
.L_x_5764:
[----:B0-----:R0:W2:Y:S02]  /*31f70*/  SYNCS.PHASECHK.TRANS64.TRYWAIT P1, [R10+URZ+0x2a8c0], R8 ;  /* 0x02a8c0080a0075a7 */ /* 0x0010a4000802017f */
[----:B--2---:R-:W-:Y:S05]  /*31f80*/  @!P1 NANOSLEEP.SYNCS 0x989680 ;  /* 0x009896800000995d */ /* 0x004fea0003900000 */
[----:B------:R-:W2:Y:S02]  /*31f90*/  @!P1 SYNCS.PHASECHK.TRANS64 P1, [R10+URZ+0x2a8c0], R8 ;  /* 0x02a8c0080a0095a7 */ /* 0x000ea4000802007f */
[----:B--2---:R-:W-:Y:S05]  /*31fa0*/  @!P1 BRA `(.L_x_5764) ;  /* 0xfffffffc00f09947 */ /* 0x004fea000383ffff */
[----:B------:R-:W-:Y:S05]  /*31fb0*/  BRA `(.L_x_6047) ;  /* 0xffffff58008c7947 */ /* 0x000fea000383ffff */
.L_x_5791:
        /* <DEDUP_REMOVED lines=11> */
.L_x_6049:
[----:B------:R-:W-:Y:S05]  /*32070*/  BSYNC B0 ;  /* 0x0000000000007941 */ /* 0x000fea0003800000 */
.L_x_6048:
[----:B------:R-:W-:Y:S05]  /*32080*/  BRA `(.L_x_6050) ;  /* 0xffffff6c00987947 */ /* 0x000fea000383ffff */
.L_x_5794:
[----:B0-----:R-:W2:Y:S02]  /*32090*/  LDL R0, [R1+0x1c] ;  /* 0x00001c0001007983 */ /* 0x001ea40000100800 */
[----:B--2---:R0:W1:Y:S02]  /*320a0*/  SYNCS.PHASECHK.TRANS64.TRYWAIT P0, [R6+URZ+0x2a880], R0 ;  /* 0x02a88000060075a7 */ /* 0x004064000800017f */
[----:B-1----:R-:W-:Y:S05]  /*320b0*/  @!P0 NANOSLEEP.SYNCS 0x989680 ;  /* 0x009896800000895d */ /* 0x002fea0003900000 */
[----:B------:R-:W1:Y:S02]  /*320c0*/  @!P0 SYNCS.PHASECHK.TRANS64 P0, [R6+URZ+0x2a880], R0 ;  /* 0x02a88000060085a7 */ /* 0x000e64000800007f */
[----:B-1----:R-:W-:Y:S05]  /*320d0*/  @!P0 BRA `(.L_x_5794) ;  /* 0xfffffffc00ec8947 */ /* 0x002fea000383ffff */
[----:B------:R-:W-:Y:S05]  /*320e0*/  BRA `(.L_x_6051) ;  /* 0xffffff6c00a87947 */ /* 0x000fea000383ffff */
.L_x_5795:
[----:B------:R-:W-:Y:S01]  /*320f0*/  BSSY B0, `(.L_x_6052) ;  /* 0x0000008000007945 */ /* 0x000fe20003800000 */
[----:B------:R-:W-:Y:S02]  /*32100*/  IMAD.MOV.U32 R13, RZ, RZ, R9 ;  /* 0x000000ffff0d7224 */ /* 0x000fe400078e0009 */
[----:B------:R-:W-:Y:S02]  /*32110*/  IMAD.MOV.U32 R12, RZ, RZ, RZ ;  /* 0x000000ffff0c7224 */ /* 0x000fe400078e00ff */
[----:B------:R-:W-:Y:S02]  /*32120*/  IMAD.MOV.U32 R11, RZ, RZ, 0x1c1f ;  /* 0x00001c1fff0b7424 */ /* 0x000fe400078e00ff */
[----:B------:R-:W-:-:S07]  /*32130*/  IMAD.MOV.U32 R15, RZ, RZ, -0x1 ;  /* 0xffffffffff0f7424 */ /* 0x000fce00078e00ff */
[----:B------:R-:W-:Y:S05]  /*32140*/  WARPSYNC.COLLECTIVE R15, `(.L_x_6053) ;  /* 0x000000000f087348 */ /* 0x000fea0003c00000 */
[----:B------:R0:W1:Y:S02]  /*32150*/  SHFL.IDX P6, R14, R13, R12, R11 ;  /* 0x0000000c0d0e7389 */ /* 0x00006400000c000b */
[----:B01----:R-:W-:Y:S01]  /*32160*/  ENDCOLLECTIVE ;  /* 0x000000000000791b */ /* 0x003fe20003800000 */
.L_x_6053:
[----:B------:R-:W-:Y:S05]  /*32170*/  BSYNC B0 ;  /* 0x0000000000007941 */ /* 0x000fea0003800000 */
.L_x_6052:
[----:B------:R-:W-:Y:S01]  /*32180*/  IMAD.MOV.U32 R13, RZ, RZ, R8 ;  /* 0x000000ffff0d7224 */ /* 0x000fe200078e0008 */
[----:B------:R-:W-:Y:S01]  /*32190*/  LOP3.LUT R27, R32, 0x80, RZ, 0xfc, !PT ;  /* 0x00000080201b7812 */ /* 0x000fe200078efcff */
        /* <DEDUP_REMOVED lines=9> */
.L_x_6054:
        /* <DEDUP_REMOVED lines=24> */
.L_x_6055:
        /* <DEDUP_REMOVED lines=9> */
.L_x_6056:
[----:B------:R-:W-:Y:S02]  /*32440*/  IMAD.MOV.U32 R13, RZ, RZ, R9 ;  /* 0x000000ffff0d7224 */ /* 0x000fe400078e0009 */
[----:B------:R-:W-:Y:S02]  /*32450*/  IMAD.MOV.U32 R12, RZ, RZ, 0x2 ;  /* 0x00000002ff0c7424 */ /* 0x000fe400078e00ff */
[----:B------:R-:W-:-:S07]  /*32460*/  IMAD.MOV.U32 R2, RZ, RZ, R14 ;  /* 0x000000ffff027224 */ /* 0x000fce00078e000e */
[----:B------:R-:W-:Y:S05]  /*32470*/  WARPSYNC.COLLECTIVE R15, `(.L_x_6057) ;  /* 0x000000000f087348 */ /* 0x000fea0003c00000 */
[----:B------:R0:W1:Y:S02]  /*32480*/  SHFL.IDX P6, R14, R13, R12, R11 ;  /* 0x0000000c0d0e7389 */ /* 0x00006400000c000b */
[----:B01----:R-:W-:Y:S01]  /*32490*/  ENDCOLLECTIVE ;  /* 0x000000000000791b */ /* 0x003fe20003800000 */
.L_x_6057:
        /* <DEDUP_REMOVED lines=16> */
.L_x_6058:
[----:B------:R-:W-:Y:S02]  /*325a0*/  IMAD.MOV.U32 R13, RZ, RZ, R9 ;  /* 0x000000ffff0d7224 */ /* 0x000fe400078e0009 */
[----:B------:R-:W-:Y:S02]  /*325b0*/  IMAD.MOV.U32 R12, RZ, RZ, 0x3 ;  /* 0x00000003ff0c7424 */ /* 0x000fe400078e00ff */
[----:B------:R-:W-:-:S07]  /*325c0*/  IMAD.MOV.U32 R2, RZ, RZ, R14 ;  /* 0x000000ffff027224 */ /* 0x000fce00078e000e */
[----:B------:R-:W-:Y:S05]  /*325d0*/  WARPSYNC.COLLECTIVE R15, `(.L_x_6059) ;  /* 0x000000000f087348 */ /* 0x000fea0003c00000 */
[----:B------:R0:W1:Y:S02]  /*325e0*/  SHFL.IDX P6, R14, R13, R12, R11 ;  /* 0x0000000c0d0e7389 */ /* 0x00006400000c000b */
[----:B01----:R-:W-:Y:S01]  /*325f0*/  ENDCOLLECTIVE ;  /* 0x000000000000791b */ /* 0x003fe20003800000 */
.L_x_6059:
        /* <DEDUP_REMOVED lines=13> */
.L_x_6060:
        /* <DEDUP_REMOVED lines=11> */
.L_x_5800:
[----:B--2---:R-:W2:Y:S02]  /*32780*/  LDL R2, [R1+0x1c] ;  /* 0x00001c0001027983 */ /* 0x004ea40000100800 */
[----:B--2---:R2:W3:Y:S02]  /*32790*/  SYNCS.PHASECHK.TRANS64.TRYWAIT P0, [R6+URZ+0x2a840], R2 ;  /* 0x02a84002060075a7 */ /* 0x0044e4000800017f */
[----:B---3--:R-:W-:Y:S05]  /*327a0*/  @!P0 NANOSLEEP.SYNCS 0x989680 ;  /* 0x009896800000895d */ /* 0x008fea0003900000 */
[----:B------:R-:W3:Y:S02]  /*327b0*/  @!P0 SYNCS.PHASECHK.TRANS64 P0, [R6+URZ+0x2a840], R2 ;  /* 0x02a84002060085a7 */ /* 0x000ee4000800007f */
[----:B---3--:R-:W-:Y:S05]  /*327c0*/  @!P0 BRA `(.L_x_5800) ;  /* 0xfffffffc00ec8947 */ /* 0x008fea000383ffff */
[----:B------:R-:W-:Y:S05]  /*327d0*/  BRA `(.L_x_6062) ;  /* 0xffffff6c00787947 */ /* 0x000fea000383ffff */
.L_x_5801:
        /* <DEDUP_REMOVED lines=8> */
.L_x_6064:
[----:B------:R-:W-:Y:S05]  /*32860*/  BSYNC B0 ;  /* 0x0000000000007941 */ /* 0x000fea0003800000 */
.L_x_6063:
        /* <DEDUP_REMOVED lines=8> */
.L_x_6065:
        /* <DEDUP_REMOVED lines=16> */
.L_x_6066:
        /* <DEDUP_REMOVED lines=11> */
.L_x_6067:
[----:B------:R-:W-:Y:S02]  /*32aa0*/  IMAD.MOV.U32 R13, RZ, RZ, R5 ;  /* 0x000000ffff0d7224 */ /* 0x000fe400078e0005 */
[----:B------:R-:W-:Y:S02]  /*32ab0*/  IMAD.MOV.U32 R12, RZ, RZ, 0x2 ;  /* 0x00000002ff0c7424 */ /* 0x000fe400078e00ff */
[----:B------:R-:W-:-:S07]  /*32ac0*/  IMAD.MOV.U32 R3, RZ, RZ, R14 ;  /* 0x000000ffff037224 */ /* 0x000fce00078e000e */
[----:B------:R-:W-:Y:S05]  /*32ad0*/  WARPSYNC.COLLECTIVE R15, `(.L_x_6068) ;  /* 0x000000000f087348 */ /* 0x000fea0003c00000 */
[----:B------:R0:W1:Y:S02]  /*32ae0*/  SHFL.IDX P6, R14, R13, R12, R11 ;  /* 0x0000000c0d0e7389 */ /* 0x00006400000c000b */
[----:B01----:R-:W-:Y:S01]  /*32af0*/  ENDCOLLECTIVE ;  /* 0x000000000000791b */ /* 0x003fe20003800000 */
.L_x_6068:
        /* <DEDUP_REMOVED lines=16> */
.L_x_6069:
[----:B------:R-:W-:Y:S02]  /*32c00*/  IMAD.MOV.U32 R13, RZ, RZ, R5 ;  /* 0x000000ffff0d7224 */ /* 0x000fe400078e0005 */
[----:B------:R-:W-:Y:S02]  /*32c10*/  IMAD.MOV.U32 R12, RZ, RZ, 0x3 ;  /* 0x00000003ff0c7424 */ /* 0x000fe400078e00ff */
[----:B------:R-:W-:-:S07]  /*32c20*/  IMAD.MOV.U32 R3, RZ, RZ, R14 ;  /* 0x000000ffff037224 */ /* 0x000fce00078e000e */
[----:B------:R-:W-:Y:S05]  /*32c30*/  WARPSYNC.COLLECTIVE R15, `(.L_x_6070) ;  /* 0x000000000f087348 */ /* 0x000fea0003c00000 */
[----:B------:R0:W1:Y:S02]  /*32c40*/  SHFL.IDX P6, R14, R13, R12, R11 ;  /* 0x0000000c0d0e7389 */ /* 0x00006400000c000b */
[----:B01----:R-:W-:Y:S01]  /*32c50*/  ENDCOLLECTIVE ;  /* 0x000000000000791b */ /* 0x003fe20003800000 */
.L_x_6070:
        /* <DEDUP_REMOVED lines=10> */
.L_x_6071:
        /* <DEDUP_REMOVED lines=8> */
.L_x_5806:
        /* <DEDUP_REMOVED lines=9> */
.L_x_6073:
[C---:B------:R-:W-:Y:S01]  /*32e10*/  VIADD R6, R17.reuse, 0x20 ;  /* 0x0000002011067836 */ /* 0x040fe20000000000 */
[----:B------:R-:W-:Y:S01]  /*32e20*/  ISETP.GE.AND P2, PT, R17, R35, PT ;  /* 0x000000231100720c */ /* 0x000fe20003f46270 */
[----:B------:R-:W-:Y:S02]  /*32e30*/  IMAD.MOV.U32 R13, RZ, RZ, R4 ;  /* 0x000000ffff0d7224 */ /* 0x000fe400078e0004 */
[----:B------:R-:W-:-:S10]  /*32e40*/  IMAD.MOV.U32 R2, RZ, RZ, R14 ;  /* 0x000000ffff027224 */ /* 0x000fd400078e000e */
[----:B------:R-:W-:Y:S05]  /*32e50*/  WARPSYNC.COLLECTIVE R15, `(.L_x_6074) ;  /* 0x000000000f087348 */ /* 0x000fea0003c00000 */
[----:B------:R0:W1:Y:S02]  /*32e60*/  SHFL.IDX P6, R14, R13, R12, R11 ;  /* 0x0000000c0d0e7389 */ /* 0x00006400000c000b */
[----:B01----:R-:W-:Y:S01]  /*32e70*/  ENDCOLLECTIVE ;  /* 0x000000000000791b */ /* 0x003fe20003800000 */
.L_x_6074:
[----:B------:R-:W-:Y:S02]  /*32e80*/  IMAD.MOV.U32 R13, RZ, RZ, R0 ;  /* 0x000000ffff0d7224 */ /* 0x000fe400078e0000 */
[----:B------:R-:W-:Y:S02]  /*32e90*/  IMAD.MOV.U32 R12, RZ, RZ, 0x1 ;  /* 0x00000001ff0c7424 */ /* 0x000fe400078e00ff */
[----:B------:R-:W-:-:S07]  /*32ea0*/  IMAD.MOV.U32 R3, RZ, RZ, R14 ;  /* 0x000000ffff037224 */ /* 0x000fce00078e000e */
[----:B------:R-:W-:Y:S05]  /*32eb0*/  WARPSYNC.COLLECTIVE R15, `(.L_x_6075) ;  /* 0x000000000f087348 */ /* 0x000fea0003c00000 */
[----:B------:R0:W1:Y:S02]  /*32ec0*/  SHFL.IDX P6, R14, R13, R12, R11 ;  /* 0x0000000c0d0e7389 */ /* 0x00006400000c000b */
[----:B01----:R-:W-:Y:S01]  /*32ed0*/  ENDCOLLECTIVE ;  /* 0x000000000000791b */ /* 0x003fe20003800000 */
.L_x_6075:
        /* <DEDUP_REMOVED lines=17> */
.L_x_6076:
[----:B------:R-:W-:Y:S02]  /*32ff0*/  IMAD.MOV.U32 R13, RZ, RZ, R0 ;  /* 0x000000ffff0d7224 */ /* 0x000fe400078e0000 */
[----:B------:R-:W-:Y:S02]  /*33000*/  IMAD.MOV.U32 R12, RZ, RZ, 0x2 ;  /* 0x00000002ff0c7424 */ /* 0x000fe400078e00ff */
[----:B------:R-:W-:-:S07]  /*33010*/  IMAD.MOV.U32 R3, RZ, RZ, R14 ;  /* 0x000000ffff037224 */ /* 0x000fce00078e000e */
[----:B------:R-:W-:Y:S05]  /*33020*/  WARPSYNC.COLLECTIVE R15, `(.L_x_6077) ;  /* 0x000000000f087348 */ /* 0x000fea0003c00000 */
[----:B------:R0:W1:Y:S02]  /*33030*/  SHFL.IDX P6, R14, R13, R12, R11 ;  /* 0x0000000c0d0e7389 */ /* 0x00006400000c000b */
[----:B01----:R-:W-:Y:S01]  /*33040*/  ENDCOLLECTIVE ;  /* 0x000000000000791b */ /* 0x003fe20003800000 */
.L_x_6077:
        /* <DEDUP_REMOVED lines=18> */
.L_x_6078:
[----:B------:R-:W-:Y:S02]  /*33170*/  IMAD.MOV.U32 R13, RZ, RZ, R0 ;  /* 0x000000ffff0d7224 */ /* 0x000fe400078e0000 */
[----:B------:R-:W-:Y:S02]  /*33180*/  IMAD.MOV.U32 R12, RZ, RZ, 0x3 ;  /* 0x00000003ff0c7424 */ /* 0x000fe400078e00ff */
[----:B------:R-:W-:-:S07]  /*33190*/  IMAD.MOV.U32 R3, RZ, RZ, R14 ;  /* 0x000000ffff037224 */ /* 0x000fce00078e000e */
[----:B------:R-:W-:Y:S05]  /*331a0*/  WARPSYNC.COLLECTIVE R15, `(.L_x_6079) ;  /* 0x000000000f087348 */ /* 0x000fea0003c00000 */
[----:B------:R0:W1:Y:S02]  /*331b0*/  SHFL.IDX P6, R14, R13, R12, R11 ;  /* 0x0000000c0d0e7389 */ /* 0x00006400000c000b */
[----:B01----:R-:W-:Y:S01]  /*331c0*/  ENDCOLLECTIVE ;  /* 0x000000000000791b */ /* 0x003fe20003800000 */
.L_x_6079:
        /* <DEDUP_REMOVED lines=10> */
.L_x_6080:
[----:B------:R-:W-:Y:S01]  /*33270*/  @!PT LDS RZ, [RZ] ;  /* 0x00000000fffff984 */ /* 0x000fe20000000800 */
[----:B------:R-:W-:Y:S01]  /*33280*/  @!PT LDS RZ, [RZ] ;  /* 0x00000000fffff984 */ /* 0x000fe20000000800 */
[----:B------:R-:W-:Y:S01]  /*33290*/  @!PT LDS RZ, [RZ] ;  /* 0x00000000fffff984 */ /* 0x000fe20000000800 */
[----:B------:R-:W-:Y:S04]  /*332a0*/  @!P2 LDGSTS.E.BYPASS.LTC128B.128 [R8+0x19400], desc[UR42][R2.64], !P3 ;  /* 0x194000000208afae */ /* 0x000fe8000d901d6a */
[----:B------:R-:W-:Y:S04]  /*332b0*/  @!P2 LDGSTS.E.BYPASS.LTC128B.128 [R8+0x1b400], desc[UR42][R2.64+0x40], !P0 ;  /* 0x1b4000400208afae */ /* 0x000fe8000c101d6a */
[----:B------:R0:W-:Y:S02]  /*332c0*/  @!P2 LDGSTS.E.BYPASS.LTC128B.128 [R8+0x1d400], desc[UR42][R2.64+0x80], !P1 ;  /* 0x1d4000800208afae */ /* 0x0001e4000c901d6a */
[----:B0-----:R-:W-:Y:S01]  /*332d0*/  IMAD.MOV.U32 R2, RZ, RZ, R14 ;  /* 0x000000ffff027224 */ /* 0x001fe200078e000e */
[----:B------:R-:W-:Y:S06]  /*332e0*/  BRA `(.L_x_6081) ;  /* 0xffffff7000147947 */ /* 0x000fec000383ffff */
.L_x_5811:
[----:B-1----:R1:W2:Y:S02]  /*332f0*/  SYNCS.PHASECHK.TRANS64.TRYWAIT P0, [R23+URZ+0x2a820], R0 ;  /* 0x02a82000170075a7 */ /* 0x0022a4000800017f */
[----:B--2---:R-:W-:Y:S05]  /*33300*/  @!P0 NANOSLEEP.SYNCS 0x989680 ;  /* 0x009896800000895d */ /* 0x004fea0003900000 */
[----:B------:R-:W2:Y:S02]  /*33310*/  @!P0 SYNCS.PHASECHK.TRANS64 P0, [R23+URZ+0x2a820], R0 ;  /* 0x02a82000170085a7 */ /* 0x000ea4000800007f */
[----:B--2---:R-:W-:Y:S05]  /*33320*/  @!P0 BRA `(.L_x_5811) ;  /* 0xfffffffc00f08947 */ /* 0x004fea000383ffff */
[----:B------:R-:W-:Y:S05]  /*33330*/  BRA `(.L_x_6082) ;  /* 0xffffff7000847947 */ /* 0x000fea000383ffff */
.L_x_5815:
[----:B0-----:R0:W1:Y:S02]  /*33340*/  SYNCS.PHASECHK.TRANS64.TRYWAIT P0, [R4+URZ+0x2a880], R17 ;  /* 0x02a88011040075a7 */ /* 0x001064000800017f */
[----:B-1----:R-:W-:Y:S05]  /*33350*/  @!P0 NANOSLEEP.SYNCS 0x989680 ;  /* 0x009896800000895d */ /* 0x002fea0003900000 */
[----:B------:R-:W1:Y:S02]  /*33360*/  @!P0 SYNCS.PHASECHK.TRANS64 P0, [R4+URZ+0x2a880], R17 ;  /* 0x02a88011040085a7 */ /* 0x000e64000800007f */
[----:B-1----:R-:W-:Y:S05]  /*33370*/  @!P0 BRA `(.L_x_5815) ;  /* 0xfffffffc00f08947 */ /* 0x002fea000383ffff */
[----:B------:R-:W-:Y:S05]  /*33380*/  BRA `(.L_x_6083) ;  /* 0xffffff7400447947 */ /* 0x000fea000383ffff */
.L_x_5816:
        /* <DEDUP_REMOVED lines=8> */
.L_x_6085:
[----:B------:R-:W-:Y:S05]  /*33410*/  BSYNC B0 ;  /* 0x0000000000007941 */ /* 0x000fea0003800000 */
.L_x_6084:
        /* <DEDUP_REMOVED lines=8> */
.L_x_6086:
[----:B------:R-:W-:Y:S02]  /*334a0*/  IMAD.MOV.U32 R13, RZ, RZ, R27 ;  /* 0x000000ffff0d7224 */ /* 0x000fe400078e001b */
[----:B------:R-:W-:Y:S02]  /*334b0*/  IMAD.MOV.U32 R12, RZ, RZ, 0x1 ;  /* 0x00000001ff0c7424 */ /* 0x000fe400078e00ff */
[----:B------:R-:W-:-:S07]  /*334c0*/  IMAD.MOV.U32 R2, RZ, RZ, R14 ;  /* 0x000000ffff027224 */ /* 0x000fce00078e000e */
[----:B------:R-:W-:Y:S05]  /*334d0*/  WARPSYNC.COLLECTIVE R15, `(.L_x_6087) ;  /* 0x000000000f087348 */ /* 0x000fea0003c00000 */
[----:B------:R0:W1:Y:S02]  /*334e0*/  SHFL.IDX P6, R14, R13, R12, R11 ;  /* 0x0000000c0d0e7389 */ /* 0x00006400000c000b */
[----:B01----:R-:W-:Y:S01]  /*334f0*/  ENDCOLLECTIVE ;  /* 0x000000000000791b */ /* 0x003fe20003800000 */
.L_x_6087:
        /* <DEDUP_REMOVED lines=14> */
.L_x_6088:
[----:B------:R-:W-:Y:S02]  /*335e0*/  IMAD.MOV.U32 R13, RZ, RZ, R27 ;  /* 0x000000ffff0d7224 */ /* 0x000fe400078e001b */
[----:B------:R-:W-:Y:S02]  /*335f0*/  IMAD.MOV.U32 R12, RZ, RZ, 0x2 ;  /* 0x00000002ff0c7424 */ /* 0x000fe400078e00ff */
[----:B------:R-:W-:-:S07]  /*33600*/  IMAD.MOV.U32 R2, RZ, RZ, R14 ;  /* 0x000000ffff027224 */ /* 0x000fce00078e000e */
[----:B------:R-:W-:Y:S05]  /*33610*/  WARPSYNC.COLLECTIVE R15, `(.L_x_6089) ;  /* 0x000000000f087348 */ /* 0x000fea0003c00000 */
[----:B------:R0:W1:Y:S02]  /*33620*/  SHFL.IDX P6, R14, R13, R12, R11 ;  /* 0x0000000c0d0e7389 */ /* 0x00006400000c000b */
[----:B01----:R-:W-:Y:S01]  /*33630*/  ENDCOLLECTIVE ;  /* 0x000000000000791b */ /* 0x003fe20003800000 */
.L_x_6089:
        /* <DEDUP_REMOVED lines=13> */
.L_x_6090:
[----:B------:R-:W-:Y:S02]  /*33710*/  IMAD.MOV.U32 R13, RZ, RZ, R27 ;  /* 0x000000ffff0d7224 */ /* 0x000fe400078e001b */
[----:B------:R-:W-:Y:S02]  /*33720*/  IMAD.MOV.U32 R12, RZ, RZ, 0x3 ;  /* 0x00000003ff0c7424 */ /* 0x000fe400078e00ff */
[----:B------:R-:W-:-:S07]  /*33730*/  IMAD.MOV.U32 R2, RZ, RZ, R14 ;  /* 0x000000ffff027224 */ /* 0x000fce00078e000e */
[----:B------:R-:W-:Y:S05]  /*33740*/  WARPSYNC.COLLECTIVE R15, `(.L_x_6091) ;  /* 0x000000000f087348 */ /* 0x000fea0003c00000 */
[----:B------:R0:W1:Y:S02]  /*33750*/  SHFL.IDX P6, R14, R13, R12, R11 ;  /* 0x0000000c0d0e7389 */ /* 0x00006400000c000b */
[----:B01----:R-:W-:Y:S01]  /*33760*/  ENDCOLLECTIVE ;  /* 0x000000000000791b */ /* 0x003fe20003800000 */
.L_x_6091:
        /* <DEDUP_REMOVED lines=13> */
.L_x_6092:
[----:B------:R-:W-:Y:S01]  /*33840*/  IMAD.MOV.U32 R2, RZ, RZ, R14 ;  /* 0x000000ffff027224 */ /* 0x000fe200078e000e */
[----:B------:R-:W-:Y:S06]  /*33850*/  BRA `(.L_x_6093) ;  /* 0xffffff7000dc7947 */ /* 0x000fec000383ffff */
.L_x_5821:
[----:B---3--:R3:W4:Y:S02]  /*33860*/  SYNCS.PHASECHK.TRANS64.TRYWAIT P0, [R4+URZ+0x2a840], R17 ;  /* 0x02a84011040075a7 */ /* 0x008724000800017f */
[----:B----4-:R-:W-:Y:S05]  /*33870*/  @!P0 NANOSLEEP.SYNCS 0x989680 ;  /* 0x009896800000895d */ /* 0x010fea0003900000 */
[----:B------:R-:W4:Y:S02]  /*33880*/  @!P0 SYNCS.PHASECHK.TRANS64 P0, [R4+URZ+0x2a840], R17 ;  /* 0x02a84011040085a7 */ /* 0x000f24000800007f */
[----:B----4-:R-:W-:Y:S05]  /*33890*/  @!P0 BRA `(.L_x_5821) ;  /* 0xfffffffc00f08947 */ /* 0x010fea000383ffff */
[----:B------:R-:W-:Y:S05]  /*338a0*/  BRA `(.L_x_6094) ;  /* 0xffffff7400347947 */ /* 0x000fea000383ffff */
.L_x_5822:
        /* <DEDUP_REMOVED lines=8> */
.L_x_6096:
[----:B------:R-:W-:Y:S05]  /*33930*/  BSYNC B0 ;  /* 0x0000000000007941 */ /* 0x000fea0003800000 */
.L_x_6095:
        /* <DEDUP_REMOVED lines=8> */
.L_x_6097:
[----:B------:R-:W-:Y:S02]  /*339c0*/  IMAD.MOV.U32 R13, RZ, RZ, R8 ;  /* 0x000000ffff0d7224 */ /* 0x000fe400078e0008 */
[----:B------:R-:W-:Y:S02]  /*339d0*/  IMAD.MOV.U32 R12, RZ, RZ, 0x1 ;  /* 0x00000001ff0c7424 */ /* 0x000fe400078e00ff */
[----:B------:R-:W-:-:S07]  /*339e0*/  IMAD.MOV.U32 R2, RZ, RZ, R14 ;  /* 0x000000ffff027224 */ /* 0x000fce00078e000e */
[----:B------:R-:W-:Y:S05]  /*339f0*/  WARPSYNC.COLLECTIVE R15, `(.L_x_6098) ;  /* 0x000000000f087348 */ /* 0x000fea0003c00000 */
[----:B------:R0:W1:Y:S02]  /*33a00*/  SHFL.IDX P6, R14, R13, R12, R11 ;  /* 0x0000000c0d0e7389 */ /* 0x00006400000c000b */
[----:B01----:R-:W-:Y:S01]  /*33a10*/  ENDCOLLECTIVE ;  /* 0x000000000000791b */ /* 0x003fe20003800000 */
.L_x_6098:
        /* <DEDUP_REMOVED lines=13> */
.L_x_6099:
[----:B------:R-:W-:Y:S02]  /*33af0*/  IMAD.MOV.U32 R13, RZ, RZ, R8 ;  /* 0x000000ffff0d7224 */ /* 0x000fe400078e0008 */
[----:B------:R-:W-:Y:S02]  /*33b00*/  IMAD.MOV.U32 R12, RZ, RZ, 0x2 ;  /* 0x00000002ff0c7424 */ /* 0x000fe400078e00ff */
[----:B------:R-:W-:-:S07]  /*33b10*/  IMAD.MOV.U32 R2, RZ, RZ, R14 ;  /* 0x000000ffff027224 */ /* 0x000fce00078e000e */
[----:B------:R-:W-:Y:S05]  /*33b20*/  WARPSYNC.COLLECTIVE R15, `(.L_x_6100) ;  /* 0x000000000f087348 */ /* 0x000fea0003c00000 */
[----:B------:R0:W1:Y:S02]  /*33b30*/  SHFL.IDX P6, R14, R13, R12, R11 ;  /* 0x0000000c0d0e7389 */ /* 0x00006400000c000b */
[----:B01----:R-:W-:Y:S01]  /*33b40*/  ENDCOLLECTIVE ;  /* 0x000000000000791b */ /* 0x003fe20003800000 */
.L_x_6100:
        /* <DEDUP_REMOVED lines=13> */
.L_x_6101:
[----:B------:R-:W-:Y:S02]  /*33c20*/  IMAD.MOV.U32 R13, RZ, RZ, R8 ;  /* 0x000000ffff0d7224 */ /* 0x000fe400078e0008 */
[----:B------:R-:W-:Y:S02]  /*33c30*/  IMAD.MOV.U32 R12, RZ, RZ, 0x3 ;  /* 0x00000003ff0c7424 */ /* 0x000fe400078e00ff */
[----:B------:R-:W-:-:S07]  /*33c40*/  IMAD.MOV.U32 R2, RZ, RZ, R14 ;  /* 0x000000ffff027224 */ /* 0x000fce00078e000e */
[----:B------:R-:W-:Y:S05]  /*33c50*/  WARPSYNC.COLLECTIVE R15, `(.L_x_6102) ;  /* 0x000000000f087348 */ /* 0x000fea0003c00000 */
[----:B------:R0:W1:Y:S02]  /*33c60*/  SHFL.IDX P6, R14, R13, R12, R11 ;  /* 0x0000000c0d0e7389 */ /* 0x00006400000c000b */
[----:B01----:R-:W-:Y:S01]  /*33c70*/  ENDCOLLECTIVE ;  /* 0x000000000000791b */ /* 0x003fe20003800000 */
.L_x_6102:
        /* <DEDUP_REMOVED lines=13> */
.L_x_6103:
[----:B------:R-:W-:Y:S01]  /*33d50*/  IMAD.MOV.U32 R2, RZ, RZ, R14 ;  /* 0x000000ffff027224 */ /* 0x000fe200078e000e */
[----:B------:R-:W-:Y:S06]  /*33d60*/  BRA `(.L_x_6104) ;  /* 0xffffff7000c47947 */ /* 0x000fec000383ffff */
.L_x_5827:
[----:B------:R0:W0:Y:S02]  /*33d70*/  SYNCS.PHASECHK.TRANS64.TRYWAIT P2, [R2+URZ+0x2a870], R0 ;  /* 0x02a87000020075a7 */ /* 0x000024000804017f */
[----:B0-----:R-:W-:Y:S05]  /*33d80*/  @!P2 NANOSLEEP.SYNCS 0x989680 ;  /* 0x009896800000a95d */ /* 0x001fea0003900000 */
[----:B------:R-:W0:Y:S02]  /*33d90*/  @!P2 SYNCS.PHASECHK.TRANS64 P2, [R2+URZ+0x2a870], R0 ;  /* 0x02a870000200a5a7 */ /* 0x000e24000804007f */
[----:B0-----:R-:W-:Y:S05]  /*33da0*/  @!P2 BRA `(.L_x_5827) ;  /* 0xfffffffc00f0a947 */ /* 0x001fea000383ffff */
[----:B------:R-:W-:Y:S05]  /*33db0*/  BRA `(.L_x_6105) ;  /* 0xffffff7400307947 */ /* 0x000fea000383ffff */
.L_x_5829:
[----:B------:R0:W0:Y:S02]  /*33dc0*/  SYNCS.PHASECHK.TRANS64.TRYWAIT P2, [R2+URZ+0x2a860], R3 ;  /* 0x02a86003020075a7 */ /* 0x000024000804017f */
[----:B0-----:R-:W-:Y:S05]  /*33dd0*/  @!P2 NANOSLEEP.SYNCS 0x989680 ;  /* 0x009896800000a95d */ /* 0x001fea0003900000 */
[----:B------:R-:W0:Y:S02]  /*33de0*/  @!P2 SYNCS.PHASECHK.TRANS64 P2, [R2+URZ+0x2a860], R3 ;  /* 0x02a860030200a5a7 */ /* 0x000e24000804007f */
[----:B0-----:R-:W-:Y:S05]  /*33df0*/  @!P2 BRA `(.L_x_5829) ;  /* 0xfffffffc00f0a947 */ /* 0x001fea000383ffff */
[----:B------:R-:W-:Y:S05]  /*33e00*/  BRA `(.L_x_6106) ;  /* 0xffffff7400407947 */ /* 0x000fea000383ffff */
.L_x_5837:
[----:B0-----:R0:W1:Y:S02]  /*33e10*/  SYNCS.PHASECHK.TRANS64.TRYWAIT P1, [R2+URZ+0x2a870], R3 ;  /* 0x02a87003020075a7 */ /* 0x001064000802017f */
[----:B-1----:R-:W-:Y:S05]  /*33e20*/  @!P1 NANOSLEEP.SYNCS 0x989680 ;  /* 0x009896800000995d */ /* 0x002fea0003900000 */
[----:B------:R-:W1:Y:S02]  /*33e30*/  @!P1 SYNCS.PHASECHK.TRANS64 P1, [R2+URZ+0x2a870], R3 ;  /* 0x02a87003020095a7 */ /* 0x000e64000802007f */
[----:B-1----:R-:W-:Y:S05]  /*33e40*/  @!P1 BRA `(.L_x_5837) ;  /* 0xfffffffc00f09947 */ /* 0x002fea000383ffff */
[----:B------:R-:W-:Y:S05]  /*33e50*/  BRA `(.L_x_6107) ;  /* 0xffffff7c00987947 */ /* 0x000fea000383ffff */
.L_x_5839:
[----:B0-----:R0:W1:Y:S02]  /*33e60*/  SYNCS.PHASECHK.TRANS64.TRYWAIT P1, [R2+URZ+0x2a860], R3 ;  /* 0x02a86003020075a7 */ /* 0x001064000802017f */
[----:B-1----:R-:W-:Y:S05]  /*33e70*/  @!P1 NANOSLEEP.SYNCS 0x989680 ;  /* 0x009896800000995d */ /* 0x002fea0003900000 */
[----:B------:R-:W1:Y:S02]  /*33e80*/  @!P1 SYNCS.PHASECHK.TRANS64 P1, [R2+URZ+0x2a860], R3 ;  /* 0x02a86003020095a7 */ /* 0x000e64000802007f */
[----:B-1----:R-:W-:Y:S05]  /*33e90*/  @!P1 BRA `(.L_x_5839) ;  /* 0xfffffffc00f09947 */ /* 0x002fea000383ffff */
[----:B------:R-:W-:Y:S05]  /*33ea0*/  BRA `(.L_x_6108) ;  /* 0xffffff7c00a47947 */ /* 0x000fea000383ffff */
.L_x_5844:
        /* <DEDUP_REMOVED lines=8> */
.L_x_6110:
[----:B------:R-:W-:Y:S05]  /*33f30*/  BSYNC B0 ;  /* 0x0000000000007941 */ /* 0x000fea0003800000 */
.L_x_6109:
        /* <DEDUP_REMOVED lines=9> */
.L_x_6111:
        /* <DEDUP_REMOVED lines=9> */
[----:B-1----:R-:W-:-:S06]  /*34060*/  @!P1 IMAD.WIDE R2, R8, 0x4, R4 ;  /* 0x0000000408029825 */ /* 0x002fcc00078e0204 */
        /* <DEDUP_REMOVED lines=9> */
[----:B------:R-:W-:-:S04]  /*34100*/  IMAD R2, R5, R17, RZ ;  /* 0x0000001105027224 */ /* 0x000fc800078e02ff */
[----:B------:R-:W-:-:S07]  /*34110*/  IMAD.MOV.U32 R13, RZ, RZ, R2 ;  /* 0x000000ffff0d7224 */ /* 0x000fce00078e0002 */
[----:B------:R-:W-:Y:S05]  /*34120*/  WARPSYNC.COLLECTIVE R15, `(.L_x_6112) ;  /* 0x000000000f087348 */ /* 0x000fea0003c00000 */
[----:B------:R0:W1:Y:S02]  /*34130*/  SHFL.UP P6, R14, R13, R12, R11 ;  /* 0x0400000c0d0e7389 */ /* 0x00006400000c000b */
[----:B01----:R-:W-:Y:S01]  /*34140*/  ENDCOLLECTIVE ;  /* 0x000000000000791b */ /* 0x003fe20003800000 */
.L_x_6112:
[----:B------:R-:W-:Y:S02]  /*34150*/  IMAD.MOV.U32 R12, RZ, RZ, 0x2 ;  /* 0x00000002ff0c7424 */ /* 0x000fe400078e00ff */
[----:B------:R-:W-:-:S05]  /*34160*/  IMAD.MOV.U32 R3, RZ, RZ, R14 ;  /* 0x000000ffff037224 */ /* 0x000fca00078e000e */
[----:B------:R-:W-:-:S05]  /*34170*/  SEL R3, R3, RZ, P1 ;  /* 0x000000ff03037207 */ /* 0x000fca0000800000 */
[----:B------:R-:W-:-:S04]  /*34180*/  IMAD.IADD R2, R2, 0x1, R3 ;  /* 0x0000000102027824 */ /* 0x000fc800078e0203 */
[----:B------:R-:W-:-:S07]  /*34190*/  IMAD.MOV.U32 R13, RZ, RZ, R2 ;  /* 0x000000ffff0d7224 */ /* 0x000fce00078e0002 */
[----:B------:R-:W-:Y:S05]  /*341a0*/  WARPSYNC.COLLECTIVE R15, `(.L_x_6113) ;  /* 0x000000000f087348 */ /* 0x000fea0003c00000 */
[----:B------:R0:W1:Y:S02]  /*341b0*/  SHFL.UP P6, R14, R13, R12, R11 ;  /* 0x0400000c0d0e7389 */ /* 0x00006400000c000b */
[----:B01----:R-:W-:Y:S01]  /*341c0*/  ENDCOLLECTIVE ;  /* 0x000000000000791b */ /* 0x003fe20003800000 */
.L_x_6113:
        /* <DEDUP_REMOVED lines=8> */
.L_x_6114:
        /* <DEDUP_REMOVED lines=8> */
.L_x_6115:
        /* <DEDUP_REMOVED lines=8> */
.L_x_6116:
[----:B------:R-:W-:Y:S02]  /*34350*/  IMAD.MOV.U32 R12, RZ, RZ, 0x1f ;  /* 0x0000001fff0c7424 */ /* 0x000fe400078e00ff */
[----:B------:R-:W-:Y:S02]  /*34360*/  IMAD.MOV.U32 R11, RZ, RZ, 0x1f ;  /* 0x0000001fff0b7424 */ /* 0x000fe400078e00ff */
[----:B------:R-:W-:-:S05]  /*34370*/  IMAD.MOV.U32 R3, RZ, RZ, R14 ;  /* 0x000000ffff037224 */ /* 0x000fca00078e000e */
[----:B------:R-:W-:-:S05]  /*34380*/  SEL R3, R3, RZ, P5 ;  /* 0x000000ff03037207 */ /* 0x000fca0002800000 */
[----:B------:R-:W-:-:S04]  /*34390*/  IMAD.IADD R2, R2, 0x1, R3 ;  /* 0x0000000102027824 */ /* 0x000fc800078e0203 */
[----:B------:R-:W-:-:S07]  /*343a0*/  IMAD.MOV.U32 R13, RZ, RZ, R2 ;  /* 0x000000ffff0d7224 */ /* 0x000fce00078e0002 */
[----:B------:R-:W-:Y:S05]  /*343b0*/  WARPSYNC.COLLECTIVE R15, `(.L_x_6117) ;  /* 0x000000000f087348 */ /* 0x000fea0003c00000 */
[----:B------:R0:W1:Y:S02]  /*343c0*/  SHFL.IDX P6, R14, R13, R12, R11 ;  /* 0x0000000c0d0e7389 */ /* 0x00006400000c000b */
[----:B01----:R-:W-:Y:S01]  /*343d0*/  ENDCOLLECTIVE ;  /* 0x000000000000791b */ /* 0x003fe20003800000 */
.L_x_6117:
[----:B------:R-:W-:Y:S01]  /*343e0*/  IMAD.MOV.U32 R3, RZ, RZ, R14 ;  /* 0x000000ffff037224 */ /* 0x000fe200078e000e */
[----:B------:R-:W-:Y:S06]  /*343f0*/  BRA `(.L_x_6118) ;  /* 0xffffff8400307947 */ /* 0x000fec000383ffff */
.L_x_5847:
[----:B------:R-:W-:Y:S01]  /*34400*/  BSSY B0, `(.L_x_6119) ;  /* 0x0000008000007945 */ /* 0x000fe20003800000 */
[----:B------:R-:W-:Y:S02]  /*34410*/  IMAD.MOV.U32 R13, RZ, RZ, R2 ;  /* 0x000000ffff0d7224 */ /* 0x000fe400078e0002 */
[----:B------:R-:W-:Y:S02]  /*34420*/  IMAD.MOV.U32 R12, RZ, RZ, 0x1 ;  /* 0x00000001ff0c7424 */ /* 0x000fe400078e00ff */
[----:B------:R-:W-:Y:S02]  /*34430*/  IMAD.MOV.U32 R11, RZ, RZ, RZ ;  /* 0x000000ffff0b7224 */ /* 0x000fe400078e00ff */
[----:B------:R-:W-:-:S07]  /*34440*/  IMAD.MOV.U32 R15, RZ, RZ, -0x1 ;  /* 0xffffffffff0f7424 */ /* 0x000fce00078e00ff */
[----:B------:R-:W-:Y:S05]  /*34450*/  WARPSYNC.COLLECTIVE R15, `(.L_x_6120) ;  /* 0x000000000f087348 */ /* 0x000fea0003c00000 */
[----:B------:R0:W1:Y:S02]  /*34460*/  SHFL.UP P6, R14, R13, R12, R11 ;  /* 0x0400000c0d0e7389 */ /* 0x00006400000c000b */
[----:B01----:R-:W-:Y:S01]  /*34470*/  ENDCOLLECTIVE ;  /* 0x000000000000791b */ /* 0x003fe20003800000 */
.L_x_6120:
[----:B------:R-:W-:Y:S05]  /*34480*/  BSYNC B0 ;  /* 0x0000000000007941 */ /* 0x000fea0003800000 */
.L_x_6119:
[----:B------:R-:W-:Y:S02]  /*34490*/  IMAD.MOV.U32 R3, RZ, RZ, R14 ;  /* 0x000000ffff037224 */ /* 0x000fe400078e000e */
[----:B------:R-:W-:Y:S02]  /*344a0*/  IMAD.MOV.U32 R12, RZ, RZ, 0x2 ;  /* 0x00000002ff0c7424 */ /* 0x000fe400078e00ff */
[----:B------:R-:W-:Y:S01]  /*344b0*/  IMAD.MOV.U32 R11, RZ, RZ, RZ ;  /* 0x000000ffff0b7224 */ /* 0x000fe200078e00ff */
[----:B------:R-:W-:Y:S01]  /*344c0*/  SEL R3, R3, RZ, P1 ;  /* 0x000000ff03037207 */ /* 0x000fe20000800000 */
[----:B------:R-:W-:-:S04]  /*344d0*/  IMAD.MOV.U32 R15, RZ, RZ, -0x1 ;  /* 0xffffffffff0f7424 */ /* 0x000fc800078e00ff */
[----:B------:R-:W-:-:S04]  /*344e0*/  IMAD.IADD R2, R2, 0x1, R3 ;  /* 0x0000000102027824 */ /* 0x000fc800078e0203 */
[----:B------:R-:W-:-:S07]  /*344f0*/  IMAD.MOV.U32 R13, RZ, RZ, R2 ;  /* 0x000000ffff0d7224 */ /* 0x000fce00078e0002 */
[----:B------:R-:W-:Y:S05]  /*34500*/  WARPSYNC.COLLECTIVE R15, `(.L_x_6121) ;  /* 0x000000000f087348 */ /* 0x000fea0003c00000 */
[----:B------:R0:W1:Y:S02]  /*34510*/  SHFL.UP P6, R14, R13, R12, R11 ;  /* 0x0400000c0d0e7389 */ /* 0x00006400000c000b */
[----:B01----:R-:W-:Y:S01]  /*34520*/  ENDCOLLECTIVE ;  /* 0x000000000000791b */ /* 0x003fe20003800000 */
.L_x_6121:
        /* <DEDUP_REMOVED lines=8> */
.L_x_6122:
        /* <DEDUP_REMOVED lines=8> */
.L_x_6123:
        /* <DEDUP_REMOVED lines=8> */
.L_x_6124:
        /* <DEDUP_REMOVED lines=9> */
.L_x_6125:
[----:B------:R-:W-:Y:S01]  /*34740*/  IMAD.MOV.U32 R3, RZ, RZ, R14 ;  /* 0x000000ffff037224 */ /* 0x000fe200078e000e */
[----:B------:R-:W-:Y:S06]  /*34750*/  BRA `(.L_x_6126) ;  /* 0xffffff8000fc7947 */ /* 0x000fec000383ffff */
.L_x_5849:
[----:B------:R-:W-:Y:S01]  /*34760*/  BSSY B0, `(.L_x_6127) ;  /* 0x0000006000007945 */ /* 0x000fe20003800000 */
[----:B------:R-:W-:Y:S01]  /*34770*/  PLOP3.LUT P6, PT, P6, PT, PT, 0x8, 0x0 ;  /* 0x000000000000781c */ /* 0x000fe200037ce170 */
[----:B------:R-:W-:-:S12]  /*34780*/  IMAD.MOV.U32 R15, RZ, RZ, -0x1 ;  /* 0xffffffffff0f7424 */ /* 0x000fd800078e00ff */
[----:B0-----:R-:W-:Y:S05]  /*34790*/  WARPSYNC.COLLECTIVE R15, `(.L_x_6128) ;  /* 0x000000000f087348 */ /* 0x001fea0003c00000 */
[----:B------:R-:W-:Y:S01]  /*347a0*/  VOTE.ANY R14, PT, P6 ;  /* 0x00000000000e7806 */ /* 0x000fe200030e0100 */
[----:B0-----:R-:W-:Y:S06]  /*347b0*/  ENDCOLLECTIVE ;  /* 0x000000000000791b */ /* 0x001fec0003800000 */
.L_x_6128:
[----:B------:R-:W-:Y:S05]  /*347c0*/  BSYNC B0 ;  /* 0x0000000000007941 */ /* 0x000fea0003800000 */
.L_x_6127:
        /* <DEDUP_REMOVED lines=10> */
.L_x_6129:
[----:B------:R-:W-:Y:S02]  /*34870*/  IMAD.MOV.U32 R13, RZ, RZ, R5 ;  /* 0x000000ffff0d7224 */ /* 0x000fe400078e0005 */
[----:B------:R-:W-:-:S07]  /*34880*/  IMAD.MOV.U32 R17, RZ, RZ, R14 ;  /* 0x000000ffff117224 */ /* 0x000fce00078e000e */
[----:B------:R-:W-:Y:S05]  /*34890*/  WARPSYNC.COLLECTIVE R15, `(.L_x_6130) ;  /* 0x000000000f087348 */ /* 0x000fea0003c00000 */
[----:B------:R0:W1:Y:S02]  /*348a0*/  SHFL.IDX P6, R14, R13, R12, R11 ;  /* 0x0000000c0d0e7389 */ /* 0x00006400000c000b */
[----:B01----:R-:W-:Y:S01]  /*348b0*/  ENDCOLLECTIVE ;  /* 0x000000000000791b */ /* 0x003fe20003800000 */
.L_x_6130:
[----:B------:R-:W-:Y:S01]  /*348c0*/  IMAD.MOV.U32 R5, RZ, RZ, R14 ;  /* 0x000000ffff057224 */ /* 0x000fe200078e000e */
[----:B------:R-:W-:Y:S06]  /*348d0*/  BRA `(.L_x_6131) ;  /* 0xffffff8000dc7947 */ /* 0x000fec000383ffff */
.L_x_5851:
[----:B------:R-:W-:Y:S01]  /*348e0*/  BSSY B0, `(.L_x_6132) ;  /* 0x0000008000007945 */ /* 0x000fe20003800000 */
[----:B------:R-:W-:Y:S02]  /*348f0*/  IMAD.MOV.U32 R13, RZ, RZ, R2 ;  /* 0x000000ffff0d7224 */ /* 0x000fe400078e0002 */
[----:B------:R-:W-:Y:S02]  /*34900*/  IMAD.MOV.U32 R12, RZ, RZ, R7 ;  /* 0x000000ffff0c7224 */ /* 0x000fe400078e0007 */
[----:B------:R-:W-:Y:S02]  /*34910*/  IMAD.MOV.U32 R11, RZ, RZ, 0x1f ;  /* 0x0000001fff0b7424 */ /* 0x000fe400078e00ff */
[----:B------:R-:W-:-:S07]  /*34920*/  IMAD.MOV.U32 R15, RZ, RZ, -0x1 ;  /* 0xffffffffff0f7424 */ /* 0x000fce00078e00ff */
[----:B0-23--:R-:W-:Y:S05]  /*34930*/  WARPSYNC.COLLECTIVE R15, `(.L_x_6133) ;  /* 0x000000000f087348 */ /* 0x00dfea0003c00000 */
[----:B------:R1:W4:Y:S02]  /*34940*/  SHFL.IDX P6, R14, R13, R12, R11 ;  /* 0x0000000c0d0e7389 */ /* 0x00032400000c000b */
[----:B01234-:R-:W-:Y:S01]  /*34950*/  ENDCOLLECTIVE ;  /* 0x000000000000791b */ /* 0x01ffe20003800000 */
.L_x_6133:
[----:B------:R-:W-:Y:S05]  /*34960*/  BSYNC B0 ;  /* 0x0000000000007941 */ /* 0x000fea0003800000 */
.L_x_6132:
[----:B------:R-:W-:Y:S01]  /*34970*/  IMAD.MOV.U32 R16, RZ, RZ, R14 ;  /* 0x000000ffff107224 */ /* 0x000fe200078e000e */
[----:B------:R-:W-:Y:S06]  /*34980*/  BRA `(.L_x_5850) ;  /* 0xffffff8000c87947 */ /* 0x000fec000383ffff */
.L_x_5857:
[----:B0-----:R0:W1:Y:S02]  /*34990*/  SYNCS.PHASECHK.TRANS64.TRYWAIT P0, [R5+URZ+0x2a820], R0 ;  /* 0x02a82000050075a7 */ /* 0x001064000800017f */
[----:B-1----:R-:W-:Y:S05]  /*349a0*/  @!P0 NANOSLEEP.SYNCS 0x989680 ;  /* 0x009896800000895d */ /* 0x002fea0003900000 */
[----:B------:R-:W1:Y:S02]  /*349b0*/  @!P0 SYNCS.PHASECHK.TRANS64 P0, [R5+URZ+0x2a820], R0 ;  /* 0x02a82000050085a7 */ /* 0x000e64000800007f */
[----:B-1----:R-:W-:Y:S05]  /*349c0*/  @!P0 BRA `(.L_x_5857) ;  /* 0xfffffffc00f08947 */ /* 0x002fea000383ffff */
[----:B------:R-:W-:Y:S05]  /*349d0*/  BRA `(.L_x_6134) ;  /* 0xffffff8c00287947 */ /* 0x000fea000383ffff */
.L_x_5858:
        /* <DEDUP_REMOVED lines=11> */
.L_x_6136:
[----:B------:R-:W-:Y:S05]  /*34a90*/  BSYNC B0 ;  /* 0x0000000000007941 */ /* 0x000fea0003800000 */
.L_x_6135:
[----:B------:R-:W-:Y:S05]  /*34aa0*/  BRA `(.L_x_6137) ;  /* 0xffffff8c00107947 */ /* 0x000fea000383ffff */
.L_x_5859:
[----:B------:R-:W-:Y:S01]  /*34ab0*/  BSSY B0, `(.L_x_6138) ;  /* 0x0000006000007945 */ /* 0x000fe20003800000 */
[----:B------:R-:W-:-:S07]  /*34ac0*/  IMAD.MOV.U32 R15, RZ, RZ, -0x1 ;  /* 0xffffffffff0f7424 */ /* 0x000fce00078e00ff */
[----:B0-----:R-:W-:Y:S05]  /*34ad0*/  WARPSYNC.COLLECTIVE R15, `(.L_x_6139) ;  /* 0x000000000f0c7348 */ /* 0x001fea0003c00000 */
[----:B------:R-:W-:Y:S02]  /*34ae0*/  ELECT P6, UR62, PT ;  /* 0x00000000003e782f */ /* 0x000fe400038c0000 */
[----:B------:R-:W-:Y:S01]  /*34af0*/  MOV R14, UR62 ;  /* 0x0000003e000e7c02 */ /* 0x000fe20008000f00 */
[----:B0-----:R-:W-:Y:S10]  /*34b00*/  ENDCOLLECTIVE ;  /* 0x000000000000791b */ /* 0x001ff40003800000 */
.L_x_6139:
[----:B------:R-:W-:Y:S05]  /*34b10*/  BSYNC B0 ;  /* 0x0000000000007941 */ /* 0x000fea0003800000 */
.L_x_6138:
[----:B------:R-:W-:Y:S05]  /*34b20*/  BRA `(.L_x_6140) ;  /* 0xffffff8c00047947 */ /* 0x000fea000383ffff */
.L_x_5861:
[----:B0-----:R0:W1:Y:S02]  /*34b30*/  SYNCS.PHASECHK.TRANS64.TRYWAIT P1, [R3+URZ+0x2a840], R2 ;  /* 0x02a84002030075a7 */ /* 0x001064000802017f */
[----:B-1----:R-:W-:Y:S05]  /*34b40*/  @!P1 NANOSLEEP.SYNCS 0x989680 ;  /* 0x009896800000995d */ /* 0x002fea0003900000 */
[----:B------:R-:W1:Y:S02]  /*34b50*/  @!P1 SYNCS.PHASECHK.TRANS64 P1, [R3+URZ+0x2a840], R2 ;  /* 0x02a84002030095a7 */ /* 0x000e64000802007f */
[----:B-1----:R-:W-:Y:S05]  /*34b60*/  @!P1 BRA `(.L_x_5861) ;  /* 0xfffffffc00f09947 */ /* 0x002fea000383ffff */
[----:B------:R-:W-:Y:S05]  /*34b70*/  BRA `(.L_x_6141) ;  /* 0xffffff8c00247947 */ /* 0x000fea000383ffff */
.L_x_5863:
[----:B-1----:R1:W2:Y:S02]  /*34b80*/  SYNCS.PHASECHK.TRANS64.TRYWAIT P1, [R5+URZ+0x2a840], R0 ;  /* 0x02a84000050075a7 */ /* 0x0022a4000802017f */
[----:B--2---:R-:W-:Y:S05]  /*34b90*/  @!P1 NANOSLEEP.SYNCS 0x989680 ;  /* 0x009896800000995d */ /* 0x004fea0003900000 */
[----:B------:R-:W2:Y:S02]  /*34ba0*/  @!P1 SYNCS.PHASECHK.TRANS64 P1, [R5+URZ+0x2a840], R0 ;  /* 0x02a84000050095a7 */ /* 0x000ea4000802007f */
[----:B--2---:R-:W-:Y:S05]  /*34bb0*/  @!P1 BRA `(.L_x_5863) ;  /* 0xfffffffc00f09947 */ /* 0x004fea000383ffff */
[----:B------:R-:W-:Y:S05]  /*34bc0*/  BRA `(.L_x_6142) ;  /* 0xffffff8c00307947 */ /* 0x000fea000383ffff */
.L_x_5865:
[----:B--2---:R2:W3:Y:S02]  /*34bd0*/  SYNCS.PHASECHK.TRANS64.TRYWAIT P1, [R3+URZ+0x2a860], R2 ;  /* 0x02a86002030075a7 */ /* 0x0044e4000802017f */
[----:B---3--:R-:W-:Y:S05]  /*34be0*/  @!P1 NANOSLEEP.SYNCS 0x989680 ;  /* 0x009896800000995d */ /* 0x008fea0003900000 */
[----:B------:R-:W3:Y:S02]  /*34bf0*/  @!P1 SYNCS.PHASECHK.TRANS64 P1, [R3+URZ+0x2a860], R2 ;  /* 0x02a86002030095a7 */ /* 0x000ee4000802007f */
[----:B---3--:R-:W-:Y:S05]  /*34c00*/  @!P1 BRA `(.L_x_5865) ;  /* 0xfffffffc00f09947 */ /* 0x008fea000383ffff */
[----:B------:R-:W-:Y:S05]  /*34c10*/  BRA `(.L_x_6143) ;  /* 0xffffff8c002c7947 */ /* 0x000fea000383ffff */
.L_x_5867:
[----:B---3--:R3:W4:Y:S02]  /*34c20*/  SYNCS.PHASECHK.TRANS64.TRYWAIT P1, [R5+URZ+0x2a860], R0 ;  /* 0x02a86000050075a7 */ /* 0x008724000802017f */
[----:B----4-:R-:W-:Y:S05]  /*34c30*/  @!P1 NANOSLEEP.SYNCS 0x989680 ;  /* 0x009896800000995d */ /* 0x010fea0003900000 */
[----:B------:R-:W4:Y:S02]  /*34c40*/  @!P1 SYNCS.PHASECHK.TRANS64 P1, [R5+URZ+0x2a860], R0 ;  /* 0x02a86000050095a7 */ /* 0x000f24000802007f */
[----:B----4-:R-:W-:Y:S05]  /*34c50*/  @!P1 BRA `(.L_x_5867) ;  /* 0xfffffffc00f09947 */ /* 0x010fea000383ffff */
[----:B------:R-:W-:Y:S05]  /*34c60*/  BRA `(.L_x_6144) ;  /* 0xffffff8c00287947 */ /* 0x000fea000383ffff */
.L_x_5869:
[----:B----4-:R4:W0:Y:S02]  /*34c70*/  SYNCS.PHASECHK.TRANS64.TRYWAIT P1, [R3+URZ+0x2a880], R2 ;  /* 0x02a88002030075a7 */ /* 0x010824000802017f */
[----:B0-----:R-:W-:Y:S05]  /*34c80*/  @!P1 NANOSLEEP.SYNCS 0x989680 ;  /* 0x009896800000995d */ /* 0x001fea0003900000 */
[----:B------:R-:W0:Y:S02]  /*34c90*/  @!P1 SYNCS.PHASECHK.TRANS64 P1, [R3+URZ+0x2a880], R2 ;  /* 0x02a88002030095a7 */ /* 0x000e24000802007f */
[----:B0-----:R-:W-:Y:S05]  /*34ca0*/  @!P1 BRA `(.L_x_5869) ;  /* 0xfffffffc00f09947 */ /* 0x001fea000383ffff */
[----:B------:R-:W-:Y:S05]  /*34cb0*/  BRA `(.L_x_6145) ;  /* 0xffffff8c00247947 */ /* 0x000fea000383ffff */
.L_x_6146:
        /* <DEDUP_REMOVED lines=12> */
.L_x_16280:


//--------------------- .text._ZN7cutlass13device_kernelIN5flash11enable_sm90INS1_16FlashAttnFwdSm90INS1_25CollectiveMainloopFwdSm90ILi2EN4cute5tupleIJNS5_1CILi1EEES8_S8_EEENS6_IJNS7_ILi128EEENS7_ILi160EEENS7_ILi192EEEEEELi192ENS_12float_e4m3_tEfNS_4arch4Sm90ELb1ELb0ELb0ELb0ELb1ELb0ELb0ELb1ELb1ELb1ELb1ELb0EEENS1_21CollectiveEpilogueFwdINS6_IJSA_SC_SB_EEES9_NS_10bfloat16_tESG_Li256ELb0ELb1ELb1ELb1EEENS1_19SingleTileSchedulerILb0ELb1ELb1ELi128EEEEEEEEEvNT_6ParamsE --------------------------
	.section	.text._ZN7cutlass13device_kernelIN5flash11enable_sm90INS1_16FlashAttnFwdSm90INS1_25CollectiveMainloopFwdSm90ILi2EN4cute5tupleIJNS5_1CILi1EEES8_S8_EEENS6_IJNS7_ILi128EEENS7_ILi160EEENS7_ILi192EEEEEELi192ENS_12float_e4m3_tEfNS_4arch4Sm90ELb1ELb0ELb0ELb0ELb1ELb0ELb0ELb1ELb1ELb1ELb1ELb0EEENS1_21CollectiveEpilogueFwdINS6_IJSA_SC_SB_EEES9_NS_10bfloat16_tESG_Li256ELb0ELb1ELb1ELb1EEENS1_19SingleTileSchedulerILb0ELb1ELb1ELi128EEEEEEEEEvNT_6ParamsE,"ax",@progbits
	.align	128
.text._ZN7cutlass13device_kernelIN5flash11enable_sm90INS1_16FlashAttnFwdSm90INS1_25CollectiveMainloopFwdSm90ILi2EN4cute5tupleIJNS5_1CILi1EEES8_S8_EEENS6_IJNS7_ILi128EEENS7_ILi160EEENS7_ILi192EEEEEELi192ENS_12float_e4m3_tEfNS_4arch4Sm90ELb1ELb0ELb0ELb0ELb1ELb0ELb0ELb1ELb1ELb1ELb1ELb0EEENS1_21CollectiveEpilogueFwdINS6_IJSA_SC_SB_EEES9_NS_10bfloat16_tESG_Li256ELb0ELb1ELb1ELb1EEENS1_19SingleTileSchedulerILb0ELb1ELb1ELi128EEEEEEEEEvNT_6ParamsE:
        .type           _ZN7cutlass13device_kernelIN5flash11enable_sm90INS1_16FlashAttnFwdSm90INS1_25CollectiveMainloopFwdSm90ILi2EN4cute5tupleIJNS5_1CILi1EEES8_S8_EEENS6_IJNS7_ILi128EEENS7_ILi160EEENS7_ILi192EEEEEELi192ENS_12float_e4m3_tEfNS_4arch4Sm90ELb1ELb0ELb0ELb0ELb1ELb0ELb0ELb1ELb1ELb1ELb1ELb0EEENS1_21CollectiveEpilogueFwdINS6_IJSA_SC_SB_EEES9_NS_10bfloat16_tESG_Li256ELb0ELb1ELb1ELb1EEENS1_19SingleTileSchedulerILb0ELb1ELb1ELi128EEEEEEEEEvNT_6ParamsE,@function
        .size           _ZN7cutlass13device_kernelIN5flash11enable_sm90INS1_16FlashAttnFwdSm90INS1_25CollectiveMainloopFwdSm90ILi2EN4cute5tupleIJNS5_1CILi1EEES8_S8_EEENS6_IJNS7_ILi128EEENS7_ILi160EEENS7_ILi192EEEEEELi192ENS_12float_e4m3_tEfNS_4arch4Sm90ELb1ELb0ELb0ELb0ELb1ELb0ELb0ELb1ELb1ELb1ELb1ELb0EEENS1_21CollectiveEpilogueFwdINS6_IJSA_SC_SB_EEES9_NS_10bfloat16_tESG_Li256ELb0ELb1ELb1ELb1EEENS1_19SingleTileSchedulerILb0ELb1ELb1ELi128EEEEEEEEEvNT_6ParamsE,(.L_x_16281 - _ZN7cutlass13device_kernelIN5flash11enable_sm90INS1_16FlashAttnFwdSm90INS1_25CollectiveMainloopFwdSm90ILi2EN4cute5tupleIJNS5_1CILi1EEES8_S8_EEENS6_IJNS7_ILi128EEENS7_ILi160EEENS7_ILi192EEEEEELi192ENS_12float_e4m3_tEfNS_4arch4Sm90ELb1ELb0ELb0ELb0ELb1ELb0ELb0ELb1ELb1ELb1ELb1ELb0EEENS1_21CollectiveEpilogueFwdINS6_IJSA_SC_SB_EEES9_NS_10bfloat16_tESG_Li256ELb0ELb1ELb1ELb1EEENS1_19SingleTileSchedulerILb0ELb1ELb1ELi128EEEEEEEEEvNT_6ParamsE)
        .other          _ZN7cutlass13device_kernelIN5flash11enable_sm90INS1_16FlashAttnFwdSm90INS1_25CollectiveMainloopFwdSm90ILi2EN4cute5tupleIJNS5_1CILi1EEES8_S8_EEENS6_IJNS7_ILi128EEENS7_ILi160EEENS7_ILi192EEEEEELi192ENS_12float_e4m3_tEfNS_4arch4Sm90ELb1ELb0ELb0ELb0ELb1ELb0ELb0ELb1ELb1ELb1ELb1ELb0EEENS1_21CollectiveEpilogueFwdINS6_IJSA_SC_SB_EEES9_NS_10bfloat16_tESG_Li256ELb0ELb1ELb1ELb1EEENS1_19SingleTileSchedulerILb0ELb1ELb1ELi128EEEEEEEEEvNT_6ParamsE,@"STO_CUDA_ENTRY STV_DEFAULT"
_ZN7cutlass13device_kernelIN5flash11enable_sm90INS1_16FlashAttnFwdSm90INS1_25CollectiveMainloopFwdSm90ILi2EN4cute5tupleIJNS5_1CILi1EEES8_S8_EEENS6_IJNS7_ILi128EEENS7_ILi160EEENS7_ILi192EEEEEELi192ENS_12float_e4m3_tEfNS_4arch4Sm90ELb1ELb0ELb0ELb0ELb1ELb0ELb0ELb1ELb1ELb1ELb1ELb0EEENS1_21CollectiveEpilogueFwdINS6_IJSA_SC_SB_EEES9_NS_10bfloat16_tESG_Li256ELb0ELb1ELb1ELb1EEENS1_19SingleTileSchedulerILb0ELb1ELb1ELi128EEEEEEEEEvNT_6ParamsE:
        /* <DEDUP_REMOVED lines=45> */
.L_x_6147:
        /* <DEDUP_REMOVED lines=22> */
.L_x_6148:
        /* <DEDUP_REMOVED lines=18> */
.L_x_6149:
        /* <DEDUP_REMOVED lines=22> */
.L_x_6150:
        /* <DEDUP_REMOVED lines=23> */
.L_x_6151:
[----:B------:R-:W-:Y:S01]  /*0820*/  UISETP.NE.AND UP0, UPT, UR9, URZ, UPT ;  /* 0x0000003f0900728c */ /* 0x000fe2000bf05270 */
[----:B------:R-:W-:Y:S01]  /*0830*/  NOP ;  /* 0x0000000000007918 */ /* 0x000fe20000000000 */
[----:B-1----:R-:W-:Y:S01]  /*0840*/  UMOV UR4, 0x1 ;  /* 0x0000000100047882 */ /* 0x002fe20000000000 */
[----:B------:R-:W-:Y:S01]  /*0850*/  ULDC.64 UR36, c[0x0][0x208] ;  /* 0x0000820000247ab9 */ /* 0x000fe20000000a00 */
[----:B------:R-:W-:Y:S01]  /*0860*/  USEL UR4, UR4, 0x2, !UP0 ;  /* 0x0000000204047887 */ /* 0x000fe2000c000000 */
[----:B------:R-:W-:Y:S01]  /*0870*/  BSSY B6, `(.L_x_6152) ;  /* 0x000147e000067945 */ /* 0x000fe20003800000 */
[----:B0-234-:R-:W-:Y:S01]  /*0880*/  BAR.SYNC.DEFER_BLOCKING 0x0 ;  /* 0x0000000000007b1d */ /* 0x01dfe20000010000 */
[----:B------:R-:W-:-:S03]  /*0890*/  PLOP3.LUT P0, PT, PT, PT, UP0, 0x80, 0x0 ;  /* 0x000000000000781c */ /* 0x000fc60003f0f008 */
[----:B------:R-:W-:-:S05]  /*08a0*/  IMAD.U32 R2, RZ, RZ, UR4 ;  /* 0x00000004ff027e24 */ /* 0x000fca000f8e00ff */
[----:B------:R0:W-:Y:S05]  /*08b0*/  STL [R1+0x10], R2 ;  /* 0x0000100201007387 */ /* 0x0001ea0000100800 */
[----:B------:R-:W-:Y:S05]  /*08c0*/  @!P0 BRA `(.L_x_6153) ;  /* 0x000000f000808947 */ /* 0x000fea0003800000 */
.L_x_6154:
[----:B------:R-:W-:-:S08]  /*08d0*/  NOP ;  /* 0x0000000000007918 */ /* 0x000fd00000000000 */
[----:B------:R-:W1:Y:S02]  /*08e0*/  USETMAXREG.TRY_ALLOC.CTAPOOL UP0, 0xe8 ;  /* 0x000000e8000079c8 */ /* 0x000e640008000600 */
[----:B-1----:R-:W-:-:S13]  /*08f0*/  PLOP3.LUT P0, PT, PT, PT, UP0, 0x80, 0x0 ;  /* 0x000000000000781c */ /* 0x002fda0003f0f008 */
[----:B------:R-:W-:Y:S05]  /*0900*/  @!P0 BRA `(.L_x_6154) ;  /* 0xfffffffc00f08947 */ /* 0x000fea000383ffff */
[----:B------:R-:W1:Y:S01]  /*0910*/  S2UR UR6, SR_CTAID.Y ;  /* 0x00000000000679c3 */ /* 0x000e620000002600 */
[----:B------:R-:W-:Y:S01]  /*0920*/  LOP3.LUT R0, R23, 0xffffff80, RZ, 0xc0, !PT ;  /* 0xffffff8017007812 */ /* 0x000fe200078ec0ff */
[----:B------:R-:W-:Y:S02]  /*0930*/  ULDC UR7, c[0x0][0xc50] ;  /* 0x0003140000077ab9 */ /* 0x000fe40000000800 */
[----:B------:R-:W-:-:S04]  /*0940*/  UISETP.NE.AND UP0, UPT, UR7, 0x1, UPT ;  /* 0x000000010700788c */ /* 0x000fc8000bf05270 */
[----:B------:R-:W-:Y:S08]  /*0950*/  BAR.ARV 0x8, 0x180 ;  /* 0x0206000000007b1d */ /* 0x000ff00000002000 */
[----:B------:R-:W2:Y:S01]  /*0960*/  S2UR UR9, SR_CTAID.Z ;  /* 0x00000000000979c3 */ /* 0x000ea20000002700 */
[----:B------:R-:W-:Y:S01]  /*0970*/  ISETP.NE.AND P0, PT, R0, 0x80, PT ;  /* 0x000000800000780c */ /* 0x000fe20003f05270 */
[----:B------:R-:W-:Y:S01]  /*0980*/  @UP0 ULDC UR4, c[0x0][0xc54] ;  /* 0x0003150000040ab9 */ /* 0x000fe20000000800 */
[----:B------:R-:W-:Y:S01]  /*0990*/  @UP0 ULDC UR8, c[0x0][0xc58] ;  /* 0x0003160000080ab9 */ /* 0x000fe20000000800 */
[----:B-1----:R-:W-:-:S10]  /*09a0*/  UIMAD.WIDE.U32 UR4, UR6, UR4, URZ ;  /* 0x00000004060472a5 */ /* 0x002fd4000f8e003f */
[----:B------:R-:W-:Y:S06]  /*09b0*/  @!P0 BAR.ARV 0x9, 0x100 ;  /* 0x0244000000008b1d */ /* 0x000fec0000002000 */
[----:B------:R-:W-:Y:S01]  /*09c0*/  UMOV UR59, UR6 ;  /* 0x00000006003b7c82 */ /* 0x000fe20008000000 */
[----:B------:R-:W-:Y:S01]  /*09d0*/  @UP0 USHF.R.U32.HI UR59, URZ, UR8, UR5 ;  /* 0x000000083f3b0299 */ /* 0x000fe20008011605 */
[----:B--2---:R-:W-:-:S03]  /*09e0*/  ISETP.LE.AND P0, PT, RZ, UR9, PT ;  /* 0x00000009ff007c0c */ /* 0x004fc6000bf03270 */
[----:B------:R-:W-:-:S04]  /*09f0*/  UIADD3 UR4, -UR59, URZ, URZ ;  /* 0x0000003f3b047290 */ /* 0x000fc8000fffe13f */
[----:B------:R-:W-:-:S06]  /*0a00*/  UIMAD UR4, UR7, UR4, UR6 ;  /* 0x00000004070472a4 */ /* 0x000fcc000f8e0206 */
[----:B------:R-:W-:Y:S06]  /*0a10*/  @!P0 BRA `(.L_x_6155) ;  /* 0x00000144008c8947 */ /* 0x000fec0003800000 */
[----:B------:R-:W1:Y:S01]  /*0a20*/  S2UR UR18, SR_CTAID.Z ;  /* 0x00000000001279c3 */ /* 0x000e620000002700 */
[----:B------:R-:W-:Y:S01]  /*0a30*/  ULDC.64 UR6, c[0x0][0x990] ;  /* 0x0002640000067ab9 */ /* 0x000fe20000000a00 */
[----:B------:R-:W-:Y:S01]  /*0a40*/  ULDC.64 UR8, c[0x0][0x998] ;  /* 0x0002660000087ab9 */ /* 0x000fe20000000a00 */
[----:B------:R-:W-:Y:S01]  /*0a50*/  UISETP.NE.U32.AND UP0, UPT, UR6, URZ, UPT ;  /* 0x0000003f0600728c */ /* 0x000fe2000bf05070 */
[----:B------:R-:W-:Y:S01]  /*0a60*/  IMAD.MOV.U32 R5, RZ, RZ, 0x3f800000 ;  /* 0x3f800000ff057424 */ /* 0x000fe200078e00ff */
[----:B------:R-:W-:Y:S01]  /*0a70*/  UISETP.NE.U32.AND UP1, UPT, UR8, URZ, UPT ;  /* 0x0000003f0800728c */ /* 0x000fe2000bf25070 */
[----:B------:R-:W-:Y:S01]  /*0a80*/  IMAD.MOV.U32 R0, RZ, RZ, 0x3f800000 ;  /* 0x3f800000ff007424 */ /* 0x000fe200078e00ff */
[----:B------:R-:W-:Y:S02]  /*0a90*/  UISETP.NE.AND.EX UP0, UPT, UR7, URZ, UPT, UP0 ;  /* 0x0000003f0700728c */ /* 0x000fe4000bf05300 */
[----:B------:R-:W-:Y:S01]  /*0aa0*/  UISETP.NE.AND.EX UP1, UPT, UR9, URZ, UPT, UP1 ;  /* 0x0000003f0900728c */ /* 0x000fe2000bf25310 */
[----:B------:R-:W2:Y:S01]  /*0ab0*/  S2UR UR40, SR_CTAID.X ;  /* 0x00000000002879c3 */ /* 0x000ea20000002500 */
[----:B------:R-:W-:Y:S01]  /*0ac0*/  ULDC UR57, c[0x0][0x424] ;  /* 0x0001090000397ab9 */ /* 0x000fe20000000800 */
[----:B------:R-:W-:Y:S01]  /*0ad0*/  ULDC UR41, c[0x0][0x2f0] ;  /* 0x0000bc0000297ab9 */ /* 0x000fe20000000800 */
[----:B------:R-:W-:-:S02]  /*0ae0*/  PLOP3.LUT P0, PT, PT, PT, UP0, 0x80, 0x0 ;  /* 0x000000000000781c */ /* 0x000fc40003f0f008 */
[----:B------:R-:W-:-:S03]  /*0af0*/  PLOP3.LUT P1, PT, PT, PT, UP1, 0x80, 0x0 ;  /* 0x000000000000781c */ /* 0x000fc60003f2f018 */
[----:B------:R-:W-:Y:S02]  /*0b00*/  @UP0 ULDC.64 UR12, c[0x0][0x9a8] ;  /* 0x00026a00000c0ab9 */ /* 0x000fe40000000a00 */
[----:B------:R-:W-:Y:S01]  /*0b10*/  @UP1 ULDC.64 UR16, c[0x0][0x9b8] ;  /* 0x00026e0000101ab9 */ /* 0x000fe20000000a00 */
[----:B------:R-:W-:Y:S02]  /*0b20*/  @UP1 USHF.R.S32.HI UR20, URZ, 0x1f, UR59 ;  /* 0x0000001f3f141899 */ /* 0x000fe4000801143b */
[----:B-1----:R-:W-:Y:S02]  /*0b30*/  USHF.R.S32.HI UR14, URZ, 0x1f, UR18 ;  /* 0x0000001f3f0e7899 */ /* 0x002fe40008011412 */
[----:B------:R-:W-:Y:S02]  /*0b40*/  @UP0 UIMAD.WIDE.U32 UR10, UR18, UR12, URZ ;  /* 0x0000000c120a02a5 */ /* 0x000fe4000f8e003f */
[----:B------:R-:W-:Y:S02]  /*0b50*/  @UP0 UIMAD UR5, UR14, UR12, URZ ;  /* 0x0000000c0e0502a4 */ /* 0x000fe4000f8e023f */
[----:B------:R-:W-:-:S02]  /*0b60*/  @UP1 UIMAD UR15, UR14, UR16, URZ ;  /* 0x000000100e0f12a4 */ /* 0x000fc4000f8e023f */
[----:B------:R-:W-:Y:S01]  /*0b70*/  IMAD.U32 R17, RZ, RZ, UR14 ;  /* 0x0000000eff117e24 */ /* 0x000fe2000f8e00ff */
[----:B------:R-:W-:Y:S02]  /*0b80*/  @UP0 UIMAD UR14, UR18, UR13, UR5 ;  /* 0x0000000d120e02a4 */ /* 0x000fe4000f8e0205 */
[----:B------:R-:W-:Y:S02]  /*0b90*/  @UP0 USHF.R.S32.HI UR5, URZ, 0x1f, UR59 ;  /* 0x0000001f3f050899 */ /* 0x000fe4000801143b */
[----:B------:R-:W-:Y:S02]  /*0ba0*/  @UP1 UIMAD.WIDE.U32 UR12, UR18, UR16, URZ ;  /* 0x00000010120c12a5 */ /* 0x000fe4000f8e003f */
[----:B------:R-:W-:Y:S02]  /*0bb0*/  @UP1 UIMAD UR15, UR18, UR17, UR15 ;  /* 0x00000011120f12a4 */ /* 0x000fe4000f8e020f */
[----:B------:R-:W-:Y:S01]  /*0bc0*/  @UP0 UIADD3 UR11, UR11, UR14, URZ ;  /* 0x0000000e0b0b0290 */ /* 0x000fe2000fffe03f */
[----:B------:R-:W-:Y:S01]  /*0bd0*/  @UP0 ULDC.64 UR16, c[0x0][0x9b0] ;  /* 0x00026c0000100ab9 */ /* 0x000fe20000000a00 */
[----:B------:R-:W-:Y:S01]  /*0be0*/  @UP1 ULDC.64 UR18, c[0x0][0x9c0] ;  /* 0x0002700000121ab9 */ /* 0x000fe20000000a00 */
[----:B------:R-:W-:-:S02]  /*0bf0*/  @UP0 UIMAD UR5, UR5, UR16, URZ ;  /* 0x00000010050502a4 */ /* 0x000fc4000f8e023f */
[----:B------:R-:W-:Y:S02]  /*0c00*/  @UP1 UIMAD UR14, UR20, UR18, URZ ;  /* 0x00000012140e12a4 */ /* 0x000fe4000f8e023f */
[----:B------:R-:W-:Y:S02]  /*0c10*/  @UP1 UIADD3 UR13, UR13, UR15, URZ ;  /* 0x0000000f0d0d1290 */ /* 0x000fe4000fffe03f */
[----:B------:R-:W-:Y:S02]  /*0c20*/  @UP0 UIMAD UR5, UR59, UR17, UR5 ;  /* 0x000000113b0502a4 */ /* 0x000fe4000f8e0205 */
[----:B------:R-:W-:Y:S02]  /*0c30*/  @UP0 UIMAD.WIDE.U32 UR10, UR59, UR16, UR10 ;  /* 0x000000103b0a02a5 */ /* 0x000fe4000f8e000a */
[----:B------:R-:W-:Y:S02]  /*0c40*/  @UP1 UIMAD UR14, UR59, UR19, UR14 ;  /* 0x000000133b0e12a4 */ /* 0x000fe4000f8e020e */
[----:B------:R-:W-:-:S02]  /*0c50*/  @UP1 UIMAD.WIDE.U32 UR12, UR59, UR18, UR12 ;  /* 0x000000123b0c12a5 */ /* 0x000fc4000f8e000c */
[----:B------:R-:W-:Y:S02]  /*0c60*/  @UP0 UIADD3 UR11, UR11, UR5, URZ ;  /* 0x000000050b0b0290 */ /* 0x000fe4000fffe03f */
[----:B------:R-:W-:Y:S02]  /*0c70*/  @UP0 ULEA UR6, UP2, UR10, UR6, 0x2 ;  /* 0x000000060a060291 */ /* 0x000fe4000f84103f */
[----:B------:R-:W-:Y:S02]  /*0c80*/  @UP1 UIADD3 UR5, UR13, UR14, URZ ;  /* 0x0000000e0d051290 */ /* 0x000fe4000fffe03f */
[----:B------:R-:W-:Y:S02]  /*0c90*/  @UP1 ULEA UR8, UP3, UR12, UR8, 0x2 ;  /* 0x000000080c081291 */ /* 0x000fe4000f86103f */
[----:B------:R-:W-:Y:S01]  /*0ca0*/  @UP0 ULEA.HI.X UR7, UR10, UR7, UR11, 0x2, UP2 ;  /* 0x000000070a070291 */ /* 0x000fe200090f140b */
[----:B0-----:R-:W-:Y:S01]  /*0cb0*/  IMAD.U32 R2, RZ, RZ, UR6 ;  /* 0x00000006ff027e24 */ /* 0x001fe2000f8e00ff */
[----:B------:R-:W-:-:S02]  /*0cc0*/  @UP1 ULEA.HI.X UR9, UR12, UR9, UR5, 0x2, UP3 ;  /* 0x000000090c091291 */ /* 0x000fc400098f1405 */
[----:B------:R-:W-:Y:S01]  /*0cd0*/  IMAD.U32 R6, RZ, RZ, UR8 ;  /* 0x00000008ff067e24 */ /* 0x000fe2000f8e00ff */
[----:B------:R-:W-:Y:S01]  /*0ce0*/  ULDC UR5, c[0x0][0x448] ;  /* 0x0001120000057ab9 */ /* 0x000fe20000000800 */
[----:B------:R-:W-:Y:S01]  /*0cf0*/  IMAD.U32 R3, RZ, RZ, UR7 ;  /* 0x00000007ff037e24 */ /* 0x000fe2000f8e00ff */
[----:B--2---:R-:W-:Y:S01]  /*0d00*/  USHF.L.U32 UR40, UR40, 0x7, URZ ;  /* 0x0000000728287899 */ /* 0x004fe2000800063f */
[----:B------:R-:W-:Y:S01]  /*0d10*/  IMAD.U32 R7, RZ, RZ, UR9 ;  /* 0x00000009ff077e24 */ /* 0x000fe2000f8e00ff */
[----:B------:R-:W-:Y:S02]  /*0d20*/  UISETP.NE.AND UP4, UPT, UR5, 0x1, UPT ;  /* 0x000000010500788c */ /* 0x000fe4000bf85270 */
[----:B------:R-:W2:Y:S01]  /*0d30*/  @P0 LDG.E R5, desc[UR36][R2.64] ;  /* 0x0000002402050981 */ /* 0x000ea2000c1e1900 */
[----:B------:R-:W-:Y:S01]  /*0d40*/  ULDC.64 UR6, c[0x0][0x418] ;  /* 0x0001060000067ab9 */ /* 0x000fe20000000a00 */
[----:B------:R-:W-:Y:S01]  /*0d50*/  ULDC UR8, c[0x0][0x288] ;  /* 0x0000a20000087ab9 */ /* 0x000fe20000000800 */
[----:B------:R-:W-:Y:S01]  /*0d60*/  USHF.R.U32.HI UR10, URZ, 0x10, UR4 ;  /* 0x000000103f0a7899 */ /* 0x000fe20008011604 */
        /* <DEDUP_REMOVED lines=14> */
[----:B------:R-:W-:Y:S02]  /*0e50*/  UIMAD.WIDE UR6, UR6, 0x66666667, URZ ;  /* 0x66666667060678a5 */ /* 0x000fe4000f8e023f */
[----:B------:R-:W-:-:S02]  /*0e60*/  UIMAD.WIDE UR8, UR8, 0x66666667, URZ ;  /* 0x66666667080878a5 */ /* 0x000fc4000f8e023f */
[----:B------:R-:W-:Y:S02]  /*0e70*/  USHF.R.U32.HI UR5, URZ, 0x1f, UR7 ;  /* 0x0000001f3f057899 */ /* 0x000fe40008011607 */
[----:B------:R-:W-:Y:S02]  /*0e80*/  USHF.R.U32.HI UR6, URZ, 0x1f, UR9 ;  /* 0x0000001f3f067899 */ /* 0x000fe40008011609 */
[----:B------:R-:W-:Y:S02]  /*0e90*/  ULEA.HI.SX32 UR5, UR7, UR5, 0x1a ;  /* 0x0000000507057291 */ /* 0x000fe4000f8fd23f */
[----:B------:R-:W-:Y:S02]  /*0ea0*/  ULEA.HI.SX32 UR6, UR9, UR6, 0x1a ;  /* 0x0000000609067291 */ /* 0x000fe4000f8fd23f */
[----:B------:R-:W-:Y:S02]  /*0eb0*/  ULOP3.LUT UR60, UR4, 0xffff, URZ, 0xc0, !UPT ;  /* 0x0000ffff043c7892 */ /* 0x000fe4000f8ec03f */
[----:B------:R-:W-:-:S02]  /*0ec0*/  UISETP.LT.AND UP0, UPT, UR5, UR6, UPT ;  /* 0x000000060500728c */ /* 0x000fc4000bf01270 */
[----:B------:R-:W-:Y:S02]  /*0ed0*/  UP2UR UR58, UPR, URZ, 0x10 ;  /* 0x000000103f3a7883 */ /* 0x000fe40008000000 */
[----:B------:R-:W-:Y:S02]  /*0ee0*/  USEL UR9, UR5, UR6, UP0 ;  /* 0x0000000605097287 */ /* 0x000fe40008000000 */
[----:B------:R-:W-:Y:S02]  /*0ef0*/  UISETP.NE.AND UP0, UPT, UR10, URZ, UPT ;  /* 0x0000003f0a00728c */ /* 0x000fe4000bf05270 */
[----:B------:R-:W-:Y:S01]  /*0f00*/  UISETP.GE.AND UP1, UPT, UR9, 0x1, UPT ;  /* 0x000000010900788c */ /* 0x000fe2000bf26270 */
[----:B------:R-:W-:Y:S01]  /*0f10*/  ULDC UR11, c[0x0][0x988] ;  /* 0x00026200000b7ab9 */ /* 0x000fe20000000800 */
[----:B------:R-:W-:-:S04]  /*0f20*/  UMOV UR4, URZ ;  /* 0x0000003f00047c82 */ /* 0x000fc80008000000 */
        /* <DEDUP_REMOVED lines=37> */
.L_x_6156:
[----:B------:R-:W-:Y:S01]  /*1180*/  UIMAD UR60, UR60, UR4, URZ ;  /* 0x000000043c3c72a4 */ /* 0x000fe2000f8e023f */
[----:B------:R-:W-:Y:S02]  /*1190*/  IMAD.U32 R2, RZ, RZ, UR9 ;  /* 0x00000009ff027e24 */ /* 0x000fe4000f8e00ff */
[----:B------:R-:W-:Y:S01]  /*11a0*/  FMUL.FTZ R0, R0, UR11 ;  /* 0x0000000b00007c20 */ /* 0x000fe20008410000 */
[----:B------:R-:W-:Y:S01]  /*11b0*/  IMAD.U32 R3, RZ, RZ, UR4 ;  /* 0x00000004ff037e24 */ /* 0x000fe2000f8e00ff */
[----:B------:R-:W-:Y:S01]  /*11c0*/  UIMAD UR41, UR57, UR41, URZ ;  /* 0x00000029392972a4 */ /* 0x000fe2000f8e023f */
[----:B------:R-:W-:Y:S01]  /*11d0*/  VIADD R23, R23, 0xffffff80 ;  /* 0xffffff8017177836 */ /* 0x000fe20000000000 */
[----:B------:R-:W-:Y:S02]  /*11e0*/  PLOP3.LUT P0, PT, PT, PT, PT, 0x80, 0x0 ;  /* 0x000000000000781c */ /* 0x000fe40003f0f070 */
[----:B------:R-:W-:Y:S02]  /*11f0*/  CS2R R12, SRZ ;  /* 0x00000000000c7805 */ /* 0x000fe4000001ff00 */
[----:B------:R-:W-:-:S02]  /*1200*/  VIADDMNMX R2, R3, UR60, R2, PT ;  /* 0x0000003c03027c46 */ /* 0x000fc4000b800102 */
[----:B------:R-:W-:Y:S02]  /*1210*/  CS2R R10, SRZ ;  /* 0x00000000000a7805 */ /* 0x000fe4000001ff00 */
[----:B------:R-:W-:Y:S02]  /*1220*/  R2UR UR38, R0 ;  /* 0x00000000002672ca */ /* 0x000fe400000e0000 */
[----:B------:R-:W-:Y:S02]  /*1230*/  CS2R R62, SRZ ;  /* 0x00000000003e7805 */ /* 0x000fe4000001ff00 */
[----:B------:R-:W-:Y:S02]  /*1240*/  R2UR UR53, R2 ;  /* 0x00000000023572ca */ /* 0x000fe400000e0000 */
        /* <DEDUP_REMOVED lines=89> */
.L_x_6158:
[----:B------:R-:W-:-:S04]  /*17e0*/  SHF.L.U32 R0, RZ, 0x1f, RZ ;  /* 0x0000001fff007819 */ /* 0x000fc800000006ff */
[----:B------:R-:W0:Y:S02]  /*17f0*/  SYNCS.PHASECHK.TRANS64.TRYWAIT P0, [UR39+0x33400], R0 ;  /* 0x03340000ff0075a7 */ /* 0x000e240008000167 */
[----:B0-----:R-:W-:Y:S05]  /*1800*/  @!P0 BRA `(.L_x_6159) ;  /* 0x0000013800188947 */ /* 0x001fea0003800000 */
.L_x_6257:
[----:B------:R-:W2:Y:S02]  /*1810*/  LDL R2, [R1+0x10] ;  /* 0x0000100001027983 */ /* 0x000ea40000100800 */
[----:B--2---:R-:W-:-:S13]  /*1820*/  R2UR UR4, R2 ;  /* 0x00000000020472ca */ /* 0x004fda00000e0000 */
[----:B------:R-:W-:-:S06]  /*1830*/  ULOP3.LUT UR4, UR4, 0x1, URZ, 0xfc, !UPT ;  /* 0x0000000104047892 */ /* 0x000fcc000f8efc3f */
[----:B------:R-:W-:-:S05]  /*1840*/  IMAD.U32 R2, RZ, RZ, UR4 ;  /* 0x00000004ff027e24 */ /* 0x000fca000f8e00ff */
[----:B------:R-:W-:-:S13]  /*1850*/  ISETP.NE.AND P0, PT, R2, 0x3, PT ;  /* 0x000000030200780c */ /* 0x000fda0003f05270 */
[----:B------:R-:W-:Y:S05]  /*1860*/  @!P0 BRA `(.L_x_6160) ;  /* 0x0000000000048947 */ /* 0x000fea0003800000 */
[----:B------:R-:W-:Y:S01]  /*1870*/  BPT.TRAP 0x1 ;  /* 0x000000040000795c */ /* 0x000fe20000300000 */
.L_x_6160:
[----:B------:R1:W2:Y:S01]  /*1880*/  SYNCS.PHASECHK.TRANS64.TRYWAIT P1, [UR39+0x33430], R0 ;  /* 0x03343000ff0075a7 */ /* 0x0002a20008020167 */
[----:B------:R-:W-:Y:S05]  /*1890*/  @!P0 BRA `(.L_x_6161) ;  /* 0x0000000000048947 */ /* 0x000fea0003800000 */
[----:B------:R-:W-:Y:S01]  /*18a0*/  BPT.TRAP 0x1 ;  /* 0x000000040000795c */ /* 0x000fe20000300000 */
.L_x_6161:
[----:B------:R-:W-:-:S05]  /*18b0*/  IMAD.U32 R2, RZ, RZ, UR43 ;  /* 0x0000002bff027e24 */ /* 0x000fca000f8e00ff */
[----:B------:R-:W-:Y:S01]  /*18c0*/  LOP3.LUT R2, R2, 0x10000, RZ, 0xfc, !PT ;  /* 0x0001000002027812 */ /* 0x000fe200078efcff */
[----:B--2---:R-:W-:Y:S06]  /*18d0*/  @P1 BRA `(.L_x_6162) ;  /* 0x0000000000081947 */ /* 0x004fec0003800000 */
[----:B------:R-:W2:Y:S02]  /*18e0*/  SYNCS.PHASECHK.TRANS64.TRYWAIT P1, [UR39+0x33430], R0 ;  /* 0x03343000ff0075a7 */ /* 0x000ea40008020167 */
[----:B--2---:R-:W-:Y:S05]  /*18f0*/  @!P1 BRA `(.L_x_6163) ;  /* 0x0000013400f49947 */ /* 0x004fea0003800000 */
.L_x_6162:
[----:B------:R-:W-:Y:S05]  /*1900*/  WARPSYNC.ALL ;  /* 0x0000000000007948 */ /* 0x000fea0003800000 */
[----:B0-----:R-:W-:Y:S01]  /*1910*/  IMAD.MOV.U32 R3, RZ, RZ, -0x7fffffe0 ;  /* 0x80000020ff037424 */ /* 0x001fe200078e00ff */
        /* <DEDUP_REMOVED lines=35> */
[----:B------:R-:W-:Y:S01]  /*1b50*/  R2UR UR10, R2 ;  /* 0x00000000020a72ca */ /* 0x000fe200000e0000 */
[----:B------:R-:W-:Y:S01]  /*1b60*/  UMOV UR9, 0x80000020 ;  /* 0x8000002000097882 */ /* 0x000fe20000000000 */
[----:B------:R-:W-:Y:S01]  /*1b70*/  UIADD3 UR11, UR54, 0x202, URZ ;  /* 0x00000202360b7890 */ /* 0x000fe2000fffe03f */
[----:B------:R-:W-:-:S10]  /*1b80*/  UMOV UR5, UR9 ;  /* 0x0000000900057c82 */ /* 0x000fd40008000000 */
[----:B------:R-:W-:-:S07]  /*1b90*/  UIADD3 UR8, UR10, 0x2, URZ ;  /* 0x000000020a087890 */ /* 0x000fce000fffe03f */
[----:B------:R-:W-:Y:S01]  /*1ba0*/  UMOV UR4, UR8 ;  /* 0x0000000800047c82 */ /* 0x000fe20008000000 */
        /* <DEDUP_REMOVED lines=44> */
[----:B------:R-:W-:Y:S01]  /*1e70*/  UMOV UR5, UR9 ;  /* 0x0000000900057c82 */ /* 0x000fe20008000000 */
        /* <DEDUP_REMOVED lines=26> */
[----:B------:R-:W-:Y:S01]  /*2020*/  UMOV UR19, 0x80000020 ;  /* 0x8000002000137882 */ /* 0x000fe20000000000 */
[----:B------:R-:W-:-:S03]  /*2030*/  UMOV UR21, UR17 ;  /* 0x0000001100157c82 */ /* 0x000fc60008000000 */
[----:B------:R-:W-:Y:S01]  /*2040*/  UMOV UR20, UR16 ;  /* 0x0000001000147c82 */ /* 0x000fe20008000000 */
        /* <DEDUP_REMOVED lines=68> */
[----:B------:R-:W-:Y:S01]  /*2490*/  UIADD3 UR10, UR54, 0x702, URZ ;  /* 0x00000702360a7890 */ /* 0x000fe2000fffe03f */
[----:B------:R-:W-:Y:S02]  /*24a0*/  WARPGROUP.DEPBAR.LE gsb0, 0x0 ;  /* 0x00008000000079c5 */ /* 0x000fe40000010000 */
[----:B------:R-:W-:-:S06]  /*24b0*/  WARPGROUP.ARRIVE ;  /* 0x00000000000079c5 */ /* 0x000fcc0000000000 */
[----:B------:R-:W-:Y:S01]  /*24c0*/  QGMMA.64x32x32.F32.E4M3.E4M3 R40, gdesc[UR4], R40, gsb0 ;  /* 0x00600000042879f3 */ /* 0x000fe20008000828 */
[----:B------:R-:W-:Y:S01]  /*24d0*/  UMOV UR4, UR20 ;  /* 0x0000001400047c82 */ /* 0x000fe20008000000 */
        /* <DEDUP_REMOVED lines=36> */
.L_x_6164:
[----:B-12---:R-:W-:Y:S01]  /*2720*/  LOP3.LUT R0, R19, 0xffffff80, RZ, 0xc0, !PT ;  /* 0xffffff8013007812 */ /* 0x006fe200078ec0ff */
[----:B------:R-:W-:Y:S01]  /*2730*/  UISETP.NE.AND UP0, UPT, UR58, URZ, UPT ;  /* 0x0000003f3a00728c */ /* 0x000fe2000bf05270 */
[----:B------:R-:W-:Y:S01]  /*2740*/  LEA.HI R18, R18, R23, RZ, 0x2 ;  /* 0x0000001712127211 */ /* 0x000fe200078f10ff */
[----:B------:R-:W-:Y:S01]  /*2750*/  UMOV UR5, 0xffffff60 ;  /* 0xffffff6000057882 */ /* 0x000fe20000000000 */
[----:B------:R-:W-:Y:S01]  /*2760*/  LEA.HI R7, R22, R22, RZ, 0x1 ;  /* 0x0000001616077211 */ /* 0x000fe200078f08ff */
[----:B------:R-:W-:Y:S01]  /*2770*/  IMAD.IADD R0, R23, 0x1, -R0 ;  /* 0x0000000117007824 */ /* 0x000fe200078e0a00 */
[----:B------:R-:W-:Y:S01]  /*2780*/  LOP3.LUT R18, R18, 0xfffffffc, RZ, 0xc0, !PT ;  /* 0xfffffffc12127812 */ /* 0x000fe200078ec0ff */
[----:B------:R-:W-:Y:S01]  /*2790*/  UIMAD UR5, UR53, UR5, 0xa1 ;  /* 0x000000a1350574a4 */ /* 0x000fe2000f8e0205 */
[----:B------:R-:W-:Y:S01]  /*27a0*/  LOP3.LUT R7, R7, 0x3fffffe, RZ, 0xc0, !PT ;  /* 0x03fffffe07077812 */ /* 0x000fe200078ec0ff */
[----:B------:R-:W-:Y:S01]  /*27b0*/  IMAD.U32 R13, RZ, RZ, UR41 ;  /* 0x00000029ff0d7e24 */ /* 0x000fe2000f8e00ff */
[----:B------:R-:W-:Y:S01]  /*27c0*/  SHF.R.S32.HI R5, RZ, 0x1f, R0 ;  /* 0x0000001fff057819 */ /* 0x000fe20000011400 */
[----:B------:R-:W-:Y:S01]  /*27d0*/  IMAD.IADD R18, R23, 0x1, -R18 ;  /* 0x0000000117127824 */ /* 0x000fe200078e0a12 */
[----:B------:R-:W-:Y:S01]  /*27e0*/  PLOP3.LUT P1, PT, PT, PT, UP0, 0x80, 0x0 ;  /* 0x000000000000781c */ /* 0x000fe20003f2f008 */
[----:B------:R-:W-:Y:S01]  /*27f0*/  IMAD.IADD R7, R22, 0x1, -R7 ;  /* 0x0000000116077824 */ /* 0x000fe200078e0a07 */
[CC--:B------:R-:W-:Y:S01]  /*2800*/  LEA.HI R4, R5.reuse, R0.reuse, RZ, 0x2 ;  /* 0x0000000005047211 */ /* 0x0c0fe200078f10ff */
[----:B------:R-:W-:Y:S01]  /*2810*/  @UP0 ULDC UR4, c[0x0][0x44c] ;  /* 0x0001130000040ab9 */ /* 0x000fe20000000800 */
[----:B------:R-:W-:Y:S01]  /*2820*/  LEA.HI R6, R5, R0, RZ, 0x5 ;  /* 0x0000000005067211 */ /* 0x000fe200078f28ff */
[----:B------:R-:W-:Y:S01]  /*2830*/  ULDC UR7, c[0x0][0x288] ;  /* 0x0000a20000077ab9 */ /* 0x000fe20000000800 */
[--C-:B------:R-:W-:Y:S01]  /*2840*/  SHF.R.S32.HI R5, RZ, 0x2, R4.reuse ;  /* 0x00000002ff057819 */ /* 0x100fe20000011404 */
[----:B------:R-:W-:Y:S01]  /*2850*/  IMAD.U32 R129, RZ, RZ, UR38 ;  /* 0x00000026ff817e24 */ /* 0x000fe2000f8e00ff */
[----:B------:R-:W-:Y:S01]  /*2860*/  SHF.R.S32.HI R8, RZ, 0x1f, R4 ;  /* 0x0000001fff087819 */ /* 0x000fe20000011404 */
[----:B------:R-:W-:Y:S01]  /*2870*/  @UP0 ULDC UR10, c[0x0][0x450] ;  /* 0x00011400000a0ab9 */ /* 0x000fe20000000800 */
[----:B------:R-:W-:Y:S01]  /*2880*/  SHF.R.S32.HI R6, RZ, 0x5, R6 ;  /* 0x00000005ff067819 */ /* 0x000fe20000011406 */
[----:B------:R-:W-:Y:S01]  /*2890*/  UIADD3 UR6, UR39, 0x33440, URZ ;  /* 0x0003344027067890 */ /* 0x000fe2000fffe03f */
[----:B------:R-:W-:Y:S01]  /*28a0*/  LEA.HI R8, R8, R5, RZ, 0x3 ;  /* 0x0000000508087211 */ /* 0x000fe200078f18ff */
[----:B------:R-:W0:Y:S01]  /*28b0*/  S2UR UR61, SR_CgaCtaId ;  /* 0x00000000003d79c3 */ /* 0x000e220000008800 */
[----:B------:R-:W-:Y:S01]  /*28c0*/  LEA.HI R9, R18, R18, RZ, 0x1 ;  /* 0x0000001212097211 */ /* 0x000fe200078f08ff */
[----:B------:R-:W-:Y:S01]  /*28d0*/  UPRMT UR6, UR42, 0x654, UR6 ;  /* 0x000006542a067896 */ /* 0x000fe20008000006 */
[----:B------:R-:W-:-:S02]  /*28e0*/  LEA R6, R6, UR40, 0x4 ;  /* 0x0000002806067c11 */ /* 0x000fc4000f8e20ff */
[----:B------:R-:W-:Y:S02]  /*28f0*/  LOP3.LUT R8, R8, 0xfffffff8, RZ, 0xc0, !PT ;  /* 0xfffffff808087812 */ /* 0x000fe400078ec0ff */
[----:B------:R-:W-:Y:S02]  /*2900*/  LOP3.LUT R9, R9, 0x1ffffffe, RZ, 0xc0, !PT ;  /* 0x1ffffffe09097812 */ /* 0x000fe400078ec0ff */
[----:B------:R-:W-:Y:S02]  /*2910*/  IADD3 R6, R6, R5, -R8 ;  /* 0x0000000506067210 */ /* 0x000fe40007ffe808 */
[----:B------:R-:W-:Y:S01]  /*2920*/  PLOP3.LUT P2, PT, PT, PT, UP0, 0x80, 0x0 ;  /* 0x000000000000781c */ /* 0x000fe20003f4f008 */
[----:B------:R-:W-:Y:S01]  /*2930*/  IMAD.IADD R9, R18, 0x1, -R9 ;  /* 0x0000000112097824 */ /* 0x000fe200078e0a09 */
[----:B------:R-:W-:Y:S01]  /*2940*/  SYNCS.ARRIVE.TRANS64.RED.A1T0 RZ, [UR6], RZ ;  /* 0x000000ffffff79a7 */ /* 0x000fe20008100406 */
[----:B------:R-:W-:-:S04]  /*2950*/  IMAD R6, R7, 0x40, R6 ;  /* 0x0000004007067824 */ /* 0x000fc800078e0206 */
[----:B------:R-:W-:Y:S02]  /*2960*/  IMAD R7, R9, 0x8, R6 ;  /* 0x0000000809077824 */ /* 0x000fe400078e0206 */
[----:B------:R-:W-:Y:S02]  /*2970*/  IMAD.U32 R9, RZ, RZ, UR5 ;  /* 0x00000005ff097e24 */ /* 0x000fe4000f8e00ff */
[----:B------:R-:W-:Y:S01]  /*2980*/  @P1 IMAD.HI.U32 R5, R7, UR4, RZ ;  /* 0x0000000407051c27 */ /* 0x000fe2000f8e00ff */
[----:B------:R-:W-:-:S03]  /*2990*/  @UP0 ULDC UR4, c[0x0][0x450] ;  /* 0x0001140000040ab9 */ /* 0x000fc60000000800 */
[----:B------:R-:W-:Y:S01]  /*29a0*/  IMAD.MOV.U32 R11, RZ, RZ, R7 ;  /* 0x000000ffff0b7224 */ /* 0x000fe200078e0007 */
[----:B------:R-:W-:Y:S01]  /*29b0*/  @P2 SHF.R.U32.HI R11, RZ, UR4, R5 ;  /* 0x00000004ff0b2c19 */ /* 0x000fe20008011605 */
[----:B------:R-:W-:Y:S01]  /*29c0*/  UIMAD UR4, UR53, -0xa0, UR41 ;  /* 0xffffff60350478a4 */ /* 0x000fe2000f8e0229 */
[----:B------:R-:W-:Y:S01]  /*29d0*/  LOP3.LUT R5, R4, 0x7ffffffc, RZ, 0xc0, !PT ;  /* 0x7ffffffc04057812 */ /* 0x000fe200078ec0ff */
[----:B------:R-:W-:Y:S02]  /*29e0*/  UIADD3 UR53, UR53, -0x2, URZ ;  /* 0xfffffffe35357890 */ /* 0x000fe4000fffe03f */
[----:B------:R-:W1:Y:S01]  /*29f0*/  SHFL.IDX PT, R6, R11, 0x1, 0x1c1f ;  /* 0x003c1f000b067f89 */ /* 0x000e6200000e0000 */
[----:B------:R-:W-:Y:S01]  /*2a00*/  UIADD3 UR4, UR4, 0xa0, URZ ;  /* 0x000000a004047890 */ /* 0x000fe2000fffe03f */
[----:B------:R-:W-:Y:S02]  /*2a10*/  IMAD.IADD R8, R0, 0x1, -R5 ;  /* 0x0000000100087824 */ /* 0x000fe400078e0a05 */
[----:B------:R-:W2:Y:S02]  /*2a20*/  SHFL.IDX PT, R11, R11, RZ, 0x1c1f ;  /* 0x001c1fff0b0b7589 */ /* 0x000ea400000e0000 */
[----:B------:R-:W-:-:S02]  /*2a30*/  IMAD R0, R8, -0x2, R9 ;  /* 0xfffffffe08007824 */ /* 0x000fc400078e0209 */
[----:B------:R-:W-:Y:S01]  /*2a40*/  IMAD.U32 R5, RZ, RZ, UR4 ;  /* 0x00000004ff057e24 */ /* 0x000fe2000f8e00ff */
[----:B------:R-:W-:Y:S02]  /*2a50*/  @UP0 ULDC UR4, c[0x0][0x44c] ;  /* 0x0001130000040ab9 */ /* 0x000fe40000000800 */
[----:B------:R-:W-:Y:S01]  /*2a60*/  IADD3 R13, R0, -UR7, R13 ;  /* 0x80000007000d7c10 */ /* 0x000fe2000fffe00d */
[----:B------:R-:W-:Y:S01]  /*2a70*/  IMAD R4, R8, -0x2, R5 ;  /* 0xfffffffe08047824 */ /* 0x000fe200078e0205 */
[----:B------:R-:W-:-:S04]  /*2a80*/  UIMAD.WIDE.U32 UR4, UR40, UR4, URZ ;  /* 0x00000004280472a5 */ /* 0x000fc8000f8e003f */
[----:B------:R-:W-:-:S04]  /*2a90*/  @UP0 USHF.R.U32.HI UR40, URZ, UR10, UR5 ;  /* 0x0000000a3f280299 */ /* 0x000fc80008011605 */
[----:B------:R-:W-:Y:S01]  /*2aa0*/  UIADD3 UR4, UR40, -UR7, UR41 ;  /* 0x8000000728047290 */ /* 0x000fe2000fffe029 */
[----:B-1----:R-:W-:-:S03]  /*2ab0*/  VIADDMNMX R6, R6, R13, R4, PT ;  /* 0x0000000d06067246 */ /* 0x002fc60003800104 */
[----:B------:R-:W-:Y:S01]  /*2ac0*/  UIMAD.WIDE UR4, UR4, 0x66666667, URZ ;  /* 0x66666667040478a5 */ /* 0x000fe2000f8e023f */
[----:B------:R-:W-:-:S03]  /*2ad0*/  ISETP.GT.AND P1, PT, R6, RZ, PT ;  /* 0x000000ff0600720c */ /* 0x000fc60003f24270 */
[----:B------:R-:W-:Y:S01]  /*2ae0*/  USHF.R.U32.HI UR4, URZ, 0x1f, UR5 ;  /* 0x0000001f3f047899 */ /* 0x000fe20008011605 */
[C---:B------:R-:W-:Y:S02]  /*2af0*/  ISETP.GT.AND P2, PT, R6.reuse, 0x1, PT ;  /* 0x000000010600780c */ /* 0x040fe40003f44270 */
[----:B------:R-:W-:Y:S01]  /*2b00*/  ISETP.GT.AND P3, PT, R6, 0x8, PT ;  /* 0x000000080600780c */ /* 0x000fe20003f64270 */
[----:B------:R-:W-:Y:S01]  /*2b10*/  ULEA.HI.SX32 UR4, UR5, UR4, 0x1a ;  /* 0x0000000405047291 */ /* 0x000fe2000f8fd23f */
[----:B------:R-:W-:Y:S02]  /*2b20*/  FSEL R5, R90, -INF , P1 ;  /* 0xff8000005a057808 */ /* 0x000fe40000800000 */
[----:B------:R-:W-:Y:S01]  /*2b30*/  FSEL R9, R91, -INF , P2 ;  /* 0xff8000005b097808 */ /* 0x000fe20001000000 */
[----:B------:R-:W-:Y:S01]  /*2b40*/  UISETP.LT.AND UP0, UPT, UR60, UR4, UPT ;  /* 0x000000043c00728c */ /* 0x000fe2000bf01270 */
[----:B------:R-:W-:Y:S01]  /*2b50*/  ISETP.GT.AND P1, PT, R6, 0x9, PT ;  /* 0x000000090600780c */ /* 0x000fe20003f24270 */
[----:B------:R-:W-:Y:S01]  /*2b60*/  UMOV UR5, URZ ;  /* 0x0000003f00057c82 */ /* 0x000fe20008000000 */
[----:B------:R-:W-:Y:S01]  /*2b70*/  FSEL R15, R94, -INF , P3 ;  /* 0xff8000005e0f7808 */ /* 0x000fe20001800000 */
[----:B------:R-:W-:Y:S01]  /*2b80*/  USEL UR55, UR60, UR4, !UP0 ;  /* 0x000000043c377287 */ /* 0x000fe2000c000000 */
[----:B------:R-:W-:-:S02]  /*2b90*/  FMNMX.FTZ R0, R5, R9, !PT ;  /* 0x0000000905007209 */ /* 0x000fc40007810000 */
[C---:B------:R-:W-:Y:S01]  /*2ba0*/  ISETP.GT.AND P2, PT, R6.reuse, 0x10, PT ;  /* 0x000000100600780c */ /* 0x040fe20003f44270 */
[----:B------:R-:W-:Y:S01]  /*2bb0*/  UISETP.GE.AND UP0, UPT, UR53, UR55, UPT ;  /* 0x000000373500728c */ /* 0x000fe2000bf06270 */
[----:B------:R-:W-:Y:S01]  /*2bc0*/  FSEL R19, R95, -INF , P1 ;  /* 0xff8000005f137808 */ /* 0x000fe20000800000 */
[----:B------:R-:W-:Y:S01]  /*2bd0*/  UMOV UR4, URZ ;  /* 0x0000003f00047c82 */ /* 0x000fe20008000000 */
[----:B------:R-:W-:Y:S02]  /*2be0*/  FMNMX.FTZ R0, R15, R0, !PT ;  /* 0x000000000f007209 */ /* 0x000fe40007810000 */
[----:B------:R-:W-:Y:S02]  /*2bf0*/  ISETP.GT.AND P1, PT, R6, 0x11, PT ;  /* 0x000000110600780c */ /* 0x000fe40003f24270 */
[----:B------:R-:W-:Y:S02]  /*2c00*/  FSEL R21, R98, -INF , P2 ;  /* 0xff80000062157808 */ /* 0x000fe40001000000 */
[----:B------:R-:W-:-:S02]  /*2c10*/  FMNMX.FTZ R0, R19, R0, !PT ;  /* 0x0000000013007209 */ /* 0x000fc40007810000 */
[C---:B------:R-:W-:Y:S02]  /*2c20*/  ISETP.GT.AND P2, PT, R6.reuse, 0x18, PT ;  /* 0x000000180600780c */ /* 0x040fe40003f44270 */
[----:B------:R-:W-:Y:S02]  /*2c30*/  FSEL R23, R99, -INF , P1 ;  /* 0xff80000063177808 */ /* 0x000fe40000800000 */
        /* <DEDUP_REMOVED lines=100> */
[----:B------:R-:W-:Y:S02]  /*3280*/  FSEL R39, R39, -INF , P1 ;  /* 0xff80000027277808 */ /* 0x000fe40000800000 */
[----:B------:R-:W-:Y:S02]  /*3290*/  FMNMX.FTZ R0, R87, R0, !PT ;  /* 0x0000000057007209 */ /* 0x000fe40007810000 */
[----:B--2---:R-:W-:Y:S02]  /*32a0*/  VIADDMNMX R4, R11, R13, R4, PT ;  /* 0x0000000d0b047246 */ /* 0x004fe40003800104 */
[----:B------:R-:W-:Y:S02]  /*32b0*/  FMNMX.FTZ R10, R39, R0, !PT ;  /* 0x00000000270a7209 */ /* 0x000fe40007810000 */
[C---:B------:R-:W-:Y:S02]  /*32c0*/  ISETP.GT.AND P2, PT, R4.reuse, 0x1, PT ;  /* 0x000000010400780c */ /* 0x040fe40003f44270 */
[----:B------:R-:W-:Y:S01]  /*32d0*/  ISETP.GT.AND P3, PT, R4, 0x8, PT ;  /* 0x000000080400780c */ /* 0x000fe20003f64270 */
[----:B------:R-:W1:Y:S01]  /*32e0*/  SHFL.BFLY PT, R27, R10, 0x2, 0x1f ;  /* 0x0c401f000a1b7f89 */ /* 0x000e6200000e0000 */
[----:B------:R-:W-:-:S02]  /*32f0*/  FSEL R89, R89, -INF , P2 ;  /* 0xff80000059597808 */ /* 0x000fc40001000000 */
        /* <DEDUP_REMOVED lines=8> */
[----:B-1----:R-:W-:Y:S02]  /*3380*/  FMNMX.FTZ R27, R10, R27, !PT ;  /* 0x0000001b0a1b7209 */ /* 0x002fe40007810000 */
[----:B------:R-:W-:Y:S02]  /*3390*/  FSEL R77, R77, -INF , P2 ;  /* 0xff8000004d4d7808 */ /* 0x000fe40001000000 */
[----:B------:R-:W-:Y:S01]  /*33a0*/  ISETP.GT.AND P2, PT, R4, 0x31, PT ;  /* 0x000000310400780c */ /* 0x000fe20003f44270 */
[----:B------:R-:W1:Y:S03]  /*33b0*/  SHFL.BFLY PT, R0, R27, 0x1, 0x1f ;  /* 0x0c201f001b007f89 */ /* 0x000e6600000e0000 */
        /* <DEDUP_REMOVED lines=26> */
[----:B------:R1:W-:Y:S01]  /*3560*/  MUFU.EX2 R11, R21 ;  /* 0x00000015000b7308 */ /* 0x0003e20000000800 */
        /* <DEDUP_REMOVED lines=8> */
[C---:B------:R-:W-:Y:S01]  /*35f0*/  ISETP.GT.AND P1, PT, R4.reuse, 0x19, PT ;  /* 0x000000190400780c */ /* 0x040fe20003f24270 */
[--C-:B------:R-:W-:Y:S01]  /*3600*/  FFMA.FTZ R111, R111, UR38, -R6.reuse ;  /* 0x000000266f6f7c23 */ /* 0x100fe20008010806 */
[----:B------:R-:W-:Y:S01]  /*3610*/  FMNMX.FTZ R15, R97, R20, !PT ;  /* 0x00000014610f7209 */ /* 0x000fe20007810000 */
        /* <DEDUP_REMOVED lines=12> */
[----:B------:R-:W2:Y:S01]  /*36e0*/  MUFU.EX2 R10, R10 ;  /* 0x0000000a000a7308 */ /* 0x000ea20000000800 */
        /* <DEDUP_REMOVED lines=12> */
[----:B-1----:R-:W-:Y:S01]  /*37b0*/  FMNMX.FTZ R21, R77, R22, !PT ;  /* 0x000000164d157209 */ /* 0x002fe20007810000 */
[----:B------:R-:W-:Y:S01]  /*37c0*/  FFMA.FTZ R22, R117, UR38, -R6 ;  /* 0x0000002675167c23 */ /* 0x000fe20008010806 */
[----:B------:R-:W-:Y:S01]  /*37d0*/  ISETP.GT.AND P1, PT, R4, 0x38, PT ;  /* 0x000000380400780c */ /* 0x000fe20003f24270 */
[----:B------:R-:W1:Y:S01]  /*37e0*/  MUFU.EX2 R12, R12 ;  /* 0x0000000c000c7308 */ /* 0x000e620000000800 */
[----:B------:R-:W-:Y:S01]  /*37f0*/  FMNMX.FTZ R26, R80, R21, !PT ;  /* 0x00000015501a7209 */ /* 0x000fe20007810000 */
[----:B--2---:R-:W-:Y:S01]  /*3800*/  FADD.FTZ R94, R5, R10 ;  /* 0x0000000a055e7221 */ /* 0x004fe20000010000 */
[----:B------:R-:W-:-:S02]  /*3810*/  FSEL R84, R84, -INF , P1 ;  /* 0xff80000054547808 */ /* 0x000fc40000800000 */
[----:B------:R-:W-:Y:S02]  /*3820*/  CS2R R102, SRZ ;  /* 0x0000000000667805 */ /* 0x000fe4000001ff00 */
[----:B------:R-:W-:Y:S02]  /*3830*/  FMNMX.FTZ R21, R81, R26, !PT ;  /* 0x0000001a51157209 */ /* 0x000fe40007810000 */
[----:B------:R-:W-:Y:S02]  /*3840*/  CS2R R108, SRZ ;  /* 0x00000000006c7805 */ /* 0x000fe4000001ff00 */
[----:B------:R-:W-:Y:S01]  /*3850*/  ISETP.GT.AND P1, PT, R4, 0x40, PT ;  /* 0x000000400400780c */ /* 0x000fe20003f24270 */
[----:B------:R-:W2:Y:S01]  /*3860*/  MUFU.EX2 R14, R14 ;  /* 0x0000000e000e7308 */ /* 0x000ea20000000800 */
[----:B------:R-:W-:Y:S02]  /*3870*/  FMNMX.FTZ R26, R84, R21, !PT ;  /* 0x00000015541a7209 */ /* 0x000fe40007810000 */
[----:B------:R-:W-:-:S02]  /*3880*/  CS2R R112, SRZ ;  /* 0x0000000000707805 */ /* 0x000fc4000001ff00 */
[----:B------:R-:W-:Y:S02]  /*3890*/  FSEL R56, R56, -INF , P1 ;  /* 0xff80000038387808 */ /* 0x000fe40000800000 */
[----:B------:R-:W-:Y:S02]  /*38a0*/  CS2R R116, SRZ ;  /* 0x0000000000747805 */ /* 0x000fe4000001ff00 */
[----:B------:R-:W-:Y:S01]  /*38b0*/  FMNMX.FTZ R23, R85, R26, !PT ;  /* 0x0000001a55177209 */ /* 0x000fe20007810000 */
[----:B------:R-:W-:Y:S01]  /*38c0*/  FFMA.FTZ R26, R121, UR38, -R6 ;  /* 0x00000026791a7c23 */ /* 0x000fe20008010806 */
[----:B------:R-:W-:Y:S01]  /*38d0*/  ISETP.GT.AND P1, PT, R4, 0x48, PT ;  /* 0x000000480400780c */ /* 0x000fe20003f24270 */
[----:B------:R-:W-:Y:S01]  /*38e0*/  MUFU.EX2 R18, R18 ;  /* 0x0000001200127308 */ /* 0x000fe20000000800 */
[----:B------:R-:W-:Y:S02]  /*38f0*/  FMNMX.FTZ R30, R56, R23, !PT ;  /* 0x00000017381e7209 */ /* 0x000fe40007810000 */
[----:B------:R-:W-:-:S02]  /*3900*/  FSEL R60, R60, -INF , P1 ;  /* 0xff8000003c3c7808 */ /* 0x000fc40000800000 */
[----:B------:R-:W-:Y:S02]  /*3910*/  FMNMX.FTZ R23, R57, R30, !PT ;  /* 0x0000001e39177209 */ /* 0x000fe40007810000 */
[----:B------:R-:W-:Y:S01]  /*3920*/  ISETP.GT.AND P1, PT, R4, 0x50, PT ;  /* 0x000000500400780c */ /* 0x000fe20003f24270 */
[----:B------:R4:W-:Y:S01]  /*3930*/  MUFU.EX2 R15, R111 ;  /* 0x0000006f000f7308 */ /* 0x0009e20000000800 */
[----:B------:R-:W-:Y:S02]  /*3940*/  FMNMX.FTZ R30, R60, R23, !PT ;  /* 0x000000173c1e7209 */ /* 0x000fe40007810000 */
[----:B------:R-:W-:Y:S02]  /*3950*/  FSEL R64, R64, -INF , P1 ;  /* 0xff80000040407808 */ /* 0x000fe40000800000 */
[----:B------:R-:W-:Y:S01]  /*3960*/  FMNMX.FTZ R27, R61, R30, !PT ;  /* 0x0000001e3d1b7209 */ /* 0x000fe20007810000 */
[----:B------:R-:W-:Y:S01]  /*3970*/  FFMA.FTZ R30, R125, UR38, -R6 ;  /* 0x000000267d1e7c23 */ /* 0x000fe20008010806 */
[----:B------:R-:W-:Y:S01]  /*3980*/  ISETP.GT.AND P1, PT, R4, 0x58, PT ;  /* 0x000000580400780c */ /* 0x000fe20003f24270 */
[----:B------:R-:W-:Y:S01]  /*3990*/  MUFU.EX2 R20, R20 ;  /* 0x0000001400147308 */ /* 0x000fe20000000800 */
[----:B------:R-:W-:-:S02]  /*39a0*/  FMNMX.FTZ R34, R64, R27, !PT ;  /* 0x0000001b40227209 */ /* 0x000fc40007810000 */
[----:B----4-:R-:W-:Y:S02]  /*39b0*/  CS2R R110, SRZ ;  /* 0x00000000006e7805 */ /* 0x010fe4000001ff00 */
[----:B------:R-:W-:Y:S02]  /*39c0*/  FSEL R68, R68, -INF , P1 ;  /* 0xff80000044447808 */ /* 0x000fe40000800000 */
[----:B------:R-:W-:Y:S02]  /*39d0*/  FMNMX.FTZ R27, R65, R34, !PT ;  /* 0x00000022411b7209 */ /* 0x000fe40007810000 */
[----:B------:R-:W-:Y:S01]  /*39e0*/  ISETP.GT.AND P1, PT, R4, 0x60, PT ;  /* 0x000000600400780c */ /* 0x000fe20003f24270 */
[----:B------:R4:W-:Y:S01]  /*39f0*/  MUFU.EX2 R19, R115 ;  /* 0x0000007300137308 */ /* 0x0009e20000000800 */
[----:B------:R-:W-:Y:S02]  /*3a00*/  FMNMX.FTZ R34, R68, R27, !PT ;  /* 0x0000001b44227209 */ /* 0x000fe40007810000 */
[----:B------:R-:W-:-:S02]  /*3a10*/  ISETP.GT.AND P2, PT, R4, 0x61, PT ;  /* 0x000000610400780c */ /* 0x000fc40003f44270 */
[----:B------:R-:W-:Y:S02]  /*3a20*/  FSEL R62, R40, -INF , P1 ;  /* 0xff800000283e7808 */ /* 0x000fe40000800000 */
[----:B------:R-:W-:Y:S01]  /*3a30*/  FMNMX.FTZ R107, R69, R34, !PT ;  /* 0x00000022456b7209 */ /* 0x000fe20007810000 */
[----:B------:R-:W-:Y:S01]  /*3a40*/  FFMA.FTZ R34, R105, UR38, -R6 ;  /* 0x0000002669227c23 */ /* 0x000fe20008010806 */
[----:B------:R-:W-:Y:S01]  /*3a50*/  ISETP.GT.AND P1, PT, R4, 0x68, PT ;  /* 0x000000680400780c */ /* 0x000fe20003f24270 */
[----:B------:R-:W-:Y:S01]  /*3a60*/  MUFU.EX2 R22, R22 ;  /* 0x0000001600167308 */ /* 0x000fe20000000800 */
[----:B------:R-:W-:Y:S02]  /*3a70*/  FSEL R66, R41, -INF , P2 ;  /* 0xff80000029427808 */ /* 0x000fe40001000000 */
[----:B------:R-:W-:Y:S02]  /*3a80*/  CS2R R104, SRZ ;  /* 0x0000000000687805 */ /* 0x000fe4000001ff00 */
[----:B------:R-:W-:-:S02]  /*3a90*/  FMNMX.FTZ R107, R62, R107, !PT ;  /* 0x0000006b3e6b7209 */ /* 0x000fc40007810000 */
[----:B----4-:R-:W-:Y:S02]  /*3aa0*/  CS2R R114, SRZ ;  /* 0x0000000000727805 */ /* 0x010fe4000001ff00 */
[----:B------:R-:W-:Y:S02]  /*3ab0*/  ISETP.GT.AND P2, PT, R4, 0x69, PT ;  /* 0x000000690400780c */ /* 0x000fe40003f44270 */
[----:B------:R-:W-:Y:S01]  /*3ac0*/  FSEL R70, R44, -INF , P1 ;  /* 0xff8000002c467808 */ /* 0x000fe20000800000 */
[----:B------:R-:W-:Y:S01]  /*3ad0*/  FFMA.FTZ R44, R63, UR38, -R6 ;  /* 0x000000263f2c7c23 */ /* 0x000fe20008010806 */
[----:B------:R-:W-:Y:S01]  /*3ae0*/  FMNMX.FTZ R107, R66, R107, !PT ;  /* 0x0000006b426b7209 */ /* 0x000fe20007810000 */
[----:B---3--:R-:W-:Y:S01]  /*3af0*/  FADD.FTZ R63, R9, R94 ;  /* 0x0000005e093f7221 */ /* 0x008fe20000010000 */
[----:B------:R-:W-:Y:S01]  /*3b00*/  ISETP.GT.AND P1, PT, R4, 0x70, PT ;  /* 0x000000700400780c */ /* 0x000fe20003f24270 */
[----:B------:R3:W-:Y:S01]  /*3b10*/  MUFU.EX2 R21, R119 ;  /* 0x0000007700157308 */ /* 0x0007e20000000800 */
[----:B------:R-:W-:Y:S01]  /*3b20*/  FSEL R45, R45, -INF , P2 ;  /* 0xff8000002d2d7808 */ /* 0x000fe20001000000 */
[----:B-1----:R-:W-:Y:S01]  /*3b30*/  FADD.FTZ R98, R12, R63 ;  /* 0x0000003f0c627221 */ /* 0x002fe20000010000 */
[----:B------:R-:W-:-:S02]  /*3b40*/  FMNMX.FTZ R40, R70, R107, !PT ;  /* 0x0000006b46287209 */ /* 0x000fc40007810000 */
[----:B------:R-:W-:Y:S02]  /*3b50*/  CS2R R106, SRZ ;  /* 0x00000000006a7805 */ /* 0x000fe4000001ff00 */
[----:B------:R-:W-:Y:S02]  /*3b60*/  ISETP.GT.AND P2, PT, R4, 0x71, PT ;  /* 0x000000710400780c */ /* 0x000fe40003f44270 */
[----:B------:R-:W-:Y:S01]  /*3b70*/  FSEL R48, R48, -INF , P1 ;  /* 0xff80000030307808 */ /* 0x000fe20000800000 */
[----:B------:R-:W-:Y:S01]  /*3b80*/  MUFU.EX2 R26, R26 ;  /* 0x0000001a001a7308 */ /* 0x000fe20000000800 */
[----:B------:R-:W-:Y:S02]  /*3b90*/  FMNMX.FTZ R41, R45, R40, !PT ;  /* 0x000000282d297209 */ /* 0x000fe40007810000 */
[----:B---3--:R-:W-:Y:S02]  /*3ba0*/  CS2R R118, SRZ ;  /* 0x0000000000767805 */ /* 0x008fe4000001ff00 */
[----:B------:R-:W-:-:S02]  /*3bb0*/  FSEL R58, R49, -INF , P2 ;  /* 0xff800000313a7808 */ /* 0x000fc40001000000 */
[----:B------:R-:W-:Y:S02]  /*3bc0*/  ISETP.GT.AND P1, PT, R4, 0x78, PT ;  /* 0x000000780400780c */ /* 0x000fe40003f24270 */
[----:B------:R-:W-:Y:S01]  /*3bd0*/  FMNMX.FTZ R49, R48, R41, !PT ;  /* 0x0000002930317209 */ /* 0x000fe20007810000 */
[----:B------:R-:W-:Y:S01]  /*3be0*/  MUFU.EX2 R23, R123 ;  /* 0x0000007b00177308 */ /* 0x000fe20000000800 */
[----:B------:R-:W-:Y:S02]  /*3bf0*/  ISETP.GT.AND P2, PT, R4, 0x79, PT ;  /* 0x000000790400780c */ /* 0x000fe40003f44270 */
[----:B------:R-:W-:Y:S02]  /*3c00*/  FSEL R52, R52, -INF , P1 ;  /* 0xff80000034347808 */ /* 0x000fe40000800000 */
[----:B------:R-:W-:Y:S02]  /*3c10*/  FMNMX.FTZ R49, R58, R49, !PT ;  /* 0x000000313a317209 */ /* 0x000fe40007810000 */
[----:B------:R-:W-:Y:S01]  /*3c20*/  FSEL R53, R53, -INF , P2 ;  /* 0xff80000035357808 */ /* 0x000fe20001000000 */
[----:B------:R-:W-:Y:S01]  /*3c30*/  MUFU.EX2 R30, R30 ;  /* 0x0000001e001e7308 */ /* 0x000fe20000000800 */
[----:B------:R-:W-:-:S02]  /*3c40*/  ISETP.GT.AND P1, PT, R4, 0x80, PT ;  /* 0x000000800400780c */ /* 0x000fc40003f24270 */
[----:B------:R-:W-:Y:S02]  /*3c50*/  FMNMX.FTZ R40, R52, R49, !PT ;  /* 0x0000003134287209 */ /* 0x000fe40007810000 */
[----:B------:R-:W-:Y:S02]  /*3c60*/  ISETP.GT.AND P2, PT, R4, 0x81, PT ;  /* 0x000000810400780c */ /* 0x000fe40003f44270 */
[----:B------:R-:W-:Y:S01]  /*3c70*/  FSEL R74, R24, -INF , P1 ;  /* 0xff800000184a7808 */ /* 0x000fe20000800000 */
[----:B------:R-:W-:Y:S01]  /*3c80*/  MUFU.EX2 R27, R127 ;  /* 0x0000007f001b7308 */ /* 0x000fe20000000800 */
[----:B------:R-:W-:Y:S01]  /*3c90*/  FMNMX.FTZ R49, R53, R40, !PT ;  /* 0x0000002835317209 */ /* 0x000fe20007810000 */
[--C-:B------:R-:W-:Y:S01]  /*3ca0*/  FFMA.FTZ R40, R51, UR38, -R6.reuse ;  /* 0x0000002633287c23 */ /* 0x100fe20008010806 */
[----:B------:R-:W-:Y:S02]  /*3cb0*/  ISETP.GT.AND P1, PT, R4, 0x88, PT ;  /* 0x000000880400780c */ /* 0x000fe40003f24270 */
[----:B------:R-:W-:Y:S01]  /*3cc0*/  FSEL R54, R25, -INF , P2 ;  /* 0xff80000019367808 */ /* 0x000fe20001000000 */
[----:B------:R-:W-:Y:S01]  /*3cd0*/  FFMA.FTZ R25, R91, UR38, -R6 ;  /* 0x000000265b197c23 */ /* 0x000fe20008010806 */
[----:B------:R-:W-:Y:S01]  /*3ce0*/  FMNMX.FTZ R49, R74, R49, !PT ;  /* 0x000000314a317209 */ /* 0x000fe20007810000 */
[----:B------:R-:W-:Y:S01]  /*3cf0*/  MUFU.EX2 R34, R34 ;  /* 0x0000002200227308 */ /* 0x000fe20000000800 */
[----:B------:R-:W-:-:S02]  /*3d00*/  ISETP.GT.AND P2, PT, R4, 0x89, PT ;  /* 0x000000890400780c */ /* 0x000fc40003f44270 */
[----:B------:R-:W-:Y:S01]  /*3d10*/  FSEL R78, R28, -INF , P1 ;  /* 0xff8000001c4e7808 */ /* 0x000fe20000800000 */
[----:B------:R-:W-:Y:S01]  /*3d20*/  FFMA.FTZ R28, R83, UR38, -R6 ;  /* 0x00000026531c7c23 */ /* 0x000fe20008010806 */
[----:B------:R-:W-:Y:S02]  /*3d30*/  FMNMX.FTZ R49, R54, R49, !PT ;  /* 0x0000003136317209 */ /* 0x000fe40007810000 */
[----:B------:R-:W-:Y:S01]  /*3d40*/  ISETP.GT.AND P1, PT, R4, 0x90, PT ;  /* 0x000000900400780c */ /* 0x000fe20003f24270 */
[----:B------:R-:W-:Y:S01]  /*3d50*/  MUFU.EX2 R38, R38 ;  /* 0x0000002600267308 */ /* 0x000fe20000000800 */
[----:B------:R-:W-:Y:S02]  /*3d60*/  FSEL R82, R29, -INF , P2 ;  /* 0xff8000001d527808 */ /* 0x000fe40001000000 */
[----:B------:R-:W-:Y:S02]  /*3d70*/  FMNMX.FTZ R49, R78, R49, !PT ;  /* 0x000000314e317209 */ /* 0x000fe40007810000 */
[----:B------:R-:W-:-:S02]  /*3d80*/  FSEL R83, R32, -INF , P1 ;  /* 0xff80000020537808 */ /* 0x000fc40000800000 */
[----:B------:R-:W-:Y:S01]  /*3d90*/  ISETP.GT.AND P2, PT, R4, 0x91, PT ;  /* 0x000000910400780c */ /* 0x000fe20003f44270 */
[----:B------:R1:W-:Y:S01]  /*3da0*/  MUFU.EX2 R41, R99 ;  /* 0x0000006300297308 */ /* 0x0003e20000000800 */
[----:B------:R-:W-:Y:S02]  /*3db0*/  FMNMX.FTZ R32, R82, R49, !PT ;  /* 0x0000003152207209 */ /* 0x000fe40007810000 */
[C---:B------:R-:W-:Y:S02]  /*3dc0*/  ISETP.GT.AND P1, PT, R4.reuse, 0x98, PT ;  /* 0x000000980400780c */ /* 0x040fe40003f24270 */
        /* <DEDUP_REMOVED lines=10> */
[----:B------:R-:W-:Y:S01]  /*3e70*/  FSEL R90, R37, -INF , P2 ;  /* 0xff800000255a7808 */ /* 0x000fe20001000000 */
[--C-:B------:R-:W-:Y:S01]  /*3e80*/  FFMA.FTZ R42, R59, UR38, -R6.reuse ;  /* 0x000000263b2a7c23 */ /* 0x100fe20008010806 */
[----:B------:R-:W-:Y:S01]  /*3e90*/  FMNMX.FTZ R37, R71, R4, !PT ;  /* 0x0000000447257209 */ /* 0x000fe20007810000 */
[--C-:B------:R-:W-:Y:S01]  /*3ea0*/  FFMA.FTZ R36, R46, UR38, -R6.reuse ;  /* 0x000000262e247c23 */ /* 0x100fe20008010806 */
[--C-:B------:R-:W-:Y:S01]  /*3eb0*/  FFMA.FTZ R46, R75, UR38, -R6.reuse ;  /* 0x000000264b2e7c23 */ /* 0x100fe20008010806 */
[----:B------:R-:W-:Y:S01]  /*3ec0*/  F2FP.SATFINITE.E4M3.F32.PACK_AB_MERGE_C R217, R12, R9, RZ ;  /* 0x000000090cd9723e */ /* 0x000fe200048070ff */
[----:B------:R-:W-:Y:S01]  /*3ed0*/  MUFU.EX2 R24, R95 ;  /* 0x0000005f00187308 */ /* 0x000fe20000000800 */
[----:B------:R-:W-:Y:S01]  /*3ee0*/  FMNMX.FTZ R4, R90, R37, !PT ;  /* 0x000000255a047209 */ /* 0x000fe20007810000 */
[----:B------:R-:W-:Y:S01]  /*3ef0*/  FFMA.FTZ R37, R50, UR38, -R6 ;  /* 0x0000002632257c23 */ /* 0x000fe20008010806 */
[----:B------:R-:W-:-:S03]  /*3f00*/  F2FP.SATFINITE.E4M3.F32.PACK_AB_MERGE_C R217, R10, R5, R217 ;  /* 0x000000050ad9723e */ /* 0x000fc600048070d9 */
[----:B------:R-:W3:Y:S02]  /*3f10*/  SHFL.BFLY PT, R49, R4, 0x2, 0x1f ;  /* 0x0c401f0004317f89 */ /* 0x000ee400000e0000 */
[----:B------:R-:W-:Y:S08]  /*3f20*/  MUFU.EX2 R25, R25 ;  /* 0x0000001900197308 */ /* 0x000ff00000000800 */
[----:B------:R-:W-:Y:S08]  /*3f30*/  MUFU.EX2 R28, R28 ;  /* 0x0000001c001c7308 */ /* 0x000ff00000000800 */
[----:B------:R-:W-:Y:S01]  /*3f40*/  MUFU.EX2 R33, R33 ;  /* 0x0000002100217308 */ /* 0x000fe20000000800 */
[----:B---3--:R-:W-:Y:S01]  /*3f50*/  FMNMX.FTZ R50, R4, R49, !PT ;  /* 0x0000003104327209 */ /* 0x008fe20007810000 */
[----:B------:R-:W-:Y:S01]  /*3f60*/  FFMA.FTZ R49, R67, UR38, -R6 ;  /* 0x0000002643317c23 */ /* 0x000fe20008010806 */
[----:B------:R-:W-:-:S05]  /*3f70*/  FADD.FTZ R67, R11, R98 ;  /* 0x000000620b437221 */ /* 0x000fca0000010000 */
[----:B------:R-:W-:Y:S01]  /*3f80*/  MUFU.EX2 R29, R29 ;  /* 0x0000001d001d7308 */ /* 0x000fe20000000800 */
[----:B------:R-:W3:Y:S01]  /*3f90*/  SHFL.BFLY PT, R51, R50, 0x1, 0x1f ;  /* 0x0c201f0032337f89 */ /* 0x000ee200000e0000 */
[----:B--2---:R-:W-:-:S04]  /*3fa0*/  FADD.FTZ R98, R14, R67 ;  /* 0x000000430e627221 */ /* 0x004fc80000010000 */
[----:B------:R-:W-:Y:S02]  /*3fb0*/  FADD.FTZ R67, R13, R98 ;  /* 0x000000620d437221 */ /* 0x000fe40000010000 */
[----:B------:R-:W-:Y:S01]  /*3fc0*/  MUFU.EX2 R32, R32 ;  /* 0x0000002000207308 */ /* 0x000fe20000000800 */
[----:B-1----:R-:W-:-:S07]  /*3fd0*/  CS2R R98, SRZ ;  /* 0x0000000000627805 */ /* 0x002fce000001ff00 */
[----:B------:R-:W-:Y:S08]  /*3fe0*/  MUFU.EX2 R36, R36 ;  /* 0x0000002400247308 */ /* 0x000ff00000000800 */
[----:B------:R-:W-:Y:S01]  /*3ff0*/  MUFU.EX2 R43, R43 ;  /* 0x0000002b002b7308 */ /* 0x000fe20000000800 */
[----:B---3--:R-:W-:Y:S01]  /*4000*/  FMNMX.FTZ R4, R50, R51, !PT ;  /* 0x0000003332047209 */ /* 0x008fe20007810000 */
[----:B------:R-:W-:-:S02]  /*4010*/  IMAD.U32 R51, RZ, RZ, UR38 ;  /* 0x00000026ff337e24 */ /* 0x000fc4000f8e00ff */
[--C-:B------:R-:W-:Y:S01]  /*4020*/  FFMA.FTZ R50, R79, UR38, -R6.reuse ;  /* 0x000000264f327c23 */ /* 0x100fe20008010806 */
[C---:B------:R-:W-:Y:S01]  /*4030*/  FSETP.NEU.FTZ.AND P1, PT, R4.reuse, -INF , PT ;  /* 0xff8000000400780b */ /* 0x040fe20003f3d000 */
[----:B------:R-:W-:Y:S02]  /*4040*/  FFMA.FTZ R51, R4, R51, -8 ;  /* 0xc100000004337423 */ /* 0x000fe40000010033 */
[----:B------:R-:W-:Y:S03]  /*4050*/  MUFU.EX2 R37, R37 ;  /* 0x0000002500257308 */ /* 0x000fe60000000800 */
[----:B------:R-:W-:Y:S01]  /*4060*/  FSEL R55, R51, RZ, P1 ;  /* 0x000000ff33377208 */ /* 0x000fe20000800000 */
[----:B------:R-:W-:Y:S01]  /*4070*/  FFMA.FTZ R51, R87, UR38, -R6 ;  /* 0x0000002657337c23 */ /* 0x000fe20008010806 */
[----:B------:R-:W-:-:S03]  /*4080*/  PLOP3.LUT P1, PT, PT, PT, UP0, 0x80, 0x0 ;  /* 0x000000000000781c */ /* 0x000fc60003f2f008 */
        /* <DEDUP_REMOVED lines=23> */
[--C-:B------:R-:W-:Y:S01]  /*4200*/  FFMA.FTZ R61, R61, UR38, -R55.reuse ;  /* 0x000000263d3d7c23 */ /* 0x100fe20008010837 */
[----:B------:R-:W2:Y:S01]  /*4210*/  MUFU.EX2 R92, R92 ;  /* 0x0000005c005c7308 */ /* 0x000ea20000000800 */
[--C-:B------:R-:W-:Y:S01]  /*4220*/  FFMA.FTZ R64, R64, UR38, -R55.reuse ;  /* 0x0000002640407c23 */ /* 0x100fe20008010837 */
        /* <DEDUP_REMOVED lines=13> */
[----:B------:R-:W-:Y:S01]  /*4300*/  FFMA.FTZ R54, R54, UR38, -R55 ;  /* 0x0000002636367c23 */ /* 0x000fe20008010837 */
[----:B------:R-:W1:Y:S01]  /*4310*/  MUFU.EX2 R96, R96 ;  /* 0x0000006000607308 */ /* 0x000e620000000800 */
[----:B--2---:R-:W-:Y:S01]  /*4320*/  FADD.FTZ R94, R92, R59 ;  /* 0x0000003b5c5e7221 */ /* 0x004fe20000010000 */
[--C-:B------:R-:W-:Y:S01]  /*4330*/  FFMA.FTZ R78, R78, UR38, -R55.reuse ;  /* 0x000000264e4e7c23 */ /* 0x100fe20008010837 */
[--C-:B------:R-:W-:Y:S01]  /*4340*/  FFMA.FTZ R82, R82, UR38, -R55.reuse ;  /* 0x0000002652527c23 */ /* 0x100fe20008010837 */
[--C-:B------:R-:W-:Y:S01]  /*4350*/  FFMA.FTZ R83, R83, UR38, -R55.reuse ;  /* 0x0000002653537c23 */ /* 0x100fe20008010837 */
[--C-:B------:R-:W-:Y:S01]  /*4360*/  FFMA.FTZ R86, R86, UR38, -R55.reuse ;  /* 0x0000002656567c23 */ /* 0x100fe20008010837 */
[--C-:B------:R-:W-:Y:S01]  /*4370*/  FFMA.FTZ R71, R71, UR38, -R55.reuse ;  /* 0x0000002647477c23 */ /* 0x100fe20008010837 */
[----:B------:R-:W-:Y:S01]  /*4380*/  FFMA.FTZ R55, R90, UR38, -R55 ;  /* 0x000000265a377c23 */ /* 0x000fe20008010837 */
[----:B------:R-:W2:Y:S01]  /*4390*/  MUFU.EX2 R97, R97 ;  /* 0x0000006100617308 */ /* 0x000ea20000000800 */
[C---:B---3--:R-:W-:Y:S01]  /*43a0*/  FADD.FTZ R63, R93.reuse, R94 ;  /* 0x0000005e5d3f7221 */ /* 0x048fe20000010000 */
[----:B------:R-:W-:-:S02]  /*43b0*/  F2FP.SATFINITE.E4M3.F32.PACK_AB_MERGE_C R216, R93, R92, RZ ;  /* 0x0000005c5dd8723e */ /* 0x000fc400048070ff */
[----:B------:R-:W-:Y:S02]  /*43c0*/  CS2R R90, SRZ ;  /* 0x00000000005a7805 */ /* 0x000fe4000001ff00 */
[----:B------:R-:W-:Y:S02]  /*43d0*/  CS2R R92, SRZ ;  /* 0x00000000005c7805 */ /* 0x000fe4000001ff00 */
[----:B------:R-:W-:Y:S02]  /*43e0*/  F2FP.SATFINITE.E4M3.F32.PACK_AB_MERGE_C R216, R89, R88, R216 ;  /* 0x0000005859d8723e */ /* 0x000fe400048070d8 */
[----:B------:R-:W-:Y:S01]  /*43f0*/  CS2R R88, SRZ ;  /* 0x0000000000587805 */ /* 0x000fe2000001ff00 */
[----:B------:R-:W3:Y:S01]  /*4400*/  MUFU.EX2 R100, R100 ;  /* 0x0000006400647308 */ /* 0x000ee20000000800 */
[----:B-1----:R-:W-:Y:S01]  /*4410*/  FADD.FTZ R94, R96, R63 ;  /* 0x0000003f605e7221 */ /* 0x002fe20000010000 */
[----:B------:R-:W-:-:S06]  /*4420*/  FFMA.FTZ R63, R39, UR38, -R6 ;  /* 0x00000026273f7c23 */ /* 0x000fcc0008010806 */
[----:B------:R-:W1:Y:S01]  /*4430*/  MUFU.EX2 R101, R101 ;  /* 0x0000006500657308 */ /* 0x000e620000000800 */
[----:B--2---:R-:W-:Y:S01]  /*4440*/  FADD.FTZ R39, R97, R94 ;  /* 0x0000005e61277221 */ /* 0x004fe20000010000 */
[----:B------:R-:W-:-:S06]  /*4450*/  CS2R R94, SRZ ;  /* 0x00000000005e7805 */ /* 0x000fcc000001ff00 */
[----:B------:R-:W2:Y:S01]  /*4460*/  MUFU.EX2 R72, R72 ;  /* 0x0000004800487308 */ /* 0x000ea20000000800 */
[----:B---3--:R-:W-:-:S07]  /*4470*/  FADD.FTZ R6, R100, R39 ;  /* 0x0000002764067221 */ /* 0x008fce0000010000 */
[----:B------:R-:W3:Y:S01]  /*4480*/  MUFU.EX2 R73, R73 ;  /* 0x0000004900497308 */ /* 0x000ee20000000800 */
[C---:B-1----:R-:W-:Y:S01]  /*4490*/  FADD.FTZ R39, R101.reuse, R6 ;  /* 0x0000000665277221 */ /* 0x042fe20000010000 */
[----:B------:R-:W-:Y:S02]  /*44a0*/  F2FP.SATFINITE.E4M3.F32.PACK_AB_MERGE_C R218, R101, R100, RZ ;  /* 0x0000006465da723e */ /* 0x000fe400048070ff */
[----:B------:R-:W-:Y:S02]  /*44b0*/  CS2R R100, SRZ ;  /* 0x0000000000647805 */ /* 0x000fe4000001ff00 */
[----:B------:R-:W-:Y:S02]  /*44c0*/  F2FP.SATFINITE.E4M3.F32.PACK_AB_MERGE_C R218, R97, R96, R218 ;  /* 0x0000006061da723e */ /* 0x000fe400048070da */
[----:B------:R-:W-:Y:S01]  /*44d0*/  CS2R R96, SRZ ;  /* 0x0000000000607805 */ /* 0x000fe2000001ff00 */
[----:B------:R-:W1:Y:S01]  /*44e0*/  MUFU.EX2 R76, R76 ;  /* 0x0000004c004c7308 */ /* 0x000e620000000800 */
[----:B--2---:R-:W-:-:S07]  /*44f0*/  FADD.FTZ R6, R72, R39 ;  /* 0x0000002748067221 */ /* 0x004fce0000010000 */
[----:B------:R2:W-:Y:S01]  /*4500*/  MUFU.EX2 R59, R66 ;  /* 0x00000042003b7308 */ /* 0x0005e20000000800 */
[----:B---3--:R-:W-:-:S07]  /*4510*/  FADD.FTZ R39, R73, R6 ;  /* 0x0000000649277221 */ /* 0x008fce0000010000 */
[----:B------:R-:W3:Y:S01]  /*4520*/  MUFU.EX2 R77, R77 ;  /* 0x0000004d004d7308 */ /* 0x000ee20000000800 */
[----:B--2---:R-:W-:Y:S01]  /*4530*/  FADD.FTZ R66, R18, R67 ;  /* 0x0000004312427221 */ /* 0x004fe20000010000 */
[----:B-1----:R-:W-:Y:S01]  /*4540*/  FADD.FTZ R6, R76, R39 ;  /* 0x000000274c067221 */ /* 0x002fe20000010000 */
[----:B------:R-:W-:Y:S02]  /*4550*/  F2FP.SATFINITE.E4M3.F32.PACK_AB_MERGE_C R18, R18, R13, RZ ;  /* 0x0000000d1212723e */ /* 0x000fe400048070ff */
[----:B------:R-:W-:Y:S02]  /*4560*/  FADD.FTZ R67, R15, R66 ;  /* 0x000000420f437221 */ /* 0x000fe40000010000 */
[----:B------:R-:W-:Y:S01]  /*4570*/  F2FP.SATFINITE.E4M3.F32.PACK_AB_MERGE_C R219, R14, R11, R18 ;  /* 0x0000000b0edb723e */ /* 0x000fe20004807012 */
[----:B------:R-:W1:Y:S01]  /*4580*/  MUFU.EX2 R80, R80 ;  /* 0x0000005000507308 */ /* 0x000e620000000800 */
[----:B------:R-:W-:-:S04]  /*4590*/  FADD.FTZ R66, R20, R67 ;  /* 0x0000004314427221 */ /* 0x000fc80000010000 */
[----:B------:R-:W-:-:S03]  /*45a0*/  FADD.FTZ R67, R19, R66 ;  /* 0x0000004213437221 */ /* 0x000fc60000010000 */
[----:B------:R-:W2:Y:S01]  /*45b0*/  MUFU.EX2 R81, R81 ;  /* 0x0000005100517308 */ /* 0x000ea20000000800 */
[C---:B------:R-:W-:Y:S01]  /*45c0*/  FADD.FTZ R66, R22.reuse, R67 ;  /* 0x0000004316427221 */ /* 0x040fe20000010000 */
[----:B---3--:R-:W-:Y:S01]  /*45d0*/  FADD.FTZ R67, R77, R6 ;  /* 0x000000064d437221 */ /* 0x008fe20000010000 */
[----:B------:R-:W-:Y:S02]  /*45e0*/  F2FP.SATFINITE.E4M3.F32.PACK_AB_MERGE_C R22, R22, R19, RZ ;  /* 0x000000131616723e */ /* 0x000fe400048070ff */
[----:B------:R-:W-:Y:S01]  /*45f0*/  FADD.FTZ R75, R21, R66 ;  /* 0x00000042154b7221 */ /* 0x000fe20000010000 */
[----:B------:R-:W-:Y:S02]  /*4600*/  F2FP.SATFINITE.E4M3.F32.PACK_AB_MERGE_C R76, R77, R76, RZ ;  /* 0x0000004c4d4c723e */ /* 0x000fe400048070ff */
[----:B------:R-:W3:Y:S01]  /*4610*/  MUFU.EX2 R84, R84 ;  /* 0x0000005400547308 */ /* 0x000ee20000000800 */
[----:B-1----:R-:W-:Y:S01]  /*4620*/  FADD.FTZ R6, R80, R67 ;  /* 0x0000004350067221 */ /* 0x002fe20000010000 */
[----:B------:R-:W-:Y:S01]  /*4630*/  FADD.FTZ R66, R26, R75 ;  /* 0x0000004b1a427221 */ /* 0x000fe20000010000 */
[----:B------:R-:W-:-:S02]  /*4640*/  F2FP.SATFINITE.E4M3.F32.PACK_AB_MERGE_C R212, R73, R72, R76 ;  /* 0x0000004849d4723e */ /* 0x000fc4000480704c */
[----:B------:R-:W-:Y:S02]  /*4650*/  CS2R R72, SRZ ;  /* 0x0000000000487805 */ /* 0x000fe4000001ff00 */
[----:B------:R-:W-:Y:S01]  /*4660*/  F2FP.SATFINITE.E4M3.F32.PACK_AB_MERGE_C R213, R20, R15, R22 ;  /* 0x0000000f14d5723e */ /* 0x000fe20004807016 */
[----:B------:R-:W-:Y:S01]  /*4670*/  FADD.FTZ R75, R23, R66 ;  /* 0x00000042174b7221 */ /* 0x000fe20000010000 */
[C---:B------:R-:W-:Y:S01]  /*4680*/  F2FP.SATFINITE.E4M3.F32.PACK_AB_MERGE_C R23, R30.reuse, R23, RZ ;  /* 0x000000171e17723e */ /* 0x040fe200048070ff */
[----:B------:R-:W1:Y:S01]  /*4690*/  MUFU.EX2 R85, R85 ;  /* 0x0000005500557308 */ /* 0x000e620000000800 */
[----:B--2---:R-:W-:Y:S01]  /*46a0*/  FADD.FTZ R67, R81, R6 ;  /* 0x0000000651437221 */ /* 0x004fe20000010000 */
[----:B------:R-:W-:Y:S01]  /*46b0*/  FADD.FTZ R12, R30, R75 ;  /* 0x0000004b1e0c7221 */ /* 0x000fe20000010000 */
[----:B------:R-:W-:Y:S02]  /*46c0*/  F2FP.SATFINITE.E4M3.F32.PACK_AB_MERGE_C R215, R26, R21, R23 ;  /* 0x000000151ad7723e */ /* 0x000fe40004807017 */
[----:B------:R-:W-:-:S03]  /*46d0*/  CS2R R76, SRZ ;  /* 0x00000000004c7805 */ /* 0x000fc6000001ff00 */
[----:B------:R-:W2:Y:S01]  /*46e0*/  MUFU.EX2 R56, R56 ;  /* 0x0000003800387308 */ /* 0x000ea20000000800 */
[----:B---3--:R-:W-:Y:S01]  /*46f0*/  FADD.FTZ R6, R84, R67 ;  /* 0x0000004354067221 */ /* 0x008fe20000010000 */
[----:B------:R-:W-:-:S04]  /*4700*/  FADD.FTZ R67, R27, R12 ;  /* 0x0000000c1b437221 */ /* 0x000fc80000010000 */
[----:B------:R-:W-:Y:S02]  /*4710*/  FADD.FTZ R67, R34, R67 ;  /* 0x0000004322437221 */ /* 0x000fe40000010000 */
[----:B------:R-:W3:Y:S01]  /*4720*/  MUFU.EX2 R57, R57 ;  /* 0x0000003900397308 */ /* 0x000ee20000000800 */
[C---:B-1----:R-:W-:Y:S01]  /*4730*/  FADD.FTZ R9, R85.reuse, R6 ;  /* 0x0000000655097221 */ /* 0x042fe20000010000 */
[----:B------:R-:W-:Y:S01]  /*4740*/  FADD.FTZ R12, R38, R67 ;  /* 0x00000043260c7221 */ /* 0x000fe20000010000 */
[----:B------:R-:W-:Y:S02]  /*4750*/  F2FP.SATFINITE.E4M3.F32.PACK_AB_MERGE_C R84, R85, R84, RZ ;  /* 0x000000545554723e */ /* 0x000fe400048070ff */
[----:B------:R-:W-:Y:S02]  /*4760*/  CS2R R66, SRZ ;  /* 0x0000000000427805 */ /* 0x000fe4000001ff00 */
[C---:B------:R-:W-:Y:S01]  /*4770*/  F2FP.SATFINITE.E4M3.F32.PACK_AB_MERGE_C R38, R41.reuse, R38, RZ ;  /* 0x000000262926723e */ /* 0x040fe200048070ff */
[----:B------:R-:W-:Y:S01]  /*4780*/  FADD.FTZ R19, R41, R12 ;  /* 0x0000000c29137221 */ /* 0x000fe20000010000 */
[----:B------:R-:W-:Y:S01]  /*4790*/  F2FP.SATFINITE.E4M3.F32.PACK_AB_MERGE_C R214, R81, R80, R84 ;  /* 0x0000005051d6723e */ /* 0x000fe20004807054 */
[----:B------:R-:W1:Y:S01]  /*47a0*/  MUFU.EX2 R60, R60 ;  /* 0x0000003c003c7308 */ /* 0x000e620000000800 */
[----:B--2---:R-:W-:Y:S01]  /*47b0*/  FADD.FTZ R6, R56, R9 ;  /* 0x0000000938067221 */ /* 0x004fe20000010000 */
[----:B------:R-:W-:Y:S01]  /*47c0*/  FADD.FTZ R12, R24, R19 ;  /* 0x00000013180c7221 */ /* 0x000fe20000010000 */
[----:B------:R-:W-:-:S02]  /*47d0*/  F2FP.SATFINITE.E4M3.F32.PACK_AB_MERGE_C R209, R34, R27, R38 ;  /* 0x0000001b22d1723e */ /* 0x000fc40004807026 */
[----:B------:R-:W-:Y:S02]  /*47e0*/  CS2R R26, SRZ ;  /* 0x00000000001a7805 */ /* 0x000fe4000001ff00 */
[----:B------:R-:W-:Y:S02]  /*47f0*/  CS2R R80, SRZ ;  /* 0x0000000000507805 */ /* 0x000fe4000001ff00 */
[----:B------:R-:W-:Y:S01]  /*4800*/  CS2R R84, SRZ ;  /* 0x0000000000547805 */ /* 0x000fe2000001ff00 */
[----:B------:R-:W2:Y:S01]  /*4810*/  MUFU.EX2 R61, R61 ;  /* 0x0000003d003d7308 */ /* 0x000ea20000000800 */
[----:B---3--:R-:W-:-:S07]  /*4820*/  FADD.FTZ R9, R57, R6 ;  /* 0x0000000639097221 */ /* 0x008fce0000010000 */
[----:B------:R-:W3:Y:S01]  /*4830*/  MUFU.EX2 R64, R64 ;  /* 0x0000004000407308 */ /* 0x000ee20000000800 */
[----:B-1----:R-:W-:-:S07]  /*4840*/  FADD.FTZ R6, R60, R9 ;  /* 0x000000093c067221 */ /* 0x002fce0000010000 */
[----:B------:R-:W1:Y:S01]  /*4850*/  MUFU.EX2 R65, R65 ;  /* 0x0000004100417308 */ /* 0x000e620000000800 */
[C---:B--2---:R-:W-:Y:S01]  /*4860*/  FADD.FTZ R13, R61.reuse, R6 ;  /* 0x000000063d0d7221 */ /* 0x044fe20000010000 */
[----:B------:R-:W-:-:S04]  /*4870*/  F2FP.SATFINITE.E4M3.F32.PACK_AB_MERGE_C R60, R61, R60, RZ ;  /* 0x0000003c3d3c723e */ /* 0x000fc800048070ff */
[----:B------:R-:W-:Y:S02]  /*4880*/  F2FP.SATFINITE.E4M3.F32.PACK_AB_MERGE_C R208, R57, R56, R60 ;  /* 0x0000003839d0723e */ /* 0x000fe4000480703c */
[----:B------:R-:W-:Y:S01]  /*4890*/  CS2R R56, SRZ ;  /* 0x0000000000387805 */ /* 0x000fe2000001ff00 */
[----:B------:R-:W2:Y:S01]  /*48a0*/  MUFU.EX2 R68, R68 ;  /* 0x0000004400447308 */ /* 0x000ea20000000800 */
[----:B---3--:R-:W-:Y:S01]  /*48b0*/  FADD.FTZ R6, R64, R13 ;  /* 0x0000000d40067221 */ /* 0x008fe20000010000 */
[----:B------:R-:W-:Y:S01]  /*48c0*/  FADD.FTZ R13, R25, R12 ;  /* 0x0000000c190d7221 */ /* 0x000fe20000010000 */
[----:B------:R-:W-:-:S03]  /*48d0*/  CS2R R60, SRZ ;  /* 0x00000000003c7805 */ /* 0x000fc6000001ff00 */
[----:B------:R-:W-:Y:S01]  /*48e0*/  FADD.FTZ R10, R28, R13 ;  /* 0x0000000d1c0a7221 */ /* 0x000fe20000010000 */
[----:B------:R-:W-:Y:S01]  /*48f0*/  F2FP.SATFINITE.E4M3.F32.PACK_AB_MERGE_C R28, R33, R28, RZ ;  /* 0x0000001c211c723e */ /* 0x000fe200048070ff */
[----:B------:R-:W3:Y:S01]  /*4900*/  MUFU.EX2 R69, R69 ;  /* 0x0000004500457308 */ /* 0x000ee20000000800 */
[----:B-1----:R-:W-:Y:S01]  /*4910*/  FADD.FTZ R5, R65, R6 ;  /* 0x0000000641057221 */ /* 0x002fe20000010000 */
[----:B------:R-:W-:Y:S01]  /*4920*/  FADD.FTZ R10, R33, R10 ;  /* 0x0000000a210a7221 */ /* 0x000fe20000010000 */
[----:B------:R-:W-:Y:S02]  /*4930*/  F2FP.SATFINITE.E4M3.F32.PACK_AB_MERGE_C R211, R25, R24, R28 ;  /* 0x0000001819d3723e */ /* 0x000fe4000480701c */
[----:B------:R-:W-:Y:S01]  /*4940*/  CS2R R24, SRZ ;  /* 0x0000000000187805 */ /* 0x000fe2000001ff00 */
[----:B------:R-:W-:Y:S02]  /*4950*/  FADD.FTZ R13, R29, R10 ;  /* 0x0000000a1d0d7221 */ /* 0x000fe40000010000 */
[----:B------:R-:W1:Y:S01]  /*4960*/  MUFU.EX2 R62, R62 ;  /* 0x0000003e003e7308 */ /* 0x000e620000000800 */
[----:B--2---:R-:W-:Y:S01]  /*4970*/  FADD.FTZ R6, R68, R5 ;  /* 0x0000000544067221 */ /* 0x004fe20000010000 */
[----:B------:R-:W-:-:S04]  /*4980*/  FADD.FTZ R13, R32, R13 ;  /* 0x0000000d200d7221 */ /* 0x000fc80000010000 */
[----:B------:R-:W-:Y:S01]  /*4990*/  FADD.FTZ R10, R36, R13 ;  /* 0x0000000d240a7221 */ /* 0x000fe20000010000 */
[----:B------:R-:W-:Y:S01]  /*49a0*/  F2FP.SATFINITE.E4M3.F32.PACK_AB_MERGE_C R36, R43, R36, RZ ;  /* 0x000000242b24723e */ /* 0x000fe200048070ff */
[----:B------:R-:W2:Y:S01]  /*49b0*/  MUFU.EX2 R70, R70 ;  /* 0x0000004600467308 */ /* 0x000ea20000000800 */
[C---:B---3--:R-:W-:Y:S01]  /*49c0*/  F2FP.SATFINITE.E4M3.F32.PACK_AB_MERGE_C R68, R69.reuse, R68, RZ ;  /* 0x000000444544723e */ /* 0x048fe200048070ff */
[----:B------:R-:W-:Y:S01]  /*49d0*/  FADD.FTZ R69, R69, R6 ;  /* 0x0000000645457221 */ /* 0x000fe20000010000 */
[----:B------:R-:W-:Y:S01]  /*49e0*/  FADD.FTZ R10, R43, R10 ;  /* 0x0000000a2b0a7221 */ /* 0x000fe20000010000 */
[----:B------:R-:W-:Y:S02]  /*49f0*/  F2FP.SATFINITE.E4M3.F32.PACK_AB_MERGE_C R205, R32, R29, R36 ;  /* 0x0000001d20cd723e */ /* 0x000fe40004807024 */
[----:B------:R-:W-:Y:S02]  /*4a00*/  CS2R R28, SRZ ;  /* 0x00000000001c7805 */ /* 0x000fe4000001ff00 */
[----:B------:R-:W-:-:S02]  /*4a10*/  F2FP.SATFINITE.E4M3.F32.PACK_AB_MERGE_C R210, R65, R64, R68 ;  /* 0x0000004041d2723e */ /* 0x000fc40004807044 */
[----:B------:R-:W-:Y:S01]  /*4a20*/  CS2R R32, SRZ ;  /* 0x0000000000207805 */ /* 0x000fe2000001ff00 */
[----:B------:R-:W3:Y:S01]  /*4a30*/  MUFU.EX2 R45, R45 ;  /* 0x0000002d002d7308 */ /* 0x000ee20000000800 */
[----:B-1----:R-:W-:Y:S01]  /*4a40*/  FADD.FTZ R6, R62, R69 ;  /* 0x000000453e067221 */ /* 0x002fe20000010000 */
[----:B------:R-:W-:Y:S02]  /*4a50*/  CS2R R64, SRZ ;  /* 0x0000000000407805 */ /* 0x000fe4000001ff00 */
[----:B------:R-:W-:Y:S01]  /*4a60*/  CS2R R68, SRZ ;  /* 0x0000000000447805 */ /* 0x000fe2000001ff00 */
[----:B------:R-:W-:-:S03]  /*4a70*/  FADD.FTZ R11, R59, R6 ;  /* 0x000000063b0b7221 */ /* 0x000fc60000010000 */
[----:B------:R-:W1:Y:S01]  /*4a80*/  MUFU.EX2 R48, R48 ;  /* 0x0000003000307308 */ /* 0x000e620000000800 */
[----:B--2---:R-:W-:Y:S01]  /*4a90*/  FADD.FTZ R6, R70, R11 ;  /* 0x0000000b46067221 */ /* 0x004fe20000010000 */
[----:B------:R-:W-:-:S04]  /*4aa0*/  FADD.FTZ R11, R37, R10 ;  /* 0x0000000a250b7221 */ /* 0x000fc80000010000 */
[----:B------:R-:W-:Y:S02]  /*4ab0*/  FADD.FTZ R13, R40, R11 ;  /* 0x0000000b280d7221 */ /* 0x000fe40000010000 */
[----:B------:R2:W4:Y:S01]  /*4ac0*/  MUFU.EX2 R39, R58 ;  /* 0x0000003a00277308 */ /* 0x0005220000000800 */
[C---:B---3--:R-:W-:Y:S01]  /*4ad0*/  F2FP.SATFINITE.E4M3.F32.PACK_AB_MERGE_C R70, R45.reuse, R70, RZ ;  /* 0x000000462d46723e */ /* 0x048fe200048070ff */
[----:B------:R-:W-:-:S03]  /*4ae0*/  FADD.FTZ R45, R45, R6 ;  /* 0x000000062d2d7221 */ /* 0x000fc60000010000 */
[----:B------:R-:W-:-:S03]  /*4af0*/  F2FP.SATFINITE.E4M3.F32.PACK_AB_MERGE_C R204, R59, R62, R70 ;  /* 0x0000003e3bcc723e */ /* 0x000fc60004807046 */
[----:B------:R-:W3:Y:S01]  /*4b00*/  MUFU.EX2 R52, R52 ;  /* 0x0000003400347308 */ /* 0x000ee20000000800 */
[----:B-1----:R-:W-:Y:S01]  /*4b10*/  FADD.FTZ R6, R48, R45 ;  /* 0x0000002d30067221 */ /* 0x002fe20000010000 */
[----:B--2---:R-:W-:-:S06]  /*4b20*/  CS2R R58, SRZ ;  /* 0x00000000003a7805 */ /* 0x004fcc000001ff00 */
[----:B------:R-:W1:Y:S01]  /*4b30*/  MUFU.EX2 R42, R42 ;  /* 0x0000002a002a7308 */ /* 0x000e620000000800 */
[----:B----4-:R-:W-:-:S07]  /*4b40*/  FADD.FTZ R11, R39, R6 ;  /* 0x00000006270b7221 */ /* 0x010fce0000010000 */
[----:B------:R-:W2:Y:S01]  /*4b50*/  MUFU.EX2 R53, R53 ;  /* 0x0000003500357308 */ /* 0x000ea20000000800 */
[----:B---3--:R-:W-:-:S07]  /*4b60*/  FADD.FTZ R6, R52, R11 ;  /* 0x0000000b34067221 */ /* 0x008fce0000010000 */
[----:B------:R-:W3:Y:S01]  /*4b70*/  MUFU.EX2 R47, R47 ;  /* 0x0000002f002f7308 */ /* 0x000ee20000000800 */
[----:B-1----:R-:W-:-:S07]  /*4b80*/  FADD.FTZ R10, R42, R13 ;  /* 0x0000000d2a0a7221 */ /* 0x002fce0000010000 */
[----:B------:R-:W1:Y:S01]  /*4b90*/  MUFU.EX2 R74, R74 ;  /* 0x0000004a004a7308 */ /* 0x000e620000000800 */
[C---:B--2---:R-:W-:Y:S01]  /*4ba0*/  F2FP.SATFINITE.E4M3.F32.PACK_AB_MERGE_C R52, R53.reuse, R52, RZ ;  /* 0x000000343534723e */ /* 0x044fe200048070ff */
[----:B------:R-:W-:-:S03]  /*4bb0*/  FADD.FTZ R53, R53, R6 ;  /* 0x0000000635357221 */ /* 0x000fc60000010000 */
[----:B------:R-:W-:Y:S02]  /*4bc0*/  F2FP.SATFINITE.E4M3.F32.PACK_AB_MERGE_C R206, R39, R48, R52 ;  /* 0x0000003027ce723e */ /* 0x000fe40004807034 */
[----:B------:R-:W-:Y:S01]  /*4bd0*/  CS2R R38, SRZ ;  /* 0x0000000000267805 */ /* 0x000fe2000001ff00 */
[----:B------:R-:W2:Y:S01]  /*4be0*/  MUFU.EX2 R44, R44 ;  /* 0x0000002c002c7308 */ /* 0x000ea20000000800 */
[C---:B---3--:R-:W-:Y:S01]  /*4bf0*/  F2FP.SATFINITE.E4M3.F32.PACK_AB_MERGE_C R42, R47.reuse, R42, RZ ;  /* 0x0000002a2f2a723e */ /* 0x048fe200048070ff */
[----:B------:R-:W-:-:S03]  /*4c00*/  FADD.FTZ R47, R47, R10 ;  /* 0x0000000a2f2f7221 */ /* 0x000fc60000010000 */
[----:B------:R-:W-:Y:S02]  /*4c10*/  F2FP.SATFINITE.E4M3.F32.PACK_AB_MERGE_C R207, R40, R37, R42 ;  /* 0x0000002528cf723e */ /* 0x000fe4000480702a */
[----:B------:R-:W-:Y:S02]  /*4c20*/  CS2R R36, SRZ ;  /* 0x0000000000247805 */ /* 0x000fe4000001ff00 */
[----:B------:R-:W-:Y:S01]  /*4c30*/  CS2R R40, SRZ ;  /* 0x0000000000287805 */ /* 0x000fe2000001ff00 */
[----:B------:R-:W3:Y:S01]  /*4c40*/  MUFU.EX2 R9, R54 ;  /* 0x0000003600097308 */ /* 0x000ee20000000800 */
[----:B-1----:R-:W-:Y:S01]  /*4c50*/  FADD.FTZ R10, R74, R53 ;  /* 0x000000354a0a7221 */ /* 0x002fe20000010000 */
[----:B------:R-:W-:Y:S02]  /*4c60*/  CS2R R42, SRZ ;  /* 0x00000000002a7805 */ /* 0x000fe4000001ff00 */
[----:B------:R-:W-:-:S04]  /*4c70*/  CS2R R52, SRZ ;  /* 0x0000000000347805 */ /* 0x000fc8000001ff00 */
[----:B------:R-:W1:Y:S01]  /*4c80*/  MUFU.EX2 R49, R49 ;  /* 0x0000003100317308 */ /* 0x000e620000000800 */
[----:B--2---:R-:W-:-:S07]  /*4c90*/  FADD.FTZ R12, R44, R47 ;  /* 0x0000002f2c0c7221 */ /* 0x004fce0000010000 */
[----:B------:R-:W2:Y:S01]  /*4ca0*/  MUFU.EX2 R78, R78 ;  /* 0x0000004e004e7308 */ /* 0x000ea20000000800 */
[----:B---3--:R-:W-:-:S07]  /*4cb0*/  FADD.FTZ R11, R9, R10 ;  /* 0x0000000a090b7221 */ /* 0x008fce0000010000 */
[----:B------:R-:W3:Y:S01]  /*4cc0*/  MUFU.EX2 R46, R46 ;  /* 0x0000002e002e7308 */ /* 0x000ee20000000800 */
[----:B-1----:R-:W-:-:S07]  /*4cd0*/  FADD.FTZ R13, R49, R12 ;  /* 0x0000000c310d7221 */ /* 0x002fce0000010000 */
[----:B------:R-:W1:Y:S01]  /*4ce0*/  MUFU.EX2 R31, R31 ;  /* 0x0000001f001f7308 */ /* 0x000e620000000800 */
[----:B--2---:R-:W-:-:S07]  /*4cf0*/  FADD.FTZ R12, R78, R11 ;  /* 0x0000000b4e0c7221 */ /* 0x004fce0000010000 */
[----:B------:R-:W2:Y:S01]  /*4d00*/  MUFU.EX2 R5, R82 ;  /* 0x0000005200057308 */ /* 0x000ea20000000800 */
[----:B---3--:R-:W-:-:S07]  /*4d10*/  FADD.FTZ R14, R46, R13 ;  /* 0x0000000d2e0e7221 */ /* 0x008fce0000010000 */
[----:B------:R-:W3:Y:S01]  /*4d20*/  MUFU.EX2 R83, R83 ;  /* 0x0000005300537308 */ /* 0x000ee20000000800 */
[C---:B-1----:R-:W-:Y:S01]  /*4d30*/  F2FP.SATFINITE.E4M3.F32.PACK_AB_MERGE_C R46, R31.reuse, R46, RZ ;  /* 0x0000002e1f2e723e */ /* 0x042fe200048070ff */
[----:B------:R-:W-:-:S03]  /*4d40*/  FADD.FTZ R31, R31, R14 ;  /* 0x0000000e1f1f7221 */ /* 0x000fc60000010000 */
[----:B------:R-:W-:Y:S02]  /*4d50*/  F2FP.SATFINITE.E4M3.F32.PACK_AB_MERGE_C R201, R49, R44, R46 ;  /* 0x0000002c31c9723e */ /* 0x000fe4000480702e */
[----:B------:R-:W-:Y:S02]  /*4d60*/  CS2R R44, SRZ ;  /* 0x00000000002c7805 */ /* 0x000fe4000001ff00 */
[----:B------:R-:W-:Y:S01]  /*4d70*/  CS2R R46, SRZ ;  /* 0x00000000002e7805 */ /* 0x000fe2000001ff00 */
[----:B------:R-:W1:Y:S01]  /*4d80*/  MUFU.EX2 R50, R50 ;  /* 0x0000003200327308 */ /* 0x000e620000000800 */
[C---:B--2---:R-:W-:Y:S01]  /*4d90*/  FADD.FTZ R12, R5.reuse, R12 ;  /* 0x0000000c050c7221 */ /* 0x044fe20000010000 */
[----:B------:R-:W-:Y:S02]  /*4da0*/  F2FP.SATFINITE.E4M3.F32.PACK_AB_MERGE_C R78, R5, R78, RZ ;  /* 0x0000004e054e723e */ /* 0x000fe400048070ff */
[----:B------:R-:W-:Y:S02]  /*4db0*/  CS2R R48, SRZ ;  /* 0x0000000000307805 */ /* 0x000fe4000001ff00 */
[----:B------:R-:W-:-:S02]  /*4dc0*/  F2FP.SATFINITE.E4M3.F32.PACK_AB_MERGE_C R200, R9, R74, R78 ;  /* 0x0000004a09c8723e */ /* 0x000fc4000480704e */
[----:B------:R-:W-:Y:S01]  /*4dd0*/  CS2R R74, SRZ ;  /* 0x00000000004a7805 */ /* 0x000fe2000001ff00 */
[----:B------:R-:W2:Y:S01]  /*4de0*/  MUFU.EX2 R86, R86 ;  /* 0x0000005600567308 */ /* 0x000ea20000000800 */
[----:B---3--:R-:W-:Y:S01]  /*4df0*/  FADD.FTZ R5, R83, R12 ;  /* 0x0000000c53057221 */ /* 0x008fe20000010000 */
[----:B------:R-:W-:-:S06]  /*4e00*/  CS2R R78, SRZ ;  /* 0x00000000004e7805 */ /* 0x000fcc000001ff00 */
[----:B------:R-:W3:Y:S01]  /*4e10*/  MUFU.EX2 R35, R35 ;  /* 0x0000002300237308 */ /* 0x000ee20000000800 */
[----:B-1----:R-:W-:Y:S01]  /*4e20*/  FADD.FTZ R14, R50, R31 ;  /* 0x0000001f320e7221 */ /* 0x002fe20000010000 */
[----:B------:R-:W-:-:S06]  /*4e30*/  CS2R R30, SRZ ;  /* 0x00000000001e7805 */ /* 0x000fcc000001ff00 */
[----:B------:R-:W-:Y:S01]  /*4e40*/  MUFU.EX2 R71, R71 ;  /* 0x0000004700477308 */ /* 0x000fe20000000800 */
[----:B--2---:R-:W-:-:S07]  /*4e50*/  FADD.FTZ R12, R86, R5 ;  /* 0x00000005560c7221 */ /* 0x004fce0000010000 */
[----:B------:R1:W2:Y:S01]  /*4e60*/  MUFU.EX2 R6, R55 ;  /* 0x0000003700067308 */ /* 0x0002a20000000800 */
[----:B---3--:R-:W-:-:S07]  /*4e70*/  FADD.FTZ R14, R35, R14 ;  /* 0x0000000e230e7221 */ /* 0x008fce0000010000 */
[----:B------:R-:W3:Y:S01]  /*4e80*/  MUFU.EX2 R51, R51 ;  /* 0x0000003300337308 */ /* 0x000ee20000000800 */
[----:B-1----:R-:W-:-:S07]  /*4e90*/  CS2R R54, SRZ ;  /* 0x0000000000367805 */ /* 0x002fce000001ff00 */
[----:B------:R1:W4:Y:S01]  /*4ea0*/  MUFU.EX2 R10, R63 ;  /* 0x0000003f000a7308 */ /* 0x0003220000000800 */
[----:B--2---:R-:W-:Y:S01]  /*4eb0*/  F2FP.SATFINITE.E4M3.F32.PACK_AB_MERGE_C R9, R6, R71, RZ ;  /* 0x000000470609723e */ /* 0x004fe200048070ff */
[----:B------:R-:W-:-:S03]  /*4ec0*/  FADD.FTZ R71, R71, R12 ;  /* 0x0000000c47477221 */ /* 0x000fc60000010000 */
[----:B------:R-:W-:Y:S01]  /*4ed0*/  F2FP.SATFINITE.E4M3.F32.PACK_AB_MERGE_C R202, R86, R83, R9 ;  /* 0x0000005356ca723e */ /* 0x000fe20004807009 */
[----:B------:R-:W-:Y:S01]  /*4ee0*/  FADD.FTZ R6, R6, R71 ;  /* 0x0000004706067221 */ /* 0x000fe20000010000 */
[----:B------:R-:W-:Y:S02]  /*4ef0*/  CS2R R70, SRZ ;  /* 0x0000000000467805 */ /* 0x000fe4000001ff00 */
[----:B------:R-:W-:Y:S01]  /*4f00*/  CS2R R82, SRZ ;  /* 0x0000000000527805 */ /* 0x000fe2000001ff00 */
[----:B---3--:R-:W-:Y:S01]  /*4f10*/  FADD.FTZ R5, R51, R14 ;  /* 0x0000000e33057221 */ /* 0x008fe20000010000 */
[----:B-1----:R-:W-:Y:S02]  /*4f20*/  CS2R R62, SRZ ;  /* 0x00000000003e7805 */ /* 0x002fe4000001ff00 */
[----:B------:R-:W-:Y:S02]  /*4f30*/  CS2R R86, SRZ ;  /* 0x0000000000567805 */ /* 0x000fe4000001ff00 */
[C---:B----4-:R-:W-:Y:S01]  /*4f40*/  F2FP.SATFINITE.E4M3.F32.PACK_AB_MERGE_C R11, R10.reuse, R51, RZ ;  /* 0x000000330a0b723e */ /* 0x050fe200048070ff */
[----:B------:R-:W-:-:S03]  /*4f50*/  FADD.FTZ R5, R10, R5 ;  /* 0x000000050a057221 */ /* 0x000fc60000010000 */
[----:B------:R-:W-:Y:S02]  /*4f60*/  F2FP.SATFINITE.E4M3.F32.PACK_AB_MERGE_C R203, R35, R50, R11 ;  /* 0x0000003223cb723e */ /* 0x000fe4000480700b */
        /* <DEDUP_REMOVED lines=54> */
[----:B------:R-:W-:Y:S01]  /*52d0*/  UMOV UR52, URZ ;  /* 0x0000003f00347c82 */ /* 0x000fe20008000000 */
[----:B------:R-:W-:Y:S01]  /*52e0*/  UMOV UR6, URZ ;  /* 0x0000003f00067c82 */ /* 0x000fe20008000000 */
[----:B------:R-:W-:-:S05]  /*52f0*/  ULDC UR53, c[0x0][0x2f0] ;  /* 0x0000bc0000357ab9 */ /* 0x000fca0000000800 */
.L_x_6176:
[----:B------:R-:W-:Y:S01]  /*5300*/  ISETP.NE.AND P2, PT, RZ, UR56, PT ;  /* 0x00000038ff007c0c */ /* 0x000fe2000bf45270 */
[----:B------:R-:W-:-:S04]  /*5310*/  UISETP.NE.AND UP0, UPT, UR6, 0x1, UPT ;  /* 0x000000010600788c */ /* 0x000fc8000bf05270 */
[----:B------:R-:W-:-:S04]  /*5320*/  USEL UR5, URZ, 0x1, UP0 ;  /* 0x000000013f057887 */ /* 0x000fc80008000000 */
[----:B------:R-:W-:-:S04]  /*5330*/  ULOP3.LUT UR5, UR52, UR5, URZ, 0x3c, !UPT ;  /* 0x0000000534057292 */ /* 0x000fc8000f8e3c3f */
[----:B------:R-:W-:Y:S08]  /*5340*/  @P2 BRA `(.L_x_6166) ;  /* 0x0000000000382947 */ /* 0x000ff00003800000 */
[----:B------:R-:W-:Y:S05]  /*5350*/  @!P0 BRA `(.L_x_6167) ;  /* 0x0000000000048947 */ /* 0x000fea0003800000 */
[----:B------:R-:W-:Y:S01]  /*5360*/  BPT.TRAP 0x1 ;  /* 0x000000040000795c */ /* 0x000fe20000300000 */
.L_x_6167:
        /* <DEDUP_REMOVED lines=9> */
.L_x_6168:
[----:B-1----:R-:W-:Y:S05]  /*5400*/  @P1 BRA `(.L_x_6166) ;  /* 0x0000000000081947 */ /* 0x002fea0003800000 */
[----:B------:R-:W1:Y:S02]  /*5410*/  SYNCS.PHASECHK.TRANS64.TRYWAIT P1, [UR4+0x33430], R0 ;  /* 0x03343000ff0075a7 */ /* 0x000e640008020144 */
[----:B-1----:R-:W-:Y:S05]  /*5420*/  @!P1 BRA `(.L_x_6169) ;  /* 0x000000fc00409947 */ /* 0x002fea0003800000 */
.L_x_6166:
        /* <DEDUP_REMOVED lines=21> */
[----:B------:R-:W-:Y:S01]  /*5580*/  UIADD3 UR46, UR30, 0x180, URZ ;  /* 0x000001801e2e7890 */ /* 0x000fe2000fffe03f */
[----:B------:R-:W-:Y:S01]  /*5590*/  UMOV UR47, 0x80000020 ;  /* 0x80000020002f7882 */ /* 0x000fe20000000000 */
[----:B------:R-:W-:Y:S01]  /*55a0*/  UIADD3 UR50, UR30, 0x200, URZ ;  /* 0x000002001e327890 */ /* 0x000fe2000fffe03f */
[----:B------:R-:W-:Y:S01]  /*55b0*/  UMOV UR51, 0x80000020 ;  /* 0x8000002000337882 */ /* 0x000fe20000000000 */
[----:B------:R-:W-:Y:S01]  /*55c0*/  UIADD3 UR10, UR30, 0x2, URZ ;  /* 0x000000021e0a7890 */ /* 0x000fe2000fffe03f */
[----:B------:R-:W-:Y:S01]  /*55d0*/  WARPGROUP.ARRIVE ;  /* 0x00000000000079c5 */ /* 0x000fe20000000000 */
[----:B------:R-:W-:Y:S01]  /*55e0*/  UMOV UR11, 0x80000020 ;  /* 0x80000020000b7882 */ /* 0x000fe20000000000 */
[----:B------:R-:W-:-:S02]  /*55f0*/  UIADD3 UR14, UR30, 0x82, URZ ;  /* 0x000000821e0e7890 */ /* 0x000fc4000fffe03f */
[----:B------:R-:W-:Y:S02]  /*5600*/  UIADD3 UR15, UR30, 0x182, URZ ;  /* 0x000001821e0f7890 */ /* 0x000fe4000fffe03f */
[----:B------:R-:W-:Y:S01]  /*5610*/  QGMMA.64x32x32.F32.E4M3.E4M3 R184, gdesc[UR28], RZ, !UPT, gsb0 ;  /* 0x006000001cb879f3 */ /* 0x000fe2000c0008ff */
[----:B------:R-:W-:Y:S01]  /*5620*/  UIADD3 UR18, UR30, 0x282, URZ ;  /* 0x000002821e127890 */ /* 0x000fe2000fffe03f */
[----:B------:R-:W-:Y:S01]  /*5630*/  UMOV UR19, 0x80000020 ;  /* 0x8000002000137882 */ /* 0x000fe20000000000 */
[----:B------:R-:W-:Y:S01]  /*5640*/  UIADD3 UR22, UR30, 0x500, URZ ;  /* 0x000005001e167890 */ /* 0x000fe2000fffe03f */
[----:B------:R-:W-:Y:S01]  /*5650*/  UMOV UR23, 0x80000020 ;  /* 0x8000002000177882 */ /* 0x000fe20000000000 */
[----:B------:R-:W-:Y:S01]  /*5660*/  UIADD3 UR26, UR30, 0x502, URZ ;  /* 0x000005021e1a7890 */ /* 0x000fe2000fffe03f */
[----:B------:R-:W-:Y:S01]  /*5670*/  UMOV UR27, 0x80000020 ;  /* 0x80000020001b7882 */ /* 0x000fe20000000000 */
[----:B------:R-:W-:Y:S01]  /*5680*/  UMOV UR28, UR24 ;  /* 0x00000018001c7c82 */ /* 0x000fe20008000000 */
[----:B------:R-:W-:Y:S01]  /*5690*/  UMOV UR29, UR25 ;  /* 0x00000019001d7c82 */ /* 0x000fe20008000000 */
[----:B------:R-:W-:Y:S01]  /*56a0*/  UMOV UR31, 0x80000020 ;  /* 0x80000020001f7882 */ /* 0x000fe20000000000 */
[----:B------:R-:W-:-:S02]  /*56b0*/  WARPGROUP.DEPBAR.LE gsb0, 0x0 ;  /* 0x00008000000079c5 */ /* 0x000fc40000010000 */
        /* <DEDUP_REMOVED lines=153> */
.L_x_6171:
[----:B------:R-:W-:Y:S01]  /*6050*/  ULEA UR10, UR6, UR39, 0x3 ;  /* 0x00000027060a7291 */ /* 0x000fe2000f8e183f */
[----:B------:R-:W-:-:S05]  /*6060*/  IMAD.U32 R0, RZ, RZ, UR52 ;  /* 0x00000034ff007e24 */ /* 0x000fca000f8e00ff */
[----:B------:R-:W-:-:S04]  /*6070*/  SHF.L.U32 R0, R0, 0x1f, RZ ;  /* 0x0000001f00007819 */ /* 0x000fc800000006ff */
[----:B------:R0:W1:Y:S01]  /*6080*/  SYNCS.PHASECHK.TRANS64.TRYWAIT P1, [UR10+0x33450], R0 ;  /* 0x03345000ff0075a7 */ /* 0x000062000802014a */
[----:B------:R-:W-:Y:S05]  /*6090*/  @!P0 BRA `(.L_x_6172) ;  /* 0x0000000000048947 */ /* 0x000fea0003800000 */
[----:B------:R-:W-:Y:S01]  /*60a0*/  BPT.TRAP 0x1 ;  /* 0x000000040000795c */ /* 0x000fe20000300000 */
.L_x_6172:
[----:B-1----:R-:W-:Y:S05]  /*60b0*/  @P1 BRA `(.L_x_6170) ;  /* 0x0000000000081947 */ /* 0x002fea0003800000 */
[----:B------:R-:W1:Y:S02]  /*60c0*/  SYNCS.PHASECHK.TRANS64.TRYWAIT P1, [UR10+0x33450], R0 ;  /* 0x03345000ff0075a7 */ /* 0x000e64000802014a */
[----:B-1----:R-:W-:Y:S05]  /*60d0*/  @!P1 BRA `(.L_x_6173) ;  /* 0x000000f0002c9947 */ /* 0x002fea0003800000 */
.L_x_6170:
        /* <DEDUP_REMOVED lines=34> */
.L_x_6174:
[----:B------:R-:W-:Y:S01]  /*6300*/  UISETP.NE.AND UP0, UPT, UR58, URZ, UPT ;  /* 0x0000003f3a00728c */ /* 0x000fe2000bf05270 */
[----:B0-----:R-:W-:Y:S01]  /*6310*/  IMAD.MOV.U32 R0, RZ, RZ, R7 ;  /* 0x000000ffff007224 */ /* 0x001fe200078e0007 */
[----:B------:R-:W-:Y:S01]  /*6320*/  ULDC UR11, c[0x0][0x288] ;  /* 0x0000a200000b7ab9 */ /* 0x000fe20000000800 */
        /* <DEDUP_REMOVED lines=9> */
[----:B------:R-:W-:Y:S02]  /*63c0*/  UIMAD UR10, UR7, -0xa0, UR10 ;  /* 0xffffff60070a78a4 */ /* 0x000fe4000f8e020a */
[----:B------:R-:W0:Y:S04]  /*63d0*/  SHFL.IDX PT, R4, R0, RZ, 0x1c1f ;  /* 0x001c1fff00047589 */ /* 0x000e2800000e0000 */
[----:B------:R-:W-:Y:S01]  /*63e0*/  IMAD R11, R8, R11, UR10 ;  /* 0x0000000a080b7e24 */ /* 0x000fe2000f8e020b */
[----:B------:R-:W1:Y:S01]  /*63f0*/  SHFL.IDX PT, R0, R0, 0x1, 0x1c1f ;  /* 0x003c1f0000007f89 */ /* 0x000e6200000e0000 */
[----:B------:R-:W-:-:S02]  /*6400*/  ULEA UR10, UR4, UR39, 0x3 ;  /* 0x00000027040a7291 */ /* 0x000fc4000f8e183f */
[----:B------:R-:W-:Y:S02]  /*6410*/  IMAD R11, R12, UR57, R11 ;  /* 0x000000390c0b7c24 */ /* 0x000fe4000f8e020b */
[----:B------:R-:W-:-:S04]  /*6420*/  UIADD3 UR10, UR10, 0x33440, URZ ;  /* 0x000334400a0a7890 */ /* 0x000fc8000fffe03f */
        /* <DEDUP_REMOVED lines=122> */
[----:B-1----:R-:W-:-:S02]  /*6bd0*/  IADD3 R11, R0, -UR11, R11 ;  /* 0x8000000b000b7c10 */ /* 0x002fc4000fffe00b */
[----:B------:R-:W-:Y:S02]  /*6be0*/  FMNMX.FTZ R14, R133, R4, !PT ;  /* 0x00000004850e7209 */ /* 0x000fe40007810000 */
[C---:B------:R-:W-:Y:S02]  /*6bf0*/  ISETP.GT.AND P2, PT, R11.reuse, RZ, PT ;  /* 0x000000ff0b00720c */ /* 0x040fe40003f44270 */
[C---:B------:R-:W-:Y:S01]  /*6c00*/  ISETP.GT.AND P3, PT, R11.reuse, 0x1, PT ;  /* 0x000000010b00780c */ /* 0x040fe20003f64270 */
[----:B------:R-:W0:Y:S01]  /*6c10*/  SHFL.BFLY PT, R13, R14, 0x2, 0x1f ;  /* 0x0c401f000e0d7f89 */ /* 0x000e2200000e0000 */
        /* <DEDUP_REMOVED lines=10> */
[C---:B------:R-:W-:Y:S02]  /*6cc0*/  ISETP.GT.AND P3, PT, R11.reuse, 0x11, PT ;  /* 0x000000110b00780c */ /* 0x040fe40003f64270 */
[----:B------:R-:W-:Y:S02]  /*6cd0*/  FSEL R194, R194, -INF , P2 ;  /* 0xff800000c2c27808 */ /* 0x000fe40001000000 */
[----:B0-----:R-:W-:Y:S01]  /*6ce0*/  FMNMX.FTZ R15, R14, R13, !PT ;  /* 0x0000000d0e0f7209 */ /* 0x001fe20007810000 */
[----:B------:R-:W-:Y:S01]  /*6cf0*/  IMAD.U32 R13, RZ, RZ, UR38 ;  /* 0x00000026ff0d7e24 */ /* 0x000fe2000f8e00ff */
[----:B------:R-:W-:Y:S02]  /*6d00*/  ISETP.GT.AND P2, PT, R11, 0x18, PT ;  /* 0x000000180b00780c */ /* 0x000fe40003f44270 */
[----:B------:R-:W-:Y:S01]  /*6d10*/  FSEL R195, R195, -INF , P3 ;  /* 0xff800000c3c37808 */ /* 0x000fe20001800000 */
[----:B------:R-:W0:Y:S01]  /*6d20*/  SHFL.BFLY PT, R4, R15, 0x1, 0x1f ;  /* 0x0c201f000f047f89 */ /* 0x000e2200000e0000 */
[----:B------:R-:W-:-:S02]  /*6d30*/  ISETP.GT.AND P3, PT, R11, 0x19, PT ;  /* 0x000000190b00780c */ /* 0x000fc40003f64270 */
[----:B------:R-:W-:Y:S02]  /*6d40*/  FSEL R198, R198, -INF , P2 ;  /* 0xff800000c6c67808 */ /* 0x000fe40001000000 */
[----:B------:R-:W-:Y:S02]  /*6d50*/  FSEL R199, R199, -INF , P3 ;  /* 0xff800000c7c77808 */ /* 0x000fe40001800000 */
[C---:B------:R-:W-:Y:S02]  /*6d60*/  ISETP.GT.AND P2, PT, R11.reuse, 0x20, PT ;  /* 0x000000200b00780c */ /* 0x040fe40003f44270 */
[C---:B------:R-:W-:Y:S02]  /*6d70*/  ISETP.GT.AND P3, PT, R11.reuse, 0x21, PT ;  /* 0x000000210b00780c */ /* 0x040fe40003f64270 */
[----:B------:R-:W-:Y:S02]  /*6d80*/  FSEL R170, R170, -INF , P2 ;  /* 0xff800000aaaa7808 */ /* 0x000fe40001000000 */
[----:B------:R-:W-:-:S02]  /*6d90*/  ISETP.GT.AND P2, PT, R11, 0x28, PT ;  /* 0x000000280b00780c */ /* 0x000fc40003f44270 */
[----:B------:R-:W-:Y:S02]  /*6da0*/  FSEL R171, R171, -INF , P3 ;  /* 0xff800000abab7808 */ /* 0x000fe40001800000 */
[C---:B------:R-:W-:Y:S02]  /*6db0*/  ISETP.GT.AND P3, PT, R11.reuse, 0x29, PT ;  /* 0x000000290b00780c */ /* 0x040fe40003f64270 */
[----:B------:R-:W-:Y:S02]  /*6dc0*/  FSEL R174, R174, -INF , P2 ;  /* 0xff800000aeae7808 */ /* 0x000fe40001000000 */
[----:B------:R-:W-:Y:S02]  /*6dd0*/  ISETP.GT.AND P2, PT, R11, 0x30, PT ;  /* 0x000000300b00780c */ /* 0x000fe40003f44270 */
[----:B------:R-:W-:Y:S02]  /*6de0*/  FSEL R175, R175, -INF , P3 ;  /* 0xff800000afaf7808 */ /* 0x000fe40001800000 */
[----:B0-----:R-:W-:-:S02]  /*6df0*/  FMNMX.FTZ R4, R15, R4, !PT ;  /* 0x000000040f047209 */ /* 0x001fc40007810000 */
[----:B------:R-:W-:Y:S02]  /*6e00*/  ISETP.GT.AND P3, PT, R11, 0x31, PT ;  /* 0x000000310b00780c */ /* 0x000fe40003f64270 */
[C---:B------:R-:W-:Y:S01]  /*6e10*/  FSETP.NEU.FTZ.AND P1, PT, R4.reuse, -INF , PT ;  /* 0xff8000000400780b */ /* 0x040fe20003f3d000 */
[----:B------:R-:W-:-:S01]  /*6e20*/  FFMA.FTZ R12, R4, R13, -8 ;  /* 0xc1000000040c7423 */ /* 0x000fc2000001000d */
[----:B------:R-:W-:Y:S02]  /*6e30*/  FSEL R178, R178, -INF , P2 ;  /* 0xff800000b2b27808 */ /* 0x000fe40001000000 */
[----:B------:R-:W-:Y:S02]  /*6e40*/  ISETP.GT.AND P2, PT, R11, 0x38, PT ;  /* 0x000000380b00780c */ /* 0x000fe40003f44270 */
[----:B------:R-:W-:Y:S02]  /*6e50*/  FSEL R12, R12, RZ, P1 ;  /* 0x000000ff0c0c7208 */ /* 0x000fe40000800000 */
[----:B------:R-:W-:-:S02]  /*6e60*/  FSEL R179, R179, -INF , P3 ;  /* 0xff800000b3b37808 */ /* 0x000fc40001800000 */
[----:B------:R-:W-:Y:S01]  /*6e70*/  ISETP.GT.AND P3, PT, R11, 0x39, PT ;  /* 0x000000390b00780c */ /* 0x000fe20003f64270 */
[----:B------:R-:W-:-:S01]  /*6e80*/  FFMA.FTZ R14, R185, UR38, -R12 ;  /* 0x00000026b90e7c23 */ /* 0x000fc2000801080c */
[----:B------:R-:W-:Y:S01]  /*6e90*/  FMNMX.FTZ R185, R191, R0, !PT ;  /* 0x00000000bfb97209 */ /* 0x000fe20007810000 */
[----:B------:R-:W-:-:S01]  /*6ea0*/  FFMA.FTZ R13, R184, UR38, -R12 ;  /* 0x00000026b80d7c23 */ /* 0x000fc2000801080c */
        /* <DEDUP_REMOVED lines=8> */
[----:B------:R-:W-:Y:S01]  /*6f30*/  ISETP.GT.AND P2, PT, R11, 0x40, PT ;  /* 0x000000400b00780c */ /* 0x000fe20003f44270 */
[----:B------:R-:W-:-:S01]  /*6f40*/  FFMA.FTZ R20, R193, UR38, -R12 ;  /* 0x00000026c1147c23 */ /* 0x000fc2000801080c */
[----:B------:R-:W-:Y:S01]  /*6f50*/  FMNMX.FTZ R0, R198, R185, !PT ;  /* 0x000000b9c6007209 */ /* 0x000fe20007810000 */
[----:B------:R-:W-:-:S01]  /*6f60*/  FFMA.FTZ R22, R196, UR38, -R12 ;  /* 0x00000026c4167c23 */ /* 0x000fc2000801080c */
        /* <DEDUP_REMOVED lines=33> */
[--C-:B0-----:R-:W-:Y:S01]  /*7180*/  FFMA.FTZ R184, R156, UR38, -R12.reuse ;  /* 0x000000269cb87c23 */ /* 0x101fe2000801080c */
        /* <DEDUP_REMOVED lines=11> */
[----:B------:R-:W-:Y:S01]  /*7240*/  FFMA.FTZ R133, R133, UR38, -R12 ;  /* 0x0000002685857c23 */ /* 0x000fe2000801080c */
[----:B------:R-:W-:Y:S01]  /*7250*/  FMNMX.FTZ R0, R180, R185, !PT ;  /* 0x000000b9b4007209 */ /* 0x000fe20007810000 */
[----:B------:R-:W-:Y:S01]  /*7260*/  MUFU.EX2 R13, R13 ;  /* 0x0000000d000d7308 */ /* 0x000fe20000000800 */
[----:B------:R-:W-:-:S02]  /*7270*/  ISETP.GT.AND P3, PT, R11, 0x59, PT ;  /* 0x000000590b00780c */ /* 0x000fc40003f64270 */
[----:B------:R-:W-:Y:S02]  /*7280*/  FMNMX.FTZ R185, R159, R0, !PT ;  /* 0x000000009fb97209 */ /* 0x000fe40007810000 */
[----:B------:R-:W-:Y:S02]  /*7290*/  FSEL R166, R166, -INF , P2 ;  /* 0xff800000a6a67808 */ /* 0x000fe40001000000 */
[----:B------:R-:W-:Y:S01]  /*72a0*/  FMNMX.FTZ R0, R162, R185, !PT ;  /* 0x000000b9a2007209 */ /* 0x000fe20007810000 */
[----:B------:R-:W-:Y:S01]  /*72b0*/  MUFU.EX2 R14, R14 ;  /* 0x0000000e000e7308 */ /* 0x000fe20000000800 */
[----:B------:R-:W-:Y:S02]  /*72c0*/  FSEL R167, R167, -INF , P3 ;  /* 0xff800000a7a77808 */ /* 0x000fe40001800000 */
[----:B------:R-:W-:Y:S02]  /*72d0*/  FMNMX.FTZ R185, R163, R0, !PT ;  /* 0x00000000a3b97209 */ /* 0x000fe40007810000 */
[----:B------:R-:W-:-:S02]  /*72e0*/  ISETP.GT.AND P2, PT, R11, 0x60, PT ;  /* 0x000000600b00780c */ /* 0x000fc40003f44270 */
        /* <DEDUP_REMOVED lines=16> */
[----:B------:R0:W-:Y:S01]  /*73f0*/  MUFU.EX2 R142, R184 ;  /* 0x000000b8008e7308 */ /* 0x0001e20000000800 */
[----:B------:R-:W-:Y:S02]  /*7400*/  ISETP.GT.AND P3, PT, R11, 0x71, PT ;  /* 0x000000710b00780c */ /* 0x000fe40003f64270 */
[----:B------:R-:W-:Y:S02]  /*7410*/  FSEL R146, R146, -INF , P2 ;  /* 0xff80000092927808 */ /* 0x000fe40001000000 */
[----:B------:R-:W-:Y:S02]  /*7420*/  FMNMX.FTZ R185, R143, R0, !PT ;  /* 0x000000008fb97209 */ /* 0x000fe40007810000 */
[----:B------:R-:W-:Y:S01]  /*7430*/  ISETP.GT.AND P2, PT, R11, 0x78, PT ;  /* 0x000000780b00780c */ /* 0x000fe20003f44270 */
[----:B------:R-:W-:Y:S01]  /*7440*/  MUFU.EX2 R20, R20 ;  /* 0x0000001400147308 */ /* 0x000fe20000000800 */
[----:B------:R-:W-:Y:S01]  /*7450*/  FSEL R147, R147, -INF , P3 ;  /* 0xff80000093937808 */ /* 0x000fe20001800000 */
[----:B0-----:R-:W-:Y:S01]  /*7460*/  FFMA.FTZ R184, R160, UR38, -R12 ;  /* 0x00000026a0b87c23 */ /* 0x001fe2000801080c */
[----:B------:R-:W-:-:S02]  /*7470*/  FMNMX.FTZ R0, R146, R185, !PT ;  /* 0x000000b992007209 */ /* 0x000fc40007810000 */
[----:B------:R-:W-:Y:S02]  /*7480*/  ISETP.GT.AND P3, PT, R11, 0x79, PT ;  /* 0x000000790b00780c */ /* 0x000fe40003f64270 */
[----:B------:R-:W-:Y:S01]  /*7490*/  FSEL R160, R150, -INF , P2 ;  /* 0xff80000096a07808 */ /* 0x000fe20001000000 */
[----:B------:R-:W-:Y:S01]  /*74a0*/  MUFU.EX2 R22, R22 ;  /* 0x0000001600167308 */ /* 0x000fe20000000800 */
[----:B------:R-:W-:Y:S02]  /*74b0*/  FMNMX.FTZ R185, R147, R0, !PT ;  /* 0x0000000093b97209 */ /* 0x000fe40007810000 */
[----:B------:R-:W-:Y:S02]  /*74c0*/  FSEL R151, R151, -INF , P3 ;  /* 0xff80000097977808 */ /* 0x000fe40001800000 */
[C---:B------:R-:W-:Y:S02]  /*74d0*/  ISETP.GT.AND P2, PT, R11.reuse, 0x80, PT ;  /* 0x000000800b00780c */ /* 0x040fe40003f44270 */
[----:B------:R-:W-:Y:S01]  /*74e0*/  FMNMX.FTZ R0, R160, R185, !PT ;  /* 0x000000b9a0007209 */ /* 0x000fe20007810000 */
[----:B------:R0:W-:Y:S01]  /*74f0*/  MUFU.EX2 R150, R184 ;  /* 0x000000b800967308 */ /* 0x0001e20000000800 */
[----:B------:R-:W-:-:S02]  /*7500*/  ISETP.GT.AND P3, PT, R11, 0x81, PT ;  /* 0x000000810b00780c */ /* 0x000fc40003f64270 */
[----:B------:R-:W-:Y:S02]  /*7510*/  FSEL R122, R122, -INF , P2 ;  /* 0xff8000007a7a7808 */ /* 0x000fe40001000000 */
[----:B------:R-:W-:Y:S02]  /*7520*/  FMNMX.FTZ R185, R151, R0, !PT ;  /* 0x0000000097b97209 */ /* 0x000fe40007810000 */
[----:B------:R-:W-:Y:S01]  /*7530*/  ISETP.GT.AND P2, PT, R11, 0x88, PT ;  /* 0x000000880b00780c */ /* 0x000fe20003f44270 */
[----:B------:R-:W-:Y:S01]  /*7540*/  MUFU.EX2 R23, R197 ;  /* 0x000000c500177308 */ /* 0x000fe20000000800 */
[----:B------:R-:W-:Y:S01]  /*7550*/  FSEL R123, R123, -INF , P3 ;  /* 0xff8000007b7b7808 */ /* 0x000fe20001800000 */
[----:B0-----:R-:W-:Y:S01]  /*7560*/  FFMA.FTZ R184, R164, UR38, -R12 ;  /* 0x00000026a4b87c23 */ /* 0x001fe2000801080c */
        /* <DEDUP_REMOVED lines=15> */
[--C-:B0-----:R-:W-:Y:S01]  /*7660*/  FFMA.FTZ R184, R136, UR38, -R12.reuse ;  /* 0x0000002688b87c23 */ /* 0x101fe2000801080c */
        /* <DEDUP_REMOVED lines=13> */
[----:B------:R-:W-:Y:S01]  /*7740*/  IMAD.U32 R149, RZ, RZ, UR38 ;  /* 0x00000026ff957e24 */ /* 0x000fe2000f8e00ff */
[----:B------:R-:W-:Y:S01]  /*7750*/  FMNMX.FTZ R0, R135, R0, !PT ;  /* 0x0000000087007209 */ /* 0x000fe20007810000 */
[----:B------:R0:W-:Y:S01]  /*7760*/  MUFU.EX2 R11, R184 ;  /* 0x000000b8000b7308 */ /* 0x0001e20000000800 */
[----:B------:R-:W-:-:S03]  /*7770*/  FSEL R192, R4, RZ, P1 ;  /* 0x000000ff04c07208 */ /* 0x000fc60000800000 */
[----:B------:R-:W1:Y:S02]  /*7780*/  SHFL.BFLY PT, R185, R0, 0x2, 0x1f ;  /* 0x0c401f0000b97f89 */ /* 0x000e6400000e0000 */
[----:B------:R-:W-:-:S02]  /*7790*/  FADD.FTZ R192, -R192, R9 ;  /* 0x00000009c0c07221 */ /* 0x000fc40000010100 */
[----:B------:R-:W-:Y:S02]  /*77a0*/  MUFU.EX2 R172, R172 ;  /* 0x000000ac00ac7308 */ /* 0x000fe40000000800 */
[----:B------:R-:W-:-:S06]  /*77b0*/  FMUL.FTZ R192, R192, UR38 ;  /* 0x00000026c0c07c20 */ /* 0x000fcc0008410000 */
[----:B------:R-:W-:Y:S08]  /*77c0*/  MUFU.EX2 R173, R173 ;  /* 0x000000ad00ad7308 */ /* 0x000ff00000000800 */
        /* <DEDUP_REMOVED lines=8> */
[C---:B------:R-:W-:Y:S01]  /*7850*/  FSETP.NEU.FTZ.AND P2, PT, R0.reuse, -INF , PT ;  /* 0xff8000000000780b */ /* 0x040fe20003f5d000 */
[----:B------:R-:W-:-:S02]  /*7860*/  FFMA.FTZ R149, R0, R149, -8 ;  /* 0xc100000000957423 */ /* 0x000fc40000010095 */
[----:B------:R-:W-:Y:S01]  /*7870*/  MUFU.EX2 R157, R157 ;  /* 0x0000009d009d7308 */ /* 0x000fe20000000800 */
[----:B------:R-:W-:Y:S02]  /*7880*/  FSEL R189, R0, RZ, P2 ;  /* 0x000000ff00bd7208 */ /* 0x000fe40001000000 */
[----:B------:R-:W-:-:S03]  /*7890*/  FSEL R12, R149, RZ, P2 ;  /* 0x000000ff950c7208 */ /* 0x000fc60001000000 */
[----:B------:R-:W-:Y:S02]  /*78a0*/  FADD.FTZ R189, -R189, R10 ;  /* 0x0000000abdbd7221 */ /* 0x000fe40000010100 */
[----:B0-----:R-:W-:-:S01]  /*78b0*/  FFMA.FTZ R184, R21, UR38, -R12 ;  /* 0x0000002615b87c23 */ /* 0x001fc2000801080c */
[--C-:B------:R-:W-:Y:S01]  /*78c0*/  FFMA.FTZ R21, R187, UR38, -R12.reuse ;  /* 0x00000026bb157c23 */ /* 0x100fe2000801080c */
[----:B------:R-:W-:Y:S01]  /*78d0*/  FMUL.FTZ R189, R189, UR38 ;  /* 0x00000026bdbd7c20 */ /* 0x000fe20008410000 */
        /* <DEDUP_REMOVED lines=21> */
[----:B------:R-:W-:-:S01]  /*7a30*/  FADD.FTZ R192, R14, R191 ;  /* 0x000000bf0ec07221 */ /* 0x000fc20000010000 */
        /* <DEDUP_REMOVED lines=11> */
[----:B-1----:R-:W-:-:S01]  /*7af0*/  FFMA.FTZ R6, R189, R5, R184 ;  /* 0x00000005bd067223 */ /* 0x002fc200000100b8 */
[----:B------:R-:W-:Y:S01]  /*7b00*/  FADD.FTZ R5, R15, R192 ;  /* 0x000000c00f057221 */ /* 0x000fe20000010000 */
[----:B------:R-:W-:-:S01]  /*7b10*/  FFMA.FTZ R146, R146, UR38, -R12 ;  /* 0x0000002692927c23 */ /* 0x000fc2000801080c */
[--C-:B------:R-:W-:Y:S01]  /*7b20*/  FFMA.FTZ R147, R147, UR38, -R12.reuse ;  /* 0x0000002693937c23 */ /* 0x100fe2000801080c */
[----:B------:R-:W-:-:S01]  /*7b30*/  FFMA.FTZ R160, R160, UR38, -R12 ;  /* 0x00000026a0a07c23 */ /* 0x000fc2000801080c */
[--C-:B------:R-:W-:Y:S01]  /*7b40*/  FFMA.FTZ R151, R151, UR38, -R12.reuse ;  /* 0x0000002697977c23 */ /* 0x100fe2000801080c */
[----:B------:R-:W-:-:S01]  /*7b50*/  FFMA.FTZ R122, R122, UR38, -R12 ;  /* 0x000000267a7a7c23 */ /* 0x000fc2000801080c */
[----:B------:R-:W1:Y:S01]  /*7b60*/  MUFU.EX2 R186, R186 ;  /* 0x000000ba00ba7308 */ /* 0x000e620000000800 */
[----:B0-----:R-:W-:-:S01]  /*7b70*/  FADD.FTZ R6, R21, R6 ;  /* 0x0000000615067221 */ /* 0x001fc20000010000 */
[--C-:B------:R-:W-:Y:S01]  /*7b80*/  FFMA.FTZ R123, R123, UR38, -R12.reuse ;  /* 0x000000267b7b7c23 */ /* 0x100fe2000801080c */
[----:B------:R-:W-:-:S01]  /*7b90*/  FFMA.FTZ R164, R164, UR38, -R12 ;  /* 0x00000026a4a47c23 */ /* 0x000fc2000801080c */
[----:B------:R-:W-:-:S04]  /*7ba0*/  FFMA.FTZ R134, R134, UR38, -R12 ;  /* 0x0000002686867c23 */ /* 0x000fc8000801080c */
[----:B------:R-:W0:Y:S01]  /*7bb0*/  MUFU.EX2 R185, R185 ;  /* 0x000000b900b97308 */ /* 0x000e220000000800 */
[----:B--2---:R-:W-:-:S01]  /*7bc0*/  FADD.FTZ R167, R149, R6 ;  /* 0x0000000695a77221 */ /* 0x004fc20000010000 */
[----:B------:R-:W-:-:S04]  /*7bd0*/  FADD.FTZ R6, R18, R5 ;  /* 0x0000000512067221 */ /* 0x000fc80000010000 */
[----:B------:R-:W-:Y:S02]  /*7be0*/  FADD.FTZ R5, R19, R6 ;  /* 0x0000000613057221 */ /* 0x000fe40000010000 */
[----:B------:R-:W2:Y:S01]  /*7bf0*/  MUFU.EX2 R188, R188 ;  /* 0x000000bc00bc7308 */ /* 0x000ea20000000800 */
[----:B-1----:R-:W-:-:S01]  /*7c00*/  FADD.FTZ R192, R186, R167 ;  /* 0x000000a7bac07221 */ /* 0x002fc20000010000 */
[----:B------:R-:W-:-:S06]  /*7c10*/  FADD.FTZ R5, R20, R5 ;  /* 0x0000000514057221 */ /* 0x000fcc0000010000 */
[----:B------:R-:W1:Y:S01]  /*7c20*/  MUFU.EX2 R187, R187 ;  /* 0x000000bb00bb7308 */ /* 0x000e620000000800 */
[----:B0-----:R-:W-:-:S01]  /*7c30*/  FADD.FTZ R167, R185, R192 ;  /* 0x000000c0b9a77221 */ /* 0x001fc20000010000 */
[----:B------:R-:W-:-:S06]  /*7c40*/  FADD.FTZ R192, R22, R5 ;  /* 0x0000000516c07221 */ /* 0x000fcc0000010000 */
[----:B------:R-:W0:Y:S01]  /*7c50*/  MUFU.EX2 R190, R190 ;  /* 0x000000be00be7308 */ /* 0x000e220000000800 */
[----:B--2---:R-:W-:-:S01]  /*7c60*/  FADD.FTZ R6, R188, R167 ;  /* 0x000000a7bc067221 */ /* 0x004fc20000010000 */
[----:B------:R-:W-:-:S06]  /*7c70*/  FADD.FTZ R167, R23, R192 ;  /* 0x000000c017a77221 */ /* 0x000fcc0000010000 */
[----:B------:R-:W2:Y:S01]  /*7c80*/  MUFU.EX2 R170, R170 ;  /* 0x000000aa00aa7308 */ /* 0x000ea20000000800 */
[----:B-1----:R-:W-:-:S01]  /*7c90*/  FADD.FTZ R5, R187, R6 ;  /* 0x00000006bb057221 */ /* 0x002fc20000010000 */
[----:B------:R-:W-:-:S06]  /*7ca0*/  FADD.FTZ R6, R168, R167 ;  /* 0x000000a7a8067221 */ /* 0x000fcc0000010000 */
[----:B------:R-:W1:Y:S01]  /*7cb0*/  MUFU.EX2 R171, R171 ;  /* 0x000000ab00ab7308 */ /* 0x000e620000000800 */
[----:B0-----:R-:W-:-:S07]  /*7cc0*/  FADD.FTZ R5, R190, R5 ;  /* 0x00000005be057221 */ /* 0x001fce0000010000 */
        /* <DEDUP_REMOVED lines=28> */
[----:B------:R-:W-:-:S06]  /*7e90*/  FADD.FTZ R167, R157, R6 ;  /* 0x000000069da77221 */ /* 0x000fcc0000010000 */
        /* <DEDUP_REMOVED lines=8> */
[----:B--2---:R-:W-:-:S07]  /*7f20*/  FADD.FTZ R5, R159, R6 ;  /* 0x000000069f057221 */ /* 0x004fce0000010000 */
[----:B------:R-:W2:Y:S01]  /*7f30*/  MUFU.EX2 R163, R163 ;  /* 0x000000a300a37308 */ /* 0x000ea20000000800 */
[----:B-1----:R-:W-:-:S04]  /*7f40*/  FADD.FTZ R167, R161, R192 ;  /* 0x000000c0a1a77221 */ /* 0x002fc80000010000 */
[----:B------:R-:W-:-:S03]  /*7f50*/  FADD.FTZ R192, R126, R167 ;  /* 0x000000a77ec07221 */ /* 0x000fc60000010000 */
        /* <DEDUP_REMOVED lines=12> */
[----:B-1----:R-:W-:-:S01]  /*8020*/  FADD.FTZ R192, R136, R167 ;  /* 0x000000a788c07221 */ /* 0x002fc20000010000 */
[----:B------:R-:W-:-:S06]  /*8030*/  FFMA.FTZ R167, R127, UR38, -R12 ;  /* 0x000000267fa77c23 */ /* 0x000fcc000801080c */
        /* <DEDUP_REMOVED lines=9> */
[----:B------:R-:W-:-:S01]  /*80d0*/  FFMA.FTZ R130, R131, UR38, -R12 ;  /* 0x0000002683827c23 */ /* 0x000fc2000801080c */
[----:B------:R-:W-:-:S04]  /*80e0*/  FFMA.FTZ R12, R135, UR38, -R12 ;  /* 0x00000026870c7c23 */ /* 0x000fc8000801080c */
        /* <DEDUP_REMOVED lines=46> */
[----:B0-----:R-:W-:-:S03]  /*83d0*/  FADD.FTZ R6, R133, R6 ;  /* 0x0000000685067221 */ /* 0x001fc60000010000 */
[----:B--2---:R-:W-:Y:S01]  /*83e0*/  FADD.FTZ R5, R12, R5 ;  /* 0x000000050c057221 */ /* 0x004fe20000010000 */
[----:B------:R-:W-:Y:S06]  /*83f0*/  @!P0 BRA `(.L_x_6175) ;  /* 0x0000000000048947 */ /* 0x000fec0003800000 */
[----:B------:R-:W-:Y:S01]  /*8400*/  BPT.TRAP 0x1 ;  /* 0x000000040000795c */ /* 0x000fe20000300000 */
.L_x_6175:
[----:B------:R-:W-:Y:S01]  /*8410*/  ULEA UR6, UR6, UR39, 0x3 ;  /* 0x0000002706067291 */ /* 0x000fe2000f8e183f */
[----:B------:R-:W-:Y:S01]  /*8420*/  F2FP.SATFINITE.E4M3.F32.PACK_AB_MERGE_C R9, R180, R9, RZ ;  /* 0x00000009b409723e */ /* 0x000fe200048070ff */
[----:B------:R-:W-:Y:S01]  /*8430*/  UISETP.GT.AND UP0, UPT, UR7, UR55, UPT ;  /* 0x000000370700728c */ /* 0x000fe2000bf04270 */
[----:B------:R-:W-:Y:S01]  /*8440*/  F2FP.SATFINITE.E4M3.F32.PACK_AB_MERGE_C R15, R18, R15, RZ ;  /* 0x0000000f120f723e */ /* 0x000fe200048070ff */
[----:B------:R-:W-:Y:S01]  /*8450*/  UIADD3 UR6, UR6, 0x33460, URZ ;  /* 0x0003346006067890 */ /* 0x000fe2000fffe03f */
[----:B------:R-:W-:Y:S01]  /*8460*/  F2FP.SATFINITE.E4M3.F32.PACK_AB_MERGE_C R149, R186, R149, RZ ;  /* 0x00000095ba95723e */ /* 0x000fe200048070ff */
[----:B------:R-:W-:Y:S01]  /*8470*/  UIADD3 UR7, UR7, -0x1, URZ ;  /* 0xffffffff07077890 */ /* 0x000fe2000fffe03f */
[----:B------:R-:W-:Y:S01]  /*8480*/  F2FP.SATFINITE.E4M3.F32.PACK_AB_MERGE_C R22, R23, R22, RZ ;  /* 0x000000161716723e */ /* 0x000fe200048070ff */
[----:B------:R-:W-:Y:S01]  /*8490*/  UPRMT UR6, UR61, 0x654, UR6 ;  /* 0x000006543d067896 */ /* 0x000fe20008000006 */
[----:B------:R-:W-:Y:S01]  /*84a0*/  PLOP3.LUT P1, PT, PT, PT, UP0, 0x80, 0x0 ;  /* 0x000000000000781c */ /* 0x000fe20003f2f008 */
[----:B------:R-:W-:Y:S01]  /*84b0*/  UMOV UR52, UR5 ;  /* 0x0000000500347c82 */ /* 0x000fe20008000000 */
        /* <DEDUP_REMOVED lines=134> */
[----:B------:R-:W-:-:S02]  /*8d20*/  IMAD.MOV.U32 R10, RZ, RZ, R0 ;  /* 0x000000ffff0a7224 */ /* 0x000fc400078e0000 */
[----:B------:R-:W-:Y:S01]  /*8d30*/  IMAD.MOV.U32 R9, RZ, RZ, R4 ;  /* 0x000000ffff097224 */ /* 0x000fe200078e0004 */
[----:B------:R-:W-:Y:S06]  /*8d40*/  @P1 BRA `(.L_x_6176) ;  /* 0xffffffc4006c1947 */ /* 0x000fec000383ffff */
[----:B------:R-:W-:-:S05]  /*8d50*/  UMOV UR53, UR7 ;  /* 0x0000000700357c82 */ /* 0x000fca0008000000 */
.L_x_6165:
[----:B------:R-:W-:-:S06]  /*8d60*/  UISETP.GE.AND UP0, UPT, UR53, UR60, UPT ;  /* 0x0000003c3500728c */ /* 0x000fcc000bf06270 */
[----:B------:R-:W-:-:S13]  /*8d70*/  PLOP3.LUT P1, PT, PT, PT, UP0, 0x80, 0x0 ;  /* 0x000000000000781c */ /* 0x000fda0003f2f008 */
[----:B------:R-:W-:Y:S05]  /*8d80*/  @!P1 BRA `(.L_x_6177) ;  /* 0x0000002c00b09947 */ /* 0x000fea0003800000 */
[C---:B------:R-:W-:Y:S01]  /*8d90*/  VIADD R7, R16.reuse, 0x8 ;  /* 0x0000000810077836 */ /* 0x040fe20000000000 */
[----:B------:R-:W-:Y:S01]  /*8da0*/  IADD3 R16, -R16, 0xb, RZ ;  /* 0x0000000b10107810 */ /* 0x000fe20007ffe1ff */
[----:B------:R-:W-:Y:S01]  /*8db0*/  IMAD.MOV.U32 R11, RZ, RZ, R0 ;  /* 0x000000ffff0b7224 */ /* 0x000fe200078e0000 */
[----:B------:R-:W-:Y:S01]  /*8dc0*/  UMOV UR52, UR5 ;  /* 0x0000000500347c82 */ /* 0x000fe20008000000 */
[----:B------:R-:W-:Y:S01]  /*8dd0*/  IMAD.MOV.U32 R9, RZ, RZ, R4 ;  /* 0x000000ffff097224 */ /* 0x000fe200078e0004 */
[----:B------:R-:W-:-:S06]  /*8de0*/  UMOV UR6, UR4 ;  /* 0x0000000400067c82 */ /* 0x000fcc0008000000 */
.L_x_6188:
[----:B------:R-:W-:Y:S01]  /*8df0*/  UIADD3 UR4, UR6, 0x1, URZ ;  /* 0x0000000106047890 */ /* 0x000fe2000fffe03f */
[----:B------:R-:W-:-:S03]  /*8e00*/  ISETP.NE.AND P2, PT, RZ, UR56, PT ;  /* 0x00000038ff007c0c */ /* 0x000fc6000bf45270 */
[----:B------:R-:W-:-:S04]  /*8e10*/  UISETP.NE.AND UP0, UPT, UR4, 0x2, UPT ;  /* 0x000000020400788c */ /* 0x000fc8000bf05270 */
[----:B------:R-:W-:Y:S02]  /*8e20*/  USEL UR5, URZ, 0x1, UP0 ;  /* 0x000000013f057887 */ /* 0x000fe40008000000 */
[----:B------:R-:W-:Y:S02]  /*8e30*/  USEL UR4, UR4, URZ, UP0 ;  /* 0x0000003f04047287 */ /* 0x000fe40008000000 */
[----:B------:R-:W-:Y:S02]  /*8e40*/  ULOP3.LUT UR5, UR52, UR5, URZ, 0x3c, !UPT ;  /* 0x0000000534057292 */ /* 0x000fe4000f8e3c3f */
[----:B--2---:R-:W-:Y:S10]  /*8e50*/  @P2 BRA `(.L_x_6178) ;  /* 0x00000000002c2947 */ /* 0x004ff40003800000 */
[----:B------:R-:W-:Y:S05]  /*8e60*/  @!P0 BRA `(.L_x_6179) ;  /* 0x0000000000048947 */ /* 0x000fea0003800000 */
[----:B------:R-:W-:Y:S01]  /*8e70*/  BPT.TRAP 0x1 ;  /* 0x000000040000795c */ /* 0x000fe20000300000 */
.L_x_6179:
[----:B------:R-:W-:Y:S01]  /*8e80*/  ULEA UR7, UR4, UR39, 0x3 ;  /* 0x0000002704077291 */ /* 0x000fe2000f8e183f */
[----:B------:R-:W-:-:S05]  /*8e90*/  IMAD.U32 R0, RZ, RZ, UR5 ;  /* 0x00000005ff007e24 */ /* 0x000fca000f8e00ff */
[----:B------:R-:W-:-:S04]  /*8ea0*/  SHF.L.U32 R0, R0, 0x1f, RZ ;  /* 0x0000001f00007819 */ /* 0x000fc800000006ff */
[----:B------:R0:W1:Y:S01]  /*8eb0*/  SYNCS.PHASECHK.TRANS64.TRYWAIT P1, [UR7+0x33430], R0 ;  /* 0x03343000ff0075a7 */ /* 0x0000620008020147 */
[----:B------:R-:W-:Y:S05]  /*8ec0*/  @!P0 BRA `(.L_x_6180) ;  /* 0x0000000000048947 */ /* 0x000fea0003800000 */
[----:B------:R-:W-:Y:S01]  /*8ed0*/  BPT.TRAP 0x1 ;  /* 0x000000040000795c */ /* 0x000fe20000300000 */
.L_x_6180:
[----:B-1----:R-:W-:Y:S05]  /*8ee0*/  @P1 BRA `(.L_x_6178) ;  /* 0x0000000000081947 */ /* 0x002fea0003800000 */
[----:B------:R-:W1:Y:S02]  /*8ef0*/  SYNCS.PHASECHK.TRANS64.TRYWAIT P1, [UR7+0x33430], R0 ;  /* 0x03343000ff0075a7 */ /* 0x000e640008020147 */
[----:B-1----:R-:W-:Y:S05]  /*8f00*/  @!P1 BRA `(.L_x_6181) ;  /* 0x000000c000b89947 */ /* 0x002fea0003800000 */
.L_x_6178:
[----:B------:R2:W-:Y:S01]  /*8f10*/  BAR.SYNC.DEFER_BLOCKING R7, 0x100 ;  /* 0x000400070000751d */ /* 0x0005e20000010000 */
[C---:B------:R-:W-:Y:S01]  /*8f20*/  R2UR UR28, R2.reuse ;  /* 0x00000000021c72ca */ /* 0x040fe200000e0000 */
[----:B------:R-:W-:Y:S01]  /*8f30*/  UIMAD UR7, UR4, 0x780, UR54 ;  /* 0x00000780040778a4 */ /* 0x000fe2000f8e0236 */
[C---:B------:R-:W-:Y:S02]  /*8f40*/  R2UR UR29, R3.reuse ;  /* 0x00000000031d72ca */ /* 0x040fe400000e0000 */
[C---:B------:R-:W-:Y:S01]  /*8f50*/  R2UR UR32, R2.reuse ;  /* 0x00000000022072ca */ /* 0x040fe200000e0000 */
[----:B------:R-:W-:Y:S01]  /*8f60*/  UMOV UR31, 0x80000020 ;  /* 0x80000020001f7882 */ /* 0x000fe20000000000 */
[C---:B------:R-:W-:Y:S01]  /*8f70*/  R2UR UR33, R3.reuse ;  /* 0x00000000032172ca */ /* 0x040fe200000e0000 */
[----:B------:R-:W-:Y:S01]  /*8f80*/  UIADD3 UR34, UR7, 0x80, URZ ;  /* 0x0000008007227890 */ /* 0x000fe2000fffe03f */
[C---:B------:R-:W-:Y:S01]  /*8f90*/  R2UR UR40, R2.reuse ;  /* 0x00000000022872ca */ /* 0x040fe200000e0000 */
[----:B------:R-:W-:Y:S01]  /*8fa0*/  UMOV UR30, UR7 ;  /* 0x00000007001e7c82 */ /* 0x000fe20008000000 */
[----:B------:R-:W-:Y:S01]  /*8fb0*/  UMOV UR35, 0x80000020 ;  /* 0x8000002000237882 */ /* 0x000fe20000000000 */
[C---:B------:R-:W-:Y:S01]  /*8fc0*/  R2UR UR41, R3.reuse ;  /* 0x00000000032972ca */ /* 0x040fe200000e0000 */
[----:B------:R-:W-:Y:S01]  /*8fd0*/  UIADD3 UR42, UR7, 0x100, URZ ;  /* 0x00000100072a7890 */ /* 0x000fe2000fffe03f */
[C---:B------:R-:W-:Y:S01]  /*8fe0*/  R2UR UR44, R2.reuse ;  /* 0x00000000022c72ca */ /* 0x040fe200000e0000 */
[----:B------:R-:W-:Y:S01]  /*8ff0*/  UMOV UR43, 0x80000020 ;  /* 0x80000020002b7882 */ /* 0x000fe20000000000 */
[C---:B------:R-:W-:Y:S01]  /*9000*/  R2UR UR45, R3.reuse ;  /* 0x00000000032d72ca */ /* 0x040fe200000e0000 */
[----:B------:R-:W-:Y:S01]  /*9010*/  UIADD3 UR46, UR7, 0x180, URZ ;  /* 0x00000180072e7890 */ /* 0x000fe2000fffe03f */
[----:B------:R-:W-:Y:S01]  /*9020*/  R2UR UR48, R2 ;  /* 0x00000000023072ca */ /* 0x000fe200000e0000 */
[----:B------:R-:W-:Y:S01]  /*9030*/  UMOV UR47, 0x80000020 ;  /* 0x80000020002f7882 */ /* 0x000fe20000000000 */
[----:B------:R-:W-:Y:S01]  /*9040*/  R2UR UR49, R3 ;  /* 0x00000000033172ca */ /* 0x000fe200000e0000 */
        /* <DEDUP_REMOVED lines=167> */
[----:B--2---:R-:W-:Y:S05]  /*9ac0*/  @P2 BRA `(.L_x_6182) ;  /* 0x00000000002c2947 */ /* 0x004fea0003800000 */
[----:B------:R-:W-:Y:S05]  /*9ad0*/  @!P0 BRA `(.L_x_6183) ;  /* 0x0000000000048947 */ /* 0x000fea0003800000 */
[----:B------:R-:W-:Y:S01]  /*9ae0*/  BPT.TRAP 0x1 ;  /* 0x000000040000795c */ /* 0x000fe20000300000 */
.L_x_6183:
[----:B------:R-:W-:Y:S01]  /*9af0*/  ULEA UR7, UR6, UR39, 0x3 ;  /* 0x0000002706077291 */ /* 0x000fe2000f8e183f */
[----:B01----:R-:W-:-:S05]  /*9b00*/  IMAD.U32 R0, RZ, RZ, UR52 ;  /* 0x00000034ff007e24 */ /* 0x003fca000f8e00ff */
[----:B------:R-:W-:-:S04]  /*9b10*/  SHF.L.U32 R0, R0, 0x1f, RZ ;  /* 0x0000001f00007819 */ /* 0x000fc800000006ff */
[----:B------:R0:W1:Y:S01]  /*9b20*/  SYNCS.PHASECHK.TRANS64.TRYWAIT P1, [UR7+0x33450], R0 ;  /* 0x03345000ff0075a7 */ /* 0x0000620008020147 */
[----:B------:R-:W-:Y:S05]  /*9b30*/  @!P0 BRA `(.L_x_6184) ;  /* 0x0000000000048947 */ /* 0x000fea0003800000 */
[----:B------:R-:W-:Y:S01]  /*9b40*/  BPT.TRAP 0x1 ;  /* 0x000000040000795c */ /* 0x000fe20000300000 */
.L_x_6184:
[----:B-1----:R-:W-:Y:S05]  /*9b50*/  @P1 BRA `(.L_x_6182) ;  /* 0x0000000000081947 */ /* 0x002fea0003800000 */
[----:B------:R-:W1:Y:S02]  /*9b60*/  SYNCS.PHASECHK.TRANS64.TRYWAIT P1, [UR7+0x33450], R0 ;  /* 0x03345000ff0075a7 */ /* 0x000e640008020147 */
[----:B-1----:R-:W-:Y:S05]  /*9b70*/  @!P1 BRA `(.L_x_6185) ;  /* 0x000000b400b49947 */ /* 0x002fea0003800000 */
.L_x_6182:
        /* <DEDUP_REMOVED lines=33> */
.L_x_6186:
[----:B01----:R-:W-:Y:S01]  /*9d90*/  FMNMX.FTZ R0, R184, R9, !PT ;  /* 0x00000009b8007209 */ /* 0x003fe20007810000 */
        /* <DEDUP_REMOVED lines=96> */
[----:B------:R-:W-:Y:S02]  /*a3a0*/  IMAD.U32 R181, RZ, RZ, UR38 ;  /* 0x00000026ffb57e24 */ /* 0x000fe4000f8e00ff */
[----:B------:R-:W-:-:S01]  /*a3b0*/  FFMA.FTZ R21, R169, UR38, -R200 ;  /* 0x00000026a9157c23 */ /* 0x000fc200080108c8 */
[--C-:B------:R-:W-:Y:S01]  /*a3c0*/  FFMA.FTZ R169, R177, UR38, -R200.reuse ;  /* 0x00000026b1a97c23 */ /* 0x100fe200080108c8 */
[----:B------:R-:W-:-:S01]  /*a3d0*/  FFMA.FTZ R177, R133, UR38, -R200 ;  /* 0x0000002685b17c23 */ /* 0x000fc200080108c8 */
[C---:B------:R-:W-:Y:S01]  /*a3e0*/  FADD.FTZ R8, -R0.reuse, R11 ;  /* 0x0000000b00087221 */ /* 0x040fe20000010100 */
[----:B------:R-:W-:-:S01]  /*a3f0*/  FFMA.FTZ R133, R0, R181, -8 ;  /* 0xc100000000857423 */ /* 0x000fc200000100b5 */
[----:B------:R-:W-:Y:S01]  /*a400*/  FMUL.FTZ R9, R9, UR38 ;  /* 0x0000002609097c20 */ /* 0x000fe20008410000 */
[----:B------:R-:W-:-:S01]  /*a410*/  FFMA.FTZ R10, R184, UR38, -R200 ;  /* 0x00000026b80a7c23 */ /* 0x000fc200080108c8 */
[----:B------:R-:W-:Y:S01]  /*a420*/  FMUL.FTZ R8, R8, UR38 ;  /* 0x0000002608087c20 */ /* 0x000fe20008410000 */
[----:B------:R-:W-:-:S01]  /*a430*/  FFMA.FTZ R181, R186, UR38, -R133 ;  /* 0x00000026bab57c23 */ /* 0x000fc20008010885 */
[--C-:B------:R-:W-:Y:S01]  /*a440*/  FFMA.FTZ R20, R168, UR38, -R200.reuse ;  /* 0x00000026a8147c23 */ /* 0x100fe200080108c8 */
        /* <DEDUP_REMOVED lines=79> */
[--C-:B------:R-:W-:Y:S01]  /*a940*/  FFMA.FTZ R125, R125, UR38, -R200.reuse ;  /* 0x000000267d7d7c23 */ /* 0x100fe200080108c8 */
[----:B------:R-:W-:-:S01]  /*a950*/  FFMA.FTZ R128, R128, UR38, -R200 ;  /* 0x0000002680807c23 */ /* 0x000fc200080108c8 */
[--C-:B------:R-:W-:Y:S01]  /*a960*/  FFMA.FTZ R129, R129, UR38, -R200.reuse ;  /* 0x0000002681817c23 */ /* 0x100fe200080108c8 */
[----:B------:R-:W-:-:S01]  /*a970*/  FFMA.FTZ R132, R132, UR38, -R200 ;  /* 0x0000002684847c23 */ /* 0x000fc200080108c8 */
[----:B------:R-:W0:Y:S01]  /*a980*/  MUFU.EX2 R14, R14 ;  /* 0x0000000e000e7308 */ /* 0x000e220000000800 */
[----:B---3--:R-:W-:-:S01]  /*a990*/  FADD.FTZ R5, R13, R6 ;  /* 0x000000060d057221 */ /* 0x008fc20000010000 */
[----:B------:R-:W-:-:S06]  /*a9a0*/  FFMA.FTZ R134, R134, UR38, -R133 ;  /* 0x0000002686867c23 */ /* 0x000fcc0008010885 */
[----:B------:R-:W3:Y:S01]  /*a9b0*/  MUFU.EX2 R184, R184 ;  /* 0x000000b800b87308 */ /* 0x000ee20000000800 */
[----:B-1----:R-:W-:-:S07]  /*a9c0*/  FADD.FTZ R191, R185, R188 ;  /* 0x000000bcb9bf7221 */ /* 0x002fce0000010000 */
[----:B------:R-:W1:Y:S01]  /*a9d0*/  MUFU.EX2 R15, R15 ;  /* 0x0000000f000f7308 */ /* 0x000e620000000800 */
[----:B0-----:R-:W-:-:S07]  /*a9e0*/  FADD.FTZ R6, R14, R5 ;  /* 0x000000050e067221 */ /* 0x001fce0000010000 */
[----:B------:R-:W0:Y:S01]  /*a9f0*/  MUFU.EX2 R187, R187 ;  /* 0x000000bb00bb7308 */ /* 0x000e220000000800 */
[----:B---3--:R-:W-:-:S07]  /*aa00*/  FADD.FTZ R188, R184, R191 ;  /* 0x000000bfb8bc7221 */ /* 0x008fce0000010000 */
        /* <DEDUP_REMOVED lines=79> */
[----:B-1----:R-:W-:-:S01]  /*af00*/  FADD.FTZ R188, R138, R191 ;  /* 0x000000bf8abc7221 */ /* 0x002fc20000010000 */
[--C-:B------:R-:W-:Y:S01]  /*af10*/  FFMA.FTZ R191, R127, UR38, -R133.reuse ;  /* 0x000000267fbf7c23 */ /* 0x100fe20008010885 */
[----:B------:R-:W-:-:S05]  /*af20*/  FFMA.FTZ R127, R130, UR38, -R133 ;  /* 0x00000026827f7c23 */ /* 0x000fca0008010885 */
        /* <DEDUP_REMOVED lines=19> */
[----:B0-----:R-:W-:-:S01]  /*b060*/  FADD.FTZ R193, R147, R130 ;  /* 0x0000008293c17221 */ /* 0x001fc20000010000 */
[--C-:B------:R-:W-:Y:S01]  /*b070*/  FFMA.FTZ R130, R131, UR38, -R133.reuse ;  /* 0x0000002683827c23 */ /* 0x100fe20008010885 */
[----:B------:R-:W-:-:S05]  /*b080*/  FFMA.FTZ R133, R135, UR38, -R133 ;  /* 0x0000002687857c23 */ /* 0x000fca0008010885 */
        /* <DEDUP_REMOVED lines=36> */
[----:B---3--:R-:W-:-:S03]  /*b2d0*/  FADD.FTZ R6, R177, R6 ;  /* 0x00000006b1067221 */ /* 0x008fc60000010000 */
[----:B-1----:R-:W-:Y:S01]  /*b2e0*/  FADD.FTZ R5, R133, R5 ;  /* 0x0000000585057221 */ /* 0x002fe20000010000 */
[----:B------:R-:W-:Y:S06]  /*b2f0*/  @!P0 BRA `(.L_x_6187) ;  /* 0x0000000000048947 */ /* 0x000fec0003800000 */
[----:B------:R-:W-:Y:S01]  /*b300*/  BPT.TRAP 0x1 ;  /* 0x000000040000795c */ /* 0x000fe20000300000 */
.L_x_6187:
        /* <DEDUP_REMOVED lines=148> */
.L_x_6177:
[----:B------:R-:W-:Y:S06]  /*bc50*/  BAR.ARV 0x8, 0x180 ;  /* 0x0206000000007b1d */ /* 0x000fec0000002000 */
[----:B------:R-:W-:Y:S05]  /*bc60*/  @!P0 BRA `(.L_x_6189) ;  /* 0x0000000000048947 */ /* 0x000fea0003800000 */
[----:B------:R-:W-:Y:S01]  /*bc70*/  BPT.TRAP 0x1 ;  /* 0x000000040000795c */ /* 0x000fe20000300000 */
.L_x_6189:
[----:B------:R-:W-:Y:S01]  /*bc80*/  ULEA UR9, UR4, UR39, 0x3 ;  /* 0x0000002704097291 */ /* 0x000fe2000f8e183f */
[----:B------:R-:W-:-:S05]  /*bc90*/  IMAD.U32 R2, RZ, RZ, UR5 ;  /* 0x00000005ff027e24 */ /* 0x000fca000f8e00ff */
[----:B------:R-:W-:-:S04]  /*bca0*/  SHF.L.U32 R2, R2, 0x1f, RZ ;  /* 0x0000001f02027819 */ /* 0x000fc800000006ff */
[----:B------:R0:W1:Y:S01]  /*bcb0*/  SYNCS.PHASECHK.TRANS64.TRYWAIT P1, [UR9+0x33450], R2 ;  /* 0x03345002ff0075a7 */ /* 0x0000620008020149 */
[----:B------:R-:W-:Y:S05]  /*bcc0*/  @!P0 BRA `(.L_x_6190) ;  /* 0x0000000000048947 */ /* 0x000fea0003800000 */
[----:B------:R-:W-:Y:S01]  /*bcd0*/  BPT.TRAP 0x1 ;  /* 0x000000040000795c */ /* 0x000fe20000300000 */
.L_x_6190:
[----:B-1----:R-:W-:Y:S05]  /*bce0*/  @P1 BRA `(.L_x_6191) ;  /* 0x0000000000081947 */ /* 0x002fea0003800000 */
[----:B------:R-:W1:Y:S02]  /*bcf0*/  SYNCS.PHASECHK.TRANS64.TRYWAIT P1, [UR9+0x33450], R2 ;  /* 0x03345002ff0075a7 */ /* 0x000e640008020149 */
[----:B-1----:R-:W-:Y:S05]  /*bd00*/  @!P1 BRA `(.L_x_6192) ;  /* 0x0000009400689947 */ /* 0x002fea0003800000 */
.L_x_6191:
[----:B------:R-:W-:Y:S01]  /*bd10*/  UIADD3 UR39, UR39, 0x200, URZ ;  /* 0x0000020027277890 */ /* 0x000fe2000fffe03f */
[----:B------:R-:W-:Y:S01]  /*bd20*/  WARPGROUP.ARRIVE ;  /* 0x00000000000079c5 */ /* 0x000fe20000000000 */
[----:B------:R-:W-:-:S05]  /*bd30*/  UMOV UR7, 0xc0000010 ;  /* 0xc000001000077882 */ /* 0x000fca0000000000 */
[----:B------:R-:W3:Y:S01]  /*bd40*/  S2UR UR5, SR_CTAID.Z ;  /* 0x00000000000579c3 */ /* 0x000ee20000002700 */
[----:B------:R-:W-:Y:S01]  /*bd50*/  USHF.R.U32.HI UR39, URZ, 0x4, UR39 ;  /* 0x000000043f277899 */ /* 0x000fe20008011627 */
[----:B------:R-:W-:Y:S01]  /*bd60*/  IMAD.MOV.U32 R7, RZ, RZ, 0x3f800000 ;  /* 0x3f800000ff077424 */ /* 0x000fe200078e00ff */
[----:B------:R-:W-:Y:S02]  /*bd70*/  ULDC.64 UR10, c[0x0][0x9a0] ;  /* 0x00026800000a7ab9 */ /* 0x000fe40000000a00 */
[----:B------:R-:W-:Y:S02]  /*bd80*/  ULOP3.LUT UR39, UR39, 0x3fff, URZ, 0xc0, !UPT ;  /* 0x00003fff27277892 */ /* 0x000fe4000f8ec03f */
[----:B------:R-:W-:Y:S01]  /*bd90*/  UISETP.NE.U32.AND UP0, UPT, UR10, URZ, UPT ;  /* 0x0000003f0a00728c */ /* 0x000fe2000bf05070 */
[----:B------:R-:W4:Y:S01]  /*bda0*/  S2UR UR14, SR_CTAID.Z ;  /* 0x00000000000e79c3 */ /* 0x000f220000002700 */
[----:B------:R-:W-:Y:S02]  /*bdb0*/  ULOP3.LUT UR8, UR39, 0x10000, URZ, 0xfc, !UPT ;  /* 0x0001000027087892 */ /* 0x000fe4000f8efc3f */
[----:B------:R-:W-:-:S02]  /*bdc0*/  UISETP.NE.AND.EX UP0, UPT, UR11, URZ, UPT, UP0 ;  /* 0x0000003f0b00728c */ /* 0x000fc4000bf05300 */
[----:B------:R-:W-:-:S04]  /*bdd0*/  UIMAD UR8, UR4, 0x780, UR8 ;  /* 0x00000780040878a4 */ /* 0x000fc8000f8e0208 */
[----:B------:R-:W-:Y:S01]  /*bde0*/  UIADD3 UR4, UR8, 0x180, URZ ;  /* 0x0000018008047890 */ /* 0x000fe2000fffe03f */
[----:B------:R-:W-:Y:S02]  /*bdf0*/  PLOP3.LUT P1, PT, PT, PT, UP0, 0x80, 0x0 ;  /* 0x000000000000781c */ /* 0x000fe40003f2f008 */
[----:B------:R-:W-:-:S06]  /*be00*/  UMOV UR6, UR8 ;  /* 0x0000000800067c82 */ /* 0x000fcc0008000000 */
[----:B---3--:R-:W-:Y:S01]  /*be10*/  QGMMA.64x192x32.F32.E4M3.E4M3 R24, R216, gdesc[UR4], R24, gsb0 ;  /* 0x02e00004d8187df3 */ /* 0x008fe20008000818 */
[----:B------:R-:W-:Y:S01]  /*be20*/  UMOV UR7, 0xc0000010 ;  /* 0xc000001000077882 */ /* 0x000fe20000000000 */
[----:B------:R-:W-:Y:S01]  /*be30*/  UMOV UR6, UR4 ;  /* 0x0000000400067c82 */ /* 0x000fe20008000000 */
[----:B------:R-:W-:Y:S02]  /*be40*/  UIADD3 UR4, UR8, 0x300, URZ ;  /* 0x0000030008047890 */ /* 0x000fe4000fffe03f */
[----:B------:R-:W-:Y:S01]  /*be50*/  USHF.R.S32.HI UR5, URZ, 0x1f, UR5 ;  /* 0x0000001f3f057899 */ /* 0x000fe20008011405 */
[----:B------:R-:W-:Y:S01]  /*be60*/  @UP0 ULDC.64 UR12, c[0x0][0x9c8] ;  /* 0x00027200000c0ab9 */ /* 0x000fe20000000a00 */
[----:B------:R-:W-:Y:S02]  /*be70*/  WARPGROUP.DEPBAR.LE gsb0, 0x0 ;  /* 0x00008000000079c5 */ /* 0x000fe40000010000 */
[----:B------:R-:W-:-:S11]  /*be80*/  WARPGROUP.ARRIVE ;  /* 0x00000000000079c5 */ /* 0x000fd60000000000 */
[----:B------:R-:W-:Y:S01]  /*be90*/  QGMMA.64x192x32.F32.E4M3.E4M3 R24, R212, gdesc[UR4], R24, gsb0 ;  /* 0x02e00004d4187df3 */ /* 0x000fe20008000818 */
[----:B------:R-:W-:Y:S01]  /*bea0*/  UMOV UR6, UR4 ;  /* 0x0000000400067c82 */ /* 0x000fe20008000000 */
[----:B------:R-:W-:Y:S01]  /*beb0*/  UMOV UR7, 0xc0000010 ;  /* 0xc000001000077882 */ /* 0x000fe20000000000 */
[----:B------:R-:W-:Y:S02]  /*bec0*/  WARPGROUP.DEPBAR.LE gsb0, 0x0 ;  /* 0x00008000000079c5 */ /* 0x000fe40000010000 */
[----:B------:R-:W-:-:S15]  /*bed0*/  WARPGROUP.ARRIVE ;  /* 0x00000000000079c5 */ /* 0x000fde0000000000 */
[----:B------:R-:W-:Y:S01]  /*bee0*/  QGMMA.64x192x32.F32.E4M3.E4M3 R24, R208, gdesc[UR4], R24, gsb0 ;  /* 0x02e00004d0187df3 */ /* 0x000fe20008000818 */
[----:B------:R-:W-:Y:S02]  /*bef0*/  @UP0 UIMAD UR6, UR5, UR12, URZ ;  /* 0x0000000c050602a4 */ /* 0x000fe4000f8e023f */
[----:B----4-:R-:W-:Y:S02]  /*bf00*/  @UP0 UIMAD.WIDE.U32 UR4, UR14, UR12, URZ ;  /* 0x0000000c0e0402a5 */ /* 0x010fe4000f8e003f */
[----:B------:R-:W-:Y:S02]  /*bf10*/  @UP0 UIMAD UR6, UR14, UR13, UR6 ;  /* 0x0000000d0e0602a4 */ /* 0x000fe4000f8e0206 */
[----:B------:R-:W-:Y:S01]  /*bf20*/  @UP0 USHF.R.S32.HI UR7, URZ, 0x1f, UR59 ;  /* 0x0000001f3f070899 */ /* 0x000fe2000801143b */
[----:B------:R-:W-:Y:S01]  /*bf30*/  @UP0 ULDC.64 UR12, c[0x0][0x9d0] ;  /* 0x00027400000c0ab9 */ /* 0x000fe20000000a00 */
[----:B------:R-:W-:Y:S02]  /*bf40*/  @UP0 UIADD3 UR5, UR5, UR6, URZ ;  /* 0x0000000605050290 */ /* 0x000fe4000fffe03f */
[----:B------:R-:W-:-:S02]  /*bf50*/  @UP0 UIMAD UR6, UR7, UR12, URZ ;  /* 0x0000000c070602a4 */ /* 0x000fc4000f8e023f */
        /* <DEDUP_REMOVED lines=18> */
[----:B------:R-:W4:Y:S01]  /*c080*/  SHFL.BFLY PT, R10, R5, 0x2, 0x1f ;  /* 0x0c401f00050a7f89 */ /* 0x000f2200000e0000 */
[----:B-1----:R-:W-:Y:S01]  /*c090*/  FADD.FTZ R9, R9, R6 ;  /* 0x0000000609097221 */ /* 0x002fe20000010000 */
[----:B----4-:R-:W-:-:S04]  /*c0a0*/  FADD.FTZ R10, R10, R5 ;  /* 0x000000050a0a7221 */ /* 0x010fc80000010000 */
        /* <DEDUP_REMOVED lines=18> */
[----:B------:R-:W4:Y:S01]  /*c1d0*/  @P1 MUFU.RCP R10, R12 ;  /* 0x0000000c000a1308 */ /* 0x000f220000001000 */
        /* <DEDUP_REMOVED lines=10> */
[-C--:B---3--:R-:W-:Y:S01]  /*c280*/  FMUL.FTZ R6, R6, R7.reuse ;  /* 0x0000000706067220 */ /* 0x088fe20000410000 */
[----:B----4-:R-:W-:Y:S01]  /*c290*/  FMUL.FTZ R0, R10, R7 ;  /* 0x000000070a007220 */ /* 0x010fe20000410000 */
[----:B------:R-:W-:-:S02]  /*c2a0*/  WARPGROUP.DEPBAR.LE gsb0, 0x0 ;  /* 0x00008000000079c5 */ /* 0x000fc40000010000 */
[----:B------:R-:W-:Y:S05]  /*c2b0*/  @!P0 BRA `(.L_x_6193) ;  /* 0x0000000000048947 */ /* 0x000fea0003800000 */
[----:B------:R-:W-:Y:S01]  /*c2c0*/  BPT.TRAP 0x1 ;  /* 0x000000040000795c */ /* 0x000fe20000300000 */
.L_x_6193:
        /* <DEDUP_REMOVED lines=100> */
.L_x_6157:
        /* <DEDUP_REMOVED lines=11> */
[----:B------:R0:W3:Y:S01]  /*c9c0*/  LDG.E.CONSTANT R9, desc[UR36][R4.64] ;  /* 0x0000002404097981 */ /* 0x0000e2000c1e9900 */
[C---:B------:R-:W-:Y:S01]  /*c9d0*/  LOP3.LUT P0, R0, R115.reuse, 0x3, RZ, 0xc0, !PT ;  /* 0x0000000373007812 */ /* 0x040fe2000780c0ff */
[----:B------:R-:W-:Y:S01]  /*c9e0*/  VIADD R115, R115, 0xffffff80 ;  /* 0xffffff8073737836 */ /* 0x000fe20000000000 */
[----:B------:R-:W1:Y:S01]  /*c9f0*/  S2UR UR12, SR_CTAID.Z ;  /* 0x00000000000c79c3 */ /* 0x000e620000002700 */
[----:B------:R-:W-:Y:S01]  /*ca00*/  UIMAD.WIDE.U32 UR4, UR59, UR8, URZ ;  /* 0x000000083b0472a5 */ /* 0x000fe2000f8e003f */
[----:B------:R-:W-:Y:S01]  /*ca10*/  ISETP.EQ.OR P0, PT, R0, 0x3, !P0 ;  /* 0x000000030000780c */ /* 0x000fe20004702670 */
[----:B------:R-:W-:Y:S01]  /*ca20*/  UIMAD UR6, UR7, UR8, URZ ;  /* 0x00000008070672a4 */ /* 0x000fe2000f8e023f */
[----:B------:R-:W-:Y:S01]  /*ca30*/  BSSY B0, `(.L_x_6195) ;  /* 0x0000222000007945 */ /* 0x000fe20003800000 */
        /* <DEDUP_REMOVED lines=16> */
[----:B------:R-:W-:Y:S01]  /*cb40*/  SEL R142, R29, R66, P0 ;  /* 0x000000421d8e7207 */ /* 0x000fe20000000000 */
[----:B-1----:R-:W-:Y:S01]  /*cb50*/  USHF.R.S32.HI UR13, URZ, 0x1f, UR12 ;  /* 0x0000001f3f0d7899 */ /* 0x002fe2000801140c */
[----:B------:R-:W-:Y:S01]  /*cb60*/  SEL R0, R11, R10, P0 ;  /* 0x0000000a0b007207 */ /* 0x000fe20000000000 */
[----:B------:R-:W0:Y:S01]  /*cb70*/  S2UR UR12, SR_CTAID.Z ;  /* 0x00000000000c79c3 */ /* 0x000e220000002700 */
[----:B------:R-:W-:-:S02]  /*cb80*/  SHF.R.S32.HI R7, RZ, 0x1f, R96 ;  /* 0x0000001fff077819 */ /* 0x000fc40000011460 */
[----:B------:R-:W-:Y:S02]  /*cb90*/  SEL R66, R66, R29, P0 ;  /* 0x0000001d42427207 */ /* 0x000fe40000000000 */
[----:B------:R-:W-:Y:S02]  /*cba0*/  SEL R11, R10, R11, P0 ;  /* 0x0000000b0a0b7207 */ /* 0x000fe40000000000 */
[----:B------:R-:W-:Y:S02]  /*cbb0*/  SEL R144, R68, R39, P0 ;  /* 0x0000002744907207 */ /* 0x000fe40000000000 */
[----:B------:R-:W-:Y:S02]  /*cbc0*/  SHF.R.S32.HI R29, RZ, 0x7, R5 ;  /* 0x00000007ff1d7819 */ /* 0x000fe40000011405 */
[----:B------:R-:W-:Y:S02]  /*cbd0*/  SEL R10, R13, R8, P0 ;  /* 0x000000080d0a7207 */ /* 0x000fe40000000000 */
[----:B------:R-:W-:-:S02]  /*cbe0*/  SEL R68, R39, R68, P0 ;  /* 0x0000004427447207 */ /* 0x000fc40000000000 */
[----:B------:R-:W-:Y:S02]  /*cbf0*/  LEA.HI R6, R4, R115, RZ, 0x2 ;  /* 0x0000007304067211 */ /* 0x000fe400078f10ff */
[----:B------:R-:W-:Y:S02]  /*cc00*/  SEL R13, R8, R13, P0 ;  /* 0x0000000d080d7207 */ /* 0x000fe40000000000 */
[----:B------:R-:W-:Y:S02]  /*cc10*/  LEA.HI R39, R7, R96, RZ, 0x2 ;  /* 0x0000006007277211 */ /* 0x000fe400078f10ff */
[----:B------:R-:W-:Y:S02]  /*cc20*/  SEL R8, R12, R33, P0 ;  /* 0x000000210c087207 */ /* 0x000fe40000000000 */
[----:B------:R-:W-:Y:S02]  /*cc30*/  SEL R148, R63, R44, P0 ;  /* 0x0000002c3f947207 */ /* 0x000fe40000000000 */
[----:B------:R-:W-:-:S02]  /*cc40*/  SEL R12, R33, R12, P0 ;  /* 0x0000000c210c7207 */ /* 0x000fc40000000000 */
[----:B--2---:R-:W-:Y:S01]  /*cc50*/  SEL R16, R15, R14, P0 ;  /* 0x0000000e0f107207 */ /* 0x004fe20000000000 */
[----:B------:R-:W1:Y:S01]  /*cc60*/  S2R R33, SR_CTAID.X ;  /* 0x0000000000217919 */ /* 0x000e620000002500 */
[----:B------:R-:W-:Y:S02]  /*cc70*/  SEL R63, R44, R63, P0 ;  /* 0x0000003f2c3f7207 */ /* 0x000fe40000000000 */
[----:B------:R-:W-:Y:S02]  /*cc80*/  LEA.HI R4, R5, R29, RZ, 0x1 ;  /* 0x0000001d05047211 */ /* 0x000fe400078f08ff */
[----:B------:R-:W-:Y:S02]  /*cc90*/  SEL R15, R14, R15, P0 ;  /* 0x0000000f0e0f7207 */ /* 0x000fe40000000000 */
[----:B------:R-:W-:Y:S02]  /*cca0*/  LOP3.LUT R44, R6, 0xfffffffc, RZ, 0xc0, !PT ;  /* 0xfffffffc062c7812 */ /* 0x000fe400078ec0ff */
[----:B------:R-:W-:-:S02]  /*ccb0*/  SEL R28, R40, R41, P0 ;  /* 0x00000029281c7207 */ /* 0x000fc40000000000 */
[----:B------:R-:W-:Y:S01]  /*ccc0*/  SEL R14, R41, R40, P0 ;  /* 0x00000028290e7207 */ /* 0x000fe20000000000 */
[----:B------:R-:W-:Y:S01]  /*ccd0*/  IMAD.IADD R115, R115, 0x1, -R44 ;  /* 0x0000000173737824 */ /* 0x000fe200078e0a2c */
[--C-:B------:R-:W-:Y:S02]  /*cce0*/  SHF.R.S32.HI R5, RZ, 0x2, R39.reuse ;  /* 0x00000002ff057819 */ /* 0x100fe40000011427 */
[----:B------:R-:W-:Y:S02]  /*ccf0*/  SHF.R.S32.HI R6, RZ, 0x1f, R39 ;  /* 0x0000001fff067819 */ /* 0x000fe40000011427 */
[----:B------:R-:W-:Y:S02]  /*cd00*/  SEL R160, R92, R123, P0 ;  /* 0x0000007b5ca07207 */ /* 0x000fe40000000000 */
[----:B------:R-:W-:Y:S02]  /*cd10*/  SEL R40, R123, R92, P0 ;  /* 0x0000005c7b287207 */ /* 0x000fe40000000000 */
[----:B------:R-:W-:-:S02]  /*cd20*/  SEL R130, R74, R75, P0 ;  /* 0x0000004b4a827207 */ /* 0x000fc40000000000 */
[----:B------:R-:W-:Y:S02]  /*cd30*/  SEL R94, R75, R74, P0 ;  /* 0x0000004a4b5e7207 */ /* 0x000fe40000000000 */
[----:B------:R-:W-:Y:S02]  /*cd40*/  SEL R128, R82, R83, P0 ;  /* 0x0000005352807207 */ /* 0x000fe40000000000 */
[----:B------:R-:W-:Y:S02]  /*cd50*/  SEL R92, R83, R82, P0 ;  /* 0x00000052535c7207 */ /* 0x000fe40000000000 */
[----:B------:R-:W-:Y:S02]  /*cd60*/  LOP3.LUT R4, R4, 0x3fffffe, RZ, 0xc0, !PT ;  /* 0x03fffffe04047812 */ /* 0x000fe400078ec0ff */
[----:B------:R-:W-:Y:S02]  /*cd70*/  SEL R32, R19, R18, P0 ;  /* 0x0000001213207207 */ /* 0x000fe40000000000 */
[----:B------:R-:W-:Y:S01]  /*cd80*/  SEL R82, R118, R119, P0 ;  /* 0x0000007776527207 */ /* 0x000fe20000000000 */
[----:B------:R-:W-:Y:S01]  /*cd90*/  IMAD.IADD R29, R29, 0x1, -R4 ;  /* 0x000000011d1d7824 */ /* 0x000fe200078e0a04 */
[----:B------:R-:W-:-:S02]  /*cda0*/  SEL R19, R18, R19, P0 ;  /* 0x0000001312137207 */ /* 0x000fc40000000000 */
[----:B------:R-:W-:Y:S02]  /*cdb0*/  SEL R83, R119, R118, P0 ;  /* 0x0000007677537207 */ /* 0x000fe40000000000 */
[----:B------:R-:W-:Y:S02]  /*cdc0*/  LEA.HI R6, R6, R5, RZ, 0x3 ;  /* 0x0000000506067211 */ /* 0x000fe400078f18ff */
[----:B------:R-:W-:Y:S02]  /*cdd0*/  SEL R34, R20, R49, P0 ;  /* 0x0000003114227207 */ /* 0x000fe40000000000 */
[----:B------:R-:W-:Y:S02]  /*cde0*/  SEL R18, R49, R20, P0 ;  /* 0x0000001431127207 */ /* 0x000fe40000000000 */
[----:B------:R-:W-:Y:S02]  /*cdf0*/  SEL R156, R108, R125, P0 ;  /* 0x0000007d6c9c7207 */ /* 0x000fe40000000000 */
[----:B------:R-:W-:-:S02]  /*ce00*/  SEL R49, R125, R108, P0 ;  /* 0x0000006c7d317207 */ /* 0x000fc40000000000 */
[----:B------:R-:W-:Y:S02]  /*ce10*/  SEL R108, R98, R99, P0 ;  /* 0x00000063626c7207 */ /* 0x000fe40000000000 */
[----:B------:R-:W-:Y:S02]  /*ce20*/  SEL R38, R21, R22, P0 ;  /* 0x0000001615267207 */ /* 0x000fe40000000000 */
[----:B------:R-:W-:Y:S01]  /*ce30*/  LOP3.LUT R4, R6, 0xfffffff8, RZ, 0xc0, !PT ;  /* 0xfffffff806047812 */ /* 0x000fe200078ec0ff */
[----:B------:R-:W-:Y:S01]  /*ce40*/  IMAD.U32 R6, RZ, RZ, UR4 ;  /* 0x00000004ff067e24 */ /* 0x000fe2000f8e00ff */
[----:B------:R-:W-:Y:S01]  /*ce50*/  SEL R21, R22, R21, P0 ;  /* 0x0000001516157207 */ /* 0x000fe20000000000 */
[----:B------:R-:W2:Y:S01]  /*ce60*/  S2UR UR4, SR_CTAID.Y ;  /* 0x00000000000479c3 */ /* 0x000ea20000002600 */
[----:B------:R-:W-:Y:S01]  /*ce70*/  SEL R140, R46, R47, P0 ;  /* 0x0000002f2e8c7207 */ /* 0x000fe20000000000 */
[----:B------:R-:W-:Y:S01]  /*ce80*/  IMAD.IADD R4, R5, 0x1, -R4 ;  /* 0x0000000105047824 */ /* 0x000fe200078e0a04 */
[----:B------:R-:W-:-:S02]  /*ce90*/  SEL R70, R47, R46, P0 ;  /* 0x0000002e2f467207 */ /* 0x000fc40000000000 */
[----:B------:R-:W-:Y:S02]  /*cea0*/  SEL R174, R64, R37, P0 ;  /* 0x0000002540ae7207 */ /* 0x000fe40000000000 */
[----:B------:R-:W-:Y:S02]  /*ceb0*/  SEL R22, R37, R64, P0 ;  /* 0x0000004025167207 */ /* 0x000fe40000000000 */
[----:B------:R-:W-:Y:S02]  /*cec0*/  SEL R46, R78, R79, P0 ;  /* 0x0000004f4e2e7207 */ /* 0x000fe40000000000 */
[----:B------:R-:W-:Y:S02]  /*ced0*/  SEL R95, R79, R78, P0 ;  /* 0x0000004e4f5f7207 */ /* 0x000fe40000000000 */
        /* <DEDUP_REMOVED lines=18> */
[----:B------:R-:W-:Y:S02]  /*d000*/  LEA.HI R5, R115, R115, RZ, 0x1 ;  /* 0x0000007373057211 */ /* 0x000fe400078f08ff */
        /* <DEDUP_REMOVED lines=9> */
[----:B------:R-:W4:Y:S01]  /*d0a0*/  LDC R107, c[0x0][0xbe8] ;  /* 0x0002fa00ff6b7b82 */ /* 0x000f220000000800 */
        /* <DEDUP_REMOVED lines=17> */
[----:B------:R-:W-:Y:S01]  /*d1c0*/  IMAD R58, R50, 0x8, R29 ;  /* 0x00000008323a7824 */ /* 0x000fe200078e021d */
[----:B------:R-:W-:Y:S01]  /*d1d0*/  SEL R64, R52, R71, P0 ;  /* 0x0000004734407207 */ /* 0x000fe20000000000 */
[----:B------:R-:W-:Y:S01]  /*d1e0*/  ULDC.64 UR8, c[0x0][0xb28] ;  /* 0x0002ca0000087ab9 */ /* 0x000fe20000000a00 */
[----:B------:R-:W-:Y:S01]  /*d1f0*/  LOP3.LUT R39, R39, 0x7ffffffc, RZ, 0xc0, !PT ;  /* 0x7ffffffc27277812 */ /* 0x000fe200078ec0ff */
[----:B-1----:R-:W-:Y:S01]  /*d200*/  IMAD R58, R33, 0x80, R58 ;  /* 0x00000080213a7824 */ /* 0x002fe200078e023a */
        /* <DEDUP_REMOVED lines=14> */
[----:B------:R-:W-:Y:S01]  /*d2f0*/  IMAD R98, R33, 0x80, R29 ;  /* 0x0000008021627824 */ /* 0x000fe200078e021d */
[C---:B------:R-:W-:Y:S01]  /*d300*/  LOP3.LUT P1, RZ, R96.reuse, 0x3, RZ, 0xc0, !PT ;  /* 0x0000000360ff7812 */ /* 0x040fe2000782c0ff */
[----:B------:R-:W-:Y:S01]  /*d310*/  IMAD.IADD R96, R96, 0x1, -R39 ;  /* 0x0000000160607824 */ /* 0x000fe200078e0a27 */
[----:B------:R-:W-:Y:S02]  /*d320*/  SEL R102, R53, R54, P0 ;  /* 0x0000003635667207 */ /* 0x000fe40000000000 */
[----:B------:R-:W-:Y:S01]  /*d330*/  SEL R62, R65, R62, P0 ;  /* 0x0000003e413e7207 */ /* 0x000fe20000000000 */
[----:B------:R-:W-:Y:S01]  /*d340*/  IMAD.SHL.U32 R96, R96, 0x2, RZ ;  /* 0x0000000260607824 */ /* 0x000fe200078e00ff */
[----:B------:R-:W-:Y:S02]  /*d350*/  SEL R71, R71, R52, P0 ;  /* 0x0000003447477207 */ /* 0x000fe40000000000 */
[----:B------:R-:W-:-:S02]  /*d360*/  SEL R93, R104, R43, P0 ;  /* 0x0000002b685d7207 */ /* 0x000fc40000000000 */
[----:B----4-:R-:W-:Y:S02]  /*d370*/  ISETP.NE.AND P2, PT, R107, 0x1, PT ;  /* 0x000000016b00780c */ /* 0x010fe40003f45270 */
[----:B---3--:R-:W-:Y:S01]  /*d380*/  LOP3.LUT R74, R9, 0x2, RZ, 0x3c, !PT ;  /* 0x00000002094a7812 */ /* 0x008fe200078e3cff */
        /* <DEDUP_REMOVED lines=19> */
[----:B------:R-:W3:Y:S04]  /*d4c0*/  SHFL.IDX PT, R13, R13, R74, 0x1c1f ;  /* 0x001c1f4a0d0d7589 */ /* 0x000ee800000e0000 */
[----:B------:R-:W-:Y:S04]  /*d4d0*/  SHFL.IDX PT, R113, R42, R9, 0x1c1f ;  /* 0x001c1f092a717589 */ /* 0x000fe800000e0000 */
[----:B------:R-:W-:Y:S04]  /*d4e0*/  SHFL.IDX PT, R20, R20, R74, 0x1c1f ;  /* 0x001c1f4a14147589 */ /* 0x000fe800000e0000 */
[----:B------:R-:W-:Y:S01]  /*d4f0*/  SHFL.IDX PT, R80, R8, R9, 0x1c1f ;  /* 0x001c1f0908507589 */ /* 0x000fe200000e0000 */
[----:B-1----:R-:W-:-:S03]  /*d500*/  SEL R27, R116, R119, P0 ;  /* 0x00000077741b7207 */ /* 0x002fc60000000000 */
[----:B------:R-:W-:Y:S04]  /*d510*/  SHFL.IDX PT, R81, R12, R74, 0x1c1f ;  /* 0x001c1f4a0c517589 */ /* 0x000fe800000e0000 */
[----:B------:R-:W-:Y:S04]  /*d520*/  SHFL.IDX PT, R42, R76, R9, 0x1c1f ;  /* 0x001c1f094c2a7589 */ /* 0x000fe800000e0000 */
[----:B------:R-:W-:Y:S01]  /*d530*/  SHFL.IDX PT, R73, R16, R9, 0x1c1f ;  /* 0x001c1f0910497589 */ /* 0x000fe200000e0000 */
[----:B---3--:R-:W-:-:S03]  /*d540*/  SEL R87, R72, R13, P0 ;  /* 0x0000000d48577207 */ /* 0x008fc60000000000 */
        /* <DEDUP_REMOVED lines=36> */
[----:B-1----:R-:W-:-:S03]  /*d790*/  SEL R86, R88, R89, P0 ;  /* 0x0000005958567207 */ /* 0x002fc60000000000 */
[----:B------:R-:W1:Y:S01]  /*d7a0*/  SHFL.IDX PT, R18, R18, R74, 0x1c1f ;  /* 0x001c1f4a12127589 */ /* 0x000e6200000e0000 */
[----:B------:R-:W-:Y:S02]  /*d7b0*/  SEL R88, R89, R88, P0 ;  /* 0x0000005859587207 */ /* 0x000fe40000000000 */
[----:B------:R-:W-:Y:S01]  /*d7c0*/  SEL R89, R13, R72, P0 ;  /* 0x000000480d597207 */ /* 0x000fe20000000000 */
[----:B------:R-:W-:Y:S01]  /*d7d0*/  SHFL.IDX PT, R22, R22, R74, 0x1c1f ;  /* 0x001c1f4a16167589 */ /* 0x000fe200000e0000 */
[----:B------:R-:W-:Y:S02]  /*d7e0*/  SEL R72, R113, R20, P0 ;  /* 0x0000001471487207 */ /* 0x000fe40000000000 */
[----:B---3--:R-:W-:Y:S01]  /*d7f0*/  SEL R9, R82, R11, P0 ;  /* 0x0000000b52097207 */ /* 0x008fe20000000000 */
[----:B------:R-:W3:Y:S01]  /*d800*/  SHFL.IDX PT, R30, R30, R74, 0x1c1f ;  /* 0x001c1f4a1e1e7589 */ /* 0x000ee200000e0000 */
        /* <DEDUP_REMOVED lines=8> */
[----:B------:R-:W5:Y:S01]  /*d890*/  SHFL.IDX PT, R35, R35, R74, 0x1c1f ;  /* 0x001c1f4a23237589 */ /* 0x000f6200000e0000 */
[----:B------:R-:W-:Y:S02]  /*d8a0*/  SEL R84, R80, R81, P0 ;  /* 0x0000005150547207 */ /* 0x000fe40000000000 */
[----:B------:R-:W-:Y:S01]  /*d8b0*/  SEL R80, R81, R80, P0 ;  /* 0x0000005051507207 */ /* 0x000fe20000000000 */
[----:B------:R0:W-:Y:S01]  /*d8c0*/  SHFL.IDX PT, R49, R111, R74, 0x1c1f ;  /* 0x001c1f4a6f317589 */ /* 0x0001e200000e0000 */
[----:B------:R-:W-:-:S02]  /*d8d0*/  SEL R81, R76, R73, P0 ;  /* 0x000000494c517207 */ /* 0x000fc40000000000 */
[----:B-1----:R-:W-:Y:S01]  /*d8e0*/  SEL R76, R18, R109, P0 ;  /* 0x0000006d124c7207 */ /* 0x002fe20000000000 */
[----:B------:R-:W-:Y:S04]  /*d8f0*/  SHFL.IDX PT, R122, R63, R74, 0x1c1f ;  /* 0x001c1f4a3f7a7589 */ /* 0x000fe800000e0000 */
[----:B------:R1:W2:Y:S01]  /*d900*/  SHFL.IDX PT, R15, R26, R74, 0x1c1f ;  /* 0x001c1f4a1a0f7589 */ /* 0x0002a200000e0000 */
[----:B---3--:R-:W-:Y:S01]  /*d910*/  SEL R14, R30, R121, P0 ;  /* 0x000000791e0e7207 */ /* 0x008fe20000000000 */
[----:B0-----:R-:W0:Y:S02]  /*d920*/  LDC.64 R110, c[0x0][0xbd8] ;  /* 0x0002f600ff6e7b82 */ /* 0x001e240000000a00 */
[----:B------:R3:W-:Y:S01]  /*d930*/  SHFL.IDX PT, R135, R67, R74, 0x1c1f ;  /* 0x001c1f4a43877589 */ /* 0x0007e200000e0000 */
[----:B----4-:R-:W-:-:S03]  /*d940*/  SEL R73, R112, R23, P0 ;  /* 0x0000001770497207 */ /* 0x010fc60000000000 */
[----:B------:R4:W-:Y:S01]  /*d950*/  SHFL.IDX PT, R63, R71, R74, 0x1c1f ;  /* 0x001c1f4a473f7589 */ /* 0x0009e200000e0000 */
[----:B-1----:R-:W-:-:S03]  /*d960*/  SEL R26, R117, R24, P0 ;  /* 0x00000018751a7207 */ /* 0x002fc60000000000 */
[----:B------:R5:W1:Y:S01]  /*d970*/  SHFL.IDX PT, R123, R36, R74, 0x1c1f ;  /* 0x001c1f4a247b7589 */ /* 0x000a6200000e0000 */
[----:B------:R-:W-:Y:S02]  /*d980*/  SEL R24, R24, R117, P0 ;  /* 0x0000007518187207 */ /* 0x000fe40000000000 */
[----:B---3--:R-:W-:Y:S01]  /*d990*/  SEL R67, R25, R114, P0 ;  /* 0x0000007219437207 */ /* 0x008fe20000000000 */
[----:B------:R3:W-:Y:S01]  /*d9a0*/  SHFL.IDX PT, R124, R68, R74, 0x1c1f ;  /* 0x001c1f4a447c7589 */ /* 0x0007e200000e0000 */
[----:B----4-:R-:W-:Y:S02]  /*d9b0*/  SEL R71, R114, R25, P0 ;  /* 0x0000001972477207 */ /* 0x010fe40000000000 */
[----:B------:R-:W-:Y:S01]  /*d9c0*/  SEL R25, R119, R116, P0 ;  /* 0x0000007477197207 */ /* 0x000fe20000000000 */
[----:B------:R-:W4:Y:S01]  /*d9d0*/  SHFL.IDX PT, R31, R31, R74, 0x1c1f ;  /* 0x001c1f4a1f1f7589 */ /* 0x000f2200000e0000 */
[----:B------:R-:W4:Y:S01]  /*d9e0*/  LDC.64 R116, c[0x0][0xb40] ;  /* 0x0002d000ff747b82 */ /* 0x000f220000000a00 */
[----:B-----5:R-:W-:-:S02]  /*d9f0*/  SEL R36, R35, R104, P0 ;  /* 0x0000006823247207 */ /* 0x020fc40000000000 */
[----:B------:R-:W5:Y:S01]  /*da00*/  SHFL.IDX PT, R125, R40, R74, 0x1c1f ;  /* 0x001c1f4a287d7589 */ /* 0x000f6200000e0000 */
[----:B---3--:R-:W-:Y:S02]  /*da10*/  SEL R68, R20, R113, P0 ;  /* 0x0000007114447207 */ /* 0x008fe40000000000 */
[----:B--2---:R-:W-:Y:S01]  /*da20*/  SEL R20, R15, R120, P0 ;  /* 0x000000780f147207 */ /* 0x004fe20000000000 */
[----:B------:R-:W-:Y:S01]  /*da30*/  SHFL.IDX PT, R127, R37, R74, 0x1c1f ;  /* 0x001c1f4a257f7589 */ /* 0x000fe200000e0000 */
[----:B------:R-:W2:Y:S01]  /*da40*/  LDC R119, c[0x0][0xc50] ;  /* 0x00031400ff777b82 */ /* 0x000ea20000000800 */
[----:B------:R-:W-:Y:S02]  /*da50*/  SEL R13, R29, R122, P0 ;  /* 0x0000007a1d0d7207 */ /* 0x000fe40000000000 */
[----:B------:R-:W3:Y:S01]  /*da60*/  SHFL.IDX PT, R55, R55, R74, 0x1c1f ;  /* 0x001c1f4a37377589 */ /* 0x000ee200000e0000 */
[----:B------:R-:W-:Y:S02]  /*da70*/  SEL R29, R122, R29, P0 ;  /* 0x0000001d7a1d7207 */ /* 0x000fe40000000000 */
[----:B-1----:R-:W-:Y:S01]  /*da80*/  SEL R19, R106, R123, P0 ;  /* 0x0000007b6a137207 */ /* 0x002fe20000000000 */
[----:B------:R1:W0:Y:S01]  /*da90*/  SHFL.IDX PT, R129, R41, R74, 0x1c1f ;  /* 0x001c1f4a29817589 */ /* 0x00022200000e0000 */
[----:B------:R-:W2:Y:S03]  /*daa0*/  @P2 LDC R113, c[0x0][0xbec] ;  /* 0x0002fb00ff712b82 */ /* 0x000ea60000000800 */
[----:B------:R-:W0:Y:S04]  /*dab0*/  SHFL.IDX PT, R131, R51, R74, 0x1c1f ;  /* 0x001c1f4a33837589 */ /* 0x000e2800000e0000 */
[----:B------:R3:W0:Y:S01]  /*dac0*/  SHFL.IDX PT, R133, R66, R74, 0x1c1f ;  /* 0x001c1f4a42857589 */ /* 0x00062200000e0000 */
[----:B----4-:R-:W-:Y:S01]  /*dad0*/  IMAD.WIDE.U32 R4, R116, UR12, R4 ;  /* 0x0000000c74047c25 */ /* 0x010fe2000f8e0004 */
[----:B------:R-:W-:-:S02]  /*dae0*/  SEL R21, R31, R118, P0 ;  /* 0x000000761f157207 */ /* 0x000fc40000000000 */
[----:B------:R4:W2:Y:S01]  /*daf0*/  SHFL.IDX PT, R126, R70, R74, 0x1c1f ;  /* 0x001c1f4a467e7589 */ /* 0x0008a200000e0000 */
[----:B-1----:R-:W-:Y:S02]  /*db00*/  SEL R41, R45, R12, P0 ;  /* 0x0000000c2d297207 */ /* 0x002fe40000000000 */
[----:B-----5:R-:W-:Y:S01]  /*db10*/  SEL R37, R125, R50, P0 ;  /* 0x000000327d257207 */ /* 0x020fe20000000000 */
[----:B------:R-:W-:Y:S01]  /*db20*/  SHFL.IDX PT, R102, R102, R74, 0x1c1f ;  /* 0x001c1f4a66667589 */ /* 0x000fe200000e0000 */
[----:B------:R-:W-:Y:S02]  /*db30*/  SEL R45, R12, R45, P0 ;  /* 0x0000002d0c2d7207 */ /* 0x000fe40000000000 */
[----:B---3--:R-:W-:Y:S01]  /*db40*/  SEL R66, R22, R115, P0 ;  /* 0x0000007316427207 */ /* 0x008fe20000000000 */
[----:B------:R1:W-:Y:S01]  /*db50*/  SHFL.IDX PT, R105, R69, R74, 0x1c1f ;  /* 0x001c1f4a45697589 */ /* 0x0003e200000e0000 */
[----:B------:R-:W-:Y:S02]  /*db60*/  SEL R51, R34, R55, P0 ;  /* 0x0000003722337207 */ /* 0x000fe40000000000 */
[----:B----4-:R-:W-:Y:S01]  /*db70*/  SEL R70, R115, R22, P0 ;  /* 0x0000001673467207 */ /* 0x010fe20000000000 */
[----:B------:R-:W-:Y:S01]  /*db80*/  SHFL.IDX PT, R62, R62, R74, 0x1c1f ;  /* 0x001c1f4a3e3e7589 */ /* 0x000fe200000e0000 */
[----:B------:R-:W3:Y:S01]  /*db90*/  @P2 LDC R115, c[0x0][0xbf0] ;  /* 0x0002fc00ff732b82 */ /* 0x000ee20000000800 */
[----:B------:R-:W-:-:S02]  /*dba0*/  SEL R22, R120, R15, P0 ;  /* 0x0000000f78167207 */ /* 0x000fc40000000000 */
[----:B------:R-:W4:Y:S01]  /*dbb0*/  SHFL.IDX PT, R59, R59, R74, 0x1c1f ;  /* 0x001c1f4a3b3b7589 */ /* 0x000f2200000e0000 */
[----:B------:R-:W-:Y:S01]  /*dbc0*/  SEL R15, R123, R106, P0 ;  /* 0x0000006a7b0f7207 */ /* 0x000fe20000000000 */
[----:B------:R-:W-:Y:S01]  /*dbd0*/  IMAD R106, R116, UR13, RZ ;  /* 0x0000000d746a7c24 */ /* 0x000fe2000f8e02ff */
[----:B-1----:R-:W-:Y:S01]  /*dbe0*/  SEL R69, R23, R112, P0 ;  /* 0x0000007017457207 */ /* 0x002fe20000000000 */
[----:B------:R-:W1:Y:S01]  /*dbf0*/  SHFL.IDX PT, R100, R100, R74, 0x1c1f ;  /* 0x001c1f4a64647589 */ /* 0x000e6200000e0000 */
[----:B------:R-:W5:Y:S01]  /*dc00*/  @P2 LDC R112, c[0x0][0xbf0] ;  /* 0x0002fc00ff702b82 */ /* 0x000f620000000800 */
[----:B------:R-:W-:Y:S02]  /*dc10*/  SEL R23, R118, R31, P0 ;  /* 0x0000001f76177207 */ /* 0x000fe40000000000 */
        /* <DEDUP_REMOVED lines=19> */
[----:B------:R0:W-:Y:S02]  /*dd50*/  SHFL.IDX PT, R91, R91, R74, 0x1c1f ;  /* 0x001c1f4a5b5b7589 */ /* 0x0001e400000e0000 */
[----:B0-----:R-:W-:Y:S01]  /*dd60*/  SEL R74, R109, R18, P0 ;  /* 0x000000126d4a7207 */ /* 0x001fe20000000000 */
[----:B------:R-:W-:Y:S01]  /*dd70*/  IMAD.WIDE.U32 R108, R110, UR12, R6 ;  /* 0x0000000c6e6c7c25 */ /* 0x000fe2000f8e0006 */
[----:B------:R-:W-:-:S02]  /*dd80*/  SEL R18, R121, R30, P0 ;  /* 0x0000001e79127207 */ /* 0x000fc40000000000 */
[----:B------:R-:W0:Y:S01]  /*dd90*/  @P2 LDC R121, c[0x0][0xbec] ;  /* 0x0002fb00ff792b82 */ /* 0x000e220000000800 */
[----:B------:R-:W-:Y:S01]  /*dda0*/  SEL R30, R104, R35, P0 ;  /* 0x00000023681e7207 */ /* 0x000fe20000000000 */
[----:B------:R-:W-:Y:S01]  /*ddb0*/  IMAD R104, R110, UR13, RZ ;  /* 0x0000000d6e687c24 */ /* 0x000fe2000f8e02ff */
[----:B------:R-:W-:Y:S01]  /*ddc0*/  SEL R35, R39, R124, P0 ;  /* 0x0000007c27237207 */ /* 0x000fe20000000000 */
[----:B------:R-:W-:Y:S01]  /*ddd0*/  IMAD R110, RZ, RZ, -UR59 ;  /* 0x8000003bff6e7e24 */ /* 0x000fe2000f8e02ff */
[----:B------:R-:W-:Y:S01]  /*dde0*/  SEL R6, R52, R135, P0 ;  /* 0x0000008734067207 */ /* 0x000fe20000000000 */
[----:B------:R-:W-:Y:S01]  /*ddf0*/  IMAD R111, R111, UR12, R104 ;  /* 0x0000000c6f6f7c24 */ /* 0x000fe2000f8e0268 */
[----:B--2---:R-:W-:Y:S01]  /*de00*/  SEL R7, R53, R126, P0 ;  /* 0x0000007e35077207 */ /* 0x004fe20000000000 */
[----:B------:R-:W-:Y:S01]  /*de10*/  IMAD R119, R119, R110, UR4 ;  /* 0x0000000477777e24 */ /* 0x000fe2000f8e026e */
[----:B------:R-:W-:Y:S01]  /*de20*/  ULDC.64 UR4, c[0x0][0xbe0] ;  /* 0x0002f80000047ab9 */ /* 0x000fe20000000a00 */
[----:B------:R-:W-:Y:S01]  /*de30*/  IMAD.IADD R109, R109, 0x1, R111 ;  /* 0x000000016d6d7824 */ /* 0x000fe200078e026f */
[----:B------:R-:W-:Y:S01]  /*de40*/  SEL R39, R124, R39, P0 ;  /* 0x000000277c277207 */ /* 0x000fe20000000000 */
[----:B------:R-:W-:Y:S01]  /*de50*/  IMAD R111, R117, UR12, R106 ;  /* 0x0000000c756f7c24 */ /* 0x000fe2000f8e026a */
[----:B------:R-:W-:Y:S01]  /*de60*/  SHF.R.S32.HI R106, RZ, 0x1f, R119 ;  /* 0x0000001fff6a7819 */ /* 0x000fe20000011477 */
[----:B------:R-:W-:Y:S01]  /*de70*/  @P2 IMAD.HI.U32 R104, R58, R113, RZ ;  /* 0x000000713a682227 */ /* 0x000fe200078e00ff */
[----:B------:R-:W-:-:S02]  /*de80*/  SEL R52, R135, R52, P0 ;  /* 0x0000003487347207 */ /* 0x000fc40000000000 */
[----:B------:R-:W-:Y:S01]  /*de90*/  SEL R53, R126, R53, P0 ;  /* 0x000000357e357207 */ /* 0x000fe20000000000 */
[----:B------:R-:W-:Y:S02]  /*dea0*/  IMAD.IADD R111, R5, 0x1, R111 ;  /* 0x00000001056f7824 */ /* 0x000fe400078e026f */
[----:B------:R-:W-:Y:S02]  /*deb0*/  IMAD R5, R106, UR4, RZ ;  /* 0x000000046a057c24 */ /* 0x000fe4000f8e02ff */
[----:B------:R-:W-:Y:S01]  /*dec0*/  IMAD.MOV.U32 R113, RZ, RZ, R58 ;  /* 0x000000ffff717224 */ /* 0x000fe200078e003a */
[----:B---3--:R-:W-:Y:S01]  /*ded0*/  @P2 SHF.R.U32.HI R113, RZ, R115, R104 ;  /* 0x00000073ff712219 */ /* 0x008fe20000011668 */
[----:B0-----:R-:W-:-:S04]  /*dee0*/  @P2 IMAD.HI.U32 R121, R58, R121, RZ ;  /* 0x000000793a792227 */ /* 0x001fc800078e00ff */
[----:B------:R-:W-:Y:S02]  /*def0*/  IMAD.MOV.U32 R110, RZ, RZ, R4 ;  /* 0x000000ffff6e7224 */ /* 0x000fe400078e0004 */
[C---:B------:R-:W-:Y:S02]  /*df00*/  IMAD R104, R119.reuse, UR5, R5 ;  /* 0x0000000577687c24 */ /* 0x040fe4000f8e0205 */
[----:B------:R-:W-:Y:S01]  /*df10*/  IMAD.WIDE.U32 R4, R119, UR4, R108 ;  /* 0x0000000477047c25 */ /* 0x000fe2000f8e006c */
[----:B------:R-:W-:Y:S01]  /*df20*/  SHF.R.S32.HI R109, RZ, 0x1f, R113 ;  /* 0x0000001fff6d7819 */ /* 0x000fe20000011471 */
[----:B------:R-:W-:Y:S02]  /*df30*/  ULDC.64 UR4, c[0x0][0xb30] ;  /* 0x0002cc0000047ab9 */ /* 0x000fe40000000a00 */
[----:B------:R-:W-:Y:S01]  /*df40*/  IMAD.MOV.U32 R115, RZ, RZ, R58 ;  /* 0x000000ffff737224 */ /* 0x000fe200078e003a */
[----:B-----5:R-:W-:Y:S01]  /*df50*/  @P2 SHF.R.U32.HI R115, RZ, R112, R121 ;  /* 0x00000070ff732219 */ /* 0x020fe20000011679 */
[----:B------:R-:W-:Y:S01]  /*df60*/  IMAD R106, R106, UR6, RZ ;  /* 0x000000066a6a7c24 */ /* 0x000fe2000f8e02ff */
[----:B------:R-:W-:Y:S01]  /*df70*/  IADD3 R108, P2, R113, R4, RZ ;  /* 0x00000004716c7210 */ /* 0x000fe20007f5e0ff */
[----:B------:R-:W-:Y:S01]  /*df80*/  IMAD.MOV R113, RZ, RZ, -R113 ;  /* 0x000000ffff717224 */ /* 0x000fe200078e0a71 */
[----:B------:R-:W-:Y:S01]  /*df90*/  SHF.R.S32.HI R4, RZ, 0x1f, R115 ;  /* 0x0000001fff047819 */ /* 0x000fe20000011473 */
[----:B------:R-:W-:Y:S01]  /*dfa0*/  IMAD R117, R119, UR7, R106 ;  /* 0x0000000777757c24 */ /* 0x000fe2000f8e026a */
[----:B------:R-:W-:Y:S01]  /*dfb0*/  IADD3.X R109, R109, R5, R104, P2, !PT ;  /* 0x000000056d6d7210 */ /* 0x000fe200017fe468 */
[----:B------:R-:W-:Y:S01]  /*dfc0*/  IMAD.WIDE.U32 R110, R119, UR6, R110 ;  /* 0x00000006776e7c25 */ /* 0x000fe2000f8e006e */
[----:B------:R-:W-:-:S03]  /*dfd0*/  ULDC.64 UR6, c[0x0][0xbc8] ;  /* 0x0002f20000067ab9 */ /* 0x000fc60000000a00 */
[----:B------:R-:W-:Y:S02]  /*dfe0*/  IMAD.MOV R106, RZ, RZ, -R115 ;  /* 0x000000ffff6a7224 */ /* 0x000fe400078e0a73 */
[--C-:B------:R-:W-:Y:S02]  /*dff0*/  IMAD R113, R107, R113, R58.reuse ;  /* 0x000000716b717224 */ /* 0x100fe400078e023a */
[----:B------:R-:W-:Y:S02]  /*e000*/  IMAD R4, R4, UR4, RZ ;  /* 0x0000000404047c24 */ /* 0x000fe4000f8e02ff */
[----:B------:R-:W-:Y:S02]  /*e010*/  IMAD.IADD R111, R111, 0x1, R117 ;  /* 0x000000016f6f7824 */ /* 0x000fe400078e0275 */
[----:B------:R-:W-:Y:S01]  /*e020*/  IMAD R117, R107, R106, R58 ;  /* 0x0000006a6b757224 */ /* 0x000fe200078e023a */
[----:B------:R-:W-:Y:S01]  /*e030*/  SHF.R.S32.HI R58, RZ, 0x1f, R113 ;  /* 0x0000001fff3a7819 */ /* 0x000fe20000011471 */
[C---:B------:R-:W-:Y:S01]  /*e040*/  IMAD R119, R115.reuse, UR5, R4 ;  /* 0x0000000573777c24 */ /* 0x040fe2000f8e0204 */
[----:B------:R-:W0:Y:S01]  /*e050*/  S2UR UR5, SR_CgaCtaId ;  /* 0x00000000000579c3 */ /* 0x000e220000008800 */
[----:B------:R-:W-:Y:S01]  /*e060*/  IMAD.WIDE.U32 R4, R115, UR4, R110 ;  /* 0x0000000473047c25 */ /* 0x000fe2000f8e006e */
[----:B------:R-:W-:Y:S01]  /*e070*/  SHF.R.S32.HI R104, RZ, 0x1f, R117 ;  /* 0x0000001fff687819 */ /* 0x000fe20000011475 */
[----:B------:R-:W-:-:S02]  /*e080*/  UMOV UR4, 0x400 ;  /* 0x0000040000047882 */ /* 0x000fc40000000000 */
[----:B------:R-:W-:Y:S02]  /*e090*/  IMAD R58, R58, UR6, RZ ;  /* 0x000000063a3a7c24 */ /* 0x000fe4000f8e02ff */
[----:B------:R-:W-:Y:S02]  /*e0a0*/  IMAD.IADD R5, R5, 0x1, R119 ;  /* 0x0000000105057824 */ /* 0x000fe400078e0277 */
[----:B------:R-:W-:Y:S02]  /*e0b0*/  IMAD R104, R104, UR8, RZ ;  /* 0x0000000868687c24 */ /* 0x000fe4000f8e02ff */
[C---:B------:R-:W-:Y:S01]  /*e0c0*/  IMAD R115, R113.reuse, UR7, R58 ;  /* 0x0000000771737c24 */ /* 0x040fe2000f8e023a */
[----:B----4-:R-:W-:Y:S01]  /*e0d0*/  SEL R58, R60, R59, P0 ;  /* 0x0000003b3c3a7207 */ /* 0x010fe20000000000 */
[----:B------:R-:W-:Y:S01]  /*e0e0*/  IMAD.WIDE.U32 R108, R113, UR6, R108 ;  /* 0x00000006716c7c25 */ /* 0x000fe2000f8e006c */
[----:B------:R-:W-:Y:S01]  /*e0f0*/  ULDC.64 UR6, c[0x0][0xba8] ;  /* 0x0002ea0000067ab9 */ /* 0x000fe20000000a00 */
[----:B------:R-:W-:-:S02]  /*e100*/  SEL R60, R59, R60, P0 ;  /* 0x0000003c3b3c7207 */ /* 0x000fc40000000000 */
[----:B------:R-:W-:Y:S01]  /*e110*/  IMAD.WIDE.U32 R110, R117, UR8, R4 ;  /* 0x00000008756e7c25 */ /* 0x000fe2000f8e0004 */
[----:B------:R-:W-:Y:S02]  /*e120*/  SEL R4, R56, R105, P0 ;  /* 0x0000006938047207 */ /* 0x000fe40000000000 */
[----:B------:R-:W-:Y:S01]  /*e130*/  SEL R56, R105, R56, P0 ;  /* 0x0000003869387207 */ /* 0x000fe20000000000 */
[----:B------:R-:W-:Y:S01]  /*e140*/  IMAD R113, R117, UR9, R104 ;  /* 0x0000000975717c24 */ /* 0x000fe2000f8e0268 */
[----:B------:R-:W-:Y:S01]  /*e150*/  LEA R114, P2, R108, UR6, 0x2 ;  /* 0x000000066c727c11 */ /* 0x000fe2000f8410ff */
[----:B------:R-:W-:Y:S01]  /*e160*/  IMAD.IADD R105, R109, 0x1, R115 ;  /* 0x000000016d697824 */ /* 0x000fe200078e0273 */
[----:B------:R-:W-:Y:S01]  /*e170*/  ULDC.64 UR8, c[0x0][0xb00] ;  /* 0x0002c00000087ab9 */ /* 0x000fe20000000a00 */
[----:B------:R-:W-:Y:S01]  /*e180*/  IMAD.IADD R5, R111, 0x1, R113 ;  /* 0x000000016f057824 */ /* 0x000fe200078e0271 */
[----:B------:R-:W-:Y:S01]  /*e190*/  LEA R106, P3, R110, UR8, 0x2 ;  /* 0x000000086e6a7c11 */ /* 0x000fe2000f8610ff */
[----:B------:R-:W-:Y:S01]  /*e1a0*/  SHFL.IDX PT, R112, R114, 0x1, 0x1c1f ;  /* 0x003c1f0072707f89 */ /* 0x000fe200000e0000 */
[----:B------:R-:W-:Y:S01]  /*e1b0*/  LEA.HI.X R109, R108, UR7, R105, 0x2, P2 ;  /* 0x000000076c6d7c11 */ /* 0x000fe200090f1469 */
[----:B------:R-:W-:Y:S01]  /*e1c0*/  ULDC UR6, c[0x0][0xa88] ;  /* 0x0002a20000067ab9 */ /* 0x000fe20000000800 */
[----:B------:R-:W-:Y:S01]  /*e1d0*/  LEA.HI.X R108, R110, UR9, R5, 0x2, P3 ;  /* 0x000000096e6c7c11 */ /* 0x000fe200098f1405 */
[----:B0-----:R-:W-:Y:S01]  /*e1e0*/  ULEA UR4, UR5, UR4, 0x18 ;  /* 0x0000000405047291 */ /* 0x001fe2000f8ec03f */
[----:B------:R-:W-:Y:S01]  /*e1f0*/  SHFL.IDX PT, R110, R114, RZ, 0x1c1f ;  /* 0x001c1fff726e7589 */ /* 0x000fe200000e0000 */
[----:B------:R-:W-:Y:S01]  /*e200*/  SEL R5, R57, R102, P0 ;  /* 0x0000006639057207 */ /* 0x000fe20000000000 */
[----:B------:R-:W-:Y:S01]  /*e210*/  IMAD R107, R107, UR6, RZ ;  /* 0x000000066b6b7c24 */ /* 0x000fe2000f8e02ff */
[----:B------:R-:W-:Y:S01]  /*e220*/  SEL R57, R102, R57, P0 ;  /* 0x0000003966397207 */ /* 0x000fe20000000000 */
[----:B------:R-:W0:Y:S01]  /*e230*/  SHFL.IDX PT, R111, R109, RZ, 0x1c1f ;  /* 0x001c1fff6d6f7589 */ /* 0x000e2200000e0000 */
[C---:B------:R-:W-:Y:S01]  /*e240*/  VIADD R102, R98.reuse, 0x8 ;  /* 0x0000000862667836 */ /* 0x040fe20000000000 */
[----:B------:R-:W-:Y:S01]  /*e250*/  UIADD3 UR4, UR4, 0x33420, URZ ;  /* 0x0003342004047890 */ /* 0x000fe2000fffe03f */
[CC--:B------:R-:W-:Y:S01]  /*e260*/  ISETP.GE.OR P2, PT, R98.reuse, R107.reuse, P1 ;  /* 0x0000006b6200720c */ /* 0x0c0fe20000f46670 */
[----:B------:R-:W2:Y:S01]  /*e270*/  SHFL.IDX PT, R113, R109, 0x1, 0x1c1f ;  /* 0x003c1f006d717f89 */ /* 0x000ea200000e0000 */
[-C--:B------:R-:W-:Y:S01]  /*e280*/  ISETP.GE.AND P3, PT, R98, R107.reuse, PT ;  /* 0x0000006b6200720c */ /* 0x080fe20003f66270 */
[----:B------:R-:W-:Y:S01]  /*e290*/  UPRMT UR4, URZ, 0x654, UR4 ;  /* 0x000006543f047896 */ /* 0x000fe20008000004 */
[----:B------:R-:W-:Y:S01]  /*e2a0*/  ISETP.GE.OR P1, PT, R102, R107, P1 ;  /* 0x0000006b6600720c */ /* 0x000fe20000f26670 */
[----:B------:R3:W4:Y:S01]  /*e2b0*/  SHFL.IDX PT, R104, R106, RZ, 0x1c1f ;  /* 0x001c1fff6a687589 */ /* 0x00072200000e0000 */
[----:B------:R-:W-:-:S02]  /*e2c0*/  SEL R59, R61, R62, P0 ;  /* 0x0000003e3d3b7207 */ /* 0x000fc40000000000 */
[----:B------:R-:W-:Y:S01]  /*e2d0*/  SEL R61, R62, R61, P0 ;  /* 0x0000003d3e3d7207 */ /* 0x000fe20000000000 */
[----:B------:R3:W3:Y:S01]  /*e2e0*/  SHFL.IDX PT, R105, R108, RZ, 0x1c1f ;  /* 0x001c1fff6c697589 */ /* 0x0006e200000e0000 */
[----:B------:R-:W-:Y:S02]  /*e2f0*/  SEL R62, R64, R63, P0 ;  /* 0x0000003f403e7207 */ /* 0x000fe40000000000 */
[----:B------:R-:W-:Y:S01]  /*e300*/  SYNCS.ARRIVE.TRANS64.RED.A1T0 RZ, [UR4], RZ ;  /* 0x000000ffffff79a7 */ /* 0x000fe20008100404 */
[----:B------:R-:W-:Y:S02]  /*e310*/  SEL R64, R63, R64, P0 ;  /* 0x000000403f407207 */ /* 0x000fe40000000000 */
[----:B-1----:R-:W-:Y:S02]  /*e320*/  SEL R63, R65, R100, P0 ;  /* 0x00000064413f7207 */ /* 0x002fe40000000000 */
[----:B------:R-:W-:Y:S01]  /*e330*/  SEL R65, R100, R65, P0 ;  /* 0x0000004164417207 */ /* 0x000fe20000000000 */
[----:B0-----:R0:W-:Y:S04]  /*e340*/  @!P2 ST.E desc[UR36][R110.64], R3 ;  /* 0x000000036e00a985 */ /* 0x0011e8000c101924 */
[----:B--2---:R0:W-:Y:S01]  /*e350*/  @!P1 ST.E desc[UR36][R112.64], R2 ;  /* 0x0000000270009985 */ /* 0x0041e2000c101924 */
        /* <DEDUP_REMOVED lines=16> */
[--C-:B---34-:R-:W-:Y:S01]  /*e460*/  @!P4 IMAD.WIDE R2, R96, 0x4, R104.reuse ;  /* 0x000000046002c825 */ /* 0x118fe200078e0268 */
        /* <DEDUP_REMOVED lines=32> */
[----:B------:R-:W-:Y:S02]  /*e670*/  @!P5 LOP3.LUT R81, R115, 0xfffffffe, RZ, 0xc0, !PT ;  /* 0xfffffffe7351d812 */ /* 0x000fe400078ec0ff */
[----:B------:R-:W-:Y:S02]  /*e680*/  @!P3 LOP3.LUT R85, R100, 0xfffffffe, RZ, 0xc0, !PT ;  /* 0xfffffffe6455b812 */ /* 0x000fe400078ec0ff */
[----:B------:R-:W-:Y:S01]  /*e690*/  ISETP.GE.AND P4, PT, R87, UR4, PT ;  /* 0x0000000457007c0c */ /* 0x000fe2000bf86270 */
[--C-:B------:R-:W-:Y:S01]  /*e6a0*/  @!P5 IMAD.WIDE R80, R81, 0x4, R104.reuse ;  /* 0x000000045150d825 */ /* 0x100fe200078e0268 */
[----:B--2---:R-:W-:Y:S02]  /*e6b0*/  @!P6 LOP3.LUT R83, R98, 0xfffffffe, RZ, 0xc0, !PT ;  /* 0xfffffffe6253e812 */ /* 0x004fe400078ec0ff */
[----:B------:R-:W-:Y:S01]  /*e6c0*/  @!P1 LEA.HI R110, R110, R110, RZ, 0x1 ;  /* 0x0000006e6e6e9211 */ /* 0x000fe200078f08ff */
[----:B------:R-:W-:Y:S01]  /*e6d0*/  VIADD R88, R96, 0x60 ;  /* 0x0000006060587836 */ /* 0x000fe20000000000 */
[----:B------:R-:W-:Y:S01]  /*e6e0*/  @!P2 LEA.HI R86, R84, R84, RZ, 0x1 ;  /* 0x000000545456a211 */ /* 0x000fe200078f08ff */
[----:B------:R-:W-:Y:S01]  /*e6f0*/  @!P6 IMAD.WIDE R82, R83, 0x4, R104 ;  /* 0x000000045352e825 */ /* 0x000fe200078e0268 */
[----:B------:R1:W-:Y:S01]  /*e700*/  @!P5 ST.E.64 desc[UR36][R80.64], R74 ;  /* 0x0000004a5000d985 */ /* 0x0003e2000c101b24 */
[----:B0-----:R-:W-:-:S02]  /*e710*/  @!P1 LOP3.LUT R3, R110, 0xfffffffe, RZ, 0xc0, !PT ;  /* 0xfffffffe6e039812 */ /* 0x001fc400078ec0ff */
[--C-:B------:R-:W-:Y:S01]  /*e720*/  @!P3 IMAD.WIDE R84, R85, 0x4, R104.reuse ;  /* 0x000000045554b825 */ /* 0x100fe200078e0268 */
[----:B------:R0:W-:Y:S01]  /*e730*/  @!P6 ST.E.64 desc[UR36][R82.64], R76 ;  /* 0x0000004c5200e985 */ /* 0x0001e2000c101b24 */
[----:B------:R-:W-:Y:S02]  /*e740*/  @!P4 LEA.HI R87, R87, R87, RZ, 0x1 ;  /* 0x000000575757c211 */ /* 0x000fe400078f08ff */
[----:B------:R-:W-:Y:S01]  /*e750*/  @!P2 LOP3.LUT R79, R86, 0xfffffffe, RZ, 0xc0, !PT ;  /* 0xfffffffe564fa812 */ /* 0x000fe200078ec0ff */
[----:B------:R2:W-:Y:S01]  /*e760*/  @!P3 ST.E.64 desc[UR36][R84.64], R72 ;  /* 0x000000485400b985 */ /* 0x0005e2000c101b24 */
[--C-:B------:R-:W-:Y:S01]  /*e770*/  @!P1 IMAD.WIDE R2, R3, 0x4, R104.reuse ;  /* 0x0000000403029825 */ /* 0x100fe200078e0268 */
[----:B------:R-:W-:Y:S02]  /*e780*/  ISETP.GE.AND P3, PT, R88, UR4, PT ;  /* 0x0000000458007c0c */ /* 0x000fe4000bf66270 */
[----:B------:R-:W-:Y:S01]  /*e790*/  @!P4 LOP3.LUT R87, R87, 0xfffffffe, RZ, 0xc0, !PT ;  /* 0xfffffffe5757c812 */ /* 0x000fe200078ec0ff */
[----:B------:R-:W-:Y:S01]  /*e7a0*/  VIADD R78, R96, 0x78 ;  /* 0x00000078604e7836 */ /* 0x000fe20000000000 */
[----:B------:R3:W-:Y:S01]  /*e7b0*/  @!P1 ST.E.64 desc[UR36][R2.64], R68 ;  /* 0x0000004402009985 */ /* 0x0007e2000c101b24 */
[----:B-1----:R-:W-:-:S03]  /*e7c0*/  @!P2 IMAD.WIDE R74, R79, 0x4, R104 ;  /* 0x000000044f4aa825 */ /* 0x002fc600078e0268 */
[----:B------:R-:W-:Y:S01]  /*e7d0*/  ISETP.GE.AND P5, PT, R78, UR4, PT ;  /* 0x000000044e007c0c */ /* 0x000fe2000bfa6270 */
[C---:B0-----:R-:W-:Y:S01]  /*e7e0*/  VIADD R76, R96.reuse, 0x68 ;  /* 0x00000068604c7836 */ /* 0x041fe20000000000 */
[----:B------:R0:W-:Y:S01]  /*e7f0*/  @!P2 ST.E.64 desc[UR36][R74.64], R70 ;  /* 0x000000464a00a985 */ /* 0x0001e2000c101b24 */
[C---:B------:R-:W-:Y:S02]  /*e800*/  VIADD R77, R96.reuse, 0x70 ;  /* 0x00000070604d7836 */ /* 0x040fe40000000000 */
[----:B--2---:R-:W-:Y:S01]  /*e810*/  VIADD R72, R96, 0x80 ;  /* 0x0000008060487836 */ /* 0x004fe20000000000 */
        /* <DEDUP_REMOVED lines=12> */
[----:B0-----:R-:W-:-:S02]  /*e8e0*/  @!P1 LOP3.LUT R71, R76, 0xfffffffe, RZ, 0xc0, !PT ;  /* 0xfffffffe4c479812 */ /* 0x001fc400078ec0ff */
[----:B------:R-:W-:Y:S02]  /*e8f0*/  @!P5 LEA.HI R78, R78, R78, RZ, 0x1 ;  /* 0x0000004e4e4ed211 */ /* 0x000fe400078f08ff */
[----:B------:R-:W-:Y:S01]  /*e900*/  @!P2 LEA.HI R72, R72, R72, RZ, 0x1 ;  /* 0x000000484848a211 */ /* 0x000fe200078f08ff */
[--C-:B------:R-:W-:Y:S01]  /*e910*/  @!P1 IMAD.WIDE R70, R71, 0x4, R104.reuse ;  /* 0x0000000447469825 */ /* 0x100fe200078e0268 */
[----:B------:R-:W-:Y:S01]  /*e920*/  @!P4 LEA.HI R74, R73, R73, RZ, 0x1 ;  /* 0x00000049494ac211 */ /* 0x000fe200078f08ff */
[----:B------:R0:W-:Y:S01]  /*e930*/  @!P3 ST.E.64 desc[UR36][R68.64], R26 ;  /* 0x0000001a4400b985 */ /* 0x0001e2000c101b24 */
[----:B------:R-:W-:Y:S02]  /*e940*/  @!P6 LOP3.LUT R77, R77, 0xfffffffe, RZ, 0xc0, !PT ;  /* 0xfffffffe4d4de812 */ /* 0x000fe400078ec0ff */
[----:B-1----:R-:W-:Y:S01]  /*e950*/  @!P5 LOP3.LUT R67, R78, 0xfffffffe, RZ, 0xc0, !PT ;  /* 0xfffffffe4e43d812 */ /* 0x002fe200078ec0ff */
[----:B------:R1:W-:Y:S01]  /*e960*/  @!P1 ST.E.64 desc[UR36][R70.64], R24 ;  /* 0x0000001846009985 */ /* 0x0003e2000c101b24 */
[----:B------:R-:W-:Y:S01]  /*e970*/  @!P2 LOP3.LUT R73, R72, 0xfffffffe, RZ, 0xc0, !PT ;  /* 0xfffffffe4849a812 */ /* 0x000fe200078ec0ff */
[----:B------:R-:W-:-:S04]  /*e980*/  @!P6 IMAD.WIDE R2, R77, 0x4, R104 ;  /* 0x000000044d02e825 */ /* 0x000fc800078e0268 */
[--C-:B------:R-:W-:Y:S01]  /*e990*/  @!P5 IMAD.WIDE R66, R67, 0x4, R104.reuse ;  /* 0x000000044342d825 */ /* 0x100fe200078e0268 */
[----:B------:R2:W-:Y:S01]  /*e9a0*/  @!P6 ST.E.64 desc[UR36][R2.64], R22 ;  /* 0x000000160200e985 */ /* 0x0005e2000c101b24 */
[----:B0-----:R-:W-:Y:S02]  /*e9b0*/  @!P4 LOP3.LUT R69, R74, 0xfffffffe, RZ, 0xc0, !PT ;  /* 0xfffffffe4a45c812 */ /* 0x001fe400078ec0ff */
[--C-:B------:R-:W-:Y:S01]  /*e9c0*/  @!P2 IMAD.WIDE R26, R73, 0x4, R104.reuse ;  /* 0x00000004491aa825 */ /* 0x100fe200078e0268 */
[----:B------:R-:W-:Y:S03]  /*e9d0*/  @!P5 ST.E.64 desc[UR36][R66.64], R20 ;  /* 0x000000144200d985 */ /* 0x000fe6000c101b24 */
[----:B------:R-:W-:Y:S01]  /*e9e0*/  VIADD R68, R96, 0x90 ;  /* 0x0000009060447836 */ /* 0x000fe20000000000 */
[----:B------:R-:W-:Y:S01]  /*e9f0*/  @!P2 ST.E.64 desc[UR36][R26.64], R18 ;  /* 0x000000121a00a985 */ /* 0x000fe2000c101b24 */
[----:B-1----:R-:W-:-:S03]  /*ea00*/  @!P4 IMAD.WIDE R24, R69, 0x4, R104 ;  /* 0x000000044518c825 */ /* 0x002fc600078e0268 */
[----:B------:R-:W-:Y:S01]  /*ea10*/  ISETP.GE.AND P1, PT, R68, UR4, PT ;  /* 0x0000000444007c0c */ /* 0x000fe2000bf26270 */
[C---:B------:R-:W-:Y:S01]  /*ea20*/  VIADD R69, R96.reuse, 0x98 ;  /* 0x0000009860457836 */ /* 0x040fe20000000000 */
[----:B------:R0:W-:Y:S01]  /*ea30*/  @!P4 ST.E.64 desc[UR36][R24.64], R14 ;  /* 0x0000000e1800c985 */ /* 0x0001e2000c101b24 */
[C---:B------:R-:W-:Y:S02]  /*ea40*/  VIADD R70, R96.reuse, 0xa0 ;  /* 0x000000a060467836 */ /* 0x040fe40000000000 */
[C---:B------:R-:W-:Y:S01]  /*ea50*/  VIADD R71, R96.reuse, 0xa8 ;  /* 0x000000a860477836 */ /* 0x040fe20000000000 */
[----:B------:R-:W-:Y:S01]  /*ea60*/  ISETP.GE.AND P2, PT, R69, UR4, PT ;  /* 0x0000000445007c0c */ /* 0x000fe2000bf46270 */
[----:B--2---:R-:W-:Y:S01]  /*ea70*/  VIADD R3, R96, 0xb8 ;  /* 0x000000b860037836 */ /* 0x004fe20000000000 */
[----:B------:R-:W-:Y:S01]  /*ea80*/  ISETP.GE.AND P3, PT, R70, UR4, PT ;  /* 0x0000000446007c0c */ /* 0x000fe2000bf66270 */
[----:B------:R-:W-:Y:S01]  /*ea90*/  VIADD R2, R96, 0xb0 ;  /* 0x000000b060027836 */ /* 0x000fe20000000000 */
[----:B------:R-:W-:-:S02]  /*eaa0*/  ISETP.GE.AND P4, PT, R71, UR4, PT ;  /* 0x0000000447007c0c */ /* 0x000fc4000bf86270 */
[----:B------:R-:W-:Y:S02]  /*eab0*/  ISETP.GE.AND P6, PT, R3, UR4, PT ;  /* 0x0000000403007c0c */ /* 0x000fe4000bfc6270 */
[----:B------:R-:W-:Y:S02]  /*eac0*/  ISETP.GE.AND P5, PT, R2, UR4, PT ;  /* 0x0000000402007c0c */ /* 0x000fe4000bfa6270 */
[----:B------:R-:W-:-:S03]  /*ead0*/  @!P1 LEA.HI R68, R68, R68, RZ, 0x1 ;  /* 0x0000004444449211 */ /* 0x000fc600078f08ff */
[----:B------:R-:W-:Y:S02]  /*eae0*/  @!P2 LEA.HI R69, R69, R69, RZ, 0x1 ;  /* 0x000000454545a211 */ /* 0x000fe400078f08ff */
[----:B------:R-:W-:Y:S02]  /*eaf0*/  @!P3 LEA.HI R70, R70, R70, RZ, 0x1 ;  /* 0x000000464646b211 */ /* 0x000fe400078f08ff */
[----:B------:R-:W-:Y:S02]  /*eb00*/  @!P4 LEA.HI R71, R71, R71, RZ, 0x1 ;  /* 0x000000474747c211 */ /* 0x000fe400078f08ff */
[----:B0-----:R-:W-:Y:S02]  /*eb10*/  @!P6 LEA.HI R14, R3, R3, RZ, 0x1 ;  /* 0x00000003030ee211 */ /* 0x001fe400078f08ff */
[----:B------:R-:W-:Y:S02]  /*eb20*/  @!P5 LEA.HI R2, R2, R2, RZ, 0x1 ;  /* 0x000000020202d211 */ /* 0x000fe400078f08ff */
[----:B------:R-:W-:-:S02]  /*eb30*/  @!P1 LOP3.LUT R3, R68, 0xfffffffe, RZ, 0xc0, !PT ;  /* 0xfffffffe44039812 */ /* 0x000fc400078ec0ff */
[----:B------:R-:W-:Y:S02]  /*eb40*/  @!P2 LOP3.LUT R15, R69, 0xfffffffe, RZ, 0xc0, !PT ;  /* 0xfffffffe450fa812 */ /* 0x000fe400078ec0ff */
        /* <DEDUP_REMOVED lines=16> */
.L_x_6196:
[----:B------:R-:W-:Y:S05]  /*ec50*/  BSYNC B0 ;  /* 0x0000000000007941 */ /* 0x000fea0003800000 */
.L_x_6195:
[----:B------:R-:W-:Y:S01]  /*ec60*/  ISETP.GE.AND P1, PT, R102, R107, PT ;  /* 0x0000006b6600720c */ /* 0x000fe20003f26270 */
[----:B01----:R0:W1:Y:S01]  /*ec70*/  SHFL.IDX PT, R3, R108, 0x1, 0x1c1f ;  /* 0x003c1f006c037f89 */ /* 0x00306200000e0000 */
        /* <DEDUP_REMOVED lines=42> */
[----:B------:R-:W-:Y:S01]  /*ef20*/  @!P1 LOP3.LUT R27, R0, 0xfffffffe, RZ, 0xc0, !PT ;  /* 0xfffffffe001b9812 */ /* 0x000fe200078ec0ff */
[----:B------:R-:W-:Y:S01]  /*ef30*/  VIADD R0, R96, 0x38 ;  /* 0x0000003860007836 */ /* 0x000fe20000000000 */
[----:B------:R-:W-:Y:S01]  /*ef40*/  @!P5 LOP3.LUT R45, R16, 0xfffffffe, RZ, 0xc0, !PT ;  /* 0xfffffffe102dd812 */ /* 0x000fe200078ec0ff */
[----:B------:R-:W-:Y:S01]  /*ef50*/  VIADD R16, R96, 0x40 ;  /* 0x0000004060107836 */ /* 0x000fe20000000000 */
[----:B------:R-:W-:-:S02]  /*ef60*/  @!P6 LEA.HI R26, R26, R26, RZ, 0x1 ;  /* 0x0000001a1a1ae211 */ /* 0x000fc400078f08ff */
[----:B------:R-:W-:Y:S02]  /*ef70*/  @!P2 LEA.HI R44, R44, R44, RZ, 0x1 ;  /* 0x0000002c2c2ca211 */ /* 0x000fe400078f08ff */
[----:B------:R-:W-:Y:S02]  /*ef80*/  @!P6 LOP3.LUT R47, R26, 0xfffffffe, RZ, 0xc0, !PT ;  /* 0xfffffffe1a2fe812 */ /* 0x000fe400078ec0ff */
        /* <DEDUP_REMOVED lines=21> */
[----:B--2---:R-:W-:Y:S01]  /*f0e0*/  @!P4 LOP3.LUT R27, R48, 0xfffffffe, RZ, 0xc0, !PT ;  /* 0xfffffffe301bc812 */ /* 0x004fe200078ec0ff */
[----:B------:R-:W-:Y:S01]  /*f0f0*/  VIADD R0, R96, 0x58 ;  /* 0x0000005860007836 */ /* 0x000fe20000000000 */
[----:B------:R-:W-:Y:S01]  /*f100*/  @!P0 LEA.HI R47, R47, R47, RZ, 0x1 ;  /* 0x0000002f2f2f8211 */ /* 0x000fe200078f08ff */
[----:B------:R1:W-:Y:S01]  /*f110*/  @!P3 ST.E.64 desc[UR36][R24.64], R52 ;  /* 0x000000341800b985 */ /* 0x0003e2000c101b24 */
[----:B------:R-:W-:Y:S01]  /*f120*/  ISETP.GE.AND P2, PT, R28, UR4, PT ;  /* 0x000000041c007c0c */ /* 0x000fe2000bf46270 */
[----:B------:R-:W-:Y:S01]  /*f130*/  @!P4 IMAD.WIDE R26, R27, 0x4, R2 ;  /* 0x000000041b1ac825 */ /* 0x000fe200078e0202 */
[----:B------:R-:W-:-:S02]  /*f140*/  @!P0 LOP3.LUT R47, R47, 0xfffffffe, RZ, 0xc0, !PT ;  /* 0xfffffffe2f2f8812 */ /* 0x000fc400078ec0ff */
[----:B------:R-:W-:Y:S01]  /*f150*/  ISETP.GE.AND P3, PT, R0, UR4, PT ;  /* 0x0000000400007c0c */ /* 0x000fe2000bf66270 */
[----:B------:R-:W-:Y:S01]  /*f160*/  VIADD R34, R96, 0x60 ;  /* 0x0000006060227836 */ /* 0x000fe20000000000 */
[----:B0-----:R-:W-:Y:S01]  /*f170*/  @!P1 LOP3.LUT R13, R16, 0xfffffffe, RZ, 0xc0, !PT ;  /* 0xfffffffe100d9812 */ /* 0x001fe200078ec0ff */
[----:B------:R-:W-:Y:S01]  /*f180*/  @!P5 IMAD.WIDE R6, R29, 0x4, R2 ;  /* 0x000000041d06d825 */ /* 0x000fe200078e0202 */
[----:B------:R0:W-:Y:S02]  /*f190*/  @!P4 ST.E.64 desc[UR36][R26.64], R4 ;  /* 0x000000041a00c985 */ /* 0x0001e4000c101b24 */
[----:B------:R-:W-:Y:S01]  /*f1a0*/  ISETP.GE.AND P4, PT, R34, UR4, PT ;  /* 0x0000000422007c0c */ /* 0x000fe2000bf86270 */
[C---:B------:R-:W-:Y:S01]  /*f1b0*/  VIADD R16, R96.reuse, 0x68 ;  /* 0x0000006860107836 */ /* 0x040fe20000000000 */
[----:B------:R2:W-:Y:S01]  /*f1c0*/  @!P5 ST.E.64 desc[UR36][R6.64], R56 ;  /* 0x000000380600d985 */ /* 0x0005e2000c101b24 */
[----:B-1----:R-:W-:Y:S01]  /*f1d0*/  VIADD R24, R96, 0x70 ;  /* 0x0000007060187836 */ /* 0x002fe20000000000 */
[----:B------:R-:W-:-:S02]  /*f1e0*/  @!P2 LEA.HI R28, R28, R28, RZ, 0x1 ;  /* 0x0000001c1c1ca211 */ /* 0x000fc400078f08ff */
[----:B------:R-:W-:Y:S02]  /*f1f0*/  ISETP.GE.AND P5, PT, R16, UR4, PT ;  /* 0x0000000410007c0c */ /* 0x000fe4000bfa6270 */
[----:B------:R-:W-:Y:S01]  /*f200*/  @!P3 LEA.HI R0, R0, R0, RZ, 0x1 ;  /* 0x000000000000b211 */ /* 0x000fe200078f08ff */
[----:B0-----:R-:W-:-:S03]  /*f210*/  @!P1 IMAD.WIDE R4, R13, 0x4, R2 ;  /* 0x000000040d049825 */ /* 0x001fc600078e0202 */
[----:B------:R-:W-:Y:S02]  /*f220*/  @!P3 LOP3.LUT R25, R0, 0xfffffffe, RZ, 0xc0, !PT ;  /* 0xfffffffe0019b812 */ /* 0x000fe400078ec0ff */
[----:B------:R-:W-:Y:S01]  /*f230*/  @!P4 LEA.HI R34, R34, R34, RZ, 0x1 ;  /* 0x000000222222c211 */ /* 0x000fe200078f08ff */
[----:B------:R-:W-:Y:S01]  /*f240*/  @!P0 IMAD.WIDE R12, R47, 0x4, R2 ;  /* 0x000000042f0c8825 */ /* 0x000fe200078e0202 */
[----:B------:R0:W-:Y:S01]  /*f250*/  @!P1 ST.E.64 desc[UR36][R4.64], R58 ;  /* 0x0000003a04009985 */ /* 0x0001e2000c101b24 */
[----:B------:R-:W-:Y:S02]  /*f260*/  ISETP.GE.AND P1, PT, R24, UR4, PT ;  /* 0x0000000418007c0c */ /* 0x000fe4000bf26270 */
[----:B------:R-:W-:Y:S01]  /*f270*/  VIADD R26, R96, 0x78 ;  /* 0x00000078601a7836 */ /* 0x000fe20000000000 */
[----:B------:R1:W-:Y:S01]  /*f280*/  @!P0 ST.E.64 desc[UR36][R12.64], R60 ;  /* 0x0000003c0c008985 */ /* 0x0003e2000c101b24 */
[----:B--2---:R-:W-:Y:S02]  /*f290*/  @!P2 LOP3.LUT R7, R28, 0xfffffffe, RZ, 0xc0, !PT ;  /* 0xfffffffe1c07a812 */ /* 0x004fe400078ec0ff */
[----:B------:R-:W-:-:S02]  /*f2a0*/  @!P5 LEA.HI R16, R16, R16, RZ, 0x1 ;  /* 0x000000101010d211 */ /* 0x000fc400078f08ff */
[----:B------:R-:W-:Y:S01]  /*f2b0*/  ISETP.GE.AND P0, PT, R26, UR4, PT ;  /* 0x000000041a007c0c */ /* 0x000fe2000bf06270 */
[----:B0-----:R-:W-:-:S04]  /*f2c0*/  @!P2 IMAD.WIDE R4, R7, 0x4, R2 ;  /* 0x000000040704a825 */ /* 0x001fc800078e0202 */
[----:B------:R-:W-:Y:S02]  /*f2d0*/  @!P1 LEA.HI R0, R24, R24, RZ, 0x1 ;  /* 0x0000001818009211 */ /* 0x000fe400078f08ff */
[----:B-1----:R-:W-:Y:S01]  /*f2e0*/  @!P4 LOP3.LUT R13, R34, 0xfffffffe, RZ, 0xc0, !PT ;  /* 0xfffffffe220dc812 */ /* 0x002fe200078ec0ff */
[--C-:B------:R-:W-:Y:S01]  /*f2f0*/  @!P3 IMAD.WIDE R6, R25, 0x4, R2.reuse ;  /* 0x000000041906b825 */ /* 0x100fe200078e0202 */
[----:B------:R-:W-:Y:S01]  /*f300*/  @!P5 LOP3.LUT R25, R16, 0xfffffffe, RZ, 0xc0, !PT ;  /* 0xfffffffe1019d812 */ /* 0x000fe200078ec0ff */
[----:B------:R0:W-:Y:S03]  /*f310*/  @!P2 ST.E.64 desc[UR36][R4.64], R62 ;  /* 0x0000003e0400a985 */ /* 0x0001e6000c101b24 */
[----:B------:R-:W-:Y:S01]  /*f320*/  @!P0 LEA.HI R26, R26, R26, RZ, 0x1 ;  /* 0x0000001a1a1a8211 */ /* 0x000fe200078f08ff */
[----:B------:R-:W-:Y:S01]  /*f330*/  VIADD R16, R96, 0x80 ;  /* 0x0000008060107836 */ /* 0x000fe20000000000 */
[----:B------:R-:W-:Y:S01]  /*f340*/  @!P1 LOP3.LUT R27, R0, 0xfffffffe, RZ, 0xc0, !PT ;  /* 0xfffffffe001b9812 */ /* 0x000fe200078ec0ff */
[--C-:B------:R-:W-:Y:S01]  /*f350*/  @!P4 IMAD.WIDE R12, R13, 0x4, R2.reuse ;  /* 0x000000040d0cc825 */ /* 0x100fe200078e0202 */
[----:B------:R-:W-:Y:S01]  /*f360*/  @!P0 LOP3.LUT R29, R26, 0xfffffffe, RZ, 0xc0, !PT ;  /* 0xfffffffe1a1d8812 */ /* 0x000fe200078ec0ff */
[----:B------:R1:W-:Y:S01]  /*f370*/  @!P3 ST.E.64 desc[UR36][R6.64], R64 ;  /* 0x000000400600b985 */ /* 0x0003e2000c101b24 */
[----:B------:R-:W-:Y:S01]  /*f380*/  ISETP.GE.AND P2, PT, R16, UR4, PT ;  /* 0x0000000410007c0c */ /* 0x000fe2000bf46270 */
[----:B------:R-:W-:-:S02]  /*f390*/  @!P5 IMAD.WIDE R24, R25, 0x4, R2 ;  /* 0x000000041918d825 */ /* 0x000fc400078e0202 */
[----:B------:R2:W-:Y:S02]  /*f3a0*/  @!P4 ST.E.64 desc[UR36][R12.64], R30 ;  /* 0x0000001e0c00c985 */ /* 0x0005e4000c101b24 */
[----:B------:R-:W-:Y:S02]  /*f3b0*/  VIADD R0, R96, 0x88 ;  /* 0x0000008860007836 */ /* 0x000fe40000000000 */
[--C-:B0-----:R-:W-:Y:S01]  /*f3c0*/  @!P1 IMAD.WIDE R4, R27, 0x4, R2.reuse ;  /* 0x000000041b049825 */ /* 0x101fe200078e0202 */
[----:B------:R0:W-:Y:S02]  /*f3d0*/  @!P5 ST.E.64 desc[UR36][R24.64], R94 ;  /* 0x0000005e1800d985 */ /* 0x0001e4000c101b24 */
[----:B------:R-:W-:Y:S01]  /*f3e0*/  ISETP.GE.AND P3, PT, R0, UR4, PT ;  /* 0x0000000400007c0c */ /* 0x000fe2000bf66270 */
[----:B------:R-:W-:Y:S01]  /*f3f0*/  VIADD R26, R96, 0xa8 ;  /* 0x000000a8601a7836 */ /* 0x000fe20000000000 */
[----:B------:R5:W-:Y:S01]  /*f400*/  @!P1 ST.E.64 desc[UR36][R4.64], R36 ;  /* 0x0000002404009985 */ /* 0x000be2000c101b24 */
[----:B-1----:R-:W-:Y:S01]  /*f410*/  @!P0 IMAD.WIDE R6, R29, 0x4, R2 ;  /* 0x000000041d068825 */ /* 0x002fe200078e0202 */
[----:B------:R-:W-:-:S02]  /*f420*/  @!P2 LEA.HI R16, R16, R16, RZ, 0x1 ;  /* 0x000000101010a211 */ /* 0x000fc400078f08ff */
[----:B------:R-:W-:Y:S01]  /*f430*/  ISETP.GE.AND P5, PT, R26, UR4, PT ;  /* 0x000000041a007c0c */ /* 0x000fe2000bfa6270 */
[C---:B--2---:R-:W-:Y:S01]  /*f440*/  VIADD R12, R96.reuse, 0x90 ;  /* 0x00000090600c7836 */ /* 0x044fe20000000000 */
[----:B------:R1:W-:Y:S01]  /*f450*/  @!P0 ST.E.64 desc[UR36][R6.64], R40 ;  /* 0x0000002806008985 */ /* 0x0003e2000c101b24 */
[----:B------:R-:W-:Y:S01]  /*f460*/  VIADD R27, R96, 0xb0 ;  /* 0x000000b0601b7836 */ /* 0x000fe20000000000 */
[----:B------:R-:W-:Y:S01]  /*f470*/  @!P2 LOP3.LUT R13, R16, 0xfffffffe, RZ, 0xc0, !PT ;  /* 0xfffffffe100da812 */ /* 0x000fe200078ec0ff */
[----:B0-----:R-:W-:Y:S01]  /*f480*/  VIADD R24, R96, 0x98 ;  /* 0x0000009860187836 */ /* 0x001fe20000000000 */
[----:B------:R-:W-:Y:S01]  /*f490*/  ISETP.GE.AND P1, PT, R12, UR4, PT ;  /* 0x000000040c007c0c */ /* 0x000fe2000bf26270 */
[----:B------:R-:W-:Y:S01]  /*f4a0*/  VIADD R25, R96, 0xa0 ;  /* 0x000000a060197836 */ /* 0x000fe20000000000 */
[----:B------:R-:W-:Y:S01]  /*f4b0*/  ISETP.GE.AND P6, PT, R27, UR4, PT ;  /* 0x000000041b007c0c */ /* 0x000fe2000bfc6270 */
[----:B-----5:R-:W-:Y:S01]  /*f4c0*/  @!P2 IMAD.WIDE R4, R13, 0x4, R2 ;  /* 0x000000040d04a825 */ /* 0x020fe200078e0202 */
[----:B------:R-:W-:-:S02]  /*f4d0*/  ISETP.GE.AND P0, PT, R24, UR4, PT ;  /* 0x0000000418007c0c */ /* 0x000fc4000bf06270 */
[----:B------:R-:W-:Y:S01]  /*f4e0*/  ISETP.GE.AND P4, PT, R25, UR4, PT ;  /* 0x0000000419007c0c */ /* 0x000fe2000bf86270 */
[----:B------:R-:W-:Y:S01]  /*f4f0*/  VIADD R96, R96, 0xb8 ;  /* 0x000000b860607836 */ /* 0x000fe20000000000 */
[----:B------:R-:W-:Y:S01]  /*f500*/  @!P3 LEA.HI R0, R0, R0, RZ, 0x1 ;  /* 0x000000000000b211 */ /* 0x000fe200078f08ff */
[----:B------:R0:W-:Y:S01]  /*f510*/  @!P2 ST.E.64 desc[UR36][R4.64], R14 ;  /* 0x0000000e0400a985 */ /* 0x0001e2000c101b24 */
[----:B------:R-:W-:Y:S02]  /*f520*/  @!P5 LEA.HI R26, R26, R26, RZ, 0x1 ;  /* 0x0000001a1a1ad211 */ /* 0x000fe400078f08ff */
[----:B-1----:R-:W-:Y:S02]  /*f530*/  @!P3 LOP3.LUT R7, R0, 0xfffffffe, RZ, 0xc0, !PT ;  /* 0xfffffffe0007b812 */ /* 0x002fe400078ec0ff */
[----:B------:R-:W-:Y:S02]  /*f540*/  @!P1 LEA.HI R12, R12, R12, RZ, 0x1 ;  /* 0x0000000c0c0c9211 */ /* 0x000fe400078f08ff */
[----:B------:R-:W-:Y:S01]  /*f550*/  @!P6 LEA.HI R16, R27, R27, RZ, 0x1 ;  /* 0x0000001b1b10e211 */ /* 0x000fe200078f08ff */
[----:B------:R-:W-:Y:S01]  /*f560*/  @!P3 IMAD.WIDE R6, R7, 0x4, R2 ;  /* 0x000000040706b825 */ /* 0x000fe200078e0202 */
[----:B------:R-:W-:-:S02]  /*f570*/  @!P0 LEA.HI R24, R24, R24, RZ, 0x1 ;  /* 0x0000001818188211 */ /* 0x000fc400078f08ff */
[----:B------:R-:W-:Y:S02]  /*f580*/  @!P4 LEA.HI R0, R25, R25, RZ, 0x1 ;  /* 0x000000191900c211 */ /* 0x000fe400078f08ff */
[----:B------:R-:W-:Y:S01]  /*f590*/  @!P1 LOP3.LUT R13, R12, 0xfffffffe, RZ, 0xc0, !PT ;  /* 0xfffffffe0c0d9812 */ /* 0x000fe200078ec0ff */
[----:B------:R1:W-:Y:S01]  /*f5a0*/  @!P3 ST.E.64 desc[UR36][R6.64], R42 ;  /* 0x0000002a0600b985 */ /* 0x0003e2000c101b24 */
[----:B------:R-:W-:Y:S02]  /*f5b0*/  @!P0 LOP3.LUT R25, R24, 0xfffffffe, RZ, 0xc0, !PT ;  /* 0xfffffffe18198812 */ /* 0x000fe400078ec0ff */
[----:B------:R-:W-:Y:S01]  /*f5c0*/  @!P4 LOP3.LUT R27, R0, 0xfffffffe, RZ, 0xc0, !PT ;  /* 0xfffffffe001bc812 */ /* 0x000fe200078ec0ff */
[--C-:B------:R-:W-:Y:S01]  /*f5d0*/  @!P1 IMAD.WIDE R12, R13, 0x4, R2.reuse ;  /* 0x000000040d0c9825 */ /* 0x100fe200078e0202 */
[----:B0-----:R-:W-:Y:S02]  /*f5e0*/  @!P5 LOP3.LUT R15, R26, 0xfffffffe, RZ, 0xc0, !PT ;  /* 0xfffffffe1a0fd812 */ /* 0x001fe400078ec0ff */
[----:B------:R-:W-:Y:S01]  /*f5f0*/  @!P6 LOP3.LUT R29, R16, 0xfffffffe, RZ, 0xc0, !PT ;  /* 0xfffffffe101de812 */ /* 0x000fe200078ec0ff */
[--C-:B------:R-:W-:Y:S01]  /*f600*/  @!P0 IMAD.WIDE R24, R25, 0x4, R2.reuse ;  /* 0x0000000419188825 */ /* 0x100fe200078e0202 */
[----:B------:R0:W-:Y:S03]  /*f610*/  @!P1 ST.E.64 desc[UR36][R12.64], R18 ;  /* 0x000000120c009985 */ /* 0x0001e6000c101b24 */
[----:B------:R-:W-:Y:S01]  /*f620*/  @!P4 IMAD.WIDE R4, R27, 0x4, R2 ;  /* 0x000000041b04c825 */ /* 0x000fe200078e0202 */
[----:B------:R0:W-:Y:S01]  /*f630*/  @!P0 ST.E.64 desc[UR36][R24.64], R32 ;  /* 0x0000002018008985 */ /* 0x0001e2000c101b24 */
[----:B------:R-:W-:-:S02]  /*f640*/  ISETP.GE.AND P0, PT, R96, UR4, PT ;  /* 0x0000000460007c0c */ /* 0x000fc4000bf06270 */
[--C-:B-1----:R-:W-:Y:S01]  /*f650*/  @!P5 IMAD.WIDE R6, R15, 0x4, R2.reuse ;  /* 0x000000040f06d825 */ /* 0x102fe200078e0202 */
[----:B------:R0:W-:Y:S03]  /*f660*/  @!P4 ST.E.64 desc[UR36][R4.64], R20 ;  /* 0x000000140400c985 */ /* 0x0001e6000c101b24 */
[----:B------:R-:W-:Y:S01]  /*f670*/  @!P6 IMAD.WIDE R14, R29, 0x4, R2 ;  /* 0x000000041d0ee825 */ /* 0x000fe200078e0202 */
[----:B------:R0:W-:Y:S04]  /*f680*/  @!P5 ST.E.64 desc[UR36][R6.64], R22 ;  /* 0x000000160600d985 */ /* 0x0001e8000c101b24 */
[----:B------:R0:W-:Y:S02]  /*f690*/  @!P6 ST.E.64 desc[UR36][R14.64], R8 ;  /* 0x000000080e00e985 */ /* 0x0001e4000c101b24 */
[----:B------:R-:W-:Y:S05]  /*f6a0*/  @P0 BRA `(.L_x_6155) ;  /* 0x0000005800680947 */ /* 0x000fea0003800000 */
[----:B------:R-:W-:-:S04]  /*f6b0*/  LEA.HI R96, R96, R96, RZ, 0x1 ;  /* 0x0000006060607211 */ /* 0x000fc800078f08ff */
[----:B0-----:R-:W-:-:S05]  /*f6c0*/  LOP3.LUT R5, R96, 0xfffffffe, RZ, 0xc0, !PT ;  /* 0xfffffffe60057812 */ /* 0x001fca00078ec0ff */
[----:B------:R-:W-:-:S05]  /*f6d0*/  IMAD.WIDE R2, R5, 0x4, R2 ;  /* 0x0000000405027825 */ /* 0x000fca00078e0202 */
[----:B------:R0:W-:Y:S01]  /*f6e0*/  ST.E.64 desc[UR36][R2.64], R10 ;  /* 0x0000000a02007985 */ /* 0x0001e2000c101b24 */
[----:B------:R-:W-:Y:S05]  /*f6f0*/  BRA `(.L_x_6155) ;  /* 0x0000005800547947 */ /* 0x000fea0003800000 */
.L_x_6194:
        /* <DEDUP_REMOVED lines=12> */
[----:B------:R-:W0:Y:S01]  /*f7c0*/  S2UR UR10, SR_CTAID.Z ;  /* 0x00000000000a79c3 */ /* 0x000e220000002700 */
[----:B------:R-:W-:Y:S01]  /*f7d0*/  ISETP.NE.AND P0, PT, R6, 0x1, PT ;  /* 0x000000010600780c */ /* 0x000fe20003f05270 */
[----:B------:R-:W-:Y:S01]  /*f7e0*/  USHF.R.S32.HI UR6, URZ, 0x1f, UR59 ;  /* 0x0000001f3f067899 */ /* 0x000fe2000801143b */
[----:B------:R-:W-:Y:S01]  /*f7f0*/  IMAD.MOV.U32 R5, RZ, RZ, R0 ;  /* 0x000000ffff057224 */ /* 0x000fe200078e0000 */
[----:B------:R-:W-:Y:S02]  /*f800*/  ULDC.64 UR8, c[0x0][0xbd0] ;  /* 0x0002f40000087ab9 */ /* 0x000fe40000000a00 */
[----:B------:R-:W-:Y:S02]  /*f810*/  UIMAD UR6, UR6, UR8, URZ ;  /* 0x00000008060672a4 */ /* 0x000fe4000f8e023f */
[----:B------:R-:W1:Y:S01]  /*f820*/  LDC.64 R10, c[0x0][0xbd8] ;  /* 0x0002f600ff0a7b82 */ /* 0x000e620000000a00 */
[----:B------:R-:W-:Y:S02]  /*f830*/  UIMAD.WIDE.U32 UR4, UR59, UR8, URZ ;  /* 0x000000083b0472a5 */ /* 0x000fe4000f8e003f */
[----:B------:R-:W-:-:S04]  /*f840*/  UIMAD UR6, UR59, UR9, UR6 ;  /* 0x000000093b0672a4 */ /* 0x000fc8000f8e0206 */
[----:B------:R-:W-:Y:S01]  /*f850*/  UIADD3 UR6, UR5, UR6, URZ ;  /* 0x0000000605067290 */ /* 0x000fe2000fffe03f */
[----:B------:R-:W3:Y:S01]  /*f860*/  @P0 LDC R7, c[0x0][0xbec] ;  /* 0x0002fb00ff070b82 */ /* 0x000ee20000000800 */
[----:B------:R-:W-:Y:S02]  /*f870*/  IMAD.U32 R3, RZ, RZ, UR5 ;  /* 0x00000005ff037e24 */ /* 0x000fe4000f8e00ff */
[----:B------:R-:W-:Y:S01]  /*f880*/  IMAD.U32 R2, RZ, RZ, UR4 ;  /* 0x00000004ff027e24 */ /* 0x000fe2000f8e00ff */
[----:B------:R-:W-:Y:S01]  /*f890*/  ULDC.64 UR4, c[0x0][0xbe0] ;  /* 0x0002f80000047ab9 */ /* 0x000fe20000000a00 */
[----:B------:R-:W-:Y:S01]  /*f8a0*/  IMAD.U32 R3, RZ, RZ, UR6 ;  /* 0x00000006ff037e24 */ /* 0x000fe2000f8e00ff */
[----:B0-----:R-:W-:Y:S02]  /*f8b0*/  USHF.R.S32.HI UR10, URZ, 0x1f, UR10 ;  /* 0x0000001f3f0a7899 */ /* 0x001fe4000801140a */
[----:B------:R-:W0:Y:S04]  /*f8c0*/  @P0 LDC R9, c[0x0][0xbf0] ;  /* 0x0002fc00ff090b82 */ /* 0x000e280000000800 */
[----:B-1----:R-:W-:-:S04]  /*f8d0*/  IMAD R12, R10, UR10, RZ ;  /* 0x0000000a0a0c7c24 */ /* 0x002fc8000f8e02ff */
[----:B------:R-:W1:Y:S01]  /*f8e0*/  S2UR UR7, SR_CTAID.Y ;  /* 0x00000000000779c3 */ /* 0x000e620000002600 */
[----:B---3--:R-:W-:-:S07]  /*f8f0*/  @P0 IMAD.HI.U32 R4, R0, R7, RZ ;  /* 0x0000000700040227 */ /* 0x008fce00078e00ff */
[----:B------:R-:W1:Y:S01]  /*f900*/  LDC R8, c[0x0][0xc50] ;  /* 0x00031400ff087b82 */ /* 0x000e620000000800 */
[----:B------:R-:W-:-:S07]  /*f910*/  IMAD R7, RZ, RZ, -UR59 ;  /* 0x8000003bff077e24 */ /* 0x000fce000f8e02ff */
[----:B------:R-:W3:Y:S01]  /*f920*/  S2UR UR10, SR_CTAID.Z ;  /* 0x00000000000a79c3 */ /* 0x000ee20000002700 */
[----:B0-----:R-:W-:Y:S01]  /*f930*/  @P0 SHF.R.U32.HI R5, RZ, R9, R4 ;  /* 0x00000009ff050219 */ /* 0x001fe20000011604 */
[----:B-1----:R-:W-:-:S04]  /*f940*/  IMAD R9, R8, R7, UR7 ;  /* 0x0000000708097e24 */ /* 0x002fc8000f8e0207 */
[----:B------:R-:W-:Y:S01]  /*f950*/  IMAD.MOV R7, RZ, RZ, -R5 ;  /* 0x000000ffff077224 */ /* 0x000fe200078e0a05 */
[----:B------:R-:W-:-:S03]  /*f960*/  SHF.R.S32.HI R4, RZ, 0x1f, R9 ;  /* 0x0000001fff047819 */ /* 0x000fc60000011409 */
[----:B------:R-:W-:Y:S02]  /*f970*/  IMAD R7, R6, R7, R0 ;  /* 0x0000000706077224 */ /* 0x000fe400078e0200 */
[----:B---3--:R-:W-:Y:S02]  /*f980*/  IMAD R11, R11, UR10, R12 ;  /* 0x0000000a0b0b7c24 */ /* 0x008fe4000f8e020c */
[----:B------:R-:W-:Y:S01]  /*f990*/  IMAD.WIDE.U32 R2, R10, UR10, R2 ;  /* 0x0000000a0a027c25 */ /* 0x000fe2000f8e0002 */
[----:B------:R-:W-:-:S03]  /*f9a0*/  SHF.R.S32.HI R0, RZ, 0x1f, R7 ;  /* 0x0000001fff007819 */ /* 0x000fc60000011407 */
[----:B------:R-:W-:Y:S02]  /*f9b0*/  IMAD.IADD R3, R11, 0x1, R3 ;  /* 0x000000010b037824 */ /* 0x000fe400078e0203 */
[----:B------:R-:W-:Y:S02]  /*f9c0*/  IMAD R4, R4, UR4, RZ ;  /* 0x0000000404047c24 */ /* 0x000fe4000f8e02ff */
[----:B------:R-:W-:-:S04]  /*f9d0*/  IMAD.WIDE.U32 R2, R9, UR4, R2 ;  /* 0x0000000409027c25 */ /* 0x000fc8000f8e0002 */
[----:B------:R-:W-:Y:S01]  /*f9e0*/  IMAD R4, R9, UR5, R4 ;  /* 0x0000000509047c24 */ /* 0x000fe2000f8e0204 */
[----:B------:R-:W-:Y:S01]  /*f9f0*/  SHF.R.S32.HI R9, RZ, 0x1f, R5 ;  /* 0x0000001fff097819 */ /* 0x000fe20000011405 */
[----:B------:R-:W-:Y:S01]  /*fa00*/  ULDC.64 UR4, c[0x0][0xbc8] ;  /* 0x0002f20000047ab9 */ /* 0x000fe20000000a00 */
[----:B------:R-:W-:Y:S01]  /*fa10*/  IADD3 R2, P0, R5, R2, RZ ;  /* 0x0000000205027210 */ /* 0x000fe20007f1e0ff */
[----:B------:R-:W-:-:S03]  /*fa20*/  IMAD R0, R0, UR4, RZ ;  /* 0x0000000400007c24 */ /* 0x000fc6000f8e02ff */
[----:B------:R-:W-:Y:S01]  /*fa30*/  IADD3.X R3, R9, R3, R4, P0, !PT ;  /* 0x0000000309037210 */ /* 0x000fe200007fe404 */
        /* <DEDUP_REMOVED lines=9> */
.L_x_6153:
[----:B------:R-:W-:-:S08]  /*fad0*/  NOP ;  /* 0x0000000000007918 */ /* 0x000fd00000000000 */
[----:B0-----:R-:W0:-:S00]  /*fae0*/  USETMAXREG.DEALLOC.CTAPOOL 0x28 ;  /* 0x00000028000079c8 */ /* 0x001e0000080e0500 */
[----:B0-----:R-:W-:Y:S01]  /*faf0*/  LOP3.LUT R19, R0, 0x3, RZ, 0xc0, !PT ;  /* 0x0000000300137812 */ /* 0x001fe200078ec0ff */
[----:B------:R-:W0:Y:S05]  /*fb00*/  S2R R32, SR_CTAID.Z ;  /* 0x0000000000207919 */ /* 0x000e2a0000002700 */
[----:B------:R-:W1:Y:S01]  /*fb10*/  S2UR UR6, SR_CTAID.Y ;  /* 0x00000000000679c3 */ /* 0x000e620000002600 */
        /* <DEDUP_REMOVED lines=13> */
.L_x_6197:
[----:B------:R-:W-:Y:S01]  /*fbf0*/  ULDC UR43, c[0x0][0xc50] ;  /* 0x00031400002b7ab9 */ /* 0x000fe20000000800 */
[----:B------:R-:W-:Y:S01]  /*fc00*/  UMOV UR41, UR6 ;  /* 0x0000000600297c82 */ /* 0x000fe20008000000 */
[----:B------:R-:W-:-:S11]  /*fc10*/  UISETP.NE.AND UP0, UPT, UR43, 0x1, UPT ;  /* 0x000000012b00788c */ /* 0x000fd6000bf05270 */
[----:B------:R-:W-:Y:S01]  /*fc20*/  @UP0 ULDC UR4, c[0x0][0xc54] ;  /* 0x0003150000040ab9 */ /* 0x000fe20000000800 */
[----:B------:R-:W-:Y:S01]  /*fc30*/  @UP0 ULDC UR7, c[0x0][0xc58] ;  /* 0x0003160000070ab9 */ /* 0x000fe20000000800 */
[----:B------:R-:W-:-:S04]  /*fc40*/  UIMAD.WIDE.U32 UR4, UR6, UR4, URZ ;  /* 0x00000004060472a5 */ /* 0x000fc8000f8e003f */
[----:B------:R-:W-:-:S12]  /*fc50*/  @UP0 USHF.R.U32.HI UR41, URZ, UR7, UR5 ;  /* 0x000000073f290299 */ /* 0x000fd80008011605 */
.L_x_6198:
        /* <DEDUP_REMOVED lines=31> */
[----:B------:R-:W-:Y:S02]  /*fe50*/  UIMAD.WIDE UR4, UR4, 0x66666667, URZ ;  /* 0x66666667040478a5 */ /* 0x000fe4000f8e023f */
[----:B------:R-:W-:Y:S02]  /*fe60*/  UIMAD.WIDE UR6, UR6, 0x66666667, URZ ;  /* 0x66666667060678a5 */ /* 0x000fe4000f8e023f */
[----:B------:R-:W-:-:S02]  /*fe70*/  USHF.R.U32.HI UR42, URZ, 0x1f, UR5 ;  /* 0x0000001f3f2a7899 */ /* 0x000fc40008011605 */
[----:B------:R-:W-:Y:S02]  /*fe80*/  USHF.R.U32.HI UR44, URZ, 0x1f, UR7 ;  /* 0x0000001f3f2c7899 */ /* 0x000fe40008011607 */
[----:B------:R-:W-:Y:S02]  /*fe90*/  ULEA.HI.SX32 UR42, UR5, UR42, 0x1a ;  /* 0x0000002a052a7291 */ /* 0x000fe4000f8fd23f */
[----:B------:R-:W-:-:S04]  /*fea0*/  ULEA.HI.SX32 UR44, UR7, UR44, 0x1a ;  /* 0x0000002c072c7291 */ /* 0x000fc8000f8fd23f */
        /* <DEDUP_REMOVED lines=43> */
.L_x_6200:
        /* <DEDUP_REMOVED lines=34> */
.L_x_6201:
        /* <DEDUP_REMOVED lines=20> */
.L_x_6202:
        /* <DEDUP_REMOVED lines=20> */
.L_x_6203:
        /* <DEDUP_REMOVED lines=18> */
.L_x_6204:
        /* <DEDUP_REMOVED lines=13> */
.L_x_6259:
[----:B------:R-:W2:Y:S01]  /*107f0*/  LDL R0, [R1+0x10] ;  /* 0x0000100001007983 */ /* 0x000ea20000100800 */
[----:B------:R-:W-:Y:S01]  /*10800*/  UMOV UR4, 0xa0 ;  /* 0x000000a000047882 */ /* 0x000fe20000000000 */
[----:B------:R-:W-:Y:S01]  /*10810*/  ISETP.NE.AND P3, PT, R20, 0x1, PT ;  /* 0x000000011400780c */ /* 0x000fe20003f65270 */
[----:B------:R-:W-:Y:S01]  /*10820*/  UIMAD UR4, UR50, UR4, -0xa0 ;  /* 0xffffff60320474a4 */ /* 0x000fe2000f8e0204 */
[----:B------:R-:W-:Y:S02]  /*10830*/  LOP3.LUT R29, R31, 0x60, R8, 0xf8, !PT ;  /* 0x000000601f1d7812 */ /* 0x000fe400078ef808 */
[----:B-----5:R-:W-:Y:S02]  /*10840*/  SHF.R.S32.HI R21, RZ, 0x1f, R33 ;  /* 0x0000001fff157819 */ /* 0x020fe40000011421 */
[C---:B------:R-:W-:Y:S01]  /*10850*/  LOP3.LUT R14, R29.reuse, 0x80, RZ, 0xfc, !PT ;  /* 0x000000801d0e7812 */ /* 0x040fe200078efcff */
[----:B------:R-:W-:Y:S01]  /*10860*/  VIADD R9, R29, UR4 ;  /* 0x000000041d097c36 */ /* 0x000fe20008000000 */
[----:B------:R-:W-:Y:S01]  /*10870*/  LOP3.LUT R19, R19, 0xffffffdf, RZ, 0xc0, !PT ;  /* 0xffffffdf13137812 */ /* 0x000fe200078ec0ff */
[----:B------:R1:W-:Y:S02]  /*10880*/  STL [R1+0x4], R21 ;  /* 0x0000041501007387 */ /* 0x0003e40000100800 */
[----:B------:R-:W-:Y:S01]  /*10890*/  VIADD R13, R14, UR4 ;  /* 0x000000040e0d7c36 */ /* 0x000fe20008000000 */
[C---:B------:R-:W-:Y:S01]  /*108a0*/  ISETP.GE.AND P1, PT, R9.reuse, UR38, PT ;  /* 0x0000002609007c0c */ /* 0x040fe2000bf26270 */
[----:B0-----:R-:W0:Y:S01]  /*108b0*/  @P3 LDC R3, c[0x0][0x438] ;  /* 0x00010e00ff033b82 */ /* 0x001e220000000800 */
[----:B------:R-:W-:Y:S01]  /*108c0*/  IMAD.IADD R9, R9, 0x1, R22 ;  /* 0x0000000109097824 */ /* 0x000fe200078e0216 */
[----:B------:R-:W-:Y:S01]  /*108d0*/  @P3 LOP3.LUT R19, R19, 0x20, RZ, 0xfc, !PT ;  /* 0x0000002013133812 */ /* 0x000fe200078efcff */
[----:B------:R1:W-:Y:S01]  /*108e0*/  STL [R1+0x8], R14 ;  /* 0x0000080e01007387 */ /* 0x0003e20000100800 */
[----:B------:R-:W-:Y:S01]  /*108f0*/  ISETP.GE.AND P0, PT, R13, UR38, PT ;  /* 0x000000260d007c0c */ /* 0x000fe2000bf06270 */
[----:B------:R-:W-:-:S02]  /*10900*/  IMAD.MOV.U32 R12, RZ, RZ, R9 ;  /* 0x000000ffff0c7224 */ /* 0x000fc400078e0009 */
[----:B------:R-:W-:Y:S01]  /*10910*/  IMAD.IADD R13, R13, 0x1, R22 ;  /* 0x000000010d0d7824 */ /* 0x000fe200078e0216 */
[----:B------:R-:W3:Y:S01]  /*10920*/  @P3 LDC R6, c[0x0][0x434] ;  /* 0x00010d00ff063b82 */ /* 0x000ee20000000800 */
[----:B------:R-:W-:Y:S02]  /*10930*/  ISETP.GT.U32.OR P0, PT, R14, 0x9f, P0 ;  /* 0x0000009f0e00780c */ /* 0x000fe40000704470 */
[----:B------:R-:W-:-:S05]  /*10940*/  IMAD.MOV.U32 R15, RZ, RZ, R13 ;  /* 0x000000ffff0f7224 */ /* 0x000fca00078e000d */
[----:B------:R-:W4:Y:S08]  /*10950*/  @!P1 LDC.64 R4, c[0x0][0x428] ;  /* 0x00010a00ff049b82 */ /* 0x000f300000000a00 */
[----:B------:R-:W1:Y:S08]  /*10960*/  @P3 LDC R17, c[0x0][0x438] ;  /* 0x00010e00ff113b82 */ /* 0x000e700000000800 */
[----:B------:R-:W1:Y:S01]  /*10970*/  @!P0 LDC.64 R10, c[0x0][0x428] ;  /* 0x00010a00ff0a8b82 */ /* 0x000e620000000a00 */
[----:B------:R-:W-:Y:S01]  /*10980*/  LOP3.LUT R19, R19, 0xfffffff7, RZ, 0xc0, !PT ;  /* 0xfffffff713137812 */ /* 0x000fe200078ec0ff */
[----:B------:R-:W-:Y:S01]  /*10990*/  IMAD.U32 R36, RZ, RZ, UR41 ;  /* 0x00000029ff247e24 */ /* 0x000fe2000f8e00ff */
[----:B------:R-:W-:-:S04]  /*109a0*/  LOP3.LUT R35, R8, 0x60, RZ, 0xc0, !PT ;  /* 0x0000006008237812 */ /* 0x000fc800078ec0ff */
[----:B------:R-:W-:Y:S02]  /*109b0*/  SHF.R.S32.HI R36, RZ, 0x1f, R36 ;  /* 0x0000001fff247819 */ /* 0x000fe40000011424 */
[----:B--2---:R-:W-:Y:S02]  /*109c0*/  R2UR UR5, R0 ;  /* 0x00000000000572ca */ /* 0x004fe400000e0000 */
[----:B------:R-:W2:Y:S02]  /*109d0*/  @P3 LDC R0, c[0x0][0x434] ;  /* 0x00010d00ff003b82 */ /* 0x000ea40000000800 */
[----:B--2---:R-:W-:-:S05]  /*109e0*/  @P3 IMAD.HI.U32 R0, R9, R0, RZ ;  /* 0x0000000009003227 */ /* 0x004fca00078e00ff */
[----:B0-----:R-:W-:Y:S01]  /*109f0*/  @P3 SHF.R.U32.HI R12, RZ, R3, R0 ;  /* 0x00000003ff0c3219 */ /* 0x001fe20000011600 */
[----:B----4-:R-:W-:-:S03]  /*10a00*/  @!P1 IMAD R0, R21, R4, RZ ;  /* 0x0000000415009224 */ /* 0x010fc600078e02ff */
[--C-:B------:R-:W-:Y:S01]  /*10a10*/  @!P1 SHF.R.S32.HI R3, RZ, 0x1f, R12.reuse ;  /* 0x0000001fff039819 */ /* 0x100fe2000001140c */
[----:B------:R-:W-:Y:S02]  /*10a20*/  @!P1 IMAD.MOV.U32 R2, RZ, RZ, R12 ;  /* 0x000000ffff029224 */ /* 0x000fe400078e000c */
[C---:B------:R-:W-:Y:S02]  /*10a30*/  @!P1 IMAD R7, R33.reuse, R5, R0 ;  /* 0x0000000521079224 */ /* 0x040fe400078e0200 */
[----:B------:R-:W-:Y:S02]  /*10a40*/  @!P1 IMAD.WIDE.U32 R2, R33, R4, R2 ;  /* 0x0000000421029225 */ /* 0x000fe400078e0002 */
[----:B------:R-:W0:Y:S02]  /*10a50*/  @!P1 LDC.64 R4, c[0x0][0x418] ;  /* 0x00010600ff049b82 */ /* 0x000e240000000a00 */
[----:B------:R-:W-:Y:S01]  /*10a60*/  @!P1 IMAD.IADD R0, R3, 0x1, R7 ;  /* 0x0000000103009824 */ /* 0x000fe200078e0207 */
[----:B0-----:R-:W-:-:S04]  /*10a70*/  @!P1 LEA R4, P2, R2, R4, 0x2 ;  /* 0x0000000402049211 */ /* 0x001fc800078410ff */
[----:B------:R-:W-:Y:S01]  /*10a80*/  @!P1 LEA.HI.X R5, R2, R5, R0, 0x2, P2 ;  /* 0x0000000502059211 */ /* 0x000fe200010f1400 */
[----:B---3--:R-:W-:Y:S02]  /*10a90*/  @P3 IMAD.HI.U32 R0, R13, R6, RZ ;  /* 0x000000060d003227 */ /* 0x008fe400078e00ff */
[----:B------:R-:W0:Y:S03]  /*10aa0*/  @!P0 LDC.64 R6, c[0x0][0x418] ;  /* 0x00010600ff068b82 */ /* 0x000e260000000a00 */
[----:B-1----:R-:W-:Y:S01]  /*10ab0*/  @P3 SHF.R.U32.HI R15, RZ, R17, R0 ;  /* 0x00000011ff0f3219 */ /* 0x002fe20000011600 */
[----:B------:R-:W-:-:S03]  /*10ac0*/  @!P0 IMAD R0, R21, R10, RZ ;  /* 0x0000000a15008224 */ /* 0x000fc600078e02ff */
[--C-:B------:R-:W-:Y:S01]  /*10ad0*/  @!P0 SHF.R.S32.HI R3, RZ, 0x1f, R15.reuse ;  /* 0x0000001fff038819 */ /* 0x100fe2000001140f */
[----:B------:R-:W-:Y:S02]  /*10ae0*/  @!P0 IMAD.MOV.U32 R2, RZ, RZ, R15 ;  /* 0x000000ffff028224 */ /* 0x000fe400078e000f */
[C---:B------:R-:W-:Y:S02]  /*10af0*/  @!P0 IMAD R11, R33.reuse, R11, R0 ;  /* 0x0000000b210b8224 */ /* 0x040fe400078e0200 */
[----:B------:R-:W-:-:S04]  /*10b00*/  @!P0 IMAD.WIDE.U32 R2, R33, R10, R2 ;  /* 0x0000000a21028225 */ /* 0x000fc800078e0002 */
[----:B------:R-:W-:Y:S02]  /*10b10*/  @!P0 IMAD.IADD R0, R11, 0x1, R3 ;  /* 0x000000010b008824 */ /* 0x000fe400078e0203 */
[----:B------:R-:W-:Y:S01]  /*10b20*/  IMAD.SHL.U32 R17, R23, 0x40, RZ ;  /* 0x0000004017117824 */ /* 0x000fe200078e00ff */
[----:B0-----:R-:W-:-:S04]  /*10b30*/  @!P0 LEA R6, P2, R2, R6, 0x2 ;  /* 0x0000000602068211 */ /* 0x001fc800078410ff */
[----:B------:R-:W-:Y:S02]  /*10b40*/  LOP3.LUT R3, R17, 0x180, RZ, 0xc0, !PT ;  /* 0x0000018011037812 */ /* 0x000fe400078ec0ff */
[----:B------:R-:W-:Y:S01]  /*10b50*/  @!P0 LEA.HI.X R7, R2, R7, R0, 0x2, P2 ;  /* 0x0000000702078211 */ /* 0x000fe200010f1400 */
[----:B------:R-:W-:Y:S01]  /*10b60*/  IMAD.MOV.U32 R0, RZ, RZ, RZ ;  /* 0x000000ffff007224 */ /* 0x000fe200078e00ff */
[----:B------:R-:W-:-:S04]  /*10b70*/  SHF.R.U32.HI R2, RZ, 0x1, R23 ;  /* 0x00000001ff027819 */ /* 0x000fc80000011617 */
[----:B------:R-:W-:Y:S01]  /*10b80*/  LOP3.LUT R2, R3, 0x30, R2, 0xf8, !PT ;  /* 0x0000003003027812 */ /* 0x000fe200078ef802 */
[----:B------:R-:W-:Y:S01]  /*10b90*/  IMAD.SHL.U32 R3, R23, 0x8, RZ ;  /* 0x0000000817037824 */ /* 0x000fe200078e00ff */
[----:B------:R0:W5:Y:S04]  /*10ba0*/  @!P1 LDG.E R0, desc[UR36][R4.64] ;  /* 0x0000002404009981 */ /* 0x000168000c1e1900 */
[----:B------:R-:W-:Y:S01]  /*10bb0*/  LOP3.LUT R2, R2, 0x30, R3, 0x78, !PT ;  /* 0x0000003002027812 */ /* 0x000fe200078e7803 */
[----:B------:R-:W-:Y:S02]  /*10bc0*/  IMAD.SHL.U32 R3, R18, 0x10, RZ ;  /* 0x0000001012037824 */ /* 0x000fe400078e00ff */
[----:B0-----:R-:W-:Y:S01]  /*10bd0*/  IMAD.MOV.U32 R4, RZ, RZ, RZ ;  /* 0x000000ffff047224 */ /* 0x001fe200078e00ff */
[----:B------:R-:W-:-:S02]  /*10be0*/  LOP3.LUT R17, R2, 0x640, R17, 0xf8, !PT ;  /* 0x0000064002117812 */ /* 0x000fc400078ef811 */
[----:B------:R-:W-:Y:S01]  /*10bf0*/  LOP3.LUT R2, R8, 0x80, RZ, 0xc0, !PT ;  /* 0x0000008008027812 */ /* 0x000fe200078ec0ff */
[----:B------:R-:W-:Y:S02]  /*10c00*/  IMAD.MOV R10, RZ, RZ, -R12 ;  /* 0x000000ffff0a7224 */ /* 0x000fe400078e0a0c */
[----:B------:R0:W5:Y:S01]  /*10c10*/  @!P0 LDG.E R4, desc[UR36][R6.64] ;  /* 0x0000002406048981 */ /* 0x000162000c1e1900 */
[----:B------:R-:W-:Y:S01]  /*10c20*/  LOP3.LUT R2, R2, 0x10, R23, 0xf8, !PT ;  /* 0x0000001002027812 */ /* 0x000fe200078ef817 */
[----:B------:R-:W-:Y:S01]  /*10c30*/  IMAD R5, R20, R10, R9 ;  /* 0x0000000a14057224 */ /* 0x000fe200078e0209 */
[----:B------:R-:W-:Y:S01]  /*10c40*/  LOP3.LUT R3, R3, 0x600, RZ, 0xc0, !PT ;  /* 0x0000060003037812 */ /* 0x000fe200078ec0ff */
[----:B------:R-:W1:Y:S01]  /*10c50*/  LDC R9, c[0x0][0x2f4] ;  /* 0x0000bd00ff097b82 */ /* 0x000e620000000800 */
[----:B------:R-:W-:Y:S01]  /*10c60*/  ISETP.GT.U32.AND P0, PT, R14, 0x9f, PT ;  /* 0x0000009f0e00780c */ /* 0x000fe20003f04070 */
[----:B------:R-:W-:Y:S01]  /*10c70*/  ULOP3.LUT UR4, UR5, 0x2, URZ, 0xfc, !UPT ;  /* 0x0000000205047892 */ /* 0x000fe2000f8efc3f */
[----:B------:R-:W-:-:S02]  /*10c80*/  IMAD.MOV R12, RZ, RZ, -R15 ;  /* 0x000000ffff0c7224 */ /* 0x000fc400078e0a0f */
[----:B0-----:R-:W-:Y:S02]  /*10c90*/  IMAD.SHL.U32 R7, R23, 0x4, RZ ;  /* 0x0000000417077824 */ /* 0x001fe400078e00ff */
[----:B------:R-:W-:-:S03]  /*10ca0*/  IMAD R6, R20, R12, R13 ;  /* 0x0000000c14067224 */ /* 0x000fc600078e020d */
[----:B------:R-:W-:Y:S02]  /*10cb0*/  LOP3.LUT R2, R2, 0x10, R7, 0x78, !PT ;  /* 0x0000001002027812 */ /* 0x000fe400078e7807 */
[--C-:B------:R-:W-:Y:S02]  /*10cc0*/  LOP3.LUT R7, R3, 0x60, R8.reuse, 0xf8, !PT ;  /* 0x0000006003077812 */ /* 0x100fe400078ef808 */
[----:B------:R-:W-:Y:S02]  /*10cd0*/  @P0 LOP3.LUT R19, R19, 0x8, RZ, 0xfc, !PT ;  /* 0x0000000813130812 */ /* 0x000fe400078efcff */
[----:B------:R-:W-:Y:S02]  /*10ce0*/  LOP3.LUT R7, R7, 0x100, R8, 0xf8, !PT ;  /* 0x0000010007077812 */ /* 0x000fe400078ef808 */
[----:B------:R-:W-:Y:S02]  /*10cf0*/  LOP3.LUT R19, R19, 0xffffffef, RZ, 0xc0, !PT ;  /* 0xffffffef13137812 */ /* 0x000fe400078ec0ff */
[----:B------:R-:W-:Y:S01]  /*10d00*/  LOP3.LUT R18, R7, R2, RZ, 0xfc, !PT ;  /* 0x0000000207127212 */ /* 0x000fe200078efcff */
[----:B------:R-:W-:-:S02]  /*10d10*/  IMAD.U32 R2, RZ, RZ, UR4 ;  /* 0x00000004ff027e24 */ /* 0x000fc4000f8e00ff */
[----:B------:R-:W-:-:S03]  /*10d20*/  IMAD.U32 R7, RZ, RZ, UR50 ;  /* 0x00000032ff077e24 */ /* 0x000fc6000f8e00ff */
[----:B------:R-:W-:Y:S01]  /*10d30*/  ISETP.NE.AND P0, PT, R2, 0x3, PT ;  /* 0x000000030200780c */ /* 0x000fe20003f05270 */
[----:B------:R-:W-:Y:S01]  /*10d40*/  IMAD.SHL.U32 R2, R23, 0x10, RZ ;  /* 0x0000001017027824 */ /* 0x000fe200078e00ff */
[----:B------:R-:W-:Y:S01]  /*10d50*/  SHF.R.U32.HI R23, RZ, 0x3, R23 ;  /* 0x00000003ff177819 */ /* 0x000fe20000011617 */
[----:B------:R-:W-:-:S03]  /*10d60*/  VIADD R7, R7, 0xffffffff ;  /* 0xffffffff07077836 */ /* 0x000fc60000000000 */
[----:B------:R-:W-:-:S04]  /*10d70*/  LOP3.LUT R37, R2, 0x30, RZ, 0xc0, !PT ;  /* 0x0000003002257812 */ /* 0x000fc800078ec0ff */
[CC--:B-1----:R-:W-:Y:S02]  /*10d80*/  ISETP.GE.AND P3, PT, R37.reuse, R9.reuse, PT ;  /* 0x000000092500720c */ /* 0x0c2fe40003f66270 */
[----:B------:R-:W-:Y:S02]  /*10d90*/  LOP3.LUT R28, R37, 0x40, RZ, 0xfc, !PT ;  /* 0x00000040251c7812 */ /* 0x000fe400078efcff */
[----:B------:R-:W-:Y:S02]  /*10da0*/  @P0 LOP3.LUT R19, R19, 0x10, RZ, 0xfc, !PT ;  /* 0x0000001013130812 */ /* 0x000fe400078efcff */
[----:B------:R-:W-:Y:S02]  /*10db0*/  ISETP.GE.AND P2, PT, R28, R9, PT ;  /* 0x000000091c00720c */ /* 0x000fe40003f46270 */
[----:B------:R-:W-:Y:S02]  /*10dc0*/  LOP3.LUT R19, R19, 0xfffffffb, RZ, 0xc0, !PT ;  /* 0xfffffffb13137812 */ /* 0x000fe400078ec0ff */
[----:B------:R-:W-:-:S03]  /*10dd0*/  LOP3.LUT R27, R37, 0x80, RZ, 0xfc, !PT ;  /* 0x00000080251b7812 */ /* 0x000fc600078efcff */
[----:B------:R-:W-:Y:S02]  /*10de0*/  @P3 LOP3.LUT R19, R19, 0x4, RZ, 0xfc, !PT ;  /* 0x0000000413133812 */ /* 0x000fe400078efcff */
[----:B------:R-:W-:Y:S02]  /*10df0*/  ISETP.GE.AND P1, PT, R27, R9, PT ;  /* 0x000000091b00720c */ /* 0x000fe40003f26270 */
[----:B------:R-:W-:-:S04]  /*10e00*/  LOP3.LUT R19, R19, 0xfffffffd, RZ, 0xc0, !PT ;  /* 0xfffffffd13137812 */ /* 0x000fc800078ec0ff */
[----:B------:R-:W-:-:S04]  /*10e10*/  @P2 LOP3.LUT R19, R19, 0x2, RZ, 0xfc, !PT ;  /* 0x0000000213132812 */ /* 0x000fc800078efcff */
[----:B------:R-:W-:-:S04]  /*10e20*/  LOP3.LUT R19, R19, 0xfffffffe, RZ, 0xc0, !PT ;  /* 0xfffffffe13137812 */ /* 0x000fc800078ec0ff */
[----:B------:R-:W-:Y:S01]  /*10e30*/  @P1 LOP3.LUT R19, R19, 0x1, RZ, 0xfc, !PT ;  /* 0x0000000113131812 */ /* 0x000fe200078efcff */
[----:B------:R-:W-:Y:S06]  /*10e40*/  @!P0 BRA `(.L_x_6206) ;  /* 0x0000000000048947 */ /* 0x000fec0003800000 */
[----:B------:R-:W-:Y:S01]  /*10e50*/  BPT.TRAP 0x1 ;  /* 0x000000040000795c */ /* 0x000fe20000300000 */
.L_x_6206:
        /* <DEDUP_REMOVED lines=13> */
.L_x_6260:
[----:B------:R-:W-:Y:S01]  /*10f30*/  ULDC.64 UR4, c[0x0][0x328] ;  /* 0x0000ca0000047ab9 */ /* 0x000fe20000000a00 */
[----:B-----5:R-:W-:Y:S01]  /*10f40*/  SHF.R.S32.HI R24, RZ, 0x1f, R0 ;  /* 0x0000001fff187819 */ /* 0x020fe20000011400 */
[----:B------:R-:W-:Y:S01]  /*10f50*/  IMAD R2, R21, UR4, RZ ;  /* 0x0000000415027c24 */ /* 0x000fe2000f8e02ff */
[----:B------:R-:W-:Y:S01]  /*10f60*/  SHF.R.S32.HI R26, RZ, 0x1f, R6 ;  /* 0x0000001fff1a7819 */ /* 0x000fe20000011406 */
[----:B------:R-:W-:Y:S01]  /*10f70*/  ULDC.64 UR6, c[0x0][0x338] ;  /* 0x0000ce0000067ab9 */ /* 0x000fe20000000a00 */
[----:B------:R-:W-:Y:S01]  /*10f80*/  SHF.R.S32.HI R25, RZ, 0x1f, R4 ;  /* 0x0000001fff197819 */ /* 0x000fe20000011404 */
[----:B------:R-:W-:Y:S01]  /*10f90*/  IMAD R9, R5, UR5, R2 ;  /* 0x0000000505097c24 */ /* 0x000fe2000f8e0202 */
[----:B------:R-:W-:Y:S01]  /*10fa0*/  LOP3.LUT R19, R19, 0xffffffbf, RZ, 0xc0, !PT ;  /* 0xffffffbf13137812 */ /* 0x000fe200078ec0ff */
[----:B------:R-:W-:-:S04]  /*10fb0*/  IMAD.WIDE.U32 R2, R5, UR4, RZ ;  /* 0x0000000405027c25 */ /* 0x000fc8000f8e00ff */
[----:B------:R-:W-:Y:S02]  /*10fc0*/  IMAD.IADD R3, R3, 0x1, R9 ;  /* 0x0000000103037824 */ /* 0x000fe400078e0209 */
[----:B------:R-:W-:Y:S02]  /*10fd0*/  IMAD R9, R24, UR6, RZ ;  /* 0x0000000618097c24 */ /* 0x000fe4000f8e02ff */
[----:B------:R-:W-:Y:S02]  /*10fe0*/  IMAD R11, R26, UR4, RZ ;  /* 0x000000041a0b7c24 */ /* 0x000fe4000f8e02ff */
[C---:B------:R-:W-:Y:S02]  /*10ff0*/  IMAD R10, R0.reuse, UR7, R9 ;  /* 0x00000007000a7c24 */ /* 0x040fe4000f8e0209 */
[----:B------:R-:W-:-:S04]  /*11000*/  IMAD.WIDE.U32 R8, R0, UR6, R2 ;  /* 0x0000000600087c25 */ /* 0x000fc8000f8e0002 */
[C---:B------:R-:W-:Y:S02]  /*11010*/  IMAD R11, R6.reuse, UR5, R11 ;  /* 0x00000005060b7c24 */ /* 0x040fe4000f8e020b */
[----:B------:R-:W-:Y:S01]  /*11020*/  IMAD.WIDE.U32 R2, R6, UR4, RZ ;  /* 0x0000000406027c25 */ /* 0x000fe2000f8e00ff */
[----:B------:R-:W-:-:S03]  /*11030*/  ULDC.64 UR4, c[0x0][0x330] ;  /* 0x0000cc0000047ab9 */ /* 0x000fc60000000a00 */
[----:B------:R-:W-:Y:S02]  /*11040*/  IMAD.IADD R3, R3, 0x1, R11 ;  /* 0x0000000103037824 */ /* 0x000fe400078e020b */
        /* <DEDUP_REMOVED lines=26> */
[----:B------:R-:W-:Y:S02]  /*111f0*/  ISETP.GE.AND P6, PT, R7, 0x81, PT ;  /* 0x000000810700780c */ /* 0x000fe40003fc6270 */
        /* <DEDUP_REMOVED lines=51> */
.L_x_6272:
        /* <DEDUP_REMOVED lines=15> */
[----:B------:R-:W-:-:S13]  /*11620*/  LOP3.LUT P6, RZ, R19, 0x10, RZ, 0xc0, !PT ;  /* 0x0000001013ff7812 */ /* 0x000fda00078cc0ff */
[----:B-1----:R-:W-:Y:S05]  /*11630*/  @!P6 BRA `(.L_x_6209) ;  /* 0x000000000004e947 */ /* 0x002fea0003800000 */
[----:B------:R-:W-:Y:S01]  /*11640*/  BPT.TRAP 0x1 ;  /* 0x000000040000795c */ /* 0x000fe20000300000 */
.L_x_6209:
[----:B------:R-:W-:Y:S01]  /*11650*/  SYNCS.ARRIVE.TRANS64.A1T0 RZ, [UR45+0x33470], RZ ;  /* 0x033470ffffff79a7 */ /* 0x000fe2000810002d */
[----:B------:R-:W-:Y:S05]  /*11660*/  @!P6 BRA `(.L_x_6210) ;  /* 0x000000000004e947 */ /* 0x000fea0003800000 */
[----:B------:R-:W-:Y:S01]  /*11670*/  BPT.TRAP 0x1 ;  /* 0x000000040000795c */ /* 0x000fe20000300000 */
.L_x_6210:
[----:B------:R-:W1:Y:S02]  /*11680*/  SYNCS.PHASECHK.TRANS64.TRYWAIT P0, [UR45+0x33440], R34 ;  /* 0x03344022ff0075a7 */ /* 0x000e64000800016d */
[----:B-1----:R-:W-:Y:S05]  /*11690*/  @!P0 BRA `(.L_x_6211) ;  /* 0x0000004400508947 */ /* 0x002fea0003800000 */
.L_x_6273:
        /* <DEDUP_REMOVED lines=20> */
[----:B------:R-:W-:-:S03]  /*117e0*/  IMAD R25, R4, UR11, R25 ;  /* 0x0000000b04197c24 */ /* 0x000fc6000f8e0219 */
[----:B------:R-:W-:Y:S01]  /*117f0*/  IADD3.X R5, R8, UR4, R3, P0, !PT ;  /* 0x0000000408057c10 */ /* 0x000fe200087fe403 */
[----:B------:R-:W-:-:S04]  /*11800*/  IMAD R3, R26, UR8, RZ ;  /* 0x000000081a037c24 */ /* 0x000fc8000f8e02ff */
[C---:B------:R-:W-:Y:S02]  /*11810*/  IMAD R9, R6.reuse, UR9, R3 ;  /* 0x0000000906097c24 */ /* 0x040fe4000f8e0203 */
[----:B------:R-:W-:-:S04]  /*11820*/  IMAD.WIDE.U32 R2, R6, UR8, RZ ;  /* 0x0000000806027c25 */ /* 0x000fc8000f8e00ff */
[----:B------:R-:W-:Y:S02]  /*11830*/  IMAD.IADD R3, R3, 0x1, R9 ;  /* 0x0000000103037824 */ /* 0x000fe400078e0209 */
        /* <DEDUP_REMOVED lines=51> */
.L_x_6285:
        /* <DEDUP_REMOVED lines=15> */
.L_x_6214:
[----:B------:R-:W-:Y:S05]  /*11c60*/  BSYNC B0 ;  /* 0x0000000000007941 */ /* 0x000fea0003800000 */
.L_x_6213:
[----:B------:R-:W-:Y:S01]  /*11c70*/  NOP ;  /* 0x0000000000007918 */ /* 0x000fe20000000000 */
[----:B------:R-:W-:Y:S01]  /*11c80*/  SYNCS.ARRIVE.TRANS64.RED.A0T1 RZ, [UR45+0x33430], RZ ;  /* 0x033430ffffff79a7 */ /* 0x000fe2000820042d */
[----:B------:R-:W-:Y:S01]  /*11c90*/  ARRIVES.LDGSTSBAR.64.TRANSCNT [UR45+0x33430] ;  /* 0x03343000ff0079b0 */ /* 0x000fe20008000aad */
[----:B------:R-:W-:Y:S01]  /*11ca0*/  NOP ;  /* 0x0000000000007918 */ /* 0x000fe20000000000 */
[----:B------:R-:W-:-:S13]  /*11cb0*/  LOP3.LUT P0, RZ, R19, 0x10, RZ, 0xc0, !PT ;  /* 0x0000001013ff7812 */ /* 0x000fda000780c0ff */
[----:B------:R-:W-:Y:S05]  /*11cc0*/  @!P0 BRA `(.L_x_6215) ;  /* 0x0000000000048947 */ /* 0x000fea0003800000 */
[----:B------:R-:W-:Y:S01]  /*11cd0*/  BPT.TRAP 0x1 ;  /* 0x000000040000795c */ /* 0x000fe20000300000 */
.L_x_6215:
        /* <DEDUP_REMOVED lines=14> */
[----:B--2-4-:R-:W-:Y:S01]  /*11dc0*/  MOV R2, 0x0 ;  /* 0x0000000000027802 */ /* 0x014fe20000000f00 */
        /* <DEDUP_REMOVED lines=15> */
.L_x_6216:
[----:B------:R-:W-:Y:S01]  /*11ec0*/  UISETP.NE.AND UP0, UPT, UR48, URZ, UPT ;  /* 0x0000003f3000728c */ /* 0x000fe2000bf05270 */
[----:B------:R-:W-:Y:S01]  /*11ed0*/  IMAD.U32 R0, RZ, RZ, UR47 ;  /* 0x0000002fff007e24 */ /* 0x000fe2000f8e00ff */
[----:B------:R-:W-:Y:S01]  /*11ee0*/  ULDC.64 UR4, c[0x0][0x2e0] ;  /* 0x0000b80000047ab9 */ /* 0x000fe20000000a00 */
[----:B--2---:R-:W-:Y:S02]  /*11ef0*/  IMAD.U32 R4, RZ, RZ, UR38 ;  /* 0x00000026ff047e24 */ /* 0x004fe4000f8e00ff */
[----:B------:R-:W-:Y:S01]  /*11f00*/  IMAD R29, R0, 0x80, R29 ;  /* 0x00000080001d7824 */ /* 0x000fe200078e021d */
[----:B------:R-:W-:Y:S01]  /*11f10*/  PLOP3.LUT P0, PT, PT, PT, UP0, 0x80, 0x0 ;  /* 0x000000000000781c */ /* 0x000fe20003f0f008 */
[----:B----4-:R-:W-:Y:S01]  /*11f20*/  IMAD.U32 R3, RZ, RZ, UR46 ;  /* 0x0000002eff037e24 */ /* 0x010fe2000f8e00ff */
[----:B------:R-:W2:Y:S01]  /*11f30*/  LDC R0, c[0x0][0x448] ;  /* 0x00011200ff007b82 */ /* 0x000ea20000000800 */
[----:B------:R-:W-:Y:S02]  /*11f40*/  IMAD.MOV.U32 R2, RZ, RZ, R4 ;  /* 0x000000ffff027224 */ /* 0x000fe400078e0004 */
[----:B------:R-:W-:Y:S01]  /*11f50*/  @UP0 ULDC UR6, c[0x0][0x44c] ;  /* 0x0001130000060ab9 */ /* 0x000fe20000000800 */
[----:B------:R-:W-:-:S02]  /*11f60*/  IMAD R7, R24, UR4, RZ ;  /* 0x0000000418077c24 */ /* 0x000fc4000f8e02ff */
[----:B------:R-:W-:Y:S01]  /*11f70*/  IMAD.WIDE.U32 R2, R32, UR4, R2 ;  /* 0x0000000420027c25 */ /* 0x000fe2000f8e0002 */
[----:B------:R-:W-:-:S03]  /*11f80*/  @UP0 ULDC UR4, c[0x0][0x450] ;  /* 0x0001140000040ab9 */ /* 0x000fc60000000800 */
[----:B------:R-:W-:Y:S02]  /*11f90*/  IMAD.U32 R5, RZ, RZ, UR39 ;  /* 0x00000027ff057e24 */ /* 0x000fe4000f8e00ff */
[----:B------:R-:W-:Y:S01]  /*11fa0*/  @P0 IMAD.HI.U32 R6, R29, UR6, RZ ;  /* 0x000000061d060c27 */ /* 0x000fe2000f8e00ff */
[----:B------:R-:W-:-:S03]  /*11fb0*/  PLOP3.LUT P0, PT, PT, PT, UP0, 0x80, 0x0 ;  /* 0x000000000000781c */ /* 0x000fc60003f0f008 */
[----:B------:R-:W-:Y:S02]  /*11fc0*/  IMAD.MOV.U32 R5, RZ, RZ, R29 ;  /* 0x000000ffff057224 */ /* 0x000fe400078e001d */
[----:B------:R-:W-:-:S04]  /*11fd0*/  IMAD R7, R32, UR5, R7 ;  /* 0x0000000520077c24 */ /* 0x000fc8000f8e0207 */
[----:B------:R-:W-:-:S04]  /*11fe0*/  IMAD.IADD R3, R3, 0x1, R7 ;  /* 0x0000000103037824 */ /* 0x000fc800078e0207 */
        /* <DEDUP_REMOVED lines=24> */
[----:B------:R-:W-:Y:S01]  /*12170*/  IMAD.U32 R6, RZ, RZ, UR47 ;  /* 0x0000002fff067e24 */ /* 0x000fe2000f8e00ff */
[----:B------:R-:W-:Y:S02]  /*12180*/  ULDC UR4, c[0x0][0x288] ;  /* 0x0000a20000047ab9 */ /* 0x000fe40000000800 */
[----:B------:R-:W3:Y:S01]  /*12190*/  SHFL.IDX PT, R2, R5, RZ, 0x1c1f ;  /* 0x001c1fff05027589 */ /* 0x000ee200000e0000 */
[----:B------:R-:W-:Y:S02]  /*121a0*/  IMAD R7, R0, UR4, RZ ;  /* 0x0000000400077c24 */ /* 0x000fe4000f8e02ff */
[----:B------:R-:W-:Y:S02]  /*121b0*/  IMAD R0, R6, 0x80, R31 ;  /* 0x0000008006007824 */ /* 0x000fe400078e021f */
[----:B------:R-:W-:Y:S02]  /*121c0*/  SHFL.IDX PT, R6, R5, 0x1, 0x1c1f ;  /* 0x003c1f0005067f89 */ /* 0x000fe400000e0000 */
[C---:B------:R-:W-:Y:S01]  /*121d0*/  VIADD R8, R0.reuse, 0x20 ;  /* 0x0000002000087836 */ /* 0x040fe20000000000 */
        /* <DEDUP_REMOVED lines=12> */
[----:B---3--:R-:W-:Y:S01]  /*122a0*/  @!P0 IMAD.MOV.U32 R2, RZ, RZ, R14 ;  /* 0x000000ffff028224 */ /* 0x008fe200078e000e */
[----:B------:R-:W-:Y:S01]  /*122b0*/  SHFL.IDX PT, R6, R5, 0x2, 0x1c1f ;  /* 0x005c1f0005067f89 */ /* 0x000fe200000e0000 */
[----:B------:R-:W-:-:S03]  /*122c0*/  @!P0 IMAD.MOV.U32 R3, RZ, RZ, R9 ;  /* 0x000000ffff038224 */ /* 0x000fc600078e0009 */
        /* <DEDUP_REMOVED lines=14> */
.L_x_6294:
        /* <DEDUP_REMOVED lines=12> */
.L_x_6219:
[----:B------:R-:W-:Y:S05]  /*12470*/  BSYNC B0 ;  /* 0x0000000000007941 */ /* 0x000fea0003800000 */
.L_x_6218:
        /* <DEDUP_REMOVED lines=9> */
.L_x_6295:
[----:B------:R-:W-:Y:S01]  /*12510*/  UIADD3 UR4, UR50, -0x2, URZ ;  /* 0xfffffffe32047890 */ /* 0x000fe2000fffe03f */
[----:B------:R-:W-:-:S03]  /*12520*/  IMAD.MOV.U32 R32, RZ, RZ, 0x1 ;  /* 0x00000001ff207424 */ /* 0x000fc600078e00ff */
[----:B------:R-:W-:-:S06]  /*12530*/  UISETP.GE.AND UP0, UPT, UR4, UR49, UPT ;  /* 0x000000310400728c */ /* 0x000fcc000bf06270 */
[----:B------:R-:W-:-:S13]  /*12540*/  PLOP3.LUT P0, PT, PT, PT, UP0, 0x80, 0x0 ;  /* 0x000000000000781c */ /* 0x000fda0003f0f008 */
[----:B------:R-:W-:Y:S05]  /*12550*/  @!P0 BRA `(.L_x_6221) ;  /* 0x0000001800d88947 */ /* 0x000fea0003800000 */
[----:B------:R-:W5:Y:S01]  /*12560*/  LDL R0, [R1+0x10] ;  /* 0x0000100001007983 */ /* 0x000f620000100800 */
[----:B------:R-:W-:Y:S01]  /*12570*/  UIADD3 UR4, UR43, 0x1, URZ ;  /* 0x000000012b047890 */ /* 0x000fe2000fffe03f */
[----:B------:R-:W-:Y:S01]  /*12580*/  IADD3 R35, R35, R22, R31 ;  /* 0x0000001623237210 */ /* 0x000fe20007ffe01f */
[----:B------:R-:W-:Y:S01]  /*12590*/  ULOP3.LUT UR5, URZ, UR44, URZ, 0x33, !UPT ;  /* 0x0000002c3f057292 */ /* 0x000fe2000f8e333f */
[----:B------:R-:W-:Y:S01]  /*125a0*/  IMAD.MOV.U32 R25, RZ, RZ, 0x1 ;  /* 0x00000001ff197424 */ /* 0x000fe200078e00ff */
[----:B------:R-:W-:Y:S01]  /*125b0*/  UIMAD UR4, UR4, UR40, URZ ;  /* 0x00000028040472a4 */ /* 0x000fe2000f8e023f */
[----:B------:R-:W-:Y:S02]  /*125c0*/  IMAD.MOV.U32 R24, RZ, RZ, RZ ;  /* 0x000000ffff187224 */ /* 0x000fe400078e00ff */
[----:B------:R-:W-:-:S03]  /*125d0*/  VIADD R35, R35, 0xfffffe20 ;  /* 0xfffffe2023237836 */ /* 0x000fc60000000000 */
[----:B--2---:R-:W-:Y:S02]  /*125e0*/  LOP3.LUT R3, RZ, UR4, RZ, 0x33, !PT ;  /* 0x00000004ff037c12 */ /* 0x004fe4000f8e33ff */
[----:B-----5:R-:W-:Y:S02]  /*125f0*/  R2UR UR6, R0 ;  /* 0x00000000000672ca */ /* 0x020fe400000e0000 */
[----:B------:R-:W-:-:S04]  /*12600*/  LOP3.LUT R0, RZ, UR42, RZ, 0x33, !PT ;  /* 0x0000002aff007c12 */ /* 0x000fc8000f8e33ff */
[----:B------:R-:W-:-:S04]  /*12610*/  VIMNMX3 R0, R0, UR5, R3, !PT ;  /* 0x0000000500007c0f */ /* 0x000fc8000f800103 */
[C---:B01----:R-:W-:Y:S01]  /*12620*/  IADD3 R34, -R0.reuse, -0x2, RZ ;  /* 0xfffffffe00227810 */ /* 0x043fe20007ffe1ff */
[----:B------:R-:W-:Y:S02]  /*12630*/  IMAD R21, R0, -0xa0, R35 ;  /* 0xffffff6000157824 */ /* 0x000fe400078e0223 */
[----:B------:R-:W-:-:S05]  /*12640*/  IMAD.U32 R2, RZ, RZ, UR6 ;  /* 0x00000006ff027e24 */ /* 0x000fca000f8e00ff */
[----:B------:R-:W-:-:S05]  /*12650*/  LOP3.LUT R2, R2, 0x1, RZ, 0xfc, !PT ;  /* 0x0000000102027812 */ /* 0x000fca00078efcff */
[----:B------:R0:W-:Y:S02]  /*12660*/  STL [R1+0xc], R2 ;  /* 0x00000c0201007387 */ /* 0x0001e40000100800 */
.L_x_6236:
[----:B------:R-:W2:Y:S01]  /*12670*/  LDL R7, [R1+0x8] ;  /* 0x0000080001077983 */ /* 0x000ea20000100800 */
[----:B-1----:R-:W1:Y:S03]  /*12680*/  LDC R0, c[0x0][0x430] ;  /* 0x00010c00ff007b82 */ /* 0x002e660000000800 */
[----:B---3--:R-:W3:Y:S01]  /*12690*/  LDL R6, [R1+0x4] ;  /* 0x0000040001067983 */ /* 0x008ee20000100800 */
[----:B0-----:R-:W-:Y:S01]  /*126a0*/  VIADD R11, R21, 0x80 ;  /* 0x00000080150b7836 */ /* 0x001fe20000000000 */
[----:B------:R-:W-:Y:S01]  /*126b0*/  ULDC.64 UR4, c[0x0][0x428] ;  /* 0x00010a0000047ab9 */ /* 0x000fe20000000a00 */
[----:B-1----:R-:W-:-:S13]  /*126c0*/  ISETP.NE.AND P0, PT, R0, 0x1, PT ;  /* 0x000000010000780c */ /* 0x002fda0003f05270 */
[----:B------:R-:W1:Y:S08]  /*126d0*/  @P0 LDC R0, c[0x0][0x434] ;  /* 0x00010d00ff000b82 */ /* 0x000e700000000800 */
[----:B------:R-:W4:Y:S08]  /*126e0*/  @P0 LDC R3, c[0x0][0x438] ;  /* 0x00010e00ff030b82 */ /* 0x000f300000000800 */
[----:B0-----:R-:W0:Y:S08]  /*126f0*/  @P0 LDC R2, c[0x0][0x434] ;  /* 0x00010d00ff020b82 */ /* 0x001e300000000800 */
[----:B------:R-:W0:Y:S01]  /*12700*/  @P0 LDC R5, c[0x0][0x438] ;  /* 0x00010e00ff050b82 */ /* 0x000e220000000800 */
[----:B-1----:R-:W-:-:S04]  /*12710*/  @P0 IMAD.HI.U32 R0, R21, R0, RZ ;  /* 0x0000000015000227 */ /* 0x002fc800078e00ff */
[----:B------:R-:W-:Y:S01]  /*12720*/  IMAD.MOV.U32 R10, RZ, RZ, R21 ;  /* 0x000000ffff0a7224 */ /* 0x000fe200078e0015 */
[----:B----4-:R-:W-:Y:S01]  /*12730*/  @P0 SHF.R.U32.HI R10, RZ, R3, R0 ;  /* 0x00000003ff0a0219 */ /* 0x010fe20000011600 */
[----:B0-----:R-:W-:-:S04]  /*12740*/  @P0 IMAD.HI.U32 R0, R11, R2, RZ ;  /* 0x000000020b000227 */ /* 0x001fc800078e00ff */
[----:B------:R-:W-:Y:S01]  /*12750*/  IMAD.MOV.U32 R4, RZ, RZ, R10 ;  /* 0x000000ffff047224 */ /* 0x000fe200078e000a */
[----:B------:R-:W-:Y:S02]  /*12760*/  @P0 SHF.R.U32.HI R11, RZ, R5, R0 ;  /* 0x00000005ff0b0219 */ /* 0x000fe40000011600 */
[----:B------:R-:W-:-:S03]  /*12770*/  SHF.R.S32.HI R5, RZ, 0x1f, R10 ;  /* 0x0000001fff057819 */ /* 0x000fc6000001140a */
        /* <DEDUP_REMOVED lines=10> */
[----:B------:R-:W-:-:S06]  /*12820*/  LEA.HI.X R7, R4, UR5, R5, 0x2, P0 ;  /* 0x0000000504077c11 */ /* 0x000fcc00080f1405 */
[----:B------:R-:W2:Y:S01]  /*12830*/  LDG.E R7, desc[UR36][R6.64] ;  /* 0x0000002406077981 */ /* 0x000ea2000c1e1900 */
[----:B------:R-:W-:Y:S01]  /*12840*/  LOP3.LUT P1, RZ, R19, 0x10, RZ, 0xc0, !PT ;  /* 0x0000001013ff7812 */ /* 0x000fe2000782c0ff */
[----:B------:R-:W-:Y:S01]  /*12850*/  @!P2 IMAD.IADD R3, R9, 0x1, R3 ;  /* 0x000000010903a824 */ /* 0x000fe200078e0203 */
[----:B------:R-:W-:Y:S01]  /*12860*/  @!P2 LEA R8, P0, R2, UR4, 0x2 ;  /* 0x000000040208ac11 */ /* 0x000fe2000f8010ff */
[----:B------:R-:W-:-:S03]  /*12870*/  VIADD R20, R24, 0x1 ;  /* 0x0000000118147836 */ /* 0x000fc60000000000 */
[----:B------:R-:W-:Y:S01]  /*12880*/  @!P2 LEA.HI.X R9, R2, UR5, R3, 0x2, P0 ;  /* 0x000000050209ac11 */ /* 0x000fe200080f1403 */
[----:B------:R-:W-:Y:S01]  /*12890*/  IMAD.MOV.U32 R5, RZ, RZ, RZ ;  /* 0x000000ffff057224 */ /* 0x000fe200078e00ff */
[----:B------:R-:W-:Y:S01]  /*128a0*/  ISETP.NE.AND P0, PT, R20, 0x2, PT ;  /* 0x000000021400780c */ /* 0x000fe20003f05270 */
[----:B------:R-:W-:-:S03]  /*128b0*/  VIADD R34, R34, 0xffffffff ;  /* 0xffffffff22227836 */ /* 0x000fc60000000000 */
[----:B------:R-:W-:Y:S01]  /*128c0*/  SEL R32, RZ, 0x1, P0 ;  /* 0x00000001ff207807 */ /* 0x000fe20000000000 */
[----:B------:R0:W5:Y:S01]  /*128d0*/  @!P2 LDG.E R5, desc[UR36][R8.64] ;  /* 0x000000240805a981 */ /* 0x000162000c1e1900 */
[----:B------:R-:W-:Y:S02]  /*128e0*/  SEL R20, R20, RZ, P0 ;  /* 0x000000ff14147207 */ /* 0x000fe40000000000 */
[----:B------:R-:W-:Y:S02]  /*128f0*/  ISETP.GT.AND P2, PT, R34, UR49, PT ;  /* 0x0000003122007c0c */ /* 0x000fe4000bf44270 */
[----:B------:R-:W-:Y:S02]  /*12900*/  LOP3.LUT R32, R25, R32, RZ, 0x3c, !PT ;  /* 0x0000002019207212 */ /* 0x000fe400078e3cff */
[----:B--2---:R-:W-:Y:S01]  /*12910*/  SHF.R.S32.HI R27, RZ, 0x1f, R7 ;  /* 0x0000001fff1b7819 */ /* 0x004fe20000011407 */
[----:B0-----:R-:W-:Y:S08]  /*12920*/  @!P1 BRA `(.L_x_6222) ;  /* 0x0000000000049947 */ /* 0x001ff00003800000 */
[----:B------:R-:W-:Y:S01]  /*12930*/  BPT.TRAP 0x1 ;  /* 0x000000040000795c */ /* 0x000fe20000300000 */
.L_x_6222:
[----:B------:R-:W-:Y:S02]  /*12940*/  LEA R0, R20, UR45, 0x3 ;  /* 0x0000002d14007c11 */ /* 0x000fe4000f8e18ff */
[----:B------:R-:W-:-:S04]  /*12950*/  SHF.L.U32 R29, R32, 0x1f, RZ ;  /* 0x0000001f201d7819 */ /* 0x000fc800000006ff */
[----:B------:R-:W0:Y:S02]  /*12960*/  SYNCS.PHASECHK.TRANS64.TRYWAIT P0, [R0+URZ+0x33480], R29 ;  /* 0x0334801d000075a7 */ /* 0x000e24000800017f */
[----:B0-----:R-:W-:Y:S05]  /*12970*/  @!P0 BRA `(.L_x_6223) ;  /* 0x0000003c00b08947 */ /* 0x001fea0003800000 */
.L_x_6296:
        /* <DEDUP_REMOVED lines=34> */
[C---:B------:R-:W-:Y:S01]  /*12ba0*/  IMAD.WIDE.U32 R8, R11.reuse, UR41, R8 ;  /* 0x000000290b087c25 */ /* 0x040fe2000f8e0008 */
        /* <DEDUP_REMOVED lines=41> */
.L_x_6308:
        /* <DEDUP_REMOVED lines=16> */
.L_x_6225:
[----:B------:R1:W-:Y:S01]  /*12f40*/  SYNCS.ARRIVE.TRANS64.A1T0 RZ, [R0+URZ+0x33470], RZ ;  /* 0x033470ff00ff79a7 */ /* 0x0003e2000810003f */
[----:B------:R-:W-:Y:S05]  /*12f50*/  @!P1 BRA `(.L_x_6226) ;  /* 0x0000000000049947 */ /* 0x000fea0003800000 */
[----:B------:R-:W-:Y:S01]  /*12f60*/  BPT.TRAP 0x1 ;  /* 0x000000040000795c */ /* 0x000fe20000300000 */
.L_x_6226:
[----:B------:R-:W2:Y:S02]  /*12f70*/  SYNCS.PHASECHK.TRANS64.TRYWAIT P0, [R0+URZ+0x33440], R29 ;  /* 0x0334401d000075a7 */ /* 0x000ea4000800017f */
[----:B--2---:R-:W-:Y:S05]  /*12f80*/  @!P0 BRA `(.L_x_6227) ;  /* 0x0000003c00bc8947 */ /* 0x004fea0003800000 */
.L_x_6309:
[----:B------:R-:W-:Y:S01]  /*12f90*/  ULDC.64 UR8, c[0x0][0x310] ;  /* 0x0000c40000087ab9 */ /* 0x000fe20000000a00 */
[----:B------:R-:W-:Y:S01]  /*12fa0*/  ULDC.64 UR10, c[0x0][0x300] ;  /* 0x0000c000000a7ab9 */ /* 0x000fe20000000a00 */
[----:B------:R-:W-:Y:S01]  /*12fb0*/  IMAD R2, R27, UR8, RZ ;  /* 0x000000081b027c24 */ /* 0x000fe2000f8e02ff */
[----:B------:R-:W-:Y:S01]  /*12fc0*/  R2UR UR6, R36 ;  /* 0x00000000240672ca */ /* 0x000fe200000e0000 */
[----:B------:R-:W-:Y:S01]  /*12fd0*/  ULDC.64 UR4, c[0x0][0x308] ;  /* 0x0000c20000047ab9 */ /* 0x000fe20000000a00 */
[----:B------:R-:W-:Y:S01]  /*12fe0*/  IMAD R30, R30, UR8, RZ ;  /* 0x000000081e1e7c24 */ /* 0x000fe2000f8e02ff */
[----:B------:R-:W3:Y:S01]  /*12ff0*/  LDC R8, c[0x0][0x2f4] ;  /* 0x0000bd00ff087b82 */ /* 0x000ee20000000800 */
[----:B------:R-:W-:Y:S01]  /*13000*/  IMAD R9, R7, UR9, R2 ;  /* 0x0000000907097c24 */ /* 0x000fe2000f8e0202 */
[----:B------:R-:W-:Y:S01]  /*13010*/  LOP3.LUT P3, RZ, R19, 0x2, RZ, 0xc0, !PT ;  /* 0x0000000213ff7812 */ /* 0x000fe2000786c0ff */
[----:B------:R-:W-:Y:S01]  /*13020*/  IMAD.WIDE.U32 R2, R7, UR8, RZ ;  /* 0x0000000807027c25 */ /* 0x000fe2000f8e00ff */
[----:B------:R-:W-:-:S03]  /*13030*/  LOP3.LUT P1, RZ, R19, 0x1, RZ, 0xc0, !PT ;  /* 0x0000000113ff7812 */ /* 0x000fc6000782c0ff */
        /* <DEDUP_REMOVED lines=59> */
.L_x_6321:
        /* <DEDUP_REMOVED lines=14> */
[----:B0-----:R-:W-:Y:S05]  /*134d0*/  @!P1 BRA `(.L_x_6229) ;  /* 0x0000000000049947 */ /* 0x001fea0003800000 */
[----:B------:R-:W-:Y:S01]  /*134e0*/  BPT.TRAP 0x1 ;  /* 0x000000040000795c */ /* 0x000fe20000300000 */
.L_x_6229:
[----:B------:R-:W3:Y:S01]  /*134f0*/  LDL R2, [R1+0xc] ;  /* 0x00000c0001027983 */ /* 0x000ee20000100800 */
[----:B------:R0:W-:Y:S01]  /*13500*/  SYNCS.ARRIVE.TRANS64.A1T0 RZ, [R0+URZ+0x33430], RZ ;  /* 0x033430ff00ff79a7 */ /* 0x0001e2000810003f */
[----:B---3--:R-:W-:-:S13]  /*13510*/  ISETP.NE.AND P0, PT, R2, 0x3, PT ;  /* 0x000000030200780c */ /* 0x008fda0003f05270 */
[----:B0-----:R-:W-:Y:S05]  /*13520*/  @!P0 BRA `(.L_x_6230) ;  /* 0x0000000000048947 */ /* 0x001fea0003800000 */
[----:B------:R-:W-:Y:S01]  /*13530*/  BPT.TRAP 0x1 ;  /* 0x000000040000795c */ /* 0x000fe20000300000 */
.L_x_6230:
[----:B------:R-:W-:Y:S02]  /*13540*/  LOP3.LUT R3, R25, 0x1, RZ, 0x3c, !PT ;  /* 0x0000000119037812 */ /* 0x000fe400078e3cff */
[----:B------:R-:W-:Y:S02]  /*13550*/  LEA R2, R24, UR45, 0x3 ;  /* 0x0000002d18027c11 */ /* 0x000fe4000f8e18ff */
[----:B------:R-:W-:-:S04]  /*13560*/  SHF.L.U32 R3, R3, 0x1f, RZ ;  /* 0x0000001f03037819 */ /* 0x000fc800000006ff */
[----:B------:R-:W0:Y:S02]  /*13570*/  SYNCS.PHASECHK.TRANS64.TRYWAIT P1, [R2+URZ+0x33470], R3 ;  /* 0x03347003020075a7 */ /* 0x000e24000802017f */
[----:B0-----:R-:W-:Y:S05]  /*13580*/  @!P1 BRA `(.L_x_6231) ;  /* 0x0000003c00c49947 */ /* 0x001fea0003800000 */
.L_x_6322:
[----:B------:R-:W-:-:S13]  /*13590*/  LOP3.LUT P1, RZ, R19, 0x10, RZ, 0xc0, !PT ;  /* 0x0000001013ff7812 */ /* 0x000fda000782c0ff */
[----:B------:R-:W-:Y:S05]  /*135a0*/  @!P1 BRA `(.L_x_6232) ;  /* 0x0000000000049947 */ /* 0x000fea0003800000 */
[----:B------:R-:W-:Y:S01]  /*135b0*/  BPT.TRAP 0x1 ;  /* 0x000000040000795c */ /* 0x000fe20000300000 */
.L_x_6232:
[----:B0-----:R-:W-:Y:S01]  /*135c0*/  SHF.L.U32 R3, R25, 0x1f, RZ ;  /* 0x0000001f19037819 */ /* 0x001fe200000006ff */
[----:B-12---:R-:W-:-:S03]  /*135d0*/  IMAD R0, R24, 0x7800, RZ ;  /* 0x0000780018007824 */ /* 0x006fc600078e02ff */
[----:B------:R-:W0:Y:S02]  /*135e0*/  SYNCS.PHASECHK.TRANS64.TRYWAIT P1, [R2+URZ+0x33460], R3 ;  /* 0x03346003020075a7 */ /* 0x000e24000802017f */
[----:B0-----:R-:W-:Y:S05]  /*135f0*/  @!P1 BRA `(.L_x_6233) ;  /* 0x0000003c00bc9947 */ /* 0x001fea0003800000 */
.L_x_6323:
[C---:B0-----:R-:W-:Y:S01]  /*13600*/  LOP3.LUT R3, R0.reuse, R17, RZ, 0xfc, !PT ;  /* 0x0000001100037212 */ /* 0x041fe200078efcff */
[----:B------:R-:W-:Y:S05]  /*13610*/  WARPSYNC.ALL ;  /* 0x0000000000007948 */ /* 0x000fea0003800000 */
[----:B------:R0:W1:Y:S01]  /*13620*/  LDSM.16.MT88.4 R4, [R3+UR45+0xf200] ;  /* 0x00f2002d0304783b */ /* 0x0000620008004200 */
[C---:B------:R-:W-:Y:S01]  /*13630*/  VIADD R12, R0.reuse, 0x2800 ;  /* 0x00002800000c7836 */ /* 0x040fe20000000000 */
[----:B------:R-:W-:Y:S01]  /*13640*/  LOP3.LUT P1, RZ, R19, 0x10, RZ, 0xc0, !PT ;  /* 0x0000001013ff7812 */ /* 0x000fe2000782c0ff */
[C---:B------:R-:W-:Y:S02]  /*13650*/  VIADD R13, R0.reuse, 0x800 ;  /* 0x00000800000d7836 */ /* 0x040fe40000000000 */
[----:B------:R-:W-:-:S03]  /*13660*/  VIADD R24, R0, 0x5000 ;  /* 0x0000500000187836 */ /* 0x000fc60000000000 */
[----:B0-----:R-:W-:-:S05]  /*13670*/  LOP3.LUT R3, R13, R18, RZ, 0xfc, !PT ;  /* 0x000000120d037212 */ /* 0x001fca00078efcff */
[----:B------:R-:W-:Y:S02]  /*13680*/  IMAD.IADD R15, R16, 0x1, R3 ;  /* 0x00000001100f7824 */ /* 0x000fe400078e0203 */
[----:B------:R-:W-:Y:S01]  /*13690*/  VIADD R3, R0, 0x1000 ;  /* 0x0000100000037836 */ /* 0x000fe20000000000 */
        /* <DEDUP_REMOVED lines=12> */
[----:B------:R-:W-:-:S02]  /*13760*/  PRMT R10, R6, 0x6420, R7 ;  /* 0x00006420060a7816 */ /* 0x000fc40000000007 */
[----:B------:R-:W-:-:S05]  /*13770*/  PRMT R11, R6, 0x7531, R7 ;  /* 0x00007531060b7816 */ /* 0x000fca0000000007 */
        /* <DEDUP_REMOVED lines=10> */
[C---:B------:R-:W-:Y:S01]  /*13820*/  VIADD R13, R0.reuse, 0x1800 ;  /* 0x00001800000d7836 */ /* 0x040fe20000000000 */
[----:B------:R-:W-:Y:S02]  /*13830*/  LOP3.LUT R3, R3, R17, RZ, 0xfc, !PT ;  /* 0x0000001103037212 */ /* 0x000fe400078efcff */
[----:B------:R0:W-:Y:S04]  /*13840*/  STSM.16.M88.4 [R22], R8 ;  /* 0x0000000816007844 */ /* 0x0001e80000000200 */
[----:B------:R-:W1:Y:S01]  /*13850*/  LDSM.16.MT88.4 R4, [R4+UR45+0xf200] ;  /* 0x00f2002d0404783b */ /* 0x000e620008004200 */
[----:B0-----:R-:W-:Y:S01]  /*13860*/  VIADD R22, R0, 0x3000 ;  /* 0x0000300000167836 */ /* 0x001fe20000000000 */
[----:B-1----:R-:W-:-:S02]  /*13870*/  PRMT R8, R4, 0x6420, R5 ;  /* 0x0000642004087816 */ /* 0x002fc40000000005 */
[----:B------:R-:W-:Y:S02]  /*13880*/  PRMT R9, R4, 0x7531, R5 ;  /* 0x0000753104097816 */ /* 0x000fe40000000005 */
[C---:B------:R-:W-:Y:S02]  /*13890*/  LOP3.LUT R5, R13.reuse, R18, RZ, 0xfc, !PT ;  /* 0x000000120d057212 */ /* 0x040fe400078efcff */
[C-C-:B------:R-:W-:Y:S02]  /*138a0*/  PRMT R10, R6.reuse, 0x6420, R7.reuse ;  /* 0x00006420060a7816 */ /* 0x140fe40000000007 */
[----:B------:R-:W-:Y:S01]  /*138b0*/  PRMT R11, R6, 0x7531, R7 ;  /* 0x00007531060b7816 */ /* 0x000fe20000000007 */
[----:B------:R-:W-:Y:S01]  /*138c0*/  IMAD.IADD R14, R16, 0x1, R5 ;  /* 0x00000001100e7824 */ /* 0x000fe200078e0205 */
[-C--:B------:R-:W-:Y:S02]  /*138d0*/  LOP3.LUT R5, R22, R17.reuse, RZ, 0xfc, !PT ;  /* 0x0000001116057212 */ /* 0x080fe400078efcff */
[----:B------:R-:W-:-:S02]  /*138e0*/  LOP3.LUT R13, R13, R17, RZ, 0xfc, !PT ;  /* 0x000000110d0d7212 */ /* 0x000fc400078efcff */
[----:B------:R0:W-:Y:S04]  /*138f0*/  STSM.16.M88.4 [R14], R8 ;  /* 0x000000080e007844 */ /* 0x0001e80000000200 */
[----:B------:R-:W1:Y:S01]  /*13900*/  LDSM.16.MT88.4 R4, [R5+UR45+0xf200] ;  /* 0x00f2002d0504783b */ /* 0x000e620008004200 */
[----:B0-----:R-:W-:-:S05]  /*13910*/  VIADD R14, R0, 0x5800 ;  /* 0x00005800000e7836 */ /* 0x001fca0000000000 */
[-C--:B------:R-:W-:Y:S02]  /*13920*/  LOP3.LUT R26, R14, R17.reuse, RZ, 0xfc, !PT ;  /* 0x000000110e1a7212 */ /* 0x080fe400078efcff */
[C-C-:B-1----:R-:W-:Y:S02]  /*13930*/  PRMT R10, R6.reuse, 0x6420, R7.reuse ;  /* 0x00006420060a7816 */ /* 0x142fe40000000007 */
[----:B------:R-:W-:Y:S02]  /*13940*/  PRMT R11, R6, 0x7531, R7 ;  /* 0x00007531060b7816 */ /* 0x000fe40000000007 */
[C---:B------:R-:W-:Y:S02]  /*13950*/  LOP3.LUT R7, R15.reuse, R18, RZ, 0xfc, !PT ;  /* 0x000000120f077212 */ /* 0x040fe400078efcff */
        /* <DEDUP_REMOVED lines=12> */
[----:B------:R-:W-:Y:S02]  /*13a20*/  LOP3.LUT R5, R12, R18, RZ, 0xfc, !PT ;  /* 0x000000120c057212 */ /* 0x000fe400078efcff */
[C-C-:B------:R-:W-:Y:S02]  /*13a30*/  PRMT R10, R6.reuse, 0x6420, R7.reuse ;  /* 0x00006420060a7816 */ /* 0x140fe40000000007 */
[----:B------:R-:W-:Y:S01]  /*13a40*/  PRMT R11, R6, 0x7531, R7 ;  /* 0x00007531060b7816 */ /* 0x000fe20000000007 */
[----:B------:R-:W-:-:S05]  /*13a50*/  IMAD.IADD R12, R16, 0x1, R5 ;  /* 0x00000001100c7824 */ /* 0x000fca00078e0205 */
[----:B------:R0:W-:Y:S04]  /*13a60*/  STSM.16.M88.4 [R12], R8 ;  /* 0x000000080c007844 */ /* 0x0001e80000000200 */
[----:B------:R1:W2:Y:S01]  /*13a70*/  LDSM.16.MT88.4 R4, [R3+UR45+0xf200] ;  /* 0x00f2002d0304783b */ /* 0x0002a20008004200 */
[----:B0-----:R-:W-:-:S05]  /*13a80*/  VIADD R12, R0, 0x6000 ;  /* 0x00006000000c7836 */ /* 0x001fca0000000000 */
[----:B-1----:R-:W-:Y:S02]  /*13a90*/  LOP3.LUT R3, R12, R17, RZ, 0xfc, !PT ;  /* 0x000000110c037212 */ /* 0x002fe400078efcff */
[C-C-:B--2---:R-:W-:Y:S02]  /*13aa0*/  PRMT R8, R4.reuse, 0x6420, R5.reuse ;  /* 0x0000642004087816 */ /* 0x144fe40000000005 */
[----:B------:R-:W-:Y:S02]  /*13ab0*/  PRMT R9, R4, 0x7531, R5 ;  /* 0x0000753104097816 */ /* 0x000fe40000000005 */
        /* <DEDUP_REMOVED lines=27> */
[C---:B------:R-:W-:Y:S02]  /*13c70*/  LOP3.LUT R5, R3.reuse, R18, RZ, 0xfc, !PT ;  /* 0x0000001203057212 */ /* 0x040fe400078efcff */
[C-C-:B------:R-:W-:Y:S02]  /*13c80*/  PRMT R10, R6.reuse, 0x6420, R7.reuse ;  /* 0x00006420060a7816 */ /* 0x140fe40000000007 */
[----:B------:R-:W-:Y:S01]  /*13c90*/  PRMT R11, R6, 0x7531, R7 ;  /* 0x00007531060b7816 */ /* 0x000fe20000000007 */
[----:B------:R-:W-:Y:S01]  /*13ca0*/  IMAD.IADD R25, R16, 0x1, R5 ;  /* 0x0000000110197824 */ /* 0x000fe200078e0205 */
[----:B------:R-:W-:-:S04]  /*13cb0*/  LOP3.LUT R3, R3, R17, RZ, 0xfc, !PT ;  /* 0x0000001103037212 */ /* 0x000fc800078efcff */
[----:B------:R0:W-:Y:S04]  /*13cc0*/  STSM.16.M88.4 [R25], R8 ;  /* 0x0000000819007844 */ /* 0x0001e80000000200 */
[----:B------:R-:W1:Y:S01]  /*13cd0*/  LDSM.16.MT88.4 R4, [R22+UR45+0xf200] ;  /* 0x00f2002d1604783b */ /* 0x000e620008004200 */
[C---:B0-----:R-:W-:Y:S02]  /*13ce0*/  LOP3.LUT R25, R13.reuse, R17, RZ, 0xfc, !PT ;  /* 0x000000110d197212 */ /* 0x041fe400078efcff */
[----:B------:R-:W-:-:S05]  /*13cf0*/  LOP3.LUT R13, R13, R18, RZ, 0xfc, !PT ;  /* 0x000000120d0d7212 */ /* 0x000fca00078efcff */
[----:B------:R-:W-:Y:S01]  /*13d00*/  IMAD.IADD R13, R16, 0x1, R13 ;  /* 0x00000001100d7824 */ /* 0x000fe200078e020d */
[C-C-:B-1----:R-:W-:Y:S02]  /*13d10*/  PRMT R8, R4.reuse, 0x6420, R5.reuse ;  /* 0x0000642004087816 */ /* 0x142fe40000000005 */
[----:B------:R-:W-:Y:S02]  /*13d20*/  PRMT R9, R4, 0x7531, R5 ;  /* 0x0000753104097816 */ /* 0x000fe40000000005 */
[----:B------:R-:W-:Y:S02]  /*13d30*/  LOP3.LUT R5, R24, R18, RZ, 0xfc, !PT ;  /* 0x0000001218057212 */ /* 0x000fe400078efcff */
[C-C-:B------:R-:W-:Y:S02]  /*13d40*/  PRMT R10, R6.reuse, 0x6420, R7.reuse ;  /* 0x00006420060a7816 */ /* 0x140fe40000000007 */
[----:B------:R-:W-:Y:S01]  /*13d50*/  PRMT R11, R6, 0x7531, R7 ;  /* 0x00007531060b7816 */ /* 0x000fe20000000007 */
[----:B------:R-:W-:-:S05]  /*13d60*/  IMAD.IADD R24, R16, 0x1, R5 ;  /* 0x0000000110187824 */ /* 0x000fca00078e0205 */
        /* <DEDUP_REMOVED lines=17> */
[----:B------:R0:W1:Y:S02]  /*13e80*/  LDSM.16.MT88.4 R4, [R3+UR45+0xf200] ;  /* 0x00f2002d0304783b */ /* 0x0000640008004200 */
[----:B0-----:R-:W-:-:S05]  /*13e90*/  LOP3.LUT R3, R0, R18, RZ, 0xfc, !PT ;  /* 0x0000001200037212 */ /* 0x001fca00078efcff */
[----:B------:R-:W-:Y:S01]  /*13ea0*/  IMAD.IADD R3, R16, 0x1, R3 ;  /* 0x0000000110037824 */ /* 0x000fe200078e0203 */
[C-C-:B-1----:R-:W-:Y:S02]  /*13eb0*/  PRMT R8, R4.reuse, 0x6420, R5.reuse ;  /* 0x0000642004087816 */ /* 0x142fe40000000005 */
        /* <DEDUP_REMOVED lines=19> */
.L_x_6234:
[----:B-1----:R1:W-:Y:S01]  /*13ff0*/  SYNCS.ARRIVE.TRANS64.A1T0 RZ, [R2+URZ+0x33450], RZ ;  /* 0x033450ff02ff79a7 */ /* 0x0023e2000810003f */
[----:B------:R-:W-:Y:S06]  /*14000*/  BAR.SYNC.DEFER_BLOCKING 0x2, 0x80 ;  /* 0x0082000000007b1d */ /* 0x000fec0000010000 */
[----:B------:R-:W-:Y:S05]  /*14010*/  @!P0 BRA `(.L_x_6235) ;  /* 0x0000000000048947 */ /* 0x000fea0003800000 */
[----:B------:R-:W-:Y:S01]  /*14020*/  BPT.TRAP 0x1 ;  /* 0x000000040000795c */ /* 0x000fe20000300000 */
.L_x_6235:
        /* <DEDUP_REMOVED lines=9> */
.L_x_6221:
[----:B------:R-:W-:-:S07]  /*140c0*/  IMAD.MOV.U32 R20, RZ, RZ, RZ ;  /* 0x000000ffff147224 */ /* 0x000fce00078e00ff */
.L_x_6237:
[----:B------:R-:W5:Y:S02]  /*140d0*/  LDL R0, [R1+0x10] ;  /* 0x0000100001007983 */ /* 0x000f640000100800 */
[----:B-----5:R-:W-:-:S13]  /*140e0*/  R2UR UR4, R0 ;  /* 0x00000000000472ca */ /* 0x020fda00000e0000 */
[----:B------:R-:W-:-:S06]  /*140f0*/  ULOP3.LUT UR4, UR4, 0x1, URZ, 0xfc, !UPT ;  /* 0x0000000104047892 */ /* 0x000fcc000f8efc3f */
[----:B------:R-:W-:-:S05]  /*14100*/  IMAD.U32 R0, RZ, RZ, UR4 ;  /* 0x00000004ff007e24 */ /* 0x000fca000f8e00ff */
[----:B------:R-:W-:-:S13]  /*14110*/  ISETP.NE.AND P1, PT, R0, 0x3, PT ;  /* 0x000000030000780c */ /* 0x000fda0003f25270 */
[----:B------:R-:W-:Y:S05]  /*14120*/  @!P1 BRA `(.L_x_6238) ;  /* 0x0000000000049947 */ /* 0x000fea0003800000 */
[----:B------:R-:W-:Y:S01]  /*14130*/  BPT.TRAP 0x1 ;  /* 0x000000040000795c */ /* 0x000fe20000300000 */
.L_x_6238:
[----:B0-2---:R-:W-:Y:S01]  /*14140*/  LOP3.LUT R3, R32, 0x1, RZ, 0x3c, !PT ;  /* 0x0000000120037812 */ /* 0x005fe200078e3cff */
[----:B------:R-:W-:Y:S01]  /*14150*/  BSSY B0, `(.L_x_6239) ;  /* 0x0000005000007945 */ /* 0x000fe20003800000 */
[----:B-1----:R-:W-:Y:S02]  /*14160*/  LEA R2, R20, UR45, 0x3 ;  /* 0x0000002d14027c11 */ /* 0x002fe4000f8e18ff */
[----:B------:R-:W-:-:S04]  /*14170*/  SHF.L.U32 R3, R3, 0x1f, RZ ;  /* 0x0000001f03037819 */ /* 0x000fc800000006ff */
[----:B------:R-:W0:Y:S02]  /*14180*/  SYNCS.PHASECHK.TRANS64.TRYWAIT P0, [R2+URZ+0x33470], R3 ;  /* 0x03347003020075a7 */ /* 0x000e24000800017f */
[----:B0-----:R-:W-:Y:S05]  /*14190*/  @!P0 BRA `(.L_x_6240) ;  /* 0x0000003000e88947 */ /* 0x001fea0003800000 */
.L_x_6324:
[----:B------:R-:W-:Y:S05]  /*141a0*/  BSYNC B0 ;  /* 0x0000000000007941 */ /* 0x000fea0003800000 */
.L_x_6239:
[----:B------:R-:W-:-:S13]  /*141b0*/  LOP3.LUT P0, RZ, R19, 0x10, RZ, 0xc0, !PT ;  /* 0x0000001013ff7812 */ /* 0x000fda000780c0ff */
[----:B------:R-:W-:Y:S05]  /*141c0*/  @!P0 BRA `(.L_x_6241) ;  /* 0x0000000000048947 */ /* 0x000fea0003800000 */
[----:B------:R-:W-:Y:S01]  /*141d0*/  BPT.TRAP 0x1 ;  /* 0x000000040000795c */ /* 0x000fe20000300000 */
.L_x_6241:
[----:B------:R-:W-:Y:S01]  /*141e0*/  SHF.L.U32 R5, R32, 0x1f, RZ ;  /* 0x0000001f20057819 */ /* 0x000fe200000006ff */
[----:B------:R-:W-:-:S03]  /*141f0*/  IMAD R0, R20, 0x7800, RZ ;  /* 0x0000780014007824 */ /* 0x000fc600078e02ff */
[----:B------:R-:W1:Y:S02]  /*14200*/  SYNCS.PHASECHK.TRANS64.TRYWAIT P0, [R2+URZ+0x33460], R5 ;  /* 0x03346005020075a7 */ /* 0x000e64000800017f */
[----:B0-----:R-:W-:Y:S01]  /*14210*/  LOP3.LUT R3, R0, R17, RZ, 0xfc, !PT ;  /* 0x0000001100037212 */ /* 0x001fe200078efcff */
[----:B-1----:R-:W-:Y:S06]  /*14220*/  @!P0 BRA `(.L_x_6242) ;  /* 0x0000003000d88947 */ /* 0x002fec0003800000 */
.L_x_6325:
[----:B------:R-:W-:Y:S05]  /*14230*/  WARPSYNC.ALL ;  /* 0x0000000000007948 */ /* 0x000fea0003800000 */
[----:B0--3--:R0:W1:Y:S01]  /*14240*/  LDSM.16.MT88.4 R4, [R3+UR45+0xf200] ;  /* 0x00f2002d0304783b */ /* 0x0090620008004200 */
[C---:B------:R-:W-:Y:S01]  /*14250*/  LOP3.LUT R13, R0.reuse, R18, RZ, 0xfc, !PT ;  /* 0x00000012000d7212 */ /* 0x040fe200078efcff */
[C---:B------:R-:W-:Y:S01]  /*14260*/  VIADD R12, R0.reuse, 0x2800 ;  /* 0x00002800000c7836 */ /* 0x040fe20000000000 */
[----:B------:R-:W-:Y:S01]  /*14270*/  LOP3.LUT P0, RZ, R19, 0x10, RZ, 0xc0, !PT ;  /* 0x0000001013ff7812 */ /* 0x000fe2000780c0ff */
[----:B----4-:R-:W-:Y:S02]  /*14280*/  VIADD R14, R0, 0x800 ;  /* 0x00000800000e7836 */ /* 0x010fe40000000000 */
[----:B------:R-:W-:-:S02]  /*14290*/  IMAD.IADD R13, R16, 0x1, R13 ;  /* 0x00000001100d7824 */ /* 0x000fc400078e020d */
[----:B------:R-:W-:Y:S01]  /*142a0*/  VIADD R21, R0, 0x5000 ;  /* 0x0000500000157836 */ /* 0x000fe20000000000 */
[----:B0-----:R-:W-:-:S04]  /*142b0*/  LOP3.LUT R3, R14, R18, RZ, 0xfc, !PT ;  /* 0x000000120e037212 */ /* 0x001fc800078efcff */
[C---:B------:R-:W-:Y:S01]  /*142c0*/  LOP3.LUT R19, R21.reuse, R17, RZ, 0xfc, !PT ;  /* 0x0000001115137212 */ /* 0x040fe200078efcff */
[----:B------:R-:W-:Y:S01]  /*142d0*/  IMAD.IADD R15, R16, 0x1, R3 ;  /* 0x00000001100f7824 */ /* 0x000fe200078e0203 */
[----:B------:R-:W-:Y:S01]  /*142e0*/  LOP3.LUT R21, R21, R18, RZ, 0xfc, !PT ;  /* 0x0000001215157212 */ /* 0x000fe200078efcff */
[----:B------:R-:W-:-:S04]  /*142f0*/  VIADD R3, R0, 0x1000 ;  /* 0x0000100000037836 */ /* 0x000fc80000000000 */
[----:B------:R-:W-:Y:S01]  /*14300*/  IMAD.IADD R21, R16, 0x1, R21 ;  /* 0x0000000110157824 */ /* 0x000fe200078e0215 */
[C-C-:B-1----:R-:W-:Y:S02]  /*14310*/  PRMT R8, R4.reuse, 0x6420, R5.reuse ;  /* 0x0000642004087816 */ /* 0x142fe40000000005 */
[----:B------:R-:W-:Y:S02]  /*14320*/  PRMT R9, R4, 0x7531, R5 ;  /* 0x0000753104097816 */ /* 0x000fe40000000005 */
[C-C-:B------:R-:W-:Y:S02]  /*14330*/  PRMT R10, R6.reuse, 0x6420, R7.reuse ;  /* 0x00006420060a7816 */ /* 0x140fe40000000007 */
[----:B------:R-:W-:Y:S02]  /*14340*/  PRMT R11, R6, 0x7531, R7 ;  /* 0x00007531060b7816 */ /* 0x000fe40000000007 */
[----:B------:R-:W-:-:S03]  /*14350*/  LOP3.LUT R4, R12, R17, RZ, 0xfc, !PT ;  /* 0x000000110c047212 */ /* 0x000fc600078efcff */
[----:B------:R0:W-:Y:S04]  /*14360*/  STSM.16.M88.4 [R13], R8 ;  /* 0x000000080d007844 */ /* 0x0001e80000000200 */
[----:B------:R-:W1:Y:S01]  /*14370*/  LDSM.16.MT88.4 R4, [R4+UR45+0xf200] ;  /* 0x00f2002d0404783b */ /* 0x000e620008004200 */
[C---:B0-----:R-:W-:Y:S02]  /*14380*/  LOP3.LUT R13, R3.reuse, R18, RZ, 0xfc, !PT ;  /* 0x00000012030d7212 */ /* 0x041fe400078efcff */
[----:B------:R-:W-:-:S03]  /*14390*/  LOP3.LUT R3, R3, R17, RZ, 0xfc, !PT ;  /* 0x0000001103037212 */ /* 0x000fc600078efcff */
[----:B------:R-:W-:Y:S02]  /*143a0*/  IMAD.IADD R22, R16, 0x1, R13 ;  /* 0x0000000110167824 */ /* 0x000fe400078e020d */
[----:B------:R-:W-:Y:S01]  /*143b0*/  VIADD R13, R0, 0x1800 ;  /* 0x00001800000d7836 */ /* 0x000fe20000000000 */
[C-C-:B-1----:R-:W-:Y:S02]  /*143c0*/  PRMT R8, R4.reuse, 0x6420, R5.reuse ;  /* 0x0000642004087816 */ /* 0x142fe40000000005 */
[----:B------:R-:W-:Y:S02]  /*143d0*/  PRMT R9, R4, 0x7531, R5 ;  /* 0x0000753104097816 */ /* 0x000fe40000000005 */
[C-C-:B------:R-:W-:Y:S02]  /*143e0*/  PRMT R10, R6.reuse, 0x6420, R7.reuse ;  /* 0x00006420060a7816 */ /* 0x140fe40000000007 */
[----:B------:R-:W-:-:S05]  /*143f0*/  PRMT R11, R6, 0x7531, R7 ;  /* 0x00007531060b7816 */ /* 0x000fca0000000007 */
[----:B------:R-:W-:Y:S04]  /*14400*/  STSM.16.M88.4 [R15], R8 ;  /* 0x000000080f007844 */ /* 0x000fe80000000200 */
[----:B------:R0:W1:Y:S02]  /*14410*/  LDSM.16.MT88.4 R4, [R19+UR45+0xf200] ;  /* 0x00f2002d1304783b */ /* 0x0000640008004200 */
[----:B0-----:R-:W-:Y:S01]  /*14420*/  VIADD R19, R0, 0x2000 ;  /* 0x0000200000137836 */ /* 0x001fe20000000000 */
[C---:B------:R-:W-:Y:S02]  /*14430*/  LOP3.LUT R15, R13.reuse, R18, RZ, 0xfc, !PT ;  /* 0x000000120d0f7212 */ /* 0x040fe400078efcff */
[----:B------:R-:W-:-:S03]  /*14440*/  LOP3.LUT R13, R13, R17, RZ, 0xfc, !PT ;  /* 0x000000110d0d7212 */ /* 0x000fc600078efcff */
[----:B------:R-:W-:Y:S02]  /*14450*/  IMAD.IADD R23, R16, 0x1, R15 ;  /* 0x0000000110177824 */ /* 0x000fe400078e020f */
[----:B------:R-:W-:Y:S01]  /*14460*/  VIADD R15, R0, 0x5800 ;  /* 0x00005800000f7836 */ /* 0x000fe20000000000 */
[C-C-:B-1----:R-:W-:Y:S02]  /*14470*/  PRMT R8, R4.reuse, 0x6420, R5.reuse ;  /* 0x0000642004087816 */ /* 0x142fe40000000005 */
[----:B------:R-:W-:Y:S02]  /*14480*/  PRMT R9, R4, 0x7531, R5 ;  /* 0x0000753104097816 */ /* 0x000fe40000000005 */
[C-C-:B------:R-:W-:Y:S02]  /*14490*/  PRMT R10, R6.reuse, 0x6420, R7.reuse ;  /* 0x00006420060a7816 */ /* 0x140fe40000000007 */
[----:B------:R-:W-:Y:S02]  /*144a0*/  PRMT R11, R6, 0x7531, R7 ;  /* 0x00007531060b7816 */ /* 0x000fe40000000007 */
[----:B------:R-:W-:Y:S01]  /*144b0*/  LOP3.LUT R4, R14, R17, RZ, 0xfc, !PT ;  /* 0x000000110e047212 */ /* 0x000fe200078efcff */
[----:B------:R-:W-:-:S02]  /*144c0*/  VIADD R14, R0, 0x3000 ;  /* 0x00003000000e7836 */ /* 0x000fc40000000000 */
[----:B------:R-:W-:Y:S03]  /*144d0*/  STSM.16.M88.4 [R22], R8 ;  /* 0x0000000816007844 */ /* 0x000fe60000000200 */
[----:B------:R-:W-:Y:S01]  /*144e0*/  LOP3.LUT R25, R14, R18, RZ, 0xfc, !PT ;  /* 0x000000120e197212 */ /* 0x000fe200078efcff */
[----:B------:R-:W0:Y:S04]  /*144f0*/  LDSM.16.MT88.4 R4, [R4+UR45+0xf200] ;  /* 0x00f2002d0404783b */ /* 0x000e280008004200 */
[----:B------:R-:W-:Y:S01]  /*14500*/  IMAD.IADD R25, R16, 0x1, R25 ;  /* 0x0000000110197824 */ /* 0x000fe200078e0219 */
[C-C-:B0-----:R-:W-:Y:S02]  /*14510*/  PRMT R8, R4.reuse, 0x6420, R5.reuse ;  /* 0x0000642004087816 */ /* 0x141fe40000000005 */
[----:B------:R-:W-:-:S02]  /*14520*/  PRMT R9, R4, 0x7531, R5 ;  /* 0x0000753104097816 */ /* 0x000fc40000000005 */
[C-C-:B------:R-:W-:Y:S02]  /*14530*/  PRMT R10, R6.reuse, 0x6420, R7.reuse ;  /* 0x00006420060a7816 */ /* 0x140fe40000000007 */
[----:B------:R-:W-:Y:S02]  /*14540*/  PRMT R11, R6, 0x7531, R7 ;  /* 0x00007531060b7816 */ /* 0x000fe40000000007 */
[-C--:B------:R-:W-:Y:S01]  /*14550*/  LOP3.LUT R5, R14, R17.reuse, RZ, 0xfc, !PT ;  /* 0x000000110e057212 */ /* 0x080fe200078efcff */
[----:B------:R-:W-:Y:S02]  /*14560*/  VIADD R14, R0, 0x3800 ;  /* 0x00003800000e7836 */ /* 0x000fe40000000000 */
[----:B------:R0:W-:Y:S04]  /*14570*/  STSM.16.M88.4 [R23], R8 ;  /* 0x0000000817007844 */ /* 0x0001e80000000200 */
[----:B------:R-:W1:Y:S01]  /*14580*/  LDSM.16.MT88.4 R4, [R5+UR45+0xf200] ;  /* 0x00f2002d0504783b */ /* 0x000e620008004200 */
[----:B0-----:R-:W-:-:S02]  /*14590*/  LOP3.LUT R23, R15, R17, RZ, 0xfc, !PT ;  /* 0x000000110f177212 */ /* 0x001fc400078efcff */
[----:B------:R-:W-:-:S05]  /*145a0*/  LOP3.LUT R15, R15, R18, RZ, 0xfc, !PT ;  /* 0x000000120f0f7212 */ /* 0x000fca00078efcff */
[----:B------:R-:W-:Y:S01]  /*145b0*/  IMAD.IADD R15, R16, 0x1, R15 ;  /* 0x00000001100f7824 */ /* 0x000fe200078e020f */
        /* <DEDUP_REMOVED lines=17> */
[----:B------:R0:W1:Y:S02]  /*146d0*/  LDSM.16.MT88.4 R4, [R3+UR45+0xf200] ;  /* 0x00f2002d0304783b */ /* 0x0000640008004200 */
[----:B0-----:R-:W-:Y:S01]  /*146e0*/  LOP3.LUT R3, R14, R18, RZ, 0xfc, !PT ;  /* 0x000000120e037212 */ /* 0x001fe200078efcff */
[----:B------:R-:W-:-:S04]  /*146f0*/  VIADD R12, R0, 0x6000 ;  /* 0x00006000000c7836 */ /* 0x000fc80000000000 */
[----:B------:R-:W-:Y:S01]  /*14700*/  IMAD.IADD R3, R16, 0x1, R3 ;  /* 0x0000000110037824 */ /* 0x000fe200078e0203 */
[----:B------:R-:W-:Y:S02]  /*14710*/  LOP3.LUT R14, R12, R17, RZ, 0xfc, !PT ;  /* 0x000000110c0e7212 */ /* 0x000fe400078efcff */
[C-C-:B-1----:R-:W-:Y:S02]  /*14720*/  PRMT R8, R4.reuse, 0x6420, R5.reuse ;  /* 0x0000642004087816 */ /* 0x142fe40000000005 */
[----:B------:R-:W-:Y:S02]  /*14730*/  PRMT R9, R4, 0x7531, R5 ;  /* 0x0000753104097816 */ /* 0x000fe40000000005 */
[C-C-:B------:R-:W-:Y:S02]  /*14740*/  PRMT R10, R6.reuse, 0x6420, R7.reuse ;  /* 0x00006420060a7816 */ /* 0x140fe40000000007 */
[----:B------:R-:W-:-:S05]  /*14750*/  PRMT R11, R6, 0x7531, R7 ;  /* 0x00007531060b7816 */ /* 0x000fca0000000007 */
[----:B------:R-:W-:Y:S04]  /*14760*/  STSM.16.M88.4 [R25], R8 ;  /* 0x0000000819007844 */ /* 0x000fe80000000200 */
[----:B------:R0:W1:Y:S02]  /*14770*/  LDSM.16.MT88.4 R4, [R22+UR45+0xf200] ;  /* 0x00f2002d1604783b */ /* 0x0000640008004200 */
[----:B0-----:R-:W-:Y:S01]  /*14780*/  VIADD R22, R0, 0x4000 ;  /* 0x0000400000167836 */ /* 0x001fe20000000000 */
        /* <DEDUP_REMOVED lines=17> */
[----:B------:R-:W-:-:S03]  /*148a0*/  VIADD R0, R0, 0x7000 ;  /* 0x0000700000007836 */ /* 0x000fc60000000000 */
[C---:B------:R-:W-:Y:S02]  /*148b0*/  LOP3.LUT R23, R13.reuse, R17, RZ, 0xfc, !PT ;  /* 0x000000110d177212 */ /* 0x040fe400078efcff */
        /* <DEDUP_REMOVED lines=13> */
[----:B------:R-:W-:-:S02]  /*14990*/  PRMT R10, R6, 0x6420, R7 ;  /* 0x00006420060a7816 */ /* 0x000fc40000000007 */
[----:B------:R-:W-:-:S05]  /*149a0*/  PRMT R11, R6, 0x7531, R7 ;  /* 0x00007531060b7816 */ /* 0x000fca0000000007 */
[----:B------:R0:W-:Y:S04]  /*149b0*/  STSM.16.M88.4 [R21], R8 ;  /* 0x0000000815007844 */ /* 0x0001e80000000200 */
[----:B------:R-:W1:Y:S01]  /*149c0*/  LDSM.16.MT88.4 R4, [R23+UR45+0xf200] ;  /* 0x00f2002d1704783b */ /* 0x000e620008004200 */
[----:B0-----:R-:W-:-:S05]  /*149d0*/  LOP3.LUT R21, R12, R18, RZ, 0xfc, !PT ;  /* 0x000000120c157212 */ /* 0x001fca00078efcff */
[----:B------:R-:W-:Y:S01]  /*149e0*/  IMAD.IADD R21, R16, 0x1, R21 ;  /* 0x0000000110157824 */ /* 0x000fe200078e0215 */
[C-C-:B-1----:R-:W-:Y:S02]  /*149f0*/  PRMT R8, R4.reuse, 0x6420, R5.reuse ;  /* 0x0000642004087816 */ /* 0x142fe40000000005 */
        /* <DEDUP_REMOVED lines=33> */
.L_x_6243:
[----:B-1----:R1:W-:Y:S01]  /*14c10*/  SYNCS.ARRIVE.TRANS64.A1T0 RZ, [R2+URZ+0x33450], RZ ;  /* 0x033450ff02ff79a7 */ /* 0x0023e2000810003f */
[----:B------:R-:W-:Y:S06]  /*14c20*/  BAR.SYNC.DEFER_BLOCKING 0x2, 0x80 ;  /* 0x0082000000007b1d */ /* 0x000fec0000010000 */
[----:B------:R-:W-:Y:S05]  /*14c30*/  @!P1 BRA `(.L_x_6244) ;  /* 0x0000000000049947 */ /* 0x000fea0003800000 */
[----:B------:R-:W-:Y:S01]  /*14c40*/  BPT.TRAP 0x1 ;  /* 0x000000040000795c */ /* 0x000fe20000300000 */
.L_x_6244:
[----:B------:R-:W2:Y:S01]  /*14c50*/  S2R R0, SR_CgaCtaId ;  /* 0x0000000000007919 */ /* 0x000ea20000008800 */
[----:B-1----:R-:W-:Y:S02]  /*14c60*/  VIADD R2, R2, 0x33480 ;  /* 0x0003348002027836 */ /* 0x002fe40000000000 */
[----:B0-----:R-:W-:-:S03]  /*14c70*/  IMAD.MOV.U32 R3, RZ, RZ, RZ ;  /* 0x000000ffff037224 */ /* 0x001fc600078e00ff */
[----:B--2---:R-:W-:-:S04]  /*14c80*/  PRMT R2, R0, 0x654, R2 ;  /* 0x0000065400027816 */ /* 0x004fc80000000002 */
[----:B------:R0:W-:Y:S02]  /*14c90*/  SYNCS.ARRIVE.TRANS64.RED.A1T0 RZ, [R2+URZ], RZ ;  /* 0x000000ff02ff79a7 */ /* 0x0001e4000810043f */
[----:B0-----:R-:W-:-:S05]  /*14ca0*/  VIADD R2, R20, 0x1 ;  /* 0x0000000114027836 */ /* 0x001fca0000000000 */
[----:B------:R-:W-:-:S04]  /*14cb0*/  ISETP.NE.AND P0, PT, R2, 0x2, PT ;  /* 0x000000020200780c */ /* 0x000fc80003f05270 */
[----:B------:R-:W-:Y:S02]  /*14cc0*/  SEL R5, RZ, 0x1, P0 ;  /* 0x00000001ff057807 */ /* 0x000fe40000000000 */
[----:B------:R-:W-:Y:S02]  /*14cd0*/  SEL R2, R2, RZ, P0 ;  /* 0x000000ff02027207 */ /* 0x000fe40000000000 */
[----:B------:R-:W-:-:S07]  /*14ce0*/  LOP3.LUT R0, R32, R5, RZ, 0x3c, !PT ;  /* 0x0000000520007212 */ /* 0x000fce00078e3cff */
.L_x_6199:
[----:B------:R-:W0:Y:S01]  /*14cf0*/  S2R R5, SR_CgaCtaId ;  /* 0x0000000000057919 */ /* 0x000e220000008800 */
[----:B------:R-:W-:Y:S02]  /*14d00*/  MOV R4, 0x400 ;  /* 0x0000040000047802 */ /* 0x000fe40000000f00 */
[----:B------:R-:W-:Y:S02]  /*14d10*/  SHF.L.U32 R3, R3, 0x1f, RZ ;  /* 0x0000001f03037819 */ /* 0x000fe400000006ff */
[----:B0-----:R-:W-:-:S04]  /*14d20*/  LEA R6, R5, R4, 0x18 ;  /* 0x0000000405067211 */ /* 0x001fc800078ec0ff */
[----:B------:R-:W0:Y:S02]  /*14d30*/  SYNCS.PHASECHK.TRANS64.TRYWAIT P0, [R6+URZ+0x33420], R3 ;  /* 0x03342003060075a7 */ /* 0x000e24000800017f */
[----:B0-----:R-:W-:Y:S05]  /*14d40*/  @!P0 BRA `(.L_x_6245) ;  /* 0x0000002800248947 */ /* 0x001fea0003800000 */
.L_x_6326:
        /* <DEDUP_REMOVED lines=8> */
[----:B------:R-:W2:Y:S02]  /*14dd0*/  LDL R4, [R1+0x10] ;  /* 0x0000100001047983 */ /* 0x000ea40000100800 */
[----:B--2---:R-:W-:-:S13]  /*14de0*/  R2UR UR4, R4 ;  /* 0x00000000040472ca */ /* 0x004fda00000e0000 */
[----:B------:R-:W-:-:S06]  /*14df0*/  ULOP3.LUT UR4, UR4, 0x2, URZ, 0xfc, !UPT ;  /* 0x0000000204047892 */ /* 0x000fcc000f8efc3f */
[----:B------:R-:W-:-:S05]  /*14e00*/  IMAD.U32 R3, RZ, RZ, UR4 ;  /* 0x00000004ff037e24 */ /* 0x000fca000f8e00ff */
[----:B------:R-:W-:-:S13]  /*14e10*/  ISETP.NE.AND P0, PT, R3, 0x3, PT ;  /* 0x000000030300780c */ /* 0x000fda0003f05270 */
[----:B------:R-:W-:Y:S05]  /*14e20*/  @!P0 BRA `(.L_x_6246) ;  /* 0x0000000000048947 */ /* 0x000fea0003800000 */
[----:B------:R-:W-:Y:S01]  /*14e30*/  BPT.TRAP 0x1 ;  /* 0x000000040000795c */ /* 0x000fe20000300000 */
.L_x_6246:
[----:B------:R-:W-:Y:S01]  /*14e40*/  IMAD R5, R2, 0x8, R6 ;  /* 0x0000000802057824 */ /* 0x000fe200078e0206 */
[----:B------:R-:W-:Y:S01]  /*14e50*/  SHF.L.U32 R4, R0, 0x1f, RZ ;  /* 0x0000001f00047819 */ /* 0x000fe200000006ff */
[----:B------:R-:W-:-:S03]  /*14e60*/  VIADD R2, R2, 0x1 ;  /* 0x0000000102027836 */ /* 0x000fc60000000000 */
[----:B------:R-:W0:Y:S02]  /*14e70*/  SYNCS.PHASECHK.TRANS64.TRYWAIT P1, [R5+URZ+0x33440], R4 ;  /* 0x03344004050075a7 */ /* 0x000e24000802017f */
[----:B------:R-:W-:-:S04]  /*14e80*/  ISETP.NE.AND P2, PT, R2, 0x2, PT ;  /* 0x000000020200780c */ /* 0x000fc80003f45270 */
[----:B------:R-:W-:Y:S01]  /*14e90*/  SEL R3, RZ, 0x1, P2 ;  /* 0x00000001ff037807 */ /* 0x000fe20001000000 */
[----:B0-----:R-:W-:Y:S08]  /*14ea0*/  @!P1 BRA `(.L_x_6247) ;  /* 0x0000002400e09947 */ /* 0x001ff00003800000 */
.L_x_6327:
[----:B------:R-:W-:Y:S02]  /*14eb0*/  SEL R2, R2, RZ, P2 ;  /* 0x000000ff02027207 */ /* 0x000fe40001000000 */
[----:B------:R-:W-:Y:S01]  /*14ec0*/  LOP3.LUT R0, R0, R3, RZ, 0x3c, !PT ;  /* 0x0000000300007212 */ /* 0x000fe200078e3cff */
[----:B------:R-:W-:Y:S06]  /*14ed0*/  @!P0 BRA `(.L_x_6248) ;  /* 0x0000000000048947 */ /* 0x000fec0003800000 */
[----:B------:R-:W-:Y:S01]  /*14ee0*/  BPT.TRAP 0x1 ;  /* 0x000000040000795c */ /* 0x000fe20000300000 */
.L_x_6248:
[----:B------:R-:W-:Y:S01]  /*14ef0*/  IMAD R3, R2, 0x8, R6 ;  /* 0x0000000802037824 */ /* 0x000fe200078e0206 */
[----:B------:R-:W-:-:S04]  /*14f00*/  SHF.L.U32 R0, R0, 0x1f, RZ ;  /* 0x0000001f00007819 */ /* 0x000fc800000006ff */
[----:B------:R-:W1:Y:S02]  /*14f10*/  SYNCS.PHASECHK.TRANS64.TRYWAIT P1, [R3+URZ+0x33440], R0 ;  /* 0x03344000030075a7 */ /* 0x000e64000802017f */
[----:B-1----:R-:W-:Y:S05]  /*14f20*/  @!P1 BRA `(.L_x_6249) ;  /* 0x0000002400d49947 */ /* 0x002fea0003800000 */
.L_x_6328:
[----:B------:R-:W-:Y:S05]  /*14f30*/  @!P0 BRA `(.L_x_6250) ;  /* 0x0000000000048947 */ /* 0x000fea0003800000 */
[----:B------:R-:W-:Y:S01]  /*14f40*/  BPT.TRAP 0x1 ;  /* 0x000000040000795c */ /* 0x000fe20000300000 */
.L_x_6250:
[----:B------:R-:W2:Y:S02]  /*14f50*/  SYNCS.PHASECHK.TRANS64.TRYWAIT P1, [R5+URZ+0x33460], R4 ;  /* 0x03346004050075a7 */ /* 0x000ea4000802017f */
[----:B--2---:R-:W-:Y:S05]  /*14f60*/  @!P1 BRA `(.L_x_6251) ;  /* 0x0000002400d89947 */ /* 0x004fea0003800000 */
.L_x_6329:
[----:B------:R-:W-:Y:S05]  /*14f70*/  @!P0 BRA `(.L_x_6252) ;  /* 0x0000000000048947 */ /* 0x000fea0003800000 */
[----:B------:R-:W-:Y:S01]  /*14f80*/  BPT.TRAP 0x1 ;  /* 0x000000040000795c */ /* 0x000fe20000300000 */
.L_x_6252:
[----:B------:R-:W3:Y:S02]  /*14f90*/  SYNCS.PHASECHK.TRANS64.TRYWAIT P1, [R3+URZ+0x33460], R0 ;  /* 0x03346000030075a7 */ /* 0x000ee4000802017f */
[----:B---3--:R-:W-:Y:S05]  /*14fa0*/  @!P1 BRA `(.L_x_6253) ;  /* 0x0000002400dc9947 */ /* 0x008fea0003800000 */
.L_x_6330:
[----:B------:R-:W-:Y:S05]  /*14fb0*/  @!P0 BRA `(.L_x_6254) ;  /* 0x0000000000048947 */ /* 0x000fea0003800000 */
[----:B------:R-:W-:Y:S01]  /*14fc0*/  BPT.TRAP 0x1 ;  /* 0x000000040000795c */ /* 0x000fe20000300000 */
.L_x_6254:
[----:B------:R-:W4:Y:S02]  /*14fd0*/  SYNCS.PHASECHK.TRANS64.TRYWAIT P1, [R5+URZ+0x33480], R4 ;  /* 0x03348004050075a7 */ /* 0x000f24000802017f */
[----:B----4-:R-:W-:Y:S05]  /*14fe0*/  @!P1 BRA `(.L_x_6255) ;  /* 0x0000002400e09947 */ /* 0x010fea0003800000 */
.L_x_6331:
[----:B------:R-:W-:Y:S05]  /*14ff0*/  @!P0 BRA `(.L_x_6256) ;  /* 0x0000000000048947 */ /* 0x000fea0003800000 */
[----:B------:R-:W-:Y:S01]  /*15000*/  BPT.TRAP 0x1 ;  /* 0x000000040000795c */ /* 0x000fe20000300000 */
.L_x_6256:
[----:B------:R0:W0:Y:S02]  /*15010*/  SYNCS.PHASECHK.TRANS64.TRYWAIT P0, [R3+URZ+0x33480], R0 ;  /* 0x03348000030075a7 */ /* 0x000024000800017f */
[----:B0-----:R-:W-:Y:S05]  /*15020*/  @!P0 NANOSLEEP.SYNCS 0x989680 ;  /* 0x009896800000895d */ /* 0x001fea0003900000 */
[----:B------:R-:W0:Y:S02]  /*15030*/  @!P0 SYNCS.PHASECHK.TRANS64 P0, [R3+URZ+0x33480], R0 ;  /* 0x03348000030085a7 */ /* 0x000e24000800007f */
[----:B0-----:R-:W-:Y:S05]  /*15040*/  @!P0 BRA `(.L_x_6256) ;  /* 0xfffffffc00f08947 */ /* 0x001fea000383ffff */
.L_x_6155:
[----:B------:R-:W-:Y:S05]  /*15050*/  BSYNC B6 ;  /* 0x0000000000067941 */ /* 0x000fea0003800000 */
.L_x_6152:
[----:B------:R-:W-:Y:S05]  /*15060*/  EXIT ;  /* 0x000000000000794d */ /* 0x000fea0003800000 */
.L_x_6159:
[----:B0-----:R-:W-:-:S04]  /*15070*/  IMAD.U32 R3, RZ, RZ, UR39 ;  /* 0x00000027ff037e24 */ /* 0x001fc8000f8e00ff */
[----:B------:R0:W1:Y:S03]  /*15080*/  SYNCS.PHASECHK.TRANS64.TRYWAIT P0, [R3+URZ+0x33400], R0 ;  /* 0x03340000030075a7 */ /* 0x000066000800017f */
[----:B-1----:R-:W-:Y:S05]  /*15090*/  @!P0 NANOSLEEP.SYNCS 0x989680 ;  /* 0x009896800000895d */ /* 0x002fea0003900000 */
[----:B------:R-:W1:Y:S02]  /*150a0*/  @!P0 SYNCS.PHASECHK.TRANS64 P0, [R3+URZ+0x33400], R0 ;  /* 0x03340000030085a7 */ /* 0x000e64000800007f */
[----:B-1----:R-:W-:Y:S05]  /*150b0*/  @!P0 BRA `(.L_x_6159) ;  /* 0xfffffffc00ec8947 */ /* 0x002fea000383ffff */
[----:B------:R-:W-:Y:S05]  /*150c0*/  BRA `(.L_x_6257) ;  /* 0xfffffec400d07947 */ /* 0x000fea000383ffff */
.L_x_6163:
[----:B--2---:R-:W-:-:S04]  /*150d0*/  IMAD.U32 R5, RZ, RZ, UR39 ;  /* 0x00000027ff057e24 */ /* 0x004fc8000f8e00ff */
[----:B------:R2:W3:Y:S03]  /*150e0*/  SYNCS.PHASECHK.TRANS64.TRYWAIT P1, [R5+URZ+0x33430], R0 ;  /* 0x03343000050075a7 */ /* 0x0004e6000802017f */
[----:B---3--:R-:W-:Y:S05]  /*150f0*/  @!P1 NANOSLEEP.SYNCS 0x989680 ;  /* 0x009896800000995d */ /* 0x008fea0003900000 */
[----:B------:R-:W3:Y:S02]  /*15100*/  @!P1 SYNCS.PHASECHK.TRANS64 P1, [R5+URZ+0x33430], R0 ;  /* 0x03343000050095a7 */ /* 0x000ee4000802007f */
[----:B---3--:R-:W-:Y:S05]  /*15110*/  @!P1 BRA `(.L_x_6163) ;  /* 0xfffffffc00ec9947 */ /* 0x008fea000383ffff */
[----:B------:R-:W-:Y:S05]  /*15120*/  BRA `(.L_x_6162) ;  /* 0xfffffec400f47947 */ /* 0x000fea000383ffff */
.L_x_6169:
[----:B-1----:R-:W-:-:S04]  /*15130*/  IMAD.U32 R11, RZ, RZ, UR4 ;  /* 0x00000004ff0b7e24 */ /* 0x002fc8000f8e00ff */
[----:B------:R1:W2:Y:S03]  /*15140*/  SYNCS.PHASECHK.TRANS64.TRYWAIT P1, [R11+URZ+0x33430], R0 ;  /* 0x033430000b0075a7 */ /* 0x0002a6000802017f */
[----:B--2---:R-:W-:Y:S05]  /*15150*/  @!P1 NANOSLEEP.SYNCS 0x989680 ;  /* 0x009896800000995d */ /* 0x004fea0003900000 */
[----:B------:R-:W2:Y:S02]  /*15160*/  @!P1 SYNCS.PHASECHK.TRANS64 P1, [R11+URZ+0x33430], R0 ;  /* 0x033430000b0095a7 */ /* 0x000ea4000802007f */
[----:B--2---:R-:W-:Y:S05]  /*15170*/  @!P1 BRA `(.L_x_6169) ;  /* 0xfffffffc00ec9947 */ /* 0x004fea000383ffff */
[----:B------:R-:W-:Y:S05]  /*15180*/  BRA `(.L_x_6166) ;  /* 0xffffff0000a87947 */ /* 0x000fea000383ffff */
.L_x_6173:
[----:B-1----:R-:W-:-:S04]  /*15190*/  IMAD.U32 R11, RZ, RZ, UR10 ;  /* 0x0000000aff0b7e24 */ /* 0x002fc8000f8e00ff */
[----:B------:R1:W2:Y:S03]  /*151a0*/  SYNCS.PHASECHK.TRANS64.TRYWAIT P1, [R11+URZ+0x33450], R0 ;  /* 0x033450000b0075a7 */ /* 0x0002a6000802017f */
[----:B--2---:R-:W-:Y:S05]  /*151b0*/  @!P1 NANOSLEEP.SYNCS 0x989680 ;  /* 0x009896800000995d */ /* 0x004fea0003900000 */
[----:B------:R-:W2:Y:S02]  /*151c0*/  @!P1 SYNCS.PHASECHK.TRANS64 P1, [R11+URZ+0x33450], R0 ;  /* 0x033450000b0095a7 */ /* 0x000ea4000802007f */
[----:B--2---:R-:W-:Y:S05]  /*151d0*/  @!P1 BRA `(.L_x_6173) ;  /* 0xfffffffc00ec9947 */ /* 0x004fea000383ffff */
[----:B------:R-:W-:Y:S05]  /*151e0*/  BRA `(.L_x_6170) ;  /* 0xffffff0c00bc7947 */ /* 0x000fea000383ffff */
.L_x_6181:
[----:B-1----:R-:W-:-:S04]  /*151f0*/  IMAD.U32 R13, RZ, RZ, UR7 ;  /* 0x00000007ff0d7e24 */ /* 0x002fc8000f8e00ff */
[----:B------:R1:W2:Y:S03]  /*15200*/  SYNCS.PHASECHK.TRANS64.TRYWAIT P1, [R13+URZ+0x33430], R0 ;  /* 0x033430000d0075a7 */ /* 0x0002a6000802017f */
[----:B--2---:R-:W-:Y:S05]  /*15210*/  @!P1 NANOSLEEP.SYNCS 0x989680 ;  /* 0x009896800000995d */ /* 0x004fea0003900000 */
[----:B------:R-:W2:Y:S02]  /*15220*/  @!P1 SYNCS.PHASECHK.TRANS64 P1, [R13+URZ+0x33430], R0 ;  /* 0x033430000d0095a7 */ /* 0x000ea4000802007f */
[----:B--2---:R-:W-:Y:S05]  /*15230*/  @!P1 BRA `(.L_x_6181) ;  /* 0xfffffffc00ec9947 */ /* 0x004fea000383ffff */
[----:B------:R-:W-:Y:S05]  /*15240*/  BRA `(.L_x_6178) ;  /* 0xffffff3c00307947 */ /* 0x000fea000383ffff */
.L_x_6185:
[----:B-1----:R-:W-:-:S04]  /*15250*/  IMAD.U32 R13, RZ, RZ, UR7 ;  /* 0x00000007ff0d7e24 */ /* 0x002fc8000f8e00ff */
[----:B------:R1:W2:Y:S03]  /*15260*/  SYNCS.PHASECHK.TRANS64.TRYWAIT P1, [R13+URZ+0x33450], R0 ;  /* 0x033450000d0075a7 */ /* 0x0002a6000802017f */
[----:B--2---:R-:W-:Y:S05]  /*15270*/  @!P1 NANOSLEEP.SYNCS 0x989680 ;  /* 0x009896800000995d */ /* 0x004fea0003900000 */
[----:B------:R-:W2:Y:S02]  /*15280*/  @!P1 SYNCS.PHASECHK.TRANS64 P1, [R13+URZ+0x33450], R0 ;  /* 0x033450000d0095a7 */ /* 0x000ea4000802007f */
[----:B--2---:R-:W-:Y:S05]  /*15290*/  @!P1 BRA `(.L_x_6185) ;  /* 0xfffffffc00ec9947 */ /* 0x004fea000383ffff */
[----:B------:R-:W-:Y:S05]  /*152a0*/  BRA `(.L_x_6182) ;  /* 0xffffff4800347947 */ /* 0x000fea000383ffff */
.L_x_6192:
[----:B-1----:R-:W-:-:S04]  /*152b0*/  IMAD.U32 R3, RZ, RZ, UR9 ;  /* 0x00000009ff037e24 */ /* 0x002fc8000f8e00ff */
[----:B------:R1:W3:Y:S03]  /*152c0*/  SYNCS.PHASECHK.TRANS64.TRYWAIT P1, [R3+URZ+0x33450], R2 ;  /* 0x03345002030075a7 */ /* 0x0002e6000802017f */
[----:B---3--:R-:W-:Y:S05]  /*152d0*/  @!P1 NANOSLEEP.SYNCS 0x989680 ;  /* 0x009896800000995d */ /* 0x008fea0003900000 */
[----:B------:R-:W3:Y:S02]  /*152e0*/  @!P1 SYNCS.PHASECHK.TRANS64 P1, [R3+URZ+0x33450], R2 ;  /* 0x03345002030095a7 */ /* 0x000ee4000802007f */
[----:B---3--:R-:W-:Y:S05]  /*152f0*/  @!P1 BRA `(.L_x_6192) ;  /* 0xfffffffc00ec9947 */ /* 0x008fea000383ffff */
[----:B------:R-:W-:Y:S05]  /*15300*/  BRA `(.L_x_6191) ;  /* 0xffffff6800807947 */ /* 0x000fea000383ffff */
.L_x_6205:
[----:B------:R-:W-:Y:S02]  /*15310*/  IMAD.MOV.U32 R13, RZ, RZ, R19 ;  /* 0x000000ffff0d7224 */ /* 0x000fe400078e0013 */
[----:B------:R-:W-:Y:S02]  /*15320*/  IMAD.MOV.U32 R12, RZ, RZ, RZ ;  /* 0x000000ffff0c7224 */ /* 0x000fe400078e00ff */
[----:B------:R-:W-:Y:S02]  /*15330*/  IMAD.MOV.U32 R11, RZ, RZ, 0x1f ;  /* 0x0000001fff0b7424 */ /* 0x000fe400078e00ff */
[----:B------:R-:W-:-:S07]  /*15340*/  IMAD.MOV.U32 R15, RZ, RZ, -0x1 ;  /* 0xffffffffff0f7424 */ /* 0x000fce00078e00ff */
[----:B0----5:R-:W-:Y:S05]  /*15350*/  WARPSYNC.COLLECTIVE R15, `(.L_x_6258) ;  /* 0x000000000f087348 */ /* 0x021fea0003c00000 */
[----:B------:R1:W2:Y:S02]  /*15360*/  SHFL.IDX P6, R14, R13, R12, R11 ;  /* 0x0000000c0d0e7389 */ /* 0x0002a400000c000b */
[----:B012--5:R-:W-:Y:S01]  /*15370*/  ENDCOLLECTIVE ;  /* 0x000000000000791b */ /* 0x027fe20003800000 */
.L_x_6258:
[----:B------:R-:W-:Y:S05]  /*15380*/  BRA `(.L_x_6259) ;  /* 0xffffffb400187947 */ /* 0x000fea000383ffff */
.L_x_6207:
[----:B0-----:R0:W1:Y:S02]  /*15390*/  SYNCS.PHASECHK.TRANS64.TRYWAIT P0, [R30+URZ+0x33480], R34 ;  /* 0x033480221e0075a7 */ /* 0x001064000800017f */
[----:B-1----:R-:W-:Y:S05]  /*153a0*/  @!P0 NANOSLEEP.SYNCS 0x989680 ;  /* 0x009896800000895d */ /* 0x002fea0003900000 */
[----:B------:R-:W1:Y:S02]  /*153b0*/  @!P0 SYNCS.PHASECHK.TRANS64 P0, [R30+URZ+0x33480], R34 ;  /* 0x033480221e0085a7 */ /* 0x000e64000800007f */
[----:B-1----:R-:W-:Y:S05]  /*153c0*/  @!P0 BRA `(.L_x_6207) ;  /* 0xfffffffc00f08947 */ /* 0x002fea000383ffff */
[----:B------:R-:W-:Y:S05]  /*153d0*/  BRA `(.L_x_6260) ;  /* 0xffffffb800d47947 */ /* 0x000fea000383ffff */
.L_x_6208:
        /* <DEDUP_REMOVED lines=8> */
.L_x_6262:
[----:B------:R-:W-:Y:S05]  /*15460*/  BSYNC B0 ;  /* 0x0000000000007941 */ /* 0x000fea0003800000 */
.L_x_6261:
        /* <DEDUP_REMOVED lines=12> */
.L_x_6263:
        /* <DEDUP_REMOVED lines=22> */
.L_x_6264:
        /* <DEDUP_REMOVED lines=9> */
.L_x_6265:
[----:B------:R-:W-:Y:S02]  /*15720*/  IMAD.MOV.U32 R13, RZ, RZ, R8 ;  /* 0x000000ffff0d7224 */ /* 0x000fe400078e0008 */
[----:B------:R-:W-:Y:S02]  /*15730*/  IMAD.MOV.U32 R12, RZ, RZ, 0x2 ;  /* 0x00000002ff0c7424 */ /* 0x000fe400078e00ff */
[----:B------:R-:W-:-:S07]  /*15740*/  IMAD.MOV.U32 R2, RZ, RZ, R14 ;  /* 0x000000ffff027224 */ /* 0x000fce00078e000e */
[----:B------:R-:W-:Y:S05]  /*15750*/  WARPSYNC.COLLECTIVE R15, `(.L_x_6266) ;  /* 0x000000000f087348 */ /* 0x000fea0003c00000 */
[----:B------:R0:W1:Y:S02]  /*15760*/  SHFL.IDX P6, R14, R13, R12, R11 ;  /* 0x0000000c0d0e7389 */ /* 0x00006400000c000b */
[----:B01----:R-:W-:Y:S01]  /*15770*/  ENDCOLLECTIVE ;  /* 0x000000000000791b */ /* 0x003fe20003800000 */
.L_x_6266:
        /* <DEDUP_REMOVED lines=16> */
.L_x_6267:
[----:B------:R-:W-:Y:S02]  /*15880*/  IMAD.MOV.U32 R13, RZ, RZ, R8 ;  /* 0x000000ffff0d7224 */ /* 0x000fe400078e0008 */
[----:B------:R-:W-:Y:S02]  /*15890*/  IMAD.MOV.U32 R12, RZ, RZ, 0x3 ;  /* 0x00000003ff0c7424 */ /* 0x000fe400078e00ff */
[----:B------:R-:W-:-:S07]  /*158a0*/  IMAD.MOV.U32 R2, RZ, RZ, R14 ;  /* 0x000000ffff027224 */ /* 0x000fce00078e000e */
[----:B------:R-:W-:Y:S05]  /*158b0*/  WARPSYNC.COLLECTIVE R15, `(.L_x_6268) ;  /* 0x000000000f087348 */ /* 0x000fea0003c00000 */
[----:B------:R0:W1:Y:S02]  /*158c0*/  SHFL.IDX P6, R14, R13, R12, R11 ;  /* 0x0000000c0d0e7389 */ /* 0x00006400000c000b */
[----:B01----:R-:W-:Y:S01]  /*158d0*/  ENDCOLLECTIVE ;  /* 0x000000000000791b */ /* 0x003fe20003800000 */
.L_x_6268:
        /* <DEDUP_REMOVED lines=13> */
.L_x_6269:
        /* <DEDUP_REMOVED lines=12> */
.L_x_6270:
        /* <DEDUP_REMOVED lines=13> */
.L_x_6271:
        /* <DEDUP_REMOVED lines=10> */
.L_x_6211:
[----:B-1----:R1:W2:Y:S02]  /*15be0*/  SYNCS.PHASECHK.TRANS64.TRYWAIT P0, [R30+URZ+0x33440], R34 ;  /* 0x033440221e0075a7 */ /* 0x0022a4000800017f */
[----:B--2---:R-:W-:Y:S05]  /*15bf0*/  @!P0 NANOSLEEP.SYNCS 0x989680 ;  /* 0x009896800000895d */ /* 0x004fea0003900000 */
[----:B------:R-:W2:Y:S02]  /*15c00*/  @!P0 SYNCS.PHASECHK.TRANS64 P0, [R30+URZ+0x33440], R34 ;  /* 0x033440221e0085a7 */ /* 0x000ea4000800007f */
[----:B--2---:R-:W-:Y:S05]  /*15c10*/  @!P0 BRA `(.L_x_6211) ;  /* 0xfffffffc00f08947 */ /* 0x004fea000383ffff */
[----:B------:R-:W-:Y:S05]  /*15c20*/  BRA `(.L_x_6273) ;  /* 0xffffffb8009c7947 */ /* 0x000fea000383ffff */
.L_x_6212:
        /* <DEDUP_REMOVED lines=8> */
.L_x_6275:
[----:B------:R-:W-:Y:S05]  /*15cb0*/  BSYNC B0 ;  /* 0x0000000000007941 */ /* 0x000fea0003800000 */
.L_x_6274:
        /* <DEDUP_REMOVED lines=9> */
.L_x_6276:
        /* <DEDUP_REMOVED lines=18> */
.L_x_6277:
[----:B------:R-:W-:Y:S02]  /*15e70*/  IMAD.MOV.U32 R13, RZ, RZ, R0 ;  /* 0x000000ffff0d7224 */ /* 0x000fe400078e0000 */
[----:B------:R-:W-:-:S07]  /*15e80*/  IMAD.MOV.U32 R6, RZ, RZ, R14 ;  /* 0x000000ffff067224 */ /* 0x000fce00078e000e */
[----:B------:R-:W-:Y:S05]  /*15e90*/  WARPSYNC.COLLECTIVE R15, `(.L_x_6278) ;  /* 0x000000000f087348 */ /* 0x000fea0003c00000 */
[----:B------:R0:W1:Y:S02]  /*15ea0*/  SHFL.IDX P6, R14, R13, R12, R11 ;  /* 0x0000000c0d0e7389 */ /* 0x00006400000c000b */
[----:B01----:R-:W-:Y:S01]  /*15eb0*/  ENDCOLLECTIVE ;  /* 0x000000000000791b */ /* 0x003fe20003800000 */
.L_x_6278:
        /* <DEDUP_REMOVED lines=14> */
.L_x_6279:
        /* <DEDUP_REMOVED lines=11> */
.L_x_6280:
[----:B------:R-:W-:Y:S02]  /*16050*/  IMAD.MOV.U32 R13, RZ, RZ, R5 ;  /* 0x000000ffff0d7224 */ /* 0x000fe400078e0005 */
[----:B------:R-:W-:Y:S01]  /*16060*/  IMAD.MOV.U32 R12, RZ, RZ, 0x3 ;  /* 0x00000003ff0c7424 */ /* 0x000fe200078e00ff */
[----:B------:R-:W-:-:S05]  /*16070*/  @P4 IADD3 R14, P0, R37, R14, RZ ;  /* 0x0000000e250e4210 */ /* 0x000fca0007f1e0ff */
[----:B------:R-:W-:-:S08]  /*16080*/  @P4 IMAD.MOV.U32 R2, RZ, RZ, R14 ;  /* 0x000000ffff024224 */ /* 0x000fd000078e000e */
[----:B------:R-:W-:Y:S05]  /*16090*/  WARPSYNC.COLLECTIVE R15, `(.L_x_6281) ;  /* 0x000000000f087348 */ /* 0x000fea0003c00000 */
[----:B------:R0:W1:Y:S02]  /*160a0*/  SHFL.IDX P6, R14, R13, R12, R11 ;  /* 0x0000000c0d0e7389 */ /* 0x00006400000c000b */
[----:B01----:R-:W-:Y:S01]  /*160b0*/  ENDCOLLECTIVE ;  /* 0x000000000000791b */ /* 0x003fe20003800000 */
.L_x_6281:
        /* <DEDUP_REMOVED lines=13> */
.L_x_6282:
[----:B------:R-:W-:Y:S02]  /*16190*/  IMAD.MOV.U32 R13, RZ, RZ, R8 ;  /* 0x000000ffff0d7224 */ /* 0x000fe400078e0008 */
[----:B------:R-:W-:Y:S01]  /*161a0*/  IMAD.MOV.U32 R12, RZ, RZ, RZ ;  /* 0x000000ffff0c7224 */ /* 0x000fe200078e00ff */
[----:B------:R-:W-:-:S05]  /*161b0*/  @P3 IADD3 R14, P0, R37, R14, RZ ;  /* 0x0000000e250e3210 */ /* 0x000fca0007f1e0ff */
[----:B------:R-:W-:-:S08]  /*161c0*/  @P3 IMAD.MOV.U32 R2, RZ, RZ, R14 ;  /* 0x000000ffff023224 */ /* 0x000fd000078e000e */
[----:B------:R-:W-:Y:S05]  /*161d0*/  WARPSYNC.COLLECTIVE R15, `(.L_x_6283) ;  /* 0x000000000f087348 */ /* 0x000fea0003c00000 */
[----:B------:R0:W1:Y:S02]  /*161e0*/  SHFL.IDX P6, R14, R13, R12, R11 ;  /* 0x0000000c0d0e7389 */ /* 0x00006400000c000b */
[----:B01----:R-:W-:Y:S01]  /*161f0*/  ENDCOLLECTIVE ;  /* 0x000000000000791b */ /* 0x003fe20003800000 */
.L_x_6283:
        /* <DEDUP_REMOVED lines=13> */
.L_x_6284:
[----:B------:R-:W-:Y:S05]  /*162d0*/  BRA `(.L_x_6285) ;  /* 0xffffffb800247947 */ /* 0x000fea000383ffff */
.L_x_6217:
[----:B------:R-:W-:Y:S02]  /*162e0*/  IMAD.MOV.U32 R13, RZ, RZ, R5 ;  /* 0x000000ffff0d7224 */ /* 0x000fe400078e0005 */
[----:B------:R-:W-:Y:S02]  /*162f0*/  IMAD.MOV.U32 R12, RZ, RZ, RZ ;  /* 0x000000ffff0c7224 */ /* 0x000fe400078e00ff */
[----:B------:R-:W-:Y:S02]  /*16300*/  IMAD.MOV.U32 R11, RZ, RZ, 0x1c1f ;  /* 0x00001c1fff0b7424 */ /* 0x000fe400078e00ff */
[----:B------:R-:W-:Y:S02]  /*16310*/  IMAD.MOV.U32 R15, RZ, RZ, -0x1 ;  /* 0xffffffffff0f7424 */ /* 0x000fe400078e00ff */
[----:B------:R-:W-:-:S07]  /*16320*/  IMAD.U32 R6, RZ, RZ, UR47 ;  /* 0x0000002fff067e24 */ /* 0x000fce000f8e00ff */
[----:B01-3--:R-:W-:Y:S05]  /*16330*/  WARPSYNC.COLLECTIVE R15, `(.L_x_6286) ;  /* 0x000000000f087348 */ /* 0x00bfea0003c00000 */
[----:B---3--:R2:W3:Y:S02]  /*16340*/  SHFL.IDX P6, R14, R13, R12, R11 ;  /* 0x0000000c0d0e7389 */ /* 0x0084e400000c000b */
[----:B0123--:R-:W-:Y:S01]  /*16350*/  ENDCOLLECTIVE ;  /* 0x000000000000791b */ /* 0x00ffe20003800000 */
.L_x_6286:
[----:B------:R-:W-:Y:S02]  /*16360*/  IMAD.MOV.U32 R13, RZ, RZ, R4 ;  /* 0x000000ffff0d7224 */ /* 0x000fe400078e0004 */
[----:B------:R-:W-:-:S07]  /*16370*/  IMAD.MOV.U32 R2, RZ, RZ, R14 ;  /* 0x000000ffff027224 */ /* 0x000fce00078e000e */
[----:B------:R-:W-:Y:S05]  /*16380*/  WARPSYNC.COLLECTIVE R15, `(.L_x_6287) ;  /* 0x000000000f087348 */ /* 0x000fea0003c00000 */
[----:B------:R0:W1:Y:S02]  /*16390*/  SHFL.IDX P6, R14, R13, R12, R11 ;  /* 0x0000000c0d0e7389 */ /* 0x00006400000c000b */
[----:B01----:R-:W-:Y:S01]  /*163a0*/  ENDCOLLECTIVE ;  /* 0x000000000000791b */ /* 0x003fe20003800000 */
.L_x_6287:
        /* <DEDUP_REMOVED lines=13> */
.L_x_6288:
        /* <DEDUP_REMOVED lines=12> */
.L_x_6289:
[----:B------:R-:W-:Y:S02]  /*16540*/  IMAD.MOV.U32 R13, RZ, RZ, R5 ;  /* 0x000000ffff0d7224 */ /* 0x000fe400078e0005 */
[----:B------:R-:W-:Y:S01]  /*16550*/  IMAD.MOV.U32 R12, RZ, RZ, 0x2 ;  /* 0x00000002ff0c7424 */ /* 0x000fe200078e00ff */
[----:B------:R-:W-:-:S05]  /*16560*/  @!P0 IADD3 R14, P4, R37, R14, RZ ;  /* 0x0000000e250e8210 */ /* 0x000fca0007f9e0ff */
[----:B------:R-:W-:-:S08]  /*16570*/  @!P0 IMAD.MOV.U32 R2, RZ, RZ, R14 ;  /* 0x000000ffff028224 */ /* 0x000fd000078e000e */
[----:B------:R-:W-:Y:S05]  /*16580*/  WARPSYNC.COLLECTIVE R15, `(.L_x_6290) ;  /* 0x000000000f087348 */ /* 0x000fea0003c00000 */
[----:B------:R0:W1:Y:S02]  /*16590*/  SHFL.IDX P6, R14, R13, R12, R11 ;  /* 0x0000000c0d0e7389 */ /* 0x00006400000c000b */
[----:B01----:R-:W-:Y:S01]  /*165a0*/  ENDCOLLECTIVE ;  /* 0x000000000000791b */ /* 0x003fe20003800000 */
.L_x_6290:
[----:B------:R-:W-:Y:S02]  /*165b0*/  @!P0 IMAD.X R9, RZ, RZ, R6, P4 ;  /* 0x000000ffff098224 */ /* 0x000fe400020e0606 */
[----:B------:R-:W-:Y:S02]  /*165c0*/  VIADD R6, R0, 0x40 ;  /* 0x0000004000067836 */ /* 0x000fe40000000000 */
        /* <DEDUP_REMOVED lines=13> */
.L_x_6291:
[----:B------:R-:W-:Y:S02]  /*166a0*/  IMAD.MOV.U32 R13, RZ, RZ, R5 ;  /* 0x000000ffff0d7224 */ /* 0x000fe400078e0005 */
[----:B------:R-:W-:Y:S01]  /*166b0*/  IMAD.MOV.U32 R12, RZ, RZ, 0x3 ;  /* 0x00000003ff0c7424 */ /* 0x000fe200078e00ff */
[----:B------:R-:W-:-:S05]  /*166c0*/  @!P0 IADD3 R14, P4, R37, R14, RZ ;  /* 0x0000000e250e8210 */ /* 0x000fca0007f9e0ff */
[----:B------:R-:W-:-:S08]  /*166d0*/  @!P0 IMAD.MOV.U32 R2, RZ, RZ, R14 ;  /* 0x000000ffff028224 */ /* 0x000fd000078e000e */
[----:B------:R-:W-:Y:S05]  /*166e0*/  WARPSYNC.COLLECTIVE R15, `(.L_x_6292) ;  /* 0x000000000f087348 */ /* 0x000fea0003c00000 */
[----:B------:R0:W1:Y:S02]  /*166f0*/  SHFL.IDX P6, R14, R13, R12, R11 ;  /* 0x0000000c0d0e7389 */ /* 0x00006400000c000b */
[----:B01----:R-:W-:Y:S01]  /*16700*/  ENDCOLLECTIVE ;  /* 0x000000000000791b */ /* 0x003fe20003800000 */
.L_x_6292:
        /* <DEDUP_REMOVED lines=13> */
.L_x_6293:
[----:B------:R-:W-:Y:S05]  /*167e0*/  BRA `(.L_x_6294) ;  /* 0xffffffb800f07947 */ /* 0x000fea000383ffff */
.L_x_6220:
[----:B--2---:R2:W0:Y:S02]  /*167f0*/  SYNCS.PHASECHK.TRANS64.TRYWAIT P0, [R30+URZ+0x33420], R3 ;  /* 0x033420031e0075a7 */ /* 0x004424000800017f */
[----:B0-----:R-:W-:Y:S05]  /*16800*/  @!P0 NANOSLEEP.SYNCS 0x989680 ;  /* 0x009896800000895d */ /* 0x001fea0003900000 */
[----:B------:R-:W0:Y:S02]  /*16810*/  @!P0 SYNCS.PHASECHK.TRANS64 P0, [R30+URZ+0x33420], R3 ;  /* 0x033420031e0085a7 */ /* 0x000e24000800007f */
[----:B0-----:R-:W-:Y:S05]  /*16820*/  @!P0 BRA `(.L_x_6220) ;  /* 0xfffffffc00f08947 */ /* 0x001fea000383ffff */
[----:B------:R-:W-:Y:S05]  /*16830*/  BRA `(.L_x_6295) ;  /* 0xffffffbc00347947 */ /* 0x000fea000383ffff */
.L_x_6223:
[----:B0-----:R0:W1:Y:S02]  /*16840*/  SYNCS.PHASECHK.TRANS64.TRYWAIT P0, [R0+URZ+0x33480], R29 ;  /* 0x0334801d000075a7 */ /* 0x001064000800017f */
[----:B-1----:R-:W-:Y:S05]  /*16850*/  @!P0 NANOSLEEP.SYNCS 0x989680 ;  /* 0x009896800000895d */ /* 0x002fea0003900000 */
[----:B------:R-:W1:Y:S02]  /*16860*/  @!P0 SYNCS.PHASECHK.TRANS64 P0, [R0+URZ+0x33480], R29 ;  /* 0x0334801d000085a7 */ /* 0x000e64000800007f */
[----:B-1----:R-:W-:Y:S05]  /*16870*/  @!P0 BRA `(.L_x_6223) ;  /* 0xfffffffc00f08947 */ /* 0x002fea000383ffff */
[----:B------:R-:W-:Y:S05]  /*16880*/  BRA `(.L_x_6296) ;  /* 0xffffffc0003c7947 */ /* 0x000fea000383ffff */
.L_x_6224:
        /* <DEDUP_REMOVED lines=8> */
.L_x_6298:
[----:B------:R-:W-:Y:S05]  /*16910*/  BSYNC B0 ;  /* 0x0000000000007941 */ /* 0x000fea0003800000 */
.L_x_6297:
        /* <DEDUP_REMOVED lines=9> */
.L_x_6299:
[----:B------:R-:W-:Y:S02]  /*169b0*/  IMAD.MOV.U32 R13, RZ, RZ, R10 ;  /* 0x000000ffff0d7224 */ /* 0x000fe400078e000a */
[----:B------:R-:W-:Y:S02]  /*169c0*/  IMAD.MOV.U32 R12, RZ, RZ, 0x1 ;  /* 0x00000001ff0c7424 */ /* 0x000fe400078e00ff */
[----:B------:R-:W-:-:S07]  /*169d0*/  IMAD.MOV.U32 R2, RZ, RZ, R14 ;  /* 0x000000ffff027224 */ /* 0x000fce00078e000e */
[----:B------:R-:W-:Y:S05]  /*169e0*/  WARPSYNC.COLLECTIVE R15, `(.L_x_6300) ;  /* 0x000000000f087348 */ /* 0x000fea0003c00000 */
[----:B------:R0:W1:Y:S02]  /*169f0*/  SHFL.IDX P6, R14, R13, R12, R11 ;  /* 0x0000000c0d0e7389 */ /* 0x00006400000c000b */
[----:B01----:R-:W-:Y:S01]  /*16a00*/  ENDCOLLECTIVE ;  /* 0x000000000000791b */ /* 0x003fe20003800000 */
.L_x_6300:
        /* <DEDUP_REMOVED lines=13> */
.L_x_6301:
[----:B------:R-:W-:Y:S02]  /*16ae0*/  IMAD.MOV.U32 R13, RZ, RZ, R10 ;  /* 0x000000ffff0d7224 */ /* 0x000fe400078e000a */
[----:B------:R-:W-:Y:S02]  /*16af0*/  IMAD.MOV.U32 R12, RZ, RZ, 0x2 ;  /* 0x00000002ff0c7424 */ /* 0x000fe400078e00ff */
[----:B------:R-:W-:-:S07]  /*16b00*/  IMAD.MOV.U32 R2, RZ, RZ, R14 ;  /* 0x000000ffff027224 */ /* 0x000fce00078e000e */
[----:B------:R-:W-:Y:S05]  /*16b10*/  WARPSYNC.COLLECTIVE R15, `(.L_x_6302) ;  /* 0x000000000f087348 */ /* 0x000fea0003c00000 */
[----:B------:R0:W1:Y:S02]  /*16b20*/  SHFL.IDX P6, R14, R13, R12, R11 ;  /* 0x0000000c0d0e7389 */ /* 0x00006400000c000b */
[----:B01----:R-:W-:Y:S01]  /*16b30*/  ENDCOLLECTIVE ;  /* 0x000000000000791b */ /* 0x003fe20003800000 */
.L_x_6302:
        /* <DEDUP_REMOVED lines=13> */
.L_x_6303:
[----:B------:R-:W-:Y:S02]  /*16c10*/  IMAD.MOV.U32 R13, RZ, RZ, R10 ;  /* 0x000000ffff0d7224 */ /* 0x000fe400078e000a */
[----:B------:R-:W-:Y:S02]  /*16c20*/  IMAD.MOV.U32 R12, RZ, RZ, 0x3 ;  /* 0x00000003ff0c7424 */ /* 0x000fe400078e00ff */
[----:B------:R-:W-:-:S07]  /*16c30*/  IMAD.MOV.U32 R2, RZ, RZ, R14 ;  /* 0x000000ffff027224 */ /* 0x000fce00078e000e */
[----:B------:R-:W-:Y:S05]  /*16c40*/  WARPSYNC.COLLECTIVE R15, `(.L_x_6304) ;  /* 0x000000000f087348 */ /* 0x000fea0003c00000 */
[----:B------:R0:W1:Y:S02]  /*16c50*/  SHFL.IDX P6, R14, R13, R12, R11 ;  /* 0x0000000c0d0e7389 */ /* 0x00006400000c000b */
[----:B01----:R-:W-:Y:S01]  /*16c60*/  ENDCOLLECTIVE ;  /* 0x000000000000791b */ /* 0x003fe20003800000 */
.L_x_6304:
        /* <DEDUP_REMOVED lines=13> */
.L_x_6305:
[----:B------:R-:W-:Y:S02]  /*16d40*/  IMAD.MOV.U32 R13, RZ, RZ, R22 ;  /* 0x000000ffff0d7224 */ /* 0x000fe400078e0016 */
[----:B------:R-:W-:Y:S02]  /*16d50*/  IMAD.MOV.U32 R12, RZ, RZ, RZ ;  /* 0x000000ffff0c7224 */ /* 0x000fe400078e00ff */
[----:B------:R-:W-:-:S07]  /*16d60*/  IMAD.MOV.U32 R2, RZ, RZ, R14 ;  /* 0x000000ffff027224 */ /* 0x000fce00078e000e */
[----:B------:R-:W-:Y:S05]  /*16d70*/  WARPSYNC.COLLECTIVE R15, `(.L_x_6306) ;  /* 0x000000000f087348 */ /* 0x000fea0003c00000 */
[----:B------:R0:W1:Y:S02]  /*16d80*/  SHFL.IDX P6, R14, R13, R12, R11 ;  /* 0x0000000c0d0e7389 */ /* 0x00006400000c000b */
[----:B01----:R-:W-:Y:S01]  /*16d90*/  ENDCOLLECTIVE ;  /* 0x000000000000791b */ /* 0x003fe20003800000 */
.L_x_6306:
        /* <DEDUP_REMOVED lines=13> */
.L_x_6307:
[----:B------:R-:W-:Y:S05]  /*16e70*/  BRA `(.L_x_6308) ;  /* 0xffffffbc00f07947 */ /* 0x000fea000383ffff */
.L_x_6227:
[----:B--2---:R2:W3:Y:S02]  /*16e80*/  SYNCS.PHASECHK.TRANS64.TRYWAIT P0, [R0+URZ+0x33440], R29 ;  /* 0x0334401d000075a7 */ /* 0x0044e4000800017f */
[----:B---3--:R-:W-:Y:S05]  /*16e90*/  @!P0 NANOSLEEP.SYNCS 0x989680 ;  /* 0x009896800000895d */ /* 0x008fea0003900000 */
[----:B------:R-:W3:Y:S02]  /*16ea0*/  @!P0 SYNCS.PHASECHK.TRANS64 P0, [R0+URZ+0x33440], R29 ;  /* 0x0334401d000085a7 */ /* 0x000ee4000800007f */
[----:B---3--:R-:W-:Y:S05]  /*16eb0*/  @!P0 BRA `(.L_x_6227) ;  /* 0xfffffffc00f08947 */ /* 0x008fea000383ffff */
[----:B------:R-:W-:Y:S05]  /*16ec0*/  BRA `(.L_x_6309) ;  /* 0xffffffc000307947 */ /* 0x000fea000383ffff */
.L_x_6228:
        /* <DEDUP_REMOVED lines=8> */
.L_x_6311:
[----:B------:R-:W-:Y:S05]  /*16f50*/  BSYNC B0 ;  /* 0x0000000000007941 */ /* 0x000fea0003800000 */
.L_x_6310:
        /* <DEDUP_REMOVED lines=9> */
.L_x_6312:
[----:B------:R-:W-:Y:S02]  /*16ff0*/  IMAD.MOV.U32 R13, RZ, RZ, R22 ;  /* 0x000000ffff0d7224 */ /* 0x000fe400078e0016 */
[----:B------:R-:W-:Y:S01]  /*17000*/  IMAD.MOV.U32 R12, RZ, RZ, 0x1 ;  /* 0x00000001ff0c7424 */ /* 0x000fe200078e00ff */
[----:B------:R-:W-:-:S13]  /*17010*/  IADD3 R2, P0, R37, R14, RZ ;  /* 0x0000000e25027210 */ /* 0x000fda0007f1e0ff */
[----:B------:R-:W-:Y:S05]  /*17020*/  WARPSYNC.COLLECTIVE R15, `(.L_x_6313) ;  /* 0x000000000f087348 */ /* 0x000fea0003c00000 */
[----:B------:R0:W1:Y:S02]  /*17030*/  SHFL.IDX P6, R14, R13, R12, R11 ;  /* 0x0000000c0d0e7389 */ /* 0x00006400000c000b */
[----:B01----:R-:W-:Y:S01]  /*17040*/  ENDCOLLECTIVE ;  /* 0x000000000000791b */ /* 0x003fe20003800000 */
.L_x_6313:
        /* <DEDUP_REMOVED lines=14> */
.L_x_6314:
[----:B------:R-:W-:Y:S02]  /*17130*/  IMAD.MOV.U32 R13, RZ, RZ, R22 ;  /* 0x000000ffff0d7224 */ /* 0x000fe400078e0016 */
[----:B------:R-:W-:Y:S01]  /*17140*/  IMAD.MOV.U32 R12, RZ, RZ, 0x2 ;  /* 0x00000002ff0c7424 */ /* 0x000fe200078e00ff */
[----:B------:R-:W-:-:S13]  /*17150*/  IADD3 R2, P0, R37, R14, RZ ;  /* 0x0000000e25027210 */ /* 0x000fda0007f1e0ff */
[----:B------:R-:W-:Y:S05]  /*17160*/  WARPSYNC.COLLECTIVE R15, `(.L_x_6315) ;  /* 0x000000000f087348 */ /* 0x000fea0003c00000 */
[----:B------:R0:W1:Y:S02]  /*17170*/  SHFL.IDX P6, R14, R13, R12, R11 ;  /* 0x0000000c0d0e7389 */ /* 0x00006400000c000b */
[----:B01----:R-:W-:Y:S01]  /*17180*/  ENDCOLLECTIVE ;  /* 0x000000000000791b */ /* 0x003fe20003800000 */
.L_x_6315:
        /* <DEDUP_REMOVED lines=12> */
.L_x_6316:
[----:B------:R-:W-:Y:S02]  /*17250*/  IMAD.MOV.U32 R13, RZ, RZ, R22 ;  /* 0x000000ffff0d7224 */ /* 0x000fe400078e0016 */
[----:B------:R-:W-:Y:S01]  /*17260*/  IMAD.MOV.U32 R12, RZ, RZ, 0x3 ;  /* 0x00000003ff0c7424 */ /* 0x000fe200078e00ff */
[----:B------:R-:W-:-:S13]  /*17270*/  IADD3 R2, P0, R37, R14, RZ ;  /* 0x0000000e25027210 */ /* 0x000fda0007f1e0ff */
[----:B------:R-:W-:Y:S05]  /*17280*/  WARPSYNC.COLLECTIVE R15, `(.L_x_6317) ;  /* 0x000000000f087348 */ /* 0x000fea0003c00000 */
[----:B------:R0:W1:Y:S02]  /*17290*/  SHFL.IDX P6, R14, R13, R12, R11 ;  /* 0x0000000c0d0e7389 */ /* 0x00006400000c000b */
[----:B01----:R-:W-:Y:S01]  /*172a0*/  ENDCOLLECTIVE ;  /* 0x000000000000791b */ /* 0x003fe20003800000 */
.L_x_6317:
        /* <DEDUP_REMOVED lines=12> */
.L_x_6318:
[----:B------:R-:W-:Y:S02]  /*17370*/  IMAD.MOV.U32 R13, RZ, RZ, R28 ;  /* 0x000000ffff0d7224 */ /* 0x000fe400078e001c */
[----:B------:R-:W-:Y:S01]  /*17380*/  IMAD.MOV.U32 R12, RZ, RZ, RZ ;  /* 0x000000ffff0c7224 */ /* 0x000fe200078e00ff */
[----:B------:R-:W-:-:S13]  /*17390*/  IADD3 R2, P0, R37, R14, RZ ;  /* 0x0000000e25027210 */ /* 0x000fda0007f1e0ff */
[----:B------:R-:W-:Y:S05]  /*173a0*/  WARPSYNC.COLLECTIVE R15, `(.L_x_6319) ;  /* 0x000000000f087348 */ /* 0x000fea0003c00000 */
[----:B------:R0:W1:Y:S02]  /*173b0*/  SHFL.IDX P6, R14, R13, R12, R11 ;  /* 0x0000000c0d0e7389 */ /* 0x00006400000c000b */
[----:B01----:R-:W-:Y:S01]  /*173c0*/  ENDCOLLECTIVE ;  /* 0x000000000000791b */ /* 0x003fe20003800000 */
.L_x_6319:
        /* <DEDUP_REMOVED lines=12> */
.L_x_6320:
[----:B------:R-:W-:Y:S05]  /*17490*/  BRA `(.L_x_6321) ;  /* 0xffffffbc00d47947 */ /* 0x000fea000383ffff */
.L_x_6231:
[----:B0-----:R0:W3:Y:S02]  /*174a0*/  SYNCS.PHASECHK.TRANS64.TRYWAIT P1, [R2+URZ+0x33470], R3 ;  /* 0x03347003020075a7 */ /* 0x0010e4000802017f */
[----:B---3--:R-:W-:Y:S05]  /*174b0*/  @!P1 NANOSLEEP.SYNCS 0x989680 ;  /* 0x009896800000995d */ /* 0x008fea0003900000 */
[----:B------:R-:W3:Y:S02]  /*174c0*/  @!P1 SYNCS.PHASECHK.TRANS64 P1, [R2+URZ+0x33470], R3 ;  /* 0x03347003020095a7 */ /* 0x000ee4000802007f */
[----:B---3--:R-:W-:Y:S05]  /*174d0*/  @!P1 BRA `(.L_x_6231) ;  /* 0xfffffffc00f09947 */ /* 0x008fea000383ffff */
[----:B------:R-:W-:Y:S05]  /*174e0*/  BRA `(.L_x_6322) ;  /* 0xffffffc000287947 */ /* 0x000fea000383ffff */
.L_x_6233:
[----:B0-----:R0:W1:Y:S02]  /*174f0*/  SYNCS.PHASECHK.TRANS64.TRYWAIT P1, [R2+URZ+0x33460], R3 ;  /* 0x03346003020075a7 */ /* 0x001064000802017f */
[----:B-1----:R-:W-:Y:S05]  /*17500*/  @!P1 NANOSLEEP.SYNCS 0x989680 ;  /* 0x009896800000995d */ /* 0x002fea0003900000 */
[----:B------:R-:W1:Y:S02]  /*17510*/  @!P1 SYNCS.PHASECHK.TRANS64 P1, [R2+URZ+0x33460], R3 ;  /* 0x03346003020095a7 */ /* 0x000e64000802007f */
[----:B-1----:R-:W-:Y:S05]  /*17520*/  @!P1 BRA `(.L_x_6233) ;  /* 0xfffffffc00f09947 */ /* 0x002fea000383ffff */
[----:B------:R-:W-:Y:S05]  /*17530*/  BRA `(.L_x_6323) ;  /* 0xffffffc000307947 */ /* 0x000fea000383ffff */
.L_x_6240:
[----:B0-----:R0:W1:Y:S02]  /*17540*/  SYNCS.PHASECHK.TRANS64.TRYWAIT P0, [R2+URZ+0x33470], R3 ;  /* 0x03347003020075a7 */ /* 0x001064000800017f */
[----:B-1----:R-:W-:Y:S05]  /*17550*/  @!P0 NANOSLEEP.SYNCS 0x989680 ;  /* 0x009896800000895d */ /* 0x002fea0003900000 */
[----:B------:R-:W1:Y:S02]  /*17560*/  @!P0 SYNCS.PHASECHK.TRANS64 P0, [R2+URZ+0x33470], R3 ;  /* 0x03347003020085a7 */ /* 0x000e64000800007f */
[----:B-1----:R-:W-:Y:S05]  /*17570*/  @!P0 BRA `(.L_x_6240) ;  /* 0xfffffffc00f08947 */ /* 0x002fea000383ffff */
[----:B------:R-:W-:Y:S05]  /*17580*/  BRA `(.L_x_6324) ;  /* 0xffffffcc00047947 */ /* 0x000fea000383ffff */
.L_x_6242:
[----:B0-----:R0:W1:Y:S02]  /*17590*/  SYNCS.PHASECHK.TRANS64.TRYWAIT P0, [R2+URZ+0x33460], R5 ;  /* 0x03346005020075a7 */ /* 0x001064000800017f */
[----:B-1----:R-:W-:Y:S05]  /*175a0*/  @!P0 NANOSLEEP.SYNCS 0x989680 ;  /* 0x009896800000895d */ /* 0x002fea0003900000 */
[----:B------:R-:W1:Y:S02]  /*175b0*/  @!P0 SYNCS.PHASECHK.TRANS64 P0, [R2+URZ+0x33460], R5 ;  /* 0x03346005020085a7 */ /* 0x000e64000800007f */
[----:B-1----:R-:W-:Y:S05]  /*175c0*/  @!P0 BRA `(.L_x_6242) ;  /* 0xfffffffc00f08947 */ /* 0x002fea000383ffff */
[----:B------:R-:W-:Y:S05]  /*175d0*/  BRA `(.L_x_6325) ;  /* 0xffffffcc00147947 */ /* 0x000fea000383ffff */
.L_x_6245:
[----:B0-----:R0:W1:Y:S02]  /*175e0*/  SYNCS.PHASECHK.TRANS64.TRYWAIT P0, [R6+URZ+0x33420], R3 ;  /* 0x03342003060075a7 */ /* 0x001064000800017f */
[----:B-1----:R-:W-:Y:S05]  /*175f0*/  @!P0 NANOSLEEP.SYNCS 0x989680 ;  /* 0x009896800000895d */ /* 0x002fea0003900000 */
[----:B------:R-:W1:Y:S02]  /*17600*/  @!P0 SYNCS.PHASECHK.TRANS64 P0, [R6+URZ+0x33420], R3 ;  /* 0x03342003060085a7 */ /* 0x000e64000800007f */
[----:B-1----:R-:W-:Y:S05]  /*17610*/  @!P0 BRA `(.L_x_6245) ;  /* 0xfffffffc00f08947 */ /* 0x002fea000383ffff */
[----:B------:R-:W-:Y:S05]  /*17620*/  BRA `(.L_x_6326) ;  /* 0xffffffd400c87947 */ /* 0x000fea000383ffff */
.L_x_6247:
[----:B0-----:R0:W1:Y:S02]  /*17630*/  SYNCS.PHASECHK.TRANS64.TRYWAIT P1, [R5+URZ+0x33440], R4 ;  /* 0x03344004050075a7 */ /* 0x001064000802017f */
[----:B-1----:R-:W-:Y:S05]  /*17640*/  @!P1 NANOSLEEP.SYNCS 0x989680 ;  /* 0x009896800000995d */ /* 0x002fea0003900000 */
[----:B------:R-:W1:Y:S02]  /*17650*/  @!P1 SYNCS.PHASECHK.TRANS64 P1, [R5+URZ+0x33440], R4 ;  /* 0x03344004050095a7 */ /* 0x000e64000802007f */
[----:B-1----:R-:W-:Y:S05]  /*17660*/  @!P1 BRA `(.L_x_6247) ;  /* 0xfffffffc00f09947 */ /* 0x002fea000383ffff */
[----:B------:R-:W-:Y:S05]  /*17670*/  BRA `(.L_x_6327) ;  /* 0xffffffd8000c7947 */ /* 0x000fea000383ffff */
.L_x_6249:
[----:B-1----:R1:W2:Y:S02]  /*17680*/  SYNCS.PHASECHK.TRANS64.TRYWAIT P1, [R3+URZ+0x33440], R0 ;  /* 0x03344000030075a7 */ /* 0x0022a4000802017f */
[----:B--2---:R-:W-:Y:S05]  /*17690*/  @!P1 NANOSLEEP.SYNCS 0x989680 ;  /* 0x009896800000995d */ /* 0x004fea0003900000 */
[----:B------:R-:W2:Y:S02]  /*176a0*/  @!P1 SYNCS.PHASECHK.TRANS64 P1, [R3+URZ+0x33440], R0 ;  /* 0x03344000030095a7 */ /* 0x000ea4000802007f */
[----:B--2---:R-:W-:Y:S05]  /*176b0*/  @!P1 BRA `(.L_x_6249) ;  /* 0xfffffffc00f09947 */ /* 0x004fea000383ffff */
[----:B------:R-:W-:Y:S05]  /*176c0*/  BRA `(.L_x_6328) ;  /* 0xffffffd800187947 */ /* 0x000fea000383ffff */
.L_x_6251:
[----:B--2---:R2:W3:Y:S02]  /*176d0*/  SYNCS.PHASECHK.TRANS64.TRYWAIT P1, [R5+URZ+0x33460], R4 ;  /* 0x03346004050075a7 */ /* 0x0044e4000802017f */
[----:B---3--:R-:W-:Y:S05]  /*176e0*/  @!P1 NANOSLEEP.SYNCS 0x989680 ;  /* 0x009896800000995d */ /* 0x008fea0003900000 */
[----:B------:R-:W3:Y:S02]  /*176f0*/  @!P1 SYNCS.PHASECHK.TRANS64 P1, [R5+URZ+0x33460], R4 ;  /* 0x03346004050095a7 */ /* 0x000ee4000802007f */
[----:B---3--:R-:W-:Y:S05]  /*17700*/  @!P1 BRA `(.L_x_6251) ;  /* 0xfffffffc00f09947 */ /* 0x008fea000383ffff */
[----:B------:R-:W-:Y:S05]  /*17710*/  BRA `(.L_x_6329) ;  /* 0xffffffd800147947 */ /* 0x000fea000383ffff */
.L_x_6253:
[----:B---3--:R3:W4:Y:S02]  /*17720*/  SYNCS.PHASECHK.TRANS64.TRYWAIT P1, [R3+URZ+0x33460], R0 ;  /* 0x03346000030075a7 */ /* 0x008724000802017f */
[----:B----4-:R-:W-:Y:S05]  /*17730*/  @!P1 NANOSLEEP.SYNCS 0x989680 ;  /* 0x009896800000995d */ /* 0x010fea0003900000 */
[----:B------:R-:W4:Y:S02]  /*17740*/  @!P1 SYNCS.PHASECHK.TRANS64 P1, [R3+URZ+0x33460], R0 ;  /* 0x03346000030095a7 */ /* 0x000f24000802007f */
[----:B----4-:R-:W-:Y:S05]  /*17750*/  @!P1 BRA `(.L_x_6253) ;  /* 0xfffffffc00f09947 */ /* 0x010fea000383ffff */
[----:B------:R-:W-:Y:S05]  /*17760*/  BRA `(.L_x_6330) ;  /* 0xffffffd800107947 */ /* 0x000fea000383ffff */
.L_x_6255:
[----:B----4-:R4:W0:Y:S02]  /*17770*/  SYNCS.PHASECHK.TRANS64.TRYWAIT P1, [R5+URZ+0x33480], R4 ;  /* 0x03348004050075a7 */ /* 0x010824000802017f */
[----:B0-----:R-:W-:Y:S05]  /*17780*/  @!P1 NANOSLEEP.SYNCS 0x989680 ;  /* 0x009896800000995d */ /* 0x001fea0003900000 */
[----:B------:R-:W0:Y:S02]  /*17790*/  @!P1 SYNCS.PHASECHK.TRANS64 P1, [R5+URZ+0x33480], R4 ;  /* 0x03348004050095a7 */ /* 0x000e24000802007f */
[----:B0-----:R-:W-:Y:S05]  /*177a0*/  @!P1 BRA `(.L_x_6255) ;  /* 0xfffffffc00f09947 */ /* 0x001fea000383ffff */
[----:B------:R-:W-:Y:S05]  /*177b0*/  BRA `(.L_x_6331) ;  /* 0xffffffd8000c7947 */ /* 0x000fea000383ffff */
.L_x_6332:
        /* <DEDUP_REMOVED lines=12> */
.L_x_16281:


//--------------------- .text._ZN7cutlass13device_kernelIN5flash11enable_sm90INS1_16FlashAttnFwdSm90INS1_25CollectiveMainloopFwdSm90ILi2EN4cute5tupleIJNS5_1CILi1EEES8_S8_EEENS6_IJNS7_ILi128EEENS7_ILi160EEENS7_ILi192EEEEEELi192ENS_12float_e4m3_tEfNS_4arch4Sm90ELb1ELb0ELb0ELb1ELb1ELb0ELb0ELb1ELb1ELb1ELb1ELb0EEENS1_21CollectiveEpilogueFwdINS6_IJSA_SC_SB_EEES9_NS_10bfloat16_tESG_Li256ELb1ELb1ELb1ELb1EEENS1_36VarlenDynamicPersistentTileSchedulerILi128ELi160ELi256ELi128ELb1ELb1ELb1ELb1ELb1ELb1EEEEEEEEEvNT_6ParamsE --------------------------
	.section	.text._ZN7cutlass13device_kernelIN5flash11enable_sm90INS1_16FlashAttnFwdSm90INS1_25CollectiveMainloopFwdSm90ILi2EN4cute5tupleIJNS5_1CILi1EEES8_S8_EEENS6_IJNS7_ILi128EEENS7_ILi160EEENS7_ILi192EEEEEELi192ENS_12float_e4m3_tEfNS_4arch4Sm90ELb1ELb0ELb0ELb1ELb1ELb0ELb0ELb1ELb1ELb1ELb1ELb0EEENS1_21CollectiveEpilogueFwdINS6_IJSA_SC_SB_EEES9_NS_10bfloat16_tESG_Li256ELb1ELb1ELb1ELb1EEENS1_36VarlenDynamicPersistentTileSchedulerILi128ELi160ELi256ELi128ELb1ELb1ELb1ELb1ELb1ELb1EEEEEEEEEvNT_6ParamsE,"ax",@progbits
	.align	128
.text._ZN7cutlass13device_kernelIN5flash11enable_sm90INS1_16FlashAttnFwdSm90INS1_25CollectiveMainloopFwdSm90ILi2EN4cute5tupleIJNS5_1CILi1EEES8_S8_EEENS6_IJNS7_ILi128EEENS7_ILi160EEENS7_ILi192EEEEEELi192ENS_12float_e4m3_tEfNS_4arch4Sm90ELb1ELb0ELb0ELb1ELb1ELb0ELb0ELb1ELb1ELb1ELb1ELb0EEENS1_21CollectiveEpilogueFwdINS6_IJSA_SC_SB_EEES9_NS_10bfloat16_tESG_Li256ELb1ELb1ELb1ELb1EEENS1_36VarlenDynamicPersistentTileSchedulerILi128ELi160ELi256ELi128ELb1ELb1ELb1ELb1ELb1ELb1EEEEEEEEEvNT_6ParamsE:
        .type           _ZN7cutlass13device_kernelIN5flash11enable_sm90INS1_16FlashAttnFwdSm90INS1_25CollectiveMainloopFwdSm90ILi2EN4cute5tupleIJNS5_1CILi1EEES8_S8_EEENS6_IJNS7_ILi128EEENS7_ILi160EEENS7_ILi192EEEEEELi192ENS_12float_e4m3_tEfNS_4arch4Sm90ELb1ELb0ELb0ELb1ELb1ELb0ELb0ELb1ELb1ELb1ELb1ELb0EEENS1_21CollectiveEpilogueFwdINS6_IJSA_SC_SB_EEES9_NS_10bfloat16_tESG_Li256ELb1ELb1ELb1ELb1EEENS1_36VarlenDynamicPersistentTileSchedulerILi128ELi160ELi256ELi128ELb1ELb1ELb1ELb1ELb1ELb1EEEEEEEEEvNT_6ParamsE,@function
        .size           _ZN7cutlass13device_kernelIN5flash11enable_sm90INS1_16FlashAttnFwdSm90INS1_25CollectiveMainloopFwdSm90ILi2EN4cute5tupleIJNS5_1CILi1EEES8_S8_EEENS6_IJNS7_ILi128EEENS7_ILi160EEENS7_ILi192EEEEEELi192ENS_12float_e4m3_tEfNS_4arch4Sm90ELb1ELb0ELb0ELb1ELb1ELb0ELb0ELb1ELb1ELb1ELb1ELb0EEENS1_21CollectiveEpilogueFwdINS6_IJSA_SC_SB_EEES9_NS_10bfloat16_tESG_Li256ELb1ELb1ELb1ELb1EEENS1_36VarlenDynamicPersistentTileSchedulerILi128ELi160ELi256ELi128ELb1ELb1ELb1ELb1ELb1ELb1EEEEEEEEEvNT_6ParamsE,(.L_x_16282 - _ZN7cutlass13device_kernelIN5flash11enable_sm90INS1_16FlashAttnFwdSm90INS1_25CollectiveMainloopFwdSm90ILi2EN4cute5tupleIJNS5_1CILi1EEES8_S8_EEENS6_IJNS7_ILi128EEENS7_ILi160EEENS7_ILi192EEEEEELi192ENS_12float_e4m3_tEfNS_4arch4Sm90ELb1ELb0ELb0ELb1ELb1ELb0ELb0ELb1ELb1ELb1ELb1ELb0EEENS1_21CollectiveEpilogueFwdINS6_IJSA_SC_SB_EEES9_NS_10bfloat16_tESG_Li256ELb1ELb1ELb1ELb1EEENS1_36VarlenDynamicPersistentTileSchedulerILi128ELi160ELi256ELi128ELb1ELb1ELb1ELb1ELb1ELb1EEEEEEEEEvNT_6ParamsE)
        .other          _ZN7cutlass13device_kernelIN5flash11enable_sm90INS1_16FlashAttnFwdSm90INS1_25CollectiveMainloopFwdSm90ILi2EN4cute5tupleIJNS5_1CILi1EEES8_S8_EEENS6_IJNS7_ILi128EEENS7_ILi160EEENS7_ILi192EEEEEELi192ENS_12float_e4m3_tEfNS_4arch4Sm90ELb1ELb0ELb0ELb1ELb1ELb0ELb0ELb1ELb1ELb1ELb1ELb0EEENS1_21CollectiveEpilogueFwdINS6_IJSA_SC_SB_EEES9_NS_10bfloat16_tESG_Li256ELb1ELb1ELb1ELb1EEENS1_36VarlenDynamicPersistentTileSchedulerILi128ELi160ELi256ELi128ELb1ELb1ELb1ELb1ELb1ELb1EEEEEEEEEvNT_6ParamsE,@"STO_CUDA_ENTRY STV_DEFAULT"
_ZN7cutlass13device_kernelIN5flash11enable_sm90INS1_16FlashAttnFwdSm90INS1_25CollectiveMainloopFwdSm90ILi2EN4cute5tupleIJNS5_1CILi1EEES8_S8_EEENS6_IJNS7_ILi128EEENS7_ILi160EEENS7_ILi192EEEEEELi192ENS_12float_e4m3_tEfNS_4arch4Sm90ELb1ELb0ELb0ELb1ELb1ELb0ELb0ELb1ELb1ELb1ELb1ELb0EEENS1_21CollectiveEpilogueFwdINS6_IJSA_SC_SB_EEES9_NS_10bfloat16_tESG_Li256ELb1ELb1ELb1ELb1EEENS1_36VarlenDynamicPersistentTileSchedulerILi128ELi160ELi256ELi128ELb1ELb1ELb1ELb1ELb1ELb1EEEEEEEEEvNT_6ParamsE:
        /* <DEDUP_REMOVED lines=45> */
.L_x_6333:
        /* <DEDUP_REMOVED lines=22> */
.L_x_6334:
        /* <DEDUP_REMOVED lines=18> */
.L_x_6335:
        /* <DEDUP_REMOVED lines=22> */
.L_x_6336:
        /* <DEDUP_REMOVED lines=24> */
.L_x_6337:
        /* <DEDUP_REMOVED lines=10> */
.L_x_6339:
        /* <DEDUP_REMOVED lines=9> */
[----:B-1----:R-:W-:-:S04]  /*0960*/  LOP3.LUT R0, R2, 0xffffff80, RZ, 0xc0, !PT ;  /* 0xffffff8002007812 */ /* 0x002fc800078ec0ff */
        /* <DEDUP_REMOVED lines=8> */
[----:B0-----:R-:W2:Y:S01]  /*09f0*/  LDL R3, [R1+0x2c] ;  /* 0x00002c0001037983 */ /* 0x001ea20000100800 */
[----:B------:R-:W-:Y:S01]  /*0a00*/  VIADD R12, R2, 0xffffff80 ;  /* 0xffffff80020c7836 */ /* 0x000fe20000000000 */
[----:B------:R-:W-:Y:S01]  /*0a10*/  R2UR UR7, R7 ;  /* 0x00000000070772ca */ /* 0x000fe200000e0000 */
[----:B------:R-:W-:Y:S01]  /*0a20*/  UMOV UR60, URZ ;  /* 0x0000003f003c7c82 */ /* 0x000fe20008000000 */
[----:B------:R-:W-:Y:S01]  /*0a30*/  R2UR UR5, R6 ;  /* 0x00000000060572ca */ /* 0x000fe200000e0000 */
[----:B------:R-:W-:Y:S01]  /*0a40*/  UMOV UR41, URZ ;  /* 0x0000003f00297c82 */ /* 0x000fe20008000000 */
[----:B------:R-:W-:Y:S01]  /*0a50*/  SHF.R.S32.HI R0, RZ, 0x1f, R12 ;  /* 0x0000001fff007819 */ /* 0x000fe2000001140c */
[----:B------:R-:W-:Y:S01]  /*0a60*/  UMOV UR38, URZ ;  /* 0x0000003f00267c82 */ /* 0x000fe20008000000 */
[----:B------:R-:W-:Y:S02]  /*0a70*/  R2UR UR6, R5 ;  /* 0x00000000050672ca */ /* 0x000fe400000e0000 */
[----:B------:R-:W-:-:S02]  /*0a80*/  LEA.HI R2, R0, R12, RZ, 0x7 ;  /* 0x0000000c00027211 */ /* 0x000fc400078f38ff */
[-C--:B------:R-:W-:Y:S02]  /*0a90*/  LEA.HI R4, R0, R12.reuse, RZ, 0x5 ;  /* 0x0000000c00047211 */ /* 0x080fe400078f28ff */
[----:B------:R-:W-:Y:S02]  /*0aa0*/  LOP3.LUT R229, R2, 0xffffff80, RZ, 0xc0, !PT ;  /* 0xffffff8002e57812 */ /* 0x000fe400078ec0ff */
[----:B------:R-:W-:Y:S01]  /*0ab0*/  SHF.R.S32.HI R13, RZ, 0x7, R2 ;  /* 0x00000007ff0d7819 */ /* 0x000fe20000011402 */
[----:B------:R-:W-:Y:S01]  /*0ac0*/  IMAD.SHL.U32 R5, R4, 0x20, RZ ;  /* 0x0000002004057824 */ /* 0x000fe200078e00ff */
[----:B------:R-:W-:Y:S01]  /*0ad0*/  LEA.HI R11, R0, R12, RZ, 0x2 ;  /* 0x0000000c000b7211 */ /* 0x000fe200078f10ff */
[----:B------:R-:W-:Y:S01]  /*0ae0*/  IMAD.IADD R229, R12, 0x1, -R229 ;  /* 0x000000010ce57824 */ /* 0x000fe200078e0ae5 */
[----:B------:R-:W-:Y:S02]  /*0af0*/  LEA.HI R2, R2, R13, RZ, 0x1 ;  /* 0x0000000d02027211 */ /* 0x000fe400078f08ff */
[----:B------:R-:W-:-:S02]  /*0b00*/  LOP3.LUT R5, R5, 0xfffffc00, RZ, 0xc0, !PT ;  /* 0xfffffc0005057812 */ /* 0x000fc400078ec0ff */
[----:B------:R-:W-:Y:S02]  /*0b10*/  SHF.R.S32.HI R8, RZ, 0x1f, R229 ;  /* 0x0000001fff087819 */ /* 0x000fe400000114e5 */
[----:B------:R-:W-:Y:S02]  /*0b20*/  LOP3.LUT R2, R2, 0x3fffffe, RZ, 0xc0, !PT ;  /* 0x03fffffe02027812 */ /* 0x000fe400078ec0ff */
[CC--:B------:R-:W-:Y:S02]  /*0b30*/  LEA.HI R7, R8.reuse, R229.reuse, RZ, 0x2 ;  /* 0x000000e508077211 */ /* 0x0c0fe400078f10ff */
[----:B------:R-:W-:Y:S01]  /*0b40*/  LEA.HI R8, R8, R229, RZ, 0x5 ;  /* 0x000000e508087211 */ /* 0x000fe200078f28ff */
[----:B------:R-:W-:Y:S01]  /*0b50*/  IMAD.IADD R2, R13, 0x1, -R2 ;  /* 0x000000010d027824 */ /* 0x000fe200078e0a02 */
[--C-:B------:R-:W-:Y:S02]  /*0b60*/  SHF.R.S32.HI R9, RZ, 0x2, R7.reuse ;  /* 0x00000002ff097819 */ /* 0x100fe40000011407 */
[----:B------:R-:W-:-:S02]  /*0b70*/  SHF.R.S32.HI R10, RZ, 0x1f, R7 ;  /* 0x0000001fff0a7819 */ /* 0x000fc40000011407 */
[----:B------:R-:W-:Y:S02]  /*0b80*/  SHF.R.S32.HI R8, RZ, 0x5, R8 ;  /* 0x00000005ff087819 */ /* 0x000fe40000011408 */
[----:B------:R-:W-:Y:S02]  /*0b90*/  LEA.HI R10, R10, R9, RZ, 0x3 ;  /* 0x000000090a0a7211 */ /* 0x000fe400078f18ff */
[----:B------:R-:W-:Y:S02]  /*0ba0*/  LOP3.LUT R11, R11, 0xfffffffc, RZ, 0xc0, !PT ;  /* 0xfffffffc0b0b7812 */ /* 0x000fe400078ec0ff */
[----:B------:R-:W-:-:S03]  /*0bb0*/  LOP3.LUT R10, R10, 0xfffffff8, RZ, 0xc0, !PT ;  /* 0xfffffff80a0a7812 */ /* 0x000fc600078ec0ff */
[----:B------:R-:W-:Y:S02]  /*0bc0*/  IMAD.IADD R11, R12, 0x1, -R11 ;  /* 0x000000010c0b7824 */ /* 0x000fe400078e0a0b */
[----:B------:R-:W-:-:S04]  /*0bd0*/  IMAD.IADD R9, R9, 0x1, -R10 ;  /* 0x0000000109097824 */ /* 0x000fc800078e0a0a */
[----:B------:R-:W-:Y:S01]  /*0be0*/  IMAD R9, R8, 0x10, R9 ;  /* 0x0000001008097824 */ /* 0x000fe200078e0209 */
[----:B--2---:R-:W-:Y:S02]  /*0bf0*/  R2UR UR4, R3 ;  /* 0x00000000030472ca */ /* 0x004fe400000e0000 */
[CC--:B------:R-:W-:Y:S02]  /*0c00*/  LEA.HI R3, R0.reuse, R12.reuse, RZ, 0x4 ;  /* 0x0000000c00037211 */ /* 0x0c0fe400078f20ff */
[----:B------:R-:W-:Y:S02]  /*0c10*/  LEA.HI R0, R0, R12, RZ, 0x3 ;  /* 0x0000000c00007211 */ /* 0x000fe400078f18ff */
[----:B------:R-:W-:Y:S02]  /*0c20*/  SHF.R.S32.HI R6, RZ, 0x4, R3 ;  /* 0x00000004ff067819 */ /* 0x000fe40000011403 */
[C---:B------:R-:W-:Y:S02]  /*0c30*/  LOP3.LUT R4, R3.reuse, 0x3fffff0, RZ, 0xc0, !PT ;  /* 0x03fffff003047812 */ /* 0x040fe400078ec0ff */
[----:B------:R-:W-:-:S02]  /*0c40*/  LEA.HI R3, R3, R6, RZ, 0x1 ;  /* 0x0000000603037211 */ /* 0x000fc400078f08ff */
[----:B------:R-:W-:Y:S01]  /*0c50*/  LOP3.LUT R18, R0, 0xfffffff8, RZ, 0xc0, !PT ;  /* 0xfffffff800127812 */ /* 0x000fe200078ec0ff */
[----:B------:R-:W-:Y:S01]  /*0c60*/  IMAD.IADD R4, R12, 0x1, -R4 ;  /* 0x000000010c047824 */ /* 0x000fe200078e0a04 */
[----:B------:R-:W-:Y:S01]  /*0c70*/  LOP3.LUT R3, R3, 0x1ffffffe, RZ, 0xc0, !PT ;  /* 0x1ffffffe03037812 */ /* 0x000fe200078ec0ff */
[----:B------:R-:W-:Y:S01]  /*0c80*/  ULOP3.LUT UR61, UR4, 0x1, URZ, 0xfc, !UPT ;  /* 0x00000001043d7892 */ /* 0x000fe2000f8efc3f */
[----:B------:R-:W-:Y:S01]  /*0c90*/  SHF.R.S32.HI R228, RZ, 0x3, R0 ;  /* 0x00000003ffe47819 */ /* 0x000fe20000011400 */
[----:B------:R-:W-:Y:S01]  /*0ca0*/  IMAD R4, R4, 0x40, R5 ;  /* 0x0000004004047824 */ /* 0x000fe200078e0205 */
[----:B------:R-:W-:Y:S01]  /*0cb0*/  LEA.HI R5, R11, R11, RZ, 0x1 ;  /* 0x0000000b0b057211 */ /* 0x000fe200078f08ff */
[----:B------:R-:W-:Y:S01]  /*0cc0*/  IMAD.IADD R3, R6, 0x1, -R3 ;  /* 0x0000000106037824 */ /* 0x000fe200078e0a03 */
[----:B------:R-:W-:Y:S01]  /*0cd0*/  LOP3.LUT R6, R7, 0x7ffffffc, RZ, 0xc0, !PT ;  /* 0x7ffffffc07067812 */ /* 0x000fe200078ec0ff */
[----:B------:R-:W-:Y:S02]  /*0ce0*/  IMAD.IADD R18, R12, 0x1, -R18 ;  /* 0x000000010c127824 */ /* 0x000fe400078e0a12 */
[----:B------:R-:W-:Y:S01]  /*0cf0*/  IMAD R3, R3, 0x8, R4 ;  /* 0x0000000803037824 */ /* 0x000fe200078e0204 */
[----:B------:R-:W-:Y:S01]  /*0d00*/  LOP3.LUT R4, R5, 0x1ffffffe, RZ, 0xc0, !PT ;  /* 0x1ffffffe05047812 */ /* 0x000fe200078ec0ff */
[----:B------:R-:W-:-:S03]  /*0d10*/  IMAD.IADD R6, R229, 0x1, -R6 ;  /* 0x00000001e5067824 */ /* 0x000fc600078e0a06 */
[----:B------:R0:W-:Y:S01]  /*0d20*/  STL [R1+0x28], R3 ;  /* 0x0000280301007387 */ /* 0x0001e20000100800 */
[----:B------:R-:W-:Y:S02]  /*0d30*/  IMAD.SHL.U32 R16, R6, 0x2, RZ ;  /* 0x0000000206107824 */ /* 0x000fe400078e00ff */
[----:B------:R-:W-:Y:S02]  /*0d40*/  IMAD.IADD R4, R11, 0x1, -R4 ;  /* 0x000000010b047824 */ /* 0x000fe400078e0a04 */
[C---:B------:R-:W-:Y:S02]  /*0d50*/  VIADD R227, R16.reuse, 0x8 ;  /* 0x0000000810e37836 */ /* 0x040fe40000000000 */
[C---:B------:R-:W-:Y:S02]  /*0d60*/  VIADD R226, R16.reuse, 0x10 ;  /* 0x0000001010e27836 */ /* 0x040fe40000000000 */
[----:B------:R-:W-:Y:S01]  /*0d70*/  VIADD R225, R16, 0x88 ;  /* 0x0000008810e17836 */ /* 0x000fe20000000000 */
        /* <DEDUP_REMOVED lines=20> */
.L_x_6403:
[----:B------:R-:W-:Y:S01]  /*0ec0*/  ULDC.64 UR8, c[0x0][0xc88] ;  /* 0x0003220000087ab9 */ /* 0x000fe20000000a00 */
[----:B------:R-:W-:Y:S01]  /*0ed0*/  ULDC.64 UR10, c[0x0][0xa18] ;  /* 0x00028600000a7ab9 */ /* 0x000fe20000000a00 */
[----:B------:R-:W-:Y:S02]  /*0ee0*/  UIMAD.WIDE UR8, UR7, 0x4, UR8 ;  /* 0x00000004070878a5 */ /* 0x000fe4000f8e0208 */
[----:B------:R-:W-:Y:S01]  /*0ef0*/  UISETP.NE.U32.AND UP1, UPT, UR10, URZ, UPT ;  /* 0x0000003f0a00728c */ /* 0x000fe2000bf25070 */
[----:B------:R-:W-:Y:S01]  /*0f00*/  ULDC UR4, c[0x0][0x424] ;  /* 0x0001090000047ab9 */ /* 0x000fe20000000800 */
[----:B------:R-:W-:Y:S02]  /*0f10*/  ULDC UR7, c[0x0][0x2f0] ;  /* 0x0000bc0000077ab9 */ /* 0x000fe40000000800 */
[----:B012---:R-:W-:Y:S02]  /*0f20*/  IMAD.U32 R2, RZ, RZ, UR8 ;  /* 0x00000008ff027e24 */ /* 0x007fe4000f8e00ff */
        /* <DEDUP_REMOVED lines=17> */
[----:B----4-:R-:W-:-:S03]  /*1040*/  IMAD.U32 R4, RZ, RZ, UR10 ;  /* 0x0000000aff047e24 */ /* 0x010fc6000f8e00ff */
[----:B---3--:R-:W-:Y:S01]  /*1050*/  IMAD.U32 R5, RZ, RZ, UR11 ;  /* 0x0000000bff057e24 */ /* 0x008fe2000f8e00ff */
        /* <DEDUP_REMOVED lines=13> */
[----:B-----5:R-:W-:-:S14]  /*1130*/  @P2 BRA `(.L_x_6340) ;  /* 0x0000000000382947 */ /* 0x020fdc0003800000 */
        /* <DEDUP_REMOVED lines=14> */
.L_x_6340:
        /* <DEDUP_REMOVED lines=8> */
.L_x_6341:
        /* <DEDUP_REMOVED lines=13> */
.L_x_6342:
        /* <DEDUP_REMOVED lines=43> */
[----:B------:R-:W-:Y:S02]  /*1620*/  UIMAD.WIDE UR6, UR6, 0x66666667, URZ ;  /* 0x66666667060678a5 */ /* 0x000fe4000f8e023f */
[----:B------:R-:W-:Y:S02]  /*1630*/  UIMAD.WIDE UR8, UR8, 0x66666667, URZ ;  /* 0x66666667080878a5 */ /* 0x000fe4000f8e023f */
[----:B------:R-:W-:Y:S02]  /*1640*/  USHF.R.U32.HI UR4, URZ, 0x1f, UR7 ;  /* 0x0000001f3f047899 */ /* 0x000fe40008011607 */
[----:B------:R-:W-:Y:S02]  /*1650*/  USHF.R.U32.HI UR6, URZ, 0x1f, UR9 ;  /* 0x0000001f3f067899 */ /* 0x000fe40008011609 */
[----:B------:R-:W-:Y:S02]  /*1660*/  ULEA.HI.SX32 UR7, UR7, UR4, 0x1a ;  /* 0x0000000407077291 */ /* 0x000fe4000f8fd23f */
[----:B------:R-:W-:-:S02]  /*1670*/  ULEA.HI.SX32 UR6, UR9, UR6, 0x1a ;  /* 0x0000000609067291 */ /* 0x000fc4000f8fd23f */
        /* <DEDUP_REMOVED lines=50> */
.L_x_6343:
        /* <DEDUP_REMOVED lines=11> */
[----:B------:R-:W-:Y:S02]  /*1a50*/  CS2R R92, SRZ ;  /* 0x00000000005c7805 */ /* 0x000fe4000001ff00 */
[----:B------:R-:W-:Y:S02]  /*1a60*/  CS2R R124, SRZ ;  /* 0x00000000007c7805 */ /* 0x000fe4000001ff00 */
[----:B------:R-:W-:Y:S02]  /*1a70*/  R2UR UR43, R2 ;  /* 0x00000000022b72ca */ /* 0x000fe400000e0000 */
        /* <DEDUP_REMOVED lines=12> */
[----:B------:R-:W-:Y:S01]  /*1b40*/  UISETP.GT.AND UP0, UPT, UR43, UR54, UPT ;  /* 0x000000362b00728c */ /* 0x000fe2000bf04270 */
[----:B------:R-:W-:Y:S02]  /*1b50*/  CS2R R60, SRZ ;  /* 0x00000000003c7805 */ /* 0x000fe4000001ff00 */
[----:B------:R-:W-:Y:S02]  /*1b60*/  CS2R R36, SRZ ;  /* 0x0000000000247805 */ /* 0x000fe4000001ff00 */
[----:B------:R-:W-:Y:S01]  /*1b70*/  CS2R R52, SRZ ;  /* 0x0000000000347805 */ /* 0x000fe2000001ff00 */
[----:B------:R-:W-:Y:S01]  /*1b80*/  IMAD.MOV.U32 R149, RZ, RZ, RZ ;  /* 0x000000ffff957224 */ /* 0x000fe200078e00ff */
[----:B------:R-:W-:-:S02]  /*1b90*/  CS2R R40, SRZ ;  /* 0x0000000000287805 */ /* 0x000fc4000001ff00 */
[----:B------:R-:W-:Y:S02]  /*1ba0*/  PLOP3.LUT P1, PT, PT, PT, UP0, 0x80, 0x0 ;  /* 0x000000000000781c */ /* 0x000fe40003f2f008 */
        /* <DEDUP_REMOVED lines=75> */
.L_x_6345:
        /* <DEDUP_REMOVED lines=9> */
.L_x_6508:
[----:B------:R-:W-:Y:S05]  /*20f0*/  @!P1 BRA `(.L_x_6347) ;  /* 0x0000000000049947 */ /* 0x000fea0003800000 */
[----:B------:R-:W-:Y:S01]  /*2100*/  BPT.TRAP 0x1 ;  /* 0x000000040000795c */ /* 0x000fe20000300000 */
.L_x_6347:
[----:B0-----:R-:W-:Y:S02]  /*2110*/  IMAD.U32 R3, RZ, RZ, UR38 ;  /* 0x00000026ff037e24 */ /* 0x001fe4000f8e00ff */
[----:B------:R-:W-:-:S03]  /*2120*/  IMAD.U32 R0, RZ, RZ, UR41 ;  /* 0x00000029ff007e24 */ /* 0x000fc6000f8e00ff */
[----:B------:R-:W-:Y:S02]  /*2130*/  LEA R3, R3, UR39, 0x3 ;  /* 0x0000002703037c11 */ /* 0x000fe4000f8e18ff */
[----:B------:R-:W-:-:S04]  /*2140*/  SHF.L.U32 R0, R0, 0x1f, RZ ;  /* 0x0000001f00007819 */ /* 0x000fc800000006ff */
[----:B------:R0:W1:Y:S01]  /*2150*/  SYNCS.PHASECHK.TRANS64.TRYWAIT P0, [R3+URZ+0x33430], R0 ;  /* 0x03343000030075a7 */ /* 0x000062000800017f */
[----:B------:R-:W-:Y:S05]  /*2160*/  @!P1 BRA `(.L_x_6348) ;  /* 0x0000000000049947 */ /* 0x000fea0003800000 */
[----:B------:R-:W-:Y:S01]  /*2170*/  BPT.TRAP 0x1 ;  /* 0x000000040000795c */ /* 0x000fe20000300000 */
.L_x_6348:
[----:B-1----:R-:W-:Y:S05]  /*2180*/  @P0 BRA `(.L_x_6349) ;  /* 0x0000000000080947 */ /* 0x002fea0003800000 */
[----:B------:R-:W1:Y:S02]  /*2190*/  SYNCS.PHASECHK.TRANS64.TRYWAIT P0, [R3+URZ+0x33430], R0 ;  /* 0x03343000030075a7 */ /* 0x000e64000800017f */
[----:B-1----:R-:W-:Y:S05]  /*21a0*/  @!P0 BRA `(.L_x_6350) ;  /* 0x0000018000288947 */ /* 0x002fea0003800000 */
.L_x_6349:
        /* <DEDUP_REMOVED lines=11> */
[----:B------:R-:W-:Y:S02]  /*2260*/  UMOV UR7, 0x80000020 ;  /* 0x8000002000077882 */ /* 0x000fe40000000000 */
[----:B------:R-:W-:Y:S01]  /*2270*/  UMOV UR4, UR28 ;  /* 0x0000001c00047c82 */ /* 0x000fe20008000000 */
[----:B------:R-:W-:Y:S01]  /*2280*/  UIMAD UR30, UR38, 0x780, UR48 ;  /* 0x00000780261e78a4 */ /* 0x000fe2000f8e0230 */
[----:B------:R-:W-:Y:S01]  /*2290*/  UMOV UR8, UR28 ;  /* 0x0000001c00087c82 */ /* 0x000fe20008000000 */
[----:B------:R-:W-:-:S02]  /*22a0*/  UMOV UR9, UR29 ;  /* 0x0000001d00097c82 */ /* 0x000fc40008000000 */
[----:B------:R-:W-:Y:S02]  /*22b0*/  UIADD3 UR6, UR30, 0x80, URZ ;  /* 0x000000801e067890 */ /* 0x000fe4000fffe03f */
[----:B------:R-:W-:Y:S01]  /*22c0*/  UIADD3 UR10, UR30, 0x100, URZ ;  /* 0x000001001e0a7890 */ /* 0x000fe2000fffe03f */
[----:B------:R-:W-:Y:S02]  /*22d0*/  UMOV UR11, 0x80000020 ;  /* 0x80000020000b7882 */ /* 0x000fe40000000000 */
[----:B------:R-:W-:Y:S01]  /*22e0*/  QGMMA.64x32x32.F32.E4M3.E4M3 R88, gdesc[UR28], RZ, !UPT, gsb0 ;  /* 0x006000001c5879f3 */ /* 0x000fe2000c0008ff */
[----:B------:R-:W-:Y:S02]  /*22f0*/  UIADD3 UR12, UR30, 0x180, URZ ;  /* 0x000001801e0c7890 */ /* 0x000fe4000fffe03f */
[----:B------:R-:W-:Y:S02]  /*2300*/  UIADD3 UR13, UR30, 0x200, URZ ;  /* 0x000002001e0d7890 */ /* 0x000fe4000fffe03f */
[----:B------:R-:W-:Y:S01]  /*2310*/  UIADD3 UR14, UR30, 0x202, URZ ;  /* 0x000002021e0e7890 */ /* 0x000fe2000fffe03f */
        /* <DEDUP_REMOVED lines=16> */
[----:B------:R-:W-:Y:S01]  /*2420*/  UMOV UR5, UR29 ;  /* 0x0000001d00057c82 */ /* 0x000fe20008000000 */
[----:B------:R-:W-:Y:S01]  /*2430*/  UMOV UR6, UR12 ;  /* 0x0000000c00067c82 */ /* 0x000fe20008000000 */
[----:B------:R-:W-:Y:S01]  /*2440*/  UMOV UR7, 0x80000020 ;  /* 0x8000002000077882 */ /* 0x000fe20000000000 */
[----:B------:R-:W-:Y:S01]  /*2450*/  UIADD3 UR12, UR30, 0x102, URZ ;  /* 0x000001021e0c7890 */ /* 0x000fe2000fffe03f */
[----:B------:R-:W-:Y:S02]  /*2460*/  WARPGROUP.DEPBAR.LE gsb0, 0x0 ;  /* 0x00008000000079c5 */ /* 0x000fe40000010000 */
[----:B------:R-:W-:-:S06]  /*2470*/  WARPGROUP.ARRIVE ;  /* 0x00000000000079c5 */ /* 0x000fcc0000000000 */
[----:B------:R-:W-:Y:S01]  /*2480*/  QGMMA.64x32x32.F32.E4M3.E4M3 R56, gdesc[UR8], RZ, !UPT, gsb0 ;  /* 0x00600000083879f3 */ /* 0x000fe2000c0008ff */
[----:B------:R-:W-:Y:S02]  /*2490*/  UIADD3 UR8, UR24, 0x2, URZ ;  /* 0x0000000218087890 */ /* 0x000fe4000fffe03f */
[----:B------:R-:W-:Y:S01]  /*24a0*/  UIADD3 UR10, UR30, 0x2, URZ ;  /* 0x000000021e0a7890 */ /* 0x000fe2000fffe03f */
[----:B------:R-:W-:Y:S01]  /*24b0*/  UMOV UR9, 0x80000020 ;  /* 0x8000002000097882 */ /* 0x000fe20000000000 */
[----:B------:R-:W-:Y:S01]  /*24c0*/  UMOV UR11, 0x80000020 ;  /* 0x80000020000b7882 */ /* 0x000fe20000000000 */
[----:B------:R-:W-:Y:S02]  /*24d0*/  WARPGROUP.DEPBAR.LE gsb0, 0x0 ;  /* 0x00008000000079c5 */ /* 0x000fe40000010000 */
        /* <DEDUP_REMOVED lines=27> */
[----:B------:R-:W-:Y:S01]  /*2690*/  UMOV UR13, 0x80000020 ;  /* 0x80000020000d7882 */ /* 0x000fe20000000000 */
        /* <DEDUP_REMOVED lines=42> */
[----:B------:R-:W-:Y:S01]  /*2940*/  UMOV UR5, UR13 ;  /* 0x0000000d00057c82 */ /* 0x000fe20008000000 */
[----:B------:R-:W-:Y:S01]  /*2950*/  UMOV UR6, UR16 ;  /* 0x0000001000067c82 */ /* 0x000fe20008000000 */
[----:B------:R-:W-:Y:S01]  /*2960*/  UMOV UR7, 0x80000020 ;  /* 0x8000002000077882 */ /* 0x000fe20000000000 */
[----:B------:R-:W-:Y:S02]  /*2970*/  UIADD3 UR16, UR24, 0x202, URZ ;  /* 0x0000020218107890 */ /* 0x000fe4000fffe03f */
        /* <DEDUP_REMOVED lines=100> */
.L_x_6351:
[----:B------:R-:W-:Y:S01]  /*2fc0*/  UISETP.NE.AND UP0, UPT, UR52, URZ, UPT ;  /* 0x0000003f3400728c */ /* 0x000fe2000bf05270 */
[----:B------:R-:W-:Y:S01]  /*2fd0*/  VIADD R2, R17, UR49 ;  /* 0x0000003111027c36 */ /* 0x000fe20008000000 */
[----:B------:R-:W-:Y:S01]  /*2fe0*/  UIMAD UR5, UR43, -0xa0, UR51 ;  /* 0xffffff602b0578a4 */ /* 0x000fe2000f8e0233 */
[----:B------:R-:W-:Y:S01]  /*2ff0*/  IMAD.U32 R7, RZ, RZ, UR42 ;  /* 0x0000002aff077e24 */ /* 0x000fe2000f8e00ff */
[----:B------:R-:W-:Y:S01]  /*3000*/  R2UR UR10, R3 ;  /* 0x00000000030a72ca */ /* 0x000fe200000e0000 */
[----:B------:R-:W-:Y:S01]  /*3010*/  IMAD.U32 R135, RZ, RZ, UR40 ;  /* 0x00000028ff877e24 */ /* 0x000fe2000f8e00ff */
[----:B------:R-:W-:Y:S01]  /*3020*/  PLOP3.LUT P0, PT, PT, PT, UP0, 0x80, 0x0 ;  /* 0x000000000000781c */ /* 0x000fe20003f0f008 */
[----:B------:R-:W-:Y:S01]  /*3030*/  UMOV UR7, UR49 ;  /* 0x0000003100077c82 */ /* 0x000fe20008000000 */
[----:B------:R-:W-:Y:S01]  /*3040*/  PLOP3.LUT P2, PT, PT, PT, UP0, 0x80, 0x0 ;  /* 0x000000000000781c */ /* 0x000fe20003f4f008 */
[----:B------:R-:W-:Y:S01]  /*3050*/  IMAD.U32 R9, RZ, RZ, UR5 ;  /* 0x00000005ff097e24 */ /* 0x000fe2000f8e00ff */
[----:B------:R-:W-:Y:S01]  /*3060*/  UIADD3 UR6, UR43, -0x2, URZ ;  /* 0xfffffffe2b067890 */ /* 0x000fe2000fffe03f */
[----:B------:R-:W-:Y:S01]  /*3070*/  @UP0 ULDC UR4, c[0x0][0x44c] ;  /* 0x0001130000040ab9 */ /* 0x000fe20000000800 */
[----:B------:R-:W-:-:S02]  /*3080*/  @UP0 ULDC UR11, c[0x0][0x450] ;  /* 0x00011400000b0ab9 */ /* 0x000fc40000000800 */
[----:B------:R-:W-:-:S05]  /*3090*/  IADD3 R9, -R16, 0xa0, R9 ;  /* 0x000000a010097810 */ /* 0x000fca0007ffe109 */
[----:B01----:R-:W-:Y:S01]  /*30a0*/  @P0 IMAD.HI.U32 R0, R2, UR4, RZ ;  /* 0x0000000402000c27 */ /* 0x003fe2000f8e00ff */
[----:B------:R-:W-:-:S04]  /*30b0*/  @UP0 ULDC UR4, c[0x0][0x450] ;  /* 0x0001140000040ab9 */ /* 0x000fc80000000800 */
[----:B------:R-:W-:Y:S01]  /*30c0*/  @P2 SHF.R.U32.HI R2, RZ, UR4, R0 ;  /* 0x00000004ff022c19 */ /* 0x000fe20008011600 */
[----:B------:R-:W-:-:S04]  /*30d0*/  UIMAD UR4, UR43, -0xa0, URZ ;  /* 0xffffff602b0478a4 */ /* 0x000fc8000f8e023f */
[----:B------:R-:W0:Y:S02]  /*30e0*/  SHFL.IDX PT, R4, R2, 0x1, 0x1c1f ;  /* 0x003c1f0002047f89 */ /* 0x000e2400000e0000 */
[----:B------:R-:W-:Y:S01]  /*30f0*/  IMAD.U32 R5, RZ, RZ, UR4 ;  /* 0x00000004ff057e24 */ /* 0x000fe2000f8e00ff */
[----:B------:R-:W-:Y:S01]  /*3100*/  @UP0 ULDC UR4, c[0x0][0x44c] ;  /* 0x0001130000040ab9 */ /* 0x000fe20000000800 */
[----:B------:R-:W1:Y:S01]  /*3110*/  SHFL.IDX PT, R2, R2, RZ, 0x1c1f ;  /* 0x001c1fff02027589 */ /* 0x000e6200000e0000 */
[----:B------:R-:W-:Y:S02]  /*3120*/  UIMAD.WIDE.U32 UR4, UR49, UR4, URZ ;  /* 0x00000004310472a5 */ /* 0x000fe4000f8e003f */
[----:B------:R-:W-:Y:S02]  /*3130*/  IADD3 R0, -R16, 0xa1, R5 ;  /* 0x000000a110007810 */ /* 0x000fe40007ffe105 */
[----:B------:R-:W-:Y:S02]  /*3140*/  @UP0 USHF.R.U32.HI UR7, URZ, UR11, UR5 ;  /* 0x0000000b3f070299 */ /* 0x000fe40008011605 */
[----:B------:R-:W-:-:S02]  /*3150*/  IADD3 R10, -R7, UR51, R0 ;  /* 0x00000033070a7c10 */ /* 0x000fc4000fffe100 */
[----:B------:R-:W-:-:S04]  /*3160*/  UIADD3 UR4, UR7, UR51, -UR42 ;  /* 0x0000003307047290 */ /* 0x000fc8000fffe82a */
[----:B------:R-:W-:-:S04]  /*3170*/  UIMAD.WIDE UR4, UR4, 0x66666667, URZ ;  /* 0x66666667040478a5 */ /* 0x000fc8000f8e023f */
[----:B------:R-:W-:Y:S01]  /*3180*/  USHF.R.U32.HI UR4, URZ, 0x1f, UR5 ;  /* 0x0000001f3f047899 */ /* 0x000fe20008011605 */
[----:B0-----:R-:W-:-:S03]  /*3190*/  VIADDMNMX R4, R4, R10, R9, PT ;  /* 0x0000000a04047246 */ /* 0x001fc60003800109 */
[----:B------:R-:W-:Y:S02]  /*31a0*/  ULEA.HI.SX32 UR5, UR5, UR4, 0x1a ;  /* 0x0000000405057291 */ /* 0x000fe4000f8fd23f */
[----:B------:R-:W-:Y:S01]  /*31b0*/  UIADD3 UR4, UR10, 0x33440, URZ ;  /* 0x000334400a047890 */ /* 0x000fe2000fffe03f */
[C---:B------:R-:W-:Y:S01]  /*31c0*/  ISETP.GT.AND P0, PT, R4.reuse, RZ, PT ;  /* 0x000000ff0400720c */ /* 0x040fe20003f04270 */
[----:B------:R-:W-:Y:S01]  /*31d0*/  UISETP.LT.AND UP0, UPT, UR54, UR5, UPT ;  /* 0x000000053600728c */ /* 0x000fe2000bf01270 */
[C---:B------:R-:W-:Y:S01]  /*31e0*/  ISETP.GT.AND P2, PT, R4.reuse, 0x1, PT ;  /* 0x000000010400780c */ /* 0x040fe20003f44270 */
[----:B------:R-:W-:Y:S01]  /*31f0*/  UPRMT UR4, UR57, 0x654, UR4 ;  /* 0x0000065439047896 */ /* 0x000fe20008000004 */
[----:B------:R-:W-:Y:S01]  /*3200*/  ISETP.GT.AND P3, PT, R4, 0x8, PT ;  /* 0x000000080400780c */ /* 0x000fe20003f64270 */
[----:B------:R-:W-:Y:S01]  /*3210*/  USEL UR43, UR54, UR5, !UP0 ;  /* 0x00000005362b7287 */ /* 0x000fe2000c000000 */
[----:B------:R-:W-:Y:S02]  /*3220*/  FSEL R5, R90, -INF , P0 ;  /* 0xff8000005a057808 */ /* 0x000fe40000000000 */
[----:B------:R-:W-:Y:S01]  /*3230*/  FSEL R7, R91, -INF , P2 ;  /* 0xff8000005b077808 */ /* 0x000fe20001000000 */
[----:B------:R-:W-:Y:S01]  /*3240*/  UISETP.GE.AND UP0, UPT, UR6, UR43, UPT ;  /* 0x0000002b0600728c */ /* 0x000fe2000bf06270 */
[----:B------:R-:W-:-:S02]  /*3250*/  ISETP.GT.AND P0, PT, R4, 0x9, PT ;  /* 0x000000090400780c */ /* 0x000fc40003f04270 */
[----:B------:R-:W-:Y:S01]  /*3260*/  FSEL R105, R94, -INF , P3 ;  /* 0xff8000005e697808 */ /* 0x000fe20001800000 */
[----:B------:R-:W-:Y:S01]  /*3270*/  SYNCS.ARRIVE.TRANS64.RED.A1T0 RZ, [UR4], RZ ;  /* 0x000000ffffff79a7 */ /* 0x000fe20008100404 */
        /* <DEDUP_REMOVED lines=115> */
[----:B------:R-:W0:Y:S03]  /*39b0*/  SHFL.BFLY PT, R133, R6, 0x2, 0x1f ;  /* 0x0c401f0006857f89 */ /* 0x000e2600000e0000 */
[----:B------:R-:W-:Y:S02]  /*39c0*/  FSEL R92, R92, -INF , P3 ;  /* 0xff8000005c5c7808 */ /* 0x000fe40001800000 */
[----:B0-----:R-:W-:-:S05]  /*39d0*/  FMNMX.FTZ R133, R6, R133, !PT ;  /* 0x0000008506857209 */ /* 0x001fca0007810000 */
[----:B------:R-:W0:Y:S02]  /*39e0*/  SHFL.BFLY PT, R0, R133, 0x1, 0x1f ;  /* 0x0c201f0085007f89 */ /* 0x000e2400000e0000 */
[----:B0-----:R-:W-:-:S04]  /*39f0*/  FMNMX.FTZ R0, R133, R0, !PT ;  /* 0x0000000085007209 */ /* 0x001fc80007810000 */
[C---:B------:R-:W-:Y:S01]  /*3a00*/  FSETP.NEU.FTZ.AND P0, PT, R0.reuse, -INF , PT ;  /* 0xff8000000000780b */ /* 0x040fe20003f1d000 */
[----:B------:R-:W-:-:S05]  /*3a10*/  FFMA.FTZ R4, R0, R135, -8 ;  /* 0xc100000000047423 */ /* 0x000fca0000010087 */
[----:B------:R-:W-:Y:S02]  /*3a20*/  FSEL R4, R4, RZ, P0 ;  /* 0x000000ff04047208 */ /* 0x000fe40000000000 */
[----:B------:R-:W-:-:S03]  /*3a30*/  ISETP.GT.AND P0, PT, R78, RZ, PT ;  /* 0x000000ff4e00720c */ /* 0x000fc60003f04270 */
[--C-:B------:R-:W-:Y:S01]  /*3a40*/  FFMA.FTZ R6, R7, UR40, -R4.reuse ;  /* 0x0000002807067c23 */ /* 0x100fe20008010804 */
[----:B------:R-:W-:-:S01]  /*3a50*/  FFMA.FTZ R7, R105, UR40, -R4 ;  /* 0x0000002869077c23 */ /* 0x000fc20008010804 */
[----:B------:R-:W-:Y:S01]  /*3a60*/  FSEL R88, R88, -INF , P0 ;  /* 0xff80000058587808 */ /* 0x000fe20000000000 */
[----:B------:R-:W-:-:S01]  /*3a70*/  FFMA.FTZ R8, R117, UR40, -R4 ;  /* 0x0000002875087c23 */ /* 0x000fc20008010804 */
[----:B------:R-:W-:Y:S01]  /*3a80*/  FSEL R105, R89, -INF , P2 ;  /* 0xff80000059697808 */ /* 0x000fe20001000000 */
[----:B------:R-:W-:-:S01]  /*3a90*/  FFMA.FTZ R30, R113, UR40, -R4 ;  /* 0x00000028711e7c23 */ /* 0x000fc20008010804 */
[----:B------:R-:W-:Y:S01]  /*3aa0*/  ISETP.GT.AND P0, PT, R78, 0x9, PT ;  /* 0x000000094e00780c */ /* 0x000fe20003f04270 */
[----:B------:R-:W-:-:S01]  /*3ab0*/  FFMA.FTZ R42, R103, UR40, -R4 ;  /* 0x00000028672a7c23 */ /* 0x000fc20008010804 */
[----:B------:R-:W-:Y:S01]  /*3ac0*/  FMNMX.FTZ R89, R88, R105, !PT ;  /* 0x0000006958597209 */ /* 0x000fe20007810000 */
[----:B------:R-:W-:-:S01]  /*3ad0*/  FFMA.FTZ R82, R55, UR40, -R4 ;  /* 0x0000002837527c23 */ /* 0x000fc20008010804 */
[----:B------:R-:W-:Y:S01]  /*3ae0*/  ISETP.GT.AND P2, PT, R78, 0x10, PT ;  /* 0x000000104e00780c */ /* 0x000fe20003f44270 */
[----:B------:R-:W-:Y:S01]  /*3af0*/  IMAD.U32 R55, RZ, RZ, UR40 ;  /* 0x00000028ff377e24 */ /* 0x000fe2000f8e00ff */
[----:B------:R-:W-:Y:S01]  /*3b00*/  FSEL R93, R93, -INF , P0 ;  /* 0xff8000005d5d7808 */ /* 0x000fe20000000000 */
[----:B------:R-:W-:-:S01]  /*3b10*/  FFMA.FTZ R90, R79, UR40, -R4 ;  /* 0x000000284f5a7c23 */ /* 0x000fc20008010804 */
[----:B------:R-:W-:Y:S01]  /*3b20*/  FMNMX.FTZ R2, R92, R89, !PT ;  /* 0x000000595c027209 */ /* 0x000fe20007810000 */
[----:B------:R-:W-:-:S01]  /*3b30*/  FFMA.FTZ R94, R35, UR40, -R4 ;  /* 0x00000028235e7c23 */ /* 0x000fc20008010804 */
[----:B------:R-:W-:Y:S01]  /*3b40*/  ISETP.GT.AND P0, PT, R78, 0x11, PT ;  /* 0x000000114e00780c */ /* 0x000fe20003f04270 */
[----:B------:R-:W-:-:S01]  /*3b50*/  FFMA.FTZ R5, R5, UR40, -R4 ;  /* 0x0000002805057c23 */ /* 0x000fc20008010804 */
[----:B------:R-:W-:Y:S01]  /*3b60*/  FSEL R96, R96, -INF , P2 ;  /* 0xff80000060607808 */ /* 0x000fe20001000000 */
[----:B------:R-:W-:Y:S01]  /*3b70*/  MUFU.EX2 R6, R6 ;  /* 0x0000000600067308 */ /* 0x000fe20000000800 */
[----:B------:R-:W-:Y:S01]  /*3b80*/  FMNMX.FTZ R89, R93, R2, !PT ;  /* 0x000000025d597209 */ /* 0x000fe20007810000 */
[--C-:B------:R-:W-:Y:S01]  /*3b90*/  FFMA.FTZ R9, R119, UR40, -R4.reuse ;  /* 0x0000002877097c23 */ /* 0x100fe20008010804 */
[----:B------:R-:W-:Y:S01]  /*3ba0*/  ISETP.GT.AND P2, PT, R78, 0x18, PT ;  /* 0x000000184e00780c */ /* 0x000fe20003f44270 */
[--C-:B------:R-:W-:Y:S01]  /*3bb0*/  FFMA.FTZ R10, R121, UR40, -R4.reuse ;  /* 0x00000028790a7c23 */ /* 0x100fe20008010804 */
[----:B------:R-:W-:Y:S01]  /*3bc0*/  FSEL R97, R97, -INF , P0 ;  /* 0xff80000061617808 */ /* 0x000fe20000000000 */
[--C-:B------:R-:W-:Y:S01]  /*3bd0*/  FFMA.FTZ R12, R123, UR40, -R4.reuse ;  /* 0x000000287b0c7c23 */ /* 0x100fe20008010804 */
[----:B------:R-:W-:Y:S01]  /*3be0*/  FMNMX.FTZ R2, R96, R89, !PT ;  /* 0x0000005960027209 */ /* 0x000fe20007810000 */
[----:B------:R-:W-:Y:S01]  /*3bf0*/  MUFU.EX2 R5, R5 ;  /* 0x0000000500057308 */ /* 0x000fe20000000800 */
[----:B------:R-:W-:Y:S01]  /*3c00*/  ISETP.GT.AND P0, PT, R78, 0x19, PT ;  /* 0x000000194e00780c */ /* 0x000fe20003f04270 */
[--C-:B------:R-:W-:Y:S01]  /*3c10*/  FFMA.FTZ R63, R63, UR40, -R4.reuse ;  /* 0x000000283f3f7c23 */ /* 0x100fe20008010804 */
[----:B------:R-:W-:Y:S01]  /*3c20*/  FSEL R100, R100, -INF , P2 ;  /* 0xff80000064647808 */ /* 0x000fe20001000000 */
[--C-:B------:R-:W-:Y:S01]  /*3c30*/  FFMA.FTZ R125, R125, UR40, -R4.reuse ;  /* 0x000000287d7d7c23 */ /* 0x100fe20008010804 */
[----:B------:R-:W-:Y:S01]  /*3c40*/  FMNMX.FTZ R117, R97, R2, !PT ;  /* 0x0000000261757209 */ /* 0x000fe20007810000 */
[--C-:B------:R-:W-:Y:S01]  /*3c50*/  FFMA.FTZ R14, R127, UR40, -R4.reuse ;  /* 0x000000287f0e7c23 */ /* 0x100fe20008010804 */
[----:B------:R-:W-:Y:S01]  /*3c60*/  FSEL R101, R101, -INF , P0 ;  /* 0xff80000065657808 */ /* 0x000fe20000000000 */
[----:B------:R-:W-:Y:S01]  /*3c70*/  MUFU.EX2 R7, R7 ;  /* 0x0000000700077308 */ /* 0x000fe20000000800 */
[----:B------:R-:W-:Y:S01]  /*3c80*/  ISETP.GT.AND P0, PT, R78, 0x20, PT ;  /* 0x000000204e00780c */ /* 0x000fe20003f04270 */
        /* <DEDUP_REMOVED lines=21> */
[----:B------:R-:W-:Y:S01]  /*3de0*/  ISETP.GT.AND P0, PT, R78, 0x30, PT ;  /* 0x000000304e00780c */ /* 0x000fe20003f04270 */
[----:B------:R-:W-:Y:S01]  /*3df0*/  MUFU.EX2 R10, R10 ;  /* 0x0000000a000a7308 */ /* 0x000fe20000000800 */
[----:B------:R-:W-:Y:S01]  /*3e00*/  FSEL R34, R77, -INF , P2 ;  /* 0xff8000004d227808 */ /* 0x000fe20001000000 */
[----:B------:R-:W-:Y:S01]  /*3e10*/  FFMA.FTZ R77, R115, UR40, -R4 ;  /* 0x00000028734d7c23 */ /* 0x000fe20008010804 */
[----:B------:R-:W-:-:S02]  /*3e20*/  FMNMX.FTZ R117, R76, R117, !PT ;  /* 0x000000754c757209 */ /* 0x000fc40007810000 */
[----:B------:R-:W-:Y:S02]  /*3e30*/  CS2R R108, SRZ ;  /* 0x00000000006c7805 */ /* 0x000fe4000001ff00 */
[----:B------:R-:W-:Y:S02]  /*3e40*/  ISETP.GT.AND P2, PT, R78, 0x31, PT ;  /* 0x000000314e00780c */ /* 0x000fe40003f44270 */
[----:B------:R-:W-:Y:S02]  /*3e50*/  CS2R R118, SRZ ;  /* 0x0000000000767805 */ /* 0x000fe4000001ff00 */
[----:B------:R-:W-:Y:S01]  /*3e60*/  FSEL R80, R80, -INF , P0 ;  /* 0xff80000050507808 */ /* 0x000fe20000000000 */
[----:B------:R-:W-:Y:S01]  /*3e70*/  MUFU.EX2 R12, R12 ;  /* 0x0000000c000c7308 */ /* 0x000fe20000000800 */
[----:B------:R-:W-:Y:S02]  /*3e80*/  FMNMX.FTZ R117, R34, R117, !PT ;  /* 0x0000007522757209 */ /* 0x000fe40007810000 */
[----:B------:R-:W-:-:S02]  /*3e90*/  ISETP.GT.AND P0, PT, R78, 0x38, PT ;  /* 0x000000384e00780c */ /* 0x000fc40003f04270 */
[----:B------:R-:W-:Y:S02]  /*3ea0*/  FSEL R81, R81, -INF , P2 ;  /* 0xff80000051517808 */ /* 0x000fe40001000000 */
[----:B------:R-:W-:Y:S01]  /*3eb0*/  FMNMX.FTZ R2, R80, R117, !PT ;  /* 0x0000007550027209 */ /* 0x000fe20007810000 */
[----:B------:R-:W1:Y:S01]  /*3ec0*/  MUFU.EX2 R89, R125 ;  /* 0x0000007d00597308 */ /* 0x000e620000000800 */
[----:B------:R-:W-:Y:S02]  /*3ed0*/  ISETP.GT.AND P2, PT, R78, 0x39, PT ;  /* 0x000000394e00780c */ /* 0x000fe40003f44270 */
[----:B------:R-:W-:Y:S02]  /*3ee0*/  CS2R R116, SRZ ;  /* 0x0000000000747805 */ /* 0x000fe4000001ff00 */
[----:B------:R-:W-:Y:S02]  /*3ef0*/  FSEL R84, R84, -INF , P0 ;  /* 0xff80000054547808 */ /* 0x000fe40000000000 */
[----:B------:R-:W-:-:S02]  /*3f00*/  FMNMX.FTZ R115, R81, R2, !PT ;  /* 0x0000000251737209 */ /* 0x000fc40007810000 */
[----:B------:R-:W-:Y:S01]  /*3f10*/  FSEL R85, R85, -INF , P2 ;  /* 0xff80000055557808 */ /* 0x000fe20001000000 */
[----:B------:R-:W-:Y:S01]  /*3f20*/  MUFU.EX2 R14, R14 ;  /* 0x0000000e000e7308 */ /* 0x000fe20000000800 */
[----:B------:R-:W-:Y:S02]  /*3f30*/  ISETP.GT.AND P0, PT, R78, 0x40, PT ;  /* 0x000000404e00780c */ /* 0x000fe40003f04270 */
[----:B------:R-:W-:Y:S02]  /*3f40*/  FMNMX.FTZ R2, R84, R115, !PT ;  /* 0x0000007354027209 */ /* 0x000fe40007810000 */
[----:B------:R-:W-:Y:S02]  /*3f50*/  CS2R R114, SRZ ;  /* 0x0000000000727805 */ /* 0x000fe4000001ff00 */
[----:B------:R-:W-:Y:S02]  /*3f60*/  ISETP.GT.AND P2, PT, R78, 0x41, PT ;  /* 0x000000414e00780c */ /* 0x000fe40003f44270 */
[----:B------:R-:W-:Y:S01]  /*3f70*/  FSEL R56, R56, -INF , P0 ;  /* 0xff80000038387808 */ /* 0x000fe20000000000 */
[----:B------:R-:W-:Y:S01]  /*3f80*/  MUFU.EX2 R73, R73 ;  /* 0x0000004900497308 */ /* 0x000fe20000000800 */
[----:B------:R-:W-:-:S02]  /*3f90*/  FMNMX.FTZ R113, R85, R2, !PT ;  /* 0x0000000255717209 */ /* 0x000fc40007810000 */
[----:B------:R-:W-:Y:S02]  /*3fa0*/  ISETP.GT.AND P0, PT, R78, 0x48, PT ;  /* 0x000000484e00780c */ /* 0x000fe40003f04270 */
[----:B------:R-:W-:Y:S01]  /*3fb0*/  FSEL R46, R57, -INF , P2 ;  /* 0xff800000392e7808 */ /* 0x000fe20001000000 */
[----:B------:R-:W-:Y:S01]  /*3fc0*/  FFMA.FTZ R57, R111, UR40, -R4 ;  /* 0x000000286f397c23 */ /* 0x000fe20008010804 */
[----:B------:R-:W-:Y:S01]  /*3fd0*/  FMNMX.FTZ R113, R56, R113, !PT ;  /* 0x0000007138717209 */ /* 0x000fe20007810000 */
[----:B------:R-:W-:Y:S01]  /*3fe0*/  MUFU.EX2 R20, R20 ;  /* 0x0000001400147308 */ /* 0x000fe20000000800 */
[----:B------:R-:W-:Y:S02]  /*3ff0*/  ISETP.GT.AND P2, PT, R78, 0x49, PT ;  /* 0x000000494e00780c */ /* 0x000fe40003f44270 */
[----:B------:R-:W-:Y:S02]  /*4000*/  CS2R R110, SRZ ;  /* 0x00000000006e7805 */ /* 0x000fe4000001ff00 */
[----:B------:R-:W-:-:S02]  /*4010*/  FSEL R60, R60, -INF , P0 ;  /* 0xff8000003c3c7808 */ /* 0x000fc40000000000 */
[----:B------:R-:W-:Y:S02]  /*4020*/  FMNMX.FTZ R113, R46, R113, !PT ;  /* 0x000000712e717209 */ /* 0x000fe40007810000 */
[----:B------:R-:W-:Y:S01]  /*4030*/  ISETP.GT.AND P0, PT, R78, 0x50, PT ;  /* 0x000000504e00780c */ /* 0x000fe20003f04270 */
[----:B------:R-:W2:Y:S01]  /*4040*/  MUFU.EX2 R77, R77 ;  /* 0x0000004d004d7308 */ /* 0x000ea20000000800 */
[----:B------:R-:W-:Y:S01]  /*4050*/  FSEL R50, R61, -INF , P2 ;  /* 0xff8000003d327808 */ /* 0x000fe20001000000 */
[----:B------:R-:W-:Y:S01]  /*4060*/  FFMA.FTZ R61, R107, UR40, -R4 ;  /* 0x000000286b3d7c23 */ /* 0x000fe20008010804 */
[----:B------:R-:W-:Y:S02]  /*4070*/  FMNMX.FTZ R113, R60, R113, !PT ;  /* 0x000000713c717209 */ /* 0x000fe40007810000 */
[----:B------:R-:W-:Y:S02]  /*4080*/  ISETP.GT.AND P2, PT, R78, 0x51, PT ;  /* 0x000000514e00780c */ /* 0x000fe40003f44270 */
[----:B------:R-:W-:Y:S01]  /*4090*/  FSEL R64, R64, -INF , P0 ;  /* 0xff80000040407808 */ /* 0x000fe20000000000 */
[----:B------:R-:W-:Y:S01]  /*40a0*/  MUFU.EX2 R30, R30 ;  /* 0x0000001e001e7308 */ /* 0x000fe20000000800 */
[----:B------:R-:W-:-:S02]  /*40b0*/  FMNMX.FTZ R113, R50, R113, !PT ;  /* 0x0000007132717209 */ /* 0x000fc40007810000 */
[----:B------:R-:W-:Y:S02]  /*40c0*/  ISETP.GT.AND P0, PT, R78, 0x58, PT ;  /* 0x000000584e00780c */ /* 0x000fe40003f04270 */
[----:B------:R-:W-:Y:S02]  /*40d0*/  FSEL R65, R65, -INF , P2 ;  /* 0xff80000041417808 */ /* 0x000fe40001000000 */
[----:B------:R-:W-:Y:S01]  /*40e0*/  FMNMX.FTZ R2, R64, R113, !PT ;  /* 0x0000007140027209 */ /* 0x000fe20007810000 */
[----:B------:R-:W-:Y:S01]  /*40f0*/  MUFU.EX2 R57, R57 ;  /* 0x0000003900397308 */ /* 0x000fe20000000800 */
[----:B------:R-:W-:Y:S02]  /*4100*/  ISETP.GT.AND P2, PT, R78, 0x59, PT ;  /* 0x000000594e00780c */ /* 0x000fe40003f44270 */
[----:B------:R-:W-:Y:S02]  /*4110*/  CS2R R112, SRZ ;  /* 0x0000000000707805 */ /* 0x000fe4000001ff00 */
[----:B------:R-:W-:-:S02]  /*4120*/  FSEL R68, R68, -INF , P0 ;  /* 0xff80000044447808 */ /* 0x000fc40000000000 */
[----:B------:R-:W-:Y:S02]  /*4130*/  FMNMX.FTZ R107, R65, R2, !PT ;  /* 0x00000002416b7209 */ /* 0x000fe40007810000 */
[----:B------:R-:W-:Y:S01]  /*4140*/  FSEL R69, R69, -INF , P2 ;  /* 0xff80000045457808 */ /* 0x000fe20001000000 */
[----:B------:R-:W-:Y:S01]  /*4150*/  MUFU.EX2 R38, R38 ;  /* 0x0000002600267308 */ /* 0x000fe20000000800 */
[----:B------:R-:W-:Y:S02]  /*4160*/  ISETP.GT.AND P0, PT, R78, 0x60, PT ;  /* 0x000000604e00780c */ /* 0x000fe40003f04270 */
[----:B------:R-:W-:Y:S02]  /*4170*/  FMNMX.FTZ R2, R68, R107, !PT ;  /* 0x0000006b44027209 */ /* 0x000fe40007810000 */
[----:B------:R-:W-:Y:S02]  /*4180*/  CS2R R106, SRZ ;  /* 0x00000000006a7805 */ /* 0x000fe4000001ff00 */
[----:B------:R-:W-:-:S02]  /*4190*/  ISETP.GT.AND P2, PT, R78, 0x61, PT ;  /* 0x000000614e00780c */ /* 0x000fc40003f44270 */
[----:B------:R-:W-:Y:S01]  /*41a0*/  FSEL R54, R40, -INF , P0 ;  /* 0xff80000028367808 */ /* 0x000fe20000000000 */
[----:B------:R-:W3:Y:S01]  /*41b0*/  MUFU.EX2 R61, R61 ;  /* 0x0000003d003d7308 */ /* 0x000ee20000000800 */
[----:B------:R-:W-:Y:S02]  /*41c0*/  FMNMX.FTZ R103, R69, R2, !PT ;  /* 0x0000000245677209 */ /* 0x000fe40007810000 */
[----:B------:R-:W-:Y:S02]  /*41d0*/  ISETP.GT.AND P0, PT, R78, 0x68, PT ;  /* 0x000000684e00780c */ /* 0x000fe40003f04270 */
[----:B------:R-:W-:Y:S01]  /*41e0*/  FSEL R58, R41, -INF , P2 ;  /* 0xff800000293a7808 */ /* 0x000fe20001000000 */
[----:B------:R-:W-:Y:S01]  /*41f0*/  FFMA.FTZ R41, R99, UR40, -R4 ;  /* 0x0000002863297c23 */ /* 0x000fe20008010804 */
        /* <DEDUP_REMOVED lines=8> */
[--C-:B------:R-:W-:Y:S01]  /*4280*/  FFMA.FTZ R45, R75, UR40, -R4.reuse ;  /* 0x000000284b2d7c23 */ /* 0x100fe20008010804 */
[----:B------:R-:W-:Y:S01]  /*4290*/  FMNMX.FTZ R103, R44, R103, !PT ;  /* 0x000000672c677209 */ /* 0x000fe20007810000 */
[----:B----4-:R-:W-:Y:S01]  /*42a0*/  FFMA.FTZ R42, R95, UR40, -R4 ;  /* 0x000000285f2a7c23 */ /* 0x010fe20008010804 */
        /* <DEDUP_REMOVED lines=9> */
[----:B------:R-:W-:Y:S02]  /*4340*/  CS2R R102, SRZ ;  /* 0x0000000000667805 */ /* 0x000fe4000001ff00 */
[----:B------:R-:W-:Y:S02]  /*4350*/  FSEL R52, R52, -INF , P0 ;  /* 0xff80000034347808 */ /* 0x000fe40000000000 */
[----:B------:R-:W-:Y:S02]  /*4360*/  FMNMX.FTZ R75, R49, R2, !PT ;  /* 0x00000002314b7209 */ /* 0x000fe40007810000 */
[----:B------:R-:W-:Y:S01]  /*4370*/  FSEL R53, R53, -INF , P2 ;  /* 0xff80000035357808 */ /* 0x000fe20001000000 */
[----:B------:R-:W-:Y:S01]  /*4380*/  MUFU.EX2 R21, R21 ;  /* 0x0000001500157308 */ /* 0x000fe20000000800 */
[----:B------:R-:W-:Y:S02]  /*4390*/  ISETP.GT.AND P0, PT, R78, 0x80, PT ;  /* 0x000000804e00780c */ /* 0x000fe40003f04270 */
[----:B------:R-:W-:-:S02]  /*43a0*/  FMNMX.FTZ R2, R52, R75, !PT ;  /* 0x0000004b34027209 */ /* 0x000fc40007810000 */
[----:B------:R-:W-:Y:S02]  /*43b0*/  ISETP.GT.AND P2, PT, R78, 0x81, PT ;  /* 0x000000814e00780c */ /* 0x000fe40003f44270 */
[----:B------:R-:W-:Y:S01]  /*43c0*/  FSEL R66, R24, -INF , P0 ;  /* 0xff80000018427808 */ /* 0x000fe20000000000 */
[----:B------:R-:W-:-:S01]  /*43d0*/  FFMA.FTZ R24, R67, UR40, -R4 ;  /* 0x0000002843187c23 */ /* 0x000fc20008010804 */
[----:B------:R-:W-:Y:S01]  /*43e0*/  FMNMX.FTZ R75, R53, R2, !PT ;  /* 0x00000002354b7209 */ /* 0x000fe20007810000 */
[----:B------:R-:W-:Y:S01]  /*43f0*/  MUFU.EX2 R13, R13 ;  /* 0x0000000d000d7308 */ /* 0x000fe20000000800 */
[----:B------:R-:W-:Y:S02]  /*4400*/  ISETP.GT.AND P0, PT, R78, 0x88, PT ;  /* 0x000000884e00780c */ /* 0x000fe40003f04270 */
[----:B------:R-:W-:Y:S02]  /*4410*/  FSEL R25, R25, -INF , P2 ;  /* 0xff80000019197808 */ /* 0x000fe40001000000 */
[----:B------:R-:W-:-:S02]  /*4420*/  FMNMX.FTZ R2, R66, R75, !PT ;  /* 0x0000004b42027209 */ /* 0x000fc40007810000 */
[----:B------:R-:W-:Y:S01]  /*4430*/  ISETP.GT.AND P2, PT, R78, 0x89, PT ;  /* 0x000000894e00780c */ /* 0x000fe20003f44270 */
[----:B------:R-:W-:Y:S01]  /*4440*/  MUFU.EX2 R24, R24 ;  /* 0x0000001800187308 */ /* 0x000fe20000000800 */
        /* <DEDUP_REMOVED lines=8> */
[----:B------:R-:W-:Y:S01]  /*44d0*/  FSEL R70, R32, -INF , P0 ;  /* 0xff80000020467808 */ /* 0x000fe20000000000 */
[--C-:B------:R-:W-:Y:S01]  /*44e0*/  FFMA.FTZ R32, R71, UR40, -R4.reuse ;  /* 0x0000002847207c23 */ /* 0x100fe20008010804 */
[----:B------:R-:W-:Y:S01]  /*44f0*/  FMNMX.FTZ R75, R29, R2, !PT ;  /* 0x000000021d4b7209 */ /* 0x000fe20007810000 */
[----:B------:R-:W-:Y:S01]  /*4500*/  MUFU.EX2 R28, R28 ;  /* 0x0000001c001c7308 */ /* 0x000fe20000000800 */
[----:B------:R-:W-:Y:S02]  /*4510*/  ISETP.GT.AND P0, PT, R78, 0x98, PT ;  /* 0x000000984e00780c */ /* 0x000fe40003f04270 */
[----:B------:R-:W-:Y:S01]  /*4520*/  FSEL R74, R33, -INF , P2 ;  /* 0xff800000214a7808 */ /* 0x000fe20001000000 */
[----:B------:R-:W-:-:S01]  /*4530*/  FFMA.FTZ R33, R15, UR40, -R4 ;  /* 0x000000280f217c23 */ /* 0x000fc20008010804 */
[----:B------:R-:W-:Y:S01]  /*4540*/  FMNMX.FTZ R75, R70, R75, !PT ;  /* 0x0000004b464b7209 */ /* 0x000fe20007810000 */
[----:B------:R-:W-:-:S01]  /*4550*/  FFMA.FTZ R15, R59, UR40, -R4 ;  /* 0x000000283b0f7c23 */ /* 0x000fc20008010804 */
[----:B------:R-:W-:Y:S01]  /*4560*/  ISETP.GT.AND P2, PT, R78, 0x99, PT ;  /* 0x000000994e00780c */ /* 0x000fe20003f44270 */
        /* <DEDUP_REMOVED lines=9> */
[----:B0-----:R-:W-:Y:S01]  /*4600*/  F2FP.SATFINITE.E4M3.F32.PACK_AB_MERGE_C R217, R8, R7, RZ ;  /* 0x0000000708d9723e */ /* 0x001fe200048070ff */
[----:B------:R-:W-:Y:S01]  /*4610*/  MUFU.EX2 R32, R32 ;  /* 0x0000002000207308 */ /* 0x000fe20000000800 */
[----:B------:R-:W-:-:S02]  /*4620*/  FMNMX.FTZ R2, R37, R2, !PT ;  /* 0x0000000225027209 */ /* 0x000fc40007810000 */
[----:B-1----:R-:W-:Y:S02]  /*4630*/  F2FP.SATFINITE.E4M3.F32.PACK_AB_MERGE_C R219, R89, R12, RZ ;  /* 0x0000000c59db723e */ /* 0x002fe400048070ff */
[----:B------:R-:W-:Y:S01]  /*4640*/  F2FP.SATFINITE.E4M3.F32.PACK_AB_MERGE_C R217, R6, R5, R217 ;  /* 0x0000000506d9723e */ /* 0x000fe200048070d9 */
[----:B------:R-:W0:Y:S01]  /*4650*/  SHFL.BFLY PT, R43, R2, 0x2, 0x1f ;  /* 0x0c401f00022b7f89 */ /* 0x000e2200000e0000 */
[----:B------:R-:W-:Y:S01]  /*4660*/  F2FP.SATFINITE.E4M3.F32.PACK_AB_MERGE_C R219, R10, R9, R219 ;  /* 0x000000090adb723e */ /* 0x000fe200048070db */
[----:B------:R-:W-:Y:S01]  /*4670*/  MUFU.EX2 R33, R33 ;  /* 0x0000002100217308 */ /* 0x000fe20000000800 */
[----:B--2---:R-:W-:Y:S02]  /*4680*/  F2FP.SATFINITE.E4M3.F32.PACK_AB_MERGE_C R213, R77, R20, RZ ;  /* 0x000000144dd5723e */ /* 0x004fe400048070ff */
[----:B---3--:R-:W-:Y:S02]  /*4690*/  F2FP.SATFINITE.E4M3.F32.PACK_AB_MERGE_C R215, R61, R38, RZ ;  /* 0x000000263dd7723e */ /* 0x008fe400048070ff */
[----:B------:R-:W-:-:S02]  /*46a0*/  F2FP.SATFINITE.E4M3.F32.PACK_AB_MERGE_C R213, R73, R14, R213 ;  /* 0x0000000e49d5723e */ /* 0x000fc400048070d5 */
[----:B------:R-:W-:Y:S01]  /*46b0*/  F2FP.SATFINITE.E4M3.F32.PACK_AB_MERGE_C R215, R57, R30, R215 ;  /* 0x0000001e39d7723e */ /* 0x000fe200048070d7 */
[----:B------:R-:W-:Y:S08]  /*46c0*/  MUFU.EX2 R78, R78 ;  /* 0x0000004e004e7308 */ /* 0x000ff00000000800 */
[----:B------:R-:W-:Y:S01]  /*46d0*/  MUFU.EX2 R15, R15 ;  /* 0x0000000f000f7308 */ /* 0x000fe20000000800 */
[----:B0-----:R-:W-:-:S07]  /*46e0*/  FMNMX.FTZ R59, R2, R43, !PT ;  /* 0x0000002b023b7209 */ /* 0x001fce0007810000 */
[----:B------:R0:W-:Y:S01]  /*46f0*/  MUFU.EX2 R43, R63 ;  /* 0x0000003f002b7308 */ /* 0x0001e20000000800 */
[----:B------:R-:W1:Y:S07]  /*4700*/  SHFL.BFLY PT, R2, R59, 0x1, 0x1f ;  /* 0x0c201f003b027f89 */ /* 0x000e6e00000e0000 */
[----:B------:R-:W-:Y:S08]  /*4710*/  MUFU.EX2 R36, R36 ;  /* 0x0000002400247308 */ /* 0x000ff00000000800 */
[----:B------:R-:W-:Y:S08]  /*4720*/  MUFU.EX2 R82, R82 ;  /* 0x0000005200527308 */ /* 0x000ff00000000800 */
[----:B------:R-:W-:Y:S01]  /*4730*/  MUFU.EX2 R47, R47 ;  /* 0x0000002f002f7308 */ /* 0x000fe20000000800 */
[----:B-1----:R-:W-:-:S04]  /*4740*/  FMNMX.FTZ R2, R59, R2, !PT ;  /* 0x000000023b027209 */ /* 0x002fc80007810000 */
[C---:B------:R-:W-:Y:S01]  /*4750*/  FSETP.NEU.FTZ.AND P0, PT, R2.reuse, -INF , PT ;  /* 0xff8000000200780b */ /* 0x040fe20003f1d000 */
[----:B------:R-:W-:-:S02]  /*4760*/  FFMA.FTZ R55, R2, R55, -8 ;  /* 0xc100000002377423 */ /* 0x000fc40000010037 */
[----:B------:R-:W-:Y:S03]  /*4770*/  MUFU.EX2 R86, R86 ;  /* 0x0000005600567308 */ /* 0x000fe60000000800 */
[----:B------:R-:W-:Y:S02]  /*4780*/  FSEL R79, R55, RZ, P0 ;  /* 0x000000ff374f7208 */ /* 0x000fe40000000000 */
[----:B------:R-:W-:-:S03]  /*4790*/  PLOP3.LUT P0, PT, PT, PT, UP0, 0x80, 0x0 ;  /* 0x000000000000781c */ /* 0x000fc60003f0f008 */
        /* <DEDUP_REMOVED lines=12> */
[----:B------:R-:W-:Y:S01]  /*4860*/  FADD.FTZ R54, R5, R6 ;  /* 0x0000000605367221 */ /* 0x000fe20000010000 */
[----:B------:R-:W-:-:S01]  /*4870*/  FFMA.FTZ R101, R101, UR40, -R79 ;  /* 0x0000002865657c23 */ /* 0x000fc2000801084f */
[--C-:B0-----:R-:W-:Y:S01]  /*4880*/  FFMA.FTZ R63, R72, UR40, -R79.reuse ;  /* 0x00000028483f7c23 */ /* 0x101fe2000801084f */
[----:B------:R-:W-:-:S01]  /*4890*/  FFMA.FTZ R72, R26, UR40, -R79 ;  /* 0x000000281a487c23 */ /* 0x000fc2000801084f */
[----:B------:R-:W-:Y:S01]  /*48a0*/  MUFU.EX2 R88, R88 ;  /* 0x0000005800587308 */ /* 0x000fe20000000800 */
[----:B------:R-:W-:-:S01]  /*48b0*/  FADD.FTZ R95, R7, R54 ;  /* 0x00000036075f7221 */ /* 0x000fc20000010000 */
[--C-:B------:R-:W-:Y:S01]  /*48c0*/  FFMA.FTZ R76, R76, UR40, -R79.reuse ;  /* 0x000000284c4c7c23 */ /* 0x100fe2000801084f */
[----:B------:R-:W-:-:S01]  /*48d0*/  FFMA.FTZ R34, R34, UR40, -R79 ;  /* 0x0000002822227c23 */ /* 0x000fc2000801084f */
[----:B------:R-:W-:Y:S01]  /*48e0*/  FFMA.FTZ R26, R80, UR40, -R79 ;  /* 0x00000028501a7c23 */ /* 0x000fe2000801084f */
[----:B------:R-:W-:-:S01]  /*48f0*/  FADD.FTZ R54, R8, R95 ;  /* 0x0000005f08367221 */ /* 0x000fc20000010000 */
        /* <DEDUP_REMOVED lines=11> */
[----:B0-----:R-:W-:-:S01]  /*49b0*/  FFMA.FTZ R59, R81, UR40, -R79 ;  /* 0x00000028513b7c23 */ /* 0x001fc2000801084f */
        /* <DEDUP_REMOVED lines=12> */
[----:B------:R-:W-:-:S02]  /*4a80*/  CS2R R96, SRZ ;  /* 0x0000000000607805 */ /* 0x000fc4000001ff00 */
[----:B------:R-:W-:Y:S01]  /*4a90*/  CS2R R104, SRZ ;  /* 0x0000000000687805 */ /* 0x000fe2000001ff00 */
[----:B------:R-:W2:Y:S01]  /*4aa0*/  MUFU.EX2 R92, R92 ;  /* 0x0000005c005c7308 */ /* 0x000ea20000000800 */
[----:B-1----:R-:W-:-:S04]  /*4ab0*/  F2FP.SATFINITE.E4M3.F32.PACK_AB_MERGE_C R216, R98, R83, RZ ;  /* 0x0000005362d8723e */ /* 0x002fc800048070ff */
[----:B------:R-:W-:-:S03]  /*4ac0*/  F2FP.SATFINITE.E4M3.F32.PACK_AB_MERGE_C R216, R88, R35, R216 ;  /* 0x0000002358d8723e */ /* 0x000fc600048070d8 */
[----:B------:R1:W-:Y:S08]  /*4ad0*/  MUFU.EX2 R81, R50 ;  /* 0x0000003200517308 */ /* 0x0003f00000000800 */
[----:B------:R-:W3:Y:S01]  /*4ae0*/  MUFU.EX2 R100, R100 ;  /* 0x0000006400647308 */ /* 0x000ee20000000800 */
[----:B-1----:R-:W-:-:S04]  /*4af0*/  FADD.FTZ R50, R35, R88 ;  /* 0x0000005823327221 */ /* 0x002fc80000010000 */
[----:B------:R-:W-:-:S03]  /*4b00*/  FADD.FTZ R93, R83, R50 ;  /* 0x00000032535d7221 */ /* 0x000fc60000010000 */
[----:B------:R-:W1:Y:S01]  /*4b10*/  MUFU.EX2 R101, R101 ;  /* 0x0000006500657308 */ /* 0x000e620000000800 */
[----:B------:R-:W-:-:S01]  /*4b20*/  FADD.FTZ R50, R98, R93 ;  /* 0x0000005d62327221 */ /* 0x000fc20000010000 */
[----:B------:R-:W-:Y:S01]  /*4b30*/  FADD.FTZ R93, R9, R54 ;  /* 0x00000036095d7221 */ /* 0x000fe20000010000 */
[----:B------:R-:W-:Y:S02]  /*4b40*/  CS2R R98, SRZ ;  /* 0x0000000000627805 */ /* 0x000fe4000001ff00 */
[----:B0-----:R-:W-:Y:S01]  /*4b50*/  FADD.FTZ R3, R55, R50 ;  /* 0x0000003237037221 */ /* 0x001fe20000010000 */
[----:B------:R-:W-:-:S02]  /*4b60*/  FADD.FTZ R93, R10, R93 ;  /* 0x0000005d0a5d7221 */ /* 0x000fc40000010000 */
[----:B------:R-:W0:Y:S01]  /*4b70*/  MUFU.EX2 R63, R63 ;  /* 0x0000003f003f7308 */ /* 0x000e220000000800 */
[----:B--2---:R-:W-:-:S01]  /*4b80*/  FADD.FTZ R3, R92, R3 ;  /* 0x000000035c037221 */ /* 0x004fc20000010000 */
[----:B------:R-:W-:-:S03]  /*4b90*/  FADD.FTZ R54, R12, R93 ;  /* 0x0000005d0c367221 */ /* 0x000fc60000010000 */
[----:B---3--:R-:W-:Y:S01]  /*4ba0*/  FADD.FTZ R50, R100, R3 ;  /* 0x0000000364327221 */ /* 0x008fe20000010000 */
[----:B------:R-:W-:-:S01]  /*4bb0*/  FADD.FTZ R39, R89, R54 ;  /* 0x0000003659277221 */ /* 0x000fc20000010000 */
[----:B------:R-:W-:Y:S01]  /*4bc0*/  CS2R R88, SRZ ;  /* 0x0000000000587805 */ /* 0x000fe2000001ff00 */
[----:B------:R-:W2:Y:S01]  /*4bd0*/  MUFU.EX2 R72, R72 ;  /* 0x0000004800487308 */ /* 0x000ea20000000800 */
[----:B-1----:R-:W-:-:S01]  /*4be0*/  FADD.FTZ R50, R101, R50 ;  /* 0x0000003265327221 */ /* 0x002fc20000010000 */
[----:B------:R-:W-:Y:S01]  /*4bf0*/  FADD.FTZ R54, R14, R39 ;  /* 0x000000270e367221 */ /* 0x000fe20000010000 */
[----:B------:R-:W-:Y:S02]  /*4c00*/  F2FP.SATFINITE.E4M3.F32.PACK_AB_MERGE_C R218, R101, R100, RZ ;  /* 0x0000006465da723e */ /* 0x000fe400048070ff */
[----:B------:R-:W-:Y:S01]  /*4c10*/  CS2R R100, SRZ ;  /* 0x0000000000647805 */ /* 0x000fe2000001ff00 */
[----:B------:R-:W-:-:S01]  /*4c20*/  FADD.FTZ R93, R73, R54 ;  /* 0x00000036495d7221 */ /* 0x000fc20000010000 */
[----:B------:R-:W-:Y:S01]  /*4c30*/  F2FP.SATFINITE.E4M3.F32.PACK_AB_MERGE_C R218, R92, R55, R218 ;  /* 0x000000375cda723e */ /* 0x000fe200048070da */
[----:B------:R-:W1:Y:S01]  /*4c40*/  MUFU.EX2 R76, R76 ;  /* 0x0000004c004c7308 */ /* 0x000e620000000800 */
[----:B0-----:R-:W-:-:S01]  /*4c50*/  FADD.FTZ R39, R63, R50 ;  /* 0x000000323f277221 */ /* 0x001fc20000010000 */
[----:B------:R-:W-:-:S04]  /*4c60*/  FADD.FTZ R54, R20, R93 ;  /* 0x0000005d14367221 */ /* 0x000fc80000010000 */
[----:B------:R-:W-:Y:S02]  /*4c70*/  FADD.FTZ R93, R77, R54 ;  /* 0x000000364d5d7221 */ /* 0x000fe40000010000 */
[----:B------:R0:W3:Y:S01]  /*4c80*/  MUFU.EX2 R87, R34 ;  /* 0x0000002200577308 */ /* 0x0000e20000000800 */
[----:B--2---:R-:W-:-:S01]  /*4c90*/  FADD.FTZ R39, R72, R39 ;  /* 0x0000002748277221 */ /* 0x004fc20000010000 */
[----:B------:R-:W-:-:S04]  /*4ca0*/  FADD.FTZ R54, R30, R93 ;  /* 0x0000005d1e367221 */ /* 0x000fc80000010000 */
[----:B------:R-:W-:Y:S02]  /*4cb0*/  FADD.FTZ R93, R57, R54 ;  /* 0x00000036395d7221 */ /* 0x000fe40000010000 */
[----:B------:R-:W2:Y:S01]  /*4cc0*/  MUFU.EX2 R26, R26 ;  /* 0x0000001a001a7308 */ /* 0x000ea20000000800 */
[----:B-1----:R-:W-:-:S01]  /*4cd0*/  FADD.FTZ R50, R76, R39 ;  /* 0x000000274c327221 */ /* 0x002fc20000010000 */
[----:B------:R-:W-:Y:S01]  /*4ce0*/  FADD.FTZ R54, R38, R93 ;  /* 0x0000005d26367221 */ /* 0x000fe20000010000 */
[----:B0-----:R-:W-:-:S01]  /*4cf0*/  FFMA.FTZ R34, R64, UR40, -R79 ;  /* 0x0000002840227c23 */ /* 0x001fc2000801084f */
[--C-:B------:R-:W-:Y:S01]  /*4d00*/  FFMA.FTZ R64, R69, UR40, -R79.reuse ;  /* 0x0000002845407c23 */ /* 0x100fe2000801084f */
[----:B------:R-:W-:-:S01]  /*4d10*/  FFMA.FTZ R69, R58, UR40, -R79 ;  /* 0x000000283a457c23 */ /* 0x000fc2000801084f */
[----:B------:R-:W-:Y:S02]  /*4d20*/  CS2R R92, SRZ ;  /* 0x00000000005c7805 */ /* 0x000fe4000001ff00 */
[----:B------:R-:W0:Y:S01]  /*4d30*/  MUFU.EX2 R59, R59 ;  /* 0x0000003b003b7308 */ /* 0x000e220000000800 */
[----:B---3--:R-:W-:-:S01]  /*4d40*/  FADD.FTZ R39, R87, R50 ;  /* 0x0000003257277221 */ /* 0x008fc20000010000 */
[----:B------:R-:W-:-:S02]  /*4d50*/  F2FP.SATFINITE.E4M3.F32.PACK_AB_MERGE_C R212, R87, R76, RZ ;  /* 0x0000004c57d4723e */ /* 0x000fc400048070ff */
[----:B------:R-:W-:Y:S02]  /*4d60*/  CS2R R76, SRZ ;  /* 0x00000000004c7805 */ /* 0x000fe4000001ff00 */
[----:B------:R-:W-:Y:S02]  /*4d70*/  F2FP.SATFINITE.E4M3.F32.PACK_AB_MERGE_C R212, R72, R63, R212 ;  /* 0x0000003f48d4723e */ /* 0x000fe400048070d4 */
[----:B------:R-:W-:Y:S01]  /*4d80*/  CS2R R72, SRZ ;  /* 0x0000000000487805 */ /* 0x000fe2000001ff00 */
[----:B------:R-:W1:Y:S01]  /*4d90*/  MUFU.EX2 R84, R84 ;  /* 0x0000005400547308 */ /* 0x000e620000000800 */
[----:B--2---:R-:W-:-:S07]  /*4da0*/  FADD.FTZ R50, R26, R39 ;  /* 0x000000271a327221 */ /* 0x004fce0000010000 */
[----:B------:R-:W2:Y:S01]  /*4db0*/  MUFU.EX2 R85, R85 ;  /* 0x0000005500557308 */ /* 0x000ea20000000800 */
[----:B0-----:R-:W-:-:S07]  /*4dc0*/  FADD.FTZ R39, R59, R50 ;  /* 0x000000323b277221 */ /* 0x001fce0000010000 */
[----:B------:R-:W0:Y:S01]  /*4dd0*/  MUFU.EX2 R56, R56 ;  /* 0x0000003800387308 */ /* 0x000e220000000800 */
[----:B-1----:R-:W-:-:S01]  /*4de0*/  FADD.FTZ R50, R84, R39 ;  /* 0x0000002754327221 */ /* 0x002fc20000010000 */
[----:B------:R-:W-:Y:S01]  /*4df0*/  FADD.FTZ R39, R61, R54 ;  /* 0x000000363d277221 */ /* 0x000fe20000010000 */
[----:B------:R-:W-:-:S03]  /*4e00*/  CS2R R54, SRZ ;  /* 0x0000000000367805 */ /* 0x000fc6000001ff00 */
[----:B------:R-:W-:Y:S02]  /*4e10*/  FADD.FTZ R12, R40, R39 ;  /* 0x00000027280c7221 */ /* 0x000fe40000010000 */
[----:B------:R-:W1:Y:S01]  /*4e20*/  MUFU.EX2 R75, R75 ;  /* 0x0000004b004b7308 */ /* 0x000e620000000800 */
[----:B--2---:R-:W-:-:S01]  /*4e30*/  FADD.FTZ R7, R85, R50 ;  /* 0x0000003255077221 */ /* 0x004fc20000010000 */
[----:B------:R-:W-:Y:S01]  /*4e40*/  FADD.FTZ R39, R41, R12 ;  /* 0x0000000c29277221 */ /* 0x000fe20000010000 */
[----:B------:R-:W-:Y:S02]  /*4e50*/  F2FP.SATFINITE.E4M3.F32.PACK_AB_MERGE_C R214, R85, R84, RZ ;  /* 0x0000005455d6723e */ /* 0x000fe400048070ff */
[----:B------:R-:W-:Y:S01]  /*4e60*/  CS2R R84, SRZ ;  /* 0x0000000000547805 */ /* 0x000fe2000001ff00 */
[----:B------:R-:W-:-:S01]  /*4e70*/  FADD.FTZ R12, R42, R39 ;  /* 0x000000272a0c7221 */ /* 0x000fc20000010000 */
[----:B------:R-:W-:Y:S01]  /*4e80*/  F2FP.SATFINITE.E4M3.F32.PACK_AB_MERGE_C R42, R45, R42, RZ ;  /* 0x0000002a2d2a723e */ /* 0x000fe200048070ff */
[----:B------:R-:W2:Y:S01]  /*4e90*/  MUFU.EX2 R60, R60 ;  /* 0x0000003c003c7308 */ /* 0x000ea20000000800 */
[----:B0-----:R-:W-:-:S01]  /*4ea0*/  FADD.FTZ R8, R56, R7 ;  /* 0x0000000738087221 */ /* 0x001fc20000010000 */
[----:B------:R-:W-:Y:S01]  /*4eb0*/  FADD.FTZ R12, R45, R12 ;  /* 0x0000000c2d0c7221 */ /* 0x000fe20000010000 */
[----:B------:R-:W-:-:S02]  /*4ec0*/  F2FP.SATFINITE.E4M3.F32.PACK_AB_MERGE_C R214, R59, R26, R214 ;  /* 0x0000001a3bd6723e */ /* 0x000fc400048070d6 */
[----:B------:R-:W-:Y:S02]  /*4ed0*/  CS2R R58, SRZ ;  /* 0x00000000003a7805 */ /* 0x000fe4000001ff00 */
[----:B------:R-:W-:Y:S01]  /*4ee0*/  F2FP.SATFINITE.E4M3.F32.PACK_AB_MERGE_C R209, R41, R40, R42 ;  /* 0x0000002829d1723e */ /* 0x000fe2000480702a */
[----:B------:R-:W-:Y:S01]  /*4ef0*/  FADD.FTZ R39, R21, R12 ;  /* 0x0000000c15277221 */ /* 0x000fe20000010000 */
[----:B------:R-:W-:Y:S01]  /*4f00*/  CS2R R40, SRZ ;  /* 0x0000000000287805 */ /* 0x000fe2000001ff00 */
[----:B------:R-:W0:Y:S01]  /*4f10*/  MUFU.EX2 R34, R34 ;  /* 0x0000002200227308 */ /* 0x000e220000000800 */
[----:B-1----:R-:W-:-:S01]  /*4f20*/  FADD.FTZ R7, R75, R8 ;  /* 0x000000084b077221 */ /* 0x002fc20000010000 */
[----:B------:R-:W-:Y:S01]  /*4f30*/  FADD.FTZ R12, R24, R39 ;  /* 0x00000027180c7221 */ /* 0x000fe20000010000 */
[----:B------:R-:W-:-:S05]  /*4f40*/  CS2R R38, SRZ ;  /* 0x0000000000267805 */ /* 0x000fca000001ff00 */
[----:B------:R-:W1:Y:S01]  /*4f50*/  MUFU.EX2 R65, R65 ;  /* 0x0000004100417308 */ /* 0x000e620000000800 */
[----:B--2---:R-:W-:-:S01]  /*4f60*/  FADD.FTZ R8, R60, R7 ;  /* 0x000000073c087221 */ /* 0x004fc20000010000 */
[----:B------:R-:W-:-:S03]  /*4f70*/  F2FP.SATFINITE.E4M3.F32.PACK_AB_MERGE_C R60, R81, R60, RZ ;  /* 0x0000003c513c723e */ /* 0x000fc600048070ff */
[----:B------:R-:W-:Y:S01]  /*4f80*/  FADD.FTZ R7, R81, R8 ;  /* 0x0000000851077221 */ /* 0x000fe20000010000 */
[----:B------:R-:W-:Y:S02]  /*4f90*/  F2FP.SATFINITE.E4M3.F32.PACK_AB_MERGE_C R208, R75, R56, R60 ;  /* 0x000000384bd0723e */ /* 0x000fe4000480703c */
[----:B------:R-:W-:Y:S01]  /*4fa0*/  CS2R R56, SRZ ;  /* 0x0000000000387805 */ /* 0x000fe2000001ff00 */
[----:B------:R-:W2:Y:S01]  /*4fb0*/  MUFU.EX2 R68, R68 ;  /* 0x0000004400447308 */ /* 0x000ea20000000800 */
[----:B0-----:R-:W-:-:S01]  /*4fc0*/  FADD.FTZ R8, R34, R7 ;  /* 0x0000000722087221 */ /* 0x001fc20000010000 */
[----:B------:R-:W-:Y:S01]  /*4fd0*/  FADD.FTZ R7, R13, R12 ;  /* 0x0000000c0d077221 */ /* 0x000fe20000010000 */
[C---:B------:R-:W-:Y:S02]  /*4fe0*/  F2FP.SATFINITE.E4M3.F32.PACK_AB_MERGE_C R13, R32.reuse, R13, RZ ;  /* 0x0000000d200d723e */ /* 0x040fe400048070ff */
[----:B------:R-:W-:Y:S02]  /*4ff0*/  CS2R R60, SRZ ;  /* 0x00000000003c7805 */ /* 0x000fe4000001ff00 */
[----:B------:R-:W-:Y:S01]  /*5000*/  CS2R R80, SRZ ;  /* 0x0000000000507805 */ /* 0x000fe2000001ff00 */
[----:B------:R-:W-:Y:S01]  /*5010*/  FADD.FTZ R32, R32, R7 ;  /* 0x0000000720207221 */ /* 0x000fe20000010000 */
[----:B------:R-:W-:Y:S01]  /*5020*/  F2FP.SATFINITE.E4M3.F32.PACK_AB_MERGE_C R211, R24, R21, R13 ;  /* 0x0000001518d3723e */ /* 0x000fe2000480700d */
[----:B------:R-:W0:Y:S01]  /*5030*/  MUFU.EX2 R91, R64 ;  /* 0x00000040005b7308 */ /* 0x000e220000000800 */
[----:B-1----:R-:W-:-:S07]  /*5040*/  FADD.FTZ R5, R65, R8 ;  /* 0x0000000841057221 */ /* 0x002fce0000010000 */
[----:B------:R-:W1:Y:S01]  /*5050*/  MUFU.EX2 R46, R46 ;  /* 0x0000002e002e7308 */ /* 0x000e620000000800 */
[----:B--2---:R-:W-:-:S01]  /*5060*/  FADD.FTZ R6, R68, R5 ;  /* 0x0000000544067221 */ /* 0x004fc20000010000 */
[----:B------:R-:W-:-:S04]  /*5070*/  FADD.FTZ R5, R11, R32 ;  /* 0x000000200b057221 */ /* 0x000fc80000010000 */
[----:B------:R-:W-:Y:S02]  /*5080*/  FADD.FTZ R10, R28, R5 ;  /* 0x000000051c0a7221 */ /* 0x000fe40000010000 */
[----:B------:R-:W2:Y:S01]  /*5090*/  MUFU.EX2 R69, R69 ;  /* 0x0000004500457308 */ /* 0x000ea20000000800 */
[C---:B0-----:R-:W-:Y:S01]  /*50a0*/  F2FP.SATFINITE.E4M3.F32.PACK_AB_MERGE_C R68, R91.reuse, R68, RZ ;  /* 0x000000445b44723e */ /* 0x041fe200048070ff */
[----:B------:R-:W-:Y:S01]  /*50b0*/  FADD.FTZ R91, R91, R6 ;  /* 0x000000065b5b7221 */ /* 0x000fe20000010000 */
[----:B------:R-:W-:-:S01]  /*50c0*/  FADD.FTZ R7, R33, R10 ;  /* 0x0000000a21077221 */ /* 0x000fc20000010000 */
[C---:B------:R-:W-:Y:S02]  /*50d0*/  F2FP.SATFINITE.E4M3.F32.PACK_AB_MERGE_C R33, R78.reuse, R33, RZ ;  /* 0x000000214e21723e */ /* 0x040fe400048070ff */
[----:B------:R-:W-:Y:S01]  /*50e0*/  F2FP.SATFINITE.E4M3.F32.PACK_AB_MERGE_C R210, R65, R34, R68 ;  /* 0x0000002241d2723e */ /* 0x000fe20004807044 */
[----:B------:R-:W-:Y:S01]  /*50f0*/  FADD.FTZ R78, R78, R7 ;  /* 0x000000074e4e7221 */ /* 0x000fe20000010000 */
[----:B------:R-:W0:Y:S01]  /*5100*/  MUFU.EX2 R44, R44 ;  /* 0x0000002c002c7308 */ /* 0x000e220000000800 */
[----:B-1----:R-:W-:-:S01]  /*5110*/  FADD.FTZ R8, R46, R91 ;  /* 0x0000005b2e087221 */ /* 0x002fc20000010000 */
[----:B------:R-:W-:Y:S01]  /*5120*/  F2FP.SATFINITE.E4M3.F32.PACK_AB_MERGE_C R205, R28, R11, R33 ;  /* 0x0000000b1ccd723e */ /* 0x000fe20004807021 */
[----:B------:R-:W-:-:S01]  /*5130*/  FADD.FTZ R7, R15, R78 ;  /* 0x0000004e0f077221 */ /* 0x000fc20000010000 */
[----:B------:R-:W-:-:S02]  /*5140*/  CS2R R32, SRZ ;  /* 0x0000000000207805 */ /* 0x000fc4000001ff00 */
[----:B------:R-:W-:Y:S02]  /*5150*/  CS2R R34, SRZ ;  /* 0x0000000000227805 */ /* 0x000fe4000001ff00 */
[----:B------:R-:W-:Y:S01]  /*5160*/  CS2R R64, SRZ ;  /* 0x0000000000407805 */ /* 0x000fe2000001ff00 */
[----:B------:R-:W-:-:S01]  /*5170*/  FADD.FTZ R10, R36, R7 ;  /* 0x00000007240a7221 */ /* 0x000fc20000010000 */
[----:B------:R1:W3:Y:S01]  /*5180*/  MUFU.EX2 R3, R62 ;  /* 0x0000003e00037308 */ /* 0x0002e20000000800 */
[----:B--2---:R-:W-:-:S01]  /*5190*/  FADD.FTZ R5, R69, R8 ;  /* 0x0000000845057221 */ /* 0x004fc20000010000 */
[----:B------:R-:W-:Y:S01]  /*51a0*/  CS2R R78, SRZ ;  /* 0x00000000004e7805 */ /* 0x000fe2000001ff00 */
[----:B------:R-:W-:-:S01]  /*51b0*/  FADD.FTZ R7, R43, R10 ;  /* 0x0000000a2b077221 */ /* 0x000fc20000010000 */
[----:B------:R-:W-:-:S03]  /*51c0*/  F2FP.SATFINITE.E4M3.F32.PACK_AB_MERGE_C R43, R82, R43, RZ ;  /* 0x0000002b522b723e */ /* 0x000fc600048070ff */
[----:B------:R-:W-:Y:S01]  /*51d0*/  FADD.FTZ R82, R82, R7 ;  /* 0x0000000752527221 */ /* 0x000fe20000010000 */
[----:B------:R-:W2:Y:S01]  /*51e0*/  MUFU.EX2 R48, R48 ;  /* 0x0000003000307308 */ /* 0x000ea20000000800 */
[----:B0-----:R-:W-:-:S01]  /*51f0*/  FADD.FTZ R8, R44, R5 ;  /* 0x000000052c087221 */ /* 0x001fc20000010000 */
[----:B------:R-:W-:Y:S02]  /*5200*/  F2FP.SATFINITE.E4M3.F32.PACK_AB_MERGE_C R207, R36, R15, R43 ;  /* 0x0000000f24cf723e */ /* 0x000fe4000480702b */
[----:B------:R-:W-:Y:S02]  /*5210*/  CS2R R42, SRZ ;  /* 0x00000000002a7805 */ /* 0x000fe4000001ff00 */
[----:B-1----:R-:W-:Y:S02]  /*5220*/  CS2R R62, SRZ ;  /* 0x00000000003e7805 */ /* 0x002fe4000001ff00 */
[----:B------:R-:W0:Y:S01]  /*5230*/  MUFU.EX2 R49, R49 ;  /* 0x0000003100317308 */ /* 0x000e220000000800 */
[----:B---3--:R-:W-:-:S01]  /*5240*/  FADD.FTZ R5, R3, R8 ;  /* 0x0000000803057221 */ /* 0x008fc20000010000 */
[----:B------:R-:W-:-:S04]  /*5250*/  F2FP.SATFINITE.E4M3.F32.PACK_AB_MERGE_C R44, R3, R44, RZ ;  /* 0x0000002c032c723e */ /* 0x000fc800048070ff */
[----:B------:R-:W-:Y:S02]  /*5260*/  F2FP.SATFINITE.E4M3.F32.PACK_AB_MERGE_C R204, R69, R46, R44 ;  /* 0x0000002e45cc723e */ /* 0x000fe4000480702c */
[----:B------:R-:W-:Y:S01]  /*5270*/  CS2R R44, SRZ ;  /* 0x00000000002c7805 */ /* 0x000fe2000001ff00 */
[----:B------:R-:W1:Y:S01]  /*5280*/  MUFU.EX2 R52, R52 ;  /* 0x0000003400347308 */ /* 0x000e620000000800 */
[----:B--2---:R-:W-:-:S01]  /*5290*/  FADD.FTZ R8, R48, R5 ;  /* 0x0000000530087221 */ /* 0x004fc20000010000 */
[----:B------:R-:W-:-:S06]  /*52a0*/  CS2R R68, SRZ ;  /* 0x0000000000447805 */ /* 0x000fcc000001ff00 */
        /* <DEDUP_REMOVED lines=8> */
[C---:B--2---:R-:W-:Y:S01]  /*5330*/  F2FP.SATFINITE.E4M3.F32.PACK_AB_MERGE_C R52, R53.reuse, R52, RZ ;  /* 0x000000343534723e */ /* 0x044fe200048070ff */
[----:B------:R-:W-:Y:S01]  /*5340*/  FADD.FTZ R53, R53, R8 ;  /* 0x0000000835357221 */ /* 0x000fe20000010000 */
[----:B------:R-:W-:-:S02]  /*5350*/  FADD.FTZ R7, R51, R12 ;  /* 0x0000000c33077221 */ /* 0x000fc40000010000 */
[----:B------:R-:W-:Y:S02]  /*5360*/  F2FP.SATFINITE.E4M3.F32.PACK_AB_MERGE_C R206, R49, R48, R52 ;  /* 0x0000003031ce723e */ /* 0x000fe40004807034 */
[----:B------:R-:W-:Y:S01]  /*5370*/  CS2R R48, SRZ ;  /* 0x0000000000307805 */ /* 0x000fe2000001ff00 */
[----:B------:R-:W2:Y:S01]  /*5380*/  MUFU.EX2 R67, R67 ;  /* 0x0000004300437308 */ /* 0x000ea20000000800 */
[----:B0-----:R-:W-:-:S01]  /*5390*/  FADD.FTZ R10, R66, R53 ;  /* 0x00000035420a7221 */ /* 0x001fc20000010000 */
[----:B------:R-:W-:-:S06]  /*53a0*/  CS2R R52, SRZ ;  /* 0x0000000000347805 */ /* 0x000fcc000001ff00 */
[----:B------:R-:W0:Y:S01]  /*53b0*/  MUFU.EX2 R90, R90 ;  /* 0x0000005a005a7308 */ /* 0x000e220000000800 */
[----:B-1----:R-:W-:-:S07]  /*53c0*/  FADD.FTZ R10, R25, R10 ;  /* 0x0000000a190a7221 */ /* 0x002fce0000010000 */
[----:B------:R1:W3:Y:S01]  /*53d0*/  MUFU.EX2 R6, R29 ;  /* 0x0000001d00067308 */ /* 0x0002e20000000800 */
[----:B--2---:R-:W-:-:S07]  /*53e0*/  FADD.FTZ R5, R67, R10 ;  /* 0x0000000a43057221 */ /* 0x004fce0000010000 */
[----:B------:R-:W2:Y:S01]  /*53f0*/  MUFU.EX2 R27, R27 ;  /* 0x0000001b001b7308 */ /* 0x000ea20000000800 */
[C---:B0-----:R-:W-:Y:S01]  /*5400*/  F2FP.SATFINITE.E4M3.F32.PACK_AB_MERGE_C R51, R90.reuse, R51, RZ ;  /* 0x000000335a33723e */ /* 0x041fe200048070ff */
[----:B------:R-:W-:Y:S01]  /*5410*/  FADD.FTZ R90, R90, R7 ;  /* 0x000000075a5a7221 */ /* 0x000fe20000010000 */
[----:B-1----:R-:W-:Y:S02]  /*5420*/  CS2R R28, SRZ ;  /* 0x00000000001c7805 */ /* 0x002fe4000001ff00 */
[----:B------:R-:W-:Y:S02]  /*5430*/  F2FP.SATFINITE.E4M3.F32.PACK_AB_MERGE_C R201, R86, R47, R51 ;  /* 0x0000002f56c9723e */ /* 0x000fe40004807033 */
[----:B------:R-:W-:Y:S02]  /*5440*/  CS2R R46, SRZ ;  /* 0x00000000002e7805 */ /* 0x000fe4000001ff00 */
[----:B------:R-:W-:Y:S01]  /*5450*/  CS2R R50, SRZ ;  /* 0x0000000000327805 */ /* 0x000fe2000001ff00 */
[----:B------:R-:W0:Y:S01]  /*5460*/  MUFU.EX2 R70, R70 ;  /* 0x0000004600467308 */ /* 0x000e220000000800 */
[----:B---3--:R-:W-:-:S01]  /*5470*/  FADD.FTZ R5, R6, R5 ;  /* 0x0000000506057221 */ /* 0x008fc20000010000 */
[----:B------:R-:W-:-:S02]  /*5480*/  F2FP.SATFINITE.E4M3.F32.PACK_AB_MERGE_C R67, R6, R67, RZ ;  /* 0x000000430643723e */ /* 0x000fc400048070ff */
[----:B------:R-:W-:Y:S02]  /*5490*/  CS2R R86, SRZ ;  /* 0x0000000000567805 */ /* 0x000fe4000001ff00 */
[----:B------:R-:W-:Y:S02]  /*54a0*/  F2FP.SATFINITE.E4M3.F32.PACK_AB_MERGE_C R200, R25, R66, R67 ;  /* 0x0000004219c8723e */ /* 0x000fe40004807043 */
[----:B------:R-:W-:Y:S01]  /*54b0*/  CS2R R24, SRZ ;  /* 0x0000000000187805 */ /* 0x000fe2000001ff00 */
[----:B------:R-:W1:Y:S01]  /*54c0*/  MUFU.EX2 R94, R94 ;  /* 0x0000005e005e7308 */ /* 0x000e620000000800 */
[----:B--2---:R-:W-:-:S01]  /*54d0*/  FADD.FTZ R7, R27, R90 ;  /* 0x0000005a1b077221 */ /* 0x004fc20000010000 */
[----:B------:R-:W-:Y:S02]  /*54e0*/  CS2R R66, SRZ ;  /* 0x0000000000427805 */ /* 0x000fe4000001ff00 */
[----:B------:R-:W-:-:S04]  /*54f0*/  CS2R R90, SRZ ;  /* 0x00000000005a7805 */ /* 0x000fc8000001ff00 */
[----:B------:R2:W3:Y:S01]  /*5500*/  MUFU.EX2 R3, R74 ;  /* 0x0000004a00037308 */ /* 0x0004e20000000800 */
[----:B0-----:R-:W-:-:S07]  /*5510*/  FADD.FTZ R6, R70, R5 ;  /* 0x0000000546067221 */ /* 0x001fce0000010000 */
[----:B------:R-:W-:Y:S01]  /*5520*/  MUFU.EX2 R31, R31 ;  /* 0x0000001f001f7308 */ /* 0x000fe20000000800 */
[----:B-1----:R-:W-:-:S01]  /*5530*/  FADD.FTZ R10, R94, R7 ;  /* 0x000000075e0a7221 */ /* 0x002fc20000010000 */
[----:B--2---:R-:W-:-:S06]  /*5540*/  CS2R R74, SRZ ;  /* 0x00000000004a7805 */ /* 0x004fcc000001ff00 */
[----:B------:R-:W-:Y:S01]  /*5550*/  MUFU.EX2 R71, R71 ;  /* 0x0000004700477308 */ /* 0x000fe20000000800 */
[----:B---3--:R-:W-:-:S07]  /*5560*/  FADD.FTZ R6, R3, R6 ;  /* 0x0000000603067221 */ /* 0x008fce0000010000 */
[----:B------:R0:W1:Y:S08]  /*5570*/  MUFU.EX2 R8, R37 ;  /* 0x0000002500087308 */ /* 0x0000700000000800 */
[----:B------:R-:W2:Y:S01]  /*5580*/  MUFU.EX2 R4, R4 ;  /* 0x0000000400047308 */ /* 0x000ea20000000800 */
[----:B0-----:R-:W-:Y:S02]  /*5590*/  CS2R R36, SRZ ;  /* 0x0000000000247805 */ /* 0x001fe4000001ff00 */
[----:B-1----:R-:W-:Y:S01]  /*55a0*/  F2FP.SATFINITE.E4M3.F32.PACK_AB_MERGE_C R5, R8, R71, RZ ;  /* 0x000000470805723e */ /* 0x002fe200048070ff */
[----:B------:R-:W-:-:S03]  /*55b0*/  FADD.FTZ R71, R71, R6 ;  /* 0x0000000647477221 */ /* 0x000fc60000010000 */
[----:B------:R-:W-:Y:S02]  /*55c0*/  F2FP.SATFINITE.E4M3.F32.PACK_AB_MERGE_C R202, R3, R70, R5 ;  /* 0x0000004603ca723e */ /* 0x000fe40004807005 */
[----:B--2---:R-:W-:Y:S01]  /*55d0*/  F2FP.SATFINITE.E4M3.F32.PACK_AB_MERGE_C R7, R4, R31, RZ ;  /* 0x0000001f0407723e */ /* 0x004fe200048070ff */
[----:B------:R-:W-:-:S03]  /*55e0*/  FADD.FTZ R31, R31, R10 ;  /* 0x0000000a1f1f7221 */ /* 0x000fc60000010000 */
[----:B------:R-:W-:Y:S01]  /*55f0*/  F2FP.SATFINITE.E4M3.F32.PACK_AB_MERGE_C R203, R94, R27, R7 ;  /* 0x0000001b5ecb723e */ /* 0x000fe20004807007 */
[----:B------:R-:W-:-:S01]  /*5600*/  FADD.FTZ R3, R4, R31 ;  /* 0x0000001f04037221 */ /* 0x000fc20000010000 */
[----:B------:R-:W-:Y:S01]  /*5610*/  FADD.FTZ R4, R8, R71 ;  /* 0x0000004708047221 */ /* 0x000fe20000010000 */
        /* <DEDUP_REMOVED lines=57> */
.L_x_6363:
[----:B------:R-:W-:Y:S01]  /*59b0*/  ISETP.NE.AND P2, PT, RZ, UR50, PT ;  /* 0x00000032ff007c0c */ /* 0x000fe2000bf45270 */
[----:B------:R-:W-:-:S04]  /*59c0*/  UISETP.NE.AND UP0, UPT, UR4, 0x1, UPT ;  /* 0x000000010400788c */ /* 0x000fc8000bf05270 */
[----:B------:R-:W-:-:S04]  /*59d0*/  USEL UR41, URZ, 0x1, UP0 ;  /* 0x000000013f297887 */ /* 0x000fc80008000000 */
[----:B------:R-:W-:-:S04]  /*59e0*/  ULOP3.LUT UR41, UR7, UR41, URZ, 0x3c, !UPT ;  /* 0x0000002907297292 */ /* 0x000fc8000f8e3c3f */
[----:B------:R-:W-:Y:S08]  /*59f0*/  @P2 BRA `(.L_x_6353) ;  /* 0x0000000000382947 */ /* 0x000ff00003800000 */
[----:B------:R-:W-:Y:S05]  /*5a00*/  @!P1 BRA `(.L_x_6354) ;  /* 0x0000000000049947 */ /* 0x000fea0003800000 */
[----:B------:R-:W-:Y:S01]  /*5a10*/  BPT.TRAP 0x1 ;  /* 0x000000040000795c */ /* 0x000fe20000300000 */
.L_x_6354:
        /* <DEDUP_REMOVED lines=9> */
.L_x_6355:
[----:B-1----:R-:W-:Y:S05]  /*5ab0*/  @P0 BRA `(.L_x_6353) ;  /* 0x0000000000080947 */ /* 0x002fea0003800000 */
[----:B------:R-:W1:Y:S02]  /*5ac0*/  SYNCS.PHASECHK.TRANS64.TRYWAIT P0, [UR5+0x33430], R0 ;  /* 0x03343000ff0075a7 */ /* 0x000e640008000145 */
[----:B-1----:R-:W-:Y:S05]  /*5ad0*/  @!P0 BRA `(.L_x_6356) ;  /* 0x0000014400f08947 */ /* 0x002fea0003800000 */
.L_x_6353:
[----:B------:R-:W2:Y:S01]  /*5ae0*/  S2R R2, SR_TID.X ;  /* 0x0000000000027919 */ /* 0x000ea20000002100 */
        /* <DEDUP_REMOVED lines=21> */
[----:B--2---:R-:W-:Y:S01]  /*5c40*/  SHF.R.U32.HI R2, RZ, 0x7, R2 ;  /* 0x00000007ff027819 */ /* 0x004fe20000011602 */
[----:B------:R-:W-:Y:S01]  /*5c50*/  UMOV UR23, 0x80000020 ;  /* 0x8000002000177882 */ /* 0x000fe20000000000 */
[----:B------:R-:W-:Y:S01]  /*5c60*/  UIADD3 UR26, UR5, 0x502, URZ ;  /* 0x00000502051a7890 */ /* 0x000fe2000fffe03f */
[----:B------:R-:W-:-:S02]  /*5c70*/  UMOV UR27, 0x80000020 ;  /* 0x80000020001b7882 */ /* 0x000fc40000000000 */
[----:B01----:R-:W-:-:S05]  /*5c80*/  VIADD R0, R2, 0x8 ;  /* 0x0000000802007836 */ /* 0x003fca0000000000 */
        /* <DEDUP_REMOVED lines=165> */
.L_x_6358:
[----:B------:R-:W-:Y:S01]  /*66e0*/  ULEA UR5, UR4, UR39, 0x3 ;  /* 0x0000002704057291 */ /* 0x000fe2000f8e183f */
[----:B------:R-:W-:-:S05]  /*66f0*/  IMAD.U32 R0, RZ, RZ, UR7 ;  /* 0x00000007ff007e24 */ /* 0x000fca000f8e00ff */
[----:B------:R-:W-:-:S04]  /*6700*/  SHF.L.U32 R0, R0, 0x1f, RZ ;  /* 0x0000001f00007819 */ /* 0x000fc800000006ff */
[----:B------:R0:W1:Y:S01]  /*6710*/  SYNCS.PHASECHK.TRANS64.TRYWAIT P0, [UR5+0x33450], R0 ;  /* 0x03345000ff0075a7 */ /* 0x0000620008000145 */
[----:B------:R-:W-:Y:S05]  /*6720*/  @!P1 BRA `(.L_x_6359) ;  /* 0x0000000000049947 */ /* 0x000fea0003800000 */
[----:B------:R-:W-:Y:S01]  /*6730*/  BPT.TRAP 0x1 ;  /* 0x000000040000795c */ /* 0x000fe20000300000 */
.L_x_6359:
[----:B-1----:R-:W-:Y:S05]  /*6740*/  @P0 BRA `(.L_x_6357) ;  /* 0x0000000000080947 */ /* 0x002fea0003800000 */
[----:B------:R-:W1:Y:S02]  /*6750*/  SYNCS.PHASECHK.TRANS64.TRYWAIT P0, [UR5+0x33450], R0 ;  /* 0x03345000ff0075a7 */ /* 0x000e640008000145 */
[----:B-1----:R-:W-:Y:S05]  /*6760*/  @!P0 BRA `(.L_x_6360) ;  /* 0x0000013800e48947 */ /* 0x002fea0003800000 */
.L_x_6357:
        /* <DEDUP_REMOVED lines=36> */
.L_x_6361:
[----:B------:R-:W-:Y:S01]  /*69b0*/  UISETP.NE.AND UP0, UPT, UR52, URZ, UPT ;  /* 0x0000003f3400728c */ /* 0x000fe2000bf05270 */
[----:B------:R-:W-:-:S05]  /*69c0*/  VIADD R8, R17, UR49 ;  /* 0x0000003111087c36 */ /* 0x000fca0008000000 */
[----:B------:R-:W-:Y:S02]  /*69d0*/  PLOP3.LUT P0, PT, PT, PT, UP0, 0x80, 0x0 ;  /* 0x000000000000781c */ /* 0x000fe40003f0f008 */
[----:B------:R-:W-:-:S03]  /*69e0*/  PLOP3.LUT P2, PT, PT, PT, UP0, 0x80, 0x0 ;  /* 0x000000000000781c */ /* 0x000fc60003f4f008 */
[----:B------:R-:W-:-:S08]  /*69f0*/  @UP0 ULDC UR5, c[0x0][0x44c] ;  /* 0x0001130000050ab9 */ /* 0x000fd00000000800 */
[----:B0-----:R-:W-:Y:S01]  /*6a00*/  @P0 IMAD.HI.U32 R0, R8, UR5, RZ ;  /* 0x0000000508000c27 */ /* 0x001fe2000f8e00ff */
[----:B------:R-:W-:-:S04]  /*6a10*/  @UP0 ULDC UR5, c[0x0][0x450] ;  /* 0x0001140000050ab9 */ /* 0x000fc80000000800 */
[----:B------:R-:W-:Y:S01]  /*6a20*/  @P2 SHF.R.U32.HI R8, RZ, UR5, R0 ;  /* 0x00000005ff082c19 */ /* 0x000fe20008011600 */
[----:B------:R-:W-:-:S04]  /*6a30*/  UIMAD UR5, UR6, -0xa0, URZ ;  /* 0xffffff60060578a4 */ /* 0x000fc8000f8e023f */
[----:B------:R-:W0:Y:S02]  /*6a40*/  SHFL.IDX PT, R7, R8, RZ, 0x1c1f ;  /* 0x001c1fff08077589 */ /* 0x000e2400000e0000 */
[----:B------:R-:W-:Y:S01]  /*6a50*/  IMAD.U32 R9, RZ, RZ, UR5 ;  /* 0x00000005ff097e24 */ /* 0x000fe2000f8e00ff */
[----:B------:R-:W-:-:S04]  /*6a60*/  ULEA UR5, UR38, UR39, 0x3 ;  /* 0x0000002726057291 */ /* 0x000fc8000f8e183f */
[----:B------:R-:W-:Y:S01]  /*6a70*/  IADD3 R2, -R16, 0x1, R9 ;  /* 0x0000000110027810 */ /* 0x000fe20007ffe109 */
[----:B------:R-:W-:Y:S01]  /*6a80*/  IMAD.U32 R9, RZ, RZ, UR42 ;  /* 0x0000002aff097e24 */ /* 0x000fe2000f8e00ff */
[----:B------:R-:W-:-:S04]  /*6a90*/  UIADD3 UR5, UR5, 0x33440, URZ ;  /* 0x0003344005057890 */ /* 0x000fc8000fffe03f */
[----:B------:R-:W-:Y:S01]  /*6aa0*/  IADD3 R2, -R9, UR51, R2 ;  /* 0x0000003309027c10 */ /* 0x000fe2000fffe102 */
[----:B------:R-:W-:-:S09]  /*6ab0*/  UPRMT UR5, UR57, 0x654, UR5 ;  /* 0x0000065439057896 */ /* 0x000fd20008000005 */
[----:B------:R-:W-:Y:S01]  /*6ac0*/  SYNCS.ARRIVE.TRANS64.RED.A1T0 RZ, [UR5], RZ ;  /* 0x000000ffffff79a7 */ /* 0x000fe20008100405 */
[----:B0-----:R-:W-:-:S05]  /*6ad0*/  IMAD.IADD R0, R2, 0x1, R7 ;  /* 0x0000000102007824 */ /* 0x001fca00078e0207 */
        /* <DEDUP_REMOVED lines=100> */
[C---:B------:R-:W-:Y:S02]  /*7120*/  ISETP.GT.AND P3, PT, R0.reuse, 0x88, PT ;  /* 0x000000880000780c */ /* 0x040fe40003f64270 */
[----:B------:R-:W-:-:S02]  /*7130*/  ISETP.GT.AND P4, PT, R0, 0x89, PT ;  /* 0x000000890000780c */ /* 0x000fc40003f84270 */
[C---:B------:R-:W-:Y:S02]  /*7140*/  ISETP.GT.AND P6, PT, R0.reuse, 0x90, PT ;  /* 0x000000900000780c */ /* 0x040fe40003fc4270 */
[C---:B------:R-:W-:Y:S02]  /*7150*/  ISETP.GT.AND P5, PT, R0.reuse, 0x91, PT ;  /* 0x000000910000780c */ /* 0x040fe40003fa4270 */
[C---:B------:R-:W-:Y:S02]  /*7160*/  ISETP.GT.AND P0, PT, R0.reuse, 0x98, PT ;  /* 0x000000980000780c */ /* 0x040fe40003f04270 */
[----:B------:R-:W-:Y:S02]  /*7170*/  ISETP.GT.AND P2, PT, R0, 0x99, PT ;  /* 0x000000990000780c */ /* 0x000fe40003f44270 */
[----:B------:R-:W-:Y:S02]  /*7180*/  FMNMX.FTZ R0, R120, R9, !PT ;  /* 0x0000000978007209 */ /* 0x000fe40007810000 */
[----:B------:R-:W-:-:S02]  /*7190*/  FSEL R124, R124, -INF , P3 ;  /* 0xff8000007c7c7808 */ /* 0x000fc40001800000 */
        /* <DEDUP_REMOVED lines=8> */
[----:B------:R-:W-:Y:S02]  /*7220*/  FMNMX.FTZ R9, R129, R0, !PT ;  /* 0x0000000081097209 */ /* 0x000fe40007810000 */
[----:B------:R-:W-:Y:S02]  /*7230*/  FSEL R133, R133, -INF , P2 ;  /* 0xff80000085857808 */ /* 0x000fe40001000000 */
[----:B------:R-:W-:-:S04]  /*7240*/  FMNMX.FTZ R0, R132, R9, !PT ;  /* 0x0000000984007209 */ /* 0x000fc80007810000 */
[----:B------:R-:W-:-:S05]  /*7250*/  FMNMX.FTZ R10, R133, R0, !PT ;  /* 0x00000000850a7209 */ /* 0x000fca0007810000 */
[----:B------:R-:W0:Y:S02]  /*7260*/  SHFL.BFLY PT, R9, R10, 0x2, 0x1f ;  /* 0x0c401f000a097f89 */ /* 0x000e2400000e0000 */
[----:B0-----:R-:W-:Y:S02]  /*7270*/  FMNMX.FTZ R11, R10, R9, !PT ;  /* 0x000000090a0b7209 */ /* 0x001fe40007810000 */
[----:B------:R-:W0:Y:S04]  /*7280*/  SHFL.IDX PT, R9, R8, 0x1, 0x1c1f ;  /* 0x003c1f0008097f89 */ /* 0x000e2800000e0000 */
[----:B------:R-:W1:Y:S01]  /*7290*/  SHFL.BFLY PT, R12, R11, 0x1, 0x1f ;  /* 0x0c201f000b0c7f89 */ /* 0x000e6200000e0000 */
[----:B0-----:R-:W-:Y:S02]  /*72a0*/  IMAD.IADD R0, R2, 0x1, R9 ;  /* 0x0000000102007824 */ /* 0x001fe400078e0209 */
[----:B------:R-:W-:Y:S01]  /*72b0*/  IMAD.U32 R9, RZ, RZ, UR40 ;  /* 0x00000028ff097e24 */ /* 0x000fe2000f8e00ff */
[----:B-1----:R-:W-:-:S02]  /*72c0*/  FMNMX.FTZ R2, R11, R12, !PT ;  /* 0x0000000c0b027209 */ /* 0x002fc40007810000 */
[C---:B------:R-:W-:Y:S02]  /*72d0*/  ISETP.GT.AND P6, PT, R0.reuse, RZ, PT ;  /* 0x000000ff0000720c */ /* 0x040fe40003fc4270 */
[----:B------:R-:W-:Y:S01]  /*72e0*/  ISETP.GT.AND P5, PT, R0, 0x11, PT ;  /* 0x000000110000780c */ /* 0x000fe20003fa4270 */
[----:B------:R-:W-:-:S01]  /*72f0*/  FFMA.FTZ R8, R2, R9, -8 ;  /* 0xc100000002087423 */ /* 0x000fc20000010009 */
[----:B------:R-:W-:Y:S02]  /*7300*/  FSEL R186, R186, -INF , P6 ;  /* 0xff800000baba7808 */ /* 0x000fe40003000000 */
[----:B------:R-:W-:Y:S02]  /*7310*/  ISETP.GT.AND P6, PT, R0, 0x18, PT ;  /* 0x000000180000780c */ /* 0x000fe40003fc4270 */
[----:B------:R-:W-:Y:S02]  /*7320*/  FSEL R195, R195, -INF , P5 ;  /* 0xff800000c3c37808 */ /* 0x000fe40002800000 */
[----:B------:R-:W-:-:S02]  /*7330*/  FSEL R198, R198, -INF , P6 ;  /* 0xff800000c6c67808 */ /* 0x000fc40003000000 */
[C---:B------:R-:W-:Y:S02]  /*7340*/  ISETP.GT.AND P3, PT, R0.reuse, 0x9, PT ;  /* 0x000000090000780c */ /* 0x040fe40003f64270 */
[C---:B------:R-:W-:Y:S02]  /*7350*/  ISETP.GT.AND P5, PT, R0.reuse, 0x20, PT ;  /* 0x000000200000780c */ /* 0x040fe40003fa4270 */
[----:B------:R-:W-:Y:S02]  /*7360*/  ISETP.GT.AND P6, PT, R0, 0x28, PT ;  /* 0x000000280000780c */ /* 0x000fe40003fc4270 */
[----:B------:R-:W-:Y:S02]  /*7370*/  FSEL R191, R191, -INF , P3 ;  /* 0xff800000bfbf7808 */ /* 0x000fe40001800000 */
        /* <DEDUP_REMOVED lines=16> */
[C---:B------:R-:W-:Y:S02]  /*7480*/  ISETP.GT.AND P3, PT, R0.reuse, 0x51, PT ;  /* 0x000000510000780c */ /* 0x040fe40003f64270 */
[C---:B------:R-:W-:Y:S02]  /*7490*/  ISETP.GT.AND P6, PT, R0.reuse, 0x58, PT ;  /* 0x000000580000780c */ /* 0x040fe40003fc4270 */
[----:B------:R-:W-:Y:S02]  /*74a0*/  ISETP.GT.AND P5, PT, R0, 0x59, PT ;  /* 0x000000590000780c */ /* 0x000fe40003fa4270 */
[----:B------:R-:W-:-:S02]  /*74b0*/  FSEL R190, R190, -INF , P2 ;  /* 0xff800000bebe7808 */ /* 0x000fc40001000000 */
[----:B------:R-:W-:Y:S02]  /*74c0*/  FSEL R194, R194, -INF , P4 ;  /* 0xff800000c2c27808 */ /* 0x000fe40002000000 */
[----:B------:R-:W-:Y:S02]  /*74d0*/  FSEL R163, R163, -INF , P3 ;  /* 0xff800000a3a37808 */ /* 0x000fe40001800000 */
[----:B------:R-:W-:Y:S02]  /*74e0*/  FSEL R166, R166, -INF , P6 ;  /* 0xff800000a6a67808 */ /* 0x000fe40003000000 */
[----:B------:R-:W-:Y:S02]  /*74f0*/  FSEL R167, R167, -INF , P5 ;  /* 0xff800000a7a77808 */ /* 0x000fe40002800000 */
[C---:B------:R-:W-:Y:S02]  /*7500*/  ISETP.GT.AND P2, PT, R0.reuse, 0x29, PT ;  /* 0x000000290000780c */ /* 0x040fe40003f44270 */
[----:B------:R-:W-:-:S02]  /*7510*/  ISETP.GT.AND P4, PT, R0, 0x31, PT ;  /* 0x000000310000780c */ /* 0x000fc40003f84270 */
[C---:B------:R-:W-:Y:S02]  /*7520*/  ISETP.GT.AND P3, PT, R0.reuse, 0x60, PT ;  /* 0x000000600000780c */ /* 0x040fe40003f64270 */
[C---:B------:R-:W-:Y:S02]  /*7530*/  ISETP.GT.AND P6, PT, R0.reuse, 0x61, PT ;  /* 0x000000610000780c */ /* 0x040fe40003fc4270 */
[----:B------:R-:W-:Y:S02]  /*7540*/  ISETP.GT.AND P5, PT, R0, 0x68, PT ;  /* 0x000000680000780c */ /* 0x000fe40003fa4270 */
[----:B------:R-:W-:Y:S02]  /*7550*/  FSEL R175, R175, -INF , P2 ;  /* 0xff800000afaf7808 */ /* 0x000fe40001000000 */
        /* <DEDUP_REMOVED lines=34> */
[----:B------:R-:W-:Y:S02]  /*7780*/  FMNMX.FTZ R0, R186, R5, !PT ;  /* 0x00000005ba007209 */ /* 0x000fe40007810000 */
[----:B------:R-:W-:Y:S02]  /*7790*/  FSEL R171, R171, -INF , P0 ;  /* 0xff800000abab7808 */ /* 0x000fe40000000000 */
[----:B------:R-:W-:Y:S02]  /*77a0*/  FMNMX.FTZ R15, R187, R0, !PT ;  /* 0x00000000bb0f7209 */ /* 0x000fe40007810000 */
[----:B------:R-:W-:-:S02]  /*77b0*/  FSETP.NEU.FTZ.AND P0, PT, R2, -INF , PT ;  /* 0xff8000000200780b */ /* 0x000fc40003f1d000 */
[----:B------:R-:W-:Y:S02]  /*77c0*/  FMNMX.FTZ R0, R190, R15, !PT ;  /* 0x0000000fbe007209 */ /* 0x000fe40007810000 */
[----:B------:R-:W-:Y:S02]  /*77d0*/  FSEL R8, R8, RZ, P0 ;  /* 0x000000ff08087208 */ /* 0x000fe40000000000 */
[----:B------:R-:W-:Y:S02]  /*77e0*/  FMNMX.FTZ R21, R191, R0, !PT ;  /* 0x00000000bf157209 */ /* 0x000fe40007810000 */
[----:B------:R-:W-:Y:S01]  /*77f0*/  FSEL R127, R127, -INF , P2 ;  /* 0xff8000007f7f7808 */ /* 0x000fe20001000000 */
[--C-:B------:R-:W-:Y:S01]  /*7800*/  FFMA.FTZ R184, R168, UR40, -R8.reuse ;  /* 0x00000028a8b87c23 */ /* 0x100fe20008010808 */
[----:B------:R-:W-:Y:S01]  /*7810*/  FMNMX.FTZ R0, R194, R21, !PT ;  /* 0x00000015c2007209 */ /* 0x000fe20007810000 */
[--C-:B------:R-:W-:Y:S01]  /*7820*/  FFMA.FTZ R168, R169, UR40, -R8.reuse ;  /* 0x00000028a9a87c23 */ /* 0x100fe20008010808 */
[----:B------:R-:W-:-:S01]  /*7830*/  FFMA.FTZ R10, R185, UR40, -R8 ;  /* 0x00000028b90a7c23 */ /* 0x000fc20008010808 */
[--C-:B------:R-:W-:Y:S01]  /*7840*/  FFMA.FTZ R185, R172, UR40, -R8.reuse ;  /* 0x00000028acb97c23 */ /* 0x100fe20008010808 */
[----:B------:R-:W-:Y:S01]  /*7850*/  FMNMX.FTZ R21, R195, R0, !PT ;  /* 0x00000000c3157209 */ /* 0x000fe20007810000 */
[--C-:B------:R-:W-:Y:S01]  /*7860*/  FFMA.FTZ R172, R173, UR40, -R8.reuse ;  /* 0x00000028adac7c23 */ /* 0x100fe20008010808 */
[----:B------:R0:W-:Y:S01]  /*7870*/  MUFU.EX2 R15, R184 ;  /* 0x000000b8000f7308 */ /* 0x0001e20000000800 */
[----:B------:R-:W-:Y:S01]  /*7880*/  FSEL R131, R131, -INF , P3 ;  /* 0xff80000083837808 */ /* 0x000fe20001800000 */
[--C-:B------:R-:W-:Y:S01]  /*7890*/  FFMA.FTZ R12, R189, UR40, -R8.reuse ;  /* 0x00000028bd0c7c23 */ /* 0x100fe20008010808 */
[----:B------:R-:W-:Y:S01]  /*78a0*/  FMNMX.FTZ R0, R198, R21, !PT ;  /* 0x00000015c6007209 */ /* 0x000fe20007810000 */
[--C-:B------:R-:W-:Y:S01]  /*78b0*/  FFMA.FTZ R7, R7, UR40, -R8.reuse ;  /* 0x0000002807077c23 */ /* 0x100fe20008010808 */
[----:B------:R-:W-:Y:S01]  /*78c0*/  FSEL R134, R134, -INF , P6 ;  /* 0xff80000086867808 */ /* 0x000fe20003000000 */
[--C-:B------:R-:W-:Y:S01]  /*78d0*/  FFMA.FTZ R9, R188, UR40, -R8.reuse ;  /* 0x00000028bc097c23 */ /* 0x100fe20008010808 */
[----:B------:R-:W-:Y:S01]  /*78e0*/  FMNMX.FTZ R169, R199, R0, !PT ;  /* 0x00000000c7a97209 */ /* 0x000fe20007810000 */
[----:B------:R1:W-:Y:S01]  /*78f0*/  MUFU.EX2 R21, R185 ;  /* 0x000000b900157308 */ /* 0x0003e20000000800 */
[----:B0-----:R-:W-:-:S01]  /*7900*/  FFMA.FTZ R184, R176, UR40, -R8 ;  /* 0x00000028b0b87c23 */ /* 0x001fc20008010808 */
[--C-:B------:R-:W-:Y:S01]  /*7910*/  FFMA.FTZ R176, R177, UR40, -R8.reuse ;  /* 0x00000028b1b07c23 */ /* 0x100fe20008010808 */
[----:B------:R-:W-:Y:S01]  /*7920*/  FMNMX.FTZ R0, R170, R169, !PT ;  /* 0x000000a9aa007209 */ /* 0x000fe20007810000 */
[--C-:B------:R-:W-:Y:S01]  /*7930*/  FFMA.FTZ R11, R192, UR40, -R8.reuse ;  /* 0x00000028c00b7c23 */ /* 0x100fe20008010808 */
[----:B------:R-:W-:Y:S01]  /*7940*/  FSEL R135, R135, -INF , P5 ;  /* 0xff80000087877808 */ /* 0x000fe20002800000 */
[--C-:B------:R-:W-:Y:S01]  /*7950*/  FFMA.FTZ R14, R193, UR40, -R8.reuse ;  /* 0x00000028c10e7c23 */ /* 0x100fe20008010808 */
[----:B------:R-:W-:Y:S01]  /*7960*/  FMNMX.FTZ R169, R171, R0, !PT ;  /* 0x00000000aba97209 */ /* 0x000fe20007810000 */
[--C-:B------:R-:W-:Y:S01]  /*7970*/  FFMA.FTZ R13, R196, UR40, -R8.reuse ;  /* 0x00000028c40d7c23 */ /* 0x100fe20008010808 */
[----:B-1----:R-:W-:-:S01]  /*7980*/  FFMA.FTZ R185, R180, UR40, -R8 ;  /* 0x00000028b4b97c23 */ /* 0x002fc20008010808 */
[--C-:B------:R-:W-:Y:S01]  /*7990*/  FFMA.FTZ R180, R181, UR40, -R8.reuse ;  /* 0x00000028b5b47c23 */ /* 0x100fe20008010808 */
[----:B------:R-:W-:Y:S01]  /*79a0*/  FMNMX.FTZ R0, R174, R169, !PT ;  /* 0x000000a9ae007209 */ /* 0x000fe20007810000 */
[--C-:B------:R-:W-:Y:S01]  /*79b0*/  FFMA.FTZ R181, R136, UR40, -R8.reuse ;  /* 0x0000002888b57c23 */ /* 0x100fe20008010808 */
[----:B------:R-:W-:Y:S01]  /*79c0*/  FSEL R136, R130, -INF , P4 ;  /* 0xff80000082887808 */ /* 0x000fe20002000000 */
[--C-:B------:R-:W-:Y:S01]  /*79d0*/  FFMA.FTZ R20, R197, UR40, -R8.reuse ;  /* 0x00000028c5147c23 */ /* 0x100fe20008010808 */
[----:B------:R-:W-:Y:S01]  /*79e0*/  FMNMX.FTZ R173, R175, R0, !PT ;  /* 0x00000000afad7209 */ /* 0x000fe20007810000 */
[--C-:B------:R-:W-:Y:S01]  /*79f0*/  FFMA.FTZ R152, R152, UR40, -R8.reuse ;  /* 0x0000002898987c23 */ /* 0x100fe20008010808 */
[----:B------:R-:W-:Y:S01]  /*7a00*/  FSEL R189, R2, RZ, P0 ;  /* 0x000000ff02bd7208 */ /* 0x000fe20000000000 */
[--C-:B------:R-:W-:Y:S01]  /*7a10*/  FFMA.FTZ R153, R153, UR40, -R8.reuse ;  /* 0x0000002899997c23 */ /* 0x100fe20008010808 */
[----:B------:R-:W-:Y:S01]  /*7a20*/  FMNMX.FTZ R0, R178, R173, !PT ;  /* 0x000000adb2007209 */ /* 0x000fe20007810000 */
[--C-:B------:R-:W-:Y:S01]  /*7a30*/  FFMA.FTZ R156, R156, UR40, -R8.reuse ;  /* 0x000000289c9c7c23 */ /* 0x100fe20008010808 */
[----:B------:R-:W-:-:S01]  /*7a40*/  FFMA.FTZ R157, R157, UR40, -R8 ;  /* 0x000000289d9d7c23 */ /* 0x000fc20008010808 */
[----:B------:R-:W-:Y:S01]  /*7a50*/  FADD.FTZ R189, -R189, R6 ;  /* 0x00000006bdbd7221 */ /* 0x000fe20000010100 */
        /* <DEDUP_REMOVED lines=26> */
[----:B------:R0:W-:Y:S02]  /*7c00*/  MUFU.EX2 R169, R184 ;  /* 0x000000b800a97308 */ /* 0x0001e40000000800 */
[----:B------:R-:W-:-:S04]  /*7c10*/  FMNMX.FTZ R0, R162, R177, !PT ;  /* 0x000000b1a2007209 */ /* 0x000fc80007810000 */
[----:B------:R-:W-:Y:S02]  /*7c20*/  FMNMX.FTZ R177, R163, R0, !PT ;  /* 0x00000000a3b17209 */ /* 0x000fe40007810000 */
[----:B------:R-:W-:Y:S02]  /*7c30*/  MUFU.EX2 R7, R7 ;  /* 0x0000000700077308 */ /* 0x000fe40000000800 */
[----:B------:R-:W-:-:S04]  /*7c40*/  FMNMX.FTZ R0, R166, R177, !PT ;  /* 0x000000b1a6007209 */ /* 0x000fc80007810000 */
[----:B------:R-:W-:Y:S02]  /*7c50*/  FMNMX.FTZ R177, R167, R0, !PT ;  /* 0x00000000a7b17209 */ /* 0x000fe40007810000 */
[----:B------:R1:W-:Y:S02]  /*7c60*/  MUFU.EX2 R130, R181 ;  /* 0x000000b500827308 */ /* 0x0003e40000000800 */
[----:B------:R-:W-:-:S04]  /*7c70*/  FMNMX.FTZ R0, R138, R177, !PT ;  /* 0x000000b18a007209 */ /* 0x000fc80007810000 */
[----:B------:R-:W-:Y:S02]  /*7c80*/  FMNMX.FTZ R177, R139, R0, !PT ;  /* 0x000000008bb17209 */ /* 0x000fe40007810000 */
[----:B------:R-:W-:Y:S02]  /*7c90*/  MUFU.EX2 R10, R10 ;  /* 0x0000000a000a7308 */ /* 0x000fe40000000800 */
        /* <DEDUP_REMOVED lines=20> */
[----:B------:R-:W-:Y:S03]  /*7de0*/  MUFU.EX2 R20, R20 ;  /* 0x0000001400147308 */ /* 0x000fe60000000800 */
[----:B------:R-:W3:Y:S05]  /*7df0*/  SHFL.BFLY PT, R177, R0, 0x2, 0x1f ;  /* 0x0c401f0000b17f89 */ /* 0x000eea00000e0000 */
[----:B------:R-:W-:Y:S08]  /*7e00*/  MUFU.EX2 R168, R168 ;  /* 0x000000a800a87308 */ /* 0x000ff00000000800 */
[----:B------:R-:W-:Y:S08]  /*7e10*/  MUFU.EX2 R172, R172 ;  /* 0x000000ac00ac7308 */ /* 0x000ff00000000800 */
[----:B------:R-:W-:Y:S01]  /*7e20*/  MUFU.EX2 R176, R176 ;  /* 0x000000b000b07308 */ /* 0x000fe20000000800 */
[----:B---3--:R-:W-:-:S05]  /*7e30*/  FMNMX.FTZ R177, R0, R177, !PT ;  /* 0x000000b100b17209 */ /* 0x008fca0007810000 */
[----:B------:R-:W3:Y:S02]  /*7e40*/  SHFL.BFLY PT, R0, R177, 0x1, 0x1f ;  /* 0x0c201f00b1007f89 */ /* 0x000ee400000e0000 */
[----:B------:R-:W-:Y:S08]  /*7e50*/  MUFU.EX2 R180, R180 ;  /* 0x000000b400b47308 */ /* 0x000ff00000000800 */
[----:B------:R-:W-:Y:S08]  /*7e60*/  MUFU.EX2 R152, R152 ;  /* 0x0000009800987308 */ /* 0x000ff00000000800 */
[----:B------:R-:W-:Y:S01]  /*7e70*/  MUFU.EX2 R153, R153 ;  /* 0x0000009900997308 */ /* 0x000fe20000000800 */
[----:B---3--:R-:W-:Y:S01]  /*7e80*/  FMNMX.FTZ R0, R177, R0, !PT ;  /* 0x00000000b1007209 */ /* 0x008fe20007810000 */
[----:B------:R-:W-:-:S06]  /*7e90*/  IMAD.U32 R177, RZ, RZ, UR40 ;  /* 0x00000028ffb17e24 */ /* 0x000fcc000f8e00ff */
[----:B------:R-:W-:Y:S01]  /*7ea0*/  MUFU.EX2 R156, R156 ;  /* 0x0000009c009c7308 */ /* 0x000fe20000000800 */
[C---:B------:R-:W-:Y:S01]  /*7eb0*/  FSETP.NEU.FTZ.AND P2, PT, R0.reuse, -INF , PT ;  /* 0xff8000000000780b */ /* 0x040fe20003f5d000 */
[----:B------:R-:W-:-:S03]  /*7ec0*/  FFMA.FTZ R177, R0, R177, -8 ;  /* 0xc100000000b17423 */ /* 0x000fc600000100b1 */
[----:B------:R-:W-:Y:S02]  /*7ed0*/  FSEL R6, R0, RZ, P2 ;  /* 0x000000ff00067208 */ /* 0x000fe40001000000 */
[----:B------:R-:W-:Y:S01]  /*7ee0*/  FSEL R8, R177, RZ, P2 ;  /* 0x000000ffb1087208 */ /* 0x000fe20001000000 */
[----:B------:R-:W-:Y:S02]  /*7ef0*/  MUFU.EX2 R157, R157 ;  /* 0x0000009d009d7308 */ /* 0x000fe40000000800 */
[----:B------:R-:W-:-:S01]  /*7f00*/  FADD.FTZ R5, -R6, R5 ;  /* 0x0000000506057221 */ /* 0x000fc20000010100 */
[----:B------:R-:W-:Y:S01]  /*7f10*/  FMUL.FTZ R6, R189, UR40 ;  /* 0x00000028bd067c20 */ /* 0x000fe20008410000 */
[----:B0-----:R-:W-:-:S01]  /*7f20*/  FFMA.FTZ R184, R186, UR40, -R8 ;  /* 0x00000028bab87c23 */ /* 0x001fc20008010808 */
[--C-:B------:R-:W-:Y:S01]  /*7f30*/  FFMA.FTZ R177, R187, UR40, -R8.reuse ;  /* 0x00000028bbb17c23 */ /* 0x100fe20008010808 */
[----:B------:R-:W-:Y:S01]  /*7f40*/  FMUL.FTZ R5, R5, UR40 ;  /* 0x0000002805057c20 */ /* 0x000fe20008410000 */
[--C-:B-1----:R-:W-:Y:S01]  /*7f50*/  FFMA.FTZ R181, R190, UR40, -R8.reuse ;  /* 0x00000028beb57c23 */ /* 0x102fe20008010808 */
[----:B------:R-:W-:-:S01]  /*7f60*/  FFMA.FTZ R186, R191, UR40, -R8 ;  /* 0x00000028bfba7c23 */ /* 0x000fc20008010808 */
[----:B------:R-:W0:Y:S01]  /*7f70*/  MUFU.EX2 R6, R6 ;  /* 0x0000000600067308 */ /* 0x000e220000000800 */
[----:B--2---:R-:W-:-:S01]  /*7f80*/  FFMA.FTZ R185, R194, UR40, -R8 ;  /* 0x00000028c2b97c23 */ /* 0x004fc20008010808 */
        /* <DEDUP_REMOVED lines=39> */
[----:B------:R-:W-:-:S01]  /*8200*/  FFMA.FTZ R8, R135, UR40, -R8 ;  /* 0x0000002887087c23 */ /* 0x000fc20008010808 */
[----:B0-----:R-:W-:Y:S01]  /*8210*/  FFMA.FTZ R135, R6, R4, R7 ;  /* 0x0000000406877223 */ /* 0x001fe20000010007 */
[----:B-1----:R-:W-:-:S03]  /*8220*/  FFMA.FTZ R4, R5, R3, R184 ;  /* 0x0000000305047223 */ /* 0x002fc600000100b8 */
[----:B------:R-:W-:Y:S01]  /*8230*/  FADD.FTZ R192, R10, R135 ;  /* 0x000000870ac07221 */ /* 0x000fe20000010000 */
[----:B--2---:R-:W-:-:S01]  /*8240*/  FADD.FTZ R4, R177, R4 ;  /* 0x00000004b1047221 */ /* 0x004fc20000010000 */
[----:B------:R-:W0:Y:S02]  /*8250*/  MUFU.EX2 R185, R185 ;  /* 0x000000b900b97308 */ /* 0x000e240000000800 */
[----:B------:R-:W-:-:S01]  /*8260*/  FADD.FTZ R3, R9, R192 ;  /* 0x000000c009037221 */ /* 0x000fc20000010000 */
[----:B---3--:R-:W-:-:S03]  /*8270*/  FADD.FTZ R135, R181, R4 ;  /* 0x00000004b5877221 */ /* 0x008fc60000010000 */
[----:B------:R-:W-:Y:S02]  /*8280*/  FADD.FTZ R4, R12, R3 ;  /* 0x000000030c047221 */ /* 0x000fe40000010000 */
[----:B------:R-:W1:Y:S01]  /*8290*/  MUFU.EX2 R188, R188 ;  /* 0x000000bc00bc7308 */ /* 0x000e620000000800 */
[----:B----4-:R-:W-:-:S01]  /*82a0*/  FADD.FTZ R192, R186, R135 ;  /* 0x00000087bac07221 */ /* 0x010fc20000010000 */
        /* <DEDUP_REMOVED lines=10> */
[----:B--2---:R-:W-:-:S01]  /*8350*/  FADD.FTZ R135, R187, R192 ;  /* 0x000000c0bb877221 */ /* 0x004fc20000010000 */
[----:B------:R-:W-:-:S06]  /*8360*/  FADD.FTZ R192, R168, R3 ;  /* 0x00000003a8c07221 */ /* 0x000fcc0000010000 */
        /* <DEDUP_REMOVED lines=24> */
[----:B------:R-:W-:-:S06]  /*84f0*/  FADD.FTZ R4, R152, R135 ;  /* 0x0000008798047221 */ /* 0x000fcc0000010000 */
        /* <DEDUP_REMOVED lines=24> */
[----:B-1----:R-:W-:-:S04]  /*8680*/  FADD.FTZ R3, R165, R4 ;  /* 0x00000004a5037221 */ /* 0x002fc80000010000 */
[----:B------:R-:W-:-:S03]  /*8690*/  FADD.FTZ R4, R130, R3 ;  /* 0x0000000382047221 */ /* 0x000fc60000010000 */
        /* <DEDUP_REMOVED lines=64> */
.L_x_6362:
        /* <DEDUP_REMOVED lines=148> */
.L_x_6352:
[----:B------:R-:W-:-:S06]  /*93e0*/  UISETP.GE.AND UP0, UPT, UR6, UR54, UPT ;  /* 0x000000360600728c */ /* 0x000fcc000bf06270 */
[----:B------:R-:W-:-:S13]  /*93f0*/  PLOP3.LUT P0, PT, PT, PT, UP0, 0x80, 0x0 ;  /* 0x000000000000781c */ /* 0x000fda0003f0f008 */
[----:B------:R-:W-:Y:S05]  /*9400*/  @!P0 BRA `(.L_x_6364) ;  /* 0x0000002c00b08947 */ /* 0x000fea0003800000 */
[----:B------:R-:W-:Y:S01]  /*9410*/  IMAD.MOV.U32 R5, RZ, RZ, R0 ;  /* 0x000000ffff057224 */ /* 0x000fe200078e0000 */
[----:B------:R-:W-:Y:S01]  /*9420*/  UMOV UR7, UR41 ;  /* 0x0000002900077c82 */ /* 0x000fe20008000000 */
[----:B------:R-:W-:Y:S01]  /*9430*/  IMAD.MOV.U32 R6, RZ, RZ, R2 ;  /* 0x000000ffff067224 */ /* 0x000fe200078e0002 */
[----:B------:R-:W-:-:S06]  /*9440*/  UMOV UR4, UR38 ;  /* 0x0000002600047c82 */ /* 0x000fcc0008000000 */
.L_x_6375:
        /* <DEDUP_REMOVED lines=9> */
.L_x_6366:
[----:B------:R-:W-:Y:S01]  /*94e0*/  ULEA UR5, UR38, UR39, 0x3 ;  /* 0x0000002726057291 */ /* 0x000fe2000f8e183f */
[----:B------:R-:W-:-:S05]  /*94f0*/  IMAD.U32 R0, RZ, RZ, UR41 ;  /* 0x00000029ff007e24 */ /* 0x000fca000f8e00ff */
[----:B------:R-:W-:-:S04]  /*9500*/  SHF.L.U32 R0, R0, 0x1f, RZ ;  /* 0x0000001f00007819 */ /* 0x000fc800000006ff */
[----:B------:R0:W1:Y:S01]  /*9510*/  SYNCS.PHASECHK.TRANS64.TRYWAIT P0, [UR5+0x33430], R0 ;  /* 0x03343000ff0075a7 */ /* 0x0000620008000145 */
[----:B------:R-:W-:Y:S05]  /*9520*/  @!P1 BRA `(.L_x_6367) ;  /* 0x0000000000049947 */ /* 0x000fea0003800000 */
[----:B------:R-:W-:Y:S01]  /*9530*/  BPT.TRAP 0x1 ;  /* 0x000000040000795c */ /* 0x000fe20000300000 */
.L_x_6367:
[----:B-1----:R-:W-:Y:S05]  /*9540*/  @P0 BRA `(.L_x_6365) ;  /* 0x0000000000080947 */ /* 0x002fea0003800000 */
[----:B------:R-:W1:Y:S02]  /*9550*/  SYNCS.PHASECHK.TRANS64.TRYWAIT P0, [UR5+0x33430], R0 ;  /* 0x03343000ff0075a7 */ /* 0x000e640008000145 */
[----:B-1----:R-:W-:Y:S05]  /*9560*/  @!P0 BRA `(.L_x_6368) ;  /* 0x0000010c007c8947 */ /* 0x002fea0003800000 */
.L_x_6365:
[----:B------:R-:W2:Y:S01]  /*9570*/  S2R R2, SR_TID.X ;  /* 0x0000000000027919 */ /* 0x000ea20000002100 */
[----:B------:R-:W-:Y:S01]  /*9580*/  UIMAD UR5, UR38, 0x780, UR48 ;  /* 0x00000780260578a4 */ /* 0x000fe2000f8e0230 */
[----:B------:R-:W-:Y:S01]  /*9590*/  UMOV UR31, 0x80000020 ;  /* 0x80000020001f7882 */ /* 0x000fe20000000000 */
[----:B------:R-:W-:Y:S02]  /*95a0*/  UMOV UR32, UR28 ;  /* 0x0000001c00207c82 */ /* 0x000fe40008000000 */
[----:B------:R-:W-:Y:S01]  /*95b0*/  UIADD3 UR34, UR5, 0x80, URZ ;  /* 0x0000008005227890 */ /* 0x000fe2000fffe03f */
[----:B------:R-:W-:Y:S02]  /*95c0*/  UMOV UR33, UR29 ;  /* 0x0000001d00217c82 */ /* 0x000fe40008000000 */
[----:B------:R-:W-:Y:S01]  /*95d0*/  UMOV UR30, UR5 ;  /* 0x00000005001e7c82 */ /* 0x000fe20008000000 */
[----:B------:R-:W-:Y:S01]  /*95e0*/  UMOV UR35, 0x80000020 ;  /* 0x8000002000237882 */ /* 0x000fe20000000000 */
[----:B------:R-:W-:Y:S01]  /*95f0*/  UIADD3 UR46, UR5, 0x100, URZ ;  /* 0x00000100052e7890 */ /* 0x000fe2000fffe03f */
[----:B------:R-:W-:Y:S01]  /*9600*/  UMOV UR44, UR28 ;  /* 0x0000001c002c7c82 */ /* 0x000fe20008000000 */
[----:B------:R-:W-:Y:S01]  /*9610*/  UMOV UR45, UR29 ;  /* 0x0000001d002d7c82 */ /* 0x000fe20008000000 */
        /* <DEDUP_REMOVED lines=11> */
[----:B--2---:R-:W-:-:S05]  /*96d0*/  SHF.R.U32.HI R2, RZ, 0x7, R2 ;  /* 0x00000007ff027819 */ /* 0x004fca0000011602 */
        /* <DEDUP_REMOVED lines=166> */
.L_x_6370:
[----:B------:R-:W-:Y:S01]  /*a140*/  ULEA UR5, UR4, UR39, 0x3 ;  /* 0x0000002704057291 */ /* 0x000fe2000f8e183f */
[----:B------:R-:W-:-:S05]  /*a150*/  IMAD.U32 R0, RZ, RZ, UR7 ;  /* 0x00000007ff007e24 */ /* 0x000fca000f8e00ff */
[----:B------:R-:W-:-:S04]  /*a160*/  SHF.L.U32 R0, R0, 0x1f, RZ ;  /* 0x0000001f00007819 */ /* 0x000fc800000006ff */
[----:B------:R0:W1:Y:S01]  /*a170*/  SYNCS.PHASECHK.TRANS64.TRYWAIT P0, [UR5+0x33450], R0 ;  /* 0x03345000ff0075a7 */ /* 0x0000620008000145 */
[----:B------:R-:W-:Y:S05]  /*a180*/  @!P1 BRA `(.L_x_6371) ;  /* 0x0000000000049947 */ /* 0x000fea0003800000 */
[----:B------:R-:W-:Y:S01]  /*a190*/  BPT.TRAP 0x1 ;  /* 0x000000040000795c */ /* 0x000fe20000300000 */
.L_x_6371:
[----:B-1----:R-:W-:Y:S05]  /*a1a0*/  @P0 BRA `(.L_x_6369) ;  /* 0x0000000000080947 */ /* 0x002fea0003800000 */
[----:B------:R-:W1:Y:S02]  /*a1b0*/  SYNCS.PHASECHK.TRANS64.TRYWAIT P0, [UR5+0x33450], R0 ;  /* 0x03345000ff0075a7 */ /* 0x000e640008000145 */
[----:B-1----:R-:W-:Y:S05]  /*a1c0*/  @!P0 BRA `(.L_x_6372) ;  /* 0x00000100007c8947 */ /* 0x002fea0003800000 */
.L_x_6369:
        /* <DEDUP_REMOVED lines=36> */
.L_x_6373:
        /* <DEDUP_REMOVED lines=93> */
[C---:B------:R-:W-:Y:S01]  /*a9e0*/  FADD.FTZ R6, -R2.reuse, R6 ;  /* 0x0000000602067221 */ /* 0x040fe20000010100 */
[----:B------:R-:W-:-:S03]  /*a9f0*/  FFMA.FTZ R7, R2, R7, -8 ;  /* 0xc100000002077423 */ /* 0x000fc60000010007 */
[----:B------:R-:W-:Y:S01]  /*aa00*/  FMUL.FTZ R12, R6, UR40 ;  /* 0x00000028060c7c20 */ /* 0x000fe20008410000 */
[----:B------:R-:W-:-:S01]  /*aa10*/  FFMA.FTZ R20, R168, UR40, -R7 ;  /* 0x00000028a8147c23 */ /* 0x000fc20008010807 */
[----:B------:R-:W-:Y:S01]  /*aa20*/  FFMA.FTZ R21, R169, UR40, -R7 ;  /* 0x00000028a9157c23 */ /* 0x000fe20008010807 */
[----:B------:R-:W-:-:S01]  /*aa30*/  FADD.FTZ R6, -R0, R5 ;  /* 0x0000000500067221 */ /* 0x000fc20000010100 */
        /* <DEDUP_REMOVED lines=11> */
[----:B0-----:R-:W-:-:S01]  /*aaf0*/  FFMA.FTZ R12, R192, UR40, -R7 ;  /* 0x00000028c00c7c23 */ /* 0x001fc20008010807 */
        /* <DEDUP_REMOVED lines=27> */
[----:B------:R-:W-:-:S02]  /*acb0*/  IMAD.U32 R133, RZ, RZ, UR40 ;  /* 0x00000028ff857e24 */ /* 0x000fc4000f8e00ff */
[----:B------:R-:W-:Y:S01]  /*acc0*/  FMUL.FTZ R6, R6, UR40 ;  /* 0x0000002806067c20 */ /* 0x000fe20008410000 */
[----:B------:R-:W0:Y:S01]  /*acd0*/  MUFU.EX2 R8, R8 ;  /* 0x0000000800087308 */ /* 0x000e220000000800 */
[----:B------:R-:W-:-:S04]  /*ace0*/  FFMA.FTZ R133, R0, R133, -8 ;  /* 0xc100000000857423 */ /* 0x000fc80000010085 */
        /* <DEDUP_REMOVED lines=48> */
[----:B0-----:R-:W-:Y:S01]  /*aff0*/  FADD.FTZ R135, R9, R4 ;  /* 0x0000000409877221 */ /* 0x001fe20000010000 */
[----:B--2---:R-:W-:-:S01]  /*b000*/  FADD.FTZ R3, R180, R3 ;  /* 0x00000003b4037221 */ /* 0x004fc20000010000 */
[----:B------:R-:W0:Y:S02]  /*b010*/  MUFU.EX2 R11, R11 ;  /* 0x0000000b000b7308 */ /* 0x000e240000000800 */
[----:B-1----:R-:W-:-:S06]  /*b020*/  FADD.FTZ R4, R10, R135 ;  /* 0x000000870a047221 */ /* 0x002fcc0000010000 */
[----:B------:R-:W1:Y:S08]  /*b030*/  MUFU.EX2 R185, R185 ;  /* 0x000000b900b97308 */ /* 0x000e700000000800 */
[----:B------:R-:W2:Y:S08]  /*b040*/  MUFU.EX2 R12, R12 ;  /* 0x0000000c000c7308 */ /* 0x000eb00000000800 */
[----:B------:R-:W4:Y:S08]  /*b050*/  MUFU.EX2 R186, R186 ;  /* 0x000000ba00ba7308 */ /* 0x000f300000000800 */
[----:B------:R-:W5:Y:S08]  /*b060*/  MUFU.EX2 R13, R13 ;  /* 0x0000000d000d7308 */ /* 0x000f700000000800 */
[----:B------:R-:W5:Y:S08]  /*b070*/  MUFU.EX2 R187, R187 ;  /* 0x000000bb00bb7308 */ /* 0x000f700000000800 */
[----:B------:R-:W5:Y:S08]  /*b080*/  MUFU.EX2 R14, R14 ;  /* 0x0000000e000e7308 */ /* 0x000f700000000800 */
[----:B------:R-:W5:Y:S08]  /*b090*/  MUFU.EX2 R188, R188 ;  /* 0x000000bc00bc7308 */ /* 0x000f700000000800 */
[----:B------:R3:W-:Y:S08]  /*b0a0*/  MUFU.EX2 R146, R190 ;  /* 0x000000be00927308 */ /* 0x0007f00000000800 */
[----:B------:R-:W5:Y:S01]  /*b0b0*/  MUFU.EX2 R15, R15 ;  /* 0x0000000f000f7308 */ /* 0x000f620000000800 */
[----:B---3--:R-:W-:-:S01]  /*b0c0*/  FADD.FTZ R190, R184, R3 ;  /* 0x00000003b8be7221 */ /* 0x008fc20000010000 */
[----:B0-----:R-:W-:-:S03]  /*b0d0*/  FADD.FTZ R3, R11, R4 ;  /* 0x000000040b037221 */ /* 0x001fc60000010000 */
[----:B-1----:R-:W-:Y:S01]  /*b0e0*/  FADD.FTZ R135, R185, R190 ;  /* 0x000000beb9877221 */ /* 0x002fe20000010000 */
[----:B--2---:R-:W-:-:S02]  /*b0f0*/  FADD.FTZ R4, R12, R3 ;  /* 0x000000030c047221 */ /* 0x004fc40000010000 */
[----:B------:R-:W0:Y:S01]  /*b100*/  MUFU.EX2 R189, R189 ;  /* 0x000000bd00bd7308 */ /* 0x000e220000000800 */
[----:B----4-:R-:W-:-:S01]  /*b110*/  FADD.FTZ R190, R186, R135 ;  /* 0x00000087babe7221 */ /* 0x010fc20000010000 */
[----:B-----5:R-:W-:-:S03]  /*b120*/  FADD.FTZ R3, R13, R4 ;  /* 0x000000040d037221 */ /* 0x020fc60000010000 */
[----:B------:R-:W-:Y:S01]  /*b130*/  FADD.FTZ R135, R187, R190 ;  /* 0x000000bebb877221 */ /* 0x000fe20000010000 */
[----:B------:R-:W-:-:S02]  /*b140*/  FADD.FTZ R4, R14, R3 ;  /* 0x000000030e047221 */ /* 0x000fc40000010000 */
[----:B------:R-:W1:Y:S01]  /*b150*/  MUFU.EX2 R20, R20 ;  /* 0x0000001400147308 */ /* 0x000e620000000800 */
[----:B------:R-:W-:-:S01]  /*b160*/  FADD.FTZ R190, R188, R135 ;  /* 0x00000087bcbe7221 */ /* 0x000fc20000010000 */
[----:B------:R-:W-:-:S06]  /*b170*/  FADD.FTZ R3, R15, R4 ;  /* 0x000000040f037221 */ /* 0x000fcc0000010000 */
        /* <DEDUP_REMOVED lines=129> */
.L_x_6374:
        /* <DEDUP_REMOVED lines=148> */
.L_x_6364:
[----:B------:R-:W-:Y:S06]  /*c2d0*/  BAR.ARV 0x8, 0x180 ;  /* 0x0206000000007b1d */ /* 0x000fec0000002000 */
[----:B------:R-:W-:Y:S05]  /*c2e0*/  @!P1 BRA `(.L_x_6376) ;  /* 0x0000000000049947 */ /* 0x000fea0003800000 */
[----:B------:R-:W-:Y:S01]  /*c2f0*/  BPT.TRAP 0x1 ;  /* 0x000000040000795c */ /* 0x000fe20000300000 */
.L_x_6376:
[----:B------:R-:W-:Y:S01]  /*c300*/  ULEA UR5, UR38, UR39, 0x3 ;  /* 0x0000002726057291 */ /* 0x000fe2000f8e183f */
[----:B------:R-:W-:-:S05]  /*c310*/  IMAD.U32 R5, RZ, RZ, UR41 ;  /* 0x00000029ff057e24 */ /* 0x000fca000f8e00ff */
[----:B------:R-:W-:-:S04]  /*c320*/  SHF.L.U32 R5, R5, 0x1f, RZ ;  /* 0x0000001f05057819 */ /* 0x000fc800000006ff */
[----:B------:R0:W1:Y:S01]  /*c330*/  SYNCS.PHASECHK.TRANS64.TRYWAIT P0, [UR5+0x33450], R5 ;  /* 0x03345005ff0075a7 */ /* 0x0000620008000145 */
[----:B------:R-:W-:Y:S05]  /*c340*/  @!P1 BRA `(.L_x_6377) ;  /* 0x0000000000049947 */ /* 0x000fea0003800000 */
[----:B------:R-:W-:Y:S01]  /*c350*/  BPT.TRAP 0x1 ;  /* 0x000000040000795c */ /* 0x000fe20000300000 */
.L_x_6377:
[----:B-1----:R-:W-:Y:S05]  /*c360*/  @P0 BRA `(.L_x_6378) ;  /* 0x0000000000080947 */ /* 0x002fea0003800000 */
[----:B------:R-:W1:Y:S02]  /*c370*/  SYNCS.PHASECHK.TRANS64.TRYWAIT P0, [UR5+0x33450], R5 ;  /* 0x03345005ff0075a7 */ /* 0x000e640008000145 */
[----:B-1----:R-:W-:Y:S05]  /*c380*/  @!P0 BRA `(.L_x_6379) ;  /* 0x000000e000248947 */ /* 0x002fea0003800000 */
.L_x_6378:
        /* <DEDUP_REMOVED lines=22> */
[----:B------:R-:W1:Y:S08]  /*c4f0*/  @P0 LDC.64 R8, c[0x0][0x9c8] ;  /* 0x00027200ff080b82 */ /* 0x000e700000000a00 */
[----:B------:R-:W2:Y:S01]  /*c500*/  @P0 LDC.64 R10, c[0x0][0x9d0] ;  /* 0x00027400ff0a0b82 */ /* 0x000ea20000000a00 */
[----:B-1----:R-:W-:-:S04]  /*c510*/  @P0 IMAD R6, R8, UR56, RZ ;  /* 0x0000003808060c24 */ /* 0x002fc8000f8e02ff */
[----:B0-----:R-:W-:Y:S02]  /*c520*/  @P0 IMAD R5, R9, UR53, R6 ;  /* 0x0000003509050c24 */ /* 0x001fe4000f8e0206 */
        /* <DEDUP_REMOVED lines=14> */
[----:B------:R-:W-:Y:S01]  /*c610*/  UMOV UR7, 0xc0000010 ;  /* 0xc000001000077882 */ /* 0x000fe20000000000 */
[----:B------:R-:W1:Y:S04]  /*c620*/  SHFL.BFLY PT, R7, R4, 0x2, 0x1f ;  /* 0x0c401f0004077f89 */ /* 0x000e6800000e0000 */
[----:B------:R-:W3:Y:S01]  /*c630*/  SHFL.BFLY PT, R10, R3, 0x2, 0x1f ;  /* 0x0c401f00030a7f89 */ /* 0x000ee200000e0000 */
[----:B-1----:R-:W-:-:S01]  /*c640*/  FADD.FTZ R7, R7, R4 ;  /* 0x0000000407077221 */ /* 0x002fc20000010000 */
        /* <DEDUP_REMOVED lines=35> */
.L_x_6380:
        /* <DEDUP_REMOVED lines=102> */
[----:B------:R-:W-:Y:S01]  /*cee0*/  FMUL.FTZ R82, R115, R10 ;  /* 0x0000000a73527220 */ /* 0x000fe20000410000 */
[----:B------:R-:W-:-:S02]  /*cef0*/  UIADD3 UR60, UR60, 0x1, URZ ;  /* 0x000000013c3c7890 */ /* 0x000fc4000fffe03f */
[----:B------:R-:W-:Y:S02]  /*cf00*/  USEL UR38, UR38, URZ, UP0 ;  /* 0x0000003f26267287 */ /* 0x000fe40008000000 */
[----:B------:R-:W-:-:S12]  /*cf10*/  ULOP3.LUT UR41, UR41, UR4, URZ, 0x3c, !UPT ;  /* 0x0000000429297292 */ /* 0x000fd8000f8e3c3f */
.L_x_6344:
        /* <DEDUP_REMOVED lines=27> */
[----:B------:R-:W-:Y:S01]  /*d0d0*/  IMAD.MOV.U32 R12, RZ, RZ, 0x2 ;  /* 0x00000002ff0c7424 */ /* 0x000fe200078e00ff */
[----:B------:R-:W-:Y:S01]  /*d0e0*/  UMOV UR10, UR8 ;  /* 0x00000008000a7c82 */ /* 0x000fe20008000000 */
[----:B-1----:R-:W-:Y:S01]  /*d0f0*/  UMOV UR11, UR4 ;  /* 0x00000004000b7c82 */ /* 0x002fe20008000000 */
[----:B------:R-:W-:Y:S01]  /*d100*/  UIMAD.WIDE UR12, UR53, 0x4, UR12 ;  /* 0x00000004350c78a5 */ /* 0x000fe2000f8e020c */
        /* <DEDUP_REMOVED lines=96> */
[----:B--2---:R-:W-:Y:S01]  /*d710*/  LOP3.LUT R86, R28, 0x2, RZ, 0x3c, !PT ;  /* 0x000000021c567812 */ /* 0x004fe200078e3cff */
[----:B------:R-:W-:Y:S04]  /*d720*/  SHFL.IDX PT, R96, R133, R28, 0x1c1f ;  /* 0x001c1f1c85607589 */ /* 0x000fe800000e0000 */
[----:B------:R-:W-:Y:S04]  /*d730*/  SHFL.IDX PT, R132, R83, R28, 0x1c1f ;  /* 0x001c1f1c53847589 */ /* 0x000fe800000e0000 */
[----:B------:R-:W-:Y:S01]  /*d740*/  SHFL.IDX PT, R131, R131, R28, 0x1c1f ;  /* 0x001c1f1c83837589 */ /* 0x000fe200000e0000 */
[----:B---3--:R-:W-:-:S03]  /*d750*/  IMAD.WIDE R12, R10, R12, UR10 ;  /* 0x0000000a0a0c7e25 */ /* 0x008fc6000f8e020c */
[----:B------:R-:W0:Y:S01]  /*d760*/  SHFL.IDX PT, R133, R29, R86, 0x1c1f ;  /* 0x001c1f561d857589 */ /* 0x000e2200000e0000 */
[C---:B------:R-:W-:Y:S02]  /*d770*/  IADD3 R205, P4, R12.reuse, 0x8060, RZ ;  /* 0x000080600ccd7810 */ /* 0x040fe40007f9e0ff */
[C---:B------:R-:W-:Y:S01]  /*d780*/  IADD3 R201, P6, R12.reuse, 0x8020, RZ ;  /* 0x000080200cc97810 */ /* 0x040fe20007fde0ff */
[----:B------:R-:W1:Y:S01]  /*d790*/  SHFL.IDX PT, R128, R55, R86, 0x1c1f ;  /* 0x001c1f5637807589 */ /* 0x000e6200000e0000 */
[C---:B------:R-:W-:Y:S01]  /*d7a0*/  IADD3 R203, P3, R12.reuse, 0x8040, RZ ;  /* 0x000080400ccb7810 */ /* 0x040fe20007f7e0ff */
[--C-:B------:R-:W-:Y:S01]  /*d7b0*/  IMAD.X R27, RZ, RZ, R13.reuse, P4 ;  /* 0x000000ffff1b7224 */ /* 0x100fe200020e060d */
[----:B------:R-:W-:Y:S01]  /*d7c0*/  LOP3.LUT R4, R205, 0x380, RZ, 0xc0, !PT ;  /* 0x00000380cd047812 */ /* 0x000fe200078ec0ff */
[--C-:B------:R-:W-:Y:S01]  /*d7d0*/  IMAD.X R15, RZ, RZ, R13.reuse, P6 ;  /* 0x000000ffff0f7224 */ /* 0x100fe200030e060d */
[----:B------:R-:W-:Y:S01]  /*d7e0*/  LOP3.LUT R0, R201, 0x380, RZ, 0xc0, !PT ;  /* 0x00000380c9007812 */ /* 0x000fe200078ec0ff */
[----:B------:R-:W-:Y:S01]  /*d7f0*/  IMAD.X R25, RZ, RZ, R13, P3 ;  /* 0x000000ffff197224 */ /* 0x000fe200018e060d */
[----:B------:R-:W-:Y:S01]  /*d800*/  LOP3.LUT R2, R203, 0x380, RZ, 0xc0, !PT ;  /* 0x00000380cb027812 */ /* 0x000fe200078ec0ff */
[----:B------:R-:W-:Y:S01]  /*d810*/  SHFL.IDX PT, R100, R97, R28, 0x1c1f ;  /* 0x001c1f1c61647589 */ /* 0x000fe200000e0000 */
[----:B------:R-:W-:-:S02]  /*d820*/  IADD3 R199, P5, R12, 0x8000, RZ ;  /* 0x000080000cc77810 */ /* 0x000fc40007fbe0ff */
[----:B------:R-:W-:Y:S01]  /*d830*/  SHF.R.U64 R4, R4, 0x3, RZ ;  /* 0x0000000304047819 */ /* 0x000fe200000012ff */
[----:B------:R-:W-:Y:S01]  /*d840*/  SHFL.IDX PT, R117, R117, R28, 0x1c1f ;  /* 0x001c1f1c75757589 */ /* 0x000fe200000e0000 */
[----:B------:R-:W-:Y:S01]  /*d850*/  SHF.R.U64 R0, R0, 0x3, RZ ;  /* 0x0000000300007819 */ /* 0x000fe200000012ff */
[--C-:B------:R-:W-:Y:S01]  /*d860*/  IMAD.X R137, RZ, RZ, R13.reuse, P5 ;  /* 0x000000ffff897224 */ /* 0x100fe200028e060d */
[C---:B------:R-:W-:Y:S01]  /*d870*/  IADD3 R197, P2, R12.reuse, 0x4060, RZ ;  /* 0x000040600cc57810 */ /* 0x040fe20007f5e0ff */
[----:B------:R-:W-:Y:S01]  /*d880*/  SHFL.IDX PT, R124, R85, R28, 0x1c1f ;  /* 0x001c1f1c557c7589 */ /* 0x000fe200000e0000 */
[----:B------:R-:W-:Y:S02]  /*d890*/  IADD3 R193, P4, R12, 0x4020, RZ ;  /* 0x000040200cc17810 */ /* 0x000fe40007f9e0ff */
[----:B------:R-:W-:Y:S01]  /*d8a0*/  SHF.R.U64 R2, R2, 0x3, RZ ;  /* 0x0000000302027819 */ /* 0x000fe200000012ff */
[--C-:B------:R-:W-:Y:S01]  /*d8b0*/  IMAD.X R11, RZ, RZ, R13.reuse, P2 ;  /* 0x000000ffff0b7224 */ /* 0x100fe200010e060d */
[----:B------:R-:W-:Y:S01]  /*d8c0*/  IADD3 R195, P1, R12, 0x4040, RZ ;  /* 0x000040400cc37810 */ /* 0x000fe20007f3e0ff */
[--C-:B------:R-:W-:Y:S01]  /*d8d0*/  IMAD.X R9, RZ, RZ, R13.reuse, P4 ;  /* 0x000000ffff097224 */ /* 0x100fe200020e060d */
[----:B------:R-:W-:Y:S01]  /*d8e0*/  LOP3.LUT R26, R4, R205, RZ, 0x3c, !PT ;  /* 0x000000cd041a7212 */ /* 0x000fe200078e3cff */
[----:B------:R-:W-:Y:S01]  /*d8f0*/  SHFL.IDX PT, R92, R101, R28, 0x1c1f ;  /* 0x001c1f1c655c7589 */ /* 0x000fe200000e0000 */
[----:B------:R-:W-:Y:S01]  /*d900*/  LOP3.LUT R14, R0, R201, RZ, 0x3c, !PT ;  /* 0x000000c9000e7212 */ /* 0x000fe200078e3cff */
[----:B------:R-:W-:Y:S01]  /*d910*/  IMAD.X R139, RZ, RZ, R13, P1 ;  /* 0x000000ffff8b7224 */ /* 0x000fe200008e060d */
[----:B------:R-:W-:Y:S01]  /*d920*/  LOP3.LUT R6, R199, 0x380, RZ, 0xc0, !PT ;  /* 0x00000380c7067812 */ /* 0x000fe200078ec0ff */
[----:B------:R-:W2:Y:S01]  /*d930*/  SHFL.IDX PT, R90, R30, R86, 0x1c1f ;  /* 0x001c1f561e5a7589 */ /* 0x000ea200000e0000 */
[----:B------:R-:W-:-:S02]  /*d940*/  LOP3.LUT R24, R2, R203, RZ, 0x3c, !PT ;  /* 0x000000cb02187212 */ /* 0x000fc400078e3cff */
[----:B------:R-:W-:Y:S01]  /*d950*/  LOP3.LUT R4, R197, 0x380, RZ, 0xc0, !PT ;  /* 0x00000380c5047812 */ /* 0x000fe200078ec0ff */
[----:B------:R-:W3:Y:S01]  /*d960*/  SHFL.IDX PT, R97, R56, R86, 0x1c1f ;  /* 0x001c1f5638617589 */ /* 0x000ee200000e0000 */
[----:B------:R-:W-:Y:S02]  /*d970*/  LOP3.LUT R0, R193, 0x380, RZ, 0xc0, !PT ;  /* 0x00000380c1007812 */ /* 0x000fe400078ec0ff */
[----:B------:R-:W-:Y:S01]  /*d980*/  LOP3.LUT R2, R195, 0x380, RZ, 0xc0, !PT ;  /* 0x00000380c3027812 */ /* 0x000fe200078ec0ff */
[----:B------:R-:W-:Y:S01]  /*d990*/  SHFL.IDX PT, R87, R87, R28, 0x1c1f ;  /* 0x001c1f1c57577589 */ /* 0x000fe200000e0000 */
[----:B------:R-:W-:Y:S02]  /*d9a0*/  SHF.R.U64 R6, R6, 0x3, RZ ;  /* 0x0000000306067819 */ /* 0x000fe400000012ff */
[----:B------:R-:W-:Y:S01]  /*d9b0*/  IADD3 R191, P3, R12, 0x4000, RZ ;  /* 0x000040000cbf7810 */ /* 0x000fe20007f7e0ff */
[----:B------:R-:W-:Y:S01]  /*d9c0*/  SHFL.IDX PT, R89, R89, R28, 0x1c1f ;  /* 0x001c1f1c59597589 */ /* 0x000fe200000e0000 */
[----:B------:R-:W-:-:S02]  /*d9d0*/  SHF.R.U64 R4, R4, 0x3, RZ ;  /* 0x0000000304047819 */ /* 0x000fc400000012ff */
        /* <DEDUP_REMOVED lines=13> */
[----:B------:R-:W-:Y:S01]  /*dab0*/  LOP3.LUT R8, R0, R193, RZ, 0x3c, !PT ;  /* 0x000000c100087212 */ /* 0x000fe200078e3cff */
[----:B------:R-:W-:Y:S01]  /*dac0*/  SHFL.IDX PT, R95, R95, R28, 0x1c1f ;  /* 0x001c1f1c5f5f7589 */ /* 0x000fe200000e0000 */
[----:B------:R-:W-:-:S02]  /*dad0*/  LOP3.LUT R6, R191, 0x380, RZ, 0xc0, !PT ;  /* 0x00000380bf067812 */ /* 0x000fc400078ec0ff */
[----:B------:R-:W-:Y:S01]  /*dae0*/  LOP3.LUT R21, R12, 0x380, RZ, 0xc0, !PT ;  /* 0x000003800c157812 */ /* 0x000fe200078ec0ff */
[----:B------:R-:W-:Y:S01]  /*daf0*/  SHFL.IDX PT, R84, R105, R28, 0x1c1f ;  /* 0x001c1f1c69547589 */ /* 0x000fe200000e0000 */
[----:B------:R-:W-:Y:S02]  /*db00*/  LOP3.LUT R138, R2, R195, RZ, 0x3c, !PT ;  /* 0x000000c3028a7212 */ /* 0x000fe400078e3cff */
[----:B------:R-:W-:Y:S01]  /*db10*/  LOP3.LUT R0, R37, 0x380, RZ, 0xc0, !PT ;  /* 0x0000038025007812 */ /* 0x000fe200078ec0ff */
[----:B------:R-:W-:Y:S01]  /*db20*/  SHFL.IDX PT, R76, R109, R28, 0x1c1f ;  /* 0x001c1f1c6d4c7589 */ /* 0x000fe200000e0000 */
[----:B------:R-:W-:Y:S02]  /*db30*/  LOP3.LUT R4, R189, 0x380, RZ, 0xc0, !PT ;  /* 0x00000380bd047812 */ /* 0x000fe400078ec0ff */
[----:B------:R-:W-:Y:S01]  /*db40*/  LOP3.LUT R2, R187, 0x380, RZ, 0xc0, !PT ;  /* 0x00000380bb027812 */ /* 0x000fe200078ec0ff */
[----:B------:R-:W-:Y:S01]  /*db50*/  SHFL.IDX PT, R68, R113, R28, 0x1c1f ;  /* 0x001c1f1c71447589 */ /* 0x000fe200000e0000 */
[----:B------:R-:W-:-:S02]  /*db60*/  SHF.R.U64 R6, R6, 0x3, RZ ;  /* 0x0000000306067819 */ /* 0x000fc400000012ff */
[----:B------:R-:W-:Y:S01]  /*db70*/  SHF.R.U64 R21, R21, 0x3, RZ ;  /* 0x0000000315157819 */ /* 0x000fe200000012ff */
[----:B------:R-:W-:Y:S01]  /*db80*/  SHFL.IDX PT, R60, R119, R28, 0x1c1f ;  /* 0x001c1f1c773c7589 */ /* 0x000fe200000e0000 */
[----:B------:R-:W-:Y:S02]  /*db90*/  SHF.R.U64 R0, R0, 0x3, RZ ;  /* 0x0000000300007819 */ /* 0x000fe400000012ff */
[----:B------:R-:W-:Y:S01]  /*dba0*/  SHF.R.U64 R4, R4, 0x3, RZ ;  /* 0x0000000304047819 */ /* 0x000fe200000012ff */
[----:B------:R-:W-:Y:S01]  /*dbb0*/  SHFL.IDX PT, R52, R123, R28, 0x1c1f ;  /* 0x001c1f1c7b347589 */ /* 0x000fe200000e0000 */
[----:B------:R-:W-:Y:S02]  /*dbc0*/  SHF.R.U64 R2, R2, 0x3, RZ ;  /* 0x0000000302027819 */ /* 0x000fe400000012ff */
[----:B------:R-:W-:Y:S01]  /*dbd0*/  LOP3.LUT R140, R6, R191, RZ, 0x3c, !PT ;  /* 0x000000bf068c7212 */ /* 0x000fe200078e3cff */
[----:B------:R-:W-:Y:S01]  /*dbe0*/  SHFL.IDX PT, R44, R127, R28, 0x1c1f ;  /* 0x001c1f1c7f2c7589 */ /* 0x000fe200000e0000 */
[----:B------:R-:W-:-:S02]  /*dbf0*/  LOP3.LUT R12, R21, R12, RZ, 0x3c, !PT ;  /* 0x0000000c150c7212 */ /* 0x000fc400078e3cff */
[----:B------:R-:W-:Y:S01]  /*dc00*/  LOP3.LUT R6, R0, R37, RZ, 0x3c, !PT ;  /* 0x0000002500067212 */ /* 0x000fe200078e3cff */
[----:B------:R2:W-:Y:S01]  /*dc10*/  SHFL.IDX PT, R120, R135, R28, 0x1c1f ;  /* 0x001c1f1c87787589 */ /* 0x0005e200000e0000 */
[----:B------:R-:W-:Y:S02]  /*dc20*/  LOP3.LUT R4, R4, R189, RZ, 0x3c, !PT ;  /* 0x000000bd04047212 */ /* 0x000fe400078e3cff */
[----:B------:R-:W-:Y:S01]  /*dc30*/  LOP3.LUT R142, R2, R187, RZ, 0x3c, !PT ;  /* 0x000000bb028e7212 */ /* 0x000fe200078e3cff */
        /* <DEDUP_REMOVED lines=19> */
[----:B0-----:R-:W-:Y:S02]  /*dd70*/  SEL R134, R132, R133, P0 ;  /* 0x0000008584867207 */ /* 0x001fe40000000000 */
[----:B-1----:R-:W-:Y:S01]  /*dd80*/  SEL R130, R131, R128, P0 ;  /* 0x0000008083827207 */ /* 0x002fe20000000000 */
[----:B------:R-:W-:Y:S01]  /*dd90*/  SHFL.IDX PT, R9, R115, R28, 0x1c1f ;  /* 0x001c1f1c73097589 */ /* 0x000fe200000e0000 */
[----:B------:R-:W-:-:S02]  /*dda0*/  SEL R132, R133, R132, P0 ;  /* 0x0000008485847207 */ /* 0x000fc40000000000 */
[----:B------:R-:W-:Y:S01]  /*ddb0*/  SEL R128, R128, R131, P0 ;  /* 0x0000008380807207 */ /* 0x000fe20000000000 */
[----:B------:R-:W-:Y:S01]  /*ddc0*/  SHFL.IDX PT, R7, R121, R28, 0x1c1f ;  /* 0x001c1f1c79077589 */ /* 0x000fe200000e0000 */
[----:B--2---:R-:W-:Y:S02]  /*ddd0*/  SEL R135, R117, R90, P0 ;  /* 0x0000005a75877207 */ /* 0x004fe40000000000 */
[----:B------:R-:W-:Y:S01]  /*dde0*/  SEL R133, R90, R117, P0 ;  /* 0x000000755a857207 */ /* 0x000fe20000000000 */
[----:B------:R-:W-:Y:S01]  /*ddf0*/  SHFL.IDX PT, R5, R125, R28, 0x1c1f ;  /* 0x001c1f1c7d057589 */ /* 0x000fe200000e0000 */
[----:B---3--:R-:W-:-:S03]  /*de00*/  SEL R131, R96, R97, P0 ;  /* 0x0000006160837207 */ /* 0x008fc60000000000 */
[----:B------:R0:W-:Y:S04]  /*de10*/  SHFL.IDX PT, R4, R129, R28, 0x1c1f ;  /* 0x001c1f1c81047589 */ /* 0x0001e800000e0000 */
        /* <DEDUP_REMOVED lines=23> */
[----:B------:R-:W4:Y:S04]  /*df90*/  SHFL.IDX PT, R36, R36, R86, 0x1c1f ;  /* 0x001c1f5624247589 */ /* 0x000f2800000e0000 */
[----:B------:R-:W-:Y:S04]  /*dfa0*/  SHFL.IDX PT, R28, R54, R86, 0x1c1f ;  /* 0x001c1f56361c7589 */ /* 0x000fe800000e0000 */
[----:B------:R-:W-:Y:S01]  /*dfb0*/  SHFL.IDX PT, R29, R57, R86, 0x1c1f ;  /* 0x001c1f56391d7589 */ /* 0x000fe200000e0000 */
        /* <DEDUP_REMOVED lines=11> */
[----:B------:R-:W3:Y:S01]  /*e070*/  SHFL.IDX PT, R94, R39, R86, 0x1c1f ;  /* 0x001c1f56275e7589 */ /* 0x000ee200000e0000 */
[----:B----4-:R-:W-:Y:S02]  /*e080*/  SEL R111, R95, R36, P0 ;  /* 0x000000245f6f7207 */ /* 0x010fe40000000000 */
[----:B------:R-:W-:Y:S01]  /*e090*/  SEL R109, R36, R95, P0 ;  /* 0x0000005f246d7207 */ /* 0x000fe20000000000 */
[----:B------:R-:W4:Y:S04]  /*e0a0*/  SHFL.IDX PT, R161, R41, R86, 0x1c1f ;  /* 0x001c1f5629a17589 */ /* 0x000f2800000e0000 */
        /* <DEDUP_REMOVED lines=16> */
[----:B------:R-:W4:Y:S01]  /*e1b0*/  SHFL.IDX PT, R112, R61, R86, 0x1c1f ;  /* 0x001c1f563d707589 */ /* 0x000f2200000e0000 */
[----:B------:R-:W-:Y:S02]  /*e1c0*/  SEL R41, R82, R185, P0 ;  /* 0x000000b952297207 */ /* 0x000fe40000000000 */
[----:B------:R-:W-:Y:S01]  /*e1d0*/  F2FP.BF16.F32.PACK_AB R26, R133, R132 ;  /* 0x00000084851a723e */ /* 0x000fe200000010ff */
[----:B------:R-:W-:Y:S01]  /*e1e0*/  SHFL.IDX PT, R70, R70, R86, 0x1c1f ;  /* 0x001c1f5646467589 */ /* 0x000fe200000e0000 */
[----:B------:R-:W-:-:S02]  /*e1f0*/  SEL R67, R24, R57, P0 ;  /* 0x0000003918437207 */ /* 0x000fc40000000000 */
[----:B------:R-:W-:Y:S01]  /*e200*/  F2FP.BF16.F32.PACK_AB R27, R129, R128 ;  /* 0x00000080811b723e */ /* 0x000fe200000010ff */
[----:B------:R-:W4:Y:S01]  /*e210*/  SHFL.IDX PT, R34, R34, R86, 0x1c1f ;  /* 0x001c1f5622227589 */ /* 0x000f2200000e0000 */
[----:B0-----:R-:W-:Y:S02]  /*e220*/  SEL R66, R25, R54, P0 ;  /* 0x0000003619427207 */ /* 0x001fe40000000000 */
[----:B------:R-:W-:Y:S01]  /*e230*/  SEL R64, R54, R25, P0 ;  /* 0x0000001936407207 */ /* 0x000fe20000000000 */
[----:B------:R-:W0:Y:S01]  /*e240*/  SHFL.IDX PT, R163, R40, R86, 0x1c1f ;  /* 0x001c1f5628a37589 */ /* 0x000e2200000e0000 */
[----:B-1----:R-:W-:Y:S02]  /*e250*/  SEL R127, R87, R32, P0 ;  /* 0x00000020577f7207 */ /* 0x002fe40000000000 */
[----:B------:R-:W-:Y:S01]  /*e260*/  SEL R125, R32, R87, P0 ;  /* 0x00000057207d7207 */ /* 0x000fe20000000000 */
[----:B------:R-:W-:Y:S01]  /*e270*/  SHFL.IDX PT, R159, R42, R86, 0x1c1f ;  /* 0x001c1f562a9f7589 */ /* 0x000fe200000e0000 */
[----:B--2---:R-:W-:-:S02]  /*e280*/  SEL R118, R89, R116, P0 ;  /* 0x0000007459767207 */ /* 0x004fc40000000000 */
[----:B------:R-:W-:Y:S01]  /*e290*/  F2FP.BF16.F32.PACK_AB R25, R131, R130 ;  /* 0x000000828319723e */ /* 0x000fe200000010ff */
[----:B------:R-:W-:Y:S01]  /*e2a0*/  SHFL.IDX PT, R45, R45, R86, 0x1c1f ;  /* 0x001c1f562d2d7589 */ /* 0x000fe200000e0000 */
[----:B---3--:R-:W-:Y:S02]  /*e2b0*/  SEL R123, R145, R38, P0 ;  /* 0x00000026917b7207 */ /* 0x008fe40000000000 */
[----:B------:R-:W-:Y:S01]  /*e2c0*/  SEL R121, R38, R145, P0 ;  /* 0x0000009126797207 */ /* 0x000fe20000000000 */
[----:B------:R-:W-:Y:S01]  /*e2d0*/  SHFL.IDX PT, R47, R47, R86, 0x1c1f ;  /* 0x001c1f562f2f7589 */ /* 0x000fe200000e0000 */
[----:B----4-:R-:W-:Y:S02]  /*e2e0*/  SEL R114, R147, R112, P0 ;  /* 0x0000007093727207 */ /* 0x010fe40000000000 */
[----:B------:R-:W-:Y:S01]  /*e2f0*/  SEL R116, R116, R89, P0 ;  /* 0x0000005974747207 */ /* 0x000fe20000000000 */
[----:B------:R-:W1:Y:S01]  /*e300*/  SHFL.IDX PT, R33, R50, R86, 0x1c1f ;  /* 0x001c1f5632217589 */ /* 0x000e6200000e0000 */
[----:B------:R-:W-:-:S03]  /*e310*/  SEL R112, R112, R147, P0 ;  /* 0x0000009370707207 */ /* 0x000fc60000000000 */
[----:B------:R-:W-:Y:S01]  /*e320*/  SHFL.IDX PT, R31, R53, R86, 0x1c1f ;  /* 0x001c1f56351f7589 */ /* 0x000fe200000e0000 */
[----:B------:R-:W-:Y:S02]  /*e330*/  SEL R119, R91, R34, P0 ;  /* 0x000000225b777207 */ /* 0x000fe40000000000 */
[----:B------:R-:W-:Y:S01]  /*e340*/  SEL R117, R34, R91, P0 ;  /* 0x0000005b22757207 */ /* 0x000fe20000000000 */
[----:B------:R-:W2:Y:S01]  /*e350*/  SHFL.IDX PT, R62, R62, R86, 0x1c1f ;  /* 0x001c1f563e3e7589 */ /* 0x000ea200000e0000 */
[----:B0-----:R-:W-:Y:S02]  /*e360*/  SEL R94, R92, R163, P0 ;  /* 0x000000a35c5e7207 */ /* 0x001fe40000000000 */
[----:B------:R-:W-:Y:S01]  /*e370*/  SEL R92, R163, R92, P0 ;  /* 0x0000005ca35c7207 */ /* 0x000fe20000000000 */
[----:B------:R-:W0:Y:S04]  /*e380*/  SHFL.IDX PT, R104, R63, R86, 0x1c1f ;  /* 0x001c1f563f687589 */ /* 0x000e2800000e0000 */
[----:B------:R-:W-:Y:S04]  /*e390*/  SHFL.IDX PT, R71, R71, R86, 0x1c1f ;  /* 0x001c1f5647477589 */ /* 0x000fe800000e0000 */
[----:B------:R-:W3:Y:S04]  /*e3a0*/  SHFL.IDX PT, R59, R77, R86, 0x1c1f ;  /* 0x001c1f564d3b7589 */ /* 0x000ee800000e0000 */
[----:B------:R-:W4:Y:S01]  /*e3b0*/  SHFL.IDX PT, R48, R48, R86, 0x1c1f ;  /* 0x001c1f5630307589 */ /* 0x000f2200000e0000 */
[----:B-1----:R-:W-:-:S02]  /*e3c0*/  SEL R54, R52, R33, P0 ;  /* 0x0000002134367207 */ /* 0x002fc40000000000 */
[----:B------:R-:W-:Y:S01]  /*e3d0*/  SEL R52, R33, R52, P0 ;  /* 0x0000003421347207 */ /* 0x000fe20000000000 */
[----:B------:R-:W1:Y:S04]  /*e3e0*/  SHFL.IDX PT, R30, R51, R86, 0x1c1f ;  /* 0x001c1f56331e7589 */ /* 0x000e6800000e0000 */
[----:B------:R-:W1:Y:S01]  /*e3f0*/  SHFL.IDX PT, R49, R49, R86, 0x1c1f ;  /* 0x001c1f5631317589 */ /* 0x000e6200000e0000 */
[----:B--2---:R-:W-:Y:S02]  /*e400*/  SEL R115, R149, R62, P0 ;  /* 0x0000003e95737207 */ /* 0x004fe40000000000 */
[----:B------:R-:W-:Y:S01]  /*e410*/  SEL R113, R62, R149, P0 ;  /* 0x000000953e717207 */ /* 0x000fe20000000000 */
[----:B------:R2:W1:Y:S01]  /*e420*/  SHFL.IDX PT, R40, R65, R86, 0x1c1f ;  /* 0x001c1f5641287589 */ /* 0x00046200000e0000 */
[----:B0-----:R-:W-:-:S02]  /*e430*/  SEL R106, R151, R104, P0 ;  /* 0x00000068976a7207 */ /* 0x001fc40000000000 */
[----:B------:R-:W-:Y:S01]  /*e440*/  SEL R104, R104, R151, P0 ;  /* 0x0000009768687207 */ /* 0x000fe20000000000 */
[----:B------:R4:W0:Y:S04]  /*e450*/  SHFL.IDX PT, R42, R69, R86, 0x1c1f ;  /* 0x001c1f56452a7589 */ /* 0x00082800000e0000 */
[----:B------:R-:W-:Y:S01]  /*e460*/  SHFL.IDX PT, R50, R73, R86, 0x1c1f ;  /* 0x001c1f5649327589 */ /* 0x000fe200000e0000 */
[----:B---3--:R-:W-:Y:S02]  /*e470*/  SEL R58, R14, R59, P0 ;  /* 0x0000003b0e3a7207 */ /* 0x008fe40000000000 */
[----:B--2---:R-:W-:Y:S01]  /*e480*/  SEL R65, R57, R24, P0 ;  /* 0x0000001839417207 */ /* 0x004fe20000000000 */
[----:B------:R-:W2:Y:S01]  /*e490*/  SHFL.IDX PT, R55, R72, R86, 0x1c1f ;  /* 0x001c1f5648377589 */ /* 0x000ea200000e0000 */
[----:B------:R-:W-:-:S02]  /*e4a0*/  F2FP.BF16.F32.PACK_AB R24, R135, R134 ;  /* 0x000000868718723e */ /* 0x000fc400000010ff */
[----:B------:R-:W-:Y:S01]  /*e4b0*/  SEL R56, R59, R14, P0 ;  /* 0x0000000e3b387207 */ /* 0x000fe20000000000 */
[----:B------:R3:W2:Y:S01]  /*e4c0*/  SHFL.IDX PT, R53, R78, R86, 0x1c1f ;  /* 0x001c1f564e357589 */ /* 0x0006a200000e0000 */
[----:B----4-:R-:W-:Y:S02]  /*e4d0*/  SEL R69, R48, R9, P0 ;  /* 0x0000000930457207 */ /* 0x010fe40000000000 */
[----:B-1----:R-:W-:Y:S01]  /*e4e0*/  SEL R63, R7, R30, P0 ;  /* 0x0000001e073f7207 */ /* 0x002fe20000000000 */
[----:B------:R-:W1:Y:S01]  /*e4f0*/  SHFL.IDX PT, R51, R79, R86, 0x1c1f ;  /* 0x001c1f564f337589 */ /* 0x000e6200000e0000 */
[----:B------:R-:W-:Y:S02]  /*e500*/  SEL R62, R60, R49, P0 ;  /* 0x000000313c3e7207 */ /* 0x000fe40000000000 */
[----:B------:R-:W-:Y:S01]  /*e510*/  SEL R60, R49, R60, P0 ;  /* 0x0000003c313c7207 */ /* 0x000fe20000000000 */
[----:B------:R4:W1:Y:S01]  /*e520*/  SHFL.IDX PT, R35, R81, R86, 0x1c1f ;  /* 0x001c1f5651237589 */ /* 0x00086200000e0000 */
[----:B------:R-:W-:-:S02]  /*e530*/  SEL R98, R155, R40, P0 ;  /* 0x000000289b627207 */ /* 0x000fc40000000000 */
[----:B---3--:R-:W-:Y:S01]  /*e540*/  SEL R78, R76, R45, P0 ;  /* 0x0000002d4c4e7207 */ /* 0x008fe20000000000 */
[----:B------:R-:W3:Y:S01]  /*e550*/  SHFL.IDX PT, R46, R46, R86, 0x1c1f ;  /* 0x001c1f562e2e7589 */ /* 0x000ee200000e0000 */
[----:B------:R-:W-:Y:S02]  /*e560*/  SEL R96, R40, R155, P0 ;  /* 0x0000009b28607207 */ /* 0x000fe40000000000 */
[----:B0-----:R-:W-:Y:S01]  /*e570*/  SEL R91, R85, R42, P0 ;  /* 0x0000002a555b7207 */ /* 0x001fe20000000000 */
[----:B------:R0:W3:Y:S01]  /*e580*/  SHFL.IDX PT, R39, R80, R86, 0x1c1f ;  /* 0x001c1f5650277589 */ /* 0x0000e200000e0000 */
[----:B------:R-:W-:Y:S02]  /*e590*/  SEL R89, R42, R85, P0 ;  /* 0x000000552a597207 */ /* 0x000fe40000000000 */
[----:B----4-:R-:W-:Y:S01]  /*e5a0*/  SEL R81, R71, R146, P0 ;  /* 0x0000009247517207 */ /* 0x010fe20000000000 */
[----:B------:R4:W3:Y:S01]  /*e5b0*/  SHFL.IDX PT, R148, R43, R86, 0x1c1f ;  /* 0x001c1f562b947589 */ /* 0x0008e200000e0000 */
[----:B------:R-:W-:-:S02]  /*e5c0*/  SEL R76, R45, R76, P0 ;  /* 0x0000004c2d4c7207 */ /* 0x000fc40000000000 */
[----:B--2---:R-:W-:Y:S01]  /*e5d0*/  SEL R74, R144, R55, P0 ;  /* 0x00000037904a7207 */ /* 0x004fe20000000000 */
[----:B------:R2:W-:Y:S01]  /*e5e0*/  STSM.16.M88.4 [R13], R24 ;  /* 0x000000180d007844 */ /* 0x0005e20000000200 */
[----:B------:R-:W-:Y:S02]  /*e5f0*/  SEL R72, R55, R144, P0 ;  /* 0x0000009037487207 */ /* 0x000fe40000000000 */
[----:B0-----:R-:W-:Y:S02]  /*e600*/  SEL R80, R70, R83, P0 ;  /* 0x0000005346507207 */ /* 0x001fe40000000000 */
[----:B------:R-:W-:Y:S02]  /*e610*/  SEL R75, R143, R50, P0 ;  /* 0x000000328f4b7207 */ /* 0x000fe40000000000 */
[----:B----4-:R-:W-:Y:S02]  /*e620*/  SEL R43, R185, R82, P0 ;  /* 0x00000052b92b7207 */ /* 0x010fe40000000000 */
        /* <DEDUP_REMOVED lines=11> */
[----:B-1----:R-:W-:Y:S02]  /*e6e0*/  SEL R50, R10, R51, P0 ;  /* 0x000000330a327207 */ /* 0x002fe40000000000 */
[----:B------:R-:W-:-:S02]  /*e6f0*/  SEL R48, R51, R10, P0 ;  /* 0x0000000a33307207 */ /* 0x000fc40000000000 */
[----:B------:R-:W-:Y:S02]  /*e700*/  SEL R47, R4, R29, P0 ;  /* 0x0000001d042f7207 */ /* 0x000fe40000000000 */
[----:B------:R-:W-:Y:S02]  /*e710*/  SEL R45, R29, R4, P0 ;  /* 0x000000041d2d7207 */ /* 0x000fe40000000000 */
[----:B------:R-:W-:Y:S02]  /*e720*/  SEL R42, R6, R35, P0 ;  /* 0x00000023062a7207 */ /* 0x000fe40000000000 */
[----:B------:R-:W-:Y:S02]  /*e730*/  SEL R40, R35, R6, P0 ;  /* 0x0000000623287207 */ /* 0x000fe40000000000 */
[----:B------:R-:W-:Y:S02]  /*e740*/  SEL R86, R84, R159, P0 ;  /* 0x0000009f54567207 */ /* 0x000fe40000000000 */
[----:B---3--:R-:W-:-:S02]  /*e750*/  SEL R79, R11, R46, P0 ;  /* 0x0000002e0b4f7207 */ /* 0x008fc40000000000 */
        /* <DEDUP_REMOVED lines=8> */
[----:B------:R-:W-:Y:S01]  /*e7e0*/  SEL R87, R15, R148, P0 ;  /* 0x000000940f577207 */ /* 0x000fe20000000000 */
[----:B------:R0:W-:Y:S01]  /*e7f0*/  STSM.16.M88.4 [R37], R4 ;  /* 0x0000000425007844 */ /* 0x0001e20000000200 */
[----:B------:R-:W-:Y:S02]  /*e800*/  SEL R85, R148, R15, P0 ;  /* 0x0000000f94557207 */ /* 0x000fe40000000000 */
[----:B------:R-:W-:Y:S02]  /*e810*/  F2FP.BF16.F32.PACK_AB R8, R119, R118 ;  /* 0x000000767708723e */ /* 0x000fe400000010ff */
[----:B------:R-:W-:-:S02]  /*e820*/  F2FP.BF16.F32.PACK_AB R10, R117, R116 ;  /* 0x00000074750a723e */ /* 0x000fc400000010ff */
[----:B------:R-:W-:Y:S02]  /*e830*/  F2FP.BF16.F32.PACK_AB R11, R113, R112 ;  /* 0x00000070710b723e */ /* 0x000fe400000010ff */
[----:B------:R-:W-:Y:S02]  /*e840*/  F2FP.BF16.F32.PACK_AB R9, R115, R114 ;  /* 0x000000727309723e */ /* 0x000fe400000010ff */
[----:B------:R-:W-:Y:S02]  /*e850*/  SEL R46, R44, R31, P0 ;  /* 0x0000001f2c2e7207 */ /* 0x000fe40000000000 */
[----:B------:R-:W-:Y:S01]  /*e860*/  F2FP.BF16.F32.PACK_AB R12, R111, R110 ;  /* 0x0000006e6f0c723e */ /* 0x000fe200000010ff */
[----:B------:R-:W-:Y:S01]  /*e870*/  STSM.16.M88.4 [R142], R8 ;  /* 0x000000088e007844 */ /* 0x000fe20000000200 */
[----:B------:R-:W-:Y:S02]  /*e880*/  F2FP.BF16.F32.PACK_AB R14, R109, R108 ;  /* 0x0000006c6d0e723e */ /* 0x000fe400000010ff */
[----:B------:R-:W-:-:S02]  /*e890*/  F2FP.BF16.F32.PACK_AB R15, R105, R104 ;  /* 0x00000068690f723e */ /* 0x000fc400000010ff */
[----:B--2---:R-:W-:Y:S02]  /*e8a0*/  F2FP.BF16.F32.PACK_AB R13, R107, R106 ;  /* 0x0000006a6b0d723e */ /* 0x004fe400000010ff */
[----:B------:R-:W-:Y:S02]  /*e8b0*/  SEL R44, R31, R44, P0 ;  /* 0x0000002c1f2c7207 */ /* 0x000fe40000000000 */
[----:B------:R-:W-:Y:S01]  /*e8c0*/  F2FP.BF16.F32.PACK_AB R24, R103, R102 ;  /* 0x000000666718723e */ /* 0x000fe200000010ff */
[----:B------:R-:W-:Y:S01]  /*e8d0*/  STSM.16.M88.4 [R141], R12 ;  /* 0x0000000c8d007844 */ /* 0x000fe20000000200 */
[----:B------:R-:W-:Y:S02]  /*e8e0*/  F2FP.BF16.F32.PACK_AB R26, R101, R100 ;  /* 0x00000064651a723e */ /* 0x000fe400000010ff */
[----:B------:R-:W-:Y:S02]  /*e8f0*/  F2FP.BF16.F32.PACK_AB R27, R97, R96 ;  /* 0x00000060611b723e */ /* 0x000fe400000010ff */
[----:B------:R-:W-:-:S02]  /*e900*/  F2FP.BF16.F32.PACK_AB R25, R99, R98 ;  /* 0x000000626319723e */ /* 0x000fc400000010ff */
[----:B------:R-:W-:Y:S02]  /*e910*/  F2FP.BF16.F32.PACK_AB R28, R95, R94 ;  /* 0x0000005e5f1c723e */ /* 0x000fe400000010ff */
[----:B------:R-:W-:Y:S01]  /*e920*/  F2FP.BF16.F32.PACK_AB R30, R93, R92 ;  /* 0x0000005c5d1e723e */ /* 0x000fe200000010ff */
[----:B------:R-:W-:Y:S01]  /*e930*/  STSM.16.M88.4 [R140], R24 ;  /* 0x000000188c007844 */ /* 0x000fe20000000200 */
        /* <DEDUP_REMOVED lines=8> */
[----:B------:R-:W-:Y:S01]  /*e9c0*/  F2FP.BF16.F32.PACK_AB R38, R77, R76 ;  /* 0x0000004c4d26723e */ /* 0x000fe200000010ff */
[----:B------:R-:W-:Y:S01]  /*e9d0*/  STSM.16.M88.4 [R138], R32 ;  /* 0x000000208a007844 */ /* 0x000fe20000000200 */
[----:B------:R-:W-:Y:S02]  /*e9e0*/  F2FP.BF16.F32.PACK_AB R39, R73, R72 ;  /* 0x000000484927723e */ /* 0x000fe400000010ff */
[----:B0-----:R-:W-:Y:S02]  /*e9f0*/  F2FP.BF16.F32.PACK_AB R37, R75, R74 ;  /* 0x0000004a4b25723e */ /* 0x001fe400000010ff */
[----:B------:R-:W-:-:S02]  /*ea00*/  F2FP.BF16.F32.PACK_AB R4, R71, R70 ;  /* 0x000000464704723e */ /* 0x000fc400000010ff */
[----:B------:R-:W-:Y:S01]  /*ea10*/  F2FP.BF16.F32.PACK_AB R6, R69, R68 ;  /* 0x000000444506723e */ /* 0x000fe200000010ff */
[----:B------:R-:W-:Y:S01]  /*ea20*/  STSM.16.M88.4 [R137], R36 ;  /* 0x0000002489007844 */ /* 0x000fe20000000200 */
[----:B------:R-:W-:Y:S01]  /*ea30*/  F2FP.BF16.F32.PACK_AB R7, R65, R64 ;  /* 0x000000404107723e */ /* 0x000fe200000010ff */
[----:B-1----:R-:W-:Y:S01]  /*ea40*/  IMAD.U32 R28, RZ, RZ, UR12 ;  /* 0x0000000cff1c7e24 */ /* 0x002fe2000f8e00ff */
[----:B------:R-:W-:Y:S01]  /*ea50*/  F2FP.BF16.F32.PACK_AB R5, R67, R66 ;  /* 0x000000424305723e */ /* 0x000fe200000010ff */
[----:B------:R-:W-:Y:S01]  /*ea60*/  IMAD.U32 R29, RZ, RZ, UR13 ;  /* 0x0000000dff1d7e24 */ /* 0x000fe2000f8e00ff */
[----:B------:R-:W-:Y:S01]  /*ea70*/  F2FP.BF16.F32.PACK_AB R8, R63, R62 ;  /* 0x0000003e3f08723e */ /* 0x000fe200000010ff */
[----:B------:R-:W-:Y:S01]  /*ea80*/  ULDC.64 UR12, c[0x0][0xc08] ;  /* 0x00030200000c7ab9 */ /* 0x000fe20000000a00 */
[----:B------:R-:W-:Y:S01]  /*ea90*/  F2FP.BF16.F32.PACK_AB R10, R61, R60 ;  /* 0x0000003c3d0a723e */ /* 0x000fe200000010ff */
[----:B------:R-:W-:Y:S01]  /*eaa0*/  STSM.16.M88.4 [R136], R4 ;  /* 0x0000000488007844 */ /* 0x000fe20000000200 */
[----:B------:R-:W-:-:S02]  /*eab0*/  F2FP.BF16.F32.PACK_AB R11, R57, R56 ;  /* 0x00000038390b723e */ /* 0x000fc400000010ff */
[----:B------:R-:W-:Y:S02]  /*eac0*/  F2FP.BF16.F32.PACK_AB R9, R59, R58 ;  /* 0x0000003a3b09723e */ /* 0x000fe400000010ff */
[----:B------:R-:W-:Y:S02]  /*ead0*/  F2FP.BF16.F32.PACK_AB R12, R55, R54 ;  /* 0x00000036370c723e */ /* 0x000fe400000010ff */
[----:B------:R-:W-:Y:S01]  /*eae0*/  F2FP.BF16.F32.PACK_AB R14, R53, R52 ;  /* 0x00000034350e723e */ /* 0x000fe200000010ff */
[----:B------:R-:W-:Y:S01]  /*eaf0*/  STSM.16.M88.4 [R21], R8 ;  /* 0x0000000815007844 */ /* 0x000fe20000000200 */
[----:B------:R-:W-:Y:S02]  /*eb00*/  F2FP.BF16.F32.PACK_AB R15, R49, R48 ;  /* 0x00000030310f723e */ /* 0x000fe400000010ff */
[----:B------:R-:W-:Y:S02]  /*eb10*/  F2FP.BF16.F32.PACK_AB R13, R51, R50 ;  /* 0x00000032330d723e */ /* 0x000fe400000010ff */
[----:B------:R-:W-:-:S02]  /*eb20*/  F2FP.BF16.F32.PACK_AB R25, R43, R42 ;  /* 0x0000002a2b19723e */ /* 0x000fc400000010ff */
[----:B------:R-:W-:Y:S01]  /*eb30*/  F2FP.BF16.F32.PACK_AB R26, R45, R44 ;  /* 0x0000002c2d1a723e */ /* 0x000fe200000010ff */
[----:B------:R0:W-:Y:S01]  /*eb40*/  STSM.16.M88.4 [R2], R12 ;  /* 0x0000000c02007844 */ /* 0x0001e20000000200 */
[----:B------:R-:W-:Y:S02]  /*eb50*/  F2FP.BF16.F32.PACK_AB R27, R41, R40 ;  /* 0x00000028291b723e */ /* 0x000fe400000010ff */
[----:B------:R-:W-:Y:S02]  /*eb60*/  F2FP.BF16.F32.PACK_AB R24, R47, R46 ;  /* 0x0000002e2f18723e */ /* 0x000fe400000010ff */
[----:B------:R-:W-:-:S03]  /*eb70*/  ISETP.NE.U32.AND P0, PT, RZ, UR14, PT ;  /* 0x0000000eff007c0c */ /* 0x000fc6000bf05070 */
[----:B------:R1:W-:Y:S01]  /*eb80*/  STSM.16.M88.4 [R0], R24 ;  /* 0x0000001800007844 */ /* 0x0003e20000000200 */
[----:B------:R-:W-:Y:S01]  /*eb90*/  BAR.SYNC.DEFER_BLOCKING 0x1, 0x100 ;  /* 0x0044000000007b1d */ /* 0x000fe20000010000 */
[----:B------:R-:W-:-:S07]  /*eba0*/  ISETP.NE.AND.EX P0, PT, RZ, UR15, PT, P0 ;  /* 0x0000000fff007c0c */ /* 0x000fce000bf05300 */
[----:B0-----:R-:W0:Y:S06]  /*ebb0*/  LDC R2, c[0x0][0xbe8] ;  /* 0x0002fa00ff027b82 */ /* 0x001e2c0000000800 */
[----:B------:R-:W2:Y:S01]  /*ebc0*/  @P0 LDG.E R30, desc[UR36][R28.64] ;  /* 0x000000241c1e0981 */ /* 0x000ea2000c1e1900 */
[----:B------:R-:W-:Y:S01]  /*ebd0*/  UISETP.NE.U32.AND UP0, UPT, UR12, URZ, UPT ;  /* 0x0000003f0c00728c */ /* 0x000fe2000bf05070 */
[----:B------:R-:W-:Y:S01]  /*ebe0*/  UMOV UR20, 0x9b8 ;  /* 0x000009b800147882 */ /* 0x000fe20000000000 */
[----:B------:R-:W-:Y:S02]  /*ebf0*/  ULDC UR4, c[0x0][0xa88] ;  /* 0x0002a20000047ab9 */ /* 0x000fe40000000800 */
[----:B------:R-:W-:Y:S01]  /*ec00*/  UISETP.NE.AND.EX UP0, UPT, UR13, URZ, UPT, UP0 ;  /* 0x0000003f0d00728c */ /* 0x000fe2000bf05300 */
[----:B0-----:R-:W-:Y:S01]  /*ec10*/  ISETP.NE.AND P1, PT, R2, 0x1, PT ;  /* 0x000000010200780c */ /* 0x001fe20003f25270 */
[----:B------:R-:W-:-:S04]  /*ec20*/  IMAD.U32 R9, RZ, RZ, UR4 ;  /* 0x00000004ff097e24 */ /* 0x000fc8000f8e00ff */
[----:B------:R-:W-:-:S05]  /*ec30*/  PLOP3.LUT P4, PT, PT, PT, UP0, 0x80, 0x0 ;  /* 0x000000000000781c */ /* 0x000fca0003f8f008 */
[----:B------:R-:W-:-:S03]  /*ec40*/  @UP0 ULEA UR12, UP1, UR53, UR12, 0x2 ;  /* 0x0000000c350c0291 */ /* 0x000fc6000f82103f */
[----:B-1----:R-:W0:Y:S01]  /*ec50*/  @P1 LDC R0, c[0x0][0xbec] ;  /* 0x0002fb00ff001b82 */ /* 0x002e220000000800 */
[----:B------:R-:W-:Y:S02]  /*ec60*/  @UP0 ULEA.HI.X UR13, UR53, UR13, UR56, 0x2, UP1 ;  /* 0x0000000d350d0291 */ /* 0x000fe400088f1438 */
[----:B------:R-:W-:Y:S01]  /*ec70*/  UISETP.GT.AND UP1, UPT, UR58, 0x1, UPT ;  /* 0x000000013a00788c */ /* 0x000fe2000bf24270 */
[----:B------:R-:W-:-:S04]  /*ec80*/  VIADD R13, R17, UR49 ;  /* 0x00000031110d7c36 */ /* 0x000fc80008000000 */
[----:B------:R-:W1:Y:S01]  /*ec90*/  @P1 LDC R11, c[0x0][0xbf0] ;  /* 0x0002fc00ff0b1b82 */ /* 0x000e620000000800 */
[----:B------:R-:W-:Y:S01]  /*eca0*/  USEL UR20, UR20, 0x978, UP1 ;  /* 0x0000097814147887 */ /* 0x000fe20008800000 */
[----:B------:R-:W-:Y:S01]  /*ecb0*/  IMAD.U32 R4, RZ, RZ, UR12 ;  /* 0x0000000cff047e24 */ /* 0x000fe2000f8e00ff */
[----:B------:R-:W-:Y:S01]  /*ecc0*/  UISETP.NE.U32.AND UP0, UPT, UR14, URZ, UPT ;  /* 0x0000003f0e00728c */ /* 0x000fe2000bf05070 */
[----:B------:R-:W-:Y:S01]  /*ecd0*/  IMAD.U32 R5, RZ, RZ, UR13 ;  /* 0x0000000dff057e24 */ /* 0x000fe2000f8e00ff */
[----:B------:R-:W-:Y:S02]  /*ece0*/  UMOV UR4, URZ ;  /* 0x0000003f00047c82 */ /* 0x000fe40008000000 */
[----:B------:R-:W-:Y:S02]  /*ecf0*/  UISETP.NE.AND.EX UP0, UPT, UR15, URZ, UPT, UP0 ;  /* 0x0000003f0f00728c */ /* 0x000fe4000bf05300 */
[----:B------:R-:W-:Y:S01]  /*ed00*/  USEL UR9, UR59, URZ, UP1 ;  /* 0x0000003f3b097287 */ /* 0x000fe20008800000 */
[----:B------:R-:W-:Y:S01]  /*ed10*/  IMAD.MOV.U32 R7, RZ, RZ, R13 ;  /* 0x000000ffff077224 */ /* 0x000fe200078e000d */
[----:B------:R-:W-:Y:S01]  /*ed20*/  USEL UR53, UR53, URZ, !UP0 ;  /* 0x0000003f35357287 */ /* 0x000fe2000c000000 */
[----:B------:R3:W5:Y:S01]  /*ed30*/  @P4 LDG.E R9, desc[UR36][R4.64] ;  /* 0x0000002404094981 */ /* 0x000762000c1e1900 */
[----:B------:R-:W-:Y:S01]  /*ed40*/  ULDC.64 UR16, c[0x0][UR20+0x218] ;  /* 0x0000860014107abb */ /* 0x000fe20008000a00 */
[----:B------:R-:W-:Y:S01]  /*ed50*/  ULDC.64 UR18, c[0x0][UR20+0x228] ;  /* 0x00008a0014127abb */ /* 0x000fe20008000a00 */
[----:B------:R-:W-:Y:S01]  /*ed60*/  ULDC.64 UR14, c[0x0][UR20+0x220] ;  /* 0x00008800140e7abb */ /* 0x000fe20008000a00 */
[----:B------:R-:W-:Y:S01]  /*ed70*/  UIMAD.WIDE.U32 UR12, UR16, UR55, URZ ;  /* 0x00000037100c72a5 */ /* 0x000fe2000f8e003f */
[----:B0-----:R-:W-:Y:S01]  /*ed80*/  @P1 IMAD.HI.U32 R0, R13, R0, RZ ;  /* 0x000000000d001227 */ /* 0x001fe200078e00ff */
[----:B------:R-:W-:-:S02]  /*ed90*/  UIMAD.WIDE.U32 UR22, UR18, UR9, URZ ;  /* 0x00000009121672a5 */ /* 0x000fc4000f8e003f */
[----:B------:R-:W-:Y:S02]  /*eda0*/  UIMAD UR16, UR17, UR55, URZ ;  /* 0x00000037111072a4 */ /* 0x000fe4000f8e023f */
[----:B------:R-:W-:Y:S02]  /*edb0*/  UIMAD UR18, UR19, UR9, URZ ;  /* 0x00000009131272a4 */ /* 0x000fe4000f8e023f */
[----:B------:R-:W-:Y:S01]  /*edc0*/  USEL UR56, UR56, URZ, !UP0 ;  /* 0x0000003f38387287 */ /* 0x000fe2000c000000 */
[----:B-1----:R-:W-:Y:S01]  /*edd0*/  @P1 SHF.R.U32.HI R7, RZ, R11, R0 ;  /* 0x0000000bff071219 */ /* 0x002fe20000011600 */
[----:B------:R-:W-:Y:S01]  /*ede0*/  UIMAD UR9, UR15, UR53, URZ ;  /* 0x000000350f0972a4 */ /* 0x000fe2000f8e023f */
[----:B---3--:R-:W-:Y:S01]  /*edf0*/  IMAD.U32 R4, RZ, RZ, UR22 ;  /* 0x00000016ff047e24 */ /* 0x008fe2000f8e00ff */
[----:B------:R-:W-:Y:S01]  /*ee00*/  UIADD3 UR13, UR13, UR16, URZ ;  /* 0x000000100d0d7290 */ /* 0x000fe2000fffe03f */
[----:B------:R-:W-:Y:S01]  /*ee10*/  IMAD.U32 R5, RZ, RZ, UR23 ;  /* 0x00000017ff057e24 */ /* 0x000fe2000f8e00ff */
[----:B------:R-:W-:Y:S01]  /*ee20*/  UIMAD.WIDE.U32 UR16, UR14, UR53, URZ ;  /* 0x000000350e1072a5 */ /* 0x000fe2000f8e003f */
[--C-:B------:R-:W-:Y:S01]  /*ee30*/  IMAD.MOV R11, RZ, RZ, -R7.reuse ;  /* 0x000000ffff0b7224 */ /* 0x100fe200078e0a07 */
[----:B------:R-:W-:Y:S01]  /*ee40*/  UIMAD UR9, UR14, UR56, UR9 ;  /* 0x000000380e0972a4 */ /* 0x000fe2000f8e0209 */
[----:B------:R-:W-:Y:S01]  /*ee50*/  SHF.R.S32.HI R5, RZ, 0x1f, R7 ;  /* 0x0000001fff057819 */ /* 0x000fe20000011407 */
[----:B------:R-:W-:Y:S01]  /*ee60*/  UIADD3 UR18, UR23, UR18, URZ ;  /* 0x0000001217127290 */ /* 0x000fe2000fffe03f */
[----:B------:R-:W-:Y:S01]  /*ee70*/  IMAD R11, R2, R11, R13 ;  /* 0x0000000b020b7224 */ /* 0x000fe200078e020d */
[----:B------:R-:W-:-:S04]  /*ee80*/  UIADD3 UR9, UR17, UR9, URZ ;  /* 0x0000000911097290 */ /* 0x000fc8000fffe03f */
[----:B------:R-:W-:Y:S01]  /*ee90*/  IMAD.U32 R6, RZ, RZ, UR18 ;  /* 0x00000012ff067e24 */ /* 0x000fe2000f8e00ff */
        /* <DEDUP_REMOVED lines=22> */
.L_x_6383:
[----:B------:R-:W2:Y:S01]  /*f000*/  LDL R0, [R1+0x24] ;  /* 0x0000240001007983 */ /* 0x000ea20000100800 */
[----:B------:R-:W-:Y:S02]  /*f010*/  LOP3.LUT P0, RZ, R229, 0x3, RZ, 0xc0, !PT ;  /* 0x00000003e5ff7812 */ /* 0x000fe4000780c0ff */
[----:B------:R-:W-:Y:S01]  /*f020*/  PLOP3.LUT P3, PT, PT, PT, UP1, 0x80, 0x0 ;  /* 0x000000000000781c */ /* 0x000fe20003f6f018 */
[----:B------:R-:W-:Y:S04]  /*f030*/  SHFL.IDX PT, R4, R8, RZ, 0x1c1f ;  /* 0x001c1fff08047589 */ /* 0x000fe800000e0000 */
[----:B------:R-:W0:Y:S04]  /*f040*/  SHFL.IDX PT, R5, R10, RZ, 0x1c1f ;  /* 0x001c1fff0a057589 */ /* 0x000e2800000e0000 */
[----:B------:R-:W-:Y:S04]  /*f050*/  SHFL.IDX PT, R6, R8, 0x1, 0x1c1f ;  /* 0x003c1f0008067f89 */ /* 0x000fe800000e0000 */
[----:B------:R-:W1:Y:S01]  /*f060*/  SHFL.IDX PT, R7, R10, 0x1, 0x1c1f ;  /* 0x003c1f000a077f89 */ /* 0x000e6200000e0000 */
[----:B--2---:R-:W-:-:S02]  /*f070*/  VIADD R11, R0, UR49 ;  /* 0x00000031000b7c36 */ /* 0x004fc40008000000 */
[----:B-----5:R-:W-:Y:S02]  /*f080*/  IMAD R0, R9, R2, RZ ;  /* 0x0000000209007224 */ /* 0x020fe400078e02ff */
        /* <DEDUP_REMOVED lines=14> */
[----:B------:R-:W0:Y:S02]  /*f170*/  @P1 LDC R61, c[0x0][0xbf0] ;  /* 0x0002fc00ff3d1b82 */ /* 0x000e240000000800 */
[C---:B------:R-:W-:Y:S01]  /*f180*/  IADD3 R33, P2, R4.reuse, 0x5000, RZ ;  /* 0x0000500004217810 */ /* 0x040fe20007f5e0ff */
[----:B------:R-:W-:Y:S01]  /*f190*/  UIMAD UR9, UR14, UR12, URZ ;  /* 0x0000000c0e0972a4 */ /* 0x000fe2000f8e023f */
[C---:B------:R-:W-:Y:S02]  /*f1a0*/  IADD3 R9, P4, R4.reuse, 0x1000, RZ ;  /* 0x0000100004097810 */ /* 0x040fe40007f9e0ff */
[----:B------:R-:W-:Y:S01]  /*f1b0*/  LOP3.LUT R32, R33, 0x380, RZ, 0xc0, !PT ;  /* 0x0000038021207812 */ /* 0x000fe200078ec0ff */
[----:B------:R-:W-:Y:S01]  /*f1c0*/  UIMAD.WIDE.U32 UR10, UR4, UR12, URZ ;  /* 0x0000000c040a72a5 */ /* 0x000fe2000f8e003f */
[----:B------:R-:W-:Y:S02]  /*f1d0*/  IADD3 R13, P3, R4, 0x2000, RZ ;  /* 0x00002000040d7810 */ /* 0x000fe40007f7e0ff */
[----:B------:R-:W-:Y:S01]  /*f1e0*/  SHF.R.U64 R32, R32, 0x3, RZ ;  /* 0x0000000320207819 */ /* 0x000fe200000012ff */
[----:B------:R-:W-:Y:S01]  /*f1f0*/  UIMAD UR9, UR4, UR13, UR9 ;  /* 0x0000000d040972a4 */ /* 0x000fe2000f8e0209 */
[----:B------:R-:W-:-:S02]  /*f200*/  IADD3 R25, P6, R4, 0x3000, RZ ;  /* 0x0000300004197810 */ /* 0x000fc40007fde0ff */
[----:B------:R-:W-:Y:S01]  /*f210*/  LOP3.LUT R32, R32, R33, RZ, 0x3c, !PT ;  /* 0x0000002120207212 */ /* 0x000fe200078e3cff */
[--C-:B------:R-:W-:Y:S01]  /*f220*/  IMAD.X R33, RZ, RZ, R5.reuse, P2 ;  /* 0x000000ffff217224 */ /* 0x100fe200010e0605 */
[C---:B------:R-:W-:Y:S02]  /*f230*/  IADD3 R6, P2, R4.reuse, 0xb000, RZ ;  /* 0x0000b00004067810 */ /* 0x040fe40007f5e0ff */
[----:B------:R-:W-:Y:S01]  /*f240*/  IADD3 R29, P5, R4, 0x4000, RZ ;  /* 0x00004000041d7810 */ /* 0x000fe20007fbe0ff */
[----:B------:R-:W-:Y:S01]  /*f250*/  ULDC.64 UR12, c[0x0][0xae8] ;  /* 0x0002ba00000c7ab9 */ /* 0x000fe20000000a00 */
[----:B------:R-:W-:Y:S01]  /*f260*/  LOP3.LUT R3, R6, 0x380, RZ, 0xc0, !PT ;  /* 0x0000038006037812 */ /* 0x000fe200078ec0ff */
[----:B------:R-:W-:Y:S01]  /*f270*/  UIADD3 UR11, UR11, UR9, URZ ;  /* 0x000000090b0b7290 */ /* 0x000fe2000fffe03f */
[----:B------:R-:W-:Y:S02]  /*f280*/  LOP3.LUT R8, R9, 0x380, RZ, 0xc0, !PT ;  /* 0x0000038009087812 */ /* 0x000fe400078ec0ff */
[----:B------:R-:W-:Y:S01]  /*f290*/  LOP3.LUT R12, R13, 0x380, RZ, 0xc0, !PT ;  /* 0x000003800d0c7812 */ /* 0x000fe200078ec0ff */
[----:B------:R-:W-:Y:S01]  /*f2a0*/  USHF.R.S32.HI UR4, URZ, 0x1f, UR53 ;  /* 0x0000001f3f047899 */ /* 0x000fe20008011435 */
[----:B------:R-:W-:Y:S01]  /*f2b0*/  SHF.R.U64 R3, R3, 0x3, RZ ;  /* 0x0000000303037819 */ /* 0x000fe200000012ff */
[----:B------:R-:W-:Y:S01]  /*f2c0*/  IMAD.X R53, RZ, RZ, R5, P2 ;  /* 0x000000ffff357224 */ /* 0x000fe200010e0605 */
[----:B------:R-:W-:Y:S01]  /*f2d0*/  LOP3.LUT R24, R25, 0x380, RZ, 0xc0, !PT ;  /* 0x0000038019187812 */ /* 0x000fe200078ec0ff */
[----:B------:R-:W5:Y:S01]  /*f2e0*/  LD.E.128 R32, desc[UR36][R32.64] ;  /* 0x0000002420207980 */ /* 0x000f62000c101d00 */
[----:B------:R-:W-:-:S02]  /*f2f0*/  LOP3.LUT R28, R29, 0x380, RZ, 0xc0, !PT ;  /* 0x000003801d1c7812 */ /* 0x000fc400078ec0ff */
[----:B------:R-:W-:Y:S01]  /*f300*/  LOP3.LUT R52, R3, R6, RZ, 0x3c, !PT ;  /* 0x0000000603347212 */ /* 0x000fe200078e3cff */
[----:B------:R-:W-:Y:S01]  /*f310*/  IMAD R3, R18, 0x20, R228 ;  /* 0x0000002012037824 */ /* 0x000fe200078e02e4 */
[----:B------:R-:W-:Y:S01]  /*f320*/  SHF.R.U64 R8, R8, 0x3, RZ ;  /* 0x0000000308087819 */ /* 0x000fe200000012ff */
[----:B------:R-:W-:Y:S01]  /*f330*/  UIMAD.WIDE.U32 UR10, UR55, UR12, UR10 ;  /* 0x0000000c370a72a5 */ /* 0x000fe2000f8e000a */
[----:B------:R-:W-:Y:S02]  /*f340*/  SHF.R.U64 R12, R12, 0x3, RZ ;  /* 0x000000030c0c7819 */ /* 0x000fe400000012ff */
[----:B------:R-:W-:Y:S02]  /*f350*/  SHF.R.U64 R24, R24, 0x3, RZ ;  /* 0x0000000318187819 */ /* 0x000fe400000012ff */
[----:B------:R-:W-:Y:S01]  /*f360*/  SHF.R.U64 R28, R28, 0x3, RZ ;  /* 0x000000031c1c7819 */ /* 0x000fe200000012ff */
[----:B------:R-:W-:Y:S01]  /*f370*/  VIADD R62, R3, UR49 ;  /* 0x00000031033e7c36 */ /* 0x000fe20008000000 */
        /* <DEDUP_REMOVED lines=8> */
[----:B------:R-:W-:Y:S01]  /*f400*/  UIMAD UR11, UR55, UR13, UR11 ;  /* 0x0000000d370b72a4 */ /* 0x000fe2000f8e020b */
[----:B------:R-:W-:Y:S01]  /*f410*/  IADD3 R37, P0, R4, 0x6000, RZ ;  /* 0x0000600004257810 */ /* 0x000fe20007f1e0ff */
[----:B-1----:R-:W-:Y:S01]  /*f420*/  @P1 IMAD.HI.U32 R20, R62, R21, RZ ;  /* 0x000000153e141227 */ /* 0x002fe200078e00ff */
[C---:B------:R-:W-:Y:S01]  /*f430*/  IADD3 R41, P4, R4.reuse, 0x7000, RZ ;  /* 0x0000700004297810 */ /* 0x040fe20007f9e0ff */
[----:B------:R-:W-:Y:S01]  /*f440*/  ULDC.64 UR12, c[0x0][0xaf0] ;  /* 0x0002bc00000c7ab9 */ /* 0x000fe20000000a00 */
[C---:B------:R-:W-:Y:S01]  /*f450*/  IADD3 R57, P3, R4.reuse, 0x8000, RZ ;  /* 0x0000800004397810 */ /* 0x040fe20007f7e0ff */
[----:B------:R-:W-:Y:S01]  /*f460*/  IMAD.MOV.U32 R3, RZ, RZ, R62 ;  /* 0x000000ffff037224 */ /* 0x000fe200078e003e */
[C---:B------:R-:W-:Y:S01]  /*f470*/  IADD3 R45, P6, R4.reuse, 0x9000, RZ ;  /* 0x00009000042d7810 */ /* 0x040fe20007fde0ff */
[----:B------:R-:W5:Y:S01]  /*f480*/  LD.E.128 R8, desc[UR36][R8.64] ;  /* 0x0000002408087980 */ /* 0x000f62000c101d00 */
        /* <DEDUP_REMOVED lines=8> */
[----:B------:R-:W-:Y:S01]  /*f510*/  LOP3.LUT R48, R49, 0x380, RZ, 0xc0, !PT ;  /* 0x0000038031307812 */ /* 0x000fe200078ec0ff */
[----:B------:R-:W-:Y:S01]  /*f520*/  UIMAD UR4, UR53, UR13, UR4 ;  /* 0x0000000d350472a4 */ /* 0x000fe2000f8e0204 */
[----:B------:R-:W-:Y:S01]  /*f530*/  LOP3.LUT R7, R4, 0x380, RZ, 0xc0, !PT ;  /* 0x0000038004077812 */ /* 0x000fe200078ec0ff */
[----:B------:R-:W-:Y:S01]  /*f540*/  UIMAD.WIDE.U32 UR10, UR53, UR12, UR10 ;  /* 0x0000000c350a72a5 */ /* 0x000fe2000f8e000a */
[----:B0-----:R-:W-:Y:S01]  /*f550*/  @P1 SHF.R.U32.HI R3, RZ, R61, R20 ;  /* 0x0000003dff031219 */ /* 0x001fe20000011614 */
        /* <DEDUP_REMOVED lines=8> */
[----:B------:R-:W-:Y:S01]  /*f5e0*/  SHF.R.U64 R7, R7, 0x3, RZ ;  /* 0x0000000307077819 */ /* 0x000fe200000012ff */
[----:B------:R-:W-:Y:S01]  /*f5f0*/  ULDC.64 UR12, c[0x0][0xae0] ;  /* 0x0002b800000c7ab9 */ /* 0x000fe20000000a00 */
        /* <DEDUP_REMOVED lines=13> */
[----:B------:R-:W-:Y:S01]  /*f6d0*/  IMAD.U32 R21, RZ, RZ, UR11 ;  /* 0x0000000bff157e24 */ /* 0x000fe2000f8e00ff */
[----:B------:R-:W5:Y:S01]  /*f6e0*/  LD.E.128 R36, desc[UR36][R36.64] ;  /* 0x0000002424247980 */ /* 0x000f62000c101d00 */
[----:B------:R-:W-:-:S02]  /*f6f0*/  IMAD R60, R60, UR12, RZ ;  /* 0x0000000c3c3c7c24 */ /* 0x000fc4000f8e02ff */
[----:B------:R-:W-:Y:S01]  /*f700*/  IMAD.U32 R20, RZ, RZ, UR10 ;  /* 0x0000000aff147e24 */ /* 0x000fe2000f8e00ff */
[----:B------:R-:W5:Y:S01]  /*f710*/  LD.E.128 R4, desc[UR36][R4.64] ;  /* 0x0000002404047980 */ /* 0x000f62000c101d00 */
[----:B------:R-:W-:Y:S01]  /*f720*/  IMAD.U32 R21, RZ, RZ, UR4 ;  /* 0x00000004ff157e24 */ /* 0x000fe2000f8e00ff */
[----:B------:R-:W-:Y:S01]  /*f730*/  ULDC.64 UR10, c[0x0][0xad8] ;  /* 0x0002b600000a7ab9 */ /* 0x000fe20000000a00 */
[----:B------:R-:W-:Y:S01]  /*f740*/  IMAD R61, R2, R61, R62 ;  /* 0x0000003d023d7224 */ /* 0x000fe200078e023e */
[----:B------:R-:W5:Y:S01]  /*f750*/  LD.E.128 R40, desc[UR36][R40.64] ;  /* 0x0000002428287980 */ /* 0x000f62000c101d00 */
[C---:B------:R-:W-:Y:S02]  /*f760*/  IMAD R63, R3.reuse, UR13, R60 ;  /* 0x0000000d033f7c24 */ /* 0x040fe4000f8e023c */
[----:B------:R-:W-:Y:S01]  /*f770*/  IMAD.WIDE.U32 R2, R3, UR12, R20 ;  /* 0x0000000c03027c25 */ /* 0x000fe2000f8e0014 */
[----:B------:R-:W5:Y:S01]  /*f780*/  LD.E.128 R56, desc[UR36][R56.64] ;  /* 0x0000002438387980 */ /* 0x000f62000c101d00 */
[----:B------:R-:W-:-:S03]  /*f790*/  SHF.R.S32.HI R20, RZ, 0x1f, R61 ;  /* 0x0000001fff147819 */ /* 0x000fc6000001143d */
        /* <DEDUP_REMOVED lines=21> */
[----:B------:R-:W-:Y:S01]  /*f8f0*/  VIADD R21, R65, 0x20 ;  /* 0x0000002041157836 */ /* 0x000fe20000000000 */
[-C--:B------:R-:W-:Y:S01]  /*f900*/  ISETP.GE.AND P1, PT, R61, R0.reuse, PT ;  /* 0x000000003d00720c */ /* 0x080fe20003f26270 */
[C---:B------:R-:W-:Y:S02]  /*f910*/  VIADD R64, R67.reuse, 0x80 ;  /* 0x0000008043407836 */ /* 0x040fe40000000000 */
[----:B------:R-:W-:Y:S01]  /*f920*/  VIADD R69, R67, 0x40 ;  /* 0x0000004043457836 */ /* 0x000fe20000000000 */
[----:B0-----:R-:W-:Y:S01]  /*f930*/  SYNCS.ARRIVE.TRANS64.RED.A1T0 RZ, [UR8], RZ ;  /* 0x000000ffffff79a7 */ /* 0x001fe20008100408 */
[----:B------:R0:W1:Y:S01]  /*f940*/  SHFL.IDX PT, R60, R62, RZ, 0x181f ;  /* 0x00181fff3e3c7589 */ /* 0x00006200000e0000 */
[----:B------:R-:W-:Y:S03]  /*f950*/  BSSY B1, `(.L_x_6385) ;  /* 0x0000014000017945 */ /* 0x000fe60003800000 */
        /* <DEDUP_REMOVED lines=11> */
[-C--:B------:R-:W-:Y:S02]  /*fa10*/  @!P3 LEA R20, P5, R69, R60.reuse, 0x1 ;  /* 0x0000003c4514b211 */ /* 0x080fe400078a08ff */
[-C--:B--2---:R-:W-:Y:S02]  /*fa20*/  @!P4 LEA.HI.X R3, R67, R61.reuse, R68, 0x1, P6 ;  /* 0x0000003d4303c211 */ /* 0x084fe400030f0c44 */
[C---:B------:R-:W-:Y:S02]  /*fa30*/  @!P2 LEA R60, P6, R64.reuse, R60, 0x1 ;  /* 0x0000003c403ca211 */ /* 0x040fe400078c08ff */
[-C--:B------:R-:W-:Y:S01]  /*fa40*/  @!P3 LEA.HI.X R21, R69, R61.reuse, R70, 0x1, P5 ;  /* 0x0000003d4515b211 */ /* 0x080fe200028f0c46 */
[----:B-----5:R0:W-:Y:S01]  /*fa50*/  @!P4 ST.E.128 desc[UR36][R2.64], R4 ;  /* 0x000000040200c985 */ /* 0x0201e2000c101d24 */
[----:B------:R-:W-:-:S03]  /*fa60*/  @!P2 LEA.HI.X R61, R64, R61, R66, 0x1, P6 ;  /* 0x0000003d403da211 */ /* 0x000fc600030f0c42 */
[----:B------:R0:W-:Y:S04]  /*fa70*/  @!P3 ST.E.128 desc[UR36][R20.64], R28 ;  /* 0x0000001c1400b985 */ /* 0x0001e8000c101d24 */
[----:B------:R0:W-:Y:S02]  /*fa80*/  @!P2 ST.E.128 desc[UR36][R60.64], R56 ;  /* 0x000000383c00a985 */ /* 0x0001e4000c101d24 */
.L_x_6386:
[----:B------:R-:W-:Y:S05]  /*fa90*/  BSYNC B1 ;  /* 0x0000000000017941 */ /* 0x000fea0003800000 */
.L_x_6385:
        /* <DEDUP_REMOVED lines=10> */
[C---:B------:R-:W-:Y:S02]  /*fb40*/  @!P6 LEA R6, P3, R64.reuse, R6, 0x1 ;  /* 0x000000064006e211 */ /* 0x040fe400078608ff */
[-C--:B---3--:R-:W-:Y:S02]  /*fb50*/  @!P4 LEA.HI.X R3, R67, R7.reuse, R68, 0x1, P0 ;  /* 0x000000074303c211 */ /* 0x088fe400000f0c44 */
[-C--:B------:R-:W-:Y:S02]  /*fb60*/  @!P5 LEA.HI.X R5, R69, R7.reuse, R70, 0x1, P2 ;  /* 0x000000074505d211 */ /* 0x080fe400010f0c46 */
[----:B------:R-:W-:Y:S01]  /*fb70*/  @!P6 LEA.HI.X R7, R64, R7, R66, 0x1, P3 ;  /* 0x000000074007e211 */ /* 0x000fe200018f0c42 */
[----:B------:R3:W-:Y:S04]  /*fb80*/  @!P4 ST.E.128 desc[UR36][R2.64], R8 ;  /* 0x000000080200c985 */ /* 0x0007e8000c101d24 */
[----:B------:R3:W-:Y:S04]  /*fb90*/  @!P5 ST.E.128 desc[UR36][R4.64], R32 ;  /* 0x000000200400d985 */ /* 0x0007e8000c101d24 */
[----:B------:R3:W-:Y:S02]  /*fba0*/  @!P6 ST.E.128 desc[UR36][R6.64], R44 ;  /* 0x0000002c0600e985 */ /* 0x0007e4000c101d24 */
.L_x_6388:
[----:B------:R-:W-:Y:S05]  /*fbb0*/  BSYNC B1 ;  /* 0x0000000000017941 */ /* 0x000fea0003800000 */
.L_x_6387:
        /* <DEDUP_REMOVED lines=11> */
[-C--:B0-----:R-:W-:Y:S02]  /*fc70*/  @!P3 LEA.HI.X R3, R67, R7.reuse, R68, 0x1, P0 ;  /* 0x000000074303b211 */ /* 0x081fe400000f0c44 */
[-C--:B------:R-:W-:Y:S02]  /*fc80*/  @!P4 LEA.HI.X R5, R69, R7.reuse, R70, 0x1, P1 ;  /* 0x000000074505c211 */ /* 0x080fe400008f0c46 */
[----:B------:R-:W-:Y:S01]  /*fc90*/  @!P5 LEA.HI.X R7, R64, R7, R66, 0x1, P2 ;  /* 0x000000074007d211 */ /* 0x000fe200010f0c42 */
[----:B------:R0:W-:Y:S04]  /*fca0*/  @!P3 ST.E.128 desc[UR36][R2.64], R12 ;  /* 0x0000000c0200b985 */ /* 0x0001e8000c101d24 */
[----:B------:R0:W-:Y:S04]  /*fcb0*/  @!P4 ST.E.128 desc[UR36][R4.64], R36 ;  /* 0x000000240400c985 */ /* 0x0001e8000c101d24 */
[----:B------:R0:W-:Y:S02]  /*fcc0*/  @!P5 ST.E.128 desc[UR36][R6.64], R48 ;  /* 0x000000300600d985 */ /* 0x0001e4000c101d24 */
.L_x_6390:
[----:B------:R-:W-:Y:S05]  /*fcd0*/  BSYNC B1 ;  /* 0x0000000000017941 */ /* 0x000fea0003800000 */
.L_x_6389:
        /* <DEDUP_REMOVED lines=20> */
.L_x_6384:
        /* <DEDUP_REMOVED lines=25> */
[----:B------:R-:W-:Y:S01]  /*ffb0*/  UIMAD.WIDE.U32 UR10, UR53, UR12, UR10 ;  /* 0x0000000c350a72a5 */ /* 0x000fe2000f8e000a */
[----:B------:R-:W-:Y:S01]  /*ffc0*/  SYNCS.ARRIVE.TRANS64.RED.A1T0 RZ, [UR8], RZ ;  /* 0x000000ffffff79a7 */ /* 0x000fe20008100408 */
[----:B------:R-:W-:Y:S01]  /*ffd0*/  UIMAD UR4, UR53, UR13, UR4 ;  /* 0x0000000d350472a4 */ /* 0x000fe2000f8e0204 */
[----:B------:R-:W-:Y:S02]  /*ffe0*/  SHF.R.S32.HI R27, RZ, 0x1f, R226 ;  /* 0x0000001fff1b7819 */ /* 0x000fe400000114e2 */
[----:B------:R-:W-:Y:S01]  /*fff0*/  ULDC.64 UR12, c[0x0][0xb48] ;  /* 0x0002d200000c7ab9 */ /* 0x000fe20000000a00 */
[----:B------:R-:W-:Y:S01]  /*10000*/  UIADD3 UR11, UR11, UR4, URZ ;  /* 0x000000040b0b7290 */ /* 0x000fe2000fffe03f */
[----:B0-----:R-:W-:-:S02]  /*10010*/  @P1 SHF.R.U32.HI R5, RZ, R3, R0 ;  /* 0x00000003ff051219 */ /* 0x001fc40000011600 */
[----:B------:R-:W-:Y:S01]  /*10020*/  SHF.R.S32.HI R34, RZ, 0x1f, R227 ;  /* 0x0000001fff227819 */ /* 0x000fe200000114e3 */
[----:B------:R-:W-:Y:S01]  /*10030*/  UIMAD.WIDE.U32 UR10, UR59, UR12, UR10 ;  /* 0x0000000c3b0a72a5 */ /* 0x000fe2000f8e000a */
[--C-:B------:R-:W-:Y:S01]  /*10040*/  SHF.R.S32.HI R0, RZ, 0x1f, R5.reuse ;  /* 0x0000001fff007819 */ /* 0x100fe20000011405 */
[----:B------:R-:W-:Y:S02]  /*10050*/  IMAD.MOV R7, RZ, RZ, -R5 ;  /* 0x000000ffff077224 */ /* 0x000fe400078e0a05 */
[----:B------:R-:W-:Y:S02]  /*10060*/  UIMAD UR59, UR59, UR13, UR11 ;  /* 0x0000000d3b3b72a4 */ /* 0x000fe4000f8e020b */
[----:B------:R-:W-:Y:S01]  /*10070*/  IMAD R7, R2, R7, R13 ;  /* 0x0000000702077224 */ /* 0x000fe200078e020d */
[----:B------:R-:W-:Y:S01]  /*10080*/  ULDC.64 UR12, c[0x0][0xb30] ;  /* 0x0002cc00000c7ab9 */ /* 0x000fe20000000a00 */
[----:B------:R-:W-:Y:S02]  /*10090*/  IMAD.U32 R3, RZ, RZ, UR11 ;  /* 0x0000000bff037e24 */ /* 0x000fe4000f8e00ff */
[----:B------:R-:W-:-:S02]  /*100a0*/  IMAD R0, R0, UR12, RZ ;  /* 0x0000000c00007c24 */ /* 0x000fc4000f8e02ff */
        /* <DEDUP_REMOVED lines=20> */
[C---:B------:R-:W-:Y:S01]  /*101f0*/  VIADD R13, R16.reuse, 0x28 ;  /* 0x00000028100d7836 */ /* 0x040fe20000000000 */
[----:B------:R-:W-:Y:S01]  /*10200*/  ISETP.GE.AND P3, PT, R227, UR4, PT ;  /* 0x00000004e3007c0c */ /* 0x000fe2000bf66270 */
[----:B------:R-:W-:Y:S01]  /*10210*/  VIADD R15, R16, 0x30 ;  /* 0x00000030100f7836 */ /* 0x000fe20000000000 */
[----:B------:R-:W-:Y:S01]  /*10220*/  ISETP.GE.AND P5, PT, R226, UR4, PT ;  /* 0x00000004e2007c0c */ /* 0x000fe2000bfa6270 */
[C---:B------:R-:W-:Y:S01]  /*10230*/  VIADD R21, R16.reuse, 0x38 ;  /* 0x0000003810157836 */ /* 0x040fe20000000000 */
[----:B------:R-:W-:Y:S01]  /*10240*/  ISETP.GE.AND P4, PT, R13, UR4, PT ;  /* 0x000000040d007c0c */ /* 0x000fe2000bf86270 */
[----:B------:R-:W-:Y:S01]  /*10250*/  VIADD R25, R16, 0x48 ;  /* 0x0000004810197836 */ /* 0x000fe20000000000 */
[----:B------:R-:W-:-:S02]  /*10260*/  SHF.R.S32.HI R12, RZ, 0x1f, R11 ;  /* 0x0000001fff0c7819 */ /* 0x000fc4000001140b */
[----:B------:R-:W-:-:S03]  /*10270*/  SHF.R.S32.HI R14, RZ, 0x1f, R15 ;  /* 0x0000001fff0e7819 */ /* 0x000fc6000001140f */
[----:B-12---:R-:W-:Y:S02]  /*10280*/  @!P1 IMAD.WIDE R4, R16, 0x4, R2 ;  /* 0x0000000410049825 */ /* 0x006fe400078e0202 */
[CC--:B------:R-:W-:Y:S02]  /*10290*/  @!P3 LEA R6, P2, R227.reuse, R2.reuse, 0x2 ;  /* 0x00000002e306b211 */ /* 0x0c0fe400078410ff */
[----:B------:R-:W-:Y:S01]  /*102a0*/  @!P5 LEA R8, P6, R226, R2, 0x2 ;  /* 0x00000002e208d211 */ /* 0x000fe200078c10ff */
[----:B------:R1:W-:Y:S01]  /*102b0*/  @!P1 ST.E.64 desc[UR36][R4.64], R134 ;  /* 0x0000008604009985 */ /* 0x0003e2000c101b24 */
[----:B------:R-:W-:Y:S02]  /*102c0*/  @!P3 LEA.HI.X R7, R227, R3, R34, 0x2, P2 ;  /* 0x00000003e307b211 */ /* 0x000fe400010f1422 */
[----:B------:R-:W-:Y:S02]  /*102d0*/  ISETP.GE.AND P2, PT, R22, UR4, PT ;  /* 0x0000000416007c0c */ /* 0x000fe4000bf46270 */
[----:B------:R-:W-:Y:S01]  /*102e0*/  ISETP.GE.AND P1, PT, R11, UR4, PT ;  /* 0x000000040b007c0c */ /* 0x000fe2000bf26270 */
[----:B------:R2:W-:Y:S01]  /*102f0*/  @!P3 ST.E.64 desc[UR36][R6.64], R132 ;  /* 0x000000840600b985 */ /* 0x0005e2000c101b24 */
[----:B------:R-:W-:-:S02]  /*10300*/  ISETP.GE.AND P3, PT, R15, UR4, PT ;  /* 0x000000040f007c0c */ /* 0x000fc4000bf66270 */
[----:B------:R-:W-:-:S05]  /*10310*/  @!P5 LEA.HI.X R9, R226, R3, R27, 0x2, P6 ;  /* 0x00000003e209d211 */ /* 0x000fca00030f141b */
[----:B------:R3:W-:Y:S01]  /*10320*/  @!P5 ST.E.64 desc[UR36][R8.64], R126 ;  /* 0x0000007e0800d985 */ /* 0x0007e2000c101b24 */
[----:B-1----:R-:W-:Y:S02]  /*10330*/  SHF.R.S32.HI R5, RZ, 0x1f, R22 ;  /* 0x0000001fff057819 */ /* 0x002fe40000011416 */
[CC--:B------:R-:W-:Y:S02]  /*10340*/  @!P2 LEA R4, P5, R22.reuse, R2.reuse, 0x2 ;  /* 0x000000021604a211 */ /* 0x0c0fe400078a10ff */
[CC--:B------:R-:W-:Y:S02]  /*10350*/  @!P1 LEA R10, P6, R11.reuse, R2.reuse, 0x2 ;  /* 0x000000020b0a9211 */ /* 0x0c0fe400078c10ff */
[-C--:B------:R-:W-:Y:S02]  /*10360*/  @!P2 LEA.HI.X R5, R22, R3.reuse, R5, 0x2, P5 ;  /* 0x000000031605a211 */ /* 0x080fe400028f1405 */
[----:B------:R-:W-:Y:S02]  /*10370*/  @!P1 LEA.HI.X R11, R11, R3, R12, 0x2, P6 ;  /* 0x000000030b0b9211 */ /* 0x000fe400030f140c */
[----:B--2---:R-:W-:Y:S01]  /*10380*/  SHF.R.S32.HI R7, RZ, 0x1f, R13 ;  /* 0x0000001fff077819 */ /* 0x004fe2000001140d */
[----:B------:R1:W-:Y:S01]  /*10390*/  @!P2 ST.E.64 desc[UR36][R4.64], R124 ;  /* 0x0000007c0400a985 */ /* 0x0003e2000c101b24 */
[----:B------:R-:W-:-:S02]  /*103a0*/  @!P4 LEA R6, P5, R13, R2, 0x2 ;  /* 0x000000020d06c211 */ /* 0x000fc400078a10ff */
[----:B------:R-:W-:Y:S01]  /*103b0*/  @!P3 LEA R12, P6, R15, R2, 0x2 ;  /* 0x000000020f0cb211 */ /* 0x000fe200078c10ff */
[----:B------:R2:W-:Y:S01]  /*103c0*/  @!P1 ST.E.64 desc[UR36][R10.64], R118 ;  /* 0x000000760a009985 */ /* 0x0005e2000c101b24 */
[-C--:B------:R-:W-:Y:S02]  /*103d0*/  @!P4 LEA.HI.X R7, R13, R3.reuse, R7, 0x2, P5 ;  /* 0x000000030d07c211 */ /* 0x080fe400028f1407 */
[----:B------:R-:W-:Y:S01]  /*103e0*/  @!P3 LEA.HI.X R13, R15, R3, R14, 0x2, P6 ;  /* 0x000000030f0db211 */ /* 0x000fe200030f140e */
[----:B------:R-:W-:Y:S01]  /*103f0*/  VIADD R15, R16, 0x40 ;  /* 0x00000040100f7836 */ /* 0x000fe20000000000 */
[----:B------:R-:W-:Y:S01]  /*10400*/  ISETP.GE.AND P5, PT, R21, UR4, PT ;  /* 0x0000000415007c0c */ /* 0x000fe2000bfa6270 */
[----:B------:R4:W-:Y:S01]  /*10410*/  @!P4 ST.E.64 desc[UR36][R6.64], R116 ;  /* 0x000000740600c985 */ /* 0x0009e2000c101b24 */
[----:B------:R-:W-:Y:S02]  /*10420*/  ISETP.GE.AND P1, PT, R25, UR4, PT ;  /* 0x0000000419007c0c */ /* 0x000fe4000bf26270 */
[----:B------:R-:W-:Y:S01]  /*10430*/  ISETP.GE.AND P2, PT, R15, UR4, PT ;  /* 0x000000040f007c0c */ /* 0x000fe2000bf46270 */
[----:B------:R5:W-:Y:S01]  /*10440*/  @!P3 ST.E.64 desc[UR36][R12.64], R110 ;  /* 0x0000006e0c00b985 */ /* 0x000be2000c101b24 */
[----:B---3--:R-:W-:-:S02]  /*10450*/  SHF.R.S32.HI R9, RZ, 0x1f, R21 ;  /* 0x0000001fff097819 */ /* 0x008fc40000011415 */
[----:B-1----:R-:W-:Y:S02]  /*10460*/  SHF.R.S32.HI R5, RZ, 0x1f, R15 ;  /* 0x0000001fff057819 */ /* 0x002fe4000001140f */
[----:B------:R-:W-:-:S03]  /*10470*/  SHF.R.S32.HI R14, RZ, 0x1f, R25 ;  /* 0x0000001fff0e7819 */ /* 0x000fc60000011419 */
[----:B------:R-:W-:-:S04]  /*10480*/  @!P5 LEA R8, P6, R21, R2, 0x2 ;  /* 0x000000021508d211 */ /* 0x000fc800078c10ff */
[-C--:B------:R-:W-:Y:S01]  /*10490*/  @!P5 LEA.HI.X R9, R21, R3.reuse, R9, 0x2, P6 ;  /* 0x000000031509d211 */ /* 0x080fe200030f1409 */
[C---:B------:R-:W-:Y:S01]  /*104a0*/  VIADD R21, R16.reuse, 0x50 ;  /* 0x0000005010157836 */ /* 0x040fe20000000000 */
[-C--:B------:R-:W-:Y:S02]  /*104b0*/  @!P2 LEA R4, P4, R15, R2.reuse, 0x2 ;  /* 0x000000020f04a211 */ /* 0x080fe400078810ff */
[----:B--2---:R-:W-:Y:S01]  /*104c0*/  @!P1 LEA R10, P6, R25, R2, 0x2 ;  /* 0x00000002190a9211 */ /* 0x004fe200078c10ff */
        /* <DEDUP_REMOVED lines=11> */
[----:B-----5:R-:W-:Y:S02]  /*10580*/  SHF.R.S32.HI R13, RZ, 0x1f, R15 ;  /* 0x0000001fff0d7819 */ /* 0x020fe4000001140f */
        /* <DEDUP_REMOVED lines=13> */
[----:B------:R-:W-:Y:S01]  /*10660*/  @!P5 ST.E.64 desc[UR36][R12.64], R92 ;  /* 0x0000005c0c00d985 */ /* 0x000fe2000c101b24 */
[----:B--2---:R-:W-:-:S02]  /*10670*/  SHF.R.S32.HI R5, RZ, 0x1f, R21 ;  /* 0x0000001fff057819 */ /* 0x004fc40000011415 */
[----:B------:R-:W-:Y:S01]  /*10680*/  ISETP.GE.AND P4, PT, R25, UR4, PT ;  /* 0x0000000419007c0c */ /* 0x000fe2000bf86270 */
[----:B------:R2:W-:Y:S01]  /*10690*/  @!P3 ST.E.64 desc[UR36][R8.64], R86 ;  /* 0x000000560800b985 */ /* 0x0005e2000c101b24 */
[----:B------:R-:W-:Y:S02]  /*106a0*/  ISETP.GE.AND P5, PT, R19, UR4, PT ;  /* 0x0000000413007c0c */ /* 0x000fe4000bfa6270 */
[----:B------:R-:W-:Y:S02]  /*106b0*/  SHF.R.S32.HI R20, RZ, 0x1f, R15 ;  /* 0x0000001fff147819 */ /* 0x000fe4000001140f */
[----:B------:R-:W-:Y:S02]  /*106c0*/  @!P2 LEA R4, P6, R21, R2, 0x2 ;  /* 0x000000021504a211 */ /* 0x000fe400078c10ff */
[----:B------:R-:W-:Y:S02]  /*106d0*/  ISETP.GE.AND P3, PT, R225, UR4, PT ;  /* 0x00000004e1007c0c */ /* 0x000fe4000bf66270 */
[----:B------:R-:W-:-:S02]  /*106e0*/  @!P2 LEA.HI.X R5, R21, R3, R5, 0x2, P6 ;  /* 0x000000031505a211 */ /* 0x000fc400030f1405 */
[CC--:B------:R-:W-:Y:S02]  /*106f0*/  @!P1 LEA R14, P6, R15.reuse, R2.reuse, 0x2 ;  /* 0x000000020f0e9211 */ /* 0x0c0fe400078c10ff */
[----:B---3--:R-:W-:Y:S01]  /*10700*/  SHF.R.S32.HI R11, RZ, 0x1f, R25 ;  /* 0x0000001fff0b7819 */ /* 0x008fe20000011419 */
[----:B------:R3:W-:Y:S01]  /*10710*/  @!P2 ST.E.64 desc[UR36][R4.64], R84 ;  /* 0x000000540400a985 */ /* 0x0007e2000c101b24 */
[-C--:B------:R-:W-:Y:S02]  /*10720*/  @!P1 LEA.HI.X R15, R15, R3.reuse, R20, 0x2, P6 ;  /* 0x000000030f0f9211 */ /* 0x080fe400030f1414 */
[C---:B------:R-:W-:Y:S02]  /*10730*/  @!P4 LEA R10, P6, R25.reuse, R2, 0x2 ;  /* 0x00000002190ac211 */ /* 0x040fe400078c10ff */
[----:B------:R-:W-:Y:S01]  /*10740*/  ISETP.GE.AND P2, PT, R224, UR4, PT ;  /* 0x00000004e0007c0c */ /* 0x000fe2000bf46270 */
[----:B------:R-:W-:Y:S01]  /*10750*/  @!P1 ST.E.64 desc[UR36][R14.64], R78 ;  /* 0x0000004e0e009985 */ /* 0x000fe2000c101b24 */
[----:B------:R-:W-:-:S02]  /*10760*/  @!P4 LEA.HI.X R11, R25, R3, R11, 0x2, P6 ;  /* 0x00000003190bc211 */ /* 0x000fc400030f140b */
[----:B-1----:R-:W-:Y:S02]  /*10770*/  SHF.R.S32.HI R7, RZ, 0x1f, R19 ;  /* 0x0000001fff077819 */ /* 0x002fe40000011413 */
[-C--:B------:R-:W-:Y:S01]  /*10780*/  @!P5 LEA R6, P1, R19, R2.reuse, 0x2 ;  /* 0x000000021306d211 */ /* 0x080fe200078210ff */
[----:B------:R1:W-:Y:S01]  /*10790*/  @!P4 ST.E.64 desc[UR36][R10.64], R76 ;  /* 0x0000004c0a00c985 */ /* 0x0003e2000c101b24 */
[-C--:B------:R-:W-:Y:S02]  /*107a0*/  @!P3 LEA R20, P4, R225, R2.reuse, 0x2 ;  /* 0x00000002e114b211 */ /* 0x080fe400078810ff */
[-C--:B------:R-:W-:Y:S02]  /*107b0*/  @!P5 LEA.HI.X R7, R19, R3.reuse, R7, 0x2, P1 ;  /* 0x000000031307d211 */ /* 0x080fe400008f1407 */
[----:B------:R-:W-:Y:S02]  /*107c0*/  ISETP.GE.AND P1, PT, R223, UR4, PT ;  /* 0x00000004df007c0c */ /* 0x000fe4000bf26270 */
[----:B------:R-:W-:Y:S01]  /*107d0*/  @!P3 LEA.HI.X R21, R225, R3, R33, 0x2, P4 ;  /* 0x00000003e115b211 */ /* 0x000fe200020f1421 */
[----:B------:R4:W-:Y:S01]  /*107e0*/  @!P5 ST.E.64 desc[UR36][R6.64], R70 ;  /* 0x000000460600d985 */ /* 0x0009e2000c101b24 */
[----:B--2---:R-:W-:-:S02]  /*107f0*/  @!P2 LEA R8, P6, R224, R2, 0x2 ;  /* 0x00000002e008a211 */ /* 0x004fc400078c10ff */
[----:B------:R-:W-:Y:S01]  /*10800*/  ISETP.GE.AND P4, PT, R222, UR4, PT ;  /* 0x00000004de007c0c */ /* 0x000fe2000bf86270 */
[----:B------:R2:W-:Y:S01]  /*10810*/  @!P3 ST.E.64 desc[UR36][R20.64], R68 ;  /* 0x000000441400b985 */ /* 0x0005e2000c101b24 */
[----:B------:R-:W-:Y:S02]  /*10820*/  @!P2 LEA.HI.X R9, R224, R3, R32, 0x2, P6 ;  /* 0x00000003e009a211 */ /* 0x000fe400030f1420 */
[----:B------:R-:W-:Y:S02]  /*10830*/  ISETP.GE.AND P5, PT, R221, UR4, PT ;  /* 0x00000004dd007c0c */ /* 0x000fe4000bfa6270 */
[----:B------:R-:W-:Y:S01]  /*10840*/  ISETP.GE.AND P6, PT, R220, UR4, PT ;  /* 0x00000004dc007c0c */ /* 0x000fe2000bfc6270 */
[----:B------:R2:W-:Y:S01]  /*10850*/  @!P2 ST.E.64 desc[UR36][R8.64], R62 ;  /* 0x0000003e0800a985 */ /* 0x0005e2000c101b24 */
[----:B---3--:R-:W-:Y:S02]  /*10860*/  @!P1 LEA R4, P3, R223, R2, 0x2 ;  /* 0x00000002df049211 */ /* 0x008fe400078610ff */
[----:B------:R-:W-:-:S02]  /*10870*/  ISETP.GE.AND P2, PT, R23, UR4, PT ;  /* 0x0000000417007c0c */ /* 0x000fc4000bf46270 */
[----:B------:R-:W-:Y:S02]  /*10880*/  @!P1 LEA.HI.X R5, R223, R3, R31, 0x2, P3 ;  /* 0x00000003df059211 */ /* 0x000fe400018f141f */
[----:B-1----:R-:W-:-:S03]  /*10890*/  @!P4 LEA R10, P3, R222, R2, 0x2 ;  /* 0x00000002de0ac211 */ /* 0x002fc600078610ff */
[----:B------:R2:W-:Y:S01]  /*108a0*/  @!P1 ST.E.64 desc[UR36][R4.64], R60 ;  /* 0x0000003c04009985 */ /* 0x0005e2000c101b24 */
[-C--:B------:R-:W-:Y:S02]  /*108b0*/  @!P4 LEA.HI.X R11, R222, R3.reuse, R30, 0x2, P3 ;  /* 0x00000003de0bc211 */ /* 0x080fe400018f141e */
[-C--:B----4-:R-:W-:Y:S02]  /*108c0*/  @!P5 LEA R6, P1, R221, R2.reuse, 0x2 ;  /* 0x00000002dd06d211 */ /* 0x090fe400078210ff */
[CC--:B------:R-:W-:Y:S01]  /*108d0*/  @!P6 LEA R12, P3, R220.reuse, R2.reuse, 0x2 ;  /* 0x00000002dc0ce211 */ /* 0x0c0fe200078610ff */
[----:B------:R2:W-:Y:S01]  /*108e0*/  @!P4 ST.E.64 desc[UR36][R10.64], R54 ;  /* 0x000000360a00c985 */ /* 0x0005e2000c101b24 */
[----:B------:R-:W-:Y:S02]  /*108f0*/  @!P2 LEA R2, P4, R23, R2, 0x2 ;  /* 0x000000021702a211 */ /* 0x000fe400078810ff */
[-C--:B------:R-:W-:Y:S02]  /*10900*/  @!P5 LEA.HI.X R7, R221, R3.reuse, R29, 0x2, P1 ;  /* 0x00000003dd07d211 */ /* 0x080fe400008f141d */
[----:B------:R-:W-:-:S02]  /*10910*/  @!P6 LEA.HI.X R13, R220, R3, R28, 0x2, P3 ;  /* 0x00000003dc0de211 */ /* 0x000fc400018f141c */
[----:B------:R-:W-:Y:S01]  /*10920*/  @!P2 LEA.HI.X R3, R23, R3, R26, 0x2, P4 ;  /* 0x000000031703a211 */ /* 0x000fe200020f141a */
[----:B------:R2:W-:Y:S04]  /*10930*/  @!P5 ST.E.64 desc[UR36][R6.64], R52 ;  /* 0x000000340600d985 */ /* 0x0005e8000c101b24 */
[----:B------:R2:W-:Y:S04]  /*10940*/  @!P6 ST.E.64 desc[UR36][R12.64], R46 ;  /* 0x0000002e0c00e985 */ /* 0x0005e8000c101b24 */
[----:B------:R2:W-:Y:S02]  /*10950*/  @!P2 ST.E.64 desc[UR36][R2.64], R44 ;  /* 0x0000002c0200a985 */ /* 0x0005e4000c101b24 */
.L_x_6393:
[----:B------:R-:W-:Y:S05]  /*10960*/  BSYNC B1 ;  /* 0x0000000000017941 */ /* 0x000fea0003800000 */
.L_x_6392:
[----:B--2---:R2:W3:Y:S04]  /*10970*/  SHFL.IDX PT, R5, R24, 0x1, 0x1c1f ;  /* 0x003c1f0018057f89 */ /* 0x0044e800000e0000 */
[----:B------:R2:W4:Y:S01]  /*10980*/  SHFL.IDX PT, R4, R0, 0x1, 0x1c1f ;  /* 0x003c1f0000047f89 */ /* 0x00052200000e0000 */
        /* <DEDUP_REMOVED lines=8> */
[----:B------:R-:W-:Y:S01]  /*10a10*/  VIADD R15, R16, 0x38 ;  /* 0x00000038100f7836 */ /* 0x000fe20000000000 */
[----:B------:R-:W-:Y:S01]  /*10a20*/  ISETP.GE.AND P5, PT, R226, UR4, PT ;  /* 0x00000004e2007c0c */ /* 0x000fe2000bfa6270 */
[----:B------:R-:W-:Y:S01]  /*10a30*/  VIADD R25, R16, 0x40 ;  /* 0x0000004010197836 */ /* 0x000fe20000000000 */
[----:B------:R-:W-:-:S02]  /*10a40*/  SHF.R.S32.HI R9, RZ, 0x1f, R22 ;  /* 0x0000001fff097819 */ /* 0x000fc40000011416 */
[----:B0-2---:R-:W-:Y:S02]  /*10a50*/  SHF.R.S32.HI R0, RZ, 0x1f, R11 ;  /* 0x0000001fff007819 */ /* 0x005fe4000001140b */
[----:B------:R-:W-:Y:S01]  /*10a60*/  SHF.R.S32.HI R14, RZ, 0x1f, R21 ;  /* 0x0000001fff0e7819 */ /* 0x000fe20000011415 */
[----:B-1-34-:R-:W-:Y:S02]  /*10a70*/  @!P1 IMAD.WIDE R2, R16, 0x4, R4 ;  /* 0x0000000410029825 */ /* 0x01afe400078e0204 */
[-C--:B------:R-:W-:Y:S02]  /*10a80*/  @!P3 LEA R6, P2, R227, R4.reuse, 0x2 ;  /* 0x00000004e306b211 */ /* 0x080fe400078410ff */
[----:B------:R-:W-:Y:S01]  /*10a90*/  @!P0 LEA R8, P6, R22, R4, 0x2 ;  /* 0x0000000416088211 */ /* 0x000fe200078c10ff */
[----:B------:R0:W-:Y:S01]  /*10aa0*/  @!P1 ST.E.64 desc[UR36][R2.64], R130 ;  /* 0x0000008202009985 */ /* 0x0001e2000c101b24 */
[----:B------:R-:W-:Y:S02]  /*10ab0*/  ISETP.GE.AND P1, PT, R11, UR4, PT ;  /* 0x000000040b007c0c */ /* 0x000fe4000bf26270 */
[----:B------:R-:W-:-:S02]  /*10ac0*/  @!P3 LEA.HI.X R7, R227, R5, R34, 0x2, P2 ;  /* 0x00000005e307b211 */ /* 0x000fc400010f1422 */
[----:B------:R-:W-:Y:S02]  /*10ad0*/  ISETP.GE.AND P2, PT, R13, UR4, PT ;  /* 0x000000040d007c0c */ /* 0x000fe4000bf46270 */
[----:B------:R-:W-:Y:S01]  /*10ae0*/  @!P0 LEA.HI.X R9, R22, R5, R9, 0x2, P6 ;  /* 0x0000000516098211 */ /* 0x000fe200030f1409 */
[----:B------:R1:W-:Y:S01]  /*10af0*/  @!P3 ST.E.64 desc[UR36][R6.64], R128 ;  /* 0x000000800600b985 */ /* 0x0003e2000c101b24 */
[----:B------:R-:W-:-:S05]  /*10b00*/  ISETP.GE.AND P3, PT, R21, UR4, PT ;  /* 0x0000000415007c0c */ /* 0x000fca000bf66270 */
[CC--:B------:R-:W-:Y:S02]  /*10b10*/  @!P1 LEA R10, P4, R11.reuse, R4.reuse, 0x2 ;  /* 0x000000040b0a9211 */ /* 0x0c0fe400078810ff */
[CC--:B0-----:R-:W-:Y:S02]  /*10b20*/  @!P5 LEA R2, P6, R226.reuse, R4.reuse, 0x2 ;  /* 0x00000004e202d211 */ /* 0x0c1fe400078c10ff */
[-C--:B------:R-:W-:Y:S02]  /*10b30*/  @!P1 LEA.HI.X R11, R11, R5.reuse, R0, 0x2, P4 ;  /* 0x000000050b0b9211 */ /* 0x080fe400020f1400 */
[----:B------:R-:W-:Y:S02]  /*10b40*/  SHF.R.S32.HI R0, RZ, 0x1f, R13 ;  /* 0x0000001fff007819 */ /* 0x000fe4000001140d */
[C---:B-1----:R-:W-:Y:S02]  /*10b50*/  @!P2 LEA R6, P4, R13.reuse, R4, 0x2 ;  /* 0x000000040d06a211 */ /* 0x042fe400078810ff */
[-C--:B------:R-:W-:Y:S01]  /*10b60*/  @!P5 LEA.HI.X R3, R226, R5.reuse, R27, 0x2, P6 ;  /* 0x00000005e203d211 */ /* 0x080fe200030f141b */
[----:B------:R-:W-:Y:S01]  /*10b70*/  VIADD R27, R16, 0x48 ;  /* 0x00000048101b7836 */ /* 0x000fe20000000000 */
[----:B------:R-:W-:-:S02]  /*10b80*/  @!P2 LEA.HI.X R7, R13, R5, R0, 0x2, P4 ;  /* 0x000000050d07a211 */ /* 0x000fc400020f1400 */
[----:B------:R-:W-:Y:S01]  /*10b90*/  ISETP.GE.AND P4, PT, R15, UR4, PT ;  /* 0x000000040f007c0c */ /* 0x000fe2000bf86270 */
[----:B------:R0:W-:Y:S01]  /*10ba0*/  @!P5 ST.E.64 desc[UR36][R2.64], R122 ;  /* 0x0000007a0200d985 */ /* 0x0001e2000c101b24 */
[----:B------:R-:W-:Y:S02]  /*10bb0*/  ISETP.GE.AND P5, PT, R25, UR4, PT ;  /* 0x0000000419007c0c */ /* 0x000fe4000bfa6270 */
[-C--:B------:R-:W-:Y:S01]  /*10bc0*/  @!P3 LEA R12, P6, R21, R4.reuse, 0x2 ;  /* 0x00000004150cb211 */ /* 0x080fe200078c10ff */
[----:B------:R1:W-:Y:S01]  /*10bd0*/  @!P0 ST.E.64 desc[UR36][R8.64], R120 ;  /* 0x0000007808008985 */ /* 0x0003e2000c101b24 */
[----:B------:R-:W-:Y:S02]  /*10be0*/  ISETP.GE.AND P0, PT, R27, UR4, PT ;  /* 0x000000041b007c0c */ /* 0x000fe4000bf06270 */
[----:B------:R-:W-:Y:S01]  /*10bf0*/  @!P3 LEA.HI.X R13, R21, R5, R14, 0x2, P6 ;  /* 0x00000005150db211 */ /* 0x000fe200030f140e */
[----:B------:R2:W-:Y:S01]  /*10c00*/  @!P1 ST.E.64 desc[UR36][R10.64], R114 ;  /* 0x000000720a009985 */ /* 0x0005e2000c101b24 */
[----:B------:R-:W-:Y:S01]  /*10c10*/  SHF.R.S32.HI R0, RZ, 0x1f, R15 ;  /* 0x0000001fff007819 */ /* 0x000fe2000001140f */
[----:B------:R-:W-:Y:S01]  /*10c20*/  VIADD R21, R16, 0x50 ;  /* 0x0000005010157836 */ /* 0x000fe20000000000 */
[----:B------:R-:W-:Y:S01]  /*10c30*/  SHF.R.S32.HI R20, RZ, 0x1f, R27 ;  /* 0x0000001fff147819 */ /* 0x000fe2000001141b */
[----:B------:R3:W-:Y:S01]  /*10c40*/  @!P2 ST.E.64 desc[UR36][R6.64], R112 ;  /* 0x000000700600a985 */ /* 0x0007e2000c101b24 */
[----:B------:R-:W-:-:S02]  /*10c50*/  @!P4 LEA R14, P6, R15, R4, 0x2 ;  /* 0x000000040f0ec211 */ /* 0x000fc400078c10ff */
[-C--:B0-----:R-:W-:Y:S01]  /*10c60*/  @!P5 LEA R2, P1, R25, R4.reuse, 0x2 ;  /* 0x000000041902d211 */ /* 0x081fe200078210ff */
[----:B------:R0:W-:Y:S01]  /*10c70*/  @!P3 ST.E.64 desc[UR36][R12.64], R106 ;  /* 0x0000006a0c00b985 */ /* 0x0001e2000c101b24 */
[-C--:B------:R-:W-:Y:S02]  /*10c80*/  @!P4 LEA.HI.X R15, R15, R5.reuse, R0, 0x2, P6 ;  /* 0x000000050f0fc211 */ /* 0x080fe400030f1400 */
[----:B------:R-:W-:Y:S02]  /*10c90*/  SHF.R.S32.HI R0, RZ, 0x1f, R25 ;  /* 0x0000001fff007819 */ /* 0x000fe40000011419 */
[----:B-1----:R-:W-:Y:S01]  /*10ca0*/  @!P0 LEA R8, P6, R27, R4, 0x2 ;  /* 0x000000041b088211 */ /* 0x002fe200078c10ff */
[----:B------:R1:W-:Y:S01]  /*10cb0*/  @!P4 ST.E.64 desc[UR36][R14.64], R104 ;  /* 0x000000680e00c985 */ /* 0x0003e2000c101b24 */
        /* <DEDUP_REMOVED lines=9> */
[----:B------:R4:W-:Y:S01]  /*10d50*/  @!P0 ST.E.64 desc[UR36][R8.64], R96 ;  /* 0x0000006008008985 */ /* 0x0009e2000c101b24 */
[----:B------:R-:W-:-:S03]  /*10d60*/  SHF.R.S32.HI R20, RZ, 0x1f, R27 ;  /* 0x0000001fff147819 */ /* 0x000fc6000001141b */
[----:B--2---:R-:W-:-:S04]  /*10d70*/  @!P1 LEA R10, P6, R21, R4, 0x2 ;  /* 0x00000004150a9211 */ /* 0x004fc800078c10ff */
[-C--:B------:R-:W-:Y:S01]  /*10d80*/  @!P1 LEA.HI.X R11, R21, R5.reuse, R0, 0x2, P6 ;  /* 0x00000005150b9211 */ /* 0x080fe200030f1400 */
[C---:B------:R-:W-:Y:S01]  /*10d90*/  VIADD R21, R16.reuse, 0x68 ;  /* 0x0000006810157836 */ /* 0x040fe20000000000 */
[----:B------:R-:W-:Y:S02]  /*10da0*/  SHF.R.S32.HI R0, RZ, 0x1f, R25 ;  /* 0x0000001fff007819 */ /* 0x000fe40000011419 */
[-C--:B---3--:R-:W-:Y:S01]  /*10db0*/  @!P2 LEA R6, P4, R25, R4.reuse, 0x2 ;  /* 0x000000041906a211 */ /* 0x088fe200078810ff */
[----:B------:R2:W-:Y:S01]  /*10dc0*/  @!P1 ST.E.64 desc[UR36][R10.64], R90 ;  /* 0x0000005a0a009985 */ /* 0x0005e2000c101b24 */
[----:B0-----:R-:W-:Y:S02]  /*10dd0*/  @!P3 LEA R12, P6, R27, R4, 0x2 ;  /* 0x000000041b0cb211 */ /* 0x001fe400078c10ff */
[----:B------:R-:W-:Y:S01]  /*10de0*/  @!P2 LEA.HI.X R7, R25, R5, R0, 0x2, P4 ;  /* 0x000000051907a211 */ /* 0x000fe200020f1400 */
[----:B------:R-:W-:Y:S01]  /*10df0*/  VIADD R25, R16, 0x70 ;  /* 0x0000007010197836 */ /* 0x000fe20000000000 */
[----:B------:R-:W-:-:S02]  /*10e00*/  ISETP.GE.AND P4, PT, R21, UR4, PT ;  /* 0x0000000415007c0c */ /* 0x000fc4000bf86270 */
[----:B------:R-:W-:Y:S01]  /*10e10*/  @!P3 LEA.HI.X R13, R27, R5, R20, 0x2, P6 ;  /* 0x000000051b0db211 */ /* 0x000fe200030f1414 */
[----:B------:R-:W-:Y:S01]  /*10e20*/  VIADD R27, R16, 0x78 ;  /* 0x00000078101b7836 */ /* 0x000fe20000000000 */
[----:B------:R-:W-:Y:S01]  /*10e30*/  ISETP.GE.AND P5, PT, R25, UR4, PT ;  /* 0x0000000419007c0c */ /* 0x000fe2000bfa6270 */
[----:B------:R0:W-:Y:S01]  /*10e40*/  @!P2 ST.E.64 desc[UR36][R6.64], R88 ;  /* 0x000000580600a985 */ /* 0x0001e2000c101b24 */
[----:B------:R-:W-:Y:S02]  /*10e50*/  SHF.R.S32.HI R0, RZ, 0x1f, R21 ;  /* 0x0000001fff007819 */ /* 0x000fe40000011415 */
[----:B------:R-:W-:Y:S01]  /*10e60*/  ISETP.GE.AND P0, PT, R27, UR4, PT ;  /* 0x000000041b007c0c */ /* 0x000fe2000bf06270 */
[----:B------:R-:W-:Y:S01]  /*10e70*/  @!P3 ST.E.64 desc[UR36][R12.64], R82 ;  /* 0x000000520c00b985 */ /* 0x000fe2000c101b24 */
[----:B------:R-:W-:Y:S02]  /*10e80*/  ISETP.GE.AND P1, PT, R19, UR4, PT ;  /* 0x0000000413007c0c */ /* 0x000fe4000bf26270 */
[----:B------:R-:W-:-:S02]  /*10e90*/  ISETP.GE.AND P3, PT, R225, UR4, PT ;  /* 0x00000004e1007c0c */ /* 0x000fc4000bf66270 */
[CC--:B-1----:R-:W-:Y:S02]  /*10ea0*/  @!P4 LEA R14, P6, R21.reuse, R4.reuse, 0x2 ;  /* 0x00000004150ec211 */ /* 0x0c2fe400078c10ff */
[----:B------:R-:W-:Y:S02]  /*10eb0*/  ISETP.GE.AND P2, PT, R224, UR4, PT ;  /* 0x00000004e0007c0c */ /* 0x000fe4000bf46270 */
[----:B------:R-:W-:Y:S02]  /*10ec0*/  @!P4 LEA.HI.X R15, R21, R5, R0, 0x2, P6 ;  /* 0x00000005150fc211 */ /* 0x000fe400030f1400 */
[----:B------:R-:W-:Y:S02]  /*10ed0*/  SHF.R.S32.HI R0, RZ, 0x1f, R25 ;  /* 0x0000001fff007819 */ /* 0x000fe40000011419 */
[-C--:B------:R-:W-:Y:S01]  /*10ee0*/  @!P5 LEA R20, P6, R25, R4.reuse, 0x2 ;  /* 0x000000041914d211 */ /* 0x080fe200078c10ff */
[----:B------:R-:W-:Y:S01]  /*10ef0*/  @!P4 ST.E.64 desc[UR36][R14.64], R80 ;  /* 0x000000500e00c985 */ /* 0x000fe2000c101b24 */
[----:B----4-:R-:W-:-:S02]  /*10f00*/  @!P1 LEA R8, P4, R19, R4, 0x2 ;  /* 0x0000000413089211 */ /* 0x010fc400078810ff */
[-C--:B------:R-:W-:Y:S02]  /*10f10*/  @!P5 LEA.HI.X R21, R25, R5.reuse, R0, 0x2, P6 ;  /* 0x000000051915d211 */ /* 0x080fe400030f1400 */
[----:B------:R-:W-:Y:S02]  /*10f20*/  SHF.R.S32.HI R0, RZ, 0x1f, R27 ;  /* 0x0000001fff007819 */ /* 0x000fe4000001141b */
[C---:B------:R-:W-:Y:S01]  /*10f30*/  @!P0 LEA R2, P6, R27.reuse, R4, 0x2 ;  /* 0x000000041b028211 */ /* 0x040fe200078c10ff */
[----:B------:R-:W-:Y:S01]  /*10f40*/  @!P5 ST.E.64 desc[UR36][R20.64], R74 ;  /* 0x0000004a1400d985 */ /* 0x000fe2000c101b24 */
[----:B------:R-:W-:Y:S02]  /*10f50*/  ISETP.GE.AND P5, PT, R222, UR4, PT ;  /* 0x00000004de007c0c */ /* 0x000fe4000bfa6270 */
[----:B------:R-:W-:Y:S02]  /*10f60*/  @!P0 LEA.HI.X R3, R27, R5, R0, 0x2, P6 ;  /* 0x000000051b038211 */ /* 0x000fe400030f1400 */
[----:B------:R-:W-:-:S02]  /*10f70*/  SHF.R.S32.HI R0, RZ, 0x1f, R19 ;  /* 0x0000001fff007819 */ /* 0x000fc40000011413 */
[-C--:B--2---:R-:W-:Y:S01]  /*10f80*/  @!P2 LEA R10, P6, R224, R4.reuse, 0x2 ;  /* 0x00000004e00aa211 */ /* 0x084fe200078c10ff */
[----:B------:R1:W-:Y:S01]  /*10f90*/  @!P0 ST.E.64 desc[UR36][R2.64], R72 ;  /* 0x0000004802008985 */ /* 0x0003e2000c101b24 */
[-C--:B------:R-:W-:Y:S02]  /*10fa0*/  @!P1 LEA.HI.X R9, R19, R5.reuse, R0, 0x2, P4 ;  /* 0x0000000513099211 */ /* 0x080fe400020f1400 */
[----:B------:R-:W-:Y:S02]  /*10fb0*/  ISETP.GE.AND P0, PT, R223, UR4, PT ;  /* 0x00000004df007c0c */ /* 0x000fe4000bf06270 */
[C---:B0-----:R-:W-:Y:S01]  /*10fc0*/  @!P3 LEA R6, P4, R225.reuse, R4, 0x2 ;  /* 0x00000004e106b211 */ /* 0x041fe200078810ff */
[----:B------:R0:W-:Y:S01]  /*10fd0*/  @!P1 ST.E.64 desc[UR36][R8.64], R66 ;  /* 0x0000004208009985 */ /* 0x0001e2000c101b24 */
[----:B------:R-:W-:Y:S02]  /*10fe0*/  ISETP.GE.AND P1, PT, R220, UR4, PT ;  /* 0x00000004dc007c0c */ /* 0x000fe4000bf26270 */
[----:B------:R-:W-:-:S02]  /*10ff0*/  @!P3 LEA.HI.X R7, R225, R5, R33, 0x2, P4 ;  /* 0x00000005e107b211 */ /* 0x000fc400020f1421 */
[----:B------:R-:W-:Y:S02]  /*11000*/  ISETP.GE.AND P4, PT, R221, UR4, PT ;  /* 0x00000004dd007c0c */ /* 0x000fe4000bf86270 */
[-C--:B------:R-:W-:Y:S01]  /*11010*/  @!P2 LEA.HI.X R11, R224, R5.reuse, R32, 0x2, P6 ;  /* 0x00000005e00ba211 */ /* 0x080fe200030f1420 */
[----:B------:R2:W-:Y:S02]  /*11020*/  @!P3 ST.E.64 desc[UR36][R6.64], R64 ;  /* 0x000000400600b985 */ /* 0x0005e4000c101b24 */
[CC--:B-1----:R-:W-:Y:S02]  /*11030*/  @!P0 LEA R2, P3, R223.reuse, R4.reuse, 0x2 ;  /* 0x00000004df028211 */ /* 0x0c2fe400078610ff */
[----:B------:R2:W-:Y:S01]  /*11040*/  @!P2 ST.E.64 desc[UR36][R10.64], R58 ;  /* 0x0000003a0a00a985 */ /* 0x0005e2000c101b24 */
[----:B------:R-:W-:Y:S02]  /*11050*/  @!P5 LEA R12, P2, R222, R4, 0x2 ;  /* 0x00000004de0cd211 */ /* 0x000fe400078410ff */
[----:B------:R-:W-:-:S02]  /*11060*/  @!P0 LEA.HI.X R3, R223, R5, R31, 0x2, P3 ;  /* 0x00000005df038211 */ /* 0x000fc400018f141f */
[-C--:B------:R-:W-:Y:S02]  /*11070*/  @!P1 LEA R14, P6, R220, R4.reuse, 0x2 ;  /* 0x00000004dc0e9211 */ /* 0x080fe400078c10ff */
[C---:B0-----:R-:W-:Y:S01]  /*11080*/  @!P4 LEA R8, P3, R221.reuse, R4, 0x2 ;  /* 0x00000004dd08c211 */ /* 0x041fe200078610ff */
[----:B------:R2:W-:Y:S01]  /*11090*/  @!P0 ST.E.64 desc[UR36][R2.64], R56 ;  /* 0x0000003802008985 */ /* 0x0005e2000c101b24 */
        /* <DEDUP_REMOVED lines=8> */
[----:B--2---:R-:W-:-:S04]  /*11120*/  LEA R2, P0, R23, R4, 0x2 ;  /* 0x0000000417027211 */ /* 0x004fc800078010ff */
[----:B------:R-:W-:-:S05]  /*11130*/  LEA.HI.X R3, R23, R5, R26, 0x2, P0 ;  /* 0x0000000517037211 */ /* 0x000fca00000f141a */
[----:B------:R0:W-:Y:S01]  /*11140*/  ST.E.64 desc[UR36][R2.64], R40 ;  /* 0x0000002802007985 */ /* 0x0001e2000c101b24 */
[----:B------:R-:W-:Y:S05]  /*11150*/  BRA `(.L_x_6391) ;  /* 0x0000000c006c7947 */ /* 0x000fea0003800000 */
.L_x_6382:
        /* <DEDUP_REMOVED lines=31> */
.L_x_6394:
[----:B------:R-:W-:Y:S01]  /*11350*/  USEL UR53, UR53, URZ, !UP0 ;  /* 0x0000003f35357287 */ /* 0x000fe2000c000000 */
[----:B------:R-:W-:Y:S01]  /*11360*/  BSSY B1, `(.L_x_6395) ;  /* 0x0000038000017945 */ /* 0x000fe20003800000 */
[----:B------:R-:W-:-:S03]  /*11370*/  USEL UR56, UR56, URZ, !UP0 ;  /* 0x0000003f38387287 */ /* 0x000fc6000c000000 */
[----:B------:R-:W-:Y:S09]  /*11380*/  @P0 BRA `(.L_x_6396) ;  /* 0x0000000000d40947 */ /* 0x000ff20003800000 */
        /* <DEDUP_REMOVED lines=53> */
.L_x_6396:
[----:B------:R-:W-:Y:S05]  /*116e0*/  BSYNC B1 ;  /* 0x0000000000017941 */ /* 0x000fea0003800000 */
.L_x_6395:
        /* <DEDUP_REMOVED lines=75> */
.L_x_6398:
[----:B------:R-:W-:Y:S05]  /*11ba0*/  BSYNC B1 ;  /* 0x0000000000017941 */ /* 0x000fea0003800000 */
.L_x_6397:
        /* <DEDUP_REMOVED lines=17> */
.L_x_6400:
[----:B------:R-:W-:Y:S05]  /*11cc0*/  BSYNC B1 ;  /* 0x0000000000017941 */ /* 0x000fea0003800000 */
.L_x_6399:
        /* <DEDUP_REMOVED lines=17> */
.L_x_6402:
[----:B------:R-:W-:Y:S05]  /*11de0*/  BSYNC B1 ;  /* 0x0000000000017941 */ /* 0x000fea0003800000 */
.L_x_6401:
        /* <DEDUP_REMOVED lines=18> */
.L_x_6391:
[----:B------:R-:W-:Y:S05]  /*11f10*/  BSYNC B0 ;  /* 0x0000000000007941 */ /* 0x000fea0003800000 */
.L_x_6381:
[----:B------:R-:W-:Y:S02]  /*11f20*/  ULDC UR4, c[0x0][0xc3c] ;  /* 0x00030f0000047ab9 */ /* 0x000fe40000000800 */
[----:B------:R-:W-:-:S06]  /*11f30*/  UISETP.GE.AND UP0, UPT, UR7, UR4, UPT ;  /* 0x000000040700728c */ /* 0x000fcc000bf06270 */
[----:B------:R-:W-:-:S13]  /*11f40*/  PLOP3.LUT P0, PT, PT, PT, UP0, 0x80, 0x0 ;  /* 0x000000000000781c */ /* 0x000fda0003f0f008 */
[----:B------:R-:W-:Y:S05]  /*11f50*/  @!P0 BRA `(.L_x_6403) ;  /* 0xfffffeec00d88947 */ /* 0x000fea000383ffff */
[----:B------:R-:W-:Y:S05]  /*11f60*/  EXIT ;  /* 0x000000000000794d */ /* 0x000fea0003800000 */
.L_x_6338:
        /* <DEDUP_REMOVED lines=62> */
.L_x_6407:
        /* <DEDUP_REMOVED lines=36> */
.L_x_6405:
[----:B------:R-:W-:-:S04]  /*12590*/  IMAD.IADD R8, R11, 0x1, -R8 ;  /* 0x000000010b087824 */ /* 0x000fc800078e0a08 */
[----:B------:R-:W-:-:S05]  /*125a0*/  IMAD R3, R5, R4, R8 ;  /* 0x0000000405037224 */ /* 0x000fca00078e0208 */
[----:B------:R-:W-:Y:S01]  /*125b0*/  ISETP.GT.AND P0, PT, R3, R6, PT ;  /* 0x000000060300720c */ /* 0x000fe20003f04270 */
[----:B------:R-:W-:-:S12]  /*125c0*/  IMAD.MOV.U32 R3, RZ, RZ, RZ ;  /* 0x000000ffff037224 */ /* 0x000fd800078e00ff */
        /* <DEDUP_REMOVED lines=13> */
.L_x_6408:
[----:B01----:R-:W-:-:S04]  /*126a0*/  IMAD R2, R3, R4, R8 ;  /* 0x0000000403027224 */ /* 0x003fc800078e0208 */
[----:B------:R-:W-:Y:S01]  /*126b0*/  IMAD.IADD R5, R6, 0x1, -R2 ;  /* 0x0000000106057824 */ /* 0x000fe200078e0a02 */
[----:B------:R0:W-:Y:S01]  /*126c0*/  STL [R1], R2 ;  /* 0x0000000201007387 */ /* 0x0001e20000100800 */
[----:B------:R-:W-:Y:S05]  /*126d0*/  @!P1 BRA `(.L_x_6409) ;  /* 0x0000000000ec9947 */ /* 0x000fea0003800000 */
        /* <DEDUP_REMOVED lines=40> */
[----:B------:R-:W-:Y:S02]  /*12960*/  IMAD R3, R2, R6, R3 ;  /* 0x0000000602037224 */ /* 0x000fe400078e0203 */
[----:B------:R-:W-:-:S03]  /*12970*/  IMAD.MOV R6, RZ, RZ, -R8 ;  /* 0x000000ffff067224 */ /* 0x000fc600078e0a08 */
        /* <DEDUP_REMOVED lines=13> */
[----:B------:R-:W-:Y:S02]  /*12a50*/  IMAD R2, R0, R6, R5 ;  /* 0x0000000600027224 */ /* 0x000fe400078e0205 */
[----:B------:R-:W-:-:S05]  /*12a60*/  IMAD R3, R3, 0x10000, R4 ;  /* 0x0001000003037824 */ /* 0x000fca00078e0204 */
[----:B------:R1:W-:Y:S01]  /*12a70*/  STL [R1+0x8], R3 ;  /* 0x0000080301007387 */ /* 0x0003e20000100800 */
[----:B------:R-:W-:Y:S05]  /*12a80*/  BRA `(.L_x_6410) ;  /* 0x0000000400007947 */ /* 0x000fea0003800000 */
.L_x_6409:
        /* <DEDUP_REMOVED lines=40> */
[----:B0-----:R-:W-:-:S02]  /*12d10*/  VIADD R3, R4, 0xffffffe ;  /* 0x0ffffffe04037836 */ /* 0x001fc40000000000 */
[----:B------:R-:W-:-:S04]  /*12d20*/  IMAD.MOV R4, RZ, RZ, -R13 ;  /* 0x000000ffff047224 */ /* 0x000fc800078e0a0d */
        /* <DEDUP_REMOVED lines=20> */
[----:B------:R-:W-:-:S05]  /*12e70*/  IMAD R3, R2, R4, R3 ;  /* 0x0000000402037224 */ /* 0x000fca00078e0203 */
[----:B------:R0:W-:Y:S02]  /*12e80*/  STL [R1+0x8], R3 ;  /* 0x0000080301007387 */ /* 0x0001e40000100800 */
.L_x_6410:
[----:B01----:R-:W-:-:S05]  /*12e90*/  LOP3.LUT R3, RZ, R2, RZ, 0x33, !PT ;  /* 0x00000002ff037212 */ /* 0x003fca00078e33ff */
[----:B------:R-:W-:-:S05]  /*12ea0*/  IMAD.IADD R0, R0, 0x1, R3 ;  /* 0x0000000100007824 */ /* 0x000fca00078e0203 */
[----:B------:R1:W-:Y:S01]  /*12eb0*/  STL [R1+0x4], R0 ;  /* 0x0000040001007387 */ /* 0x0003e20000100800 */
[----:B------:R-:W-:Y:S05]  /*12ec0*/  BRA `(.L_x_6411) ;  /* 0x0000000000107947 */ /* 0x000fea0003800000 */
.L_x_6406:
[----:B------:R0:W-:Y:S01]  /*12ed0*/  STL [R1], R6 ;  /* 0x0000000601007387 */ /* 0x0001e20000100800 */
[----:B------:R-:W-:-:S03]  /*12ee0*/  ULDC UR41, c[0x0][0xc3c] ;  /* 0x00030f0000297ab9 */ /* 0x000fc60000000800 */
[----:B------:R0:W-:Y:S04]  /*12ef0*/  STL [R1+0x4], RZ ;  /* 0x000004ff01007387 */ /* 0x0001e80000100800 */
[----:B------:R0:W-:Y:S02]  /*12f00*/  STL [R1+0x8], RZ ;  /* 0x000008ff01007387 */ /* 0x0001e40000100800 */
.L_x_6411:
[----:B------:R-:W2:Y:S04]  /*12f10*/  LDL R8, [R1] ;  /* 0x0000000001087983 */ /* 0x000ea80000100800 */
[----:B------:R-:W2:Y:S04]  /*12f20*/  LDL R9, [R1+0x4] ;  /* 0x0000040001097983 */ /* 0x000ea80000100800 */
[----:B------:R-:W2:Y:S01]  /*12f30*/  LDL R10, [R1+0x8] ;  /* 0x00000800010a7983 */ /* 0x000ea20000100800 */
[----:B------:R-:W-:Y:S01]  /*12f40*/  ISETP.NE.AND P0, PT, R7, RZ, PT ;  /* 0x000000ff0700720c */ /* 0x000fe20003f05270 */
[----:B------:R-:W-:-:S12]  /*12f50*/  IMAD.U32 R2, RZ, RZ, UR41 ;  /* 0x00000029ff027e24 */ /* 0x000fd8000f8e00ff */
[----:B------:R-:W3:Y:S01]  /*12f60*/  @!P0 S2R R3, SR_CgaCtaId ;  /* 0x0000000000038919 */ /* 0x000ee20000008800 */
[----:B-1----:R-:W-:Y:S01]  /*12f70*/  @!P0 MOV R0, 0x400 ;  /* 0x0000040000008802 */ /* 0x002fe20000000f00 */
[----:B------:R-:W-:-:S03]  /*12f80*/  @!P0 IMAD.MOV.U32 R11, RZ, RZ, R2 ;  /* 0x000000ffff0b8224 */ /* 0x000fc600078e0002 */
[----:B---3--:R-:W-:-:S05]  /*12f90*/  @!P0 LEA R0, R3, R0, 0x18 ;  /* 0x0000000003008211 */ /* 0x008fca00078ec0ff */
[----:B--2---:R1:W-:Y:S01]  /*12fa0*/  @!P0 STS.128 [R0+0x334d0], R8 ;  /* 0x0334d00800008388 */ /* 0x0043e20000000c00 */
[----:B------:R-:W-:Y:S06]  /*12fb0*/  BAR.ARV 0x5, 0x180 ;  /* 0x0146000000007b1d */ /* 0x000fec0000002000 */
.L_x_6404:
[----:B------:R-:W-:Y:S01]  /*12fc0*/  ULDC UR4, c[0x0][0xc3c] ;  /* 0x00030f0000047ab9 */ /* 0x000fe20000000800 */
[----:B------:R2:W-:Y:S01]  /*12fd0*/  STL [R1+0x20], RZ ;  /* 0x000020ff01007387 */ /* 0x0005e20000100800 */
[----:B------:R-:W-:Y:S01]  /*12fe0*/  UISETP.GE.AND UP0, UPT, UR41, UR4, UPT ;  /* 0x000000042900728c */ /* 0x000fe2000bf06270 */
[----:B------:R-:W-:Y:S02]  /*12ff0*/  IMAD.MOV.U32 R34, RZ, RZ, 0x1 ;  /* 0x00000001ff227424 */ /* 0x000fe400078e00ff */
[----:B------:R-:W-:-:S03]  /*13000*/  IMAD.MOV.U32 R31, RZ, RZ, RZ ;  /* 0x000000ffff1f7224 */ /* 0x000fc600078e00ff */
[----:B------:R-:W-:-:S13]  /*13010*/  PLOP3.LUT P0, PT, PT, PT, UP0, 0x80, 0x0 ;  /* 0x000000000000781c */ /* 0x000fda0003f0f008 */
[----:B--2---:R-:W-:Y:S05]  /*13020*/  @P0 BRA `(.L_x_6412) ;  /* 0x0000006c00600947 */ /* 0x004fea0003800000 */
[----:B-1----:R-:W2:Y:S01]  /*13030*/  LDL R0, [R1+0x2c] ;  /* 0x00002c0001007983 */ /* 0x002ea20000100800 */
[----:B------:R-:W1:Y:S01]  /*13040*/  S2UR UR4, SR_CgaCtaId ;  /* 0x00000000000479c3 */ /* 0x000e620000008800 */
[----:B------:R-:W-:Y:S01]  /*13050*/  MOV R18, 0x400 ;  /* 0x0000040000127802 */ /* 0x000fe20000000f00 */
[----:B------:R-:W-:Y:S01]  /*13060*/  IMAD.MOV.U32 R34, RZ, RZ, 0x1 ;  /* 0x00000001ff227424 */ /* 0x000fe200078e00ff */
[----:B------:R-:W3:Y:S01]  /*13070*/  S2R R8, SR_TID.X ;  /* 0x0000000000087919 */ /* 0x000ee20000002100 */
[----:B------:R-:W-:Y:S01]  /*13080*/  IMAD.MOV.U32 R31, RZ, RZ, RZ ;  /* 0x000000ffff1f7224 */ /* 0x000fe200078e00ff */
[----:B------:R-:W-:Y:S01]  /*13090*/  ULDC UR47, c[0x0][0xc] ;  /* 0x00000300002f7ab9 */ /* 0x000fe20000000800 */
[----:B------:R-:W-:Y:S01]  /*130a0*/  STL [R1+0x20], RZ ;  /* 0x000020ff01007387 */ /* 0x000fe20000100800 */
[C---:B---3--:R-:W-:Y:S02]  /*130b0*/  IMAD.SHL.U32 R16, R8.reuse, 0x40, RZ ;  /* 0x0000004008107824 */ /* 0x048fe400078e00ff */
[----:B------:R-:W-:-:S02]  /*130c0*/  IMAD.SHL.U32 R36, R8, 0x10, RZ ;  /* 0x0000001008247824 */ /* 0x000fc400078e00ff */
[----:B------:R-:W-:Y:S01]  /*130d0*/  IMAD.SHL.U32 R7, R8, 0x2, RZ ;  /* 0x0000000208077824 */ /* 0x000fe200078e00ff */
[----:B------:R-:W-:Y:S01]  /*130e0*/  LOP3.LUT R3, R16, 0x180, RZ, 0xc0, !PT ;  /* 0x0000018010037812 */ /* 0x000fe200078ec0ff */
[----:B------:R-:W-:Y:S01]  /*130f0*/  IMAD.SHL.U32 R2, R8, 0x20, RZ ;  /* 0x0000002008027824 */ /* 0x000fe200078e00ff */
[----:B0-----:R-:W-:Y:S01]  /*13100*/  LOP3.LUT R6, R36, 0x1b0, RZ, 0xc0, !PT ;  /* 0x000001b024067812 */ /* 0x001fe200078ec0ff */
[----:B------:R-:W-:Y:S01]  /*13110*/  IMAD.SHL.U32 R9, R8, 0x4, RZ ;  /* 0x0000000408097824 */ /* 0x000fe200078e00ff */
[----:B------:R-:W-:Y:S02]  /*13120*/  LOP3.LUT R5, R36, 0x600, RZ, 0xc0, !PT ;  /* 0x0000060024057812 */ /* 0x000fe400078ec0ff */
[----:B------:R-:W-:Y:S02]  /*13130*/  LOP3.LUT R7, R6, 0x30, R7, 0x78, !PT ;  /* 0x0000003006077812 */ /* 0x000fe400078e7807 */
[----:B------:R-:W-:Y:S02]  /*13140*/  LOP3.LUT R4, R2, 0x80, RZ, 0xc0, !PT ;  /* 0x0000008002047812 */ /* 0x000fe400078ec0ff */
[----:B------:R-:W-:-:S02]  /*13150*/  LOP3.LUT R5, R5, 0x60, R2, 0xf8, !PT ;  /* 0x0000006005057812 */ /* 0x000fc400078ef802 */
[----:B------:R-:W-:Y:S02]  /*13160*/  LOP3.LUT R4, R4, 0x10, R8, 0xf8, !PT ;  /* 0x0000001004047812 */ /* 0x000fe400078ef808 */
[----:B------:R-:W-:Y:S02]  /*13170*/  LOP3.LUT R5, R5, 0x100, R2, 0xf8, !PT ;  /* 0x0000010005057812 */ /* 0x000fe400078ef802 */
[----:B------:R-:W-:-:S04]  /*13180*/  LOP3.LUT R4, R4, 0x10, R9, 0x78, !PT ;  /* 0x0000001004047812 */ /* 0x000fc800078e7809 */
[----:B------:R-:W-:Y:S02]  /*13190*/  LOP3.LUT R17, R5, R4, RZ, 0xfc, !PT ;  /* 0x0000000405117212 */ /* 0x000fe400078efcff */
[----:B--2---:R-:W-:Y:S02]  /*131a0*/  R2UR UR5, R0 ;  /* 0x00000000000572ca */ /* 0x004fe400000e0000 */
[----:B------:R-:W-:-:S04]  /*131b0*/  SHF.R.U32.HI R0, RZ, 0x1, R8 ;  /* 0x00000001ff007819 */ /* 0x000fc80000011608 */
[----:B------:R-:W-:Y:S01]  /*131c0*/  LOP3.LUT R0, R3, 0x30, R0, 0xf8, !PT ;  /* 0x0000003003007812 */ /* 0x000fe200078ef800 */
[C---:B------:R-:W-:Y:S01]  /*131d0*/  IMAD.SHL.U32 R3, R8.reuse, 0x8, RZ ;  /* 0x0000000808037824 */ /* 0x040fe200078e00ff */
[----:B------:R-:W-:-:S04]  /*131e0*/  LOP3.LUT R8, R8, 0x7f, RZ, 0xc0, !PT ;  /* 0x0000007f08087812 */ /* 0x000fc800078ec0ff */
[----:B------:R-:W-:Y:S01]  /*131f0*/  LOP3.LUT R3, R0, 0x30, R3, 0x78, !PT ;  /* 0x0000003000037812 */ /* 0x000fe200078e7803 */
[----:B------:R-:W-:Y:S01]  /*13200*/  ULOP3.LUT UR44, UR5, 0x2, URZ, 0xfc, !UPT ;  /* 0x00000002052c7892 */ /* 0x000fe2000f8efc3f */
[----:B------:R-:W-:Y:S01]  /*13210*/  LOP3.LUT R0, R7, 0x640, R36, 0xf8, !PT ;  /* 0x0000064007007812 */ /* 0x000fe200078ef824 */
[----:B------:R-:W-:Y:S01]  /*13220*/  ULOP3.LUT UR46, UR5, 0x1, URZ, 0xfc, !UPT ;  /* 0x00000001052e7892 */ /* 0x000fe2000f8efc3f */
[----:B------:R-:W-:Y:S01]  /*13230*/  LOP3.LUT R16, R3, 0x640, R16, 0xf8, !PT ;  /* 0x0000064003107812 */ /* 0x000fe200078ef810 */
[----:B-1----:R-:W-:Y:S01]  /*13240*/  IMAD.U32 R3, RZ, RZ, UR4 ;  /* 0x00000004ff037e24 */ /* 0x002fe2000f8e00ff */
[----:B------:R-:W-:Y:S02]  /*13250*/  SHF.R.U32.HI R4, RZ, 0x2, R8 ;  /* 0x00000002ff047819 */ /* 0x000fe40000011608 */
[----:B------:R-:W-:Y:S02]  /*13260*/  LOP3.LUT R36, R36, 0x30, RZ, 0xc0, !PT ;  /* 0x0000003024247812 */ /* 0x000fe400078ec0ff */
[----:B------:R-:W-:Y:S01]  /*13270*/  LEA R18, R3, R18, 0x18 ;  /* 0x0000001203127211 */ /* 0x000fe200078ec0ff */
[----:B------:R0:W-:Y:S01]  /*13280*/  STL [R1+0x14], R3 ;  /* 0x0000140301007387 */ /* 0x0001e20000100800 */
[----:B------:R-:W-:-:S02]  /*13290*/  LOP3.LUT R2, R4, 0x60, R2, 0xf8, !PT ;  /* 0x0000006004027812 */ /* 0x000fc400078ef802 */
[----:B------:R-:W-:Y:S01]  /*132a0*/  LOP3.LUT R4, R36, 0x40, RZ, 0xfc, !PT ;  /* 0x0000004024047812 */ /* 0x000fe200078efcff */
[----:B------:R1:W-:Y:S01]  /*132b0*/  STL [R1+0x18], R0 ;  /* 0x0000180001007387 */ /* 0x0003e20000100800 */
[----:B------:R-:W-:Y:S02]  /*132c0*/  LOP3.LUT R2, R2, 0x80, RZ, 0xfc, !PT ;  /* 0x0000008002027812 */ /* 0x000fe400078efcff */
[----:B0-----:R-:W-:Y:S01]  /*132d0*/  LOP3.LUT R3, R36, 0x80, RZ, 0xfc, !PT ;  /* 0x0000008024037812 */ /* 0x001fe200078efcff */
[----:B-1----:R-:W-:-:S05]  /*132e0*/  IMAD.IADD R0, R18, 0x1, R0 ;  /* 0x0000000112007824 */ /* 0x002fca00078e0200 */
[----:B------:R0:W-:Y:S02]  /*132f0*/  STL [R1+0x1c], R0 ;  /* 0x00001c0001007387 */ /* 0x0001e40000100800 */
.L_x_6490:
[----:B------:R-:W-:Y:S01]  /*13300*/  ULDC.64 UR4, c[0x0][0xc88] ;  /* 0x0003220000047ab9 */ /* 0x000fe20000000a00 */
[----:B------:R-:W-:Y:S01]  /*13310*/  ULDC.64 UR6, c[0x0][0xa18] ;  /* 0x0002860000067ab9 */ /* 0x000fe20000000a00 */
[----:B------:R-:W-:Y:S01]  /*13320*/  UIMAD.WIDE UR4, UR41, 0x4, UR4 ;  /* 0x00000004290478a5 */ /* 0x000fe2000f8e0204 */
[----:B------:R-:W-:Y:S01]  /*13330*/  IMAD.MOV.U32 R37, RZ, RZ, RZ ;  /* 0x000000ffff257224 */ /* 0x000fe200078e00ff */
[----:B0-----:R-:W0:Y:S04]  /*13340*/  LDC R0, c[0x0][0x424] ;  /* 0x00010900ff007b82 */ /* 0x001e280000000800 */
[----:B---3--:R-:W-:Y:S02]  /*13350*/  IMAD.U32 R2, RZ, RZ, UR4 ;  /* 0x00000004ff027e24 */ /* 0x008fe4000f8e00ff */
        /* <DEDUP_REMOVED lines=45> */
.L_x_6413:
        /* <DEDUP_REMOVED lines=16> */
.L_x_6414:
        /* <DEDUP_REMOVED lines=9> */
.L_x_6415:
[----:B------:R-:W2:Y:S01]  /*137c0*/  LDL R0, [R1+0x4] ;  /* 0x0000040001007983 */ /* 0x000ea20000100800 */
[----:B-1----:R-:W1:Y:S03]  /*137d0*/  LDC R2, c[0x0][0x448] ;  /* 0x00011200ff027b82 */ /* 0x002e660000000800 */
[----:B------:R-:W3:Y:S01]  /*137e0*/  LDL R23, [R1+0x8] ;  /* 0x0000080001177983 */ /* 0x000ee20000100800 */
[----:B-1----:R-:W-:-:S13]  /*137f0*/  ISETP.NE.AND P0, PT, R2, 0x1, PT ;  /* 0x000000010200780c */ /* 0x002fda0003f05270 */
[----:B------:R-:W1:Y:S08]  /*13800*/  @P0 LDC R3, c[0x0][0x44c] ;  /* 0x00011300ff030b82 */ /* 0x000e700000000800 */
[----:B------:R-:W4:Y:S01]  /*13810*/  @P0 LDC R5, c[0x0][0x450] ;  /* 0x00011400ff050b82 */ /* 0x000f220000000800 */
[----:B-----5:R-:W-:Y:S01]  /*13820*/  IMAD.IADD R24, R24, 0x1, -R37 ;  /* 0x0000000118187824 */ /* 0x020fe200078e0a25 */
[----:B------:R-:W-:-:S04]  /*13830*/  LOP3.LUT R22, R22, 0xfffffeff, RZ, 0xc0, !PT ;  /* 0xfffffeff16167812 */ /* 0x000fc800078ec0ff */
[----:B------:R-:W-:Y:S01]  /*13840*/  @P0 LOP3.LUT R22, R22, 0x100, RZ, 0xfc, !PT ;  /* 0x0000010016160812 */ /* 0x000fe200078efcff */
[----:B--2---:R-:W-:-:S04]  /*13850*/  IMAD.SHL.U32 R0, R0, 0x80, RZ ;  /* 0x0000008000007824 */ /* 0x004fc800078e00ff */
[----:B------:R-:W-:-:S04]  /*13860*/  VIADD R0, R0, 0x7f ;  /* 0x0000007f00007836 */ /* 0x000fc80000000000 */
[----:B-1----:R-:W-:Y:S01]  /*13870*/  @P0 IMAD.HI.U32 R2, R0, R3, RZ ;  /* 0x0000000300020227 */ /* 0x002fe200078e00ff */
[----:B0-----:R-:W-:-:S04]  /*13880*/  IADD3 R3, R24, 0xa0, -R25 ;  /* 0x000000a018037810 */ /* 0x001fc80007ffe819 */
[----:B----4-:R-:W-:Y:S01]  /*13890*/  @P0 SHF.R.U32.HI R0, RZ, R5, R2 ;  /* 0x00000005ff000219 */ /* 0x010fe20000011602 */
[----:B------:R-:W-:-:S04]  /*138a0*/  VIADD R2, R24, 0x9f ;  /* 0x0000009f18027836 */ /* 0x000fc80000000000 */
[----:B------:R-:W-:Y:S02]  /*138b0*/  IMAD.IADD R0, R3, 0x1, R0 ;  /* 0x0000000103007824 */ /* 0x000fe400078e0200 */
[----:B------:R-:W-:-:S04]  /*138c0*/  IMAD.HI R2, R2, 0x66666667, RZ ;  /* 0x6666666702027827 */ /* 0x000fc800078e02ff */
[----:B------:R-:W-:Y:S01]  /*138d0*/  IMAD.HI R0, R0, 0x66666667, RZ ;  /* 0x6666666700007827 */ /* 0x000fe200078e02ff */
[----:B------:R-:W-:-:S04]  /*138e0*/  SHF.R.U32.HI R3, RZ, 0x1f, R2 ;  /* 0x0000001fff037819 */ /* 0x000fc80000011602 */
[----:B------:R-:W-:Y:S02]  /*138f0*/  SHF.R.U32.HI R5, RZ, 0x1f, R0 ;  /* 0x0000001fff057819 */ /* 0x000fe40000011600 */
[----:B------:R-:W-:Y:S02]  /*13900*/  LEA.HI.SX32 R3, R2, R3, 0x1a ;  /* 0x0000000302037211 */ /* 0x000fe400078fd2ff */
[----:B------:R-:W-:-:S04]  /*13910*/  LEA.HI.SX32 R26, R0, R5, 0x1a ;  /* 0x00000005001a7211 */ /* 0x000fc800078fd2ff */
[----:B------:R-:W-:-:S04]  /*13920*/  VIMNMX R26, R3, R26, PT ;  /* 0x0000001a031a7248 */ /* 0x000fc80003fe0100 */
[----:B------:R-:W-:Y:S02]  /*13930*/  ISETP.GE.AND P0, PT, R26, 0x1, PT ;  /* 0x000000011a00780c */ /* 0x000fe40003f06270 */
[C---:B---3--:R-:W-:Y:S02]  /*13940*/  LOP3.LUT R0, R23.reuse, 0xff000000, RZ, 0xc0, !PT ;  /* 0xff00000017007812 */ /* 0x048fe400078ec0ff */
[----:B------:R-:W-:Y:S02]  /*13950*/  LOP3.LUT R3, R23, 0xff0000, RZ, 0xc0, !PT ;  /* 0x00ff000017037812 */ /* 0x000fe400078ec0ff */
[----:B------:R-:W-:-:S04]  /*13960*/  SHF.R.U32.HI R0, RZ, 0x8, R0 ;  /* 0x00000008ff007819 */ /* 0x000fc80000011600 */
        /* <DEDUP_REMOVED lines=33> */
.L_x_6416:
[-C--:B------:R-:W-:Y:S01]  /*13b80*/  IMAD R0, R0, R3.reuse, RZ ;  /* 0x0000000300007224 */ /* 0x080fe200078e02ff */
[----:B------:R-:W-:Y:S04]  /*13b90*/  BSSY B7, `(.L_x_6417) ;  /* 0x0000511000077945 */ /* 0x000fe80003800000 */
[----:B------:R0:W-:Y:S01]  /*13ba0*/  STL [R1+0x10], R0 ;  /* 0x0000100001007387 */ /* 0x0001e20000100800 */
[----:B------:R-:W-:-:S04]  /*13bb0*/  VIADDMNMX R26, R0, R3, R26, PT ;  /* 0x00000003001a7246 */ /* 0x000fc8000380011a */
[----:B------:R-:W-:-:S13]  /*13bc0*/  ISETP.GT.AND P0, PT, R26, R0, PT ;  /* 0x000000001a00720c */ /* 0x000fda0003f04270 */
        /* <DEDUP_REMOVED lines=16> */
[----:B0-----:R-:W-:-:S05]  /*13cd0*/  IADD3 R0, R0, UR47, R7 ;  /* 0x0000002f00007c10 */ /* 0x001fca000fffe007 */
[----:B------:R2:W-:Y:S01]  /*13ce0*/  STL [R1], R0 ;  /* 0x0000000001007387 */ /* 0x0005e20000100800 */
[----:B------:R-:W-:Y:S05]  /*13cf0*/  BRA `(.L_x_6419) ;  /* 0x0000004c00e87947 */ /* 0x000fea0003800000 */
.L_x_6418:
        /* <DEDUP_REMOVED lines=20> */
.L_x_6421:
[----:B------:R-:W-:Y:S05]  /*13e40*/  BSYNC B6 ;  /* 0x0000000000067941 */ /* 0x000fea0003800000 */
.L_x_6420:
        /* <DEDUP_REMOVED lines=22> */
.L_x_6423:
[----:B------:R-:W-:Y:S05]  /*13fb0*/  BSYNC B6 ;  /* 0x0000000000067941 */ /* 0x000fea0003800000 */
.L_x_6422:
        /* <DEDUP_REMOVED lines=20> */
.L_x_6425:
[----:B------:R-:W-:Y:S05]  /*14100*/  BSYNC B6 ;  /* 0x0000000000067941 */ /* 0x000fea0003800000 */
.L_x_6424:
        /* <DEDUP_REMOVED lines=19> */
.L_x_6427:
[----:B------:R-:W-:Y:S05]  /*14240*/  BSYNC B6 ;  /* 0x0000000000067941 */ /* 0x000fea0003800000 */
.L_x_6426:
        /* <DEDUP_REMOVED lines=11> */
[----:B-1----:R-:W-:Y:S01]  /*14300*/  ISETP.NE.AND P1, PT, R9, 0x1, PT ;  /* 0x000000010900780c */ /* 0x002fe20003f25270 */
[----:B------:R-:W-:Y:S01]  /*14310*/  IMAD.MOV.U32 R5, RZ, RZ, 0xa0 ;  /* 0x000000a0ff057424 */ /* 0x000fe200078e00ff */
[----:B0-----:R-:W-:Y:S01]  /*14320*/  LOP3.LUT R20, R20, 0x7f, RZ, 0xc0, !PT ;  /* 0x0000007f14147812 */ /* 0x001fe200078ec0ff */
[----:B------:R-:W0:Y:S01]  /*14330*/  S2R R21, SR_TID.X ;  /* 0x0000000000157919 */ /* 0x000e220000002100 */
[----:B------:R-:W-:Y:S01]  /*14340*/  LOP3.LUT R22, R22, 0xffffffbf, RZ, 0xc0, !PT ;  /* 0xffffffbf16167812 */ /* 0x000fe200078ec0ff */
[----:B------:R-:W-:Y:S01]  /*14350*/  IMAD R0, R26, R5, -0xa0 ;  /* 0xffffff601a007424 */ /* 0x000fe200078e0205 */
[----:B------:R-:W-:-:S07]  /*14360*/  SHF.R.U32.HI R27, RZ, 0x2, R20 ;  /* 0x00000002ff1b7819 */ /* 0x000fce0000011614 */
[----:B--2---:R-:W1:Y:S01]  /*14370*/  @P1 LDC R3, c[0x0][0x434] ;  /* 0x00010d00ff031b82 */ /* 0x004e620000000800 */
[----:B------:R-:W-:-:S07]  /*14380*/  @P1 LOP3.LUT R22, R22, 0x40, RZ, 0xfc, !PT ;  /* 0x0000004016161812 */ /* 0x000fce00078efcff */
[----:B------:R-:W2:Y:S08]  /*14390*/  @P1 LDC R2, c[0x0][0x438] ;  /* 0x00010e00ff021b82 */ /* 0x000eb00000000800 */
[----:B------:R-:W4:Y:S01]  /*143a0*/  @P1 LDC R8, c[0x0][0x434] ;  /* 0x00010d00ff081b82 */ /* 0x000f220000000800 */
[C---:B0-----:R-:W-:Y:S02]  /*143b0*/  IMAD.SHL.U32 R20, R21.reuse, 0x20, RZ ;  /* 0x0000002015147824 */ /* 0x041fe400078e00ff */
[----:B------:R-:W-:-:S05]  /*143c0*/  IMAD.SHL.U32 R21, R21, 0x20, RZ ;  /* 0x0000002015157824 */ /* 0x000fca00078e00ff */
[----:B------:R-:W0:Y:S01]  /*143d0*/  @P1 LDC R7, c[0x0][0x438] ;  /* 0x00010e00ff071b82 */ /* 0x000e220000000800 */
[C---:B------:R-:W-:Y:S02]  /*143e0*/  LOP3.LUT R20, R27.reuse, 0x60, R20, 0xf8, !PT ;  /* 0x000000601b147812 */ /* 0x040fe400078ef814 */
[----:B------:R-:W-:Y:S02]  /*143f0*/  LOP3.LUT R21, R27, 0x60, R21, 0xf8, !PT ;  /* 0x000000601b157812 */ /* 0x000fe400078ef815 */
[----:B------:R-:W-:-:S05]  /*14400*/  LOP3.LUT R20, R20, 0x80, RZ, 0xfc, !PT ;  /* 0x0000008014147812 */ /* 0x000fca00078efcff */
[--C-:B------:R-:W-:Y:S02]  /*14410*/  IMAD.IADD R5, R20, 0x1, R0.reuse ;  /* 0x0000000114057824 */ /* 0x100fe400078e0200 */
[----:B------:R-:W-:-:S03]  /*14420*/  IMAD.IADD R0, R21, 0x1, R0 ;  /* 0x0000000115007824 */ /* 0x000fc600078e0200 */
[C---:B------:R-:W-:Y:S01]  /*14430*/  ISETP.GE.AND P0, PT, R5.reuse, R24, PT ;  /* 0x000000180500720c */ /* 0x040fe20003f06270 */
[--C-:B------:R-:W-:Y:S02]  /*14440*/  IMAD.IADD R6, R0, 0x1, R37.reuse ;  /* 0x0000000100067824 */ /* 0x100fe400078e0225 */
[----:B------:R-:W-:Y:S01]  /*14450*/  IMAD.IADD R5, R5, 0x1, R37 ;  /* 0x0000000105057824 */ /* 0x000fe200078e0225 */
[----:B------:R-:W-:Y:S01]  /*14460*/  ISETP.GT.U32.OR P0, PT, R20, 0x9f, P0 ;  /* 0x0000009f1400780c */ /* 0x000fe20000704470 */
[----:B-1----:R-:W-:-:S04]  /*14470*/  @P1 IMAD.HI.U32 R3, R6, R3, RZ ;  /* 0x0000000306031227 */ /* 0x002fc800078e00ff */
[----:B------:R-:W-:Y:S01]  /*14480*/  IMAD.MOV.U32 R10, RZ, RZ, R6 ;  /* 0x000000ffff0a7224 */ /* 0x000fe200078e0006 */
[----:B--2---:R-:W-:Y:S01]  /*14490*/  @P1 SHF.R.U32.HI R10, RZ, R2, R3 ;  /* 0x00000002ff0a1219 */ /* 0x004fe20000011603 */
[----:B----4-:R-:W-:-:S04]  /*144a0*/  @P1 IMAD.HI.U32 R8, R5, R8, RZ ;  /* 0x0000000805081227 */ /* 0x010fc800078e00ff */
[--C-:B------:R-:W-:Y:S01]  /*144b0*/  IMAD.MOV.U32 R4, RZ, RZ, R5.reuse ;  /* 0x000000ffff047224 */ /* 0x100fe200078e0005 */
[----:B0-----:R-:W-:Y:S01]  /*144c0*/  @P1 SHF.R.U32.HI R4, RZ, R7, R8 ;  /* 0x00000007ff041219 */ /* 0x001fe20000011608 */
[----:B------:R-:W0:Y:S01]  /*144d0*/  @!P0 LDC.64 R2, c[0x0][0x428] ;  /* 0x00010a00ff028b82 */ /* 0x000e220000000a00 */
[----:B------:R-:W-:Y:S01]  /*144e0*/  IMAD.MOV R8, RZ, RZ, -R10 ;  /* 0x000000ffff087224 */ /* 0x000fe200078e0a0a */
[----:B------:R-:W-:Y:S02]  /*144f0*/  ISETP.GE.AND P1, PT, R0, R24, PT ;  /* 0x000000180000720c */ /* 0x000fe40003f26270 */
[----:B------:R-:W-:Y:S02]  /*14500*/  IMAD.MOV R7, RZ, RZ, -R4 ;  /* 0x000000ffff077224 */ /* 0x000fe400078e0a04 */
[C---:B------:R-:W-:Y:S02]  /*14510*/  IMAD R6, R9.reuse, R8, R6 ;  /* 0x0000000809067224 */ /* 0x040fe400078e0206 */
[----:B------:R-:W-:Y:S01]  /*14520*/  IMAD R7, R9, R7, R5 ;  /* 0x0000000709077224 */ /* 0x000fe200078e0205 */
[----:B------:R-:W-:-:S06]  /*14530*/  @!P0 SHF.R.S32.HI R5, RZ, 0x1f, R4 ;  /* 0x0000001fff058819 */ /* 0x000fcc0000011404 */
[----:B------:R-:W-:Y:S02]  /*14540*/  @!P1 SHF.R.S32.HI R11, RZ, 0x1f, R10 ;  /* 0x0000001fff0b9819 */ /* 0x000fe4000001140a */
[----:B------:R-:W-:Y:S01]  /*14550*/  LOP3.LUT R22, R22, 0xfffffff7, RZ, 0xc0, !PT ;  /* 0xfffffff716167812 */ /* 0x000fe200078ec0ff */
[----:B------:R-:W-:Y:S01]  /*14560*/  IMAD.U32 R0, RZ, RZ, UR44 ;  /* 0x0000002cff007e24 */ /* 0x000fe2000f8e00ff */
[----:B------:R-:W-:-:S04]  /*14570*/  LOP3.LUT R12, R36, 0x40, RZ, 0xfc, !PT ;  /* 0x00000040240c7812 */ /* 0x000fc800078efcff */
[----:B------:R-:W-:Y:S01]  /*14580*/  ISETP.NE.AND P3, PT, R0, 0x3, PT ;  /* 0x000000030000780c */ /* 0x000fe20003f65270 */
[----:B------:R-:W-:Y:S01]  /*14590*/  UMOV UR4, 0xffffffff ;  /* 0xffffffff00047882 */ /* 0x000fe20000000000 */
[----:B------:R-:W-:Y:S02]  /*145a0*/  LOP3.LUT R23, R23, 0xffff, RZ, 0xc0, !PT ;  /* 0x0000ffff17177812 */ /* 0x000fe400078ec0ff */
[----:B---3--:R-:W-:Y:S01]  /*145b0*/  SHF.R.S32.HI R9, RZ, 0x1f, R33 ;  /* 0x0000001fff097819 */ /* 0x008fe20000011421 */
[----:B0-----:R-:W-:-:S04]  /*145c0*/  @!P0 IMAD.WIDE.U32 R4, R33, R2, R4 ;  /* 0x0000000221048225 */ /* 0x001fc800078e0004 */
[----:B------:R-:W-:Y:S01]  /*145d0*/  @!P0 IMAD R8, R9, R2, RZ ;  /* 0x0000000209088224 */ /* 0x000fe200078e02ff */
[----:B------:R0:W-:Y:S03]  /*145e0*/  STL [R1+0xc], R9 ;  /* 0x00000c0901007387 */ /* 0x0001e60000100800 */
[----:B------:R-:W-:Y:S02]  /*145f0*/  @!P0 IMAD R8, R33, R3, R8 ;  /* 0x0000000321088224 */ /* 0x000fe400078e0208 */
[----:B------:R-:W1:Y:S02]  /*14600*/  @!P0 LDC.64 R2, c[0x0][0x418] ;  /* 0x00010600ff028b82 */ /* 0x000e640000000a00 */
[----:B------:R-:W-:Y:S01]  /*14610*/  @!P0 IMAD.IADD R8, R8, 0x1, R5 ;  /* 0x0000000108088824 */ /* 0x000fe200078e0205 */
[----:B-1----:R-:W-:-:S04]  /*14620*/  @!P0 LEA R2, P2, R4, R2, 0x2 ;  /* 0x0000000204028211 */ /* 0x002fc800078410ff */
[----:B------:R-:W-:Y:S01]  /*14630*/  @!P0 LEA.HI.X R3, R4, R3, R8, 0x2, P2 ;  /* 0x0000000304038211 */ /* 0x000fe200010f1408 */
[----:B------:R-:W-:Y:S01]  /*14640*/  IMAD.MOV.U32 R8, RZ, RZ, RZ ;  /* 0x000000ffff087224 */ /* 0x000fe200078e00ff */
[----:B------:R-:W1:Y:S05]  /*14650*/  @!P1 LDC.64 R4, c[0x0][0x418] ;  /* 0x00010600ff049b82 */ /* 0x000e6a0000000a00 */
[----:B------:R2:W5:Y:S03]  /*14660*/  @!P0 LDG.E R8, desc[UR36][R2.64] ;  /* 0x0000002402088981 */ /* 0x000566000c1e1900 */
[----:B--2---:R-:W2:Y:S01]  /*14670*/  @!P1 LDC.64 R2, c[0x0][0x428] ;  /* 0x00010a00ff029b82 */ /* 0x004ea20000000a00 */
[----:B------:R-:W-:Y:S01]  /*14680*/  ISETP.GT.U32.AND P2, PT, R20, 0x9f, PT ;  /* 0x0000009f1400780c */ /* 0x000fe20003f44070 */
[----:B--2---:R-:W-:-:S04]  /*14690*/  @!P1 IMAD.WIDE.U32 R10, R33, R2, R10 ;  /* 0x00000002210a9225 */ /* 0x004fc800078e000a */
[----:B------:R-:W-:Y:S02]  /*146a0*/  @!P1 IMAD R2, R9, R2, RZ ;  /* 0x0000000209029224 */ /* 0x000fe400078e02ff */
[----:B0-----:R-:W0:Y:S02]  /*146b0*/  LDC R9, c[0x0][0x2f4] ;  /* 0x0000bd00ff097b82 */ /* 0x001e240000000800 */
[----:B------:R-:W-:Y:S01]  /*146c0*/  @!P1 IMAD R3, R33, R3, R2 ;  /* 0x0000000321039224 */ /* 0x000fe200078e0202 */
[----:B-1----:R-:W-:-:S03]  /*146d0*/  @!P1 LEA R2, P0, R10, R4, 0x2 ;  /* 0x000000040a029211 */ /* 0x002fc600078010ff */
[----:B------:R-:W-:-:S05]  /*146e0*/  @!P1 IMAD.IADD R3, R11, 0x1, R3 ;  /* 0x000000010b039824 */ /* 0x000fca00078e0203 */
[----:B------:R-:W-:Y:S01]  /*146f0*/  @!P1 LEA.HI.X R3, R10, R5, R3, 0x2, P0 ;  /* 0x000000050a039211 */ /* 0x000fe200000f1403 */
[----:B------:R-:W-:Y:S01]  /*14700*/  IMAD.MOV.U32 R5, RZ, RZ, RZ ;  /* 0x000000ffff057224 */ /* 0x000fe200078e00ff */
[----:B------:R-:W-:-:S05]  /*14710*/  @P2 LOP3.LUT R22, R22, 0x8, RZ, 0xfc, !PT ;  /* 0x0000000816162812 */ /* 0x000fca00078efcff */
[----:B------:R1:W5:Y:S01]  /*14720*/  @!P1 LDG.E R5, desc[UR36][R2.64] ;  /* 0x0000002402059981 */ /* 0x000362000c1e1900 */
[----:B------:R-:W-:-:S04]  /*14730*/  LOP3.LUT R22, R22, 0xffffffef, RZ, 0xc0, !PT ;  /* 0xffffffef16167812 */ /* 0x000fc800078ec0ff */
[----:B------:R-:W-:Y:S02]  /*14740*/  LOP3.LUT R22, R22, 0xfffffffb, RZ, 0xc0, !PT ;  /* 0xfffffffb16167812 */ /* 0x000fe400078ec0ff */
[-C--:B0-----:R-:W-:Y:S02]  /*14750*/  ISETP.GE.AND P1, PT, R36, R9.reuse, PT ;  /* 0x000000092400720c */ /* 0x081fe40003f26270 */
[----:B------:R-:W-:-:S11]  /*14760*/  ISETP.GE.AND P0, PT, R12, R9, PT ;  /* 0x000000090c00720c */ /* 0x000fd60003f06270 */
[----:B------:R-:W-:-:S04]  /*14770*/  @P1 LOP3.LUT R22, R22, 0x4, RZ, 0xfc, !PT ;  /* 0x0000000416161812 */ /* 0x000fc800078efcff */
[----:B------:R-:W-:-:S04]  /*14780*/  @P3 LOP3.LUT R22, R22, 0x10, RZ, 0xfc, !PT ;  /* 0x0000001016163812 */ /* 0x000fc800078efcff */
[----:B------:R-:W-:-:S04]  /*14790*/  LOP3.LUT R22, R22, 0xfffffffd, RZ, 0xc0, !PT ;  /* 0xfffffffd16167812 */ /* 0x000fc800078ec0ff */
[----:B------:R-:W-:Y:S01]  /*147a0*/  @P0 LOP3.LUT R22, R22, 0x2, RZ, 0xfc, !PT ;  /* 0x0000000216160812 */ /* 0x000fe200078efcff */
[----:B-1----:R-:W-:Y:S06]  /*147b0*/  BRA.DIV UR4, `(.L_x_6428) ;  /* 0x0000005e04307947 */ /* 0x002fec000b800000 */
.L_x_6510:
[----:B------:R-:W-:Y:S01]  /*147c0*/  LOP3.LUT R2, R36, 0x80, RZ, 0xfc, !PT ;  /* 0x0000008024027812 */ /* 0x000fe200078efcff */
[----:B------:R-:W-:Y:S01]  /*147d0*/  VIADD R0, R26, 0xffffffff ;  /* 0xffffffff1a007836 */ /* 0x000fe20000000000 */
[----:B------:R-:W-:Y:S02]  /*147e0*/  LOP3.LUT R22, R22, 0xfffffffe, RZ, 0xc0, !PT ;  /* 0xfffffffe16167812 */ /* 0x000fe400078ec0ff */
[----:B------:R-:W-:-:S13]  /*147f0*/  ISETP.GE.AND P0, PT, R2, R9, PT ;  /* 0x000000090200720c */ /* 0x000fda0003f06270 */
[----:B------:R-:W-:Y:S01]  /*14800*/  @P0 LOP3.LUT R22, R22, 0x1, RZ, 0xfc, !PT ;  /* 0x0000000116160812 */ /* 0x000fe200078efcff */
[----:B------:R-:W-:Y:S06]  /*14810*/  @!P3 BRA `(.L_x_6429) ;  /* 0x000000000004b947 */ /* 0x000fec0003800000 */
[----:B------:R-:W-:Y:S01]  /*14820*/  BPT.TRAP 0x1 ;  /* 0x000000040000795c */ /* 0x000fe20000300000 */
.L_x_6429:
[----:B------:R-:W-:Y:S01]  /*14830*/  IMAD R4, R31, 0x8, R18 ;  /* 0x000000081f047824 */ /* 0x000fe200078e0212 */
[----:B------:R-:W-:Y:S01]  /*14840*/  SHF.L.U32 R35, R34, 0x1f, RZ ;  /* 0x0000001f22237819 */ /* 0x000fe200000006ff */
[----:B------:R-:W-:Y:S01]  /*14850*/  BSSY B0, `(.L_x_6430) ;  /* 0x0000004000007945 */ /* 0x000fe20003800000 */
[----:B------:R-:W-:Y:S02]  /*14860*/  SHF.R.S32.HI R28, RZ, 0x1f, R6 ;  /* 0x0000001fff1c7819 */ /* 0x000fe40000011406 */
[----:B------:R-:W0:Y:S02]  /*14870*/  SYNCS.PHASECHK.TRANS64.TRYWAIT P0, [R4+URZ+0x33480], R35 ;  /* 0x03348023040075a7 */ /* 0x000e24000800017f */
[----:B0-----:R-:W-:Y:S05]  /*14880*/  @!P0 BRA `(.L_x_6431) ;  /* 0x0000005c00288947 */ /* 0x001fea0003800000 */
.L_x_6511:
[----:B------:R-:W-:Y:S05]  /*14890*/  BSYNC B0 ;  /* 0x0000000000007941 */ /* 0x000fea0003800000 */
.L_x_6430:
        /* <DEDUP_REMOVED lines=98> */
.L_x_6523:
        /* <DEDUP_REMOVED lines=13> */
.L_x_6433:
        /* <DEDUP_REMOVED lines=10> */
.L_x_6434:
[----:B------:R3:W-:Y:S01]  /*15030*/  SYNCS.ARRIVE.TRANS64.A1T0 RZ, [R4+URZ+0x33470], RZ ;  /* 0x033470ff04ff79a7 */ /* 0x0007e2000810003f */
[----:B------:R-:W-:Y:S05]  /*15040*/  @!P2 BRA `(.L_x_6435) ;  /* 0x000000000004a947 */ /* 0x000fea0003800000 */
[----:B------:R-:W-:Y:S01]  /*15050*/  BPT.TRAP 0x1 ;  /* 0x000000040000795c */ /* 0x000fe20000300000 */
.L_x_6435:
[----:B------:R-:W4:Y:S01]  /*15060*/  SYNCS.PHASECHK.TRANS64.TRYWAIT P0, [R4+URZ+0x33440], R35 ;  /* 0x03344023040075a7 */ /* 0x000f22000800017f */
[----:B------:R-:W-:Y:S04]  /*15070*/  BSSY B0, `(.L_x_6436) ;  /* 0x0000002000007945 */ /* 0x000fe80003800000 */
[----:B----4-:R-:W-:Y:S05]  /*15080*/  @!P0 BRA `(.L_x_6437) ;  /* 0x0000005c00488947 */ /* 0x010fea0003800000 */
.L_x_6524:
[----:B------:R-:W-:Y:S05]  /*15090*/  BSYNC B0 ;  /* 0x0000000000007941 */ /* 0x000fea0003800000 */
.L_x_6436:
[----:B------:R-:W-:Y:S01]  /*150a0*/  ULDC.64 UR4, c[0x0][0x300] ;  /* 0x0000c00000047ab9 */ /* 0x000fe20000000a00 */
[----:B------:R-:W-:Y:S01]  /*150b0*/  ULDC.64 UR6, c[0x0][0x310] ;  /* 0x0000c40000067ab9 */ /* 0x000fe20000000a00 */
[----:B------:R-:W-:Y:S02]  /*150c0*/  IMAD R9, R28, UR4, RZ ;  /* 0x000000041c097c24 */ /* 0x000fe4000f8e02ff */
[----:B--2---:R-:W-:-:S04]  /*150d0*/  IMAD.WIDE.U32 R2, R6, UR4, RZ ;  /* 0x0000000406027c25 */ /* 0x004fc8000f8e00ff */
        /* <DEDUP_REMOVED lines=26> */
[----:B------:R-:W2:Y:S01]  /*15280*/  SHFL.IDX PT, R3, R5, RZ, 0x1c1f ;  /* 0x001c1fff05037589 */ /* 0x000ea200000e0000 */
        /* <DEDUP_REMOVED lines=9> */
[----:B--2---:R-:W-:-:S02]  /*15320*/  @P3 IADD3 R3, P0, R36, R3, RZ ;  /* 0x0000000324033210 */ /* 0x004fc40007f1e0ff */
        /* <DEDUP_REMOVED lines=23> */
[----:B------:R-:W5:Y:S04]  /*154a0*/  SHFL.IDX PT, R5, R5, 0x3, 0x1c1f ;  /* 0x007c1f0005057f89 */ /* 0x000f6800000e0000 */
[----:B------:R-:W1:Y:S01]  /*154b0*/  SHFL.IDX PT, R10, R10, 0x3, 0x1c1f ;  /* 0x007c1f000a0a7f89 */ /* 0x000e6200000e0000 */
[----:B0-----:R-:W-:-:S05]  /*154c0*/  @P4 IADD3 R3, P0, R36, R3, RZ ;  /* 0x0000000324034210 */ /* 0x001fca0007f1e0ff */
[----:B--2---:R-:W-:-:S05]  /*154d0*/  @P4 IMAD.X R2, RZ, RZ, R2, P0 ;  /* 0x000000ffff024224 */ /* 0x004fca00000e0602 */
[----:B------:R-:W-:-:S04]  /*154e0*/  @P4 LOP3.LUT R3, R3, R2, RZ, 0x3c, !PT ;  /* 0x0000000203034212 */ /* 0x000fc800078e3cff */
[----:B------:R-:W-:-:S04]  /*154f0*/  @P4 LOP3.LUT R2, R3, R2, RZ, 0x3c, !PT ;  /* 0x0000000203024212 */ /* 0x000fc800078e3cff */
[----:B------:R-:W-:-:S05]  /*15500*/  @P4 LOP3.LUT R3, R3, R2, RZ, 0x3c, !PT ;  /* 0x0000000203034212 */ /* 0x000fca00078e3cff */
[----:B------:R-:W-:Y:S04]  /*15510*/  @P4 LDGSTS.E.BYPASS.LTC128B.128 [R0+0x25200], desc[UR36][R2.64], !P6 ;  /* 0x2520000002004fae */ /* 0x000fe8000f101d64 */
[----:B------:R-:W-:Y:S04]  /*15520*/  @P4 LDGSTS.E.BYPASS.LTC128B.128 [R0+0x27a00], desc[UR36][R2.64+0x40], !P2 ;  /* 0x27a0004002004fae */ /* 0x000fe8000d101d64 */
[----:B------:R5:W-:Y:S02]  /*15530*/  @P4 LDGSTS.E.BYPASS.LTC128B.128 [R0+0x2a200], desc[UR36][R2.64+0x80], !P1 ;  /* 0x2a20008002004fae */ /* 0x000be4000c901d64 */
[----:B-----5:R-:W-:-:S05]  /*15540*/  @P3 IADD3 R2, P0, R36, R5, RZ ;  /* 0x0000000524023210 */ /* 0x020fca0007f1e0ff */
[----:B-1----:R-:W-:-:S05]  /*15550*/  @P3 IMAD.X R3, RZ, RZ, R10, P0 ;  /* 0x000000ffff033224 */ /* 0x002fca00000e060a */
[----:B------:R0:W-:Y:S04]  /*15560*/  @P3 LDGSTS.E.BYPASS.LTC128B.128 [R0+0x25a00], desc[UR36][R2.64], !P6 ;  /* 0x25a0000002003fae */ /* 0x0001e8000f101d64 */
[----:B------:R0:W-:Y:S04]  /*15570*/  @P3 LDGSTS.E.BYPASS.LTC128B.128 [R0+0x28200], desc[UR36][R2.64+0x40], !P2 ;  /* 0x2820004002003fae */ /* 0x0001e8000d101d64 */
[----:B------:R0:W-:Y:S02]  /*15580*/  @P3 LDGSTS.E.BYPASS.LTC128B.128 [R0+0x2aa00], desc[UR36][R2.64+0x80], !P1 ;  /* 0x2aa0008002003fae */ /* 0x0001e4000c901d64 */
.L_x_6536:
        /* <DEDUP_REMOVED lines=17> */
.L_x_6440:
[----:B------:R-:W-:Y:S05]  /*156a0*/  BSYNC B0 ;  /* 0x0000000000007941 */ /* 0x000fea0003800000 */
.L_x_6439:
[----:B------:R-:W-:Y:S01]  /*156b0*/  NOP ;  /* 0x0000000000007918 */ /* 0x000fe20000000000 */
[----:B------:R-:W-:-:S13]  /*156c0*/  PLOP3.LUT P0, PT, PT, PT, PT, 0x80, 0x0 ;  /* 0x000000000000781c */ /* 0x000fda0003f0f070 */
.L_x_6441:
        /* <DEDUP_REMOVED lines=10> */
.L_x_6442:
[----:B------:R2:W-:Y:S02]  /*15770*/  SYNCS.ARRIVE.TRANS64.A1T0 RZ, [R4+URZ+0x33430], RZ ;  /* 0x033430ff04ff79a7 */ /* 0x0005e4000810003f */
[----:B------:R-:W-:Y:S05]  /*15780*/  WARPSYNC.ALL ;  /* 0x0000000000007948 */ /* 0x000fea0003800000 */
[----:B01----:R-:W-:Y:S01]  /*15790*/  VIADD R0, R18, 0x1e200 ;  /* 0x0001e20012007836 */ /* 0x003fe20000000000 */
        /* <DEDUP_REMOVED lines=17> */
[----:B--234-:R-:W-:Y:S02]  /*158b0*/  IMAD.U32 R4, RZ, RZ, UR6 ;  /* 0x00000006ff047e24 */ /* 0x01cfe4000f8e00ff */
        /* <DEDUP_REMOVED lines=11> */
.L_x_6444:
[----:B------:R-:W-:Y:S05]  /*15970*/  BSYNC B6 ;  /* 0x0000000000067941 */ /* 0x000fea0003800000 */
.L_x_6443:
[----:B------:R-:W0:Y:S01]  /*15980*/  S2R R2, SR_TID.X ;  /* 0x0000000000027919 */ /* 0x000e220000002100 */
[----:B------:R-:W1:Y:S01]  /*15990*/  LDC R21, c[0x0][0x448] ;  /* 0x00011200ff157b82 */ /* 0x000e620000000800 */
[----:B------:R0:W5:Y:S01]  /*159a0*/  LDL R8, [R1+0x1c] ;  /* 0x00001c0001087983 */ /* 0x0001620000100800 */
[C---:B------:R-:W-:Y:S01]  /*159b0*/  R2UR UR8, R23.reuse ;  /* 0x00000000170872ca */ /* 0x040fe200000e0000 */
[----:B------:R-:W-:Y:S01]  /*159c0*/  ULDC.64 UR6, c[0x0][0x2d8] ;  /* 0x0000b60000067ab9 */ /* 0x000fe20000000a00 */
[----:B------:R-:W-:-:S04]  /*159d0*/  R2UR UR10, R23 ;  /* 0x00000000170a72ca */ /* 0x000fc800000e0000 */
[----:B------:R-:W2:Y:S01]  /*159e0*/  LDC R5, c[0x0][0x448] ;  /* 0x00011200ff057b82 */ /* 0x000ea20000000800 */
[----:B0-----:R-:W-:-:S04]  /*159f0*/  LOP3.LUT R20, R2, 0x7f, RZ, 0xc0, !PT ;  /* 0x0000007f02147812 */ /* 0x001fc800078ec0ff */
[----:B------:R-:W-:Y:S02]  /*15a00*/  SHF.R.U32.HI R24, RZ, 0x2, R20 ;  /* 0x00000002ff187819 */ /* 0x000fe40000011614 */
[----:B------:R-:W2:Y:S01]  /*15a10*/  LDL R20, [R1+0x4] ;  /* 0x0000040001147983 */ /* 0x000ea20000100800 */
[----:B-1----:R-:W-:Y:S01]  /*15a20*/  ISETP.NE.AND P6, PT, R21, 0x1, PT ;  /* 0x000000011500780c */ /* 0x002fe20003fc5270 */
[----:B------:R-:W-:-:S05]  /*15a30*/  IMAD.SHL.U32 R2, R2, 0x20, RZ ;  /* 0x0000002002027824 */ /* 0x000fca00078e00ff */
[----:B------:R-:W-:-:S07]  /*15a40*/  LOP3.LUT R2, R24, 0x60, R2, 0xf8, !PT ;  /* 0x0000006018027812 */ /* 0x000fce00078ef802 */
[----:B------:R-:W0:Y:S08]  /*15a50*/  @P6 LDC R3, c[0x0][0x44c] ;  /* 0x00011300ff036b82 */ /* 0x000e300000000800 */
[----:B--234-:R-:W1:Y:S01]  /*15a60*/  @P6 LDC R4, c[0x0][0x450] ;  /* 0x00011400ff046b82 */ /* 0x01ce620000000800 */
[----:B------:R-:W-:Y:S01]  /*15a70*/  UMOV UR4, UR38 ;  /* 0x0000002600047c82 */ /* 0x000fe20008000000 */
[----:B------:R-:W-:-:S02]  /*15a80*/  UMOV UR5, UR45 ;  /* 0x0000002d00057c82 */ /* 0x000fc40008000000 */
[----:B------:R-:W-:-:S03]  /*15a90*/  UIMAD.WIDE.U32 UR4, UR8, UR6, UR4 ;  /* 0x00000006080472a5 */ /* 0x000fc6000f8e0004 */
[----:B------:R-:W-:Y:S01]  /*15aa0*/  ULDC.64 UR8, c[0x0][0x2e0] ;  /* 0x0000b80000087ab9 */ /* 0x000fe20000000a00 */
[----:B------:R-:W-:Y:S02]  /*15ab0*/  UIMAD UR5, UR10, UR7, UR5 ;  /* 0x000000070a0572a4 */ /* 0x000fe4000f8e0205 */
[----:B------:R-:W-:Y:S01]  /*15ac0*/  UIMAD UR6, UR42, UR8, URZ ;  /* 0x000000082a0672a4 */ /* 0x000fe2000f8e023f */
[----:B------:R-:W2:Y:S01]  /*15ad0*/  S2R R21, SR_TID.X ;  /* 0x0000000000157919 */ /* 0x000ea20000002100 */
[----:B------:R-:W-:Y:S02]  /*15ae0*/  UIMAD.WIDE.U32 UR4, UR43, UR8, UR4 ;  /* 0x000000082b0472a5 */ /* 0x000fe4000f8e0004 */
[----:B------:R-:W-:-:S03]  /*15af0*/  UIMAD UR6, UR43, UR9, UR6 ;  /* 0x000000092b0672a4 */ /* 0x000fc6000f8e0206 */
[----:B------:R-:W-:Y:S01]  /*15b00*/  ULDC.64 UR8, c[0x0][0x2d0] ;  /* 0x0000b40000087ab9 */ /* 0x000fe20000000a00 */
[----:B------:R-:W-:Y:S01]  /*15b10*/  UIADD3 UR5, UR5, UR6, URZ ;  /* 0x0000000605057290 */ /* 0x000fe2000fffe03f */
[C---:B------:R-:W-:Y:S02]  /*15b20*/  LOP3.LUT R9, R36.reuse, 0x40, RZ, 0xfc, !PT ;  /* 0x0000004024097812 */ /* 0x040fe400078efcff */
[----:B------:R-:W-:Y:S02]  /*15b30*/  LOP3.LUT R10, R36, 0x80, RZ, 0xfc, !PT ;  /* 0x00000080240a7812 */ /* 0x000fe400078efcff */
[----:B--2---:R-:W-:Y:S01]  /*15b40*/  LOP3.LUT R21, R21, 0x7f, RZ, 0xc0, !PT ;  /* 0x0000007f15157812 */ /* 0x004fe200078ec0ff */
[----:B------:R-:W-:-:S04]  /*15b50*/  IMAD R0, R20, 0x80, R2 ;  /* 0x0000008014007824 */ /* 0x000fc800078e0202 */
[----:B0-----:R-:W-:-:S04]  /*15b60*/  @P6 IMAD.HI.U32 R3, R0, R3, RZ ;  /* 0x0000000300036227 */ /* 0x001fc800078e00ff */
[----:B------:R-:W-:Y:S01]  /*15b70*/  IMAD.MOV.U32 R2, RZ, RZ, R0 ;  /* 0x000000ffff027224 */ /* 0x000fe200078e0000 */
[----:B-1----:R-:W-:-:S04]  /*15b80*/  @P6 SHF.R.U32.HI R2, RZ, R4, R3 ;  /* 0x00000004ff026219 */ /* 0x002fc80000011603 */
[--C-:B------:R-:W-:Y:S01]  /*15b90*/  SHF.R.S32.HI R3, RZ, 0x1f, R2.reuse ;  /* 0x0000001fff037819 */ /* 0x100fe20000011402 */
[----:B------:R-:W-:-:S04]  /*15ba0*/  IMAD.MOV R6, RZ, RZ, -R2 ;  /* 0x000000ffff067224 */ /* 0x000fc800078e0a02 */
[----:B------:R-:W-:Y:S02]  /*15bb0*/  IMAD R7, R3, UR8, RZ ;  /* 0x0000000803077c24 */ /* 0x000fe4000f8e02ff */
[----:B------:R-:W-:Y:S02]  /*15bc0*/  IMAD.U32 R3, RZ, RZ, UR8 ;  /* 0x00000008ff037e24 */ /* 0x000fe4000f8e00ff */
[C---:B------:R-:W-:Y:S02]  /*15bd0*/  IMAD R4, R2.reuse, UR9, R7 ;  /* 0x0000000902047c24 */ /* 0x040fe4000f8e0207 */
[----:B------:R-:W-:Y:S01]  /*15be0*/  IMAD.WIDE.U32 R2, R2, R3, UR4 ;  /* 0x0000000402027e25 */ /* 0x000fe2000f8e0003 */
[----:B------:R-:W-:-:S03]  /*15bf0*/  ULDC.64 UR4, c[0x0][0x2c8] ;  /* 0x0000b20000047ab9 */ /* 0x000fc60000000a00 */
[----:B------:R-:W-:Y:S02]  /*15c00*/  IMAD R0, R5, R6, R0 ;  /* 0x0000000605007224 */ /* 0x000fe400078e0200 */
[----:B------:R-:W-:-:S03]  /*15c10*/  IMAD.IADD R3, R3, 0x1, R4 ;  /* 0x0000000103037824 */ /* 0x000fc600078e0204 */
[----:B------:R-:W-:Y:S01]  /*15c20*/  SHF.R.S32.HI R4, RZ, 0x1f, R0 ;  /* 0x0000001fff047819 */ /* 0x000fe20000011400 */
[----:B------:R-:W-:-:S04]  /*15c30*/  IMAD.WIDE.U32 R2, R0, UR4, R2 ;  /* 0x0000000400027c25 */ /* 0x000fc8000f8e0002 */
[----:B------:R-:W-:-:S04]  /*15c40*/  IMAD R4, R4, UR4, RZ ;  /* 0x0000000404047c24 */ /* 0x000fc8000f8e02ff */
[----:B------:R-:W-:Y:S01]  /*15c50*/  IMAD R7, R0, UR5, R4 ;  /* 0x0000000500077c24 */ /* 0x000fe2000f8e0204 */
[----:B------:R-:W-:Y:S02]  /*15c60*/  ULDC.64 UR4, c[0x0][0x280] ;  /* 0x0000a00000047ab9 */ /* 0x000fe40000000a00 */
[----:B------:R-:W-:Y:S01]  /*15c70*/  IADD3 R0, P0, R2, UR4, RZ ;  /* 0x0000000402007c10 */ /* 0x000fe2000ff1e0ff */
[----:B------:R-:W-:-:S03]  /*15c80*/  ULDC UR4, c[0x0][0x2b8] ;  /* 0x0000ae0000047ab9 */ /* 0x000fc60000000800 */
[----:B------:R-:W-:Y:S01]  /*15c90*/  IADD3.X R4, R3, UR5, R7, P0, !PT ;  /* 0x0000000503047c10 */ /* 0x000fe200087fe407 */
[----:B------:R-:W-:Y:S01]  /*15ca0*/  UMOV UR5, 0xffffffff ;  /* 0xffffffff00057882 */ /* 0x000fe20000000000 */
[----:B------:R-:W-:Y:S02]  /*15cb0*/  ISETP.GE.AND P3, PT, R36, UR4, PT ;  /* 0x0000000424007c0c */ /* 0x000fe4000bf66270 */
[----:B------:R-:W-:Y:S02]  /*15cc0*/  ISETP.GE.AND P2, PT, R9, UR4, PT ;  /* 0x0000000409007c0c */ /* 0x000fe4000bf46270 */
[----:B------:R-:W-:Y:S02]  /*15cd0*/  ISETP.GE.AND P1, PT, R10, UR4, PT ;  /* 0x000000040a007c0c */ /* 0x000fe4000bf26270 */
[----:B------:R-:W-:Y:S01]  /*15ce0*/  SHF.R.U32.HI R9, RZ, 0x2, R21 ;  /* 0x00000002ff097819 */ /* 0x000fe20000011615 */
[----:B------:R-:W-:Y:S10]  /*15cf0*/  BRA.DIV UR5, `(.L_x_6445) ;  /* 0x0000005a050c7947 */ /* 0x000ff4000b800000 */
[----:B------:R-:W0:Y:S01]  /*15d00*/  SHFL.IDX PT, R14, R0, RZ, 0x1c1f ;  /* 0x001c1fff000e7589 */ /* 0x000e2200000e0000 */
[----:B------:R-:W-:Y:S02]  /*15d10*/  IMAD R25, R25, R5, RZ ;  /* 0x0000000519197224 */ /* 0x000fe400078e02ff */
[----:B------:R-:W-:Y:S01]  /*15d20*/  IMAD R5, R20, 0x80, R9 ;  /* 0x0000008014057824 */ /* 0x000fe200078e0209 */
        /* <DEDUP_REMOVED lines=32> */
.L_x_6545:
        /* <DEDUP_REMOVED lines=12> */
.L_x_6447:
[----:B------:R-:W-:Y:S05]  /*15ff0*/  BSYNC B0 ;  /* 0x0000000000007941 */ /* 0x000fea0003800000 */
.L_x_6446:
[----:B------:R-:W-:Y:S01]  /*16000*/  NOP ;  /* 0x0000000000007918 */ /* 0x000fe20000000000 */
[----:B------:R-:W-:-:S13]  /*16010*/  PLOP3.LUT P0, PT, PT, PT, PT, 0x80, 0x0 ;  /* 0x000000000000781c */ /* 0x000fda0003f0f070 */
.L_x_6448:
[----:B------:R-:W-:Y:S02]  /*16020*/  PLOP3.LUT P1, PT, P1, P0, PT, 0xa2, 0x0 ;  /* 0x000000000000781c */ /* 0x000fe40000f21472 */
[----:B------:R-:W-:-:S08]  /*16030*/  @P0 R2UR P1, UR4, R18 ;  /* 0x00000000120402ca */ /* 0x000fd00000020000 */
[----:B------:R-:W-:-:S05]  /*16040*/  @P0 PLOP3.LUT P0, PT, P1, PT, PT, 0x80, 0x0 ;  /* 0x000000000000081c */ /* 0x000fca0000f0f070 */
[----:B------:R-:W-:Y:S01]  /*16050*/  @!P1 SYNCS.ARRIVE.TRANS64.RED.A0T1 RZ, [UR4+0x33400], RZ ;  /* 0x033400ffffff99a7 */ /* 0x000fe20008200404 */
[----:B------:R-:W-:Y:S07]  /*16060*/  @!P1 ARRIVES.LDGSTSBAR.64.TRANSCNT [UR4+0x33400] ;  /* 0x03340000ff0099b0 */ /* 0x000fee0008000a84 */
[----:B------:R-:W-:Y:S05]  /*16070*/  @P0 BRA.U.ANY `(.L_x_6448) ;  /* 0xfffffffd00e80947 */ /* 0x000fea000393ffff */
[----:B0-----:R-:W3:Y:S01]  /*16080*/  LDL.LU R2, [R1+0x20] ;  /* 0x0000200001027983 */ /* 0x001ee20000300800 */
[----:B------:R-:W-:Y:S02]  /*16090*/  VIADD R32, R26, 0xfffffffe ;  /* 0xfffffffe1a207836 */ /* 0x000fe40000000000 */
        /* <DEDUP_REMOVED lines=11> */
.L_x_6546:
[----:B------:R-:W-:Y:S05]  /*16150*/  BSYNC B0 ;  /* 0x0000000000007941 */ /* 0x000fea0003800000 */
.L_x_6449:
[----:B------:R-:W3:Y:S02]  /*16160*/  LDL R0, [R1+0x10] ;  /* 0x0000100001007983 */ /* 0x000ee40000100800 */
[----:B---3--:R-:W-:-:S13]  /*16170*/  ISETP.GE.AND P0, PT, R32, R0, PT ;  /* 0x000000002000720c */ /* 0x008fda0003f06270 */
[----:B------:R-:W-:Y:S05]  /*16180*/  @!P0 BRA `(.L_x_6451) ;  /* 0x0000001c00448947 */ /* 0x000fea0003800000 */
[----:B------:R-:W-:Y:S02]  /*16190*/  IMAD.MOV.U32 R20, RZ, RZ, R31 ;  /* 0x000000ffff147224 */ /* 0x000fe400078e001f */
[----:B------:R-:W-:-:S07]  /*161a0*/  IMAD.MOV.U32 R21, RZ, RZ, R34 ;  /* 0x000000ffff157224 */ /* 0x000fce00078e0022 */
.L_x_6471:
        /* <DEDUP_REMOVED lines=31> */
[----:B--2---:R-:W-:Y:S01]  /*163a0*/  @P0 SHF.R.U32.HI R10, RZ, R2, R3 ;  /* 0x00000002ff0a0219 */ /* 0x004fe20000011603 */
[--C-:B------:R-:W-:Y:S01]  /*163b0*/  IMAD.MOV.U32 R2, RZ, RZ, R6.reuse ;  /* 0x000000ffff027224 */ /* 0x100fe200078e0006 */
[----:B------:R-:W-:-:S03]  /*163c0*/  SHF.R.S32.HI R3, RZ, 0x1f, R6 ;  /* 0x0000001fff037819 */ /* 0x000fc60000011406 */
[----:B------:R-:W-:Y:S01]  /*163d0*/  IMAD.WIDE.U32 R2, R33, UR4, R2 ;  /* 0x0000000421027c25 */ /* 0x000fe2000f8e0002 */
[----:B------:R-:W-:Y:S02]  /*163e0*/  ISETP.GT.U32.AND P2, PT, R8, 0x9f, PT ;  /* 0x0000009f0800780c */ /* 0x000fe40003f44070 */
[----:B------:R-:W-:Y:S01]  /*163f0*/  LEA R8, P0, R2, UR6, 0x2 ;  /* 0x0000000602087c11 */ /* 0x000fe2000f8010ff */
[----:B---3--:R-:W-:-:S04]  /*16400*/  IMAD R4, R9, UR4, RZ ;  /* 0x0000000409047c24 */ /* 0x008fc8000f8e02ff */
[----:B------:R-:W-:-:S04]  /*16410*/  IMAD R4, R33, UR5, R4 ;  /* 0x0000000521047c24 */ /* 0x000fc8000f8e0204 */
[----:B------:R-:W-:-:S05]  /*16420*/  IMAD.IADD R3, R4, 0x1, R3 ;  /* 0x0000000104037824 */ /* 0x000fca00078e0203 */
[----:B------:R-:W-:-:S05]  /*16430*/  LEA.HI.X R9, R2, UR7, R3, 0x2, P0 ;  /* 0x0000000702097c11 */ /* 0x000fca00080f1403 */
[----:B------:R-:W2:Y:S01]  /*16440*/  LDG.E R8, desc[UR36][R8.64] ;  /* 0x0000002408087981 */ /* 0x000ea2000c1e1900 */
[--C-:B------:R-:W-:Y:S01]  /*16450*/  @!P2 SHF.R.S32.HI R3, RZ, 0x1f, R10.reuse ;  /* 0x0000001fff03a819 */ /* 0x100fe2000001140a */
[----:B------:R-:W-:-:S04]  /*16460*/  @!P2 IMAD.MOV.U32 R2, RZ, RZ, R10 ;  /* 0x000000ffff02a224 */ /* 0x000fc800078e000a */
[----:B------:R-:W-:Y:S01]  /*16470*/  @!P2 IMAD.WIDE.U32 R2, R33, UR4, R2 ;  /* 0x000000042102ac25 */ /* 0x000fe2000f8e0002 */
[----:B------:R-:W-:Y:S01]  /*16480*/  LOP3.LUT P1, RZ, R22, 0x10, RZ, 0xc0, !PT ;  /* 0x0000001016ff7812 */ /* 0x000fe2000782c0ff */
[----:B------:R-:W-:Y:S02]  /*16490*/  ULDC UR4, c[0x0][0x430] ;  /* 0x00010c0000047ab9 */ /* 0x000fe40000000800 */
[----:B------:R-:W-:Y:S01]  /*164a0*/  @!P2 IMAD.IADD R3, R4, 0x1, R3 ;  /* 0x000000010403a824 */ /* 0x000fe200078e0203 */
[----:B------:R-:W-:Y:S01]  /*164b0*/  @!P2 LEA R4, P0, R2, UR6, 0x2 ;  /* 0x000000060204ac11 */ /* 0x000fe2000f8010ff */
[----:B------:R-:W-:-:S03]  /*164c0*/  VIADD R31, R20, 0x1 ;  /* 0x00000001141f7836 */ /* 0x000fc60000000000 */
[----:B------:R-:W-:Y:S01]  /*164d0*/  @!P2 LEA.HI.X R5, R2, UR7, R3, 0x2, P0 ;  /* 0x000000070205ac11 */ /* 0x000fe200080f1403 */
[----:B------:R-:W-:Y:S02]  /*164e0*/  IMAD.MOV R2, RZ, RZ, -R6 ;  /* 0x000000ffff027224 */ /* 0x000fe400078e0a06 */
[----:B------:R-:W-:Y:S02]  /*164f0*/  IMAD.MOV.U32 R6, RZ, RZ, RZ ;  /* 0x000000ffff067224 */ /* 0x000fe400078e00ff */
[----:B------:R-:W-:Y:S01]  /*16500*/  IMAD.MOV R3, RZ, RZ, -R10 ;  /* 0x000000ffff037224 */ /* 0x000fe200078e0a0a */
[----:B------:R-:W-:-:S03]  /*16510*/  ISETP.NE.AND P0, PT, R31, 0x2, PT ;  /* 0x000000021f00780c */ /* 0x000fc60003f05270 */
[----:B------:R0:W5:Y:S01]  /*16520*/  @!P2 LDG.E R6, desc[UR36][R4.64] ;  /* 0x000000240406a981 */ /* 0x000162000c1e1900 */
[----:B------:R-:W-:Y:S01]  /*16530*/  SEL R34, RZ, 0x1, P0 ;  /* 0x00000001ff227807 */ /* 0x000fe20000000000 */
[----:B------:R-:W-:Y:S01]  /*16540*/  IMAD R7, R2, UR4, R7 ;  /* 0x0000000402077c24 */ /* 0x000fe2000f8e0207 */
[----:B------:R-:W-:Y:S01]  /*16550*/  SEL R31, R31, RZ, P0 ;  /* 0x000000ff1f1f7207 */ /* 0x000fe20000000000 */
[----:B0-----:R-:W-:Y:S02]  /*16560*/  IMAD R5, R3, UR4, R0 ;  /* 0x0000000403057c24 */ /* 0x001fe4000f8e0200 */
[----:B------:R-:W-:Y:S01]  /*16570*/  IMAD.MOV.U32 R0, RZ, RZ, R32 ;  /* 0x000000ffff007224 */ /* 0x000fe200078e0020 */
[----:B------:R-:W-:Y:S01]  /*16580*/  LOP3.LUT R34, R21, R34, RZ, 0x3c, !PT ;  /* 0x0000002215227212 */ /* 0x000fe200078e3cff */
[----:B------:R-:W-:-:S03]  /*16590*/  VIADD R32, R32, 0xffffffff ;  /* 0xffffffff20207836 */ /* 0x000fc60000000000 */
[----:B------:R-:W-:Y:S02]  /*165a0*/  ISETP.GT.AND P2, PT, R0, R11, PT ;  /* 0x0000000b0000720c */ /* 0x000fe40003f44270 */
[----:B--2---:R-:W-:Y:S01]  /*165b0*/  SHF.R.S32.HI R27, RZ, 0x1f, R8 ;  /* 0x0000001fff1b7819 */ /* 0x004fe20000011408 */
[----:B------:R-:W-:Y:S10]  /*165c0*/  @!P1 BRA `(.L_x_6452) ;  /* 0x0000000000049947 */ /* 0x000ff40003800000 */
[----:B------:R-:W-:Y:S01]  /*165d0*/  BPT.TRAP 0x1 ;  /* 0x000000040000795c */ /* 0x000fe20000300000 */
.L_x_6452:
[----:B------:R-:W-:Y:S01]  /*165e0*/  IMAD R4, R31, 0x8, R18 ;  /* 0x000000081f047824 */ /* 0x000fe200078e0212 */
[----:B------:R-:W-:Y:S01]  /*165f0*/  SHF.L.U32 R29, R34, 0x1f, RZ ;  /* 0x0000001f221d7819 */ /* 0x000fe200000006ff */
[----:B------:R-:W-:Y:S01]  /*16600*/  BSSY B0, `(.L_x_6453) ;  /* 0x0000004000007945 */ /* 0x000fe20003800000 */
[----:B------:R-:W-:Y:S02]  /*16610*/  SHF.R.S32.HI R28, RZ, 0x1f, R7 ;  /* 0x0000001fff1c7819 */ /* 0x000fe40000011407 */
[----:B------:R-:W0:Y:S02]  /*16620*/  SYNCS.PHASECHK.TRANS64.TRYWAIT P0, [R4+URZ+0x33480], R29 ;  /* 0x0334801d040075a7 */ /* 0x000e24000800017f */
[----:B0-----:R-:W-:Y:S05]  /*16630*/  @!P0 BRA `(.L_x_6454) ;  /* 0x00000054000c8947 */ /* 0x001fea0003800000 */
.L_x_6547:
[----:B------:R-:W-:Y:S05]  /*16640*/  BSYNC B0 ;  /* 0x0000000000007941 */ /* 0x000fea0003800000 */
.L_x_6453:
[----:B------:R-:W2:Y:S01]  /*16650*/  LDL R15, [R1+0x18] ;  /* 0x00001800010f7983 */ /* 0x000ea20000100800 */
[----:B------:R-:W-:Y:S01]  /*16660*/  ULDC.64 UR4, c[0x0][0x328] ;  /* 0x0000ca0000047ab9 */ /* 0x000fe20000000a00 */
[----:B------:R-:W-:Y:S01]  /*16670*/  ULDC.64 UR6, c[0x0][0x338] ;  /* 0x0000ce0000067ab9 */ /* 0x000fe20000000a00 */
[----:B------:R-:W-:Y:S01]  /*16680*/  IMAD R0, R28, UR4, RZ ;  /* 0x000000041c007c24 */ /* 0x000fe2000f8e02ff */
[----:B------:R-:W-:Y:S01]  /*16690*/  SHF.R.S32.HI R30, RZ, 0x1f, R5 ;  /* 0x0000001fff1e7819 */ /* 0x000fe20000011405 */
[C---:B------:R-:W-:Y:S01]  /*166a0*/  IMAD.WIDE.U32 R2, R7.reuse, UR4, RZ ;  /* 0x0000000407027c25 */ /* 0x040fe2000f8e00ff */
[----:B-----5:R-:W-:Y:S01]  /*166b0*/  SHF.R.S32.HI R26, RZ, 0x1f, R6 ;  /* 0x0000001fff1a7819 */ /* 0x020fe20000011406 */
[----:B------:R-:W1:Y:S01]  /*166c0*/  LDC R12, c[0x0][0x2f4] ;  /* 0x0000bd00ff0c7b82 */ /* 0x000e620000000800 */
[C---:B------:R-:W-:Y:S01]  /*166d0*/  LOP3.LUT R14, R36.reuse, 0x80, RZ, 0xfc, !PT ;  /* 0x00000080240e7812 */ /* 0x040fe200078efcff */
        /* <DEDUP_REMOVED lines=62> */
.L_x_6559:
        /* <DEDUP_REMOVED lines=10> */
.L_x_6456:
        /* <DEDUP_REMOVED lines=10> */
.L_x_6457:
[----:B------:R3:W-:Y:S01]  /*16c00*/  SYNCS.ARRIVE.TRANS64.A1T0 RZ, [R4+URZ+0x33470], RZ ;  /* 0x033470ff04ff79a7 */ /* 0x0007e2000810003f */
[----:B------:R-:W-:Y:S05]  /*16c10*/  @!P3 BRA `(.L_x_6458) ;  /* 0x000000000004b947 */ /* 0x000fea0003800000 */
[----:B------:R-:W-:Y:S01]  /*16c20*/  BPT.TRAP 0x1 ;  /* 0x000000040000795c */ /* 0x000fe20000300000 */
.L_x_6458:
[----:B------:R-:W4:Y:S01]  /*16c30*/  SYNCS.PHASECHK.TRANS64.TRYWAIT P0, [R4+URZ+0x33440], R29 ;  /* 0x0334401d040075a7 */ /* 0x000f22000800017f */
[----:B------:R-:W-:Y:S04]  /*16c40*/  BSSY B0, `(.L_x_6459) ;  /* 0x0000002000007945 */ /* 0x000fe80003800000 */
[----:B----4-:R-:W-:Y:S05]  /*16c50*/  @!P0 BRA `(.L_x_6460) ;  /* 0x0000005400188947 */ /* 0x010fea0003800000 */
.L_x_6560:
[----:B------:R-:W-:Y:S05]  /*16c60*/  BSYNC B0 ;  /* 0x0000000000007941 */ /* 0x000fea0003800000 */
.L_x_6459:
[----:B------:R-:W-:Y:S01]  /*16c70*/  ULDC.64 UR4, c[0x0][0x310] ;  /* 0x0000c40000047ab9 */ /* 0x000fe20000000a00 */
[----:B------:R-:W-:Y:S01]  /*16c80*/  ULDC.64 UR6, c[0x0][0x300] ;  /* 0x0000c00000067ab9 */ /* 0x000fe20000000a00 */
[----:B------:R-:W-:Y:S01]  /*16c90*/  IMAD R9, R27, UR4, RZ ;  /* 0x000000041b097c24 */ /* 0x000fe2000f8e02ff */
[----:B------:R-:W5:Y:S01]  /*16ca0*/  LDC R11, c[0x0][0x2f4] ;  /* 0x0000bd00ff0b7b82 */ /* 0x000f620000000800 */
[----:B--2---:R-:W-:Y:S01]  /*16cb0*/  IMAD.WIDE.U32 R2, R8, UR4, RZ ;  /* 0x0000000408027c25 */ /* 0x004fe2000f8e00ff */
[C---:B------:R-:W-:Y:S02]  /*16cc0*/  LOP3.LUT R13, R36.reuse, 0x80, RZ, 0xfc, !PT ;  /* 0x00000080240d7812 */ /* 0x040fe400078efcff */
[----:B------:R-:W-:Y:S01]  /*16cd0*/  LOP3.LUT R12, R36, 0x40, RZ, 0xfc, !PT ;  /* 0x00000040240c7812 */ /* 0x000fe200078efcff */
        /* <DEDUP_REMOVED lines=8> */
[C---:B------:R-:W-:Y:S01]  /*16d60*/  IMAD R7, R6.reuse, UR5, R7 ;  /* 0x0000000506077c24 */ /* 0x040fe2000f8e0207 */
[-C--:B-----5:R-:W-:Y:S01]  /*16d70*/  ISETP.GE.AND P1, PT, R13, R11.reuse, PT ;  /* 0x0000000b0d00720c */ /* 0x0a0fe20003f26270 */
        /* <DEDUP_REMOVED lines=20> */
[----:B------:R-:W2:Y:S04]  /*16ec0*/  SHFL.IDX PT, R2, R5, RZ, 0x1c1f ;  /* 0x001c1fff05027589 */ /* 0x000ea800000e0000 */
[----:B------:R-:W5:Y:S04]  /*16ed0*/  SHFL.IDX PT, R3, R8, RZ, 0x1c1f ;  /* 0x001c1fff08037589 */ /* 0x000f6800000e0000 */
[----:B------:R-:W-:Y:S04]  /*16ee0*/  SHFL.IDX PT, R9, R8, 0x2, 0x1c1f ;  /* 0x005c1f0008097f89 */ /* 0x000fe800000e0000 */
[----:B------:R-:W-:Y:S04]  /*16ef0*/  SHFL.IDX PT, R7, R7, RZ, 0x1c1f ;  /* 0x001c1fff07077589 */ /* 0x000fe800000e0000 */
[----:B------:R-:W-:Y:S01]  /*16f00*/  SHFL.IDX PT, R14, R6, RZ, 0x1c1f ;  /* 0x001c1fff060e7589 */ /* 0x000fe200000e0000 */
[----:B--2---:R-:W-:-:S05]  /*16f10*/  IADD3 R2, P0, R36, R2, RZ ;  /* 0x0000000224027210 */ /* 0x004fca0007f1e0ff */
[----:B-----5:R-:W-:-:S05]  /*16f20*/  IMAD.X R3, RZ, RZ, R3, P0 ;  /* 0x000000ffff037224 */ /* 0x020fca00000e0603 */
[----:B------:R-:W-:Y:S04]  /*16f30*/  LDGSTS.E.BYPASS.LTC128B.128 [R0+0x24200], desc[UR36][R2.64], !P4 ;  /* 0x2420000002007fae */ /* 0x000fe8000e101d64 */
[----:B------:R-:W-:Y:S04]  /*16f40*/  LDGSTS.E.BYPASS.LTC128B.128 [R0+0x26a00], desc[UR36][R2.64+0x40], !P3 ;  /* 0x26a0004002007fae */ /* 0x000fe8000d901d64 */
[----:B------:R2:W-:Y:S04]  /*16f50*/  LDGSTS.E.BYPASS.LTC128B.128 [R0+0x29200], desc[UR36][R2.64+0x80], !P1 ;  /* 0x2920008002007fae */ /* 0x0005e8000c901d64 */
[----:B--2---:R-:W2:Y:S04]  /*16f60*/  SHFL.IDX PT, R2, R5, 0x1, 0x1c1f ;  /* 0x003c1f0005027f89 */ /* 0x004ea800000e0000 */
[----:B------:R-:W5:Y:S01]  /*16f70*/  SHFL.IDX PT, R3, R8, 0x1, 0x1c1f ;  /* 0x003c1f0008037f89 */ /* 0x000f6200000e0000 */
[----:B--2---:R-:W-:-:S05]  /*16f80*/  IADD3 R2, P0, R36, R2, RZ ;  /* 0x0000000224027210 */ /* 0x004fca0007f1e0ff */
[----:B-----5:R-:W-:-:S05]  /*16f90*/  IMAD.X R3, RZ, RZ, R3, P0 ;  /* 0x000000ffff037224 */ /* 0x020fca00000e0603 */
[----:B------:R-:W-:Y:S04]  /*16fa0*/  LDGSTS.E.BYPASS.LTC128B.128 [R0+0x24a00], desc[UR36][R2.64], !P4 ;  /* 0x24a0000002007fae */ /* 0x000fe8000e101d64 */
[----:B------:R-:W-:Y:S04]  /*16fb0*/  LDGSTS.E.BYPASS.LTC128B.128 [R0+0x27200], desc[UR36][R2.64+0x40], !P3 ;  /* 0x2720004002007fae */ /* 0x000fe8000d901d64 */
[----:B------:R2:W-:Y:S04]  /*16fc0*/  LDGSTS.E.BYPASS.LTC128B.128 [R0+0x29a00], desc[UR36][R2.64+0x80], !P1 ;  /* 0x29a0008002007fae */ /* 0x0005e8000c901d64 */
[----:B--2---:R-:W2:Y:S02]  /*16fd0*/  SHFL.IDX PT, R2, R5, 0x2, 0x1c1f ;  /* 0x005c1f0005027f89 */ /* 0x004ea400000e0000 */
[----:B--2---:R-:W-:-:S05]  /*16fe0*/  IADD3 R2, P0, R36, R2, RZ ;  /* 0x0000000224027210 */ /* 0x004fca0007f1e0ff */
[----:B------:R-:W-:Y:S02]  /*16ff0*/  IMAD.X R3, RZ, RZ, R9, P0 ;  /* 0x000000ffff037224 */ /* 0x000fe400000e0609 */
[----:B------:R-:W-:Y:S04]  /*17000*/  SHFL.IDX PT, R9, R8, 0x3, 0x1c1f ;  /* 0x007c1f0008097f89 */ /* 0x000fe800000e0000 */
[----:B------:R-:W-:Y:S04]  /*17010*/  LDGSTS.E.BYPASS.LTC128B.128 [R0+0x25200], desc[UR36][R2.64], !P4 ;  /* 0x2520000002007fae */ /* 0x000fe8000e101d64 */
[----:B------:R-:W-:Y:S04]  /*17020*/  LDGSTS.E.BYPASS.LTC128B.128 [R0+0x27a00], desc[UR36][R2.64+0x40], !P3 ;  /* 0x27a0004002007fae */ /* 0x000fe8000d901d64 */
[----:B------:R2:W-:Y:S04]  /*17030*/  LDGSTS.E.BYPASS.LTC128B.128 [R0+0x2a200], desc[UR36][R2.64+0x80], !P1 ;  /* 0x2a20008002007fae */ /* 0x0005e8000c901d64 */
[----:B--2---:R-:W2:Y:S02]  /*17040*/  SHFL.IDX PT, R2, R5, 0x3, 0x1c1f ;  /* 0x007c1f0005027f89 */ /* 0x004ea400000e0000 */
[----:B--2---:R-:W-:-:S05]  /*17050*/  IADD3 R2, P0, R36, R2, RZ ;  /* 0x0000000224027210 */ /* 0x004fca0007f1e0ff */
[----:B------:R-:W-:-:S05]  /*17060*/  IMAD.X R3, RZ, RZ, R9, P0 ;  /* 0x000000ffff037224 */ /* 0x000fca00000e0609 */
[----:B------:R2:W-:Y:S04]  /*17070*/  LDGSTS.E.BYPASS.LTC128B.128 [R0+0x25a00], desc[UR36][R2.64], !P4 ;  /* 0x25a0000002007fae */ /* 0x0005e8000e101d64 */
[----:B------:R2:W-:Y:S04]  /*17080*/  LDGSTS.E.BYPASS.LTC128B.128 [R0+0x28200], desc[UR36][R2.64+0x40], !P3 ;  /* 0x2820004002007fae */ /* 0x0005e8000d901d64 */
[----:B------:R2:W-:Y:S02]  /*17090*/  LDGSTS.E.BYPASS.LTC128B.128 [R0+0x2aa00], desc[UR36][R2.64+0x80], !P1 ;  /* 0x2aa0008002007fae */ /* 0x0005e4000c901d64 */
.L_x_6572:
        /* <DEDUP_REMOVED lines=10> */
.L_x_6462:
        /* <DEDUP_REMOVED lines=10> */
.L_x_6463:
[----:B--2---:R-:W-:Y:S01]  /*171e0*/  IMAD.U32 R0, RZ, RZ, UR46 ;  /* 0x0000002eff007e24 */ /* 0x004fe2000f8e00ff */
[----:B------:R2:W-:Y:S04]  /*171f0*/  SYNCS.ARRIVE.TRANS64.A1T0 RZ, [R4+URZ+0x33430], RZ ;  /* 0x033430ff04ff79a7 */ /* 0x0005e8000810003f */
[----:B------:R-:W-:-:S13]  /*17200*/  ISETP.NE.AND P0, PT, R0, 0x3, PT ;  /* 0x000000030000780c */ /* 0x000fda0003f05270 */
[----:B--2---:R-:W-:Y:S05]  /*17210*/  @!P0 BRA `(.L_x_6464) ;  /* 0x0000000000048947 */ /* 0x004fea0003800000 */
[----:B------:R-:W-:Y:S01]  /*17220*/  BPT.TRAP 0x1 ;  /* 0x000000040000795c */ /* 0x000fe20000300000 */
.L_x_6464:
[----:B------:R-:W-:Y:S01]  /*17230*/  LOP3.LUT R3, R21, 0x1, RZ, 0x3c, !PT ;  /* 0x0000000115037812 */ /* 0x000fe200078e3cff */
[----:B------:R-:W-:Y:S01]  /*17240*/  IMAD R2, R20, 0x8, R18 ;  /* 0x0000000814027824 */ /* 0x000fe200078e0212 */
[----:B------:R-:W-:Y:S02]  /*17250*/  BSSY B0, `(.L_x_6465) ;  /* 0x0000004000007945 */ /* 0x000fe40003800000 */
[----:B------:R-:W-:-:S04]  /*17260*/  SHF.L.U32 R3, R3, 0x1f, RZ ;  /* 0x0000001f03037819 */ /* 0x000fc800000006ff */
[----:B------:R-:W2:Y:S02]  /*17270*/  SYNCS.PHASECHK.TRANS64.TRYWAIT P1, [R2+URZ+0x33470], R3 ;  /* 0x03347003020075a7 */ /* 0x000ea4000802017f */
[----:B--2---:R-:W-:Y:S05]  /*17280*/  @!P1 BRA `(.L_x_6466) ;  /* 0x0000005400189947 */ /* 0x004fea0003800000 */
.L_x_6573:
[----:B------:R-:W-:Y:S05]  /*17290*/  BSYNC B0 ;  /* 0x0000000000007941 */ /* 0x000fea0003800000 */
.L_x_6465:
[----:B------:R-:W-:-:S13]  /*172a0*/  LOP3.LUT P1, RZ, R22, 0x10, RZ, 0xc0, !PT ;  /* 0x0000001016ff7812 */ /* 0x000fda000782c0ff */
[----:B------:R-:W-:Y:S05]  /*172b0*/  @!P1 BRA `(.L_x_6467) ;  /* 0x0000000000049947 */ /* 0x000fea0003800000 */
[----:B------:R-:W-:Y:S01]  /*172c0*/  BPT.TRAP 0x1 ;  /* 0x000000040000795c */ /* 0x000fe20000300000 */
.L_x_6467:
[----:B--2---:R-:W-:Y:S01]  /*172d0*/  SHF.L.U32 R3, R21, 0x1f, RZ ;  /* 0x0000001f15037819 */ /* 0x004fe200000006ff */
[----:B------:R-:W-:-:S03]  /*172e0*/  IMAD R0, R20, 0x7800, RZ ;  /* 0x0000780014007824 */ /* 0x000fc600078e02ff */
[----:B------:R-:W2:Y:S02]  /*172f0*/  SYNCS.PHASECHK.TRANS64.TRYWAIT P1, [R2+URZ+0x33460], R3 ;  /* 0x03346003020075a7 */ /* 0x000ea4000802017f */
[----:B--2---:R-:W-:Y:S05]  /*17300*/  @!P1 BRA `(.L_x_6468) ;  /* 0x00000054000c9947 */ /* 0x004fea0003800000 */
.L_x_6574:
[----:B--2---:R-:W-:Y:S01]  /*17310*/  LOP3.LUT R3, R0, R16, RZ, 0xfc, !PT ;  /* 0x0000001000037212 */ /* 0x004fe200078efcff */
[----:B------:R-:W-:Y:S05]  /*17320*/  WARPSYNC.ALL ;  /* 0x0000000000007948 */ /* 0x000fea0003800000 */
[----:B------:R-:W-:Y:S01]  /*17330*/  IMAD.IADD R5, R18, 0x1, R3 ;  /* 0x0000000112057824 */ /* 0x000fe200078e0203 */
[----:B------:R-:W-:Y:S01]  /*17340*/  LOP3.LUT P1, RZ, R22, 0x10, RZ, 0xc0, !PT ;  /* 0x0000001016ff7812 */ /* 0x000fe2000782c0ff */
[C---:B------:R-:W-:Y:S02]  /*17350*/  VIADD R12, R0.reuse, 0x2800 ;  /* 0x00002800000c7836 */ /* 0x040fe40000000000 */
[----:B------:R-:W-:-:S02]  /*17360*/  VIADD R13, R0, 0x800 ;  /* 0x00000800000d7836 */ /* 0x000fc40000000000 */
[----:B0--34-:R-:W0:Y:S01]  /*17370*/  LDSM.16.MT88.4 R4, [R5+0xf200] ;  /* 0x00f200000504783b */ /* 0x019e220000004200 */
[----:B------:R-:W-:Y:S01]  /*17380*/  LOP3.LUT R3, R12, R16, RZ, 0xfc, !PT ;  /* 0x000000100c037212 */ /* 0x000fe200078efcff */
[----:B------:R-:W-:Y:S01]  /*17390*/  VIADD R20, R0, 0x5000 ;  /* 0x0000500000147836 */ /* 0x000fe20000000000 */
[----:B------:R-:W-:Y:S01]  /*173a0*/  LOP3.LUT R12, R12, R17, RZ, 0xfc, !PT ;  /* 0x000000110c0c7212 */ /* 0x000fe200078efcff */
[C---:B------:R-:W-:Y:S02]  /*173b0*/  VIADD R21, R0.reuse, 0x3000 ;  /* 0x0000300000157836 */ /* 0x040fe40000000000 */
[----:B------:R-:W-:Y:S02]  /*173c0*/  VIADD R15, R0, 0x2000 ;  /* 0x00002000000f7836 */ /* 0x000fe40000000000 */
[----:B------:R-:W-:Y:S01]  /*173d0*/  IMAD.IADD R12, R19, 0x1, R12 ;  /* 0x00000001130c7824 */ /* 0x000fe200078e020c */
[C-C-:B0-----:R-:W-:Y:S02]  /*173e0*/  PRMT R8, R4.reuse, 0x6420, R5.reuse ;  /* 0x0000642004087816 */ /* 0x141fe40000000005 */
[----:B------:R-:W-:-:S02]  /*173f0*/  PRMT R9, R4, 0x7531, R5 ;  /* 0x0000753104097816 */ /* 0x000fc40000000005 */
[-C--:B------:R-:W-:Y:S02]  /*17400*/  LOP3.LUT R4, R0, R17.reuse, RZ, 0xfc, !PT ;  /* 0x0000001100047212 */ /* 0x080fe400078efcff */
[C-C-:B------:R-:W-:Y:S02]  /*17410*/  PRMT R10, R6.reuse, 0x6420, R7.reuse ;  /* 0x00006420060a7816 */ /* 0x140fe40000000007 */
[----:B------:R-:W-:Y:S01]  /*17420*/  PRMT R11, R6, 0x7531, R7 ;  /* 0x00007531060b7816 */ /* 0x000fe20000000007 */
[----:B------:R-:W-:Y:S02]  /*17430*/  IMAD.IADD R14, R19, 0x1, R4 ;  /* 0x00000001130e7824 */ /* 0x000fe400078e0204 */
[----:B------:R-:W-:Y:S01]  /*17440*/  IMAD.IADD R4, R18, 0x1, R3 ;  /* 0x0000000112047824 */ /* 0x000fe200078e0203 */
[C---:B------:R-:W-:Y:S02]  /*17450*/  LOP3.LUT R3, R13.reuse, R17, RZ, 0xfc, !PT ;  /* 0x000000110d037212 */ /* 0x040fe400078efcff */
[----:B------:R0:W-:Y:S01]  /*17460*/  STSM.16.M88.4 [R14], R8 ;  /* 0x000000080e007844 */ /* 0x0001e20000000200 */
[----:B------:R-:W-:-:S02]  /*17470*/  LOP3.LUT R13, R13, R16, RZ, 0xfc, !PT ;  /* 0x000000100d0d7212 */ /* 0x000fc400078efcff */
[----:B------:R-:W-:Y:S01]  /*17480*/  IMAD.IADD R3, R19, 0x1, R3 ;  /* 0x0000000113037824 */ /* 0x000fe200078e0203 */
        /* <DEDUP_REMOVED lines=19> */
[----:B------:R-:W-:Y:S01]  /*175c0*/  LOP3.LUT R3, R3, R16, RZ, 0xfc, !PT ;  /* 0x0000001003037212 */ /* 0x000fe200078efcff */
[----:B------:R-:W-:Y:S02]  /*175d0*/  IMAD.IADD R6, R18, 0x1, R13 ;  /* 0x0000000112067824 */ /* 0x000fe400078e020d */
[----:B------:R-:W-:Y:S01]  /*175e0*/  VIADD R13, R0, 0x1800 ;  /* 0x00001800000d7836 */ /* 0x000fe20000000000 */
[----:B------:R-:W-:Y:S01]  /*175f0*/  STSM.16.M88.4 [R4], R8 ;  /* 0x0000000804007844 */ /* 0x000fe20000000200 */
[----:B------:R-:W-:-:S03]  /*17600*/  IMAD.IADD R3, R18, 0x1, R3 ;  /* 0x0000000112037824 */ /* 0x000fc600078e0203 */
        /* <DEDUP_REMOVED lines=29> */
[----:B------:R-:W-:Y:S02]  /*177e0*/  PRMT R9, R4, 0x7531, R5 ;  /* 0x0000753104097816 */ /* 0x000fe40000000005 */
[C-C-:B------:R-:W-:Y:S02]  /*177f0*/  PRMT R10, R6.reuse, 0x6420, R7.reuse ;  /* 0x00006420060a7816 */ /* 0x140fe40000000007 */
[----:B------:R-:W-:-:S05]  /*17800*/  PRMT R11, R6, 0x7531, R7 ;  /* 0x00007531060b7816 */ /* 0x000fca0000000007 */
[----:B------:R-:W-:Y:S04]  /*17810*/  STSM.16.M88.4 [R12], R8 ;  /* 0x000000080c007844 */ /* 0x000fe80000000200 */
[----:B------:R0:W2:Y:S02]  /*17820*/  LDSM.16.MT88.4 R4, [R3+0xf200] ;  /* 0x00f200000304783b */ /* 0x0000a40000004200 */
[C---:B0-----:R-:W-:Y:S02]  /*17830*/  VIADD R3, R0.reuse, 0x3800 ;  /* 0x0000380000037836 */ /* 0x041fe40000000000 */
[----:B------:R-:W-:Y:S01]  /*17840*/  VIADD R12, R0, 0x6000 ;  /* 0x00006000000c7836 */ /* 0x000fe20000000000 */
[C-C-:B--2---:R-:W-:Y:S02]  /*17850*/  PRMT R8, R4.reuse, 0x6420, R5.reuse ;  /* 0x0000642004087816 */ /* 0x144fe40000000005 */
[----:B------:R-:W-:-:S02]  /*17860*/  PRMT R9, R4, 0x7531, R5 ;  /* 0x0000753104097816 */ /* 0x000fc40000000005 */
[C---:B------:R-:W-:Y:S02]  /*17870*/  LOP3.LUT R4, R3.reuse, R16, RZ, 0xfc, !PT ;  /* 0x0000001003047212 */ /* 0x040fe400078efcff */
        /* <DEDUP_REMOVED lines=60> */
[----:B------:R-:W-:-:S02]  /*17c40*/  PRMT R10, R6, 0x6420, R7 ;  /* 0x00006420060a7816 */ /* 0x000fc40000000007 */
[----:B------:R-:W-:Y:S02]  /*17c50*/  PRMT R11, R6, 0x7531, R7 ;  /* 0x00007531060b7816 */ /* 0x000fe40000000007 */
[C---:B------:R-:W-:Y:S02]  /*17c60*/  LOP3.LUT R3, R0.reuse, R16, RZ, 0xfc, !PT ;  /* 0x0000001000037212 */ /* 0x040fe400078efcff */
[----:B------:R-:W-:Y:S01]  /*17c70*/  LOP3.LUT R0, R0, R17, RZ, 0xfc, !PT ;  /* 0x0000001100007212 */ /* 0x000fe200078efcff */
[----:B------:R-:W-:Y:S02]  /*17c80*/  STSM.16.M88.4 [R12], R8 ;  /* 0x000000080c007844 */ /* 0x000fe40000000200 */
[----:B------:R-:W-:Y:S02]  /*17c90*/  IMAD.IADD R3, R18, 0x1, R3 ;  /* 0x0000000112037824 */ /* 0x000fe400078e0203 */
[----:B------:R-:W0:Y:S01]  /*17ca0*/  LDSM.16.MT88.4 R4, [R4+0xf200] ;  /* 0x00f200000404783b */ /* 0x000e220000004200 */
[----:B------:R-:W-:Y:S01]  /*17cb0*/  IMAD.IADD R0, R19, 0x1, R0 ;  /* 0x0000000113007824 */ /* 0x000fe200078e0200 */
[----:B0-----:R-:W-:-:S02]  /*17cc0*/  PRMT R8, R4, 0x6420, R5 ;  /* 0x0000642004087816 */ /* 0x001fc40000000005 */
        /* <DEDUP_REMOVED lines=18> */
.L_x_6469:
[----:B--2---:R2:W-:Y:S01]  /*17df0*/  SYNCS.ARRIVE.TRANS64.A1T0 RZ, [R2+URZ+0x33450], RZ ;  /* 0x033450ff02ff79a7 */ /* 0x0045e2000810003f */
[----:B------:R-:W-:Y:S06]  /*17e00*/  BAR.SYNC.DEFER_BLOCKING 0x2, 0x80 ;  /* 0x0082000000007b1d */ /* 0x000fec0000010000 */
[----:B------:R-:W-:Y:S05]  /*17e10*/  @!P0 BRA `(.L_x_6470) ;  /* 0x0000000000048947 */ /* 0x000fea0003800000 */
[----:B------:R-:W-:Y:S01]  /*17e20*/  BPT.TRAP 0x1 ;  /* 0x000000040000795c */ /* 0x000fe20000300000 */
.L_x_6470:
[----:B0-----:R-:W3:Y:S01]  /*17e30*/  LDL R0, [R1+0x14] ;  /* 0x0000140001007983 */ /* 0x001ee20000100800 */
[----:B--2---:R-:W-:Y:S02]  /*17e40*/  VIADD R2, R2, 0x33480 ;  /* 0x0003348002027836 */ /* 0x004fe40000000000 */
[----:B------:R-:W-:Y:S02]  /*17e50*/  IMAD.MOV.U32 R20, RZ, RZ, R31 ;  /* 0x000000ffff147224 */ /* 0x000fe400078e001f */
[----:B------:R-:W-:Y:S01]  /*17e60*/  IMAD.MOV.U32 R21, RZ, RZ, R34 ;  /* 0x000000ffff157224 */ /* 0x000fe200078e0022 */
[----:B---3--:R-:W-:-:S04]  /*17e70*/  PRMT R2, R0, 0x654, R2 ;  /* 0x0000065400027816 */ /* 0x008fc80000000002 */
[----:B------:R3:W-:Y:S01]  /*17e80*/  SYNCS.ARRIVE.TRANS64.RED.A1T0 RZ, [R2+URZ], RZ ;  /* 0x000000ff02ff79a7 */ /* 0x0007e2000810043f */
[----:B------:R-:W-:Y:S05]  /*17e90*/  @P2 BRA `(.L_x_6471) ;  /* 0xffffffe000c42947 */ /* 0x000fea000383ffff */
.L_x_6451:
        /* <DEDUP_REMOVED lines=20> */
.L_x_6473:
[----:B------:R-:W-:Y:S05]  /*17fe0*/  BSYNC B0 ;  /* 0x0000000000007941 */ /* 0x000fea0003800000 */
.L_x_6472:
[----:B------:R-:W-:Y:S05]  /*17ff0*/  @!P0 BRA `(.L_x_6474) ;  /* 0x0000000000048947 */ /* 0x000fea0003800000 */
[----:B------:R-:W-:Y:S01]  /*18000*/  BPT.TRAP 0x1 ;  /* 0x000000040000795c */ /* 0x000fe20000300000 */
.L_x_6474:
[----:B0-----:R-:W-:Y:S01]  /*18010*/  LOP3.LUT R3, R34, 0x1, RZ, 0x3c, !PT ;  /* 0x0000000122037812 */ /* 0x001fe200078e3cff */
[----:B---3--:R-:W-:Y:S01]  /*18020*/  IMAD R0, R31, 0x8, R18 ;  /* 0x000000081f007824 */ /* 0x008fe200078e0212 */
[----:B------:R-:W-:Y:S02]  /*18030*/  BSSY B0, `(.L_x_6475) ;  /* 0x0000004000007945 */ /* 0x000fe40003800000 */
[----:B------:R-:W-:-:S04]  /*18040*/  SHF.L.U32 R3, R3, 0x1f, RZ ;  /* 0x0000001f03037819 */ /* 0x000fc800000006ff */
[----:B------:R-:W0:Y:S02]  /*18050*/  SYNCS.PHASECHK.TRANS64.TRYWAIT P1, [R0+URZ+0x33470], R3 ;  /* 0x03347003000075a7 */ /* 0x000e24000802017f */
[----:B0-----:R-:W-:Y:S05]  /*18060*/  @!P1 BRA `(.L_x_6476) ;  /* 0x0000004400c89947 */ /* 0x001fea0003800000 */
.L_x_6575:
[----:B------:R-:W-:Y:S05]  /*18070*/  BSYNC B0 ;  /* 0x0000000000007941 */ /* 0x000fea0003800000 */
.L_x_6475:
[----:B------:R-:W-:-:S13]  /*18080*/  LOP3.LUT P1, RZ, R22, 0x10, RZ, 0xc0, !PT ;  /* 0x0000001016ff7812 */ /* 0x000fda000782c0ff */
[----:B------:R-:W-:Y:S05]  /*18090*/  @!P1 BRA `(.L_x_6477) ;  /* 0x0000000000049947 */ /* 0x000fea0003800000 */
[----:B------:R-:W-:Y:S01]  /*180a0*/  BPT.TRAP 0x1 ;  /* 0x000000040000795c */ /* 0x000fe20000300000 */
.L_x_6477:
[----:B0-----:R-:W-:-:S04]  /*180b0*/  SHF.L.U32 R3, R34, 0x1f, RZ ;  /* 0x0000001f22037819 */ /* 0x001fc800000006ff */
[----:B------:R-:W0:Y:S02]  /*180c0*/  SYNCS.PHASECHK.TRANS64.TRYWAIT P1, [R0+URZ+0x33460], R3 ;  /* 0x03346003000075a7 */ /* 0x000e24000802017f */
[----:B0-----:R-:W-:Y:S05]  /*180d0*/  @!P1 BRA `(.L_x_6478) ;  /* 0x0000004400c09947 */ /* 0x001fea0003800000 */
.L_x_6576:
[----:B------:R-:W-:Y:S01]  /*180e0*/  IMAD R2, R31, 0x7800, RZ ;  /* 0x000078001f027824 */ /* 0x000fe200078e02ff */
[----:B------:R-:W-:Y:S05]  /*180f0*/  WARPSYNC.ALL ;  /* 0x0000000000007948 */ /* 0x000fea0003800000 */
[CC--:B0-----:R-:W-:Y:S01]  /*18100*/  LOP3.LUT R3, R2.reuse, R16.reuse, RZ, 0xfc, !PT ;  /* 0x0000001002037212 */ /* 0x0c1fe200078efcff */
[----:B------:R-:W-:Y:S01]  /*18110*/  VIADD R13, R2, 0x2800 ;  /* 0x00002800020d7836 */ /* 0x000fe20000000000 */
[----:B------:R-:W-:Y:S01]  /*18120*/  LOP3.LUT P1, RZ, R22, 0x10, RZ, 0xc0, !PT ;  /* 0x0000001016ff7812 */ /* 0x000fe2000782c0ff */
[----:B------:R-:W-:Y:S02]  /*18130*/  VIADD R21, R2, 0x5000 ;  /* 0x0000500002157836 */ /* 0x000fe40000000000 */
[----:B------:R-:W-:Y:S01]  /*18140*/  IMAD.IADD R5, R18, 0x1, R3 ;  /* 0x0000000112057824 */ /* 0x000fe200078e0203 */
[----:B------:R-:W-:Y:S01]  /*18150*/  LOP3.LUT R3, R13, R16, RZ, 0xfc, !PT ;  /* 0x000000100d037212 */ /* 0x000fe200078efcff */
[----:B------:R-:W-:-:S04]  /*18160*/  VIADD R20, R2, 0x2000 ;  /* 0x0000200002147836 */ /* 0x000fc80000000000 */
[----:B------:R-:W0:Y:S02]  /*18170*/  LDSM.16.MT88.4 R4, [R5+0xf200] ;  /* 0x00f200000504783b */ /* 0x000e240000004200 */
[C-C-:B0-----:R-:W-:Y:S02]  /*18180*/  PRMT R8, R4.reuse, 0x6420, R5.reuse ;  /* 0x0000642004087816 */ /* 0x141fe40000000005 */
[----:B------:R-:W-:Y:S02]  /*18190*/  PRMT R9, R4, 0x7531, R5 ;  /* 0x0000753104097816 */ /* 0x000fe40000000005 */
[----:B------:R-:W-:Y:S02]  /*181a0*/  LOP3.LUT R4, R2, R17, RZ, 0xfc, !PT ;  /* 0x0000001102047212 */ /* 0x000fe400078efcff */
[C-C-:B------:R-:W-:Y:S02]  /*181b0*/  PRMT R10, R6.reuse, 0x6420, R7.reuse ;  /* 0x00006420060a7816 */ /* 0x140fe40000000007 */
[----:B------:R-:W-:Y:S01]  /*181c0*/  PRMT R11, R6, 0x7531, R7 ;  /* 0x00007531060b7816 */ /* 0x000fe20000000007 */
[----:B------:R-:W-:-:S02]  /*181d0*/  IMAD.IADD R12, R19, 0x1, R4 ;  /* 0x00000001130c7824 */ /* 0x000fc400078e0204 */
[----:B------:R-:W-:Y:S02]  /*181e0*/  IMAD.IADD R6, R18, 0x1, R3 ;  /* 0x0000000112067824 */ /* 0x000fe400078e0203 */
[C---:B------:R-:W-:Y:S01]  /*181f0*/  VIADD R3, R2.reuse, 0x800 ;  /* 0x0000080002037836 */ /* 0x040fe20000000000 */
[----:B------:R0:W-:Y:S04]  /*18200*/  STSM.16.M88.4 [R12], R8 ;  /* 0x000000080c007844 */ /* 0x0001e80000000200 */
[----:B------:R-:W3:Y:S01]  /*18210*/  LDSM.16.MT88.4 R4, [R6+0xf200] ;  /* 0x00f200000604783b */ /* 0x000ee20000004200 */
[----:B0-----:R-:W-:Y:S01]  /*18220*/  VIADD R12, R2, 0x1000 ;  /* 0x00001000020c7836 */ /* 0x001fe20000000000 */
[C-C-:B---3--:R-:W-:Y:S02]  /*18230*/  PRMT R8, R4.reuse, 0x6420, R5.reuse ;  /* 0x0000642004087816 */ /* 0x148fe40000000005 */
[----:B------:R-:W-:-:S02]  /*18240*/  PRMT R9, R4, 0x7531, R5 ;  /* 0x0000753104097816 */ /* 0x000fc40000000005 */
        /* <DEDUP_REMOVED lines=19> */
[----:B------:R-:W2:Y:S01]  /*18380*/  LDSM.16.MT88.4 R4, [R6+0xf200] ;  /* 0x00f200000604783b */ /* 0x000ea20000004200 */
[----:B0-----:R-:W-:Y:S01]  /*18390*/  VIADD R15, R2, 0x5800 ;  /* 0x00005800020f7836 */ /* 0x001fe20000000000 */
[----:B--2---:R-:W-:-:S02]  /*183a0*/  PRMT R8, R4, 0x6420, R5 ;  /* 0x0000642004087816 */ /* 0x004fc40000000005 */
        /* <DEDUP_REMOVED lines=29> */
[----:B------:R-:W2:Y:S01]  /*18580*/  LDSM.16.MT88.4 R4, [R6+0xf200] ;  /* 0x00f200000604783b */ /* 0x000ea20000004200 */
[----:B0-----:R-:W-:Y:S01]  /*18590*/  VIADD R13, R2, 0x6000 ;  /* 0x00006000020d7836 */ /* 0x001fe20000000000 */
[C-C-:B--2---:R-:W-:Y:S02]  /*185a0*/  PRMT R8, R4.reuse, 0x6420, R5.reuse ;  /* 0x0000642004087816 */ /* 0x144fe40000000005 */
        /* <DEDUP_REMOVED lines=11> */
[----:B0-----:R-:W-:Y:S02]  /*18660*/  LOP3.LUT R3, R13, R16, RZ, 0xfc, !PT ;  /* 0x000000100d037212 */ /* 0x001fe400078efcff */
        /* <DEDUP_REMOVED lines=86> */
.L_x_6479:
[----:B--2---:R2:W-:Y:S01]  /*18bd0*/  SYNCS.ARRIVE.TRANS64.A1T0 RZ, [R0+URZ+0x33450], RZ ;  /* 0x033450ff00ff79a7 */ /* 0x0045e2000810003f */
[----:B------:R-:W-:Y:S06]  /*18be0*/  BAR.SYNC.DEFER_BLOCKING 0x2, 0x80 ;  /* 0x0082000000007b1d */ /* 0x000fec0000010000 */
[----:B------:R-:W-:Y:S05]  /*18bf0*/  @!P0 BRA `(.L_x_6480) ;  /* 0x0000000000048947 */ /* 0x000fea0003800000 */
[----:B------:R-:W-:Y:S01]  /*18c00*/  BPT.TRAP 0x1 ;  /* 0x000000040000795c */ /* 0x000fe20000300000 */
.L_x_6480:
[----:B0-----:R-:W3:Y:S01]  /*18c10*/  LDL R2, [R1+0x14] ;  /* 0x0000140001027983 */ /* 0x001ee20000100800 */
[----:B--2---:R-:W-:Y:S02]  /*18c20*/  VIADD R0, R0, 0x33480 ;  /* 0x0003348000007836 */ /* 0x004fe40000000000 */
[----:B------:R-:W-:-:S05]  /*18c30*/  VIADD R31, R31, 0x1 ;  /* 0x000000011f1f7836 */ /* 0x000fca0000000000 */
[----:B------:R-:W-:-:S04]  /*18c40*/  ISETP.NE.AND P0, PT, R31, 0x2, PT ;  /* 0x000000021f00780c */ /* 0x000fc80003f05270 */
[----:B------:R-:W-:Y:S02]  /*18c50*/  SEL R3, RZ, 0x1, P0 ;  /* 0x00000001ff037807 */ /* 0x000fe40000000000 */
[----:B------:R-:W-:Y:S02]  /*18c60*/  SEL R31, R31, RZ, P0 ;  /* 0x000000ff1f1f7207 */ /* 0x000fe40000000000 */
[----:B------:R-:W-:Y:S02]  /*18c70*/  LOP3.LUT R34, R34, R3, RZ, 0x3c, !PT ;  /* 0x0000000322227212 */ /* 0x000fe400078e3cff */
[----:B---3--:R-:W-:-:S04]  /*18c80*/  PRMT R0, R2, 0x654, R0 ;  /* 0x0000065402007816 */ /* 0x008fc80000000000 */
[----:B------:R0:W-:Y:S03]  /*18c90*/  SYNCS.ARRIVE.TRANS64.RED.A1T0 RZ, [R0+URZ], RZ ;  /* 0x000000ff00ff79a7 */ /* 0x0001e6000810043f */
.L_x_6419:
[----:B------:R-:W-:Y:S05]  /*18ca0*/  BSYNC B7 ;  /* 0x0000000000077941 */ /* 0x000fea0003800000 */
.L_x_6417:
[----:B------:R-:W-:-:S13]  /*18cb0*/  LOP3.LUT P0, RZ, R22, 0x200, RZ, 0xc0, !PT ;  /* 0x0000020016ff7812 */ /* 0x000fda000780c0ff */
[----:B------:R-:W-:Y:S05]  /*18cc0*/  @!P0 BRA `(.L_x_6481) ;  /* 0x0000000000348947 */ /* 0x000fea0003800000 */
[----:B------:R-:W0:Y:S08]  /*18cd0*/  S2UR UR4, SR_CgaCtaId ;  /* 0x00000000000479c3 */ /* 0x000e300000008800 */
[----:B------:R-:W-:Y:S01]  /*18ce0*/  BAR.SYNC.DEFER_BLOCKING 0x5, 0x180 ;  /* 0x0146000000007b1d */ /* 0x000fe20000010000 */
[----:B------:R-:W-:Y:S01]  /*18cf0*/  MOV R18, 0x400 ;  /* 0x0000040000127802 */ /* 0x000fe20000000f00 */
[----:B0-2---:R-:W-:-:S05]  /*18d00*/  IMAD.U32 R0, RZ, RZ, UR4 ;  /* 0x00000004ff007e24 */ /* 0x005fca000f8e00ff */
[----:B------:R-:W-:Y:S01]  /*18d10*/  LEA R18, R0, R18, 0x18 ;  /* 0x0000001200127211 */ /* 0x000fe200078ec0ff */
[----:B------:R-:W-:Y:S04]  /*18d20*/  STL [R1+0x14], R0 ;  /* 0x0000140001007387 */ /* 0x000fe80000100800 */
[----:B------:R-:W0:Y:S04]  /*18d30*/  LDS.128 R4, [R18+0x334d0] ;  /* 0x0334d00012047984 */ /* 0x000e280000000c00 */
[----:B0-----:R0:W-:Y:S01]  /*18d40*/  STL.64 [R1], R4 ;  /* 0x0000000401007387 */ /* 0x0011e20000100a00 */
[----:B------:R-:W-:-:S03]  /*18d50*/  IMAD.MOV.U32 R0, RZ, RZ, R7 ;  /* 0x000000ffff007224 */ /* 0x000fc600078e0007 */
[----:B------:R0:W-:Y:S02]  /*18d60*/  STL [R1+0x8], R6 ;  /* 0x0000080601007387 */ /* 0x0001e40000100800 */
[----:B------:R-:W-:Y:S01]  /*18d70*/  R2UR UR41, R0 ;  /* 0x00000000002972ca */ /* 0x000fe200000e0000 */
[----:B------:R-:W-:Y:S06]  /*18d80*/  BAR.ARV 0x4, 0x180 ;  /* 0x0106000000007b1d */ /* 0x000fec0000002000 */
[----:B------:R-:W-:Y:S08]  /*18d90*/  BRA `(.L_x_6482) ;  /* 0x0000000c00f47947 */ /* 0x000ff00003800000 */
.L_x_6481:
[----:B0-2---:R-:W2:Y:S01]  /*18da0*/  LDL.LU R0, [R1] ;  /* 0x0000000001007983 */ /* 0x005ea20000300800 */
[----:B------:R-:W-:Y:S01]  /*18db0*/  ULDC UR4, c[0x0][0xc3c] ;  /* 0x00030f0000047ab9 */ /* 0x000fe20000000800 */
[----:B------:R-:W0:Y:S02]  /*18dc0*/  S2R R2, SR_TID.X ;  /* 0x0000000000027919 */ /* 0x000e240000002100 */
[----:B0-----:R-:W-:-:S04]  /*18dd0*/  LOP3.LUT R9, R2, 0x1f, RZ, 0xc0, !PT ;  /* 0x0000001f02097812 */ /* 0x001fc800078ec0ff */
[C---:B------:R-:W-:Y:S01]  /*18de0*/  ISETP.NE.AND P0, PT, R9.reuse, 0x1f, PT ;  /* 0x0000001f0900780c */ /* 0x040fe20003f05270 */
[----:B------:R-:W-:-:S05]  /*18df0*/  VIADD R7, R9, UR41 ;  /* 0x0000002909077c36 */ /* 0x000fca0008000000 */
[----:B------:R-:W-:Y:S01]  /*18e00*/  ISETP.GE.OR P1, PT, R7, UR4, !P0 ;  /* 0x0000000407007c0c */ /* 0x000fe2000c726670 */
[----:B------:R-:W-:-:S12]  /*18e10*/  ULDC UR4, c[0x0][0xc3c] ;  /* 0x00030f0000047ab9 */ /* 0x000fd80000000800 */
[----:B------:R-:W0:Y:S08]  /*18e20*/  @!P1 LDC.64 R2, c[0x0][0xc80] ;  /* 0x00032000ff029b82 */ /* 0x000e300000000a00 */
[----:B------:R-:W3:Y:S01]  /*18e30*/  @!P1 LDC.64 R4, c[0x0][0xc78] ;  /* 0x00031e00ff049b82 */ /* 0x000ee20000000a00 */
[----:B0-----:R-:W-:-:S04]  /*18e40*/  @!P1 IMAD.WIDE R2, R7, 0x4, R2 ;  /* 0x0000000407029825 */ /* 0x001fc800078e0202 */
        /* <DEDUP_REMOVED lines=24> */
[----:B0-----:R-:W-:-:S05]  /*18fd0*/  SEL R3, R3, RZ, P4 ;  /* 0x000000ff03037207 */ /* 0x001fca0002000000 */
[----:B------:R-:W-:-:S05]  /*18fe0*/  IMAD.IADD R7, R2, 0x1, R3 ;  /* 0x0000000102077824 */ /* 0x000fca00078e0203 */
[----:B------:R-:W0:Y:S02]  /*18ff0*/  SHFL.UP PT, R3, R7, 0x10, RZ ;  /* 0x0600000007037989 */ /* 0x000e2400000e00ff */
[----:B0-----:R-:W-:-:S05]  /*19000*/  SEL R4, R3, RZ, P5 ;  /* 0x000000ff03047207 */ /* 0x001fca0002800000 */
[----:B------:R-:W-:Y:S02]  /*19010*/  IMAD.IADD R3, R7, 0x1, R4 ;  /* 0x0000000107037824 */ /* 0x000fe400078e0204 */
[----:B------:R-:W0:Y:S01]  /*19020*/  LDC R4, c[0x0][0xc38] ;  /* 0x00030e00ff047b82 */ /* 0x000e220000000800 */
[----:B------:R-:W-:Y:S02]  /*19030*/  IMAD.MOV.U32 R7, RZ, RZ, RZ ;  /* 0x000000ffff077224 */ /* 0x000fe400078e00ff */
[----:B------:R-:W0:Y:S02]  /*19040*/  SHFL.IDX PT, R9, R3, 0x1f, 0x1f ;  /* 0x03e01f0003097f89 */ /* 0x000e2400000e0000 */
[----:B0-----:R-:W-:-:S04]  /*19050*/  IMAD R2, R9, R4, RZ ;  /* 0x0000000409027224 */ /* 0x001fc800078e02ff */
[----:B------:R-:W-:-:S05]  /*19060*/  IMAD.IADD R9, R11, 0x1, R2 ;  /* 0x000000010b097824 */ /* 0x000fca00078e0202 */
[----:B------:R-:W-:-:S13]  /*19070*/  ISETP.GT.AND P6, PT, R9, R6, PT ;  /* 0x000000060900720c */ /* 0x000fda0003fc4270 */
[----:B------:R-:W-:Y:S05]  /*19080*/  @P6 BRA `(.L_x_6483) ;  /* 0x0000000000a06947 */ /* 0x000fea0003800000 */
.L_x_6485:
        /* <DEDUP_REMOVED lines=10> */
[----:B------:R-:W2:Y:S01]  /*19130*/  @!P6 LDC.64 R4, c[0x0][0xc78] ;  /* 0x00031e00ff04eb82 */ /* 0x000ea20000000a00 */
[----:B0-----:R-:W-:-:S05]  /*19140*/  @!P6 IMAD.WIDE R2, R11, 0x4, R2 ;  /* 0x000000040b02e825 */ /* 0x001fca00078e0202 */
[----:B------:R2:W3:Y:S02]  /*19150*/  @!P6 LDG.E R0, desc[UR36][R2.64] ;  /* 0x000000240200e981 */ /* 0x0004e4000c1e1900 */
[----:B--2---:R-:W-:-:S04]  /*19160*/  @!P6 IMAD.WIDE R2, R11, 0x4, R4 ;  /* 0x000000040b02e825 */ /* 0x004fc800078e0204 */
[----:B------:R-:W-:-:S06]  /*19170*/  IMAD.MOV.U32 R5, RZ, RZ, RZ ;  /* 0x000000ffff057224 */ /* 0x000fcc00078e00ff */
[----:B------:R-:W3:Y:S02]  /*19180*/  @!P6 LDG.E R5, desc[UR36][R2.64] ;  /* 0x000000240205e981 */ /* 0x000ee4000c1e1900 */
[----:B---3--:R-:W-:-:S05]  /*19190*/  IMAD R13, R5, R0, RZ ;  /* 0x00000000050d7224 */ /* 0x008fca00078e02ff */
        /* <DEDUP_REMOVED lines=23> */
.L_x_6483:
        /* <DEDUP_REMOVED lines=8> */
[----:B------:R0:W2:Y:S04]  /*19390*/  SHFL.IDX PT, R8, R5, R8, 0x1f ;  /* 0x00001f0805087589 */ /* 0x0000a800000e0000 */
[----:B------:R0:W3:Y:S01]  /*193a0*/  SHFL.IDX PT, R0, R0, R9, 0x1f ;  /* 0x00001f0900007589 */ /* 0x0000e200000e0000 */
[----:B------:R-:W-:Y:S05]  /*193b0*/  @!P0 BRA `(.L_x_6486) ;  /* 0x00000000000c8947 */ /* 0x000fea0003800000 */
[----:B------:R-:W-:-:S06]  /*193c0*/  UIADD3 UR5, UR4, -0x1, URZ ;  /* 0xffffffff04057890 */ /* 0x000fcc000fffe03f */
[----:B------:R-:W-:-:S05]  /*193d0*/  IMAD.U32 R10, RZ, RZ, UR5 ;  /* 0x00000005ff0a7e24 */ /* 0x000fca000f8e00ff */
[----:B------:R4:W0:Y:S02]  /*193e0*/  SHFL.IDX PT, R7, R3, R10, 0x1f ;  /* 0x00001f0a03077589 */ /* 0x00082400000e0000 */
.L_x_6486:
[----:B0-----:R-:W-:Y:S01]  /*193f0*/  IMAD R2, R7, R4, R2 ;  /* 0x0000000407027224 */ /* 0x001fe200078e0202 */
[----:B--2---:R-:W-:Y:S01]  /*19400*/  ISETP.NE.AND P0, PT, R8, 0x1, PT ;  /* 0x000000010800780c */ /* 0x004fe20003f05270 */
[----:B------:R-:W-:Y:S02]  /*19410*/  UIADD3 UR41, UR4, UR41, URZ ;  /* 0x0000002904297290 */ /* 0x000fe4000fffe03f */
[----:B------:R-:W-:Y:S01]  /*19420*/  IMAD.IADD R5, R6, 0x1, -R2 ;  /* 0x0000000106057824 */ /* 0x000fe200078e0a02 */
[----:B------:R0:W-:Y:S09]  /*19430*/  STL [R1], R2 ;  /* 0x0000000201007387 */ /* 0x0001f20000100800 */
[----:B------:R-:W-:Y:S05]  /*19440*/  @!P0 BRA `(.L_x_6487) ;  /* 0x0000000000e08947 */ /* 0x000fea0003800000 */
[----:B---3--:R-:W-:Y:S02]  /*19450*/  IABS R4, R0 ;  /* 0x0000000000047213 */ /* 0x008fe40000000000 */
[----:B------:R-:W-:Y:S02]  /*19460*/  IABS R6, R8 ;  /* 0x0000000800067213 */ /* 0x000fe40000000000 */
[----:B------:R-:W2:Y:S08]  /*19470*/  I2F.RP R7, R4 ;  /* 0x0000000400077306 */ /* 0x000eb00000209400 */
[----:B----4-:R-:W3:Y:S08]  /*19480*/  I2F.RP R10, R6 ;  /* 0x00000006000a7306 */ /* 0x010ef00000209400 */
[----:B--2---:R-:W0:Y:S08]  /*19490*/  MUFU.RCP R7, R7 ;  /* 0x0000000700077308 */ /* 0x004e300000001000 */
[----:B---3--:R-:W-:Y:S01]  /*194a0*/  MUFU.RCP R10, R10 ;  /* 0x0000000a000a7308 */ /* 0x008fe20000001000 */
[----:B0-----:R-:W-:Y:S01]  /*194b0*/  VIADD R2, R7, 0xffffffe ;  /* 0x0ffffffe07027836 */ /* 0x001fe20000000000 */
[----:B------:R-:W-:-:S06]  /*194c0*/  IABS R7, R0 ;  /* 0x0000000000077213 */ /* 0x000fcc0000000000 */
[----:B------:R0:W2:Y:S02]  /*194d0*/  F2I.FTZ.U32.TRUNC.NTZ R3, R2 ;  /* 0x0000000200037305 */ /* 0x0000a4000021f000 */
[----:B0-----:R-:W-:Y:S02]  /*194e0*/  IMAD.MOV.U32 R2, RZ, RZ, RZ ;  /* 0x000000ffff027224 */ /* 0x001fe400078e00ff */
[----:B--2---:R-:W-:-:S04]  /*194f0*/  IMAD.MOV R9, RZ, RZ, -R3 ;  /* 0x000000ffff097224 */ /* 0x004fc800078e0a03 */
[----:B------:R-:W-:-:S04]  /*19500*/  IMAD R9, R9, R4, RZ ;  /* 0x0000000409097224 */ /* 0x000fc800078e02ff */
[----:B------:R-:W-:Y:S01]  /*19510*/  IMAD.HI.U32 R3, R3, R9, R2 ;  /* 0x0000000903037227 */ /* 0x000fe200078e0002 */
[----:B------:R-:W-:-:S03]  /*19520*/  IABS R2, R5 ;  /* 0x0000000500027213 */ /* 0x000fc60000000000 */
[----:B------:R-:W-:Y:S02]  /*19530*/  IMAD.MOV R9, RZ, RZ, -R7 ;  /* 0x000000ffff097224 */ /* 0x000fe400078e0a07 */
[----:B------:R-:W-:-:S04]  /*19540*/  IMAD.HI.U32 R7, R3, R2, RZ ;  /* 0x0000000203077227 */ /* 0x000fc800078e00ff */
[----:B------:R-:W-:Y:S02]  /*19550*/  IMAD R9, R7, R9, R2 ;  /* 0x0000000907097224 */ /* 0x000fe400078e0202 */
[----:B------:R-:W-:Y:S02]  /*19560*/  VIADD R3, R10, 0xffffffe ;  /* 0x0ffffffe0a037836 */ /* 0x000fe40000000000 */
[----:B------:R-:W-:Y:S01]  /*19570*/  IMAD.MOV.U32 R2, RZ, RZ, RZ ;  /* 0x000000ffff027224 */ /* 0x000fe200078e00ff */
[----:B------:R-:W-:-:S03]  /*19580*/  ISETP.GT.U32.AND P1, PT, R4, R9, PT ;  /* 0x000000090400720c */ /* 0x000fc60003f24070 */
[----:B------:R-:W0:Y:S10]  /*19590*/  F2I.FTZ.U32.TRUNC.NTZ R3, R3 ;  /* 0x0000000300037305 */ /* 0x000e34000021f000 */
[----:B------:R-:W-:-:S02]  /*195a0*/  @!P1 IMAD.IADD R9, R9, 0x1, -R4 ;  /* 0x0000000109099824 */ /* 0x000fc400078e0a04 */
[----:B------:R-:W-:Y:S01]  /*195b0*/  @!P1 VIADD R7, R7, 0x1 ;  /* 0x0000000107079836 */ /* 0x000fe20000000000 */
[----:B------:R-:W-:Y:S02]  /*195c0*/  ISETP.NE.AND P1, PT, R0, RZ, PT ;  /* 0x000000ff0000720c */ /* 0x000fe40003f25270 */
[----:B------:R-:W-:Y:S01]  /*195d0*/  ISETP.GE.U32.AND P0, PT, R9, R4, PT ;  /* 0x000000040900720c */ /* 0x000fe20003f06070 */
[----:B0-----:R-:W-:-:S04]  /*195e0*/  IMAD.MOV R9, RZ, RZ, -R3 ;  /* 0x000000ffff097224 */ /* 0x001fc800078e0a03 */
[----:B------:R-:W-:-:S04]  /*195f0*/  IMAD R9, R9, R6, RZ ;  /* 0x0000000609097224 */ /* 0x000fc800078e02ff */
[----:B------:R-:W-:Y:S01]  /*19600*/  IMAD.HI.U32 R4, R3, R9, R2 ;  /* 0x0000000903047227 */ /* 0x000fe200078e0002 */
[----:B------:R-:W-:-:S03]  /*19610*/  LOP3.LUT R2, R5, R0, RZ, 0x3c, !PT ;  /* 0x0000000005027212 */ /* 0x000fc600078e3cff */
[----:B------:R-:W-:Y:S01]  /*19620*/  @P0 VIADD R7, R7, 0x1 ;  /* 0x0000000107070836 */ /* 0x000fe20000000000 */
[----:B------:R-:W-:Y:S02]  /*19630*/  ISETP.GE.AND P2, PT, R2, RZ, PT ;  /* 0x000000ff0200720c */ /* 0x000fe40003f46270 */
[----:B------:R-:W-:-:S05]  /*19640*/  IABS R2, R8 ;  /* 0x0000000800027213 */ /* 0x000fca0000000000 */
[----:B------:R-:W-:-:S06]  /*19650*/  IMAD.MOV R2, RZ, RZ, -R2 ;  /* 0x000000ffff027224 */ /* 0x000fcc00078e0a02 */
[----:B------:R-:W-:Y:S01]  /*19660*/  @!P2 IMAD.MOV R7, RZ, RZ, -R7 ;  /* 0x000000ffff07a224 */ /* 0x000fe200078e0a07 */
[----:B------:R-:W-:-:S04]  /*19670*/  @!P1 LOP3.LUT R7, RZ, R0, RZ, 0x33, !PT ;  /* 0x00000000ff079212 */ /* 0x000fc800078e33ff */
        /* <DEDUP_REMOVED lines=15> */
[--C-:B------:R-:W-:Y:S02]  /*19770*/  IMAD R8, R8, R2, R7.reuse ;  /* 0x0000000208087224 */ /* 0x100fe400078e0207 */
[----:B------:R-:W-:Y:S02]  /*19780*/  IMAD.MOV R2, RZ, RZ, -R7 ;  /* 0x000000ffff027224 */ /* 0x000fe400078e0a07 */
[----:B------:R-:W-:Y:S02]  /*19790*/  IMAD R3, R8, 0x10000, R3 ;  /* 0x0001000008037824 */ /* 0x000fe400078e0203 */
[----:B------:R-:W-:-:S03]  /*197a0*/  IMAD R2, R0, R2, R5 ;  /* 0x0000000200027224 */ /* 0x000fc600078e0205 */
[----:B------:R2:W-:Y:S01]  /*197b0*/  STL [R1+0x8], R3 ;  /* 0x0000080301007387 */ /* 0x0005e20000100800 */
[----:B------:R-:W-:Y:S05]  /*197c0*/  BRA `(.L_x_6488) ;  /* 0x0000000000fc7947 */ /* 0x000fea0003800000 */
.L_x_6487:
[----:B------:R-:W-:Y:S02]  /*197d0*/  ULDC.64 UR4, c[0x0][0xc90] ;  /* 0x0003240000047ab9 */ /* 0x000fe40000000a00 */
[----:B------:R-:W-:-:S06]  /*197e0*/  UIMAD.WIDE UR4, UR41, 0x4, UR4 ;  /* 0x00000004290478a5 */ /* 0x000fcc000f8e0204 */
[----:B0-----:R-:W-:Y:S02]  /*197f0*/  IMAD.U32 R2, RZ, RZ, UR4 ;  /* 0x00000004ff027e24 */ /* 0x001fe4000f8e00ff */
[----:B----4-:R-:W-:-:S05]  /*19800*/  IMAD.U32 R3, RZ, RZ, UR5 ;  /* 0x00000005ff037e24 */ /* 0x010fca000f8e00ff */
[----:B------:R0:W3:Y:S02]  /*19810*/  LDG.E R9, desc[UR36][R2.64] ;  /* 0x0000002402097981 */ /* 0x0000e4000c1e1900 */
[----:B0-----:R-:W-:Y:S02]  /*19820*/  IMAD.MOV.U32 R2, RZ, RZ, RZ ;  /* 0x000000ffff027224 */ /* 0x001fe400078e00ff */
[----:B---3--:R-:W-:-:S05]  /*19830*/  IMAD R6, R0, R9, RZ ;  /* 0x0000000900067224 */ /* 0x008fca00078e02ff */
        /* <DEDUP_REMOVED lines=54> */
[----:B------:R-:W-:-:S05]  /*19ba0*/  IMAD R3, R2, R4, R5 ;  /* 0x0000000402037224 */ /* 0x000fca00078e0205 */
[----:B------:R0:W-:Y:S02]  /*19bb0*/  STL [R1+0x8], R3 ;  /* 0x0000080301007387 */ /* 0x0001e40000100800 */
.L_x_6488:
[----:B0-2---:R-:W-:-:S05]  /*19bc0*/  LOP3.LUT R3, RZ, R2, RZ, 0x33, !PT ;  /* 0x00000002ff037212 */ /* 0x005fca00078e33ff */
[----:B------:R-:W-:-:S05]  /*19bd0*/  IMAD.IADD R0, R0, 0x1, R3 ;  /* 0x0000000100007824 */ /* 0x000fca00078e0203 */
[----:B------:R2:W-:Y:S01]  /*19be0*/  STL [R1+0x4], R0 ;  /* 0x0000040001007387 */ /* 0x0005e20000100800 */
[----:B------:R-:W-:Y:S05]  /*19bf0*/  BRA `(.L_x_6489) ;  /* 0x0000000000107947 */ /* 0x000fea0003800000 */
.L_x_6484:
[----:B------:R0:W-:Y:S01]  /*19c00*/  STL [R1], R6 ;  /* 0x0000000601007387 */ /* 0x0001e20000100800 */
[----:B------:R-:W-:-:S03]  /*19c10*/  ULDC UR41, c[0x0][0xc3c] ;  /* 0x00030f0000297ab9 */ /* 0x000fc60000000800 */
[----:B------:R0:W-:Y:S04]  /*19c20*/  STL [R1+0x4], RZ ;  /* 0x000004ff01007387 */ /* 0x0001e80000100800 */
[----:B------:R0:W-:Y:S02]  /*19c30*/  STL [R1+0x8], RZ ;  /* 0x000008ff01007387 */ /* 0x0001e40000100800 */
.L_x_6489:
[----:B------:R-:W3:Y:S04]  /*19c40*/  LDL R3, [R1+0x4] ;  /* 0x0000040001037983 */ /* 0x000ee80000100800 */
[----:B------:R-:W4:Y:S04]  /*19c50*/  LDL R2, [R1+0x8] ;  /* 0x0000080001027983 */ /* 0x000f280000100800 */
[----:B------:R-:W5:Y:S01]  /*19c60*/  LDL R4, [R1] ;  /* 0x0000000001047983 */ /* 0x000f620000100800 */
[----:B--2---:R-:W2:Y:S01]  /*19c70*/  S2R R0, SR_TID.X ;  /* 0x0000000000007919 */ /* 0x004ea20000002100 */
[----:B------:R-:W-:Y:S01]  /*19c80*/  BAR.SYNC.DEFER_BLOCKING 0x4, 0x180 ;  /* 0x0106000000007b1d */ /* 0x000fe20000010000 */
[----:B---3--:R-:W-:-:S02]  /*19c90*/  IMAD.MOV.U32 R5, RZ, RZ, R3 ;  /* 0x000000ffff057224 */ /* 0x008fc400078e0003 */
[----:B----4-:R-:W-:-:S03]  /*19ca0*/  IMAD.MOV.U32 R3, RZ, RZ, R2 ;  /* 0x000000ffff037224 */ /* 0x010fc600078e0002 */
[----:B------:R3:W4:Y:S01]  /*19cb0*/  LDL R2, [R1+0x14] ;  /* 0x0000140001027983 */ /* 0x0007220000100800 */
[----:B--2---:R-:W-:Y:S01]  /*19cc0*/  LOP3.LUT R0, R0, 0x1f, RZ, 0xc0, !PT ;  /* 0x0000001f00007812 */ /* 0x004fe200078ec0ff */
[----:B0-----:R-:W-:-:S03]  /*19cd0*/  IMAD.MOV.U32 R6, RZ, RZ, R3 ;  /* 0x000000ffff067224 */ /* 0x001fc600078e0003 */
[----:B------:R-:W-:-:S13]  /*19ce0*/  ISETP.NE.AND P0, PT, R0, RZ, PT ;  /* 0x000000ff0000720c */ /* 0x000fda0003f05270 */
[----:B------:R-:W-:Y:S01]  /*19cf0*/  @!P0 MOV R0, 0x400 ;  /* 0x0000040000008802 */ /* 0x000fe20000000f00 */
[----:B----4-:R-:W0:Y:S03]  /*19d00*/  @!P0 S2R R2, SR_CgaCtaId ;  /* 0x0000000000028919 */ /* 0x010e260000008800 */
[----:B0-----:R-:W-:Y:S01]  /*19d10*/  @!P0 LEA R18, R2, R0, 0x18 ;  /* 0x0000000002128211 */ /* 0x001fe200078ec0ff */
[----:B------:R-:W-:Y:S01]  /*19d20*/  IMAD.U32 R0, RZ, RZ, UR41 ;  /* 0x00000029ff007e24 */ /* 0x000fe2000f8e00ff */
[----:B------:R3:W-:Y:S03]  /*19d30*/  @!P0 STL [R1+0x14], R2 ;  /* 0x0000140201008387 */ /* 0x0007e60000100800 */
[----:B------:R-:W-:-:S05]  /*19d40*/  @!P0 IMAD.MOV.U32 R7, RZ, RZ, R0 ;  /* 0x000000ffff078224 */ /* 0x000fca00078e0000 */
[----:B-----5:R3:W-:Y:S01]  /*19d50*/  @!P0 STS.128 [R18+0x334d0], R4 ;  /* 0x0334d00412008388 */ /* 0x0207e20000000c00 */
[----:B------:R-:W-:Y:S06]  /*19d60*/  BAR.ARV 0x5, 0x180 ;  /* 0x0146000000007b1d */ /* 0x000fec0000002000 */
.L_x_6482:
[----:B------:R-:W-:Y:S02]  /*19d70*/  ULDC UR4, c[0x0][0xc3c] ;  /* 0x00030f0000047ab9 */ /* 0x000fe40000000800 */
[----:B------:R-:W-:-:S06]  /*19d80*/  UISETP.GE.AND UP0, UPT, UR41, UR4, UPT ;  /* 0x000000042900728c */ /* 0x000fcc000bf06270 */
[----:B------:R-:W-:-:S13]  /*19d90*/  PLOP3.LUT P0, PT, PT, PT, UP0, 0x80, 0x0 ;  /* 0x000000000000781c */ /* 0x000fda0003f0f008 */
[----:B------:R-:W-:Y:S05]  /*19da0*/  @!P0 BRA `(.L_x_6490) ;  /* 0xffffff9400548947 */ /* 0x000fea000383ffff */
.L_x_6412:
[----:B-1----:R-:W2:Y:S01]  /*19db0*/  LDL.LU R0, [R1+0x20] ;  /* 0x0000200001007983 */ /* 0x002ea20000300800 */
[----:B------:R-:W-:Y:S01]  /*19dc0*/  BSSY B0, `(.L_x_6491) ;  /* 0x000000b000007945 */ /* 0x000fe20003800000 */
[----:B0--3--:R-:W0:Y:S01]  /*19dd0*/  S2R R5, SR_CgaCtaId ;  /* 0x0000000000057919 */ /* 0x009e220000008800 */
        /* <DEDUP_REMOVED lines=9> */
.L_x_6577:
[----:B------:R-:W-:Y:S05]  /*19e70*/  BSYNC B0 ;  /* 0x0000000000007941 */ /* 0x000fea0003800000 */
.L_x_6491:
[----:B------:R-:W-:-:S03]  /*19e80*/  UMOV UR4, 0xffffffff ;  /* 0xffffffff00047882 */ /* 0x000fc60000000000 */
[----:B------:R-:W-:Y:S05]  /*19e90*/  BRA.DIV UR4, `(.L_x_6493) ;  /* 0x0000002a04787947 */ /* 0x000fea000b800000 */
[----:B0-----:R-:W0:Y:S02]  /*19ea0*/  S2R R0, SR_TID.X ;  /* 0x0000000000007919 */ /* 0x001e240000002100 */
[----:B0-----:R-:W-:-:S04]  /*19eb0*/  SHF.R.U32.HI R0, RZ, 0x5, R0 ;  /* 0x00000005ff007819 */ /* 0x001fc80000011600 */
[----:B------:R-:W-:-:S05]  /*19ec0*/  LOP3.LUT R0, R0, 0x3, RZ, 0xc0, !PT ;  /* 0x0000000300007812 */ /* 0x000fca00078ec0ff */
[----:B------:R0:W1:Y:S02]  /*19ed0*/  SHFL.IDX PT, R14, R0, RZ, 0x1f ;  /* 0x00001fff000e7589 */ /* 0x00006400000e0000 */
.L_x_6580:
[----:B-1----:R-:W-:Y:S01]  /*19ee0*/  ISETP.NE.AND P0, PT, R14, RZ, PT ;  /* 0x000000ff0e00720c */ /* 0x002fe20003f05270 */
[----:B------:R-:W-:-:S12]  /*19ef0*/  BSSY B0, `(.L_x_6494) ;  /* 0x000002e000007945 */ /* 0x000fd80003800000 */
[----:B------:R-:W-:Y:S05]  /*19f00*/  @P0 BRA `(.L_x_6495) ;  /* 0x0000000000b00947 */ /* 0x000fea0003800000 */
[----:B------:R-:W-:-:S03]  /*19f10*/  UMOV UR4, 0xffffffff ;  /* 0xffffffff00047882 */ /* 0x000fc60000000000 */
[----:B------:R-:W-:Y:S05]  /*19f20*/  BRA.DIV UR4, `(.L_x_6496) ;  /* 0x0000002a04887947 */ /* 0x000fea000b800000 */
[----:B------:R-:W-:-:S13]  /*19f30*/  ELECT P6, URZ, PT ;  /* 0x00000000003f782f */ /* 0x000fda00038c0000 */
.L_x_6583:
        /* <DEDUP_REMOVED lines=8> */
.L_x_6497:
[C---:B------:R-:W-:Y:S01]  /*19fc0*/  IMAD R5, R31.reuse, 0x8, R4 ;  /* 0x000000081f057824 */ /* 0x040fe200078e0204 */
[----:B------:R-:W-:Y:S01]  /*19fd0*/  SHF.L.U32 R0, R34, 0x1f, RZ ;  /* 0x0000001f22007819 */ /* 0x000fe200000006ff */
[----:B------:R-:W-:-:S03]  /*19fe0*/  VIADD R31, R31, 0x1 ;  /* 0x000000011f1f7836 */ /* 0x000fc60000000000 */
[----:B------:R-:W0:Y:S02]  /*19ff0*/  SYNCS.PHASECHK.TRANS64.TRYWAIT P1, [R5+URZ+0x33440], R0 ;  /* 0x03344000050075a7 */ /* 0x000e24000802017f */
[----:B------:R-:W-:-:S04]  /*1a000*/  ISETP.NE.AND P2, PT, R31, 0x2, PT ;  /* 0x000000021f00780c */ /* 0x000fc80003f45270 */
[----:B------:R-:W-:Y:S01]  /*1a010*/  SEL R3, RZ, 0x1, P2 ;  /* 0x00000001ff037807 */ /* 0x000fe20001000000 */
[----:B0-----:R-:W-:Y:S08]  /*1a020*/  @!P1 BRA `(.L_x_6498) ;  /* 0x0000002800689947 */ /* 0x001ff00003800000 */
.L_x_6584:
[----:B------:R-:W-:Y:S02]  /*1a030*/  SEL R31, R31, RZ, P2 ;  /* 0x000000ff1f1f7207 */ /* 0x000fe40001000000 */
[----:B------:R-:W-:Y:S01]  /*1a040*/  LOP3.LUT R2, R34, R3, RZ, 0x3c, !PT ;  /* 0x0000000322027212 */ /* 0x000fe200078e3cff */
[----:B------:R-:W-:Y:S06]  /*1a050*/  @!P0 BRA `(.L_x_6499) ;  /* 0x0000000000048947 */ /* 0x000fec0003800000 */
[----:B------:R-:W-:Y:S01]  /*1a060*/  BPT.TRAP 0x1 ;  /* 0x000000040000795c */ /* 0x000fe20000300000 */
.L_x_6499:
[----:B------:R-:W-:Y:S01]  /*1a070*/  IMAD R31, R31, 0x8, R4 ;  /* 0x000000081f1f7824 */ /* 0x000fe200078e0204 */
[----:B------:R-:W-:-:S04]  /*1a080*/  SHF.L.U32 R2, R2, 0x1f, RZ ;  /* 0x0000001f02027819 */ /* 0x000fc800000006ff */
[----:B------:R-:W1:Y:S02]  /*1a090*/  SYNCS.PHASECHK.TRANS64.TRYWAIT P1, [R31+URZ+0x33440], R2 ;  /* 0x033440021f0075a7 */ /* 0x000e64000802017f */
[----:B-1----:R-:W-:Y:S05]  /*1a0a0*/  @!P1 BRA `(.L_x_6500) ;  /* 0x00000028005c9947 */ /* 0x002fea0003800000 */
.L_x_6585:
[----:B------:R-:W-:Y:S05]  /*1a0b0*/  @!P0 BRA `(.L_x_6501) ;  /* 0x0000000000048947 */ /* 0x000fea0003800000 */
[----:B------:R-:W-:Y:S01]  /*1a0c0*/  BPT.TRAP 0x1 ;  /* 0x000000040000795c */ /* 0x000fe20000300000 */
.L_x_6501:
[----:B------:R-:W2:Y:S02]  /*1a0d0*/  SYNCS.PHASECHK.TRANS64.TRYWAIT P1, [R5+URZ+0x33460], R0 ;  /* 0x03346000050075a7 */ /* 0x000ea4000802017f */
[----:B--2---:R-:W-:Y:S05]  /*1a0e0*/  @!P1 BRA `(.L_x_6502) ;  /* 0x0000002800609947 */ /* 0x004fea0003800000 */
.L_x_6586:
[----:B------:R-:W-:Y:S05]  /*1a0f0*/  @!P0 BRA `(.L_x_6503) ;  /* 0x0000000000048947 */ /* 0x000fea0003800000 */
[----:B------:R-:W-:Y:S01]  /*1a100*/  BPT.TRAP 0x1 ;  /* 0x000000040000795c */ /* 0x000fe20000300000 */
.L_x_6503:
[----:B------:R-:W3:Y:S02]  /*1a110*/  SYNCS.PHASECHK.TRANS64.TRYWAIT P1, [R31+URZ+0x33460], R2 ;  /* 0x033460021f0075a7 */ /* 0x000ee4000802017f */
[----:B---3--:R-:W-:Y:S05]  /*1a120*/  @!P1 BRA `(.L_x_6504) ;  /* 0x0000002800649947 */ /* 0x008fea0003800000 */
.L_x_6587:
[----:B------:R-:W-:Y:S05]  /*1a130*/  @!P0 BRA `(.L_x_6505) ;  /* 0x0000000000048947 */ /* 0x000fea0003800000 */
[----:B------:R-:W-:Y:S01]  /*1a140*/  BPT.TRAP 0x1 ;  /* 0x000000040000795c */ /* 0x000fe20000300000 */
.L_x_6505:
[----:B------:R-:W4:Y:S02]  /*1a150*/  SYNCS.PHASECHK.TRANS64.TRYWAIT P1, [R5+URZ+0x33480], R0 ;  /* 0x03348000050075a7 */ /* 0x000f24000802017f */
[----:B----4-:R-:W-:Y:S05]  /*1a160*/  @!P1 BRA `(.L_x_6506) ;  /* 0x0000002800689947 */ /* 0x010fea0003800000 */
.L_x_6588:
[----:B------:R-:W-:Y:S05]  /*1a170*/  @!P0 BRA `(.L_x_6507) ;  /* 0x0000000000048947 */ /* 0x000fea0003800000 */
[----:B------:R-:W-:Y:S01]  /*1a180*/  BPT.TRAP 0x1 ;  /* 0x000000040000795c */ /* 0x000fe20000300000 */
.L_x_6507:
[----:B------:R0:W0:Y:S02]  /*1a190*/  SYNCS.PHASECHK.TRANS64.TRYWAIT P0, [R31+URZ+0x33480], R2 ;  /* 0x033480021f0075a7 */ /* 0x000024000800017f */
[----:B0-----:R-:W-:Y:S05]  /*1a1a0*/  @!P0 NANOSLEEP.SYNCS 0x989680 ;  /* 0x009896800000895d */ /* 0x001fea0003900000 */
[----:B------:R-:W0:Y:S02]  /*1a1b0*/  @!P0 SYNCS.PHASECHK.TRANS64 P0, [R31+URZ+0x33480], R2 ;  /* 0x033480021f0085a7 */ /* 0x000e24000800007f */
[----:B0-----:R-:W-:Y:S05]  /*1a1c0*/  @!P0 BRA `(.L_x_6507) ;  /* 0xfffffffc00f08947 */ /* 0x001fea000383ffff */
.L_x_6495:
[----:B------:R-:W-:Y:S05]  /*1a1d0*/  BSYNC B0 ;  /* 0x0000000000007941 */ /* 0x000fea0003800000 */
.L_x_6494:
[----:B------:R-:W-:Y:S05]  /*1a1e0*/  EXIT ;  /* 0x000000000000794d */ /* 0x000fea0003800000 */
.L_x_6346:
[----:B0-----:R-:W-:-:S04]  /*1a1f0*/  IMAD.U32 R3, RZ, RZ, UR39 ;  /* 0x00000027ff037e24 */ /* 0x001fc8000f8e00ff */
[----:B------:R0:W1:Y:S03]  /*1a200*/  SYNCS.PHASECHK.TRANS64.TRYWAIT P0, [R3+URZ+0x33400], R0 ;  /* 0x03340000030075a7 */ /* 0x000066000800017f */
[----:B-1----:R-:W-:Y:S05]  /*1a210*/  @!P0 NANOSLEEP.SYNCS 0x989680 ;  /* 0x009896800000895d */ /* 0x002fea0003900000 */
[----:B------:R-:W1:Y:S02]  /*1a220*/  @!P0 SYNCS.PHASECHK.TRANS64 P0, [R3+URZ+0x33400], R0 ;  /* 0x03340000030085a7 */ /* 0x000e64000800007f */
[----:B-1----:R-:W-:Y:S05]  /*1a230*/  @!P0 BRA `(.L_x_6346) ;  /* 0xfffffffc00ec8947 */ /* 0x002fea000383ffff */
[----:B------:R-:W-:Y:S05]  /*1a240*/  BRA `(.L_x_6508) ;  /* 0xfffffe7c00a87947 */ /* 0x000fea000383ffff */
.L_x_6350:
[----:B-1----:R1:W2:Y:S02]  /*1a250*/  SYNCS.PHASECHK.TRANS64.TRYWAIT P0, [R3+URZ+0x33430], R0 ;  /* 0x03343000030075a7 */ /* 0x0022a4000800017f */
[----:B--2---:R-:W-:Y:S05]  /*1a260*/  @!P0 NANOSLEEP.SYNCS 0x989680 ;  /* 0x009896800000895d */ /* 0x004fea0003900000 */
[----:B------:R-:W2:Y:S02]  /*1a270*/  @!P0 SYNCS.PHASECHK.TRANS64 P0, [R3+URZ+0x33430], R0 ;  /* 0x03343000030085a7 */ /* 0x000ea4000800007f */
[----:B--2---:R-:W-:Y:S05]  /*1a280*/  @!P0 BRA `(.L_x_6350) ;  /* 0xfffffffc00f08947 */ /* 0x004fea000383ffff */
[----:B------:R-:W-:Y:S05]  /*1a290*/  BRA `(.L_x_6349) ;  /* 0xfffffe7c00c47947 */ /* 0x000fea000383ffff */
.L_x_6356:
[----:B-1----:R-:W-:-:S04]  /*1a2a0*/  IMAD.U32 R7, RZ, RZ, UR5 ;  /* 0x00000005ff077e24 */ /* 0x002fc8000f8e00ff */
[----:B------:R1:W2:Y:S03]  /*1a2b0*/  SYNCS.PHASECHK.TRANS64.TRYWAIT P0, [R7+URZ+0x33430], R0 ;  /* 0x03343000070075a7 */ /* 0x0002a6000800017f */
[----:B--2---:R-:W-:Y:S05]  /*1a2c0*/  @!P0 NANOSLEEP.SYNCS 0x989680 ;  /* 0x009896800000895d */ /* 0x004fea0003900000 */
[----:B------:R-:W2:Y:S02]  /*1a2d0*/  @!P0 SYNCS.PHASECHK.TRANS64 P0, [R7+URZ+0x33430], R0 ;  /* 0x03343000070085a7 */ /* 0x000ea4000800007f */
[----:B--2---:R-:W-:Y:S05]  /*1a2e0*/  @!P0 BRA `(.L_x_6356) ;  /* 0xfffffffc00ec8947 */ /* 0x004fea000383ffff */
[----:B------:R-:W-:Y:S05]  /*1a2f0*/  BRA `(.L_x_6353) ;  /* 0xfffffeb400f87947 */ /* 0x000fea000383ffff */
.L_x_6360:
[----:B-1----:R-:W-:-:S04]  /*1a300*/  IMAD.U32 R2, RZ, RZ, UR5 ;  /* 0x00000005ff027e24 */ /* 0x002fc8000f8e00ff */
[----:B------:R1:W2:Y:S03]  /*1a310*/  SYNCS.PHASECHK.TRANS64.TRYWAIT P0, [R2+URZ+0x33450], R0 ;  /* 0x03345000020075a7 */ /* 0x0002a6000800017f */
[----:B--2---:R-:W-:Y:S05]  /*1a320*/  @!P0 NANOSLEEP.SYNCS 0x989680 ;  /* 0x009896800000895d */ /* 0x004fea0003900000 */
[----:B------:R-:W2:Y:S02]  /*1a330*/  @!P0 SYNCS.PHASECHK.TRANS64 P0, [R2+URZ+0x33450], R0 ;  /* 0x03345000020085a7 */ /* 0x000ea4000800007f */
[----:B--2---:R-:W-:Y:S05]  /*1a340*/  @!P0 BRA `(.L_x_6360) ;  /* 0xfffffffc00ec8947 */ /* 0x004fea000383ffff */
[----:B------:R-:W-:Y:S05]  /*1a350*/  BRA `(.L_x_6357) ;  /* 0xfffffec400047947 */ /* 0x000fea000383ffff */
.L_x_6368:
[----:B-1----:R-:W-:-:S04]  /*1a360*/  IMAD.U32 R7, RZ, RZ, UR5 ;  /* 0x00000005ff077e24 */ /* 0x002fc8000f8e00ff */
[----:B------:R1:W2:Y:S03]  /*1a370*/  SYNCS.PHASECHK.TRANS64.TRYWAIT P0, [R7+URZ+0x33430], R0 ;  /* 0x03343000070075a7 */ /* 0x0002a6000800017f */
[----:B--2---:R-:W-:Y:S05]  /*1a380*/  @!P0 NANOSLEEP.SYNCS 0x989680 ;  /* 0x009896800000895d */ /* 0x004fea0003900000 */
[----:B------:R-:W2:Y:S02]  /*1a390*/  @!P0 SYNCS.PHASECHK.TRANS64 P0, [R7+URZ+0x33430], R0 ;  /* 0x03343000070085a7 */ /* 0x000ea4000800007f */
[----:B--2---:R-:W-:Y:S05]  /*1a3a0*/  @!P0 BRA `(.L_x_6368) ;  /* 0xfffffffc00ec8947 */ /* 0x004fea000383ffff */
[----:B------:R-:W-:Y:S05]  /*1a3b0*/  BRA `(.L_x_6365) ;  /* 0xfffffef0006c7947 */ /* 0x000fea000383ffff */
.L_x_6372:
[----:B-1----:R-:W-:-:S04]  /*1a3c0*/  IMAD.U32 R2, RZ, RZ, UR5 ;  /* 0x00000005ff027e24 */ /* 0x002fc8000f8e00ff */
[----:B------:R1:W2:Y:S03]  /*1a3d0*/  SYNCS.PHASECHK.TRANS64.TRYWAIT P0, [R2+URZ+0x33450], R0 ;  /* 0x03345000020075a7 */ /* 0x0002a6000800017f */
[----:B--2---:R-:W-:Y:S05]  /*1a3e0*/  @!P0 NANOSLEEP.SYNCS 0x989680 ;  /* 0x009896800000895d */ /* 0x004fea0003900000 */
[----:B------:R-:W2:Y:S02]  /*1a3f0*/  @!P0 SYNCS.PHASECHK.TRANS64 P0, [R2+URZ+0x33450], R0 ;  /* 0x03345000020085a7 */ /* 0x000ea4000800007f */
[----:B--2---:R-:W-:Y:S05]  /*1a400*/  @!P0 BRA `(.L_x_6372) ;  /* 0xfffffffc00ec8947 */ /* 0x004fea000383ffff */
[----:B------:R-:W-:Y:S05]  /*1a410*/  BRA `(.L_x_6369) ;  /* 0xfffffefc006c7947 */ /* 0x000fea000383ffff */
.L_x_6379:
[----:B-1----:R-:W-:-:S04]  /*1a420*/  IMAD.U32 R6, RZ, RZ, UR5 ;  /* 0x00000005ff067e24 */ /* 0x002fc8000f8e00ff */
[----:B------:R1:W2:Y:S03]  /*1a430*/  SYNCS.PHASECHK.TRANS64.TRYWAIT P0, [R6+URZ+0x33450], R5 ;  /* 0x03345005060075a7 */ /* 0x0002a6000800017f */
[----:B--2---:R-:W-:Y:S05]  /*1a440*/  @!P0 NANOSLEEP.SYNCS 0x989680 ;  /* 0x009896800000895d */ /* 0x004fea0003900000 */
[----:B------:R-:W2:Y:S02]  /*1a450*/  @!P0 SYNCS.PHASECHK.TRANS64 P0, [R6+URZ+0x33450], R5 ;  /* 0x03345005060085a7 */ /* 0x000ea4000800007f */
[----:B--2---:R-:W-:Y:S05]  /*1a460*/  @!P0 BRA `(.L_x_6379) ;  /* 0xfffffffc00ec8947 */ /* 0x004fea000383ffff */
[----:B------:R-:W-:Y:S05]  /*1a470*/  BRA `(.L_x_6378) ;  /* 0xffffff1c00c47947 */ /* 0x000fea000383ffff */
.L_x_6428:
[----:B------:R-:W0:Y:S01]  /*1a480*/  S2R R20, SR_TID.X ;  /* 0x0000000000147919 */ /* 0x000e220000002100 */
[----:B------:R-:W-:Y:S02]  /*1a490*/  IMAD.MOV.U32 R11, RZ, RZ, 0x1f ;  /* 0x0000001fff0b7424 */ /* 0x000fe400078e00ff */
[----:B------:R-:W-:Y:S01]  /*1a4a0*/  IMAD.MOV.U32 R15, RZ, RZ, -0x1 ;  /* 0xffffffffff0f7424 */ /* 0x000fe200078e00ff */
[----:B0-----:R-:W-:-:S04]  /*1a4b0*/  SHF.R.U32.HI R12, RZ, 0x5, R20 ;  /* 0x00000005ff0c7819 */ /* 0x001fc80000011614 */
[----:B------:R-:W-:-:S05]  /*1a4c0*/  LOP3.LUT R12, R12, 0x3, RZ, 0xc0, !PT ;  /* 0x000000030c0c7812 */ /* 0x000fca00078ec0ff */
[----:B------:R-:W-:Y:S02]  /*1a4d0*/  IMAD.MOV.U32 R13, RZ, RZ, R12 ;  /* 0x000000ffff0d7224 */ /* 0x000fe400078e000c */
[----:B------:R-:W-:-:S07]  /*1a4e0*/  IMAD.MOV.U32 R12, RZ, RZ, RZ ;  /* 0x000000ffff0c7224 */ /* 0x000fce00078e00ff */
[----:B-----5:R-:W-:Y:S05]  /*1a4f0*/  WARPSYNC.COLLECTIVE R15, `(.L_x_6509) ;  /* 0x000000000f087348 */ /* 0x020fea0003c00000 */
[----:B------:R0:W1:Y:S02]  /*1a500*/  SHFL.IDX P6, R14, R13, R12, R11 ;  /* 0x0000000c0d0e7389 */ /* 0x00006400000c000b */
[----:B01---5:R-:W-:Y:S01]  /*1a510*/  ENDCOLLECTIVE ;  /* 0x000000000000791b */ /* 0x023fe20003800000 */
.L_x_6509:
[----:B------:R-:W-:Y:S05]  /*1a520*/  BRA `(.L_x_6510) ;  /* 0xffffffa000a47947 */ /* 0x000fea000383ffff */
.L_x_6431:
[----:B0-----:R0:W1:Y:S02]  /*1a530*/  SYNCS.PHASECHK.TRANS64.TRYWAIT P0, [R4+URZ+0x33480], R35 ;  /* 0x03348023040075a7 */ /* 0x001064000800017f */
[----:B-1----:R-:W-:Y:S05]  /*1a540*/  @!P0 NANOSLEEP.SYNCS 0x989680 ;  /* 0x009896800000895d */ /* 0x002fea0003900000 */
[----:B------:R-:W1:Y:S02]  /*1a550*/  @!P0 SYNCS.PHASECHK.TRANS64 P0, [R4+URZ+0x33480], R35 ;  /* 0x03348023040085a7 */ /* 0x000e64000800007f */
[----:B-1----:R-:W-:Y:S05]  /*1a560*/  @!P0 BRA `(.L_x_6431) ;  /* 0xfffffffc00f08947 */ /* 0x002fea000383ffff */
[----:B------:R-:W-:Y:S05]  /*1a570*/  BRA `(.L_x_6511) ;  /* 0xffffffa000c47947 */ /* 0x000fea000383ffff */
.L_x_6432:
        /* <DEDUP_REMOVED lines=8> */
.L_x_6513:
[----:B------:R-:W-:Y:S05]  /*1a600*/  BSYNC B0 ;  /* 0x0000000000007941 */ /* 0x000fea0003800000 */
.L_x_6512:
[----:B------:R-:W-:Y:S01]  /*1a610*/  IMAD.MOV.U32 R13, RZ, RZ, R20 ;  /* 0x000000ffff0d7224 */ /* 0x000fe200078e0014 */
[----:B------:R-:W-:Y:S01]  /*1a620*/  LOP3.LUT R22, R22, 0xffffff7f, RZ, 0xc0, !PT ;  /* 0xffffff7f16167812 */ /* 0x000fe200078ec0ff */
[----:B------:R-:W-:Y:S01]  /*1a630*/  IMAD.MOV.U32 R12, RZ, RZ, RZ ;  /* 0x000000ffff0c7224 */ /* 0x000fe200078e00ff */
[C---:B------:R-:W-:Y:S01]  /*1a640*/  ISETP.GE.AND P5, PT, R9.reuse, 0x21, PT ;  /* 0x000000210900780c */ /* 0x040fe20003fa6270 */
[----:B------:R-:W-:Y:S01]  /*1a650*/  IMAD.MOV.U32 R11, RZ, RZ, 0x1c1f ;  /* 0x00001c1fff0b7424 */ /* 0x000fe200078e00ff */
[----:B------:R-:W-:Y:S01]  /*1a660*/  ISETP.GE.AND P4, PT, R9, 0x41, PT ;  /* 0x000000410900780c */ /* 0x000fe20003f86270 */
[----:B------:R-:W-:Y:S02]  /*1a670*/  IMAD.MOV.U32 R15, RZ, RZ, -0x1 ;  /* 0xffffffffff0f7424 */ /* 0x000fe400078e00ff */
[----:B------:R-:W-:-:S10]  /*1a680*/  IMAD.MOV.U32 R0, RZ, RZ, R14 ;  /* 0x000000ffff007224 */ /* 0x000fd400078e000e */
[----:B------:R-:W-:Y:S05]  /*1a690*/  WARPSYNC.COLLECTIVE R15, `(.L_x_6514) ;  /* 0x000000000f087348 */ /* 0x000fea0003c00000 */
[----:B------:R0:W1:Y:S02]  /*1a6a0*/  SHFL.IDX P6, R14, R13, R12, R11 ;  /* 0x0000000c0d0e7389 */ /* 0x00006400000c000b */
[----:B01----:R-:W-:Y:S01]  /*1a6b0*/  ENDCOLLECTIVE ;  /* 0x000000000000791b */ /* 0x003fe20003800000 */
.L_x_6514:
[----:B------:R-:W0:Y:S01]  /*1a6c0*/  LDC R11, c[0x0][0x2f4] ;  /* 0x0000bd00ff0b7b82 */ /* 0x000e220000000800 */
[C---:B------:R-:W-:Y:S01]  /*1a6d0*/  LOP3.LUT R12, R36.reuse, 0x40, RZ, 0xfc, !PT ;  /* 0x00000040240c7812 */ /* 0x040fe200078efcff */
[----:B------:R-:W-:Y:S01]  /*1a6e0*/  IMAD.MOV.U32 R13, RZ, RZ, R10 ;  /* 0x000000ffff0d7224 */ /* 0x000fe200078e000a */
[----:B------:R-:W-:Y:S01]  /*1a6f0*/  LOP3.LUT R15, R36, 0x80, RZ, 0xfc, !PT ;  /* 0x00000080240f7812 */ /* 0x000fe200078efcff */
        /* <DEDUP_REMOVED lines=18> */
[----:B0-----:R-:W-:Y:S05]  /*1a820*/  WARPSYNC.COLLECTIVE R15, `(.L_x_6515) ;  /* 0x000000000f087348 */ /* 0x001fea0003c00000 */
[----:B------:R1:W2:Y:S02]  /*1a830*/  SHFL.IDX P6, R14, R13, R12, R11 ;  /* 0x0000000c0d0e7389 */ /* 0x0002a400000c000b */
[----:B012---:R-:W-:Y:S01]  /*1a840*/  ENDCOLLECTIVE ;  /* 0x000000000000791b */ /* 0x007fe20003800000 */
.L_x_6515:
        /* <DEDUP_REMOVED lines=9> */
.L_x_6516:
[----:B------:R-:W-:Y:S02]  /*1a8e0*/  IMAD.MOV.U32 R13, RZ, RZ, R10 ;  /* 0x000000ffff0d7224 */ /* 0x000fe400078e000a */
[----:B------:R-:W-:Y:S02]  /*1a8f0*/  IMAD.MOV.U32 R12, RZ, RZ, 0x2 ;  /* 0x00000002ff0c7424 */ /* 0x000fe400078e00ff */
[----:B------:R-:W-:-:S07]  /*1a900*/  IMAD.MOV.U32 R2, RZ, RZ, R14 ;  /* 0x000000ffff027224 */ /* 0x000fce00078e000e */
[----:B------:R-:W-:Y:S05]  /*1a910*/  WARPSYNC.COLLECTIVE R15, `(.L_x_6517) ;  /* 0x000000000f087348 */ /* 0x000fea0003c00000 */
[----:B------:R0:W1:Y:S02]  /*1a920*/  SHFL.IDX P6, R14, R13, R12, R11 ;  /* 0x0000000c0d0e7389 */ /* 0x00006400000c000b */
[----:B01----:R-:W-:Y:S01]  /*1a930*/  ENDCOLLECTIVE ;  /* 0x000000000000791b */ /* 0x003fe20003800000 */
.L_x_6517:
        /* <DEDUP_REMOVED lines=16> */
.L_x_6518:
[----:B------:R-:W-:Y:S02]  /*1aa40*/  IMAD.MOV.U32 R13, RZ, RZ, R10 ;  /* 0x000000ffff0d7224 */ /* 0x000fe400078e000a */
[----:B------:R-:W-:Y:S02]  /*1aa50*/  IMAD.MOV.U32 R12, RZ, RZ, 0x3 ;  /* 0x00000003ff0c7424 */ /* 0x000fe400078e00ff */
[----:B------:R-:W-:-:S07]  /*1aa60*/  IMAD.MOV.U32 R2, RZ, RZ, R14 ;  /* 0x000000ffff027224 */ /* 0x000fce00078e000e */
[----:B------:R-:W-:Y:S05]  /*1aa70*/  WARPSYNC.COLLECTIVE R15, `(.L_x_6519) ;  /* 0x000000000f087348 */ /* 0x000fea0003c00000 */
[----:B------:R0:W1:Y:S02]  /*1aa80*/  SHFL.IDX P6, R14, R13, R12, R11 ;  /* 0x0000000c0d0e7389 */ /* 0x00006400000c000b */
[----:B01----:R-:W-:Y:S01]  /*1aa90*/  ENDCOLLECTIVE ;  /* 0x000000000000791b */ /* 0x003fe20003800000 */
.L_x_6519:
        /* <DEDUP_REMOVED lines=13> */
.L_x_6520:
        /* <DEDUP_REMOVED lines=12> */
.L_x_6521:
        /* <DEDUP_REMOVED lines=13> */
.L_x_6522:
        /* <DEDUP_REMOVED lines=11> */
.L_x_6437:
[----:B----4-:R4:W0:Y:S02]  /*1adb0*/  SYNCS.PHASECHK.TRANS64.TRYWAIT P0, [R4+URZ+0x33440], R35 ;  /* 0x03344023040075a7 */ /* 0x010824000800017f */
[----:B0-----:R-:W-:Y:S05]  /*1adc0*/  @!P0 NANOSLEEP.SYNCS 0x989680 ;  /* 0x009896800000895d */ /* 0x001fea0003900000 */
[----:B------:R-:W0:Y:S02]  /*1add0*/  @!P0 SYNCS.PHASECHK.TRANS64 P0, [R4+URZ+0x33440], R35 ;  /* 0x03344023040085a7 */ /* 0x000e24000800007f */
[----:B0-----:R-:W-:Y:S05]  /*1ade0*/  @!P0 BRA `(.L_x_6437) ;  /* 0xfffffffc00f08947 */ /* 0x001fea000383ffff */
[----:B------:R-:W-:Y:S05]  /*1adf0*/  BRA `(.L_x_6524) ;  /* 0xffffffa000a47947 */ /* 0x000fea000383ffff */
.L_x_6438:
        /* <DEDUP_REMOVED lines=8> */
.L_x_6526:
[----:B------:R-:W-:Y:S05]  /*1ae80*/  BSYNC B0 ;  /* 0x0000000000007941 */ /* 0x000fea0003800000 */
.L_x_6525:
        /* <DEDUP_REMOVED lines=11> */
.L_x_6527:
        /* <DEDUP_REMOVED lines=21> */
.L_x_6528:
[----:B------:R-:W-:Y:S02]  /*1b090*/  IMAD.MOV.U32 R13, RZ, RZ, R5 ;  /* 0x000000ffff0d7224 */ /* 0x000fe400078e0005 */
[----:B------:R-:W-:-:S07]  /*1b0a0*/  IMAD.MOV.U32 R2, RZ, RZ, R14 ;  /* 0x000000ffff027224 */ /* 0x000fce00078e000e */
[----:B------:R-:W-:Y:S05]  /*1b0b0*/  WARPSYNC.COLLECTIVE R15, `(.L_x_6529) ;  /* 0x000000000f087348 */ /* 0x000fea0003c00000 */
[----:B------:R0:W1:Y:S02]  /*1b0c0*/  SHFL.IDX P6, R14, R13, R12, R11 ;  /* 0x0000000c0d0e7389 */ /* 0x00006400000c000b */
[----:B01----:R-:W-:Y:S01]  /*1b0d0*/  ENDCOLLECTIVE ;  /* 0x000000000000791b */ /* 0x003fe20003800000 */
.L_x_6529:
        /* <DEDUP_REMOVED lines=16> */
.L_x_6530:
        /* <DEDUP_REMOVED lines=11> */
.L_x_6531:
[----:B------:R-:W-:Y:S02]  /*1b290*/  IMAD.MOV.U32 R13, RZ, RZ, R10 ;  /* 0x000000ffff0d7224 */ /* 0x000fe400078e000a */
[----:B------:R-:W-:Y:S02]  /*1b2a0*/  IMAD.MOV.U32 R12, RZ, RZ, 0x3 ;  /* 0x00000003ff0c7424 */ /* 0x000fe400078e00ff */
[----:B------:R-:W-:-:S07]  /*1b2b0*/  IMAD.MOV.U32 R3, RZ, RZ, R14 ;  /* 0x000000ffff037224 */ /* 0x000fce00078e000e */
[----:B------:R-:W-:Y:S05]  /*1b2c0*/  WARPSYNC.COLLECTIVE R15, `(.L_x_6532) ;  /* 0x000000000f087348 */ /* 0x000fea0003c00000 */
[----:B------:R0:W1:Y:S02]  /*1b2d0*/  SHFL.IDX P6, R14, R13, R12, R11 ;  /* 0x0000000c0d0e7389 */ /* 0x00006400000c000b */
[----:B01----:R-:W-:Y:S01]  /*1b2e0*/  ENDCOLLECTIVE ;  /* 0x000000000000791b */ /* 0x003fe20003800000 */
.L_x_6532:
        /* <DEDUP_REMOVED lines=10> */
.L_x_6533:
        /* <DEDUP_REMOVED lines=12> */
.L_x_6534:
        /* <DEDUP_REMOVED lines=13> */
.L_x_6535:
[----:B------:R-:W-:Y:S05]  /*1b520*/  BRA `(.L_x_6536) ;  /* 0xffffffa000187947 */ /* 0x000fea000383ffff */
.L_x_6445:
        /* <DEDUP_REMOVED lines=9> */
.L_x_6537:
[C---:B------:R-:W-:Y:S01]  /*1b5c0*/  VIADD R6, R5.reuse, 0x20 ;  /* 0x0000002005067836 */ /* 0x040fe20000000000 */
[----:B------:R-:W-:Y:S01]  /*1b5d0*/  ISETP.GE.AND P0, PT, R5, R25, PT ;  /* 0x000000190500720c */ /* 0x000fe20003f06270 */
[----:B------:R-:W-:Y:S02]  /*1b5e0*/  IMAD.MOV.U32 R13, RZ, RZ, R0 ;  /* 0x000000ffff0d7224 */ /* 0x000fe400078e0000 */
[----:B------:R-:W-:-:S10]  /*1b5f0*/  IMAD.MOV.U32 R2, RZ, RZ, R14 ;  /* 0x000000ffff027224 */ /* 0x000fd400078e000e */
[----:B------:R-:W-:Y:S05]  /*1b600*/  WARPSYNC.COLLECTIVE R15, `(.L_x_6538) ;  /* 0x000000000f087348 */ /* 0x000fea0003c00000 */
[----:B------:R0:W1:Y:S02]  /*1b610*/  SHFL.IDX P6, R14, R13, R12, R11 ;  /* 0x0000000c0d0e7389 */ /* 0x00006400000c000b */
[----:B01----:R-:W-:Y:S01]  /*1b620*/  ENDCOLLECTIVE ;  /* 0x000000000000791b */ /* 0x003fe20003800000 */
.L_x_6538:
        /* <DEDUP_REMOVED lines=8> */
.L_x_6539:
        /* <DEDUP_REMOVED lines=13> */
.L_x_6540:
        /* <DEDUP_REMOVED lines=8> */
.L_x_6541:
        /* <DEDUP_REMOVED lines=13> */
.L_x_6542:
        /* <DEDUP_REMOVED lines=8> */
.L_x_6543:
        /* <DEDUP_REMOVED lines=12> */
.L_x_6544:
[----:B------:R-:W-:Y:S05]  /*1ba10*/  BRA `(.L_x_6545) ;  /* 0xffffffa400447947 */ /* 0x000fea000383ffff */
.L_x_6450:
[----:B0-----:R0:W1:Y:S02]  /*1ba20*/  SYNCS.PHASECHK.TRANS64.TRYWAIT P0, [R18+URZ+0x33420], R3 ;  /* 0x03342003120075a7 */ /* 0x001064000800017f */
[----:B-1----:R-:W-:Y:S05]  /*1ba30*/  @!P0 NANOSLEEP.SYNCS 0x989680 ;  /* 0x009896800000895d */ /* 0x002fea0003900000 */
[----:B------:R-:W1:Y:S02]  /*1ba40*/  @!P0 SYNCS.PHASECHK.TRANS64 P0, [R18+URZ+0x33420], R3 ;  /* 0x03342003120085a7 */ /* 0x000e64000800007f */
[----:B-1----:R-:W-:Y:S05]  /*1ba50*/  @!P0 BRA `(.L_x_6450) ;  /* 0xfffffffc00f08947 */ /* 0x002fea000383ffff */
[----:B------:R-:W-:Y:S05]  /*1ba60*/  BRA `(.L_x_6546) ;  /* 0xffffffa400b87947 */ /* 0x000fea000383ffff */
.L_x_6454:
[----:B0-----:R0:W1:Y:S02]  /*1ba70*/  SYNCS.PHASECHK.TRANS64.TRYWAIT P0, [R4+URZ+0x33480], R29 ;  /* 0x0334801d040075a7 */ /* 0x001064000800017f */
[----:B-1----:R-:W-:Y:S05]  /*1ba80*/  @!P0 NANOSLEEP.SYNCS 0x989680 ;  /* 0x009896800000895d */ /* 0x002fea0003900000 */
[----:B------:R-:W1:Y:S02]  /*1ba90*/  @!P0 SYNCS.PHASECHK.TRANS64 P0, [R4+URZ+0x33480], R29 ;  /* 0x0334801d040085a7 */ /* 0x000e64000800007f */
[----:B-1----:R-:W-:Y:S05]  /*1baa0*/  @!P0 BRA `(.L_x_6454) ;  /* 0xfffffffc00f08947 */ /* 0x002fea000383ffff */
[----:B------:R-:W-:Y:S05]  /*1bab0*/  BRA `(.L_x_6547) ;  /* 0xffffffa800e07947 */ /* 0x000fea000383ffff */
.L_x_6455:
        /* <DEDUP_REMOVED lines=8> */
.L_x_6549:
[----:B------:R-:W-:Y:S05]  /*1bb40*/  BSYNC B0 ;  /* 0x0000000000007941 */ /* 0x000fea0003800000 */
.L_x_6548:
        /* <DEDUP_REMOVED lines=8> */
.L_x_6550:
[----:B------:R-:W-:Y:S02]  /*1bbd0*/  IMAD.MOV.U32 R13, RZ, RZ, R10 ;  /* 0x000000ffff0d7224 */ /* 0x000fe400078e000a */
[----:B------:R-:W-:Y:S02]  /*1bbe0*/  IMAD.MOV.U32 R12, RZ, RZ, 0x1 ;  /* 0x00000001ff0c7424 */ /* 0x000fe400078e00ff */
[----:B------:R-:W-:-:S07]  /*1bbf0*/  IMAD.MOV.U32 R2, RZ, RZ, R14 ;  /* 0x000000ffff027224 */ /* 0x000fce00078e000e */
[----:B------:R-:W-:Y:S05]  /*1bc00*/  WARPSYNC.COLLECTIVE R15, `(.L_x_6551) ;  /* 0x000000000f087348 */ /* 0x000fea0003c00000 */
[----:B------:R0:W1:Y:S02]  /*1bc10*/  SHFL.IDX P6, R14, R13, R12, R11 ;  /* 0x0000000c0d0e7389 */ /* 0x00006400000c000b */
[----:B01----:R-:W-:Y:S01]  /*1bc20*/  ENDCOLLECTIVE ;  /* 0x000000000000791b */ /* 0x003fe20003800000 */
.L_x_6551:
        /* <DEDUP_REMOVED lines=14> */
.L_x_6552:
[----:B------:R-:W-:Y:S02]  /*1bd10*/  IMAD.MOV.U32 R13, RZ, RZ, R10 ;  /* 0x000000ffff0d7224 */ /* 0x000fe400078e000a */
[----:B------:R-:W-:Y:S02]  /*1bd20*/  IMAD.MOV.U32 R12, RZ, RZ, 0x2 ;  /* 0x00000002ff0c7424 */ /* 0x000fe400078e00ff */
[----:B------:R-:W-:-:S07]  /*1bd30*/  IMAD.MOV.U32 R2, RZ, RZ, R14 ;  /* 0x000000ffff027224 */ /* 0x000fce00078e000e */
[----:B------:R-:W-:Y:S05]  /*1bd40*/  WARPSYNC.COLLECTIVE R15, `(.L_x_6553) ;  /* 0x000000000f087348 */ /* 0x000fea0003c00000 */
[----:B------:R0:W1:Y:S02]  /*1bd50*/  SHFL.IDX P6, R14, R13, R12, R11 ;  /* 0x0000000c0d0e7389 */ /* 0x00006400000c000b */
[----:B01----:R-:W-:Y:S01]  /*1bd60*/  ENDCOLLECTIVE ;  /* 0x000000000000791b */ /* 0x003fe20003800000 */
.L_x_6553:
        /* <DEDUP_REMOVED lines=13> */
.L_x_6554:
[----:B------:R-:W-:Y:S02]  /*1be40*/  IMAD.MOV.U32 R13, RZ, RZ, R10 ;  /* 0x000000ffff0d7224 */ /* 0x000fe400078e000a */
[----:B------:R-:W-:Y:S02]  /*1be50*/  IMAD.MOV.U32 R12, RZ, RZ, 0x3 ;  /* 0x00000003ff0c7424 */ /* 0x000fe400078e00ff */
[----:B------:R-:W-:-:S07]  /*1be60*/  IMAD.MOV.U32 R2, RZ, RZ, R14 ;  /* 0x000000ffff027224 */ /* 0x000fce00078e000e */
[----:B------:R-:W-:Y:S05]  /*1be70*/  WARPSYNC.COLLECTIVE R15, `(.L_x_6555) ;  /* 0x000000000f087348 */ /* 0x000fea0003c00000 */
[----:B------:R0:W1:Y:S02]  /*1be80*/  SHFL.IDX P6, R14, R13, R12, R11 ;  /* 0x0000000c0d0e7389 */ /* 0x00006400000c000b */
[----:B01----:R-:W-:Y:S01]  /*1be90*/  ENDCOLLECTIVE ;  /* 0x000000000000791b */ /* 0x003fe20003800000 */
.L_x_6555:
        /* <DEDUP_REMOVED lines=13> */
.L_x_6556:
[----:B------:R-:W-:Y:S02]  /*1bf70*/  IMAD.MOV.U32 R13, RZ, RZ, R24 ;  /* 0x000000ffff0d7224 */ /* 0x000fe400078e0018 */
[----:B------:R-:W-:Y:S02]  /*1bf80*/  IMAD.MOV.U32 R12, RZ, RZ, RZ ;  /* 0x000000ffff0c7224 */ /* 0x000fe400078e00ff */
[----:B------:R-:W-:-:S07]  /*1bf90*/  IMAD.MOV.U32 R2, RZ, RZ, R14 ;  /* 0x000000ffff027224 */ /* 0x000fce00078e000e */
[----:B------:R-:W-:Y:S05]  /*1bfa0*/  WARPSYNC.COLLECTIVE R15, `(.L_x_6557) ;  /* 0x000000000f087348 */ /* 0x000fea0003c00000 */
[----:B------:R0:W1:Y:S02]  /*1bfb0*/  SHFL.IDX P6, R14, R13, R12, R11 ;  /* 0x0000000c0d0e7389 */ /* 0x00006400000c000b */
[----:B01----:R-:W-:Y:S01]  /*1bfc0*/  ENDCOLLECTIVE ;  /* 0x000000000000791b */ /* 0x003fe20003800000 */
.L_x_6557:
        /* <DEDUP_REMOVED lines=13> */
.L_x_6558:
[----:B------:R-:W-:Y:S01]  /*1c0a0*/  IMAD.MOV.U32 R2, RZ, RZ, R14 ;  /* 0x000000ffff027224 */ /* 0x000fe200078e000e */
[----:B------:R-:W-:Y:S06]  /*1c0b0*/  BRA `(.L_x_6559) ;  /* 0xffffffa800807947 */ /* 0x000fec000383ffff */
.L_x_6460:
[----:B----4-:R4:W0:Y:S02]  /*1c0c0*/  SYNCS.PHASECHK.TRANS64.TRYWAIT P0, [R4+URZ+0x33440], R29 ;  /* 0x0334401d040075a7 */ /* 0x010824000800017f */
[----:B0-----:R-:W-:Y:S05]  /*1c0d0*/  @!P0 NANOSLEEP.SYNCS 0x989680 ;  /* 0x009896800000895d */ /* 0x001fea0003900000 */
[----:B------:R-:W0:Y:S02]  /*1c0e0*/  @!P0 SYNCS.PHASECHK.TRANS64 P0, [R4+URZ+0x33440], R29 ;  /* 0x0334401d040085a7 */ /* 0x000e24000800007f */
[----:B0-----:R-:W-:Y:S05]  /*1c0f0*/  @!P0 BRA `(.L_x_6460) ;  /* 0xfffffffc00f08947 */ /* 0x001fea000383ffff */
[----:B------:R-:W-:Y:S05]  /*1c100*/  BRA `(.L_x_6560) ;  /* 0xffffffa800d47947 */ /* 0x000fea000383ffff */
.L_x_6461:
        /* <DEDUP_REMOVED lines=8> */
.L_x_6562:
[----:B------:R-:W-:Y:S05]  /*1c190*/  BSYNC B0 ;  /* 0x0000000000007941 */ /* 0x000fea0003800000 */
.L_x_6561:
        /* <DEDUP_REMOVED lines=8> */
.L_x_6563:
[----:B------:R-:W-:Y:S02]  /*1c220*/  IMAD.MOV.U32 R13, RZ, RZ, R8 ;  /* 0x000000ffff0d7224 */ /* 0x000fe400078e0008 */
[----:B------:R-:W-:Y:S02]  /*1c230*/  IMAD.MOV.U32 R12, RZ, RZ, 0x1 ;  /* 0x00000001ff0c7424 */ /* 0x000fe400078e00ff */
[----:B------:R-:W-:-:S07]  /*1c240*/  IMAD.MOV.U32 R2, RZ, RZ, R14 ;  /* 0x000000ffff027224 */ /* 0x000fce00078e000e */
[----:B------:R-:W-:Y:S05]  /*1c250*/  WARPSYNC.COLLECTIVE R15, `(.L_x_6564) ;  /* 0x000000000f087348 */ /* 0x000fea0003c00000 */
[----:B------:R0:W1:Y:S02]  /*1c260*/  SHFL.IDX P6, R14, R13, R12, R11 ;  /* 0x0000000c0d0e7389 */ /* 0x00006400000c000b */
[----:B01----:R-:W-:Y:S01]  /*1c270*/  ENDCOLLECTIVE ;  /* 0x000000000000791b */ /* 0x003fe20003800000 */
.L_x_6564:
        /* <DEDUP_REMOVED lines=13> */
.L_x_6565:
[----:B------:R-:W-:Y:S02]  /*1c350*/  IMAD.MOV.U32 R13, RZ, RZ, R8 ;  /* 0x000000ffff0d7224 */ /* 0x000fe400078e0008 */
[----:B------:R-:W-:Y:S02]  /*1c360*/  IMAD.MOV.U32 R12, RZ, RZ, 0x2 ;  /* 0x00000002ff0c7424 */ /* 0x000fe400078e00ff */
[----:B------:R-:W-:-:S07]  /*1c370*/  IMAD.MOV.U32 R2, RZ, RZ, R14 ;  /* 0x000000ffff027224 */ /* 0x000fce00078e000e */
[----:B------:R-:W-:Y:S05]  /*1c380*/  WARPSYNC.COLLECTIVE R15, `(.L_x_6566) ;  /* 0x000000000f087348 */ /* 0x000fea0003c00000 */
[----:B------:R0:W1:Y:S02]  /*1c390*/  SHFL.IDX P6, R14, R13, R12, R11 ;  /* 0x0000000c0d0e7389 */ /* 0x00006400000c000b */
[----:B01----:R-:W-:Y:S01]  /*1c3a0*/  ENDCOLLECTIVE ;  /* 0x000000000000791b */ /* 0x003fe20003800000 */
.L_x_6566:
        /* <DEDUP_REMOVED lines=13> */
.L_x_6567:
[----:B------:R-:W-:Y:S02]  /*1c480*/  IMAD.MOV.U32 R13, RZ, RZ, R8 ;  /* 0x000000ffff0d7224 */ /* 0x000fe400078e0008 */
[----:B------:R-:W-:Y:S02]  /*1c490*/  IMAD.MOV.U32 R12, RZ, RZ, 0x3 ;  /* 0x00000003ff0c7424 */ /* 0x000fe400078e00ff */
[----:B------:R-:W-:-:S07]  /*1c4a0*/  IMAD.MOV.U32 R2, RZ, RZ, R14 ;  /* 0x000000ffff027224 */ /* 0x000fce00078e000e */
[----:B------:R-:W-:Y:S05]  /*1c4b0*/  WARPSYNC.COLLECTIVE R15, `(.L_x_6568) ;  /* 0x000000000f087348 */ /* 0x000fea0003c00000 */
[----:B------:R0:W1:Y:S02]  /*1c4c0*/  SHFL.IDX P6, R14, R13, R12, R11 ;  /* 0x0000000c0d0e7389 */ /* 0x00006400000c000b */
[----:B01----:R-:W-:Y:S01]  /*1c4d0*/  ENDCOLLECTIVE ;  /* 0x000000000000791b */ /* 0x003fe20003800000 */
.L_x_6568:
        /* <DEDUP_REMOVED lines=13> */
.L_x_6569:
[----:B------:R-:W-:Y:S02]  /*1c5b0*/  IMAD.MOV.U32 R13, RZ, RZ, R7 ;  /* 0x000000ffff0d7224 */ /* 0x000fe400078e0007 */
[----:B------:R-:W-:Y:S02]  /*1c5c0*/  IMAD.MOV.U32 R12, RZ, RZ, RZ ;  /* 0x000000ffff0c7224 */ /* 0x000fe400078e00ff */
[----:B------:R-:W-:-:S07]  /*1c5d0*/  IMAD.MOV.U32 R2, RZ, RZ, R14 ;  /* 0x000000ffff027224 */ /* 0x000fce00078e000e */
[----:B------:R-:W-:Y:S05]  /*1c5e0*/  WARPSYNC.COLLECTIVE R15, `(.L_x_6570) ;  /* 0x000000000f087348 */ /* 0x000fea0003c00000 */
[----:B------:R0:W1:Y:S02]  /*1c5f0*/  SHFL.IDX P6, R14, R13, R12, R11 ;  /* 0x0000000c0d0e7389 */ /* 0x00006400000c000b */
[----:B01----:R-:W-:Y:S01]  /*1c600*/  ENDCOLLECTIVE ;  /* 0x000000000000791b */ /* 0x003fe20003800000 */
.L_x_6570:
        /* <DEDUP_REMOVED lines=13> */
.L_x_6571:
[----:B------:R-:W-:Y:S05]  /*1c6e0*/  BRA `(.L_x_6572) ;  /* 0xffffffa8006c7947 */ /* 0x000fea000383ffff */
.L_x_6466:
[----:B--2---:R2:W0:Y:S02]  /*1c6f0*/  SYNCS.PHASECHK.TRANS64.TRYWAIT P1, [R2+URZ+0x33470], R3 ;  /* 0x03347003020075a7 */ /* 0x004424000802017f */
[----:B0-----:R-:W-:Y:S05]  /*1c700*/  @!P1 NANOSLEEP.SYNCS 0x989680 ;  /* 0x009896800000995d */ /* 0x001fea0003900000 */
[----:B------:R-:W0:Y:S02]  /*1c710*/  @!P1 SYNCS.PHASECHK.TRANS64 P1, [R2+URZ+0x33470], R3 ;  /* 0x03347003020095a7 */ /* 0x000e24000802007f */
[----:B0-----:R-:W-:Y:S05]  /*1c720*/  @!P1 BRA `(.L_x_6466) ;  /* 0xfffffffc00f09947 */ /* 0x001fea000383ffff */
[----:B------:R-:W-:Y:S05]  /*1c730*/  BRA `(.L_x_6573) ;  /* 0xffffffa800d47947 */ /* 0x000fea000383ffff */
.L_x_6468:
[----:B--2---:R2:W0:Y:S02]  /*1c740*/  SYNCS.PHASECHK.TRANS64.TRYWAIT P1, [R2+URZ+0x33460], R3 ;  /* 0x03346003020075a7 */ /* 0x004424000802017f */
[----:B0-----:R-:W-:Y:S05]  /*1c750*/  @!P1 NANOSLEEP.SYNCS 0x989680 ;  /* 0x009896800000995d */ /* 0x001fea0003900000 */
[----:B------:R-:W0:Y:S02]  /*1c760*/  @!P1 SYNCS.PHASECHK.TRANS64 P1, [R2+URZ+0x33460], R3 ;  /* 0x03346003020095a7 */ /* 0x000e24000802007f */
[----:B0-----:R-:W-:Y:S05]  /*1c770*/  @!P1 BRA `(.L_x_6468) ;  /* 0xfffffffc00f09947 */ /* 0x001fea000383ffff */
[----:B------:R-:W-:Y:S05]  /*1c780*/  BRA `(.L_x_6574) ;  /* 0xffffffa800e07947 */ /* 0x000fea000383ffff */
.L_x_6476:
[----:B0-----:R0:W3:Y:S02]  /*1c790*/  SYNCS.PHASECHK.TRANS64.TRYWAIT P1, [R0+URZ+0x33470], R3 ;  /* 0x03347003000075a7 */ /* 0x0010e4000802017f */
[----:B---3--:R-:W-:Y:S05]  /*1c7a0*/  @!P1 NANOSLEEP.SYNCS 0x989680 ;  /* 0x009896800000995d */ /* 0x008fea0003900000 */
[----:B------:R-:W3:Y:S02]  /*1c7b0*/  @!P1 SYNCS.PHASECHK.TRANS64 P1, [R0+URZ+0x33470], R3 ;  /* 0x03347003000095a7 */ /* 0x000ee4000802007f */
[----:B---3--:R-:W-:Y:S05]  /*1c7c0*/  @!P1 BRA `(.L_x_6476) ;  /* 0xfffffffc00f09947 */ /* 0x008fea000383ffff */
[----:B------:R-:W-:Y:S05]  /*1c7d0*/  BRA `(.L_x_6575) ;  /* 0xffffffb800247947 */ /* 0x000fea000383ffff */
.L_x_6478:
[----:B0-----:R0:W3:Y:S02]  /*1c7e0*/  SYNCS.PHASECHK.TRANS64.TRYWAIT P1, [R0+URZ+0x33460], R3 ;  /* 0x03346003000075a7 */ /* 0x0010e4000802017f */
[----:B---3--:R-:W-:Y:S05]  /*1c7f0*/  @!P1 NANOSLEEP.SYNCS 0x989680 ;  /* 0x009896800000995d */ /* 0x008fea0003900000 */
[----:B------:R-:W3:Y:S02]  /*1c800*/  @!P1 SYNCS.PHASECHK.TRANS64 P1, [R0+URZ+0x33460], R3 ;  /* 0x03346003000095a7 */ /* 0x000ee4000802007f */
[----:B---3--:R-:W-:Y:S05]  /*1c810*/  @!P1 BRA `(.L_x_6478) ;  /* 0xfffffffc00f09947 */ /* 0x008fea000383ffff */
[----:B------:R-:W-:Y:S05]  /*1c820*/  BRA `(.L_x_6576) ;  /* 0xffffffb8002c7947 */ /* 0x000fea000383ffff */
.L_x_6492:
[----:B0-----:R0:W1:Y:S02]  /*1c830*/  SYNCS.PHASECHK.TRANS64.TRYWAIT P0, [R4+URZ+0x33420], R0 ;  /* 0x03342000040075a7 */ /* 0x001064000800017f */
[----:B-1----:R-:W-:Y:S05]  /*1c840*/  @!P0 NANOSLEEP.SYNCS 0x989680 ;  /* 0x009896800000895d */ /* 0x002fea0003900000 */
[----:B------:R-:W1:Y:S02]  /*1c850*/  @!P0 SYNCS.PHASECHK.TRANS64 P0, [R4+URZ+0x33420], R0 ;  /* 0x03342000040085a7 */ /* 0x000e64000800007f */
[----:B-1----:R-:W-:Y:S05]  /*1c860*/  @!P0 BRA `(.L_x_6492) ;  /* 0xfffffffc00f08947 */ /* 0x002fea000383ffff */
[----:B------:R-:W-:Y:S05]  /*1c870*/  BRA `(.L_x_6577) ;  /* 0xffffffd4007c7947 */ /* 0x000fea000383ffff */
.L_x_6493:
        /* <DEDUP_REMOVED lines=11> */
.L_x_6579:
[----:B------:R-:W-:Y:S05]  /*1c930*/  BSYNC B0 ;  /* 0x0000000000007941 */ /* 0x000fea0003800000 */
.L_x_6578:
[----:B------:R-:W-:Y:S05]  /*1c940*/  BRA `(.L_x_6580) ;  /* 0xffffffd400647947 */ /* 0x000fea000383ffff */
.L_x_6496:
[----:B------:R-:W-:Y:S01]  /*1c950*/  BSSY B1, `(.L_x_6581) ;  /* 0x0000006000017945 */ /* 0x000fe20003800000 */
[----:B------:R-:W-:-:S07]  /*1c960*/  IMAD.MOV.U32 R15, RZ, RZ, -0x1 ;  /* 0xffffffffff0f7424 */ /* 0x000fce00078e00ff */
[----:B0-----:R-:W-:Y:S05]  /*1c970*/  WARPSYNC.COLLECTIVE R15, `(.L_x_6582) ;  /* 0x000000000f0c7348 */ /* 0x001fea0003c00000 */
[----:B------:R-:W-:Y:S02]  /*1c980*/  ELECT P6, UR62, PT ;  /* 0x00000000003e782f */ /* 0x000fe400038c0000 */
[----:B------:R-:W-:Y:S01]  /*1c990*/  MOV R14, UR62 ;  /* 0x0000003e000e7c02 */ /* 0x000fe20008000f00 */
[----:B0-----:R-:W-:Y:S10]  /*1c9a0*/  ENDCOLLECTIVE ;  /* 0x000000000000791b */ /* 0x001ff40003800000 */
.L_x_6582:
[----:B------:R-:W-:Y:S05]  /*1c9b0*/  BSYNC B1 ;  /* 0x0000000000017941 */ /* 0x000fea0003800000 */
.L_x_6581:
[----:B------:R-:W-:Y:S05]  /*1c9c0*/  BRA `(.L_x_6583) ;  /* 0xffffffd4005c7947 */ /* 0x000fea000383ffff */
.L_x_6498:
[----:B0-----:R0:W1:Y:S02]  /*1c9d0*/  SYNCS.PHASECHK.TRANS64.TRYWAIT P1, [R5+URZ+0x33440], R0 ;  /* 0x03344000050075a7 */ /* 0x001064000802017f */
[----:B-1----:R-:W-:Y:S05]  /*1c9e0*/  @!P1 NANOSLEEP.SYNCS 0x989680 ;  /* 0x009896800000995d */ /* 0x002fea0003900000 */
[----:B------:R-:W1:Y:S02]  /*1c9f0*/  @!P1 SYNCS.PHASECHK.TRANS64 P1, [R5+URZ+0x33440], R0 ;  /* 0x03344000050095a7 */ /* 0x000e64000802007f */
[----:B-1----:R-:W-:Y:S05]  /*1ca00*/  @!P1 BRA `(.L_x_6498) ;  /* 0xfffffffc00f09947 */ /* 0x002fea000383ffff */
[----:B------:R-:W-:Y:S05]  /*1ca10*/  BRA `(.L_x_6584) ;  /* 0xffffffd400847947 */ /* 0x000fea000383ffff */
.L_x_6500:
[----:B-1----:R1:W2:Y:S02]  /*1ca20*/  SYNCS.PHASECHK.TRANS64.TRYWAIT P1, [R31+URZ+0x33440], R2 ;  /* 0x033440021f0075a7 */ /* 0x0022a4000802017f */
[----:B--2---:R-:W-:Y:S05]  /*1ca30*/  @!P1 NANOSLEEP.SYNCS 0x989680 ;  /* 0x009896800000995d */ /* 0x004fea0003900000 */
[----:B------:R-:W2:Y:S02]  /*1ca40*/  @!P1 SYNCS.PHASECHK.TRANS64 P1, [R31+URZ+0x33440], R2 ;  /* 0x033440021f0095a7 */ /* 0x000ea4000802007f */
[----:B--2---:R-:W-:Y:S05]  /*1ca50*/  @!P1 BRA `(.L_x_6500) ;  /* 0xfffffffc00f09947 */ /* 0x004fea000383ffff */
[----:B------:R-:W-:Y:S05]  /*1ca60*/  BRA `(.L_x_6585) ;  /* 0xffffffd400907947 */ /* 0x000fea000383ffff */
.L_x_6502:
[----:B--2---:R2:W3:Y:S02]  /*1ca70*/  SYNCS.PHASECHK.TRANS64.TRYWAIT P1, [R5+URZ+0x33460], R0 ;  /* 0x03346000050075a7 */ /* 0x0044e4000802017f */
[----:B---3--:R-:W-:Y:S05]  /*1ca80*/  @!P1 NANOSLEEP.SYNCS 0x989680 ;  /* 0x009896800000995d */ /* 0x008fea0003900000 */
[----:B------:R-:W3:Y:S02]  /*1ca90*/  @!P1 SYNCS.PHASECHK.TRANS64 P1, [R5+URZ+0x33460], R0 ;  /* 0x03346000050095a7 */ /* 0x000ee4000802007f */
[----:B---3--:R-:W-:Y:S05]  /*1caa0*/  @!P1 BRA `(.L_x_6502) ;  /* 0xfffffffc00f09947 */ /* 0x008fea000383ffff */
[----:B------:R-:W-:Y:S05]  /*1cab0*/  BRA `(.L_x_6586) ;  /* 0xffffffd4008c7947 */ /* 0x000fea000383ffff */
.L_x_6504:
[----:B---3--:R3:W4:Y:S02]  /*1cac0*/  SYNCS.PHASECHK.TRANS64.TRYWAIT P1, [R31+URZ+0x33460], R2 ;  /* 0x033460021f0075a7 */ /* 0x008724000802017f */
[----:B----4-:R-:W-:Y:S05]  /*1cad0*/  @!P1 NANOSLEEP.SYNCS 0x989680 ;  /* 0x009896800000995d */ /* 0x010fea0003900000 */
[----:B------:R-:W4:Y:S02]  /*1cae0*/  @!P1 SYNCS.PHASECHK.TRANS64 P1, [R31+URZ+0x33460], R2 ;  /* 0x033460021f0095a7 */ /* 0x000f24000802007f */
[----:B----4-:R-:W-:Y:S05]  /*1caf0*/  @!P1 BRA `(.L_x_6504) ;  /* 0xfffffffc00f09947 */ /* 0x010fea000383ffff */
[----:B------:R-:W-:Y:S05]  /*1cb00*/  BRA `(.L_x_6587) ;  /* 0xffffffd400887947 */ /* 0x000fea000383ffff */
.L_x_6506:
[----:B----4-:R4:W0:Y:S02]  /*1cb10*/  SYNCS.PHASECHK.TRANS64.TRYWAIT P1, [R5+URZ+0x33480], R0 ;  /* 0x03348000050075a7 */ /* 0x010824000802017f */
[----:B0-----:R-:W-:Y:S05]  /*1cb20*/  @!P1 NANOSLEEP.SYNCS 0x989680 ;  /* 0x009896800000995d */ /* 0x001fea0003900000 */
[----:B------:R-:W0:Y:S02]  /*1cb30*/  @!P1 SYNCS.PHASECHK.TRANS64 P1, [R5+URZ+0x33480], R0 ;  /* 0x03348000050095a7 */ /* 0x000e24000802007f */
[----:B0-----:R-:W-:Y:S05]  /*1cb40*/  @!P1 BRA `(.L_x_6506) ;  /* 0xfffffffc00f09947 */ /* 0x001fea000383ffff */
[----:B------:R-:W-:Y:S05]  /*1cb50*/  BRA `(.L_x_6588) ;  /* 0xffffffd400847947 */ /* 0x000fea000383ffff */
.L_x_6589:
        /* <DEDUP_REMOVED lines=10> */
.L_x_16282:


//--------------------- .text._ZN7cutlass13device_kernelIN5flash11enable_sm90INS1_16FlashAttnFwdSm90INS1_25CollectiveMainloopFwdSm90ILi2EN4cute5tupleIJNS5_1CILi1EEES8_S8_EEENS6_IJNS7_ILi128EEENS7_ILi160EEENS7_ILi192EEEEEELi192ENS_12float_e4m3_tEfNS_4arch4Sm90ELb1ELb0ELb0ELb1ELb1ELb1ELb0ELb1ELb1ELb1ELb1ELb0EEENS1_21CollectiveEpilogueFwdINS6_IJSA_SC_SB_EEES9_NS_10bfloat16_tESG_Li256ELb1ELb1ELb1ELb1EEENS1_36VarlenDynamicPersistentTileSchedulerILi128ELi160ELi256ELi128ELb1ELb1ELb1ELb1ELb1ELb1EEEEEEEEEvNT_6ParamsE --------------------------
	.section	.text._ZN7cutlass13device_kernelIN5flash11enable_sm90INS1_16FlashAttnFwdSm90INS1_25CollectiveMainloopFwdSm90ILi2EN4cute5tupleIJNS5_1CILi1EEES8_S8_EEENS6_IJNS7_ILi128EEENS7_ILi160EEENS7_ILi192EEEEEELi192ENS_12float_e4m3_tEfNS_4arch4Sm90ELb1ELb0ELb0ELb1ELb1ELb1ELb0ELb1ELb1ELb1ELb1ELb0EEENS1_21CollectiveEpilogueFwdINS6_IJSA_SC_SB_EEES9_NS_10bfloat16_tESG_Li256ELb1ELb1ELb1ELb1EEENS1_36VarlenDynamicPersistentTileSchedulerILi128ELi160ELi256ELi128ELb1ELb1ELb1ELb1ELb1ELb1EEEEEEEEEvNT_6ParamsE,"ax",@progbits
	.align	128
.text._ZN7cutlass13device_kernelIN5flash11enable_sm90INS1_16FlashAttnFwdSm90INS1_25CollectiveMainloopFwdSm90ILi2EN4cute5tupleIJNS5_1CILi1EEES8_S8_EEENS6_IJNS7_ILi128EEENS7_ILi160EEENS7_ILi192EEEEEELi192ENS_12float_e4m3_tEfNS_4arch4Sm90ELb1ELb0ELb0ELb1ELb1ELb1ELb0ELb1ELb1ELb1ELb1ELb0EEENS1_21CollectiveEpilogueFwdINS6_IJSA_SC_SB_EEES9_NS_10bfloat16_tESG_Li256ELb1ELb1ELb1ELb1EEENS1_36VarlenDynamicPersistentTileSchedulerILi128ELi160ELi256ELi128ELb1ELb1ELb1ELb1ELb1ELb1EEEEEEEEEvNT_6ParamsE:
        .type           _ZN7cutlass13device_kernelIN5flash11enable_sm90INS1_16FlashAttnFwdSm90INS1_25CollectiveMainloopFwdSm90ILi2EN4cute5tupleIJNS5_1CILi1EEES8_S8_EEENS6_IJNS7_ILi128EEENS7_ILi160EEENS7_ILi192EEEEEELi192ENS_12float_e4m3_tEfNS_4arch4Sm90ELb1ELb0ELb0ELb1ELb1ELb1ELb0ELb1ELb1ELb1ELb1ELb0EEENS1_21CollectiveEpilogueFwdINS6_IJSA_SC_SB_EEES9_NS_10bfloat16_tESG_Li256ELb1ELb1ELb1ELb1EEENS1_36VarlenDynamicPersistentTileSchedulerILi128ELi160ELi256ELi128ELb1ELb1ELb1ELb1ELb1ELb1EEEEEEEEEvNT_6ParamsE,@function
        .size           _ZN7cutlass13device_kernelIN5flash11enable_sm90INS1_16FlashAttnFwdSm90INS1_25CollectiveMainloopFwdSm90ILi2EN4cute5tupleIJNS5_1CILi1EEES8_S8_EEENS6_IJNS7_ILi128EEENS7_ILi160EEENS7_ILi192EEEEEELi192ENS_12float_e4m3_tEfNS_4arch4Sm90ELb1ELb0ELb0ELb1ELb1ELb1ELb0ELb1ELb1ELb1ELb1ELb0EEENS1_21CollectiveEpilogueFwdINS6_IJSA_SC_SB_EEES9_NS_10bfloat16_tESG_Li256ELb1ELb1ELb1ELb1EEENS1_36VarlenDynamicPersistentTileSchedulerILi128ELi160ELi256ELi128ELb1ELb1ELb1ELb1ELb1ELb1EEEEEEEEEvNT_6ParamsE,(.L_x_16283 - _ZN7cutlass13device_kernelIN5flash11enable_sm90INS1_16FlashAttnFwdSm90INS1_25CollectiveMainloopFwdSm90ILi2EN4cute5tupleIJNS5_1CILi1EEES8_S8_EEENS6_IJNS7_ILi128EEENS7_ILi160EEENS7_ILi192EEEEEELi192ENS_12float_e4m3_tEfNS_4arch4Sm90ELb1ELb0ELb0ELb1ELb1ELb1ELb0ELb1ELb1ELb1ELb1ELb0EEENS1_21CollectiveEpilogueFwdINS6_IJSA_SC_SB_EEES9_NS_10bfloat16_tESG_Li256ELb1ELb1ELb1ELb1EEENS1_36VarlenDynamicPersistentTileSchedulerILi128ELi160ELi256ELi128ELb1ELb1ELb1ELb1ELb1ELb1EEEEEEEEEvNT_6ParamsE)
        .other          _ZN7cutlass13device_kernelIN5flash11enable_sm90INS1_16FlashAttnFwdSm90INS1_25CollectiveMainloopFwdSm90ILi2EN4cute5tupleIJNS5_1CILi1EEES8_S8_EEENS6_IJNS7_ILi128EEENS7_ILi160EEENS7_ILi192EEEEEELi192ENS_12float_e4m3_tEfNS_4arch4Sm90ELb1ELb0ELb0ELb1ELb1ELb1ELb0ELb1ELb1ELb1ELb1ELb0EEENS1_21CollectiveEpilogueFwdINS6_IJSA_SC_SB_EEES9_NS_10bfloat16_tESG_Li256ELb1ELb1ELb1ELb1EEENS1_36VarlenDynamicPersistentTileSchedulerILi128ELi160ELi256ELi128ELb1ELb1ELb1ELb1ELb1ELb1EEEEEEEEEvNT_6ParamsE,@"STO_CUDA_ENTRY STV_DEFAULT"
_ZN7cutlass13device_kernelIN5flash11enable_sm90INS1_16FlashAttnFwdSm90INS1_25CollectiveMainloopFwdSm90ILi2EN4cute5tupleIJNS5_1CILi1EEES8_S8_EEENS6_IJNS7_ILi128EEENS7_ILi160EEENS7_ILi192EEEEEELi192ENS_12float_e4m3_tEfNS_4arch4Sm90ELb1ELb0ELb0ELb1ELb1ELb1ELb0ELb1ELb1ELb1ELb1ELb0EEENS1_21CollectiveEpilogueFwdINS6_IJSA_SC_SB_EEES9_NS_10bfloat16_tESG_Li256ELb1ELb1ELb1ELb1EEENS1_36VarlenDynamicPersistentTileSchedulerILi128ELi160ELi256ELi128ELb1ELb1ELb1ELb1ELb1ELb1EEEEEEEEEvNT_6ParamsE:
        /* <DEDUP_REMOVED lines=18> */
.L_x_6591:
[----:B------:R-:W-:Y:S05]  /*0120*/  BSYNC B0 ;  /* 0x0000000000007941 */ /* 0x000fea0003800000 */
.L_x_6590:
        /* <DEDUP_REMOVED lines=41> */
.L_x_6592:
        /* <DEDUP_REMOVED lines=22> */
.L_x_6593:
        /* <DEDUP_REMOVED lines=18> */
.L_x_6594:
        /* <DEDUP_REMOVED lines=22> */
.L_x_6595:
        /* <DEDUP_REMOVED lines=23> */
.L_x_6596:
        /* <DEDUP_REMOVED lines=8> */
.L_x_6599:
        /* <DEDUP_REMOVED lines=26> */
[----:B------:R-:W-:-:S09]  /*0b30*/  UMOV UR37, URZ ;  /* 0x0000003f00257c82 */ /* 0x000fd20008000000 */
        /* <DEDUP_REMOVED lines=12> */
[----:B------:R-:W-:Y:S01]  /*0c00*/  IMAD.IADD R16, R0, 0x1, -R3 ;  /* 0x0000000100107824 */ /* 0x000fe200078e0a03 */
[----:B------:R-:W-:Y:S01]  /*0c10*/  LOP3.LUT R9, R2, 0xffffff80, RZ, 0xc0, !PT ;  /* 0xffffff8002097812 */ /* 0x000fe200078ec0ff */
[C---:B------:R-:W-:Y:S01]  /*0c20*/  IMAD.IADD R7, R0.reuse, 0x1, -R7 ;  /* 0x0000000100077824 */ /* 0x040fe200078e0a07 */
[----:B------:R-:W-:Y:S01]  /*0c30*/  SHF.R.S32.HI R10, RZ, 0x1, R4 ;  /* 0x00000001ff0a7819 */ /* 0x000fe20000011404 */
[----:B------:R-:W-:Y:S01]  /*0c40*/  IMAD.IADD R11, R0, 0x1, -R11 ;  /* 0x00000001000b7824 */ /* 0x000fe200078e0a0b */
[----:B------:R-:W-:Y:S01]  /*0c50*/  LOP3.LUT R8, R8, 0xfffffc00, RZ, 0xc0, !PT ;  /* 0xfffffc0008087812 */ /* 0x000fe200078ec0ff */
[----:B------:R-:W-:Y:S01]  /*0c60*/  IMAD.IADD R20, R0, 0x1, -R9 ;  /* 0x0000000100147824 */ /* 0x000fe200078e0a09 */
[--C-:B------:R-:W-:Y:S01]  /*0c70*/  SHF.R.S32.HI R0, RZ, 0x2, R5.reuse ;  /* 0x00000002ff007819 */ /* 0x100fe20000011405 */
[----:B------:R-:W-:Y:S01]  /*0c80*/  VIADD R13, R10, 0x80 ;  /* 0x000000800a0d7836 */ /* 0x000fe20000000000 */
[----:B------:R-:W-:Y:S01]  /*0c90*/  SHF.R.S32.HI R5, RZ, 0x1f, R5 ;  /* 0x0000001fff057819 */ /* 0x000fe20000011405 */
[----:B------:R-:W-:Y:S01]  /*0ca0*/  IMAD R9, R7, 0x40, R8 ;  /* 0x0000004007097824 */ /* 0x000fe200078e0208 */
[----:B------:R-:W-:Y:S01]  /*0cb0*/  LEA.HI R4, R4, R10, RZ, 0x1 ;  /* 0x0000000a04047211 */ /* 0x000fe200078f08ff */
[----:B------:R-:W-:Y:S01]  /*0cc0*/  STL [R1+0xd4], R20 ;  /* 0x0000d41401007387 */ /* 0x000fe20000100800 */
[----:B------:R-:W-:Y:S01]  /*0cd0*/  SHF.R.S32.HI R3, RZ, 0x7, R2 ;  /* 0x00000007ff037819 */ /* 0x000fe20000011402 */
[C---:B------:R-:W-:Y:S01]  /*0ce0*/  IMAD.SHL.U32 R226, R16.reuse, 0x8, RZ ;  /* 0x0000000810e27824 */ /* 0x040fe200078e00ff */
[----:B------:R-:W-:Y:S01]  /*0cf0*/  LEA.HI R5, R5, R0, RZ, 0x2 ;  /* 0x0000000005057211 */ /* 0x000fe200078f10ff */
[----:B------:R-:W-:Y:S01]  /*0d00*/  IMAD.SHL.U32 R16, R16, 0x10, RZ ;  /* 0x0000001010107824 */ /* 0x000fe200078e00ff */
[----:B------:R-:W-:-:S02]  /*0d10*/  SHF.R.S32.HI R7, RZ, 0x4, R6 ;  /* 0x00000004ff077819 */ /* 0x000fc40000011406 */
[----:B------:R-:W-:Y:S01]  /*0d20*/  LOP3.LUT R4, R4, 0x3fffffe, RZ, 0xc0, !PT ;  /* 0x03fffffe04047812 */ /* 0x000fe200078ec0ff */
[----:B------:R-:W-:Y:S01]  /*0d30*/  VIADD R22, R16, 0x80 ;  /* 0x0000008010167836 */ /* 0x000fe20000000000 */
[----:B------:R-:W-:Y:S01]  /*0d40*/  LEA.HI R2, R2, R3, RZ, 0x1 ;  /* 0x0000000302027211 */ /* 0x000fe200078f08ff */
[----:B------:R-:W-:Y:S01]  /*0d50*/  VIADD R221, R16, 0xa0 ;  /* 0x000000a010dd7836 */ /* 0x000fe20000000000 */
        /* <DEDUP_REMOVED lines=9> */
[----:B------:R-:W-:Y:S01]  /*0df0*/  IADD3 R6, R7, -R6, RZ ;  /* 0x8000000607067210 */ /* 0x000fe20007ffe0ff */
[----:B------:R-:W-:Y:S01]  /*0e00*/  IMAD.SHL.U32 R5, R5, 0x80, RZ ;  /* 0x0000008005057824 */ /* 0x000fe200078e00ff */
[----:B------:R-:W-:Y:S01]  /*0e10*/  SHF.R.S32.HI R4, RZ, 0x1f, R13 ;  /* 0x0000001fff047819 */ /* 0x000fe2000001140d */
[----:B------:R-:W-:Y:S01]  /*0e20*/  IMAD.SHL.U32 R39, R12, 0x40, RZ ;  /* 0x000000400c277824 */ /* 0x000fe200078e00ff */
[----:B------:R-:W-:Y:S01]  /*0e30*/  LEA.HI R3, R0, R20, RZ, 0x2 ;  /* 0x0000001400037211 */ /* 0x000fe200078f10ff */
[----:B------:R-:W-:Y:S01]  /*0e40*/  IMAD R6, R6, 0x8, R9 ;  /* 0x0000000806067824 */ /* 0x000fe200078e0209 */
[----:B------:R-:W-:-:S02]  /*0e50*/  LEA.HI R10, R4, R13, RZ, 0x3 ;  /* 0x0000000d040a7211 */ /* 0x000fc400078f18ff */
[--C-:B------:R-:W-:Y:S02]  /*0e60*/  SHF.R.S32.HI R4, RZ, 0x2, R3.reuse ;  /* 0x00000002ff047819 */ /* 0x100fe40000011403 */
[----:B------:R-:W-:Y:S01]  /*0e70*/  SHF.R.S32.HI R7, RZ, 0x1f, R3 ;  /* 0x0000001fff077819 */ /* 0x000fe20000011403 */
[----:B------:R-:W-:Y:S01]  /*0e80*/  IMAD.SHL.U32 R10, R10, 0x40, RZ ;  /* 0x000000400a0a7824 */ /* 0x000fe200078e00ff */
[----:B------:R-:W-:Y:S01]  /*0e90*/  LEA.HI R8, R13, R13, RZ, 0x1 ;  /* 0x0000000d0d087211 */ /* 0x000fe200078f08ff */
[----:B------:R0:W-:Y:S01]  /*0ea0*/  STL [R1+0x144], R6 ;  /* 0x0001440601007387 */ /* 0x0001e20000100800 */
[----:B------:R-:W-:Y:S02]  /*0eb0*/  LEA.HI R7, R7, R4, RZ, 0x3 ;  /* 0x0000000407077211 */ /* 0x000fe400078f18ff */
[----:B------:R-:W-:Y:S02]  /*0ec0*/  LOP3.LUT R9, R8, 0x3fffffe, RZ, 0xc0, !PT ;  /* 0x03fffffe08097812 */ /* 0x000fe400078ec0ff */
[----:B------:R-:W-:-:S02]  /*0ed0*/  LOP3.LUT R7, R7, 0xfffffff8, RZ, 0xc0, !PT ;  /* 0xfffffff807077812 */ /* 0x000fc400078ec0ff */
[----:B------:R-:W-:Y:S01]  /*0ee0*/  LEA.HI R0, R0, R20, RZ, 0x5 ;  /* 0x0000001400007211 */ /* 0x000fe200078f28ff */
[----:B------:R-:W-:Y:S01]  /*0ef0*/  IMAD.IADD R9, R13, 0x1, -R9 ;  /* 0x000000010d097824 */ /* 0x000fe200078e0a09 */
[----:B------:R-:W-:Y:S01]  /*0f00*/  LOP3.LUT R10, R10, 0xfffffe00, RZ, 0xc0, !PT ;  /* 0xfffffe000a0a7812 */ /* 0x000fe200078ec0ff */
[----:B------:R-:W-:Y:S01]  /*0f10*/  VIADD R13, R226, 0x20 ;  /* 0x00000020e20d7836 */ /* 0x000fe20000000000 */
[----:B0-----:R-:W-:Y:S02]  /*0f20*/  LEA.HI R6, R11, R11, RZ, 0x1 ;  /* 0x0000000b0b067211 */ /* 0x001fe400078f08ff */
[----:B------:R-:W-:Y:S01]  /*0f30*/  IADD3 R7, R4, -R7, RZ ;  /* 0x8000000704077210 */ /* 0x000fe20007ffe0ff */
[----:B------:R-:W-:Y:S01]  /*0f40*/  IMAD R9, R9, 0x40, R10 ;  /* 0x0000004009097824 */ /* 0x000fe200078e020a */
[----:B------:R-:W-:Y:S01]  /*0f50*/  LOP3.LUT R6, R6, 0x1ffffffe, RZ, 0xc0, !PT ;  /* 0x1ffffffe06067812 */ /* 0x000fe200078ec0ff */
[----:B------:R-:W-:Y:S01]  /*0f60*/  IMAD.IADD R223, R226, 0x1, R13 ;  /* 0x00000001e2df7824 */ /* 0x000fe200078e020d */
[----:B------:R-:W-:-:S02]  /*0f70*/  SHF.R.S32.HI R0, RZ, 0x5, R0 ;  /* 0x00000005ff007819 */ /* 0x000fc40000011400 */
[----:B------:R-:W-:Y:S01]  /*0f80*/  LOP3.LUT R15, R5, 0x180, RZ, 0xc0, !PT ;  /* 0x00000180050f7812 */ /* 0x000fe200078ec0ff */
[----:B------:R-:W-:Y:S01]  /*0f90*/  IMAD.IADD R6, R11, 0x1, -R6 ;  /* 0x000000010b067824 */ /* 0x000fe200078e0a06 */
[----:B------:R0:W-:Y:S01]  /*0fa0*/  STL [R1+0x40], R9 ;  /* 0x0000400901007387 */ /* 0x0001e20000100800 */
[----:B------:R-:W-:Y:S01]  /*0fb0*/  VIADD R11, R226, 0x40 ;  /* 0x00000040e20b7836 */ /* 0x000fe20000000000 */
[----:B------:R-:W-:Y:S01]  /*0fc0*/  SHF.R.U32.HI R14, RZ, 0x3, R15 ;  /* 0x00000003ff0e7819 */ /* 0x000fe2000001160f */
[----:B------:R-:W-:Y:S01]  /*0fd0*/  IMAD R7, R0, 0x10, R7 ;  /* 0x0000001000077824 */ /* 0x000fe200078e0207 */
[----:B------:R1:W-:Y:S01]  /*0fe0*/  STL [R1+0x20], R13 ;  /* 0x0000200d01007387 */ /* 0x0003e20000100800 */
[C---:B------:R-:W-:Y:S01]  /*0ff0*/  IMAD.IADD R224, R226.reuse, 0x1, R11 ;  /* 0x00000001e2e07824 */ /* 0x040fe200078e020b */
[----:B------:R-:W-:Y:S01]  /*1000*/  SHF.R.S32.HI R4, RZ, 0x1f, R223 ;  /* 0x0000001fff047819 */ /* 0x000fe200000114df */
[----:B------:R-:W-:Y:S01]  /*1010*/  VIADD R0, R226, 0x30 ;  /* 0x00000030e2007836 */ /* 0x000fe20000000000 */
[----:B------:R2:W-:Y:S01]  /*1020*/  STL [R1+0x1c], R11 ;  /* 0x00001c0b01007387 */ /* 0x0005e20000100800 */
[----:B------:R-:W-:-:S02]  /*1030*/  IADD3 R220, R16, 0x60, RZ ;  /* 0x0000006010dc7810 */ /* 0x000fc40007ffe0ff */
[----:B0-----:R-:W-:Y:S01]  /*1040*/  SHF.R.S32.HI R9, RZ, 0x1f, R224 ;  /* 0x0000001fff097819 */ /* 0x001fe200000114e0 */
[----:B------:R-:W-:Y:S01]  /*1050*/  STL [R1+0x38], R39 ;  /* 0x0000382701007387 */ /* 0x000fe20000100800 */
[-C--:B------:R-:W-:Y:S01]  /*1060*/  LEA.HI R5, R4, R223.reuse, RZ, 0x6 ;  /* 0x000000df04057211 */ /* 0x080fe200078f30ff */
[----:B-1----:R-:W-:Y:S01]  /*1070*/  IMAD R13, R2, 0x40, R7 ;  /* 0x00000040020d7824 */ /* 0x002fe200078e0207 */
[----:B------:R-:W-:Y:S01]  /*1080*/  LEA.HI R4, R4, R223, RZ, 0x4 ;  /* 0x000000df04047211 */ /* 0x000fe200078f20ff */
[----:B------:R-:W-:Y:S01]  /*1090*/  STL [R1+0x30], R15 ;  /* 0x0000300f01007387 */ /* 0x000fe20000100800 */
[----:B------:R-:W-:Y:S01]  /*10a0*/  VIADD R2, R226, 0x10 ;  /* 0x00000010e2027836 */ /* 0x000fe20000000000 */
[----:B------:R-:W-:Y:S02]  /*10b0*/  LOP3.LUT R3, R3, 0x7ffffffc, RZ, 0xc0, !PT ;  /* 0x7ffffffc03037812 */ /* 0x000fe400078ec0ff */
[----:B------:R-:W-:Y:S01]  /*10c0*/  STL [R1+0x34], R14 ;  /* 0x0000340e01007387 */ /* 0x000fe20000100800 */
[----:B------:R-:W-:-:S02]  /*10d0*/  SHF.R.S32.HI R8, RZ, 0x1, R8 ;  /* 0x00000001ff087819 */ /* 0x000fc40000011408 */
[CC--:B------:R-:W-:Y:S01]  /*10e0*/  LEA.HI R229, R9.reuse, R224.reuse, RZ, 0x4 ;  /* 0x000000e009e57211 */ /* 0x0c0fe200078f20ff */
[----:B------:R-:W-:Y:S01]  /*10f0*/  STL [R1+0x140], R13 ;  /* 0x0001400d01007387 */ /* 0x000fe20000100800 */
[----:B------:R-:W-:Y:S01]  /*1100*/  LEA.HI R10, R9, R224, RZ, 0x6 ;  /* 0x000000e0090a7211 */ /* 0x000fe200078f30ff */
[----:B------:R-:W-:Y:S01]  /*1110*/  IMAD.SHL.U32 R9, R5, 0x80, RZ ;  /* 0x0000008005097824 */ /* 0x000fe200078e00ff */
[C---:B------:R-:W-:Y:S01]  /*1120*/  LOP3.LUT R5, R15.reuse, 0x30, R4, 0xf8, !PT ;  /* 0x000000300f057812 */ /* 0x040fe200078ef804 */
[----:B------:R-:W-:Y:S01]  /*1130*/  STL [R1+0x14], RZ ;  /* 0x000014ff01007387 */ /* 0x000fe20000100800 */
[----:B------:R-:W-:Y:S01]  /*1140*/  IMAD.IADD R3, R20, 0x1, -R3 ;  /* 0x0000000114037824 */ /* 0x000fe200078e0a03 */
[----:B--2---:R-:W-:Y:S01]  /*1150*/  LOP3.LUT R11, R15, 0x30, R229, 0xf8, !PT ;  /* 0x000000300f0b7812 */ /* 0x004fe200078ef8e5 */
[----:B------:R-:W-:Y:S01]  /*1160*/  IMAD.SHL.U32 R8, R8, 0x80, RZ ;  /* 0x0000008008087824 */ /* 0x000fe200078e00ff */
[----:B------:R-:W-:Y:S01]  /*1170*/  STL [R1], RZ ;  /* 0x000000ff01007387 */ /* 0x000fe20000100800 */
[----:B------:R-:W-:Y:S01]  /*1180*/  IMAD.SHL.U32 R12, R10, 0x80, RZ ;  /* 0x000000800a0c7824 */ /* 0x000fe200078e00ff */
[----:B------:R-:W-:Y:S01]  /*1190*/  LOP3.LUT R10, R5, R14, RZ, 0x3c, !PT ;  /* 0x0000000e050a7212 */ /* 0x000fe200078e3cff */
[----:B------:R-:W-:Y:S01]  /*11a0*/  IMAD.SHL.U32 R40, R3, 0x2, RZ ;  /* 0x0000000203287824 */ /* 0x000fe200078e00ff */
[----:B------:R0:W-:Y:S01]  /*11b0*/  STL [R1+0x18], R2 ;  /* 0x0000180201007387 */ /* 0x0001e20000100800 */
[----:B------:R-:W-:-:S02]  /*11c0*/  SHF.R.S32.HI R5, RZ, 0x1f, R22 ;  /* 0x0000001fff057819 */ /* 0x000fc40000011416 */
[C---:B------:R-:W-:Y:S01]  /*11d0*/  VIADD R38, R40.reuse, 0x8 ;  /* 0x0000000828267836 */ /* 0x040fe20000000000 */
[----:B------:R1:W-:Y:S01]  /*11e0*/  STL [R1+0x24], R0 ;  /* 0x0000240001007387 */ /* 0x0003e20000100800 */
[C---:B------:R-:W-:Y:S01]  /*11f0*/  VIADD R37, R40.reuse, 0x10 ;  /* 0x0000001028257836 */ /* 0x040fe20000000000 */
[C---:B------:R-:W-:Y:S01]  /*1200*/  IADD3 R35, R40.reuse, 0x20, RZ ;  /* 0x0000002028237810 */ /* 0x040fe20007ffe0ff */
[----:B------:R-:W-:Y:S01]  /*1210*/  VIADD R36, R40, 0x18 ;  /* 0x0000001828247836 */ /* 0x000fe20000000000 */
[----:B------:R-:W-:Y:S01]  /*1220*/  LOP3.LUT R12, R12, 0xffffe000, RZ, 0xc0, !PT ;  /* 0xffffe0000c0c7812 */ /* 0x000fe200078ec0ff */
[----:B------:R-:W-:Y:S01]  /*1230*/  VIADD R34, R40, 0x28 ;  /* 0x0000002828227836 */ /* 0x000fe20000000000 */
[----:B------:R-:W-:Y:S01]  /*1240*/  LOP3.LUT R11, R11, R14, RZ, 0x3c, !PT ;  /* 0x0000000e0b0b7212 */ /* 0x000fe200078e3cff */
[----:B0-----:R-:W-:Y:S01]  /*1250*/  VIADD R2, R226, 0x50 ;  /* 0x00000050e2027836 */ /* 0x001fe20000000000 */
[----:B------:R-:W-:Y:S01]  /*1260*/  LOP3.LUT R9, R9, 0xffffe000, RZ, 0xc0, !PT ;  /* 0xffffe00009097812 */ /* 0x000fe200078ec0ff */
[C---:B------:R-:W-:Y:S01]  /*1270*/  VIADD R33, R40.reuse, 0x30 ;  /* 0x0000003028217836 */ /* 0x040fe20000000000 */
[----:B-1----:R-:W-:Y:S01]  /*1280*/  SHF.R.S32.HI R0, RZ, 0x1f, R220 ;  /* 0x0000001fff007819 */ /* 0x002fe200000114dc */
[C---:B------:R-:W-:Y:S01]  /*1290*/  VIADD R32, R40.reuse, 0x38 ;  /* 0x0000003828207836 */ /* 0x040fe20000000000 */
[----:B------:R0:W-:Y:S01]  /*12a0*/  STL [R1+0x28], R2 ;  /* 0x0000280201007387 */ /* 0x0001e20000100800 */
[C---:B------:R-:W-:Y:S01]  /*12b0*/  VIADD R28, R40.reuse, 0x40 ;  /* 0x00000040281c7836 */ /* 0x040fe20000000000 */
[-C--:B------:R-:W-:Y:S01]  /*12c0*/  IADD3 R11, R11, R39.reuse, R12 ;  /* 0x000000270b0b7210 */ /* 0x080fe20007ffe00c */
[C---:B------:R-:W-:Y:S01]  /*12d0*/  VIADD R27, R40.reuse, 0x48 ;  /* 0x00000048281b7836 */ /* 0x040fe20000000000 */
[----:B------:R1:W-:Y:S01]  /*12e0*/  STL [R1+0xc], R0 ;  /* 0x00000c0001007387 */ /* 0x0003e20000100800 */
[----:B------:R-:W-:Y:S01]  /*12f0*/  VIADD R26, R40, 0x50 ;  /* 0x00000050281a7836 */ /* 0x000fe20000000000 */
[----:B------:R-:W-:Y:S01]  /*1300*/  IADD3 R9, R10, R39, R9 ;  /* 0x000000270a097210 */ /* 0x000fe20007ffe009 */
[C---:B------:R-:W-:Y:S01]  /*1310*/  VIADD R25, R40.reuse, 0x58 ;  /* 0x0000005828197836 */ /* 0x040fe20000000000 */
[----:B------:R2:W-:Y:S01]  /*1320*/  STL [R1+0x8], R5 ;  /* 0x0000080501007387 */ /* 0x0005e20000100800 */
[----:B------:R-:W-:Y:S01]  /*1330*/  VIADD R24, R40, 0x60 ;  /* 0x0000006028187836 */ /* 0x000fe20000000000 */
[----:B0-----:R-:W-:Y:S01]  /*1340*/  LOP3.LUT R2, R8, 0x180, RZ, 0xc0, !PT ;  /* 0x0000018008027812 */ /* 0x001fe200078ec0ff */
[C---:B------:R-:W-:Y:S01]  /*1350*/  VIADD R21, R40.reuse, 0x68 ;  /* 0x0000006828157836 */ /* 0x040fe20000000000 */
[----:B------:R-:W-:Y:S01]  /*1360*/  SHF.R.S32.HI R228, RZ, 0x4, R4 ;  /* 0x00000004ffe47819 */ /* 0x000fe20000011404 */
[C---:B------:R-:W-:Y:S01]  /*1370*/  VIADD R20, R40.reuse, 0x70 ;  /* 0x0000007028147836 */ /* 0x040fe20000000000 */
[----:B-1----:R-:W-:Y:S01]  /*1380*/  SHF.R.S32.HI R0, RZ, 0x1f, R221 ;  /* 0x0000001fff007819 */ /* 0x002fe200000114dd */
[C---:B------:R-:W-:Y:S01]  /*1390*/  VIADD R12, R40.reuse, 0x88 ;  /* 0x00000088280c7836 */ /* 0x040fe20000000000 */
[----:B------:R-:W-:Y:S01]  /*13a0*/  SHF.R.S32.HI R17, RZ, 0x1f, R16 ;  /* 0x0000001fff117819 */ /* 0x000fe20000011410 */
[C---:B------:R-:W-:Y:S01]  /*13b0*/  VIADD R10, R40.reuse, 0x90 ;  /* 0x00000090280a7836 */ /* 0x040fe20000000000 */
[----:B------:R-:W-:Y:S01]  /*13c0*/  SHF.R.S32.HI R229, RZ, 0x4, R229 ;  /* 0x00000004ffe57819 */ /* 0x000fe200000114e5 */
[----:B------:R0:W-:Y:S01]  /*13d0*/  STL [R1+0x4], R0 ;  /* 0x0000040001007387 */ /* 0x0001e20000100800 */
[----:B------:R-:W-:-:S02]  /*13e0*/  VIADD R8, R40, 0x98 ;  /* 0x0000009828087836 */ /* 0x000fc40000000000 */
[C---:B------:R-:W-:Y:S01]  /*13f0*/  VIADD R7, R40.reuse, 0xa0 ;  /* 0x000000a028077836 */ /* 0x040fe20000000000 */
[----:B------:R1:W-:Y:S01]  /*1400*/  STL [R1+0x3c], R2 ;  /* 0x00003c0201007387 */ /* 0x0003e20000100800 */
[C---:B--2---:R-:W-:Y:S02]  /*1410*/  VIADD R5, R40.reuse, 0xa8 ;  /* 0x000000a828057836 */ /* 0x044fe40000000000 */
[----:B------:R-:W-:Y:S01]  /*1420*/  VIADD R4, R40, 0xb0 ;  /* 0x000000b028047836 */ /* 0x000fe20000000000 */
[----:B------:R2:W-:Y:S01]  /*1430*/  STL [R1+0x54], R40 ;  /* 0x0000542801007387 */ /* 0x0005e20000100800 */
[----:B0-----:R-:W-:-:S03]  /*1440*/  LOP3.LUT R0, R15, 0x10, R16, 0xf8, !PT ;  /* 0x000000100f007812 */ /* 0x001fc600078ef810 */
[----:B------:R-:W-:Y:S01]  /*1450*/  STL [R1+0xd0], R38 ;  /* 0x0000d02601007387 */ /* 0x000fe20000100800 */
[----:B-1----:R-:W-:Y:S01]  /*1460*/  LOP3.LUT R2, R15, 0x30, R16, 0xf8, !PT ;  /* 0x000000300f027812 */ /* 0x002fe200078ef810 */
[----:B------:R-:W-:Y:S02]  /*1470*/  VIADD R15, R40, 0x78 ;  /* 0x00000078280f7836 */ /* 0x000fe40000000000 */
[----:B------:R-:W-:Y:S01]  /*1480*/  STL [R1+0xcc], R37 ;  /* 0x0000cc2501007387 */ /* 0x000fe20000100800 */
[-C--:B------:R-:W-:Y:S02]  /*1490*/  LOP3.LUT R0, R0, R14.reuse, RZ, 0x3c, !PT ;  /* 0x0000000e00007212 */ /* 0x080fe400078e3cff */
[----:B------:R-:W-:Y:S01]  /*14a0*/  LOP3.LUT R3, R2, R14, RZ, 0x3c, !PT ;  /* 0x0000000e02037212 */ /* 0x000fe200078e3cff */
[----:B------:R-:W-:Y:S01]  /*14b0*/  STL [R1+0xc8], R36 ;  /* 0x0000c82401007387 */ /* 0x000fe20000100800 */
[C---:B------:R-:W-:Y:S01]  /*14c0*/  IADD3 R14, R40.reuse, 0x80, RZ ;  /* 0x00000080280e7810 */ /* 0x040fe20007ffe0ff */
[----:B------:R-:W-:-:S02]  /*14d0*/  VIADD R2, R40, 0xb8 ;  /* 0x000000b828027836 */ /* 0x000fc40000000000 */
[----:B------:R0:W-:Y:S01]  /*14e0*/  STL [R1+0xc4], R35 ;  /* 0x0000c42301007387 */ /* 0x0001e20000100800 */
[----:B--2---:R-:W-:Y:S01]  /*14f0*/  IMAD.IADD R40, R39, 0x1, R0 ;  /* 0x0000000127287824 */ /* 0x004fe200078e0200 */
[----:B------:R-:W-:Y:S02]  /*1500*/  IADD3 R0, R18, R39, R3 ;  /* 0x0000002712007210 */ /* 0x000fe40007ffe003 */
[----:B------:R-:W-:Y:S01]  /*1510*/  STL [R1+0xc0], R34 ;  /* 0x0000c02201007387 */ /* 0x000fe20000100800 */
[----:B------:R-:W-:-:S03]  /*1520*/  SHF.R.S32.HI R3, RZ, 0x1f, R38 ;  /* 0x0000001fff037819 */ /* 0x000fc60000011426 */
        /* <DEDUP_REMOVED lines=71> */
.L_x_6825:
[----:B0-23--:R-:W0:Y:S02]  /*19a0*/  LDC.64 R2, c[0x0][0xc88] ;  /* 0x00032200ff027b82 */ /* 0x00de240000000a00 */
[----:B0-----:R-:W-:-:S05]  /*19b0*/  IMAD.WIDE R2, R31, 0x4, R2 ;  /* 0x000000041f027825 */ /* 0x001fca00078e0202 */
[----:B------:R-:W2:Y:S01]  /*19c0*/  LDG.E R26, desc[UR50][R2.64] ;  /* 0x00000032021a7981 */ /* 0x000ea2000c1e1900 */
[----:B------:R-:W-:Y:S05]  /*19d0*/  YIELD ;  /* 0x0000000000007946 */ /* 0x000fea0003800000 */
[----:B------:R-:W-:Y:S01]  /*19e0*/  ULDC.64 UR4, c[0x0][0xa28] ;  /* 0x00028a0000047ab9 */ /* 0x000fe20000000a00 */
[----:B------:R-:W-:Y:S01]  /*19f0*/  ULDC.64 UR8, c[0x0][0xa18] ;  /* 0x0002860000087ab9 */ /* 0x000fe20000000a00 */
[----:B------:R-:W-:Y:S01]  /*1a00*/  ISETP.NE.U32.AND P1, PT, RZ, UR4, PT ;  /* 0x00000004ff007c0c */ /* 0x000fe2000bf25070 */
[----:B------:R-:W-:Y:S01]  /*1a10*/  IMAD.MOV.U32 R10, RZ, RZ, RZ ;  /* 0x000000ffff0a7224 */ /* 0x000fe200078e00ff */
[----:B------:R-:W-:Y:S01]  /*1a20*/  ULDC.64 UR6, c[0x0][0xa08] ;  /* 0x0002820000067ab9 */ /* 0x000fe20000000a00 */
[----:B------:R-:W-:Y:S01]  /*1a30*/  IMAD.MOV.U32 R118, RZ, RZ, RZ ;  /* 0x000000ffff767224 */ /* 0x000fe200078e00ff */
[----:B------:R-:W-:-:S02]  /*1a40*/  ISETP.NE.AND.EX P1, PT, RZ, UR5, PT, P1 ;  /* 0x00000005ff007c0c */ /* 0x000fc4000bf25310 */
[----:B------:R-:W-:-:S04]  /*1a50*/  ISETP.NE.U32.AND P0, PT, RZ, UR6, PT ;  /* 0x00000006ff007c0c */ /* 0x000fc8000bf05070 */
[----:B------:R-:W-:Y:S02]  /*1a60*/  ISETP.NE.AND.EX P0, PT, RZ, UR7, PT, P0 ;  /* 0x00000007ff007c0c */ /* 0x000fe4000bf05300 */
[----:B--2---:R-:W-:Y:S01]  /*1a70*/  SHF.R.S32.HI R0, RZ, 0x1f, R26 ;  /* 0x0000001fff007819 */ /* 0x004fe2000001141a */
[----:B------:R-:W-:Y:S04]  /*1a80*/  STL [R1+0x60], R26 ;  /* 0x0000601a01007387 */ /* 0x000fe80000100800 */
[C---:B------:R-:W-:Y:S02]  /*1a90*/  @P1 LEA R4, P2, R26.reuse, UR4, 0x2 ;  /* 0x000000041a041c11 */ /* 0x040fe4000f8410ff */
[C---:B------:R-:W-:Y:S01]  /*1aa0*/  SHF.L.U32 R28, R26.reuse, 0x2, RZ ;  /* 0x000000021a1c7819 */ /* 0x040fe200000006ff */
[----:B------:R0:W-:Y:S01]  /*1ab0*/  STL [R1+0x70], R0 ;  /* 0x0000700001007387 */ /* 0x0001e20000100800 */
[----:B------:R-:W-:-:S02]  /*1ac0*/  @P1 LEA.HI.X R5, R26, UR5, R0, 0x2, P2 ;  /* 0x000000051a051c11 */ /* 0x000fc400090f1400 */
[----:B------:R-:W-:Y:S01]  /*1ad0*/  ISETP.NE.U32.AND P2, PT, RZ, UR8, PT ;  /* 0x00000008ff007c0c */ /* 0x000fe2000bf45070 */
[----:B------:R-:W-:Y:S01]  /*1ae0*/  ULDC UR4, c[0x0][0x288] ;  /* 0x0000a20000047ab9 */ /* 0x000fe20000000800 */
[----:B------:R-:W-:Y:S01]  /*1af0*/  SHF.L.U64.HI R27, R26, 0x2, R0 ;  /* 0x000000021a1b7819 */ /* 0x000fe20000010200 */
[----:B-1----:R1:W5:Y:S01]  /*1b00*/  @P1 LDG.E R10, desc[UR50][R4.64] ;  /* 0x00000032040a1981 */ /* 0x002362000c1e1900 */
[----:B------:R-:W-:Y:S02]  /*1b10*/  ISETP.NE.AND.EX P2, PT, RZ, UR9, PT, P2 ;  /* 0x00000009ff007c0c */ /* 0x000fe4000bf45320 */
[----:B------:R-:W-:Y:S01]  /*1b20*/  IADD3 R8, P3, R28, UR6, RZ ;  /* 0x000000061c087c10 */ /* 0x000fe2000ff7e0ff */
[----:B0-----:R-:W-:Y:S01]  /*1b30*/  IMAD.U32 R0, RZ, RZ, UR4 ;  /* 0x00000004ff007e24 */ /* 0x001fe2000f8e00ff */
[----:B------:R-:W-:Y:S01]  /*1b40*/  ULDC.64 UR4, c[0x0][0x418] ;  /* 0x0001060000047ab9 */ /* 0x000fe20000000a00 */
[----:B------:R1:W-:Y:S01]  /*1b50*/  STL [R1+0x68], R28 ;  /* 0x0000681c01007387 */ /* 0x0003e20000100800 */
[----:B------:R-:W-:-:S07]  /*1b60*/  IADD3.X R9, R27, UR7, RZ, P3, !PT ;  /* 0x000000071b097c10 */ /* 0x000fce0009ffe4ff */
[----:B------:R-:W-:Y:S01]  /*1b70*/  @P2 IADD3 R6, P1, R28, UR8, RZ ;  /* 0x000000081c062c10 */ /* 0x000fe2000ff3e0ff */
[----:B------:R1:W5:Y:S03]  /*1b80*/  @P0 LDG.E R118, desc[UR50][R8.64] ;  /* 0x0000003208760981 */ /* 0x000366000c1e1900 */
[----:B------:R-:W-:Y:S01]  /*1b90*/  @P2 IADD3.X R7, R27, UR9, RZ, P1, !PT ;  /* 0x000000091b072c10 */ /* 0x000fe20008ffe4ff */
[----:B------:R1:W-:Y:S04]  /*1ba0*/  STL [R1+0x6c], R27 ;  /* 0x00006c1b01007387 */ /* 0x0003e80000100800 */
[----:B------:R-:W2:Y:S01]  /*1bb0*/  @P2 LDG.E R0, desc[UR50][R6.64] ;  /* 0x0000003206002981 */ /* 0x000ea2000c1e1900 */
        /* <DEDUP_REMOVED lines=9> */
[----:B--2---:R1:W-:Y:S01]  /*1c50*/  STL [R1+0x4c], R0 ;  /* 0x00004c0001007387 */ /* 0x0043e20000100800 */
[----:B------:R-:W-:Y:S01]  /*1c60*/  IMAD.MOV.U32 R12, RZ, RZ, R0 ;  /* 0x000000ffff0c7224 */ /* 0x000fe200078e0000 */
[----:B----4-:R-:W-:Y:S06]  /*1c70*/  @P2 BRA `(.L_x_6601) ;  /* 0x0000000000282947 */ /* 0x010fec0003800000 */
[----:B------:R-:W-:Y:S02]  /*1c80*/  ULDC.64 UR4, c[0x0][0xa00] ;  /* 0x0002800000047ab9 */ /* 0x000fe40000000a00 */
[----:B------:R-:W-:-:S04]  /*1c90*/  ISETP.NE.U32.AND P1, PT, RZ, UR4, PT ;  /* 0x00000004ff007c0c */ /* 0x000fc8000bf25070 */
[----:B------:R-:W-:-:S13]  /*1ca0*/  ISETP.NE.AND.EX P1, PT, RZ, UR5, PT, P1 ;  /* 0x00000005ff007c0c */ /* 0x000fda000bf25310 */
[----:B------:R-:W-:Y:S05]  /*1cb0*/  @!P1 BRA `(.L_x_6601) ;  /* 0x0000000000189947 */ /* 0x000fea0003800000 */
[----:B-1----:R-:W0:Y:S02]  /*1cc0*/  LDC.64 R4, c[0x0][0xa00] ;  /* 0x00028000ff047b82 */ /* 0x002e240000000a00 */
[----:B0-----:R-:W-:-:S05]  /*1cd0*/  IMAD.WIDE R4, R26, 0x4, R4 ;  /* 0x000000041a047825 */ /* 0x001fca00078e0204 */
[----:B------:R-:W2:Y:S04]  /*1ce0*/  LDG.E R0, desc[UR50][R4.64] ;  /* 0x0000003204007981 */ /* 0x000ea8000c1e1900 */
[----:B------:R-:W2:Y:S02]  /*1cf0*/  LDG.E R3, desc[UR50][R4.64+0x4] ;  /* 0x0000043204037981 */ /* 0x000ea4000c1e1900 */
[----:B--2---:R-:W-:-:S05]  /*1d00*/  IMAD.IADD R12, R3, 0x1, -R0 ;  /* 0x00000001030c7824 */ /* 0x004fca00078e0a00 */
[----:B------:R0:W-:Y:S02]  /*1d10*/  STL [R1+0x4c], R12 ;  /* 0x00004c0c01007387 */ /* 0x0001e40000100800 */
.L_x_6601:
        /* <DEDUP_REMOVED lines=13> */
.L_x_6602:
[----:B------:R-:W-:Y:S05]  /*1df0*/  @!P0 BRA `(.L_x_6603) ;  /* 0x00000000000c8947 */ /* 0x000fea0003800000 */
[----:B------:R-:W2:Y:S04]  /*1e00*/  LDG.E R0, desc[UR50][R8.64] ;  /* 0x0000003208007981 */ /* 0x000ea8000c1e1900 */
[----:B------:R-:W2:Y:S02]  /*1e10*/  LDG.E R25, desc[UR50][R8.64+0x4] ;  /* 0x0000043208197981 */ /* 0x000ea4000c1e1900 */
[----:B--2---:R-:W-:-:S07]  /*1e20*/  IMAD.IADD R25, R25, 0x1, -R0 ;  /* 0x0000000119197824 */ /* 0x004fce00078e0a00 */
.L_x_6603:
        /* <DEDUP_REMOVED lines=12> */
[----:B------:R-:W-:-:S04]  /*1ef0*/  @P1 IADD3 R6, P2, R28, UR4, RZ ;  /* 0x000000041c061c10 */ /* 0x000fc8000ff5e0ff */
[----:B------:R-:W-:-:S05]  /*1f00*/  @P1 IADD3.X R7, R27, UR5, RZ, P2, !PT ;  /* 0x000000051b071c10 */ /* 0x000fca00097fe4ff */
[----:B------:R4:W5:Y:S01]  /*1f10*/  @P1 LDG.E R129, desc[UR50][R6.64] ;  /* 0x0000003206811981 */ /* 0x000962000c1e1900 */
[----:B--2---:R-:W-:Y:S01]  /*1f20*/  ISETP.NE.AND P1, PT, R8, 0x1, PT ;  /* 0x000000010800780c */ /* 0x004fe20003f25270 */
[----:B------:R-:W-:Y:S01]  /*1f30*/  IMAD.SHL.U32 R13, R29, 0x80, RZ ;  /* 0x000000801d0d7824 */ /* 0x000fe200078e00ff */
[----:B------:R-:W-:Y:S03]  /*1f40*/  BSSY B0, `(.L_x_6604) ;  /* 0x0000039000007945 */ /* 0x000fe60003800000 */
[----:B-1----:R-:W-:Y:S01]  /*1f50*/  VIADD R4, R13, 0x7f ;  /* 0x0000007f0d047836 */ /* 0x002fe20000000000 */
[----:B------:R1:W-:Y:S07]  /*1f60*/  STL [R1+0x48], R13 ;  /* 0x0000480d01007387 */ /* 0x0003ee0000100800 */
[----:B------:R-:W2:Y:S01]  /*1f70*/  @P1 LDC R9, c[0x0][0x44c] ;  /* 0x00011300ff091b82 */ /* 0x000ea20000000800 */
[----:B-1----:R-:W-:-:S07]  /*1f80*/  IMAD.IADD R13, R25, 0x1, -R10 ;  /* 0x00000001190d7824 */ /* 0x002fce00078e0a0a */
[----:B------:R-:W1:Y:S01]  /*1f90*/  @P1 LDC R5, c[0x0][0x450] ;  /* 0x00011400ff051b82 */ /* 0x000e620000000800 */
[----:B---3--:R-:W-:Y:S01]  /*1fa0*/  @P0 IADD3 R2, -R0, R3, RZ ;  /* 0x0000000300020210 */ /* 0x008fe20007ffe1ff */
[----:B--2---:R-:W-:-:S04]  /*1fb0*/  @P1 IMAD.HI.U32 R0, R4, R9, RZ ;  /* 0x0000000904001227 */ /* 0x004fc800078e00ff */
[----:B----4-:R-:W-:Y:S01]  /*1fc0*/  IMAD.IADD R6, R13, 0x1, R2 ;  /* 0x000000010d067824 */ /* 0x010fe200078e0202 */
[----:B-1----:R-:W-:Y:S02]  /*1fd0*/  @P1 SHF.R.U32.HI R4, RZ, R5, R0 ;  /* 0x00000005ff041219 */ /* 0x002fe40000011600 */
[----:B------:R-:W-:Y:S01]  /*1fe0*/  SHF.R.U32.HI R5, RZ, 0x10, R11 ;  /* 0x00000010ff057819 */ /* 0x000fe2000001160b */
[C---:B------:R-:W-:Y:S01]  /*1ff0*/  VIADD R0, R6.reuse, 0x9f ;  /* 0x0000009f06007836 */ /* 0x040fe20000000000 */
[----:B------:R-:W-:Y:S01]  /*2000*/  IADD3 R136, R6, 0xa0, -R12 ;  /* 0x000000a006887810 */ /* 0x000fe20007ffe80c */
[----:B------:R1:W-:Y:S01]  /*2010*/  STL [R1+0x50], R6 ;  /* 0x0000500601007387 */ /* 0x0003e20000100800 */
[----:B0-----:R-:W-:Y:S01]  /*2020*/  LOP3.LUT R12, R11, 0xff, RZ, 0xc0, !PT ;  /* 0x000000ff0b0c7812 */ /* 0x001fe200078ec0ff */
[----:B------:R-:W-:-:S04]  /*2030*/  IMAD.HI R0, R0, 0x66666667, RZ ;  /* 0x6666666700007827 */ /* 0x000fc800078e02ff */
[----:B------:R-:W-:Y:S01]  /*2040*/  IMAD.IADD R4, R136, 0x1, R4 ;  /* 0x0000000188047824 */ /* 0x000fe200078e0204 */
[----:B------:R-:W-:Y:S01]  /*2050*/  SHF.R.U32.HI R137, RZ, 0x1f, R0 ;  /* 0x0000001fff897819 */ /* 0x000fe20000011600 */
[----:B------:R1:W-:Y:S02]  /*2060*/  STL [R1+0x74], R12 ;  /* 0x0000740c01007387 */ /* 0x0003e40000100800 */
[----:B------:R-:W-:Y:S01]  /*2070*/  IMAD.HI R4, R4, 0x66666667, RZ ;  /* 0x6666666704047827 */ /* 0x000fe200078e02ff */
[----:B------:R-:W-:Y:S01]  /*2080*/  LEA.HI.SX32 R137, R0, R137, 0x1a ;  /* 0x0000008900897211 */ /* 0x000fe200078fd2ff */
[----:B------:R1:W-:Y:S02]  /*2090*/  STL [R1+0x64], R5 ;  /* 0x0000640501007387 */ /* 0x0003e40000100800 */
[----:B------:R-:W-:Y:S01]  /*20a0*/  IMAD.MOV.U32 R0, RZ, RZ, RZ ;  /* 0x000000ffff007224 */ /* 0x000fe200078e00ff */
[----:B------:R-:W-:-:S04]  /*20b0*/  SHF.R.U32.HI R3, RZ, 0x1f, R4 ;  /* 0x0000001fff037819 */ /* 0x000fc80000011604 */
[----:B------:R-:W-:-:S04]  /*20c0*/  LEA.HI.SX32 R4, R4, R3, 0x1a ;  /* 0x0000000304047211 */ /* 0x000fc800078fd2ff */
[----:B------:R-:W-:-:S04]  /*20d0*/  VIMNMX R9, R137, R4, PT ;  /* 0x0000000489097248 */ /* 0x000fc80003fe0100 */
[----:B------:R-:W-:-:S13]  /*20e0*/  ISETP.GE.AND P0, PT, R9, 0x1, PT ;  /* 0x000000010900780c */ /* 0x000fda0003f06270 */
[----:B-1----:R-:W-:Y:S05]  /*20f0*/  @!P0 BRA `(.L_x_6605) ;  /* 0x0000000000748947 */ /* 0x002fea0003800000 */
[----:B------:R-:W-:Y:S01]  /*2100*/  ISETP.NE.AND P0, PT, R5, RZ, PT ;  /* 0x000000ff0500720c */ /* 0x000fe20003f05270 */
[----:B------:R-:W-:-:S03]  /*2110*/  ULDC UR4, c[0x0][0x9f0] ;  /* 0x00027c0000047ab9 */ /* 0x000fc60000000800 */
        /* <DEDUP_REMOVED lines=27> */
.L_x_6605:
[----:B------:R-:W-:Y:S05]  /*22d0*/  BSYNC B0 ;  /* 0x0000000000007941 */ /* 0x000fea0003800000 */
.L_x_6604:
        /* <DEDUP_REMOVED lines=37> */
.L_x_6608:
[----:B------:R-:W-:Y:S05]  /*2530*/  BSYNC B6 ;  /* 0x0000000000067941 */ /* 0x000fea0003800000 */
.L_x_6607:
        /* <DEDUP_REMOVED lines=8> */
[----:B------:R-:W-:Y:S01]  /*25c0*/  MOV R13, RZ ;  /* 0x000000ff000d7202 */ /* 0x000fe20000000f00 */
        /* <DEDUP_REMOVED lines=8> */
[----:B------:R-:W-:-:S07]  /*2650*/  IMAD.MOV.U32 R12, RZ, RZ, 0x1 ;  /* 0x00000001ff0c7424 */ /* 0x000fce00078e00ff */
[----:B------:R-:W-:-:S07]  /*2660*/  LEPC R20, `(.L_x_6610) ;  /* 0x000000001014794e */ /* 0x000fce0000000000 */
[----:B0----5:R-:W-:Y:S05]  /*2670*/  CALL.ABS.NOINC R14 ;  /* 0x000000000e007343 */ /* 0x021fea0003c00000 */
.L_x_6610:
[----:B------:R-:W-:Y:S05]  /*2680*/  BSYNC B6 ;  /* 0x0000000000067941 */ /* 0x000fea0003800000 */
.L_x_6609:
[----:B------:R-:W2:Y:S01]  /*2690*/  LDL R33, [R1+0x30] ;  /* 0x0000300001217983 */ /* 0x000ea20000100800 */
[----:B------:R-:W-:Y:S01]  /*26a0*/  ULDC.64 UR4, c[0x0][0x9f8] ;  /* 0x00027e0000047ab9 */ /* 0x000fe20000000a00 */
[----:B------:R-:W-:Y:S01]  /*26b0*/  IMAD.MOV.U32 R0, RZ, RZ, R26 ;  /* 0x000000ffff007224 */ /* 0x000fe200078e001a */
[----:B------:R-:W-:Y:S01]  /*26c0*/  ISETP.NE.U32.AND P0, PT, RZ, UR4, PT ;  /* 0x00000004ff007c0c */ /* 0x000fe2000bf05070 */
[----:B------:R-:W3:Y:S01]  /*26d0*/  LDL R32, [R1+0x3c] ;  /* 0x00003c0001207983 */ /* 0x000ee20000100800 */
[----:B------:R-:W0:Y:S02]  /*26e0*/  LDC.64 R102, c[0x0][0x3f8] ;  /* 0x0000fe00ff667b82 */ /* 0x000e240000000a00 */
[----:B------:R-:W-:Y:S01]  /*26f0*/  ISETP.NE.AND.EX P0, PT, RZ, UR5, PT, P0 ;  /* 0x00000005ff007c0c */ /* 0x000fe2000bf05300 */
[----:B------:R-:W4:Y:S04]  /*2700*/  LDL R14, [R1+0x34] ;  /* 0x00003400010e7983 */ /* 0x000f280000100800 */
[----:B------:R-:W4:Y:S04]  /*2710*/  LDL R31, [R1+0x38] ;  /* 0x00003800011f7983 */ /* 0x000f280000100800 */
[----:B------:R-:W4:Y:S04]  /*2720*/  LDL R15, [R1+0x40] ;  /* 0x00004000010f7983 */ /* 0x000f280000100800 */
[----:B------:R-:W-:Y:S01]  /*2730*/  @P0 IADD3 R4, P1, R28, UR4, RZ ;  /* 0x000000041c040c10 */ /* 0x000fe2000ff3e0ff */
[----:B------:R-:W1:Y:S03]  /*2740*/  S2R R20, SR_TID.X ;  /* 0x0000000000147919 */ /* 0x000e660000002100 */
[----:B------:R-:W-:-:S02]  /*2750*/  @P0 IADD3.X R5, R27, UR5, RZ, P1, !PT ;  /* 0x000000051b050c10 */ /* 0x000fc40008ffe4ff */
[----:B------:R-:W0:Y:S03]  /*2760*/  LDC R27, c[0x0][0x3f4] ;  /* 0x0000fd00ff1b7b82 */ /* 0x000e260000000800 */
[----:B------:R1:W4:Y:S01]  /*2770*/  @P0 LDG.E R0, desc[UR50][R4.64] ;  /* 0x0000003204000981 */ /* 0x000322000c1e1900 */
[----:B------:R-:W-:Y:S01]  /*2780*/  IMAD.IADD R118, R118, 0x1, R25 ;  /* 0x0000000176767824 */ /* 0x000fe200078e0219 */
[----:B-1----:R-:W-:Y:S01]  /*2790*/  SHF.R.U32.HI R30, RZ, 0x7, R20 ;  /* 0x00000007ff1e7819 */ /* 0x002fe20000011614 */
[C---:B------:R-:W-:Y:S02]  /*27a0*/  VIADD R3, R20.reuse, 0xffffff80 ;  /* 0xffffff8014037836 */ /* 0x040fe40000000000 */
[----:B------:R-:W-:Y:S01]  /*27b0*/  VIADD R29, R20, 0xffffff80 ;  /* 0xffffff80141d7836 */ /* 0x000fe20000000000 */
[----:B------:R-:W-:Y:S01]  /*27c0*/  ISETP.NE.AND P6, PT, R30, 0x1, PT ;  /* 0x000000011e00780c */ /* 0x000fe20003fc5270 */
[----:B------:R-:W-:Y:S01]  /*27d0*/  VIADD R20, R20, 0xffffff80 ;  /* 0xffffff8014147836 */ /* 0x000fe20000000000 */
[----:B------:R-:W-:-:S02]  /*27e0*/  LEA.HI R6, R3, R3, RZ, 0x1 ;  /* 0x0000000303067211 */ /* 0x000fc400078f08ff */
[----:B------:R-:W-:Y:S02]  /*27f0*/  SHF.R.S32.HI R8, RZ, 0x1f, R3 ;  /* 0x0000001fff087819 */ /* 0x000fe40000011403 */
[----:B------:R-:W-:Y:S02]  /*2800*/  LOP3.LUT R6, R6, 0xfffffffe, RZ, 0xc0, !PT ;  /* 0xfffffffe06067812 */ /* 0x000fe400078ec0ff */
[----:B------:R-:W-:-:S03]  /*2810*/  LEA.HI R8, R8, R3, RZ, 0x2 ;  /* 0x0000000308087211 */ /* 0x000fc600078f10ff */
[----:B------:R-:W-:Y:S01]  /*2820*/  IMAD.IADD R109, R3, 0x1, -R6 ;  /* 0x00000001036d7824 */ /* 0x000fe200078e0a06 */
[--C-:B------:R-:W-:Y:S01]  /*2830*/  SHF.R.S32.HI R116, RZ, 0x2, R8.reuse ;  /* 0x00000002ff747819 */ /* 0x100fe20000011408 */
[----:B------:R-:W-:Y:S05]  /*2840*/  @!P6 WARPSYNC.ALL ;  /* 0x000000000000e948 */ /* 0x000fea0003800000 */
[----:B------:R-:W-:Y:S01]  /*2850*/  ULDC UR4, c[0x0][0x2f4] ;  /* 0x0000bd0000047ab9 */ /* 0x000fe20000000800 */
[----:B------:R-:W-:Y:S02]  /*2860*/  SHF.R.S32.HI R7, RZ, 0x1f, R8 ;  /* 0x0000001fff077819 */ /* 0x000fe40000011408 */
[----:B------:R-:W-:Y:S01]  /*2870*/  ISETP.GE.AND P1, PT, R223, UR4, PT ;  /* 0x00000004df007c0c */ /* 0x000fe2000bf26270 */
[----:B------:R-:W1:Y:S01]  /*2880*/  LDC.64 R8, c[0x0][0x408] ;  /* 0x00010200ff087b82 */ /* 0x000e620000000a00 */
[----:B------:R-:W-:-:S02]  /*2890*/  ISETP.GE.AND P0, PT, R16, UR4, PT ;  /* 0x0000000410007c0c */ /* 0x000fc4000bf06270 */
[----:B------:R-:W-:Y:S02]  /*28a0*/  SEL R3, RZ, 0xffffffff, P1 ;  /* 0xffffffffff037807 */ /* 0x000fe40000800000 */
[----:B------:R-:W-:Y:S02]  /*28b0*/  LEA.HI R7, R7, R116, RZ, 0x2 ;  /* 0x0000007407077211 */ /* 0x000fe400078f10ff */
[----:B------:R-:W-:Y:S01]  /*28c0*/  SEL R4, RZ, 0x1, P0 ;  /* 0x00000001ff047807 */ /* 0x000fe20000000000 */
[----:B------:R-:W-:Y:S01]  /*28d0*/  IMAD.SHL.U32 R3, R3, 0x2, RZ ;  /* 0x0000000203037824 */ /* 0x000fe200078e00ff */
[----:B------:R-:W-:Y:S02]  /*28e0*/  LOP3.LUT R7, R7, 0xfffffffc, RZ, 0xc0, !PT ;  /* 0xfffffffc07077812 */ /* 0x000fe400078ec0ff */
[----:B------:R-:W-:Y:S02]  /*28f0*/  ISETP.GE.AND P0, PT, R224, UR4, PT ;  /* 0x00000004e0007c0c */ /* 0x000fe4000bf06270 */
[----:B------:R-:W-:-:S02]  /*2900*/  ISETP.GE.AND P1, PT, R220, UR4, PT ;  /* 0x00000004dc007c0c */ /* 0x000fc4000bf26270 */
[----:B------:R-:W-:Y:S01]  /*2910*/  LOP3.LUT R4, R3, 0x2, R4, 0xe2, !PT ;  /* 0x0000000203047812 */ /* 0x000fe200078ee204 */
[----:B------:R-:W-:Y:S01]  /*2920*/  IMAD.IADD R116, R116, 0x1, -R7 ;  /* 0x0000000174747824 */ /* 0x000fe200078e0a07 */
[----:B------:R-:W-:Y:S02]  /*2930*/  SEL R3, RZ, 0x4, P0 ;  /* 0x00000004ff037807 */ /* 0x000fe40000000000 */
[----:B------:R-:W-:Y:S02]  /*2940*/  SEL R5, RZ, 0x8, P1 ;  /* 0x00000008ff057807 */ /* 0x000fe40000800000 */
[----:B------:R-:W-:Y:S02]  /*2950*/  ISETP.GE.AND P0, PT, R22, UR4, PT ;  /* 0x0000000416007c0c */ /* 0x000fe4000bf06270 */
[----:B------:R-:W-:Y:S02]  /*2960*/  LOP3.LUT R3, R5, R4, R3, 0xfe, !PT ;  /* 0x0000000405037212 */ /* 0x000fe400078efe03 */
[----:B------:R-:W-:-:S02]  /*2970*/  LEA.HI R20, R20, R29, RZ, 0x1 ;  /* 0x0000001d14147211 */ /* 0x000fc400078f08ff */
[----:B------:R-:W-:Y:S02]  /*2980*/  SEL R4, RZ, 0x10, P0 ;  /* 0x00000010ff047807 */ /* 0x000fe40000000000 */
[----:B------:R-:W-:Y:S02]  /*2990*/  LOP3.LUT P0, RZ, R116, 0x2, RZ, 0xc0, !PT ;  /* 0x0000000274ff7812 */ /* 0x000fe4000780c0ff */
[----:B------:R-:W-:Y:S02]  /*29a0*/  SHF.R.S32.HI R20, RZ, 0x1, R20 ;  /* 0x00000001ff147819 */ /* 0x000fe40000011414 */
[----:B------:R-:W-:Y:S02]  /*29b0*/  LOP3.LUT R23, R23, 0xfffffffb, RZ, 0xc0, !PT ;  /* 0xfffffffb17177812 */ /* 0x000fe400078ec0ff */
[----:B------:R-:W-:Y:S02]  /*29c0*/  SHF.R.S32.HI R7, RZ, 0x1f, R20 ;  /* 0x0000001fff077819 */ /* 0x000fe40000011414 */
[----:B------:R-:W-:-:S02]  /*29d0*/  LOP3.LUT R28, R3, R4, RZ, 0xfc, !PT ;  /* 0x00000004031c7212 */ /* 0x000fc400078efcff */
[----:B------:R-:W-:Y:S01]  /*29e0*/  SHF.R.S32.HI R227, RZ, 0x1f, R226 ;  /* 0x0000001fffe37819 */ /* 0x000fe200000114e2 */
[-C--:B-1----:R-:W-:Y:S01]  /*29f0*/  IMAD R4, R7, R8.reuse, RZ ;  /* 0x0000000807047224 */ /* 0x082fe200078e02ff */
[-C--:B0-----:R-:W-:Y:S02]  /*2a00*/  ISETP.GE.AND P1, PT, R223, R27.reuse, PT ;  /* 0x0000001bdf00720c */ /* 0x081fe40003f26270 */
[----:B------:R-:W-:Y:S02]  /*2a10*/  @P0 LOP3.LUT R23, R23, 0x4, RZ, 0xfc, !PT ;  /* 0x0000000417170812 */ /* 0x000fe400078efcff */
[----:B------:R-:W-:Y:S01]  /*2a20*/  ISETP.GE.AND P0, PT, R16, R27, PT ;  /* 0x0000001b1000720c */ /* 0x000fe20003f06270 */
[C---:B------:R-:W-:Y:S01]  /*2a30*/  IMAD R5, R20.reuse, R9, R4 ;  /* 0x0000000914057224 */ /* 0x040fe200078e0204 */
[C---:B------:R-:W-:Y:S01]  /*2a40*/  SEL R4, R27.reuse, RZ, P1 ;  /* 0x000000ff1b047207 */ /* 0x040fe20000800000 */
[----:B------:R-:W-:Y:S01]  /*2a50*/  IMAD.WIDE.U32 R96, R20, R8, R16 ;  /* 0x0000000814607225 */ /* 0x000fe200078e0010 */
[----:B------:R-:W-:-:S03]  /*2a60*/  SEL R3, R27, RZ, P0 ;  /* 0x000000ff1b037207 */ /* 0x000fc60000000000 */
[----:B------:R-:W-:Y:S01]  /*2a70*/  IMAD.WIDE.U32 R98, R20, R8, R226 ;  /* 0x0000000814627225 */ /* 0x000fe200078e00e2 */
[----:B------:R-:W-:-:S03]  /*2a80*/  IADD3 R97, R5, R97, RZ ;  /* 0x0000006105617210 */ /* 0x000fc60007ffe0ff */
[----:B------:R-:W-:Y:S02]  /*2a90*/  IMAD.IADD R99, R99, 0x1, R5 ;  /* 0x0000000163637824 */ /* 0x000fe400078e0205 */
[----:B------:R-:W-:Y:S02]  /*2aa0*/  IMAD R6, R7, R102, RZ ;  /* 0x0000006607067224 */ /* 0x000fe400078e02ff */
[----:B------:R-:W-:Y:S02]  /*2ab0*/  IMAD.IADD R5, R223, 0x1, R4 ;  /* 0x00000001df057824 */ /* 0x000fe400078e0204 */
[----:B------:R-:W-:Y:S01]  /*2ac0*/  IMAD.IADD R3, R16, 0x1, R3 ;  /* 0x0000000110037824 */ /* 0x000fe200078e0203 */
[----:B------:R-:W-:Y:S01]  /*2ad0*/  ISETP.GE.AND P2, PT, R224, R27, PT ;  /* 0x0000001be000720c */ /* 0x000fe20003f46270 */
[----:B------:R-:W-:Y:S01]  /*2ae0*/  IMAD R11, R20, R103, R6 ;  /* 0x00000067140b7224 */ /* 0x000fe200078e0206 */
[----:B------:R-:W-:Y:S02]  /*2af0*/  SHF.R.S32.HI R6, RZ, 0x1f, R5 ;  /* 0x0000001fff067819 */ /* 0x000fe40000011405 */
[----:B------:R-:W-:-:S02]  /*2b00*/  SHF.R.S32.HI R4, RZ, 0x1f, R3 ;  /* 0x0000001fff047819 */ /* 0x000fc40000011403 */
[----:B------:R-:W-:Y:S02]  /*2b10*/  SEL R7, R27, RZ, P2 ;  /* 0x000000ff1b077207 */ /* 0x000fe40001000000 */
[----:B------:R-:W-:Y:S02]  /*2b20*/  LEA.HI R25, R6, R5, RZ, 0x4 ;  /* 0x0000000506197211 */ /* 0x000fe400078f20ff */
[----:B------:R-:W-:Y:S02]  /*2b30*/  LEA.HI R21, R4, R3, RZ, 0x4 ;  /* 0x0000000304157211 */ /* 0x000fe400078f20ff */
[----:B------:R-:W-:Y:S02]  /*2b40*/  LEA.HI R6, R6, R5, RZ, 0x6 ;  /* 0x0000000506067211 */ /* 0x000fe400078f30ff */
[----:B------:R-:W-:Y:S01]  /*2b50*/  LEA.HI R4, R4, R3, RZ, 0x6 ;  /* 0x0000000304047211 */ /* 0x000fe200078f30ff */
[----:B------:R-:W-:Y:S01]  /*2b60*/  IMAD.IADD R12, R224, 0x1, R7 ;  /* 0x00000001e00c7824 */ /* 0x000fe200078e0207 */
[----:B------:R-:W-:Y:S01]  /*2b70*/  SHF.R.S32.HI R7, RZ, 0x6, R6 ;  /* 0x00000006ff077819 */ /* 0x000fe20000011406 */
[----:B------:R-:W-:Y:S01]  /*2b80*/  IMAD.WIDE.U32 R106, R20, R102, R226 ;  /* 0x00000066146a7225 */ /* 0x000fe200078e00e2 */
[----:B------:R-:W-:-:S03]  /*2b90*/  SHF.R.S32.HI R5, RZ, 0x6, R4 ;  /* 0x00000006ff057819 */ /* 0x000fc60000011404 */
[----:B------:R-:W-:-:S04]  /*2ba0*/  IMAD.WIDE.U32 R104, R20, R102, R16 ;  /* 0x0000006614687225 */ /* 0x000fc800078e0010 */
[----:B------:R-:W-:Y:S02]  /*2bb0*/  IMAD.IADD R107, R107, 0x1, R11 ;  /* 0x000000016b6b7824 */ /* 0x000fe400078e020b */
[----:B------:R-:W-:Y:S01]  /*2bc0*/  IMAD.IADD R105, R11, 0x1, R105 ;  /* 0x000000010b697824 */ /* 0x000fe200078e0269 */
[----:B------:R-:W-:-:S04]  /*2bd0*/  SHF.R.S32.HI R13, RZ, 0x1f, R12 ;  /* 0x0000001fff0d7819 */ /* 0x000fc8000001140c */
[CC--:B------:R-:W-:Y:S02]  /*2be0*/  LEA.HI R26, R13.reuse, R12.reuse, RZ, 0x4 ;  /* 0x0000000c0d1a7211 */ /* 0x0c0fe400078f20ff */
[----:B------:R-:W-:Y:S02]  /*2bf0*/  LEA.HI R12, R13, R12, RZ, 0x6 ;  /* 0x0000000c0d0c7211 */ /* 0x000fe400078f30ff */
[----:B------:R-:W-:Y:S02]  /*2c00*/  LOP3.LUT R23, R23, 0xfffffffe, RZ, 0xc0, !PT ;  /* 0xfffffffe17177812 */ /* 0x000fe400078ec0ff */
[----:B------:R-:W-:Y:S01]  /*2c10*/  SHF.R.S32.HI R12, RZ, 0x6, R12 ;  /* 0x00000006ff0c7819 */ /* 0x000fe2000001140c */
[----:B------:R-:W-:Y:S01]  /*2c20*/  IMAD.WIDE.U32 R100, R8, 0xa0, RZ ;  /* 0x000000a008647825 */ /* 0x000fe200078e00ff */
[----:B------:R-:W-:Y:S02]  /*2c30*/  @P2 LOP3.LUT R23, R23, 0x1, RZ, 0xfc, !PT ;  /* 0x0000000117172812 */ /* 0x000fe400078efcff */
[----:B------:R-:W-:Y:S01]  /*2c40*/  ISETP.GE.AND P2, PT, R221, UR4, PT ;  /* 0x00000004dd007c0c */ /* 0x000fe2000bf46270 */
[----:B------:R-:W-:Y:S01]  /*2c50*/  IMAD R121, R103, 0xa0, RZ ;  /* 0x000000a067797824 */ /* 0x000fe200078e02ff */
[----:B------:R-:W-:Y:S01]  /*2c60*/  SHF.R.S32.HI R112, RZ, 0x4, R21 ;  /* 0x00000004ff707819 */ /* 0x000fe20000011415 */
[----:B-----5:R-:W-:Y:S01]  /*2c70*/  IMAD.WIDE.U32 R106, R129, R102, R106 ;  /* 0x00000066816a7225 */ /* 0x020fe200078e006a */
[----:B------:R-:W-:-:S02]  /*2c80*/  SHF.R.S32.HI R111, RZ, 0x4, R25 ;  /* 0x00000004ff6f7819 */ /* 0x000fc40000011419 */
[----:B------:R-:W-:Y:S01]  /*2c90*/  SHF.R.S32.HI R110, RZ, 0x4, R26 ;  /* 0x00000004ff6e7819 */ /* 0x000fe2000001141a */
[----:B------:R-:W-:Y:S01]  /*2ca0*/  IMAD.WIDE.U32 R104, R129, R102, R104 ;  /* 0x0000006681687225 */ /* 0x000fe200078e0068 */
[----:B------:R-:W-:-:S03]  /*2cb0*/  IADD3 R130, R30, 0x8, RZ ;  /* 0x000000081e827810 */ /* 0x000fc60007ffe0ff */
[----:B------:R-:W-:-:S04]  /*2cc0*/  IMAD.WIDE.U32 R98, R129, R8, R98 ;  /* 0x0000000881627225 */ /* 0x000fc800078e0062 */
[----:B------:R-:W-:-:S04]  /*2cd0*/  IMAD.WIDE.U32 R96, R129, R8, R96 ;  /* 0x0000000881607225 */ /* 0x000fc800078e0060 */
[----:B------:R-:W-:Y:S02]  /*2ce0*/  IMAD.SHL.U32 R114, R27, 0x2, RZ ;  /* 0x000000021b727824 */ /* 0x000fe400078e00ff */
[----:B------:R-:W-:Y:S01]  /*2cf0*/  IMAD R109, R109, 0x80, R20 ;  /* 0x000000806d6d7824 */ /* 0x000fe200078e0214 */
[C---:B--2---:R-:W-:Y:S02]  /*2d00*/  LOP3.LUT R6, R33.reuse, 0x30, R25, 0xf8, !PT ;  /* 0x0000003021067812 */ /* 0x044fe400078ef819 */
[----:B---3--:R-:W-:Y:S02]  /*2d10*/  SHF.R.U32.HI R3, RZ, 0x3, R32 ;  /* 0x00000003ff037819 */ /* 0x008fe40000011620 */
[--C-:B------:R-:W-:Y:S02]  /*2d20*/  LOP3.LUT R10, R32, 0x30, R21.reuse, 0xf8, !PT ;  /* 0x00000030200a7812 */ /* 0x100fe400078ef815 */
[----:B------:R-:W-:Y:S02]  /*2d30*/  LOP3.LUT R4, R33, 0x30, R21, 0xf8, !PT ;  /* 0x0000003021047812 */ /* 0x000fe400078ef815 */
[----:B----4-:R-:W-:-:S02]  /*2d40*/  LOP3.LUT R6, R6, R14, RZ, 0x3c, !PT ;  /* 0x0000000e06067212 */ /* 0x010fc400078e3cff */
[-C--:B------:R-:W-:Y:S01]  /*2d50*/  LOP3.LUT R11, R10, R3.reuse, RZ, 0x3c, !PT ;  /* 0x000000030a0b7212 */ /* 0x080fe200078e3cff */
[----:B------:R-:W-:Y:S02]  /*2d60*/  IMAD R127, R7, 0x2800, R31 ;  /* 0x00002800077f7824 */ /* 0x000fe400078e021f */
[C---:B------:R-:W-:Y:S02]  /*2d70*/  IMAD R126, R5.reuse, 0x2800, R15 ;  /* 0x00002800057e7824 */ /* 0x040fe400078e020f */
[----:B------:R-:W-:Y:S01]  /*2d80*/  IMAD R128, R5, 0x2800, R31 ;  /* 0x0000280005807824 */ /* 0x000fe200078e021f */
[----:B------:R-:W-:Y:S01]  /*2d90*/  LOP3.LUT R5, R4, R14, RZ, 0x3c, !PT ;  /* 0x0000000e04057212 */ /* 0x000fe200078e3cff */
[----:B------:R-:W-:Y:S01]  /*2da0*/  IMAD.IADD R127, R127, 0x1, R6 ;  /* 0x000000017f7f7824 */ /* 0x000fe200078e0206 */
[----:B------:R-:W-:Y:S01]  /*2db0*/  LOP3.LUT R6, R32, 0x30, R25, 0xf8, !PT ;  /* 0x0000003020067812 */ /* 0x000fe200078ef819 */
[----:B------:R-:W-:Y:S01]  /*2dc0*/  IMAD.IADD R126, R126, 0x1, R11 ;  /* 0x000000017e7e7824 */ /* 0x000fe200078e020b */
[----:B------:R-:W-:Y:S01]  /*2dd0*/  SHF.R.S32.HI R11, RZ, 0x1f, R129 ;  /* 0x0000001fff0b7819 */ /* 0x000fe20000011481 */
[----:B------:R-:W-:Y:S01]  /*2de0*/  IMAD.IADD R128, R128, 0x1, R5 ;  /* 0x0000000180807824 */ /* 0x000fe200078e0205 */
[----:B------:R-:W-:-:S03]  /*2df0*/  LOP3.LUT R5, R6, R3, RZ, 0x3c, !PT ;  /* 0x0000000306057212 */ /* 0x000fc600078e3cff */
[----:B------:R-:W-:Y:S01]  /*2e00*/  IMAD R6, R11, R102, RZ ;  /* 0x000000660b067224 */ /* 0x000fe200078e02ff */
[----:B------:R-:W-:-:S03]  /*2e10*/  LOP3.LUT R4, R33, 0x30, R26, 0xf8, !PT ;  /* 0x0000003021047812 */ /* 0x000fc600078ef81a */
[----:B------:R-:W-:Y:S02]  /*2e20*/  IMAD R13, R129, R103, R6 ;  /* 0x00000067810d7224 */ /* 0x000fe400078e0206 */
[----:B------:R-:W-:Y:S02]  /*2e30*/  IMAD R6, R11, R8, RZ ;  /* 0x000000080b067224 */ /* 0x000fe400078e02ff */
[----:B------:R-:W-:Y:S01]  /*2e40*/  IMAD R11, R9, 0xa0, RZ ;  /* 0x000000a0090b7824 */ /* 0x000fe200078e02ff */
[----:B------:R-:W-:Y:S01]  /*2e50*/  LOP3.LUT R4, R4, R14, RZ, 0x3c, !PT ;  /* 0x0000000e04047212 */ /* 0x000fe200078e3cff */
[----:B------:R-:W-:Y:S01]  /*2e60*/  IMAD R124, R7, 0x2800, R15 ;  /* 0x00002800077c7824 */ /* 0x000fe200078e020f */
[----:B------:R-:W-:Y:S01]  /*2e70*/  LOP3.LUT R10, R32, 0x30, R26, 0xf8, !PT ;  /* 0x00000030200a7812 */ /* 0x000fe200078ef81a */
[----:B------:R-:W-:Y:S02]  /*2e80*/  IMAD R125, R12, 0x2800, R31 ;  /* 0x000028000c7d7824 */ /* 0x000fe400078e021f */
[----:B------:R-:W-:Y:S01]  /*2e90*/  IMAD.IADD R122, R101, 0x1, R11 ;  /* 0x00000001657a7824 */ /* 0x000fe200078e020b */
[----:B------:R-:W-:Y:S01]  /*2ea0*/  SEL R11, RZ, 0x20, P2 ;  /* 0x00000020ff0b7807 */ /* 0x000fe20001000000 */
[----:B------:R-:W-:Y:S01]  /*2eb0*/  IMAD.IADD R124, R124, 0x1, R5 ;  /* 0x000000017c7c7824 */ /* 0x000fe200078e0205 */
[----:B------:R-:W-:Y:S01]  /*2ec0*/  LOP3.LUT R10, R10, R3, RZ, 0x3c, !PT ;  /* 0x000000030a0a7212 */ /* 0x000fe200078e3cff */
[----:B------:R-:W-:Y:S01]  /*2ed0*/  IMAD.IADD R125, R125, 0x1, R4 ;  /* 0x000000017d7d7824 */ /* 0x000fe200078e0204 */
[----:B------:R-:W-:Y:S01]  /*2ee0*/  SHF.L.U64.HI R4, R102, 0x7, R103 ;  /* 0x0000000766047819 */ /* 0x000fe20000010267 */
[----:B------:R-:W-:Y:S01]  /*2ef0*/  IMAD R123, R12, 0x2800, R15 ;  /* 0x000028000c7b7824 */ /* 0x000fe200078e020f */
[----:B------:R-:W-:Y:S01]  /*2f00*/  LOP3.LUT R21, R21, 0xfffffff0, RZ, 0xc0, !PT ;  /* 0xfffffff015157812 */ /* 0x000fe200078ec0ff */
[C---:B------:R-:W-:Y:S01]  /*2f10*/  IMAD.SHL.U32 R5, R102.reuse, 0x80, RZ ;  /* 0x0000008066057824 */ /* 0x040fe200078e00ff */
[----:B------:R-:W-:Y:S01]  /*2f20*/  LOP3.LUT R25, R25, 0xfffffff0, RZ, 0xc0, !PT ;  /* 0xfffffff019197812 */ /* 0x000fe200078ec0ff */
[----:B------:R-:W-:Y:S01]  /*2f30*/  IMAD.WIDE.U32 R102, R102, 0xa0, RZ ;  /* 0x000000a066667825 */ /* 0x000fe200078e00ff */
[----:B------:R-:W-:-:S02]  /*2f40*/  LOP3.LUT R26, R26, 0xfffffff0, RZ, 0xc0, !PT ;  /* 0xfffffff01a1a7812 */ /* 0x000fc400078ec0ff */
[----:B------:R-:W-:Y:S01]  /*2f50*/  LOP3.LUT R11, R28, R11, RZ, 0xfc, !PT ;  /* 0x0000000b1c0b7212 */ /* 0x000fe200078efcff */
[----:B------:R-:W-:Y:S01]  /*2f60*/  IMAD R15, R129, R9, R6 ;  /* 0x00000009810f7224 */ /* 0x000fe200078e0206 */
[C---:B------:R-:W-:Y:S01]  /*2f70*/  SHF.L.U64.HI R6, R8.reuse, 0x7, R9 ;  /* 0x0000000708067819 */ /* 0x040fe20000010209 */
[----:B------:R-:W-:Y:S01]  /*2f80*/  IMAD.IADD R123, R123, 0x1, R10 ;  /* 0x000000017b7b7824 */ /* 0x000fe200078e020a */
[----:B------:R-:W-:Y:S01]  /*2f90*/  SHF.R.S32.HI R117, RZ, 0x1f, R0 ;  /* 0x0000001fff757819 */ /* 0x000fe20000011400 */
[----:B------:R-:W-:Y:S01]  /*2fa0*/  IMAD.SHL.U32 R7, R8, 0x80, RZ ;  /* 0x0000008008077824 */ /* 0x000fe200078e00ff */
        /* <DEDUP_REMOVED lines=8> */
[----:B------:R-:W-:Y:S01]  /*3030*/  LOP3.LUT R29, R11, 0x2, RZ, 0xc0, !PT ;  /* 0x000000020b1d7812 */ /* 0x000fe200078ec0ff */
[----:B------:R-:W-:Y:S01]  /*3040*/  IMAD.IADD R20, R15, 0x1, R97 ;  /* 0x000000010f147824 */ /* 0x000fe200078e0261 */
[----:B------:R-:W-:-:S02]  /*3050*/  LOP3.LUT R30, R11, 0x4, RZ, 0xc0, !PT ;  /* 0x000000040b1e7812 */ /* 0x000fc400078ec0ff */
[C---:B------:R-:W-:Y:S02]  /*3060*/  LOP3.LUT R31, R11.reuse, 0x8, RZ, 0xc0, !PT ;  /* 0x000000080b1f7812 */ /* 0x040fe400078ec0ff */
[C---:B------:R-:W-:Y:S02]  /*3070*/  LOP3.LUT R32, R11.reuse, 0x10, RZ, 0xc0, !PT ;  /* 0x000000100b207812 */ /* 0x040fe400078ec0ff */
[----:B------:R-:W-:Y:S01]  /*3080*/  LOP3.LUT R33, R11, 0x20, RZ, 0xc0, !PT ;  /* 0x000000200b217812 */ /* 0x000fe200078ec0ff */
[----:B------:R-:W-:Y:S06]  /*3090*/  @!P6 BAR.SYNC.DEFER_BLOCKING 0x9, 0x100 ;  /* 0x024400000000eb1d */ /* 0x000fec0000010000 */
.L_x_6716:
[----:B------:R-:W2:Y:S01]  /*30a0*/  LDL R38, [R1+0x58] ;  /* 0x0000580001267983 */ /* 0x000ea20000100800 */
[----:B0-----:R-:W0:Y:S01]  /*30b0*/  LDC R36, c[0x0][0x430] ;  /* 0x00010c00ff247b82 */ /* 0x001e220000000800 */
[----:B------:R-:W-:-:S04]  /*30c0*/  VIADD R24, R24, 0xffffffff ;  /* 0xffffffff18187836 */ /* 0x000fc80000000000 */
        /* <DEDUP_REMOVED lines=14> */
[----:B------:R-:W-:Y:S01]  /*31b0*/  @!P2 SHF.R.S32.HI R35, RZ, 0x1f, R11 ;  /* 0x0000001fff23a819 */ /* 0x000fe2000001140b */
[----:B------:R-:W-:Y:S01]  /*31c0*/  @!P2 IMAD R37, R0, R15, R34 ;  /* 0x0000000f0025a224 */ /* 0x000fe200078e0222 */
[----:B------:R-:W-:-:S05]  /*31d0*/  @!P2 MOV R34, R11 ;  /* 0x0000000b0022a202 */ /* 0x000fca0000000f00 */
[----:B------:R-:W-:-:S04]  /*31e0*/  @!P2 IMAD.WIDE.U32 R14, R0, R14, R34 ;  /* 0x0000000e000ea225 */ /* 0x000fc800078e0022 */
[----:B------:R-:W-:Y:S01]  /*31f0*/  @!P2 IMAD.IADD R15, R15, 0x1, R37 ;  /* 0x000000010f0fa824 */ /* 0x000fe200078e0225 */
[----:B---3--:R-:W-:Y:S01]  /*3200*/  @!P2 LEA R12, P3, R14, R12, 0x2 ;  /* 0x0000000c0e0ca211 */ /* 0x008fe200078610ff */
[----:B------:R-:W-:-:S03]  /*3210*/  IMAD.MOV.U32 R34, RZ, RZ, RZ ;  /* 0x000000ffff227224 */ /* 0x000fc600078e00ff */
[----:B------:R-:W-:-:S05]  /*3220*/  @!P2 LEA.HI.X R13, R14, R13, R15, 0x2, P3 ;  /* 0x0000000d0e0da211 */ /* 0x000fca00018f140f */
[----:B-----5:R0:W5:Y:S01]  /*3230*/  @!P2 LDG.E R34, desc[UR50][R12.64] ;  /* 0x000000320c22a981 */ /* 0x020162000c1e1900 */
[----:B------:R-:W-:Y:S01]  /*3240*/  ISETP.GT.AND P2, PT, R24, R115, PT ;  /* 0x000000731800720c */ /* 0x000fe20003f44270 */
[----:B------:R-:W-:Y:S01]  /*3250*/  IMAD.MOV R35, RZ, RZ, -R11 ;  /* 0x000000ffff237224 */ /* 0x000fe200078e0a0b */
[----:B------:R-:W-:Y:S01]  /*3260*/  LOP3.LUT R23, R23, 0xfffffffd, RZ, 0xc0, !PT ;  /* 0xfffffffd17177812 */ /* 0x000fe200078ec0ff */
[----:B------:R-:W-:Y:S05]  /*3270*/  YIELD ;  /* 0x0000000000007946 */ /* 0x000fea0003800000 */
[----:B------:R-:W-:Y:S01]  /*3280*/  LOP3.LUT P4, RZ, R116, 0x2, RZ, 0xc0, !PT ;  /* 0x0000000274ff7812 */ /* 0x000fe2000788c0ff */
[----:B------:R-:W-:Y:S01]  /*3290*/  BSSY B0, `(.L_x_6611) ;  /* 0x0000d9b000007945 */ /* 0x000fe20003800000 */
[----:B------:R-:W-:-:S03]  /*32a0*/  IMAD R35, R36, R35, R39 ;  /* 0x0000002324237224 */ /* 0x000fc600078e0227 */
[----:B------:R-:W-:Y:S02]  /*32b0*/  @P2 LOP3.LUT R23, R23, 0x2, RZ, 0xfc, !PT ;  /* 0x0000000217172812 */ /* 0x000fe400078efcff */
[----:B------:R-:W-:Y:S01]  /*32c0*/  ISETP.GE.AND P2, PT, R113, 0x1, PT ;  /* 0x000000017100780c */ /* 0x000fe20003f46270 */
[----:B--2---:R-:W-:-:S04]  /*32d0*/  IMAD R15, R19, 0x7800, R38 ;  /* 0x00007800130f7824 */ /* 0x004fc800078e0226 */
[C---:B------:R-:W-:Y:S02]  /*32e0*/  VIADD R89, R15.reuse, 0x20 ;  /* 0x000000200f597836 */ /* 0x040fe40000000000 */
[----:B------:R-:W-:Y:S02]  /*32f0*/  @P4 VIADD R89, R15, 0xffffffe0 ;  /* 0xffffffe00f594836 */ /* 0x000fe40000000000 */
[C---:B------:R-:W-:Y:S02]  /*3300*/  IMAD.IADD R88, R18.reuse, 0x1, R15 ;  /* 0x0000000112587824 */ /* 0x040fe400078e020f */
[----:B------:R-:W-:Y:S02]  /*3310*/  IMAD.IADD R89, R18, 0x1, R89 ;  /* 0x0000000112597824 */ /* 0x000fe400078e0259 */
[----:B0-----:R-:W-:Y:S05]  /*3320*/  @!P2 BRA `(.L_x_6612) ;  /* 0x000000d00058a947 */ /* 0x001fea0003800000 */
[----:B------:R-:W-:Y:S01]  /*3330*/  SHF.R.S32.HI R90, RZ, 0x1f, R35 ;  /* 0x0000001fff5a7819 */ /* 0x000fe20000011423 */
[----:B------:R-:W-:Y:S01]  /*3340*/  ULDC.64 UR4, c[0x0][0x300] ;  /* 0x0000c00000047ab9 */ /* 0x000fe20000000a00 */
[----:B-----5:R-:W-:Y:S01]  /*3350*/  SHF.R.S32.HI R91, RZ, 0x1f, R34 ;  /* 0x0000001fff5b7819 */ /* 0x020fe20000011422 */
[----:B------:R-:W-:-:S04]  /*3360*/  IMAD.WIDE.U32 R12, R35, UR4, RZ ;  /* 0x00000004230c7c25 */ /* 0x000fc8000f8e00ff */
[----:B------:R-:W-:Y:S02]  /*3370*/  IMAD R14, R90, UR4, RZ ;  /* 0x000000045a0e7c24 */ /* 0x000fe4000f8e02ff */
[----:B------:R-:W-:Y:S02]  /*3380*/  IMAD R92, R24, -0xa0, R2 ;  /* 0xffffff60185c7824 */ /* 0x000fe400078e0202 */
[----:B------:R-:W-:Y:S01]  /*3390*/  IMAD R11, R35, UR5, R14 ;  /* 0x00000005230b7c24 */ /* 0x000fe2000f8e020e */
[----:B------:R-:W-:Y:S01]  /*33a0*/  ULDC.64 UR4, c[0x0][0x310] ;  /* 0x0000c40000047ab9 */ /* 0x000fe20000000a00 */
[----:B------:R-:W-:Y:S01]  /*33b0*/  IMAD R14, R121, R24, RZ ;  /* 0x00000018790e7224 */ /* 0x000fe200078e02ff */
[----:B------:R-:W-:Y:S01]  /*33c0*/  VIMNMX R92, R92, 0xa0, PT ;  /* 0x000000a05c5c7848 */ /* 0x000fe20003fe0100 */
[----:B------:R-:W-:Y:S02]  /*33d0*/  IMAD R15, R91, UR4, RZ ;  /* 0x000000045b0f7c24 */ /* 0x000fe4000f8e02ff */
[----:B------:R-:W-:Y:S01]  /*33e0*/  IMAD.IADD R13, R13, 0x1, R11 ;  /* 0x000000010d0d7824 */ /* 0x000fe200078e020b */
[----:B------:R-:W-:Y:S01]  /*33f0*/  SHF.R.S32.HI R11, RZ, 0x1f, R24 ;  /* 0x0000001fff0b7819 */ /* 0x000fe20000011418 */
[----:B------:R-:W-:-:S02]  /*3400*/  IMAD R15, R34, UR5, R15 ;  /* 0x00000005220f7c24 */ /* 0x000fc4000f8e020f */
[----:B------:R-:W-:Y:S01]  /*3410*/  IMAD.WIDE.U32 R12, R34, UR4, R12 ;  /* 0x00000004220c7c25 */ /* 0x000fe2000f8e000c */
[----:B------:R-:W-:-:S03]  /*3420*/  ULDC.64 UR4, c[0x0][0x308] ;  /* 0x0000c20000047ab9 */ /* 0x000fc60000000a00 */
[----:B------:R-:W-:Y:S02]  /*3430*/  IMAD.IADD R13, R13, 0x1, R15 ;  /* 0x000000010d0d7824 */ /* 0x000fe400078e020f */
[----:B------:R-:W-:Y:S02]  /*3440*/  IMAD R37, R11, R102, R14 ;  /* 0x000000660b257224 */ /* 0x000fe400078e020e */
[----:B------:R-:W-:-:S04]  /*3450*/  IMAD.WIDE.U32 R12, R225, UR4, R12 ;  /* 0x00000004e10c7c25 */ /* 0x000fc8000f8e000c */
[----:B------:R-:W-:Y:S01]  /*3460*/  IMAD R119, R225, UR5, R13 ;  /* 0x00000005e1777c24 */ /* 0x000fe2000f8e020d */
[----:B------:R-:W-:Y:S01]  /*3470*/  ULDC.64 UR4, c[0x0][0x2e8] ;  /* 0x0000ba0000047ab9 */ /* 0x000fe20000000a00 */
[-C--:B------:R-:W-:Y:S01]  /*3480*/  IMAD R13, R122, R24.reuse, RZ ;  /* 0x000000187a0d7224 */ /* 0x080fe200078e02ff */
[----:B------:R-:W-:Y:S01]  /*3490*/  IADD3 R120, P2, R12, UR4, RZ ;  /* 0x000000040c787c10 */ /* 0x000fe2000ff5e0ff */
[----:B------:R-:W-:Y:S01]  /*34a0*/  ULDC.U8 UR4, c[0x0][0x410] ;  /* 0x0001040000047ab9 */ /* 0x000fe20000000000 */
[----:B------:R-:W-:Y:S02]  /*34b0*/  IMAD.WIDE.U32 R14, R102, R24, RZ ;  /* 0x00000018660e7225 */ /* 0x000fe400078e00ff */
[----:B------:R-:W-:Y:S02]  /*34c0*/  IADD3.X R119, R119, UR5, RZ, P2, !PT ;  /* 0x0000000577777c10 */ /* 0x000fe400097fe4ff */
[----:B------:R-:W-:Y:S01]  /*34d0*/  ISETP.NE.AND P2, PT, RZ, UR4, PT ;  /* 0x00000004ff007c0c */ /* 0x000fe2000bf45270 */
[----:B------:R-:W-:-:S02]  /*34e0*/  IMAD R39, R11, R100, R13 ;  /* 0x000000640b277224 */ /* 0x000fc400078e020d */
[----:B------:R-:W-:-:S04]  /*34f0*/  IMAD.WIDE.U32 R12, R100, R24, RZ ;  /* 0x00000018640c7225 */ /* 0x000fc800078e00ff */
[----:B------:R-:W-:Y:S02]  /*3500*/  IMAD.IADD R11, R15, 0x1, R37 ;  /* 0x000000010f0b7824 */ /* 0x000fe400078e0225 */
[----:B------:R-:W-:-:S04]  /*3510*/  IMAD.IADD R86, R13, 0x1, R39 ;  /* 0x000000010d567824 */ /* 0x000fc800078e0227 */
[----:B------:R-:W-:Y:S05]  /*3520*/  @!P2 BRA `(.L_x_6613) ;  /* 0x000000640090a947 */ /* 0x000fea0003800000 */
[----:B------:R0:W5:Y:S04]  /*3530*/  LDL R132, [R1+0x18] ;  /* 0x0000180001847983 */ /* 0x0001680000100800 */
[----:B------:R0:W5:Y:S04]  /*3540*/  LDL R131, [R1+0x20] ;  /* 0x0000200001837983 */ /* 0x0001680000100800 */
[----:B------:R0:W5:Y:S04]  /*3550*/  LDL R94, [R1+0x24] ;  /* 0x00002400015e7983 */ /* 0x0001680000100800 */
[----:B------:R0:W5:Y:S04]  /*3560*/  LDL R93, [R1+0x1c] ;  /* 0x00001c00015d7983 */ /* 0x0001680000100800 */
[----:B------:R0:W5:Y:S01]  /*3570*/  LDL R87, [R1+0x28] ;  /* 0x0000280001577983 */ /* 0x0001620000100800 */
[----:B------:R-:W1:Y:S01]  /*3580*/  S2R R38, SR_TID.X ;  /* 0x0000000000267919 */ /* 0x000e620000002100 */
[----:B------:R-:W-:Y:S01]  /*3590*/  BSSY B1, `(.L_x_6614) ;  /* 0x0000043000017945 */ /* 0x000fe20003800000 */
[----:B------:R-:W-:-:S02]  /*35a0*/  CS2R R36, SRZ ;  /* 0x0000000000247805 */ /* 0x000fc4000001ff00 */
[----:B------:R-:W-:Y:S02]  /*35b0*/  CS2R R60, SRZ ;  /* 0x00000000003c7805 */ /* 0x000fe4000001ff00 */
[C---:B-1----:R-:W-:Y:S01]  /*35c0*/  IADD3 R40, R38.reuse, -0x80, RZ ;  /* 0xffffff8026287810 */ /* 0x042fe20007ffe0ff */
[----:B------:R-:W-:-:S05]  /*35d0*/  VIADD R38, R38, 0xffffff80 ;  /* 0xffffff8026267836 */ /* 0x000fca0000000000 */
[----:B------:R-:W-:-:S04]  /*35e0*/  LEA.HI R38, R38, R40, RZ, 0x1 ;  /* 0x0000002826267211 */ /* 0x000fc800078f08ff */
[----:B------:R-:W-:-:S04]  /*35f0*/  SHF.R.S32.HI R38, RZ, 0x1, R38 ;  /* 0x00000001ff267819 */ /* 0x000fc80000011426 */
        /* <DEDUP_REMOVED lines=23> */
[----:B0-----:R-:W-:Y:S06]  /*3770*/  @P3 BRA `(.L_x_6615) ;  /* 0x0000000000903947 */ /* 0x001fec0003800000 */
        /* <DEDUP_REMOVED lines=36> */
.L_x_6615:
[----:B------:R-:W-:Y:S05]  /*39c0*/  BSYNC B1 ;  /* 0x0000000000017941 */ /* 0x000fea0003800000 */
.L_x_6614:
[----:B0-----:R-:W0:Y:S01]  /*39d0*/  S2R R84, SR_TID.X ;  /* 0x0000000000547919 */ /* 0x001e220000002100 */
[----:B------:R-:W-:Y:S01]  /*39e0*/  BSSY B1, `(.L_x_6616) ;  /* 0x0000030000017945 */ /* 0x000fe20003800000 */
[C---:B0-----:R-:W-:Y:S02]  /*39f0*/  VIADD R85, R84.reuse, 0xffffff80 ;  /* 0xffffff8054557836 */ /* 0x041fe40000000000 */
[----:B------:R-:W-:-:S05]  /*3a00*/  VIADD R84, R84, 0xffffff80 ;  /* 0xffffff8054547836 */ /* 0x000fca0000000000 */
        /* <DEDUP_REMOVED lines=45> */
.L_x_6617:
[----:B------:R-:W-:Y:S05]  /*3ce0*/  BSYNC B1 ;  /* 0x0000000000017941 */ /* 0x000fea0003800000 */
.L_x_6616:
[----:B------:R-:W-:Y:S01]  /*3cf0*/  UISETP.NE.AND UP0, UPT, UR49, 0x3, UPT ;  /* 0x000000033100788c */ /* 0x000fe2000bf05270 */
[----:B-----5:R-:W-:Y:S01]  /*3d00*/  IMAD.MOV.U32 R141, RZ, RZ, R60 ;  /* 0x000000ffff8d7224 */ /* 0x020fe200078e003c */
[----:B------:R-:W-:Y:S01]  /*3d10*/  MOV R145, R66 ;  /* 0x0000004200917202 */ /* 0x000fe20000000f00 */
        /* <DEDUP_REMOVED lines=23> */
[----:B------:R-:W-:Y:S06]  /*3e90*/  @!P2 BRA `(.L_x_6618) ;  /* 0x000000000004a947 */ /* 0x000fec0003800000 */
[----:B------:R-:W-:Y:S01]  /*3ea0*/  BPT.TRAP 0x1 ;  /* 0x000000040000795c */ /* 0x000fe20000300000 */
.L_x_6618:
[----:B------:R-:W2:Y:S01]  /*3eb0*/  LDL R11, [R1+0x14] ;  /* 0x00001400010b7983 */ /* 0x000ea20000100800 */
[----:B------:R-:W-:Y:S01]  /*3ec0*/  IMAD R93, R19, 0x8, R18 ;  /* 0x00000008135d7824 */ /* 0x000fe200078e0212 */
[----:B------:R-:W-:Y:S01]  /*3ed0*/  BSSY B1, `(.L_x_6619) ;  /* 0x0000004000017945 */ /* 0x000fe20003800000 */
[----:B--2---:R-:W-:-:S04]  /*3ee0*/  SHF.L.U32 R94, R11, 0x1f, RZ ;  /* 0x0000001f0b5e7819 */ /* 0x004fc800000006ff */
[----:B------:R-:W1:Y:S02]  /*3ef0*/  SYNCS.PHASECHK.TRANS64.TRYWAIT P5, [R93+URZ+0x33490], R94 ;  /* 0x0334905e5d0075a7 */ /* 0x000e6400080a017f */
[----:B-1----:R-:W-:Y:S05]  /*3f00*/  @!P5 BRA `(.L_x_6620) ;  /* 0x0000030c0098d947 */ /* 0x002fea0003800000 */
.L_x_6974:
[----:B------:R-:W-:Y:S05]  /*3f10*/  BSYNC B1 ;  /* 0x0000000000017941 */ /* 0x000fea0003800000 */
.L_x_6619:
[----:B------:R-:W-:-:S03]  /*3f20*/  UMOV UR4, 0xffffffff ;  /* 0xffffffff00047882 */ /* 0x000fc60000000000 */
[----:B------:R-:W-:Y:S05]  /*3f30*/  BRA.DIV UR4, `(.L_x_6621) ;  /* 0x0000030e04a07947 */ /* 0x000fea000b800000 */
[----:B------:R2:W3:Y:S04]  /*3f40*/  SHFL.IDX PT, R143, R119, RZ, 0x1e1f ;  /* 0x001e1fff778f7589 */ /* 0x0004e800000e0000 */
[----:B------:R2:W4:Y:S02]  /*3f50*/  SHFL.IDX PT, R11, R120, RZ, 0x1e1f ;  /* 0x001e1fff780b7589 */ /* 0x00052400000e0000 */
.L_x_6978:
        /* <DEDUP_REMOVED lines=120> */
.L_x_6627:
[----:B------:R-:W-:Y:S05]  /*46e0*/  BSYNC B3 ;  /* 0x0000000000037941 */ /* 0x000fea0003800000 */
.L_x_6626:
[----:B----4-:R-:W-:-:S05]  /*46f0*/  IADD3 R80, P3, R16, R11, RZ ;  /* 0x0000000b10507210 */ /* 0x010fca0007f7e0ff */
[----:B---3--:R-:W-:-:S05]  /*4700*/  IMAD.X R81, R143, 0x1, R17, P3 ;  /* 0x000000018f517824 */ /* 0x008fca00018e0611 */
[----:B0-----:R0:W-:Y:S03]  /*4710*/  ST.E.128 desc[UR50][R80.64], R12 ;  /* 0x0000000c50007985 */ /* 0x0011e6000c101d32 */
.L_x_6625:
[----:B------:R-:W-:Y:S05]  /*4720*/  BSYNC B2 ;  /* 0x0000000000027941 */ /* 0x000fea0003800000 */
.L_x_6624:
        /* <DEDUP_REMOVED lines=115> */
[----:B------:R-:W-:Y:S01]  /*4e60*/  MOV R15, R76 ;  /* 0x0000004c000f7202 */ /* 0x000fe20000000f00 */
[----:B------:R-:W-:-:S05]  /*4e70*/  FFMA.FTZ R150, R12, R151, R150 ;  /* 0x000000970c967223 */ /* 0x000fca0000010096 */
[----:B------:R-:W-:-:S05]  /*4e80*/  F2FP.SATFINITE.E4M3.F32.PACK_AB_MERGE_C R77, R150, R77, R80 ;  /* 0x0000004d964d723e */ /* 0x000fca0004807050 */
[----:B------:R-:W-:-:S07]  /*4e90*/  IMAD.MOV.U32 R12, RZ, RZ, R77 ;  /* 0x000000ffff0c7224 */ /* 0x000fce00078e004d */
.L_x_6631:
[----:B------:R-:W-:Y:S05]  /*4ea0*/  BSYNC B3 ;  /* 0x0000000000037941 */ /* 0x000fea0003800000 */
.L_x_6630:
[----:B------:R-:W-:-:S05]  /*4eb0*/  IMAD.SHL.U32 R77, R228, 0x10, RZ ;  /* 0x00000010e44d7824 */ /* 0x000fca00078e00ff */
[----:B----4-:R-:W-:-:S04]  /*4ec0*/  IADD3 R76, P3, R11, R77, RZ ;  /* 0x0000004d0b4c7210 */ /* 0x010fc80007f7e0ff */
[----:B---3--:R-:W-:-:S05]  /*4ed0*/  LEA.HI.X.SX32 R77, R77, R143, 0x1, P3 ;  /* 0x0000008f4d4d7211 */ /* 0x008fca00018f0eff */
[----:B------:R0:W-:Y:S04]  /*4ee0*/  ST.E.128 desc[UR50][R76.64], R12 ;  /* 0x0000000c4c007985 */ /* 0x0001e8000c101d32 */
.L_x_6629:
[----:B------:R-:W-:Y:S05]  /*4ef0*/  BSYNC B2 ;  /* 0x0000000000027941 */ /* 0x000fea0003800000 */
.L_x_6628:
        /* <DEDUP_REMOVED lines=119> */
.L_x_6635:
[----:B------:R-:W-:Y:S05]  /*5670*/  BSYNC B3 ;  /* 0x0000000000037941 */ /* 0x000fea0003800000 */
.L_x_6634:
[----:B------:R-:W-:-:S05]  /*5680*/  IMAD.SHL.U32 R73, R229, 0x10, RZ ;  /* 0x00000010e5497824 */ /* 0x000fca00078e00ff */
[----:B----4-:R-:W-:-:S04]  /*5690*/  IADD3 R72, P3, R11, R73, RZ ;  /* 0x000000490b487210 */ /* 0x010fc80007f7e0ff */
[----:B---3--:R-:W-:-:S05]  /*56a0*/  LEA.HI.X.SX32 R73, R73, R143, 0x1, P3 ;  /* 0x0000008f49497211 */ /* 0x008fca00018f0eff */
[----:B------:R0:W-:Y:S04]  /*56b0*/  ST.E.128 desc[UR50][R72.64], R12 ;  /* 0x0000000c48007985 */ /* 0x0001e8000c101d32 */
.L_x_6633:
[----:B------:R-:W-:Y:S05]  /*56c0*/  BSYNC B2 ;  /* 0x0000000000027941 */ /* 0x000fea0003800000 */
.L_x_6632:
        /* <DEDUP_REMOVED lines=116> */
.L_x_6639:
[----:B------:R-:W-:Y:S05]  /*5e10*/  BSYNC B3 ;  /* 0x0000000000037941 */ /* 0x000fea0003800000 */
.L_x_6638:
[----:B------:R-:W3:Y:S01]  /*5e20*/  LDL R70, [R1+0xc] ;  /* 0x00000c0001467983 */ /* 0x000ee20000100800 */
[----:B----4-:R-:W-:-:S05]  /*5e30*/  IADD3 R68, P3, R220, R11, RZ ;  /* 0x0000000bdc447210 */ /* 0x010fca0007f7e0ff */
[----:B---3--:R-:W-:-:S05]  /*5e40*/  IMAD.X R69, R143, 0x1, R70, P3 ;  /* 0x000000018f457824 */ /* 0x008fca00018e0646 */
[----:B------:R0:W-:Y:S03]  /*5e50*/  ST.E.128 desc[UR50][R68.64], R12 ;  /* 0x0000000c44007985 */ /* 0x0001e6000c101d32 */
.L_x_6637:
[----:B------:R-:W-:Y:S05]  /*5e60*/  BSYNC B2 ;  /* 0x0000000000027941 */ /* 0x000fea0003800000 */
.L_x_6636:
        /* <DEDUP_REMOVED lines=8> */
[----:B------:R-:W-:Y:S02]  /*5ef0*/  SHF.R.U32.HI R64, RZ, 0x8, R65 ;  /* 0x00000008ff407819 */ /* 0x000fe40000011641 */
[----:B------:R-:W-:Y:S02]  /*5f00*/  LOP3.LUT R69, R67, 0xff, RZ, 0xc0, !PT ;  /* 0x000000ff43457812 */ /* 0x000fe400078ec0ff */
[--C-:B------:R-:W-:Y:S01]  /*5f10*/  SHF.R.U32.HI R70, RZ, 0x18, R67.reuse ;  /* 0x00000018ff467819 */ /* 0x100fe20000011643 */
[----:B------:R-:W-:Y:S01]  /*5f20*/  IMAD.SHL.U32 R64, R64, 0x100, RZ ;  /* 0x0000010040407824 */ /* 0x000fe200078e00ff */
[----:B------:R-:W-:Y:S02]  /*5f30*/  SHF.R.U32.HI R71, RZ, 0x8, R67 ;  /* 0x00000008ff477819 */ /* 0x000fe40000011643 */
[----:B------:R-:W-:Y:S02]  /*5f40*/  LOP3.LUT R68, R65, 0xff, RZ, 0xc0, !PT ;  /* 0x000000ff41447812 */ /* 0x000fe400078ec0ff */
[----:B------:R-:W-:-:S02]  /*5f50*/  SHF.R.U32.HI R73, RZ, 0x18, R65 ;  /* 0x00000018ff497819 */ /* 0x000fc40000011641 */
[----:B------:R-:W-:Y:S02]  /*5f60*/  SHF.R.U32.HI R66, RZ, 0x10, R65 ;  /* 0x00000010ff427819 */ /* 0x000fe40000011641 */
[----:B------:R-:W-:Y:S02]  /*5f70*/  SHF.R.U32.HI R65, RZ, 0x10, R67 ;  /* 0x00000010ff417819 */ /* 0x000fe40000011643 */
[----:B------:R-:W-:Y:S01]  /*5f80*/  PRMT R70, R70, 0x654, R69 ;  /* 0x0000065446467816 */ /* 0x000fe20000000045 */
[----:B------:R-:W-:Y:S01]  /*5f90*/  IMAD.SHL.U32 R69, R71, 0x100, RZ ;  /* 0x0000010047457824 */ /* 0x000fe200078e00ff */
[----:B------:R-:W-:Y:S02]  /*5fa0*/  PRMT R67, R73, 0x654, R68 ;  /* 0x0000065449437816 */ /* 0x000fe40000000044 */
[----:B------:R-:W-:Y:S02]  /*5fb0*/  F2FP.F16.E4M3.UNPACK_B R71, R144.H1 ;  /* 0x00000090ff47723e */ /* 0x000fe400030006ff */
[----:B------:R-:W-:-:S02]  /*5fc0*/  LOP3.LUT R68, R67, 0xff00, R64, 0xf8, !PT ;  /* 0x0000ff0043447812 */ /* 0x000fc400078ef840 */
[----:B------:R-:W-:Y:S01]  /*5fd0*/  LOP3.LUT R67, R70, 0xff00, R69, 0xf8, !PT ;  /* 0x0000ff0046437812 */ /* 0x000fe200078ef845 */
[--C-:B------:R-:W-:Y:S01]  /*5fe0*/  HADD2.F32 R72, -RZ, R71.reuse.H0_H0 ;  /* 0x20000047ff487230 */ /* 0x100fe20000004100 */
[----:B------:R-:W-:Y:S01]  /*5ff0*/  F2FP.F16.E4M3.UNPACK_B R64, R145.H1 ;  /* 0x00000091ff40723e */ /* 0x000fe200030006ff */
[----:B------:R-:W-:Y:S01]  /*6000*/  HADD2.F32 R71, -RZ, R71.H1_H1 ;  /* 0x30000047ff477230 */ /* 0x000fe20000004100 */
[----:B------:R-:W-:Y:S02]  /*6010*/  F2FP.F16.E4M3.UNPACK_B R70, R13 ;  /* 0x0000000dff46723e */ /* 0x000fe400020006ff */
[----:B------:R-:W-:Y:S01]  /*6020*/  F2FP.F16.E4M3.UNPACK_B R145, R145 ;  /* 0x00000091ff91723e */ /* 0x000fe200020006ff */
[----:B------:R-:W-:Y:S01]  /*6030*/  HADD2.F32 R73, -RZ, R64.H0_H0 ;  /* 0x20000040ff497230 */ /* 0x000fe20000004100 */
[----:B------:R-:W-:Y:S01]  /*6040*/  F2FP.F16.E4M3.UNPACK_B R144, R144 ;  /* 0x00000090ff90723e */ /* 0x000fe200020006ff */
[--C-:B------:R-:W-:Y:S02]  /*6050*/  HADD2.F32 R69, -RZ, R70.reuse.H1_H1 ;  /* 0x30000046ff457230 */ /* 0x100fe40000004100 */
[----:B------:R-:W-:-:S03]  /*6060*/  HADD2.F32 R70, -RZ, R70.H0_H0 ;  /* 0x20000046ff467230 */ /* 0x000fc60000004100 */
[CC--:B------:R-:W-:Y:S02]  /*6070*/  FMUL.FTZ R74, R69.reuse, R73.reuse ;  /* 0x00000049454a7220 */ /* 0x0c0fe40000410000 */
[C---:B------:R-:W-:Y:S02]  /*6080*/  FMUL.FTZ R73, R70.reuse, R73 ;  /* 0x0000004946497220 */ /* 0x040fe40000410000 */
[-C--:B------:R-:W-:Y:S02]  /*6090*/  FFMA.FTZ R70, R70, R72.reuse, -R74 ;  /* 0x0000004846467223 */ /* 0x080fe4000001084a */
        /* <DEDUP_REMOVED lines=79> */
.L_x_6643:
[----:B------:R-:W-:Y:S05]  /*6590*/  BSYNC B3 ;  /* 0x0000000000037941 */ /* 0x000fea0003800000 */
.L_x_6642:
[----:B------:R-:W3:Y:S01]  /*65a0*/  LDL R66, [R1+0x8] ;  /* 0x0000080001427983 */ /* 0x000ee20000100800 */
[----:B----4-:R-:W-:-:S05]  /*65b0*/  IADD3 R64, P3, R22, R11, RZ ;  /* 0x0000000b16407210 */ /* 0x010fca0007f7e0ff */
[----:B---3--:R-:W-:-:S05]  /*65c0*/  IMAD.X R65, R143, 0x1, R66, P3 ;  /* 0x000000018f417824 */ /* 0x008fca00018e0642 */
[----:B------:R0:W-:Y:S03]  /*65d0*/  ST.E.128 desc[UR50][R64.64], R12 ;  /* 0x0000000c40007985 */ /* 0x0001e6000c101d32 */
.L_x_6641:
[----:B------:R-:W-:Y:S05]  /*65e0*/  BSYNC B2 ;  /* 0x0000000000027941 */ /* 0x000fea0003800000 */
.L_x_6640:
[----:B------:R-:W-:-:S13]  /*65f0*/  ISETP.NE.AND P3, PT, R33, RZ, PT ;  /* 0x000000ff2100720c */ /* 0x000fda0003f65270 */
[----:B------:R-:W-:Y:S05]  /*6600*/  @!P3 BRA `(.L_x_6623) ;  /* 0x0000000400e4b947 */ /* 0x000fea0003800000 */
[----:B0-----:R-:W3:Y:S04]  /*6610*/  LDL R12, [R1+0x4] ;  /* 0x00000400010c7983 */ /* 0x001ee80000100800 */
[----:B------:R-:W5:Y:S01]  /*6620*/  LDL R66, [R1+0x28] ;  /* 0x0000280001427983 */ /* 0x000f620000100800 */
[----:B----4-:R-:W-:Y:S01]  /*6630*/  IADD3 R64, P3, R221, R11, RZ ;  /* 0x0000000bdd407210 */ /* 0x010fe20007f7e0ff */
[----:B------:R-:W-:Y:S03]  /*6640*/  BSSY B2, `(.L_x_6644) ;  /* 0x0000074000027945 */ /* 0x000fe60003800000 */
[----:B---3--:R-:W-:Y:S02]  /*6650*/  IADD3.X R65, R143, R12, RZ, P3, !PT ;  /* 0x0000000c8f417210 */ /* 0x008fe40001ffe4ff */
[----:B------:R0:W3:Y:S01]  /*6660*/  LDS.128 R12, [R89+0x29200] ;  /* 0x02920000590c7984 */ /* 0x0000e20000000c00 */
[----:B-----5:R-:W-:-:S13]  /*6670*/  ISETP.GE.AND P3, PT, R66, R113, PT ;  /* 0x000000714200720c */ /* 0x020fda0003f66270 */
[----:B0-----:R-:W-:Y:S05]  /*6680*/  @P3 BRA `(.L_x_6645) ;  /* 0x0000000400bc3947 */ /* 0x001fea0003800000 */
[----:B---3--:R-:W-:Y:S01]  /*6690*/  IMAD.MOV.U32 R60, RZ, RZ, R13 ;  /* 0x000000ffff3c7224 */ /* 0x008fe200078e000d */
        /* <DEDUP_REMOVED lines=47> */
[----:B------:R-:W-:-:S02]  /*6990*/  SHF.R.U32.HI R68, RZ, 0x8, R63 ;  /* 0x00000008ff447819 */ /* 0x000fc4000001163f */
[----:B------:R-:W-:Y:S02]  /*69a0*/  LOP3.LUT R66, R61, 0xff, RZ, 0xc0, !PT ;  /* 0x000000ff3d427812 */ /* 0x000fe400078ec0ff */
[----:B------:R-:W-:Y:S01]  /*69b0*/  LOP3.LUT R61, R63, 0xff, RZ, 0xc0, !PT ;  /* 0x000000ff3f3d7812 */ /* 0x000fe200078ec0ff */
[----:B------:R-:W-:Y:S01]  /*69c0*/  IMAD.SHL.U32 R68, R68, 0x100, RZ ;  /* 0x0000010044447824 */ /* 0x000fe200078e00ff */
[----:B------:R-:W-:Y:S02]  /*69d0*/  SHF.R.U32.HI R67, RZ, 0x10, R63 ;  /* 0x00000010ff437819 */ /* 0x000fe4000001163f */
[----:B------:R-:W-:Y:S01]  /*69e0*/  PRMT R63, R70, 0x654, R61 ;  /* 0x00000654463f7816 */ /* 0x000fe2000000003d */
[----:B------:R-:W-:Y:S01]  /*69f0*/  IMAD.SHL.U32 R61, R71, 0x100, RZ ;  /* 0x00000100473d7824 */ /* 0x000fe200078e00ff */
[----:B------:R-:W-:Y:S02]  /*6a00*/  PRMT R66, R73, 0x654, R66 ;  /* 0x0000065449427816 */ /* 0x000fe40000000042 */
[----:B------:R-:W-:Y:S01]  /*6a10*/  LOP3.LUT R63, R63, 0xff00, R68, 0xf8, !PT ;  /* 0x0000ff003f3f7812 */ /* 0x000fe200078ef844 */
[----:B------:R-:W-:Y:S01]  /*6a20*/  IMAD.U32 R68, R67, 0x10000, RZ ;  /* 0x0001000043447824 */ /* 0x000fe200078e00ff */
[----:B------:R-:W-:Y:S01]  /*6a30*/  LOP3.LUT R61, R66, 0xff00, R61, 0xf8, !PT ;  /* 0x0000ff00423d7812 */ /* 0x000fe200078ef83d */
[----:B------:R-:W-:Y:S01]  /*6a40*/  IMAD.U32 R66, R69, 0x10000, RZ ;  /* 0x0001000045427824 */ /* 0x000fe200078e00ff */
[----:B------:R-:W-:Y:S01]  /*6a50*/  F2FP.SATFINITE.E4M3.F32.PACK_AB_MERGE_C R11, R12, R11, RZ ;  /* 0x0000000b0c0b723e */ /* 0x000fe200048070ff */
[----:B------:R-:W-:Y:S01]  /*6a60*/  IMAD.MOV.U32 R67, RZ, RZ, R15 ;  /* 0x000000ffff437224 */ /* 0x000fe200078e000f */
[----:B------:R-:W-:-:S02]  /*6a70*/  LOP3.LUT R63, R63, 0xff0000, R68, 0xf8, !PT ;  /* 0x00ff00003f3f7812 */ /* 0x000fc400078ef844 */
[----:B------:R-:W-:Y:S02]  /*6a80*/  LOP3.LUT R61, R61, 0xff0000, R66, 0xf8, !PT ;  /* 0x00ff00003d3d7812 */ /* 0x000fe400078ef842 */
[----:B------:R-:W-:Y:S02]  /*6a90*/  F2FP.F16.E4M3.UNPACK_B R15, R67 ;  /* 0x00000043ff0f723e */ /* 0x000fe400020006ff */
[----:B------:R-:W-:Y:S02]  /*6aa0*/  F2FP.F16.E4M3.UNPACK_B R71, R63.H1 ;  /* 0x0000003fff47723e */ /* 0x000fe400030006ff */
[----:B------:R-:W-:Y:S01]  /*6ab0*/  F2FP.F16.E4M3.UNPACK_B R68, R61.H1 ;  /* 0x0000003dff44723e */ /* 0x000fe200030006ff */
[----:B------:R-:W-:Y:S01]  /*6ac0*/  HADD2.F32 R69, -RZ, R15.H1_H1 ;  /* 0x3000000fff457230 */ /* 0x000fe20000004100 */
[----:B------:R-:W-:Y:S01]  /*6ad0*/  F2FP.SATFINITE.E4M3.F32.PACK_AB_MERGE_C R12, R13, R60, R11 ;  /* 0x0000003c0d0c723e */ /* 0x000fe2000480700b */
[----:B------:R-:W-:Y:S02]  /*6ae0*/  HADD2.F32 R66, -RZ, R71.H0_H0 ;  /* 0x20000047ff427230 */ /* 0x000fe40000004100 */
[----:B------:R-:W-:-:S02]  /*6af0*/  HADD2.F32 R15, -RZ, R15.H0_H0 ;  /* 0x2000000fff0f7230 */ /* 0x000fc40000004100 */
[--C-:B------:R-:W-:Y:S02]  /*6b00*/  HADD2.F32 R70, -RZ, R68.reuse.H0_H0 ;  /* 0x20000044ff467230 */ /* 0x100fe40000004100 */
[-C--:B------:R-:W-:Y:S01]  /*6b10*/  FMUL.FTZ R72, R69, R66.reuse ;  /* 0x0000004245487220 */ /* 0x080fe20000410000 */
[----:B------:R-:W-:Y:S02]  /*6b20*/  HADD2.F32 R71, -RZ, R71.H1_H1 ;  /* 0x30000047ff477230 */ /* 0x000fe40000004100 */
        /* <DEDUP_REMOVED lines=8> */
[----:B------:R-:W-:-:S02]  /*6bb0*/  HADD2.F32 R61, -RZ, R72.H1_H1 ;  /* 0x30000048ff3d7230 */ /* 0x000fc40000004100 */
[--C-:B------:R-:W-:Y:S02]  /*6bc0*/  HADD2.F32 R70, -RZ, R69.reuse.H1_H1 ;  /* 0x30000045ff467230 */ /* 0x100fe40000004100 */
        /* <DEDUP_REMOVED lines=27> */
.L_x_6645:
[----:B------:R-:W-:Y:S05]  /*6d80*/  BSYNC B2 ;  /* 0x0000000000027941 */ /* 0x000fea0003800000 */
.L_x_6644:
[----:B---3--:R0:W-:Y:S02]  /*6d90*/  ST.E.128 desc[UR50][R64.64], R12 ;  /* 0x0000000c40007985 */ /* 0x0081e4000c101d32 */
.L_x_6623:
[----:B------:R-:W-:Y:S05]  /*6da0*/  BSYNC B1 ;  /* 0x0000000000017941 */ /* 0x000fea0003800000 */
.L_x_6622:
[----:B------:R-:W-:-:S03]  /*6db0*/  UMOV UR4, 0xffffffff ;  /* 0xffffffff00047882 */ /* 0x000fc60000000000 */
[----:B------:R-:W-:Y:S05]  /*6dc0*/  BRA.DIV UR4, `(.L_x_6646) ;  /* 0x000002e204487947 */ /* 0x000fea000b800000 */
[----:B--2---:R-:W2:Y:S04]  /*6dd0*/  SHFL.IDX PT, R119, R119, 0x1, 0x1e1f ;  /* 0x003e1f0077777f89 */ /* 0x004ea800000e0000 */
[----:B------:R-:W0:Y:S02]  /*6de0*/  SHFL.IDX PT, R120, R120, 0x1, 0x1e1f ;  /* 0x003e1f0078787f89 */ /* 0x000e2400000e0000 */
.L_x_6982:
        /* <DEDUP_REMOVED lines=119> */
.L_x_6651:
[----:B------:R-:W-:Y:S05]  /*7560*/  BSYNC B2 ;  /* 0x0000000000027941 */ /* 0x000fea0003800000 */
.L_x_6650:
[----:B0-----:R0:W-:Y:S02]  /*7570*/  ST.E.128 desc[UR50][R60.64], R12 ;  /* 0x0000000c3c007985 */ /* 0x0011e4000c101d32 */
.L_x_6649:
[----:B------:R-:W-:Y:S05]  /*7580*/  BSYNC B1 ;  /* 0x0000000000017941 */ /* 0x000fea0003800000 */
.L_x_6648:
        /* <DEDUP_REMOVED lines=12> */
[--C-:B------:R-:W-:Y:S02]  /*7650*/  SHF.R.U32.HI R54, RZ, 0x8, R55.reuse ;  /* 0x00000008ff367819 */ /* 0x100fe40000011637 */
[----:B------:R-:W-:Y:S02]  /*7660*/  LOP3.LUT R52, R55, 0xff, RZ, 0xc0, !PT ;  /* 0x000000ff37347812 */ /* 0x000fe400078ec0ff */
[----:B------:R-:W-:Y:S01]  /*7670*/  SHF.R.U32.HI R59, RZ, 0x18, R55 ;  /* 0x00000018ff3b7819 */ /* 0x000fe20000011637 */
[----:B------:R-:W-:Y:S01]  /*7680*/  IMAD.SHL.U32 R54, R54, 0x100, RZ ;  /* 0x0000010036367824 */ /* 0x000fe200078e00ff */
[----:B------:R-:W-:Y:S02]  /*7690*/  LOP3.LUT R11, R53, 0xff, RZ, 0xc0, !PT ;  /* 0x000000ff350b7812 */ /* 0x000fe400078ec0ff */
[----:B------:R-:W-:-:S02]  /*76a0*/  SHF.R.U32.HI R60, RZ, 0x18, R53 ;  /* 0x00000018ff3c7819 */ /* 0x000fc40000011635 */
[----:B------:R-:W-:Y:S01]  /*76b0*/  SHF.R.U32.HI R62, RZ, 0x10, R53 ;  /* 0x00000010ff3e7819 */ /* 0x000fe20000011635 */
[----:B------:R-:W-:Y:S01]  /*76c0*/  IMAD.MOV.U32 R53, RZ, RZ, R12 ;  /* 0x000000ffff357224 */ /* 0x000fe200078e000c */
[----:B------:R-:W-:Y:S01]  /*76d0*/  PRMT R59, R59, 0x654, R52 ;  /* 0x000006543b3b7816 */ /* 0x000fe20000000034 */
[----:B------:R-:W-:Y:S01]  /*76e0*/  IMAD.SHL.U32 R52, R61, 0x100, RZ ;  /* 0x000001003d347824 */ /* 0x000fe200078e00ff */
[----:B------:R-:W-:Y:S02]  /*76f0*/  SHF.R.U32.HI R58, RZ, 0x10, R55 ;  /* 0x00000010ff3a7819 */ /* 0x000fe40000011637 */
[----:B------:R-:W-:Y:S01]  /*7700*/  PRMT R55, R60, 0x654, R11 ;  /* 0x000006543c377816 */ /* 0x000fe2000000000b */
[----:B------:R-:W-:Y:S01]  /*7710*/  IMAD.MOV.U32 R11, RZ, RZ, R13 ;  /* 0x000000ffff0b7224 */ /* 0x000fe200078e000d */
[----:B------:R-:W-:Y:S01]  /*7720*/  LOP3.LUT R59, R59, 0xff00, R54, 0xf8, !PT ;  /* 0x0000ff003b3b7812 */ /* 0x000fe200078ef836 */
[----:B------:R-:W-:Y:S01]  /*7730*/  IMAD.U32 R13, R62, 0x10000, RZ ;  /* 0x000100003e0d7824 */ /* 0x000fe200078e00ff */
[----:B------:R-:W-:-:S02]  /*7740*/  LOP3.LUT R52, R55, 0xff00, R52, 0xf8, !PT ;  /* 0x0000ff0037347812 */ /* 0x000fc400078ef834 */
[----:B------:R-:W-:Y:S02]  /*7750*/  SHF.L.U32 R54, R58, 0x10, RZ ;  /* 0x000000103a367819 */ /* 0x000fe400000006ff */
        /* <DEDUP_REMOVED lines=22> */
[----:B------:R-:W-:-:S02]  /*78c0*/  HADD2.F32 R61, -RZ, R138.H0_H0 ;  /* 0x2000008aff3d7230 */ /* 0x000fc40000004100 */
        /* <DEDUP_REMOVED lines=9> */
[----:B------:R-:W-:-:S02]  /*7960*/  HADD2.F32 R58, -RZ, R53.H1_H1 ;  /* 0x30000035ff3a7230 */ /* 0x000fc40000004100 */
[C---:B------:R-:W-:Y:S01]  /*7970*/  FMUL.FTZ R62, R55.reuse, R62 ;  /* 0x0000003e373e7220 */ /* 0x040fe20000410000 */
[----:B------:R-:W-:Y:S02]  /*7980*/  HADD2.F32 R54, -RZ, R53.H0_H0 ;  /* 0x20000035ff367230 */ /* 0x000fe40000004100 */
[-C--:B------:R-:W-:Y:S01]  /*7990*/  FFMA.FTZ R64, R55, R60.reuse, -R64 ;  /* 0x0000003c37407223 */ /* 0x080fe20000010840 */
[----:B------:R-:W-:Y:S02]  /*79a0*/  HADD2.F32 R135, -RZ, R135.H0_H0 ;  /* 0x20000087ff877230 */ /* 0x000fe40000004100 */
[----:B------:R-:W-:Y:S01]  /*79b0*/  FFMA.FTZ R63, R59, R60, R62 ;  /* 0x0000003c3b3f7223 */ /* 0x000fe2000001003e */
[----:B------:R-:W-:Y:S01]  /*79c0*/  F2FP.F16.E4M3.UNPACK_B R59, R15.H1 ;  /* 0x0000000fff3b723e */ /* 0x000fe200030006ff */
[-C--:B------:R-:W-:Y:S01]  /*79d0*/  FMUL.FTZ R53, R58, R61.reuse ;  /* 0x0000003d3a357220 */ /* 0x080fe20000410000 */
[----:B------:R-:W-:Y:S01]  /*79e0*/  FMUL.FTZ R61, R54, R61 ;  /* 0x0000003d363d7220 */ /* 0x000fe20000410000 */
[----:B------:R-:W-:-:S02]  /*79f0*/  F2FP.F16.E4M3.UNPACK_B R62, R52.H1 ;  /* 0x00000034ff3e723e */ /* 0x000fc400030006ff */
[----:B------:R-:W-:Y:S01]  /*7a00*/  F2FP.SATFINITE.E4M3.F32.PACK_AB_MERGE_C R55, R66, R65, RZ ;  /* 0x000000414237723e */ /* 0x000fe200048070ff */
[--C-:B------:R-:W-:Y:S02]  /*7a10*/  HADD2.F32 R65, -RZ, R59.reuse.H0_H0 ;  /* 0x2000003bff417230 */ /* 0x100fe40000004100 */
[----:B------:R-:W-:Y:S01]  /*7a20*/  FFMA.FTZ R58, R58, R135, R61 ;  /* 0x000000873a3a7223 */ /* 0x000fe2000001003d */
[----:B------:R-:W-:Y:S01]  /*7a30*/  HADD2.F32 R66, -RZ, R59.H1_H1 ;  /* 0x3000003bff427230 */ /* 0x000fe20000004100 */
[----:B------:R-:W-:Y:S01]  /*7a40*/  F2FP.F16.E4M3.UNPACK_B R59, R13.H1 ;  /* 0x0000000dff3b723e */ /* 0x000fe200030006ff */
[----:B------:R-:W-:Y:S01]  /*7a50*/  HADD2.F32 R67, -RZ, R62.H1_H1 ;  /* 0x3000003eff437230 */ /* 0x000fe20000004100 */
[----:B------:R-:W-:Y:S01]  /*7a60*/  F2FP.F16.E4M3.UNPACK_B R60, R14.H1 ;  /* 0x0000000eff3c723e */ /* 0x000fe200030006ff */
[----:B------:R-:W-:Y:S01]  /*7a70*/  FFMA.FTZ R53, R54, R135, -R53 ;  /* 0x0000008736357223 */ /* 0x000fe20000010835 */
[----:B------:R-:W-:Y:S01]  /*7a80*/  F2FP.F16.E4M3.UNPACK_B R61, R52 ;  /* 0x00000034ff3d723e */ /* 0x000fe200020006ff */
[----:B------:R-:W-:Y:S01]  /*7a90*/  HADD2.F32 R68, -RZ, R59.H1_H1 ;  /* 0x3000003bff447230 */ /* 0x000fe20000004100 */
[----:B------:R-:W-:Y:S01]  /*7aa0*/  F2FP.SATFINITE.E4M3.F32.PACK_AB_MERGE_C R54, R63, R64, RZ ;  /* 0x000000403f36723e */ /* 0x000fe200048070ff */
[----:B------:R-:W-:Y:S01]  /*7ab0*/  HADD2.F32 R64, -RZ, R60.H1_H1 ;  /* 0x3000003cff407230 */ /* 0x000fe20000004100 */
[----:B------:R-:W-:Y:S01]  /*7ac0*/  F2FP.F16.E4M3.UNPACK_B R52, R13 ;  /* 0x0000000dff34723e */ /* 0x000fe200020006ff */
[----:B------:R-:W-:Y:S01]  /*7ad0*/  FMUL.FTZ R70, R66, R67 ;  /* 0x0000004342467220 */ /* 0x000fe20000410000 */
[----:B------:R-:W-:-:S02]  /*7ae0*/  HADD2.F32 R69, -RZ, R61.H1_H1 ;  /* 0x3000003dff457230 */ /* 0x000fc40000004100 */
        /* <DEDUP_REMOVED lines=8> */
[----:B------:R-:W-:Y:S02]  /*7b70*/  HADD2.F32 R66, -RZ, R62.H0_H0 ;  /* 0x2000003eff427230 */ /* 0x000fe40000004100 */
[C---:B------:R-:W-:Y:S01]  /*7b80*/  FMUL.FTZ R69, R63.reuse, R69 ;  /* 0x000000453f457220 */ /* 0x040fe20000410000 */
[----:B------:R-:W-:Y:S01]  /*7b90*/  FFMA.FTZ R15, R63, R67, -R70 ;  /* 0x000000433f0f7223 */ /* 0x000fe20000010846 */
[----:B------:R-:W-:Y:S01]  /*7ba0*/  HADD2.F32 R62, -RZ, R14.H0_H0 ;  /* 0x2000000eff3e7230 */ /* 0x000fe20000004100 */
[----:B------:R-:W-:Y:S01]  /*7bb0*/  F2FP.SATFINITE.E4M3.F32.PACK_AB_MERGE_C R60, R60, R13, RZ ;  /* 0x0000000d3c3c723e */ /* 0x000fe200048070ff */
[----:B------:R-:W-:-:S02]  /*7bc0*/  HADD2.F32 R63, -RZ, R65.H0_H0 ;  /* 0x20000041ff3f7230 */ /* 0x000fc40000004100 */
[----:B------:R-:W-:Y:S01]  /*7bd0*/  FFMA.FTZ R68, R64, R67, R69 ;  /* 0x0000004340447223 */ /* 0x000fe20000010045 */
[----:B------:R-:W-:Y:S01]  /*7be0*/  HADD2.F32 R14, -RZ, R14.H1_H1 ;  /* 0x3000000eff0e7230 */ /* 0x000fe20000004100 */
[----:B------:R-:W-:Y:S01]  /*7bf0*/  F2FP.SATFINITE.E4M3.F32.PACK_AB_MERGE_C R13, R12, R11, R55 ;  /* 0x0000000b0c0d723e */ /* 0x000fe20004807037 */
[----:B------:R-:W-:Y:S01]  /*7c00*/  HADD2.F32 R61, -RZ, R61.H0_H0 ;  /* 0x2000003dff3d7230 */ /* 0x000fe20000004100 */
[----:B------:R-:W-:Y:S01]  /*7c10*/  F2FP.SATFINITE.E4M3.F32.PACK_AB_MERGE_C R12, R58, R53, R54 ;  /* 0x000000353a0c723e */ /* 0x000fe20004807036 */
[----:B------:R-:W-:Y:S01]  /*7c20*/  HADD2.F32 R65, -RZ, R65.H1_H1 ;  /* 0x30000041ff417230 */ /* 0x000fe20000004100 */
[----:B------:R-:W-:Y:S01]  /*7c30*/  F2FP.SATFINITE.E4M3.F32.PACK_AB_MERGE_C R15, R68, R15, RZ ;  /* 0x0000000f440f723e */ /* 0x000fe200048070ff */
        /* <DEDUP_REMOVED lines=12> */
.L_x_6655:
[----:B------:R-:W-:Y:S05]  /*7d00*/  BSYNC B2 ;  /* 0x0000000000027941 */ /* 0x000fea0003800000 */
.L_x_6654:
[----:B------:R0:W-:Y:S02]  /*7d10*/  ST.E.128 desc[UR50][R56.64], R12 ;  /* 0x0000000c38007985 */ /* 0x0001e4000c101d32 */
.L_x_6653:
[----:B------:R-:W-:Y:S05]  /*7d20*/  BSYNC B1 ;  /* 0x0000000000017941 */ /* 0x000fea0003800000 */
.L_x_6652:
        /* <DEDUP_REMOVED lines=119> */
.L_x_6659:
[----:B------:R-:W-:Y:S05]  /*84a0*/  BSYNC B2 ;  /* 0x0000000000027941 */ /* 0x000fea0003800000 */
.L_x_6658:
[----:B------:R0:W-:Y:S02]  /*84b0*/  ST.E.128 desc[UR50][R52.64], R12 ;  /* 0x0000000c34007985 */ /* 0x0001e4000c101d32 */
.L_x_6657:
[----:B------:R-:W-:Y:S05]  /*84c0*/  BSYNC B1 ;  /* 0x0000000000017941 */ /* 0x000fea0003800000 */
.L_x_6656:
[----:B------:R-:W-:Y:S01]  /*84d0*/  ISETP.NE.AND P3, PT, R31, RZ, PT ;  /* 0x000000ff1f00720c */ /* 0x000fe20003f65270 */
[----:B------:R-:W-:-:S12]  /*84e0*/  BSSY B1, `(.L_x_6660) ;  /* 0x0000078000017945 */ /* 0x000fd80003800000 */
[----:B------:R-:W-:Y:S05]  /*84f0*/  @!P3 BRA `(.L_x_6661) ;  /* 0x0000000400d8b947 */ /* 0x000fea0003800000 */
[----:B0-----:R-:W2:Y:S04]  /*8500*/  LDL R12, [R1+0xc] ;  /* 0x00000c00010c7983 */ /* 0x001ea80000100800 */
        /* <DEDUP_REMOVED lines=115> */
.L_x_6663:
[----:B------:R-:W-:Y:S05]  /*8c40*/  BSYNC B2 ;  /* 0x0000000000027941 */ /* 0x000fea0003800000 */
.L_x_6662:
[----:B--2---:R0:W-:Y:S02]  /*8c50*/  ST.E.128 desc[UR50][R48.64], R12 ;  /* 0x0000000c30007985 */ /* 0x0041e4000c101d32 */
.L_x_6661:
[----:B------:R-:W-:Y:S05]  /*8c60*/  BSYNC B1 ;  /* 0x0000000000017941 */ /* 0x000fea0003800000 */
.L_x_6660:
        /* <DEDUP_REMOVED lines=119> */
.L_x_6667:
[----:B------:R-:W-:Y:S05]  /*93e0*/  BSYNC B2 ;  /* 0x0000000000027941 */ /* 0x000fea0003800000 */
.L_x_6666:
[----:B--2---:R0:W-:Y:S02]  /*93f0*/  ST.E.128 desc[UR50][R44.64], R12 ;  /* 0x0000000c2c007985 */ /* 0x0041e4000c101d32 */
.L_x_6665:
[----:B------:R-:W-:Y:S05]  /*9400*/  BSYNC B1 ;  /* 0x0000000000017941 */ /* 0x000fea0003800000 */
.L_x_6664:
[----:B------:R-:W-:-:S13]  /*9410*/  ISETP.NE.AND P3, PT, R33, RZ, PT ;  /* 0x000000ff2100720c */ /* 0x000fda0003f65270 */
        /* <DEDUP_REMOVED lines=16> */
[----:B------:R-:W-:Y:S02]  /*9520*/  SHF.R.U32.HI R45, RZ, 0x10, R37 ;  /* 0x00000010ff2d7819 */ /* 0x000fe40000011625 */
[----:B------:R-:W-:Y:S02]  /*9530*/  LOP3.LUT R42, R39, 0xff0000ff, RZ, 0xc0, !PT ;  /* 0xff0000ff272a7812 */ /* 0x000fe400078ec0ff */
[----:B------:R-:W-:Y:S01]  /*9540*/  SHF.L.U32 R39, R36, 0x8, RZ ;  /* 0x0000000824277819 */ /* 0x000fe200000006ff */
[----:B--2---:R-:W-:Y:S01]  /*9550*/  IMAD.MOV.U32 R36, RZ, RZ, R12 ;  /* 0x000000ffff247224 */ /* 0x004fe200078e000c */
[----:B------:R-:W-:Y:S01]  /*9560*/  LOP3.LUT R37, R38, 0xff00, R11, 0xf8, !PT ;  /* 0x0000ff0026257812 */ /* 0x000fe200078ef80b */
[----:B------:R-:W-:Y:S01]  /*9570*/  IMAD.U32 R38, R44, 0x10000, RZ ;  /* 0x000100002c267824 */ /* 0x000fe200078e00ff */
[----:B------:R-:W-:Y:S01]  /*9580*/  LOP3.LUT R43, R42, 0xff00, R39, 0xf8, !PT ;  /* 0x0000ff002a2b7812 */ /* 0x000fe200078ef827 */
[----:B------:R-:W-:Y:S01]  /*9590*/  IMAD.U32 R12, R45, 0x10000, RZ ;  /* 0x000100002d0c7824 */ /* 0x000fe200078e00ff */
[----:B------:R-:W-:-:S02]  /*95a0*/  F2FP.F16.E4M3.UNPACK_B R39, R85.H1 ;  /* 0x00000055ff27723e */ /* 0x000fc400030006ff */
[-C--:B------:R-:W-:Y:S02]  /*95b0*/  F2FP.F16.E4M3.UNPACK_B R11, R13.reuse ;  /* 0x0000000dff0b723e */ /* 0x080fe400020006ff */
        /* <DEDUP_REMOVED lines=88> */
.L_x_6669:
[----:B------:R-:W-:Y:S05]  /*9b40*/  BSYNC B1 ;  /* 0x0000000000017941 */ /* 0x000fea0003800000 */
.L_x_6668:
[----:B--2---:R0:W-:Y:S01]  /*9b50*/  ST.E.128 desc[UR50][R40.64], R12 ;  /* 0x0000000c28007985 */ /* 0x0041e2000c101d32 */
[----:B------:R-:W-:Y:S05]  /*9b60*/  BRA `(.L_x_6647) ;  /* 0x0000007000347947 */ /* 0x000fea0003800000 */
.L_x_6613:
        /* <DEDUP_REMOVED lines=19> */
[----:B0-----:R-:W-:-:S02]  /*9ca0*/  VIADD R37, R36, 0xffffff80 ;  /* 0xffffff8024257836 */ /* 0x001fc40000000000 */
[----:B------:R-:W-:-:S05]  /*9cb0*/  VIADD R36, R36, 0xffffff80 ;  /* 0xffffff8024247836 */ /* 0x000fca0000000000 */
[----:B------:R-:W-:-:S04]  /*9cc0*/  LEA.HI R36, R36, R37, RZ, 0x1 ;  /* 0x0000002524247211 */ /* 0x000fc800078f08ff */
[----:B------:R-:W-:-:S04]  /*9cd0*/  SHF.R.S32.HI R36, RZ, 0x1, R36 ;  /* 0x00000001ff247819 */ /* 0x000fc80000011424 */
[----:B------:R-:W-:Y:S02]  /*9ce0*/  ISETP.GE.AND P3, PT, R36, R92, PT ;  /* 0x0000005c2400720c */ /* 0x000fe40003f66270 */
[----:B------:R-:W-:-:S11]  /*9cf0*/  CS2R R36, SRZ ;  /* 0x0000000000247805 */ /* 0x000fd6000001ff00 */
        /* <DEDUP_REMOVED lines=28> */
.L_x_6671:
[----:B------:R-:W-:Y:S05]  /*9ec0*/  BSYNC B1 ;  /* 0x0000000000017941 */ /* 0x000fea0003800000 */
.L_x_6670:
        /* <DEDUP_REMOVED lines=46> */
.L_x_6673:
[----:B------:R-:W-:Y:S05]  /*a1b0*/  BSYNC B1 ;  /* 0x0000000000017941 */ /* 0x000fea0003800000 */
.L_x_6672:
        /* <DEDUP_REMOVED lines=28> */
.L_x_6674:
[----:B------:R-:W2:Y:S01]  /*a380*/  LDL R11, [R1+0x14] ;  /* 0x00001400010b7983 */ /* 0x000ea20000100800 */
[----:B------:R-:W-:Y:S01]  /*a390*/  IMAD R93, R19, 0x8, R18 ;  /* 0x00000008135d7824 */ /* 0x000fe200078e0212 */
[----:B------:R-:W-:Y:S01]  /*a3a0*/  BSSY B1, `(.L_x_6675) ;  /* 0x0000004000017945 */ /* 0x000fe20003800000 */
[----:B--2---:R-:W-:-:S04]  /*a3b0*/  SHF.L.U32 R94, R11, 0x1f, RZ ;  /* 0x0000001f0b5e7819 */ /* 0x004fc800000006ff */
[----:B------:R-:W1:Y:S02]  /*a3c0*/  SYNCS.PHASECHK.TRANS64.TRYWAIT P5, [R93+URZ+0x33490], R94 ;  /* 0x0334905e5d0075a7 */ /* 0x000e6400080a017f */
[----:B-1----:R-:W-:Y:S05]  /*a3d0*/  @!P5 BRA `(.L_x_6676) ;  /* 0x000002ac0010d947 */ /* 0x002fea0003800000 */
.L_x_6983:
[----:B------:R-:W-:Y:S05]  /*a3e0*/  BSYNC B1 ;  /* 0x0000000000017941 */ /* 0x000fea0003800000 */
.L_x_6675:
[----:B------:R-:W2:Y:S01]  /*a3f0*/  LDC R131, c[0x0][0x2f4] ;  /* 0x0000bd00ff837b82 */ /* 0x000ea20000000800 */
[----:B------:R-:W-:Y:S01]  /*a400*/  UMOV UR4, 0xffffffff ;  /* 0xffffffff00047882 */ /* 0x000fe20000000000 */
[----:B--2---:R-:W-:Y:S02]  /*a410*/  IMAD.IADD R138, R131, 0x1, -R114 ;  /* 0x00000001838a7824 */ /* 0x004fe400078e0a72 */
[----:B------:R-:W-:Y:S05]  /*a420*/  BRA.DIV UR4, `(.L_x_6677) ;  /* 0x000002ae04107947 */ /* 0x000fea000b800000 */
[----:B------:R2:W3:Y:S04]  /*a430*/  SHFL.IDX PT, R147, R119, RZ, 0x1e1f ;  /* 0x001e1fff77937589 */ /* 0x0004e800000e0000 */
[----:B------:R2:W4:Y:S02]  /*a440*/  SHFL.IDX PT, R11, R120, RZ, 0x1e1f ;  /* 0x001e1fff780b7589 */ /* 0x00052400000e0000 */
.L_x_6987:
        /* <DEDUP_REMOVED lines=54> */
[----:B------:R-:W-:Y:S01]  /*a7b0*/  SHF.R.U32.HI R71, RZ, 0x18, R71 ;  /* 0x00000018ff477819 */ /* 0x000fe20000011647 */
[----:B------:R-:W-:Y:S01]  /*a7c0*/  IMAD.SHL.U32 R46, R46, 0x100, RZ ;  /* 0x000001002e2e7824 */ /* 0x000fe200078e00ff */
[----:B------:R-:W-:-:S02]  /*a7d0*/  LOP3.LUT R163, R70, 0xff0000, R68, 0xf8, !PT ;  /* 0x00ff000046a37812 */ /* 0x000fc400078ef844 */
[----:B------:R-:W-:Y:S02]  /*a7e0*/  LOP3.LUT R70, R165, 0xff0000, R47, 0xf8, !PT ;  /* 0x00ff0000a5467812 */ /* 0x000fe400078ef82f */
[----:B------:R-:W-:Y:S01]  /*a7f0*/  PRMT R69, R71, 0x654, R167 ;  /* 0x0000065447457816 */ /* 0x000fe200000000a7 */
[----:B------:R-:W-:Y:S01]  /*a800*/  IMAD.SHL.U32 R71, R161, 0x100, RZ ;  /* 0x00000100a1477824 */ /* 0x000fe200078e00ff */
[----:B------:R-:W-:Y:S02]  /*a810*/  PRMT R162, R164, 0x654, R162 ;  /* 0x00000654a4a27816 */ /* 0x000fe400000000a2 */
[----:B0-----:R-:W-:Y:S02]  /*a820*/  F2FP.F16.E4M3.UNPACK_B R161, R85 ;  /* 0x00000055ffa1723e */ /* 0x001fe400020006ff */
[----:B------:R-:W-:Y:S02]  /*a830*/  F2FP.F16.E4M3.UNPACK_B R164, R70 ;  /* 0x00000046ffa4723e */ /* 0x000fe400020006ff */
[----:B--2---:R-:W-:Y:S01]  /*a840*/  F2FP.F16.E4M3.UNPACK_B R47, R13 ;  /* 0x0000000dff2f723e */ /* 0x004fe200020006ff */
[----:B------:R-:W-:Y:S01]  /*a850*/  HADD2.F32 R68, -RZ, R161.H0_H0 ;  /* 0x200000a1ff447230 */ /* 0x000fe20000004100 */
[----:B------:R-:W-:Y:S01]  /*a860*/  LOP3.LUT R71, R162, 0xff00, R71, 0xf8, !PT ;  /* 0x0000ff00a2477812 */ /* 0x000fe200078ef847 */
[--C-:B------:R-:W-:Y:S01]  /*a870*/  HADD2.F32 R167, -RZ, R164.reuse.H0_H0 ;  /* 0x200000a4ffa77230 */ /* 0x100fe20000004100 */
[----:B------:R-:W-:Y:S01]  /*a880*/  F2FP.F16.E4M3.UNPACK_B R165, R163 ;  /* 0x000000a3ffa5723e */ /* 0x000fe200020006ff */
[----:B------:R-:W-:Y:S01]  /*a890*/  HADD2.F32 R162, -RZ, R47.H0_H0 ;  /* 0x2000002fffa27230 */ /* 0x000fe20000004100 */
[----:B------:R-:W-:Y:S01]  /*a8a0*/  F2FP.F16.E4M3.UNPACK_B R85, R85.H1 ;  /* 0x00000055ff55723e */ /* 0x000fe200030006ff */
[----:B------:R-:W-:-:S02]  /*a8b0*/  HADD2.F32 R164, -RZ, R164.H1_H1 ;  /* 0x300000a4ffa47230 */ /* 0x000fc40000004100 */
[-C--:B------:R-:W-:Y:S01]  /*a8c0*/  FMUL.FTZ R168, R68, R167.reuse ;  /* 0x000000a744a87220 */ /* 0x080fe20000410000 */
[----:B------:R-:W-:Y:S02]  /*a8d0*/  HADD2.F32 R166, -RZ, R165.H0_H0 ;  /* 0x200000a5ffa67230 */ /* 0x000fe40000004100 */
[C---:B------:R-:W-:Y:S01]  /*a8e0*/  FMUL.FTZ R167, R162.reuse, R167 ;  /* 0x000000a7a2a77220 */ /* 0x040fe20000410000 */
[----:B------:R-:W-:Y:S01]  /*a8f0*/  HADD2.F32 R47, -RZ, R47.H1_H1 ;  /* 0x3000002fff2f7230 */ /* 0x000fe20000004100 */
[----:B------:R-:W-:Y:S01]  /*a900*/  F2FP.F16.E4M3.UNPACK_B R163, R163.H1 ;  /* 0x000000a3ffa3723e */ /* 0x000fe200030006ff */
[----:B------:R-:W-:Y:S02]  /*a910*/  HADD2.F32 R165, -RZ, R165.H1_H1 ;  /* 0x300000a5ffa57230 */ /* 0x000fe40000004100 */
[-C--:B------:R-:W-:Y:S01]  /*a920*/  FFMA.FTZ R162, R162, R166.reuse, -R168 ;  /* 0x000000a6a2a27223 */ /* 0x080fe200000108a8 */
[----:B------:R-:W-:Y:S01]  /*a930*/  FFMA.FTZ R68, R68, R166, R167 ;  /* 0x000000a644447223 */ /* 0x000fe200000100a7 */
[----:B------:R-:W-:Y:S01]  /*a940*/  HADD2.F32 R166, -RZ, R161.H1_H1 ;  /* 0x300000a1ffa67230 */ /* 0x000fe20000004100 */
[----:B------:R-:W-:-:S02]  /*a950*/  LOP3.LUT R69, R69, 0xff00, R46, 0xf8, !PT ;  /* 0x0000ff0045457812 */ /* 0x000fc400078ef82e */
        /* <DEDUP_REMOVED lines=17> */
[CC--:B------:R-:W-:Y:S01]  /*aa70*/  FMUL.FTZ R168, R13.reuse, R167.reuse ;  /* 0x000000a70da87220 */ /* 0x0c0fe20000410000 */
        /* <DEDUP_REMOVED lines=153> */
.L_x_6683:
[----:B------:R-:W-:Y:S05]  /*b410*/  BSYNC B3 ;  /* 0x0000000000037941 */ /* 0x000fea0003800000 */
.L_x_6682:
[----:B----4-:R-:W-:-:S05]  /*b420*/  IADD3 R44, P3, R21, R11, RZ ;  /* 0x0000000b152c7210 */ /* 0x010fca0007f7e0ff */
[----:B------:R-:W-:Y:S01]  /*b430*/  IMAD.X R45, R147, 0x1, R108, P3 ;  /* 0x00000001932d7824 */ /* 0x000fe200018e066c */
[----:B------:R-:W-:-:S04]  /*b440*/  ISETP.GE.AND P3, PT, R160, R131, PT ;  /* 0x00000083a000720c */ /* 0x000fc80003f66270 */
[----:B--2---:R2:W-:Y:S09]  /*b450*/  ST.E.128 desc[UR50][R44.64], R12 ;  /* 0x0000000c2c007985 */ /* 0x0045f2000c101d32 */
[----:B------:R-:W-:-:S04]  /*b460*/  @!P3 IADD3 R46, P5, R11, R160, RZ ;  /* 0x000000a00b2eb210 */ /* 0x000fc80007fbe0ff */
[----:B------:R-:W-:-:S05]  /*b470*/  @!P3 LEA.HI.X.SX32 R47, R160, R147, 0x1, P5 ;  /* 0x00000093a02fb211 */ /* 0x000fca00028f0eff */
[----:B0-----:R2:W-:Y:S04]  /*b480*/  @!P3 ST.E.128 desc[UR50][R46.64], R84 ;  /* 0x000000542e00b985 */ /* 0x0015e8000c101d32 */
.L_x_6681:
[----:B------:R-:W-:Y:S05]  /*b490*/  BSYNC B2 ;  /* 0x0000000000027941 */ /* 0x000fea0003800000 */
.L_x_6680:
        /* <DEDUP_REMOVED lines=35> */
[----:B------:R-:W-:Y:S01]  /*b6d0*/  LOP3.LUT R42, R41, 0xff, RZ, 0xc0, !PT ;  /* 0x000000ff292a7812 */ /* 0x000fe200078ec0ff */
[----:B------:R-:W-:Y:S01]  /*b6e0*/  IMAD.U32 R40, R40, 0x10000, RZ ;  /* 0x0001000028287824 */ /* 0x000fe200078e00ff */
[----:B------:R-:W-:-:S02]  /*b6f0*/  SHF.R.U32.HI R43, RZ, 0x8, R53 ;  /* 0x00000008ff2b7819 */ /* 0x000fc40000011635 */
[----:B------:R-:W-:Y:S02]  /*b700*/  SHF.R.U32.HI R52, RZ, 0x10, R41 ;  /* 0x00000010ff347819 */ /* 0x000fe40000011629 */
[--C-:B------:R-:W-:Y:S01]  /*b710*/  SHF.R.U32.HI R85, RZ, 0x18, R53.reuse ;  /* 0x00000018ff557819 */ /* 0x100fe20000011635 */
[----:B------:R-:W-:Y:S01]  /*b720*/  IMAD.SHL.U32 R43, R43, 0x100, RZ ;  /* 0x000001002b2b7824 */ /* 0x000fe200078e00ff */
[----:B------:R-:W-:Y:S01]  /*b730*/  LOP3.LUT R86, R53, 0xff, RZ, 0xc0, !PT ;  /* 0x000000ff35567812 */ /* 0x000fe200078ec0ff */
[----:B------:R-:W-:Y:S01]  /*b740*/  IMAD.U32 R52, R52, 0x10000, RZ ;  /* 0x0001000034347824 */ /* 0x000fe200078e00ff */
[----:B------:R-:W-:Y:S02]  /*b750*/  SHF.R.U32.HI R87, RZ, 0x10, R53 ;  /* 0x00000010ff577819 */ /* 0x000fe40000011635 */
[----:B------:R-:W-:Y:S02]  /*b760*/  PRMT R84, R84, 0x654, R42 ;  /* 0x0000065454547816 */ /* 0x000fe4000000002a */
[----:B------:R-:W-:Y:S01]  /*b770*/  PRMT R85, R85, 0x654, R86 ;  /* 0x0000065455557816 */ /* 0x000fe20000000056 */
[----:B------:R-:W-:Y:S01]  /*b780*/  IMAD.U32 R87, R87, 0x10000, RZ ;  /* 0x0001000057577824 */ /* 0x000fe200078e00ff */
[----:B------:R-:W-:-:S02]  /*b790*/  LOP3.LUT R54, R84, 0xff00, R54, 0xf8, !PT ;  /* 0x0000ff0054367812 */ /* 0x000fc400078ef836 */
[--C-:B------:R-:W-:Y:S02]  /*b7a0*/  SHF.R.U32.HI R53, RZ, 0x18, R55.reuse ;  /* 0x00000018ff357819 */ /* 0x100fe40000011637 */
[----:B------:R-:W-:Y:S02]  /*b7b0*/  LOP3.LUT R156, R55, 0xff, RZ, 0xc0, !PT ;  /* 0x000000ff379c7812 */ /* 0x000fe400078ec0ff */
[--C-:B------:R-:W-:Y:S02]  /*b7c0*/  SHF.R.U32.HI R41, RZ, 0x8, R55.reuse ;  /* 0x00000008ff297819 */ /* 0x100fe40000011637 */
[----:B------:R-:W-:Y:S02]  /*b7d0*/  SHF.R.U32.HI R42, RZ, 0x10, R55 ;  /* 0x00000010ff2a7819 */ /* 0x000fe40000011637 */
[----:B------:R-:W-:Y:S01]  /*b7e0*/  LOP3.LUT R43, R85, 0xff00, R43, 0xf8, !PT ;  /* 0x0000ff00552b7812 */ /* 0x000fe200078ef82b */
[----:B------:R-:W-:Y:S01]  /*b7f0*/  IMAD.SHL.U32 R41, R41, 0x100, RZ ;  /* 0x0000010029297824 */ /* 0x000fe200078e00ff */
[----:B------:R-:W-:Y:S01]  /*b800*/  PRMT R55, R71, 0x654, R70 ;  /* 0x0000065447377816 */ /* 0x000fe20000000046 */
[----:B------:R-:W-:Y:S01]  /*b810*/  IMAD.U32 R42, R42, 0x10000, RZ ;  /* 0x000100002a2a7824 */ /* 0x000fe200078e00ff */
[----:B------:R-:W-:Y:S01]  /*b820*/  LOP3.LUT R71, R54, 0xff0000, R52, 0xf8, !PT ;  /* 0x00ff000036477812 */ /* 0x000fe200078ef834 */
[----:B0-----:R-:W-:Y:S01]  /*b830*/  IMAD.MOV.U32 R54, RZ, RZ, R45 ;  /* 0x000000ffff367224 */ /* 0x001fe200078e002d */
[----:B------:R-:W-:-:S02]  /*b840*/  LOP3.LUT R52, R43, 0xff0000, R87, 0xf8, !PT ;  /* 0x00ff00002b347812 */ /* 0x000fc400078ef857 */
        /* <DEDUP_REMOVED lines=33> */
[----:B------:R-:W-:Y:S01]  /*ba60*/  MOV R41, R47 ;  /* 0x0000002f00297202 */ /* 0x000fe20000000f00 */
[----:B------:R-:W-:Y:S01]  /*ba70*/  HADD2.F32 R52, -RZ, R85.H0_H0 ;  /* 0x20000055ff347230 */ /* 0x000fe20000004100 */
[----:B------:R-:W-:Y:S01]  /*ba80*/  F2FP.F16.E4M3.UNPACK_B R15, R55 ;  /* 0x00000037ff0f723e */ /* 0x000fe200020006ff */
[----:B------:R-:W-:-:S02]  /*ba90*/  HADD2.F32 R54, -RZ, R54.H1_H1 ;  /* 0x30000036ff367230 */ /* 0x000fc40000004100 */
[CC--:B------:R-:W-:Y:S01]  /*baa0*/  FMUL.FTZ R156, R13.reuse, R87.reuse ;  /* 0x000000570d9c7220 */ /* 0x0c0fe20000410000 */
[----:B------:R-:W-:Y:S02]  /*bab0*/  HADD2.F32 R84, -RZ, R84.H1_H1 ;  /* 0x30000054ff547230 */ /* 0x000fe40000004100 */
[C---:B------:R-:W-:Y:S01]  /*bac0*/  FMUL.FTZ R87, R52.reuse, R87 ;  /* 0x0000005734577220 */ /* 0x040fe20000410000 */
[-C--:B------:R-:W-:Y:S01]  /*bad0*/  F2FP.F16.E4M3.UNPACK_B R42, R41.reuse ;  /* 0x00000029ff2a723e */ /* 0x080fe200020006ff */
[-C--:B------:R-:W-:Y:S01]  /*bae0*/  FFMA.FTZ R52, R52, R86.reuse, -R156 ;  /* 0x0000005634347223 */ /* 0x080fe2000001089c */
[----:B------:R-:W-:Y:S02]  /*baf0*/  HADD2.F32 R156, -RZ, R15.H0_H0 ;  /* 0x2000000fff9c7230 */ /* 0x000fe40000004100 */
[----:B------:R-:W-:Y:S01]  /*bb00*/  FFMA.FTZ R13, R13, R86, R87 ;  /* 0x000000560d0d7223 */ /* 0x000fe20000010057 */
[----:B------:R-:W-:Y:S01]  /*bb10*/  HADD2.F32 R86, -RZ, R85.H1_H1 ;  /* 0x30000055ff567230 */ /* 0x000fe20000004100 */
[----:B------:R-:W-:Y:S01]  /*bb20*/  F2FP.F16.E4M3.UNPACK_B R41, R41.H1 ;  /* 0x00000029ff29723e */ /* 0x000fe200030006ff */
[----:B------:R-:W-:-:S02]  /*bb30*/  HADD2.F32 R85, -RZ, R71.H1_H1 ;  /* 0x30000047ff557230 */ /* 0x000fc40000004100 */
[-C--:B------:R-:W-:Y:S01]  /*bb40*/  FMUL.FTZ R71, R54, R84.reuse ;  /* 0x0000005436477220 */ /* 0x080fe20000410000 */
        /* <DEDUP_REMOVED lines=143> */
.L_x_6687:
[----:B------:R-:W-:Y:S05]  /*c440*/  BSYNC B3 ;  /* 0x0000000000037941 */ /* 0x000fea0003800000 */
.L_x_6686:
[----:B----4-:R-:W-:-:S05]  /*c450*/  IADD3 R40, P3, R25, R11, RZ ;  /* 0x0000000b19287210 */ /* 0x010fca0007f7e0ff */
[----:B------:R-:W-:Y:S01]  /*c460*/  IMAD.X R41, R147, 0x1, R95, P3 ;  /* 0x0000000193297824 */ /* 0x000fe200018e065f */
[----:B------:R-:W-:-:S04]  /*c470*/  ISETP.GE.AND P3, PT, R68, R131, PT ;  /* 0x000000834400720c */ /* 0x000fc80003f66270 */
[----:B--2---:R2:W-:Y:S09]  /*c480*/  ST.E.128 desc[UR50][R40.64], R12 ;  /* 0x0000000c28007985 */ /* 0x0045f2000c101d32 */
[----:B------:R-:W-:-:S04]  /*c490*/  @!P3 IADD3 R42, P5, R11, R68, RZ ;  /* 0x000000440b2ab210 */ /* 0x000fc80007fbe0ff */
[----:B------:R-:W-:-:S05]  /*c4a0*/  @!P3 LEA.HI.X.SX32 R43, R68, R147, 0x1, P5 ;  /* 0x00000093442bb211 */ /* 0x000fca00028f0eff */
[----:B0-----:R2:W-:Y:S04]  /*c4b0*/  @!P3 ST.E.128 desc[UR50][R42.64], R44 ;  /* 0x0000002c2a00b985 */ /* 0x0015e8000c101d32 */
.L_x_6685:
[----:B------:R-:W-:Y:S05]  /*c4c0*/  BSYNC B2 ;  /* 0x0000000000027941 */ /* 0x000fea0003800000 */
.L_x_6684:
[----:B------:R-:W-:-:S13]  /*c4d0*/  ISETP.NE.AND P3, PT, R30, RZ, PT ;  /* 0x000000ff1e00720c */ /* 0x000fda0003f65270 */
[----:B------:R-:W-:Y:S05]  /*c4e0*/  @!P3 BRA `(.L_x_6679) ;  /* 0x000000100000b947 */ /* 0x000fea0003800000 */
[----:B--2---:R-:W2:Y:S04]  /*c4f0*/  LDL R40, [R1+0x30] ;  /* 0x0000300001287983 */ /* 0x004ea80000100800 */
[----:B0-----:R-:W5:Y:S04]  /*c500*/  LDL R15, [R1+0x38] ;  /* 0x00003800010f7983 */ /* 0x001f680000100800 */
[----:B------:R-:W3:Y:S01]  /*c510*/  LDL R14, [R1+0x34] ;  /* 0x00003400010e7983 */ /* 0x000ee20000100800 */
[----:B------:R-:W-:Y:S01]  /*c520*/  LOP3.LUT P5, RZ, R23, 0x1, RZ, 0xc0, !PT ;  /* 0x0000000117ff7812 */ /* 0x000fe200078ac0ff */
[----:B------:R-:W-:Y:S01]  /*c530*/  BSSY B2, `(.L_x_6688) ;  /* 0x00000f4000027945 */ /* 0x000fe20003800000 */
[----:B------:R-:W-:-:S02]  /*c540*/  ISETP.GE.AND P3, PT, R224, R113, PT ;  /* 0x00000071e000720c */ /* 0x000fc40003f66270 */
[----:B------:R-:W-:-:S04]  /*c550*/  SEL R12, R114, R138, !P5 ;  /* 0x0000008a720c7207 */ /* 0x000fc80006800000 */
[----:B------:R-:W-:-:S04]  /*c560*/  SHF.R.S32.HI R13, RZ, 0x1f, R12 ;  /* 0x0000001fff0d7819 */ /* 0x000fc8000001140c */
[----:B------:R-:W-:-:S04]  /*c570*/  LEA.HI R13, R13, R12, RZ, 0x5 ;  /* 0x0000000c0d0d7211 */ /* 0x000fc800078f28ff */
[----:B------:R-:W-:-:S04]  /*c580*/  LEA.HI.SX32 R13, R13, R110, 0x1b ;  /* 0x0000006e0d0d7211 */ /* 0x000fc800078fdaff */
[----:B------:R-:W-:Y:S01]  /*c590*/  SHF.R.S32.HI R12, RZ, 0x1f, R13 ;  /* 0x0000001fff0c7819 */ /* 0x000fe2000001140d */
[----:B------:R-:W-:-:S03]  /*c5a0*/  IMAD.SHL.U32 R44, R13, 0x10, RZ ;  /* 0x000000100d2c7824 */ /* 0x000fc600078e00ff */
[----:B------:R-:W-:-:S04]  /*c5b0*/  LEA.HI R12, R12, R13, RZ, 0x2 ;  /* 0x0000000d0c0c7211 */ /* 0x000fc800078f10ff */
[----:B------:R-:W-:Y:S02]  /*c5c0*/  SHF.R.S32.HI R13, RZ, 0x2, R12 ;  /* 0x00000002ff0d7819 */ /* 0x000fe4000001140c */
[----:B--2---:R-:W-:-:S03]  /*c5d0*/  LOP3.LUT R12, R40, 0x30, R44, 0xf8, !PT ;  /* 0x00000030280c7812 */ /* 0x004fc600078ef82c */
[----:B-----5:R-:W-:Y:S01]  /*c5e0*/  IMAD R13, R13, 0x2800, R15 ;  /* 0x000028000d0d7824 */ /* 0x020fe200078e020f */
[----:B---3--:R-:W-:-:S04]  /*c5f0*/  LOP3.LUT R12, R12, R14, RZ, 0x3c, !PT ;  /* 0x0000000e0c0c7212 */ /* 0x008fc800078e3cff */
[----:B------:R-:W-:Y:S01]  /*c600*/  IADD3 R12, R13, R12, RZ ;  /* 0x0000000c0d0c7210 */ /* 0x000fe20007ffe0ff */
[----:B------:R-:W-:-:S04]  /*c610*/  IMAD R13, R19, 0x7800, R125 ;  /* 0x00007800130d7824 */ /* 0x000fc800078e027d */
        /* <DEDUP_REMOVED lines=20> */
[----:B------:R-:W-:Y:S01]  /*c760*/  IMAD.SHL.U32 R50, R50, 0x100, RZ ;  /* 0x0000010032327824 */ /* 0x000fe200078e00ff */
[----:B------:R-:W-:Y:S01]  /*c770*/  SHF.R.U32.HI R49, RZ, 0x18, R49 ;  /* 0x00000018ff317819 */ /* 0x000fe20000011631 */
[----:B------:R-:W-:Y:S01]  /*c780*/  IMAD.U32 R39, R39, 0x10000, RZ ;  /* 0x0001000027277824 */ /* 0x000fe200078e00ff */
[----:B------:R-:W-:-:S02]  /*c790*/  PRMT R54, R37, 0x654, R38 ;  /* 0x0000065425367816 */ /* 0x000fc40000000026 */
        /* <DEDUP_REMOVED lines=9> */
[----:B------:R-:W-:Y:S02]  /*c830*/  PRMT R46, R51, 0x654, R55 ;  /* 0x00000654332e7816 */ /* 0x000fe40000000037 */
[----:B------:R-:W-:Y:S02]  /*c840*/  LOP3.LUT R51, R54, 0xff00, R52, 0xf8, !PT ;  /* 0x0000ff0036337812 */ /* 0x000fe400078ef834 */
[----:B------:R-:W-:Y:S02]  /*c850*/  LOP3.LUT R49, R49, 0xff00, R50, 0xf8, !PT ;  /* 0x0000ff0031317812 */ /* 0x000fe400078ef832 */
[----:B------:R-:W-:Y:S01]  /*c860*/  LOP3.LUT R48, R48, 0xff00, R47, 0xf8, !PT ;  /* 0x0000ff0030307812 */ /* 0x000fe200078ef82f */
[----:B--2---:R-:W-:Y:S01]  /*c870*/  IMAD.MOV.U32 R47, RZ, RZ, R41 ;  /* 0x000000ffff2f7224 */ /* 0x004fe200078e0029 */
[----:B------:R-:W-:Y:S02]  /*c880*/  LOP3.LUT R51, R51, 0xff0000, R45, 0xf8, !PT ;  /* 0x00ff000033337812 */ /* 0x000fe400078ef82d */
[----:B------:R-:W-:-:S02]  /*c890*/  LOP3.LUT R45, R49, 0xff0000, R39, 0xf8, !PT ;  /* 0x00ff0000312d7812 */ /* 0x000fc400078ef827 */
        /* <DEDUP_REMOVED lines=19> */
[----:B------:R-:W-:Y:S01]  /*c9d0*/  LOP3.LUT R46, R48, 0xff0000, R36, 0xf8, !PT ;  /* 0x00ff0000302e7812 */ /* 0x000fe200078ef824 */
[----:B------:R-:W-:Y:S02]  /*c9e0*/  IMAD.MOV.U32 R48, RZ, RZ, R15 ;  /* 0x000000ffff307224 */ /* 0x000fe400078e000f */
[-C--:B------:R-:W-:Y:S01]  /*c9f0*/  FMUL.FTZ R49, R54, R52.reuse ;  /* 0x0000003436317220 */ /* 0x080fe20000410000 */
[C---:B------:R-:W-:Y:S01]  /*ca00*/  FMUL.FTZ R52, R39.reuse, R52 ;  /* 0x0000003427347220 */ /* 0x040fe20000410000 */
[----:B------:R-:W-:Y:S02]  /*ca10*/  LOP3.LUT R36, R38, 0xff0000, R37, 0xf8, !PT ;  /* 0x00ff000026247812 */ /* 0x000fe400078ef825 */
        /* <DEDUP_REMOVED lines=165> */
.L_x_6689:
[----:B------:R-:W-:Y:S05]  /*d470*/  BSYNC B2 ;  /* 0x0000000000027941 */ /* 0x000fea0003800000 */
.L_x_6688:
[----:B------:R-:W-:-:S13]  /*d480*/  ISETP.GE.AND P3, PT, R44, R131, PT ;  /* 0x000000832c00720c */ /* 0x000fda0003f66270 */
[----:B----4-:R-:W-:-:S04]  /*d490*/  @!P3 IADD3 R36, P5, R11, R44, RZ ;  /* 0x0000002c0b24b210 */ /* 0x010fc80007fbe0ff */
[----:B------:R-:W-:Y:S02]  /*d4a0*/  @!P3 LEA.HI.X.SX32 R37, R44, R147, 0x1, P5 ;  /* 0x000000932c25b211 */ /* 0x000fe400028f0eff */
[----:B------:R-:W-:-:S05]  /*d4b0*/  IADD3 R38, P5, R26, R11, RZ ;  /* 0x0000000b1a267210 */ /* 0x000fca0007fbe0ff */
[----:B------:R-:W-:-:S05]  /*d4c0*/  IMAD.X R39, R147, 0x1, R27, P5 ;  /* 0x0000000193277824 */ /* 0x000fca00028e061b */
[----:B0-----:R0:W-:Y:S04]  /*d4d0*/  ST.E.128 desc[UR50][R38.64], R12 ;  /* 0x0000000c26007985 */ /* 0x0011e8000c101d32 */
[----:B--2---:R0:W-:Y:S02]  /*d4e0*/  @!P3 ST.E.128 desc[UR50][R36.64], R40 ;  /* 0x000000282400b985 */ /* 0x0041e4000c101d32 */
.L_x_6679:
[----:B------:R-:W-:Y:S05]  /*d4f0*/  BSYNC B1 ;  /* 0x0000000000017941 */ /* 0x000fea0003800000 */
.L_x_6678:
[----:B------:R-:W-:-:S03]  /*d500*/  UMOV UR4, 0xffffffff ;  /* 0xffffffff00047882 */ /* 0x000fc60000000000 */
[----:B------:R-:W-:Y:S05]  /*d510*/  BRA.DIV UR4, `(.L_x_6690) ;  /* 0x0000027e04207947 */ /* 0x000fea000b800000 */
[----:B--2---:R-:W2:Y:S04]  /*d520*/  SHFL.IDX PT, R119, R119, 0x1, 0x1e1f ;  /* 0x003e1f0077777f89 */ /* 0x004ea800000e0000 */
[----:B------:R-:W0:Y:S02]  /*d530*/  SHFL.IDX PT, R120, R120, 0x1, 0x1e1f ;  /* 0x003e1f0078787f89 */ /* 0x000e2400000e0000 */
.L_x_6991:
        /* <DEDUP_REMOVED lines=15> */
[----:B------:R-:W-:Y:S02]  /*d630*/  LEA.HI R12, R12, R11, RZ, 0x2 ;  /* 0x0000000b0c0c7211 */ /* 0x000fe400078f10ff */
[----:B------:R-:W-:Y:S02]  /*d640*/  SHF.L.U32 R11, R11, 0x4, RZ ;  /* 0x000000040b0b7819 */ /* 0x000fe400000006ff */
        /* <DEDUP_REMOVED lines=75> */
[----:B------:R-:W-:-:S02]  /*db00*/  SHF.R.U32.HI R49, RZ, 0x8, R83 ;  /* 0x00000008ff317819 */ /* 0x000fc40000011653 */
[----:B------:R-:W-:Y:S02]  /*db10*/  LOP3.LUT R50, R67, 0xff, RZ, 0xc0, !PT ;  /* 0x000000ff43327812 */ /* 0x000fe400078ec0ff */
[----:B------:R-:W-:Y:S01]  /*db20*/  PRMT R54, R54, 0x654, R51 ;  /* 0x0000065436367816 */ /* 0x000fe20000000033 */
[----:B------:R-:W-:Y:S01]  /*db30*/  IMAD.SHL.U32 R51, R48, 0x100, RZ ;  /* 0x0000010030337824 */ /* 0x000fe200078e00ff */
[----:B------:R-:W-:Y:S01]  /*db40*/  PRMT R50, R55, 0x654, R50 ;  /* 0x0000065437327816 */ /* 0x000fe20000000032 */
[----:B------:R-:W-:Y:S01]  /*db50*/  IMAD.SHL.U32 R49, R49, 0x100, RZ ;  /* 0x0000010031317824 */ /* 0x000fe200078e00ff */
[----:B------:R-:W-:Y:S02]  /*db60*/  SHF.R.U32.HI R47, RZ, 0x10, R83 ;  /* 0x00000010ff2f7819 */ /* 0x000fe40000011653 */
[----:B------:R-:W-:Y:S02]  /*db70*/  SHF.R.U32.HI R46, RZ, 0x10, R67 ;  /* 0x00000010ff2e7819 */ /* 0x000fe40000011643 */
[----:B------:R-:W-:-:S02]  /*db80*/  LOP3.LUT R51, R50, 0xff00, R51, 0xf8, !PT ;  /* 0x0000ff0032337812 */ /* 0x000fc400078ef833 */
[----:B------:R-:W-:Y:S01]  /*db90*/  LOP3.LUT R49, R54, 0xff00, R49, 0xf8, !PT ;  /* 0x0000ff0036317812 */ /* 0x000fe200078ef831 */
[----:B------:R-:W-:Y:S01]  /*dba0*/  IMAD.U32 R46, R46, 0x10000, RZ ;  /* 0x000100002e2e7824 */ /* 0x000fe200078e00ff */
[----:B------:R-:W-:Y:S02]  /*dbb0*/  SHF.L.U32 R50, R47, 0x10, RZ ;  /* 0x000000102f327819 */ /* 0x000fe400000006ff */
[----:B------:R-:W-:Y:S02]  /*dbc0*/  F2FP.F16.E4M3.UNPACK_B R48, R15 ;  /* 0x0000000fff30723e */ /* 0x000fe400020006ff */
[----:B------:R-:W-:Y:S02]  /*dbd0*/  LOP3.LUT R50, R49, 0xff0000, R50, 0xf8, !PT ;  /* 0x00ff000031327812 */ /* 0x000fe400078ef832 */
[----:B------:R-:W-:Y:S01]  /*dbe0*/  LOP3.LUT R51, R51, 0xff0000, R46, 0xf8, !PT ;  /* 0x00ff000033337812 */ /* 0x000fe200078ef82e */
[--C-:B------:R-:W-:Y:S01]  /*dbf0*/  HADD2.F32 R49, -RZ, R48.reuse.H0_H0 ;  /* 0x20000030ff317230 */ /* 0x100fe20000004100 */
[----:B------:R-:W-:Y:S01]  /*dc00*/  F2FP.F16.E4M3.UNPACK_B R46, R39 ;  /* 0x00000027ff2e723e */ /* 0x000fe200020006ff */
[----:B------:R-:W-:Y:S01]  /*dc10*/  HADD2.F32 R48, -RZ, R48.H1_H1 ;  /* 0x30000030ff307230 */ /* 0x000fe20000004100 */
[----:B------:R-:W-:-:S02]  /*dc20*/  F2FP.F16.E4M3.UNPACK_B R54, R50 ;  /* 0x00000032ff36723e */ /* 0x000fc400020006ff */
[-C--:B------:R-:W-:Y:S01]  /*dc30*/  F2FP.F16.E4M3.UNPACK_B R55, R51.reuse ;  /* 0x00000033ff37723e */ /* 0x080fe200020006ff */
[----:B------:R-:W-:Y:S01]  /*dc40*/  HADD2.F32 R47, -RZ, R46.H0_H0 ;  /* 0x2000002eff2f7230 */ /* 0x000fe20000004100 */
[----:B------:R-:W-:Y:S01]  /*dc50*/  F2FP.F16.E4M3.UNPACK_B R50, R50.H1 ;  /* 0x00000032ff32723e */ /* 0x000fe200030006ff */
[----:B------:R-:W-:Y:S01]  /*dc60*/  HADD2.F32 R65, -RZ, R54.H0_H0 ;  /* 0x20000036ff417230 */ /* 0x000fe20000004100 */
[----:B------:R-:W-:Y:S01]  /*dc70*/  F2FP.F16.E4M3.UNPACK_B R51, R51.H1 ;  /* 0x00000033ff33723e */ /* 0x000fe200030006ff */
[--C-:B------:R-:W-:Y:S01]  /*dc80*/  HADD2.F32 R64, -RZ, R55.reuse.H0_H0 ;  /* 0x20000037ff407230 */ /* 0x100fe20000004100 */
[----:B------:R-:W-:Y:S01]  /*dc90*/  F2FP.SATFINITE.E4M3.F32.PACK_AB_MERGE_C R52, R53, R52, RZ ;  /* 0x000000343534723e */ /* 0x000fe200048070ff */
[----:B------:R-:W-:Y:S02]  /*dca0*/  HADD2.F32 R46, -RZ, R46.H1_H1 ;  /* 0x3000002eff2e7230 */ /* 0x000fe40000004100 */
        /* <DEDUP_REMOVED lines=69> */
[----:B------:R-:W-:Y:S01]  /*e100*/  F2FP.SATFINITE.E4M3.F32.PACK_AB_MERGE_C R50, R50, R15, RZ ;  /* 0x0000000f3232723e */ /* 0x000fe200048070ff */
[----:B------:R-:W-:Y:S01]  /*e110*/  IMAD.MOV.U32 R36, RZ, RZ, R14 ;  /* 0x000000ffff247224 */ /* 0x000fe200078e000e */
        /* <DEDUP_REMOVED lines=24> */
[----:B------:R-:W-:Y:S01]  /*e2a0*/  F2FP.SATFINITE.E4M3.F32.PACK_AB_MERGE_C R15, R48, R49, R39 ;  /* 0x00000031300f723e */ /* 0x000fe20004807027 */
        /* <DEDUP_REMOVED lines=9> */
[----:B------:R-:W-:Y:S02]  /*e340*/  HADD2.F32 R64, -RZ, R143.H0_H0 ;  /* 0x2000008fff407230 */ /* 0x000fe40000004100 */
        /* <DEDUP_REMOVED lines=19> */
.L_x_6694:
[----:B------:R-:W-:Y:S05]  /*e480*/  BSYNC B2 ;  /* 0x0000000000027941 */ /* 0x000fea0003800000 */
.L_x_6693:
[----:B------:R-:W-:Y:S01]  /*e490*/  ISETP.GE.AND P3, PT, R11, R131, PT ;  /* 0x000000830b00720c */ /* 0x000fe20003f66270 */
[----:B0-----:R0:W-:-:S12]  /*e4a0*/  ST.E.128 desc[UR50][R40.64], R12 ;  /* 0x0000000c28007985 */ /* 0x0011d8000c101d32 */
[----:B------:R-:W-:-:S04]  /*e4b0*/  @!P3 IADD3 R42, P4, R11, R120, RZ ;  /* 0x000000780b2ab210 */ /* 0x000fc80007f9e0ff */
[----:B------:R-:W-:-:S05]  /*e4c0*/  @!P3 LEA.HI.X.SX32 R43, R11, R119, 0x1, P4 ;  /* 0x000000770b2bb211 */ /* 0x000fca00020f0eff */
[----:B--2---:R0:W-:Y:S04]  /*e4d0*/  @!P3 ST.E.128 desc[UR50][R42.64], R36 ;  /* 0x000000242a00b985 */ /* 0x0041e8000c101d32 */
.L_x_6692:
[----:B------:R-:W-:Y:S05]  /*e4e0*/  BSYNC B1 ;  /* 0x0000000000017941 */ /* 0x000fea0003800000 */
.L_x_6691:
        /* <DEDUP_REMOVED lines=29> */
[----:B---3--:R-:W-:Y:S01]  /*e6c0*/  IMAD.MOV.U32 R47, RZ, RZ, R36 ;  /* 0x000000ffff2f7224 */ /* 0x008fe200078e0024 */
[----:B------:R-:W-:Y:S01]  /*e6d0*/  SHF.R.U32.HI R50, RZ, 0x8, R77 ;  /* 0x00000008ff327819 */ /* 0x000fe2000001164d */
[----:B--2---:R-:W-:Y:S01]  /*e6e0*/  IMAD.MOV.U32 R46, RZ, RZ, R12 ;  /* 0x000000ffff2e7224 */ /* 0x004fe200078e000c */
[----:B------:R-:W-:Y:S01]  /*e6f0*/  LOP3.LUT R53, R61, 0xff, RZ, 0xc0, !PT ;  /* 0x000000ff3d357812 */ /* 0x000fe200078ec0ff */
[----:B------:R-:W-:Y:S01]  /*e700*/  IMAD.SHL.U32 R52, R52, 0x100, RZ ;  /* 0x0000010034347824 */ /* 0x000fe200078e00ff */
[----:B------:R-:W-:Y:S01]  /*e710*/  SHF.R.U32.HI R64, RZ, 0x18, R61 ;  /* 0x00000018ff407819 */ /* 0x000fe2000001163d */
[----:B------:R-:W-:Y:S01]  /*e720*/  IMAD.SHL.U32 R50, R50, 0x100, RZ ;  /* 0x0000010032327824 */ /* 0x000fe200078e00ff */
[----:B------:R-:W-:Y:S01]  /*e730*/  LOP3.LUT R55, R77, 0xff, RZ, 0xc0, !PT ;  /* 0x000000ff4d377812 */ /* 0x000fe200078ec0ff */
[----:B------:R-:W-:Y:S01]  /*e740*/  IMAD.MOV.U32 R42, RZ, RZ, R14 ;  /* 0x000000ffff2a7224 */ /* 0x000fe200078e000e */
[----:B------:R-:W-:-:S02]  /*e750*/  SHF.R.U32.HI R62, RZ, 0x18, R77 ;  /* 0x00000018ff3e7819 */ /* 0x000fc4000001164d */
[----:B------:R-:W-:Y:S02]  /*e760*/  SHF.R.U32.HI R48, RZ, 0x10, R61 ;  /* 0x00000010ff307819 */ /* 0x000fe4000001163d */
[--C-:B------:R-:W-:Y:S02]  /*e770*/  SHF.R.U32.HI R51, RZ, 0x8, R79.reuse ;  /* 0x00000008ff337819 */ /* 0x100fe4000001164f */
[----:B------:R-:W-:Y:S01]  /*e780*/  LOP3.LUT R60, R79, 0xff, RZ, 0xc0, !PT ;  /* 0x000000ff4f3c7812 */ /* 0x000fe200078ec0ff */
[----:B------:R-:W-:Y:S01]  /*e790*/  IMAD.U32 R14, R48, 0x10000, RZ ;  /* 0x00010000300e7824 */ /* 0x000fe200078e00ff */
[----:B------:R-:W-:Y:S01]  /*e7a0*/  SHF.R.U32.HI R61, RZ, 0x18, R79 ;  /* 0x00000018ff3d7819 */ /* 0x000fe2000001164f */
[----:B------:R-:W-:Y:S01]  /*e7b0*/  IMAD.SHL.U32 R51, R51, 0x100, RZ ;  /* 0x0000010033337824 */ /* 0x000fe200078e00ff */
[----:B------:R-:W-:Y:S02]  /*e7c0*/  PRMT R53, R64, 0x654, R53 ;  /* 0x0000065440357816 */ /* 0x000fe40000000035 */
[----:B------:R-:W-:-:S02]  /*e7d0*/  PRMT R55, R62, 0x654, R55 ;  /* 0x000006543e377816 */ /* 0x000fc40000000037 */
[--C-:B0-----:R-:W-:Y:S02]  /*e7e0*/  SHF.R.U32.HI R11, RZ, 0x10, R63.reuse ;  /* 0x00000010ff0b7819 */ /* 0x101fe4000001163f */
[--C-:B------:R-:W-:Y:S02]  /*e7f0*/  SHF.R.U32.HI R49, RZ, 0x8, R63.reuse ;  /* 0x00000008ff317819 */ /* 0x100fe4000001163f */
[----:B------:R-:W-:Y:S01]  /*e800*/  LOP3.LUT R54, R63, 0xff, RZ, 0xc0, !PT ;  /* 0x000000ff3f367812 */ /* 0x000fe200078ec0ff */
[----:B------:R-:W-:Y:S01]  /*e810*/  IMAD.U32 R11, R11, 0x10000, RZ ;  /* 0x000100000b0b7824 */ /* 0x000fe200078e00ff */
[----:B------:R-:W-:Y:S02]  /*e820*/  SHF.R.U32.HI R63, RZ, 0x18, R63 ;  /* 0x00000018ff3f7819 */ /* 0x000fe4000001163f */
[----:B------:R-:W-:Y:S02]  /*e830*/  PRMT R60, R61, 0x654, R60 ;  /* 0x000006543d3c7816 */ /* 0x000fe4000000003c */
[----:B------:R-:W-:-:S02]  /*e840*/  LOP3.LUT R53, R53, 0xff00, R52, 0xf8, !PT ;  /* 0x0000ff0035357812 */ /* 0x000fc400078ef834 */
[----:B------:R-:W-:Y:S02]  /*e850*/  LOP3.LUT R61, R55, 0xff00, R50, 0xf8, !PT ;  /* 0x0000ff00373d7812 */ /* 0x000fe400078ef832 */
[----:B------:R-:W-:Y:S02]  /*e860*/  F2FP.F16.E4M3.UNPACK_B R55, R142.H1 ;  /* 0x0000008eff37723e */ /* 0x000fe400030006ff */
[----:B------:R-:W-:Y:S02]  /*e870*/  F2FP.F16.E4M3.UNPACK_B R52, R47.H1 ;  /* 0x0000002fff34723e */ /* 0x000fe400030006ff */
[----:B------:R-:W-:Y:S01]  /*e880*/  PRMT R54, R63, 0x654, R54 ;  /* 0x000006543f367816 */ /* 0x000fe20000000036 */
[--C-:B------:R-:W-:Y:S01]  /*e890*/  HADD2.F32 R12, -RZ, R55.reuse.H0_H0 ;  /* 0x20000037ff0c7230 */ /* 0x100fe20000004100 */
[----:B------:R-:W-:Y:S01]  /*e8a0*/  SHF.L.U32 R49, R49, 0x8, RZ ;  /* 0x0000000831317819 */ /* 0x000fe200000006ff */
[--C-:B------:R-:W-:Y:S01]  /*e8b0*/  HADD2.F32 R50, -RZ, R52.reuse.H0_H0 ;  /* 0x20000034ff327230 */ /* 0x100fe20000004100 */
[----:B------:R-:W-:Y:S01]  /*e8c0*/  F2FP.F16.E4M3.UNPACK_B R48, R46.H1 ;  /* 0x0000002eff30723e */ /* 0x000fe200030006ff */
[----:B------:R-:W-:Y:S01]  /*e8d0*/  HADD2.F32 R55, -RZ, R55.H1_H1 ;  /* 0x30000037ff377230 */ /* 0x000fe20000004100 */
[----:B------:R-:W-:Y:S01]  /*e8e0*/  SHF.R.U32.HI R43, RZ, 0x10, R77 ;  /* 0x00000010ff2b7819 */ /* 0x000fe2000001164d */
[----:B------:R-:W-:Y:S01]  /*e8f0*/  HADD2.F32 R52, -RZ, R52.H1_H1 ;  /* 0x30000034ff347230 */ /* 0x000fe20000004100 */
[----:B------:R-:W-:-:S02]  /*e900*/  SHF.R.U32.HI R45, RZ, 0x10, R79 ;  /* 0x00000010ff2d7819 */ /* 0x000fc4000001164f */
[----:B------:R-:W-:Y:S01]  /*e910*/  LOP3.LUT R60, R60, 0xff00, R51, 0xf8, !PT ;  /* 0x0000ff003c3c7812 */ /* 0x000fe200078ef833 */
[----:B------:R-:W-:Y:S01]  /*e920*/  IMAD.U32 R36, R43, 0x10000, RZ ;  /* 0x000100002b247824 */ /* 0x000fe200078e00ff */
[----:B------:R-:W-:Y:S01]  /*e930*/  F2FP.F16.E4M3.UNPACK_B R51, R140.H1 ;  /* 0x0000008cff33723e */ /* 0x000fe200030006ff */
[----:B------:R-:W-:Y:S01]  /*e940*/  IMAD.U32 R43, R45, 0x10000, RZ ;  /* 0x000100002d2b7824 */ /* 0x000fe200078e00ff */
[----:B------:R-:W-:Y:S01]  /*e950*/  LOP3.LUT R54, R54, 0xff00, R49, 0xf8, !PT ;  /* 0x0000ff0036367812 */ /* 0x000fe200078ef831 */
[--C-:B------:R-:W-:Y:S01]  /*e960*/  HADD2.F32 R49, -RZ, R48.reuse.H0_H0 ;  /* 0x20000030ff317230 */ /* 0x100fe20000004100 */
        /* <DEDUP_REMOVED lines=19> */
[C---:B------:R-:W-:Y:S01]  /*eaa0*/  FMUL.FTZ R55, R48.reuse, R55 ;  /* 0x0000003730377220 */ /* 0x040fe20000410000 */
[----:B------:R-:W-:Y:S02]  /*eab0*/  HADD2.F32 R54, -RZ, R140.H0_H0 ;  /* 0x2000008cff367230 */ /* 0x000fe40000004100 */
[-C--:B------:R-:W-:Y:S01]  /*eac0*/  FMUL.FTZ R60, R49, R46.reuse ;  /* 0x0000002e313c7220 */ /* 0x080fe20000410000 */
[C---:B------:R-:W-:Y:S01]  /*ead0*/  FMUL.FTZ R62, R47.reuse, R46 ;  /* 0x0000002e2f3e7220 */ /* 0x040fe20000410000 */
[-C--:B------:R-:W-:Y:S01]  /*eae0*/  FFMA.FTZ R46, R48, R53.reuse, -R61 ;  /* 0x00000035302e7223 */ /* 0x080fe2000001083d */
[----:B------:R-:W-:Y:S01]  /*eaf0*/  FFMA.FTZ R48, R52, R53, R55 ;  /* 0x0000003534307223 */ /* 0x000fe20000010037 */
[----:B------:R-:W-:Y:S02]  /*eb00*/  HADD2.F32 R55, -RZ, R142.H1_H1 ;  /* 0x3000008eff377230 */ /* 0x000fe40000004100 */
[----:B------:R-:W-:Y:S01]  /*eb10*/  FFMA.FTZ R47, R47, R54, -R60 ;  /* 0x000000362f2f7223 */ /* 0x000fe2000001083c */
[----:B------:R-:W-:-:S02]  /*eb20*/  HADD2.F32 R50, -RZ, R50.H1_H1 ;  /* 0x30000032ff327230 */ /* 0x000fc40000004100 */
[----:B------:R-:W-:Y:S01]  /*eb30*/  FFMA.FTZ R49, R49, R54, R62 ;  /* 0x0000003631317223 */ /* 0x000fe2000001003e */
[----:B------:R-:W-:Y:S01]  /*eb40*/  HADD2.F32 R52, -RZ, R51.H1_H1 ;  /* 0x30000033ff347230 */ /* 0x000fe20000004100 */
[----:B------:R-:W-:Y:S01]  /*eb50*/  F2FP.F16.E4M3.UNPACK_B R63, R141.H1 ;  /* 0x0000008dff3f723e */ /* 0x000fe200030006ff */
[----:B------:R-:W-:Y:S01]  /*eb60*/  HADD2.F32 R61, -RZ, R140.H1_H1 ;  /* 0x3000008cff3d7230 */ /* 0x000fe20000004100 */
[----:B------:R-:W-:Y:S01]  /*eb70*/  F2FP.F16.E4M3.UNPACK_B R53, R38.H1 ;  /* 0x00000026ff35723e */ /* 0x000fe200030006ff */
[-C--:B------:R-:W-:Y:S01]  /*eb80*/  FMUL.FTZ R67, R50, R55.reuse ;  /* 0x0000003732437220 */ /* 0x080fe20000410000 */
[----:B------:R-:W-:Y:S01]  /*eb90*/  F2FP.F16.E4M3.UNPACK_B R54, R42.H1 ;  /* 0x0000002aff36723e */ /* 0x000fe200030006ff */
[C---:B------:R-:W-:Y:S01]  /*eba0*/  FMUL.FTZ R65, R52.reuse, R55 ;  /* 0x0000003734417220 */ /* 0x040fe20000410000 */
[----:B------:R-:W-:Y:S01]  /*ebb0*/  F2FP.F16.E4M3.UNPACK_B R60, R139.H1 ;  /* 0x0000008bff3c723e */ /* 0x000fe200030006ff */
[----:B------:R-:W-:Y:S02]  /*ebc0*/  HADD2.F32 R64, -RZ, R63.H0_H0 ;  /* 0x2000003fff407230 */ /* 0x000fe40000004100 */
[----:B------:R-:W-:Y:S01]  /*ebd0*/  FFMA.FTZ R52, R52, R61, R67 ;  /* 0x0000003d34347223 */ /* 0x000fe20000010043 */
[----:B------:R-:W-:-:S02]  /*ebe0*/  HADD2.F32 R55, -RZ, R53.H0_H0 ;  /* 0x20000035ff377230 */ /* 0x000fc40000004100 */
[----:B------:R-:W-:Y:S01]  /*ebf0*/  FFMA.FTZ R50, R50, R61, -R65 ;  /* 0x0000003d32327223 */ /* 0x000fe20000010841 */
        /* <DEDUP_REMOVED lines=11> */
[CC--:B------:R-:W-:Y:S01]  /*ecb0*/  FMUL.FTZ R65, R61.reuse, R63.reuse ;  /* 0x0000003f3d417220 */ /* 0x0c0fe20000410000 */
[----:B------:R-:W-:Y:S01]  /*ecc0*/  F2FP.F16.E4M3.UNPACK_B R55, R38 ;  /* 0x00000026ff37723e */ /* 0x000fe200020006ff */
[C---:B------:R-:W-:Y:S01]  /*ecd0*/  FMUL.FTZ R64, R54.reuse, R63 ;  /* 0x0000003f36407220 */ /* 0x040fe20000410000 */
[----:B------:R-:W-:Y:S01]  /*ece0*/  F2FP.F16.E4M3.UNPACK_B R139, R139 ;  /* 0x0000008bff8b723e */ /* 0x000fe200020006ff */
[----:B------:R-:W-:Y:S01]  /*ecf0*/  FFMA.FTZ R38, R54, R62, -R65 ;  /* 0x0000003e36267223 */ /* 0x000fe20000010841 */
[----:B------:R-:W-:Y:S01]  /*ed00*/  F2FP.F16.E4M3.UNPACK_B R42, R42 ;  /* 0x0000002aff2a723e */ /* 0x000fe200020006ff */
[----:B------:R-:W-:Y:S02]  /*ed10*/  HADD2.F32 R65, -RZ, R141.H0_H0 ;  /* 0x2000008dff417230 */ /* 0x000fe40000004100 */
[----:B------:R-:W-:Y:S01]  /*ed20*/  FFMA.FTZ R66, R61, R62, R64 ;  /* 0x0000003e3d427223 */ /* 0x000fe20000010040 */
[----:B------:R-:W-:Y:S01]  /*ed30*/  HADD2.F32 R60, -RZ, R55.H0_H0 ;  /* 0x20000037ff3c7230 */ /* 0x000fe20000004100 */
[----:B------:R-:W-:Y:S01]  /*ed40*/  F2FP.SATFINITE.E4M3.F32.PACK_AB_MERGE_C R43, R46, R43, RZ ;  /* 0x0000002b2e2b723e */ /* 0x000fe200048070ff */
[----:B------:R-:W-:Y:S01]  /*ed50*/  HADD2.F32 R54, -RZ, R42.H0_H0 ;  /* 0x2000002aff367230 */ /* 0x000fe20000004100 */
[----:B------:R-:W-:Y:S01]  /*ed60*/  F2FP.SATFINITE.E4M3.F32.PACK_AB_MERGE_C R46, R48, R45, RZ ;  /* 0x0000002d302e723e */ /* 0x000fe200048070ff */
[----:B------:R-:W-:-:S02]  /*ed70*/  HADD2.F32 R63, -RZ, R139.H0_H0 ;  /* 0x2000008bff3f7230 */ /* 0x000fc40000004100 */
[-C--:B------:R-:W-:Y:S01]  /*ed80*/  FMUL.FTZ R67, R60, R65.reuse ;  /* 0x000000413c437220 */ /* 0x080fe20000410000 */
[----:B------:R-:W-:Y:S02]  /*ed90*/  HADD2.F32 R62, -RZ, R141.H1_H1 ;  /* 0x3000008dff3e7230 */ /* 0x000fe40000004100 */
[----:B------:R-:W-:Y:S01]  /*eda0*/  FMUL.FTZ R65, R54, R65 ;  /* 0x0000004136417220 */ /* 0x000fe20000410000 */
[----:B------:R-:W-:Y:S01]  /*edb0*/  HADD2.F32 R61, -RZ, R55.H1_H1 ;  /* 0x30000037ff3d7230 */ /* 0x000fe20000004100 */
[----:B------:R-:W-:Y:S01]  /*edc0*/  F2FP.SATFINITE.E4M3.F32.PACK_AB_MERGE_C R45, R50, R47, R43 ;  /* 0x0000002f322d723e */ /* 0x000fe2000480702b */
[----:B------:R-:W-:Y:S02]  /*edd0*/  HADD2.F32 R55, -RZ, R42.H1_H1 ;  /* 0x3000002aff377230 */ /* 0x000fe40000004100 */
[----:B------:R-:W-:Y:S01]  /*ede0*/  FFMA.FTZ R42, R54, R63, -R67 ;  /* 0x0000003f362a7223 */ /* 0x000fe20000010843 */
[----:B------:R-:W-:Y:S02]  /*edf0*/  HADD2.F32 R54, -RZ, R139.H1_H1 ;  /* 0x3000008bff367230 */ /* 0x000fe40000004100 */
[-C--:B------:R-:W-:Y:S01]  /*ee00*/  FMUL.FTZ R64, R61, R62.reuse ;  /* 0x0000003e3d407220 */ /* 0x080fe20000410000 */
[----:B------:R-:W-:Y:S01]  /*ee10*/  F2FP.F16.E4M3.UNPACK_B R48, R37 ;  /* 0x00000025ff30723e */ /* 0x000fe200020006ff */
[C---:B------:R-:W-:Y:S01]  /*ee20*/  FMUL.FTZ R62, R55.reuse, R62 ;  /* 0x0000003e373e7220 */ /* 0x040fe20000410000 */
[----:B------:R-:W-:Y:S01]  /*ee30*/  F2FP.F16.E4M3.UNPACK_B R47, R13 ;  /* 0x0000000dff2f723e */ /* 0x000fe200020006ff */
[-C--:B------:R-:W-:Y:S01]  /*ee40*/  FFMA.FTZ R55, R55, R54.reuse, -R64 ;  /* 0x0000003637377223 */ /* 0x080fe20000010840 */
[----:B------:R-:W-:Y:S01]  /*ee50*/  FFMA.FTZ R65, R60, R63, R65 ;  /* 0x0000003f3c417223 */ /* 0x000fe20000010041 */
[----:B------:R-:W-:Y:S01]  /*ee60*/  FFMA.FTZ R62, R61, R54, R62 ;  /* 0x000000363d3e7223 */ /* 0x000fe2000001003e */
[----:B------:R-:W-:Y:S01]  /*ee70*/  F2FP.F16.E4M3.UNPACK_B R54, R36 ;  /* 0x00000024ff36723e */ /* 0x000fe200020006ff */
[--C-:B------:R-:W-:Y:S01]  /*ee80*/  HADD2.F32 R50, -RZ, R48.reuse.H0_H0 ;  /* 0x20000030ff327230 */ /* 0x100fe20000004100 */
[----:B------:R-:W-:Y:S01]  /*ee90*/  F2FP.SATFINITE.E4M3.F32.PACK_AB_MERGE_C R38, R38, R51, RZ ;  /* 0x000000332626723e */ /* 0x000fe200048070ff */
[----:B------:R-:W-:Y:S01]  /*eea0*/  HADD2.F32 R51, -RZ, R48.H1_H1 ;  /* 0x30000030ff337230 */ /* 0x000fe20000004100 */
[----:B------:R-:W-:Y:S01]  /*eeb0*/  F2FP.SATFINITE.E4M3.F32.PACK_AB_MERGE_C R43, R52, R49, R46 ;  /* 0x00000031342b723e */ /* 0x000fe2000480702e */
[--C-:B------:R-:W-:Y:S01]  /*eec0*/  HADD2.F32 R49, -RZ, R54.reuse.H0_H0 ;  /* 0x20000036ff317230 */ /* 0x100fe20000004100 */
        /* <DEDUP_REMOVED lines=9> */
[----:B------:R-:W-:Y:S02]  /*ef60*/  HADD2.F32 R49, -RZ, R47.H1_H1 ;  /* 0x3000002fff317230 */ /* 0x000fe40000004100 */
[-C--:B------:R-:W-:Y:S01]  /*ef70*/  FMUL.FTZ R60, R51, R54.reuse ;  /* 0x00000036333c7220 */ /* 0x080fe20000410000 */
[----:B------:R-:W-:Y:S02]  /*ef80*/  HADD2.F32 R52, -RZ, R52.H1_H1 ;  /* 0x30000034ff347230 */ /* 0x000fe40000004100 */
[-C--:B------:R-:W-:Y:S01]  /*ef90*/  FFMA.FTZ R46, R46, R53.reuse, -R55 ;  /* 0x000000352e2e7223 */ /* 0x080fe20000010837 */
[----:B------:R-:W-:Y:S01]  /*efa0*/  FFMA.FTZ R47, R50, R53, R61 ;  /* 0x00000035322f7223 */ /* 0x000fe2000001003d */
[----:B------:R-:W-:Y:S01]  /*efb0*/  FMUL.FTZ R54, R49, R54 ;  /* 0x0000003631367220 */ /* 0x000fe20000410000 */
[----:B------:R-:W-:Y:S02]  /*efc0*/  F2FP.F16.E4M3.UNPACK_B R50, R37.H1 ;  /* 0x00000025ff32723e */ /* 0x000fe400030006ff */
[----:B------:R-:W-:Y:S01]  /*efd0*/  F2FP.F16.E4M3.UNPACK_B R53, R36.H1 ;  /* 0x00000024ff35723e */ /* 0x000fe200030006ff */
[-C--:B------:R-:W-:Y:S01]  /*efe0*/  FFMA.FTZ R36, R51, R52.reuse, R54 ;  /* 0x0000003433247223 */ /* 0x080fe20000010036 */
[----:B------:R-:W-:Y:S01]  /*eff0*/  F2FP.F16.E4M3.UNPACK_B R48, R13.H1 ;  /* 0x0000000dff30723e */ /* 0x000fe200030006ff */
[----:B------:R-:W-:Y:S01]  /*f000*/  FFMA.FTZ R13, R49, R52, -R60 ;  /* 0x00000034310d7223 */ /* 0x000fe2000001083c */
        /* <DEDUP_REMOVED lines=11> */
[----:B------:R-:W-:Y:S02]  /*f0c0*/  HADD2.F32 R54, -RZ, R53.H1_H1 ;  /* 0x30000035ff367230 */ /* 0x000fe40000004100 */
        /* <DEDUP_REMOVED lines=56> */
.L_x_6698:
[----:B------:R-:W-:Y:S05]  /*f450*/  BSYNC B2 ;  /* 0x0000000000027941 */ /* 0x000fea0003800000 */
.L_x_6697:
[----:B------:R-:W-:Y:S01]  /*f460*/  ISETP.GE.AND P3, PT, R44, R131, PT ;  /* 0x000000832c00720c */ /* 0x000fe20003f66270 */
[----:B--2---:R2:W-:-:S12]  /*f470*/  ST.E.128 desc[UR50][R40.64], R12 ;  /* 0x0000000c28007985 */ /* 0x0045d8000c101d32 */
[----:B------:R-:W-:-:S04]  /*f480*/  @!P3 IADD3 R42, P4, R44, R120, RZ ;  /* 0x000000782c2ab210 */ /* 0x000fc80007f9e0ff */
[----:B------:R-:W-:-:S05]  /*f490*/  @!P3 LEA.HI.X.SX32 R43, R44, R119, 0x1, P4 ;  /* 0x000000772c2bb211 */ /* 0x000fca00020f0eff */
[----:B---3--:R2:W-:Y:S04]  /*f4a0*/  @!P3 ST.E.128 desc[UR50][R42.64], R36 ;  /* 0x000000242a00b985 */ /* 0x0085e8000c101d32 */
.L_x_6696:
[----:B------:R-:W-:Y:S05]  /*f4b0*/  BSYNC B1 ;  /* 0x0000000000017941 */ /* 0x000fea0003800000 */
.L_x_6695:
[----:B------:R-:W-:-:S13]  /*f4c0*/  ISETP.NE.AND P3, PT, R30, RZ, PT ;  /* 0x000000ff1e00720c */ /* 0x000fda0003f65270 */
[----:B------:R-:W-:Y:S05]  /*f4d0*/  @!P3 BRA `(.L_x_6647) ;  /* 0x0000001400d8b947 */ /* 0x000fea0003800000 */
[----:B0-2---:R-:W2:Y:S04]  /*f4e0*/  LDL R14, [R1+0x3c] ;  /* 0x00003c00010e7983 */ /* 0x005ea80000100800 */
[----:B------:R-:W5:Y:S01]  /*f4f0*/  LDL R13, [R1+0x40] ;  /* 0x00004000010d7983 */ /* 0x000f620000100800 */
[----:B------:R-:W-:Y:S01]  /*f500*/  LOP3.LUT P4, RZ, R23, 0x1, RZ, 0xc0, !PT ;  /* 0x0000000117ff7812 */ /* 0x000fe2000788c0ff */
[----:B------:R-:W-:Y:S01]  /*f510*/  BSSY B1, `(.L_x_6699) ;  /* 0x00000f0000017945 */ /* 0x000fe20003800000 */
[----:B------:R-:W-:Y:S02]  /*f520*/  IADD3 R40, P3, R26, R120, RZ ;  /* 0x000000781a287210 */ /* 0x000fe40007f7e0ff */
[----:B------:R-:W-:-:S03]  /*f530*/  SEL R138, R114, R138, !P4 ;  /* 0x0000008a728a7207 */ /* 0x000fc60006000000 */
[----:B------:R-:W-:Y:S01]  /*f540*/  IMAD.X R41, R119, 0x1, R27, P3 ;  /* 0x0000000177297824 */ /* 0x000fe200018e061b */
[----:B----4-:R-:W-:Y:S02]  /*f550*/  SHF.R.S32.HI R11, RZ, 0x1f, R138 ;  /* 0x0000001fff0b7819 */ /* 0x010fe4000001148a */
[----:B------:R-:W-:Y:S02]  /*f560*/  ISETP.GE.AND P3, PT, R224, R113, PT ;  /* 0x00000071e000720c */ /* 0x000fe40003f66270 */
        /* <DEDUP_REMOVED lines=8> */
[----:B------:R-:W-:-:S04]  /*f5f0*/  LOP3.LUT R12, R12, R3, RZ, 0x3c, !PT ;  /* 0x000000030c0c7212 */ /* 0x000fc800078e3cff */
[----:B------:R-:W-:Y:S01]  /*f600*/  IADD3 R12, R11, R12, RZ ;  /* 0x0000000c0b0c7210 */ /* 0x000fe20007ffe0ff */
[----:B------:R-:W-:-:S04]  /*f610*/  IMAD R11, R19, 0x7800, R123 ;  /* 0x00007800130b7824 */ /* 0x000fc800078e027b */
        /* <DEDUP_REMOVED lines=12> */
[----:B------:R-:W-:Y:S01]  /*f6e0*/  SHF.R.U32.HI R52, RZ, 0x18, R73 ;  /* 0x00000018ff347819 */ /* 0x000fe20000011649 */
[----:B------:R-:W-:Y:S01]  /*f6f0*/  IMAD.SHL.U32 R53, R53, 0x100, RZ ;  /* 0x0000010035357824 */ /* 0x000fe200078e00ff */
[----:B------:R-:W-:Y:S01]  /*f700*/  LOP3.LUT R49, R73, 0xff, RZ, 0xc0, !PT ;  /* 0x000000ff49317812 */ /* 0x000fe200078ec0ff */
[----:B------:R-:W-:Y:S01]  /*f710*/  IMAD.MOV.U32 R43, RZ, RZ, R14 ;  /* 0x000000ffff2b7224 */ /* 0x000fe200078e000e */
[----:B------:R-:W-:Y:S01]  /*f720*/  SHF.R.U32.HI R60, RZ, 0x18, R57 ;  /* 0x00000018ff3c7819 */ /* 0x000fe20000011639 */
[----:B------:R-:W-:Y:S01]  /*f730*/  IMAD.MOV.U32 R44, RZ, RZ, R38 ;  /* 0x000000ffff2c7224 */ /* 0x000fe200078e0026 */
[----:B0-----:R-:W-:-:S02]  /*f740*/  LOP3.LUT R11, R57, 0xff, RZ, 0xc0, !PT ;  /* 0x000000ff390b7812 */ /* 0x001fc400078ec0ff */
[----:B------:R-:W-:Y:S02]  /*f750*/  SHF.R.U32.HI R58, RZ, 0x10, R57 ;  /* 0x00000010ff3a7819 */ /* 0x000fe40000011639 */
[----:B------:R-:W-:Y:S02]  /*f760*/  SHF.R.U32.HI R57, RZ, 0x18, R59 ;  /* 0x00000018ff397819 */ /* 0x000fe4000001163b */
[----:B------:R-:W-:Y:S01]  /*f770*/  LOP3.LUT R48, R59, 0xff, RZ, 0xc0, !PT ;  /* 0x000000ff3b307812 */ /* 0x000fe200078ec0ff */
[----:B------:R-:W-:Y:S01]  /*f780*/  IMAD.U32 R14, R58, 0x10000, RZ ;  /* 0x000100003a0e7824 */ /* 0x000fe200078e00ff */
[----:B------:R-:W-:Y:S02]  /*f790*/  SHF.R.U32.HI R51, RZ, 0x8, R73 ;  /* 0x00000008ff337819 */ /* 0x000fe40000011649 */
[----:B------:R-:W-:Y:S01]  /*f7a0*/  PRMT R36, R52, 0x654, R49 ;  /* 0x0000065434247816 */ /* 0x000fe20000000031 */
[----:B------:R-:W-:Y:S01]  /*f7b0*/  IMAD.SHL.U32 R49, R54, 0x100, RZ ;  /* 0x0000010036317824 */ /* 0x000fe200078e00ff */
[----:B------:R-:W-:Y:S01]  /*f7c0*/  LOP3.LUT R50, R75, 0xff0000ff, RZ, 0xc0, !PT ;  /* 0xff0000ff4b327812 */ /* 0x000fe200078ec0ff */
[----:B------:R-:W-:Y:S01]  /*f7d0*/  IMAD.SHL.U32 R51, R51, 0x100, RZ ;  /* 0x0000010033337824 */ /* 0x000fe200078e00ff */
[----:B------:R-:W-:-:S02]  /*f7e0*/  PRMT R11, R60, 0x654, R11 ;  /* 0x000006543c0b7816 */ /* 0x000fc4000000000b */
[----:B------:R-:W-:Y:S02]  /*f7f0*/  SHF.R.U32.HI R56, RZ, 0x10, R59 ;  /* 0x00000010ff387819 */ /* 0x000fe4000001163b */
[----:B------:R-:W-:Y:S02]  /*f800*/  PRMT R48, R57, 0x654, R48 ;  /* 0x0000065439307816 */ /* 0x000fe40000000030 */
[----:B------:R-:W-:Y:S02]  /*f810*/  LOP3.LUT R11, R11, 0xff00, R12, 0xf8, !PT ;  /* 0x0000ff000b0b7812 */ /* 0x000fe400078ef80c */
[----:B------:R-:W-:Y:S02]  /*f820*/  LOP3.LUT R54, R50, 0xff00, R53, 0xf8, !PT ;  /* 0x0000ff0032367812 */ /* 0x000fe400078ef835 */
[----:B------:R-:W-:Y:S02]  /*f830*/  LOP3.LUT R49, R48, 0xff00, R49, 0xf8, !PT ;  /* 0x0000ff0030317812 */ /* 0x000fe400078ef831 */
[----:B------:R-:W-:-:S02]  /*f840*/  SHF.L.U32 R12, R56, 0x10, RZ ;  /* 0x00000010380c7819 */ /* 0x000fc400000006ff */
[----:B------:R-:W-:Y:S02]  /*f850*/  F2FP.F16.E4M3.UNPACK_B R52, R132.H1 ;  /* 0x00000084ff34723e */ /* 0x000fe400030006ff */
[----:B------:R-:W-:Y:S02]  /*f860*/  F2FP.F16.E4M3.UNPACK_B R50, R47.H1 ;  /* 0x0000002fff32723e */ /* 0x000fe400030006ff */
[----:B------:R-:W-:Y:S02]  /*f870*/  F2FP.F16.E4M3.UNPACK_B R48, R46.H1 ;  /* 0x0000002eff30723e */ /* 0x000fe400030006ff */
[----:B------:R-:W-:Y:S02]  /*f880*/  SHF.R.U32.HI R45, RZ, 0x10, R73 ;  /* 0x00000010ff2d7819 */ /* 0x000fe40000011649 */
[----:B------:R-:W-:Y:S01]  /*f890*/  LOP3.LUT R36, R36, 0xff00, R51, 0xf8, !PT ;  /* 0x0000ff0024247812 */ /* 0x000fe200078ef833 */
[----:B------:R-:W-:Y:S01]  /*f8a0*/  HADD2.F32 R38, -RZ, R48.H0_H0 ;  /* 0x20000030ff267230 */ /* 0x000fe20000004100 */
[----:B------:R-:W-:Y:S01]  /*f8b0*/  LOP3.LUT R14, R11, 0xff0000, R14, 0xf8, !PT ;  /* 0x00ff00000b0e7812 */ /* 0x000fe200078ef80e */
[----:B------:R-:W-:Y:S01]  /*f8c0*/  IMAD.U32 R53, R45, 0x10000, RZ ;  /* 0x000100002d357824 */ /* 0x000fe200078e00ff */
[----:B------:R-:W-:Y:S01]  /*f8d0*/  LOP3.LUT R11, R49, 0xff0000, R12, 0xf8, !PT ;  /* 0x00ff0000310b7812 */ /* 0x000fe200078ef80c */
[----:B------:R-:W-:Y:S01]  /*f8e0*/  HADD2.F32 R12, -RZ, R52.H0_H0 ;  /* 0x20000034ff0c7230 */ /* 0x000fe20000004100 */
[----:B------:R-:W-:Y:S01]  /*f8f0*/  F2FP.F16.E4M3.UNPACK_B R51, R134.H1 ;  /* 0x00000086ff33723e */ /* 0x000fe200030006ff */
[----:B------:R-:W-:Y:S01]  /*f900*/  HADD2.F32 R49, -RZ, R50.H0_H0 ;  /* 0x20000032ff317230 */ /* 0x000fe20000004100 */
[----:B------:R-:W-:Y:S01]  /*f910*/  SHF.R.U32.HI R55, RZ, 0x10, R75 ;  /* 0x00000010ff377819 */ /* 0x000fe2000001164b */
[----:B------:R-:W-:-:S02]  /*f920*/  HADD2.F32 R52, -RZ, R52.H1_H1 ;  /* 0x30000034ff347230 */ /* 0x000fc40000004100 */
[-C--:B------:R-:W-:Y:S01]  /*f930*/  FMUL.FTZ R56, R38, R12.reuse ;  /* 0x0000000c26387220 */ /* 0x080fe20000410000 */
[--C-:B------:R-:W-:Y:S02]  /*f940*/  HADD2.F32 R45, -RZ, R51.reuse.H0_H0 ;  /* 0x20000033ff2d7230 */ /* 0x100fe40000004100 */
[----:B------:R-:W-:Y:S01]  /*f950*/  FMUL.FTZ R57, R49, R12 ;  /* 0x0000000c31397220 */ /* 0x000fe20000410000 */
[----:B------:R-:W-:Y:S01]  /*f960*/  IMAD.U32 R55, R55, 0x10000, RZ ;  /* 0x0001000037377824 */ /* 0x000fe200078e00ff */
[----:B------:R-:W-:Y:S01]  /*f970*/  LOP3.LUT R36, R36, 0xff0000, R53, 0xf8, !PT ;  /* 0x00ff000024247812 */ /* 0x000fe200078ef835 */
[----:B------:R-:W-:Y:S02]  /*f980*/  HADD2.F32 R53, -RZ, R50.H1_H1 ;  /* 0x30000032ff357230 */ /* 0x000fe40000004100 */
[-C--:B------:R-:W-:Y:S01]  /*f990*/  FFMA.FTZ R38, R38, R45.reuse, -R57 ;  /* 0x0000002d26267223 */ /* 0x080fe20000010839 */
[----:B------:R-:W-:Y:S01]  /*f9a0*/  FFMA.FTZ R45, R49, R45, R56 ;  /* 0x0000002d312d7223 */ /* 0x000fe20000010038 */
[----:B------:R-:W-:Y:S01]  /*f9b0*/  LOP3.LUT R12, R54, 0xff0000, R55, 0xf8, !PT ;  /* 0x00ff0000360c7812 */ /* 0x000fe200078ef837 */
[----:B------:R-:W-:Y:S01]  /*f9c0*/  HADD2.F32 R54, -RZ, R51.H1_H1 ;  /* 0x30000033ff367230 */ /* 0x000fe20000004100 */
[----:B------:R-:W-:Y:S01]  /*f9d0*/  F2FP.F16.E4M3.UNPACK_B R132, R132 ;  /* 0x00000084ff84723e */ /* 0x000fe200020006ff */
[----:B------:R-:W-:Y:S01]  /*f9e0*/  HADD2.F32 R49, -RZ, R48.H1_H1 ;  /* 0x30000030ff317230 */ /* 0x000fe20000004100 */
[----:B------:R-:W-:-:S02]  /*f9f0*/  F2FP.F16.E4M3.UNPACK_B R51, R47 ;  /* 0x0000002fff33723e */ /* 0x000fc400020006ff */
[----:B------:R-:W-:Y:S01]  /*fa00*/  F2FP.F16.E4M3.UNPACK_B R50, R46 ;  /* 0x0000002eff32723e */ /* 0x000fe200020006ff */
[----:B------:R-:W-:Y:S01]  /*fa10*/  FMUL.FTZ R46, R53, R52 ;  /* 0x00000034352e7220 */ /* 0x000fe20000410000 */
[----:B------:R-:W-:Y:S01]  /*fa20*/  F2FP.F16.E4M3.UNPACK_B R134, R134 ;  /* 0x00000086ff86723e */ /* 0x000fe200020006ff */
[C---:B------:R-:W-:Y:S01]  /*fa30*/  FMUL.FTZ R56, R49.reuse, R52 ;  /* 0x0000003431387220 */ /* 0x040fe20000410000 */
[----:B------:R-:W-:Y:S02]  /*fa40*/  HADD2.F32 R55, -RZ, R132.H0_H0 ;  /* 0x20000084ff377230 */ /* 0x000fe40000004100 */
[-C--:B------:R-:W-:Y:S01]  /*fa50*/  FFMA.FTZ R47, R49, R54.reuse, -R46 ;  /* 0x00000036312f7223 */ /* 0x080fe2000001082e */
[----:B------:R-:W-:Y:S02]  /*fa60*/  HADD2.F32 R52, -RZ, R51.H0_H0 ;  /* 0x20000033ff347230 */ /* 0x000fe40000004100 */
[----:B------:R-:W-:Y:S01]  /*fa70*/  FFMA.FTZ R46, R53, R54, R56 ;  /* 0x00000036352e7223 */ /* 0x000fe20000010038 */
[----:B------:R-:W-:Y:S01]  /*fa80*/  HADD2.F32 R48, -RZ, R50.H0_H0 ;  /* 0x20000032ff307230 */ /* 0x000fe20000004100 */
[----:B------:R-:W-:Y:S01]  /*fa90*/  F2FP.F16.E4M3.UNPACK_B R54, R44.H1 ;  /* 0x0000002cff36723e */ /* 0x000fe200030006ff */
[----:B------:R-:W-:-:S02]  /*faa0*/  HADD2.F32 R49, -RZ, R134.H0_H0 ;  /* 0x20000086ff317230 */ /* 0x000fc40000004100 */
[-C--:B------:R-:W-:Y:S01]  /*fab0*/  FMUL.FTZ R57, R52, R55.reuse ;  /* 0x0000003734397220 */ /* 0x080fe20000410000 */
[----:B------:R-:W-:Y:S02]  /*fac0*/  HADD2.F32 R132, -RZ, R132.H1_H1 ;  /* 0x30000084ff847230 */ /* 0x000fe40000004100 */
[C---:B------:R-:W-:Y:S01]  /*fad0*/  FMUL.FTZ R55, R48.reuse, R55 ;  /* 0x0000003730377220 */ /* 0x040fe20000410000 */
[----:B------:R-:W-:Y:S02]  /*fae0*/  HADD2.F32 R53, -RZ, R51.H1_H1 ;  /* 0x30000033ff357230 */ /* 0x000fe40000004100 */
[----:B------:R-:W-:Y:S01]  /*faf0*/  FFMA.FTZ R48, R48, R49, -R57 ;  /* 0x0000003130307223 */ /* 0x000fe20000010839 */
[----:B------:R-:W-:Y:S01]  /*fb00*/  HADD2.F32 R50, -RZ, R50.H1_H1 ;  /* 0x30000032ff327230 */ /* 0x000fe20000004100 */
        /* <DEDUP_REMOVED lines=137> */
[----:B------:R-:W-:Y:S02]  /*103a0*/  F2FP.SATFINITE.E4M3.F32.PACK_AB_MERGE_C R39, R39, R66, RZ ;  /* 0x000000422727723e */ /* 0x000fe400048070ff */
[----:B------:R-:W-:Y:S01]  /*103b0*/  F2FP.SATFINITE.E4M3.F32.PACK_AB_MERGE_C R13, R13, R46, R14 ;  /* 0x0000002e0d0d723e */ /* 0x000fe2000480700e */
[----:B------:R-:W-:Y:S01]  /*103c0*/  IMAD.MOV.U32 R14, RZ, RZ, R43 ;  /* 0x000000ffff0e7224 */ /* 0x000fe200078e002b */
[----:B------:R-:W-:Y:S01]  /*103d0*/  F2FP.SATFINITE.E4M3.F32.PACK_AB_MERGE_C R37, R36, R47, R37 ;  /* 0x0000002f2425723e */ /* 0x000fe20004807025 */
[----:B------:R-:W-:Y:S01]  /*103e0*/  IMAD.MOV.U32 R36, RZ, RZ, R44 ;  /* 0x000000ffff247224 */ /* 0x000fe200078e002c */
[----:B------:R-:W-:Y:S02]  /*103f0*/  F2FP.SATFINITE.E4M3.F32.PACK_AB_MERGE_C R15, R11, R64, R56 ;  /* 0x000000400b0f723e */ /* 0x000fe40004807038 */
[----:B------:R-:W-:-:S07]  /*10400*/  F2FP.SATFINITE.E4M3.F32.PACK_AB_MERGE_C R39, R51, R60, R39 ;  /* 0x0000003c3327723e */ /* 0x000fce0004807027 */
.L_x_6700:
[----:B------:R-:W-:Y:S05]  /*10410*/  BSYNC B1 ;  /* 0x0000000000017941 */ /* 0x000fea0003800000 */
.L_x_6699:
[----:B--2---:R2:W-:Y:S01]  /*10420*/  ST.E.128 desc[UR50][R40.64], R12 ;  /* 0x0000000c28007985 */ /* 0x0045e2000c101d32 */
[----:B------:R-:W-:-:S13]  /*10430*/  ISETP.GE.AND P3, PT, R42, R131, PT ;  /* 0x000000832a00720c */ /* 0x000fda0003f66270 */
[----:B------:R-:W-:Y:S05]  /*10440*/  @P3 BRA `(.L_x_6647) ;  /* 0x0000000400fc3947 */ /* 0x000fea0003800000 */
[----:B--2---:R-:W-:-:S04]  /*10450*/  IADD3 R12, P3, R42, R120, RZ ;  /* 0x000000782a0c7210 */ /* 0x004fc80007f7e0ff */
[----:B------:R-:W-:-:S05]  /*10460*/  LEA.HI.X.SX32 R13, R42, R119, 0x1, P3 ;  /* 0x000000772a0d7211 */ /* 0x000fca00018f0eff */
[----:B----4-:R2:W-:Y:S01]  /*10470*/  ST.E.128 desc[UR50][R12.64], R36 ;  /* 0x000000240c007985 */ /* 0x0105e2000c101d32 */
[----:B------:R-:W-:Y:S05]  /*10480*/  BRA `(.L_x_6647) ;  /* 0x0000000400ec7947 */ /* 0x000fea0003800000 */
.L_x_6612:
[----:B------:R-:W-:-:S06]  /*10490*/  UISETP.NE.AND UP0, UPT, UR49, 0x3, UPT ;  /* 0x000000033100788c */ /* 0x000fcc000bf05270 */
[----:B------:R-:W-:-:S13]  /*104a0*/  PLOP3.LUT P2, PT, PT, PT, UP0, 0x80, 0x0 ;  /* 0x000000000000781c */ /* 0x000fda0003f4f008 */
[----:B------:R-:W-:Y:S05]  /*104b0*/  @!P2 BRA `(.L_x_6701) ;  /* 0x000000000004a947 */ /* 0x000fea0003800000 */
[----:B------:R-:W-:Y:S01]  /*104c0*/  BPT.TRAP 0x1 ;  /* 0x000000040000795c */ /* 0x000fe20000300000 */
.L_x_6701:
[----:B------:R-:W2:Y:S01]  /*104d0*/  LDL R11, [R1+0x14] ;  /* 0x00001400010b7983 */ /* 0x000ea20000100800 */
[----:B------:R-:W-:Y:S01]  /*104e0*/  IMAD R93, R19, 0x8, R18 ;  /* 0x00000008135d7824 */ /* 0x000fe200078e0212 */
[----:B------:R-:W-:Y:S01]  /*104f0*/  BSSY B1, `(.L_x_6702) ;  /* 0x0000005000017945 */ /* 0x000fe20003800000 */
[----:B------:R-:W-:Y:S02]  /*10500*/  SHF.R.S32.HI R90, RZ, 0x1f, R35 ;  /* 0x0000001fff5a7819 */ /* 0x000fe40000011423 */
[----:B--2---:R-:W-:-:S04]  /*10510*/  SHF.L.U32 R94, R11, 0x1f, RZ ;  /* 0x0000001f0b5e7819 */ /* 0x004fc800000006ff */
[----:B------:R-:W0:Y:S02]  /*10520*/  SYNCS.PHASECHK.TRANS64.TRYWAIT P3, [R93+URZ+0x33490], R94 ;  /* 0x0334905e5d0075a7 */ /* 0x000e24000806017f */
[----:B0-----:R-:W-:Y:S05]  /*10530*/  @!P3 BRA `(.L_x_6703) ;  /* 0x0000024c0064b947 */ /* 0x001fea0003800000 */
.L_x_6992:
[----:B------:R-:W-:Y:S05]  /*10540*/  BSYNC B1 ;  /* 0x0000000000017941 */ /* 0x000fea0003800000 */
.L_x_6702:
        /* <DEDUP_REMOVED lines=24> */
[----:B------:R-:W-:-:S05]  /*106d0*/  SHF.R.S32.HI R36, RZ, 0x1, R36 ;  /* 0x00000001ff247819 */ /* 0x000fca0000011424 */
[----:B------:R-:W-:-:S05]  /*106e0*/  IMAD.IADD R47, R92, 0x1, -R36 ;  /* 0x000000015c2f7824 */ /* 0x000fca00078e0a24 */
[----:B------:R-:W-:Y:S01]  /*106f0*/  ISETP.GE.AND P3, PT, R47, 0x1, PT ;  /* 0x000000012f00780c */ /* 0x000fe20003f66270 */
[----:B------:R-:W-:-:S12]  /*10700*/  BRA.DIV UR4, `(.L_x_6704) ;  /* 0x0000024e04047947 */ /* 0x000fd8000b800000 */
[----:B------:R1:W2:Y:S04]  /*10710*/  SHFL.IDX PT, R43, R44, RZ, 0x1e1f ;  /* 0x001e1fff2c2b7589 */ /* 0x0002a800000e0000 */
[----:B------:R1:W3:Y:S02]  /*10720*/  SHFL.IDX PT, R45, R42, RZ, 0x1e1f ;  /* 0x001e1fff2a2d7589 */ /* 0x0002e400000e0000 */
.L_x_6996:
[----:B------:R-:W-:Y:S04]  /*10730*/  BSSY B1, `(.L_x_6705) ;  /* 0x0000026000017945 */ /* 0x000fe80003800000 */
[----:B------:R-:W-:Y:S05]  /*10740*/  @!P3 BRA `(.L_x_6706) ;  /* 0x000000000090b947 */ /* 0x000fea0003800000 */
[----:B------:R-:W4:Y:S01]  /*10750*/  LDL R13, [R1+0xc] ;  /* 0x00000c00010d7983 */ /* 0x000f220000100800 */
[----:B------:R-:W-:-:S03]  /*10760*/  ULDC UR4, c[0x0][0x2f4] ;  /* 0x0000bd0000047ab9 */ /* 0x000fc60000000800 */
[----:B------:R-:W5:Y:S01]  /*10770*/  LDL R12, [R1+0x8] ;  /* 0x00000800010c7983 */ /* 0x000f620000100800 */
[----:B------:R-:W-:-:S03]  /*10780*/  ISETP.GE.AND P5, PT, R16, UR4, PT ;  /* 0x0000000410007c0c */ /* 0x000fc6000bfa6270 */
[----:B------:R-:W5:Y:S10]  /*10790*/  LDL R11, [R1+0x4] ;  /* 0x00000400010b7983 */ /* 0x000f740000100800 */
[----:B---3--:R-:W-:-:S04]  /*107a0*/  @!P5 IADD3 R40, P3, R16, R45, RZ ;  /* 0x0000002d1028d210 */ /* 0x008fc80007f7e0ff */
[----:B--2---:R-:W-:Y:S02]  /*107b0*/  @!P5 IADD3.X R41, R43, R17, RZ, P3, !PT ;  /* 0x000000112b29d210 */ /* 0x004fe40001ffe4ff */
[----:B------:R-:W-:-:S13]  /*107c0*/  ISETP.GE.AND P3, PT, R220, UR4, PT ;  /* 0x00000004dc007c0c */ /* 0x000fda000bf66270 */
[----:B------:R-:W-:-:S05]  /*107d0*/  @!P3 IADD3 R38, P4, R220, R45, RZ ;  /* 0x0000002ddc26b210 */ /* 0x000fca0007f9e0ff */
[----:B----4-:R-:W-:Y:S01]  /*107e0*/  @!P3 IMAD.X R39, R43, 0x1, R13, P4 ;  /* 0x000000012b27b824 */ /* 0x010fe200020e060d */
[----:B------:R-:W-:-:S13]  /*107f0*/  ISETP.GE.AND P4, PT, R22, UR4, PT ;  /* 0x0000000416007c0c */ /* 0x000fda000bf86270 */
[----:B------:R-:W-:-:S05]  /*10800*/  @!P4 IADD3 R36, P6, R22, R45, RZ ;  /* 0x0000002d1624c210 */ /* 0x000fca0007fde0ff */
[----:B-----5:R-:W-:Y:S02]  /*10810*/  @!P4 IMAD.X R37, R43, 0x1, R12, P6 ;  /* 0x000000012b25c824 */ /* 0x020fe400030e060c */
[----:B------:R-:W2:Y:S04]  /*10820*/  @!P5 LDS.128 R12, [R88+0x24200] ;  /* 0x02420000580cd984 */ /* 0x000ea80000000c00 */
[----:B--2---:R2:W-:Y:S01]  /*10830*/  @!P5 ST.E.128 desc[UR50][R40.64], R12 ;  /* 0x0000000c2800d985 */ /* 0x0045e2000c101d32 */
[----:B------:R-:W-:-:S13]  /*10840*/  ISETP.GE.AND P5, PT, R223, UR4, PT ;  /* 0x00000004df007c0c */ /* 0x000fda000bfa6270 */
[----:B------:R-:W3:Y:S01]  /*10850*/  @!P5 LDS.128 R12, [R89+0x24200] ;  /* 0x02420000590cd984 */ /* 0x000ee20000000c00 */
[----:B------:R-:W-:-:S05]  /*10860*/  @!P5 IMAD.SHL.U32 R46, R228, 0x10, RZ ;  /* 0x00000010e42ed824 */ /* 0x000fca00078e00ff */
        /* <DEDUP_REMOVED lines=18> */
.L_x_6706:
[----:B------:R-:W-:Y:S05]  /*10990*/  BSYNC B1 ;  /* 0x0000000000017941 */ /* 0x000fea0003800000 */
.L_x_6705:
[----:B------:R-:W-:-:S03]  /*109a0*/  UMOV UR4, 0xffffffff ;  /* 0xffffffff00047882 */ /* 0x000fc60000000000 */
[----:B------:R-:W-:Y:S05]  /*109b0*/  BRA.DIV UR4, `(.L_x_6707) ;  /* 0x0000024a04a47947 */ /* 0x000fea000b800000 */
[----:B--2---:R2:W0:Y:S04]  /*109c0*/  SHFL.IDX PT, R43, R44, 0x1, 0x1e1f ;  /* 0x003e1f002c2b7f89 */ /* 0x00442800000e0000 */
[----:B---3--:R2:W3:Y:S02]  /*109d0*/  SHFL.IDX PT, R45, R42, 0x1, 0x1e1f ;  /* 0x003e1f002a2d7f89 */ /* 0x0084e400000e0000 */
.L_x_7000:
[----:B------:R-:W-:-:S13]  /*109e0*/  ISETP.GE.AND P3, PT, R47, 0x81, PT ;  /* 0x000000812f00780c */ /* 0x000fda0003f66270 */
[----:B------:R-:W-:Y:S05]  /*109f0*/  @!P3 BRA `(.L_x_6647) ;  /* 0x000000000090b947 */ /* 0x000fea0003800000 */
[----:B----4-:R-:W4:Y:S01]  /*10a00*/  LDL R13, [R1+0xc] ;  /* 0x00000c00010d7983 */ /* 0x010f220000100800 */
[----:B------:R-:W-:-:S03]  /*10a10*/  ULDC UR4, c[0x0][0x2f4] ;  /* 0x0000bd0000047ab9 */ /* 0x000fc60000000800 */
[----:B------:R-:W5:Y:S01]  /*10a20*/  LDL R12, [R1+0x8] ;  /* 0x00000800010c7983 */ /* 0x000f620000100800 */
[----:B------:R-:W-:-:S03]  /*10a30*/  ISETP.GE.AND P5, PT, R16, UR4, PT ;  /* 0x0000000410007c0c */ /* 0x000fc6000bfa6270 */
[----:B------:R-:W2:Y:S10]  /*10a40*/  LDL R11, [R1+0x4] ;  /* 0x00000400010b7983 */ /* 0x000eb40000100800 */
[----:B---3--:R-:W-:-:S05]  /*10a50*/  @!P5 IADD3 R40, P3, R16, R45, RZ ;  /* 0x0000002d1028d210 */ /* 0x008fca0007f7e0ff */
[----:B0-----:R-:W-:Y:S01]  /*10a60*/  @!P5 IMAD.X R41, R43, 0x1, R17, P3 ;  /* 0x000000012b29d824 */ /* 0x001fe200018e0611 */
[----:B------:R-:W-:-:S13]  /*10a70*/  ISETP.GE.AND P3, PT, R220, UR4, PT ;  /* 0x00000004dc007c0c */ /* 0x000fda000bf66270 */
[----:B------:R-:W-:-:S05]  /*10a80*/  @!P3 IADD3 R38, P4, R220, R45, RZ ;  /* 0x0000002ddc26b210 */ /* 0x000fca0007f9e0ff */
[----:B----4-:R-:W-:Y:S01]  /*10a90*/  @!P3 IMAD.X R39, R43, 0x1, R13, P4 ;  /* 0x000000012b27b824 */ /* 0x010fe200020e060d */
[----:B------:R-:W-:-:S13]  /*10aa0*/  ISETP.GE.AND P4, PT, R22, UR4, PT ;  /* 0x0000000416007c0c */ /* 0x000fda000bf86270 */
[----:B------:R-:W-:-:S05]  /*10ab0*/  @!P4 IADD3 R36, P6, R22, R45, RZ ;  /* 0x0000002d1624c210 */ /* 0x000fca0007fde0ff */
[----:B-----5:R-:W-:Y:S02]  /*10ac0*/  @!P4 IMAD.X R37, R43, 0x1, R12, P6 ;  /* 0x000000012b25c824 */ /* 0x020fe400030e060c */
[----:B------:R-:W0:Y:S04]  /*10ad0*/  @!P5 LDS.128 R12, [R88+0x26200] ;  /* 0x02620000580cd984 */ /* 0x000e280000000c00 */
[----:B0-----:R0:W-:Y:S01]  /*10ae0*/  @!P5 ST.E.128 desc[UR50][R40.64], R12 ;  /* 0x0000000c2800d985 */ /* 0x0011e2000c101d32 */
[----:B------:R-:W-:-:S13]  /*10af0*/  ISETP.GE.AND P5, PT, R223, UR4, PT ;  /* 0x00000004df007c0c */ /* 0x000fda000bfa6270 */
[----:B------:R-:W3:Y:S01]  /*10b00*/  @!P5 LDS.128 R12, [R89+0x26200] ;  /* 0x02620000590cd984 */ /* 0x000ee20000000c00 */
[----:B-12---:R-:W-:-:S05]  /*10b10*/  @!P5 IMAD.SHL.U32 R42, R228, 0x10, RZ ;  /* 0x00000010e42ad824 */ /* 0x006fca00078e00ff */
        /* <DEDUP_REMOVED lines=18> */
.L_x_6647:
[----:B------:R-:W-:Y:S05]  /*10c40*/  BSYNC B0 ;  /* 0x0000000000007941 */ /* 0x000fea0003800000 */
.L_x_6611:
        /* <DEDUP_REMOVED lines=11> */
[----:B------:R-:W-:-:S04]  /*10d00*/  @!P3 IADD3 R11, R93, 0x334a0, RZ ;  /* 0x000334a05d0bb810 */ /* 0x000fc80007ffe0ff */
[----:B------:R-:W-:-:S04]  /*10d10*/  @!P3 PRMT R11, RZ, 0x654, R11 ;  /* 0x00000654ff0bb816 */ /* 0x000fc8000000000b */
[----:B------:R4:W-:Y:S01]  /*10d20*/  @!P3 SYNCS.ARRIVE.TRANS64.RED.A1T0 RZ, [R11+URZ], RZ ;  /* 0x000000ff0bffb9a7 */ /* 0x0009e2000810043f */
[----:B------:R-:W-:Y:S05]  /*10d30*/  @!P2 BRA `(.L_x_6709) ;  /* 0x000000000004a947 */ /* 0x000fea0003800000 */
[----:B------:R-:W-:Y:S01]  /*10d40*/  BPT.TRAP 0x1 ;  /* 0x000000040000795c */ /* 0x000fe20000300000 */
.L_x_6709:
[----:B------:R-:W-:Y:S05]  /*10d50*/  BSYNC B0 ;  /* 0x0000000000007941 */ /* 0x000fea0003800000 */
.L_x_6708:
[----:B------:R-:W0:Y:S01]  /*10d60*/  SYNCS.PHASECHK.TRANS64.TRYWAIT P2, [R93+URZ+0x334b0], R94 ;  /* 0x0334b05e5d0075a7 */ /* 0x000e22000804017f */
[----:B------:R-:W-:Y:S01]  /*10d70*/  ULDC UR39, c[0x0][0x2f4] ;  /* 0x0000bd0000277ab9 */ /* 0x000fe20000000800 */
[----:B------:R-:W-:Y:S04]  /*10d80*/  BSSY B0, `(.L_x_6710) ;  /* 0x0000002000007945 */ /* 0x000fe80003800000 */
[----:B0-----:R-:W-:Y:S05]  /*10d90*/  @!P2 BRA `(.L_x_6711) ;  /* 0x0000024400f8a947 */ /* 0x001fea0003800000 */
.L_x_7001:
[----:B------:R-:W-:Y:S05]  /*10da0*/  BSYNC B0 ;  /* 0x0000000000007941 */ /* 0x000fea0003800000 */
.L_x_6710:
[----:B------:R0:W5:Y:S01]  /*10db0*/  LDL R46, [R1+0xc] ;  /* 0x00000c00012e7983 */ /* 0x0001620000100800 */
[----:B------:R-:W-:Y:S01]  /*10dc0*/  ULDC.64 UR4, c[0x0][0x328] ;  /* 0x0000ca0000047ab9 */ /* 0x000fe20000000a00 */
[----:B------:R-:W-:Y:S02]  /*10dd0*/  ULDC.64 UR6, c[0x0][0x318] ;  /* 0x0000c60000067ab9 */ /* 0x000fe40000000a00 */
[----:B---3--:R0:W5:Y:S01]  /*10de0*/  LDL R45, [R1+0x8] ;  /* 0x00000800012d7983 */ /* 0x0081620000100800 */
[----:B------:R-:W-:Y:S02]  /*10df0*/  IMAD R90, R90, UR4, RZ ;  /* 0x000000045a5a7c24 */ /* 0x000fe4000f8e02ff */
[C---:B--2---:R-:W-:Y:S01]  /*10e00*/  IMAD.WIDE.U32 R12, R35.reuse, UR4, RZ ;  /* 0x00000004230c7c25 */ /* 0x044fe2000f8e00ff */
[----:B-1----:R0:W5:Y:S03]  /*10e10*/  LDL R44, [R1+0x4] ;  /* 0x00000400012c7983 */ /* 0x0021660000100800 */
[----:B------:R-:W-:Y:S01]  /*10e20*/  IMAD R35, R35, UR5, R90 ;  /* 0x0000000523237c24 */ /* 0x000fe2000f8e025a */
[----:B----4-:R-:W1:Y:S01]  /*10e30*/  S2R R11, SR_TID.X ;  /* 0x00000000000b7919 */ /* 0x010e620000002100 */
        /* <DEDUP_REMOVED lines=9> */
[C---:B-1----:R-:W-:Y:S02]  /*10ed0*/  VIADD R15, R11.reuse, 0xffffff80 ;  /* 0xffffff800b0f7836 */ /* 0x042fe40000000000 */
[----:B------:R-:W-:Y:S02]  /*10ee0*/  VIADD R14, R11, 0xffffff80 ;  /* 0xffffff800b0e7836 */ /* 0x000fe40000000000 */
[----:B------:R-:W-:-:S03]  /*10ef0*/  IMAD R11, R225, UR5, R13 ;  /* 0x00000005e10b7c24 */ /* 0x000fc6000f8e020d */
[----:B------:R-:W-:Y:S02]  /*10f00*/  LEA.HI R14, R14, R15, RZ, 0x1 ;  /* 0x0000000f0e0e7211 */ /* 0x000fe400078f08ff */
[----:B------:R-:W-:Y:S02]  /*10f10*/  IADD3.X R11, R11, UR7, RZ, P2, !PT ;  /* 0x000000070b0b7c10 */ /* 0x000fe400097fe4ff */
[----:B------:R-:W-:-:S05]  /*10f20*/  SHF.R.S32.HI R14, RZ, 0x1, R14 ;  /* 0x00000001ff0e7819 */ /* 0x000fca000001140e */
[----:B------:R-:W-:-:S05]  /*10f30*/  IMAD.IADD R92, R92, 0x1, -R14 ;  /* 0x000000015c5c7824 */ /* 0x000fca00078e0a0e */
[----:B------:R-:W-:Y:S01]  /*10f40*/  ISETP.GE.AND P2, PT, R92, 0x1, PT ;  /* 0x000000015c00780c */ /* 0x000fe20003f46270 */
[----:B------:R0:W1:Y:S01]  /*10f50*/  SHFL.IDX PT, R43, R40, RZ, 0x1e1f ;  /* 0x001e1fff282b7589 */ /* 0x00006200000e0000 */
[----:B------:R-:W-:Y:S03]  /*10f60*/  BSSY B0, `(.L_x_6712) ;  /* 0x0000023000007945 */ /* 0x000fe60003800000 */
[----:B------:R0:W2:Y:S08]  /*10f70*/  SHFL.IDX PT, R41, R11, RZ, 0x1e1f ;  /* 0x001e1fff0b297589 */ /* 0x0000b000000e0000 */
[----:B0-----:R-:W-:Y:S05]  /*10f80*/  @!P2 BRA `(.L_x_6713) ;  /* 0x000000000080a947 */ /* 0x001fea0003800000 */
[----:B------:R-:W-:-:S13]  /*10f90*/  ISETP.GE.AND P5, PT, R16, UR39, PT ;  /* 0x0000002710007c0c */ /* 0x000fda000bfa6270 */
[----:B------:R-:W0:Y:S01]  /*10fa0*/  @!P5 LDS.128 R12, [R88+0xf200] ;  /* 0x00f20000580cd984 */ /* 0x000e220000000c00 */
[----:B-1----:R-:W-:-:S05]  /*10fb0*/  @!P5 IADD3 R38, P2, R16, R43, RZ ;  /* 0x0000002b1026d210 */ /* 0x002fca0007f5e0ff */
        /* <DEDUP_REMOVED lines=29> */
.L_x_6713:
[----:B------:R-:W-:Y:S05]  /*11190*/  BSYNC B0 ;  /* 0x0000000000007941 */ /* 0x000fea0003800000 */
.L_x_6712:
[----:B------:R-:W-:Y:S01]  /*111a0*/  ISETP.GE.AND P2, PT, R92, 0x81, PT ;  /* 0x000000815c00780c */ /* 0x000fe20003f46270 */
[----:B------:R-:W3:Y:S01]  /*111b0*/  SHFL.IDX PT, R11, R11, 0x1, 0x1e1f ;  /* 0x003e1f000b0b7f89 */ /* 0x000ee200000e0000 */
[----:B------:R-:W-:Y:S03]  /*111c0*/  BSSY B0, `(.L_x_6714) ;  /* 0x0000023000007945 */ /* 0x000fe60003800000 */
[----:B--2---:R2:W4:Y:S08]  /*111d0*/  SHFL.IDX PT, R41, R40, 0x1, 0x1e1f ;  /* 0x003e1f0028297f89 */ /* 0x00453000000e0000 */
[----:B--2---:R-:W-:Y:S05]  /*111e0*/  @!P2 BRA `(.L_x_6715) ;  /* 0x000000000080a947 */ /* 0x004fea0003800000 */
[----:B------:R-:W-:-:S13]  /*111f0*/  ISETP.GE.AND P5, PT, R16, UR39, PT ;  /* 0x0000002710007c0c */ /* 0x000fda000bfa6270 */
[----:B0-----:R-:W0:Y:S01]  /*11200*/  @!P5 LDS.128 R12, [R88+0x11200] ;  /* 0x01120000580cd984 */ /* 0x001e220000000c00 */
[----:B----4-:R-:W-:-:S04]  /*11210*/  @!P5 IADD3 R38, P2, R16, R41, RZ ;  /* 0x000000291026d210 */ /* 0x010fc80007f5e0ff */
[----:B---3--:R-:W-:Y:S02]  /*11220*/  @!P5 IADD3.X R39, R11, R17, RZ, P2, !PT ;  /* 0x000000110b27d210 */ /* 0x008fe400017fe4ff */
        /* <DEDUP_REMOVED lines=8> */
[----:B------:R-:W2:Y:S01]  /*112b0*/  @!P5 LDS.128 R12, [R89+0x11200] ;  /* 0x01120000590cd984 */ /* 0x000ea20000000c00 */
[----:B------:R-:W-:-:S05]  /*112c0*/  @!P5 IMAD.SHL.U32 R40, R228, 0x10, RZ ;  /* 0x00000010e428d824 */ /* 0x000fca00078e00ff */
[----:B0-----:R-:W-:-:S04]  /*112d0*/  @!P5 IADD3 R38, P6, R40, R41, RZ ;  /* 0x000000292826d210 */ /* 0x001fc80007fde0ff */
[----:B------:R-:W-:-:S05]  /*112e0*/  @!P5 LEA.HI.X.SX32 R39, R40, R11, 0x1, P6 ;  /* 0x0000000b2827d211 */ /* 0x000fca00030f0eff */
[----:B--2---:R0:W-:Y:S01]  /*112f0*/  @!P5 ST.E.128 desc[UR50][R38.64], R12 ;  /* 0x0000000c2600d985 */ /* 0x0041e2000c101d32 */
[----:B------:R-:W-:-:S13]  /*11300*/  ISETP.GE.AND P5, PT, R224, UR39, PT ;  /* 0x00000027e0007c0c */ /* 0x000fda000bfa6270 */
[----:B------:R-:W2:Y:S01]  /*11310*/  @!P5 LDS.128 R12, [R88+0x13a00] ;  /* 0x013a0000580cd984 */ /* 0x000ea20000000c00 */
[----:B------:R-:W-:-:S05]  /*11320*/  @!P5 IMAD.SHL.U32 R40, R229, 0x10, RZ ;  /* 0x00000010e528d824 */ /* 0x000fca00078e00ff */
[----:B0-----:R-:W-:-:S04]  /*11330*/  @!P5 IADD3 R38, P6, R40, R41, RZ ;  /* 0x000000292826d210 */ /* 0x001fc80007fde0ff */
[----:B------:R-:W-:-:S05]  /*11340*/  @!P5 LEA.HI.X.SX32 R39, R40, R11, 0x1, P6 ;  /* 0x0000000b2827d211 */ /* 0x000fca00030f0eff */
[----:B--2---:R0:W-:Y:S01]  /*11350*/  @!P5 ST.E.128 desc[UR50][R38.64], R12 ;  /* 0x0000000c2600d985 */ /* 0x0041e2000c101d32 */
[----:B------:R-:W-:-:S03]  /*11360*/  ISETP.GE.AND P5, PT, R221, UR39, PT ;  /* 0x00000027dd007c0c */ /* 0x000fc6000bfa6270 */
[----:B------:R-:W2:Y:S10]  /*11370*/  @!P2 LDS.128 R12, [R89+0x13a00] ;  /* 0x013a0000590ca984 */ /* 0x000eb40000000c00 */
[----:B0-----:R-:W-:-:S05]  /*11380*/  @!P5 IADD3 R38, P6, R221, R41, RZ ;  /* 0x00000029dd26d210 */ /* 0x001fca0007fde0ff */
[----:B------:R-:W-:Y:S01]  /*11390*/  @!P5 IMAD.X R39, R11, 0x1, R44, P6 ;  /* 0x000000010b27d824 */ /* 0x000fe200030e062c */
[----:B--2---:R-:W-:Y:S04]  /*113a0*/  @!P2 ST.E.128 desc[UR50][R36.64], R12 ;  /* 0x0000000c2400a985 */ /* 0x004fe8000c101d32 */
[----:B------:R-:W0:Y:S04]  /*113b0*/  @!P4 LDS.128 R12, [R88+0x16200] ;  /* 0x01620000580cc984 */ /* 0x000e280000000c00 */
[----:B0-----:R-:W-:Y:S04]  /*113c0*/  @!P4 ST.E.128 desc[UR50][R34.64], R12 ;  /* 0x0000000c2200c985 */ /* 0x001fe8000c101d32 */
[----:B------:R-:W0:Y:S04]  /*113d0*/  @!P5 LDS.128 R12, [R89+0x16200] ;  /* 0x01620000590cd984 */ /* 0x000e280000000c00 */
[----:B0-----:R2:W-:Y:S02]  /*113e0*/  @!P5 ST.E.128 desc[UR50][R38.64], R12 ;  /* 0x0000000c2600d985 */ /* 0x0015e4000c101d32 */
.L_x_6715:
[----:B------:R-:W-:Y:S05]  /*113f0*/  BSYNC B0 ;  /* 0x0000000000007941 */ /* 0x000fea0003800000 */
.L_x_6714:
[----:B0-2---:R-:W2:Y:S01]  /*11400*/  LDL.LU R12, [R1+0x14] ;  /* 0x00001400010c7983 */ /* 0x005ea20000300800 */
[----:B------:R-:W-:Y:S01]  /*11410*/  VIADD R19, R19, 0x1 ;  /* 0x0000000113137836 */ /* 0x000fe20000000000 */
[----:B------:R-:W-:Y:S01]  /*11420*/  LOP3.LUT P4, RZ, R23, 0x2, RZ, 0xc0, !PT ;  /* 0x0000000217ff7812 */ /* 0x000fe2000788c0ff */
        /* <DEDUP_REMOVED lines=10> */
[----:B---3--:R-:W-:Y:S02]  /*114d0*/  SEL R11, RZ, 0x1, P2 ;  /* 0x00000001ff0b7807 */ /* 0x008fe40001000000 */
[----:B------:R-:W-:Y:S01]  /*114e0*/  SEL R19, R19, RZ, P2 ;  /* 0x000000ff13137207 */ /* 0x000fe20001000000 */
[----:B------:R0:W-:Y:S01]  /*114f0*/  @!P3 SYNCS.ARRIVE.TRANS64.RED.A1T0 RZ, [R93+URZ], RZ ;  /* 0x000000ff5dffb9a7 */ /* 0x0001e2000810043f */
[----:B--2---:R-:W-:-:S05]  /*11500*/  LOP3.LUT R12, R12, R11, RZ, 0x3c, !PT ;  /* 0x0000000b0c0c7212 */ /* 0x004fca00078e3cff */
[----:B------:R0:W-:Y:S01]  /*11510*/  STL [R1+0x14], R12 ;  /* 0x0000140c01007387 */ /* 0x0001e20000100800 */
[----:B------:R-:W-:Y:S05]  /*11520*/  @P4 BRA `(.L_x_6716) ;  /* 0xffffff1800dc4947 */ /* 0x000fea000383ffff */
[----:B0-----:R-:W0:Y:S01]  /*11530*/  S2R R12, SR_TID.X ;  /* 0x00000000000c7919 */ /* 0x001e220000002100 */
[----:B------:R-:W-:Y:S02]  /*11540*/  PLOP3.LUT P0, PT, PT, PT, PT, 0x8, 0x0 ;  /* 0x000000000000781c */ /* 0x000fe40003f0e170 */
[----:B0-----:R-:W-:-:S04]  /*11550*/  SHF.R.U32.HI R12, RZ, 0x7, R12 ;  /* 0x00000007ff0c7819 */ /* 0x001fc8000001160c */
[----:B------:R-:W-:-:S13]  /*11560*/  ISETP.NE.AND P4, PT, R12, 0x1, PT ;  /* 0x000000010c00780c */ /* 0x000fda0003f85270 */
[----:B------:R-:W-:Y:S06]  /*11570*/  @!P4 BAR.ARV 0x9, 0x100 ;  /* 0x024400000000cb1d */ /* 0x000fec0000002000 */
.L_x_6606:
[----:B------:R-:W-:Y:S05]  /*11580*/  @P0 BRA `(.L_x_6717) ;  /* 0x00000000000c0947 */ /* 0x000fea0003800000 */
[----:B------:R-:W0:Y:S01]  /*11590*/  FENCE.VIEW.ASYNC.G ;  /* 0x00000000000073c6 */ /* 0x000e220000000100 */
[----:B------:R-:W-:Y:S05]  /*115a0*/  WARPSYNC.ALL ;  /* 0x0000000000007948 */ /* 0x000fea0003800000 */
[----:B0-----:R-:W-:Y:S06]  /*115b0*/  BAR.ARV 0xc, 0x180 ;  /* 0x0306000000007b1d */ /* 0x001fec0000002000 */
.L_x_6717:
[----:B------:R-:W2:Y:S01]  /*115c0*/  LDL R0, [R1+0x70] ;  /* 0x0000700001007983 */ /* 0x000ea20000100800 */
[----:B------:R-:W-:Y:S01]  /*115d0*/  ULDC.64 UR6, c[0x0][0x998] ;  /* 0x0002660000067ab9 */ /* 0x000fe20000000a00 */
[----:B------:R-:W-:Y:S02]  /*115e0*/  ULDC.64 UR4, c[0x0][0x990] ;  /* 0x0002640000047ab9 */ /* 0x000fe40000000a00 */
[----:B------:R-:W3:Y:S01]  /*115f0*/  LDL R5, [R1+0x60] ;  /* 0x0000600001057983 */ /* 0x000ee20000100800 */
[----:B------:R-:W-:Y:S02]  /*11600*/  ISETP.NE.U32.AND P1, PT, RZ, UR6, PT ;  /* 0x00000006ff007c0c */ /* 0x000fe4000bf25070 */
[----:B------:R-:W-:Y:S01]  /*11610*/  ISETP.NE.U32.AND P0, PT, RZ, UR4, PT ;  /* 0x00000004ff007c0c */ /* 0x000fe2000bf05070 */
[----:B------:R-:W4:Y:S01]  /*11620*/  LDL R14, [R1+0x48] ;  /* 0x00004800010e7983 */ /* 0x000f220000100800 */
[----:B------:R-:W-:Y:S02]  /*11630*/  ISETP.NE.AND.EX P1, PT, RZ, UR7, PT, P1 ;  /* 0x00000007ff007c0c */ /* 0x000fe4000bf25310 */
[----:B------:R-:W-:-:S11]  /*11640*/  ISETP.NE.AND.EX P0, PT, RZ, UR5, PT, P0 ;  /* 0x00000005ff007c0c */ /* 0x000fd6000bf05300 */
[----:B------:R-:W2:Y:S08]  /*11650*/  @P1 LDC.64 R10, c[0x0][0x9b8] ;  /* 0x00026e00ff0a1b82 */ /* 0x000eb00000000a00 */
[----:B------:R-:W0:Y:S08]  /*11660*/  @P0 LDC.64 R8, c[0x0][0x9a8] ;  /* 0x00026a00ff080b82 */ /* 0x000e300000000a00 */
[----:B------:R-:W1:Y:S08]  /*11670*/  @P1 LDC.64 R12, c[0x0][0x9c0] ;  /* 0x00027000ff0c1b82 */ /* 0x000e700000000a00 */
[----:B------:R-:W1:Y:S01]  /*11680*/  @P0 LDC.64 R2, c[0x0][0x9b0] ;  /* 0x00026c00ff020b82 */ /* 0x000e620000000a00 */
[----:B--2---:R-:W-:-:S02]  /*11690*/  @P1 IMAD R4, R0, R10, RZ ;  /* 0x0000000a00041224 */ /* 0x004fc400078e02ff */
[----:B0-----:R-:W-:Y:S02]  /*116a0*/  @P0 IMAD R0, R0, R8, RZ ;  /* 0x0000000800000224 */ /* 0x001fe400078e02ff */
[C---:B---3--:R-:W-:Y:S02]  /*116b0*/  @P1 IMAD R11, R5.reuse, R11, R4 ;  /* 0x0000000b050b1224 */ /* 0x048fe400078e0204 */
        /* <DEDUP_REMOVED lines=17> */
[----:B------:R-:W2:Y:S04]  /*117d0*/  @P1 LDG.E R0, desc[UR50][R8.64] ;  /* 0x0000003208001981 */ /* 0x000ea8000c1e1900 */
[----:B------:R1:W2:Y:S01]  /*117e0*/  @P0 LDG.E R5, desc[UR50][R2.64] ;  /* 0x0000003202050981 */ /* 0x0002a2000c1e1900 */
[----:B----4-:R-:W-:Y:S01]  /*117f0*/  IADD3 R7, R14, 0x7f, RZ ;  /* 0x0000007f0e077810 */ /* 0x010fe20007ffe0ff */
[----:B------:R-:W-:Y:S01]  /*11800*/  BSSY B0, `(.L_x_6718) ;  /* 0x000002e000007945 */ /* 0x000fe20003800000 */
[----:B------:R-:W-:Y:S01]  /*11810*/  IMAD.MOV.U32 R106, RZ, RZ, RZ ;  /* 0x000000ffff6a7224 */ /* 0x000fe200078e00ff */
[----:B0-----:R-:W-:-:S13]  /*11820*/  ISETP.NE.AND P0, PT, R4, 0x1, PT ;  /* 0x000000010400780c */ /* 0x001fda0003f05270 */
[----:B------:R-:W0:Y:S08]  /*11830*/  @P0 LDC R4, c[0x0][0x44c] ;  /* 0x00011300ff040b82 */ /* 0x000e300000000800 */
[----:B------:R-:W3:Y:S01]  /*11840*/  @P0 LDC R11, c[0x0][0x450] ;  /* 0x00011400ff0b0b82 */ /* 0x000ee20000000800 */
[----:B0-----:R-:W-:-:S05]  /*11850*/  @P0 IMAD.HI.U32 R4, R7, R4, RZ ;  /* 0x0000000407040227 */ /* 0x001fca00078e00ff */
[----:B---3--:R-:W-:-:S05]  /*11860*/  @P0 SHF.R.U32.HI R7, RZ, R11, R4 ;  /* 0x0000000bff070219 */ /* 0x008fca0000011604 */
[----:B------:R-:W-:-:S04]  /*11870*/  IMAD.IADD R7, R136, 0x1, R7 ;  /* 0x0000000188077824 */ /* 0x000fc800078e0207 */
[----:B------:R-:W-:-:S05]  /*11880*/  IMAD.HI R7, R7, 0x66666667, RZ ;  /* 0x6666666707077827 */ /* 0x000fca00078e02ff */
[----:B-1----:R-:W-:-:S04]  /*11890*/  SHF.R.U32.HI R2, RZ, 0x1f, R7 ;  /* 0x0000001fff027819 */ /* 0x002fc80000011607 */
[----:B------:R-:W-:-:S04]  /*118a0*/  LEA.HI.SX32 R2, R7, R2, 0x1a ;  /* 0x0000000207027211 */ /* 0x000fc800078fd2ff */
        /* <DEDUP_REMOVED lines=35> */
.L_x_6719:
[----:B------:R-:W-:Y:S05]  /*11ae0*/  BSYNC B0 ;  /* 0x0000000000007941 */ /* 0x000fea0003800000 */
.L_x_6718:
[----:B------:R-:W2:Y:S01]  /*11af0*/  LDL R0, [R1+0x74] ;  /* 0x0000740001007983 */ /* 0x000ea20000100800 */
[----:B------:R-:W-:Y:S02]  /*11b00*/  PLOP3.LUT P0, PT, PT, PT, PT, 0x80, 0x0 ;  /* 0x000000000000781c */ /* 0x000fe40003f0f070 */
        /* <DEDUP_REMOVED lines=9> */
[----:B------:R-:W-:Y:S02]  /*11ba0*/  MOV R3, RZ ;  /* 0x000000ff00037202 */ /* 0x000fe40000000f00 */
[----:B------:R-:W-:-:S02]  /*11bb0*/  CS2R R6, SRZ ;  /* 0x0000000000067805 */ /* 0x000fc4000001ff00 */
[----:B------:R-:W-:Y:S02]  /*11bc0*/  CS2R R122, SRZ ;  /* 0x00000000007a7805 */ /* 0x000fe4000001ff00 */
        /* <DEDUP_REMOVED lines=13> */
[----:B-----5:R-:W-:Y:S02]  /*11ca0*/  CS2R R46, SRZ ;  /* 0x00000000002e7805 */ /* 0x020fe4000001ff00 */
        /* <DEDUP_REMOVED lines=41> */
.L_x_7004:
[----:B------:R-:W1:Y:S01]  /*11f40*/  LDL R3, [R1+0x2c] ;  /* 0x00002c0001037983 */ /* 0x000e620000100800 */
[----:B------:R-:W-:-:S06]  /*11f50*/  ULOP3.LUT UP0, URZ, UR48, 0x9f, URZ, 0xc0, !UPT ;  /* 0x0000009f303f7892 */ /* 0x000fcc000f80c03f */
[----:B------:R-:W-:Y:S02]  /*11f60*/  PLOP3.LUT P0, PT, PT, PT, UP0, 0x80, 0x0 ;  /* 0x000000000000781c */ /* 0x000fe40003f0f008 */
[----:B-1----:R-:W-:-:S04]  /*11f70*/  LEA.HI R0, R3, R3, RZ, 0x1 ;  /* 0x0000000303007211 */ /* 0x002fc800078f08ff */
[----:B------:R-:W-:-:S05]  /*11f80*/  LOP3.LUT R0, R0, 0x3e, RZ, 0xc0, !PT ;  /* 0x0000003e00007812 */ /* 0x000fca00078ec0ff */
[----:B------:R-:W-:-:S05]  /*11f90*/  IMAD.IADD R0, R3, 0x1, -R0 ;  /* 0x0000000103007824 */ /* 0x000fca00078e0a00 */
[----:B------:R-:W-:-:S04]  /*11fa0*/  LEA R0, R0, UR48, 0xc ;  /* 0x0000003000007c11 */ /* 0x000fc8000f8e60ff */
[----:B------:R-:W-:-:S04]  /*11fb0*/  SHF.R.U32.HI R0, RZ, 0x4, R0 ;  /* 0x00000004ff007819 */ /* 0x000fc80000011600 */
[----:B------:R-:W-:Y:S01]  /*11fc0*/  LOP3.LUT R44, R0, 0x3fff, RZ, 0xc0, !PT ;  /* 0x00003fff002c7812 */ /* 0x000fe200078ec0ff */
[----:B------:R-:W-:Y:S06]  /*11fd0*/  @!P0 BRA `(.L_x_6722) ;  /* 0x0000000000408947 */ /* 0x000fec0003800000 */
[----:B0-----:R-:W-:Y:S01]  /*11fe0*/  MOV R14, 0x0 ;  /* 0x00000000000e7802 */ /* 0x001fe20000000f00 */
        /* <DEDUP_REMOVED lines=15> */
.L_x_6722:
        /* <DEDUP_REMOVED lines=13> */
.L_x_6726:
[----:B--2---:R2:W3:Y:S02]  /*121b0*/  SYNCS.PHASECHK.TRANS64.TRYWAIT P0, [R18+URZ+0x33400], R3 ;  /* 0x03340003120075a7 */ /* 0x0044e4000800017f */
[----:B---3--:R-:W-:Y:S05]  /*121c0*/  @!P0 NANOSLEEP.SYNCS 0x989680 ;  /* 0x009896800000895d */ /* 0x008fea0003900000 */
[----:B------:R-:W3:Y:S02]  /*121d0*/  @!P0 SYNCS.PHASECHK.TRANS64 P0, [R18+URZ+0x33400], R3 ;  /* 0x03340003120085a7 */ /* 0x000ee4000800007f */
[----:B---3--:R-:W-:Y:S05]  /*121e0*/  @!P0 BRA `(.L_x_6726) ;  /* 0xfffffffc00f08947 */ /* 0x008fea000383ffff */
.L_x_6725:
[----:B------:R-:W-:Y:S05]  /*121f0*/  BSYNC B0 ;  /* 0x0000000000007941 */ /* 0x000fea0003800000 */
.L_x_6724:
[----:B------:R-:W-:Y:S05]  /*12200*/  BRA `(.L_x_6727) ;  /* 0x0000007000487947 */ /* 0x000fea0003800000 */
.L_x_6723:
[----:B------:R-:W-:Y:S01]  /*12210*/  ULOP3.LUT UP0, URZ, UR48, 0x1bf, URZ, 0xc0, !UPT ;  /* 0x000001bf303f7892 */ /* 0x000fe2000f80c03f */
[----:B------:R-:W-:Y:S01]  /*12220*/  SHF.R.S32.HI R0, RZ, 0x1f, R129 ;  /* 0x0000001fff007819 */ /* 0x000fe20000011481 */
        /* <DEDUP_REMOVED lines=28> */
.L_x_6728:
[----:B------:R-:W2:Y:S01]  /*123f0*/  LDL R45, [R1+0x48] ;  /* 0x00004800012d7983 */ /* 0x000ea20000100800 */
[----:B------:R-:W-:Y:S01]  /*12400*/  ULDC.U8 UR4, c[0x0][0x410] ;  /* 0x0001040000047ab9 */ /* 0x000fe20000000000 */
[----:B------:R-:W1:Y:S01]  /*12410*/  S2R R20, SR_TID.X ;  /* 0x0000000000147919 */ /* 0x000e620000002100 */
[----:B------:R-:W-:Y:S01]  /*12420*/  ISETP.NE.AND P0, PT, RZ, UR4, PT ;  /* 0x00000004ff007c0c */ /* 0x000fe2000bf05270 */
[----:B------:R-:W-:Y:S01]  /*12430*/  BSSY B0, `(.L_x_6729) ;  /* 0x00006e7000007945 */ /* 0x000fe20003800000 */
[C---:B-1----:R-:W-:Y:S02]  /*12440*/  VIADD R42, R20.reuse, 0xffffff80 ;  /* 0xffffff80142a7836 */ /* 0x042fe40000000000 */
[----:B------:R-:W-:-:S05]  /*12450*/  VIADD R40, R20, 0xffffff80 ;  /* 0xffffff8014287836 */ /* 0x000fca0000000000 */
[----:B------:R-:W-:-:S04]  /*12460*/  LEA.HI R40, R40, R42, RZ, 0x1 ;  /* 0x0000002a28287211 */ /* 0x000fc800078f08ff */
[----:B------:R-:W-:-:S05]  /*12470*/  SHF.R.S32.HI R40, RZ, 0x1, R40 ;  /* 0x00000001ff287819 */ /* 0x000fca0000011428 */
[----:B--2---:R-:W-:Y:S01]  /*12480*/  IMAD.IADD R10, R40, 0x1, R45 ;  /* 0x00000001280a7824 */ /* 0x004fe200078e022d */
[----:B------:R-:W-:Y:S06]  /*12490*/  @!P0 BRA `(.L_x_6730) ;  /* 0x0000003400e08947 */ /* 0x000fec0003800000 */
[----:B------:R-:W1:Y:S01]  /*124a0*/  LDC R43, c[0x0][0x448] ;  /* 0x00011200ff2b7b82 */ /* 0x000e620000000800 */
[----:B------:R-:W-:Y:S01]  /*124b0*/  MOV R9, R29 ;  /* 0x0000001d00097202 */ /* 0x000fe20000000f00 */
        /* <DEDUP_REMOVED lines=26> */
[----:B------:R1:W2:Y:S04]  /*12660*/  SHFL.IDX PT, R0, R13, RZ, 0x1e1f ;  /* 0x001e1fff0d007589 */ /* 0x0002a800000e0000 */
[----:B------:R-:W3:Y:S04]  /*12670*/  SHFL.IDX PT, R7, R7, RZ, 0x1e1f ;  /* 0x001e1fff07077589 */ /* 0x000ee800000e0000 */
[----:B------:R-:W4:Y:S04]  /*12680*/  SHFL.IDX PT, R3, R3, RZ, 0x1e1f ;  /* 0x001e1fff03037589 */ /* 0x000f2800000e0000 */
[----:B-1----:R-:W0:Y:S02]  /*12690*/  SHFL.IDX PT, R39, R39, RZ, 0x1e1f ;  /* 0x001e1fff27277589 */ /* 0x002e2400000e0000 */
.L_x_7010:
[----:B------:R-:W5:Y:S01]  /*126a0*/  LDL R4, [R1+0x4c] ;  /* 0x00004c0001047983 */ /* 0x000f620000100800 */
[----:B------:R-:W-:Y:S01]  /*126b0*/  BSSY B1, `(.L_x_6732) ;  /* 0x0000052000017945 */ /* 0x000fe20003800000 */
[----:B------:R-:W-:Y:S02]  /*126c0*/  CS2R R8, SRZ ;  /* 0x0000000000087805 */ /* 0x000fe4000001ff00 */
[----:B------:R-:W-:Y:S02]  /*126d0*/  CS2R R12, SRZ ;  /* 0x00000000000c7805 */ /* 0x000fe4000001ff00 */
[----:B------:R-:W-:Y:S02]  /*126e0*/  CS2R R20, SRZ ;  /* 0x0000000000147805 */ /* 0x000fe4000001ff00 */
[----:B------:R-:W-:Y:S02]  /*126f0*/  CS2R R26, SRZ ;  /* 0x00000000001a7805 */ /* 0x000fe4000001ff00 */
[----:B------:R-:W-:-:S02]  /*12700*/  CS2R R30, SRZ ;  /* 0x00000000001e7805 */ /* 0x000fc4000001ff00 */
[----:B------:R-:W-:Y:S02]  /*12710*/  CS2R R36, SRZ ;  /* 0x0000000000247805 */ /* 0x000fe4000001ff00 */
[----:B0-----:R-:W-:Y:S02]  /*12720*/  CS2R R14, SRZ ;  /* 0x00000000000e7805 */ /* 0x001fe4000001ff00 */
[----:B------:R-:W-:Y:S02]  /*12730*/  CS2R R24, SRZ ;  /* 0x0000000000187805 */ /* 0x000fe4000001ff00 */
[----:B------:R-:W-:Y:S02]  /*12740*/  CS2R R28, SRZ ;  /* 0x00000000001c7805 */ /* 0x000fe4000001ff00 */
[----:B------:R-:W-:Y:S02]  /*12750*/  CS2R R32, SRZ ;  /* 0x0000000000207805 */ /* 0x000fe4000001ff00 */
[----:B------:R-:W-:Y:S01]  /*12760*/  CS2R R34, SRZ ;  /* 0x0000000000227805 */ /* 0x000fe2000001ff00 */
[----:B-----5:R-:W-:-:S05]  /*12770*/  IMAD R43, R4, R43, RZ ;  /* 0x0000002b042b7224 */ /* 0x020fca00078e02ff */
[----:B------:R-:W-:Y:S02]  /*12780*/  ISETP.GE.AND P0, PT, R10, R43, PT ;  /* 0x0000002b0a00720c */ /* 0x000fe40003f06270 */
[----:B------:R-:W-:-:S11]  /*12790*/  CS2R R10, SRZ ;  /* 0x00000000000a7805 */ /* 0x000fd6000001ff00 */
[----:B------:R-:W-:Y:S05]  /*127a0*/  @P0 BRA `(.L_x_6733) ;  /* 0x0000000400080947 */ /* 0x000fea0003800000 */
        /* <DEDUP_REMOVED lines=26> */
[----:B------:R-:W-:Y:S01]  /*12950*/  @!P2 IADD3 R12, P4, R46, R7, RZ ;  /* 0x000000072e0ca210 */ /* 0x000fe20007f9e0ff */
[C---:B------:R-:W-:Y:S01]  /*12960*/  @!P3 IMAD.X R25, R3.reuse, 0x1, R10, P5 ;  /* 0x000000010319b824 */ /* 0x040fe200028e060a */
[----:B------:R-:W-:Y:S02]  /*12970*/  ISETP.GE.AND P0, PT, R226, UR4, PT ;  /* 0x00000004e2007c0c */ /* 0x000fe4000bf06270 */
[----:B------:R-:W-:Y:S01]  /*12980*/  @!P2 IADD3 R14, P5, R46, R39, RZ ;  /* 0x000000272e0ea210 */ /* 0x000fe20007fbe0ff */
[--C-:B------:R-:W-:Y:S01]  /*12990*/  @!P2 IMAD.X R13, R0, 0x1, R11.reuse, P4 ;  /* 0x00000001000da824 */ /* 0x100fe200020e060b */
[----:B------:R-:W-:Y:S01]  /*129a0*/  SHF.R.S32.HI R6, RZ, 0x1f, R42 ;  /* 0x0000001fff067819 */ /* 0x000fe2000001142a */
[----:B------:R2:W5:Y:S01]  /*129b0*/  @!P3 LD.E.64 R26, desc[UR50][R20.64] ;  /* 0x00000032141ab980 */ /* 0x000562000c101b00 */
[C---:B------:R-:W-:Y:S01]  /*129c0*/  @!P1 IADD3 R34, P4, R42.reuse, R7, RZ ;  /* 0x000000072a229210 */ /* 0x040fe20007f9e0ff */
[----:B------:R-:W-:Y:S01]  /*129d0*/  @!P2 IMAD.X R15, R3, 0x1, R11, P5 ;  /* 0x00000001030fa824 */ /* 0x000fe200028e060b */
[----:B------:R-:W-:-:S02]  /*129e0*/  @!P1 IADD3 R10, P5, R42, R39, RZ ;  /* 0x000000272a0a9210 */ /* 0x000fc40007fbe0ff */
[----:B------:R-:W-:Y:S01]  /*129f0*/  SHF.R.S32.HI R28, RZ, 0x1f, R38 ;  /* 0x0000001fff1c7819 */ /* 0x000fe20000011426 */
[--C-:B------:R-:W-:Y:S01]  /*12a00*/  @!P1 IMAD.X R35, R0, 0x1, R6.reuse, P4 ;  /* 0x0000000100239824 */ /* 0x100fe200020e0606 */
[----:B------:R-:W-:Y:S01]  /*12a10*/  ISETP.GE.AND P4, PT, R38, UR4, PT ;  /* 0x0000000426007c0c */ /* 0x000fe2000bf86270 */
[----:B------:R-:W-:Y:S01]  /*12a20*/  @!P1 IMAD.X R11, R3, 0x1, R6, P5 ;  /* 0x00000001030b9824 */ /* 0x000fe200028e0606 */
[----:B0-----:R-:W-:Y:S02]  /*12a30*/  @!P0 SHF.R.S32.HI R5, RZ, 0x1f, R226 ;  /* 0x0000001fff058819 */ /* 0x001fe400000114e2 */
[----:B-1----:R-:W-:-:S05]  /*12a40*/  @!P0 IADD3 R8, P5, R226, R7, RZ ;  /* 0x00000007e2088210 */ /* 0x002fca0007fbe0ff */
[----:B------:R-:W-:Y:S01]  /*12a50*/  @!P0 IMAD.X R9, R0, 0x1, R5, P5 ;  /* 0x0000000100098824 */ /* 0x000fe200028e0605 */
[----:B------:R-:W-:-:S04]  /*12a60*/  @!P0 IADD3 R4, P5, R226, R39, RZ ;  /* 0x00000027e2048210 */ /* 0x000fc80007fbe0ff */
[C---:B------:R-:W-:Y:S02]  /*12a70*/  @!P0 IADD3.X R5, R3.reuse, R5, RZ, P5, !PT ;  /* 0x0000000503058210 */ /* 0x040fe40002ffe4ff */
[----:B--2---:R-:W-:Y:S02]  /*12a80*/  CS2R R20, SRZ ;  /* 0x0000000000147805 */ /* 0x004fe4000001ff00 */
[----:B------:R-:W-:Y:S01]  /*12a90*/  @!P4 IADD3 R6, P5, R38, R7, RZ ;  /* 0x000000072606c210 */ /* 0x000fe20007fbe0ff */
[----:B------:R-:W5:Y:S04]  /*12aa0*/  @!P0 LD.E.64 R36, desc[UR50][R8.64] ;  /* 0x0000003208248980 */ /* 0x000f68000c101b00 */
[--C-:B------:R-:W-:Y:S01]  /*12ab0*/  @!P4 IMAD.X R7, R0, 0x1, R28.reuse, P5 ;  /* 0x000000010007c824 */ /* 0x100fe200028e061c */
[----:B------:R-:W-:Y:S01]  /*12ac0*/  @!P4 IADD3 R38, P5, R38, R39, RZ ;  /* 0x000000272626c210 */ /* 0x000fe20007fbe0ff */
[----:B------:R0:W5:Y:S04]  /*12ad0*/  @!P2 LD.E.64 R20, desc[UR50][R12.64] ;  /* 0x000000320c14a980 */ /* 0x000168000c101b00 */
        /* <DEDUP_REMOVED lines=15> */
.L_x_6733:
[----:B------:R-:W-:Y:S05]  /*12bd0*/  BSYNC B1 ;  /* 0x0000000000017941 */ /* 0x000fea0003800000 */
.L_x_6732:
[----:B------:R-:W-:Y:S01]  /*12be0*/  ULEA.HI UR4, UR37, UR37, URZ, 0x1 ;  /* 0x0000002525047291 */ /* 0x000fe2000f8f083f */
[----:B--2---:R-:W-:Y:S01]  /*12bf0*/  VIADDMNMX R0, R43, -R45, 0x80, PT ;  /* 0x000000802b007446 */ /* 0x004fe2000380092d */
[----:B------:R-:W-:Y:S02]  /*12c00*/  BSSY B1, `(.L_x_6734) ;  /* 0x0000008000017945 */ /* 0x000fe40003800000 */
[----:B------:R-:W-:Y:S01]  /*12c10*/  ULOP3.LUT UR4, UR4, 0xfffffffe, URZ, 0xc0, !UPT ;  /* 0xfffffffe04047892 */ /* 0x000fe2000f8ec03f */
[----:B------:R-:W-:-:S03]  /*12c20*/  ISETP.GE.AND P1, PT, R40, R0, PT ;  /* 0x000000002800720c */ /* 0x000fc60003f26270 */
[----:B------:R-:W-:-:S06]  /*12c30*/  UIADD3 UR4, UR37, -UR4, URZ ;  /* 0x8000000425047290 */ /* 0x000fcc000fffe03f */
[----:B----4-:R-:W-:-:S05]  /*12c40*/  IMAD.U32 R3, RZ, RZ, UR4 ;  /* 0x00000004ff037e24 */ /* 0x010fca000f8e00ff */
[----:B------:R-:W-:-:S04]  /*12c50*/  SHF.L.U32 R3, R3, 0x1f, RZ ;  /* 0x0000001f03037819 */ /* 0x000fc800000006ff */
[----:B------:R-:W1:Y:S02]  /*12c60*/  SYNCS.PHASECHK.TRANS64.TRYWAIT P0, [R18+URZ+0x33400], R3 ;  /* 0x03340003120075a7 */ /* 0x000e64000800017f */
[----:B-1----:R-:W-:Y:S05]  /*12c70*/  @!P0 BRA `(.L_x_6735) ;  /* 0x0000022800ec8947 */ /* 0x002fea0003800000 */
.L_x_7011:
[----:B------:R-:W-:Y:S05]  /*12c80*/  BSYNC B1 ;  /* 0x0000000000017941 */ /* 0x000fea0003800000 */
.L_x_6734:
[----:B------:R-:W-:Y:S05]  /*12c90*/  @P1 BRA `(.L_x_6736) ;  /* 0x0000006400801947 */ /* 0x000fea0003800000 */
[----:B------:R-:W1:Y:S01]  /*12ca0*/  LDL R40, [R1+0x58] ;  /* 0x0000580001287983 */ /* 0x000e620000100800 */
[----:B------:R-:W2:Y:S03]  /*12cb0*/  LDC R5, c[0x0][0x3f4] ;  /* 0x0000fd00ff057b82 */ /* 0x000ea60000000800 */
[----:B0-----:R-:W4:Y:S04]  /*12cc0*/  LDL R39, [R1+0x18] ;  /* 0x0000180001277983 */ /* 0x001f280000100800 */
[----:B------:R-:W4:Y:S04]  /*12cd0*/  LDL R38, [R1+0x20] ;  /* 0x0000200001267983 */ /* 0x000f280000100800 */
[----:B---3--:R-:W3:Y:S04]  /*12ce0*/  LDL R7, [R1+0x24] ;  /* 0x0000240001077983 */ /* 0x008ee80000100800 */
[----:B------:R-:W3:Y:S04]  /*12cf0*/  LDL R6, [R1+0x1c] ;  /* 0x00001c0001067983 */ /* 0x000ee80000100800 */
[----:B------:R-:W3:Y:S01]  /*12d00*/  LDL R4, [R1+0x28] ;  /* 0x0000280001047983 */ /* 0x000ee20000100800 */
[----:B------:R-:W-:Y:S01]  /*12d10*/  LEA.HI R41, R41, R48, RZ, 0x2 ;  /* 0x0000003029297211 */ /* 0x000fe200078f10ff */
[----:B------:R-:W-:Y:S03]  /*12d20*/  BSSY B1, `(.L_x_6737) ;  /* 0x0000086000017945 */ /* 0x000fe60003800000 */
[----:B------:R-:W-:-:S02]  /*12d30*/  SHF.R.S32.HI R0, RZ, 0x2, R41 ;  /* 0x00000002ff007819 */ /* 0x000fc40000011429 */
[----:B------:R-:W-:Y:S02]  /*12d40*/  SHF.R.S32.HI R41, RZ, 0x1f, R41 ;  /* 0x0000001fff297819 */ /* 0x000fe40000011429 */
[----:B--2---:R-:W-:Y:S02]  /*12d50*/  ISETP.GE.AND P6, PT, R226, R5, PT ;  /* 0x00000005e200720c */ /* 0x004fe40003fc6270 */
[----:B------:R-:W-:-:S04]  /*12d60*/  LEA.HI R41, R41, R0, RZ, 0x2 ;  /* 0x0000000029297211 */ /* 0x000fc800078f10ff */
[----:B------:R-:W-:-:S05]  /*12d70*/  LOP3.LUT R41, R41, 0xfffffffc, RZ, 0xc0, !PT ;  /* 0xfffffffc29297812 */ /* 0x000fca00078ec0ff */
[----:B------:R-:W-:-:S05]  /*12d80*/  IMAD.IADD R41, R0, 0x1, -R41 ;  /* 0x0000000100297824 */ /* 0x000fca00078e0a29 */
[----:B------:R-:W-:Y:S01]  /*12d90*/  LOP3.LUT P0, RZ, R41, 0x2, RZ, 0xc0, !PT ;  /* 0x0000000229ff7812 */ /* 0x000fe2000780c0ff */
[----:B-1----:R-:W-:-:S04]  /*12da0*/  IMAD.IADD R3, R18, 0x1, R40 ;  /* 0x0000000112037824 */ /* 0x002fc800078e0228 */
[----:B------:R-:W-:Y:S01]  /*12db0*/  VIADD R0, R3, 0x20 ;  /* 0x0000002003007836 */ /* 0x000fe20000000000 */
[-C--:B----4-:R-:W-:Y:S02]  /*12dc0*/  ISETP.GE.AND P1, PT, R39, R5.reuse, PT ;  /* 0x000000052700720c */ /* 0x090fe40003f26270 */
[-C--:B------:R-:W-:Y:S02]  /*12dd0*/  ISETP.GE.AND P2, PT, R38, R5.reuse, PT ;  /* 0x000000052600720c */ /* 0x080fe40003f46270 */
[-C--:B---3--:R-:W-:Y:S02]  /*12de0*/  ISETP.GE.AND P3, PT, R7, R5.reuse, PT ;  /* 0x000000050700720c */ /* 0x088fe40003f66270 */
        /* <DEDUP_REMOVED lines=121> */
.L_x_6738:
[----:B------:R-:W-:Y:S05]  /*13580*/  BSYNC B1 ;  /* 0x0000000000017941 */ /* 0x000fea0003800000 */
.L_x_6737:
        /* <DEDUP_REMOVED lines=125> */
.L_x_6740:
[----:B------:R-:W-:Y:S05]  /*13d60*/  BSYNC B1 ;  /* 0x0000000000017941 */ /* 0x000fea0003800000 */
.L_x_6739:
        /* <DEDUP_REMOVED lines=120> */
.L_x_6742:
[----:B------:R-:W-:Y:S05]  /*144f0*/  BSYNC B1 ;  /* 0x0000000000017941 */ /* 0x000fea0003800000 */
.L_x_6741:
        /* <DEDUP_REMOVED lines=124> */
.L_x_6744:
[----:B------:R-:W-:Y:S05]  /*14cc0*/  BSYNC B1 ;  /* 0x0000000000017941 */ /* 0x000fea0003800000 */
.L_x_6743:
[----:B------:R-:W-:Y:S04]  /*14cd0*/  BSSY B1, `(.L_x_6745) ;  /* 0x0000078000017945 */ /* 0x000fe80003800000 */
[----:B------:R-:W-:Y:S05]  /*14ce0*/  @P4 BRA `(.L_x_6746) ;  /* 0x0000000400d84947 */ /* 0x000fea0003800000 */
[----:B0123--:R-:W0:Y:S01]  /*14cf0*/  LDS.128 R4, [R3+0x22200] ;  /* 0x0222000003047984 */ /* 0x00fe220000000c00 */
[----:B-----5:R-:W-:Y:S02]  /*14d00*/  SHF.R.U32.HI R25, RZ, 0x8, R13 ;  /* 0x00000008ff197819 */ /* 0x020fe4000001160d */
[----:B------:R-:W-:Y:S02]  /*14d10*/  SHF.R.U32.HI R29, RZ, 0x8, R15 ;  /* 0x00000008ff1d7819 */ /* 0x000fe4000001160f */
[----:B------:R-:W-:Y:S02]  /*14d20*/  LOP3.LUT R24, R13, 0xff, RZ, 0xc0, !PT ;  /* 0x000000ff0d187812 */ /* 0x000fe400078ec0ff */
[----:B------:R-:W-:Y:S02]  /*14d30*/  LOP3.LUT R25, R25, 0xff, RZ, 0xc0, !PT ;  /* 0x000000ff19197812 */ /* 0x000fe400078ec0ff */
[----:B------:R-:W-:Y:S02]  /*14d40*/  LOP3.LUT R26, R15, 0xff, RZ, 0xc0, !PT ;  /* 0x000000ff0f1a7812 */ /* 0x000fe400078ec0ff */
[----:B------:R-:W-:-:S02]  /*14d50*/  LOP3.LUT R29, R29, 0xff, RZ, 0xc0, !PT ;  /* 0x000000ff1d1d7812 */ /* 0x000fc400078ec0ff */
[----:B------:R-:W-:Y:S02]  /*14d60*/  SHF.R.U32.HI R28, RZ, 0x10, R15 ;  /* 0x00000010ff1c7819 */ /* 0x000fe4000001160f */
[----:B------:R-:W-:Y:S02]  /*14d70*/  PRMT R24, R25, 0x7604, R24 ;  /* 0x0000760419187816 */ /* 0x000fe40000000018 */
[----:B------:R-:W-:Y:S02]  /*14d80*/  SHF.R.U32.HI R21, RZ, 0x8, R12 ;  /* 0x00000008ff157819 */ /* 0x000fe4000001160c */
[----:B------:R-:W-:Y:S02]  /*14d90*/  SHF.R.U32.HI R25, RZ, 0x8, R14 ;  /* 0x00000008ff197819 */ /* 0x000fe4000001160e */
[----:B------:R-:W-:Y:S02]  /*14da0*/  SHF.R.U32.HI R30, RZ, 0x10, R13 ;  /* 0x00000010ff1e7819 */ /* 0x000fe4000001160d */
[----:B------:R-:W-:Y:S01]  /*14db0*/  PRMT R26, R29, 0x7604, R26 ;  /* 0x000076041d1a7816 */ /* 0x000fe2000000001a */
[----:B------:R-:W-:Y:S01]  /*14dc0*/  IMAD.U32 R29, R28, 0x10000, RZ ;  /* 0x000100001c1d7824 */ /* 0x000fe200078e00ff */
[----:B------:R-:W-:-:S02]  /*14dd0*/  LOP3.LUT R20, R12, 0xff, RZ, 0xc0, !PT ;  /* 0x000000ff0c147812 */ /* 0x000fc400078ec0ff */
[----:B------:R-:W-:Y:S02]  /*14de0*/  LOP3.LUT R21, R21, 0xff, RZ, 0xc0, !PT ;  /* 0x000000ff15157812 */ /* 0x000fe400078ec0ff */
[----:B------:R-:W-:Y:S02]  /*14df0*/  LOP3.LUT R27, R25, 0xff, RZ, 0xc0, !PT ;  /* 0x000000ff191b7812 */ /* 0x000fe400078ec0ff */
[----:B------:R-:W-:Y:S02]  /*14e00*/  SHF.L.U32 R25, R30, 0x10, RZ ;  /* 0x000000101e197819 */ /* 0x000fe400000006ff */
[----:B------:R-:W-:Y:S02]  /*14e10*/  PRMT R21, R21, 0x7604, R20 ;  /* 0x0000760415157816 */ /* 0x000fe40000000014 */
[----:B------:R-:W-:Y:S02]  /*14e20*/  LOP3.LUT R29, R26, 0xff0000, R29, 0xf8, !PT ;  /* 0x00ff00001a1d7812 */ /* 0x000fe400078ef81d */
[----:B------:R-:W-:-:S02]  /*14e30*/  LOP3.LUT R20, R14, 0xff, RZ, 0xc0, !PT ;  /* 0x000000ff0e147812 */ /* 0x000fc400078ec0ff */
[----:B------:R-:W-:Y:S02]  /*14e40*/  LOP3.LUT R25, R24, 0xff0000, R25, 0xf8, !PT ;  /* 0x00ff000018197812 */ /* 0x000fe400078ef819 */
[----:B------:R-:W-:Y:S02]  /*14e50*/  LOP3.LUT R29, R29, 0xff000000, R15, 0xf8, !PT ;  /* 0xff0000001d1d7812 */ /* 0x000fe400078ef80f */
[----:B------:R-:W-:Y:S02]  /*14e60*/  PRMT R27, R27, 0x7604, R20 ;  /* 0x000076041b1b7816 */ /* 0x000fe40000000014 */
[----:B------:R-:W-:Y:S02]  /*14e70*/  LOP3.LUT R25, R25, 0xff000000, R13, 0xf8, !PT ;  /* 0xff00000019197812 */ /* 0x000fe400078ef80d */
[----:B0-----:R-:W-:Y:S02]  /*14e80*/  F2FP.F16.E4M3.UNPACK_B R20, R6.H1 ;  /* 0x00000006ff14723e */ /* 0x001fe400030006ff */
[----:B------:R-:W-:-:S02]  /*14e90*/  F2FP.F16.E4M3.UNPACK_B R30, R29 ;  /* 0x0000001dff1e723e */ /* 0x000fc400020006ff */
        /* <DEDUP_REMOVED lines=91> */
.L_x_6746:
[----:B------:R-:W-:Y:S05]  /*15450*/  BSYNC B1 ;  /* 0x0000000000017941 */ /* 0x000fea0003800000 */
.L_x_6745:
        /* <DEDUP_REMOVED lines=124> */
.L_x_6730:
        /* <DEDUP_REMOVED lines=32> */
.L_x_7017:
[----:B------:R-:W5:Y:S01]  /*15e20*/  LDL R0, [R1+0x4c] ;  /* 0x00004c0001007983 */ /* 0x000f620000100800 */
[----:B------:R-:W-:Y:S01]  /*15e30*/  BSSY B1, `(.L_x_6748) ;  /* 0x0000036000017945 */ /* 0x000fe20003800000 */
[----:B------:R-:W-:Y:S02]  /*15e40*/  CS2R R4, SRZ ;  /* 0x0000000000047805 */ /* 0x000fe4000001ff00 */
[----:B------:R-:W-:Y:S02]  /*15e50*/  CS2R R6, SRZ ;  /* 0x0000000000067805 */ /* 0x000fe4000001ff00 */
[----:B------:R-:W-:Y:S02]  /*15e60*/  CS2R R12, SRZ ;  /* 0x00000000000c7805 */ /* 0x000fe4000001ff00 */
[----:B0-----:R-:W-:Y:S02]  /*15e70*/  CS2R R14, SRZ ;  /* 0x00000000000e7805 */ /* 0x001fe4000001ff00 */
[----:B------:R-:W-:-:S02]  /*15e80*/  CS2R R24, SRZ ;  /* 0x0000000000187805 */ /* 0x000fc4000001ff00 */
[----:B------:R-:W-:Y:S02]  /*15e90*/  CS2R R26, SRZ ;  /* 0x00000000001a7805 */ /* 0x000fe4000001ff00 */
[----:B------:R-:W-:Y:S02]  /*15ea0*/  CS2R R28, SRZ ;  /* 0x00000000001c7805 */ /* 0x000fe4000001ff00 */
[----:B------:R-:W-:Y:S02]  /*15eb0*/  CS2R R30, SRZ ;  /* 0x00000000001e7805 */ /* 0x000fe4000001ff00 */
[----:B------:R-:W-:Y:S02]  /*15ec0*/  CS2R R32, SRZ ;  /* 0x0000000000207805 */ /* 0x000fe4000001ff00 */
[----:B------:R-:W-:Y:S01]  /*15ed0*/  CS2R R34, SRZ ;  /* 0x0000000000227805 */ /* 0x000fe2000001ff00 */
[----:B-----5:R-:W-:Y:S01]  /*15ee0*/  IMAD R49, R0, R9, RZ ;  /* 0x0000000900317224 */ /* 0x020fe200078e02ff */
[----:B------:R-:W-:-:S04]  /*15ef0*/  CS2R R8, SRZ ;  /* 0x0000000000087805 */ /* 0x000fc8000001ff00 */
[----:B------:R-:W-:Y:S02]  /*15f00*/  ISETP.GE.AND P0, PT, R10, R49, PT ;  /* 0x000000310a00720c */ /* 0x000fe40003f06270 */
[----:B------:R-:W-:-:S11]  /*15f10*/  CS2R R10, SRZ ;  /* 0x00000000000a7805 */ /* 0x000fd6000001ff00 */
[----:B------:R-:W-:Y:S05]  /*15f20*/  @P0 BRA `(.L_x_6749) ;  /* 0x0000000000980947 */ /* 0x000fea0003800000 */
        /* <DEDUP_REMOVED lines=9> */
[----:B------:R-:W-:Y:S01]  /*15fc0*/  CS2R R30, SRZ ;  /* 0x00000000001e7805 */ /* 0x000fe2000001ff00 */
[----:B------:R-:W-:Y:S02]  /*15fd0*/  @!P1 IMAD.SHL.U32 R20, R228, 0x10, RZ ;  /* 0x00000010e4149824 */ /* 0x000fe400078e00ff */
[----:B---3--:R-:W-:-:S04]  /*15fe0*/  @!P2 IADD3 R40, P3, R16, R37, RZ ;  /* 0x000000251028a210 */ /* 0x008fc80007f7e0ff */
[----:B------:R-:W-:Y:S01]  /*15ff0*/  @!P0 IMAD.SHL.U32 R38, R229, 0x10, RZ ;  /* 0x00000010e5268824 */ /* 0x000fe200078e00ff */
[----:B------:R-:W-:Y:S02]  /*16000*/  @!P1 SHF.R.S32.HI R0, RZ, 0x1f, R20 ;  /* 0x0000001fff009819 */ /* 0x000fe40000011414 */
[C---:B------:R-:W-:Y:S01]  /*16010*/  @!P1 IADD3 R42, P5, R20.reuse, R37, RZ ;  /* 0x00000025142a9210 */ /* 0x040fe20007fbe0ff */
[C---:B--2---:R-:W-:Y:S01]  /*16020*/  @!P2 IMAD.X R41, R3.reuse, 0x1, R17, P3 ;  /* 0x000000010329a824 */ /* 0x044fe200018e0611 */
[----:B------:R-:W-:Y:S02]  /*16030*/  @!P1 IADD3 R20, P4, R20, R47, RZ ;  /* 0x0000002f14149210 */ /* 0x000fe40007f9e0ff */
[C---:B------:R-:W-:Y:S01]  /*16040*/  @!P0 IADD3 R36, P3, R38.reuse, R37, RZ ;  /* 0x0000002526248210 */ /* 0x040fe20007f7e0ff */
[----:B------:R-:W-:Y:S01]  /*16050*/  @!P1 IMAD.X R43, R3, 0x1, R0, P5 ;  /* 0x00000001032b9824 */ /* 0x000fe200028e0600 */
[----:B------:R-:W-:Y:S01]  /*16060*/  @!P0 SHF.R.S32.HI R8, RZ, 0x1f, R38 ;  /* 0x0000001fff088819 */ /* 0x000fe20000011426 */
[----:B----4-:R-:W-:Y:S01]  /*16070*/  @!P1 IMAD.X R21, R45, 0x1, R0, P4 ;  /* 0x000000012d159824 */ /* 0x010fe200020e0600 */
[----:B------:R-:W-:-:S02]  /*16080*/  @!P0 IADD3 R38, P5, R38, R47, RZ ;  /* 0x0000002f26268210 */ /* 0x000fc40007fbe0ff */
[----:B------:R-:W-:Y:S02]  /*16090*/  CS2R R10, SRZ ;  /* 0x00000000000a7805 */ /* 0x000fe4000001ff00 */
[----:B------:R-:W-:Y:S02]  /*160a0*/  @!P2 IADD3 R46, P4, R16, R47, RZ ;  /* 0x0000002f102ea210 */ /* 0x000fe40007f9e0ff */
[----:B------:R-:W-:Y:S02]  /*160b0*/  CS2R R32, SRZ ;  /* 0x0000000000207805 */ /* 0x000fe4000001ff00 */
[----:B------:R-:W-:Y:S01]  /*160c0*/  @!P0 IADD3.X R37, R3, R8, RZ, P3, !PT ;  /* 0x0000000803258210 */ /* 0x000fe20001ffe4ff */
[----:B------:R-:W-:Y:S01]  /*160d0*/  @!P0 IMAD.X R39, R45, 0x1, R8, P5 ;  /* 0x000000012d278824 */ /* 0x000fe200028e0608 */
[----:B------:R-:W-:Y:S02]  /*160e0*/  CS2R R8, SRZ ;  /* 0x0000000000087805 */ /* 0x000fe4000001ff00 */
[----:B------:R-:W-:-:S02]  /*160f0*/  CS2R R34, SRZ ;  /* 0x0000000000227805 */ /* 0x000fc4000001ff00 */
        /* <DEDUP_REMOVED lines=9> */
.L_x_6749:
[----:B------:R-:W-:Y:S05]  /*16190*/  BSYNC B1 ;  /* 0x0000000000017941 */ /* 0x000fea0003800000 */
.L_x_6748:
[----:B------:R-:W3:Y:S01]  /*161a0*/  LDL R0, [R1+0x48] ;  /* 0x0000480001007983 */ /* 0x000ee20000100800 */
[----:B------:R-:W-:Y:S01]  /*161b0*/  ULEA.HI UR4, UR37, UR37, URZ, 0x1 ;  /* 0x0000002525047291 */ /* 0x000fe2000f8f083f */
[----:B------:R-:W-:Y:S01]  /*161c0*/  BSSY B1, `(.L_x_6750) ;  /* 0x000000e000017945 */ /* 0x000fe20003800000 */
[----:B0-----:R-:W0:Y:S02]  /*161d0*/  S2R R20, SR_TID.X ;  /* 0x0000000000147919 */ /* 0x001e240000002100 */
[----:B------:R-:W-:-:S04]  /*161e0*/  ULOP3.LUT UR4, UR4, 0xfffffffe, URZ, 0xc0, !UPT ;  /* 0xfffffffe04047892 */ /* 0x000fc8000f8ec03f */
[----:B------:R-:W-:-:S06]  /*161f0*/  UIADD3 UR4, UR37, -UR4, URZ ;  /* 0x8000000425047290 */ /* 0x000fcc000fffe03f */
[----:B--2---:R-:W-:-:S05]  /*16200*/  IMAD.U32 R3, RZ, RZ, UR4 ;  /* 0x00000004ff037e24 */ /* 0x004fca000f8e00ff */
[----:B------:R-:W-:-:S04]  /*16210*/  SHF.L.U32 R3, R3, 0x1f, RZ ;  /* 0x0000001f03037819 */ /* 0x000fc800000006ff */
[----:B------:R-:W1:Y:S01]  /*16220*/  SYNCS.PHASECHK.TRANS64.TRYWAIT P0, [R18+URZ+0x33400], R3 ;  /* 0x03340003120075a7 */ /* 0x000e62000800017f */
[C---:B0-----:R-:W-:Y:S02]  /*16230*/  VIADD R21, R20.reuse, 0xffffff80 ;  /* 0xffffff8014157836 */ /* 0x041fe40000000000 */
[----:B------:R-:W-:-:S05]  /*16240*/  VIADD R20, R20, 0xffffff80 ;  /* 0xffffff8014147836 */ /* 0x000fca0000000000 */
[----:B------:R-:W-:-:S04]  /*16250*/  LEA.HI R20, R20, R21, RZ, 0x1 ;  /* 0x0000001514147211 */ /* 0x000fc800078f08ff */
[----:B------:R-:W-:Y:S02]  /*16260*/  SHF.R.S32.HI R20, RZ, 0x1, R20 ;  /* 0x00000001ff147819 */ /* 0x000fe40000011414 */
[----:B---3--:R-:W-:-:S04]  /*16270*/  VIADDMNMX R0, R49, -R0, 0x80, PT ;  /* 0x0000008031007446 */ /* 0x008fc80003800900 */
[----:B------:R-:W-:Y:S01]  /*16280*/  ISETP.GE.AND P1, PT, R20, R0, PT ;  /* 0x000000001400720c */ /* 0x000fe20003f26270 */
[----:B-1----:R-:W-:-:S12]  /*16290*/  @!P0 BRA `(.L_x_6751) ;  /* 0x000001f400e88947 */ /* 0x002fd80003800000 */
.L_x_7018:
[----:B------:R-:W-:Y:S05]  /*162a0*/  BSYNC B1 ;  /* 0x0000000000017941 */ /* 0x000fea0003800000 */
.L_x_6750:
        /* <DEDUP_REMOVED lines=10> */
[----:B------:R-:W2:Y:S01]  /*16350*/  LDL R70, [R1+0x13c] ;  /* 0x00013c0001467983 */ /* 0x000ea20000100800 */
[----:B------:R-:W-:Y:S02]  /*16360*/  LEA.HI R0, R48, R48, RZ, 0x1 ;  /* 0x0000003030007211 */ /* 0x000fe400078f08ff */
[----:B-----5:R-:W-:Y:S02]  /*16370*/  LOP3.LUT R20, R24, 0xff, RZ, 0xc0, !PT ;  /* 0x000000ff18147812 */ /* 0x020fe400078ec0ff */
[----:B------:R-:W-:Y:S02]  /*16380*/  LOP3.LUT R21, R0, 0xfffffffe, RZ, 0xc0, !PT ;  /* 0xfffffffe00157812 */ /* 0x000fe400078ec0ff */
[----:B------:R-:W-:Y:S02]  /*16390*/  SHF.R.U32.HI R0, RZ, 0x8, R24 ;  /* 0x00000008ff007819 */ /* 0x000fe40000011618 */
[----:B------:R-:W-:Y:S01]  /*163a0*/  SHF.R.U32.HI R37, RZ, 0x8, R25 ;  /* 0x00000008ff257819 */ /* 0x000fe20000011619 */
[----:B------:R-:W-:Y:S01]  /*163b0*/  IMAD.IADD R48, R48, 0x1, -R21 ;  /* 0x0000000130307824 */ /* 0x000fe200078e0a15 */
[----:B------:R-:W-:-:S02]  /*163c0*/  LOP3.LUT R21, R0, 0xff, RZ, 0xc0, !PT ;  /* 0x000000ff00157812 */ /* 0x000fc400078ec0ff */
[----:B------:R-:W-:Y:S02]  /*163d0*/  SHF.R.U32.HI R39, RZ, 0x8, R26 ;  /* 0x00000008ff277819 */ /* 0x000fe4000001161a */
[----:B------:R-:W-:Y:S02]  /*163e0*/  LEA.HI R0, R3, R48, RZ, 0x1c ;  /* 0x0000003003007211 */ /* 0x000fe400078fe0ff */
[----:B----4-:R-:W-:Y:S02]  /*163f0*/  PRMT R45, R21, 0x7604, R20 ;  /* 0x00007604152d7816 */ /* 0x010fe40000000014 */
        /* <DEDUP_REMOVED lines=17> */
[----:B------:R-:W-:Y:S02]  /*16510*/  LOP3.LUT R36, R27, 0xff, RZ, 0xc0, !PT ;  /* 0x000000ff1b247812 */ /* 0x000fe400078ec0ff */
[----:B------:R-:W-:Y:S01]  /*16520*/  LOP3.LUT R38, R4, 0xff, RZ, 0xc0, !PT ;  /* 0x000000ff04267812 */ /* 0x000fe200078ec0ff */
[----:B------:R-:W0:Y:S01]  /*16530*/  LDS.128 R40, [R0+0x1e200] ;  /* 0x01e2000000287984 */ /* 0x000e220000000c00 */
[----:B------:R-:W-:-:S02]  /*16540*/  LOP3.LUT R37, R37, 0xff, RZ, 0xc0, !PT ;  /* 0x000000ff25257812 */ /* 0x000fc400078ec0ff */
[----:B------:R-:W-:Y:S02]  /*16550*/  LOP3.LUT R39, R39, 0xff, RZ, 0xc0, !PT ;  /* 0x000000ff27277812 */ /* 0x000fe400078ec0ff */
[----:B------:R-:W-:Y:S02]  /*16560*/  PRMT R46, R37, 0x7604, R36 ;  /* 0x00007604252e7816 */ /* 0x000fe40000000024 */
[----:B------:R-:W-:Y:S02]  /*16570*/  PRMT R53, R39, 0x7604, R38 ;  /* 0x0000760427357816 */ /* 0x000fe40000000026 */
[----:B------:R-:W-:Y:S02]  /*16580*/  SHF.R.U32.HI R48, RZ, 0x8, R5 ;  /* 0x00000008ff307819 */ /* 0x000fe40000011605 */
[----:B------:R-:W-:Y:S02]  /*16590*/  SHF.R.U32.HI R52, RZ, 0x8, R7 ;  /* 0x00000008ff347819 */ /* 0x000fe40000011607 */
[----:B------:R-:W-:-:S02]  /*165a0*/  LOP3.LUT R47, R5, 0xff, RZ, 0xc0, !PT ;  /* 0x000000ff052f7812 */ /* 0x000fc400078ec0ff */
        /* <DEDUP_REMOVED lines=8> */
[----:B------:R-:W-:Y:S02]  /*16630*/  SHF.R.U32.HI R55, RZ, 0x10, R5 ;  /* 0x00000010ff377819 */ /* 0x000fe40000011605 */
[----:B------:R-:W-:Y:S02]  /*16640*/  PRMT R52, R52, 0x7604, R51 ;  /* 0x0000760434347816 */ /* 0x000fe40000000033 */
[----:B------:R-:W-:Y:S02]  /*16650*/  SHF.R.U32.HI R51, RZ, 0x10, R27 ;  /* 0x00000010ff337819 */ /* 0x000fe4000001161b */
[----:B------:R-:W-:Y:S01]  /*16660*/  PRMT R57, R50, 0x7604, R21 ;  /* 0x0000760432397816 */ /* 0x000fe20000000015 */
[----:B------:R-:W-:Y:S01]  /*16670*/  IMAD.U32 R21, R47, 0x10000, RZ ;  /* 0x000100002f157824 */ /* 0x000fe200078e00ff */
[----:B------:R-:W-:Y:S01]  /*16680*/  SHF.L.U32 R55, R55, 0x10, RZ ;  /* 0x0000001037377819 */ /* 0x000fe200000006ff */
[----:B------:R-:W-:Y:S01]  /*16690*/  IMAD.U32 R51, R51, 0x10000, RZ ;  /* 0x0001000033337824 */ /* 0x000fe200078e00ff */
[----:B------:R-:W-:-:S02]  /*166a0*/  LOP3.LUT R49, R49, 0xff0000, R26, 0xf8, !PT ;  /* 0x00ff000031317812 */ /* 0x000fc400078ef81a */
[----:B------:R-:W-:Y:S02]  /*166b0*/  LOP3.LUT R55, R48, 0xff0000, R55, 0xf8, !PT ;  /* 0x00ff000030377812 */ /* 0x000fe400078ef837 */
[----:B------:R-:W-:Y:S02]  /*166c0*/  LOP3.LUT R47, R20, 0xff0000, R21, 0xf8, !PT ;  /* 0x00ff0000142f7812 */ /* 0x000fe400078ef815 */
[----:B------:R-:W-:Y:S02]  /*166d0*/  LOP3.LUT R51, R46, 0xff0000, R51, 0xf8, !PT ;  /* 0x00ff00002e337812 */ /* 0x000fe400078ef833 */
[----:B------:R-:W-:Y:S02]  /*166e0*/  LOP3.LUT R54, R55, 0xff000000, R5, 0xf8, !PT ;  /* 0xff00000037367812 */ /* 0x000fe400078ef805 */
[----:B------:R-:W-:Y:S02]  /*166f0*/  LOP3.LUT R47, R47, 0xff000000, R25, 0xf8, !PT ;  /* 0xff0000002f2f7812 */ /* 0x000fe400078ef819 */
[----:B------:R-:W-:-:S02]  /*16700*/  SHF.R.U32.HI R59, RZ, 0x10, R7 ;  /* 0x00000010ff3b7819 */ /* 0x000fc40000011607 */
[----:B------:R-:W-:Y:S02]  /*16710*/  LOP3.LUT R21, R45, 0xff0000, R24, 0xf8, !PT ;  /* 0x00ff00002d157812 */ /* 0x000fe400078ef818 */
[----:B------:R-:W-:Y:S01]  /*16720*/  LOP3.LUT R45, R53, 0xff0000, R4, 0xf8, !PT ;  /* 0x00ff0000352d7812 */ /* 0x000fe200078ef804 */
[----:B------:R-:W-:Y:S01]  /*16730*/  IMAD.U32 R59, R59, 0x10000, RZ ;  /* 0x000100003b3b7824 */ /* 0x000fe200078e00ff */
[----:B------:R-:W-:Y:S02]  /*16740*/  LOP3.LUT R20, R49, 0xff000000, R26, 0xf8, !PT ;  /* 0xff00000031147812 */ /* 0x000fe400078ef81a */
[----:B------:R-:W-:Y:S02]  /*16750*/  LOP3.LUT R57, R57, 0xff0000, R6, 0xf8, !PT ;  /* 0x00ff000039397812 */ /* 0x000fe400078ef806 */
[----:B------:R-:W-:Y:S02]  /*16760*/  LOP3.LUT R51, R51, 0xff000000, R27, 0xf8, !PT ;  /* 0xff00000033337812 */ /* 0x000fe400078ef81b */
[----:B------:R-:W-:-:S02]  /*16770*/  F2FP.F16.E4M3.UNPACK_B R56, R54 ;  /* 0x00000036ff38723e */ /* 0x000fc400020006ff */
[----:B0-----:R-:W-:Y:S02]  /*16780*/  F2FP.F16.E4M3.UNPACK_B R26, R41 ;  /* 0x00000029ff1a723e */ /* 0x001fe400020006ff */
[----:B------:R-:W-:Y:S02]  /*16790*/  F2FP.F16.E4M3.UNPACK_B R27, R47 ;  /* 0x0000002fff1b723e */ /* 0x000fe400020006ff */
[----:B------:R-:W-:Y:S02]  /*167a0*/  LOP3.LUT R21, R21, 0xff000000, R24, 0xf8, !PT ;  /* 0xff00000015157812 */ /* 0x000fe400078ef818 */
[----:B------:R-:W-:Y:S02]  /*167b0*/  LOP3.LUT R45, R45, 0xff000000, R4, 0xf8, !PT ;  /* 0xff0000002d2d7812 */ /* 0x000fe400078ef804 */
[----:B------:R-:W-:Y:S01]  /*167c0*/  LOP3.LUT R4, R57, 0xff000000, R6, 0xf8, !PT ;  /* 0xff00000039047812 */ /* 0x000fe200078ef806 */
[----:B------:R-:W-:Y:S01]  /*167d0*/  HADD2.F32 R57, -RZ, R56.H0_H0 ;  /* 0x20000038ff397230 */ /* 0x000fe20000004100 */
[----:B------:R-:W-:Y:S01]  /*167e0*/  LOP3.LUT R59, R52, 0xff0000, R59, 0xf8, !PT ;  /* 0x00ff0000343b7812 */ /* 0x000fe200078ef83b */
[--C-:B------:R-:W-:Y:S01]  /*167f0*/  HADD2.F32 R6, -RZ, R26.reuse.H0_H0 ;  /* 0x2000001aff067230 */ /* 0x100fe20000004100 */
[----:B------:R-:W-:Y:S01]  /*16800*/  F2FP.F16.E4M3.UNPACK_B R52, R40.H1 ;  /* 0x00000028ff34723e */ /* 0x000fe200030006ff */
[----:B------:R-:W-:Y:S01]  /*16810*/  HADD2.F32 R26, -RZ, R26.H1_H1 ;  /* 0x3000001aff1a7230 */ /* 0x000fe20000004100 */
[----:B------:R-:W-:-:S02]  /*16820*/  F2FP.F16.E4M3.UNPACK_B R54, R54.H1 ;  /* 0x00000036ff36723e */ /* 0x000fc400030006ff */
[----:B------:R-:W-:Y:S02]  /*16830*/  F2FP.F16.E4M3.UNPACK_B R47, R47.H1 ;  /* 0x0000002fff2f723e */ /* 0x000fe400030006ff */
[-C--:B------:R-:W-:Y:S02]  /*16840*/  F2FP.F16.E4M3.UNPACK_B R49, R43.reuse ;  /* 0x0000002bff31723e */ /* 0x080fe400020006ff */
[----:B------:R-:W-:Y:S01]  /*16850*/  F2FP.F16.E4M3.UNPACK_B R55, R43.H1 ;  /* 0x0000002bff37723e */ /* 0x000fe200030006ff */
[----:B------:R-:W-:Y:S01]  /*16860*/  HADD2.F32 R43, -RZ, R27.H1_H1 ;  /* 0x3000001bff2b7230 */ /* 0x000fe20000004100 */
[----:B------:R-:W-:Y:S02]  /*16870*/  LOP3.LUT R59, R59, 0xff000000, R7, 0xf8, !PT ;  /* 0xff0000003b3b7812 */ /* 0x000fe400078ef807 */
[-C--:B------:R-:W-:Y:S02]  /*16880*/  F2FP.F16.E4M3.UNPACK_B R7, R42.reuse ;  /* 0x0000002aff07723e */ /* 0x080fe400020006ff */
[----:B------:R-:W-:Y:S01]  /*16890*/  F2FP.F16.E4M3.UNPACK_B R42, R42.H1 ;  /* 0x0000002aff2a723e */ /* 0x000fe200030006ff */
[----:B--2---:R-:W0:Y:S02]  /*168a0*/  LDS.128 R36, [R70+0x1e200] ;  /* 0x01e2000046247984 */ /* 0x004e240000000c00 */
[----:B0-----:R-:W-:-:S02]  /*168b0*/  F2FP.F16.E4M3.UNPACK_B R24, R37 ;  /* 0x00000025ff18723e */ /* 0x001fc400020006ff */
[----:B------:R-:W-:Y:S02]  /*168c0*/  F2FP.F16.E4M3.UNPACK_B R46, R37.H1 ;  /* 0x00000025ff2e723e */ /* 0x000fe400030006ff */
[-C--:B------:R-:W-:Y:S01]  /*168d0*/  F2FP.F16.E4M3.UNPACK_B R37, R36.reuse ;  /* 0x00000024ff25723e */ /* 0x080fe200020006ff */
[--C-:B------:R-:W-:Y:S01]  /*168e0*/  HADD2.F32 R25, -RZ, R24.reuse.H0_H0 ;  /* 0x20000018ff197230 */ /* 0x100fe20000004100 */
[----:B------:R-:W-:Y:S01]  /*168f0*/  F2FP.F16.E4M3.UNPACK_B R50, R36.H1 ;  /* 0x00000024ff32723e */ /* 0x000fe200030006ff */
[----:B------:R-:W-:Y:S01]  /*16900*/  HADD2.F32 R36, -RZ, R27.H0_H0 ;  /* 0x2000001bff247230 */ /* 0x000fe20000004100 */
[-C--:B------:R-:W-:Y:S01]  /*16910*/  F2FP.F16.E4M3.UNPACK_B R48, R39.reuse ;  /* 0x00000027ff30723e */ /* 0x080fe200020006ff */
[----:B------:R-:W-:Y:S01]  /*16920*/  HADD2.F32 R24, -RZ, R24.H1_H1 ;  /* 0x30000018ff187230 */ /* 0x000fe20000004100 */
[----:B------:R-:W-:Y:S02]  /*16930*/  F2FP.F16.E4M3.UNPACK_B R53, R39.H1 ;  /* 0x00000027ff35723e */ /* 0x000fe400030006ff */
[----:B------:R-:W-:Y:S01]  /*16940*/  F2FP.F16.E4M3.UNPACK_B R39, R41.H1 ;  /* 0x00000029ff27723e */ /* 0x000fe200030006ff */
[C---:B------:R-:W-:Y:S01]  /*16950*/  FMUL.FTZ R58, R6.reuse, R36 ;  /* 0x00000024063a7220 */ /* 0x040fe20000410000 */
[----:B------:R-:W-:Y:S01]  /*16960*/  F2FP.F16.E4M3.UNPACK_B R41, R40 ;  /* 0x00000028ff29723e */ /* 0x000fe200020006ff */
[-C--:B------:R-:W-:Y:S01]  /*16970*/  FMUL.FTZ R40, R6, R57.reuse ;  /* 0x0000003906287220 */ /* 0x080fe20000410000 */
[-C--:B------:R-:W-:Y:S01]  /*16980*/  F2FP.F16.E4M3.UNPACK_B R5, R38.reuse ;  /* 0x00000026ff05723e */ /* 0x080fe200020006ff */
[----:B------:R-:W-:Y:S01]  /*16990*/  HADD2.F32 R27, -RZ, R39.H0_H0 ;  /* 0x20000027ff1b7230 */ /* 0x000fe20000004100 */
[----:B------:R-:W-:Y:S01]  /*169a0*/  F2FP.F16.E4M3.UNPACK_B R38, R38.H1 ;  /* 0x00000026ff26723e */ /* 0x000fe200030006ff */
[C---:B------:R-:W-:Y:S01]  /*169b0*/  FFMA.FTZ R6, R25.reuse, R36, -R40 ;  /* 0x0000002419067223 */ /* 0x040fe20000010828 */
[----:B------:R-:W-:Y:S01]  /*169c0*/  FFMA.FTZ R25, R25, R57, R58 ;  /* 0x0000003919197223 */ /* 0x000fe2000001003a */
[----:B------:R-:W-:Y:S01]  /*169d0*/  HADD2.F32 R57, -RZ, R56.H1_H1 ;  /* 0x30000038ff397230 */ /* 0x000fe20000004100 */
[----:B------:R-:W-:Y:S01]  /*169e0*/  F2FP.F16.E4M3.UNPACK_B R58, R59 ;  /* 0x0000003bff3a723e */ /* 0x000fe200020006ff */
[----:B------:R-:W-:-:S02]  /*169f0*/  HADD2.F32 R56, -RZ, R54.H0_H0 ;  /* 0x20000036ff387230 */ /* 0x000fc40000004100 */
[----:B------:R-:W-:Y:S02]  /*16a00*/  HADD2.F32 R40, -RZ, R47.H0_H0 ;  /* 0x2000002fff287230 */ /* 0x000fe40000004100 */
[C---:B------:R-:W-:Y:S01]  /*16a10*/  FMUL.FTZ R61, R26.reuse, R57 ;  /* 0x000000391a3d7220 */ /* 0x040fe20000410000 */
[-C--:B------:R-:W-:Y:S01]  /*16a20*/  FMUL.FTZ R26, R26, R43.reuse ;  /* 0x0000002b1a1a7220 */ /* 0x080fe20000410000 */
[C---:B------:R-:W-:Y:S01]  /*16a30*/  FMUL.FTZ R63, R27.reuse, R56 ;  /* 0x000000381b3f7220 */ /* 0x040fe20000410000 */
[----:B------:R-:W-:Y:S02]  /*16a40*/  HADD2.F32 R36, -RZ, R46.H0_H0 ;  /* 0x2000002eff247230 */ /* 0x000fe40000004100 */
[----:B------:R-:W-:Y:S01]  /*16a50*/  FMUL.FTZ R65, R27, R40 ;  /* 0x000000281b417220 */ /* 0x000fe20000410000 */
[C---:B------:R-:W-:Y:S01]  /*16a60*/  FFMA.FTZ R27, R24.reuse, R43, -R61 ;  /* 0x0000002b181b7223 */ /* 0x040fe2000001083d */
[----:B------:R-:W-:Y:S01]  /*16a70*/  FFMA.FTZ R24, R24, R57, R26 ;  /* 0x0000003918187223 */ /* 0x000fe2000001001a */
[----:B------:R-:W-:Y:S01]  /*16a80*/  HADD2.F32 R57, -RZ, R54.H1_H1 ;  /* 0x30000036ff397230 */ /* 0x000fe20000004100 */
[----:B------:R-:W-:Y:S01]  /*16a90*/  F2FP.F16.E4M3.UNPACK_B R54, R51 ;  /* 0x00000033ff36723e */ /* 0x000fe200020006ff */
[----:B------:R-:W-:-:S02]  /*16aa0*/  HADD2.F32 R39, -RZ, R39.H1_H1 ;  /* 0x30000027ff277230 */ /* 0x000fc40000004100 */
[C---:B------:R-:W-:Y:S01]  /*16ab0*/  FFMA.FTZ R26, R36.reuse, R40, -R63 ;  /* 0x00000028241a7223 */ /* 0x040fe2000001083f */
[----:B------:R-:W-:Y:S02]  /*16ac0*/  HADD2.F32 R60, -RZ, R58.H0_H0 ;  /* 0x2000003aff3c7230 */ /* 0x000fe40000004100 */
[----:B------:R-:W-:Y:S01]  /*16ad0*/  FFMA.FTZ R36, R36, R56, R65 ;  /* 0x0000003824247223 */ /* 0x000fe20000010041 */
[----:B------:R-:W-:Y:S02]  /*16ae0*/  HADD2.F32 R43, -RZ, R49.H0_H0 ;  /* 0x20000031ff2b7230 */ /* 0x000fe40000004100 */
[----:B------:R-:W-:Y:S01]  /*16af0*/  FMUL.FTZ R61, R39, R57 ;  /* 0x00000039273d7220 */ /* 0x000fe20000410000 */
[----:B------:R-:W-:Y:S02]  /*16b00*/  HADD2.F32 R47, -RZ, R47.H1_H1 ;  /* 0x3000002fff2f7230 */ /* 0x000fe40000004100 */
[----:B------:R-:W-:Y:S02]  /*16b10*/  HADD2.F32 R46, -RZ, R46.H1_H1 ;  /* 0x3000002eff2e7230 */ /* 0x000fe40000004100 */
[----:B------:R-:W-:Y:S01]  /*16b20*/  FMUL.FTZ R63, R43, R60 ;  /* 0x0000003c2b3f7220 */ /* 0x000fe20000410000 */
[----:B------:R-:W-:-:S02]  /*16b30*/  HADD2.F32 R56, -RZ, R54.H0_H0 ;  /* 0x20000036ff387230 */ /* 0x000fc40000004100 */
[-C--:B------:R-:W-:Y:S01]  /*16b40*/  FMUL.FTZ R62, R39, R47.reuse ;  /* 0x0000002f273e7220 */ /* 0x080fe20000410000 */
[----:B------:R-:W-:Y:S02]  /*16b50*/  HADD2.F32 R40, -RZ, R48.H0_H0 ;  /* 0x20000030ff287230 */ /* 0x000fe40000004100 */
[----:B------:R-:W-:Y:S01]  /*16b60*/  FFMA.FTZ R39, R46, R47, -R61 ;  /* 0x0000002f2e277223 */ /* 0x000fe2000001083d */
[----:B------:R-:W-:Y:S01]  /*16b70*/  F2FP.F16.E4M3.UNPACK_B R61, R59.H1 ;  /* 0x0000003bff3d723e */ /* 0x000fe200030006ff */
[-C--:B------:R-:W-:Y:S01]  /*16b80*/  FMUL.FTZ R65, R43, R56.reuse ;  /* 0x000000382b417220 */ /* 0x080fe20000410000 */
[----:B------:R-:W-:Y:S02]  /*16b90*/  HADD2.F32 R58, -RZ, R58.H1_H1 ;  /* 0x3000003aff3a7230 */ /* 0x000fe40000004100 */
[----:B------:R-:W-:Y:S01]  /*16ba0*/  FFMA.FTZ R43, R40, R56, -R63 ;  /* 0x00000038282b7223 */ /* 0x000fe2000001083f */
[----:B------:R-:W-:Y:S01]  /*16bb0*/  HADD2.F32 R56, -RZ, R54.H1_H1 ;  /* 0x30000036ff387230 */ /* 0x000fe20000004100 */
[----:B------:R-:W-:Y:S01]  /*16bc0*/  F2FP.F16.E4M3.UNPACK_B R54, R51.H1 ;  /* 0x00000033ff36723e */ /* 0x000fe200030006ff */
[----:B------:R-:W-:-:S02]  /*16bd0*/  HADD2.F32 R49, -RZ, R49.H1_H1 ;  /* 0x30000031ff317230 */ /* 0x000fc40000004100 */
[----:B------:R-:W-:Y:S01]  /*16be0*/  FFMA.FTZ R47, R46, R57, R62 ;  /* 0x000000392e2f7223 */ /* 0x000fe2000001003e */
[----:B------:R-:W-:Y:S02]  /*16bf0*/  HADD2.F32 R59, -RZ, R61.H0_H0 ;  /* 0x2000003dff3b7230 */ /* 0x000fe40000004100 */
[----:B------:R-:W-:Y:S01]  /*16c00*/  FFMA.FTZ R40, R40, R60, R65 ;  /* 0x0000003c28287223 */ /* 0x000fe20000010041 */
[----:B------:R-:W-:Y:S02]  /*16c10*/  HADD2.F32 R46, -RZ, R55.H0_H0 ;  /* 0x20000037ff2e7230 */ /* 0x000fe40000004100 */
[C---:B------:R-:W-:Y:S01]  /*16c20*/  FMUL.FTZ R63, R49.reuse, R58 ;  /* 0x0000003a313f7220 */ /* 0x040fe20000410000 */
[----:B------:R-:W-:Y:S02]  /*16c30*/  HADD2.F32 R57, -RZ, R54.H0_H0 ;  /* 0x20000036ff397230 */ /* 0x000fe40000004100 */
[----:B------:R-:W-:Y:S01]  /*16c40*/  FMUL.FTZ R49, R49, R56 ;  /* 0x0000003831317220 */ /* 0x000fe20000410000 */
[----:B------:R-:W-:-:S02]  /*16c50*/  HADD2.F32 R48, -RZ, R48.H1_H1 ;  /* 0x30000030ff307230 */ /* 0x000fc40000004100 */
[C---:B------:R-:W-:Y:S01]  /*16c60*/  FMUL.FTZ R60, R46.reuse, R59 ;  /* 0x0000003b2e3c7220 */ /* 0x040fe20000410000 */
[----:B------:R-:W-:Y:S02]  /*16c70*/  HADD2.F32 R51, -RZ, R53.H0_H0 ;  /* 0x20000035ff337230 */ /* 0x000fe40000004100 */
[-C--:B------:R-:W-:Y:S01]  /*16c80*/  FMUL.FTZ R62, R46, R57.reuse ;  /* 0x000000392e3e7220 */ /* 0x080fe20000410000 */
[----:B------:R-:W-:Y:S02]  /*16c90*/  HADD2.F32 R61, -RZ, R61.H1_H1 ;  /* 0x3000003dff3d7230 */ /* 0x000fe40000004100 */
[C---:B------:R-:W-:Y:S01]  /*16ca0*/  FFMA.FTZ R46, R48.reuse, R56, -R63 ;  /* 0x00000038302e7223 */ /* 0x040fe2000001083f */
[----:B------:R-:W-:Y:S01]  /*16cb0*/  FFMA.FTZ R49, R48, R58, R49 ;  /* 0x0000003a30317223 */ /* 0x000fe20000010031 */
[C---:B------:R-:W-:Y:S01]  /*16cc0*/  FFMA.FTZ R48, R51.reuse, R57, -R60 ;  /* 0x0000003933307223 */ /* 0x040fe2000001083c */
        /* <DEDUP_REMOVED lines=16> */
[----:B------:R-:W-:Y:S02]  /*16dd0*/  HADD2.F32 R52, -RZ, R52.H1_H1 ;  /* 0x30000034ff347230 */ /* 0x000fe40000004100 */
[C---:B------:R-:W-:Y:S01]  /*16de0*/  FFMA.FTZ R63, R54.reuse, R59, -R63 ;  /* 0x0000003b363f7223 */ /* 0x040fe2000001083f */
[----:B------:R-:W-:Y:S02]  /*16df0*/  HADD2.F32 R57, -RZ, R57.H1_H1 ;  /* 0x30000039ff397230 */ /* 0x000fe40000004100 */
[C---:B------:R-:W-:Y:S01]  /*16e00*/  FFMA.FTZ R62, R53.reuse, R62, R55 ;  /* 0x0000003e353e7223 */ /* 0x040fe20000010037 */
[----:B------:R-:W-:Y:S02]  /*16e10*/  HADD2.F32 R55, -RZ, R60.H1_H1 ;  /* 0x3000003cff377230 */ /* 0x000fe40000004100 */
[----:B------:R-:W-:Y:S01]  /*16e20*/  FFMA.FTZ R66, R54, R61, R64 ;  /* 0x0000003d36427223 */ /* 0x000fe20000010040 */
[----:B------:R-:W-:Y:S01]  /*16e30*/  FFMA.FTZ R59, R53, R58, -R56 ;  /* 0x0000003a353b7223 */ /* 0x000fe20000010838 */
        /* <DEDUP_REMOVED lines=39> */
[-C--:B------:R-:W-:Y:S01]  /*170b0*/  FMUL.FTZ R42, R42, R37.reuse ;  /* 0x000000252a2a7220 */ /* 0x080fe20000410000 */
[----:B------:R-:W-:Y:S01]  /*170c0*/  F2FP.SATFINITE.E4M3.F32.PACK_AB_MERGE_C R57, R57, R62, RZ ;  /* 0x0000003e3939723e */ /* 0x000fe200048070ff */
[C---:B------:R-:W-:Y:S01]  /*170d0*/  FFMA.FTZ R54, R21.reuse, R50, -R54 ;  /* 0x0000003215367223 */ /* 0x040fe20000010836 */
[----:B------:R-:W-:Y:S01]  /*170e0*/  FFMA.FTZ R60, R21, R52, R60 ;  /* 0x00000034153c7223 */ /* 0x000fe2000001003c */
[C---:B------:R-:W-:Y:S01]  /*170f0*/  FFMA.FTZ R61, R38.reuse, R37, -R41 ;  /* 0x00000025263d7223 */ /* 0x040fe20000010829 */
[----:B------:R-:W-:Y:S01]  /*17100*/  FFMA.FTZ R45, R38, R45, R42 ;  /* 0x0000002d262d7223 */ /* 0x000fe2000001002a */
[--C-:B------:R-:W-:Y:S01]  /*17110*/  HADD2.F32 R21, -RZ, R20.reuse.H0_H0 ;  /* 0x20000014ff157230 */ /* 0x100fe20000004100 */
[----:B------:R-:W-:Y:S01]  /*17120*/  F2FP.SATFINITE.E4M3.F32.PACK_AB_MERGE_C R24, R55, R58, R57 ;  /* 0x0000003a3718723e */ /* 0x000fe20004807039 */
[----:B------:R-:W-:Y:S01]  /*17130*/  HADD2.F32 R38, -RZ, R20.H1_H1 ;  /* 0x30000014ff267230 */ /* 0x000fe20000004100 */
[----:B------:R-:W-:Y:S01]  /*17140*/  F2FP.SATFINITE.E4M3.F32.PACK_AB_MERGE_C R54, R61, R54, RZ ;  /* 0x000000363d36723e */ /* 0x000fe200048070ff */
[----:B------:R-:W-:-:S02]  /*17150*/  HADD2.F32 R20, -RZ, R7.H0_H0 ;  /* 0x20000007ff147230 */ /* 0x000fc40000004100 */
[--C-:B------:R-:W-:Y:S02]  /*17160*/  HADD2.F32 R37, -RZ, R4.reuse.H0_H0 ;  /* 0x20000004ff257230 */ /* 0x100fe40000004100 */
[----:B------:R-:W-:Y:S02]  /*17170*/  HADD2.F32 R42, -RZ, R4.H1_H1 ;  /* 0x30000004ff2a7230 */ /* 0x000fe40000004100 */
[----:B------:R-:W-:Y:S02]  /*17180*/  HADD2.F32 R7, -RZ, R7.H1_H1 ;  /* 0x30000007ff077230 */ /* 0x000fe40000004100 */
[C---:B------:R-:W-:Y:S01]  /*17190*/  FMUL.FTZ R41, R20.reuse, R37 ;  /* 0x0000002514297220 */ /* 0x040fe20000410000 */
[--C-:B------:R-:W-:Y:S02]  /*171a0*/  HADD2.F32 R4, -RZ, R5.reuse.H0_H0 ;  /* 0x20000005ff047230 */ /* 0x100fe40000004100 */
[----:B------:R-:W-:Y:S01]  /*171b0*/  FMUL.FTZ R20, R20, R21 ;  /* 0x0000001514147220 */ /* 0x000fe20000410000 */
[----:B------:R-:W-:-:S02]  /*171c0*/  HADD2.F32 R5, -RZ, R5.H1_H1 ;  /* 0x30000005ff057230 */ /* 0x000fc40000004100 */
[C---:B------:R-:W-:Y:S01]  /*171d0*/  FMUL.FTZ R50, R7.reuse, R42 ;  /* 0x0000002a07327220 */ /* 0x040fe20000410000 */
[-C--:B------:R-:W-:Y:S01]  /*171e0*/  FMUL.FTZ R7, R7, R38.reuse ;  /* 0x0000002607077220 */ /* 0x080fe20000410000 */
[C---:B------:R-:W-:Y:S01]  /*171f0*/  FFMA.FTZ R41, R4.reuse, R21, -R41 ;  /* 0x0000001504297223 */ /* 0x040fe20000010829 */
[----:B------:R-:W-:Y:S01]  /*17200*/  FFMA.FTZ R20, R4, R37, R20 ;  /* 0x0000002504147223 */ /* 0x000fe20000010014 */
[C---:B------:R-:W-:Y:S01]  /*17210*/  FFMA.FTZ R50, R5.reuse, R38, -R50 ;  /* 0x0000002605327223 */ /* 0x040fe20000010832 */
[----:B------:R-:W-:Y:S01]  /*17220*/  FFMA.FTZ R21, R5, R42, R7 ;  /* 0x0000002a05157223 */ /* 0x000fe20000010007 */
[----:B------:R-:W-:Y:S02]  /*17230*/  F2FP.SATFINITE.E4M3.F32.PACK_AB_MERGE_C R5, R39, R26, RZ ;  /* 0x0000001a2705723e */ /* 0x000fe400048070ff */
[----:B------:R-:W-:Y:S02]  /*17240*/  F2FP.SATFINITE.E4M3.F32.PACK_AB_MERGE_C R7, R63, R48, RZ ;  /* 0x000000303f07723e */ /* 0x000fe400048070ff */
[----:B------:R-:W-:-:S02]  /*17250*/  F2FP.SATFINITE.E4M3.F32.PACK_AB_MERGE_C R4, R64, R59, RZ ;  /* 0x0000003b4004723e */ /* 0x000fc400048070ff */
[----:B------:R-:W-:Y:S02]  /*17260*/  F2FP.SATFINITE.E4M3.F32.PACK_AB_MERGE_C R26, R45, R60, RZ ;  /* 0x0000003c2d1a723e */ /* 0x000fe400048070ff */
[----:B------:R-:W-:Y:S02]  /*17270*/  F2FP.SATFINITE.E4M3.F32.PACK_AB_MERGE_C R5, R27, R6, R5 ;  /* 0x000000061b05723e */ /* 0x000fe40004807005 */
[----:B------:R-:W-:Y:S02]  /*17280*/  F2FP.SATFINITE.E4M3.F32.PACK_AB_MERGE_C R7, R46, R43, R7 ;  /* 0x0000002b2e07723e */ /* 0x000fe40004807007 */
[----:B------:R-:W-:Y:S02]  /*17290*/  F2FP.SATFINITE.E4M3.F32.PACK_AB_MERGE_C R4, R53, R56, R4 ;  /* 0x000000383504723e */ /* 0x000fe40004807004 */
[----:B------:R-:W-:Y:S02]  /*172a0*/  F2FP.SATFINITE.E4M3.F32.PACK_AB_MERGE_C R6, R50, R41, R54 ;  /* 0x000000293206723e */ /* 0x000fe40004807036 */
[----:B------:R-:W-:-:S02]  /*172b0*/  F2FP.SATFINITE.E4M3.F32.PACK_AB_MERGE_C R27, R49, R40, R51 ;  /* 0x00000028311b723e */ /* 0x000fc40004807033 */
[----:B------:R-:W-:Y:S01]  /*172c0*/  F2FP.SATFINITE.E4M3.F32.PACK_AB_MERGE_C R26, R21, R20, R26 ;  /* 0x00000014151a723e */ /* 0x000fe2000480701a */
[----:B------:R0:W-:Y:S04]  /*172d0*/  STS.128 [R70+0x1e200], R4 ;  /* 0x01e2000446007388 */ /* 0x0001e80000000c00 */
[----:B------:R0:W-:Y:S02]  /*172e0*/  STS.128 [R0+0x1e200], R24 ;  /* 0x01e2001800007388 */ /* 0x0001e40000000c00 */
.L_x_6753:
[----:B------:R-:W-:Y:S05]  /*172f0*/  BSYNC B1 ;  /* 0x0000000000017941 */ /* 0x000fea0003800000 */
.L_x_6752:
[----:B------:R-:W-:Y:S04]  /*17300*/  BSSY B1, `(.L_x_6754) ;  /* 0x0000101000017945 */ /* 0x000fe80003800000 */
[----:B------:R-:W-:Y:S05]  /*17310*/  @P1 BRA `(.L_x_6755) ;  /* 0x0000000c00fc1947 */ /* 0x000fea0003800000 */
[----:B------:R-:W2:Y:S01]  /*17320*/  LDL R61, [R1+0x138] ;  /* 0x00013800013d7983 */ /* 0x000ea20000100800 */
[----:B0----5:R-:W-:Y:S02]  /*17330*/  SHF.R.U32.HI R0, RZ, 0x8, R28 ;  /* 0x00000008ff007819 */ /* 0x021fe4000001161c */
[----:B------:R-:W-:Y:S02]  /*17340*/  LOP3.LUT R5, R28, 0xff, RZ, 0xc0, !PT ;  /* 0x000000ff1c057812 */ /* 0x000fe400078ec0ff */
[----:B------:R-:W-:Y:S02]  /*17350*/  LOP3.LUT R4, R0, 0xff, RZ, 0xc0, !PT ;  /* 0x000000ff00047812 */ /* 0x000fe400078ec0ff */
        /* <DEDUP_REMOVED lines=11> */
[----:B------:R-:W-:-:S02]  /*17410*/  LOP3.LUT R0, R69, 0x30, R0, 0xf8, !PT ;  /* 0x0000003045007812 */ /* 0x000fc400078ef800 */
[----:B------:R-:W-:Y:S02]  /*17420*/  LOP3.LUT R21, R31, 0xff, RZ, 0xc0, !PT ;  /* 0x000000ff1f157812 */ /* 0x000fe400078ec0ff */
[----:B------:R-:W-:Y:S02]  /*17430*/  LOP3.LUT R6, R6, 0xff, RZ, 0xc0, !PT ;  /* 0x000000ff06067812 */ /* 0x000fe400078ec0ff */
[----:B------:R-:W-:Y:S02]  /*17440*/  SHF.R.U32.HI R20, RZ, 0x8, R8 ;  /* 0x00000008ff147819 */ /* 0x000fe40000011608 */
[----:B------:R-:W-:Y:S02]  /*17450*/  LOP3.LUT R0, R0, R68, RZ, 0x3c, !PT ;  /* 0x0000004400007212 */ /* 0x000fe400078e3cff */
[----:B------:R-:W-:Y:S02]  /*17460*/  LOP3.LUT R5, R5, 0xffffe000, RZ, 0xc0, !PT ;  /* 0xffffe00005057812 */ /* 0x000fe400078ec0ff */
[----:B------:R-:W-:-:S02]  /*17470*/  PRMT R43, R6, 0x7604, R21 ;  /* 0x00007604062b7816 */ /* 0x000fc40000000015 */
[----:B------:R-:W-:Y:S02]  /*17480*/  LOP3.LUT R25, R8, 0xff, RZ, 0xc0, !PT ;  /* 0x000000ff08197812 */ /* 0x000fe400078ec0ff */
[----:B------:R-:W-:Y:S02]  /*17490*/  LOP3.LUT R20, R20, 0xff, RZ, 0xc0, !PT ;  /* 0x000000ff14147812 */ /* 0x000fe400078ec0ff */
[----:B------:R-:W-:Y:S02]  /*174a0*/  IADD3 R21, R0, R67, R5 ;  /* 0x0000004300157210 */ /* 0x000fe40007ffe005 */
[----:B------:R-:W-:Y:S02]  /*174b0*/  SHF.R.U32.HI R0, RZ, 0x8, R9 ;  /* 0x00000008ff007819 */ /* 0x000fe40000011609 */
[----:B----4-:R-:W-:Y:S02]  /*174c0*/  PRMT R45, R20, 0x7604, R25 ;  /* 0x00007604142d7816 */ /* 0x010fe40000000019 */
[----:B------:R-:W-:-:S02]  /*174d0*/  LOP3.LUT R25, R9, 0xff, RZ, 0xc0, !PT ;  /* 0x000000ff09197812 */ /* 0x000fc400078ec0ff */
[----:B------:R-:W-:Y:S02]  /*174e0*/  SHF.R.U32.HI R24, RZ, 0x8, R11 ;  /* 0x00000008ff187819 */ /* 0x000fe4000001160b */
[----:B------:R-:W-:Y:S02]  /*174f0*/  LOP3.LUT R0, R0, 0xff, RZ, 0xc0, !PT ;  /* 0x000000ff00007812 */ /* 0x000fe400078ec0ff */
[----:B------:R-:W-:Y:S02]  /*17500*/  SHF.R.U32.HI R20, RZ, 0x8, R10 ;  /* 0x00000008ff147819 */ /* 0x000fe4000001160a */
[----:B------:R-:W-:Y:S02]  /*17510*/  SHF.R.U32.HI R4, RZ, 0x8, R30 ;  /* 0x00000008ff047819 */ /* 0x000fe4000001161e */
[----:B------:R-:W-:Y:S02]  /*17520*/  LOP3.LUT R27, R10, 0xff, RZ, 0xc0, !PT ;  /* 0x000000ff0a1b7812 */ /* 0x000fe400078ec0ff */
[----:B------:R-:W-:-:S02]  /*17530*/  LOP3.LUT R24, R24, 0xff, RZ, 0xc0, !PT ;  /* 0x000000ff18187812 */ /* 0x000fc400078ec0ff */
[----:B------:R-:W-:Y:S01]  /*17540*/  PRMT R47, R0, 0x7604, R25 ;  /* 0x00007604002f7816 */ /* 0x000fe20000000019 */
[----:B------:R-:W-:Y:S01]  /*17550*/  IMAD.IADD R0, R18, 0x1, R21 ;  /* 0x0000000112007824 */ /* 0x000fe200078e0215 */
[----:B------:R-:W-:Y:S02]  /*17560*/  LOP3.LUT R20, R20, 0xff, RZ, 0xc0, !PT ;  /* 0x000000ff14147812 */ /* 0x000fe400078ec0ff */
[----:B------:R-:W-:Y:S02]  /*17570*/  LOP3.LUT R51, R11, 0xff, RZ, 0xc0, !PT ;  /* 0x000000ff0b337812 */ /* 0x000fe400078ec0ff */
[----:B------:R-:W-:Y:S02]  /*17580*/  LOP3.LUT R7, R30, 0xff, RZ, 0xc0, !PT ;  /* 0x000000ff1e077812 */ /* 0x000fe400078ec0ff */
[----:B------:R-:W-:Y:S02]  /*17590*/  LOP3.LUT R4, R4, 0xff, RZ, 0xc0, !PT ;  /* 0x000000ff04047812 */ /* 0x000fe400078ec0ff */
[----:B------:R-:W-:-:S02]  /*175a0*/  PRMT R49, R20, 0x7604, R27 ;  /* 0x0000760414317816 */ /* 0x000fc4000000001b */
[----:B------:R-:W-:Y:S02]  /*175b0*/  PRMT R51, R24, 0x7604, R51 ;  /* 0x0000760418337816 */ /* 0x000fe40000000033 */
[----:B------:R-:W0:Y:S01]  /*175c0*/  LDS.128 R24, [R0+0x1e200] ;  /* 0x01e2000000187984 */ /* 0x000e220000000c00 */
        /* <DEDUP_REMOVED lines=9> */
[----:B------:R-:W-:Y:S02]  /*17660*/  PRMT R21, R20, 0x7054, R37 ;  /* 0x0000705414157816 */ /* 0x000fe40000000025 */
[----:B------:R-:W-:-:S02]  /*17670*/  PRMT R39, R36, 0x7054, R39 ;  /* 0x0000705424277816 */ /* 0x000fc40000000027 */
[----:B------:R-:W-:Y:S02]  /*17680*/  SHF.R.U32.HI R20, RZ, 0x10, R8 ;  /* 0x00000010ff147819 */ /* 0x000fe40000011608 */
[----:B------:R-:W-:Y:S02]  /*17690*/  SHF.R.U32.HI R36, RZ, 0x10, R9 ;  /* 0x00000010ff247819 */ /* 0x000fe40000011609 */
[----:B------:R-:W-:Y:S02]  /*176a0*/  PRMT R43, R40, 0x7054, R43 ;  /* 0x00007054282b7816 */ /* 0x000fe4000000002b */
[----:B------:R-:W-:Y:S02]  /*176b0*/  SHF.R.U32.HI R37, RZ, 0x10, R10 ;  /* 0x00000010ff257819 */ /* 0x000fe4000001160a */
[----:B------:R-:W-:Y:S02]  /*176c0*/  SHF.R.U32.HI R40, RZ, 0x10, R11 ;  /* 0x00000010ff287819 */ /* 0x000fe4000001160b */
[----:B------:R-:W-:-:S02]  /*176d0*/  LOP3.LUT R20, R20, 0xff, RZ, 0xc0, !PT ;  /* 0x000000ff14147812 */ /* 0x000fc400078ec0ff */
[----:B------:R-:W-:Y:S02]  /*176e0*/  LOP3.LUT R36, R36, 0xff, RZ, 0xc0, !PT ;  /* 0x000000ff24247812 */ /* 0x000fe400078ec0ff */
[----:B------:R-:W-:Y:S02]  /*176f0*/  PRMT R41, R38, 0x7054, R41 ;  /* 0x0000705426297816 */ /* 0x000fe40000000029 */
[----:B------:R-:W-:Y:S02]  /*17700*/  LOP3.LUT R38, R37, 0xff, RZ, 0xc0, !PT ;  /* 0x000000ff25267812 */ /* 0x000fe400078ec0ff */
[----:B------:R-:W-:Y:S02]  /*17710*/  LOP3.LUT R40, R40, 0xff, RZ, 0xc0, !PT ;  /* 0x000000ff28287812 */ /* 0x000fe400078ec0ff */
[----:B------:R-:W-:Y:S02]  /*17720*/  PRMT R37, R20, 0x7054, R45 ;  /* 0x0000705414257816 */ /* 0x000fe4000000002d */
[----:B------:R-:W-:-:S02]  /*17730*/  PRMT R45, R36, 0x7054, R47 ;  /* 0x00007054242d7816 */ /* 0x000fc4000000002f */
[----:B------:R-:W-:Y:S02]  /*17740*/  PRMT R49, R38, 0x7054, R49 ;  /* 0x0000705426317816 */ /* 0x000fe40000000031 */
[----:B------:R-:W-:Y:S02]  /*17750*/  PRMT R51, R40, 0x7054, R51 ;  /* 0x0000705428337816 */ /* 0x000fe40000000033 */
[----:B------:R-:W-:Y:S02]  /*17760*/  LOP3.LUT R48, R45, 0xff000000, R9, 0xf8, !PT ;  /* 0xff0000002d307812 */ /* 0x000fe400078ef809 */
[----:B------:R-:W-:Y:S02]  /*17770*/  LOP3.LUT R37, R37, 0xff000000, R8, 0xf8, !PT ;  /* 0xff00000025257812 */ /* 0x000fe400078ef808 */
[----:B------:R-:W-:Y:S02]  /*17780*/  LOP3.LUT R36, R39, 0xff000000, R29, 0xf8, !PT ;  /* 0xff00000027247812 */ /* 0x000fe400078ef81d */
[----:B------:R-:W-:-:S02]  /*17790*/  LOP3.LUT R8, R49, 0xff000000, R10, 0xf8, !PT ;  /* 0xff00000031087812 */ /* 0x000fc400078ef80a */
[----:B------:R-:W-:Y:S02]  /*177a0*/  LOP3.LUT R51, R51, 0xff000000, R11, 0xf8, !PT ;  /* 0xff00000033337812 */ /* 0x000fe400078ef80b */
[----:B------:R-:W-:Y:S02]  /*177b0*/  F2FP.F16.E4M3.UNPACK_B R49, R48 ;  /* 0x00000030ff31723e */ /* 0x000fe400020006ff */
[----:B0-----:R-:W-:Y:S02]  /*177c0*/  F2FP.F16.E4M3.UNPACK_B R11, R25 ;  /* 0x00000019ff0b723e */ /* 0x001fe400020006ff */
[----:B------:R-:W-:Y:S01]  /*177d0*/  F2FP.F16.E4M3.UNPACK_B R40, R36 ;  /* 0x00000024ff28723e */ /* 0x000fe200020006ff */
[--C-:B------:R-:W-:Y:S01]  /*177e0*/  HADD2.F32 R50, -RZ, R49.reuse.H0_H0 ;  /* 0x20000031ff327230 */ /* 0x100fe20000004100 */
[----:B------:R-:W-:Y:S01]  /*177f0*/  LOP3.LUT R47, R43, 0xff000000, R31, 0xf8, !PT ;  /* 0xff0000002b2f7812 */ /* 0x000fe200078ef81f */
[----:B------:R-:W-:Y:S01]  /*17800*/  HADD2.F32 R49, -RZ, R49.H1_H1 ;  /* 0x30000031ff317230 */ /* 0x000fe20000004100 */
[----:B------:R-:W-:Y:S01]  /*17810*/  LOP3.LUT R20, R41, 0xff000000, R30, 0xf8, !PT ;  /* 0xff00000029147812 */ /* 0x000fe200078ef81e */
[--C-:B------:R-:W-:Y:S01]  /*17820*/  HADD2.F32 R46, -RZ, R40.reuse.H0_H0 ;  /* 0x20000028ff2e7230 */ /* 0x100fe20000004100 */
[-C--:B------:R-:W-:Y:S01]  /*17830*/  F2FP.F16.E4M3.UNPACK_B R31, R24.reuse ;  /* 0x00000018ff1f723e */ /* 0x080fe200020006ff */
[----:B------:R-:W-:Y:S01]  /*17840*/  HADD2.F32 R40, -RZ, R40.H1_H1 ;  /* 0x30000028ff287230 */ /* 0x000fe20000004100 */
[----:B------:R-:W-:-:S02]  /*17850*/  F2FP.F16.E4M3.UNPACK_B R43, R24.H1 ;  /* 0x00000018ff2b723e */ /* 0x000fc400030006ff */
[----:B------:R-:W-:Y:S02]  /*17860*/  F2FP.F16.E4M3.UNPACK_B R30, R25.H1 ;  /* 0x00000019ff1e723e */ /* 0x000fe400030006ff */
[----:B------:R-:W-:Y:S02]  /*17870*/  F2FP.F16.E4M3.UNPACK_B R48, R48.H1 ;  /* 0x00000030ff30723e */ /* 0x000fe400030006ff */
[----:B------:R-:W-:Y:S02]  /*17880*/  F2FP.F16.E4M3.UNPACK_B R36, R36.H1 ;  /* 0x00000024ff24723e */ /* 0x000fe400030006ff */
[-C--:B------:R-:W-:Y:S02]  /*17890*/  F2FP.F16.E4M3.UNPACK_B R42, R27.reuse ;  /* 0x0000001bff2a723e */ /* 0x080fe400020006ff */
[----:B------:R-:W-:Y:S01]  /*178a0*/  F2FP.F16.E4M3.UNPACK_B R45, R27.H1 ;  /* 0x0000001bff2d723e */ /* 0x000fe200030006ff */
[----:B------:R-:W-:Y:S01]  /*178b0*/  HADD2.F32 R27, -RZ, R36.H0_H0 ;  /* 0x20000024ff1b7230 */ /* 0x000fe20000004100 */
[----:B------:R-:W-:Y:S01]  /*178c0*/  LOP3.LUT R21, R21, 0xff000000, R28, 0xf8, !PT ;  /* 0xff00000015157812 */ /* 0x000fe200078ef81c */
[----:B--2---:R-:W0:Y:S02]  /*178d0*/  LDS.128 R4, [R61+0x1e200] ;  /* 0x01e200003d047984 */ /* 0x004e240000000c00 */
        /* <DEDUP_REMOVED lines=11> */
[----:B------:R-:W-:Y:S01]  /*17990*/  FFMA.FTZ R5, R9, R46, -R24 ;  /* 0x0000002e09057223 */ /* 0x000fe20000010818 */
[----:B------:R-:W-:-:S02]  /*179a0*/  HADD2.F32 R46, -RZ, R48.H0_H0 ;  /* 0x20000030ff2e7230 */ /* 0x000fc40000004100 */
[----:B------:R-:W-:Y:S01]  /*179b0*/  FFMA.FTZ R9, R9, R50, R25 ;  /* 0x0000003209097223 */ /* 0x000fe20000010019 */
[--C-:B------:R-:W-:Y:S02]  /*179c0*/  HADD2.F32 R24, -RZ, R30.reuse.H0_H0 ;  /* 0x2000001eff187230 */ /* 0x100fe40000004100 */
[C---:B------:R-:W-:Y:S01]  /*179d0*/  FMUL.FTZ R53, R11.reuse, R49 ;  /* 0x000000310b357220 */ /* 0x040fe20000410000 */
[----:B------:R-:W-:Y:S02]  /*179e0*/  HADD2.F32 R25, -RZ, R29.H0_H0 ;  /* 0x2000001dff197230 */ /* 0x000fe40000004100 */
        /* <DEDUP_REMOVED lines=8> */
[----:B------:R-:W-:Y:S01]  /*17a70*/  F2FP.F16.E4M3.UNPACK_B R50, R51 ;  /* 0x00000033ff32723e */ /* 0x000fe200020006ff */
[----:B------:R-:W-:Y:S01]  /*17a80*/  HADD2.F32 R40, -RZ, R36.H1_H1 ;  /* 0x30000024ff287230 */ /* 0x000fe20000004100 */
[-C--:B------:R-:W-:Y:S01]  /*17a90*/  F2FP.F16.E4M3.UNPACK_B R46, R47.reuse ;  /* 0x0000002fff2e723e */ /* 0x080fe200020006ff */
[----:B------:R-:W-:Y:S01]  /*17aa0*/  HADD2.F32 R49, -RZ, R48.H1_H1 ;  /* 0x30000030ff317230 */ /* 0x000fe20000004100 */
[----:B------:R-:W-:Y:S01]  /*17ab0*/  F2FP.F16.E4M3.UNPACK_B R47, R47.H1 ;  /* 0x0000002fff2f723e */ /* 0x000fe200030006ff */
[----:B------:R-:W-:-:S02]  /*17ac0*/  HADD2.F32 R52, -RZ, R50.H0_H0 ;  /* 0x20000032ff347230 */ /* 0x000fc40000004100 */
[C---:B------:R-:W-:Y:S01]  /*17ad0*/  FMUL.FTZ R56, R30.reuse, R40 ;  /* 0x000000281e387220 */ /* 0x040fe20000410000 */
[----:B------:R-:W-:Y:S02]  /*17ae0*/  HADD2.F32 R36, -RZ, R42.H0_H0 ;  /* 0x2000002aff247230 */ /* 0x000fe40000004100 */
[-C--:B------:R-:W-:Y:S01]  /*17af0*/  FMUL.FTZ R54, R30, R49.reuse ;  /* 0x000000311e367220 */ /* 0x080fe20000410000 */
[----:B------:R-:W-:Y:S01]  /*17b00*/  HADD2.F32 R48, -RZ, R46.H0_H0 ;  /* 0x2000002eff307230 */ /* 0x000fe20000004100 */
[----:B------:R-:W-:Y:S01]  /*17b10*/  F2FP.F16.E4M3.UNPACK_B R28, R4 ;  /* 0x00000004ff1c723e */ /* 0x000fe200020006ff */
[----:B------:R-:W-:Y:S02]  /*17b20*/  HADD2.F32 R29, -RZ, R29.H1_H1 ;  /* 0x3000001dff1d7230 */ /* 0x000fe40000004100 */
[C---:B------:R-:W-:Y:S01]  /*17b30*/  FMUL.FTZ R58, R36.reuse, R52 ;  /* 0x00000034243a7220 */ /* 0x040fe20000410000 */
[--C-:B------:R-:W-:Y:S02]  /*17b40*/  HADD2.F32 R27, -RZ, R38.reuse.H0_H0 ;  /* 0x20000026ff1b7230 */ /* 0x100fe40000004100 */
[----:B------:R-:W-:Y:S01]  /*17b50*/  FMUL.FTZ R53, R36, R48 ;  /* 0x0000003024357220 */ /* 0x000fe20000410000 */
[----:B------:R-:W-:Y:S01]  /*17b60*/  F2FP.F16.E4M3.UNPACK_B R4, R6 ;  /* 0x00000006ff04723e */ /* 0x000fe200020006ff */
        /* <DEDUP_REMOVED lines=8> */
[-C--:B------:R-:W-:Y:S01]  /*17bf0*/  F2FP.F16.E4M3.UNPACK_B R6, R26.reuse ;  /* 0x0000001aff06723e */ /* 0x080fe200020006ff */
        /* <DEDUP_REMOVED lines=8> */
[----:B------:R-:W-:Y:S02]  /*17c80*/  HADD2.F32 R51, -RZ, R47.H0_H0 ;  /* 0x2000002fff337230 */ /* 0x000fe40000004100 */
[----:B------:R-:W-:Y:S01]  /*17c90*/  FFMA.FTZ R38, R40, R49, -R57 ;  /* 0x0000003128267223 */ /* 0x000fe20000010839 */
[----:B------:R-:W-:Y:S02]  /*17ca0*/  HADD2.F32 R42, -RZ, R41.H0_H0 ;  /* 0x20000029ff2a7230 */ /* 0x000fe40000004100 */
[----:B------:R-:W-:Y:S01]  /*17cb0*/  FMUL.FTZ R59, R46, R55 ;  /* 0x000000372e3b7220 */ /* 0x000fe20000410000 */
[----:B------:R-:W-:Y:S01]  /*17cc0*/  FFMA.FTZ R40, R40, R53, R50 ;  /* 0x0000003528287223 */ /* 0x000fe20000010032 */
[----:B------:R-:W-:Y:S01]  /*17cd0*/  FMUL.FTZ R46, R46, R51 ;  /* 0x000000332e2e7220 */ /* 0x000fe20000410000 */
[----:B------:R-:W-:Y:S01]  /*17ce0*/  HADD2.F32 R49, -RZ, R47.H1_H1 ;  /* 0x3000002fff317230 */ /* 0x000fe20000004100 */
[----:B------:R-:W-:Y:S01]  /*17cf0*/  F2FP.F16.E4M3.UNPACK_B R50, R37.H1 ;  /* 0x00000025ff32723e */ /* 0x000fe200030006ff */
[C---:B------:R-:W-:Y:S01]  /*17d00*/  FFMA.FTZ R59, R42.reuse, R51, -R59 ;  /* 0x000000332a3b7223 */ /* 0x040fe2000001083b */
[----:B------:R-:W-:Y:S01]  /*17d10*/  F2FP.F16.E4M3.UNPACK_B R47, R21.H1 ;  /* 0x00000015ff2f723e */ /* 0x000fe200030006ff */
[----:B------:R-:W-:Y:S01]  /*17d20*/  FFMA.FTZ R55, R42, R55, R46 ;  /* 0x000000372a377223 */ /* 0x000fe2000001002e */
[----:B------:R-:W-:Y:S01]  /*17d30*/  HADD2.F32 R51, -RZ, R48.H1_H1 ;  /* 0x30000030ff337230 */ /* 0x000fe20000004100 */
[----:B------:R-:W-:Y:S01]  /*17d40*/  F2FP.SATFINITE.E4M3.F32.PACK_AB_MERGE_C R25, R36, R25, RZ ;  /* 0x000000192419723e */ /* 0x000fe200048070ff */
[----:B------:R-:W-:Y:S01]  /*17d50*/  HADD2.F32 R46, -RZ, R45.H1_H1 ;  /* 0x3000002dff2e7230 */ /* 0x000fe20000004100 */
[----:B------:R-:W-:Y:S01]  /*17d60*/  F2FP.SATFINITE.E4M3.F32.PACK_AB_MERGE_C R5, R24, R5, R11 ;  /* 0x000000051805723e */ /* 0x000fe2000480700b */
[----:B------:R-:W-:Y:S01]  /*17d70*/  HADD2.F32 R52, -RZ, R50.H0_H0 ;  /* 0x20000032ff347230 */ /* 0x000fe20000004100 */
[----:B------:R-:W-:Y:S01]  /*17d80*/  F2FP.SATFINITE.E4M3.F32.PACK_AB_MERGE_C R9, R10, R9, R25 ;  /* 0x000000090a09723e */ /* 0x000fe20004807019 */
        /* <DEDUP_REMOVED lines=10> */
[----:B------:R-:W-:Y:S02]  /*17e30*/  HADD2.F32 R43, -RZ, R43.H1_H1 ;  /* 0x3000002bff2b7230 */ /* 0x000fe40000004100 */
[----:B------:R-:W-:Y:S01]  /*17e40*/  FFMA.FTZ R60, R42, R51, R54 ;  /* 0x000000332a3c7223 */ /* 0x000fe20000010036 */
[C---:B------:R-:W-:Y:S01]  /*17e50*/  FFMA.FTZ R49, R41.reuse, R48, -R46 ;  /* 0x0000003029317223 */ /* 0x040fe2000001082e */
        /* <DEDUP_REMOVED lines=9> */
[----:B------:R-:W-:Y:S01]  /*17ef0*/  FFMA.FTZ R54, R39, R42, -R48 ;  /* 0x0000002a27367223 */ /* 0x000fe20000010830 */
[----:B------:R-:W-:-:S02]  /*17f00*/  HADD2.F32 R37, -RZ, R31.H0_H0 ;  /* 0x2000001fff257230 */ /* 0x000fc40000004100 */
[----:B------:R-:W-:Y:S01]  /*17f10*/  FFMA.FTZ R43, R39, R50, R43 ;  /* 0x00000032272b7223 */ /* 0x000fe2000001002b */
[----:B------:R-:W-:Y:S01]  /*17f20*/  HADD2.F32 R42, -RZ, R41.H0_H0 ;  /* 0x20000029ff2a7230 */ /* 0x000fe20000004100 */
[----:B------:R-:W-:Y:S01]  /*17f30*/  F2FP.F16.E4M3.UNPACK_B R39, R8.H1 ;  /* 0x00000008ff27723e */ /* 0x000fe200030006ff */
        /* <DEDUP_REMOVED lines=10> */
[-C--:B------:R-:W-:Y:S01]  /*17fe0*/  F2FP.F16.E4M3.UNPACK_B R21, R20.reuse.H1 ;  /* 0x00000014ff15723e */ /* 0x080fe200030006ff */
[-C--:B------:R-:W-:Y:S01]  /*17ff0*/  FMUL.FTZ R46, R31, R41.reuse ;  /* 0x000000291f2e7220 */ /* 0x080fe20000410000 */
[----:B------:R-:W-:Y:S02]  /*18000*/  HADD2.F32 R42, -RZ, R39.H0_H0 ;  /* 0x20000027ff2a7230 */ /* 0x000fe40000004100 */
[C---:B------:R-:W-:Y:S01]  /*18010*/  FFMA.FTZ R41, R28.reuse, R41, -R37 ;  /* 0x000000291c297223 */ /* 0x040fe20000010825 */
[----:B------:R-:W-:Y:S02]  /*18020*/  HADD2.F32 R31, -RZ, R26.H0_H0 ;  /* 0x2000001aff1f7230 */ /* 0x000fe40000004100 */
[----:B------:R-:W-:Y:S01]  /*18030*/  FFMA.FTZ R45, R28, R45, R46 ;  /* 0x0000002d1c2d7223 */ /* 0x000fe2000001002e */
[--C-:B------:R-:W-:Y:S01]  /*18040*/  HADD2.F32 R28, -RZ, R21.reuse.H0_H0 ;  /* 0x20000015ff1c7230 */ /* 0x100fe20000004100 */
[----:B------:R-:W-:Y:S01]  /*18050*/  F2FP.F16.E4M3.UNPACK_B R20, R20 ;  /* 0x00000014ff14723e */ /* 0x000fe200020006ff */
[----:B------:R-:W-:-:S02]  /*18060*/  HADD2.F32 R37, -RZ, R21.H1_H1 ;  /* 0x30000015ff257230 */ /* 0x000fc40000004100 */
[C---:B------:R-:W-:Y:S01]  /*18070*/  FMUL.FTZ R46, R31.reuse, R42 ;  /* 0x0000002a1f2e7220 */ /* 0x040fe20000410000 */
[----:B------:R-:W-:Y:S02]  /*18080*/  HADD2.F32 R21, -RZ, R7.H0_H0 ;  /* 0x20000007ff157230 */ /* 0x000fe40000004100 */
[----:B------:R-:W-:Y:S01]  /*18090*/  FMUL.FTZ R56, R31, R28 ;  /* 0x0000001c1f387220 */ /* 0x000fe20000410000 */
[----:B------:R-:W-:Y:S01]  /*180a0*/  HADD2.F32 R39, -RZ, R39.H1_H1 ;  /* 0x30000027ff277230 */ /* 0x000fe20000004100 */
[----:B------:R-:W-:Y:S01]  /*180b0*/  F2FP.F16.E4M3.UNPACK_B R8, R8 ;  /* 0x00000008ff08723e */ /* 0x000fe200020006ff */
[----:B------:R-:W-:Y:S02]  /*180c0*/  HADD2.F32 R26, -RZ, R26.H1_H1 ;  /* 0x3000001aff1a7230 */ /* 0x000fe40000004100 */
[C---:B------:R-:W-:Y:S01]  /*180d0*/  FFMA.FTZ R46, R21.reuse, R28, -R46 ;  /* 0x0000001c152e7223 */ /* 0x040fe2000001082e */
[----:B------:R-:W-:Y:S02]  /*180e0*/  HADD2.F32 R7, -RZ, R7.H1_H1 ;  /* 0x30000007ff077230 */ /* 0x000fe40000004100 */
[----:B------:R-:W-:Y:S01]  /*180f0*/  FFMA.FTZ R56, R21, R42, R56 ;  /* 0x0000002a15387223 */ /* 0x000fe20000010038 */
[----:B------:R-:W-:-:S02]  /*18100*/  HADD2.F32 R21, -RZ, R20.H0_H0 ;  /* 0x20000014ff157230 */ /* 0x000fc40000004100 */
[C---:B------:R-:W-:Y:S01]  /*18110*/  FMUL.FTZ R28, R26.reuse, R39 ;  /* 0x000000271a1c7220 */ /* 0x040fe20000410000 */
[----:B------:R-:W-:Y:S01]  /*18120*/  FMUL.FTZ R26, R26, R37 ;  /* 0x000000251a1a7220 */ /* 0x000fe20000410000 */
[----:B------:R-:W-:Y:S01]  /*18130*/  HADD2.F32 R31, -RZ, R20.H1_H1 ;  /* 0x30000014ff1f7230 */ /* 0x000fe20000004100 */
[----:B------:R-:W-:Y:S01]  /*18140*/  F2FP.SATFINITE.E4M3.F32.PACK_AB_MERGE_C R11, R40, R27, R55 ;  /* 0x0000001b280b723e */ /* 0x000fe20004807037 */
[C---:B------:R-:W-:Y:S01]  /*18150*/  FFMA.FTZ R51, R7.reuse, R37, -R28 ;  /* 0x0000002507337223 */ /* 0x040fe2000001081c */
[----:B------:R-:W-:Y:S01]  /*18160*/  FFMA.FTZ R53, R7, R39, R26 ;  /* 0x0000002707357223 */ /* 0x000fe2000001001a */
[----:B------:R-:W-:Y:S02]  /*18170*/  HADD2.F32 R20, -RZ, R8.H0_H0 ;  /* 0x20000008ff147230 */ /* 0x000fe40000004100 */
[----:B------:R-:W-:Y:S01]  /*18180*/  HADD2.F32 R7, -RZ, R6.H0_H0 ;  /* 0x20000006ff077230 */ /* 0x000fe20000004100 */
        /* <DEDUP_REMOVED lines=24> */
.L_x_6755:
[----:B------:R-:W-:Y:S05]  /*18310*/  BSYNC B1 ;  /* 0x0000000000017941 */ /* 0x000fea0003800000 */
.L_x_6754:
[----:B------:R-:W-:Y:S05]  /*18320*/  @P2 BRA `(.L_x_6736) ;  /* 0x0000000c00dc2947 */ /* 0x000fea0003800000 */
[----:B------:R-:W2:Y:S01]  /*18330*/  LDL R49, [R1+0x134] ;  /* 0x0001340001317983 */ /* 0x000ea20000100800 */
[----:B01---5:R-:W-:Y:S02]  /*18340*/  SHF.R.U32.HI R4, RZ, 0x8, R32 ;  /* 0x00000008ff047819 */ /* 0x023fe40000011620 */
[----:B------:R-:W-:Y:S02]  /*18350*/  LOP3.LUT R0, R32, 0xff, RZ, 0xc0, !PT ;  /* 0x000000ff20007812 */ /* 0x000fe400078ec0ff */
        /* <DEDUP_REMOVED lines=17> */
[----:B------:R-:W-:Y:S01]  /*18470*/  PRMT R20, R7, 0x7604, R6 ;  /* 0x0000760407147816 */ /* 0x000fe20000000006 */
[----:B------:R-:W-:Y:S01]  /*18480*/  IMAD.IADD R0, R18, 0x1, R3 ;  /* 0x0000000112007824 */ /* 0x000fe200078e0203 */
[----:B------:R-:W-:-:S02]  /*18490*/  SHF.R.U32.HI R5, RZ, 0x8, R35 ;  /* 0x00000008ff057819 */ /* 0x000fc40000011623 */
[----:B------:R-:W-:Y:S02]  /*184a0*/  SHF.R.U32.HI R7, RZ, 0x8, R12 ;  /* 0x00000008ff077819 */ /* 0x000fe4000001160c */
[----:B------:R-:W-:Y:S02]  /*184b0*/  SHF.R.U32.HI R8, RZ, 0x8, R13 ;  /* 0x00000008ff087819 */ /* 0x000fe4000001160d */
[----:B------:R-:W-:Y:S02]  /*184c0*/  PRMT R25, R9, 0x7604, R4 ;  /* 0x0000760409197816 */ /* 0x000fe40000000004 */
[----:B------:R-:W-:Y:S02]  /*184d0*/  LOP3.LUT R4, R35, 0xff, RZ, 0xc0, !PT ;  /* 0x000000ff23047812 */ /* 0x000fe400078ec0ff */
[----:B------:R-:W-:Y:S02]  /*184e0*/  LOP3.LUT R6, R12, 0xff, RZ, 0xc0, !PT ;  /* 0x000000ff0c067812 */ /* 0x000fe400078ec0ff */
[----:B------:R-:W-:-:S02]  /*184f0*/  LOP3.LUT R5, R5, 0xff, RZ, 0xc0, !PT ;  /* 0x000000ff05057812 */ /* 0x000fc400078ec0ff */
[----:B------:R-:W-:Y:S02]  /*18500*/  LOP3.LUT R7, R7, 0xff, RZ, 0xc0, !PT ;  /* 0x000000ff07077812 */ /* 0x000fe400078ec0ff */
[----:B------:R-:W-:Y:S02]  /*18510*/  LOP3.LUT R3, R8, 0xff, RZ, 0xc0, !PT ;  /* 0x000000ff08037812 */ /* 0x000fe400078ec0ff */
[----:B------:R-:W0:Y:S01]  /*18520*/  LDS.128 R8, [R0+0x1e200] ;  /* 0x01e2000000087984 */ /* 0x000e220000000c00 */
[----:B------:R-:W-:Y:S02]  /*18530*/  PRMT R24, R5, 0x7604, R4 ;  /* 0x0000760405187816 */ /* 0x000fe40000000004 */
        /* <DEDUP_REMOVED lines=14> */
[----:B------:R-:W-:Y:S02]  /*18620*/  SHF.R.U32.HI R39, RZ, 0x10, R15 ;  /* 0x00000010ff277819 */ /* 0x000fe4000001160f */
[----:B------:R-:W-:Y:S02]  /*18630*/  PRMT R37, R28, 0x7604, R27 ;  /* 0x000076041c257816 */ /* 0x000fe4000000001b */
        /* <DEDUP_REMOVED lines=14> */
[----:B------:R-:W-:Y:S01]  /*18720*/  F2FP.F16.E4M3.UNPACK_B R30, R26 ;  /* 0x0000001aff1e723e */ /* 0x000fe200020006ff */
[--C-:B------:R-:W-:Y:S01]  /*18730*/  HADD2.F32 R40, -RZ, R38.reuse.H0_H0 ;  /* 0x20000026ff287230 */ /* 0x100fe20000004100 */
[----:B------:R-:W-:Y:S01]  /*18740*/  LOP3.LUT R29, R29, 0xff0000, R12, 0xf8, !PT ;  /* 0x00ff00001d1d7812 */ /* 0x000fe200078ef80c */
[----:B------:R-:W-:Y:S01]  /*18750*/  HADD2.F32 R38, -RZ, R38.H1_H1 ;  /* 0x30000026ff267230 */ /* 0x000fe20000004100 */
[----:B------:R-:W-:-:S02]  /*18760*/  LOP3.LUT R41, R41, 0xff000000, R15, 0xf8, !PT ;  /* 0xff00000029297812 */ /* 0x000fc400078ef80f */
[----:B------:R-:W-:Y:S02]  /*18770*/  LOP3.LUT R25, R25, 0xff0000, R34, 0xf8, !PT ;  /* 0x00ff000019197812 */ /* 0x000fe400078ef822 */
[----:B------:R-:W-:Y:S01]  /*18780*/  LOP3.LUT R36, R27, 0xff000000, R35, 0xf8, !PT ;  /* 0xff0000001b247812 */ /* 0x000fe200078ef823 */
[--C-:B------:R-:W-:Y:S01]  /*18790*/  HADD2.F32 R35, -RZ, R30.reuse.H0_H0 ;  /* 0x2000001eff237230 */ /* 0x100fe20000004100 */
[----:B------:R-:W-:Y:S01]  /*187a0*/  LOP3.LUT R39, R29, 0xff000000, R12, 0xf8, !PT ;  /* 0xff0000001d277812 */ /* 0x000fe200078ef80c */
[----:B------:R-:W-:Y:S01]  /*187b0*/  HADD2.F32 R30, -RZ, R30.H1_H1 ;  /* 0x3000001eff1e7230 */ /* 0x000fe20000004100 */
[----:B------:R-:W-:Y:S02]  /*187c0*/  LOP3.LUT R3, R25, 0xff000000, R34, 0xf8, !PT ;  /* 0xff00000019037812 */ /* 0x000fe400078ef822 */
[----:B------:R-:W-:Y:S02]  /*187d0*/  LOP3.LUT R12, R21, 0xff000000, R14, 0xf8, !PT ;  /* 0xff000000150c7812 */ /* 0x000fe400078ef80e */
[----:B------:R-:W-:-:S02]  /*187e0*/  F2FP.F16.E4M3.UNPACK_B R25, R9.H1 ;  /* 0x00000009ff19723e */ /* 0x000fc400030006ff */
[-C--:B------:R-:W-:Y:S02]  /*187f0*/  F2FP.F16.E4M3.UNPACK_B R31, R11.reuse ;  /* 0x0000000bff1f723e */ /* 0x080fe400020006ff */
[----:B------:R-:W-:Y:S02]  /*18800*/  F2FP.F16.E4M3.UNPACK_B R34, R11.H1 ;  /* 0x0000000bff22723e */ /* 0x000fe400030006ff */
[----:B------:R-:W-:Y:S02]  /*18810*/  F2FP.F16.E4M3.UNPACK_B R26, R26.H1 ;  /* 0x0000001aff1a723e */ /* 0x000fe400030006ff */
[-C--:B------:R-:W-:Y:S02]  /*18820*/  F2FP.F16.E4M3.UNPACK_B R32, R8.reuse ;  /* 0x00000008ff20723e */ /* 0x080fe400020006ff */
[----:B------:R-:W-:Y:S01]  /*18830*/  F2FP.F16.E4M3.UNPACK_B R33, R8.H1 ;  /* 0x00000008ff21723e */ /* 0x000fe200030006ff */
[----:B------:R-:W-:Y:S01]  /*18840*/  HADD2.F32 R8, -RZ, R24.H1_H1 ;  /* 0x30000018ff087230 */ /* 0x000fe20000004100 */
[----:B------:R-:W-:-:S04]  /*18850*/  F2FP.F16.E4M3.UNPACK_B R37, R37.H1 ;  /* 0x00000025ff25723e */ /* 0x000fc800030006ff */
[----:B------:R-:W-:Y:S01]  /*18860*/  FMUL.FTZ R43, R8, R30 ;  /* 0x0000001e082b7220 */ /* 0x000fe20000410000 */
[----:B--2---:R-:W0:Y:S02]  /*18870*/  LDS.128 R4, [R49+0x1e200] ;  /* 0x01e2000031047984 */ /* 0x004e240000000c00 */
[-C--:B0-----:R-:W-:Y:S02]  /*18880*/  F2FP.F16.E4M3.UNPACK_B R13, R5.reuse ;  /* 0x00000005ff0d723e */ /* 0x081fe400020006ff */
[----:B------:R-:W-:Y:S01]  /*18890*/  F2FP.F16.E4M3.UNPACK_B R15, R5.H1 ;  /* 0x00000005ff0f723e */ /* 0x000fe200030006ff */
[----:B------:R-:W-:Y:S01]  /*188a0*/  HADD2.F32 R5, -RZ, R24.H0_H0 ;  /* 0x20000018ff057230 */ /* 0x000fe20000004100 */
[-C--:B------:R-:W-:Y:S01]  /*188b0*/  F2FP.F16.E4M3.UNPACK_B R28, R7.reuse ;  /* 0x00000007ff1c723e */ /* 0x080fe200020006ff */
[--C-:B------:R-:W-:Y:S01]  /*188c0*/  HADD2.F32 R14, -RZ, R13.reuse.H0_H0 ;  /* 0x2000000dff0e7230 */ /* 0x100fe20000004100 */
[----:B------:R-:W-:Y:S01]  /*188d0*/  F2FP.F16.E4M3.UNPACK_B R29, R7.H1 ;  /* 0x00000007ff1d723e */ /* 0x000fe200030006ff */
[----:B------:R-:W-:-:S02]  /*188e0*/  HADD2.F32 R13, -RZ, R13.H1_H1 ;  /* 0x3000000dff0d7230 */ /* 0x000fc40000004100 */
[C---:B------:R-:W-:Y:S01]  /*188f0*/  FMUL.FTZ R9, R5.reuse, R40 ;  /* 0x0000002805097220 */ /* 0x040fe20000410000 */
[-C--:B------:R-:W-:Y:S01]  /*18900*/  FMUL.FTZ R11, R5, R35.reuse ;  /* 0x00000023050b7220 */ /* 0x080fe20000410000 */
[----:B------:R-:W-:Y:S01]  /*18910*/  HADD2.F32 R24, -RZ, R15.H0_H0 ;  /* 0x2000000fff187230 */ /* 0x000fe20000004100 */
[----:B------:R-:W-:Y:S01]  /*18920*/  F2FP.F16.E4M3.UNPACK_B R27, R4.H1 ;  /* 0x00000004ff1b723e */ /* 0x000fe200030006ff */
[C---:B------:R-:W-:Y:S01]  /*18930*/  FFMA.FTZ R5, R14.reuse, R35, -R9 ;  /* 0x000000230e057223 */ /* 0x040fe20000010809 */
[----:B------:R-:W-:Y:S01]  /*18940*/  FFMA.FTZ R9, R14, R40, R11 ;  /* 0x000000280e097223 */ /* 0x000fe2000001000b */
[----:B------:R-:W-:Y:S02]  /*18950*/  HADD2.F32 R11, -RZ, R25.H0_H0 ;  /* 0x20000019ff0b7230 */ /* 0x000fe40000004100 */
[----:B------:R-:W-:Y:S01]  /*18960*/  FMUL.FTZ R14, R8, R38 ;  /* 0x00000026080e7220 */ /* 0x000fe20000410000 */
[----:B------:R-:W-:Y:S01]  /*18970*/  HADD2.F32 R35, -RZ, R26.H0_H0 ;  /* 0x2000001aff237230 */ /* 0x000fe20000004100 */
[----:B------:R-:W-:Y:S01]  /*18980*/  F2FP.F16.E4M3.UNPACK_B R21, R4 ;  /* 0x00000004ff15723e */ /* 0x000fe200020006ff */
[----:B------:R-:W-:-:S02]  /*18990*/  HADD2.F32 R40, -RZ, R37.H0_H0 ;  /* 0x20000025ff287230 */ /* 0x000fc40000004100 */
[C---:B------:R-:W-:Y:S01]  /*189a0*/  FFMA.FTZ R8, R13.reuse, R30, -R14 ;  /* 0x0000001e0d087223 */ /* 0x040fe2000001080e */
[----:B------:R-:W-:Y:S01]  /*189b0*/  FFMA.FTZ R14, R13, R38, R43 ;  /* 0x000000260d0e7223 */ /* 0x000fe2000001002b */
[C---:B------:R-:W-:Y:S01]  /*189c0*/  FMUL.FTZ R47, R11.reuse, R35 ;  /* 0x000000230b2f7220 */ /* 0x040fe20000410000 */
[----:B------:R-:W-:Y:S02]  /*189d0*/  HADD2.F32 R30, -RZ, R26.H1_H1 ;  /* 0x3000001aff1e7230 */ /* 0x000fe40000004100 */
[-C--:B----4-:R-:W-:Y:S01]  /*189e0*/  FMUL.FTZ R45, R11, R40.reuse ;  /* 0x000000280b2d7220 */ /* 0x090fe20000410000 */
[----:B------:R-:W-:Y:S02]  /*189f0*/  HADD2.F32 R38, -RZ, R37.H1_H1 ;  /* 0x30000025ff267230 */ /* 0x000fe40000004100 */
[C---:B------:R-:W-:Y:S01]  /*18a00*/  FFMA.FTZ R13, R24.reuse, R40, R47 ;  /* 0x00000028180d7223 */ /* 0x040fe2000001002f */
[----:B------:R-:W-:Y:S01]  /*18a10*/  F2FP.F16.E4M3.UNPACK_B R40, R41 ;  /* 0x00000029ff28723e */ /* 0x000fe200020006ff */
[----:B------:R-:W-:Y:S01]  /*18a20*/  FFMA.FTZ R11, R24, R35, -R45 ;  /* 0x00000023180b7223 */ /* 0x000fe2000001082d */
[-C--:B------:R-:W-:Y:S01]  /*18a30*/  F2FP.F16.E4M3.UNPACK_B R35, R36.reuse ;  /* 0x00000024ff23723e */ /* 0x080fe200020006ff */
        /* <DEDUP_REMOVED lines=8> */
[----:B------:R-:W-:Y:S02]  /*18ac0*/  HADD2.F32 R15, -RZ, R15.H1_H1 ;  /* 0x3000000fff0f7230 */ /* 0x000fe40000004100 */
[C---:B------:R-:W-:Y:S01]  /*18ad0*/  FMUL.FTZ R48, R26.reuse, R42 ;  /* 0x0000002a1a307220 */ /* 0x040fe20000410000 */
[--C-:B------:R-:W-:Y:S02]  /*18ae0*/  HADD2.F32 R25, -RZ, R28.reuse.H0_H0 ;  /* 0x2000001cff197230 */ /* 0x100fe40000004100 */
[-C--:B------:R-:W-:Y:S01]  /*18af0*/  FMUL.FTZ R45, R26, R37.reuse ;  /* 0x000000251a2d7220 */ /* 0x080fe20000410000 */
[----:B------:R-:W-:Y:S01]  /*18b00*/  F2FP.F16.E4M3.UNPACK_B R4, R6 ;  /* 0x00000006ff04723e */ /* 0x000fe200020006ff */
[C---:B------:R-:W-:Y:S01]  /*18b10*/  FFMA.FTZ R24, R15.reuse, R30, -R46 ;  /* 0x0000001e0f187223 */ /* 0x040fe2000001082e */
[----:B------:R-:W-:Y:S01]  /*18b20*/  FFMA.FTZ R26, R15, R38, R43 ;  /* 0x000000260f1a7223 */ /* 0x000fe2000001002b */
[----:B------:R-:W-:Y:S01]  /*18b30*/  FFMA.FTZ R15, R25, R37, -R48 ;  /* 0x00000025190f7223 */ /* 0x000fe20000010830 */
[----:B------:R-:W-:-:S02]  /*18b40*/  HADD2.F32 R30, -RZ, R28.H1_H1 ;  /* 0x3000001cff1e7230 */ /* 0x000fc40000004100 */
[----:B------:R-:W-:Y:S01]  /*18b50*/  FFMA.FTZ R25, R25, R42, R45 ;  /* 0x0000002a19197223 */ /* 0x000fe2000001002d */
[----:B------:R-:W-:Y:S01]  /*18b60*/  HADD2.F32 R37, -RZ, R35.H1_H1 ;  /* 0x30000023ff257230 */ /* 0x000fe20000004100 */
[----:B------:R-:W-:Y:S01]  /*18b70*/  F2FP.F16.E4M3.UNPACK_B R7, R6.H1 ;  /* 0x00000006ff07723e */ /* 0x000fe200030006ff */
[----:B------:R-:W-:Y:S01]  /*18b80*/  HADD2.F32 R43, -RZ, R40.H1_H1 ;  /* 0x30000028ff2b7230 */ /* 0x000fe20000004100 */
[-C--:B------:R-:W-:Y:S01]  /*18b90*/  F2FP.F16.E4M3.UNPACK_B R6, R10.reuse ;  /* 0x0000000aff06723e */ /* 0x080fe200020006ff */
[----:B------:R-:W-:Y:S01]  /*18ba0*/  HADD2.F32 R28, -RZ, R31.H1_H1 ;  /* 0x3000001fff1c7230 */ /* 0x000fe20000004100 */
[----:B------:R-:W-:Y:S01]  /*18bb0*/  F2FP.F16.E4M3.UNPACK_B R10, R10.H1 ;  /* 0x0000000aff0a723e */ /* 0x000fe200030006ff */
        /* <DEDUP_REMOVED lines=20> */
[----:B------:R-:W-:Y:S01]  /*18d00*/  F2FP.SATFINITE.E4M3.F32.PACK_AB_MERGE_C R13, R26, R13, RZ ;  /* 0x0000000d1a0d723e */ /* 0x000fe200048070ff */
        /* <DEDUP_REMOVED lines=24> */
[-C--:B------:R-:W-:Y:S01]  /*18e90*/  F2FP.F16.E4M3.UNPACK_B R34, R12.reuse.H1 ;  /* 0x0000000cff22723e */ /* 0x080fe200030006ff */
[----:B------:R-:W-:Y:S02]  /*18ea0*/  HADD2.F32 R39, -RZ, R39.H1_H1 ;  /* 0x30000027ff277230 */ /* 0x000fe40000004100 */
[C---:B------:R-:W-:Y:S01]  /*18eb0*/  FMUL.FTZ R35, R29.reuse, R33 ;  /* 0x000000211d237220 */ /* 0x040fe20000410000 */
[----:B------:R-:W-:Y:S02]  /*18ec0*/  HADD2.F32 R32, -RZ, R32.H1_H1 ;  /* 0x30000020ff207230 */ /* 0x000fe40000004100 */
[----:B------:R-:W-:Y:S01]  /*18ed0*/  FMUL.FTZ R29, R29, R27 ;  /* 0x0000001b1d1d7220 */ /* 0x000fe20000410000 */
[----:B------:R-:W-:Y:S01]  /*18ee0*/  HADD2.F32 R20, -RZ, R21.H0_H0 ;  /* 0x20000015ff147230 */ /* 0x000fe20000004100 */
[----:B------:R-:W-:Y:S01]  /*18ef0*/  F2FP.F16.E4M3.UNPACK_B R12, R12 ;  /* 0x0000000cff0c723e */ /* 0x000fe200020006ff */
        /* <DEDUP_REMOVED lines=13> */
[----:B------:R-:W-:Y:S01]  /*18fd0*/  F2FP.SATFINITE.E4M3.F32.PACK_AB_MERGE_C R45, R50, R45, RZ ;  /* 0x0000002d322d723e */ /* 0x000fe200048070ff */
        /* <DEDUP_REMOVED lines=10> */
[----:B------:R-:W-:Y:S02]  /*19080*/  HADD2.F32 R20, -RZ, R12.H0_H0 ;  /* 0x2000000cff147230 */ /* 0x000fe40000004100 */
[CC--:B------:R-:W-:Y:S01]  /*19090*/  FMUL.FTZ R38, R10.reuse, R34.reuse ;  /* 0x000000220a267220 */ /* 0x0c0fe20000410000 */
[----:B------:R-:W-:Y:S01]  /*190a0*/  FMUL.FTZ R21, R10, R29 ;  /* 0x0000001d0a157220 */ /* 0x000fe20000410000 */
[--C-:B------:R-:W-:Y:S01]  /*190b0*/  HADD2.F32 R10, -RZ, R3.reuse.H0_H0 ;  /* 0x20000003ff0a7230 */ /* 0x100fe20000004100 */
[----:B------:R-:W-:Y:S01]  /*190c0*/  F2FP.SATFINITE.E4M3.F32.PACK_AB_MERGE_C R5, R8, R5, R11 ;  /* 0x000000050805723e */ /* 0x000fe2000480700b */
[C---:B------:R-:W-:Y:S01]  /*190d0*/  FFMA.FTZ R38, R7.reuse, R29, -R38 ;  /* 0x0000001d07267223 */ /* 0x040fe20000010826 */
[----:B------:R-:W-:Y:S01]  /*190e0*/  FFMA.FTZ R42, R7, R34, R21 ;  /* 0x00000022072a7223 */ /* 0x000fe20000010015 */
[----:B------:R-:W-:Y:S01]  /*190f0*/  HADD2.F32 R7, -RZ, R6.H0_H0 ;  /* 0x20000006ff077230 */ /* 0x000fe20000004100 */
[----:B------:R-:W-:Y:S01]  /*19100*/  F2FP.SATFINITE.E4M3.F32.PACK_AB_MERGE_C R9, R14, R9, R13 ;  /* 0x000000090e09723e */ /* 0x000fe2000480700d */
[----:B------:R-:W-:Y:S01]  /*19110*/  HADD2.F32 R21, -RZ, R3.H1_H1 ;  /* 0x30000003ff157230 */ /* 0x000fe20000004100 */
[----:B------:R-:W-:Y:S01]  /*19120*/  F2FP.SATFINITE.E4M3.F32.PACK_AB_MERGE_C R38, R38, R39, RZ ;  /* 0x000000272626723e */ /* 0x000fe200048070ff */
[----:B------:R-:W-:-:S02]  /*19130*/  HADD2.F32 R27, -RZ, R12.H1_H1 ;  /* 0x3000000cff1b7230 */ /* 0x000fc40000004100 */
[C---:B------:R-:W-:Y:S01]  /*19140*/  FMUL.FTZ R12, R7.reuse, R20 ;  /* 0x00000014070c7220 */ /* 0x040fe20000410000 */
[----:B------:R-:W-:Y:S02]  /*19150*/  HADD2.F32 R6, -RZ, R6.H1_H1 ;  /* 0x30000006ff067230 */ /* 0x000fe40000004100 */
[-C--:B------:R-:W-:Y:S01]  /*19160*/  FMUL.FTZ R7, R7, R10.reuse ;  /* 0x0000000a07077220 */ /* 0x080fe20000410000 */
        /* <DEDUP_REMOVED lines=19> */
.L_x_6736:
[----:B------:R-:W-:Y:S05]  /*192a0*/  BSYNC B0 ;  /* 0x0000000000007941 */ /* 0x000fea0003800000 */
.L_x_6729:
        /* <DEDUP_REMOVED lines=8> */
.L_x_6727:
[----:B0-23--:R-:W-:-:S04]  /*19330*/  MOV R0, UR49 ;  /* 0x0000003100007c02 */ /* 0x00dfc80008000f00 */
[----:B------:R-:W-:-:S13]  /*19340*/  ISETP.NE.AND P0, PT, R0, 0x3, PT ;  /* 0x000000030000780c */ /* 0x000fda0003f05270 */
[----:B------:R-:W-:Y:S05]  /*19350*/  @!P0 BRA `(.L_x_6756) ;  /* 0x0000000000048947 */ /* 0x000fea0003800000 */
[----:B------:R-:W-:Y:S01]  /*19360*/  BPT.TRAP 0x1 ;  /* 0x000000040000795c */ /* 0x000fe20000300000 */
.L_x_6756:
[----:B------:R-:W2:Y:S01]  /*19370*/  LDL R0, [R1] ;  /* 0x0000000001007983 */ /* 0x000ea20000100800 */
[----:B-1--4-:R-:W-:Y:S01]  /*19380*/  IMAD R3, R222, 0x8, R18 ;  /* 0x00000008de037824 */ /* 0x012fe200078e0212 */
[----:B--2---:R-:W-:-:S04]  /*19390*/  SHF.L.U32 R0, R0, 0x1f, RZ ;  /* 0x0000001f00007819 */ /* 0x004fc800000006ff */
[----:B------:R0:W1:Y:S01]  /*193a0*/  SYNCS.PHASECHK.TRANS64.TRYWAIT P1, [R3+URZ+0x33430], R0 ;  /* 0x03343000030075a7 */ /* 0x000062000802017f */
[----:B------:R-:W-:Y:S05]  /*193b0*/  @!P0 BRA `(.L_x_6757) ;  /* 0x0000000000048947 */ /* 0x000fea0003800000 */
[----:B------:R-:W-:Y:S01]  /*193c0*/  BPT.TRAP 0x1 ;  /* 0x000000040000795c */ /* 0x000fe20000300000 */
.L_x_6757:
[----:B-1----:R-:W-:Y:S05]  /*193d0*/  @P1 BRA `(.L_x_6758) ;  /* 0x0000000000081947 */ /* 0x002fea0003800000 */
[----:B------:R-:W1:Y:S02]  /*193e0*/  SYNCS.PHASECHK.TRANS64.TRYWAIT P1, [R3+URZ+0x33430], R0 ;  /* 0x03343000030075a7 */ /* 0x000e64000802017f */
[----:B-1----:R-:W-:Y:S05]  /*193f0*/  @!P1 BRA `(.L_x_6759) ;  /* 0x000001c400a49947 */ /* 0x002fea0003800000 */
.L_x_6758:
[----:B------:R-:W-:Y:S05]  /*19400*/  WARPSYNC.ALL ;  /* 0x0000000000007948 */ /* 0x000fea0003800000 */
[----:B01----:R-:W-:Y:S01]  /*19410*/  VIADD R0, R18, 0x24200 ;  /* 0x0002420012007836 */ /* 0x003fe20000000000 */
[----:B------:R-:W-:Y:S01]  /*19420*/  R2UR UR24, R44 ;  /* 0x000000002c1872ca */ /* 0x000fe200000e0000 */
[----:B-----5:R-:W-:Y:S01]  /*19430*/  IMAD.MOV.U32 R5, RZ, RZ, -0x7fffffe0 ;  /* 0x80000020ff057424 */ /* 0x020fe200078e00ff */
[----:B------:R-:W-:Y:S01]  /*19440*/  WARPGROUP.ARRIVE ;  /* 0x00000000000079c5 */ /* 0x000fe20000000000 */
[----:B------:R-:W-:Y:S01]  /*19450*/  UMOV UR25, 0x80000020 ;  /* 0x8000002000197882 */ /* 0x000fe20000000000 */
[----:B------:R-:W-:Y:S01]  /*19460*/  SHF.R.U32.HI R0, RZ, 0x4, R0 ;  /* 0x00000004ff007819 */ /* 0x000fe20000011600 */
[----:B------:R-:W-:Y:S01]  /*19470*/  IMAD.MOV.U32 R7, RZ, RZ, -0x7fffffe0 ;  /* 0x80000020ff077424 */ /* 0x000fe200078e00ff */
[----:B------:R-:W-:Y:S01]  /*19480*/  R2UR UR27, R5 ;  /* 0x00000000051b72ca */ /* 0x000fe200000e0000 */
[----:B------:R-:W-:Y:S01]  /*19490*/  UMOV UR5, UR25 ;  /* 0x0000001900057c82 */ /* 0x000fe20008000000 */
[----:B------:R-:W-:Y:S01]  /*194a0*/  LOP3.LUT R0, R0, 0x3fff, RZ, 0xc0, !PT ;  /* 0x00003fff00007812 */ /* 0x000fe200078ec0ff */
[----:B------:R-:W-:Y:S01]  /*194b0*/  IMAD.MOV.U32 R9, RZ, RZ, -0x7fffffe0 ;  /* 0x80000020ff097424 */ /* 0x000fe200078e00ff */
[----:B------:R-:W-:Y:S01]  /*194c0*/  R2UR UR7, R7 ;  /* 0x00000000070772ca */ /* 0x000fe200000e0000 */
[----:B------:R-:W-:Y:S01]  /*194d0*/  UMOV UR9, UR25 ;  /* 0x0000001900097c82 */ /* 0x000fe20008000000 */
[----:B------:R-:W-:Y:S01]  /*194e0*/  LOP3.LUT R20, R0, 0x10000, RZ, 0xfc, !PT ;  /* 0x0001000000147812 */ /* 0x000fe200078efcff */
[----:B------:R-:W-:Y:S01]  /*194f0*/  ULOP3.LUT UR24, UR24, 0x10000, URZ, 0xfc, !UPT ;  /* 0x0001000018187892 */ /* 0x000fe2000f8efc3f */
[----:B------:R-:W-:Y:S01]  /*19500*/  R2UR UR11, R9 ;  /* 0x00000000090b72ca */ /* 0x000fe200000e0000 */
[----:B------:R-:W-:Y:S01]  /*19510*/  UMOV UR13, UR25 ;  /* 0x00000019000d7c82 */ /* 0x000fe20008000000 */
[----:B------:R-:W-:Y:S01]  /*19520*/  R2UR UR15, R7 ;  /* 0x00000000070f72ca */ /* 0x000fe200000e0000 */
[----:B------:R-:W-:Y:S01]  /*19530*/  IMAD R4, R222, 0x780, R20 ;  /* 0x00000780de047824 */ /* 0x000fe200078e0214 */
[----:B------:R-:W-:Y:S01]  /*19540*/  R2UR UR19, R9 ;  /* 0x00000000091372ca */ /* 0x000fe200000e0000 */
[----:B------:R-:W-:Y:S01]  /*19550*/  UMOV UR17, UR25 ;  /* 0x0000001900117c82 */ /* 0x000fe20008000000 */
[----:B------:R-:W-:Y:S01]  /*19560*/  UMOV UR4, UR24 ;  /* 0x0000001800047c82 */ /* 0x000fe20008000000 */
[C---:B------:R-:W-:Y:S01]  /*19570*/  VIADD R6, R4.reuse, 0x80 ;  /* 0x0000008004067836 */ /* 0x040fe20000000000 */
[C---:B------:R-:W-:Y:S01]  /*19580*/  R2UR UR26, R4.reuse ;  /* 0x00000000041a72ca */ /* 0x040fe200000e0000 */
[----:B------:R-:W-:Y:S01]  /*19590*/  VIADD R8, R4, 0x100 ;  /* 0x0000010004087836 */ /* 0x000fe20000000000 */
[----:B------:R-:W-:Y:S01]  /*195a0*/  UMOV UR8, UR24 ;  /* 0x0000001800087c82 */ /* 0x000fe20008000000 */
[----:B------:R-:W-:Y:S01]  /*195b0*/  UMOV UR12, UR24 ;  /* 0x00000018000c7c82 */ /* 0x000fe20008000000 */
[----:B------:R-:W-:Y:S01]  /*195c0*/  R2UR UR6, R6 ;  /* 0x00000000060672ca */ /* 0x000fe200000e0000 */
[----:B------:R-:W-:Y:S01]  /*195d0*/  VIADD R6, R4, 0x180 ;  /* 0x0000018004067836 */ /* 0x000fe20000000000 */
[----:B------:R-:W-:Y:S01]  /*195e0*/  R2UR UR10, R8 ;  /* 0x00000000080a72ca */ /* 0x000fe200000e0000 */
[----:B------:R-:W-:Y:S01]  /*195f0*/  VIADD R8, R4, 0x200 ;  /* 0x0000020004087836 */ /* 0x000fe20000000000 */
[----:B------:R-:W-:Y:S01]  /*19600*/  UMOV UR16, UR24 ;  /* 0x0000001800107c82 */ /* 0x000fe20008000000 */
[----:B------:R-:W-:Y:S01]  /*19610*/  IMAD.MOV.U32 R7, RZ, RZ, -0x7fffffe0 ;  /* 0x80000020ff077424 */ /* 0x000fe200078e00ff */
[----:B------:R-:W-:Y:S01]  /*19620*/  R2UR UR14, R6 ;  /* 0x00000000060e72ca */ /* 0x000fe200000e0000 */
[----:B------:R-:W-:Y:S01]  /*19630*/  VIADD R6, R4, 0x2 ;  /* 0x0000000204067836 */ /* 0x000fe20000000000 */
[----:B------:R-:W-:Y:S01]  /*19640*/  R2UR UR18, R8 ;  /* 0x00000000081272ca */ /* 0x000fe200000e0000 */
[----:B------:R-:W-:Y:S01]  /*19650*/  QGMMA.64x32x32.F32.E4M3.E4M3 R88, gdesc[UR24], RZ, !UPT, gsb0 ;  /* 0x00600000185879f3 */ /* 0x000fe2000c0008ff */
[C---:B------:R-:W-:Y:S01]  /*19660*/  VIADD R8, R4.reuse, 0x82 ;  /* 0x0000008204087836 */ /* 0x040fe20000000000 */
[----:B------:R-:W-:Y:S01]  /*19670*/  IADD3 R10, R4, 0x102, RZ ;  /* 0x00000102040a7810 */ /* 0x000fe20007ffe0ff */
[----:B------:R-:W-:-:S02]  /*19680*/  IMAD.MOV.U32 R9, RZ, RZ, -0x7fffffe0 ;  /* 0x80000020ff097424 */ /* 0x000fc400078e00ff */
[----:B------:R-:W-:Y:S02]  /*19690*/  IMAD.MOV.U32 R11, RZ, RZ, -0x7fffffe0 ;  /* 0x80000020ff0b7424 */ /* 0x000fe400078e00ff */
[----:B------:R-:W-:-:S05]  /*196a0*/  IMAD.MOV.U32 R5, RZ, RZ, -0x7fffffe0 ;  /* 0x80000020ff057424 */ /* 0x000fca00078e00ff */
[----:B------:R-:W-:Y:S01]  /*196b0*/  R2UR UR47, R5 ;  /* 0x00000000052f72ca */ /* 0x000fe200000e0000 */
[----:B------:R-:W-:Y:S02]  /*196c0*/  WARPGROUP.DEPBAR.LE gsb0, 0x0 ;  /* 0x00008000000079c5 */ /* 0x000fe40000010000 */
[----:B------:R-:W-:-:S06]  /*196d0*/  WARPGROUP.ARRIVE ;  /* 0x00000000000079c5 */ /* 0x000fcc0000000000 */
[----:B------:R-:W-:Y:S01]  /*196e0*/  QGMMA.64x32x32.F32.E4M3.E4M3 R72, gdesc[UR4], RZ, !UPT, gsb0 ;  /* 0x00600000044879f3 */ /* 0x000fe2000c0008ff */
        /* <DEDUP_REMOVED lines=140> */
[----:B------:R-:W-:Y:S01]  /*19fb0*/  MOV R7, 0x80000020 ;  /* 0x8000002000077802 */ /* 0x000fe20000000f00 */
[----:B------:R-:W-:Y:S02]  /*19fc0*/  UMOV UR41, UR17 ;  /* 0x0000001100297c82 */ /* 0x000fe40008000000 */
        /* <DEDUP_REMOVED lines=43> */
[----:B------:R-:W-:Y:S01]  /*1a280*/  UMOV UR45, UR21 ;  /* 0x00000015002d7c82 */ /* 0x000fe20008000000 */
[----:B------:R-:W-:Y:S02]  /*1a290*/  IMAD.MOV.U32 R7, RZ, RZ, -0x7fffffe0 ;  /* 0x80000020ff077424 */ /* 0x000fe400078e00ff */
[----:B------:R-:W-:Y:S01]  /*1a2a0*/  VIADD R4, R4, 0x702 ;  /* 0x0000070204047836 */ /* 0x000fe20000000000 */
[----:B------:R-:W-:-:S04]  /*1a2b0*/  UMOV UR44, UR20 ;  /* 0x00000014002c7c82 */ /* 0x000fc80008000000 */
        /* <DEDUP_REMOVED lines=40> */
.L_x_6760:
[----:B------:R-:W2:Y:S01]  /*1a540*/  LDL R0, [R1+0x5c] ;  /* 0x00005c0001007983 */ /* 0x000ea20000100800 */
[----:B------:R-:W0:Y:S03]  /*1a550*/  LDC R4, c[0x0][0x448] ;  /* 0x00011200ff047b82 */ /* 0x000e260000000800 */
[----:B------:R-:W2:Y:S04]  /*1a560*/  LDL R110, [R1+0x48] ;  /* 0x00004800016e7983 */ /* 0x000ea80000100800 */
[----:B------:R-:W3:Y:S04]  /*1a570*/  LDL R104, [R1+0x50] ;  /* 0x0000500001687983 */ /* 0x000ee80000100800 */
[----:B------:R-:W4:Y:S04]  /*1a580*/  LDL R8, [R1+0x54] ;  /* 0x0000540001087983 */ /* 0x000f280000100800 */
[----:B------:R-:W5:Y:S01]  /*1a590*/  LDL R108, [R1+0x4c] ;  /* 0x00004c00016c7983 */ /* 0x000f620000100800 */
[----:B0-----:R-:W-:-:S13]  /*1a5a0*/  ISETP.NE.AND P4, PT, R4, 0x1, PT ;  /* 0x000000010400780c */ /* 0x001fda0003f85270 */
[----:B------:R-:W0:Y:S08]  /*1a5b0*/  @P4 LDC R5, c[0x0][0x44c] ;  /* 0x00011300ff054b82 */ /* 0x000e300000000800 */
[----:B------:R-:W1:Y:S01]  /*1a5c0*/  @P4 LDC R7, c[0x0][0x450] ;  /* 0x00011400ff074b82 */ /* 0x000e620000000800 */
[----:B--2---:R-:W-:-:S05]  /*1a5d0*/  IADD3 R6, R0, R110, RZ ;  /* 0x0000006e00067210 */ /* 0x004fca0007ffe0ff */
[----:B0-----:R-:W-:-:S05]  /*1a5e0*/  @P4 IMAD.HI.U32 R0, R6, R5, RZ ;  /* 0x0000000506004227 */ /* 0x001fca00078e00ff */
[----:B-1----:R-:W-:-:S05]  /*1a5f0*/  @P4 SHF.R.U32.HI R6, RZ, R7, R0 ;  /* 0x00000007ff064219 */ /* 0x002fca0000011600 */
[----:B------:R-:W0:Y:S01]  /*1a600*/  SHFL.IDX PT, R7, R6, 0x1, 0x1c1f ;  /* 0x003c1f0006077f89 */ /* 0x000e2200000e0000 */
[C---:B------:R-:W-:Y:S02]  /*1a610*/  IMAD R0, R106.reuse, -0xa0, RZ ;  /* 0xffffff606a007824 */ /* 0x040fe400078e02ff */
[----:B---3--:R-:W-:-:S03]  /*1a620*/  IMAD R4, R106, -0xa0, R104 ;  /* 0xffffff606a047824 */ /* 0x008fc600078e0268 */
[C---:B----4-:R-:W-:Y:S02]  /*1a630*/  IADD3 R0, -R8.reuse, 0xa1, R0 ;  /* 0x000000a108007810 */ /* 0x050fe40007ffe100 */
[----:B------:R-:W-:Y:S02]  /*1a640*/  IADD3 R4, -R8, 0xa0, R4 ;  /* 0x000000a008047810 */ /* 0x000fe40007ffe104 */
[----:B-----5:R-:W-:-:S04]  /*1a650*/  IADD3 R5, -R108, R0, R104 ;  /* 0x000000006c057210 */ /* 0x020fc80007ffe168 */
        /* <DEDUP_REMOVED lines=120> */
[----:B------:R-:W0:Y:S04]  /*1ade0*/  SHFL.BFLY PT, R39, R10, 0x2, 0x1f ;  /* 0x0c401f000a277f89 */ /* 0x000e2800000e0000 */
[----:B------:R-:W1:Y:S01]  /*1adf0*/  SHFL.IDX PT, R6, R6, RZ, 0x1c1f ;  /* 0x001c1fff06067589 */ /* 0x000e6200000e0000 */
[----:B0-----:R-:W-:-:S05]  /*1ae00*/  FMNMX.FTZ R12, R10, R39, !PT ;  /* 0x000000270a0c7209 */ /* 0x001fca0007810000 */
[----:B------:R-:W0:Y:S01]  /*1ae10*/  SHFL.BFLY PT, R39, R12, 0x1, 0x1f ;  /* 0x0c201f000c277f89 */ /* 0x000e2200000e0000 */
[----:B-1----:R-:W-:-:S04]  /*1ae20*/  VIADDMNMX R4, R6, R5, R4, PT ;  /* 0x0000000506047246 */ /* 0x002fc80003800104 */
[C---:B------:R-:W-:Y:S02]  /*1ae30*/  ISETP.GT.AND P2, PT, R4.reuse, 0x1, PT ;  /* 0x000000010400780c */ /* 0x040fe40003f44270 */
[----:B------:R-:W-:Y:S02]  /*1ae40*/  ISETP.GT.AND P3, PT, R4, 0x8, PT ;  /* 0x000000080400780c */ /* 0x000fe40003f64270 */
[----:B0-----:R-:W-:-:S04]  /*1ae50*/  FMNMX.FTZ R0, R12, R39, !PT ;  /* 0x000000270c007209 */ /* 0x001fc80007810000 */
[----:B------:R-:W-:Y:S01]  /*1ae60*/  FSETP.NEU.FTZ.AND P1, PT, R0, -INF , PT ;  /* 0xff8000000000780b */ /* 0x000fe20003f3d000 */
[----:B------:R-:W-:-:S05]  /*1ae70*/  FFMA.FTZ R39, R2, R0, -8 ;  /* 0xc100000002277423 */ /* 0x000fca0000010000 */
[----:B------:R-:W-:Y:S02]  /*1ae80*/  FSEL R39, R39, RZ, P1 ;  /* 0x000000ff27277208 */ /* 0x000fe40000800000 */
[----:B------:R-:W-:Y:S02]  /*1ae90*/  ISETP.GT.AND P1, PT, R4, RZ, PT ;  /* 0x000000ff0400720c */ /* 0x000fe40003f24270 */
[----:B------:R-:W-:Y:S01]  /*1aea0*/  FSEL R89, R89, -INF , P2 ;  /* 0xff80000059597808 */ /* 0x000fe20001000000 */
[----:B------:R-:W-:-:S01]  /*1aeb0*/  FFMA.FTZ R91, R2, R91, -R39 ;  /* 0x0000005b025b7223 */ /* 0x000fc20000010827 */
[----:B------:R-:W-:Y:S01]  /*1aec0*/  FFMA.FTZ R5, R2, R11, -R39 ;  /* 0x0000000b02057223 */ /* 0x000fe20000010827 */
[----:B------:R-:W-:Y:S02]  /*1aed0*/  FSEL R11, R88, -INF , P1 ;  /* 0xff800000580b7808 */ /* 0x000fe40000800000 */
[----:B------:R0:W-:Y:S01]  /*1aee0*/  MUFU.EX2 R10, R91 ;  /* 0x0000005b000a7308 */ /* 0x0001e20000000800 */
[----:B------:R-:W-:-:S02]  /*1aef0*/  ISETP.GT.AND P1, PT, R4, 0x9, PT ;  /* 0x000000090400780c */ /* 0x000fc40003f24270 */
[----:B------:R-:W-:Y:S02]  /*1af00*/  FMNMX.FTZ R14, R11, R89, !PT ;  /* 0x000000590b0e7209 */ /* 0x000fe40007810000 */
[----:B------:R-:W-:Y:S02]  /*1af10*/  ISETP.GT.AND P2, PT, R4, 0x10, PT ;  /* 0x000000100400780c */ /* 0x000fe40003f44270 */
[----:B0-----:R-:W-:Y:S02]  /*1af20*/  FSEL R91, R92, -INF , P3 ;  /* 0xff8000005c5b7808 */ /* 0x001fe40001800000 */
[----:B------:R-:W-:Y:S02]  /*1af30*/  FSEL R93, R93, -INF , P1 ;  /* 0xff8000005d5d7808 */ /* 0x000fe40000800000 */
[----:B------:R-:W-:Y:S01]  /*1af40*/  FMNMX.FTZ R14, R91, R14, !PT ;  /* 0x0000000e5b0e7209 */ /* 0x000fe20007810000 */
[----:B------:R-:W-:-:S01]  /*1af50*/  FFMA.FTZ R12, R2, R95, -R39 ;  /* 0x0000005f020c7223 */ /* 0x000fc20000010827 */
[----:B------:R-:W-:-:S02]  /*1af60*/  ISETP.GT.AND P1, PT, R4, 0x11, PT ;  /* 0x000000110400780c */ /* 0x000fc40003f24270 */
[----:B------:R-:W-:Y:S02]  /*1af70*/  FSEL R95, R96, -INF , P2 ;  /* 0xff800000605f7808 */ /* 0x000fe40001000000 */
[----:B------:R-:W-:Y:S02]  /*1af80*/  FMNMX.FTZ R14, R93, R14, !PT ;  /* 0x0000000e5d0e7209 */ /* 0x000fe40007810000 */
[----:B------:R-:W-:Y:S02]  /*1af90*/  ISETP.GT.AND P2, PT, R4, 0x18, PT ;  /* 0x000000180400780c */ /* 0x000fe40003f44270 */
[----:B------:R-:W-:Y:S02]  /*1afa0*/  FSEL R97, R97, -INF , P1 ;  /* 0xff80000061617808 */ /* 0x000fe40000800000 */
[----:B------:R-:W-:Y:S01]  /*1afb0*/  FMNMX.FTZ R14, R95, R14, !PT ;  /* 0x0000000e5f0e7209 */ /* 0x000fe20007810000 */
[----:B------:R-:W-:Y:S01]  /*1afc0*/  FFMA.FTZ R6, R2, R99, -R39 ;  /* 0x0000006302067223 */ /* 0x000fe20000010827 */
[----:B------:R-:W-:-:S02]  /*1afd0*/  ISETP.GT.AND P1, PT, R4, 0x19, PT ;  /* 0x000000190400780c */ /* 0x000fc40003f24270 */
[----:B------:R-:W-:Y:S02]  /*1afe0*/  FSEL R99, R100, -INF , P2 ;  /* 0xff80000064637808 */ /* 0x000fe40001000000 */
[----:B------:R-:W-:Y:S02]  /*1aff0*/  FMNMX.FTZ R14, R97, R14, !PT ;  /* 0x0000000e610e7209 */ /* 0x000fe40007810000 */
[----:B------:R-:W-:Y:S02]  /*1b000*/  FSEL R101, R101, -INF , P1 ;  /* 0xff80000065657808 */ /* 0x000fe40000800000 */
[----:B------:R-:W-:Y:S02]  /*1b010*/  ISETP.GT.AND P1, PT, R4, 0x20, PT ;  /* 0x000000200400780c */ /* 0x000fe40003f24270 */
        /* <DEDUP_REMOVED lines=8> */
[C-C-:B------:R-:W-:Y:S01]  /*1b0a0*/  FFMA.FTZ R34, R2.reuse, R15, -R39.reuse ;  /* 0x0000000f02227223 */ /* 0x140fe20000010827 */
[----:B------:R-:W-:-:S01]  /*1b0b0*/  FFMA.FTZ R15, R2, R75, -R39 ;  /* 0x0000004b020f7223 */ /* 0x000fc20000010827 */
        /* <DEDUP_REMOVED lines=11> */
[----:B------:R-:W-:Y:S01]  /*1b170*/  FMNMX.FTZ R30, R133, R30, !PT ;  /* 0x0000001e851e7209 */ /* 0x000fe20007810000 */
[----:B------:R0:W-:Y:S01]  /*1b180*/  MUFU.EX2 R14, R34 ;  /* 0x00000022000e7308 */ /* 0x0001e20000000800 */
[----:B------:R-:W-:-:S02]  /*1b190*/  ISETP.GT.AND P2, PT, R4, 0x39, PT ;  /* 0x000000390400780c */ /* 0x000fc40003f44270 */
[----:B------:R-:W-:Y:S01]  /*1b1a0*/  FMNMX.FTZ R30, R81, R30, !PT ;  /* 0x0000001e511e7209 */ /* 0x000fe20007810000 */
[----:B0-----:R-:W-:-:S01]  /*1b1b0*/  FFMA.FTZ R34, R2, R79, -R39 ;  /* 0x0000004f02227223 */ /* 0x001fc20000010827 */
[----:B------:R-:W-:Y:S02]  /*1b1c0*/  FSEL R79, R84, -INF , P1 ;  /* 0xff800000544f7808 */ /* 0x000fe40000800000 */
[----:B------:R-:W-:Y:S02]  /*1b1d0*/  FSEL R85, R85, -INF , P2 ;  /* 0xff80000055557808 */ /* 0x000fe40001000000 */
[----:B------:R-:W-:Y:S02]  /*1b1e0*/  ISETP.GT.AND P1, PT, R4, 0x40, PT ;  /* 0x000000400400780c */ /* 0x000fe40003f24270 */
[----:B------:R-:W-:Y:S01]  /*1b1f0*/  FMNMX.FTZ R30, R79, R30, !PT ;  /* 0x0000001e4f1e7209 */ /* 0x000fe20007810000 */
[----:B------:R-:W-:Y:S01]  /*1b200*/  FFMA.FTZ R215, R2, R105, -R39 ;  /* 0x0000006902d77223 */ /* 0x000fe20000010827 */
[----:B------:R-:W-:-:S02]  /*1b210*/  ISETP.GT.AND P2, PT, R4, 0x41, PT ;  /* 0x000000410400780c */ /* 0x000fc40003f44270 */
[----:B------:R-:W-:Y:S02]  /*1b220*/  FSEL R105, R56, -INF , P1 ;  /* 0xff80000038697808 */ /* 0x000fe40000800000 */
[----:B------:R-:W-:Y:S02]  /*1b230*/  FMNMX.FTZ R30, R85, R30, !PT ;  /* 0x0000001e551e7209 */ /* 0x000fe40007810000 */
[----:B------:R-:W-:Y:S02]  /*1b240*/  ISETP.GT.AND P1, PT, R4, 0x48, PT ;  /* 0x000000480400780c */ /* 0x000fe40003f24270 */
        /* <DEDUP_REMOVED lines=76> */
[----:B------:R-:W-:Y:S02]  /*1b710*/  FSEL R37, R37, -INF , P2 ;  /* 0xff80000025257808 */ /* 0x000fe40001000000 */
[----:B------:R-:W-:-:S04]  /*1b720*/  FMNMX.FTZ R44, R71, R44, !PT ;  /* 0x0000002c472c7209 */ /* 0x000fc80007810000 */
[----:B------:R-:W-:-:S05]  /*1b730*/  FMNMX.FTZ R4, R37, R44, !PT ;  /* 0x0000002c25047209 */ /* 0x000fca0007810000 */
[----:B------:R-:W0:Y:S01]  /*1b740*/  SHFL.BFLY PT, R33, R4, 0x2, 0x1f ;  /* 0x0c401f0004217f89 */ /* 0x000e2200000e0000 */
[----:B------:R-:W-:-:S01]  /*1b750*/  FFMA.FTZ R28, R2, R43, -R39 ;  /* 0x0000002b021c7223 */ /* 0x000fc20000010827 */
[----:B0-----:R-:W-:-:S05]  /*1b760*/  FMNMX.FTZ R43, R4, R33, !PT ;  /* 0x00000021042b7209 */ /* 0x001fca0007810000 */
[----:B------:R-:W0:Y:S01]  /*1b770*/  SHFL.BFLY PT, R4, R43, 0x1, 0x1f ;  /* 0x0c201f002b047f89 */ /* 0x000e2200000e0000 */
[----:B------:R-:W-:-:S01]  /*1b780*/  FFMA.FTZ R7, R2, R7, -R39 ;  /* 0x0000000702077223 */ /* 0x000fc20000010827 */
[----:B------:R-:W-:Y:S01]  /*1b790*/  FFMA.FTZ R9, R2, R9, -R39 ;  /* 0x0000000902097223 */ /* 0x000fe20000010827 */
[----:B0-----:R-:W-:-:S04]  /*1b7a0*/  FMNMX.FTZ R4, R43, R4, !PT ;  /* 0x000000042b047209 */ /* 0x001fc80007810000 */
[----:B------:R-:W-:Y:S01]  /*1b7b0*/  FSETP.NEU.FTZ.AND P1, PT, R4, -INF , PT ;  /* 0xff8000000400780b */ /* 0x000fe20003f3d000 */
[----:B------:R-:W-:-:S05]  /*1b7c0*/  FFMA.FTZ R54, R2, R4, -8 ;  /* 0xc100000002367423 */ /* 0x000fca0000010004 */
[----:B------:R-:W-:-:S05]  /*1b7d0*/  FSEL R54, R54, RZ, P1 ;  /* 0x000000ff36367208 */ /* 0x000fca0000800000 */
[C-C-:B------:R-:W-:Y:S01]  /*1b7e0*/  FFMA.FTZ R216, R2.reuse, R11, -R54.reuse ;  /* 0x0000000b02d87223 */ /* 0x140fe20000010836 */
[----:B------:R-:W-:-:S01]  /*1b7f0*/  FFMA.FTZ R11, R2, R89, -R54 ;  /* 0x00000059020b7223 */ /* 0x000fc20000010836 */
[C-C-:B------:R-:W-:Y:S01]  /*1b800*/  FFMA.FTZ R43, R2.reuse, R91, -R54.reuse ;  /* 0x0000005b022b7223 */ /* 0x140fe20000010836 */
[----:B------:R-:W0:Y:S01]  /*1b810*/  MUFU.EX2 R7, R7 ;  /* 0x0000000700077308 */ /* 0x000e220000000800 */
[----:B------:R-:W-:-:S01]  /*1b820*/  FFMA.FTZ R56, R2, R93, -R54 ;  /* 0x0000005d02387223 */ /* 0x000fc20000010836 */
[----:B------:R-:W-:-:S06]  /*1b830*/  FFMA.FTZ R218, R2, R95, -R54 ;  /* 0x0000005f02da7223 */ /* 0x000fcc0000010836 */
[----:B------:R-:W-:Y:S08]  /*1b840*/  MUFU.EX2 R216, R216 ;  /* 0x000000d800d87308 */ /* 0x000ff00000000800 */
[----:B------:R-:W1:Y:S08]  /*1b850*/  MUFU.EX2 R11, R11 ;  /* 0x0000000b000b7308 */ /* 0x000e700000000800 */
[----:B------:R-:W2:Y:S08]  /*1b860*/  MUFU.EX2 R9, R9 ;  /* 0x0000000900097308 */ /* 0x000eb00000000800 */
[----:B------:R-:W3:Y:S01]  /*1b870*/  MUFU.EX2 R43, R43 ;  /* 0x0000002b002b7308 */ /* 0x000ee20000000800 */
[----:B------:R-:W-:-:S07]  /*1b880*/  FFMA.FTZ R36, R2, R51, -R39 ;  /* 0x0000003302247223 */ /* 0x000fce0000010827 */
[----:B------:R-:W4:Y:S01]  /*1b890*/  MUFU.EX2 R12, R12 ;  /* 0x0000000c000c7308 */ /* 0x000f220000000800 */
[----:B------:R-:W-:-:S07]  /*1b8a0*/  FFMA.FTZ R51, R2, R99, -R54 ;  /* 0x0000006302337223 */ /* 0x000fce0000010836 */
[----:B------:R5:W-:Y:S08]  /*1b8b0*/  MUFU.EX2 R38, R50 ;  /* 0x0000003200267308 */ /* 0x000bf00000000800 */
[----:B------:R-:W4:Y:S01]  /*1b8c0*/  MUFU.EX2 R56, R56 ;  /* 0x0000003800387308 */ /* 0x000f220000000800 */
[----:B-----5:R-:W-:-:S01]  /*1b8d0*/  FFMA.FTZ R50, R2, R35, -R39 ;  /* 0x0000002302327223 */ /* 0x020fc20000010827 */
[----:B------:R-:W-:Y:S01]  /*1b8e0*/  FFMA.FTZ R35, R2, R97, -R54 ;  /* 0x0000006102237223 */ /* 0x000fe20000010836 */
[----:B0-----:R-:W-:-:S05]  /*1b8f0*/  FADD.FTZ R72, R7, R10 ;  /* 0x0000000a07487221 */ /* 0x001fca0000010000 */
[----:B------:R-:W0:Y:S01]  /*1b900*/  MUFU.EX2 R5, R5 ;  /* 0x0000000500057308 */ /* 0x000e220000000800 */
[----:B------:R-:W-:-:S01]  /*1b910*/  FFMA.FTZ R13, R2, R13, -R39 ;  /* 0x0000000d020d7223 */ /* 0x000fc20000010827 */
[----:B-1----:R-:W-:-:S06]  /*1b920*/  FADD.FTZ R70, R216, R11 ;  /* 0x0000000bd8467221 */ /* 0x002fcc0000010000 */
[----:B------:R-:W1:Y:S01]  /*1b930*/  MUFU.EX2 R218, R218 ;  /* 0x000000da00da7308 */ /* 0x000e620000000800 */
[----:B------:R-:W-:-:S01]  /*1b940*/  FFMA.FTZ R48, R2, R27, -R39 ;  /* 0x0000001b02307223 */ /* 0x000fc20000010827 */
[C---:B------:R-:W-:Y:S01]  /*1b950*/  FFMA.FTZ R203, R2.reuse, R31, -R39 ;  /* 0x0000001f02cb7223 */ /* 0x040fe20000010827 */
[----:B------:R-:W-:-:S01]  /*1b960*/  FFMA.FTZ R58, R2, R101, -R54 ;  /* 0x00000065023a7223 */ /* 0x000fc20000010836 */
[C-C-:B------:R-:W-:Y:S01]  /*1b970*/  FFMA.FTZ R21, R2.reuse, R21, -R39.reuse ;  /* 0x0000001502157223 */ /* 0x140fe20000010827 */
[----:B------:R-:W-:-:S03]  /*1b980*/  FFMA.FTZ R87, R2, R87, -R39 ;  /* 0x0000005702577223 */ /* 0x000fc60000010827 */
[----:B------:R-:W5:Y:S01]  /*1b990*/  MUFU.EX2 R35, R35 ;  /* 0x0000002300237308 */ /* 0x000f620000000800 */
[----:B------:R-:W-:-:S01]  /*1b9a0*/  FFMA.FTZ R205, R2, R117, -R39 ;  /* 0x0000007502cd7223 */ /* 0x000fc20000010827 */
[C-C-:B------:R-:W-:Y:S01]  /*1b9b0*/  FFMA.FTZ R29, R2.reuse, R119, -R39.reuse ;  /* 0x00000077021d7223 */ /* 0x140fe20000010827 */
[----:B------:R-:W-:-:S01]  /*1b9c0*/  FFMA.FTZ R44, R2, R47, -R39 ;  /* 0x0000002f022c7223 */ /* 0x000fc20000010827 */
[C-C-:B------:R-:W-:Y:S01]  /*1b9d0*/  FFMA.FTZ R207, R2.reuse, R121, -R39.reuse ;  /* 0x0000007902cf7223 */ /* 0x140fe20000010827 */
[----:B------:R-:W-:-:S01]  /*1b9e0*/  FFMA.FTZ R33, R2, R55, -R39 ;  /* 0x0000003702217223 */ /* 0x000fc20000010827 */
[C-C-:B------:R-:W-:Y:S01]  /*1b9f0*/  FFMA.FTZ R201, R2.reuse, R125, -R39.reuse ;  /* 0x0000007d02c97223 */ /* 0x140fe20000010827 */
[----:B------:R-:W-:-:S01]  /*1ba00*/  FFMA.FTZ R27, R2, R127, -R39 ;  /* 0x0000007f021b7223 */ /* 0x000fc20000010827 */
[----:B------:R3:W-:Y:S01]  /*1ba10*/  MUFU.EX2 R42, R46 ;  /* 0x0000002e002a7308 */ /* 0x0007e20000000800 */
[----:B------:R-:W-:-:S01]  /*1ba20*/  FFMA.FTZ R52, R2, R129, -R39 ;  /* 0x0000008102347223 */ /* 0x000fc20000010827 */
[C---:B------:R-:W-:Y:S01]  /*1ba30*/  FFMA.FTZ R31, R2.reuse, R131, -R39 ;  /* 0x00000083021f7223 */ /* 0x040fe20000010827 */
[----:B------:R-:W-:-:S01]  /*1ba40*/  FFMA.FTZ R66, R2, R69, -R54 ;  /* 0x0000004502427223 */ /* 0x000fc20000010836 */
[----:B------:R-:W-:Y:S01]  /*1ba50*/  FFMA.FTZ R8, R2, R8, -R39 ;  /* 0x0000000802087223 */ /* 0x000fe20000010827 */
[----:B------:R-:W-:-:S02]  /*1ba60*/  VIADD R3, R3, 0x33440 ;  /* 0x0003344003037836 */ /* 0x000fc40000000000 */
[----:B--2---:R-:W-:Y:S01]  /*1ba70*/  FADD.FTZ R69, R9, R72 ;  /* 0x0000004809457221 */ /* 0x004fe20000010000 */
[----:B------:R-:W-:Y:S01]  /*1ba80*/  IMAD.U32 R68, RZ, RZ, UR38 ;  /* 0x00000026ff447e24 */ /* 0x000fe2000f8e00ff */
[----:B------:R-:W2:Y:S01]  /*1ba90*/  MUFU.EX2 R6, R6 ;  /* 0x0000000600067308 */ /* 0x000ea20000000800 */
[----:B---3--:R-:W-:-:S01]  /*1baa0*/  FFMA.FTZ R46, R2, R123, -R39 ;  /* 0x0000007b022e7223 */ /* 0x008fc20000010827 */
[----:B------:R-:W-:Y:S01]  /*1bab0*/  FFMA.FTZ R39, R2, R59, -R54 ;  /* 0x0000003b02277223 */ /* 0x000fe20000010836 */
[----:B------:R-:W-:-:S01]  /*1bac0*/  FADD.FTZ R59, R43, R70 ;  /* 0x000000462b3b7221 */ /* 0x000fc20000010000 */
[----:B------:R-:W-:-:S04]  /*1bad0*/  FFMA.FTZ R212, R2, R103, -R54 ;  /* 0x0000006702d47223 */ /* 0x000fc80000010836 */
[----:B------:R-:W3:Y:S01]  /*1bae0*/  MUFU.EX2 R51, R51 ;  /* 0x0000003300337308 */ /* 0x000ee20000000800 */
[----:B----4-:R-:W-:-:S01]  /*1baf0*/  FADD.FTZ R70, R12, R69 ;  /* 0x000000450c467221 */ /* 0x010fc20000010000 */
[----:B------:R-:W-:Y:S01]  /*1bb00*/  PRMT R3, R68, 0x654, R3 ;  /* 0x0000065444037816 */ /* 0x000fe20000000003 */
[----:B------:R-:W-:-:S01]  /*1bb10*/  FADD.FTZ R59, R56, R59 ;  /* 0x0000003b383b7221 */ /* 0x000fc20000010000 */
[C-C-:B------:R-:W-:Y:S01]  /*1bb20*/  FFMA.FTZ R47, R2.reuse, R73, -R54.reuse ;  /* 0x00000049022f7223 */ /* 0x140fe20000010836 */
[----:B------:R-:W-:-:S03]  /*1bb30*/  FFMA.FTZ R68, R2, R45, -R54 ;  /* 0x0000002d02447223 */ /* 0x000fc60000010836 */
[----:B------:R-:W4:Y:S01]  /*1bb40*/  MUFU.EX2 R13, R13 ;  /* 0x0000000d000d7308 */ /* 0x000f220000000800 */
[----:B------:R-:W-:-:S01]  /*1bb50*/  FFMA.FTZ R45, R2, R49, -R54 ;  /* 0x00000031022d7223 */ /* 0x000fc20000010836 */
[----:B0-----:R-:W-:Y:S01]  /*1bb60*/  FADD.FTZ R49, R5, R70 ;  /* 0x0000004605317221 */ /* 0x001fe20000010000 */
[----:B-1----:R-:W-:-:S05]  /*1bb70*/  FADD.FTZ R70, R218, R59 ;  /* 0x0000003bda467221 */ /* 0x002fca0000010000 */
[----:B------:R-:W0:Y:S01]  /*1bb80*/  MUFU.EX2 R58, R58 ;  /* 0x0000003a003a7308 */ /* 0x000e220000000800 */
[----:B------:R-:W-:-:S01]  /*1bb90*/  FFMA.FTZ R60, R2, R75, -R54 ;  /* 0x0000004b023c7223 */ /* 0x000fc20000010836 */
[----:B-----5:R-:W-:-:S06]  /*1bba0*/  FADD.FTZ R70, R35, R70 ;  /* 0x0000004623467221 */ /* 0x020fcc0000010000 */
[----:B------:R-:W1:Y:S01]  /*1bbb0*/  MUFU.EX2 R26, R26 ;  /* 0x0000001a001a7308 */ /* 0x000e620000000800 */
[----:B------:R-:W-:-:S07]  /*1bbc0*/  FFMA.FTZ R73, R2, R77, -R54 ;  /* 0x0000004d02497223 */ /* 0x000fce0000010836 */
[----:B------:R-:W5:Y:S01]  /*1bbd0*/  MUFU.EX2 R212, R212 ;  /* 0x000000d400d47308 */ /* 0x000f620000000800 */
[----:B--2---:R-:W-:-:S01]  /*1bbe0*/  FADD.FTZ R72, R6, R49 ;  /* 0x0000003106487221 */ /* 0x004fc20000010000 */
[----:B---3--:R-:W-:Y:S01]  /*1bbf0*/  FADD.FTZ R49, R51, R70 ;  /* 0x0000004633317221 */ /* 0x008fe20000010000 */
[----:B------:R-:W-:-:S05]  /*1bc00*/  FFMA.FTZ R214, R2, R133, -R54 ;  /* 0x0000008502d67223 */ /* 0x000fca0000010836 */
[----:B------:R-:W-:Y:S01]  /*1bc10*/  MUFU.EX2 R15, R15 ;  /* 0x0000000f000f7308 */ /* 0x000fe20000000800 */
[----:B------:R-:W-:-:S01]  /*1bc20*/  FFMA.FTZ R55, R2, R81, -R54 ;  /* 0x0000005102377223 */ /* 0x000fc20000010836 */
[----:B------:R-:W-:-:S06]  /*1bc30*/  FFMA.FTZ R62, R2, R79, -R54 ;  /* 0x0000004f023e7223 */ /* 0x000fcc0000010836 */
[----:B------:R-:W-:Y:S01]  /*1bc40*/  MUFU.EX2 R34, R34 ;  /* 0x0000002200227308 */ /* 0x000fe20000000800 */
[----:B------:R-:W-:-:S07]  /*1bc50*/  F2FP.SATFINITE.E4M3.F32.PACK_AB_MERGE_C R217, R12, R9, RZ ;  /* 0x000000090cd9723e */ /* 0x000fce00048070ff */
[----:B------:R-:W-:Y:S01]  /*1bc60*/  MUFU.EX2 R215, R215 ;  /* 0x000000d700d77308 */ /* 0x000fe20000000800 */
[----:B------:R-:W-:-:S01]  /*1bc70*/  FFMA.FTZ R208, R2, R105, -R54 ;  /* 0x0000006902d07223 */ /* 0x000fc20000010836 */
[C-C-:B------:R-:W-:Y:S01]  /*1bc80*/  FFMA.FTZ R57, R2.reuse, R57, -R54.reuse ;  /* 0x0000003902397223 */ /* 0x140fe20000010836 */
[----:B------:R-:W-:-:S05]  /*1bc90*/  FFMA.FTZ R64, R2, R83, -R54 ;  /* 0x0000005302407223 */ /* 0x000fca0000010836 */
[----:B------:R-:W-:Y:S01]  /*1bca0*/  MUFU.EX2 R209, R209 ;  /* 0x000000d100d17308 */ /* 0x000fe20000000800 */
[----:B------:R-:W-:-:S07]  /*1bcb0*/  FFMA.FTZ R210, R2, R107, -R54 ;  /* 0x0000006b02d27223 */ /* 0x000fce0000010836 */
[----:B------:R-:W-:Y:S08]  /*1bcc0*/  MUFU.EX2 R40, R40 ;  /* 0x0000002800287308 */ /* 0x000ff00000000800 */
[----:B------:R-:W-:Y:S01]  /*1bcd0*/  MUFU.EX2 R41, R41 ;  /* 0x0000002900297308 */ /* 0x000fe20000000800 */
[----:B------:R-:W-:-:S01]  /*1bce0*/  FFMA.FTZ R204, R2, R109, -R54 ;  /* 0x0000006d02cc7223 */ /* 0x000fc20000010836 */
[----:B------:R2:W-:Y:S06]  /*1bcf0*/  SYNCS.ARRIVE.TRANS64.RED.A1T0 RZ, [R3+URZ], RZ ;  /* 0x000000ff03ff79a7 */ /* 0x0005ec000810043f */
[----:B------:R-:W3:Y:S01]  /*1bd00*/  MUFU.EX2 R47, R47 ;  /* 0x0000002f002f7308 */ /* 0x000ee20000000800 */
[----:B----4-:R-:W-:-:S01]  /*1bd10*/  FADD.FTZ R59, R13, R72 ;  /* 0x000000480d3b7221 */ /* 0x010fc20000010000 */
[----:B0-----:R-:W-:-:S06]  /*1bd20*/  FADD.FTZ R49, R58, R49 ;  /* 0x000000313a317221 */ /* 0x001fcc0000010000 */
[----:B------:R-:W0:Y:S01]  /*1bd30*/  MUFU.EX2 R60, R60 ;  /* 0x0000003c003c7308 */ /* 0x000e220000000800 */
[----:B-1----:R-:W-:-:S01]  /*1bd40*/  FADD.FTZ R59, R26, R59 ;  /* 0x0000003b1a3b7221 */ /* 0x002fc20000010000 */
[----:B-----5:R-:W-:-:S06]  /*1bd50*/  FADD.FTZ R70, R212, R49 ;  /* 0x00000031d4467221 */ /* 0x020fcc0000010000 */
[----:B------:R-:W1:Y:S08]  /*1bd60*/  MUFU.EX2 R21, R21 ;  /* 0x0000001500157308 */ /* 0x000e700000000800 */
[----:B------:R-:W4:Y:S01]  /*1bd70*/  MUFU.EX2 R73, R73 ;  /* 0x0000004900497308 */ /* 0x000f220000000800 */
[----:B------:R-:W-:-:S01]  /*1bd80*/  FADD.FTZ R72, R14, R59 ;  /* 0x0000003b0e487221 */ /* 0x000fc20000010000 */
[----:B------:R-:W-:Y:S01]  /*1bd90*/  FFMA.FTZ R75, R2, R85, -R54 ;  /* 0x00000055024b7223 */ /* 0x000fe20000010836 */
[----:B---3--:R-:W-:-:S05]  /*1bda0*/  FADD.FTZ R49, R47, R70 ;  /* 0x000000462f317221 */ /* 0x008fca0000010000 */
[----:B------:R-:W3:Y:S01]  /*1bdb0*/  MUFU.EX2 R214, R214 ;  /* 0x000000d600d67308 */ /* 0x000ee20000000800 */
[----:B------:R-:W-:-:S01]  /*1bdc0*/  FADD.FTZ R72, R15, R72 ;  /* 0x000000480f487221 */ /* 0x000fc20000010000 */
[----:B0-----:R-:W-:-:S06]  /*1bdd0*/  FADD.FTZ R12, R60, R49 ;  /* 0x000000313c0c7221 */ /* 0x001fcc0000010000 */
[----:B------:R-:W0:Y:S01]  /*1bde0*/  MUFU.EX2 R55, R55 ;  /* 0x0000003700377308 */ /* 0x000e220000000800 */
[----:B-1----:R-:W-:-:S01]  /*1bdf0*/  FADD.FTZ R59, R21, R72 ;  /* 0x00000048153b7221 */ /* 0x002fc20000010000 */
[----:B------:R-:W-:Y:S01]  /*1be00*/  F2FP.SATFINITE.E4M3.F32.PACK_AB_MERGE_C R219, R26, R13, RZ ;  /* 0x0000000d1adb723e */ /* 0x000fe200048070ff */
[----:B----4-:R-:W-:-:S05]  /*1be10*/  FADD.FTZ R13, R73, R12 ;  /* 0x0000000c490d7221 */ /* 0x010fca0000010000 */
[----:B------:R-:W1:Y:S01]  /*1be20*/  MUFU.EX2 R62, R62 ;  /* 0x0000003e003e7308 */ /* 0x000e620000000800 */
[----:B------:R-:W-:-:S01]  /*1be30*/  FADD.FTZ R26, R34, R59 ;  /* 0x0000003b221a7221 */ /* 0x000fc20000010000 */
[----:B---3--:R-:W-:-:S06]  /*1be40*/  FADD.FTZ R12, R214, R13 ;  /* 0x0000000dd60c7221 */ /* 0x008fcc0000010000 */
[----:B------:R-:W3:Y:S01]  /*1be50*/  MUFU.EX2 R75, R75 ;  /* 0x0000004b004b7308 */ /* 0x000ee20000000800 */
[----:B------:R-:W-:Y:S01]  /*1be60*/  F2FP.SATFINITE.E4M3.F32.PACK_AB_MERGE_C R56, R56, R43, RZ ;  /* 0x0000002b3838723e */ /* 0x000fe200048070ff */
[----:B------:R-:W-:-:S06]  /*1be70*/  FADD.FTZ R43, R215, R26 ;  /* 0x0000001ad72b7221 */ /* 0x000fcc0000010000 */
[----:B------:R-:W4:Y:S01]  /*1be80*/  MUFU.EX2 R87, R87 ;  /* 0x0000005700577308 */ /* 0x000f220000000800 */
[----:B------:R-:W-:-:S01]  /*1be90*/  FFMA.FTZ R77, R2, R61, -R54 ;  /* 0x0000003d024d7223 */ /* 0x000fc20000010836 */
[----:B0-----:R-:W-:-:S06]  /*1bea0*/  FADD.FTZ R13, R55, R12 ;  /* 0x0000000c370d7221 */ /* 0x001fcc0000010000 */
[----:B------:R-:W0:Y:S01]  /*1beb0*/  MUFU.EX2 R208, R208 ;  /* 0x000000d000d07308 */ /* 0x000e220000000800 */
[----:B------:R-:W-:-:S01]  /*1bec0*/  FADD.FTZ R43, R30, R43 ;  /* 0x0000002b1e2b7221 */ /* 0x000fc20000010000 */
[----:B------:R-:W-:Y:S01]  /*1bed0*/  F2FP.SATFINITE.E4M3.F32.PACK_AB_MERGE_C R217, R10, R7, R217 ;  /* 0x000000070ad9723e */ /* 0x000fe200048070d9 */
[----:B-1----:R-:W-:-:S05]  /*1bee0*/  FADD.FTZ R10, R62, R13 ;  /* 0x0000000d3e0a7221 */ /* 0x002fca0000010000 */
[----:B------:R-:W1:Y:S01]  /*1bef0*/  MUFU.EX2 R57, R57 ;  /* 0x0000003900397308 */ /* 0x000e620000000800 */
[----:B------:R-:W-:-:S01]  /*1bf00*/  FADD.FTZ R26, R38, R43 ;  /* 0x0000002b261a7221 */ /* 0x000fc20000010000 */
[C---:B---3--:R-:W-:Y:S01]  /*1bf10*/  F2FP.SATFINITE.E4M3.F32.PACK_AB_MERGE_C R62, R75.reuse, R62, RZ ;  /* 0x0000003e4b3e723e */ /* 0x048fe200048070ff */
[----:B------:R-:W-:-:S05]  /*1bf20*/  FADD.FTZ R75, R75, R10 ;  /* 0x0000000a4b4b7221 */ /* 0x000fca0000010000 */
[----:B------:R-:W3:Y:S01]  /*1bf30*/  MUFU.EX2 R64, R64 ;  /* 0x0000004000407308 */ /* 0x000ee20000000800 */
[----:B------:R-:W-:-:S01]  /*1bf40*/  FFMA.FTZ R61, R2, R65, -R54 ;  /* 0x00000041023d7223 */ /* 0x000fc20000010836 */
[----:B----4-:R-:W-:Y:S01]  /*1bf50*/  FADD.FTZ R26, R87, R26 ;  /* 0x0000001a571a7221 */ /* 0x010fe20000010000 */
[----:B------:R-:W-:-:S05]  /*1bf60*/  F2FP.SATFINITE.E4M3.F32.PACK_AB_MERGE_C R219, R6, R5, R219 ;  /* 0x0000000506db723e */ /* 0x000fca00048070db */
[----:B------:R-:W4:Y:S01]  /*1bf70*/  MUFU.EX2 R77, R77 ;  /* 0x0000004d004d7308 */ /* 0x000f220000000800 */
[----:B0-----:R-:W-:-:S01]  /*1bf80*/  FADD.FTZ R6, R208, R75 ;  /* 0x0000004bd0067221 */ /* 0x001fc20000010000 */
[----:B------:R-:W-:Y:S01]  /*1bf90*/  FFMA.FTZ R65, R2, R135, -R54 ;  /* 0x0000008702417223 */ /* 0x000fe20000010836 */
[----:B------:R-:W-:-:S05]  /*1bfa0*/  FADD.FTZ R7, R209, R26 ;  /* 0x0000001ad1077221 */ /* 0x000fca0000010000 */
[----:B------:R-:W0:Y:S01]  /*1bfb0*/  MUFU.EX2 R210, R210 ;  /* 0x000000d200d27308 */ /* 0x000e220000000800 */
[----:B-1----:R-:W-:-:S01]  /*1bfc0*/  FADD.FTZ R5, R57, R6 ;  /* 0x0000000639057221 */ /* 0x002fc20000010000 */
[----:B------:R-:W-:-:S06]  /*1bfd0*/  FADD.FTZ R10, R40, R7 ;  /* 0x00000007280a7221 */ /* 0x000fcc0000010000 */
[----:B------:R-:W1:Y:S01]  /*1bfe0*/  MUFU.EX2 R211, R211 ;  /* 0x000000d300d37308 */ /* 0x000e620000000800 */
[----:B---3--:R-:W-:-:S07]  /*1bff0*/  FADD.FTZ R6, R64, R5 ;  /* 0x0000000540067221 */ /* 0x008fce0000010000 */
[----:B------:R-:W3:Y:S01]  /*1c000*/  MUFU.EX2 R61, R61 ;  /* 0x0000003d003d7308 */ /* 0x000ee20000000800 */
[----:B------:R-:W-:-:S01]  /*1c010*/  FADD.FTZ R7, R41, R10 ;  /* 0x0000000a29077221 */ /* 0x000fc20000010000 */
[----:B----4-:R-:W-:-:S06]  /*1c020*/  F2FP.SATFINITE.E4M3.F32.PACK_AB_MERGE_C R64, R77, R64, RZ ;  /* 0x000000404d40723e */ /* 0x010fcc00048070ff */
[----:B------:R-:W4:Y:S01]  /*1c030*/  MUFU.EX2 R24, R24 ;  /* 0x0000001800187308 */ /* 0x000f220000000800 */
[----:B------:R-:W-:-:S01]  /*1c040*/  FADD.FTZ R77, R77, R6 ;  /* 0x000000064d4d7221 */ /* 0x000fc20000010000 */
[----:B--2---:R-:W-:-:S06]  /*1c050*/  FFMA.FTZ R3, R2, R137, -R54 ;  /* 0x0000008902037223 */ /* 0x004fcc0000010836 */
[----:B------:R-:W2:Y:S01]  /*1c060*/  MUFU.EX2 R65, R65 ;  /* 0x0000004100417308 */ /* 0x000ea20000000800 */
[C---:B------:R-:W-:Y:S01]  /*1c070*/  F2FP.SATFINITE.E4M3.F32.PACK_AB_MERGE_C R41, R42.reuse, R41, RZ ;  /* 0x000000292a29723e */ /* 0x040fe200048070ff */
[----:B------:R-:W-:Y:S01]  /*1c080*/  FADD.FTZ R42, R42, R7 ;  /* 0x000000072a2a7221 */ /* 0x000fe20000010000 */
[----:B0-----:R-:W-:-:S05]  /*1c090*/  FADD.FTZ R6, R210, R77 ;  /* 0x0000004dd2067221 */ /* 0x001fca0000010000 */
[----:B------:R-:W0:Y:S01]  /*1c0a0*/  MUFU.EX2 R66, R66 ;  /* 0x0000004200427308 */ /* 0x000e220000000800 */
[----:B------:R-:W-:Y:S01]  /*1c0b0*/  F2FP.SATFINITE.E4M3.F32.PACK_AB_MERGE_C R213, R34, R21, RZ ;  /* 0x0000001522d5723e */ /* 0x000fe200048070ff */
[----:B-1----:R-:W-:Y:S01]  /*1c0c0*/  FADD.FTZ R5, R211, R42 ;  /* 0x0000002ad3057221 */ /* 0x002fe20000010000 */
[----:B---3--:R-:W-:-:S05]  /*1c0d0*/  FADD.FTZ R10, R61, R6 ;  /* 0x000000063d0a7221 */ /* 0x008fca0000010000 */
[----:B------:R-:W1:Y:S01]  /*1c0e0*/  MUFU.EX2 R204, R204 ;  /* 0x000000cc00cc7308 */ /* 0x000e620000000800 */
[----:B------:R-:W-:Y:S01]  /*1c0f0*/  F2FP.SATFINITE.E4M3.F32.PACK_AB_MERGE_C R213, R15, R14, R213 ;  /* 0x0000000e0fd5723e */ /* 0x000fe200048070d5 */
[----:B----4-:R-:W-:Y:S01]  /*1c100*/  FADD.FTZ R14, R24, R5 ;  /* 0x00000005180e7221 */ /* 0x010fe20000010000 */
[----:B--2---:R-:W-:-:S05]  /*1c110*/  FADD.FTZ R5, R65, R10 ;  /* 0x0000000a41057221 */ /* 0x004fca0000010000 */
[----:B------:R-:W2:Y:S01]  /*1c120*/  MUFU.EX2 R3, R3 ;  /* 0x0000000300037308 */ /* 0x000ea20000000800 */
[----:B------:R-:W-:-:S01]  /*1c130*/  FFMA.FTZ R206, R2, R111, -R54 ;  /* 0x0000006f02ce7223 */ /* 0x000fc20000010836 */
[----:B0-----:R-:W-:-:S06]  /*1c140*/  FADD.FTZ R5, R66, R5 ;  /* 0x0000000542057221 */ /* 0x001fcc0000010000 */
[----:B------:R-:W0:Y:S01]  /*1c150*/  MUFU.EX2 R39, R39 ;  /* 0x0000002700277308 */ /* 0x000e220000000800 */
[----:B-1----:R-:W-:-:S07]  /*1c160*/  FADD.FTZ R10, R204, R5 ;  /* 0x00000005cc0a7221 */ /* 0x002fce0000010000 */
[----:B------:R-:W1:Y:S01]  /*1c170*/  MUFU.EX2 R68, R68 ;  /* 0x0000004400447308 */ /* 0x000e620000000800 */
[----:B------:R-:W-:-:S01]  /*1c180*/  FFMA.FTZ R63, R2, R63, -R54 ;  /* 0x0000003f023f7223 */ /* 0x000fc20000010836 */
[----:B------:R-:W-:Y:S01]  /*1c190*/  FFMA.FTZ R53, R2, R53, -R54 ;  /* 0x0000003502357223 */ /* 0x000fe20000010836 */
[----:B--2---:R-:W-:-:S05]  /*1c1a0*/  FADD.FTZ R10, R3, R10 ;  /* 0x0000000a030a7221 */ /* 0x004fca0000010000 */
[----:B------:R-:W2:Y:S01]  /*1c1b0*/  MUFU.EX2 R206, R206 ;  /* 0x000000ce00ce7308 */ /* 0x000ea20000000800 */
[----:B------:R-:W-:Y:S01]  /*1c1c0*/  F2FP.SATFINITE.E4M3.F32.PACK_AB_MERGE_C R216, R11, R216, R56 ;  /* 0x000000d80bd8723e */ /* 0x000fe20004807038 */
[----:B0-----:R-:W-:Y:S01]  /*1c1d0*/  FADD.FTZ R5, R39, R10 ;  /* 0x0000000a27057221 */ /* 0x001fe20000010000 */
[----:B------:R-:W-:-:S01]  /*1c1e0*/  FFMA.FTZ R200, R2, R113, -R54 ;  /* 0x0000007102c87223 */ /* 0x000fc20000010836 */
[----:B------:R-:W0:Y:S04]  /*1c1f0*/  @P4 LDC R11, c[0x0][0x44c] ;  /* 0x00011300ff0b4b82 */ /* 0x000e280000000800 */
[----:B------:R-:W3:Y:S01]  /*1c200*/  MUFU.EX2 R45, R45 ;  /* 0x0000002d002d7308 */ /* 0x000ee20000000800 */
[----:B-1----:R-:W-:-:S07]  /*1c210*/  FADD.FTZ R5, R68, R5 ;  /* 0x0000000544057221 */ /* 0x002fce0000010000 */
[----:B------:R-:W-:Y:S08]  /*1c220*/  MUFU.EX2 R9, R63 ;  /* 0x0000003f00097308 */ /* 0x000ff00000000800 */
[----:B------:R-:W1:Y:S01]  /*1c230*/  MUFU.EX2 R12, R53 ;  /* 0x00000035000c7308 */ /* 0x000e620000000800 */
[----:B--2---:R-:W-:-:S07]  /*1c240*/  FADD.FTZ R10, R206, R5 ;  /* 0x00000005ce0a7221 */ /* 0x004fce0000010000 */
[----:B------:R-:W2:Y:S01]  /*1c250*/  MUFU.EX2 R200, R200 ;  /* 0x000000c800c87308 */ /* 0x000ea20000000800 */
[----:B---3--:R-:W-:-:S01]  /*1c260*/  FADD.FTZ R10, R45, R10 ;  /* 0x0000000a2d0a7221 */ /* 0x008fc20000010000 */
[----:B-1----:R-:W-:-:S03]  /*1c270*/  F2FP.SATFINITE.E4M3.F32.PACK_AB_MERGE_C R5, R12, R9, RZ ;  /* 0x000000090c05723e */ /* 0x002fc600048070ff */
[----:B------:R-:W-:-:S04]  /*1c280*/  FADD.FTZ R9, R9, R10 ;  /* 0x0000000a09097221 */ /* 0x000fc80000010000 */
[----:B------:R-:W-:-:S04]  /*1c290*/  FADD.FTZ R9, R12, R9 ;  /* 0x000000090c097221 */ /* 0x000fc80000010000 */
[----:B--2---:R-:W-:Y:S01]  /*1c2a0*/  FADD.FTZ R12, R200, R9 ;  /* 0x00000009c80c7221 */ /* 0x004fe20000010000 */
[----:B0-----:R-:W-:Y:S02]  /*1c2b0*/  @P4 IMAD.HI.U32 R9, R110, R11, RZ ;  /* 0x0000000b6e094227 */ /* 0x001fe400078e00ff */
[----:B------:R-:W2:Y:S01]  /*1c2c0*/  LDL R11, [R1+0x44] ;  /* 0x00004400010b7983 */ /* 0x000ea20000100800 */
[----:B------:R-:W0:Y:S08]  /*1c2d0*/  MUFU.EX2 R25, R25 ;  /* 0x0000001900197308 */ /* 0x000e300000000800 */
[----:B------:R-:W1:Y:S08]  /*1c2e0*/  MUFU.EX2 R32, R32 ;  /* 0x0000002000207308 */ /* 0x000e700000000800 */
[----:B------:R-:W3:Y:S01]  /*1c2f0*/  MUFU.EX2 R205, R205 ;  /* 0x000000cd00cd7308 */ /* 0x000ee20000000800 */
[----:B0-----:R-:W-:-:S07]  /*1c300*/  FADD.FTZ R7, R25, R14 ;  /* 0x0000000e19077221 */ /* 0x001fce0000010000 */
[----:B------:R-:W0:Y:S01]  /*1c310*/  MUFU.EX2 R28, R28 ;  /* 0x0000001c001c7308 */ /* 0x000e220000000800 */
[C---:B-1----:R-:W-:Y:S01]  /*1c320*/  F2FP.SATFINITE.E4M3.F32.PACK_AB_MERGE_C R25, R32.reuse, R25, RZ ;  /* 0x000000192019723e */ /* 0x042fe200048070ff */
[----:B------:R-:W-:-:S06]  /*1c330*/  FADD.FTZ R32, R32, R7 ;  /* 0x0000000720207221 */ /* 0x000fcc0000010000 */
[----:B------:R-:W1:Y:S01]  /*1c340*/  MUFU.EX2 R29, R29 ;  /* 0x0000001d001d7308 */ /* 0x000e620000000800 */
[----:B---3--:R-:W-:-:S07]  /*1c350*/  FADD.FTZ R7, R205, R32 ;  /* 0x00000020cd077221 */ /* 0x008fce0000010000 */
[----:B------:R-:W3:Y:S01]  /*1c360*/  MUFU.EX2 R44, R44 ;  /* 0x0000002c002c7308 */ /* 0x000ee20000000800 */
[----:B0-----:R-:W-:-:S07]  /*1c370*/  FADD.FTZ R14, R28, R7 ;  /* 0x000000071c0e7221 */ /* 0x001fce0000010000 */
[----:B------:R-:W0:Y:S01]  /*1c380*/  MUFU.EX2 R207, R207 ;  /* 0x000000cf00cf7308 */ /* 0x000e220000000800 */
[----:B-1----:R-:W-:-:S07]  /*1c390*/  FADD.FTZ R7, R29, R14 ;  /* 0x0000000e1d077221 */ /* 0x002fce0000010000 */
[----:B------:R-:W1:Y:S01]  /*1c3a0*/  MUFU.EX2 R36, R36 ;  /* 0x0000002400247308 */ /* 0x000e620000000800 */
[----:B------:R-:W-:-:S01]  /*1c3b0*/  FFMA.FTZ R139, R2, R139, -R54 ;  /* 0x0000008b028b7223 */ /* 0x000fc20000010836 */
[----:B------:R-:W-:-:S06]  /*1c3c0*/  F2FP.SATFINITE.E4M3.F32.PACK_AB_MERGE_C R39, R68, R39, RZ ;  /* 0x000000274427723e */ /* 0x000fcc00048070ff */
[----:B------:R-:W-:Y:S01]  /*1c3d0*/  MUFU.EX2 R46, R46 ;  /* 0x0000002e002e7308 */ /* 0x000fe20000000800 */
[C---:B---3--:R-:W-:Y:S01]  /*1c3e0*/  F2FP.SATFINITE.E4M3.F32.PACK_AB_MERGE_C R29, R44.reuse, R29, RZ ;  /* 0x0000001d2c1d723e */ /* 0x048fe200048070ff */
[----:B------:R-:W-:-:S06]  /*1c3f0*/  FADD.FTZ R44, R44, R7 ;  /* 0x000000072c2c7221 */ /* 0x000fcc0000010000 */
[----:B------:R-:W3:Y:S01]  /*1c400*/  MUFU.EX2 R33, R33 ;  /* 0x0000002100217308 */ /* 0x000ee20000000800 */
[----:B------:R-:W-:-:S01]  /*1c410*/  FFMA.FTZ R67, R2, R67, -R54 ;  /* 0x0000004302437223 */ /* 0x000fc20000010836 */
[----:B------:R-:W-:Y:S01]  /*1c420*/  FFMA.FTZ R141, R2, R141, -R54 ;  /* 0x0000008d028d7223 */ /* 0x000fe20000010836 */
[----:B------:R-:W-:Y:S02]  /*1c430*/  F2FP.SATFINITE.E4M3.F32.PACK_AB_MERGE_C R211, R24, R211, R25 ;  /* 0x000000d318d3723e */ /* 0x000fe40004807019 */
[----:B------:R-:W-:Y:S01]  /*1c440*/  F2FP.SATFINITE.E4M3.F32.PACK_AB_MERGE_C R204, R3, R204, R39 ;  /* 0x000000cc03cc723e */ /* 0x000fe20004807027 */
[----:B0-----:R-:W-:-:S01]  /*1c450*/  FADD.FTZ R3, R207, R44 ;  /* 0x0000002ccf037221 */ /* 0x001fc20000010000 */
[----:B------:R-:W0:Y:S01]  /*1c460*/  @P4 LDC R24, c[0x0][0x450] ;  /* 0x00011400ff184b82 */ /* 0x000e220000000800 */
[----:B------:R-:W4:Y:S02]  /*1c470*/  MUFU.EX2 R201, R201 ;  /* 0x000000c900c97308 */ /* 0x000f240000000800 */
[----:B-1----:R-:W-:-:S06]  /*1c480*/  FADD.FTZ R3, R36, R3 ;  /* 0x0000000324037221 */ /* 0x002fcc0000010000 */
[----:B------:R-:W1:Y:S01]  /*1c490*/  MUFU.EX2 R139, R139 ;  /* 0x0000008b008b7308 */ /* 0x000e620000000800 */
[----:B------:R-:W-:-:S01]  /*1c4a0*/  FFMA.FTZ R115, R2, R115, -R54 ;  /* 0x0000007302737223 */ /* 0x000fc20000010836 */
[----:B---3--:R-:W-:Y:S01]  /*1c4b0*/  F2FP.SATFINITE.E4M3.F32.PACK_AB_MERGE_C R7, R33, R46, RZ ;  /* 0x0000002e2107723e */ /* 0x008fe200048070ff */
[----:B------:R-:W-:-:S05]  /*1c4c0*/  FADD.FTZ R46, R46, R3 ;  /* 0x000000032e2e7221 */ /* 0x000fca0000010000 */
[----:B------:R-:W3:Y:S08]  /*1c4d0*/  MUFU.EX2 R48, R48 ;  /* 0x0000003000307308 */ /* 0x000ef00000000800 */
[----:B------:R-:W-:Y:S08]  /*1c4e0*/  MUFU.EX2 R67, R67 ;  /* 0x0000004300437308 */ /* 0x000ff00000000800 */
[----:B------:R-:W5:Y:S01]  /*1c4f0*/  MUFU.EX2 R6, R141 ;  /* 0x0000008d00067308 */ /* 0x000f620000000800 */
[----:B------:R-:W-:-:S01]  /*1c500*/  FFMA.FTZ R143, R2, R143, -R54 ;  /* 0x0000008f028f7223 */ /* 0x000fc20000010836 */
[----:B------:R-:W-:-:S06]  /*1c510*/  FADD.FTZ R46, R33, R46 ;  /* 0x0000002e212e7221 */ /* 0x000fcc0000010000 */
[----:B------:R-:W0:Y:S01]  /*1c520*/  MUFU.EX2 R27, R27 ;  /* 0x0000001b001b7308 */ /* 0x000e220000000800 */
[----:B------:R-:W-:-:S01]  /*1c530*/  FFMA.FTZ R71, R2, R71, -R54 ;  /* 0x0000004702477223 */ /* 0x000fc20000010836 */
[----:B----4-:R-:W-:-:S06]  /*1c540*/  FADD.FTZ R3, R201, R46 ;  /* 0x0000002ec9037221 */ /* 0x010fcc0000010000 */
[----:B------:R-:W4:Y:S01]  /*1c550*/  MUFU.EX2 R52, R52 ;  /* 0x0000003400347308 */ /* 0x000f220000000800 */
[----:B-1----:R-:W-:-:S07]  /*1c560*/  FADD.FTZ R12, R139, R12 ;  /* 0x0000000c8b0c7221 */ /* 0x002fce0000010000 */
[----:B------:R-:W1:Y:S01]  /*1c570*/  MUFU.EX2 R115, R115 ;  /* 0x0000007300737308 */ /* 0x000e620000000800 */
[----:B------:R-:W-:Y:S01]  /*1c580*/  F2FP.SATFINITE.E4M3.F32.PACK_AB_MERGE_C R206, R45, R206, R5 ;  /* 0x000000ce2dce723e */ /* 0x000fe20004807005 */
[----:B---3--:R-:W-:Y:S01]  /*1c590*/  FADD.FTZ R14, R48, R3 ;  /* 0x00000003300e7221 */ /* 0x008fe20000010000 */
[----:B-----5:R-:W-:-:S05]  /*1c5a0*/  F2FP.SATFINITE.E4M3.F32.PACK_AB_MERGE_C R5, R6, R67, RZ ;  /* 0x000000430605723e */ /* 0x020fca00048070ff */
[----:B------:R-:W3:Y:S01]  /*1c5b0*/  MUFU.EX2 R203, R203 ;  /* 0x000000cb00cb7308 */ /* 0x000ee20000000800 */
[----:B------:R-:W-:-:S01]  /*1c5c0*/  FADD.FTZ R67, R67, R12 ;  /* 0x0000000c43437221 */ /* 0x000fc20000010000 */
[----:B------:R-:W-:-:S06]  /*1c5d0*/  F2FP.SATFINITE.E4M3.F32.PACK_AB_MERGE_C R207, R36, R207, R7 ;  /* 0x000000cf24cf723e */ /* 0x000fcc0004807007 */
[----:B------:R-:W5:Y:S01]  /*1c5e0*/  MUFU.EX2 R202, R143 ;  /* 0x0000008f00ca7308 */ /* 0x000f620000000800 */
[----:B------:R-:W-:Y:S02]  /*1c5f0*/  IMAD.MOV.U32 R7, RZ, RZ, R110 ;  /* 0x000000ffff077224 */ /* 0x000fe400078e006e */
[----:B0-----:R-:W-:Y:S01]  /*1c600*/  FADD.FTZ R3, R27, R14 ;  /* 0x0000000e1b037221 */ /* 0x001fe20000010000 */
[----:B------:R-:W-:-:S04]  /*1c610*/  @P4 SHF.R.U32.HI R7, RZ, R24, R9 ;  /* 0x00000018ff074219 */ /* 0x000fc80000011609 */
[----:B------:R-:W0:Y:S01]  /*1c620*/  MUFU.EX2 R50, R50 ;  /* 0x0000003200327308 */ /* 0x000e220000000800 */
[----:B------:R-:W-:-:S07]  /*1c630*/  FADD.FTZ R6, R6, R67 ;  /* 0x0000004306067221 */ /* 0x000fce0000010000 */
[----:B------:R-:W0:Y:S01]  /*1c640*/  MUFU.EX2 R71, R71 ;  /* 0x0000004700477308 */ /* 0x000e220000000800 */
[C---:B----4-:R-:W-:Y:S01]  /*1c650*/  F2FP.SATFINITE.E4M3.F32.PACK_AB_MERGE_C R27, R52.reuse, R27, RZ ;  /* 0x0000001b341b723e */ /* 0x050fe200048070ff */
[----:B------:R-:W-:-:S06]  /*1c660*/  FADD.FTZ R52, R52, R3 ;  /* 0x0000000334347221 */ /* 0x000fcc0000010000 */
[----:B------:R-:W-:Y:S01]  /*1c670*/  MUFU.EX2 R31, R31 ;  /* 0x0000001f001f7308 */ /* 0x000fe20000000800 */
[----:B------:R-:W-:-:S07]  /*1c680*/  IADD3 R9, R7, R104, -R108 ;  /* 0x0000006807097210 */ /* 0x000fce0007ffe86c */
[----:B------:R-:W4:Y:S01]  /*1c690*/  MUFU.EX2 R8, R8 ;  /* 0x0000000800087308 */ /* 0x000f220000000800 */
[----:B-1----:R-:W-:-:S01]  /*1c6a0*/  FADD.FTZ R3, R115, R6 ;  /* 0x0000000673037221 */ /* 0x002fc20000010000 */
[----:B------:R-:W-:Y:S01]  /*1c6b0*/  F2FP.SATFINITE.E4M3.F32.PACK_AB_MERGE_C R200, R139, R200, R5 ;  /* 0x000000c88bc8723e */ /* 0x000fe20004807005 */
[----:B---3--:R-:W-:-:S01]  /*1c6c0*/  FADD.FTZ R5, R203, R52 ;  /* 0x00000034cb057221 */ /* 0x008fc20000010000 */
[----:B------:R-:W-:-:S04]  /*1c6d0*/  IMAD.HI R9, R9, 0x66666667, RZ ;  /* 0x6666666709097827 */ /* 0x000fc800078e02ff */
[----:B-----5:R-:W-:-:S01]  /*1c6e0*/  FADD.FTZ R6, R202, R3 ;  /* 0x00000003ca067221 */ /* 0x020fc20000010000 */
[----:B0-----:R-:W-:-:S03]  /*1c6f0*/  FADD.FTZ R12, R50, R5 ;  /* 0x00000005320c7221 */ /* 0x001fc60000010000 */
[----:B------:R-:W-:-:S01]  /*1c700*/  FADD.FTZ R13, R71, R6 ;  /* 0x00000006470d7221 */ /* 0x000fc20000010000 */
[----:B------:R-:W-:Y:S01]  /*1c710*/  SHF.R.U32.HI R6, RZ, 0x1f, R9 ;  /* 0x0000001fff067819 */ /* 0x000fe20000011609 */
[----:B------:R-:W-:-:S03]  /*1c720*/  FFMA.FTZ R37, R2, R37, -R54 ;  /* 0x0000002502257223 */ /* 0x000fc60000010836 */
[----:B------:R-:W-:Y:S02]  /*1c730*/  LEA.HI.SX32 R6, R9, R6, 0x1a ;  /* 0x0000000609067211 */ /* 0x000fe400078fd2ff */
[C---:B----4-:R-:W-:Y:S01]  /*1c740*/  F2FP.SATFINITE.E4M3.F32.PACK_AB_MERGE_C R3, R8.reuse, R31, RZ ;  /* 0x0000001f0803723e */ /* 0x050fe200048070ff */
[----:B------:R-:W-:Y:S01]  /*1c750*/  FADD.FTZ R31, R31, R12 ;  /* 0x0000000c1f1f7221 */ /* 0x000fe20000010000 */
[----:B------:R-:W0:Y:S03]  /*1c760*/  MUFU.EX2 R10, R37 ;  /* 0x00000025000a7308 */ /* 0x000e260000000800 */
[----:B------:R-:W-:-:S01]  /*1c770*/  FADD.FTZ R12, R8, R31 ;  /* 0x0000001f080c7221 */ /* 0x000fc20000010000 */
[----:B------:R-:W-:Y:S01]  /*1c780*/  VIADD R8, R106, 0xfffffffe ;  /* 0xfffffffe6a087836 */ /* 0x000fe20000000000 */
[----:B------:R-:W-:Y:S02]  /*1c790*/  F2FP.SATFINITE.E4M3.F32.PACK_AB_MERGE_C R51, R58, R51, RZ ;  /* 0x000000333a33723e */ /* 0x000fe400048070ff */
[----:B------:R-:W-:-:S02]  /*1c7a0*/  F2FP.SATFINITE.E4M3.F32.PACK_AB_MERGE_C R60, R73, R60, RZ ;  /* 0x0000003c493c723e */ /* 0x000fc400048070ff */
[----:B------:R-:W-:Y:S02]  /*1c7b0*/  F2FP.SATFINITE.E4M3.F32.PACK_AB_MERGE_C R38, R87, R38, RZ ;  /* 0x000000265726723e */ /* 0x000fe400048070ff */
[----:B------:R-:W-:Y:S02]  /*1c7c0*/  F2FP.SATFINITE.E4M3.F32.PACK_AB_MERGE_C R65, R66, R65, RZ ;  /* 0x000000414241723e */ /* 0x000fe400048070ff */
[----:B------:R-:W-:Y:S02]  /*1c7d0*/  LOP3.LUT R23, R23, 0xfffffff7, RZ, 0xc0, !PT ;  /* 0xfffffff717177812 */ /* 0x000fe400078ec0ff */
[C---:B0-----:R-:W-:Y:S01]  /*1c7e0*/  F2FP.SATFINITE.E4M3.F32.PACK_AB_MERGE_C R7, R10.reuse, R71, RZ ;  /* 0x000000470a07723e */ /* 0x041fe200048070ff */
[----:B------:R-:W-:-:S01]  /*1c7f0*/  FADD.FTZ R13, R10, R13 ;  /* 0x0000000d0a0d7221 */ /* 0x000fc20000010000 */
[----:B------:R-:W-:Y:S02]  /*1c800*/  F2FP.SATFINITE.E4M3.F32.PACK_AB_MERGE_C R218, R35, R218, R51 ;  /* 0x000000da23da723e */ /* 0x000fe40004807033 */
[----:B------:R-:W-:-:S02]  /*1c810*/  CS2R R24, SRZ ;  /* 0x0000000000187805 */ /* 0x000fc4000001ff00 */
[----:B------:R-:W-:Y:S02]  /*1c820*/  F2FP.SATFINITE.E4M3.F32.PACK_AB_MERGE_C R212, R47, R212, R60 ;  /* 0x000000d42fd4723e */ /* 0x000fe4000480703c */
[----:B------:R-:W-:Y:S02]  /*1c830*/  CS2R R32, SRZ ;  /* 0x0000000000207805 */ /* 0x000fe4000001ff00 */
[----:B------:R-:W-:Y:S02]  /*1c840*/  F2FP.SATFINITE.E4M3.F32.PACK_AB_MERGE_C R214, R55, R214, R62 ;  /* 0x000000d637d6723e */ /* 0x000fe4000480703e */
[----:B------:R-:W-:Y:S02]  /*1c850*/  CS2R R34, SRZ ;  /* 0x0000000000227805 */ /* 0x000fe4000001ff00 */
        /* <DEDUP_REMOVED lines=16> */
[----:B------:R-:W-:Y:S02]  /*1c960*/  @P4 LOP3.LUT R23, R23, 0x8, RZ, 0xfc, !PT ;  /* 0x0000000817174812 */ /* 0x000fe400078efcff */
        /* <DEDUP_REMOVED lines=36> */
[----:B--2---:R-:W-:-:S04]  /*1cbb0*/  VIMNMX R21, R11, R6, !PT ;  /* 0x000000060b157248 */ /* 0x004fc80007fe0100 */
[----:B------:R-:W-:Y:S02]  /*1cbc0*/  ISETP.GE.AND P1, PT, R8, R21, PT ;  /* 0x000000150800720c */ /* 0x000fe40003f26270 */
[----:B------:R-:W-:-:S11]  /*1cbd0*/  CS2R R118, SRZ ;  /* 0x0000000000767805 */ /* 0x000fd6000001ff00 */
[----:B------:R-:W-:Y:S05]  /*1cbe0*/  @!P1 BRA `(.L_x_6761) ;  /* 0x0000004400289947 */ /* 0x000fea0003800000 */
[----:B------:R0:W5:Y:S01]  /*1cbf0*/  LDL.LU R9, [R1] ;  /* 0x0000000001097983 */ /* 0x0001620000300800 */
        /* <DEDUP_REMOVED lines=51> */
.L_x_6773:
[----:B------:R-:W2:Y:S01]  /*1cf30*/  LDL R4, [R1+0x2c] ;  /* 0x00002c0001047983 */ /* 0x000ea20000100800 */
[----:B------:R-:W-:Y:S01]  /*1cf40*/  ISETP.NE.AND P1, PT, R3, 0x1, PT ;  /* 0x000000010300780c */ /* 0x000fe20003f25270 */
[----:B------:R-:W-:Y:S05]  /*1cf50*/  YIELD ;  /* 0x0000000000007946 */ /* 0x000fea0003800000 */
[----:B------:R-:W-:Y:S02]  /*1cf60*/  SEL R0, RZ, 0x1, P1 ;  /* 0x00000001ff007807 */ /* 0x000fe40000800000 */
[----:B--2---:R-:W-:Y:S02]  /*1cf70*/  ISETP.NE.AND P1, PT, R4, RZ, PT ;  /* 0x000000ff0400720c */ /* 0x004fe40003f25270 */
[----:B-----5:R-:W-:-:S05]  /*1cf80*/  LOP3.LUT R4, R9, R0, RZ, 0x3c, !PT ;  /* 0x0000000009047212 */ /* 0x020fca00078e3cff */
[----:B------:R0:W-:Y:S06]  /*1cf90*/  STL [R1], R4 ;  /* 0x0000000401007387 */ /* 0x0001ec0000100800 */
[----:B------:R-:W-:Y:S05]  /*1cfa0*/  @P1 BRA `(.L_x_6762) ;  /* 0x00000000003c1947 */ /* 0x000fea0003800000 */
[----:B------:R-:W-:Y:S05]  /*1cfb0*/  @!P0 BRA `(.L_x_6763) ;  /* 0x0000000000048947 */ /* 0x000fea0003800000 */
[----:B------:R-:W-:Y:S01]  /*1cfc0*/  BPT.TRAP 0x1 ;  /* 0x000000040000795c */ /* 0x000fe20000300000 */
.L_x_6763:
[----:B------:R-:W-:-:S05]  /*1cfd0*/  VIADD R0, R3, 0x1 ;  /* 0x0000000103007836 */ /* 0x000fca0000000000 */
[----:B------:R-:W-:-:S04]  /*1cfe0*/  ISETP.NE.AND P2, PT, R0, 0x2, PT ;  /* 0x000000020000780c */ /* 0x000fc80003f45270 */
[----:B------:R-:W-:Y:S02]  /*1cff0*/  SEL R5, R0, RZ, P2 ;  /* 0x000000ff00057207 */ /* 0x000fe40001000000 */
[----:B------:R-:W-:-:S03]  /*1d000*/  SHF.L.U32 R0, R4, 0x1f, RZ ;  /* 0x0000001f04007819 */ /* 0x000fc600000006ff */
[----:B------:R-:W-:-:S04]  /*1d010*/  IMAD R5, R5, 0x8, R18 ;  /* 0x0000000805057824 */ /* 0x000fc800078e0212 */
[----:B------:R1:W2:Y:S01]  /*1d020*/  SYNCS.PHASECHK.TRANS64.TRYWAIT P2, [R5+URZ+0x33430], R0 ;  /* 0x03343000050075a7 */ /* 0x0002a2000804017f */
[----:B------:R-:W-:Y:S05]  /*1d030*/  @!P0 BRA `(.L_x_6764) ;  /* 0x0000000000048947 */ /* 0x000fea0003800000 */
[----:B------:R-:W-:Y:S01]  /*1d040*/  BPT.TRAP 0x1 ;  /* 0x000000040000795c */ /* 0x000fe20000300000 */
.L_x_6764:
[----:B------:R-:W-:Y:S04]  /*1d050*/  BSSY B0, `(.L_x_6762) ;  /* 0x0000004000007945 */ /* 0x000fe80003800000 */
[----:B--2---:R-:W-:Y:S05]  /*1d060*/  @P2 BRA `(.L_x_6765) ;  /* 0x0000000000082947 */ /* 0x004fea0003800000 */
[----:B------:R-:W2:Y:S02]  /*1d070*/  SYNCS.PHASECHK.TRANS64.TRYWAIT P2, [R5+URZ+0x33430], R0 ;  /* 0x03343000050075a7 */ /* 0x000ea4000804017f */
[----:B--2---:R-:W-:Y:S05]  /*1d080*/  @!P2 BRA `(.L_x_6766) ;  /* 0x000001880094a947 */ /* 0x004fea0003800000 */
.L_x_6765:
[----:B------:R-:W-:Y:S05]  /*1d090*/  BSYNC B0 ;  /* 0x0000000000007941 */ /* 0x000fea0003800000 */
.L_x_6762:
[----:B-12---:R-:W1:Y:S01]  /*1d0a0*/  S2R R0, SR_TID.X ;  /* 0x0000000000007919 */ /* 0x006e620000002100 */
[----:B------:R-:W-:Y:S01]  /*1d0b0*/  VIADD R222, R3, 0x1 ;  /* 0x0000000103de7836 */ /* 0x000fe20000000000 */
[----:B------:R-:W-:Y:S05]  /*1d0c0*/  WARPSYNC.ALL ;  /* 0x0000000000007948 */ /* 0x000fea0003800000 */
[C---:B------:R-:W-:Y:S01]  /*1d0d0*/  ISETP.NE.AND P2, PT, R222.reuse, 0x2, PT ;  /* 0x00000002de00780c */ /* 0x040fe20003f45270 */
[----:B------:R-:W-:Y:S01]  /*1d0e0*/  IMAD.MOV.U32 R5, RZ, RZ, -0x7fffffe0 ;  /* 0x80000020ff057424 */ /* 0x000fe200078e00ff */
[----:B------:R-:W-:Y:S01]  /*1d0f0*/  UMOV UR44, UR24 ;  /* 0x00000018002c7c82 */ /* 0x000fe20008000000 */
[----:B------:R-:W-:Y:S01]  /*1d100*/  UMOV UR45, UR25 ;  /* 0x00000019002d7c82 */ /* 0x000fe20008000000 */
[----:B------:R-:W-:Y:S01]  /*1d110*/  SEL R222, R222, RZ, P2 ;  /* 0x000000ffdede7207 */ /* 0x000fe20001000000 */
[----:B------:R-:W-:Y:S01]  /*1d120*/  IMAD.MOV.U32 R121, RZ, RZ, -0x7fffffe0 ;  /* 0x80000020ff797424 */ /* 0x000fe200078e00ff */
[----:B------:R-:W-:Y:S01]  /*1d130*/  R2UR UR47, R5 ;  /* 0x00000000052f72ca */ /* 0x000fe200000e0000 */
[----:B------:R-:W-:Y:S01]  /*1d140*/  UMOV UR40, UR24 ;  /* 0x0000001800287c82 */ /* 0x000fe20008000000 */
[----:B------:R-:W-:Y:S01]  /*1d150*/  UMOV UR41, UR25 ;  /* 0x0000001900297c82 */ /* 0x000fe20008000000 */
[----:B0-----:R-:W-:Y:S01]  /*1d160*/  IMAD R4, R222, 0x780, R20 ;  /* 0x00000780de047824 */ /* 0x001fe200078e0214 */
[----:B------:R-:W-:Y:S01]  /*1d170*/  R2UR UR43, R121 ;  /* 0x00000000792b72ca */ /* 0x000fe200000e0000 */
[----:B------:R-:W-:Y:S01]  /*1d180*/  IMAD.MOV.U32 R7, RZ, RZ, -0x7fffffe0 ;  /* 0x80000020ff077424 */ /* 0x000fe200078e00ff */
[----:B------:R-:W-:Y:S01]  /*1d190*/  UMOV UR32, UR24 ;  /* 0x0000001800207c82 */ /* 0x000fe20008000000 */
[C---:B------:R-:W-:Y:S01]  /*1d1a0*/  VIADD R6, R4.reuse, 0x100 ;  /* 0x0000010004067836 */ /* 0x040fe20000000000 */
[C---:B------:R-:W-:Y:S01]  /*1d1b0*/  R2UR UR46, R4.reuse ;  /* 0x00000000042e72ca */ /* 0x040fe200000e0000 */
[C---:B------:R-:W-:Y:S01]  /*1d1c0*/  VIADD R14, R4.reuse, 0x180 ;  /* 0x00000180040e7836 */ /* 0x040fe20000000000 */
[----:B------:R-:W-:Y:S01]  /*1d1d0*/  IADD3 R120, R4, 0x80, RZ ;  /* 0x0000008004787810 */ /* 0x000fe20007ffe0ff */
[----:B------:R-:W-:Y:S01]  /*1d1e0*/  IMAD.MOV.U32 R15, RZ, RZ, -0x7fffffe0 ;  /* 0x80000020ff0f7424 */ /* 0x000fe200078e00ff */
        /* <DEDUP_REMOVED lines=8> */
[----:B-1----:R-:W-:Y:S01]  /*1d270*/  SHF.R.U32.HI R0, RZ, 0x7, R0 ;  /* 0x00000007ff007819 */ /* 0x002fe20000011600 */
[C---:B------:R-:W-:Y:S01]  /*1d280*/  VIADD R6, R4.reuse, 0x2 ;  /* 0x0000000204067836 */ /* 0x040fe20000000000 */
[----:B------:R-:W-:Y:S01]  /*1d290*/  R2UR UR35, R15 ;  /* 0x000000000f2372ca */ /* 0x000fe200000e0000 */
[----:B------:R-:W-:Y:S01]  /*1d2a0*/  VIADD R14, R4, 0x82 ;  /* 0x00000082040e7836 */ /* 0x000fe20000000000 */
[----:B------:R-:W-:Y:S01]  /*1d2b0*/  R2UR UR30, R120 ;  /* 0x00000000781e72ca */ /* 0x000fe200000e0000 */
[----:B------:R-:W-:Y:S01]  /*1d2c0*/  VIADD R0, R0, 0x8 ;  /* 0x0000000800007836 */ /* 0x000fe20000000000 */
[----:B------:R-:W-:Y:S01]  /*1d2d0*/  R2UR UR31, R121 ;  /* 0x00000000791f72ca */ /* 0x000fe200000e0000 */
[----:B------:R-:W-:Y:S01]  /*1d2e0*/  IMAD.MOV.U32 R15, RZ, RZ, -0x7fffffe0 ;  /* 0x80000020ff0f7424 */ /* 0x000fe200078e00ff */
[----:B------:R-:W-:Y:S01]  /*1d2f0*/  R2UR UR6, R6 ;  /* 0x00000000060672ca */ /* 0x000fe200000e0000 */
[----:B------:R-:W-:Y:S01]  /*1d300*/  VIADD R6, R4, 0x102 ;  /* 0x0000010204067836 */ /* 0x000fe20000000000 */
[----:B------:R0:W-:Y:S01]  /*1d310*/  BAR.SYNC.DEFER_BLOCKING R0, 0x100 ;  /* 0x000400000000751d */ /* 0x0001e20000010000 */
[----:B------:R-:W-:Y:S01]  /*1d320*/  R2UR UR7, R7 ;  /* 0x00000000070772ca */ /* 0x000fe200000e0000 */
[----:B------:R-:W-:Y:S01]  /*1d330*/  IMAD.MOV.U32 R5, RZ, RZ, -0x7fffffe0 ;  /* 0x80000020ff057424 */ /* 0x000fe200078e00ff */
[----:B------:R-:W-:-:S03]  /*1d340*/  MOV R7, 0x80000020 ;  /* 0x8000002000077802 */ /* 0x000fc60000000f00 */
        /* <DEDUP_REMOVED lines=15> */
[----:B------:R-:W-:Y:S02]  /*1d440*/  WARPGROUP.DEPBAR.LE gsb0, 0x0 ;  /* 0x00008000000079c5 */ /* 0x000fe40000010000 */
[----:B------:R-:W-:-:S06]  /*1d450*/  WARPGROUP.ARRIVE ;  /* 0x00000000000079c5 */ /* 0x000fcc0000000000 */
[----:B------:R-:W-:Y:S03]  /*1d460*/  QGMMA.64x32x32.F32.E4M3.E4M3 R152, gdesc[UR24], RZ, !UPT, gsb0 ;  /* 0x00600000189879f3 */ /* 0x000fe6000c0008ff */
[----:B------:R-:W-:Y:S02]  /*1d470*/  WARPGROUP.DEPBAR.LE gsb0, 0x0 ;  /* 0x00008000000079c5 */ /* 0x000fe40000010000 */
[----:B------:R-:W-:-:S06]  /*1d480*/  WARPGROUP.ARRIVE ;  /* 0x00000000000079c5 */ /* 0x000fcc0000000000 */
[----:B------:R-:W-:Y:S01]  /*1d490*/  QGMMA.64x32x32.F32.E4M3.E4M3 R136, gdesc[UR32], RZ, !UPT, gsb0 ;  /* 0x00600000208879f3 */ /* 0x000fe2000c0008ff */
[----:B------:R-:W-:Y:S01]  /*1d4a0*/  UMOV UR32, UR4 ;  /* 0x0000000400207c82 */ /* 0x000fe20008000000 */
[----:B------:R-:W-:Y:S01]  /*1d4b0*/  UMOV UR33, UR5 ;  /* 0x0000000500217c82 */ /* 0x000fe20008000000 */
        /* <DEDUP_REMOVED lines=47> */
[----:B------:R-:W-:-:S04]  /*1d7b0*/  MOV R7, 0x80000020 ;  /* 0x8000002000077802 */ /* 0x000fc80000000f00 */
[----:B------:R-:W-:Y:S01]  /*1d7c0*/  R2UR UR42, R6 ;  /* 0x00000000062a72ca */ /* 0x000fe200000e0000 */
[----:B------:R-:W-:Y:S01]  /*1d7d0*/  VIADD R6, R4, 0x480 ;  /* 0x0000048004067836 */ /* 0x000fe20000000000 */
[----:B------:R-:W-:Y:S01]  /*1d7e0*/  R2UR UR43, R7 ;  /* 0x00000000072b72ca */ /* 0x000fe200000e0000 */
        /* <DEDUP_REMOVED lines=114> */
[C---:B------:R-:W-:Y:S02]  /*1df10*/  VIADD R6, R4.reuse, 0x682 ;  /* 0x0000068204067836 */ /* 0x040fe40000000000 */
[----:B------:R-:W-:Y:S02]  /*1df20*/  IMAD.MOV.U32 R7, RZ, RZ, -0x7fffffe0 ;  /* 0x80000020ff077424 */ /* 0x000fe400078e00ff */
[----:B------:R-:W-:Y:S01]  /*1df30*/  VIADD R4, R4, 0x702 ;  /* 0x0000070204047836 */ /* 0x000fe20000000000 */
[----:B------:R-:W-:-:S02]  /*1df40*/  WARPGROUP.DEPBAR.LE gsb0, 0x0 ;  /* 0x00008000000079c5 */ /* 0x000fc40000010000 */
        /* <DEDUP_REMOVED lines=29> */
[----:B0-----:R-:W-:Y:S05]  /*1e120*/  @P1 BRA `(.L_x_6767) ;  /* 0x0000000000281947 */ /* 0x001fea0003800000 */
[----:B------:R-:W-:Y:S05]  /*1e130*/  @!P0 BRA `(.L_x_6768) ;  /* 0x0000000000048947 */ /* 0x000fea0003800000 */
[----:B------:R-:W-:Y:S01]  /*1e140*/  BPT.TRAP 0x1 ;  /* 0x000000040000795c */ /* 0x000fe20000300000 */
.L_x_6768:
[----:B------:R-:W-:Y:S01]  /*1e150*/  SHF.L.U32 R0, R9, 0x1f, RZ ;  /* 0x0000001f09007819 */ /* 0x000fe200000006ff */
[----:B------:R-:W-:-:S04]  /*1e160*/  IMAD R4, R3, 0x8, R18 ;  /* 0x0000000803047824 */ /* 0x000fc800078e0212 */
[----:B------:R0:W1:Y:S01]  /*1e170*/  SYNCS.PHASECHK.TRANS64.TRYWAIT P1, [R4+URZ+0x33450], R0 ;  /* 0x03345000040075a7 */ /* 0x000062000802017f */
[----:B------:R-:W-:Y:S05]  /*1e180*/  @!P0 BRA `(.L_x_6769) ;  /* 0x0000000000048947 */ /* 0x000fea0003800000 */
[----:B------:R-:W-:Y:S01]  /*1e190*/  BPT.TRAP 0x1 ;  /* 0x000000040000795c */ /* 0x000fe20000300000 */
.L_x_6769:
[----:B-1----:R-:W-:Y:S05]  /*1e1a0*/  @P1 BRA `(.L_x_6767) ;  /* 0x0000000000081947 */ /* 0x002fea0003800000 */
[----:B------:R-:W1:Y:S02]  /*1e1b0*/  SYNCS.PHASECHK.TRANS64.TRYWAIT P1, [R4+URZ+0x33450], R0 ;  /* 0x03345000040075a7 */ /* 0x000e64000802017f */
[----:B-1----:R-:W-:Y:S05]  /*1e1c0*/  @!P1 BRA `(.L_x_6770) ;  /* 0x0000017800589947 */ /* 0x002fea0003800000 */
.L_x_6767:
[----:B01----:R-:W-:Y:S01]  /*1e1d0*/  VIADD R0, R18, 0x200 ;  /* 0x0000020012007836 */ /* 0x003fe20000000000 */
[----:B------:R-:W-:Y:S05]  /*1e1e0*/  WARPSYNC.ALL ;  /* 0x0000000000007948 */ /* 0x000fea0003800000 */
[----:B------:R-:W-:Y:S01]  /*1e1f0*/  SHF.R.U32.HI R0, RZ, 0x4, R0 ;  /* 0x00000004ff007819 */ /* 0x000fe20000011600 */
[----:B------:R-:W-:Y:S01]  /*1e200*/  IMAD.MOV.U32 R5, RZ, RZ, -0x3ffffff0 ;  /* 0xc0000010ff057424 */ /* 0x000fe200078e00ff */
[----:B------:R-:W-:Y:S01]  /*1e210*/  WARPGROUP.ARRIVE ;  /* 0x00000000000079c5 */ /* 0x000fe20000000000 */
[----:B------:R-:W-:Y:S01]  /*1e220*/  IMAD.MOV.U32 R7, RZ, RZ, -0x3ffffff0 ;  /* 0xc0000010ff077424 */ /* 0x000fe200078e00ff */
[----:B------:R-:W-:-:S04]  /*1e230*/  LOP3.LUT R0, R0, 0x3fff, RZ, 0xc0, !PT ;  /* 0x00003fff00007812 */ /* 0x000fc800078ec0ff */
[----:B------:R-:W0:Y:S01]  /*1e240*/  S2R R9, SR_TID.X ;  /* 0x0000000000097919 */ /* 0x000e220000002100 */
[----:B------:R-:W-:Y:S01]  /*1e250*/  R2UR UR7, R5 ;  /* 0x00000000050772ca */ /* 0x000fe200000e0000 */
[----:B------:R-:W-:Y:S01]  /*1e260*/  IMAD.MOV.U32 R5, RZ, RZ, -0x3ffffff0 ;  /* 0xc0000010ff057424 */ /* 0x000fe200078e00ff */
[----:B------:R-:W-:-:S05]  /*1e270*/  LOP3.LUT R0, R0, 0x10000, RZ, 0xfc, !PT ;  /* 0x0001000000007812 */ /* 0x000fca00078efcff */
[----:B------:R-:W-:-:S05]  /*1e280*/  IMAD R4, R3, 0x780, R0 ;  /* 0x0000078003047824 */ /* 0x000fca00078e0200 */
[C---:B------:R-:W-:Y:S02]  /*1e290*/  R2UR UR6, R4.reuse ;  /* 0x00000000040672ca */ /* 0x040fe400000e0000 */
[----:B------:R-:W-:-:S11]  /*1e2a0*/  IADD3 R6, R4, 0x180, RZ ;  /* 0x0000018004067810 */ /* 0x000fd60007ffe0ff */
        /* <DEDUP_REMOVED lines=32> */
.L_x_6771:
[----:B------:R-:W2:Y:S01]  /*1e4b0*/  LDL R14, [R1+0x48] ;  /* 0x00004800010e7983 */ /* 0x000ea20000100800 */
[----:B------:R-:W1:Y:S03]  /*1e4c0*/  LDC R4, c[0x0][0x448] ;  /* 0x00011200ff047b82 */ /* 0x000e660000000800 */
[----:B0-----:R-:W2:Y:S04]  /*1e4d0*/  LDL R0, [R1+0x5c] ;  /* 0x00005c0001007983 */ /* 0x001ea80000100800 */
[----:B------:R-:W3:Y:S04]  /*1e4e0*/  LDL R9, [R1+0x54] ;  /* 0x0000540001097983 */ /* 0x000ee80000100800 */
[----:B------:R-:W4:Y:S04]  /*1e4f0*/  LDL R7, [R1+0x50] ;  /* 0x0000500001077983 */ /* 0x000f280000100800 */
[----:B------:R-:W4:Y:S01]  /*1e500*/  LDL R6, [R1+0x4c] ;  /* 0x00004c0001067983 */ /* 0x000f220000100800 */
[----:B------:R-:W-:-:S04]  /*1e510*/  LOP3.LUT R23, R23, 0xfffffeff, RZ, 0xc0, !PT ;  /* 0xfffffeff17177812 */ /* 0x000fc800078ec0ff */
[----:B------:R-:W-:Y:S02]  /*1e520*/  @P0 LOP3.LUT R23, R23, 0x100, RZ, 0xfc, !PT ;  /* 0x0000010017170812 */ /* 0x000fe400078efcff */
[----:B-1----:R-:W-:Y:S02]  /*1e530*/  ISETP.NE.AND P1, PT, R4, 0x1, PT ;  /* 0x000000010400780c */ /* 0x002fe40003f25270 */
[----:B------:R-:W-:-:S11]  /*1e540*/  LOP3.LUT R23, R23, 0xfffffdff, RZ, 0xc0, !PT ;  /* 0xfffffdff17177812 */ /* 0x000fd600078ec0ff */
[----:B------:R-:W0:Y:S08]  /*1e550*/  @P1 LDC R5, c[0x0][0x44c] ;  /* 0x00011300ff051b82 */ /* 0x000e300000000800 */
[----:B------:R-:W1:Y:S01]  /*1e560*/  @P1 LDC R4, c[0x0][0x450] ;  /* 0x00011400ff041b82 */ /* 0x000e620000000800 */
[----:B--2---:R-:W-:-:S04]  /*1e570*/  IMAD.IADD R0, R0, 0x1, R14 ;  /* 0x0000000100007824 */ /* 0x004fc800078e020e */
[----:B0-----:R-:W-:-:S05]  /*1e580*/  @P1 IMAD.HI.U32 R5, R0, R5, RZ ;  /* 0x0000000500051227 */ /* 0x001fca00078e00ff */
[----:B-1----:R-:W-:Y:S01]  /*1e590*/  @P1 SHF.R.U32.HI R0, RZ, R4, R5 ;  /* 0x00000004ff001219 */ /* 0x002fe20000011605 */
[----:B------:R-:W-:-:S04]  /*1e5a0*/  IMAD R5, R8, -0xa0, RZ ;  /* 0xffffff6008057824 */ /* 0x000fc800078e02ff */
[----:B------:R-:W0:Y:S01]  /*1e5b0*/  SHFL.IDX PT, R4, R0, RZ, 0x1c1f ;  /* 0x001c1fff00047589 */ /* 0x000e2200000e0000 */
[----:B---3--:R-:W-:-:S03]  /*1e5c0*/  IADD3 R5, -R9, 0x1, R5 ;  /* 0x0000000109057810 */ /* 0x008fc60007ffe105 */
[----:B------:R-:W1:Y:S01]  /*1e5d0*/  SHFL.IDX PT, R0, R0, 0x1, 0x1c1f ;  /* 0x003c1f0000007f89 */ /* 0x000e6200000e0000 */
[----:B----4-:R-:W-:-:S05]  /*1e5e0*/  IADD3 R5, -R6, R5, R7 ;  /* 0x0000000506057210 */ /* 0x010fca0007ffe107 */
[C---:B0-----:R-:W-:Y:S02]  /*1e5f0*/  IMAD.IADD R4, R5.reuse, 0x1, R4 ;  /* 0x0000000105047824 */ /* 0x041fe400078e0204 */
[----:B-1----:R-:W-:-:S03]  /*1e600*/  IMAD.IADD R0, R5, 0x1, R0 ;  /* 0x0000000105007824 */ /* 0x002fc600078e0200 */
        /* <DEDUP_REMOVED lines=76> */
[----:B------:R-:W-:Y:S02]  /*1ead0*/  FMNMX.FTZ R4, R184, R10, !PT ;  /* 0x0000000ab8047209 */ /* 0x000fe40007810000 */
[----:B------:R-:W-:-:S02]  /*1eae0*/  FSEL R128, R128, -INF , P3 ;  /* 0xff80000080807808 */ /* 0x000fc40001800000 */
[----:B------:R-:W-:Y:S02]  /*1eaf0*/  FMNMX.FTZ R4, R185, R4, !PT ;  /* 0x00000004b9047209 */ /* 0x000fe40007810000 */
[----:B------:R-:W-:Y:S02]  /*1eb00*/  ISETP.GT.AND P3, PT, R0, RZ, PT ;  /* 0x000000ff0000720c */ /* 0x000fe40003f64270 */
[----:B------:R-:W-:Y:S02]  /*1eb10*/  FMNMX.FTZ R4, R188, R4, !PT ;  /* 0x00000004bc047209 */ /* 0x000fe40007810000 */
[----:B------:R-:W-:Y:S02]  /*1eb20*/  FSEL R186, R186, -INF , P3 ;  /* 0xff800000baba7808 */ /* 0x000fe40001800000 */
[----:B------:R-:W-:Y:S02]  /*1eb30*/  FMNMX.FTZ R4, R189, R4, !PT ;  /* 0x00000004bd047209 */ /* 0x000fe40007810000 */
[----:B------:R-:W-:-:S02]  /*1eb40*/  ISETP.GT.AND P3, PT, R0, 0x1, PT ;  /* 0x000000010000780c */ /* 0x000fc40003f64270 */
[----:B------:R-:W-:Y:S02]  /*1eb50*/  FMNMX.FTZ R4, R192, R4, !PT ;  /* 0x00000004c0047209 */ /* 0x000fe40007810000 */
        /* <DEDUP_REMOVED lines=67> */
[----:B------:R-:W-:Y:S02]  /*1ef90*/  FSEL R133, R133, -INF , P1 ;  /* 0xff80000085857808 */ /* 0x000fe40000800000 */
[----:B------:R-:W-:Y:S02]  /*1efa0*/  FMNMX.FTZ R4, R132, R4, !PT ;  /* 0x0000000484047209 */ /* 0x000fe40007810000 */
[----:B------:R-:W-:Y:S02]  /*1efb0*/  FSEL R155, R155, -INF , P3 ;  /* 0xff8000009b9b7808 */ /* 0x000fe40001800000 */
[----:B------:R-:W-:-:S02]  /*1efc0*/  ISETP.GT.AND P3, PT, R0, 0x48, PT ;  /* 0x000000480000780c */ /* 0x000fc40003f64270 */
[----:B------:R-:W-:Y:S02]  /*1efd0*/  FMNMX.FTZ R4, R133, R4, !PT ;  /* 0x0000000485047209 */ /* 0x000fe40007810000 */
[----:B------:R-:W-:Y:S02]  /*1efe0*/  FSEL R158, R158, -INF , P3 ;  /* 0xff8000009e9e7808 */ /* 0x000fe40001800000 */
[C---:B------:R-:W-:Y:S01]  /*1eff0*/  ISETP.GT.AND P3, PT, R0.reuse, 0x49, PT ;  /* 0x000000490000780c */ /* 0x040fe20003f64270 */
[----:B------:R-:W0:Y:S01]  /*1f000*/  SHFL.BFLY PT, R5, R4, 0x2, 0x1f ;  /* 0x0c401f0004057f89 */ /* 0x000e2200000e0000 */
[C---:B------:R-:W-:Y:S02]  /*1f010*/  ISETP.GT.AND P0, PT, R0.reuse, 0x81, PT ;  /* 0x000000810000780c */ /* 0x040fe40003f04270 */
[----:B------:R-:W-:Y:S02]  /*1f020*/  FSEL R159, R159, -INF , P3 ;  /* 0xff8000009f9f7808 */ /* 0x000fe40001800000 */
[----:B------:R-:W-:-:S02]  /*1f030*/  ISETP.GT.AND P3, PT, R0, 0x50, PT ;  /* 0x000000500000780c */ /* 0x000fc40003f64270 */
[----:B------:R-:W-:Y:S02]  /*1f040*/  ISETP.GT.AND P1, PT, R0, 0x89, PT ;  /* 0x000000890000780c */ /* 0x000fe40003f24270 */
[----:B------:R-:W-:Y:S02]  /*1f050*/  FSEL R162, R162, -INF , P3 ;  /* 0xff800000a2a27808 */ /* 0x000fe40001800000 */
[C---:B------:R-:W-:Y:S02]  /*1f060*/  ISETP.GT.AND P3, PT, R0.reuse, 0x51, PT ;  /* 0x000000510000780c */ /* 0x040fe40003f64270 */
[C---:B------:R-:W-:Y:S02]  /*1f070*/  ISETP.GT.AND P2, PT, R0.reuse, 0x90, PT ;  /* 0x000000900000780c */ /* 0x040fe40003f44270 */
[----:B------:R-:W-:Y:S02]  /*1f080*/  FSEL R163, R163, -INF , P3 ;  /* 0xff800000a3a37808 */ /* 0x000fe40001800000 */
[----:B------:R-:W-:-:S02]  /*1f090*/  ISETP.GT.AND P3, PT, R0, 0x58, PT ;  /* 0x000000580000780c */ /* 0x000fc40003f64270 */
[----:B------:R-:W-:Y:S02]  /*1f0a0*/  @P0 LOP3.LUT R23, R23, 0x200, RZ, 0xfc, !PT ;  /* 0x0000020017170812 */ /* 0x000fe400078efcff */
[----:B------:R-:W-:Y:S02]  /*1f0b0*/  FSEL R166, R166, -INF , P3 ;  /* 0xff800000a6a67808 */ /* 0x000fe40001800000 */
[----:B------:R-:W-:Y:S02]  /*1f0c0*/  ISETP.GT.AND P3, PT, R0, 0x59, PT ;  /* 0x000000590000780c */ /* 0x000fe40003f64270 */
[----:B0-----:R-:W-:Y:S02]  /*1f0d0*/  FMNMX.FTZ R4, R4, R5, !PT ;  /* 0x0000000504047209 */ /* 0x001fe40007810000 */
[----:B------:R-:W-:Y:S02]  /*1f0e0*/  FSEL R167, R167, -INF , P3 ;  /* 0xff800000a7a77808 */ /* 0x000fe40001800000 */
[C---:B------:R-:W-:Y:S01]  /*1f0f0*/  ISETP.GT.AND P3, PT, R0.reuse, 0x60, PT ;  /* 0x000000600000780c */ /* 0x040fe20003f64270 */
[----:B------:R-:W0:Y:S01]  /*1f100*/  SHFL.BFLY PT, R5, R4, 0x1, 0x1f ;  /* 0x0c201f0004057f89 */ /* 0x000e2200000e0000 */
[----:B------:R-:W-:-:S02]  /*1f110*/  ISETP.GT.AND P4, PT, R0, 0x98, PT ;  /* 0x000000980000780c */ /* 0x000fc40003f84270 */
[----:B------:R-:W-:Y:S02]  /*1f120*/  FSEL R138, R138, -INF , P3 ;  /* 0xff8000008a8a7808 */ /* 0x000fe40001800000 */
[C---:B------:R-:W-:Y:S02]  /*1f130*/  ISETP.GT.AND P3, PT, R0.reuse, 0x61, PT ;  /* 0x000000610000780c */ /* 0x040fe40003f64270 */
[C---:B------:R-:W-:Y:S02]  /*1f140*/  ISETP.GT.AND P5, PT, R0.reuse, 0x99, PT ;  /* 0x000000990000780c */ /* 0x040fe40003fa4270 */
        /* <DEDUP_REMOVED lines=10> */
[----:B------:R-:W-:Y:S01]  /*1f1f0*/  ISETP.GT.AND P3, PT, R0, 0x71, PT ;  /* 0x000000710000780c */ /* 0x000fe20003f64270 */
[----:B------:R-:W-:-:S01]  /*1f200*/  FFMA.FTZ R7, R2, R4, -8 ;  /* 0xc100000002077423 */ /* 0x000fc20000010004 */
[----:B------:R-:W-:Y:S02]  /*1f210*/  FSETP.NEU.FTZ.AND P6, PT, R4, -INF , PT ;  /* 0xff8000000400780b */ /* 0x000fe40003fdd000 */
[----:B------:R-:W-:Y:S02]  /*1f220*/  FSEL R147, R147, -INF , P3 ;  /* 0xff80000093937808 */ /* 0x000fe40001800000 */
[----:B------:R-:W-:Y:S02]  /*1f230*/  ISETP.GT.AND P3, PT, R0, 0x78, PT ;  /* 0x000000780000780c */ /* 0x000fe40003f64270 */
[----:B------:R-:W-:-:S02]  /*1f240*/  FSEL R5, R4, RZ, P6 ;  /* 0x000000ff04057208 */ /* 0x000fc40003000000 */
[----:B------:R-:W-:Y:S02]  /*1f250*/  FSEL R150, R150, -INF , P3 ;  /* 0xff80000096967808 */ /* 0x000fe40001800000 */
[----:B------:R-:W-:Y:S01]  /*1f260*/  ISETP.GT.AND P3, PT, R0, 0x79, PT ;  /* 0x000000790000780c */ /* 0x000fe20003f64270 */
[----:B------:R-:W-:Y:S01]  /*1f270*/  FADD.FTZ R5, -R5, R10 ;  /* 0x0000000a05057221 */ /* 0x000fe20000010100 */
[----:B------:R-:W-:Y:S01]  /*1f280*/  FSEL R7, R7, RZ, P6 ;  /* 0x000000ff07077208 */ /* 0x000fe20003000000 */
[----:B------:R-:W-:Y:S01]  /*1f290*/  IMAD R10, R222, 0x8, R18 ;  /* 0x00000008de0a7824 */ /* 0x000fe200078e0212 */
[----:B------:R-:W-:Y:S01]  /*1f2a0*/  FSEL R151, R151, -INF , P3 ;  /* 0xff80000097977808 */ /* 0x000fe20001800000 */
[----:B------:R-:W-:Y:S01]  /*1f2b0*/  FMUL.FTZ R5, R2, R5 ;  /* 0x0000000502057220 */ /* 0x000fe20000410000 */
[----:B------:R-:W-:Y:S01]  /*1f2c0*/  ISETP.GT.AND P3, PT, R0, 0x91, PT ;  /* 0x000000910000780c */ /* 0x000fe20003f64270 */
[--C-:B------:R-:W-:Y:S01]  /*1f2d0*/  FFMA.FTZ R184, R2, R184, -R7.reuse ;  /* 0x000000b802b87223 */ /* 0x100fe20000010807 */
[----:B------:R-:W-:Y:S01]  /*1f2e0*/  ISETP.GT.AND P6, PT, R0, 0x88, PT ;  /* 0x000000880000780c */ /* 0x000fe20003fc4270 */
[--C-:B------:R-:W-:Y:S01]  /*1f2f0*/  FFMA.FTZ R185, R2, R185, -R7.reuse ;  /* 0x000000b902b97223 */ /* 0x100fe20000010807 */
[----:B------:R-:W-:Y:S01]  /*1f300*/  FMNMX.FTZ R0, R186, R11, !PT ;  /* 0x0000000bba007209 */ /* 0x000fe20007810000 */
[----:B------:R-:W-:Y:S01]  /*1f310*/  MUFU.EX2 R5, R5 ;  /* 0x0000000500057308 */ /* 0x000fe20000000800 */
[----:B------:R-:W-:Y:S01]  /*1f320*/  LOP3.LUT P0, RZ, R23, 0x200, RZ, 0xc0, !PT ;  /* 0x0000020017ff7812 */ /* 0x000fe2000780c0ff */
[C-C-:B------:R-:W-:Y:S01]  /*1f330*/  FFMA.FTZ R188, R2.reuse, R188, -R7.reuse ;  /* 0x000000bc02bc7223 */ /* 0x140fe20000010807 */
[----:B------:R-:W-:Y:S01]  /*1f340*/  FMNMX.FTZ R0, R187, R0, !PT ;  /* 0x00000000bb007209 */ /* 0x000fe20007810000 */
[C-C-:B------:R-:W-:Y:S01]  /*1f350*/  FFMA.FTZ R189, R2.reuse, R189, -R7.reuse ;  /* 0x000000bd02bd7223 */ /* 0x140fe20000010807 */
[----:B------:R-:W-:Y:S01]  /*1f360*/  FSEL R123, R123, -INF , P0 ;  /* 0xff8000007b7b7808 */ /* 0x000fe20000000000 */
[--C-:B------:R-:W-:Y:S01]  /*1f370*/  FFMA.FTZ R192, R2, R192, -R7.reuse ;  /* 0x000000c002c07223 */ /* 0x100fe20000010807 */
[----:B------:R-:W-:Y:S01]  /*1f380*/  FMNMX.FTZ R0, R190, R0, !PT ;  /* 0x00000000be007209 */ /* 0x000fe20007810000 */
[----:B------:R-:W0:Y:S01]  /*1f390*/  MUFU.EX2 R184, R184 ;  /* 0x000000b800b87308 */ /* 0x000e220000000800 */
[----:B------:R-:W-:Y:S01]  /*1f3a0*/  FSEL R126, R126, -INF , P6 ;  /* 0xff8000007e7e7808 */ /* 0x000fe20003000000 */
[C-C-:B------:R-:W-:Y:S01]  /*1f3b0*/  FFMA.FTZ R193, R2.reuse, R193, -R7.reuse ;  /* 0x000000c102c17223 */ /* 0x140fe20000010807 */
[----:B------:R-:W-:Y:S01]  /*1f3c0*/  FMNMX.FTZ R0, R191, R0, !PT ;  /* 0x00000000bf007209 */ /* 0x000fe20007810000 */
[C-C-:B------:R-:W-:Y:S01]  /*1f3d0*/  FFMA.FTZ R196, R2.reuse, R196, -R7.reuse ;  /* 0x000000c402c47223 */ /* 0x140fe20000010807 */
[----:B------:R-:W-:Y:S01]  /*1f3e0*/  FSEL R127, R127, -INF , P1 ;  /* 0xff8000007f7f7808 */ /* 0x000fe20000800000 */
[--C-:B------:R-:W-:Y:S01]  /*1f3f0*/  FFMA.FTZ R197, R2, R197, -R7.reuse ;  /* 0x000000c502c57223 */ /* 0x100fe20000010807 */
[----:B------:R-:W-:Y:S01]  /*1f400*/  FMNMX.FTZ R0, R194, R0, !PT ;  /* 0x00000000c2007209 */ /* 0x000fe20007810000 */
[----:B------:R-:W1:Y:S01]  /*1f410*/  MUFU.EX2 R185, R185 ;  /* 0x000000b900b97308 */ /* 0x000e620000000800 */
[----:B------:R-:W-:Y:S01]  /*1f420*/  FSEL R130, R130, -INF , P2 ;  /* 0xff80000082827808 */ /* 0x000fe20001000000 */
[C-C-:B------:R-:W-:Y:S01]  /*1f430*/  FFMA.FTZ R168, R2.reuse, R168, -R7.reuse ;  /* 0x000000a802a87223 */ /* 0x140fe20000010807 */
[----:B------:R-:W-:Y:S01]  /*1f440*/  FMNMX.FTZ R0, R195, R0, !PT ;  /* 0x00000000c3007209 */ /* 0x000fe20007810000 */
[C-C-:B------:R-:W-:Y:S01]  /*1f450*/  FFMA.FTZ R169, R2.reuse, R169, -R7.reuse ;  /* 0x000000a902a97223 */ /* 0x140fe20000010807 */
[----:B------:R-:W-:Y:S01]  /*1f460*/  FSEL R131, R131, -INF , P3 ;  /* 0xff80000083837808 */ /* 0x000fe20001800000 */
[--C-:B------:R-:W-:Y:S01]  /*1f470*/  FFMA.FTZ R172, R2, R172, -R7.reuse ;  /* 0x000000ac02ac7223 */ /* 0x100fe20000010807 */
[----:B------:R-:W-:Y:S01]  /*1f480*/  FMNMX.FTZ R0, R198, R0, !PT ;  /* 0x00000000c6007209 */ /* 0x000fe20007810000 */
[----:B------:R-:W2:Y:S01]  /*1f490*/  MUFU.EX2 R188, R188 ;  /* 0x000000bc00bc7308 */ /* 0x000ea20000000800 */
[----:B------:R-:W-:Y:S01]  /*1f4a0*/  FSEL R134, R134, -INF , P4 ;  /* 0xff80000086867808 */ /* 0x000fe20002000000 */
[----:B0-----:R-:W-:Y:S01]  /*1f4b0*/  FFMA.FTZ R13, R5, R13, R184 ;  /* 0x0000000d050d7223 */ /* 0x001fe200000100b8 */
[----:B------:R-:W-:Y:S01]  /*1f4c0*/  FMNMX.FTZ R0, R199, R0, !PT ;  /* 0x00000000c7007209 */ /* 0x000fe20007810000 */
[C-C-:B------:R-:W-:Y:S01]  /*1f4d0*/  FFMA.FTZ R173, R2.reuse, R173, -R7.reuse ;  /* 0x000000ad02ad7223 */ /* 0x140fe20000010807 */
[----:B------:R-:W-:Y:S01]  /*1f4e0*/  FSEL R135, R135, -INF , P5 ;  /* 0xff80000087877808 */ /* 0x000fe20002800000 */
[--C-:B------:R-:W-:Y:S01]  /*1f4f0*/  FFMA.FTZ R176, R2, R176, -R7.reuse ;  /* 0x000000b002b07223 */ /* 0x100fe20000010807 */
[----:B------:R-:W-:Y:S01]  /*1f500*/  FMNMX.FTZ R0, R170, R0, !PT ;  /* 0x00000000aa007209 */ /* 0x000fe20007810000 */
[----:B------:R-:W0:Y:S01]  /*1f510*/  MUFU.EX2 R189, R189 ;  /* 0x000000bd00bd7308 */ /* 0x000e220000000800 */
[----:B------:R-:W-:Y:S01]  /*1f520*/  IADD3 R10, R10, 0x33440, RZ ;  /* 0x000334400a0a7810 */ /* 0x000fe20007ffe0ff */
[C-C-:B------:R-:W-:Y:S01]  /*1f530*/  FFMA.FTZ R177, R2.reuse, R177, -R7.reuse ;  /* 0x000000b102b17223 */ /* 0x140fe20000010807 */
[----:B------:R-:W-:Y:S01]  /*1f540*/  FMNMX.FTZ R0, R171, R0, !PT ;  /* 0x00000000ab007209 */ /* 0x000fe20007810000 */
[C-C-:B------:R-:W-:Y:S01]  /*1f550*/  FFMA.FTZ R180, R2.reuse, R180, -R7.reuse ;  /* 0x000000b402b47223 */ /* 0x140fe20000010807 */
[----:B------:R-:W-:-:S01]  /*1f560*/  FFMA.FTZ R181, R2, R181, -R7 ;  /* 0x000000b502b57223 */ /* 0x000fc20000010807 */
[--C-:B------:R-:W-:Y:S01]  /*1f570*/  FFMA.FTZ R152, R2, R152, -R7.reuse ;  /* 0x0000009802987223 */ /* 0x100fe20000010807 */
[----:B------:R-:W-:Y:S01]  /*1f580*/  FMNMX.FTZ R0, R174, R0, !PT ;  /* 0x00000000ae007209 */ /* 0x000fe20007810000 */
[----:B------:R-:W-:Y:S01]  /*1f590*/  MUFU.EX2 R192, R192 ;  /* 0x000000c000c07308 */ /* 0x000fe20000000800 */
[----:B------:R-:W-:-:S01]  /*1f5a0*/  FFMA.FTZ R153, R2, R153, -R7 ;  /* 0x0000009902997223 */ /* 0x000fc20000010807 */
        /* <DEDUP_REMOVED lines=34> */
[----:B------:R-:W-:Y:S01]  /*1f7d0*/  FFMA.FTZ R7, R2, R133, -R7 ;  /* 0x0000008502077223 */ /* 0x000fe20000010807 */
[----:B------:R-:W-:-:S02]  /*1f7e0*/  LOP3.LUT P0, RZ, R23, 0x100, RZ, 0xc0, !PT ;  /* 0x0000010017ff7812 */ /* 0x000fc4000780c0ff */
        /* <DEDUP_REMOVED lines=29> */
[----:B------:R-:W-:-:S05]  /*1f9c0*/  FMNMX.FTZ R0, R135, R0, !PT ;  /* 0x0000000087007209 */ /* 0x000fca0007810000 */
[----:B------:R-:W3:Y:S01]  /*1f9d0*/  SHFL.BFLY PT, R6, R0, 0x2, 0x1f ;  /* 0x0c401f0000067f89 */ /* 0x000ee200000e0000 */
[----:B------:R-:W-:Y:S08]  /*1f9e0*/  MUFU.EX2 R157, R157 ;  /* 0x0000009d009d7308 */ /* 0x000ff00000000800 */
[----:B------:R-:W-:Y:S08]  /*1f9f0*/  MUFU.EX2 R160, R160 ;  /* 0x000000a000a07308 */ /* 0x000ff00000000800 */
[----:B------:R-:W-:Y:S01]  /*1fa00*/  MUFU.EX2 R161, R161 ;  /* 0x000000a100a17308 */ /* 0x000fe20000000800 */
[----:B---3--:R-:W-:-:S07]  /*1fa10*/  FMNMX.FTZ R0, R0, R6, !PT ;  /* 0x0000000600007209 */ /* 0x008fce0007810000 */
[----:B------:R-:W-:Y:S01]  /*1fa20*/  MUFU.EX2 R164, R164 ;  /* 0x000000a400a47308 */ /* 0x000fe20000000800 */
[----:B------:R-:W3:Y:S07]  /*1fa30*/  SHFL.BFLY PT, R6, R0, 0x1, 0x1f ;  /* 0x0c201f0000067f89 */ /* 0x000eee00000e0000 */
[----:B------:R-:W-:Y:S08]  /*1fa40*/  MUFU.EX2 R165, R165 ;  /* 0x000000a500a57308 */ /* 0x000ff00000000800 */
[----:B------:R-:W-:Y:S08]  /*1fa50*/  MUFU.EX2 R136, R136 ;  /* 0x0000008800887308 */ /* 0x000ff00000000800 */
[----:B------:R-:W-:Y:S01]  /*1fa60*/  MUFU.EX2 R137, R137 ;  /* 0x0000008900897308 */ /* 0x000fe20000000800 */
[----:B---3--:R-:W-:-:S04]  /*1fa70*/  FMNMX.FTZ R0, R0, R6, !PT ;  /* 0x0000000600007209 */ /* 0x008fc80007810000 */
[----:B------:R-:W-:Y:S01]  /*1fa80*/  FSETP.NEU.FTZ.AND P1, PT, R0, -INF , PT ;  /* 0xff8000000000780b */ /* 0x000fe20003f3d000 */
[----:B------:R-:W-:-:S02]  /*1fa90*/  FFMA.FTZ R9, R2, R0, -8 ;  /* 0xc100000002097423 */ /* 0x000fc40000010000 */
[----:B------:R-:W-:Y:S01]  /*1faa0*/  MUFU.EX2 R140, R140 ;  /* 0x0000008c008c7308 */ /* 0x000fe20000000800 */
[----:B------:R-:W-:Y:S02]  /*1fab0*/  FSEL R6, R0, RZ, P1 ;  /* 0x000000ff00067208 */ /* 0x000fe40000800000 */
[----:B------:R-:W-:-:S03]  /*1fac0*/  FSEL R9, R9, RZ, P1 ;  /* 0x000000ff09097208 */ /* 0x000fc60000800000 */
[----:B------:R-:W-:Y:S01]  /*1fad0*/  FADD.FTZ R6, -R6, R11 ;  /* 0x0000000b06067221 */ /* 0x000fe20000010100 */
[----:B------:R-:W-:Y:S02]  /*1fae0*/  IMAD.U32 R11, RZ, RZ, UR38 ;  /* 0x00000026ff0b7e24 */ /* 0x000fe4000f8e00ff */
        /* <DEDUP_REMOVED lines=8> */
[----:B------:R-:W-:Y:S01]  /*1fb70*/  PRMT R10, R11, 0x654, R10 ;  /* 0x000006540b0a7816 */ /* 0x000fe2000000000a */
[----:B------:R-:W-:-:S01]  /*1fb80*/  FFMA.FTZ R198, R2, R198, -R9 ;  /* 0x000000c602c67223 */ /* 0x000fc20000010809 */
[C-C-:B------:R-:W-:Y:S01]  /*1fb90*/  FFMA.FTZ R199, R2.reuse, R199, -R9.reuse ;  /* 0x000000c702c77223 */ /* 0x140fe20000010809 */
[----:B------:R-:W-:-:S01]  /*1fba0*/  FFMA.FTZ R170, R2, R170, -R9 ;  /* 0x000000aa02aa7223 */ /* 0x000fc20000010809 */
[----:B------:R1:W-:Y:S01]  /*1fbb0*/  SYNCS.ARRIVE.TRANS64.RED.A1T0 RZ, [R10+URZ], RZ ;  /* 0x000000ff0aff79a7 */ /* 0x0003e2000810043f */
[----:B------:R-:W-:-:S01]  /*1fbc0*/  FFMA.FTZ R171, R2, R171, -R9 ;  /* 0x000000ab02ab7223 */ /* 0x000fc20000010809 */
[----:B------:R-:W3:Y:S01]  /*1fbd0*/  MUFU.EX2 R6, R6 ;  /* 0x0000000600067308 */ /* 0x000ee20000000800 */
[----:B------:R-:W-:-:S01]  /*1fbe0*/  FFMA.FTZ R174, R2, R174, -R9 ;  /* 0x000000ae02ae7223 */ /* 0x000fc20000010809 */
[C-C-:B------:R-:W-:Y:S01]  /*1fbf0*/  FFMA.FTZ R175, R2.reuse, R175, -R9.reuse ;  /* 0x000000af02af7223 */ /* 0x140fe20000010809 */
[----:B------:R-:W-:-:S01]  /*1fc00*/  FFMA.FTZ R178, R2, R178, -R9 ;  /* 0x000000b202b27223 */ /* 0x000fc20000010809 */
[C-C-:B------:R-:W-:Y:S01]  /*1fc10*/  FFMA.FTZ R179, R2.reuse, R179, -R9.reuse ;  /* 0x000000b302b37223 */ /* 0x140fe20000010809 */
[----:B------:R-:W-:-:S01]  /*1fc20*/  FFMA.FTZ R182, R2, R182, -R9 ;  /* 0x000000b602b67223 */ /* 0x000fc20000010809 */
[----:B-1----:R-:W-:Y:S01]  /*1fc30*/  FADD.FTZ R10, R185, R13 ;  /* 0x0000000db90a7221 */ /* 0x002fe20000010000 */
[----:B------:R-:W-:-:S01]  /*1fc40*/  FFMA.FTZ R183, R2, R183, -R9 ;  /* 0x000000b702b77223 */ /* 0x000fc20000010809 */
[----:B------:R-:W1:Y:S01]  /*1fc50*/  MUFU.EX2 R187, R187 ;  /* 0x000000bb00bb7308 */ /* 0x000e620000000800 */
[----:B------:R-:W-:-:S01]  /*1fc60*/  FFMA.FTZ R154, R2, R154, -R9 ;  /* 0x0000009a029a7223 */ /* 0x000fc20000010809 */
[----:B--2---:R-:W-:Y:S01]  /*1fc70*/  FADD.FTZ R10, R188, R10 ;  /* 0x0000000abc0a7221 */ /* 0x004fe20000010000 */
[----:B------:R-:W-:-:S01]  /*1fc80*/  FFMA.FTZ R155, R2, R155, -R9 ;  /* 0x0000009b029b7223 */ /* 0x000fc20000010809 */
[C-C-:B------:R-:W-:Y:S01]  /*1fc90*/  FFMA.FTZ R158, R2.reuse, R158, -R9.reuse ;  /* 0x0000009e029e7223 */ /* 0x140fe20000010809 */
[----:B------:R-:W-:-:S01]  /*1fca0*/  FFMA.FTZ R159, R2, R159, -R9 ;  /* 0x0000009f029f7223 */ /* 0x000fc20000010809 */
[----:B0-----:R-:W-:Y:S01]  /*1fcb0*/  FADD.FTZ R10, R189, R10 ;  /* 0x0000000abd0a7221 */ /* 0x001fe20000010000 */
[----:B------:R-:W-:-:S01]  /*1fcc0*/  FFMA.FTZ R162, R2, R162, -R9 ;  /* 0x000000a202a27223 */ /* 0x000fc20000010809 */
[----:B------:R-:W0:Y:S01]  /*1fcd0*/  MUFU.EX2 R190, R190 ;  /* 0x000000be00be7308 */ /* 0x000e220000000800 */
[----:B---3--:R-:W-:-:S01]  /*1fce0*/  FFMA.FTZ R12, R6, R12, R186 ;  /* 0x0000000c060c7223 */ /* 0x008fc200000100ba */
[----:B------:R-:W-:Y:S01]  /*1fcf0*/  FADD.FTZ R10, R192, R10 ;  /* 0x0000000ac00a7221 */ /* 0x000fe20000010000 */
[----:B------:R-:W-:-:S01]  /*1fd00*/  FFMA.FTZ R163, R2, R163, -R9 ;  /* 0x000000a302a37223 */ /* 0x000fc20000010809 */
[C-C-:B------:R-:W-:Y:S01]  /*1fd10*/  FFMA.FTZ R166, R2.reuse, R166, -R9.reuse ;  /* 0x000000a602a67223 */ /* 0x140fe20000010809 */
[----:B------:R-:W-:-:S01]  /*1fd20*/  FFMA.FTZ R167, R2, R167, -R9 ;  /* 0x000000a702a77223 */ /* 0x000fc20000010809 */
[----:B------:R-:W-:Y:S01]  /*1fd30*/  FADD.FTZ R10, R193, R10 ;  /* 0x0000000ac10a7221 */ /* 0x000fe20000010000 */
[----:B------:R-:W-:-:S01]  /*1fd40*/  FFMA.FTZ R138, R2, R138, -R9 ;  /* 0x0000008a028a7223 */ /* 0x000fc20000010809 */
[----:B------:R-:W2:Y:S01]  /*1fd50*/  MUFU.EX2 R191, R191 ;  /* 0x000000bf00bf7308 */ /* 0x000ea20000000800 */
        /* <DEDUP_REMOVED lines=8> */
[----:B0-----:R-:W-:-:S01]  /*1fde0*/  FADD.FTZ R11, R190, R11 ;  /* 0x0000000bbe0b7221 */ /* 0x001fc20000010000 */
[----:B------:R-:W-:Y:S01]  /*1fdf0*/  FADD.FTZ R10, R168, R10 ;  /* 0x0000000aa80a7221 */ /* 0x000fe20000010000 */
[----:B------:R-:W-:-:S01]  /*1fe00*/  FFMA.FTZ R147, R2, R147, -R9 ;  /* 0x0000009302937223 */ /* 0x000fc20000010809 */
[C-C-:B------:R-:W-:Y:S01]  /*1fe10*/  FFMA.FTZ R150, R2.reuse, R150, -R9.reuse ;  /* 0x0000009602967223 */ /* 0x140fe20000010809 */
[----:B------:R-:W-:-:S01]  /*1fe20*/  FFMA.FTZ R151, R2, R151, -R9 ;  /* 0x0000009702977223 */ /* 0x000fc20000010809 */
[----:B------:R-:W-:Y:S01]  /*1fe30*/  FADD.FTZ R10, R169, R10 ;  /* 0x0000000aa90a7221 */ /* 0x000fe20000010000 */
[----:B------:R-:W-:-:S01]  /*1fe40*/  FFMA.FTZ R122, R2, R122, -R9 ;  /* 0x0000007a027a7223 */ /* 0x000fc20000010809 */
[----:B------:R-:W0:Y:S01]  /*1fe50*/  MUFU.EX2 R195, R195 ;  /* 0x000000c300c37308 */ /* 0x000e220000000800 */
[----:B--2---:R-:W-:-:S01]  /*1fe60*/  FADD.FTZ R11, R191, R11 ;  /* 0x0000000bbf0b7221 */ /* 0x004fc20000010000 */
        /* <DEDUP_REMOVED lines=12> */
[----:B------:R-:W-:-:S02]  /*1ff30*/  FADD.FTZ R10, R177, R10 ;  /* 0x0000000ab10a7221 */ /* 0x000fc40000010000 */
        /* <DEDUP_REMOVED lines=26> */
[----:B------:R-:W-:-:S06]  /*200e0*/  FADD.FTZ R10, R140, R10 ;  /* 0x0000000a8c0a7221 */ /* 0x000fcc0000010000 */
        /* <DEDUP_REMOVED lines=82> */
.L_x_6772:
[----:B------:R-:W-:Y:S01]  /*20610*/  F2FP.SATFINITE.E4M3.F32.PACK_AB_MERGE_C R9, R9, R134, RZ ;  /* 0x000000860909723e */ /* 0x000fe200048070ff */
[----:B------:R-:W-:Y:S01]  /*20620*/  IMAD R3, R3, 0x8, R18 ;  /* 0x0000000803037824 */ /* 0x000fe200078e0212 */
[----:B------:R-:W-:Y:S01]  /*20630*/  ISETP.GT.AND P1, PT, R8, R21, PT ;  /* 0x000000150800720c */ /* 0x000fe20003f24270 */
[----:B------:R-:W-:Y:S01]  /*20640*/  IMAD.U32 R10, RZ, RZ, UR38 ;  /* 0x00000026ff0a7e24 */ /* 0x000fe2000f8e00ff */
[----:B------:R-:W-:Y:S01]  /*20650*/  F2FP.SATFINITE.E4M3.F32.PACK_AB_MERGE_C R130, R131, R130, R9 ;  /* 0x000000828382723e */ /* 0x000fe20004807009 */
[----:B------:R-:W-:Y:S01]  /*20660*/  VIADD R3, R3, 0x33460 ;  /* 0x0003346003037836 */ /* 0x000fe20000000000 */
[----:B------:R0:W5:Y:S01]  /*20670*/  LDL R9, [R1] ;  /* 0x0000000001097983 */ /* 0x0001620000100800 */
        /* <DEDUP_REMOVED lines=136> */
[----:B------:R-:W-:Y:S01]  /*20f00*/  VIADD R8, R8, 0xffffffff ;  /* 0xffffffff08087836 */ /* 0x000fe20000000000 */
[----:B------:R-:W-:Y:S01]  /*20f10*/  MOV R219, R198 ;  /* 0x000000c600db7202 */ /* 0x000fe20000000f00 */
[----:B------:R-:W-:Y:S01]  /*20f20*/  IMAD.MOV.U32 R11, RZ, RZ, R0 ;  /* 0x000000ffff0b7224 */ /* 0x000fe200078e0000 */
[----:B------:R-:W-:Y:S01]  /*20f30*/  MOV R207, R150 ;  /* 0x0000009600cf7202 */ /* 0x000fe20000000f00 */
[----:B------:R-:W-:-:S02]  /*20f40*/  IMAD.MOV.U32 R10, RZ, RZ, R4 ;  /* 0x000000ffff0a7224 */ /* 0x000fc400078e0004 */
[----:B-1----:R-:W-:Y:S02]  /*20f50*/  IMAD.MOV.U32 R3, RZ, RZ, R222 ;  /* 0x000000ffff037224 */ /* 0x002fe400078e00de */
        /* <DEDUP_REMOVED lines=18> */
[----:B0-----:R-:W-:Y:S06]  /*21080*/  @P1 BRA `(.L_x_6773) ;  /* 0xffffffbc00a81947 */ /* 0x001fec000383ffff */
.L_x_6761:
[----:B------:R-:W2:Y:S02]  /*21090*/  LDL R3, [R1+0x44] ;  /* 0x0000440001037983 */ /* 0x000ea40000100800 */
[----:B--2---:R-:W-:-:S13]  /*210a0*/  ISETP.GE.AND P1, PT, R8, R3, PT ;  /* 0x000000030800720c */ /* 0x004fda0003f26270 */
[----:B------:R-:W-:Y:S05]  /*210b0*/  @!P1 BRA `(.L_x_6774) ;  /* 0x0000003400609947 */ /* 0x000fea0003800000 */
[----:B-----5:R0:W5:Y:S01]  /*210c0*/  LDL.LU R9, [R1] ;  /* 0x0000000001097983 */ /* 0x0201620000300800 */
[----:B------:R-:W-:Y:S02]  /*210d0*/  IMAD.MOV.U32 R11, RZ, RZ, R0 ;  /* 0x000000ffff0b7224 */ /* 0x000fe400078e0000 */
[----:B------:R-:W-:Y:S02]  /*210e0*/  IMAD.MOV.U32 R10, RZ, RZ, R4 ;  /* 0x000000ffff0a7224 */ /* 0x000fe400078e0004 */
[----:B------:R-:W-:-:S07]  /*210f0*/  IMAD.MOV.U32 R3, RZ, RZ, R222 ;  /* 0x000000ffff037224 */ /* 0x000fce00078e00de */
.L_x_6786:
[----:B------:R-:W2:Y:S01]  /*21100*/  LDL R4, [R1+0x2c] ;  /* 0x00002c0001047983 */ /* 0x000ea20000100800 */
[----:B------:R-:W-:Y:S01]  /*21110*/  VIADD R222, R3, 0x1 ;  /* 0x0000000103de7836 */ /* 0x000fe20000000000 */
[----:B------:R-:W-:Y:S05]  /*21120*/  YIELD ;  /* 0x0000000000007946 */ /* 0x000fea0003800000 */
[----:B------:R-:W-:-:S04]  /*21130*/  ISETP.NE.AND P1, PT, R222, 0x2, PT ;  /* 0x00000002de00780c */ /* 0x000fc80003f25270 */
[----:B------:R-:W-:Y:S02]  /*21140*/  SEL R0, RZ, 0x1, P1 ;  /* 0x00000001ff007807 */ /* 0x000fe40000800000 */
[----:B------:R-:W-:Y:S02]  /*21150*/  SEL R222, R222, RZ, P1 ;  /* 0x000000ffdede7207 */ /* 0x000fe40000800000 */
[----:B--2---:R-:W-:Y:S02]  /*21160*/  ISETP.NE.AND P2, PT, R4, RZ, PT ;  /* 0x000000ff0400720c */ /* 0x004fe40003f45270 */
[----:B-----5:R-:W-:-:S05]  /*21170*/  LOP3.LUT R4, R9, R0, RZ, 0x3c, !PT ;  /* 0x0000000009047212 */ /* 0x020fca00078e3cff */
[----:B------:R1:W-:Y:S06]  /*21180*/  STL [R1], R4 ;  /* 0x0000000401007387 */ /* 0x0003ec0000100800 */
[----:B------:R-:W-:Y:S05]  /*21190*/  @P2 BRA `(.L_x_6775) ;  /* 0x0000000000302947 */ /* 0x000fea0003800000 */
[----:B------:R-:W-:Y:S05]  /*211a0*/  @!P0 BRA `(.L_x_6776) ;  /* 0x0000000000048947 */ /* 0x000fea0003800000 */
[----:B------:R-:W-:Y:S01]  /*211b0*/  BPT.TRAP 0x1 ;  /* 0x000000040000795c */ /* 0x000fe20000300000 */
.L_x_6776:
[----:B------:R-:W-:Y:S01]  /*211c0*/  IMAD R0, R222, 0x8, R18 ;  /* 0x00000008de007824 */ /* 0x000fe200078e0212 */
[----:B------:R-:W-:-:S04]  /*211d0*/  SHF.L.U32 R5, R4, 0x1f, RZ ;  /* 0x0000001f04057819 */ /* 0x000fc800000006ff */
[----:B------:R2:W3:Y:S01]  /*211e0*/  SYNCS.PHASECHK.TRANS64.TRYWAIT P1, [R0+URZ+0x33430], R5 ;  /* 0x03343005000075a7 */ /* 0x0004e2000802017f */
[----:B------:R-:W-:Y:S05]  /*211f0*/  @!P0 BRA `(.L_x_6777) ;  /* 0x0000000000048947 */ /* 0x000fea0003800000 */
[----:B------:R-:W-:Y:S01]  /*21200*/  BPT.TRAP 0x1 ;  /* 0x000000040000795c */ /* 0x000fe20000300000 */
.L_x_6777:
[----:B------:R-:W-:Y:S04]  /*21210*/  BSSY B0, `(.L_x_6775) ;  /* 0x0000004000007945 */ /* 0x000fe80003800000 */
[----:B---3--:R-:W-:Y:S05]  /*21220*/  @P1 BRA `(.L_x_6778) ;  /* 0x0000000000081947 */ /* 0x008fea0003800000 */
[----:B------:R-:W3:Y:S02]  /*21230*/  SYNCS.PHASECHK.TRANS64.TRYWAIT P1, [R0+URZ+0x33430], R5 ;  /* 0x03343005000075a7 */ /* 0x000ee4000802017f */
[----:B---3--:R-:W-:Y:S05]  /*21240*/  @!P1 BRA `(.L_x_6779) ;  /* 0x00000148004c9947 */ /* 0x008fea0003800000 */
.L_x_6778:
[----:B------:R-:W-:Y:S05]  /*21250*/  BSYNC B0 ;  /* 0x0000000000007941 */ /* 0x000fea0003800000 */
.L_x_6775:
[----:B--23--:R-:W2:Y:S01]  /*21260*/  S2R R0, SR_TID.X ;  /* 0x0000000000007919 */ /* 0x00cea20000002100 */
[----:B------:R-:W-:Y:S05]  /*21270*/  WARPSYNC.ALL ;  /* 0x0000000000007948 */ /* 0x000fea0003800000 */
[----:B-1----:R-:W-:Y:S01]  /*21280*/  IMAD R4, R222, 0x780, R20 ;  /* 0x00000780de047824 */ /* 0x002fe200078e0214 */
[----:B------:R-:W-:Y:S01]  /*21290*/  MOV R5, 0x80000020 ;  /* 0x8000002000057802 */ /* 0x000fe20000000f00 */
[----:B------:R-:W-:Y:S01]  /*212a0*/  UMOV UR44, UR24 ;  /* 0x00000018002c7c82 */ /* 0x000fe20008000000 */
[----:B------:R-:W-:Y:S01]  /*212b0*/  UMOV UR45, UR25 ;  /* 0x00000019002d7c82 */ /* 0x000fe20008000000 */
[C---:B------:R-:W-:Y:S01]  /*212c0*/  VIADD R120, R4.reuse, 0x80 ;  /* 0x0000008004787836 */ /* 0x040fe20000000000 */
[----:B------:R-:W-:Y:S01]  /*212d0*/  R2UR UR46, R4 ;  /* 0x00000000042e72ca */ /* 0x000fe200000e0000 */
[----:B------:R-:W-:Y:S01]  /*212e0*/  IMAD.MOV.U32 R121, RZ, RZ, -0x7fffffe0 ;  /* 0x80000020ff797424 */ /* 0x000fe200078e00ff */
[----:B------:R-:W-:Y:S01]  /*212f0*/  R2UR UR47, R5 ;  /* 0x00000000052f72ca */ /* 0x000fe200000e0000 */
[----:B------:R-:W-:Y:S01]  /*21300*/  UMOV UR40, UR24 ;  /* 0x0000001800287c82 */ /* 0x000fe20008000000 */
[----:B------:R-:W-:Y:S01]  /*21310*/  R2UR UR42, R120 ;  /* 0x00000000782a72ca */ /* 0x000fe200000e0000 */
[----:B------:R-:W-:Y:S01]  /*21320*/  UMOV UR41, UR25 ;  /* 0x0000001900297c82 */ /* 0x000fe20008000000 */
[----:B------:R-:W-:Y:S01]  /*21330*/  R2UR UR43, R121 ;  /* 0x00000000792b72ca */ /* 0x000fe200000e0000 */
[C---:B------:R-:W-:Y:S01]  /*21340*/  VIADD R6, R4.reuse, 0x100 ;  /* 0x0000010004067836 */ /* 0x040fe20000000000 */
[----:B------:R-:W-:Y:S01]  /*21350*/  UMOV UR32, UR24 ;  /* 0x0000001800207c82 */ /* 0x000fe20008000000 */
[----:B------:R-:W-:Y:S01]  /*21360*/  IMAD.MOV.U32 R7, RZ, RZ, -0x7fffffe0 ;  /* 0x80000020ff077424 */ /* 0x000fe200078e00ff */
[----:B------:R-:W-:Y:S01]  /*21370*/  UMOV UR33, UR25 ;  /* 0x0000001900217c82 */ /* 0x000fe20008000000 */
[----:B------:R-:W-:Y:S01]  /*21380*/  VIADD R14, R4, 0x180 ;  /* 0x00000180040e7836 */ /* 0x000fe20000000000 */
[----:B------:R-:W-:Y:S01]  /*21390*/  R2UR UR26, R6 ;  /* 0x00000000061a72ca */ /* 0x000fe200000e0000 */
[----:B------:R-:W-:Y:S01]  /*213a0*/  IMAD.MOV.U32 R15, RZ, RZ, -0x7fffffe0 ;  /* 0x80000020ff0f7424 */ /* 0x000fe200078e00ff */
[----:B------:R-:W-:Y:S01]  /*213b0*/  R2UR UR27, R7 ;  /* 0x00000000071b72ca */ /* 0x000fe200000e0000 */
[----:B------:R-:W-:Y:S01]  /*213c0*/  VIADD R120, R4, 0x200 ;  /* 0x0000020004787836 */ /* 0x000fe20000000000 */
[----:B------:R-:W-:Y:S01]  /*213d0*/  R2UR UR34, R14 ;  /* 0x000000000e2272ca */ /* 0x000fe200000e0000 */
[----:B------:R-:W-:Y:S01]  /*213e0*/  UMOV UR28, UR24 ;  /* 0x00000018001c7c82 */ /* 0x000fe20008000000 */
[----:B------:R-:W-:Y:S01]  /*213f0*/  R2UR UR35, R15 ;  /* 0x000000000f2372ca */ /* 0x000fe200000e0000 */
[----:B------:R-:W-:Y:S01]  /*21400*/  UMOV UR29, UR25 ;  /* 0x00000019001d7c82 */ /* 0x000fe20008000000 */
[----:B------:R-:W-:Y:S01]  /*21410*/  R2UR UR30, R120 ;  /* 0x00000000781e72ca */ /* 0x000fe200000e0000 */
[C---:B------:R-:W-:Y:S01]  /*21420*/  VIADD R6, R4.reuse, 0x2 ;  /* 0x0000000204067836 */ /* 0x040fe20000000000 */
[----:B--2---:R-:W-:Y:S01]  /*21430*/  SHF.R.U32.HI R0, RZ, 0x7, R0 ;  /* 0x00000007ff007819 */ /* 0x004fe20000011600 */
[----:B------:R-:W-:Y:S01]  /*21440*/  VIADD R14, R4, 0x82 ;  /* 0x00000082040e7836 */ /* 0x000fe20000000000 */
[----:B------:R-:W-:Y:S01]  /*21450*/  R2UR UR31, R121 ;  /* 0x00000000791f72ca */ /* 0x000fe200000e0000 */
[----:B------:R-:W-:Y:S01]  /*21460*/  IMAD.MOV.U32 R15, RZ, RZ, -0x7fffffe0 ;  /* 0x80000020ff0f7424 */ /* 0x000fe200078e00ff */
[----:B------:R-:W-:Y:S01]  /*21470*/  R2UR UR6, R6 ;  /* 0x00000000060672ca */ /* 0x000fe200000e0000 */
[----:B------:R-:W-:Y:S01]  /*21480*/  VIADD R0, R0, 0x8 ;  /* 0x0000000800007836 */ /* 0x000fe20000000000 */
[----:B------:R-:W-:Y:S01]  /*21490*/  R2UR UR7, R7 ;  /* 0x00000000070772ca */ /* 0x000fe200000e0000 */
[----:B------:R-:W-:-:S02]  /*214a0*/  VIADD R6, R4, 0x102 ;  /* 0x0000010204067836 */ /* 0x000fc40000000000 */
[----:B------:R-:W-:Y:S01]  /*214b0*/  IMAD.MOV.U32 R7, RZ, RZ, -0x7fffffe0 ;  /* 0x80000020ff077424 */ /* 0x000fe200078e00ff */
[----:B------:R1:W-:Y:S01]  /*214c0*/  BAR.SYNC.DEFER_BLOCKING R0, 0x100 ;  /* 0x000400000000751d */ /* 0x0003e20000010000 */
[----:B------:R-:W-:-:S05]  /*214d0*/  IMAD.MOV.U32 R5, RZ, RZ, -0x7fffffe0 ;  /* 0x80000020ff057424 */ /* 0x000fca00078e00ff */
        /* <DEDUP_REMOVED lines=74> */
[----:B------:R-:W-:-:S04]  /*21980*/  IADD3 R6, R4, 0x480, RZ ;  /* 0x0000048004067810 */ /* 0x000fc80007ffe0ff */
        /* <DEDUP_REMOVED lines=146> */
[----:B-1----:R-:W-:Y:S05]  /*222b0*/  @P2 BRA `(.L_x_6780) ;  /* 0x0000000000282947 */ /* 0x002fea0003800000 */
[----:B------:R-:W-:Y:S05]  /*222c0*/  @!P0 BRA `(.L_x_6781) ;  /* 0x0000000000048947 */ /* 0x000fea0003800000 */
[----:B------:R-:W-:Y:S01]  /*222d0*/  BPT.TRAP 0x1 ;  /* 0x000000040000795c */ /* 0x000fe20000300000 */
.L_x_6781:
[----:B------:R-:W-:Y:S01]  /*222e0*/  SHF.L.U32 R0, R9, 0x1f, RZ ;  /* 0x0000001f09007819 */ /* 0x000fe200000006ff */
[----:B------:R-:W-:-:S04]  /*222f0*/  IMAD R4, R3, 0x8, R18 ;  /* 0x0000000803047824 */ /* 0x000fc800078e0212 */
[----:B------:R1:W2:Y:S01]  /*22300*/  SYNCS.PHASECHK.TRANS64.TRYWAIT P1, [R4+URZ+0x33450], R0 ;  /* 0x03345000040075a7 */ /* 0x0002a2000802017f */
[----:B------:R-:W-:Y:S05]  /*22310*/  @!P0 BRA `(.L_x_6782) ;  /* 0x0000000000048947 */ /* 0x000fea0003800000 */
[----:B------:R-:W-:Y:S01]  /*22320*/  BPT.TRAP 0x1 ;  /* 0x000000040000795c */ /* 0x000fe20000300000 */
.L_x_6782:
[----:B--2---:R-:W-:Y:S05]  /*22330*/  @P1 BRA `(.L_x_6780) ;  /* 0x0000000000081947 */ /* 0x004fea0003800000 */
[----:B------:R-:W2:Y:S02]  /*22340*/  SYNCS.PHASECHK.TRANS64.TRYWAIT P1, [R4+URZ+0x33450], R0 ;  /* 0x03345000040075a7 */ /* 0x000ea4000802017f */
[----:B--2---:R-:W-:Y:S05]  /*22350*/  @!P1 BRA `(.L_x_6783) ;  /* 0x00000138001c9947 */ /* 0x004fea0003800000 */
.L_x_6780:
[----:B-12---:R-:W-:Y:S01]  /*22360*/  VIADD R0, R18, 0x200 ;  /* 0x0000020012007836 */ /* 0x006fe20000000000 */
[----:B------:R-:W-:Y:S05]  /*22370*/  WARPSYNC.ALL ;  /* 0x0000000000007948 */ /* 0x000fea0003800000 */
[----:B------:R-:W-:Y:S01]  /*22380*/  SHF.R.U32.HI R0, RZ, 0x4, R0 ;  /* 0x00000004ff007819 */ /* 0x000fe20000011600 */
[----:B------:R-:W-:Y:S01]  /*22390*/  IMAD.MOV.U32 R5, RZ, RZ, -0x3ffffff0 ;  /* 0xc0000010ff057424 */ /* 0x000fe200078e00ff */
[----:B------:R-:W-:Y:S01]  /*223a0*/  WARPGROUP.ARRIVE ;  /* 0x00000000000079c5 */ /* 0x000fe20000000000 */
[----:B------:R-:W-:-:S05]  /*223b0*/  MOV R7, 0xc0000010 ;  /* 0xc000001000077802 */ /* 0x000fca0000000f00 */
[----:B------:R-:W1:Y:S01]  /*223c0*/  S2R R9, SR_TID.X ;  /* 0x0000000000097919 */ /* 0x000e620000002100 */
        /* <DEDUP_REMOVED lines=12> */
[----:B-1----:R-:W-:-:S04]  /*22490*/  SHF.R.U32.HI R9, RZ, 0x7, R9 ;  /* 0x00000007ff097819 */ /* 0x002fc80000011609 */
        /* <DEDUP_REMOVED lines=26> */
.L_x_6784:
[----:B-1----:R-:W-:Y:S02]  /*22640*/  IMAD R0, R222, 0x8, R18 ;  /* 0x00000008de007824 */ /* 0x002fe400078e0212 */
[----:B------:R-:W-:Y:S02]  /*22650*/  IMAD.U32 R4, RZ, RZ, UR38 ;  /* 0x00000026ff047e24 */ /* 0x000fe4000f8e00ff */
[----:B------:R-:W-:-:S05]  /*22660*/  VIADD R0, R0, 0x33440 ;  /* 0x0003344000007836 */ /* 0x000fca0000000000 */
[----:B------:R-:W-:-:S04]  /*22670*/  PRMT R0, R4, 0x654, R0 ;  /* 0x0000065404007816 */ /* 0x000fc80000000000 */
[----:B------:R1:W-:Y:S02]  /*22680*/  SYNCS.ARRIVE.TRANS64.RED.A1T0 RZ, [R0+URZ], RZ ;  /* 0x000000ff00ff79a7 */ /* 0x0003e4000810043f */
[----:B-1----:R-:W-:-:S04]  /*22690*/  FMNMX.FTZ R0, R184, R10, !PT ;  /* 0x0000000ab8007209 */ /* 0x002fc80007810000 */
        /* <DEDUP_REMOVED lines=42> */
[----:B-1----:R-:W-:Y:S02]  /*22940*/  FMNMX.FTZ R4, R4, R0, !PT ;  /* 0x0000000004047209 */ /* 0x002fe40007810000 */
        /* <DEDUP_REMOVED lines=46> */
[----:B-1----:R-:W-:Y:S01]  /*22c30*/  FMNMX.FTZ R0, R0, R5, !PT ;  /* 0x0000000500007209 */ /* 0x002fe20007810000 */
        /* <DEDUP_REMOVED lines=9> */
[----:B------:R-:W1:Y:S01]  /*22cd0*/  MUFU.EX2 R184, R184 ;  /* 0x000000b800b87308 */ /* 0x000e620000000800 */
        /* <DEDUP_REMOVED lines=31> */
[----:B------:R-:W3:Y:S01]  /*22ed0*/  MUFU.EX2 R187, R187 ;  /* 0x000000bb00bb7308 */ /* 0x000ee20000000800 */
[----:B--2---:R-:W-:-:S01]  /*22ee0*/  FFMA.FTZ R12, R7, R12, R186 ;  /* 0x0000000c070c7223 */ /* 0x004fc200000100ba */
        /* <DEDUP_REMOVED lines=15> */
[----:B---3--:R-:W-:-:S01]  /*22fe0*/  FADD.FTZ R11, R187, R12 ;  /* 0x0000000cbb0b7221 */ /* 0x008fc20000010000 */
[C---:B------:R-:W-:Y:S01]  /*22ff0*/  FFMA.FTZ R164, R2.reuse, R164, -R5 ;  /* 0x000000a402a47223 */ /* 0x040fe20000010805 */
[----:B------:R-:W-:-:S01]  /*23000*/  FFMA.FTZ R166, R2, R166, -R9 ;  /* 0x000000a602a67223 */ /* 0x000fc20000010809 */
[C---:B------:R-:W-:Y:S01]  /*23010*/  FFMA.FTZ R165, R2.reuse, R165, -R5 ;  /* 0x000000a502a57223 */ /* 0x040fe20000010805 */
[----:B------:R-:W-:-:S01]  /*23020*/  FFMA.FTZ R167, R2, R167, -R9 ;  /* 0x000000a702a77223 */ /* 0x000fc20000010809 */
[C---:B------:R-:W-:Y:S01]  /*23030*/  FFMA.FTZ R136, R2.reuse, R136, -R5 ;  /* 0x0000008802887223 */ /* 0x040fe20000010805 */
[----:B------:R-:W-:-:S01]  /*23040*/  FFMA.FTZ R138, R2, R138, -R9 ;  /* 0x0000008a028a7223 */ /* 0x000fc20000010809 */
[----:B------:R-:W3:Y:S01]  /*23050*/  MUFU.EX2 R189, R189 ;  /* 0x000000bd00bd7308 */ /* 0x000ee20000000800 */
        /* <DEDUP_REMOVED lines=177> */
[----:B---3--:R-:W-:-:S03]  /*23b70*/  FADD.FTZ R13, R5, R10 ;  /* 0x0000000a050d7221 */ /* 0x008fc60000010000 */
[----:B--2---:R-:W-:Y:S01]  /*23b80*/  FADD.FTZ R12, R9, R11 ;  /* 0x0000000b090c7221 */ /* 0x004fe20000010000 */
[----:B------:R-:W-:Y:S06]  /*23b90*/  @!P0 BRA `(.L_x_6785) ;  /* 0x0000000000048947 */ /* 0x000fec0003800000 */
[----:B------:R-:W-:Y:S01]  /*23ba0*/  BPT.TRAP 0x1 ;  /* 0x000000040000795c */ /* 0x000fe20000300000 */
.L_x_6785:
[----:B------:R-:W2:Y:S01]  /*23bb0*/  LDL R11, [R1+0x44] ;  /* 0x00004400010b7983 */ /* 0x000ea20000100800 */
[----:B------:R-:W-:Y:S01]  /*23bc0*/  F2FP.SATFINITE.E4M3.F32.PACK_AB_MERGE_C R9, R9, R134, RZ ;  /* 0x000000860909723e */ /* 0x000fe200048070ff */
[----:B------:R-:W-:Y:S01]  /*23bd0*/  IMAD R3, R3, 0x8, R18 ;  /* 0x0000000803037824 */ /* 0x000fe200078e0212 */
[----:B------:R-:W-:Y:S01]  /*23be0*/  MOV R10, UR38 ;  /* 0x00000026000a7c02 */ /* 0x000fe20008000f00 */
[----:B------:R-:W-:Y:S01]  /*23bf0*/  FMUL.FTZ R24, R24, R6 ;  /* 0x0000000618187220 */ /* 0x000fe20000410000 */
[----:B------:R-:W-:Y:S01]  /*23c00*/  F2FP.SATFINITE.E4M3.F32.PACK_AB_MERGE_C R130, R131, R130, R9 ;  /* 0x000000828382723e */ /* 0x000fe20004807009 */
[----:B------:R-:W-:Y:S01]  /*23c10*/  VIADD R3, R3, 0x33460 ;  /* 0x0003346003037836 */ /* 0x000fe20000000000 */
[----:B------:R1:W5:Y:S01]  /*23c20*/  LDL R9, [R1] ;  /* 0x0000000001097983 */ /* 0x0003620000100800 */
        /* <DEDUP_REMOVED lines=136> */
[----:B------:R-:W-:Y:S01]  /*244b0*/  MOV R215, R182 ;  /* 0x000000b600d77202 */ /* 0x000fe20000000f00 */
[----:B---3--:R-:W-:Y:S01]  /*244c0*/  IMAD.MOV.U32 R3, RZ, RZ, R222 ;  /* 0x000000ffff037224 */ /* 0x008fe200078e00de */
        /* <DEDUP_REMOVED lines=19> */
[C---:B--2---:R-:W-:Y:S01]  /*24600*/  ISETP.GT.AND P1, PT, R8.reuse, R11, PT ;  /* 0x0000000b0800720c */ /* 0x044fe20003f24270 */
[----:B------:R-:W-:-:S02]  /*24610*/  VIADD R8, R8, 0xffffffff ;  /* 0xffffffff08087836 */ /* 0x000fc40000000000 */
[----:B------:R-:W-:-:S10]  /*24620*/  IMAD.MOV.U32 R11, RZ, RZ, R0 ;  /* 0x000000ffff0b7224 */ /* 0x000fd400078e0000 */
[----:B-1----:R-:W-:Y:S05]  /*24630*/  @P1 BRA `(.L_x_6786) ;  /* 0xffffffc800b01947 */ /* 0x002fea000383ffff */
.L_x_6774:
[----:B------:R-:W-:Y:S05]  /*24640*/  WARPSYNC.ALL ;  /* 0x0000000000007948 */ /* 0x000fea0003800000 */
[----:B------:R-:W-:Y:S06]  /*24650*/  BAR.ARV 0x8, 0x180 ;  /* 0x0206000000007b1d */ /* 0x000fec0000002000 */
[----:B------:R-:W-:Y:S05]  /*24660*/  @!P0 BRA `(.L_x_6787) ;  /* 0x0000000000048947 */ /* 0x000fea0003800000 */
[----:B------:R-:W-:Y:S01]  /*24670*/  BPT.TRAP 0x1 ;  /* 0x000000040000795c */ /* 0x000fe20000300000 */
.L_x_6787:
[----:B------:R-:W2:Y:S01]  /*24680*/  LDL R5, [R1] ;  /* 0x0000000001057983 */ /* 0x000ea20000100800 */
[----:B------:R-:W-:Y:S01]  /*24690*/  IMAD R3, R222, 0x8, R18 ;  /* 0x00000008de037824 */ /* 0x000fe200078e0212 */
[----:B--2---:R-:W-:-:S04]  /*246a0*/  SHF.L.U32 R6, R5, 0x1f, RZ ;  /* 0x0000001f05067819 */ /* 0x004fc800000006ff */
[----:B------:R1:W2:Y:S01]  /*246b0*/  SYNCS.PHASECHK.TRANS64.TRYWAIT P1, [R3+URZ+0x33450], R6 ;  /* 0x03345006030075a7 */ /* 0x0002a2000802017f */
[----:B------:R-:W-:Y:S05]  /*246c0*/  @!P0 BRA `(.L_x_6788) ;  /* 0x0000000000048947 */ /* 0x000fea0003800000 */
[----:B------:R-:W-:Y:S01]  /*246d0*/  BPT.TRAP 0x1 ;  /* 0x000000040000795c */ /* 0x000fe20000300000 */
.L_x_6788:
[----:B------:R-:W-:-:S05]  /*246e0*/  VIADD R18, R18, 0x200 ;  /* 0x0000020012127836 */ /* 0x000fca0000000000 */
[----:B------:R-:W-:-:S04]  /*246f0*/  SHF.R.U32.HI R18, RZ, 0x4, R18 ;  /* 0x00000004ff127819 */ /* 0x000fc80000011612 */
[----:B------:R-:W-:-:S04]  /*24700*/  LOP3.LUT R18, R18, 0x3fff, RZ, 0xc0, !PT ;  /* 0x00003fff12127812 */ /* 0x000fc800078ec0ff */
[----:B------:R-:W-:Y:S01]  /*24710*/  LOP3.LUT R7, R18, 0x10000, RZ, 0xfc, !PT ;  /* 0x0001000012077812 */ /* 0x000fe200078efcff */
[----:B--2---:R-:W-:Y:S06]  /*24720*/  @P1 BRA `(.L_x_6789) ;  /* 0x0000000000081947 */ /* 0x004fec0003800000 */
[----:B------:R-:W2:Y:S02]  /*24730*/  SYNCS.PHASECHK.TRANS64.TRYWAIT P1, [R3+URZ+0x33450], R6 ;  /* 0x03345006030075a7 */ /* 0x000ea4000802017f */
[----:B--2---:R-:W-:Y:S05]  /*24740*/  @!P1 BRA `(.L_x_6790) ;  /* 0x0000011400349947 */ /* 0x004fea0003800000 */
.L_x_6789:
[----:B-12---:R-:W-:Y:S01]  /*24750*/  IMAD R6, R222, 0x780, R7 ;  /* 0x00000780de067824 */ /* 0x006fe200078e0207 */
[----:B------:R-:W2:Y:S01]  /*24760*/  LDL R5, [R1+0x70] ;  /* 0x0000700001057983 */ /* 0x000ea20000100800 */
[----:B------:R-:W-:Y:S01]  /*24770*/  IMAD.MOV.U32 R7, RZ, RZ, -0x3ffffff0 ;  /* 0xc0000010ff077424 */ /* 0x000fe200078e00ff */
[----:B------:R-:W-:Y:S05]  /*24780*/  WARPSYNC.ALL ;  /* 0x0000000000007948 */ /* 0x000fea0003800000 */
[C---:B------:R-:W-:Y:S01]  /*24790*/  R2UR UR6, R6.reuse ;  /* 0x00000000060672ca */ /* 0x040fe200000e0000 */
[----:B------:R-:W3:Y:S01]  /*247a0*/  LDL R15, [R1+0x60] ;  /* 0x00006000010f7983 */ /* 0x000ee20000100800 */
[----:B------:R-:W-:Y:S01]  /*247b0*/  R2UR UR7, R7 ;  /* 0x00000000070772ca */ /* 0x000fe200000e0000 */
[----:B------:R-:W-:Y:S01]  /*247c0*/  WARPGROUP.ARRIVE ;  /* 0x00000000000079c5 */ /* 0x000fe20000000000 */
[----:B------:R-:W-:Y:S01]  /*247d0*/  VIADD R8, R6, 0x180 ;  /* 0x0000018006087836 */ /* 0x000fe20000000000 */
[----:B------:R-:W-:Y:S01]  /*247e0*/  ULDC.64 UR4, c[0x0][0x9a0] ;  /* 0x0002680000047ab9 */ /* 0x000fe20000000a00 */
[----:B-----5:R-:W-:Y:S01]  /*247f0*/  IMAD.MOV.U32 R9, RZ, RZ, -0x3ffffff0 ;  /* 0xc0000010ff097424 */ /* 0x020fe200078e00ff */
[----:B------:R-:W-:-:S04]  /*24800*/  ISETP.NE.U32.AND P1, PT, RZ, UR4, PT ;  /* 0x00000004ff007c0c */ /* 0x000fc8000bf25070 */
[----:B------:R-:W-:-:S04]  /*24810*/  ISETP.NE.AND.EX P1, PT, RZ, UR5, PT, P1 ;  /* 0x00000005ff007c0c */ /* 0x000fc8000bf25310 */
[----:B------:R-:W-:Y:S01]  /*24820*/  QGMMA.64x192x32.F32.E4M3.E4M3 R24, R216, gdesc[UR4], R24, gsb0 ;  /* 0x02e00004d8187df3 */ /* 0x000fe20008000818 */
[----:B------:R-:W-:Y:S01]  /*24830*/  R2UR UR6, R8 ;  /* 0x00000000080672ca */ /* 0x000fe200000e0000 */
[----:B------:R-:W-:Y:S01]  /*24840*/  VIADD R8, R6, 0x300 ;  /* 0x0000030006087836 */ /* 0x000fe20000000000 */
[----:B------:R-:W-:Y:S01]  /*24850*/  R2UR UR7, R9 ;  /* 0x00000000090772ca */ /* 0x000fe200000e0000 */
[----:B------:R-:W-:-:S05]  /*24860*/  IMAD.MOV.U32 R9, RZ, RZ, -0x3ffffff0 ;  /* 0xc0000010ff097424 */ /* 0x000fca00078e00ff */
[----:B------:R-:W2:Y:S01]  /*24870*/  @P1 LDC.64 R10, c[0x0][0x9c8] ;  /* 0x00027200ff0a1b82 */ /* 0x000ea20000000a00 */
[----:B------:R-:W-:Y:S02]  /*24880*/  WARPGROUP.DEPBAR.LE gsb0, 0x0 ;  /* 0x00008000000079c5 */ /* 0x000fe40000010000 */
[----:B------:R-:W-:-:S08]  /*24890*/  WARPGROUP.ARRIVE ;  /* 0x00000000000079c5 */ /* 0x000fd00000000000 */
[----:B------:R-:W-:Y:S01]  /*248a0*/  QGMMA.64x192x32.F32.E4M3.E4M3 R24, R212, gdesc[UR4], R24, gsb0 ;  /* 0x02e00004d4187df3 */ /* 0x000fe20008000818 */
[----:B------:R-:W-:Y:S02]  /*248b0*/  R2UR UR6, R8 ;  /* 0x00000000080672ca */ /* 0x000fe400000e0000 */
[----:B------:R-:W-:Y:S02]  /*248c0*/  R2UR UR7, R9 ;  /* 0x00000000090772ca */ /* 0x000fe400000e0000 */
[----:B------:R-:W1:Y:S01]  /*248d0*/  @P1 LDC.64 R8, c[0x0][0x9d0] ;  /* 0x00027400ff081b82 */ /* 0x000e620000000a00 */
[----:B--2---:R-:W-:-:S04]  /*248e0*/  @P1 IMAD R14, R5, R10, RZ ;  /* 0x0000000a050e1224 */ /* 0x004fc800078e02ff */
[C---:B---3--:R-:W-:Y:S02]  /*248f0*/  @P1 IMAD R5, R15.reuse, R11, R14 ;  /* 0x0000000b0f051224 */ /* 0x048fe400078e020e */
[----:B------:R-:W-:-:S04]  /*24900*/  @P1 IMAD.WIDE.U32 R10, R15, R10, RZ ;  /* 0x0000000a0f0a1225 */ /* 0x000fc800078e00ff */
[----:B------:R-:W-:Y:S02]  /*24910*/  @P1 IMAD.IADD R11, R11, 0x1, R5 ;  /* 0x000000010b0b1824 */ /* 0x000fe400078e0205 */
[----:B------:R-:W-:Y:S02]  /*24920*/  IMAD.MOV.U32 R5, RZ, RZ, 0x3f800000 ;  /* 0x3f800000ff057424 */ /* 0x000fe400078e00ff */
[----:B-1----:R-:W-:-:S04]  /*24930*/  @P1 IMAD.WIDE.U32 R10, R225, R8, R10 ;  /* 0x00000008e10a1225 */ /* 0x002fc800078e000a */
[----:B------:R-:W-:Y:S01]  /*24940*/  @P1 IMAD R9, R225, R9, R11 ;  /* 0x00000009e1091224 */ /* 0x000fe200078e020b */
[----:B------:R-:W-:-:S04]  /*24950*/  @P1 LEA R8, P2, R10, UR4, 0x2 ;  /* 0x000000040a081c11 */ /* 0x000fc8000f8410ff */
[----:B------:R-:W-:-:S05]  /*24960*/  @P1 LEA.HI.X R9, R10, UR5, R9, 0x2, P2 ;  /* 0x000000050a091c11 */ /* 0x000fca00090f1409 */
[----:B------:R1:W2:Y:S01]  /*24970*/  @P1 LDG.E R5, desc[UR50][R8.64] ;  /* 0x0000003208051981 */ /* 0x0002a2000c1e1900 */
[----:B------:R-:W-:Y:S02]  /*24980*/  WARPGROUP.DEPBAR.LE gsb0, 0x0 ;  /* 0x00008000000079c5 */ /* 0x000fe40000010000 */
[----:B------:R-:W-:-:S06]  /*24990*/  WARPGROUP.ARRIVE ;  /* 0x00000000000079c5 */ /* 0x000fcc0000000000 */
[----:B------:R-:W-:Y:S01]  /*249a0*/  QGMMA.64x192x32.F32.E4M3.E4M3 R24, R208, gdesc[UR4], R24, gsb0 ;  /* 0x02e00004d0187df3 */ /* 0x000fe20008000818 */
[----:B-1----:R-:W-:Y:S02]  /*249b0*/  VIADD R8, R6, 0x480 ;  /* 0x0000048006087836 */ /* 0x002fe40000000000 */
[----:B------:R-:W-:-:S03]  /*249c0*/  IMAD.MOV.U32 R9, RZ, RZ, -0x3ffffff0 ;  /* 0xc0000010ff097424 */ /* 0x000fc600078e00ff */
[----:B------:R-:W-:Y:S02]  /*249d0*/  R2UR UR6, R8 ;  /* 0x00000000080672ca */ /* 0x000fe400000e0000 */
[----:B------:R-:W-:Y:S01]  /*249e0*/  R2UR UR7, R9 ;  /* 0x00000000090772ca */ /* 0x000fe200000e0000 */
[----:B------:R-:W-:Y:S01]  /*249f0*/  IMAD.MOV.U32 R7, RZ, RZ, -0x3ffffff0 ;  /* 0xc0000010ff077424 */ /* 0x000fe200078e00ff */
[----:B------:R-:W-:Y:S01]  /*24a00*/  IADD3 R6, R6, 0x600, RZ ;  /* 0x0000060006067810 */ /* 0x000fe20007ffe0ff */
[----:B------:R-:W1:Y:S01]  /*24a10*/  SHFL.BFLY PT, R11, R12, 0x2, 0x1f ;  /* 0x0c401f000c0b7f89 */ /* 0x000e6200000e0000 */
[----:B------:R-:W-:Y:S02]  /*24a20*/  WARPGROUP.DEPBAR.LE gsb0, 0x0 ;  /* 0x00008000000079c5 */ /* 0x000fe40000010000 */
[----:B------:R-:W-:-:S07]  /*24a30*/  WARPGROUP.ARRIVE ;  /* 0x00000000000079c5 */ /* 0x000fce0000000000 */
[----:B------:R-:W-:Y:S01]  /*24a40*/  QGMMA.64x192x32.F32.E4M3.E4M3 R24, R204, gdesc[UR4], R24, gsb0 ;  /* 0x02e00004cc187df3 */ /* 0x000fe20008000818 */
[----:B------:R-:W-:Y:S02]  /*24a50*/  R2UR UR6, R6 ;  /* 0x00000000060672ca */ /* 0x000fe400000e0000 */
[----:B------:R-:W-:Y:S01]  /*24a60*/  R2UR UR7, R7 ;  /* 0x00000000070772ca */ /* 0x000fe200000e0000 */
[----:B------:R-:W3:Y:S01]  /*24a70*/  SHFL.BFLY PT, R6, R13, 0x2, 0x1f ;  /* 0x0c401f000d067f89 */ /* 0x000ee200000e0000 */
[----:B-1----:R-:W-:-:S05]  /*24a80*/  FADD.FTZ R11, R11, R12 ;  /* 0x0000000c0b0b7221 */ /* 0x002fca0000010000 */
[----:B------:R-:W1:Y:S01]  /*24a90*/  SHFL.BFLY PT, R8, R11, 0x1, 0x1f ;  /* 0x0c201f000b087f89 */ /* 0x000e6200000e0000 */
[----:B---3--:R-:W-:-:S05]  /*24aa0*/  FADD.FTZ R6, R6, R13 ;  /* 0x0000000d06067221 */ /* 0x008fca0000010000 */
[----:B------:R-:W3:Y:S01]  /*24ab0*/  SHFL.BFLY PT, R7, R6, 0x1, 0x1f ;  /* 0x0c201f0006077f89 */ /* 0x000ee200000e0000 */
[----:B-1----:R-:W-:-:S01]  /*24ac0*/  FADD.FTZ R15, R11, R8 ;  /* 0x000000080b0f7221 */ /* 0x002fc20000010000 */
[----:B------:R-:W-:-:S03]  /*24ad0*/  IMAD.MOV.U32 R8, RZ, RZ, RZ ;  /* 0x000000ffff087224 */ /* 0x000fc600078e00ff */
[----:B------:R-:W-:-:S05]  /*24ae0*/  FMUL.FTZ R12, R15, 0.00390625 ;  /* 0x3b8000000f0c7820 */ /* 0x000fca0000410000 */
[----:B------:R-:W-:Y:S01]  /*24af0*/  FSETP.NE.FTZ.AND P3, PT, R12, RZ, PT ;  /* 0x000000ff0c00720b */ /* 0x000fe20003f75000 */
[----:B---3--:R-:W-:-:S05]  /*24b00*/  FADD.FTZ R14, R6, R7 ;  /* 0x00000007060e7221 */ /* 0x008fca0000010000 */
[C---:B------:R-:W-:Y:S01]  /*24b10*/  FSETP.NE.FTZ.AND P1, PT, R14.reuse, RZ, PT ;  /* 0x000000ff0e00720b */ /* 0x040fe20003f35000 */
[----:B------:R-:W-:-:S05]  /*24b20*/  FMUL.FTZ R18, R14, 0.00390625 ;  /* 0x3b8000000e127820 */ /* 0x000fca0000410000 */
[----:B------:R-:W-:-:S07]  /*24b30*/  FSETP.NE.FTZ.AND P2, PT, R18, RZ, PT ;  /* 0x000000ff1200720b */ /* 0x000fce0003f55000 */
[----:B------:R-:W-:Y:S01]  /*24b40*/  @P1 MUFU.RCP R8, R14 ;  /* 0x0000000e00081308 */ /* 0x000fe20000001000 */
[----:B------:R-:W-:Y:S01]  /*24b50*/  FSETP.NE.FTZ.AND P1, PT, R15, RZ, PT ;  /* 0x000000ff0f00720b */ /* 0x000fe20003f35000 */
[----:B------:R-:W-:-:S06]  /*24b60*/  IMAD.MOV.U32 R10, RZ, RZ, RZ ;  /* 0x000000ffff0a7224 */ /* 0x000fcc00078e00ff */
[----:B------:R-:W1:Y:S01]  /*24b70*/  @P3 MUFU.LG2 R9, R12 ;  /* 0x0000000c00093308 */ /* 0x000e620000000c00 */
[----:B------:R-:W-:Y:S02]  /*24b80*/  WARPGROUP.DEPBAR.LE gsb0, 0x0 ;  /* 0x00008000000079c5 */ /* 0x000fe40000010000 */
[----:B------:R-:W-:-:S06]  /*24b90*/  WARPGROUP.ARRIVE ;  /* 0x00000000000079c5 */ /* 0x000fcc0000000000 */
[----:B------:R-:W-:Y:S01]  /*24ba0*/  QGMMA.64x192x32.F32.E4M3.E4M3 R24, R200, gdesc[UR4], R24, gsb0 ;  /* 0x02e00004c8187df3 */ /* 0x000fe20008000818 */
[----:B------:R-:W3:Y:S08]  /*24bb0*/  @P2 MUFU.LG2 R6, R18 ;  /* 0x0000001200062308 */ /* 0x000ef00000000c00 */
[----:B------:R-:W4:Y:S01]  /*24bc0*/  @P1 MUFU.RCP R10, R15 ;  /* 0x0000000f000a1308 */ /* 0x000f220000001000 */
[C---:B------:R-:W-:Y:S01]  /*24bd0*/  @P2 FMUL.FTZ R7, R2.reuse, 0.69314718246459960938 ;  /* 0x3f31721802072820 */ /* 0x040fe20000410000 */
[----:B------:R-:W-:Y:S01]  /*24be0*/  @P3 FMUL.FTZ R2, R2, 0.69314718246459960938 ;  /* 0x3f31721802023820 */ /* 0x000fe20000410000 */
[----:B-1----:R-:W-:Y:S01]  /*24bf0*/  @P3 FMUL.FTZ R9, R9, 0.69314718246459960938 ;  /* 0x3f31721809093820 */ /* 0x002fe20000410000 */
[----:B------:R-:W-:-:S02]  /*24c00*/  IMAD.MOV.U32 R151, RZ, RZ, -0x800000 ;  /* 0xff800000ff977424 */ /* 0x000fc400078e00ff */
[----:B------:R-:W-:Y:S02]  /*24c10*/  IMAD.MOV.U32 R150, RZ, RZ, -0x800000 ;  /* 0xff800000ff967424 */ /* 0x000fe400078e00ff */
[----:B---3--:R-:W-:Y:S01]  /*24c20*/  @P2 FMUL.FTZ R6, R6, 0.69314718246459960938 ;  /* 0x3f31721806062820 */ /* 0x008fe20000410000 */
[----:B------:R-:W-:-:S01]  /*24c30*/  @P3 FFMA.FTZ R151, R2, R0, R9 ;  /* 0x0000000002973223 */ /* 0x000fc20000010009 */
[----:B--2---:R-:W-:Y:S02]  /*24c40*/  FMUL.FTZ R2, R8, R5 ;  /* 0x0000000508027220 */ /* 0x004fe40000410000 */
[----:B------:R-:W-:-:S01]  /*24c50*/  @P2 FFMA.FTZ R150, R7, R4, R6 ;  /* 0x0000000407962223 */ /* 0x000fc20000010006 */
[----:B----4-:R-:W-:Y:S01]  /*24c60*/  FMUL.FTZ R0, R10, R5 ;  /* 0x000000050a007220 */ /* 0x010fe20000410000 */
[----:B------:R-:W-:Y:S02]  /*24c70*/  WARPGROUP.DEPBAR.LE gsb0, 0x0 ;  /* 0x00008000000079c5 */ /* 0x000fe40000010000 */
[----:B------:R-:W-:Y:S05]  /*24c80*/  @!P0 BRA `(.L_x_6791) ;  /* 0x0000000000048947 */ /* 0x000fea0003800000 */
[----:B------:R-:W-:Y:S01]  /*24c90*/  BPT.TRAP 0x1 ;  /* 0x000000040000795c */ /* 0x000fe20000300000 */
.L_x_6791:
[----:B------:R-:W2:Y:S01]  /*24ca0*/  LDL.LU R13, [R1] ;  /* 0x00000000010d7983 */ /* 0x000ea20000300800 */
        /* <DEDUP_REMOVED lines=83> */
[-C--:B-1----:R-:W-:Y:S01]  /*251e0*/  FMUL.FTZ R5, R119, R0.reuse ;  /* 0x0000000077057220 */ /* 0x082fe20000410000 */
        /* <DEDUP_REMOVED lines=20> */
[----:B------:R-:W-:Y:S01]  /*25330*/  SEL R222, R222, RZ, P1 ;  /* 0x000000ffdede7207 */ /* 0x000fe20000800000 */
[----:B------:R-:W-:Y:S01]  /*25340*/  UIADD3 UR37, UR37, 0x1, URZ ;  /* 0x0000000125257890 */ /* 0x000fe2000fffe03f */
[----:B--2---:R-:W-:-:S05]  /*25350*/  LOP3.LUT R13, R13, R2, RZ, 0x3c, !PT ;  /* 0x000000020d0d7212 */ /* 0x004fca00078e3cff */
[----:B------:R1:W-:Y:S06]  /*25360*/  STL [R1], R13 ;  /* 0x0000000d01007387 */ /* 0x0003ec0000100800 */
.L_x_6720:
[----:B------:R-:W-:Y:S05]  /*25370*/  WARPSYNC.ALL ;  /* 0x0000000000007948 */ /* 0x000fea0003800000 */
[----:B------:R-:W2:Y:S01]  /*25380*/  LDL R166, [R1+0x64] ;  /* 0x0000640001a67983 */ /* 0x000ea20000100800 */
[----:B------:R-:W3:Y:S01]  /*25390*/  S2UR UR38, SR_CgaCtaId ;  /* 0x00000000002679c3 */ /* 0x000ee20000008800 */
[----:B------:R-:W-:Y:S01]  /*253a0*/  UMOV UR4, 0x400 ;  /* 0x0000040000047882 */ /* 0x000fe20000000000 */
[----:B------:R-:W-:Y:S01]  /*253b0*/  BSSY B0, `(.L_x_6792) ;  /* 0x00005c3000007945 */ /* 0x000fe20003800000 */
[----:B---3--:R-:W-:-:S06]  /*253c0*/  ULEA UR4, UR38, UR4, 0x18 ;  /* 0x0000000426047291 */ /* 0x008fcc000f8ec03f */
[----:B------:R-:W-:Y:S01]  /*253d0*/  IMAD.U32 R18, RZ, RZ, UR4 ;  /* 0x00000004ff127e24 */ /* 0x000fe2000f8e00ff */
[----:B------:R-:W-:Y:S06]  /*253e0*/  BAR.SYNC.DEFER_BLOCKING 0x5, 0x180 ;  /* 0x0146000000007b1d */ /* 0x000fec0000010000 */
[----:B------:R3:W4:Y:S02]  /*253f0*/  LDS.128 R28, [R18+0x334d0] ;  /* 0x0334d000121c7984 */ /* 0x0007240000000c00 */
[----:B------:R-:W-:Y:S06]  /*25400*/  BAR.ARV 0x4, 0x180 ;  /* 0x0106000000007b1d */ /* 0x000fec0000002000 */
[----:B--2---:R-:W-:-:S13]  /*25410*/  ISETP.NE.AND P1, PT, R166, RZ, PT ;  /* 0x000000ffa600720c */ /* 0x004fda0003f25270 */
[----:B------:R-:W2:Y:S02]  /*25420*/  @!P1 LDC R166, c[0x0][0xad4] ;  /* 0x0002b500ffa69b82 */ /* 0x000ea40000000800 */
[----:B--2---:R3:W-:Y:S01]  /*25430*/  @!P1 STL [R1+0x64], R166 ;  /* 0x000064a601009387 */ /* 0x0047e20000100800 */
[----:B----4-:R-:W-:Y:S05]  /*25440*/  @P0 BRA `(.L_x_6793) ;  /* 0x0000004c00640947 */ /* 0x010fea0003800000 */
[----:B------:R-:W2:Y:S01]  /*25450*/  LDL R26, [R1+0x144] ;  /* 0x00014400011a7983 */ /* 0x000ea20000100800 */
[----:B------:R-:W-:Y:S01]  /*25460*/  ULDC.64 UR4, c[0x4][0xd8] ;  /* 0x0100360000047ab9 */ /* 0x000fe20000000a00 */
[----:B-1----:R-:W1:Y:S01]  /*25470*/  S2R R13, SR_SWINHI ;  /* 0x00000000000d7919 */ /* 0x002e620000002f00 */
[----:B------:R-:W4:Y:S01]  /*25480*/  S2R R167, SR_TID.X ;  /* 0x0000000000a77919 */ /* 0x000f220000002100 */
[----:B------:R-:W-:Y:S02]  /*25490*/  MOV R80, R18 ;  /* 0x0000001200507202 */ /* 0x000fe40000000f00 */
[----:B-1----:R-:W-:Y:S01]  /*254a0*/  MOV R81, R13 ;  /* 0x0000000d00517202 */ /* 0x002fe20000000f00 */
[----:B----4-:R-:W-:-:S05]  /*254b0*/  IMAD.SHL.U32 R0, R167, 0x4, RZ ;  /* 0x00000004a7007824 */ /* 0x010fca00078e00ff */
[----:B------:R-:W-:-:S04]  /*254c0*/  LOP3.LUT R0, R0, 0xc, RZ, 0xc0, !PT ;  /* 0x0000000c00007812 */ /* 0x000fc800078ec0ff */
[----:B------:R-:W-:-:S05]  /*254d0*/  IADD3 R24, P0, R0, UR4, RZ ;  /* 0x0000000400187c10 */ /* 0x000fca000ff1e0ff */
[----:B------:R-:W-:-:S05]  /*254e0*/  IMAD.X R25, RZ, RZ, UR5, P0 ;  /* 0x00000005ff197e24 */ /* 0x000fca00080e06ff */
[----:B------:R1:W5:Y:S01]  /*254f0*/  LDG.E.CONSTANT R0, desc[UR50][R24.64] ;  /* 0x0000003218007981 */ /* 0x000362000c1e9900 */
[----:B------:R-:W-:Y:S01]  /*25500*/  LOP3.LUT P0, R2, R167, 0x3, RZ, 0xc0, !PT ;  /* 0x00000003a7027812 */ /* 0x000fe2000780c0ff */
[----:B------:R-:W-:-:S03]  /*25510*/  UMOV UR4, 0xffffffff ;  /* 0xffffffff00047882 */ /* 0x000fc60000000000 */
[----:B------:R-:W-:-:S04]  /*25520*/  ISETP.EQ.OR P0, PT, R2, 0x3, !P0 ;  /* 0x000000030200780c */ /* 0x000fc80004702670 */
[----:B------:R-:W-:Y:S02]  /*25530*/  SEL R2, R4, R149, P0 ;  /* 0x0000009504027207 */ /* 0x000fe40000000000 */
[----:B------:R-:W-:Y:S02]  /*25540*/  SEL R13, R148, R20, P0 ;  /* 0x00000014940d7207 */ /* 0x000fe40000000000 */
[----:B------:R-:W-:Y:S02]  /*25550*/  SEL R149, R149, R4, P0 ;  /* 0x0000000495957207 */ /* 0x000fe40000000000 */
[----:B------:R-:W-:Y:S01]  /*25560*/  SEL R148, R20, R148, P0 ;  /* 0x0000009414947207 */ /* 0x000fe20000000000 */
[----:B--2---:R-:W-:-:S03]  /*25570*/  IMAD.WIDE R54, R26, 0x2, R80 ;  /* 0x000000021a367825 */ /* 0x004fc600078e0250 */
[C---:B------:R-:W-:Y:S02]  /*25580*/  IADD3 R59, P3, R54.reuse, 0x8060, RZ ;  /* 0x00008060363b7810 */ /* 0x040fe40007f7e0ff */
[----:B------:R-:W-:Y:S02]  /*25590*/  IADD3 R69, P1, R54, 0x8000, RZ ;  /* 0x0000800036457810 */ /* 0x000fe40007f3e0ff */
[----:B------:R-:W-:Y:S02]  /*255a0*/  LOP3.LUT R58, R59, 0x380, RZ, 0xc0, !PT ;  /* 0x000003803b3a7812 */ /* 0x000fe400078ec0ff */
[----:B------:R-:W-:Y:S02]  /*255b0*/  LOP3.LUT R68, R69, 0x380, RZ, 0xc0, !PT ;  /* 0x0000038045447812 */ /* 0x000fe400078ec0ff */
[----:B------:R-:W-:Y:S02]  /*255c0*/  SHF.R.U64 R58, R58, 0x3, RZ ;  /* 0x000000033a3a7819 */ /* 0x000fe400000012ff */
[----:B------:R-:W-:-:S02]  /*255d0*/  SHF.R.U64 R68, R68, 0x3, RZ ;  /* 0x0000000344447819 */ /* 0x000fc400000012ff */
[----:B------:R-:W-:Y:S02]  /*255e0*/  LOP3.LUT R58, R58, R59, RZ, 0x3c, !PT ;  /* 0x0000003b3a3a7212 */ /* 0x000fe400078e3cff */
[----:B------:R-:W-:Y:S02]  /*255f0*/  IADD3.X R59, RZ, R55, RZ, P3, !PT ;  /* 0x00000037ff3b7210 */ /* 0x000fe40001ffe4ff */
[C---:B------:R-:W-:Y:S02]  /*25600*/  IADD3 R63, P4, R54.reuse, 0x8040, RZ ;  /* 0x00008040363f7810 */ /* 0x040fe40007f9e0ff */
[C---:B------:R-:W-:Y:S02]  /*25610*/  IADD3 R67, P5, R54.reuse, 0x8020, RZ ;  /* 0x0000802036437810 */ /* 0x040fe40007fbe0ff */
[C---:B------:R-:W-:Y:S02]  /*25620*/  IADD3 R71, P2, R54.reuse, 0x4060, RZ ;  /* 0x0000406036477810 */ /* 0x040fe40007f5e0ff */
[----:B------:R-:W-:-:S02]  /*25630*/  IADD3 R73, P3, R54, 0x4040, RZ ;  /* 0x0000404036497810 */ /* 0x000fc40007f7e0ff */
[----:B------:R-:W-:Y:S01]  /*25640*/  LOP3.LUT R68, R68, R69, RZ, 0x3c, !PT ;  /* 0x0000004544447212 */ /* 0x000fe200078e3cff */
[----:B------:R-:W-:Y:S01]  /*25650*/  IMAD.X R69, RZ, RZ, R55, P1 ;  /* 0x000000ffff457224 */ /* 0x000fe200008e0637 */
[----:B------:R-:W-:Y:S02]  /*25660*/  LOP3.LUT R62, R63, 0x380, RZ, 0xc0, !PT ;  /* 0x000003803f3e7812 */ /* 0x000fe400078ec0ff */
[----:B------:R-:W-:Y:S02]  /*25670*/  LOP3.LUT R66, R67, 0x380, RZ, 0xc0, !PT ;  /* 0x0000038043427812 */ /* 0x000fe400078ec0ff */
[----:B------:R-:W-:Y:S02]  /*25680*/  LOP3.LUT R70, R71, 0x380, RZ, 0xc0, !PT ;  /* 0x0000038047467812 */ /* 0x000fe400078ec0ff */
[----:B------:R-:W-:Y:S02]  /*25690*/  LOP3.LUT R72, R73, 0x380, RZ, 0xc0, !PT ;  /* 0x0000038049487812 */ /* 0x000fe400078ec0ff */
[----:B------:R-:W-:-:S02]  /*256a0*/  IADD3 R27, P1, R54, 0x60, RZ ;  /* 0x00000060361b7810 */ /* 0x000fc40007f3e0ff */
[----:B------:R-:W-:Y:S02]  /*256b0*/  SHF.R.U64 R62, R62, 0x3, RZ ;  /* 0x000000033e3e7819 */ /* 0x000fe400000012ff */
[----:B------:R-:W-:Y:S02]  /*256c0*/  SHF.R.U64 R66, R66, 0x3, RZ ;  /* 0x0000000342427819 */ /* 0x000fe400000012ff */
        /* <DEDUP_REMOVED lines=13> */
[C---:B-1----:R-:W-:Y:S02]  /*257a0*/  IADD3 R25, P5, R54.reuse, 0x4000, RZ ;  /* 0x0000400036197810 */ /* 0x042fe40007fbe0ff */
        /* <DEDUP_REMOVED lines=39> */
[----:B------:R-:W-:Y:S01]  /*25a20*/  SEL R32, R32, R33, P0 ;  /* 0x0000002120207207 */ /* 0x000fe20000000000 */
[----:B-----5:R-:W-:Y:S01]  /*25a30*/  SHFL.IDX PT, R28, R28, R0, 0x1c1f ;  /* 0x001c1f001c1c7589 */ /* 0x020fe200000e0000 */
[----:B------:R-:W-:Y:S02]  /*25a40*/  SEL R3, R14, R133, P0 ;  /* 0x000000850e037207 */ /* 0x000fe40000000000 */
[----:B------:R-:W-:-:S02]  /*25a50*/  SEL R33, R88, R121, P0 ;  /* 0x0000007958217207 */ /* 0x000fc40000000000 */
[----:B------:R-:W-:Y:S02]  /*25a60*/  SEL R34, R121, R88, P0 ;  /* 0x0000005879227207 */ /* 0x000fe40000000000 */
[----:B------:R-:W-:Y:S01]  /*25a70*/  SEL R119, R6, R127, P0 ;  /* 0x0000007f06777207 */ /* 0x000fe20000000000 */
[----:B------:R-:W-:Y:S01]  /*25a80*/  SHFL.IDX PT, R3, R3, R0, 0x1c1f ;  /* 0x001c1f0003037589 */ /* 0x000fe200000e0000 */
[----:B------:R-:W-:Y:S02]  /*25a90*/  SEL R146, R127, R6, P0 ;  /* 0x000000067f927207 */ /* 0x000fe40000000000 */
[----:B------:R-:W-:Y:S01]  /*25aa0*/  SEL R133, R133, R14, P0 ;  /* 0x0000000e85857207 */ /* 0x000fe20000000000 */
[----:B------:R-:W-:Y:S01]  /*25ab0*/  SHFL.IDX PT, R33, R33, R0, 0x1c1f ;  /* 0x001c1f0021217589 */ /* 0x000fe200000e0000 */
[----:B------:R-:W-:Y:S02]  /*25ac0*/  LOP3.LUT R121, R0, 0x2, RZ, 0x3c, !PT ;  /* 0x0000000200797812 */ /* 0x000fe400078e3cff */
        /* <DEDUP_REMOVED lines=41> */
[----:B------:R-:W-:Y:S01]  /*25d60*/  SEL R27, R128, R11, P0 ;  /* 0x0000000b801b7207 */ /* 0x000fe20000000000 */
[----:B------:R-:W-:Y:S01]  /*25d70*/  IMAD.MOV.U32 R128, RZ, RZ, RZ ;  /* 0x000000ffff807224 */ /* 0x000fe200078e00ff */
        /* <DEDUP_REMOVED lines=21> */
[----:B-1----:R-:W-:Y:S01]  /*25ed0*/  SEL R124, R3, R4, P0 ;  /* 0x00000004037c7207 */ /* 0x002fe20000000000 */
[----:B------:R-:W1:Y:S01]  /*25ee0*/  SHFL.IDX PT, R54, R54, R121, 0x1c1f ;  /* 0x001c1f7936367589 */ /* 0x000e6200000e0000 */
[----:B------:R-:W-:-:S02]  /*25ef0*/  SEL R3, R4, R3, P0 ;  /* 0x0000000304037207 */ /* 0x000fc40000000000 */
[----:B------:R-:W-:Y:S01]  /*25f00*/  SEL R65, R105, R141, P0 ;  /* 0x0000008d69417207 */ /* 0x000fe20000000000 */
[----:B------:R-:W-:Y:S01]  /*25f10*/  SHFL.IDX PT, R55, R55, R0, 0x1c1f ;  /* 0x001c1f0037377589 */ /* 0x000fe200000e0000 */
[----:B------:R-:W-:Y:S02]  /*25f20*/  SEL R66, R141, R105, P0 ;  /* 0x000000698d427207 */ /* 0x000fe40000000000 */
[----:B--2---:R-:W-:Y:S01]  /*25f30*/  SEL R4, R5, R6, P0 ;  /* 0x0000000605047207 */ /* 0x004fe20000000000 */
        /* <DEDUP_REMOVED lines=8> */
[----:B----4-:R-:W-:Y:S01]  /*25fc0*/  SEL R8, R9, R10, P0 ;  /* 0x0000000a09087207 */ /* 0x010fe20000000000 */
        /* <DEDUP_REMOVED lines=28> */
[----:B0-----:R-:W-:Y:S02]  /*26190*/  SEL R21, R24, R25, P0 ;  /* 0x0000001918157207 */ /* 0x001fe40000000000 */
        /* <DEDUP_REMOVED lines=43> */
[----:B------:R-:W3:Y:S01]  /*26450*/  SHFL.IDX PT, R92, R147, R121, 0x1c1f ;  /* 0x001c1f79935c7589 */ /* 0x000ee200000e0000 */
[----:B------:R-:W-:Y:S02]  /*26460*/  SEL R35, R52, R35, P0 ;  /* 0x0000002334237207 */ /* 0x000fe40000000000 */
[----:B-1----:R-:W-:Y:S01]  /*26470*/  SEL R52, R53, R54, P0 ;  /* 0x0000003635347207 */ /* 0x002fe20000000000 */
[----:B------:R-:W1:Y:S01]  /*26480*/  SHFL.IDX PT, R86, R145, R121, 0x1c1f ;  /* 0x001c1f7991567589 */ /* 0x000e6200000e0000 */
[----:B------:R-:W-:-:S02]  /*26490*/  SEL R53, R54, R53, P0 ;  /* 0x0000003536357207 */ /* 0x000fc40000000000 */
[----:B--2---:R-:W-:Y:S01]  /*264a0*/  SEL R54, R55, R56, P0 ;  /* 0x0000003837367207 */ /* 0x004fe20000000000 */
[----:B------:R-:W2:Y:S01]  /*264b0*/  SHFL.IDX PT, R88, R146, R121, 0x1c1f ;  /* 0x001c1f7992587589 */ /* 0x000ea200000e0000 */
[----:B------:R-:W-:Y:S02]  /*264c0*/  SEL R55, R56, R55, P0 ;  /* 0x0000003738377207 */ /* 0x000fe40000000000 */
[----:B------:R-:W-:Y:S01]  /*264d0*/  SEL R56, R57, R58, P0 ;  /* 0x0000003a39387207 */ /* 0x000fe20000000000 */
[----:B------:R-:W2:Y:S01]  /*264e0*/  SHFL.IDX PT, R84, R143, R121, 0x1c1f ;  /* 0x001c1f798f547589 */ /* 0x000ea200000e0000 */
[----:B------:R-:W-:Y:S02]  /*264f0*/  SEL R57, R58, R57, P0 ;  /* 0x000000393a397207 */ /* 0x000fe40000000000 */
[----:B----4-:R-:W-:Y:S01]  /*26500*/  SEL R58, R59, R60, P0 ;  /* 0x0000003c3b3a7207 */ /* 0x010fe20000000000 */
        /* <DEDUP_REMOVED lines=25> */
[----:B-1----:R-:W-:Y:S02]  /*266a0*/  SEL R112, R114, R86, P0 ;  /* 0x0000005672707207 */ /* 0x002fe40000000000 */
[----:B--2---:R-:W-:Y:S01]  /*266b0*/  SEL R117, R119, R88, P0 ;  /* 0x0000005877757207 */ /* 0x004fe20000000000 */
[----:B------:R-:W-:Y:S01]  /*266c0*/  SHFL.IDX PT, R91, R91, R0, 0x1c1f ;  /* 0x001c1f005b5b7589 */ /* 0x000fe200000e0000 */
[----:B------:R-:W-:-:S02]  /*266d0*/  SEL R116, R118, R84, P0 ;  /* 0x0000005476747207 */ /* 0x000fc40000000000 */
[----:B----4-:R-:W-:Y:S01]  /*266e0*/  SEL R72, R73, R74, P0 ;  /* 0x0000004a49487207 */ /* 0x010fe20000000000 */
        /* <DEDUP_REMOVED lines=10> */
[----:B------:R-:W-:-:S03]  /*26790*/  SEL R77, R78, R77, P0 ;  /* 0x0000004d4e4d7207 */ /* 0x000fc60000000000 */
        /* <DEDUP_REMOVED lines=10> */
[----:B------:R-:W4:Y:S04]  /*26840*/  SHFL.IDX PT, R44, R44, R121, 0x1c1f ;  /* 0x001c1f792c2c7589 */ /* 0x000f2800000e0000 */
[----:B------:R-:W-:Y:S01]  /*26850*/  SHFL.IDX PT, R47, R47, R121, 0x1c1f ;  /* 0x001c1f792f2f7589 */ /* 0x000fe200000e0000 */
        /* <DEDUP_REMOVED lines=12> */
[----:B------:R-:W3:Y:S01]  /*26920*/  SHFL.IDX PT, R38, R38, R121, 0x1c1f ;  /* 0x001c1f7926267589 */ /* 0x000ee200000e0000 */
[----:B----4-:R-:W-:Y:S02]  /*26930*/  SEL R88, R89, R44, P0 ;  /* 0x0000002c59587207 */ /* 0x010fe40000000000 */
[----:B------:R-:W-:Y:S01]  /*26940*/  SEL R89, R44, R89, P0 ;  /* 0x000000592c597207 */ /* 0x000fe20000000000 */
        /* <DEDUP_REMOVED lines=8> */
[----:B------:R-:W-:Y:S02]  /*269d0*/  SEL R96, R97, R40, P0 ;  /* 0x0000002861607207 */ /* 0x000fe40000000000 */
[----:B------:R-:W-:Y:S01]  /*269e0*/  SEL R97, R40, R97, P0 ;  /* 0x0000006128617207 */ /* 0x000fe20000000000 */
[----:B------:R-:W0:Y:S01]  /*269f0*/  SHFL.IDX PT, R127, R152, R0, 0x1c1f ;  /* 0x001c1f00987f7589 */ /* 0x000e2200000e0000 */
[----:B--2---:R-:W-:-:S02]  /*26a00*/  SEL R98, R99, R43, P0 ;  /* 0x0000002b63627207 */ /* 0x004fc40000000000 */
[----:B------:R-:W-:Y:S01]  /*26a10*/  SEL R99, R43, R99, P0 ;  /* 0x000000632b637207 */ /* 0x000fe20000000000 */
[----:B------:R2:W0:Y:S01]  /*26a20*/  SHFL.IDX PT, R125, R125, R0, 0x1c1f ;  /* 0x001c1f007d7d7589 */ /* 0x00042200000e0000 */
[----:B---3--:R-:W-:Y:S02]  /*26a30*/  SEL R100, R101, R38, P0 ;  /* 0x0000002665647207 */ /* 0x008fe40000000000 */
[----:B------:R-:W-:Y:S01]  /*26a40*/  SEL R101, R38, R101, P0 ;  /* 0x0000006526657207 */ /* 0x000fe20000000000 */
[----:B------:R-:W3:Y:S01]  /*26a50*/  SHFL.IDX PT, R11, R153, R121, 0x1c1f ;  /* 0x001c1f79990b7589 */ /* 0x000ee200000e0000 */
[----:B----4-:R-:W-:Y:S02]  /*26a60*/  SEL R102, R103, R41, P0 ;  /* 0x0000002967667207 */ /* 0x010fe40000000000 */
[----:B------:R-:W-:Y:S01]  /*26a70*/  SEL R103, R41, R103, P0 ;  /* 0x0000006729677207 */ /* 0x000fe20000000000 */
[----:B------:R4:W3:Y:S01]  /*26a80*/  SHFL.IDX PT, R126, R126, R121, 0x1c1f ;  /* 0x001c1f797e7e7589 */ /* 0x0008e200000e0000 */
[----:B------:R-:W-:-:S02]  /*26a90*/  SEL R104, R105, R37, P0 ;  /* 0x0000002569687207 */ /* 0x000fc40000000000 */
[----:B--2---:R-:W-:Y:S02]  /*26aa0*/  SEL R0, R111, R2, P0 ;  /* 0x000000026f007207 */ /* 0x004fe40000000000 */
[----:B------:R-:W-:Y:S02]  /*26ab0*/  SEL R111, R2, R111, P0 ;  /* 0x0000006f026f7207 */ /* 0x000fe40000000000 */
[----:B------:R-:W-:Y:S02]  /*26ac0*/  SEL R2, R110, R90, P0 ;  /* 0x0000005a6e027207 */ /* 0x000fe40000000000 */
[----:B------:R-:W-:Y:S02]  /*26ad0*/  SEL R110, R90, R110, P0 ;  /* 0x0000006e5a6e7207 */ /* 0x000fe40000000000 */
[----:B----4-:R-:W-:Y:S02]  /*26ae0*/  SEL R121, R123, R82, P0 ;  /* 0x000000527b797207 */ /* 0x010fe40000000000 */
[----:B------:R-:W-:-:S02]  /*26af0*/  SEL R123, R82, R123, P0 ;  /* 0x0000007b527b7207 */ /* 0x000fc40000000000 */
[----:B------:R-:W-:Y:S02]  /*26b00*/  SEL R82, R83, R51, P0 ;  /* 0x0000003353527207 */ /* 0x000fe40000000000 */
[----:B------:R-:W-:Y:S02]  /*26b10*/  SEL R90, R91, R47, P0 ;  /* 0x0000002f5b5a7207 */ /* 0x000fe40000000000 */
[----:B0-----:R-:W-:Y:S02]  /*26b20*/  SEL R106, R107, R39, P0 ;  /* 0x000000276b6a7207 */ /* 0x001fe40000000000 */
[----:B-1----:R-:W-:Y:S02]  /*26b30*/  SEL R108, R109, R36, P0 ;  /* 0x000000246d6c7207 */ /* 0x002fe40000000000 */
[----:B------:R-:W-:Y:S02]  /*26b40*/  SEL R83, R51, R83, P0 ;  /* 0x0000005333537207 */ /* 0x000fe40000000000 */
[----:B------:R-:W-:-:S02]  /*26b50*/  SEL R91, R47, R91, P0 ;  /* 0x0000005b2f5b7207 */ /* 0x000fc40000000000 */
[----:B------:R-:W-:Y:S02]  /*26b60*/  SEL R105, R37, R105, P0 ;  /* 0x0000006925697207 */ /* 0x000fe40000000000 */
[----:B------:R-:W-:Y:S02]  /*26b70*/  SEL R107, R39, R107, P0 ;  /* 0x0000006b276b7207 */ /* 0x000fe40000000000 */
[----:B---3--:R-:W-:-:S07]  /*26b80*/  SEL R109, R36, R109, P0 ;  /* 0x0000006d246d7207 */ /* 0x008fce0000000000 */
.L_x_7115:
        /* <DEDUP_REMOVED lines=62> */
[----:B------:R1:W-:Y:S01]  /*26f70*/  STSM.16.M88.4 [R163], R44 ;  /* 0x0000002ca3007844 */ /* 0x0003e20000000200 */
[----:B------:R-:W-:Y:S02]  /*26f80*/  F2FP.BF16.F32.PACK_AB R14, R59, R57 ;  /* 0x000000393b0e723e */ /* 0x000fe400000010ff */
[----:B------:R-:W-:Y:S02]  /*26f90*/  F2FP.BF16.F32.PACK_AB R15, R109, R107 ;  /* 0x0000006b6d0f723e */ /* 0x000fe400000010ff */
[----:B------:R-:W-:Y:S02]  /*26fa0*/  ISETP.NE.U32.AND P0, PT, RZ, UR4, PT ;  /* 0x00000004ff007c0c */ /* 0x000fe4000bf05070 */
[----:B----4-:R-:W-:Y:S01]  /*26fb0*/  F2FP.BF16.F32.PACK_AB R36, R62, R60 ;  /* 0x0000003c3e24723e */ /* 0x010fe200000010ff */
[----:B------:R4:W-:Y:S01]  /*26fc0*/  STSM.16.M88.4 [R164], R12 ;  /* 0x0000000ca4007844 */ /* 0x0009e20000000200 */
        /* <DEDUP_REMOVED lines=14> */
[----:B----4-:R-:W-:Y:S01]  /*270b0*/  @P3 IADD3 R12, P1, R130, UR6, RZ ;  /* 0x00000006820c3c10 */ /* 0x010fe2000ff3e0ff */
[----:B------:R-:W-:Y:S02]  /*270c0*/  ULDC UR6, c[0x0][0xa88] ;  /* 0x0002a20000067ab9 */ /* 0x000fe40000000800 */
[----:B------:R-:W-:Y:S02]  /*270d0*/  MOV R43, UR6 ;  /* 0x00000006002b7c02 */ /* 0x000fe40008000f00 */
[----:B------:R-:W-:Y:S01]  /*270e0*/  @P3 IADD3.X R13, R129, UR7, RZ, P1, !PT ;  /* 0x00000007810d3c10 */ /* 0x000fe20008ffe4ff */
[----:B0-----:R0:W1:Y:S04]  /*270f0*/  LDC.64 R36, c[0x0][R46+0x218] ;  /* 0x000086002e247b82 */ /* 0x0010680000000a00 */
[----:B------:R2:W5:Y:S01]  /*27100*/  @P3 LDG.E R43, desc[UR50][R12.64] ;  /* 0x000000320c2b3981 */ /* 0x000562000c1e1900 */
[----:B------:R-:W-:-:S03]  /*27110*/  ISETP.NE.AND P1, PT, R125, 0x1, PT ;  /* 0x000000017d00780c */ /* 0x000fc60003f25270 */
[----:B------:R0:W3:Y:S08]  /*27120*/  LDC.64 R14, c[0x0][R46+0x228] ;  /* 0x00008a002e0e7b82 */ /* 0x0000f00000000a00 */
[----:B--2---:R0:W2:Y:S01]  /*27130*/  LDC.64 R12, c[0x0][R46+0x220] ;  /* 0x000088002e0c7b82 */ /* 0x0040a20000000a00 */
[----:B------:R-:W-:Y:S05]  /*27140*/  @P3 BRA `(.L_x_6795) ;  /* 0x0000000000103947 */ /* 0x000fea0003800000 */
[----:B------:R-:W-:Y:S05]  /*27150*/  @!P0 BRA `(.L_x_6795) ;  /* 0x00000000000c8947 */ /* 0x000fea0003800000 */
[----:B------:R-:W4:Y:S04]  /*27160*/  LDG.E R38, desc[UR50][R40.64] ;  /* 0x0000003228267981 */ /* 0x000f28000c1e1900 */
[----:B-----5:R-:W4:Y:S02]  /*27170*/  LDG.E R43, desc[UR50][R40.64+0x4] ;  /* 0x00000432282b7981 */ /* 0x020f24000c1e1900 */
[----:B----4-:R-:W-:-:S07]  /*27180*/  IMAD.IADD R43, R43, 0x1, -R38 ;  /* 0x000000012b2b7824 */ /* 0x010fce00078e0a26 */
.L_x_6795:
[----:B------:R-:W4:Y:S01]  /*27190*/  LDL.LU R11, [R1+0x60] ;  /* 0x00006000010b7983 */ /* 0x000f220000300800 */
[----:B------:R0:W3:Y:S03]  /*271a0*/  LDC.64 R40, c[0x0][R46+0x210] ;  /* 0x000084002e287b82 */ /* 0x0000e60000000a00 */
[----:B------:R-:W2:Y:S04]  /*271b0*/  LDL.LU R38, [R1+0x70] ;  /* 0x0000700001267983 */ /* 0x000ea80000300800 */
[----:B------:R-:W3:Y:S01]  /*271c0*/  LDL R42, [R1+0x5c] ;  /* 0x00005c00012a7983 */ /* 0x000ee20000100800 */
[----:B------:R-:W-:Y:S01]  /*271d0*/  ISETP.NE.U32.AND P0, PT, RZ, UR4, PT ;  /* 0x00000004ff007c0c */ /* 0x000fe2000bf05070 */
[----:B------:R-:W3:Y:S02]  /*271e0*/  @P1 LDC R127, c[0x0][0xbec] ;  /* 0x0002fb00ff7f1b82 */ /* 0x000ee40000000800 */
[----:B------:R-:W3:Y:S04]  /*271f0*/  LDL R131, [R1+0x48] ;  /* 0x0000480001837983 */ /* 0x000ee80000100800 */
[----:B------:R-:W3:Y:S01]  /*27200*/  LDL R130, [R1+0x74] ;  /* 0x0000740001827983 */ /* 0x000ee20000100800 */
[----:B------:R-:W-:Y:S01]  /*27210*/  ISETP.NE.AND.EX P0, PT, RZ, UR5, PT, P0 ;  /* 0x00000005ff007c0c */ /* 0x000fe2000bf05300 */
[----:B------:R-:W3:Y:S02]  /*27220*/  @P1 LDC R129, c[0x0][0xbf0] ;  /* 0x0002fc00ff811b82 */ /* 0x000ee40000000800 */
[----:B------:R-:W3:Y:S04]  /*27230*/  LDL R132, [R1+0x140] ;  /* 0x0001400001847983 */ /* 0x000ee80000100800 */
[----:B0-----:R-:W3:Y:S01]  /*27240*/  LDL R46, [R1+0xd4] ;  /* 0x0000d400012e7983 */ /* 0x001ee20000100800 */
[----:B----4-:R-:W-:-:S02]  /*27250*/  SEL R11, R11, RZ, !P0 ;  /* 0x000000ff0b0b7207 */ /* 0x010fc40004000000 */
[----:B--2---:R-:W-:-:S03]  /*27260*/  SEL R45, R38, RZ, !P0 ;  /* 0x000000ff262d7207 */ /* 0x004fc60004000000 */
[----:B------:R-:W-:Y:S01]  /*27270*/  IMAD R13, R13, R11, RZ ;  /* 0x0000000b0d0d7224 */ /* 0x000fe200078e02ff */
[----:B------:R-:W0:Y:S03]  /*27280*/  LDC.64 R38, c[0x0][0xba8] ;  /* 0x0002ea00ff267b82 */ /* 0x000e260000000a00 */
[C---:B------:R-:W-:Y:S02]  /*27290*/  IMAD R47, R12.reuse, R45, R13 ;  /* 0x0000002d0c2f7224 */ /* 0x040fe400078e020d */
[----:B-1----:R-:W-:Y:S02]  /*272a0*/  IMAD R45, R37, R225, RZ ;  /* 0x000000e1252d7224 */ /* 0x002fe400078e02ff */
[----:B------:R-:W-:-:S04]  /*272b0*/  IMAD.WIDE.U32 R12, R12, R11, RZ ;  /* 0x0000000b0c0c7225 */ /* 0x000fc800078e00ff */
[----:B------:R-:W-:-:S04]  /*272c0*/  IMAD.WIDE.U32 R36, R36, R225, RZ ;  /* 0x000000e124247225 */ /* 0x000fc800078e00ff */
[----:B---3--:R-:W-:Y:S01]  /*272d0*/  IMAD.IADD R42, R42, 0x1, R131 ;  /* 0x000000012a2a7824 */ /* 0x008fe200078e0283 */
[----:B-----5:R-:W-:Y:S01]  /*272e0*/  IADD3 R44, P0, P3, R12, R36, R128 ;  /* 0x000000240c2c7210 */ /* 0x020fe20007b1e080 */
[----:B------:R-:W-:Y:S02]  /*272f0*/  IMAD.IADD R126, R13, 0x1, R47 ;  /* 0x000000010d7e7824 */ /* 0x000fe400078e022f */
[----:B------:R-:W-:Y:S01]  /*27300*/  @P1 IMAD.HI.U32 R12, R42, R127, RZ ;  /* 0x0000007f2a0c1227 */ /* 0x000fe200078e00ff */
[----:B------:R-:W-:-:S03]  /*27310*/  SEL R13, R130, RZ, P2 ;  /* 0x000000ff820d7207 */ /* 0x000fc60001000000 */
[----:B------:R-:W-:Y:S01]  /*27320*/  IMAD.IADD R45, R37, 0x1, R45 ;  /* 0x00000001252d7824 */ /* 0x000fe200078e022d */
[----:B0-----:R-:W0:Y:S01]  /*27330*/  @!P2 LDC R38, c[0x0][0xb50] ;  /* 0x0002d400ff26ab82 */ /* 0x001e220000000800 */
[----:B------:R-:W-:Y:S01]  /*27340*/  IMAD.MOV.U32 R37, RZ, RZ, R42 ;  /* 0x000000ffff257224 */ /* 0x000fe200078e002a */
[----:B------:R-:W-:Y:S01]  /*27350*/  @P1 SHF.R.U32.HI R37, RZ, R129, R12 ;  /* 0x00000081ff251219 */ /* 0x000fe2000001160c */
[-C--:B------:R-:W-:Y:S01]  /*27360*/  IMAD R47, R15, R13.reuse, RZ ;  /* 0x0000000d0f2f7224 */ /* 0x080fe200078e02ff */
[----:B------:R-:W-:Y:S01]  /*27370*/  SHF.R.S32.HI R36, RZ, 0x1f, R128 ;  /* 0x0000001fff247819 */ /* 0x000fe20000011480 */
[----:B------:R-:W-:-:S03]  /*27380*/  IMAD.WIDE.U32 R14, R14, R13, RZ ;  /* 0x0000000d0e0e7225 */ /* 0x000fc600078e00ff */
[----:B------:R-:W1:Y:S01]  /*27390*/  @!P2 LDC R39, c[0x0][0xb54] ;  /* 0x0002d500ff27ab82 */ /* 0x000e620000000800 */
[----:B------:R-:W-:Y:S01]  /*273a0*/  IMAD.MOV R13, RZ, RZ, -R37 ;  /* 0x000000ffff0d7224 */ /* 0x000fe200078e0a25 */
[----:B------:R-:W-:Y:S01]  /*273b0*/  IADD3.X R45, R126, R45, R36, P0, P3 ;  /* 0x0000002d7e2d7210 */ /* 0x000fe200007e6424 */
[----:B------:R-:W-:Y:S01]  /*273c0*/  IMAD.IADD R47, R15, 0x1, R47 ;  /* 0x000000010f2f7824 */ /* 0x000fe200078e022f */
[----:B------:R-:W-:Y:S01]  /*273d0*/  IADD3 R14, P0, P3, R37, R44, R14 ;  /* 0x0000002c250e7210 */ /* 0x000fe20007b1e00e */
[----:B------:R-:W-:Y:S01]  /*273e0*/  IMAD R13, R125, R13, R42 ;  /* 0x0000000d7d0d7224 */ /* 0x000fe200078e022a */
[----:B------:R-:W-:-:S04]  /*273f0*/  SHF.R.S32.HI R12, RZ, 0x1f, R37 ;  /* 0x0000001fff0c7819 */ /* 0x000fc80000011425 */
[----:B------:R-:W-:Y:S01]  /*27400*/  IADD3.X R15, R12, R45, R47, P0, P3 ;  /* 0x0000002d0c0f7210 */ /* 0x000fe200007e642f */
[-C--:B------:R-:W-:Y:S01]  /*27410*/  IMAD R12, R41, R13.reuse, RZ ;  /* 0x0000000d290c7224 */ /* 0x080fe200078e02ff */
[----:B------:R-:W-:Y:S01]  /*27420*/  SHF.R.S32.HI R37, RZ, 0x1f, R13 ;  /* 0x0000001fff257819 */ /* 0x000fe2000001140d */
[----:B------:R-:W-:-:S04]  /*27430*/  IMAD.WIDE.U32 R14, R40, R13, R14 ;  /* 0x0000000d280e7225 */ /* 0x000fc800078e000e */
[----:B------:R-:W-:Y:S01]  /*27440*/  IMAD R37, R40, R37, R12 ;  /* 0x0000002528257224 */ /* 0x000fe200078e020c */
[----:B0-----:R-:W-:-:S03]  /*27450*/  LEA R40, P0, R14, R38, 0x2 ;  /* 0x000000260e287211 */ /* 0x001fc600078010ff */
[----:B------:R-:W-:-:S05]  /*27460*/  IMAD.IADD R12, R15, 0x1, R37 ;  /* 0x000000010f0c7824 */ /* 0x000fca00078e0225 */
[----:B-1----:R-:W-:Y:S02]  /*27470*/  LEA.HI.X R41, R14, R39, R12, 0x2, P0 ;  /* 0x000000270e297211 */ /* 0x002fe400000f140c */
[----:B------:R-:W-:Y:S01]  /*27480*/  SHFL.IDX PT, R12, R40, RZ, 0x1c1f ;  /* 0x001c1fff280c7589 */ /* 0x000fe200000e0000 */
[----:B------:R-:W-:-:S03]  /*27490*/  IMAD.IADD R37, R132, 0x1, R131 ;  /* 0x0000000184257824 */ /* 0x000fc600078e0283 */
        /* <DEDUP_REMOVED lines=11> */
[----:B------:R-:W-:Y:S01]  /*27550*/  IADD3 R0, R167, -0x80, RZ ;  /* 0xffffff80a7007810 */ /* 0x000fe20007ffe0ff */
[----:B------:R-:W1:Y:S01]  /*27560*/  @P1 LDC R9, c[0x0][0xbec] ;  /* 0x0002fb00ff091b82 */ /* 0x000e620000000800 */
[----:B------:R-:W-:Y:S02]  /*27570*/  ULDC.64 UR4, c[0x0][0xaa0] ;  /* 0x0002a80000047ab9 */ /* 0x000fe40000000a00 */
[----:B------:R-:W-:-:S04]  /*27580*/  SHF.R.S32.HI R3, RZ, 0x1f, R0 ;  /* 0x0000001fff037819 */ /* 0x000fc80000011400 */
[----:B------:R-:W-:Y:S01]  /*27590*/  LEA.HI R3, R3, R0, RZ, 0x3 ;  /* 0x0000000003037211 */ /* 0x000fe200078f18ff */
[----:B0-----:R-:W0:Y:S03]  /*275a0*/  @P1 LDC R13, c[0x0][0xbf0] ;  /* 0x0002fc00ff0d1b82 */ /* 0x001e260000000800 */
        /* <DEDUP_REMOVED lines=17> */
[----:B------:R-:W5:Y:S01]  /*276c0*/  LD.E.128 R24, desc[UR50][R24.64] ;  /* 0x0000003218187980 */ /* 0x000f62000c101d00 */
[----:B------:R-:W-:Y:S02]  /*276d0*/  LOP3.LUT R32, R33, 0x380, RZ, 0xc0, !PT ;  /* 0x0000038021207812 */ /* 0x000fe400078ec0ff */
[----:B------:R-:W-:-:S02]  /*276e0*/  SHF.R.U64 R52, R52, 0x3, RZ ;  /* 0x0000000334347819 */ /* 0x000fc400000012ff */
        /* <DEDUP_REMOVED lines=19> */
[----:B------:R-:W-:Y:S01]  /*27820*/  LOP3.LUT R0, R3, 0x380, RZ, 0xc0, !PT ;  /* 0x0000038003007812 */ /* 0x000fe200078ec0ff */
[----:B------:R-:W-:Y:S01]  /*27830*/  IMAD.X R73, RZ, RZ, R81, P3 ;  /* 0x000000ffff497224 */ /* 0x000fe200018e0651 */
        /* <DEDUP_REMOVED lines=8> */
[----:B------:R-:W-:Y:S02]  /*278c0*/  LOP3.LUT R56, R57, 0x380, RZ, 0xc0, !PT ;  /* 0x0000038039387812 */ /* 0x000fe400078ec0ff */
[----:B------:R-:W-:Y:S01]  /*278d0*/  LOP3.LUT R60, R61, 0x380, RZ, 0xc0, !PT ;  /* 0x000003803d3c7812 */ /* 0x000fe200078ec0ff */
[----:B------:R-:W5:Y:S01]  /*278e0*/  LD.E.128 R48, desc[UR50][R48.64] ;  /* 0x0000003230307980 */ /* 0x000f62000c101d00 */
[----:B------:R-:W-:-:S02]  /*278f0*/  LOP3.LUT R64, R65, 0x380, RZ, 0xc0, !PT ;  /* 0x0000038041407812 */ /* 0x000fc400078ec0ff */
[----:B------:R-:W-:Y:S02]  /*27900*/  LOP3.LUT R68, R69, 0x380, RZ, 0xc0, !PT ;  /* 0x0000038045447812 */ /* 0x000fe400078ec0ff */
[----:B------:R-:W-:Y:S02]  /*27910*/  LOP3.LUT R5, R80, 0x380, RZ, 0xc0, !PT ;  /* 0x0000038050057812 */ /* 0x000fe400078ec0ff */
[----:B------:R-:W-:Y:S01]  /*27920*/  LOP3.LUT R72, R0, R3, RZ, 0x3c, !PT ;  /* 0x0000000300487212 */ /* 0x000fe200078e3cff */
[----:B------:R-:W-:Y:S01]  /*27930*/  IMAD R3, R36, UR4, RZ ;  /* 0x0000000424037c24 */ /* 0x000fe2000f8e02ff */
[----:B------:R-:W-:Y:S02]  /*27940*/  SHF.R.U64 R56, R56, 0x3, RZ ;  /* 0x0000000338387819 */ /* 0x000fe400000012ff */
[----:B------:R-:W-:Y:S02]  /*27950*/  SHF.R.U64 R60, R60, 0x3, RZ ;  /* 0x000000033c3c7819 */ /* 0x000fe400000012ff */
[----:B------:R-:W-:-:S02]  /*27960*/  SHF.R.U64 R64, R64, 0x3, RZ ;  /* 0x0000000340407819 */ /* 0x000fc400000012ff */
[----:B------:R-:W-:Y:S01]  /*27970*/  SHF.R.U64 R68, R68, 0x3, RZ ;  /* 0x0000000344447819 */ /* 0x000fe200000012ff */
[C---:B------:R-:W-:Y:S01]  /*27980*/  IMAD R3, R128.reuse, UR5, R3 ;  /* 0x0000000580037c24 */ /* 0x040fe2000f8e0203 */
[----:B------:R-:W-:Y:S01]  /*27990*/  SHF.R.U64 R5, R5, 0x3, RZ ;  /* 0x0000000305057819 */ /* 0x000fe200000012ff */
        /* <DEDUP_REMOVED lines=14> */
[----:B------:R-:W-:-:S02]  /*27a80*/  IMAD.IADD R12, R131, 0x1, R0 ;  /* 0x00000001830c7824 */ /* 0x000fc400078e0200 */
[C---:B------:R-:W-:Y:S01]  /*27a90*/  IMAD.WIDE.U32 R128, R225.reuse, UR4, R128 ;  /* 0x00000004e1807c25 */ /* 0x040fe2000f8e0080 */
[----:B------:R2:W5:Y:S01]  /*27aa0*/  LD.E.128 R4, desc[UR50][R80.64] ;  /* 0x0000003250047980 */ /* 0x000562000c101d00 */
[----:B------:R-:W-:Y:S02]  /*27ab0*/  SHF.R.S32.HI R8, RZ, 0x1f, R11 ;  /* 0x0000001fff087819 */ /* 0x000fe4000001140b */
[----:B-1----:R-:W-:Y:S01]  /*27ac0*/  @P1 IMAD.HI.U32 R0, R12, R9, RZ ;  /* 0x000000090c001227 */ /* 0x002fe200078e00ff */
        /* <DEDUP_REMOVED lines=10> */
[----:B------:R-:W-:Y:S01]  /*27b70*/  IMAD R129, R225, UR5, R129 ;  /* 0x00000005e1817c24 */ /* 0x000fe2000f8e0281 */
[----:B------:R-:W-:Y:S01]  /*27b80*/  ULDC.64 UR4, c[0x0][0xaf0] ;  /* 0x0002bc0000047ab9 */ /* 0x000fe20000000a00 */
[----:B------:R-:W-:Y:S01]  /*27b90*/  IMAD.MOV.U32 R3, RZ, RZ, R12 ;  /* 0x000000ffff037224 */ /* 0x000fe200078e000c */
[----:B0-----:R-:W-:Y:S01]  /*27ba0*/  @P1 SHF.R.U32.HI R3, RZ, R13, R0 ;  /* 0x0000000dff031219 */ /* 0x001fe20000011600 */
[----:B------:R-:W-:-:S03]  /*27bb0*/  IMAD R8, R8, UR4, RZ ;  /* 0x0000000408087c24 */ /* 0x000fc6000f8e02ff */
[----:B------:R-:W-:Y:S01]  /*27bc0*/  SHF.R.S32.HI R0, RZ, 0x1f, R3 ;  /* 0x0000001fff007819 */ /* 0x000fe20000011403 */
[C---:B------:R-:W-:Y:S02]  /*27bd0*/  IMAD R9, R11.reuse, UR5, R8 ;  /* 0x000000050b097c24 */ /* 0x040fe4000f8e0208 */
[----:B------:R-:W-:Y:S01]  /*27be0*/  IMAD.WIDE.U32 R128, R11, UR4, R128 ;  /* 0x000000040b807c25 */ /* 0x000fe2000f8e0080 */
[----:B------:R-:W-:-:S03]  /*27bf0*/  ULDC.64 UR4, c[0x0][0xae0] ;  /* 0x0002b80000047ab9 */ /* 0x000fc60000000a00 */
[----:B------:R-:W-:Y:S02]  /*27c00*/  IMAD.MOV R10, RZ, RZ, -R3 ;  /* 0x000000ffff0a7224 */ /* 0x000fe400078e0a03 */
        /* <DEDUP_REMOVED lines=9> */
[----:B-1----:R0:W-:Y:S01]  /*27ca0*/  SYNCS.ARRIVE.TRANS64.RED.A1T0 RZ, [R0+URZ], RZ ;  /* 0x000000ff00ff79a7 */ /* 0x0021e2000810043f */
        /* <DEDUP_REMOVED lines=8> */
[----:B------:R-:W-:-:S03]  /*27d30*/  IADD3 R39, R21, 0x80, RZ ;  /* 0x0000008015277810 */ /* 0x000fc60007ffe0ff */
[----:B------:R-:W-:Y:S01]  /*27d40*/  LEA.HI.X R128, R128, UR5, R3, 0x1, P0 ;  /* 0x0000000580807c11 */ /* 0x000fe200080f0c03 */
[----:B--2---:R-:W-:Y:S06]  /*27d50*/  BRA.DIV UR4, `(.L_x_6797) ;  /* 0x0000010a04f47947 */ /* 0x004fec000b800000 */
[----:B------:R0:W1:Y:S04]  /*27d60*/  SHFL.IDX PT, R0, R128, RZ, 0x181f ;  /* 0x00181fff80007589 */ /* 0x00006800000e0000 */
[----:B------:R0:W2:Y:S02]  /*27d70*/  SHFL.IDX PT, R14, R20, RZ, 0x181f ;  /* 0x00181fff140e7589 */ /* 0x0000a400000e0000 */
.L_x_7118:
[----:B------:R-:W-:Y:S01]  /*27d80*/  IMAD.IADD R37, R2, 0x1, R131 ;  /* 0x0000000102257824 */ /* 0x000fe200078e0283 */
        /* <DEDUP_REMOVED lines=22> */
.L_x_6799:
[----:B------:R-:W-:Y:S05]  /*27ef0*/  BSYNC B1 ;  /* 0x0000000000017941 */ /* 0x000fea0003800000 */
.L_x_6798:
[----:B------:R-:W-:Y:S01]  /*27f00*/  UMOV UR4, 0xffffffff ;  /* 0xffffffff00047882 */ /* 0x000fe20000000000 */
[----:B---3-5:R-:W-:Y:S02]  /*27f10*/  SHF.R.S32.HI R6, RZ, 0x1f, R39 ;  /* 0x0000001fff067819 */ /* 0x028fe40000011427 */
[----:B------:R-:W-:Y:S01]  /*27f20*/  SHF.R.S32.HI R7, RZ, 0x1f, R77 ;  /* 0x0000001fff077819 */ /* 0x000fe2000001144d */
[----:B------:R-:W-:Y:S06]  /*27f30*/  BRA.DIV UR4, `(.L_x_6800) ;  /* 0x0000010a04b07947 */ /* 0x000fec000b800000 */
[----:B-1----:R1:W3:Y:S04]  /*27f40*/  SHFL.IDX PT, R0, R128, 0x1, 0x181f ;  /* 0x00381f0080007f89 */ /* 0x0022e800000e0000 */
[----:B--2---:R1:W2:Y:S02]  /*27f50*/  SHFL.IDX PT, R14, R20, 0x1, 0x181f ;  /* 0x00381f00140e7f89 */ /* 0x0042a400000e0000 */
.L_x_7122:
        /* <DEDUP_REMOVED lines=17> */
.L_x_6802:
[----:B------:R-:W-:Y:S05]  /*28070*/  BSYNC B1 ;  /* 0x0000000000017941 */ /* 0x000fea0003800000 */
.L_x_6801:
[----:B------:R-:W-:-:S03]  /*28080*/  UMOV UR4, 0xffffffff ;  /* 0xffffffff00047882 */ /* 0x000fc60000000000 */
[----:B------:R-:W-:Y:S05]  /*28090*/  BRA.DIV UR4, `(.L_x_6803) ;  /* 0x0000010a04a07947 */ /* 0x000fea000b800000 */
[----:B---3--:R3:W0:Y:S04]  /*280a0*/  SHFL.IDX PT, R0, R128, 0x2, 0x181f ;  /* 0x00581f0080007f89 */ /* 0x00862800000e0000 */
[----:B--2-4-:R3:W2:Y:S02]  /*280b0*/  SHFL.IDX PT, R14, R20, 0x2, 0x181f ;  /* 0x00581f00140e7f89 */ /* 0x0146a400000e0000 */
.L_x_7126:
        /* <DEDUP_REMOVED lines=17> */
.L_x_6805:
[----:B------:R-:W-:Y:S05]  /*281d0*/  BSYNC B1 ;  /* 0x0000000000017941 */ /* 0x000fea0003800000 */
.L_x_6804:
[----:B------:R-:W-:-:S03]  /*281e0*/  UMOV UR4, 0xffffffff ;  /* 0xffffffff00047882 */ /* 0x000fc60000000000 */
[----:B------:R-:W-:Y:S05]  /*281f0*/  BRA.DIV UR4, `(.L_x_6806) ;  /* 0x0000010a04907947 */ /* 0x000fea000b800000 */
[----:B0-----:R0:W0:Y:S04]  /*28200*/  SHFL.IDX PT, R0, R128, 0x3, 0x181f ;  /* 0x00781f0080007f89 */ /* 0x00102800000e0000 */
[----:B--2-4-:R2:W4:Y:S02]  /*28210*/  SHFL.IDX PT, R14, R20, 0x3, 0x181f ;  /* 0x00781f00140e7f89 */ /* 0x01452400000e0000 */
.L_x_7130:
        /* <DEDUP_REMOVED lines=18> */
.L_x_6796:
[----:B------:R-:W-:Y:S01]  /*28340*/  ULDC.64 UR4, c[0x0][0xb08] ;  /* 0x0002c20000047ab9 */ /* 0x000fe20000000a00 */
[----:B------:R-:W1:Y:S01]  /*28350*/  @P1 LDC R41, c[0x0][0xbec] ;  /* 0x0002fb00ff291b82 */ /* 0x000e620000000800 */
[----:B0-----:R-:W-:Y:S01]  /*28360*/  IMAD R15, R36, UR4, RZ ;  /* 0x00000004240f7c24 */ /* 0x001fe2000f8e02ff */
[----:B------:R-:W-:Y:S01]  /*28370*/  SHF.R.S32.HI R14, RZ, 0x1f, R11 ;  /* 0x0000001fff0e7819 */ /* 0x000fe2000001140b */
[----:B------:R-:W-:-:S04]  /*28380*/  IMAD.WIDE.U32 R12, R128, UR4, RZ ;  /* 0x00000004800c7c25 */ /* 0x000fc8000f8e00ff */
[----:B------:R-:W-:Y:S01]  /*28390*/  IMAD R15, R128, UR5, R15 ;  /* 0x00000005800f7c24 */ /* 0x000fe2000f8e020f */
[----:B------:R-:W0:Y:S01]  /*283a0*/  @P1 LDC R36, c[0x0][0xbf0] ;  /* 0x0002fc00ff241b82 */ /* 0x000e220000000800 */
[----:B------:R-:W-:Y:S02]  /*283b0*/  ULDC.64 UR4, c[0x0][0xb38] ;  /* 0x0002ce0000047ab9 */ /* 0x000fe40000000a00 */
        /* <DEDUP_REMOVED lines=38> */
.L_x_7133:
[----:B------:R-:W-:Y:S01]  /*28620*/  ISETP.GE.AND P0, PT, R37, R38, PT ;  /* 0x000000262500720c */ /* 0x000fe20003f06270 */
[----:B------:R-:W-:-:S12]  /*28630*/  BSSY B1, `(.L_x_6809) ;  /* 0x00000c6000017945 */ /* 0x000fd80003800000 */
[----:B------:R-:W-:Y:S05]  /*28640*/  @P0 BRA `(.L_x_6810) ;  /* 0x0000000c00100947 */ /* 0x000fea0003800000 */
[----:B------:R-:W3:Y:S01]  /*28650*/  LDL R36, [R1+0x54] ;  /* 0x0000540001247983 */ /* 0x000ee20000100800 */
[----:B------:R-:W-:-:S03]  /*28660*/  ULDC UR4, c[0x0][0xac8] ;  /* 0x0002b20000047ab9 */ /* 0x000fc60000000800 */
[----:B------:R-:W4:Y:S04]  /*28670*/  LDL R46, [R1+0xd0] ;  /* 0x0000d000012e7983 */ /* 0x000f280000100800 */
[----:B------:R-:W5:Y:S04]  /*28680*/  LDL R80, [R1+0xcc] ;  /* 0x0000cc0001507983 */ /* 0x000f680000100800 */
[----:B------:R-:W2:Y:S04]  /*28690*/  LDL R125, [R1+0x130] ;  /* 0x00013000017d7983 */ /* 0x000ea80000100800 */
        /* <DEDUP_REMOVED lines=8> */
[----:B------:R-:W2:Y:S01]  /*28720*/  LDL R45, [R1+0xb8] ;  /* 0x0000b800012d7983 */ /* 0x000ea20000100800 */
[----:B---3--:R-:W-:-:S02]  /*28730*/  ISETP.GE.AND P2, PT, R36, UR4, PT ;  /* 0x0000000424007c0c */ /* 0x008fc4000bf46270 */
[----:B----4-:R-:W-:Y:S02]  /*28740*/  ISETP.GE.AND P3, PT, R46, UR4, PT ;  /* 0x000000042e007c0c */ /* 0x010fe4000bf66270 */
[----:B-----5:R-:W-:-:S09]  /*28750*/  ISETP.GE.AND P0, PT, R80, UR4, PT ;  /* 0x0000000450007c0c */ /* 0x020fd2000bf06270 */
[----:B--2---:R-:W-:Y:S02]  /*28760*/  @!P2 IMAD.MOV.U32 R14, RZ, RZ, R43 ;  /* 0x000000ffff0ea224 */ /* 0x004fe400078e002b */
[----:B-1----:R-:W-:Y:S01]  /*28770*/  @!P2 IMAD.MOV.U32 R15, RZ, RZ, R42 ;  /* 0x000000ffff0fa224 */ /* 0x002fe200078e002a */
[----:B------:R-:W-:Y:S01]  /*28780*/  @!P3 LEA R12, P4, R46, R43, 0x2 ;  /* 0x0000002b2e0cb211 */ /* 0x000fe200078810ff */
[----:B------:R-:W-:Y:S02]  /*28790*/  @!P2 IMAD.MOV.U32 R37, RZ, RZ, R2 ;  /* 0x000000ffff25a224 */ /* 0x000fe400078e0002 */
[----:B------:R-:W-:Y:S01]  /*287a0*/  @!P2 IMAD.WIDE R14, R36, 0x4, R14 ;  /* 0x00000004240ea825 */ /* 0x000fe200078e020e */
[----:B------:R-:W-:Y:S01]  /*287b0*/  @!P3 LEA.HI.X R13, R46, R42, R125, 0x2, P4 ;  /* 0x0000002a2e0db211 */ /* 0x000fe200020f147d */
[----:B------:R-:W2:Y:S02]  /*287c0*/  LDL R2, [R1+0xb0] ;  /* 0x0000b00001027983 */ /* 0x000ea40000100800 */
[----:B------:R-:W-:-:S02]  /*287d0*/  @!P2 IMAD.MOV.U32 R36, RZ, RZ, R0 ;  /* 0x000000ffff24a224 */ /* 0x000fc400078e0000 */
[----:B------:R-:W3:Y:S04]  /*287e0*/  LDL R46, [R1+0xb4] ;  /* 0x0000b400012e7983 */ /* 0x000ee80000100800 */
[----:B------:R1:W-:Y:S04]  /*287f0*/  @!P2 ST.E.64 desc[UR50][R14.64], R36 ;  /* 0x000000240e00a985 */ /* 0x0003e8000c101b32 */
[----:B------:R-:W4:Y:S01]  /*28800*/  LDL R125, [R1+0x11c] ;  /* 0x00011c00017d7983 */ /* 0x000f220000100800 */
[----:B------:R-:W-:Y:S02]  /*28810*/  ISETP.GE.AND P1, PT, R44, UR4, PT ;  /* 0x000000042c007c0c */ /* 0x000fe4000bf26270 */
[----:B------:R-:W-:Y:S01]  /*28820*/  @!P3 LOP3.LUT R111, R111, R110, RZ, 0x3c, !PT ;  /* 0x0000006e6f6fb212 */ /* 0x000fe200078e3cff */
[----:B------:R-:W5:Y:S01]  /*28830*/  LDL R0, [R1+0xa0] ;  /* 0x0000a00001007983 */ /* 0x000f620000100800 */
[----:B-1----:R-:W-:-:S03]  /*28840*/  @!P0 LEA R14, P4, R80, R43, 0x2 ;  /* 0x0000002b500e8211 */ /* 0x002fc600078810ff */
[----:B------:R-:W5:Y:S01]  /*28850*/  LDL R37, [R1+0x114] ;  /* 0x0001140001257983 */ /* 0x000f620000100800 */
[----:B------:R-:W-:-:S03]  /*28860*/  @!P0 LEA.HI.X R15, R80, R42, R126, 0x2, P4 ;  /* 0x0000002a500f8211 */ /* 0x000fc600020f147e */
[----:B------:R-:W5:Y:S04]  /*28870*/  LDL R36, [R1+0xa8] ;  /* 0x0000a80001247983 */ /* 0x000f680000100800 */
[----:B------:R-:W2:Y:S01]  /*28880*/  LDL R80, [R1+0x118] ;  /* 0x0001180001507983 */ /* 0x000ea20000100800 */
[----:B------:R-:W-:Y:S02]  /*28890*/  @!P3 LOP3.LUT R110, R111, R110, RZ, 0x3c, !PT ;  /* 0x0000006e6f6eb212 */ /* 0x000fe400078e3cff */
[----:B------:R-:W-:Y:S01]  /*288a0*/  @!P0 LOP3.LUT R113, R113, R112, RZ, 0x3c, !PT ;  /* 0x0000007071718212 */ /* 0x000fe200078e3cff */
[----:B------:R-:W5:Y:S01]  /*288b0*/  LDL R126, [R1+0xac] ;  /* 0x0000ac00017e7983 */ /* 0x000f620000100800 */
[----:B------:R-:W-:Y:S02]  /*288c0*/  @!P3 LOP3.LUT R111, R111, R110, RZ, 0x3c, !PT ;  /* 0x0000006e6f6fb212 */ /* 0x000fe400078e3cff */
[----:B------:R-:W-:-:S02]  /*288d0*/  ISETP.GE.AND P2, PT, R127, UR4, PT ;  /* 0x000000047f007c0c */ /* 0x000fc4000bf46270 */
[----:B------:R-:W-:Y:S01]  /*288e0*/  @!P0 LOP3.LUT R112, R113, R112, RZ, 0x3c, !PT ;  /* 0x0000007071708212 */ /* 0x000fe200078e3cff */
[----:B------:R1:W-:Y:S01]  /*288f0*/  @!P3 ST.E.64 desc[UR50][R12.64], R110 ;  /* 0x0000006e0c00b985 */ /* 0x0003e2000c101b32 */
[----:B------:R-:W-:Y:S02]  /*28900*/  @!P1 LOP3.LUT R115, R115, R114, RZ, 0x3c, !PT ;  /* 0x0000007273739212 */ /* 0x000fe400078e3cff */
[----:B------:R-:W-:Y:S02]  /*28910*/  ISETP.GE.AND P3, PT, R11, UR4, PT ;  /* 0x000000040b007c0c */ /* 0x000fe4000bf66270 */
[----:B------:R-:W-:Y:S02]  /*28920*/  @!P0 LOP3.LUT R113, R113, R112, RZ, 0x3c, !PT ;  /* 0x0000007071718212 */ /* 0x000fe400078e3cff */
[C---:B------:R-:W-:Y:S02]  /*28930*/  @!P1 LOP3.LUT R114, R115.reuse, R114, RZ, 0x3c, !PT ;  /* 0x0000007273729212 */ /* 0x040fe400078e3cff */
[----:B-1----:R-:W-:Y:S01]  /*28940*/  @!P1 LEA R12, P5, R44, R43, 0x2 ;  /* 0x0000002b2c0c9211 */ /* 0x002fe200078a10ff */
[----:B------:R1:W-:Y:S01]  /*28950*/  @!P0 ST.E.64 desc[UR50][R14.64], R112 ;  /* 0x000000700e008985 */ /* 0x0003e2000c101b32 */
[----:B------:R-:W-:-:S02]  /*28960*/  @!P1 LOP3.LUT R115, R115, R114, RZ, 0x3c, !PT ;  /* 0x0000007273739212 */ /* 0x000fc400078e3cff */
[----:B------:R-:W-:Y:S01]  /*28970*/  @!P1 LEA.HI.X R13, R44, R42, R129, 0x2, P5 ;  /* 0x0000002a2c0d9211 */ /* 0x000fe200028f1481 */
[----:B------:R-:W5:Y:S01]  /*28980*/  LDL R110, [R1+0x9c] ;  /* 0x00009c00016e7983 */ /* 0x000f620000100800 */
[----:B------:R-:W-:Y:S02]  /*28990*/  ISETP.GE.AND P0, PT, R81, UR4, PT ;  /* 0x0000000451007c0c */ /* 0x000fe4000bf06270 */
[-C--:B------:R-:W-:Y:S01]  /*289a0*/  @!P2 LOP3.LUT R117, R117, R116.reuse, RZ, 0x3c, !PT ;  /* 0x000000747575a212 */ /* 0x080fe200078e3cff */
[----:B------:R-:W5:Y:S03]  /*289b0*/  LDL R44, [R1+0x110] ;  /* 0x00011000012c7983 */ /* 0x000f660000100800 */
[----:B------:R-:W-:Y:S01]  /*289c0*/  @!P2 LOP3.LUT R116, R117, R116, RZ, 0x3c, !PT ;  /* 0x000000747574a212 */ /* 0x000fe200078e3cff */
[----:B------:R0:W-:Y:S01]  /*289d0*/  @!P1 ST.E.64 desc[UR50][R12.64], R114 ;  /* 0x000000720c009985 */ /* 0x0001e2000c101b32 */
[----:B-1----:R-:W-:-:S02]  /*289e0*/  @!P2 LEA R14, P4, R127, R43, 0x2 ;  /* 0x0000002b7f0ea211 */ /* 0x002fc400078810ff */
[----:B------:R-:W-:Y:S01]  /*289f0*/  @!P3 LOP3.LUT R119, R119, R118, RZ, 0x3c, !PT ;  /* 0x000000767777b212 */ /* 0x000fe200078e3cff */
[----:B------:R-:W5:Y:S01]  /*28a00*/  LDL R112, [R1+0x10c] ;  /* 0x00010c0001707983 */ /* 0x000f620000100800 */
[----:B------:R-:W-:Y:S02]  /*28a10*/  ISETP.GE.AND P1, PT, R45, UR4, PT ;  /* 0x000000042d007c0c */ /* 0x000fe4000bf26270 */
[----:B------:R-:W-:Y:S01]  /*28a20*/  @!P2 LEA.HI.X R15, R127, R42, R128, 0x2, P4 ;  /* 0x0000002a7f0fa211 */ /* 0x000fe200020f1480 */
[----:B------:R-:W5:Y:S01]  /*28a30*/  LDL R111, [R1+0xfc] ;  /* 0x0000fc00016f7983 */ /* 0x000f620000100800 */
[----:B------:R-:W-:Y:S02]  /*28a40*/  @!P2 LOP3.LUT R117, R117, R116, RZ, 0x3c, !PT ;  /* 0x000000747575a212 */ /* 0x000fe400078e3cff */
[----:B0-----:R-:W-:-:S04]  /*28a50*/  @!P3 LEA R12, P5, R11, R43, 0x2 ;  /* 0x0000002b0b0cb211 */ /* 0x001fc800078a10ff */
[----:B------:R-:W-:Y:S02]  /*28a60*/  @!P3 LEA.HI.X R13, R11, R42, R47, 0x2, P5 ;  /* 0x0000002a0b0db211 */ /* 0x000fe400028f142f */
[----:B------:R-:W5:Y:S01]  /*28a70*/  LDL R11, [R1+0xa4] ;  /* 0x0000a400010b7983 */ /* 0x000f620000100800 */
[----:B------:R-:W-:Y:S02]  /*28a80*/  @!P3 LOP3.LUT R118, R119, R118, RZ, 0x3c, !PT ;  /* 0x000000767776b212 */ /* 0x000fe400078e3cff */
[----:B------:R-:W-:Y:S01]  /*28a90*/  @!P0 LOP3.LUT R121, R121, R120, RZ, 0x3c, !PT ;  /* 0x0000007879798212 */ /* 0x000fe200078e3cff */
[----:B------:R0:W-:Y:S01]  /*28aa0*/  @!P2 ST.E.64 desc[UR50][R14.64], R116 ;  /* 0x000000740e00a985 */ /* 0x0001e2000c101b32 */
[----:B------:R-:W-:-:S03]  /*28ab0*/  @!P3 LOP3.LUT R119, R119, R118, RZ, 0x3c, !PT ;  /* 0x000000767777b212 */ /* 0x000fc600078e3cff */
[----:B------:R-:W5:Y:S01]  /*28ac0*/  LDL R47, [R1+0x108] ;  /* 0x00010800012f7983 */ /* 0x000f620000100800 */
[----:B------:R-:W-:-:S03]  /*28ad0*/  @!P0 LOP3.LUT R120, R121, R120, RZ, 0x3c, !PT ;  /* 0x0000007879788212 */ /* 0x000fc600078e3cff */
[----:B------:R1:W-:Y:S01]  /*28ae0*/  @!P3 ST.E.64 desc[UR50][R12.64], R118 ;  /* 0x000000760c00b985 */ /* 0x0003e2000c101b32 */
[----:B------:R-:W-:Y:S02]  /*28af0*/  @!P0 LOP3.LUT R121, R121, R120, RZ, 0x3c, !PT ;  /* 0x0000007879798212 */ /* 0x000fe400078e3cff */
[-C--:B0-----:R-:W-:Y:S02]  /*28b00*/  @!P0 LEA R14, P4, R81, R43.reuse, 0x2 ;  /* 0x0000002b510e8211 */ /* 0x081fe400078810ff */
[-C--:B------:R-:W-:Y:S02]  /*28b10*/  @!P1 LOP3.LUT R123, R123, R122.reuse, RZ, 0x3c, !PT ;  /* 0x0000007a7b7b9212 */ /* 0x080fe400078e3cff */
[----:B-1----:R-:W-:Y:S02]  /*28b20*/  @!P1 LEA R12, P5, R45, R43, 0x2 ;  /* 0x0000002b2d0c9211 */ /* 0x002fe400078a10ff */
[----:B------:R-:W-:-:S04]  /*28b30*/  @!P1 LOP3.LUT R122, R123, R122, RZ, 0x3c, !PT ;  /* 0x0000007a7b7a9212 */ /* 0x000fc800078e3cff */
[----:B------:R-:W-:Y:S02]  /*28b40*/  @!P1 LOP3.LUT R123, R123, R122, RZ, 0x3c, !PT ;  /* 0x0000007a7b7b9212 */ /* 0x000fe400078e3cff */
[----:B---3--:R-:W-:Y:S02]  /*28b50*/  ISETP.GE.AND P2, PT, R46, UR4, PT ;  /* 0x000000042e007c0c */ /* 0x008fe4000bf46270 */
[-C--:B----4-:R-:W-:Y:S02]  /*28b60*/  @!P0 LEA.HI.X R15, R81, R42.reuse, R125, 0x2, P4 ;  /* 0x0000002a510f8211 */ /* 0x090fe400020f147d */
[----:B------:R-:W3:Y:S04]  /*28b70*/  LDL R81, [R1+0x98] ;  /* 0x0000980001517983 */ /* 0x000ee80000100800 */
[----:B------:R0:W-:Y:S05]  /*28b80*/  @!P0 ST.E.64 desc[UR50][R14.64], R120 ;  /* 0x000000780e008985 */ /* 0x0001ea000c101b32 */
[----:B------:R-:W-:Y:S01]  /*28b90*/  @!P2 IMAD.MOV.U32 R125, RZ, RZ, R4 ;  /* 0x000000ffff7da224 */ /* 0x000fe200078e0004 */
[----:B--2---:R-:W-:-:S02]  /*28ba0*/  @!P1 LEA.HI.X R13, R45, R42, R80, 0x2, P5 ;  /* 0x0000002a2d0d9211 */ /* 0x004fc400028f1450 */
[----:B------:R-:W2:Y:S01]  /*28bb0*/  LDL R45, [R1+0x104] ;  /* 0x00010400012d7983 */ /* 0x000ea20000100800 */
[----:B0-----:R-:W-:Y:S02]  /*28bc0*/  @!P2 LEA R14, P4, R46, R43, 0x2 ;  /* 0x0000002b2e0ea211 */ /* 0x001fe400078810ff */
[----:B------:R-:W-:Y:S01]  /*28bd0*/  ISETP.GE.AND P3, PT, R2, UR4, PT ;  /* 0x0000000402007c0c */ /* 0x000fe2000bf66270 */
[----:B------:R-:W4:Y:S01]  /*28be0*/  LDL R80, [R1+0x94] ;  /* 0x0000940001507983 */ /* 0x000f220000100800 */
[----:B-----5:R-:W-:-:S03]  /*28bf0*/  @!P2 LEA.HI.X R15, R46, R42, R37, 0x2, P4 ;  /* 0x0000002a2e0fa211 */ /* 0x020fc600020f1425 */
[----:B------:R-:W5:Y:S04]  /*28c00*/  LDL R37, [R1+0x100] ;  /* 0x0001000001257983 */ /* 0x000f680000100800 */
[----:B------:R-:W-:Y:S04]  /*28c10*/  @!P1 ST.E.64 desc[UR50][R12.64], R122 ;  /* 0x0000007a0c009985 */ /* 0x000fe8000c101b32 */
[----:B------:R0:W-:Y:S01]  /*28c20*/  @!P2 ST.E.64 desc[UR50][R14.64], R124 ;  /* 0x0000007c0e00a985 */ /* 0x0001e2000c101b32 */
[----:B------:R-:W-:-:S03]  /*28c30*/  ISETP.GE.AND P0, PT, R126, UR4, PT ;  /* 0x000000047e007c0c */ /* 0x000fc6000bf06270 */
[----:B------:R-:W4:Y:S04]  /*28c40*/  LDL R46, [R1+0x90] ;  /* 0x00009000012e7983 */ /* 0x000f280000100800 */
[----:B0-----:R-:W4:Y:S01]  /*28c50*/  LDL R14, [R1+0xf8] ;  /* 0x0000f800010e7983 */ /* 0x001f220000100800 */
[----:B------:R-:W-:Y:S02]  /*28c60*/  ISETP.GE.AND P1, PT, R36, UR4, PT ;  /* 0x0000000424007c0c */ /* 0x000fe4000bf26270 */
[CC--:B------:R-:W-:Y:S01]  /*28c70*/  @!P3 LEA R12, P5, R2.reuse, R43.reuse, 0x2 ;  /* 0x0000002b020cb211 */ /* 0x0c0fe200078a10ff */
[----:B------:R-:W4:Y:S03]  /*28c80*/  LDL R15, [R1+0x84] ;  /* 0x00008400010f7983 */ /* 0x000f260000100800 */
[----:B------:R-:W-:Y:S01]  /*28c90*/  @!P3 LEA.HI.X R13, R2, R42, R44, 0x2, P5 ;  /* 0x0000002a020db211 */ /* 0x000fe200028f142c */
[----:B------:R-:W-:Y:S01]  /*28ca0*/  @!P3 IMAD.MOV.U32 R2, RZ, RZ, R3 ;  /* 0x000000ffff02b224 */ /* 0x000fe200078e0003 */
[----:B------:R-:W4:Y:S01]  /*28cb0*/  LDL R44, [R1+0x8c] ;  /* 0x00008c00012c7983 */ /* 0x000f220000100800 */
[----:B------:R-:W-:Y:S01]  /*28cc0*/  @!P3 IMAD.MOV.U32 R3, RZ, RZ, R5 ;  /* 0x000000ffff03b224 */ /* 0x000fe200078e0005 */
[----:B------:R-:W-:-:S04]  /*28cd0*/  @!P0 LEA R4, P5, R126, R43, 0x2 ;  /* 0x0000002b7e048211 */ /* 0x000fc800078a10ff */
[----:B------:R0:W-:Y:S01]  /*28ce0*/  @!P3 ST.E.64 desc[UR50][R12.64], R2 ;  /* 0x000000020c00b985 */ /* 0x0001e2000c101b32 */
[-C--:B------:R-:W-:Y:S02]  /*28cf0*/  @!P0 LEA.HI.X R5, R126, R42.reuse, R112, 0x2, P5 ;  /* 0x0000002a7e058211 */ /* 0x080fe400028f1470 */
[----:B------:R-:W-:Y:S02]  /*28d00*/  ISETP.GE.AND P4, PT, R0, UR4, PT ;  /* 0x0000000400007c0c */ /* 0x000fe4000bf86270 */
[C---:B------:R-:W-:Y:S02]  /*28d10*/  ISETP.GE.AND P2, PT, R11.reuse, UR4, PT ;  /* 0x000000040b007c0c */ /* 0x040fe4000bf46270 */
[CC--:B0-----:R-:W-:Y:S01]  /*28d20*/  @!P1 LEA R2, P3, R36.reuse, R43.reuse, 0x2 ;  /* 0x0000002b24029211 */ /* 0x0c1fe200078610ff */
[----:B------:R-:W-:Y:S02]  /*28d30*/  @!P0 IMAD.MOV.U32 R12, RZ, RZ, R6 ;  /* 0x000000ffff0c8224 */ /* 0x000fe400078e0006 */
[----:B------:R-:W-:Y:S01]  /*28d40*/  @!P0 IMAD.MOV.U32 R13, RZ, RZ, R8 ;  /* 0x000000ffff0d8224 */ /* 0x000fe200078e0008 */
[----:B------:R-:W-:Y:S01]  /*28d50*/  @!P1 LEA.HI.X R3, R36, R42, R47, 0x2, P3 ;  /* 0x0000002a24039211 */ /* 0x000fe200018f142f */
[----:B------:R-:W4:Y:S04]  /*28d60*/  LDL R8, [R1+0xf4] ;  /* 0x0000f40001087983 */ /* 0x000f280000100800 */
[----:B------:R-:W4:Y:S04]  /*28d70*/  LDL R36, [R1+0x88] ;  /* 0x0000880001247983 */ /* 0x000f280000100800 */
[----:B------:R0:W-:Y:S01]  /*28d80*/  @!P0 ST.E.64 desc[UR50][R4.64], R12 ;  /* 0x0000000c04008985 */ /* 0x0001e2000c101b32 */
[----:B------:R-:W-:-:S03]  /*28d90*/  @!P2 LEA R6, P3, R11, R43, 0x2 ;  /* 0x0000002b0b06a211 */ /* 0x000fc600078610ff */
[----:B------:R-:W4:Y:S01]  /*28da0*/  LDL R47, [R1+0xf0] ;  /* 0x0000f000012f7983 */ /* 0x000f220000100800 */
[----:B0-----:R-:W-:Y:S01]  /*28db0*/  @!P1 IMAD.MOV.U32 R4, RZ, RZ, R7 ;  /* 0x000000ffff049224 */ /* 0x001fe200078e0007 */
[----:B------:R-:W-:Y:S02]  /*28dc0*/  @!P1 MOV R5, R9 ;  /* 0x0000000900059202 */ /* 0x000fe40000000f00 */
[----:B------:R-:W4:Y:S04]  /*28dd0*/  LDL R13, [R1+0x80] ;  /* 0x00008000010d7983 */ /* 0x000f280000100800 */
[----:B------:R0:W-:Y:S04]  /*28de0*/  @!P1 ST.E.64 desc[UR50][R2.64], R4 ;  /* 0x0000000402009985 */ /* 0x0001e8000c101b32 */
[----:B------:R-:W4:Y:S01]  /*28df0*/  LDL R12, [R1+0x7c] ;  /* 0x00007c00010c7983 */ /* 0x000f220000100800 */
[----:B0-----:R-:W-:-:S02]  /*28e00*/  @!P4 LEA R2, P5, R0, R43, 0x2 ;  /* 0x0000002b0002c211 */ /* 0x001fc400078a10ff */
[----:B---3--:R-:W-:Y:S02]  /*28e10*/  ISETP.GE.AND P1, PT, R81, UR4, PT ;  /* 0x0000000451007c0c */ /* 0x008fe4000bf26270 */
[-C--:B--2---:R-:W-:Y:S02]  /*28e20*/  @!P2 LEA.HI.X R7, R11, R42.reuse, R45, 0x2, P3 ;  /* 0x0000002a0b07a211 */ /* 0x084fe400018f142d */
[----:B------:R-:W2:Y:S01]  /*28e30*/  LDL R45, [R1+0xec] ;  /* 0x0000ec00012d7983 */ /* 0x000ea20000100800 */
[----:B------:R-:W-:Y:S02]  /*28e40*/  @!P2 IMAD.MOV.U32 R11, RZ, RZ, R21 ;  /* 0x000000ffff0ba224 */ /* 0x000fe400078e0015 */
[----:B------:R-:W-:Y:S01]  /*28e50*/  @!P4 IMAD.MOV.U32 R21, RZ, RZ, R24 ;  /* 0x000000ffff15c224 */ /* 0x000fe200078e0018 */
[----:B-----5:R-:W-:Y:S02]  /*28e60*/  @!P4 LEA.HI.X R3, R0, R42, R37, 0x2, P5 ;  /* 0x0000002a0003c211 */ /* 0x020fe400028f1425 */
[----:B------:R-:W3:Y:S04]  /*28e70*/  LDL R37, [R1+0xe8] ;  /* 0x0000e80001257983 */ /* 0x000ee80000100800 */
[----:B------:R-:W5:Y:S04]  /*28e80*/  LDL R0, [R1+0x78] ;  /* 0x0000780001007983 */ /* 0x000f680000100800 */
[----:B------:R0:W-:Y:S04]  /*28e90*/  @!P2 ST.E.64 desc[UR50][R6.64], R10 ;  /* 0x0000000a0600a985 */ /* 0x0001e8000c101b32 */
[----:B------:R1:W-:Y:S04]  /*28ea0*/  @!P4 ST.E.64 desc[UR50][R2.64], R20 ;  /* 0x000000140200c985 */ /* 0x0003e8000c101b32 */
[----:B0-----:R-:W5:Y:S01]  /*28eb0*/  LDL R11, [R1+0xdc] ;  /* 0x0000dc00010b7983 */ /* 0x001f620000100800 */
[----:B-1----:R-:W-:-:S03]  /*28ec0*/  @!P1 LEA R2, P5, R81, R43, 0x2 ;  /* 0x0000002b51029211 */ /* 0x002fc600078a10ff */
[----:B------:R-:W5:Y:S01]  /*28ed0*/  LDL R20, [R1+0xe4] ;  /* 0x0000e40001147983 */ /* 0x000f620000100800 */
[----:B----4-:R-:W-:-:S03]  /*28ee0*/  @!P1 LEA.HI.X R3, R81, R42, R14, 0x2, P5 ;  /* 0x0000002a51039211 */ /* 0x010fc600028f140e */
[----:B------:R-:W4:Y:S04]  /*28ef0*/  LDL R10, [R1+0xd8] ;  /* 0x0000d800010a7983 */ /* 0x000f280000100800 */
[----:B------:R-:W4:Y:S01]  /*28f00*/  LDL R14, [R1+0xe0] ;  /* 0x0000e000010e7983 */ /* 0x000f220000100800 */
[----:B------:R-:W-:Y:S02]  /*28f10*/  ISETP.GE.AND P0, PT, R110, UR4, PT ;  /* 0x000000046e007c0c */ /* 0x000fe4000bf06270 */
[----:B------:R-:W-:Y:S02]  /*28f20*/  ISETP.GE.AND P2, PT, R80, UR4, PT ;  /* 0x0000000450007c0c */ /* 0x000fe4000bf46270 */
[----:B------:R-:W-:-:S09]  /*28f30*/  ISETP.GE.AND P4, PT, R46, UR4, PT ;  /* 0x000000042e007c0c */ /* 0x000fd2000bf86270 */
        /* <DEDUP_REMOVED lines=8> */
[CC--:B0-----:R-:W-:Y:S01]  /*28fc0*/  @!P2 LEA R4, P0, R80.reuse, R43.reuse, 0x2 ;  /* 0x0000002b5004a211 */ /* 0x0c1fe200078010ff */
[----:B------:R-:W-:Y:S02]  /*28fd0*/  @!P2 IMAD.MOV.U32 R6, RZ, RZ, R32 ;  /* 0x000000ffff06a224 */ /* 0x000fe400078e0020 */
[----:B------:R-:W-:Y:S01]  /*28fe0*/  @!P2 IMAD.MOV.U32 R7, RZ, RZ, R34 ;  /* 0x000000ffff07a224 */ /* 0x000fe200078e0022 */
[----:B------:R-:W-:Y:S02]  /*28ff0*/  @!P2 LEA.HI.X R5, R80, R42, R8, 0x2, P0 ;  /* 0x0000002a5005a211 */ /* 0x000fe400000f1408 */
[----:B-1----:R-:W-:-:S02]  /*29000*/  @!P4 LEA R2, P1, R46, R43, 0x2 ;  /* 0x0000002b2e02c211 */ /* 0x002fc400078210ff */
[----:B------:R-:W-:Y:S01]  /*29010*/  ISETP.GE.AND P0, PT, R36, UR4, PT ;  /* 0x0000000424007c0c */ /* 0x000fe2000bf06270 */
[----:B------:R0:W-:Y:S01]  /*29020*/  @!P2 ST.E.64 desc[UR50][R4.64], R6 ;  /* 0x000000060400a985 */ /* 0x0001e2000c101b32 */
[----:B------:R-:W-:Y:S02]  /*29030*/  @!P4 LEA.HI.X R3, R46, R42, R47, 0x2, P1 ;  /* 0x0000002a2e03c211 */ /* 0x000fe400008f142f */
[----:B------:R-:W-:Y:S02]  /*29040*/  ISETP.GE.AND P1, PT, R15, UR4, PT ;  /* 0x000000040f007c0c */ /* 0x000fe4000bf26270 */
[----:B------:R-:W-:Y:S01]  /*29050*/  @!P3 LEA R8, P5, R44, R43, 0x2 ;  /* 0x0000002b2c08b211 */ /* 0x000fe200078a10ff */
[----:B0-----:R-:W-:Y:S02]  /*29060*/  @!P4 IMAD.MOV.U32 R4, RZ, RZ, R33 ;  /* 0x000000ffff04c224 */ /* 0x001fe400078e0021 */
[----:B------:R-:W-:-:S05]  /*29070*/  @!P4 IMAD.MOV.U32 R5, RZ, RZ, R35 ;  /* 0x000000ffff05c224 */ /* 0x000fca00078e0023 */
[----:B------:R0:W-:Y:S01]  /*29080*/  @!P4 ST.E.64 desc[UR50][R2.64], R4 ;  /* 0x000000040200c985 */ /* 0x0001e2000c101b32 */
[----:B------:R-:W-:Y:S01]  /*29090*/  ISETP.GE.AND P4, PT, R13, UR4, PT ;  /* 0x000000040d007c0c */ /* 0x000fe2000bf86270 */
[----:B------:R-:W-:Y:S01]  /*290a0*/  @!P0 IMAD.MOV.U32 R7, RZ, RZ, R55 ;  /* 0x000000ffff078224 */ /* 0x000fe200078e0037 */
[----:B------:R-:W-:Y:S01]  /*290b0*/  @!P0 MOV R6, R53 ;  /* 0x0000003500068202 */ /* 0x000fe20000000f00 */
[----:B0-----:R-:W-:Y:S02]  /*290c0*/  @!P3 IMAD.MOV.U32 R2, RZ, RZ, R52 ;  /* 0x000000ffff02b224 */ /* 0x001fe400078e0034 */
[----:B------:R-:W-:Y:S01]  /*290d0*/  @!P3 IMAD.MOV.U32 R3, RZ, RZ, R54 ;  /* 0x000000ffff03b224 */ /* 0x000fe200078e0036 */
[----:B------:R-:W-:Y:S02]  /*290e0*/  @!P0 LEA R4, P2, R36, R43, 0x2 ;  /* 0x0000002b24048211 */ /* 0x000fe400078410ff */
[----:B--2---:R-:W-:Y:S02]  /*290f0*/  @!P3 LEA.HI.X R9, R44, R42, R45, 0x2, P5 ;  /* 0x0000002a2c09b211 */ /* 0x004fe400028f142d */
[----:B------:R-:W-:-:S03]  /*29100*/  ISETP.GE.AND P5, PT, R12, UR4, PT ;  /* 0x000000040c007c0c */ /* 0x000fc6000bfa6270 */
[----:B------:R0:W-:Y:S01]  /*29110*/  @!P3 ST.E.64 desc[UR50][R8.64], R2 ;  /* 0x000000020800b985 */ /* 0x0001e2000c101b32 */
[----:B---3--:R-:W-:Y:S02]  /*29120*/  @!P0 LEA.HI.X R5, R36, R42, R37, 0x2, P2 ;  /* 0x0000002a24058211 */ /* 0x008fe400010f1425 */
[----:B-----5:R-:W-:-:S03]  /*29130*/  ISETP.GE.AND P3, PT, R0, UR4, PT ;  /* 0x0000000400007c0c */ /* 0x020fc6000bf66270 */
[----:B------:R1:W-:Y:S01]  /*29140*/  @!P0 ST.E.64 desc[UR50][R4.64], R6 ;  /* 0x0000000604008985 */ /* 0x0003e2000c101b32 */
[-C--:B0-----:R-:W-:Y:S01]  /*29150*/  @!P1 LEA R2, P2, R15, R43.reuse, 0x2 ;  /* 0x0000002b0f029211 */ /* 0x081fe200078410ff */
[----:B------:R-:W-:Y:S02]  /*29160*/  @!P4 IMAD.MOV.U32 R8, RZ, RZ, R57 ;  /* 0x000000ffff08c224 */ /* 0x000fe400078e0039 */
[----:B------:R-:W-:Y:S02]  /*29170*/  @!P4 IMAD.MOV.U32 R9, RZ, RZ, R59 ;  /* 0x000000ffff09c224 */ /* 0x000fe400078e003b */
[----:B-1----:R-:W-:Y:S01]  /*29180*/  @!P1 IMAD.MOV.U32 R4, RZ, RZ, R56 ;  /* 0x000000ffff049224 */ /* 0x002fe200078e0038 */
[----:B------:R-:W-:Y:S01]  /*29190*/  @!P4 LEA R6, P0, R13, R43, 0x2 ;  /* 0x0000002b0d06c211 */ /* 0x000fe200078010ff */
[----:B------:R-:W-:Y:S01]  /*291a0*/  @!P1 IMAD.MOV.U32 R5, RZ, RZ, R58 ;  /* 0x000000ffff059224 */ /* 0x000fe200078e003a */
[----:B------:R-:W-:-:S05]  /*291b0*/  @!P1 LEA.HI.X R3, R15, R42, R20, 0x2, P2 ;  /* 0x0000002a0f039211 */ /* 0x000fca00010f1414 */
[----:B------:R0:W-:Y:S01]  /*291c0*/  @!P1 ST.E.64 desc[UR50][R2.64], R4 ;  /* 0x0000000402009985 */ /* 0x0001e2000c101b32 */
[----:B----4-:R-:W-:-:S05]  /*291d0*/  @!P4 LEA.HI.X R7, R13, R42, R14, 0x2, P0 ;  /* 0x0000002a0d07c211 */ /* 0x010fca00000f140e */
[----:B------:R1:W-:Y:S01]  /*291e0*/  @!P4 ST.E.64 desc[UR50][R6.64], R8 ;  /* 0x000000080600c985 */ /* 0x0003e2000c101b32 */
[-C--:B0-----:R-:W-:Y:S02]  /*291f0*/  @!P5 LEA R2, P1, R12, R43.reuse, 0x2 ;  /* 0x0000002b0c02d211 */ /* 0x081fe400078210ff */
[----:B------:R-:W-:Y:S02]  /*29200*/  @!P3 LEA R4, P2, R0, R43, 0x2 ;  /* 0x0000002b0004b211 */ /* 0x000fe400078410ff */
[-C--:B------:R-:W-:Y:S02]  /*29210*/  @!P5 LEA.HI.X R3, R12, R42.reuse, R11, 0x2, P1 ;  /* 0x0000002a0c03d211 */ /* 0x080fe400008f140b */
[----:B------:R-:W-:Y:S01]  /*29220*/  @!P3 LEA.HI.X R5, R0, R42, R10, 0x2, P2 ;  /* 0x0000002a0005b211 */ /* 0x000fe200010f140a */
[----:B-1----:R-:W-:Y:S02]  /*29230*/  @!P5 IMAD.MOV.U32 R6, RZ, RZ, R60 ;  /* 0x000000ffff06d224 */ /* 0x002fe400078e003c */
[----:B------:R-:W-:-:S02]  /*29240*/  @!P5 IMAD.MOV.U32 R7, RZ, RZ, R62 ;  /* 0x000000ffff07d224 */ /* 0x000fc400078e003e */
[----:B------:R-:W-:Y:S02]  /*29250*/  @!P3 IMAD.MOV.U32 R8, RZ, RZ, R61 ;  /* 0x000000ffff08b224 */ /* 0x000fe400078e003d */
[----:B------:R-:W-:Y:S01]  /*29260*/  @!P3 IMAD.MOV.U32 R9, RZ, RZ, R63 ;  /* 0x000000ffff09b224 */ /* 0x000fe200078e003f */
[----:B------:R3:W-:Y:S04]  /*29270*/  @!P5 ST.E.64 desc[UR50][R2.64], R6 ;  /* 0x000000060200d985 */ /* 0x0007e8000c101b32 */
[----:B------:R3:W-:Y:S02]  /*29280*/  @!P3 ST.E.64 desc[UR50][R4.64], R8 ;  /* 0x000000080400b985 */ /* 0x0007e4000c101b32 */
.L_x_6810:
[----:B------:R-:W-:Y:S05]  /*29290*/  BSYNC B1 ;  /* 0x0000000000017941 */ /* 0x000fea0003800000 */
.L_x_6809:
[----:B------:R-:W-:-:S03]  /*292a0*/  UMOV UR4, 0xffffffff ;  /* 0xffffffff00047882 */ /* 0x000fc60000000000 */
[----:B------:R-:W-:Y:S05]  /*292b0*/  BRA.DIV UR4, `(.L_x_6811) ;  /* 0x000000fa04e07947 */ /* 0x000fea000b800000 */
[----:B0-----:R-:W0:Y:S04]  /*292c0*/  SHFL.IDX PT, R41, R41, 0x1, 0x1c1f ;  /* 0x003c1f0029297f89 */ /* 0x001e2800000e0000 */
[----:B------:R4:W0:Y:S02]  /*292d0*/  SHFL.IDX PT, R14, R40, 0x1, 0x1c1f ;  /* 0x003c1f00280e7f89 */ /* 0x00082400000e0000 */
.L_x_7137:
[----:B------:R-:W-:-:S13]  /*292e0*/  ISETP.GE.AND P0, PT, R39, R38, PT ;  /* 0x000000262700720c */ /* 0x000fda0003f06270 */
[----:B------:R-:W-:Y:S05]  /*292f0*/  @P0 BRA `(.L_x_6807) ;  /* 0x0000001c00380947 */ /* 0x000fea0003800000 */
[----:B------:R-:W5:Y:S01]  /*29300*/  LDL R46, [R1+0x54] ;  /* 0x00005400012e7983 */ /* 0x000f620000100800 */
[----:B------:R-:W-:-:S03]  /*29310*/  ULDC UR4, c[0x0][0xac8] ;  /* 0x0002b20000047ab9 */ /* 0x000fc60000000800 */
[----:B------:R-:W5:Y:S04]  /*29320*/  LDL R58, [R1+0xd0] ;  /* 0x0000d000013a7983 */ /* 0x000f680000100800 */
[----:B------:R-:W5:Y:S04]  /*29330*/  LDL R44, [R1+0x130] ;  /* 0x00013000012c7983 */ /* 0x000f680000100800 */
[----:B---3--:R-:W3:Y:S04]  /*29340*/  LDL R6, [R1+0x108] ;  /* 0x0001080001067983 */ /* 0x008ee80000100800 */
        /* <DEDUP_REMOVED lines=25> */
[----:B----4-:R-:W4:Y:S04]  /*294e0*/  LDL R40, [R1+0xa0] ;  /* 0x0000a00001287983 */ /* 0x010f280000100800 */
        /* <DEDUP_REMOVED lines=9> */
[----:B-----5:R-:W-:-:S02]  /*29580*/  ISETP.GE.AND P3, PT, R46, UR4, PT ;  /* 0x000000042e007c0c */ /* 0x020fc4000bf66270 */
[----:B------:R-:W-:Y:S01]  /*29590*/  ISETP.GE.AND P0, PT, R58, UR4, PT ;  /* 0x000000043a007c0c */ /* 0x000fe2000bf06270 */
[----:B------:R-:W-:-:S10]  /*295a0*/  IMAD.MOV.U32 R63, RZ, RZ, R44 ;  /* 0x000000ffff3f7224 */ /* 0x000fd400078e002c */
[----:B0-----:R-:W-:Y:S02]  /*295b0*/  @!P3 IMAD.MOV.U32 R2, RZ, RZ, R14 ;  /* 0x000000ffff02b224 */ /* 0x001fe400078e000e */
[----:B------:R-:W-:Y:S02]  /*295c0*/  @!P3 IMAD.MOV.U32 R3, RZ, RZ, R41 ;  /* 0x000000ffff03b224 */ /* 0x000fe400078e0029 */
[----:B---3--:R-:W-:Y:S01]  /*295d0*/  IMAD.MOV.U32 R44, RZ, RZ, R6 ;  /* 0x000000ffff2c7224 */ /* 0x008fe200078e0006 */
[----:B------:R-:W-:Y:S01]  /*295e0*/  @!P0 LEA R6, P4, R58, R14, 0x2 ;  /* 0x0000000e3a068211 */ /* 0x000fe200078810ff */
[----:B------:R-:W-:Y:S01]  /*295f0*/  @!P3 IMAD.WIDE R2, R46, 0x4, R2 ;  /* 0x000000042e02b825 */ /* 0x000fe200078e0202 */
[----:B------:R-:W-:-:S03]  /*29600*/  MOV R46, R5 ;  /* 0x00000005002e7202 */ /* 0x000fc60000000f00 */
[----:B------:R-:W-:Y:S02]  /*29610*/  IMAD.MOV.U32 R56, RZ, RZ, R42 ;  /* 0x000000ffff387224 */ /* 0x000fe400078e002a */
[----:B------:R-:W-:Y:S01]  /*29620*/  IMAD.MOV.U32 R54, RZ, RZ, R35 ;  /* 0x000000ffff367224 */ /* 0x000fe200078e0023 */
[----:B------:R-:W3:Y:S01]  /*29630*/  LDL R42, [R1+0x11c] ;  /* 0x00011c00012a7983 */ /* 0x000ee20000100800 */
[----:B------:R-:W-:Y:S02]  /*29640*/  IMAD.MOV.U32 R52, RZ, RZ, R27 ;  /* 0x000000ffff347224 */ /* 0x000fe400078e001b */
[----:B------:R-:W-:Y:S02]  /*29650*/  IMAD.MOV.U32 R27, RZ, RZ, R13 ;  /* 0x000000ffff1b7224 */ /* 0x000fe400078e000d */
[----:B------:R-:W-:Y:S01]  /*29660*/  IMAD.MOV.U32 R13, RZ, RZ, R7 ;  /* 0x000000ffff0d7224 */ /* 0x000fe200078e0007 */
[----:B------:R-:W-:Y:S01]  /*29670*/  @!P0 LEA.HI.X R7, R58, R41, R63, 0x2, P4 ;  /* 0x000000293a078211 */ /* 0x000fe200020f143f */
[----:B------:R-:W-:-:S02]  /*29680*/  IMAD.MOV.U32 R58, RZ, RZ, R54 ;  /* 0x000000ffff3a7224 */ /* 0x000fc400078e0036 */
[----:B------:R-:W-:Y:S02]  /*29690*/  IMAD.MOV.U32 R54, RZ, RZ, R46 ;  /* 0x000000ffff367224 */ /* 0x000fe400078e002e */
[----:B------:R-:W-:Y:S01]  /*296a0*/  IMAD.MOV.U32 R46, RZ, RZ, R37 ;  /* 0x000000ffff2e7224 */ /* 0x000fe200078e0025 */
[----:B------:R-:W-:Y:S02]  /*296b0*/  MOV R37, R34 ;  /* 0x0000002200257202 */ /* 0x000fe40000000f00 */
[----:B------:R-:W5:Y:S01]  /*296c0*/  LDL R34, [R1+0x10c] ;  /* 0x00010c0001227983 */ /* 0x000f620000100800 */
[----:B------:R-:W-:Y:S01]  /*296d0*/  ISETP.GE.AND P1, PT, R62, UR4, PT ;  /* 0x000000043e007c0c */ /* 0x000fe2000bf26270 */
[----:B------:R-:W-:Y:S02]  /*296e0*/  @!P3 IMAD.MOV.U32 R5, RZ, RZ, R66 ;  /* 0x000000ffff05b224 */ /* 0x000fe400078e0042 */
[----:B------:R-:W-:Y:S02]  /*296f0*/  IMAD.MOV.U32 R35, RZ, RZ, R25 ;  /* 0x000000ffff237224 */ /* 0x000fe400078e0019 */
[----:B------:R-:W-:-:S02]  /*29700*/  IMAD.MOV.U32 R25, RZ, RZ, R4 ;  /* 0x000000ffff197224 */ /* 0x000fc400078e0004 */
[----:B------:R-:W-:Y:S02]  /*29710*/  @!P3 IMAD.MOV.U32 R4, RZ, RZ, R64 ;  /* 0x000000ffff04b224 */ /* 0x000fe400078e0040 */
[----:B------:R-:W-:-:S03]  /*29720*/  IMAD.MOV.U32 R63, RZ, RZ, R56 ;  /* 0x000000ffff3f7224 */ /* 0x000fc600078e0038 */
[----:B------:R0:W-:Y:S01]  /*29730*/  @!P3 ST.E.64 desc[UR50][R2.64], R4 ;  /* 0x000000040200b985 */ /* 0x0001e2000c101b32 */
[----:B------:R-:W-:Y:S01]  /*29740*/  IMAD.MOV.U32 R56, RZ, RZ, R52 ;  /* 0x000000ffff387224 */ /* 0x000fe200078e0034 */
[----:B0-----:R-:W-:-:S04]  /*29750*/  @!P1 LEA R2, P5, R62, R14, 0x2 ;  /* 0x0000000e3e029211 */ /* 0x001fc800078a10ff */
[----:B------:R-:W-:Y:S01]  /*29760*/  @!P1 LEA.HI.X R3, R62, R41, R63, 0x2, P5 ;  /* 0x000000293e039211 */ /* 0x000fe200028f143f */
[----:B------:R-:W-:Y:S02]  /*29770*/  IMAD.MOV.U32 R62, RZ, RZ, R58 ;  /* 0x000000ffff3e7224 */ /* 0x000fe400078e003a */
[----:B------:R-:W-:Y:S02]  /*29780*/  IMAD.MOV.U32 R58, RZ, RZ, R56 ;  /* 0x000000ffff3a7224 */ /* 0x000fe400078e0038 */
[----:B------:R-:W-:Y:S02]  /*29790*/  IMAD.MOV.U32 R56, RZ, RZ, R54 ;  /* 0x000000ffff387224 */ /* 0x000fe400078e0036 */
[----:B---3--:R-:W-:Y:S02]  /*297a0*/  IMAD.MOV.U32 R52, RZ, RZ, R42 ;  /* 0x000000ffff347224 */ /* 0x008fe400078e002a */
[----:B------:R-:W-:Y:S02]  /*297b0*/  IMAD.MOV.U32 R42, RZ, RZ, R36 ;  /* 0x000000ffff2a7224 */ /* 0x000fe400078e0024 */
[----:B------:R-:W-:-:S02]  /*297c0*/  IMAD.MOV.U32 R36, RZ, RZ, R32 ;  /* 0x000000ffff247224 */ /* 0x000fc400078e0020 */
[----:B------:R-:W-:Y:S01]  /*297d0*/  IMAD.MOV.U32 R54, RZ, RZ, R52 ;  /* 0x000000ffff367224 */ /* 0x000fe200078e0034 */
[----:B------:R-:W-:Y:S01]  /*297e0*/  ISETP.GE.AND P2, PT, R61, UR4, PT ;  /* 0x000000043d007c0c */ /* 0x000fe2000bf46270 */
[----:B------:R-:W-:Y:S02]  /*297f0*/  IMAD.MOV.U32 R52, RZ, RZ, R46 ;  /* 0x000000ffff347224 */ /* 0x000fe400078e002e */
[----:B------:R-:W-:Y:S02]  /*29800*/  @!P0 IMAD.MOV.U32 R4, RZ, RZ, R65 ;  /* 0x000000ffff048224 */ /* 0x000fe400078e0041 */
[----:B------:R-:W-:Y:S01]  /*29810*/  @!P0 IMAD.MOV.U32 R5, RZ, RZ, R67 ;  /* 0x000000ffff058224 */ /* 0x000fe200078e0043 */
[----:B------:R-:W-:Y:S01]  /*29820*/  MOV R47, R45 ;  /* 0x0000002d002f7202 */ /* 0x000fe20000000f00 */
[----:B------:R-:W-:Y:S01]  /*29830*/  IMAD.MOV.U32 R46, RZ, RZ, R42 ;  /* 0x000000ffff2e7224 */ /* 0x000fe200078e002a */
[----:B--2---:R-:W-:Y:S01]  /*29840*/  ISETP.GE.AND P3, PT, R60, UR4, PT ;  /* 0x000000043c007c0c */ /* 0x004fe2000bf66270 */
[----:B------:R-:W-:Y:S01]  /*29850*/  IMAD.MOV.U32 R42, RZ, RZ, R36 ;  /* 0x000000ffff2a7224 */ /* 0x000fe200078e0024 */
[----:B------:R-:W2:Y:S01]  /*29860*/  LDL R32, [R1+0x8c] ;  /* 0x00008c0001207983 */ /* 0x000ea20000100800 */
[----:B-----5:R-:W-:-:S03]  /*29870*/  MOV R36, R34 ;  /* 0x0000002200247202 */ /* 0x020fc60000000f00 */
[----:B------:R-:W3:Y:S04]  /*29880*/  LDL R34, [R1+0x100] ;  /* 0x0001000001227983 */ /* 0x000ee80000100800 */
[----:B------:R0:W-:Y:S01]  /*29890*/  @!P0 ST.E.64 desc[UR50][R6.64], R4 ;  /* 0x0000000406008985 */ /* 0x0001e2000c101b32 */
[----:B------:R-:W-:Y:S02]  /*298a0*/  IMAD.MOV.U32 R45, RZ, RZ, R43 ;  /* 0x000000ffff2d7224 */ /* 0x000fe400078e002b */
[----:B------:R-:W-:Y:S02]  /*298b0*/  IMAD.MOV.U32 R43, RZ, RZ, R24 ;  /* 0x000000ffff2b7224 */ /* 0x000fe400078e0018 */
[----:B------:R-:W5:Y:S01]  /*298c0*/  LDL R24, [R1+0x9c] ;  /* 0x00009c0001187983 */ /* 0x000f620000100800 */
[----:B0-----:R-:W-:-:S04]  /*298d0*/  @!P2 LEA R6, P4, R61, R14, 0x2 ;  /* 0x0000000e3d06a211 */ /* 0x001fc800078810ff */
[----:B------:R-:W-:Y:S01]  /*298e0*/  @!P2 LEA.HI.X R7, R61, R41, R62, 0x2, P4 ;  /* 0x000000293d07a211 */ /* 0x000fe200020f143e */
[----:B------:R-:W-:Y:S02]  /*298f0*/  IMAD.MOV.U32 R61, RZ, RZ, R58 ;  /* 0x000000ffff3d7224 */ /* 0x000fe400078e003a */
[----:B------:R-:W-:Y:S02]  /*29900*/  IMAD.MOV.U32 R58, RZ, RZ, R56 ;  /* 0x000000ffff3a7224 */ /* 0x000fe400078e0038 */
[----:B------:R-:W-:Y:S02]  /*29910*/  IMAD.MOV.U32 R56, RZ, RZ, R54 ;  /* 0x000000ffff387224 */ /* 0x000fe400078e0036 */
[----:B------:R-:W-:Y:S02]  /*29920*/  IMAD.MOV.U32 R54, RZ, RZ, R52 ;  /* 0x000000ffff367224 */ /* 0x000fe400078e0034 */
[----:B------:R-:W-:Y:S02]  /*29930*/  IMAD.MOV.U32 R52, RZ, RZ, R46 ;  /* 0x000000ffff347224 */ /* 0x000fe400078e002e */
[----:B------:R-:W-:-:S02]  /*29940*/  IMAD.MOV.U32 R46, RZ, RZ, R42 ;  /* 0x000000ffff2e7224 */ /* 0x000fc400078e002a */
[----:B------:R-:W-:Y:S02]  /*29950*/  IMAD.MOV.U32 R42, RZ, RZ, R36 ;  /* 0x000000ffff2a7224 */ /* 0x000fe400078e0024 */
        /* <DEDUP_REMOVED lines=10> */
[----:B---3--:R-:W-:Y:S01]  /*29a00*/  IMAD.MOV.U32 R36, RZ, RZ, R34 ;  /* 0x000000ffff247224 */ /* 0x008fe200078e0022 */
[----:B------:R-:W-:Y:S01]  /*29a10*/  MOV R34, R21 ;  /* 0x0000001500227202 */ /* 0x000fe20000000f00 */
[----:B------:R-:W-:-:S02]  /*29a20*/  IMAD.MOV.U32 R21, RZ, RZ, R12 ;  /* 0x000000ffff157224 */ /* 0x000fc400078e000c */
[----:B------:R-:W-:Y:S02]  /*29a30*/  IMAD.MOV.U32 R12, RZ, RZ, R8 ;  /* 0x000000ffff0c7224 */ /* 0x000fe400078e0008 */
[----:B------:R-:W3:Y:S01]  /*29a40*/  LDL R8, [R1+0xec] ;  /* 0x0000ec0001087983 */ /* 0x000ee20000100800 */
[----:B------:R-:W-:Y:S01]  /*29a50*/  IMAD.MOV.U32 R42, RZ, RZ, R36 ;  /* 0x000000ffff2a7224 */ /* 0x000fe200078e0024 */
[----:B------:R-:W-:Y:S02]  /*29a60*/  MOV R36, R21 ;  /* 0x0000001500247202 */ /* 0x000fe40000000f00 */
[----:B------:R-:W2:Y:S01]  /*29a70*/  LDL R21, [R1+0x80] ;  /* 0x0000800001157983 */ /* 0x000ea20000100800 */
[----:B------:R-:W-:Y:S01]  /*29a80*/  ISETP.GE.AND P0, PT, R59, UR4, PT ;  /* 0x000000043b007c0c */ /* 0x000fe2000bf06270 */
[----:B------:R-:W-:Y:S01]  /*29a90*/  @!P2 IMAD.MOV.U32 R4, RZ, RZ, R69 ;  /* 0x000000ffff04a224 */ /* 0x000fe200078e0045 */
[----:B------:R-:W-:Y:S01]  /*29aa0*/  ISETP.GE.AND P1, PT, R57, UR4, PT ;  /* 0x0000000439007c0c */ /* 0x000fe2000bf26270 */
[----:B------:R-:W-:-:S05]  /*29ab0*/  @!P2 IMAD.MOV.U32 R5, RZ, RZ, R71 ;  /* 0x000000ffff05a224 */ /* 0x000fca00078e0047 */
[----:B------:R0:W-:Y:S01]  /*29ac0*/  @!P2 ST.E.64 desc[UR50][R6.64], R4 ;  /* 0x000000040600a985 */ /* 0x0001e2000c101b32 */
[----:B------:R-:W-:Y:S01]  /*29ad0*/  ISETP.GE.AND P2, PT, R55, UR4, PT ;  /* 0x0000000437007c0c */ /* 0x000fe2000bf46270 */
        /* <DEDUP_REMOVED lines=23> */
[----:B------:R-:W-:Y:S02]  /*29c50*/  ISETP.GE.AND P2, PT, R43, UR4, PT ;  /* 0x000000042b007c0c */ /* 0x000fe4000bf46270 */
[----:B------:R-:W-:Y:S01]  /*29c60*/  ISETP.GE.AND P4, PT, R35, UR4, PT ;  /* 0x0000000423007c0c */ /* 0x000fe2000bf86270 */
[----:B0-----:R-:W-:Y:S02]  /*29c70*/  @!P3 IMAD.MOV.U32 R4, RZ, RZ, R82 ;  /* 0x000000ffff04b224 */ /* 0x001fe400078e0052 */
[----:B------:R-:W-:Y:S01]  /*29c80*/  @!P3 IMAD.MOV.U32 R5, RZ, RZ, R84 ;  /* 0x000000ffff05b224 */ /* 0x000fe200078e0054 */
[----:B------:R-:W-:-:S04]  /*29c90*/  @!P0 LEA R6, P5, R47, R14, 0x2 ;  /* 0x0000000e2f068211 */ /* 0x000fc800078a10ff */
[----:B------:R0:W-:Y:S01]  /*29ca0*/  @!P3 ST.E.64 desc[UR50][R2.64], R4 ;  /* 0x000000040200b985 */ /* 0x0001e2000c101b32 */
[----:B------:R-:W-:Y:S02]  /*29cb0*/  @!P0 LEA.HI.X R7, R47, R41, R52, 0x2, P5 ;  /* 0x000000292f078211 */ /* 0x000fe400028f1434 */
[----:B0-----:R-:W-:Y:S01]  /*29cc0*/  @!P0 MOV R4, R83 ;  /* 0x0000005300048202 */ /* 0x001fe20000000f00 */
[----:B------:R-:W-:Y:S01]  /*29cd0*/  @!P0 IMAD.MOV.U32 R5, RZ, RZ, R85 ;  /* 0x000000ffff058224 */ /* 0x000fe200078e0055 */
[----:B------:R-:W-:-:S04]  /*29ce0*/  @!P1 LEA R2, P3, R45, R14, 0x2 ;  /* 0x0000000e2d029211 */ /* 0x000fc800078610ff */
[----:B------:R0:W-:Y:S01]  /*29cf0*/  @!P0 ST.E.64 desc[UR50][R6.64], R4 ;  /* 0x0000000406008985 */ /* 0x0001e2000c101b32 */
[-C--:B------:R-:W-:Y:S02]  /*29d00*/  @!P1 LEA.HI.X R3, R45, R41.reuse, R46, 0x2, P3 ;  /* 0x000000292d039211 */ /* 0x080fe400018f142e */
[----:B----4-:R-:W-:Y:S01]  /*29d10*/  ISETP.GE.AND P0, PT, R40, UR4, PT ;  /* 0x0000000428007c0c */ /* 0x010fe2000bf06270 */
[----:B0-----:R-:W-:Y:S01]  /*29d20*/  @!P1 IMAD.MOV.U32 R4, RZ, RZ, R86 ;  /* 0x000000ffff049224 */ /* 0x001fe200078e0056 */
[C---:B------:R-:W-:Y:S01]  /*29d30*/  @!P2 LEA R6, P3, R43.reuse, R14, 0x2 ;  /* 0x0000000e2b06a211 */ /* 0x040fe200078610ff */
[----:B------:R-:W-:Y:S02]  /*29d40*/  @!P1 IMAD.MOV.U32 R5, RZ, RZ, R88 ;  /* 0x000000ffff059224 */ /* 0x000fe400078e0058 */
[----:B------:R-:W-:Y:S01]  /*29d50*/  @!P2 IMAD.MOV.U32 R88, RZ, RZ, R87 ;  /* 0x000000ffff58a224 */ /* 0x000fe200078e0057 */
[----:B------:R-:W-:Y:S02]  /*29d60*/  @!P2 LEA.HI.X R7, R43, R41, R44, 0x2, P3 ;  /* 0x000000292b07a211 */ /* 0x000fe400018f142c */
[----:B------:R0:W-:Y:S01]  /*29d70*/  @!P1 ST.E.64 desc[UR50][R2.64], R4 ;  /* 0x0000000402009985 */ /* 0x0001e2000c101b32 */
[----:B-----5:R-:W-:-:S03]  /*29d80*/  ISETP.GE.AND P1, PT, R24, UR4, PT ;  /* 0x0000000418007c0c */ /* 0x020fc6000bf26270 */
[----:B------:R1:W-:Y:S01]  /*29d90*/  @!P2 ST.E.64 desc[UR50][R6.64], R88 ;  /* 0x000000580600a985 */ /* 0x0003e2000c101b32 */
[----:B------:R-:W-:Y:S02]  /*29da0*/  ISETP.GE.AND P2, PT, R12, UR4, PT ;  /* 0x000000040c007c0c */ /* 0x000fe4000bf46270 */
[----:B0-----:R-:W-:-:S04]  /*29db0*/  @!P4 LEA R2, P5, R35, R14, 0x2 ;  /* 0x0000000e2302c211 */ /* 0x001fc800078a10ff */
[----:B------:R-:W-:Y:S01]  /*29dc0*/  @!P4 LEA.HI.X R3, R35, R41, R37, 0x2, P5 ;  /* 0x000000292303c211 */ /* 0x000fe200028f1425 */
[----:B-1----:R-:W-:Y:S02]  /*29dd0*/  @!P4 IMAD.MOV.U32 R6, RZ, RZ, R90 ;  /* 0x000000ffff06c224 */ /* 0x002fe400078e005a */
[----:B------:R-:W-:Y:S02]  /*29de0*/  @!P4 IMAD.MOV.U32 R7, RZ, RZ, R92 ;  /* 0x000000ffff07c224 */ /* 0x000fe400078e005c */
[----:B------:R-:W-:-:S03]  /*29df0*/  IMAD.MOV.U32 R37, RZ, RZ, R33 ;  /* 0x000000ffff257224 */ /* 0x000fc600078e0021 */
[----:B------:R0:W-:Y:S01]  /*29e00*/  @!P4 ST.E.64 desc[UR50][R2.64], R6 ;  /* 0x000000060200c985 */ /* 0x0001e2000c101b32 */
[----:B------:R-:W-:Y:S01]  /*29e10*/  ISETP.GE.AND P4, PT, R36, UR4, PT ;  /* 0x0000000424007c0c */ /* 0x000fe2000bf86270 */
[----:B------:R-:W-:Y:S01]  /*29e20*/  IMAD.MOV.U32 R35, RZ, RZ, R9 ;  /* 0x000000ffff237224 */ /* 0x000fe200078e0009 */
[----:B------:R-:W-:Y:S01]  /*29e30*/  @!P1 LEA R4, P5, R24, R14, 0x2 ;  /* 0x0000000e18049211 */ /* 0x000fe200078a10ff */
[----:B------:R-:W-:-:S03]  /*29e40*/  @!P0 IMAD.MOV.U32 R92, RZ, RZ, R91 ;  /* 0x000000ffff5c8224 */ /* 0x000fc600078e005b */
[----:B------:R-:W-:Y:S01]  /*29e50*/  @!P1 LEA.HI.X R5, R24, R41, R26, 0x2, P5 ;  /* 0x0000002918059211 */ /* 0x000fe200028f141a */
[----:B------:R-:W-:Y:S01]  /*29e60*/  IMAD.MOV.U32 R26, RZ, RZ, R10 ;  /* 0x000000ffff1a7224 */ /* 0x000fe200078e000a */
[----:B------:R-:W-:Y:S01]  /*29e70*/  MOV R24, R11 ;  /* 0x0000000b00187202 */ /* 0x000fe20000000f00 */
[----:B0-----:R-:W-:Y:S02]  /*29e80*/  @!P1 IMAD.MOV.U32 R2, RZ, RZ, R94 ;  /* 0x000000ffff029224 */ /* 0x001fe400078e005e */
[----:B------:R-:W-:Y:S02]  /*29e90*/  @!P1 IMAD.MOV.U32 R3, RZ, RZ, R96 ;  /* 0x000000ffff039224 */ /* 0x000fe400078e0060 */
[----:B------:R-:W-:Y:S02]  /*29ea0*/  @!P2 IMAD.MOV.U32 R96, RZ, RZ, R95 ;  /* 0x000000ffff60a224 */ /* 0x000fe400078e005f */
[----:B---3--:R-:W-:Y:S01]  /*29eb0*/  IMAD.MOV.U32 R33, RZ, RZ, R8 ;  /* 0x000000ffff217224 */ /* 0x008fe200078e0008 */
        /* <DEDUP_REMOVED lines=20> */
[----:B------:R-:W-:Y:S01]  /*2a000*/  ISETP.GE.AND P5, PT, R21, UR4, PT ;  /* 0x0000000415007c0c */ /* 0x000fe2000bfa6270 */
        /* <DEDUP_REMOVED lines=14> */
[-C--:B------:R-:W-:Y:S02]  /*2a0f0*/  @!P5 LEA.HI.X R11, R21, R41.reuse, R24, 0x2, P1 ;  /* 0x00000029150bd211 */ /* 0x080fe400008f1418 */
[----:B0-----:R-:W-:Y:S01]  /*2a100*/  @!P4 MOV R2, R106 ;  /* 0x0000006a0002c202 */ /* 0x001fe20000000f00 */
[----:B------:R-:W-:Y:S01]  /*2a110*/  @!P4 IMAD.MOV.U32 R3, RZ, RZ, R108 ;  /* 0x000000ffff03c224 */ /* 0x000fe200078e006c */
[----:B------:R-:W-:Y:S01]  /*2a120*/  @!P3 LEA.HI.X R13, R15, R41, R20, 0x2, P2 ;  /* 0x000000290f0db211 */ /* 0x000fe200010f1414 */
[----:B------:R-:W-:-:S03]  /*2a130*/  @!P5 IMAD.MOV.U32 R108, RZ, RZ, R107 ;  /* 0x000000ffff6cd224 */ /* 0x000fc600078e006b */
        /* <DEDUP_REMOVED lines=10> */
.L_x_6793:
[----:B------:R-:W2:Y:S01]  /*2a1e0*/  LDL.LU R4, [R1+0x68] ;  /* 0x0000680001047983 */ /* 0x000ea20000300800 */
[----:B------:R-:W-:Y:S01]  /*2a1f0*/  ULDC.64 UR6, c[0x0][0xc08] ;  /* 0x0003020000067ab9 */ /* 0x000fe20000000a00 */
[----:B------:R-:W-:Y:S02]  /*2a200*/  ULDC.64 UR4, c[0x0][0xc00] ;  /* 0x0003000000047ab9 */ /* 0x000fe40000000a00 */
[----:B------:R-:W4:Y:S01]  /*2a210*/  LDL.LU R0, [R1+0x6c] ;  /* 0x00006c0001007983 */ /* 0x000f220000300800 */
[----:B------:R-:W-:Y:S01]  /*2a220*/  ISETP.NE.U32.AND P1, PT, RZ, UR6, PT ;  /* 0x00000006ff007c0c */ /* 0x000fe2000bf25070 */
[----:B------:R-:W-:Y:S01]  /*2a230*/  IMAD.MOV.U32 R15, RZ, RZ, RZ ;  /* 0x000000ffff0f7224 */ /* 0x000fe200078e00ff */
[----:B------:R-:W-:Y:S02]  /*2a240*/  ISETP.NE.U32.AND P0, PT, RZ, UR4, PT ;  /* 0x00000004ff007c0c */ /* 0x000fe4000bf05070 */
[----:B------:R-:W-:Y:S02]  /*2a250*/  ISETP.NE.AND.EX P1, PT, RZ, UR7, PT, P1 ;  /* 0x00000007ff007c0c */ /* 0x000fe4000bf25310 */
[----:B------:R-:W-:Y:S01]  /*2a260*/  ISETP.NE.AND.EX P0, PT, RZ, UR5, PT, P0 ;  /* 0x00000005ff007c0c */ /* 0x000fe2000bf05300 */
[----:B------:R-:W0:Y:S01]  /*2a270*/  S2R R28, SR_TID.X ;  /* 0x00000000001c7919 */ /* 0x000e220000002100 */
[----:B--2---:R-:W-:Y:S01]  /*2a280*/  IADD3 R2, P2, R4, UR4, RZ ;  /* 0x0000000404027c10 */ /* 0x004fe2000ff5e0ff */
[----:B------:R-:W-:-:S03]  /*2a290*/  ULDC UR4, c[0x0][0xa88] ;  /* 0x0002a20000047ab9 */ /* 0x000fc60000000800 */
[----:B----4-:R-:W-:-:S05]  /*2a2a0*/  IADD3.X R3, R0, UR5, RZ, P2, !PT ;  /* 0x0000000500037c10 */ /* 0x010fca00097fe4ff */
[----:B------:R-:W-:Y:S01]  /*2a2b0*/  @P1 IADD3 R4, P2, R4, UR6, RZ ;  /* 0x0000000604041c10 */ /* 0x000fe2000ff5e0ff */
[----:B------:R-:W-:Y:S01]  /*2a2c0*/  IMAD.U32 R20, RZ, RZ, UR4 ;  /* 0x00000004ff147e24 */ /* 0x000fe2000f8e00ff */
[----:B------:R2:W5:Y:S02]  /*2a2d0*/  @P0 LDG.E R15, desc[UR50][R2.64] ;  /* 0x00000032020f0981 */ /* 0x000564000c1e1900 */
[----:B------:R-:W-:-:S05]  /*2a2e0*/  @P1 IADD3.X R5, R0, UR7, RZ, P2, !PT ;  /* 0x0000000700051c10 */ /* 0x000fca00097fe4ff */
[----:B------:R2:W5:Y:S01]  /*2a2f0*/  @P1 LDG.E R20, desc[UR50][R4.64] ;  /* 0x0000003204141981 */ /* 0x000562000c1e1900 */
[----:B0-----:R-:W-:Y:S01]  /*2a300*/  VIADD R0, R28, 0xffffff80 ;  /* 0xffffff801c007836 */ /* 0x001fe20000000000 */
[----:B------:R-:W-:-:S04]  /*2a310*/  ISETP.GT.AND P2, PT, R166, 0x1, PT ;  /* 0x00000001a600780c */ /* 0x000fc80003f44270 */
[----:B------:R-:W-:Y:S01]  /*2a320*/  ISETP.GT.AND P3, PT, R0, 0x7f, PT ;  /* 0x0000007f0000780c */ /* 0x000fe20003f64270 */
[----:B------:R-:W-:-:S12]  /*2a330*/  @P1 BRA `(.L_x_6812) ;  /* 0x0000000000101947 */ /* 0x000fd80003800000 */
[----:B------:R-:W-:Y:S05]  /*2a340*/  @!P0 BRA `(.L_x_6812) ;  /* 0x00000000000c8947 */ /* 0x000fea0003800000 */
[----:B--2---:R-:W2:Y:S04]  /*2a350*/  LDG.E R5, desc[UR50][R2.64] ;  /* 0x0000003202057981 */ /* 0x004ea8000c1e1900 */
[----:B-----5:R-:W2:Y:S02]  /*2a360*/  LDG.E R20, desc[UR50][R2.64+0x4] ;  /* 0x0000043202147981 */ /* 0x020ea4000c1e1900 */
[----:B--2---:R-:W-:-:S07]  /*2a370*/  IMAD.IADD R20, R20, 0x1, -R5 ;  /* 0x0000000114147824 */ /* 0x004fce00078e0a05 */
.L_x_6812:
[----:B--2---:R-:W2:Y:S04]  /*2a380*/  LDL.LU R2, [R1+0x60] ;  /* 0x0000600001027983 */ /* 0x004ea80000300800 */
[----:B------:R-:W4:Y:S01]  /*2a390*/  LDL.LU R0, [R1+0x70] ;  /* 0x0000700001007983 */ /* 0x000f220000300800 */
[----:B------:R-:W-:Y:S01]  /*2a3a0*/  BSSY B1, `(.L_x_6813) ;  /* 0x0000037000017945 */ /* 0x000fe20003800000 */
[----:B-----5:R-:W-:Y:S02]  /*2a3b0*/  SHF.R.S32.HI R14, RZ, 0x1f, R15 ;  /* 0x0000001fff0e7819 */ /* 0x020fe4000001140f */
[----:B--2---:R-:W-:Y:S02]  /*2a3c0*/  SEL R25, R2, RZ, !P0 ;  /* 0x000000ff02197207 */ /* 0x004fe40004000000 */
[----:B----4-:R-:W-:Y:S01]  /*2a3d0*/  SEL R24, R0, RZ, !P0 ;  /* 0x000000ff00187207 */ /* 0x010fe20004000000 */
        /* <DEDUP_REMOVED lines=14> */
[----:B------:R-:W4:Y:S08]  /*2a4c0*/  LDC.64 R10, c[0x0][R26+0x220] ;  /* 0x000088001a0a7b82 */ /* 0x000f300000000a00 */
[----:B------:R-:W5:Y:S08]  /*2a4d0*/  LDC.64 R8, c[0x0][R26+0x218] ;  /* 0x000086001a087b82 */ /* 0x000f700000000a00 */
[----:B------:R-:W3:Y:S08]  /*2a4e0*/  LDC.64 R6, c[0x0][R26+0x228] ;  /* 0x00008a001a067b82 */ /* 0x000ef00000000a00 */
[----:B------:R-:W3:Y:S08]  /*2a4f0*/  LDC.64 R4, c[0x0][R26+0x210] ;  /* 0x000084001a047b82 */ /* 0x000ef00000000a00 */
[----:B------:R-:W1:Y:S08]  /*2a500*/  @P0 LDC R0, c[0x0][0xbec] ;  /* 0x0002fb00ff000b82 */ /* 0x000e700000000800 */
[----:B------:R-:W3:Y:S01]  /*2a510*/  @P0 LDC R37, c[0x0][0xbf0] ;  /* 0x0002fc00ff250b82 */ /* 0x000ee20000000800 */
[----:B----4-:R-:W-:-:S07]  /*2a520*/  IMAD R11, R11, R25, RZ ;  /* 0x000000190b0b7224 */ /* 0x010fce00078e02ff */
[----:B0-----:R-:W0:Y:S01]  /*2a530*/  @!P3 LDC R2, c[0x0][0xb50] ;  /* 0x0002d400ff02bb82 */ /* 0x001e220000000800 */
[----:B------:R-:W-:Y:S02]  /*2a540*/  IMAD R11, R10, R24, R11 ;  /* 0x000000180a0b7224 */ /* 0x000fe400078e020b */
[----:B-1----:R-:W-:-:S05]  /*2a550*/  @P0 IMAD.HI.U32 R0, R27, R0, RZ ;  /* 0x000000001b000227 */ /* 0x002fca00078e00ff */
[----:B------:R-:W1:Y:S01]  /*2a560*/  @!P3 LDC R3, c[0x0][0xb54] ;  /* 0x0002d500ff03bb82 */ /* 0x000e620000000800 */
[-C--:B-----5:R-:W-:Y:S02]  /*2a570*/  IMAD R35, R9, R225.reuse, RZ ;  /* 0x000000e109237224 */ /* 0x0a0fe400078e02ff */
[----:B------:R-:W-:Y:S01]  /*2a580*/  IMAD.WIDE.U32 R12, R8, R225, RZ ;  /* 0x000000e1080c7225 */ /* 0x000fe200078e00ff */
[----:B---3--:R-:W-:-:S03]  /*2a590*/  @P0 SHF.R.U32.HI R21, RZ, R37, R0 ;  /* 0x00000025ff150219 */ /* 0x008fc60000011600 */
[----:B------:R-:W-:-:S04]  /*2a5a0*/  IMAD.WIDE.U32 R8, R10, R25, RZ ;  /* 0x000000190a087225 */ /* 0x000fc800078e00ff */
[----:B------:R-:W-:Y:S01]  /*2a5b0*/  IMAD.IADD R13, R35, 0x1, R13 ;  /* 0x00000001230d7824 */ /* 0x000fe200078e020d */
[----:B------:R-:W-:Y:S01]  /*2a5c0*/  IADD3 R12, P0, P1, R8, R12, R15 ;  /* 0x0000000c080c7210 */ /* 0x000fe2000791e00f */
[----:B------:R-:W-:Y:S01]  /*2a5d0*/  IMAD.MOV R0, RZ, RZ, -R21 ;  /* 0x000000ffff007224 */ /* 0x000fe200078e0a15 */
[----:B------:R-:W-:-:S03]  /*2a5e0*/  IADD3 R11, R9, R11, RZ ;  /* 0x0000000b090b7210 */ /* 0x000fc60007ffe0ff */
        /* <DEDUP_REMOVED lines=10> */
[----:B------:R-:W-:-:S04]  /*2a690*/  IMAD R0, R5, R9, RZ ;  /* 0x0000000905007224 */ /* 0x000fc800078e02ff */
[C---:B------:R-:W-:Y:S02]  /*2a6a0*/  IMAD R11, R4.reuse, R11, R0 ;  /* 0x0000000b040b7224 */ /* 0x040fe400078e0200 */
[----:B------:R-:W-:-:S04]  /*2a6b0*/  IMAD.WIDE.U32 R4, R4, R9, R6 ;  /* 0x0000000904047225 */ /* 0x000fc800078e0006 */
[----:B------:R-:W-:Y:S01]  /*2a6c0*/  IMAD.IADD R0, R5, 0x1, R11 ;  /* 0x0000000105007824 */ /* 0x000fe200078e020b */
[----:B0-----:R-:W-:Y:S01]  /*2a6d0*/  LEA R2, P0, R4, R2, 0x2 ;  /* 0x0000000204027211 */ /* 0x001fe200078010ff */
[----:B------:R-:W-:-:S03]  /*2a6e0*/  IMAD.MOV.U32 R5, RZ, RZ, -0x800000 ;  /* 0xff800000ff057424 */ /* 0x000fc600078e00ff */
[----:B-1----:R-:W-:-:S05]  /*2a6f0*/  LEA.HI.X R3, R4, R3, R0, 0x2, P0 ;  /* 0x0000000304037211 */ /* 0x002fca00000f1400 */
[----:B------:R0:W-:Y:S04]  /*2a700*/  STG.E desc[UR50][R2.64], R5 ;  /* 0x0000000502007986 */ /* 0x0001e8000c101932 */
.L_x_6814:
[----:B------:R-:W-:Y:S05]  /*2a710*/  BSYNC B1 ;  /* 0x0000000000017941 */ /* 0x000fea0003800000 */
.L_x_6813:
[----:B------:R-:W-:Y:S05]  /*2a720*/  @P2 BRA `(.L_x_6807) ;  /* 0x00000008002c2947 */ /* 0x000fea0003800000 */
[----:B------:R-:W2:Y:S01]  /*2a730*/  LDL R26, [R1+0x48] ;  /* 0x00004800011a7983 */ /* 0x000ea20000100800 */
[----:B------:R-:W4:Y:S01]  /*2a740*/  LDC R21, c[0x0][0xbe8] ;  /* 0x0002fa00ff157b82 */ /* 0x000f220000000800 */
[----:B------:R-:W-:Y:S01]  /*2a750*/  VIADD R4, R28, 0xffffff80 ;  /* 0xffffff801c047836 */ /* 0x000fe20000000000 */
[----:B------:R-:W-:Y:S01]  /*2a760*/  ULDC.64 UR4, c[0x0][0xaa0] ;  /* 0x0002a80000047ab9 */ /* 0x000fe20000000a00 */
[----:B------:R-:W-:Y:S01]  /*2a770*/  ULDC.64 UR6, c[0x0][0xaf0] ;  /* 0x0002bc0000067ab9 */ /* 0x000fe20000000a00 */
[----:B------:R-:W-:Y:S02]  /*2a780*/  IMAD R0, R14, UR4, RZ ;  /* 0x000000040e007c24 */ /* 0x000fe4000f8e02ff */
[----:B0-----:R-:W-:Y:S02]  /*2a790*/  SHF.R.S32.HI R3, RZ, 0x1f, R4 ;  /* 0x0000001fff037819 */ /* 0x001fe40000011404 */
        /* <DEDUP_REMOVED lines=9> */
[----:B----4-:R-:W-:-:S03]  /*2a830*/  ISETP.NE.AND P0, PT, R21, 0x1, PT ;  /* 0x000000011500780c */ /* 0x010fc60003f05270 */
[----:B------:R-:W-:Y:S02]  /*2a840*/  IMAD R0, R8, 0x20, R27 ;  /* 0x0000002008007824 */ /* 0x000fe400078e021b */
[----:B------:R-:W-:Y:S01]  /*2a850*/  IMAD R3, R225, UR5, R3 ;  /* 0x00000005e1037c24 */ /* 0x000fe2000f8e0203 */
[----:B------:R-:W-:Y:S01]  /*2a860*/  ULDC.64 UR4, c[0x0][0xae0] ;  /* 0x0002b80000047ab9 */ /* 0x000fe20000000a00 */
[----:B------:R-:W-:Y:S02]  /*2a870*/  IMAD R4, R24, UR6, RZ ;  /* 0x0000000618047c24 */ /* 0x000fe4000f8e02ff */
[----:B------:R-:W-:-:S04]  /*2a880*/  IMAD.WIDE.U32 R2, R25, UR6, R2 ;  /* 0x0000000619027c25 */ /* 0x000fc8000f8e0002 */
[----:B------:R-:W-:Y:S01]  /*2a890*/  IMAD R7, R25, UR7, R4 ;  /* 0x0000000719077c24 */ /* 0x000fe2000f8e0204 */
[----:B------:R-:W0:Y:S04]  /*2a8a0*/  @P0 LDC R6, c[0x0][0xbec] ;  /* 0x0002fb00ff060b82 */ /* 0x000e280000000800 */
[----:B------:R-:W-:-:S04]  /*2a8b0*/  IADD3 R3, R3, R7, RZ ;  /* 0x0000000703037210 */ /* 0x000fc80007ffe0ff */
[----:B------:R-:W4:Y:S01]  /*2a8c0*/  @P0 LDC R11, c[0x0][0xbf0] ;  /* 0x0002fc00ff0b0b82 */ /* 0x000f220000000800 */
[----:B--2---:R-:W-:-:S04]  /*2a8d0*/  IMAD.IADD R9, R26, 0x1, R0 ;  /* 0x000000011a097824 */ /* 0x004fc800078e0200 */
[----:B0-----:R-:W-:-:S04]  /*2a8e0*/  @P0 IMAD.HI.U32 R0, R9, R6, RZ ;  /* 0x0000000609000227 */ /* 0x001fc800078e00ff */
[----:B------:R-:W-:Y:S01]  /*2a8f0*/  IMAD.MOV.U32 R5, RZ, RZ, R9 ;  /* 0x000000ffff057224 */ /* 0x000fe200078e0009 */
[----:B----4-:R-:W-:-:S04]  /*2a900*/  @P0 SHF.R.U32.HI R5, RZ, R11, R0 ;  /* 0x0000000bff050219 */ /* 0x010fc80000011600 */
        /* <DEDUP_REMOVED lines=25> */
[----:B------:R0:W4:Y:S02]  /*2aaa0*/  SHFL.IDX PT, R14, R2, RZ, 0x181f ;  /* 0x00181fff020e7589 */ /* 0x00012400000e0000 */
.L_x_7140:
        /* <DEDUP_REMOVED lines=12> */
[-C--:B-12---:R-:W-:Y:S02]  /*2ab70*/  @!P3 LEA.HI.X R13, R7, R0.reuse, R24, 0x1, P0 ;  /* 0x00000000070db211 */ /* 0x086fe400000f0c18 */
[-C--:B------:R-:W-:Y:S02]  /*2ab80*/  @!P4 LEA.HI.X R27, R9, R0.reuse, R10, 0x1, P1 ;  /* 0x00000000091bc211 */ /* 0x080fe400008f0c0a */
[----:B------:R-:W-:Y:S01]  /*2ab90*/  @!P5 LEA.HI.X R15, R5, R0, R8, 0x1, P2 ;  /* 0x00000000050fd211 */ /* 0x000fe200010f0c08 */
[----:B------:R1:W-:Y:S04]  /*2aba0*/  @!P3 ST.E.128 desc[UR50][R12.64], RZ ;  /* 0x000000ff0c00b985 */ /* 0x0003e8000c101d32 */
[----:B------:R1:W-:Y:S04]  /*2abb0*/  @!P4 ST.E.128 desc[UR50][R26.64], RZ ;  /* 0x000000ff1a00c985 */ /* 0x0003e8000c101d32 */
[----:B------:R1:W-:Y:S02]  /*2abc0*/  @!P5 ST.E.128 desc[UR50][R14.64], RZ ;  /* 0x000000ff0e00d985 */ /* 0x0003e4000c101d32 */
.L_x_6817:
[----:B------:R-:W-:Y:S05]  /*2abd0*/  BSYNC B1 ;  /* 0x0000000000017941 */ /* 0x000fea0003800000 */
.L_x_6816:
[----:B------:R-:W-:-:S03]  /*2abe0*/  UMOV UR4, 0xffffffff ;  /* 0xffffffff00047882 */ /* 0x000fc60000000000 */
[----:B------:R-:W-:Y:S05]  /*2abf0*/  BRA.DIV UR4, `(.L_x_6818) ;  /* 0x000000e6040c7947 */ /* 0x000fea000b800000 */
[----:B--2---:R2:W0:Y:S04]  /*2ac00*/  SHFL.IDX PT, R0, R3, 0x1, 0x181f ;  /* 0x00381f0003007f89 */ /* 0x00442800000e0000 */
[----:B-1--4-:R2:W1:Y:S02]  /*2ac10*/  SHFL.IDX PT, R14, R2, 0x1, 0x181f ;  /* 0x00381f00020e7f89 */ /* 0x01246400000e0000 */
.L_x_7144:
        /* <DEDUP_REMOVED lines=17> */
.L_x_6820:
[----:B------:R-:W-:Y:S05]  /*2ad30*/  BSYNC B1 ;  /* 0x0000000000017941 */ /* 0x000fea0003800000 */
.L_x_6819:
[----:B------:R-:W-:-:S03]  /*2ad40*/  UMOV UR4, 0xffffffff ;  /* 0xffffffff00047882 */ /* 0x000fc60000000000 */
[----:B------:R-:W-:Y:S05]  /*2ad50*/  BRA.DIV UR4, `(.L_x_6821) ;  /* 0x000000e204fc7947 */ /* 0x000fea000b800000 */
[----:B0-----:R0:W0:Y:S04]  /*2ad60*/  SHFL.IDX PT, R0, R3, 0x2, 0x181f ;  /* 0x00581f0003007f89 */ /* 0x00102800000e0000 */
[----:B-1--4-:R1:W4:Y:S02]  /*2ad70*/  SHFL.IDX PT, R14, R2, 0x2, 0x181f ;  /* 0x00581f00020e7f89 */ /* 0x01232400000e0000 */
.L_x_7148:
        /* <DEDUP_REMOVED lines=17> */
.L_x_6823:
[----:B------:R-:W-:Y:S05]  /*2ae90*/  BSYNC B1 ;  /* 0x0000000000017941 */ /* 0x000fea0003800000 */
.L_x_6822:
[----:B------:R-:W-:-:S03]  /*2aea0*/  UMOV UR4, 0xffffffff ;  /* 0xffffffff00047882 */ /* 0x000fc60000000000 */
[----:B------:R-:W-:Y:S05]  /*2aeb0*/  BRA.DIV UR4, `(.L_x_6824) ;  /* 0x000000e204ec7947 */ /* 0x000fea000b800000 */
[----:B0-----:R0:W0:Y:S04]  /*2aec0*/  SHFL.IDX PT, R0, R3, 0x3, 0x181f ;  /* 0x00781f0003007f89 */ /* 0x00102800000e0000 */
[----:B----4-:R4:W0:Y:S02]  /*2aed0*/  SHFL.IDX PT, R14, R2, 0x3, 0x181f ;  /* 0x00781f00020e7f89 */ /* 0x01082400000e0000 */
.L_x_7152:
[----:B-12-4-:R-:W-:-:S05]  /*2aee0*/  VIADD R2, R6, 0x60 ;  /* 0x0000006006027836 */ /* 0x016fca0000000000 */
        /* <DEDUP_REMOVED lines=15> */
.L_x_6807:
[----:B------:R-:W-:Y:S05]  /*2afe0*/  BSYNC B0 ;  /* 0x0000000000007941 */ /* 0x000fea0003800000 */
.L_x_6792:
[----:B------:R-:W-:Y:S02]  /*2aff0*/  ULDC UR4, c[0x0][0xc3c] ;  /* 0x00030f0000047ab9 */ /* 0x000fe40000000800 */
[----:B------:R-:W-:-:S13]  /*2b000*/  ISETP.GE.AND P0, PT, R31, UR4, PT ;  /* 0x000000041f007c0c */ /* 0x000fda000bf06270 */
[----:B------:R-:W-:Y:S05]  /*2b010*/  @!P0 BRA `(.L_x_6825) ;  /* 0xfffffd6800608947 */ /* 0x000fea000383ffff */
[----:B------:R-:W-:Y:S05]  /*2b020*/  BRA `(.L_x_6600) ;  /* 0x0000009c00487947 */ /* 0x000fea0003800000 */
.L_x_6598:
        /* <DEDUP_REMOVED lines=15> */
[----:B------:R-:W-:Y:S01]  /*2b120*/  IMAD.MOV.U32 R0, RZ, RZ, RZ ;  /* 0x000000ffff007224 */ /* 0x000fe200078e00ff */
[----:B------:R-:W-:Y:S01]  /*2b130*/  MOV R9, RZ ;  /* 0x000000ff00097202 */ /* 0x000fe20000000f00 */
        /* <DEDUP_REMOVED lines=41> */
.L_x_6829:
        /* <DEDUP_REMOVED lines=13> */
[----:B-1----:R-:W-:Y:S01]  /*2b4a0*/  @!P6 IMAD.WIDE R2, R9, 0x4, R2 ;  /* 0x000000040902e825 */ /* 0x002fe200078e0202 */
[----:B------:R-:W-:-:S06]  /*2b4b0*/  MOV R9, RZ ;  /* 0x000000ff00097202 */ /* 0x000fcc0000000f00 */
        /* <DEDUP_REMOVED lines=22> */
.L_x_6827:
        /* <DEDUP_REMOVED lines=13> */
.L_x_6830:
        /* <DEDUP_REMOVED lines=11> */
[----:B0-----:R-:W-:-:S02]  /*2b7a0*/  IADD3 R2, R6, 0xffffffe, RZ ;  /* 0x0ffffffe06027810 */ /* 0x001fc40007ffe0ff */
[----:B------:R-:W-:-:S05]  /*2b7b0*/  IABS R6, R5 ;  /* 0x0000000500067213 */ /* 0x000fca0000000000 */
        /* <DEDUP_REMOVED lines=23> */
[----:B------:R-:W-:Y:S01]  /*2b930*/  IMAD R11, R11, R4, RZ ;  /* 0x000000040b0b7224 */ /* 0x000fe200078e02ff */
[----:B------:R-:W-:Y:S01]  /*2b940*/  IADD3 R10, RZ, -R2, RZ ;  /* 0x80000002ff0a7210 */ /* 0x000fe20007ffe0ff */
        /* <DEDUP_REMOVED lines=21> */
[----:B------:R-:W-:-:S03]  /*2baa0*/  IMAD R2, R0, R3, R5 ;  /* 0x0000000300027224 */ /* 0x000fc600078e0205 */
[----:B------:R-:W-:Y:S01]  /*2bab0*/  LEA R26, R26, R9, 0x10 ;  /* 0x000000091a1a7211 */ /* 0x000fe200078e80ff */
[----:B------:R-:W-:Y:S06]  /*2bac0*/  BRA `(.L_x_6832) ;  /* 0x0000000000f47947 */ /* 0x000fec0003800000 */
.L_x_6831:
        /* <DEDUP_REMOVED lines=28> */
[----:B------:R-:W-:Y:S01]  /*2bc90*/  IMAD R13, R11, R2, RZ ;  /* 0x000000020b0d7224 */ /* 0x000fe200078e02ff */
[----:B------:R-:W-:-:S03]  /*2bca0*/  IADD3 R2, -R2, RZ, RZ ;  /* 0x000000ff02027210 */ /* 0x000fc60007ffe1ff */
        /* <DEDUP_REMOVED lines=31> */
.L_x_6832:
[----:B------:R-:W-:-:S05]  /*2bea0*/  LOP3.LUT R25, RZ, R2, RZ, 0x33, !PT ;  /* 0x00000002ff197212 */ /* 0x000fca00078e33ff */
[----:B------:R-:W-:Y:S01]  /*2beb0*/  IMAD.IADD R25, R0, 0x1, R25 ;  /* 0x0000000100197824 */ /* 0x000fe200078e0219 */
[----:B------:R-:W-:Y:S06]  /*2bec0*/  BRA `(.L_x_6833) ;  /* 0x00000000000c7947 */ /* 0x000fec0003800000 */
.L_x_6828:
[----:B------:R-:W-:Y:S01]  /*2bed0*/  MOV R25, RZ ;  /* 0x000000ff00197202 */ /* 0x000fe20000000f00 */
[----:B------:R-:W-:Y:S02]  /*2bee0*/  IMAD.U32 R24, RZ, RZ, UR6 ;  /* 0x00000006ff187e24 */ /* 0x000fe4000f8e00ff */
[----:B------:R-:W-:-:S07]  /*2bef0*/  IMAD.MOV.U32 R26, RZ, RZ, RZ ;  /* 0x000000ffff1a7224 */ /* 0x000fce00078e00ff */
.L_x_6833:
[----:B------:R-:W-:-:S13]  /*2bf00*/  ISETP.NE.AND P0, PT, R7, RZ, PT ;  /* 0x000000ff0700720c */ /* 0x000fda0003f05270 */
[----:B------:R-:W0:Y:S01]  /*2bf10*/  @!P0 S2R R3, SR_CgaCtaId ;  /* 0x0000000000038919 */ /* 0x000e220000008800 */
[----:B------:R-:W-:-:S04]  /*2bf20*/  @!P0 MOV R0, 0x400 ;  /* 0x0000040000008802 */ /* 0x000fc80000000f00 */
[----:B0-----:R-:W-:-:S05]  /*2bf30*/  @!P0 LEA R0, R3, R0, 0x18 ;  /* 0x0000000003008211 */ /* 0x001fca00078ec0ff */
[----:B------:R2:W-:Y:S01]  /*2bf40*/  @!P0 STS.128 [R0+0x334d0], R24 ;  /* 0x0334d01800008388 */ /* 0x0005e20000000c00 */
[----:B------:R-:W-:Y:S06]  /*2bf50*/  BAR.ARV 0x5, 0x180 ;  /* 0x0146000000007b1d */ /* 0x000fec0000002000 */
.L_x_6826:
[----:B--2---:R-:W-:Y:S01]  /*2bf60*/  IMAD.MOV.U32 R0, RZ, RZ, 0x1 ;  /* 0x00000001ff007424 */ /* 0x004fe200078e00ff */
[----:B------:R-:W-:Y:S01]  /*2bf70*/  ULDC UR4, c[0x0][0xc3c] ;  /* 0x00030f0000047ab9 */ /* 0x000fe20000000800 */
[----:B------:R-:W-:Y:S01]  /*2bf80*/  IMAD.MOV.U32 R33, RZ, RZ, RZ ;  /* 0x000000ffff217224 */ /* 0x000fe200078e00ff */
[----:B-1----:R-:W-:Y:S02]  /*2bf90*/  ISETP.GE.AND P0, PT, R27, UR4, PT ;  /* 0x000000041b007c0c */ /* 0x002fe4000bf06270 */
[----:B------:R1:W-:Y:S04]  /*2bfa0*/  STL [R1], R0 ;  /* 0x0000000001007387 */ /* 0x0003e80000100800 */
[----:B------:R1:W-:Y:S07]  /*2bfb0*/  STL [R1+0x38], RZ ;  /* 0x000038ff01007387 */ /* 0x0003ee0000100800 */
[----:B------:R-:W-:Y:S05]  /*2bfc0*/  @P0 BRA `(.L_x_6834) ;  /* 0x00000088005c0947 */ /* 0x000fea0003800000 */
[----:B------:R-:W2:Y:S01]  /*2bfd0*/  S2R R9, SR_TID.X ;  /* 0x0000000000097919 */ /* 0x000ea20000002100 */
[----:B------:R-:W3:Y:S01]  /*2bfe0*/  S2UR UR4, SR_CgaCtaId ;  /* 0x00000000000479c3 */ /* 0x000ee20000008800 */
[----:B------:R-:W-:Y:S01]  /*2bff0*/  MOV R17, 0x400 ;  /* 0x0000040000117802 */ /* 0x000fe20000000f00 */
[----:B------:R-:W-:Y:S01]  /*2c000*/  BSSY B7, `(.L_x_6834) ;  /* 0x0000893000077945 */ /* 0x000fe20003800000 */
[----:B------:R-:W-:Y:S01]  /*2c010*/  IMAD.MOV.U32 R36, RZ, RZ, RZ ;  /* 0x000000ffff247224 */ /* 0x000fe200078e00ff */
[----:B------:R-:W-:Y:S01]  /*2c020*/  ULDC.64 UR40, c[0x0][0x198] ;  /* 0x0000660000287ab9 */ /* 0x000fe20000000a00 */
[----:B------:R-:W-:Y:S01]  /*2c030*/  IMAD.MOV.U32 R33, RZ, RZ, RZ ;  /* 0x000000ffff217224 */ /* 0x000fe200078e00ff */
[----:B------:R-:W-:Y:S02]  /*2c040*/  ULOP3.LUT UR39, UR36, 0x2, URZ, 0xfc, !UPT ;  /* 0x0000000224277892 */ /* 0x000fe4000f8efc3f */
[----:B------:R-:W-:Y:S01]  /*2c050*/  ULOP3.LUT UR37, UR36, 0x1, URZ, 0xfc, !UPT ;  /* 0x0000000124257892 */ /* 0x000fe2000f8efc3f */
[----:B------:R-:W-:Y:S01]  /*2c060*/  ULDC UR38, c[0x0][0xc] ;  /* 0x0000030000267ab9 */ /* 0x000fe20000000800 */
[C---:B--2---:R-:W-:Y:S01]  /*2c070*/  IMAD.SHL.U32 R22, R9.reuse, 0x40, RZ ;  /* 0x0000004009167824 */ /* 0x044fe200078e00ff */
[----:B0-----:R-:W-:Y:S01]  /*2c080*/  SHF.R.U32.HI R2, RZ, 0x1, R9 ;  /* 0x00000001ff027819 */ /* 0x001fe20000011609 */
[C---:B-1----:R-:W-:Y:S01]  /*2c090*/  IMAD.SHL.U32 R0, R9.reuse, 0x10, RZ ;  /* 0x0000001009007824 */ /* 0x042fe200078e00ff */
[C---:B------:R-:W-:Y:S01]  /*2c0a0*/  LOP3.LUT R11, R9.reuse, 0x7f, RZ, 0xc0, !PT ;  /* 0x0000007f090b7812 */ /* 0x040fe200078ec0ff */
[----:B------:R-:W-:Y:S01]  /*2c0b0*/  IMAD.SHL.U32 R6, R9, 0x2, RZ ;  /* 0x0000000209067824 */ /* 0x000fe200078e00ff */
[----:B------:R-:W-:-:S02]  /*2c0c0*/  LOP3.LUT R3, R22, 0x180, RZ, 0xc0, !PT ;  /* 0x0000018016037812 */ /* 0x000fc400078ec0ff */
[----:B------:R-:W-:Y:S01]  /*2c0d0*/  LOP3.LUT R5, R0, 0x1b0, RZ, 0xc0, !PT ;  /* 0x000001b000057812 */ /* 0x000fe200078ec0ff */
[----:B------:R-:W-:Y:S01]  /*2c0e0*/  IMAD.SHL.U32 R4, R11, 0x10, RZ ;  /* 0x000000100b047824 */ /* 0x000fe200078e00ff */
[----:B------:R-:W-:Y:S01]  /*2c0f0*/  LOP3.LUT R3, R3, 0x30, R2, 0xf8, !PT ;  /* 0x0000003003037812 */ /* 0x000fe200078ef802 */
[----:B------:R-:W-:Y:S01]  /*2c100*/  IMAD.SHL.U32 R2, R9, 0x20, RZ ;  /* 0x0000002009027824 */ /* 0x000fe200078e00ff */
[----:B------:R-:W-:Y:S02]  /*2c110*/  LOP3.LUT R6, R5, 0x30, R6, 0x78, !PT ;  /* 0x0000003005067812 */ /* 0x000fe400078e7806 */
[----:B------:R-:W-:Y:S01]  /*2c120*/  LOP3.LUT R7, R4, 0x600, RZ, 0xc0, !PT ;  /* 0x0000060004077812 */ /* 0x000fe200078ec0ff */
[C---:B------:R-:W-:Y:S01]  /*2c130*/  IMAD.SHL.U32 R4, R9.reuse, 0x8, RZ ;  /* 0x0000000809047824 */ /* 0x040fe200078e00ff */
[----:B------:R-:W-:Y:S02]  /*2c140*/  LOP3.LUT R5, R2, 0x80, RZ, 0xc0, !PT ;  /* 0x0000008002057812 */ /* 0x000fe400078ec0ff */
[----:B------:R-:W-:-:S02]  /*2c150*/  SHF.L.U32 R8, R9, 0x2, RZ ;  /* 0x0000000209087819 */ /* 0x000fc400000006ff */
[----:B------:R-:W-:Y:S02]  /*2c160*/  LOP3.LUT R5, R5, 0x10, R9, 0xf8, !PT ;  /* 0x0000001005057812 */ /* 0x000fe400078ef809 */
[----:B------:R-:W-:Y:S02]  /*2c170*/  LOP3.LUT R9, R7, 0x40, R0, 0xf8, !PT ;  /* 0x0000004007097812 */ /* 0x000fe400078ef800 */
[----:B------:R-:W-:Y:S02]  /*2c180*/  LOP3.LUT R3, R3, 0x30, R4, 0x78, !PT ;  /* 0x0000003003037812 */ /* 0x000fe400078e7804 */
[----:B------:R-:W-:Y:S02]  /*2c190*/  LOP3.LUT R10, R9, R6, RZ, 0xfc, !PT ;  /* 0x00000006090a7212 */ /* 0x000fe400078efcff */
[----:B------:R-:W-:Y:S01]  /*2c1a0*/  LOP3.LUT R22, R3, 0x640, R22, 0xf8, !PT ;  /* 0x0000064003167812 */ /* 0x000fe200078ef816 */
[----:B------:R-:W-:Y:S01]  /*2c1b0*/  IMAD.MOV.U32 R3, RZ, RZ, 0x1 ;  /* 0x00000001ff037424 */ /* 0x000fe200078e00ff */
[----:B------:R-:W-:Y:S01]  /*2c1c0*/  LOP3.LUT R7, R7, 0x60, R2, 0xf8, !PT ;  /* 0x0000006007077812 */ /* 0x000fe200078ef802 */
[----:B------:R-:W-:Y:S01]  /*2c1d0*/  STL [R1+0x1c], R10 ;  /* 0x00001c0a01007387 */ /* 0x000fe20000100800 */
[----:B------:R-:W-:-:S02]  /*2c1e0*/  SHF.R.U32.HI R4, RZ, 0x2, R11 ;  /* 0x00000002ff047819 */ /* 0x000fc4000001160b */
[----:B------:R-:W-:Y:S01]  /*2c1f0*/  LOP3.LUT R0, R0, 0x30, RZ, 0xc0, !PT ;  /* 0x0000003000007812 */ /* 0x000fe200078ec0ff */
[----:B------:R-:W-:Y:S01]  /*2c200*/  STL [R1+0x38], RZ ;  /* 0x000038ff01007387 */ /* 0x000fe20000100800 */
[--C-:B------:R-:W-:Y:S02]  /*2c210*/  LOP3.LUT R16, R7, 0x100, R2.reuse, 0xf8, !PT ;  /* 0x0000010007107812 */ /* 0x100fe400078ef802 */
[----:B------:R-:W-:Y:S01]  /*2c220*/  LOP3.LUT R2, R4, 0x60, R2, 0xf8, !PT ;  /* 0x0000006004027812 */ /* 0x000fe200078ef802 */
[----:B------:R3:W-:Y:S01]  /*2c230*/  STL [R1+0x4], R3 ;  /* 0x0000040301007387 */ /* 0x0007e20000100800 */
[----:B------:R-:W-:Y:S02]  /*2c240*/  LOP3.LUT R4, R0, 0x40, RZ, 0xfc, !PT ;  /* 0x0000004000047812 */ /* 0x000fe400078efcff */
[----:B------:R-:W-:Y:S02]  /*2c250*/  LOP3.LUT R5, R5, 0x10, R8, 0x78, !PT ;  /* 0x0000001005057812 */ /* 0x000fe400078e7808 */
[----:B------:R-:W-:-:S02]  /*2c260*/  LOP3.LUT R2, R2, 0x80, RZ, 0xfc, !PT ;  /* 0x0000008002027812 */ /* 0x000fc400078efcff */
[----:B------:R-:W-:Y:S01]  /*2c270*/  LOP3.LUT R16, R16, R5, RZ, 0xfc, !PT ;  /* 0x0000000510107212 */ /* 0x000fe200078efcff */
[----:B---3--:R-:W-:-:S05]  /*2c280*/  IMAD.U32 R3, RZ, RZ, UR4 ;  /* 0x00000004ff037e24 */ /* 0x008fca000f8e00ff */
[----:B------:R0:W-:Y:S01]  /*2c290*/  STL [R1+0x18], R3 ;  /* 0x0000180301007387 */ /* 0x0001e20000100800 */
[----:B------:R-:W-:Y:S01]  /*2c2a0*/  LEA R17, R3, R17, 0x18 ;  /* 0x0000001103117211 */ /* 0x000fe200078ec0ff */
[----:B0-----:R-:W-:-:S05]  /*2c2b0*/  IMAD.MOV.U32 R3, RZ, RZ, 0x1 ;  /* 0x00000001ff037424 */ /* 0x001fca00078e00ff */
[----:B------:R0:W-:Y:S02]  /*2c2c0*/  STL [R1], R3 ;  /* 0x0000000301007387 */ /* 0x0001e40000100800 */
[----:B0-----:R-:W-:Y:S01]  /*2c2d0*/  LOP3.LUT R3, R0, 0x80, RZ, 0xfc, !PT ;  /* 0x0000008000037812 */ /* 0x001fe200078efcff */
[----:B------:R-:W-:-:S05]  /*2c2e0*/  IMAD.IADD R0, R17, 0x1, R10 ;  /* 0x0000000111007824 */ /* 0x000fca00078e020a */
[----:B------:R0:W-:Y:S02]  /*2c2f0*/  STL [R1+0x20], R0 ;  /* 0x0000200001007387 */ /* 0x0001e40000100800 */
.L_x_6958:
[----:B------:R-:W1:Y:S02]  /*2c300*/  LDC.64 R28, c[0x0][0xc88] ;  /* 0x00032200ff1c7b82 */ /* 0x000e640000000a00 */
[----:B-1----:R-:W-:-:S06]  /*2c310*/  IMAD.WIDE R28, R27, 0x4, R28 ;  /* 0x000000041b1c7825 */ /* 0x002fcc00078e021c */
[----:B0-----:R-:W0:Y:S01]  /*2c320*/  LDG.E R28, desc[UR50][R28.64] ;  /* 0x000000321c1c7981 */ /* 0x001e22000c1e1900 */
[----:B------:R-:W-:Y:S05]  /*2c330*/  YIELD ;  /* 0x0000000000007946 */ /* 0x000fea0003800000 */
[----:B------:R-:W-:Y:S01]  /*2c340*/  ULDC.64 UR4, c[0x0][0xa28] ;  /* 0x00028a0000047ab9 */ /* 0x000fe20000000a00 */
[----:B------:R-:W-:Y:S01]  /*2c350*/  IMAD.MOV.U32 R10, RZ, RZ, RZ ;  /* 0x000000ffff0a7224 */ /* 0x000fe200078e00ff */
[----:B------:R-:W-:Y:S01]  /*2c360*/  ISETP.NE.U32.AND P0, PT, RZ, UR4, PT ;  /* 0x00000004ff007c0c */ /* 0x000fe2000bf05070 */
[----:B------:R-:W-:Y:S01]  /*2c370*/  ULDC.64 UR6, c[0x0][0xa10] ;  /* 0x0002840000067ab9 */ /* 0x000fe20000000a00 */
[----:B------:R-:W-:Y:S01]  /*2c380*/  IMAD.MOV.U32 R31, RZ, RZ, RZ ;  /* 0x000000ffff1f7224 */ /* 0x000fe200078e00ff */
[----:B------:R-:W-:Y:S01]  /*2c390*/  ULDC.64 UR8, c[0x0][0xa18] ;  /* 0x0002860000087ab9 */ /* 0x000fe20000000a00 */
[----:B------:R-:W-:-:S02]  /*2c3a0*/  ISETP.NE.AND.EX P0, PT, RZ, UR5, PT, P0 ;  /* 0x00000005ff007c0c */ /* 0x000fc4000bf05300 */
[----:B0-2---:R-:W-:-:S11]  /*2c3b0*/  SHF.R.S32.HI R0, RZ, 0x1f, R28 ;  /* 0x0000001fff007819 */ /* 0x005fd6000001141c */
[C---:B---3--:R-:W-:Y:S01]  /*2c3c0*/  @P0 LEA R2, P1, R28.reuse, UR4, 0x2 ;  /* 0x000000041c020c11 */ /* 0x048fe2000f8210ff */
        /* <DEDUP_REMOVED lines=11> */
[C---:B------:R-:W-:Y:S02]  /*2c480*/  IADD3 R4, P4, R29.reuse, UR6, RZ ;  /* 0x000000061d047c10 */ /* 0x040fe4000ff9e0ff */
[----:B-1----:R-:W-:-:S02]  /*2c490*/  IADD3 R2, P3, R29, UR4, RZ ;  /* 0x000000041d027c10 */ /* 0x002fc4000ff7e0ff */
[C---:B------:R-:W-:Y:S02]  /*2c4a0*/  IADD3.X R5, R30.reuse, UR7, RZ, P4, !PT ;  /* 0x000000071e057c10 */ /* 0x040fe4000a7fe4ff */
[----:B------:R-:W-:Y:S02]  /*2c4b0*/  IADD3.X R3, R30, UR5, RZ, P3, !PT ;  /* 0x000000051e037c10 */ /* 0x000fe40009ffe4ff */
[----:B------:R-:W-:-:S03]  /*2c4c0*/  ISETP.NE.U32.AND P2, PT, RZ, UR8, PT ;  /* 0x00000008ff007c0c */ /* 0x000fc6000bf45070 */
[----:B------:R-:W5:Y:S01]  /*2c4d0*/  @P0 LDG.E R31, desc[UR50][R2.64] ;  /* 0x00000032021f0981 */ /* 0x000f62000c1e1900 */
[----:B------:R-:W-:-:S03]  /*2c4e0*/  ISETP.NE.AND.EX P2, PT, RZ, UR9, PT, P2 ;  /* 0x00000009ff007c0c */ /* 0x000fc6000bf45320 */
[----:B------:R-:W5:Y:S01]  /*2c4f0*/  @P1 LDG.E R0, desc[UR50][R4.64] ;  /* 0x0000003204001981 */ /* 0x000f62000c1e1900 */
[----:B------:R-:W-:Y:S02]  /*2c500*/  ULDC UR4, c[0x0][0x288] ;  /* 0x0000a20000047ab9 */ /* 0x000fe40000000800 */
[----:B------:R-:W-:Y:S01]  /*2c510*/  MOV R34, UR4 ;  /* 0x0000000400227c02 */ /* 0x000fe20008000f00 */
[----:B------:R-:W-:Y:S02]  /*2c520*/  ULDC.64 UR4, c[0x0][0x418] ;  /* 0x0001060000047ab9 */ /* 0x000fe40000000a00 */
[----:B------:R-:W-:-:S03]  /*2c530*/  UISETP.NE.U32.AND UP0, UPT, UR4, URZ, UPT ;  /* 0x0000003f0400728c */ /* 0x000fc6000bf05070 */
[----:B------:R-:W-:Y:S01]  /*2c540*/  ULDC UR4, c[0x0][0x424] ;  /* 0x0001090000047ab9 */ /* 0x000fe20000000800 */
[----:B------:R-:W-:Y:S01]  /*2c550*/  UISETP.NE.AND.EX UP0, UPT, UR5, URZ, UPT, UP0 ;  /* 0x0000003f0500728c */ /* 0x000fe2000bf05300 */
[----:B------:R-:W-:Y:S02]  /*2c560*/  @P2 IADD3 R6, P3, R29, UR8, RZ ;  /* 0x000000081d062c10 */ /* 0x000fe4000ff7e0ff */
[----:B------:R-:W-:Y:S01]  /*2c570*/  ULDC UR5, c[0x0][0x2f0] ;  /* 0x0000bc0000057ab9 */ /* 0x000fe20000000800 */
[----:B------:R-:W-:Y:S01]  /*2c580*/  USEL UR4, UR4, 0x1, UP0 ;  /* 0x0000000104047887 */ /* 0x000fe20008000000 */
[----:B------:R-:W-:-:S03]  /*2c590*/  @P2 IADD3.X R7, R30, UR9, RZ, P3, !PT ;  /* 0x000000091e072c10 */ /* 0x000fc60009ffe4ff */
[----:B------:R-:W-:Y:S02]  /*2c5a0*/  UIMAD UR4, UR4, UR5, URZ ;  /* 0x00000005040472a4 */ /* 0x000fe4000f8e023f */
[----:B------:R0:W5:Y:S01]  /*2c5b0*/  @P2 LDG.E R34, desc[UR50][R6.64] ;  /* 0x0000003206222981 */ /* 0x000162000c1e1900 */
[----:B------:R-:W-:-:S03]  /*2c5c0*/  ULDC UR5, c[0x0][0x348] ;  /* 0x0000d20000057ab9 */ /* 0x000fc60000000800 */
[----:B------:R-:W-:Y:S02]  /*2c5d0*/  IMAD.U32 R9, RZ, RZ, UR4 ;  /* 0x00000004ff097e24 */ /* 0x000fe4000f8e00ff */
[----:B0-----:R-:W-:Y:S01]  /*2c5e0*/  IMAD.U32 R6, RZ, RZ, UR5 ;  /* 0x00000005ff067e24 */ /* 0x001fe2000f8e00ff */
[----:B--2---:R0:W-:Y:S01]  /*2c5f0*/  STL [R1+0xc], R10 ;  /* 0x00000c0a01007387 */ /* 0x0041e20000100800 */
[----:B------:R-:W-:Y:S05]  /*2c600*/  @P2 BRA `(.L_x_6835) ;  /* 0x0000000000102947 */ /* 0x000fea0003800000 */
[----:B------:R-:W-:Y:S05]  /*2c610*/  @!P0 BRA `(.L_x_6835) ;  /* 0x00000000000c8947 */ /* 0x000fea0003800000 */
[----:B-----5:R-:W2:Y:S04]  /*2c620*/  LDG.E R34, desc[UR50][R2.64] ;  /* 0x0000003202227981 */ /* 0x020ea8000c1e1900 */
[----:B------:R-:W2:Y:S02]  /*2c630*/  LDG.E R2, desc[UR50][R2.64+0x4] ;  /* 0x0000043202027981 */ /* 0x000ea4000c1e1900 */
[----:B--2---:R-:W-:-:S07]  /*2c640*/  IMAD.IADD R34, R2, 0x1, -R34 ;  /* 0x0000000102227824 */ /* 0x004fce00078e0a22 */
.L_x_6835:
[----:B------:R-:W-:Y:S01]  /*2c650*/  ULDC.64 UR4, c[0x0][0xa20] ;  /* 0x0002880000047ab9 */ /* 0x000fe20000000a00 */
[C---:B------:R-:W-:Y:S01]  /*2c660*/  LOP3.LUT R8, R26.reuse, 0xff000000, RZ, 0xc0, !PT ;  /* 0xff0000001a087812 */ /* 0x040fe200078ec0ff */
[----:B------:R-:W-:Y:S01]  /*2c670*/  IMAD.MOV.U32 R37, RZ, RZ, R28 ;  /* 0x000000ffff257224 */ /* 0x000fe200078e001c */
[----:B------:R-:W-:Y:S02]  /*2c680*/  ISETP.NE.U32.AND P0, PT, RZ, UR4, PT ;  /* 0x00000004ff007c0c */ /* 0x000fe4000bf05070 */
[----:B------:R-:W-:Y:S02]  /*2c690*/  SHF.R.U32.HI R8, RZ, 0x8, R8 ;  /* 0x00000008ff087819 */ /* 0x000fe40000011608 */
[----:B------:R-:W-:Y:S02]  /*2c6a0*/  ISETP.NE.AND.EX P0, PT, RZ, UR5, PT, P0 ;  /* 0x00000005ff007c0c */ /* 0x000fe4000bf05300 */
[C---:B------:R-:W-:Y:S02]  /*2c6b0*/  LOP3.LUT R2, R26.reuse, 0xff0000, RZ, 0xc0, !PT ;  /* 0x00ff00001a027812 */ /* 0x040fe400078ec0ff */
[----:B------:R-:W-:-:S02]  /*2c6c0*/  LOP3.LUT R18, R26, 0xffff, RZ, 0xc0, !PT ;  /* 0x0000ffff1a127812 */ /* 0x000fc400078ec0ff */
[----:B------:R-:W-:-:S07]  /*2c6d0*/  LEA.HI R8, R2, R8, RZ, 0x10 ;  /* 0x0000000802087211 */ /* 0x000fce00078f80ff */
[----:B------:R-:W-:Y:S05]  /*2c6e0*/  @!P0 BRA `(.L_x_6836) ;  /* 0x0000000000108947 */ /* 0x000fea0003800000 */
[----:B------:R-:W-:-:S04]  /*2c6f0*/  IADD3 R2, P0, R29, UR4, RZ ;  /* 0x000000041d027c10 */ /* 0x000fc8000ff1e0ff */
[----:B------:R-:W-:-:S05]  /*2c700*/  IADD3.X R3, R30, UR5, RZ, P0, !PT ;  /* 0x000000051e037c10 */ /* 0x000fca00087fe4ff */
[----:B------:R1:W5:Y:S01]  /*2c710*/  LDG.E R9, desc[UR50][R2.64] ;  /* 0x0000003202097981 */ /* 0x000362000c1e1900 */
[----:B------:R-:W-:Y:S05]  /*2c720*/  BRA `(.L_x_6837) ;  /* 0x0000000000247947 */ /* 0x000fea0003800000 */
.L_x_6836:
        /* <DEDUP_REMOVED lines=9> */
.L_x_6837:
[----:B-1----:R-:W2:Y:S01]  /*2c7c0*/  @P1 LDG.E R2, desc[UR50][R4.64] ;  /* 0x0000003204021981 */ /* 0x002ea2000c1e1900 */
[----:B------:R-:W1:Y:S03]  /*2c7d0*/  LDC R3, c[0x0][0x448] ;  /* 0x00011200ff037b82 */ /* 0x000e660000000800 */
[----:B------:R3:W2:Y:S01]  /*2c7e0*/  @P1 LDG.E R5, desc[UR50][R4.64+0x4] ;  /* 0x0000043204051981 */ /* 0x0006a2000c1e1900 */
[----:B-----5:R-:W-:Y:S01]  /*2c7f0*/  IMAD.IADD R9, R9, 0x1, -R10 ;  /* 0x0000000109097824 */ /* 0x020fe200078e0a0a */
[----:B------:R-:W-:Y:S01]  /*2c800*/  BSSY B0, `(.L_x_6838) ;  /* 0x0000036000007945 */ /* 0x000fe20003800000 */
[----:B------:R-:W-:Y:S02]  /*2c810*/  LOP3.LUT R19, R8, 0xff, RZ, 0xc0, !PT ;  /* 0x000000ff08137812 */ /* 0x000fe400078ec0ff */
[----:B-1----:R-:W-:-:S13]  /*2c820*/  ISETP.NE.AND P0, PT, R3, 0x1, PT ;  /* 0x000000010300780c */ /* 0x002fda0003f05270 */
[----:B---3--:R-:W1:Y:S08]  /*2c830*/  @P0 LDC R4, c[0x0][0x44c] ;  /* 0x00011300ff040b82 */ /* 0x008e700000000800 */
[----:B------:R-:W3:Y:S01]  /*2c840*/  @P0 LDC R3, c[0x0][0x450] ;  /* 0x00011400ff030b82 */ /* 0x000ee20000000800 */
[----:B--2---:R-:W-:Y:S02]  /*2c850*/  @P1 IMAD.IADD R6, R5, 0x1, -R2 ;  /* 0x0000000105061824 */ /* 0x004fe400078e0a02 */
[----:B------:R-:W-:-:S02]  /*2c860*/  IMAD.SHL.U32 R2, R25, 0x80, RZ ;  /* 0x0000008019027824 */ /* 0x000fc400078e00ff */
[----:B------:R-:W-:Y:S02]  /*2c870*/  IMAD.IADD R26, R9, 0x1, R6 ;  /* 0x00000001091a7824 */ /* 0x000fe400078e0206 */
[----:B------:R-:W-:-:S03]  /*2c880*/  VIADD R2, R2, 0x7f ;  /* 0x0000007f02027836 */ /* 0x000fc60000000000 */
[----:B------:R-:W-:Y:S01]  /*2c890*/  IADD3 R5, R26, 0x9f, RZ ;  /* 0x0000009f1a057810 */ /* 0x000fe20007ffe0ff */
[----:B-1----:R-:W-:Y:S01]  /*2c8a0*/  @P0 IMAD.HI.U32 R4, R2, R4, RZ ;  /* 0x0000000402040227 */ /* 0x002fe200078e00ff */
[----:B------:R-:W-:-:S03]  /*2c8b0*/  IADD3 R7, R26, 0xa0, -R34 ;  /* 0x000000a01a077810 */ /* 0x000fc60007ffe822 */
[----:B------:R-:W-:Y:S01]  /*2c8c0*/  IMAD.HI R5, R5, 0x66666667, RZ ;  /* 0x6666666705057827 */ /* 0x000fe200078e02ff */
[----:B---3--:R-:W-:Y:S02]  /*2c8d0*/  @P0 SHF.R.U32.HI R2, RZ, R3, R4 ;  /* 0x00000003ff020219 */ /* 0x008fe40000011604 */
[----:B------:R-:W-:Y:S02]  /*2c8e0*/  SHF.R.U32.HI R4, RZ, 0x10, R8 ;  /* 0x00000010ff047819 */ /* 0x000fe40000011608 */
[----:B------:R-:W-:Y:S01]  /*2c8f0*/  SHF.R.U32.HI R3, RZ, 0x1f, R5 ;  /* 0x0000001fff037819 */ /* 0x000fe20000011605 */
[----:B------:R-:W-:-:S03]  /*2c900*/  IMAD.IADD R2, R7, 0x1, R2 ;  /* 0x0000000107027824 */ /* 0x000fc600078e0202 */
[----:B------:R-:W-:Y:S01]  /*2c910*/  LEA.HI.SX32 R5, R5, R3, 0x1a ;  /* 0x0000000305057211 */ /* 0x000fe200078fd2ff */
[----:B------:R-:W-:-:S05]  /*2c920*/  IMAD.HI R2, R2, 0x66666667, RZ ;  /* 0x6666666702027827 */ /* 0x000fca00078e02ff */
[----:B------:R-:W-:-:S04]  /*2c930*/  SHF.R.U32.HI R3, RZ, 0x1f, R2 ;  /* 0x0000001fff037819 */ /* 0x000fc80000011602 */
[----:B------:R-:W-:Y:S01]  /*2c940*/  LEA.HI.SX32 R3, R2, R3, 0x1a ;  /* 0x0000000302037211 */ /* 0x000fe200078fd2ff */
[----:B------:R-:W-:-:S03]  /*2c950*/  IMAD.MOV.U32 R2, RZ, RZ, RZ ;  /* 0x000000ffff027224 */ /* 0x000fc600078e00ff */
[----:B0-----:R-:W-:-:S04]  /*2c960*/  VIMNMX R10, R5, R3, PT ;  /* 0x00000003050a7248 */ /* 0x001fc80003fe0100 */
[----:B------:R-:W-:-:S13]  /*2c970*/  ISETP.GE.AND P0, PT, R10, 0x1, PT ;  /* 0x000000010a00780c */ /* 0x000fda0003f06270 */
[----:B------:R-:W-:Y:S05]  /*2c980*/  @!P0 BRA `(.L_x_6839) ;  /* 0x0000000000748947 */ /* 0x000fea0003800000 */
        /* <DEDUP_REMOVED lines=22> */
[----:B------:R-:W-:Y:S02]  /*2caf0*/  @!P2 IMAD.IADD R3, R3, 0x1, -R11 ;  /* 0x000000010303a824 */ /* 0x000fe400078e0a0b */
[----:B------:R-:W-:Y:S01]  /*2cb00*/  @!P2 VIADD R2, R2, 0x1 ;  /* 0x000000010202a836 */ /* 0x000fe20000000000 */
[----:B------:R-:W-:Y:S02]  /*2cb10*/  ISETP.NE.AND P2, PT, R8, RZ, PT ;  /* 0x000000ff0800720c */ /* 0x000fe40003f45270 */
[----:B------:R-:W-:-:S13]  /*2cb20*/  ISETP.GE.U32.AND P0, PT, R3, R11, PT ;  /* 0x0000000b0300720c */ /* 0x000fda0003f06070 */
[----:B------:R-:W-:-:S05]  /*2cb30*/  @P0 VIADD R2, R2, 0x1 ;  /* 0x0000000102020836 */ /* 0x000fca0000000000 */
[----:B------:R-:W-:Y:S02]  /*2cb40*/  @!P3 IADD3 R2, -R2, RZ, RZ ;  /* 0x000000ff0202b210 */ /* 0x000fe40007ffe1ff */
[----:B------:R-:W-:-:S07]  /*2cb50*/  @!P2 LOP3.LUT R2, RZ, R8, RZ, 0x33, !PT ;  /* 0x00000008ff02a212 */ /* 0x000fce00078e33ff */
.L_x_6839:
[----:B------:R-:W-:Y:S05]  /*2cb60*/  BSYNC B0 ;  /* 0x0000000000007941 */ /* 0x000fea0003800000 */
.L_x_6838:
[-C--:B------:R-:W-:Y:S01]  /*2cb70*/  IMAD R3, R19, R2.reuse, RZ ;  /* 0x0000000213037224 */ /* 0x080fe200078e02ff */
[----:B------:R-:W-:Y:S04]  /*2cb80*/  BSSY B0, `(.L_x_6840) ;  /* 0x0000157000007945 */ /* 0x000fe80003800000 */
[C---:B------:R-:W-:Y:S01]  /*2cb90*/  VIADDMNMX R2, R3.reuse, R2, R10, PT ;  /* 0x0000000203027246 */ /* 0x040fe2000380010a */
[----:B------:R-:W-:-:S04]  /*2cba0*/  IMAD R3, R3, 0xa0, -R9 ;  /* 0x000000a003037824 */ /* 0x000fc800078e0a09 */
[----:B------:R-:W-:Y:S01]  /*2cbb0*/  IMAD R2, R2, 0xa0, -R9 ;  /* 0x000000a002027824 */ /* 0x000fe200078e0a09 */
[----:B------:R-:W-:-:S04]  /*2cbc0*/  VIMNMX R3, RZ, R3, !PT ;  /* 0x00000003ff037248 */ /* 0x000fc80007fe0100 */
[----:B------:R-:W-:-:S04]  /*2cbd0*/  VIMNMX R2, R2, R6, PT ;  /* 0x0000000602027248 */ /* 0x000fc80003fe0100 */
[----:B------:R-:W-:-:S13]  /*2cbe0*/  ISETP.GT.AND P0, PT, R2, R3, PT ;  /* 0x000000030200720c */ /* 0x000fda0003f04270 */
[----:B------:R-:W-:Y:S02]  /*2cbf0*/  @P0 VIADD R8, R2, 0x9f ;  /* 0x0000009f02080836 */ /* 0x000fe40000000000 */
[----:B------:R-:W-:-:S04]  /*2cc00*/  IMAD.WIDE.U32 R2, R3, -0x33333333, RZ ;  /* 0xcccccccd03027825 */ /* 0x000fc800078e00ff */
[----:B------:R-:W-:Y:S01]  /*2cc10*/  @P0 IMAD.HI R8, R8, 0x66666667, RZ ;  /* 0x6666666708080827 */ /* 0x000fe200078e02ff */
[----:B------:R-:W-:-:S04]  /*2cc20*/  SHF.R.U32.HI R6, RZ, 0x7, R3 ;  /* 0x00000007ff067819 */ /* 0x000fc80000011603 */
[----:B------:R-:W-:Y:S01]  /*2cc30*/  @P0 SHF.R.U32.HI R2, RZ, 0x1f, R8 ;  /* 0x0000001fff020819 */ /* 0x000fe20000011608 */
[----:B------:R-:W-:-:S03]  /*2cc40*/  IMAD.MOV.U32 R3, RZ, RZ, R6 ;  /* 0x000000ffff037224 */ /* 0x000fc600078e0006 */
        /* <DEDUP_REMOVED lines=11> */
.L_x_7155:
[----:B-1----:R-:W-:Y:S02]  /*2cd00*/  ISETP.NE.AND P0, PT, R14, RZ, PT ;  /* 0x000000ff0e00720c */ /* 0x002fe40003f05270 */
[----:B------:R-:W-:-:S11]  /*2cd10*/  PLOP3.LUT P6, PT, PT, PT, PT, 0x8, 0x0 ;  /* 0x000000000000781c */ /* 0x000fd60003fce170 */
[----:B------:R-:W-:Y:S05]  /*2cd20*/  @P0 BRA `(.L_x_6843) ;  /* 0x00000000000c0947 */ /* 0x000fea0003800000 */
[----:B------:R-:W-:-:S03]  /*2cd30*/  UMOV UR4, 0xffffffff ;  /* 0xffffffff00047882 */ /* 0x000fc60000000000 */
[----:B------:R-:W-:Y:S05]  /*2cd40*/  BRA.DIV UR4, `(.L_x_6844) ;  /* 0x000000c604c47947 */ /* 0x000fea000b800000 */
[----:B------:R-:W-:-:S13]  /*2cd50*/  ELECT P6, URZ, PT ;  /* 0x00000000003f782f */ /* 0x000fda00038c0000 */
.L_x_6843:
        /* <DEDUP_REMOVED lines=9> */
.L_x_7158:
[----:B------:R-:W-:Y:S05]  /*2cdf0*/  BSYNC B1 ;  /* 0x0000000000017941 */ /* 0x000fea0003800000 */
.L_x_6845:
[----:B------:R-:W-:Y:S04]  /*2ce00*/  BSSY B1, `(.L_x_6847) ;  /* 0x000008c000017945 */ /* 0x000fe80003800000 */
[----:B------:R-:W-:Y:S05]  /*2ce10*/  @!P6 BRA `(.L_x_6848) ;  /* 0x000000080028e947 */ /* 0x000fea0003800000 */
[----:B------:R-:W2:Y:S01]  /*2ce20*/  LDL R10, [R1+0x4] ;  /* 0x00000400010a7983 */ /* 0x000ea20000100800 */
        /* <DEDUP_REMOVED lines=8> */
.L_x_7159:
[----:B------:R-:W-:Y:S05]  /*2ceb0*/  BSYNC B2 ;  /* 0x0000000000027941 */ /* 0x000fea0003800000 */
.L_x_6849:
        /* <DEDUP_REMOVED lines=9> */
.L_x_6852:
[----:B------:R-:W-:Y:S05]  /*2cf50*/  BSYNC B2 ;  /* 0x0000000000027941 */ /* 0x000fea0003800000 */
.L_x_6851:
        /* <DEDUP_REMOVED lines=12> */
.L_x_6853:
        /* <DEDUP_REMOVED lines=10> */
[----:B------:R-:W-:Y:S01]  /*2d0c0*/  MOV R21, 0x40 ;  /* 0x0000004000157802 */ /* 0x000fe20000000f00 */
[----:B------:R-:W-:Y:S01]  /*2d0d0*/  VIADD R13, R10, 0x26a00 ;  /* 0x00026a000a0d7836 */ /* 0x000fe20000000000 */
[----:B------:R-:W-:Y:S01]  /*2d0e0*/  PLOP3.LUT P0, PT, PT, PT, PT, 0x80, 0x0 ;  /* 0x000000000000781c */ /* 0x000fe20003f0f070 */
[----:B------:R-:W-:Y:S01]  /*2d0f0*/  UMOV UR6, 0x0 ;  /* 0x0000000000067882 */ /* 0x000fe20000000000 */
[----:B------:R-:W-:Y:S01]  /*2d100*/  R2UR UR10, R21 ;  /* 0x00000000150a72ca */ /* 0x000fe200000e0000 */
[----:B------:R-:W-:-:S14]  /*2d110*/  UMOV UR7, 0x12f00000 ;  /* 0x12f0000000077882 */ /* 0x000fdc0000000000 */
.L_x_6854:
        /* <DEDUP_REMOVED lines=16> */
.L_x_6855:
        /* <DEDUP_REMOVED lines=13> */
.L_x_7160:
[----:B------:R-:W-:Y:S05]  /*2d2f0*/  BSYNC B2 ;  /* 0x0000000000027941 */ /* 0x000fea0003800000 */
.L_x_6856:
        /* <DEDUP_REMOVED lines=11> */
.L_x_6859:
[----:B------:R-:W-:Y:S05]  /*2d3b0*/  BSYNC B2 ;  /* 0x0000000000027941 */ /* 0x000fea0003800000 */
.L_x_6858:
        /* <DEDUP_REMOVED lines=8> */
.L_x_6860:
        /* <DEDUP_REMOVED lines=15> */
.L_x_6861:
        /* <DEDUP_REMOVED lines=15> */
.L_x_6862:
        /* <DEDUP_REMOVED lines=10> */
.L_x_6848:
[----:B------:R-:W-:Y:S05]  /*2d6c0*/  BSYNC B1 ;  /* 0x0000000000017941 */ /* 0x000fea0003800000 */
.L_x_6847:
[----:B0-----:R-:W2:Y:S01]  /*2d6d0*/  LDL.LU R8, [R1+0x4] ;  /* 0x0000040001087983 */ /* 0x001ea20000300800 */
        /* <DEDUP_REMOVED lines=8> */
[----:B------:R0:W-:Y:S02]  /*2d760*/  STL [R1+0x4], R8 ;  /* 0x0000040801007387 */ /* 0x0001e40000100800 */
[----:B------:R-:W-:Y:S05]  /*2d770*/  @!P2 BRA `(.L_x_6841) ;  /* 0x00000008005ca947 */ /* 0x000fea0003800000 */
.L_x_6879:
[----:B------:R-:W-:Y:S05]  /*2d780*/  YIELD ;  /* 0x0000000000007946 */ /* 0x000fea0003800000 */
[----:B------:R-:W-:Y:S04]  /*2d790*/  BSSY B1, `(.L_x_6863) ;  /* 0x000008b000017945 */ /* 0x000fe80003800000 */
[----:B-1----:R-:W-:Y:S05]  /*2d7a0*/  @!P6 BRA `(.L_x_6864) ;  /* 0x000000080024e947 */ /* 0x002fea0003800000 */
[----:B0-----:R-:W2:Y:S01]  /*2d7b0*/  LDL R8, [R1+0x4] ;  /* 0x0000040001087983 */ /* 0x001ea20000100800 */
        /* <DEDUP_REMOVED lines=8> */
.L_x_7161:
[----:B------:R-:W-:Y:S05]  /*2d840*/  BSYNC B2 ;  /* 0x0000000000027941 */ /* 0x000fea0003800000 */
.L_x_6865:
        /* <DEDUP_REMOVED lines=9> */
.L_x_6868:
[----:B------:R-:W-:Y:S05]  /*2d8e0*/  BSYNC B2 ;  /* 0x0000000000027941 */ /* 0x000fea0003800000 */
.L_x_6867:
        /* <DEDUP_REMOVED lines=11> */
.L_x_6869:
        /* <DEDUP_REMOVED lines=16> */
.L_x_6870:
        /* <DEDUP_REMOVED lines=16> */
.L_x_6871:
        /* <DEDUP_REMOVED lines=13> */
.L_x_7162:
[----:B------:R-:W-:Y:S05]  /*2dc70*/  BSYNC B2 ;  /* 0x0000000000027941 */ /* 0x000fea0003800000 */
.L_x_6872:
[----:B------:R-:W-:Y:S01]  /*2dc80*/  BSSY B2, `(.L_x_6874) ;  /* 0x000000b000027945 */ /* 0x000fe20003800000 */
[----:B------:R-:W-:Y:S01]  /*2dc90*/  MOV R14, 0x0 ;  /* 0x00000000000e7802 */ /* 0x000fe20000000f00 */
[----:B------:R-:W-:Y:S02]  /*2dca0*/  IMAD.MOV.U32 R15, RZ, RZ, 0x12f00000 ;  /* 0x12f00000ff0f7424 */ /* 0x000fe400078e00ff */
[----:B------:R-:W-:Y:S05]  /*2dcb0*/  @P2 BRA `(.L_x_6875) ;  /* 0x00000000001c2947 */ /* 0x000fea0003800000 */
[----:B------:R-:W2:Y:S02]  /*2dcc0*/  S2R R3, SR_TID.X ;  /* 0x0000000000037919 */ /* 0x000ea40000002100 */
[----:B--2---:R-:W-:Y:S01]  /*2dcd0*/  LOP3.LUT R13, R3, 0x1f, RZ, 0xc0, !PT ;  /* 0x0000001f030d7812 */ /* 0x004fe200078ec0ff */
[----:B------:R-:W-:-:S03]  /*2dce0*/  IMAD.MOV.U32 R3, RZ, RZ, 0x7800 ;  /* 0x00007800ff037424 */ /* 0x000fc600078e00ff */
[----:B------:R-:W-:Y:S01]  /*2dcf0*/  ISETP.NE.AND P1, PT, R13, RZ, PT ;  /* 0x000000ff0d00720c */ /* 0x000fe20003f25270 */
[----:B------:R2:W-:-:S12]  /*2dd00*/  SYNCS.ARRIVE.TRANS64 RZ, [R11+URZ+0x334b0], R3 ;  /* 0x0334b0030bff79a7 */ /* 0x0005d8000800003f */
[----:B--2---:R-:W-:Y:S05]  /*2dd10*/  @!P1 BRA `(.L_x_6875) ;  /* 0x0000000000049947 */ /* 0x004fea0003800000 */
[----:B------:R-:W-:Y:S01]  /*2dd20*/  BPT.TRAP 0x1 ;  /* 0x000000040000795c */ /* 0x000fe20000300000 */
.L_x_6875:
[----:B------:R-:W-:Y:S05]  /*2dd30*/  BSYNC B2 ;  /* 0x0000000000027941 */ /* 0x000fea0003800000 */
.L_x_6874:
        /* <DEDUP_REMOVED lines=8> */
.L_x_6876:
        /* <DEDUP_REMOVED lines=15> */
.L_x_6877:
        /* <DEDUP_REMOVED lines=15> */
.L_x_6878:
        /* <DEDUP_REMOVED lines=10> */
.L_x_6864:
[----:B------:R-:W-:Y:S05]  /*2e040*/  BSYNC B1 ;  /* 0x0000000000017941 */ /* 0x000fea0003800000 */
.L_x_6863:
[----:B------:R-:W2:Y:S01]  /*2e050*/  LDL.LU R10, [R1+0x4] ;  /* 0x00000400010a7983 */ /* 0x000ea20000300800 */
[----:B------:R-:W-:Y:S01]  /*2e060*/  VIADD R36, R36, 0x1 ;  /* 0x0000000124247836 */ /* 0x000fe20000000000 */
[C---:B------:R-:W-:Y:S01]  /*2e070*/  ISETP.GT.AND P2, PT, R12.reuse, R6, PT ;  /* 0x000000060c00720c */ /* 0x040fe20003f44270 */
[----:B------:R-:W-:-:S03]  /*2e080*/  VIADD R12, R12, 0xffffffff ;  /* 0xffffffff0c0c7836 */ /* 0x000fc60000000000 */
[----:B------:R-:W-:-:S04]  /*2e090*/  ISETP.NE.AND P1, PT, R36, 0x2, PT ;  /* 0x000000022400780c */ /* 0x000fc80003f25270 */
[----:B------:R-:W-:Y:S02]  /*2e0a0*/  SEL R3, RZ, 0x1, P1 ;  /* 0x00000001ff037807 */ /* 0x000fe40000800000 */
[----:B------:R-:W-:Y:S02]  /*2e0b0*/  SEL R36, R36, RZ, P1 ;  /* 0x000000ff24247207 */ /* 0x000fe40000800000 */
[----:B--2---:R-:W-:-:S05]  /*2e0c0*/  LOP3.LUT R10, R10, R3, RZ, 0x3c, !PT ;  /* 0x000000030a0a7212 */ /* 0x004fca00078e3cff */
[----:B------:R1:W-:Y:S01]  /*2e0d0*/  STL [R1+0x4], R10 ;  /* 0x0000040a01007387 */ /* 0x0003e20000100800 */
[----:B------:R-:W-:Y:S05]  /*2e0e0*/  @P2 BRA `(.L_x_6879) ;  /* 0xfffffff400a42947 */ /* 0x000fea000383ffff */
.L_x_6841:
[----:B------:R-:W-:Y:S05]  /*2e0f0*/  BSYNC B0 ;  /* 0x0000000000007941 */ /* 0x000fea0003800000 */
.L_x_6840:
[----:B------:R-:W2:Y:S01]  /*2e100*/  LDC R0, c[0x0][0x448] ;  /* 0x00011200ff007b82 */ /* 0x000ea20000000800 */
[----:B------:R-:W-:Y:S01]  /*2e110*/  LEA R2, R25, 0x7f, 0x7 ;  /* 0x0000007f19027811 */ /* 0x000fe200078e38ff */
[----:B------:R-:W-:Y:S06]  /*2e120*/  @!P0 WARPSYNC.ALL ;  /* 0x0000000000008948 */ /* 0x000fec0003800000 */
[----:B------:R-:W-:Y:S01]  /*2e130*/  @!P0 BAR.SYNC.DEFER_BLOCKING 0xc, 0x180 ;  /* 0x0306000000008b1d */ /* 0x000fe20000010000 */
[----:B------:R-:W-:Y:S01]  /*2e140*/  ISETP.NE.AND P2, PT, R4, RZ, PT ;  /* 0x000000ff0400720c */ /* 0x000fe20003f45270 */
[----:B------:R-:W-:-:S04]  /*2e150*/  IMAD.MOV.U32 R32, RZ, RZ, RZ ;  /* 0x000000ffff207224 */ /* 0x000fc800078e00ff */
[----:B------:R-:W-:Y:S08]  /*2e160*/  BSSY B0, `(.L_x_6880) ;  /* 0x0000028000007945 */ /* 0x000ff00003800000 */
[----:B------:R-:W3:Y:S01]  /*2e170*/  @!P2 LDC R4, c[0x0][0x9f0] ;  /* 0x00027c00ff04ab82 */ /* 0x000ee20000000800 */
[----:B--2---:R-:W-:-:S13]  /*2e180*/  ISETP.NE.AND P1, PT, R0, 0x1, PT ;  /* 0x000000010000780c */ /* 0x004fda0003f25270 */
[----:B------:R-:W2:Y:S08]  /*2e190*/  @P1 LDC R3, c[0x0][0x44c] ;  /* 0x00011300ff031b82 */ /* 0x000eb00000000800 */
[----:B------:R-:W4:Y:S01]  /*2e1a0*/  @P1 LDC R0, c[0x0][0x450] ;  /* 0x00011400ff001b82 */ /* 0x000f220000000800 */
[----:B--2---:R-:W-:-:S05]  /*2e1b0*/  @P1 IMAD.HI.U32 R3, R2, R3, RZ ;  /* 0x0000000302031227 */ /* 0x004fca00078e00ff */
[----:B----4-:R-:W-:-:S05]  /*2e1c0*/  @P1 SHF.R.U32.HI R2, RZ, R0, R3 ;  /* 0x00000000ff021219 */ /* 0x010fca0000011603 */
[----:B------:R-:W-:-:S04]  /*2e1d0*/  IMAD.IADD R0, R7, 0x1, R2 ;  /* 0x0000000107007824 */ /* 0x000fc800078e0202 */
[----:B------:R-:W-:-:S05]  /*2e1e0*/  IMAD.HI R0, R0, 0x66666667, RZ ;  /* 0x6666666700007827 */ /* 0x000fca00078e02ff */
[----:B------:R-:W-:-:S04]  /*2e1f0*/  SHF.R.U32.HI R2, RZ, 0x1f, R0 ;  /* 0x0000001fff027819 */ /* 0x000fc80000011600 */
[----:B------:R-:W-:-:S04]  /*2e200*/  LEA.HI.SX32 R2, R0, R2, 0x1a ;  /* 0x0000000200027211 */ /* 0x000fc800078fd2ff */
[----:B------:R-:W-:-:S04]  /*2e210*/  VIMNMX R5, R5, R2, PT ;  /* 0x0000000205057248 */ /* 0x000fc80003fe0100 */
[----:B------:R-:W-:-:S13]  /*2e220*/  ISETP.GE.AND P1, PT, R5, 0x1, PT ;  /* 0x000000010500780c */ /* 0x000fda0003f26270 */
[----:B---3--:R-:W-:Y:S05]  /*2e230*/  @!P1 BRA `(.L_x_6881) ;  /* 0x0000000000689947 */ /* 0x008fea0003800000 */
[-C--:B------:R-:W-:Y:S02]  /*2e240*/  IABS R0, R4.reuse ;  /* 0x0000000400007213 */ /* 0x080fe40000000000 */
[----:B------:R-:W-:Y:S02]  /*2e250*/  IABS R7, R4 ;  /* 0x0000000400077213 */ /* 0x000fe40000000000 */
[----:B------:R-:W2:Y:S03]  /*2e260*/  I2F.RP R2, R0 ;  /* 0x0000000000027306 */ /* 0x000ea60000209400 */
[----:B------:R-:W-:-:S05]  /*2e270*/  IMAD.MOV R7, RZ, RZ, -R7 ;  /* 0x000000ffff077224 */ /* 0x000fca00078e0a07 */
[----:B--2---:R-:W2:Y:S02]  /*2e280*/  MUFU.RCP R2, R2 ;  /* 0x0000000200027308 */ /* 0x004ea40000001000 */
[----:B--2---:R-:W-:-:S06]  /*2e290*/  IADD3 R2, R2, 0xffffffe, RZ ;  /* 0x0ffffffe02027810 */ /* 0x004fcc0007ffe0ff */
        /* <DEDUP_REMOVED lines=20> */
.L_x_6881:
[----:B------:R-:W-:Y:S05]  /*2e3e0*/  BSYNC B0 ;  /* 0x0000000000007941 */ /* 0x000fea0003800000 */
.L_x_6880:
        /* <DEDUP_REMOVED lines=22> */
.L_x_6882:
        /* <DEDUP_REMOVED lines=12> */
[----:B------:R-:W-:Y:S02]  /*2e610*/  IMAD.U32 R7, RZ, RZ, UR9 ;  /* 0x00000009ff077e24 */ /* 0x000fe4000f8e00ff */
[----:B-1----:R-:W-:-:S02]  /*2e620*/  IMAD.U32 R10, RZ, RZ, UR4 ;  /* 0x00000004ff0a7e24 */ /* 0x002fc4000f8e00ff */
[----:B------:R-:W-:Y:S02]  /*2e630*/  IMAD.U32 R11, RZ, RZ, UR5 ;  /* 0x00000005ff0b7e24 */ /* 0x000fe4000f8e00ff */
[----:B0-----:R-:W-:Y:S02]  /*2e640*/  IMAD.MOV.U32 R8, RZ, RZ, 0x70 ;  /* 0x00000070ff087424 */ /* 0x001fe400078e00ff */
[----:B------:R-:W-:Y:S02]  /*2e650*/  IMAD.MOV.U32 R12, RZ, RZ, 0x1 ;  /* 0x00000001ff0c7424 */ /* 0x000fe400078e00ff */
[----:B------:R-:W-:-:S07]  /*2e660*/  IMAD.MOV.U32 R13, RZ, RZ, RZ ;  /* 0x000000ffff0d7224 */ /* 0x000fce00078e00ff */
[----:B------:R-:W-:-:S07]  /*2e670*/  LEPC R20, `(.L_x_6885) ;  /* 0x000000001014794e */ /* 0x000fce0000000000 */
[----:B--2---:R-:W-:Y:S05]  /*2e680*/  CALL.ABS.NOINC R2 ;  /* 0x0000000002007343 */ /* 0x004fea0003c00000 */
.L_x_6885:
[----:B------:R-:W-:Y:S05]  /*2e690*/  BSYNC B6 ;  /* 0x0000000000067941 */ /* 0x000fea0003800000 */
.L_x_6884:
        /* <DEDUP_REMOVED lines=22> */
.L_x_6887:
[----:B------:R-:W-:Y:S05]  /*2e800*/  BSYNC B6 ;  /* 0x0000000000067941 */ /* 0x000fea0003800000 */
.L_x_6886:
        /* <DEDUP_REMOVED lines=20> */
.L_x_6889:
[----:B------:R-:W-:Y:S05]  /*2e950*/  BSYNC B6 ;  /* 0x0000000000067941 */ /* 0x000fea0003800000 */
.L_x_6888:
        /* <DEDUP_REMOVED lines=12> */
[----:B------:R-:W-:-:S02]  /*2ea20*/  IMAD.U32 R7, RZ, RZ, UR7 ;  /* 0x00000007ff077e24 */ /* 0x000fc4000f8e00ff */
[----:B-1----:R-:W-:Y:S02]  /*2ea30*/  IMAD.U32 R10, RZ, RZ, UR8 ;  /* 0x00000008ff0a7e24 */ /* 0x002fe4000f8e00ff */
[----:B0-----:R-:W-:Y:S02]  /*2ea40*/  IMAD.MOV.U32 R8, RZ, RZ, 0x70 ;  /* 0x00000070ff087424 */ /* 0x001fe400078e00ff */
[----:B------:R-:W-:Y:S02]  /*2ea50*/  IMAD.MOV.U32 R12, RZ, RZ, 0x1 ;  /* 0x00000001ff0c7424 */ /* 0x000fe400078e00ff */
[----:B------:R-:W-:-:S07]  /*2ea60*/  IMAD.MOV.U32 R13, RZ, RZ, RZ ;  /* 0x000000ffff0d7224 */ /* 0x000fce00078e00ff */
[----:B------:R-:W-:-:S07]  /*2ea70*/  LEPC R20, `(.L_x_6891) ;  /* 0x000000001014794e */ /* 0x000fce0000000000 */
[----:B--2---:R-:W-:Y:S05]  /*2ea80*/  CALL.ABS.NOINC R2 ;  /* 0x0000000002007343 */ /* 0x004fea0003c00000 */
.L_x_6891:
[----:B------:R-:W-:Y:S05]  /*2ea90*/  BSYNC B6 ;  /* 0x0000000000067941 */ /* 0x000fea0003800000 */
.L_x_6890:
[----:B------:R-:W2:Y:S01]  /*2eaa0*/  LDL R21, [R1+0xc] ;  /* 0x00000c0001157983 */ /* 0x000ea20000100800 */
[----:B------:R-:W-:Y:S01]  /*2eab0*/  ULDC.64 UR4, c[0x0][0x9f8] ;  /* 0x00027e0000047ab9 */ /* 0x000fe20000000a00 */
[----:B------:R-:W3:Y:S01]  /*2eac0*/  LDC R12, c[0x0][0x430] ;  /* 0x00010c00ff0c7b82 */ /* 0x000ee20000000800 */
[----:B------:R-:W-:Y:S01]  /*2ead0*/  ISETP.NE.U32.AND P0, PT, RZ, UR4, PT ;  /* 0x00000004ff007c0c */ /* 0x000fe2000bf05070 */
[----:B------:R-:W4:Y:S03]  /*2eae0*/  S2R R20, SR_TID.X ;  /* 0x0000000000147919 */ /* 0x000f260000002100 */
[----:B------:R-:W-:-:S13]  /*2eaf0*/  ISETP.NE.AND.EX P0, PT, RZ, UR5, PT, P0 ;  /* 0x00000005ff007c0c */ /* 0x000fda000bf05300 */
[----:B------:R-:W-:-:S04]  /*2eb00*/  @P0 IADD3 R2, P1, R29, UR4, RZ ;  /* 0x000000041d020c10 */ /* 0x000fc8000ff3e0ff */
[----:B------:R-:W-:-:S05]  /*2eb10*/  @P0 IADD3.X R3, R30, UR5, RZ, P1, !PT ;  /* 0x000000051e030c10 */ /* 0x000fca0008ffe4ff */
[----:B------:R0:W2:Y:S01]  /*2eb20*/  @P0 LDG.E R37, desc[UR50][R2.64] ;  /* 0x0000003202250981 */ /* 0x0000a2000c1e1900 */
[----:B------:R-:W-:Y:S01]  /*2eb30*/  IMAD.MOV.U32 R5, RZ, RZ, 0xa0 ;  /* 0x000000a0ff057424 */ /* 0x000fe200078e00ff */
[----:B---3--:R-:W-:Y:S01]  /*2eb40*/  ISETP.NE.AND P0, PT, R12, 0x1, PT ;  /* 0x000000010c00780c */ /* 0x008fe20003f05270 */
[----:B------:R-:W3:Y:S02]  /*2eb50*/  S2R R35, SR_TID.X ;  /* 0x0000000000237919 */ /* 0x000ee40000002100 */
[----:B------:R-:W-:Y:S01]  /*2eb60*/  IMAD R5, R32, R5, -0xa0 ;  /* 0xffffff6020057424 */ /* 0x000fe200078e0205 */
[----:B----4-:R-:W-:-:S04]  /*2eb70*/  LOP3.LUT R20, R20, 0x7f, RZ, 0xc0, !PT ;  /* 0x0000007f14147812 */ /* 0x010fc800078ec0ff */
[----:B------:R-:W-:-:S05]  /*2eb80*/  SHF.R.U32.HI R20, RZ, 0x2, R20 ;  /* 0x00000002ff147819 */ /* 0x000fca0000011614 */
[----:B0-----:R-:W0:Y:S08]  /*2eb90*/  @P0 LDC R3, c[0x0][0x434] ;  /* 0x00010d00ff030b82 */ /* 0x001e300000000800 */
[----:B------:R-:W4:Y:S08]  /*2eba0*/  @P0 LDC R0, c[0x0][0x438] ;  /* 0x00010e00ff000b82 */ /* 0x000f300000000800 */
[----:B------:R-:W1:Y:S01]  /*2ebb0*/  @P0 LDC R9, c[0x0][0x434] ;  /* 0x00010d00ff090b82 */ /* 0x000e620000000800 */
[----:B---3--:R-:W-:-:S05]  /*2ebc0*/  IMAD.SHL.U32 R35, R35, 0x20, RZ ;  /* 0x0000002023237824 */ /* 0x008fca00078e00ff */
[----:B------:R-:W-:Y:S02]  /*2ebd0*/  LOP3.LUT R35, R20, 0x60, R35, 0xf8, !PT ;  /* 0x0000006014237812 */ /* 0x000fe400078ef823 */
[----:B------:R-:W3:Y:S03]  /*2ebe0*/  S2R R20, SR_TID.X ;  /* 0x0000000000147919 */ /* 0x000ee60000002100 */
[----:B------:R-:W-:Y:S02]  /*2ebf0*/  IMAD.IADD R2, R35, 0x1, R5 ;  /* 0x0000000123027824 */ /* 0x000fe400078e0205 */
[----:B------:R-:W0:Y:S03]  /*2ec00*/  S2R R35, SR_TID.X ;  /* 0x0000000000237919 */ /* 0x000e260000002100 */
[----:B------:R-:W-:-:S02]  /*2ec10*/  ISETP.GE.AND P1, PT, R2, R26, PT ;  /* 0x0000001a0200720c */ /* 0x000fc40003f26270 */
[----:B---3--:R-:W-:-:S04]  /*2ec20*/  LOP3.LUT R20, R20, 0x7f, RZ, 0xc0, !PT ;  /* 0x0000007f14147812 */ /* 0x008fc800078ec0ff */
[----:B------:R-:W-:Y:S01]  /*2ec30*/  SHF.R.U32.HI R4, RZ, 0x2, R20 ;  /* 0x00000002ff047819 */ /* 0x000fe20000011614 */
[----:B0-----:R-:W-:-:S05]  /*2ec40*/  IMAD.SHL.U32 R20, R35, 0x20, RZ ;  /* 0x0000002023147824 */ /* 0x001fca00078e00ff */
[----:B------:R-:W-:Y:S02]  /*2ec50*/  LOP3.LUT R20, R4, 0x60, R20, 0xf8, !PT ;  /* 0x0000006004147812 */ /* 0x000fe400078ef814 */
[----:B------:R-:W0:Y:S02]  /*2ec60*/  @P0 LDC R4, c[0x0][0x438] ;  /* 0x00010e00ff040b82 */ /* 0x000e240000000800 */
[----:B------:R-:W-:-:S05]  /*2ec70*/  LOP3.LUT R20, R20, 0x80, RZ, 0xfc, !PT ;  /* 0x0000008014147812 */ /* 0x000fca00078efcff */
[----:B------:R-:W-:Y:S01]  /*2ec80*/  IMAD.IADD R5, R20, 0x1, R5 ;  /* 0x0000000114057824 */ /* 0x000fe200078e0205 */
[----:B------:R-:W-:Y:S01]  /*2ec90*/  LOP3.LUT R23, R23, 0xfffffff7, RZ, 0xc0, !PT ;  /* 0xfffffff717177812 */ /* 0x000fe200078ec0ff */
[----:B------:R-:W-:Y:S01]  /*2eca0*/  UMOV UR4, 0xffffffff ;  /* 0xffffffff00047882 */ /* 0x000fe20000000000 */
[----:B--2---:R-:W-:Y:S02]  /*2ecb0*/  IMAD.IADD R6, R2, 0x1, R21 ;  /* 0x0000000102067824 */ /* 0x004fe400078e0215 */
[----:B------:R-:W-:Y:S02]  /*2ecc0*/  IADD3 R7, R5, R21, RZ ;  /* 0x0000001505077210 */ /* 0x000fe40007ffe0ff */
[----:B------:R-:W-:-:S04]  /*2ecd0*/  @P0 IMAD.HI.U32 R3, R6, R3, RZ ;  /* 0x0000000306030227 */ /* 0x000fc800078e00ff */
[----:B------:R-:W-:Y:S01]  /*2ece0*/  IMAD.MOV.U32 R8, RZ, RZ, R6 ;  /* 0x000000ffff087224 */ /* 0x000fe200078e0006 */
[----:B----4-:R-:W-:Y:S01]  /*2ecf0*/  @P0 SHF.R.U32.HI R8, RZ, R0, R3 ;  /* 0x00000000ff080219 */ /* 0x010fe20000011603 */
[----:B-1----:R-:W-:Y:S01]  /*2ed00*/  @P0 IMAD.HI.U32 R9, R7, R9, RZ ;  /* 0x0000000907090227 */ /* 0x002fe200078e00ff */
[----:B------:R-:W1:Y:S03]  /*2ed10*/  @!P1 LDC.64 R2, c[0x0][0x428] ;  /* 0x00010a00ff029b82 */ /* 0x000e660000000a00 */
[----:B------:R-:W-:Y:S01]  /*2ed20*/  IMAD.MOV.U32 R0, RZ, RZ, R7 ;  /* 0x000000ffff007224 */ /* 0x000fe200078e0007 */
[----:B0-----:R-:W-:Y:S01]  /*2ed30*/  @P0 SHF.R.U32.HI R0, RZ, R4, R9 ;  /* 0x00000004ff000219 */ /* 0x001fe20000011609 */
[--C-:B------:R-:W-:Y:S01]  /*2ed40*/  @!P1 IMAD.MOV.U32 R4, RZ, RZ, R8.reuse ;  /* 0x000000ffff049224 */ /* 0x100fe200078e0008 */
[----:B------:R-:W-:Y:S02]  /*2ed50*/  ISETP.GE.AND P0, PT, R5, R26, PT ;  /* 0x0000001a0500720c */ /* 0x000fe40003f06270 */
[----:B------:R-:W-:-:S02]  /*2ed60*/  @!P1 SHF.R.S32.HI R5, RZ, 0x1f, R8 ;  /* 0x0000001fff059819 */ /* 0x000fc40000011408 */
[----:B------:R-:W-:Y:S02]  /*2ed70*/  ISETP.GT.U32.OR P0, PT, R20, 0x9f, P0 ;  /* 0x0000009f1400780c */ /* 0x000fe40000704470 */
[----:B------:R-:W-:-:S05]  /*2ed80*/  SHF.R.S32.HI R13, RZ, 0x1f, R37 ;  /* 0x0000001fff0d7819 */ /* 0x000fca0000011425 */
[----:B------:R0:W-:Y:S01]  /*2ed90*/  STL [R1+0x10], R13 ;  /* 0x0000100d01007387 */ /* 0x0001e20000100800 */
[-C--:B-1----:R-:W-:Y:S02]  /*2eda0*/  @!P1 IMAD R9, R13, R2.reuse, RZ ;  /* 0x000000020d099224 */ /* 0x082fe400078e02ff */
[----:B------:R-:W-:-:S04]  /*2edb0*/  @!P1 IMAD.WIDE.U32 R4, R37, R2, R4 ;  /* 0x0000000225049225 */ /* 0x000fc800078e0004 */
[----:B------:R-:W-:Y:S02]  /*2edc0*/  @!P1 IMAD R9, R37, R3, R9 ;  /* 0x0000000325099224 */ /* 0x000fe400078e0209 */
[----:B------:R-:W1:Y:S02]  /*2edd0*/  @!P1 LDC.64 R2, c[0x0][0x418] ;  /* 0x00010600ff029b82 */ /* 0x000e640000000a00 */
[----:B-1----:R-:W-:Y:S01]  /*2ede0*/  @!P1 LEA R10, P2, R4, R2, 0x2 ;  /* 0x00000002040a9211 */ /* 0x002fe200078410ff */
[----:B------:R-:W-:Y:S01]  /*2edf0*/  @!P1 IMAD.IADD R2, R5, 0x1, R9 ;  /* 0x0000000105029824 */ /* 0x000fe200078e0209 */
[----:B------:R-:W-:-:S04]  /*2ee00*/  @!P0 SHF.R.S32.HI R9, RZ, 0x1f, R0 ;  /* 0x0000001fff098819 */ /* 0x000fc80000011400 */
[----:B------:R-:W-:Y:S01]  /*2ee10*/  @!P1 LEA.HI.X R11, R4, R3, R2, 0x2, P2 ;  /* 0x00000003040b9211 */ /* 0x000fe200010f1402 */
[----:B------:R-:W-:Y:S01]  /*2ee20*/  IMAD.MOV R2, RZ, RZ, -R8 ;  /* 0x000000ffff027224 */ /* 0x000fe200078e0a08 */
[----:B------:R-:W1:Y:S01]  /*2ee30*/  @!P0 LDC.64 R4, c[0x0][0x418] ;  /* 0x00010600ff048b82 */ /* 0x000e620000000a00 */
[----:B------:R-:W-:Y:S02]  /*2ee40*/  @!P0 IMAD.MOV.U32 R8, RZ, RZ, R0 ;  /* 0x000000ffff088224 */ /* 0x000fe400078e0000 */
[----:B------:R-:W-:Y:S02]  /*2ee50*/  IMAD R6, R12, R2, R6 ;  /* 0x000000020c067224 */ /* 0x000fe400078e0206 */
[----:B------:R-:W-:-:S04]  /*2ee60*/  IMAD.MOV R2, RZ, RZ, -R0 ;  /* 0x000000ffff027224 */ /* 0x000fc800078e0a00 */
[----:B------:R-:W-:Y:S02]  /*2ee70*/  IMAD R7, R12, R2, R7 ;  /* 0x000000020c077224 */ /* 0x000fe400078e0207 */
[----:B------:R-:W2:Y:S08]  /*2ee80*/  @!P0 LDC.64 R2, c[0x0][0x428] ;  /* 0x00010a00ff028b82 */ /* 0x000eb00000000a00 */
[----:B------:R-:W3:Y:S01]  /*2ee90*/  LDC R12, c[0x0][0x2f4] ;  /* 0x0000bd00ff0c7b82 */ /* 0x000ee20000000800 */
[----:B--2---:R-:W-:-:S04]  /*2eea0*/  @!P0 IMAD.WIDE.U32 R8, R37, R2, R8 ;  /* 0x0000000225088225 */ /* 0x004fc800078e0008 */
[----:B------:R-:W-:-:S04]  /*2eeb0*/  @!P0 IMAD R2, R13, R2, RZ ;  /* 0x000000020d028224 */ /* 0x000fc800078e02ff */
[----:B------:R-:W-:Y:S01]  /*2eec0*/  @!P0 IMAD R0, R37, R3, R2 ;  /* 0x0000000325008224 */ /* 0x000fe200078e0202 */
[----:B-1----:R-:W-:-:S03]  /*2eed0*/  @!P0 LEA R2, P2, R8, R4, 0x2 ;  /* 0x0000000408028211 */ /* 0x002fc600078410ff */
[----:B------:R-:W-:-:S05]  /*2eee0*/  @!P0 IMAD.IADD R0, R0, 0x1, R9 ;  /* 0x0000000100008824 */ /* 0x000fca00078e0209 */
[----:B------:R-:W-:Y:S01]  /*2eef0*/  @!P0 LEA.HI.X R3, R8, R5, R0, 0x2, P2 ;  /* 0x0000000508038211 */ /* 0x000fe200010f1400 */
[----:B------:R-:W-:Y:S01]  /*2ef00*/  IMAD.MOV.U32 R8, RZ, RZ, RZ ;  /* 0x000000ffff087224 */ /* 0x000fe200078e00ff */
[----:B------:R-:W-:Y:S02]  /*2ef10*/  ISETP.GT.U32.AND P2, PT, R20, 0x9f, PT ;  /* 0x0000009f1400780c */ /* 0x000fe40003f44070 */
[C---:B0-----:R-:W-:Y:S01]  /*2ef20*/  SHF.L.U32 R13, R35.reuse, 0x4, RZ ;  /* 0x00000004230d7819 */ /* 0x041fe200000006ff */
[----:B------:R-:W-:Y:S02]  /*2ef30*/  IMAD.SHL.U32 R21, R35, 0x10, RZ ;  /* 0x0000001023157824 */ /* 0x000fe400078e00ff */
[----:B------:R0:W5:Y:S01]  /*2ef40*/  @!P1 LDG.E R8, desc[UR50][R10.64] ;  /* 0x000000320a089981 */ /* 0x000162000c1e1900 */
[----:B------:R-:W-:Y:S01]  /*2ef50*/  LOP3.LUT R13, R13, 0x30, RZ, 0xc0, !PT ;  /* 0x000000300d0d7812 */ /* 0x000fe200078ec0ff */
[----:B------:R-:W-:Y:S02]  /*2ef60*/  IMAD.U32 R0, RZ, RZ, UR39 ;  /* 0x00000027ff007e24 */ /* 0x000fe4000f8e00ff */
[----:B------:R-:W-:Y:S01]  /*2ef70*/  IMAD.MOV.U32 R5, RZ, RZ, RZ ;  /* 0x000000ffff057224 */ /* 0x000fe200078e00ff */
[----:B---3--:R-:W-:-:S03]  /*2ef80*/  ISETP.GE.AND P1, PT, R13, R12, PT ;  /* 0x0000000c0d00720c */ /* 0x008fc60003f26270 */
[----:B------:R-:W-:Y:S02]  /*2ef90*/  @P2 LOP3.LUT R23, R23, 0x8, RZ, 0xfc, !PT ;  /* 0x0000000817172812 */ /* 0x000fe400078efcff */
[----:B------:R-:W-:Y:S01]  /*2efa0*/  LOP3.LUT R21, R21, 0x30, RZ, 0xc0, !PT ;  /* 0x0000003015157812 */ /* 0x000fe200078ec0ff */
[----:B------:R0:W5:Y:S01]  /*2efb0*/  @!P0 LDG.E R5, desc[UR50][R2.64] ;  /* 0x0000003202058981 */ /* 0x000162000c1e1900 */
[----:B------:R-:W-:Y:S02]  /*2efc0*/  ISETP.NE.AND P3, PT, R0, 0x3, PT ;  /* 0x000000030000780c */ /* 0x000fe40003f65270 */
[----:B------:R-:W-:Y:S02]  /*2efd0*/  LOP3.LUT R23, R23, 0xffffffef, RZ, 0xc0, !PT ;  /* 0xffffffef17177812 */ /* 0x000fe400078ec0ff */
[----:B------:R-:W-:Y:S02]  /*2efe0*/  LOP3.LUT R14, R21, 0x40, RZ, 0xfc, !PT ;  /* 0x00000040150e7812 */ /* 0x000fe400078efcff */
[----:B------:R-:W-:-:S02]  /*2eff0*/  LOP3.LUT R23, R23, 0xfffffffb, RZ, 0xc0, !PT ;  /* 0xfffffffb17177812 */ /* 0x000fc400078ec0ff */
[----:B------:R-:W-:Y:S02]  /*2f000*/  ISETP.GE.AND P0, PT, R14, R12, PT ;  /* 0x0000000c0e00720c */ /* 0x000fe40003f06270 */
[----:B------:R-:W-:Y:S02]  /*2f010*/  @P1 LOP3.LUT R23, R23, 0x4, RZ, 0xfc, !PT ;  /* 0x0000000417171812 */ /* 0x000fe400078efcff */
[----:B------:R-:W-:Y:S02]  /*2f020*/  LOP3.LUT R13, R13, 0x80, RZ, 0xfc, !PT ;  /* 0x000000800d0d7812 */ /* 0x000fe400078efcff */
[----:B------:R-:W-:-:S04]  /*2f030*/  @P3 LOP3.LUT R23, R23, 0x10, RZ, 0xfc, !PT ;  /* 0x0000001017173812 */ /* 0x000fc800078efcff */
[----:B------:R-:W-:-:S04]  /*2f040*/  LOP3.LUT R23, R23, 0xfffffffd, RZ, 0xc0, !PT ;  /* 0xfffffffd17177812 */ /* 0x000fc800078ec0ff */
[----:B------:R-:W-:Y:S02]  /*2f050*/  @P0 LOP3.LUT R23, R23, 0x2, RZ, 0xfc, !PT ;  /* 0x0000000217170812 */ /* 0x000fe400078efcff */
[----:B------:R-:W-:Y:S02]  /*2f060*/  ISETP.GE.AND P0, PT, R13, R12, PT ;  /* 0x0000000c0d00720c */ /* 0x000fe40003f06270 */
[----:B------:R-:W-:-:S11]  /*2f070*/  LOP3.LUT R23, R23, 0xfffffffe, RZ, 0xc0, !PT ;  /* 0xfffffffe17177812 */ /* 0x000fd600078ec0ff */
[----:B------:R-:W-:Y:S01]  /*2f080*/  @P0 LOP3.LUT R23, R23, 0x1, RZ, 0xfc, !PT ;  /* 0x0000000117170812 */ /* 0x000fe200078efcff */
[----:B0-----:R-:W-:Y:S06]  /*2f090*/  BRA.DIV UR4, `(.L_x_6892) ;  /* 0x000000a604747947 */ /* 0x001fec000b800000 */
.L_x_7165:
[----:B------:R-:W-:Y:S01]  /*2f0a0*/  VIADD R9, R32, 0xffffffff ;  /* 0xffffffff20097836 */ /* 0x000fe20000000000 */
[----:B------:R-:W-:Y:S06]  /*2f0b0*/  @!P3 BRA `(.L_x_6893) ;  /* 0x000000000004b947 */ /* 0x000fec0003800000 */
[----:B------:R-:W-:Y:S01]  /*2f0c0*/  BPT.TRAP 0x1 ;  /* 0x000000040000795c */ /* 0x000fe20000300000 */
.L_x_6893:
[----:B------:R-:W2:Y:S01]  /*2f0d0*/  LDL R0, [R1] ;  /* 0x0000000001007983 */ /* 0x000ea20000100800 */
[----:B------:R-:W-:Y:S01]  /*2f0e0*/  IMAD R4, R33, 0x8, R17 ;  /* 0x0000000821047824 */ /* 0x000fe200078e0211 */
[----:B------:R-:W-:Y:S01]  /*2f0f0*/  BSSY B0, `(.L_x_6894) ;  /* 0x0000007000007945 */ /* 0x000fe20003800000 */
[----:B--2---:R-:W-:-:S04]  /*2f100*/  SHF.L.U32 R0, R0, 0x1f, RZ ;  /* 0x0000001f00007819 */ /* 0x004fc800000006ff */
[----:B------:R0:W1:Y:S01]  /*2f110*/  SYNCS.PHASECHK.TRANS64.TRYWAIT P0, [R4+URZ+0x33480], R0 ;  /* 0x03348000040075a7 */ /* 0x000062000800017f */
[----:B------:R0:W-:Y:S02]  /*2f120*/  STL [R1+0x30], R0 ;  /* 0x0000300001007387 */ /* 0x0001e40000100800 */
[----:B0-----:R-:W-:-:S05]  /*2f130*/  SHF.R.S32.HI R0, RZ, 0x1f, R6 ;  /* 0x0000001fff007819 */ /* 0x001fca0000011406 */
[----:B------:R0:W-:Y:S02]  /*2f140*/  STL [R1+0x2c], R0 ;  /* 0x00002c0001007387 */ /* 0x0001e40000100800 */
[----:B01----:R-:W-:Y:S05]  /*2f150*/  @!P0 BRA `(.L_x_6895) ;  /* 0x000000a400748947 */ /* 0x003fea0003800000 */
.L_x_7166:
[----:B------:R-:W-:Y:S05]  /*2f160*/  BSYNC B0 ;  /* 0x0000000000007941 */ /* 0x000fea0003800000 */
.L_x_6894:
[----:B0-----:R-:W2:Y:S01]  /*2f170*/  LDL R0, [R1+0x2c] ;  /* 0x00002c0001007983 */ /* 0x001ea20000100800 */
[----:B------:R-:W-:-:S03]  /*2f180*/  ULDC.64 UR4, c[0x0][0x328] ;  /* 0x0000ca0000047ab9 */ /* 0x000fc60000000a00 */
[----:B------:R-:W3:Y:S01]  /*2f190*/  LDL R12, [R1+0x1c] ;  /* 0x00001c00010c7983 */ /* 0x000ee20000100800 */
[----:B------:R-:W-:Y:S01]  /*2f1a0*/  IMAD.WIDE.U32 R2, R6, UR4, RZ ;  /* 0x0000000406027c25 */ /* 0x000fe2000f8e00ff */
[----:B-----5:R-:W-:Y:S01]  /*2f1b0*/  SHF.R.S32.HI R30, RZ, 0x1f, R8 ;  /* 0x0000001fff1e7819 */ /* 0x020fe20000011408 */
[----:B------:R-:W-:Y:S01]  /*2f1c0*/  ULDC.64 UR6, c[0x0][0x338] ;  /* 0x0000ce0000067ab9 */ /* 0x000fe20000000a00 */
[----:B------:R-:W-:Y:S02]  /*2f1d0*/  SHF.R.S32.HI R35, RZ, 0x1f, R5 ;  /* 0x0000001fff237819 */ /* 0x000fe40000011405 */
[----:B------:R-:W-:-:S05]  /*2f1e0*/  SHF.R.S32.HI R13, RZ, 0x1f, R7 ;  /* 0x0000001fff0d7819 */ /* 0x000fca0000011407 */
[----:B------:R0:W-:Y:S01]  /*2f1f0*/  STL [R1+0x28], R13 ;  /* 0x0000280d01007387 */ /* 0x0001e20000100800 */
[----:B------:R-:W-:Y:S01]  /*2f200*/  IMAD R9, R9, -0xa0, R26 ;  /* 0xffffff6009097824 */ /* 0x000fe200078e021a */
[----:B------:R-:W-:Y:S01]  /*2f210*/  LOP3.LUT R23, R23, 0xffffffdf, RZ, 0xc0, !PT ;  /* 0xffffffdf17177812 */ /* 0x000fe200078ec0ff */
        /* <DEDUP_REMOVED lines=14> */
[----:B0-----:R-:W0:Y:S01]  /*2f300*/  S2R R13, SR_TID.X ;  /* 0x00000000000d7919 */ /* 0x001e220000002100 */
        /* <DEDUP_REMOVED lines=9> */
[----:B------:R-:W-:Y:S02]  /*2f3a0*/  IADD3 R29, P0, R2, UR6, RZ ;  /* 0x00000006021d7c10 */ /* 0x000fe4000ff1e0ff */
[----:B0-----:R-:W-:-:S04]  /*2f3b0*/  LOP3.LUT R13, R13, 0x7f, RZ, 0xc0, !PT ;  /* 0x0000007f0d0d7812 */ /* 0x001fc800078ec0ff */
[----:B------:R-:W-:-:S05]  /*2f3c0*/  SHF.R.U32.HI R13, RZ, 0x2, R13 ;  /* 0x00000002ff0d7819 */ /* 0x000fca000001160d */
[----:B------:R-:W-:Y:S01]  /*2f3d0*/  IMAD.IADD R9, R9, 0x1, -R13 ;  /* 0x0000000109097824 */ /* 0x000fe200078e0a0d */
[----:B------:R-:W-:-:S04]  /*2f3e0*/  IADD3.X R26, R0, UR7, R3, P0, !PT ;  /* 0x00000007001a7c10 */ /* 0x000fc800087fe403 */
[----:B------:R-:W-:Y:S01]  /*2f3f0*/  ISETP.GE.AND P0, PT, R9, 0x1, PT ;  /* 0x000000010900780c */ /* 0x000fe20003f06270 */
[----:B------:R-:W-:Y:S01]  /*2f400*/  UMOV UR4, 0xffffffff ;  /* 0xffffffff00047882 */ /* 0x000fe20000000000 */
[----:B---3--:R-:W-:-:S11]  /*2f410*/  IMAD R21, R33, 0x7800, R12 ;  /* 0x0000780021157824 */ /* 0x008fd600078e020c */
[----:B------:R-:W-:Y:S01]  /*2f420*/  @P0 LOP3.LUT R23, R23, 0x20, RZ, 0xfc, !PT ;  /* 0x0000002017170812 */ /* 0x000fe200078efcff */
[----:B------:R-:W-:Y:S06]  /*2f430*/  BRA.DIV UR4, `(.L_x_6896) ;  /* 0x000000a204d47947 */ /* 0x000fec000b800000 */
[----:B------:R-:W0:Y:S01]  /*2f440*/  S2R R12, SR_TID.X ;  /* 0x00000000000c7919 */ /* 0x000e220000002100 */
[----:B------:R-:W1:Y:S01]  /*2f450*/  LDC R13, c[0x0][0x2f4] ;  /* 0x0000bd00ff0d7b82 */ /* 0x000e620000000800 */
[----:B------:R-:W-:Y:S01]  /*2f460*/  ISETP.GE.AND P6, PT, R9, 0x81, PT ;  /* 0x000000810900780c */ /* 0x000fe20003fc6270 */
[----:B------:R-:W2:Y:S01]  /*2f470*/  SHFL.IDX PT, R2, R10, RZ, 0x1c1f ;  /* 0x001c1fff0a027589 */ /* 0x000ea200000e0000 */
[----:B------:R-:W-:Y:S02]  /*2f480*/  LOP3.LUT R23, R23, 0xffffffbf, RZ, 0xc0, !PT ;  /* 0xffffffbf17177812 */ /* 0x000fe400078ec0ff */
[C---:B------:R-:W-:Y:S01]  /*2f490*/  ISETP.GE.AND P5, PT, R9.reuse, 0x21, PT ;  /* 0x000000210900780c */ /* 0x040fe20003fa6270 */
[----:B------:R-:W3:Y:S01]  /*2f4a0*/  SHFL.IDX PT, R0, R20, RZ, 0x1c1f ;  /* 0x001c1fff14007589 */ /* 0x000ee200000e0000 */
[----:B------:R-:W-:-:S07]  /*2f4b0*/  ISETP.GE.AND P4, PT, R9, 0x41, PT ;  /* 0x000000410900780c */ /* 0x000fce0003f86270 */
[----:B------:R-:W-:Y:S01]  /*2f4c0*/  @P6 LOP3.LUT R23, R23, 0x40, RZ, 0xfc, !PT ;  /* 0x0000004017176812 */ /* 0x000fe200078efcff */
[C---:B0-----:R-:W-:Y:S01]  /*2f4d0*/  IMAD.SHL.U32 R11, R12.reuse, 0x10, RZ ;  /* 0x000000100c0b7824 */ /* 0x041fe200078e00ff */
[----:B------:R-:W-:-:S04]  /*2f4e0*/  SHF.L.U32 R12, R12, 0x4, RZ ;  /* 0x000000040c0c7819 */ /* 0x000fc800000006ff */
[----:B------:R-:W-:Y:S02]  /*2f4f0*/  LOP3.LUT R11, R11, 0x30, RZ, 0xc0, !PT ;  /* 0x000000300b0b7812 */ /* 0x000fe400078ec0ff */
[----:B------:R-:W-:Y:S02]  /*2f500*/  LOP3.LUT R12, R12, 0x30, RZ, 0xc0, !PT ;  /* 0x000000300c0c7812 */ /* 0x000fe400078ec0ff */
[C---:B--2---:R-:W-:Y:S02]  /*2f510*/  IADD3 R2, P0, R11.reuse, R2, RZ ;  /* 0x000000020b027210 */ /* 0x044fe40007f1e0ff */
[-C--:B-1----:R-:W-:Y:S02]  /*2f520*/  ISETP.GE.AND P3, PT, R11, R13.reuse, PT ;  /* 0x0000000d0b00720c */ /* 0x082fe40003f66270 */
[----:B------:R-:W-:Y:S01]  /*2f530*/  LOP3.LUT R14, R12, 0x40, RZ, 0xfc, !PT ;  /* 0x000000400c0e7812 */ /* 0x000fe200078efcff */
[----:B---3--:R-:W-:Y:S01]  /*2f540*/  IMAD.X R3, RZ, RZ, R0, P0 ;  /* 0x000000ffff037224 */ /* 0x008fe200000e0600 */
[----:B------:R-:W-:Y:S01]  /*2f550*/  ISETP.LT.OR P0, PT, R9, 0x1, P3 ;  /* 0x000000010900780c */ /* 0x000fe20001f01670 */
[----:B------:R-:W-:Y:S01]  /*2f560*/  IMAD.IADD R0, R17, 0x1, R21 ;  /* 0x0000000111007824 */ /* 0x000fe200078e0215 */
[----:B------:R-:W-:-:S02]  /*2f570*/  ISETP.GE.AND P2, PT, R14, R13, PT ;  /* 0x0000000d0e00720c */ /* 0x000fc40003f46270 */
[----:B------:R-:W-:Y:S02]  /*2f580*/  LOP3.LUT R12, R12, 0x80, RZ, 0xfc, !PT ;  /* 0x000000800c0c7812 */ /* 0x000fe400078efcff */
[----:B------:R-:W-:-:S07]  /*2f590*/  ISETP.LT.OR P1, PT, R9, 0x1, P2 ;  /* 0x000000010900780c */ /* 0x000fce0001721670 */
[----:B------:R-:W-:Y:S01]  /*2f5a0*/  @!PT LDS RZ, [RZ] ;  /* 0x00000000fffff984 */ /* 0x000fe20000000800 */
[----:B------:R-:W-:Y:S01]  /*2f5b0*/  LDGSTS.E.BYPASS.LTC128B.128 [R0+0xf200], desc[UR50][R2.64], !P0 ;  /* 0x0f20000002007fae */ /* 0x000fe2000c101d72 */
[----:B------:R-:W-:-:S05]  /*2f5c0*/  ISETP.GE.AND P0, PT, R12, R13, PT ;  /* 0x0000000d0c00720c */ /* 0x000fca0003f06270 */
        /* <DEDUP_REMOVED lines=35> */
[----:B------:R0:W2:Y:S06]  /*2f800*/  SHFL.IDX PT, R2, R29, RZ, 0x1c1f ;  /* 0x001c1fff1d027589 */ /* 0x0000ac00000e0000 */
.L_x_7178:
[----:B------:R-:W3:Y:S01]  /*2f810*/  S2R R10, SR_TID.X ;  /* 0x00000000000a7919 */ /* 0x000ee20000002100 */
[C---:B------:R-:W-:Y:S02]  /*2f820*/  ISETP.LT.OR P3, PT, R9.reuse, 0x81, P3 ;  /* 0x000000810900780c */ /* 0x040fe40001f61670 */
[C---:B------:R-:W-:Y:S02]  /*2f830*/  ISETP.LT.OR P2, PT, R9.reuse, 0x81, P2 ;  /* 0x000000810900780c */ /* 0x040fe40001741670 */
[----:B------:R-:W-:Y:S01]  /*2f840*/  ISETP.LT.OR P0, PT, R9, 0x81, P0 ;  /* 0x000000810900780c */ /* 0x000fe20000701670 */
[----:B---3--:R-:W-:-:S05]  /*2f850*/  IMAD.SHL.U32 R10, R10, 0x10, RZ ;  /* 0x000000100a0a7824 */ /* 0x008fca00078e00ff */
[----:B------:R-:W-:-:S04]  /*2f860*/  LOP3.LUT R10, R10, 0x30, RZ, 0xc0, !PT ;  /* 0x000000300a0a7812 */ /* 0x000fc800078ec0ff */
[----:B--2---:R-:W-:-:S05]  /*2f870*/  IADD3 R2, P6, R10, R2, RZ ;  /* 0x000000020a027210 */ /* 0x004fca0007fde0ff */
        /* <DEDUP_REMOVED lines=9> */
.L_x_6897:
        /* <DEDUP_REMOVED lines=11> */
.L_x_6898:
[----:B------:R1:W-:Y:S01]  /*2f9c0*/  SYNCS.ARRIVE.TRANS64.A1T0 RZ, [R4+URZ+0x33470], RZ ;  /* 0x033470ff04ff79a7 */ /* 0x0003e2000810003f */
[----:B------:R-:W-:Y:S05]  /*2f9d0*/  @!P3 BRA `(.L_x_6899) ;  /* 0x000000000004b947 */ /* 0x000fea0003800000 */
[----:B------:R-:W-:Y:S01]  /*2f9e0*/  BPT.TRAP 0x1 ;  /* 0x000000040000795c */ /* 0x000fe20000300000 */
.L_x_6899:
[----:B------:R-:W2:Y:S01]  /*2f9f0*/  LDL R2, [R1+0x30] ;  /* 0x0000300001027983 */ /* 0x000ea20000100800 */
[----:B------:R-:W-:Y:S01]  /*2fa00*/  BSSY B0, `(.L_x_6900) ;  /* 0x0000003000007945 */ /* 0x000fe20003800000 */
[----:B--2---:R-:W2:Y:S03]  /*2fa10*/  SYNCS.PHASECHK.TRANS64.TRYWAIT P0, [R4+URZ+0x33440], R2 ;  /* 0x03344002040075a7 */ /* 0x004ea6000800017f */
[----:B--2---:R-:W-:Y:S05]  /*2fa20*/  @!P0 BRA `(.L_x_6901) ;  /* 0x000000a4006c8947 */ /* 0x004fea0003800000 */
.L_x_7179:
[----:B------:R-:W-:Y:S05]  /*2fa30*/  BSYNC B0 ;  /* 0x0000000000007941 */ /* 0x000fea0003800000 */
.L_x_6900:
[----:B------:R-:W3:Y:S01]  /*2fa40*/  LDL.LU R11, [R1+0x2c] ;  /* 0x00002c00010b7983 */ /* 0x000ee20000300800 */
[----:B------:R-:W-:Y:S01]  /*2fa50*/  ULDC.64 UR4, c[0x0][0x310] ;  /* 0x0000c40000047ab9 */ /* 0x000fe20000000a00 */
[----:B------:R-:W-:Y:S02]  /*2fa60*/  ULDC.64 UR6, c[0x0][0x300] ;  /* 0x0000c00000067ab9 */ /* 0x000fe40000000a00 */
[----:B------:R-:W4:Y:S01]  /*2fa70*/  LDL.LU R10, [R1+0x28] ;  /* 0x00002800010a7983 */ /* 0x000f220000300800 */
[----:B------:R-:W-:Y:S02]  /*2fa80*/  IMAD R9, R30, UR4, RZ ;  /* 0x000000041e097c24 */ /* 0x000fe4000f8e02ff */
[----:B--2---:R-:W-:-:S04]  /*2fa90*/  IMAD.WIDE.U32 R2, R8, UR4, RZ ;  /* 0x0000000408027c25 */ /* 0x004fc8000f8e00ff */
[----:B------:R-:W-:-:S04]  /*2faa0*/  IMAD R9, R8, UR5, R9 ;  /* 0x0000000508097c24 */ /* 0x000fc8000f8e0209 */
[----:B------:R-:W-:Y:S02]  /*2fab0*/  IMAD.IADD R3, R3, 0x1, R9 ;  /* 0x0000000103037824 */ /* 0x000fe400078e0209 */
[----:B------:R-:W-:-:S04]  /*2fac0*/  IMAD.WIDE.U32 R2, R6, UR6, R2 ;  /* 0x0000000606027c25 */ /* 0x000fc8000f8e0002 */
[----:B---3--:R-:W-:-:S04]  /*2fad0*/  IMAD R8, R11, UR6, RZ ;  /* 0x000000060b087c24 */ /* 0x008fc8000f8e02ff */
[----:B------:R-:W-:Y:S02]  /*2fae0*/  IMAD R8, R6, UR7, R8 ;  /* 0x0000000706087c24 */ /* 0x000fe4000f8e0208 */
[----:B------:R-:W-:Y:S02]  /*2faf0*/  IMAD R6, R35, UR4, RZ ;  /* 0x0000000423067c24 */ /* 0x000fe4000f8e02ff */
[----:B------:R-:W-:Y:S01]  /*2fb00*/  IMAD.IADD R9, R3, 0x1, R8 ;  /* 0x0000000103097824 */ /* 0x000fe200078e0208 */
[----:B------:R-:W-:Y:S01]  /*2fb10*/  MOV R8, R2 ;  /* 0x0000000200087202 */ /* 0x000fe20000000f00 */
[C---:B------:R-:W-:Y:S02]  /*2fb20*/  IMAD R6, R5.reuse, UR5, R6 ;  /* 0x0000000505067c24 */ /* 0x040fe4000f8e0206 */
[----:B------:R-:W-:Y:S01]  /*2fb30*/  IMAD.WIDE.U32 R2, R5, UR4, RZ ;  /* 0x0000000405027c25 */ /* 0x000fe2000f8e00ff */
[----:B------:R-:W-:-:S03]  /*2fb40*/  ULDC.64 UR4, c[0x0][0x308] ;  /* 0x0000c20000047ab9 */ /* 0x000fc60000000a00 */
[----:B------:R-:W-:Y:S02]  /*2fb50*/  IMAD.IADD R3, R3, 0x1, R6 ;  /* 0x0000000103037824 */ /* 0x000fe400078e0206 */
[----:B----4-:R-:W-:Y:S02]  /*2fb60*/  IMAD R10, R10, UR6, RZ ;  /* 0x000000060a0a7c24 */ /* 0x010fe4000f8e02ff */
        /* <DEDUP_REMOVED lines=13> */
[----:B------:R-:W2:Y:S01]  /*2fc40*/  S2R R10, SR_TID.X ;  /* 0x00000000000a7919 */ /* 0x000ea20000002100 */
[----:B------:R-:W-:Y:S01]  /*2fc50*/  LOP3.LUT R23, R23, 0xfffffeff, RZ, 0xc0, !PT ;  /* 0xfffffeff17177812 */ /* 0x000fe200078ec0ff */
[----:B------:R-:W3:Y:S01]  /*2fc60*/  LDC R11, c[0x0][0x2f4] ;  /* 0x0000bd00ff0b7b82 */ /* 0x000ee20000000800 */
[----:B------:R-:W4:Y:S02]  /*2fc70*/  SHFL.IDX PT, R3, R5, RZ, 0x1c1f ;  /* 0x001c1fff05037589 */ /* 0x000f2400000e0000 */
[----:B------:R-:W-:Y:S02]  /*2fc80*/  @P1 LOP3.LUT R23, R23, 0x100, RZ, 0xfc, !PT ;  /* 0x0000010017171812 */ /* 0x000fe400078efcff */
[----:B------:R-:W5:Y:S02]  /*2fc90*/  SHFL.IDX PT, R2, R6, RZ, 0x1c1f ;  /* 0x001c1fff06027589 */ /* 0x000f6400000e0000 */
[----:B------:R-:W-:Y:S02]  /*2fca0*/  LOP3.LUT P1, RZ, R23, 0x20, RZ, 0xc0, !PT ;  /* 0x0000002017ff7812 */ /* 0x000fe4000782c0ff */
[----:B------:R-:W-:Y:S01]  /*2fcb0*/  SHFL.IDX PT, R7, R7, RZ, 0x1c1f ;  /* 0x001c1fff07077589 */ /* 0x000fe200000e0000 */
[----:B--2---:R-:W-:-:S02]  /*2fcc0*/  IMAD.SHL.U32 R8, R10, 0x10, RZ ;  /* 0x000000100a087824 */ /* 0x004fc400078e00ff */
[----:B------:R-:W-:-:S03]  /*2fcd0*/  IMAD.SHL.U32 R10, R10, 0x10, RZ ;  /* 0x000000100a0a7824 */ /* 0x000fc600078e00ff */
[----:B------:R-:W-:Y:S02]  /*2fce0*/  LOP3.LUT R8, R8, 0x30, RZ, 0xc0, !PT ;  /* 0x0000003008087812 */ /* 0x000fe400078ec0ff */
[----:B------:R-:W-:-:S03]  /*2fcf0*/  LOP3.LUT R10, R10, 0x30, RZ, 0xc0, !PT ;  /* 0x000000300a0a7812 */ /* 0x000fc600078ec0ff */
[----:B----4-:R-:W-:Y:S02]  /*2fd00*/  @P1 IADD3 R3, P0, R8, R3, RZ ;  /* 0x0000000308031210 */ /* 0x010fe40007f1e0ff */
[C---:B------:R-:W-:Y:S02]  /*2fd10*/  LOP3.LUT R12, R10.reuse, 0x40, RZ, 0xfc, !PT ;  /* 0x000000400a0c7812 */ /* 0x040fe400078efcff */
[----:B------:R-:W-:Y:S01]  /*2fd20*/  LOP3.LUT R10, R10, 0x80, RZ, 0xfc, !PT ;  /* 0x000000800a0a7812 */ /* 0x000fe200078efcff */
[----:B-----5:R-:W-:Y:S01]  /*2fd30*/  @P1 IMAD.X R2, RZ, RZ, R2, P0 ;  /* 0x000000ffff021224 */ /* 0x020fe200000e0602 */
[-C--:B---3--:R-:W-:Y:S02]  /*2fd40*/  ISETP.GE.AND P6, PT, R8, R11.reuse, PT ;  /* 0x0000000b0800720c */ /* 0x088fe40003fc6270 */
[----:B------:R-:W-:Y:S02]  /*2fd50*/  ISETP.GE.AND P3, PT, R12, R11, PT ;  /* 0x0000000b0c00720c */ /* 0x000fe40003f66270 */
[----:B------:R-:W-:-:S02]  /*2fd60*/  @P1 LOP3.LUT R3, R3, R2, RZ, 0x3c, !PT ;  /* 0x0000000203031212 */ /* 0x000fc400078e3cff */
[----:B------:R-:W-:Y:S02]  /*2fd70*/  ISETP.GE.AND P2, PT, R10, R11, PT ;  /* 0x0000000b0a00720c */ /* 0x000fe40003f46270 */
[----:B------:R-:W-:-:S04]  /*2fd80*/  @P1 LOP3.LUT R2, R3, R2, RZ, 0x3c, !PT ;  /* 0x0000000203021212 */ /* 0x000fc800078e3cff */
[----:B------:R-:W-:-:S05]  /*2fd90*/  @P1 LOP3.LUT R3, R3, R2, RZ, 0x3c, !PT ;  /* 0x0000000203031212 */ /* 0x000fca00078e3cff */
[----:B------:R-:W-:Y:S04]  /*2fda0*/  @P1 LDGSTS.E.BYPASS.LTC128B.128 [R0+0x24200], desc[UR50][R2.64], !P6 ;  /* 0x2420000002001fae */ /* 0x000fe8000f101d72 */
[----:B------:R-:W-:Y:S04]  /*2fdb0*/  @P1 LDGSTS.E.BYPASS.LTC128B.128 [R0+0x26a00], desc[UR50][R2.64+0x40], !P3 ;  /* 0x26a0004002001fae */ /* 0x000fe8000d901d72 */
[----:B------:R2:W-:Y:S01]  /*2fdc0*/  @P1 LDGSTS.E.BYPASS.LTC128B.128 [R0+0x29200], desc[UR50][R2.64+0x80], !P2 ;  /* 0x2920008002001fae */ /* 0x0005e2000d101d72 */
[----:B------:R-:W-:-:S03]  /*2fdd0*/  LOP3.LUT P1, RZ, R23, 0x100, RZ, 0xc0, !PT ;  /* 0x0000010017ff7812 */ /* 0x000fc6000782c0ff */
[----:B--2---:R-:W2:Y:S04]  /*2fde0*/  SHFL.IDX PT, R3, R5, 0x1, 0x1c1f ;  /* 0x003c1f0005037f89 */ /* 0x004ea800000e0000 */
[----:B------:R-:W3:Y:S01]  /*2fdf0*/  SHFL.IDX PT, R2, R6, 0x1, 0x1c1f ;  /* 0x003c1f0006027f89 */ /* 0x000ee200000e0000 */
[----:B--2---:R-:W-:-:S05]  /*2fe00*/  @P5 IADD3 R3, P0, R8, R3, RZ ;  /* 0x0000000308035210 */ /* 0x004fca0007f1e0ff */
[----:B---3--:R-:W-:-:S05]  /*2fe10*/  @P5 IMAD.X R2, RZ, RZ, R2, P0 ;  /* 0x000000ffff025224 */ /* 0x008fca00000e0602 */
[----:B------:R-:W-:-:S04]  /*2fe20*/  @P5 LOP3.LUT R3, R3, R2, RZ, 0x3c, !PT ;  /* 0x0000000203035212 */ /* 0x000fc800078e3cff */
[----:B------:R-:W-:-:S04]  /*2fe30*/  @P5 LOP3.LUT R2, R3, R2, RZ, 0x3c, !PT ;  /* 0x0000000203025212 */ /* 0x000fc800078e3cff */
[----:B------:R-:W-:-:S05]  /*2fe40*/  @P5 LOP3.LUT R3, R3, R2, RZ, 0x3c, !PT ;  /* 0x0000000203035212 */ /* 0x000fca00078e3cff */
[----:B------:R-:W-:Y:S04]  /*2fe50*/  @P5 LDGSTS.E.BYPASS.LTC128B.128 [R0+0x24a00], desc[UR50][R2.64], !P6 ;  /* 0x24a0000002005fae */ /* 0x000fe8000f101d72 */
[----:B------:R-:W-:Y:S04]  /*2fe60*/  @P5 LDGSTS.E.BYPASS.LTC128B.128 [R0+0x27200], desc[UR50][R2.64+0x40], !P3 ;  /* 0x2720004002005fae */ /* 0x000fe8000d901d72 */
[----:B------:R2:W-:Y:S04]  /*2fe70*/  @P5 LDGSTS.E.BYPASS.LTC128B.128 [R0+0x29a00], desc[UR50][R2.64+0x80], !P2 ;  /* 0x29a0008002005fae */ /* 0x0005e8000d101d72 */
[----:B--2---:R-:W2:Y:S04]  /*2fe80*/  SHFL.IDX PT, R3, R5, 0x2, 0x1c1f ;  /* 0x005c1f0005037f89 */ /* 0x004ea800000e0000 */
[----:B------:R-:W3:Y:S04]  /*2fe90*/  SHFL.IDX PT, R2, R6, 0x2, 0x1c1f ;  /* 0x005c1f0006027f89 */ /* 0x000ee800000e0000 */
[----:B------:R-:W4:Y:S04]  /*2fea0*/  SHFL.IDX PT, R5, R5, 0x3, 0x1c1f ;  /* 0x007c1f0005057f89 */ /* 0x000f2800000e0000 */
[----:B------:R-:W5:Y:S01]  /*2feb0*/  SHFL.IDX PT, R6, R6, 0x3, 0x1c1f ;  /* 0x007c1f0006067f89 */ /* 0x000f6200000e0000 */
[----:B--2---:R-:W-:-:S05]  /*2fec0*/  @P4 IADD3 R3, P0, R8, R3, RZ ;  /* 0x0000000308034210 */ /* 0x004fca0007f1e0ff */
[----:B---3--:R-:W-:-:S05]  /*2fed0*/  @P4 IMAD.X R2, RZ, RZ, R2, P0 ;  /* 0x000000ffff024224 */ /* 0x008fca00000e0602 */
[----:B------:R-:W-:-:S04]  /*2fee0*/  @P4 LOP3.LUT R3, R3, R2, RZ, 0x3c, !PT ;  /* 0x0000000203034212 */ /* 0x000fc800078e3cff */
[----:B------:R-:W-:-:S04]  /*2fef0*/  @P4 LOP3.LUT R2, R3, R2, RZ, 0x3c, !PT ;  /* 0x0000000203024212 */ /* 0x000fc800078e3cff */
[----:B------:R-:W-:-:S05]  /*2ff00*/  @P4 LOP3.LUT R3, R3, R2, RZ, 0x3c, !PT ;  /* 0x0000000203034212 */ /* 0x000fca00078e3cff */
[----:B------:R-:W-:Y:S04]  /*2ff10*/  @P4 LDGSTS.E.BYPASS.LTC128B.128 [R0+0x25200], desc[UR50][R2.64], !P6 ;  /* 0x2520000002004fae */ /* 0x000fe8000f101d72 */
[----:B------:R-:W-:Y:S04]  /*2ff20*/  @P4 LDGSTS.E.BYPASS.LTC128B.128 [R0+0x27a00], desc[UR50][R2.64+0x40], !P3 ;  /* 0x27a0004002004fae */ /* 0x000fe8000d901d72 */
[----:B------:R4:W-:Y:S02]  /*2ff30*/  @P4 LDGSTS.E.BYPASS.LTC128B.128 [R0+0x2a200], desc[UR50][R2.64+0x80], !P2 ;  /* 0x2a20008002004fae */ /* 0x0009e4000d101d72 */
[----:B----4-:R-:W-:-:S05]  /*2ff40*/  @P1 IADD3 R2, P0, R8, R5, RZ ;  /* 0x0000000508021210 */ /* 0x010fca0007f1e0ff */
[----:B-----5:R-:W-:-:S05]  /*2ff50*/  @P1 IMAD.X R3, RZ, RZ, R6, P0 ;  /* 0x000000ffff031224 */ /* 0x020fca00000e0606 */
[----:B------:R-:W-:Y:S04]  /*2ff60*/  @P1 LDGSTS.E.BYPASS.LTC128B.128 [R0+0x25a00], desc[UR50][R2.64], !P6 ;  /* 0x25a0000002001fae */ /* 0x000fe8000f101d72 */
[----:B------:R-:W-:Y:S04]  /*2ff70*/  @P1 LDGSTS.E.BYPASS.LTC128B.128 [R0+0x28200], desc[UR50][R2.64+0x40], !P3 ;  /* 0x2820004002001fae */ /* 0x000fe8000d901d72 */
[----:B------:R2:W-:Y:S04]  /*2ff80*/  @P1 LDGSTS.E.BYPASS.LTC128B.128 [R0+0x2aa00], desc[UR50][R2.64+0x80], !P2 ;  /* 0x2aa0008002001fae */ /* 0x0005e8000d101d72 */
[----:B--2---:R2:W3:Y:S02]  /*2ff90*/  SHFL.IDX PT, R2, R9, RZ, 0x1c1f ;  /* 0x001c1fff09027589 */ /* 0x0044e400000e0000 */
.L_x_7191:
[----:B------:R-:W-:Y:S01]  /*2ffa0*/  LOP3.LUT P0, RZ, R23, 0x40, RZ, 0xc0, !PT ;  /* 0x0000004017ff7812 */ /* 0x000fe2000780c0ff */
[----:B------:R-:W-:-:S12]  /*2ffb0*/  BSSY B0, `(.L_x_6903) ;  /* 0x0000013000007945 */ /* 0x000fd80003800000 */
[----:B------:R-:W-:Y:S05]  /*2ffc0*/  @!P0 BRA `(.L_x_6904) ;  /* 0x0000000000448947 */ /* 0x000fea0003800000 */
[----:B------:R-:W2:Y:S01]  /*2ffd0*/  S2R R3, SR_TID.X ;  /* 0x0000000000037919 */ /* 0x000ea20000002100 */
[----:B------:R-:W4:Y:S01]  /*2ffe0*/  LDC R6, c[0x0][0x2f4] ;  /* 0x0000bd00ff067b82 */ /* 0x000f220000000800 */
[----:B--2---:R-:W-:-:S05]  /*2fff0*/  IMAD.SHL.U32 R9, R3, 0x10, RZ ;  /* 0x0000001003097824 */ /* 0x004fca00078e00ff */
[----:B------:R-:W-:-:S04]  /*30000*/  LOP3.LUT R9, R9, 0x30, RZ, 0xc0, !PT ;  /* 0x0000003009097812 */ /* 0x000fc800078ec0ff */
[C---:B------:R-:W-:Y:S02]  /*30010*/  LOP3.LUT R8, R9.reuse, 0x40, RZ, 0xfc, !PT ;  /* 0x0000004009087812 */ /* 0x040fe400078efcff */
[C---:B------:R-:W-:Y:S02]  /*30020*/  LOP3.LUT R5, R9.reuse, 0x80, RZ, 0xfc, !PT ;  /* 0x0000008009057812 */ /* 0x040fe400078efcff */
[-C--:B----4-:R-:W-:Y:S02]  /*30030*/  ISETP.GE.AND P3, PT, R9, R6.reuse, PT ;  /* 0x000000060900720c */ /* 0x090fe40003f66270 */
[-C--:B------:R-:W-:Y:S02]  /*30040*/  ISETP.GE.AND P2, PT, R8, R6.reuse, PT ;  /* 0x000000060800720c */ /* 0x080fe40003f46270 */
[----:B------:R-:W-:Y:S02]  /*30050*/  ISETP.GE.AND P1, PT, R5, R6, PT ;  /* 0x000000060500720c */ /* 0x000fe40003f26270 */
[----:B---3--:R-:W-:-:S05]  /*30060*/  IADD3 R2, P0, R9, R2, RZ ;  /* 0x0000000209027210 */ /* 0x008fca0007f1e0ff */
[----:B------:R-:W-:-:S05]  /*30070*/  IMAD.X R3, RZ, RZ, R7, P0 ;  /* 0x000000ffff037224 */ /* 0x000fca00000e0607 */
[----:B------:R-:W-:Y:S01]  /*30080*/  @!PT LDS RZ, [RZ] ;  /* 0x00000000fffff984 */ /* 0x000fe20000000800 */
[----:B------:R-:W-:Y:S01]  /*30090*/  @!PT LDS RZ, [RZ] ;  /* 0x00000000fffff984 */ /* 0x000fe20000000800 */
[----:B------:R-:W-:Y:S01]  /*300a0*/  @!PT LDS RZ, [RZ] ;  /* 0x00000000fffff984 */ /* 0x000fe20000000800 */
[----:B------:R4:W-:Y:S04]  /*300b0*/  LDGSTS.E.BYPASS.LTC128B.128 [R0+0x26200], desc[UR50][R2.64], !P3 ;  /* 0x2620000002007fae */ /* 0x0009e8000d901d72 */
[----:B------:R4:W-:Y:S04]  /*300c0*/  LDGSTS.E.BYPASS.LTC128B.128 [R0+0x28a00], desc[UR50][R2.64+0x40], !P2 ;  /* 0x28a0004002007fae */ /* 0x0009e8000d101d72 */
[----:B------:R4:W-:Y:S02]  /*300d0*/  LDGSTS.E.BYPASS.LTC128B.128 [R0+0x2b200], desc[UR50][R2.64+0x80], !P1 ;  /* 0x2b20008002007fae */ /* 0x0009e4000c901d72 */
.L_x_6904:
[----:B------:R-:W-:Y:S05]  /*300e0*/  BSYNC B0 ;  /* 0x0000000000007941 */ /* 0x000fea0003800000 */
.L_x_6903:
[----:B------:R-:W-:Y:S01]  /*300f0*/  NOP ;  /* 0x0000000000007918 */ /* 0x000fe20000000000 */
[----:B------:R-:W-:-:S13]  /*30100*/  PLOP3.LUT P0, PT, PT, PT, PT, 0x80, 0x0 ;  /* 0x000000000000781c */ /* 0x000fda0003f0f070 */
.L_x_6905:
[----:B------:R-:W-:Y:S02]  /*30110*/  PLOP3.LUT P1, PT, P1, P0, PT, 0xa2, 0x0 ;  /* 0x000000000000781c */ /* 0x000fe40000f21472 */
[----:B------:R-:W-:-:S08]  /*30120*/  @P0 R2UR P1, UR4, R4 ;  /* 0x00000000040402ca */ /* 0x000fd00000020000 */
[----:B------:R-:W-:-:S05]  /*30130*/  @P0 PLOP3.LUT P0, PT, P1, PT, PT, 0x80, 0x0 ;  /* 0x000000000000081c */ /* 0x000fca0000f0f070 */
[----:B------:R-:W-:Y:S01]  /*30140*/  @!P1 SYNCS.ARRIVE.TRANS64.RED.A0T1 RZ, [UR4+0x33430], RZ ;  /* 0x033430ffffff99a7 */ /* 0x000fe20008200404 */
[----:B------:R-:W-:Y:S07]  /*30150*/  @!P1 ARRIVES.LDGSTSBAR.64.TRANSCNT [UR4+0x33430] ;  /* 0x03343000ff0099b0 */ /* 0x000fee0008000a84 */
[----:B------:R-:W-:Y:S05]  /*30160*/  @P0 BRA.U.ANY `(.L_x_6905) ;  /* 0xfffffffd00e80947 */ /* 0x000fea000393ffff */
[----:B------:R-:W-:Y:S01]  /*30170*/  NOP ;  /* 0x0000000000007918 */ /* 0x000fe20000000000 */
[----:B----4-:R-:W-:-:S04]  /*30180*/  MOV R0, UR39 ;  /* 0x0000002700007c02 */ /* 0x010fc80008000f00 */
[----:B------:R-:W-:-:S13]  /*30190*/  ISETP.NE.AND P2, PT, R0, 0x3, PT ;  /* 0x000000030000780c */ /* 0x000fda0003f45270 */
[----:B------:R-:W-:Y:S05]  /*301a0*/  @!P2 BRA `(.L_x_6906) ;  /* 0x000000000004a947 */ /* 0x000fea0003800000 */
[----:B------:R-:W-:Y:S01]  /*301b0*/  BPT.TRAP 0x1 ;  /* 0x000000040000795c */ /* 0x000fe20000300000 */
.L_x_6906:
[----:B------:R4:W5:Y:S01]  /*301c0*/  LDL.LU R3, [R1+0x34] ;  /* 0x0000340001037983 */ /* 0x0009620000300800 */
[----:B------:R4:W-:Y:S02]  /*301d0*/  SYNCS.ARRIVE.TRANS64.A1T0 RZ, [R4+URZ+0x33430], RZ ;  /* 0x033430ff04ff79a7 */ /* 0x0009e4000810003f */
[----:B------:R-:W-:Y:S05]  /*301e0*/  WARPSYNC.ALL ;  /* 0x0000000000007948 */ /* 0x000fea0003800000 */
[----:B------:R-:W-:Y:S01]  /*301f0*/  ULDC.64 UR6, c[0x0][0xa00] ;  /* 0x0002800000067ab9 */ /* 0x000fe20000000a00 */
[----:B---3--:R-:W-:Y:S01]  /*30200*/  VIADD R2, R17, 0x1e200 ;  /* 0x0001e20011027836 */ /* 0x008fe20000000000 */
[----:B------:R-:W-:Y:S01]  /*30210*/  BAR.SYNC.DEFER_BLOCKING 0x8, 0x180 ;  /* 0x0206000000007b1d */ /* 0x000fe20000010000 */
[----:B------:R-:W-:Y:S02]  /*30220*/  ISETP.NE.U32.AND P0, PT, RZ, UR6, PT ;  /* 0x00000006ff007c0c */ /* 0x000fe4000bf05070 */
[----:B------:R-:W-:-:S02]  /*30230*/  SHF.R.S32.HI R0, RZ, 0x1f, R31 ;  /* 0x0000001fff007819 */ /* 0x000fc4000001141f */
[----:B------:R-:W-:Y:S01]  /*30240*/  ISETP.NE.AND.EX P0, PT, RZ, UR7, PT, P0 ;  /* 0x00000007ff007c0c */ /* 0x000fe2000bf05300 */
[----:B------:R-:W-:Y:S01]  /*30250*/  ULDC.64 UR4, c[0x0][0x298] ;  /* 0x0000a60000047ab9 */ /* 0x000fe20000000a00 */
[----:B------:R-:W-:Y:S01]  /*30260*/  BSSY B6, `(.L_x_6907) ;  /* 0x0000019000067945 */ /* 0x000fe20003800000 */
[----:B------:R-:W-:Y:S01]  /*30270*/  IMAD R0, R0, UR4, RZ ;  /* 0x0000000400007c24 */ /* 0x000fe2000f8e02ff */
[----:B0-----:R-:W-:Y:S01]  /*30280*/  SEL R26, R28, RZ, !P0 ;  /* 0x000000ff1c1a7207 */ /* 0x001fe20004000000 */
        /* <DEDUP_REMOVED lines=10> */
[----:B-1--4-:R-:W-:Y:S01]  /*30330*/  IMAD.U32 R4, RZ, RZ, UR4 ;  /* 0x00000004ff047e24 */ /* 0x012fe2000f8e00ff */
[----:B------:R-:W-:Y:S01]  /*30340*/  MOV R13, RZ ;  /* 0x000000ff000d7202 */ /* 0x000fe20000000f00 */
[----:B------:R-:W0:Y:S01]  /*30350*/  LDC.64 R2, c[0x4][R2] ;  /* 0x0100000002027b82 */ /* 0x000e220000000a00 */
[----:B------:R-:W-:Y:S02]  /*30360*/  IMAD.U32 R5, RZ, RZ, UR5 ;  /* 0x00000005ff057e24 */ /* 0x000fe4000f8e00ff */
[----:B------:R-:W-:Y:S02]  /*30370*/  IMAD.U32 R6, RZ, RZ, UR6 ;  /* 0x00000006ff067e24 */ /* 0x000fe4000f8e00ff */
[----:B------:R-:W-:-:S02]  /*30380*/  IMAD.U32 R7, RZ, RZ, UR7 ;  /* 0x00000007ff077e24 */ /* 0x000fc4000f8e00ff */
[----:B------:R-:W-:Y:S02]  /*30390*/  IMAD.U32 R10, RZ, RZ, UR8 ;  /* 0x00000008ff0a7e24 */ /* 0x000fe4000f8e00ff */
[----:B------:R-:W-:Y:S02]  /*303a0*/  IMAD.U32 R11, RZ, RZ, UR9 ;  /* 0x00000009ff0b7e24 */ /* 0x000fe4000f8e00ff */
[----:B------:R-:W-:Y:S02]  /*303b0*/  IMAD.MOV.U32 R8, RZ, RZ, 0x70 ;  /* 0x00000070ff087424 */ /* 0x000fe400078e00ff */
[----:B------:R-:W-:-:S07]  /*303c0*/  IMAD.MOV.U32 R12, RZ, RZ, 0x1 ;  /* 0x00000001ff0c7424 */ /* 0x000fce00078e00ff */
[----:B------:R-:W-:-:S07]  /*303d0*/  LEPC R20, `(.L_x_6908) ;  /* 0x000000001014794e */ /* 0x000fce0000000000 */
[----:B0-2---:R-:W-:Y:S05]  /*303e0*/  CALL.ABS.NOINC R2 ;  /* 0x0000000002007343 */ /* 0x005fea0003c00000 */
.L_x_6908:
[----:B------:R-:W-:Y:S05]  /*303f0*/  BSYNC B6 ;  /* 0x0000000000067941 */ /* 0x000fea0003800000 */
.L_x_6907:
[----:B------:R0:W5:Y:S01]  /*30400*/  LDL R8, [R1+0x20] ;  /* 0x0000200001087983 */ /* 0x0001620000100800 */
[----:B------:R-:W3:Y:S01]  /*30410*/  LDC R7, c[0x0][0x448] ;  /* 0x00011200ff077b82 */ /* 0x000ee20000000800 */
[----:B------:R-:W-:Y:S01]  /*30420*/  IMAD.MOV.U32 R2, RZ, RZ, R28 ;  /* 0x000000ffff027224 */ /* 0x000fe200078e001c */
[----:B------:R-:W-:Y:S01]  /*30430*/  ULDC.64 UR4, c[0x0][0x2d8] ;  /* 0x0000b60000047ab9 */ /* 0x000fe20000000a00 */
[----:B------:R-:W1:Y:S01]  /*30440*/  S2R R20, SR_TID.X ;  /* 0x0000000000147919 */ /* 0x000e620000002100 */
[----:B------:R-:W-:Y:S02]  /*30450*/  IMAD.MOV.U32 R3, RZ, RZ, R30 ;  /* 0x000000ffff037224 */ /* 0x000fe400078e001e */
[----:B------:R-:W-:-:S04]  /*30460*/  IMAD.WIDE.U32 R2, R18, UR4, R2 ;  /* 0x0000000412027c25 */ /* 0x000fc8000f8e0002 */
[----:B------:R-:W-:Y:S01]  /*30470*/  IMAD R3, R18, UR5, R3 ;  /* 0x0000000512037c24 */ /* 0x000fe2000f8e0203 */
[----:B------:R-:W-:Y:S02]  /*30480*/  ULDC.64 UR4, c[0x0][0x2e0] ;  /* 0x0000b80000047ab9 */ /* 0x000fe40000000a00 */
[----:B------:R-:W-:Y:S02]  /*30490*/  IMAD R0, R35, UR4, RZ ;  /* 0x0000000423007c24 */ /* 0x000fe4000f8e02ff */
[----:B------:R-:W-:-:S04]  /*304a0*/  IMAD.WIDE.U32 R2, R26, UR4, R2 ;  /* 0x000000041a027c25 */ /* 0x000fc8000f8e0002 */
[----:B------:R-:W-:Y:S01]  /*304b0*/  IMAD R0, R26, UR5, R0 ;  /* 0x000000051a007c24 */ /* 0x000fe2000f8e0200 */
[----:B------:R-:W2:Y:S01]  /*304c0*/  S2R R31, SR_TID.X ;  /* 0x00000000001f7919 */ /* 0x000ea20000002100 */
[----:B------:R-:W-:Y:S01]  /*304d0*/  ULDC.64 UR4, c[0x0][0x2d0] ;  /* 0x0000b40000047ab9 */ /* 0x000fe20000000a00 */
[----:B---3--:R-:W-:Y:S01]  /*304e0*/  ISETP.NE.AND P0, PT, R7, 0x1, PT ;  /* 0x000000010700780c */ /* 0x008fe20003f05270 */
[----:B------:R-:W-:Y:S01]  /*304f0*/  IMAD.IADD R3, R3, 0x1, R0 ;  /* 0x0000000103037824 */ /* 0x000fe200078e0200 */
[C---:B-1----:R-:W-:Y:S01]  /*30500*/  LOP3.LUT R21, R20.reuse, 0x7f, RZ, 0xc0, !PT ;  /* 0x0000007f14157812 */ /* 0x042fe200078ec0ff */
[----:B------:R-:W-:-:S10]  /*30510*/  IMAD.SHL.U32 R20, R20, 0x20, RZ ;  /* 0x0000002014147824 */ /* 0x000fd400078e00ff */
[----:B------:R-:W1:Y:S01]  /*30520*/  @P0 LDC R6, c[0x0][0x44c] ;  /* 0x00011300ff060b82 */ /* 0x000e620000000800 */
[----:B------:R-:W-:-:S04]  /*30530*/  SHF.R.U32.HI R21, RZ, 0x2, R21 ;  /* 0x00000002ff157819 */ /* 0x000fc80000011615 */
[----:B------:R-:W-:-:S03]  /*30540*/  LOP3.LUT R20, R21, 0x60, R20, 0xf8, !PT ;  /* 0x0000006015147812 */ /* 0x000fc600078ef814 */
[----:B------:R-:W3:Y:S02]  /*30550*/  @P0 LDC R0, c[0x0][0x450] ;  /* 0x00011400ff000b82 */ /* 0x000ee40000000800 */
[----:B------:R-:W-:-:S04]  /*30560*/  IMAD R5, R25, 0x80, R20 ;  /* 0x0000008019057824 */ /* 0x000fc800078e0214 */
[----:B----4-:R-:W-:Y:S02]  /*30570*/  IMAD.MOV.U32 R4, RZ, RZ, R5 ;  /* 0x000000ffff047224 */ /* 0x010fe400078e0005 */
[----:B-1----:R-:W-:-:S05]  /*30580*/  @P0 IMAD.HI.U32 R6, R5, R6, RZ ;  /* 0x0000000605060227 */ /* 0x002fca00078e00ff */
        /* <DEDUP_REMOVED lines=11> */
[----:B--2---:R-:W-:Y:S02]  /*30640*/  IMAD.SHL.U32 R21, R31, 0x10, RZ ;  /* 0x000000101f157824 */ /* 0x004fe400078e00ff */
        /* <DEDUP_REMOVED lines=17> */
[----:B0-----:R-:W-:Y:S10]  /*30760*/  BRA.DIV UR5, `(.L_x_6909) ;  /* 0x000000a205187947 */ /* 0x001ff4000b800000 */
[----:B------:R-:W0:Y:S01]  /*30770*/  SHFL.IDX PT, R3, R0, RZ, 0x1c1f ;  /* 0x001c1fff00037589 */ /* 0x000e2200000e0000 */
[----:B------:R-:W-:Y:S01]  /*30780*/  IMAD R34, R34, R7, RZ ;  /* 0x0000000722227224 */ /* 0x000fe200078e02ff */
[----:B------:R-:W-:Y:S02]  /*30790*/  LEA R25, R25, R9, 0x7 ;  /* 0x0000000919197211 */ /* 0x000fe400078e38ff */
[----:B------:R-:W1:Y:S02]  /*307a0*/  SHFL.IDX PT, R2, R4, RZ, 0x1c1f ;  /* 0x001c1fff04027589 */ /* 0x000e6400000e0000 */
[C---:B------:R-:W-:Y:S01]  /*307b0*/  ISETP.GE.AND P1, PT, R25.reuse, R34, PT ;  /* 0x000000221900720c */ /* 0x040fe20003f26270 */
[----:B------:R-:W-:Y:S01]  /*307c0*/  VIADD R5, R25, 0x20 ;  /* 0x0000002019057836 */ /* 0x000fe20000000000 */
[----:B------:R-:W-:Y:S11]  /*307d0*/  SHFL.IDX PT, R14, R0, 0x3, 0x1c1f ;  /* 0x007c1f00000e7f89 */ /* 0x000ff600000e0000 */
[----:B0-----:R-:W-:-:S05]  /*307e0*/  @!P1 IADD3 R3, P4, R20, R3, RZ ;  /* 0x0000000314039210 */ /* 0x001fca0007f9e0ff */
[----:B-1----:R-:W-:-:S05]  /*307f0*/  @!P1 IMAD.X R2, RZ, RZ, R2, P4 ;  /* 0x000000ffff029224 */ /* 0x002fca00020e0602 */
[----:B------:R-:W-:-:S04]  /*30800*/  @!P1 LOP3.LUT R3, R3, R2, RZ, 0x3c, !PT ;  /* 0x0000000203039212 */ /* 0x000fc800078e3cff */
[----:B------:R-:W-:-:S04]  /*30810*/  @!P1 LOP3.LUT R2, R3, R2, RZ, 0x3c, !PT ;  /* 0x0000000203029212 */ /* 0x000fc800078e3cff */
[----:B------:R-:W-:-:S05]  /*30820*/  @!P1 LOP3.LUT R3, R3, R2, RZ, 0x3c, !PT ;  /* 0x0000000203039212 */ /* 0x000fca00078e3cff */
[----:B-----5:R-:W-:Y:S04]  /*30830*/  @!P1 LDGSTS.E.BYPASS.LTC128B.128 [R8+0x1e200], desc[UR50][R2.64], !P3 ;  /* 0x1e20000002089fae */ /* 0x020fe8000d901d72 */
        /* <DEDUP_REMOVED lines=26> */
.L_x_7200:
        /* <DEDUP_REMOVED lines=12> */
.L_x_6911:
[----:B------:R-:W-:Y:S05]  /*30aa0*/  BSYNC B0 ;  /* 0x0000000000007941 */ /* 0x000fea0003800000 */
.L_x_6910:
[----:B------:R-:W-:Y:S01]  /*30ab0*/  NOP ;  /* 0x0000000000007918 */ /* 0x000fe20000000000 */
[----:B------:R-:W-:-:S13]  /*30ac0*/  PLOP3.LUT P0, PT, PT, PT, PT, 0x80, 0x0 ;  /* 0x000000000000781c */ /* 0x000fda0003f0f070 */
.L_x_6912:
        /* <DEDUP_REMOVED lines=19> */
.L_x_7201:
[----:B------:R-:W-:Y:S05]  /*30c00*/  BSYNC B0 ;  /* 0x0000000000007941 */ /* 0x000fea0003800000 */
.L_x_6913:
[----:B------:R-:W2:Y:S02]  /*30c10*/  LDL R2, [R1+0x14] ;  /* 0x0000140001027983 */ /* 0x000ea40000100800 */
[----:B--2---:R-:W-:-:S13]  /*30c20*/  ISETP.GE.AND P0, PT, R34, R2, PT ;  /* 0x000000022200720c */ /* 0x004fda0003f06270 */
[----:B------:R-:W-:Y:S05]  /*30c30*/  @!P0 BRA `(.L_x_6915) ;  /* 0x0000001c00908947 */ /* 0x000fea0003800000 */
[----:B------:R1:W5:Y:S01]  /*30c40*/  LDL.LU R21, [R1] ;  /* 0x0000000001157983 */ /* 0x0003620000300800 */
[----:B------:R-:W-:-:S07]  /*30c50*/  MOV R20, R33 ;  /* 0x0000002100147202 */ /* 0x000fce0000000f00 */
.L_x_6935:
[----:B0-2---:R-:W2:Y:S01]  /*30c60*/  LDL R0, [R1+0xc] ;  /* 0x00000c0001007983 */ /* 0x005ea20000100800 */
[----:B------:R-:W0:Y:S03]  /*30c70*/  LDC R6, c[0x0][0x430] ;  /* 0x00010c00ff067b82 */ /* 0x000e260000000800 */
[----:B------:R-:W3:Y:S01]  /*30c80*/  LDL R9, [R1+0x10] ;  /* 0x0000100001097983 */ /* 0x000ee20000100800 */
[----:B------:R-:W4:Y:S01]  /*30c90*/  S2R R2, SR_TID.X ;  /* 0x0000000000027919 */ /* 0x000f220000002100 */
[----:B-1----:R-:W1:Y:S02]  /*30ca0*/  S2R R8, SR_TID.X ;  /* 0x0000000000087919 */ /* 0x002e640000002100 */
[----:B------:R-:W3:Y:S01]  /*30cb0*/  LDL R13, [R1+0x14] ;  /* 0x00001400010d7983 */ /* 0x000ee20000100800 */
[----:B0-----:R-:W-:-:S13]  /*30cc0*/  ISETP.NE.AND P0, PT, R6, 0x1, PT ;  /* 0x000000010600780c */ /* 0x001fda0003f05270 */
[----:B------:R-:W0:Y:S01]  /*30cd0*/  @P0 LDC R4, c[0x0][0x434] ;  /* 0x00010d00ff040b82 */ /* 0x000e220000000800 */
[C---:B----4-:R-:W-:Y:S01]  /*30ce0*/  LOP3.LUT R3, R2.reuse, 0x7f, RZ, 0xc0, !PT ;  /* 0x0000007f02037812 */ /* 0x050fe200078ec0ff */
[----:B------:R-:W-:-:S03]  /*30cf0*/  IMAD.SHL.U32 R5, R2, 0x20, RZ ;  /* 0x0000002002057824 */ /* 0x000fc600078e00ff */
[----:B------:R-:W-:-:S04]  /*30d00*/  SHF.R.U32.HI R3, RZ, 0x2, R3 ;  /* 0x00000002ff037819 */ /* 0x000fc80000011603 */
[----:B------:R-:W-:Y:S02]  /*30d10*/  LOP3.LUT R5, R3, 0x60, R5, 0xf8, !PT ;  /* 0x0000006003057812 */ /* 0x000fe400078ef805 */
[----:B------:R-:W4:Y:S01]  /*30d20*/  @P0 LDC R3, c[0x0][0x438] ;  /* 0x00010e00ff030b82 */ /* 0x000f220000000800 */
[----:B------:R-:W-:Y:S01]  /*30d30*/  LOP3.LUT R2, R2, 0x7f, RZ, 0xc0, !PT ;  /* 0x0000007f02027812 */ /* 0x000fe200078ec0ff */
[----:B-1----:R-:W-:-:S03]  /*30d40*/  IMAD.SHL.U32 R8, R8, 0x20, RZ ;  /* 0x0000002008087824 */ /* 0x002fc600078e00ff */
[----:B------:R-:W-:-:S04]  /*30d50*/  SHF.R.U32.HI R7, RZ, 0x2, R2 ;  /* 0x00000002ff077819 */ /* 0x000fc80000011602 */
[----:B------:R-:W-:Y:S02]  /*30d60*/  LOP3.LUT R8, R7, 0x60, R8, 0xf8, !PT ;  /* 0x0000006007087812 */ /* 0x000fe400078ef808 */
[----:B------:R-:W1:Y:S02]  /*30d70*/  @P0 LDC R7, c[0x0][0x434] ;  /* 0x00010d00ff070b82 */ /* 0x000e640000000800 */
        /* <DEDUP_REMOVED lines=9> */
[----:B----4-:R-:W-:Y:S02]  /*30e10*/  @P0 SHF.R.U32.HI R2, RZ, R3, R4 ;  /* 0x00000003ff020219 */ /* 0x010fe40000011604 */
[----:B------:R-:W0:Y:S01]  /*30e20*/  @P0 LDC R3, c[0x0][0x438] ;  /* 0x00010e00ff030b82 */ /* 0x000e220000000800 */
[----:B------:R-:W-:-:S04]  /*30e30*/  IMAD.IADD R0, R8, 0x1, R0 ;  /* 0x0000000108007824 */ /* 0x000fc800078e0200 */
[----:B-1----:R-:W-:-:S04]  /*30e40*/  @P0 IMAD.HI.U32 R7, R0, R7, RZ ;  /* 0x0000000700070227 */ /* 0x002fc800078e00ff */
        /* <DEDUP_REMOVED lines=15> */
[----:B------:R-:W-:-:S04]  /*30f40*/  @!P1 IMAD.MOV.U32 R2, RZ, RZ, R4 ;  /* 0x000000ffff029224 */ /* 0x000fc800078e0004 */
[----:B------:R-:W-:-:S04]  /*30f50*/  @!P1 IMAD.WIDE.U32 R2, R37, UR4, R2 ;  /* 0x0000000425029c25 */ /* 0x000fc8000f8e0002 */
[----:B------:R-:W-:Y:S01]  /*30f60*/  VIADD R33, R20, 0x1 ;  /* 0x0000000114217836 */ /* 0x000fe20000000000 */
[----:B------:R-:W-:Y:S02]  /*30f70*/  @!P1 IADD3 R0, R0, R3, RZ ;  /* 0x0000000300009210 */ /* 0x000fe40007ffe0ff */
[----:B------:R-:W-:-:S04]  /*30f80*/  @!P1 LEA R10, P0, R2, UR6, 0x2 ;  /* 0x00000006020a9c11 */ /* 0x000fc8000f8010ff */
[----:B------:R-:W-:Y:S02]  /*30f90*/  @!P1 LEA.HI.X R11, R2, UR7, R0, 0x2, P0 ;  /* 0x00000007020b9c11 */ /* 0x000fe400080f1400 */
[----:B------:R-:W-:-:S04]  /*30fa0*/  ISETP.NE.AND P0, PT, R33, 0x2, PT ;  /* 0x000000022100780c */ /* 0x000fc80003f05270 */
[----:B------:R-:W-:-:S04]  /*30fb0*/  SEL R0, RZ, 0x1, P0 ;  /* 0x00000001ff007807 */ /* 0x000fc80000000000 */
[----:B-----5:R-:W-:Y:S01]  /*30fc0*/  LOP3.LUT R0, R21, R0, RZ, 0x3c, !PT ;  /* 0x0000000015007212 */ /* 0x020fe200078e3cff */
[----:B------:R-:W-:-:S04]  /*30fd0*/  IMAD.U32 R12, RZ, RZ, UR39 ;  /* 0x00000027ff0c7e24 */ /* 0x000fc8000f8e00ff */
[----:B------:R1:W-:Y:S01]  /*30fe0*/  STL [R1], R0 ;  /* 0x0000000001007387 */ /* 0x0003e20000100800 */
[----:B------:R-:W-:Y:S01]  /*30ff0*/  ISETP.NE.AND P2, PT, R12, 0x3, PT ;  /* 0x000000030c00780c */ /* 0x000fe20003f45270 */
[----:B0-----:R-:W-:Y:S02]  /*31000*/  IMAD.MOV.U32 R8, RZ, RZ, RZ ;  /* 0x000000ffff087224 */ /* 0x001fe400078e00ff */
[----:B------:R-:W-:Y:S01]  /*31010*/  IMAD.MOV.U32 R2, RZ, RZ, R34 ;  /* 0x000000ffff027224 */ /* 0x000fe200078e0022 */
[----:B------:R-:W-:Y:S01]  /*31020*/  SEL R33, R33, RZ, P0 ;  /* 0x000000ff21217207 */ /* 0x000fe20000000000 */
[----:B------:R-:W-:Y:S02]  /*31030*/  VIADD R34, R34, 0xffffffff ;  /* 0xffffffff22227836 */ /* 0x000fe40000000000 */
[----:B------:R1:W5:Y:S01]  /*31040*/  @!P1 LDG.E R8, desc[UR50][R10.64] ;  /* 0x000000320a089981 */ /* 0x000362000c1e1900 */
[----:B------:R-:W-:Y:S02]  /*31050*/  ISETP.GT.AND P1, PT, R2, R13, PT ;  /* 0x0000000d0200720c */ /* 0x000fe40003f24270 */
[----:B--2---:R-:W-:-:S03]  /*31060*/  SHF.R.S32.HI R28, RZ, 0x1f, R7 ;  /* 0x0000001fff1c7819 */ /* 0x004fc60000011407 */
[----:B-1----:R-:W-:Y:S08]  /*31070*/  @!P2 BRA `(.L_x_6916) ;  /* 0x000000000004a947 */ /* 0x002ff00003800000 */
[----:B------:R-:W-:Y:S01]  /*31080*/  BPT.TRAP 0x1 ;  /* 0x000000040000795c */ /* 0x000fe20000300000 */
.L_x_6916:
[----:B------:R-:W-:Y:S01]  /*31090*/  IMAD R4, R33, 0x8, R17 ;  /* 0x0000000821047824 */ /* 0x000fe200078e0211 */
[----:B------:R-:W-:Y:S01]  /*310a0*/  SHF.L.U32 R32, R0, 0x1f, RZ ;  /* 0x0000001f00207819 */ /* 0x000fe200000006ff */
[----:B------:R-:W-:Y:S01]  /*310b0*/  BSSY B0, `(.L_x_6917) ;  /* 0x0000004000007945 */ /* 0x000fe20003800000 */
[----:B------:R-:W-:Y:S02]  /*310c0*/  SHF.R.S32.HI R31, RZ, 0x1f, R5 ;  /* 0x0000001fff1f7819 */ /* 0x000fe40000011405 */
[----:B------:R-:W0:Y:S02]  /*310d0*/  SYNCS.PHASECHK.TRANS64.TRYWAIT P0, [R4+URZ+0x33480], R32 ;  /* 0x03348020040075a7 */ /* 0x000e24000800017f */
[----:B0-----:R-:W-:Y:S05]  /*310e0*/  @!P0 BRA `(.L_x_6918) ;  /* 0x0000009c00248947 */ /* 0x001fea0003800000 */
.L_x_7202:
[----:B------:R-:W-:Y:S05]  /*310f0*/  BSYNC B0 ;  /* 0x0000000000007941 */ /* 0x000fea0003800000 */
.L_x_6917:
[----:B------:R-:W2:Y:S01]  /*31100*/  LDL R15, [R1+0x1c] ;  /* 0x00001c00010f7983 */ /* 0x000ea20000100800 */
[----:B------:R-:W-:Y:S01]  /*31110*/  ULDC.64 UR4, c[0x0][0x328] ;  /* 0x0000ca0000047ab9 */ /* 0x000fe20000000a00 */
[----:B------:R-:W-:Y:S01]  /*31120*/  ULDC.64 UR6, c[0x0][0x338] ;  /* 0x0000ce0000067ab9 */ /* 0x000fe20000000a00 */
[----:B------:R-:W-:Y:S01]  /*31130*/  IMAD R0, R31, UR4, RZ ;  /* 0x000000041f007c24 */ /* 0x000fe2000f8e02ff */
[----:B-----5:R-:W-:Y:S01]  /*31140*/  SHF.R.S32.HI R29, RZ, 0x1f, R8 ;  /* 0x0000001fff1d7819 */ /* 0x020fe20000011408 */
[C---:B------:R-:W-:Y:S01]  /*31150*/  IMAD.WIDE.U32 R2, R5.reuse, UR4, RZ ;  /* 0x0000000405027c25 */ /* 0x040fe2000f8e00ff */
[----:B------:R-:W1:Y:S01]  /*31160*/  S2R R14, SR_TID.X ;  /* 0x00000000000e7919 */ /* 0x000e620000002100 */
[----:B------:R-:W-:Y:S01]  /*31170*/  SHF.R.S32.HI R30, RZ, 0x1f, R6 ;  /* 0x0000001fff1e7819 */ /* 0x000fe20000011406 */
[----:B------:R-:W3:Y:S01]  /*31180*/  LDC R12, c[0x0][0x2f4] ;  /* 0x0000bd00ff0c7b82 */ /* 0x000ee20000000800 */
        /* <DEDUP_REMOVED lines=17> */
[C---:B------:R-:W-:Y:S01]  /*312a0*/  IMAD.WIDE.U32 R10, R18.reuse, UR4, R10 ;  /* 0x00000004120a7c25 */ /* 0x040fe2000f8e000a */
[----:B------:R-:W-:Y:S02]  /*312b0*/  IADD3 R3, R3, R0, RZ ;  /* 0x0000000003037210 */ /* 0x000fe40007ffe0ff */
[----:B------:R-:W-:Y:S01]  /*312c0*/  LOP3.LUT R13, R13, 0x30, RZ, 0xc0, !PT ;  /* 0x000000300d0d7812 */ /* 0x000fe200078ec0ff */
[----:B------:R-:W-:Y:S01]  /*312d0*/  IMAD R25, R18, UR5, RZ ;  /* 0x0000000512197c24 */ /* 0x000fe2000f8e02ff */
[----:B------:R-:W-:Y:S01]  /*312e0*/  IADD3 R9, P0, R10, UR6, RZ ;  /* 0x000000060a097c10 */ /* 0x000fe2000ff1e0ff */
[----:B------:R-:W-:Y:S01]  /*312f0*/  IMAD.WIDE.U32 R2, R18, UR4, R2 ;  /* 0x0000000412027c25 */ /* 0x000fe2000f8e0002 */
[----:B------:R-:W-:-:S02]  /*31300*/  UMOV UR4, 0xffffffff ;  /* 0xffffffff00047882 */ /* 0x000fc40000000000 */
        /* <DEDUP_REMOVED lines=18> */
[----:B--2---:R-:W-:-:S05]  /*31430*/  IADD3 R2, P0, R11, R2, RZ ;  /* 0x000000020b027210 */ /* 0x004fca0007f1e0ff */
[----:B---3--:R-:W-:Y:S02]  /*31440*/  IMAD.X R3, RZ, RZ, R0, P0 ;  /* 0x000000ffff037224 */ /* 0x008fe400000e0600 */
        /* <DEDUP_REMOVED lines=26> */
.L_x_7214:
        /* <DEDUP_REMOVED lines=13> */
.L_x_6920:
        /* <DEDUP_REMOVED lines=11> */
.L_x_6921:
[----:B------:R2:W-:Y:S01]  /*31770*/  SYNCS.ARRIVE.TRANS64.A1T0 RZ, [R4+URZ+0x33470], RZ ;  /* 0x033470ff04ff79a7 */ /* 0x0005e2000810003f */
[----:B------:R-:W-:Y:S05]  /*31780*/  @!P3 BRA `(.L_x_6922) ;  /* 0x000000000004b947 */ /* 0x000fea0003800000 */
[----:B------:R-:W-:Y:S01]  /*31790*/  BPT.TRAP 0x1 ;  /* 0x000000040000795c */ /* 0x000fe20000300000 */
.L_x_6922:
[----:B------:R-:W3:Y:S01]  /*317a0*/  SYNCS.PHASECHK.TRANS64.TRYWAIT P0, [R4+URZ+0x33440], R32 ;  /* 0x03344020040075a7 */ /* 0x000ee2000800017f */
[----:B------:R-:W-:Y:S04]  /*317b0*/  BSSY B0, `(.L_x_6923) ;  /* 0x0000002000007945 */ /* 0x000fe80003800000 */
[----:B---3--:R-:W-:Y:S05]  /*317c0*/  @!P0 BRA `(.L_x_6924) ;  /* 0x0000009c00248947 */ /* 0x008fea0003800000 */
.L_x_7215:
[----:B------:R-:W-:Y:S05]  /*317d0*/  BSYNC B0 ;  /* 0x0000000000007941 */ /* 0x000fea0003800000 */
.L_x_6923:
        /* <DEDUP_REMOVED lines=25> */
[----:B----4-:R-:W-:Y:S02]  /*31970*/  IMAD.SHL.U32 R13, R14, 0x10, RZ ;  /* 0x000000100e0d7824 */ /* 0x010fe400078e00ff */
[C---:B------:R-:W-:Y:S02]  /*31980*/  IMAD R8, R18.reuse, UR5, RZ ;  /* 0x0000000512087c24 */ /* 0x040fe4000f8e02ff */
[----:B------:R-:W-:Y:S01]  /*31990*/  IMAD.WIDE.U32 R2, R18, UR4, R2 ;  /* 0x0000000412027c25 */ /* 0x000fe2000f8e0002 */
[----:B------:R-:W-:Y:S01]  /*319a0*/  LOP3.LUT R13, R13, 0x30, RZ, 0xc0, !PT ;  /* 0x000000300d0d7812 */ /* 0x000fe200078ec0ff */
[----:B------:R-:W-:Y:S01]  /*319b0*/  UMOV UR4, 0xffffffff ;  /* 0xffffffff00047882 */ /* 0x000fe20000000000 */
[----:B------:R-:W-:Y:S01]  /*319c0*/  IADD3.X R10, R8, UR7, R11, P0, !PT ;  /* 0x00000007080a7c10 */ /* 0x000fe200087fe40b */
[----:B------:R-:W-:Y:S01]  /*319d0*/  IMAD.SHL.U32 R25, R14, 0x10, RZ ;  /* 0x000000100e197824 */ /* 0x000fe200078e00ff */
[----:B------:R-:W-:-:S02]  /*319e0*/  IADD3 R6, P0, R2, UR6, RZ ;  /* 0x0000000602067c10 */ /* 0x000fc4000ff1e0ff */
[C---:B------:R-:W-:Y:S02]  /*319f0*/  LOP3.LUT R14, R13.reuse, 0x80, RZ, 0xfc, !PT ;  /* 0x000000800d0e7812 */ /* 0x040fe400078efcff */
[----:B------:R-:W-:Y:S02]  /*31a00*/  LOP3.LUT R13, R13, 0x40, RZ, 0xfc, !PT ;  /* 0x000000400d0d7812 */ /* 0x000fe400078efcff */
[----:B------:R-:W-:Y:S02]  /*31a10*/  LOP3.LUT R25, R25, 0x30, RZ, 0xc0, !PT ;  /* 0x0000003019197812 */ /* 0x000fe400078ec0ff */
[----:B------:R-:W-:Y:S02]  /*31a20*/  IADD3.X R7, R8, UR7, R3, P0, !PT ;  /* 0x0000000708077c10 */ /* 0x000fe400087fe403 */
[-C--:B-----5:R-:W-:Y:S02]  /*31a30*/  ISETP.GE.AND P2, PT, R14, R12.reuse, PT ;  /* 0x0000000c0e00720c */ /* 0x0a0fe40003f46270 */
[----:B------:R-:W-:-:S02]  /*31a40*/  ISETP.GE.AND P3, PT, R13, R12, PT ;  /* 0x0000000c0d00720c */ /* 0x000fc40003f66270 */
        /* <DEDUP_REMOVED lines=26> */
[----:B----4-:R-:W-:-:S04]  /*31bf0*/  IADD3 R2, P0, R25, R2, RZ ;  /* 0x0000000219027210 */ /* 0x010fc80007f1e0ff */
[----:B------:R-:W-:-:S05]  /*31c00*/  IADD3.X R3, RZ, R8, RZ, P0, !PT ;  /* 0x00000008ff037210 */ /* 0x000fca00007fe4ff */
[----:B------:R-:W-:Y:S04]  /*31c10*/  LDGSTS.E.BYPASS.LTC128B.128 [R0+0x25a00], desc[UR50][R2.64], !P4 ;  /* 0x25a0000002007fae */ /* 0x000fe8000e101d72 */
[----:B------:R-:W-:Y:S04]  /*31c20*/  LDGSTS.E.BYPASS.LTC128B.128 [R0+0x28200], desc[UR50][R2.64+0x40], !P3 ;  /* 0x2820004002007fae */ /* 0x000fe8000d901d72 */
[----:B------:R4:W-:Y:S04]  /*31c30*/  LDGSTS.E.BYPASS.LTC128B.128 [R0+0x2aa00], desc[UR50][R2.64+0x80], !P2 ;  /* 0x2aa0008002007fae */ /* 0x0009e8000d101d72 */
[----:B----4-:R4:W0:Y:S02]  /*31c40*/  SHFL.IDX PT, R2, R6, RZ, 0x1c1f ;  /* 0x001c1fff06027589 */ /* 0x01082400000e0000 */
.L_x_7227:
        /* <DEDUP_REMOVED lines=10> */
.L_x_6926:
        /* <DEDUP_REMOVED lines=11> */
.L_x_6927:
[----:B------:R-:W-:Y:S01]  /*31da0*/  IMAD.U32 R0, RZ, RZ, UR37 ;  /* 0x00000025ff007e24 */ /* 0x000fe2000f8e00ff */
[----:B------:R0:W-:Y:S04]  /*31db0*/  SYNCS.ARRIVE.TRANS64.A1T0 RZ, [R4+URZ+0x33430], RZ ;  /* 0x033430ff04ff79a7 */ /* 0x0001e8000810003f */
[----:B------:R-:W-:-:S13]  /*31dc0*/  ISETP.NE.AND P0, PT, R0, 0x3, PT ;  /* 0x000000030000780c */ /* 0x000fda0003f05270 */
[----:B0-----:R-:W-:Y:S05]  /*31dd0*/  @!P0 BRA `(.L_x_6928) ;  /* 0x0000000000048947 */ /* 0x001fea0003800000 */
[----:B------:R-:W-:Y:S01]  /*31de0*/  BPT.TRAP 0x1 ;  /* 0x000000040000795c */ /* 0x000fe20000300000 */
.L_x_6928:
[----:B------:R-:W-:Y:S01]  /*31df0*/  LOP3.LUT R3, R21, 0x1, RZ, 0x3c, !PT ;  /* 0x0000000115037812 */ /* 0x000fe200078e3cff */
[----:B------:R-:W-:Y:S01]  /*31e00*/  IMAD R2, R20, 0x8, R17 ;  /* 0x0000000814027824 */ /* 0x000fe200078e0211 */
[----:B------:R-:W-:Y:S02]  /*31e10*/  BSSY B0, `(.L_x_6929) ;  /* 0x0000004000007945 */ /* 0x000fe40003800000 */
[----:B------:R-:W-:-:S04]  /*31e20*/  SHF.L.U32 R3, R3, 0x1f, RZ ;  /* 0x0000001f03037819 */ /* 0x000fc800000006ff */
[----:B------:R-:W0:Y:S02]  /*31e30*/  SYNCS.PHASECHK.TRANS64.TRYWAIT P2, [R2+URZ+0x33470], R3 ;  /* 0x03347003020075a7 */ /* 0x000e24000804017f */
[----:B0-----:R-:W-:Y:S05]  /*31e40*/  @!P2 BRA `(.L_x_6930) ;  /* 0x0000009c0014a947 */ /* 0x001fea0003800000 */
.L_x_7228:
[----:B------:R-:W-:Y:S05]  /*31e50*/  BSYNC B0 ;  /* 0x0000000000007941 */ /* 0x000fea0003800000 */
.L_x_6929:
[----:B------:R-:W-:-:S05]  /*31e60*/  IMAD.U32 R0, RZ, RZ, UR39 ;  /* 0x00000027ff007e24 */ /* 0x000fca000f8e00ff */
[----:B------:R-:W-:-:S13]  /*31e70*/  ISETP.NE.AND P2, PT, R0, 0x3, PT ;  /* 0x000000030000780c */ /* 0x000fda0003f45270 */
[----:B------:R-:W-:Y:S05]  /*31e80*/  @!P2 BRA `(.L_x_6931) ;  /* 0x000000000004a947 */ /* 0x000fea0003800000 */
[----:B------:R-:W-:Y:S01]  /*31e90*/  BPT.TRAP 0x1 ;  /* 0x000000040000795c */ /* 0x000fe20000300000 */
.L_x_6931:
[----:B------:R-:W-:Y:S01]  /*31ea0*/  SHF.L.U32 R3, R21, 0x1f, RZ ;  /* 0x0000001f15037819 */ /* 0x000fe200000006ff */
[----:B------:R-:W-:-:S03]  /*31eb0*/  IMAD R0, R20, 0x7800, RZ ;  /* 0x0000780014007824 */ /* 0x000fc600078e02ff */
[----:B------:R-:W0:Y:S02]  /*31ec0*/  SYNCS.PHASECHK.TRANS64.TRYWAIT P2, [R2+URZ+0x33460], R3 ;  /* 0x03346003020075a7 */ /* 0x000e24000804017f */
[----:B0-----:R-:W-:Y:S05]  /*31ed0*/  @!P2 BRA `(.L_x_6932) ;  /* 0x0000009c0004a947 */ /* 0x001fea0003800000 */
.L_x_7229:
[C---:B--23--:R-:W-:Y:S01]  /*31ee0*/  LOP3.LUT R4, R0.reuse, R22, RZ, 0xfc, !PT ;  /* 0x0000001600047212 */ /* 0x04cfe200078efcff */
[----:B------:R-:W-:Y:S05]  /*31ef0*/  WARPSYNC.ALL ;  /* 0x0000000000007948 */ /* 0x000fea0003800000 */
[----:B------:R-:W-:Y:S01]  /*31f00*/  IMAD.IADD R5, R17, 0x1, R4 ;  /* 0x0000000111057824 */ /* 0x000fe200078e0204 */
[C---:B------:R-:W-:Y:S01]  /*31f10*/  LOP3.LUT R3, R0.reuse, R16, RZ, 0xfc, !PT ;  /* 0x0000001000037212 */ /* 0x040fe200078efcff */
[C---:B------:R-:W-:Y:S02]  /*31f20*/  VIADD R12, R0.reuse, 0x2800 ;  /* 0x00002800000c7836 */ /* 0x040fe40000000000 */
[----:B------:R-:W-:-:S02]  /*31f30*/  VIADD R13, R0, 0x800 ;  /* 0x00000800000d7836 */ /* 0x000fc40000000000 */
[----:B----4-:R-:W0:Y:S01]  /*31f40*/  LDSM.16.MT88.4 R4, [R5+0xf200] ;  /* 0x00f200000504783b */ /* 0x010e220000004200 */
[----:B------:R-:W-:Y:S02]  /*31f50*/  IMAD.IADD R3, R19, 0x1, R3 ;  /* 0x0000000113037824 */ /* 0x000fe400078e0203 */
        /* <DEDUP_REMOVED lines=17> */
[----:B------:R-:W-:Y:S02]  /*32070*/  LOP3.LUT R13, R13, R22, RZ, 0xfc, !PT ;  /* 0x000000160d0d7212 */ /* 0x000fe400078efcff */
[----:B------:R-:W-:Y:S02]  /*32080*/  IADD3 R3, R19, R3, RZ ;  /* 0x0000000313037210 */ /* 0x000fe40007ffe0ff */
[----:B--2---:R-:W-:-:S02]  /*32090*/  PRMT R8, R4, 0x6420, R5 ;  /* 0x0000642004087816 */ /* 0x004fc40000000005 */
        /* <DEDUP_REMOVED lines=19> */
[----:B0-----:R-:W-:Y:S02]  /*321d0*/  IMAD.IADD R4, R17, 0x1, R13 ;  /* 0x0000000111047824 */ /* 0x001fe400078e020d */
[----:B------:R-:W-:-:S04]  /*321e0*/  VIADD R13, R0, 0x1800 ;  /* 0x00001800000d7836 */ /* 0x000fc80000000000 */
        /* <DEDUP_REMOVED lines=18> */
[----:B------:R-:W-:-:S02]  /*32310*/  PRMT R11, R6, 0x7531, R7 ;  /* 0x00007531060b7816 */ /* 0x000fc40000000007 */
[----:B------:R-:W-:Y:S02]  /*32320*/  IADD3 R4, R19, R4, RZ ;  /* 0x0000000413047210 */ /* 0x000fe40007ffe0ff */
[----:B------:R-:W-:-:S03]  /*32330*/  LOP3.LUT R20, R20, R22, RZ, 0xfc, !PT ;  /* 0x0000001614147212 */ /* 0x000fc600078efcff */
        /* <DEDUP_REMOVED lines=24> */
[----:B0-----:R-:W-:Y:S02]  /*324c0*/  IADD3 R15, R0, 0x4000, RZ ;  /* 0x00004000000f7810 */ /* 0x001fe40007ffe0ff */
[C-C-:B--2---:R-:W-:Y:S02]  /*324d0*/  PRMT R8, R4.reuse, 0x6420, R5.reuse ;  /* 0x0000642004087816 */ /* 0x144fe40000000005 */
[----:B------:R-:W-:Y:S02]  /*324e0*/  PRMT R9, R4, 0x7531, R5 ;  /* 0x0000753104097816 */ /* 0x000fe40000000005 */
[----:B------:R-:W-:-:S02]  /*324f0*/  PRMT R10, R6, 0x6420, R7 ;  /* 0x00006420060a7816 */ /* 0x000fc40000000007 */
[----:B------:R-:W-:-:S05]  /*32500*/  PRMT R11, R6, 0x7531, R7 ;  /* 0x00007531060b7816 */ /* 0x000fca0000000007 */
[----:B------:R0:W-:Y:S02]  /*32510*/  STSM.16.M88.4 [R3], R8 ;  /* 0x0000000803007844 */ /* 0x0001e40000000200 */
[C---:B0-----:R-:W-:Y:S02]  /*32520*/  LOP3.LUT R3, R12.reuse, R22, RZ, 0xfc, !PT ;  /* 0x000000160c037212 */ /* 0x041fe400078efcff */
[----:B------:R-:W-:-:S03]  /*32530*/  LOP3.LUT R12, R12, R16, RZ, 0xfc, !PT ;  /* 0x000000100c0c7212 */ /* 0x000fc600078efcff */
[----:B------:R-:W-:Y:S01]  /*32540*/  IMAD.IADD R3, R17, 0x1, R3 ;  /* 0x0000000111037824 */ /* 0x000fe200078e0203 */
[----:B------:R-:W-:-:S04]  /*32550*/  IADD3 R12, R19, R12, RZ ;  /* 0x0000000c130c7210 */ /* 0x000fc80007ffe0ff */
        /* <DEDUP_REMOVED lines=71> */
.L_x_6933:
[----:B--2---:R2:W-:Y:S01]  /*329d0*/  SYNCS.ARRIVE.TRANS64.A1T0 RZ, [R2+URZ+0x33450], RZ ;  /* 0x033450ff02ff79a7 */ /* 0x0045e2000810003f */
[----:B------:R-:W-:Y:S06]  /*329e0*/  BAR.SYNC.DEFER_BLOCKING 0x2, 0x80 ;  /* 0x0082000000007b1d */ /* 0x000fec0000010000 */
[----:B------:R-:W-:Y:S05]  /*329f0*/  @!P0 BRA `(.L_x_6934) ;  /* 0x0000000000048947 */ /* 0x000fea0003800000 */
[----:B------:R-:W-:Y:S01]  /*32a00*/  BPT.TRAP 0x1 ;  /* 0x000000040000795c */ /* 0x000fe20000300000 */
.L_x_6934:
[----:B0-----:R-:W3:Y:S01]  /*32a10*/  LDL R0, [R1+0x18] ;  /* 0x0000180001007983 */ /* 0x001ee20000100800 */
[----:B--2---:R-:W-:Y:S02]  /*32a20*/  VIADD R2, R2, 0x33480 ;  /* 0x0003348002027836 */ /* 0x004fe40000000000 */
[----:B------:R-:W-:Y:S01]  /*32a30*/  IMAD.MOV.U32 R20, RZ, RZ, R33 ;  /* 0x000000ffff147224 */ /* 0x000fe200078e0021 */
[----:B------:R2:W5:Y:S02]  /*32a40*/  LDL R21, [R1] ;  /* 0x0000000001157983 */ /* 0x0005640000100800 */
[----:B---3--:R-:W-:-:S04]  /*32a50*/  PRMT R2, R0, 0x654, R2 ;  /* 0x0000065400027816 */ /* 0x008fc80000000002 */
[----:B------:R2:W-:Y:S01]  /*32a60*/  SYNCS.ARRIVE.TRANS64.RED.A1T0 RZ, [R2+URZ], RZ ;  /* 0x000000ff02ff79a7 */ /* 0x0005e2000810043f */
[----:B------:R-:W-:Y:S05]  /*32a70*/  @P1 BRA `(.L_x_6935) ;  /* 0xffffffe000781947 */ /* 0x000fea000383ffff */
.L_x_6915:
        /* <DEDUP_REMOVED lines=19> */
.L_x_6937:
[----:B------:R-:W-:Y:S05]  /*32bb0*/  BSYNC B0 ;  /* 0x0000000000007941 */ /* 0x000fea0003800000 */
.L_x_6936:
[----:B------:R-:W-:Y:S05]  /*32bc0*/  @!P0 BRA `(.L_x_6938) ;  /* 0x0000000000048947 */ /* 0x000fea0003800000 */
[----:B------:R-:W-:Y:S01]  /*32bd0*/  BPT.TRAP 0x1 ;  /* 0x000000040000795c */ /* 0x000fe20000300000 */
.L_x_6938:
[----:B------:R-:W2:Y:S01]  /*32be0*/  LDL R0, [R1] ;  /* 0x0000000001007983 */ /* 0x000ea20000100800 */
[----:B------:R-:W-:Y:S01]  /*32bf0*/  BSSY B0, `(.L_x_6939) ;  /* 0x0000006000007945 */ /* 0x000fe20003800000 */
[----:B--2---:R-:W-:Y:S01]  /*32c00*/  LOP3.LUT R3, R0, 0x1, RZ, 0x3c, !PT ;  /* 0x0000000100037812 */ /* 0x004fe200078e3cff */
[----:B------:R-:W-:-:S03]  /*32c10*/  IMAD R0, R33, 0x8, R17 ;  /* 0x0000000821007824 */ /* 0x000fc600078e0211 */
[----:B------:R-:W-:-:S04]  /*32c20*/  SHF.L.U32 R3, R3, 0x1f, RZ ;  /* 0x0000001f03037819 */ /* 0x000fc800000006ff */
[----:B------:R-:W0:Y:S02]  /*32c30*/  SYNCS.PHASECHK.TRANS64.TRYWAIT P1, [R0+URZ+0x33470], R3 ;  /* 0x03347003000075a7 */ /* 0x000e24000802017f */
[----:B0-----:R-:W-:Y:S05]  /*32c40*/  @!P1 BRA `(.L_x_6940) ;  /* 0x0000008c00bc9947 */ /* 0x001fea0003800000 */
.L_x_7230:
[----:B------:R-:W-:Y:S05]  /*32c50*/  BSYNC B0 ;  /* 0x0000000000007941 */ /* 0x000fea0003800000 */
.L_x_6939:
[----:B------:R-:W-:-:S04]  /*32c60*/  MOV R2, UR39 ;  /* 0x0000002700027c02 */ /* 0x000fc80008000f00 */
[----:B------:R-:W-:-:S13]  /*32c70*/  ISETP.NE.AND P1, PT, R2, 0x3, PT ;  /* 0x000000030200780c */ /* 0x000fda0003f25270 */
[----:B------:R-:W-:Y:S05]  /*32c80*/  @!P1 BRA `(.L_x_6941) ;  /* 0x0000000000049947 */ /* 0x000fea0003800000 */
[----:B------:R-:W-:Y:S01]  /*32c90*/  BPT.TRAP 0x1 ;  /* 0x000000040000795c */ /* 0x000fe20000300000 */
.L_x_6941:
[----:B------:R-:W0:Y:S02]  /*32ca0*/  LDL R2, [R1] ;  /* 0x0000000001027983 */ /* 0x000e240000100800 */
[----:B0-----:R-:W-:-:S04]  /*32cb0*/  SHF.L.U32 R3, R2, 0x1f, RZ ;  /* 0x0000001f02037819 */ /* 0x001fc800000006ff */
[----:B------:R-:W0:Y:S02]  /*32cc0*/  SYNCS.PHASECHK.TRANS64.TRYWAIT P1, [R0+URZ+0x33460], R3 ;  /* 0x03346003000075a7 */ /* 0x000e24000802017f */
[----:B0-----:R-:W-:Y:S05]  /*32cd0*/  @!P1 BRA `(.L_x_6942) ;  /* 0x0000008c00ac9947 */ /* 0x001fea0003800000 */
.L_x_7231:
[----:B------:R-:W-:Y:S01]  /*32ce0*/  IMAD R2, R33, 0x7800, RZ ;  /* 0x0000780021027824 */ /* 0x000fe200078e02ff */
[----:B------:R-:W-:Y:S05]  /*32cf0*/  WARPSYNC.ALL ;  /* 0x0000000000007948 */ /* 0x000fea0003800000 */
[C---:B------:R-:W-:Y:S01]  /*32d00*/  LOP3.LUT R4, R2.reuse, R22, RZ, 0xfc, !PT ;  /* 0x0000001602047212 */ /* 0x040fe200078efcff */
[C---:B------:R-:W-:Y:S02]  /*32d10*/  VIADD R13, R2.reuse, 0x2800 ;  /* 0x00002800020d7836 */ /* 0x040fe40000000000 */
[----:B0-----:R-:W-:Y:S02]  /*32d20*/  VIADD R3, R2, 0x800 ;  /* 0x0000080002037836 */ /* 0x001fe40000000000 */
[----:B------:R-:W-:-:S02]  /*32d30*/  IMAD.IADD R5, R17, 0x1, R4 ;  /* 0x0000000111057824 */ /* 0x000fc400078e0204 */
[C---:B------:R-:W-:Y:S02]  /*32d40*/  VIADD R20, R2.reuse, 0x5000 ;  /* 0x0000500002147836 */ /* 0x040fe40000000000 */
[----:B------:R-:W-:Y:S02]  /*32d50*/  VIADD R18, R2, 0x2000 ;  /* 0x0000200002127836 */ /* 0x000fe40000000000 */
[----:B------:R-:W0:Y:S01]  /*32d60*/  LDSM.16.MT88.4 R4, [R5+0xf200] ;  /* 0x00f200000504783b */ /* 0x000e220000004200 */
        /* <DEDUP_REMOVED lines=34> */
[-C--:B------:R-:W-:Y:S01]  /*32f90*/  LOP3.LUT R4, R3, R22.reuse, RZ, 0xfc, !PT ;  /* 0x0000001603047212 */ /* 0x080fe200078efcff */
[----:B------:R-:W-:Y:S01]  /*32fa0*/  VIADD R3, R2, 0x3000 ;  /* 0x0000300002037836 */ /* 0x000fe20000000000 */
[----:B------:R-:W-:-:S02]  /*32fb0*/  LOP3.LUT R12, R12, R22, RZ, 0xfc, !PT ;  /* 0x000000160c0c7212 */ /* 0x000fc400078efcff */
[----:B------:R-:W-:Y:S01]  /*32fc0*/  IADD3 R6, R17, R4, RZ ;  /* 0x0000000411067210 */ /* 0x000fe20007ffe0ff */
[----:B------:R0:W-:Y:S05]  /*32fd0*/  STSM.16.M88.4 [R15], R8 ;  /* 0x000000080f007844 */ /* 0x0001ea0000000200 */
[----:B------:R-:W2:Y:S01]  /*32fe0*/  LDSM.16.MT88.4 R4, [R6+0xf200] ;  /* 0x00f200000604783b */ /* 0x000ea20000004200 */
[----:B0-----:R-:W-:Y:S01]  /*32ff0*/  VIADD R15, R2, 0x5800 ;  /* 0x00005800020f7836 */ /* 0x001fe20000000000 */
[C-C-:B--2---:R-:W-:Y:S02]  /*33000*/  PRMT R8, R4.reuse, 0x6420, R5.reuse ;  /* 0x0000642004087816 */ /* 0x144fe40000000005 */
[----:B------:R-:W-:-:S02]  /*33010*/  PRMT R9, R4, 0x7531, R5 ;  /* 0x0000753104097816 */ /* 0x000fc40000000005 */
[----:B------:R-:W-:Y:S02]  /*33020*/  LOP3.LUT R4, R14, R16, RZ, 0xfc, !PT ;  /* 0x000000100e047212 */ /* 0x000fe400078efcff */
[C-C-:B------:R-:W-:Y:S02]  /*33030*/  PRMT R10, R6.reuse, 0x6420, R7.reuse ;  /* 0x00006420060a7816 */ /* 0x140fe40000000007 */
[----:B------:R-:W-:Y:S01]  /*33040*/  PRMT R11, R6, 0x7531, R7 ;  /* 0x00007531060b7816 */ /* 0x000fe20000000007 */
[----:B-----5:R-:W-:Y:S01]  /*33050*/  IMAD.IADD R21, R19, 0x1, R4 ;  /* 0x0000000113157824 */ /* 0x020fe200078e0204 */
[C---:B------:R-:W-:Y:S02]  /*33060*/  LOP3.LUT R4, R3.reuse, R22, RZ, 0xfc, !PT ;  /* 0x0000001603047212 */ /* 0x040fe400078efcff */
[----:B------:R-:W-:Y:S02]  /*33070*/  LOP3.LUT R3, R3, R16, RZ, 0xfc, !PT ;  /* 0x0000001003037212 */ /* 0x000fe400078efcff */
        /* <DEDUP_REMOVED lines=9> */
[C---:B------:R-:W-:Y:S02]  /*33110*/  LOP3.LUT R6, R15.reuse, R22, RZ, 0xfc, !PT ;  /* 0x000000160f067212 */ /* 0x040fe400078efcff */
[----:B------:R-:W-:Y:S01]  /*33120*/  LOP3.LUT R15, R15, R16, RZ, 0xfc, !PT ;  /* 0x000000100f0f7212 */ /* 0x000fe200078efcff */
[----:B------:R-:W-:Y:S01]  /*33130*/  IMAD.IADD R4, R19, 0x1, R4 ;  /* 0x0000000113047824 */ /* 0x000fe200078e0204 */
[----:B------:R-:W-:Y:S01]  /*33140*/  LOP3.LUT R18, R18, R22, RZ, 0xfc, !PT ;  /* 0x0000001612127212 */ /* 0x000fe200078efcff */
[----:B------:R-:W-:Y:S02]  /*33150*/  IMAD.IADD R21, R17, 0x1, R6 ;  /* 0x0000000111157824 */ /* 0x000fe400078e0206 */
[----:B------:R-:W-:Y:S01]  /*33160*/  IMAD.IADD R15, R19, 0x1, R15 ;  /* 0x00000001130f7824 */ /* 0x000fe200078e020f */
[----:B------:R-:W-:Y:S01]  /*33170*/  STSM.16.M88.4 [R4], R8 ;  /* 0x0000000804007844 */ /* 0x000fe20000000200 */
[----:B------:R-:W-:-:S03]  /*33180*/  IMAD.IADD R18, R17, 0x1, R18 ;  /* 0x0000000111127824 */ /* 0x000fc600078e0212 */
[----:B------:R-:W0:Y:S02]  /*33190*/  LDSM.16.MT88.4 R4, [R21+0xf200] ;  /* 0x00f200001504783b */ /* 0x000e240000004200 */
[C-C-:B0-----:R-:W-:Y:S02]  /*331a0*/  PRMT R8, R4.reuse, 0x6420, R5.reuse ;  /* 0x0000642004087816 */ /* 0x141fe40000000005 */
[----:B------:R-:W-:Y:S01]  /*331b0*/  PRMT R9, R4, 0x7531, R5 ;  /* 0x0000753104097816 */ /* 0x000fe20000000005 */
[----:B------:R-:W-:Y:S01]  /*331c0*/  IMAD.IADD R5, R17, 0x1, R12 ;  /* 0x0000000111057824 */ /* 0x000fe200078e020c */
[C-C-:B------:R-:W-:Y:S02]  /*331d0*/  PRMT R10, R6.reuse, 0x6420, R7.reuse ;  /* 0x00006420060a7816 */ /* 0x140fe40000000007 */
[----:B------:R-:W-:Y:S02]  /*331e0*/  PRMT R11, R6, 0x7531, R7 ;  /* 0x00007531060b7816 */ /* 0x000fe40000000007 */
[----:B------:R-:W-:Y:S01]  /*331f0*/  IADD3 R12, R19, R3, RZ ;  /* 0x00000003130c7210 */ /* 0x000fe20007ffe0ff */
[----:B------:R-:W-:-:S02]  /*33200*/  VIADD R3, R2, 0x3800 ;  /* 0x0000380002037836 */ /* 0x000fc40000000000 */
        /* <DEDUP_REMOVED lines=13> */
[C---:B------:R-:W-:Y:S02]  /*332e0*/  VIADD R3, R2.reuse, 0x4000 ;  /* 0x0000400002037836 */ /* 0x040fe40000000000 */
[----:B0-----:R-:W-:Y:S01]  /*332f0*/  VIADD R12, R2, 0x4800 ;  /* 0x00004800020c7836 */ /* 0x001fe20000000000 */
[C-C-:B--2---:R-:W-:Y:S02]  /*33300*/  PRMT R8, R4.reuse, 0x6420, R5.reuse ;  /* 0x0000642004087816 */ /* 0x144fe40000000005 */
        /* <DEDUP_REMOVED lines=24> */
[----:B------:R-:W-:Y:S01]  /*33490*/  IMAD.IADD R4, R19, 0x1, R4 ;  /* 0x0000000113047824 */ /* 0x000fe200078e0204 */
[----:B------:R-:W-:-:S04]  /*334a0*/  IADD3 R6, R17, R6, RZ ;  /* 0x0000000611067210 */ /* 0x000fc80007ffe0ff */
        /* <DEDUP_REMOVED lines=35> */
[----:B------:R-:W-:Y:S02]  /*336e0*/  STSM.16.M88.4 [R3], R8 ;  /* 0x0000000803007844 */ /* 0x000fe40000000200 */
[----:B------:R-:W-:Y:S02]  /*336f0*/  IADD3 R2, R19, R2, RZ ;  /* 0x0000000213027210 */ /* 0x000fe40007ffe0ff */
        /* <DEDUP_REMOVED lines=14> */
.L_x_6943:
[----:B--2---:R2:W-:Y:S01]  /*337e0*/  SYNCS.ARRIVE.TRANS64.A1T0 RZ, [R0+URZ+0x33450], RZ ;  /* 0x033450ff00ff79a7 */ /* 0x0045e2000810003f */
[----:B------:R-:W-:Y:S06]  /*337f0*/  BAR.SYNC.DEFER_BLOCKING 0x2, 0x80 ;  /* 0x0082000000007b1d */ /* 0x000fec0000010000 */
[----:B------:R-:W-:Y:S05]  /*33800*/  @!P0 BRA `(.L_x_6944) ;  /* 0x0000000000048947 */ /* 0x000fea0003800000 */
[----:B------:R-:W-:Y:S01]  /*33810*/  BPT.TRAP 0x1 ;  /* 0x000000040000795c */ /* 0x000fe20000300000 */
.L_x_6944:
[----:B------:R-:W3:Y:S04]  /*33820*/  LDL R3, [R1+0x18] ;  /* 0x0000180001037983 */ /* 0x000ee80000100800 */
[----:B0-----:R-:W4:Y:S01]  /*33830*/  LDL.LU R2, [R1] ;  /* 0x0000000001027983 */ /* 0x001f220000300800 */
[----:B--2---:R-:W-:Y:S02]  /*33840*/  VIADD R0, R0, 0x33480 ;  /* 0x0003348000007836 */ /* 0x004fe40000000000 */
[----:B------:R-:W-:-:S05]  /*33850*/  VIADD R33, R33, 0x1 ;  /* 0x0000000121217836 */ /* 0x000fca0000000000 */
[----:B------:R-:W-:-:S04]  /*33860*/  ISETP.NE.AND P0, PT, R33, 0x2, PT ;  /* 0x000000022100780c */ /* 0x000fc80003f05270 */
[----:B------:R-:W-:Y:S02]  /*33870*/  SEL R33, R33, RZ, P0 ;  /* 0x000000ff21217207 */ /* 0x000fe40000000000 */
[----:B---3--:R-:W-:-:S04]  /*33880*/  PRMT R0, R3, 0x654, R0 ;  /* 0x0000065403007816 */ /* 0x008fc80000000000 */
[----:B------:R0:W-:Y:S02]  /*33890*/  SYNCS.ARRIVE.TRANS64.RED.A1T0 RZ, [R0+URZ], RZ ;  /* 0x000000ff00ff79a7 */ /* 0x0001e4000810043f */
[----:B0-----:R-:W-:-:S04]  /*338a0*/  SEL R0, RZ, 0x1, P0 ;  /* 0x00000001ff007807 */ /* 0x001fc80000000000 */
[----:B----4-:R-:W-:-:S05]  /*338b0*/  LOP3.LUT R2, R2, R0, RZ, 0x3c, !PT ;  /* 0x0000000002027212 */ /* 0x010fca00078e3cff */
[----:B------:R0:W-:Y:S02]  /*338c0*/  STL [R1], R2 ;  /* 0x0000000201007387 */ /* 0x0001e40000100800 */
.L_x_6883:
[----:B------:R-:W-:-:S13]  /*338d0*/  LOP3.LUT P0, RZ, R23, 0x80, RZ, 0xc0, !PT ;  /* 0x0000008017ff7812 */ /* 0x000fda000780c0ff */
        /* <DEDUP_REMOVED lines=8> */
[----:B-1----:R2:W1:Y:S01]  /*33960*/  LDS.128 R24, [R17+0x334d0] ;  /* 0x0334d00011187984 */ /* 0x0024620000000c00 */
[----:B------:R-:W-:Y:S06]  /*33970*/  BAR.ARV 0x4, 0x180 ;  /* 0x0106000000007b1d */ /* 0x000fec0000002000 */
[----:B------:R-:W-:Y:S05]  /*33980*/  BRA `(.L_x_6946) ;  /* 0x0000000c00dc7947 */ /* 0x000fea0003800000 */
.L_x_6945:
        /* <DEDUP_REMOVED lines=8> */
[----:B------:R-:W0:Y:S08]  /*33a10*/  @!P1 LDC.64 R2, c[0x0][0xc80] ;  /* 0x00032000ff029b82 */ /* 0x000e300000000a00 */
[----:B------:R-:W2:Y:S01]  /*33a20*/  @!P1 LDC.64 R4, c[0x0][0xc78] ;  /* 0x00031e00ff049b82 */ /* 0x000ea20000000a00 */
[----:B0-----:R-:W-:-:S05]  /*33a30*/  @!P1 IMAD.WIDE R2, R9, 0x4, R2 ;  /* 0x0000000409029825 */ /* 0x001fca00078e0202 */
        /* <DEDUP_REMOVED lines=12> */
[----:B---3--:R-:W-:Y:S02]  /*33b00*/  @!P1 IMAD.MOV.U32 R25, RZ, RZ, R7 ;  /* 0x000000ffff199224 */ /* 0x008fe400078e0007 */
[----:B--2---:R-:W-:Y:S01]  /*33b10*/  @!P1 IMAD.MOV.U32 R5, RZ, RZ, R4 ;  /* 0x000000ffff059224 */ /* 0x004fe200078e0004 */
[----:B------:R-:W-:-:S03]  /*33b20*/  ISETP.NE.AND P1, PT, R8, RZ, PT ;  /* 0x000000ff0800720c */ /* 0x000fc60003f25270 */
[----:B------:R-:W-:-:S05]  /*33b30*/  IMAD R13, R5, R25, RZ ;  /* 0x00000019050d7224 */ /* 0x000fca00078e02ff */
        /* <DEDUP_REMOVED lines=16> */
.L_x_7241:
[----:B------:R-:W-:Y:S02]  /*33c40*/  ULDC UR4, c[0x0][0xc38] ;  /* 0x00030e0000047ab9 */ /* 0x000fe40000000800 */
[----:B------:R-:W-:-:S04]  /*33c50*/  IMAD.U32 R4, RZ, RZ, UR4 ;  /* 0x00000004ff047e24 */ /* 0x000fc8000f8e00ff */
[----:B--2---:R-:W-:-:S04]  /*33c60*/  IMAD R7, R14, R4, RZ ;  /* 0x000000040e077224 */ /* 0x004fc800078e02ff */
[----:B------:R-:W-:-:S05]  /*33c70*/  IMAD.IADD R6, R6, 0x1, R7 ;  /* 0x0000000106067824 */ /* 0x000fca00078e0207 */
[----:B------:R-:W-:-:S13]  /*33c80*/  ISETP.GT.AND P6, PT, R6, R0, PT ;  /* 0x000000000600720c */ /* 0x000fda0003fc4270 */
[----:B------:R-:W-:Y:S05]  /*33c90*/  @P6 BRA `(.L_x_6948) ;  /* 0x0000000000a46947 */ /* 0x000fea0003800000 */
.L_x_6951:
[----:B------:R-:W2:Y:S01]  /*33ca0*/  LDC R2, c[0x0][0xc3c] ;  /* 0x00030f00ff027b82 */ /* 0x000ea20000000800 */
[----:B------:R-:W-:-:S05]  /*33cb0*/  VIADD R27, R27, 0x1f ;  /* 0x0000001f1b1b7836 */ /* 0x000fca0000000000 */
[----:B--2---:R-:W-:-:S13]  /*33cc0*/  ISETP.GE.AND P6, PT, R27, R2, PT ;  /* 0x000000021b00720c */ /* 0x004fda0003fc6270 */
[----:B------:R-:W-:Y:S05]  /*33cd0*/  @P6 BRA `(.L_x_6949) ;  /* 0x0000000800bc6947 */ /* 0x000fea0003800000 */
[----:B0-----:R-:W0:Y:S01]  /*33ce0*/  S2R R3, SR_TID.X ;  /* 0x0000000000037919 */ /* 0x001e220000002100 */
        /* <DEDUP_REMOVED lines=30> */
.L_x_7249:
[----:B------:R-:W-:Y:S02]  /*33ed0*/  ULDC UR4, c[0x0][0xc38] ;  /* 0x00030e0000047ab9 */ /* 0x000fe40000000800 */
[----:B------:R-:W-:-:S04]  /*33ee0*/  IMAD.U32 R4, RZ, RZ, UR4 ;  /* 0x00000004ff047e24 */ /* 0x000fc8000f8e00ff */
[----:B--2---:R-:W-:-:S04]  /*33ef0*/  IMAD R7, R14, R4, RZ ;  /* 0x000000040e077224 */ /* 0x004fc800078e02ff */
[----:B------:R-:W-:-:S05]  /*33f00*/  IMAD.IADD R6, R7, 0x1, R6 ;  /* 0x0000000107067824 */ /* 0x000fca00078e0206 */
[----:B------:R-:W-:-:S13]  /*33f10*/  ISETP.GT.AND P6, PT, R6, R0, PT ;  /* 0x000000000600720c */ /* 0x000fda0003fc4270 */
[----:B------:R-:W-:Y:S05]  /*33f20*/  @!P6 BRA `(.L_x_6951) ;  /* 0xfffffffc005ce947 */ /* 0x000fea000383ffff */
.L_x_6948:
        /* <DEDUP_REMOVED lines=10> */
.L_x_7254:
[----:B------:R-:W-:-:S13]  /*33fd0*/  ISETP.NE.AND P0, PT, R2, RZ, PT ;  /* 0x000000ff0200720c */ /* 0x000fda0003f05270 */
[----:B------:R-:W-:Y:S05]  /*33fe0*/  @!P0 BRA `(.L_x_6953) ;  /* 0x0000000000108947 */ /* 0x000fea0003800000 */
[----:B------:R-:W-:Y:S01]  /*33ff0*/  UMOV UR4, 0xffffffff ;  /* 0xffffffff00047882 */ /* 0x000fe20000000000 */
[----:B--2---:R-:W-:Y:S02]  /*34000*/  VIADD R12, R12, 0xffffffff ;  /* 0xffffffff0c0c7836 */ /* 0x004fe40000000000 */
[----:B------:R-:W-:Y:S05]  /*34010*/  BRA.DIV UR4, `(.L_x_6954) ;  /* 0x00000086043c7947 */ /* 0x000fea000b800000 */
[----:B------:R2:W0:Y:S02]  /*34020*/  SHFL.IDX PT, R24, R3, R12, 0x1f ;  /* 0x00001f0c03187589 */ /* 0x00042400000e0000 */
.L_x_6953:
[----:B----4-:R-:W-:Y:S01]  /*34030*/  ISETP.NE.AND P0, PT, R5, 0x1, PT ;  /* 0x000000010500780c */ /* 0x010fe20003f05270 */
[----:B0-----:R-:W-:-:S04]  /*34040*/  IMAD R24, R24, R4, R7 ;  /* 0x0000000418187224 */ /* 0x001fc800078e0207 */
[----:B------:R-:W-:-:S08]  /*34050*/  IMAD.IADD R0, R0, 0x1, -R24 ;  /* 0x0000000100007824 */ /* 0x000fd000078e0a18 */
[----:B------:R-:W-:Y:S05]  /*34060*/  @!P0 BRA `(.L_x_6955) ;  /* 0x0000000000dc8947 */ /* 0x000fea0003800000 */
[----:B---3--:R-:W-:Y:S02]  /*34070*/  IABS R4, R25 ;  /* 0x0000001900047213 */ /* 0x008fe40000000000 */
[----:B------:R-:W-:Y:S02]  /*34080*/  IABS R6, R5 ;  /* 0x0000000500067213 */ /* 0x000fe40000000000 */
[----:B------:R-:W0:Y:S08]  /*34090*/  I2F.RP R7, R4 ;  /* 0x0000000400077306 */ /* 0x000e300000209400 */
[----:B------:R-:W3:Y:S08]  /*340a0*/  I2F.RP R8, R6 ;  /* 0x0000000600087306 */ /* 0x000ef00000209400 */
[----:B0-----:R-:W0:Y:S08]  /*340b0*/  MUFU.RCP R7, R7 ;  /* 0x0000000700077308 */ /* 0x001e300000001000 */
[----:B---3--:R-:W-:Y:S01]  /*340c0*/  MUFU.RCP R8, R8 ;  /* 0x0000000800087308 */ /* 0x008fe20000001000 */
[----:B0-----:R-:W-:-:S02]  /*340d0*/  IADD3 R2, R7, 0xffffffe, RZ ;  /* 0x0ffffffe07027810 */ /* 0x001fc40007ffe0ff */
[----:B------:R-:W-:-:S05]  /*340e0*/  IABS R7, R25 ;  /* 0x0000001900077213 */ /* 0x000fca0000000000 */
[----:B--2---:R0:W2:Y:S02]  /*340f0*/  F2I.FTZ.U32.TRUNC.NTZ R3, R2 ;  /* 0x0000000200037305 */ /* 0x0040a4000021f000 */
        /* <DEDUP_REMOVED lines=22> */
[----:B------:R-:W-:-:S04]  /*34260*/  IABS R2, R5 ;  /* 0x0000000500027213 */ /* 0x000fc80000000000 */
[----:B------:R-:W-:-:S07]  /*34270*/  IADD3 R2, RZ, -R2, RZ ;  /* 0x80000002ff027210 */ /* 0x000fce0007ffe0ff */
        /* <DEDUP_REMOVED lines=11> */
[----:B------:R-:W-:Y:S01]  /*34330*/  ISETP.GE.U32.AND P0, PT, R3, R6, PT ;  /* 0x000000060300720c */ /* 0x000fe20003f06070 */
[----:B------:R-:W-:-:S04]  /*34340*/  IMAD.MOV R3, RZ, RZ, -R7 ;  /* 0x000000ffff037224 */ /* 0x000fc800078e0a07 */
[----:B------:R-:W-:-:S08]  /*34350*/  IMAD R3, R25, R3, R0 ;  /* 0x0000000319037224 */ /* 0x000fd000078e0200 */
[----:B------:R-:W-:-:S04]  /*34360*/  @P0 VIADD R4, R4, 0x1 ;  /* 0x0000000104040836 */ /* 0x000fc80000000000 */
[----:B------:R-:W-:Y:S01]  /*34370*/  @!P2 IMAD.MOV R4, RZ, RZ, -R4 ;  /* 0x000000ffff04a224 */ /* 0x000fe200078e0a04 */
[----:B------:R-:W-:-:S05]  /*34380*/  @!P1 LOP3.LUT R4, RZ, R5, RZ, 0x33, !PT ;  /* 0x00000005ff049212 */ /* 0x000fca00078e33ff */
[--C-:B------:R-:W-:Y:S02]  /*34390*/  IMAD.MOV R2, RZ, RZ, -R4.reuse ;  /* 0x000000ffff027224 */ /* 0x100fe400078e0a04 */
[C---:B------:R-:W-:Y:S02]  /*343a0*/  IMAD R4, R5.reuse, 0x1000000, R4 ;  /* 0x0100000005047824 */ /* 0x040fe400078e0204 */
[----:B------:R-:W-:-:S04]  /*343b0*/  IMAD R5, R5, R2, R7 ;  /* 0x0000000205057224 */ /* 0x000fc800078e0207 */
[----:B-1----:R-:W-:Y:S01]  /*343c0*/  IMAD R26, R5, 0x10000, R4 ;  /* 0x00010000051a7824 */ /* 0x002fe200078e0204 */
[----:B------:R-:W-:Y:S06]  /*343d0*/  BRA `(.L_x_6956) ;  /* 0x0000000000f07947 */ /* 0x000fec0003800000 */
.L_x_6955:
[----:B--2---:R-:W0:Y:S02]  /*343e0*/  LDC.64 R2, c[0x0][0xc90] ;  /* 0x00032400ff027b82 */ /* 0x004e240000000a00 */
[----:B0-----:R-:W-:-:S05]  /*343f0*/  IMAD.WIDE R2, R27, 0x4, R2 ;  /* 0x000000041b027825 */ /* 0x001fca00078e0202 */
[----:B------:R0:W3:Y:S02]  /*34400*/  LDG.E R6, desc[UR50][R2.64] ;  /* 0x0000003202067981 */ /* 0x0000e4000c1e1900 */
[----:B0-----:R-:W-:Y:S01]  /*34410*/  MOV R2, RZ ;  /* 0x000000ff00027202 */ /* 0x001fe20000000f00 */
[----:B---3--:R-:W-:-:S05]  /*34420*/  IMAD R5, R25, R6, RZ ;  /* 0x0000000619057224 */ /* 0x008fca00078e02ff */
[----:B------:R-:W-:-:S04]  /*34430*/  IABS R7, R5 ;  /* 0x0000000500077213 */ /* 0x000fc80000000000 */
[----:B------:R-:W0:Y:S08]  /*34440*/  I2F.RP R8, R7 ;  /* 0x0000000700087306 */ /* 0x000e300000209400 */
[----:B0-----:R-:W0:Y:S02]  /*34450*/  MUFU.RCP R8, R8 ;  /* 0x0000000800087308 */ /* 0x001e240000001000 */
[----:B0-----:R-:W-:-:S06]  /*34460*/  VIADD R9, R8, 0xffffffe ;  /* 0x0ffffffe08097836 */ /* 0x001fcc0000000000 */
[----:B------:R-:W1:Y:S02]  /*34470*/  F2I.FTZ.U32.TRUNC.NTZ R3, R9 ;  /* 0x0000000900037305 */ /* 0x000e64000021f000 */
[----:B-1----:R-:W-:-:S04]  /*34480*/  IMAD.MOV R10, RZ, RZ, -R3 ;  /* 0x000000ffff0a7224 */ /* 0x002fc800078e0a03 */
        /* <DEDUP_REMOVED lines=25> */
[----:B0-----:R-:W-:Y:S01]  /*34620*/  VIADD R2, R8, 0xffffffe ;  /* 0x0ffffffe08027836 */ /* 0x001fe20000000000 */
[----:B------:R-:W-:-:S05]  /*34630*/  IABS R8, R0 ;  /* 0x0000000000087213 */ /* 0x000fca0000000000 */
[----:B------:R0:W1:Y:S02]  /*34640*/  F2I.FTZ.U32.TRUNC.NTZ R3, R2 ;  /* 0x0000000200037305 */ /* 0x000064000021f000 */
[----:B0-----:R-:W-:Y:S02]  /*34650*/  IMAD.MOV.U32 R2, RZ, RZ, RZ ;  /* 0x000000ffff027224 */ /* 0x001fe400078e00ff */
[----:B-1----:R-:W-:-:S04]  /*34660*/  IMAD.MOV R5, RZ, RZ, -R3 ;  /* 0x000000ffff057224 */ /* 0x002fc800078e0a03 */
[----:B------:R-:W-:-:S04]  /*34670*/  IMAD R5, R5, R6, RZ ;  /* 0x0000000605057224 */ /* 0x000fc800078e02ff */
[----:B------:R-:W-:Y:S01]  /*34680*/  IMAD.HI.U32 R3, R3, R5, R2 ;  /* 0x0000000503037227 */ /* 0x000fe200078e0002 */
[-C--:B------:R-:W-:Y:S02]  /*34690*/  IABS R5, R4.reuse ;  /* 0x0000000400057213 */ /* 0x080fe40000000000 */
[----:B------:R-:W-:Y:S02]  /*346a0*/  LOP3.LUT R2, R0, R4, RZ, 0x3c, !PT ;  /* 0x0000000400027212 */ /* 0x000fe400078e3cff */
[----:B------:R-:W-:Y:S01]  /*346b0*/  IADD3 R5, RZ, -R5, RZ ;  /* 0x80000005ff057210 */ /* 0x000fe20007ffe0ff */
[----:B------:R-:W-:Y:S01]  /*346c0*/  IMAD.HI.U32 R3, R3, R8, RZ ;  /* 0x0000000803037227 */ /* 0x000fe200078e00ff */
[----:B------:R-:W-:Y:S02]  /*346d0*/  ISETP.GE.AND P2, PT, R2, RZ, PT ;  /* 0x000000ff0200720c */ /* 0x000fe40003f46270 */
[----:B------:R-:W-:Y:S01]  /*346e0*/  IADD3 R0, R7, 0x1000000, R0 ;  /* 0x0100000007007810 */ /* 0x000fe20007ffe000 */
        /* <DEDUP_REMOVED lines=11> */
.L_x_6956:
[----:B------:R-:W-:-:S05]  /*347a0*/  LOP3.LUT R0, RZ, R3, RZ, 0x33, !PT ;  /* 0x00000003ff007212 */ /* 0x000fca00078e33ff */
[----:B------:R-:W-:Y:S01]  /*347b0*/  IMAD.IADD R25, R25, 0x1, R0 ;  /* 0x0000000119197824 */ /* 0x000fe200078e0200 */
[----:B------:R-:W-:Y:S06]  /*347c0*/  BRA `(.L_x_6957) ;  /* 0x00000000001c7947 */ /* 0x000fec0003800000 */
.L_x_6949:
[----:B------:R-:W-:Y:S01]  /*347d0*/  UMOV UR4, URZ ;  /* 0x0000003f00047c82 */ /* 0x000fe20008000000 */
[----:B------:R-:W-:Y:S01]  /*347e0*/  UMOV UR5, URZ ;  /* 0x0000003f00057c82 */ /* 0x000fe20008000000 */
[----:B------:R-:W-:Y:S01]  /*347f0*/  ULDC UR6, c[0x0][0xc3c] ;  /* 0x00030f0000067ab9 */ /* 0x000fe20000000800 */
[----:B------:R-:W-:Y:S02]  /*34800*/  IMAD.MOV.U32 R24, RZ, RZ, R0 ;  /* 0x000000ffff187224 */ /* 0x000fe400078e0000 */
[----:B------:R-:W-:Y:S02]  /*34810*/  IMAD.U32 R25, RZ, RZ, UR4 ;  /* 0x00000004ff197e24 */ /* 0x000fe4000f8e00ff */
[----:B-1----:R-:W-:Y:S02]  /*34820*/  IMAD.U32 R26, RZ, RZ, UR5 ;  /* 0x00000005ff1a7e24 */ /* 0x002fe4000f8e00ff */
[----:B------:R-:W-:-:S07]  /*34830*/  IMAD.U32 R27, RZ, RZ, UR6 ;  /* 0x00000006ff1b7e24 */ /* 0x000fce000f8e00ff */
.L_x_6957:
[----:B------:R3:W2:Y:S01]  /*34840*/  LDL R2, [R1+0x18] ;  /* 0x0000180001027983 */ /* 0x0006a20000100800 */
[----:B------:R-:W1:Y:S01]  /*34850*/  S2R R0, SR_TID.X ;  /* 0x0000000000007919 */ /* 0x000e620000002100 */
[----:B------:R-:W-:Y:S05]  /*34860*/  WARPSYNC.ALL ;  /* 0x0000000000007948 */ /* 0x000fea0003800000 */
[----:B-1----:R-:W-:Y:S01]  /*34870*/  LOP3.LUT R0, R0, 0x1f, RZ, 0xc0, !PT ;  /* 0x0000001f00007812 */ /* 0x002fe200078ec0ff */
[----:B------:R-:W-:Y:S03]  /*34880*/  BAR.SYNC.DEFER_BLOCKING 0x4, 0x180 ;  /* 0x0106000000007b1d */ /* 0x000fe60000010000 */
[----:B------:R-:W-:-:S13]  /*34890*/  ISETP.NE.AND P0, PT, R0, RZ, PT ;  /* 0x000000ff0000720c */ /* 0x000fda0003f05270 */
[----:B------:R-:W-:Y:S01]  /*348a0*/  @!P0 MOV R0, 0x400 ;  /* 0x0000040000008802 */ /* 0x000fe20000000f00 */
[----:B--2---:R-:W1:Y:S03]  /*348b0*/  @!P0 S2R R2, SR_CgaCtaId ;  /* 0x0000000000028919 */ /* 0x004e660000008800 */
[----:B-1----:R-:W-:Y:S01]  /*348c0*/  @!P0 LEA R17, R2, R0, 0x18 ;  /* 0x0000000002118211 */ /* 0x002fe200078ec0ff */
[----:B------:R3:W-:Y:S04]  /*348d0*/  @!P0 STL [R1+0x18], R2 ;  /* 0x0000180201008387 */ /* 0x0007e80000100800 */
[----:B------:R3:W-:Y:S01]  /*348e0*/  @!P0 STS.128 [R17+0x334d0], R24 ;  /* 0x0334d01811008388 */ /* 0x0007e20000000c00 */
[----:B------:R-:W-:Y:S06]  /*348f0*/  BAR.ARV 0x5, 0x180 ;  /* 0x0146000000007b1d */ /* 0x000fec0000002000 */
.L_x_6946:
[----:B------:R-:W-:Y:S02]  /*34900*/  ULDC UR4, c[0x0][0xc3c] ;  /* 0x00030f0000047ab9 */ /* 0x000fe40000000800 */
[----:B-1----:R-:W-:-:S13]  /*34910*/  ISETP.GE.AND P0, PT, R27, UR4, PT ;  /* 0x000000041b007c0c */ /* 0x002fda000bf06270 */
[----:B------:R-:W-:Y:S05]  /*34920*/  @!P0 BRA `(.L_x_6958) ;  /* 0xffffff7800748947 */ /* 0x000fea000383ffff */
[----:B------:R-:W-:Y:S05]  /*34930*/  BSYNC B7 ;  /* 0x0000000000077941 */ /* 0x000fea0003800000 */
.L_x_6834:
[----:B-12---:R-:W2:Y:S01]  /*34940*/  LDL.LU R0, [R1+0x38] ;  /* 0x0000380001007983 */ /* 0x006ea20000300800 */
[----:B------:R-:W-:Y:S01]  /*34950*/  BSSY B0, `(.L_x_6959) ;  /* 0x000000b000007945 */ /* 0x000fe20003800000 */
[----:B------:R-:W1:Y:S01]  /*34960*/  S2R R5, SR_CgaCtaId ;  /* 0x0000000000057919 */ /* 0x000e620000008800 */
[----:B--2---:R-:W-:-:S04]  /*34970*/  IADD3 R0, R0, 0x1, RZ ;  /* 0x0000000100007810 */ /* 0x004fc80007ffe0ff */
[----:B0--3--:R-:W-:-:S04]  /*34980*/  LEA.HI R2, R0, R0, RZ, 0x1 ;  /* 0x0000000000027211 */ /* 0x009fc800078f08ff */
[----:B------:R-:W-:Y:S02]  /*34990*/  LOP3.LUT R3, R2, 0xfffffffe, RZ, 0xc0, !PT ;  /* 0xfffffffe02037812 */ /* 0x000fe400078ec0ff */
[----:B------:R-:W-:-:S03]  /*349a0*/  MOV R2, 0x400 ;  /* 0x0000040000027802 */ /* 0x000fc60000000f00 */
[----:B------:R-:W-:Y:S01]  /*349b0*/  IMAD.IADD R0, R0, 0x1, -R3 ;  /* 0x0000000100007824 */ /* 0x000fe200078e0a03 */
[----:B-1----:R-:W-:-:S04]  /*349c0*/  LEA R5, R5, R2, 0x18 ;  /* 0x0000000205057211 */ /* 0x002fc800078ec0ff */
[----:B------:R-:W-:-:S04]  /*349d0*/  SHF.L.U32 R0, R0, 0x1f, RZ ;  /* 0x0000001f00007819 */ /* 0x000fc800000006ff */
[----:B------:R-:W0:Y:S02]  /*349e0*/  SYNCS.PHASECHK.TRANS64.TRYWAIT P0, [R5+URZ+0x33420], R0 ;  /* 0x03342000050075a7 */ /* 0x000e24000800017f */
[----:B0-----:R-:W-:Y:S05]  /*349f0*/  @!P0 BRA `(.L_x_6960) ;  /* 0x0000007800ec8947 */ /* 0x001fea0003800000 */
.L_x_7257:
[----:B------:R-:W-:Y:S05]  /*34a00*/  BSYNC B0 ;  /* 0x0000000000007941 */ /* 0x000fea0003800000 */
.L_x_6959:
[----:B------:R-:W-:-:S03]  /*34a10*/  UMOV UR4, 0xffffffff ;  /* 0xffffffff00047882 */ /* 0x000fc60000000000 */
[----:B------:R-:W-:Y:S05]  /*34a20*/  BRA.DIV UR4, `(.L_x_6961) ;  /* 0x0000007a04f47947 */ /* 0x000fea000b800000 */
[----:B0-----:R-:W0:Y:S02]  /*34a30*/  S2R R0, SR_TID.X ;  /* 0x0000000000007919 */ /* 0x001e240000002100 */
[----:B0-----:R-:W-:-:S04]  /*34a40*/  SHF.R.U32.HI R0, RZ, 0x5, R0 ;  /* 0x00000005ff007819 */ /* 0x001fc80000011600 */
[----:B------:R-:W-:-:S05]  /*34a50*/  LOP3.LUT R0, R0, 0x3, RZ, 0xc0, !PT ;  /* 0x0000000300007812 */ /* 0x000fca00078ec0ff */
[----:B------:R0:W1:Y:S02]  /*34a60*/  SHFL.IDX PT, R14, R0, RZ, 0x1f ;  /* 0x00001fff000e7589 */ /* 0x00006400000e0000 */
.L_x_7260:
[----:B-1----:R-:W-:-:S13]  /*34a70*/  ISETP.NE.AND P0, PT, R14, RZ, PT ;  /* 0x000000ff0e00720c */ /* 0x002fda0003f05270 */
[----:B------:R-:W-:Y:S05]  /*34a80*/  @P0 BRA `(.L_x_6600) ;  /* 0x0000000000b00947 */ /* 0x000fea0003800000 */
[----:B------:R-:W-:-:S03]  /*34a90*/  UMOV UR4, 0xffffffff ;  /* 0xffffffff00047882 */ /* 0x000fc60000000000 */
[----:B------:R-:W-:Y:S05]  /*34aa0*/  BRA.DIV UR4, `(.L_x_6962) ;  /* 0x0000007e04087947 */ /* 0x000fea000b800000 */
[----:B------:R-:W-:-:S13]  /*34ab0*/  ELECT P6, URZ, PT ;  /* 0x00000000003f782f */ /* 0x000fda00038c0000 */
.L_x_7263:
[----:B------:R-:W-:Y:S05]  /*34ac0*/  @!P6 BRA `(.L_x_6600) ;  /* 0x0000000000a0e947 */ /* 0x000fea0003800000 */
[----:B------:R-:W-:-:S06]  /*34ad0*/  ULOP3.LUT UR4, UR36, 0x2, URZ, 0xfc, !UPT ;  /* 0x0000000224047892 */ /* 0x000fcc000f8efc3f */
[----:B0-----:R-:W-:-:S05]  /*34ae0*/  IMAD.U32 R0, RZ, RZ, UR4 ;  /* 0x00000004ff007e24 */ /* 0x001fca000f8e00ff */
[----:B------:R-:W-:-:S13]  /*34af0*/  ISETP.NE.AND P0, PT, R0, 0x3, PT ;  /* 0x000000030000780c */ /* 0x000fda0003f05270 */
[----:B------:R-:W-:Y:S05]  /*34b00*/  @!P0 BRA `(.L_x_6963) ;  /* 0x0000000000048947 */ /* 0x000fea0003800000 */
[----:B------:R-:W-:Y:S01]  /*34b10*/  BPT.TRAP 0x1 ;  /* 0x000000040000795c */ /* 0x000fe20000300000 */
.L_x_6963:
[----:B------:R-:W2:Y:S01]  /*34b20*/  LDL R0, [R1] ;  /* 0x0000000001007983 */ /* 0x000ea20000100800 */
[C---:B------:R-:W-:Y:S02]  /*34b30*/  IMAD R3, R33.reuse, 0x8, R5 ;  /* 0x0000000821037824 */ /* 0x040fe400078e0205 */
[----:B------:R-:W-:-:S05]  /*34b40*/  VIADD R33, R33, 0x1 ;  /* 0x0000000121217836 */ /* 0x000fca0000000000 */
[----:B------:R-:W-:Y:S02]  /*34b50*/  ISETP.NE.AND P2, PT, R33, 0x2, PT ;  /* 0x000000022100780c */ /* 0x000fe40003f45270 */
[----:B--2---:R-:W-:Y:S02]  /*34b60*/  SHF.L.U32 R2, R0, 0x1f, RZ ;  /* 0x0000001f00027819 */ /* 0x004fe400000006ff */
[----:B------:R-:W-:Y:S02]  /*34b70*/  SEL R0, RZ, 0x1, P2 ;  /* 0x00000001ff007807 */ /* 0x000fe40001000000 */
[----:B------:R-:W0:Y:S02]  /*34b80*/  SYNCS.PHASECHK.TRANS64.TRYWAIT P1, [R3+URZ+0x33440], R2 ;  /* 0x03344002030075a7 */ /* 0x000e24000802017f */
[----:B0-----:R-:W-:Y:S05]  /*34b90*/  @!P1 BRA `(.L_x_6964) ;  /* 0x0000007800ec9947 */ /* 0x001fea0003800000 */
.L_x_7264:
[----:B------:R-:W2:Y:S01]  /*34ba0*/  LDL.LU R4, [R1] ;  /* 0x0000000001047983 */ /* 0x000ea20000300800 */
[----:B------:R-:W-:Y:S02]  /*34bb0*/  SEL R33, R33, RZ, P2 ;  /* 0x000000ff21217207 */ /* 0x000fe40001000000 */
[----:B--2---:R-:W-:Y:S01]  /*34bc0*/  LOP3.LUT R0, R4, R0, RZ, 0x3c, !PT ;  /* 0x0000000004007212 */ /* 0x004fe200078e3cff */
[----:B------:R-:W-:Y:S06]  /*34bd0*/  @!P0 BRA `(.L_x_6965) ;  /* 0x0000000000048947 */ /* 0x000fec0003800000 */
[----:B------:R-:W-:Y:S01]  /*34be0*/  BPT.TRAP 0x1 ;  /* 0x000000040000795c */ /* 0x000fe20000300000 */
.L_x_6965:
[----:B------:R-:W-:Y:S01]  /*34bf0*/  IMAD R33, R33, 0x8, R5 ;  /* 0x0000000821217824 */ /* 0x000fe200078e0205 */
[----:B------:R-:W-:-:S04]  /*34c00*/  SHF.L.U32 R0, R0, 0x1f, RZ ;  /* 0x0000001f00007819 */ /* 0x000fc800000006ff */
[----:B------:R-:W1:Y:S02]  /*34c10*/  SYNCS.PHASECHK.TRANS64.TRYWAIT P1, [R33+URZ+0x33440], R0 ;  /* 0x03344000210075a7 */ /* 0x000e64000802017f */
[----:B-1----:R-:W-:Y:S05]  /*34c20*/  @!P1 BRA `(.L_x_6966) ;  /* 0x0000007800dc9947 */ /* 0x002fea0003800000 */
.L_x_7265:
[----:B------:R-:W-:Y:S05]  /*34c30*/  @!P0 BRA `(.L_x_6967) ;  /* 0x0000000000048947 */ /* 0x000fea0003800000 */
[----:B------:R-:W-:Y:S01]  /*34c40*/  BPT.TRAP 0x1 ;  /* 0x000000040000795c */ /* 0x000fe20000300000 */
.L_x_6967:
[----:B------:R-:W2:Y:S02]  /*34c50*/  SYNCS.PHASECHK.TRANS64.TRYWAIT P1, [R3+URZ+0x33460], R2 ;  /* 0x03346002030075a7 */ /* 0x000ea4000802017f */
[----:B--2---:R-:W-:Y:S05]  /*34c60*/  @!P1 BRA `(.L_x_6968) ;  /* 0x0000007800e09947 */ /* 0x004fea0003800000 */
.L_x_7266:
[----:B------:R-:W-:Y:S05]  /*34c70*/  @!P0 BRA `(.L_x_6969) ;  /* 0x0000000000048947 */ /* 0x000fea0003800000 */
[----:B------:R-:W-:Y:S01]  /*34c80*/  BPT.TRAP 0x1 ;  /* 0x000000040000795c */ /* 0x000fe20000300000 */
.L_x_6969:
[----:B------:R-:W3:Y:S02]  /*34c90*/  SYNCS.PHASECHK.TRANS64.TRYWAIT P1, [R33+URZ+0x33460], R0 ;  /* 0x03346000210075a7 */ /* 0x000ee4000802017f */
[----:B---3--:R-:W-:Y:S05]  /*34ca0*/  @!P1 BRA `(.L_x_6970) ;  /* 0x0000007800e49947 */ /* 0x008fea0003800000 */
.L_x_7267:
[----:B------:R-:W-:Y:S05]  /*34cb0*/  @!P0 BRA `(.L_x_6971) ;  /* 0x0000000000048947 */ /* 0x000fea0003800000 */
[----:B------:R-:W-:Y:S01]  /*34cc0*/  BPT.TRAP 0x1 ;  /* 0x000000040000795c */ /* 0x000fe20000300000 */
.L_x_6971:
[----:B------:R-:W4:Y:S02]  /*34cd0*/  SYNCS.PHASECHK.TRANS64.TRYWAIT P1, [R3+URZ+0x33480], R2 ;  /* 0x03348002030075a7 */ /* 0x000f24000802017f */
[----:B----4-:R-:W-:Y:S05]  /*34ce0*/  @!P1 BRA `(.L_x_6972) ;  /* 0x0000007800e89947 */ /* 0x010fea0003800000 */
.L_x_7268:
[----:B------:R-:W-:Y:S05]  /*34cf0*/  @!P0 BRA `(.L_x_6973) ;  /* 0x0000000000048947 */ /* 0x000fea0003800000 */
[----:B------:R-:W-:Y:S01]  /*34d00*/  BPT.TRAP 0x1 ;  /* 0x000000040000795c */ /* 0x000fe20000300000 */
.L_x_6973:
[----:B------:R0:W0:Y:S02]  /*34d10*/  SYNCS.PHASECHK.TRANS64.TRYWAIT P0, [R33+URZ+0x33480], R0 ;  /* 0x03348000210075a7 */ /* 0x000024000800017f */
[----:B0-----:R-:W-:Y:S05]  /*34d20*/  @!P0 NANOSLEEP.SYNCS 0x989680 ;  /* 0x009896800000895d */ /* 0x001fea0003900000 */
[----:B------:R-:W0:Y:S02]  /*34d30*/  @!P0 SYNCS.PHASECHK.TRANS64 P0, [R33+URZ+0x33480], R0 ;  /* 0x03348000210085a7 */ /* 0x000e24000800007f */
[----:B0-----:R-:W-:Y:S05]  /*34d40*/  @!P0 BRA `(.L_x_6973) ;  /* 0xfffffffc00f08947 */ /* 0x001fea000383ffff */
.L_x_6600:
[----:B------:R-:W-:Y:S05]  /*34d50*/  BSYNC B8 ;  /* 0x0000000000087941 */ /* 0x000fea0003800000 */
.L_x_6597:
[----:B------:R-:W-:Y:S05]  /*34d60*/  EXIT ;  /* 0x000000000000794d */ /* 0x000fea0003800000 */
.L_x_6620:
[----:B-1----:R1:W2:Y:S02]  /*34d70*/  SYNCS.PHASECHK.TRANS64.TRYWAIT P5, [R93+URZ+0x33490], R94 ;  /* 0x0334905e5d0075a7 */ /* 0x0022a400080a017f */
[----:B--2---:R-:W-:Y:S05]  /*34d80*/  @!P5 NANOSLEEP.SYNCS 0x989680 ;  /* 0x009896800000d95d */ /* 0x004fea0003900000 */
[----:B------:R-:W2:Y:S02]  /*34d90*/  @!P5 SYNCS.PHASECHK.TRANS64 P5, [R93+URZ+0x33490], R94 ;  /* 0x0334905e5d00d5a7 */ /* 0x000ea400080a007f */
[----:B--2---:R-:W-:Y:S05]  /*34da0*/  @!P5 BRA `(.L_x_6620) ;  /* 0xfffffffc00f0d947 */ /* 0x004fea000383ffff */
[----:B------:R-:W-:Y:S05]  /*34db0*/  BRA `(.L_x_6974) ;  /* 0xfffffcf000547947 */ /* 0x000fea000383ffff */
.L_x_6621:
        /* <DEDUP_REMOVED lines=8> */
.L_x_6976:
[----:B------:R-:W-:Y:S05]  /*34e40*/  BSYNC B1 ;  /* 0x0000000000017941 */ /* 0x000fea0003800000 */
.L_x_6975:
        /* <DEDUP_REMOVED lines=8> */
.L_x_6977:
[----:B------:R-:W-:Y:S01]  /*34ed0*/  IMAD.MOV.U32 R11, RZ, RZ, R14 ;  /* 0x000000ffff0b7224 */ /* 0x000fe200078e000e */
[----:B------:R-:W-:Y:S06]  /*34ee0*/  BRA `(.L_x_6978) ;  /* 0xfffffcf0001c7947 */ /* 0x000fec000383ffff */
.L_x_6646:
        /* <DEDUP_REMOVED lines=8> */
.L_x_6980:
[----:B------:R-:W-:Y:S05]  /*34f70*/  BSYNC B1 ;  /* 0x0000000000017941 */ /* 0x000fea0003800000 */
.L_x_6979:
        /* <DEDUP_REMOVED lines=8> */
.L_x_6981:
[----:B------:R-:W-:Y:S01]  /*35000*/  IMAD.MOV.U32 R120, RZ, RZ, R14 ;  /* 0x000000ffff787224 */ /* 0x000fe200078e000e */
[----:B------:R-:W-:Y:S06]  /*35010*/  BRA `(.L_x_6982) ;  /* 0xfffffd1c00747947 */ /* 0x000fec000383ffff */
.L_x_6676:
[----:B-1----:R1:W2:Y:S02]  /*35020*/  SYNCS.PHASECHK.TRANS64.TRYWAIT P5, [R93+URZ+0x33490], R94 ;  /* 0x0334905e5d0075a7 */ /* 0x0022a400080a017f */
[----:B--2---:R-:W-:Y:S05]  /*35030*/  @!P5 NANOSLEEP.SYNCS 0x989680 ;  /* 0x009896800000d95d */ /* 0x004fea0003900000 */
[----:B------:R-:W2:Y:S02]  /*35040*/  @!P5 SYNCS.PHASECHK.TRANS64 P5, [R93+URZ+0x33490], R94 ;  /* 0x0334905e5d00d5a7 */ /* 0x000ea400080a007f */
[----:B--2---:R-:W-:Y:S05]  /*35050*/  @!P5 BRA `(.L_x_6676) ;  /* 0xfffffffc00f0d947 */ /* 0x004fea000383ffff */
[----:B------:R-:W-:Y:S05]  /*35060*/  BRA `(.L_x_6983) ;  /* 0xfffffd5000dc7947 */ /* 0x000fea000383ffff */
.L_x_6677:
        /* <DEDUP_REMOVED lines=8> */
.L_x_6985:
[----:B------:R-:W-:Y:S05]  /*350f0*/  BSYNC B1 ;  /* 0x0000000000017941 */ /* 0x000fea0003800000 */
.L_x_6984:
        /* <DEDUP_REMOVED lines=8> */
.L_x_6986:
[----:B------:R-:W-:Y:S01]  /*35180*/  IMAD.MOV.U32 R11, RZ, RZ, R14 ;  /* 0x000000ffff0b7224 */ /* 0x000fe200078e000e */
[----:B------:R-:W-:Y:S06]  /*35190*/  BRA `(.L_x_6987) ;  /* 0xfffffd5000ac7947 */ /* 0x000fec000383ffff */
.L_x_6690:
        /* <DEDUP_REMOVED lines=8> */
.L_x_6989:
[----:B------:R-:W-:Y:S05]  /*35220*/  BSYNC B1 ;  /* 0x0000000000017941 */ /* 0x000fea0003800000 */
.L_x_6988:
        /* <DEDUP_REMOVED lines=8> */
.L_x_6990:
[----:B------:R-:W-:Y:S01]  /*352b0*/  IMAD.MOV.U32 R120, RZ, RZ, R14 ;  /* 0x000000ffff787224 */ /* 0x000fe200078e000e */
[----:B------:R-:W-:Y:S06]  /*352c0*/  BRA `(.L_x_6991) ;  /* 0xfffffd80009c7947 */ /* 0x000fec000383ffff */
.L_x_6703:
[----:B0-----:R0:W1:Y:S02]  /*352d0*/  SYNCS.PHASECHK.TRANS64.TRYWAIT P3, [R93+URZ+0x33490], R94 ;  /* 0x0334905e5d0075a7 */ /* 0x001064000806017f */
[----:B-1----:R-:W-:Y:S05]  /*352e0*/  @!P3 NANOSLEEP.SYNCS 0x989680 ;  /* 0x009896800000b95d */ /* 0x002fea0003900000 */
[----:B------:R-:W1:Y:S02]  /*352f0*/  @!P3 SYNCS.PHASECHK.TRANS64 P3, [R93+URZ+0x33490], R94 ;  /* 0x0334905e5d00b5a7 */ /* 0x000e64000806007f */
[----:B-1----:R-:W-:Y:S05]  /*35300*/  @!P3 BRA `(.L_x_6703) ;  /* 0xfffffffc00f0b947 */ /* 0x002fea000383ffff */
[----:B------:R-:W-:Y:S05]  /*35310*/  BRA `(.L_x_6992) ;  /* 0xfffffdb000887947 */ /* 0x000fea000383ffff */
.L_x_6704:
        /* <DEDUP_REMOVED lines=8> */
.L_x_6994:
[----:B------:R-:W-:Y:S05]  /*353a0*/  BSYNC B1 ;  /* 0x0000000000017941 */ /* 0x000fea0003800000 */
.L_x_6993:
        /* <DEDUP_REMOVED lines=8> */
.L_x_6995:
[----:B------:R-:W-:Y:S01]  /*35430*/  MOV R45, R14 ;  /* 0x0000000e002d7202 */ /* 0x000fe20000000f00 */
[----:B------:R-:W-:Y:S06]  /*35440*/  BRA `(.L_x_6996) ;  /* 0xfffffdb000b87947 */ /* 0x000fec000383ffff */
.L_x_6707:
        /* <DEDUP_REMOVED lines=8> */
.L_x_6998:
[----:B------:R-:W-:Y:S05]  /*354d0*/  BSYNC B1 ;  /* 0x0000000000017941 */ /* 0x000fea0003800000 */
.L_x_6997:
        /* <DEDUP_REMOVED lines=8> */
.L_x_6999:
[----:B------:R-:W-:Y:S01]  /*35560*/  IMAD.MOV.U32 R45, RZ, RZ, R14 ;  /* 0x000000ffff2d7224 */ /* 0x000fe200078e000e */
[----:B------:R-:W-:Y:S06]  /*35570*/  BRA `(.L_x_7000) ;  /* 0xfffffdb400187947 */ /* 0x000fec000383ffff */
.L_x_6711:
[----:B------:R0:W0:Y:S02]  /*35580*/  SYNCS.PHASECHK.TRANS64.TRYWAIT P2, [R93+URZ+0x334b0], R94 ;  /* 0x0334b05e5d0075a7 */ /* 0x000024000804017f */
[----:B0-----:R-:W-:Y:S05]  /*35590*/  @!P2 NANOSLEEP.SYNCS 0x989680 ;  /* 0x009896800000a95d */ /* 0x001fea0003900000 */
[----:B------:R-:W0:Y:S02]  /*355a0*/  @!P2 SYNCS.PHASECHK.TRANS64 P2, [R93+URZ+0x334b0], R94 ;  /* 0x0334b05e5d00a5a7 */ /* 0x000e24000804007f */
[----:B0-----:R-:W-:Y:S05]  /*355b0*/  @!P2 BRA `(.L_x_6711) ;  /* 0xfffffffc00f0a947 */ /* 0x001fea000383ffff */
[----:B------:R-:W-:Y:S05]  /*355c0*/  BRA `(.L_x_7001) ;  /* 0xfffffdb400f47947 */ /* 0x000fea000383ffff */
.L_x_6721:
[----:B------:R-:W-:Y:S01]  /*355d0*/  BSSY B0, `(.L_x_7002) ;  /* 0x0000007000007945 */ /* 0x000fe20003800000 */
[----:B------:R-:W-:Y:S01]  /*355e0*/  MOV R12, RZ ;  /* 0x000000ff000c7202 */ /* 0x000fe20000000f00 */
[----:B------:R-:W-:Y:S02]  /*355f0*/  IMAD.MOV.U32 R11, RZ, RZ, 0x1f ;  /* 0x0000001fff0b7424 */ /* 0x000fe400078e00ff */
[----:B------:R-:W-:-:S07]  /*35600*/  IMAD.MOV.U32 R15, RZ, RZ, -0x1 ;  /* 0xffffffffff0f7424 */ /* 0x000fce00078e00ff */
[----:B------:R-:W-:Y:S05]  /*35610*/  WARPSYNC.COLLECTIVE R15, `(.L_x_7003) ;  /* 0x000000000f087348 */ /* 0x000fea0003c00000 */
[----:B------:R0:W1:Y:S02]  /*35620*/  SHFL.IDX P6, R14, R13, R12, R11 ;  /* 0x0000000c0d0e7389 */ /* 0x00006400000c000b */
[----:B01----:R-:W-:Y:S01]  /*35630*/  ENDCOLLECTIVE ;  /* 0x000000000000791b */ /* 0x003fe20003800000 */
.L_x_7003:
[----:B------:R-:W-:Y:S05]  /*35640*/  BSYNC B0 ;  /* 0x0000000000007941 */ /* 0x000fea0003800000 */
.L_x_7002:
[----:B------:R0:W-:Y:S01]  /*35650*/  STL [R1+0x2c], R14 ;  /* 0x00002c0e01007387 */ /* 0x0001e20000100800 */
[----:B------:R-:W-:Y:S05]  /*35660*/  BRA `(.L_x_7004) ;  /* 0xfffffdc800347947 */ /* 0x000fea000383ffff */
.L_x_6731:
[----:B------:R-:W-:Y:S01]  /*35670*/  BSSY B1, `(.L_x_7005) ;  /* 0x0000007000017945 */ /* 0x000fe20003800000 */
[----:B------:R-:W-:Y:S02]  /*35680*/  IMAD.MOV.U32 R12, RZ, RZ, RZ ;  /* 0x000000ffff0c7224 */ /* 0x000fe400078e00ff */
[----:B------:R-:W-:Y:S02]  /*35690*/  IMAD.MOV.U32 R11, RZ, RZ, 0x1e1f ;  /* 0x00001e1fff0b7424 */ /* 0x000fe400078e00ff */
[----:B------:R-:W-:-:S07]  /*356a0*/  IMAD.MOV.U32 R15, RZ, RZ, -0x1 ;  /* 0xffffffffff0f7424 */ /* 0x000fce00078e00ff */
[----:B0-----:R-:W-:Y:S05]  /*356b0*/  WARPSYNC.COLLECTIVE R15, `(.L_x_7006) ;  /* 0x000000000f087348 */ /* 0x001fea0003c00000 */
[----:B0-----:R0:W1:Y:S02]  /*356c0*/  SHFL.IDX P6, R14, R13, R12, R11 ;  /* 0x0000000c0d0e7389 */ /* 0x00106400000c000b */
[----:B01----:R-:W-:Y:S01]  /*356d0*/  ENDCOLLECTIVE ;  /* 0x000000000000791b */ /* 0x003fe20003800000 */
.L_x_7006:
[----:B------:R-:W-:Y:S05]  /*356e0*/  BSYNC B1 ;  /* 0x0000000000017941 */ /* 0x000fea0003800000 */
.L_x_7005:
        /* <DEDUP_REMOVED lines=8> */
.L_x_7007:
[----:B------:R-:W-:Y:S01]  /*35770*/  IMAD.MOV.U32 R13, RZ, RZ, R3 ;  /* 0x000000ffff0d7224 */ /* 0x000fe200078e0003 */
[----:B------:R-:W-:-:S07]  /*35780*/  MOV R7, R14 ;  /* 0x0000000e00077202 */ /* 0x000fce0000000f00 */
[----:B------:R-:W-:Y:S05]  /*35790*/  WARPSYNC.COLLECTIVE R15, `(.L_x_7008) ;  /* 0x000000000f087348 */ /* 0x000fea0003c00000 */
[----:B------:R0:W1:Y:S02]  /*357a0*/  SHFL.IDX P6, R14, R13, R12, R11 ;  /* 0x0000000c0d0e7389 */ /* 0x00006400000c000b */
[----:B01----:R-:W-:Y:S01]  /*357b0*/  ENDCOLLECTIVE ;  /* 0x000000000000791b */ /* 0x003fe20003800000 */
.L_x_7008:
[----:B------:R-:W-:Y:S02]  /*357c0*/  IMAD.MOV.U32 R13, RZ, RZ, R39 ;  /* 0x000000ffff0d7224 */ /* 0x000fe400078e0027 */
[----:B------:R-:W-:-:S07]  /*357d0*/  IMAD.MOV.U32 R3, RZ, RZ, R14 ;  /* 0x000000ffff037224 */ /* 0x000fce00078e000e */
[----:B------:R-:W-:Y:S05]  /*357e0*/  WARPSYNC.COLLECTIVE R15, `(.L_x_7009) ;  /* 0x000000000f087348 */ /* 0x000fea0003c00000 */
[----:B------:R0:W1:Y:S02]  /*357f0*/  SHFL.IDX P6, R14, R13, R12, R11 ;  /* 0x0000000c0d0e7389 */ /* 0x00006400000c000b */
[----:B01----:R-:W-:Y:S01]  /*35800*/  ENDCOLLECTIVE ;  /* 0x000000000000791b */ /* 0x003fe20003800000 */
.L_x_7009:
[----:B------:R-:W-:Y:S01]  /*35810*/  IMAD.MOV.U32 R39, RZ, RZ, R14 ;  /* 0x000000ffff277224 */ /* 0x000fe200078e000e */
[----:B------:R-:W-:Y:S06]  /*35820*/  BRA `(.L_x_7010) ;  /* 0xfffffdcc009c7947 */ /* 0x000fec000383ffff */
.L_x_6735:
[----:B-1----:R1:W2:Y:S02]  /*35830*/  SYNCS.PHASECHK.TRANS64.TRYWAIT P0, [R18+URZ+0x33400], R3 ;  /* 0x03340003120075a7 */ /* 0x0022a4000800017f */
[----:B--2---:R-:W-:Y:S05]  /*35840*/  @!P0 NANOSLEEP.SYNCS 0x989680 ;  /* 0x009896800000895d */ /* 0x004fea0003900000 */
[----:B------:R-:W2:Y:S02]  /*35850*/  @!P0 SYNCS.PHASECHK.TRANS64 P0, [R18+URZ+0x33400], R3 ;  /* 0x03340003120085a7 */ /* 0x000ea4000800007f */
[----:B--2---:R-:W-:Y:S05]  /*35860*/  @!P0 BRA `(.L_x_6735) ;  /* 0xfffffffc00f08947 */ /* 0x004fea000383ffff */
[----:B------:R-:W-:Y:S05]  /*35870*/  BRA `(.L_x_7011) ;  /* 0xfffffdd400007947 */ /* 0x000fea000383ffff */
.L_x_6747:
[----:B------:R-:W-:Y:S01]  /*35880*/  BSSY B1, `(.L_x_7012) ;  /* 0x0000007000017945 */ /* 0x000fe20003800000 */
[----:B------:R-:W-:Y:S02]  /*35890*/  IMAD.MOV.U32 R12, RZ, RZ, RZ ;  /* 0x000000ffff0c7224 */ /* 0x000fe400078e00ff */
[----:B------:R-:W-:Y:S02]  /*358a0*/  IMAD.MOV.U32 R11, RZ, RZ, 0x1e1f ;  /* 0x00001e1fff0b7424 */ /* 0x000fe400078e00ff */
[----:B------:R-:W-:-:S07]  /*358b0*/  IMAD.MOV.U32 R15, RZ, RZ, -0x1 ;  /* 0xffffffffff0f7424 */ /* 0x000fce00078e00ff */
[----:B0-----:R-:W-:Y:S05]  /*358c0*/  WARPSYNC.COLLECTIVE R15, `(.L_x_7013) ;  /* 0x000000000f087348 */ /* 0x001fea0003c00000 */
[----:B0-----:R0:W1:Y:S02]  /*358d0*/  SHFL.IDX P6, R14, R13, R12, R11 ;  /* 0x0000000c0d0e7389 */ /* 0x00106400000c000b */
[----:B01----:R-:W-:Y:S01]  /*358e0*/  ENDCOLLECTIVE ;  /* 0x000000000000791b */ /* 0x003fe20003800000 */
.L_x_7013:
[----:B------:R-:W-:Y:S05]  /*358f0*/  BSYNC B1 ;  /* 0x0000000000017941 */ /* 0x000fea0003800000 */
.L_x_7012:
        /* <DEDUP_REMOVED lines=8> */
.L_x_7014:
[----:B------:R-:W-:Y:S02]  /*35980*/  IMAD.MOV.U32 R13, RZ, RZ, R45 ;  /* 0x000000ffff0d7224 */ /* 0x000fe400078e002d */
[----:B------:R-:W-:-:S07]  /*35990*/  IMAD.MOV.U32 R37, RZ, RZ, R14 ;  /* 0x000000ffff257224 */ /* 0x000fce00078e000e */
[----:B------:R-:W-:Y:S05]  /*359a0*/  WARPSYNC.COLLECTIVE R15, `(.L_x_7015) ;  /* 0x000000000f087348 */ /* 0x000fea0003c00000 */
[----:B------:R0:W1:Y:S02]  /*359b0*/  SHFL.IDX P6, R14, R13, R12, R11 ;  /* 0x0000000c0d0e7389 */ /* 0x00006400000c000b */
[----:B01----:R-:W-:Y:S01]  /*359c0*/  ENDCOLLECTIVE ;  /* 0x000000000000791b */ /* 0x003fe20003800000 */
.L_x_7015:
[----:B------:R-:W-:Y:S02]  /*359d0*/  IMAD.MOV.U32 R13, RZ, RZ, R47 ;  /* 0x000000ffff0d7224 */ /* 0x000fe400078e002f */
[----:B------:R-:W-:-:S07]  /*359e0*/  IMAD.MOV.U32 R45, RZ, RZ, R14 ;  /* 0x000000ffff2d7224 */ /* 0x000fce00078e000e */
[----:B------:R-:W-:Y:S05]  /*359f0*/  WARPSYNC.COLLECTIVE R15, `(.L_x_7016) ;  /* 0x000000000f087348 */ /* 0x000fea0003c00000 */
[----:B------:R0:W1:Y:S02]  /*35a00*/  SHFL.IDX P6, R14, R13, R12, R11 ;  /* 0x0000000c0d0e7389 */ /* 0x00006400000c000b */
[----:B01----:R-:W-:Y:S01]  /*35a10*/  ENDCOLLECTIVE ;  /* 0x000000000000791b */ /* 0x003fe20003800000 */
.L_x_7016:
[----:B------:R-:W-:Y:S01]  /*35a20*/  IMAD.MOV.U32 R47, RZ, RZ, R14 ;  /* 0x000000ffff2f7224 */ /* 0x000fe200078e000e */
[----:B------:R-:W-:Y:S06]  /*35a30*/  BRA `(.L_x_7017) ;  /* 0xfffffe0000f87947 */ /* 0x000fec000383ffff */
.L_x_6751:
[----:B0-----:R0:W1:Y:S02]  /*35a40*/  SYNCS.PHASECHK.TRANS64.TRYWAIT P0, [R18+URZ+0x33400], R3 ;  /* 0x03340003120075a7 */ /* 0x001064000800017f */
[----:B-1----:R-:W-:Y:S05]  /*35a50*/  @!P0 NANOSLEEP.SYNCS 0x989680 ;  /* 0x009896800000895d */ /* 0x002fea0003900000 */
[----:B------:R-:W1:Y:S02]  /*35a60*/  @!P0 SYNCS.PHASECHK.TRANS64 P0, [R18+URZ+0x33400], R3 ;  /* 0x03340003120085a7 */ /* 0x000e64000800007f */
[----:B-1----:R-:W-:Y:S05]  /*35a70*/  @!P0 BRA `(.L_x_6751) ;  /* 0xfffffffc00f08947 */ /* 0x002fea000383ffff */
[----:B------:R-:W-:Y:S05]  /*35a80*/  BRA `(.L_x_7018) ;  /* 0xfffffe0800047947 */ /* 0x000fea000383ffff */
.L_x_6759:
[----:B-1----:R1:W2:Y:S02]  /*35a90*/  SYNCS.PHASECHK.TRANS64.TRYWAIT P1, [R3+URZ+0x33430], R0 ;  /* 0x03343000030075a7 */ /* 0x0022a4000802017f */
[----:B--2---:R-:W-:Y:S05]  /*35aa0*/  @!P1 NANOSLEEP.SYNCS 0x989680 ;  /* 0x009896800000995d */ /* 0x004fea0003900000 */
[----:B------:R-:W2:Y:S02]  /*35ab0*/  @!P1 SYNCS.PHASECHK.TRANS64 P1, [R3+URZ+0x33430], R0 ;  /* 0x03343000030095a7 */ /* 0x000ea4000802007f */
[----:B--2---:R-:W-:Y:S05]  /*35ac0*/  @!P1 BRA `(.L_x_6759) ;  /* 0xfffffffc00f09947 */ /* 0x004fea000383ffff */
[----:B------:R-:W-:Y:S05]  /*35ad0*/  BRA `(.L_x_6758) ;  /* 0xfffffe3800487947 */ /* 0x000fea000383ffff */
.L_x_6766:
[----:B--2---:R2:W3:Y:S02]  /*35ae0*/  SYNCS.PHASECHK.TRANS64.TRYWAIT P2, [R5+URZ+0x33430], R0 ;  /* 0x03343000050075a7 */ /* 0x0044e4000804017f */
[----:B---3--:R-:W-:Y:S05]  /*35af0*/  @!P2 NANOSLEEP.SYNCS 0x989680 ;  /* 0x009896800000a95d */ /* 0x008fea0003900000 */
[----:B------:R-:W3:Y:S02]  /*35b00*/  @!P2 SYNCS.PHASECHK.TRANS64 P2, [R5+URZ+0x33430], R0 ;  /* 0x033430000500a5a7 */ /* 0x000ee4000804007f */
[----:B---3--:R-:W-:Y:S05]  /*35b10*/  @!P2 BRA `(.L_x_6766) ;  /* 0xfffffffc00f0a947 */ /* 0x008fea000383ffff */
[----:B------:R-:W-:Y:S05]  /*35b20*/  BRA `(.L_x_6765) ;  /* 0xfffffe7400587947 */ /* 0x000fea000383ffff */
.L_x_6770:
[----:B-1----:R1:W2:Y:S02]  /*35b30*/  SYNCS.PHASECHK.TRANS64.TRYWAIT P1, [R4+URZ+0x33450], R0 ;  /* 0x03345000040075a7 */ /* 0x0022a4000802017f */
[----:B--2---:R-:W-:Y:S05]  /*35b40*/  @!P1 NANOSLEEP.SYNCS 0x989680 ;  /* 0x009896800000995d */ /* 0x004fea0003900000 */
[----:B------:R-:W2:Y:S02]  /*35b50*/  @!P1 SYNCS.PHASECHK.TRANS64 P1, [R4+URZ+0x33450], R0 ;  /* 0x03345000040095a7 */ /* 0x000ea4000802007f */
[----:B--2---:R-:W-:Y:S05]  /*35b60*/  @!P1 BRA `(.L_x_6770) ;  /* 0xfffffffc00f09947 */ /* 0x004fea000383ffff */
[----:B------:R-:W-:Y:S05]  /*35b70*/  BRA `(.L_x_6767) ;  /* 0xfffffe8400947947 */ /* 0x000fea000383ffff */
.L_x_6779:
[----:B---3--:R3:W4:Y:S02]  /*35b80*/  SYNCS.PHASECHK.TRANS64.TRYWAIT P1, [R0+URZ+0x33430], R5 ;  /* 0x03343005000075a7 */ /* 0x008724000802017f */
[----:B----4-:R-:W-:Y:S05]  /*35b90*/  @!P1 NANOSLEEP.SYNCS 0x989680 ;  /* 0x009896800000995d */ /* 0x010fea0003900000 */
[----:B------:R-:W4:Y:S02]  /*35ba0*/  @!P1 SYNCS.PHASECHK.TRANS64 P1, [R0+URZ+0x33430], R5 ;  /* 0x03343005000095a7 */ /* 0x000f24000802007f */
[----:B----4-:R-:W-:Y:S05]  /*35bb0*/  @!P1 BRA `(.L_x_6779) ;  /* 0xfffffffc00f09947 */ /* 0x010fea000383ffff */
[----:B------:R-:W-:Y:S05]  /*35bc0*/  BRA `(.L_x_6778) ;  /* 0xfffffeb400a07947 */ /* 0x000fea000383ffff */
.L_x_6783:
[----:B--2---:R2:W3:Y:S02]  /*35bd0*/  SYNCS.PHASECHK.TRANS64.TRYWAIT P1, [R4+URZ+0x33450], R0 ;  /* 0x03345000040075a7 */ /* 0x0044e4000802017f */
[----:B---3--:R-:W-:Y:S05]  /*35be0*/  @!P1 NANOSLEEP.SYNCS 0x989680 ;  /* 0x009896800000995d */ /* 0x008fea0003900000 */
[----:B------:R-:W3:Y:S02]  /*35bf0*/  @!P1 SYNCS.PHASECHK.TRANS64 P1, [R4+URZ+0x33450], R0 ;  /* 0x03345000040095a7 */ /* 0x000ee4000802007f */
[----:B---3--:R-:W-:Y:S05]  /*35c00*/  @!P1 BRA `(.L_x_6783) ;  /* 0xfffffffc00f09947 */ /* 0x008fea000383ffff */
[----:B------:R-:W-:Y:S05]  /*35c10*/  BRA `(.L_x_6780) ;  /* 0xfffffec400d07947 */ /* 0x000fea000383ffff */
.L_x_6790:
[----:B--2---:R2:W3:Y:S02]  /*35c20*/  SYNCS.PHASECHK.TRANS64.TRYWAIT P1, [R3+URZ+0x33450], R6 ;  /* 0x03345006030075a7 */ /* 0x0044e4000802017f */
[----:B---3--:R-:W-:Y:S05]  /*35c30*/  @!P1 NANOSLEEP.SYNCS 0x989680 ;  /* 0x009896800000995d */ /* 0x008fea0003900000 */
[----:B------:R-:W3:Y:S02]  /*35c40*/  @!P1 SYNCS.PHASECHK.TRANS64 P1, [R3+URZ+0x33450], R6 ;  /* 0x03345006030095a7 */ /* 0x000ee4000802007f */
[----:B---3--:R-:W-:Y:S05]  /*35c50*/  @!P1 BRA `(.L_x_6790) ;  /* 0xfffffffc00f09947 */ /* 0x008fea000383ffff */
[----:B------:R-:W-:Y:S05]  /*35c60*/  BRA `(.L_x_6789) ;  /* 0xfffffee800b87947 */ /* 0x000fea000383ffff */
.L_x_6794:
        /* <DEDUP_REMOVED lines=11> */
[----:B-----5:R-:W-:Y:S01]  /*35d20*/  IMAD.MOV.U32 R12, RZ, RZ, R0 ;  /* 0x000000ffff0c7224 */ /* 0x020fe200078e0000 */
[----:B------:R-:W-:-:S02]  /*35d30*/  SEL R26, R11, R128, P0 ;  /* 0x000000800b1a7207 */ /* 0x000fc40000000000 */
[----:B------:R-:W-:Y:S01]  /*35d40*/  SEL R27, R128, R11, P0 ;  /* 0x0000000b801b7207 */ /* 0x000fe20000000000 */
[----:B------:R-:W-:Y:S01]  /*35d50*/  IMAD.MOV.U32 R11, RZ, RZ, 0x1c1f ;  /* 0x00001c1fff0b7424 */ /* 0x000fe200078e00ff */
[----:B------:R-:W-:Y:S01]  /*35d60*/  SEL R46, R15, R46, P0 ;  /* 0x0000002e0f2e7207 */ /* 0x000fe20000000000 */
[----:B------:R-:W-:Y:S01]  /*35d70*/  IMAD.MOV.U32 R15, RZ, RZ, -0x1 ;  /* 0xffffffffff0f7424 */ /* 0x000fe200078e00ff */
[----:B------:R-:W-:Y:S01]  /*35d80*/  SEL R4, R3, R123, P0 ;  /* 0x0000007b03047207 */ /* 0x000fe20000000000 */
[----:B------:R-:W-:Y:S01]  /*35d90*/  IMAD.MOV.U32 R128, RZ, RZ, RZ ;  /* 0x000000ffff807224 */ /* 0x000fe200078e00ff */
[----:B------:R-:W-:Y:S02]  /*35da0*/  SEL R147, R123, R3, P0 ;  /* 0x000000037b937207 */ /* 0x000fe40000000000 */
[----:B------:R-:W-:Y:S02]  /*35db0*/  SEL R3, R14, R133, P0 ;  /* 0x000000850e037207 */ /* 0x000fe40000000000 */
[----:B------:R-:W-:-:S07]  /*35dc0*/  SEL R133, R133, R14, P0 ;  /* 0x0000000e85857207 */ /* 0x000fce0000000000 */
[----:B0--3--:R-:W-:Y:S05]  /*35dd0*/  WARPSYNC.COLLECTIVE R15, `(.L_x_7019) ;  /* 0x000000000f087348 */ /* 0x009fea0003c00000 */
[----:B------:R1:W2:Y:S02]  /*35de0*/  SHFL.IDX P6, R14, R13, R12, R11 ;  /* 0x0000000c0d0e7389 */ /* 0x0002a400000c000b */
[----:B0123--:R-:W-:Y:S01]  /*35df0*/  ENDCOLLECTIVE ;  /* 0x000000000000791b */ /* 0x00ffe20003800000 */
.L_x_7019:
        /* <DEDUP_REMOVED lines=9> */
[----:B------:R-:W-:Y:S02]  /*35e90*/  LOP3.LUT R121, R0, 0x2, RZ, 0x3c, !PT ;  /* 0x0000000200797812 */ /* 0x000fe400078e3cff */
[----:B------:R-:W-:Y:S02]  /*35ea0*/  SEL R123, R48, R132, P0 ;  /* 0x00000084307b7207 */ /* 0x000fe40000000000 */
[----:B------:R-:W-:Y:S01]  /*35eb0*/  SEL R144, R132, R48, P0 ;  /* 0x0000003084907207 */ /* 0x000fe20000000000 */
[----:B------:R-:W-:Y:S01]  /*35ec0*/  IMAD.MOV.U32 R110, RZ, RZ, R14 ;  /* 0x000000ffff6e7224 */ /* 0x000fe200078e000e */
[----:B------:R-:W-:-:S07]  /*35ed0*/  SEL R75, R79, R89, P0 ;  /* 0x000000594f4b7207 */ /* 0x000fce0000000000 */
[----:B------:R-:W-:Y:S05]  /*35ee0*/  WARPSYNC.COLLECTIVE R15, `(.L_x_7020) ;  /* 0x000000000f087348 */ /* 0x000fea0003c00000 */
[----:B------:R0:W1:Y:S02]  /*35ef0*/  SHFL.IDX P6, R14, R13, R12, R11 ;  /* 0x0000000c0d0e7389 */ /* 0x00006400000c000b */
[----:B01----:R-:W-:Y:S01]  /*35f00*/  ENDCOLLECTIVE ;  /* 0x000000000000791b */ /* 0x003fe20003800000 */
.L_x_7020:
        /* <DEDUP_REMOVED lines=19> */
.L_x_7021:
        /* <DEDUP_REMOVED lines=18> */
.L_x_7022:
        /* <DEDUP_REMOVED lines=19> */
.L_x_7023:
        /* <DEDUP_REMOVED lines=18> */
.L_x_7024:
        /* <DEDUP_REMOVED lines=17> */
.L_x_7025:
[----:B------:R-:W-:Y:S02]  /*364c0*/  IMAD.MOV.U32 R13, RZ, RZ, R147 ;  /* 0x000000ffff0d7224 */ /* 0x000fe400078e0093 */
[----:B------:R-:W-:-:S07]  /*364d0*/  IMAD.MOV.U32 R86, RZ, RZ, R14 ;  /* 0x000000ffff567224 */ /* 0x000fce00078e000e */
[----:B------:R-:W-:Y:S05]  /*364e0*/  WARPSYNC.COLLECTIVE R15, `(.L_x_7026) ;  /* 0x000000000f087348 */ /* 0x000fea0003c00000 */
[----:B------:R0:W1:Y:S02]  /*364f0*/  SHFL.IDX P6, R14, R13, R12, R11 ;  /* 0x0000000c0d0e7389 */ /* 0x00006400000c000b */
[----:B01----:R-:W-:Y:S01]  /*36500*/  ENDCOLLECTIVE ;  /* 0x000000000000791b */ /* 0x003fe20003800000 */
.L_x_7026:
        /* <DEDUP_REMOVED lines=8> */
.L_x_7027:
[----:B------:R-:W-:Y:S02]  /*36590*/  SEL R113, R115, R92, P0 ;  /* 0x0000005c73717207 */ /* 0x000fe40000000000 */
[----:B------:R-:W-:Y:S01]  /*365a0*/  SEL R115, R92, R115, P0 ;  /* 0x000000735c737207 */ /* 0x000fe20000000000 */
[----:B------:R-:W-:Y:S02]  /*365b0*/  IMAD.MOV.U32 R13, RZ, RZ, R119 ;  /* 0x000000ffff0d7224 */ /* 0x000fe400078e0077 */
[----:B------:R-:W-:-:S07]  /*365c0*/  IMAD.MOV.U32 R118, RZ, RZ, R14 ;  /* 0x000000ffff767224 */ /* 0x000fce00078e000e */
[----:B------:R-:W-:Y:S05]  /*365d0*/  WARPSYNC.COLLECTIVE R15, `(.L_x_7028) ;  /* 0x000000000f087348 */ /* 0x000fea0003c00000 */
[----:B------:R0:W1:Y:S02]  /*365e0*/  SHFL.IDX P6, R14, R13, R12, R11 ;  /* 0x0000000c0d0e7389 */ /* 0x00006400000c000b */
[----:B01----:R-:W-:Y:S01]  /*365f0*/  ENDCOLLECTIVE ;  /* 0x000000000000791b */ /* 0x003fe20003800000 */
.L_x_7028:
[----:B------:R-:W-:Y:S01]  /*36600*/  MOV R13, R143 ;  /* 0x0000008f000d7202 */ /* 0x000fe20000000f00 */
[----:B------:R-:W-:Y:S02]  /*36610*/  IMAD.MOV.U32 R12, RZ, RZ, R121 ;  /* 0x000000ffff0c7224 */ /* 0x000fe400078e0079 */
[----:B------:R-:W-:-:S07]  /*36620*/  IMAD.MOV.U32 R119, RZ, RZ, R14 ;  /* 0x000000ffff777224 */ /* 0x000fce00078e000e */
[----:B------:R-:W-:Y:S05]  /*36630*/  WARPSYNC.COLLECTIVE R15, `(.L_x_7029) ;  /* 0x000000000f087348 */ /* 0x000fea0003c00000 */
[----:B------:R0:W1:Y:S02]  /*36640*/  SHFL.IDX P6, R14, R13, R12, R11 ;  /* 0x0000000c0d0e7389 */ /* 0x00006400000c000b */
[----:B01----:R-:W-:Y:S01]  /*36650*/  ENDCOLLECTIVE ;  /* 0x000000000000791b */ /* 0x003fe20003800000 */
.L_x_7029:
[----:B------:R-:W-:Y:S02]  /*36660*/  IMAD.MOV.U32 R13, RZ, RZ, R146 ;  /* 0x000000ffff0d7224 */ /* 0x000fe400078e0092 */
[----:B------:R-:W-:-:S07]  /*36670*/  IMAD.MOV.U32 R84, RZ, RZ, R14 ;  /* 0x000000ffff547224 */ /* 0x000fce00078e000e */
[----:B------:R-:W-:Y:S05]  /*36680*/  WARPSYNC.COLLECTIVE R15, `(.L_x_7030) ;  /* 0x000000000f087348 */ /* 0x000fea0003c00000 */
[----:B------:R0:W1:Y:S02]  /*36690*/  SHFL.IDX P6, R14, R13, R12, R11 ;  /* 0x0000000c0d0e7389 */ /* 0x00006400000c000b */
[----:B01----:R-:W-:Y:S01]  /*366a0*/  ENDCOLLECTIVE ;  /* 0x000000000000791b */ /* 0x003fe20003800000 */
.L_x_7030:
        /* <DEDUP_REMOVED lines=8> */
.L_x_7031:
[----:B------:R-:W-:Y:S02]  /*36730*/  SEL R117, R119, R88, P0 ;  /* 0x0000005877757207 */ /* 0x000fe40000000000 */
[----:B------:R-:W-:Y:S01]  /*36740*/  SEL R119, R88, R119, P0 ;  /* 0x0000007758777207 */ /* 0x000fe20000000000 */
[----:B------:R-:W-:Y:S02]  /*36750*/  IMAD.MOV.U32 R13, RZ, RZ, R123 ;  /* 0x000000ffff0d7224 */ /* 0x000fe400078e007b */
[----:B------:R-:W-:-:S07]  /*36760*/  IMAD.MOV.U32 R122, RZ, RZ, R14 ;  /* 0x000000ffff7a7224 */ /* 0x000fce00078e000e */
[----:B------:R-:W-:Y:S05]  /*36770*/  WARPSYNC.COLLECTIVE R15, `(.L_x_7032) ;  /* 0x000000000f087348 */ /* 0x000fea0003c00000 */
[----:B------:R0:W1:Y:S02]  /*36780*/  SHFL.IDX P6, R14, R13, R12, R11 ;  /* 0x0000000c0d0e7389 */ /* 0x00006400000c000b */
[----:B01----:R-:W-:Y:S01]  /*36790*/  ENDCOLLECTIVE ;  /* 0x000000000000791b */ /* 0x003fe20003800000 */
.L_x_7032:
[----:B------:R-:W-:Y:S01]  /*367a0*/  IMAD.MOV.U32 R13, RZ, RZ, R132 ;  /* 0x000000ffff0d7224 */ /* 0x000fe200078e0084 */
[----:B------:R-:W-:Y:S01]  /*367b0*/  MOV R12, R121 ;  /* 0x00000079000c7202 */ /* 0x000fe20000000f00 */
[----:B------:R-:W-:-:S07]  /*367c0*/  IMAD.MOV.U32 R123, RZ, RZ, R14 ;  /* 0x000000ffff7b7224 */ /* 0x000fce00078e000e */
[----:B------:R-:W-:Y:S05]  /*367d0*/  WARPSYNC.COLLECTIVE R15, `(.L_x_7033) ;  /* 0x000000000f087348 */ /* 0x000fea0003c00000 */
[----:B------:R0:W1:Y:S02]  /*367e0*/  SHFL.IDX P6, R14, R13, R12, R11 ;  /* 0x0000000c0d0e7389 */ /* 0x00006400000c000b */
[----:B01----:R-:W-:Y:S01]  /*367f0*/  ENDCOLLECTIVE ;  /* 0x000000000000791b */ /* 0x003fe20003800000 */
.L_x_7033:
[----:B------:R-:W-:Y:S02]  /*36800*/  IMAD.MOV.U32 R13, RZ, RZ, R144 ;  /* 0x000000ffff0d7224 */ /* 0x000fe400078e0090 */
[----:B------:R-:W-:-:S07]  /*36810*/  IMAD.MOV.U32 R76, RZ, RZ, R14 ;  /* 0x000000ffff4c7224 */ /* 0x000fce00078e000e */
[----:B------:R-:W-:Y:S05]  /*36820*/  WARPSYNC.COLLECTIVE R15, `(.L_x_7034) ;  /* 0x000000000f087348 */ /* 0x000fea0003c00000 */
[----:B------:R0:W1:Y:S02]  /*36830*/  SHFL.IDX P6, R14, R13, R12, R11 ;  /* 0x0000000c0d0e7389 */ /* 0x00006400000c000b */
[----:B01----:R-:W-:Y:S01]  /*36840*/  ENDCOLLECTIVE ;  /* 0x000000000000791b */ /* 0x003fe20003800000 */
.L_x_7034:
        /* <DEDUP_REMOVED lines=8> */
.L_x_7035:
[----:B------:R-:W-:Y:S02]  /*368d0*/  IMAD.MOV.U32 R13, RZ, RZ, R3 ;  /* 0x000000ffff0d7224 */ /* 0x000fe400078e0003 */
[----:B------:R-:W-:-:S07]  /*368e0*/  IMAD.MOV.U32 R5, RZ, RZ, R14 ;  /* 0x000000ffff057224 */ /* 0x000fce00078e000e */
[----:B------:R-:W-:Y:S05]  /*368f0*/  WARPSYNC.COLLECTIVE R15, `(.L_x_7036) ;  /* 0x000000000f087348 */ /* 0x000fea0003c00000 */
[----:B------:R0:W1:Y:S02]  /*36900*/  SHFL.IDX P6, R14, R13, R12, R11 ;  /* 0x0000000c0d0e7389 */ /* 0x00006400000c000b */
[----:B01----:R-:W-:Y:S01]  /*36910*/  ENDCOLLECTIVE ;  /* 0x000000000000791b */ /* 0x003fe20003800000 */
.L_x_7036:
[----:B------:R-:W-:Y:S02]  /*36920*/  IMAD.MOV.U32 R13, RZ, RZ, R6 ;  /* 0x000000ffff0d7224 */ /* 0x000fe400078e0006 */
[----:B------:R-:W-:Y:S02]  /*36930*/  IMAD.MOV.U32 R12, RZ, RZ, R121 ;  /* 0x000000ffff0c7224 */ /* 0x000fe400078e0079 */
[----:B------:R-:W-:-:S07]  /*36940*/  IMAD.MOV.U32 R3, RZ, RZ, R14 ;  /* 0x000000ffff037224 */ /* 0x000fce00078e000e */
[----:B------:R-:W-:Y:S05]  /*36950*/  WARPSYNC.COLLECTIVE R15, `(.L_x_7037) ;  /* 0x000000000f087348 */ /* 0x000fea0003c00000 */
[----:B------:R0:W1:Y:S02]  /*36960*/  SHFL.IDX P6, R14, R13, R12, R11 ;  /* 0x0000000c0d0e7389 */ /* 0x00006400000c000b */
[----:B01----:R-:W-:Y:S01]  /*36970*/  ENDCOLLECTIVE ;  /* 0x000000000000791b */ /* 0x003fe20003800000 */
.L_x_7037:
[----:B------:R-:W-:Y:S01]  /*36980*/  IMAD.MOV.U32 R13, RZ, RZ, R133 ;  /* 0x000000ffff0d7224 */ /* 0x000fe200078e0085 */
[----:B------:R-:W-:-:S07]  /*36990*/  MOV R6, R14 ;  /* 0x0000000e00067202 */ /* 0x000fce0000000f00 */
[----:B------:R-:W-:Y:S05]  /*369a0*/  WARPSYNC.COLLECTIVE R15, `(.L_x_7038) ;  /* 0x000000000f087348 */ /* 0x000fea0003c00000 */
[----:B------:R0:W1:Y:S02]  /*369b0*/  SHFL.IDX P6, R14, R13, R12, R11 ;  /* 0x0000000c0d0e7389 */ /* 0x00006400000c000b */
[----:B01----:R-:W-:Y:S01]  /*369c0*/  ENDCOLLECTIVE ;  /* 0x000000000000791b */ /* 0x003fe20003800000 */
.L_x_7038:
[----:B------:R-:W-:Y:S02]  /*369d0*/  IMAD.MOV.U32 R13, RZ, RZ, R106 ;  /* 0x000000ffff0d7224 */ /* 0x000fe400078e006a */
[----:B------:R-:W-:Y:S02]  /*369e0*/  IMAD.MOV.U32 R12, RZ, RZ, R0 ;  /* 0x000000ffff0c7224 */ /* 0x000fe400078e0000 */
[----:B------:R-:W-:-:S07]  /*369f0*/  IMAD.MOV.U32 R4, RZ, RZ, R14 ;  /* 0x000000ffff047224 */ /* 0x000fce00078e000e */
[----:B------:R-:W-:Y:S05]  /*36a00*/  WARPSYNC.COLLECTIVE R15, `(.L_x_7039) ;  /* 0x000000000f087348 */ /* 0x000fea0003c00000 */
[----:B------:R0:W1:Y:S02]  /*36a10*/  SHFL.IDX P6, R14, R13, R12, R11 ;  /* 0x0000000c0d0e7389 */ /* 0x00006400000c000b */
[----:B01----:R-:W-:Y:S01]  /*36a20*/  ENDCOLLECTIVE ;  /* 0x000000000000791b */ /* 0x003fe20003800000 */
.L_x_7039:
        /* <DEDUP_REMOVED lines=9> */
.L_x_7040:
[----:B------:R-:W-:Y:S02]  /*36ac0*/  IMAD.MOV.U32 R13, RZ, RZ, R10 ;  /* 0x000000ffff0d7224 */ /* 0x000fe400078e000a */
[----:B------:R-:W-:Y:S02]  /*36ad0*/  IMAD.MOV.U32 R12, RZ, RZ, R121 ;  /* 0x000000ffff0c7224 */ /* 0x000fe400078e0079 */
[----:B------:R-:W-:-:S07]  /*36ae0*/  IMAD.MOV.U32 R7, RZ, RZ, R14 ;  /* 0x000000ffff077224 */ /* 0x000fce00078e000e */
[----:B------:R-:W-:Y:S05]  /*36af0*/  WARPSYNC.COLLECTIVE R15, `(.L_x_7041) ;  /* 0x000000000f087348 */ /* 0x000fea0003c00000 */
[----:B------:R0:W1:Y:S02]  /*36b00*/  SHFL.IDX P6, R14, R13, R12, R11 ;  /* 0x0000000c0d0e7389 */ /* 0x00006400000c000b */
[----:B01----:R-:W-:Y:S01]  /*36b10*/  ENDCOLLECTIVE ;  /* 0x000000000000791b */ /* 0x003fe20003800000 */
.L_x_7041:
[----:B------:R-:W-:Y:S01]  /*36b20*/  MOV R13, R8 ;  /* 0x00000008000d7202 */ /* 0x000fe20000000f00 */
[----:B------:R-:W-:-:S07]  /*36b30*/  IMAD.MOV.U32 R10, RZ, RZ, R14 ;  /* 0x000000ffff0a7224 */ /* 0x000fce00078e000e */
[----:B------:R-:W-:Y:S05]  /*36b40*/  WARPSYNC.COLLECTIVE R15, `(.L_x_7042) ;  /* 0x000000000f087348 */ /* 0x000fea0003c00000 */
[----:B------:R0:W1:Y:S02]  /*36b50*/  SHFL.IDX P6, R14, R13, R12, R11 ;  /* 0x0000000c0d0e7389 */ /* 0x00006400000c000b */
[----:B01----:R-:W-:Y:S01]  /*36b60*/  ENDCOLLECTIVE ;  /* 0x000000000000791b */ /* 0x003fe20003800000 */
.L_x_7042:
[----:B------:R-:W-:Y:S02]  /*36b70*/  IMAD.MOV.U32 R13, RZ, RZ, R24 ;  /* 0x000000ffff0d7224 */ /* 0x000fe400078e0018 */
[----:B------:R-:W-:Y:S02]  /*36b80*/  IMAD.MOV.U32 R12, RZ, RZ, R0 ;  /* 0x000000ffff0c7224 */ /* 0x000fe400078e0000 */
[----:B------:R-:W-:-:S07]  /*36b90*/  IMAD.MOV.U32 R8, RZ, RZ, R14 ;  /* 0x000000ffff087224 */ /* 0x000fce00078e000e */
[----:B------:R-:W-:Y:S05]  /*36ba0*/  WARPSYNC.COLLECTIVE R15, `(.L_x_7043) ;  /* 0x000000000f087348 */ /* 0x000fea0003c00000 */
[----:B------:R0:W1:Y:S02]  /*36bb0*/  SHFL.IDX P6, R14, R13, R12, R11 ;  /* 0x0000000c0d0e7389 */ /* 0x00006400000c000b */
[----:B01----:R-:W-:Y:S01]  /*36bc0*/  ENDCOLLECTIVE ;  /* 0x000000000000791b */ /* 0x003fe20003800000 */
.L_x_7043:
        /* <DEDUP_REMOVED lines=9> */
.L_x_7044:
[----:B------:R-:W-:Y:S02]  /*36c60*/  IMAD.MOV.U32 R13, RZ, RZ, R25 ;  /* 0x000000ffff0d7224 */ /* 0x000fe400078e0019 */
[----:B------:R-:W-:Y:S02]  /*36c70*/  IMAD.MOV.U32 R12, RZ, RZ, R121 ;  /* 0x000000ffff0c7224 */ /* 0x000fe400078e0079 */
[----:B------:R-:W-:-:S07]  /*36c80*/  IMAD.MOV.U32 R20, RZ, RZ, R14 ;  /* 0x000000ffff147224 */ /* 0x000fce00078e000e */
[----:B------:R-:W-:Y:S05]  /*36c90*/  WARPSYNC.COLLECTIVE R15, `(.L_x_7045) ;  /* 0x000000000f087348 */ /* 0x000fea0003c00000 */
[----:B------:R0:W1:Y:S02]  /*36ca0*/  SHFL.IDX P6, R14, R13, R12, R11 ;  /* 0x0000000c0d0e7389 */ /* 0x00006400000c000b */
[----:B01----:R-:W-:Y:S01]  /*36cb0*/  ENDCOLLECTIVE ;  /* 0x000000000000791b */ /* 0x003fe20003800000 */
.L_x_7045:
[----:B------:R-:W-:Y:S02]  /*36cc0*/  IMAD.MOV.U32 R13, RZ, RZ, R21 ;  /* 0x000000ffff0d7224 */ /* 0x000fe400078e0015 */
[----:B------:R-:W-:-:S07]  /*36cd0*/  IMAD.MOV.U32 R25, RZ, RZ, R14 ;  /* 0x000000ffff197224 */ /* 0x000fce00078e000e */
[----:B------:R-:W-:Y:S05]  /*36ce0*/  WARPSYNC.COLLECTIVE R15, `(.L_x_7046) ;  /* 0x000000000f087348 */ /* 0x000fea0003c00000 */
[----:B------:R0:W1:Y:S02]  /*36cf0*/  SHFL.IDX P6, R14, R13, R12, R11 ;  /* 0x0000000c0d0e7389 */ /* 0x00006400000c000b */
[----:B01----:R-:W-:Y:S01]  /*36d00*/  ENDCOLLECTIVE ;  /* 0x000000000000791b */ /* 0x003fe20003800000 */
.L_x_7046:
[----:B------:R-:W-:Y:S02]  /*36d10*/  IMAD.MOV.U32 R13, RZ, RZ, R28 ;  /* 0x000000ffff0d7224 */ /* 0x000fe400078e001c */
[----:B------:R-:W-:Y:S01]  /*36d20*/  IMAD.MOV.U32 R12, RZ, RZ, R0 ;  /* 0x000000ffff0c7224 */ /* 0x000fe200078e0000 */
[----:B------:R-:W-:-:S07]  /*36d30*/  MOV R21, R14 ;  /* 0x0000000e00157202 */ /* 0x000fce0000000f00 */
[----:B------:R-:W-:Y:S05]  /*36d40*/  WARPSYNC.COLLECTIVE R15, `(.L_x_7047) ;  /* 0x000000000f087348 */ /* 0x000fea0003c00000 */
[----:B------:R0:W1:Y:S02]  /*36d50*/  SHFL.IDX P6, R14, R13, R12, R11 ;  /* 0x0000000c0d0e7389 */ /* 0x00006400000c000b */
[----:B01----:R-:W-:Y:S01]  /*36d60*/  ENDCOLLECTIVE ;  /* 0x000000000000791b */ /* 0x003fe20003800000 */
.L_x_7047:
        /* <DEDUP_REMOVED lines=9> */
.L_x_7048:
[----:B------:R-:W-:Y:S02]  /*36e00*/  IMAD.MOV.U32 R13, RZ, RZ, R32 ;  /* 0x000000ffff0d7224 */ /* 0x000fe400078e0020 */
[----:B------:R-:W-:Y:S02]  /*36e10*/  IMAD.MOV.U32 R12, RZ, RZ, R121 ;  /* 0x000000ffff0c7224 */ /* 0x000fe400078e0079 */
[----:B------:R-:W-:-:S07]  /*36e20*/  IMAD.MOV.U32 R26, RZ, RZ, R14 ;  /* 0x000000ffff1a7224 */ /* 0x000fce00078e000e */
[----:B------:R-:W-:Y:S05]  /*36e30*/  WARPSYNC.COLLECTIVE R15, `(.L_x_7049) ;  /* 0x000000000f087348 */ /* 0x000fea0003c00000 */
[----:B------:R0:W1:Y:S02]  /*36e40*/  SHFL.IDX P6, R14, R13, R12, R11 ;  /* 0x0000000c0d0e7389 */ /* 0x00006400000c000b */
[----:B01----:R-:W-:Y:S01]  /*36e50*/  ENDCOLLECTIVE ;  /* 0x000000000000791b */ /* 0x003fe20003800000 */
.L_x_7049:
[----:B------:R-:W-:Y:S02]  /*36e60*/  IMAD.MOV.U32 R13, RZ, RZ, R27 ;  /* 0x000000ffff0d7224 */ /* 0x000fe400078e001b */
[----:B------:R-:W-:-:S07]  /*36e70*/  IMAD.MOV.U32 R32, RZ, RZ, R14 ;  /* 0x000000ffff207224 */ /* 0x000fce00078e000e */
[----:B------:R-:W-:Y:S05]  /*36e80*/  WARPSYNC.COLLECTIVE R15, `(.L_x_7050) ;  /* 0x000000000f087348 */ /* 0x000fea0003c00000 */
[----:B------:R0:W1:Y:S02]  /*36e90*/  SHFL.IDX P6, R14, R13, R12, R11 ;  /* 0x0000000c0d0e7389 */ /* 0x00006400000c000b */
[----:B01----:R-:W-:Y:S01]  /*36ea0*/  ENDCOLLECTIVE ;  /* 0x000000000000791b */ /* 0x003fe20003800000 */
.L_x_7050:
[----:B------:R-:W-:Y:S01]  /*36eb0*/  MOV R13, R35 ;  /* 0x00000023000d7202 */ /* 0x000fe20000000f00 */
[----:B------:R-:W-:Y:S02]  /*36ec0*/  IMAD.MOV.U32 R12, RZ, RZ, R0 ;  /* 0x000000ffff0c7224 */ /* 0x000fe400078e0000 */
[----:B------:R-:W-:-:S07]  /*36ed0*/  IMAD.MOV.U32 R27, RZ, RZ, R14 ;  /* 0x000000ffff1b7224 */ /* 0x000fce00078e000e */
[----:B------:R-:W-:Y:S05]  /*36ee0*/  WARPSYNC.COLLECTIVE R15, `(.L_x_7051) ;  /* 0x000000000f087348 */ /* 0x000fea0003c00000 */
[----:B------:R0:W1:Y:S02]  /*36ef0*/  SHFL.IDX P6, R14, R13, R12, R11 ;  /* 0x0000000c0d0e7389 */ /* 0x00006400000c000b */
[----:B01----:R-:W-:Y:S01]  /*36f00*/  ENDCOLLECTIVE ;  /* 0x000000000000791b */ /* 0x003fe20003800000 */
.L_x_7051:
        /* <DEDUP_REMOVED lines=9> */
.L_x_7052:
[----:B------:R-:W-:Y:S02]  /*36fa0*/  IMAD.MOV.U32 R13, RZ, RZ, R52 ;  /* 0x000000ffff0d7224 */ /* 0x000fe400078e0034 */
[----:B------:R-:W-:Y:S02]  /*36fb0*/  IMAD.MOV.U32 R12, RZ, RZ, R121 ;  /* 0x000000ffff0c7224 */ /* 0x000fe400078e0079 */
[----:B------:R-:W-:-:S07]  /*36fc0*/  IMAD.MOV.U32 R33, RZ, RZ, R14 ;  /* 0x000000ffff217224 */ /* 0x000fce00078e000e */
[----:B------:R-:W-:Y:S05]  /*36fd0*/  WARPSYNC.COLLECTIVE R15, `(.L_x_7053) ;  /* 0x000000000f087348 */ /* 0x000fea0003c00000 */
[----:B------:R0:W1:Y:S02]  /*36fe0*/  SHFL.IDX P6, R14, R13, R12, R11 ;  /* 0x0000000c0d0e7389 */ /* 0x00006400000c000b */
[----:B01----:R-:W-:Y:S01]  /*36ff0*/  ENDCOLLECTIVE ;  /* 0x000000000000791b */ /* 0x003fe20003800000 */
.L_x_7053:
[----:B------:R-:W-:Y:S02]  /*37000*/  IMAD.MOV.U32 R13, RZ, RZ, R34 ;  /* 0x000000ffff0d7224 */ /* 0x000fe400078e0022 */
[----:B------:R-:W-:-:S07]  /*37010*/  IMAD.MOV.U32 R52, RZ, RZ, R14 ;  /* 0x000000ffff347224 */ /* 0x000fce00078e000e */
[----:B------:R-:W-:Y:S05]  /*37020*/  WARPSYNC.COLLECTIVE R15, `(.L_x_7054) ;  /* 0x000000000f087348 */ /* 0x000fea0003c00000 */
[----:B------:R0:W1:Y:S02]  /*37030*/  SHFL.IDX P6, R14, R13, R12, R11 ;  /* 0x0000000c0d0e7389 */ /* 0x00006400000c000b */
[----:B01----:R-:W-:Y:S01]  /*37040*/  ENDCOLLECTIVE ;  /* 0x000000000000791b */ /* 0x003fe20003800000 */
.L_x_7054:
[----:B------:R-:W-:Y:S01]  /*37050*/  IMAD.MOV.U32 R13, RZ, RZ, R55 ;  /* 0x000000ffff0d7224 */ /* 0x000fe200078e0037 */
[----:B------:R-:W-:Y:S01]  /*37060*/  MOV R12, R0 ;  /* 0x00000000000c7202 */ /* 0x000fe20000000f00 */
[----:B------:R-:W-:-:S07]  /*37070*/  IMAD.MOV.U32 R34, RZ, RZ, R14 ;  /* 0x000000ffff227224 */ /* 0x000fce00078e000e */
[----:B------:R-:W-:Y:S05]  /*37080*/  WARPSYNC.COLLECTIVE R15, `(.L_x_7055) ;  /* 0x000000000f087348 */ /* 0x000fea0003c00000 */
[----:B------:R0:W1:Y:S02]  /*37090*/  SHFL.IDX P6, R14, R13, R12, R11 ;  /* 0x0000000c0d0e7389 */ /* 0x00006400000c000b */
[----:B01----:R-:W-:Y:S01]  /*370a0*/  ENDCOLLECTIVE ;  /* 0x000000000000791b */ /* 0x003fe20003800000 */
.L_x_7055:
        /* <DEDUP_REMOVED lines=9> */
.L_x_7056:
[----:B------:R-:W-:Y:S02]  /*37140*/  IMAD.MOV.U32 R13, RZ, RZ, R56 ;  /* 0x000000ffff0d7224 */ /* 0x000fe400078e0038 */
[----:B------:R-:W-:Y:S02]  /*37150*/  IMAD.MOV.U32 R12, RZ, RZ, R121 ;  /* 0x000000ffff0c7224 */ /* 0x000fe400078e0079 */
[----:B------:R-:W-:-:S07]  /*37160*/  IMAD.MOV.U32 R53, RZ, RZ, R14 ;  /* 0x000000ffff357224 */ /* 0x000fce00078e000e */
[----:B------:R-:W-:Y:S05]  /*37170*/  WARPSYNC.COLLECTIVE R15, `(.L_x_7057) ;  /* 0x000000000f087348 */ /* 0x000fea0003c00000 */
[----:B------:R0:W1:Y:S02]  /*37180*/  SHFL.IDX P6, R14, R13, R12, R11 ;  /* 0x0000000c0d0e7389 */ /* 0x00006400000c000b */
[----:B01----:R-:W-:Y:S01]  /*37190*/  ENDCOLLECTIVE ;  /* 0x000000000000791b */ /* 0x003fe20003800000 */
.L_x_7057:
[----:B------:R-:W-:Y:S02]  /*371a0*/  IMAD.MOV.U32 R13, RZ, RZ, R54 ;  /* 0x000000ffff0d7224 */ /* 0x000fe400078e0036 */
[----:B------:R-:W-:-:S07]  /*371b0*/  IMAD.MOV.U32 R56, RZ, RZ, R14 ;  /* 0x000000ffff387224 */ /* 0x000fce00078e000e */
[----:B------:R-:W-:Y:S05]  /*371c0*/  WARPSYNC.COLLECTIVE R15, `(.L_x_7058) ;  /* 0x000000000f087348 */ /* 0x000fea0003c00000 */
[----:B------:R0:W1:Y:S02]  /*371d0*/  SHFL.IDX P6, R14, R13, R12, R11 ;  /* 0x0000000c0d0e7389 */ /* 0x00006400000c000b */
[----:B01----:R-:W-:Y:S01]  /*371e0*/  ENDCOLLECTIVE ;  /* 0x000000000000791b */ /* 0x003fe20003800000 */
.L_x_7058:
[----:B------:R-:W-:Y:S02]  /*371f0*/  IMAD.MOV.U32 R13, RZ, RZ, R59 ;  /* 0x000000ffff0d7224 */ /* 0x000fe400078e003b */
[----:B------:R-:W-:Y:S02]  /*37200*/  IMAD.MOV.U32 R12, RZ, RZ, R0 ;  /* 0x000000ffff0c7224 */ /* 0x000fe400078e0000 */
[----:B------:R-:W-:-:S07]  /*37210*/  IMAD.MOV.U32 R54, RZ, RZ, R14 ;  /* 0x000000ffff367224 */ /* 0x000fce00078e000e */
[----:B------:R-:W-:Y:S05]  /*37220*/  WARPSYNC.COLLECTIVE R15, `(.L_x_7059) ;  /* 0x000000000f087348 */ /* 0x000fea0003c00000 */
[----:B------:R0:W1:Y:S02]  /*37230*/  SHFL.IDX P6, R14, R13, R12, R11 ;  /* 0x0000000c0d0e7389 */ /* 0x00006400000c000b */
[----:B01----:R-:W-:Y:S01]  /*37240*/  ENDCOLLECTIVE ;  /* 0x000000000000791b */ /* 0x003fe20003800000 */
.L_x_7059:
        /* <DEDUP_REMOVED lines=9> */
.L_x_7060:
[----:B------:R-:W-:Y:S02]  /*372e0*/  IMAD.MOV.U32 R13, RZ, RZ, R60 ;  /* 0x000000ffff0d7224 */ /* 0x000fe400078e003c */
[----:B------:R-:W-:Y:S02]  /*372f0*/  IMAD.MOV.U32 R12, RZ, RZ, R121 ;  /* 0x000000ffff0c7224 */ /* 0x000fe400078e0079 */
[----:B------:R-:W-:-:S07]  /*37300*/  IMAD.MOV.U32 R57, RZ, RZ, R14 ;  /* 0x000000ffff397224 */ /* 0x000fce00078e000e */
[----:B------:R-:W-:Y:S05]  /*37310*/  WARPSYNC.COLLECTIVE R15, `(.L_x_7061) ;  /* 0x000000000f087348 */ /* 0x000fea0003c00000 */
[----:B------:R0:W1:Y:S02]  /*37320*/  SHFL.IDX P6, R14, R13, R12, R11 ;  /* 0x0000000c0d0e7389 */ /* 0x00006400000c000b */
[----:B01----:R-:W-:Y:S01]  /*37330*/  ENDCOLLECTIVE ;  /* 0x000000000000791b */ /* 0x003fe20003800000 */
.L_x_7061:
[----:B------:R-:W-:Y:S02]  /*37340*/  IMAD.MOV.U32 R13, RZ, RZ, R58 ;  /* 0x000000ffff0d7224 */ /* 0x000fe400078e003a */
[----:B------:R-:W-:-:S07]  /*37350*/  IMAD.MOV.U32 R60, RZ, RZ, R14 ;  /* 0x000000ffff3c7224 */ /* 0x000fce00078e000e */
[----:B------:R-:W-:Y:S05]  /*37360*/  WARPSYNC.COLLECTIVE R15, `(.L_x_7062) ;  /* 0x000000000f087348 */ /* 0x000fea0003c00000 */
[----:B------:R0:W1:Y:S02]  /*37370*/  SHFL.IDX P6, R14, R13, R12, R11 ;  /* 0x0000000c0d0e7389 */ /* 0x00006400000c000b */
[----:B01----:R-:W-:Y:S01]  /*37380*/  ENDCOLLECTIVE ;  /* 0x000000000000791b */ /* 0x003fe20003800000 */
.L_x_7062:
[----:B------:R-:W-:Y:S02]  /*37390*/  IMAD.MOV.U32 R13, RZ, RZ, R63 ;  /* 0x000000ffff0d7224 */ /* 0x000fe400078e003f */
[----:B------:R-:W-:Y:S02]  /*373a0*/  IMAD.MOV.U32 R12, RZ, RZ, R0 ;  /* 0x000000ffff0c7224 */ /* 0x000fe400078e0000 */
[----:B------:R-:W-:-:S07]  /*373b0*/  IMAD.MOV.U32 R58, RZ, RZ, R14 ;  /* 0x000000ffff3a7224 */ /* 0x000fce00078e000e */
[----:B------:R-:W-:Y:S05]  /*373c0*/  WARPSYNC.COLLECTIVE R15, `(.L_x_7063) ;  /* 0x000000000f087348 */ /* 0x000fea0003c00000 */
[----:B------:R0:W1:Y:S02]  /*373d0*/  SHFL.IDX P6, R14, R13, R12, R11 ;  /* 0x0000000c0d0e7389 */ /* 0x00006400000c000b */
[----:B01----:R-:W-:Y:S01]  /*373e0*/  ENDCOLLECTIVE ;  /* 0x000000000000791b */ /* 0x003fe20003800000 */
.L_x_7063:
        /* <DEDUP_REMOVED lines=9> */
.L_x_7064:
[----:B------:R-:W-:Y:S02]  /*37480*/  IMAD.MOV.U32 R13, RZ, RZ, R64 ;  /* 0x000000ffff0d7224 */ /* 0x000fe400078e0040 */
[----:B------:R-:W-:Y:S02]  /*37490*/  IMAD.MOV.U32 R12, RZ, RZ, R121 ;  /* 0x000000ffff0c7224 */ /* 0x000fe400078e0079 */
[----:B------:R-:W-:-:S07]  /*374a0*/  IMAD.MOV.U32 R61, RZ, RZ, R14 ;  /* 0x000000ffff3d7224 */ /* 0x000fce00078e000e */
[----:B------:R-:W-:Y:S05]  /*374b0*/  WARPSYNC.COLLECTIVE R15, `(.L_x_7065) ;  /* 0x000000000f087348 */ /* 0x000fea0003c00000 */
[----:B------:R0:W1:Y:S02]  /*374c0*/  SHFL.IDX P6, R14, R13, R12, R11 ;  /* 0x0000000c0d0e7389 */ /* 0x00006400000c000b */
[----:B01----:R-:W-:Y:S01]  /*374d0*/  ENDCOLLECTIVE ;  /* 0x000000000000791b */ /* 0x003fe20003800000 */
.L_x_7065:
[----:B------:R-:W-:Y:S02]  /*374e0*/  IMAD.MOV.U32 R13, RZ, RZ, R62 ;  /* 0x000000ffff0d7224 */ /* 0x000fe400078e003e */
[----:B------:R-:W-:-:S07]  /*374f0*/  IMAD.MOV.U32 R64, RZ, RZ, R14 ;  /* 0x000000ffff407224 */ /* 0x000fce00078e000e */
[----:B------:R-:W-:Y:S05]  /*37500*/  WARPSYNC.COLLECTIVE R15, `(.L_x_7066) ;  /* 0x000000000f087348 */ /* 0x000fea0003c00000 */
[----:B------:R0:W1:Y:S02]  /*37510*/  SHFL.IDX P6, R14, R13, R12, R11 ;  /* 0x0000000c0d0e7389 */ /* 0x00006400000c000b */
[----:B01----:R-:W-:Y:S01]  /*37520*/  ENDCOLLECTIVE ;  /* 0x000000000000791b */ /* 0x003fe20003800000 */
.L_x_7066:
[----:B------:R-:W-:Y:S02]  /*37530*/  IMAD.MOV.U32 R13, RZ, RZ, R67 ;  /* 0x000000ffff0d7224 */ /* 0x000fe400078e0043 */
[----:B------:R-:W-:Y:S02]  /*37540*/  IMAD.MOV.U32 R12, RZ, RZ, R0 ;  /* 0x000000ffff0c7224 */ /* 0x000fe400078e0000 */
[----:B------:R-:W-:-:S07]  /*37550*/  IMAD.MOV.U32 R62, RZ, RZ, R14 ;  /* 0x000000ffff3e7224 */ /* 0x000fce00078e000e */
[----:B------:R-:W-:Y:S05]  /*37560*/  WARPSYNC.COLLECTIVE R15, `(.L_x_7067) ;  /* 0x000000000f087348 */ /* 0x000fea0003c00000 */
[----:B------:R0:W1:Y:S02]  /*37570*/  SHFL.IDX P6, R14, R13, R12, R11 ;  /* 0x0000000c0d0e7389 */ /* 0x00006400000c000b */
[----:B01----:R-:W-:Y:S01]  /*37580*/  ENDCOLLECTIVE ;  /* 0x000000000000791b */ /* 0x003fe20003800000 */
.L_x_7067:
        /* <DEDUP_REMOVED lines=9> */
.L_x_7068:
[----:B------:R-:W-:Y:S02]  /*37620*/  IMAD.MOV.U32 R13, RZ, RZ, R68 ;  /* 0x000000ffff0d7224 */ /* 0x000fe400078e0044 */
[----:B------:R-:W-:Y:S01]  /*37630*/  IMAD.MOV.U32 R12, RZ, RZ, R121 ;  /* 0x000000ffff0c7224 */ /* 0x000fe200078e0079 */
[----:B------:R-:W-:-:S07]  /*37640*/  MOV R65, R14 ;  /* 0x0000000e00417202 */ /* 0x000fce0000000f00 */
[----:B------:R-:W-:Y:S05]  /*37650*/  WARPSYNC.COLLECTIVE R15, `(.L_x_7069) ;  /* 0x000000000f087348 */ /* 0x000fea0003c00000 */
[----:B------:R0:W1:Y:S02]  /*37660*/  SHFL.IDX P6, R14, R13, R12, R11 ;  /* 0x0000000c0d0e7389 */ /* 0x00006400000c000b */
[----:B01----:R-:W-:Y:S01]  /*37670*/  ENDCOLLECTIVE ;  /* 0x000000000000791b */ /* 0x003fe20003800000 */
.L_x_7069:
[----:B------:R-:W-:Y:S02]  /*37680*/  IMAD.MOV.U32 R13, RZ, RZ, R66 ;  /* 0x000000ffff0d7224 */ /* 0x000fe400078e0042 */
[----:B------:R-:W-:-:S07]  /*37690*/  IMAD.MOV.U32 R68, RZ, RZ, R14 ;  /* 0x000000ffff447224 */ /* 0x000fce00078e000e */
[----:B------:R-:W-:Y:S05]  /*376a0*/  WARPSYNC.COLLECTIVE R15, `(.L_x_7070) ;  /* 0x000000000f087348 */ /* 0x000fea0003c00000 */
[----:B------:R0:W1:Y:S02]  /*376b0*/  SHFL.IDX P6, R14, R13, R12, R11 ;  /* 0x0000000c0d0e7389 */ /* 0x00006400000c000b */
[----:B01----:R-:W-:Y:S01]  /*376c0*/  ENDCOLLECTIVE ;  /* 0x000000000000791b */ /* 0x003fe20003800000 */
.L_x_7070:
[----:B------:R-:W-:Y:S02]  /*376d0*/  IMAD.MOV.U32 R13, RZ, RZ, R71 ;  /* 0x000000ffff0d7224 */ /* 0x000fe400078e0047 */
[----:B------:R-:W-:Y:S02]  /*376e0*/  IMAD.MOV.U32 R12, RZ, RZ, R0 ;  /* 0x000000ffff0c7224 */ /* 0x000fe400078e0000 */
[----:B------:R-:W-:-:S07]  /*376f0*/  IMAD.MOV.U32 R66, RZ, RZ, R14 ;  /* 0x000000ffff427224 */ /* 0x000fce00078e000e */
[----:B------:R-:W-:Y:S05]  /*37700*/  WARPSYNC.COLLECTIVE R15, `(.L_x_7071) ;  /* 0x000000000f087348 */ /* 0x000fea0003c00000 */
[----:B------:R0:W1:Y:S02]  /*37710*/  SHFL.IDX P6, R14, R13, R12, R11 ;  /* 0x0000000c0d0e7389 */ /* 0x00006400000c000b */
[----:B01----:R-:W-:Y:S01]  /*37720*/  ENDCOLLECTIVE ;  /* 0x000000000000791b */ /* 0x003fe20003800000 */
.L_x_7071:
        /* <DEDUP_REMOVED lines=9> */
.L_x_7072:
[----:B------:R-:W-:Y:S01]  /*377c0*/  MOV R13, R72 ;  /* 0x00000048000d7202 */ /* 0x000fe20000000f00 */
[----:B------:R-:W-:Y:S02]  /*377d0*/  IMAD.MOV.U32 R12, RZ, RZ, R121 ;  /* 0x000000ffff0c7224 */ /* 0x000fe400078e0079 */
[----:B------:R-:W-:-:S07]  /*377e0*/  IMAD.MOV.U32 R69, RZ, RZ, R14 ;  /* 0x000000ffff457224 */ /* 0x000fce00078e000e */
[----:B------:R-:W-:Y:S05]  /*377f0*/  WARPSYNC.COLLECTIVE R15, `(.L_x_7073) ;  /* 0x000000000f087348 */ /* 0x000fea0003c00000 */
[----:B------:R0:W1:Y:S02]  /*37800*/  SHFL.IDX P6, R14, R13, R12, R11 ;  /* 0x0000000c0d0e7389 */ /* 0x00006400000c000b */
[----:B01----:R-:W-:Y:S01]  /*37810*/  ENDCOLLECTIVE ;  /* 0x000000000000791b */ /* 0x003fe20003800000 */
.L_x_7073:
[----:B------:R-:W-:Y:S02]  /*37820*/  IMAD.MOV.U32 R13, RZ, RZ, R70 ;  /* 0x000000ffff0d7224 */ /* 0x000fe400078e0046 */
[----:B------:R-:W-:-:S07]  /*37830*/  IMAD.MOV.U32 R72, RZ, RZ, R14 ;  /* 0x000000ffff487224 */ /* 0x000fce00078e000e */
[----:B------:R-:W-:Y:S05]  /*37840*/  WARPSYNC.COLLECTIVE R15, `(.L_x_7074) ;  /* 0x000000000f087348 */ /* 0x000fea0003c00000 */
[----:B------:R0:W1:Y:S02]  /*37850*/  SHFL.IDX P6, R14, R13, R12, R11 ;  /* 0x0000000c0d0e7389 */ /* 0x00006400000c000b */
[----:B01----:R-:W-:Y:S01]  /*37860*/  ENDCOLLECTIVE ;  /* 0x000000000000791b */ /* 0x003fe20003800000 */
.L_x_7074:
[----:B------:R-:W-:Y:S02]  /*37870*/  IMAD.MOV.U32 R13, RZ, RZ, R75 ;  /* 0x000000ffff0d7224 */ /* 0x000fe400078e004b */
[----:B------:R-:W-:Y:S02]  /*37880*/  IMAD.MOV.U32 R12, RZ, RZ, R0 ;  /* 0x000000ffff0c7224 */ /* 0x000fe400078e0000 */
[----:B------:R-:W-:-:S07]  /*37890*/  IMAD.MOV.U32 R70, RZ, RZ, R14 ;  /* 0x000000ffff467224 */ /* 0x000fce00078e000e */
[----:B------:R-:W-:Y:S05]  /*378a0*/  WARPSYNC.COLLECTIVE R15, `(.L_x_7075) ;  /* 0x000000000f087348 */ /* 0x000fea0003c00000 */
[----:B------:R0:W1:Y:S02]  /*378b0*/  SHFL.IDX P6, R14, R13, R12, R11 ;  /* 0x0000000c0d0e7389 */ /* 0x00006400000c000b */
[----:B01----:R-:W-:Y:S01]  /*378c0*/  ENDCOLLECTIVE ;  /* 0x000000000000791b */ /* 0x003fe20003800000 */
.L_x_7075:
        /* <DEDUP_REMOVED lines=9> */
.L_x_7076:
[----:B------:R-:W-:Y:S01]  /*37960*/  IMAD.MOV.U32 R13, RZ, RZ, R50 ;  /* 0x000000ffff0d7224 */ /* 0x000fe200078e0032 */
[----:B------:R-:W-:Y:S01]  /*37970*/  MOV R12, R121 ;  /* 0x00000079000c7202 */ /* 0x000fe20000000f00 */
[----:B------:R-:W-:-:S07]  /*37980*/  IMAD.MOV.U32 R73, RZ, RZ, R14 ;  /* 0x000000ffff497224 */ /* 0x000fce00078e000e */
[----:B------:R-:W-:Y:S05]  /*37990*/  WARPSYNC.COLLECTIVE R15, `(.L_x_7077) ;  /* 0x000000000f087348 */ /* 0x000fea0003c00000 */
[----:B------:R0:W1:Y:S02]  /*379a0*/  SHFL.IDX P6, R14, R13, R12, R11 ;  /* 0x0000000c0d0e7389 */ /* 0x00006400000c000b */
[----:B01----:R-:W-:Y:S01]  /*379b0*/  ENDCOLLECTIVE ;  /* 0x000000000000791b */ /* 0x003fe20003800000 */
.L_x_7077:
[----:B------:R-:W-:Y:S02]  /*379c0*/  IMAD.MOV.U32 R13, RZ, RZ, R74 ;  /* 0x000000ffff0d7224 */ /* 0x000fe400078e004a */
[----:B------:R-:W-:-:S07]  /*379d0*/  IMAD.MOV.U32 R50, RZ, RZ, R14 ;  /* 0x000000ffff327224 */ /* 0x000fce00078e000e */
[----:B------:R-:W-:Y:S05]  /*379e0*/  WARPSYNC.COLLECTIVE R15, `(.L_x_7078) ;  /* 0x000000000f087348 */ /* 0x000fea0003c00000 */
[----:B------:R0:W1:Y:S02]  /*379f0*/  SHFL.IDX P6, R14, R13, R12, R11 ;  /* 0x0000000c0d0e7389 */ /* 0x00006400000c000b */
[----:B01----:R-:W-:Y:S01]  /*37a00*/  ENDCOLLECTIVE ;  /* 0x000000000000791b */ /* 0x003fe20003800000 */
.L_x_7078:
[----:B------:R-:W-:Y:S02]  /*37a10*/  IMAD.MOV.U32 R13, RZ, RZ, R79 ;  /* 0x000000ffff0d7224 */ /* 0x000fe400078e004f */
[----:B------:R-:W-:Y:S02]  /*37a20*/  IMAD.MOV.U32 R12, RZ, RZ, R0 ;  /* 0x000000ffff0c7224 */ /* 0x000fe400078e0000 */
[----:B------:R-:W-:-:S07]  /*37a30*/  IMAD.MOV.U32 R74, RZ, RZ, R14 ;  /* 0x000000ffff4a7224 */ /* 0x000fce00078e000e */
[----:B------:R-:W-:Y:S05]  /*37a40*/  WARPSYNC.COLLECTIVE R15, `(.L_x_7079) ;  /* 0x000000000f087348 */ /* 0x000fea0003c00000 */
[----:B------:R0:W1:Y:S02]  /*37a50*/  SHFL.IDX P6, R14, R13, R12, R11 ;  /* 0x0000000c0d0e7389 */ /* 0x00006400000c000b */
[----:B01----:R-:W-:Y:S01]  /*37a60*/  ENDCOLLECTIVE ;  /* 0x000000000000791b */ /* 0x003fe20003800000 */
.L_x_7079:
        /* <DEDUP_REMOVED lines=9> */
.L_x_7080:
[----:B------:R-:W-:Y:S02]  /*37b00*/  IMAD.MOV.U32 R13, RZ, RZ, R48 ;  /* 0x000000ffff0d7224 */ /* 0x000fe400078e0030 */
[----:B------:R-:W-:Y:S02]  /*37b10*/  IMAD.MOV.U32 R12, RZ, RZ, R121 ;  /* 0x000000ffff0c7224 */ /* 0x000fe400078e0079 */
[----:B------:R-:W-:-:S07]  /*37b20*/  IMAD.MOV.U32 R77, RZ, RZ, R14 ;  /* 0x000000ffff4d7224 */ /* 0x000fce00078e000e */
[----:B------:R-:W-:Y:S05]  /*37b30*/  WARPSYNC.COLLECTIVE R15, `(.L_x_7081) ;  /* 0x000000000f087348 */ /* 0x000fea0003c00000 */
[----:B------:R0:W1:Y:S02]  /*37b40*/  SHFL.IDX P6, R14, R13, R12, R11 ;  /* 0x0000000c0d0e7389 */ /* 0x00006400000c000b */
[----:B01----:R-:W-:Y:S01]  /*37b50*/  ENDCOLLECTIVE ;  /* 0x000000000000791b */ /* 0x003fe20003800000 */
.L_x_7081:
[----:B------:R-:W-:Y:S01]  /*37b60*/  IMAD.MOV.U32 R13, RZ, RZ, R78 ;  /* 0x000000ffff0d7224 */ /* 0x000fe200078e004e */
[----:B------:R-:W-:-:S07]  /*37b70*/  MOV R48, R14 ;  /* 0x0000000e00307202 */ /* 0x000fce0000000f00 */
[----:B------:R-:W-:Y:S05]  /*37b80*/  WARPSYNC.COLLECTIVE R15, `(.L_x_7082) ;  /* 0x000000000f087348 */ /* 0x000fea0003c00000 */
[----:B------:R0:W1:Y:S02]  /*37b90*/  SHFL.IDX P6, R14, R13, R12, R11 ;  /* 0x0000000c0d0e7389 */ /* 0x00006400000c000b */
[----:B01----:R-:W-:Y:S01]  /*37ba0*/  ENDCOLLECTIVE ;  /* 0x000000000000791b */ /* 0x003fe20003800000 */
.L_x_7082:
[----:B------:R-:W-:Y:S02]  /*37bb0*/  IMAD.MOV.U32 R13, RZ, RZ, R85 ;  /* 0x000000ffff0d7224 */ /* 0x000fe400078e0055 */
[----:B------:R-:W-:Y:S02]  /*37bc0*/  IMAD.MOV.U32 R12, RZ, RZ, R0 ;  /* 0x000000ffff0c7224 */ /* 0x000fe400078e0000 */
[----:B------:R-:W-:-:S07]  /*37bd0*/  IMAD.MOV.U32 R78, RZ, RZ, R14 ;  /* 0x000000ffff4e7224 */ /* 0x000fce00078e000e */
[----:B------:R-:W-:Y:S05]  /*37be0*/  WARPSYNC.COLLECTIVE R15, `(.L_x_7083) ;  /* 0x000000000f087348 */ /* 0x000fea0003c00000 */
[----:B------:R0:W1:Y:S02]  /*37bf0*/  SHFL.IDX P6, R14, R13, R12, R11 ;  /* 0x0000000c0d0e7389 */ /* 0x00006400000c000b */
[----:B01----:R-:W-:Y:S01]  /*37c00*/  ENDCOLLECTIVE ;  /* 0x000000000000791b */ /* 0x003fe20003800000 */
.L_x_7083:
        /* <DEDUP_REMOVED lines=9> */
.L_x_7084:
[----:B------:R-:W-:Y:S02]  /*37ca0*/  IMAD.MOV.U32 R13, RZ, RZ, R46 ;  /* 0x000000ffff0d7224 */ /* 0x000fe400078e002e */
[----:B------:R-:W-:Y:S02]  /*37cb0*/  IMAD.MOV.U32 R12, RZ, RZ, R121 ;  /* 0x000000ffff0c7224 */ /* 0x000fe400078e0079 */
[----:B------:R-:W-:-:S07]  /*37cc0*/  IMAD.MOV.U32 R83, RZ, RZ, R14 ;  /* 0x000000ffff537224 */ /* 0x000fce00078e000e */
[----:B------:R-:W-:Y:S05]  /*37cd0*/  WARPSYNC.COLLECTIVE R15, `(.L_x_7085) ;  /* 0x000000000f087348 */ /* 0x000fea0003c00000 */
[----:B------:R0:W1:Y:S02]  /*37ce0*/  SHFL.IDX P6, R14, R13, R12, R11 ;  /* 0x0000000c0d0e7389 */ /* 0x00006400000c000b */
[----:B01----:R-:W-:Y:S01]  /*37cf0*/  ENDCOLLECTIVE ;  /* 0x000000000000791b */ /* 0x003fe20003800000 */
.L_x_7085:
[----:B------:R-:W-:Y:S01]  /*37d00*/  MOV R13, R51 ;  /* 0x00000033000d7202 */ /* 0x000fe20000000f00 */
[----:B------:R-:W-:-:S07]  /*37d10*/  IMAD.MOV.U32 R46, RZ, RZ, R14 ;  /* 0x000000ffff2e7224 */ /* 0x000fce00078e000e */
[----:B------:R-:W-:Y:S05]  /*37d20*/  WARPSYNC.COLLECTIVE R15, `(.L_x_7086) ;  /* 0x000000000f087348 */ /* 0x000fea0003c00000 */
[----:B------:R0:W1:Y:S02]  /*37d30*/  SHFL.IDX P6, R14, R13, R12, R11 ;  /* 0x0000000c0d0e7389 */ /* 0x00006400000c000b */
[----:B01----:R-:W-:Y:S01]  /*37d40*/  ENDCOLLECTIVE ;  /* 0x000000000000791b */ /* 0x003fe20003800000 */
.L_x_7086:
        /* <DEDUP_REMOVED lines=8> */
.L_x_7087:
[----:B------:R-:W-:Y:S02]  /*37dd0*/  IMAD.MOV.U32 R13, RZ, RZ, R87 ;  /* 0x000000ffff0d7224 */ /* 0x000fe400078e0057 */
[----:B------:R-:W-:-:S07]  /*37de0*/  IMAD.MOV.U32 R89, RZ, RZ, R14 ;  /* 0x000000ffff597224 */ /* 0x000fce00078e000e */
[----:B------:R-:W-:Y:S05]  /*37df0*/  WARPSYNC.COLLECTIVE R15, `(.L_x_7088) ;  /* 0x000000000f087348 */ /* 0x000fea0003c00000 */
[----:B------:R0:W1:Y:S02]  /*37e00*/  SHFL.IDX P6, R14, R13, R12, R11 ;  /* 0x0000000c0d0e7389 */ /* 0x00006400000c000b */
[----:B01----:R-:W-:Y:S01]  /*37e10*/  ENDCOLLECTIVE ;  /* 0x000000000000791b */ /* 0x003fe20003800000 */
.L_x_7088:
[----:B------:R-:W-:Y:S02]  /*37e20*/  IMAD.MOV.U32 R13, RZ, RZ, R44 ;  /* 0x000000ffff0d7224 */ /* 0x000fe400078e002c */
[----:B------:R-:W-:Y:S02]  /*37e30*/  IMAD.MOV.U32 R12, RZ, RZ, R121 ;  /* 0x000000ffff0c7224 */ /* 0x000fe400078e0079 */
[----:B------:R-:W-:-:S07]  /*37e40*/  IMAD.MOV.U32 R87, RZ, RZ, R14 ;  /* 0x000000ffff577224 */ /* 0x000fce00078e000e */
[----:B------:R-:W-:Y:S05]  /*37e50*/  WARPSYNC.COLLECTIVE R15, `(.L_x_7089) ;  /* 0x000000000f087348 */ /* 0x000fea0003c00000 */
[----:B------:R0:W1:Y:S02]  /*37e60*/  SHFL.IDX P6, R14, R13, R12, R11 ;  /* 0x0000000c0d0e7389 */ /* 0x00006400000c000b */
[----:B01----:R-:W-:Y:S01]  /*37e70*/  ENDCOLLECTIVE ;  /* 0x000000000000791b */ /* 0x003fe20003800000 */
.L_x_7089:
[----:B------:R-:W-:Y:S02]  /*37e80*/  IMAD.MOV.U32 R13, RZ, RZ, R49 ;  /* 0x000000ffff0d7224 */ /* 0x000fe400078e0031 */
[----:B------:R-:W-:-:S07]  /*37e90*/  IMAD.MOV.U32 R44, RZ, RZ, R14 ;  /* 0x000000ffff2c7224 */ /* 0x000fce00078e000e */
[----:B------:R-:W-:Y:S05]  /*37ea0*/  WARPSYNC.COLLECTIVE R15, `(.L_x_7090) ;  /* 0x000000000f087348 */ /* 0x000fea0003c00000 */
[----:B------:R0:W1:Y:S02]  /*37eb0*/  SHFL.IDX P6, R14, R13, R12, R11 ;  /* 0x0000000c0d0e7389 */ /* 0x00006400000c000b */
[----:B01----:R-:W-:Y:S01]  /*37ec0*/  ENDCOLLECTIVE ;  /* 0x000000000000791b */ /* 0x003fe20003800000 */
.L_x_7090:
        /* <DEDUP_REMOVED lines=8> */
.L_x_7091:
[----:B------:R-:W-:Y:S02]  /*37f50*/  SEL R86, R87, R49, P0 ;  /* 0x0000003157567207 */ /* 0x000fe40000000000 */
[----:B------:R-:W-:Y:S01]  /*37f60*/  SEL R87, R49, R87, P0 ;  /* 0x0000005731577207 */ /* 0x000fe20000000000 */
[----:B------:R-:W-:Y:S02]  /*37f70*/  IMAD.MOV.U32 R13, RZ, RZ, R91 ;  /* 0x000000ffff0d7224 */ /* 0x000fe400078e005b */
[----:B------:R-:W-:-:S07]  /*37f80*/  IMAD.MOV.U32 R93, RZ, RZ, R14 ;  /* 0x000000ffff5d7224 */ /* 0x000fce00078e000e */
[----:B------:R-:W-:Y:S05]  /*37f90*/  WARPSYNC.COLLECTIVE R15, `(.L_x_7092) ;  /* 0x000000000f087348 */ /* 0x000fea0003c00000 */
[----:B------:R0:W1:Y:S02]  /*37fa0*/  SHFL.IDX P6, R14, R13, R12, R11 ;  /* 0x0000000c0d0e7389 */ /* 0x00006400000c000b */
[----:B01----:R-:W-:Y:S01]  /*37fb0*/  ENDCOLLECTIVE ;  /* 0x000000000000791b */ /* 0x003fe20003800000 */
.L_x_7092:
[----:B------:R-:W-:Y:S02]  /*37fc0*/  IMAD.MOV.U32 R13, RZ, RZ, R42 ;  /* 0x000000ffff0d7224 */ /* 0x000fe400078e002a */
[----:B------:R-:W-:Y:S02]  /*37fd0*/  IMAD.MOV.U32 R12, RZ, RZ, R121 ;  /* 0x000000ffff0c7224 */ /* 0x000fe400078e0079 */
[----:B------:R-:W-:-:S07]  /*37fe0*/  IMAD.MOV.U32 R91, RZ, RZ, R14 ;  /* 0x000000ffff5b7224 */ /* 0x000fce00078e000e */
[----:B------:R-:W-:Y:S05]  /*37ff0*/  WARPSYNC.COLLECTIVE R15, `(.L_x_7093) ;  /* 0x000000000f087348 */ /* 0x000fea0003c00000 */
[----:B------:R0:W1:Y:S02]  /*38000*/  SHFL.IDX P6, R14, R13, R12, R11 ;  /* 0x0000000c0d0e7389 */ /* 0x00006400000c000b */
[----:B01----:R-:W-:Y:S01]  /*38010*/  ENDCOLLECTIVE ;  /* 0x000000000000791b */ /* 0x003fe20003800000 */
.L_x_7093:
[----:B------:R-:W-:Y:S02]  /*38020*/  IMAD.MOV.U32 R13, RZ, RZ, R47 ;  /* 0x000000ffff0d7224 */ /* 0x000fe400078e002f */
[----:B------:R-:W-:-:S07]  /*38030*/  IMAD.MOV.U32 R42, RZ, RZ, R14 ;  /* 0x000000ffff2a7224 */ /* 0x000fce00078e000e */
[----:B------:R-:W-:Y:S05]  /*38040*/  WARPSYNC.COLLECTIVE R15, `(.L_x_7094) ;  /* 0x000000000f087348 */ /* 0x000fea0003c00000 */
[----:B------:R0:W1:Y:S02]  /*38050*/  SHFL.IDX P6, R14, R13, R12, R11 ;  /* 0x0000000c0d0e7389 */ /* 0x00006400000c000b */
[----:B01----:R-:W-:Y:S01]  /*38060*/  ENDCOLLECTIVE ;  /* 0x000000000000791b */ /* 0x003fe20003800000 */
.L_x_7094:
        /* <DEDUP_REMOVED lines=8> */
.L_x_7095:
[----:B------:R-:W-:Y:S02]  /*380f0*/  IMAD.MOV.U32 R13, RZ, RZ, R95 ;  /* 0x000000ffff0d7224 */ /* 0x000fe400078e005f */
[----:B------:R-:W-:-:S07]  /*38100*/  IMAD.MOV.U32 R97, RZ, RZ, R14 ;  /* 0x000000ffff617224 */ /* 0x000fce00078e000e */
[----:B------:R-:W-:Y:S05]  /*38110*/  WARPSYNC.COLLECTIVE R15, `(.L_x_7096) ;  /* 0x000000000f087348 */ /* 0x000fea0003c00000 */
[----:B------:R0:W1:Y:S02]  /*38120*/  SHFL.IDX P6, R14, R13, R12, R11 ;  /* 0x0000000c0d0e7389 */ /* 0x00006400000c000b */
[----:B01----:R-:W-:Y:S01]  /*38130*/  ENDCOLLECTIVE ;  /* 0x000000000000791b */ /* 0x003fe20003800000 */
.L_x_7096:
[----:B------:R-:W-:Y:S02]  /*38140*/  IMAD.MOV.U32 R13, RZ, RZ, R40 ;  /* 0x000000ffff0d7224 */ /* 0x000fe400078e0028 */
[----:B------:R-:W-:Y:S02]  /*38150*/  IMAD.MOV.U32 R12, RZ, RZ, R121 ;  /* 0x000000ffff0c7224 */ /* 0x000fe400078e0079 */
[----:B------:R-:W-:-:S07]  /*38160*/  IMAD.MOV.U32 R95, RZ, RZ, R14 ;  /* 0x000000ffff5f7224 */ /* 0x000fce00078e000e */
[----:B------:R-:W-:Y:S05]  /*38170*/  WARPSYNC.COLLECTIVE R15, `(.L_x_7097) ;  /* 0x000000000f087348 */ /* 0x000fea0003c00000 */
[----:B------:R0:W1:Y:S02]  /*38180*/  SHFL.IDX P6, R14, R13, R12, R11 ;  /* 0x0000000c0d0e7389 */ /* 0x00006400000c000b */
[----:B01----:R-:W-:Y:S01]  /*38190*/  ENDCOLLECTIVE ;  /* 0x000000000000791b */ /* 0x003fe20003800000 */
.L_x_7097:
[----:B------:R-:W-:Y:S02]  /*381a0*/  IMAD.MOV.U32 R13, RZ, RZ, R45 ;  /* 0x000000ffff0d7224 */ /* 0x000fe400078e002d */
[----:B------:R-:W-:-:S07]  /*381b0*/  IMAD.MOV.U32 R40, RZ, RZ, R14 ;  /* 0x000000ffff287224 */ /* 0x000fce00078e000e */
[----:B------:R-:W-:Y:S05]  /*381c0*/  WARPSYNC.COLLECTIVE R15, `(.L_x_7098) ;  /* 0x000000000f087348 */ /* 0x000fea0003c00000 */
[----:B------:R0:W1:Y:S02]  /*381d0*/  SHFL.IDX P6, R14, R13, R12, R11 ;  /* 0x0000000c0d0e7389 */ /* 0x00006400000c000b */
[----:B01----:R-:W-:Y:S01]  /*381e0*/  ENDCOLLECTIVE ;  /* 0x000000000000791b */ /* 0x003fe20003800000 */
.L_x_7098:
        /* <DEDUP_REMOVED lines=8> */
.L_x_7099:
[----:B------:R-:W-:Y:S02]  /*38270*/  SEL R94, R95, R45, P0 ;  /* 0x0000002d5f5e7207 */ /* 0x000fe40000000000 */
[----:B------:R-:W-:Y:S01]  /*38280*/  SEL R95, R45, R95, P0 ;  /* 0x0000005f2d5f7207 */ /* 0x000fe20000000000 */
[----:B------:R-:W-:Y:S02]  /*38290*/  IMAD.MOV.U32 R13, RZ, RZ, R99 ;  /* 0x000000ffff0d7224 */ /* 0x000fe400078e0063 */
[----:B------:R-:W-:-:S07]  /*382a0*/  IMAD.MOV.U32 R101, RZ, RZ, R14 ;  /* 0x000000ffff657224 */ /* 0x000fce00078e000e */
[----:B------:R-:W-:Y:S05]  /*382b0*/  WARPSYNC.COLLECTIVE R15, `(.L_x_7100) ;  /* 0x000000000f087348 */ /* 0x000fea0003c00000 */
[----:B------:R0:W1:Y:S02]  /*382c0*/  SHFL.IDX P6, R14, R13, R12, R11 ;  /* 0x0000000c0d0e7389 */ /* 0x00006400000c000b */
[----:B01----:R-:W-:Y:S01]  /*382d0*/  ENDCOLLECTIVE ;  /* 0x000000000000791b */ /* 0x003fe20003800000 */
.L_x_7100:
[----:B------:R-:W-:Y:S02]  /*382e0*/  IMAD.MOV.U32 R13, RZ, RZ, R38 ;  /* 0x000000ffff0d7224 */ /* 0x000fe400078e0026 */
[----:B------:R-:W-:Y:S02]  /*382f0*/  IMAD.MOV.U32 R12, RZ, RZ, R121 ;  /* 0x000000ffff0c7224 */ /* 0x000fe400078e0079 */
[----:B------:R-:W-:-:S07]  /*38300*/  IMAD.MOV.U32 R99, RZ, RZ, R14 ;  /* 0x000000ffff637224 */ /* 0x000fce00078e000e */
[----:B------:R-:W-:Y:S05]  /*38310*/  WARPSYNC.COLLECTIVE R15, `(.L_x_7101) ;  /* 0x000000000f087348 */ /* 0x000fea0003c00000 */
[----:B------:R0:W1:Y:S02]  /*38320*/  SHFL.IDX P6, R14, R13, R12, R11 ;  /* 0x0000000c0d0e7389 */ /* 0x00006400000c000b */
[----:B01----:R-:W-:Y:S01]  /*38330*/  ENDCOLLECTIVE ;  /* 0x000000000000791b */ /* 0x003fe20003800000 */
.L_x_7101:
[----:B------:R-:W-:Y:S02]  /*38340*/  IMAD.MOV.U32 R13, RZ, RZ, R43 ;  /* 0x000000ffff0d7224 */ /* 0x000fe400078e002b */
[----:B------:R-:W-:-:S07]  /*38350*/  IMAD.MOV.U32 R38, RZ, RZ, R14 ;  /* 0x000000ffff267224 */ /* 0x000fce00078e000e */
[----:B------:R-:W-:Y:S05]  /*38360*/  WARPSYNC.COLLECTIVE R15, `(.L_x_7102) ;  /* 0x000000000f087348 */ /* 0x000fea0003c00000 */
[----:B------:R0:W1:Y:S02]  /*38370*/  SHFL.IDX P6, R14, R13, R12, R11 ;  /* 0x0000000c0d0e7389 */ /* 0x00006400000c000b */
[----:B01----:R-:W-:Y:S01]  /*38380*/  ENDCOLLECTIVE ;  /* 0x000000000000791b */ /* 0x003fe20003800000 */
.L_x_7102:
        /* <DEDUP_REMOVED lines=8> */
.L_x_7103:
[----:B------:R-:W-:Y:S02]  /*38410*/  SEL R98, R99, R43, P0 ;  /* 0x0000002b63627207 */ /* 0x000fe40000000000 */
[----:B------:R-:W-:Y:S01]  /*38420*/  SEL R99, R43, R99, P0 ;  /* 0x000000632b637207 */ /* 0x000fe20000000000 */
[----:B------:R-:W-:Y:S01]  /*38430*/  IMAD.MOV.U32 R13, RZ, RZ, R103 ;  /* 0x000000ffff0d7224 */ /* 0x000fe200078e0067 */
[----:B------:R-:W-:-:S07]  /*38440*/  MOV R105, R14 ;  /* 0x0000000e00697202 */ /* 0x000fce0000000f00 */
[----:B------:R-:W-:Y:S05]  /*38450*/  WARPSYNC.COLLECTIVE R15, `(.L_x_7104) ;  /* 0x000000000f087348 */ /* 0x000fea0003c00000 */
[----:B------:R0:W1:Y:S02]  /*38460*/  SHFL.IDX P6, R14, R13, R12, R11 ;  /* 0x0000000c0d0e7389 */ /* 0x00006400000c000b */
[----:B01----:R-:W-:Y:S01]  /*38470*/  ENDCOLLECTIVE ;  /* 0x000000000000791b */ /* 0x003fe20003800000 */
.L_x_7104:
[----:B------:R-:W-:Y:S02]  /*38480*/  IMAD.MOV.U32 R13, RZ, RZ, R37 ;  /* 0x000000ffff0d7224 */ /* 0x000fe400078e0025 */
[----:B------:R-:W-:Y:S02]  /*38490*/  IMAD.MOV.U32 R12, RZ, RZ, R121 ;  /* 0x000000ffff0c7224 */ /* 0x000fe400078e0079 */
[----:B------:R-:W-:-:S07]  /*384a0*/  IMAD.MOV.U32 R103, RZ, RZ, R14 ;  /* 0x000000ffff677224 */ /* 0x000fce00078e000e */
[----:B------:R-:W-:Y:S05]  /*384b0*/  WARPSYNC.COLLECTIVE R15, `(.L_x_7105) ;  /* 0x000000000f087348 */ /* 0x000fea0003c00000 */
[----:B------:R0:W1:Y:S02]  /*384c0*/  SHFL.IDX P6, R14, R13, R12, R11 ;  /* 0x0000000c0d0e7389 */ /* 0x00006400000c000b */
[----:B01----:R-:W-:Y:S01]  /*384d0*/  ENDCOLLECTIVE ;  /* 0x000000000000791b */ /* 0x003fe20003800000 */
.L_x_7105:
[----:B------:R-:W-:Y:S02]  /*384e0*/  IMAD.MOV.U32 R13, RZ, RZ, R41 ;  /* 0x000000ffff0d7224 */ /* 0x000fe400078e0029 */
[----:B------:R-:W-:-:S07]  /*384f0*/  IMAD.MOV.U32 R37, RZ, RZ, R14 ;  /* 0x000000ffff257224 */ /* 0x000fce00078e000e */
[----:B------:R-:W-:Y:S05]  /*38500*/  WARPSYNC.COLLECTIVE R15, `(.L_x_7106) ;  /* 0x000000000f087348 */ /* 0x000fea0003c00000 */
[----:B------:R0:W1:Y:S02]  /*38510*/  SHFL.IDX P6, R14, R13, R12, R11 ;  /* 0x0000000c0d0e7389 */ /* 0x00006400000c000b */
[----:B01----:R-:W-:Y:S01]  /*38520*/  ENDCOLLECTIVE ;  /* 0x000000000000791b */ /* 0x003fe20003800000 */
.L_x_7106:
        /* <DEDUP_REMOVED lines=8> */
.L_x_7107:
[----:B------:R-:W-:Y:S02]  /*385b0*/  SEL R102, R103, R41, P0 ;  /* 0x0000002967667207 */ /* 0x000fe40000000000 */
[----:B------:R-:W-:Y:S02]  /*385c0*/  SEL R103, R41, R103, P0 ;  /* 0x0000006729677207 */ /* 0x000fe40000000000 */
[----:B------:R-:W-:Y:S01]  /*385d0*/  MOV R13, R107 ;  /* 0x0000006b000d7202 */ /* 0x000fe20000000f00 */
[----:B------:R-:W-:-:S07]  /*385e0*/  IMAD.MOV.U32 R109, RZ, RZ, R14 ;  /* 0x000000ffff6d7224 */ /* 0x000fce00078e000e */
[----:B------:R-:W-:Y:S05]  /*385f0*/  WARPSYNC.COLLECTIVE R15, `(.L_x_7108) ;  /* 0x000000000f087348 */ /* 0x000fea0003c00000 */
[----:B------:R0:W1:Y:S02]  /*38600*/  SHFL.IDX P6, R14, R13, R12, R11 ;  /* 0x0000000c0d0e7389 */ /* 0x00006400000c000b */
[----:B01----:R-:W-:Y:S01]  /*38610*/  ENDCOLLECTIVE ;  /* 0x000000000000791b */ /* 0x003fe20003800000 */
.L_x_7108:
[----:B------:R-:W-:Y:S02]  /*38620*/  IMAD.MOV.U32 R13, RZ, RZ, R36 ;  /* 0x000000ffff0d7224 */ /* 0x000fe400078e0024 */
[----:B------:R-:W-:Y:S02]  /*38630*/  IMAD.MOV.U32 R12, RZ, RZ, R121 ;  /* 0x000000ffff0c7224 */ /* 0x000fe400078e0079 */
[----:B------:R-:W-:-:S07]  /*38640*/  IMAD.MOV.U32 R107, RZ, RZ, R14 ;  /* 0x000000ffff6b7224 */ /* 0x000fce00078e000e */
[----:B------:R-:W-:Y:S05]  /*38650*/  WARPSYNC.COLLECTIVE R15, `(.L_x_7109) ;  /* 0x000000000f087348 */ /* 0x000fea0003c00000 */
[----:B------:R0:W1:Y:S02]  /*38660*/  SHFL.IDX P6, R14, R13, R12, R11 ;  /* 0x0000000c0d0e7389 */ /* 0x00006400000c000b */
[----:B01----:R-:W-:Y:S01]  /*38670*/  ENDCOLLECTIVE ;  /* 0x000000000000791b */ /* 0x003fe20003800000 */
.L_x_7109:
[----:B------:R-:W-:Y:S02]  /*38680*/  IMAD.MOV.U32 R13, RZ, RZ, R39 ;  /* 0x000000ffff0d7224 */ /* 0x000fe400078e0027 */
[----:B------:R-:W-:-:S07]  /*38690*/  IMAD.MOV.U32 R36, RZ, RZ, R14 ;  /* 0x000000ffff247224 */ /* 0x000fce00078e000e */
[----:B------:R-:W-:Y:S05]  /*386a0*/  WARPSYNC.COLLECTIVE R15, `(.L_x_7110) ;  /* 0x000000000f087348 */ /* 0x000fea0003c00000 */
[----:B------:R0:W1:Y:S02]  /*386b0*/  SHFL.IDX P6, R14, R13, R12, R11 ;  /* 0x0000000c0d0e7389 */ /* 0x00006400000c000b */
[----:B01----:R-:W-:Y:S01]  /*386c0*/  ENDCOLLECTIVE ;  /* 0x000000000000791b */ /* 0x003fe20003800000 */
.L_x_7110:
        /* <DEDUP_REMOVED lines=13> */
.L_x_7111:
        /* <DEDUP_REMOVED lines=8> */
.L_x_7112:
[----:B------:R-:W-:Y:S02]  /*38820*/  IMAD.MOV.U32 R13, RZ, RZ, R126 ;  /* 0x000000ffff0d7224 */ /* 0x000fe400078e007e */
[----:B------:R-:W-:Y:S01]  /*38830*/  IMAD.MOV.U32 R12, RZ, RZ, R121 ;  /* 0x000000ffff0c7224 */ /* 0x000fe200078e0079 */
[----:B------:R-:W-:Y:S02]  /*38840*/  SEL R121, R123, R82, P0 ;  /* 0x000000527b797207 */ /* 0x000fe40000000000 */
[----:B------:R-:W-:Y:S02]  /*38850*/  SEL R123, R82, R123, P0 ;  /* 0x0000007b527b7207 */ /* 0x000fe40000000000 */
[----:B------:R-:W-:Y:S02]  /*38860*/  SEL R82, R83, R51, P0 ;  /* 0x0000003353527207 */ /* 0x000fe40000000000 */
[----:B------:R-:W-:Y:S02]  /*38870*/  SEL R83, R51, R83, P0 ;  /* 0x0000005333537207 */ /* 0x000fe40000000000 */
[----:B------:R-:W-:-:S07]  /*38880*/  MOV R127, R14 ;  /* 0x0000000e007f7202 */ /* 0x000fce0000000f00 */
[----:B------:R-:W-:Y:S05]  /*38890*/  WARPSYNC.COLLECTIVE R15, `(.L_x_7113) ;  /* 0x000000000f087348 */ /* 0x000fea0003c00000 */
[----:B------:R0:W1:Y:S02]  /*388a0*/  SHFL.IDX P6, R14, R13, R12, R11 ;  /* 0x0000000c0d0e7389 */ /* 0x00006400000c000b */
[----:B01----:R-:W-:Y:S01]  /*388b0*/  ENDCOLLECTIVE ;  /* 0x000000000000791b */ /* 0x003fe20003800000 */
.L_x_7113:
[----:B------:R-:W-:Y:S02]  /*388c0*/  IMAD.MOV.U32 R13, RZ, RZ, R153 ;  /* 0x000000ffff0d7224 */ /* 0x000fe400078e0099 */
[----:B------:R-:W-:-:S07]  /*388d0*/  IMAD.MOV.U32 R126, RZ, RZ, R14 ;  /* 0x000000ffff7e7224 */ /* 0x000fce00078e000e */
[----:B------:R-:W-:Y:S05]  /*388e0*/  WARPSYNC.COLLECTIVE R15, `(.L_x_7114) ;  /* 0x000000000f087348 */ /* 0x000fea0003c00000 */
[----:B------:R0:W1:Y:S02]  /*388f0*/  SHFL.IDX P6, R14, R13, R12, R11 ;  /* 0x0000000c0d0e7389 */ /* 0x00006400000c000b */
[----:B01----:R-:W-:Y:S01]  /*38900*/  ENDCOLLECTIVE ;  /* 0x000000000000791b */ /* 0x003fe20003800000 */
.L_x_7114:
[----:B------:R-:W-:Y:S01]  /*38910*/  IMAD.MOV.U32 R11, RZ, RZ, R14 ;  /* 0x000000ffff0b7224 */ /* 0x000fe200078e000e */
[----:B------:R-:W-:Y:S06]  /*38920*/  BRA `(.L_x_7115) ;  /* 0xfffffee000987947 */ /* 0x000fec000383ffff */
.L_x_6797:
[----:B------:R-:W-:Y:S02]  /*38930*/  IMAD.MOV.U32 R13, RZ, RZ, R128 ;  /* 0x000000ffff0d7224 */ /* 0x000fe400078e0080 */
[----:B------:R-:W-:Y:S02]  /*38940*/  IMAD.MOV.U32 R12, RZ, RZ, RZ ;  /* 0x000000ffff0c7224 */ /* 0x000fe400078e00ff */
[----:B------:R-:W-:Y:S02]  /*38950*/  IMAD.MOV.U32 R11, RZ, RZ, 0x181f ;  /* 0x0000181fff0b7424 */ /* 0x000fe400078e00ff */
[----:B------:R-:W-:-:S07]  /*38960*/  IMAD.MOV.U32 R15, RZ, RZ, -0x1 ;  /* 0xffffffffff0f7424 */ /* 0x000fce00078e00ff */
[----:B-----5:R-:W-:Y:S05]  /*38970*/  WARPSYNC.COLLECTIVE R15, `(.L_x_7116) ;  /* 0x000000000f087348 */ /* 0x020fea0003c00000 */
[----:B------:R0:W1:Y:S02]  /*38980*/  SHFL.IDX P6, R14, R13, R12, R11 ;  /* 0x0000000c0d0e7389 */ /* 0x00006400000c000b */
[----:B01---5:R-:W-:Y:S01]  /*38990*/  ENDCOLLECTIVE ;  /* 0x000000000000791b */ /* 0x023fe20003800000 */
.L_x_7116:
[----:B------:R-:W-:Y:S01]  /*389a0*/  IMAD.MOV.U32 R13, RZ, RZ, R20 ;  /* 0x000000ffff0d7224 */ /* 0x000fe200078e0014 */
[----:B------:R-:W-:-:S07]  /*389b0*/  MOV R0, R14 ;  /* 0x0000000e00007202 */ /* 0x000fce0000000f00 */
[----:B------:R-:W-:Y:S05]  /*389c0*/  WARPSYNC.COLLECTIVE R15, `(.L_x_7117) ;  /* 0x000000000f087348 */ /* 0x000fea0003c00000 */
[----:B------:R0:W1:Y:S02]  /*389d0*/  SHFL.IDX P6, R14, R13, R12, R11 ;  /* 0x0000000c0d0e7389 */ /* 0x00006400000c000b */
[----:B01----:R-:W-:Y:S01]  /*389e0*/  ENDCOLLECTIVE ;  /* 0x000000000000791b */ /* 0x003fe20003800000 */
.L_x_7117:
[----:B------:R-:W-:Y:S05]  /*389f0*/  BRA `(.L_x_7118) ;  /* 0xfffffef000e07947 */ /* 0x000fea000383ffff */
.L_x_6800:
        /* <DEDUP_REMOVED lines=8> */
.L_x_7120:
[----:B------:R-:W-:Y:S05]  /*38a80*/  BSYNC B1 ;  /* 0x0000000000017941 */ /* 0x000fea0003800000 */
.L_x_7119:
        /* <DEDUP_REMOVED lines=8> */
.L_x_7121:
[----:B------:R-:W-:Y:S05]  /*38b10*/  BRA `(.L_x_7122) ;  /* 0xfffffef400107947 */ /* 0x000fea000383ffff */
.L_x_6803:
[----:B------:R-:W-:Y:S01]  /*38b20*/  BSSY B1, `(.L_x_7123) ;  /* 0x0000008000017945 */ /* 0x000fe20003800000 */
[----:B------:R-:W-:Y:S01]  /*38b30*/  MOV R13, R128 ;  /* 0x00000080000d7202 */ /* 0x000fe20000000f00 */
[----:B------:R-:W-:Y:S02]  /*38b40*/  IMAD.MOV.U32 R12, RZ, RZ, 0x2 ;  /* 0x00000002ff0c7424 */ /* 0x000fe400078e00ff */
[----:B------:R-:W-:Y:S02]  /*38b50*/  IMAD.MOV.U32 R11, RZ, RZ, 0x181f ;  /* 0x0000181fff0b7424 */ /* 0x000fe400078e00ff */
[----:B----4-:R-:W-:-:S07]  /*38b60*/  IMAD.MOV.U32 R15, RZ, RZ, -0x1 ;  /* 0xffffffffff0f7424 */ /* 0x010fce00078e00ff */
[----:B0123--:R-:W-:Y:S05]  /*38b70*/  WARPSYNC.COLLECTIVE R15, `(.L_x_7124) ;  /* 0x000000000f087348 */ /* 0x00ffea0003c00000 */
[----:B--2---:R2:W4:Y:S02]  /*38b80*/  SHFL.IDX P6, R14, R13, R12, R11 ;  /* 0x0000000c0d0e7389 */ /* 0x00452400000c000b */
[----:B01234-:R-:W-:Y:S01]  /*38b90*/  ENDCOLLECTIVE ;  /* 0x000000000000791b */ /* 0x01ffe20003800000 */
.L_x_7124:
[----:B------:R-:W-:Y:S05]  /*38ba0*/  BSYNC B1 ;  /* 0x0000000000017941 */ /* 0x000fea0003800000 */
.L_x_7123:
        /* <DEDUP_REMOVED lines=8> */
.L_x_7125:
[----:B------:R-:W-:Y:S05]  /*38c30*/  BRA `(.L_x_7126) ;  /* 0xfffffef400207947 */ /* 0x000fea000383ffff */
.L_x_6806:
        /* <DEDUP_REMOVED lines=8> */
.L_x_7128:
[----:B------:R-:W-:Y:S05]  /*38cc0*/  BSYNC B1 ;  /* 0x0000000000017941 */ /* 0x000fea0003800000 */
.L_x_7127:
        /* <DEDUP_REMOVED lines=8> */
.L_x_7129:
[----:B------:R-:W-:Y:S05]  /*38d50*/  BRA `(.L_x_7130) ;  /* 0xfffffef400307947 */ /* 0x000fea000383ffff */
.L_x_6808:
[----:B------:R-:W-:Y:S02]  /*38d60*/  IMAD.MOV.U32 R13, RZ, RZ, R41 ;  /* 0x000000ffff0d7224 */ /* 0x000fe400078e0029 */
[----:B------:R-:W-:Y:S02]  /*38d70*/  IMAD.MOV.U32 R12, RZ, RZ, RZ ;  /* 0x000000ffff0c7224 */ /* 0x000fe400078e00ff */
[----:B------:R-:W-:Y:S02]  /*38d80*/  IMAD.MOV.U32 R11, RZ, RZ, 0x1c1f ;  /* 0x00001c1fff0b7424 */ /* 0x000fe400078e00ff */
[----:B------:R-:W-:-:S07]  /*38d90*/  IMAD.MOV.U32 R15, RZ, RZ, -0x1 ;  /* 0xffffffffff0f7424 */ /* 0x000fce00078e00ff */
[----:B------:R-:W-:Y:S05]  /*38da0*/  WARPSYNC.COLLECTIVE R15, `(.L_x_7131) ;  /* 0x000000000f087348 */ /* 0x000fea0003c00000 */
[----:B------:R0:W1:Y:S02]  /*38db0*/  SHFL.IDX P6, R14, R13, R12, R11 ;  /* 0x0000000c0d0e7389 */ /* 0x00006400000c000b */
[----:B01----:R-:W-:Y:S01]  /*38dc0*/  ENDCOLLECTIVE ;  /* 0x000000000000791b */ /* 0x003fe20003800000 */
.L_x_7131:
[----:B------:R-:W-:Y:S01]  /*38dd0*/  IMAD.MOV.U32 R13, RZ, RZ, R40 ;  /* 0x000000ffff0d7224 */ /* 0x000fe200078e0028 */
[----:B------:R-:W-:-:S07]  /*38de0*/  MOV R42, R14 ;  /* 0x0000000e002a7202 */ /* 0x000fce0000000f00 */
[----:B------:R-:W-:Y:S05]  /*38df0*/  WARPSYNC.COLLECTIVE R15, `(.L_x_7132) ;  /* 0x000000000f087348 */ /* 0x000fea0003c00000 */
[----:B------:R0:W1:Y:S02]  /*38e00*/  SHFL.IDX P6, R14, R13, R12, R11 ;  /* 0x0000000c0d0e7389 */ /* 0x00006400000c000b */
[----:B01----:R-:W-:Y:S01]  /*38e10*/  ENDCOLLECTIVE ;  /* 0x000000000000791b */ /* 0x003fe20003800000 */
.L_x_7132:
[----:B------:R-:W-:Y:S01]  /*38e20*/  IMAD.MOV.U32 R43, RZ, RZ, R14 ;  /* 0x000000ffff2b7224 */ /* 0x000fe200078e000e */
[----:B------:R-:W-:Y:S06]  /*38e30*/  BRA `(.L_x_7133) ;  /* 0xfffffef400f87947 */ /* 0x000fec000383ffff */
.L_x_6811:
        /* <DEDUP_REMOVED lines=8> */
.L_x_7135:
[----:B------:R-:W-:Y:S05]  /*38ec0*/  BSYNC B1 ;  /* 0x0000000000017941 */ /* 0x000fea0003800000 */
.L_x_7134:
        /* <DEDUP_REMOVED lines=8> */
.L_x_7136:
[----:B------:R-:W-:Y:S05]  /*38f50*/  BRA `(.L_x_7137) ;  /* 0xffffff0000e07947 */ /* 0x000fea000383ffff */
.L_x_6815:
[----:B-1----:R-:W-:Y:S02]  /*38f60*/  IMAD.MOV.U32 R13, RZ, RZ, R3 ;  /* 0x000000ffff0d7224 */ /* 0x002fe400078e0003 */
[----:B------:R-:W-:Y:S02]  /*38f70*/  IMAD.MOV.U32 R12, RZ, RZ, RZ ;  /* 0x000000ffff0c7224 */ /* 0x000fe400078e00ff */
[----:B------:R-:W-:Y:S02]  /*38f80*/  IMAD.MOV.U32 R11, RZ, RZ, 0x181f ;  /* 0x0000181fff0b7424 */ /* 0x000fe400078e00ff */
[----:B------:R-:W-:-:S07]  /*38f90*/  IMAD.MOV.U32 R15, RZ, RZ, -0x1 ;  /* 0xffffffffff0f7424 */ /* 0x000fce00078e00ff */
[----:B---3--:R-:W-:Y:S05]  /*38fa0*/  WARPSYNC.COLLECTIVE R15, `(.L_x_7138) ;  /* 0x000000000f087348 */ /* 0x008fea0003c00000 */
[----:B------:R0:W1:Y:S02]  /*38fb0*/  SHFL.IDX P6, R14, R13, R12, R11 ;  /* 0x0000000c0d0e7389 */ /* 0x00006400000c000b */
[----:B01-3--:R-:W-:Y:S01]  /*38fc0*/  ENDCOLLECTIVE ;  /* 0x000000000000791b */ /* 0x00bfe20003800000 */
.L_x_7138:
[----:B------:R-:W-:Y:S02]  /*38fd0*/  IMAD.MOV.U32 R13, RZ, RZ, R2 ;  /* 0x000000ffff0d7224 */ /* 0x000fe400078e0002 */
[----:B------:R-:W-:-:S07]  /*38fe0*/  IMAD.MOV.U32 R0, RZ, RZ, R14 ;  /* 0x000000ffff007224 */ /* 0x000fce00078e000e */
[----:B------:R-:W-:Y:S05]  /*38ff0*/  WARPSYNC.COLLECTIVE R15, `(.L_x_7139) ;  /* 0x000000000f087348 */ /* 0x000fea0003c00000 */
[----:B------:R0:W1:Y:S02]  /*39000*/  SHFL.IDX P6, R14, R13, R12, R11 ;  /* 0x0000000c0d0e7389 */ /* 0x00006400000c000b */
[----:B01----:R-:W-:Y:S01]  /*39010*/  ENDCOLLECTIVE ;  /* 0x000000000000791b */ /* 0x003fe20003800000 */
.L_x_7139:
[----:B------:R-:W-:Y:S05]  /*39020*/  BRA `(.L_x_7140) ;  /* 0xffffff1800a07947 */ /* 0x000fea000383ffff */
.L_x_6818:
[----:B------:R-:W-:Y:S01]  /*39030*/  BSSY B1, `(.L_x_7141) ;  /* 0x0000008000017945 */ /* 0x000fe20003800000 */
[----:B-1----:R-:W-:Y:S02]  /*39040*/  IMAD.MOV.U32 R13, RZ, RZ, R3 ;  /* 0x000000ffff0d7224 */ /* 0x002fe400078e0003 */
[----:B------:R-:W-:Y:S02]  /*39050*/  IMAD.MOV.U32 R12, RZ, RZ, 0x1 ;  /* 0x00000001ff0c7424 */ /* 0x000fe400078e00ff */
[----:B------:R-:W-:Y:S02]  /*39060*/  IMAD.MOV.U32 R11, RZ, RZ, 0x181f ;  /* 0x0000181fff0b7424 */ /* 0x000fe400078e00ff */
[----:B------:R-:W-:-:S07]  /*39070*/  IMAD.MOV.U32 R15, RZ, RZ, -0x1 ;  /* 0xffffffffff0f7424 */ /* 0x000fce00078e00ff */
[----:B0-234-:R-:W-:Y:S05]  /*39080*/  WARPSYNC.COLLECTIVE R15, `(.L_x_7142) ;  /* 0x000000000f087348 */ /* 0x01dfea0003c00000 */
[----:B----4-:R1:W4:Y:S02]  /*39090*/  SHFL.IDX P6, R14, R13, R12, R11 ;  /* 0x0000000c0d0e7389 */ /* 0x01032400000c000b */
[----:B01234-:R-:W-:Y:S01]  /*390a0*/  ENDCOLLECTIVE ;  /* 0x000000000000791b */ /* 0x01ffe20003800000 */
.L_x_7142:
[----:B------:R-:W-:Y:S05]  /*390b0*/  BSYNC B1 ;  /* 0x0000000000017941 */ /* 0x000fea0003800000 */
.L_x_7141:
        /* <DEDUP_REMOVED lines=8> */
.L_x_7143:
[----:B------:R-:W-:Y:S05]  /*39140*/  BRA `(.L_x_7144) ;  /* 0xffffff1800b47947 */ /* 0x000fea000383ffff */
.L_x_6821:
[----:B------:R-:W-:Y:S01]  /*39150*/  BSSY B1, `(.L_x_7145) ;  /* 0x0000008000017945 */ /* 0x000fe20003800000 */
[----:B----4-:R-:W-:Y:S02]  /*39160*/  IMAD.MOV.U32 R13, RZ, RZ, R3 ;  /* 0x000000ffff0d7224 */ /* 0x010fe400078e0003 */
[----:B------:R-:W-:Y:S02]  /*39170*/  IMAD.MOV.U32 R12, RZ, RZ, 0x2 ;  /* 0x00000002ff0c7424 */ /* 0x000fe400078e00ff */
[----:B------:R-:W-:Y:S02]  /*39180*/  IMAD.MOV.U32 R11, RZ, RZ, 0x181f ;  /* 0x0000181fff0b7424 */ /* 0x000fe400078e00ff */
[----:B------:R-:W-:-:S07]  /*39190*/  IMAD.MOV.U32 R15, RZ, RZ, -0x1 ;  /* 0xffffffffff0f7424 */ /* 0x000fce00078e00ff */
[----:B0123--:R-:W-:Y:S05]  /*391a0*/  WARPSYNC.COLLECTIVE R15, `(.L_x_7146) ;  /* 0x000000000f087348 */ /* 0x00ffea0003c00000 */
[----:B-1----:R1:W4:Y:S02]  /*391b0*/  SHFL.IDX P6, R14, R13, R12, R11 ;  /* 0x0000000c0d0e7389 */ /* 0x00232400000c000b */
[----:B01234-:R-:W-:Y:S01]  /*391c0*/  ENDCOLLECTIVE ;  /* 0x000000000000791b */ /* 0x01ffe20003800000 */
.L_x_7146:
[----:B------:R-:W-:Y:S05]  /*391d0*/  BSYNC B1 ;  /* 0x0000000000017941 */ /* 0x000fea0003800000 */
.L_x_7145:
        /* <DEDUP_REMOVED lines=8> */
.L_x_7147:
[----:B------:R-:W-:Y:S05]  /*39260*/  BRA `(.L_x_7148) ;  /* 0xffffff1800c47947 */ /* 0x000fea000383ffff */
.L_x_6824:
        /* <DEDUP_REMOVED lines=8> */
.L_x_7150:
[----:B------:R-:W-:Y:S05]  /*392f0*/  BSYNC B1 ;  /* 0x0000000000017941 */ /* 0x000fea0003800000 */
.L_x_7149:
        /* <DEDUP_REMOVED lines=8> */
.L_x_7151:
[----:B------:R-:W-:Y:S05]  /*39380*/  BRA `(.L_x_7152) ;  /* 0xffffff1800d47947 */ /* 0x000fea000383ffff */
.L_x_6842:
[----:B------:R-:W0:Y:S01]  /*39390*/  S2R R11, SR_TID.X ;  /* 0x00000000000b7919 */ /* 0x000e220000002100 */
[----:B------:R-:W-:Y:S01]  /*393a0*/  BSSY B1, `(.L_x_7153) ;  /* 0x000000a000017945 */ /* 0x000fe20003800000 */
[----:B------:R-:W-:Y:S02]  /*393b0*/  IMAD.MOV.U32 R12, RZ, RZ, RZ ;  /* 0x000000ffff0c7224 */ /* 0x000fe400078e00ff */
[----:B------:R-:W-:Y:S01]  /*393c0*/  IMAD.MOV.U32 R15, RZ, RZ, -0x1 ;  /* 0xffffffffff0f7424 */ /* 0x000fe200078e00ff */
[----:B0-----:R-:W-:-:S04]  /*393d0*/  SHF.R.U32.HI R11, RZ, 0x5, R11 ;  /* 0x00000005ff0b7819 */ /* 0x001fc8000001160b */
[----:B------:R-:W-:-:S05]  /*393e0*/  LOP3.LUT R11, R11, 0x3, RZ, 0xc0, !PT ;  /* 0x000000030b0b7812 */ /* 0x000fca00078ec0ff */
[----:B------:R-:W-:Y:S02]  /*393f0*/  IMAD.MOV.U32 R13, RZ, RZ, R11 ;  /* 0x000000ffff0d7224 */ /* 0x000fe400078e000b */
[----:B------:R-:W-:-:S07]  /*39400*/  IMAD.MOV.U32 R11, RZ, RZ, 0x1f ;  /* 0x0000001fff0b7424 */ /* 0x000fce00078e00ff */
[----:B------:R-:W-:Y:S05]  /*39410*/  WARPSYNC.COLLECTIVE R15, `(.L_x_7154) ;  /* 0x000000000f087348 */ /* 0x000fea0003c00000 */
[----:B------:R0:W1:Y:S02]  /*39420*/  SHFL.IDX P6, R14, R13, R12, R11 ;  /* 0x0000000c0d0e7389 */ /* 0x00006400000c000b */
[----:B01----:R-:W-:Y:S01]  /*39430*/  ENDCOLLECTIVE ;  /* 0x000000000000791b */ /* 0x003fe20003800000 */
.L_x_7154:
[----:B------:R-:W-:Y:S05]  /*39440*/  BSYNC B1 ;  /* 0x0000000000017941 */ /* 0x000fea0003800000 */
.L_x_7153:
[----:B------:R-:W-:Y:S05]  /*39450*/  BRA `(.L_x_7155) ;  /* 0xffffff3800287947 */ /* 0x000fea000383ffff */
.L_x_6844:
[----:B------:R-:W-:Y:S01]  /*39460*/  BSSY B1, `(.L_x_7156) ;  /* 0x0000006000017945 */ /* 0x000fe20003800000 */
[----:B------:R-:W-:-:S07]  /*39470*/  IMAD.MOV.U32 R15, RZ, RZ, -0x1 ;  /* 0xffffffffff0f7424 */ /* 0x000fce00078e00ff */
[----:B0-----:R-:W-:Y:S05]  /*39480*/  WARPSYNC.COLLECTIVE R15, `(.L_x_7157) ;  /* 0x000000000f0c7348 */ /* 0x001fea0003c00000 */
[----:B------:R-:W-:Y:S02]  /*39490*/  ELECT P6, UR62, PT ;  /* 0x00000000003e782f */ /* 0x000fe400038c0000 */
[----:B------:R-:W-:Y:S01]  /*394a0*/  MOV R14, UR62 ;  /* 0x0000003e000e7c02 */ /* 0x000fe20008000f00 */
[----:B0-----:R-:W-:Y:S10]  /*394b0*/  ENDCOLLECTIVE ;  /* 0x000000000000791b */ /* 0x001ff40003800000 */
.L_x_7157:
[----:B------:R-:W-:Y:S05]  /*394c0*/  BSYNC B1 ;  /* 0x0000000000017941 */ /* 0x000fea0003800000 */
.L_x_7156:
[----:B------:R-:W-:Y:S05]  /*394d0*/  BRA `(.L_x_6843) ;  /* 0xffffff3800207947 */ /* 0x000fea000383ffff */
.L_x_6846:
[----:B0-----:R0:W1:Y:S02]  /*394e0*/  SYNCS.PHASECHK.TRANS64.TRYWAIT P0, [R17+URZ+0x33420], R8 ;  /* 0x03342008110075a7 */ /* 0x001064000800017f */
[----:B-1----:R-:W-:Y:S05]  /*394f0*/  @!P0 NANOSLEEP.SYNCS 0x989680 ;  /* 0x009896800000895d */ /* 0x002fea0003900000 */
[----:B------:R-:W1:Y:S02]  /*39500*/  @!P0 SYNCS.PHASECHK.TRANS64 P0, [R17+URZ+0x33420], R8 ;  /* 0x03342008110085a7 */ /* 0x000e64000800007f */
[----:B-1----:R-:W-:Y:S05]  /*39510*/  @!P0 BRA `(.L_x_6846) ;  /* 0xfffffffc00f08947 */ /* 0x002fea000383ffff */
[----:B------:R-:W-:Y:S05]  /*39520*/  BRA `(.L_x_7158) ;  /* 0xffffff3800307947 */ /* 0x000fea000383ffff */
.L_x_6850:
[----:B-1----:R1:W2:Y:S02]  /*39530*/  SYNCS.PHASECHK.TRANS64.TRYWAIT P0, [R12+URZ+0x334a0], R11 ;  /* 0x0334a00b0c0075a7 */ /* 0x0022a4000800017f */
[----:B--2---:R-:W-:Y:S05]  /*39540*/  @!P0 NANOSLEEP.SYNCS 0x989680 ;  /* 0x009896800000895d */ /* 0x004fea0003900000 */
[----:B------:R-:W2:Y:S02]  /*39550*/  @!P0 SYNCS.PHASECHK.TRANS64 P0, [R12+URZ+0x334a0], R11 ;  /* 0x0334a00b0c0085a7 */ /* 0x000ea4000800007f */
[----:B--2---:R-:W-:Y:S05]  /*39560*/  @!P0 BRA `(.L_x_6850) ;  /* 0xfffffffc00f08947 */ /* 0x004fea000383ffff */
[----:B------:R-:W-:Y:S05]  /*39570*/  BRA `(.L_x_7159) ;  /* 0xffffff38004c7947 */ /* 0x000fea000383ffff */
.L_x_6857:
[----:B0-----:R0:W2:Y:S02]  /*39580*/  SYNCS.PHASECHK.TRANS64.TRYWAIT P0, [R12+URZ+0x334c0], R11 ;  /* 0x0334c00b0c0075a7 */ /* 0x0010a4000800017f */
[----:B--2---:R-:W-:Y:S05]  /*39590*/  @!P0 NANOSLEEP.SYNCS 0x989680 ;  /* 0x009896800000895d */ /* 0x004fea0003900000 */
[----:B------:R-:W2:Y:S02]  /*395a0*/  @!P0 SYNCS.PHASECHK.TRANS64 P0, [R12+URZ+0x334c0], R11 ;  /* 0x0334c00b0c0085a7 */ /* 0x000ea4000800007f */
[----:B--2---:R-:W-:Y:S05]  /*395b0*/  @!P0 BRA `(.L_x_6857) ;  /* 0xfffffffc00f08947 */ /* 0x004fea000383ffff */
[----:B------:R-:W-:Y:S05]  /*395c0*/  BRA `(.L_x_7160) ;  /* 0xffffff3c00487947 */ /* 0x000fea000383ffff */
.L_x_6866:
[----:B0-----:R0:W1:Y:S02]  /*395d0*/  SYNCS.PHASECHK.TRANS64.TRYWAIT P1, [R11+URZ+0x334a0], R10 ;  /* 0x0334a00a0b0075a7 */ /* 0x001064000802017f */
[----:B-1----:R-:W-:Y:S05]  /*395e0*/  @!P1 NANOSLEEP.SYNCS 0x989680 ;  /* 0x009896800000995d */ /* 0x002fea0003900000 */
[----:B------:R-:W1:Y:S02]  /*395f0*/  @!P1 SYNCS.PHASECHK.TRANS64 P1, [R11+URZ+0x334a0], R10 ;  /* 0x0334a00a0b0095a7 */ /* 0x000e64000802007f */
[----:B-1----:R-:W-:Y:S05]  /*39600*/  @!P1 BRA `(.L_x_6866) ;  /* 0xfffffffc00f09947 */ /* 0x002fea000383ffff */
[----:B------:R-:W-:Y:S05]  /*39610*/  BRA `(.L_x_7161) ;  /* 0xffffff4000887947 */ /* 0x000fea000383ffff */
.L_x_6873:
[----:B-1----:R1:W2:Y:S02]  /*39620*/  SYNCS.PHASECHK.TRANS64.TRYWAIT P1, [R11+URZ+0x334c0], R10 ;  /* 0x0334c00a0b0075a7 */ /* 0x0022a4000802017f */
[----:B--2---:R-:W-:Y:S05]  /*39630*/  @!P1 NANOSLEEP.SYNCS 0x989680 ;  /* 0x009896800000995d */ /* 0x004fea0003900000 */
[----:B------:R-:W2:Y:S02]  /*39640*/  @!P1 SYNCS.PHASECHK.TRANS64 P1, [R11+URZ+0x334c0], R10 ;  /* 0x0334c00a0b0095a7 */ /* 0x000ea4000802007f */
[----:B--2---:R-:W-:Y:S05]  /*39650*/  @!P1 BRA `(.L_x_6873) ;  /* 0xfffffffc00f09947 */ /* 0x004fea000383ffff */
[----:B------:R-:W-:Y:S05]  /*39660*/  BRA `(.L_x_7162) ;  /* 0xffffff4400807947 */ /* 0x000fea000383ffff */
.L_x_6892:
[----:B------:R-:W0:Y:S01]  /*39670*/  S2R R20, SR_TID.X ;  /* 0x0000000000147919 */ /* 0x000e220000002100 */
[----:B------:R-:W-:Y:S01]  /*39680*/  BSSY B0, `(.L_x_7163) ;  /* 0x0000009000007945 */ /* 0x000fe20003800000 */
[----:B------:R-:W-:Y:S02]  /*39690*/  IMAD.MOV.U32 R12, RZ, RZ, RZ ;  /* 0x000000ffff0c7224 */ /* 0x000fe400078e00ff */
[----:B------:R-:W-:Y:S02]  /*396a0*/  IMAD.MOV.U32 R11, RZ, RZ, 0x1f ;  /* 0x0000001fff0b7424 */ /* 0x000fe400078e00ff */
[----:B------:R-:W-:Y:S01]  /*396b0*/  IMAD.MOV.U32 R15, RZ, RZ, -0x1 ;  /* 0xffffffffff0f7424 */ /* 0x000fe200078e00ff */
[----:B0-----:R-:W-:-:S04]  /*396c0*/  SHF.R.U32.HI R13, RZ, 0x5, R20 ;  /* 0x00000005ff0d7819 */ /* 0x001fc80000011614 */
[----:B------:R-:W-:-:S07]  /*396d0*/  LOP3.LUT R13, R13, 0x3, RZ, 0xc0, !PT ;  /* 0x000000030d0d7812 */ /* 0x000fce00078ec0ff */
[----:B-----5:R-:W-:Y:S05]  /*396e0*/  WARPSYNC.COLLECTIVE R15, `(.L_x_7164) ;  /* 0x000000000f087348 */ /* 0x020fea0003c00000 */
[----:B------:R0:W1:Y:S02]  /*396f0*/  SHFL.IDX P6, R14, R13, R12, R11 ;  /* 0x0000000c0d0e7389 */ /* 0x00006400000c000b */
[----:B01---5:R-:W-:Y:S01]  /*39700*/  ENDCOLLECTIVE ;  /* 0x000000000000791b */ /* 0x023fe20003800000 */
.L_x_7164:
[----:B------:R-:W-:Y:S05]  /*39710*/  BSYNC B0 ;  /* 0x0000000000007941 */ /* 0x000fea0003800000 */
.L_x_7163:
[----:B------:R-:W-:Y:S05]  /*39720*/  BRA `(.L_x_7165) ;  /* 0xffffff58005c7947 */ /* 0x000fea000383ffff */
.L_x_6895:
[----:B0-----:R-:W2:Y:S02]  /*39730*/  LDL R0, [R1+0x30] ;  /* 0x0000300001007983 */ /* 0x001ea40000100800 */
[----:B--2---:R0:W1:Y:S02]  /*39740*/  SYNCS.PHASECHK.TRANS64.TRYWAIT P0, [R4+URZ+0x33480], R0 ;  /* 0x03348000040075a7 */ /* 0x004064000800017f */
[----:B-1----:R-:W-:Y:S05]  /*39750*/  @!P0 NANOSLEEP.SYNCS 0x989680 ;  /* 0x009896800000895d */ /* 0x002fea0003900000 */
[----:B------:R-:W1:Y:S02]  /*39760*/  @!P0 SYNCS.PHASECHK.TRANS64 P0, [R4+URZ+0x33480], R0 ;  /* 0x03348000040085a7 */ /* 0x000e64000800007f */
[----:B-1----:R-:W-:Y:S05]  /*39770*/  @!P0 BRA `(.L_x_6895) ;  /* 0xfffffffc00ec8947 */ /* 0x002fea000383ffff */
[----:B------:R-:W-:Y:S05]  /*39780*/  BRA `(.L_x_7166) ;  /* 0xffffff5800747947 */ /* 0x000fea000383ffff */
.L_x_6896:
[----:B------:R-:W-:Y:S01]  /*39790*/  BSSY B0, `(.L_x_7167) ;  /* 0x0000008000007945 */ /* 0x000fe20003800000 */
[----:B------:R-:W-:Y:S01]  /*397a0*/  IMAD.MOV.U32 R13, RZ, RZ, R20 ;  /* 0x000000ffff0d7224 */ /* 0x000fe200078e0014 */
[----:B------:R-:W-:Y:S01]  /*397b0*/  MOV R11, 0x1c1f ;  /* 0x00001c1f000b7802 */ /* 0x000fe20000000f00 */
[----:B------:R-:W-:Y:S02]  /*397c0*/  IMAD.MOV.U32 R12, RZ, RZ, RZ ;  /* 0x000000ffff0c7224 */ /* 0x000fe400078e00ff */
[----:B------:R-:W-:-:S07]  /*397d0*/  IMAD.MOV.U32 R15, RZ, RZ, -0x1 ;  /* 0xffffffffff0f7424 */ /* 0x000fce00078e00ff */
[----:B------:R-:W-:Y:S05]  /*397e0*/  WARPSYNC.COLLECTIVE R15, `(.L_x_7168) ;  /* 0x000000000f087348 */ /* 0x000fea0003c00000 */
[----:B------:R0:W1:Y:S02]  /*397f0*/  SHFL.IDX P6, R14, R13, R12, R11 ;  /* 0x0000000c0d0e7389 */ /* 0x00006400000c000b */
[----:B01----:R-:W-:Y:S01]  /*39800*/  ENDCOLLECTIVE ;  /* 0x000000000000791b */ /* 0x003fe20003800000 */
.L_x_7168:
[----:B------:R-:W-:Y:S05]  /*39810*/  BSYNC B0 ;  /* 0x0000000000007941 */ /* 0x000fea0003800000 */
.L_x_7167:
        /* <DEDUP_REMOVED lines=11> */
.L_x_7169:
[----:B------:R-:W0:Y:S01]  /*398d0*/  S2R R12, SR_TID.X ;  /* 0x00000000000c7919 */ /* 0x000e220000002100 */
[----:B------:R-:W1:Y:S01]  /*398e0*/  LDC R11, c[0x0][0x2f4] ;  /* 0x0000bd00ff0b7b82 */ /* 0x000e620000000800 */
[----:B------:R-:W-:Y:S02]  /*398f0*/  IMAD.MOV.U32 R13, RZ, RZ, R20 ;  /* 0x000000ffff0d7224 */ /* 0x000fe400078e0014 */
[----:B------:R-:W-:Y:S02]  /*39900*/  IMAD.MOV.U32 R2, RZ, RZ, R14 ;  /* 0x000000ffff027224 */ /* 0x000fe400078e000e */
[----:B0-----:R-:W-:-:S05]  /*39910*/  IMAD.SHL.U32 R15, R12, 0x10, RZ ;  /* 0x000000100c0f7824 */ /* 0x001fca00078e00ff */
[----:B------:R-:W-:-:S04]  /*39920*/  LOP3.LUT R15, R15, 0x30, RZ, 0xc0, !PT ;  /* 0x000000300f0f7812 */ /* 0x000fc800078ec0ff */
[----:B------:R-:W-:-:S05]  /*39930*/  IADD3 R2, P0, R15, R2, RZ ;  /* 0x000000020f027210 */ /* 0x000fca0007f1e0ff */
[----:B------:R-:W-:Y:S02]  /*39940*/  IMAD.X R3, RZ, RZ, R0, P0 ;  /* 0x000000ffff037224 */ /* 0x000fe400000e0600 */
[----:B------:R-:W-:Y:S01]  /*39950*/  IMAD.IADD R0, R17, 0x1, R21 ;  /* 0x0000000111007824 */ /* 0x000fe200078e0215 */
[----:B------:R-:W-:Y:S02]  /*39960*/  SHF.L.U32 R21, R12, 0x4, RZ ;  /* 0x000000040c157819 */ /* 0x000fe400000006ff */
[----:B------:R-:W-:Y:S02]  /*39970*/  LOP3.LUT R12, R15, 0x40, RZ, 0xfc, !PT ;  /* 0x000000400f0c7812 */ /* 0x000fe400078efcff */
[----:B------:R-:W-:Y:S02]  /*39980*/  LOP3.LUT R21, R21, 0x30, RZ, 0xc0, !PT ;  /* 0x0000003015157812 */ /* 0x000fe400078ec0ff */
[----:B------:R-:W-:Y:S02]  /*39990*/  LOP3.LUT R15, R15, 0x80, RZ, 0xfc, !PT ;  /* 0x000000800f0f7812 */ /* 0x000fe400078efcff */
[----:B-1----:R-:W-:-:S02]  /*399a0*/  ISETP.GE.AND P3, PT, R21, R11, PT ;  /* 0x0000000b1500720c */ /* 0x002fc40003f66270 */
        /* <DEDUP_REMOVED lines=16> */
.L_x_7170:
        /* <DEDUP_REMOVED lines=9> */
.L_x_7171:
[----:B------:R-:W-:Y:S02]  /*39b40*/  IMAD.MOV.U32 R13, RZ, RZ, R20 ;  /* 0x000000ffff0d7224 */ /* 0x000fe400078e0014 */
[----:B------:R-:W-:Y:S02]  /*39b50*/  IMAD.MOV.U32 R12, RZ, RZ, 0x2 ;  /* 0x00000002ff0c7424 */ /* 0x000fe400078e00ff */
[----:B------:R-:W-:-:S07]  /*39b60*/  IMAD.MOV.U32 R2, RZ, RZ, R14 ;  /* 0x000000ffff027224 */ /* 0x000fce00078e000e */
[----:B------:R-:W-:Y:S05]  /*39b70*/  WARPSYNC.COLLECTIVE R15, `(.L_x_7172) ;  /* 0x000000000f087348 */ /* 0x000fea0003c00000 */
[----:B------:R0:W1:Y:S02]  /*39b80*/  SHFL.IDX P6, R14, R13, R12, R11 ;  /* 0x0000000c0d0e7389 */ /* 0x00006400000c000b */
[----:B01----:R-:W-:Y:S01]  /*39b90*/  ENDCOLLECTIVE ;  /* 0x000000000000791b */ /* 0x003fe20003800000 */
.L_x_7172:
        /* <DEDUP_REMOVED lines=12> */
[----:B0-----:R-:W-:-:S07]  /*39c60*/  MOV R3, R14 ;  /* 0x0000000e00037202 */ /* 0x001fce0000000f00 */
[----:B------:R-:W-:Y:S05]  /*39c70*/  WARPSYNC.COLLECTIVE R15, `(.L_x_7173) ;  /* 0x000000000f087348 */ /* 0x000fea0003c00000 */
[----:B------:R0:W1:Y:S02]  /*39c80*/  SHFL.IDX P6, R14, R13, R12, R11 ;  /* 0x0000000c0d0e7389 */ /* 0x00006400000c000b */
[----:B01----:R-:W-:Y:S01]  /*39c90*/  ENDCOLLECTIVE ;  /* 0x000000000000791b */ /* 0x003fe20003800000 */
.L_x_7173:
[----:B------:R-:W-:Y:S02]  /*39ca0*/  IMAD.MOV.U32 R13, RZ, RZ, R20 ;  /* 0x000000ffff0d7224 */ /* 0x000fe400078e0014 */
[----:B------:R-:W-:Y:S02]  /*39cb0*/  IMAD.MOV.U32 R12, RZ, RZ, 0x3 ;  /* 0x00000003ff0c7424 */ /* 0x000fe400078e00ff */
[----:B------:R-:W-:-:S07]  /*39cc0*/  IMAD.MOV.U32 R2, RZ, RZ, R14 ;  /* 0x000000ffff027224 */ /* 0x000fce00078e000e */
[----:B------:R-:W-:Y:S05]  /*39cd0*/  WARPSYNC.COLLECTIVE R15, `(.L_x_7174) ;  /* 0x000000000f087348 */ /* 0x000fea0003c00000 */
[----:B------:R0:W1:Y:S02]  /*39ce0*/  SHFL.IDX P6, R14, R13, R12, R11 ;  /* 0x0000000c0d0e7389 */ /* 0x00006400000c000b */
[----:B01----:R-:W-:Y:S01]  /*39cf0*/  ENDCOLLECTIVE ;  /* 0x000000000000791b */ /* 0x003fe20003800000 */
.L_x_7174:
        /* <DEDUP_REMOVED lines=13> */
.L_x_7175:
[----:B------:R-:W-:Y:S01]  /*39dd0*/  @!PT LDS RZ, [RZ] ;  /* 0x00000000fffff984 */ /* 0x000fe20000000800 */
[----:B------:R-:W-:Y:S01]  /*39de0*/  @!PT LDS RZ, [RZ] ;  /* 0x00000000fffff984 */ /* 0x000fe20000000800 */
[----:B------:R-:W-:Y:S01]  /*39df0*/  @!PT LDS RZ, [RZ] ;  /* 0x00000000fffff984 */ /* 0x000fe20000000800 */
[----:B------:R-:W-:Y:S01]  /*39e00*/  LDGSTS.E.BYPASS.LTC128B.128 [R0+0x12a00], desc[UR50][R2.64+0x40], !P1 ;  /* 0x12a0004002007fae */ /* 0x000fe2000c901d72 */
[----:B------:R-:W-:Y:S01]  /*39e10*/  ISETP.LT.OR P1, PT, R9, 0x41, P0 ;  /* 0x000000410900780c */ /* 0x000fe20000721670 */
[----:B------:R-:W-:Y:S01]  /*39e20*/  IMAD.MOV.U32 R13, RZ, RZ, R26 ;  /* 0x000000ffff0d7224 */ /* 0x000fe200078e001a */
[----:B------:R-:W-:-:S11]  /*39e30*/  MOV R12, RZ ;  /* 0x000000ff000c7202 */ /* 0x000fd60000000f00 */
[----:B------:R0:W-:Y:S02]  /*39e40*/  LDGSTS.E.BYPASS.LTC128B.128 [R0+0x15200], desc[UR50][R2.64+0x80], !P1 ;  /* 0x1520008002007fae */ /* 0x0001e4000c901d72 */
[----:B0-----:R-:W-:-:S07]  /*39e50*/  IMAD.MOV.U32 R2, RZ, RZ, R14 ;  /* 0x000000ffff027224 */ /* 0x001fce00078e000e */
[----:B------:R-:W-:Y:S05]  /*39e60*/  WARPSYNC.COLLECTIVE R15, `(.L_x_7176) ;  /* 0x000000000f087348 */ /* 0x000fea0003c00000 */
[----:B------:R0:W1:Y:S02]  /*39e70*/  SHFL.IDX P6, R14, R13, R12, R11 ;  /* 0x0000000c0d0e7389 */ /* 0x00006400000c000b */
[----:B01----:R-:W-:Y:S01]  /*39e80*/  ENDCOLLECTIVE ;  /* 0x000000000000791b */ /* 0x003fe20003800000 */
.L_x_7176:
        /* <DEDUP_REMOVED lines=11> */
[----:B------:R0:W-:Y:S01]  /*39f40*/  LDGSTS.E.BYPASS.LTC128B.128 [R0+0x15a00], desc[UR50][R2.64+0x80], !P1 ;  /* 0x15a0008002007fae */ /* 0x0001e2000c901d72 */
[----:B------:R-:W-:Y:S01]  /*39f50*/  ISETP.GE.AND P1, PT, R9, 0x61, PT ;  /* 0x000000610900780c */ /* 0x000fe20003f26270 */
[----:B0-----:R-:W-:-:S12]  /*39f60*/  IMAD.MOV.U32 R3, RZ, RZ, R14 ;  /* 0x000000ffff037224 */ /* 0x001fd800078e000e */
[----:B------:R-:W-:Y:S05]  /*39f70*/  WARPSYNC.COLLECTIVE R15, `(.L_x_7177) ;  /* 0x000000000f087348 */ /* 0x000fea0003c00000 */
[----:B------:R0:W1:Y:S02]  /*39f80*/  SHFL.IDX P6, R14, R13, R12, R11 ;  /* 0x0000000c0d0e7389 */ /* 0x00006400000c000b */
[----:B01----:R-:W-:Y:S01]  /*39f90*/  ENDCOLLECTIVE ;  /* 0x000000000000791b */ /* 0x003fe20003800000 */
.L_x_7177:
[----:B------:R-:W-:Y:S01]  /*39fa0*/  ISETP.GE.AND P6, PT, R9, 0x81, PT ;  /* 0x000000810900780c */ /* 0x000fe20003fc6270 */
[----:B------:R-:W-:-:S12]  /*39fb0*/  IMAD.MOV.U32 R2, RZ, RZ, R14 ;  /* 0x000000ffff027224 */ /* 0x000fd800078e000e */
[----:B------:R-:W-:Y:S01]  /*39fc0*/  @P6 LOP3.LUT R23, R23, 0x40, RZ, 0xfc, !PT ;  /* 0x0000004017176812 */ /* 0x000fe200078efcff */
[----:B------:R-:W-:Y:S06]  /*39fd0*/  BRA `(.L_x_7178) ;  /* 0xffffff58000c7947 */ /* 0x000fec000383ffff */
.L_x_6901:
[----:B--2---:R-:W2:Y:S02]  /*39fe0*/  LDL R2, [R1+0x30] ;  /* 0x0000300001027983 */ /* 0x004ea40000100800 */
[----:B--2---:R2:W3:Y:S02]  /*39ff0*/  SYNCS.PHASECHK.TRANS64.TRYWAIT P0, [R4+URZ+0x33440], R2 ;  /* 0x03344002040075a7 */ /* 0x0044e4000800017f */
[----:B---3--:R-:W-:Y:S05]  /*3a000*/  @!P0 NANOSLEEP.SYNCS 0x989680 ;  /* 0x009896800000895d */ /* 0x008fea0003900000 */
[----:B------:R-:W3:Y:S02]  /*3a010*/  @!P0 SYNCS.PHASECHK.TRANS64 P0, [R4+URZ+0x33440], R2 ;  /* 0x03344002040085a7 */ /* 0x000ee4000800007f */
[----:B---3--:R-:W-:Y:S05]  /*3a020*/  @!P0 BRA `(.L_x_6901) ;  /* 0xfffffffc00ec8947 */ /* 0x008fea000383ffff */
[----:B------:R-:W-:Y:S05]  /*3a030*/  BRA `(.L_x_7179) ;  /* 0xffffff58007c7947 */ /* 0x000fea000383ffff */
.L_x_6902:
        /* <DEDUP_REMOVED lines=8> */
.L_x_7181:
[----:B------:R-:W-:Y:S05]  /*3a0c0*/  BSYNC B0 ;  /* 0x0000000000007941 */ /* 0x000fea0003800000 */
.L_x_7180:
[----:B------:R-:W0:Y:S01]  /*3a0d0*/  S2R R21, SR_TID.X ;  /* 0x0000000000157919 */ /* 0x000e220000002100 */
[----:B------:R-:W-:Y:S01]  /*3a0e0*/  IMAD.MOV.U32 R13, RZ, RZ, R5 ;  /* 0x000000ffff0d7224 */ /* 0x000fe200078e0005 */
[----:B------:R-:W-:Y:S01]  /*3a0f0*/  MOV R11, 0x1c1f ;  /* 0x00001c1f000b7802 */ /* 0x000fe20000000f00 */
[----:B------:R-:W-:Y:S02]  /*3a100*/  IMAD.MOV.U32 R12, RZ, RZ, RZ ;  /* 0x000000ffff0c7224 */ /* 0x000fe400078e00ff */
[----:B------:R-:W-:Y:S02]  /*3a110*/  IMAD.MOV.U32 R15, RZ, RZ, -0x1 ;  /* 0xffffffffff0f7424 */ /* 0x000fe400078e00ff */
[----:B------:R-:W-:-:S07]  /*3a120*/  IMAD.MOV.U32 R2, RZ, RZ, R14 ;  /* 0x000000ffff027224 */ /* 0x000fce00078e000e */
[----:B0-----:R-:W-:Y:S05]  /*3a130*/  WARPSYNC.COLLECTIVE R15, `(.L_x_7182) ;  /* 0x000000000f087348 */ /* 0x001fea0003c00000 */
[----:B------:R1:W2:Y:S02]  /*3a140*/  SHFL.IDX P6, R14, R13, R12, R11 ;  /* 0x0000000c0d0e7389 */ /* 0x0002a400000c000b */
[----:B012---:R-:W-:Y:S01]  /*3a150*/  ENDCOLLECTIVE ;  /* 0x000000000000791b */ /* 0x007fe20003800000 */
.L_x_7182:
[----:B------:R-:W-:Y:S02]  /*3a160*/  IMAD.MOV.U32 R13, RZ, RZ, R6 ;  /* 0x000000ffff0d7224 */ /* 0x000fe400078e0006 */
[----:B------:R-:W-:Y:S02]  /*3a170*/  IMAD.MOV.U32 R12, RZ, RZ, 0x1 ;  /* 0x00000001ff0c7424 */ /* 0x000fe400078e00ff */
[C---:B------:R-:W-:Y:S02]  /*3a180*/  IMAD.SHL.U32 R20, R21.reuse, 0x10, RZ ;  /* 0x0000001015147824 */ /* 0x040fe400078e00ff */
[----:B------:R-:W-:Y:S01]  /*3a190*/  IMAD.SHL.U32 R26, R21, 0x10, RZ ;  /* 0x00000010151a7824 */ /* 0x000fe200078e00ff */
[----:B------:R-:W-:Y:S01]  /*3a1a0*/  LOP3.LUT P6, RZ, R23, 0x20, RZ, 0xc0, !PT ;  /* 0x0000002017ff7812 */ /* 0x000fe200078cc0ff */
[----:B------:R-:W0:Y:S01]  /*3a1b0*/  LDC R21, c[0x0][0x2f4] ;  /* 0x0000bd00ff157b82 */ /* 0x000e220000000800 */
[----:B------:R-:W-:Y:S01]  /*3a1c0*/  IMAD.MOV.U32 R3, RZ, RZ, R14 ;  /* 0x000000ffff037224 */ /* 0x000fe200078e000e */
[----:B------:R-:W-:-:S02]  /*3a1d0*/  LOP3.LUT R20, R20, 0x30, RZ, 0xc0, !PT ;  /* 0x0000003014147812 */ /* 0x000fc400078ec0ff */
[----:B------:R-:W-:-:S04]  /*3a1e0*/  LOP3.LUT R26, R26, 0x30, RZ, 0xc0, !PT ;  /* 0x000000301a1a7812 */ /* 0x000fc800078ec0ff */
[C---:B------:R-:W-:Y:S02]  /*3a1f0*/  LOP3.LUT R29, R26.reuse, 0x40, RZ, 0xfc, !PT ;  /* 0x000000401a1d7812 */ /* 0x040fe400078efcff */
[----:B------:R-:W-:Y:S02]  /*3a200*/  LOP3.LUT R26, R26, 0x80, RZ, 0xfc, !PT ;  /* 0x000000801a1a7812 */ /* 0x000fe400078efcff */
[----:B------:R-:W-:-:S05]  /*3a210*/  @P6 IADD3 R3, P0, R20, R3, RZ ;  /* 0x0000000314036210 */ /* 0x000fca0007f1e0ff */
[----:B------:R-:W-:-:S05]  /*3a220*/  @P6 IMAD.X R2, RZ, RZ, R2, P0 ;  /* 0x000000ffff026224 */ /* 0x000fca00000e0602 */
[-C--:B------:R-:W-:Y:S02]  /*3a230*/  @P6 LOP3.LUT R3, R3, R2.reuse, RZ, 0x3c, !PT ;  /* 0x0000000203036212 */ /* 0x080fe400078e3cff */
[-C--:B0-----:R-:W-:Y:S02]  /*3a240*/  ISETP.GE.AND P0, PT, R20, R21.reuse, PT ;  /* 0x000000151400720c */ /* 0x081fe40003f06270 */
        /* <DEDUP_REMOVED lines=13> */
.L_x_7183:
[----:B------:R-:W-:Y:S02]  /*3a320*/  IMAD.MOV.U32 R13, RZ, RZ, R5 ;  /* 0x000000ffff0d7224 */ /* 0x000fe400078e0005 */
[----:B------:R-:W-:-:S07]  /*3a330*/  IMAD.MOV.U32 R2, RZ, RZ, R14 ;  /* 0x000000ffff027224 */ /* 0x000fce00078e000e */
[----:B------:R-:W-:Y:S05]  /*3a340*/  WARPSYNC.COLLECTIVE R15, `(.L_x_7184) ;  /* 0x000000000f087348 */ /* 0x000fea0003c00000 */
[----:B------:R0:W1:Y:S02]  /*3a350*/  SHFL.IDX P6, R14, R13, R12, R11 ;  /* 0x0000000c0d0e7389 */ /* 0x00006400000c000b */
[----:B01----:R-:W-:Y:S01]  /*3a360*/  ENDCOLLECTIVE ;  /* 0x000000000000791b */ /* 0x003fe20003800000 */
.L_x_7184:
        /* <DEDUP_REMOVED lines=16> */
.L_x_7185:
        /* <DEDUP_REMOVED lines=11> */
.L_x_7186:
[----:B------:R-:W-:Y:S02]  /*3a520*/  IMAD.MOV.U32 R13, RZ, RZ, R6 ;  /* 0x000000ffff0d7224 */ /* 0x000fe400078e0006 */
[----:B------:R-:W-:Y:S02]  /*3a530*/  IMAD.MOV.U32 R12, RZ, RZ, 0x3 ;  /* 0x00000003ff0c7424 */ /* 0x000fe400078e00ff */
[----:B------:R-:W-:-:S07]  /*3a540*/  IMAD.MOV.U32 R3, RZ, RZ, R14 ;  /* 0x000000ffff037224 */ /* 0x000fce00078e000e */
[----:B------:R-:W-:Y:S05]  /*3a550*/  WARPSYNC.COLLECTIVE R15, `(.L_x_7187) ;  /* 0x000000000f087348 */ /* 0x000fea0003c00000 */
[----:B------:R0:W1:Y:S02]  /*3a560*/  SHFL.IDX P6, R14, R13, R12, R11 ;  /* 0x0000000c0d0e7389 */ /* 0x00006400000c000b */
[----:B01----:R-:W-:Y:S01]  /*3a570*/  ENDCOLLECTIVE ;  /* 0x000000000000791b */ /* 0x003fe20003800000 */
.L_x_7187:
        /* <DEDUP_REMOVED lines=10> */
.L_x_7188:
[----:B------:R-:W-:Y:S01]  /*3a620*/  @!PT LDS RZ, [RZ] ;  /* 0x00000000fffff984 */ /* 0x000fe20000000800 */
[----:B------:R-:W-:Y:S01]  /*3a630*/  @!PT LDS RZ, [RZ] ;  /* 0x00000000fffff984 */ /* 0x000fe20000000800 */
[----:B------:R-:W-:Y:S01]  /*3a640*/  @!PT LDS RZ, [RZ] ;  /* 0x00000000fffff984 */ /* 0x000fe20000000800 */
[----:B------:R0:W-:Y:S04]  /*3a650*/  @P4 LDGSTS.E.BYPASS.LTC128B.128 [R0+0x25200], desc[UR50][R2.64], !P5 ;  /* 0x2520000002004fae */ /* 0x0001e8000e901d72 */
[----:B------:R0:W-:Y:S04]  /*3a660*/  @P4 LDGSTS.E.BYPASS.LTC128B.128 [R0+0x27a00], desc[UR50][R2.64+0x40], !P3 ;  /* 0x27a0004002004fae */ /* 0x0001e8000d901d72 */
[----:B------:R0:W-:Y:S01]  /*3a670*/  @P4 LDGSTS.E.BYPASS.LTC128B.128 [R0+0x2a200], desc[UR50][R2.64+0x80], !P2 ;  /* 0x2a20008002004fae */ /* 0x0001e2000d101d72 */
[----:B------:R-:W-:Y:S02]  /*3a680*/  IMAD.MOV.U32 R13, RZ, RZ, R7 ;  /* 0x000000ffff0d7224 */ /* 0x000fe400078e0007 */
[----:B------:R-:W-:Y:S01]  /*3a690*/  IMAD.MOV.U32 R12, RZ, RZ, RZ ;  /* 0x000000ffff0c7224 */ /* 0x000fe200078e00ff */
[----:B------:R-:W-:-:S07]  /*3a6a0*/  MOV R5, R14 ;  /* 0x0000000e00057202 */ /* 0x000fce0000000f00 */
[----:B0-----:R-:W-:Y:S05]  /*3a6b0*/  WARPSYNC.COLLECTIVE R15, `(.L_x_7189) ;  /* 0x000000000f087348 */ /* 0x001fea0003c00000 */
[----:B------:R1:W2:Y:S02]  /*3a6c0*/  SHFL.IDX P6, R14, R13, R12, R11 ;  /* 0x0000000c0d0e7389 */ /* 0x0002a400000c000b */
[----:B012---:R-:W-:Y:S01]  /*3a6d0*/  ENDCOLLECTIVE ;  /* 0x000000000000791b */ /* 0x007fe20003800000 */
.L_x_7189:
        /* <DEDUP_REMOVED lines=13> */
.L_x_7190:
[----:B------:R-:W-:Y:S01]  /*3a7b0*/  IMAD.MOV.U32 R2, RZ, RZ, R14 ;  /* 0x000000ffff027224 */ /* 0x000fe200078e000e */
[----:B------:R-:W-:Y:S06]  /*3a7c0*/  BRA `(.L_x_7191) ;  /* 0xffffff5400f47947 */ /* 0x000fec000383ffff */
.L_x_6909:
        /* <DEDUP_REMOVED lines=9> */
.L_x_7192:
[C---:B------:R-:W-:Y:S01]  /*3a860*/  VIADD R5, R25.reuse, 0x20 ;  /* 0x0000002019057836 */ /* 0x040fe20000000000 */
[----:B------:R-:W-:Y:S01]  /*3a870*/  ISETP.GE.AND P1, PT, R25, R34, PT ;  /* 0x000000221900720c */ /* 0x000fe20003f26270 */
[----:B------:R-:W-:Y:S01]  /*3a880*/  IMAD.MOV.U32 R13, RZ, RZ, R0 ;  /* 0x000000ffff0d7224 */ /* 0x000fe200078e0000 */
[----:B------:R-:W-:-:S11]  /*3a890*/  MOV R2, R14 ;  /* 0x0000000e00027202 */ /* 0x000fd60000000f00 */
[----:B------:R-:W-:Y:S05]  /*3a8a0*/  WARPSYNC.COLLECTIVE R15, `(.L_x_7193) ;  /* 0x000000000f087348 */ /* 0x000fea0003c00000 */
[----:B------:R0:W1:Y:S02]  /*3a8b0*/  SHFL.IDX P6, R14, R13, R12, R11 ;  /* 0x0000000c0d0e7389 */ /* 0x00006400000c000b */
[----:B01----:R-:W-:Y:S01]  /*3a8c0*/  ENDCOLLECTIVE ;  /* 0x000000000000791b */ /* 0x003fe20003800000 */
.L_x_7193:
[----:B------:R-:W-:Y:S02]  /*3a8d0*/  IMAD.MOV.U32 R13, RZ, RZ, R4 ;  /* 0x000000ffff0d7224 */ /* 0x000fe400078e0004 */
[----:B------:R-:W-:Y:S02]  /*3a8e0*/  IMAD.MOV.U32 R12, RZ, RZ, 0x1 ;  /* 0x00000001ff0c7424 */ /* 0x000fe400078e00ff */
[----:B------:R-:W-:-:S07]  /*3a8f0*/  IMAD.MOV.U32 R3, RZ, RZ, R14 ;  /* 0x000000ffff037224 */ /* 0x000fce00078e000e */
[----:B------:R-:W-:Y:S05]  /*3a900*/  WARPSYNC.COLLECTIVE R15, `(.L_x_7194) ;  /* 0x000000000f087348 */ /* 0x000fea0003c00000 */
[----:B------:R0:W1:Y:S02]  /*3a910*/  SHFL.IDX P6, R14, R13, R12, R11 ;  /* 0x0000000c0d0e7389 */ /* 0x00006400000c000b */
[----:B01----:R-:W-:Y:S01]  /*3a920*/  ENDCOLLECTIVE ;  /* 0x000000000000791b */ /* 0x003fe20003800000 */
.L_x_7194:
        /* <DEDUP_REMOVED lines=18> */
.L_x_7195:
[----:B------:R-:W-:Y:S02]  /*3aa50*/  IMAD.MOV.U32 R13, RZ, RZ, R4 ;  /* 0x000000ffff0d7224 */ /* 0x000fe400078e0004 */
[----:B------:R-:W-:Y:S02]  /*3aa60*/  IMAD.MOV.U32 R12, RZ, RZ, 0x2 ;  /* 0x00000002ff0c7424 */ /* 0x000fe400078e00ff */
[----:B------:R-:W-:-:S07]  /*3aa70*/  IMAD.MOV.U32 R3, RZ, RZ, R14 ;  /* 0x000000ffff037224 */ /* 0x000fce00078e000e */
[----:B------:R-:W-:Y:S05]  /*3aa80*/  WARPSYNC.COLLECTIVE R15, `(.L_x_7196) ;  /* 0x000000000f087348 */ /* 0x000fea0003c00000 */
[----:B------:R0:W1:Y:S02]  /*3aa90*/  SHFL.IDX P6, R14, R13, R12, R11 ;  /* 0x0000000c0d0e7389 */ /* 0x00006400000c000b */
[----:B01----:R-:W-:Y:S01]  /*3aaa0*/  ENDCOLLECTIVE ;  /* 0x000000000000791b */ /* 0x003fe20003800000 */
.L_x_7196:
        /* <DEDUP_REMOVED lines=17> */
.L_x_7197:
[----:B------:R-:W-:Y:S02]  /*3abc0*/  IMAD.MOV.U32 R13, RZ, RZ, R4 ;  /* 0x000000ffff0d7224 */ /* 0x000fe400078e0004 */
[----:B------:R-:W-:Y:S02]  /*3abd0*/  IMAD.MOV.U32 R12, RZ, RZ, 0x3 ;  /* 0x00000003ff0c7424 */ /* 0x000fe400078e00ff */
[----:B------:R-:W-:-:S07]  /*3abe0*/  IMAD.MOV.U32 R3, RZ, RZ, R14 ;  /* 0x000000ffff037224 */ /* 0x000fce00078e000e */
[----:B------:R-:W-:Y:S05]  /*3abf0*/  WARPSYNC.COLLECTIVE R15, `(.L_x_7198) ;  /* 0x000000000f087348 */ /* 0x000fea0003c00000 */
[----:B------:R0:W1:Y:S02]  /*3ac00*/  SHFL.IDX P6, R14, R13, R12, R11 ;  /* 0x0000000c0d0e7389 */ /* 0x00006400000c000b */
[----:B01----:R-:W-:Y:S01]  /*3ac10*/  ENDCOLLECTIVE ;  /* 0x000000000000791b */ /* 0x003fe20003800000 */
.L_x_7198:
[----:B------:R-:W-:-:S05]  /*3ac20*/  @!P1 IADD3 R3, P4, R20, R3, RZ ;  /* 0x0000000314039210 */ /* 0x000fca0007f9e0ff */
[----:B------:R-:W-:-:S05]  /*3ac30*/  @!P1 IMAD.X R2, RZ, RZ, R2, P4 ;  /* 0x000000ffff029224 */ /* 0x000fca00020e0602 */
[----:B------:R-:W-:Y:S02]  /*3ac40*/  @!P1 LOP3.LUT R3, R3, R2, RZ, 0x3c, !PT ;  /* 0x0000000203039212 */ /* 0x000fe400078e3cff */
[----:B------:R-:W-:Y:S02]  /*3ac50*/  MOV R13, R0 ;  /* 0x00000000000d7202 */ /* 0x000fe40000000f00 */
        /* <DEDUP_REMOVED lines=12> */
.L_x_7199:
[----:B------:R-:W-:Y:S05]  /*3ad20*/  BRA `(.L_x_7200) ;  /* 0xffffff5c002c7947 */ /* 0x000fea000383ffff */
.L_x_6914:
[----:B0-----:R0:W1:Y:S02]  /*3ad30*/  SYNCS.PHASECHK.TRANS64.TRYWAIT P0, [R17+URZ+0x33420], R0 ;  /* 0x03342000110075a7 */ /* 0x001064000800017f */
[----:B-1----:R-:W-:Y:S05]  /*3ad40*/  @!P0 NANOSLEEP.SYNCS 0x989680 ;  /* 0x009896800000895d */ /* 0x002fea0003900000 */
[----:B------:R-:W1:Y:S02]  /*3ad50*/  @!P0 SYNCS.PHASECHK.TRANS64 P0, [R17+URZ+0x33420], R0 ;  /* 0x03342000110085a7 */ /* 0x000e64000800007f */
[----:B-1----:R-:W-:Y:S05]  /*3ad60*/  @!P0 BRA `(.L_x_6914) ;  /* 0xfffffffc00f08947 */ /* 0x002fea000383ffff */
[----:B------:R-:W-:Y:S05]  /*3ad70*/  BRA `(.L_x_7201) ;  /* 0xffffff5c00a07947 */ /* 0x000fea000383ffff */
.L_x_6918:
[----:B0-----:R0:W1:Y:S02]  /*3ad80*/  SYNCS.PHASECHK.TRANS64.TRYWAIT P0, [R4+URZ+0x33480], R32 ;  /* 0x03348020040075a7 */ /* 0x001064000800017f */
[----:B-1----:R-:W-:Y:S05]  /*3ad90*/  @!P0 NANOSLEEP.SYNCS 0x989680 ;  /* 0x009896800000895d */ /* 0x002fea0003900000 */
[----:B------:R-:W1:Y:S02]  /*3ada0*/  @!P0 SYNCS.PHASECHK.TRANS64 P0, [R4+URZ+0x33480], R32 ;  /* 0x03348020040085a7 */ /* 0x000e64000800007f */
[----:B-1----:R-:W-:Y:S05]  /*3adb0*/  @!P0 BRA `(.L_x_6918) ;  /* 0xfffffffc00f08947 */ /* 0x002fea000383ffff */
[----:B------:R-:W-:Y:S05]  /*3adc0*/  BRA `(.L_x_7202) ;  /* 0xffffff6000c87947 */ /* 0x000fea000383ffff */
.L_x_6919:
        /* <DEDUP_REMOVED lines=8> */
.L_x_7204:
[----:B------:R-:W-:Y:S05]  /*3ae50*/  BSYNC B0 ;  /* 0x0000000000007941 */ /* 0x000fea0003800000 */
.L_x_7203:
        /* <DEDUP_REMOVED lines=8> */
.L_x_7205:
[----:B------:R-:W-:Y:S02]  /*3aee0*/  IMAD.MOV.U32 R13, RZ, RZ, R10 ;  /* 0x000000ffff0d7224 */ /* 0x000fe400078e000a */
[----:B------:R-:W-:Y:S02]  /*3aef0*/  IMAD.MOV.U32 R12, RZ, RZ, 0x1 ;  /* 0x00000001ff0c7424 */ /* 0x000fe400078e00ff */
[----:B------:R-:W-:-:S07]  /*3af00*/  IMAD.MOV.U32 R2, RZ, RZ, R14 ;  /* 0x000000ffff027224 */ /* 0x000fce00078e000e */
[----:B------:R-:W-:Y:S05]  /*3af10*/  WARPSYNC.COLLECTIVE R15, `(.L_x_7206) ;  /* 0x000000000f087348 */ /* 0x000fea0003c00000 */
[----:B------:R0:W1:Y:S02]  /*3af20*/  SHFL.IDX P6, R14, R13, R12, R11 ;  /* 0x0000000c0d0e7389 */ /* 0x00006400000c000b */
[----:B01----:R-:W-:Y:S01]  /*3af30*/  ENDCOLLECTIVE ;  /* 0x000000000000791b */ /* 0x003fe20003800000 */
.L_x_7206:
[----:B------:R-:W-:-:S04]  /*3af40*/  IADD3 R2, P0, R3, R2, RZ ;  /* 0x0000000203027210 */ /* 0x000fc80007f1e0ff */
[----:B------:R-:W-:Y:S01]  /*3af50*/  IADD3.X R3, RZ, R0, RZ, P0, !PT ;  /* 0x00000000ff037210 */ /* 0x000fe200007fe4ff */
[----:B------:R-:W-:Y:S02]  /*3af60*/  IMAD.IADD R0, R17, 0x1, R35 ;  /* 0x0000000111007824 */ /* 0x000fe400078e0223 */
        /* <DEDUP_REMOVED lines=12> */
.L_x_7207:
        /* <DEDUP_REMOVED lines=8> */
.L_x_7208:
        /* <DEDUP_REMOVED lines=9> */
[----:B------:R-:W-:-:S07]  /*3b140*/  MOV R35, R14 ;  /* 0x0000000e00237202 */ /* 0x000fce0000000f00 */
[----:B0-----:R-:W-:Y:S05]  /*3b150*/  WARPSYNC.COLLECTIVE R15, `(.L_x_7209) ;  /* 0x000000000f087348 */ /* 0x001fea0003c00000 */
[----:B------:R1:W2:Y:S02]  /*3b160*/  SHFL.IDX P6, R14, R13, R12, R11 ;  /* 0x0000000c0d0e7389 */ /* 0x0002a400000c000b */
[----:B012---:R-:W-:Y:S01]  /*3b170*/  ENDCOLLECTIVE ;  /* 0x000000000000791b */ /* 0x007fe20003800000 */
.L_x_7209:
[----:B------:R-:W0:Y:S01]  /*3b180*/  S2R R3, SR_TID.X ;  /* 0x0000000000037919 */ /* 0x000e220000002100 */
[----:B------:R-:W-:Y:S02]  /*3b190*/  IMAD.MOV.U32 R13, RZ, RZ, R10 ;  /* 0x000000ffff0d7224 */ /* 0x000fe400078e000a */
[----:B------:R-:W-:Y:S02]  /*3b1a0*/  IMAD.MOV.U32 R12, RZ, RZ, 0x3 ;  /* 0x00000003ff0c7424 */ /* 0x000fe400078e00ff */
[----:B------:R-:W-:-:S07]  /*3b1b0*/  IMAD.MOV.U32 R2, RZ, RZ, R14 ;  /* 0x000000ffff027224 */ /* 0x000fce00078e000e */
[----:B0-----:R-:W-:Y:S05]  /*3b1c0*/  WARPSYNC.COLLECTIVE R15, `(.L_x_7210) ;  /* 0x000000000f087348 */ /* 0x001fea0003c00000 */
[----:B------:R1:W2:Y:S02]  /*3b1d0*/  SHFL.IDX P6, R14, R13, R12, R11 ;  /* 0x0000000c0d0e7389 */ /* 0x0002a400000c000b */
[----:B012---:R-:W-:Y:S01]  /*3b1e0*/  ENDCOLLECTIVE ;  /* 0x000000000000791b */ /* 0x007fe20003800000 */
.L_x_7210:
[----:B------:R-:W-:Y:S02]  /*3b1f0*/  IMAD.SHL.U32 R3, R3, 0x10, RZ ;  /* 0x0000001003037824 */ /* 0x000fe400078e00ff */
[----:B------:R-:W-:-:S03]  /*3b200*/  IMAD.MOV.U32 R13, RZ, RZ, R9 ;  /* 0x000000ffff0d7224 */ /* 0x000fc600078e0009 */
[----:B------:R-:W-:-:S04]  /*3b210*/  LOP3.LUT R3, R3, 0x30, RZ, 0xc0, !PT ;  /* 0x0000003003037812 */ /* 0x000fc800078ec0ff */
[----:B------:R-:W-:-:S05]  /*3b220*/  IADD3 R2, P0, R3, R2, RZ ;  /* 0x0000000203027210 */ /* 0x000fca0007f1e0ff */
[----:B------:R-:W-:Y:S02]  /*3b230*/  IMAD.X R3, RZ, RZ, R35, P0 ;  /* 0x000000ffff037224 */ /* 0x000fe400000e0623 */
[----:B------:R-:W-:-:S07]  /*3b240*/  IMAD.MOV.U32 R35, RZ, RZ, R14 ;  /* 0x000000ffff237224 */ /* 0x000fce00078e000e */
[----:B------:R-:W-:Y:S05]  /*3b250*/  WARPSYNC.COLLECTIVE R15, `(.L_x_7211) ;  /* 0x000000000f087348 */ /* 0x000fea0003c00000 */
[----:B------:R0:W1:Y:S02]  /*3b260*/  SHFL.IDX P6, R14, R13, R12, R11 ;  /* 0x0000000c0d0e7389 */ /* 0x00006400000c000b */
[----:B01----:R-:W-:Y:S01]  /*3b270*/  ENDCOLLECTIVE ;  /* 0x000000000000791b */ /* 0x003fe20003800000 */
.L_x_7211:
        /* <DEDUP_REMOVED lines=13> */
.L_x_7212:
[----:B------:R-:W-:Y:S02]  /*3b350*/  IMAD.MOV.U32 R13, RZ, RZ, R26 ;  /* 0x000000ffff0d7224 */ /* 0x000fe400078e001a */
[----:B------:R-:W-:-:S07]  /*3b360*/  IMAD.MOV.U32 R25, RZ, RZ, R14 ;  /* 0x000000ffff197224 */ /* 0x000fce00078e000e */
[----:B------:R-:W-:Y:S05]  /*3b370*/  WARPSYNC.COLLECTIVE R15, `(.L_x_7213) ;  /* 0x000000000f087348 */ /* 0x000fea0003c00000 */
[----:B------:R0:W1:Y:S02]  /*3b380*/  SHFL.IDX P6, R14, R13, R12, R11 ;  /* 0x0000000c0d0e7389 */ /* 0x00006400000c000b */
[----:B01----:R-:W-:Y:S01]  /*3b390*/  ENDCOLLECTIVE ;  /* 0x000000000000791b */ /* 0x003fe20003800000 */
.L_x_7213:
        /* <DEDUP_REMOVED lines=12> */
.L_x_6924:
[----:B---3--:R3:W4:Y:S02]  /*3b460*/  SYNCS.PHASECHK.TRANS64.TRYWAIT P0, [R4+URZ+0x33440], R32 ;  /* 0x03344020040075a7 */ /* 0x008724000800017f */
[----:B----4-:R-:W-:Y:S05]  /*3b470*/  @!P0 NANOSLEEP.SYNCS 0x989680 ;  /* 0x009896800000895d */ /* 0x010fea0003900000 */
[----:B------:R-:W4:Y:S02]  /*3b480*/  @!P0 SYNCS.PHASECHK.TRANS64 P0, [R4+URZ+0x33440], R32 ;  /* 0x03344020040085a7 */ /* 0x000f24000800007f */
[----:B----4-:R-:W-:Y:S05]  /*3b490*/  @!P0 BRA `(.L_x_6924) ;  /* 0xfffffffc00f08947 */ /* 0x010fea000383ffff */
[----:B------:R-:W-:Y:S05]  /*3b4a0*/  BRA `(.L_x_7215) ;  /* 0xffffff6000c87947 */ /* 0x000fea000383ffff */
.L_x_6925:
        /* <DEDUP_REMOVED lines=8> */
.L_x_7217:
[----:B------:R-:W-:Y:S05]  /*3b530*/  BSYNC B0 ;  /* 0x0000000000007941 */ /* 0x000fea0003800000 */
.L_x_7216:
        /* <DEDUP_REMOVED lines=8> */
.L_x_7218:
[----:B------:R-:W-:Y:S02]  /*3b5c0*/  IMAD.MOV.U32 R13, RZ, RZ, R10 ;  /* 0x000000ffff0d7224 */ /* 0x000fe400078e000a */
[----:B------:R-:W-:Y:S02]  /*3b5d0*/  IMAD.MOV.U32 R12, RZ, RZ, 0x1 ;  /* 0x00000001ff0c7424 */ /* 0x000fe400078e00ff */
[----:B------:R-:W-:-:S07]  /*3b5e0*/  IMAD.MOV.U32 R2, RZ, RZ, R14 ;  /* 0x000000ffff027224 */ /* 0x000fce00078e000e */
[----:B------:R-:W-:Y:S05]  /*3b5f0*/  WARPSYNC.COLLECTIVE R15, `(.L_x_7219) ;  /* 0x000000000f087348 */ /* 0x000fea0003c00000 */
[----:B------:R0:W1:Y:S02]  /*3b600*/  SHFL.IDX P6, R14, R13, R12, R11 ;  /* 0x0000000c0d0e7389 */ /* 0x00006400000c000b */
[----:B01----:R-:W-:Y:S01]  /*3b610*/  ENDCOLLECTIVE ;  /* 0x000000000000791b */ /* 0x003fe20003800000 */
.L_x_7219:
        /* <DEDUP_REMOVED lines=13> */
.L_x_7220:
[----:B------:R-:W-:Y:S02]  /*3b6f0*/  IMAD.MOV.U32 R13, RZ, RZ, R10 ;  /* 0x000000ffff0d7224 */ /* 0x000fe400078e000a */
[----:B------:R-:W-:Y:S02]  /*3b700*/  IMAD.MOV.U32 R12, RZ, RZ, 0x2 ;  /* 0x00000002ff0c7424 */ /* 0x000fe400078e00ff */
[----:B------:R-:W-:-:S07]  /*3b710*/  IMAD.MOV.U32 R2, RZ, RZ, R14 ;  /* 0x000000ffff027224 */ /* 0x000fce00078e000e */
[----:B------:R-:W-:Y:S05]  /*3b720*/  WARPSYNC.COLLECTIVE R15, `(.L_x_7221) ;  /* 0x000000000f087348 */ /* 0x000fea0003c00000 */
[----:B------:R0:W1:Y:S02]  /*3b730*/  SHFL.IDX P6, R14, R13, R12, R11 ;  /* 0x0000000c0d0e7389 */ /* 0x00006400000c000b */
[----:B01----:R-:W-:Y:S01]  /*3b740*/  ENDCOLLECTIVE ;  /* 0x000000000000791b */ /* 0x003fe20003800000 */
.L_x_7221:
        /* <DEDUP_REMOVED lines=13> */
.L_x_7222:
[----:B------:R-:W-:Y:S02]  /*3b820*/  IMAD.MOV.U32 R13, RZ, RZ, R10 ;  /* 0x000000ffff0d7224 */ /* 0x000fe400078e000a */
[----:B------:R-:W-:Y:S02]  /*3b830*/  IMAD.MOV.U32 R12, RZ, RZ, 0x3 ;  /* 0x00000003ff0c7424 */ /* 0x000fe400078e00ff */
[----:B------:R-:W-:-:S07]  /*3b840*/  IMAD.MOV.U32 R2, RZ, RZ, R14 ;  /* 0x000000ffff027224 */ /* 0x000fce00078e000e */
[----:B------:R-:W-:Y:S05]  /*3b850*/  WARPSYNC.COLLECTIVE R15, `(.L_x_7223) ;  /* 0x000000000f087348 */ /* 0x000fea0003c00000 */
[----:B------:R0:W1:Y:S02]  /*3b860*/  SHFL.IDX P6, R14, R13, R12, R11 ;  /* 0x0000000c0d0e7389 */ /* 0x00006400000c000b */
[----:B01----:R-:W-:Y:S01]  /*3b870*/  ENDCOLLECTIVE ;  /* 0x000000000000791b */ /* 0x003fe20003800000 */
.L_x_7223:
        /* <DEDUP_REMOVED lines=13> */
.L_x_7224:
[----:B------:R-:W-:Y:S02]  /*3b950*/  IMAD.MOV.U32 R13, RZ, RZ, R7 ;  /* 0x000000ffff0d7224 */ /* 0x000fe400078e0007 */
[----:B------:R-:W-:Y:S01]  /*3b960*/  IMAD.MOV.U32 R12, RZ, RZ, RZ ;  /* 0x000000ffff0c7224 */ /* 0x000fe200078e00ff */
[----:B------:R-:W-:-:S07]  /*3b970*/  MOV R2, R14 ;  /* 0x0000000e00027202 */ /* 0x000fce0000000f00 */
[----:B------:R-:W-:Y:S05]  /*3b980*/  WARPSYNC.COLLECTIVE R15, `(.L_x_7225) ;  /* 0x000000000f087348 */ /* 0x000fea0003c00000 */
[----:B------:R0:W1:Y:S02]  /*3b990*/  SHFL.IDX P6, R14, R13, R12, R11 ;  /* 0x0000000c0d0e7389 */ /* 0x00006400000c000b */
[----:B01----:R-:W-:Y:S01]  /*3b9a0*/  ENDCOLLECTIVE ;  /* 0x000000000000791b */ /* 0x003fe20003800000 */
.L_x_7225:
        /* <DEDUP_REMOVED lines=13> */
.L_x_7226:
[----:B------:R-:W-:Y:S01]  /*3ba80*/  IMAD.MOV.U32 R2, RZ, RZ, R14 ;  /* 0x000000ffff027224 */ /* 0x000fe200078e000e */
[----:B------:R-:W-:Y:S06]  /*3ba90*/  BRA `(.L_x_7227) ;  /* 0xffffff60006c7947 */ /* 0x000fec000383ffff */
.L_x_6930:
[----:B------:R0:W0:Y:S02]  /*3baa0*/  SYNCS.PHASECHK.TRANS64.TRYWAIT P2, [R2+URZ+0x33470], R3 ;  /* 0x03347003020075a7 */ /* 0x000024000804017f */
[----:B0-----:R-:W-:Y:S05]  /*3bab0*/  @!P2 NANOSLEEP.SYNCS 0x989680 ;  /* 0x009896800000a95d */ /* 0x001fea0003900000 */
[----:B------:R-:W0:Y:S02]  /*3bac0*/  @!P2 SYNCS.PHASECHK.TRANS64 P2, [R2+URZ+0x33470], R3 ;  /* 0x033470030200a5a7 */ /* 0x000e24000804007f */
[----:B0-----:R-:W-:Y:S05]  /*3bad0*/  @!P2 BRA `(.L_x_6930) ;  /* 0xfffffffc00f0a947 */ /* 0x001fea000383ffff */
[----:B------:R-:W-:Y:S05]  /*3bae0*/  BRA `(.L_x_7228) ;  /* 0xffffff6000d87947 */ /* 0x000fea000383ffff */
.L_x_6932:
[----:B------:R0:W0:Y:S02]  /*3baf0*/  SYNCS.PHASECHK.TRANS64.TRYWAIT P2, [R2+URZ+0x33460], R3 ;  /* 0x03346003020075a7 */ /* 0x000024000804017f */
[----:B0-----:R-:W-:Y:S05]  /*3bb00*/  @!P2 NANOSLEEP.SYNCS 0x989680 ;  /* 0x009896800000a95d */ /* 0x001fea0003900000 */
[----:B------:R-:W0:Y:S02]  /*3bb10*/  @!P2 SYNCS.PHASECHK.TRANS64 P2, [R2+URZ+0x33460], R3 ;  /* 0x033460030200a5a7 */ /* 0x000e24000804007f */
[----:B0-----:R-:W-:Y:S05]  /*3bb20*/  @!P2 BRA `(.L_x_6932) ;  /* 0xfffffffc00f0a947 */ /* 0x001fea000383ffff */
[----:B------:R-:W-:Y:S05]  /*3bb30*/  BRA `(.L_x_7229) ;  /* 0xffffff6000e87947 */ /* 0x000fea000383ffff */
.L_x_6940:
[----:B0-----:R0:W2:Y:S02]  /*3bb40*/  SYNCS.PHASECHK.TRANS64.TRYWAIT P1, [R0+URZ+0x33470], R3 ;  /* 0x03347003000075a7 */ /* 0x0010a4000802017f */
[----:B--2---:R-:W-:Y:S05]  /*3bb50*/  @!P1 NANOSLEEP.SYNCS 0x989680 ;  /* 0x009896800000995d */ /* 0x004fea0003900000 */
[----:B------:R-:W2:Y:S02]  /*3bb60*/  @!P1 SYNCS.PHASECHK.TRANS64 P1, [R0+URZ+0x33470], R3 ;  /* 0x03347003000095a7 */ /* 0x000ea4000802007f */
[----:B--2---:R-:W-:Y:S05]  /*3bb70*/  @!P1 BRA `(.L_x_6940) ;  /* 0xfffffffc00f09947 */ /* 0x004fea000383ffff */
[----:B------:R-:W-:Y:S05]  /*3bb80*/  BRA `(.L_x_7230) ;  /* 0xffffff7000307947 */ /* 0x000fea000383ffff */
.L_x_6942:
[----:B0-----:R0:W2:Y:S02]  /*3bb90*/  SYNCS.PHASECHK.TRANS64.TRYWAIT P1, [R0+URZ+0x33460], R3 ;  /* 0x03346003000075a7 */ /* 0x0010a4000802017f */
[----:B--2---:R-:W-:Y:S05]  /*3bba0*/  @!P1 NANOSLEEP.SYNCS 0x989680 ;  /* 0x009896800000995d */ /* 0x004fea0003900000 */
[----:B------:R-:W2:Y:S02]  /*3bbb0*/  @!P1 SYNCS.PHASECHK.TRANS64 P1, [R0+URZ+0x33460], R3 ;  /* 0x03346003000095a7 */ /* 0x000ea4000802007f */
[----:B--2---:R-:W-:Y:S05]  /*3bbc0*/  @!P1 BRA `(.L_x_6942) ;  /* 0xfffffffc00f09947 */ /* 0x004fea000383ffff */
[----:B------:R-:W-:Y:S05]  /*3bbd0*/  BRA `(.L_x_7231) ;  /* 0xffffff7000407947 */ /* 0x000fea000383ffff */
.L_x_6947:
        /* <DEDUP_REMOVED lines=8> */
.L_x_7233:
[----:B------:R-:W-:Y:S05]  /*3bc60*/  BSYNC B0 ;  /* 0x0000000000007941 */ /* 0x000fea0003800000 */
.L_x_7232:
[----:B------:R-:W-:Y:S01]  /*3bc70*/  IMAD.MOV.U32 R13, RZ, RZ, R24 ;  /* 0x000000ffff0d7224 */ /* 0x000fe200078e0018 */
[----:B------:R-:W-:Y:S01]  /*3bc80*/  MOV R0, R14 ;  /* 0x0000000e00007202 */ /* 0x000fe20000000f00 */
[----:B------:R-:W-:Y:S02]  /*3bc90*/  IMAD.MOV.U32 R12, RZ, RZ, 0x1 ;  /* 0x00000001ff0c7424 */ /* 0x000fe400078e00ff */
[----:B------:R-:W-:Y:S02]  /*3bca0*/  IMAD.MOV.U32 R11, RZ, RZ, 0x1f ;  /* 0x0000001fff0b7424 */ /* 0x000fe400078e00ff */
[----:B------:R-:W-:Y:S02]  /*3bcb0*/  IMAD.MOV.U32 R15, RZ, RZ, -0x1 ;  /* 0xffffffffff0f7424 */ /* 0x000fe400078e00ff */
[----:B------:R-:W-:-:S07]  /*3bcc0*/  IMAD.IADD R9, R27, 0x1, R8 ;  /* 0x000000011b097824 */ /* 0x000fce00078e0208 */
[----:B------:R-:W-:Y:S05]  /*3bcd0*/  WARPSYNC.COLLECTIVE R15, `(.L_x_7234) ;  /* 0x000000000f087348 */ /* 0x000fea0003c00000 */
[----:B------:R0:W1:Y:S02]  /*3bce0*/  SHFL.IDX P6, R14, R13, R12, R11 ;  /* 0x0000000c0d0e7389 */ /* 0x00006400000c000b */
[----:B01----:R-:W-:Y:S01]  /*3bcf0*/  ENDCOLLECTIVE ;  /* 0x000000000000791b */ /* 0x003fe20003800000 */
.L_x_7234:
        /* <DEDUP_REMOVED lines=23> */
.L_x_7235:
[----:B------:R-:W-:Y:S01]  /*3be70*/  IMAD.MOV.U32 R12, RZ, RZ, 0x2 ;  /* 0x00000002ff0c7424 */ /* 0x000fe200078e00ff */
[----:B------:R-:W-:-:S04]  /*3be80*/  SEL R4, R14, RZ, P1 ;  /* 0x000000ff0e047207 */ /* 0x000fc80000800000 */
[----:B------:R-:W-:-:S05]  /*3be90*/  IADD3 R4, R13, R4, RZ ;  /* 0x000000040d047210 */ /* 0x000fca0007ffe0ff */
[----:B------:R-:W-:-:S07]  /*3bea0*/  IMAD.MOV.U32 R13, RZ, RZ, R4 ;  /* 0x000000ffff0d7224 */ /* 0x000fce00078e0004 */
[----:B------:R-:W-:Y:S05]  /*3beb0*/  WARPSYNC.COLLECTIVE R15, `(.L_x_7236) ;  /* 0x000000000f087348 */ /* 0x000fea0003c00000 */
[----:B------:R0:W1:Y:S02]  /*3bec0*/  SHFL.UP P6, R14, R13, R12, R11 ;  /* 0x0400000c0d0e7389 */ /* 0x00006400000c000b */
[----:B01----:R-:W-:Y:S01]  /*3bed0*/  ENDCOLLECTIVE ;  /* 0x000000000000791b */ /* 0x003fe20003800000 */
.L_x_7236:
[----:B------:R-:W-:Y:S01]  /*3bee0*/  IMAD.MOV.U32 R12, RZ, RZ, 0x4 ;  /* 0x00000004ff0c7424 */ /* 0x000fe200078e00ff */
[----:B------:R-:W-:-:S05]  /*3bef0*/  SEL R3, R14, RZ, P2 ;  /* 0x000000ff0e037207 */ /* 0x000fca0001000000 */
[----:B------:R-:W-:-:S04]  /*3bf00*/  IMAD.IADD R2, R4, 0x1, R3 ;  /* 0x0000000104027824 */ /* 0x000fc800078e0203 */
[----:B------:R-:W-:-:S07]  /*3bf10*/  IMAD.MOV.U32 R13, RZ, RZ, R2 ;  /* 0x000000ffff0d7224 */ /* 0x000fce00078e0002 */
[----:B------:R-:W-:Y:S05]  /*3bf20*/  WARPSYNC.COLLECTIVE R15, `(.L_x_7237) ;  /* 0x000000000f087348 */ /* 0x000fea0003c00000 */
[----:B------:R0:W1:Y:S02]  /*3bf30*/  SHFL.UP P6, R14, R13, R12, R11 ;  /* 0x0400000c0d0e7389 */ /* 0x00006400000c000b */
[----:B01----:R-:W-:Y:S01]  /*3bf40*/  ENDCOLLECTIVE ;  /* 0x000000000000791b */ /* 0x003fe20003800000 */
.L_x_7237:
[----:B------:R-:W-:Y:S01]  /*3bf50*/  IMAD.MOV.U32 R12, RZ, RZ, 0x8 ;  /* 0x00000008ff0c7424 */ /* 0x000fe200078e00ff */
[----:B------:R-:W-:-:S05]  /*3bf60*/  SEL R3, R14, RZ, P3 ;  /* 0x000000ff0e037207 */ /* 0x000fca0001800000 */
[----:B------:R-:W-:-:S04]  /*3bf70*/  IMAD.IADD R3, R2, 0x1, R3 ;  /* 0x0000000102037824 */ /* 0x000fc800078e0203 */
[----:B------:R-:W-:-:S07]  /*3bf80*/  IMAD.MOV.U32 R13, RZ, RZ, R3 ;  /* 0x000000ffff0d7224 */ /* 0x000fce00078e0003 */
[----:B------:R-:W-:Y:S05]  /*3bf90*/  WARPSYNC.COLLECTIVE R15, `(.L_x_7238) ;  /* 0x000000000f087348 */ /* 0x000fea0003c00000 */
[----:B------:R0:W1:Y:S02]  /*3bfa0*/  SHFL.UP P6, R14, R13, R12, R11 ;  /* 0x0400000c0d0e7389 */ /* 0x00006400000c000b */
[----:B01----:R-:W-:Y:S01]  /*3bfb0*/  ENDCOLLECTIVE ;  /* 0x000000000000791b */ /* 0x003fe20003800000 */
.L_x_7238:
[----:B------:R-:W-:Y:S02]  /*3bfc0*/  MOV R12, 0x10 ;  /* 0x00000010000c7802 */ /* 0x000fe40000000f00 */
[----:B------:R-:W-:-:S05]  /*3bfd0*/  SEL R4, R14, RZ, P4 ;  /* 0x000000ff0e047207 */ /* 0x000fca0002000000 */
[----:B------:R-:W-:-:S04]  /*3bfe0*/  IMAD.IADD R4, R3, 0x1, R4 ;  /* 0x0000000103047824 */ /* 0x000fc800078e0204 */
[----:B------:R-:W-:-:S07]  /*3bff0*/  IMAD.MOV.U32 R13, RZ, RZ, R4 ;  /* 0x000000ffff0d7224 */ /* 0x000fce00078e0004 */
[----:B------:R-:W-:Y:S05]  /*3c000*/  WARPSYNC.COLLECTIVE R15, `(.L_x_7239) ;  /* 0x000000000f087348 */ /* 0x000fea0003c00000 */
[----:B------:R0:W1:Y:S02]  /*3c010*/  SHFL.UP P6, R14, R13, R12, R11 ;  /* 0x0400000c0d0e7389 */ /* 0x00006400000c000b */
[----:B01----:R-:W-:Y:S01]  /*3c020*/  ENDCOLLECTIVE ;  /* 0x000000000000791b */ /* 0x003fe20003800000 */
.L_x_7239:
        /* <DEDUP_REMOVED lines=8> */
.L_x_7240:
[----:B------:R-:W-:Y:S05]  /*3c0b0*/  BRA `(.L_x_7241) ;  /* 0xffffff7800e07947 */ /* 0x000fea000383ffff */
.L_x_6950:
[----:B------:R-:W-:Y:S01]  /*3c0c0*/  BSSY B0, `(.L_x_7242) ;  /* 0x0000007000007945 */ /* 0x000fe20003800000 */
[----:B------:R-:W-:Y:S02]  /*3c0d0*/  IMAD.MOV.U32 R12, RZ, RZ, 0x1 ;  /* 0x00000001ff0c7424 */ /* 0x000fe400078e00ff */
[----:B------:R-:W-:Y:S02]  /*3c0e0*/  IMAD.MOV.U32 R11, RZ, RZ, RZ ;  /* 0x000000ffff0b7224 */ /* 0x000fe400078e00ff */
[----:B------:R-:W-:-:S07]  /*3c0f0*/  IMAD.MOV.U32 R15, RZ, RZ, -0x1 ;  /* 0xffffffffff0f7424 */ /* 0x000fce00078e00ff */
[----:B-1----:R-:W-:Y:S05]  /*3c100*/  WARPSYNC.COLLECTIVE R15, `(.L_x_7243) ;  /* 0x000000000f087348 */ /* 0x002fea0003c00000 */
[----:B------:R0:W2:Y:S02]  /*3c110*/  SHFL.UP P6, R14, R13, R12, R11 ;  /* 0x0400000c0d0e7389 */ /* 0x0000a400000c000b */
[----:B012---:R-:W-:Y:S01]  /*3c120*/  ENDCOLLECTIVE ;  /* 0x000000000000791b */ /* 0x007fe20003800000 */
.L_x_7243:
[----:B------:R-:W-:Y:S05]  /*3c130*/  BSYNC B0 ;  /* 0x0000000000007941 */ /* 0x000fea0003800000 */
.L_x_7242:
[----:B------:R-:W-:Y:S01]  /*3c140*/  SEL R14, R14, RZ, P1 ;  /* 0x000000ff0e0e7207 */ /* 0x000fe20000800000 */
[----:B------:R-:W-:Y:S01]  /*3c150*/  IMAD.MOV.U32 R12, RZ, RZ, 0x2 ;  /* 0x00000002ff0c7424 */ /* 0x000fe200078e00ff */
[----:B------:R-:W-:Y:S01]  /*3c160*/  MOV R15, 0xffffffff ;  /* 0xffffffff000f7802 */ /* 0x000fe20000000f00 */
[----:B------:R-:W-:Y:S02]  /*3c170*/  IMAD.MOV.U32 R11, RZ, RZ, RZ ;  /* 0x000000ffff0b7224 */ /* 0x000fe400078e00ff */
[----:B------:R-:W-:-:S07]  /*3c180*/  IMAD.IADD R13, R13, 0x1, R14 ;  /* 0x000000010d0d7824 */ /* 0x000fce00078e020e */
[----:B------:R-:W-:Y:S05]  /*3c190*/  WARPSYNC.COLLECTIVE R15, `(.L_x_7244) ;  /* 0x000000000f087348 */ /* 0x000fea0003c00000 */
[----:B------:R0:W1:Y:S02]  /*3c1a0*/  SHFL.UP P6, R14, R13, R12, R11 ;  /* 0x0400000c0d0e7389 */ /* 0x00006400000c000b */
[----:B01----:R-:W-:Y:S01]  /*3c1b0*/  ENDCOLLECTIVE ;  /* 0x000000000000791b */ /* 0x003fe20003800000 */
.L_x_7244:
[----:B------:R-:W-:Y:S01]  /*3c1c0*/  IMAD.MOV.U32 R12, RZ, RZ, 0x4 ;  /* 0x00000004ff0c7424 */ /* 0x000fe200078e00ff */
[----:B------:R-:W-:-:S05]  /*3c1d0*/  SEL R2, R14, RZ, P2 ;  /* 0x000000ff0e027207 */ /* 0x000fca0001000000 */
[----:B------:R-:W-:-:S04]  /*3c1e0*/  IMAD.IADD R2, R13, 0x1, R2 ;  /* 0x000000010d027824 */ /* 0x000fc800078e0202 */
[----:B------:R-:W-:-:S07]  /*3c1f0*/  IMAD.MOV.U32 R13, RZ, RZ, R2 ;  /* 0x000000ffff0d7224 */ /* 0x000fce00078e0002 */
[----:B------:R-:W-:Y:S05]  /*3c200*/  WARPSYNC.COLLECTIVE R15, `(.L_x_7245) ;  /* 0x000000000f087348 */ /* 0x000fea0003c00000 */
[----:B------:R0:W1:Y:S02]  /*3c210*/  SHFL.UP P6, R14, R13, R12, R11 ;  /* 0x0400000c0d0e7389 */ /* 0x00006400000c000b */
[----:B01----:R-:W-:Y:S01]  /*3c220*/  ENDCOLLECTIVE ;  /* 0x000000000000791b */ /* 0x003fe20003800000 */
.L_x_7245:
[----:B------:R-:W-:Y:S01]  /*3c230*/  IMAD.MOV.U32 R12, RZ, RZ, 0x8 ;  /* 0x00000008ff0c7424 */ /* 0x000fe200078e00ff */
[----:B------:R-:W-:-:S05]  /*3c240*/  SEL R3, R14, RZ, P3 ;  /* 0x000000ff0e037207 */ /* 0x000fca0001800000 */
[----:B------:R-:W-:-:S04]  /*3c250*/  IMAD.IADD R3, R2, 0x1, R3 ;  /* 0x0000000102037824 */ /* 0x000fc800078e0203 */
[----:B------:R-:W-:-:S07]  /*3c260*/  IMAD.MOV.U32 R13, RZ, RZ, R3 ;  /* 0x000000ffff0d7224 */ /* 0x000fce00078e0003 */
[----:B------:R-:W-:Y:S05]  /*3c270*/  WARPSYNC.COLLECTIVE R15, `(.L_x_7246) ;  /* 0x000000000f087348 */ /* 0x000fea0003c00000 */
[----:B------:R0:W1:Y:S02]  /*3c280*/  SHFL.UP P6, R14, R13, R12, R11 ;  /* 0x0400000c0d0e7389 */ /* 0x00006400000c000b */
[----:B01----:R-:W-:Y:S01]  /*3c290*/  ENDCOLLECTIVE ;  /* 0x000000000000791b */ /* 0x003fe20003800000 */
.L_x_7246:
[----:B------:R-:W-:Y:S01]  /*3c2a0*/  IMAD.MOV.U32 R12, RZ, RZ, 0x10 ;  /* 0x00000010ff0c7424 */ /* 0x000fe200078e00ff */
[----:B------:R-:W-:-:S05]  /*3c2b0*/  SEL R4, R14, RZ, P4 ;  /* 0x000000ff0e047207 */ /* 0x000fca0002000000 */
[----:B------:R-:W-:-:S04]  /*3c2c0*/  IMAD.IADD R4, R3, 0x1, R4 ;  /* 0x0000000103047824 */ /* 0x000fc800078e0204 */
[----:B------:R-:W-:-:S07]  /*3c2d0*/  IMAD.MOV.U32 R13, RZ, RZ, R4 ;  /* 0x000000ffff0d7224 */ /* 0x000fce00078e0004 */
[----:B------:R-:W-:Y:S05]  /*3c2e0*/  WARPSYNC.COLLECTIVE R15, `(.L_x_7247) ;  /* 0x000000000f087348 */ /* 0x000fea0003c00000 */
[----:B------:R0:W1:Y:S02]  /*3c2f0*/  SHFL.UP P6, R14, R13, R12, R11 ;  /* 0x0400000c0d0e7389 */ /* 0x00006400000c000b */
[----:B01----:R-:W-:Y:S01]  /*3c300*/  ENDCOLLECTIVE ;  /* 0x000000000000791b */ /* 0x003fe20003800000 */
.L_x_7247:
        /* <DEDUP_REMOVED lines=8> */
.L_x_7248:
[----:B------:R-:W-:Y:S05]  /*3c390*/  BRA `(.L_x_7249) ;  /* 0xffffff7800cc7947 */ /* 0x000fea000383ffff */
.L_x_6952:
[----:B------:R-:W-:Y:S01]  /*3c3a0*/  BSSY B0, `(.L_x_7250) ;  /* 0x0000006000007945 */ /* 0x000fe20003800000 */
[----:B------:R-:W-:Y:S01]  /*3c3b0*/  PLOP3.LUT P6, PT, P6, PT, PT, 0x8, 0x0 ;  /* 0x000000000000781c */ /* 0x000fe200037ce170 */
[----:B------:R-:W-:-:S12]  /*3c3c0*/  IMAD.MOV.U32 R15, RZ, RZ, -0x1 ;  /* 0xffffffffff0f7424 */ /* 0x000fd800078e00ff */
[----:B01----:R-:W-:Y:S05]  /*3c3d0*/  WARPSYNC.COLLECTIVE R15, `(.L_x_7251) ;  /* 0x000000000f087348 */ /* 0x003fea0003c00000 */
[----:B------:R-:W-:Y:S01]  /*3c3e0*/  VOTE.ANY R14, PT, P6 ;  /* 0x00000000000e7806 */ /* 0x000fe200030e0100 */
[----:B01----:R-:W-:Y:S06]  /*3c3f0*/  ENDCOLLECTIVE ;  /* 0x000000000000791b */ /* 0x003fec0003800000 */
.L_x_7251:
[----:B------:R-:W-:Y:S05]  /*3c400*/  BSYNC B0 ;  /* 0x0000000000007941 */ /* 0x000fea0003800000 */
.L_x_7250:
[----:B------:R-:W-:Y:S02]  /*3c410*/  IMAD.MOV.U32 R2, RZ, RZ, R14 ;  /* 0x000000ffff027224 */ /* 0x000fe400078e000e */
[----:B------:R-:W-:Y:S02]  /*3c420*/  IMAD.MOV.U32 R13, RZ, RZ, R25 ;  /* 0x000000ffff0d7224 */ /* 0x000fe400078e0019 */
[----:B------:R0:W1:Y:S01]  /*3c430*/  POPC R12, R2 ;  /* 0x00000002000c7309 */ /* 0x0000620000000000 */
[----:B------:R-:W-:Y:S02]  /*3c440*/  IMAD.MOV.U32 R11, RZ, RZ, 0x1f ;  /* 0x0000001fff0b7424 */ /* 0x000fe400078e00ff */
[----:B------:R-:W-:-:S07]  /*3c450*/  IMAD.MOV.U32 R15, RZ, RZ, -0x1 ;  /* 0xffffffffff0f7424 */ /* 0x000fce00078e00ff */
[----:B01----:R-:W-:Y:S05]  /*3c460*/  WARPSYNC.COLLECTIVE R15, `(.L_x_7252) ;  /* 0x000000000f087348 */ /* 0x003fea0003c00000 */
[----:B-1----:R1:W2:Y:S02]  /*3c470*/  SHFL.IDX P6, R14, R13, R12, R11 ;  /* 0x0000000c0d0e7389 */ /* 0x0022a400000c000b */
[----:B012---:R-:W-:Y:S01]  /*3c480*/  ENDCOLLECTIVE ;  /* 0x000000000000791b */ /* 0x007fe20003800000 */
.L_x_7252:
[----:B------:R-:W-:Y:S01]  /*3c490*/  IADD3 R27, R12, R27, RZ ;  /* 0x0000001b0c1b7210 */ /* 0x000fe20007ffe0ff */
[----:B------:R-:W-:Y:S02]  /*3c4a0*/  IMAD.MOV.U32 R13, RZ, RZ, R5 ;  /* 0x000000ffff0d7224 */ /* 0x000fe400078e0005 */
[----:B------:R-:W-:-:S07]  /*3c4b0*/  IMAD.MOV.U32 R25, RZ, RZ, R14 ;  /* 0x000000ffff197224 */ /* 0x000fce00078e000e */
[----:B------:R-:W-:Y:S05]  /*3c4c0*/  WARPSYNC.COLLECTIVE R15, `(.L_x_7253) ;  /* 0x000000000f087348 */ /* 0x000fea0003c00000 */
[----:B------:R0:W1:Y:S02]  /*3c4d0*/  SHFL.IDX P6, R14, R13, R12, R11 ;  /* 0x0000000c0d0e7389 */ /* 0x00006400000c000b */
[----:B01----:R-:W-:Y:S01]  /*3c4e0*/  ENDCOLLECTIVE ;  /* 0x000000000000791b */ /* 0x003fe20003800000 */
.L_x_7253:
[----:B------:R-:W-:Y:S01]  /*3c4f0*/  IMAD.MOV.U32 R5, RZ, RZ, R14 ;  /* 0x000000ffff057224 */ /* 0x000fe200078e000e */
[----:B------:R-:W-:Y:S06]  /*3c500*/  BRA `(.L_x_7254) ;  /* 0xffffff7800b07947 */ /* 0x000fec000383ffff */
.L_x_6954:
[----:B------:R-:W-:Y:S01]  /*3c510*/  BSSY B0, `(.L_x_7255) ;  /* 0x0000007000007945 */ /* 0x000fe20003800000 */
[----:B------:R-:W-:Y:S02]  /*3c520*/  IMAD.MOV.U32 R13, RZ, RZ, R3 ;  /* 0x000000ffff0d7224 */ /* 0x000fe400078e0003 */
[----:B------:R-:W-:Y:S02]  /*3c530*/  IMAD.MOV.U32 R11, RZ, RZ, 0x1f ;  /* 0x0000001fff0b7424 */ /* 0x000fe400078e00ff */
[----:B------:R-:W-:-:S07]  /*3c540*/  IMAD.MOV.U32 R15, RZ, RZ, -0x1 ;  /* 0xffffffffff0f7424 */ /* 0x000fce00078e00ff */
[----:B01-34-:R-:W-:Y:S05]  /*3c550*/  WARPSYNC.COLLECTIVE R15, `(.L_x_7256) ;  /* 0x000000000f087348 */ /* 0x01bfea0003c00000 */
[----:B------:R2:W0:Y:S02]  /*3c560*/  SHFL.IDX P6, R14, R13, R12, R11 ;  /* 0x0000000c0d0e7389 */ /* 0x00042400000c000b */
[----:B01234-:R-:W-:Y:S01]  /*3c570*/  ENDCOLLECTIVE ;  /* 0x000000000000791b */ /* 0x01ffe20003800000 */
.L_x_7256:
[----:B------:R-:W-:Y:S05]  /*3c580*/  BSYNC B0 ;  /* 0x0000000000007941 */ /* 0x000fea0003800000 */
.L_x_7255:
[----:B------:R-:W-:Y:S01]  /*3c590*/  IMAD.MOV.U32 R24, RZ, RZ, R14 ;  /* 0x000000ffff187224 */ /* 0x000fe200078e000e */
[----:B------:R-:W-:Y:S06]  /*3c5a0*/  BRA `(.L_x_6953) ;  /* 0xffffff7800a07947 */ /* 0x000fec000383ffff */
.L_x_6960:
[----:B0-----:R0:W1:Y:S02]  /*3c5b0*/  SYNCS.PHASECHK.TRANS64.TRYWAIT P0, [R5+URZ+0x33420], R0 ;  /* 0x03342000050075a7 */ /* 0x001064000800017f */
[----:B-1----:R-:W-:Y:S05]  /*3c5c0*/  @!P0 NANOSLEEP.SYNCS 0x989680 ;  /* 0x009896800000895d */ /* 0x002fea0003900000 */
[----:B------:R-:W1:Y:S02]  /*3c5d0*/  @!P0 SYNCS.PHASECHK.TRANS64 P0, [R5+URZ+0x33420], R0 ;  /* 0x03342000050085a7 */ /* 0x000e64000800007f */
[----:B-1----:R-:W-:Y:S05]  /*3c5e0*/  @!P0 BRA `(.L_x_6960) ;  /* 0xfffffffc00f08947 */ /* 0x002fea000383ffff */
[----:B------:R-:W-:Y:S05]  /*3c5f0*/  BRA `(.L_x_7257) ;  /* 0xffffff8400007947 */ /* 0x000fea000383ffff */
.L_x_6961:
        /* <DEDUP_REMOVED lines=11> */
.L_x_7259:
[----:B------:R-:W-:Y:S05]  /*3c6b0*/  BSYNC B0 ;  /* 0x0000000000007941 */ /* 0x000fea0003800000 */
.L_x_7258:
[----:B------:R-:W-:Y:S05]  /*3c6c0*/  BRA `(.L_x_7260) ;  /* 0xffffff8000e87947 */ /* 0x000fea000383ffff */
.L_x_6962:
[----:B------:R-:W-:Y:S01]  /*3c6d0*/  BSSY B0, `(.L_x_7261) ;  /* 0x0000006000007945 */ /* 0x000fe20003800000 */
[----:B------:R-:W-:-:S07]  /*3c6e0*/  IMAD.MOV.U32 R15, RZ, RZ, -0x1 ;  /* 0xffffffffff0f7424 */ /* 0x000fce00078e00ff */
[----:B0-----:R-:W-:Y:S05]  /*3c6f0*/  WARPSYNC.COLLECTIVE R15, `(.L_x_7262) ;  /* 0x000000000f0c7348 */ /* 0x001fea0003c00000 */
[----:B------:R-:W-:Y:S02]  /*3c700*/  ELECT P6, UR62, PT ;  /* 0x00000000003e782f */ /* 0x000fe400038c0000 */
[----:B------:R-:W-:Y:S01]  /*3c710*/  MOV R14, UR62 ;  /* 0x0000003e000e7c02 */ /* 0x000fe20008000f00 */
[----:B0-----:R-:W-:Y:S10]  /*3c720*/  ENDCOLLECTIVE ;  /* 0x000000000000791b */ /* 0x001ff40003800000 */
.L_x_7262:
[----:B------:R-:W-:Y:S05]  /*3c730*/  BSYNC B0 ;  /* 0x0000000000007941 */ /* 0x000fea0003800000 */
.L_x_7261:
[----:B------:R-:W-:Y:S05]  /*3c740*/  BRA `(.L_x_7263) ;  /* 0xffffff8000dc7947 */ /* 0x000fea000383ffff */
.L_x_6964:
[----:B0-----:R0:W1:Y:S02]  /*3c750*/  SYNCS.PHASECHK.TRANS64.TRYWAIT P1, [R3+URZ+0x33440], R2 ;  /* 0x03344002030075a7 */ /* 0x001064000802017f */
[----:B-1----:R-:W-:Y:S05]  /*3c760*/  @!P1 NANOSLEEP.SYNCS 0x989680 ;  /* 0x009896800000995d */ /* 0x002fea0003900000 */
[----:B------:R-:W1:Y:S02]  /*3c770*/  @!P1 SYNCS.PHASECHK.TRANS64 P1, [R3+URZ+0x33440], R2 ;  /* 0x03344002030095a7 */ /* 0x000e64000802007f */
[----:B-1----:R-:W-:Y:S05]  /*3c780*/  @!P1 BRA `(.L_x_6964) ;  /* 0xfffffffc00f09947 */ /* 0x002fea000383ffff */
[----:B------:R-:W-:Y:S05]  /*3c790*/  BRA `(.L_x_7264) ;  /* 0xffffff8400007947 */ /* 0x000fea000383ffff */
.L_x_6966:
[----:B-1----:R1:W2:Y:S02]  /*3c7a0*/  SYNCS.PHASECHK.TRANS64.TRYWAIT P1, [R33+URZ+0x33440], R0 ;  /* 0x03344000210075a7 */ /* 0x0022a4000802017f */
[----:B--2---:R-:W-:Y:S05]  /*3c7b0*/  @!P1 NANOSLEEP.SYNCS 0x989680 ;  /* 0x009896800000995d */ /* 0x004fea0003900000 */
[----:B------:R-:W2:Y:S02]  /*3c7c0*/  @!P1 SYNCS.PHASECHK.TRANS64 P1, [R33+URZ+0x33440], R0 ;  /* 0x03344000210095a7 */ /* 0x000ea4000802007f */
[----:B--2---:R-:W-:Y:S05]  /*3c7d0*/  @!P1 BRA `(.L_x_6966) ;  /* 0xfffffffc00f09947 */ /* 0x004fea000383ffff */
[----:B------:R-:W-:Y:S05]  /*3c7e0*/  BRA `(.L_x_7265) ;  /* 0xffffff8400107947 */ /* 0x000fea000383ffff */
.L_x_6968:
[----:B--2---:R2:W3:Y:S02]  /*3c7f0*/  SYNCS.PHASECHK.TRANS64.TRYWAIT P1, [R3+URZ+0x33460], R2 ;  /* 0x03346002030075a7 */ /* 0x0044e4000802017f */
[----:B---3--:R-:W-:Y:S05]  /*3c800*/  @!P1 NANOSLEEP.SYNCS 0x989680 ;  /* 0x009896800000995d */ /* 0x008fea0003900000 */
[----:B------:R-:W3:Y:S02]  /*3c810*/  @!P1 SYNCS.PHASECHK.TRANS64 P1, [R3+URZ+0x33460], R2 ;  /* 0x03346002030095a7 */ /* 0x000ee4000802007f */
[----:B---3--:R-:W-:Y:S05]  /*3c820*/  @!P1 BRA `(.L_x_6968) ;  /* 0xfffffffc00f09947 */ /* 0x008fea000383ffff */
[----:B------:R-:W-:Y:S05]  /*3c830*/  BRA `(.L_x_7266) ;  /* 0xffffff84000c7947 */ /* 0x000fea000383ffff */
.L_x_6970:
[----:B---3--:R3:W4:Y:S02]  /*3c840*/  SYNCS.PHASECHK.TRANS64.TRYWAIT P1, [R33+URZ+0x33460], R0 ;  /* 0x03346000210075a7 */ /* 0x008724000802017f */
[----:B----4-:R-:W-:Y:S05]  /*3c850*/  @!P1 NANOSLEEP.SYNCS 0x989680 ;  /* 0x009896800000995d */ /* 0x010fea0003900000 */
[----:B------:R-:W4:Y:S02]  /*3c860*/  @!P1 SYNCS.PHASECHK.TRANS64 P1, [R33+URZ+0x33460], R0 ;  /* 0x03346000210095a7 */ /* 0x000f24000802007f */
[----:B----4-:R-:W-:Y:S05]  /*3c870*/  @!P1 BRA `(.L_x_6970) ;  /* 0xfffffffc00f09947 */ /* 0x010fea000383ffff */
[----:B------:R-:W-:Y:S05]  /*3c880*/  BRA `(.L_x_7267) ;  /* 0xffffff8400087947 */ /* 0x000fea000383ffff */
.L_x_6972:
[----:B----4-:R4:W0:Y:S02]  /*3c890*/  SYNCS.PHASECHK.TRANS64.TRYWAIT P1, [R3+URZ+0x33480], R2 ;  /* 0x03348002030075a7 */ /* 0x010824000802017f */
[----:B0-----:R-:W-:Y:S05]  /*3c8a0*/  @!P1 NANOSLEEP.SYNCS 0x989680 ;  /* 0x009896800000995d */ /* 0x001fea0003900000 */
[----:B------:R-:W0:Y:S02]  /*3c8b0*/  @!P1 SYNCS.PHASECHK.TRANS64 P1, [R3+URZ+0x33480], R2 ;  /* 0x03348002030095a7 */ /* 0x000e24000802007f */
[----:B0-----:R-:W-:Y:S05]  /*3c8c0*/  @!P1 BRA `(.L_x_6972) ;  /* 0xfffffffc00f09947 */ /* 0x001fea000383ffff */
[----:B------:R-:W-:Y:S05]  /*3c8d0*/  BRA `(.L_x_7268) ;  /* 0xffffff8400047947 */ /* 0x000fea000383ffff */
.L_x_7269:
        /* <DEDUP_REMOVED lines=10> */
.L_x_16283:


//--------------------- .text._ZN7cutlass13device_kernelIN5flash11enable_sm90INS1_16FlashAttnFwdSm90INS1_25CollectiveMainloopFwdSm90ILi2EN4cute5tupleIJNS5_1CILi1EEES8_S8_EEENS6_IJNS7_ILi128EEENS7_ILi160EEESA_EEELi128ENS_12float_e4m3_tEfNS_4arch4Sm90ELb0ELb0ELb0ELb0ELb1ELb0ELb0ELb1ELb1ELb1ELb1ELb0EEENS1_21CollectiveEpilogueFwdINS6_IJSA_SA_SB_EEES9_NS_10bfloat16_tESF_Li256ELb0ELb1ELb1ELb1EEENS1_19SingleTileSchedulerILb0ELb1ELb1ELi128EEEEEEEEEvNT_6ParamsE --------------------------
	.section	.text._ZN7cutlass13device_kernelIN5flash11enable_sm90INS1_16FlashAttnFwdSm90INS1_25CollectiveMainloopFwdSm90ILi2EN4cute5tupleIJNS5_1CILi1EEES8_S8_EEENS6_IJNS7_ILi128EEENS7_ILi160EEESA_EEELi128ENS_12float_e4m3_tEfNS_4arch4Sm90ELb0ELb0ELb0ELb0ELb1ELb0ELb0ELb1ELb1ELb1ELb1ELb0EEENS1_21CollectiveEpilogueFwdINS6_IJSA_SA_SB_EEES9_NS_10bfloat16_tESF_Li256ELb0ELb1ELb1ELb1EEENS1_19SingleTileSchedulerILb0ELb1ELb1ELi128EEEEEEEEEvNT_6ParamsE,"ax",@progbits
	.align	128
.text._ZN7cutlass13device_kernelIN5flash11enable_sm90INS1_16FlashAttnFwdSm90INS1_25CollectiveMainloopFwdSm90ILi2EN4cute5tupleIJNS5_1CILi1EEES8_S8_EEENS6_IJNS7_ILi128EEENS7_ILi160EEESA_EEELi128ENS_12float_e4m3_tEfNS_4arch4Sm90ELb0ELb0ELb0ELb0ELb1ELb0ELb0ELb1ELb1ELb1ELb1ELb0EEENS1_21CollectiveEpilogueFwdINS6_IJSA_SA_SB_EEES9_NS_10bfloat16_tESF_Li256ELb0ELb1ELb1ELb1EEENS1_19SingleTileSchedulerILb0ELb1ELb1ELi128EEEEEEEEEvNT_6ParamsE:
        .type           _ZN7cutlass13device_kernelIN5flash11enable_sm90INS1_16FlashAttnFwdSm90INS1_25CollectiveMainloopFwdSm90ILi2EN4cute5tupleIJNS5_1CILi1EEES8_S8_EEENS6_IJNS7_ILi128EEENS7_ILi160EEESA_EEELi128ENS_12float_e4m3_tEfNS_4arch4Sm90ELb0ELb0ELb0ELb0ELb1ELb0ELb0ELb1ELb1ELb1ELb1ELb0EEENS1_21CollectiveEpilogueFwdINS6_IJSA_SA_SB_EEES9_NS_10bfloat16_tESF_Li256ELb0ELb1ELb1ELb1EEENS1_19SingleTileSchedulerILb0ELb1ELb1ELi128EEEEEEEEEvNT_6ParamsE,@function
        .size           _ZN7cutlass13device_kernelIN5flash11enable_sm90INS1_16FlashAttnFwdSm90INS1_25CollectiveMainloopFwdSm90ILi2EN4cute5tupleIJNS5_1CILi1EEES8_S8_EEENS6_IJNS7_ILi128EEENS7_ILi160EEESA_EEELi128ENS_12float_e4m3_tEfNS_4arch4Sm90ELb0ELb0ELb0ELb0ELb1ELb0ELb0ELb1ELb1ELb1ELb1ELb0EEENS1_21CollectiveEpilogueFwdINS6_IJSA_SA_SB_EEES9_NS_10bfloat16_tESF_Li256ELb0ELb1ELb1ELb1EEENS1_19SingleTileSchedulerILb0ELb1ELb1ELi128EEEEEEEEEvNT_6ParamsE,(.L_x_16284 - _ZN7cutlass13device_kernelIN5flash11enable_sm90INS1_16FlashAttnFwdSm90INS1_25CollectiveMainloopFwdSm90ILi2EN4cute5tupleIJNS5_1CILi1EEES8_S8_EEENS6_IJNS7_ILi128EEENS7_ILi160EEESA_EEELi128ENS_12float_e4m3_tEfNS_4arch4Sm90ELb0ELb0ELb0ELb0ELb1ELb0ELb0ELb1ELb1ELb1ELb1ELb0EEENS1_21CollectiveEpilogueFwdINS6_IJSA_SA_SB_EEES9_NS_10bfloat16_tESF_Li256ELb0ELb1ELb1ELb1EEENS1_19SingleTileSchedulerILb0ELb1ELb1ELi128EEEEEEEEEvNT_6ParamsE)
        .other          _ZN7cutlass13device_kernelIN5flash11enable_sm90INS1_16FlashAttnFwdSm90INS1_25CollectiveMainloopFwdSm90ILi2EN4cute5tupleIJNS5_1CILi1EEES8_S8_EEENS6_IJNS7_ILi128EEENS7_ILi160EEESA_EEELi128ENS_12float_e4m3_tEfNS_4arch4Sm90ELb0ELb0ELb0ELb0ELb1ELb0ELb0ELb1ELb1ELb1ELb1ELb0EEENS1_21CollectiveEpilogueFwdINS6_IJSA_SA_SB_EEES9_NS_10bfloat16_tESF_Li256ELb0ELb1ELb1ELb1EEENS1_19SingleTileSchedulerILb0ELb1ELb1ELi128EEEEEEEEEvNT_6ParamsE,@"STO_CUDA_ENTRY STV_DEFAULT"
_ZN7cutlass13device_kernelIN5flash11enable_sm90INS1_16FlashAttnFwdSm90INS1_25CollectiveMainloopFwdSm90ILi2EN4cute5tupleIJNS5_1CILi1EEES8_S8_EEENS6_IJNS7_ILi128EEENS7_ILi160EEESA_EEELi128ENS_12float_e4m3_tEfNS_4arch4Sm90ELb0ELb0ELb0ELb0ELb1ELb0ELb0ELb1ELb1ELb1ELb1ELb0EEENS1_21CollectiveEpilogueFwdINS6_IJSA_SA_SB_EEES9_NS_10bfloat16_tESF_Li256ELb0ELb1ELb1ELb1EEENS1_19SingleTileSchedulerILb0ELb1ELb1ELi128EEEEEEEEEvNT_6ParamsE:
[----:B------:R-:W0:Y:S02]  /*0000*/  LDC R1, c[0x0][0x28] ;  /* 0x00000a00ff017b82 */ /* 0x000e240000000800 */
[----:B0-----:R-:W-:Y:S01]  /*0010*/  VIADD R1, R1, 0xfffffff0 ;  /* 0xfffffff001017836 */ /* 0x001fe20000000000 */
[----:B------:R-:W0:Y:S01]  /*0020*/  S2R R16, SR_TID.X ;  /* 0x0000000000107919 */ /* 0x000e220000002100 */
[----:B------:R-:W-:Y:S01]  /*0030*/  ELECT P0, URZ, PT ;  /* 0x00000000003f782f */ /* 0x000fe20003800000 */
[----:B------:R-:W-:Y:S01]  /*0040*/  UMOV UR4, 0x80 ;  /* 0x0000008000047882 */ /* 0x000fe20000000000 */
[----:B------:R-:W-:Y:S01]  /*0050*/  UMOV UR7, 0x100 ;  /* 0x0000010000077882 */ /* 0x000fe20000000000 */
[----:B0-----:R-:W-:-:S05]  /*0060*/  SHF.R.U32.HI R0, RZ, 0x5, R16 ;  /* 0x00000005ff007819 */ /* 0x001fca0000011610 */
[----:B------:R-:W0:Y:S02]  /*0070*/  SHFL.IDX PT, R2, R0, RZ, 0x1f ;  /* 0x00001fff00027589 */ /* 0x000e2400000e0000 */
[C---:B0-----:R-:W-:Y:S02]  /*0080*/  ISETP.NE.OR P0, PT, R2.reuse, RZ, !P0 ;  /* 0x000000ff0200720c */ /* 0x041fe40004705670 */
[----:B------:R-:W-:Y:S02]  /*0090*/  ISETP.NE.AND P1, PT, R2, RZ, PT ;  /* 0x000000ff0200720c */ /* 0x000fe40003f25270 */
[----:B------:R-:W-:-:S05]  /*00a0*/  SHF.R.U32.HI R2, RZ, 0x7, R16 ;  /* 0x00000007ff027819 */ /* 0x000fca0000011610 */
[----:B------:R0:W1:Y:S04]  /*00b0*/  SHFL.IDX PT, R4, R2, RZ, 0x1f ;  /* 0x00001fff02047589 */ /* 0x00006800000e0000 */
[----:B------:R-:W-:Y:S01]  /*00c0*/  VOTEU.ALL UP0, P0 ;  /* 0x00000000003f7886 */ /* 0x000fe20000000000 */
[----:B------:R-:W-:-:S04]  /*00d0*/  VOTEU.ALL UP1, P0 ;  /* 0x00000000003f7886 */ /* 0x000fc80000020000 */
[----:B------:R-:W2:Y:S01]  /*00e0*/  @!UP0 S2UR UR8, SR_CgaCtaId ;  /* 0x00000000000889c3 */ /* 0x000ea20000008800 */
[----:B------:R-:W-:Y:S01]  /*00f0*/  @!UP0 UMOV UR6, 0x400 ;  /* 0x0000040000068882 */ /* 0x000fe20000000000 */
[----:B------:R-:W-:-:S04]  /*0100*/  @!UP0 UIADD3 UR4, -UR4, 0x100000, URZ ;  /* 0x0010000004048890 */ /* 0x000fc8000fffe13f */
[----:B------:R-:W-:Y:S02]  /*0110*/  @!UP0 USHF.L.U32 UR5, UR4, 0xb, URZ ;  /* 0x0000000b04058899 */ /* 0x000fe4000800063f */
[----:B------:R-:W-:Y:S02]  /*0120*/  @!UP0 USHF.L.U32 UR4, UR4, 0x1, URZ ;  /* 0x0000000104048899 */ /* 0x000fe4000800063f */
[----:B--2---:R-:W-:Y:S02]  /*0130*/  @!UP0 ULEA UR8, UR8, UR6, 0x18 ;  /* 0x0000000608088291 */ /* 0x004fe4000f8ec03f */
[----:B------:R-:W-:-:S04]  /*0140*/  @!UP0 UIADD3 UR6, -UR7, 0x100000, URZ ;  /* 0x0010000007068890 */ /* 0x000fc8000fffe13f */
[----:B------:R-:W-:Y:S02]  /*0150*/  @!UP0 USHF.L.U32 UR7, UR6, 0xb, URZ ;  /* 0x0000000b06078899 */ /* 0x000fe4000800063f */
[----:B------:R-:W-:Y:S01]  /*0160*/  @!UP0 USHF.L.U32 UR6, UR6, 0x1, URZ ;  /* 0x0000000106068899 */ /* 0x000fe2000800063f */
[----:B------:R-:W-:-:S05]  /*0170*/  VOTEU.ALL UP0, P0 ;  /* 0x00000000003f7886 */ /* 0x000fca0000000000 */
[----:B------:R0:W2:Y:S06]  /*0180*/  @!UP0 SYNCS.EXCH.64 URZ, [UR8+0x22800], UR4 ;  /* 0x02280004083f85b2 */ /* 0x0000ac0008000100 */
[----:B------:R0:W3:Y:S02]  /*0190*/  @!UP1 SYNCS.EXCH.64 URZ, [UR8+0x22820], UR6 ;  /* 0x02282006083f95b2 */ /* 0x0000e40008000100 */
[----:B01----:R-:W-:Y:S05]  /*01a0*/  @P1 BRA `(.L_x_7270) ;  /* 0x0000000000481947 */ /* 0x003fea0003800000 */
        /* <DEDUP_REMOVED lines=14> */
[----:B------:R0:W4:Y:S01]  /*0290*/  SYNCS.EXCH.64 URZ, [UR8+0x22840], UR6 ;  /* 0x02284006083f75b2 */ /* 0x0001220008000100 */
[----:B------:R0:W0:Y:S01]  /*02a0*/  SYNCS.EXCH.64 URZ, [UR8+0x22838], UR4 ;  /* 0x02283804083f75b2 */ /* 0x0000220008000100 */
[----:B------:R0:W0:Y:S01]  /*02b0*/  SYNCS.EXCH.64 URZ, [UR8+0x22848], UR6 ;  /* 0x02284806083f75b2 */ /* 0x0000220008000100 */
[----:B------:R-:W-:Y:S01]  /*02c0*/  NOP ;  /* 0x0000000000007918 */ /* 0x000fe20000000000 */
.L_x_7270:
[----:B------:R-:W5:Y:S01]  /*02d0*/  SHFL.IDX PT, R3, R0, RZ, 0x1f ;  /* 0x00001fff00037589 */ /* 0x000f6200000e0000 */
[----:B------:R-:W-:Y:S01]  /*02e0*/  NOP ;  /* 0x0000000000007918 */ /* 0x000fe20000000000 */
[----:B-----5:R-:W-:-:S13]  /*02f0*/  ISETP.NE.AND P0, PT, R3, RZ, PT ;  /* 0x000000ff0300720c */ /* 0x020fda0003f05270 */
        /* <DEDUP_REMOVED lines=17> */
[----:B------:R0:W0:Y:S01]  /*0410*/  SYNCS.EXCH.64 URZ, [UR8+0x22868], UR6 ;  /* 0x02286806083f75b2 */ /* 0x0000220008000100 */
[----:B------:R-:W-:Y:S01]  /*0420*/  NOP ;  /* 0x0000000000007918 */ /* 0x000fe20000000000 */
.L_x_7271:
[----:B------:R-:W5:Y:S01]  /*0430*/  SHFL.IDX PT, R3, R0, RZ, 0x1f ;  /* 0x00001fff00037589 */ /* 0x000f6200000e0000 */
[----:B------:R-:W-:Y:S01]  /*0440*/  NOP ;  /* 0x0000000000007918 */ /* 0x000fe20000000000 */
[----:B-----5:R-:W-:-:S13]  /*0450*/  ISETP.NE.AND P0, PT, R3, RZ, PT ;  /* 0x000000ff0300720c */ /* 0x020fda0003f05270 */
        /* <DEDUP_REMOVED lines=13> */
[----:B------:R0:W0:Y:S01]  /*0530*/  SYNCS.EXCH.64 URZ, [UR6+0x22888], UR4 ;  /* 0x02288804063f75b2 */ /* 0x0000220008000100 */
[----:B------:R-:W-:Y:S01]  /*0540*/  NOP ;  /* 0x0000000000007918 */ /* 0x000fe20000000000 */
.L_x_7272:
        /* <DEDUP_REMOVED lines=22> */
.L_x_7273:
[----:B------:R-:W5:Y:S01]  /*06b0*/  SHFL.IDX PT, R3, R0, RZ, 0x1f ;  /* 0x00001fff00037589 */ /* 0x000f6200000e0000 */
[----:B------:R-:W-:Y:S01]  /*06c0*/  R2UR UR9, R4 ;  /* 0x00000000040972ca */ /* 0x000fe200000e0000 */
        /* <DEDUP_REMOVED lines=21> */
.L_x_7274:
[----:B------:R-:W-:Y:S01]  /*0820*/  UISETP.NE.AND UP0, UPT, UR9, URZ, UPT ;  /* 0x0000003f0900728c */ /* 0x000fe2000bf05270 */
[----:B------:R-:W-:Y:S01]  /*0830*/  NOP ;  /* 0x0000000000007918 */ /* 0x000fe20000000000 */
[----:B------:R-:W-:Y:S01]  /*0840*/  UMOV UR36, 0x1 ;  /* 0x0000000100247882 */ /* 0x000fe20000000000 */
[----:B------:R-:W-:Y:S01]  /*0850*/  ULDC.64 UR48, c[0x0][0x208] ;  /* 0x0000820000307ab9 */ /* 0x000fe20000000a00 */
[----:B------:R-:W-:Y:S01]  /*0860*/  USEL UR36, UR36, 0x2, !UP0 ;  /* 0x0000000224247887 */ /* 0x000fe2000c000000 */
[----:B------:R-:W-:Y:S01]  /*0870*/  BSSY B6, `(.L_x_7275) ;  /* 0x0000e76000067945 */ /* 0x000fe20003800000 */
[----:B01234-:R-:W-:Y:S01]  /*0880*/  BAR.SYNC.DEFER_BLOCKING 0x0 ;  /* 0x0000000000007b1d */ /* 0x01ffe20000010000 */
[----:B------:R-:W-:-:S13]  /*0890*/  PLOP3.LUT P0, PT, PT, PT, UP0, 0x80, 0x0 ;  /* 0x000000000000781c */ /* 0x000fda0003f0f008 */
[----:B------:R-:W-:Y:S05]  /*08a0*/  @!P0 BRA `(.L_x_7276) ;  /* 0x0000009400c88947 */ /* 0x000fea0003800000 */
.L_x_7277:
[----:B------:R-:W-:-:S08]  /*08b0*/  NOP ;  /* 0x0000000000007918 */ /* 0x000fd00000000000 */
[----:B------:R-:W0:Y:S02]  /*08c0*/  USETMAXREG.TRY_ALLOC.CTAPOOL UP0, 0xe8 ;  /* 0x000000e8000079c8 */ /* 0x000e240008000600 */
[----:B0-----:R-:W-:-:S13]  /*08d0*/  PLOP3.LUT P0, PT, PT, PT, UP0, 0x80, 0x0 ;  /* 0x000000000000781c */ /* 0x001fda0003f0f008 */
[----:B------:R-:W-:Y:S05]  /*08e0*/  @!P0 BRA `(.L_x_7277) ;  /* 0xfffffffc00f08947 */ /* 0x000fea000383ffff */
[----:B------:R-:W0:Y:S01]  /*08f0*/  S2UR UR6, SR_CTAID.Y ;  /* 0x00000000000679c3 */ /* 0x000e220000002600 */
        /* <DEDUP_REMOVED lines=82> */
[----:B------:R-:W-:Y:S01]  /*0e20*/  MOV R7, UR7 ;  /* 0x0000000700077c02 */ /* 0x000fe20008000f00 */
[----:B------:R-:W-:Y:S01]  /*0e30*/  ULOP3.LUT UR7, UR7, UR8, URZ, 0x3c, !UPT ;  /* 0x0000000807077292 */ /* 0x000fe2000f8e3c3f */
[----:B------:R-:W-:Y:S02]  /*0e40*/  R2UR UR11, R4 ;  /* 0x00000000040b72ca */ /* 0x000fe400000e0000 */
[----:B------:R-:W-:Y:S02]  /*0e50*/  IABS R7, R7 ;  /* 0x0000000700077213 */ /* 0x000fe40000000000 */
[----:B------:R-:W-:-:S03]  /*0e60*/  IABS R8, R6 ;  /* 0x0000000600087213 */ /* 0x000fc60000000000 */
        /* <DEDUP_REMOVED lines=24> */
.L_x_7279:
[----:B------:R-:W-:Y:S01]  /*0ff0*/  UIMAD UR39, UR39, UR4, URZ ;  /* 0x00000004272772a4 */ /* 0x000fe2000f8e023f */
[----:B------:R-:W-:Y:S02]  /*1000*/  IMAD.U32 R4, RZ, RZ, UR6 ;  /* 0x00000006ff047e24 */ /* 0x000fe4000f8e00ff */
[----:B-----5:R-:W-:Y:S01]  /*1010*/  FMUL.FTZ R0, R3, R0 ;  /* 0x0000000003007220 */ /* 0x020fe20000410000 */
[----:B------:R-:W-:Y:S01]  /*1020*/  IMAD.U32 R5, RZ, RZ, UR4 ;  /* 0x00000004ff057e24 */ /* 0x000fe2000f8e00ff */
[----:B------:R-:W-:Y:S01]  /*1030*/  ULDC UR4, c[0x0][0x988] ;  /* 0x0002620000047ab9 */ /* 0x000fe20000000800 */
[----:B------:R-:W-:Y:S02]  /*1040*/  VIADD R16, R16, 0xffffff80 ;  /* 0xffffff8010107836 */ /* 0x000fe40000000000 */
[----:B------:R-:W-:Y:S01]  /*1050*/  FMUL.FTZ R0, R0, UR4 ;  /* 0x0000000400007c20 */ /* 0x000fe20008410000 */
[----:B------:R-:W-:Y:S01]  /*1060*/  PLOP3.LUT P0, PT, PT, PT, PT, 0x80, 0x0 ;  /* 0x000000000000781c */ /* 0x000fe20003f0f070 */
[----:B------:R-:W-:Y:S01]  /*1070*/  IMAD.MOV.U32 R3, RZ, RZ, RZ ;  /* 0x000000ffff037224 */ /* 0x000fe200078e00ff */
[----:B------:R-:W-:-:S02]  /*1080*/  VIADDMNMX R4, R5, UR39, R4, PT ;  /* 0x0000002705047c46 */ /* 0x000fc4000b800104 */
[----:B------:R-:W-:Y:S02]  /*1090*/  CS2R R30, SRZ ;  /* 0x00000000001e7805 */ /* 0x000fe4000001ff00 */
[----:B------:R-:W-:Y:S01]  /*10a0*/  R2UR UR40, R0 ;  /* 0x00000000002872ca */ /* 0x000fe200000e0000 */
[----:B------:R-:W-:Y:S01]  /*10b0*/  IMAD.MOV.U32 R0, RZ, RZ, RZ ;  /* 0x000000ffff007224 */ /* 0x000fe200078e00ff */
[----:B------:R-:W-:Y:S02]  /*10c0*/  R2UR UR45, R4 ;  /* 0x00000000042d72ca */ /* 0x000fe400000e0000 */
        /* <DEDUP_REMOVED lines=8> */
[----:B------:R-:W-:Y:S02]  /*1150*/  MOV R44, RZ ;  /* 0x000000ff002c7202 */ /* 0x000fe40000000f00 */
[----:B------:R-:W-:Y:S02]  /*1160*/  CS2R R12, SRZ ;  /* 0x00000000000c7805 */ /* 0x000fe4000001ff00 */
[----:B------:R-:W-:Y:S02]  /*1170*/  CS2R R46, SRZ ;  /* 0x00000000002e7805 */ /* 0x000fe4000001ff00 */
[----:B------:R-:W-:Y:S01]  /*1180*/  CS2R R42, SRZ ;  /* 0x00000000002a7805 */ /* 0x000fe2000001ff00 */
[----:B------:R-:W-:Y:S01]  /*1190*/  UISETP.GT.AND UP0, UPT, UR45, UR39, UPT ;  /* 0x000000272d00728c */ /* 0x000fe2000bf04270 */
[----:B------:R-:W-:Y:S01]  /*11a0*/  IMAD.MOV.U32 R41, RZ, RZ, RZ ;  /* 0x000000ffff297224 */ /* 0x000fe200078e00ff */
[----:B------:R-:W-:Y:S01]  /*11b0*/  CS2R R14, SRZ ;  /* 0x00000000000e7805 */ /* 0x000fe2000001ff00 */
[----:B------:R-:W-:Y:S01]  /*11c0*/  IMAD.MOV.U32 R52, RZ, RZ, RZ ;  /* 0x000000ffff347224 */ /* 0x000fe200078e00ff */
[----:B------:R-:W-:-:S02]  /*11d0*/  CS2R R54, SRZ ;  /* 0x0000000000367805 */ /* 0x000fc4000001ff00 */
[----:B------:R-:W-:Y:S02]  /*11e0*/  CS2R R50, SRZ ;  /* 0x0000000000327805 */ /* 0x000fe4000001ff00 */
[----:B------:R-:W-:Y:S01]  /*11f0*/  PLOP3.LUT P1, PT, PT, PT, UP0, 0x80, 0x0 ;  /* 0x000000000000781c */ /* 0x000fe20003f2f008 */
        /* <DEDUP_REMOVED lines=14> */
[----:B------:R-:W-:Y:S01]  /*12e0*/  CS2R R74, SRZ ;  /* 0x00000000004a7805 */ /* 0x000fe2000001ff00 */
[----:B------:R-:W-:Y:S01]  /*12f0*/  IMAD.MOV.U32 R73, RZ, RZ, RZ ;  /* 0x000000ffff497224 */ /* 0x000fe200078e00ff */
[----:B------:R-:W-:Y:S01]  /*1300*/  MOV R84, RZ ;  /* 0x000000ff00547202 */ /* 0x000fe20000000f00 */
[----:B------:R-:W-:Y:S01]  /*1310*/  IMAD.MOV.U32 R24, RZ, RZ, RZ ;  /* 0x000000ffff187224 */ /* 0x000fe200078e00ff */
        /* <DEDUP_REMOVED lines=30> */
[----:B------:R-:W-:Y:S01]  /*1500*/  IMAD.U32 R10, RZ, RZ, UR6 ;  /* 0x00000006ff0a7e24 */ /* 0x000fe2000f8e00ff */
[----:B------:R-:W-:Y:S01]  /*1510*/  MOV R8, 0x70 ;  /* 0x0000007000087802 */ /* 0x000fe20000000f00 */
[----:B------:R-:W-:Y:S02]  /*1520*/  IMAD.U32 R6, RZ, RZ, UR4 ;  /* 0x00000004ff067e24 */ /* 0x000fe4000f8e00ff */
[----:B------:R-:W-:-:S02]  /*1530*/  IMAD.U32 R7, RZ, RZ, UR5 ;  /* 0x00000005ff077e24 */ /* 0x000fc4000f8e00ff */
[----:B------:R-:W-:Y:S02]  /*1540*/  IMAD.U32 R11, RZ, RZ, UR7 ;  /* 0x00000007ff0b7e24 */ /* 0x000fe4000f8e00ff */
[----:B------:R-:W-:Y:S02]  /*1550*/  IMAD.MOV.U32 R12, RZ, RZ, 0x1 ;  /* 0x00000001ff0c7424 */ /* 0x000fe400078e00ff */
[----:B0-----:R-:W-:-:S07]  /*1560*/  IMAD.MOV.U32 R13, RZ, RZ, RZ ;  /* 0x000000ffff0d7224 */ /* 0x001fce00078e00ff */
[----:B------:R-:W-:-:S07]  /*1570*/  LEPC R20, `(.L_x_7281) ;  /* 0x000000001014794e */ /* 0x000fce0000000000 */
[----:B-1----:R-:W-:Y:S05]  /*1580*/  CALL.ABS.NOINC R14 ;  /* 0x000000000e007343 */ /* 0x002fea0003c00000 */
.L_x_7281:
[----:B------:R-:W-:-:S04]  /*1590*/  SHF.L.U32 R0, RZ, 0x1f, RZ ;  /* 0x0000001fff007819 */ /* 0x000fc800000006ff */
[----:B------:R-:W0:Y:S02]  /*15a0*/  SYNCS.PHASECHK.TRANS64.TRYWAIT P0, [UR41+0x22800], R0 ;  /* 0x02280000ff0075a7 */ /* 0x000e240008000169 */
[----:B0-----:R-:W-:Y:S05]  /*15b0*/  @!P0 BRA `(.L_x_7282) ;  /* 0x000000d8008c8947 */ /* 0x001fea0003800000 */
.L_x_7364:
[----:B------:R-:W-:-:S06]  /*15c0*/  ULOP3.LUT UR4, UR36, 0x1, URZ, 0xfc, !UPT ;  /* 0x0000000124047892 */ /* 0x000fcc000f8efc3f */
[----:B0-----:R-:W-:-:S05]  /*15d0*/  IMAD.U32 R3, RZ, RZ, UR4 ;  /* 0x00000004ff037e24 */ /* 0x001fca000f8e00ff */
[----:B------:R-:W-:-:S13]  /*15e0*/  ISETP.NE.AND P0, PT, R3, 0x3, PT ;  /* 0x000000030300780c */ /* 0x000fda0003f05270 */
[----:B------:R-:W-:Y:S05]  /*15f0*/  @!P0 BRA `(.L_x_7283) ;  /* 0x0000000000048947 */ /* 0x000fea0003800000 */
[----:B------:R-:W-:Y:S01]  /*1600*/  BPT.TRAP 0x1 ;  /* 0x000000040000795c */ /* 0x000fe20000300000 */
.L_x_7283:
[----:B------:R0:W1:Y:S01]  /*1610*/  SYNCS.PHASECHK.TRANS64.TRYWAIT P1, [UR41+0x22830], R0 ;  /* 0x02283000ff0075a7 */ /* 0x0000620008020169 */
[----:B------:R-:W-:Y:S05]  /*1620*/  @!P0 BRA `(.L_x_7284) ;  /* 0x0000000000048947 */ /* 0x000fea0003800000 */
[----:B------:R-:W-:Y:S01]  /*1630*/  BPT.TRAP 0x1 ;  /* 0x000000040000795c */ /* 0x000fe20000300000 */
.L_x_7284:
[----:B------:R-:W-:Y:S02]  /*1640*/  IMAD.U32 R4, RZ, RZ, UR47 ;  /* 0x0000002fff047e24 */ /* 0x000fe4000f8e00ff */
[----:B------:R-:W-:Y:S01]  /*1650*/  IMAD.MOV.U32 R3, RZ, RZ, RZ ;  /* 0x000000ffff037224 */ /* 0x000fe200078e00ff */
[----:B-1----:R-:W-:Y:S06]  /*1660*/  @P1 BRA `(.L_x_7285) ;  /* 0x0000000000081947 */ /* 0x002fec0003800000 */
[----:B------:R-:W1:Y:S02]  /*1670*/  SYNCS.PHASECHK.TRANS64.TRYWAIT P1, [UR41+0x22830], R0 ;  /* 0x02283000ff0075a7 */ /* 0x000e640008020169 */
[----:B-1----:R-:W-:Y:S05]  /*1680*/  @!P1 BRA `(.L_x_7286) ;  /* 0x000000d800709947 */ /* 0x002fea0003800000 */
.L_x_7285:
[----:B------:R-:W-:Y:S05]  /*1690*/  WARPSYNC.ALL ;  /* 0x0000000000007948 */ /* 0x000fea0003800000 */
[----:B------:R-:W-:Y:S01]  /*16a0*/  IMAD.MOV.U32 R25, RZ, RZ, RZ ;  /* 0x000000ffff197224 */ /* 0x000fe200078e00ff */
[----:B------:R-:W-:Y:S01]  /*16b0*/  LOP3.LUT R4, R4, 0x10000, RZ, 0xfc, !PT ;  /* 0x0001000004047812 */ /* 0x000fe200078efcff */
[----:B-1----:R-:W-:Y:S01]  /*16c0*/  IMAD.MOV.U32 R5, RZ, RZ, 0x40000040 ;  /* 0x40000040ff057424 */ /* 0x002fe200078e00ff */
        /* <DEDUP_REMOVED lines=50> */
[----:B------:R-:W-:-:S03]  /*19f0*/  UIADD3 UR32, UR12, 0x6, URZ ;  /* 0x000000060c207890 */ /* 0x000fc6000fffe03f */
[----:B------:R-:W-:Y:S01]  /*1a00*/  UMOV UR4, UR24 ;  /* 0x0000001800047c82 */ /* 0x000fe20008000000 */
[----:B------:R-:W-:Y:S01]  /*1a10*/  UMOV UR8, UR24 ;  /* 0x0000001800087c82 */ /* 0x000fe20008000000 */
        /* <DEDUP_REMOVED lines=85> */
.L_x_7287:
[----:B------:R-:W-:Y:S01]  /*1f70*/  LOP3.LUT R17, R17, 0xffffff80, RZ, 0xc0, !PT ;  /* 0xffffff8011117812 */ /* 0x000fe200078ec0ff */
[----:B------:R-:W-:Y:S01]  /*1f80*/  IMAD.MOV.U32 R7, RZ, RZ, -0x2 ;  /* 0xfffffffeff077424 */ /* 0x000fe200078e00ff */
[----:B------:R-:W-:Y:S01]  /*1f90*/  P2R R18, PR, RZ, 0x1 ;  /* 0x00000001ff127803 */ /* 0x000fe20000000000 */
[----:B------:R-:W-:Y:S02]  /*1fa0*/  UIADD3 UR50, UR45, -0x2, URZ ;  /* 0xfffffffe2d327890 */ /* 0x000fe4000fffe03f */
[----:B------:R-:W-:Y:S01]  /*1fb0*/  IMAD.IADD R17, R16, 0x1, -R17 ;  /* 0x0000000110117824 */ /* 0x000fe200078e0a11 */
[----:B------:R-:W-:Y:S02]  /*1fc0*/  UIADD3 UR4, UR41, 0x22840, URZ ;  /* 0x0002284029047890 */ /* 0x000fe4000fffe03f */
[----:B------:R-:W-:Y:S02]  /*1fd0*/  UISETP.GE.AND UP0, UPT, UR50, UR39, UPT ;  /* 0x000000273200728c */ /* 0x000fe4000bf06270 */
[----:B0-----:R-:W-:Y:S01]  /*1fe0*/  SHF.R.S32.HI R0, RZ, 0x1f, R17 ;  /* 0x0000001fff007819 */ /* 0x001fe20000011411 */
[----:B------:R-:W-:-:S03]  /*1ff0*/  UPRMT UR4, UR44, 0x654, UR4 ;  /* 0x000006542c047896 */ /* 0x000fc60008000004 */
[----:B------:R-:W-:-:S04]  /*2000*/  LEA.HI R0, R0, R17, RZ, 0x2 ;  /* 0x0000001100007211 */ /* 0x000fc800078f10ff */
[----:B------:R-:W-:Y:S02]  /*2010*/  LOP3.LUT R0, R0, 0x7ffffffc, RZ, 0xc0, !PT ;  /* 0x7ffffffc00007812 */ /* 0x000fe400078ec0ff */
[----:B------:R-:W-:Y:S02]  /*2020*/  SYNCS.ARRIVE.TRANS64.RED.A1T0 RZ, [UR4], RZ ;  /* 0x000000ffffff79a7 */ /* 0x000fe40008100404 */
[----:B------:R-:W-:-:S05]  /*2030*/  IADD3 R0, R17, -R0, RZ ;  /* 0x8000000011007210 */ /* 0x000fca0007ffe0ff */
[----:B------:R-:W-:Y:S02]  /*2040*/  IMAD R0, R0, R7, 0xa0 ;  /* 0x000000a000007424 */ /* 0x000fe400078e0207 */
[----:B------:R-:W-:Y:S01]  /*2050*/  IMAD.U32 R7, RZ, RZ, UR45 ;  /* 0x0000002dff077e24 */ /* 0x000fe2000f8e00ff */
[----:B------:R-:W0:Y:S01]  /*2060*/  S2UR UR45, SR_CgaCtaId ;  /* 0x00000000002d79c3 */ /* 0x000e220000008800 */
        /* <DEDUP_REMOVED lines=113> */
[C---:B------:R-:W-:Y:S02]  /*2780*/  ISETP.GT.AND P0, PT, R7.reuse, 0x79, PT ;  /* 0x000000790700780c */ /* 0x040fe40003f04270 */
        /* <DEDUP_REMOVED lines=9> */
[----:B------:R-:W-:Y:S02]  /*2820*/  FSEL R61, R29, -INF , P0 ;  /* 0xff8000001d3d7808 */ /* 0x000fe40000000000 */
[----:B------:R-:W-:Y:S02]  /*2830*/  P2R R15, PR, RZ, 0x1 ;  /* 0x00000001ff0f7803 */ /* 0x000fe40000000000 */
[C---:B------:R-:W-:Y:S02]  /*2840*/  ISETP.GT.AND P5, PT, R7.reuse, 0x80, PT ;  /* 0x000000800700780c */ /* 0x040fe40003fa4270 */
[----:B------:R-:W-:Y:S02]  /*2850*/  FMNMX.FTZ R9, R6, R9, !PT ;  /* 0x0000000906097209 */ /* 0x000fe40007810000 */
[----:B------:R-:W-:Y:S02]  /*2860*/  ISETP.GT.AND P0, PT, R7, 0x80, PT ;  /* 0x000000800700780c */ /* 0x000fe40003f04270 */
[----:B------:R-:W-:-:S02]  /*2870*/  FSEL R64, R28, -INF , P5 ;  /* 0xff8000001c407808 */ /* 0x000fc40002800000 */
[----:B------:R-:W-:Y:S02]  /*2880*/  FMNMX.FTZ R9, R44, R9, !PT ;  /* 0x000000092c097209 */ /* 0x000fe40007810000 */
[----:B------:R-:W-:Y:S02]  /*2890*/  FSEL R30, R30, -INF , P0 ;  /* 0xff8000001e1e7808 */ /* 0x000fe40000000000 */
[----:B------:R-:W-:Y:S02]  /*28a0*/  ISETP.NE.AND P0, PT, R15, RZ, PT ;  /* 0x000000ff0f00720c */ /* 0x000fe40003f05270 */
[----:B------:R-:W-:Y:S02]  /*28b0*/  FMNMX.FTZ R15, R94, R95, !PT ;  /* 0x0000005f5e0f7209 */ /* 0x000fe40007810000 */
[----:B------:R-:W-:Y:S02]  /*28c0*/  FSEL R54, R54, -INF , P1 ;  /* 0xff80000036367808 */ /* 0x000fe40000800000 */
[----:B------:R-:W-:-:S02]  /*28d0*/  ISETP.GT.AND P1, PT, R7, 0x88, PT ;  /* 0x000000880700780c */ /* 0x000fc40003f24270 */
[----:B------:R-:W-:Y:S02]  /*28e0*/  FMNMX.FTZ R0, R64, R9, !PT ;  /* 0x0000000940007209 */ /* 0x000fe40007810000 */
[----:B------:R-:W-:Y:S02]  /*28f0*/  FMNMX.FTZ R16, R98, R15, !PT ;  /* 0x0000000f62107209 */ /* 0x000fe40007810000 */
[----:B------:R-:W-:Y:S02]  /*2900*/  FSEL R55, R55, -INF , P2 ;  /* 0xff80000037377808 */ /* 0x000fe40001000000 */
[----:B------:R-:W-:Y:S02]  /*2910*/  ISETP.GT.AND P2, PT, R7, 0x89, PT ;  /* 0x000000890700780c */ /* 0x000fe40003f44270 */
[----:B------:R-:W-:Y:S02]  /*2920*/  FSEL R68, R32, -INF , P1 ;  /* 0xff80000020447808 */ /* 0x000fe40000800000 */
[----:B------:R-:W-:-:S02]  /*2930*/  FMNMX.FTZ R9, R61, R0, !PT ;  /* 0x000000003d097209 */ /* 0x000fc40007810000 */
        /* <DEDUP_REMOVED lines=14> */
[----:B------:R-:W-:Y:S02]  /*2a20*/  FSEL R31, R31, -INF , P0 ;  /* 0xff8000001f1f7808 */ /* 0x000fe40000000000 */
[----:B------:R-:W-:Y:S02]  /*2a30*/  ISETP.NE.AND P0, PT, R18, RZ, PT ;  /* 0x000000ff1200720c */ /* 0x000fe40003f05270 */
[----:B------:R-:W-:Y:S02]  /*2a40*/  FMNMX.FTZ R18, R106, R17, !PT ;  /* 0x000000116a127209 */ /* 0x000fe40007810000 */
[----:B------:R-:W-:-:S02]  /*2a50*/  FSEL R57, R40, -INF , P5 ;  /* 0xff80000028397808 */ /* 0x000fc40002800000 */
[----:B------:R-:W-:Y:S02]  /*2a60*/  FMNMX.FTZ R0, R65, R0, !PT ;  /* 0x0000000041007209 */ /* 0x000fe40007810000 */
[----:B------:R-:W-:Y:S02]  /*2a70*/  ISETP.GT.AND P6, PT, R7, 0x99, PT ;  /* 0x000000990700780c */ /* 0x000fe40003fc4270 */
[----:B------:R-:W-:Y:S02]  /*2a80*/  FMNMX.FTZ R17, R107, R18, !PT ;  /* 0x000000126b117209 */ /* 0x000fe40007810000 */
[----:B------:R-:W-:Y:S02]  /*2a90*/  FSEL R56, R41, -INF , P6 ;  /* 0xff80000029387808 */ /* 0x000fe40003000000 */
[----:B------:R-:W-:Y:S02]  /*2aa0*/  FMNMX.FTZ R9, R57, R0, !PT ;  /* 0x0000000039097209 */ /* 0x000fe40007810000 */
[----:B------:R-:W-:-:S02]  /*2ab0*/  FMNMX.FTZ R18, R78, R17, !PT ;  /* 0x000000114e127209 */ /* 0x000fc40007810000 */
[----:B------:R-:W-:Y:S02]  /*2ac0*/  FMNMX.FTZ R9, R56, R9, !PT ;  /* 0x0000000938097209 */ /* 0x000fe40007810000 */
[----:B------:R-:W-:Y:S02]  /*2ad0*/  FMNMX.FTZ R19, R79, R18, !PT ;  /* 0x000000124f137209 */ /* 0x000fe40007810000 */
[----:B------:R-:W-:Y:S01]  /*2ae0*/  P2R R12, PR, RZ, 0x8 ;  /* 0x00000008ff0c7803 */ /* 0x000fe20000000000 */
[----:B------:R-:W1:Y:S01]  /*2af0*/  SHFL.BFLY PT, R0, R9, 0x2, 0x1f ;  /* 0x0c401f0009007f89 */ /* 0x000e6200000e0000 */
[----:B------:R-:W-:Y:S02]  /*2b00*/  FMNMX.FTZ R20, R82, R19, !PT ;  /* 0x0000001352147209 */ /* 0x000fe40007810000 */
[----:B------:R-:W-:Y:S02]  /*2b10*/  P2R R13, PR, RZ, 0x4 ;  /* 0x00000004ff0d7803 */ /* 0x000fe40000000000 */
[----:B------:R-:W-:-:S02]  /*2b20*/  FMNMX.FTZ R19, R83, R20, !PT ;  /* 0x0000001453137209 */ /* 0x000fc40007810000 */
[----:B------:R-:W-:Y:S02]  /*2b30*/  ISETP.GT.AND P2, PT, R7, 0x78, PT ;  /* 0x000000780700780c */ /* 0x000fe40003f44270 */
[----:B------:R-:W-:Y:S02]  /*2b40*/  FMNMX.FTZ R20, R86, R19, !PT ;  /* 0x0000001356147209 */ /* 0x000fe40007810000 */
[----:B------:R-:W-:Y:S02]  /*2b50*/  P2R R14, PR, RZ, 0x2 ;  /* 0x00000002ff0e7803 */ /* 0x000fe40000000000 */
[----:B------:R-:W-:Y:S02]  /*2b60*/  FMNMX.FTZ R21, R87, R20, !PT ;  /* 0x0000001457157209 */ /* 0x000fe40007810000 */
[----:B------:R-:W-:Y:S02]  /*2b70*/  ISETP.GT.AND P1, PT, R7, 0x79, PT ;  /* 0x000000790700780c */ /* 0x000fe40003f24270 */
[----:B------:R-:W-:-:S02]  /*2b80*/  FMNMX.FTZ R22, R90, R21, !PT ;  /* 0x000000155a167209 */ /* 0x000fc40007810000 */
[----:B------:R-:W-:Y:S02]  /*2b90*/  FSEL R58, R58, -INF , P2 ;  /* 0xff8000003a3a7808 */ /* 0x000fe40001000000 */
[----:B------:R-:W-:Y:S02]  /*2ba0*/  FMNMX.FTZ R21, R91, R22, !PT ;  /* 0x000000165b157209 */ /* 0x000fe40007810000 */
[----:B------:R-:W-:Y:S02]  /*2bb0*/  FSEL R59, R59, -INF , P1 ;  /* 0xff8000003b3b7808 */ /* 0x000fe40000800000 */
[----:B-1----:R-:W-:Y:S02]  /*2bc0*/  FMNMX.FTZ R8, R9, R0, !PT ;  /* 0x0000000009087209 */ /* 0x002fe40007810000 */
[----:B------:R-:W-:Y:S02]  /*2bd0*/  FMNMX.FTZ R22, R62, R21, !PT ;  /* 0x000000153e167209 */ /* 0x000fe40007810000 */
[----:B------:R-:W-:Y:S01]  /*2be0*/  ISETP.NE.AND P1, PT, R14, RZ, PT ;  /* 0x000000ff0e00720c */ /* 0x000fe20003f25270 */
[----:B------:R-:W1:Y:S01]  /*2bf0*/  SHFL.BFLY PT, R11, R8, 0x1, 0x1f ;  /* 0x0c201f00080b7f89 */ /* 0x000e6200000e0000 */
[----:B------:R-:W-:-:S02]  /*2c00*/  FMNMX.FTZ R29, R63, R22, !PT ;  /* 0x000000163f1d7209 */ /* 0x000fc40007810000 */
[----:B------:R-:W-:Y:S02]  /*2c10*/  ISETP.NE.AND P2, PT, R13, RZ, PT ;  /* 0x000000ff0d00720c */ /* 0x000fe40003f45270 */
        /* <DEDUP_REMOVED lines=31> */
[----:B------:R-:W-:Y:S01]  /*2e10*/  FFMA.FTZ R38, R53, UR40, -R111 ;  /* 0x0000002835267c23 */ /* 0x000fe2000801086f */
[----:B------:R-:W-:Y:S01]  /*2e20*/  FMNMX.FTZ R33, R59, R32, !PT ;  /* 0x000000203b217209 */ /* 0x000fe20007810000 */
[----:B------:R-:W-:-:S02]  /*2e30*/  IMAD.U32 R53, RZ, RZ, UR40 ;  /* 0x00000028ff357e24 */ /* 0x000fc4000f8e00ff */
        /* <DEDUP_REMOVED lines=25> */
[----:B------:R-:W-:Y:S01]  /*2fd0*/  MUFU.EX2 R7, R7 ;  /* 0x0000000700077308 */ /* 0x000fe20000000800 */
[----:B------:R-:W-:Y:S01]  /*2fe0*/  FMNMX.FTZ R37, R81, R36, !PT ;  /* 0x0000002451257209 */ /* 0x000fe20007810000 */
[--C-:B--2---:R-:W-:Y:S01]  /*2ff0*/  FFMA.FTZ R40, R6, UR40, -R111.reuse ;  /* 0x0000002806287c23 */ /* 0x104fe2000801086f */
[--C-:B------:R-:W-:Y:S01]  /*3000*/  FFMA.FTZ R36, R48, UR40, -R111.reuse ;  /* 0x0000002830247c23 */ /* 0x100fe2000801086f */
[--C-:B------:R-:W-:Y:S01]  /*3010*/  FFMA.FTZ R48, R44, UR40, -R111.reuse ;  /* 0x000000282c307c23 */ /* 0x100fe2000801086f */
[----:B------:R-:W-:Y:S01]  /*3020*/  FMNMX.FTZ R41, R84, R37, !PT ;  /* 0x0000002554297209 */ /* 0x000fe20007810000 */
[--C-:B------:R-:W-:Y:S01]  /*3030*/  FFMA.FTZ R37, R52, UR40, -R111.reuse ;  /* 0x0000002834257c23 */ /* 0x100fe2000801086f */
[--C-:B------:R-:W-:Y:S01]  /*3040*/  FFMA.FTZ R52, R57, UR40, -R111.reuse ;  /* 0x0000002839347c23 */ /* 0x100fe2000801086f */
[----:B------:R-:W1:Y:S01]  /*3050*/  MUFU.EX2 R8, R8 ;  /* 0x0000000800087308 */ /* 0x000e620000000800 */
[--C-:B------:R-:W-:Y:S01]  /*3060*/  FFMA.FTZ R35, R45, UR40, -R111.reuse ;  /* 0x000000282d237c23 */ /* 0x100fe2000801086f */
[----:B------:R-:W2:Y:S01]  /*3070*/  SHFL.BFLY PT, R42, R41, 0x2, 0x1f ;  /* 0x0c401f00292a7f89 */ /* 0x000ea200000e0000 */
[--C-:B------:R-:W-:Y:S01]  /*3080*/  FFMA.FTZ R45, R69, UR40, -R111.reuse ;  /* 0x00000028452d7c23 */ /* 0x100fe2000801086f */
[--C-:B------:R-:W-:Y:S01]  /*3090*/  FFMA.FTZ R44, R68, UR40, -R111.reuse ;  /* 0x00000028442c7c23 */ /* 0x100fe2000801086f */
[--C-:B------:R-:W-:Y:S01]  /*30a0*/  FFMA.FTZ R88, R88, UR40, -R111.reuse ;  /* 0x0000002858587c23 */ /* 0x100fe2000801086f */
[--C-:B------:R-:W-:Y:S01]  /*30b0*/  FFMA.FTZ R22, R89, UR40, -R111.reuse ;  /* 0x0000002859167c23 */ /* 0x100fe2000801086f */
[--C-:B------:R-:W-:Y:S01]  /*30c0*/  FFMA.FTZ R23, R23, UR40, -R111.reuse ;  /* 0x0000002817177c23 */ /* 0x100fe2000801086f */
[----:B------:R-:W3:Y:S01]  /*30d0*/  MUFU.EX2 R9, R9 ;  /* 0x0000000900097308 */ /* 0x000ee20000000800 */
[--C-:B------:R-:W-:Y:S01]  /*30e0*/  FFMA.FTZ R24, R24, UR40, -R111.reuse ;  /* 0x0000002818187c23 */ /* 0x100fe2000801086f */
[--C-:B------:R-:W-:Y:S01]  /*30f0*/  FFMA.FTZ R26, R26, UR40, -R111.reuse ;  /* 0x000000281a1a7c23 */ /* 0x100fe2000801086f */
[--C-:B------:R-:W-:Y:S01]  /*3100*/  FFMA.FTZ R108, R108, UR40, -R111.reuse ;  /* 0x000000286c6c7c23 */ /* 0x100fe2000801086f */
[--C-:B------:R-:W-:Y:S01]  /*3110*/  FFMA.FTZ R28, R109, UR40, -R111.reuse ;  /* 0x000000286d1c7c23 */ /* 0x100fe2000801086f */
[----:B------:R-:W-:-:S03]  /*3120*/  FFMA.FTZ R32, R110, UR40, -R111 ;  /* 0x000000286e207c23 */ /* 0x000fc6000801086f */
[----:B------:R-:W-:Y:S08]  /*3130*/  MUFU.EX2 R34, R60 ;  /* 0x0000003c00227308 */ /* 0x000ff00000000800 */
[----:B------:R-:W4:Y:S01]  /*3140*/  MUFU.EX2 R10, R10 ;  /* 0x0000000a000a7308 */ /* 0x000f220000000800 */
[----:B--2---:R-:W-:Y:S01]  /*3150*/  FMNMX.FTZ R49, R41, R42, !PT ;  /* 0x0000002a29317209 */ /* 0x004fe20007810000 */
[----:B------:R-:W-:-:S04]  /*3160*/  FFMA.FTZ R42, R64, UR40, -R111 ;  /* 0x00000028402a7c23 */ /* 0x000fc8000801086f */
[----:B------:R-:W2:Y:S02]  /*3170*/  SHFL.BFLY PT, R6, R49, 0x1, 0x1f ;  /* 0x0c201f0031067f89 */ /* 0x000ea400000e0000 */
[----:B------:R-:W5:Y:S08]  /*3180*/  MUFU.EX2 R11, R11 ;  /* 0x0000000b000b7308 */ /* 0x000f700000000800 */
[----:B------:R-:W-:Y:S08]  /*3190*/  MUFU.EX2 R41, R48 ;  /* 0x0000003000297308 */ /* 0x000ff00000000800 */
[----:B------:R-:W0:Y:S01]  /*31a0*/  MUFU.EX2 R12, R12 ;  /* 0x0000000c000c7308 */ /* 0x000e220000000800 */
[----:B--2---:R-:W-:-:S07]  /*31b0*/  FMNMX.FTZ R6, R49, R6, !PT ;  /* 0x0000000631067209 */ /* 0x004fce0007810000 */
[----:B------:R1:W-:Y:S01]  /*31c0*/  MUFU.EX2 R48, R72 ;  /* 0x0000004800307308 */ /* 0x0003e20000000800 */
[--C-:B------:R-:W-:Y:S01]  /*31d0*/  FFMA.FTZ R49, R65, UR40, -R111.reuse ;  /* 0x0000002841317c23 */ /* 0x100fe2000801086f */
[C---:B------:R-:W-:Y:S01]  /*31e0*/  FSETP.NEU.FTZ.AND P1, PT, R6.reuse, -INF , PT ;  /* 0xff8000000600780b */ /* 0x040fe20003f3d000 */
[----:B------:R-:W-:Y:S01]  /*31f0*/  FFMA.FTZ R57, R6, R53, -8 ;  /* 0xc100000006397423 */ /* 0x000fe20000010035 */
[----:B------:R-:W-:-:S04]  /*3200*/  FFMA.FTZ R53, R56, UR40, -R111 ;  /* 0x0000002838357c23 */ /* 0x000fc8000801086f */
[----:B------:R-:W2:Y:S01]  /*3210*/  MUFU.EX2 R13, R13 ;  /* 0x0000000d000d7308 */ /* 0x000ea20000000800 */
[----:B------:R-:W-:Y:S01]  /*3220*/  FSEL R85, R57, RZ, P1 ;  /* 0x000000ff39557208 */ /* 0x000fe20000800000 */
[----:B-1----:R-:W-:Y:S01]  /*3230*/  FADD.FTZ R72, R7, R8 ;  /* 0x0000000807487221 */ /* 0x002fe20000010000 */
        /* <DEDUP_REMOVED lines=12> */
[----:B---3--:R-:W-:Y:S01]  /*3300*/  FADD.FTZ R87, R9, R72 ;  /* 0x0000004809577221 */ /* 0x008fe20000010000 */
[--C-:B------:R-:W-:Y:S01]  /*3310*/  FFMA.FTZ R64, R78, UR40, -R85.reuse ;  /* 0x000000284e407c23 */ /* 0x100fe20008010855 */
[----:B------:R-:W-:Y:S01]  /*3320*/  FFMA.FTZ R82, R82, UR40, -R85 ;  /* 0x0000002852527c23 */ /* 0x000fe20008010855 */
[----:B------:R-:W1:Y:S01]  /*3330*/  MUFU.EX2 R57, R57 ;  /* 0x0000003900397308 */ /* 0x000e620000000800 */
[----:B----4-:R-:W-:Y:S01]  /*3340*/  FADD.FTZ R78, R10, R87 ;  /* 0x000000570a4e7221 */ /* 0x010fe20000010000 */
[--C-:B------:R-:W-:Y:S01]  /*3350*/  FFMA.FTZ R83, R83, UR40, -R85.reuse ;  /* 0x0000002853537c23 */ /* 0x100fe20008010855 */
[--C-:B------:R-:W-:Y:S01]  /*3360*/  FFMA.FTZ R68, R86, UR40, -R85.reuse ;  /* 0x0000002856447c23 */ /* 0x100fe20008010855 */
[--C-:B------:R-:W-:Y:S01]  /*3370*/  FFMA.FTZ R90, R90, UR40, -R85.reuse ;  /* 0x000000285a5a7c23 */ /* 0x100fe20008010855 */
[----:B-----5:R-:W-:Y:S01]  /*3380*/  FADD.FTZ R87, R11, R78 ;  /* 0x0000004e0b577221 */ /* 0x020fe20000010000 */
[--C-:B------:R-:W-:Y:S01]  /*3390*/  FFMA.FTZ R91, R91, UR40, -R85.reuse ;  /* 0x000000285b5b7c23 */ /* 0x100fe20008010855 */
[----:B------:R-:W-:Y:S01]  /*33a0*/  FFMA.FTZ R62, R62, UR40, -R85 ;  /* 0x000000283e3e7c23 */ /* 0x000fe20008010855 */
[----:B------:R-:W3:Y:S01]  /*33b0*/  MUFU.EX2 R98, R98 ;  /* 0x0000006200627308 */ /* 0x000ee20000000800 */
[----:B0-----:R-:W-:Y:S01]  /*33c0*/  FADD.FTZ R78, R12, R87 ;  /* 0x000000570c4e7221 */ /* 0x001fe20000010000 */
[--C-:B------:R-:W-:Y:S01]  /*33d0*/  FFMA.FTZ R63, R63, UR40, -R85.reuse ;  /* 0x000000283f3f7c23 */ /* 0x100fe20008010855 */
[--C-:B------:R-:W-:Y:S01]  /*33e0*/  FFMA.FTZ R66, R66, UR40, -R85.reuse ;  /* 0x0000002842427c23 */ /* 0x100fe20008010855 */
[--C-:B------:R-:W-:Y:S01]  /*33f0*/  FFMA.FTZ R67, R67, UR40, -R85.reuse ;  /* 0x0000002843437c23 */ /* 0x100fe20008010855 */
[----:B--2---:R-:W-:Y:S01]  /*3400*/  FADD.FTZ R87, R13, R78 ;  /* 0x0000004e0d577221 */ /* 0x004fe20000010000 */
[--C-:B------:R-:W-:Y:S01]  /*3410*/  FFMA.FTZ R70, R70, UR40, -R85.reuse ;  /* 0x0000002846467c23 */ /* 0x100fe20008010855 */
[----:B------:R-:W-:Y:S01]  /*3420*/  FFMA.FTZ R71, R71, UR40, -R85 ;  /* 0x0000002847477c23 */ /* 0x000fe20008010855 */
[----:B------:R-:W0:Y:S01]  /*3430*/  MUFU.EX2 R99, R99 ;  /* 0x0000006300637308 */ /* 0x000e220000000800 */
        /* <DEDUP_REMOVED lines=8> */
[----:B---3--:R-:W-:Y:S01]  /*34c0*/  FADD.FTZ R72, R98, R79 ;  /* 0x0000004f62487221 */ /* 0x008fe20000010000 */
[--C-:B------:R-:W-:Y:S01]  /*34d0*/  FFMA.FTZ R54, R54, UR40, -R85.reuse ;  /* 0x0000002836367c23 */ /* 0x100fe20008010855 */
[--C-:B------:R-:W-:Y:S01]  /*34e0*/  FFMA.FTZ R55, R55, UR40, -R85.reuse ;  /* 0x0000002837377c23 */ /* 0x100fe20008010855 */
[--C-:B------:R-:W-:Y:S01]  /*34f0*/  FFMA.FTZ R58, R58, UR40, -R85.reuse ;  /* 0x000000283a3a7c23 */ /* 0x100fe20008010855 */
[--C-:B------:R-:W-:Y:S01]  /*3500*/  FFMA.FTZ R59, R59, UR40, -R85.reuse ;  /* 0x000000283b3b7c23 */ /* 0x100fe20008010855 */
[--C-:B------:R-:W-:Y:S01]  /*3510*/  FFMA.FTZ R30, R30, UR40, -R85.reuse ;  /* 0x000000281e1e7c23 */ /* 0x100fe20008010855 */
[--C-:B------:R-:W-:Y:S01]  /*3520*/  FFMA.FTZ R31, R31, UR40, -R85.reuse ;  /* 0x000000281f1f7c23 */ /* 0x100fe20008010855 */
[----:B------:R-:W2:Y:S01]  /*3530*/  MUFU.EX2 R61, R61 ;  /* 0x0000003d003d7308 */ /* 0x000ea20000000800 */
[----:B0-----:R-:W-:Y:S01]  /*3540*/  FADD.FTZ R79, R99, R72 ;  /* 0x00000048634f7221 */ /* 0x001fe20000010000 */
[--C-:B------:R-:W-:Y:S01]  /*3550*/  FFMA.FTZ R76, R76, UR40, -R85.reuse ;  /* 0x000000284c4c7c23 */ /* 0x100fe20008010855 */
[--C-:B------:R-:W-:Y:S01]  /*3560*/  FFMA.FTZ R77, R77, UR40, -R85.reuse ;  /* 0x000000284d4d7c23 */ /* 0x100fe20008010855 */
[--C-:B------:R-:W-:Y:S01]  /*3570*/  FFMA.FTZ R73, R73, UR40, -R85.reuse ;  /* 0x0000002849497c23 */ /* 0x100fe20008010855 */
[--C-:B------:R-:W-:Y:S01]  /*3580*/  FFMA.FTZ R80, R80, UR40, -R85.reuse ;  /* 0x0000002850507c23 */ /* 0x100fe20008010855 */
[--C-:B------:R-:W-:Y:S01]  /*3590*/  FFMA.FTZ R81, R81, UR40, -R85.reuse ;  /* 0x0000002851517c23 */ /* 0x100fe20008010855 */
[----:B------:R-:W-:Y:S01]  /*35a0*/  FFMA.FTZ R84, R84, UR40, -R85 ;  /* 0x0000002854547c23 */ /* 0x000fe20008010855 */
[----:B------:R-:W0:Y:S01]  /*35b0*/  MUFU.EX2 R106, R106 ;  /* 0x0000006a006a7308 */ /* 0x000e220000000800 */
[----:B-1----:R-:W-:Y:S01]  /*35c0*/  FADD.FTZ R72, R60, R79 ;  /* 0x0000004f3c487221 */ /* 0x002fe20000010000 */
[----:B------:R-:W-:Y:S01]  /*35d0*/  F2FP.SATFINITE.E4M3.F32.PACK_AB_MERGE_C R85, R10, R9, RZ ;  /* 0x000000090a55723e */ /* 0x000fe200048070ff */
[----:B------:R-:W-:Y:S01]  /*35e0*/  IMAD.MOV.U32 R86, RZ, RZ, R25 ;  /* 0x000000ffff567224 */ /* 0x000fe200078e0019 */
[----:B------:R-:W-:-:S02]  /*35f0*/  F2FP.SATFINITE.E4M3.F32.PACK_AB_MERGE_C R98, R99, R98, RZ ;  /* 0x000000626362723e */ /* 0x000fc400048070ff */
[----:B------:R-:W-:Y:S01]  /*3600*/  F2FP.SATFINITE.E4M3.F32.PACK_AB_MERGE_C R180, R8, R7, R85 ;  /* 0x0000000708b4723e */ /* 0x000fe20004807055 */
[--C-:B------:R-:W-:Y:S01]  /*3610*/  IMAD.MOV.U32 R85, RZ, RZ, R25.reuse ;  /* 0x000000ffff557224 */ /* 0x100fe200078e0019 */
[----:B------:R-:W1:Y:S01]  /*3620*/  MUFU.EX2 R14, R14 ;  /* 0x0000000e000e7308 */ /* 0x000e620000000800 */
[----:B--2---:R-:W-:Y:S01]  /*3630*/  FADD.FTZ R79, R61, R72 ;  /* 0x000000483d4f7221 */ /* 0x004fe20000010000 */
[----:B------:R-:W-:Y:S01]  /*3640*/  F2FP.SATFINITE.E4M3.F32.PACK_AB_MERGE_C R181, R57, R56, R98 ;  /* 0x0000003839b5723e */ /* 0x000fe20004807062 */
[--C-:B------:R-:W-:Y:S02]  /*3650*/  IMAD.MOV.U32 R57, RZ, RZ, R25.reuse ;  /* 0x000000ffff397224 */ /* 0x100fe400078e0019 */
[----:B------:R-:W-:-:S03]  /*3660*/  IMAD.MOV.U32 R56, RZ, RZ, R25 ;  /* 0x000000ffff387224 */ /* 0x000fc600078e0019 */
[----:B------:R-:W2:Y:S01]  /*3670*/  MUFU.EX2 R107, R107 ;  /* 0x0000006b006b7308 */ /* 0x000ea20000000800 */
[----:B0-----:R-:W-:-:S07]  /*3680*/  FADD.FTZ R72, R106, R79 ;  /* 0x0000004f6a487221 */ /* 0x001fce0000010000 */
[----:B------:R-:W0:Y:S01]  /*3690*/  MUFU.EX2 R64, R64 ;  /* 0x0000004000407308 */ /* 0x000e220000000800 */
[----:B-1----:R-:W-:-:S04]  /*36a0*/  FADD.FTZ R78, R14, R87 ;  /* 0x000000570e4e7221 */ /* 0x002fc80000010000 */
[----:B------:R-:W-:-:S03]  /*36b0*/  FADD.FTZ R87, R15, R78 ;  /* 0x0000004e0f577221 */ /* 0x000fc60000010000 */
[----:B------:R-:W1:Y:S01]  /*36c0*/  MUFU.EX2 R16, R16 ;  /* 0x0000001000107308 */ /* 0x000e620000000800 */
[C---:B--2---:R-:W-:Y:S01]  /*36d0*/  FADD.FTZ R79, R107.reuse, R72 ;  /* 0x000000486b4f7221 */ /* 0x044fe20000010000 */
[----:B------:R-:W-:-:S04]  /*36e0*/  F2FP.SATFINITE.E4M3.F32.PACK_AB_MERGE_C R106, R107, R106, RZ ;  /* 0x0000006a6b6a723e */ /* 0x000fc800048070ff */
[----:B------:R-:W-:Y:S01]  /*36f0*/  F2FP.SATFINITE.E4M3.F32.PACK_AB_MERGE_C R183, R61, R60, R106 ;  /* 0x0000003c3db7723e */ /* 0x000fe2000480706a */
[----:B------:R-:W-:Y:S01]  /*3700*/  IMAD.MOV.U32 R60, RZ, RZ, R25 ;  /* 0x000000ffff3c7224 */ /* 0x000fe200078e0019 */
[----:B------:R-:W2:Y:S01]  /*3710*/  MUFU.EX2 R65, R65 ;  /* 0x0000004100417308 */ /* 0x000ea20000000800 */
[----:B0-----:R-:W-:Y:S01]  /*3720*/  FADD.FTZ R72, R64, R79 ;  /* 0x0000004f40487221 */ /* 0x001fe20000010000 */
[----:B------:R-:W-:-:S06]  /*3730*/  MOV R61, R25 ;  /* 0x00000019003d7202 */ /* 0x000fcc0000000f00 */
        /* <DEDUP_REMOVED lines=19> */
[----:B0-----:R-:W-:Y:S01]  /*3870*/  FADD.FTZ R72, R68, R79 ;  /* 0x0000004f44487221 */ /* 0x001fe20000010000 */
[--C-:B------:R-:W-:Y:S02]  /*3880*/  IMAD.MOV.U32 R64, RZ, RZ, R25.reuse ;  /* 0x000000ffff407224 */ /* 0x100fe400078e0019 */
[----:B------:R-:W-:-:S04]  /*3890*/  IMAD.MOV.U32 R82, RZ, RZ, R25 ;  /* 0x000000ffff527224 */ /* 0x000fc800078e0019 */
        /* <DEDUP_REMOVED lines=10> */
[----:B------:R-:W-:Y:S01]  /*3940*/  F2FP.SATFINITE.E4M3.F32.PACK_AB_MERGE_C R21, R22, R21, RZ ;  /* 0x000000151615723e */ /* 0x000fe200048070ff */
[----:B------:R-:W-:-:S03]  /*3950*/  IMAD.MOV.U32 R87, RZ, RZ, R25 ;  /* 0x000000ffff577224 */ /* 0x000fc600078e0019 */
[----:B------:R-:W-:Y:S02]  /*3960*/  F2FP.SATFINITE.E4M3.F32.PACK_AB_MERGE_C R186, R20, R19, R21 ;  /* 0x0000001314ba723e */ /* 0x000fe40004807015 */
[----:B------:R-:W2:Y:S01]  /*3970*/  MUFU.EX2 R62, R62 ;  /* 0x0000003e003e7308 */ /* 0x000ea20000000800 */
[C---:B0-----:R-:W-:Y:S01]  /*3980*/  FADD.FTZ R9, R91.reuse, R72 ;  /* 0x000000485b097221 */ /* 0x041fe20000010000 */
[----:B------:R-:W-:Y:S02]  /*3990*/  F2FP.SATFINITE.E4M3.F32.PACK_AB_MERGE_C R72, R14, R13, RZ ;  /* 0x0000000d0e48723e */ /* 0x000fe400048070ff */
[----:B------:R-:W-:Y:S02]  /*39a0*/  F2FP.SATFINITE.E4M3.F32.PACK_AB_MERGE_C R90, R91, R90, RZ ;  /* 0x0000005a5b5a723e */ /* 0x000fe400048070ff */
[----:B------:R-:W-:Y:S01]  /*39b0*/  F2FP.SATFINITE.E4M3.F32.PACK_AB_MERGE_C R182, R12, R11, R72 ;  /* 0x0000000b0cb6723e */ /* 0x000fe20004807048 */
[--C-:B------:R-:W-:Y:S01]  /*39c0*/  IMAD.MOV.U32 R72, RZ, RZ, R25.reuse ;  /* 0x000000ffff487224 */ /* 0x100fe200078e0019 */
[----:B------:R-:W0:Y:S01]  /*39d0*/  MUFU.EX2 R24, R24 ;  /* 0x0000001800187308 */ /* 0x000e220000000800 */
[----:B-1----:R-:W-:Y:S01]  /*39e0*/  FADD.FTZ R79, R23, R78 ;  /* 0x0000004e174f7221 */ /* 0x002fe20000010000 */
[----:B------:R-:W-:Y:S01]  /*39f0*/  F2FP.SATFINITE.E4M3.F32.PACK_AB_MERGE_C R187, R69, R68, R90 ;  /* 0x0000004445bb723e */ /* 0x000fe2000480705a */
[----:B------:R-:W-:-:S02]  /*3a00*/  IMAD.MOV.U32 R69, RZ, RZ, R25 ;  /* 0x000000ffff457224 */ /* 0x000fc400078e0019 */
[--C-:B------:R-:W-:Y:S02]  /*3a10*/  IMAD.MOV.U32 R68, RZ, RZ, R25.reuse ;  /* 0x000000ffff447224 */ /* 0x100fe400078e0019 */
[----:B------:R-:W-:Y:S01]  /*3a20*/  IMAD.MOV.U32 R78, RZ, RZ, R25 ;  /* 0x000000ffff4e7224 */ /* 0x000fe200078e0019 */
        /* <DEDUP_REMOVED lines=13> */
[----:B------:R-:W2:Y:S01]  /*3b00*/  MUFU.EX2 R27, R108 ;  /* 0x0000006c001b7308 */ /* 0x000ea20000000800 */
[----:B0-----:R-:W-:Y:S01]  /*3b10*/  FADD.FTZ R14, R66, R9 ;  /* 0x00000009420e7221 */ /* 0x001fe20000010000 */
[----:B------:R-:W-:-:S02]  /*3b20*/  IMAD.MOV.U32 R26, RZ, RZ, R25 ;  /* 0x000000ffff1a7224 */ /* 0x000fc400078e0019 */
[----:B------:R-:W-:-:S04]  /*3b30*/  IMAD.MOV.U32 R29, RZ, RZ, R25 ;  /* 0x000000ffff1d7224 */ /* 0x000fc800078e0019 */
[----:B------:R-:W0:Y:S01]  /*3b40*/  MUFU.EX2 R70, R70 ;  /* 0x0000004600467308 */ /* 0x000e220000000800 */
[C---:B-1----:R-:W-:Y:S01]  /*3b50*/  FADD.FTZ R9, R67.reuse, R14 ;  /* 0x0000000e43097221 */ /* 0x042fe20000010000 */
[----:B------:R-:W-:Y:S01]  /*3b60*/  F2FP.SATFINITE.E4M3.F32.PACK_AB_MERGE_C R66, R67, R66, RZ ;  /* 0x000000424342723e */ /* 0x000fe200048070ff */
[----:B------:R-:W-:-:S03]  /*3b70*/  IMAD.MOV.U32 R67, RZ, RZ, R25 ;  /* 0x000000ffff437224 */ /* 0x000fc600078e0019 */
[----:B------:R-:W-:Y:S01]  /*3b80*/  F2FP.SATFINITE.E4M3.F32.PACK_AB_MERGE_C R177, R63, R62, R66 ;  /* 0x0000003e3fb1723e */ /* 0x000fe20004807042 */
[--C-:B------:R-:W-:Y:S01]  /*3b90*/  IMAD.MOV.U32 R63, RZ, RZ, R25.reuse ;  /* 0x000000ffff3f7224 */ /* 0x100fe200078e0019 */
[----:B------:R-:W1:Y:S01]  /*3ba0*/  MUFU.EX2 R28, R28 ;  /* 0x0000001c001c7308 */ /* 0x000e620000000800 */
[----:B--2---:R-:W-:Y:S01]  /*3bb0*/  FADD.FTZ R13, R27, R10 ;  /* 0x0000000a1b0d7221 */ /* 0x004fe20000010000 */
[--C-:B------:R-:W-:Y:S02]  /*3bc0*/  IMAD.MOV.U32 R62, RZ, RZ, R25.reuse ;  /* 0x000000ffff3e7224 */ /* 0x100fe400078e0019 */
[----:B------:R-:W-:-:S04]  /*3bd0*/  IMAD.MOV.U32 R66, RZ, RZ, R25 ;  /* 0x000000ffff427224 */ /* 0x000fc800078e0019 */
        /* <DEDUP_REMOVED lines=8> */
[----:B------:R-:W-:-:S03]  /*3c60*/  F2FP.SATFINITE.E4M3.F32.PACK_AB_MERGE_C R32, R33, R32, RZ ;  /* 0x000000202120723e */ /* 0x000fc600048070ff */
[----:B------:R-:W-:Y:S01]  /*3c70*/  FADD.FTZ R33, R33, R10 ;  /* 0x0000000a21217221 */ /* 0x000fe20000010000 */
[----:B------:R-:W-:Y:S01]  /*3c80*/  F2FP.SATFINITE.E4M3.F32.PACK_AB_MERGE_C R178, R28, R27, R32 ;  /* 0x0000001b1cb2723e */ /* 0x000fe20004807020 */
[----:B------:R-:W-:Y:S01]  /*3c90*/  IMAD.MOV.U32 R27, RZ, RZ, R25 ;  /* 0x000000ffff1b7224 */ /* 0x000fe200078e0019 */
[----:B------:R-:W0:Y:S01]  /*3ca0*/  MUFU.EX2 R46, R46 ;  /* 0x0000002e002e7308 */ /* 0x000e220000000800 */
        /* <DEDUP_REMOVED lines=9> */
[----:B------:R-:W-:Y:S01]  /*3d40*/  IMAD.MOV.U32 R70, RZ, RZ, R25 ;  /* 0x000000ffff467224 */ /* 0x000fe200078e0019 */
[----:B------:R-:W-:Y:S01]  /*3d50*/  MOV R71, R25 ;  /* 0x0000001900477202 */ /* 0x000fe20000000f00 */
[----:B------:R-:W2:Y:S01]  /*3d60*/  MUFU.EX2 R47, R47 ;  /* 0x0000002f002f7308 */ /* 0x000ea20000000800 */
[----:B0-----:R-:W-:Y:S01]  /*3d70*/  FADD.FTZ R10, R46, R75 ;  /* 0x0000004b2e0a7221 */ /* 0x001fe20000010000 */
[----:B------:R-:W-:-:S02]  /*3d80*/  IMAD.MOV.U32 R75, RZ, RZ, R25 ;  /* 0x000000ffff4b7224 */ /* 0x000fc400078e0019 */
        /* <DEDUP_REMOVED lines=16> */
[C---:B0-----:R-:W-:Y:S01]  /*3e90*/  F2FP.SATFINITE.E4M3.F32.PACK_AB_MERGE_C R50, R51.reuse, R50, RZ ;  /* 0x000000323332723e */ /* 0x041fe200048070ff */
[----:B------:R-:W-:Y:S01]  /*3ea0*/  FADD.FTZ R51, R51, R10 ;  /* 0x0000000a33337221 */ /* 0x000fe20000010000 */
[--C-:B------:R-:W-:Y:S02]  /*3eb0*/  IMAD.MOV.U32 R34, RZ, RZ, R25.reuse ;  /* 0x000000ffff227224 */ /* 0x100fe400078e0019 */
[----:B------:R-:W-:Y:S01]  /*3ec0*/  F2FP.SATFINITE.E4M3.F32.PACK_AB_MERGE_C R173, R47, R46, R50 ;  /* 0x0000002e2fad723e */ /* 0x000fe20004807032 */
[--C-:B------:R-:W-:Y:S02]  /*3ed0*/  IMAD.MOV.U32 R36, RZ, RZ, R25.reuse ;  /* 0x000000ffff247224 */ /* 0x100fe400078e0019 */
[----:B------:R-:W0:Y:S01]  /*3ee0*/  MUFU.EX2 R38, R38 ;  /* 0x0000002600267308 */ /* 0x000e220000000800 */
[----:B-1----:R-:W-:Y:S01]  /*3ef0*/  FADD.FTZ R7, R37, R8 ;  /* 0x0000000825077221 */ /* 0x002fe20000010000 */
[----:B------:R-:W-:-:S02]  /*3f00*/  IMAD.MOV.U32 R47, RZ, RZ, R25 ;  /* 0x000000ffff2f7224 */ /* 0x000fc400078e0019 */
[--C-:B------:R-:W-:Y:S02]  /*3f10*/  IMAD.MOV.U32 R46, RZ, RZ, R25.reuse ;  /* 0x000000ffff2e7224 */ /* 0x100fe400078e0019 */
[----:B------:R-:W-:Y:S02]  /*3f20*/  IMAD.MOV.U32 R50, RZ, RZ, R25 ;  /* 0x000000ffff327224 */ /* 0x000fe400078e0019 */
[----:B------:R-:W1:Y:S01]  /*3f30*/  MUFU.EX2 R55, R55 ;  /* 0x0000003700377308 */ /* 0x000e620000000800 */
[----:B--2---:R-:W-:Y:S01]  /*3f40*/  FADD.FTZ R8, R54, R51 ;  /* 0x0000003336087221 */ /* 0x004fe20000010000 */
[----:B------:R-:W-:-:S06]  /*3f50*/  MOV R51, R25 ;  /* 0x0000001900337202 */ /* 0x000fcc0000000f00 */
[----:B------:R-:W2:Y:S01]  /*3f60*/  MUFU.EX2 R40, R40 ;  /* 0x0000002800287308 */ /* 0x000ea20000000800 */
[----:B0-----:R-:W-:-:S07]  /*3f70*/  FADD.FTZ R7, R38, R7 ;  /* 0x0000000726077221 */ /* 0x001fce0000010000 */
[----:B------:R-:W0:Y:S01]  /*3f80*/  MUFU.EX2 R58, R58 ;  /* 0x0000003a003a7308 */ /* 0x000e220000000800 */
        /* <DEDUP_REMOVED lines=8> */
[----:B0-----:R-:W-:Y:S01]  /*4010*/  FADD.FTZ R8, R58, R9 ;  /* 0x000000093a087221 */ /* 0x001fe20000010000 */
[--C-:B------:R-:W-:Y:S02]  /*4020*/  IMAD.MOV.U32 R38, RZ, RZ, R25.reuse ;  /* 0x000000ffff267224 */ /* 0x100fe400078e0019 */
[----:B------:R-:W-:-:S04]  /*4030*/  IMAD.MOV.U32 R40, RZ, RZ, R25 ;  /* 0x000000ffff287224 */ /* 0x000fc800078e0019 */
[----:B------:R-:W0:Y:S01]  /*4040*/  MUFU.EX2 R45, R45 ;  /* 0x0000002d002d7308 */ /* 0x000e220000000800 */
[C---:B-1----:R-:W-:Y:S01]  /*4050*/  F2FP.SATFINITE.E4M3.F32.PACK_AB_MERGE_C R58, R59.reuse, R58, RZ ;  /* 0x0000003a3b3a723e */ /* 0x042fe200048070ff */
        /* <DEDUP_REMOVED lines=9> */
[----:B-1----:R-:W-:Y:S01]  /*40f0*/  FADD.FTZ R8, R42, R41 ;  /* 0x000000292a087221 */ /* 0x002fe20000010000 */
[----:B------:R-:W-:-:S06]  /*4100*/  MOV R41, R25 ;  /* 0x0000001900297202 */ /* 0x000fcc0000000f00 */
[----:B------:R-:W1:Y:S01]  /*4110*/  MUFU.EX2 R31, R31 ;  /* 0x0000001f001f7308 */ /* 0x000e620000000800 */
[----:B--2---:R-:W-:Y:S01]  /*4120*/  FADD.FTZ R10, R30, R59 ;  /* 0x0000003b1e0a7221 */ /* 0x004fe20000010000 */
[----:B------:R-:W-:-:S06]  /*4130*/  IMAD.MOV.U32 R59, RZ, RZ, R25 ;  /* 0x000000ffff3b7224 */ /* 0x000fcc00078e0019 */
[----:B------:R-:W2:Y:S01]  /*4140*/  MUFU.EX2 R76, R76 ;  /* 0x0000004c004c7308 */ /* 0x000ea20000000800 */
[C---:B0-----:R-:W-:Y:S01]  /*4150*/  F2FP.SATFINITE.E4M3.F32.PACK_AB_MERGE_C R168, R43.reuse, R42, R7 ;  /* 0x0000002a2ba8723e */ /* 0x041fe20004807007 */
[----:B------:R-:W-:Y:S01]  /*4160*/  FADD.FTZ R43, R43, R8 ;  /* 0x000000082b2b7221 */ /* 0x000fe20000010000 */
[----:B------:R-:W-:-:S03]  /*4170*/  IMAD.MOV.U32 R42, RZ, RZ, R25 ;  /* 0x000000ffff2a7224 */ /* 0x000fc600078e0019 */
[----:B------:R-:W-:Y:S01]  /*4180*/  FADD.FTZ R44, R44, R43 ;  /* 0x0000002b2c2c7221 */ /* 0x000fe20000010000 */
[--C-:B------:R-:W-:Y:S01]  /*4190*/  IMAD.MOV.U32 R43, RZ, RZ, R25.reuse ;  /* 0x000000ffff2b7224 */ /* 0x100fe200078e0019 */
[----:B------:R-:W0:Y:S01]  /*41a0*/  MUFU.EX2 R77, R77 ;  /* 0x0000004d004d7308 */ /* 0x000e220000000800 */
[----:B-1----:R-:W-:Y:S01]  /*41b0*/  FADD.FTZ R7, R31, R10 ;  /* 0x0000000a1f077221 */ /* 0x002fe20000010000 */
[----:B------:R-:W-:Y:S01]  /*41c0*/  FADD.FTZ R45, R45, R44 ;  /* 0x0000002c2d2d7221 */ /* 0x000fe20000010000 */
[----:B------:R-:W-:-:S03]  /*41d0*/  IMAD.MOV.U32 R44, RZ, RZ, R25 ;  /* 0x000000ffff2c7224 */ /* 0x000fc600078e0019 */
[----:B------:R-:W-:Y:S01]  /*41e0*/  FADD.FTZ R10, R48, R45 ;  /* 0x0000002d300a7221 */ /* 0x000fe20000010000 */
[----:B------:R-:W-:Y:S01]  /*41f0*/  IMAD.MOV.U32 R45, RZ, RZ, R25 ;  /* 0x000000ffff2d7224 */ /* 0x000fe200078e0019 */
[----:B------:R-:W1:Y:S01]  /*4200*/  MUFU.EX2 R73, R73 ;  /* 0x0000004900497308 */ /* 0x000e620000000800 */
[----:B--2---:R-:W-:-:S07]  /*4210*/  FADD.FTZ R8, R76, R7 ;  /* 0x000000074c087221 */ /* 0x004fce0000010000 */
[----:B------:R-:W2:Y:S01]  /*4220*/  MUFU.EX2 R49, R49 ;  /* 0x0000003100317308 */ /* 0x000ea20000000800 */
[C---:B0-----:R-:W-:Y:S01]  /*4230*/  FADD.FTZ R8, R77.reuse, R8 ;  /* 0x000000084d087221 */ /* 0x041fe20000010000 */
[----:B------:R-:W-:Y:S01]  /*4240*/  F2FP.SATFINITE.E4M3.F32.PACK_AB_MERGE_C R76, R77, R76, RZ ;  /* 0x0000004c4d4c723e */ /* 0x000fe200048070ff */
[----:B------:R-:W-:-:S03]  /*4250*/  IMAD.MOV.U32 R77, RZ, RZ, R25 ;  /* 0x000000ffff4d7224 */ /* 0x000fc600078e0019 */
[----:B------:R-:W-:Y:S01]  /*4260*/  F2FP.SATFINITE.E4M3.F32.PACK_AB_MERGE_C R169, R31, R30, R76 ;  /* 0x0000001e1fa9723e */ /* 0x000fe2000480704c */
[--C-:B------:R-:W-:Y:S01]  /*4270*/  IMAD.MOV.U32 R30, RZ, RZ, R25.reuse ;  /* 0x000000ffff1e7224 */ /* 0x100fe200078e0019 */
[----:B------:R-:W0:Y:S01]  /*4280*/  MUFU.EX2 R80, R80 ;  /* 0x0000005000507308 */ /* 0x000e220000000800 */
[----:B-1----:R-:W-:Y:S01]  /*4290*/  FADD.FTZ R7, R73, R8 ;  /* 0x0000000849077221 */ /* 0x002fe20000010000 */
[----:B------:R-:W-:Y:S01]  /*42a0*/  MOV R31, R25 ;  /* 0x00000019001f7202 */ /* 0x000fe20000000f00 */
[----:B------:R-:W-:-:S05]  /*42b0*/  IMAD.MOV.U32 R76, RZ, RZ, R25 ;  /* 0x000000ffff4c7224 */ /* 0x000fca00078e0019 */
[----:B------:R-:W-:Y:S01]  /*42c0*/  MUFU.EX2 R52, R52 ;  /* 0x0000003400347308 */ /* 0x000fe20000000800 */
[----:B--2---:R-:W-:-:S07]  /*42d0*/  FADD.FTZ R9, R49, R10 ;  /* 0x0000000a31097221 */ /* 0x004fce0000010000 */
[----:B------:R-:W1:Y:S01]  /*42e0*/  MUFU.EX2 R53, R53 ;  /* 0x0000003500357308 */ /* 0x000e620000000800 */
[----:B0-----:R-:W-:-:S07]  /*42f0*/  FADD.FTZ R8, R80, R7 ;  /* 0x0000000750087221 */ /* 0x001fce0000010000 */
[----:B------:R-:W0:Y:S08]  /*4300*/  MUFU.EX2 R81, R81 ;  /* 0x0000005100517308 */ /* 0x000e300000000800 */
[----:B------:R-:W2:Y:S01]  /*4310*/  MUFU.EX2 R84, R84 ;  /* 0x0000005400547308 */ /* 0x000ea20000000800 */
[----:B-1----:R-:W-:Y:S01]  /*4320*/  F2FP.SATFINITE.E4M3.F32.PACK_AB_MERGE_C R10, R53, R52, RZ ;  /* 0x00000034350a723e */ /* 0x002fe200048070ff */
[----:B------:R-:W-:-:S03]  /*4330*/  FADD.FTZ R52, R52, R9 ;  /* 0x0000000934347221 */ /* 0x000fc60000010000 */
[----:B------:R-:W-:Y:S01]  /*4340*/  F2FP.SATFINITE.E4M3.F32.PACK_AB_MERGE_C R170, R49, R48, R10 ;  /* 0x0000003031aa723e */ /* 0x000fe2000480700a */
[--C-:B------:R-:W-:Y:S02]  /*4350*/  IMAD.MOV.U32 R49, RZ, RZ, R25.reuse ;  /* 0x000000ffff317224 */ /* 0x100fe400078e0019 */
[--C-:B------:R-:W-:Y:S02]  /*4360*/  IMAD.MOV.U32 R48, RZ, RZ, R25.reuse ;  /* 0x000000ffff307224 */ /* 0x100fe400078e0019 */
[----:B0-----:R-:W-:Y:S01]  /*4370*/  FADD.FTZ R7, R81, R8 ;  /* 0x0000000851077221 */ /* 0x001fe20000010000 */
[----:B------:R-:W-:Y:S01]  /*4380*/  FADD.FTZ R8, R53, R52 ;  /* 0x0000003435087221 */ /* 0x000fe20000010000 */
[--C-:B------:R-:W-:Y:S02]  /*4390*/  IMAD.MOV.U32 R53, RZ, RZ, R25.reuse ;  /* 0x000000ffff357224 */ /* 0x100fe400078e0019 */
[----:B------:R-:W-:Y:S01]  /*43a0*/  IMAD.MOV.U32 R52, RZ, RZ, R25 ;  /* 0x000000ffff347224 */ /* 0x000fe200078e0019 */
[C---:B--2---:R-:W-:Y:S01]  /*43b0*/  F2FP.SATFINITE.E4M3.F32.PACK_AB_MERGE_C R11, R84.reuse, R81, RZ ;  /* 0x00000051540b723e */ /* 0x044fe200048070ff */
[----:B------:R-:W-:Y:S01]  /*43c0*/  FADD.FTZ R7, R84, R7 ;  /* 0x0000000754077221 */ /* 0x000fe20000010000 */
[----:B------:R-:W-:Y:S01]  /*43d0*/  MOV R81, R25 ;  /* 0x0000001900517202 */ /* 0x000fe20000000f00 */
[----:B------:R-:W-:Y:S01]  /*43e0*/  IMAD.MOV.U32 R84, RZ, RZ, R25 ;  /* 0x000000ffff547224 */ /* 0x000fe200078e0019 */
[----:B------:R-:W-:Y:S01]  /*43f0*/  F2FP.SATFINITE.E4M3.F32.PACK_AB_MERGE_C R171, R80, R73, R11 ;  /* 0x0000004950ab723e */ /* 0x000fe2000480700b */
[----:B------:R-:W-:-:S02]  /*4400*/  IMAD.MOV.U32 R73, RZ, RZ, R25 ;  /* 0x000000ffff497224 */ /* 0x000fc400078e0019 */
        /* <DEDUP_REMOVED lines=36> */
[----:B------:R-:W-:Y:S01]  /*4650*/  UMOV UR52, URZ ;  /* 0x0000003f00347c82 */ /* 0x000fe20008000000 */
[----:B------:R-:W-:-:S05]  /*4660*/  UMOV UR44, URZ ;  /* 0x0000003f002c7c82 */ /* 0x000fca0008000000 */
.L_x_7299:
[----:B------:R-:W-:Y:S01]  /*4670*/  ISETP.NE.AND P2, PT, RZ, UR42, PT ;  /* 0x0000002aff007c0c */ /* 0x000fe2000bf45270 */
[----:B------:R-:W-:-:S04]  /*4680*/  UISETP.NE.AND UP0, UPT, UR44, 0x1, UPT ;  /* 0x000000012c00788c */ /* 0x000fc8000bf05270 */
[----:B------:R-:W-:-:S04]  /*4690*/  USEL UR46, URZ, 0x1, UP0 ;  /* 0x000000013f2e7887 */ /* 0x000fc80008000000 */
[----:B------:R-:W-:-:S04]  /*46a0*/  ULOP3.LUT UR46, UR52, UR46, URZ, 0x3c, !UPT ;  /* 0x0000002e342e7292 */ /* 0x000fc8000f8e3c3f */
[----:B------:R-:W-:Y:S08]  /*46b0*/  @P2 BRA `(.L_x_7289) ;  /* 0x0000000000382947 */ /* 0x000ff00003800000 */
[----:B------:R-:W-:Y:S05]  /*46c0*/  @!P0 BRA `(.L_x_7290) ;  /* 0x0000000000048947 */ /* 0x000fea0003800000 */
[----:B------:R-:W-:Y:S01]  /*46d0*/  BPT.TRAP 0x1 ;  /* 0x000000040000795c */ /* 0x000fe20000300000 */
.L_x_7290:
[----:B------:R-:W-:Y:S01]  /*46e0*/  UIADD3 UR4, UR44, 0x1, URZ ;  /* 0x000000012c047890 */ /* 0x000fe2000fffe03f */
[----:B------:R-:W-:-:S03]  /*46f0*/  MOV R0, UR46 ;  /* 0x0000002e00007c02 */ /* 0x000fc60008000f00 */
[----:B------:R-:W-:Y:S01]  /*4700*/  UISETP.NE.AND UP0, UPT, UR4, 0x2, UPT ;  /* 0x000000020400788c */ /* 0x000fe2000bf05270 */
[----:B------:R-:W-:-:S03]  /*4710*/  SHF.L.U32 R0, R0, 0x1f, RZ ;  /* 0x0000001f00007819 */ /* 0x000fc600000006ff */
[----:B------:R-:W-:-:S04]  /*4720*/  USEL UR4, UR4, URZ, UP0 ;  /* 0x0000003f04047287 */ /* 0x000fc80008000000 */
[----:B------:R-:W-:-:S09]  /*4730*/  ULEA UR4, UR4, UR41, 0x3 ;  /* 0x0000002904047291 */ /* 0x000fd2000f8e183f */
[----:B------:R0:W1:Y:S01]  /*4740*/  SYNCS.PHASECHK.TRANS64.TRYWAIT P1, [UR4+0x22830], R0 ;  /* 0x02283000ff0075a7 */ /* 0x0000620008020144 */
[----:B------:R-:W-:Y:S05]  /*4750*/  @!P0 BRA `(.L_x_7291) ;  /* 0x0000000000048947 */ /* 0x000fea0003800000 */
[----:B------:R-:W-:Y:S01]  /*4760*/  BPT.TRAP 0x1 ;  /* 0x000000040000795c */ /* 0x000fe20000300000 */
.L_x_7291:
[----:B-1----:R-:W-:Y:S05]  /*4770*/  @P1 BRA `(.L_x_7289) ;  /* 0x0000000000081947 */ /* 0x002fea0003800000 */
[----:B------:R-:W1:Y:S02]  /*4780*/  SYNCS.PHASECHK.TRANS64.TRYWAIT P1, [UR4+0x22830], R0 ;  /* 0x02283000ff0075a7 */ /* 0x000e640008020144 */
[----:B-1----:R-:W-:Y:S05]  /*4790*/  @!P1 BRA `(.L_x_7292) ;  /* 0x000000a800449947 */ /* 0x002fea0003800000 */
.L_x_7289:
        /* <DEDUP_REMOVED lines=23> */
[----:B------:R-:W-:Y:S01]  /*4910*/  IMAD.U32 R3, RZ, RZ, UR51 ;  /* 0x00000033ff037e24 */ /* 0x000fe2000f8e00ff */
        /* <DEDUP_REMOVED lines=15> */
[----:B------:R-:W-:Y:S02]  /*4a10*/  WARPGROUP.DEPBAR.LE gsb0, 0x0 ;  /* 0x00008000000079c5 */ /* 0x000fe40000010000 */
        /* <DEDUP_REMOVED lines=98> */
.L_x_7294:
[----:B------:R-:W-:Y:S01]  /*5040*/  ULEA UR4, UR44, UR41, 0x3 ;  /* 0x000000292c047291 */ /* 0x000fe2000f8e183f */
[----:B------:R-:W-:-:S05]  /*5050*/  IMAD.U32 R0, RZ, RZ, UR52 ;  /* 0x00000034ff007e24 */ /* 0x000fca000f8e00ff */
[----:B------:R-:W-:-:S04]  /*5060*/  SHF.L.U32 R0, R0, 0x1f, RZ ;  /* 0x0000001f00007819 */ /* 0x000fc800000006ff */
[----:B------:R0:W1:Y:S01]  /*5070*/  SYNCS.PHASECHK.TRANS64.TRYWAIT P1, [UR4+0x22850], R0 ;  /* 0x02285000ff0075a7 */ /* 0x0000620008020144 */
[----:B------:R-:W-:Y:S05]  /*5080*/  @!P0 BRA `(.L_x_7295) ;  /* 0x0000000000048947 */ /* 0x000fea0003800000 */
[----:B------:R-:W-:Y:S01]  /*5090*/  BPT.TRAP 0x1 ;  /* 0x000000040000795c */ /* 0x000fe20000300000 */
.L_x_7295:
[----:B-1----:R-:W-:Y:S05]  /*50a0*/  @P1 BRA `(.L_x_7293) ;  /* 0x0000000000081947 */ /* 0x002fea0003800000 */
[----:B------:R-:W1:Y:S02]  /*50b0*/  SYNCS.PHASECHK.TRANS64.TRYWAIT P1, [UR4+0x22850], R0 ;  /* 0x02285000ff0075a7 */ /* 0x000e640008020144 */
[----:B-1----:R-:W-:Y:S05]  /*50c0*/  @!P1 BRA `(.L_x_7296) ;  /* 0x000000a000109947 */ /* 0x002fea0003800000 */
.L_x_7293:
        /* <DEDUP_REMOVED lines=9> */
[----:B------:R-:W-:Y:S01]  /*5160*/  QGMMA.64x128x32.F32.E4M3.E4M3 R24, R180, gdesc[UR4], R24, gsb0 ;  /* 0x01e00004b4187df3 */ /* 0x000fe20008000818 */
[----:B------:R-:W-:Y:S01]  /*5170*/  UIADD3 UR6, UR4, 0x100, URZ ;  /* 0x0000010004067890 */ /* 0x000fe2000fffe03f */
[----:B------:R-:W-:Y:S01]  /*5180*/  UMOV UR7, 0xc0000010 ;  /* 0xc000001000077882 */ /* 0x000fe20000000000 */
[----:B------:R-:W-:Y:S02]  /*5190*/  WARPGROUP.DEPBAR.LE gsb0, 0x0 ;  /* 0x00008000000079c5 */ /* 0x000fe40000010000 */
[----:B------:R-:W-:-:S07]  /*51a0*/  WARPGROUP.ARRIVE ;  /* 0x00000000000079c5 */ /* 0x000fce0000000000 */
        /* <DEDUP_REMOVED lines=15> */
[----:B------:R-:W-:Y:S03]  /*52a0*/  QGMMA.64x128x32.F32.E4M3.E4M3 R24, R168, gdesc[UR4], R24, gsb0 ;  /* 0x01e00004a8187df3 */ /* 0x000fe60008000818 */
[----:B------:R-:W-:Y:S02]  /*52b0*/  WARPGROUP.DEPBAR.LE gsb0, 0x0 ;  /* 0x00008000000079c5 */ /* 0x000fe40000010000 */
[----:B------:R0:W-:Y:S06]  /*52c0*/  BAR.ARV R0, 0x100 ;  /* 0x000400000000751d */ /* 0x0001ec0000002000 */
[----:B------:R-:W-:Y:S05]  /*52d0*/  @!P0 BRA `(.L_x_7297) ;  /* 0x0000000000048947 */ /* 0x000fea0003800000 */
[----:B------:R-:W-:Y:S01]  /*52e0*/  BPT.TRAP 0x1 ;  /* 0x000000040000795c */ /* 0x000fe20000300000 */
.L_x_7297:
        /* <DEDUP_REMOVED lines=88> */
[----:B-1----:R-:W-:-:S03]  /*5870*/  FMNMX.FTZ R15, R12, R15, !PT ;  /* 0x0000000f0c0f7209 */ /* 0x002fc60007810000 */
[----:B------:R-:W0:Y:S03]  /*5880*/  SHFL.BFLY PT, R0, R13, 0x1, 0x1f ;  /* 0x0c201f000d007f89 */ /* 0x000e2600000e0000 */
[----:B------:R-:W-:Y:S01]  /*5890*/  SYNCS.ARRIVE.TRANS64.RED.A1T0 RZ, [UR4], RZ ;  /* 0x000000ffffff79a7 */ /* 0x000fe20008100404 */
        /* <DEDUP_REMOVED lines=9> */
[----:B------:R-:W-:Y:S01]  /*5930*/  FFMA.FTZ R141, R101, UR40, -R168 ;  /* 0x00000028658d7c23 */ /* 0x000fe200080108a8 */
[----:B------:R-:W-:-:S01]  /*5940*/  FADD.FTZ R10, -R6, R11 ;  /* 0x0000000b060a7221 */ /* 0x000fc20000010100 */
[----:B------:R-:W-:Y:S01]  /*5950*/  FFMA.FTZ R101, R6, R145, -8 ;  /* 0xc100000006657423 */ /* 0x000fe20000010091 */
[----:B------:R-:W-:Y:S01]  /*5960*/  FMUL.FTZ R9, R9, UR40 ;  /* 0x0000002809097c20 */ /* 0x000fe20008410000 */
[--C-:B------:R-:W-:Y:S01]  /*5970*/  FFMA.FTZ R12, R152, UR40, -R168.reuse ;  /* 0x00000028980c7c23 */ /* 0x100fe200080108a8 */
[----:B------:R-:W-:Y:S01]  /*5980*/  FMUL.FTZ R10, R10, UR40 ;  /* 0x000000280a0a7c20 */ /* 0x000fe20008410000 */
        /* <DEDUP_REMOVED lines=169> */
[----:B------:R-:W-:Y:S01]  /*6420*/  MUFU.EX2 R135, R135 ;  /* 0x0000008700877308 */ /* 0x000fe20000000800 */
[----:B--2---:R-:W-:-:S07]  /*6430*/  FADD.FTZ R156, R134, R157 ;  /* 0x0000009d869c7221 */ /* 0x004fce0000010000 */
[----:B------:R-:W0:Y:S01]  /*6440*/  MUFU.EX2 R104, R104 ;  /* 0x0000006800687308 */ /* 0x000e220000000800 */
[----:B-1----:R-:W-:-:S07]  /*6450*/  FADD.FTZ R7, R133, R8 ;  /* 0x0000000885077221 */ /* 0x002fce0000010000 */
[----:B------:R-:W-:Y:S08]  /*6460*/  MUFU.EX2 R106, R106 ;  /* 0x0000006a006a7308 */ /* 0x000ff00000000800 */
[----:B------:R-:W1:Y:S01]  /*6470*/  MUFU.EX2 R105, R105 ;  /* 0x0000006900697308 */ /* 0x000e620000000800 */
[----:B0-----:R-:W-:-:S07]  /*6480*/  FADD.FTZ R8, R104, R7 ;  /* 0x0000000768087221 */ /* 0x001fce0000010000 */
[----:B------:R-:W-:Y:S08]  /*6490*/  MUFU.EX2 R107, R107 ;  /* 0x0000006b006b7308 */ /* 0x000ff00000000800 */
[----:B------:R-:W0:Y:S01]  /*64a0*/  MUFU.EX2 R108, R108 ;  /* 0x0000006c006c7308 */ /* 0x000e220000000800 */
[----:B-1----:R-:W-:-:S07]  /*64b0*/  FADD.FTZ R7, R105, R8 ;  /* 0x0000000869077221 */ /* 0x002fce0000010000 */
[----:B------:R-:W-:Y:S08]  /*64c0*/  MUFU.EX2 R110, R110 ;  /* 0x0000006e006e7308 */ /* 0x000ff00000000800 */
[----:B------:R-:W1:Y:S01]  /*64d0*/  MUFU.EX2 R109, R109 ;  /* 0x0000006d006d7308 */ /* 0x000e620000000800 */
[----:B0-----:R-:W-:-:S07]  /*64e0*/  FADD.FTZ R8, R108, R7 ;  /* 0x000000076c087221 */ /* 0x001fce0000010000 */
[----:B------:R-:W0:Y:S08]  /*64f0*/  MUFU.EX2 R111, R111 ;  /* 0x0000006f006f7308 */ /* 0x000e300000000800 */
[----:B------:R2:W-:Y:S01]  /*6500*/  MUFU.EX2 R158, R119 ;  /* 0x00000077009e7308 */ /* 0x0005e20000000800 */
[----:B-1----:R-:W-:-:S07]  /*6510*/  FADD.FTZ R7, R109, R8 ;  /* 0x000000086d077221 */ /* 0x002fce0000010000 */
[----:B------:R-:W1:Y:S01]  /*6520*/  MUFU.EX2 R112, R112 ;  /* 0x0000007000707308 */ /* 0x000e620000000800 */
[----:B--2---:R-:W-:-:S04]  /*6530*/  FADD.FTZ R119, R135, R156 ;  /* 0x0000009c87777221 */ /* 0x004fc80000010000 */
[----:B------:R-:W-:-:S03]  /*6540*/  FADD.FTZ R156, R106, R119 ;  /* 0x000000776a9c7221 */ /* 0x000fc60000010000 */
[----:B------:R-:W-:Y:S01]  /*6550*/  MUFU.EX2 R114, R114 ;  /* 0x0000007200727308 */ /* 0x000fe20000000800 */
[----:B------:R-:W-:-:S04]  /*6560*/  FADD.FTZ R119, R107, R156 ;  /* 0x0000009c6b777221 */ /* 0x000fc80000010000 */
[----:B------:R-:W-:-:S03]  /*6570*/  FADD.FTZ R156, R110, R119 ;  /* 0x000000776e9c7221 */ /* 0x000fc60000010000 */
[----:B------:R-:W2:Y:S01]  /*6580*/  MUFU.EX2 R113, R113 ;  /* 0x0000007100717308 */ /* 0x000ea20000000800 */
[----:B0-----:R-:W-:-:S01]  /*6590*/  FADD.FTZ R119, R111, R156 ;  /* 0x0000009c6f777221 */ /* 0x001fc20000010000 */
[----:B-1----:R-:W-:-:S06]  /*65a0*/  FADD.FTZ R8, R112, R7 ;  /* 0x0000000770087221 */ /* 0x002fcc0000010000 */
[----:B------:R-:W-:Y:S08]  /*65b0*/  MUFU.EX2 R115, R115 ;  /* 0x0000007300737308 */ /* 0x000ff00000000800 */
[----:B------:R-:W0:Y:S01]  /*65c0*/  MUFU.EX2 R116, R116 ;  /* 0x0000007400747308 */ /* 0x000e220000000800 */
[----:B--2---:R-:W-:-:S07]  /*65d0*/  FADD.FTZ R7, R113, R8 ;  /* 0x0000000871077221 */ /* 0x004fce0000010000 */
[----:B------:R-:W-:Y:S08]  /*65e0*/  MUFU.EX2 R118, R118 ;  /* 0x0000007600767308 */ /* 0x000ff00000000800 */
[----:B------:R-:W1:Y:S01]  /*65f0*/  MUFU.EX2 R117, R117 ;  /* 0x0000007500757308 */ /* 0x000e620000000800 */
[----:B0-----:R-:W-:-:S07]  /*6600*/  FADD.FTZ R8, R116, R7 ;  /* 0x0000000774087221 */ /* 0x001fce0000010000 */
[----:B------:R-:W0:Y:S08]  /*6610*/  MUFU.EX2 R88, R88 ;  /* 0x0000005800587308 */ /* 0x000e300000000800 */
[----:B------:R-:W2:Y:S01]  /*6620*/  MUFU.EX2 R90, R90 ;  /* 0x0000005a005a7308 */ /* 0x000ea20000000800 */
[----:B-1----:R-:W-:-:S07]  /*6630*/  FADD.FTZ R7, R117, R8 ;  /* 0x0000000875077221 */ /* 0x002fce0000010000 */
[----:B------:R1:W-:Y:S01]  /*6640*/  MUFU.EX2 R157, R94 ;  /* 0x0000005e009d7308 */ /* 0x0003e20000000800 */
[----:B0-----:R-:W-:-:S07]  /*6650*/  FADD.FTZ R8, R88, R7 ;  /* 0x0000000758087221 */ /* 0x001fce0000010000 */
[----:B------:R-:W0:Y:S01]  /*6660*/  MUFU.EX2 R89, R89 ;  /* 0x0000005900597308 */ /* 0x000e220000000800 */
[----:B-1----:R-:W-:-:S04]  /*6670*/  FADD.FTZ R94, R114, R119 ;  /* 0x00000077725e7221 */ /* 0x002fc80000010000 */
[----:B------:R-:W-:-:S03]  /*6680*/  FADD.FTZ R119, R115, R94 ;  /* 0x0000005e73777221 */ /* 0x000fc60000010000 */
[----:B------:R-:W1:Y:S01]  /*6690*/  MUFU.EX2 R91, R91 ;  /* 0x0000005b005b7308 */ /* 0x000e620000000800 */
[----:B------:R-:W-:-:S04]  /*66a0*/  FADD.FTZ R119, R118, R119 ;  /* 0x0000007776777221 */ /* 0x000fc80000010000 */
[----:B------:R-:W-:-:S03]  /*66b0*/  FADD.FTZ R119, R158, R119 ;  /* 0x000000779e777221 */ /* 0x000fc60000010000 */
[----:B------:R-:W3:Y:S01]  /*66c0*/  MUFU.EX2 R92, R92 ;  /* 0x0000005c005c7308 */ /* 0x000ee20000000800 */
[----:B--2---:R-:W-:-:S01]  /*66d0*/  FADD.FTZ R94, R90, R119 ;  /* 0x000000775a5e7221 */ /* 0x004fc20000010000 */
[----:B0-----:R-:W-:-:S06]  /*66e0*/  FADD.FTZ R7, R89, R8 ;  /* 0x0000000859077221 */ /* 0x001fcc0000010000 */
[----:B------:R-:W0:Y:S01]  /*66f0*/  MUFU.EX2 R93, R93 ;  /* 0x0000005d005d7308 */ /* 0x000e220000000800 */
[----:B-1----:R-:W-:-:S04]  /*6700*/  FADD.FTZ R94, R91, R94 ;  /* 0x0000005e5b5e7221 */ /* 0x002fc80000010000 */
[----:B------:R-:W-:-:S03]  /*6710*/  FADD.FTZ R94, R157, R94 ;  /* 0x0000005e9d5e7221 */ /* 0x000fc60000010000 */
[----:B------:R-:W1:Y:S01]  /*6720*/  MUFU.EX2 R95, R95 ;  /* 0x0000005f005f7308 */ /* 0x000e620000000800 */
[----:B---3--:R-:W-:-:S07]  /*6730*/  FADD.FTZ R8, R92, R7 ;  /* 0x000000075c087221 */ /* 0x008fce0000010000 */
        /* <DEDUP_REMOVED lines=20> */
.L_x_7298:
        /* <DEDUP_REMOVED lines=43> */
[----:B------:R-:W-:Y:S01]  /*6b30*/  R2UR UR44, R3 ;  /* 0x00000000032c72ca */ /* 0x000fe200000e0000 */
        /* <DEDUP_REMOVED lines=72> */
.L_x_7288:
[----:B------:R-:W-:Y:S06]  /*6fc0*/  BAR.ARV 0x8, 0x180 ;  /* 0x0206000000007b1d */ /* 0x000fec0000002000 */
[----:B------:R-:W-:Y:S05]  /*6fd0*/  @!P0 BRA `(.L_x_7300) ;  /* 0x0000000000048947 */ /* 0x000fea0003800000 */
[----:B------:R-:W-:Y:S01]  /*6fe0*/  BPT.TRAP 0x1 ;  /* 0x000000040000795c */ /* 0x000fe20000300000 */
.L_x_7300:
[----:B------:R-:W-:Y:S01]  /*6ff0*/  R2UR UR9, R3 ;  /* 0x00000000030972ca */ /* 0x000fe200000e0000 */
[----:B------:R-:W-:-:S05]  /*7000*/  IMAD.U32 R2, RZ, RZ, UR46 ;  /* 0x0000002eff027e24 */ /* 0x000fca000f8e00ff */
[----:B------:R-:W-:-:S07]  /*7010*/  SHF.L.U32 R2, R2, 0x1f, RZ ;  /* 0x0000001f02027819 */ /* 0x000fce00000006ff */
[----:B------:R-:W-:-:S09]  /*7020*/  ULEA UR9, UR9, UR41, 0x3 ;  /* 0x0000002909097291 */ /* 0x000fd2000f8e183f */
[----:B------:R0:W1:Y:S01]  /*7030*/  SYNCS.PHASECHK.TRANS64.TRYWAIT P1, [UR9+0x22850], R2 ;  /* 0x02285002ff0075a7 */ /* 0x0000620008020149 */
[----:B------:R-:W-:Y:S05]  /*7040*/  @!P0 BRA `(.L_x_7301) ;  /* 0x0000000000048947 */ /* 0x000fea0003800000 */
[----:B------:R-:W-:Y:S01]  /*7050*/  BPT.TRAP 0x1 ;  /* 0x000000040000795c */ /* 0x000fe20000300000 */
.L_x_7301:
[----:B-1----:R-:W-:Y:S05]  /*7060*/  @P1 BRA `(.L_x_7302) ;  /* 0x0000000000081947 */ /* 0x002fea0003800000 */
[----:B------:R-:W1:Y:S02]  /*7070*/  SYNCS.PHASECHK.TRANS64.TRYWAIT P1, [UR9+0x22850], R2 ;  /* 0x02285002ff0075a7 */ /* 0x000e640008020149 */
[----:B-1----:R-:W-:Y:S05]  /*7080*/  @!P1 BRA `(.L_x_7303) ;  /* 0x0000008000389947 */ /* 0x002fea0003800000 */
.L_x_7302:
[----:B------:R-:W-:Y:S01]  /*7090*/  UIADD3 UR41, UR41, 0x400, URZ ;  /* 0x0000040029297890 */ /* 0x000fe2000fffe03f */
[----:B------:R-:W-:Y:S01]  /*70a0*/  R2UR UR4, R3 ;  /* 0x00000000030472ca */ /* 0x000fe200000e0000 */
[----:B------:R-:W-:Y:S01]  /*70b0*/  WARPGROUP.ARRIVE ;  /* 0x00000000000079c5 */ /* 0x000fe20000000000 */
[----:B------:R-:W-:Y:S01]  /*70c0*/  UMOV UR7, 0xc0000010 ;  /* 0xc000001000077882 */ /* 0x000fe20000000000 */
[----:B------:R-:W-:Y:S01]  /*70d0*/  USHF.R.U32.HI UR41, URZ, 0x4, UR41 ;  /* 0x000000043f297899 */ /* 0x000fe20008011629 */
[----:B-1----:R-:W-:Y:S01]  /*70e0*/  IMAD.MOV.U32 R5, RZ, RZ, 0x3f800000 ;  /* 0x3f800000ff057424 */ /* 0x002fe200078e00ff */
        /* <DEDUP_REMOVED lines=9> */
[----:B------:R-:W-:Y:S01]  /*7180*/  QGMMA.64x128x32.F32.E4M3.E4M3 R24, R180, gdesc[UR4], R24, gsb0 ;  /* 0x01e00004b4187df3 */ /* 0x000fe20008000818 */
[----:B------:R-:W-:Y:S01]  /*7190*/  UMOV UR7, 0xc0000010 ;  /* 0xc000001000077882 */ /* 0x000fe20000000000 */
[----:B------:R-:W-:Y:S01]  /*71a0*/  UMOV UR6, UR4 ;  /* 0x0000000400067c82 */ /* 0x000fe20008000000 */
[----:B------:R-:W-:Y:S02]  /*71b0*/  @UP0 ULDC.64 UR12, c[0x0][0x9c8] ;  /* 0x00027200000c0ab9 */ /* 0x000fe40000000a00 */
[----:B------:R-:W-:Y:S01]  /*71c0*/  @UP0 UIMAD.WIDE.U32 UR4, UR37, UR12, URZ ;  /* 0x0000000c250402a5 */ /* 0x000fe2000f8e003f */
[----:B------:R-:W-:Y:S02]  /*71d0*/  WARPGROUP.DEPBAR.LE gsb0, 0x0 ;  /* 0x00008000000079c5 */ /* 0x000fe40000010000 */
[----:B------:R-:W-:-:S06]  /*71e0*/  WARPGROUP.ARRIVE ;  /* 0x00000000000079c5 */ /* 0x000fcc0000000000 */
[----:B------:R-:W-:Y:S01]  /*71f0*/  QGMMA.64x128x32.F32.E4M3.E4M3 R24, R184, gdesc[UR4], R24, gsb0 ;  /* 0x01e00004b8187df3 */ /* 0x000fe20008000818 */
        /* <DEDUP_REMOVED lines=11> */
[----:B------:R-:W-:Y:S01]  /*72b0*/  UIADD3 UR4, UR8, 0x200, URZ ;  /* 0x0000020008047890 */ /* 0x000fe2000fffe03f */
[----:B0-----:R-:W-:-:S03]  /*72c0*/  MOV R2, UR6 ;  /* 0x0000000600027c02 */ /* 0x001fc60008000f00 */
[----:B------:R-:W-:Y:S01]  /*72d0*/  IMAD.U32 R3, RZ, RZ, UR7 ;  /* 0x00000007ff037e24 */ /* 0x000fe2000f8e00ff */
[----:B------:R-:W-:Y:S02]  /*72e0*/  UMOV UR7, 0xc0000010 ;  /* 0xc000001000077882 */ /* 0x000fe40000000000 */
[----:B------:R-:W-:Y:S02]  /*72f0*/  UMOV UR6, UR4 ;  /* 0x0000000400067c82 */ /* 0x000fe40008000000 */
[----:B------:R0:W2:Y:S01]  /*7300*/  @P1 LDG.E R5, desc[UR48][R2.64] ;  /* 0x0000003002051981 */ /* 0x0000a2000c1e1900 */
[----:B------:R-:W-:Y:S01]  /*7310*/  UIADD3 UR4, UR8, 0x300, URZ ;  /* 0x0000030008047890 */ /* 0x000fe2000fffe03f */
[----:B------:R-:W-:Y:S02]  /*7320*/  WARPGROUP.DEPBAR.LE gsb0, 0x0 ;  /* 0x00008000000079c5 */ /* 0x000fe40000010000 */
[----:B------:R-:W-:-:S06]  /*7330*/  WARPGROUP.ARRIVE ;  /* 0x00000000000079c5 */ /* 0x000fcc0000000000 */
[----:B------:R-:W-:Y:S01]  /*7340*/  QGMMA.64x128x32.F32.E4M3.E4M3 R24, R176, gdesc[UR4], R24, gsb0 ;  /* 0x01e00004b0187df3 */ /* 0x000fe20008000818 */
[----:B------:R-:W-:Y:S01]  /*7350*/  UMOV UR6, UR4 ;  /* 0x0000000400067c82 */ /* 0x000fe20008000000 */
[----:B------:R-:W-:Y:S01]  /*7360*/  UMOV UR7, 0xc0000010 ;  /* 0xc000001000077882 */ /* 0x000fe20000000000 */
[----:B------:R-:W-:Y:S01]  /*7370*/  UIADD3 UR8, UR8, 0x400, URZ ;  /* 0x0000040008087890 */ /* 0x000fe2000fffe03f */
[----:B------:R-:W1:Y:S04]  /*7380*/  SHFL.BFLY PT, R9, R8, 0x2, 0x1f ;  /* 0x0c401f0008097f89 */ /* 0x000e6800000e0000 */
[----:B------:R-:W3:Y:S01]  /*7390*/  SHFL.BFLY PT, R4, R7, 0x2, 0x1f ;  /* 0x0c401f0007047f89 */ /* 0x000ee200000e0000 */
[----:B------:R-:W-:Y:S02]  /*73a0*/  WARPGROUP.DEPBAR.LE gsb0, 0x0 ;  /* 0x00008000000079c5 */ /* 0x000fe40000010000 */
[----:B------:R-:W-:-:S06]  /*73b0*/  WARPGROUP.ARRIVE ;  /* 0x00000000000079c5 */ /* 0x000fcc0000000000 */
[----:B------:R-:W-:Y:S01]  /*73c0*/  QGMMA.64x128x32.F32.E4M3.E4M3 R24, R172, gdesc[UR4], R24, gsb0 ;  /* 0x01e00004ac187df3 */ /* 0x000fe20008000818 */
[----:B------:R-:W-:Y:S01]  /*73d0*/  UMOV UR6, UR8 ;  /* 0x0000000800067c82 */ /* 0x000fe20008000000 */
[----:B------:R-:W-:Y:S01]  /*73e0*/  UMOV UR7, 0xc0000010 ;  /* 0xc000001000077882 */ /* 0x000fe20000000000 */
[----:B-1----:R-:W-:Y:S01]  /*73f0*/  FADD.FTZ R9, R9, R8 ;  /* 0x0000000809097221 */ /* 0x002fe20000010000 */
[----:B---3--:R-:W-:-:S04]  /*7400*/  FADD.FTZ R4, R4, R7 ;  /* 0x0000000704047221 */ /* 0x008fc80000010000 */
[----:B0-----:R-:W0:Y:S04]  /*7410*/  SHFL.BFLY PT, R2, R9, 0x1, 0x1f ;  /* 0x0c201f0009027f89 */ /* 0x001e2800000e0000 */
[----:B------:R-:W1:Y:S01]  /*7420*/  SHFL.BFLY PT, R3, R4, 0x1, 0x1f ;  /* 0x0c201f0004037f89 */ /* 0x000e6200000e0000 */
[----:B0-----:R-:W-:Y:S01]  /*7430*/  FADD.FTZ R11, R9, R2 ;  /* 0x00000002090b7221 */ /* 0x001fe20000010000 */
[----:B-1----:R-:W-:-:S04]  /*7440*/  FADD.FTZ R12, R4, R3 ;  /* 0x00000003040c7221 */ /* 0x002fc80000010000 */
        /* <DEDUP_REMOVED lines=11> */
[----:B------:R-:W-:Y:S01]  /*7500*/  QGMMA.64x128x32.F32.E4M3.E4M3 R24, R168, gdesc[UR4], R24, gsb0 ;  /* 0x01e00004a8187df3 */ /* 0x000fe20008000818 */
        /* <DEDUP_REMOVED lines=18> */
.L_x_7304:
        /* <DEDUP_REMOVED lines=68> */
.L_x_7280:
        /* <DEDUP_REMOVED lines=11> */
[----:B------:R-:W-:-:S06]  /*7b20*/  IMAD.X R7, RZ, RZ, UR5, P0 ;  /* 0x00000005ff077e24 */ /* 0x000fcc00080e06ff */
[----:B------:R0:W2:Y:S01]  /*7b30*/  LDG.E.CONSTANT R7, desc[UR48][R6.64] ;  /* 0x0000003006077981 */ /* 0x0000a2000c1e9900 */
[C---:B------:R-:W-:Y:S01]  /*7b40*/  LOP3.LUT P0, R2, R25.reuse, 0x3, RZ, 0xc0, !PT ;  /* 0x0000000319027812 */ /* 0x040fe2000780c0ff */
[----:B------:R-:W-:Y:S01]  /*7b50*/  UIMAD.WIDE.U32 UR4, UR43, UR8, URZ ;  /* 0x000000082b0472a5 */ /* 0x000fe2000f8e003f */
[----:B------:R-:W-:Y:S01]  /*7b60*/  IADD3 R25, R25, -0x80, RZ ;  /* 0xffffff8019197810 */ /* 0x000fe20007ffe0ff */
[----:B------:R-:W-:Y:S01]  /*7b70*/  UIMAD UR6, UR7, UR8, URZ ;  /* 0x00000008070672a4 */ /* 0x000fe2000f8e023f */
[----:B------:R-:W-:Y:S01]  /*7b80*/  ISETP.EQ.OR P0, PT, R2, 0x3, !P0 ;  /* 0x000000030200780c */ /* 0x000fe20004702670 */
[----:B------:R-:W-:Y:S01]  /*7b90*/  UIMAD UR8, UR7, UR10, URZ ;  /* 0x0000000a070872a4 */ /* 0x000fe2000f8e023f */
[----:B------:R-:W-:Y:S01]  /*7ba0*/  SHF.R.S32.HI R2, RZ, 0x1f, R25 ;  /* 0x0000001fff027819 */ /* 0x000fe20000011419 */
[----:B------:R-:W-:Y:S01]  /*7bb0*/  IMAD.U32 R32, RZ, RZ, UR4 ;  /* 0x00000004ff207e24 */ /* 0x000fe2000f8e00ff */
[----:B------:R-:W-:Y:S01]  /*7bc0*/  SEL R108, R0, R9, P0 ;  /* 0x00000009006c7207 */ /* 0x000fe20000000000 */
[----:B------:R-:W-:Y:S01]  /*7bd0*/  UIMAD UR9, UR43, UR9, UR6 ;  /* 0x000000092b0972a4 */ /* 0x000fe2000f8e0206 */
[----:B------:R-:W-:Y:S01]  /*7be0*/  SEL R117, R9, R0, P0 ;  /* 0x0000000009757207 */ /* 0x000fe20000000000 */
[----:B------:R-:W-:Y:S01]  /*7bf0*/  UIMAD.WIDE.U32 UR6, UR43, UR10, URZ ;  /* 0x0000000a2b0672a5 */ /* 0x000fe2000f8e003f */
[----:B------:R-:W-:Y:S01]  /*7c00*/  LEA.HI R0, R2, R25, RZ, 0x7 ;  /* 0x0000001902007211 */ /* 0x000fe200078f38ff */
[----:B------:R-:W3:Y:S01]  /*7c10*/  S2UR UR4, SR_CTAID.Y ;  /* 0x00000000000479c3 */ /* 0x000ee20000002600 */
[----:B------:R-:W-:Y:S01]  /*7c20*/  SEL R104, R36, R11, P0 ;  /* 0x0000000b24687207 */ /* 0x000fe20000000000 */
[----:B------:R-:W-:Y:S01]  /*7c30*/  UIADD3 UR9, UR5, UR9, URZ ;  /* 0x0000000905097290 */ /* 0x000fe2000fffe03f */
[----:B0-----:R-:W-:Y:S01]  /*7c40*/  LOP3.LUT R6, R0, 0xffffff80, RZ, 0xc0, !PT ;  /* 0xffffff8000067812 */ /* 0x001fe200078ec0ff */
[----:B------:R-:W-:Y:S01]  /*7c50*/  UIMAD UR8, UR43, UR11, UR8 ;  /* 0x0000000b2b0872a4 */ /* 0x000fe2000f8e0208 */
[----:B------:R-:W-:Y:S01]  /*7c60*/  SEL R113, R11, R36, P0 ;  /* 0x000000240b717207 */ /* 0x000fe20000000000 */
[----:B------:R-:W-:Y:S01]  /*7c70*/  BSSY B0, `(.L_x_7306) ;  /* 0x0000181000007945 */ /* 0x000fe20003800000 */
[----:B------:R-:W-:Y:S01]  /*7c80*/  SHF.R.S32.HI R9, RZ, 0x7, R0 ;  /* 0x00000007ff097819 */ /* 0x000fe20000011400 */
[----:B------:R-:W-:Y:S01]  /*7c90*/  IMAD.IADD R64, R25, 0x1, -R6 ;  /* 0x0000000119407824 */ /* 0x000fe200078e0a06 */
[----:B------:R-:W-:Y:S01]  /*7ca0*/  SEL R16, R10, R33, P0 ;  /* 0x000000210a107207 */ /* 0x000fe20000000000 */
[----:B------:R-:W-:Y:S01]  /*7cb0*/  UIADD3 UR8, UR7, UR8, URZ ;  /* 0x0000000807087290 */ /* 0x000fe2000fffe03f */
[----:B------:R-:W-:Y:S01]  /*7cc0*/  SEL R111, R33, R10, P0 ;  /* 0x0000000a216f7207 */ /* 0x000fe20000000000 */
[----:B------:R-:W-:Y:S01]  /*7cd0*/  IMAD.U32 R33, RZ, RZ, UR5 ;  /* 0x00000005ff217e24 */ /* 0x000fe2000f8e00ff */
[----:B------:R-:W-:Y:S01]  /*7ce0*/  SHF.R.S32.HI R11, RZ, 0x1f, R64 ;  /* 0x0000001fff0b7819 */ /* 0x000fe20000011440 */
[----:B------:R-:W-:Y:S01]  /*7cf0*/  IMAD.U32 R33, RZ, RZ, UR9 ;  /* 0x00000009ff217e24 */ /* 0x000fe2000f8e00ff */
[----:B------:R-:W-:-:S02]  /*7d00*/  LEA.HI R2, R2, R25, RZ, 0x2 ;  /* 0x0000001902027211 */ /* 0x000fc400078f10ff */
[----:B------:R-:W-:Y:S02]  /*7d10*/  SEL R100, R12, R41, P0 ;  /* 0x000000290c647207 */ /* 0x000fe40000000000 */
[----:B------:R-:W-:Y:S02]  /*7d20*/  SEL R107, R41, R12, P0 ;  /* 0x0000000c296b7207 */ /* 0x000fe40000000000 */
[----:B------:R-:W-:Y:S02]  /*7d30*/  SEL R48, R26, R27, P0 ;  /* 0x0000001b1a307207 */ /* 0x000fe40000000000 */
[----:B------:R-:W-:Y:S02]  /*7d40*/  SEL R85, R27, R26, P0 ;  /* 0x0000001a1b557207 */ /* 0x000fe40000000000 */
[----:B------:R-:W-:Y:S02]  /*7d50*/  LEA.HI R10, R11, R64, RZ, 0x2 ;  /* 0x000000400b0a7211 */ /* 0x000fe400078f10ff */
[----:B------:R-:W-:-:S02]  /*7d60*/  SEL R26, R74, R75, P0 ;  /* 0x0000004b4a1a7207 */ /* 0x000fc40000000000 */
[----:B------:R-:W-:Y:S02]  /*7d70*/  SEL R41, R75, R74, P0 ;  /* 0x0000004a4b297207 */ /* 0x000fe40000000000 */
[----:B------:R-:W0:Y:S01]  /*7d80*/  S2R R74, SR_CTAID.X ;  /* 0x00000000004a7919 */ /* 0x000e220000002500 */
[----:B------:R-:W-:Y:S02]  /*7d90*/  LEA.HI R0, R0, R9, RZ, 0x1 ;  /* 0x0000000900007211 */ /* 0x000fe400078f08ff */
[----:B------:R-:W-:Y:S02]  /*7da0*/  SEL R106, R5, R8, P0 ;  /* 0x00000008056a7207 */ /* 0x000fe40000000000 */
[----:B------:R-:W-:Y:S02]  /*7db0*/  SEL R115, R8, R5, P0 ;  /* 0x0000000508737207 */ /* 0x000fe40000000000 */
[----:B------:R-:W-:Y:S02]  /*7dc0*/  LOP3.LUT R6, R2, 0xfffffffc, RZ, 0xc0, !PT ;  /* 0xfffffffc02067812 */ /* 0x000fe400078ec0ff */
[----:B------:R-:W-:-:S02]  /*7dd0*/  SHF.R.S32.HI R2, RZ, 0x2, R10 ;  /* 0x00000002ff027819 */ /* 0x000fc4000001140a */
[----:B------:R-:W-:Y:S01]  /*7de0*/  SHF.R.S32.HI R5, RZ, 0x1f, R10 ;  /* 0x0000001fff057819 */ /* 0x000fe2000001140a */
[----:B------:R-:W-:Y:S01]  /*7df0*/  IMAD.IADD R6, R25, 0x1, -R6 ;  /* 0x0000000119067824 */ /* 0x000fe200078e0a06 */
[----:B------:R-:W-:Y:S02]  /*7e00*/  LOP3.LUT R0, R0, 0x3fffffe, RZ, 0xc0, !PT ;  /* 0x03fffffe00007812 */ /* 0x000fe400078ec0ff */
[----:B------:R-:W-:Y:S02]  /*7e10*/  LEA.HI R5, R5, R2, RZ, 0x3 ;  /* 0x0000000205057211 */ /* 0x000fe400078f18ff */
[----:B------:R-:W-:Y:S01]  /*7e20*/  LEA.HI R8, R6, R6, RZ, 0x1 ;  /* 0x0000000606087211 */ /* 0x000fe200078f08ff */
[----:B------:R-:W-:Y:S01]  /*7e30*/  IMAD.IADD R0, R9, 0x1, -R0 ;  /* 0x0000000109007824 */ /* 0x000fe200078e0a00 */
[----:B------:R-:W-:Y:S02]  /*7e40*/  LOP3.LUT R9, R5, 0xfffffff8, RZ, 0xc0, !PT ;  /* 0xfffffff805097812 */ /* 0x000fe400078ec0ff */
[----:B------:R-:W-:-:S02]  /*7e50*/  LEA.HI R5, R11, R64, RZ, 0x5 ;  /* 0x000000400b057211 */ /* 0x000fc400078f28ff */
[----:B------:R-:W-:Y:S01]  /*7e60*/  SEL R96, R14, R49, P0 ;  /* 0x000000310e607207 */ /* 0x000fe20000000000 */
[----:B------:R-:W-:Y:S01]  /*7e70*/  IMAD.IADD R2, R2, 0x1, -R9 ;  /* 0x0000000102027824 */ /* 0x000fe200078e0a09 */
[----:B------:R-:W-:Y:S02]  /*7e80*/  SHF.R.S32.HI R5, RZ, 0x5, R5 ;  /* 0x00000005ff057819 */ /* 0x000fe40000011405 */
[----:B------:R-:W-:Y:S02]  /*7e90*/  LOP3.LUT R9, R8, 0x1ffffffe, RZ, 0xc0, !PT ;  /* 0x1ffffffe08097812 */ /* 0x000fe400078ec0ff */
[----:B------:R-:W-:Y:S01]  /*7ea0*/  SEL R103, R49, R14, P0 ;  /* 0x0000000e31677207 */ /* 0x000fe20000000000 */
[----:B------:R-:W-:Y:S01]  /*7eb0*/  IMAD R5, R5, 0x10, R2 ;  /* 0x0000001005057824 */ /* 0x000fe200078e0202 */
[----:B------:R-:W-:Y:S01]  /*7ec0*/  SEL R14, R30, R31, P0 ;  /* 0x0000001f1e0e7207 */ /* 0x000fe20000000000 */
[----:B------:R-:W-:Y:S01]  /*7ed0*/  IMAD.IADD R9, R6, 0x1, -R9 ;  /* 0x0000000106097824 */ /* 0x000fe200078e0a09 */
[----:B------:R-:W-:Y:S01]  /*7ee0*/  SEL R98, R52, R15, P0 ;  /* 0x0000000f34627207 */ /* 0x000fe20000000000 */
[----:B------:R-:W-:Y:S01]  /*7ef0*/  IMAD R0, R0, 0x40, R5 ;  /* 0x0000004000007824 */ /* 0x000fe200078e0205 */
[----:B------:R-:W-:-:S02]  /*7f00*/  SEL R105, R15, R52, P0 ;  /* 0x000000340f697207 */ /* 0x000fc40000000000 */
[----:B------:R-:W-:Y:S01]  /*7f10*/  SEL R72, R24, R81, P0 ;  /* 0x0000005118487207 */ /* 0x000fe20000000000 */
[----:B------:R-:W-:Y:S01]  /*7f20*/  IMAD R9, R9, 0x8, R0 ;  /* 0x0000000809097824 */ /* 0x000fe200078e0200 */
[----:B------:R-:W-:Y:S02]  /*7f30*/  SEL R91, R81, R24, P0 ;  /* 0x00000018515b7207 */ /* 0x000fe40000000000 */
[----:B------:R-:W-:Y:S02]  /*7f40*/  SEL R52, R34, R35, P0 ;  /* 0x0000002322347207 */ /* 0x000fe40000000000 */
[----:B------:R-:W-:Y:S02]  /*7f50*/  SEL R81, R35, R34, P0 ;  /* 0x0000002223517207 */ /* 0x000fe40000000000 */
[----:B------:R-:W-:Y:S02]  /*7f60*/  SEL R34, R86, R87, P0 ;  /* 0x0000005756227207 */ /* 0x000fe40000000000 */
[----:B------:R-:W-:-:S02]  /*7f70*/  LOP3.LUT R5, R10, 0x7ffffffc, RZ, 0xc0, !PT ;  /* 0x7ffffffc0a057812 */ /* 0x000fc400078ec0ff */
        /* <DEDUP_REMOVED lines=16> */
[C---:B------:R-:W-:Y:S01]  /*8080*/  LOP3.LUT P1, RZ, R64.reuse, 0x3, RZ, 0xc0, !PT ;  /* 0x0000000340ff7812 */ /* 0x040fe2000782c0ff */
[----:B------:R-:W-:Y:S01]  /*8090*/  IMAD.IADD R64, R64, 0x1, -R5 ;  /* 0x0000000140407824 */ /* 0x000fe200078e0a05 */
[----:B------:R-:W-:-:S02]  /*80a0*/  SEL R38, R66, R67, P0 ;  /* 0x0000004342267207 */ /* 0x000fc40000000000 */
[----:B------:R-:W-:Y:S01]  /*80b0*/  SEL R47, R67, R66, P0 ;  /* 0x00000042432f7207 */ /* 0x000fe20000000000 */
[----:B0-----:R-:W-:Y:S01]  /*80c0*/  IMAD R66, R74, 0x80, R0 ;  /* 0x000000804a427824 */ /* 0x001fe200078e0200 */
[----:B------:R-:W-:Y:S01]  /*80d0*/  SEL R46, R54, R55, P0 ;  /* 0x00000037362e7207 */ /* 0x000fe20000000000 */
[----:B------:R-:W-:Y:S01]  /*80e0*/  IMAD R74, R74, 0x80, R9 ;  /* 0x000000804a4a7824 */ /* 0x000fe200078e0209 */
[----:B------:R-:W-:Y:S02]  /*80f0*/  SEL R61, R55, R54, P0 ;  /* 0x00000036373d7207 */ /* 0x000fe40000000000 */
[----:B-1----:R-:W-:Y:S02]  /*8100*/  ISETP.NE.AND P2, PT, R119, 0x1, PT ;  /* 0x000000017700780c */ /* 0x002fe40003f45270 */
[----:B------:R-:W-:Y:S02]  /*8110*/  SEL R102, R44, R13, P0 ;  /* 0x0000000d2c667207 */ /* 0x000fe40000000000 */
[----:B------:R-:W-:Y:S01]  /*8120*/  SEL R109, R13, R44, P0 ;  /* 0x0000002c0d6d7207 */ /* 0x000fe20000000000 */
[----:B------:R-:W-:Y:S01]  /*8130*/  IMAD.U32 R44, RZ, RZ, UR6 ;  /* 0x00000006ff2c7e24 */ /* 0x000fe2000f8e00ff */
[----:B------:R-:W-:-:S02]  /*8140*/  SEL R94, R60, R19, P0 ;  /* 0x000000133c5e7207 */ /* 0x000fc40000000000 */
[----:B------:R-:W-:Y:S02]  /*8150*/  SEL R101, R19, R60, P0 ;  /* 0x0000003c13657207 */ /* 0x000fe40000000000 */
[----:B------:R-:W-:Y:S02]  /*8160*/  SEL R80, R76, R23, P0 ;  /* 0x000000174c507207 */ /* 0x000fe40000000000 */
[----:B------:R-:W-:Y:S02]  /*8170*/  SEL R93, R23, R76, P0 ;  /* 0x0000004c175d7207 */ /* 0x000fe40000000000 */
[----:B------:R-:W-:Y:S01]  /*8180*/  SEL R60, R42, R43, P0 ;  /* 0x0000002b2a3c7207 */ /* 0x000fe20000000000 */
[----:B------:R-:W3:Y:S01]  /*8190*/  LDC R76, c[0x0][0xc50] ;  /* 0x00031400ff4c7b82 */ /* 0x000ee20000000800 */
        /* <DEDUP_REMOVED lines=12> */
[----:B------:R-:W0:Y:S01]  /*8260*/  @P2 LDC R83, c[0x0][0xbf0] ;  /* 0x0002fc00ff532b82 */ /* 0x000e220000000800 */
[----:B------:R-:W-:Y:S02]  /*8270*/  SEL R43, R71, R70, P0 ;  /* 0x00000046472b7207 */ /* 0x000fe40000000000 */
[----:B------:R-:W-:Y:S01]  /*8280*/  MOV R45, UR7 ;  /* 0x00000007002d7c02 */ /* 0x000fe20008000f00 */
[----:B------:R-:W-:Y:S01]  /*8290*/  IMAD.U32 R45, RZ, RZ, UR8 ;  /* 0x00000008ff2d7e24 */ /* 0x000fe2000f8e00ff */
[----:B------:R-:W-:Y:S01]  /*82a0*/  ULDC.64 UR6, c[0x0][0xb48] ;  /* 0x0002d20000067ab9 */ /* 0x000fe20000000a00 */
[----:B------:R-:W-:-:S02]  /*82b0*/  ULDC.64 UR8, c[0x0][0xb28] ;  /* 0x0002ca0000087ab9 */ /* 0x000fc40000000a00 */
[----:B------:R-:W1:Y:S01]  /*82c0*/  @P2 LDC R82, c[0x0][0xbf0] ;  /* 0x0002fc00ff522b82 */ /* 0x000e620000000800 */
[----:B--2---:R2:W-:Y:S04]  /*82d0*/  SHFL.IDX PT, R49, R14, R7, 0x1c1f ;  /* 0x001c1f070e317589 */ /* 0x0045e800000e0000 */
[----:B------:R-:W-:Y:S04]  /*82e0*/  SHFL.IDX PT, R5, R34, R7, 0x1c1f ;  /* 0x001c1f0722057589 */ /* 0x000fe800000e0000 */
[----:B------:R-:W-:Y:S01]  /*82f0*/  SHFL.IDX PT, R10, R106, R7, 0x1c1f ;  /* 0x001c1f076a0a7589 */ /* 0x000fe200000e0000 */
[----:B--2---:R-:W-:-:S03]  /*8300*/  LOP3.LUT R14, R7, 0x2, RZ, 0x3c, !PT ;  /* 0x00000002070e7812 */ /* 0x004fc600078e3cff */
[----:B------:R-:W-:Y:S04]  /*8310*/  SHFL.IDX PT, R54, R12, R7, 0x1c1f ;  /* 0x001c1f070c367589 */ /* 0x000fe800000e0000 */
[----:B------:R2:W4:Y:S04]  /*8320*/  SHFL.IDX PT, R8, R87, R14, 0x1c1f ;  /* 0x001c1f0e57087589 */ /* 0x00052800000e0000 */
[----:B------:R-:W5:Y:S04]  /*8330*/  SHFL.IDX PT, R9, R115, R14, 0x1c1f ;  /* 0x001c1f0e73097589 */ /* 0x000f6800000e0000 */
[----:B------:R-:W-:Y:S01]  /*8340*/  SHFL.IDX PT, R11, R108, R7, 0x1c1f ;  /* 0x001c1f076c0b7589 */ /* 0x000fe200000e0000 */
[----:B--2---:R-:W2:Y:S03]  /*8350*/  LDC.64 R86, c[0x0][0xb40] ;  /* 0x0002d000ff567b82 */ /* 0x004ea60000000a00 */
[----:B------:R-:W3:Y:S04]  /*8360*/  SHFL.IDX PT, R12, R117, R14, 0x1c1f ;  /* 0x001c1f0e750c7589 */ /* 0x000ee800000e0000 */
[----:B------:R-:W-:Y:S04]  /*8370*/  SHFL.IDX PT, R16, R16, R7, 0x1c1f ;  /* 0x001c1f0710107589 */ /* 0x000fe800000e0000 */
[----:B------:R-:W0:Y:S04]  /*8380*/  SHFL.IDX PT, R17, R111, R14, 0x1c1f ;  /* 0x001c1f0e6f117589 */ /* 0x000e2800000e0000 */
[----:B------:R-:W-:Y:S04]  /*8390*/  SHFL.IDX PT, R22, R100, R7, 0x1c1f ;  /* 0x001c1f0764167589 */ /* 0x000fe800000e0000 */
[----:B------:R-:W-:Y:S04]  /*83a0*/  SHFL.IDX PT, R53, R18, R7, 0x1c1f ;  /* 0x001c1f0712357589 */ /* 0x000fe800000e0000 */
[----:B------:R-:W-:Y:S01]  /*83b0*/  SHFL.IDX PT, R23, R107, R14, 0x1c1f ;  /* 0x001c1f0e6b177589 */ /* 0x000fe200000e0000 */
[----:B--2---:R-:W-:-:S03]  /*83c0*/  IMAD.WIDE.U32 R44, R86, UR37, R44 ;  /* 0x00000025562c7c25 */ /* 0x004fc6000f8e002c */
[----:B------:R-:W-:Y:S04]  /*83d0*/  SHFL.IDX PT, R15, R104, R7, 0x1c1f ;  /* 0x001c1f07680f7589 */ /* 0x000fe800000e0000 */
[----:B------:R-:W-:Y:S04]  /*83e0*/  SHFL.IDX PT, R30, R92, R7, 0x1c1f ;  /* 0x001c1f075c1e7589 */ /* 0x000fe800000e0000 */
[----:B------:R-:W-:Y:S04]  /*83f0*/  SHFL.IDX PT, R50, R20, R7, 0x1c1f ;  /* 0x001c1f0714327589 */ /* 0x000fe800000e0000 */
[----:B------:R-:W2:Y:S04]  /*8400*/  SHFL.IDX PT, R18, R113, R14, 0x1c1f ;  /* 0x001c1f0e71127589 */ /* 0x000ea800000e0000 */
[----:B------:R-:W1:Y:S04]  /*8410*/  SHFL.IDX PT, R31, R99, R14, 0x1c1f ;  /* 0x001c1f0e631f7589 */ /* 0x000e6800000e0000 */
[----:B------:R-:W-:Y:S04]  /*8420*/  SHFL.IDX PT, R19, R102, R7, 0x1c1f ;  /* 0x001c1f0766137589 */ /* 0x000fe800000e0000 */
[----:B------:R-:W-:Y:S04]  /*8430*/  SHFL.IDX PT, R20, R109, R14, 0x1c1f ;  /* 0x001c1f0e6d147589 */ /* 0x000fe800000e0000 */
[----:B------:R-:W-:Y:S04]  /*8440*/  SHFL.IDX PT, R24, R96, R7, 0x1c1f ;  /* 0x001c1f0760187589 */ /* 0x000fe800000e0000 */
[----:B------:R-:W-:Y:S04]  /*8450*/  SHFL.IDX PT, R27, R94, R7, 0x1c1f ;  /* 0x001c1f075e1b7589 */ /* 0x000fe800000e0000 */
[----:B------:R-:W-:Y:S04]  /*8460*/  SHFL.IDX PT, R21, R103, R14, 0x1c1f ;  /* 0x001c1f0e67157589 */ /* 0x000fe800000e0000 */
[----:B------:R-:W1:Y:S04]  /*8470*/  SHFL.IDX PT, R34, R101, R14, 0x1c1f ;  /* 0x001c1f0e65227589 */ /* 0x000e6800000e0000 */
[----:B------:R4:W-:Y:S04]  /*8480*/  SHFL.IDX PT, R79, R85, R14, 0x1c1f ;  /* 0x001c1f0e554f7589 */ /* 0x0009e800000e0000 */
[----:B------:R-:W-:Y:S04]  /*8490*/  SHFL.IDX PT, R6, R26, R7, 0x1c1f ;  /* 0x001c1f071a067589 */ /* 0x000fe800000e0000 */
[----:B------:R-:W-:Y:S01]  /*84a0*/  SHFL.IDX PT, R25, R98, R7, 0x1c1f ;  /* 0x001c1f0762197589 */ /* 0x000fe200000e0000 */
[----:B----4-:R-:W4:Y:S03]  /*84b0*/  LDC.64 R84, c[0x0][0xbd8] ;  /* 0x0002f600ff547b82 */ /* 0x010f260000000a00 */
[----:B------:R-:W-:Y:S04]  /*84c0*/  SHFL.IDX PT, R26, R105, R14, 0x1c1f ;  /* 0x001c1f0e691a7589 */ /* 0x000fe800000e0000 */
[----:B------:R-:W-:Y:S04]  /*84d0*/  SHFL.IDX PT, R0, R58, R7, 0x1c1f ;  /* 0x001c1f073a007589 */ /* 0x000fe800000e0000 */
[----:B------:R-:W-:Y:S04]  /*84e0*/  SHFL.IDX PT, R51, R88, R7, 0x1c1f ;  /* 0x001c1f0758337589 */ /* 0x000fe800000e0000 */
[----:B------:R-:W-:Y:S04]  /*84f0*/  SHFL.IDX PT, R63, R80, R7, 0x1c1f ;  /* 0x001c1f07503f7589 */ /* 0x000fe800000e0000 */
[----:B------:R-:W-:Y:S04]  /*8500*/  SHFL.IDX PT, R58, R95, R14, 0x1c1f ;  /* 0x001c1f0e5f3a7589 */ /* 0x000fe800000e0000 */
[----:B------:R-:W-:Y:S04]  /*8510*/  SHFL.IDX PT, R35, R90, R7, 0x1c1f ;  /* 0x001c1f075a237589 */ /* 0x000fe800000e0000 */
[----:B------:R-:W4:Y:S04]  /*8520*/  SHFL.IDX PT, R62, R97, R14, 0x1c1f ;  /* 0x001c1f0e613e7589 */ /* 0x000f2800000e0000 */
[----:B------:R5:W-:Y:S04]  /*8530*/  SHFL.IDX PT, R80, R77, R14, 0x1c1f ;  /* 0x001c1f0e4d507589 */ /* 0x000be800000e0000 */
[----:B------:R-:W-:Y:S04]  /*8540*/  SHFL.IDX PT, R68, R68, R7, 0x1c1f ;  /* 0x001c1f0744447589 */ /* 0x000fe800000e0000 */
[----:B------:R-:W4:Y:S01]  /*8550*/  SHFL.IDX PT, R69, R69, R14, 0x1c1f ;  /* 0x001c1f0e45457589 */ /* 0x000f2200000e0000 */
[----:B-----5:R-:W5:Y:S03]  /*8560*/  @P2 LDC R77, c[0x0][0xbec] ;  /* 0x0002fb00ff4d2b82 */ /* 0x020f660000000800 */
        /* <DEDUP_REMOVED lines=11> */
[----:B------:R-:W5:Y:S04]  /*8620*/  SHFL.IDX PT, R70, R93, R14, 0x1c1f ;  /* 0x001c1f0e5d467589 */ /* 0x000f6800000e0000 */
[----:B------:R-:W-:Y:S01]  /*8630*/  SHFL.IDX PT, R73, R73, R14, 0x1c1f ;  /* 0x001c1f0e49497589 */ /* 0x000fe200000e0000 */
[----:B---3--:R-:W-:-:S02]  /*8640*/  SEL R7, R5, R8, P0 ;  /* 0x0000000805077207 */ /* 0x008fc40000000000 */
[----:B------:R-:W-:Y:S01]  /*8650*/  SEL R5, R8, R5, P0 ;  /* 0x0000000508057207 */ /* 0x000fe20000000000 */
[----:B------:R-:W3:Y:S01]  /*8660*/  SHFL.IDX PT, R75, R91, R14, 0x1c1f ;  /* 0x001c1f0e5b4b7589 */ /* 0x000ee200000e0000 */
[----:B------:R-:W-:Y:S02]  /*8670*/  SEL R8, R10, R9, P0 ;  /* 0x000000090a087207 */ /* 0x000fe40000000000 */
[----:B------:R-:W-:Y:S01]  /*8680*/  SEL R10, R9, R10, P0 ;  /* 0x0000000a090a7207 */ /* 0x000fe20000000000 */
[----:B------:R1:W3:Y:S01]  /*8690*/  SHFL.IDX PT, R78, R89, R14, 0x1c1f ;  /* 0x001c1f0e594e7589 */ /* 0x0002e200000e0000 */
[----:B------:R-:W-:Y:S02]  /*86a0*/  SEL R9, R11, R12, P0 ;  /* 0x0000000c0b097207 */ /* 0x000fe40000000000 */
[----:B------:R-:W-:Y:S01]  /*86b0*/  SEL R11, R12, R11, P0 ;  /* 0x0000000b0c0b7207 */ /* 0x000fe20000000000 */
[----:B------:R-:W3:Y:S01]  /*86c0*/  SHFL.IDX PT, R81, R81, R14, 0x1c1f ;  /* 0x001c1f0e51517589 */ /* 0x000ee200000e0000 */
[----:B0-----:R-:W-:-:S02]  /*86d0*/  SEL R12, R16, R17, P0 ;  /* 0x00000011100c7207 */ /* 0x001fc40000000000 */
[----:B------:R-:W-:Y:S01]  /*86e0*/  SEL R16, R17, R16, P0 ;  /* 0x0000001011107207 */ /* 0x000fe20000000000 */
[----:B------:R0:W-:Y:S01]  /*86f0*/  SHFL.IDX PT, R67, R29, R14, 0x1c1f ;  /* 0x001c1f0e1d437589 */ /* 0x0001e200000e0000 */
[----:B--2---:R-:W-:Y:S01]  /*8700*/  SEL R17, R18, R15, P0 ;  /* 0x0000000f12117207 */ /* 0x004fe20000000000 */
[----:B-1----:R-:W1:Y:S01]  /*8710*/  @P2 LDC R89, c[0x0][0xbec] ;  /* 0x0002fb00ff592b82 */ /* 0x002e620000000800 */
[----:B------:R-:W-:Y:S01]  /*8720*/  SEL R28, R30, R31, P0 ;  /* 0x0000001f1e1c7207 */ /* 0x000fe20000000000 */
[----:B------:R2:W-:Y:S01]  /*8730*/  SHFL.IDX PT, R71, R13, R14, 0x1c1f ;  /* 0x001c1f0e0d477589 */ /* 0x0005e200000e0000 */
[----:B------:R-:W-:Y:S02]  /*8740*/  SEL R30, R31, R30, P0 ;  /* 0x0000001e1f1e7207 */ /* 0x000fe40000000000 */
[----:B------:R-:W-:Y:S01]  /*8750*/  SEL R31, R34, R27, P0 ;  /* 0x0000001b221f7207 */ /* 0x000fe20000000000 */
[----:B------:R-:W-:Y:S01]  /*8760*/  SHFL.IDX PT, R61, R61, R14, 0x1c1f ;  /* 0x001c1f0e3d3d7589 */ /* 0x000fe200000e0000 */
[----:B0-----:R-:W-:Y:S01]  /*8770*/  SEL R29, R27, R34, P0 ;  /* 0x000000221b1d7207 */ /* 0x001fe20000000000 */
[----:B----4-:R-:W-:-:S02]  /*8780*/  IMAD R34, R84, UR38, RZ ;  /* 0x0000002654227c24 */ /* 0x010fc4000f8e02ff */
[----:B------:R-:W-:Y:S01]  /*8790*/  SHFL.IDX PT, R65, R65, R14, 0x1c1f ;  /* 0x001c1f0e41417589 */ /* 0x000fe200000e0000 */
[----:B------:R-:W-:Y:S02]  /*87a0*/  SEL R27, R62, R35, P0 ;  /* 0x000000233e1b7207 */ /* 0x000fe40000000000 */
[----:B--2---:R-:W-:Y:S01]  /*87b0*/  SEL R13, R15, R18, P0 ;  /* 0x000000120f0d7207 */ /* 0x004fe20000000000 */
[----:B------:R-:W-:Y:S01]  /*87c0*/  SHFL.IDX PT, R55, R55, R14, 0x1c1f ;  /* 0x001c1f0e37377589 */ /* 0x000fe200000e0000 */
[----:B------:R-:W-:Y:S02]  /*87d0*/  SEL R15, R19, R20, P0 ;  /* 0x00000014130f7207 */ /* 0x000fe40000000000 */
[----:B------:R-:W-:Y:S01]  /*87e0*/  SEL R18, R51, R58, P0 ;  /* 0x0000003a33127207 */ /* 0x000fe20000000000 */
[----:B------:R-:W-:Y:S04]  /*87f0*/  SHFL.IDX PT, R57, R57, R14, 0x1c1f ;  /* 0x001c1f0e39397589 */ /* 0x000fe800000e0000 */
[----:B------:R-:W-:Y:S01]  /*8800*/  SHFL.IDX PT, R43, R43, R14, 0x1c1f ;  /* 0x001c1f0e2b2b7589 */ /* 0x000fe200000e0000 */
[----:B-1----:R-:W-:-:S03]  /*8810*/  @P2 IMAD.HI.U32 R89, R74, R89, RZ ;  /* 0x000000594a592227 */ /* 0x002fc600078e00ff */
[----:B------:R-:W-:Y:S04]  /*8820*/  SHFL.IDX PT, R47, R47, R14, 0x1c1f ;  /* 0x001c1f0e2f2f7589 */ /* 0x000fe800000e0000 */
[----:B------:R-:W-:Y:S04]  /*8830*/  SHFL.IDX PT, R37, R37, R14, 0x1c1f ;  /* 0x001c1f0e25257589 */ /* 0x000fe800000e0000 */
[----:B------:R-:W-:Y:S04]  /*8840*/  SHFL.IDX PT, R41, R41, R14, 0x1c1f ;  /* 0x001c1f0e29297589 */ /* 0x000fe800000e0000 */
[----:B------:R0:W-:Y:S02]  /*8850*/  SHFL.IDX PT, R39, R39, R14, 0x1c1f ;  /* 0x001c1f0e27277589 */ /* 0x0001e400000e0000 */
[----:B0-----:R-:W-:-:S02]  /*8860*/  SEL R14, R22, R23, P0 ;  /* 0x00000017160e7207 */ /* 0x001fc40000000000 */
[----:B------:R-:W-:Y:S02]  /*8870*/  SEL R22, R23, R22, P0 ;  /* 0x0000001617167207 */ /* 0x000fe40000000000 */
[----:B------:R-:W-:Y:S02]  /*8880*/  SEL R23, R20, R19, P0 ;  /* 0x0000001314177207 */ /* 0x000fe40000000000 */
[----:B------:R-:W-:Y:S02]  /*8890*/  SEL R20, R24, R21, P0 ;  /* 0x0000001518147207 */ /* 0x000fe40000000000 */
[----:B------:R-:W-:Y:S02]  /*88a0*/  SEL R24, R21, R24, P0 ;  /* 0x0000001815187207 */ /* 0x000fe40000000000 */
[----:B------:R-:W-:Y:S02]  /*88b0*/  SEL R21, R25, R26, P0 ;  /* 0x0000001a19157207 */ /* 0x000fe40000000000 */
[----:B------:R-:W-:-:S02]  /*88c0*/  SEL R25, R26, R25, P0 ;  /* 0x000000191a197207 */ /* 0x000fc40000000000 */
[----:B------:R-:W-:Y:S01]  /*88d0*/  SEL R26, R58, R51, P0 ;  /* 0x000000333a1a7207 */ /* 0x000fe20000000000 */
[----:B------:R-:W-:Y:S01]  /*88e0*/  IMAD R51, R85, UR37, R34 ;  /* 0x0000002555337c24 */ /* 0x000fe2000f8e0222 */
[----:B------:R-:W-:Y:S01]  /*88f0*/  SEL R19, R35, R62, P0 ;  /* 0x0000003e23137207 */ /* 0x000fe20000000000 */
[----:B------:R-:W-:Y:S01]  /*8900*/  IMAD.WIDE.U32 R58, R84, UR37, R32 ;  /* 0x00000025543a7c25 */ /* 0x000fe2000f8e0020 */
[----:B------:R-:W-:Y:S02]  /*8910*/  SEL R32, R68, R69, P0 ;  /* 0x0000004544207207 */ /* 0x000fe40000000000 */
[----:B------:R-:W-:Y:S01]  /*8920*/  SEL R34, R69, R68, P0 ;  /* 0x0000004445227207 */ /* 0x000fe20000000000 */
[----:B-----5:R-:W-:Y:S01]  /*8930*/  @P2 IMAD.HI.U32 R62, R74, R77, RZ ;  /* 0x0000004d4a3e2227 */ /* 0x020fe200078e00ff */
[----:B------:R-:W-:Y:S02]  /*8940*/  SEL R33, R63, R70, P0 ;  /* 0x000000463f217207 */ /* 0x000fe40000000000 */
[----:B------:R-:W-:Y:S01]  /*8950*/  SEL R35, R70, R63, P0 ;  /* 0x0000003f46237207 */ /* 0x000fe20000000000 */
[----:B------:R-:W-:-:S02]  /*8960*/  IMAD R69, RZ, RZ, -UR43 ;  /* 0x8000002bff457e24 */ /* 0x000fc4000f8e02ff */
[----:B------:R-:W-:Y:S01]  /*8970*/  IMAD.IADD R59, R59, 0x1, R51 ;  /* 0x000000013b3b7824 */ /* 0x000fe200078e0233 */
[----:B------:R-:W-:Y:S01]  /*8980*/  MOV R51, R74 ;  /* 0x0000004a00337202 */ /* 0x000fe20000000f00 */
[----:B------:R-:W-:Y:S01]  /*8990*/  IMAD R68, R86, UR38, RZ ;  /* 0x0000002656447c24 */ /* 0x000fe2000f8e02ff */
[----:B------:R-:W-:Y:S01]  /*89a0*/  @P2 SHF.R.U32.HI R51, RZ, R83, R62 ;  /* 0x00000053ff332219 */ /* 0x000fe2000001163e */
[----:B------:R-:W-:Y:S01]  /*89b0*/  IMAD R83, R76, R69, UR4 ;  /* 0x000000044c537e24 */ /* 0x000fe2000f8e0245 */
[----:B------:R-:W-:Y:S01]  /*89c0*/  ULDC.64 UR4, c[0x0][0xbe0] ;  /* 0x0002f80000047ab9 */ /* 0x000fe20000000a00 */
[----:B------:R-:W-:Y:S02]  /*89d0*/  IMAD R63, R87, UR37, R68 ;  /* 0x00000025573f7c24 */ /* 0x000fe4000f8e0244 */
[----:B------:R-:W-:Y:S01]  /*89e0*/  IMAD.MOV.U32 R62, RZ, RZ, R44 ;  /* 0x000000ffff3e7224 */ /* 0x000fe200078e002c */
[----:B------:R-:W-:Y:S01]  /*89f0*/  SHF.R.S32.HI R70, RZ, 0x1f, R83 ;  /* 0x0000001fff467819 */ /* 0x000fe20000011453 */
[----:B------:R-:W-:-:S02]  /*8a00*/  IMAD.IADD R63, R45, 0x1, R63 ;  /* 0x000000012d3f7824 */ /* 0x000fc400078e023f */
[----:B------:R-:W-:Y:S01]  /*8a10*/  IMAD.MOV.U32 R69, RZ, RZ, R74 ;  /* 0x000000ffff457224 */ /* 0x000fe200078e004a */
[----:B------:R-:W-:Y:S01]  /*8a20*/  @P2 SHF.R.U32.HI R69, RZ, R82, R89 ;  /* 0x00000052ff452219 */ /* 0x000fe20000011659 */
[C---:B------:R-:W-:Y:S02]  /*8a30*/  IMAD R45, R70.reuse, UR4, RZ ;  /* 0x00000004462d7c24 */ /* 0x040fe4000f8e02ff */
[----:B------:R-:W-:Y:S02]  /*8a40*/  IMAD R70, R70, UR6, RZ ;  /* 0x0000000646467c24 */ /* 0x000fe4000f8e02ff */
[C---:B------:R-:W-:Y:S02]  /*8a50*/  IMAD R68, R83.reuse, UR5, R45 ;  /* 0x0000000553447c24 */ /* 0x040fe4000f8e022d */
[----:B------:R-:W-:Y:S01]  /*8a60*/  IMAD.WIDE.U32 R44, R83, UR4, R58 ;  /* 0x00000004532c7c25 */ /* 0x000fe2000f8e003a */
[----:B------:R-:W-:-:S03]  /*8a70*/  ULDC.64 UR4, c[0x0][0xb30] ;  /* 0x0002cc0000047ab9 */ /* 0x000fc60000000a00 */
[----:B------:R-:W-:Y:S01]  /*8a80*/  IMAD.WIDE.U32 R58, R83, UR6, R62 ;  /* 0x00000006533a7c25 */ /* 0x000fe2000f8e003e */
[--C-:B------:R-:W-:Y:S02]  /*8a90*/  SHF.R.S32.HI R63, RZ, 0x1f, R51.reuse ;  /* 0x0000001fff3f7819 */ /* 0x100fe40000011433 */
[----:B------:R-:W-:Y:S01]  /*8aa0*/  IADD3 R44, P2, R51, R44, RZ ;  /* 0x0000002c332c7210 */ /* 0x000fe20007f5e0ff */
[----:B------:R-:W-:Y:S01]  /*8ab0*/  IMAD.MOV R51, RZ, RZ, -R51 ;  /* 0x000000ffff337224 */ /* 0x000fe200078e0a33 */
[--C-:B------:R-:W-:Y:S01]  /*8ac0*/  SHF.R.S32.HI R62, RZ, 0x1f, R69.reuse ;  /* 0x0000001fff3e7819 */ /* 0x100fe20000011445 */
[----:B------:R-:W-:Y:S01]  /*8ad0*/  IMAD R77, R83, UR7, R70 ;  /* 0x00000007534d7c24 */ /* 0x000fe2000f8e0246 */
[----:B------:R-:W-:Y:S01]  /*8ae0*/  IADD3.X R45, R63, R45, R68, P2, !PT ;  /* 0x0000002d3f2d7210 */ /* 0x000fe200017fe444 */
[----:B------:R-:W-:Y:S01]  /*8af0*/  IMAD.MOV R70, RZ, RZ, -R69 ;  /* 0x000000ffff467224 */ /* 0x000fe200078e0a45 */
[----:B------:R-:W-:Y:S01]  /*8b00*/  ULDC.64 UR6, c[0x0][0xbc8] ;  /* 0x0002f20000067ab9 */ /* 0x000fe20000000a00 */
[----:B------:R-:W-:-:S02]  /*8b10*/  IMAD R62, R62, UR4, RZ ;  /* 0x000000043e3e7c24 */ /* 0x000fc4000f8e02ff */
[C-C-:B------:R-:W-:Y:S02]  /*8b20*/  IMAD R51, R119.reuse, R51, R74.reuse ;  /* 0x0000003377337224 */ /* 0x140fe400078e024a */
[----:B------:R-:W-:Y:S01]  /*8b30*/  IMAD R63, R119, R70, R74 ;  /* 0x00000046773f7224 */ /* 0x000fe200078e024a */
[----:B------:R-:W-:Y:S01]  /*8b40*/  IADD3 R70, R66, 0x8, RZ ;  /* 0x0000000842467810 */ /* 0x000fe20007ffe0ff */
[----:B------:R-:W-:Y:S02]  /*8b50*/  IMAD.IADD R59, R59, 0x1, R77 ;  /* 0x000000013b3b7824 */ /* 0x000fe400078e024d */
[C---:B------:R-:W-:Y:S01]  /*8b60*/  IMAD R77, R69.reuse, UR5, R62 ;  /* 0x00000005454d7c24 */ /* 0x040fe2000f8e023e */
[----:B------:R-:W-:Y:S01]  /*8b70*/  SHF.R.S32.HI R62, RZ, 0x1f, R51 ;  /* 0x0000001fff3e7819 */ /* 0x000fe20000011433 */
[----:B------:R-:W-:Y:S01]  /*8b80*/  IMAD.WIDE.U32 R58, R69, UR4, R58 ;  /* 0x00000004453a7c25 */ /* 0x000fe2000f8e003a */
[----:B------:R-:W-:Y:S01]  /*8b90*/  SHF.R.S32.HI R68, RZ, 0x1f, R63 ;  /* 0x0000001fff447819 */ /* 0x000fe2000001143f */
[----:B------:R-:W0:Y:S01]  /*8ba0*/  S2UR UR5, SR_CgaCtaId ;  /* 0x00000000000579c3 */ /* 0x000e220000008800 */
[----:B------:R-:W-:Y:S01]  /*8bb0*/  UMOV UR4, 0x400 ;  /* 0x0000040000047882 */ /* 0x000fe20000000000 */
[----:B------:R-:W-:-:S02]  /*8bc0*/  IMAD R62, R62, UR6, RZ ;  /* 0x000000063e3e7c24 */ /* 0x000fc4000f8e02ff */
[----:B------:R-:W-:Y:S02]  /*8bd0*/  IMAD R68, R68, UR8, RZ ;  /* 0x0000000844447c24 */ /* 0x000fe4000f8e02ff */
[----:B------:R-:W-:Y:S02]  /*8be0*/  IMAD.IADD R59, R59, 0x1, R77 ;  /* 0x000000013b3b7824 */ /* 0x000fe400078e024d */
[----:B------:R-:W-:Y:S01]  /*8bf0*/  IMAD R77, R51, UR7, R62 ;  /* 0x00000007334d7c24 */ /* 0x000fe2000f8e023e */
[----:B---3--:R-:W-:Y:S01]  /*8c00*/  SEL R62, R75, R72, P0 ;  /* 0x000000484b3e7207 */ /* 0x008fe20000000000 */
[----:B------:R-:W-:Y:S01]  /*8c10*/  IMAD.WIDE.U32 R44, R51, UR6, R44 ;  /* 0x00000006332c7c25 */ /* 0x000fe2000f8e002c */
[----:B------:R-:W-:-:S03]  /*8c20*/  ULDC.64 UR6, c[0x0][0xba8] ;  /* 0x0002ea0000067ab9 */ /* 0x000fc60000000a00 */
[C---:B------:R-:W-:Y:S02]  /*8c30*/  IMAD R83, R63.reuse, UR9, R68 ;  /* 0x000000093f537c24 */ /* 0x040fe4000f8e0244 */
[----:B------:R-:W-:Y:S01]  /*8c40*/  IMAD.WIDE.U32 R68, R63, UR8, R58 ;  /* 0x000000083f447c25 */ /* 0x000fe2000f8e003a */
[----:B------:R-:W-:Y:S01]  /*8c50*/  SEL R58, R72, R75, P0 ;  /* 0x0000004b483a7207 */ /* 0x000fe20000000000 */
[----:B------:R-:W-:Y:S01]  /*8c60*/  ULDC.64 UR8, c[0x0][0xb00] ;  /* 0x0002c00000087ab9 */ /* 0x000fe20000000a00 */
[----:B------:R-:W-:Y:S01]  /*8c70*/  LEA R72, P2, R44, UR6, 0x2 ;  /* 0x000000062c487c11 */ /* 0x000fe2000f8410ff */
[----:B------:R-:W-:Y:S01]  /*8c80*/  IMAD.IADD R51, R45, 0x1, R77 ;  /* 0x000000012d337824 */ /* 0x000fe200078e024d */
[----:B------:R-:W-:Y:S01]  /*8c90*/  ULDC UR6, c[0x0][0xa88] ;  /* 0x0002a20000067ab9 */ /* 0x000fe20000000800 */
[----:B------:R-:W-:Y:S01]  /*8ca0*/  IMAD.IADD R45, R69, 0x1, R83 ;  /* 0x00000001452d7824 */ /* 0x000fe200078e0253 */
[----:B------:R-:W-:Y:S01]  /*8cb0*/  LEA R82, P3, R68, UR8, 0x2 ;  /* 0x0000000844527c11 */ /* 0x000fe2000f8610ff */
[----:B------:R-:W-:Y:S01]  /*8cc0*/  SHFL.IDX PT, R74, R72, RZ, 0x1c1f ;  /* 0x001c1fff484a7589 */ /* 0x000fe200000e0000 */
[----:B------:R-:W-:Y:S01]  /*8cd0*/  LEA.HI.X R51, R44, UR7, R51, 0x2, P2 ;  /* 0x000000072c337c11 */ /* 0x000fe200090f1433 */
[----:B0-----:R-:W-:Y:S01]  /*8ce0*/  ULEA UR4, UR5, UR4, 0x18 ;  /* 0x0000000405047291 */ /* 0x001fe2000f8ec03f */
[----:B------:R-:W-:Y:S01]  /*8cf0*/  IMAD R83, R119, UR6, RZ ;  /* 0x0000000677537c24 */ /* 0x000fe2000f8e02ff */
[----:B------:R-:W-:Y:S01]  /*8d00*/  SHFL.IDX PT, R76, R72, 0x1, 0x1c1f ;  /* 0x003c1f00484c7f89 */ /* 0x000fe200000e0000 */
[----:B------:R-:W-:Y:S01]  /*8d10*/  LEA.HI.X R84, R68, UR9, R45, 0x2, P3 ;  /* 0x0000000944547c11 */ /* 0x000fe200098f142d */
[----:B------:R-:W-:Y:S01]  /*8d20*/  UIADD3 UR4, UR4, 0x22820, URZ ;  /* 0x0002282004047890 */ /* 0x000fe2000fffe03f */
[----:B------:R-:W-:Y:S01]  /*8d30*/  SEL R59, R50, R73, P0 ;  /* 0x00000049323b7207 */ /* 0x000fe20000000000 */
[----:B------:R-:W0:Y:S01]  /*8d40*/  SHFL.IDX PT, R75, R51, RZ, 0x1c1f ;  /* 0x001c1fff334b7589 */ /* 0x000e2200000e0000 */
[-C--:B------:R-:W-:Y:S01]  /*8d50*/  ISETP.GE.OR P2, PT, R66, R83.reuse, P1 ;  /* 0x000000534200720c */ /* 0x080fe20000f46670 */
[----:B------:R-:W-:Y:S01]  /*8d60*/  UPRMT UR4, URZ, 0x654, UR4 ;  /* 0x000006543f047896 */ /* 0x000fe20008000004 */
[-C--:B------:R-:W-:Y:S01]  /*8d70*/  ISETP.GE.OR P1, PT, R70, R83.reuse, P1 ;  /* 0x000000534600720c */ /* 0x080fe20000f26670 */
[----:B------:R1:W2:Y:S01]  /*8d80*/  SHFL.IDX PT, R77, R51, 0x1, 0x1c1f ;  /* 0x003c1f00334d7f89 */ /* 0x0002a200000e0000 */
[----:B------:R-:W-:-:S02]  /*8d90*/  ISETP.GE.AND P3, PT, R66, R83, PT ;  /* 0x000000534200720c */ /* 0x000fc40003f66270 */
[----:B------:R-:W-:Y:S01]  /*8da0*/  SEL R63, R73, R50, P0 ;  /* 0x00000032493f7207 */ /* 0x000fe20000000000 */
[----:B------:R3:W4:Y:S01]  /*8db0*/  SHFL.IDX PT, R68, R82, RZ, 0x1c1f ;  /* 0x001c1fff52447589 */ /* 0x00072200000e0000 */
[----:B------:R-:W-:Y:S01]  /*8dc0*/  SEL R44, R48, R79, P0 ;  /* 0x0000004f302c7207 */ /* 0x000fe20000000000 */
[----:B------:R-:W-:Y:S01]  /*8dd0*/  IMAD.SHL.U32 R73, R64, 0x2, RZ ;  /* 0x0000000240497824 */ /* 0x000fe200078e00ff */
[----:B------:R-:W-:Y:S01]  /*8de0*/  SYNCS.ARRIVE.TRANS64.RED.A1T0 RZ, [UR4], RZ ;  /* 0x000000ffffff79a7 */ /* 0x000fe20008100404 */
[----:B------:R3:W3:Y:S01]  /*8df0*/  SHFL.IDX PT, R69, R84, RZ, 0x1c1f ;  /* 0x001c1fff54457589 */ /* 0x0006e200000e0000 */
[----:B------:R-:W-:Y:S02]  /*8e00*/  SEL R45, R49, R78, P0 ;  /* 0x0000004e312d7207 */ /* 0x000fe40000000000 */
[----:B------:R-:W-:Y:S02]  /*8e10*/  SEL R50, R52, R81, P0 ;  /* 0x0000005134327207 */ /* 0x000fe40000000000 */
[----:B-1----:R-:W-:-:S02]  /*8e20*/  SEL R51, R53, R80, P0 ;  /* 0x0000005035337207 */ /* 0x002fc40000000000 */
[----:B------:R-:W-:Y:S02]  /*8e30*/  SEL R48, R79, R48, P0 ;  /* 0x000000304f307207 */ /* 0x000fe40000000000 */
[----:B------:R-:W-:Y:S02]  /*8e40*/  SEL R49, R78, R49, P0 ;  /* 0x000000314e317207 */ /* 0x000fe40000000000 */
[----:B------:R-:W-:Y:S01]  /*8e50*/  SEL R52, R81, R52, P0 ;  /* 0x0000003451347207 */ /* 0x000fe20000000000 */
[----:B0-----:R0:W-:Y:S01]  /*8e60*/  @!P2 ST.E desc[UR48][R74.64], R3 ;  /* 0x000000034a00a985 */ /* 0x0011e2000c101930 */
[----:B------:R-:W-:-:S03]  /*8e70*/  SEL R53, R80, R53, P0 ;  /* 0x0000003550357207 */ /* 0x000fc60000000000 */
        /* <DEDUP_REMOVED lines=11> */
[----:B------:R-:W-:-:S04]  /*8f30*/  ISETP.GE.AND P1, PT, R66, UR4, PT ;  /* 0x0000000442007c0c */ /* 0x000fc8000bf26270 */
[----:B------:R-:W-:-:S03]  /*8f40*/  ISETP.GE.AND P5, PT, R80, UR4, PT ;  /* 0x0000000450007c0c */ /* 0x000fc6000bfa6270 */
[--C-:B---34-:R-:W-:Y:S02]  /*8f50*/  @!P2 IMAD.WIDE R74, R73, 0x4, R68.reuse ;  /* 0x00000004494aa825 */ /* 0x118fe400078e0244 */
[----:B------:R-:W-:Y:S02]  /*8f60*/  @!P3 LEA.HI R3, R3, R3, RZ, 0x1 ;  /* 0x000000030303b211 */ /* 0x000fe400078f08ff */
[----:B------:R-:W-:Y:S01]  /*8f70*/  @!P4 LEA.HI R64, R64, R64, RZ, 0x1 ;  /* 0x000000404040c211 */ /* 0x000fe200078f08ff */
[----:B------:R0:W-:Y:S01]  /*8f80*/  @!P2 ST.E.64 desc[UR48][R74.64], R8 ;  /* 0x000000084a00a985 */ /* 0x0001e2000c101b30 */
[----:B------:R-:W-:Y:S02]  /*8f90*/  @!P3 LOP3.LUT R3, R3, 0xfffffffe, RZ, 0xc0, !PT ;  /* 0xfffffffe0303b812 */ /* 0x000fe400078ec0ff */
[----:B------:R-:W-:Y:S02]  /*8fa0*/  @!P1 LEA.HI R66, R66, R66, RZ, 0x1 ;  /* 0x0000004242429211 */ /* 0x000fe400078f08ff */
[----:B------:R-:W-:Y:S01]  /*8fb0*/  @!P4 LOP3.LUT R79, R64, 0xfffffffe, RZ, 0xc0, !PT ;  /* 0xfffffffe404fc812 */ /* 0x000fe200078ec0ff */
[----:B------:R-:W-:Y:S01]  /*8fc0*/  @!P3 IMAD.WIDE R76, R3, 0x4, R68 ;  /* 0x00000004034cb825 */ /* 0x000fe200078e0244 */
[----:B------:R-:W-:-:S02]  /*8fd0*/  ISETP.GE.AND P2, PT, R72, UR4, PT ;  /* 0x0000000448007c0c */ /* 0x000fc4000bf46270 */
[----:B------:R-:W-:Y:S01]  /*8fe0*/  @!P5 LEA.HI R80, R80, R80, RZ, 0x1 ;  /* 0x000000505050d211 */ /* 0x000fe200078f08ff */
[C---:B------:R-:W-:Y:S01]  /*8ff0*/  VIADD R3, R73.reuse, 0x28 ;  /* 0x0000002849037836 */ /* 0x040fe20000000000 */
[----:B------:R1:W-:Y:S01]  /*9000*/  @!P3 ST.E.64 desc[UR48][R76.64], R10 ;  /* 0x0000000a4c00b985 */ /* 0x0003e2000c101b30 */
[----:B------:R-:W-:Y:S01]  /*9010*/  VIADD R64, R73, 0x30 ;  /* 0x0000003049407836 */ /* 0x000fe20000000000 */
[----:B0-----:R-:W-:Y:S01]  /*9020*/  @!P1 LOP3.LUT R9, R66, 0xfffffffe, RZ, 0xc0, !PT ;  /* 0xfffffffe42099812 */ /* 0x001fe200078ec0ff */
[--C-:B------:R-:W-:Y:S01]  /*9030*/  @!P4 IMAD.WIDE R78, R79, 0x4, R68.reuse ;  /* 0x000000044f4ec825 */ /* 0x100fe200078e0244 */
[----:B------:R-:W-:Y:S02]  /*9040*/  ISETP.GE.AND P3, PT, R3, UR4, PT ;  /* 0x0000000403007c0c */ /* 0x000fe4000bf66270 */
[----:B------:R-:W-:Y:S01]  /*9050*/  ISETP.GE.AND P6, PT, R64, UR4, PT ;  /* 0x0000000440007c0c */ /* 0x000fe2000bfc6270 */
[C---:B------:R-:W-:Y:S01]  /*9060*/  VIADD R74, R73.reuse, 0x40 ;  /* 0x00000040494a7836 */ /* 0x040fe20000000000 */
[----:B------:R-:W-:Y:S01]  /*9070*/  IADD3 R66, R73, 0x48, RZ ;  /* 0x0000004849427810 */ /* 0x000fe20007ffe0ff */
[----:B------:R-:W-:Y:S01]  /*9080*/  @!P1 IMAD.WIDE R8, R9, 0x4, R68 ;  /* 0x0000000409089825 */ /* 0x000fe200078e0244 */
[----:B------:R0:W-:Y:S01]  /*9090*/  @!P4 ST.E.64 desc[UR48][R78.64], R12 ;  /* 0x0000000c4e00c985 */ /* 0x0001e2000c101b30 */
[----:B------:R-:W-:-:S02]  /*90a0*/  @!P2 LEA.HI R72, R72, R72, RZ, 0x1 ;  /* 0x000000484848a211 */ /* 0x000fc400078f08ff */
[----:B------:R-:W-:Y:S01]  /*90b0*/  ISETP.GE.AND P4, PT, R74, UR4, PT ;  /* 0x000000044a007c0c */ /* 0x000fe2000bf86270 */
[----:B------:R2:W-:Y:S01]  /*90c0*/  @!P1 ST.E.64 desc[UR48][R8.64], R16 ;  /* 0x0000001008009985 */ /* 0x0005e2000c101b30 */
[----:B------:R-:W-:Y:S02]  /*90d0*/  ISETP.GE.AND P1, PT, R66, UR4, PT ;  /* 0x0000000442007c0c */ /* 0x000fe4000bf26270 */
[----:B------:R-:W-:Y:S02]  /*90e0*/  @!P3 LEA.HI R3, R3, R3, RZ, 0x1 ;  /* 0x000000030303b211 */ /* 0x000fe400078f08ff */
[----:B-1----:R-:W-:Y:S02]  /*90f0*/  @!P2 LOP3.LUT R11, R72, 0xfffffffe, RZ, 0xc0, !PT ;  /* 0xfffffffe480ba812 */ /* 0x002fe400078ec0ff */
[----:B------:R-:W-:Y:S02]  /*9100*/  @!P3 LOP3.LUT R3, R3, 0xfffffffe, RZ, 0xc0, !PT ;  /* 0xfffffffe0303b812 */ /* 0x000fe400078ec0ff */
[----:B------:R-:W-:Y:S01]  /*9110*/  @!P6 LEA.HI R64, R64, R64, RZ, 0x1 ;  /* 0x000000404040e211 */ /* 0x000fe200078f08ff */
[----:B------:R-:W-:-:S02]  /*9120*/  @!P2 IMAD.WIDE R10, R11, 0x4, R68 ;  /* 0x000000040b0aa825 */ /* 0x000fc400078e0244 */
[----:B------:R-:W-:Y:S02]  /*9130*/  @!P4 LEA.HI R74, R74, R74, RZ, 0x1 ;  /* 0x0000004a4a4ac211 */ /* 0x000fe400078f08ff */
[--C-:B0-----:R-:W-:Y:S01]  /*9140*/  @!P3 IMAD.WIDE R12, R3, 0x4, R68.reuse ;  /* 0x00000004030cb825 */ /* 0x101fe200078e0244 */
[----:B------:R-:W-:Y:S01]  /*9150*/  @!P6 LOP3.LUT R3, R64, 0xfffffffe, RZ, 0xc0, !PT ;  /* 0xfffffffe4003e812 */ /* 0x000fe200078ec0ff */
[----:B------:R0:W-:Y:S01]  /*9160*/  @!P2 ST.E.64 desc[UR48][R10.64], R14 ;  /* 0x0000000e0a00a985 */ /* 0x0001e2000c101b30 */
[----:B------:R-:W-:Y:S02]  /*9170*/  @!P1 LEA.HI R66, R66, R66, RZ, 0x1 ;  /* 0x0000004242429211 */ /* 0x000fe400078f08ff */
[----:B--2---:R-:W-:Y:S01]  /*9180*/  @!P5 LOP3.LUT R17, R80, 0xfffffffe, RZ, 0xc0, !PT ;  /* 0xfffffffe5011d812 */ /* 0x004fe200078ec0ff */
[--C-:B------:R-:W-:Y:S01]  /*9190*/  @!P6 IMAD.WIDE R8, R3, 0x4, R68.reuse ;  /* 0x000000040308e825 */ /* 0x100fe200078e0244 */
[----:B------:R-:W-:Y:S01]  /*91a0*/  @!P4 LOP3.LUT R3, R74, 0xfffffffe, RZ, 0xc0, !PT ;  /* 0xfffffffe4a03c812 */ /* 0x000fe200078ec0ff */
[----:B------:R1:W-:Y:S02]  /*91b0*/  @!P3 ST.E.64 desc[UR48][R12.64], R22 ;  /* 0x000000160c00b985 */ /* 0x0003e4000c101b30 */
[----:B------:R-:W-:-:S02]  /*91c0*/  @!P5 IMAD.WIDE R16, R17, 0x4, R68 ;  /* 0x000000041110d825 */ /* 0x000fc400078e0244 */
[----:B------:R2:W-:Y:S01]  /*91d0*/  @!P6 ST.E.64 desc[UR48][R8.64], R20 ;  /* 0x000000140800e985 */ /* 0x0005e2000c101b30 */
[----:B0-----:R-:W-:Y:S01]  /*91e0*/  @!P1 LOP3.LUT R15, R66, 0xfffffffe, RZ, 0xc0, !PT ;  /* 0xfffffffe420f9812 */ /* 0x001fe200078ec0ff */
[--C-:B------:R-:W-:Y:S02]  /*91f0*/  @!P4 IMAD.WIDE R10, R3, 0x4, R68.reuse ;  /* 0x00000004030ac825 */ /* 0x100fe400078e0244 */
[----:B------:R-:W-:Y:S02]  /*9200*/  @!P5 ST.E.64 desc[UR48][R16.64], R24 ;  /* 0x000000181000d985 */ /* 0x000fe4000c101b30 */
[----:B------:R-:W-:Y:S02]  /*9210*/  VIADD R3, R73, 0x50 ;  /* 0x0000005049037836 */ /* 0x000fe40000000000 */
[----:B------:R0:W-:Y:S01]  /*9220*/  @!P4 ST.E.64 desc[UR48][R10.64], R28 ;  /* 0x0000001c0a00c985 */ /* 0x0001e2000c101b30 */
[----:B-1----:R-:W-:-:S04]  /*9230*/  @!P1 IMAD.WIDE R12, R15, 0x4, R68 ;  /* 0x000000040f0c9825 */ /* 0x002fc800078e0244 */
[C---:B------:R-:W-:Y:S01]  /*9240*/  VIADD R14, R73.reuse, 0x58 ;  /* 0x00000058490e7836 */ /* 0x040fe20000000000 */
[----:B------:R1:W-:Y:S01]  /*9250*/  @!P1 ST.E.64 desc[UR48][R12.64], R30 ;  /* 0x0000001e0c009985 */ /* 0x0003e2000c101b30 */
[----:B------:R-:W-:Y:S01]  /*9260*/  VIADD R15, R73, 0x60 ;  /* 0x00000060490f7836 */ /* 0x000fe20000000000 */
[----:B------:R-:W-:Y:S01]  /*9270*/  ISETP.GE.AND P1, PT, R3, UR4, PT ;  /* 0x0000000403007c0c */ /* 0x000fe2000bf26270 */
[C---:B------:R-:W-:Y:S01]  /*9280*/  VIADD R22, R73.reuse, 0x68 ;  /* 0x0000006849167836 */ /* 0x040fe20000000000 */
[----:B------:R-:W-:Y:S01]  /*9290*/  ISETP.GE.AND P2, PT, R14, UR4, PT ;  /* 0x000000040e007c0c */ /* 0x000fe2000bf46270 */
[----:B--2---:R-:W-:Y:S01]  /*92a0*/  VIADD R8, R73, 0x70 ;  /* 0x0000007049087836 */ /* 0x004fe20000000000 */
[----:B------:R-:W-:Y:S01]  /*92b0*/  ISETP.GE.AND P3, PT, R15, UR4, PT ;  /* 0x000000040f007c0c */ /* 0x000fe2000bf66270 */
[----:B------:R-:W-:Y:S01]  /*92c0*/  VIADD R9, R73, 0x78 ;  /* 0x0000007849097836 */ /* 0x000fe20000000000 */
[----:B------:R-:W-:Y:S02]  /*92d0*/  ISETP.GE.AND P4, PT, R22, UR4, PT ;  /* 0x0000000416007c0c */ /* 0x000fe4000bf86270 */
[----:B------:R-:W-:-:S02]  /*92e0*/  ISETP.GE.AND P5, PT, R8, UR4, PT ;  /* 0x0000000408007c0c */ /* 0x000fc4000bfa6270 */
[----:B------:R-:W-:-:S03]  /*92f0*/  ISETP.GE.AND P6, PT, R9, UR4, PT ;  /* 0x0000000409007c0c */ /* 0x000fc6000bfc6270 */
[----:B------:R-:W-:Y:S02]  /*9300*/  @!P1 LEA.HI R3, R3, R3, RZ, 0x1 ;  /* 0x0000000303039211 */ /* 0x000fe400078f08ff */
[----:B------:R-:W-:Y:S02]  /*9310*/  @!P2 LEA.HI R14, R14, R14, RZ, 0x1 ;  /* 0x0000000e0e0ea211 */ /* 0x000fe400078f08ff */
[----:B------:R-:W-:Y:S02]  /*9320*/  @!P3 LEA.HI R15, R15, R15, RZ, 0x1 ;  /* 0x0000000f0f0fb211 */ /* 0x000fe400078f08ff */
[----:B------:R-:W-:Y:S02]  /*9330*/  @!P4 LEA.HI R22, R22, R22, RZ, 0x1 ;  /* 0x000000161616c211 */ /* 0x000fe400078f08ff */
[----:B------:R-:W-:Y:S02]  /*9340*/  @!P5 LEA.HI R8, R8, R8, RZ, 0x1 ;  /* 0x000000080808d211 */ /* 0x000fe400078f08ff */
[----:B------:R-:W-:-:S02]  /*9350*/  @!P6 LEA.HI R9, R9, R9, RZ, 0x1 ;  /* 0x000000090909e211 */ /* 0x000fc400078f08ff */
[----:B------:R-:W-:Y:S02]  /*9360*/  @!P1 LOP3.LUT R3, R3, 0xfffffffe, RZ, 0xc0, !PT ;  /* 0xfffffffe03039812 */ /* 0x000fe400078ec0ff */
[----:B0-----:R-:W-:Y:S02]  /*9370*/  @!P2 LOP3.LUT R11, R14, 0xfffffffe, RZ, 0xc0, !PT ;  /* 0xfffffffe0e0ba812 */ /* 0x001fe400078ec0ff */
[----:B-1----:R-:W-:Y:S02]  /*9380*/  @!P3 LOP3.LUT R13, R15, 0xfffffffe, RZ, 0xc0, !PT ;  /* 0xfffffffe0f0db812 */ /* 0x002fe400078ec0ff */
[----:B------:R-:W-:Y:S01]  /*9390*/  @!P4 LOP3.LUT R15, R22, 0xfffffffe, RZ, 0xc0, !PT ;  /* 0xfffffffe160fc812 */ /* 0x000fe200078ec0ff */
[--C-:B------:R-:W-:Y:S01]  /*93a0*/  @!P2 IMAD.WIDE R10, R11, 0x4, R68.reuse ;  /* 0x000000040b0aa825 */ /* 0x100fe200078e0244 */
[----:B------:R-:W-:Y:S02]  /*93b0*/  @!P5 LOP3.LUT R17, R8, 0xfffffffe, RZ, 0xc0, !PT ;  /* 0xfffffffe0811d812 */ /* 0x000fe400078ec0ff */
        /* <DEDUP_REMOVED lines=12> */
.L_x_7307:
[----:B------:R-:W-:Y:S05]  /*9480*/  BSYNC B0 ;  /* 0x0000000000007941 */ /* 0x000fea0003800000 */
.L_x_7306:
[----:B------:R-:W-:Y:S01]  /*9490*/  ISETP.GE.AND P1, PT, R70, R83, PT ;  /* 0x000000534600720c */ /* 0x000fe20003f26270 */
[----:B-1----:R1:W2:Y:S01]  /*94a0*/  SHFL.IDX PT, R35, R84, 0x1, 0x1c1f ;  /* 0x003c1f0054237f89 */ /* 0x0022a200000e0000 */
        /* <DEDUP_REMOVED lines=22> */
[----:B0-----:R-:W-:Y:S01]  /*9610*/  SEL R4, R39, R2, P0 ;  /* 0x0000000227047207 */ /* 0x001fe20000000000 */
[----:B-12---:R-:W-:Y:S06]  /*9620*/  @P1 BRA `(.L_x_7278) ;  /* 0x0000005800681947 */ /* 0x006fec0003800000 */
        /* <DEDUP_REMOVED lines=8> */
[----:B------:R-:W-:Y:S01]  /*96b0*/  VIADD R37, R73, 0x30 ;  /* 0x0000003049257836 */ /* 0x000fe20000000000 */
[----:B------:R-:W-:Y:S01]  /*96c0*/  ISETP.GE.AND P2, PT, R11, UR4, PT ;  /* 0x000000040b007c0c */ /* 0x000fe2000bf46270 */
[C---:B------:R-:W-:Y:S01]  /*96d0*/  VIADD R38, R73.reuse, 0x38 ;  /* 0x0000003849267836 */ /* 0x040fe20000000000 */
[----:B------:R-:W-:-:S02]  /*96e0*/  IADD3 R12, R73, 0x20, RZ ;  /* 0x00000020490c7810 */ /* 0x000fc40007ffe0ff */
[----:B------:R-:W-:Y:S02]  /*96f0*/  ISETP.GE.AND P5, PT, R36, UR4, PT ;  /* 0x0000000424007c0c */ /* 0x000fe4000bfa6270 */
[----:B------:R-:W-:Y:S01]  /*9700*/  ISETP.GE.AND P3, PT, R12, UR4, PT ;  /* 0x000000040c007c0c */ /* 0x000fe2000bf66270 */
[----:B------:R-:W-:Y:S02]  /*9710*/  @!P0 IMAD.WIDE R2, R73, 0x4, R34 ;  /* 0x0000000449028825 */ /* 0x000fe400078e0222 */
[----:B------:R-:W-:Y:S02]  /*9720*/  @!P4 LEA.HI R0, R0, R0, RZ, 0x1 ;  /* 0x000000000000c211 */ /* 0x000fe400078f08ff */
[----:B------:R-:W-:Y:S01]  /*9730*/  @!P1 LEA.HI R10, R10, R10, RZ, 0x1 ;  /* 0x0000000a0a0a9211 */ /* 0x000fe200078f08ff */
[----:B------:R0:W-:Y:S01]  /*9740*/  @!P0 ST.E.64 desc[UR48][R2.64], R44 ;  /* 0x0000002c02008985 */ /* 0x0001e2000c101b30 */
[----:B------:R-:W-:Y:S02]  /*9750*/  @!P4 LOP3.LUT R9, R0, 0xfffffffe, RZ, 0xc0, !PT ;  /* 0xfffffffe0009c812 */ /* 0x000fe400078ec0ff */
[----:B------:R-:W-:-:S02]  /*9760*/  ISETP.GE.AND P0, PT, R38, UR4, PT ;  /* 0x0000000426007c0c */ /* 0x000fc4000bf06270 */
[----:B------:R-:W-:Y:S01]  /*9770*/  @!P2 LEA.HI R0, R11, R11, RZ, 0x1 ;  /* 0x0000000b0b00a211 */ /* 0x000fe200078f08ff */
[--C-:B------:R-:W-:Y:S01]  /*9780*/  @!P4 IMAD.WIDE R8, R9, 0x4, R34.reuse ;  /* 0x000000040908c825 */ /* 0x100fe200078e0222 */
[----:B------:R-:W-:Y:S02]  /*9790*/  @!P1 LOP3.LUT R11, R10, 0xfffffffe, RZ, 0xc0, !PT ;  /* 0xfffffffe0a0b9812 */ /* 0x000fe400078ec0ff */
[----:B------:R-:W-:Y:S01]  /*97a0*/  @!P2 LOP3.LUT R13, R0, 0xfffffffe, RZ, 0xc0, !PT ;  /* 0xfffffffe000da812 */ /* 0x000fe200078ec0ff */
[----:B------:R-:W-:Y:S01]  /*97b0*/  VIADD R0, R73, 0x40 ;  /* 0x0000004049007836 */ /* 0x000fe20000000000 */
[----:B------:R1:W-:Y:S01]  /*97c0*/  @!P4 ST.E.64 desc[UR48][R8.64], R48 ;  /* 0x000000300800c985 */ /* 0x0003e2000c101b30 */
[----:B------:R-:W-:Y:S02]  /*97d0*/  ISETP.GE.AND P4, PT, R37, UR4, PT ;  /* 0x0000000425007c0c */ /* 0x000fe4000bf86270 */
[----:B------:R-:W-:Y:S01]  /*97e0*/  @!P3 LEA.HI R12, R12, R12, RZ, 0x1 ;  /* 0x0000000c0c0cb211 */ /* 0x000fe200078f08ff */
[----:B0-----:R-:W-:Y:S01]  /*97f0*/  @!P1 IMAD.WIDE R2, R11, 0x4, R34 ;  /* 0x000000040b029825 */ /* 0x001fe200078e0222 */
[----:B------:R-:W-:-:S02]  /*9800*/  @!P5 LEA.HI R36, R36, R36, RZ, 0x1 ;  /* 0x000000242424d211 */ /* 0x000fc400078f08ff */
[----:B------:R-:W-:Y:S02]  /*9810*/  @!P3 LOP3.LUT R11, R12, 0xfffffffe, RZ, 0xc0, !PT ;  /* 0xfffffffe0c0bb812 */ /* 0x000fe400078ec0ff */
[----:B------:R-:W-:Y:S01]  /*9820*/  @!P0 LEA.HI R38, R38, R38, RZ, 0x1 ;  /* 0x0000002626268211 */ /* 0x000fe200078f08ff */
[----:B------:R0:W-:Y:S01]  /*9830*/  @!P1 ST.E.64 desc[UR48][R2.64], R50 ;  /* 0x0000003202009985 */ /* 0x0001e2000c101b30 */
[----:B------:R-:W-:Y:S01]  /*9840*/  ISETP.GE.AND P1, PT, R0, UR4, PT ;  /* 0x0000000400007c0c */ /* 0x000fe2000bf26270 */
[--C-:B------:R-:W-:Y:S01]  /*9850*/  @!P3 IMAD.WIDE R10, R11, 0x4, R34.reuse ;  /* 0x000000040b0ab825 */ /* 0x100fe200078e0222 */
[----:B------:R-:W-:Y:S02]  /*9860*/  @!P0 LOP3.LUT R39, R38, 0xfffffffe, RZ, 0xc0, !PT ;  /* 0xfffffffe26278812 */ /* 0x000fe400078ec0ff */
[----:B------:R-:W-:Y:S01]  /*9870*/  @!P4 LEA.HI R37, R37, R37, RZ, 0x1 ;  /* 0x000000252525c211 */ /* 0x000fe200078f08ff */
[----:B-1----:R-:W-:Y:S01]  /*9880*/  @!P2 IMAD.WIDE R8, R13, 0x4, R34 ;  /* 0x000000040d08a825 */ /* 0x002fe200078e0222 */
[----:B------:R-:W-:-:S02]  /*9890*/  @!P5 LOP3.LUT R13, R36, 0xfffffffe, RZ, 0xc0, !PT ;  /* 0xfffffffe240dd812 */ /* 0x000fc400078ec0ff */
[----:B------:R-:W-:Y:S01]  /*98a0*/  @!P4 LOP3.LUT R37, R37, 0xfffffffe, RZ, 0xc0, !PT ;  /* 0xfffffffe2525c812 */ /* 0x000fe200078ec0ff */
[----:B------:R-:W-:Y:S01]  /*98b0*/  VIADD R36, R73, 0x48 ;  /* 0x0000004849247836 */ /* 0x000fe20000000000 */
[----:B------:R1:W-:Y:S01]  /*98c0*/  @!P2 ST.E.64 desc[UR48][R8.64], R52 ;  /* 0x000000340800a985 */ /* 0x0003e2000c101b30 */
[--C-:B------:R-:W-:Y:S02]  /*98d0*/  @!P5 IMAD.WIDE R12, R13, 0x4, R34.reuse ;  /* 0x000000040d0cd825 */ /* 0x100fe400078e0222 */
[----:B------:R-:W-:Y:S01]  /*98e0*/  @!P1 LEA.HI R0, R0, R0, RZ, 0x1 ;  /* 0x0000000000009211 */ /* 0x000fe200078f08ff */
[----:B------:R2:W-:Y:S01]  /*98f0*/  @!P3 ST.E.64 desc[UR48][R10.64], R14 ;  /* 0x0000000e0a00b985 */ /* 0x0005e2000c101b30 */
[--C-:B0-----:R-:W-:Y:S01]  /*9900*/  @!P4 IMAD.WIDE R2, R37, 0x4, R34.reuse ;  /* 0x000000042502c825 */ /* 0x101fe200078e0222 */
[----:B------:R-:W-:Y:S02]  /*9910*/  ISETP.GE.AND P2, PT, R36, UR4, PT ;  /* 0x0000000424007c0c */ /* 0x000fe4000bf46270 */
[----:B------:R0:W-:Y:S04]  /*9920*/  @!P5 ST.E.64 desc[UR48][R12.64], R16 ;  /* 0x000000100c00d985 */ /* 0x0001e8000c101b30 */
[----:B------:R-:W-:Y:S01]  /*9930*/  @!P4 ST.E.64 desc[UR48][R2.64], R18 ;  /* 0x000000120200c985 */ /* 0x000fe2000c101b30 */
[----:B-1----:R-:W-:-:S04]  /*9940*/  @!P0 IMAD.WIDE R8, R39, 0x4, R34 ;  /* 0x0000000427088825 */ /* 0x002fc800078e0222 */
[C---:B--2---:R-:W-:Y:S01]  /*9950*/  VIADD R10, R73.reuse, 0x50 ;  /* 0x00000050490a7836 */ /* 0x044fe20000000000 */
[----:B------:R1:W-:Y:S01]  /*9960*/  @!P0 ST.E.64 desc[UR48][R8.64], R20 ;  /* 0x0000001408008985 */ /* 0x0003e2000c101b30 */
[C---:B------:R-:W-:Y:S01]  /*9970*/  VIADD R14, R73.reuse, 0x68 ;  /* 0x00000068490e7836 */ /* 0x040fe20000000000 */
[C---:B------:R-:W-:Y:S01]  /*9980*/  IADD3 R15, R73.reuse, 0x70, RZ ;  /* 0x00000070490f7810 */ /* 0x040fe20007ffe0ff */
[C---:B0-----:R-:W-:Y:S01]  /*9990*/  VIADD R12, R73.reuse, 0x58 ;  /* 0x00000058490c7836 */ /* 0x041fe20000000000 */
[----:B------:R-:W-:Y:S01]  /*99a0*/  ISETP.GE.AND P3, PT, R10, UR4, PT ;  /* 0x000000040a007c0c */ /* 0x000fe2000bf66270 */
[C---:B------:R-:W-:Y:S01]  /*99b0*/  VIADD R13, R73.reuse, 0x60 ;  /* 0x00000060490d7836 */ /* 0x040fe20000000000 */
[----:B------:R-:W-:Y:S01]  /*99c0*/  ISETP.GE.AND P5, PT, R14, UR4, PT ;  /* 0x000000040e007c0c */ /* 0x000fe2000bfa6270 */
[----:B------:R-:W-:Y:S01]  /*99d0*/  VIADD R73, R73, 0x78 ;  /* 0x0000007849497836 */ /* 0x000fe20000000000 */
[----:B------:R-:W-:Y:S02]  /*99e0*/  ISETP.GE.AND P0, PT, R12, UR4, PT ;  /* 0x000000040c007c0c */ /* 0x000fe4000bf06270 */
[----:B------:R-:W-:-:S02]  /*99f0*/  ISETP.GE.AND P4, PT, R13, UR4, PT ;  /* 0x000000040d007c0c */ /* 0x000fc4000bf86270 */
[----:B------:R-:W-:Y:S02]  /*9a00*/  ISETP.GE.AND P6, PT, R15, UR4, PT ;  /* 0x000000040f007c0c */ /* 0x000fe4000bfc6270 */
[----:B------:R-:W-:Y:S02]  /*9a10*/  @!P2 LEA.HI R36, R36, R36, RZ, 0x1 ;  /* 0x000000242424a211 */ /* 0x000fe400078f08ff */
[----:B------:R-:W-:Y:S02]  /*9a20*/  @!P1 LOP3.LUT R11, R0, 0xfffffffe, RZ, 0xc0, !PT ;  /* 0xfffffffe000b9812 */ /* 0x000fe400078ec0ff */
[----:B------:R-:W-:Y:S02]  /*9a30*/  @!P3 LEA.HI R10, R10, R10, RZ, 0x1 ;  /* 0x0000000a0a0ab211 */ /* 0x000fe400078f08ff */
[----:B-1----:R-:W-:Y:S01]  /*9a40*/  @!P2 LOP3.LUT R9, R36, 0xfffffffe, RZ, 0xc0, !PT ;  /* 0xfffffffe2409a812 */ /* 0x002fe200078ec0ff */
[----:B------:R-:W-:Y:S01]  /*9a50*/  @!P1 IMAD.WIDE R2, R11, 0x4, R34 ;  /* 0x000000040b029825 */ /* 0x000fe200078e0222 */
[----:B------:R-:W-:-:S02]  /*9a60*/  @!P0 LEA.HI R12, R12, R12, RZ, 0x1 ;  /* 0x0000000c0c0c8211 */ /* 0x000fc400078f08ff */
[----:B------:R-:W-:Y:S01]  /*9a70*/  @!P4 LEA.HI R0, R13, R13, RZ, 0x1 ;  /* 0x0000000d0d00c211 */ /* 0x000fe200078f08ff */
[--C-:B------:R-:W-:Y:S01]  /*9a80*/  @!P2 IMAD.WIDE R8, R9, 0x4, R34.reuse ;  /* 0x000000040908a825 */ /* 0x100fe200078e0222 */
[----:B------:R-:W-:Y:S01]  /*9a90*/  @!P5 LEA.HI R14, R14, R14, RZ, 0x1 ;  /* 0x0000000e0e0ed211 */ /* 0x000fe200078f08ff */
[----:B------:R0:W-:Y:S01]  /*9aa0*/  @!P1 ST.E.64 desc[UR48][R2.64], R22 ;  /* 0x0000001602009985 */ /* 0x0001e2000c101b30 */
[----:B------:R-:W-:Y:S02]  /*9ab0*/  @!P3 LOP3.LUT R11, R10, 0xfffffffe, RZ, 0xc0, !PT ;  /* 0xfffffffe0a0bb812 */ /* 0x000fe400078ec0ff */
[----:B------:R-:W-:Y:S01]  /*9ac0*/  @!P6 LEA.HI R16, R15, R15, RZ, 0x1 ;  /* 0x0000000f0f10e211 */ /* 0x000fe200078f08ff */
[----:B------:R1:W-:Y:S01]  /*9ad0*/  @!P2 ST.E.64 desc[UR48][R8.64], R24 ;  /* 0x000000180800a985 */ /* 0x0003e2000c101b30 */
[----:B------:R-:W-:Y:S01]  /*9ae0*/  @!P0 LOP3.LUT R13, R12, 0xfffffffe, RZ, 0xc0, !PT ;  /* 0xfffffffe0c0d8812 */ /* 0x000fe200078ec0ff */
[----:B------:R-:W-:Y:S01]  /*9af0*/  @!P3 IMAD.WIDE R10, R11, 0x4, R34 ;  /* 0x000000040b0ab825 */ /* 0x000fe200078e0222 */
[----:B------:R-:W-:-:S02]  /*9b00*/  @!P4 LOP3.LUT R15, R0, 0xfffffffe, RZ, 0xc0, !PT ;  /* 0xfffffffe000fc812 */ /* 0x000fc400078ec0ff */
[----:B------:R-:W-:Y:S01]  /*9b10*/  @!P5 LOP3.LUT R17, R14, 0xfffffffe, RZ, 0xc0, !PT ;  /* 0xfffffffe0e11d812 */ /* 0x000fe200078ec0ff */
[--C-:B------:R-:W-:Y:S01]  /*9b20*/  @!P0 IMAD.WIDE R12, R13, 0x4, R34.reuse ;  /* 0x000000040d0c8825 */ /* 0x100fe200078e0222 */
[----:B------:R-:W-:Y:S01]  /*9b30*/  @!P6 LOP3.LUT R19, R16, 0xfffffffe, RZ, 0xc0, !PT ;  /* 0xfffffffe1013e812 */ /* 0x000fe200078ec0ff */
[----:B------:R2:W-:Y:S02]  /*9b40*/  @!P3 ST.E.64 desc[UR48][R10.64], R26 ;  /* 0x0000001a0a00b985 */ /* 0x0005e4000c101b30 */
[--C-:B0-----:R-:W-:Y:S02]  /*9b50*/  @!P4 IMAD.WIDE R2, R15, 0x4, R34.reuse ;  /* 0x000000040f02c825 */ /* 0x101fe400078e0222 */
[----:B------:R2:W-:Y:S01]  /*9b60*/  @!P0 ST.E.64 desc[UR48][R12.64], R28 ;  /* 0x0000001c0c008985 */ /* 0x0005e2000c101b30 */
[----:B------:R-:W-:Y:S01]  /*9b70*/  ISETP.GE.AND P0, PT, R73, UR4, PT ;  /* 0x0000000449007c0c */ /* 0x000fe2000bf06270 */
[--C-:B-1----:R-:W-:Y:S02]  /*9b80*/  @!P5 IMAD.WIDE R8, R17, 0x4, R34.reuse ;  /* 0x000000041108d825 */ /* 0x102fe400078e0222 */
[----:B------:R2:W-:Y:S02]  /*9b90*/  @!P4 ST.E.64 desc[UR48][R2.64], R30 ;  /* 0x0000001e0200c985 */ /* 0x0005e4000c101b30 */
[----:B------:R-:W-:-:S02]  /*9ba0*/  @!P6 IMAD.WIDE R14, R19, 0x4, R34 ;  /* 0x00000004130ee825 */ /* 0x000fc400078e0222 */
[----:B------:R2:W-:Y:S04]  /*9bb0*/  @!P5 ST.E.64 desc[UR48][R8.64], R32 ;  /* 0x000000200800d985 */ /* 0x0005e8000c101b30 */
[----:B------:R2:W-:Y:S02]  /*9bc0*/  @!P6 ST.E.64 desc[UR48][R14.64], R6 ;  /* 0x000000060e00e985 */ /* 0x0005e4000c101b30 */
[----:B------:R-:W-:Y:S05]  /*9bd0*/  @P0 BRA `(.L_x_7278) ;  /* 0x0000005000fc0947 */ /* 0x000fea0003800000 */
[----:B------:R-:W-:-:S04]  /*9be0*/  LEA.HI R73, R73, R73, RZ, 0x1 ;  /* 0x0000004949497211 */ /* 0x000fc800078f08ff */
[----:B--2---:R-:W-:-:S05]  /*9bf0*/  LOP3.LUT R3, R73, 0xfffffffe, RZ, 0xc0, !PT ;  /* 0xfffffffe49037812 */ /* 0x004fca00078ec0ff */
[----:B------:R-:W-:-:S05]  /*9c00*/  IMAD.WIDE R2, R3, 0x4, R34 ;  /* 0x0000000403027825 */ /* 0x000fca00078e0222 */
[----:B------:R1:W-:Y:S01]  /*9c10*/  ST.E.64 desc[UR48][R2.64], R4 ;  /* 0x0000000402007985 */ /* 0x0003e2000c101b30 */
[----:B------:R-:W-:Y:S05]  /*9c20*/  BRA `(.L_x_7278) ;  /* 0x0000005000e87947 */ /* 0x000fea0003800000 */
.L_x_7305:
        /* <DEDUP_REMOVED lines=36> */
[----:B-1----:R-:W-:Y:S01]  /*9e70*/  IMAD R9, R8, R7, UR7 ;  /* 0x0000000708097e24 */ /* 0x002fe2000f8e0207 */
[----:B------:R-:W-:-:S03]  /*9e80*/  IADD3 R7, -R5, RZ, RZ ;  /* 0x000000ff05077210 */ /* 0x000fc60007ffe1ff */
        /* <DEDUP_REMOVED lines=20> */
.L_x_7276:
[----:B------:R-:W-:-:S08]  /*9fd0*/  NOP ;  /* 0x0000000000007918 */ /* 0x000fd00000000000 */
[----:B------:R-:W0:-:S00]  /*9fe0*/  USETMAXREG.DEALLOC.CTAPOOL 0x28 ;  /* 0x00000028000079c8 */ /* 0x000e0000080e0500 */
        /* <DEDUP_REMOVED lines=16> */
.L_x_7308:
[----:B------:R-:W-:Y:S01]  /*a0f0*/  ULDC UR7, c[0x0][0xc50] ;  /* 0x0003140000077ab9 */ /* 0x000fe20000000800 */
[----:B------:R-:W-:Y:S01]  /*a100*/  UMOV UR40, UR6 ;  /* 0x0000000600287c82 */ /* 0x000fe20008000000 */
[----:B------:R-:W-:-:S11]  /*a110*/  UISETP.NE.AND UP0, UPT, UR7, 0x1, UPT ;  /* 0x000000010700788c */ /* 0x000fd6000bf05270 */
[----:B------:R-:W-:Y:S01]  /*a120*/  @UP0 ULDC UR4, c[0x0][0xc54] ;  /* 0x0003150000040ab9 */ /* 0x000fe20000000800 */
[----:B------:R-:W-:Y:S01]  /*a130*/  @UP0 ULDC UR8, c[0x0][0xc58] ;  /* 0x0003160000080ab9 */ /* 0x000fe20000000800 */
[----:B------:R-:W-:-:S04]  /*a140*/  UIMAD.WIDE.U32 UR4, UR6, UR4, URZ ;  /* 0x00000004060472a5 */ /* 0x000fc8000f8e003f */
[----:B------:R-:W-:-:S12]  /*a150*/  @UP0 USHF.R.U32.HI UR40, URZ, UR8, UR5 ;  /* 0x000000083f280299 */ /* 0x000fd80008011605 */
.L_x_7309:
        /* <DEDUP_REMOVED lines=64> */
.L_x_7311:
[----:B------:R-:W-:Y:S02]  /*a560*/  UIMAD UR45, UR44, UR37, URZ ;  /* 0x000000252c2d72a4 */ /* 0x000fe4000f8e023f */
[----:B------:R-:W-:-:S04]  /*a570*/  MOV R3, UR37 ;  /* 0x0000002500037c02 */ /* 0x000fc80008000f00 */
        /* <DEDUP_REMOVED lines=32> */
.L_x_7312:
[----:B------:R-:W-:-:S06]  /*a780*/  UIADD3 UR4, UR42, 0xa400, URZ ;  /* 0x0000a4002a047890 */ /* 0x000fcc000fffe03f */
[----:B------:R-:W-:-:S05]  /*a790*/  IMAD.U32 R17, RZ, RZ, UR4 ;  /* 0x00000004ff117e24 */ /* 0x000fca000f8e00ff */
        /* <DEDUP_REMOVED lines=18> */
.L_x_7313:
        /* <DEDUP_REMOVED lines=11> */
[----:B------:R-:W-:Y:S01]  /*a970*/  IMAD.U32 R6, RZ, RZ, UR6 ;  /* 0x00000006ff067e24 */ /* 0x000fe2000f8e00ff */
[----:B------:R-:W-:Y:S01]  /*a980*/  MOV R11, UR5 ;  /* 0x00000005000b7c02 */ /* 0x000fe20008000f00 */
[----:B------:R-:W-:-:S02]  /*a990*/  IMAD.U32 R7, RZ, RZ, UR7 ;  /* 0x00000007ff077e24 */ /* 0x000fc4000f8e00ff */
[----:B------:R-:W-:Y:S02]  /*a9a0*/  IMAD.U32 R10, RZ, RZ, UR4 ;  /* 0x00000004ff0a7e24 */ /* 0x000fe4000f8e00ff */
[----:B------:R-:W-:Y:S02]  /*a9b0*/  IMAD.MOV.U32 R8, RZ, RZ, 0x70 ;  /* 0x00000070ff087424 */ /* 0x000fe400078e00ff */
[----:B------:R-:W-:Y:S02]  /*a9c0*/  IMAD.MOV.U32 R12, RZ, RZ, 0x1 ;  /* 0x00000001ff0c7424 */ /* 0x000fe400078e00ff */
[----:B------:R-:W-:-:S07]  /*a9d0*/  IMAD.MOV.U32 R13, RZ, RZ, RZ ;  /* 0x000000ffff0d7224 */ /* 0x000fce00078e00ff */
[----:B------:R-:W-:-:S07]  /*a9e0*/  LEPC R20, `(.L_x_7314) ;  /* 0x000000001014794e */ /* 0x000fce0000000000 */
[----:B0----5:R-:W-:Y:S05]  /*a9f0*/  CALL.ABS.NOINC R2 ;  /* 0x0000000002007343 */ /* 0x021fea0003c00000 */
.L_x_7314:
        /* <DEDUP_REMOVED lines=18> */
.L_x_7315:
        /* <DEDUP_REMOVED lines=8> */
[C---:B------:R-:W-:Y:S01]  /*aba0*/  IMAD.SHL.U32 R30, R16.reuse, 0x10, RZ ;  /* 0x00000010101e7824 */ /* 0x040fe200078e00ff */
[----:B------:R-:W-:Y:S01]  /*abb0*/  UMOV UR4, 0xffffffff ;  /* 0xffffffff00047882 */ /* 0x000fe20000000000 */
[----:B------:R-:W-:-:S03]  /*abc0*/  LOP3.LUT R27, R16, 0x7f, RZ, 0xc0, !PT ;  /* 0x0000007f101b7812 */ /* 0x000fc600078ec0ff */
[----:B------:R-:W-:Y:S02]  /*abd0*/  LOP3.LUT R30, R30, 0x70, RZ, 0xc0, !PT ;  /* 0x000000701e1e7812 */ /* 0x000fe400078ec0ff */
[----:B------:R-:W-:Y:S01]  /*abe0*/  SHF.R.U32.HI R24, RZ, 0x3, R27 ;  /* 0x00000003ff187819 */ /* 0x000fe2000001161b */
[----:B-1----:R-:W-:Y:S06]  /*abf0*/  BRA.DIV UR4, `(.L_x_7316) ;  /* 0x0000004604747947 */ /* 0x002fec000b800000 */
.L_x_7366:
[----:B------:R-:W-:Y:S01]  /*ac00*/  UMOV UR4, 0xa0 ;  /* 0x000000a000047882 */ /* 0x000fe20000000000 */
[----:B------:R-:W-:Y:S01]  /*ac10*/  LOP3.LUT R23, R24, R30, RZ, 0xfc, !PT ;  /* 0x0000001e18177212 */ /* 0x000fe200078efcff */
[----:B------:R-:W-:Y:S01]  /*ac20*/  UIMAD UR4, UR46, UR4, -0xa0 ;  /* 0xffffff602e0474a4 */ /* 0x000fe2000f8e0204 */
[----:B------:R-:W-:Y:S01]  /*ac30*/  ISETP.NE.AND P3, PT, R20, 0x1, PT ;  /* 0x000000011400780c */ /* 0x000fe20003f65270 */
[----:B------:R-:W-:Y:S01]  /*ac40*/  IMAD.MOV.U32 R10, RZ, RZ, RZ ;  /* 0x000000ffff0a7224 */ /* 0x000fe200078e00ff */
[----:B------:R-:W-:Y:S02]  /*ac50*/  LOP3.LUT R19, R24, 0x80, R30, 0xfe, !PT ;  /* 0x0000008018137812 */ /* 0x000fe400078efe1e */
[----:B-----5:R-:W-:Y:S01]  /*ac60*/  SHF.R.S32.HI R36, RZ, 0x1f, R32 ;  /* 0x0000001fff247819 */ /* 0x020fe20000011420 */
[----:B------:R-:W-:Y:S01]  /*ac70*/  VIADD R11, R23, UR4 ;  /* 0x00000004170b7c36 */ /* 0x000fe20008000000 */
[----:B------:R-:W-:Y:S01]  /*ac80*/  LOP3.LUT R0, R0, 0xfffffff7, RZ, 0xc0, !PT ;  /* 0xfffffff700007812 */ /* 0x000fe200078ec0ff */
[----:B------:R-:W-:-:S03]  /*ac90*/  VIADD R13, R19, UR4 ;  /* 0x00000004130d7c36 */ /* 0x000fc60008000000 */
[C---:B------:R-:W-:Y:S01]  /*aca0*/  ISETP.GE.AND P1, PT, R11.reuse, UR38, PT ;  /* 0x000000260b007c0c */ /* 0x040fe2000bf26270 */
[--C-:B------:R-:W-:Y:S01]  /*acb0*/  IMAD.IADD R11, R11, 0x1, R18.reuse ;  /* 0x000000010b0b7824 */ /* 0x100fe200078e0212 */
[C---:B------:R-:W-:Y:S01]  /*acc0*/  ISETP.GE.AND P0, PT, R13.reuse, UR38, PT ;  /* 0x000000260d007c0c */ /* 0x040fe2000bf06270 */
[----:B0-----:R-:W0:Y:S01]  /*acd0*/  @P3 LDC R2, c[0x0][0x434] ;  /* 0x00010d00ff023b82 */ /* 0x001e220000000800 */
[----:B------:R-:W-:Y:S01]  /*ace0*/  IMAD.IADD R13, R13, 0x1, R18 ;  /* 0x000000010d0d7824 */ /* 0x000fe200078e0212 */
[----:B------:R-:W-:Y:S01]  /*acf0*/  @P3 LOP3.LUT R0, R0, 0x8, RZ, 0xfc, !PT ;  /* 0x0000000800003812 */ /* 0x000fe200078efcff */
[----:B------:R-:W-:Y:S01]  /*ad00*/  IMAD.MOV.U32 R12, RZ, RZ, R11 ;  /* 0x000000ffff0c7224 */ /* 0x000fe200078e000b */
[----:B------:R-:W-:Y:S01]  /*ad10*/  ISETP.GT.U32.OR P0, PT, R19, 0x9f, P0 ;  /* 0x0000009f1300780c */ /* 0x000fe20000704470 */
[----:B------:R-:W-:-:S03]  /*ad20*/  IMAD.MOV.U32 R15, RZ, RZ, R13 ;  /* 0x000000ffff0f7224 */ /* 0x000fc600078e000d */
[----:B------:R-:W1:Y:S08]  /*ad30*/  @P3 LDC R3, c[0x0][0x438] ;  /* 0x00010e00ff033b82 */ /* 0x000e700000000800 */
[----:B------:R-:W2:Y:S01]  /*ad40*/  @!P1 LDC.64 R4, c[0x0][0x428] ;  /* 0x00010a00ff049b82 */ /* 0x000ea20000000a00 */
[----:B0-----:R-:W-:-:S07]  /*ad50*/  @P3 IMAD.HI.U32 R2, R11, R2, RZ ;  /* 0x000000020b023227 */ /* 0x001fce00078e00ff */
[----:B------:R-:W0:Y:S01]  /*ad60*/  @!P1 LDC.64 R6, c[0x0][0x418] ;  /* 0x00010600ff069b82 */ /* 0x000e220000000a00 */
[----:B-1----:R-:W-:-:S07]  /*ad70*/  @P3 SHF.R.U32.HI R12, RZ, R3, R2 ;  /* 0x00000003ff0c3219 */ /* 0x002fce0000011602 */
[----:B------:R-:W1:Y:S01]  /*ad80*/  @P3 LDC R17, c[0x0][0x438] ;  /* 0x00010e00ff113b82 */ /* 0x000e620000000800 */
[----:B------:R-:W-:Y:S01]  /*ad90*/  @!P1 SHF.R.S32.HI R3, RZ, 0x1f, R12 ;  /* 0x0000001fff039819 */ /* 0x000fe2000001140c */
[----:B--2---:R-:W-:-:S06]  /*ada0*/  @!P1 IMAD R2, R36, R4, RZ ;  /* 0x0000000424029224 */ /* 0x004fcc00078e02ff */
[----:B------:R-:W2:Y:S01]  /*adb0*/  @!P0 LDC.64 R8, c[0x0][0x428] ;  /* 0x00010a00ff088b82 */ /* 0x000ea20000000a00 */
[----:B------:R-:W-:Y:S02]  /*adc0*/  @!P1 IMAD R5, R32, R5, R2 ;  /* 0x0000000520059224 */ /* 0x000fe400078e0202 */
[----:B------:R-:W-:-:S04]  /*add0*/  @!P1 IMAD.MOV.U32 R2, RZ, RZ, R12 ;  /* 0x000000ffff029224 */ /* 0x000fc800078e000c */
[----:B------:R-:W-:Y:S02]  /*ade0*/  @!P1 IMAD.WIDE.U32 R2, R32, R4, R2 ;  /* 0x0000000420029225 */ /* 0x000fe400078e0002 */
[----:B------:R-:W3:Y:S03]  /*adf0*/  @P3 LDC R4, c[0x0][0x434] ;  /* 0x00010d00ff043b82 */ /* 0x000ee60000000800 */
[----:B------:R-:W-:Y:S02]  /*ae00*/  @!P1 IADD3 R3, R3, R5, RZ ;  /* 0x0000000503039210 */ /* 0x000fe40007ffe0ff */
[----:B0-----:R-:W-:-:S04]  /*ae10*/  @!P1 LEA R6, P2, R2, R6, 0x2 ;  /* 0x0000000602069211 */ /* 0x001fc800078410ff */
[----:B------:R-:W-:Y:S01]  /*ae20*/  @!P1 LEA.HI.X R7, R2, R7, R3, 0x2, P2 ;  /* 0x0000000702079211 */ /* 0x000fe200010f1403 */
[C---:B------:R-:W-:Y:S02]  /*ae30*/  IMAD.SHL.U32 R14, R16.reuse, 0x4, RZ ;  /* 0x00000004100e7824 */ /* 0x040fe400078e00ff */
[----:B------:R-:W-:Y:S01]  /*ae40*/  IMAD.SHL.U32 R28, R16, 0x80, RZ ;  /* 0x00000080101c7824 */ /* 0x000fe200078e00ff */
[----:B------:R-:W-:Y:S01]  /*ae50*/  ULOP3.LUT UR4, UR36, 0x2, URZ, 0xfc, !UPT ;  /* 0x0000000224047892 */ /* 0x000fe2000f8efc3f */
[----:B------:R-:W-:Y:S01]  /*ae60*/  LOP3.LUT R0, R0, 0xfffffffd, RZ, 0xc0, !PT ;  /* 0xfffffffd00007812 */ /* 0x000fe200078ec0ff */
[----:B------:R-:W5:Y:S01]  /*ae70*/  @!P1 LDG.E R10, desc[UR48][R6.64] ;  /* 0x00000030060a9981 */ /* 0x000f62000c1e1900 */
[----:B---3--:R-:W-:Y:S02]  /*ae80*/  @P3 IMAD.HI.U32 R2, R13, R4, RZ ;  /* 0x000000040d023227 */ /* 0x008fe400078e00ff */
[----:B------:R-:W0:Y:S03]  /*ae90*/  @!P0 LDC.64 R4, c[0x0][0x418] ;  /* 0x00010600ff048b82 */ /* 0x000e260000000a00 */
[----:B-1----:R-:W-:Y:S01]  /*aea0*/  @P3 SHF.R.U32.HI R15, RZ, R17, R2 ;  /* 0x00000011ff0f3219 */ /* 0x002fe20000011602 */
[----:B--2---:R-:W-:-:S03]  /*aeb0*/  @!P0 IMAD R2, R36, R8, RZ ;  /* 0x0000000824028224 */ /* 0x004fc600078e02ff */
[--C-:B------:R-:W-:Y:S01]  /*aec0*/  @!P0 SHF.R.S32.HI R3, RZ, 0x1f, R15.reuse ;  /* 0x0000001fff038819 */ /* 0x100fe2000001140f */
[----:B------:R-:W-:Y:S02]  /*aed0*/  @!P0 IMAD R9, R32, R9, R2 ;  /* 0x0000000920098224 */ /* 0x000fe400078e0202 */
[----:B------:R-:W-:-:S04]  /*aee0*/  @!P0 IMAD.MOV.U32 R2, RZ, RZ, R15 ;  /* 0x000000ffff028224 */ /* 0x000fc800078e000f */
[----:B------:R-:W-:-:S04]  /*aef0*/  @!P0 IMAD.WIDE.U32 R2, R32, R8, R2 ;  /* 0x0000000820028225 */ /* 0x000fc800078e0002 */
[----:B------:R-:W-:Y:S01]  /*af00*/  @!P0 IMAD.IADD R3, R9, 0x1, R3 ;  /* 0x0000000109038824 */ /* 0x000fe200078e0203 */
[----:B0-----:R-:W-:-:S04]  /*af10*/  @!P0 LEA R4, P2, R2, R4, 0x2 ;  /* 0x0000000402048211 */ /* 0x001fc800078410ff */
[----:B------:R-:W-:Y:S01]  /*af20*/  @!P0 LEA.HI.X R5, R2, R5, R3, 0x2, P2 ;  /* 0x0000000502058211 */ /* 0x000fe200010f1403 */
[----:B------:R-:W-:-:S05]  /*af30*/  IMAD.SHL.U32 R2, R16, 0x20, RZ ;  /* 0x0000002010027824 */ /* 0x000fca00078e00ff */
[----:B------:R-:W-:-:S04]  /*af40*/  LOP3.LUT R3, R2, 0x80, RZ, 0xc0, !PT ;  /* 0x0000008002037812 */ /* 0x000fc800078ec0ff */
[----:B------:R-:W-:-:S04]  /*af50*/  LOP3.LUT R3, R3, 0x10, R16, 0xf8, !PT ;  /* 0x0000001003037812 */ /* 0x000fc800078ef810 */
[----:B------:R-:W-:Y:S02]  /*af60*/  LOP3.LUT R9, R3, 0x10, R14, 0x78, !PT ;  /* 0x0000001003097812 */ /* 0x000fe400078e780e */
[----:B------:R-:W-:Y:S02]  /*af70*/  SHF.R.U32.HI R3, RZ, 0x5, R27 ;  /* 0x00000005ff037819 */ /* 0x000fe4000001161b */
[C---:B------:R-:W-:Y:S01]  /*af80*/  LOP3.LUT R14, R2.reuse, 0x60, RZ, 0xc0, !PT ;  /* 0x00000060020e7812 */ /* 0x040fe200078ec0ff */
[----:B------:R-:W-:Y:S01]  /*af90*/  IMAD.MOV.U32 R8, RZ, RZ, RZ ;  /* 0x000000ffff087224 */ /* 0x000fe200078e00ff */
[----:B------:R-:W-:-:S03]  /*afa0*/  LOP3.LUT R2, R2, 0x100, RZ, 0xc0, !PT ;  /* 0x0000010002027812 */ /* 0x000fc600078ec0ff */
[----:B------:R-:W-:Y:S02]  /*afb0*/  IMAD R14, R3, 0x200, R14 ;  /* 0x00000200030e7824 */ /* 0x000fe400078e020e */
[----:B------:R0:W5:Y:S01]  /*afc0*/  @!P0 LDG.E R8, desc[UR48][R4.64] ;  /* 0x0000003004088981 */ /* 0x000162000c1e1900 */
[----:B------:R-:W-:Y:S02]  /*afd0*/  ISETP.GT.U32.AND P0, PT, R19, 0x9f, PT ;  /* 0x0000009f1300780c */ /* 0x000fe40003f04070 */
[----:B0-----:R-:W-:Y:S01]  /*afe0*/  IADD3 R4, R9, R14, R2 ;  /* 0x0000000e09047210 */ /* 0x001fe20007ffe002 */
[----:B------:R-:W-:-:S04]  /*aff0*/  IMAD.MOV R2, RZ, RZ, -R15 ;  /* 0x000000ffff027224 */ /* 0x000fc800078e0a0f */
[----:B------:R-:W-:Y:S01]  /*b000*/  IMAD R9, R20, R2, R13 ;  /* 0x0000000214097224 */ /* 0x000fe200078e020d */
[----:B------:R-:W-:-:S05]  /*b010*/  LOP3.LUT R2, R28, 0x380, RZ, 0xc0, !PT ;  /* 0x000003801c027812 */ /* 0x000fca00078ec0ff */
[----:B------:R-:W-:Y:S02]  /*b020*/  IMAD R3, R3, 0x10, R2 ;  /* 0x0000001003037824 */ /* 0x000fe400078e0202 */
[----:B------:R-:W-:Y:S01]  /*b030*/  IMAD.U32 R2, RZ, RZ, UR4 ;  /* 0x00000004ff027e24 */ /* 0x000fe2000f8e00ff */
[----:B------:R-:W-:Y:S02]  /*b040*/  @P0 LOP3.LUT R0, R0, 0x2, RZ, 0xfc, !PT ;  /* 0x0000000200000812 */ /* 0x000fe400078efcff */
[----:B------:R-:W-:Y:S02]  /*b050*/  LOP3.LUT P0, RZ, R16, 0x4, RZ, 0xc0, !PT ;  /* 0x0000000410ff7812 */ /* 0x000fe4000780c0ff */
[----:B------:R-:W-:Y:S01]  /*b060*/  ISETP.NE.AND P1, PT, R2, 0x3, PT ;  /* 0x000000030200780c */ /* 0x000fe20003f25270 */
[----:B------:R-:W-:Y:S01]  /*b070*/  IMAD.MOV.U32 R2, RZ, RZ, 0x40 ;  /* 0x00000040ff027424 */ /* 0x000fe200078e00ff */
[----:B------:R0:W-:Y:S04]  /*b080*/  STL [R1], R4 ;  /* 0x0000000401007387 */ /* 0x0001e80000100800 */
[----:B------:R-:W-:-:S05]  /*b090*/  SEL R2, R2, 0xffffffc0, !P0 ;  /* 0xffffffc002027807 */ /* 0x000fca0004000000 */
[----:B------:R0:W-:Y:S01]  /*b0a0*/  STL [R1+0x8], R2 ;  /* 0x0000080201007387 */ /* 0x0001e20000100800 */
[----:B------:R-:W-:Y:S01]  /*b0b0*/  IADD3 R6, -R12, RZ, RZ ;  /* 0x000000ff0c067210 */ /* 0x000fe20007ffe1ff */
[----:B------:R-:W-:Y:S01]  /*b0c0*/  IMAD.U32 R34, RZ, RZ, UR40 ;  /* 0x00000028ff227e24 */ /* 0x000fe2000f8e00ff */
[----:B------:R-:W-:Y:S02]  /*b0d0*/  LOP3.LUT R3, R3, R30, RZ, 0x3c, !PT ;  /* 0x0000001e03037212 */ /* 0x000fe400078e3cff */
[----:B------:R-:W-:Y:S01]  /*b0e0*/  LOP3.LUT R0, R0, 0xfffffffb, RZ, 0xc0, !PT ;  /* 0xfffffffb00007812 */ /* 0x000fe200078ec0ff */
[----:B------:R-:W-:Y:S02]  /*b0f0*/  IMAD R6, R20, R6, R11 ;  /* 0x0000000614067224 */ /* 0x000fe400078e020b */
[----:B------:R-:W-:Y:S01]  /*b100*/  IMAD.U32 R11, RZ, RZ, UR46 ;  /* 0x0000002eff0b7e24 */ /* 0x000fe2000f8e00ff */
[----:B------:R-:W-:Y:S02]  /*b110*/  LOP3.LUT R28, R3, 0xc00, R28, 0xf8, !PT ;  /* 0x00000c00031c7812 */ /* 0x000fe400078ef81c */
[----:B------:R-:W-:Y:S01]  /*b120*/  SHF.R.U32.HI R16, RZ, 0x3, R16 ;  /* 0x00000003ff107819 */ /* 0x000fe20000011610 */
[----:B------:R-:W-:Y:S01]  /*b130*/  VIADD R11, R11, 0xffffffff ;  /* 0xffffffff0b0b7836 */ /* 0x000fe20000000000 */
[----:B------:R-:W-:-:S02]  /*b140*/  @P1 LOP3.LUT R0, R0, 0x4, RZ, 0xfc, !PT ;  /* 0x0000000400001812 */ /* 0x000fc400078efcff */
[----:B------:R-:W-:Y:S01]  /*b150*/  SHF.R.S32.HI R34, RZ, 0x1f, R34 ;  /* 0x0000001fff227819 */ /* 0x000fe20000011422 */
[----:B0-----:R-:W-:Y:S06]  /*b160*/  @!P1 BRA `(.L_x_7317) ;  /* 0x0000000000049947 */ /* 0x001fec0003800000 */
[----:B------:R-:W-:Y:S01]  /*b170*/  BPT.TRAP 0x1 ;  /* 0x000000040000795c */ /* 0x000fe20000300000 */
.L_x_7317:
[----:B------:R-:W-:-:S05]  /*b180*/  IMAD.MOV.U32 R33, RZ, RZ, 0x1 ;  /* 0x00000001ff217424 */ /* 0x000fca00078e00ff */
[----:B------:R-:W-:-:S04]  /*b190*/  SHF.L.U32 R33, R33, 0x1f, RZ ;  /* 0x0000001f21217819 */ /* 0x000fc800000006ff */
[----:B------:R-:W0:Y:S02]  /*b1a0*/  SYNCS.PHASECHK.TRANS64.TRYWAIT P0, [UR42+0x22880], R33 ;  /* 0x02288021ff0075a7 */ /* 0x000e24000800016a */
[----:B0-----:R-:W-:Y:S05]  /*b1b0*/  @!P0 BRA `(.L_x_7318) ;  /* 0x0000004000248947 */ /* 0x001fea0003800000 */
.L_x_7367:
[----:B------:R-:W-:Y:S01]  /*b1c0*/  SHF.R.S32.HI R20, RZ, 0x1f, R6 ;  /* 0x0000001fff147819 */ /* 0x000fe20000011406 */
[----:B------:R-:W-:Y:S01]  /*b1d0*/  ULDC.64 UR4, c[0x0][0x328] ;  /* 0x0000ca0000047ab9 */ /* 0x000fe20000000a00 */
[----:B------:R-:W-:Y:S01]  /*b1e0*/  SHF.R.S32.HI R22, RZ, 0x1f, R9 ;  /* 0x0000001fff167819 */ /* 0x000fe20000011409 */
[C---:B------:R-:W-:Y:S01]  /*b1f0*/  IMAD.SHL.U32 R35, R16.reuse, 0x10, RZ ;  /* 0x0000001010237824 */ /* 0x040fe200078e00ff */
[----:B------:R-:W-:Y:S01]  /*b200*/  SHF.L.U32 R7, R16, 0x7, RZ ;  /* 0x0000000710077819 */ /* 0x000fe200000006ff */
[----:B------:R-:W-:Y:S01]  /*b210*/  IMAD R13, R20, UR4, RZ ;  /* 0x00000004140d7c24 */ /* 0x000fe2000f8e02ff */
[----:B-----5:R-:W-:Y:S01]  /*b220*/  SHF.R.S32.HI R19, RZ, 0x1f, R10 ;  /* 0x0000001fff137819 */ /* 0x020fe2000001140a */
[----:B------:R-:W-:Y:S01]  /*b230*/  IMAD R12, R22, UR4, RZ ;  /* 0x00000004160c7c24 */ /* 0x000fe2000f8e02ff */
[----:B------:R-:W-:Y:S01]  /*b240*/  LOP3.LUT R7, R30, 0x380, R7, 0xf8, !PT ;  /* 0x000003801e077812 */ /* 0x000fe200078ef807 */
[C---:B------:R-:W-:Y:S01]  /*b250*/  IMAD R13, R6.reuse, UR5, R13 ;  /* 0x00000005060d7c24 */ /* 0x040fe2000f8e020d */
[----:B------:R-:W-:Y:S01]  /*b260*/  SHF.R.S32.HI R21, RZ, 0x1f, R8 ;  /* 0x0000001fff157819 */ /* 0x000fe20000011408 */
[----:B------:R-:W-:Y:S01]  /*b270*/  IMAD R12, R9, UR5, R12 ;  /* 0x00000005090c7c24 */ /* 0x000fe2000f8e020c */
[----:B------:R-:W-:Y:S01]  /*b280*/  LOP3.LUT R35, R7, 0x70, R35, 0x78, !PT ;  /* 0x0000007007237812 */ /* 0x000fe200078e7823 */
[----:B------:R-:W-:Y:S01]  /*b290*/  IMAD.WIDE.U32 R4, R6, UR4, RZ ;  /* 0x0000000406047c25 */ /* 0x000fe2000f8e00ff */
[----:B------:R-:W-:Y:S01]  /*b2a0*/  R2UR UR6, R34 ;  /* 0x00000000220672ca */ /* 0x000fe200000e0000 */
[----:B------:R-:W1:Y:S01]  /*b2b0*/  LDC R14, c[0x0][0x2f4] ;  /* 0x0000bd00ff0e7b82 */ /* 0x000e620000000800 */
[----:B------:R-:W-:Y:S01]  /*b2c0*/  LOP3.LUT R0, R0, 0xffffff7f, RZ, 0xc0, !PT ;  /* 0xffffff7f00007812 */ /* 0x000fe200078ec0ff */
[----:B------:R-:W-:Y:S01]  /*b2d0*/  IMAD.WIDE.U32 R2, R9, UR4, RZ ;  /* 0x0000000409027c25 */ /* 0x000fe2000f8e00ff */
[----:B------:R-:W-:-:S03]  /*b2e0*/  ULDC.64 UR4, c[0x0][0x338] ;  /* 0x0000ce0000047ab9 */ /* 0x000fc60000000a00 */
[----:B------:R-:W-:Y:S02]  /*b2f0*/  IMAD R7, R19, UR4, RZ ;  /* 0x0000000413077c24 */ /* 0x000fe4000f8e02ff */
[----:B------:R-:W-:Y:S02]  /*b300*/  IMAD.IADD R3, R3, 0x1, R12 ;  /* 0x0000000103037824 */ /* 0x000fe400078e020c */
[----:B------:R-:W-:Y:S02]  /*b310*/  IMAD R12, R10, UR5, R7 ;  /* 0x000000050a0c7c24 */ /* 0x000fe4000f8e0207 */
[----:B------:R-:W-:Y:S02]  /*b320*/  IMAD R7, R21, UR4, RZ ;  /* 0x0000000415077c24 */ /* 0x000fe4000f8e02ff */
[----:B------:R-:W-:Y:S02]  /*b330*/  IMAD.IADD R5, R5, 0x1, R13 ;  /* 0x0000000105057824 */ /* 0x000fe400078e020d */
[----:B------:R-:W-:-:S02]  /*b340*/  IMAD R7, R8, UR5, R7 ;  /* 0x0000000508077c24 */ /* 0x000fc4000f8e0207 */
[----:B------:R-:W-:-:S04]  /*b350*/  IMAD.WIDE.U32 R2, R8, UR4, R2 ;  /* 0x0000000408027c25 */ /* 0x000fc8000f8e0002 */
[----:B------:R-:W-:Y:S01]  /*b360*/  IMAD.WIDE.U32 R4, R10, UR4, R4 ;  /* 0x000000040a047c25 */ /* 0x000fe2000f8e0004 */
[----:B------:R-:W-:Y:S01]  /*b370*/  ULDC.64 UR4, c[0x0][0x330] ;  /* 0x0000cc0000047ab9 */ /* 0x000fe20000000a00 */
[----:B-1----:R-:W-:Y:S02]  /*b380*/  ISETP.GE.AND P2, PT, R30, R14, PT ;  /* 0x0000000e1e00720c */ /* 0x002fe40003f46270 */
[----:B------:R-:W-:Y:S02]  /*b390*/  IMAD.IADD R3, R3, 0x1, R7 ;  /* 0x0000000103037824 */ /* 0x000fe400078e0207 */
[----:B------:R-:W-:Y:S02]  /*b3a0*/  IMAD.IADD R5, R5, 0x1, R12 ;  /* 0x0000000105057824 */ /* 0x000fe400078e020c */
[----:B------:R-:W-:Y:S01]  /*b3b0*/  IMAD.U32 R7, RZ, RZ, UR4 ;  /* 0x00000004ff077e24 */ /* 0x000fe2000f8e00ff */
[----:B------:R-:W-:-:S03]  /*b3c0*/  UIMAD UR4, UR6, UR4, URZ ;  /* 0x00000004060472a4 */ /* 0x000fc6000f8e023f */
[C---:B------:R-:W-:Y:S01]  /*b3d0*/  IMAD.WIDE.U32 R4, R7.reuse, UR40, R4 ;  /* 0x0000002807047c25 */ /* 0x040fe2000f8e0004 */
[----:B------:R-:W-:Y:S01]  /*b3e0*/  ULDC.64 UR6, c[0x0][0x318] ;  /* 0x0000c60000067ab9 */ /* 0x000fe20000000a00 */
[----:B------:R-:W-:Y:S02]  /*b3f0*/  UIMAD UR4, UR40, UR5, UR4 ;  /* 0x00000005280472a4 */ /* 0x000fe4000f8e0204 */
[----:B------:R-:W-:Y:S01]  /*b400*/  IMAD.WIDE.U32 R2, R7, UR40, R2 ;  /* 0x0000002807027c25 */ /* 0x000fe2000f8e0002 */
[----:B------:R-:W-:-:S03]  /*b410*/  IADD3 R16, P0, R4, UR6, RZ ;  /* 0x0000000604107c10 */ /* 0x000fc6000ff1e0ff */
[----:B------:R-:W-:-:S05]  /*b420*/  IMAD.U32 R7, RZ, RZ, UR7 ;  /* 0x00000007ff077e24 */ /* 0x000fca000f8e00ff */
[----:B------:R-:W-:Y:S02]  /*b430*/  IADD3.X R17, R7, UR4, R5, P0, !PT ;  /* 0x0000000407117c10 */ /* 0x000fe400087fe405 */
[----:B------:R-:W-:Y:S01]  /*b440*/  IADD3 R4, P0, R2, UR6, RZ ;  /* 0x0000000602047c10 */ /* 0x000fe2000ff1e0ff */
[----:B------:R-:W-:-:S03]  /*b450*/  IMAD.MOV.U32 R2, RZ, RZ, -0xa0 ;  /* 0xffffff60ff027424 */ /* 0x000fc600078e00ff */
[----:B------:R-:W-:Y:S01]  /*b460*/  IADD3.X R7, R7, UR4, R3, P0, !PT ;  /* 0x0000000407077c10 */ /* 0x000fe200087fe403 */
[----:B------:R-:W-:Y:S01]  /*b470*/  IMAD R5, R11, R2, UR38 ;  /* 0x000000260b057e24 */ /* 0x000fe2000f8e0202 */
[----:B------:R-:W-:Y:S01]  /*b480*/  UMOV UR4, 0xffffffff ;  /* 0xffffffff00047882 */ /* 0x000fe20000000000 */
[----:B------:R-:W-:Y:S02]  /*b490*/  SHF.L.U32 R2, R27, 0x4, RZ ;  /* 0x000000041b027819 */ /* 0x000fe400000006ff */
[----:B------:R-:W-:Y:S02]  /*b4a0*/  IMAD.IADD R5, R5, 0x1, -R24 ;  /* 0x0000000105057824 */ /* 0x000fe400078e0a18 */
[----:B------:R-:W-:-:S03]  /*b4b0*/  LOP3.LUT R35, R35, 0x400, R2, 0xf8, !PT ;  /* 0x0000040023237812 */ /* 0x000fc600078ef802 */
[----:B------:R-:W-:-:S13]  /*b4c0*/  ISETP.GE.AND P0, PT, R5, 0x1, PT ;  /* 0x000000010500780c */ /* 0x000fda0003f06270 */
[----:B------:R-:W-:Y:S01]  /*b4d0*/  @P0 LOP3.LUT R0, R0, 0x80, RZ, 0xfc, !PT ;  /* 0x0000008000000812 */ /* 0x000fe200078efcff */
[----:B------:R-:W-:Y:S06]  /*b4e0*/  BRA.DIV UR4, `(.L_x_7319) ;  /* 0x0000003e046c7947 */ /* 0x000fec000b800000 */
[----:B------:R-:W1:Y:S01]  /*b4f0*/  SHFL.IDX PT, R2, R16, RZ, 0x181f ;  /* 0x00181fff10027589 */ /* 0x000e6200000e0000 */
[----:B------:R-:W-:Y:S01]  /*b500*/  ISETP.LT.OR P0, PT, R5, 0x1, P2 ;  /* 0x000000010500780c */ /* 0x000fe20001701670 */
[----:B------:R-:W-:Y:S01]  /*b510*/  VIADD R29, R35, UR42 ;  /* 0x0000002a231d7c36 */ /* 0x000fe20008000000 */
[----:B------:R-:W-:Y:S01]  /*b520*/  LOP3.LUT R0, R0, 0xffffffdf, RZ, 0xc0, !PT ;  /* 0xffffffdf00007812 */ /* 0x000fe200078ec0ff */
[----:B------:R-:W2:Y:S01]  /*b530*/  SHFL.IDX PT, R3, R17, RZ, 0x181f ;  /* 0x00181fff11037589 */ /* 0x000ea200000e0000 */
[C---:B------:R-:W-:Y:S02]  /*b540*/  ISETP.GE.AND P6, PT, R5.reuse, 0x61, PT ;  /* 0x000000610500780c */ /* 0x040fe40003fc6270 */
[C---:B------:R-:W-:Y:S01]  /*b550*/  ISETP.GE.AND P5, PT, R5.reuse, 0x31, PT ;  /* 0x000000310500780c */ /* 0x040fe20003fa6270 */
[----:B------:R-:W-:Y:S01]  /*b560*/  SHFL.IDX PT, R14, R4, RZ, 0x181f ;  /* 0x00181fff040e7589 */ /* 0x000fe200000e0000 */
[C---:B------:R-:W-:Y:S02]  /*b570*/  ISETP.GE.AND P4, PT, R5.reuse, 0x41, PT ;  /* 0x000000410500780c */ /* 0x040fe40003f86270 */
[----:B------:R-:W-:-:S02]  /*b580*/  ISETP.GE.AND P3, PT, R5, 0x51, PT ;  /* 0x000000510500780c */ /* 0x000fc40003f66270 */
[----:B-1----:R-:W-:-:S05]  /*b590*/  IADD3 R2, P1, R30, R2, RZ ;  /* 0x000000021e027210 */ /* 0x002fca0007f3e0ff */
[----:B--2---:R-:W-:-:S05]  /*b5a0*/  IMAD.X R3, RZ, RZ, R3, P1 ;  /* 0x000000ffff037224 */ /* 0x004fca00008e0603 */
[----:B------:R1:W-:Y:S01]  /*b5b0*/  LDGSTS.E.BYPASS.LTC128B.128 [R29+0xa400], desc[UR48][R2.64], !P0 ;  /* 0x0a400000021d7fae */ /* 0x0003e2000c101d70 */
[----:B------:R-:W-:-:S03]  /*b5c0*/  ISETP.LT.OR P0, PT, R5, 0x11, P2 ;  /* 0x000000110500780c */ /* 0x000fc60001701670 */
[----:B-1----:R-:W1:Y:S04]  /*b5d0*/  SHFL.IDX PT, R2, R16, 0x1, 0x181f ;  /* 0x00381f0010027f89 */ /* 0x002e6800000e0000 */
[----:B------:R-:W2:Y:S01]  /*b5e0*/  SHFL.IDX PT, R3, R17, 0x1, 0x181f ;  /* 0x00381f0011037f89 */ /* 0x000ea200000e0000 */
        /* <DEDUP_REMOVED lines=29> */
[----:B------:R-:W2:Y:S04]  /*b7c0*/  SHFL.IDX PT, R3, R17, 0x6, 0x181f ;  /* 0x00d81f0011037f89 */ /* 0x000ea800000e0000 */
[----:B------:R-:W-:Y:S01]  /*b7d0*/  SHFL.IDX PT, R17, R17, 0x7, 0x181f ;  /* 0x00f81f0011117f89 */ /* 0x000fe200000e0000 */
[----:B-1----:R-:W-:-:S05]  /*b7e0*/  IADD3 R2, P1, R30, R2, RZ ;  /* 0x000000021e027210 */ /* 0x002fca0007f3e0ff */
[----:B--2---:R-:W-:-:S05]  /*b7f0*/  IMAD.X R3, RZ, RZ, R3, P1 ;  /* 0x000000ffff037224 */ /* 0x004fca00008e0603 */
[----:B------:R1:W-:Y:S01]  /*b800*/  LDGSTS.E.BYPASS.LTC128B.128 [R29+0xd400], desc[UR48][R2.64], !P0 ;  /* 0x0d400000021d7fae */ /* 0x0003e2000c101d70 */
[----:B------:R-:W-:-:S03]  /*b810*/  ISETP.LT.OR P0, PT, R5, 0x71, P2 ;  /* 0x000000710500780c */ /* 0x000fc60001701670 */
[----:B-1----:R-:W1:Y:S02]  /*b820*/  SHFL.IDX PT, R2, R16, 0x7, 0x181f ;  /* 0x00f81f0010027f89 */ /* 0x002e6400000e0000 */
[----:B-1----:R-:W-:-:S05]  /*b830*/  IADD3 R2, P1, R30, R2, RZ ;  /* 0x000000021e027210 */ /* 0x002fca0007f3e0ff */
[----:B------:R-:W-:-:S05]  /*b840*/  IMAD.X R3, RZ, RZ, R17, P1 ;  /* 0x000000ffff037224 */ /* 0x000fca00008e0611 */
[----:B------:R1:W-:Y:S01]  /*b850*/  LDGSTS.E.BYPASS.LTC128B.128 [R29+0xdc00], desc[UR48][R2.64], !P0 ;  /* 0x0dc00000021d7fae */ /* 0x0003e2000c101d70 */
[----:B------:R-:W-:-:S03]  /*b860*/  ISETP.LT.OR P0, PT, R5, 0x81, P2 ;  /* 0x000000810500780c */ /* 0x000fc60001701670 */
[----:B-1----:R-:W1:Y:S01]  /*b870*/  SHFL.IDX PT, R3, R7, RZ, 0x181f ;  /* 0x00181fff07037589 */ /* 0x002e6200000e0000 */
[----:B------:R-:W-:-:S03]  /*b880*/  IADD3 R2, P1, R30, R14, RZ ;  /* 0x0000000e1e027210 */ /* 0x000fc60007f3e0ff */
[----:B------:R-:W2:Y:S04]  /*b890*/  SHFL.IDX PT, R7, R7, 0x1, 0x181f ;  /* 0x00381f0007077f89 */ /* 0x000ea800000e0000 */
[----:B------:R3:W4:Y:S01]  /*b8a0*/  SHFL.IDX PT, R14, R4, 0x1, 0x181f ;  /* 0x00381f00040e7f89 */ /* 0x00072200000e0000 */
[----:B-1----:R-:W-:Y:S02]  /*b8b0*/  IADD3.X R3, RZ, R3, RZ, P1, !PT ;  /* 0x00000003ff037210 */ /* 0x002fe40000ffe4ff */
[----:B------:R-:W-:-:S03]  /*b8c0*/  ISETP.GE.AND P1, PT, R5, 0x11, PT ;  /* 0x000000110500780c */ /* 0x000fc60003f26270 */
[----:B------:R3:W-:Y:S01]  /*b8d0*/  LDGSTS.E.BYPASS.LTC128B.128 [R29+0xe400], desc[UR48][R2.64], !P0 ;  /* 0x0e400000021d7fae */ /* 0x0007e2000c101d70 */
[----:B------:R-:W-:-:S09]  /*b8e0*/  ISETP.GE.AND P0, PT, R5, 0x21, PT ;  /* 0x000000210500780c */ /* 0x000fd20003f06270 */
[----:B------:R-:W-:Y:S02]  /*b8f0*/  @P1 LOP3.LUT R0, R0, 0x20, RZ, 0xfc, !PT ;  /* 0x0000002000001812 */ /* 0x000fe400078efcff */
[----:B------:R-:W-:Y:S02]  /*b900*/  ISETP.GE.AND P1, PT, R5, 0x81, PT ;  /* 0x000000810500780c */ /* 0x000fe40003f26270 */
[----:B------:R-:W-:-:S04]  /*b910*/  LOP3.LUT R0, R0, 0xffffffef, RZ, 0xc0, !PT ;  /* 0xffffffef00007812 */ /* 0x000fc800078ec0ff */
[----:B------:R-:W-:Y:S02]  /*b920*/  @P0 LOP3.LUT R0, R0, 0x10, RZ, 0xfc, !PT ;  /* 0x0000001000000812 */ /* 0x000fe400078efcff */
[----:B------:R-:W-:Y:S02]  /*b930*/  ISETP.GE.AND P0, PT, R5, 0x71, PT ;  /* 0x000000710500780c */ /* 0x000fe40003f06270 */
[----:B------:R-:W-:-:S04]  /*b940*/  LOP3.LUT R0, R0, 0xffffffbf, RZ, 0xc0, !PT ;  /* 0xffffffbf00007812 */ /* 0x000fc800078ec0ff */
[----:B------:R-:W-:Y:S02]  /*b950*/  @P6 LOP3.LUT R0, R0, 0x40, RZ, 0xfc, !PT ;  /* 0x0000004000006812 */ /* 0x000fe400078efcff */
[----:B------:R-:W-:Y:S02]  /*b960*/  ISETP.GE.AND P6, PT, R5, 0x91, PT ;  /* 0x000000910500780c */ /* 0x000fe40003fc6270 */
[----:B------:R-:W-:-:S11]  /*b970*/  LOP3.LUT R0, R0, 0xfffffeff, RZ, 0xc0, !PT ;  /* 0xfffffeff00007812 */ /* 0x000fd600078ec0ff */
[----:B--234-:R-:W-:-:S07]  /*b980*/  @P6 LOP3.LUT R0, R0, 0x100, RZ, 0xfc, !PT ;  /* 0x0000010000006812 */ /* 0x01cfce00078efcff */
.L_x_7389:
[----:B------:R-:W-:Y:S02]  /*b990*/  ISETP.LT.OR P2, PT, R5, 0x91, P2 ;  /* 0x000000910500780c */ /* 0x000fe40001741670 */
[----:B------:R-:W-:-:S05]  /*b9a0*/  IADD3 R2, P6, R30, R14, RZ ;  /* 0x0000000e1e027210 */ /* 0x000fca0007fde0ff */
[----:B------:R-:W-:-:S06]  /*b9b0*/  IMAD.X R3, RZ, RZ, R7, P6 ;  /* 0x000000ffff037224 */ /* 0x000fcc00030e0607 */
[----:B------:R-:W-:Y:S01]  /*b9c0*/  @!PT LDS RZ, [RZ] ;  /* 0x00000000fffff984 */ /* 0x000fe20000000800 */
[----:B------:R-:W-:Y:S01]  /*b9d0*/  @!PT LDS RZ, [RZ] ;  /* 0x00000000fffff984 */ /* 0x000fe20000000800 */
[----:B------:R-:W-:Y:S01]  /*b9e0*/  @!PT LDS RZ, [RZ] ;  /* 0x00000000fffff984 */ /* 0x000fe20000000800 */
        /* <DEDUP_REMOVED lines=10> */
.L_x_7320:
[----:B------:R-:W-:Y:S01]  /*ba90*/  SYNCS.ARRIVE.TRANS64.A1T0 RZ, [UR42+0x22870], RZ ;  /* 0x022870ffffff79a7 */ /* 0x000fe2000810002a */
[----:B------:R-:W-:Y:S05]  /*baa0*/  @!P6 BRA `(.L_x_7321) ;  /* 0x000000000004e947 */ /* 0x000fea0003800000 */
[----:B------:R-:W-:Y:S01]  /*bab0*/  BPT.TRAP 0x1 ;  /* 0x000000040000795c */ /* 0x000fe20000300000 */
.L_x_7321:
[----:B------:R-:W1:Y:S02]  /*bac0*/  SYNCS.PHASECHK.TRANS64.TRYWAIT P2, [UR42+0x22840], R33 ;  /* 0x02284021ff0075a7 */ /* 0x000e64000804016a */
[----:B-1----:R-:W-:Y:S05]  /*bad0*/  @!P2 BRA `(.L_x_7322) ;  /* 0x000000440004a947 */ /* 0x002fea0003800000 */
.L_x_7390:
[----:B------:R-:W-:Y:S01]  /*bae0*/  ULDC.64 UR8, c[0x0][0x300] ;  /* 0x0000c00000087ab9 */ /* 0x000fe20000000a00 */
[----:B------:R-:W-:Y:S01]  /*baf0*/  ULDC.64 UR10, c[0x0][0x310] ;  /* 0x0000c400000a7ab9 */ /* 0x000fe20000000a00 */
[----:B------:R-:W-:Y:S01]  /*bb00*/  IMAD R3, R20, UR8, RZ ;  /* 0x0000000814037c24 */ /* 0x000fe2000f8e02ff */
[----:B------:R-:W-:Y:S01]  /*bb10*/  R2UR UR6, R34 ;  /* 0x00000000220672ca */ /* 0x000fe200000e0000 */
[----:B------:R-:W-:Y:S01]  /*bb20*/  IMAD R19, R19, UR10, RZ ;  /* 0x0000000a13137c24 */ /* 0x000fe2000f8e02ff */
[----:B------:R-:W-:Y:S01]  /*bb30*/  ULDC.64 UR4, c[0x0][0x308] ;  /* 0x0000c20000047ab9 */ /* 0x000fe20000000a00 */
[C---:B------:R-:W-:Y:S01]  /*bb40*/  IMAD R5, R6.reuse, UR9, R3 ;  /* 0x0000000906057c24 */ /* 0x040fe2000f8e0203 */
[----:B------:R-:W2:Y:S01]  /*bb50*/  LDC R16, c[0x0][0x2f4] ;  /* 0x0000bd00ff107b82 */ /* 0x000ea20000000800 */
[----:B------:R-:W-:Y:S01]  /*bb60*/  IMAD.WIDE.U32 R2, R6, UR8, RZ ;  /* 0x0000000806027c25 */ /* 0x000fe2000f8e00ff */
[----:B------:R-:W-:-:S03]  /*bb70*/  LOP3.LUT R0, R0, 0xfffffffe, RZ, 0xc0, !PT ;  /* 0xfffffffe00007812 */ /* 0x000fc600078ec0ff */
[----:B------:R-:W-:Y:S02]  /*bb80*/  IMAD.IADD R3, R3, 0x1, R5 ;  /* 0x0000000103037824 */ /* 0x000fe400078e0205 */
[C---:B------:R-:W-:Y:S02]  /*bb90*/  IMAD R19, R10.reuse, UR11, R19 ;  /* 0x0000000b0a137c24 */ /* 0x040fe4000f8e0213 */
[----:B------:R-:W-:-:S04]  /*bba0*/  IMAD.WIDE.U32 R2, R10, UR10, R2 ;  /* 0x0000000a0a027c25 */ /* 0x000fc8000f8e0002 */
[----:B------:R-:W-:Y:S02]  /*bbb0*/  IMAD.IADD R3, R3, 0x1, R19 ;  /* 0x0000000103037824 */ /* 0x000fe400078e0213 */
[----:B------:R-:W-:Y:S01]  /*bbc0*/  IMAD.U32 R5, RZ, RZ, UR4 ;  /* 0x00000004ff057e24 */ /* 0x000fe2000f8e00ff */
[----:B------:R-:W-:Y:S01]  /*bbd0*/  UIMAD UR4, UR6, UR4, URZ ;  /* 0x00000004060472a4 */ /* 0x000fe2000f8e023f */
[----:B------:R-:W-:Y:S02]  /*bbe0*/  IMAD R22, R22, UR8, RZ ;  /* 0x0000000816167c24 */ /* 0x000fe4000f8e02ff */
[----:B------:R-:W-:Y:S01]  /*bbf0*/  IMAD.WIDE.U32 R2, R5, UR40, R2 ;  /* 0x0000002805027c25 */ /* 0x000fe2000f8e0002 */
[----:B------:R-:W-:Y:S01]  /*bc00*/  ULDC.64 UR6, c[0x0][0x2e8] ;  /* 0x0000ba0000067ab9 */ /* 0x000fe20000000a00 */
[----:B------:R-:W-:Y:S02]  /*bc10*/  UIMAD UR4, UR40, UR5, UR4 ;  /* 0x00000005280472a4 */ /* 0x000fe4000f8e0204 */
[----:B------:R-:W-:Y:S01]  /*bc20*/  IMAD.U32 R4, RZ, RZ, UR7 ;  /* 0x00000007ff047e24 */ /* 0x000fe2000f8e00ff */
[----:B------:R-:W-:Y:S01]  /*bc30*/  IADD3 R7, P2, R2, UR6, RZ ;  /* 0x0000000602077c10 */ /* 0x000fe2000ff5e0ff */
[----:B------:R-:W-:-:S02]  /*bc40*/  IMAD R11, R9, UR9, R22 ;  /* 0x00000009090b7c24 */ /* 0x000fc4000f8e0216 */
        /* <DEDUP_REMOVED lines=10> */
[----:B------:R-:W-:Y:S01]  /*bcf0*/  UMOV UR4, 0xffffffff ;  /* 0xffffffff00047882 */ /* 0x000fe20000000000 */
[----:B--2---:R-:W-:-:S13]  /*bd00*/  ISETP.GE.AND P2, PT, R30, R16, PT ;  /* 0x000000101e00720c */ /* 0x004fda0003f46270 */
[----:B------:R-:W-:Y:S01]  /*bd10*/  @P2 LOP3.LUT R0, R0, 0x1, RZ, 0xfc, !PT ;  /* 0x0000000100002812 */ /* 0x000fe200078efcff */
[----:B------:R-:W-:Y:S06]  /*bd20*/  BRA.DIV UR4, `(.L_x_7323) ;  /* 0x0000004204847947 */ /* 0x000fec000b800000 */
[----:B------:R-:W2:Y:S01]  /*bd30*/  SHFL.IDX PT, R14, R7, RZ, 0x181f ;  /* 0x00181fff070e7589 */ /* 0x000ea200000e0000 */
[----:B------:R-:W-:Y:S02]  /*bd40*/  P2R R10, PR, RZ, 0x8 ;  /* 0x00000008ff0a7803 */ /* 0x000fe40000000000 */
[----:B------:R-:W-:Y:S01]  /*bd50*/  LOP3.LUT P3, RZ, R0, 0x80, RZ, 0xc0, !PT ;  /* 0x0000008000ff7812 */ /* 0x000fe2000786c0ff */
[----:B------:R-:W3:Y:S01]  /*bd60*/  SHFL.IDX PT, R2, R6, RZ, 0x181f ;  /* 0x00181fff06027589 */ /* 0x000ee200000e0000 */
[----:B------:R-:W-:Y:S02]  /*bd70*/  ISETP.GE.AND P6, PT, R30, R16, PT ;  /* 0x000000101e00720c */ /* 0x000fe40003fc6270 */
[----:B------:R-:W-:Y:S02]  /*bd80*/  P2R R9, PR, RZ, 0x1 ;  /* 0x00000001ff097803 */ /* 0x000fe40000000000 */
[----:B------:R-:W-:Y:S02]  /*bd90*/  LOP3.LUT P0, RZ, R0, 0x20, RZ, 0xc0, !PT ;  /* 0x0000002000ff7812 */ /* 0x000fe4000780c0ff */
[----:B------:R-:W-:-:S02]  /*bda0*/  P2R R8, PR, RZ, 0x2 ;  /* 0x00000002ff087803 */ /* 0x000fc40000000000 */
[----:B------:R-:W-:-:S03]  /*bdb0*/  LOP3.LUT P1, RZ, R0, 0x10, RZ, 0xc0, !PT ;  /* 0x0000001000ff7812 */ /* 0x000fc6000782c0ff */
[----:B--2---:R-:W-:-:S05]  /*bdc0*/  @P3 IADD3 R14, P2, R30, R14, RZ ;  /* 0x0000000e1e0e3210 */ /* 0x004fca0007f5e0ff */
[----:B---3--:R-:W-:Y:S01]  /*bdd0*/  @P3 IMAD.X R3, RZ, RZ, R2, P2 ;  /* 0x000000ffff033224 */ /* 0x008fe200010e0602 */
[----:B------:R-:W-:Y:S02]  /*bde0*/  @P3 MOV R2, R14 ;  /* 0x0000000e00023202 */ /* 0x000fe40000000f00 */
[----:B------:R-:W2:Y:S04]  /*bdf0*/  SHFL.IDX PT, R14, R7, 0x1, 0x181f ;  /* 0x00381f00070e7f89 */ /* 0x000ea800000e0000 */
[----:B------:R2:W-:Y:S01]  /*be00*/  @P3 LDGSTS.E.BYPASS.LTC128B.128 [R29+0x18400], desc[UR48][R2.64], !P6 ;  /* 0x18400000021d3fae */ /* 0x0005e2000f101d70 */
[----:B------:R-:W-:-:S03]  /*be10*/  ISETP.NE.AND P3, PT, R10, RZ, PT ;  /* 0x000000ff0a00720c */ /* 0x000fc60003f65270 */
[----:B------:R-:W3:Y:S01]  /*be20*/  SHFL.IDX PT, R10, R6, 0x1, 0x181f ;  /* 0x00381f00060a7f89 */ /* 0x000ee200000e0000 */
[----:B--2---:R-:W-:-:S03]  /*be30*/  @P0 IADD3 R2, P2, R30, R14, RZ ;  /* 0x0000000e1e020210 */ /* 0x004fc60007f5e0ff */
[----:B------:R-:W2:Y:S02]  /*be40*/  SHFL.IDX PT, R14, R7, 0x2, 0x181f ;  /* 0x00581f00070e7f89 */ /* 0x000ea400000e0000 */
[----:B---3--:R-:W-:-:S05]  /*be50*/  @P0 IMAD.X R3, RZ, RZ, R10, P2 ;  /* 0x000000ffff030224 */ /* 0x008fca00010e060a */
[----:B------:R3:W-:Y:S01]  /*be60*/  @P0 LDGSTS.E.BYPASS.LTC128B.128 [R29+0x18c00], desc[UR48][R2.64], !P6 ;  /* 0x18c00000021d0fae */ /* 0x0007e2000f101d70 */
[----:B------:R-:W-:-:S03]  /*be70*/  ISETP.NE.AND P0, PT, R9, RZ, PT ;  /* 0x000000ff0900720c */ /* 0x000fc60003f05270 */
[----:B------:R-:W4:Y:S01]  /*be80*/  SHFL.IDX PT, R9, R6, 0x2, 0x181f ;  /* 0x00581f0006097f89 */ /* 0x000f2200000e0000 */
[----:B--2---:R-:W-:-:S05]  /*be90*/  @P1 IADD3 R14, P2, R30, R14, RZ ;  /* 0x0000000e1e0e1210 */ /* 0x004fca0007f5e0ff */
[----:B---3--:R-:W-:Y:S02]  /*bea0*/  @P1 IMAD.MOV.U32 R2, RZ, RZ, R14 ;  /* 0x000000ffff021224 */ /* 0x008fe400078e000e */
[----:B------:R-:W2:Y:S01]  /*beb0*/  SHFL.IDX PT, R14, R7, 0x3, 0x181f ;  /* 0x00781f00070e7f89 */ /* 0x000ea200000e0000 */
[----:B----4-:R-:W-:-:S04]  /*bec0*/  @P1 IMAD.X R9, RZ, RZ, R9, P2 ;  /* 0x000000ffff091224 */ /* 0x010fc800010e0609 */
[----:B------:R-:W-:-:S05]  /*bed0*/  @P1 IMAD.MOV.U32 R3, RZ, RZ, R9 ;  /* 0x000000ffff031224 */ /* 0x000fca00078e0009 */
        /* <DEDUP_REMOVED lines=9> */
[----:B------:R4:W-:Y:S01]  /*bf70*/  @P5 LDGSTS.E.BYPASS.LTC128B.128 [R29+0x19c00], desc[UR48][R2.64], !P6 ;  /* 0x19c00000021d5fae */ /* 0x0009e2000f101d70 */
[----:B--2---:R-:W-:Y:S02]  /*bf80*/  @P4 IADD3 R14, P2, R30, R14, RZ ;  /* 0x0000000e1e0e4210 */ /* 0x004fe40007f5e0ff */
[----:B------:R-:W-:-:S03]  /*bf90*/  LOP3.LUT P5, RZ, R0, 0x40, RZ, 0xc0, !PT ;  /* 0x0000004000ff7812 */ /* 0x000fc600078ac0ff */
[----:B----4-:R-:W-:Y:S02]  /*bfa0*/  @P4 IMAD.MOV.U32 R2, RZ, RZ, R14 ;  /* 0x000000ffff024224 */ /* 0x010fe400078e000e */
[----:B------:R-:W2:Y:S01]  /*bfb0*/  SHFL.IDX PT, R14, R7, 0x5, 0x181f ;  /* 0x00b81f00070e7f89 */ /* 0x000ea200000e0000 */
[----:B---3--:R-:W-:-:S03]  /*bfc0*/  @P4 IMAD.X R9, RZ, RZ, R8, P2 ;  /* 0x000000ffff094224 */ /* 0x008fc600010e0608 */
[----:B------:R-:W3:Y:S02]  /*bfd0*/  SHFL.IDX PT, R8, R6, 0x5, 0x181f ;  /* 0x00b81f0006087f89 */ /* 0x000ee400000e0000 */
[----:B------:R-:W-:-:S05]  /*bfe0*/  @P4 MOV R3, R9 ;  /* 0x0000000900034202 */ /* 0x000fca0000000f00 */
[----:B------:R4:W-:Y:S01]  /*bff0*/  @P4 LDGSTS.E.BYPASS.LTC128B.128 [R29+0x1a400], desc[UR48][R2.64], !P6 ;  /* 0x1a400000021d4fae */ /* 0x0009e2000f101d70 */
[----:B--2---:R-:W-:-:S05]  /*c000*/  @P3 IADD3 R14, P2, R30, R14, RZ ;  /* 0x0000000e1e0e3210 */ /* 0x004fca0007f5e0ff */
[----:B----4-:R-:W-:Y:S02]  /*c010*/  @P3 IMAD.MOV.U32 R2, RZ, RZ, R14 ;  /* 0x000000ffff023224 */ /* 0x010fe400078e000e */
[----:B------:R-:W2:Y:S01]  /*c020*/  SHFL.IDX PT, R14, R7, 0x6, 0x181f ;  /* 0x00d81f00070e7f89 */ /* 0x000ea200000e0000 */
[----:B---3--:R-:W-:-:S03]  /*c030*/  @P3 IMAD.X R9, RZ, RZ, R8, P2 ;  /* 0x000000ffff093224 */ /* 0x008fc600010e0608 */
[----:B------:R-:W3:Y:S01]  /*c040*/  SHFL.IDX PT, R8, R6, 0x6, 0x181f ;  /* 0x00d81f0006087f89 */ /* 0x000ee200000e0000 */
[----:B------:R-:W-:-:S05]  /*c050*/  @P3 IMAD.MOV.U32 R3, RZ, RZ, R9 ;  /* 0x000000ffff033224 */ /* 0x000fca00078e0009 */
[----:B------:R4:W-:Y:S01]  /*c060*/  @P3 LDGSTS.E.BYPASS.LTC128B.128 [R29+0x1ac00], desc[UR48][R2.64], !P6 ;  /* 0x1ac00000021d3fae */ /* 0x0009e2000f101d70 */
[----:B--2---:R-:W-:-:S05]  /*c070*/  @P5 IADD3 R14, P2, R30, R14, RZ ;  /* 0x0000000e1e0e5210 */ /* 0x004fca0007f5e0ff */
[----:B----4-:R-:W-:Y:S02]  /*c080*/  @P5 IMAD.MOV.U32 R2, RZ, RZ, R14 ;  /* 0x000000ffff025224 */ /* 0x010fe400078e000e */
[----:B------:R-:W2:Y:S01]  /*c090*/  SHFL.IDX PT, R14, R7, 0x7, 0x181f ;  /* 0x00f81f00070e7f89 */ /* 0x000ea200000e0000 */
[----:B---3--:R-:W-:-:S03]  /*c0a0*/  @P5 IMAD.X R9, RZ, RZ, R8, P2 ;  /* 0x000000ffff095224 */ /* 0x008fc600010e0608 */
[----:B------:R-:W3:Y:S01]  /*c0b0*/  SHFL.IDX PT, R8, R6, 0x7, 0x181f ;  /* 0x00f81f0006087f89 */ /* 0x000ee200000e0000 */
[----:B------:R-:W-:-:S03]  /*c0c0*/  @P5 IMAD.MOV.U32 R3, RZ, RZ, R9 ;  /* 0x000000ffff035224 */ /* 0x000fc600078e0009 */
[----:B------:R-:W-:Y:S04]  /*c0d0*/  SHFL.IDX PT, R6, R4, 0x1, 0x181f ;  /* 0x00381f0004067f89 */ /* 0x000fe800000e0000 */
[----:B------:R4:W-:Y:S01]  /*c0e0*/  @P5 LDGSTS.E.BYPASS.LTC128B.128 [R29+0x1b400], desc[UR48][R2.64], !P6 ;  /* 0x1b400000021d5fae */ /* 0x0009e2000f101d70 */
[----:B--2---:R-:W-:-:S03]  /*c0f0*/  @P0 IADD3 R9, P2, R30, R14, RZ ;  /* 0x0000000e1e090210 */ /* 0x004fc60007f5e0ff */
[----:B------:R-:W2:Y:S02]  /*c100*/  SHFL.IDX PT, R14, R5, RZ, 0x181f ;  /* 0x00181fff050e7589 */ /* 0x000ea400000e0000 */
[----:B---3--:R-:W-:Y:S02]  /*c110*/  @P0 IMAD.X R10, RZ, RZ, R8, P2 ;  /* 0x000000ffff0a0224 */ /* 0x008fe400010e0608 */
[----:B------:R-:W3:Y:S01]  /*c120*/  SHFL.IDX PT, R8, R4, RZ, 0x181f ;  /* 0x00181fff04087589 */ /* 0x000ee200000e0000 */
[----:B----4-:R-:W-:Y:S02]  /*c130*/  @P0 IMAD.MOV.U32 R2, RZ, RZ, R9 ;  /* 0x000000ffff020224 */ /* 0x010fe400078e0009 */
[----:B------:R-:W-:-:S05]  /*c140*/  @P0 IMAD.MOV.U32 R3, RZ, RZ, R10 ;  /* 0x000000ffff030224 */ /* 0x000fca00078e000a */
[----:B------:R4:W-:Y:S01]  /*c150*/  @P0 LDGSTS.E.BYPASS.LTC128B.128 [R29+0x1bc00], desc[UR48][R2.64], !P6 ;  /* 0x1bc00000021d0fae */ /* 0x0009e2000f101d70 */
[----:B--2---:R-:W-:-:S04]  /*c160*/  @P1 IADD3 R14, P0, R30, R14, RZ ;  /* 0x0000000e1e0e1210 */ /* 0x004fc80007f1e0ff */
[----:B---3--:R-:W-:Y:S01]  /*c170*/  @P1 IADD3.X R9, RZ, R8, RZ, P0, !PT ;  /* 0x00000008ff091210 */ /* 0x008fe200007fe4ff */
[----:B----4-:R-:W-:Y:S02]  /*c180*/  @P1 IMAD.MOV.U32 R2, RZ, RZ, R14 ;  /* 0x000000ffff021224 */ /* 0x010fe400078e000e */
[----:B------:R2:W3:Y:S02]  /*c190*/  SHFL.IDX PT, R14, R5, 0x1, 0x181f ;  /* 0x00381f00050e7f89 */ /* 0x0004e400000e0000 */
[----:B------:R-:W-:-:S05]  /*c1a0*/  @P1 IMAD.MOV.U32 R3, RZ, RZ, R9 ;  /* 0x000000ffff031224 */ /* 0x000fca00078e0009 */
[----:B------:R2:W-:Y:S02]  /*c1b0*/  @P1 LDGSTS.E.BYPASS.LTC128B.128 [R29+0x1c400], desc[UR48][R2.64], !P6 ;  /* 0x1c400000021d1fae */ /* 0x0005e4000f101d70 */
.L_x_7412:
[----:B------:R-:W-:Y:S02]  /*c1c0*/  LOP3.LUT P2, RZ, R0, 0x100, RZ, 0xc0, !PT ;  /* 0x0000010000ff7812 */ /* 0x000fe4000784c0ff */
[----:B------:R-:W-:-:S11]  /*c1d0*/  ISETP.GE.AND P1, PT, R30, R16, PT ;  /* 0x000000101e00720c */ /* 0x000fd60003f26270 */
[----:B--23--:R-:W-:-:S05]  /*c1e0*/  @P2 IADD3 R2, P0, R30, R14, RZ ;  /* 0x0000000e1e022210 */ /* 0x00cfca0007f1e0ff */
[----:B------:R-:W-:-:S05]  /*c1f0*/  @P2 IMAD.X R3, RZ, RZ, R6, P0 ;  /* 0x000000ffff032224 */ /* 0x000fca00000e0606 */
[----:B------:R-:W-:Y:S01]  /*c200*/  @!PT LDS RZ, [RZ] ;  /* 0x00000000fffff984 */ /* 0x000fe20000000800 */
[----:B------:R-:W-:Y:S01]  /*c210*/  @!PT LDS RZ, [RZ] ;  /* 0x00000000fffff984 */ /* 0x000fe20000000800 */
[----:B------:R-:W-:Y:S01]  /*c220*/  @!PT LDS RZ, [RZ] ;  /* 0x00000000fffff984 */ /* 0x000fe20000000800 */
        /* <DEDUP_REMOVED lines=10> */
.L_x_7324:
        /* <DEDUP_REMOVED lines=29> */
[----:B012---:R-:W-:Y:S05]  /*c4a0*/  CALL.ABS.NOINC R2 ;  /* 0x0000000002007343 */ /* 0x007fea0003c00000 */
.L_x_7325:
[----:B------:R-:W2:Y:S01]  /*c4b0*/  LDC R6, c[0x0][0x448] ;  /* 0x00011200ff067b82 */ /* 0x000ea20000000800 */
[----:B------:R-:W-:Y:S01]  /*c4c0*/  IMAD R23, R26, 0x80, R23 ;  /* 0x000000801a177824 */ /* 0x000fe200078e0217 */
[----:B------:R-:W-:Y:S01]  /*c4d0*/  ULDC.64 UR4, c[0x0][0x2e0] ;  /* 0x0000b80000047ab9 */ /* 0x000fe20000000a00 */
[----:B------:R-:W-:Y:S01]  /*c4e0*/  IMAD.U32 R4, RZ, RZ, UR38 ;  /* 0x00000026ff047e24 */ /* 0x000fe2000f8e00ff */
[----:B------:R-:W-:Y:S01]  /*c4f0*/  ULDC UR6, c[0x0][0x2b8] ;  /* 0x0000ae0000067ab9 */ /* 0x000fe20000000800 */
[----:B------:R-:W-:Y:S02]  /*c500*/  IMAD.U32 R5, RZ, RZ, UR39 ;  /* 0x00000027ff057e24 */ /* 0x000fe4000f8e00ff */
[----:B------:R-:W-:Y:S02]  /*c510*/  IMAD.MOV.U32 R5, RZ, RZ, R23 ;  /* 0x000000ffff057224 */ /* 0x000fe400078e0017 */
[----:B------:R-:W-:Y:S02]  /*c520*/  IMAD R16, R16, UR4, RZ ;  /* 0x0000000410107c24 */ /* 0x000fe4000f8e02ff */
[----:B------:R-:W-:-:S02]  /*c530*/  IMAD.U32 R3, RZ, RZ, UR43 ;  /* 0x0000002bff037e24 */ /* 0x000fc4000f8e00ff */
[----:B------:R-:W-:Y:S02]  /*c540*/  IMAD.MOV.U32 R2, RZ, RZ, R4 ;  /* 0x000000ffff027224 */ /* 0x000fe400078e0004 */
[C---:B------:R-:W-:Y:S02]  /*c550*/  IMAD R7, R31.reuse, UR5, R16 ;  /* 0x000000051f077c24 */ /* 0x040fe4000f8e0210 */
[----:B------:R-:W-:Y:S01]  /*c560*/  IMAD.WIDE.U32 R2, R31, UR4, R2 ;  /* 0x000000041f027c25 */ /* 0x000fe2000f8e0002 */
[----:B------:R-:W-:-:S04]  /*c570*/  ULDC.64 UR4, c[0x0][0x2d0] ;  /* 0x0000b40000047ab9 */ /* 0x000fc80000000a00 */
[----:B------:R-:W-:Y:S02]  /*c580*/  IADD3 R3, R3, R7, RZ ;  /* 0x0000000703037210 */ /* 0x000fe40007ffe0ff */
[----:B--2---:R-:W-:-:S13]  /*c590*/  ISETP.NE.AND P0, PT, R6, 0x1, PT ;  /* 0x000000010600780c */ /* 0x004fda0003f05270 */
[----:B------:R-:W2:Y:S08]  /*c5a0*/  @P0 LDC R0, c[0x0][0x44c] ;  /* 0x00011300ff000b82 */ /* 0x000eb00000000800 */
[----:B------:R-:W3:Y:S01]  /*c5b0*/  @P0 LDC R9, c[0x0][0x450] ;  /* 0x00011400ff090b82 */ /* 0x000ee20000000800 */
[----:B--2---:R-:W-:-:S05]  /*c5c0*/  @P0 IMAD.HI.U32 R0, R23, R0, RZ ;  /* 0x0000000017000227 */ /* 0x004fca00078e00ff */
[----:B---3--:R-:W-:Y:S02]  /*c5d0*/  @P0 SHF.R.U32.HI R5, RZ, R9, R0 ;  /* 0x00000009ff050219 */ /* 0x008fe40000011600 */
[----:B------:R-:W-:Y:S02]  /*c5e0*/  ISETP.GE.AND P0, PT, R30, UR6, PT ;  /* 0x000000061e007c0c */ /* 0x000fe4000bf06270 */
        /* <DEDUP_REMOVED lines=14> */
[----:B------:R-:W-:-:S03]  /*c6d0*/  UMOV UR4, 0xffffffff ;  /* 0xffffffff00047882 */ /* 0x000fc60000000000 */
[----:B------:R-:W-:Y:S01]  /*c6e0*/  IADD3.X R4, R3, UR5, R23, P1, !PT ;  /* 0x0000000503047c10 */ /* 0x000fe20008ffe417 */
[----:B------:R-:W-:Y:S08]  /*c6f0*/  BRA.DIV UR4, `(.L_x_7326) ;  /* 0x0000004604087947 */ /* 0x000ff0000b800000 */
[----:B------:R-:W2:Y:S01]  /*c700*/  SHFL.IDX PT, R14, R0, RZ, 0x181f ;  /* 0x00181fff000e7589 */ /* 0x000ea200000e0000 */
[----:B------:R-:W-:Y:S02]  /*c710*/  ULDC UR4, c[0x0][0x288] ;  /* 0x0000a20000047ab9 */ /* 0x000fe40000000800 */
[----:B------:R-:W-:Y:S01]  /*c720*/  IMAD R5, R6, UR4, RZ ;  /* 0x0000000406057c24 */ /* 0x000fe2000f8e02ff */
[----:B------:R-:W3:Y:S01]  /*c730*/  SHFL.IDX PT, R2, R4, RZ, 0x181f ;  /* 0x00181fff04027589 */ /* 0x000ee200000e0000 */
[----:B------:R-:W-:-:S03]  /*c740*/  IMAD R6, R26, 0x80, R24 ;  /* 0x000000801a067824 */ /* 0x000fc600078e0218 */
[----:B------:R-:W4:Y:S01]  /*c750*/  SHFL.IDX PT, R3, R0, 0x1, 0x181f ;  /* 0x00381f0000037f89 */ /* 0x000f2200000e0000 */
[C---:B------:R-:W-:Y:S01]  /*c760*/  VIADD R8, R6.reuse, 0x10 ;  /* 0x0000001006087836 */ /* 0x040fe20000000000 */
[C---:B------:R-:W-:Y:S01]  /*c770*/  ISETP.GE.AND P1, PT, R6.reuse, R5, PT ;  /* 0x000000050600720c */ /* 0x040fe20003f26270 */
[----:B------:R-:W-:Y:S01]  /*c780*/  VIADD R12, R6, 0x20 ;  /* 0x00000020060c7836 */ /* 0x000fe20000000000 */
[----:B------:R-:W5:Y:S11]  /*c790*/  SHFL.IDX PT, R7, R4, 0x1, 0x181f ;  /* 0x00381f0004077f89 */ /* 0x000f7600000e0000 */
[----:B--2---:R-:W-:-:S05]  /*c7a0*/  @!P1 IADD3 R14, P2, R30, R14, RZ ;  /* 0x0000000e1e0e9210 */ /* 0x004fca0007f5e0ff */
[----:B---3--:R-:W-:Y:S01]  /*c7b0*/  @!P1 IMAD.X R17, RZ, RZ, R2, P2 ;  /* 0x000000ffff119224 */ /* 0x008fe200010e0602 */
[----:B------:R-:W-:Y:S01]  /*c7c0*/  ISETP.GE.AND P2, PT, R8, R5, PT ;  /* 0x000000050800720c */ /* 0x000fe20003f46270 */
[----:B------:R-:W-:Y:S01]  /*c7d0*/  @!P1 IMAD.MOV.U32 R2, RZ, RZ, R14 ;  /* 0x000000ffff029224 */ /* 0x000fe200078e000e */
[----:B------:R-:W-:Y:S04]  /*c7e0*/  SHFL.IDX PT, R8, R4, 0x2, 0x181f ;  /* 0x00581f0004087f89 */ /* 0x000fe800000e0000 */
[----:B------:R-:W2:Y:S07]  /*c7f0*/  SHFL.IDX PT, R14, R0, 0x2, 0x181f ;  /* 0x00581f00000e7f89 */ /* 0x000eae00000e0000 */
[----:B----4-:R-:W-:Y:S01]  /*c800*/  @!P2 IADD3 R9, P3, R30, R3, RZ ;  /* 0x000000031e09a210 */ /* 0x010fe20007f7e0ff */
[----:B------:R-:W-:-:S04]  /*c810*/  @!P1 IMAD.MOV.U32 R3, RZ, RZ, R17 ;  /* 0x000000ffff039224 */ /* 0x000fc800078e0011 */
[----:B-----5:R-:W-:Y:S01]  /*c820*/  @!P2 IMAD.X R10, RZ, RZ, R7, P3 ;  /* 0x000000ffff0aa224 */ /* 0x020fe200018e0607 */
[----:B------:R3:W-:Y:S01]  /*c830*/  @!P1 LDGSTS.E.BYPASS.LTC128B.128 [R29+0x14400], desc[UR48][R2.64], !P0 ;  /* 0x14400000021d9fae */ /* 0x0007e2000c101d70 */
[----:B------:R-:W-:-:S03]  /*c840*/  ISETP.GE.AND P1, PT, R12, R5, PT ;  /* 0x000000050c00720c */ /* 0x000fc60003f26270 */
[----:B------:R-:W-:Y:S01]  /*c850*/  SHFL.IDX PT, R7, R4, 0x3, 0x181f ;  /* 0x00781f0004077f89 */ /* 0x000fe200000e0000 */
[----:B---3--:R-:W-:Y:S01]  /*c860*/  @!P2 MOV R2, R9 ;  /* 0x000000090002a202 */ /* 0x008fe20000000f00 */
[----:B------:R-:W-:Y:S02]  /*c870*/  @!P2 IMAD.MOV.U32 R3, RZ, RZ, R10 ;  /* 0x000000ffff03a224 */ /* 0x000fe400078e000a */
[----:B------:R-:W3:Y:S01]  /*c880*/  SHFL.IDX PT, R9, R0, 0x3, 0x181f ;  /* 0x00781f0000097f89 */ /* 0x000ee200000e0000 */
[----:B------:R-:W-:-:S03]  /*c890*/  VIADD R10, R6, 0x30 ;  /* 0x00000030060a7836 */ /* 0x000fc60000000000 */
[----:B------:R4:W-:Y:S02]  /*c8a0*/  @!P2 LDGSTS.E.BYPASS.LTC128B.128 [R29+0x14c00], desc[UR48][R2.64], !P0 ;  /* 0x14c00000021dafae */ /* 0x0009e4000c101d70 */
[----:B--2---:R-:W-:-:S05]  /*c8b0*/  @!P1 IADD3 R14, P2, R30, R14, RZ ;  /* 0x0000000e1e0e9210 */ /* 0x004fca0007f5e0ff */
[----:B----4-:R-:W-:Y:S01]  /*c8c0*/  @!P1 IMAD.X R3, RZ, RZ, R8, P2 ;  /* 0x000000ffff039224 */ /* 0x010fe200010e0608 */
[----:B------:R-:W-:Y:S01]  /*c8d0*/  ISETP.GE.AND P2, PT, R10, R5, PT ;  /* 0x000000050a00720c */ /* 0x000fe20003f46270 */
[----:B------:R-:W-:Y:S01]  /*c8e0*/  @!P1 IMAD.MOV.U32 R2, RZ, RZ, R14 ;  /* 0x000000ffff029224 */ /* 0x000fe200078e000e */
[----:B------:R-:W-:Y:S01]  /*c8f0*/  SHFL.IDX PT, R8, R4, 0x4, 0x181f ;  /* 0x00981f0004087f89 */ /* 0x000fe200000e0000 */
[----:B------:R-:W-:-:S03]  /*c900*/  VIADD R10, R6, 0x40 ;  /* 0x00000040060a7836 */ /* 0x000fc60000000000 */
[----:B------:R-:W2:Y:S04]  /*c910*/  SHFL.IDX PT, R14, R0, 0x4, 0x181f ;  /* 0x00981f00000e7f89 */ /* 0x000ea800000e0000 */
[----:B------:R3:W-:Y:S03]  /*c920*/  @!P1 LDGSTS.E.BYPASS.LTC128B.128 [R29+0x15400], desc[UR48][R2.64], !P0 ;  /* 0x15400000021d9fae */ /* 0x0007e6000c101d70 */
[----:B---3--:R-:W-:Y:S02]  /*c930*/  @!P2 IADD3 R2, P1, R30, R9, RZ ;  /* 0x000000091e02a210 */ /* 0x008fe40007f3e0ff */
[----:B------:R-:W3:Y:S03]  /*c940*/  SHFL.IDX PT, R9, R0, 0x5, 0x181f ;  /* 0x00b81f0000097f89 */ /* 0x000ee600000e0000 */
[----:B------:R-:W-:Y:S01]  /*c950*/  @!P2 IMAD.X R3, RZ, RZ, R7, P1 ;  /* 0x000000ffff03a224 */ /* 0x000fe200008e0607 */
[----:B------:R-:W-:Y:S01]  /*c960*/  ISETP.GE.AND P1, PT, R10, R5, PT ;  /* 0x000000050a00720c */ /* 0x000fe20003f26270 */
[----:B------:R-:W4:Y:S01]  /*c970*/  SHFL.IDX PT, R7, R4, 0x5, 0x181f ;  /* 0x00b81f0004077f89 */ /* 0x000f2200000e0000 */
[----:B------:R-:W-:-:S03]  /*c980*/  VIADD R10, R6, 0x50 ;  /* 0x00000050060a7836 */ /* 0x000fc60000000000 */
[----:B------:R2:W-:Y:S08]  /*c990*/  @!P2 LDGSTS.E.BYPASS.LTC128B.128 [R29+0x15c00], desc[UR48][R2.64], !P0 ;  /* 0x15c00000021dafae */ /* 0x0005f0000c101d70 */
[----:B--2---:R-:W-:Y:S02]  /*c9a0*/  @!P1 IADD3 R2, P2, R30, R14, RZ ;  /* 0x0000000e1e029210 */ /* 0x004fe40007f5e0ff */
[----:B------:R-:W2:Y:S03]  /*c9b0*/  SHFL.IDX PT, R14, R0, 0x6, 0x181f ;  /* 0x00d81f00000e7f89 */ /* 0x000ea600000e0000 */
[----:B------:R-:W-:Y:S01]  /*c9c0*/  @!P1 IMAD.X R3, RZ, RZ, R8, P2 ;  /* 0x000000ffff039224 */ /* 0x000fe200010e0608 */
[----:B------:R-:W-:Y:S01]  /*c9d0*/  ISETP.GE.AND P2, PT, R10, R5, PT ;  /* 0x000000050a00720c */ /* 0x000fe20003f46270 */
[----:B------:R-:W5:Y:S01]  /*c9e0*/  SHFL.IDX PT, R8, R4, 0x6, 0x181f ;  /* 0x00d81f0004087f89 */ /* 0x000f6200000e0000 */
[----:B------:R-:W-:-:S03]  /*c9f0*/  VIADD R10, R6, 0x60 ;  /* 0x00000060060a7836 */ /* 0x000fc60000000000 */
[----:B------:R3:W-:Y:S04]  /*ca00*/  @!P1 LDGSTS.E.BYPASS.LTC128B.128 [R29+0x16400], desc[UR48][R2.64], !P0 ;  /* 0x16400000021d9fae */ /* 0x0007e8000c101d70 */
[----:B------:R-:W0:Y:S04]  /*ca10*/  SHFL.IDX PT, R4, R4, 0x7, 0x181f ;  /* 0x00f81f0004047f89 */ /* 0x000e2800000e0000 */
[----:B---3--:R-:W-:-:S04]  /*ca20*/  @!P2 IADD3 R2, P1, R30, R9, RZ ;  /* 0x000000091e02a210 */ /* 0x008fc80007f3e0ff */
[----:B----4-:R-:W-:Y:S02]  /*ca30*/  @!P2 IADD3.X R3, RZ, R7, RZ, P1, !PT ;  /* 0x00000007ff03a210 */ /* 0x010fe40000ffe4ff */
[----:B------:R-:W-:-:S03]  /*ca40*/  ISETP.GE.AND P1, PT, R10, R5, PT ;  /* 0x000000050a00720c */ /* 0x000fc60003f26270 */
[----:B------:R3:W-:Y:S10]  /*ca50*/  @!P2 LDGSTS.E.BYPASS.LTC128B.128 [R29+0x16c00], desc[UR48][R2.64], !P0 ;  /* 0x16c00000021dafae */ /* 0x0007f4000c101d70 */
[----:B--2---:R-:W-:-:S05]  /*ca60*/  @!P1 IADD3 R14, P2, R30, R14, RZ ;  /* 0x0000000e1e0e9210 */ /* 0x004fca0007f5e0ff */
[----:B-----5:R-:W-:Y:S02]  /*ca70*/  @!P1 IMAD.X R7, RZ, RZ, R8, P2 ;  /* 0x000000ffff079224 */ /* 0x020fe400010e0608 */
[----:B---3--:R-:W-:Y:S02]  /*ca80*/  @!P1 IMAD.MOV.U32 R2, RZ, RZ, R14 ;  /* 0x000000ffff029224 */ /* 0x008fe400078e000e */
[----:B------:R-:W-:Y:S01]  /*ca90*/  @!P1 IMAD.MOV.U32 R3, RZ, RZ, R7 ;  /* 0x000000ffff039224 */ /* 0x000fe200078e0007 */
[----:B------:R2:W3:Y:S04]  /*caa0*/  SHFL.IDX PT, R14, R0, 0x7, 0x181f ;  /* 0x00f81f00000e7f89 */ /* 0x0004e800000e0000 */
[----:B0-----:R2:W-:Y:S02]  /*cab0*/  @!P1 LDGSTS.E.BYPASS.LTC128B.128 [R29+0x17400], desc[UR48][R2.64], !P0 ;  /* 0x17400000021d9fae */ /* 0x0015e4000c101d70 */
.L_x_7429:
[----:B------:R-:W-:Y:S02]  /*cac0*/  VIADD R6, R6, 0x70 ;  /* 0x0000007006067836 */ /* 0x000fe40000000000 */
[----:B--2---:R-:W-:-:S03]  /*cad0*/  IMAD.MOV.U32 R0, RZ, RZ, 0x1 ;  /* 0x00000001ff007424 */ /* 0x004fc600078e00ff */
[----:B------:R-:W-:Y:S02]  /*cae0*/  ISETP.GE.AND P1, PT, R6, R5, PT ;  /* 0x000000050600720c */ /* 0x000fe40003f26270 */
[----:B------:R-:W-:-:S11]  /*caf0*/  SHF.L.U32 R0, R0, 0x1f, RZ ;  /* 0x0000001f00007819 */ /* 0x000fd600000006ff */
[----:B---3--:R-:W-:-:S05]  /*cb00*/  @!P1 IADD3 R2, P2, R30, R14, RZ ;  /* 0x0000000e1e029210 */ /* 0x008fca0007f5e0ff */
[----:B------:R-:W-:-:S05]  /*cb10*/  @!P1 IMAD.X R3, RZ, RZ, R4, P2 ;  /* 0x000000ffff039224 */ /* 0x000fca00010e0604 */
[----:B------:R-:W-:Y:S01]  /*cb20*/  @!PT LDS RZ, [RZ] ;  /* 0x00000000fffff984 */ /* 0x000fe20000000800 */
[----:B------:R-:W-:Y:S01]  /*cb30*/  @!PT LDS RZ, [RZ] ;  /* 0x00000000fffff984 */ /* 0x000fe20000000800 */
[----:B------:R-:W-:Y:S01]  /*cb40*/  @!PT LDS RZ, [RZ] ;  /* 0x00000000fffff984 */ /* 0x000fe20000000800 */
[----:B------:R0:W-:Y:S01]  /*cb50*/  @!P1 LDGSTS.E.BYPASS.LTC128B.128 [R29+0x17c00], desc[UR48][R2.64], !P0 ;  /* 0x17c00000021d9fae */ /* 0x0001e2000c101d70 */
[----:B------:R-:W-:Y:S01]  /*cb60*/  NOP ;  /* 0x0000000000007918 */ /* 0x000fe20000000000 */
[----:B------:R-:W-:Y:S02]  /*cb70*/  SYNCS.ARRIVE.TRANS64.RED.A0T1 RZ, [UR42+0x22800], RZ ;  /* 0x022800ffffff79a7 */ /* 0x000fe4000820042a */
[----:B------:R-:W-:Y:S01]  /*cb80*/  ARRIVES.LDGSTSBAR.64.TRANSCNT [UR42+0x22800] ;  /* 0x02280000ff0079b0 */ /* 0x000fe20008000aaa */
[----:B------:R-:W-:Y:S01]  /*cb90*/  NOP ;  /* 0x0000000000007918 */ /* 0x000fe20000000000 */
[----:B------:R-:W-:Y:S01]  /*cba0*/  SYNCS.ARRIVE.TRANS64.A1T0 RZ, [UR42+0x22800], RZ ;  /* 0x022800ffffff79a7 */ /* 0x000fe2000810002a */
[----:B------:R-:W2:Y:S02]  /*cbb0*/  SYNCS.PHASECHK.TRANS64.TRYWAIT P0, [UR42+0x22820], R0 ;  /* 0x02282000ff0075a7 */ /* 0x000ea4000800016a */
[----:B0-2---:R-:W-:Y:S05]  /*cbc0*/  @!P0 BRA `(.L_x_7327) ;  /* 0x0000004800308947 */ /* 0x005fea0003800000 */
.L_x_7430:
[----:B------:R-:W-:Y:S01]  /*cbd0*/  UIADD3 UR4, UR46, -0x2, URZ ;  /* 0xfffffffe2e047890 */ /* 0x000fe2000fffe03f */
[----:B------:R-:W-:-:S03]  /*cbe0*/  IMAD.MOV.U32 R31, RZ, RZ, 0x1 ;  /* 0x00000001ff1f7424 */ /* 0x000fc600078e00ff */
[----:B------:R-:W-:-:S06]  /*cbf0*/  UISETP.GE.AND UP0, UPT, UR4, UR45, UPT ;  /* 0x0000002d0400728c */ /* 0x000fcc000bf06270 */
[----:B------:R-:W-:-:S13]  /*cc00*/  PLOP3.LUT P0, PT, PT, PT, UP0, 0x80, 0x0 ;  /* 0x000000000000781c */ /* 0x000fda0003f0f008 */
[----:B------:R-:W-:Y:S05]  /*cc10*/  @!P0 BRA `(.L_x_7328) ;  /* 0x0000001800388947 */ /* 0x000fea0003800000 */
[----:B------:R-:W2:Y:S01]  /*cc20*/  LDL R4, [R1+0x8] ;  /* 0x0000080001047983 */ /* 0x000ea20000100800 */
[----:B------:R-:W-:Y:S01]  /*cc30*/  UIADD3 UR4, UR44, 0x1, URZ ;  /* 0x000000012c047890 */ /* 0x000fe2000fffe03f */
[----:B------:R-:W-:Y:S01]  /*cc40*/  LOP3.LUT R3, RZ, UR41, RZ, 0x33, !PT ;  /* 0x00000029ff037c12 */ /* 0x000fe2000f8e33ff */
[----:B------:R-:W-:Y:S01]  /*cc50*/  IMAD.MOV.U32 R20, RZ, RZ, RZ ;  /* 0x000000ffff147224 */ /* 0x000fe200078e00ff */
[----:B------:R-:W-:Y:S01]  /*cc60*/  IADD3 R18, R30, R18, R24 ;  /* 0x000000121e127210 */ /* 0x000fe20007ffe018 */
[----:B------:R-:W-:Y:S01]  /*cc70*/  UIMAD UR4, UR4, UR37, URZ ;  /* 0x00000025040472a4 */ /* 0x000fe2000f8e023f */
[----:B------:R-:W-:-:S03]  /*cc80*/  MOV R21, 0x1 ;  /* 0x0000000100157802 */ /* 0x000fc60000000f00 */
[----:B------:R-:W-:Y:S02]  /*cc90*/  VIADD R18, R18, 0xfffffe20 ;  /* 0xfffffe2012127836 */ /* 0x000fe40000000000 */
[----:B0-----:R-:W-:-:S04]  /*cca0*/  LOP3.LUT R0, RZ, UR4, RZ, 0x33, !PT ;  /* 0x00000004ff007c12 */ /* 0x001fc8000f8e33ff */
[----:B------:R-:W-:-:S04]  /*ccb0*/  VIMNMX R3, R0, R3, !PT ;  /* 0x0000000300037248 */ /* 0x000fc80007fe0100 */
[----:B-1----:R-:W-:Y:S01]  /*ccc0*/  IADD3 R33, -R3, -0x2, RZ ;  /* 0xfffffffe03217810 */ /* 0x002fe20007ffe1ff */
[----:B--2---:R-:W-:-:S05]  /*ccd0*/  IMAD.IADD R0, R4, 0x1, R28 ;  /* 0x0000000104007824 */ /* 0x004fca00078e021c */
[----:B------:R0:W-:Y:S02]  /*cce0*/  STL [R1+0x4], R0 ;  /* 0x0000040001007387 */ /* 0x0001e40000100800 */
[----:B0-----:R-:W-:-:S07]  /*ccf0*/  IMAD R0, R3, -0xa0, R18 ;  /* 0xffffff6003007824 */ /* 0x001fce00078e0212 */
.L_x_7343:
[----:B0-----:R-:W0:Y:S01]  /*cd00*/  LDC R2, c[0x0][0x430] ;  /* 0x00010c00ff027b82 */ /* 0x001e220000000800 */
[----:B------:R-:W1:Y:S01]  /*cd10*/  S2R R6, SR_TID.X ;  /* 0x0000000000067919 */ /* 0x000e620000002100 */
[----:B------:R-:W-:Y:S01]  /*cd20*/  VIADD R10, R0, 0x80 ;  /* 0x00000080000a7836 */ /* 0x000fe20000000000 */
[----:B------:R-:W-:Y:S01]  /*cd30*/  ULDC.64 UR4, c[0x0][0x428] ;  /* 0x00010a0000047ab9 */ /* 0x000fe20000000a00 */
[----:B------:R-:W-:Y:S01]  /*cd40*/  IMAD.MOV.U32 R9, RZ, RZ, R0 ;  /* 0x000000ffff097224 */ /* 0x000fe200078e0000 */
[----:B0-----:R-:W-:Y:S02]  /*cd50*/  ISETP.NE.AND P0, PT, R2, 0x1, PT ;  /* 0x000000010200780c */ /* 0x001fe40003f05270 */
[----:B-1----:R-:W-:-:S11]  /*cd60*/  LOP3.LUT R6, R6, 0x7f, RZ, 0xc0, !PT ;  /* 0x0000007f06067812 */ /* 0x002fd600078ec0ff */
[----:B------:R-:W0:Y:S01]  /*cd70*/  @P0 LDC R3, c[0x0][0x434] ;  /* 0x00010d00ff030b82 */ /* 0x000e220000000800 */
[----:B------:R-:W-:-:S04]  /*cd80*/  SHF.R.U32.HI R6, RZ, 0x3, R6 ;  /* 0x00000003ff067819 */ /* 0x000fc80000011606 */
[----:B------:R-:W-:-:S03]  /*cd90*/  LOP3.LUT R6, R6, 0x80, R30, 0xfe, !PT ;  /* 0x0000008006067812 */ /* 0x000fc600078efe1e */
[----:B------:R-:W1:Y:S01]  /*cda0*/  @P0 LDC R5, c[0x0][0x438] ;  /* 0x00010e00ff050b82 */ /* 0x000e620000000800 */
[----:B------:R-:W-:-:S07]  /*cdb0*/  ISETP.GT.U32.AND P1, PT, R6, 0x9f, PT ;  /* 0x0000009f0600780c */ /* 0x000fce0003f24070 */
[----:B------:R-:W2:Y:S08]  /*cdc0*/  @P0 LDC R7, c[0x0][0x434] ;  /* 0x00010d00ff070b82 */ /* 0x000eb00000000800 */
[----:B------:R-:W3:Y:S01]  /*cdd0*/  @P0 LDC R11, c[0x0][0x438] ;  /* 0x00010e00ff0b0b82 */ /* 0x000ee20000000800 */
[----:B0-----:R-:W-:-:S04]  /*cde0*/  @P0 IMAD.HI.U32 R2, R0, R3, RZ ;  /* 0x0000000300020227 */ /* 0x001fc800078e00ff */
[----:B------:R-:W-:Y:S01]  /*cdf0*/  IMAD R3, R36, UR4, RZ ;  /* 0x0000000424037c24 */ /* 0x000fe2000f8e02ff */
[----:B-1----:R-:W-:-:S04]  /*ce00*/  @P0 SHF.R.U32.HI R9, RZ, R5, R2 ;  /* 0x00000005ff090219 */ /* 0x002fc80000011602 */
[--C-:B------:R-:W-:Y:S01]  /*ce10*/  SHF.R.S32.HI R5, RZ, 0x1f, R9.reuse ;  /* 0x0000001fff057819 */ /* 0x100fe20000011409 */
[----:B------:R-:W-:Y:S02]  /*ce20*/  IMAD.MOV.U32 R4, RZ, RZ, R9 ;  /* 0x000000ffff047224 */ /* 0x000fe400078e0009 */
[----:B--2---:R-:W-:-:S04]  /*ce30*/  @P0 IMAD.HI.U32 R2, R10, R7, RZ ;  /* 0x000000070a020227 */ /* 0x004fc800078e00ff */
[----:B------:R-:W-:Y:S01]  /*ce40*/  IMAD.WIDE.U32 R4, R32, UR4, R4 ;  /* 0x0000000420047c25 */ /* 0x000fe2000f8e0004 */
[----:B---3--:R-:W-:-:S03]  /*ce50*/  @P0 SHF.R.U32.HI R10, RZ, R11, R2 ;  /* 0x0000000bff0a0219 */ /* 0x008fc60000011602 */
[C---:B------:R-:W-:Y:S01]  /*ce60*/  IMAD R11, R32.reuse, UR5, R3 ;  /* 0x00000005200b7c24 */ /* 0x040fe2000f8e0203 */
[--C-:B------:R-:W-:Y:S01]  /*ce70*/  @!P1 SHF.R.S32.HI R3, RZ, 0x1f, R10.reuse ;  /* 0x0000001fff039819 */ /* 0x100fe2000001140a */
[----:B------:R-:W-:Y:S02]  /*ce80*/  @!P1 IMAD.MOV.U32 R2, RZ, RZ, R10 ;  /* 0x000000ffff029224 */ /* 0x000fe400078e000a */
[C---:B------:R-:W-:Y:S02]  /*ce90*/  IMAD.IADD R5, R11.reuse, 0x1, R5 ;  /* 0x000000010b057824 */ /* 0x040fe400078e0205 */
[----:B------:R-:W-:Y:S01]  /*cea0*/  @!P1 IMAD.WIDE.U32 R2, R32, UR4, R2 ;  /* 0x0000000420029c25 */ /* 0x000fe2000f8e0002 */
[----:B------:R-:W-:Y:S02]  /*ceb0*/  ULDC.64 UR4, c[0x0][0x418] ;  /* 0x0001060000047ab9 */ /* 0x000fe40000000a00 */
[----:B------:R-:W-:Y:S01]  /*cec0*/  LEA R6, P0, R4, UR4, 0x2 ;  /* 0x0000000404067c11 */ /* 0x000fe2000f8010ff */
[----:B------:R-:W-:Y:S01]  /*ced0*/  ULOP3.LUT UR6, UR36, 0x2, URZ, 0xfc, !UPT ;  /* 0x0000000224067892 */ /* 0x000fe2000f8efc3f */
[----:B------:R-:W-:-:S02]  /*cee0*/  @!P1 IMAD.IADD R3, R11, 0x1, R3 ;  /* 0x000000010b039824 */ /* 0x000fc400078e0203 */
[----:B------:R-:W-:Y:S02]  /*cef0*/  LEA.HI.X R7, R4, UR5, R5, 0x2, P0 ;  /* 0x0000000504077c11 */ /* 0x000fe400080f1405 */
[----:B------:R-:W-:-:S03]  /*cf00*/  @!P1 LEA R4, P0, R2, UR4, 0x2 ;  /* 0x0000000402049c11 */ /* 0x000fc6000f8010ff */
[----:B------:R-:W2:Y:S01]  /*cf10*/  LDG.E R16, desc[UR48][R6.64] ;  /* 0x0000003006107981 */ /* 0x000ea2000c1e1900 */
[----:B------:R-:W-:Y:S01]  /*cf20*/  IMAD.U32 R13, RZ, RZ, UR6 ;  /* 0x00000006ff0d7e24 */ /* 0x000fe2000f8e00ff */
[----:B------:R-:W-:Y:S01]  /*cf30*/  @!P1 LEA.HI.X R5, R2, UR5, R3, 0x2, P0 ;  /* 0x0000000502059c11 */ /* 0x000fe200080f1403 */
[----:B------:R-:W-:-:S03]  /*cf40*/  IMAD.MOV.U32 R8, RZ, RZ, RZ ;  /* 0x000000ffff087224 */ /* 0x000fc600078e00ff */
[----:B------:R-:W-:Y:S01]  /*cf50*/  ISETP.NE.AND P2, PT, R13, 0x3, PT ;  /* 0x000000030d00780c */ /* 0x000fe20003f45270 */
[----:B------:R-:W-:Y:S02]  /*cf60*/  VIADD R2, R20, 0x1 ;  /* 0x0000000114027836 */ /* 0x000fe40000000000 */
[----:B------:R0:W5:Y:S03]  /*cf70*/  @!P1 LDG.E R8, desc[UR48][R4.64] ;  /* 0x0000003004089981 */ /* 0x000166000c1e1900 */
[----:B------:R-:W-:Y:S02]  /*cf80*/  ISETP.NE.AND P1, PT, R2, 0x2, PT ;  /* 0x000000020200780c */ /* 0x000fe40003f25270 */
[----:B------:R-:W-:Y:S02]  /*cf90*/  IADD3 R33, R33, -0x1, RZ ;  /* 0xffffffff21217810 */ /* 0x000fe40007ffe0ff */
[----:B------:R-:W-:-:S02]  /*cfa0*/  SEL R12, RZ, 0x1, P1 ;  /* 0x00000001ff0c7807 */ /* 0x000fc40000800000 */
[----:B------:R-:W-:Y:S02]  /*cfb0*/  ISETP.GT.AND P0, PT, R33, UR45, PT ;  /* 0x0000002d21007c0c */ /* 0x000fe4000bf04270 */
[----:B------:R-:W-:Y:S02]  /*cfc0*/  SEL R2, R2, RZ, P1 ;  /* 0x000000ff02027207 */ /* 0x000fe40000800000 */
[----:B------:R-:W-:Y:S02]  /*cfd0*/  LOP3.LUT R31, R21, R12, RZ, 0x3c, !PT ;  /* 0x0000000c151f7212 */ /* 0x000fe400078e3cff */
[----:B--2---:R-:W-:Y:S01]  /*cfe0*/  SHF.R.S32.HI R23, RZ, 0x1f, R16 ;  /* 0x0000001fff177819 */ /* 0x004fe20000011410 */
[----:B0-----:R-:W-:Y:S06]  /*cff0*/  @!P2 BRA `(.L_x_7329) ;  /* 0x000000000004a947 */ /* 0x001fec0003800000 */
[----:B------:R-:W-:Y:S01]  /*d000*/  BPT.TRAP 0x1 ;  /* 0x000000040000795c */ /* 0x000fe20000300000 */
.L_x_7329:
[----:B------:R-:W-:Y:S02]  /*d010*/  LEA R3, R2, UR42, 0x3 ;  /* 0x0000002a02037c11 */ /* 0x000fe4000f8e18ff */
[----:B------:R-:W-:-:S04]  /*d020*/  SHF.L.U32 R26, R31, 0x1f, RZ ;  /* 0x0000001f1f1a7819 */ /* 0x000fc800000006ff */
[----:B------:R-:W0:Y:S02]  /*d030*/  SYNCS.PHASECHK.TRANS64.TRYWAIT P1, [R3+URZ+0x22880], R26 ;  /* 0x0228801a030075a7 */ /* 0x000e24000802017f */
[----:B0-----:R-:W-:Y:S05]  /*d040*/  @!P1 BRA `(.L_x_7330) ;  /* 0x0000004400249947 */ /* 0x001fea0003800000 */
.L_x_7431:
[----:B------:R-:W-:Y:S01]  /*d050*/  ULDC UR4, c[0x0][0x430] ;  /* 0x00010c0000047ab9 */ /* 0x000fe20000000800 */
[----:B------:R-:W-:Y:S01]  /*d060*/  ULDC.64 UR6, c[0x0][0x328] ;  /* 0x0000ca0000067ab9 */ /* 0x000fe20000000a00 */
[----:B------:R-:W-:Y:S01]  /*d070*/  UIADD3 UR4, -UR4, URZ, URZ ;  /* 0x0000003f04047290 */ /* 0x000fe2000fffe13f */
[----:B-----5:R-:W-:Y:S01]  /*d080*/  SHF.R.S32.HI R22, RZ, 0x1f, R8 ;  /* 0x0000001fff167819 */ /* 0x020fe20000011408 */
[----:B------:R-:W-:Y:S01]  /*d090*/  ULDC.64 UR8, c[0x0][0x338] ;  /* 0x0000ce0000087ab9 */ /* 0x000fe20000000a00 */
[----:B------:R-:W1:Y:S03]  /*d0a0*/  LDC R12, c[0x0][0x2f4] ;  /* 0x0000bd00ff0c7b82 */ /* 0x000e660000000800 */
[--C-:B------:R-:W-:Y:S02]  /*d0b0*/  IMAD R9, R9, UR4, R0.reuse ;  /* 0x0000000409097c24 */ /* 0x100fe4000f8e0200 */
[----:B------:R-:W-:Y:S01]  /*d0c0*/  IMAD R10, R10, UR4, R0 ;  /* 0x000000040a0a7c24 */ /* 0x000fe2000f8e0200 */
[----:B------:R-:W-:-:S02]  /*d0d0*/  ULDC.64 UR4, c[0x0][0x330] ;  /* 0x0000cc0000047ab9 */ /* 0x000fc40000000a00 */
[----:B------:R-:W-:Y:S01]  /*d0e0*/  SHF.R.S32.HI R25, RZ, 0x1f, R9 ;  /* 0x0000001fff197819 */ /* 0x000fe20000011409 */
[----:B------:R-:W-:-:S04]  /*d0f0*/  VIADD R10, R10, 0x80 ;  /* 0x000000800a0a7836 */ /* 0x000fc80000000000 */
[----:B------:R-:W-:Y:S01]  /*d100*/  IMAD R4, R25, UR6, RZ ;  /* 0x0000000619047c24 */ /* 0x000fe2000f8e02ff */
[----:B------:R-:W-:-:S03]  /*d110*/  SHF.R.S32.HI R24, RZ, 0x1f, R10 ;  /* 0x0000001fff187819 */ /* 0x000fc6000001140a */
[C---:B------:R-:W-:Y:S02]  /*d120*/  IMAD R7, R9.reuse, UR7, R4 ;  /* 0x0000000709077c24 */ /* 0x040fe4000f8e0204 */
[----:B------:R-:W-:-:S04]  /*d130*/  IMAD.WIDE.U32 R4, R9, UR6, RZ ;  /* 0x0000000609047c25 */ /* 0x000fc8000f8e00ff */
[----:B------:R-:W-:Y:S01]  /*d140*/  IMAD.IADD R5, R5, 0x1, R7 ;  /* 0x0000000105057824 */ /* 0x000fe200078e0207 */
[----:B-1----:R-:W-:Y:S01]  /*d150*/  ISETP.GE.AND P2, PT, R30, R12, PT ;  /* 0x0000000c1e00720c */ /* 0x002fe20003f46270 */
[----:B------:R-:W-:Y:S02]  /*d160*/  IMAD R7, R23, UR8, RZ ;  /* 0x0000000817077c24 */ /* 0x000fe4000f8e02ff */
[----:B------:R-:W-:-:S04]  /*d170*/  IMAD.WIDE.U32 R4, R16, UR8, R4 ;  /* 0x0000000810047c25 */ /* 0x000fc8000f8e0004 */
[----:B------:R-:W-:Y:S02]  /*d180*/  IMAD R7, R16, UR9, R7 ;  /* 0x0000000910077c24 */ /* 0x000fe4000f8e0207 */
[----:B------:R-:W-:Y:S02]  /*d190*/  IMAD R11, R24, UR6, RZ ;  /* 0x00000006180b7c24 */ /* 0x000fe4000f8e02ff */
[----:B------:R-:W-:Y:S02]  /*d1a0*/  IMAD.IADD R7, R5, 0x1, R7 ;  /* 0x0000000105077824 */ /* 0x000fe400078e0207 */
[----:B------:R-:W-:Y:S02]  /*d1b0*/  IMAD.MOV.U32 R6, RZ, RZ, R4 ;  /* 0x000000ffff067224 */ /* 0x000fe400078e0004 */
[C---:B------:R-:W-:Y:S02]  /*d1c0*/  IMAD R11, R10.reuse, UR7, R11 ;  /* 0x000000070a0b7c24 */ /* 0x040fe4000f8e020b */
[----:B------:R-:W-:Y:S01]  /*d1d0*/  IMAD.WIDE.U32 R4, R10, UR6, RZ ;  /* 0x000000060a047c25 */ /* 0x000fe2000f8e00ff */
[----:B------:R-:W-:-:S03]  /*d1e0*/  R2UR UR6, R34 ;  /* 0x00000000220672ca */ /* 0x000fc600000e0000 */
[----:B------:R-:W-:Y:S02]  /*d1f0*/  IMAD.IADD R5, R5, 0x1, R11 ;  /* 0x0000000105057824 */ /* 0x000fe400078e020b */
[----:B------:R-:W-:Y:S02]  /*d200*/  IMAD R11, R22, UR8, RZ ;  /* 0x00000008160b7c24 */ /* 0x000fe4000f8e02ff */
[----:B------:R-:W-:-:S04]  /*d210*/  IMAD.WIDE.U32 R4, R8, UR8, R4 ;  /* 0x0000000808047c25 */ /* 0x000fc8000f8e0004 */
[----:B------:R-:W-:-:S04]  /*d220*/  IMAD R11, R8, UR9, R11 ;  /* 0x00000009080b7c24 */ /* 0x000fc8000f8e020b */
[----:B------:R-:W-:Y:S02]  /*d230*/  IMAD.IADD R5, R5, 0x1, R11 ;  /* 0x0000000105057824 */ /* 0x000fe400078e020b */
[----:B------:R-:W-:Y:S01]  /*d240*/  IMAD.U32 R11, RZ, RZ, UR4 ;  /* 0x00000004ff0b7e24 */ /* 0x000fe2000f8e00ff */
[----:B------:R-:W-:-:S03]  /*d250*/  UIMAD UR4, UR6, UR4, URZ ;  /* 0x00000004060472a4 */ /* 0x000fc6000f8e023f */
        /* <DEDUP_REMOVED lines=16> */
[----:B------:R-:W-:Y:S01]  /*d360*/  SHFL.IDX PT, R14, R18, 0x1, 0x181f ;  /* 0x00381f00120e7f89 */ /* 0x000fe200000e0000 */
[----:B-1----:R-:W-:-:S04]  /*d370*/  IADD3 R4, P1, R30, R4, RZ ;  /* 0x000000041e047210 */ /* 0x002fc80007f3e0ff */
[----:B--2---:R-:W-:-:S05]  /*d380*/  IADD3.X R5, RZ, R5, RZ, P1, !PT ;  /* 0x00000005ff057210 */ /* 0x004fca0000ffe4ff */
[----:B------:R3:W-:Y:S02]  /*d390*/  LDGSTS.E.BYPASS.LTC128B.128 [R17+0xa400], desc[UR48][R4.64], !P2 ;  /* 0x0a40000004117fae */ /* 0x0007e4000d101d70 */
[C---:B---3--:R-:W-:Y:S02]  /*d3a0*/  IADD3 R4, P1, R30.reuse, R11, RZ ;  /* 0x0000000b1e047210 */ /* 0x048fe40007f3e0ff */
[----:B------:R-:W-:Y:S03]  /*d3b0*/  SHFL.IDX PT, R11, R6, 0x7, 0x181f ;  /* 0x00f81f00060b7f89 */ /* 0x000fe600000e0000 */
[----:B----4-:R-:W-:Y:S02]  /*d3c0*/  IMAD.X R5, RZ, RZ, R27, P1 ;  /* 0x000000ffff057224 */ /* 0x010fe400008e061b */
[----:B------:R-:W-:Y:S04]  /*d3d0*/  SHFL.IDX PT, R27, R7, 0x6, 0x181f ;  /* 0x00d81f00071b7f89 */ /* 0x000fe800000e0000 */
[----:B------:R1:W-:Y:S04]  /*d3e0*/  LDGSTS.E.BYPASS.LTC128B.128 [R17+0xac00], desc[UR48][R4.64], !P2 ;  /* 0x0ac0000004117fae */ /* 0x0003e8000d101d70 */
[----:B-1----:R-:W1:Y:S04]  /*d3f0*/  SHFL.IDX PT, R4, R6, 0x2, 0x181f ;  /* 0x00581f0006047f89 */ /* 0x002e6800000e0000 */
[----:B------:R-:W2:Y:S01]  /*d400*/  SHFL.IDX PT, R5, R7, 0x2, 0x181f ;  /* 0x00581f0007057f89 */ /* 0x000ea200000e0000 */
[----:B-1----:R-:W-:-:S05]  /*d410*/  IADD3 R4, P1, R30, R4, RZ ;  /* 0x000000041e047210 */ /* 0x002fca0007f3e0ff */
[----:B--2---:R-:W-:-:S05]  /*d420*/  IMAD.X R5, RZ, RZ, R5, P1 ;  /* 0x000000ffff057224 */ /* 0x004fca00008e0605 */
        /* <DEDUP_REMOVED lines=17> */
[----:B------:R-:W-:Y:S04]  /*d540*/  SHFL.IDX PT, R6, R19, RZ, 0x181f ;  /* 0x00181fff13067589 */ /* 0x000fe800000e0000 */
[----:B------:R-:W-:Y:S01]  /*d550*/  SHFL.IDX PT, R19, R19, 0x1, 0x181f ;  /* 0x00381f0013137f89 */ /* 0x000fe200000e0000 */
[----:B-1----:R-:W-:-:S05]  /*d560*/  IADD3 R4, P1, R30, R4, RZ ;  /* 0x000000041e047210 */ /* 0x002fca0007f3e0ff */
[----:B------:R-:W-:-:S05]  /*d570*/  IMAD.X R5, RZ, RZ, R27, P1 ;  /* 0x000000ffff057224 */ /* 0x000fca00008e061b */
[----:B------:R1:W-:Y:S04]  /*d580*/  LDGSTS.E.BYPASS.LTC128B.128 [R17+0xd400], desc[UR48][R4.64], !P2 ;  /* 0x0d40000004117fae */ /* 0x0003e8000d101d70 */
[----:B-1----:R-:W1:Y:S01]  /*d590*/  SHFL.IDX PT, R5, R7, 0x7, 0x181f ;  /* 0x00f81f0007057f89 */ /* 0x002e6200000e0000 */
[----:B------:R-:W-:-:S03]  /*d5a0*/  IADD3 R4, P1, R30, R11, RZ ;  /* 0x0000000b1e047210 */ /* 0x000fc60007f3e0ff */
[----:B------:R-:W2:Y:S02]  /*d5b0*/  SHFL.IDX PT, R7, R18, RZ, 0x181f ;  /* 0x00181fff12077589 */ /* 0x000ea400000e0000 */
[----:B-1----:R-:W-:-:S05]  /*d5c0*/  IMAD.X R5, RZ, RZ, R5, P1 ;  /* 0x000000ffff057224 */ /* 0x002fca00008e0605 */
[----:B------:R2:W-:Y:S02]  /*d5d0*/  LDGSTS.E.BYPASS.LTC128B.128 [R17+0xdc00], desc[UR48][R4.64], !P2 ;  /* 0x0dc0000004117fae */ /* 0x0005e4000d101d70 */
[----:B--2---:R-:W-:-:S05]  /*d5e0*/  IADD3 R4, P1, R30, R7, RZ ;  /* 0x000000071e047210 */ /* 0x004fca0007f3e0ff */
[----:B------:R-:W-:-:S05]  /*d5f0*/  IMAD.X R5, RZ, RZ, R6, P1 ;  /* 0x000000ffff057224 */ /* 0x000fca00008e0606 */
[----:B------:R1:W-:Y:S03]  /*d600*/  LDGSTS.E.BYPASS.LTC128B.128 [R17+0xe400], desc[UR48][R4.64], !P2 ;  /* 0x0e40000004117fae */ /* 0x0003e6000d101d70 */
.L_x_7453:
[----:B------:R-:W-:Y:S02]  /*d610*/  R2UR UR4, R3 ;  /* 0x00000000030472ca */ /* 0x000fe400000e0000 */
[----:B-1----:R-:W-:-:S05]  /*d620*/  IADD3 R4, P1, R30, R14, RZ ;  /* 0x0000000e1e047210 */ /* 0x002fca0007f3e0ff */
[----:B------:R-:W-:-:S05]  /*d630*/  IMAD.X R5, RZ, RZ, R19, P1 ;  /* 0x000000ffff057224 */ /* 0x000fca00008e0613 */
        /* <DEDUP_REMOVED lines=9> */
[----:B------:R-:W-:-:S04]  /*d6d0*/  MOV R7, UR5 ;  /* 0x0000000500077c02 */ /* 0x000fc80008000f00 */
[----:B------:R-:W-:-:S13]  /*d6e0*/  ISETP.NE.AND P2, PT, R7, 0x3, PT ;  /* 0x000000030700780c */ /* 0x000fda0003f45270 */
[----:B-1----:R-:W-:Y:S05]  /*d6f0*/  @!P2 BRA `(.L_x_7332) ;  /* 0x000000000004a947 */ /* 0x002fea0003800000 */
[----:B------:R-:W-:Y:S01]  /*d700*/  BPT.TRAP 0x1 ;  /* 0x000000040000795c */ /* 0x000fe20000300000 */
.L_x_7332:
[----:B------:R1:W-:Y:S01]  /*d710*/  SYNCS.ARRIVE.TRANS64.A1T0 RZ, [R3+URZ+0x22870], RZ ;  /* 0x022870ff03ff79a7 */ /* 0x0003e2000810003f */
[----:B------:R-:W-:Y:S05]  /*d720*/  @!P2 BRA `(.L_x_7333) ;  /* 0x000000000004a947 */ /* 0x000fea0003800000 */
[----:B------:R-:W-:Y:S01]  /*d730*/  BPT.TRAP 0x1 ;  /* 0x000000040000795c */ /* 0x000fe20000300000 */
.L_x_7333:
[----:B------:R-:W2:Y:S02]  /*d740*/  SYNCS.PHASECHK.TRANS64.TRYWAIT P1, [R3+URZ+0x22840], R26 ;  /* 0x0228401a030075a7 */ /* 0x000ea4000802017f */
[----:B--2---:R-:W-:Y:S05]  /*d750*/  @!P1 BRA `(.L_x_7334) ;  /* 0x00000048002c9947 */ /* 0x004fea0003800000 */
.L_x_7454:
[----:B------:R-:W-:Y:S01]  /*d760*/  ULDC.64 UR4, c[0x0][0x310] ;  /* 0x0000c40000047ab9 */ /* 0x000fe20000000a00 */
[----:B------:R-:W-:Y:S01]  /*d770*/  ULDC.64 UR6, c[0x0][0x300] ;  /* 0x0000c00000067ab9 */ /* 0x000fe20000000a00 */
[----:B------:R-:W-:Y:S01]  /*d780*/  IMAD R23, R23, UR4, RZ ;  /* 0x0000000417177c24 */ /* 0x000fe2000f8e02ff */
[----:B------:R-:W3:Y:S01]  /*d790*/  LDC R12, c[0x0][0x2f4] ;  /* 0x0000bd00ff0c7b82 */ /* 0x000ee20000000800 */
[----:B------:R-:W-:-:S04]  /*d7a0*/  IMAD.WIDE.U32 R4, R16, UR4, RZ ;  /* 0x0000000410047c25 */ /* 0x000fc8000f8e00ff */
[----:B------:R-:W-:Y:S02]  /*d7b0*/  IMAD R23, R16, UR5, R23 ;  /* 0x0000000510177c24 */ /* 0x000fe4000f8e0217 */
[----:B------:R-:W-:Y:S02]  /*d7c0*/  IMAD R6, R25, UR6, RZ ;  /* 0x0000000619067c24 */ /* 0x000fe4000f8e02ff */
[----:B------:R-:W-:Y:S02]  /*d7d0*/  IMAD.IADD R5, R5, 0x1, R23 ;  /* 0x0000000105057824 */ /* 0x000fe400078e0217 */
[----:B------:R-:W-:Y:S02]  /*d7e0*/  IMAD R13, R22, UR4, RZ ;  /* 0x00000004160d7c24 */ /* 0x000fe4000f8e02ff */
[C---:B------:R-:W-:Y:S02]  /*d7f0*/  IMAD R11, R9.reuse, UR7, R6 ;  /* 0x00000007090b7c24 */ /* 0x040fe4000f8e0206 */
[----:B------:R-:W-:-:S04]  /*d800*/  IMAD.WIDE.U32 R6, R9, UR6, R4 ;  /* 0x0000000609067c25 */ /* 0x000fc8000f8e0004 */
[C---:B------:R-:W-:Y:S02]  /*d810*/  IMAD R13, R8.reuse, UR5, R13 ;  /* 0x00000005080d7c24 */ /* 0x040fe4000f8e020d */
[----:B------:R-:W-:Y:S01]  /*d820*/  IMAD.WIDE.U32 R4, R8, UR4, RZ ;  /* 0x0000000408047c25 */ /* 0x000fe2000f8e00ff */
[----:B------:R-:W-:Y:S01]  /*d830*/  ULDC.64 UR4, c[0x0][0x308] ;  /* 0x0000c20000047ab9 */ /* 0x000fe20000000a00 */
[----:B---3--:R-:W-:Y:S02]  /*d840*/  ISETP.GE.AND P2, PT, R30, R12, PT ;  /* 0x0000000c1e00720c */ /* 0x008fe40003f46270 */
[----:B------:R-:W-:Y:S02]  /*d850*/  IMAD.IADD R5, R5, 0x1, R13 ;  /* 0x0000000105057824 */ /* 0x000fe400078e020d */
[----:B------:R-:W-:Y:S02]  /*d860*/  IMAD R9, R24, UR6, RZ ;  /* 0x0000000618097c24 */ /* 0x000fe4000f8e02ff */
[----:B------:R-:W-:Y:S01]  /*d870*/  IMAD.WIDE.U32 R4, R10, UR6, R4 ;  /* 0x000000060a047c25 */ /* 0x000fe2000f8e0004 */
[----:B------:R-:W-:-:S03]  /*d880*/  R2UR UR6, R34 ;  /* 0x00000000220672ca */ /* 0x000fc600000e0000 */
[----:B------:R-:W-:Y:S02]  /*d890*/  IMAD R9, R10, UR7, R9 ;  /* 0x000000070a097c24 */ /* 0x000fe4000f8e0209 */
[----:B------:R-:W-:Y:S02]  /*d8a0*/  IMAD.IADD R7, R7, 0x1, R11 ;  /* 0x0000000107077824 */ /* 0x000fe400078e020b */
[----:B------:R-:W-:Y:S02]  /*d8b0*/  IMAD.IADD R5, R5, 0x1, R9 ;  /* 0x0000000105057824 */ /* 0x000fe400078e0209 */
[----:B------:R-:W-:-:S04]  /*d8c0*/  IMAD.U32 R9, RZ, RZ, UR4 ;  /* 0x00000004ff097e24 */ /* 0x000fc8000f8e00ff */
[----:B------:R-:W-:Y:S01]  /*d8d0*/  UIMAD UR4, UR6, UR4, URZ ;  /* 0x00000004060472a4 */ /* 0x000fe2000f8e023f */
[C---:B------:R-:W-:Y:S02]  /*d8e0*/  IMAD.WIDE.U32 R6, R9.reuse, UR40, R6 ;  /* 0x0000002809067c25 */ /* 0x040fe4000f8e0006 */
[----:B------:R-:W-:Y:S01]  /*d8f0*/  ULDC.64 UR6, c[0x0][0x2e8] ;  /* 0x0000ba0000067ab9 */ /* 0x000fe20000000a00 */
[----:B------:R-:W-:Y:S01]  /*d900*/  UIMAD UR4, UR40, UR5, UR4 ;  /* 0x00000005280472a4 */ /* 0x000fe2000f8e0204 */
        /* <DEDUP_REMOVED lines=12> */
[----:B------:R-:W-:Y:S04]  /*d9d0*/  SHFL.IDX PT, R17, R7, 0x1, 0x181f ;  /* 0x00381f0007117f89 */ /* 0x000fe800000e0000 */
[----:B------:R-:W-:Y:S04]  /*d9e0*/  SHFL.IDX PT, R19, R6, 0x2, 0x181f ;  /* 0x00581f0006137f89 */ /* 0x000fe800000e0000 */
[----:B------:R-:W-:Y:S04]  /*d9f0*/  SHFL.IDX PT, R16, R7, 0x2, 0x181f ;  /* 0x00581f0007107f89 */ /* 0x000fe800000e0000 */
[----:B------:R-:W-:Y:S01]  /*da00*/  SHFL.IDX PT, R12, R6, 0x5, 0x181f ;  /* 0x00b81f00060c7f89 */ /* 0x000fe200000e0000 */
[----:B---3--:R-:W-:-:S03]  /*da10*/  IADD3 R4, P1, R30, R14, RZ ;  /* 0x0000000e1e047210 */ /* 0x008fc60007f3e0ff */
[----:B------:R-:W-:Y:S04]  /*da20*/  SHFL.IDX PT, R18, R7, 0x5, 0x181f ;  /* 0x00b81f0007127f89 */ /* 0x000fe800000e0000 */
[----:B------:R-:W3:Y:S01]  /*da30*/  SHFL.IDX PT, R14, R6, 0x1, 0x181f ;  /* 0x00381f00060e7f89 */ /* 0x000ee200000e0000 */
[----:B----4-:R-:W-:-:S03]  /*da40*/  IMAD.X R5, RZ, RZ, R5, P1 ;  /* 0x000000ffff057224 */ /* 0x010fc600008e0605 */
[----:B------:R-:W-:Y:S04]  /*da50*/  SHFL.IDX PT, R11, R6, 0x7, 0x181f ;  /* 0x00f81f00060b7f89 */ /* 0x000fe800000e0000 */
[----:B------:R3:W-:Y:S02]  /*da60*/  LDGSTS.E.BYPASS.LTC128B.128 [R8+0x18400], desc[UR48][R4.64], !P2 ;  /* 0x1840000004087fae */ /* 0x0007e4000d101d70 */
[----:B---3--:R-:W-:Y:S02]  /*da70*/  IADD3 R4, P1, R30, R14, RZ ;  /* 0x0000000e1e047210 */ /* 0x008fe40007f3e0ff */
[----:B------:R-:W3:Y:S03]  /*da80*/  SHFL.IDX PT, R14, R6, 0x3, 0x181f ;  /* 0x00781f00060e7f89 */ /* 0x000ee600000e0000 */
[----:B------:R-:W-:-:S02]  /*da90*/  IMAD.X R5, RZ, RZ, R17, P1 ;  /* 0x000000ffff057224 */ /* 0x000fc400008e0611 */
[----:B------:R-:W4:Y:S04]  /*daa0*/  SHFL.IDX PT, R17, R7, 0x3, 0x181f ;  /* 0x00781f0007117f89 */ /* 0x000f2800000e0000 */
[----:B------:R5:W-:Y:S02]  /*dab0*/  LDGSTS.E.BYPASS.LTC128B.128 [R8+0x18c00], desc[UR48][R4.64], !P2 ;  /* 0x18c0000004087fae */ /* 0x000be4000d101d70 */
[----:B-----5:R-:W-:Y:S02]  /*dac0*/  IADD3 R4, P1, R30, R19, RZ ;  /* 0x000000131e047210 */ /* 0x020fe40007f3e0ff */
[----:B------:R-:W5:Y:S02]  /*dad0*/  SHFL.IDX PT, R19, R6, 0x4, 0x181f ;  /* 0x00981f0006137f89 */ /* 0x000f6400000e0000 */
[----:B------:R-:W-:-:S02]  /*dae0*/  IADD3.X R5, RZ, R16, RZ, P1, !PT ;  /* 0x00000010ff057210 */ /* 0x000fc40000ffe4ff */
[----:B------:R-:W0:Y:S04]  /*daf0*/  SHFL.IDX PT, R16, R7, 0x4, 0x181f ;  /* 0x00981f0007107f89 */ /* 0x000e2800000e0000 */
[----:B------:R3:W-:Y:S02]  /*db00*/  LDGSTS.E.BYPASS.LTC128B.128 [R8+0x19400], desc[UR48][R4.64], !P2 ;  /* 0x1940000004087fae */ /* 0x0007e4000d101d70 */
[----:B---3--:R-:W-:Y:S02]  /*db10*/  IADD3 R4, P1, R30, R14, RZ ;  /* 0x0000000e1e047210 */ /* 0x008fe40007f3e0ff */
[----:B------:R-:W-:Y:S03]  /*db20*/  SHFL.IDX PT, R14, R9, 0x1, 0x181f ;  /* 0x00381f00090e7f89 */ /* 0x000fe600000e0000 */
[----:B----4-:R-:W-:-:S02]  /*db30*/  IMAD.X R5, RZ, RZ, R17, P1 ;  /* 0x000000ffff057224 */ /* 0x010fc400008e0611 */
[----:B------:R-:W-:Y:S04]  /*db40*/  SHFL.IDX PT, R17, R7, 0x6, 0x181f ;  /* 0x00d81f0007117f89 */ /* 0x000fe800000e0000 */
[----:B------:R5:W-:Y:S02]  /*db50*/  LDGSTS.E.BYPASS.LTC128B.128 [R8+0x19c00], desc[UR48][R4.64], !P2 ;  /* 0x19c0000004087fae */ /* 0x000be4000d101d70 */
[C---:B-----5:R-:W-:Y:S02]  /*db60*/  IADD3 R4, P1, R30.reuse, R19, RZ ;  /* 0x000000131e047210 */ /* 0x060fe40007f3e0ff */
[----:B------:R-:W3:Y:S03]  /*db70*/  SHFL.IDX PT, R19, R6, 0x6, 0x181f ;  /* 0x00d81f0006137f89 */ /* 0x000ee600000e0000 */
[----:B0-----:R-:W-:Y:S01]  /*db80*/  IMAD.X R5, RZ, RZ, R16, P1 ;  /* 0x000000ffff057224 */ /* 0x001fe200008e0610 */
[----:B------:R-:W-:Y:S04]  /*db90*/  SHFL.IDX PT, R6, R10, RZ, 0x181f ;  /* 0x00181fff0a067589 */ /* 0x000fe800000e0000 */
[----:B------:R0:W-:Y:S04]  /*dba0*/  LDGSTS.E.BYPASS.LTC128B.128 [R8+0x1a400], desc[UR48][R4.64], !P2 ;  /* 0x1a40000004087fae */ /* 0x0001e8000d101d70 */
[----:B------:R-:W4:Y:S04]  /*dbb0*/  SHFL.IDX PT, R16, R7, 0x7, 0x181f ;  /* 0x00f81f0007107f89 */ /* 0x000f2800000e0000 */
[----:B------:R-:W5:Y:S01]  /*dbc0*/  SHFL.IDX PT, R7, R9, RZ, 0x181f ;  /* 0x00181fff09077589 */ /* 0x000f6200000e0000 */
[----:B0-----:R-:W-:-:S05]  /*dbd0*/  IADD3 R4, P1, R30, R12, RZ ;  /* 0x0000000c1e047210 */ /* 0x001fca0007f3e0ff */
[----:B------:R-:W-:-:S05]  /*dbe0*/  IMAD.X R5, RZ, RZ, R18, P1 ;  /* 0x000000ffff057224 */ /* 0x000fca00008e0612 */
[----:B------:R3:W-:Y:S02]  /*dbf0*/  LDGSTS.E.BYPASS.LTC128B.128 [R8+0x1ac00], desc[UR48][R4.64], !P2 ;  /* 0x1ac0000004087fae */ /* 0x0007e4000d101d70 */
[----:B---3--:R-:W-:-:S05]  /*dc00*/  IADD3 R4, P1, R30, R19, RZ ;  /* 0x000000131e047210 */ /* 0x008fca0007f3e0ff */
[----:B------:R-:W-:-:S05]  /*dc10*/  IMAD.X R5, RZ, RZ, R17, P1 ;  /* 0x000000ffff057224 */ /* 0x000fca00008e0611 */
[----:B------:R0:W-:Y:S02]  /*dc20*/  LDGSTS.E.BYPASS.LTC128B.128 [R8+0x1b400], desc[UR48][R4.64], !P2 ;  /* 0x1b40000004087fae */ /* 0x0001e4000d101d70 */
[----:B0-----:R-:W-:-:S05]  /*dc30*/  IADD3 R4, P1, R30, R11, RZ ;  /* 0x0000000b1e047210 */ /* 0x001fca0007f3e0ff */
[----:B----4-:R-:W-:-:S05]  /*dc40*/  IMAD.X R5, RZ, RZ, R16, P1 ;  /* 0x000000ffff057224 */ /* 0x010fca00008e0610 */
[----:B------:R5:W-:Y:S02]  /*dc50*/  LDGSTS.E.BYPASS.LTC128B.128 [R8+0x1bc00], desc[UR48][R4.64], !P2 ;  /* 0x1bc0000004087fae */ /* 0x000be4000d101d70 */
[----:B-----5:R-:W-:-:S05]  /*dc60*/  IADD3 R4, P1, R30, R7, RZ ;  /* 0x000000071e047210 */ /* 0x020fca0007f3e0ff */
[----:B------:R-:W-:Y:S02]  /*dc70*/  IMAD.X R5, RZ, RZ, R6, P1 ;  /* 0x000000ffff057224 */ /* 0x000fe400008e0606 */
[----:B------:R0:W3:Y:S04]  /*dc80*/  SHFL.IDX PT, R6, R10, 0x1, 0x181f ;  /* 0x00381f000a067f89 */ /* 0x0000e800000e0000 */
[----:B------:R0:W-:Y:S02]  /*dc90*/  LDGSTS.E.BYPASS.LTC128B.128 [R8+0x1c400], desc[UR48][R4.64], !P2 ;  /* 0x1c40000004087fae */ /* 0x0001e4000d101d70 */
.L_x_7476:
[----:B------:R-:W-:Y:S02]  /*dca0*/  R2UR UR4, R3 ;  /* 0x00000000030472ca */ /* 0x000fe400000e0000 */
[----:B0-----:R-:W-:-:S05]  /*dcb0*/  IADD3 R4, P1, R30, R14, RZ ;  /* 0x0000000e1e047210 */ /* 0x001fca0007f3e0ff */
[----:B---3--:R-:W-:-:S05]  /*dcc0*/  IMAD.X R5, RZ, RZ, R6, P1 ;  /* 0x000000ffff057224 */ /* 0x008fca00008e0606 */
        /* <DEDUP_REMOVED lines=13> */
.L_x_7336:
[----:B------:R-:W-:Y:S01]  /*dda0*/  IMAD.U32 R4, RZ, RZ, UR36 ;  /* 0x00000024ff047e24 */ /* 0x000fe2000f8e00ff */
[----:B------:R0:W-:Y:S04]  /*ddb0*/  SYNCS.ARRIVE.TRANS64.A1T0 RZ, [R3+URZ+0x22830], RZ ;  /* 0x022830ff03ff79a7 */ /* 0x0001e8000810003f */
[----:B------:R-:W-:-:S04]  /*ddc0*/  LOP3.LUT R4, R4, 0x1, RZ, 0xfc, !PT ;  /* 0x0000000104047812 */ /* 0x000fc800078efcff */
[----:B------:R-:W-:-:S13]  /*ddd0*/  ISETP.NE.AND P1, PT, R4, 0x3, PT ;  /* 0x000000030400780c */ /* 0x000fda0003f25270 */
[----:B0-----:R-:W-:Y:S05]  /*dde0*/  @!P1 BRA `(.L_x_7337) ;  /* 0x0000000000049947 */ /* 0x001fea0003800000 */
[----:B------:R-:W-:Y:S01]  /*ddf0*/  BPT.TRAP 0x1 ;  /* 0x000000040000795c */ /* 0x000fe20000300000 */
.L_x_7337:
[----:B-12---:R-:W-:Y:S02]  /*de00*/  LOP3.LUT R3, R21, 0x1, RZ, 0x3c, !PT ;  /* 0x0000000115037812 */ /* 0x006fe400078e3cff */
[----:B------:R-:W-:Y:S02]  /*de10*/  LEA R6, R20, UR42, 0x3 ;  /* 0x0000002a14067c11 */ /* 0x000fe4000f8e18ff */
[----:B------:R-:W-:-:S04]  /*de20*/  SHF.L.U32 R3, R3, 0x1f, RZ ;  /* 0x0000001f03037819 */ /* 0x000fc800000006ff */
[----:B------:R-:W0:Y:S02]  /*de30*/  SYNCS.PHASECHK.TRANS64.TRYWAIT P2, [R6+URZ+0x22870], R3 ;  /* 0x02287003060075a7 */ /* 0x000e24000804017f */
[----:B0-----:R-:W-:Y:S05]  /*de40*/  @!P2 BRA `(.L_x_7338) ;  /* 0x0000004c0030a947 */ /* 0x001fea0003800000 */
.L_x_7477:
[----:B------:R-:W-:-:S06]  /*de50*/  ULOP3.LUT UR4, UR36, 0x2, URZ, 0xfc, !UPT ;  /* 0x0000000224047892 */ /* 0x000fcc000f8efc3f */
[----:B------:R-:W-:-:S04]  /*de60*/  MOV R4, UR4 ;  /* 0x0000000400047c02 */ /* 0x000fc80008000f00 */
[----:B------:R-:W-:-:S13]  /*de70*/  ISETP.NE.AND P2, PT, R4, 0x3, PT ;  /* 0x000000030400780c */ /* 0x000fda0003f45270 */
[----:B------:R-:W-:Y:S05]  /*de80*/  @!P2 BRA `(.L_x_7339) ;  /* 0x000000000004a947 */ /* 0x000fea0003800000 */
[----:B------:R-:W-:Y:S01]  /*de90*/  BPT.TRAP 0x1 ;  /* 0x000000040000795c */ /* 0x000fe20000300000 */
.L_x_7339:
[----:B0-----:R-:W-:Y:S01]  /*dea0*/  SHF.L.U32 R3, R21, 0x1f, RZ ;  /* 0x0000001f15037819 */ /* 0x001fe200000006ff */
[----:B------:R-:W-:-:S03]  /*deb0*/  IMAD R4, R20, 0x5000, RZ ;  /* 0x0000500014047824 */ /* 0x000fc600078e02ff */
[----:B------:R-:W0:Y:S02]  /*dec0*/  SYNCS.PHASECHK.TRANS64.TRYWAIT P2, [R6+URZ+0x22860], R3 ;  /* 0x02286003060075a7 */ /* 0x000e24000804017f */
[----:B0-----:R-:W-:Y:S05]  /*ded0*/  @!P2 BRA `(.L_x_7340) ;  /* 0x0000004c0020a947 */ /* 0x001fea0003800000 */
.L_x_7478:
[----:B------:R-:W2:Y:S04]  /*dee0*/  LDL R5, [R1+0x4] ;  /* 0x0000040001057983 */ /* 0x000ea80000100800 */
[----:B------:R-:W0:Y:S01]  /*def0*/  LDL R7, [R1] ;  /* 0x0000000001077983 */ /* 0x000e220000100800 */
[----:B------:R-:W-:Y:S01]  /*df00*/  LOP3.LUT R16, R4, R28, RZ, 0xfc, !PT ;  /* 0x0000001c04107212 */ /* 0x000fe200078efcff */
[----:B------:R-:W-:Y:S05]  /*df10*/  WARPSYNC.ALL ;  /* 0x0000000000007948 */ /* 0x000fea0003800000 */
[----:B------:R-:W1:Y:S01]  /*df20*/  LDSM.16.MT88.4 R16, [R16+UR42+0xa400] ;  /* 0x00a4002a1010783b */ /* 0x000e620008004200 */
[----:B------:R-:W-:Y:S01]  /*df30*/  ULOP3.LUT UR4, UR36, 0x2, URZ, 0xfc, !UPT ;  /* 0x0000000224047892 */ /* 0x000fe2000f8efc3f */
[----:B-1----:R-:W-:-:S02]  /*df40*/  PRMT R12, R16, 0x6420, R17 ;  /* 0x00006420100c7816 */ /* 0x002fc40000000011 */
[----:B------:R-:W-:Y:S02]  /*df50*/  PRMT R13, R16, 0x7531, R17 ;  /* 0x00007531100d7816 */ /* 0x000fe40000000011 */
[C-C-:B------:R-:W-:Y:S02]  /*df60*/  PRMT R14, R18.reuse, 0x6420, R19.reuse ;  /* 0x00006420120e7816 */ /* 0x140fe40000000013 */
[----:B------:R-:W-:Y:S02]  /*df70*/  PRMT R15, R18, 0x7531, R19 ;  /* 0x00007531120f7816 */ /* 0x000fe40000000013 */
[----:B--2---:R-:W-:Y:S02]  /*df80*/  IADD3 R5, R5, UR42, R4 ;  /* 0x0000002a05057c10 */ /* 0x004fe4000fffe004 */
[----:B0-----:R-:W-:-:S03]  /*df90*/  IADD3 R3, R37, R4, R7 ;  /* 0x0000000425037210 */ /* 0x001fc60007ffe007 */
[----:B------:R-:W0:Y:S01]  /*dfa0*/  LDSM.16.MT88.4 R8, [R5+0xa400] ;  /* 0x00a400000508783b */ /* 0x000e220000004200 */
[----:B------:R-:W-:-:S03]  /*dfb0*/  VIADD R7, R4, 0x1000 ;  /* 0x0000100004077836 */ /* 0x000fc60000000000 */
[----:B------:R-:W-:Y:S02]  /*dfc0*/  STSM.16.M88.4 [R3], R12 ;  /* 0x0000000c03007844 */ /* 0x000fe40000000200 */
[----:B------:R-:W-:Y:S02]  /*dfd0*/  LOP3.LUT R7, R7, R28, RZ, 0xfc, !PT ;  /* 0x0000001c07077212 */ /* 0x000fe400078efcff */
[C-C-:B0-----:R-:W-:Y:S02]  /*dfe0*/  PRMT R20, R8.reuse, 0x6420, R9.reuse ;  /* 0x0000642008147816 */ /* 0x141fe40000000009 */
[----:B------:R-:W-:Y:S02]  /*dff0*/  PRMT R21, R8, 0x7531, R9 ;  /* 0x0000753108157816 */ /* 0x000fe40000000009 */
[C-C-:B------:R-:W-:Y:S02]  /*e000*/  PRMT R22, R10.reuse, 0x6420, R11.reuse ;  /* 0x000064200a167816 */ /* 0x140fe4000000000b */
[----:B------:R-:W-:-:S05]  /*e010*/  PRMT R23, R10, 0x7531, R11 ;  /* 0x000075310a177816 */ /* 0x000fca000000000b */
[----:B------:R-:W-:Y:S04]  /*e020*/  STSM.16.M88.4 [R3+0x800], R20 ;  /* 0x0008001403007844 */ /* 0x000fe80000000200 */
[----:B------:R0:W1:Y:S04]  /*e030*/  LDSM.16.MT88.4 R8, [R7+UR42+0xa400] ;  /* 0x00a4002a0708783b */ /* 0x0000680008004200 */
[----:B------:R-:W2:Y:S01]  /*e040*/  LDSM.16.MT88.4 R12, [R5+0xb400] ;  /* 0x00b40000050c783b */ /* 0x000ea20000004200 */
[----:B0-----:R-:W-:-:S05]  /*e050*/  VIADD R7, R4, 0x2000 ;  /* 0x0000200004077836 */ /* 0x001fca0000000000 */
        /* <DEDUP_REMOVED lines=11> */
[----:B------:R0:W1:Y:S04]  /*e110*/  LDSM.16.MT88.4 R8, [R7+UR42+0xa400] ;  /* 0x00a4002a0708783b */ /* 0x0000680008004200 */
[----:B------:R-:W2:Y:S01]  /*e120*/  LDSM.16.MT88.4 R12, [R5+0xc400] ;  /* 0x00c40000050c783b */ /* 0x000ea20000004200 */
[----:B0-----:R-:W-:Y:S02]  /*e130*/  VIADD R7, R4, 0x3000 ;  /* 0x0000300004077836 */ /* 0x001fe40000000000 */
[----:B------:R-:W-:-:S03]  /*e140*/  IMAD.U32 R27, RZ, RZ, UR4 ;  /* 0x00000004ff1b7e24 */ /* 0x000fc6000f8e00ff */
[----:B------:R-:W-:Y:S02]  /*e150*/  LOP3.LUT R7, R7, R28, RZ, 0xfc, !PT ;  /* 0x0000001c07077212 */ /* 0x000fe400078efcff */
[----:B------:R-:W-:Y:S02]  /*e160*/  ISETP.NE.AND P2, PT, R27, 0x3, PT ;  /* 0x000000031b00780c */ /* 0x000fe40003f45270 */
[C-C-:B-1----:R-:W-:Y:S02]  /*e170*/  PRMT R16, R8.reuse, 0x6420, R9.reuse ;  /* 0x0000642008107816 */ /* 0x142fe40000000009 */
[----:B------:R-:W-:Y:S02]  /*e180*/  PRMT R17, R8, 0x7531, R9 ;  /* 0x0000753108117816 */ /* 0x000fe40000000009 */
[C-C-:B------:R-:W-:Y:S02]  /*e190*/  PRMT R18, R10.reuse, 0x6420, R11.reuse ;  /* 0x000064200a127816 */ /* 0x140fe4000000000b */
[----:B------:R-:W-:-:S02]  /*e1a0*/  PRMT R19, R10, 0x7531, R11 ;  /* 0x000075310a137816 */ /* 0x000fc4000000000b */
[C-C-:B--2---:R-:W-:Y:S02]  /*e1b0*/  PRMT R20, R12.reuse, 0x6420, R13.reuse ;  /* 0x000064200c147816 */ /* 0x144fe4000000000d */
[----:B------:R-:W-:Y:S01]  /*e1c0*/  PRMT R21, R12, 0x7531, R13 ;  /* 0x000075310c157816 */ /* 0x000fe2000000000d */
[----:B------:R-:W-:Y:S01]  /*e1d0*/  STSM.16.M88.4 [R3+0x2000], R16 ;  /* 0x0020001003007844 */ /* 0x000fe20000000200 */
        /* <DEDUP_REMOVED lines=37> */
.L_x_7341:
[----:B-1----:R1:W-:Y:S01]  /*e430*/  SYNCS.ARRIVE.TRANS64.A1T0 RZ, [R6+URZ+0x22850], RZ ;  /* 0x022850ff06ff79a7 */ /* 0x0023e2000810003f */
[----:B------:R-:W-:Y:S06]  /*e440*/  BAR.SYNC.DEFER_BLOCKING 0x2, 0x80 ;  /* 0x0082000000007b1d */ /* 0x000fec0000010000 */
[----:B------:R-:W-:Y:S05]  /*e450*/  @!P1 BRA `(.L_x_7342) ;  /* 0x0000000000049947 */ /* 0x000fea0003800000 */
[----:B------:R-:W-:Y:S01]  /*e460*/  BPT.TRAP 0x1 ;  /* 0x000000040000795c */ /* 0x000fe20000300000 */
.L_x_7342:
        /* <DEDUP_REMOVED lines=9> */
.L_x_7328:
[----:B------:R-:W-:-:S07]  /*e500*/  MOV R2, RZ ;  /* 0x000000ff00027202 */ /* 0x000fce0000000f00 */
.L_x_7344:
[----:B------:R-:W-:-:S06]  /*e510*/  ULOP3.LUT UR4, UR36, 0x1, URZ, 0xfc, !UPT ;  /* 0x0000000124047892 */ /* 0x000fcc000f8efc3f */
[----:B0-----:R-:W-:-:S05]  /*e520*/  IMAD.U32 R0, RZ, RZ, UR4 ;  /* 0x00000004ff007e24 */ /* 0x001fca000f8e00ff */
[----:B------:R-:W-:-:S13]  /*e530*/  ISETP.NE.AND P1, PT, R0, 0x3, PT ;  /* 0x000000030000780c */ /* 0x000fda0003f25270 */
[----:B------:R-:W-:Y:S05]  /*e540*/  @!P1 BRA `(.L_x_7345) ;  /* 0x0000000000049947 */ /* 0x000fea0003800000 */
[----:B------:R-:W-:Y:S01]  /*e550*/  BPT.TRAP 0x1 ;  /* 0x000000040000795c */ /* 0x000fe20000300000 */
.L_x_7345:
[----:B------:R-:W-:Y:S01]  /*e560*/  LOP3.LUT R3, R31, 0x1, RZ, 0x3c, !PT ;  /* 0x000000011f037812 */ /* 0x000fe200078e3cff */
[----:B------:R-:W-:Y:S01]  /*e570*/  BSSY B0, `(.L_x_7346) ;  /* 0x0000005000007945 */ /* 0x000fe20003800000 */
[----:B------:R-:W-:Y:S02]  /*e580*/  LEA R16, R2, UR42, 0x3 ;  /* 0x0000002a02107c11 */ /* 0x000fe4000f8e18ff */
[----:B------:R-:W-:-:S04]  /*e590*/  SHF.L.U32 R3, R3, 0x1f, RZ ;  /* 0x0000001f03037819 */ /* 0x000fc800000006ff */
[----:B------:R-:W0:Y:S02]  /*e5a0*/  SYNCS.PHASECHK.TRANS64.TRYWAIT P0, [R16+URZ+0x22870], R3 ;  /* 0x02287003100075a7 */ /* 0x000e24000800017f */
[----:B0-----:R-:W-:Y:S05]  /*e5b0*/  @!P0 BRA `(.L_x_7347) ;  /* 0x00000044007c8947 */ /* 0x001fea0003800000 */
.L_x_7479:
[----:B------:R-:W-:Y:S05]  /*e5c0*/  BSYNC B0 ;  /* 0x0000000000007941 */ /* 0x000fea0003800000 */
.L_x_7346:
[----:B------:R-:W-:-:S06]  /*e5d0*/  ULOP3.LUT UR4, UR36, 0x2, URZ, 0xfc, !UPT ;  /* 0x0000000224047892 */ /* 0x000fcc000f8efc3f */
[----:B------:R-:W-:-:S05]  /*e5e0*/  IMAD.U32 R0, RZ, RZ, UR4 ;  /* 0x00000004ff007e24 */ /* 0x000fca000f8e00ff */
[----:B------:R-:W-:-:S13]  /*e5f0*/  ISETP.NE.AND P0, PT, R0, 0x3, PT ;  /* 0x000000030000780c */ /* 0x000fda0003f05270 */
[----:B------:R-:W-:Y:S05]  /*e600*/  @!P0 BRA `(.L_x_7348) ;  /* 0x0000000000048947 */ /* 0x000fea0003800000 */
[----:B------:R-:W-:Y:S01]  /*e610*/  BPT.TRAP 0x1 ;  /* 0x000000040000795c */ /* 0x000fe20000300000 */
.L_x_7348:
[----:B0-----:R-:W2:Y:S01]  /*e620*/  LDL.LU R3, [R1+0x8] ;  /* 0x0000080001037983 */ /* 0x001ea20000300800 */
[----:B------:R-:W-:Y:S01]  /*e630*/  SHF.L.U32 R5, R31, 0x1f, RZ ;  /* 0x0000001f1f057819 */ /* 0x000fe200000006ff */
[----:B------:R-:W-:-:S03]  /*e640*/  IMAD R0, R2, 0x5000, RZ ;  /* 0x0000500002007824 */ /* 0x000fc600078e02ff */
[----:B------:R-:W0:Y:S02]  /*e650*/  SYNCS.PHASECHK.TRANS64.TRYWAIT P0, [R16+URZ+0x22860], R5 ;  /* 0x02286005100075a7 */ /* 0x000e24000800017f */
[CC--:B------:R-:W-:Y:S02]  /*e660*/  LOP3.LUT R11, R0.reuse, R28.reuse, RZ, 0xfc, !PT ;  /* 0x0000001c000b7212 */ /* 0x0c0fe400078efcff */
[----:B--2---:R-:W-:Y:S01]  /*e670*/  IADD3 R3, R0, R28, R3 ;  /* 0x0000001c00037210 */ /* 0x004fe20007ffe003 */
[----:B0-----:R-:W-:Y:S06]  /*e680*/  @!P0 BRA `(.L_x_7349) ;  /* 0x00000044005c8947 */ /* 0x001fec0003800000 */
.L_x_7480:
[----:B------:R-:W2:Y:S01]  /*e690*/  LDL.LU R12, [R1] ;  /* 0x00000000010c7983 */ /* 0x000ea20000300800 */
[----:B------:R-:W-:Y:S05]  /*e6a0*/  WARPSYNC.ALL ;  /* 0x0000000000007948 */ /* 0x000fea0003800000 */
[----:B------:R-:W3:Y:S01]  /*e6b0*/  LDSM.16.MT88.4 R8, [R11+UR42+0xa400] ;  /* 0x00a4002a0b08783b */ /* 0x000ee20008004200 */
[C---:B------:R-:W-:Y:S01]  /*e6c0*/  VIADD R17, R0.reuse, 0x1000 ;  /* 0x0000100000117836 */ /* 0x040fe20000000000 */
[----:B------:R-:W-:Y:S01]  /*e6d0*/  ULOP3.LUT UR4, UR36, 0x2, URZ, 0xfc, !UPT ;  /* 0x0000000224047892 */ /* 0x000fe2000f8efc3f */
[----:B------:R-:W-:Y:S01]  /*e6e0*/  VIADD R19, R0, 0x2000 ;  /* 0x0000200000137836 */ /* 0x000fe20000000000 */
[----:B0-----:R-:W0:Y:S02]  /*e6f0*/  LDSM.16.MT88.4 R4, [R3+UR42+0xa400] ;  /* 0x00a4002a0304783b */ /* 0x001e240008004200 */
[----:B------:R-:W-:-:S02]  /*e700*/  LOP3.LUT R17, R17, R28, RZ, 0xfc, !PT ;  /* 0x0000001c11117212 */ /* 0x000fc400078efcff */
[----:B------:R-:W-:Y:S01]  /*e710*/  LOP3.LUT R19, R19, R28, RZ, 0xfc, !PT ;  /* 0x0000001c13137212 */ /* 0x000fe200078efcff */
[----:B------:R-:W-:-:S05]  /*e720*/  IMAD.U32 R18, RZ, RZ, UR4 ;  /* 0x00000004ff127e24 */ /* 0x000fca000f8e00ff */
[----:B------:R-:W-:Y:S02]  /*e730*/  ISETP.NE.AND P0, PT, R18, 0x3, PT ;  /* 0x000000031200780c */ /* 0x000fe40003f05270 */
[----:B---3--:R-:W-:Y:S02]  /*e740*/  PRMT R13, R8, 0x7531, R9 ;  /* 0x00007531080d7816 */ /* 0x008fe40000000009 */
[C-C-:B------:R-:W-:Y:S02]  /*e750*/  PRMT R14, R10.reuse, 0x6420, R11.reuse ;  /* 0x000064200a0e7816 */ /* 0x140fe4000000000b */
[----:B------:R-:W-:Y:S02]  /*e760*/  PRMT R15, R10, 0x7531, R11 ;  /* 0x000075310a0f7816 */ /* 0x000fe4000000000b */
[C-C-:B0-----:R-:W-:Y:S02]  /*e770*/  PRMT R10, R6.reuse, 0x6420, R7.reuse ;  /* 0x00006420060a7816 */ /* 0x141fe40000000007 */
[----:B------:R-:W-:-:S02]  /*e780*/  PRMT R11, R6, 0x7531, R7 ;  /* 0x00007531060b7816 */ /* 0x000fc40000000007 */
[----:B--2---:R-:W-:Y:S02]  /*e790*/  IADD3 R37, R37, R0, R12 ;  /* 0x0000000025257210 */ /* 0x004fe40007ffe00c */
[----:B------:R-:W-:Y:S02]  /*e7a0*/  PRMT R12, R8, 0x6420, R9 ;  /* 0x00006420080c7816 */ /* 0x000fe40000000009 */
[C-C-:B------:R-:W-:Y:S02]  /*e7b0*/  PRMT R8, R4.reuse, 0x6420, R5.reuse ;  /* 0x0000642004087816 */ /* 0x140fe40000000005 */
[----:B------:R-:W-:Y:S01]  /*e7c0*/  PRMT R9, R4, 0x7531, R5 ;  /* 0x0000753104097816 */ /* 0x000fe20000000005 */
[----:B------:R-:W-:Y:S04]  /*e7d0*/  STSM.16.M88.4 [R37], R12 ;  /* 0x0000000c25007844 */ /* 0x000fe80000000200 */
[----:B------:R-:W-:Y:S04]  /*e7e0*/  STSM.16.M88.4 [R37+0x800], R8 ;  /* 0x0008000825007844 */ /* 0x000fe80000000200 */
[----:B------:R0:W2:Y:S04]  /*e7f0*/  LDSM.16.MT88.4 R12, [R17+UR42+0xa400] ;  /* 0x00a4002a110c783b */ /* 0x0000a80008004200 */
[----:B------:R-:W3:Y:S01]  /*e800*/  LDSM.16.MT88.4 R8, [R3+UR42+0xb400] ;  /* 0x00b4002a0308783b */ /* 0x000ee20008004200 */
[----:B0-----:R-:W-:-:S05]  /*e810*/  VIADD R17, R0, 0x3000 ;  /* 0x0000300000117836 */ /* 0x001fca0000000000 */
[----:B------:R-:W-:Y:S02]  /*e820*/  LOP3.LUT R17, R17, R28, RZ, 0xfc, !PT ;  /* 0x0000001c11117212 */ /* 0x000fe400078efcff */
[C-C-:B--2---:R-:W-:Y:S02]  /*e830*/  PRMT R4, R12.reuse, 0x6420, R13.reuse ;  /* 0x000064200c047816 */ /* 0x144fe4000000000d */
[----:B------:R-:W-:Y:S02]  /*e840*/  PRMT R5, R12, 0x7531, R13 ;  /* 0x000075310c057816 */ /* 0x000fe4000000000d */
[C-C-:B------:R-:W-:Y:S02]  /*e850*/  PRMT R6, R14.reuse, 0x6420, R15.reuse ;  /* 0x000064200e067816 */ /* 0x140fe4000000000f */
[----:B------:R-:W-:Y:S02]  /*e860*/  PRMT R7, R14, 0x7531, R15 ;  /* 0x000075310e077816 */ /* 0x000fe4000000000f */
[----:B---3--:R-:W-:-:S02]  /*e870*/  PRMT R12, R8, 0x6420, R9 ;  /* 0x00006420080c7816 */ /* 0x008fc40000000009 */
[----:B------:R-:W-:Y:S01]  /*e880*/  PRMT R13, R8, 0x7531, R9 ;  /* 0x00007531080d7816 */ /* 0x000fe20000000009 */
[----:B------:R-:W-:Y:S01]  /*e890*/  STSM.16.M88.4 [R37+0x1000], R4 ;  /* 0x0010000425007844 */ /* 0x000fe20000000200 */
[C-C-:B------:R-:W-:Y:S02]  /*e8a0*/  PRMT R14, R10.reuse, 0x6420, R11.reuse ;  /* 0x000064200a0e7816 */ /* 0x140fe4000000000b */
[----:B------:R-:W-:-:S05]  /*e8b0*/  PRMT R15, R10, 0x7531, R11 ;  /* 0x000075310a0f7816 */ /* 0x000fca000000000b */
        /* <DEDUP_REMOVED lines=15> */
[----:B------:R-:W0:Y:S04]  /*e9b0*/  LDSM.16.MT88.4 R4, [R17+UR42+0xa400] ;  /* 0x00a4002a1104783b */ /* 0x000e280008004200 */
[----:B------:R-:W2:Y:S01]  /*e9c0*/  LDSM.16.MT88.4 R8, [R3+UR42+0xd400] ;  /* 0x00d4002a0308783b */ /* 0x000ea20008004200 */
[C-C-:B0-----:R-:W-:Y:S02]  /*e9d0*/  PRMT R12, R4.reuse, 0x6420, R5.reuse ;  /* 0x00006420040c7816 */ /* 0x141fe40000000005 */
[----:B------:R-:W-:-:S02]  /*e9e0*/  PRMT R13, R4, 0x7531, R5 ;  /* 0x00007531040d7816 */ /* 0x000fc40000000005 */
[C-C-:B------:R-:W-:Y:S02]  /*e9f0*/  PRMT R14, R6.reuse, 0x6420, R7.reuse ;  /* 0x00006420060e7816 */ /* 0x140fe40000000007 */
[----:B------:R-:W-:Y:S02]  /*ea00*/  PRMT R15, R6, 0x7531, R7 ;  /* 0x00007531060f7816 */ /* 0x000fe40000000007 */
[C-C-:B--2---:R-:W-:Y:S02]  /*ea10*/  PRMT R4, R8.reuse, 0x6420, R9.reuse ;  /* 0x0000642008047816 */ /* 0x144fe40000000009 */
        /* <DEDUP_REMOVED lines=25> */
.L_x_7350:
[----:B--2---:R2:W-:Y:S01]  /*ebb0*/  SYNCS.ARRIVE.TRANS64.A1T0 RZ, [R16+URZ+0x22850], RZ ;  /* 0x022850ff10ff79a7 */ /* 0x0045e2000810003f */
[----:B------:R-:W-:Y:S06]  /*ebc0*/  BAR.SYNC.DEFER_BLOCKING 0x2, 0x80 ;  /* 0x0082000000007b1d */ /* 0x000fec0000010000 */
[----:B------:R-:W-:Y:S05]  /*ebd0*/  @!P1 BRA `(.L_x_7351) ;  /* 0x0000000000049947 */ /* 0x000fea0003800000 */
[----:B------:R-:W-:Y:S01]  /*ebe0*/  BPT.TRAP 0x1 ;  /* 0x000000040000795c */ /* 0x000fe20000300000 */
.L_x_7351:
[----:B------:R-:W3:Y:S01]  /*ebf0*/  S2R R0, SR_CgaCtaId ;  /* 0x0000000000007919 */ /* 0x000ee20000008800 */
[----:B--2---:R-:W-:Y:S01]  /*ec00*/  VIADD R16, R16, 0x22880 ;  /* 0x0002288010107836 */ /* 0x004fe20000000000 */
[----:B------:R-:W-:Y:S01]  /*ec10*/  MOV R3, RZ ;  /* 0x000000ff00037202 */ /* 0x000fe20000000f00 */
[----:B------:R-:W-:-:S05]  /*ec20*/  VIADD R2, R2, 0x1 ;  /* 0x0000000102027836 */ /* 0x000fca0000000000 */
[----:B------:R-:W-:-:S04]  /*ec30*/  ISETP.NE.AND P0, PT, R2, 0x2, PT ;  /* 0x000000020200780c */ /* 0x000fc80003f05270 */
[----:B------:R-:W-:Y:S02]  /*ec40*/  SEL R2, R2, RZ, P0 ;  /* 0x000000ff02027207 */ /* 0x000fe40000000000 */
[----:B---3--:R-:W-:Y:S02]  /*ec50*/  PRMT R16, R0, 0x654, R16 ;  /* 0x0000065400107816 */ /* 0x008fe40000000010 */
[----:B------:R-:W-:Y:S02]  /*ec60*/  SEL R0, RZ, 0x1, P0 ;  /* 0x00000001ff007807 */ /* 0x000fe40000000000 */
[----:B------:R2:W-:Y:S02]  /*ec70*/  SYNCS.ARRIVE.TRANS64.RED.A1T0 RZ, [R16+URZ], RZ ;  /* 0x000000ff10ff79a7 */ /* 0x0005e4000810043f */
[----:B------:R-:W-:-:S07]  /*ec80*/  LOP3.LUT R0, R31, R0, RZ, 0x3c, !PT ;  /* 0x000000001f007212 */ /* 0x000fce00078e3cff */
.L_x_7310:
[----:B0-----:R-:W0:Y:S01]  /*ec90*/  S2R R5, SR_CgaCtaId ;  /* 0x0000000000057919 */ /* 0x001e220000008800 */
[----:B------:R-:W-:Y:S02]  /*eca0*/  MOV R4, 0x400 ;  /* 0x0000040000047802 */ /* 0x000fe40000000f00 */
[----:B------:R-:W-:Y:S02]  /*ecb0*/  SHF.L.U32 R3, R3, 0x1f, RZ ;  /* 0x0000001f03037819 */ /* 0x000fe400000006ff */
[----:B0-----:R-:W-:-:S04]  /*ecc0*/  LEA R6, R5, R4, 0x18 ;  /* 0x0000000405067211 */ /* 0x001fc800078ec0ff */
[----:B------:R-:W0:Y:S02]  /*ecd0*/  SYNCS.PHASECHK.TRANS64.TRYWAIT P0, [R6+URZ+0x22820], R3 ;  /* 0x02282003060075a7 */ /* 0x000e24000800017f */
[----:B0-----:R-:W-:Y:S05]  /*ece0*/  @!P0 BRA `(.L_x_7352) ;  /* 0x0000003c00d88947 */ /* 0x001fea0003800000 */
.L_x_7481:
[----:B------:R-:W3:Y:S02]  /*ecf0*/  S2R R4, SR_TID.X ;  /* 0x0000000000047919 */ /* 0x000ee40000002100 */
[----:B---3--:R-:W-:-:S04]  /*ed00*/  SHF.R.U32.HI R4, RZ, 0x5, R4 ;  /* 0x00000005ff047819 */ /* 0x008fc80000011604 */
        /* <DEDUP_REMOVED lines=11> */
.L_x_7353:
[----:B------:R-:W-:Y:S01]  /*edc0*/  IMAD R5, R2, 0x8, R6 ;  /* 0x0000000802057824 */ /* 0x000fe200078e0206 */
[----:B------:R-:W-:Y:S01]  /*edd0*/  SHF.L.U32 R4, R0, 0x1f, RZ ;  /* 0x0000001f00047819 */ /* 0x000fe200000006ff */
[----:B------:R-:W-:-:S03]  /*ede0*/  VIADD R2, R2, 0x1 ;  /* 0x0000000102027836 */ /* 0x000fc60000000000 */
[----:B------:R-:W0:Y:S02]  /*edf0*/  SYNCS.PHASECHK.TRANS64.TRYWAIT P1, [R5+URZ+0x22840], R4 ;  /* 0x02284004050075a7 */ /* 0x000e24000802017f */
[----:B------:R-:W-:-:S04]  /*ee00*/  ISETP.NE.AND P2, PT, R2, 0x2, PT ;  /* 0x000000020200780c */ /* 0x000fc80003f45270 */
[----:B------:R-:W-:Y:S01]  /*ee10*/  SEL R3, RZ, 0x1, P2 ;  /* 0x00000001ff037807 */ /* 0x000fe20001000000 */
[----:B0-----:R-:W-:Y:S08]  /*ee20*/  @!P1 BRA `(.L_x_7354) ;  /* 0x0000003c009c9947 */ /* 0x001ff00003800000 */
.L_x_7482:
[----:B------:R-:W-:Y:S02]  /*ee30*/  SEL R2, R2, RZ, P2 ;  /* 0x000000ff02027207 */ /* 0x000fe40001000000 */
[----:B------:R-:W-:Y:S01]  /*ee40*/  LOP3.LUT R0, R0, R3, RZ, 0x3c, !PT ;  /* 0x0000000300007212 */ /* 0x000fe200078e3cff */
[----:B------:R-:W-:Y:S06]  /*ee50*/  @!P0 BRA `(.L_x_7355) ;  /* 0x0000000000048947 */ /* 0x000fec0003800000 */
[----:B------:R-:W-:Y:S01]  /*ee60*/  BPT.TRAP 0x1 ;  /* 0x000000040000795c */ /* 0x000fe20000300000 */
.L_x_7355:
[----:B------:R-:W-:Y:S01]  /*ee70*/  IMAD R3, R2, 0x8, R6 ;  /* 0x0000000802037824 */ /* 0x000fe200078e0206 */
[----:B------:R-:W-:-:S04]  /*ee80*/  SHF.L.U32 R0, R0, 0x1f, RZ ;  /* 0x0000001f00007819 */ /* 0x000fc800000006ff */
[----:B------:R-:W3:Y:S02]  /*ee90*/  SYNCS.PHASECHK.TRANS64.TRYWAIT P1, [R3+URZ+0x22840], R0 ;  /* 0x02284000030075a7 */ /* 0x000ee4000802017f */
[----:B---3--:R-:W-:Y:S05]  /*eea0*/  @!P1 BRA `(.L_x_7356) ;  /* 0x0000003c00909947 */ /* 0x008fea0003800000 */
.L_x_7483:
[----:B------:R-:W-:Y:S05]  /*eeb0*/  @!P0 BRA `(.L_x_7357) ;  /* 0x0000000000048947 */ /* 0x000fea0003800000 */
[----:B------:R-:W-:Y:S01]  /*eec0*/  BPT.TRAP 0x1 ;  /* 0x000000040000795c */ /* 0x000fe20000300000 */
.L_x_7357:
[----:B------:R-:W4:Y:S02]  /*eed0*/  SYNCS.PHASECHK.TRANS64.TRYWAIT P1, [R5+URZ+0x22860], R4 ;  /* 0x02286004050075a7 */ /* 0x000f24000802017f */
[----:B----4-:R-:W-:Y:S05]  /*eee0*/  @!P1 BRA `(.L_x_7358) ;  /* 0x0000003c00949947 */ /* 0x010fea0003800000 */
.L_x_7484:
[----:B------:R-:W-:Y:S05]  /*eef0*/  @!P0 BRA `(.L_x_7359) ;  /* 0x0000000000048947 */ /* 0x000fea0003800000 */
[----:B------:R-:W-:Y:S01]  /*ef00*/  BPT.TRAP 0x1 ;  /* 0x000000040000795c */ /* 0x000fe20000300000 */
.L_x_7359:
[----:B------:R-:W0:Y:S02]  /*ef10*/  SYNCS.PHASECHK.TRANS64.TRYWAIT P1, [R3+URZ+0x22860], R0 ;  /* 0x02286000030075a7 */ /* 0x000e24000802017f */
[----:B0-----:R-:W-:Y:S05]  /*ef20*/  @!P1 BRA `(.L_x_7360) ;  /* 0x0000003c00989947 */ /* 0x001fea0003800000 */
.L_x_7485:
[----:B------:R-:W-:Y:S05]  /*ef30*/  @!P0 BRA `(.L_x_7361) ;  /* 0x0000000000048947 */ /* 0x000fea0003800000 */
[----:B------:R-:W-:Y:S01]  /*ef40*/  BPT.TRAP 0x1 ;  /* 0x000000040000795c */ /* 0x000fe20000300000 */
.L_x_7361:
[----:B------:R-:W0:Y:S02]  /*ef50*/  SYNCS.PHASECHK.TRANS64.TRYWAIT P1, [R5+URZ+0x22880], R4 ;  /* 0x02288004050075a7 */ /* 0x000e24000802017f */
[----:B0-----:R-:W-:Y:S05]  /*ef60*/  @!P1 BRA `(.L_x_7362) ;  /* 0x0000003c009c9947 */ /* 0x001fea0003800000 */
.L_x_7486:
[----:B------:R-:W-:Y:S05]  /*ef70*/  @!P0 BRA `(.L_x_7363) ;  /* 0x0000000000048947 */ /* 0x000fea0003800000 */
[----:B------:R-:W-:Y:S01]  /*ef80*/  BPT.TRAP 0x1 ;  /* 0x000000040000795c */ /* 0x000fe20000300000 */
.L_x_7363:
[----:B------:R0:W0:Y:S02]  /*ef90*/  SYNCS.PHASECHK.TRANS64.TRYWAIT P0, [R3+URZ+0x22880], R0 ;  /* 0x02288000030075a7 */ /* 0x000024000800017f */
[----:B0-----:R-:W-:Y:S05]  /*efa0*/  @!P0 NANOSLEEP.SYNCS 0x989680 ;  /* 0x009896800000895d */ /* 0x001fea0003900000 */
[----:B------:R-:W0:Y:S02]  /*efb0*/  @!P0 SYNCS.PHASECHK.TRANS64 P0, [R3+URZ+0x22880], R0 ;  /* 0x02288000030085a7 */ /* 0x000e24000800007f */
[----:B0-----:R-:W-:Y:S05]  /*efc0*/  @!P0 BRA `(.L_x_7363) ;  /* 0xfffffffc00f08947 */ /* 0x001fea000383ffff */
.L_x_7278:
[----:B------:R-:W-:Y:S05]  /*efd0*/  BSYNC B6 ;  /* 0x0000000000067941 */ /* 0x000fea0003800000 */
.L_x_7275:
[----:B------:R-:W-:Y:S05]  /*efe0*/  EXIT ;  /* 0x000000000000794d */ /* 0x000fea0003800000 */
.L_x_7282:
[----:B0-----:R-:W-:-:S04]  /*eff0*/  IMAD.U32 R3, RZ, RZ, UR41 ;  /* 0x00000029ff037e24 */ /* 0x001fc8000f8e00ff */
[----:B------:R0:W1:Y:S03]  /*f000*/  SYNCS.PHASECHK.TRANS64.TRYWAIT P0, [R3+URZ+0x22800], R0 ;  /* 0x02280000030075a7 */ /* 0x000066000800017f */
[----:B-1----:R-:W-:Y:S05]  /*f010*/  @!P0 NANOSLEEP.SYNCS 0x989680 ;  /* 0x009896800000895d */ /* 0x002fea0003900000 */
[----:B------:R-:W1:Y:S02]  /*f020*/  @!P0 SYNCS.PHASECHK.TRANS64 P0, [R3+URZ+0x22800], R0 ;  /* 0x02280000030085a7 */ /* 0x000e64000800007f */
[----:B-1----:R-:W-:Y:S05]  /*f030*/  @!P0 BRA `(.L_x_7282) ;  /* 0xfffffffc00ec8947 */ /* 0x002fea000383ffff */
[----:B------:R-:W-:Y:S05]  /*f040*/  BRA `(.L_x_7364) ;  /* 0xffffff24005c7947 */ /* 0x000fea000383ffff */
.L_x_7286:
[----:B-1----:R-:W-:-:S04]  /*f050*/  IMAD.U32 R5, RZ, RZ, UR41 ;  /* 0x00000029ff057e24 */ /* 0x002fc8000f8e00ff */
[----:B------:R1:W2:Y:S03]  /*f060*/  SYNCS.PHASECHK.TRANS64.TRYWAIT P1, [R5+URZ+0x22830], R0 ;  /* 0x02283000050075a7 */ /* 0x0002a6000802017f */
[----:B--2---:R-:W-:Y:S05]  /*f070*/  @!P1 NANOSLEEP.SYNCS 0x989680 ;  /* 0x009896800000995d */ /* 0x004fea0003900000 */
[----:B------:R-:W2:Y:S02]  /*f080*/  @!P1 SYNCS.PHASECHK.TRANS64 P1, [R5+URZ+0x22830], R0 ;  /* 0x02283000050095a7 */ /* 0x000ea4000802007f */
[----:B--2---:R-:W-:Y:S05]  /*f090*/  @!P1 BRA `(.L_x_7286) ;  /* 0xfffffffc00ec9947 */ /* 0x004fea000383ffff */
[----:B------:R-:W-:Y:S05]  /*f0a0*/  BRA `(.L_x_7285) ;  /* 0xffffff2400787947 */ /* 0x000fea000383ffff */
.L_x_7292:
[----:B-1----:R-:W-:-:S04]  /*f0b0*/  IMAD.U32 R3, RZ, RZ, UR4 ;  /* 0x00000004ff037e24 */ /* 0x002fc8000f8e00ff */
[----:B------:R1:W2:Y:S03]  /*f0c0*/  SYNCS.PHASECHK.TRANS64.TRYWAIT P1, [R3+URZ+0x22830], R0 ;  /* 0x02283000030075a7 */ /* 0x0002a6000802017f */
[----:B--2---:R-:W-:Y:S05]  /*f0d0*/  @!P1 NANOSLEEP.SYNCS 0x989680 ;  /* 0x009896800000995d */ /* 0x004fea0003900000 */
[----:B------:R-:W2:Y:S02]  /*f0e0*/  @!P1 SYNCS.PHASECHK.TRANS64 P1, [R3+URZ+0x22830], R0 ;  /* 0x02283000030095a7 */ /* 0x000ea4000802007f */
[----:B--2---:R-:W-:Y:S05]  /*f0f0*/  @!P1 BRA `(.L_x_7292) ;  /* 0xfffffffc00ec9947 */ /* 0x004fea000383ffff */
[----:B------:R-:W-:Y:S05]  /*f100*/  BRA `(.L_x_7289) ;  /* 0xffffff5400a47947 */ /* 0x000fea000383ffff */
.L_x_7296:
[----:B-1----:R-:W-:-:S04]  /*f110*/  IMAD.U32 R13, RZ, RZ, UR4 ;  /* 0x00000004ff0d7e24 */ /* 0x002fc8000f8e00ff */
[----:B------:R1:W2:Y:S03]  /*f120*/  SYNCS.PHASECHK.TRANS64.TRYWAIT P1, [R13+URZ+0x22850], R0 ;  /* 0x022850000d0075a7 */ /* 0x0002a6000802017f */
[----:B--2---:R-:W-:Y:S05]  /*f130*/  @!P1 NANOSLEEP.SYNCS 0x989680 ;  /* 0x009896800000995d */ /* 0x004fea0003900000 */
[----:B------:R-:W2:Y:S02]  /*f140*/  @!P1 SYNCS.PHASECHK.TRANS64 P1, [R13+URZ+0x22850], R0 ;  /* 0x022850000d0095a7 */ /* 0x000ea4000802007f */
[----:B--2---:R-:W-:Y:S05]  /*f150*/  @!P1 BRA `(.L_x_7296) ;  /* 0xfffffffc00ec9947 */ /* 0x004fea000383ffff */
[----:B------:R-:W-:Y:S05]  /*f160*/  BRA `(.L_x_7293) ;  /* 0xffffff5c00d87947 */ /* 0x000fea000383ffff */
.L_x_7303:
[----:B-1----:R-:W-:-:S04]  /*f170*/  IMAD.U32 R5, RZ, RZ, UR9 ;  /* 0x00000009ff057e24 */ /* 0x002fc8000f8e00ff */
[----:B------:R1:W2:Y:S03]  /*f180*/  SYNCS.PHASECHK.TRANS64.TRYWAIT P1, [R5+URZ+0x22850], R2 ;  /* 0x02285002050075a7 */ /* 0x0002a6000802017f */
[----:B--2---:R-:W-:Y:S05]  /*f190*/  @!P1 NANOSLEEP.SYNCS 0x989680 ;  /* 0x009896800000995d */ /* 0x004fea0003900000 */
[----:B------:R-:W2:Y:S02]  /*f1a0*/  @!P1 SYNCS.PHASECHK.TRANS64 P1, [R5+URZ+0x22850], R2 ;  /* 0x02285002050095a7 */ /* 0x000ea4000802007f */
[----:B--2---:R-:W-:Y:S05]  /*f1b0*/  @!P1 BRA `(.L_x_7303) ;  /* 0xfffffffc00ec9947 */ /* 0x004fea000383ffff */
[----:B------:R-:W-:Y:S05]  /*f1c0*/  BRA `(.L_x_7302) ;  /* 0xffffff7c00b07947 */ /* 0x000fea000383ffff */
.L_x_7316:
[----:B------:R-:W-:Y:S01]  /*f1d0*/  MOV R13, R19 ;  /* 0x00000013000d7202 */ /* 0x000fe20000000f00 */
[----:B------:R-:W-:Y:S02]  /*f1e0*/  IMAD.MOV.U32 R12, RZ, RZ, RZ ;  /* 0x000000ffff0c7224 */ /* 0x000fe400078e00ff */
[----:B------:R-:W-:Y:S02]  /*f1f0*/  IMAD.MOV.U32 R11, RZ, RZ, 0x1f ;  /* 0x0000001fff0b7424 */ /* 0x000fe400078e00ff */
[----:B------:R-:W-:-:S07]  /*f200*/  IMAD.MOV.U32 R15, RZ, RZ, -0x1 ;  /* 0xffffffffff0f7424 */ /* 0x000fce00078e00ff */
[----:B0----5:R-:W-:Y:S05]  /*f210*/  WARPSYNC.COLLECTIVE R15, `(.L_x_7365) ;  /* 0x000000000f087348 */ /* 0x021fea0003c00000 */
[----:B------:R1:W2:Y:S02]  /*f220*/  SHFL.IDX P6, R14, R13, R12, R11 ;  /* 0x0000000c0d0e7389 */ /* 0x0002a400000c000b */
[----:B012--5:R-:W-:Y:S01]  /*f230*/  ENDCOLLECTIVE ;  /* 0x000000000000791b */ /* 0x027fe20003800000 */
.L_x_7365:
[----:B------:R-:W-:Y:S05]  /*f240*/  BRA `(.L_x_7366) ;  /* 0xffffffb8006c7947 */ /* 0x000fea000383ffff */
.L_x_7318:
[----:B0-----:R0:W1:Y:S02]  /*f250*/  SYNCS.PHASECHK.TRANS64.TRYWAIT P0, [R25+URZ+0x22880], R33 ;  /* 0x02288021190075a7 */ /* 0x001064000800017f */
[----:B-1----:R-:W-:Y:S05]  /*f260*/  @!P0 NANOSLEEP.SYNCS 0x989680 ;  /* 0x009896800000895d */ /* 0x002fea0003900000 */
[----:B------:R-:W1:Y:S02]  /*f270*/  @!P0 SYNCS.PHASECHK.TRANS64 P0, [R25+URZ+0x22880], R33 ;  /* 0x02288021190085a7 */ /* 0x000e64000800007f */
[----:B-1----:R-:W-:Y:S05]  /*f280*/  @!P0 BRA `(.L_x_7318) ;  /* 0xfffffffc00f08947 */ /* 0x002fea000383ffff */
[----:B------:R-:W-:Y:S05]  /*f290*/  BRA `(.L_x_7367) ;  /* 0xffffffbc00c87947 */ /* 0x000fea000383ffff */
.L_x_7319:
        /* <DEDUP_REMOVED lines=8> */
.L_x_7369:
[----:B------:R-:W-:Y:S05]  /*f320*/  BSYNC B0 ;  /* 0x0000000000007941 */ /* 0x000fea0003800000 */
.L_x_7368:
[----:B------:R-:W-:Y:S01]  /*f330*/  IMAD.MOV.U32 R13, RZ, RZ, R16 ;  /* 0x000000ffff0d7224 */ /* 0x000fe200078e0010 */
[----:B------:R-:W-:Y:S01]  /*f340*/  MOV R12, RZ ;  /* 0x000000ff000c7202 */ /* 0x000fe20000000f00 */
[----:B------:R-:W-:Y:S01]  /*f350*/  IMAD.MOV.U32 R11, RZ, RZ, 0x181f ;  /* 0x0000181fff0b7424 */ /* 0x000fe200078e00ff */
[C---:B------:R-:W-:Y:S01]  /*f360*/  ISETP.LT.OR P1, PT, R5.reuse, 0x1, P2 ;  /* 0x000000010500780c */ /* 0x040fe20001721670 */
[----:B------:R-:W-:Y:S01]  /*f370*/  IMAD.MOV.U32 R15, RZ, RZ, -0x1 ;  /* 0xffffffffff0f7424 */ /* 0x000fe200078e00ff */
[----:B------:R-:W-:Y:S01]  /*f380*/  LOP3.LUT R0, R0, 0xffffffdf, RZ, 0xc0, !PT ;  /* 0xffffffdf00007812 */ /* 0x000fe200078ec0ff */
[----:B------:R-:W-:Y:S01]  /*f390*/  IMAD.MOV.U32 R3, RZ, RZ, R14 ;  /* 0x000000ffff037224 */ /* 0x000fe200078e000e */
[----:B------:R-:W-:Y:S01]  /*f3a0*/  ISETP.GE.AND P5, PT, R5, 0x31, PT ;  /* 0x000000310500780c */ /* 0x000fe20003fa6270 */
[----:B------:R-:W-:-:S12]  /*f3b0*/  VIADD R29, R35, UR42 ;  /* 0x0000002a231d7c36 */ /* 0x000fd80008000000 */
[----:B------:R-:W-:Y:S05]  /*f3c0*/  WARPSYNC.COLLECTIVE R15, `(.L_x_7370) ;  /* 0x000000000f087348 */ /* 0x000fea0003c00000 */
[----:B------:R0:W1:Y:S02]  /*f3d0*/  SHFL.IDX P6, R14, R13, R12, R11 ;  /* 0x0000000c0d0e7389 */ /* 0x00006400000c000b */
[----:B01----:R-:W-:Y:S01]  /*f3e0*/  ENDCOLLECTIVE ;  /* 0x000000000000791b */ /* 0x003fe20003800000 */
.L_x_7370:
[C---:B------:R-:W-:Y:S02]  /*f3f0*/  ISETP.GE.AND P4, PT, R5.reuse, 0x41, PT ;  /* 0x000000410500780c */ /* 0x040fe40003f86270 */
[----:B------:R-:W-:Y:S01]  /*f400*/  ISETP.GE.AND P3, PT, R5, 0x51, PT ;  /* 0x000000510500780c */ /* 0x000fe20003f66270 */
[----:B------:R-:W-:Y:S02]  /*f410*/  IMAD.MOV.U32 R13, RZ, RZ, R17 ;  /* 0x000000ffff0d7224 */ /* 0x000fe400078e0011 */
[----:B------:R-:W-:Y:S02]  /*f420*/  IMAD.MOV.U32 R12, RZ, RZ, 0x1 ;  /* 0x00000001ff0c7424 */ /* 0x000fe400078e00ff */
[----:B------:R-:W-:-:S08]  /*f430*/  IMAD.MOV.U32 R2, RZ, RZ, R14 ;  /* 0x000000ffff027224 */ /* 0x000fd000078e000e */
[----:B------:R-:W-:Y:S05]  /*f440*/  WARPSYNC.COLLECTIVE R15, `(.L_x_7371) ;  /* 0x000000000f087348 */ /* 0x000fea0003c00000 */
[----:B------:R0:W1:Y:S02]  /*f450*/  SHFL.IDX P6, R14, R13, R12, R11 ;  /* 0x0000000c0d0e7389 */ /* 0x00006400000c000b */
[----:B01----:R-:W-:Y:S01]  /*f460*/  ENDCOLLECTIVE ;  /* 0x000000000000791b */ /* 0x003fe20003800000 */
.L_x_7371:
[----:B------:R-:W-:-:S05]  /*f470*/  IADD3 R2, P0, R30, R2, RZ ;  /* 0x000000021e027210 */ /* 0x000fca0007f1e0ff */
[----:B------:R-:W-:-:S05]  /*f480*/  IMAD.X R3, RZ, RZ, R3, P0 ;  /* 0x000000ffff037224 */ /* 0x000fca00000e0603 */
[----:B------:R-:W-:Y:S01]  /*f490*/  @!PT LDS RZ, [RZ] ;  /* 0x00000000fffff984 */ /* 0x000fe20000000800 */
[----:B------:R-:W-:Y:S01]  /*f4a0*/  @!PT LDS RZ, [RZ] ;  /* 0x00000000fffff984 */ /* 0x000fe20000000800 */
[----:B------:R-:W-:Y:S01]  /*f4b0*/  @!PT LDS RZ, [RZ] ;  /* 0x00000000fffff984 */ /* 0x000fe20000000800 */
[----:B------:R0:W-:Y:S01]  /*f4c0*/  LDGSTS.E.BYPASS.LTC128B.128 [R29+0xa400], desc[UR48][R2.64], !P1 ;  /* 0x0a400000021d7fae */ /* 0x0001e2000c901d70 */
[----:B------:R-:W-:Y:S01]  /*f4d0*/  IMAD.MOV.U32 R13, RZ, RZ, R16 ;  /* 0x000000ffff0d7224 */ /* 0x000fe200078e0010 */
[----:B------:R-:W-:Y:S01]  /*f4e0*/  ISETP.LT.OR P1, PT, R5, 0x11, P2 ;  /* 0x000000110500780c */ /* 0x000fe20001721670 */
[----:B0-----:R-:W-:-:S12]  /*f4f0*/  IMAD.MOV.U32 R3, RZ, RZ, R14 ;  /* 0x000000ffff037224 */ /* 0x001fd800078e000e */
[----:B------:R-:W-:Y:S05]  /*f500*/  WARPSYNC.COLLECTIVE R15, `(.L_x_7372) ;  /* 0x000000000f087348 */ /* 0x000fea0003c00000 */
[----:B------:R0:W1:Y:S02]  /*f510*/  SHFL.IDX P6, R14, R13, R12, R11 ;  /* 0x0000000c0d0e7389 */ /* 0x00006400000c000b */
[----:B01----:R-:W-:Y:S01]  /*f520*/  ENDCOLLECTIVE ;  /* 0x000000000000791b */ /* 0x003fe20003800000 */
.L_x_7372:
[----:B------:R-:W-:Y:S02]  /*f530*/  IMAD.MOV.U32 R13, RZ, RZ, R17 ;  /* 0x000000ffff0d7224 */ /* 0x000fe400078e0011 */
[----:B------:R-:W-:Y:S01]  /*f540*/  IMAD.MOV.U32 R12, RZ, RZ, 0x2 ;  /* 0x00000002ff0c7424 */ /* 0x000fe200078e00ff */
[----:B------:R-:W-:-:S07]  /*f550*/  MOV R2, R14 ;  /* 0x0000000e00027202 */ /* 0x000fce0000000f00 */
[----:B------:R-:W-:Y:S05]  /*f560*/  WARPSYNC.COLLECTIVE R15, `(.L_x_7373) ;  /* 0x000000000f087348 */ /* 0x000fea0003c00000 */
[----:B------:R0:W1:Y:S02]  /*f570*/  SHFL.IDX P6, R14, R13, R12, R11 ;  /* 0x0000000c0d0e7389 */ /* 0x00006400000c000b */
[----:B01----:R-:W-:Y:S01]  /*f580*/  ENDCOLLECTIVE ;  /* 0x000000000000791b */ /* 0x003fe20003800000 */
.L_x_7373:
[----:B------:R-:W-:-:S05]  /*f590*/  IADD3 R2, P0, R30, R2, RZ ;  /* 0x000000021e027210 */ /* 0x000fca0007f1e0ff */
[----:B------:R-:W-:-:S05]  /*f5a0*/  IMAD.X R3, RZ, RZ, R3, P0 ;  /* 0x000000ffff037224 */ /* 0x000fca00000e0603 */
[----:B------:R-:W-:Y:S01]  /*f5b0*/  @!PT LDS RZ, [RZ] ;  /* 0x00000000fffff984 */ /* 0x000fe20000000800 */
[----:B------:R-:W-:Y:S01]  /*f5c0*/  @!PT LDS RZ, [RZ] ;  /* 0x00000000fffff984 */ /* 0x000fe20000000800 */
[----:B------:R-:W-:Y:S01]  /*f5d0*/  @!PT LDS RZ, [RZ] ;  /* 0x00000000fffff984 */ /* 0x000fe20000000800 */
[----:B------:R0:W-:Y:S01]  /*f5e0*/  LDGSTS.E.BYPASS.LTC128B.128 [R29+0xac00], desc[UR48][R2.64], !P1 ;  /* 0x0ac00000021d7fae */ /* 0x0001e2000c901d70 */
[----:B------:R-:W-:Y:S01]  /*f5f0*/  ISETP.LT.OR P1, PT, R5, 0x21, P2 ;  /* 0x000000210500780c */ /* 0x000fe20001721670 */
[----:B------:R-:W-:Y:S02]  /*f600*/  IMAD.MOV.U32 R13, RZ, RZ, R16 ;  /* 0x000000ffff0d7224 */ /* 0x000fe400078e0010 */
[----:B0-----:R-:W-:-:S10]  /*f610*/  IMAD.MOV.U32 R3, RZ, RZ, R14 ;  /* 0x000000ffff037224 */ /* 0x001fd400078e000e */
[----:B------:R-:W-:Y:S05]  /*f620*/  WARPSYNC.COLLECTIVE R15, `(.L_x_7374) ;  /* 0x000000000f087348 */ /* 0x000fea0003c00000 */
[----:B------:R0:W1:Y:S02]  /*f630*/  SHFL.IDX P6, R14, R13, R12, R11 ;  /* 0x0000000c0d0e7389 */ /* 0x00006400000c000b */
[----:B01----:R-:W-:Y:S01]  /*f640*/  ENDCOLLECTIVE ;  /* 0x000000000000791b */ /* 0x003fe20003800000 */
.L_x_7374:
[----:B------:R-:W-:Y:S02]  /*f650*/  IMAD.MOV.U32 R13, RZ, RZ, R17 ;  /* 0x000000ffff0d7224 */ /* 0x000fe400078e0011 */
[----:B------:R-:W-:Y:S02]  /*f660*/  IMAD.MOV.U32 R12, RZ, RZ, 0x3 ;  /* 0x00000003ff0c7424 */ /* 0x000fe400078e00ff */
[----:B------:R-:W-:-:S07]  /*f670*/  IMAD.MOV.U32 R2, RZ, RZ, R14 ;  /* 0x000000ffff027224 */ /* 0x000fce00078e000e */
[----:B------:R-:W-:Y:S05]  /*f680*/  WARPSYNC.COLLECTIVE R15, `(.L_x_7375) ;  /* 0x000000000f087348 */ /* 0x000fea0003c00000 */
[----:B------:R0:W1:Y:S02]  /*f690*/  SHFL.IDX P6, R14, R13, R12, R11 ;  /* 0x0000000c0d0e7389 */ /* 0x00006400000c000b */
[----:B01----:R-:W-:Y:S01]  /*f6a0*/  ENDCOLLECTIVE ;  /* 0x000000000000791b */ /* 0x003fe20003800000 */
.L_x_7375:
[----:B------:R-:W-:-:S05]  /*f6b0*/  IADD3 R2, P0, R30, R2, RZ ;  /* 0x000000021e027210 */ /* 0x000fca0007f1e0ff */
[----:B------:R-:W-:-:S05]  /*f6c0*/  IMAD.X R3, RZ, RZ, R3, P0 ;  /* 0x000000ffff037224 */ /* 0x000fca00000e0603 */
[----:B------:R-:W-:Y:S01]  /*f6d0*/  @!PT LDS RZ, [RZ] ;  /* 0x00000000fffff984 */ /* 0x000fe20000000800 */
[----:B------:R-:W-:Y:S01]  /*f6e0*/  @!PT LDS RZ, [RZ] ;  /* 0x00000000fffff984 */ /* 0x000fe20000000800 */
[----:B------:R-:W-:Y:S01]  /*f6f0*/  @!PT LDS RZ, [RZ] ;  /* 0x00000000fffff984 */ /* 0x000fe20000000800 */
[----:B------:R0:W-:Y:S01]  /*f700*/  LDGSTS.E.BYPASS.LTC128B.128 [R29+0xb400], desc[UR48][R2.64], !P1 ;  /* 0x0b400000021d7fae */ /* 0x0001e2000c901d70 */
[----:B------:R-:W-:Y:S01]  /*f710*/  IMAD.MOV.U32 R13, RZ, RZ, R16 ;  /* 0x000000ffff0d7224 */ /* 0x000fe200078e0010 */
[----:B------:R-:W-:Y:S02]  /*f720*/  ISETP.LT.OR P1, PT, R5, 0x31, P2 ;  /* 0x000000310500780c */ /* 0x000fe40001721670 */
[----:B0-----:R-:W-:-:S11]  /*f730*/  MOV R3, R14 ;  /* 0x0000000e00037202 */ /* 0x001fd60000000f00 */
[----:B------:R-:W-:Y:S05]  /*f740*/  WARPSYNC.COLLECTIVE R15, `(.L_x_7376) ;  /* 0x000000000f087348 */ /* 0x000fea0003c00000 */
[----:B------:R0:W1:Y:S02]  /*f750*/  SHFL.IDX P6, R14, R13, R12, R11 ;  /* 0x0000000c0d0e7389 */ /* 0x00006400000c000b */
[----:B01----:R-:W-:Y:S01]  /*f760*/  ENDCOLLECTIVE ;  /* 0x000000000000791b */ /* 0x003fe20003800000 */
.L_x_7376:
[----:B------:R-:W-:Y:S02]  /*f770*/  IMAD.MOV.U32 R13, RZ, RZ, R17 ;  /* 0x000000ffff0d7224 */ /* 0x000fe400078e0011 */
[----:B------:R-:W-:Y:S02]  /*f780*/  IMAD.MOV.U32 R12, RZ, RZ, 0x4 ;  /* 0x00000004ff0c7424 */ /* 0x000fe400078e00ff */
[----:B------:R-:W-:-:S07]  /*f790*/  IMAD.MOV.U32 R2, RZ, RZ, R14 ;  /* 0x000000ffff027224 */ /* 0x000fce00078e000e */
[----:B------:R-:W-:Y:S05]  /*f7a0*/  WARPSYNC.COLLECTIVE R15, `(.L_x_7377) ;  /* 0x000000000f087348 */ /* 0x000fea0003c00000 */
[----:B------:R0:W1:Y:S02]  /*f7b0*/  SHFL.IDX P6, R14, R13, R12, R11 ;  /* 0x0000000c0d0e7389 */ /* 0x00006400000c000b */
[----:B01----:R-:W-:Y:S01]  /*f7c0*/  ENDCOLLECTIVE ;  /* 0x000000000000791b */ /* 0x003fe20003800000 */
.L_x_7377:
        /* <DEDUP_REMOVED lines=12> */
.L_x_7378:
[----:B------:R-:W-:Y:S01]  /*f890*/  MOV R13, R17 ;  /* 0x00000011000d7202 */ /* 0x000fe20000000f00 */
[----:B------:R-:W-:Y:S02]  /*f8a0*/  IMAD.MOV.U32 R12, RZ, RZ, 0x5 ;  /* 0x00000005ff0c7424 */ /* 0x000fe400078e00ff */
[----:B------:R-:W-:-:S07]  /*f8b0*/  IMAD.MOV.U32 R2, RZ, RZ, R14 ;  /* 0x000000ffff027224 */ /* 0x000fce00078e000e */
[----:B------:R-:W-:Y:S05]  /*f8c0*/  WARPSYNC.COLLECTIVE R15, `(.L_x_7379) ;  /* 0x000000000f087348 */ /* 0x000fea0003c00000 */
[----:B------:R0:W1:Y:S02]  /*f8d0*/  SHFL.IDX P6, R14, R13, R12, R11 ;  /* 0x0000000c0d0e7389 */ /* 0x00006400000c000b */
[----:B01----:R-:W-:Y:S01]  /*f8e0*/  ENDCOLLECTIVE ;  /* 0x000000000000791b */ /* 0x003fe20003800000 */
.L_x_7379:
        /* <DEDUP_REMOVED lines=12> */
.L_x_7380:
[----:B------:R-:W-:Y:S02]  /*f9b0*/  IMAD.MOV.U32 R13, RZ, RZ, R17 ;  /* 0x000000ffff0d7224 */ /* 0x000fe400078e0011 */
[----:B------:R-:W-:Y:S02]  /*f9c0*/  IMAD.MOV.U32 R12, RZ, RZ, 0x6 ;  /* 0x00000006ff0c7424 */ /* 0x000fe400078e00ff */
[----:B------:R-:W-:-:S07]  /*f9d0*/  IMAD.MOV.U32 R2, RZ, RZ, R14 ;  /* 0x000000ffff027224 */ /* 0x000fce00078e000e */
[----:B------:R-:W-:Y:S05]  /*f9e0*/  WARPSYNC.COLLECTIVE R15, `(.L_x_7381) ;  /* 0x000000000f087348 */ /* 0x000fea0003c00000 */
[----:B------:R0:W1:Y:S02]  /*f9f0*/  SHFL.IDX P6, R14, R13, R12, R11 ;  /* 0x0000000c0d0e7389 */ /* 0x00006400000c000b */
[----:B01----:R-:W-:Y:S01]  /*fa00*/  ENDCOLLECTIVE ;  /* 0x000000000000791b */ /* 0x003fe20003800000 */
.L_x_7381:
        /* <DEDUP_REMOVED lines=12> */
.L_x_7382:
[----:B------:R-:W-:Y:S02]  /*fad0*/  IMAD.MOV.U32 R13, RZ, RZ, R17 ;  /* 0x000000ffff0d7224 */ /* 0x000fe400078e0011 */
[----:B------:R-:W-:Y:S01]  /*fae0*/  IMAD.MOV.U32 R12, RZ, RZ, 0x7 ;  /* 0x00000007ff0c7424 */ /* 0x000fe200078e00ff */
[----:B------:R-:W-:-:S07]  /*faf0*/  MOV R2, R14 ;  /* 0x0000000e00027202 */ /* 0x000fce0000000f00 */
[----:B------:R-:W-:Y:S05]  /*fb00*/  WARPSYNC.COLLECTIVE R15, `(.L_x_7383) ;  /* 0x000000000f087348 */ /* 0x000fea0003c00000 */
[----:B------:R0:W1:Y:S02]  /*fb10*/  SHFL.IDX P6, R14, R13, R12, R11 ;  /* 0x0000000c0d0e7389 */ /* 0x00006400000c000b */
[----:B01----:R-:W-:Y:S01]  /*fb20*/  ENDCOLLECTIVE ;  /* 0x000000000000791b */ /* 0x003fe20003800000 */
.L_x_7383:
        /* <DEDUP_REMOVED lines=8> */
[----:B------:R-:W-:-:S10]  /*fbb0*/  IMAD.MOV.U32 R17, RZ, RZ, R14 ;  /* 0x000000ffff117224 */ /* 0x000fd400078e000e */
[----:B0-----:R-:W-:Y:S05]  /*fbc0*/  WARPSYNC.COLLECTIVE R15, `(.L_x_7384) ;  /* 0x000000000f087348 */ /* 0x001fea0003c00000 */
[----:B------:R1:W2:Y:S02]  /*fbd0*/  SHFL.IDX P6, R14, R13, R12, R11 ;  /* 0x0000000c0d0e7389 */ /* 0x0002a400000c000b */
[----:B012---:R-:W-:Y:S01]  /*fbe0*/  ENDCOLLECTIVE ;  /* 0x000000000000791b */ /* 0x007fe20003800000 */
.L_x_7384:
[----:B------:R-:W-:Y:S02]  /*fbf0*/  IMAD.MOV.U32 R13, RZ, RZ, R7 ;  /* 0x000000ffff0d7224 */ /* 0x000fe400078e0007 */
[----:B------:R-:W-:Y:S02]  /*fc00*/  IMAD.MOV.U32 R12, RZ, RZ, RZ ;  /* 0x000000ffff0c7224 */ /* 0x000fe400078e00ff */
[----:B------:R-:W-:-:S07]  /*fc10*/  IMAD.MOV.U32 R2, RZ, RZ, R14 ;  /* 0x000000ffff027224 */ /* 0x000fce00078e000e */
[----:B------:R-:W-:Y:S05]  /*fc20*/  WARPSYNC.COLLECTIVE R15, `(.L_x_7385) ;  /* 0x000000000f087348 */ /* 0x000fea0003c00000 */
[----:B------:R0:W1:Y:S02]  /*fc30*/  SHFL.IDX P6, R14, R13, R12, R11 ;  /* 0x0000000c0d0e7389 */ /* 0x00006400000c000b */
[----:B01----:R-:W-:Y:S01]  /*fc40*/  ENDCOLLECTIVE ;  /* 0x000000000000791b */ /* 0x003fe20003800000 */
.L_x_7385:
        /* <DEDUP_REMOVED lines=12> */
.L_x_7386:
[----:B------:R-:W-:Y:S02]  /*fd10*/  IMAD.MOV.U32 R13, RZ, RZ, R7 ;  /* 0x000000ffff0d7224 */ /* 0x000fe400078e0007 */
[----:B------:R-:W-:Y:S01]  /*fd20*/  IMAD.MOV.U32 R12, RZ, RZ, 0x1 ;  /* 0x00000001ff0c7424 */ /* 0x000fe200078e00ff */
[----:B------:R-:W-:-:S13]  /*fd30*/  IADD3 R2, P0, R30, R14, RZ ;  /* 0x0000000e1e027210 */ /* 0x000fda0007f1e0ff */
[----:B------:R-:W-:Y:S05]  /*fd40*/  WARPSYNC.COLLECTIVE R15, `(.L_x_7387) ;  /* 0x000000000f087348 */ /* 0x000fea0003c00000 */
[----:B------:R0:W1:Y:S02]  /*fd50*/  SHFL.IDX P6, R14, R13, R12, R11 ;  /* 0x0000000c0d0e7389 */ /* 0x00006400000c000b */
[----:B01----:R-:W-:Y:S01]  /*fd60*/  ENDCOLLECTIVE ;  /* 0x000000000000791b */ /* 0x003fe20003800000 */
.L_x_7387:
[----:B------:R-:W-:Y:S01]  /*fd70*/  IMAD.X R3, RZ, RZ, R3, P0 ;  /* 0x000000ffff037224 */ /* 0x000fe200000e0603 */
[----:B------:R-:W-:-:S04]  /*fd80*/  ISETP.GE.AND P0, PT, R5, 0x21, PT ;  /* 0x000000210500780c */ /* 0x000fc80003f06270 */
[----:B------:R-:W-:Y:S01]  /*fd90*/  @!PT LDS RZ, [RZ] ;  /* 0x00000000fffff984 */ /* 0x000fe20000000800 */
[----:B------:R-:W-:Y:S01]  /*fda0*/  @!PT LDS RZ, [RZ] ;  /* 0x00000000fffff984 */ /* 0x000fe20000000800 */
[----:B------:R-:W-:Y:S01]  /*fdb0*/  @!PT LDS RZ, [RZ] ;  /* 0x00000000fffff984 */ /* 0x000fe20000000800 */
[----:B------:R0:W-:Y:S01]  /*fdc0*/  LDGSTS.E.BYPASS.LTC128B.128 [R29+0xe400], desc[UR48][R2.64], !P1 ;  /* 0x0e400000021d7fae */ /* 0x0001e2000c901d70 */
[----:B------:R-:W-:Y:S01]  /*fdd0*/  ISETP.GE.AND P1, PT, R5, 0x11, PT ;  /* 0x000000110500780c */ /* 0x000fe20003f26270 */
[----:B------:R-:W-:-:S12]  /*fde0*/  IMAD.MOV.U32 R13, RZ, RZ, R4 ;  /* 0x000000ffff0d7224 */ /* 0x000fd800078e0004 */
[----:B------:R-:W-:Y:S01]  /*fdf0*/  @P1 LOP3.LUT R0, R0, 0x20, RZ, 0xfc, !PT ;  /* 0x0000002000001812 */ /* 0x000fe200078efcff */
[----:B------:R-:W-:Y:S01]  /*fe00*/  IMAD.MOV.U32 R7, RZ, RZ, R14 ;  /* 0x000000ffff077224 */ /* 0x000fe200078e000e */
[----:B0-----:R-:W-:-:S13]  /*fe10*/  ISETP.GE.AND P1, PT, R5, 0x81, PT ;  /* 0x000000810500780c */ /* 0x001fda0003f26270 */
[----:B------:R-:W-:Y:S05]  /*fe20*/  WARPSYNC.COLLECTIVE R15, `(.L_x_7388) ;  /* 0x000000000f087348 */ /* 0x000fea0003c00000 */
[----:B------:R0:W1:Y:S02]  /*fe30*/  SHFL.IDX P6, R14, R13, R12, R11 ;  /* 0x0000000c0d0e7389 */ /* 0x00006400000c000b */
[----:B01----:R-:W-:Y:S01]  /*fe40*/  ENDCOLLECTIVE ;  /* 0x000000000000791b */ /* 0x003fe20003800000 */
.L_x_7388:
[----:B------:R-:W-:-:S04]  /*fe50*/  LOP3.LUT R0, R0, 0xffffffef, RZ, 0xc0, !PT ;  /* 0xffffffef00007812 */ /* 0x000fc800078ec0ff */
[----:B------:R-:W-:Y:S02]  /*fe60*/  @P0 LOP3.LUT R0, R0, 0x10, RZ, 0xfc, !PT ;  /* 0x0000001000000812 */ /* 0x000fe400078efcff */
[C---:B------:R-:W-:Y:S02]  /*fe70*/  ISETP.GE.AND P0, PT, R5.reuse, 0x71, PT ;  /* 0x000000710500780c */ /* 0x040fe40003f06270 */
[----:B------:R-:W-:Y:S02]  /*fe80*/  LOP3.LUT R0, R0, 0xffffffbf, RZ, 0xc0, !PT ;  /* 0xffffffbf00007812 */ /* 0x000fe400078ec0ff */
[----:B------:R-:W-:-:S13]  /*fe90*/  ISETP.GE.AND P6, PT, R5, 0x61, PT ;  /* 0x000000610500780c */ /* 0x000fda0003fc6270 */
[----:B------:R-:W-:Y:S02]  /*fea0*/  @P6 LOP3.LUT R0, R0, 0x40, RZ, 0xfc, !PT ;  /* 0x0000004000006812 */ /* 0x000fe400078efcff */
[----:B------:R-:W-:Y:S02]  /*feb0*/  ISETP.GE.AND P6, PT, R5, 0x91, PT ;  /* 0x000000910500780c */ /* 0x000fe40003fc6270 */
[----:B------:R-:W-:-:S11]  /*fec0*/  LOP3.LUT R0, R0, 0xfffffeff, RZ, 0xc0, !PT ;  /* 0xfffffeff00007812 */ /* 0x000fd600078ec0ff */
[----:B------:R-:W-:Y:S01]  /*fed0*/  @P6 LOP3.LUT R0, R0, 0x100, RZ, 0xfc, !PT ;  /* 0x0000010000006812 */ /* 0x000fe200078efcff */
[----:B------:R-:W-:Y:S06]  /*fee0*/  BRA `(.L_x_7389) ;  /* 0xffffffb800a87947 */ /* 0x000fec000383ffff */
.L_x_7322:
[----:B-1----:R1:W2:Y:S02]  /*fef0*/  SYNCS.PHASECHK.TRANS64.TRYWAIT P2, [R25+URZ+0x22840], R33 ;  /* 0x02284021190075a7 */ /* 0x0022a4000804017f */
[----:B--2---:R-:W-:Y:S05]  /*ff00*/  @!P2 NANOSLEEP.SYNCS 0x989680 ;  /* 0x009896800000a95d */ /* 0x004fea0003900000 */
[----:B------:R-:W2:Y:S02]  /*ff10*/  @!P2 SYNCS.PHASECHK.TRANS64 P2, [R25+URZ+0x22840], R33 ;  /* 0x022840211900a5a7 */ /* 0x000ea4000804007f */
[----:B--2---:R-:W-:Y:S05]  /*ff20*/  @!P2 BRA `(.L_x_7322) ;  /* 0xfffffffc00f0a947 */ /* 0x004fea000383ffff */
[----:B------:R-:W-:Y:S05]  /*ff30*/  BRA `(.L_x_7390) ;  /* 0xffffffb800e87947 */ /* 0x000fea000383ffff */
.L_x_7323:
        /* <DEDUP_REMOVED lines=8> */
.L_x_7392:
[----:B------:R-:W-:Y:S05]  /*ffc0*/  BSYNC B0 ;  /* 0x0000000000007941 */ /* 0x000fea0003800000 */
.L_x_7391:
[----:B------:R-:W-:Y:S01]  /*ffd0*/  IMAD.MOV.U32 R13, RZ, RZ, R7 ;  /* 0x000000ffff0d7224 */ /* 0x000fe200078e0007 */
[----:B------:R-:W-:Y:S01]  /*ffe0*/  P2R R8, PR, RZ, 0x2 ;  /* 0x00000002ff087803 */ /* 0x000fe20000000000 */
[----:B------:R-:W-:Y:S01]  /*fff0*/  IMAD.MOV.U32 R12, RZ, RZ, RZ ;  /* 0x000000ffff0c7224 */ /* 0x000fe200078e00ff */
[----:B------:R-:W-:Y:S01]  /*10000*/  ISETP.GE.AND P1, PT, R30, R16, PT ;  /* 0x000000101e00720c */ /* 0x000fe20003f26270 */
[----:B------:R-:W-:Y:S01]  /*10010*/  IMAD.MOV.U32 R11, RZ, RZ, 0x181f ;  /* 0x0000181fff0b7424 */ /* 0x000fe200078e00ff */
[----:B------:R-:W-:Y:S01]  /*10020*/  P2R R9, PR, RZ, 0x1 ;  /* 0x00000001ff097803 */ /* 0x000fe20000000000 */
[----:B------:R-:W-:Y:S01]  /*10030*/  IMAD.MOV.U32 R15, RZ, RZ, -0x1 ;  /* 0xffffffffff0f7424 */ /* 0x000fe200078e00ff */
[----:B------:R-:W-:Y:S01]  /*10040*/  LOP3.LUT P0, RZ, R0, 0x20, RZ, 0xc0, !PT ;  /* 0x0000002000ff7812 */ /* 0x000fe2000780c0ff */
[----:B------:R-:W-:-:S12]  /*10050*/  IMAD.MOV.U32 R2, RZ, RZ, R14 ;  /* 0x000000ffff027224 */ /* 0x000fd800078e000e */
[----:B------:R-:W-:Y:S05]  /*10060*/  WARPSYNC.COLLECTIVE R15, `(.L_x_7393) ;  /* 0x000000000f087348 */ /* 0x000fea0003c00000 */
[----:B------:R0:W1:Y:S02]  /*10070*/  SHFL.IDX P6, R14, R13, R12, R11 ;  /* 0x0000000c0d0e7389 */ /* 0x00006400000c000b */
[----:B01----:R-:W-:Y:S01]  /*10080*/  ENDCOLLECTIVE ;  /* 0x000000000000791b */ /* 0x003fe20003800000 */
.L_x_7393:
[----:B------:R-:W-:Y:S02]  /*10090*/  IMAD.MOV.U32 R13, RZ, RZ, R6 ;  /* 0x000000ffff0d7224 */ /* 0x000fe400078e0006 */
[----:B------:R-:W-:Y:S01]  /*100a0*/  IMAD.MOV.U32 R12, RZ, RZ, 0x1 ;  /* 0x00000001ff0c7424 */ /* 0x000fe200078e00ff */
[----:B------:R-:W-:-:S13]  /*100b0*/  LOP3.LUT P6, RZ, R0, 0x80, RZ, 0xc0, !PT ;  /* 0x0000008000ff7812 */ /* 0x000fda00078cc0ff */
[----:B------:R-:W-:-:S05]  /*100c0*/  @P6 IADD3 R14, P2, R30, R14, RZ ;  /* 0x0000000e1e0e6210 */ /* 0x000fca0007f5e0ff */
[----:B------:R-:W-:Y:S02]  /*100d0*/  @P6 IMAD.X R3, RZ, RZ, R2, P2 ;  /* 0x000000ffff036224 */ /* 0x000fe400010e0602 */
[----:B------:R-:W-:-:S05]  /*100e0*/  @P6 IMAD.MOV.U32 R2, RZ, RZ, R14 ;  /* 0x000000ffff026224 */ /* 0x000fca00078e000e */
[----:B------:R-:W-:Y:S01]  /*100f0*/  @!PT LDS RZ, [RZ] ;  /* 0x00000000fffff984 */ /* 0x000fe20000000800 */
[----:B------:R-:W-:Y:S01]  /*10100*/  @!PT LDS RZ, [RZ] ;  /* 0x00000000fffff984 */ /* 0x000fe20000000800 */
[----:B------:R-:W-:Y:S01]  /*10110*/  @!PT LDS RZ, [RZ] ;  /* 0x00000000fffff984 */ /* 0x000fe20000000800 */
[----:B------:R0:W-:Y:S01]  /*10120*/  @P6 LDGSTS.E.BYPASS.LTC128B.128 [R29+0x18400], desc[UR48][R2.64], !P1 ;  /* 0x18400000021d6fae */ /* 0x0001e2000c901d70 */
[----:B------:R-:W-:-:S13]  /*10130*/  LOP3.LUT P1, RZ, R0, 0x10, RZ, 0xc0, !PT ;  /* 0x0000001000ff7812 */ /* 0x000fda000782c0ff */
[----:B0-----:R-:W-:Y:S05]  /*10140*/  WARPSYNC.COLLECTIVE R15, `(.L_x_7394) ;  /* 0x000000000f087348 */ /* 0x001fea0003c00000 */
[----:B------:R1:W2:Y:S02]  /*10150*/  SHFL.IDX P6, R14, R13, R12, R11 ;  /* 0x0000000c0d0e7389 */ /* 0x0002a400000c000b */
[----:B012---:R-:W-:Y:S01]  /*10160*/  ENDCOLLECTIVE ;  /* 0x000000000000791b */ /* 0x007fe20003800000 */
.L_x_7394:
[----:B------:R-:W-:Y:S01]  /*10170*/  IMAD.MOV.U32 R13, RZ, RZ, R7 ;  /* 0x000000ffff0d7224 */ /* 0x000fe200078e0007 */
[----:B------:R-:W-:-:S07]  /*10180*/  MOV R10, R14 ;  /* 0x0000000e000a7202 */ /* 0x000fce0000000f00 */
[----:B------:R-:W-:Y:S05]  /*10190*/  WARPSYNC.COLLECTIVE R15, `(.L_x_7395) ;  /* 0x000000000f087348 */ /* 0x000fea0003c00000 */
[----:B------:R0:W1:Y:S02]  /*101a0*/  SHFL.IDX P6, R14, R13, R12, R11 ;  /* 0x0000000c0d0e7389 */ /* 0x00006400000c000b */
[----:B01----:R-:W-:Y:S01]  /*101b0*/  ENDCOLLECTIVE ;  /* 0x000000000000791b */ /* 0x003fe20003800000 */
.L_x_7395:
[----:B------:R-:W-:Y:S02]  /*101c0*/  IMAD.MOV.U32 R13, RZ, RZ, R6 ;  /* 0x000000ffff0d7224 */ /* 0x000fe400078e0006 */
[----:B------:R-:W-:Y:S01]  /*101d0*/  IMAD.MOV.U32 R12, RZ, RZ, 0x2 ;  /* 0x00000002ff0c7424 */ /* 0x000fe200078e00ff */
[C---:B------:R-:W-:Y:S02]  /*101e0*/  ISETP.GE.AND P6, PT, R30.reuse, R16, PT ;  /* 0x000000101e00720c */ /* 0x040fe40003fc6270 */
[----:B------:R-:W-:-:S05]  /*101f0*/  @P0 IADD3 R2, P2, R30, R14, RZ ;  /* 0x0000000e1e020210 */ /* 0x000fca0007f5e0ff */
[----:B------:R-:W-:-:S06]  /*10200*/  @P0 IMAD.X R3, RZ, RZ, R10, P2 ;  /* 0x000000ffff030224 */ /* 0x000fcc00010e060a */
[----:B------:R-:W-:Y:S01]  /*10210*/  @!PT LDS RZ, [RZ] ;  /* 0x00000000fffff984 */ /* 0x000fe20000000800 */
[----:B------:R-:W-:Y:S01]  /*10220*/  @!PT LDS RZ, [RZ] ;  /* 0x00000000fffff984 */ /* 0x000fe20000000800 */
[----:B------:R-:W-:Y:S01]  /*10230*/  @!PT LDS RZ, [RZ] ;  /* 0x00000000fffff984 */ /* 0x000fe20000000800 */
[----:B------:R0:W-:Y:S01]  /*10240*/  @P0 LDGSTS.E.BYPASS.LTC128B.128 [R29+0x18c00], desc[UR48][R2.64], !P6 ;  /* 0x18c00000021d0fae */ /* 0x0001e2000f101d70 */
[----:B------:R-:W-:-:S13]  /*10250*/  ISETP.NE.AND P0, PT, R9, RZ, PT ;  /* 0x000000ff0900720c */ /* 0x000fda0003f05270 */
[----:B0-----:R-:W-:Y:S05]  /*10260*/  WARPSYNC.COLLECTIVE R15, `(.L_x_7396) ;  /* 0x000000000f087348 */ /* 0x001fea0003c00000 */
[----:B------:R1:W2:Y:S02]  /*10270*/  SHFL.IDX P6, R14, R13, R12, R11 ;  /* 0x0000000c0d0e7389 */ /* 0x0002a400000c000b */
[----:B012---:R-:W-:Y:S01]  /*10280*/  ENDCOLLECTIVE ;  /* 0x000000000000791b */ /* 0x007fe20003800000 */
.L_x_7396:
[----:B------:R-:W-:Y:S02]  /*10290*/  IMAD.MOV.U32 R13, RZ, RZ, R7 ;  /* 0x000000ffff0d7224 */ /* 0x000fe400078e0007 */
[----:B------:R-:W-:-:S07]  /*102a0*/  IMAD.MOV.U32 R9, RZ, RZ, R14 ;  /* 0x000000ffff097224 */ /* 0x000fce00078e000e */
[----:B------:R-:W-:Y:S05]  /*102b0*/  WARPSYNC.COLLECTIVE R15, `(.L_x_7397) ;  /* 0x000000000f087348 */ /* 0x000fea0003c00000 */
[----:B------:R0:W1:Y:S02]  /*102c0*/  SHFL.IDX P6, R14, R13, R12, R11 ;  /* 0x0000000c0d0e7389 */ /* 0x00006400000c000b */
[----:B01----:R-:W-:Y:S01]  /*102d0*/  ENDCOLLECTIVE ;  /* 0x000000000000791b */ /* 0x003fe20003800000 */
.L_x_7397:
[----:B------:R-:W-:Y:S01]  /*102e0*/  MOV R13, R6 ;  /* 0x00000006000d7202 */ /* 0x000fe20000000f00 */
        /* <DEDUP_REMOVED lines=14> */
.L_x_7398:
[----:B------:R-:W-:Y:S02]  /*103d0*/  IMAD.MOV.U32 R13, RZ, RZ, R7 ;  /* 0x000000ffff0d7224 */ /* 0x000fe400078e0007 */
[----:B------:R-:W-:-:S07]  /*103e0*/  IMAD.MOV.U32 R8, RZ, RZ, R14 ;  /* 0x000000ffff087224 */ /* 0x000fce00078e000e */
[----:B------:R-:W-:Y:S05]  /*103f0*/  WARPSYNC.COLLECTIVE R15, `(.L_x_7399) ;  /* 0x000000000f087348 */ /* 0x000fea0003c00000 */
[----:B------:R0:W1:Y:S02]  /*10400*/  SHFL.IDX P6, R14, R13, R12, R11 ;  /* 0x0000000c0d0e7389 */ /* 0x00006400000c000b */
[----:B01----:R-:W-:Y:S01]  /*10410*/  ENDCOLLECTIVE ;  /* 0x000000000000791b */ /* 0x003fe20003800000 */
.L_x_7399:
        /* <DEDUP_REMOVED lines=11> */
[----:B------:R-:W-:-:S13]  /*104d0*/  ISETP.GE.AND P5, PT, R30, R16, PT ;  /* 0x000000101e00720c */ /* 0x000fda0003fa6270 */
[----:B0-----:R-:W-:Y:S05]  /*104e0*/  WARPSYNC.COLLECTIVE R15, `(.L_x_7400) ;  /* 0x000000000f087348 */ /* 0x001fea0003c00000 */
[----:B------:R1:W2:Y:S02]  /*104f0*/  SHFL.IDX P6, R14, R13, R12, R11 ;  /* 0x0000000c0d0e7389 */ /* 0x0002a400000c000b */
[----:B012---:R-:W-:Y:S01]  /*10500*/  ENDCOLLECTIVE ;  /* 0x000000000000791b */ /* 0x007fe20003800000 */
.L_x_7400:
[----:B------:R-:W-:Y:S01]  /*10510*/  MOV R13, R7 ;  /* 0x00000007000d7202 */ /* 0x000fe20000000f00 */
[----:B------:R-:W-:-:S07]  /*10520*/  IMAD.MOV.U32 R8, RZ, RZ, R14 ;  /* 0x000000ffff087224 */ /* 0x000fce00078e000e */
[----:B------:R-:W-:Y:S05]  /*10530*/  WARPSYNC.COLLECTIVE R15, `(.L_x_7401) ;  /* 0x000000000f087348 */ /* 0x000fea0003c00000 */
[----:B------:R0:W1:Y:S02]  /*10540*/  SHFL.IDX P6, R14, R13, R12, R11 ;  /* 0x0000000c0d0e7389 */ /* 0x00006400000c000b */
[----:B01----:R-:W-:Y:S01]  /*10550*/  ENDCOLLECTIVE ;  /* 0x000000000000791b */ /* 0x003fe20003800000 */
.L_x_7401:
[----:B------:R-:W-:Y:S02]  /*10560*/  IMAD.MOV.U32 R13, RZ, RZ, R6 ;  /* 0x000000ffff0d7224 */ /* 0x000fe400078e0006 */
[----:B------:R-:W-:Y:S01]  /*10570*/  IMAD.MOV.U32 R12, RZ, RZ, 0x5 ;  /* 0x00000005ff0c7424 */ /* 0x000fe200078e00ff */
[----:B------:R-:W-:-:S05]  /*10580*/  @P4 IADD3 R14, P2, R30, R14, RZ ;  /* 0x0000000e1e0e4210 */ /* 0x000fca0007f5e0ff */
[----:B------:R-:W-:-:S08]  /*10590*/  @P4 IMAD.MOV.U32 R2, RZ, RZ, R14 ;  /* 0x000000ffff024224 */ /* 0x000fd000078e000e */
[----:B------:R-:W-:Y:S05]  /*105a0*/  WARPSYNC.COLLECTIVE R15, `(.L_x_7402) ;  /* 0x000000000f087348 */ /* 0x000fea0003c00000 */
[----:B------:R0:W1:Y:S02]  /*105b0*/  SHFL.IDX P6, R14, R13, R12, R11 ;  /* 0x0000000c0d0e7389 */ /* 0x00006400000c000b */
[----:B01----:R-:W-:Y:S01]  /*105c0*/  ENDCOLLECTIVE ;  /* 0x000000000000791b */ /* 0x003fe20003800000 */
.L_x_7402:
[----:B------:R-:W-:-:S04]  /*105d0*/  @P4 IMAD.X R9, RZ, RZ, R8, P2 ;  /* 0x000000ffff094224 */ /* 0x000fc800010e0608 */
[----:B------:R-:W-:-:S05]  /*105e0*/  @P4 IMAD.MOV.U32 R3, RZ, RZ, R9 ;  /* 0x000000ffff034224 */ /* 0x000fca00078e0009 */
[----:B------:R-:W-:Y:S01]  /*105f0*/  @!PT LDS RZ, [RZ] ;  /* 0x00000000fffff984 */ /* 0x000fe20000000800 */
[----:B------:R-:W-:Y:S01]  /*10600*/  @!PT LDS RZ, [RZ] ;  /* 0x00000000fffff984 */ /* 0x000fe20000000800 */
[----:B------:R-:W-:Y:S01]  /*10610*/  @!PT LDS RZ, [RZ] ;  /* 0x00000000fffff984 */ /* 0x000fe20000000800 */
[----:B------:R0:W-:Y:S01]  /*10620*/  @P4 LDGSTS.E.BYPASS.LTC128B.128 [R29+0x1a400], desc[UR48][R2.64], !P5 ;  /* 0x1a400000021d4fae */ /* 0x0001e2000e901d70 */
[----:B------:R-:W-:Y:S01]  /*10630*/  LOP3.LUT P4, RZ, R0, 0x40, RZ, 0xc0, !PT ;  /* 0x0000004000ff7812 */ /* 0x000fe2000788c0ff */
[----:B------:R-:W-:Y:S02]  /*10640*/  IMAD.MOV.U32 R13, RZ, RZ, R7 ;  /* 0x000000ffff0d7224 */ /* 0x000fe400078e0007 */
[----:B------:R-:W-:-:S10]  /*10650*/  IMAD.MOV.U32 R8, RZ, RZ, R14 ;  /* 0x000000ffff087224 */ /* 0x000fd400078e000e */
[----:B0-----:R-:W-:Y:S05]  /*10660*/  WARPSYNC.COLLECTIVE R15, `(.L_x_7403) ;  /* 0x000000000f087348 */ /* 0x001fea0003c00000 */
[----:B------:R1:W2:Y:S02]  /*10670*/  SHFL.IDX P6, R14, R13, R12, R11 ;  /* 0x0000000c0d0e7389 */ /* 0x0002a400000c000b */
[----:B012---:R-:W-:Y:S01]  /*10680*/  ENDCOLLECTIVE ;  /* 0x000000000000791b */ /* 0x007fe20003800000 */
.L_x_7403:
[----:B------:R-:W-:Y:S02]  /*10690*/  IMAD.MOV.U32 R13, RZ, RZ, R6 ;  /* 0x000000ffff0d7224 */ /* 0x000fe400078e0006 */
[----:B------:R-:W-:Y:S01]  /*106a0*/  IMAD.MOV.U32 R12, RZ, RZ, 0x6 ;  /* 0x00000006ff0c7424 */ /* 0x000fe200078e00ff */
[----:B------:R-:W-:-:S05]  /*106b0*/  @P3 IADD3 R14, P2, R30, R14, RZ ;  /* 0x0000000e1e0e3210 */ /* 0x000fca0007f5e0ff */
[----:B------:R-:W-:-:S08]  /*106c0*/  @P3 IMAD.MOV.U32 R2, RZ, RZ, R14 ;  /* 0x000000ffff023224 */ /* 0x000fd000078e000e */
[----:B------:R-:W-:Y:S05]  /*106d0*/  WARPSYNC.COLLECTIVE R15, `(.L_x_7404) ;  /* 0x000000000f087348 */ /* 0x000fea0003c00000 */
[----:B------:R0:W1:Y:S02]  /*106e0*/  SHFL.IDX P6, R14, R13, R12, R11 ;  /* 0x0000000c0d0e7389 */ /* 0x00006400000c000b */
[----:B01----:R-:W-:Y:S01]  /*106f0*/  ENDCOLLECTIVE ;  /* 0x000000000000791b */ /* 0x003fe20003800000 */
.L_x_7404:
[----:B------:R-:W-:-:S05]  /*10700*/  @P3 IMAD.X R9, RZ, RZ, R8, P2 ;  /* 0x000000ffff093224 */ /* 0x000fca00010e0608 */
[----:B------:R-:W-:-:S05]  /*10710*/  @P3 MOV R3, R9 ;  /* 0x0000000900033202 */ /* 0x000fca0000000f00 */
[----:B------:R-:W-:Y:S01]  /*10720*/  @!PT LDS RZ, [RZ] ;  /* 0x00000000fffff984 */ /* 0x000fe20000000800 */
[----:B------:R-:W-:Y:S01]  /*10730*/  @!PT LDS RZ, [RZ] ;  /* 0x00000000fffff984 */ /* 0x000fe20000000800 */
[----:B------:R-:W-:Y:S01]  /*10740*/  @!PT LDS RZ, [RZ] ;  /* 0x00000000fffff984 */ /* 0x000fe20000000800 */
[----:B------:R0:W-:Y:S01]  /*10750*/  @P3 LDGSTS.E.BYPASS.LTC128B.128 [R29+0x1ac00], desc[UR48][R2.64], !P5 ;  /* 0x1ac00000021d3fae */ /* 0x0001e2000e901d70 */
[----:B------:R-:W-:Y:S02]  /*10760*/  IMAD.MOV.U32 R13, RZ, RZ, R7 ;  /* 0x000000ffff0d7224 */ /* 0x000fe400078e0007 */
[----:B------:R-:W-:-:S07]  /*10770*/  IMAD.MOV.U32 R8, RZ, RZ, R14 ;  /* 0x000000ffff087224 */ /* 0x000fce00078e000e */
[----:B0-----:R-:W-:Y:S05]  /*10780*/  WARPSYNC.COLLECTIVE R15, `(.L_x_7405) ;  /* 0x000000000f087348 */ /* 0x001fea0003c00000 */
[----:B------:R1:W2:Y:S02]  /*10790*/  SHFL.IDX P6, R14, R13, R12, R11 ;  /* 0x0000000c0d0e7389 */ /* 0x0002a400000c000b */
[----:B012---:R-:W-:Y:S01]  /*107a0*/  ENDCOLLECTIVE ;  /* 0x000000000000791b */ /* 0x007fe20003800000 */
.L_x_7405:
[----:B------:R-:W-:Y:S02]  /*107b0*/  IMAD.MOV.U32 R13, RZ, RZ, R6 ;  /* 0x000000ffff0d7224 */ /* 0x000fe400078e0006 */
[----:B------:R-:W-:Y:S01]  /*107c0*/  IMAD.MOV.U32 R12, RZ, RZ, 0x7 ;  /* 0x00000007ff0c7424 */ /* 0x000fe200078e00ff */
[----:B------:R-:W-:-:S05]  /*107d0*/  @P4 IADD3 R14, P2, R30, R14, RZ ;  /* 0x0000000e1e0e4210 */ /* 0x000fca0007f5e0ff */
[----:B------:R-:W-:-:S08]  /*107e0*/  @P4 IMAD.MOV.U32 R2, RZ, RZ, R14 ;  /* 0x000000ffff024224 */ /* 0x000fd000078e000e */
[----:B------:R-:W-:Y:S05]  /*107f0*/  WARPSYNC.COLLECTIVE R15, `(.L_x_7406) ;  /* 0x000000000f087348 */ /* 0x000fea0003c00000 */
[----:B------:R0:W1:Y:S02]  /*10800*/  SHFL.IDX P6, R14, R13, R12, R11 ;  /* 0x0000000c0d0e7389 */ /* 0x00006400000c000b */
[----:B01----:R-:W-:Y:S01]  /*10810*/  ENDCOLLECTIVE ;  /* 0x000000000000791b */ /* 0x003fe20003800000 */
.L_x_7406:
[----:B------:R-:W-:-:S04]  /*10820*/  @P4 IMAD.X R9, RZ, RZ, R8, P2 ;  /* 0x000000ffff094224 */ /* 0x000fc800010e0608 */
[----:B------:R-:W-:-:S05]  /*10830*/  @P4 IMAD.MOV.U32 R3, RZ, RZ, R9 ;  /* 0x000000ffff034224 */ /* 0x000fca00078e0009 */
[----:B------:R-:W-:Y:S01]  /*10840*/  @!PT LDS RZ, [RZ] ;  /* 0x00000000fffff984 */ /* 0x000fe20000000800 */
[----:B------:R-:W-:Y:S01]  /*10850*/  @!PT LDS RZ, [RZ] ;  /* 0x00000000fffff984 */ /* 0x000fe20000000800 */
[----:B------:R-:W-:Y:S01]  /*10860*/  @!PT LDS RZ, [RZ] ;  /* 0x00000000fffff984 */ /* 0x000fe20000000800 */
[----:B------:R0:W-:Y:S01]  /*10870*/  @P4 LDGSTS.E.BYPASS.LTC128B.128 [R29+0x1b400], desc[UR48][R2.64], !P5 ;  /* 0x1b400000021d4fae */ /* 0x0001e2000e901d70 */
[----:B------:R-:W-:Y:S01]  /*10880*/  IMAD.MOV.U32 R13, RZ, RZ, R7 ;  /* 0x000000ffff0d7224 */ /* 0x000fe200078e0007 */
[----:B------:R-:W-:-:S07]  /*10890*/  MOV R8, R14 ;  /* 0x0000000e00087202 */ /* 0x000fce0000000f00 */
[----:B0-----:R-:W-:Y:S05]  /*108a0*/  WARPSYNC.COLLECTIVE R15, `(.L_x_7407) ;  /* 0x000000000f087348 */ /* 0x001fea0003c00000 */
[----:B------:R1:W2:Y:S02]  /*108b0*/  SHFL.IDX P6, R14, R13, R12, R11 ;  /* 0x0000000c0d0e7389 */ /* 0x0002a400000c000b */
[----:B012---:R-:W-:Y:S01]  /*108c0*/  ENDCOLLECTIVE ;  /* 0x000000000000791b */ /* 0x007fe20003800000 */
.L_x_7407:
[----:B------:R-:W-:Y:S02]  /*108d0*/  IMAD.MOV.U32 R13, RZ, RZ, R4 ;  /* 0x000000ffff0d7224 */ /* 0x000fe400078e0004 */
[----:B------:R-:W-:Y:S01]  /*108e0*/  IMAD.MOV.U32 R12, RZ, RZ, RZ ;  /* 0x000000ffff0c7224 */ /* 0x000fe200078e00ff */
[----:B------:R-:W-:-:S13]  /*108f0*/  @P0 IADD3 R9, P2, R30, R14, RZ ;  /* 0x0000000e1e090210 */ /* 0x000fda0007f5e0ff */
[----:B------:R-:W-:Y:S05]  /*10900*/  WARPSYNC.COLLECTIVE R15, `(.L_x_7408) ;  /* 0x000000000f087348 */ /* 0x000fea0003c00000 */
[----:B------:R0:W1:Y:S02]  /*10910*/  SHFL.IDX P6, R14, R13, R12, R11 ;  /* 0x0000000c0d0e7389 */ /* 0x00006400000c000b */
[----:B01----:R-:W-:Y:S01]  /*10920*/  ENDCOLLECTIVE ;  /* 0x000000000000791b */ /* 0x003fe20003800000 */
.L_x_7408:
[----:B------:R-:W-:Y:S02]  /*10930*/  @P0 IMAD.X R10, RZ, RZ, R8, P2 ;  /* 0x000000ffff0a0224 */ /* 0x000fe400010e0608 */
[----:B------:R-:W-:Y:S02]  /*10940*/  @P0 IMAD.MOV.U32 R2, RZ, RZ, R9 ;  /* 0x000000ffff020224 */ /* 0x000fe400078e0009 */
[----:B------:R-:W-:-:S05]  /*10950*/  @P0 IMAD.MOV.U32 R3, RZ, RZ, R10 ;  /* 0x000000ffff030224 */ /* 0x000fca00078e000a */
        /* <DEDUP_REMOVED lines=9> */
.L_x_7409:
[----:B------:R-:W-:Y:S02]  /*109f0*/  IMAD.MOV.U32 R13, RZ, RZ, R4 ;  /* 0x000000ffff0d7224 */ /* 0x000fe400078e0004 */
[----:B------:R-:W-:Y:S01]  /*10a00*/  IMAD.MOV.U32 R12, RZ, RZ, 0x1 ;  /* 0x00000001ff0c7424 */ /* 0x000fe200078e00ff */
[----:B------:R-:W-:-:S04]  /*10a10*/  @P1 IADD3 R14, P0, R30, R14, RZ ;  /* 0x0000000e1e0e1210 */ /* 0x000fc80007f1e0ff */
[----:B------:R-:W-:Y:S01]  /*10a20*/  @P1 MOV R2, R14 ;  /* 0x0000000e00021202 */ /* 0x000fe20000000f00 */
[----:B------:R-:W-:-:S08]  /*10a30*/  @P1 IMAD.X R9, RZ, RZ, R8, P0 ;  /* 0x000000ffff091224 */ /* 0x000fd000000e0608 */
[----:B------:R-:W-:Y:S05]  /*10a40*/  WARPSYNC.COLLECTIVE R15, `(.L_x_7410) ;  /* 0x000000000f087348 */ /* 0x000fea0003c00000 */
[----:B------:R0:W1:Y:S02]  /*10a50*/  SHFL.IDX P6, R14, R13, R12, R11 ;  /* 0x0000000c0d0e7389 */ /* 0x00006400000c000b */
[----:B01----:R-:W-:Y:S01]  /*10a60*/  ENDCOLLECTIVE ;  /* 0x000000000000791b */ /* 0x003fe20003800000 */
.L_x_7410:
        /* <DEDUP_REMOVED lines=10> */
.L_x_7411:
[----:B------:R-:W-:Y:S05]  /*10b10*/  BRA `(.L_x_7412) ;  /* 0xffffffb400a87947 */ /* 0x000fea000383ffff */
.L_x_7326:
[----:B------:R-:W-:Y:S02]  /*10b20*/  IMAD.MOV.U32 R13, RZ, RZ, R4 ;  /* 0x000000ffff0d7224 */ /* 0x000fe400078e0004 */
[----:B------:R-:W-:Y:S02]  /*10b30*/  IMAD.MOV.U32 R12, RZ, RZ, RZ ;  /* 0x000000ffff0c7224 */ /* 0x000fe400078e00ff */
[----:B------:R-:W-:Y:S02]  /*10b40*/  IMAD.MOV.U32 R11, RZ, RZ, 0x181f ;  /* 0x0000181fff0b7424 */ /* 0x000fe400078e00ff */
[----:B------:R-:W-:-:S07]  /*10b50*/  IMAD.MOV.U32 R15, RZ, RZ, -0x1 ;  /* 0xffffffffff0f7424 */ /* 0x000fce00078e00ff */
[----:B01----:R-:W-:Y:S05]  /*10b60*/  WARPSYNC.COLLECTIVE R15, `(.L_x_7413) ;  /* 0x000000000f087348 */ /* 0x003fea0003c00000 */
[----:B------:R2:W3:Y:S02]  /*10b70*/  SHFL.IDX P6, R14, R13, R12, R11 ;  /* 0x0000000c0d0e7389 */ /* 0x0004e400000c000b */
[----:B0123--:R-:W-:Y:S01]  /*10b80*/  ENDCOLLECTIVE ;  /* 0x000000000000791b */ /* 0x00ffe20003800000 */
.L_x_7413:
[----:B------:R-:W-:Y:S01]  /*10b90*/  IMAD.MOV.U32 R13, RZ, RZ, R0 ;  /* 0x000000ffff0d7224 */ /* 0x000fe200078e0000 */
[----:B------:R-:W-:-:S07]  /*10ba0*/  MOV R2, R14 ;  /* 0x0000000e00027202 */ /* 0x000fce0000000f00 */
[----:B------:R-:W-:Y:S05]  /*10bb0*/  WARPSYNC.COLLECTIVE R15, `(.L_x_7414) ;  /* 0x000000000f087348 */ /* 0x000fea0003c00000 */
[----:B------:R0:W1:Y:S02]  /*10bc0*/  SHFL.IDX P6, R14, R13, R12, R11 ;  /* 0x0000000c0d0e7389 */ /* 0x00006400000c000b */
[----:B01----:R-:W-:Y:S01]  /*10bd0*/  ENDCOLLECTIVE ;  /* 0x000000000000791b */ /* 0x003fe20003800000 */
.L_x_7414:
        /* <DEDUP_REMOVED lines=13> */
.L_x_7415:
[----:B------:R-:W-:-:S05]  /*10cb0*/  @!P1 IMAD.MOV.U32 R3, RZ, RZ, R17 ;  /* 0x000000ffff039224 */ /* 0x000fca00078e0011 */
[----:B------:R-:W-:Y:S01]  /*10cc0*/  @!PT LDS RZ, [RZ] ;  /* 0x00000000fffff984 */ /* 0x000fe20000000800 */
[----:B------:R-:W-:Y:S01]  /*10cd0*/  @!PT LDS RZ, [RZ] ;  /* 0x00000000fffff984 */ /* 0x000fe20000000800 */
[----:B------:R-:W-:Y:S01]  /*10ce0*/  @!PT LDS RZ, [RZ] ;  /* 0x00000000fffff984 */ /* 0x000fe20000000800 */
[----:B------:R0:W-:Y:S01]  /*10cf0*/  @!P1 LDGSTS.E.BYPASS.LTC128B.128 [R29+0x14400], desc[UR48][R2.64], !P0 ;  /* 0x14400000021d9fae */ /* 0x0001e2000c101d70 */
[----:B------:R-:W-:Y:S01]  /*10d00*/  ISETP.GE.AND P1, PT, R8, R5, PT ;  /* 0x000000050800720c */ /* 0x000fe20003f26270 */
[----:B------:R-:W-:Y:S01]  /*10d10*/  VIADD R8, R6, 0x20 ;  /* 0x0000002006087836 */ /* 0x000fe20000000000 */
[----:B------:R-:W-:Y:S01]  /*10d20*/  MOV R13, R0 ;  /* 0x00000000000d7202 */ /* 0x000fe20000000f00 */
[----:B------:R-:W-:-:S10]  /*10d30*/  IMAD.MOV.U32 R7, RZ, RZ, R14 ;  /* 0x000000ffff077224 */ /* 0x000fd400078e000e */
[----:B0-----:R-:W-:Y:S05]  /*10d40*/  WARPSYNC.COLLECTIVE R15, `(.L_x_7416) ;  /* 0x000000000f087348 */ /* 0x001fea0003c00000 */
[----:B------:R1:W2:Y:S02]  /*10d50*/  SHFL.IDX P6, R14, R13, R12, R11 ;  /* 0x0000000c0d0e7389 */ /* 0x0002a400000c000b */
[----:B012---:R-:W-:Y:S01]  /*10d60*/  ENDCOLLECTIVE ;  /* 0x000000000000791b */ /* 0x007fe20003800000 */
.L_x_7416:
[----:B------:R-:W-:Y:S02]  /*10d70*/  IMAD.MOV.U32 R13, RZ, RZ, R4 ;  /* 0x000000ffff0d7224 */ /* 0x000fe400078e0004 */
[----:B------:R-:W-:Y:S02]  /*10d80*/  IMAD.MOV.U32 R12, RZ, RZ, 0x2 ;  /* 0x00000002ff0c7424 */ /* 0x000fe400078e00ff */
[----:B------:R-:W-:-:S07]  /*10d90*/  IMAD.MOV.U32 R3, RZ, RZ, R14 ;  /* 0x000000ffff037224 */ /* 0x000fce00078e000e */
[----:B------:R-:W-:Y:S05]  /*10da0*/  WARPSYNC.COLLECTIVE R15, `(.L_x_7417) ;  /* 0x000000000f087348 */ /* 0x000fea0003c00000 */
[----:B------:R0:W1:Y:S02]  /*10db0*/  SHFL.IDX P6, R14, R13, R12, R11 ;  /* 0x0000000c0d0e7389 */ /* 0x00006400000c000b */
[----:B01----:R-:W-:Y:S01]  /*10dc0*/  ENDCOLLECTIVE ;  /* 0x000000000000791b */ /* 0x003fe20003800000 */
.L_x_7417:
[----:B------:R-:W-:-:S05]  /*10dd0*/  @!P1 IADD3 R9, P3, R30, R3, RZ ;  /* 0x000000031e099210 */ /* 0x000fca0007f7e0ff */
[----:B------:R-:W-:Y:S02]  /*10de0*/  @!P1 IMAD.X R10, RZ, RZ, R7, P3 ;  /* 0x000000ffff0a9224 */ /* 0x000fe400018e0607 */
[----:B------:R-:W-:Y:S02]  /*10df0*/  @!P1 IMAD.MOV.U32 R2, RZ, RZ, R9 ;  /* 0x000000ffff029224 */ /* 0x000fe400078e0009 */
[----:B------:R-:W-:Y:S02]  /*10e00*/  @!P1 IMAD.MOV.U32 R3, RZ, RZ, R10 ;  /* 0x000000ffff039224 */ /* 0x000fe400078e000a */
[----:B------:R-:W-:-:S03]  /*10e10*/  IMAD.MOV.U32 R13, RZ, RZ, R0 ;  /* 0x000000ffff0d7224 */ /* 0x000fc600078e0000 */
[----:B------:R-:W-:Y:S01]  /*10e20*/  @!PT LDS RZ, [RZ] ;  /* 0x00000000fffff984 */ /* 0x000fe20000000800 */
[----:B------:R-:W-:Y:S01]  /*10e30*/  @!PT LDS RZ, [RZ] ;  /* 0x00000000fffff984 */ /* 0x000fe20000000800 */
[----:B------:R-:W-:Y:S01]  /*10e40*/  @!PT LDS RZ, [RZ] ;  /* 0x00000000fffff984 */ /* 0x000fe20000000800 */
[----:B------:R0:W-:Y:S01]  /*10e50*/  @!P1 LDGSTS.E.BYPASS.LTC128B.128 [R29+0x14c00], desc[UR48][R2.64], !P0 ;  /* 0x14c00000021d9fae */ /* 0x0001e2000c101d70 */
[----:B------:R-:W-:Y:S01]  /*10e60*/  ISETP.GE.AND P1, PT, R8, R5, PT ;  /* 0x000000050800720c */ /* 0x000fe20003f26270 */
[----:B------:R-:W-:-:S12]  /*10e70*/  IMAD.MOV.U32 R8, RZ, RZ, R14 ;  /* 0x000000ffff087224 */ /* 0x000fd800078e000e */
[----:B0-----:R-:W-:Y:S05]  /*10e80*/  WARPSYNC.COLLECTIVE R15, `(.L_x_7418) ;  /* 0x000000000f087348 */ /* 0x001fea0003c00000 */
[----:B------:R1:W2:Y:S02]  /*10e90*/  SHFL.IDX P6, R14, R13, R12, R11 ;  /* 0x0000000c0d0e7389 */ /* 0x0002a400000c000b */
[----:B012---:R-:W-:Y:S01]  /*10ea0*/  ENDCOLLECTIVE ;  /* 0x000000000000791b */ /* 0x007fe20003800000 */
.L_x_7418:
[----:B------:R-:W-:Y:S02]  /*10eb0*/  IMAD.MOV.U32 R13, RZ, RZ, R4 ;  /* 0x000000ffff0d7224 */ /* 0x000fe400078e0004 */
[----:B------:R-:W-:Y:S01]  /*10ec0*/  IMAD.MOV.U32 R12, RZ, RZ, 0x3 ;  /* 0x00000003ff0c7424 */ /* 0x000fe200078e00ff */
[----:B------:R-:W-:-:S04]  /*10ed0*/  @!P1 IADD3 R14, P2, R30, R14, RZ ;  /* 0x0000000e1e0e9210 */ /* 0x000fc80007f5e0ff */
[----:B------:R-:W-:Y:S01]  /*10ee0*/  @!P1 IADD3.X R3, RZ, R8, RZ, P2, !PT ;  /* 0x00000008ff039210 */ /* 0x000fe200017fe4ff */
[----:B------:R-:W-:-:S08]  /*10ef0*/  @!P1 IMAD.MOV.U32 R2, RZ, RZ, R14 ;  /* 0x000000ffff029224 */ /* 0x000fd000078e000e */
[----:B------:R-:W-:Y:S05]  /*10f00*/  WARPSYNC.COLLECTIVE R15, `(.L_x_7419) ;  /* 0x000000000f087348 */ /* 0x000fea0003c00000 */
[----:B------:R0:W1:Y:S02]  /*10f10*/  SHFL.IDX P6, R14, R13, R12, R11 ;  /* 0x0000000c0d0e7389 */ /* 0x00006400000c000b */
[----:B01----:R-:W-:Y:S01]  /*10f20*/  ENDCOLLECTIVE ;  /* 0x000000000000791b */ /* 0x003fe20003800000 */
.L_x_7419:
[----:B------:R-:W-:Y:S01]  /*10f30*/  VIADD R8, R6, 0x30 ;  /* 0x0000003006087836 */ /* 0x000fe20000000000 */
[----:B------:R-:W-:Y:S01]  /*10f40*/  @!PT LDS RZ, [RZ] ;  /* 0x00000000fffff984 */ /* 0x000fe20000000800 */
[----:B------:R-:W-:Y:S01]  /*10f50*/  @!PT LDS RZ, [RZ] ;  /* 0x00000000fffff984 */ /* 0x000fe20000000800 */
[----:B------:R-:W-:Y:S01]  /*10f60*/  @!PT LDS RZ, [RZ] ;  /* 0x00000000fffff984 */ /* 0x000fe20000000800 */
[----:B------:R0:W-:Y:S04]  /*10f70*/  @!P1 LDGSTS.E.BYPASS.LTC128B.128 [R29+0x15400], desc[UR48][R2.64], !P0 ;  /* 0x15400000021d9fae */ /* 0x0001e8000c101d70 */
[----:B------:R-:W-:Y:S02]  /*10f80*/  ISETP.GE.AND P2, PT, R8, R5, PT ;  /* 0x000000050800720c */ /* 0x000fe40003f46270 */
[----:B------:R-:W-:Y:S01]  /*10f90*/  IADD3 R8, R6, 0x40, RZ ;  /* 0x0000004006087810 */ /* 0x000fe20007ffe0ff */
[----:B------:R-:W-:Y:S02]  /*10fa0*/  IMAD.MOV.U32 R13, RZ, RZ, R0 ;  /* 0x000000ffff0d7224 */ /* 0x000fe400078e0000 */
[----:B------:R-:W-:-:S08]  /*10fb0*/  IMAD.MOV.U32 R7, RZ, RZ, R14 ;  /* 0x000000ffff077224 */ /* 0x000fd000078e000e */
[----:B0-----:R-:W-:Y:S05]  /*10fc0*/  WARPSYNC.COLLECTIVE R15, `(.L_x_7420) ;  /* 0x000000000f087348 */ /* 0x001fea0003c00000 */
[----:B------:R1:W2:Y:S02]  /*10fd0*/  SHFL.IDX P6, R14, R13, R12, R11 ;  /* 0x0000000c0d0e7389 */ /* 0x0002a400000c000b */
[----:B012---:R-:W-:Y:S01]  /*10fe0*/  ENDCOLLECTIVE ;  /* 0x000000000000791b */ /* 0x007fe20003800000 */
.L_x_7420:
[----:B------:R-:W-:Y:S02]  /*10ff0*/  IMAD.MOV.U32 R13, RZ, RZ, R4 ;  /* 0x000000ffff0d7224 */ /* 0x000fe400078e0004 */
[----:B------:R-:W-:Y:S02]  /*11000*/  IMAD.MOV.U32 R12, RZ, RZ, 0x4 ;  /* 0x00000004ff0c7424 */ /* 0x000fe400078e00ff */
[----:B------:R-:W-:-:S07]  /*11010*/  IMAD.MOV.U32 R9, RZ, RZ, R14 ;  /* 0x000000ffff097224 */ /* 0x000fce00078e000e */
[----:B------:R-:W-:Y:S05]  /*11020*/  WARPSYNC.COLLECTIVE R15, `(.L_x_7421) ;  /* 0x000000000f087348 */ /* 0x000fea0003c00000 */
[----:B------:R0:W1:Y:S02]  /*11030*/  SHFL.IDX P6, R14, R13, R12, R11 ;  /* 0x0000000c0d0e7389 */ /* 0x00006400000c000b */
[----:B01----:R-:W-:Y:S01]  /*11040*/  ENDCOLLECTIVE ;  /* 0x000000000000791b */ /* 0x003fe20003800000 */
.L_x_7421:
[----:B------:R-:W-:-:S05]  /*11050*/  @!P2 IADD3 R2, P1, R30, R9, RZ ;  /* 0x000000091e02a210 */ /* 0x000fca0007f3e0ff */
[----:B------:R-:W-:Y:S01]  /*11060*/  @!P2 IMAD.X R3, RZ, RZ, R7, P1 ;  /* 0x000000ffff03a224 */ /* 0x000fe200008e0607 */
[----:B------:R-:W-:-:S04]  /*11070*/  ISETP.GE.AND P1, PT, R8, R5, PT ;  /* 0x000000050800720c */ /* 0x000fc80003f26270 */
[----:B------:R-:W-:Y:S01]  /*11080*/  @!PT LDS RZ, [RZ] ;  /* 0x00000000fffff984 */ /* 0x000fe20000000800 */
[----:B------:R-:W-:Y:S01]  /*11090*/  @!PT LDS RZ, [RZ] ;  /* 0x00000000fffff984 */ /* 0x000fe20000000800 */
[----:B------:R-:W-:Y:S01]  /*110a0*/  @!PT LDS RZ, [RZ] ;  /* 0x00000000fffff984 */ /* 0x000fe20000000800 */
[----:B------:R0:W-:Y:S01]  /*110b0*/  @!P2 LDGSTS.E.BYPASS.LTC128B.128 [R29+0x15c00], desc[UR48][R2.64], !P0 ;  /* 0x15c00000021dafae */ /* 0x0001e2000c101d70 */
[----:B------:R-:W-:Y:S02]  /*110c0*/  IMAD.MOV.U32 R13, RZ, RZ, R0 ;  /* 0x000000ffff0d7224 */ /* 0x000fe400078e0000 */
[----:B------:R-:W-:-:S07]  /*110d0*/  IMAD.MOV.U32 R8, RZ, RZ, R14 ;  /* 0x000000ffff087224 */ /* 0x000fce00078e000e */
[----:B0-----:R-:W-:Y:S05]  /*110e0*/  WARPSYNC.COLLECTIVE R15, `(.L_x_7422) ;  /* 0x000000000f087348 */ /* 0x001fea0003c00000 */
[----:B------:R1:W2:Y:S02]  /*110f0*/  SHFL.IDX P6, R14, R13, R12, R11 ;  /* 0x0000000c0d0e7389 */ /* 0x0002a400000c000b */
[----:B012---:R-:W-:Y:S01]  /*11100*/  ENDCOLLECTIVE ;  /* 0x000000000000791b */ /* 0x007fe20003800000 */
.L_x_7422:
[----:B------:R-:W-:Y:S02]  /*11110*/  IMAD.MOV.U32 R13, RZ, RZ, R4 ;  /* 0x000000ffff0d7224 */ /* 0x000fe400078e0004 */
[----:B------:R-:W-:Y:S01]  /*11120*/  IMAD.MOV.U32 R12, RZ, RZ, 0x5 ;  /* 0x00000005ff0c7424 */ /* 0x000fe200078e00ff */
[----:B------:R-:W-:-:S13]  /*11130*/  @!P1 IADD3 R2, P2, R30, R14, RZ ;  /* 0x0000000e1e029210 */ /* 0x000fda0007f5e0ff */
[----:B------:R-:W-:Y:S05]  /*11140*/  WARPSYNC.COLLECTIVE R15, `(.L_x_7423) ;  /* 0x000000000f087348 */ /* 0x000fea0003c00000 */
[----:B------:R0:W1:Y:S02]  /*11150*/  SHFL.IDX P6, R14, R13, R12, R11 ;  /* 0x0000000c0d0e7389 */ /* 0x00006400000c000b */
[----:B01----:R-:W-:Y:S01]  /*11160*/  ENDCOLLECTIVE ;  /* 0x000000000000791b */ /* 0x003fe20003800000 */
.L_x_7423:
[----:B------:R-:W-:Y:S02]  /*11170*/  @!P1 IMAD.X R3, RZ, RZ, R8, P2 ;  /* 0x000000ffff039224 */ /* 0x000fe400010e0608 */
[----:B------:R-:W-:-:S03]  /*11180*/  VIADD R8, R6, 0x50 ;  /* 0x0000005006087836 */ /* 0x000fc60000000000 */
[----:B------:R-:W-:Y:S01]  /*11190*/  @!PT LDS RZ, [RZ] ;  /* 0x00000000fffff984 */ /* 0x000fe20000000800 */
[----:B------:R-:W-:Y:S01]  /*111a0*/  @!PT LDS RZ, [RZ] ;  /* 0x00000000fffff984 */ /* 0x000fe20000000800 */
[----:B------:R-:W-:Y:S01]  /*111b0*/  @!PT LDS RZ, [RZ] ;  /* 0x00000000fffff984 */ /* 0x000fe20000000800 */
[----:B------:R0:W-:Y:S02]  /*111c0*/  @!P1 LDGSTS.E.BYPASS.LTC128B.128 [R29+0x16400], desc[UR48][R2.64], !P0 ;  /* 0x16400000021d9fae */ /* 0x0001e4000c101d70 */
[----:B------:R-:W-:Y:S01]  /*111d0*/  ISETP.GE.AND P2, PT, R8, R5, PT ;  /* 0x000000050800720c */ /* 0x000fe20003f46270 */
[----:B------:R-:W-:Y:S01]  /*111e0*/  IMAD.MOV.U32 R13, RZ, RZ, R0 ;  /* 0x000000ffff0d7224 */ /* 0x000fe200078e0000 */
[----:B------:R-:W-:-:S11]  /*111f0*/  MOV R7, R14 ;  /* 0x0000000e00077202 */ /* 0x000fd60000000f00 */
[----:B0-----:R-:W-:Y:S05]  /*11200*/  WARPSYNC.COLLECTIVE R15, `(.L_x_7424) ;  /* 0x000000000f087348 */ /* 0x001fea0003c00000 */
[----:B------:R1:W2:Y:S02]  /*11210*/  SHFL.IDX P6, R14, R13, R12, R11 ;  /* 0x0000000c0d0e7389 */ /* 0x0002a400000c000b */
[----:B012---:R-:W-:Y:S01]  /*11220*/  ENDCOLLECTIVE ;  /* 0x000000000000791b */ /* 0x007fe20003800000 */
.L_x_7424:
[----:B------:R-:W-:Y:S02]  /*11230*/  IMAD.MOV.U32 R13, RZ, RZ, R4 ;  /* 0x000000ffff0d7224 */ /* 0x000fe400078e0004 */
[----:B------:R-:W-:Y:S02]  /*11240*/  IMAD.MOV.U32 R12, RZ, RZ, 0x6 ;  /* 0x00000006ff0c7424 */ /* 0x000fe400078e00ff */
[----:B------:R-:W-:-:S07]  /*11250*/  IMAD.MOV.U32 R9, RZ, RZ, R14 ;  /* 0x000000ffff097224 */ /* 0x000fce00078e000e */
[----:B------:R-:W-:Y:S05]  /*11260*/  WARPSYNC.COLLECTIVE R15, `(.L_x_7425) ;  /* 0x000000000f087348 */ /* 0x000fea0003c00000 */
[----:B------:R0:W1:Y:S02]  /*11270*/  SHFL.IDX P6, R14, R13, R12, R11 ;  /* 0x0000000c0d0e7389 */ /* 0x00006400000c000b */
[----:B01----:R-:W-:Y:S01]  /*11280*/  ENDCOLLECTIVE ;  /* 0x000000000000791b */ /* 0x003fe20003800000 */
.L_x_7425:
[----:B------:R-:W-:-:S05]  /*11290*/  @!P2 IADD3 R2, P1, R30, R9, RZ ;  /* 0x000000091e02a210 */ /* 0x000fca0007f3e0ff */
[----:B------:R-:W-:-:S05]  /*112a0*/  @!P2 IMAD.X R3, RZ, RZ, R7, P1 ;  /* 0x000000ffff03a224 */ /* 0x000fca00008e0607 */
        /* <DEDUP_REMOVED lines=9> */
.L_x_7426:
[----:B------:R-:W-:-:S05]  /*11340*/  VIADD R2, R6, 0x60 ;  /* 0x0000006006027836 */ /* 0x000fca0000000000 */
[----:B------:R-:W-:Y:S01]  /*11350*/  ISETP.GE.AND P1, PT, R2, R5, PT ;  /* 0x000000050200720c */ /* 0x000fe20003f26270 */
[----:B------:R-:W-:Y:S02]  /*11360*/  IMAD.MOV.U32 R13, RZ, RZ, R4 ;  /* 0x000000ffff0d7224 */ /* 0x000fe400078e0004 */
[----:B------:R-:W-:-:S10]  /*11370*/  IMAD.MOV.U32 R12, RZ, RZ, 0x7 ;  /* 0x00000007ff0c7424 */ /* 0x000fd400078e00ff */
[----:B------:R-:W-:-:S04]  /*11380*/  @!P1 IADD3 R14, P2, R30, R14, RZ ;  /* 0x0000000e1e0e9210 */ /* 0x000fc80007f5e0ff */
[----:B------:R-:W-:Y:S01]  /*11390*/  @!P1 IADD3.X R7, RZ, R8, RZ, P2, !PT ;  /* 0x00000008ff079210 */ /* 0x000fe200017fe4ff */
[----:B------:R-:W-:-:S08]  /*113a0*/  @!P1 IMAD.MOV.U32 R2, RZ, RZ, R14 ;  /* 0x000000ffff029224 */ /* 0x000fd000078e000e */
[----:B------:R-:W-:Y:S05]  /*113b0*/  WARPSYNC.COLLECTIVE R15, `(.L_x_7427) ;  /* 0x000000000f087348 */ /* 0x000fea0003c00000 */
[----:B------:R0:W1:Y:S02]  /*113c0*/  SHFL.IDX P6, R14, R13, R12, R11 ;  /* 0x0000000c0d0e7389 */ /* 0x00006400000c000b */
[----:B01----:R-:W-:Y:S01]  /*113d0*/  ENDCOLLECTIVE ;  /* 0x000000000000791b */ /* 0x003fe20003800000 */
.L_x_7427:
[----:B------:R-:W-:-:S05]  /*113e0*/  @!P1 IMAD.MOV.U32 R3, RZ, RZ, R7 ;  /* 0x000000ffff039224 */ /* 0x000fca00078e0007 */
        /* <DEDUP_REMOVED lines=9> */
.L_x_7428:
[----:B------:R-:W-:Y:S05]  /*11480*/  BRA `(.L_x_7429) ;  /* 0xffffffb4008c7947 */ /* 0x000fea000383ffff */
.L_x_7327:
[----:B0-----:R0:W2:Y:S02]  /*11490*/  SYNCS.PHASECHK.TRANS64.TRYWAIT P0, [R25+URZ+0x22820], R0 ;  /* 0x02282000190075a7 */ /* 0x0010a4000800017f */
[----:B--2---:R-:W-:Y:S05]  /*114a0*/  @!P0 NANOSLEEP.SYNCS 0x989680 ;  /* 0x009896800000895d */ /* 0x004fea0003900000 */
[----:B------:R-:W2:Y:S02]  /*114b0*/  @!P0 SYNCS.PHASECHK.TRANS64 P0, [R25+URZ+0x22820], R0 ;  /* 0x02282000190085a7 */ /* 0x000ea4000800007f */
[----:B--2---:R-:W-:Y:S05]  /*114c0*/  @!P0 BRA `(.L_x_7327) ;  /* 0xfffffffc00f08947 */ /* 0x004fea000383ffff */
[----:B------:R-:W-:Y:S05]  /*114d0*/  BRA `(.L_x_7430) ;  /* 0xffffffb400bc7947 */ /* 0x000fea000383ffff */
.L_x_7330:
[----:B0-----:R0:W1:Y:S02]  /*114e0*/  SYNCS.PHASECHK.TRANS64.TRYWAIT P1, [R3+URZ+0x22880], R26 ;  /* 0x0228801a030075a7 */ /* 0x001064000802017f */
[----:B-1----:R-:W-:Y:S05]  /*114f0*/  @!P1 NANOSLEEP.SYNCS 0x989680 ;  /* 0x009896800000995d */ /* 0x002fea0003900000 */
[----:B------:R-:W1:Y:S02]  /*11500*/  @!P1 SYNCS.PHASECHK.TRANS64 P1, [R3+URZ+0x22880], R26 ;  /* 0x0228801a030095a7 */ /* 0x000e64000802007f */
[----:B-1----:R-:W-:Y:S05]  /*11510*/  @!P1 BRA `(.L_x_7330) ;  /* 0xfffffffc00f09947 */ /* 0x002fea000383ffff */
[----:B------:R-:W-:Y:S05]  /*11520*/  BRA `(.L_x_7431) ;  /* 0xffffffb800c87947 */ /* 0x000fea000383ffff */
.L_x_7331:
        /* <DEDUP_REMOVED lines=8> */
.L_x_7433:
[----:B------:R-:W-:Y:S05]  /*115b0*/  BSYNC B0 ;  /* 0x0000000000007941 */ /* 0x000fea0003800000 */
.L_x_7432:
        /* <DEDUP_REMOVED lines=9> */
.L_x_7434:
[----:B------:R-:W-:Y:S01]  /*11650*/  MOV R13, R7 ;  /* 0x00000007000d7202 */ /* 0x000fe20000000f00 */
[----:B------:R-:W-:Y:S02]  /*11660*/  IMAD.MOV.U32 R12, RZ, RZ, 0x1 ;  /* 0x00000001ff0c7424 */ /* 0x000fe400078e00ff */
[----:B------:R-:W-:-:S07]  /*11670*/  IMAD.MOV.U32 R4, RZ, RZ, R14 ;  /* 0x000000ffff047224 */ /* 0x000fce00078e000e */
[----:B------:R-:W-:Y:S05]  /*11680*/  WARPSYNC.COLLECTIVE R15, `(.L_x_7435) ;  /* 0x000000000f087348 */ /* 0x000fea0003c00000 */
[----:B------:R0:W1:Y:S02]  /*11690*/  SHFL.IDX P6, R14, R13, R12, R11 ;  /* 0x0000000c0d0e7389 */ /* 0x00006400000c000b */
[----:B01----:R-:W-:Y:S01]  /*116a0*/  ENDCOLLECTIVE ;  /* 0x000000000000791b */ /* 0x003fe20003800000 */
.L_x_7435:
[----:B------:R-:W-:-:S05]  /*116b0*/  IADD3 R4, P1, R30, R4, RZ ;  /* 0x000000041e047210 */ /* 0x000fca0007f3e0ff */
[----:B------:R-:W-:-:S05]  /*116c0*/  IMAD.X R5, RZ, RZ, R5, P1 ;  /* 0x000000ffff057224 */ /* 0x000fca00008e0605 */
[----:B------:R-:W-:Y:S01]  /*116d0*/  @!PT LDS RZ, [RZ] ;  /* 0x00000000fffff984 */ /* 0x000fe20000000800 */
[----:B------:R-:W-:Y:S01]  /*116e0*/  @!PT LDS RZ, [RZ] ;  /* 0x00000000fffff984 */ /* 0x000fe20000000800 */
[----:B------:R-:W-:Y:S01]  /*116f0*/  @!PT LDS RZ, [RZ] ;  /* 0x00000000fffff984 */ /* 0x000fe20000000800 */
[----:B------:R0:W-:Y:S01]  /*11700*/  LDGSTS.E.BYPASS.LTC128B.128 [R17+0xa400], desc[UR48][R4.64], !P2 ;  /* 0x0a40000004117fae */ /* 0x0001e2000d101d70 */
[----:B------:R-:W-:Y:S02]  /*11710*/  IMAD.MOV.U32 R13, RZ, RZ, R6 ;  /* 0x000000ffff0d7224 */ /* 0x000fe400078e0006 */
[----:B------:R-:W-:-:S07]  /*11720*/  IMAD.MOV.U32 R27, RZ, RZ, R14 ;  /* 0x000000ffff1b7224 */ /* 0x000fce00078e000e */
[----:B0-----:R-:W-:Y:S05]  /*11730*/  WARPSYNC.COLLECTIVE R15, `(.L_x_7436) ;  /* 0x000000000f087348 */ /* 0x001fea0003c00000 */
[----:B------:R1:W2:Y:S02]  /*11740*/  SHFL.IDX P6, R14, R13, R12, R11 ;  /* 0x0000000c0d0e7389 */ /* 0x0002a400000c000b */
[----:B012---:R-:W-:Y:S01]  /*11750*/  ENDCOLLECTIVE ;  /* 0x000000000000791b */ /* 0x007fe20003800000 */
.L_x_7436:
        /* <DEDUP_REMOVED lines=9> */
.L_x_7437:
[----:B------:R-:W-:Y:S01]  /*117f0*/  @!PT LDS RZ, [RZ] ;  /* 0x00000000fffff984 */ /* 0x000fe20000000800 */
[----:B------:R-:W-:Y:S01]  /*11800*/  @!PT LDS RZ, [RZ] ;  /* 0x00000000fffff984 */ /* 0x000fe20000000800 */
[----:B------:R-:W-:Y:S01]  /*11810*/  @!PT LDS RZ, [RZ] ;  /* 0x00000000fffff984 */ /* 0x000fe20000000800 */
[----:B------:R0:W-:Y:S01]  /*11820*/  LDGSTS.E.BYPASS.LTC128B.128 [R17+0xac00], desc[UR48][R4.64], !P2 ;  /* 0x0ac0000004117fae */ /* 0x0001e2000d101d70 */
[----:B------:R-:W-:Y:S01]  /*11830*/  IMAD.MOV.U32 R13, RZ, RZ, R6 ;  /* 0x000000ffff0d7224 */ /* 0x000fe200078e0006 */
[----:B0-----:R-:W-:-:S07]  /*11840*/  MOV R5, R14 ;  /* 0x0000000e00057202 */ /* 0x001fce0000000f00 */
[----:B------:R-:W-:Y:S05]  /*11850*/  WARPSYNC.COLLECTIVE R15, `(.L_x_7438) ;  /* 0x000000000f087348 */ /* 0x000fea0003c00000 */
[----:B------:R0:W1:Y:S02]  /*11860*/  SHFL.IDX P6, R14, R13, R12, R11 ;  /* 0x0000000c0d0e7389 */ /* 0x00006400000c000b */
[----:B01----:R-:W-:Y:S01]  /*11870*/  ENDCOLLECTIVE ;  /* 0x000000000000791b */ /* 0x003fe20003800000 */
.L_x_7438:
[----:B------:R-:W-:Y:S02]  /*11880*/  IMAD.MOV.U32 R13, RZ, RZ, R7 ;  /* 0x000000ffff0d7224 */ /* 0x000fe400078e0007 */
[----:B------:R-:W-:Y:S02]  /*11890*/  IMAD.MOV.U32 R12, RZ, RZ, 0x3 ;  /* 0x00000003ff0c7424 */ /* 0x000fe400078e00ff */
[----:B------:R-:W-:-:S07]  /*118a0*/  IMAD.MOV.U32 R4, RZ, RZ, R14 ;  /* 0x000000ffff047224 */ /* 0x000fce00078e000e */
[----:B------:R-:W-:Y:S05]  /*118b0*/  WARPSYNC.COLLECTIVE R15, `(.L_x_7439) ;  /* 0x000000000f087348 */ /* 0x000fea0003c00000 */
[----:B------:R0:W1:Y:S02]  /*118c0*/  SHFL.IDX P6, R14, R13, R12, R11 ;  /* 0x0000000c0d0e7389 */ /* 0x00006400000c000b */
[----:B01----:R-:W-:Y:S01]  /*118d0*/  ENDCOLLECTIVE ;  /* 0x000000000000791b */ /* 0x003fe20003800000 */
.L_x_7439:
[----:B------:R-:W-:-:S05]  /*118e0*/  IADD3 R4, P1, R30, R4, RZ ;  /* 0x000000041e047210 */ /* 0x000fca0007f3e0ff */
[----:B------:R-:W-:-:S05]  /*118f0*/  IMAD.X R5, RZ, RZ, R5, P1 ;  /* 0x000000ffff057224 */ /* 0x000fca00008e0605 */
        /* <DEDUP_REMOVED lines=9> */
.L_x_7440:
[----:B------:R-:W-:Y:S02]  /*11990*/  IMAD.MOV.U32 R13, RZ, RZ, R7 ;  /* 0x000000ffff0d7224 */ /* 0x000fe400078e0007 */
[----:B------:R-:W-:Y:S02]  /*119a0*/  IMAD.MOV.U32 R12, RZ, RZ, 0x4 ;  /* 0x00000004ff0c7424 */ /* 0x000fe400078e00ff */
[----:B------:R-:W-:-:S07]  /*119b0*/  IMAD.MOV.U32 R4, RZ, RZ, R14 ;  /* 0x000000ffff047224 */ /* 0x000fce00078e000e */
[----:B------:R-:W-:Y:S05]  /*119c0*/  WARPSYNC.COLLECTIVE R15, `(.L_x_7441) ;  /* 0x000000000f087348 */ /* 0x000fea0003c00000 */
[----:B------:R0:W1:Y:S02]  /*119d0*/  SHFL.IDX P6, R14, R13, R12, R11 ;  /* 0x0000000c0d0e7389 */ /* 0x00006400000c000b */
[----:B01----:R-:W-:Y:S01]  /*119e0*/  ENDCOLLECTIVE ;  /* 0x000000000000791b */ /* 0x003fe20003800000 */
.L_x_7441:
[----:B------:R-:W-:-:S04]  /*119f0*/  IADD3 R4, P1, R30, R4, RZ ;  /* 0x000000041e047210 */ /* 0x000fc80007f3e0ff */
[----:B------:R-:W-:-:S05]  /*11a00*/  IADD3.X R5, RZ, R5, RZ, P1, !PT ;  /* 0x00000005ff057210 */ /* 0x000fca0000ffe4ff */
        /* <DEDUP_REMOVED lines=9> */
.L_x_7442:
[----:B------:R-:W-:Y:S02]  /*11aa0*/  IMAD.MOV.U32 R13, RZ, RZ, R7 ;  /* 0x000000ffff0d7224 */ /* 0x000fe400078e0007 */
[----:B------:R-:W-:Y:S02]  /*11ab0*/  IMAD.MOV.U32 R12, RZ, RZ, 0x5 ;  /* 0x00000005ff0c7424 */ /* 0x000fe400078e00ff */
[----:B------:R-:W-:-:S07]  /*11ac0*/  IMAD.MOV.U32 R4, RZ, RZ, R14 ;  /* 0x000000ffff047224 */ /* 0x000fce00078e000e */
[----:B------:R-:W-:Y:S05]  /*11ad0*/  WARPSYNC.COLLECTIVE R15, `(.L_x_7443) ;  /* 0x000000000f087348 */ /* 0x000fea0003c00000 */
[----:B------:R0:W1:Y:S02]  /*11ae0*/  SHFL.IDX P6, R14, R13, R12, R11 ;  /* 0x0000000c0d0e7389 */ /* 0x00006400000c000b */
[----:B01----:R-:W-:Y:S01]  /*11af0*/  ENDCOLLECTIVE ;  /* 0x000000000000791b */ /* 0x003fe20003800000 */
.L_x_7443:
[----:B------:R-:W-:-:S05]  /*11b00*/  IADD3 R4, P1, R30, R4, RZ ;  /* 0x000000041e047210 */ /* 0x000fca0007f3e0ff */
[----:B------:R-:W-:-:S05]  /*11b10*/  IMAD.X R5, RZ, RZ, R5, P1 ;  /* 0x000000ffff057224 */ /* 0x000fca00008e0605 */
        /* <DEDUP_REMOVED lines=9> */
.L_x_7444:
[----:B------:R-:W-:Y:S02]  /*11bb0*/  IMAD.MOV.U32 R13, RZ, RZ, R7 ;  /* 0x000000ffff0d7224 */ /* 0x000fe400078e0007 */
[----:B------:R-:W-:Y:S02]  /*11bc0*/  IMAD.MOV.U32 R12, RZ, RZ, 0x6 ;  /* 0x00000006ff0c7424 */ /* 0x000fe400078e00ff */
[----:B------:R-:W-:-:S07]  /*11bd0*/  IMAD.MOV.U32 R4, RZ, RZ, R14 ;  /* 0x000000ffff047224 */ /* 0x000fce00078e000e */
[----:B------:R-:W-:Y:S05]  /*11be0*/  WARPSYNC.COLLECTIVE R15, `(.L_x_7445) ;  /* 0x000000000f087348 */ /* 0x000fea0003c00000 */
[----:B------:R0:W1:Y:S02]  /*11bf0*/  SHFL.IDX P6, R14, R13, R12, R11 ;  /* 0x0000000c0d0e7389 */ /* 0x00006400000c000b */
[----:B01----:R-:W-:Y:S01]  /*11c00*/  ENDCOLLECTIVE ;  /* 0x000000000000791b */ /* 0x003fe20003800000 */
.L_x_7445:
        /* <DEDUP_REMOVED lines=11> */
.L_x_7446:
[----:B------:R-:W-:Y:S01]  /*11cc0*/  MOV R13, R7 ;  /* 0x00000007000d7202 */ /* 0x000fe20000000f00 */
[----:B------:R-:W-:Y:S02]  /*11cd0*/  IMAD.MOV.U32 R12, RZ, RZ, 0x7 ;  /* 0x00000007ff0c7424 */ /* 0x000fe400078e00ff */
[----:B------:R-:W-:-:S07]  /*11ce0*/  IMAD.MOV.U32 R4, RZ, RZ, R14 ;  /* 0x000000ffff047224 */ /* 0x000fce00078e000e */
[----:B------:R-:W-:Y:S05]  /*11cf0*/  WARPSYNC.COLLECTIVE R15, `(.L_x_7447) ;  /* 0x000000000f087348 */ /* 0x000fea0003c00000 */
[----:B------:R0:W1:Y:S02]  /*11d00*/  SHFL.IDX P6, R14, R13, R12, R11 ;  /* 0x0000000c0d0e7389 */ /* 0x00006400000c000b */
[----:B01----:R-:W-:Y:S01]  /*11d10*/  ENDCOLLECTIVE ;  /* 0x000000000000791b */ /* 0x003fe20003800000 */
.L_x_7447:
[----:B------:R-:W-:Y:S01]  /*11d20*/  IMAD.MOV.U32 R13, RZ, RZ, R6 ;  /* 0x000000ffff0d7224 */ /* 0x000fe200078e0006 */
[----:B------:R-:W-:-:S05]  /*11d30*/  IADD3 R6, P1, R30, R4, RZ ;  /* 0x000000041e067210 */ /* 0x000fca0007f3e0ff */
[----:B------:R-:W-:Y:S02]  /*11d40*/  IMAD.X R7, RZ, RZ, R27, P1 ;  /* 0x000000ffff077224 */ /* 0x000fe400008e061b */
[----:B------:R-:W-:-:S03]  /*11d50*/  IMAD.MOV.U32 R5, RZ, RZ, R14 ;  /* 0x000000ffff057224 */ /* 0x000fc600078e000e */
[----:B------:R-:W-:Y:S01]  /*11d60*/  @!PT LDS RZ, [RZ] ;  /* 0x00000000fffff984 */ /* 0x000fe20000000800 */
[----:B------:R-:W-:Y:S01]  /*11d70*/  @!PT LDS RZ, [RZ] ;  /* 0x00000000fffff984 */ /* 0x000fe20000000800 */
[----:B------:R-:W-:Y:S01]  /*11d80*/  @!PT LDS RZ, [RZ] ;  /* 0x00000000fffff984 */ /* 0x000fe20000000800 */
[----:B------:R0:W-:Y:S04]  /*11d90*/  LDGSTS.E.BYPASS.LTC128B.128 [R17+0xd400], desc[UR48][R6.64], !P2 ;  /* 0x0d40000006117fae */ /* 0x0001e8000d101d70 */
[----:B0-----:R-:W-:Y:S05]  /*11da0*/  WARPSYNC.COLLECTIVE R15, `(.L_x_7448) ;  /* 0x000000000f087348 */ /* 0x001fea0003c00000 */
[----:B------:R1:W2:Y:S02]  /*11db0*/  SHFL.IDX P6, R14, R13, R12, R11 ;  /* 0x0000000c0d0e7389 */ /* 0x0002a400000c000b */
[----:B012---:R-:W-:Y:S01]  /*11dc0*/  ENDCOLLECTIVE ;  /* 0x000000000000791b */ /* 0x007fe20003800000 */
.L_x_7448:
[----:B------:R-:W-:Y:S02]  /*11dd0*/  IMAD.MOV.U32 R13, RZ, RZ, R19 ;  /* 0x000000ffff0d7224 */ /* 0x000fe400078e0013 */
[----:B------:R-:W-:Y:S02]  /*11de0*/  IMAD.MOV.U32 R12, RZ, RZ, RZ ;  /* 0x000000ffff0c7224 */ /* 0x000fe400078e00ff */
[----:B------:R-:W-:-:S05]  /*11df0*/  IMAD.MOV.U32 R11, RZ, RZ, R14 ;  /* 0x000000ffff0b7224 */ /* 0x000fca00078e000e */
[----:B------:R-:W-:Y:S02]  /*11e00*/  IADD3 R4, P1, R30, R11, RZ ;  /* 0x0000000b1e047210 */ /* 0x000fe40007f3e0ff */
[----:B------:R-:W-:-:S03]  /*11e10*/  MOV R11, 0x181f ;  /* 0x0000181f000b7802 */ /* 0x000fc60000000f00 */
[----:B------:R-:W-:-:S08]  /*11e20*/  IMAD.X R5, RZ, RZ, R5, P1 ;  /* 0x000000ffff057224 */ /* 0x000fd000008e0605 */
[----:B------:R-:W-:Y:S05]  /*11e30*/  WARPSYNC.COLLECTIVE R15, `(.L_x_7449) ;  /* 0x000000000f087348 */ /* 0x000fea0003c00000 */
[----:B------:R0:W1:Y:S02]  /*11e40*/  SHFL.IDX P6, R14, R13, R12, R11 ;  /* 0x0000000c0d0e7389 */ /* 0x00006400000c000b */
[----:B01----:R-:W-:Y:S01]  /*11e50*/  ENDCOLLECTIVE ;  /* 0x000000000000791b */ /* 0x003fe20003800000 */
.L_x_7449:
        /* <DEDUP_REMOVED lines=9> */
.L_x_7450:
[----:B------:R-:W-:Y:S02]  /*11ef0*/  IMAD.MOV.U32 R13, RZ, RZ, R19 ;  /* 0x000000ffff0d7224 */ /* 0x000fe400078e0013 */
[----:B------:R-:W-:Y:S02]  /*11f00*/  IMAD.MOV.U32 R12, RZ, RZ, 0x1 ;  /* 0x00000001ff0c7424 */ /* 0x000fe400078e00ff */
[----:B------:R-:W-:-:S07]  /*11f10*/  IMAD.MOV.U32 R7, RZ, RZ, R14 ;  /* 0x000000ffff077224 */ /* 0x000fce00078e000e */
[----:B------:R-:W-:Y:S05]  /*11f20*/  WARPSYNC.COLLECTIVE R15, `(.L_x_7451) ;  /* 0x000000000f087348 */ /* 0x000fea0003c00000 */
[----:B------:R0:W1:Y:S02]  /*11f30*/  SHFL.IDX P6, R14, R13, R12, R11 ;  /* 0x0000000c0d0e7389 */ /* 0x00006400000c000b */
[----:B01----:R-:W-:Y:S01]  /*11f40*/  ENDCOLLECTIVE ;  /* 0x000000000000791b */ /* 0x003fe20003800000 */
.L_x_7451:
        /* <DEDUP_REMOVED lines=11> */
.L_x_7452:
[----:B------:R-:W-:Y:S05]  /*12000*/  BRA `(.L_x_7453) ;  /* 0xffffffb400807947 */ /* 0x000fea000383ffff */
.L_x_7334:
[----:B--2---:R2:W3:Y:S02]  /*12010*/  SYNCS.PHASECHK.TRANS64.TRYWAIT P1, [R3+URZ+0x22840], R26 ;  /* 0x0228401a030075a7 */ /* 0x0044e4000802017f */
[----:B---3--:R-:W-:Y:S05]  /*12020*/  @!P1 NANOSLEEP.SYNCS 0x989680 ;  /* 0x009896800000995d */ /* 0x008fea0003900000 */
[----:B------:R-:W3:Y:S02]  /*12030*/  @!P1 SYNCS.PHASECHK.TRANS64 P1, [R3+URZ+0x22840], R26 ;  /* 0x0228401a030095a7 */ /* 0x000ee4000802007f */
[----:B---3--:R-:W-:Y:S05]  /*12040*/  @!P1 BRA `(.L_x_7334) ;  /* 0xfffffffc00f09947 */ /* 0x008fea000383ffff */
[----:B------:R-:W-:Y:S05]  /*12050*/  BRA `(.L_x_7454) ;  /* 0xffffffb400c07947 */ /* 0x000fea000383ffff */
.L_x_7335:
[----:B------:R-:W-:Y:S01]  /*12060*/  BSSY B0, `(.L_x_7455) ;  /* 0x0000008000007945 */ /* 0x000fe20003800000 */
[----:B------:R-:W-:Y:S01]  /*12070*/  MOV R13, R7 ;  /* 0x00000007000d7202 */ /* 0x000fe20000000f00 */
[----:B------:R-:W-:Y:S02]  /*12080*/  IMAD.MOV.U32 R12, RZ, RZ, RZ ;  /* 0x000000ffff0c7224 */ /* 0x000fe400078e00ff */
[----:B------:R-:W-:Y:S02]  /*12090*/  IMAD.MOV.U32 R11, RZ, RZ, 0x181f ;  /* 0x0000181fff0b7424 */ /* 0x000fe400078e00ff */
[----:B------:R-:W-:-:S07]  /*120a0*/  IMAD.MOV.U32 R15, RZ, RZ, -0x1 ;  /* 0xffffffffff0f7424 */ /* 0x000fce00078e00ff */
[----:B012---:R-:W-:Y:S05]  /*120b0*/  WARPSYNC.COLLECTIVE R15, `(.L_x_7456) ;  /* 0x000000000f087348 */ /* 0x007fea0003c00000 */
[----:B------:R3:W4:Y:S02]  /*120c0*/  SHFL.IDX P6, R14, R13, R12, R11 ;  /* 0x0000000c0d0e7389 */ /* 0x00072400000c000b */
[----:B01234-:R-:W-:Y:S01]  /*120d0*/  ENDCOLLECTIVE ;  /* 0x000000000000791b */ /* 0x01ffe20003800000 */
.L_x_7456:
[----:B------:R-:W-:Y:S05]  /*120e0*/  BSYNC B0 ;  /* 0x0000000000007941 */ /* 0x000fea0003800000 */
.L_x_7455:
        /* <DEDUP_REMOVED lines=9> */
.L_x_7457:
[----:B------:R-:W-:Y:S02]  /*12180*/  VIADD R8, R8, UR42 ;  /* 0x0000002a08087c36 */ /* 0x000fe40008000000 */
[----:B------:R-:W-:Y:S02]  /*12190*/  IMAD.MOV.U32 R13, RZ, RZ, R7 ;  /* 0x000000ffff0d7224 */ /* 0x000fe400078e0007 */
[----:B------:R-:W-:Y:S01]  /*121a0*/  IMAD.MOV.U32 R12, RZ, RZ, 0x1 ;  /* 0x00000001ff0c7424 */ /* 0x000fe200078e00ff */
[----:B------:R-:W-:-:S13]  /*121b0*/  IADD3 R4, P1, R30, R14, RZ ;  /* 0x0000000e1e047210 */ /* 0x000fda0007f3e0ff */
[----:B------:R-:W-:Y:S05]  /*121c0*/  WARPSYNC.COLLECTIVE R15, `(.L_x_7458) ;  /* 0x000000000f087348 */ /* 0x000fea0003c00000 */
[----:B------:R0:W1:Y:S02]  /*121d0*/  SHFL.IDX P6, R14, R13, R12, R11 ;  /* 0x0000000c0d0e7389 */ /* 0x00006400000c000b */
[----:B01----:R-:W-:Y:S01]  /*121e0*/  ENDCOLLECTIVE ;  /* 0x000000000000791b */ /* 0x003fe20003800000 */
.L_x_7458:
[----:B------:R-:W-:-:S05]  /*121f0*/  IADD3.X R5, RZ, R5, RZ, P1, !PT ;  /* 0x00000005ff057210 */ /* 0x000fca0000ffe4ff */
        /* <DEDUP_REMOVED lines=9> */
.L_x_7459:
[----:B------:R-:W-:Y:S02]  /*12290*/  IMAD.MOV.U32 R13, RZ, RZ, R7 ;  /* 0x000000ffff0d7224 */ /* 0x000fe400078e0007 */
[----:B------:R-:W-:Y:S01]  /*122a0*/  IMAD.MOV.U32 R12, RZ, RZ, 0x2 ;  /* 0x00000002ff0c7424 */ /* 0x000fe200078e00ff */
[----:B------:R-:W-:-:S13]  /*122b0*/  IADD3 R4, P1, R30, R14, RZ ;  /* 0x0000000e1e047210 */ /* 0x000fda0007f3e0ff */
[----:B------:R-:W-:Y:S05]  /*122c0*/  WARPSYNC.COLLECTIVE R15, `(.L_x_7460) ;  /* 0x000000000f087348 */ /* 0x000fea0003c00000 */
[----:B------:R0:W1:Y:S02]  /*122d0*/  SHFL.IDX P6, R14, R13, R12, R11 ;  /* 0x0000000c0d0e7389 */ /* 0x00006400000c000b */
[----:B01----:R-:W-:Y:S01]  /*122e0*/  ENDCOLLECTIVE ;  /* 0x000000000000791b */ /* 0x003fe20003800000 */
.L_x_7460:
[----:B------:R-:W-:-:S05]  /*122f0*/  IMAD.X R5, RZ, RZ, R17, P1 ;  /* 0x000000ffff057224 */ /* 0x000fca00008e0611 */
[----:B------:R-:W-:Y:S01]  /*12300*/  @!PT LDS RZ, [RZ] ;  /* 0x00000000fffff984 */ /* 0x000fe20000000800 */
[----:B------:R-:W-:Y:S01]  /*12310*/  @!PT LDS RZ, [RZ] ;  /* 0x00000000fffff984 */ /* 0x000fe20000000800 */
[----:B------:R-:W-:Y:S01]  /*12320*/  @!PT LDS RZ, [RZ] ;  /* 0x00000000fffff984 */ /* 0x000fe20000000800 */
[----:B------:R0:W-:Y:S01]  /*12330*/  LDGSTS.E.BYPASS.LTC128B.128 [R8+0x18c00], desc[UR48][R4.64], !P2 ;  /* 0x18c0000004087fae */ /* 0x0001e2000d101d70 */
[----:B------:R-:W-:Y:S01]  /*12340*/  IMAD.MOV.U32 R13, RZ, RZ, R6 ;  /* 0x000000ffff0d7224 */ /* 0x000fe200078e0006 */
[----:B------:R-:W-:-:S07]  /*12350*/  MOV R16, R14 ;  /* 0x0000000e00107202 */ /* 0x000fce0000000f00 */
[----:B0-----:R-:W-:Y:S05]  /*12360*/  WARPSYNC.COLLECTIVE R15, `(.L_x_7461) ;  /* 0x000000000f087348 */ /* 0x001fea0003c00000 */
[----:B------:R1:W2:Y:S02]  /*12370*/  SHFL.IDX P6, R14, R13, R12, R11 ;  /* 0x0000000c0d0e7389 */ /* 0x0002a400000c000b */
[----:B012---:R-:W-:Y:S01]  /*12380*/  ENDCOLLECTIVE ;  /* 0x000000000000791b */ /* 0x007fe20003800000 */
.L_x_7461:
[----:B------:R-:W-:Y:S02]  /*12390*/  IMAD.MOV.U32 R13, RZ, RZ, R7 ;  /* 0x000000ffff0d7224 */ /* 0x000fe400078e0007 */
[----:B------:R-:W-:Y:S02]  /*123a0*/  IMAD.MOV.U32 R12, RZ, RZ, 0x3 ;  /* 0x00000003ff0c7424 */ /* 0x000fe400078e00ff */
[----:B------:R-:W-:-:S07]  /*123b0*/  IMAD.MOV.U32 R19, RZ, RZ, R14 ;  /* 0x000000ffff137224 */ /* 0x000fce00078e000e */
[----:B------:R-:W-:Y:S05]  /*123c0*/  WARPSYNC.COLLECTIVE R15, `(.L_x_7462) ;  /* 0x000000000f087348 */ /* 0x000fea0003c00000 */
[----:B------:R0:W1:Y:S02]  /*123d0*/  SHFL.IDX P6, R14, R13, R12, R11 ;  /* 0x0000000c0d0e7389 */ /* 0x00006400000c000b */
[----:B01----:R-:W-:Y:S01]  /*123e0*/  ENDCOLLECTIVE ;  /* 0x000000000000791b */ /* 0x003fe20003800000 */
.L_x_7462:
        /* <DEDUP_REMOVED lines=11> */
.L_x_7463:
[----:B------:R-:W-:Y:S01]  /*124a0*/  MOV R13, R7 ;  /* 0x00000007000d7202 */ /* 0x000fe20000000f00 */
[----:B------:R-:W-:Y:S01]  /*124b0*/  IMAD.MOV.U32 R12, RZ, RZ, 0x4 ;  /* 0x00000004ff0c7424 */ /* 0x000fe200078e00ff */
[----:B------:R-:W-:-:S13]  /*124c0*/  IADD3 R4, P1, R30, R14, RZ ;  /* 0x0000000e1e047210 */ /* 0x000fda0007f3e0ff */
[----:B------:R-:W-:Y:S05]  /*124d0*/  WARPSYNC.COLLECTIVE R15, `(.L_x_7464) ;  /* 0x000000000f087348 */ /* 0x000fea0003c00000 */
[----:B------:R0:W1:Y:S02]  /*124e0*/  SHFL.IDX P6, R14, R13, R12, R11 ;  /* 0x0000000c0d0e7389 */ /* 0x00006400000c000b */
[----:B01----:R-:W-:Y:S01]  /*124f0*/  ENDCOLLECTIVE ;  /* 0x000000000000791b */ /* 0x003fe20003800000 */
.L_x_7464:
        /* <DEDUP_REMOVED lines=10> */
.L_x_7465:
[----:B------:R-:W-:Y:S02]  /*125a0*/  IMAD.MOV.U32 R13, RZ, RZ, R7 ;  /* 0x000000ffff0d7224 */ /* 0x000fe400078e0007 */
[----:B------:R-:W-:Y:S02]  /*125b0*/  IMAD.MOV.U32 R12, RZ, RZ, 0x5 ;  /* 0x00000005ff0c7424 */ /* 0x000fe400078e00ff */
[----:B------:R-:W-:-:S07]  /*125c0*/  IMAD.MOV.U32 R19, RZ, RZ, R14 ;  /* 0x000000ffff137224 */ /* 0x000fce00078e000e */
[----:B------:R-:W-:Y:S05]  /*125d0*/  WARPSYNC.COLLECTIVE R15, `(.L_x_7466) ;  /* 0x000000000f087348 */ /* 0x000fea0003c00000 */
[----:B------:R0:W1:Y:S02]  /*125e0*/  SHFL.IDX P6, R14, R13, R12, R11 ;  /* 0x0000000c0d0e7389 */ /* 0x00006400000c000b */
[----:B01----:R-:W-:Y:S01]  /*125f0*/  ENDCOLLECTIVE ;  /* 0x000000000000791b */ /* 0x003fe20003800000 */
.L_x_7466:
[----:B------:R-:W-:-:S05]  /*12600*/  IADD3 R4, P1, R30, R19, RZ ;  /* 0x000000131e047210 */ /* 0x000fca0007f3e0ff */
[----:B------:R-:W-:-:S05]  /*12610*/  IMAD.X R5, RZ, RZ, R16, P1 ;  /* 0x000000ffff057224 */ /* 0x000fca00008e0610 */
[----:B------:R-:W-:Y:S01]  /*12620*/  @!PT LDS RZ, [RZ] ;  /* 0x00000000fffff984 */ /* 0x000fe20000000800 */
[----:B------:R-:W-:Y:S01]  /*12630*/  @!PT LDS RZ, [RZ] ;  /* 0x00000000fffff984 */ /* 0x000fe20000000800 */
[----:B------:R-:W-:Y:S01]  /*12640*/  @!PT LDS RZ, [RZ] ;  /* 0x00000000fffff984 */ /* 0x000fe20000000800 */
[----:B------:R0:W-:Y:S01]  /*12650*/  LDGSTS.E.BYPASS.LTC128B.128 [R8+0x1a400], desc[UR48][R4.64], !P2 ;  /* 0x1a40000004087fae */ /* 0x0001e2000d101d70 */
[----:B------:R-:W-:Y:S01]  /*12660*/  MOV R13, R6 ;  /* 0x00000006000d7202 */ /* 0x000fe20000000f00 */
[----:B------:R-:W-:-:S07]  /*12670*/  IMAD.MOV.U32 R18, RZ, RZ, R14 ;  /* 0x000000ffff127224 */ /* 0x000fce00078e000e */
[----:B0-----:R-:W-:Y:S05]  /*12680*/  WARPSYNC.COLLECTIVE R15, `(.L_x_7467) ;  /* 0x000000000f087348 */ /* 0x001fea0003c00000 */
[----:B------:R1:W2:Y:S02]  /*12690*/  SHFL.IDX P6, R14, R13, R12, R11 ;  /* 0x0000000c0d0e7389 */ /* 0x0002a400000c000b */
[----:B012---:R-:W-:Y:S01]  /*126a0*/  ENDCOLLECTIVE ;  /* 0x000000000000791b */ /* 0x007fe20003800000 */
.L_x_7467:
        /* <DEDUP_REMOVED lines=8> */
.L_x_7468:
        /* <DEDUP_REMOVED lines=9> */
.L_x_7469:
[----:B------:R-:W-:Y:S01]  /*127c0*/  IMAD.MOV.U32 R13, RZ, RZ, R7 ;  /* 0x000000ffff0d7224 */ /* 0x000fe200078e0007 */
[----:B------:R-:W-:Y:S01]  /*127d0*/  MOV R12, 0x7 ;  /* 0x00000007000c7802 */ /* 0x000fe20000000f00 */
[----:B------:R-:W-:-:S07]  /*127e0*/  IMAD.MOV.U32 R19, RZ, RZ, R14 ;  /* 0x000000ffff137224 */ /* 0x000fce00078e000e */
[----:B------:R-:W-:Y:S05]  /*127f0*/  WARPSYNC.COLLECTIVE R15, `(.L_x_7470) ;  /* 0x000000000f087348 */ /* 0x000fea0003c00000 */
[----:B------:R0:W1:Y:S02]  /*12800*/  SHFL.IDX P6, R14, R13, R12, R11 ;  /* 0x0000000c0d0e7389 */ /* 0x00006400000c000b */
[----:B01----:R-:W-:Y:S01]  /*12810*/  ENDCOLLECTIVE ;  /* 0x000000000000791b */ /* 0x003fe20003800000 */
.L_x_7470:
        /* <DEDUP_REMOVED lines=11> */
.L_x_7471:
[----:B------:R-:W-:Y:S02]  /*128d0*/  IMAD.MOV.U32 R13, RZ, RZ, R10 ;  /* 0x000000ffff0d7224 */ /* 0x000fe400078e000a */
[----:B------:R-:W-:Y:S02]  /*128e0*/  IMAD.MOV.U32 R12, RZ, RZ, RZ ;  /* 0x000000ffff0c7224 */ /* 0x000fe400078e00ff */
[----:B------:R-:W-:-:S05]  /*128f0*/  IMAD.MOV.U32 R11, RZ, RZ, R14 ;  /* 0x000000ffff0b7224 */ /* 0x000fca00078e000e */
[----:B------:R-:W-:Y:S01]  /*12900*/  IADD3 R4, P1, R30, R11, RZ ;  /* 0x0000000b1e047210 */ /* 0x000fe20007f3e0ff */
[----:B------:R-:W-:-:S04]  /*12910*/  IMAD.MOV.U32 R11, RZ, RZ, 0x181f ;  /* 0x0000181fff0b7424 */ /* 0x000fc800078e00ff */
[----:B------:R-:W-:-:S08]  /*12920*/  IMAD.X R5, RZ, RZ, R16, P1 ;  /* 0x000000ffff057224 */ /* 0x000fd000008e0610 */
[----:B------:R-:W-:Y:S05]  /*12930*/  WARPSYNC.COLLECTIVE R15, `(.L_x_7472) ;  /* 0x000000000f087348 */ /* 0x000fea0003c00000 */
[----:B------:R0:W1:Y:S02]  /*12940*/  SHFL.IDX P6, R14, R13, R12, R11 ;  /* 0x0000000c0d0e7389 */ /* 0x00006400000c000b */
[----:B01----:R-:W-:Y:S01]  /*12950*/  ENDCOLLECTIVE ;  /* 0x000000000000791b */ /* 0x003fe20003800000 */
.L_x_7472:
        /* <DEDUP_REMOVED lines=9> */
.L_x_7473:
[----:B------:R-:W-:Y:S02]  /*129f0*/  IMAD.MOV.U32 R13, RZ, RZ, R10 ;  /* 0x000000ffff0d7224 */ /* 0x000fe400078e000a */
[----:B------:R-:W-:Y:S02]  /*12a00*/  IMAD.MOV.U32 R12, RZ, RZ, 0x1 ;  /* 0x00000001ff0c7424 */ /* 0x000fe400078e00ff */
[----:B------:R-:W-:-:S07]  /*12a10*/  IMAD.MOV.U32 R7, RZ, RZ, R14 ;  /* 0x000000ffff077224 */ /* 0x000fce00078e000e */
[----:B------:R-:W-:Y:S05]  /*12a20*/  WARPSYNC.COLLECTIVE R15, `(.L_x_7474) ;  /* 0x000000000f087348 */ /* 0x000fea0003c00000 */
[----:B------:R0:W1:Y:S02]  /*12a30*/  SHFL.IDX P6, R14, R13, R12, R11 ;  /* 0x0000000c0d0e7389 */ /* 0x00006400000c000b */
[----:B01----:R-:W-:Y:S01]  /*12a40*/  ENDCOLLECTIVE ;  /* 0x000000000000791b */ /* 0x003fe20003800000 */
.L_x_7474:
        /* <DEDUP_REMOVED lines=11> */
.L_x_7475:
[----:B------:R-:W-:Y:S05]  /*12b00*/  BRA `(.L_x_7476) ;  /* 0xffffffb000647947 */ /* 0x000fea000383ffff */
.L_x_7338:
[----:B0-----:R0:W1:Y:S02]  /*12b10*/  SYNCS.PHASECHK.TRANS64.TRYWAIT P2, [R6+URZ+0x22870], R3 ;  /* 0x02287003060075a7 */ /* 0x001064000804017f */
[----:B-1----:R-:W-:Y:S05]  /*12b20*/  @!P2 NANOSLEEP.SYNCS 0x989680 ;  /* 0x009896800000a95d */ /* 0x002fea0003900000 */
[----:B------:R-:W1:Y:S02]  /*12b30*/  @!P2 SYNCS.PHASECHK.TRANS64 P2, [R6+URZ+0x22870], R3 ;  /* 0x022870030600a5a7 */ /* 0x000e64000804007f */
[----:B-1----:R-:W-:Y:S05]  /*12b40*/  @!P2 BRA `(.L_x_7338) ;  /* 0xfffffffc00f0a947 */ /* 0x002fea000383ffff */
[----:B------:R-:W-:Y:S05]  /*12b50*/  BRA `(.L_x_7477) ;  /* 0xffffffb000bc7947 */ /* 0x000fea000383ffff */
.L_x_7340:
[----:B0-----:R0:W1:Y:S02]  /*12b60*/  SYNCS.PHASECHK.TRANS64.TRYWAIT P2, [R6+URZ+0x22860], R3 ;  /* 0x02286003060075a7 */ /* 0x001064000804017f */
[----:B-1----:R-:W-:Y:S05]  /*12b70*/  @!P2 NANOSLEEP.SYNCS 0x989680 ;  /* 0x009896800000a95d */ /* 0x002fea0003900000 */
[----:B------:R-:W1:Y:S02]  /*12b80*/  @!P2 SYNCS.PHASECHK.TRANS64 P2, [R6+URZ+0x22860], R3 ;  /* 0x022860030600a5a7 */ /* 0x000e64000804007f */
[----:B-1----:R-:W-:Y:S05]  /*12b90*/  @!P2 BRA `(.L_x_7340) ;  /* 0xfffffffc00f0a947 */ /* 0x002fea000383ffff */
[----:B------:R-:W-:Y:S05]  /*12ba0*/  BRA `(.L_x_7478) ;  /* 0xffffffb000cc7947 */ /* 0x000fea000383ffff */
.L_x_7347:
[----:B0-----:R0:W2:Y:S02]  /*12bb0*/  SYNCS.PHASECHK.TRANS64.TRYWAIT P0, [R16+URZ+0x22870], R3 ;  /* 0x02287003100075a7 */ /* 0x0010a4000800017f */
[----:B--2---:R-:W-:Y:S05]  /*12bc0*/  @!P0 NANOSLEEP.SYNCS 0x989680 ;  /* 0x009896800000895d */ /* 0x004fea0003900000 */
[----:B------:R-:W2:Y:S02]  /*12bd0*/  @!P0 SYNCS.PHASECHK.TRANS64 P0, [R16+URZ+0x22870], R3 ;  /* 0x02287003100085a7 */ /* 0x000ea4000800007f */
[----:B--2---:R-:W-:Y:S05]  /*12be0*/  @!P0 BRA `(.L_x_7347) ;  /* 0xfffffffc00f08947 */ /* 0x004fea000383ffff */
[----:B------:R-:W-:Y:S05]  /*12bf0*/  BRA `(.L_x_7479) ;  /* 0xffffffb800707947 */ /* 0x000fea000383ffff */
.L_x_7349:
[----:B0-----:R0:W2:Y:S02]  /*12c00*/  SYNCS.PHASECHK.TRANS64.TRYWAIT P0, [R16+URZ+0x22860], R5 ;  /* 0x02286005100075a7 */ /* 0x0010a4000800017f */
[----:B--2---:R-:W-:Y:S05]  /*12c10*/  @!P0 NANOSLEEP.SYNCS 0x989680 ;  /* 0x009896800000895d */ /* 0x004fea0003900000 */
[----:B------:R-:W2:Y:S02]  /*12c20*/  @!P0 SYNCS.PHASECHK.TRANS64 P0, [R16+URZ+0x22860], R5 ;  /* 0x02286005100085a7 */ /* 0x000ea4000800007f */
[----:B--2---:R-:W-:Y:S05]  /*12c30*/  @!P0 BRA `(.L_x_7349) ;  /* 0xfffffffc00f08947 */ /* 0x004fea000383ffff */
[----:B------:R-:W-:Y:S05]  /*12c40*/  BRA `(.L_x_7480) ;  /* 0xffffffb800907947 */ /* 0x000fea000383ffff */
.L_x_7352:
[----:B0-----:R0:W3:Y:S02]  /*12c50*/  SYNCS.PHASECHK.TRANS64.TRYWAIT P0, [R6+URZ+0x22820], R3 ;  /* 0x02282003060075a7 */ /* 0x0010e4000800017f */
[----:B---3--:R-:W-:Y:S05]  /*12c60*/  @!P0 NANOSLEEP.SYNCS 0x989680 ;  /* 0x009896800000895d */ /* 0x008fea0003900000 */
[----:B------:R-:W3:Y:S02]  /*12c70*/  @!P0 SYNCS.PHASECHK.TRANS64 P0, [R6+URZ+0x22820], R3 ;  /* 0x02282003060085a7 */ /* 0x000ee4000800007f */
[----:B---3--:R-:W-:Y:S05]  /*12c80*/  @!P0 BRA `(.L_x_7352) ;  /* 0xfffffffc00f08947 */ /* 0x008fea000383ffff */
[----:B------:R-:W-:Y:S05]  /*12c90*/  BRA `(.L_x_7481) ;  /* 0xffffffc000147947 */ /* 0x000fea000383ffff */
.L_x_7354:
[----:B0-----:R0:W3:Y:S02]  /*12ca0*/  SYNCS.PHASECHK.TRANS64.TRYWAIT P1, [R5+URZ+0x22840], R4 ;  /* 0x02284004050075a7 */ /* 0x0010e4000802017f */
[----:B---3--:R-:W-:Y:S05]  /*12cb0*/  @!P1 NANOSLEEP.SYNCS 0x989680 ;  /* 0x009896800000995d */ /* 0x008fea0003900000 */
[----:B------:R-:W3:Y:S02]  /*12cc0*/  @!P1 SYNCS.PHASECHK.TRANS64 P1, [R5+URZ+0x22840], R4 ;  /* 0x02284004050095a7 */ /* 0x000ee4000802007f */
[----:B---3--:R-:W-:Y:S05]  /*12cd0*/  @!P1 BRA `(.L_x_7354) ;  /* 0xfffffffc00f09947 */ /* 0x008fea000383ffff */
[----:B------:R-:W-:Y:S05]  /*12ce0*/  BRA `(.L_x_7482) ;  /* 0xffffffc000507947 */ /* 0x000fea000383ffff */
.L_x_7356:
[----:B---3--:R3:W4:Y:S02]  /*12cf0*/  SYNCS.PHASECHK.TRANS64.TRYWAIT P1, [R3+URZ+0x22840], R0 ;  /* 0x02284000030075a7 */ /* 0x008724000802017f */
[----:B----4-:R-:W-:Y:S05]  /*12d00*/  @!P1 NANOSLEEP.SYNCS 0x989680 ;  /* 0x009896800000995d */ /* 0x010fea0003900000 */
[----:B------:R-:W4:Y:S02]  /*12d10*/  @!P1 SYNCS.PHASECHK.TRANS64 P1, [R3+URZ+0x22840], R0 ;  /* 0x02284000030095a7 */ /* 0x000f24000802007f */
[----:B----4-:R-:W-:Y:S05]  /*12d20*/  @!P1 BRA `(.L_x_7356) ;  /* 0xfffffffc00f09947 */ /* 0x010fea000383ffff */
[----:B------:R-:W-:Y:S05]  /*12d30*/  BRA `(.L_x_7483) ;  /* 0xffffffc0005c7947 */ /* 0x000fea000383ffff */
.L_x_7358:
[----:B----4-:R4:W0:Y:S02]  /*12d40*/  SYNCS.PHASECHK.TRANS64.TRYWAIT P1, [R5+URZ+0x22860], R4 ;  /* 0x02286004050075a7 */ /* 0x010824000802017f */
[----:B0-----:R-:W-:Y:S05]  /*12d50*/  @!P1 NANOSLEEP.SYNCS 0x989680 ;  /* 0x009896800000995d */ /* 0x001fea0003900000 */
[----:B------:R-:W0:Y:S02]  /*12d60*/  @!P1 SYNCS.PHASECHK.TRANS64 P1, [R5+URZ+0x22860], R4 ;  /* 0x02286004050095a7 */ /* 0x000e24000802007f */
[----:B0-----:R-:W-:Y:S05]  /*12d70*/  @!P1 BRA `(.L_x_7358) ;  /* 0xfffffffc00f09947 */ /* 0x001fea000383ffff */
[----:B------:R-:W-:Y:S05]  /*12d80*/  BRA `(.L_x_7484) ;  /* 0xffffffc000587947 */ /* 0x000fea000383ffff */
.L_x_7360:
[----:B------:R0:W0:Y:S02]  /*12d90*/  SYNCS.PHASECHK.TRANS64.TRYWAIT P1, [R3+URZ+0x22860], R0 ;  /* 0x02286000030075a7 */ /* 0x000024000802017f */
[----:B0-----:R-:W-:Y:S05]  /*12da0*/  @!P1 NANOSLEEP.SYNCS 0x989680 ;  /* 0x009896800000995d */ /* 0x001fea0003900000 */
[----:B------:R-:W0:Y:S02]  /*12db0*/  @!P1 SYNCS.PHASECHK.TRANS64 P1, [R3+URZ+0x22860], R0 ;  /* 0x02286000030095a7 */ /* 0x000e24000802007f */
[----:B0-----:R-:W-:Y:S05]  /*12dc0*/  @!P1 BRA `(.L_x_7360) ;  /* 0xfffffffc00f09947 */ /* 0x001fea000383ffff */
[----:B------:R-:W-:Y:S05]  /*12dd0*/  BRA `(.L_x_7485) ;  /* 0xffffffc000547947 */ /* 0x000fea000383ffff */
.L_x_7362:
[----:B------:R0:W0:Y:S02]  /*12de0*/  SYNCS.PHASECHK.TRANS64.TRYWAIT P1, [R5+URZ+0x22880], R4 ;  /* 0x02288004050075a7 */ /* 0x000024000802017f */
[----:B0-----:R-:W-:Y:S05]  /*12df0*/  @!P1 NANOSLEEP.SYNCS 0x989680 ;  /* 0x009896800000995d */ /* 0x001fea0003900000 */
[----:B------:R-:W0:Y:S02]  /*12e00*/  @!P1 SYNCS.PHASECHK.TRANS64 P1, [R5+URZ+0x22880], R4 ;  /* 0x02288004050095a7 */ /* 0x000e24000802007f */
[----:B0-----:R-:W-:Y:S05]  /*12e10*/  @!P1 BRA `(.L_x_7362) ;  /* 0xfffffffc00f09947 */ /* 0x001fea000383ffff */
[----:B------:R-:W-:Y:S05]  /*12e20*/  BRA `(.L_x_7486) ;  /* 0xffffffc000507947 */ /* 0x000fea000383ffff */
.L_x_7487:
        /* <DEDUP_REMOVED lines=13> */
.L_x_16284:


//--------------------- .text._ZN7cutlass13device_kernelIN5flash11enable_sm90INS1_16FlashAttnFwdSm90INS1_25CollectiveMainloopFwdSm90ILi2EN4cute5tupleIJNS5_1CILi1EEES8_S8_EEENS6_IJNS7_ILi128EEENS7_ILi160EEESA_EEELi128ENS_12float_e4m3_tEfNS_4arch4Sm90ELb0ELb0ELb0ELb1ELb1ELb0ELb0ELb1ELb1ELb1ELb1ELb0EEENS1_21CollectiveEpilogueFwdINS6_IJSA_SA_SB_EEES9_NS_10bfloat16_tESF_Li256ELb1ELb1ELb1ELb1EEENS1_36VarlenDynamicPersistentTileSchedulerILi128ELi160ELi256ELi128ELb1ELb1ELb1ELb0ELb1ELb1EEEEEEEEEvNT_6ParamsE --------------------------
	.section	.text._ZN7cutlass13device_kernelIN5flash11enable_sm90INS1_16FlashAttnFwdSm90INS1_25CollectiveMainloopFwdSm90ILi2EN4cute5tupleIJNS5_1CILi1EEES8_S8_EEENS6_IJNS7_ILi128EEENS7_ILi160EEESA_EEELi128ENS_12float_e4m3_tEfNS_4arch4Sm90ELb0ELb0ELb0ELb1ELb1ELb0ELb0ELb1ELb1ELb1ELb1ELb0EEENS1_21CollectiveEpilogueFwdINS6_IJSA_SA_SB_EEES9_NS_10bfloat16_tESF_Li256ELb1ELb1ELb1ELb1EEENS1_36VarlenDynamicPersistentTileSchedulerILi128ELi160ELi256ELi128ELb1ELb1ELb1ELb0ELb1ELb1EEEEEEEEEvNT_6ParamsE,"ax",@progbits
	.align	128
.text._ZN7cutlass13device_kernelIN5flash11enable_sm90INS1_16FlashAttnFwdSm90INS1_25CollectiveMainloopFwdSm90ILi2EN4cute5tupleIJNS5_1CILi1EEES8_S8_EEENS6_IJNS7_ILi128EEENS7_ILi160EEESA_EEELi128ENS_12float_e4m3_tEfNS_4arch4Sm90ELb0ELb0ELb0ELb1ELb1ELb0ELb0ELb1ELb1ELb1ELb1ELb0EEENS1_21CollectiveEpilogueFwdINS6_IJSA_SA_SB_EEES9_NS_10bfloat16_tESF_Li256ELb1ELb1ELb1ELb1EEENS1_36VarlenDynamicPersistentTileSchedulerILi128ELi160ELi256ELi128ELb1ELb1ELb1ELb0ELb1ELb1EEEEEEEEEvNT_6ParamsE:
        .type           _ZN7cutlass13device_kernelIN5flash11enable_sm90INS1_16FlashAttnFwdSm90INS1_25CollectiveMainloopFwdSm90ILi2EN4cute5tupleIJNS5_1CILi1EEES8_S8_EEENS6_IJNS7_ILi128EEENS7_ILi160EEESA_EEELi128ENS_12float_e4m3_tEfNS_4arch4Sm90ELb0ELb0ELb0ELb1ELb1ELb0ELb0ELb1ELb1ELb1ELb1ELb0EEENS1_21CollectiveEpilogueFwdINS6_IJSA_SA_SB_EEES9_NS_10bfloat16_tESF_Li256ELb1ELb1ELb1ELb1EEENS1_36VarlenDynamicPersistentTileSchedulerILi128ELi160ELi256ELi128ELb1ELb1ELb1ELb0ELb1ELb1EEEEEEEEEvNT_6ParamsE,@function
        .size           _ZN7cutlass13device_kernelIN5flash11enable_sm90INS1_16FlashAttnFwdSm90INS1_25CollectiveMainloopFwdSm90ILi2EN4cute5tupleIJNS5_1CILi1EEES8_S8_EEENS6_IJNS7_ILi128EEENS7_ILi160EEESA_EEELi128ENS_12float_e4m3_tEfNS_4arch4Sm90ELb0ELb0ELb0ELb1ELb1ELb0ELb0ELb1ELb1ELb1ELb1ELb0EEENS1_21CollectiveEpilogueFwdINS6_IJSA_SA_SB_EEES9_NS_10bfloat16_tESF_Li256ELb1ELb1ELb1ELb1EEENS1_36VarlenDynamicPersistentTileSchedulerILi128ELi160ELi256ELi128ELb1ELb1ELb1ELb0ELb1ELb1EEEEEEEEEvNT_6ParamsE,(.L_x_16285 - _ZN7cutlass13device_kernelIN5flash11enable_sm90INS1_16FlashAttnFwdSm90INS1_25CollectiveMainloopFwdSm90ILi2EN4cute5tupleIJNS5_1CILi1EEES8_S8_EEENS6_IJNS7_ILi128EEENS7_ILi160EEESA_EEELi128ENS_12float_e4m3_tEfNS_4arch4Sm90ELb0ELb0ELb0ELb1ELb1ELb0ELb0ELb1ELb1ELb1ELb1ELb0EEENS1_21CollectiveEpilogueFwdINS6_IJSA_SA_SB_EEES9_NS_10bfloat16_tESF_Li256ELb1ELb1ELb1ELb1EEENS1_36VarlenDynamicPersistentTileSchedulerILi128ELi160ELi256ELi128ELb1ELb1ELb1ELb0ELb1ELb1EEEEEEEEEvNT_6ParamsE)
        .other          _ZN7cutlass13device_kernelIN5flash11enable_sm90INS1_16FlashAttnFwdSm90INS1_25CollectiveMainloopFwdSm90ILi2EN4cute5tupleIJNS5_1CILi1EEES8_S8_EEENS6_IJNS7_ILi128EEENS7_ILi160EEESA_EEELi128ENS_12float_e4m3_tEfNS_4arch4Sm90ELb0ELb0ELb0ELb1ELb1ELb0ELb0ELb1ELb1ELb1ELb1ELb0EEENS1_21CollectiveEpilogueFwdINS6_IJSA_SA_SB_EEES9_NS_10bfloat16_tESF_Li256ELb1ELb1ELb1ELb1EEENS1_36VarlenDynamicPersistentTileSchedulerILi128ELi160ELi256ELi128ELb1ELb1ELb1ELb0ELb1ELb1EEEEEEEEEvNT_6ParamsE,@"STO_CUDA_ENTRY STV_DEFAULT"
_ZN7cutlass13device_kernelIN5flash11enable_sm90INS1_16FlashAttnFwdSm90INS1_25CollectiveMainloopFwdSm90ILi2EN4cute5tupleIJNS5_1CILi1EEES8_S8_EEENS6_IJNS7_ILi128EEENS7_ILi160EEESA_EEELi128ENS_12float_e4m3_tEfNS_4arch4Sm90ELb0ELb0ELb0ELb1ELb1ELb0ELb0ELb1ELb1ELb1ELb1ELb0EEENS1_21CollectiveEpilogueFwdINS6_IJSA_SA_SB_EEES9_NS_10bfloat16_tESF_Li256ELb1ELb1ELb1ELb1EEENS1_36VarlenDynamicPersistentTileSchedulerILi128ELi160ELi256ELi128ELb1ELb1ELb1ELb0ELb1ELb1EEEEEEEEEvNT_6ParamsE:
        /* <DEDUP_REMOVED lines=45> */
.L_x_7488:
        /* <DEDUP_REMOVED lines=22> */
.L_x_7489:
        /* <DEDUP_REMOVED lines=18> */
.L_x_7490:
        /* <DEDUP_REMOVED lines=22> */
.L_x_7491:
        /* <DEDUP_REMOVED lines=24> */
.L_x_7492:
        /* <DEDUP_REMOVED lines=8> */
.L_x_7494:
        /* <DEDUP_REMOVED lines=25> */
[----:B------:R-:W-:Y:S02]  /*0a40*/  UMOV UR46, URZ ;  /* 0x0000003f002e7c82 */ /* 0x000fe40008000000 */
[CC--:B------:R-:W-:Y:S02]  /*0a50*/  LEA.HI R2, R0.reuse, R223.reuse, RZ, 0x7 ;  /* 0x000000df00027211 */ /* 0x0c0fe400078f38ff */
[----:B------:R-:W-:-:S02]  /*0a60*/  LEA.HI R3, R0, R223, RZ, 0x4 ;  /* 0x000000df00037211 */ /* 0x000fc400078f20ff */
[----:B------:R-:W-:Y:S02]  /*0a70*/  LOP3.LUT R4, R2, 0xffffff80, RZ, 0xc0, !PT ;  /* 0xffffff8002047812 */ /* 0x000fe400078ec0ff */
[----:B------:R-:W-:Y:S02]  /*0a80*/  SHF.R.S32.HI R6, RZ, 0x4, R3 ;  /* 0x00000004ff067819 */ /* 0x000fe40000011403 */
[----:B------:R-:W-:Y:S01]  /*0a90*/  SHF.R.S32.HI R217, RZ, 0x7, R2 ;  /* 0x00000007ffd97819 */ /* 0x000fe20000011402 */
[----:B------:R-:W-:Y:S01]  /*0aa0*/  IMAD.IADD R201, R223, 0x1, -R4 ;  /* 0x00000001dfc97824 */ /* 0x000fe200078e0a04 */
[----:B------:R-:W-:Y:S02]  /*0ab0*/  LEA.HI R4, R0, R223, RZ, 0x5 ;  /* 0x000000df00047211 */ /* 0x000fe400078f28ff */
[----:B------:R-:W-:Y:S02]  /*0ac0*/  LEA.HI R2, R2, R217, RZ, 0x1 ;  /* 0x000000d902027211 */ /* 0x000fe400078f08ff */
[----:B------:R-:W-:Y:S01]  /*0ad0*/  SHF.R.S32.HI R8, RZ, 0x1f, R201 ;  /* 0x0000001fff087819 */ /* 0x000fe200000114c9 */
[----:B------:R-:W-:Y:S01]  /*0ae0*/  IMAD.SHL.U32 R5, R4, 0x20, RZ ;  /* 0x0000002004057824 */ /* 0x000fe200078e00ff */
[----:B------:R-:W-:-:S02]  /*0af0*/  LOP3.LUT R4, R3, 0x3fffff0, RZ, 0xc0, !PT ;  /* 0x03fffff003047812 */ /* 0x000fc400078ec0ff */
[----:B------:R-:W-:Y:S02]  /*0b00*/  LEA.HI R3, R3, R6, RZ, 0x1 ;  /* 0x0000000603037211 */ /* 0x000fe400078f08ff */
[----:B------:R-:W-:Y:S01]  /*0b10*/  LOP3.LUT R5, R5, 0xfffffc00, RZ, 0xc0, !PT ;  /* 0xfffffc0005057812 */ /* 0x000fe200078ec0ff */
[----:B------:R-:W-:Y:S01]  /*0b20*/  IMAD.IADD R4, R223, 0x1, -R4 ;  /* 0x00000001df047824 */ /* 0x000fe200078e0a04 */
[----:B------:R-:W-:Y:S02]  /*0b30*/  LOP3.LUT R3, R3, 0x1ffffffe, RZ, 0xc0, !PT ;  /* 0x1ffffffe03037812 */ /* 0x000fe400078ec0ff */
[----:B------:R-:W-:Y:S01]  /*0b40*/  LEA.HI R7, R8, R201, RZ, 0x2 ;  /* 0x000000c908077211 */ /* 0x000fe200078f10ff */
[----:B------:R-:W-:Y:S01]  /*0b50*/  IMAD R4, R4, 0x40, R5 ;  /* 0x0000004004047824 */ /* 0x000fe200078e0205 */
[----:B------:R-:W-:Y:S01]  /*0b60*/  LEA.HI R5, R0, R223, RZ, 0x2 ;  /* 0x000000df00057211 */ /* 0x000fe200078f10ff */
[----:B------:R-:W-:Y:S01]  /*0b70*/  IMAD.IADD R3, R6, 0x1, -R3 ;  /* 0x0000000106037824 */ /* 0x000fe200078e0a03 */
[----:B------:R-:W-:-:S02]  /*0b80*/  SHF.R.S32.HI R9, RZ, 0x2, R7 ;  /* 0x00000002ff097819 */ /* 0x000fc40000011407 */
[----:B------:R-:W-:Y:S01]  /*0b90*/  LOP3.LUT R6, R5, 0xfffffffc, RZ, 0xc0, !PT ;  /* 0xfffffffc05067812 */ /* 0x000fe200078ec0ff */
[----:B------:R-:W-:Y:S01]  /*0ba0*/  IMAD R220, R3, 0x8, R4 ;  /* 0x0000000803dc7824 */ /* 0x000fe200078e0204 */
[----:B------:R-:W-:Y:S02]  /*0bb0*/  SHF.R.S32.HI R10, RZ, 0x1f, R7 ;  /* 0x0000001fff0a7819 */ /* 0x000fe40000011407 */
[----:B------:R-:W-:Y:S01]  /*0bc0*/  LEA.HI R0, R0, R223, RZ, 0x3 ;  /* 0x000000df00007211 */ /* 0x000fe200078f18ff */
[----:B------:R-:W-:Y:S01]  /*0bd0*/  IMAD.IADD R6, R223, 0x1, -R6 ;  /* 0x00000001df067824 */ /* 0x000fe200078e0a06 */
[----:B------:R-:W-:Y:S02]  /*0be0*/  LEA.HI R10, R10, R9, RZ, 0x3 ;  /* 0x000000090a0a7211 */ /* 0x000fe400078f18ff */
[----:B------:R-:W-:Y:S02]  /*0bf0*/  LOP3.LUT R4, R2, 0x3fffffe, RZ, 0xc0, !PT ;  /* 0x03fffffe02047812 */ /* 0x000fe400078ec0ff */
[----:B------:R-:W-:-:S02]  /*0c00*/  LEA.HI R3, R6, R6, RZ, 0x1 ;  /* 0x0000000606037211 */ /* 0x000fc400078f08ff */
[----:B------:R-:W-:Y:S01]  /*0c10*/  LOP3.LUT R2, R0, 0xfffffff8, RZ, 0xc0, !PT ;  /* 0xfffffff800027812 */ /* 0x000fe200078ec0ff */
[----:B------:R-:W-:Y:S01]  /*0c20*/  IMAD.IADD R4, R217, 0x1, -R4 ;  /* 0x00000001d9047824 */ /* 0x000fe200078e0a04 */
[----:B------:R-:W-:Y:S02]  /*0c30*/  LOP3.LUT R3, R3, 0x1ffffffe, RZ, 0xc0, !PT ;  /* 0x1ffffffe03037812 */ /* 0x000fe400078ec0ff */
[----:B------:R-:W-:Y:S01]  /*0c40*/  LOP3.LUT R10, R10, 0xfffffff8, RZ, 0xc0, !PT ;  /* 0xfffffff80a0a7812 */ /* 0x000fe200078ec0ff */
[----:B------:R-:W-:Y:S01]  /*0c50*/  IMAD.IADD R17, R223, 0x1, -R2 ;  /* 0x00000001df117824 */ /* 0x000fe200078e0a02 */
[----:B------:R-:W-:Y:S01]  /*0c60*/  LEA.HI R8, R8, R201, RZ, 0x5 ;  /* 0x000000c908087211 */ /* 0x000fe200078f28ff */
[----:B------:R-:W-:Y:S01]  /*0c70*/  IMAD.IADD R3, R6, 0x1, -R3 ;  /* 0x0000000106037824 */ /* 0x000fe200078e0a03 */
[----:B------:R-:W-:Y:S01]  /*0c80*/  LOP3.LUT R6, R7, 0x7ffffffc, RZ, 0xc0, !PT ;  /* 0x7ffffffc07067812 */ /* 0x000fe200078ec0ff */
[----:B------:R-:W-:Y:S01]  /*0c90*/  IMAD.IADD R9, R9, 0x1, -R10 ;  /* 0x0000000109097824 */ /* 0x000fe200078e0a0a */
[----:B------:R-:W-:Y:S01]  /*0ca0*/  SHF.R.S32.HI R8, RZ, 0x5, R8 ;  /* 0x00000005ff087819 */ /* 0x000fe20000011408 */
[----:B------:R-:W-:Y:S01]  /*0cb0*/  IMAD.SHL.U32 R2, R17, 0x8, RZ ;  /* 0x0000000811027824 */ /* 0x000fe200078e00ff */
[----:B------:R-:W-:Y:S01]  /*0cc0*/  SHF.R.S32.HI R200, RZ, 0x3, R0 ;  /* 0x00000003ffc87819 */ /* 0x000fe20000011400 */
[----:B------:R-:W-:-:S02]  /*0cd0*/  IMAD.IADD R6, R201, 0x1, -R6 ;  /* 0x00000001c9067824 */ /* 0x000fc400078e0a06 */
[----:B------:R-:W-:Y:S01]  /*0ce0*/  IMAD R9, R8, 0x10, R9 ;  /* 0x0000001008097824 */ /* 0x000fe200078e0209 */
[----:B------:R-:W-:Y:S01]  /*0cf0*/  SHF.R.S32.HI R222, RZ, 0x1f, R2 ;  /* 0x0000001fffde7819 */ /* 0x000fe20000011402 */
[----:B------:R-:W-:Y:S02]  /*0d00*/  IMAD.SHL.U32 R199, R6, 0x2, RZ ;  /* 0x0000000206c77824 */ /* 0x000fe400078e00ff */
[----:B------:R-:W-:Y:S02]  /*0d10*/  VIADD R16, R2, 0x40 ;  /* 0x0000004002107836 */ /* 0x000fe40000000000 */
[C---:B------:R-:W-:Y:S02]  /*0d20*/  VIADD R198, R199.reuse, 0x8 ;  /* 0x00000008c7c67836 */ /* 0x040fe40000000000 */
        /* <DEDUP_REMOVED lines=30> */
[----:B------:R-:W-:Y:S01]  /*0f10*/  SHF.R.S32.HI R202, RZ, 0x1f, R18 ;  /* 0x0000001fffca7819 */ /* 0x000fe20000011412 */
[----:B------:R-:W-:-:S07]  /*0f20*/  IMAD R219, R3, 0x8, R218 ;  /* 0x0000000803db7824 */ /* 0x000fce00078e02da */
.L_x_7544:
[----:B0-2-4-:R-:W0:Y:S01]  /*0f30*/  LDC.64 R4, c[0x0][0xc88] ;  /* 0x00032200ff047b82 */ /* 0x015e220000000a00 */
[----:B------:R-:W-:Y:S01]  /*0f40*/  ULDC.64 UR14, c[0x0][0x998] ;  /* 0x00026600000e7ab9 */ /* 0x000fe20000000a00 */
[----:B------:R-:W-:Y:S01]  /*0f50*/  ULDC.64 UR12, c[0x0][0x990] ;  /* 0x00026400000c7ab9 */ /* 0x000fe20000000a00 */
[----:B------:R-:W-:Y:S01]  /*0f60*/  ULDC.64 UR8, c[0x0][0xa28] ;  /* 0x00028a0000087ab9 */ /* 0x000fe20000000a00 */
[----:B------:R-:W-:Y:S01]  /*0f70*/  ULDC.64 UR10, c[0x0][0xa20] ;  /* 0x00028800000a7ab9 */ /* 0x000fe20000000a00 */
[----:B------:R-:W-:Y:S01]  /*0f80*/  ULOP3.LUT UR39, UR5, 0xffff, URZ, 0xc0, !UPT ;  /* 0x0000ffff05277892 */ /* 0x000fe2000f8ec03f */
[----:B------:R-:W-:Y:S01]  /*0f90*/  ULDC UR4, c[0x0][0x424] ;  /* 0x0001090000047ab9 */ /* 0x000fe20000000800 */
[----:B------:R-:W-:Y:S01]  /*0fa0*/  ULDC UR7, c[0x0][0x2f0] ;  /* 0x0000bc0000077ab9 */ /* 0x000fe20000000800 */
[----:B0-----:R-:W-:-:S06]  /*0fb0*/  IMAD.WIDE R4, R31, 0x4, R4 ;  /* 0x000000041f047825 */ /* 0x001fcc00078e0204 */
[----:B------:R-:W2:Y:S01]  /*0fc0*/  LDG.E R4, desc[UR50][R4.64] ;  /* 0x0000003204047981 */ /* 0x000ea2000c1e1900 */
[----:B------:R-:W-:Y:S01]  /*0fd0*/  ISETP.NE.U32.AND P1, PT, RZ, UR14, PT ;  /* 0x0000000eff007c0c */ /* 0x000fe2000bf25070 */
[----:B------:R-:W-:Y:S01]  /*0fe0*/  UISETP.NE.U32.AND UP0, UPT, UR8, URZ, UPT ;  /* 0x0000003f0800728c */ /* 0x000fe2000bf05070 */
[----:B------:R-:W-:Y:S01]  /*0ff0*/  ISETP.NE.U32.AND P0, PT, RZ, UR12, PT ;  /* 0x0000000cff007c0c */ /* 0x000fe2000bf05070 */
[----:B------:R-:W-:Y:S01]  /*1000*/  UISETP.NE.U32.AND UP1, UPT, UR10, URZ, UPT ;  /* 0x0000003f0a00728c */ /* 0x000fe2000bf25070 */
[----:B------:R-:W-:Y:S01]  /*1010*/  ISETP.NE.AND.EX P1, PT, RZ, UR15, PT, P1 ;  /* 0x0000000fff007c0c */ /* 0x000fe2000bf25310 */
[----:B------:R-:W-:Y:S01]  /*1020*/  UISETP.NE.AND.EX UP0, UPT, UR9, URZ, UPT, UP0 ;  /* 0x0000003f0900728c */ /* 0x000fe2000bf05300 */
[----:B------:R-:W-:Y:S01]  /*1030*/  ISETP.NE.AND.EX P0, PT, RZ, UR13, PT, P0 ;  /* 0x0000000dff007c0c */ /* 0x000fe2000bf05300 */
[----:B------:R-:W-:-:S04]  /*1040*/  UISETP.NE.AND.EX UP1, UPT, UR11, URZ, UPT, UP1 ;  /* 0x0000003f0b00728c */ /* 0x000fc8000bf25310 */
[----:B------:R-:W-:Y:S02]  /*1050*/  PLOP3.LUT P4, PT, PT, PT, UP0, 0x80, 0x0 ;  /* 0x000000000000781c */ /* 0x000fe40003f8f008 */
[----:B------:R-:W-:-:S04]  /*1060*/  PLOP3.LUT P5, PT, PT, PT, UP1, 0x80, 0x0 ;  /* 0x000000000000781c */ /* 0x000fc80003faf018 */
[----:B------:R-:W0:Y:S08]  /*1070*/  @P1 LDC.64 R8, c[0x0][0x9b8] ;  /* 0x00026e00ff081b82 */ /* 0x000e300000000a00 */
[----:B-1-3--:R-:W1:Y:S08]  /*1080*/  @P0 LDC.64 R6, c[0x0][0x9a8] ;  /* 0x00026a00ff060b82 */ /* 0x00ae700000000a00 */
        /* <DEDUP_REMOVED lines=58> */
.L_x_7495:
        /* <DEDUP_REMOVED lines=52> */
.L_x_7496:
        /* <DEDUP_REMOVED lines=9> */
[----:B------:R-:W-:Y:S01]  /*1800*/  VIADDMNMX R3, R4, UR42, R3, PT ;  /* 0x0000002a04037c46 */ /* 0x000fe2000b800103 */
[----:B------:R-:W-:Y:S01]  /*1810*/  IMAD.MOV.U32 R15, RZ, RZ, RZ ;  /* 0x000000ffff0f7224 */ /* 0x000fe200078e00ff */
[----:B------:R-:W-:Y:S01]  /*1820*/  CS2R R8, SRZ ;  /* 0x0000000000087805 */ /* 0x000fe2000001ff00 */
[----:B------:R-:W-:Y:S01]  /*1830*/  IMAD.MOV.U32 R47, RZ, RZ, RZ ;  /* 0x000000ffff2f7224 */ /* 0x000fe200078e00ff */
[----:B------:R-:W-:-:S02]  /*1840*/  R2UR UR53, R3 ;  /* 0x00000000033572ca */ /* 0x000fc400000e0000 */
        /* <DEDUP_REMOVED lines=13> */
[----:B------:R-:W-:-:S02]  /*1920*/  CS2R R60, SRZ ;  /* 0x00000000003c7805 */ /* 0x000fc4000001ff00 */
[----:B------:R-:W-:Y:S01]  /*1930*/  CS2R R64, SRZ ;  /* 0x0000000000407805 */ /* 0x000fe2000001ff00 */
[----:B------:R-:W-:Y:S01]  /*1940*/  IMAD.MOV.U32 R55, RZ, RZ, RZ ;  /* 0x000000ffff377224 */ /* 0x000fe200078e00ff */
        /* <DEDUP_REMOVED lines=14> */
[----:B------:R-:W-:Y:S01]  /*1a30*/  IMAD.MOV.U32 R96, RZ, RZ, RZ ;  /* 0x000000ffff607224 */ /* 0x000fe200078e00ff */
[----:B------:R-:W-:Y:S02]  /*1a40*/  CS2R R86, SRZ ;  /* 0x0000000000567805 */ /* 0x000fe4000001ff00 */
[----:B------:R-:W-:Y:S01]  /*1a50*/  CS2R R82, SRZ ;  /* 0x0000000000527805 */ /* 0x000fe2000001ff00 */
[----:B------:R-:W-:Y:S06]  /*1a60*/  @!P1 BRA `(.L_x_7497) ;  /* 0x0000006400989947 */ /* 0x000fec0003800000 */
[----:B------:R-:W0:Y:S01]  /*1a70*/  SHFL.IDX PT, R0, R217, RZ, 0x1f ;  /* 0x00001fffd9007589 */ /* 0x000e2200000e0000 */
[----:B------:R-:W1:Y:S01]  /*1a80*/  S2UR UR52, SR_CgaCtaId ;  /* 0x00000000003479c3 */ /* 0x000e620000008800 */
[----:B------:R-:W-:Y:S01]  /*1a90*/  UMOV UR55, 0x400 ;  /* 0x0000040000377882 */ /* 0x000fe20000000000 */
[----:B0-----:R-:W-:Y:S01]  /*1aa0*/  R2UR UR44, R0 ;  /* 0x00000000002c72ca */ /* 0x001fe200000e0000 */
[----:B-1----:R-:W-:-:S04]  /*1ab0*/  ULEA UR55, UR52, UR55, 0x18 ;  /* 0x0000003734377291 */ /* 0x002fc8000f8ec03f */
[----:B------:R-:W-:-:S04]  /*1ac0*/  UIADD3 UR5, UR55, 0x14400, URZ ;  /* 0x0001440037057890 */ /* 0x000fc8000fffe03f */
[----:B------:R-:W-:-:S04]  /*1ad0*/  ULOP3.LUT UP0, URZ, UR5, 0x9f, URZ, 0xc0, !UPT ;  /* 0x0000009f053f7892 */ /* 0x000fc8000f80c03f */
[----:B------:R-:W-:Y:S02]  /*1ae0*/  ULEA.HI UR4, UR44, UR44, URZ, 0x1 ;  /* 0x0000002c2c047291 */ /* 0x000fe4000f8f083f */
[----:B------:R-:W-:Y:S02]  /*1af0*/  PLOP3.LUT P0, PT, PT, PT, UP0, 0x80, 0x0 ;  /* 0x000000000000781c */ /* 0x000fe40003f0f008 */
        /* <DEDUP_REMOVED lines=22> */
.L_x_7498:
        /* <DEDUP_REMOVED lines=9> */
.L_x_7641:
[----:B------:R-:W-:Y:S05]  /*1cf0*/  @!P0 BRA `(.L_x_7500) ;  /* 0x0000000000048947 */ /* 0x000fea0003800000 */
[----:B------:R-:W-:Y:S01]  /*1d00*/  BPT.TRAP 0x1 ;  /* 0x000000040000795c */ /* 0x000fe20000300000 */
.L_x_7500:
[----:B------:R-:W-:Y:S02]  /*1d10*/  IMAD.U32 R4, RZ, RZ, UR46 ;  /* 0x0000002eff047e24 */ /* 0x000fe4000f8e00ff */
[----:B0-----:R-:W-:-:S03]  /*1d20*/  IMAD.U32 R3, RZ, RZ, UR47 ;  /* 0x0000002fff037e24 */ /* 0x001fc6000f8e00ff */
[----:B------:R-:W-:Y:S02]  /*1d30*/  LEA R4, R4, UR55, 0x3 ;  /* 0x0000003704047c11 */ /* 0x000fe4000f8e18ff */
[----:B------:R-:W-:-:S04]  /*1d40*/  SHF.L.U32 R3, R3, 0x1f, RZ ;  /* 0x0000001f03037819 */ /* 0x000fc800000006ff */
[----:B------:R0:W1:Y:S01]  /*1d50*/  SYNCS.PHASECHK.TRANS64.TRYWAIT P1, [R4+URZ+0x22830], R3 ;  /* 0x02283003040075a7 */ /* 0x000062000802017f */
[----:B------:R-:W-:Y:S05]  /*1d60*/  @!P0 BRA `(.L_x_7501) ;  /* 0x0000000000048947 */ /* 0x000fea0003800000 */
[----:B------:R-:W-:Y:S01]  /*1d70*/  BPT.TRAP 0x1 ;  /* 0x000000040000795c */ /* 0x000fe20000300000 */
.L_x_7501:
[----:B-1----:R-:W-:Y:S05]  /*1d80*/  @P1 BRA `(.L_x_7502) ;  /* 0x0000000000081947 */ /* 0x002fea0003800000 */
[----:B------:R-:W1:Y:S02]  /*1d90*/  SYNCS.PHASECHK.TRANS64.TRYWAIT P1, [R4+URZ+0x22830], R3 ;  /* 0x02283003040075a7 */ /* 0x000e64000802017f */
[----:B-1----:R-:W-:Y:S05]  /*1da0*/  @!P1 BRA `(.L_x_7503) ;  /* 0x0000011000889947 */ /* 0x002fea0003800000 */
.L_x_7502:
[----:B------:R-:W-:Y:S01]  /*1db0*/  UIADD3 UR4, UR55, 0x18400, URZ ;  /* 0x0001840037047890 */ /* 0x000fe2000fffe03f */
[----:B------:R-:W-:-:S03]  /*1dc0*/  IMAD.MOV.U32 R25, RZ, RZ, RZ ;  /* 0x000000ffff197224 */ /* 0x000fc600078e00ff */
[----:B------:R-:W-:-:S04]  /*1dd0*/  USHF.R.U32.HI UR4, URZ, 0x4, UR4 ;  /* 0x000000043f047899 */ /* 0x000fc80008011604 */
[----:B------:R-:W-:-:S06]  /*1de0*/  ULOP3.LUT UR4, UR4, 0x3fff, URZ, 0xc0, !UPT ;  /* 0x00003fff04047892 */ /* 0x000fcc000f8ec03f */
[----:B------:R-:W-:Y:S01]  /*1df0*/  IMAD.U32 R0, RZ, RZ, UR4 ;  /* 0x00000004ff007e24 */ /* 0x000fe2000f8e00ff */
[----:B------:R-:W-:Y:S05]  /*1e00*/  WARPSYNC.ALL ;  /* 0x0000000000007948 */ /* 0x000fea0003800000 */
[----:B------:R-:W-:-:S04]  /*1e10*/  LOP3.LUT R0, R0, 0x10000, RZ, 0xfc, !PT ;  /* 0x0001000000007812 */ /* 0x000fc800078efcff */
[----:B------:R-:W-:Y:S01]  /*1e20*/  R2UR UR20, R0 ;  /* 0x00000000001472ca */ /* 0x000fe200000e0000 */
[----:B------:R-:W-:Y:S01]  /*1e30*/  ULOP3.LUT UR12, UR56, 0x10000, URZ, 0xfc, !UPT ;  /* 0x00010000380c7892 */ /* 0x000fe2000f8efc3f */
[----:B------:R-:W-:Y:S01]  /*1e40*/  WARPGROUP.ARRIVE ;  /* 0x00000000000079c5 */ /* 0x000fe20000000000 */
[----:B------:R-:W-:Y:S01]  /*1e50*/  UMOV UR17, 0x40000040 ;  /* 0x4000004000117882 */ /* 0x000fe20000000000 */
[----:B------:R-:W-:Y:S01]  /*1e60*/  UMOV UR19, 0x40000040 ;  /* 0x4000004000137882 */ /* 0x000fe20000000000 */
[----:B------:R-:W-:Y:S01]  /*1e70*/  UMOV UR7, 0x40000040 ;  /* 0x4000004000077882 */ /* 0x000fe20000000000 */
[----:B------:R-:W-:Y:S01]  /*1e80*/  UMOV UR11, 0x40000040 ;  /* 0x40000040000b7882 */ /* 0x000fe20000000000 */
[----:B------:R-:W-:Y:S01]  /*1e90*/  UMOV UR15, 0x40000040 ;  /* 0x40000040000f7882 */ /* 0x000fe20000000000 */
[----:B------:R-:W-:-:S05]  /*1ea0*/  UMOV UR16, UR12 ;  /* 0x0000000c00107c82 */ /* 0x000fca0008000000 */
[----:B------:R-:W-:-:S04]  /*1eb0*/  UIMAD UR20, UR46, 0x500, UR20 ;  /* 0x000005002e1478a4 */ /* 0x000fc8000f8e0214 */
[----:B------:R-:W-:Y:S02]  /*1ec0*/  UIADD3 UR4, UR20, 0x100, URZ ;  /* 0x0000010014047890 */ /* 0x000fe4000fffe03f */
[----:B------:R-:W-:Y:S02]  /*1ed0*/  UIADD3 UR5, UR20, 0x200, URZ ;  /* 0x0000020014057890 */ /* 0x000fe4000fffe03f */
[----:B------:R-:W-:Y:S01]  /*1ee0*/  UMOV UR18, UR20 ;  /* 0x0000001400127c82 */ /* 0x000fe20008000000 */
[----:B------:R-:W-:Y:S01]  /*1ef0*/  UIADD3 UR6, UR20, 0x300, URZ ;  /* 0x0000030014067890 */ /* 0x000fe2000fffe03f */
[----:B------:R-:W-:Y:S01]  /*1f00*/  QGMMA.64x32x32.F32.E4M3.E4M3 R92, gdesc[UR16], RZ, !UPT, gsb0 ;  /* 0x00600000105c79f3 */ /* 0x000fe2000c0008ff */
[----:B------:R-:W-:Y:S01]  /*1f10*/  UMOV UR18, UR4 ;  /* 0x0000000400127c82 */ /* 0x000fe20008000000 */
[----:B------:R-:W-:Y:S01]  /*1f20*/  UMOV UR19, 0x40000040 ;  /* 0x4000004000137882 */ /* 0x000fe20000000000 */
[----:B------:R-:W-:Y:S02]  /*1f30*/  UIADD3 UR4, UR20, 0x400, URZ ;  /* 0x0000040014047890 */ /* 0x000fe4000fffe03f */
[----:B------:R-:W-:-:S02]  /*1f40*/  UIADD3 UR8, UR20, 0x102, URZ ;  /* 0x0000010214087890 */ /* 0x000fc4000fffe03f */
[----:B------:R-:W-:Y:S02]  /*1f50*/  UIADD3 UR9, UR20, 0x202, URZ ;  /* 0x0000020214097890 */ /* 0x000fe4000fffe03f */
[----:B------:R-:W-:Y:S02]  /*1f60*/  UIADD3 UR10, UR20, 0x302, URZ ;  /* 0x00000302140a7890 */ /* 0x000fe4000fffe03f */
[----:B------:R-:W-:Y:S02]  /*1f70*/  UIADD3 UR13, UR20, 0x304, URZ ;  /* 0x00000304140d7890 */ /* 0x000fe4000fffe03f */
[----:B------:R-:W-:Y:S01]  /*1f80*/  UIADD3 UR14, UR20, 0x6, URZ ;  /* 0x00000006140e7890 */ /* 0x000fe2000fffe03f */
[----:B------:R-:W-:Y:S02]  /*1f90*/  WARPGROUP.DEPBAR.LE gsb0, 0x0 ;  /* 0x00008000000079c5 */ /* 0x000fe40000010000 */
[----:B------:R-:W-:-:S06]  /*1fa0*/  WARPGROUP.ARRIVE ;  /* 0x00000000000079c5 */ /* 0x000fcc0000000000 */
[----:B------:R-:W-:Y:S01]  /*1fb0*/  QGMMA.64x32x32.F32.E4M3.E4M3 R76, gdesc[UR16], RZ, !UPT, gsb0 ;  /* 0x00600000104c79f3 */ /* 0x000fe2000c0008ff */
[----:B------:R-:W-:Y:S01]  /*1fc0*/  UMOV UR18, UR5 ;  /* 0x0000000500127c82 */ /* 0x000fe20008000000 */
[----:B------:R-:W-:Y:S01]  /*1fd0*/  UMOV UR19, 0x40000040 ;  /* 0x4000004000137882 */ /* 0x000fe20000000000 */
[----:B------:R-:W-:Y:S01]  /*1fe0*/  UMOV UR5, 0x40000040 ;  /* 0x4000004000057882 */ /* 0x000fe20000000000 */
        /* <DEDUP_REMOVED lines=38> */
[----:B------:R-:W-:Y:S02]  /*2250*/  UIADD3 UR8, UR12, 0x4, URZ ;  /* 0x000000040c087890 */ /* 0x000fe4000fffe03f */
        /* <DEDUP_REMOVED lines=61> */
.L_x_7504:
[----:B------:R-:W-:Y:S01]  /*2630*/  IMAD.U32 R6, RZ, RZ, UR54 ;  /* 0x00000036ff067e24 */ /* 0x000fe2000f8e00ff */
[----:B------:R-:W-:Y:S01]  /*2640*/  P2R R7, PR, RZ, 0x1 ;  /* 0x00000001ff077803 */ /* 0x000fe20000000000 */
[----:B------:R-:W-:Y:S01]  /*2650*/  IMAD.U32 R8, RZ, RZ, UR53 ;  /* 0x00000035ff087e24 */ /* 0x000fe2000f8e00ff */
[----:B------:R-:W-:Y:S01]  /*2660*/  R2UR UR6, R4 ;  /* 0x00000000040672ca */ /* 0x000fe200000e0000 */
[----:B------:R-:W-:Y:S01]  /*2670*/  IMAD.U32 R10, RZ, RZ, UR43 ;  /* 0x0000002bff0a7e24 */ /* 0x000fe2000f8e00ff */
[----:B------:R-:W-:Y:S01]  /*2680*/  IADD3 R5, R6, 0xa0, -R199 ;  /* 0x000000a006057810 */ /* 0x000fe20007ffe8c7 */
[----:B------:R-:W-:-:S04]  /*2690*/  UIADD3 UR29, UR53, -0x2, URZ ;  /* 0xfffffffe351d7890 */ /* 0x000fc8000fffe03f */
[----:B------:R-:W-:Y:S01]  /*26a0*/  IMAD R5, R8, -0xa0, R5 ;  /* 0xffffff6008057824 */ /* 0x000fe200078e0205 */
[----:B------:R-:W-:-:S04]  /*26b0*/  UISETP.GE.AND UP0, UPT, UR29, UR42, UPT ;  /* 0x0000002a1d00728c */ /* 0x000fc8000bf06270 */
[C---:B------:R-:W-:Y:S01]  /*26c0*/  ISETP.GT.AND P6, PT, R5.reuse, RZ, PT ;  /* 0x000000ff0500720c */ /* 0x040fe20003fc4270 */
[----:B------:R-:W-:Y:S01]  /*26d0*/  UIADD3 UR6, UR6, 0x22840, URZ ;  /* 0x0002284006067890 */ /* 0x000fe2000fffe03f */
[C---:B------:R-:W-:Y:S02]  /*26e0*/  ISETP.GT.AND P5, PT, R5.reuse, 0x1, PT ;  /* 0x000000010500780c */ /* 0x040fe40003fa4270 */
[----:B------:R-:W-:Y:S01]  /*26f0*/  ISETP.GT.AND P4, PT, R5, 0x8, PT ;  /* 0x000000080500780c */ /* 0x000fe20003f84270 */
[----:B------:R-:W-:Y:S01]  /*2700*/  UPRMT UR6, UR52, 0x654, UR6 ;  /* 0x0000065434067896 */ /* 0x000fe20008000006 */
[----:B------:R-:W-:Y:S02]  /*2710*/  FSEL R92, R92, -INF , P6 ;  /* 0xff8000005c5c7808 */ /* 0x000fe40003000000 */
[----:B------:R-:W-:Y:S02]  /*2720*/  FSEL R93, R93, -INF , P5 ;  /* 0xff8000005d5d7808 */ /* 0x000fe40002800000 */
[----:B------:R-:W-:-:S02]  /*2730*/  ISETP.GT.AND P3, PT, R5, 0x9, PT ;  /* 0x000000090500780c */ /* 0x000fc40003f64270 */
[----:B------:R-:W-:Y:S02]  /*2740*/  FSEL R96, R96, -INF , P4 ;  /* 0xff80000060607808 */ /* 0x000fe40002000000 */
[----:B01----:R-:W-:Y:S01]  /*2750*/  FMNMX.FTZ R3, R92, R93, !PT ;  /* 0x0000005d5c037209 */ /* 0x003fe20007810000 */
[----:B------:R-:W-:Y:S01]  /*2760*/  SYNCS.ARRIVE.TRANS64.RED.A1T0 RZ, [UR6], RZ ;  /* 0x000000ffffff79a7 */ /* 0x000fe20008100406 */
        /* <DEDUP_REMOVED lines=140> */
[----:B------:R-:W-:Y:S02]  /*3030*/  FMNMX.FTZ R15, R94, R95, !PT ;  /* 0x0000005f5e0f7209 */ /* 0x000fe40007810000 */
[----:B------:R-:W-:-:S02]  /*3040*/  FMNMX.FTZ R6, R41, R6, !PT ;  /* 0x0000000629067209 */ /* 0x000fc40007810000 */
[----:B------:R-:W-:Y:S02]  /*3050*/  P2R R9, PR, RZ, 0x8 ;  /* 0x00000008ff097803 */ /* 0x000fe40000000000 */
[----:B------:R-:W-:Y:S01]  /*3060*/  P2R R11, PR, RZ, 0x4 ;  /* 0x00000004ff0b7803 */ /* 0x000fe20000000000 */
[----:B------:R-:W0:Y:S01]  /*3070*/  SHFL.BFLY PT, R3, R6, 0x2, 0x1f ;  /* 0x0c401f0006037f89 */ /* 0x000e2200000e0000 */
[C---:B------:R-:W-:Y:S02]  /*3080*/  ISETP.GT.AND P2, PT, R5.reuse, 0x78, PT ;  /* 0x000000780500780c */ /* 0x040fe40003f44270 */
[----:B------:R-:W-:Y:S02]  /*3090*/  P2R R12, PR, RZ, 0x2 ;  /* 0x00000002ff0c7803 */ /* 0x000fe40000000000 */
[----:B------:R-:W-:Y:S02]  /*30a0*/  ISETP.GT.AND P1, PT, R5, 0x79, PT ;  /* 0x000000790500780c */ /* 0x000fe40003f24270 */
[----:B------:R-:W-:-:S02]  /*30b0*/  FSEL R58, R58, -INF , P2 ;  /* 0xff8000003a3a7808 */ /* 0x000fc40001000000 */
[----:B------:R-:W-:Y:S02]  /*30c0*/  P2R R14, PR, RZ, 0x1 ;  /* 0x00000001ff0e7803 */ /* 0x000fe40000000000 */
[----:B------:R-:W-:Y:S02]  /*30d0*/  ISETP.GT.AND P0, PT, R5, 0x80, PT ;  /* 0x000000800500780c */ /* 0x000fe40003f04270 */
[----:B------:R-:W-:Y:S02]  /*30e0*/  FSEL R59, R59, -INF , P1 ;  /* 0xff8000003b3b7808 */ /* 0x000fe40000800000 */
[----:B------:R-:W-:Y:S02]  /*30f0*/  FSEL R30, R30, -INF , P0 ;  /* 0xff8000001e1e7808 */ /* 0x000fe40000000000 */
[----:B------:R-:W-:Y:S02]  /*3100*/  ISETP.NE.AND P0, PT, R14, RZ, PT ;  /* 0x000000ff0e00720c */ /* 0x000fe40003f05270 */
[----:B------:R-:W-:-:S02]  /*3110*/  ISETP.NE.AND P1, PT, R12, RZ, PT ;  /* 0x000000ff0c00720c */ /* 0x000fc40003f25270 */
[----:B------:R-:W-:Y:S02]  /*3120*/  FSEL R31, R31, -INF , P0 ;  /* 0xff8000001f1f7808 */ /* 0x000fe40000000000 */
[----:B------:R-:W-:Y:S02]  /*3130*/  ISETP.NE.AND P2, PT, R11, RZ, PT ;  /* 0x000000ff0b00720c */ /* 0x000fe40003f45270 */
[----:B0-----:R-:W-:Y:S02]  /*3140*/  FMNMX.FTZ R8, R6, R3, !PT ;  /* 0x0000000306087209 */ /* 0x001fe40007810000 */
[----:B------:R-:W-:Y:S02]  /*3150*/  FMNMX.FTZ R6, R98, R15, !PT ;  /* 0x0000000f62067209 */ /* 0x000fe40007810000 */
[----:B------:R-:W-:Y:S01]  /*3160*/  FSEL R35, R35, -INF , P2 ;  /* 0xff80000023237808 */ /* 0x000fe20001000000 */
[----:B------:R-:W0:Y:S01]  /*3170*/  SHFL.BFLY PT, R3, R8, 0x1, 0x1f ;  /* 0x0c201f0008037f89 */ /* 0x000e2200000e0000 */
[----:B------:R-:W-:-:S02]  /*3180*/  FMNMX.FTZ R15, R99, R6, !PT ;  /* 0x00000006630f7209 */ /* 0x000fc40007810000 */
[----:B------:R-:W-:Y:S02]  /*3190*/  FSEL R42, R42, -INF , P5 ;  /* 0xff8000002a2a7808 */ /* 0x000fe40002800000 */
[----:B------:R-:W-:Y:S02]  /*31a0*/  FMNMX.FTZ R6, R102, R15, !PT ;  /* 0x0000000f66067209 */ /* 0x000fe40007810000 */
[----:B------:R-:W-:Y:S02]  /*31b0*/  FSEL R43, R43, -INF , P6 ;  /* 0xff8000002b2b7808 */ /* 0x000fe40003000000 */
[----:B------:R-:W-:Y:S02]  /*31c0*/  FMNMX.FTZ R21, R103, R6, !PT ;  /* 0x0000000667157209 */ /* 0x000fe40007810000 */
[----:B------:R-:W-:Y:S02]  /*31d0*/  ISETP.NE.AND P0, PT, R7, RZ, PT ;  /* 0x000000ff0700720c */ /* 0x000fe40003f05270 */
[----:B------:R-:W-:-:S04]  /*31e0*/  FMNMX.FTZ R6, R106, R21, !PT ;  /* 0x000000156a067209 */ /* 0x000fc80007810000 */
[----:B------:R-:W-:-:S04]  /*31f0*/  FMNMX.FTZ R21, R107, R6, !PT ;  /* 0x000000066b157209 */ /* 0x000fc80007810000 */
[----:B------:R-:W-:Y:S02]  /*3200*/  FMNMX.FTZ R6, R78, R21, !PT ;  /* 0x000000154e067209 */ /* 0x000fe40007810000 */
[----:B0-----:R-:W-:Y:S02]  /*3210*/  FMNMX.FTZ R3, R8, R3, !PT ;  /* 0x0000000308037209 */ /* 0x001fe40007810000 */
[----:B------:R-:W-:Y:S02]  /*3220*/  FMNMX.FTZ R27, R79, R6, !PT ;  /* 0x000000064f1b7209 */ /* 0x000fe40007810000 */
[C---:B------:R-:W-:Y:S01]  /*3230*/  FSETP.NEU.FTZ.AND P3, PT, R3.reuse, -INF , PT ;  /* 0xff8000000300780b */ /* 0x040fe20003f7d000 */
[----:B------:R-:W-:-:S01]  /*3240*/  FFMA.FTZ R13, R3, R10, -8 ;  /* 0xc1000000030d7423 */ /* 0x000fc2000001000a */
        /* <DEDUP_REMOVED lines=13> */
[----:B------:R-:W-:-:S01]  /*3320*/  FFMA.FTZ R84, R68, UR43, -R13 ;  /* 0x0000002b44547c23 */ /* 0x000fc2000801080d */
[----:B------:R-:W-:Y:S01]  /*3330*/  FMNMX.FTZ R77, R91, R6, !PT ;  /* 0x000000065b4d7209 */ /* 0x000fe20007810000 */
[----:B------:R-:W-:-:S01]  /*3340*/  FFMA.FTZ R68, R69, UR43, -R13 ;  /* 0x0000002b45447c23 */ /* 0x000fc2000801080d */
[--C-:B------:R-:W-:Y:S01]  /*3350*/  FFMA.FTZ R76, R76, UR43, -R13.reuse ;  /* 0x0000002b4c4c7c23 */ /* 0x100fe2000801080d */
[----:B------:R-:W-:Y:S01]  /*3360*/  FSEL R38, R38, -INF , P3 ;  /* 0xff80000026267808 */ /* 0x000fe20001800000 */
[--C-:B------:R-:W-:Y:S01]  /*3370*/  FFMA.FTZ R8, R93, UR43, -R13.reuse ;  /* 0x0000002b5d087c23 */ /* 0x100fe2000801080d */
[----:B------:R-:W-:Y:S01]  /*3380*/  FMNMX.FTZ R6, R62, R77, !PT ;  /* 0x0000004d3e067209 */ /* 0x000fe20007810000 */
[----:B------:R-:W-:Y:S01]  /*3390*/  MUFU.EX2 R27, R85 ;  /* 0x00000055001b7308 */ /* 0x000fe20000000800 */
[----:B0-----:R-:W-:-:S01]  /*33a0*/  FFMA.FTZ R80, R65, UR43, -R13 ;  /* 0x0000002b41507c23 */ /* 0x001fc2000801080d */
        /* <DEDUP_REMOVED lines=43> */
[----:B------:R-:W-:Y:S01]  /*3660*/  MUFU.EX2 R81, R80 ;  /* 0x0000005000517308 */ /* 0x000fe20000000800 */
[----:B------:R-:W-:-:S01]  /*3670*/  FFMA.FTZ R13, R41, UR43, -R13 ;  /* 0x0000002b290d7c23 */ /* 0x000fc2000801080d */
[----:B------:R-:W-:-:S04]  /*3680*/  FMNMX.FTZ R6, R54, R65, !PT ;  /* 0x0000004136067209 */ /* 0x000fc80007810000 */
[----:B------:R-:W-:Y:S02]  /*3690*/  FMNMX.FTZ R85, R55, R6, !PT ;  /* 0x0000000637557209 */ /* 0x000fe40007810000 */
[----:B------:R-:W-:Y:S02]  /*36a0*/  MUFU.EX2 R5, R5 ;  /* 0x0000000500057308 */ /* 0x000fe40000000800 */
[----:B------:R-:W-:-:S04]  /*36b0*/  FMNMX.FTZ R6, R58, R85, !PT ;  /* 0x000000553a067209 */ /* 0x000fc80007810000 */
[----:B------:R-:W-:Y:S02]  /*36c0*/  FMNMX.FTZ R69, R59, R6, !PT ;  /* 0x000000063b457209 */ /* 0x000fe40007810000 */
[----:B------:R-:W-:Y:S02]  /*36d0*/  MUFU.EX2 R8, R8 ;  /* 0x0000000800087308 */ /* 0x000fe40000000800 */
[----:B------:R-:W-:Y:S02]  /*36e0*/  FMNMX.FTZ R6, R30, R69, !PT ;  /* 0x000000451e067209 */ /* 0x000fe40007810000 */
[----:B------:R-:W-:Y:S02]  /*36f0*/  FSEL R69, R34, -INF , P1 ;  /* 0xff80000022457808 */ /* 0x000fe40000800000 */
[----:B------:R-:W-:Y:S02]  /*3700*/  FMNMX.FTZ R6, R31, R6, !PT ;  /* 0x000000061f067209 */ /* 0x000fe40007810000 */
[----:B------:R-:W-:Y:S02]  /*3710*/  MUFU.EX2 R34, R88 ;  /* 0x0000005800227308 */ /* 0x000fe40000000800 */
[----:B------:R-:W-:-:S04]  /*3720*/  FMNMX.FTZ R6, R69, R6, !PT ;  /* 0x0000000645067209 */ /* 0x000fc80007810000 */
[----:B------:R-:W-:Y:S02]  /*3730*/  FMNMX.FTZ R85, R35, R6, !PT ;  /* 0x0000000623557209 */ /* 0x000fe40007810000 */
[----:B------:R-:W-:Y:S02]  /*3740*/  MUFU.EX2 R7, R7 ;  /* 0x0000000700077308 */ /* 0x000fe40000000800 */
[----:B------:R-:W-:-:S04]  /*3750*/  FMNMX.FTZ R85, R38, R85, !PT ;  /* 0x0000005526557209 */ /* 0x000fc80007810000 */
[----:B------:R-:W-:Y:S02]  /*3760*/  FMNMX.FTZ R85, R72, R85, !PT ;  /* 0x0000005548557209 */ /* 0x000fe40007810000 */
[----:B------:R-:W0:Y:S02]  /*3770*/  MUFU.EX2 R10, R10 ;  /* 0x0000000a000a7308 */ /* 0x000e240000000800 */
[----:B------:R-:W-:-:S04]  /*3780*/  FMNMX.FTZ R6, R42, R85, !PT ;  /* 0x000000552a067209 */ /* 0x000fc80007810000 */
[----:B------:R-:W-:Y:S02]  /*3790*/  FMNMX.FTZ R6, R43, R6, !PT ;  /* 0x000000062b067209 */ /* 0x000fe40007810000 */
[----:B------:R-:W-:Y:S03]  /*37a0*/  MUFU.EX2 R65, R84 ;  /* 0x0000005400417308 */ /* 0x000fe60000000800 */
[----:B------:R-:W1:Y:S05]  /*37b0*/  SHFL.BFLY PT, R85, R6, 0x2, 0x1f ;  /* 0x0c401f0006557f89 */ /* 0x000e6a00000e0000 */
[----:B------:R-:W-:Y:S01]  /*37c0*/  MUFU.EX2 R9, R9 ;  /* 0x0000000900097308 */ /* 0x000fe20000000800 */
[----:B0-----:R-:W-:-:S04]  /*37d0*/  F2FP.SATFINITE.E4M3.F32.PACK_AB_MERGE_C R172, R10, R7, RZ ;  /* 0x000000070aac723e */ /* 0x001fc800048070ff */
[----:B------:R-:W-:-:S03]  /*37e0*/  F2FP.SATFINITE.E4M3.F32.PACK_AB_MERGE_C R172, R8, R5, R172 ;  /* 0x0000000508ac723e */ /* 0x000fc600048070ac */
[----:B------:R-:W-:Y:S08]  /*37f0*/  MUFU.EX2 R77, R89 ;  /* 0x00000059004d7308 */ /* 0x000ff00000000800 */
[----:B------:R-:W-:Y:S01]  /*3800*/  MUFU.EX2 R12, R12 ;  /* 0x0000000c000c7308 */ /* 0x000fe20000000800 */
[----:B-1----:R-:W-:-:S05]  /*3810*/  FMNMX.FTZ R85, R6, R85, !PT ;  /* 0x0000005506557209 */ /* 0x002fca0007810000 */
[----:B------:R-:W0:Y:S02]  /*3820*/  SHFL.BFLY PT, R6, R85, 0x1, 0x1f ;  /* 0x0c201f0055067f89 */ /* 0x000e2400000e0000 */
[----:B------:R-:W-:Y:S08]  /*3830*/  MUFU.EX2 R11, R11 ;  /* 0x0000000b000b7308 */ /* 0x000ff00000000800 */
[----:B------:R-:W1:Y:S08]  /*3840*/  MUFU.EX2 R14, R14 ;  /* 0x0000000e000e7308 */ /* 0x000e700000000800 */
[----:B------:R-:W-:Y:S01]  /*3850*/  MUFU.EX2 R20, R20 ;  /* 0x0000001400147308 */ /* 0x000fe20000000800 */
[----:B0-----:R-:W-:-:S07]  /*3860*/  FMNMX.FTZ R6, R85, R6, !PT ;  /* 0x0000000655067209 */ /* 0x001fce0007810000 */
[----:B------:R-:W-:Y:S01]  /*3870*/  MUFU.EX2 R24, R24 ;  /* 0x0000001800187308 */ /* 0x000fe20000000800 */
[----:B-1----:R-:W-:Y:S02]  /*3880*/  F2FP.SATFINITE.E4M3.F32.PACK_AB_MERGE_C R174, R14, R11, RZ ;  /* 0x0000000b0eae723e */ /* 0x002fe400048070ff */
[C---:B------:R-:W-:Y:S01]  /*3890*/  FSETP.NEU.FTZ.AND P1, PT, R6.reuse, -INF , PT ;  /* 0xff8000000600780b */ /* 0x040fe20003f3d000 */
[----:B------:R-:W-:-:S01]  /*38a0*/  FFMA.FTZ R57, R6, R57, -8 ;  /* 0xc100000006397423 */ /* 0x000fc20000010039 */
[----:B------:R-:W-:-:S03]  /*38b0*/  F2FP.SATFINITE.E4M3.F32.PACK_AB_MERGE_C R174, R12, R9, R174 ;  /* 0x000000090cae723e */ /* 0x000fc600048070ae */
[----:B------:R-:W-:Y:S01]  /*38c0*/  MUFU.EX2 R26, R26 ;  /* 0x0000001a001a7308 */ /* 0x000fe20000000800 */
        /* <DEDUP_REMOVED lines=15> */
[----:B------:R-:W-:-:S01]  /*39c0*/  FADD.FTZ R70, R5, R8 ;  /* 0x0000000805467221 */ /* 0x000fc20000010000 */
[----:B------:R-:W0:Y:S01]  /*39d0*/  MUFU.EX2 R80, R80 ;  /* 0x0000005000507308 */ /* 0x000e220000000800 */
[----:B------:R-:W-:-:S01]  /*39e0*/  FFMA.FTZ R83, R87, UR43, -R93 ;  /* 0x0000002b57537c23 */ /* 0x000fc2000801085d */
[--C-:B------:R-:W-:Y:S01]  /*39f0*/  FFMA.FTZ R92, R107, UR43, -R93.reuse ;  /* 0x0000002b6b5c7c23 */ /* 0x100fe2000801085d */
[----:B------:R-:W-:-:S01]  /*3a00*/  FFMA.FTZ R87, R67, UR43, -R93 ;  /* 0x0000002b43577c23 */ /* 0x000fc2000801085d */
[----:B------:R-:W-:Y:S01]  /*3a10*/  FFMA.FTZ R67, R71, UR43, -R93 ;  /* 0x0000002b47437c23 */ /* 0x000fe2000801085d */
[----:B------:R-:W-:-:S01]  /*3a20*/  FADD.FTZ R71, R7, R70 ;  /* 0x0000004607477221 */ /* 0x000fc20000010000 */
[--C-:B------:R-:W-:Y:S01]  /*3a30*/  FFMA.FTZ R78, R78, UR43, -R93.reuse ;  /* 0x0000002b4e4e7c23 */ /* 0x100fe2000801085d */
[----:B------:R-:W-:-:S01]  /*3a40*/  FFMA.FTZ R79, R79, UR43, -R93 ;  /* 0x0000002b4f4f7c23 */ /* 0x000fc2000801085d */
[----:B------:R-:W1:Y:S01]  /*3a50*/  MUFU.EX2 R85, R85 ;  /* 0x0000005500557308 */ /* 0x000e620000000800 */
[----:B------:R-:W-:-:S01]  /*3a60*/  FADD.FTZ R70, R10, R71 ;  /* 0x000000470a467221 */ /* 0x000fc20000010000 */
[--C-:B------:R-:W-:Y:S01]  /*3a70*/  FFMA.FTZ R90, R90, UR43, -R93.reuse ;  /* 0x0000002b5a5a7c23 */ /* 0x100fe2000801085d */
[----:B------:R-:W-:-:S01]  /*3a80*/  FFMA.FTZ R91, R91, UR43, -R93 ;  /* 0x0000002b5b5b7c23 */ /* 0x000fc2000801085d */
[----:B------:R-:W-:Y:S01]  /*3a90*/  FFMA.FTZ R62, R62, UR43, -R93 ;  /* 0x0000002b3e3e7c23 */ /* 0x000fe2000801085d */
[----:B------:R-:W-:-:S01]  /*3aa0*/  FADD.FTZ R71, R9, R70 ;  /* 0x0000004609477221 */ /* 0x000fc20000010000 */
[--C-:B------:R-:W-:Y:S01]  /*3ab0*/  FFMA.FTZ R63, R63, UR43, -R93.reuse ;  /* 0x0000002b3f3f7c23 */ /* 0x100fe2000801085d */
[----:B------:R-:W-:-:S01]  /*3ac0*/  FFMA.FTZ R74, R74, UR43, -R93 ;  /* 0x0000002b4a4a7c23 */ /* 0x000fc2000801085d */
[----:B------:R-:W2:Y:S01]  /*3ad0*/  MUFU.EX2 R88, R88 ;  /* 0x0000005800587308 */ /* 0x000ea20000000800 */
[----:B0-----:R-:W-:-:S01]  /*3ae0*/  FADD.FTZ R96, R41, R80 ;  /* 0x0000005029607221 */ /* 0x001fc20000010000 */
[----:B------:R-:W-:Y:S01]  /*3af0*/  FADD.FTZ R70, R12, R71 ;  /* 0x000000470c467221 */ /* 0x000fe20000010000 */
[----:B------:R-:W-:-:S01]  /*3b00*/  FFMA.FTZ R75, R75, UR43, -R93 ;  /* 0x0000002b4b4b7c23 */ /* 0x000fc2000801085d */
[--C-:B------:R-:W-:Y:S01]  /*3b10*/  FFMA.FTZ R46, R46, UR43, -R93.reuse ;  /* 0x0000002b2e2e7c23 */ /* 0x100fe2000801085d */
[----:B------:R-:W-:-:S01]  /*3b20*/  FFMA.FTZ R47, R47, UR43, -R93 ;  /* 0x0000002b2f2f7c23 */ /* 0x000fc2000801085d */
[----:B------:R-:W-:Y:S01]  /*3b30*/  FADD.FTZ R71, R11, R70 ;  /* 0x000000460b477221 */ /* 0x000fe20000010000 */
        /* <DEDUP_REMOVED lines=21> */
[----:B------:R-:W-:Y:S01]  /*3c90*/  FFMA.FTZ R43, R43, UR43, -R93 ;  /* 0x0000002b2b2b7c23 */ /* 0x000fe2000801085d */
[----:B------:R-:W-:-:S02]  /*3ca0*/  F2FP.SATFINITE.E4M3.F32.PACK_AB_MERGE_C R85, R88, R85, RZ ;  /* 0x000000555855723e */ /* 0x000fc400048070ff */
[----:B------:R-:W-:Y:S01]  /*3cb0*/  F2FP.SATFINITE.E4M3.F32.PACK_AB_MERGE_C R176, R24, R21, RZ ;  /* 0x0000001518b0723e */ /* 0x000fe200048070ff */
[----:B------:R-:W0:Y:S01]  /*3cc0*/  MUFU.EX2 R92, R92 ;  /* 0x0000005c005c7308 */ /* 0x000e220000000800 */
[----:B-1----:R-:W-:-:S01]  /*3cd0*/  FADD.FTZ R4, R84, R97 ;  /* 0x0000006154047221 */ /* 0x002fc20000010000 */
[----:B------:R-:W-:Y:S01]  /*3ce0*/  F2FP.SATFINITE.E4M3.F32.PACK_AB_MERGE_C R173, R80, R41, R85 ;  /* 0x0000002950ad723e */ /* 0x000fe20004807055 */
[--C-:B------:R-:W-:Y:S01]  /*3cf0*/  IMAD.MOV.U32 R41, RZ, RZ, R25.reuse ;  /* 0x000000ffff297224 */ /* 0x100fe200078e0019 */
[----:B------:R-:W-:Y:S01]  /*3d00*/  F2FP.SATFINITE.E4M3.F32.PACK_AB_MERGE_C R176, R20, R15, R176 ;  /* 0x0000000f14b0723e */ /* 0x000fe200048070b0 */
[--C-:B------:R-:W-:Y:S02]  /*3d10*/  IMAD.MOV.U32 R80, RZ, RZ, R25.reuse ;  /* 0x000000ffff507224 */ /* 0x100fe400078e0019 */
[----:B------:R-:W-:Y:S01]  /*3d20*/  IMAD.MOV.U32 R85, RZ, RZ, R25 ;  /* 0x000000ffff557224 */ /* 0x000fe200078e0019 */
[----:B------:R-:W1:Y:S01]  /*3d30*/  MUFU.EX2 R78, R78 ;  /* 0x0000004e004e7308 */ /* 0x000e620000000800 */
[----:B--2---:R-:W-:-:S01]  /*3d40*/  FADD.FTZ R97, R89, R4 ;  /* 0x0000000459617221 */ /* 0x004fc20000010000 */
[----:B------:R-:W-:-:S06]  /*3d50*/  FFMA.FTZ R4, R54, UR43, -R93 ;  /* 0x0000002b36047c23 */ /* 0x000fcc000801085d */
[----:B------:R-:W2:Y:S01]  /*3d60*/  MUFU.EX2 R79, R79 ;  /* 0x0000004f004f7308 */ /* 0x000ea20000000800 */
[----:B0-----:R-:W-:-:S01]  /*3d70*/  FADD.FTZ R97, R92, R97 ;  /* 0x000000615c617221 */ /* 0x001fc20000010000 */
[----:B------:R-:W-:-:S04]  /*3d80*/  F2FP.SATFINITE.E4M3.F32.PACK_AB_MERGE_C R89, R92, R89, RZ ;  /* 0x000000595c59723e */ /* 0x000fc800048070ff */
[----:B------:R-:W-:Y:S01]  /*3d90*/  F2FP.SATFINITE.E4M3.F32.PACK_AB_MERGE_C R175, R84, R57, R89 ;  /* 0x0000003954af723e */ /* 0x000fe20004807059 */
[----:B------:R-:W-:Y:S01]  /*3da0*/  IMAD.MOV.U32 R57, RZ, RZ, R25 ;  /* 0x000000ffff397224 */ /* 0x000fe200078e0019 */
[----:B------:R-:W0:Y:S01]  /*3db0*/  MUFU.EX2 R94, R94 ;  /* 0x0000005e005e7308 */ /* 0x000e220000000800 */
[----:B-1----:R-:W-:-:S01]  /*3dc0*/  FADD.FTZ R54, R78, R97 ;  /* 0x000000614e367221 */ /* 0x002fc20000010000 */
[----:B------:R-:W-:Y:S01]  /*3dd0*/  FADD.FTZ R97, R21, R70 ;  /* 0x0000004615617221 */ /* 0x000fe20000010000 */
[----:B------:R-:W-:-:S03]  /*3de0*/  IMAD.MOV.U32 R84, RZ, RZ, R25 ;  /* 0x000000ffff547224 */ /* 0x000fc600078e0019 */
[----:B------:R-:W-:Y:S01]  /*3df0*/  FADD.FTZ R97, R24, R97 ;  /* 0x0000006118617221 */ /* 0x000fe20000010000 */
[----:B------:R-:W-:Y:S01]  /*3e00*/  IMAD.MOV.U32 R24, RZ, RZ, R25 ;  /* 0x000000ffff187224 */ /* 0x000fe200078e0019 */
[----:B------:R-:W1:Y:S01]  /*3e10*/  MUFU.EX2 R95, R95 ;  /* 0x0000005f005f7308 */ /* 0x000e620000000800 */
[----:B--2---:R-:W-:-:S07]  /*3e20*/  FADD.FTZ R71, R79, R54 ;  /* 0x000000364f477221 */ /* 0x004fce0000010000 */
[----:B------:R-:W2:Y:S01]  /*3e30*/  MUFU.EX2 R82, R82 ;  /* 0x0000005200527308 */ /* 0x000ea20000000800 */
[----:B0-----:R-:W-:-:S07]  /*3e40*/  FADD.FTZ R54, R94, R71 ;  /* 0x000000475e367221 */ /* 0x001fce0000010000 */
[----:B------:R-:W0:Y:S01]  /*3e50*/  MUFU.EX2 R83, R83 ;  /* 0x0000005300537308 */ /* 0x000e220000000800 */
[----:B-1----:R-:W-:-:S01]  /*3e60*/  FADD.FTZ R71, R95, R54 ;  /* 0x000000365f477221 */ /* 0x002fc20000010000 */
[----:B------:R-:W-:Y:S01]  /*3e70*/  FADD.FTZ R54, R26, R97 ;  /* 0x000000611a367221 */ /* 0x000fe20000010000 */
[----:B------:R-:W-:-:S04]  /*3e80*/  F2FP.SATFINITE.E4M3.F32.PACK_AB_MERGE_C R94, R95, R94, RZ ;  /* 0x0000005e5f5e723e */ /* 0x000fc800048070ff */
[----:B------:R-:W-:Y:S01]  /*3e90*/  F2FP.SATFINITE.E4M3.F32.PACK_AB_MERGE_C R177, R79, R78, R94 ;  /* 0x0000004e4fb1723e */ /* 0x000fe2000480705e */
[----:B------:R-:W1:Y:S01]  /*3ea0*/  MUFU.EX2 R76, R76 ;  /* 0x0000004c004c7308 */ /* 0x000e620000000800 */
[----:B--2---:R-:W-:-:S01]  /*3eb0*/  FADD.FTZ R70, R82, R71 ;  /* 0x0000004752467221 */ /* 0x004fc20000010000 */
[----:B------:R-:W-:Y:S01]  /*3ec0*/  FADD.FTZ R71, R27, R54 ;  /* 0x000000361b477221 */ /* 0x000fe20000010000 */
[--C-:B------:R-:W-:Y:S02]  /*3ed0*/  IMAD.MOV.U32 R79, RZ, RZ, R25.reuse ;  /* 0x000000ffff4f7224 */ /* 0x100fe400078e0019 */
[----:B------:R-:W-:-:S03]  /*3ee0*/  IMAD.MOV.U32 R78, RZ, RZ, R25 ;  /* 0x000000ffff4e7224 */ /* 0x000fc600078e0019 */
[----:B------:R-:W2:Y:S01]  /*3ef0*/  MUFU.EX2 R90, R90 ;  /* 0x0000005a005a7308 */ /* 0x000ea20000000800 */
[----:B0-----:R-:W-:-:S07]  /*3f00*/  FADD.FTZ R97, R83, R70 ;  /* 0x0000004653617221 */ /* 0x001fce0000010000 */
[----:B------:R-:W0:Y:S01]  /*3f10*/  MUFU.EX2 R91, R91 ;  /* 0x0000005b005b7308 */ /* 0x000e220000000800 */
[----:B-1----:R-:W-:-:S01]  /*3f20*/  FADD.FTZ R54, R76, R71 ;  /* 0x000000474c367221 */ /* 0x002fc20000010000 */
[C---:B------:R-:W-:Y:S01]  /*3f30*/  F2FP.SATFINITE.E4M3.F32.PACK_AB_MERGE_C R178, R77.reuse, R76, RZ ;  /* 0x0000004c4db2723e */ /* 0x040fe200048070ff */
[--C-:B------:R-:W-:Y:S02]  /*3f40*/  IMAD.MOV.U32 R76, RZ, RZ, R25.reuse ;  /* 0x000000ffff4c7224 */ /* 0x100fe400078e0019 */
[----:B------:R-:W-:Y:S01]  /*3f50*/  FADD.FTZ R71, R77, R54 ;  /* 0x000000364d477221 */ /* 0x000fe20000010000 */
[----:B------:R-:W-:Y:S01]  /*3f60*/  F2FP.SATFINITE.E4M3.F32.PACK_AB_MERGE_C R178, R27, R26, R178 ;  /* 0x0000001a1bb2723e */ /* 0x000fe200048070b2 */
[----:B------:R-:W-:Y:S01]  /*3f70*/  IMAD.MOV.U32 R27, RZ, RZ, R25 ;  /* 0x000000ffff1b7224 */ /* 0x000fe200078e0019 */
[----:B------:R-:W1:Y:S01]  /*3f80*/  MUFU.EX2 R60, R60 ;  /* 0x0000003c003c7308 */ /* 0x000e620000000800 */
[----:B--2---:R-:W-:-:S01]  /*3f90*/  FADD.FTZ R70, R90, R97 ;  /* 0x000000615a467221 */ /* 0x004fc20000010000 */
[----:B------:R-:W-:-:S02]  /*3fa0*/  IMAD.MOV.U32 R26, RZ, RZ, R25 ;  /* 0x000000ffff1a7224 */ /* 0x000fc400078e0019 */
[--C-:B------:R-:W-:Y:S02]  /*3fb0*/  IMAD.MOV.U32 R54, RZ, RZ, R25.reuse ;  /* 0x000000ffff367224 */ /* 0x100fe400078e0019 */
[----:B------:R-:W-:Y:S02]  /*3fc0*/  IMAD.MOV.U32 R77, RZ, RZ, R25 ;  /* 0x000000ffff4d7224 */ /* 0x000fe400078e0019 */
[----:B------:R-:W2:Y:S01]  /*3fd0*/  MUFU.EX2 R62, R62 ;  /* 0x0000003e003e7308 */ /* 0x000ea20000000800 */
[----:B0-----:R-:W-:-:S01]  /*3fe0*/  FADD.FTZ R7, R91, R70 ;  /* 0x000000465b077221 */ /* 0x001fc20000010000 */
[----:B------:R-:W-:Y:S01]  /*3ff0*/  F2FP.SATFINITE.E4M3.F32.PACK_AB_MERGE_C R90, R91, R90, RZ ;  /* 0x0000005a5b5a723e */ /* 0x000fe200048070ff */
[----:B------:R-:W-:-:S03]  /*4000*/  IMAD.MOV.U32 R70, RZ, RZ, R25 ;  /* 0x000000ffff467224 */ /* 0x000fc600078e0019 */
[----:B------:R-:W-:Y:S01]  /*4010*/  F2FP.SATFINITE.E4M3.F32.PACK_AB_MERGE_C R179, R83, R82, R90 ;  /* 0x0000005253b3723e */ /* 0x000fe2000480705a */
[----:B------:R-:W-:Y:S01]  /*4020*/  IMAD.MOV.U32 R83, RZ, RZ, R25 ;  /* 0x000000ffff537224 */ /* 0x000fe200078e0019 */
[----:B------:R-:W0:Y:S01]  /*4030*/  MUFU.EX2 R61, R61 ;  /* 0x0000003d003d7308 */ /* 0x000e220000000800 */
[----:B-1----:R-:W-:-:S01]  /*4040*/  FADD.FTZ R10, R60, R71 ;  /* 0x000000473c0a7221 */ /* 0x002fc20000010000 */
[--C-:B------:R-:W-:Y:S02]  /*4050*/  IMAD.MOV.U32 R71, RZ, RZ, R25.reuse ;  /* 0x000000ffff477224 */ /* 0x100fe400078e0019 */
[----:B------:R-:W-:-:S04]  /*4060*/  IMAD.MOV.U32 R82, RZ, RZ, R25 ;  /* 0x000000ffff527224 */ /* 0x000fc800078e0019 */
        /* <DEDUP_REMOVED lines=8> */
[C---:B------:R-:W-:Y:S01]  /*40f0*/  F2FP.SATFINITE.E4M3.F32.PACK_AB_MERGE_C R180, R81.reuse, R64, RZ ;  /* 0x0000004051b4723e */ /* 0x040fe200048070ff */
[--C-:B------:R-:W-:Y:S02]  /*4100*/  IMAD.MOV.U32 R64, RZ, RZ, R25.reuse ;  /* 0x000000ffff407224 */ /* 0x100fe400078e0019 */
[----:B------:R-:W-:Y:S01]  /*4110*/  FADD.FTZ R10, R81, R10 ;  /* 0x0000000a510a7221 */ /* 0x000fe20000010000 */
[----:B------:R-:W-:Y:S01]  /*4120*/  F2FP.SATFINITE.E4M3.F32.PACK_AB_MERGE_C R180, R61, R60, R180 ;  /* 0x0000003c3db4723e */ /* 0x000fe200048070b4 */
[----:B------:R-:W-:Y:S01]  /*4130*/  IMAD.MOV.U32 R61, RZ, RZ, R25 ;  /* 0x000000ffff3d7224 */ /* 0x000fe200078e0019 */
[----:B------:R-:W2:Y:S01]  /*4140*/  MUFU.EX2 R66, R66 ;  /* 0x0000004200427308 */ /* 0x000ea20000000800 */
[----:B0-----:R-:W-:-:S01]  /*4150*/  FADD.FTZ R14, R86, R11 ;  /* 0x0000000b560e7221 */ /* 0x001fc20000010000 */
[----:B------:R-:W-:Y:S01]  /*4160*/  FADD.FTZ R11, R65, R10 ;  /* 0x0000000a410b7221 */ /* 0x000fe20000010000 */
[----:B------:R-:W-:-:S02]  /*4170*/  IMAD.MOV.U32 R60, RZ, RZ, R25 ;  /* 0x000000ffff3c7224 */ /* 0x000fc400078e0019 */
[----:B------:R-:W-:-:S03]  /*4180*/  IMAD.MOV.U32 R81, RZ, RZ, R25 ;  /* 0x000000ffff517224 */ /* 0x000fc600078e0019 */
[----:B------:R-:W0:Y:S01]  /*4190*/  MUFU.EX2 R68, R68 ;  /* 0x0000004400447308 */ /* 0x000e220000000800 */
[----:B-1----:R-:W-:-:S01]  /*41a0*/  FADD.FTZ R7, R87, R14 ;  /* 0x0000000e57077221 */ /* 0x002fc20000010000 */
[----:B------:R-:W-:Y:S01]  /*41b0*/  F2FP.SATFINITE.E4M3.F32.PACK_AB_MERGE_C R86, R87, R86, RZ ;  /* 0x000000565756723e */ /* 0x000fe200048070ff */
[----:B------:R-:W-:-:S03]  /*41c0*/  IMAD.MOV.U32 R87, RZ, RZ, R25 ;  /* 0x000000ffff577224 */ /* 0x000fc600078e0019 */
[----:B------:R-:W-:Y:S01]  /*41d0*/  F2FP.SATFINITE.E4M3.F32.PACK_AB_MERGE_C R181, R63, R62, R86 ;  /* 0x0000003e3fb5723e */ /* 0x000fe20004807056 */
[----:B------:R-:W-:Y:S01]  /*41e0*/  IMAD.MOV.U32 R63, RZ, RZ, R25 ;  /* 0x000000ffff3f7224 */ /* 0x000fe200078e0019 */
[----:B------:R-:W1:Y:S01]  /*41f0*/  MUFU.EX2 R67, R67 ;  /* 0x0000004300437308 */ /* 0x000e620000000800 */
[----:B--2---:R-:W-:-:S01]  /*4200*/  FADD.FTZ R10, R66, R7 ;  /* 0x00000007420a7221 */ /* 0x004fc20000010000 */
[--C-:B------:R-:W-:Y:S02]  /*4210*/  IMAD.MOV.U32 R62, RZ, RZ, R25.reuse ;  /* 0x000000ffff3e7224 */ /* 0x100fe400078e0019 */
[----:B------:R-:W-:-:S04]  /*4220*/  IMAD.MOV.U32 R86, RZ, RZ, R25 ;  /* 0x000000ffff567224 */ /* 0x000fc800078e0019 */
[----:B------:R-:W2:Y:S01]  /*4230*/  MUFU.EX2 R74, R74 ;  /* 0x0000004a004a7308 */ /* 0x000ea20000000800 */
[----:B0-----:R-:W-:-:S07]  /*4240*/  FADD.FTZ R11, R68, R11 ;  /* 0x0000000b440b7221 */ /* 0x001fce0000010000 */
[----:B------:R-:W0:Y:S01]  /*4250*/  MUFU.EX2 R73, R73 ;  /* 0x0000004900497308 */ /* 0x000e220000000800 */
[----:B-1----:R-:W-:-:S01]  /*4260*/  FADD.FTZ R7, R67, R10 ;  /* 0x0000000a43077221 */ /* 0x002fc20000010000 */
[----:B------:R-:W-:-:S06]  /*4270*/  FADD.FTZ R10, R34, R11 ;  /* 0x0000000b220a7221 */ /* 0x000fcc0000010000 */
[----:B------:R-:W1:Y:S01]  /*4280*/  MUFU.EX2 R75, R75 ;  /* 0x0000004b004b7308 */ /* 0x000e620000000800 */
[----:B--2---:R-:W-:-:S07]  /*4290*/  FADD.FTZ R8, R74, R7 ;  /* 0x000000074a087221 */ /* 0x004fce0000010000 */
[----:B------:R-:W2:Y:S01]  /*42a0*/  MUFU.EX2 R39, R39 ;  /* 0x0000002700277308 */ /* 0x000ea20000000800 */
[----:B0-----:R-:W-:-:S01]  /*42b0*/  FADD.FTZ R10, R73, R10 ;  /* 0x0000000a490a7221 */ /* 0x001fc20000010000 */
[----:B------:R-:W-:Y:S01]  /*42c0*/  F2FP.SATFINITE.E4M3.F32.PACK_AB_MERGE_C R34, R73, R34, RZ ;  /* 0x000000224922723e */ /* 0x000fe200048070ff */
[----:B------:R-:W-:-:S03]  /*42d0*/  IMAD.MOV.U32 R73, RZ, RZ, R25 ;  /* 0x000000ffff497224 */ /* 0x000fc600078e0019 */
[----:B------:R-:W-:Y:S01]  /*42e0*/  F2FP.SATFINITE.E4M3.F32.PACK_AB_MERGE_C R182, R68, R65, R34 ;  /* 0x0000004144b6723e */ /* 0x000fe20004807022 */
[--C-:B------:R-:W-:Y:S01]  /*42f0*/  IMAD.MOV.U32 R34, RZ, RZ, R25.reuse ;  /* 0x000000ffff227224 */ /* 0x100fe200078e0019 */
[----:B------:R-:W0:Y:S01]  /*4300*/  MUFU.EX2 R46, R46 ;  /* 0x0000002e002e7308 */ /* 0x000e220000000800 */
[C---:B-1----:R-:W-:Y:S01]  /*4310*/  F2FP.SATFINITE.E4M3.F32.PACK_AB_MERGE_C R74, R75.reuse, R74, RZ ;  /* 0x0000004a4b4a723e */ /* 0x042fe200048070ff */
[----:B------:R-:W-:Y:S01]  /*4320*/  FADD.FTZ R75, R75, R8 ;  /* 0x000000084b4b7221 */ /* 0x000fe20000010000 */
[--C-:B------:R-:W-:Y:S02]  /*4330*/  IMAD.MOV.U32 R65, RZ, RZ, R25.reuse ;  /* 0x000000ffff417224 */ /* 0x100fe400078e0019 */
[----:B------:R-:W-:Y:S01]  /*4340*/  F2FP.SATFINITE.E4M3.F32.PACK_AB_MERGE_C R183, R67, R66, R74 ;  /* 0x0000004243b7723e */ /* 0x000fe2000480704a */
[----:B------:R-:W-:Y:S02]  /*4350*/  IMAD.MOV.U32 R67, RZ, RZ, R25 ;  /* 0x000000ffff437224 */ /* 0x000fe400078e0019 */
[----:B------:R-:W1:Y:S01]  /*4360*/  MUFU.EX2 R44, R44 ;  /* 0x0000002c002c7308 */ /* 0x000e620000000800 */
[----:B--2---:R-:W-:-:S01]  /*4370*/  FADD.FTZ R5, R39, R10 ;  /* 0x0000000a27057221 */ /* 0x004fc20000010000 */
[----:B------:R-:W-:-:S02]  /*4380*/  IMAD.MOV.U32 R66, RZ, RZ, R25 ;  /* 0x000000ffff427224 */ /* 0x000fc400078e0019 */
[--C-:B------:R-:W-:Y:S02]  /*4390*/  IMAD.MOV.U32 R68, RZ, RZ, R25.reuse ;  /* 0x000000ffff447224 */ /* 0x100fe400078e0019 */
[----:B------:R-:W-:Y:S02]  /*43a0*/  IMAD.MOV.U32 R74, RZ, RZ, R25 ;  /* 0x000000ffff4a7224 */ /* 0x000fe400078e0019 */
[----:B------:R-:W2:Y:S01]  /*43b0*/  MUFU.EX2 R47, R47 ;  /* 0x0000002f002f7308 */ /* 0x000ea20000000800 */
[----:B0-----:R-:W-:-:S01]  /*43c0*/  FADD.FTZ R8, R46, R75 ;  /* 0x0000004b2e087221 */ /* 0x001fc20000010000 */
[----:B------:R-:W-:-:S06]  /*43d0*/  IMAD.MOV.U32 R75, RZ, RZ, R25 ;  /* 0x000000ffff4b7224 */ /* 0x000fcc00078e0019 */
        /* <DEDUP_REMOVED lines=11> */
[----:B------:R-:W-:Y:S01]  /*4490*/  F2FP.SATFINITE.E4M3.F32.PACK_AB_MERGE_C R184, R44, R39, R45 ;  /* 0x000000272cb8723e */ /* 0x000fe2000480702d */
[--C-:B------:R-:W-:Y:S02]  /*44a0*/  IMAD.MOV.U32 R39, RZ, RZ, R25.reuse ;  /* 0x000000ffff277224 */ /* 0x100fe400078e0019 */
[----:B------:R-:W2:Y:S01]  /*44b0*/  MUFU.EX2 R4, R4 ;  /* 0x0000000400047308 */ /* 0x000ea20000000800 */
[C---:B0-----:R-:W-:Y:S01]  /*44c0*/  F2FP.SATFINITE.E4M3.F32.PACK_AB_MERGE_C R50, R51.reuse, R50, RZ ;  /* 0x000000323332723e */ /* 0x041fe200048070ff */
[----:B------:R-:W-:Y:S01]  /*44d0*/  FADD.FTZ R51, R51, R10 ;  /* 0x0000000a33337221 */ /* 0x000fe20000010000 */
[--C-:B------:R-:W-:Y:S02]  /*44e0*/  IMAD.MOV.U32 R45, RZ, RZ, R25.reuse ;  /* 0x000000ffff2d7224 */ /* 0x100fe400078e0019 */
[----:B------:R-:W-:Y:S01]  /*44f0*/  F2FP.SATFINITE.E4M3.F32.PACK_AB_MERGE_C R185, R47, R46, R50 ;  /* 0x0000002e2fb9723e */ /* 0x000fe20004807032 */
[----:B------:R-:W-:Y:S02]  /*4500*/  IMAD.MOV.U32 R44, RZ, RZ, R25 ;  /* 0x000000ffff2c7224 */ /* 0x000fe400078e0019 */
[----:B------:R-:W0:Y:S01]  /*4510*/  MUFU.EX2 R52, R52 ;  /* 0x0000003400347308 */ /* 0x000e220000000800 */
[----:B-1----:R-:W-:-:S01]  /*4520*/  FADD.FTZ R5, R49, R48 ;  /* 0x0000003031057221 */ /* 0x002fc20000010000 */
[----:B------:R-:W-:-:S02]  /*4530*/  IMAD.MOV.U32 R47, RZ, RZ, R25 ;  /* 0x000000ffff2f7224 */ /* 0x000fc400078e0019 */
[--C-:B------:R-:W-:Y:S02]  /*4540*/  IMAD.MOV.U32 R46, RZ, RZ, R25.reuse ;  /* 0x000000ffff2e7224 */ /* 0x100fe400078e0019 */
[----:B------:R-:W-:Y:S02]  /*4550*/  IMAD.MOV.U32 R48, RZ, RZ, R25 ;  /* 0x000000ffff307224 */ /* 0x000fe400078e0019 */
[----:B------:R-:W1:Y:S01]  /*4560*/  MUFU.EX2 R55, R55 ;  /* 0x0000003700377308 */ /* 0x000e620000000800 */
[----:B--2---:R-:W-:-:S01]  /*4570*/  FADD.FTZ R10, R4, R51 ;  /* 0x00000033040a7221 */ /* 0x004fc20000010000 */
[--C-:B------:R-:W-:Y:S02]  /*4580*/  IMAD.MOV.U32 R51, RZ, RZ, R25.reuse ;  /* 0x000000ffff337224 */ /* 0x100fe400078e0019 */
[----:B------:R-:W-:-:S04]  /*4590*/  IMAD.MOV.U32 R50, RZ, RZ, R25 ;  /* 0x000000ffff327224 */ /* 0x000fc800078e0019 */
[----:B------:R-:W-:Y:S01]  /*45a0*/  MUFU.EX2 R53, R53 ;  /* 0x0000003500357308 */ /* 0x000fe20000000800 */
[----:B0-----:R-:W-:-:S07]  /*45b0*/  FADD.FTZ R12, R52, R5 ;  /* 0x00000005340c7221 */ /* 0x001fce0000010000 */
        /* <DEDUP_REMOVED lines=19> */
[----:B------:R-:W-:-:S07]  /*46f0*/  IMAD.MOV.U32 R58, RZ, RZ, R25 ;  /* 0x000000ffff3a7224 */ /* 0x000fce00078e0019 */
        /* <DEDUP_REMOVED lines=36> */
[----:B------:R-:W2:Y:S01]  /*4940*/  MUFU.EX2 R42, R42 ;  /* 0x0000002a002a7308 */ /* 0x000ea20000000800 */
[C---:B0-----:R-:W-:Y:S01]  /*4950*/  F2FP.SATFINITE.E4M3.F32.PACK_AB_MERGE_C R190, R37.reuse, R36, R9 ;  /* 0x0000002425be723e */ /* 0x041fe20004807009 */
[----:B------:R-:W-:Y:S01]  /*4960*/  FADD.FTZ R37, R37, R8 ;  /* 0x0000000825257221 */ /* 0x000fe20000010000 */
[--C-:B------:R-:W-:Y:S02]  /*4970*/  IMAD.MOV.U32 R36, RZ, RZ, R25.reuse ;  /* 0x000000ffff247224 */ /* 0x100fe400078e0019 */
[----:B-1----:R-:W-:Y:S02]  /*4980*/  IMAD.MOV.U32 R72, RZ, RZ, R25 ;  /* 0x000000ffff487224 */ /* 0x002fe400078e0019 */
[----:B------:R-:W-:-:S01]  /*4990*/  FADD.FTZ R40, R40, R37 ;  /* 0x0000002528287221 */ /* 0x000fc20000010000 */
[----:B------:R-:W-:Y:S01]  /*49a0*/  IMAD.MOV.U32 R37, RZ, RZ, R25 ;  /* 0x000000ffff257224 */ /* 0x000fe200078e0019 */
[----:B------:R-:W0:Y:S01]  /*49b0*/  MUFU.EX2 R43, R43 ;  /* 0x0000002b002b7308 */ /* 0x000e220000000800 */
[----:B---3--:R-:W-:-:S04]  /*49c0*/  FADD.FTZ R7, R5, R10 ;  /* 0x0000000a05077221 */ /* 0x008fc80000010000 */
[----:B--2---:R-:W-:Y:S01]  /*49d0*/  FADD.FTZ R4, R42, R7 ;  /* 0x000000072a047221 */ /* 0x004fe20000010000 */
[----:B0-----:R-:W-:-:S03]  /*49e0*/  F2FP.SATFINITE.E4M3.F32.PACK_AB_MERGE_C R8, R43, R42, RZ ;  /* 0x0000002a2b08723e */ /* 0x001fc600048070ff */
[----:B------:R-:W-:Y:S01]  /*49f0*/  FADD.FTZ R4, R43, R4 ;  /* 0x000000042b047221 */ /* 0x000fe20000010000 */
[----:B------:R-:W-:Y:S01]  /*4a00*/  IMAD.MOV.U32 R43, RZ, RZ, R25 ;  /* 0x000000ffff2b7224 */ /* 0x000fe200078e0019 */
        /* <DEDUP_REMOVED lines=40> */
[----:B------:R-:W-:Y:S01]  /*4c90*/  UMOV UR30, UR47 ;  /* 0x0000002f001e7c82 */ /* 0x000fe20008000000 */
[----:B------:R-:W-:-:S05]  /*4ca0*/  UMOV UR28, UR46 ;  /* 0x0000002e001c7c82 */ /* 0x000fca0008000000 */
.L_x_7516:
[----:B------:R-:W-:Y:S01]  /*4cb0*/  ISETP.NE.AND P2, PT, RZ, UR44, PT ;  /* 0x0000002cff007c0c */ /* 0x000fe2000bf45270 */
[----:B------:R-:W-:-:S04]  /*4cc0*/  UISETP.NE.AND UP0, UPT, UR28, 0x1, UPT ;  /* 0x000000011c00788c */ /* 0x000fc8000bf05270 */
[----:B------:R-:W-:-:S04]  /*4cd0*/  USEL UR47, URZ, 0x1, UP0 ;  /* 0x000000013f2f7887 */ /* 0x000fc80008000000 */
[----:B------:R-:W-:-:S04]  /*4ce0*/  ULOP3.LUT UR47, UR30, UR47, URZ, 0x3c, !UPT ;  /* 0x0000002f1e2f7292 */ /* 0x000fc8000f8e3c3f */
[----:B------:R-:W-:Y:S08]  /*4cf0*/  @P2 BRA `(.L_x_7506) ;  /* 0x0000000000442947 */ /* 0x000ff00003800000 */
[----:B------:R-:W-:Y:S05]  /*4d00*/  @!P0 BRA `(.L_x_7507) ;  /* 0x0000000000048947 */ /* 0x000fea0003800000 */
[----:B------:R-:W-:Y:S01]  /*4d10*/  BPT.TRAP 0x1 ;  /* 0x000000040000795c */ /* 0x000fe20000300000 */
.L_x_7507:
        /* <DEDUP_REMOVED lines=12> */
.L_x_7508:
[----:B-1----:R-:W-:Y:S05]  /*4de0*/  @P1 BRA `(.L_x_7506) ;  /* 0x0000000000081947 */ /* 0x002fea0003800000 */
[----:B------:R-:W1:Y:S02]  /*4df0*/  SYNCS.PHASECHK.TRANS64.TRYWAIT P1, [UR6+0x22830], R3 ;  /* 0x02283003ff0075a7 */ /* 0x000e640008020146 */
[----:B-1----:R-:W-:Y:S05]  /*4e00*/  @!P1 BRA `(.L_x_7509) ;  /* 0x000000e000849947 */ /* 0x002fea0003800000 */
.L_x_7506:
[----:B-1----:R-:W1:Y:S01]  /*4e10*/  S2R R6, SR_TID.X ;  /* 0x0000000000067919 */ /* 0x002e620000002100 */
[----:B------:R-:W-:Y:S01]  /*4e20*/  R2UR UR31, R0 ;  /* 0x00000000001f72ca */ /* 0x000fe200000e0000 */
        /* <DEDUP_REMOVED lines=130> */
.L_x_7511:
        /* <DEDUP_REMOVED lines=9> */
.L_x_7512:
[----:B-1----:R-:W-:Y:S05]  /*56e0*/  @P1 BRA `(.L_x_7510) ;  /* 0x0000000000081947 */ /* 0x002fea0003800000 */
[----:B------:R-:W1:Y:S02]  /*56f0*/  SYNCS.PHASECHK.TRANS64.TRYWAIT P1, [UR6+0x22850], R3 ;  /* 0x02285003ff0075a7 */ /* 0x000e640008020146 */
[----:B-1----:R-:W-:Y:S05]  /*5700*/  @!P1 BRA `(.L_x_7513) ;  /* 0x000000d8005c9947 */ /* 0x002fea0003800000 */
.L_x_7510:
        /* <DEDUP_REMOVED lines=39> */
.L_x_7514:
[----:B------:R-:W-:Y:S01]  /*5980*/  FMNMX.FTZ R6, R152, R7, !PT ;  /* 0x0000000798067209 */ /* 0x000fe20007810000 */
[----:B------:R-:W-:Y:S01]  /*5990*/  ULEA UR6, UR46, UR14, 0x3 ;  /* 0x0000000e2e067291 */ /* 0x000fe2000f8e183f */
[----:B------:R-:W-:Y:S02]  /*59a0*/  FMNMX.FTZ R8, R154, R9, !PT ;  /* 0x000000099a087209 */ /* 0x000fe40007810000 */
[----:B0-----:R-:W-:Y:S01]  /*59b0*/  FMNMX.FTZ R3, R153, R6, !PT ;  /* 0x0000000699037209 */ /* 0x001fe20007810000 */
        /* <DEDUP_REMOVED lines=88> */
[----:B------:R-:W-:Y:S01]  /*5f40*/  FADD.FTZ R7, -R3, R7 ;  /* 0x0000000703077221 */ /* 0x000fe20000010100 */
[----:B------:R-:W-:-:S03]  /*5f50*/  IMAD.U32 R12, RZ, RZ, UR43 ;  /* 0x0000002bff0c7e24 */ /* 0x000fc6000f8e00ff */
[----:B------:R-:W-:Y:S01]  /*5f60*/  FMUL.FTZ R14, R7, UR43 ;  /* 0x0000002b070e7c20 */ /* 0x000fe20008410000 */
[----:B------:R-:W-:-:S01]  /*5f70*/  FADD.FTZ R7, -R6, R9 ;  /* 0x0000000906077221 */ /* 0x000fc20000010100 */
[----:B------:R-:W-:Y:S02]  /*5f80*/  FFMA.FTZ R9, R3, R12, -8 ;  /* 0xc100000003097423 */ /* 0x000fe4000001000c */
[----:B------:R0:W-:Y:S01]  /*5f90*/  MUFU.EX2 R8, R14 ;  /* 0x0000000e00087308 */ /* 0x0001e20000000800 */
[----:B------:R-:W-:Y:S01]  /*5fa0*/  FMUL.FTZ R7, R7, UR43 ;  /* 0x0000002b07077c20 */ /* 0x000fe20008410000 */
[--C-:B------:R-:W-:Y:S01]  /*5fb0*/  FFMA.FTZ R10, R153, UR43, -R9.reuse ;  /* 0x0000002b990a7c23 */ /* 0x100fe20008010809 */
[----:B------:R-:W-:Y:S02]  /*5fc0*/  IMAD.U32 R153, RZ, RZ, UR43 ;  /* 0x0000002bff997e24 */ /* 0x000fe4000f8e00ff */
        /* <DEDUP_REMOVED lines=39> */
[----:B------:R-:W-:-:S01]  /*6240*/  FFMA.FTZ R101, R6, R153, -8 ;  /* 0xc100000006657423 */ /* 0x000fc20000010099 */
[----:B------:R-:W0:Y:S03]  /*6250*/  MUFU.EX2 R11, R11 ;  /* 0x0000000b000b7308 */ /* 0x000e260000000800 */
        /* <DEDUP_REMOVED lines=202> */
.L_x_7515:
        /* <DEDUP_REMOVED lines=116> */
.L_x_7505:
[----:B------:R-:W-:Y:S06]  /*7640*/  BAR.ARV 0x8, 0x180 ;  /* 0x0206000000007b1d */ /* 0x000fec0000002000 */
[----:B------:R-:W-:Y:S05]  /*7650*/  @!P0 BRA `(.L_x_7517) ;  /* 0x0000000000048947 */ /* 0x000fea0003800000 */
[----:B------:R-:W-:Y:S01]  /*7660*/  BPT.TRAP 0x1 ;  /* 0x000000040000795c */ /* 0x000fe20000300000 */
.L_x_7517:
        /* <DEDUP_REMOVED lines=9> */
.L_x_7518:
[----:B-1----:R-:W-:Y:S05]  /*7700*/  @P1 BRA `(.L_x_7519) ;  /* 0x0000000000081947 */ /* 0x002fea0003800000 */
[----:B------:R-:W1:Y:S02]  /*7710*/  SYNCS.PHASECHK.TRANS64.TRYWAIT P1, [UR5+0x22850], R0 ;  /* 0x02285000ff0075a7 */ /* 0x000e640008020145 */
[----:B-1----:R-:W-:Y:S05]  /*7720*/  @!P1 BRA `(.L_x_7520) ;  /* 0x000000b8006c9947 */ /* 0x002fea0003800000 */
.L_x_7519:
        /* <DEDUP_REMOVED lines=25> */
[----:B------:R-:W-:Y:S01]  /*78c0*/  @P1 LEA R10, P2, R8, UR6, 0x2 ;  /* 0x00000006080a1c11 */ /* 0x000fe2000f8410ff */
[----:B------:R-:W-:-:S03]  /*78d0*/  UIADD3 UR6, UR4, 0x200, URZ ;  /* 0x0000020004067890 */ /* 0x000fc6000fffe03f */
[----:B------:R-:W-:Y:S01]  /*78e0*/  @P1 LEA.HI.X R11, R8, UR7, R7, 0x2, P2 ;  /* 0x00000007080b1c11 */ /* 0x000fe200090f1407 */
[----:B------:R-:W-:Y:S01]  /*78f0*/  UMOV UR7, 0xc0000010 ;  /* 0xc000001000077882 */ /* 0x000fe20000000000 */
[----:B------:R-:W-:-:S06]  /*7900*/  IMAD.MOV.U32 R7, RZ, RZ, 0x3f800000 ;  /* 0x3f800000ff077424 */ /* 0x000fcc00078e00ff */
[----:B------:R0:W2:Y:S01]  /*7910*/  @P1 LDG.E R7, desc[UR50][R10.64] ;  /* 0x000000320a071981 */ /* 0x0000a2000c1e1900 */
[----:B------:R-:W-:Y:S02]  /*7920*/  WARPGROUP.DEPBAR.LE gsb0, 0x0 ;  /* 0x00008000000079c5 */ /* 0x000fe40000010000 */
[----:B------:R-:W-:-:S06]  /*7930*/  WARPGROUP.ARRIVE ;  /* 0x00000000000079c5 */ /* 0x000fcc0000000000 */
[----:B------:R-:W-:Y:S01]  /*7940*/  QGMMA.64x128x32.F32.E4M3.E4M3 R24, R180, gdesc[UR4], R24, gsb0 ;  /* 0x01e00004b4187df3 */ /* 0x000fe20008000818 */
[----:B------:R-:W-:Y:S01]  /*7950*/  UIADD3 UR6, UR4, 0x300, URZ ;  /* 0x0000030004067890 */ /* 0x000fe2000fffe03f */
        /* <DEDUP_REMOVED lines=9> */
[----:B-1----:R-:W-:-:S01]  /*79f0*/  FADD.FTZ R0, R0, R5 ;  /* 0x0000000500007221 */ /* 0x002fc20000010000 */
[----:B---3--:R-:W-:-:S04]  /*7a00*/  FADD.FTZ R13, R13, R4 ;  /* 0x000000040d0d7221 */ /* 0x008fc80000010000 */
[----:B------:R-:W0:Y:S04]  /*7a10*/  SHFL.BFLY PT, R9, R0, 0x1, 0x1f ;  /* 0x0c201f0000097f89 */ /* 0x000e2800000e0000 */
[----:B------:R-:W1:Y:S01]  /*7a20*/  SHFL.BFLY PT, R8, R13, 0x1, 0x1f ;  /* 0x0c201f000d087f89 */ /* 0x000e6200000e0000 */
[----:B------:R-:W-:Y:S02]  /*7a30*/  IMAD.MOV.U32 R4, RZ, RZ, RZ ;  /* 0x000000ffff047224 */ /* 0x000fe400078e00ff */
[----:B0-----:R-:W-:Y:S01]  /*7a40*/  FADD.FTZ R11, R0, R9 ;  /* 0x00000009000b7221 */ /* 0x001fe20000010000 */
[----:B-1----:R-:W-:-:S04]  /*7a50*/  FADD.FTZ R12, R13, R8 ;  /* 0x000000080d0c7221 */ /* 0x002fc80000010000 */
[C---:B------:R-:W-:Y:S01]  /*7a60*/  FSETP.NE.FTZ.AND P1, PT, R11.reuse, RZ, PT ;  /* 0x000000ff0b00720b */ /* 0x040fe20003f35000 */
[----:B------:R-:W-:Y:S01]  /*7a70*/  FMUL.FTZ R5, R11, 0.00390625 ;  /* 0x3b8000000b057820 */ /* 0x000fe20000410000 */
[----:B------:R-:W-:-:S04]  /*7a80*/  FMUL.FTZ R14, R12, 0.00390625 ;  /* 0x3b8000000c0e7820 */ /* 0x000fc80000410000 */
        /* <DEDUP_REMOVED lines=26> */
.L_x_7521:
        /* <DEDUP_REMOVED lines=74> */
.L_x_7497:
[----:B------:R-:W0:Y:S01]  /*80d0*/  S2R R4, SR_CgaCtaId ;  /* 0x0000000000047919 */ /* 0x000e220000008800 */
[----:B------:R-:W-:Y:S01]  /*80e0*/  MOV R3, 0x400 ;  /* 0x0000040000037802 */ /* 0x000fe20000000f00 */
[----:B------:R-:W-:Y:S01]  /*80f0*/  UISETP.NE.AND UP0, UPT, UR45, URZ, UPT ;  /* 0x0000003f2d00728c */ /* 0x000fe2000bf05270 */
[----:B------:R-:W-:Y:S01]  /*8100*/  BSSY B0, `(.L_x_7522) ;  /* 0x00003af000007945 */ /* 0x000fe20003800000 */
[----:B------:R-:W-:Y:S09]  /*8110*/  BAR.SYNC.DEFER_BLOCKING 0x5, 0x180 ;  /* 0x0146000000007b1d */ /* 0x000ff20000010000 */
[----:B------:R-:W-:Y:S01]  /*8120*/  @!UP0 ULDC UR45, c[0x0][0xad4] ;  /* 0x0002b500002d8ab9 */ /* 0x000fe20000000800 */
[----:B0-----:R-:W-:-:S05]  /*8130*/  LEA R3, R4, R3, 0x18 ;  /* 0x0000000304037211 */ /* 0x001fca00078ec0ff */
[----:B------:R-:W0:Y:S02]  /*8140*/  LDS.128 R28, [R3+0x228d0] ;  /* 0x0228d000031c7984 */ /* 0x000e240000000c00 */
[----:B0-----:R-:W-:Y:S02]  /*8150*/  R2UR UR6, R29 ;  /* 0x000000001d0672ca */ /* 0x001fe400000e0000 */
[----:B------:R-:W-:Y:S01]  /*8160*/  R2UR UR5, R30 ;  /* 0x000000001e0572ca */ /* 0x000fe200000e0000 */
[----:B------:R-:W-:Y:S06]  /*8170*/  BAR.ARV 0x4, 0x180 ;  /* 0x0106000000007b1d */ /* 0x000fec0000002000 */
[----:B------:R-:W-:Y:S08]  /*8180*/  @P0 BRA `(.L_x_7523) ;  /* 0x0000002c00800947 */ /* 0x000ff00003800000 */
[----:B------:R-:W0:Y:S01]  /*8190*/  S2R R26, SR_TID.X ;  /* 0x00000000001a7919 */ /* 0x000e220000002100 */
[----:B------:R-:W-:Y:S01]  /*81a0*/  ULDC.64 UR8, c[0x4][0xa8] ;  /* 0x01002a0000087ab9 */ /* 0x000fe20000000a00 */
[----:B------:R-:W-:Y:S01]  /*81b0*/  ULDC.64 UR10, c[0x0][0xc00] ;  /* 0x00030000000a7ab9 */ /* 0x000fe20000000a00 */
[----:B0-----:R-:W-:-:S05]  /*81c0*/  IMAD.SHL.U32 R4, R26, 0x4, RZ ;  /* 0x000000041a047824 */ /* 0x001fca00078e00ff */
[----:B------:R-:W-:Y:S01]  /*81d0*/  LOP3.LUT R4, R4, 0xc, RZ, 0xc0, !PT ;  /* 0x0000000c04047812 */ /* 0x000fe200078ec0ff */
[----:B------:R-:W-:Y:S03]  /*81e0*/  BAR.SYNC.DEFER_BLOCKING 0x1, 0x100 ;  /* 0x0044000000007b1d */ /* 0x000fe60000010000 */
[----:B------:R-:W-:-:S05]  /*81f0*/  IADD3 R4, P0, R4, UR8, RZ ;  /* 0x0000000804047c10 */ /* 0x000fca000ff1e0ff */
[----:B------:R-:W-:Y:S01]  /*8200*/  IMAD.X R5, RZ, RZ, UR9, P0 ;  /* 0x00000009ff057e24 */ /* 0x000fe200080e06ff */
[----:B------:R-:W-:-:S04]  /*8210*/  ULDC.64 UR8, c[0x0][0xc00] ;  /* 0x0003000000087ab9 */ /* 0x000fc80000000a00 */
[----:B------:R0:W2:Y:S01]  /*8220*/  LDG.E.CONSTANT R14, desc[UR50][R4.64] ;  /* 0x00000032040e7981 */ /* 0x0000a2000c1e9900 */
[----:B------:R-:W-:Y:S01]  /*8230*/  LOP3.LUT P0, R26, R26, 0x3, RZ, 0xc0, !PT ;  /* 0x000000031a1a7812 */ /* 0x000fe2000780c0ff */
[----:B------:R-:W-:-:S03]  /*8240*/  UIMAD.WIDE UR8, UR37, 0x4, UR8 ;  /* 0x00000004250878a5 */ /* 0x000fc6000f8e0208 */
[----:B------:R-:W-:-:S04]  /*8250*/  ISETP.EQ.OR P0, PT, R26, 0x3, !P0 ;  /* 0x000000031a00780c */ /* 0x000fc80004702670 */
[----:B------:R-:W-:Y:S01]  /*8260*/  SEL R109, R47, R10, P0 ;  /* 0x0000000a2f6d7207 */ /* 0x000fe20000000000 */
[----:B0-----:R-:W0:Y:S01]  /*8270*/  S2R R4, SR_SWINHI ;  /* 0x0000000000047919 */ /* 0x001e220000002f00 */
        /* <DEDUP_REMOVED lines=16> */
[----:B------:R-:W-:-:S02]  /*8380*/  MOV R28, R3 ;  /* 0x00000003001c7202 */ /* 0x000fc40000000f00 */
[----:B0-----:R-:W-:Y:S02]  /*8390*/  MOV R29, R4 ;  /* 0x00000004001d7202 */ /* 0x001fe40000000f00 */
[----:B------:R-:W-:Y:S02]  /*83a0*/  SEL R27, R9, R6, P0 ;  /* 0x00000006091b7207 */ /* 0x000fe40000000000 */
[----:B------:R-:W-:Y:S01]  /*83b0*/  SEL R137, R36, R13, P0 ;  /* 0x0000000d24897207 */ /* 0x000fe20000000000 */
[----:B------:R-:W-:Y:S01]  /*83c0*/  IMAD.WIDE R10, R220, 0x2, R28 ;  /* 0x00000002dc0a7825 */ /* 0x000fe200078e021c */
[----:B------:R-:W-:Y:S02]  /*83d0*/  SEL R33, R13, R36, P0 ;  /* 0x000000240d217207 */ /* 0x000fe40000000000 */
[----:B------:R-:W-:Y:S02]  /*83e0*/  SEL R123, R90, R77, P0 ;  /* 0x0000004d5a7b7207 */ /* 0x000fe40000000000 */
[----:B------:R-:W-:-:S02]  /*83f0*/  IADD3 R59, P1, R10, 0x40, RZ ;  /* 0x000000400a3b7810 */ /* 0x000fc40007f3e0ff */
[----:B------:R-:W-:Y:S02]  /*8400*/  IADD3 R21, P6, R10, 0x20, RZ ;  /* 0x000000200a157810 */ /* 0x000fe40007fde0ff */
[----:B------:R-:W-:Y:S01]  /*8410*/  LOP3.LUT R6, R59, 0x380, RZ, 0xc0, !PT ;  /* 0x000003803b067812 */ /* 0x000fe200078ec0ff */
[----:B------:R-:W-:Y:S01]  /*8420*/  IMAD.X R99, RZ, RZ, R11, P1 ;  /* 0x000000ffff637224 */ /* 0x000fe200008e060b */
[----:B------:R-:W-:Y:S02]  /*8430*/  SEL R36, R77, R90, P0 ;  /* 0x0000005a4d247207 */ /* 0x000fe40000000000 */
[----:B------:R-:W-:Y:S02]  /*8440*/  SEL R77, R53, R64, P0 ;  /* 0x00000040354d7207 */ /* 0x000fe40000000000 */
[----:B------:R-:W-:Y:S02]  /*8450*/  SEL R53, R64, R53, P0 ;  /* 0x0000003540357207 */ /* 0x000fe40000000000 */
[----:B------:R-:W-:-:S02]  /*8460*/  LOP3.LUT R4, R21, 0x380, RZ, 0xc0, !PT ;  /* 0x0000038015047812 */ /* 0x000fc400078ec0ff */
[----:B------:R-:W-:Y:S02]  /*8470*/  SEL R103, R74, R75, P0 ;  /* 0x0000004b4a677207 */ /* 0x000fe40000000000 */
[----:B------:R-:W-:Y:S02]  /*8480*/  SEL R64, R75, R74, P0 ;  /* 0x0000004a4b407207 */ /* 0x000fe40000000000 */
[----:B------:R-:W-:Y:S02]  /*8490*/  SHF.R.U64 R6, R6, 0x3, RZ ;  /* 0x0000000306067819 */ /* 0x000fe400000012ff */
[----:B------:R-:W-:Y:S02]  /*84a0*/  IADD3 R75, P4, R10, 0x4020, RZ ;  /* 0x000040200a4b7810 */ /* 0x000fe40007f9e0ff */
[----:B------:R-:W-:Y:S02]  /*84b0*/  SHF.R.U64 R4, R4, 0x3, RZ ;  /* 0x0000000304047819 */ /* 0x000fe400000012ff */
[----:B------:R-:W-:-:S02]  /*84c0*/  SEL R125, R69, R92, P0 ;  /* 0x0000005c457d7207 */ /* 0x000fc40000000000 */
[----:B------:R-:W-:Y:S02]  /*84d0*/  SEL R39, R92, R69, P0 ;  /* 0x000000455c277207 */ /* 0x000fe40000000000 */
[----:B------:R-:W-:Y:S02]  /*84e0*/  SEL R105, R45, R50, P0 ;  /* 0x000000322d697207 */ /* 0x000fe40000000000 */
[----:B------:R-:W-:Y:S02]  /*84f0*/  IADD3 R30, P5, R10, 0x4040, RZ ;  /* 0x000040400a1e7810 */ /* 0x000fe40007fbe0ff */
[----:B------:R-:W-:Y:S02]  /*8500*/  LOP3.LUT R98, R6, R59, RZ, 0x3c, !PT ;  /* 0x0000003b06627212 */ /* 0x000fe400078e3cff */
[----:B------:R-:W-:Y:S01]  /*8510*/  SEL R131, R32, R41, P0 ;  /* 0x0000002920837207 */ /* 0x000fe20000000000 */
[----:B------:R-:W-:Y:S01]  /*8520*/  IMAD.X R97, RZ, RZ, R11, P5 ;  /* 0x000000ffff617224 */ /* 0x000fe200028e060b */
[----:B------:R-:W-:-:S02]  /*8530*/  SEL R121, R68, R93, P0 ;  /* 0x0000005d44797207 */ /* 0x000fc40000000000 */
[----:B------:R-:W-:Y:S02]  /*8540*/  SEL R42, R93, R68, P0 ;  /* 0x000000445d2a7207 */ /* 0x000fe40000000000 */
[----:B------:R-:W-:Y:S02]  /*8550*/  SEL R45, R50, R45, P0 ;  /* 0x0000002d322d7207 */ /* 0x000fe40000000000 */
[----:B------:R-:W-:Y:S02]  /*8560*/  SEL R69, R49, R48, P0 ;  /* 0x0000003031457207 */ /* 0x000fe40000000000 */
[----:B------:R-:W-:Y:S02]  /*8570*/  LOP3.LUT R6, R75, 0x380, RZ, 0xc0, !PT ;  /* 0x000003804b067812 */ /* 0x000fe400078ec0ff */
        /* <DEDUP_REMOVED lines=17> */
[----:B------:R-:W-:Y:S02]  /*8690*/  LOP3.LUT R24, R4, R21, RZ, 0x3c, !PT ;  /* 0x0000001504187212 */ /* 0x000fe400078e3cff */
[----:B------:R-:W-:Y:S02]  /*86a0*/  SEL R81, R70, R71, P0 ;  /* 0x0000004746517207 */ /* 0x000fe40000000000 */
[----:B------:R-:W-:Y:S02]  /*86b0*/  SEL R56, R71, R70, P0 ;  /* 0x0000004647387207 */ /* 0x000fe40000000000 */
[----:B------:R-:W-:-:S02]  /*86c0*/  SEL R63, R82, R83, P0 ;  /* 0x00000053523f7207 */ /* 0x000fc40000000000 */
[----:B------:R-:W-:Y:S02]  /*86d0*/  SEL R66, R83, R82, P0 ;  /* 0x0000005253427207 */ /* 0x000fe40000000000 */
[----:B------:R-:W-:Y:S02]  /*86e0*/  IADD3 R67, P2, R10, 0x60, RZ ;  /* 0x000000600a437810 */ /* 0x000fe40007f5e0ff */
[----:B------:R-:W-:Y:S02]  /*86f0*/  LOP3.LUT R21, R30, 0x380, RZ, 0xc0, !PT ;  /* 0x000003801e157812 */ /* 0x000fe400078ec0ff */
[C---:B------:R-:W-:Y:S01]  /*8700*/  IADD3 R71, P3, R10.reuse, 0x4000, RZ ;  /* 0x000040000a477810 */ /* 0x040fe20007f7e0ff */
[--C-:B------:R-:W-:Y:S01]  /*8710*/  IMAD.X R13, RZ, RZ, R11.reuse, P2 ;  /* 0x000000ffff0d7224 */ /* 0x100fe200010e060b */
[----:B------:R-:W-:Y:S02]  /*8720*/  IADD3 R83, P6, R10, 0x4060, RZ ;  /* 0x000040600a537810 */ /* 0x000fe40007fde0ff */
[----:B------:R-:W-:Y:S01]  /*8730*/  SHF.R.U64 R6, R6, 0x3, RZ ;  /* 0x0000000306067819 */ /* 0x000fe200000012ff */
[----:B------:R-:W-:Y:S01]  /*8740*/  IMAD.X R9, RZ, RZ, R11, P3 ;  /* 0x000000ffff097224 */ /* 0x000fe200018e060b */
[----:B------:R-:W-:-:S02]  /*8750*/  SEL R57, R15, R8, P0 ;  /* 0x000000080f397207 */ /* 0x000fc40000000000 */
[----:B------:R-:W-:Y:S02]  /*8760*/  SEL R15, R8, R15, P0 ;  /* 0x0000000f080f7207 */ /* 0x000fe40000000000 */
[----:B------:R-:W-:Y:S02]  /*8770*/  SEL R107, R7, R12, P0 ;  /* 0x0000000c076b7207 */ /* 0x000fe40000000000 */
[----:B------:R-:W-:Y:S01]  /*8780*/  SEL R46, R12, R7, P0 ;  /* 0x000000070c2e7207 */ /* 0x000fe20000000000 */
[----:B------:R-:W-:Y:S01]  /*8790*/  IMAD.X R7, RZ, RZ, R11, P4 ;  /* 0x000000ffff077224 */ /* 0x000fe200020e060b */
[----:B------:R-:W-:Y:S02]  /*87a0*/  LOP3.LUT R8, R67, 0x380, RZ, 0xc0, !PT ;  /* 0x0000038043087812 */ /* 0x000fe400078ec0ff */
[----:B------:R-:W-:Y:S02]  /*87b0*/  SHF.R.U64 R21, R21, 0x3, RZ ;  /* 0x0000000315157819 */ /* 0x000fe400000012ff */
[----:B------:R-:W-:-:S02]  /*87c0*/  LOP3.LUT R4, R71, 0x380, RZ, 0xc0, !PT ;  /* 0x0000038047047812 */ /* 0x000fc400078ec0ff */
[----:B------:R-:W-:Y:S02]  /*87d0*/  LOP3.LUT R58, R83, 0x380, RZ, 0xc0, !PT ;  /* 0x00000380533a7812 */ /* 0x000fe400078ec0ff */
[----:B------:R-:W-:Y:S02]  /*87e0*/  LOP3.LUT R6, R6, R75, RZ, 0x3c, !PT ;  /* 0x0000004b06067212 */ /* 0x000fe400078e3cff */
[----:B------:R-:W-:Y:S02]  /*87f0*/  LOP3.LUT R5, R10, 0x380, RZ, 0xc0, !PT ;  /* 0x000003800a057812 */ /* 0x000fe400078ec0ff */
[----:B------:R-:W-:Y:S02]  /*8800*/  SEL R127, R88, R61, P0 ;  /* 0x0000003d587f7207 */ /* 0x000fe40000000000 */
[----:B------:R-:W-:Y:S02]  /*8810*/  SEL R34, R61, R88, P0 ;  /* 0x000000583d227207 */ /* 0x000fe40000000000 */
[----:B------:R-:W-:-:S02]  /*8820*/  SHF.R.U64 R8, R8, 0x3, RZ ;  /* 0x0000000308087819 */ /* 0x000fc400000012ff */
[----:B------:R-:W-:Y:S02]  /*8830*/  LOP3.LUT R96, R21, R30, RZ, 0x3c, !PT ;  /* 0x0000001e15607212 */ /* 0x000fe400078e3cff */
[----:B------:R-:W-:Y:S02]  /*8840*/  SEL R61, R65, R80, P0 ;  /* 0x00000050413d7207 */ /* 0x000fe40000000000 */
[----:B------:R-:W-:Y:S02]  /*8850*/  SHF.R.U64 R4, R4, 0x3, RZ ;  /* 0x0000000304047819 */ /* 0x000fe400000012ff */
[----:B------:R-:W-:Y:S02]  /*8860*/  SHF.R.U64 R58, R58, 0x3, RZ ;  /* 0x000000033a3a7819 */ /* 0x000fe400000012ff */
[----:B------:R-:W-:Y:S02]  /*8870*/  MOV R21, R6 ;  /* 0x0000000600157202 */ /* 0x000fe40000000f00 */
[----:B------:R-:W-:-:S02]  /*8880*/  SEL R79, R86, R87, P0 ;  /* 0x00000057564f7207 */ /* 0x000fc40000000000 */
[----:B------:R-:W-:Y:S02]  /*8890*/  SEL R60, R87, R86, P0 ;  /* 0x00000056573c7207 */ /* 0x000fe40000000000 */
[----:B------:R-:W-:Y:S02]  /*88a0*/  SHF.R.U64 R5, R5, 0x3, RZ ;  /* 0x0000000305057819 */ /* 0x000fe400000012ff */
[----:B------:R-:W-:Y:S02]  /*88b0*/  LOP3.LUT R12, R8, R67, RZ, 0x3c, !PT ;  /* 0x00000043080c7212 */ /* 0x000fe400078e3cff */
[----:B------:R-:W-:Y:S02]  /*88c0*/  LOP3.LUT R8, R4, R71, RZ, 0x3c, !PT ;  /* 0x0000004704087212 */ /* 0x000fe400078e3cff */
[----:B------:R-:W-:Y:S02]  /*88d0*/  LOP3.LUT R4, R58, R83, RZ, 0x3c, !PT ;  /* 0x000000533a047212 */ /* 0x000fe400078e3cff */
[----:B------:R-:W-:Y:S01]  /*88e0*/  LOP3.LUT R10, R5, R10, RZ, 0x3c, !PT ;  /* 0x0000000a050a7212 */ /* 0x000fe200078e3cff */
[----:B------:R-:W-:Y:S01]  /*88f0*/  IMAD.X R5, RZ, RZ, R11, P6 ;  /* 0x000000ffff057224 */ /* 0x000fe200030e060b */
[----:B------:R-:W-:-:S02]  /*8900*/  MOV R101, R24 ;  /* 0x0000001800657202 */ /* 0x000fc40000000f00 */
[----:B------:R-:W-:Y:S02]  /*8910*/  MOV R98, R98 ;  /* 0x0000006200627202 */ /* 0x000fe40000000f00 */
[----:B------:R-:W-:Y:S02]  /*8920*/  SEL R65, R80, R65, P0 ;  /* 0x0000004150417207 */ /* 0x000fe40000000000 */
[----:B------:R-:W-:Y:S02]  /*8930*/  MOV R99, R12 ;  /* 0x0000000c00637202 */ /* 0x000fe40000000f00 */
[----:B------:R-:W-:Y:S02]  /*8940*/  MOV R30, R8 ;  /* 0x00000008001e7202 */ /* 0x000fe40000000f00 */
[----:B------:R-:W-:Y:S02]  /*8950*/  MOV R100, R10 ;  /* 0x0000000a00647202 */ /* 0x000fe40000000f00 */
[----:B------:R-:W-:-:S02]  /*8960*/  MOV R96, R96 ;  /* 0x0000006000607202 */ /* 0x000fc40000000f00 */
[----:B------:R-:W-:Y:S02]  /*8970*/  MOV R97, R4 ;  /* 0x0000000400617202 */ /* 0x000fe40000000f00 */
[----:B--2---:R-:W-:Y:S01]  /*8980*/  LOP3.LUT R7, R14, 0x2, RZ, 0x3c, !PT ;  /* 0x000000020e077812 */ /* 0x004fe200078e3cff */
[----:B------:R-:W-:Y:S04]  /*8990*/  SHFL.IDX PT, R102, R61, R14, 0x1c1f ;  /* 0x001c1f0e3d667589 */ /* 0x000fe800000e0000 */
[----:B------:R-:W-:Y:S04]  /*89a0*/  SHFL.IDX PT, R57, R57, R14, 0x1c1f ;  /* 0x001c1f0e39397589 */ /* 0x000fe800000e0000 */
[----:B------:R-:W-:Y:S04]  /*89b0*/  SHFL.IDX PT, R58, R79, R14, 0x1c1f ;  /* 0x001c1f0e4f3a7589 */ /* 0x000fe800000e0000 */
[----:B------:R-:W0:Y:S04]  /*89c0*/  SHFL.IDX PT, R62, R15, R7, 0x1c1f ;  /* 0x001c1f070f3e7589 */ /* 0x000e2800000e0000 */
[----:B------:R0:W-:Y:S04]  /*89d0*/  SHFL.IDX PT, R61, R60, R7, 0x1c1f ;  /* 0x001c1f073c3d7589 */ /* 0x0001e800000e0000 */
[----:B------:R-:W-:Y:S04]  /*89e0*/  SHFL.IDX PT, R59, R107, R14, 0x1c1f ;  /* 0x001c1f0e6b3b7589 */ /* 0x000fe800000e0000 */
[----:B------:R-:W-:Y:S04]  /*89f0*/  SHFL.IDX PT, R46, R46, R7, 0x1c1f ;  /* 0x001c1f072e2e7589 */ /* 0x000fe800000e0000 */
[----:B------:R-:W-:Y:S04]  /*8a00*/  SHFL.IDX PT, R68, R109, R14, 0x1c1f ;  /* 0x001c1f0e6d447589 */ /* 0x000fe800000e0000 */
[----:B------:R-:W-:Y:S04]  /*8a10*/  SHFL.IDX PT, R72, R105, R14, 0x1c1f ;  /* 0x001c1f0e69487589 */ /* 0x000fe800000e0000 */
[----:B------:R-:W-:Y:S01]  /*8a20*/  SHFL.IDX PT, R79, R36, R7, 0x1c1f ;  /* 0x001c1f07244f7589 */ /* 0x000fe200000e0000 */
[----:B0-----:R-:W-:-:S02]  /*8a30*/  SEL R60, R57, R62, P0 ;  /* 0x0000003e393c7207 */ /* 0x001fc40000000000 */
[----:B------:R-:W-:Y:S01]  /*8a40*/  SEL R62, R62, R57, P0 ;  /* 0x000000393e3e7207 */ /* 0x000fe20000000000 */
[----:B------:R-:W0:Y:S04]  /*8a50*/  SHFL.IDX PT, R47, R47, R7, 0x1c1f ;  /* 0x001c1f072f2f7589 */ /* 0x000e2800000e0000 */
[----:B------:R-:W1:Y:S04]  /*8a60*/  SHFL.IDX PT, R45, R45, R7, 0x1c1f ;  /* 0x001c1f072d2d7589 */ /* 0x000e6800000e0000 */
        /* <DEDUP_REMOVED lines=18> */
[----:B------:R-:W2:Y:S04]  /*8b90*/  SHFL.IDX PT, R89, R55, R7, 0x1c1f ;  /* 0x001c1f0737597589 */ /* 0x000ea800000e0000 */
[----:B------:R1:W-:Y:S04]  /*8ba0*/  SHFL.IDX PT, R92, R54, R7, 0x1c1f ;  /* 0x001c1f07365c7589 */ /* 0x0003e800000e0000 */
[----:B------:R-:W-:Y:S04]  /*8bb0*/  SHFL.IDX PT, R8, R137, R14, 0x1c1f ;  /* 0x001c1f0e89087589 */ /* 0x000fe800000e0000 */
[----:B------:R-:W-:Y:S01]  /*8bc0*/  SHFL.IDX PT, R12, R129, R14, 0x1c1f ;  /* 0x001c1f0e810c7589 */ /* 0x000fe200000e0000 */
[----:B-1----:R-:W-:-:S03]  /*8bd0*/  SEL R54, R72, R45, P0 ;  /* 0x0000002d48367207 */ /* 0x002fc60000000000 */
[----:B------:R-:W-:Y:S04]  /*8be0*/  SHFL.IDX PT, R86, R115, R14, 0x1c1f ;  /* 0x001c1f0e73567589 */ /* 0x000fe800000e0000 */
[----:B------:R-:W-:Y:S01]  /*8bf0*/  SHFL.IDX PT, R94, R111, R14, 0x1c1f ;  /* 0x001c1f0e6f5e7589 */ /* 0x000fe200000e0000 */
[----:B0-----:R-:W-:-:S03]  /*8c00*/  SEL R51, R73, R34, P0 ;  /* 0x0000002249337207 */ /* 0x001fc60000000000 */
[----:B------:R-:W-:Y:S04]  /*8c10*/  SHFL.IDX PT, R69, R69, R14, 0x1c1f ;  /* 0x001c1f0e45457589 */ /* 0x000fe800000e0000 */
[----:B------:R-:W-:Y:S04]  /*8c20*/  SHFL.IDX PT, R80, R93, R14, 0x1c1f ;  /* 0x001c1f0e5d507589 */ /* 0x000fe800000e0000 */
[----:B------:R-:W-:Y:S04]  /*8c30*/  SHFL.IDX PT, R85, R85, R14, 0x1c1f ;  /* 0x001c1f0e55557589 */ /* 0x000fe800000e0000 */
[----:B------:R-:W-:Y:S04]  /*8c40*/  SHFL.IDX PT, R90, R81, R14, 0x1c1f ;  /* 0x001c1f0e515a7589 */ /* 0x000fe800000e0000 */
[----:B------:R0:W-:Y:S04]  /*8c50*/  SHFL.IDX PT, R9, R33, R7, 0x1c1f ;  /* 0x001c1f0721097589 */ /* 0x0001e800000e0000 */
[----:B------:R-:W1:Y:S04]  /*8c60*/  SHFL.IDX PT, R37, R37, R7, 0x1c1f ;  /* 0x001c1f0725257589 */ /* 0x000e6800000e0000 */
[----:B------:R2:W-:Y:S01]  /*8c70*/  SHFL.IDX PT, R95, R41, R7, 0x1c1f ;  /* 0x001c1f07295f7589 */ /* 0x0005e200000e0000 */
[----:B0-----:R-:W-:-:S03]  /*8c80*/  SEL R33, R61, R58, P0 ;  /* 0x0000003a3d217207 */ /* 0x001fc60000000000 */
[----:B------:R0:W3:Y:S04]  /*8c90*/  SHFL.IDX PT, R32, R49, R7, 0x1c1f ;  /* 0x001c1f0731207589 */ /* 0x0000e800000e0000 */
[----:B------:R-:W4:Y:S01]  /*8ca0*/  SHFL.IDX PT, R39, R48, R7, 0x1c1f ;  /* 0x001c1f0730277589 */ /* 0x000f2200000e0000 */
[----:B--2---:R-:W-:-:S03]  /*8cb0*/  SEL R41, R89, R84, P0 ;  /* 0x0000005459297207 */ /* 0x004fc60000000000 */
[----:B------:R2:W-:Y:S01]  /*8cc0*/  SHFL.IDX PT, R40, R52, R7, 0x1c1f ;  /* 0x001c1f0734287589 */ /* 0x0005e200000e0000 */
[----:B0-----:R-:W-:-:S03]  /*8cd0*/  SEL R49, R34, R73, P0 ;  /* 0x0000004922317207 */ /* 0x001fc60000000000 */
[----:B------:R-:W-:Y:S04]  /*8ce0*/  SHFL.IDX PT, R10, R133, R14, 0x1c1f ;  /* 0x001c1f0e850a7589 */ /* 0x000fe800000e0000 */
[----:B------:R0:W4:Y:S01]  /*8cf0*/  SHFL.IDX PT, R11, R35, R7, 0x1c1f ;  /* 0x001c1f07230b7589 */ /* 0x00012200000e0000 */
[----:B-1----:R-:W-:Y:S02]  /*8d00*/  SEL R73, R12, R37, P0 ;  /* 0x000000250c497207 */ /* 0x002fe40000000000 */
[----:B--2---:R-:W-:Y:S01]  /*8d10*/  SEL R52, R45, R72, P0 ;  /* 0x000000482d347207 */ /* 0x004fe20000000000 */
[----:B------:R-:W1:Y:S01]  /*8d20*/  SHFL.IDX PT, R81, R50, R7, 0x1c1f ;  /* 0x001c1f0732517589 */ /* 0x000e6200000e0000 */
[----:B------:R-:W-:Y:S02]  /*8d30*/  SEL R72, R74, R75, P0 ;  /* 0x0000004b4a487207 */ /* 0x000fe40000000000 */
[----:B------:R-:W-:Y:S01]  /*8d40*/  SEL R45, R36, R77, P0 ;  /* 0x0000004d242d7207 */ /* 0x000fe20000000000 */
[----:B------:R2:W1:Y:S01]  /*8d50*/  SHFL.IDX PT, R93, R56, R7, 0x1c1f ;  /* 0x001c1f07385d7589 */ /* 0x00046200000e0000 */
[----:B------:R-:W-:-:S02]  /*8d60*/  SEL R74, R75, R74, P0 ;  /* 0x0000004a4b4a7207 */ /* 0x000fc40000000000 */
[----:B0-----:R-:W-:Y:S01]  /*8d70*/  SEL R35, R58, R61, P0 ;  /* 0x0000003d3a237207 */ /* 0x001fe20000000000 */
[----:B------:R-:W0:Y:S01]  /*8d80*/  SHFL.IDX PT, R78, R123, R14, 0x1c1f ;  /* 0x001c1f0e7b4e7589 */ /* 0x000e2200000e0000 */
[----:B------:R-:W-:Y:S02]  /*8d90*/  SEL R58, R59, R46, P0 ;  /* 0x0000002e3b3a7207 */ /* 0x000fe40000000000 */
[----:B------:R-:W-:Y:S01]  /*8da0*/  SEL R61, R6, R27, P0 ;  /* 0x0000001b063d7207 */ /* 0x000fe20000000000 */
[----:B------:R-:W-:Y:S01]  /*8db0*/  SHFL.IDX PT, R82, R119, R14, 0x1c1f ;  /* 0x001c1f0e77527589 */ /* 0x000fe200000e0000 */
[----:B---3--:R-:W-:Y:S02]  /*8dc0*/  SEL R55, R69, R32, P0 ;  /* 0x0000002045377207 */ /* 0x008fe40000000000 */
[----:B--2---:R-:W-:Y:S01]  /*8dd0*/  SEL R56, R46, R59, P0 ;  /* 0x0000003b2e387207 */ /* 0x004fe20000000000 */
[----:B------:R-:W-:Y:S01]  /*8de0*/  SHFL.IDX PT, R5, R117, R14, 0x1c1f ;  /* 0x001c1f0e75057589 */ /* 0x000fe200000e0000 */
[----:B------:R-:W-:-:S02]  /*8df0*/  SEL R59, R68, R47, P0 ;  /* 0x0000002f443b7207 */ /* 0x000fc40000000000 */
[----:B------:R-:W-:Y:S01]  /*8e00*/  SEL R47, R77, R36, P0 ;  /* 0x000000244d2f7207 */ /* 0x000fe20000000000 */
[----:B------:R-:W-:Y:S01]  /*8e10*/  SHFL.IDX PT, R4, R113, R14, 0x1c1f ;  /* 0x001c1f0e71047589 */ /* 0x000fe200000e0000 */
[----:B------:R-:W-:Y:S02]  /*8e20*/  SEL R68, R70, R71, P0 ;  /* 0x0000004746447207 */ /* 0x000fe40000000000 */
[----:B------:R-:W-:Y:S01]  /*8e30*/  SEL R36, R92, R91, P0 ;  /* 0x0000005b5c247207 */ /* 0x000fe20000000000 */
[----:B------:R2:W3:Y:S01]  /*8e40*/  SHFL.IDX PT, R83, R38, R7, 0x1c1f ;  /* 0x001c1f0726537589 */ /* 0x0004e200000e0000 */
[----:B------:R-:W-:Y:S02]  /*8e50*/  SEL R53, R32, R69, P0 ;  /* 0x0000004520357207 */ /* 0x000fe40000000000 */
[----:B------:R-:W-:Y:S01]  /*8e60*/  SEL R70, R71, R70, P0 ;  /* 0x0000004647467207 */ /* 0x000fe20000000000 */
[----:B------:R-:W3:Y:S01]  /*8e70*/  SHFL.IDX PT, R88, R44, R7, 0x1c1f ;  /* 0x001c1f072c587589 */ /* 0x000ee200000e0000 */
[----:B----4-:R-:W-:-:S02]  /*8e80*/  SEL R50, R76, R39, P0 ;  /* 0x000000274c327207 */ /* 0x010fc40000000000 */
[----:B------:R-:W-:Y:S01]  /*8e90*/  SEL R48, R39, R76, P0 ;  /* 0x0000004c27307207 */ /* 0x000fe20000000000 */
[----:B------:R4:W3:Y:S01]  /*8ea0*/  SHFL.IDX PT, R15, R43, R7, 0x1c1f ;  /* 0x001c1f072b0f7589 */ /* 0x0008e200000e0000 */
[----:B------:R-:W-:Y:S02]  /*8eb0*/  SEL R75, R37, R12, P0 ;  /* 0x0000000c254b7207 */ /* 0x000fe40000000000 */
[----:B--2---:R-:W-:Y:S01]  /*8ec0*/  SEL R38, R91, R92, P0 ;  /* 0x0000005c5b267207 */ /* 0x004fe20000000000 */
[----:B------:R-:W2:Y:S01]  /*8ed0*/  SHFL.IDX PT, R13, R125, R14, 0x1c1f ;  /* 0x001c1f0e7d0d7589 */ /* 0x000ea200000e0000 */
[----:B------:R-:W-:Y:S02]  /*8ee0*/  SEL R92, R94, R95, P0 ;  /* 0x0000005f5e5c7207 */ /* 0x000fe40000000000 */
[----:B------:R-:W-:Y:S01]  /*8ef0*/  SEL R69, R10, R11, P0 ;  /* 0x0000000b0a457207 */ /* 0x000fe20000000000 */
[----:B------:R-:W-:Y:S01]  /*8f00*/  SHFL.IDX PT, R25, R121, R14, 0x1c1f ;  /* 0x001c1f0e79197589 */ /* 0x000fe200000e0000 */
[----:B------:R-:W-:-:S02]  /*8f10*/  SEL R71, R11, R10, P0 ;  /* 0x0000000a0b477207 */ /* 0x000fc40000000000 */
[----:B----4-:R-:W-:Y:S01]  /*8f20*/  SEL R43, R84, R89, P0 ;  /* 0x00000059542b7207 */ /* 0x010fe20000000000 */
[----:B------:R-:W-:Y:S01]  /*8f30*/  SHFL.IDX PT, R103, R103, R14, 0x1c1f ;  /* 0x001c1f0e67677589 */ /* 0x000fe200000e0000 */
[----:B------:R-:W-:Y:S02]  /*8f40*/  SEL R84, R86, R87, P0 ;  /* 0x0000005756547207 */ /* 0x000fe40000000000 */
[----:B-1----:R-:W-:Y:S01]  /*8f50*/  SEL R46, R80, R81, P0 ;  /* 0x00000051502e7207 */ /* 0x002fe20000000000 */
[----:B------:R1:W-:Y:S01]  /*8f60*/  SHFL.IDX PT, R106, R63, R14, 0x1c1f ;  /* 0x001c1f0e3f6a7589 */ /* 0x0003e200000e0000 */
[----:B------:R-:W-:Y:S02]  /*8f70*/  SEL R44, R81, R80, P0 ;  /* 0x00000050512c7207 */ /* 0x000fe40000000000 */
[----:B------:R-:W-:Y:S01]  /*8f80*/  SEL R39, R90, R93, P0 ;  /* 0x0000005d5a277207 */ /* 0x000fe20000000000 */
[----:B------:R4:W2:Y:S01]  /*8f90*/  SHFL.IDX PT, R14, R42, R7, 0x1c1f ;  /* 0x001c1f072a0e7589 */ /* 0x0008a200000e0000 */
[----:B------:R-:W-:-:S02]  /*8fa0*/  SEL R37, R93, R90, P0 ;  /* 0x0000005a5d257207 */ /* 0x000fc40000000000 */
[----:B------:R-:W-:Y:S01]  /*8fb0*/  SEL R86, R87, R86, P0 ;  /* 0x0000005657567207 */ /* 0x000fe20000000000 */
[----:B------:R3:W-:Y:S01]  /*8fc0*/  SHFL.IDX PT, R105, R65, R7, 0x1c1f ;  /* 0x001c1f0741697589 */ /* 0x0007e200000e0000 */
[----:B------:R-:W-:Y:S02]  /*8fd0*/  SEL R94, R95, R94, P0 ;  /* 0x0000005e5f5e7207 */ /* 0x000fe40000000000 */
[----:B-1----:R-:W-:Y:S01]  /*8fe0*/  SEL R63, R27, R6, P0 ;  /* 0x000000061b3f7207 */ /* 0x002fe20000000000 */
[----:B------:R1:W2:Y:S01]  /*8ff0*/  SHFL.IDX PT, R104, R64, R7, 0x1c1f ;  /* 0x001c1f0740687589 */ /* 0x0002a200000e0000 */
[----:B0-----:R-:W-:Y:S02]  /*9000*/  SEL R76, R78, R79, P0 ;  /* 0x0000004f4e4c7207 */ /* 0x001fe40000000000 */
[----:B----4-:R-:W-:Y:S01]  /*9010*/  SEL R42, R85, R40, P0 ;  /* 0x00000028552a7207 */ /* 0x010fe20000000000 */
[----:B------:R0:W4:Y:S01]  /*9020*/  SHFL.IDX PT, R107, R66, R7, 0x1c1f ;  /* 0x001c1f07426b7589 */ /* 0x00012200000e0000 */
[----:B------:R-:W-:-:S02]  /*9030*/  SEL R40, R40, R85, P0 ;  /* 0x0000005528287207 */ /* 0x000fc40000000000 */
[----:B---3--:R-:W-:Y:S02]  /*9040*/  SEL R65, R8, R9, P0 ;  /* 0x0000000908417207 */ /* 0x008fe40000000000 */
[----:B------:R-:W-:Y:S02]  /*9050*/  SEL R80, R82, R83, P0 ;  /* 0x0000005352507207 */ /* 0x000fe40000000000 */
[----:B-1----:R-:W-:Y:S02]  /*9060*/  SEL R64, R67, R26, P0 ;  /* 0x0000001a43407207 */ /* 0x002fe40000000000 */
[----:B------:R-:W-:Y:S02]  /*9070*/  SEL R85, R5, R88, P0 ;  /* 0x0000005805557207 */ /* 0x000fe40000000000 */
[----:B0-----:R-:W-:Y:S02]  /*9080*/  SEL R66, R26, R67, P0 ;  /* 0x000000431a427207 */ /* 0x001fe40000000000 */
        /* <DEDUP_REMOVED lines=10> */
[----:B--2---:R-:W-:Y:S02]  /*9130*/  SEL R77, R13, R24, P0 ;  /* 0x000000180d4d7207 */ /* 0x004fe40000000000 */
[----:B------:R-:W-:Y:S01]  /*9140*/  SEL R79, R24, R13, P0 ;  /* 0x0000000d184f7207 */ /* 0x000fe20000000000 */
[----:B------:R-:W-:Y:S01]  /*9150*/  STSM.16.M88.4 [R100], R4 ;  /* 0x0000000464007844 */ /* 0x000fe20000000200 */
[----:B------:R-:W-:-:S02]  /*9160*/  SEL R81, R25, R14, P0 ;  /* 0x0000000e19517207 */ /* 0x000fc40000000000 */
[----:B------:R-:W-:Y:S02]  /*9170*/  SEL R83, R14, R25, P0 ;  /* 0x000000190e537207 */ /* 0x000fe40000000000 */
[----:B------:R-:W-:Y:S02]  /*9180*/  F2FP.BF16.F32.PACK_AB R8, R65, R64 ;  /* 0x000000404108723e */ /* 0x000fe400000010ff */
[----:B------:R-:W-:Y:S02]  /*9190*/  F2FP.BF16.F32.PACK_AB R9, R55, R54 ;  /* 0x000000363709723e */ /* 0x000fe400000010ff */
[----:B------:R-:W-:Y:S02]  /*91a0*/  F2FP.BF16.F32.PACK_AB R10, R67, R66 ;  /* 0x00000042430a723e */ /* 0x000fe400000010ff */
[----:B------:R-:W-:Y:S02]  /*91b0*/  F2FP.BF16.F32.PACK_AB R11, R53, R52 ;  /* 0x00000034350b723e */ /* 0x000fe400000010ff */
[----:B------:R-:W-:-:S02]  /*91c0*/  F2FP.BF16.F32.PACK_AB R12, R69, R68 ;  /* 0x00000044450c723e */ /* 0x000fc400000010ff */
        /* <DEDUP_REMOVED lines=9> */
[----:B------:R-:W-:Y:S02]  /*9260*/  SEL R88, R103, R104, P0 ;  /* 0x0000006867587207 */ /* 0x000fe40000000000 */
[----:B------:R-:W-:Y:S01]  /*9270*/  SEL R90, R104, R103, P0 ;  /* 0x00000067685a7207 */ /* 0x000fe20000000000 */
[----:B------:R1:W-:Y:S01]  /*9280*/  STSM.16.M88.4 [R99], R24 ;  /* 0x0000001863007844 */ /* 0x0003e20000000200 */
[----:B------:R-:W-:Y:S02]  /*9290*/  SEL R89, R102, R105, P0 ;  /* 0x0000006966597207 */ /* 0x000fe40000000000 */
[----:B------:R-:W-:Y:S02]  /*92a0*/  SEL R91, R105, R102, P0 ;  /* 0x00000066695b7207 */ /* 0x000fe40000000000 */
[----:B----4-:R-:W-:-:S02]  /*92b0*/  SEL R34, R106, R107, P0 ;  /* 0x0000006b6a227207 */ /* 0x010fc40000000000 */
[----:B------:R-:W-:Y:S01]  /*92c0*/  SEL R32, R107, R106, P0 ;  /* 0x0000006a6b207207 */ /* 0x000fe20000000000 */
[----:B0-----:R-:W-:Y:S01]  /*92d0*/  IMAD.U32 R98, RZ, RZ, UR8 ;  /* 0x00000008ff627e24 */ /* 0x001fe2000f8e00ff */
[----:B------:R-:W-:Y:S02]  /*92e0*/  F2FP.BF16.F32.PACK_AB R4, R77, R76 ;  /* 0x0000004c4d04723e */ /* 0x000fe400000010ff */
[----:B------:R-:W-:Y:S02]  /*92f0*/  F2FP.BF16.F32.PACK_AB R5, R43, R42 ;  /* 0x0000002a2b05723e */ /* 0x000fe400000010ff */
[----:B------:R-:W-:Y:S02]  /*9300*/  F2FP.BF16.F32.PACK_AB R6, R79, R78 ;  /* 0x0000004e4f06723e */ /* 0x000fe400000010ff */
[----:B------:R-:W-:Y:S01]  /*9310*/  F2FP.BF16.F32.PACK_AB R7, R41, R40 ;  /* 0x000000282907723e */ /* 0x000fe200000010ff */
[----:B-1----:R-:W-:Y:S01]  /*9320*/  IMAD.U32 R99, RZ, RZ, UR9 ;  /* 0x00000009ff637e24 */ /* 0x002fe2000f8e00ff */
[----:B------:R-:W-:Y:S01]  /*9330*/  F2FP.BF16.F32.PACK_AB R8, R81, R80 ;  /* 0x000000505108723e */ /* 0x000fe200000010ff */
[----:B------:R-:W-:Y:S01]  /*9340*/  ULDC.64 UR8, c[0x0][0xc08] ;  /* 0x0003020000087ab9 */ /* 0x000fe20000000a00 */
[----:B------:R-:W-:Y:S01]  /*9350*/  F2FP.BF16.F32.PACK_AB R9, R39, R38 ;  /* 0x000000262709723e */ /* 0x000fe200000010ff */
[----:B------:R0:W-:Y:S01]  /*9360*/  STSM.16.M88.4 [R30], R4 ;  /* 0x000000041e007844 */ /* 0x0001e20000000200 */
        /* <DEDUP_REMOVED lines=10> */
[----:B------:R-:W-:Y:S01]  /*9410*/  F2FP.BF16.F32.PACK_AB R26, R95, R94 ;  /* 0x0000005e5f1a723e */ /* 0x000fe200000010ff */
[----:B0-----:R-:W0:Y:S01]  /*9420*/  LDC R30, c[0x0][0xbe8] ;  /* 0x0002fa00ff1e7b82 */ /* 0x001e220000000800 */
[----:B------:R-:W-:Y:S02]  /*9430*/  F2FP.BF16.F32.PACK_AB R27, R33, R32 ;  /* 0x00000020211b723e */ /* 0x000fe400000010ff */
[----:B------:R-:W-:-:S03]  /*9440*/  ISETP.NE.U32.AND P0, PT, RZ, UR10, PT ;  /* 0x0000000aff007c0c */ /* 0x000fc6000bf05070 */
[----:B------:R2:W-:Y:S02]  /*9450*/  STSM.16.M88.4 [R97], R24 ;  /* 0x0000001861007844 */ /* 0x0005e40000000200 */
[----:B------:R-:W-:Y:S01]  /*9460*/  BAR.SYNC.DEFER_BLOCKING 0x1, 0x100 ;  /* 0x0044000000007b1d */ /* 0x000fe20000010000 */
[----:B------:R-:W-:-:S13]  /*9470*/  ISETP.NE.AND.EX P0, PT, RZ, UR11, PT, P0 ;  /* 0x0000000bff007c0c */ /* 0x000fda000bf05300 */
[----:B------:R-:W3:Y:S01]  /*9480*/  @P0 LDG.E R100, desc[UR50][R98.64] ;  /* 0x0000003262640981 */ /* 0x000ee2000c1e1900 */
[----:B------:R-:W-:Y:S01]  /*9490*/  UISETP.NE.U32.AND UP0, UPT, UR8, URZ, UPT ;  /* 0x0000003f0800728c */ /* 0x000fe2000bf05070 */
[----:B0-----:R-:W-:Y:S01]  /*94a0*/  ISETP.NE.AND P1, PT, R30, 0x1, PT ;  /* 0x000000011e00780c */ /* 0x001fe20003f25270 */
[----:B------:R-:W-:Y:S02]  /*94b0*/  ULDC UR4, c[0x0][0xa88] ;  /* 0x0002a20000047ab9 */ /* 0x000fe40000000800 */
[----:B------:R-:W-:Y:S01]  /*94c0*/  UISETP.NE.AND.EX UP0, UPT, UR9, URZ, UPT, UP0 ;  /* 0x0000003f0900728c */ /* 0x000fe2000bf05300 */
[----:B-1----:R-:W-:-:S05]  /*94d0*/  IMAD.U32 R21, RZ, RZ, UR4 ;  /* 0x00000004ff157e24 */ /* 0x002fca000f8e00ff */
[----:B------:R-:W-:-:S04]  /*94e0*/  PLOP3.LUT P4, PT, PT, PT, UP0, 0x80, 0x0 ;  /* 0x000000000000781c */ /* 0x000fc80003f8f008 */
[----:B------:R-:W0:Y:S01]  /*94f0*/  @P1 LDC R6, c[0x0][0xbec] ;  /* 0x0002fb00ff061b82 */ /* 0x000e220000000800 */
[----:B------:R-:W-:-:S04]  /*9500*/  @UP0 ULEA UR8, UP1, UR37, UR8, 0x2 ;  /* 0x0000000825080291 */ /* 0x000fc8000f82103f */
[----:B------:R-:W-:Y:S02]  /*9510*/  @UP0 ULEA.HI.X UR9, UR37, UR9, UR38, 0x2, UP1 ;  /* 0x0000000925090291 */ /* 0x000fe400088f1426 */
[----:B------:R-:W-:Y:S01]  /*9520*/  UISETP.GT.AND UP1, UPT, UR45, 0x1, UPT ;  /* 0x000000012d00788c */ /* 0x000fe2000bf24270 */
[----:B------:R-:W1:Y:S01]  /*9530*/  @P1 LDC R9, c[0x0][0xbf0] ;  /* 0x0002fc00ff091b82 */ /* 0x000e620000000800 */
[----:B------:R-:W-:Y:S01]  /*9540*/  UMOV UR16, 0x9b8 ;  /* 0x000009b800107882 */ /* 0x000fe20000000000 */
[----:B------:R-:W-:Y:S01]  /*9550*/  IMAD.U32 R4, RZ, RZ, UR8 ;  /* 0x00000008ff047e24 */ /* 0x000fe2000f8e00ff */
[----:B------:R-:W-:Y:S01]  /*9560*/  USEL UR16, UR16, 0x978, UP1 ;  /* 0x0000097810107887 */ /* 0x000fe20008800000 */
[----:B------:R-:W-:Y:S01]  /*9570*/  IMAD.U32 R5, RZ, RZ, UR9 ;  /* 0x00000009ff057e24 */ /* 0x000fe2000f8e00ff */
[----:B------:R-:W-:-:S04]  /*9580*/  UISETP.NE.U32.AND UP0, UPT, UR10, URZ, UPT ;  /* 0x0000003f0a00728c */ /* 0x000fc8000bf05070 */
[----:B------:R4:W5:Y:S01]  /*9590*/  @P4 LDG.E R21, desc[UR50][R4.64] ;  /* 0x0000003204154981 */ /* 0x000962000c1e1900 */
[----:B------:R-:W-:Y:S01]  /*95a0*/  UISETP.NE.AND.EX UP0, UPT, UR11, URZ, UPT, UP0 ;  /* 0x0000003f0b00728c */ /* 0x000fe2000bf05300 */
[----:B------:R-:W-:Y:S01]  /*95b0*/  UMOV UR4, URZ ;  /* 0x0000003f00047c82 */ /* 0x000fe20008000000 */
[----:B------:R-:W-:-:S03]  /*95c0*/  USEL UR7, UR41, URZ, UP1 ;  /* 0x0000003f29077287 */ /* 0x000fc60008800000 */
[----:B------:R-:W-:Y:S01]  /*95d0*/  ULDC.64 UR10, c[0x0][UR16+0x218] ;  /* 0x00008600100a7abb */ /* 0x000fe20008000a00 */
[----:B------:R-:W-:Y:S01]  /*95e0*/  ULDC.64 UR14, c[0x0][UR16+0x228] ;  /* 0x00008a00100e7abb */ /* 0x000fe20008000a00 */
[----:B------:R-:W-:Y:S01]  /*95f0*/  USEL UR37, UR37, URZ, !UP0 ;  /* 0x0000003f25257287 */ /* 0x000fe2000c000000 */
[----:B----4-:R-:W-:Y:S01]  /*9600*/  IMAD.U32 R4, RZ, RZ, UR40 ;  /* 0x00000028ff047e24 */ /* 0x010fe2000f8e00ff */
[----:B------:R-:W-:Y:S01]  /*9610*/  ULDC.64 UR12, c[0x0][UR16+0x220] ;  /* 0x00008800100c7abb */ /* 0x000fe20008000a00 */
[----:B------:R-:W-:Y:S02]  /*9620*/  UIMAD.WIDE.U32 UR8, UR10, UR39, URZ ;  /* 0x000000270a0872a5 */ /* 0x000fe4000f8e003f */
[----:B------:R-:W-:Y:S01]  /*9630*/  IMAD R11, R4, 0x80, R219 ;  /* 0x00000080040b7824 */ /* 0x000fe200078e02db */
[----:B------:R-:W-:Y:S02]  /*9640*/  UIMAD.WIDE.U32 UR18, UR14, UR7, URZ ;  /* 0x000000070e1272a5 */ /* 0x000fe4000f8e003f */
[----:B------:R-:W-:Y:S01]  /*9650*/  UIMAD UR10, UR11, UR39, URZ ;  /* 0x000000270b0a72a4 */ /* 0x000fe2000f8e023f */
[----:B0-----:R-:W-:Y:S01]  /*9660*/  @P1 IMAD.HI.U32 R4, R11, R6, RZ ;  /* 0x000000060b041227 */ /* 0x001fe200078e00ff */
[----:B------:R-:W-:-:S02]  /*9670*/  UIMAD UR14, UR15, UR7, URZ ;  /* 0x000000070f0e72a4 */ /* 0x000fc4000f8e023f */
[----:B------:R-:W-:Y:S01]  /*9680*/  USEL UR38, UR38, URZ, !UP0 ;  /* 0x0000003f26267287 */ /* 0x000fe2000c000000 */
[----:B------:R-:W-:Y:S01]  /*9690*/  IMAD.MOV.U32 R7, RZ, RZ, R11 ;  /* 0x000000ffff077224 */ /* 0x000fe200078e000b */
[----:B------:R-:W-:Y:S01]  /*96a0*/  UIMAD UR7, UR13, UR37, URZ ;  /* 0x000000250d0772a4 */ /* 0x000fe2000f8e023f */
[----:B-1----:R-:W-:Y:S01]  /*96b0*/  @P1 SHF.R.U32.HI R7, RZ, R9, R4 ;  /* 0x00000009ff071219 */ /* 0x002fe20000011604 */
[----:B------:R-:W-:Y:S01]  /*96c0*/  UIADD3 UR9, UR9, UR10, URZ ;  /* 0x0000000a09097290 */ /* 0x000fe2000fffe03f */
[----:B------:R-:W-:Y:S01]  /*96d0*/  IMAD.U32 R4, RZ, RZ, UR18 ;  /* 0x00000012ff047e24 */ /* 0x000fe2000f8e00ff */
[----:B------:R-:W-:Y:S01]  /*96e0*/  UIMAD.WIDE.U32 UR10, UR12, UR37, URZ ;  /* 0x000000250c0a72a5 */ /* 0x000fe2000f8e003f */
[----:B------:R-:W-:Y:S01]  /*96f0*/  IMAD.U32 R5, RZ, RZ, UR19 ;  /* 0x00000013ff057e24 */ /* 0x000fe2000f8e00ff */
[----:B------:R-:W-:Y:S01]  /*9700*/  UIMAD UR7, UR12, UR38, UR7 ;  /* 0x000000260c0772a4 */ /* 0x000fe2000f8e0207 */
[--C-:B------:R-:W-:Y:S01]  /*9710*/  IMAD.MOV R9, RZ, RZ, -R7.reuse ;  /* 0x000000ffff097224 */ /* 0x100fe200078e0a07 */
[----:B------:R-:W-:Y:S01]  /*9720*/  UIADD3 UR14, UR19, UR14, URZ ;  /* 0x0000000e130e7290 */ /* 0x000fe2000fffe03f */
[----:B------:R-:W-:Y:S01]  /*9730*/  SHF.R.S32.HI R5, RZ, 0x1f, R7 ;  /* 0x0000001fff057819 */ /* 0x000fe20000011407 */
[----:B------:R-:W-:Y:S01]  /*9740*/  UIADD3 UR7, UR11, UR7, URZ ;  /* 0x000000070b077290 */ /* 0x000fe2000fffe03f */
[----:B------:R-:W-:-:S03]  /*9750*/  IMAD R9, R30, R9, R11 ;  /* 0x000000091e097224 */ /* 0x000fc600078e020b */
[----:B------:R-:W-:Y:S02]  /*9760*/  IMAD.U32 R8, RZ, RZ, UR14 ;  /* 0x0000000eff087e24 */ /* 0x000fe4000f8e00ff */
[----:B------:R-:W-:Y:S02]  /*9770*/  SHF.R.S32.HI R6, RZ, 0x1f, R9 ;  /* 0x0000001fff067819 */ /* 0x000fe40000011409 */
[----:B---3--:R-:W-:-:S13]  /*9780*/  @P0 R2UR UR4, R100 ;  /* 0x00000000640402ca */ /* 0x008fda00000e0000 */
        /* <DEDUP_REMOVED lines=15> */
[----:B--2---:R-:W-:Y:S08]  /*9880*/  @P4 BRA `(.L_x_7524) ;  /* 0x0000000000104947 */ /* 0x004ff00003800000 */
[----:B------:R-:W-:Y:S05]  /*9890*/  @!P0 BRA `(.L_x_7524) ;  /* 0x00000000000c8947 */ /* 0x000fea0003800000 */
[----:B------:R-:W2:Y:S04]  /*98a0*/  LDG.E R4, desc[UR50][R98.64] ;  /* 0x0000003262047981 */ /* 0x000ea8000c1e1900 */
[----:B-----5:R-:W2:Y:S02]  /*98b0*/  LDG.E R21, desc[UR50][R98.64+0x4] ;  /* 0x0000043262157981 */ /* 0x020ea4000c1e1900 */
[----:B--2---:R-:W-:-:S07]  /*98c0*/  IMAD.IADD R21, R21, 0x1, -R4 ;  /* 0x0000000115157824 */ /* 0x004fce00078e0a04 */
.L_x_7524:
[----:B------:R-:W-:Y:S01]  /*98d0*/  IMAD.U32 R13, RZ, RZ, UR40 ;  /* 0x00000028ff0d7e24 */ /* 0x000fe2000f8e00ff */
[----:B------:R-:W-:Y:S01]  /*98e0*/  SHFL.IDX PT, R4, R9, RZ, 0x1c1f ;  /* 0x001c1fff09047589 */ /* 0x000fe200000e0000 */
[----:B-----5:R-:W-:Y:S01]  /*98f0*/  IMAD R21, R21, R30, RZ ;  /* 0x0000001e15157224 */ /* 0x020fe200078e02ff */
[----:B------:R-:W-:Y:S01]  /*9900*/  LOP3.LUT P0, RZ, R201, 0x3, RZ, 0xc0, !PT ;  /* 0x00000003c9ff7812 */ /* 0x000fe2000780c0ff */
[----:B------:R-:W-:Y:S01]  /*9910*/  IMAD R12, R13, 0x80, R218 ;  /* 0x000000800d0c7824 */ /* 0x000fe200078e02da */
[----:B------:R-:W0:Y:S01]  /*9920*/  SHFL.IDX PT, R5, R10, RZ, 0x1c1f ;  /* 0x001c1fff0a057589 */ /* 0x000e2200000e0000 */
[----:B------:R-:W-:Y:S02]  /*9930*/  PLOP3.LUT P3, PT, PT, PT, UP1, 0x80, 0x0 ;  /* 0x000000000000781c */ /* 0x000fe40003f6f018 */
[C---:B------:R-:W-:Y:S01]  /*9940*/  VIADD R8, R12.reuse, 0x8 ;  /* 0x000000080c087836 */ /* 0x040fe20000000000 */
[----:B------:R-:W-:Y:S01]  /*9950*/  SHFL.IDX PT, R6, R9, 0x1, 0x1c1f ;  /* 0x003c1f0009067f89 */ /* 0x000fe200000e0000 */
[----:B------:R-:W-:-:S03]  /*9960*/  ISETP.GE.OR P2, PT, R12, R21, P0 ;  /* 0x000000150c00720c */ /* 0x000fc60000746670 */
[----:B------:R-:W1:Y:S01]  /*9970*/  SHFL.IDX PT, R7, R10, 0x1, 0x1c1f ;  /* 0x003c1f000a077f89 */ /* 0x000e6200000e0000 */
[----:B------:R-:W-:-:S09]  /*9980*/  ISETP.GE.OR P0, PT, R8, R21, P0 ;  /* 0x000000150800720c */ /* 0x000fd20000706670 */
[----:B0-----:R0:W-:Y:S01]  /*9990*/  @!P2 ST.E desc[UR50][R4.64], R20 ;  /* 0x000000140400a985 */ /* 0x0011e2000c101932 */
[----:B------:R-:W-:-:S03]  /*99a0*/  ISETP.GE.AND P2, PT, R12, R21, PT ;  /* 0x000000150c00720c */ /* 0x000fc60003f46270 */
[----:B-1----:R0:W-:Y:S01]  /*99b0*/  @!P0 ST.E desc[UR50][R6.64], R0 ;  /* 0x0000000006008985 */ /* 0x0021e2000c101932 */
[----:B------:R-:W-:Y:S01]  /*99c0*/  ISETP.GE.AND P0, PT, R8, R21, PT ;  /* 0x000000150800720c */ /* 0x000fe20003f06270 */
[----:B------:R-:W-:-:S12]  /*99d0*/  @P3 BRA `(.L_x_7525) ;  /* 0x0000000800903947 */ /* 0x000fd80003800000 */
[----:B0-----:R-:W-:Y:S01]  /*99e0*/  IMAD R5, R200, 0x40, R2 ;  /* 0x00000040c8057824 */ /* 0x001fe200078e0202 */
[----:B------:R-:W0:Y:S01]  /*99f0*/  @P1 LDC R51, c[0x0][0xbec] ;  /* 0x0002fb00ff331b82 */ /* 0x000e220000000800 */
[----:B------:R-:W-:Y:S02]  /*9a00*/  ULDC.64 UR10, c[0x0][0xaa0] ;  /* 0x0002a800000a7ab9 */ /* 0x000fe40000000a00 */
        /* <DEDUP_REMOVED lines=8> */
[--C-:B------:R-:W-:Y:S01]  /*9a90*/  IMAD.X R9, RZ, RZ, R29.reuse, P6 ;  /* 0x000000ffff097224 */ /* 0x100fe200030e061d */
[C---:B------:R-:W-:Y:S02]  /*9aa0*/  IADD3 R37, P2, R28.reuse, 0x5000, RZ ;  /* 0x000050001c257810 */ /* 0x040fe40007f5e0ff */
[C---:B------:R-:W-:Y:S02]  /*9ab0*/  IADD3 R41, P0, R28.reuse, 0x6000, RZ ;  /* 0x000060001c297810 */ /* 0x040fe40007f1e0ff */
[C---:B------:R-:W-:Y:S01]  /*9ac0*/  LOP3.LUT R7, R28.reuse, 0x380, RZ, 0xc0, !PT ;  /* 0x000003801c077812 */ /* 0x040fe200078ec0ff */
[----:B------:R-:W-:Y:S01]  /*9ad0*/  UIMAD UR7, UR12, UR10, URZ ;  /* 0x0000000a0c0772a4 */ /* 0x000fe2000f8e023f */
[----:B------:R-:W-:Y:S01]  /*9ae0*/  IADD3 R5, P6, R28, 0x7000, RZ ;  /* 0x000070001c057810 */ /* 0x000fe20007fde0ff */
[----:B------:R-:W-:Y:S01]  /*9af0*/  UIMAD.WIDE.U32 UR8, UR4, UR10, URZ ;  /* 0x0000000a040872a5 */ /* 0x000fe2000f8e003f */
[----:B------:R-:W-:Y:S01]  /*9b00*/  LOP3.LUT R12, R13, 0x380, RZ, 0xc0, !PT ;  /* 0x000003800d0c7812 */ /* 0x000fe200078ec0ff */
[----:B------:R-:W-:Y:S01]  /*9b10*/  IMAD.U32 R49, RZ, RZ, UR40 ;  /* 0x00000028ff317e24 */ /* 0x000fe2000f8e00ff */
[----:B------:R-:W-:Y:S01]  /*9b20*/  LOP3.LUT R24, R25, 0x380, RZ, 0xc0, !PT ;  /* 0x0000038019187812 */ /* 0x000fe200078ec0ff */
[----:B------:R-:W-:Y:S01]  /*9b30*/  IMAD.X R45, RZ, RZ, R29, P6 ;  /* 0x000000ffff2d7224 */ /* 0x000fe200030e061d */
[----:B------:R-:W-:Y:S01]  /*9b40*/  LOP3.LUT R32, R33, 0x380, RZ, 0xc0, !PT ;  /* 0x0000038021207812 */ /* 0x000fe200078ec0ff */
[----:B------:R-:W-:Y:S01]  /*9b50*/  ULDC.64 UR12, c[0x0][0xaf0] ;  /* 0x0002bc00000c7ab9 */ /* 0x000fe20000000a00 */
[----:B------:R-:W-:Y:S01]  /*9b60*/  LOP3.LUT R36, R37, 0x380, RZ, 0xc0, !PT ;  /* 0x0000038025247812 */ /* 0x000fe200078ec0ff */
[----:B------:R-:W5:Y:S01]  /*9b70*/  LD.E.128 R8, desc[UR50][R8.64] ;  /* 0x0000003208087980 */ /* 0x000f62000c101d00 */
[----:B------:R-:W-:-:S02]  /*9b80*/  LOP3.LUT R40, R41, 0x380, RZ, 0xc0, !PT ;  /* 0x0000038029287812 */ /* 0x000fc400078ec0ff */
[----:B------:R-:W-:Y:S02]  /*9b90*/  SHF.R.U64 R7, R7, 0x3, RZ ;  /* 0x0000000307077819 */ /* 0x000fe400000012ff */
[----:B------:R-:W-:Y:S02]  /*9ba0*/  LOP3.LUT R0, R5, 0x380, RZ, 0xc0, !PT ;  /* 0x0000038005007812 */ /* 0x000fe400078ec0ff */
[----:B------:R-:W-:Y:S02]  /*9bb0*/  SHF.R.U64 R12, R12, 0x3, RZ ;  /* 0x000000030c0c7819 */ /* 0x000fe400000012ff */
[----:B------:R-:W-:Y:S02]  /*9bc0*/  SHF.R.U64 R24, R24, 0x3, RZ ;  /* 0x0000000318187819 */ /* 0x000fe400000012ff */
[----:B------:R-:W-:Y:S02]  /*9bd0*/  SHF.R.U64 R32, R32, 0x3, RZ ;  /* 0x0000000320207819 */ /* 0x000fe400000012ff */
[----:B------:R-:W-:-:S02]  /*9be0*/  SHF.R.U64 R36, R36, 0x3, RZ ;  /* 0x0000000324247819 */ /* 0x000fc400000012ff */
[----:B------:R-:W-:Y:S02]  /*9bf0*/  SHF.R.U64 R40, R40, 0x3, RZ ;  /* 0x0000000328287819 */ /* 0x000fe400000012ff */
[----:B------:R-:W-:Y:S02]  /*9c00*/  LOP3.LUT R28, R7, R28, RZ, 0x3c, !PT ;  /* 0x0000001c071c7212 */ /* 0x000fe400078e3cff */
        /* <DEDUP_REMOVED lines=12> */
[----:B------:R-:W-:Y:S01]  /*9cd0*/  UIMAD UR7, UR4, UR11, UR7 ;  /* 0x0000000b040772a4 */ /* 0x000fe2000f8e0207 */
[----:B------:R1:W5:Y:S01]  /*9ce0*/  LD.E.128 R4, desc[UR50][R28.64] ;  /* 0x000000321c047980 */ /* 0x000362000c101d00 */
[----:B------:R-:W-:Y:S01]  /*9cf0*/  IMAD R0, R17, 0x20, R200 ;  /* 0x0000002011007824 */ /* 0x000fe200078e02c8 */
[----:B------:R-:W-:-:S02]  /*9d00*/  ULDC.64 UR10, c[0x0][0xae8] ;  /* 0x0002ba00000a7ab9 */ /* 0x000fc40000000a00 */
[----:B------:R-:W5:Y:S04]  /*9d10*/  LD.E.128 R12, desc[UR50][R12.64] ;  /* 0x000000320c0c7980 */ /* 0x000f68000c101d00 */
[----:B------:R-:W5:Y:S01]  /*9d20*/  LD.E.128 R24, desc[UR50][R24.64] ;  /* 0x0000003218187980 */ /* 0x000f62000c101d00 */
[----:B-1----:R-:W1:Y:S01]  /*9d30*/  @P1 LDC R29, c[0x0][0xbf0] ;  /* 0x0002fc00ff1d1b82 */ /* 0x002e620000000800 */
[----:B------:R-:W-:Y:S01]  /*9d40*/  UIADD3 UR9, UR9, UR7, URZ ;  /* 0x0000000709097290 */ /* 0x000fe2000fffe03f */
[----:B------:R-:W-:Y:S01]  /*9d50*/  IMAD R20, R49, 0x80, R0 ;  /* 0x0000008031147824 */ /* 0x000fe200078e0200 */
[----:B------:R-:W-:Y:S01]  /*9d60*/  USHF.R.S32.HI UR4, URZ, 0x1f, UR37 ;  /* 0x0000001f3f047899 */ /* 0x000fe20008011425 */
[----:B------:R-:W5:Y:S01]  /*9d70*/  LD.E.128 R32, desc[UR50][R32.64] ;  /* 0x0000003220207980 */ /* 0x000f62000c101d00 */
[----:B------:R-:W-:Y:S01]  /*9d80*/  UIMAD.WIDE.U32 UR8, UR39, UR10, UR8 ;  /* 0x0000000a270872a5 */ /* 0x000fe2000f8e0008 */
[----:B0-----:R-:W-:Y:S01]  /*9d90*/  @P1 IMAD.HI.U32 R0, R20, R51, RZ ;  /* 0x0000003314001227 */ /* 0x001fe200078e00ff */
[----:B------:R-:W-:Y:S01]  /*9da0*/  UIMAD UR4, UR4, UR12, URZ ;  /* 0x0000000c040472a4 */ /* 0x000fe2000f8e023f */
[----:B------:R-:W5:Y:S01]  /*9db0*/  LD.E.128 R36, desc[UR50][R36.64] ;  /* 0x0000003224247980 */ /* 0x000f62000c101d00 */
[----:B------:R-:W-:Y:S01]  /*9dc0*/  UIMAD UR9, UR39, UR11, UR9 ;  /* 0x0000000b270972a4 */ /* 0x000fe2000f8e0209 */
[----:B------:R-:W-:Y:S01]  /*9dd0*/  IMAD.MOV.U32 R49, RZ, RZ, R20 ;  /* 0x000000ffff317224 */ /* 0x000fe200078e0014 */
[----:B------:R-:W-:Y:S01]  /*9de0*/  UIMAD UR4, UR37, UR13, UR4 ;  /* 0x0000000d250472a4 */ /* 0x000fe2000f8e0204 */
[----:B------:R-:W5:Y:S01]  /*9df0*/  LD.E.128 R40, desc[UR50][R40.64] ;  /* 0x0000003228287980 */ /* 0x000f62000c101d00 */
[----:B------:R-:W-:Y:S01]  /*9e00*/  UIMAD.WIDE.U32 UR8, UR37, UR12, UR8 ;  /* 0x0000000c250872a5 */ /* 0x000fe2000f8e0008 */
[----:B------:R-:W-:-:S02]  /*9e10*/  ULDC.64 UR10, c[0x0][0xae0] ;  /* 0x0002b800000a7ab9 */ /* 0x000fc40000000a00 */
[----:B------:R-:W5:Y:S01]  /*9e20*/  LD.E.128 R44, desc[UR50][R44.64] ;  /* 0x000000322c2c7980 */ /* 0x000f62000c101d00 */
[----:B------:R-:W-:Y:S01]  /*9e30*/  UIADD3 UR4, UR9, UR4, URZ ;  /* 0x0000000409047290 */ /* 0x000fe2000fffe03f */
[----:B-1----:R-:W-:Y:S01]  /*9e40*/  @P1 SHF.R.U32.HI R49, RZ, R29, R0 ;  /* 0x0000001dff311219 */ /* 0x002fe20000011600 */
[----:B------:R-:W-:Y:S01]  /*9e50*/  IMAD.U32 R28, RZ, RZ, UR8 ;  /* 0x00000008ff1c7e24 */ /* 0x000fe2000f8e00ff */
[----:B------:R-:W-:Y:S01]  /*9e60*/  @!PT LDS RZ, [RZ] ;  /* 0x00000000fffff984 */ /* 0x000fe20000000800 */
[----:B------:R-:W-:Y:S01]  /*9e70*/  @!PT LDS RZ, [RZ] ;  /* 0x00000000fffff984 */ /* 0x000fe20000000800 */
[----:B------:R-:W-:Y:S01]  /*9e80*/  @!PT LDS RZ, [RZ] ;  /* 0x00000000fffff984 */ /* 0x000fe20000000800 */
[----:B------:R-:W-:Y:S01]  /*9e90*/  @!PT LDS RZ, [RZ] ;  /* 0x00000000fffff984 */ /* 0x000fe20000000800 */
[----:B------:R0:W-:Y:S06]  /*9ea0*/  MEMBAR.ALL.CTA ;  /* 0x0000000000007992 */ /* 0x0001ec0000008000 */
[----:B0-----:R-:W0:Y:S01]  /*9eb0*/  FENCE.VIEW.ASYNC.S ;  /* 0x00000000000073c6 */ /* 0x001e220000000000 */
[--C-:B------:R-:W-:Y:S01]  /*9ec0*/  SHF.R.S32.HI R0, RZ, 0x1f, R49.reuse ;  /* 0x0000001fff007819 */ /* 0x100fe20000011431 */
[----:B------:R-:W-:-:S02]  /*9ed0*/  IMAD.MOV R51, RZ, RZ, -R49 ;  /* 0x000000ffff337224 */ /* 0x000fc400078e0a31 */
[----:B------:R-:W-:Y:S01]  /*9ee0*/  IMAD.U32 R29, RZ, RZ, UR9 ;  /* 0x00000009ff1d7e24 */ /* 0x000fe2000f8e00ff */
[----:B------:R-:W-:Y:S01]  /*9ef0*/  ULDC.64 UR8, c[0x0][0xad8] ;  /* 0x0002b60000087ab9 */ /* 0x000fe20000000a00 */
[----:B------:R-:W-:Y:S02]  /*9f00*/  IMAD R0, R0, UR10, RZ ;  /* 0x0000000a00007c24 */ /* 0x000fe4000f8e02ff */
[----:B------:R-:W-:Y:S02]  /*9f10*/  IMAD R51, R30, R51, R20 ;  /* 0x000000331e337224 */ /* 0x000fe400078e0214 */
[----:B------:R-:W-:Y:S02]  /*9f20*/  IMAD.U32 R29, RZ, RZ, UR4 ;  /* 0x00000004ff1d7e24 */ /* 0x000fe4000f8e00ff */
[C---:B------:R-:W-:Y:S01]  /*9f30*/  IMAD R53, R49.reuse, UR11, R0 ;  /* 0x0000000b31357c24 */ /* 0x040fe2000f8e0200 */
[----:B------:R-:W-:Y:S01]  /*9f40*/  SHF.R.S32.HI R0, RZ, 0x1f, R51 ;  /* 0x0000001fff007819 */ /* 0x000fe20000011433 */
[----:B------:R-:W-:-:S04]  /*9f50*/  IMAD.WIDE.U32 R28, R49, UR10, R28 ;  /* 0x0000000a311c7c25 */ /* 0x000fc8000f8e001c */
[----:B------:R-:W-:Y:S02]  /*9f60*/  IMAD.U32 R49, RZ, RZ, UR40 ;  /* 0x00000028ff317e24 */ /* 0x000fe4000f8e00ff */
[----:B------:R-:W-:Y:S02]  /*9f70*/  IMAD.IADD R29, R29, 0x1, R53 ;  /* 0x000000011d1d7824 */ /* 0x000fe400078e0235 */
[----:B------:R-:W-:Y:S02]  /*9f80*/  IMAD R20, R0, UR8, RZ ;  /* 0x0000000800147c24 */ /* 0x000fe4000f8e02ff */
[----:B------:R-:W-:Y:S02]  /*9f90*/  IMAD R50, R49, 0x80, R200 ;  /* 0x0000008031327824 */ /* 0x000fe400078e02c8 */
[C---:B------:R-:W-:Y:S02]  /*9fa0*/  IMAD R49, R51.reuse, UR9, R20 ;  /* 0x0000000933317c24 */ /* 0x040fe4000f8e0214 */
[----:B------:R-:W-:Y:S01]  /*9fb0*/  IMAD.WIDE.U32 R28, R51, UR8, R28 ;  /* 0x00000008331c7c25 */ /* 0x000fe2000f8e001c */
[----:B------:R-:W-:Y:S01]  /*9fc0*/  ISETP.GE.AND P2, PT, R50, R21, PT ;  /* 0x000000153200720c */ /* 0x000fe20003f46270 */
[----:B------:R-:W-:-:S02]  /*9fd0*/  ULDC.64 UR8, c[0x0][0xa80] ;  /* 0x0002a00000087ab9 */ /* 0x000fc40000000a00 */
[----:B------:R-:W-:Y:S01]  /*9fe0*/  VIADD R3, R3, 0x22820 ;  /* 0x0002282003037836 */ /* 0x000fe20000000000 */
[----:B------:R-:W-:Y:S01]  /*9ff0*/  LEA R20, P3, R28, UR8, 0x1 ;  /* 0x000000081c147c11 */ /* 0x000fe2000f8608ff */
[----:B------:R-:W-:Y:S02]  /*a000*/  IMAD.IADD R29, R29, 0x1, R49 ;  /* 0x000000011d1d7824 */ /* 0x000fe400078e0231 */
[----:B------:R-:W-:Y:S01]  /*a010*/  VIADD R0, R50, 0x20 ;  /* 0x0000002032007836 */ /* 0x000fe20000000000 */
[----:B------:R-:W-:Y:S02]  /*a020*/  PRMT R3, RZ, 0x654, R3 ;  /* 0x00000654ff037816 */ /* 0x000fe40000000003 */
[----:B------:R-:W-:Y:S02]  /*a030*/  LEA.HI.X R30, R28, UR9, R29, 0x1, P3 ;  /* 0x000000091c1e7c11 */ /* 0x000fe400098f0c1d */
[-C--:B------:R-:W-:Y:S01]  /*a040*/  ISETP.GE.AND P0, PT, R0, R21.reuse, PT ;  /* 0x000000150000720c */ /* 0x080fe20003f06270 */
[----:B------:R-:W-:Y:S01]  /*a050*/  VIADD R0, R50, 0x40 ;  /* 0x0000004032007836 */ /* 0x000fe20000000000 */
[----:B0-----:R0:W-:Y:S01]  /*a060*/  SYNCS.ARRIVE.TRANS64.RED.A1T0 RZ, [R3+URZ], RZ ;  /* 0x000000ff03ff79a7 */ /* 0x0011e2000810043f */
[----:B------:R1:W2:Y:S01]  /*a070*/  SHFL.IDX PT, R49, R20, RZ, 0x181f ;  /* 0x00181fff14317589 */ /* 0x0002a200000e0000 */
[----:B------:R-:W-:Y:S02]  /*a080*/  BSSY B1, `(.L_x_7526) ;  /* 0x000000d000017945 */ /* 0x000fe40003800000 */
[----:B------:R-:W-:Y:S01]  /*a090*/  ISETP.GE.AND P1, PT, R0, R21, PT ;  /* 0x000000150000720c */ /* 0x000fe20003f26270 */
[----:B0-----:R1:W0:Y:S01]  /*a0a0*/  SHFL.IDX PT, R3, R30, RZ, 0x181f ;  /* 0x00181fff1e037589 */ /* 0x00122200000e0000 */
[----:B------:R-:W-:Y:S11]  /*a0b0*/  @P2 BRA `(.L_x_7527) ;  /* 0x0000000000242947 */ /* 0x000ff60003800000 */
[----:B------:R-:W-:Y:S02]  /*a0c0*/  ULDC UR4, c[0x0][0xac8] ;  /* 0x0002b20000047ab9 */ /* 0x000fe40000000800 */
[----:B------:R-:W-:Y:S02]  /*a0d0*/  ISETP.GE.AND P2, PT, R2, UR4, PT ;  /* 0x0000000402007c0c */ /* 0x000fe4000bf46270 */
[----:B------:R-:W-:-:S11]  /*a0e0*/  ISETP.GE.AND P3, PT, R16, UR4, PT ;  /* 0x0000000410007c0c */ /* 0x000fd6000bf66270 */
[-C--:B--2---:R-:W-:Y:S02]  /*a0f0*/  @!P2 LEA R28, P4, R2, R49.reuse, 0x1 ;  /* 0x00000031021ca211 */ /* 0x084fe400078808ff */
[----:B------:R-:W-:Y:S02]  /*a100*/  @!P3 LEA R48, P5, R16, R49, 0x1 ;  /* 0x000000311030b211 */ /* 0x000fe400078a08ff */
[-C--:B0-----:R-:W-:Y:S02]  /*a110*/  @!P2 LEA.HI.X R29, R2, R3.reuse, R222, 0x1, P4 ;  /* 0x00000003021da211 */ /* 0x081fe400020f0cde */
[----:B------:R-:W-:-:S03]  /*a120*/  @!P3 LEA.HI.X R49, R16, R3, R221, 0x1, P5 ;  /* 0x000000031031b211 */ /* 0x000fc600028f0cdd */
[----:B-----5:R3:W-:Y:S04]  /*a130*/  @!P2 ST.E.128 desc[UR50][R28.64], R4 ;  /* 0x000000041c00a985 */ /* 0x0207e8000c101d32 */
[----:B------:R3:W-:Y:S02]  /*a140*/  @!P3 ST.E.128 desc[UR50][R48.64], R32 ;  /* 0x000000203000b985 */ /* 0x0007e4000c101d32 */
.L_x_7527:
[----:B------:R-:W-:Y:S05]  /*a150*/  BSYNC B1 ;  /* 0x0000000000017941 */ /* 0x000fea0003800000 */
.L_x_7526:
[----:B0-----:R0:W4:Y:S01]  /*a160*/  SHFL.IDX PT, R3, R30, 0x1, 0x181f ;  /* 0x00381f001e037f89 */ /* 0x00112200000e0000 */
[----:B------:R-:W-:Y:S03]  /*a170*/  BSSY B1, `(.L_x_7528) ;  /* 0x000000c000017945 */ /* 0x000fe60003800000 */
[----:B---3-5:R0:W3:Y:S01]  /*a180*/  SHFL.IDX PT, R7, R20, 0x1, 0x181f ;  /* 0x00381f0014077f89 */ /* 0x0280e200000e0000 */
[----:B------:R-:W-:Y:S05]  /*a190*/  @P0 BRA `(.L_x_7529) ;  /* 0x0000000000240947 */ /* 0x000fea0003800000 */
[----:B------:R-:W-:Y:S02]  /*a1a0*/  ULDC UR4, c[0x0][0xac8] ;  /* 0x0002b20000047ab9 */ /* 0x000fe40000000800 */
[----:B------:R-:W-:Y:S02]  /*a1b0*/  ISETP.GE.AND P3, PT, R2, UR4, PT ;  /* 0x0000000402007c0c */ /* 0x000fe4000bf66270 */
[----:B------:R-:W-:-:S11]  /*a1c0*/  ISETP.GE.AND P4, PT, R16, UR4, PT ;  /* 0x0000000410007c0c */ /* 0x000fd6000bf86270 */
[-C--:B---3--:R-:W-:Y:S02]  /*a1d0*/  @!P3 LEA R4, P0, R2, R7.reuse, 0x1 ;  /* 0x000000070204b211 */ /* 0x088fe400078008ff */
[----:B------:R-:W-:Y:S02]  /*a1e0*/  @!P4 LEA R6, P2, R16, R7, 0x1 ;  /* 0x000000071006c211 */ /* 0x000fe400078408ff */
[-C--:B----4-:R-:W-:Y:S02]  /*a1f0*/  @!P3 LEA.HI.X R5, R2, R3.reuse, R222, 0x1, P0 ;  /* 0x000000030205b211 */ /* 0x090fe400000f0cde */
[----:B------:R-:W-:-:S03]  /*a200*/  @!P4 LEA.HI.X R7, R16, R3, R221, 0x1, P2 ;  /* 0x000000031007c211 */ /* 0x000fc600010f0cdd */
[----:B------:R3:W-:Y:S04]  /*a210*/  @!P3 ST.E.128 desc[UR50][R4.64], R8 ;  /* 0x000000080400b985 */ /* 0x0007e8000c101d32 */
[----:B------:R3:W-:Y:S02]  /*a220*/  @!P4 ST.E.128 desc[UR50][R6.64], R36 ;  /* 0x000000240600c985 */ /* 0x0007e4000c101d32 */
.L_x_7529:
[----:B------:R-:W-:Y:S05]  /*a230*/  BSYNC B1 ;  /* 0x0000000000017941 */ /* 0x000fea0003800000 */
.L_x_7528:
[----:B----4-:R4:W0:Y:S01]  /*a240*/  SHFL.IDX PT, R3, R30, 0x2, 0x181f ;  /* 0x00581f001e037f89 */ /* 0x01082200000e0000 */
[----:B------:R-:W-:Y:S03]  /*a250*/  BSSY B1, `(.L_x_7530) ;  /* 0x000000c000017945 */ /* 0x000fe60003800000 */
[----:B---3--:R4:W3:Y:S01]  /*a260*/  SHFL.IDX PT, R7, R20, 0x2, 0x181f ;  /* 0x00581f0014077f89 */ /* 0x0088e200000e0000 */
[----:B------:R-:W-:Y:S05]  /*a270*/  @P1 BRA `(.L_x_7531) ;  /* 0x0000000000241947 */ /* 0x000fea0003800000 */
[----:B------:R-:W-:Y:S02]  /*a280*/  ULDC UR4, c[0x0][0xac8] ;  /* 0x0002b20000047ab9 */ /* 0x000fe40000000800 */
[----:B------:R-:W-:Y:S02]  /*a290*/  ISETP.GE.AND P2, PT, R2, UR4, PT ;  /* 0x0000000402007c0c */ /* 0x000fe4000bf46270 */
[----:B------:R-:W-:-:S11]  /*a2a0*/  ISETP.GE.AND P3, PT, R16, UR4, PT ;  /* 0x0000000410007c0c */ /* 0x000fd6000bf66270 */
[-C--:B---3--:R-:W-:Y:S02]  /*a2b0*/  @!P2 LEA R4, P0, R2, R7.reuse, 0x1 ;  /* 0x000000070204a211 */ /* 0x088fe400078008ff */
[----:B------:R-:W-:Y:S02]  /*a2c0*/  @!P3 LEA R6, P1, R16, R7, 0x1 ;  /* 0x000000071006b211 */ /* 0x000fe400078208ff */
[-C--:B0-----:R-:W-:Y:S02]  /*a2d0*/  @!P2 LEA.HI.X R5, R2, R3.reuse, R222, 0x1, P0 ;  /* 0x000000030205a211 */ /* 0x081fe400000f0cde */
[----:B------:R-:W-:-:S03]  /*a2e0*/  @!P3 LEA.HI.X R7, R16, R3, R221, 0x1, P1 ;  /* 0x000000031007b211 */ /* 0x000fc600008f0cdd */
[----:B------:R0:W-:Y:S04]  /*a2f0*/  @!P2 ST.E.128 desc[UR50][R4.64], R12 ;  /* 0x0000000c0400a985 */ /* 0x0001e8000c101d32 */
[----:B------:R0:W-:Y:S02]  /*a300*/  @!P3 ST.E.128 desc[UR50][R6.64], R40 ;  /* 0x000000280600b985 */ /* 0x0001e4000c101d32 */
.L_x_7531:
[----:B------:R-:W-:Y:S05]  /*a310*/  BSYNC B1 ;  /* 0x0000000000017941 */ /* 0x000fea0003800000 */
.L_x_7530:
[----:B------:R-:W-:Y:S01]  /*a320*/  VIADD R0, R50, 0x60 ;  /* 0x0000006032007836 */ /* 0x000fe20000000000 */
[----:B0-----:R0:W0:Y:S04]  /*a330*/  SHFL.IDX PT, R3, R30, 0x3, 0x181f ;  /* 0x00781f001e037f89 */ /* 0x00102800000e0000 */
[----:B------:R-:W-:Y:S01]  /*a340*/  ISETP.GE.AND P0, PT, R0, R21, PT ;  /* 0x000000150000720c */ /* 0x000fe20003f06270 */
[----:B---3--:R3:W0:-:S12]  /*a350*/  SHFL.IDX PT, R7, R20, 0x3, 0x181f ;  /* 0x00781f0014077f89 */ /* 0x00861800000e0000 */
[----:B---3--:R-:W-:Y:S05]  /*a360*/  @P0 BRA `(.L_x_7532) ;  /* 0x0000001800200947 */ /* 0x008fea0003800000 */
[----:B------:R-:W-:Y:S02]  /*a370*/  ULDC UR4, c[0x0][0xac8] ;  /* 0x0002b20000047ab9 */ /* 0x000fe40000000800 */
[----:B------:R-:W-:-:S13]  /*a380*/  ISETP.GE.AND P1, PT, R2, UR4, PT ;  /* 0x0000000402007c0c */ /* 0x000fda000bf26270 */
[----:B0-----:R-:W-:-:S04]  /*a390*/  @!P1 LEA R4, P0, R2, R7, 0x1 ;  /* 0x0000000702049211 */ /* 0x001fc800078008ff */
[----:B------:R-:W-:Y:S02]  /*a3a0*/  @!P1 LEA.HI.X R5, R2, R3, R222, 0x1, P0 ;  /* 0x0000000302059211 */ /* 0x000fe400000f0cde */
[----:B------:R-:W-:-:S03]  /*a3b0*/  ISETP.GE.AND P0, PT, R16, UR4, PT ;  /* 0x0000000410007c0c */ /* 0x000fc6000bf06270 */
[----:B------:R0:W-:Y:S10]  /*a3c0*/  @!P1 ST.E.128 desc[UR50][R4.64], R24 ;  /* 0x0000001804009985 */ /* 0x0001f4000c101d32 */
[----:B------:R-:W-:Y:S05]  /*a3d0*/  @P0 BRA `(.L_x_7532) ;  /* 0x0000001800040947 */ /* 0x000fea0003800000 */
[----:B0-----:R-:W-:-:S04]  /*a3e0*/  LEA R4, P0, R16, R7, 0x1 ;  /* 0x0000000710047211 */ /* 0x001fc800078008ff */
[----:B------:R-:W-:-:S05]  /*a3f0*/  LEA.HI.X R5, R16, R3, R221, 0x1, P0 ;  /* 0x0000000310057211 */ /* 0x000fca00000f0cdd */
[----:B------:R0:W-:Y:S01]  /*a400*/  ST.E.128 desc[UR50][R4.64], R44 ;  /* 0x0000002c04007985 */ /* 0x0001e2000c101d32 */
[----:B------:R-:W-:Y:S05]  /*a410*/  BRA `(.L_x_7532) ;  /* 0x0000001400f47947 */ /* 0x000fea0003800000 */
.L_x_7525:
[----:B------:R-:W-:Y:S01]  /*a420*/  ULDC.64 UR10, c[0x0][0xb08] ;  /* 0x0002c200000a7ab9 */ /* 0x000fe20000000a00 */
[----:B0-----:R-:W0:Y:S01]  /*a430*/  @P1 LDC R0, c[0x0][0xbec] ;  /* 0x0002fb00ff001b82 */ /* 0x001e220000000800 */
[----:B------:R-:W-:Y:S01]  /*a440*/  UIMAD UR7, UR12, UR10, URZ ;  /* 0x0000000a0c0772a4 */ /* 0x000fe2000f8e023f */
[----:B------:R-:W-:Y:S01]  /*a450*/  IMAD.MOV.U32 R7, RZ, RZ, R11 ;  /* 0x000000ffff077224 */ /* 0x000fe200078e000b */
[----:B------:R-:W-:Y:S01]  /*a460*/  UIMAD.WIDE.U32 UR8, UR4, UR10, URZ ;  /* 0x0000000a040872a5 */ /* 0x000fe2000f8e003f */
[----:B------:R-:W-:Y:S01]  /*a470*/  VIADD R6, R3, 0x22820 ;  /* 0x0002282003067836 */ /* 0x000fe20000000000 */
[----:B------:R-:W-:Y:S01]  /*a480*/  UIMAD UR7, UR4, UR11, UR7 ;  /* 0x0000000b040772a4 */ /* 0x000fe2000f8e0207 */
[----:B------:R-:W-:Y:S01]  /*a490*/  BSSY B1, `(.L_x_7533) ;  /* 0x000006a000017945 */ /* 0x000fe20003800000 */
[----:B------:R-:W-:Y:S01]  /*a4a0*/  USHF.R.S32.HI UR4, URZ, 0x1f, UR37 ;  /* 0x0000001f3f047899 */ /* 0x000fe20008011425 */
[----:B------:R-:W1:Y:S01]  /*a4b0*/  @P1 LDC R5, c[0x0][0xbf0] ;  /* 0x0002fc00ff051b82 */ /* 0x000e620000000800 */
[----:B------:R-:W-:Y:S01]  /*a4c0*/  UIADD3 UR9, UR9, UR7, URZ ;  /* 0x0000000709097290 */ /* 0x000fe2000fffe03f */
[----:B------:R-:W-:Y:S01]  /*a4d0*/  PRMT R6, RZ, 0x654, R6 ;  /* 0x00000654ff067816 */ /* 0x000fe20000000006 */
[----:B------:R-:W-:-:S02]  /*a4e0*/  ULDC.64 UR10, c[0x0][0xb38] ;  /* 0x0002ce00000a7ab9 */ /* 0x000fc40000000a00 */
[----:B------:R-:W-:Y:S01]  /*a4f0*/  UIMAD.WIDE.U32 UR8, UR39, UR10, UR8 ;  /* 0x0000000a270872a5 */ /* 0x000fe2000f8e0008 */
[----:B------:R2:W-:Y:S03]  /*a500*/  SYNCS.ARRIVE.TRANS64.RED.A1T0 RZ, [R6+URZ], RZ ;  /* 0x000000ff06ff79a7 */ /* 0x0005e6000810043f */
[----:B------:R-:W-:-:S03]  /*a510*/  UIMAD UR9, UR39, UR11, UR9 ;  /* 0x0000000b270972a4 */ /* 0x000fc6000f8e0209 */
[----:B------:R-:W-:Y:S02]  /*a520*/  ULDC.64 UR10, c[0x0][0xb40] ;  /* 0x0002d000000a7ab9 */ /* 0x000fe40000000a00 */
[----:B------:R-:W-:Y:S02]  /*a530*/  UIMAD UR4, UR4, UR10, URZ ;  /* 0x0000000a040472a4 */ /* 0x000fe4000f8e023f */
[----:B------:R-:W-:Y:S01]  /*a540*/  UIMAD.WIDE.U32 UR8, UR37, UR10, UR8 ;  /* 0x0000000a250872a5 */ /* 0x000fe2000f8e0008 */
[----:B0-----:R-:W-:Y:S01]  /*a550*/  @P1 IMAD.HI.U32 R0, R11, R0, RZ ;  /* 0x000000000b001227 */ /* 0x001fe200078e00ff */
[----:B------:R-:W-:-:S03]  /*a560*/  UIMAD UR4, UR37, UR11, UR4 ;  /* 0x0000000b250472a4 */ /* 0x000fc6000f8e0204 */
[----:B------:R-:W-:Y:S01]  /*a570*/  ULDC.64 UR10, c[0x0][0xb48] ;  /* 0x0002d200000a7ab9 */ /* 0x000fe20000000a00 */
[----:B------:R-:W-:Y:S01]  /*a580*/  UIADD3 UR9, UR9, UR4, URZ ;  /* 0x0000000409097290 */ /* 0x000fe2000fffe03f */
[----:B-1----:R-:W-:-:S03]  /*a590*/  @P1 SHF.R.U32.HI R7, RZ, R5, R0 ;  /* 0x00000005ff071219 */ /* 0x002fc60000011600 */
[----:B------:R-:W-:Y:S01]  /*a5a0*/  UIMAD.WIDE.U32 UR8, UR41, UR10, UR8 ;  /* 0x0000000a290872a5 */ /* 0x000fe2000f8e0008 */
[--C-:B------:R-:W-:Y:S01]  /*a5b0*/  SHF.R.S32.HI R0, RZ, 0x1f, R7.reuse ;  /* 0x0000001fff007819 */ /* 0x100fe20000011407 */
[----:B------:R-:W-:Y:S02]  /*a5c0*/  IMAD.MOV R9, RZ, RZ, -R7 ;  /* 0x000000ffff097224 */ /* 0x000fe400078e0a07 */
[----:B------:R-:W-:Y:S02]  /*a5d0*/  UIMAD UR41, UR41, UR11, UR9 ;  /* 0x0000000b292972a4 */ /* 0x000fe4000f8e0209 */
[----:B------:R-:W-:Y:S01]  /*a5e0*/  IMAD.U32 R5, RZ, RZ, UR9 ;  /* 0x00000009ff057e24 */ /* 0x000fe2000f8e00ff */
[----:B------:R-:W-:Y:S01]  /*a5f0*/  ULDC.64 UR10, c[0x0][0xb30] ;  /* 0x0002cc00000a7ab9 */ /* 0x000fe20000000a00 */
[----:B------:R-:W-:Y:S02]  /*a600*/  IMAD R9, R30, R9, R11 ;  /* 0x000000091e097224 */ /* 0x000fe400078e020b */
        /* <DEDUP_REMOVED lines=15> */
[----:B--2---:R0:W1:Y:S04]  /*a700*/  SHFL.IDX PT, R6, R0, RZ, 0x1c1f ;  /* 0x001c1fff00067589 */ /* 0x00406800000e0000 */
[----:B------:R0:W2:Y:S01]  /*a710*/  SHFL.IDX PT, R7, R3, RZ, 0x1c1f ;  /* 0x001c1fff03077589 */ /* 0x0000a200000e0000 */
[----:B------:R-:W-:Y:S05]  /*a720*/  @P2 BRA `(.L_x_7534) ;  /* 0x0000000400002947 */ /* 0x000fea0003800000 */
[----:B------:R-:W-:Y:S02]  /*a730*/  ULDC UR4, c[0x0][0xac8] ;  /* 0x0002b20000047ab9 */ /* 0x000fe40000000800 */
[----:B------:R-:W-:Y:S02]  /*a740*/  ISETP.GE.AND P1, PT, R199, UR4, PT ;  /* 0x00000004c7007c0c */ /* 0x000fe4000bf26270 */
[----:B------:R-:W-:Y:S02]  /*a750*/  ISETP.GE.AND P4, PT, R198, UR4, PT ;  /* 0x00000004c6007c0c */ /* 0x000fe4000bf86270 */
[----:B------:R-:W-:Y:S02]  /*a760*/  ISETP.GE.AND P3, PT, R197, UR4, PT ;  /* 0x00000004c5007c0c */ /* 0x000fe4000bf66270 */
[----:B------:R-:W-:-:S07]  /*a770*/  ISETP.GE.AND P2, PT, R196, UR4, PT ;  /* 0x00000004c4007c0c */ /* 0x000fce000bf46270 */
[----:B-12---:R-:W-:Y:S02]  /*a780*/  @!P1 IMAD.WIDE R4, R199, 0x4, R6 ;  /* 0x00000004c7049825 */ /* 0x006fe400078e0206 */
[----:B------:R-:W-:-:S03]  /*a790*/  @!P4 LEA R8, P5, R198, R6, 0x2 ;  /* 0x00000006c608c211 */ /* 0x000fc600078a10ff */
[----:B------:R1:W-:Y:S01]  /*a7a0*/  @!P1 ST.E.64 desc[UR50][R4.64], R60 ;  /* 0x0000003c04009985 */ /* 0x0003e2000c101b32 */
[----:B------:R-:W-:Y:S02]  /*a7b0*/  ISETP.GE.AND P1, PT, R195, UR4, PT ;  /* 0x00000004c3007c0c */ /* 0x000fe4000bf26270 */
[-C--:B------:R-:W-:Y:S02]  /*a7c0*/  @!P4 LEA.HI.X R9, R198, R7.reuse, R216, 0x2, P5 ;  /* 0x00000007c609c211 */ /* 0x080fe400028f14d8 */
[CC--:B------:R-:W-:Y:S02]  /*a7d0*/  @!P3 LEA R10, P5, R197.reuse, R6.reuse, 0x2 ;  /* 0x00000006c50ab211 */ /* 0x0c0fe400078a10ff */
[----:B------:R-:W-:Y:S01]  /*a7e0*/  @!P2 LEA R12, P6, R196, R6, 0x2 ;  /* 0x00000006c40ca211 */ /* 0x000fe200078c10ff */
[----:B------:R2:W-:Y:S01]  /*a7f0*/  @!P4 ST.E.64 desc[UR50][R8.64], R62 ;  /* 0x0000003e0800c985 */ /* 0x0005e2000c101b32 */
[----:B------:R-:W-:Y:S02]  /*a800*/  @!P3 LEA.HI.X R11, R197, R7, R215, 0x2, P5 ;  /* 0x00000007c50bb211 */ /* 0x000fe400028f14d7 */
        /* <DEDUP_REMOVED lines=8> */
[CC--:B-1----:R-:W-:Y:S02]  /*a890*/  @!P4 LEA R4, P6, R194.reuse, R6.reuse, 0x2 ;  /* 0x00000006c204c211 */ /* 0x0c2fe400078c10ff */
[----:B------:R1:W-:Y:S01]  /*a8a0*/  @!P1 ST.E.64 desc[UR50][R14.64], R68 ;  /* 0x000000440e009985 */ /* 0x0003e2000c101b32 */
[----:B------:R-:W-:Y:S02]  /*a8b0*/  ISETP.GE.AND P1, PT, R171, UR4, PT ;  /* 0x00000004ab007c0c */ /* 0x000fe4000bf26270 */
[-C--:B------:R-:W-:Y:S02]  /*a8c0*/  @!P4 LEA.HI.X R5, R194, R7.reuse, R212, 0x2, P6 ;  /* 0x00000007c205c211 */ /* 0x080fe400030f14d4 */
[CC--:B--2---:R-:W-:Y:S02]  /*a8d0*/  @!P3 LEA R8, P6, R193.reuse, R6.reuse, 0x2 ;  /* 0x00000006c108b211 */ /* 0x0c4fe400078c10ff */
[----:B---3--:R-:W-:Y:S01]  /*a8e0*/  @!P2 LEA R10, P5, R192, R6, 0x2 ;  /* 0x00000006c00aa211 */ /* 0x008fe200078a10ff */
[----:B------:R2:W-:Y:S01]  /*a8f0*/  @!P4 ST.E.64 desc[UR50][R4.64], R70 ;  /* 0x000000460400c985 */ /* 0x0005e2000c101b32 */
[----:B------:R-:W-:-:S02]  /*a900*/  @!P3 LEA.HI.X R9, R193, R7, R211, 0x2, P6 ;  /* 0x00000007c109b211 */ /* 0x000fc400030f14d3 */
[----:B------:R-:W-:Y:S02]  /*a910*/  ISETP.GE.AND P4, PT, R170, UR4, PT ;  /* 0x00000004aa007c0c */ /* 0x000fe4000bf86270 */
[----:B------:R-:W-:Y:S01]  /*a920*/  ISETP.GE.AND P6, PT, R169, UR4, PT ;  /* 0x00000004a9007c0c */ /* 0x000fe2000bfc6270 */
[----:B------:R3:W-:Y:S01]  /*a930*/  @!P3 ST.E.64 desc[UR50][R8.64], R72 ;  /* 0x000000480800b985 */ /* 0x0007e2000c101b32 */
[----:B------:R-:W-:Y:S02]  /*a940*/  @!P2 LEA.HI.X R11, R192, R7, R210, 0x2, P5 ;  /* 0x00000007c00ba211 */ /* 0x000fe400028f14d2 */
[----:B----4-:R-:W-:-:S03]  /*a950*/  @!P1 LEA R12, P3, R171, R6, 0x2 ;  /* 0x00000006ab0c9211 */ /* 0x010fc600078610ff */
[----:B------:R4:W-:Y:S01]  /*a960*/  @!P2 ST.E.64 desc[UR50][R10.64], R74 ;  /* 0x0000004a0a00a985 */ /* 0x0009e2000c101b32 */
[-C--:B------:R-:W-:Y:S02]  /*a970*/  @!P1 LEA.HI.X R13, R171, R7.reuse, R209, 0x2, P3 ;  /* 0x00000007ab0d9211 */ /* 0x080fe400018f14d1 */
[----:B------:R-:W-:Y:S02]  /*a980*/  ISETP.GE.AND P2, PT, R168, UR4, PT ;  /* 0x00000004a8007c0c */ /* 0x000fe4000bf46270 */
[CC--:B-1----:R-:W-:Y:S01]  /*a990*/  @!P4 LEA R14, P5, R170.reuse, R6.reuse, 0x2 ;  /* 0x00000006aa0ec211 */ /* 0x0c2fe200078a10ff */
[----:B------:R1:W-:Y:S01]  /*a9a0*/  @!P1 ST.E.64 desc[UR50][R12.64], R76 ;  /* 0x0000004c0c009985 */ /* 0x0003e2000c101b32 */
[----:B--2---:R-:W-:Y:S02]  /*a9b0*/  @!P6 LEA R4, P3, R169, R6, 0x2 ;  /* 0x00000006a904e211 */ /* 0x004fe400078610ff */
[----:B------:R-:W-:Y:S02]  /*a9c0*/  ISETP.GE.AND P1, PT, R23, UR4, PT ;  /* 0x0000000417007c0c */ /* 0x000fe4000bf26270 */
[----:B------:R-:W-:-:S02]  /*a9d0*/  @!P4 LEA.HI.X R15, R170, R7, R208, 0x2, P5 ;  /* 0x00000007aa0fc211 */ /* 0x000fc400028f14d0 */
[-C--:B------:R-:W-:Y:S02]  /*a9e0*/  @!P6 LEA.HI.X R5, R169, R7.reuse, R207, 0x2, P3 ;  /* 0x00000007a905e211 */ /* 0x080fe400018f14cf */
[----:B------:R-:W-:Y:S01]  /*a9f0*/  ISETP.GE.AND P5, PT, R18, UR4, PT ;  /* 0x0000000412007c0c */ /* 0x000fe2000bfa6270 */
[----:B------:R2:W-:Y:S01]  /*aa00*/  @!P4 ST.E.64 desc[UR50][R14.64], R78 ;  /* 0x0000004e0e00c985 */ /* 0x0005e2000c101b32 */
[----:B---3--:R-:W-:Y:S02]  /*aa10*/  @!P2 LEA R8, P3, R168, R6, 0x2 ;  /* 0x00000006a808a211 */ /* 0x008fe400078610ff */
[----:B------:R-:W-:Y:S01]  /*aa20*/  ISETP.GE.AND P4, PT, R22, UR4, PT ;  /* 0x0000000416007c0c */ /* 0x000fe2000bf86270 */
[----:B------:R3:W-:Y:S01]  /*aa30*/  @!P6 ST.E.64 desc[UR50][R4.64], R80 ;  /* 0x000000500400e985 */ /* 0x0007e2000c101b32 */
[----:B------:R-:W-:Y:S02]  /*aa40*/  ISETP.GE.AND P6, PT, R19, UR4, PT ;  /* 0x0000000413007c0c */ /* 0x000fe4000bfc6270 */
[----:B------:R-:W-:-:S02]  /*aa50*/  @!P2 LEA.HI.X R9, R168, R7, R206, 0x2, P3 ;  /* 0x00000007a809a211 */ /* 0x000fc400018f14ce */
[----:B----4-:R-:W-:-:S03]  /*aa60*/  @!P1 LEA R10, P3, R23, R6, 0x2 ;  /* 0x00000006170a9211 */ /* 0x010fc600078610ff */
[----:B------:R3:W-:Y:S01]  /*aa70*/  @!P2 ST.E.64 desc[UR50][R8.64], R82 ;  /* 0x000000520800a985 */ /* 0x0007e2000c101b32 */
[----:B------:R-:W-:-:S03]  /*aa80*/  @!P1 LEA.HI.X R11, R23, R7, R205, 0x2, P3 ;  /* 0x00000007170b9211 */ /* 0x000fc600018f14cd */
[-C--:B-1----:R-:W-:Y:S02]  /*aa90*/  @!P4 LEA R12, P2, R22, R6.reuse, 0x2 ;  /* 0x00000006160cc211 */ /* 0x082fe400078410ff */
[----:B------:R3:W-:Y:S01]  /*aaa0*/  @!P1 ST.E.64 desc[UR50][R10.64], R84 ;  /* 0x000000540a009985 */ /* 0x0007e2000c101b32 */
[CC--:B--2---:R-:W-:Y:S02]  /*aab0*/  @!P6 LEA R14, P1, R19.reuse, R6.reuse, 0x2 ;  /* 0x00000006130ee211 */ /* 0x0c4fe400078210ff */
[----:B------:R-:W-:Y:S02]  /*aac0*/  @!P5 LEA R6, P3, R18, R6, 0x2 ;  /* 0x000000061206d211 */ /* 0x000fe400078610ff */
[-C--:B------:R-:W-:Y:S02]  /*aad0*/  @!P4 LEA.HI.X R13, R22, R7.reuse, R204, 0x2, P2 ;  /* 0x00000007160dc211 */ /* 0x080fe400010f14cc */
[-C--:B------:R-:W-:Y:S02]  /*aae0*/  @!P6 LEA.HI.X R15, R19, R7.reuse, R203, 0x2, P1 ;  /* 0x00000007130fe211 */ /* 0x080fe400008f14cb */
[----:B------:R-:W-:Y:S01]  /*aaf0*/  @!P5 LEA.HI.X R7, R18, R7, R202, 0x2, P3 ;  /* 0x000000071207d211 */ /* 0x000fe200018f14ca */
[----:B------:R3:W-:Y:S04]  /*ab00*/  @!P4 ST.E.64 desc[UR50][R12.64], R86 ;  /* 0x000000560c00c985 */ /* 0x0007e8000c101b32 */
[----:B------:R3:W-:Y:S04]  /*ab10*/  @!P6 ST.E.64 desc[UR50][R14.64], R92 ;  /* 0x0000005c0e00e985 */ /* 0x0007e8000c101b32 */
[----:B------:R3:W-:Y:S02]  /*ab20*/  @!P5 ST.E.64 desc[UR50][R6.64], R94 ;  /* 0x0000005e0600d985 */ /* 0x0007e4000c101b32 */
.L_x_7534:
[----:B------:R-:W-:Y:S05]  /*ab30*/  BSYNC B1 ;  /* 0x0000000000017941 */ /* 0x000fea0003800000 */
.L_x_7533:
[----:B--23--:R2:W3:Y:S04]  /*ab40*/  SHFL.IDX PT, R7, R3, 0x1, 0x1c1f ;  /* 0x003c1f0003077f89 */ /* 0x00c4e800000e0000 */
[----:B-1----:R2:W1:Y:S01]  /*ab50*/  SHFL.IDX PT, R6, R0, 0x1, 0x1c1f ;  /* 0x003c1f0000067f89 */ /* 0x00246200000e0000 */
[----:B------:R-:W-:Y:S05]  /*ab60*/  @P0 BRA `(.L_x_7532) ;  /* 0x0000001000200947 */ /* 0x000fea0003800000 */
[----:B------:R-:W-:Y:S02]  /*ab70*/  ULDC UR4, c[0x0][0xac8] ;  /* 0x0002b20000047ab9 */ /* 0x000fe40000000800 */
[----:B------:R-:W-:Y:S02]  /*ab80*/  ISETP.GE.AND P1, PT, R198, UR4, PT ;  /* 0x00000004c6007c0c */ /* 0x000fe4000bf26270 */
[----:B------:R-:W-:Y:S02]  /*ab90*/  ISETP.GE.AND P6, PT, R199, UR4, PT ;  /* 0x00000004c7007c0c */ /* 0x000fe4000bfc6270 */
[----:B------:R-:W-:Y:S02]  /*aba0*/  ISETP.GE.AND P0, PT, R197, UR4, PT ;  /* 0x00000004c5007c0c */ /* 0x000fe4000bf06270 */
[----:B------:R-:W-:Y:S02]  /*abb0*/  ISETP.GE.AND P2, PT, R196, UR4, PT ;  /* 0x00000004c4007c0c */ /* 0x000fe4000bf46270 */
[----:B------:R-:W-:-:S05]  /*abc0*/  ISETP.GE.AND P3, PT, R195, UR4, PT ;  /* 0x00000004c3007c0c */ /* 0x000fca000bf66270 */
[CC--:B-1----:R-:W-:Y:S02]  /*abd0*/  @!P1 LEA R8, P4, R198.reuse, R6.reuse, 0x2 ;  /* 0x00000006c6089211 */ /* 0x0c2fe400078810ff */
[----:B---3--:R-:W-:Y:S02]  /*abe0*/  @!P6 IMAD.WIDE R4, R199, 0x4, R6 ;  /* 0x00000004c704e825 */ /* 0x008fe400078e0206 */
[-C--:B------:R-:W-:Y:S02]  /*abf0*/  @!P1 LEA.HI.X R9, R198, R7.reuse, R216, 0x2, P4 ;  /* 0x00000007c6099211 */ /* 0x080fe400020f14d8 */
[----:B------:R-:W-:Y:S01]  /*ac00*/  ISETP.GE.AND P4, PT, R194, UR4, PT ;  /* 0x00000004c2007c0c */ /* 0x000fe2000bf86270 */
[----:B------:R1:W-:Y:S01]  /*ac10*/  @!P6 ST.E.64 desc[UR50][R4.64], R58 ;  /* 0x0000003a0400e985 */ /* 0x0003e2000c101b32 */
[-C--:B------:R-:W-:Y:S02]  /*ac20*/  @!P0 LEA R10, P5, R197, R6.reuse, 0x2 ;  /* 0x00000006c50a8211 */ /* 0x080fe400078a10ff */
[----:B------:R-:W-:Y:S01]  /*ac30*/  @!P3 LEA R14, P6, R195, R6, 0x2 ;  /* 0x00000006c30eb211 */ /* 0x000fe200078c10ff */
[----:B------:R3:W-:Y:S01]  /*ac40*/  @!P1 ST.E.64 desc[UR50][R8.64], R56 ;  /* 0x0000003808009985 */ /* 0x0007e2000c101b32 */
[----:B------:R-:W-:-:S02]  /*ac50*/  @!P0 LEA.HI.X R11, R197, R7, R215, 0x2, P5 ;  /* 0x00000007c50b8211 */ /* 0x000fc400028f14d7 */
[CC--:B------:R-:W-:Y:S02]  /*ac60*/  @!P2 LEA R12, P1, R196.reuse, R6.reuse, 0x2 ;  /* 0x00000006c40ca211 */ /* 0x0c0fe400078210ff */
[-C--:B------:R-:W-:Y:S01]  /*ac70*/  @!P3 LEA.HI.X R15, R195, R7.reuse, R213, 0x2, P6 ;  /* 0x00000007c30fb211 */ /* 0x080fe200030f14d5 */
[----:B------:R4:W-:Y:S01]  /*ac80*/  @!P0 ST.E.64 desc[UR50][R10.64], R54 ;  /* 0x000000360a008985 */ /* 0x0009e2000c101b32 */
[----:B------:R-:W-:Y:S02]  /*ac90*/  ISETP.GE.AND P0, PT, R193, UR4, PT ;  /* 0x00000004c1007c0c */ /* 0x000fe4000bf06270 */
[----:B------:R-:W-:Y:S02]  /*aca0*/  @!P2 LEA.HI.X R13, R196, R7, R214, 0x2, P1 ;  /* 0x00000007c40da211 */ /* 0x000fe400008f14d6 */
[----:B------:R-:W-:Y:S02]  /*acb0*/  ISETP.GE.AND P1, PT, R192, UR4, PT ;  /* 0x00000004c0007c0c */ /* 0x000fe4000bf26270 */
[----:B------:R-:W-:Y:S01]  /*acc0*/  @!P4 LEA R20, P5, R194, R6, 0x2 ;  /* 0x00000006c214c211 */ /* 0x000fe200078a10ff */
[----:B------:R5:W-:Y:S01]  /*acd0*/  @!P2 ST.E.64 desc[UR50][R12.64], R52 ;  /* 0x000000340c00a985 */ /* 0x000be2000c101b32 */
[----:B------:R-:W-:-:S02]  /*ace0*/  ISETP.GE.AND P2, PT, R171, UR4, PT ;  /* 0x00000004ab007c0c */ /* 0x000fc4000bf46270 */
[-C--:B------:R-:W-:Y:S01]  /*acf0*/  @!P4 LEA.HI.X R21, R194, R7.reuse, R212, 0x2, P5 ;  /* 0x00000007c215c211 */ /* 0x080fe200028f14d4 */
[----:B------:R0:W-:Y:S02]  /*ad00*/  @!P3 ST.E.64 desc[UR50][R14.64], R50 ;  /* 0x000000320e00b985 */ /* 0x0001e4000c101b32 */
[CC--:B-1----:R-:W-:Y:S02]  /*ad10*/  @!P0 LEA R4, P3, R193.reuse, R6.reuse, 0x2 ;  /* 0x00000006c1048211 */ /* 0x0c2fe400078610ff */
[----:B------:R-:W-:Y:S01]  /*ad20*/  @!P4 ST.E.64 desc[UR50][R20.64], R48 ;  /* 0x000000301400c985 */ /* 0x000fe2000c101b32 */
[----:B------:R-:W-:Y:S02]  /*ad30*/  ISETP.GE.AND P4, PT, R170, UR4, PT ;  /* 0x00000004aa007c0c */ /* 0x000fe4000bf86270 */
[----:B---3--:R-:W-:Y:S02]  /*ad40*/  @!P1 LEA R8, P5, R192, R6, 0x2 ;  /* 0x00000006c0089211 */ /* 0x008fe400078a10ff */
[----:B------:R-:W-:-:S02]  /*ad50*/  @!P0 LEA.HI.X R5, R193, R7, R211, 0x2, P3 ;  /* 0x00000007c1058211 */ /* 0x000fc400018f14d3 */
[----:B------:R-:W-:Y:S02]  /*ad60*/  ISETP.GE.AND P3, PT, R169, UR4, PT ;  /* 0x00000004a9007c0c */ /* 0x000fe4000bf66270 */
[CC--:B----4-:R-:W-:Y:S01]  /*ad70*/  @!P2 LEA R10, P6, R171.reuse, R6.reuse, 0x2 ;  /* 0x00000006ab0aa211 */ /* 0x0d0fe200078c10ff */
[----:B------:R1:W-:Y:S01]  /*ad80*/  @!P0 ST.E.64 desc[UR50][R4.64], R46 ;  /* 0x0000002e04008985 */ /* 0x0003e2000c101b32 */
[-C--:B------:R-:W-:Y:S02]  /*ad90*/  @!P1 LEA.HI.X R9, R192, R7.reuse, R210, 0x2, P5 ;  /* 0x00000007c0099211 */ /* 0x080fe400028f14d2 */
[----:B------:R-:W-:Y:S02]  /*ada0*/  @!P2 LEA.HI.X R11, R171, R7, R209, 0x2, P6 ;  /* 0x00000007ab0ba211 */ /* 0x000fe400030f14d1 */
[----:B------:R-:W-:Y:S01]  /*adb0*/  ISETP.GE.AND P0, PT, R168, UR4, PT ;  /* 0x00000004a8007c0c */ /* 0x000fe2000bf06270 */
[----:B------:R3:W-:Y:S01]  /*adc0*/  @!P1 ST.E.64 desc[UR50][R8.64], R44 ;  /* 0x0000002c08009985 */ /* 0x0007e2000c101b32 */
[----:B-----5:R-:W-:-:S02]  /*add0*/  @!P4 LEA R12, P1, R170, R6, 0x2 ;  /* 0x00000006aa0cc211 */ /* 0x020fc400078210ff */
[----:B------:R-:W-:Y:S01]  /*ade0*/  ISETP.GE.AND P5, PT, R23, UR4, PT ;  /* 0x0000000417007c0c */ /* 0x000fe2000bfa6270 */
[----:B------:R4:W-:Y:S01]  /*adf0*/  @!P2 ST.E.64 desc[UR50][R10.64], R42 ;  /* 0x0000002a0a00a985 */ /* 0x0009e2000c101b32 */
[----:B------:R-:W-:Y:S02]  /*ae00*/  @!P4 LEA.HI.X R13, R170, R7, R208, 0x2, P1 ;  /* 0x00000007aa0dc211 */ /* 0x000fe400008f14d0 */
[----:B------:R-:W-:Y:S02]  /*ae10*/  ISETP.GE.AND P2, PT, R22, UR4, PT ;  /* 0x0000000416007c0c */ /* 0x000fe4000bf46270 */
[----:B------:R-:W-:Y:S01]  /*ae20*/  ISETP.GE.AND P1, PT, R19, UR4, PT ;  /* 0x0000000413007c0c */ /* 0x000fe2000bf26270 */
[----:B------:R2:W-:Y:S01]  /*ae30*/  @!P4 ST.E.64 desc[UR50][R12.64], R40 ;  /* 0x000000280c00c985 */ /* 0x0005e2000c101b32 */
[-C--:B0-----:R-:W-:Y:S02]  /*ae40*/  @!P3 LEA R14, P6, R169, R6.reuse, 0x2 ;  /* 0x00000006a90eb211 */ /* 0x081fe400078c10ff */
[----:B-1----:R-:W-:-:S02]  /*ae50*/  @!P0 LEA R4, P4, R168, R6, 0x2 ;  /* 0x00000006a8048211 */ /* 0x002fc400078810ff */
[-C--:B------:R-:W-:Y:S02]  /*ae60*/  @!P3 LEA.HI.X R15, R169, R7.reuse, R207, 0x2, P6 ;  /* 0x00000007a90fb211 */ /* 0x080fe400030f14cf */
[----:B------:R-:W-:-:S03]  /*ae70*/  @!P0 LEA.HI.X R5, R168, R7, R206, 0x2, P4 ;  /* 0x00000007a8058211 */ /* 0x000fc600020f14ce */
[----:B------:R2:W-:Y:S01]  /*ae80*/  @!P3 ST.E.64 desc[UR50][R14.64], R38 ;  /* 0x000000260e00b985 */ /* 0x0005e2000c101b32 */
[-C--:B---3--:R-:W-:Y:S02]  /*ae90*/  @!P5 LEA R8, P3, R23, R6.reuse, 0x2 ;  /* 0x000000061708d211 */ /* 0x088fe400078610ff */
[CC--:B----4-:R-:W-:Y:S01]  /*aea0*/  @!P2 LEA R10, P4, R22.reuse, R6.reuse, 0x2 ;  /* 0x00000006160aa211 */ /* 0x0d0fe200078810ff */
        /* <DEDUP_REMOVED lines=14> */
.L_x_7523:
        /* <DEDUP_REMOVED lines=12> */
[----:B------:R-:W-:Y:S02]  /*b050*/  ULDC UR4, c[0x0][0xa88] ;  /* 0x0002a20000047ab9 */ /* 0x000fe40000000800 */
        /* <DEDUP_REMOVED lines=8> */
[----:B------:R-:W-:Y:S02]  /*b0e0*/  ISETP.GT.AND P0, PT, R223, 0x7f, PT ;  /* 0x0000007fdf00780c */ /* 0x000fe40003f04270 */
[----:B--2---:R-:W-:-:S13]  /*b0f0*/  @P1 R2UR UR4, R3 ;  /* 0x00000000030412ca */ /* 0x004fda00000e0000 */
[----:B------:R-:W-:Y:S01]  /*b100*/  USHF.R.S32.HI UR16, URZ, 0x1f, UR4 ;  /* 0x0000001f3f107899 */ /* 0x000fe20008011404 */
[----:B0-----:R-:W-:Y:S11]  /*b110*/  @P2 BRA `(.L_x_7535) ;  /* 0x0000000000102947 */ /* 0x001ff60003800000 */
[----:B------:R-:W-:Y:S05]  /*b120*/  @!P1 BRA `(.L_x_7535) ;  /* 0x00000000000c9947 */ /* 0x000fea0003800000 */
[----:B------:R-:W2:Y:S04]  /*b130*/  LDG.E R3, desc[UR50][R4.64] ;  /* 0x0000003204037981 */ /* 0x000ea8000c1e1900 */
[----:B-----5:R-:W2:Y:S02]  /*b140*/  LDG.E R0, desc[UR50][R4.64+0x4] ;  /* 0x0000043204007981 */ /* 0x020ea4000c1e1900 */
[----:B--2---:R-:W-:-:S07]  /*b150*/  IMAD.IADD R0, R0, 0x1, -R3 ;  /* 0x0000000100007824 */ /* 0x004fce00078e0a03 */
.L_x_7535:
        /* <DEDUP_REMOVED lines=21> */
[----:B------:R-:W-:Y:S01]  /*b2b0*/  UIMAD UR7, UR11, UR37, URZ ;  /* 0x000000250b0772a4 */ /* 0x000fe2000f8e023f */
[----:B------:R-:W1:Y:S01]  /*b2c0*/  @P0 LDC R5, c[0x0][0xbf0] ;  /* 0x0002fc00ff050b82 */ /* 0x000e620000000800 */
[----:B------:R-:W-:Y:S02]  /*b2d0*/  UIMAD.WIDE.U32 UR14, UR8, UR39, URZ ;  /* 0x00000027080e72a5 */ /* 0x000fe4000f8e003f */
        /* <DEDUP_REMOVED lines=12> */
[----:B------:R-:W-:Y:S01]  /*b3a0*/  UIADD3.X UR7, UR7, UR11, UR16, UP0, UP1 ;  /* 0x0000000b07077290 */ /* 0x000fe200087e2410 */
[----:B-1----:R-:W-:Y:S01]  /*b3b0*/  @P0 SHF.R.U32.HI R3, RZ, R5, R4 ;  /* 0x00000005ff030219 */ /* 0x002fe20000011604 */
[----:B------:R-:W-:Y:S01]  /*b3c0*/  IMAD.U32 R4, RZ, RZ, UR20 ;  /* 0x00000014ff047e24 */ /* 0x000fe2000f8e00ff */
[----:B------:R-:W-:Y:S01]  /*b3d0*/  ULDC.64 UR8, c[0x0][UR17+0x210] ;  /* 0x0000840011087abb */ /* 0x000fe20008000a00 */
[----:B------:R-:W-:Y:S01]  /*b3e0*/  IMAD.U32 R5, RZ, RZ, UR21 ;  /* 0x00000015ff057e24 */ /* 0x000fe2000f8e00ff */
[--C-:B------:R-:W-:Y:S01]  /*b3f0*/  SHF.R.S32.HI R5, RZ, 0x1f, R3.reuse ;  /* 0x0000001fff057819 */ /* 0x100fe20000011403 */
[----:B------:R-:W-:Y:S01]  /*b400*/  IMAD.MOV R7, RZ, RZ, -R3 ;  /* 0x000000ffff077224 */ /* 0x000fe200078e0a03 */
[----:B------:R-:W-:Y:S01]  /*b410*/  IADD3 R4, P0, P1, R3, UR14, R4 ;  /* 0x0000000e03047c10 */ /* 0x000fe2000f91e004 */
[----:B------:R-:W-:Y:S01]  /*b420*/  ULDC.64 UR10, c[0x0][0xba8] ;  /* 0x0002ea00000a7ab9 */ /* 0x000fe20000000a00 */
[----:B------:R-:W-:Y:S01]  /*b430*/  @!UP2 ULDC UR10, c[0x0][0xb50] ;  /* 0x0002d400000aaab9 */ /* 0x000fe20000000800 */
[----:B------:R-:W-:Y:S01]  /*b440*/  IMAD R7, R9, R7, R6 ;  /* 0x0000000709077224 */ /* 0x000fe200078e0206 */
[----:B------:R-:W-:Y:S01]  /*b450*/  IADD3.X R5, R5, UR7, R8, P0, P1 ;  /* 0x0000000705057c10 */ /* 0x000fe200087e2408 */
[----:B------:R-:W-:-:S02]  /*b460*/  @!UP2 ULDC UR11, c[0x0][0xb54] ;  /* 0x0002d500000baab9 */ /* 0x000fc40000000800 */
[C---:B------:R-:W-:Y:S01]  /*b470*/  IMAD R6, R7.reuse, UR9, RZ ;  /* 0x0000000907067c24 */ /* 0x040fe2000f8e02ff */
[----:B------:R-:W-:Y:S01]  /*b480*/  SHF.R.S32.HI R3, RZ, 0x1f, R7 ;  /* 0x0000001fff037819 */ /* 0x000fe20000011407 */
[----:B------:R-:W-:-:S04]  /*b490*/  IMAD.WIDE.U32 R4, R7, UR8, R4 ;  /* 0x0000000807047c25 */ /* 0x000fc8000f8e0004 */
[----:B------:R-:W-:Y:S01]  /*b4a0*/  IMAD R3, R3, UR8, R6 ;  /* 0x0000000803037c24 */ /* 0x000fe2000f8e0206 */
[----:B------:R-:W-:-:S03]  /*b4b0*/  LEA R6, P0, R4, UR10, 0x2 ;  /* 0x0000000a04067c11 */ /* 0x000fc6000f8010ff */
[----:B------:R-:W-:-:S05]  /*b4c0*/  IMAD.IADD R3, R5, 0x1, R3 ;  /* 0x0000000105037824 */ /* 0x000fca00078e0203 */
[----:B------:R-:W-:Y:S01]  /*b4d0*/  LEA.HI.X R7, R4, UR11, R3, 0x2, P0 ;  /* 0x0000000b04077c11 */ /* 0x000fe200080f1403 */
[----:B------:R-:W-:-:S05]  /*b4e0*/  IMAD.MOV.U32 R3, RZ, RZ, -0x800000 ;  /* 0xff800000ff037424 */ /* 0x000fca00078e00ff */
[----:B------:R0:W-:Y:S02]  /*b4f0*/  STG.E desc[UR50][R6.64], R3 ;  /* 0x0000000306007986 */ /* 0x0001e4000c101932 */
.L_x_7537:
[----:B------:R-:W-:Y:S05]  /*b500*/  BSYNC B1 ;  /* 0x0000000000017941 */ /* 0x000fea0003800000 */
.L_x_7536:
        /* <DEDUP_REMOVED lines=9> */
[----:B------:R-:W-:Y:S01]  /*b5a0*/  IMAD.U32 R13, RZ, RZ, UR40 ;  /* 0x00000028ff0d7e24 */ /* 0x000fe2000f8e00ff */
[----:B------:R-:W-:Y:S01]  /*b5b0*/  UIMAD UR7, UR4, UR11, UR7 ;  /* 0x0000000b040772a4 */ /* 0x000fe2000f8e0207 */
[----:B------:R-:W-:Y:S01]  /*b5c0*/  IMAD R8, R8, 0x80, R3 ;  /* 0x0000008008087824 */ /* 0x000fe200078e0203 */
[----:B------:R-:W-:Y:S01]  /*b5d0*/  BSSY B1, `(.L_x_7538) ;  /* 0x0000037000017945 */ /* 0x000fe20003800000 */
[----:B------:R-:W-:Y:S01]  /*b5e0*/  ULDC.64 UR10, c[0x0][0xae8] ;  /* 0x0002ba00000a7ab9 */ /* 0x000fe20000000a00 */
[----:B------:R-:W-:Y:S01]  /*b5f0*/  UIADD3 UR9, UR9, UR7, URZ ;  /* 0x0000000709097290 */ /* 0x000fe2000fffe03f */
[----:B------:R-:W-:-:S03]  /*b600*/  IMAD.MOV.U32 R3, RZ, RZ, R8 ;  /* 0x000000ffff037224 */ /* 0x000fc600078e0008 */
        /* <DEDUP_REMOVED lines=18> */
[----:B------:R-:W-:Y:S01]  /*b730*/  IMAD.U32 R4, RZ, RZ, UR8 ;  /* 0x00000008ff047e24 */ /* 0x000fe2000f8e00ff */
[----:B------:R-:W-:Y:S01]  /*b740*/  ULDC.64 UR8, c[0x0][0xad8] ;  /* 0x0002b60000087ab9 */ /* 0x000fe20000000a00 */
[----:B------:R-:W-:Y:S02]  /*b750*/  IMAD R7, R11, R7, R8 ;  /* 0x000000070b077224 */ /* 0x000fe400078e0208 */
[C---:B------:R-:W-:Y:S02]  /*b760*/  IMAD R9, R3.reuse, UR11, R6 ;  /* 0x0000000b03097c24 */ /* 0x040fe4000f8e0206 */
[----:B------:R-:W-:Y:S01]  /*b770*/  IMAD.WIDE.U32 R4, R3, UR10, R4 ;  /* 0x0000000a03047c25 */ /* 0x000fe2000f8e0004 */
[----:B------:R-:W-:-:S03]  /*b780*/  SHF.R.S32.HI R3, RZ, 0x1f, R7 ;  /* 0x0000001fff037819 */ /* 0x000fc60000011407 */
[----:B------:R-:W-:Y:S02]  /*b790*/  IMAD.IADD R5, R5, 0x1, R9 ;  /* 0x0000000105057824 */ /* 0x000fe400078e0209 */
[----:B------:R-:W-:Y:S02]  /*b7a0*/  IMAD R6, R3, UR8, RZ ;  /* 0x0000000803067c24 */ /* 0x000fe4000f8e02ff */
[----:B------:R-:W-:Y:S02]  /*b7b0*/  IMAD R8, R13, 0x80, R200 ;  /* 0x000000800d087824 */ /* 0x000fe400078e02c8 */
[----:B-----5:R-:W-:Y:S02]  /*b7c0*/  IMAD R11, R0, R11, RZ ;  /* 0x0000000b000b7224 */ /* 0x020fe400078e02ff */
[C---:B------:R-:W-:Y:S02]  /*b7d0*/  IMAD R3, R7.reuse, UR9, R6 ;  /* 0x0000000907037c24 */ /* 0x040fe4000f8e0206 */
[----:B------:R-:W-:Y:S01]  /*b7e0*/  IMAD.WIDE.U32 R4, R7, UR8, R4 ;  /* 0x0000000807047c25 */ /* 0x000fe2000f8e0004 */
[----:B------:R-:W-:Y:S01]  /*b7f0*/  ISETP.GE.AND P2, PT, R8, R11, PT ;  /* 0x0000000b0800720c */ /* 0x000fe20003f46270 */
[----:B------:R-:W-:-:S02]  /*b800*/  ULDC.64 UR8, c[0x0][0xa80] ;  /* 0x0002a00000087ab9 */ /* 0x000fc40000000a00 */
[----:B------:R-:W-:Y:S01]  /*b810*/  IMAD.IADD R3, R5, 0x1, R3 ;  /* 0x0000000105037824 */ /* 0x000fe200078e0203 */
[----:B------:R-:W-:Y:S01]  /*b820*/  LEA R6, P3, R4, UR8, 0x1 ;  /* 0x0000000804067c11 */ /* 0x000fe2000f8608ff */
[----:B------:R-:W-:-:S03]  /*b830*/  VIADD R0, R8, 0x20 ;  /* 0x0000002008007836 */ /* 0x000fc60000000000 */
[----:B------:R-:W-:Y:S01]  /*b840*/  LEA.HI.X R3, R4, UR9, R3, 0x1, P3 ;  /* 0x0000000904037c11 */ /* 0x000fe200098f0c03 */
[----:B------:R0:W1:Y:S01]  /*b850*/  SHFL.IDX PT, R7, R6, RZ, 0x181f ;  /* 0x00181fff06077589 */ /* 0x00006200000e0000 */
[-C--:B------:R-:W-:Y:S01]  /*b860*/  ISETP.GE.AND P1, PT, R0, R11.reuse, PT ;  /* 0x0000000b0000720c */ /* 0x080fe20003f26270 */
[----:B------:R-:W-:Y:S02]  /*b870*/  VIADD R0, R8, 0x40 ;  /* 0x0000004008007836 */ /* 0x000fe40000000000 */
[----:B------:R0:W2:Y:S03]  /*b880*/  SHFL.IDX PT, R5, R3, RZ, 0x181f ;  /* 0x00181fff03057589 */ /* 0x0000a600000e0000 */
[----:B------:R-:W-:Y:S01]  /*b890*/  ISETP.GE.AND P0, PT, R0, R11, PT ;  /* 0x0000000b0000720c */ /* 0x000fe20003f06270 */
[----:B------:R-:W-:-:S12]  /*b8a0*/  @P2 BRA `(.L_x_7539) ;  /* 0x0000000000242947 */ /* 0x000fd80003800000 */
[----:B------:R-:W-:Y:S02]  /*b8b0*/  ULDC UR4, c[0x0][0xac8] ;  /* 0x0002b20000047ab9 */ /* 0x000fe40000000800 */
[----:B------:R-:W-:Y:S02]  /*b8c0*/  ISETP.GE.AND P4, PT, R2, UR4, PT ;  /* 0x0000000402007c0c */ /* 0x000fe4000bf86270 */
[----:B------:R-:W-:-:S11]  /*b8d0*/  ISETP.GE.AND P5, PT, R16, UR4, PT ;  /* 0x0000000410007c0c */ /* 0x000fd6000bfa6270 */
[-C--:B-1----:R-:W-:Y:S02]  /*b8e0*/  @!P4 LEA R12, P2, R2, R7.reuse, 0x1 ;  /* 0x00000007020cc211 */ /* 0x082fe400078408ff */
[----:B------:R-:W-:Y:S02]  /*b8f0*/  @!P5 LEA R4, P3, R16, R7, 0x1 ;  /* 0x000000071004d211 */ /* 0x000fe400078608ff */
[-C--:B--2---:R-:W-:Y:S02]  /*b900*/  @!P4 LEA.HI.X R13, R2, R5.reuse, R222, 0x1, P2 ;  /* 0x00000005020dc211 */ /* 0x084fe400010f0cde */
[----:B------:R-:W-:-:S03]  /*b910*/  @!P5 LEA.HI.X R5, R16, R5, R221, 0x1, P3 ;  /* 0x000000051005d211 */ /* 0x000fc600018f0cdd */
[----:B------:R3:W-:Y:S04]  /*b920*/  @!P4 ST.E.128 desc[UR50][R12.64], RZ ;  /* 0x000000ff0c00c985 */ /* 0x0007e8000c101d32 */
[----:B------:R3:W-:Y:S02]  /*b930*/  @!P5 ST.E.128 desc[UR50][R4.64], RZ ;  /* 0x000000ff0400d985 */ /* 0x0007e4000c101d32 */
.L_x_7539:
[----:B------:R-:W-:Y:S05]  /*b940*/  BSYNC B1 ;  /* 0x0000000000017941 */ /* 0x000fea0003800000 */
.L_x_7538:
[----:B--23--:R2:W3:Y:S01]  /*b950*/  SHFL.IDX PT, R5, R3, 0x1, 0x181f ;  /* 0x00381f0003057f89 */ /* 0x00c4e200000e0000 */
[----:B------:R-:W-:Y:S03]  /*b960*/  BSSY B1, `(.L_x_7540) ;  /* 0x000000c000017945 */ /* 0x000fe60003800000 */
[----:B-1----:R2:W1:Y:S01]  /*b970*/  SHFL.IDX PT, R7, R6, 0x1, 0x181f ;  /* 0x00381f0006077f89 */ /* 0x00246200000e0000 */
[----:B------:R-:W-:Y:S05]  /*b980*/  @P1 BRA `(.L_x_7541) ;  /* 0x0000000000241947 */ /* 0x000fea0003800000 */
[----:B------:R-:W-:Y:S02]  /*b990*/  ULDC UR4, c[0x0][0xac8] ;  /* 0x0002b20000047ab9 */ /* 0x000fe40000000800 */
[----:B------:R-:W-:Y:S02]  /*b9a0*/  ISETP.GE.AND P3, PT, R2, UR4, PT ;  /* 0x0000000402007c0c */ /* 0x000fe4000bf66270 */
[----:B------:R-:W-:-:S11]  /*b9b0*/  ISETP.GE.AND P4, PT, R16, UR4, PT ;  /* 0x0000000410007c0c */ /* 0x000fd6000bf86270 */
[-C--:B-1----:R-:W-:Y:S02]  /*b9c0*/  @!P3 LEA R12, P1, R2, R7.reuse, 0x1 ;  /* 0x00000007020cb211 */ /* 0x082fe400078208ff */
[----:B------:R-:W-:Y:S02]  /*b9d0*/  @!P4 LEA R4, P2, R16, R7, 0x1 ;  /* 0x000000071004c211 */ /* 0x000fe400078408ff */
[-C--:B---3--:R-:W-:Y:S02]  /*b9e0*/  @!P3 LEA.HI.X R13, R2, R5.reuse, R222, 0x1, P1 ;  /* 0x00000005020db211 */ /* 0x088fe400008f0cde */
[----:B------:R-:W-:-:S03]  /*b9f0*/  @!P4 LEA.HI.X R5, R16, R5, R221, 0x1, P2 ;  /* 0x000000051005c211 */ /* 0x000fc600010f0cdd */
[----:B------:R4:W-:Y:S04]  /*ba00*/  @!P3 ST.E.128 desc[UR50][R12.64], RZ ;  /* 0x000000ff0c00b985 */ /* 0x0009e8000c101d32 */
[----:B------:R4:W-:Y:S02]  /*ba10*/  @!P4 ST.E.128 desc[UR50][R4.64], RZ ;  /* 0x000000ff0400c985 */ /* 0x0009e4000c101d32 */
.L_x_7541:
[----:B------:R-:W-:Y:S05]  /*ba20*/  BSYNC B1 ;  /* 0x0000000000017941 */ /* 0x000fea0003800000 */
.L_x_7540:
[----:B---34-:R3:W4:Y:S01]  /*ba30*/  SHFL.IDX PT, R5, R3, 0x2, 0x181f ;  /* 0x00581f0003057f89 */ /* 0x01872200000e0000 */
        /* <DEDUP_REMOVED lines=8> */
[-C--:B----4-:R-:W-:Y:S02]  /*bac0*/  @!P2 LEA.HI.X R13, R2, R5.reuse, R222, 0x1, P0 ;  /* 0x00000005020da211 */ /* 0x090fe400000f0cde */
[----:B------:R-:W-:-:S03]  /*bad0*/  @!P3 LEA.HI.X R5, R16, R5, R221, 0x1, P1 ;  /* 0x000000051005b211 */ /* 0x000fc600008f0cdd */
[----:B------:R1:W-:Y:S04]  /*bae0*/  @!P2 ST.E.128 desc[UR50][R12.64], RZ ;  /* 0x000000ff0c00a985 */ /* 0x0003e8000c101d32 */
[----:B------:R1:W-:Y:S02]  /*baf0*/  @!P3 ST.E.128 desc[UR50][R4.64], RZ ;  /* 0x000000ff0400b985 */ /* 0x0003e4000c101d32 */
.L_x_7543:
[----:B------:R-:W-:Y:S05]  /*bb00*/  BSYNC B1 ;  /* 0x0000000000017941 */ /* 0x000fea0003800000 */
.L_x_7542:
[----:B------:R-:W-:Y:S01]  /*bb10*/  VIADD R0, R8, 0x60 ;  /* 0x0000006008007836 */ /* 0x000fe20000000000 */
[----:B0-23--:R-:W0:Y:S04]  /*bb20*/  SHFL.IDX PT, R3, R3, 0x3, 0x181f ;  /* 0x00781f0003037f89 */ /* 0x00de2800000e0000 */
[----:B------:R-:W-:Y:S01]  /*bb30*/  ISETP.GE.AND P0, PT, R0, R11, PT ;  /* 0x0000000b0000720c */ /* 0x000fe20003f06270 */
[----:B-1--4-:R1:W2:-:S12]  /*bb40*/  SHFL.IDX PT, R5, R6, 0x3, 0x181f ;  /* 0x00781f0006057f89 */ /* 0x01229800000e0000 */
[----:B-1----:R-:W-:Y:S05]  /*bb50*/  @P0 BRA `(.L_x_7532) ;  /* 0x0000000000240947 */ /* 0x002fea0003800000 */
[----:B------:R-:W-:Y:S02]  /*bb60*/  ULDC UR4, c[0x0][0xac8] ;  /* 0x0002b20000047ab9 */ /* 0x000fe40000000800 */
[----:B------:R-:W-:Y:S02]  /*bb70*/  ISETP.GE.AND P2, PT, R2, UR4, PT ;  /* 0x0000000402007c0c */ /* 0x000fe4000bf46270 */
[----:B------:R-:W-:-:S11]  /*bb80*/  ISETP.GE.AND P3, PT, R16, UR4, PT ;  /* 0x0000000410007c0c */ /* 0x000fd6000bf66270 */
[-C--:B--2---:R-:W-:Y:S02]  /*bb90*/  @!P2 LEA R6, P0, R2, R5.reuse, 0x1 ;  /* 0x000000050206a211 */ /* 0x084fe400078008ff */
[----:B------:R-:W-:Y:S02]  /*bba0*/  @!P3 LEA R4, P1, R16, R5, 0x1 ;  /* 0x000000051004b211 */ /* 0x000fe400078208ff */
[-C--:B0-----:R-:W-:Y:S02]  /*bbb0*/  @!P2 LEA.HI.X R7, R2, R3.reuse, R222, 0x1, P0 ;  /* 0x000000030207a211 */ /* 0x081fe400000f0cde */
[----:B------:R-:W-:-:S03]  /*bbc0*/  @!P3 LEA.HI.X R5, R16, R3, R221, 0x1, P1 ;  /* 0x000000031005b211 */ /* 0x000fc600008f0cdd */
[----:B------:R0:W-:Y:S04]  /*bbd0*/  @!P2 ST.E.128 desc[UR50][R6.64], RZ ;  /* 0x000000ff0600a985 */ /* 0x0001e8000c101d32 */
[----:B------:R0:W-:Y:S02]  /*bbe0*/  @!P3 ST.E.128 desc[UR50][R4.64], RZ ;  /* 0x000000ff0400b985 */ /* 0x0001e4000c101d32 */
.L_x_7532:
[----:B------:R-:W-:Y:S05]  /*bbf0*/  BSYNC B0 ;  /* 0x0000000000007941 */ /* 0x000fea0003800000 */
.L_x_7522:
[----:B------:R-:W-:Y:S02]  /*bc00*/  ULDC UR4, c[0x0][0xc3c] ;  /* 0x00030f0000047ab9 */ /* 0x000fe40000000800 */
[----:B------:R-:W-:-:S13]  /*bc10*/  ISETP.GE.AND P0, PT, R31, UR4, PT ;  /* 0x000000041f007c0c */ /* 0x000fda000bf06270 */
[----:B------:R-:W-:Y:S05]  /*bc20*/  @!P0 BRA `(.L_x_7544) ;  /* 0xffffff5000c08947 */ /* 0x000fea000383ffff */
[----:B------:R-:W-:Y:S05]  /*bc30*/  EXIT ;  /* 0x000000000000794d */ /* 0x000fea0003800000 */
.L_x_7493:
        /* <DEDUP_REMOVED lines=62> */
.L_x_7548:
        /* <DEDUP_REMOVED lines=36> */
.L_x_7546:
        /* <DEDUP_REMOVED lines=21> */
.L_x_7549:
        /* <DEDUP_REMOVED lines=62> */
.L_x_7547:
[----:B------:R1:W-:Y:S01]  /*c790*/  STL [R1], R6 ;  /* 0x0000000601007387 */ /* 0x0003e20000100800 */
[----:B------:R-:W-:-:S03]  /*c7a0*/  ULDC UR40, c[0x0][0xc3c] ;  /* 0x00030f0000287ab9 */ /* 0x000fc60000000800 */
[----:B------:R1:W-:Y:S04]  /*c7b0*/  STL [R1+0x4], RZ ;  /* 0x000004ff01007387 */ /* 0x0003e80000100800 */
[----:B------:R1:W-:Y:S02]  /*c7c0*/  STL [R1+0x8], RZ ;  /* 0x000008ff01007387 */ /* 0x0003e40000100800 */
.L_x_7550:
        /* <DEDUP_REMOVED lines=11> */
.L_x_7545:
        /* <DEDUP_REMOVED lines=11> */
[----:B------:R-:W-:Y:S01]  /*c930*/  ULOP3.LUT UR44, UR36, 0x2, URZ, 0xfc, !UPT ;  /* 0x00000002242c7892 */ /* 0x000fe2000f8efc3f */
[----:B------:R-:W-:Y:S01]  /*c940*/  IMAD.MOV.U32 R31, RZ, RZ, RZ ;  /* 0x000000ffff1f7224 */ /* 0x000fe200078e00ff */
[----:B------:R-:W-:Y:S01]  /*c950*/  ULOP3.LUT UR45, UR36, 0x1, URZ, 0xfc, !UPT ;  /* 0x00000001242d7892 */ /* 0x000fe2000f8efc3f */
[----:B------:R-:W-:Y:S01]  /*c960*/  ULDC UR46, c[0x0][0xc] ;  /* 0x00000300002e7ab9 */ /* 0x000fe20000000800 */
[C---:B--2---:R-:W-:Y:S01]  /*c970*/  IMAD.SHL.U32 R2, R8.reuse, 0x20, RZ ;  /* 0x0000002008027824 */ /* 0x044fe200078e00ff */
[C---:B01----:R-:W-:Y:S01]  /*c980*/  LOP3.LUT R6, R8.reuse, 0x7f, RZ, 0xc0, !PT ;  /* 0x0000007f08067812 */ /* 0x043fe200078ec0ff */
[C---:B------:R-:W-:Y:S01]  /*c990*/  IMAD.SHL.U32 R22, R8.reuse, 0x80, RZ ;  /* 0x0000008008167824 */ /* 0x040fe200078e00ff */
[C---:B------:R-:W-:Y:S01]  /*c9a0*/  LOP3.LUT P0, RZ, R8.reuse, 0x4, RZ, 0xc0, !PT ;  /* 0x0000000408ff7812 */ /* 0x040fe2000780c0ff */
[----:B------:R-:W-:Y:S01]  /*c9b0*/  IMAD.SHL.U32 R7, R8, 0x4, RZ ;  /* 0x0000000408077824 */ /* 0x000fe200078e00ff */
[----:B------:R-:W-:Y:S01]  /*c9c0*/  LOP3.LUT R4, R2, 0x80, RZ, 0xc0, !PT ;  /* 0x0000008002047812 */ /* 0x000fe200078ec0ff */
[----:B------:R-:W-:Y:S01]  /*c9d0*/  IMAD.SHL.U32 R30, R8, 0x10, RZ ;  /* 0x00000010081e7824 */ /* 0x000fe200078e00ff */
[----:B------:R-:W-:-:S02]  /*c9e0*/  SHF.R.U32.HI R0, RZ, 0x5, R6 ;  /* 0x00000005ff007819 */ /* 0x000fc40000011606 */
[----:B------:R-:W-:Y:S02]  /*c9f0*/  LOP3.LUT R3, R22, 0x380, RZ, 0xc0, !PT ;  /* 0x0000038016037812 */ /* 0x000fe400078ec0ff */
[----:B------:R-:W-:Y:S02]  /*ca00*/  LOP3.LUT R5, R2, 0x60, RZ, 0xc0, !PT ;  /* 0x0000006002057812 */ /* 0x000fe400078ec0ff */
[----:B------:R-:W-:Y:S01]  /*ca10*/  LOP3.LUT R4, R4, 0x10, R8, 0xf8, !PT ;  /* 0x0000001004047812 */ /* 0x000fe200078ef808 */
[----:B------:R-:W-:Y:S01]  /*ca20*/  IMAD R3, R0, 0x10, R3 ;  /* 0x0000001000037824 */ /* 0x000fe200078e0203 */
[----:B------:R-:W-:Y:S01]  /*ca30*/  LOP3.LUT R2, R2, 0x100, RZ, 0xc0, !PT ;  /* 0x0000010002027812 */ /* 0x000fe200078ec0ff */
[----:B------:R-:W-:Y:S01]  /*ca40*/  IMAD R0, R0, 0x200, R5 ;  /* 0x0000020000007824 */ /* 0x000fe200078e0205 */
[----:B------:R-:W-:Y:S01]  /*ca50*/  LOP3.LUT R5, R4, 0x10, R7, 0x78, !PT ;  /* 0x0000001004057812 */ /* 0x000fe200078e7807 */
[----:B------:R-:W-:Y:S01]  /*ca60*/  IMAD.SHL.U32 R7, R8, 0x2, RZ ;  /* 0x0000000208077824 */ /* 0x000fe200078e00ff */
[----:B------:R-:W-:-:S02]  /*ca70*/  LOP3.LUT R4, R30, 0x3f0, RZ, 0xc0, !PT ;  /* 0x000003f01e047812 */ /* 0x000fc400078ec0ff */
[----:B------:R-:W-:Y:S01]  /*ca80*/  IADD3 R0, R5, R0, R2 ;  /* 0x0000000005007210 */ /* 0x000fe20007ffe002 */
[----:B---3--:R-:W-:Y:S01]  /*ca90*/  IMAD.U32 R2, RZ, RZ, UR4 ;  /* 0x00000004ff027e24 */ /* 0x008fe2000f8e00ff */
[----:B------:R-:W-:Y:S02]  /*caa0*/  LOP3.LUT R3, R3, 0x70, R30, 0x78, !PT ;  /* 0x0000007003037812 */ /* 0x000fe400078e781e */
[----:B------:R-:W-:Y:S01]  /*cab0*/  LOP3.LUT R7, R4, 0x70, R7, 0x78, !PT ;  /* 0x0000007004077812 */ /* 0x000fe200078e7807 */
[----:B------:R0:W-:Y:S01]  /*cac0*/  STL [R1+0x20], R0 ;  /* 0x0000200001007387 */ /* 0x0001e20000100800 */
[----:B------:R-:W-:Y:S02]  /*cad0*/  LOP3.LUT R22, R3, 0xc00, R22, 0xf8, !PT ;  /* 0x00000c0003167812 */ /* 0x000fe400078ef816 */
[----:B------:R-:W-:Y:S01]  /*cae0*/  LEA R16, R2, R16, 0x18 ;  /* 0x0000001002107211 */ /* 0x000fe200078ec0ff */
[----:B------:R-:W-:Y:S04]  /*caf0*/  STL [R1+0x28], RZ ;  /* 0x000028ff01007387 */ /* 0x000fe80000100800 */
[----:B------:R1:W-:Y:S01]  /*cb00*/  STL [R1+0x14], R2 ;  /* 0x0000140201007387 */ /* 0x0003e20000100800 */
[----:B0-----:R-:W-:-:S04]  /*cb10*/  SHF.R.U32.HI R0, RZ, 0x3, R6 ;  /* 0x00000003ff007819 */ /* 0x001fc80000011606 */
[--C-:B------:R-:W-:Y:S02]  /*cb20*/  LOP3.LUT R3, R0, 0x70, R30.reuse, 0xf8, !PT ;  /* 0x0000007000037812 */ /* 0x100fe400078ef81e */
[----:B------:R-:W-:Y:S01]  /*cb30*/  LOP3.LUT R0, R7, 0x400, R30, 0xf8, !PT ;  /* 0x0000040007007812 */ /* 0x000fe200078ef81e */
[----:B-1----:R-:W-:Y:S01]  /*cb40*/  VIADD R2, R22, 0x40 ;  /* 0x0000004016027836 */ /* 0x002fe20000000000 */
[----:B------:R-:W-:Y:S01]  /*cb50*/  LOP3.LUT R30, R30, 0x70, RZ, 0xc0, !PT ;  /* 0x000000701e1e7812 */ /* 0x000fe200078ec0ff */
[----:B------:R-:W-:Y:S02]  /*cb60*/  @P0 VIADD R2, R22, 0xffffffc0 ;  /* 0xffffffc016020836 */ /* 0x000fe40000000000 */
[----:B------:R0:W-:Y:S01]  /*cb70*/  STL [R1+0x1c], R0 ;  /* 0x00001c0001007387 */ /* 0x0001e20000100800 */
[----:B------:R-:W-:-:S03]  /*cb80*/  LOP3.LUT R3, R3, 0x80, RZ, 0xfc, !PT ;  /* 0x0000008003037812 */ /* 0x000fc600078efcff */
[----:B------:R1:W-:Y:S01]  /*cb90*/  STL [R1+0x18], R2 ;  /* 0x0000180201007387 */ /* 0x0003e20000100800 */
[----:B0-----:R-:W-:-:S05]  /*cba0*/  IMAD.IADD R0, R16, 0x1, R0 ;  /* 0x0000000110007824 */ /* 0x001fca00078e0200 */
[----:B------:R1:W-:Y:S02]  /*cbb0*/  STL [R1+0x24], R0 ;  /* 0x0000240001007387 */ /* 0x0003e40000100800 */
.L_x_7623:
[----:B------:R-:W-:Y:S01]  /*cbc0*/  ULDC.64 UR4, c[0x0][0xc88] ;  /* 0x0003220000047ab9 */ /* 0x000fe20000000a00 */
[----:B------:R-:W-:Y:S01]  /*cbd0*/  ULDC.64 UR8, c[0x0][0xa18] ;  /* 0x0002860000087ab9 */ /* 0x000fe20000000a00 */
[----:B------:R-:W-:Y:S01]  /*cbe0*/  UIMAD.WIDE UR4, UR40, 0x4, UR4 ;  /* 0x00000004280478a5 */ /* 0x000fe2000f8e0204 */
[----:B------:R-:W-:Y:S01]  /*cbf0*/  IMAD.MOV.U32 R36, RZ, RZ, RZ ;  /* 0x000000ffff247224 */ /* 0x000fe200078e00ff */
[----:B------:R-:W-:Y:S01]  /*cc00*/  ULDC.64 UR6, c[0x0][0xa00] ;  /* 0x0002800000067ab9 */ /* 0x000fe20000000a00 */
[----:B0-2---:R-:W0:Y:S03]  /*cc10*/  LDC.64 R4, c[0x0][0x418] ;  /* 0x00010600ff047b82 */ /* 0x005e260000000a00 */
[----:B-1----:R-:W-:Y:S02]  /*cc20*/  IMAD.U32 R2, RZ, RZ, UR4 ;  /* 0x00000004ff027e24 */ /* 0x002fe4000f8e00ff */
[----:B------:R-:W-:Y:S01]  /*cc30*/  IMAD.U32 R3, RZ, RZ, UR5 ;  /* 0x00000005ff037e24 */ /* 0x000fe2000f8e00ff */
[----:B------:R-:W-:-:S02]  /*cc40*/  ULDC.64 UR4, c[0x0][0xa28] ;  /* 0x00028a0000047ab9 */ /* 0x000fc40000000a00 */
[----:B------:R-:W1:Y:S02]  /*cc50*/  LDC R7, c[0x0][0x424] ;  /* 0x00010900ff077b82 */ /* 0x000e640000000800 */
[----:B------:R-:W2:Y:S01]  /*cc60*/  LDG.E R2, desc[UR50][R2.64] ;  /* 0x0000003202027981 */ /* 0x000ea2000c1e1900 */
[----:B------:R-:W-:-:S04]  /*cc70*/  UISETP.NE.U32.AND UP0, UPT, UR4, URZ, UPT ;  /* 0x0000003f0400728c */ /* 0x000fc8000bf05070 */
[----:B------:R-:W-:Y:S01]  /*cc80*/  UISETP.NE.AND.EX UP0, UPT, UR5, URZ, UPT, UP0 ;  /* 0x0000003f0500728c */ /* 0x000fe2000bf05300 */
[----:B------:R-:W3:Y:S05]  /*cc90*/  LDC R8, c[0x0][0x2f0] ;  /* 0x0000bc00ff087b82 */ /* 0x000eea0000000800 */
[----:B------:R-:W-:Y:S02]  /*cca0*/  PLOP3.LUT P0, PT, PT, PT, UP0, 0x80, 0x0 ;  /* 0x000000000000781c */ /* 0x000fe40003f0f008 */
[----:B--2---:R-:W-:-:S13]  /*ccb0*/  R2UR UR43, R2 ;  /* 0x00000000022b72ca */ /* 0x004fda00000e0000 */
[----:B------:R-:W-:Y:S02]  /*ccc0*/  USHF.R.S32.HI UR42, URZ, 0x1f, UR43 ;  /* 0x0000001f3f2a7899 */ /* 0x000fe4000801142b */
[----:B------:R-:W-:-:S04]  /*ccd0*/  @UP0 ULEA UR4, UP1, UR43, UR4, 0x2 ;  /* 0x000000042b040291 */ /* 0x000fc8000f82103f */
[----:B------:R-:W-:Y:S02]  /*cce0*/  @UP0 ULEA.HI.X UR5, UR43, UR5, UR42, 0x2, UP1 ;  /* 0x000000052b050291 */ /* 0x000fe400088f142a */
[----:B------:R-:W-:Y:S01]  /*ccf0*/  UISETP.NE.U32.AND UP0, UPT, UR8, URZ, UPT ;  /* 0x0000003f0800728c */ /* 0x000fe2000bf05070 */
[----:B------:R-:W-:-:S03]  /*cd00*/  IMAD.U32 R2, RZ, RZ, UR4 ;  /* 0x00000004ff027e24 */ /* 0x000fc6000f8e00ff */
[----:B------:R-:W-:Y:S01]  /*cd10*/  UISETP.NE.AND.EX UP0, UPT, UR9, URZ, UPT, UP0 ;  /* 0x0000003f0900728c */ /* 0x000fe2000bf05300 */
[----:B------:R-:W-:Y:S01]  /*cd20*/  IMAD.U32 R3, RZ, RZ, UR5 ;  /* 0x00000005ff037e24 */ /* 0x000fe2000f8e00ff */
[----:B------:R-:W-:Y:S02]  /*cd30*/  USHF.L.U32 UR39, UR43, 0x2, URZ ;  /* 0x000000022b277899 */ /* 0x000fe4000800063f */
[----:B------:R-:W-:Y:S02]  /*cd40*/  USHF.L.U64.HI UR38, UR43, 0x2, UR42 ;  /* 0x000000022b267899 */ /* 0x000fe4000801022a */
[----:B------:R-:W-:Y:S01]  /*cd50*/  PLOP3.LUT P1, PT, PT, PT, UP0, 0x80, 0x0 ;  /* 0x000000000000781c */ /* 0x000fe20003f2f008 */
[----:B------:R2:W5:Y:S01]  /*cd60*/  @P0 LDG.E R36, desc[UR50][R2.64] ;  /* 0x0000003202240981 */ /* 0x000562000c1e1900 */
[----:B------:R-:W-:-:S03]  /*cd70*/  UISETP.NE.U32.AND UP2, UPT, UR6, URZ, UPT ;  /* 0x0000003f0600728c */ /* 0x000fc6000bf45070 */
[----:B------:R-:W-:Y:S02]  /*cd80*/  @UP0 UIADD3 UR4, UP1, UR39, UR8, URZ ;  /* 0x0000000827040290 */ /* 0x000fe4000ff3e03f */
[----:B------:R-:W-:Y:S02]  /*cd90*/  UISETP.NE.AND.EX UP3, UPT, UR7, URZ, UPT, UP2 ;  /* 0x0000003f0700728c */ /* 0x000fe4000bf65320 */
[----:B------:R-:W-:Y:S02]  /*cda0*/  @UP0 UIADD3.X UR5, UR38, UR9, URZ, UP1, !UPT ;  /* 0x0000000926050290 */ /* 0x000fe40008ffe43f */
[----:B--2---:R-:W-:Y:S01]  /*cdb0*/  IMAD.U32 R2, RZ, RZ, UR4 ;  /* 0x00000004ff027e24 */ /* 0x004fe2000f8e00ff */
[----:B------:R-:W-:Y:S01]  /*cdc0*/  UIADD3 UR6, UP0, UR39, UR6, URZ ;  /* 0x0000000627067290 */ /* 0x000fe2000ff1e03f */
[----:B------:R-:W-:Y:S01]  /*cdd0*/  PLOP3.LUT P0, PT, PT, PT, UP3, 0x80, 0x0 ;  /* 0x000000000000781c */ /* 0x000fe20003f0f038 */
[----:B------:R-:W-:Y:S01]  /*cde0*/  UP2UR UR48, UPR, URZ, 0x8 ;  /* 0x000000083f307883 */ /* 0x000fe20008000000 */
[----:B------:R-:W-:Y:S01]  /*cdf0*/  IMAD.U32 R3, RZ, RZ, UR5 ;  /* 0x00000005ff037e24 */ /* 0x000fe2000f8e00ff */
[----:B------:R-:W-:-:S04]  /*ce00*/  UIADD3.X UR7, UR38, UR7, URZ, UP0, !UPT ;  /* 0x0000000726077290 */ /* 0x000fc800087fe43f */
[----:B------:R2:W4:Y:S01]  /*ce10*/  @P1 LDG.E R6, desc[UR50][R2.64] ;  /* 0x0000003202061981 */ /* 0x000522000c1e1900 */
[----:B------:R-:W-:Y:S01]  /*ce20*/  PLOP3.LUT P2, PT, PT, PT, UP3, 0x80, 0x0 ;  /* 0x000000000000781c */ /* 0x000fe20003f4f038 */
[----:B--2---:R-:W-:Y:S02]  /*ce30*/  IMAD.U32 R2, RZ, RZ, UR6 ;  /* 0x00000006ff027e24 */ /* 0x004fe4000f8e00ff */
[----:B------:R-:W-:-:S05]  /*ce40*/  IMAD.U32 R3, RZ, RZ, UR7 ;  /* 0x00000007ff037e24 */ /* 0x000fca000f8e00ff */
[----:B------:R2:W5:Y:S01]  /*ce50*/  @P0 LDG.E R0, desc[UR50][R2.64] ;  /* 0x0000003202000981 */ /* 0x000562000c1e1900 */
[----:B0-----:R-:W-:Y:S02]  /*ce60*/  ISETP.NE.U32.AND P0, PT, R4, RZ, PT ;  /* 0x000000ff0400720c */ /* 0x001fe40003f05070 */
[----:B----4-:R-:W-:Y:S01]  /*ce70*/  @P1 R2UR UR41, R6 ;  /* 0x00000000062912ca */ /* 0x010fe200000e0000 */
[----:B-123--:R-:W-:-:S14]  /*ce80*/  @P1 BRA `(.L_x_7552) ;  /* 0x0000000000241947 */ /* 0x00efdc0003800000 */
[----:B------:R-:W-:Y:S01]  /*ce90*/  UISETP.NE.AND UP0, UPT, UR48, URZ, UPT ;  /* 0x0000003f3000728c */ /* 0x000fe2000bf05270 */
[----:B------:R-:W-:-:S05]  /*cea0*/  ULDC UR41, c[0x0][0x288] ;  /* 0x0000a20000297ab9 */ /* 0x000fca0000000800 */
[----:B------:R-:W-:-:S13]  /*ceb0*/  PLOP3.LUT P1, PT, PT, PT, UP0, 0x40, 0x0 ;  /* 0x000000000000781c */ /* 0x000fda0003f2e808 */
[----:B------:R-:W-:Y:S05]  /*cec0*/  @P1 BRA `(.L_x_7552) ;  /* 0x0000000000141947 */ /* 0x000fea0003800000 */
[----:B------:R-:W2:Y:S04]  /*ced0*/  LDG.E R6, desc[UR50][R2.64] ;  /* 0x0000003202067981 */ /* 0x000ea8000c1e1900 */
[----:B------:R-:W3:Y:S01]  /*cee0*/  LDG.E R4, desc[UR50][R2.64+0x4] ;  /* 0x0000043202047981 */ /* 0x000ee2000c1e1900 */
[----:B--2---:R-:W-:Y:S02]  /*cef0*/  R2UR UR4, R6 ;  /* 0x00000000060472ca */ /* 0x004fe400000e0000 */
[----:B---3--:R-:W-:-:S13]  /*cf00*/  R2UR UR41, R4 ;  /* 0x00000000042972ca */ /* 0x008fda00000e0000 */
[----:B------:R-:W-:-:S12]  /*cf10*/  UIADD3 UR41, -UR4, UR41, URZ ;  /* 0x0000002904297290 */ /* 0x000fd8000fffe13f */
.L_x_7552:
        /* <DEDUP_REMOVED lines=16> */
.L_x_7553:
        /* <DEDUP_REMOVED lines=9> */
.L_x_7554:
[----:B------:R-:W2:Y:S01]  /*d0b0*/  LDL R17, [R1+0x8] ;  /* 0x0000080001117983 */ /* 0x000ea20000100800 */
[----:B-----5:R-:W-:-:S04]  /*d0c0*/  IMAD.IADD R18, R5, 0x1, -R36 ;  /* 0x0000000105127824 */ /* 0x020fc800078e0a24 */
[C---:B0-----:R-:W-:Y:S01]  /*d0d0*/  VIADD R2, R18.reuse, 0x9f ;  /* 0x0000009f12027836 */ /* 0x041fe20000000000 */
        /* <DEDUP_REMOVED lines=11> */
[----:B------:R-:W-:Y:S01]  /*d190*/  SHF.R.U32.HI R5, RZ, 0x10, R5 ;  /* 0x00000010ff057819 */ /* 0x000fe20000011605 */
[----:B------:R-:W-:-:S03]  /*d1a0*/  IMAD.MOV.U32 R2, RZ, RZ, RZ ;  /* 0x000000ffff027224 */ /* 0x000fc600078e00ff */
[----:B------:R-:W-:-:S13]  /*d1b0*/  ISETP.NE.AND P0, PT, R5, RZ, PT ;  /* 0x000000ff0500720c */ /* 0x000fda0003f05270 */
[----:B------:R-:W0:Y:S02]  /*d1c0*/  @!P0 LDC R5, c[0x0][0x9f0] ;  /* 0x00027c00ff058b82 */ /* 0x000e240000000800 */
[----:B0-----:R-:W-:-:S04]  /*d1d0*/  IABS R6, R5 ;  /* 0x0000000500067213 */ /* 0x001fc80000000000 */
[----:B------:R-:W0:Y:S08]  /*d1e0*/  I2F.RP R7, R6 ;  /* 0x0000000600077306 */ /* 0x000e300000209400 */
[----:B0-----:R-:W0:Y:S02]  /*d1f0*/  MUFU.RCP R7, R7 ;  /* 0x0000000700077308 */ /* 0x001e240000001000 */
[----:B0-----:R-:W-:-:S06]  /*d200*/  VIADD R3, R7, 0xffffffe ;  /* 0x0ffffffe07037836 */ /* 0x001fcc0000000000 */
[----:B------:R-:W0:Y:S02]  /*d210*/  F2I.FTZ.U32.TRUNC.NTZ R3, R3 ;  /* 0x0000000300037305 */ /* 0x000e24000021f000 */
[----:B0-----:R-:W-:-:S04]  /*d220*/  IMAD.MOV R9, RZ, RZ, -R3 ;  /* 0x000000ffff097224 */ /* 0x001fc800078e0a03 */
[----:B------:R-:W-:-:S04]  /*d230*/  IMAD R9, R9, R6, RZ ;  /* 0x0000000609097224 */ /* 0x000fc800078e02ff */
[----:B------:R-:W-:Y:S01]  /*d240*/  IMAD.HI.U32 R8, R3, R9, R2 ;  /* 0x0000000903087227 */ /* 0x000fe200078e0002 */
[----:B------:R-:W-:Y:S02]  /*d250*/  IADD3 R2, R5, -0x1, R0 ;  /* 0xffffffff05027810 */ /* 0x000fe40007ffe000 */
[-C--:B------:R-:W-:Y:S02]  /*d260*/  IABS R9, R5.reuse ;  /* 0x0000000500097213 */ /* 0x080fe40000000000 */
[----:B------:R-:W-:Y:S02]  /*d270*/  IABS R7, R2 ;  /* 0x0000000200077213 */ /* 0x000fe40000000000 */
[----:B------:R-:W-:Y:S01]  /*d280*/  LOP3.LUT R2, R2, R5, RZ, 0x3c, !PT ;  /* 0x0000000502027212 */ /* 0x000fe200078e3cff */
[----:B------:R-:W-:Y:S02]  /*d290*/  IMAD.MOV R3, RZ, RZ, -R9 ;  /* 0x000000ffff037224 */ /* 0x000fe400078e0a09 */
        /* <DEDUP_REMOVED lines=12> */
.L_x_7555:
[-C--:B------:R-:W-:Y:S01]  /*d360*/  IMAD R2, R4, R3.reuse, RZ ;  /* 0x0000000304027224 */ /* 0x080fe200078e02ff */
[----:B------:R-:W-:Y:S04]  /*d370*/  BSSY B7, `(.L_x_7556) ;  /* 0x00004b1000077945 */ /* 0x000fe80003800000 */
[----:B------:R-:W-:Y:S01]  /*d380*/  VIADDMNMX R0, R2, R3, R0, PT ;  /* 0x0000000302007246 */ /* 0x000fe20003800100 */
[----:B------:R0:W-:Y:S03]  /*d390*/  STL [R1+0xc], R2 ;  /* 0x00000c0201007387 */ /* 0x0001e60000100800 */
[----:B------:R-:W-:-:S13]  /*d3a0*/  R2UR UR47, R0 ;  /* 0x00000000002f72ca */ /* 0x000fda00000e0000 */
[----:B------:R-:W-:-:S13]  /*d3b0*/  ISETP.LT.AND P0, PT, R2, UR47, PT ;  /* 0x0000002f02007c0c */ /* 0x000fda000bf01270 */
        /* <DEDUP_REMOVED lines=19> */
.L_x_7557:
        /* <DEDUP_REMOVED lines=20> */
.L_x_7560:
[----:B------:R-:W-:Y:S05]  /*d630*/  BSYNC B6 ;  /* 0x0000000000067941 */ /* 0x000fea0003800000 */
.L_x_7559:
        /* <DEDUP_REMOVED lines=22> */
.L_x_7562:
[----:B------:R-:W-:Y:S05]  /*d7a0*/  BSYNC B6 ;  /* 0x0000000000067941 */ /* 0x000fea0003800000 */
.L_x_7561:
[----:B------:R-:W-:Y:S01]  /*d7b0*/  VIADD R0, R16, 0x400 ;  /* 0x0000040010007836 */ /* 0x000fe20000000000 */
[----:B------:R-:W-:Y:S04]  /*d7c0*/  BSSY B6, `(.L_x_7563) ;  /* 0x0000014000067945 */ /* 0x000fe80003800000 */
[----:B------:R0:W-:Y:S01]  /*d7d0*/  STL [R1+0x10], R0 ;  /* 0x0000100001007387 */ /* 0x0001e20000100800 */
[----:B------:R-:W-:-:S13]  /*d7e0*/  LOP3.LUT P0, RZ, R0, 0x9f, RZ, 0xc0, !PT ;  /* 0x0000009f00ff7812 */ /* 0x000fda000780c0ff */
[----:B0-----:R-:W-:Y:S05]  /*d7f0*/  @!P0 BRA `(.L_x_7564) ;  /* 0x0000000000408947 */ /* 0x001fea0003800000 */
        /* <DEDUP_REMOVED lines=16> */
.L_x_7564:
[----:B------:R-:W-:Y:S05]  /*d900*/  BSYNC B6 ;  /* 0x0000000000067941 */ /* 0x000fea0003800000 */
.L_x_7563:
        /* <DEDUP_REMOVED lines=19> */
.L_x_7566:
[----:B------:R-:W-:Y:S05]  /*da40*/  BSYNC B6 ;  /* 0x0000000000067941 */ /* 0x000fea0003800000 */
.L_x_7565:
[----:B------:R-:W-:Y:S01]  /*da50*/  ULDC.64 UR4, c[0x0][0x9f8] ;  /* 0x00027e0000047ab9 */ /* 0x000fe20000000a00 */
[----:B------:R-:W0:Y:S01]  /*da60*/  LDC R19, c[0x0][0x430] ;  /* 0x00010c00ff137b82 */ /* 0x000e220000000800 */
        /* <DEDUP_REMOVED lines=8> */
[----:B0-----:R-:W-:Y:S01]  /*daf0*/  ISETP.NE.AND P2, PT, R19, 0x1, PT ;  /* 0x000000011300780c */ /* 0x001fe20003f45270 */
[----:B------:R-:W-:Y:S01]  /*db00*/  UMOV UR4, 0xffffffff ;  /* 0xffffffff00047882 */ /* 0x000fe20000000000 */
[----:B------:R-:W-:-:S11]  /*db10*/  LOP3.LUT R24, R24, 0xfffffff7, RZ, 0xc0, !PT ;  /* 0xfffffff718187812 */ /* 0x000fd600078ec0ff */
[----:B------:R-:W-:Y:S01]  /*db20*/  @P2 LOP3.LUT R24, R24, 0x8, RZ, 0xfc, !PT ;  /* 0x0000000818182812 */ /* 0x000fe200078efcff */
[----:B-1----:R-:W-:Y:S06]  /*db30*/  BRA.DIV UR4, `(.L_x_7567) ;  /* 0x0000005604807947 */ /* 0x002fec000b800000 */
.L_x_7643:
[----:B------:R-:W0:Y:S01]  /*db40*/  S2R R0, SR_TID.X ;  /* 0x0000000000007919 */ /* 0x000e220000002100 */
[----:B------:R-:W-:Y:S01]  /*db50*/  UMOV UR4, 0xa0 ;  /* 0x000000a000047882 */ /* 0x000fe20000000000 */
[----:B------:R-:W1:Y:S01]  /*db60*/  @P2 LDC R5, c[0x0][0x434] ;  /* 0x00010d00ff052b82 */ /* 0x000e620000000800 */
[----:B------:R-:W-:Y:S01]  /*db70*/  UIMAD UR4, UR47, UR4, -0xa0 ;  /* 0xffffff602f0474a4 */ /* 0x000fe2000f8e0204 */
[----:B------:R-:W2:Y:S01]  /*db80*/  S2R R10, SR_TID.X ;  /* 0x00000000000a7919 */ /* 0x000ea20000002100 */
[----:B-----5:R-:W-:Y:S01]  /*db90*/  SHF.R.S32.HI R37, RZ, 0x1f, R34 ;  /* 0x0000001fff257819 */ /* 0x020fe20000011422 */
[----:B------:R-:W3:Y:S04]  /*dba0*/  S2R R11, SR_TID.X ;  /* 0x00000000000b7919 */ /* 0x000ee80000002100 */
[----:B------:R-:W4:Y:S01]  /*dbb0*/  @P2 LDC R7, c[0x0][0x438] ;  /* 0x00010e00ff072b82 */ /* 0x000f220000000800 */
[C---:B0-----:R-:W-:Y:S01]  /*dbc0*/  LOP3.LUT R2, R0.reuse, 0x7f, RZ, 0xc0, !PT ;  /* 0x0000007f00027812 */ /* 0x041fe200078ec0ff */
[----:B------:R-:W-:-:S03]  /*dbd0*/  IMAD.SHL.U32 R0, R0, 0x10, RZ ;  /* 0x0000001000007824 */ /* 0x000fc600078e00ff */
[----:B------:R-:W-:Y:S02]  /*dbe0*/  SHF.R.U32.HI R2, RZ, 0x3, R2 ;  /* 0x00000003ff027819 */ /* 0x000fe40000011602 */
[----:B--2---:R-:W-:Y:S02]  /*dbf0*/  LOP3.LUT R10, R10, 0x7f, RZ, 0xc0, !PT ;  /* 0x0000007f0a0a7812 */ /* 0x004fe400078ec0ff */
[----:B------:R-:W-:Y:S01]  /*dc00*/  LOP3.LUT R0, R2, 0x70, R0, 0xf8, !PT ;  /* 0x0000007002007812 */ /* 0x000fe200078ef800 */
[----:B---3--:R-:W-:Y:S01]  /*dc10*/  IMAD.SHL.U32 R12, R11, 0x10, RZ ;  /* 0x000000100b0c7824 */ /* 0x008fe200078e00ff */
[----:B------:R-:W-:-:S03]  /*dc20*/  SHF.R.U32.HI R10, RZ, 0x3, R10 ;  /* 0x00000003ff0a7819 */ /* 0x000fc6000001160a */
[----:B------:R-:W-:Y:S01]  /*dc30*/  VIADD R3, R0, UR4 ;  /* 0x0000000400037c36 */ /* 0x000fe20008000000 */
[----:B------:R-:W-:-:S03]  /*dc40*/  LOP3.LUT R12, R10, 0x70, R12, 0xf8, !PT ;  /* 0x000000700a0c7812 */ /* 0x000fc600078ef80c */
[C---:B------:R-:W-:Y:S01]  /*dc50*/  IMAD.IADD R8, R3.reuse, 0x1, R36 ;  /* 0x0000000103087824 */ /* 0x040fe200078e0224 */
[----:B------:R-:W-:Y:S02]  /*dc60*/  ISETP.GE.AND P0, PT, R3, R18, PT ;  /* 0x000000120300720c */ /* 0x000fe40003f06270 */
[----:B------:R-:W-:Y:S01]  /*dc70*/  LOP3.LUT R12, R12, 0x80, RZ, 0xfc, !PT ;  /* 0x000000800c0c7812 */ /* 0x000fe200078efcff */
[----:B-1----:R-:W-:-:S04]  /*dc80*/  @P2 IMAD.HI.U32 R4, R8, R5, RZ ;  /* 0x0000000508042227 */ /* 0x002fc800078e00ff */
[----:B------:R-:W-:Y:S01]  /*dc90*/  IMAD.MOV.U32 R0, RZ, RZ, R8 ;  /* 0x000000ffff007224 */ /* 0x000fe200078e0008 */
[----:B----4-:R-:W-:-:S05]  /*dca0*/  @P2 SHF.R.U32.HI R0, RZ, R7, R4 ;  /* 0x00000007ff002219 */ /* 0x010fca0000011604 */
[----:B------:R-:W0:Y:S01]  /*dcb0*/  @!P0 LDC.64 R2, c[0x0][0x428] ;  /* 0x00010a00ff028b82 */ /* 0x000e220000000a00 */
[--C-:B------:R-:W-:Y:S01]  /*dcc0*/  @!P0 SHF.R.S32.HI R7, RZ, 0x1f, R0.reuse ;  /* 0x0000001fff078819 */ /* 0x100fe20000011400 */
[----:B------:R-:W-:-:S06]  /*dcd0*/  @!P0 IMAD.MOV.U32 R6, RZ, RZ, R0 ;  /* 0x000000ffff068224 */ /* 0x000fcc00078e0000 */
[----:B------:R-:W1:Y:S01]  /*dce0*/  @!P0 LDC.64 R4, c[0x0][0x418] ;  /* 0x00010600ff048b82 */ /* 0x000e620000000a00 */
[----:B0-----:R-:W-:-:S04]  /*dcf0*/  @!P0 IMAD R9, R37, R2, RZ ;  /* 0x0000000225098224 */ /* 0x001fc800078e02ff */
[C---:B------:R-:W-:Y:S02]  /*dd00*/  @!P0 IMAD R9, R34.reuse, R3, R9 ;  /* 0x0000000322098224 */ /* 0x040fe400078e0209 */
[----:B------:R-:W-:-:S04]  /*dd10*/  @!P0 IMAD.WIDE.U32 R2, R34, R2, R6 ;  /* 0x0000000222028225 */ /* 0x000fc800078e0006 */
[----:B------:R-:W-:Y:S01]  /*dd20*/  @!P0 IMAD.IADD R9, R3, 0x1, R9 ;  /* 0x0000000103098824 */ /* 0x000fe200078e0209 */
[----:B-1----:R-:W-:Y:S01]  /*dd30*/  @!P0 LEA R4, P1, R2, R4, 0x2 ;  /* 0x0000000402048211 */ /* 0x002fe200078210ff */
[----:B------:R-:W-:-:S03]  /*dd40*/  IMAD.MOV.U32 R7, RZ, RZ, RZ ;  /* 0x000000ffff077224 */ /* 0x000fc600078e00ff */
[----:B------:R-:W-:Y:S02]  /*dd50*/  @!P0 LEA.HI.X R5, R2, R5, R9, 0x2, P1 ;  /* 0x0000000502058211 */ /* 0x000fe400008f1409 */
[----:B------:R-:W0:Y:S01]  /*dd60*/  @P2 LDC R9, c[0x0][0x434] ;  /* 0x00010d00ff092b82 */ /* 0x000e220000000800 */
[----:B------:R-:W-:Y:S02]  /*dd70*/  VIADD R3, R12, UR4 ;  /* 0x000000040c037c36 */ /* 0x000fe40008000000 */
[----:B------:R1:W5:Y:S05]  /*dd80*/  @!P0 LDG.E R7, desc[UR50][R4.64] ;  /* 0x0000003204078981 */ /* 0x00036a000c1e1900 */
[----:B------:R-:W2:Y:S01]  /*dd90*/  @P2 LDC R2, c[0x0][0x438] ;  /* 0x00010e00ff022b82 */ /* 0x000ea20000000800 */
[C---:B------:R-:W-:Y:S01]  /*dda0*/  ISETP.GE.AND P0, PT, R3.reuse, R18, PT ;  /* 0x000000120300720c */ /* 0x040fe20003f06270 */
[----:B------:R-:W-:-:S03]  /*ddb0*/  IMAD.IADD R6, R3, 0x1, R36 ;  /* 0x0000000103067824 */ /* 0x000fc600078e0224 */
[----:B------:R-:W-:Y:S01]  /*ddc0*/  ISETP.GT.U32.OR P0, PT, R12, 0x9f, P0 ;  /* 0x0000009f0c00780c */ /* 0x000fe20000704470 */
[----:B------:R-:W-:Y:S02]  /*ddd0*/  IMAD.MOV.U32 R10, RZ, RZ, R6 ;  /* 0x000000ffff0a7224 */ /* 0x000fe400078e0006 */
[----:B0-----:R-:W-:-:S05]  /*dde0*/  @P2 IMAD.HI.U32 R3, R6, R9, RZ ;  /* 0x0000000906032227 */ /* 0x001fca00078e00ff */
[----:B--2---:R-:W-:Y:S01]  /*ddf0*/  @P2 SHF.R.U32.HI R10, RZ, R2, R3 ;  /* 0x00000002ff0a2219 */ /* 0x004fe20000011603 */
[----:B------:R-:W-:-:S04]  /*de00*/  IMAD.MOV R3, RZ, RZ, -R0 ;  /* 0x000000ffff037224 */ /* 0x000fc800078e0a00 */
[----:B------:R-:W-:Y:S02]  /*de10*/  IMAD R8, R19, R3, R8 ;  /* 0x0000000313087224 */ /* 0x000fe400078e0208 */
[----:B------:R-:W0:Y:S01]  /*de20*/  @!P0 LDC.64 R2, c[0x0][0x428] ;  /* 0x00010a00ff028b82 */ /* 0x000e220000000a00 */
[----:B-1----:R-:W-:-:S04]  /*de30*/  IMAD.MOV R5, RZ, RZ, -R10 ;  /* 0x000000ffff057224 */ /* 0x002fc800078e0a0a */
[----:B------:R-:W-:-:S03]  /*de40*/  IMAD R6, R19, R5, R6 ;  /* 0x0000000513067224 */ /* 0x000fc600078e0206 */
[----:B------:R-:W1:Y:S01]  /*de50*/  @!P0 LDC.64 R4, c[0x0][0x418] ;  /* 0x00010600ff048b82 */ /* 0x000e620000000a00 */
[----:B------:R-:W-:-:S03]  /*de60*/  @!P0 SHF.R.S32.HI R11, RZ, 0x1f, R10 ;  /* 0x0000001fff0b8819 */ /* 0x000fc6000001140a */
[----:B0-----:R-:W-:-:S04]  /*de70*/  @!P0 IMAD.WIDE.U32 R10, R34, R2, R10 ;  /* 0x00000002220a8225 */ /* 0x001fc800078e000a */
[----:B------:R-:W-:-:S04]  /*de80*/  @!P0 IMAD R2, R37, R2, RZ ;  /* 0x0000000225028224 */ /* 0x000fc800078e02ff */
[----:B------:R-:W-:Y:S01]  /*de90*/  @!P0 IMAD R3, R34, R3, R2 ;  /* 0x0000000322038224 */ /* 0x000fe200078e0202 */
[----:B-1----:R-:W-:-:S03]  /*dea0*/  @!P0 LEA R2, P1, R10, R4, 0x2 ;  /* 0x000000040a028211 */ /* 0x002fc600078210ff */
[----:B------:R-:W-:-:S05]  /*deb0*/  @!P0 IMAD.IADD R0, R3, 0x1, R11 ;  /* 0x0000000103008824 */ /* 0x000fca00078e020b */
[----:B------:R-:W-:Y:S01]  /*dec0*/  @!P0 LEA.HI.X R3, R10, R5, R0, 0x2, P1 ;  /* 0x000000050a038211 */ /* 0x000fe200008f1400 */
[----:B------:R-:W-:Y:S02]  /*ded0*/  IMAD.MOV.U32 R5, RZ, RZ, RZ ;  /* 0x000000ffff057224 */ /* 0x000fe400078e00ff */
[----:B------:R-:W-:-:S04]  /*dee0*/  IMAD.U32 R9, RZ, RZ, UR44 ;  /* 0x0000002cff097e24 */ /* 0x000fc8000f8e00ff */
[----:B------:R0:W5:Y:S01]  /*def0*/  @!P0 LDG.E R5, desc[UR50][R2.64] ;  /* 0x0000003202058981 */ /* 0x000162000c1e1900 */
[----:B------:R-:W-:Y:S02]  /*df00*/  ISETP.GT.U32.AND P0, PT, R12, 0x9f, PT ;  /* 0x0000009f0c00780c */ /* 0x000fe40003f04070 */
[----:B------:R-:W-:Y:S02]  /*df10*/  ISETP.NE.AND P2, PT, R9, 0x3, PT ;  /* 0x000000030900780c */ /* 0x000fe40003f45270 */
[----:B------:R-:W-:Y:S01]  /*df20*/  LOP3.LUT R24, R24, 0xfffffffd, RZ, 0xc0, !PT ;  /* 0xfffffffd18187812 */ /* 0x000fe200078ec0ff */
[----:B------:R-:W-:-:S08]  /*df30*/  IMAD.U32 R4, RZ, RZ, UR47 ;  /* 0x0000002fff047e24 */ /* 0x000fd0000f8e00ff */
[----:B------:R-:W-:-:S04]  /*df40*/  @P0 LOP3.LUT R24, R24, 0x2, RZ, 0xfc, !PT ;  /* 0x0000000218180812 */ /* 0x000fc800078efcff */
[----:B------:R-:W-:Y:S01]  /*df50*/  LOP3.LUT R24, R24, 0xfffffffb, RZ, 0xc0, !PT ;  /* 0xfffffffb18187812 */ /* 0x000fe200078ec0ff */
[----:B------:R-:W-:Y:S01]  /*df60*/  VIADD R4, R4, 0xffffffff ;  /* 0xffffffff04047836 */ /* 0x000fe20000000000 */
[----:B------:R-:W-:Y:S02]  /*df70*/  LOP3.LUT R17, R17, 0xffff, RZ, 0xc0, !PT ;  /* 0x0000ffff11117812 */ /* 0x000fe400078ec0ff */
[----:B------:R-:W-:Y:S01]  /*df80*/  @P2 LOP3.LUT R24, R24, 0x4, RZ, 0xfc, !PT ;  /* 0x0000000418182812 */ /* 0x000fe200078efcff */
[----:B0-----:R-:W-:Y:S06]  /*df90*/  @!P2 BRA `(.L_x_7568) ;  /* 0x000000000004a947 */ /* 0x001fec0003800000 */
[----:B------:R-:W-:Y:S01]  /*dfa0*/  BPT.TRAP 0x1 ;  /* 0x000000040000795c */ /* 0x000fe20000300000 */
.L_x_7568:
[----:B------:R-:W-:Y:S01]  /*dfb0*/  IMAD R0, R31, 0x8, R16 ;  /* 0x000000081f007824 */ /* 0x000fe200078e0210 */
[----:B------:R-:W-:Y:S01]  /*dfc0*/  SHF.L.U32 R26, R35, 0x1f, RZ ;  /* 0x0000001f231a7819 */ /* 0x000fe200000006ff */
[----:B------:R-:W-:Y:S01]  /*dfd0*/  BSSY B0, `(.L_x_7569) ;  /* 0x0000004000007945 */ /* 0x000fe20003800000 */
[----:B------:R-:W-:Y:S02]  /*dfe0*/  SHF.R.S32.HI R21, RZ, 0x1f, R8 ;  /* 0x0000001fff157819 */ /* 0x000fe40000011408 */
[----:B------:R-:W0:Y:S02]  /*dff0*/  SYNCS.PHASECHK.TRANS64.TRYWAIT P0, [R0+URZ+0x22880], R26 ;  /* 0x0228801a000075a7 */ /* 0x000e24000800017f */
[----:B0-----:R-:W-:Y:S05]  /*e000*/  @!P0 BRA `(.L_x_7570) ;  /* 0x0000005000788947 */ /* 0x001fea0003800000 */
.L_x_7644:
[----:B------:R-:W-:Y:S05]  /*e010*/  BSYNC B0 ;  /* 0x0000000000007941 */ /* 0x000fea0003800000 */
.L_x_7569:
[----:B------:R-:W2:Y:S01]  /*e020*/  LDL R12, [R1+0x1c] ;  /* 0x00001c00010c7983 */ /* 0x000ea20000100800 */
[----:B------:R-:W1:Y:S01]  /*e030*/  LDC R13, c[0x0][0x2f4] ;  /* 0x0000bd00ff0d7b82 */ /* 0x000e620000000800 */
[----:B------:R-:W-:Y:S01]  /*e040*/  ULDC.64 UR4, c[0x0][0x328] ;  /* 0x0000ca0000047ab9 */ /* 0x000fe20000000a00 */
[----:B-----5:R-:W-:Y:S01]  /*e050*/  SHF.R.S32.HI R25, RZ, 0x1f, R7 ;  /* 0x0000001fff197819 */ /* 0x020fe20000011407 */
[----:B------:R-:W-:Y:S01]  /*e060*/  IMAD R9, R21, UR4, RZ ;  /* 0x0000000415097c24 */ /* 0x000fe2000f8e02ff */
[----:B------:R-:W-:Y:S01]  /*e070*/  ULDC.64 UR6, c[0x0][0x338] ;  /* 0x0000ce0000067ab9 */ /* 0x000fe20000000a00 */
[C---:B------:R-:W-:Y:S01]  /*e080*/  IMAD.WIDE.U32 R2, R8.reuse, UR4, RZ ;  /* 0x0000000408027c25 */ /* 0x040fe2000f8e00ff */
[----:B------:R-:W-:Y:S02]  /*e090*/  SHF.R.S32.HI R23, RZ, 0x1f, R6 ;  /* 0x0000001fff177819 */ /* 0x000fe40000011406 */
[----:B------:R-:W-:Y:S01]  /*e0a0*/  SHF.R.S32.HI R27, RZ, 0x1f, R5 ;  /* 0x0000001fff1b7819 */ /* 0x000fe20000011405 */
[----:B------:R-:W-:Y:S01]  /*e0b0*/  IMAD R9, R8, UR5, R9 ;  /* 0x0000000508097c24 */ /* 0x000fe2000f8e0209 */
[----:B------:R-:W-:Y:S01]  /*e0c0*/  LOP3.LUT R24, R24, 0xfffffffe, RZ, 0xc0, !PT ;  /* 0xfffffffe18187812 */ /* 0x000fe200078ec0ff */
[----:B------:R-:W-:-:S02]  /*e0d0*/  IMAD R10, R25, UR6, RZ ;  /* 0x00000006190a7c24 */ /* 0x000fc4000f8e02ff */
[----:B------:R-:W-:Y:S02]  /*e0e0*/  IMAD.IADD R3, R3, 0x1, R9 ;  /* 0x0000000103037824 */ /* 0x000fe400078e0209 */
[C---:B------:R-:W-:Y:S02]  /*e0f0*/  IMAD R10, R7.reuse, UR7, R10 ;  /* 0x00000007070a7c24 */ /* 0x040fe4000f8e020a */
[----:B------:R-:W-:-:S04]  /*e100*/  IMAD.WIDE.U32 R2, R7, UR6, R2 ;  /* 0x0000000607027c25 */ /* 0x000fc8000f8e0002 */
[----:B------:R-:W-:Y:S02]  /*e110*/  IMAD R19, R4, -0xa0, R18 ;  /* 0xffffff6004137824 */ /* 0x000fe400078e0212 */
[----:B------:R-:W-:Y:S01]  /*e120*/  IMAD R4, R23, UR4, RZ ;  /* 0x0000000417047c24 */ /* 0x000fe2000f8e02ff */
[CC--:B-1----:R-:W-:Y:S01]  /*e130*/  ISETP.GE.AND P1, PT, R30.reuse, R13.reuse, PT ;  /* 0x0000000d1e00720c */ /* 0x0c2fe20003f26270 */
[----:B------:R-:W-:Y:S01]  /*e140*/  IMAD.IADD R11, R3, 0x1, R10 ;  /* 0x00000001030b7824 */ /* 0x000fe200078e020a */
[----:B------:R-:W-:Y:S01]  /*e150*/  ISETP.GE.AND P0, PT, R30, R13, PT ;  /* 0x0000000d1e00720c */ /* 0x000fe20003f06270 */
[----:B------:R-:W-:Y:S01]  /*e160*/  IMAD.MOV.U32 R10, RZ, RZ, R2 ;  /* 0x000000ffff0a7224 */ /* 0x000fe200078e0002 */
[----:B------:R-:W1:Y:S01]  /*e170*/  S2R R13, SR_TID.X ;  /* 0x00000000000d7919 */ /* 0x000e620000002100 */
[C---:B------:R-:W-:Y:S02]  /*e180*/  IMAD R4, R6.reuse, UR5, R4 ;  /* 0x0000000506047c24 */ /* 0x040fe4000f8e0204 */
[----:B------:R-:W-:Y:S01]  /*e190*/  IMAD.WIDE.U32 R2, R6, UR4, RZ ;  /* 0x0000000406027c25 */ /* 0x000fe2000f8e00ff */
[----:B------:R-:W-:-:S03]  /*e1a0*/  ULDC.64 UR4, c[0x0][0x330] ;  /* 0x0000cc0000047ab9 */ /* 0x000fc60000000a00 */
[----:B------:R-:W-:Y:S02]  /*e1b0*/  IMAD.IADD R3, R3, 0x1, R4 ;  /* 0x0000000103037824 */ /* 0x000fe400078e0204 */
[----:B------:R-:W-:Y:S01]  /*e1c0*/  IMAD R4, R27, UR6, RZ ;  /* 0x000000061b047c24 */ /* 0x000fe2000f8e02ff */
[----:B------:R-:W-:Y:S01]  /*e1d0*/  @P1 LOP3.LUT R24, R24, 0x1, RZ, 0xfc, !PT ;  /* 0x0000000118181812 */ /* 0x000fe200078efcff */
[----:B------:R-:W-:-:S03]  /*e1e0*/  IMAD.WIDE.U32 R2, R5, UR6, R2 ;  /* 0x0000000605027c25 */ /* 0x000fc6000f8e0002 */
[----:B------:R-:W-:Y:S01]  /*e1f0*/  LOP3.LUT R24, R24, 0xffffff7f, RZ, 0xc0, !PT ;  /* 0xffffff7f18187812 */ /* 0x000fe200078ec0ff */
        /* <DEDUP_REMOVED lines=9> */
[----:B------:R-:W-:Y:S02]  /*e290*/  IADD3 R10, P1, R2, UR6, RZ ;  /* 0x00000006020a7c10 */ /* 0x000fe4000ff3e0ff */
[----:B-1----:R-:W-:-:S02]  /*e2a0*/  LOP3.LUT R13, R13, 0x7f, RZ, 0xc0, !PT ;  /* 0x0000007f0d0d7812 */ /* 0x002fc400078ec0ff */
[----:B------:R-:W-:Y:S02]  /*e2b0*/  IADD3.X R20, R20, UR7, R3, P1, !PT ;  /* 0x0000000714147c10 */ /* 0x000fe40008ffe403 */
[----:B------:R-:W-:-:S05]  /*e2c0*/  SHF.R.U32.HI R13, RZ, 0x3, R13 ;  /* 0x00000003ff0d7819 */ /* 0x000fca000001160d */
[----:B------:R-:W-:-:S05]  /*e2d0*/  IMAD.IADD R19, R19, 0x1, -R13 ;  /* 0x0000000113137824 */ /* 0x000fca00078e0a0d */
[----:B------:R-:W-:-:S13]  /*e2e0*/  ISETP.GE.AND P1, PT, R19, 0x1, PT ;  /* 0x000000011300780c */ /* 0x000fda0003f26270 */
[----:B------:R-:W-:Y:S01]  /*e2f0*/  @P1 LOP3.LUT R24, R24, 0x80, RZ, 0xfc, !PT ;  /* 0x0000008018181812 */ /* 0x000fe200078efcff */
[----:B--2---:R-:W-:Y:S01]  /*e300*/  IMAD R4, R31, 0x5000, R12 ;  /* 0x000050001f047824 */ /* 0x004fe200078e020c */
[----:B------:R-:W-:Y:S06]  /*e310*/  BRA.DIV UR4, `(.L_x_7571) ;  /* 0x0000004e04c87947 */ /* 0x000fec000b800000 */
[----:B------:R-:W1:Y:S01]  /*e320*/  SHFL.IDX PT, R2, R9, RZ, 0x181f ;  /* 0x00181fff09027589 */ /* 0x000e6200000e0000 */
[----:B------:R-:W-:Y:S01]  /*e330*/  IMAD.IADD R4, R16, 0x1, R4 ;  /* 0x0000000110047824 */ /* 0x000fe200078e0204 */
[C---:B------:R-:W-:Y:S02]  /*e340*/  ISETP.GE.AND P3, PT, R19.reuse, 0x41, PT ;  /* 0x000000411300780c */ /* 0x040fe40003f66270 */
[----:B------:R-:W2:Y:S01]  /*e350*/  SHFL.IDX PT, R3, R18, RZ, 0x181f ;  /* 0x00181fff12037589 */ /* 0x000ea200000e0000 */
[----:B------:R-:W-:Y:S02]  /*e360*/  LOP3.LUT R24, R24, 0xffffffef, RZ, 0xc0, !PT ;  /* 0xffffffef18187812 */ /* 0x000fe400078ec0ff */
[C---:B------:R-:W-:Y:S02]  /*e370*/  ISETP.GE.AND P2, PT, R19.reuse, 0x61, PT ;  /* 0x000000611300780c */ /* 0x040fe40003f46270 */
[C---:B------:R-:W-:Y:S02]  /*e380*/  ISETP.GE.AND P5, PT, R19.reuse, 0x21, PT ;  /* 0x000000211300780c */ /* 0x040fe40003fa6270 */
[----:B------:R-:W-:-:S02]  /*e390*/  ISETP.GE.AND P4, PT, R19, 0x31, PT ;  /* 0x000000311300780c */ /* 0x000fc40003f86270 */
[----:B-1----:R-:W-:-:S05]  /*e3a0*/  IADD3 R2, P1, R30, R2, RZ ;  /* 0x000000021e027210 */ /* 0x002fca0007f3e0ff */
[----:B--2---:R-:W-:Y:S01]  /*e3b0*/  IMAD.X R3, RZ, RZ, R3, P1 ;  /* 0x000000ffff037224 */ /* 0x004fe200008e0603 */
[----:B------:R-:W-:-:S13]  /*e3c0*/  ISETP.LT.OR P1, PT, R19, 0x1, P0 ;  /* 0x000000011300780c */ /* 0x000fda0000721670 */
[----:B------:R-:W-:Y:S01]  /*e3d0*/  @!PT LDS RZ, [RZ] ;  /* 0x00000000fffff984 */ /* 0x000fe20000000800 */
[----:B------:R1:W-:Y:S04]  /*e3e0*/  LDGSTS.E.BYPASS.LTC128B.128 [R4+0xa400], desc[UR50][R2.64], !P1 ;  /* 0x0a40000002047fae */ /* 0x0003e8000c901d72 */
[----:B-1----:R-:W1:Y:S04]  /*e3f0*/  SHFL.IDX PT, R2, R9, 0x1, 0x181f ;  /* 0x00381f0009027f89 */ /* 0x002e6800000e0000 */
[----:B------:R-:W2:Y:S01]  /*e400*/  SHFL.IDX PT, R3, R18, 0x1, 0x181f ;  /* 0x00381f0012037f89 */ /* 0x000ea200000e0000 */
[----:B-1----:R-:W-:-:S05]  /*e410*/  IADD3 R2, P1, R30, R2, RZ ;  /* 0x000000021e027210 */ /* 0x002fca0007f3e0ff */
[----:B--2---:R-:W-:Y:S01]  /*e420*/  IMAD.X R3, RZ, RZ, R3, P1 ;  /* 0x000000ffff037224 */ /* 0x004fe200008e0603 */
[----:B------:R-:W-:-:S13]  /*e430*/  ISETP.LT.OR P1, PT, R19, 0x11, P0 ;  /* 0x000000111300780c */ /* 0x000fda0000721670 */
        /* <DEDUP_REMOVED lines=31> */
[----:B------:R1:W-:Y:S04]  /*e630*/  LDGSTS.E.BYPASS.LTC128B.128 [R4+0xd400], desc[UR50][R2.64], !P1 ;  /* 0x0d40000002047fae */ /* 0x0003e8000c901d72 */
[----:B-1----:R-:W1:Y:S02]  /*e640*/  SHFL.IDX PT, R2, R9, 0x7, 0x181f ;  /* 0x00f81f0009027f89 */ /* 0x002e6400000e0000 */
[----:B-1----:R-:W-:-:S05]  /*e650*/  IADD3 R2, P1, R30, R2, RZ ;  /* 0x000000021e027210 */ /* 0x002fca0007f3e0ff */
[----:B------:R-:W-:Y:S01]  /*e660*/  IMAD.X R3, RZ, RZ, R18, P1 ;  /* 0x000000ffff037224 */ /* 0x000fe200008e0612 */
[----:B------:R-:W-:-:S13]  /*e670*/  ISETP.LT.OR P1, PT, R19, 0x71, P0 ;  /* 0x000000711300780c */ /* 0x000fda0000721670 */
[----:B------:R1:W-:Y:S04]  /*e680*/  LDGSTS.E.BYPASS.LTC128B.128 [R4+0xdc00], desc[UR50][R2.64], !P1 ;  /* 0x0dc0000002047fae */ /* 0x0003e8000c901d72 */
[----:B-1----:R-:W1:Y:S04]  /*e690*/  SHFL.IDX PT, R2, R10, RZ, 0x181f ;  /* 0x00181fff0a027589 */ /* 0x002e6800000e0000 */
[----:B------:R-:W2:Y:S04]  /*e6a0*/  SHFL.IDX PT, R3, R20, RZ, 0x181f ;  /* 0x00181fff14037589 */ /* 0x000ea800000e0000 */
[----:B------:R-:W3:Y:S01]  /*e6b0*/  SHFL.IDX PT, R20, R20, 0x1, 0x181f ;  /* 0x00381f0014147f89 */ /* 0x000ee200000e0000 */
[----:B-1----:R-:W-:-:S05]  /*e6c0*/  IADD3 R2, P1, R30, R2, RZ ;  /* 0x000000021e027210 */ /* 0x002fca0007f3e0ff */
[----:B--2---:R-:W-:Y:S01]  /*e6d0*/  IMAD.X R3, RZ, RZ, R3, P1 ;  /* 0x000000ffff037224 */ /* 0x004fe200008e0603 */
[----:B------:R-:W-:-:S13]  /*e6e0*/  ISETP.LT.OR P1, PT, R19, 0x81, P0 ;  /* 0x000000811300780c */ /* 0x000fda0000721670 */
[----:B------:R1:W-:Y:S01]  /*e6f0*/  LDGSTS.E.BYPASS.LTC128B.128 [R4+0xe400], desc[UR50][R2.64], !P1 ;  /* 0x0e40000002047fae */ /* 0x0003e2000c901d72 */
[----:B------:R-:W-:-:S03]  /*e700*/  ISETP.GE.AND P1, PT, R19, 0x11, PT ;  /* 0x000000111300780c */ /* 0x000fc60003f26270 */
[----:B-1----:R1:W2:Y:S10]  /*e710*/  SHFL.IDX PT, R2, R10, 0x1, 0x181f ;  /* 0x00381f000a027f89 */ /* 0x0022b400000e0000 */
[----:B------:R-:W-:-:S02]  /*e720*/  @P1 LOP3.LUT R24, R24, 0x10, RZ, 0xfc, !PT ;  /* 0x0000001018181812 */ /* 0x000fc400078efcff */
[----:B------:R-:W-:Y:S02]  /*e730*/  ISETP.GE.AND P1, PT, R19, 0x51, PT ;  /* 0x000000511300780c */ /* 0x000fe40003f26270 */
[----:B------:R-:W-:-:S04]  /*e740*/  LOP3.LUT R24, R24, 0xffffffdf, RZ, 0xc0, !PT ;  /* 0xffffffdf18187812 */ /* 0x000fc800078ec0ff */
        /* <DEDUP_REMOVED lines=9> */
[----:B-123--:R-:W-:-:S07]  /*e7e0*/  @P2 LOP3.LUT R24, R24, 0x200, RZ, 0xfc, !PT ;  /* 0x0000020018182812 */ /* 0x00efce00078efcff */
.L_x_7666:
[----:B------:R-:W-:Y:S02]  /*e7f0*/  ISETP.LT.OR P0, PT, R19, 0x91, P0 ;  /* 0x000000911300780c */ /* 0x000fe40000701670 */
[----:B------:R-:W-:-:S05]  /*e800*/  IADD3 R2, P2, R30, R2, RZ ;  /* 0x000000021e027210 */ /* 0x000fca0007f5e0ff */
[----:B------:R-:W-:-:S06]  /*e810*/  IMAD.X R3, RZ, RZ, R20, P2 ;  /* 0x000000ffff037224 */ /* 0x000fcc00010e0614 */
[----:B------:R-:W-:Y:S01]  /*e820*/  @!PT LDS RZ, [RZ] ;  /* 0x00000000fffff984 */ /* 0x000fe20000000800 */
[----:B------:R-:W-:Y:S01]  /*e830*/  @!PT LDS RZ, [RZ] ;  /* 0x00000000fffff984 */ /* 0x000fe20000000800 */
[----:B------:R-:W-:Y:S01]  /*e840*/  @!PT LDS RZ, [RZ] ;  /* 0x00000000fffff984 */ /* 0x000fe20000000800 */
[----:B------:R1:W-:Y:S01]  /*e850*/  LDGSTS.E.BYPASS.LTC128B.128 [R4+0xec00], desc[UR50][R2.64], !P0 ;  /* 0x0ec0000002047fae */ /* 0x0003e2000c101d72 */
[----:B------:R-:W-:Y:S01]  /*e860*/  PLOP3.LUT P0, PT, PT, PT, PT, 0x80, 0x0 ;  /* 0x000000000000781c */ /* 0x000fe20003f0f070 */
[----:B------:R-:W-:-:S12]  /*e870*/  NOP ;  /* 0x0000000000007918 */ /* 0x000fd80000000000 */
.L_x_7572:
        /* <DEDUP_REMOVED lines=11> */
.L_x_7573:
[----:B------:R1:W-:Y:S01]  /*e930*/  SYNCS.ARRIVE.TRANS64.A1T0 RZ, [R0+URZ+0x22870], RZ ;  /* 0x022870ff00ff79a7 */ /* 0x0003e2000810003f */
[----:B------:R-:W-:Y:S05]  /*e940*/  @!P6 BRA `(.L_x_7574) ;  /* 0x000000000004e947 */ /* 0x000fea0003800000 */
[----:B------:R-:W-:Y:S01]  /*e950*/  BPT.TRAP 0x1 ;  /* 0x000000040000795c */ /* 0x000fe20000300000 */
.L_x_7574:
[----:B------:R-:W2:Y:S01]  /*e960*/  SYNCS.PHASECHK.TRANS64.TRYWAIT P0, [R0+URZ+0x22840], R26 ;  /* 0x0228401a000075a7 */ /* 0x000ea2000800017f */
[----:B------:R-:W-:Y:S04]  /*e970*/  BSSY B0, `(.L_x_7575) ;  /* 0x0000002000007945 */ /* 0x000fe80003800000 */
[----:B--2---:R-:W-:Y:S05]  /*e980*/  @!P0 BRA `(.L_x_7576) ;  /* 0x0000005400508947 */ /* 0x004fea0003800000 */
.L_x_7667:
[----:B------:R-:W-:Y:S05]  /*e990*/  BSYNC B0 ;  /* 0x0000000000007941 */ /* 0x000fea0003800000 */
.L_x_7575:
[----:B------:R-:W-:Y:S01]  /*e9a0*/  ULDC.64 UR4, c[0x0][0x300] ;  /* 0x0000c00000047ab9 */ /* 0x000fe20000000a00 */
[----:B------:R-:W-:Y:S01]  /*e9b0*/  ULDC.64 UR6, c[0x0][0x310] ;  /* 0x0000c40000067ab9 */ /* 0x000fe20000000a00 */
[----:B------:R-:W-:Y:S01]  /*e9c0*/  IMAD R9, R21, UR4, RZ ;  /* 0x0000000415097c24 */ /* 0x000fe2000f8e02ff */
[----:B------:R-:W-:Y:S01]  /*e9d0*/  ULDC.64 UR8, c[0x0][0x2e8] ;  /* 0x0000ba0000087ab9 */ /* 0x000fe20000000a00 */
[C---:B------:R-:W-:Y:S01]  /*e9e0*/  IMAD.WIDE.U32 R2, R8.reuse, UR4, RZ ;  /* 0x0000000408027c25 */ /* 0x040fe2000f8e00ff */
[----:B------:R-:W3:Y:S03]  /*e9f0*/  LDC R12, c[0x0][0x2f4] ;  /* 0x0000bd00ff0c7b82 */ /* 0x000ee60000000800 */
[----:B------:R-:W-:Y:S02]  /*ea00*/  IMAD R9, R8, UR5, R9 ;  /* 0x0000000508097c24 */ /* 0x000fe4000f8e0209 */
[----:B------:R-:W-:-:S02]  /*ea10*/  IMAD R25, R25, UR6, RZ ;  /* 0x0000000619197c24 */ /* 0x000fc4000f8e02ff */
[----:B------:R-:W-:Y:S02]  /*ea20*/  IMAD.IADD R3, R3, 0x1, R9 ;  /* 0x0000000103037824 */ /* 0x000fe400078e0209 */
[C---:B------:R-:W-:Y:S02]  /*ea30*/  IMAD R25, R7.reuse, UR7, R25 ;  /* 0x0000000707197c24 */ /* 0x040fe4000f8e0219 */
[----:B------:R-:W-:-:S04]  /*ea40*/  IMAD.WIDE.U32 R2, R7, UR6, R2 ;  /* 0x0000000607027c25 */ /* 0x000fc8000f8e0002 */
[----:B------:R-:W-:Y:S02]  /*ea50*/  IMAD R23, R23, UR4, RZ ;  /* 0x0000000417177c24 */ /* 0x000fe4000f8e02ff */
[----:B------:R-:W-:Y:S02]  /*ea60*/  IMAD.IADD R3, R3, 0x1, R25 ;  /* 0x0000000103037824 */ /* 0x000fe400078e0219 */
[C---:B------:R-:W-:Y:S02]  /*ea70*/  IMAD R23, R6.reuse, UR5, R23 ;  /* 0x0000000506177c24 */ /* 0x040fe4000f8e0217 */
[----:B------:R-:W-:Y:S01]  /*ea80*/  IMAD.WIDE.U32 R6, R6, UR4, RZ ;  /* 0x0000000406067c25 */ /* 0x000fe2000f8e00ff */
[----:B------:R-:W-:Y:S01]  /*ea90*/  ULDC.64 UR4, c[0x0][0x308] ;  /* 0x0000c20000047ab9 */ /* 0x000fe20000000a00 */
[----:B---3--:R-:W-:Y:S02]  /*eaa0*/  ISETP.GE.AND P2, PT, R30, R12, PT ;  /* 0x0000000c1e00720c */ /* 0x008fe40003f46270 */
[----:B------:R-:W-:-:S04]  /*eab0*/  IMAD.WIDE.U32 R2, R17, UR4, R2 ;  /* 0x0000000411027c25 */ /* 0x000fc8000f8e0002 */
[----:B------:R-:W-:Y:S01]  /*eac0*/  IMAD R9, R17, UR5, RZ ;  /* 0x0000000511097c24 */ /* 0x000fe2000f8e02ff */
[----:B------:R-:W-:Y:S01]  /*ead0*/  IADD3 R8, P0, R2, UR8, RZ ;  /* 0x0000000802087c10 */ /* 0x000fe2000ff1e0ff */
[----:B------:R-:W-:Y:S02]  /*eae0*/  IMAD.IADD R11, R7, 0x1, R23 ;  /* 0x00000001070b7824 */ /* 0x000fe400078e0217 */
[----:B------:R-:W-:Y:S01]  /*eaf0*/  IMAD.MOV.U32 R10, RZ, RZ, R6 ;  /* 0x000000ffff0a7224 */ /* 0x000fe200078e0006 */
[----:B------:R-:W-:Y:S01]  /*eb00*/  IADD3.X R7, R3, UR9, R9, P0, !PT ;  /* 0x0000000903077c10 */ /* 0x000fe200087fe409 */
[----:B------:R-:W-:Y:S02]  /*eb10*/  IMAD R27, R27, UR6, RZ ;  /* 0x000000061b1b7c24 */ /* 0x000fe4000f8e02ff */
[----:B------:R-:W-:-:S04]  /*eb20*/  IMAD.WIDE.U32 R2, R5, UR6, R10 ;  /* 0x0000000605027c25 */ /* 0x000fc8000f8e000a */
[----:B------:R-:W-:-:S04]  /*eb30*/  IMAD R27, R5, UR7, R27 ;  /* 0x00000007051b7c24 */ /* 0x000fc8000f8e021b */
[----:B------:R-:W-:Y:S02]  /*eb40*/  IMAD.IADD R3, R3, 0x1, R27 ;  /* 0x0000000103037824 */ /* 0x000fe400078e021b */
[----:B------:R-:W-:Y:S01]  /*eb50*/  IMAD.WIDE.U32 R2, R17, UR4, R2 ;  /* 0x0000000411027c25 */ /* 0x000fe2000f8e0002 */
[----:B------:R-:W-:Y:S02]  /*eb60*/  UMOV UR4, 0xffffffff ;  /* 0xffffffff00047882 */ /* 0x000fe40000000000 */
[----:B------:R-:W-:-:S04]  /*eb70*/  IADD3 R6, P0, R2, UR8, RZ ;  /* 0x0000000802067c10 */ /* 0x000fc8000ff1e0ff */
[----:B------:R-:W-:Y:S01]  /*eb80*/  IADD3.X R5, R9, UR9, R3, P0, !PT ;  /* 0x0000000909057c10 */ /* 0x000fe200087fe403 */
[----:B------:R-:W-:Y:S08]  /*eb90*/  BRA.DIV UR4, `(.L_x_7577) ;  /* 0x0000005204e07947 */ /* 0x000ff0000b800000 */
[----:B------:R-:W3:Y:S01]  /*eba0*/  SHFL.IDX PT, R14, R8, RZ, 0x181f ;  /* 0x00181fff080e7589 */ /* 0x000ee200000e0000 */
[C---:B------:R-:W-:Y:S02]  /*ebb0*/  LOP3.LUT P6, RZ, R24.reuse, 0x80, RZ, 0xc0, !PT ;  /* 0x0000008018ff7812 */ /* 0x040fe400078cc0ff */
[----:B------:R-:W-:Y:S01]  /*ebc0*/  LOP3.LUT R24, R24, 0xfffff7ff, RZ, 0xc0, !PT ;  /* 0xfffff7ff18187812 */ /* 0x000fe200078ec0ff */
[----:B------:R-:W4:Y:S03]  /*ebd0*/  SHFL.IDX PT, R2, R7, RZ, 0x181f ;  /* 0x00181fff07027589 */ /* 0x000f2600000e0000 */
[----:B------:R-:W-:-:S04]  /*ebe0*/  @P1 LOP3.LUT R24, R24, 0x800, RZ, 0xfc, !PT ;  /* 0x0000080018181812 */ /* 0x000fc800078efcff */
[----:B------:R-:W-:-:S03]  /*ebf0*/  LOP3.LUT P1, RZ, R24, 0x10, RZ, 0xc0, !PT ;  /* 0x0000001018ff7812 */ /* 0x000fc6000782c0ff */
[----:B---3--:R-:W-:Y:S02]  /*ec00*/  @P6 IADD3 R9, P0, R30, R14, RZ ;  /* 0x0000000e1e096210 */ /* 0x008fe40007f1e0ff */
[----:B------:R-:W3:Y:S03]  /*ec10*/  SHFL.IDX PT, R14, R8, 0x1, 0x181f ;  /* 0x00381f00080e7f89 */ /* 0x000ee600000e0000 */
[----:B----4-:R-:W-:Y:S02]  /*ec20*/  @P6 IMAD.X R3, RZ, RZ, R2, P0 ;  /* 0x000000ffff036224 */ /* 0x010fe400000e0602 */
[----:B------:R-:W-:-:S05]  /*ec30*/  @P6 IMAD.MOV.U32 R2, RZ, RZ, R9 ;  /* 0x000000ffff026224 */ /* 0x000fca00078e0009 */
[----:B------:R4:W-:Y:S01]  /*ec40*/  @P6 LDGSTS.E.BYPASS.LTC128B.128 [R4+0x18400], desc[UR50][R2.64], !P2 ;  /* 0x1840000002046fae */ /* 0x0009e2000d101d72 */
[----:B------:R-:W-:-:S03]  /*ec50*/  LOP3.LUT P6, RZ, R24, 0x100, RZ, 0xc0, !PT ;  /* 0x0000010018ff7812 */ /* 0x000fc600078cc0ff */
[----:B----4-:R-:W4:Y:S01]  /*ec60*/  SHFL.IDX PT, R2, R7, 0x1, 0x181f ;  /* 0x00381f0007027f89 */ /* 0x010f2200000e0000 */
[----:B---3--:R-:W-:-:S03]  /*ec70*/  @P1 IADD3 R9, P0, R30, R14, RZ ;  /* 0x0000000e1e091210 */ /* 0x008fc60007f1e0ff */
[----:B------:R-:W3:Y:S02]  /*ec80*/  SHFL.IDX PT, R14, R8, 0x2, 0x181f ;  /* 0x00581f00080e7f89 */ /* 0x000ee400000e0000 */
[----:B----4-:R-:W-:Y:S02]  /*ec90*/  @P1 IMAD.X R3, RZ, RZ, R2, P0 ;  /* 0x000000ffff031224 */ /* 0x010fe400000e0602 */
[----:B------:R-:W-:Y:S01]  /*eca0*/  @P1 IMAD.MOV.U32 R2, RZ, RZ, R9 ;  /* 0x000000ffff021224 */ /* 0x000fe200078e0009 */
[----:B---3--:R-:W-:Y:S02]  /*ecb0*/  @P5 IADD3 R9, P0, R30, R14, RZ ;  /* 0x0000000e1e095210 */ /* 0x008fe40007f1e0ff */
[----:B------:R-:W-:Y:S04]  /*ecc0*/  SHFL.IDX PT, R14, R8, 0x3, 0x181f ;  /* 0x00781f00080e7f89 */ /* 0x000fe800000e0000 */
[----:B------:R3:W-:Y:S01]  /*ecd0*/  @P1 LDGSTS.E.BYPASS.LTC128B.128 [R4+0x18c00], desc[UR50][R2.64], !P2 ;  /* 0x18c0000002041fae */ /* 0x0007e2000d101d72 */
[----:B------:R-:W-:-:S03]  /*ece0*/  LOP3.LUT P1, RZ, R24, 0x800, RZ, 0xc0, !PT ;  /* 0x0000080018ff7812 */ /* 0x000fc6000782c0ff */
[----:B---3--:R-:W3:Y:S02]  /*ecf0*/  SHFL.IDX PT, R2, R7, 0x2, 0x181f ;  /* 0x00581f0007027f89 */ /* 0x008ee400000e0000 */
[----:B---3--:R-:W-:Y:S02]  /*ed00*/  @P5 IMAD.X R10, RZ, RZ, R2, P0 ;  /* 0x000000ffff0a5224 */ /* 0x008fe400000e0602 */
[----:B------:R-:W-:Y:S01]  /*ed10*/  @P5 IMAD.MOV.U32 R2, RZ, RZ, R9 ;  /* 0x000000ffff025224 */ /* 0x000fe200078e0009 */
[----:B------:R-:W-:Y:S01]  /*ed20*/  @P4 IADD3 R9, P0, R30, R14, RZ ;  /* 0x0000000e1e094210 */ /* 0x000fe20007f1e0ff */
[----:B------:R-:W-:Y:S01]  /*ed30*/  @P5 IMAD.MOV.U32 R3, RZ, RZ, R10 ;  /* 0x000000ffff035224 */ /* 0x000fe200078e000a */
[----:B------:R-:W-:Y:S04]  /*ed40*/  SHFL.IDX PT, R14, R8, 0x4, 0x181f ;  /* 0x00981f00080e7f89 */ /* 0x000fe800000e0000 */
[----:B------:R3:W-:Y:S01]  /*ed50*/  @P5 LDGSTS.E.BYPASS.LTC128B.128 [R4+0x19400], desc[UR50][R2.64], !P2 ;  /* 0x1940000002045fae */ /* 0x0007e2000d101d72 */
[----:B------:R-:W-:-:S03]  /*ed60*/  LOP3.LUT P5, RZ, R24, 0x40, RZ, 0xc0, !PT ;  /* 0x0000004018ff7812 */ /* 0x000fc600078ac0ff */
[----:B---3--:R-:W3:Y:S02]  /*ed70*/  SHFL.IDX PT, R2, R7, 0x3, 0x181f ;  /* 0x00781f0007027f89 */ /* 0x008ee400000e0000 */
[----:B---3--:R-:W-:Y:S02]  /*ed80*/  @P4 IMAD.X R10, RZ, RZ, R2, P0 ;  /* 0x000000ffff0a4224 */ /* 0x008fe400000e0602 */
[----:B------:R-:W-:Y:S02]  /*ed90*/  @P4 IMAD.MOV.U32 R2, RZ, RZ, R9 ;  /* 0x000000ffff024224 */ /* 0x000fe400078e0009 */
[----:B------:R-:W-:-:S05]  /*eda0*/  @P4 IMAD.MOV.U32 R3, RZ, RZ, R10 ;  /* 0x000000ffff034224 */ /* 0x000fca00078e000a */
[----:B------:R3:W-:Y:S01]  /*edb0*/  @P4 LDGSTS.E.BYPASS.LTC128B.128 [R4+0x19c00], desc[UR50][R2.64], !P2 ;  /* 0x19c0000002044fae */ /* 0x0007e2000d101d72 */
[----:B------:R-:W-:-:S03]  /*edc0*/  LOP3.LUT P4, RZ, R24, 0x20, RZ, 0xc0, !PT ;  /* 0x0000002018ff7812 */ /* 0x000fc6000788c0ff */
[----:B---3--:R-:W3:Y:S10]  /*edd0*/  SHFL.IDX PT, R2, R7, 0x4, 0x181f ;  /* 0x00981f0007027f89 */ /* 0x008ef400000e0000 */
[----:B------:R-:W-:-:S02]  /*ede0*/  @P4 IADD3 R9, P0, R30, R14, RZ ;  /* 0x0000000e1e094210 */ /* 0x000fc40007f1e0ff */
[----:B------:R-:W4:Y:S03]  /*edf0*/  SHFL.IDX PT, R14, R8, 0x5, 0x181f ;  /* 0x00b81f00080e7f89 */ /* 0x000f2600000e0000 */
[----:B---3--:R-:W-:Y:S02]  /*ee00*/  @P4 IMAD.X R10, RZ, RZ, R2, P0 ;  /* 0x000000ffff0a4224 */ /* 0x008fe400000e0602 */
[----:B------:R-:W-:Y:S02]  /*ee10*/  @P4 IMAD.MOV.U32 R2, RZ, RZ, R9 ;  /* 0x000000ffff024224 */ /* 0x000fe400078e0009 */
[----:B------:R-:W-:Y:S01]  /*ee20*/  @P4 IMAD.MOV.U32 R3, RZ, RZ, R10 ;  /* 0x000000ffff034224 */ /* 0x000fe200078e000a */
[----:B----4-:R-:W-:Y:S02]  /*ee30*/  @P5 IADD3 R9, P0, R30, R14, RZ ;  /* 0x0000000e1e095210 */ /* 0x010fe40007f1e0ff */
[----:B------:R-:W-:Y:S04]  /*ee40*/  SHFL.IDX PT, R14, R8, 0x6, 0x181f ;  /* 0x00d81f00080e7f89 */ /* 0x000fe800000e0000 */
[----:B------:R3:W-:Y:S04]  /*ee50*/  @P4 LDGSTS.E.BYPASS.LTC128B.128 [R4+0x1a400], desc[UR50][R2.64], !P2 ;  /* 0x1a40000002044fae */ /* 0x0007e8000d101d72 */
[----:B---3--:R-:W3:Y:S02]  /*ee60*/  SHFL.IDX PT, R2, R7, 0x5, 0x181f ;  /* 0x00b81f0007027f89 */ /* 0x008ee400000e0000 */
[----:B---3--:R-:W-:-:S02]  /*ee70*/  @P5 IMAD.X R10, RZ, RZ, R2, P0 ;  /* 0x000000ffff0a5224 */ /* 0x008fc400000e0602 */
[----:B------:R-:W-:Y:S01]  /*ee80*/  @P5 IMAD.MOV.U32 R2, RZ, RZ, R9 ;  /* 0x000000ffff025224 */ /* 0x000fe200078e0009 */
[C---:B------:R-:W-:Y:S01]  /*ee90*/  @P6 IADD3 R9, P0, R30.reuse, R14, RZ ;  /* 0x0000000e1e096210 */ /* 0x040fe20007f1e0ff */
[----:B------:R-:W-:Y:S01]  /*eea0*/  @P5 IMAD.MOV.U32 R3, RZ, RZ, R10 ;  /* 0x000000ffff035224 */ /* 0x000fe200078e000a */
[----:B------:R-:W-:Y:S04]  /*eeb0*/  SHFL.IDX PT, R14, R8, 0x7, 0x181f ;  /* 0x00f81f00080e7f89 */ /* 0x000fe800000e0000 */
[----:B------:R3:W-:Y:S04]  /*eec0*/  @P5 LDGSTS.E.BYPASS.LTC128B.128 [R4+0x1ac00], desc[UR50][R2.64], !P2 ;  /* 0x1ac0000002045fae */ /* 0x0007e8000d101d72 */
[----:B---3--:R-:W3:Y:S04]  /*eed0*/  SHFL.IDX PT, R2, R7, 0x6, 0x181f ;  /* 0x00d81f0007027f89 */ /* 0x008ee800000e0000 */
[----:B------:R-:W4:Y:S01]  /*eee0*/  SHFL.IDX PT, R7, R7, 0x7, 0x181f ;  /* 0x00f81f0007077f89 */ /* 0x000f2200000e0000 */
[----:B---3--:R-:W-:Y:S01]  /*eef0*/  @P6 IMAD.X R10, RZ, RZ, R2, P0 ;  /* 0x000000ffff0a6224 */ /* 0x008fe200000e0602 */
[----:B------:R-:W-:Y:S01]  /*ef00*/  @P3 IADD3 R14, P0, R30, R14, RZ ;  /* 0x0000000e1e0e3210 */ /* 0x000fe20007f1e0ff */
[----:B------:R-:W-:-:S02]  /*ef10*/  @P6 IMAD.MOV.U32 R2, RZ, RZ, R9 ;  /* 0x000000ffff026224 */ /* 0x000fc400078e0009 */
[----:B------:R-:W-:Y:S02]  /*ef20*/  @P6 IMAD.MOV.U32 R3, RZ, RZ, R10 ;  /* 0x000000ffff036224 */ /* 0x000fe400078e000a */
[----:B----4-:R-:W-:-:S03]  /*ef30*/  @P3 IMAD.X R9, RZ, RZ, R7, P0 ;  /* 0x000000ffff093224 */ /* 0x010fc600000e0607 */
[----:B------:R3:W-:Y:S02]  /*ef40*/  @P6 LDGSTS.E.BYPASS.LTC128B.128 [R4+0x1b400], desc[UR50][R2.64], !P2 ;  /* 0x1b40000002046fae */ /* 0x0007e4000d101d72 */
[----:B---3--:R-:W-:Y:S02]  /*ef50*/  @P3 IMAD.MOV.U32 R2, RZ, RZ, R14 ;  /* 0x000000ffff023224 */ /* 0x008fe400078e000e */
[----:B------:R-:W-:Y:S01]  /*ef60*/  @P3 IMAD.MOV.U32 R3, RZ, RZ, R9 ;  /* 0x000000ffff033224 */ /* 0x000fe200078e0009 */
[----:B------:R-:W3:Y:S04]  /*ef70*/  SHFL.IDX PT, R14, R6, RZ, 0x181f ;  /* 0x00181fff060e7589 */ /* 0x000ee800000e0000 */
[----:B------:R4:W-:Y:S04]  /*ef80*/  @P3 LDGSTS.E.BYPASS.LTC128B.128 [R4+0x1bc00], desc[UR50][R2.64], !P2 ;  /* 0x1bc0000002043fae */ /* 0x0009e8000d101d72 */
[----:B----4-:R-:W4:Y:S04]  /*ef90*/  SHFL.IDX PT, R2, R5, RZ, 0x181f ;  /* 0x00181fff05027589 */ /* 0x010f2800000e0000 */
[----:B------:R-:W0:Y:S01]  /*efa0*/  SHFL.IDX PT, R5, R5, 0x1, 0x181f ;  /* 0x00381f0005057f89 */ /* 0x000e2200000e0000 */
[----:B---3--:R-:W-:-:S05]  /*efb0*/  @P1 IADD3 R14, P0, R30, R14, RZ ;  /* 0x0000000e1e0e1210 */ /* 0x008fca0007f1e0ff */
[----:B----4-:R-:W-:Y:S02]  /*efc0*/  @P1 IMAD.X R9, RZ, RZ, R2, P0 ;  /* 0x000000ffff091224 */ /* 0x010fe400000e0602 */
[----:B------:R-:W-:Y:S02]  /*efd0*/  @P1 IMAD.MOV.U32 R2, RZ, RZ, R14 ;  /* 0x000000ffff021224 */ /* 0x000fe400078e000e */
[----:B------:R-:W-:Y:S01]  /*efe0*/  @P1 IMAD.MOV.U32 R3, RZ, RZ, R9 ;  /* 0x000000ffff031224 */ /* 0x000fe200078e0009 */
[----:B------:R3:W4:Y:S04]  /*eff0*/  SHFL.IDX PT, R14, R6, 0x1, 0x181f ;  /* 0x00381f00060e7f89 */ /* 0x00072800000e0000 */
[----:B0-----:R3:W-:Y:S02]  /*f000*/  @P1 LDGSTS.E.BYPASS.LTC128B.128 [R4+0x1c400], desc[UR50][R2.64], !P2 ;  /* 0x1c40000002041fae */ /* 0x0017e4000d101d72 */
.L_x_7689:
[----:B------:R-:W-:-:S13]  /*f010*/  LOP3.LUT P1, RZ, R24, 0x200, RZ, 0xc0, !PT ;  /* 0x0000020018ff7812 */ /* 0x000fda000782c0ff */
[----:B---34-:R-:W-:-:S05]  /*f020*/  @P1 IADD3 R2, P0, R30, R14, RZ ;  /* 0x0000000e1e021210 */ /* 0x018fca0007f1e0ff */
[----:B------:R-:W-:Y:S01]  /*f030*/  @P1 IMAD.X R3, RZ, RZ, R5, P0 ;  /* 0x000000ffff031224 */ /* 0x000fe200000e0605 */
[----:B------:R-:W-:-:S04]  /*f040*/  PLOP3.LUT P0, PT, PT, PT, PT, 0x80, 0x0 ;  /* 0x000000000000781c */ /* 0x000fc80003f0f070 */
[----:B------:R-:W-:Y:S01]  /*f050*/  @!PT LDS RZ, [RZ] ;  /* 0x00000000fffff984 */ /* 0x000fe20000000800 */
[----:B------:R-:W-:Y:S01]  /*f060*/  @!PT LDS RZ, [RZ] ;  /* 0x00000000fffff984 */ /* 0x000fe20000000800 */
[----:B------:R-:W-:Y:S01]  /*f070*/  @!PT LDS RZ, [RZ] ;  /* 0x00000000fffff984 */ /* 0x000fe20000000800 */
[----:B------:R0:W-:Y:S01]  /*f080*/  @P1 LDGSTS.E.BYPASS.LTC128B.128 [R4+0x1cc00], desc[UR50][R2.64], !P2 ;  /* 0x1cc0000002041fae */ /* 0x0001e2000d101d72 */
[----:B------:R-:W-:-:S08]  /*f090*/  NOP ;  /* 0x0000000000007918 */ /* 0x000fd00000000000 */
.L_x_7578:
        /* <DEDUP_REMOVED lines=11> */
.L_x_7579:
[----:B------:R0:W-:Y:S02]  /*f150*/  SYNCS.ARRIVE.TRANS64.A1T0 RZ, [R0+URZ+0x22830], RZ ;  /* 0x022830ff00ff79a7 */ /* 0x0001e4000810003f */
[----:B------:R-:W-:Y:S05]  /*f160*/  WARPSYNC.ALL ;  /* 0x0000000000007948 */ /* 0x000fea0003800000 */
[----:B012---:R-:W-:Y:S01]  /*f170*/  VIADD R0, R16, 0x14400 ;  /* 0x0001440010007836 */ /* 0x007fe20000000000 */
        /* <DEDUP_REMOVED lines=29> */
.L_x_7581:
[----:B------:R-:W-:Y:S05]  /*f350*/  BSYNC B6 ;  /* 0x0000000000067941 */ /* 0x000fea0003800000 */
.L_x_7580:
[----:B------:R-:W2:Y:S01]  /*f360*/  LDL.LU R18, [R1+0x4] ;  /* 0x0000040001127983 */ /* 0x000ea20000300800 */
[----:B------:R-:W0:Y:S01]  /*f370*/  LDC R5, c[0x0][0x448] ;  /* 0x00011200ff057b82 */ /* 0x000e220000000800 */
[----:B------:R-:W1:Y:S01]  /*f380*/  S2R R2, SR_TID.X ;  /* 0x0000000000027919 */ /* 0x000e620000002100 */
[----:B------:R-:W-:Y:S01]  /*f390*/  R2UR UR8, R17 ;  /* 0x00000000110872ca */ /* 0x000fe200000e0000 */
[----:B------:R-:W-:Y:S01]  /*f3a0*/  ULDC.64 UR6, c[0x0][0x2d8] ;  /* 0x0000b60000067ab9 */ /* 0x000fe20000000a00 */
[----:B------:R3:W5:Y:S01]  /*f3b0*/  LDL R10, [R1+0x24] ;  /* 0x00002400010a7983 */ /* 0x0007620000100800 */
[----:B0-----:R-:W-:Y:S02]  /*f3c0*/  ISETP.NE.AND P0, PT, R5, 0x1, PT ;  /* 0x000000010500780c */ /* 0x001fe40003f05270 */
[----:B------:R-:W-:Y:S02]  /*f3d0*/  R2UR UR10, R17 ;  /* 0x00000000110a72ca */ /* 0x000fe400000e0000 */
[----:B-1----:R-:W-:-:S09]  /*f3e0*/  LOP3.LUT R19, R2, 0x7f, RZ, 0xc0, !PT ;  /* 0x0000007f02137812 */ /* 0x002fd200078ec0ff */
[----:B------:R-:W0:Y:S01]  /*f3f0*/  @P0 LDC R3, c[0x0][0x44c] ;  /* 0x00011300ff030b82 */ /* 0x000e220000000800 */
[----:B------:R-:W-:Y:S01]  /*f400*/  IMAD.SHL.U32 R2, R2, 0x10, RZ ;  /* 0x0000001002027824 */ /* 0x000fe200078e00ff */
[----:B------:R-:W-:-:S06]  /*f410*/  SHF.R.U32.HI R19, RZ, 0x3, R19 ;  /* 0x00000003ff137819 */ /* 0x000fcc0000011613 */
[----:B------:R-:W1:Y:S01]  /*f420*/  @P0 LDC R6, c[0x0][0x450] ;  /* 0x00011400ff060b82 */ /* 0x000e620000000800 */
[----:B------:R-:W-:Y:S01]  /*f430*/  LOP3.LUT R2, R19, 0x70, R2, 0xf8, !PT ;  /* 0x0000007013027812 */ /* 0x000fe200078ef802 */
[----:B------:R-:W-:Y:S01]  /*f440*/  UMOV UR4, UR38 ;  /* 0x0000002600047c82 */ /* 0x000fe20008000000 */
[----:B------:R-:W-:Y:S02]  /*f450*/  UMOV UR5, UR37 ;  /* 0x0000002500057c82 */ /* 0x000fe40008000000 */
[----:B------:R-:W-:-:S03]  /*f460*/  UIMAD.WIDE.U32 UR4, UR8, UR6, UR4 ;  /* 0x00000006080472a5 */ /* 0x000fc6000f8e0004 */
[----:B------:R-:W-:Y:S02]  /*f470*/  ULDC.64 UR8, c[0x0][0x2e0] ;  /* 0x0000b80000087ab9 */ /* 0x000fe40000000a00 */
[----:B------:R-:W-:Y:S02]  /*f480*/  UIMAD UR6, UR42, UR8, URZ ;  /* 0x000000082a0672a4 */ /* 0x000fe4000f8e023f */
[----:B------:R-:W-:Y:S02]  /*f490*/  UIMAD UR5, UR10, UR7, UR5 ;  /* 0x000000070a0572a4 */ /* 0x000fe4000f8e0205 */
[----:B------:R-:W-:Y:S02]  /*f4a0*/  UIMAD UR6, UR43, UR9, UR6 ;  /* 0x000000092b0672a4 */ /* 0x000fe4000f8e0206 */
[----:B------:R-:W-:-:S04]  /*f4b0*/  UIMAD.WIDE.U32 UR4, UR43, UR8, UR4 ;  /* 0x000000082b0472a5 */ /* 0x000fc8000f8e0004 */
[----:B------:R-:W-:-:S03]  /*f4c0*/  UIADD3 UR5, UR5, UR6, URZ ;  /* 0x0000000605057290 */ /* 0x000fc6000fffe03f */
[----:B------:R-:W-:Y:S02]  /*f4d0*/  ULDC.64 UR6, c[0x0][0x2d0] ;  /* 0x0000b40000067ab9 */ /* 0x000fe40000000a00 */
[----:B------:R-:W-:Y:S02]  /*f4e0*/  IMAD.U32 R11, RZ, RZ, UR6 ;  /* 0x00000006ff0b7e24 */ /* 0x000fe4000f8e00ff */
[----:B--2---:R-:W-:-:S05]  /*f4f0*/  IMAD.SHL.U32 R4, R18, 0x80, RZ ;  /* 0x0000008012047824 */ /* 0x004fca00078e00ff */
[----:B------:R-:W-:-:S05]  /*f500*/  LOP3.LUT R0, R2, R4, RZ, 0xfc, !PT ;  /* 0x0000000402007212 */ /* 0x000fca00078efcff */
[----:B0-----:R-:W-:Y:S01]  /*f510*/  @P0 IMAD.HI.U32 R3, R0, R3, RZ ;  /* 0x0000000300030227 */ /* 0x001fe200078e00ff */
[----:B------:R-:W0:Y:S03]  /*f520*/  S2R R18, SR_TID.X ;  /* 0x0000000000127919 */ /* 0x000e260000002100 */
[----:B------:R-:W-:Y:S01]  /*f530*/  IMAD.MOV.U32 R2, RZ, RZ, R0 ;  /* 0x000000ffff027224 */ /* 0x000fe200078e0000 */
[----:B-1----:R-:W-:-:S04]  /*f540*/  @P0 SHF.R.U32.HI R2, RZ, R6, R3 ;  /* 0x00000006ff020219 */ /* 0x002fc80000011603 */
[--C-:B------:R-:W-:Y:S01]  /*f550*/  SHF.R.S32.HI R3, RZ, 0x1f, R2.reuse ;  /* 0x0000001fff037819 */ /* 0x100fe20000011402 */
[----:B------:R-:W-:-:S04]  /*f560*/  IMAD.MOV R7, RZ, RZ, -R2 ;  /* 0x000000ffff077224 */ /* 0x000fc800078e0a02 */
[----:B------:R-:W-:Y:S02]  /*f570*/  IMAD R3, R3, UR6, RZ ;  /* 0x0000000603037c24 */ /* 0x000fe4000f8e02ff */
[----:B------:R-:W-:Y:S02]  /*f580*/  IMAD R7, R5, R7, R0 ;  /* 0x0000000705077224 */ /* 0x000fe400078e0200 */
[C---:B------:R-:W-:Y:S02]  /*f590*/  IMAD R9, R2.reuse, UR7, R3 ;  /* 0x0000000702097c24 */ /* 0x040fe4000f8e0203 */
[----:B------:R-:W-:Y:S01]  /*f5a0*/  IMAD.WIDE.U32 R2, R2, R11, UR4 ;  /* 0x0000000402027e25 */ /* 0x000fe2000f8e000b */
[----:B------:R-:W-:Y:S01]  /*f5b0*/  SHF.R.S32.HI R0, RZ, 0x1f, R7 ;  /* 0x0000001fff007819 */ /* 0x000fe20000011407 */
[----:B------:R-:W-:Y:S02]  /*f5c0*/  ULDC.64 UR4, c[0x0][0x2c8] ;  /* 0x0000b20000047ab9 */ /* 0x000fe40000000a00 */
[----:B------:R-:W-:-:S02]  /*f5d0*/  IMAD.IADD R3, R3, 0x1, R9 ;  /* 0x0000000103037824 */ /* 0x000fc400078e0209 */
[----:B------:R-:W-:Y:S02]  /*f5e0*/  IMAD R0, R0, UR4, RZ ;  /* 0x0000000400007c24 */ /* 0x000fe4000f8e02ff */
[----:B------:R-:W-:-:S04]  /*f5f0*/  IMAD.WIDE.U32 R2, R7, UR4, R2 ;  /* 0x0000000407027c25 */ /* 0x000fc8000f8e0002 */
[----:B------:R-:W-:Y:S01]  /*f600*/  IMAD R7, R7, UR5, R0 ;  /* 0x0000000507077c24 */ /* 0x000fe2000f8e0200 */
[----:B------:R-:W-:Y:S02]  /*f610*/  ULDC.64 UR4, c[0x0][0x280] ;  /* 0x0000a00000047ab9 */ /* 0x000fe40000000a00 */
[----:B------:R-:W-:Y:S01]  /*f620*/  IADD3 R0, P0, R2, UR4, RZ ;  /* 0x0000000402007c10 */ /* 0x000fe2000ff1e0ff */
[----:B------:R-:W-:-:S03]  /*f630*/  ULDC UR4, c[0x0][0x2b8] ;  /* 0x0000ae0000047ab9 */ /* 0x000fc60000000800 */
[----:B------:R-:W-:Y:S02]  /*f640*/  IADD3.X R6, R3, UR5, R7, P0, !PT ;  /* 0x0000000503067c10 */ /* 0x000fe400087fe407 */
[----:B------:R-:W-:Y:S01]  /*f650*/  ISETP.GE.AND P0, PT, R30, UR4, PT ;  /* 0x000000041e007c0c */ /* 0x000fe2000bf06270 */
[----:B------:R-:W-:Y:S01]  /*f660*/  UMOV UR4, 0xffffffff ;  /* 0xffffffff00047882 */ /* 0x000fe20000000000 */
[----:B0-----:R-:W-:-:S04]  /*f670*/  LOP3.LUT R18, R18, 0x7f, RZ, 0xc0, !PT ;  /* 0x0000007f12127812 */ /* 0x001fc800078ec0ff */
[----:B------:R-:W-:Y:S01]  /*f680*/  SHF.R.U32.HI R18, RZ, 0x3, R18 ;  /* 0x00000003ff127819 */ /* 0x000fe20000011612 */
[----:B---3--:R-:W-:Y:S06]  /*f690*/  BRA.DIV UR4, `(.L_x_7582) ;  /* 0x0000005204fc7947 */ /* 0x008fec000b800000 */
        /* <DEDUP_REMOVED lines=10> */
[----:B-----5:R1:W-:Y:S01]  /*f740*/  @!P2 LDGSTS.E.BYPASS.LTC128B.128 [R10+0x14400], desc[UR50][R2.64], !P0 ;  /* 0x14400000020aafae */ /* 0x0203e2000c101d72 */
[----:B------:R-:W-:Y:S01]  /*f750*/  ISETP.GE.AND P2, PT, R8, R5, PT ;  /* 0x000000050800720c */ /* 0x000fe20003f46270 */
[----:B------:R-:W-:-:S02]  /*f760*/  VIADD R8, R4, 0x20 ;  /* 0x0000002004087836 */ /* 0x000fc40000000000 */
[----:B-1----:R-:W1:Y:S10]  /*f770*/  SHFL.IDX PT, R2, R6, 0x1, 0x181f ;  /* 0x00381f0006027f89 */ /* 0x002e7400000e0000 */
[----:B0-----:R-:W-:-:S05]  /*f780*/  @!P2 IADD3 R14, P1, R30, R14, RZ ;  /* 0x0000000e1e0ea210 */ /* 0x001fca0007f3e0ff */
[----:B-1----:R-:W-:Y:S02]  /*f790*/  @!P2 IMAD.X R3, RZ, RZ, R2, P1 ;  /* 0x000000ffff03a224 */ /* 0x002fe400008e0602 */
[----:B------:R-:W-:Y:S02]  /*f7a0*/  @!P2 IMAD.MOV.U32 R2, RZ, RZ, R14 ;  /* 0x000000ffff02a224 */ /* 0x000fe400078e000e */
[----:B------:R-:W0:Y:S04]  /*f7b0*/  SHFL.IDX PT, R14, R0, 0x2, 0x181f ;  /* 0x00581f00000e7f89 */ /* 0x000e2800000e0000 */
[----:B------:R1:W-:Y:S01]  /*f7c0*/  @!P2 LDGSTS.E.BYPASS.LTC128B.128 [R10+0x14c00], desc[UR50][R2.64], !P0 ;  /* 0x14c00000020aafae */ /* 0x0003e2000c101d72 */
        /* <DEDUP_REMOVED lines=32> */
[----:B------:R-:W-:-:S03]  /*f9d0*/  ISETP.GE.AND P2, PT, R8, R5, PT ;  /* 0x000000050800720c */ /* 0x000fc60003f46270 */
[----:B-1----:R-:W1:Y:S04]  /*f9e0*/  SHFL.IDX PT, R2, R6, 0x6, 0x181f ;  /* 0x00d81f0006027f89 */ /* 0x002e6800000e0000 */
[----:B------:R-:W2:Y:S06]  /*f9f0*/  SHFL.IDX PT, R6, R6, 0x7, 0x181f ;  /* 0x00f81f0006067f89 */ /* 0x000eac00000e0000 */
[----:B0-----:R-:W-:-:S05]  /*fa00*/  @!P2 IADD3 R14, P1, R30, R14, RZ ;  /* 0x0000000e1e0ea210 */ /* 0x001fca0007f3e0ff */
[----:B-1----:R-:W-:Y:S02]  /*fa10*/  @!P2 IMAD.X R3, RZ, RZ, R2, P1 ;  /* 0x000000ffff03a224 */ /* 0x002fe400008e0602 */
[----:B------:R-:W-:Y:S02]  /*fa20*/  @!P2 IMAD.MOV.U32 R2, RZ, RZ, R14 ;  /* 0x000000ffff02a224 */ /* 0x000fe400078e000e */
[----:B------:R0:W1:Y:S04]  /*fa30*/  SHFL.IDX PT, R14, R0, 0x7, 0x181f ;  /* 0x00f81f00000e7f89 */ /* 0x00006800000e0000 */
[----:B--2---:R0:W-:Y:S02]  /*fa40*/  @!P2 LDGSTS.E.BYPASS.LTC128B.128 [R10+0x17400], desc[UR50][R2.64], !P0 ;  /* 0x17400000020aafae */ /* 0x0041e4000c101d72 */
.L_x_7706:
[----:B------:R-:W-:-:S05]  /*fa50*/  VIADD R4, R4, 0x70 ;  /* 0x0000007004047836 */ /* 0x000fca0000000000 */
[----:B------:R-:W-:-:S13]  /*fa60*/  ISETP.GE.AND P1, PT, R4, R5, PT ;  /* 0x000000050400720c */ /* 0x000fda0003f26270 */
[----:B01----:R-:W-:-:S05]  /*fa70*/  @!P1 IADD3 R2, P2, R30, R14, RZ ;  /* 0x0000000e1e029210 */ /* 0x003fca0007f5e0ff */
[----:B------:R-:W-:-:S05]  /*fa80*/  @!P1 IMAD.X R3, RZ, RZ, R6, P2 ;  /* 0x000000ffff039224 */ /* 0x000fca00010e0606 */
[----:B------:R-:W-:Y:S01]  /*fa90*/  @!PT LDS RZ, [RZ] ;  /* 0x00000000fffff984 */ /* 0x000fe20000000800 */
[----:B------:R-:W-:Y:S01]  /*faa0*/  @!PT LDS RZ, [RZ] ;  /* 0x00000000fffff984 */ /* 0x000fe20000000800 */
[----:B------:R-:W-:Y:S01]  /*fab0*/  @!PT LDS RZ, [RZ] ;  /* 0x00000000fffff984 */ /* 0x000fe20000000800 */
[----:B------:R0:W-:Y:S01]  /*fac0*/  @!P1 LDGSTS.E.BYPASS.LTC128B.128 [R10+0x17c00], desc[UR50][R2.64], !P0 ;  /* 0x17c00000020a9fae */ /* 0x0001e2000c101d72 */
[----:B------:R-:W-:Y:S01]  /*fad0*/  PLOP3.LUT P0, PT, PT, PT, PT, 0x80, 0x0 ;  /* 0x000000000000781c */ /* 0x000fe20003f0f070 */
[----:B------:R-:W-:-:S12]  /*fae0*/  NOP ;  /* 0x0000000000007918 */ /* 0x000fd80000000000 */
.L_x_7583:
        /* <DEDUP_REMOVED lines=18> */
.L_x_7707:
[----:B------:R-:W-:Y:S05]  /*fc10*/  BSYNC B0 ;  /* 0x0000000000007941 */ /* 0x000fea0003800000 */
.L_x_7584:
[----:B------:R-:W2:Y:S01]  /*fc20*/  LDL R0, [R1+0xc] ;  /* 0x00000c0001007983 */ /* 0x000ea20000100800 */
[----:B------:R-:W-:-:S06]  /*fc30*/  UIADD3 UR4, UR47, -0x2, URZ ;  /* 0xfffffffe2f047890 */ /* 0x000fcc000fffe03f */
[----:B--2---:R-:W-:-:S13]  /*fc40*/  ISETP.LE.AND P0, PT, R0, UR4, PT ;  /* 0x0000000400007c0c */ /* 0x004fda000bf03270 */
[----:B------:R-:W-:Y:S05]  /*fc50*/  @!P0 BRA `(.L_x_7586) ;  /* 0x0000001800548947 */ /* 0x000fea0003800000 */
[----:B------:R-:W-:Y:S02]  /*fc60*/  IMAD.MOV.U32 R21, RZ, RZ, R31 ;  /* 0x000000ffff157224 */ /* 0x000fe400078e001f */
[----:B------:R-:W-:Y:S02]  /*fc70*/  IMAD.MOV.U32 R23, RZ, RZ, R35 ;  /* 0x000000ffff177224 */ /* 0x000fe400078e0023 */
[----:B------:R-:W-:-:S07]  /*fc80*/  IMAD.U32 R32, RZ, RZ, UR4 ;  /* 0x00000004ff207e24 */ /* 0x000fce000f8e00ff */
.L_x_7606:
[----:B-1----:R-:W1:Y:S01]  /*fc90*/  LDC R0, c[0x0][0x430] ;  /* 0x00010c00ff007b82 */ /* 0x002e620000000800 */
[----:B------:R-:W2:Y:S01]  /*fca0*/  S2R R2, SR_TID.X ;  /* 0x0000000000027919 */ /* 0x000ea20000002100 */
[----:B------:R-:W-:Y:S01]  /*fcb0*/  IMAD R7, R32, 0xa0, R36 ;  /* 0x000000a020077824 */ /* 0x000fe200078e0224 */
[----:B0-----:R-:W0:Y:S01]  /*fcc0*/  S2R R3, SR_TID.X ;  /* 0x0000000000037919 */ /* 0x001e220000002100 */
[----:B------:R-:W3:Y:S01]  /*fcd0*/  S2R R5, SR_TID.X ;  /* 0x0000000000057919 */ /* 0x000ee20000002100 */
[----:B------:R-:W4:Y:S01]  /*fce0*/  LDL R12, [R1+0xc] ;  /* 0x00000c00010c7983 */ /* 0x000f220000100800 */
[----:B-1----:R-:W-:Y:S02]  /*fcf0*/  ISETP.NE.AND P0, PT, R0, 0x1, PT ;  /* 0x000000010000780c */ /* 0x002fe40003f05270 */
[----:B--2---:R-:W-:-:S11]  /*fd00*/  LOP3.LUT R2, R2, 0x7f, RZ, 0xc0, !PT ;  /* 0x0000007f02027812 */ /* 0x004fd600078ec0ff */
[----:B------:R-:W1:Y:S01]  /*fd10*/  @P0 LDC R0, c[0x0][0x434] ;  /* 0x00010d00ff000b82 */ /* 0x000e620000000800 */
[----:B------:R-:W-:Y:S01]  /*fd20*/  SHF.R.U32.HI R2, RZ, 0x3, R2 ;  /* 0x00000003ff027819 */ /* 0x000fe20000011602 */
[C---:B0-----:R-:W-:Y:S01]  /*fd30*/  IMAD.SHL.U32 R8, R3.reuse, 0x10, RZ ;  /* 0x0000001003087824 */ /* 0x041fe200078e00ff */
[----:B------:R-:W-:Y:S01]  /*fd40*/  LOP3.LUT R3, R3, 0x7f, RZ, 0xc0, !PT ;  /* 0x0000007f03037812 */ /* 0x000fe200078ec0ff */
[----:B---3--:R-:W-:-:S03]  /*fd50*/  IMAD.SHL.U32 R10, R5, 0x10, RZ ;  /* 0x00000010050a7824 */ /* 0x008fc600078e00ff */
[----:B------:R-:W-:Y:S01]  /*fd60*/  LOP3.LUT R8, R2, 0x70, R8, 0xf8, !PT ;  /* 0x0000007002087812 */ /* 0x000fe200078ef808 */
[----:B------:R-:W0:Y:S01]  /*fd70*/  @P0 LDC R6, c[0x0][0x438] ;  /* 0x00010e00ff060b82 */ /* 0x000e220000000800 */
[----:B------:R-:W-:-:S03]  /*fd80*/  SHF.R.U32.HI R3, RZ, 0x3, R3 ;  /* 0x00000003ff037819 */ /* 0x000fc60000011603 */
[----:B------:R-:W-:-:S04]  /*fd90*/  IMAD.IADD R9, R8, 0x1, R7 ;  /* 0x0000000108097824 */ /* 0x000fc800078e0207 */
[----:B------:R-:W2:Y:S01]  /*fda0*/  @P0 LDC R4, c[0x0][0x434] ;  /* 0x00010d00ff040b82 */ /* 0x000ea20000000800 */
[----:B------:R-:W-:-:S07]  /*fdb0*/  LOP3.LUT R10, R3, 0x70, R10, 0xf8, !PT ;  /* 0x00000070030a7812 */ /* 0x000fce00078ef80a */
[----:B------:R-:W3:Y:S01]  /*fdc0*/  @P0 LDC R2, c[0x0][0x438] ;  /* 0x00010e00ff020b82 */ /* 0x000ee20000000800 */
[----:B------:R-:W-:Y:S01]  /*fdd0*/  LOP3.LUT R10, R10, 0x80, RZ, 0xfc, !PT ;  /* 0x000000800a0a7812 */ /* 0x000fe200078efcff */
[----:B-1----:R-:W-:-:S04]  /*fde0*/  @P0 IMAD.HI.U32 R3, R9, R0, RZ ;  /* 0x0000000009030227 */ /* 0x002fc800078e00ff */
[----:B------:R-:W-:Y:S02]  /*fdf0*/  IMAD.IADD R7, R10, 0x1, R7 ;  /* 0x000000010a077824 */ /* 0x000fe400078e0207 */
[----:B------:R-:W-:Y:S01]  /*fe00*/  IMAD.MOV.U32 R0, RZ, RZ, R9 ;  /* 0x000000ffff007224 */ /* 0x000fe200078e0009 */
[----:B0-----:R-:W-:Y:S01]  /*fe10*/  @P0 SHF.R.U32.HI R0, RZ, R6, R3 ;  /* 0x00000006ff000219 */ /* 0x001fe20000011603 */
[----:B------:R-:W-:Y:S01]  /*fe20*/  IMAD.MOV.U32 R6, RZ, RZ, R7 ;  /* 0x000000ffff067224 */ /* 0x000fe200078e0007 */
[----:B------:R-:W-:Y:S05]  /*fe30*/  YIELD ;  /* 0x0000000000007946 */ /* 0x000fea0003800000 */
[----:B--2---:R-:W-:Y:S01]  /*fe40*/  @P0 IMAD.HI.U32 R3, R7, R4, RZ ;  /* 0x0000000407030227 */ /* 0x004fe200078e00ff */
[----:B------:R-:W-:Y:S01]  /*fe50*/  ULDC.64 UR4, c[0x0][0x428] ;  /* 0x00010a0000047ab9 */ /* 0x000fe20000000a00 */
[----:B------:R-:W-:-:S02]  /*fe60*/  ULDC.64 UR6, c[0x0][0x418] ;  /* 0x0001060000067ab9 */ /* 0x000fc40000000a00 */
[----:B------:R-:W-:Y:S01]  /*fe70*/  IMAD R5, R37, UR4, RZ ;  /* 0x0000000425057c24 */ /* 0x000fe2000f8e02ff */
[----:B---3--:R-:W-:Y:S01]  /*fe80*/  @P0 SHF.R.U32.HI R6, RZ, R2, R3 ;  /* 0x00000002ff060219 */ /* 0x008fe20000011603 */
[--C-:B------:R-:W-:Y:S01]  /*fe90*/  IMAD.MOV.U32 R2, RZ, RZ, R0.reuse ;  /* 0x000000ffff027224 */ /* 0x100fe200078e0000 */
[----:B------:R-:W-:Y:S01]  /*fea0*/  SHF.R.S32.HI R3, RZ, 0x1f, R0 ;  /* 0x0000001fff037819 */ /* 0x000fe20000011400 */
[C---:B------:R-:W-:Y:S02]  /*feb0*/  IMAD R8, R34.reuse, UR5, R5 ;  /* 0x0000000522087c24 */ /* 0x040fe4000f8e0205 */
[----:B------:R-:W-:-:S04]  /*fec0*/  IMAD.WIDE.U32 R2, R34, UR4, R2 ;  /* 0x0000000422027c25 */ /* 0x000fc8000f8e0002 */
[----:B------:R-:W-:Y:S01]  /*fed0*/  IMAD.IADD R3, R8, 0x1, R3 ;  /* 0x0000000108037824 */ /* 0x000fe200078e0203 */
[----:B------:R-:W-:-:S04]  /*fee0*/  LEA R4, P0, R2, UR6, 0x2 ;  /* 0x0000000602047c11 */ /* 0x000fc8000f8010ff */
[----:B------:R-:W-:Y:S02]  /*fef0*/  LEA.HI.X R5, R2, UR7, R3, 0x2, P0 ;  /* 0x0000000702057c11 */ /* 0x000fe400080f1403 */
[----:B------:R-:W-:-:S03]  /*ff00*/  ISETP.GT.U32.AND P1, PT, R10, 0x9f, PT ;  /* 0x0000009f0a00780c */ /* 0x000fc60003f24070 */
[----:B------:R0:W2:Y:S01]  /*ff10*/  LDG.E R10, desc[UR50][R4.64] ;  /* 0x00000032040a7981 */ /* 0x0000a2000c1e1900 */
[----:B------:R-:W-:-:S09]  /*ff20*/  IMAD.U32 R11, RZ, RZ, UR44 ;  /* 0x0000002cff0b7e24 */ /* 0x000fd2000f8e00ff */
[--C-:B------:R-:W-:Y:S01]  /*ff30*/  @!P1 SHF.R.S32.HI R3, RZ, 0x1f, R6.reuse ;  /* 0x0000001fff039819 */ /* 0x100fe20000011406 */
[----:B------:R-:W-:Y:S01]  /*ff40*/  @!P1 IMAD.MOV.U32 R2, RZ, RZ, R6 ;  /* 0x000000ffff029224 */ /* 0x000fe200078e0006 */
[----:B------:R-:W-:-:S03]  /*ff50*/  ISETP.NE.AND P2, PT, R11, 0x3, PT ;  /* 0x000000030b00780c */ /* 0x000fc60003f45270 */
[----:B------:R-:W-:Y:S01]  /*ff60*/  @!P1 IMAD.WIDE.U32 R2, R34, UR4, R2 ;  /* 0x0000000422029c25 */ /* 0x000fe2000f8e0002 */
[----:B------:R-:W-:-:S03]  /*ff70*/  ULDC UR4, c[0x0][0x430] ;  /* 0x00010c0000047ab9 */ /* 0x000fc60000000800 */
[----:B------:R-:W-:Y:S01]  /*ff80*/  @!P1 IMAD.IADD R8, R8, 0x1, R3 ;  /* 0x0000000108089824 */ /* 0x000fe200078e0203 */
[C---:B0-----:R-:W-:Y:S01]  /*ff90*/  @!P1 LEA R4, P0, R2.reuse, UR6, 0x2 ;  /* 0x0000000602049c11 */ /* 0x041fe2000f8010ff */
[----:B------:R-:W-:Y:S02]  /*ffa0*/  VIADD R31, R21, 0x1 ;  /* 0x00000001151f7836 */ /* 0x000fe40000000000 */
[----:B------:R-:W-:Y:S01]  /*ffb0*/  IMAD.MOV R0, RZ, RZ, -R0 ;  /* 0x000000ffff007224 */ /* 0x000fe200078e0a00 */
[----:B------:R-:W-:Y:S01]  /*ffc0*/  @!P1 LEA.HI.X R5, R2, UR7, R8, 0x2, P0 ;  /* 0x0000000702059c11 */ /* 0x000fe200080f1408 */
[----:B------:R-:W-:Y:S01]  /*ffd0*/  IMAD.MOV.U32 R8, RZ, RZ, RZ ;  /* 0x000000ffff087224 */ /* 0x000fe200078e00ff */
[C---:B------:R-:W-:Y:S01]  /*ffe0*/  ISETP.NE.AND P0, PT, R31.reuse, 0x2, PT ;  /* 0x000000021f00780c */ /* 0x040fe20003f05270 */
[----:B------:R-:W-:Y:S02]  /*fff0*/  IMAD.MOV R2, RZ, RZ, -R6 ;  /* 0x000000ffff027224 */ /* 0x000fe400078e0a06 */
[----:B------:R-:W-:Y:S01]  /*10000*/  IMAD R9, R0, UR4, R9 ;  /* 0x0000000400097c24 */ /* 0x000fe2000f8e0209 */
[----:B------:R-:W-:Y:S01]  /*10010*/  SEL R0, RZ, 0x1, P0 ;  /* 0x00000001ff007807 */ /* 0x000fe20000000000 */
[----:B------:R-:W-:Y:S01]  /*10020*/  IMAD R7, R2, UR4, R7 ;  /* 0x0000000402077c24 */ /* 0x000fe2000f8e0207 */
[----:B------:R0:W5:Y:S01]  /*10030*/  @!P1 LDG.E R8, desc[UR50][R4.64] ;  /* 0x0000003204089981 */ /* 0x000162000c1e1900 */
[----:B------:R-:W-:-:S02]  /*10040*/  SEL R31, R31, RZ, P0 ;  /* 0x000000ff1f1f7207 */ /* 0x000fc40000000000 */
[----:B------:R-:W-:Y:S02]  /*10050*/  LOP3.LUT R35, R23, R0, RZ, 0x3c, !PT ;  /* 0x0000000017237212 */ /* 0x000fe400078e3cff */
[C---:B----4-:R-:W-:Y:S01]  /*10060*/  ISETP.GT.AND P1, PT, R32.reuse, R12, PT ;  /* 0x0000000c2000720c */ /* 0x050fe20003f24270 */
[----:B------:R-:W-:Y:S01]  /*10070*/  VIADD R32, R32, 0xffffffff ;  /* 0xffffffff20207836 */ /* 0x000fe20000000000 */
[----:B--2---:R-:W-:Y:S01]  /*10080*/  SHF.R.S32.HI R26, RZ, 0x1f, R10 ;  /* 0x0000001fff1a7819 */ /* 0x004fe2000001140a */
[----:B0-----:R-:W-:Y:S10]  /*10090*/  @!P2 BRA `(.L_x_7587) ;  /* 0x000000000004a947 */ /* 0x001ff40003800000 */
[----:B------:R-:W-:Y:S01]  /*100a0*/  BPT.TRAP 0x1 ;  /* 0x000000040000795c */ /* 0x000fe20000300000 */
.L_x_7587:
[----:B------:R-:W-:Y:S01]  /*100b0*/  IMAD R0, R31, 0x8, R16 ;  /* 0x000000081f007824 */ /* 0x000fe200078e0210 */
[----:B------:R-:W-:Y:S01]  /*100c0*/  SHF.L.U32 R28, R35, 0x1f, RZ ;  /* 0x0000001f231c7819 */ /* 0x000fe200000006ff */
[----:B------:R-:W-:Y:S01]  /*100d0*/  BSSY B0, `(.L_x_7588) ;  /* 0x0000004000007945 */ /* 0x000fe20003800000 */
[----:B------:R-:W-:Y:S02]  /*100e0*/  SHF.R.S32.HI R27, RZ, 0x1f, R9 ;  /* 0x0000001fff1b7819 */ /* 0x000fe40000011409 */
[----:B------:R-:W0:Y:S02]  /*100f0*/  SYNCS.PHASECHK.TRANS64.TRYWAIT P0, [R0+URZ+0x22880], R28 ;  /* 0x0228801c000075a7 */ /* 0x000e24000800017f */
[----:B0-----:R-:W-:Y:S05]  /*10100*/  @!P0 BRA `(.L_x_7589) ;  /* 0x0000005000c08947 */ /* 0x001fea0003800000 */
.L_x_7708:
[----:B------:R-:W-:Y:S05]  /*10110*/  BSYNC B0 ;  /* 0x0000000000007941 */ /* 0x000fea0003800000 */
.L_x_7588:
[----:B------:R-:W2:Y:S01]  /*10120*/  LDL R12, [R1+0x1c] ;  /* 0x00001c00010c7983 */ /* 0x000ea20000100800 */
[----:B------:R-:W-:Y:S01]  /*10130*/  ULDC.64 UR4, c[0x0][0x328] ;  /* 0x0000ca0000047ab9 */ /* 0x000fe20000000a00 */
[----:B------:R-:W-:Y:S01]  /*10140*/  ULDC.64 UR6, c[0x0][0x338] ;  /* 0x0000ce0000067ab9 */ /* 0x000fe20000000a00 */
[----:B------:R-:W-:Y:S01]  /*10150*/  IMAD R4, R27, UR4, RZ ;  /* 0x000000041b047c24 */ /* 0x000fe2000f8e02ff */
[----:B------:R-:W-:Y:S01]  /*10160*/  SHF.R.S32.HI R29, RZ, 0x1f, R7 ;  /* 0x0000001fff1d7819 */ /* 0x000fe20000011407 */
[C---:B------:R-:W-:Y:S01]  /*10170*/  IMAD.WIDE.U32 R2, R9.reuse, UR4, RZ ;  /* 0x0000000409027c25 */ /* 0x040fe2000f8e00ff */
[----:B-----5:R-:W-:Y:S01]  /*10180*/  SHF.R.S32.HI R25, RZ, 0x1f, R8 ;  /* 0x0000001fff197819 */ /* 0x020fe20000011408 */
[----:B------:R-:W1:Y:S02]  /*10190*/  LDC R11, c[0x0][0x2f4] ;  /* 0x0000bd00ff0b7b82 */ /* 0x000e640000000800 */
        /* <DEDUP_REMOVED lines=8> */
[----:B------:R-:W-:Y:S02]  /*10220*/  IMAD.MOV.U32 R4, RZ, RZ, R2 ;  /* 0x000000ffff047224 */ /* 0x000fe400078e0002 */
[----:B------:R-:W-:Y:S01]  /*10230*/  IMAD.WIDE.U32 R2, R7, UR4, RZ ;  /* 0x0000000407027c25 */ /* 0x000fe2000f8e00ff */
[----:B------:R-:W-:Y:S01]  /*10240*/  ULDC.64 UR4, c[0x0][0x330] ;  /* 0x0000cc0000047ab9 */ /* 0x000fe20000000a00 */
[----:B-1----:R-:W-:-:S02]  /*10250*/  ISETP.GE.AND P2, PT, R30, R11, PT ;  /* 0x0000000b1e00720c */ /* 0x002fc40003f46270 */
        /* <DEDUP_REMOVED lines=16> */
[----:B------:R-:W1:Y:S01]  /*10360*/  SHFL.IDX PT, R2, R20, RZ, 0x181f ;  /* 0x00181fff14027589 */ /* 0x000e6200000e0000 */
[----:B------:R-:W-:-:S03]  /*10370*/  IMAD.IADD R6, R16, 0x1, R6 ;  /* 0x0000000110067824 */ /* 0x000fc600078e0206 */
[----:B------:R-:W2:Y:S04]  /*10380*/  SHFL.IDX PT, R3, R4, RZ, 0x181f ;  /* 0x00181fff04037589 */ /* 0x000ea800000e0000 */
[----:B------:R-:W3:Y:S04]  /*10390*/  SHFL.IDX PT, R12, R20, 0x1, 0x181f ;  /* 0x00381f00140c7f89 */ /* 0x000ee800000e0000 */
[----:B------:R-:W4:Y:S04]  /*103a0*/  SHFL.IDX PT, R33, R4, 0x1, 0x181f ;  /* 0x00381f0004217f89 */ /* 0x000f2800000e0000 */
[----:B------:R-:W5:Y:S04]  /*103b0*/  SHFL.IDX PT, R11, R20, 0x2, 0x181f ;  /* 0x00581f00140b7f89 */ /* 0x000f6800000e0000 */
[----:B------:R-:W0:Y:S01]  /*103c0*/  SHFL.IDX PT, R5, R4, 0x2, 0x181f ;  /* 0x00581f0004057f89 */ /* 0x000e2200000e0000 */
[----:B-1----:R-:W-:-:S05]  /*103d0*/  IADD3 R2, P0, R30, R2, RZ ;  /* 0x000000021e027210 */ /* 0x002fca0007f1e0ff */
[----:B--2---:R-:W-:-:S05]  /*103e0*/  IMAD.X R3, RZ, RZ, R3, P0 ;  /* 0x000000ffff037224 */ /* 0x004fca00000e0603 */
[----:B------:R3:W-:Y:S02]  /*103f0*/  LDGSTS.E.BYPASS.LTC128B.128 [R6+0xa400], desc[UR50][R2.64], !P2 ;  /* 0x0a40000002067fae */ /* 0x0007e4000d101d72 */
[----:B---3--:R-:W-:-:S05]  /*10400*/  IADD3 R2, P0, R30, R12, RZ ;  /* 0x0000000c1e027210 */ /* 0x008fca0007f1e0ff */
[----:B----4-:R-:W-:Y:S02]  /*10410*/  IMAD.X R3, RZ, RZ, R33, P0 ;  /* 0x000000ffff037224 */ /* 0x010fe400000e0621 */
[----:B------:R-:W-:Y:S04]  /*10420*/  SHFL.IDX PT, R33, R4, 0x7, 0x181f ;  /* 0x00f81f0004217f89 */ /* 0x000fe800000e0000 */
[----:B------:R5:W-:Y:S02]  /*10430*/  LDGSTS.E.BYPASS.LTC128B.128 [R6+0xac00], desc[UR50][R2.64], !P2 ;  /* 0x0ac0000002067fae */ /* 0x000be4000d101d72 */
[----:B-----5:R-:W-:-:S05]  /*10440*/  IADD3 R2, P0, R30, R11, RZ ;  /* 0x0000000b1e027210 */ /* 0x020fca0007f1e0ff */
[----:B0-----:R-:W-:Y:S02]  /*10450*/  IMAD.X R3, RZ, RZ, R5, P0 ;  /* 0x000000ffff037224 */ /* 0x001fe400000e0605 */
[----:B------:R-:W-:Y:S04]  /*10460*/  SHFL.IDX PT, R5, R18, RZ, 0x181f ;  /* 0x00181fff12057589 */ /* 0x000fe800000e0000 */
[----:B------:R0:W-:Y:S04]  /*10470*/  LDGSTS.E.BYPASS.LTC128B.128 [R6+0xb400], desc[UR50][R2.64], !P2 ;  /* 0x0b40000002067fae */ /* 0x0001e8000d101d72 */
[----:B0-----:R-:W0:Y:S04]  /*10480*/  SHFL.IDX PT, R2, R20, 0x3, 0x181f ;  /* 0x00781f0014027f89 */ /* 0x001e2800000e0000 */
[----:B------:R-:W1:Y:S01]  /*10490*/  SHFL.IDX PT, R3, R4, 0x3, 0x181f ;  /* 0x00781f0004037f89 */ /* 0x000e6200000e0000 */
[----:B0-----:R-:W-:-:S05]  /*104a0*/  IADD3 R2, P0, R30, R2, RZ ;  /* 0x000000021e027210 */ /* 0x001fca0007f1e0ff */
[----:B-1----:R-:W-:-:S05]  /*104b0*/  IMAD.X R3, RZ, RZ, R3, P0 ;  /* 0x000000ffff037224 */ /* 0x002fca00000e0603 */
        /* <DEDUP_REMOVED lines=12> */
[----:B------:R-:W1:Y:S04]  /*10580*/  SHFL.IDX PT, R3, R4, 0x6, 0x181f ;  /* 0x00d81f0004037f89 */ /* 0x000e6800000e0000 */
[----:B------:R-:W2:Y:S04]  /*10590*/  SHFL.IDX PT, R20, R20, 0x7, 0x181f ;  /* 0x00f81f0014147f89 */ /* 0x000ea800000e0000 */
[----:B------:R-:W3:Y:S04]  /*105a0*/  SHFL.IDX PT, R4, R19, RZ, 0x181f ;  /* 0x00181fff13047589 */ /* 0x000ee800000e0000 */
[----:B------:R-:W4:Y:S01]  /*105b0*/  SHFL.IDX PT, R19, R19, 0x1, 0x181f ;  /* 0x00381f0013137f89 */ /* 0x000f2200000e0000 */
[----:B0-----:R-:W-:-:S05]  /*105c0*/  IADD3 R2, P0, R30, R2, RZ ;  /* 0x000000021e027210 */ /* 0x001fca0007f1e0ff */
[----:B-1----:R-:W-:-:S05]  /*105d0*/  IMAD.X R3, RZ, RZ, R3, P0 ;  /* 0x000000ffff037224 */ /* 0x002fca00000e0603 */
[----:B------:R2:W-:Y:S02]  /*105e0*/  LDGSTS.E.BYPASS.LTC128B.128 [R6+0xd400], desc[UR50][R2.64], !P2 ;  /* 0x0d40000002067fae */ /* 0x0005e4000d101d72 */
[----:B--2---:R-:W-:-:S05]  /*105f0*/  IADD3 R2, P0, R30, R20, RZ ;  /* 0x000000141e027210 */ /* 0x004fca0007f1e0ff */
[----:B------:R-:W-:-:S05]  /*10600*/  IMAD.X R3, RZ, RZ, R33, P0 ;  /* 0x000000ffff037224 */ /* 0x000fca00000e0621 */
[----:B------:R0:W-:Y:S02]  /*10610*/  LDGSTS.E.BYPASS.LTC128B.128 [R6+0xdc00], desc[UR50][R2.64], !P2 ;  /* 0x0dc0000002067fae */ /* 0x0001e4000d101d72 */
[----:B0-----:R-:W-:-:S05]  /*10620*/  IADD3 R2, P0, R30, R5, RZ ;  /* 0x000000051e027210 */ /* 0x001fca0007f1e0ff */
[----:B---3--:R-:W-:-:S05]  /*10630*/  IMAD.X R3, RZ, RZ, R4, P0 ;  /* 0x000000ffff037224 */ /* 0x008fca00000e0604 */
[----:B------:R0:W-:Y:S04]  /*10640*/  LDGSTS.E.BYPASS.LTC128B.128 [R6+0xe400], desc[UR50][R2.64], !P2 ;  /* 0x0e40000002067fae */ /* 0x0001e8000d101d72 */
[----:B0---4-:R0:W1:Y:S02]  /*10650*/  SHFL.IDX PT, R2, R18, 0x1, 0x181f ;  /* 0x00381f0012027f89 */ /* 0x01106400000e0000 */
.L_x_7730:
[----:B-1----:R-:W-:-:S05]  /*10660*/  IADD3 R2, P0, R30, R2, RZ ;  /* 0x000000021e027210 */ /* 0x002fca0007f1e0ff */
[----:B------:R-:W-:Y:S01]  /*10670*/  IMAD.X R3, RZ, RZ, R19, P0 ;  /* 0x000000ffff037224 */ /* 0x000fe200000e0613 */
[----:B------:R-:W-:-:S04]  /*10680*/  PLOP3.LUT P0, PT, PT, PT, PT, 0x80, 0x0 ;  /* 0x000000000000781c */ /* 0x000fc80003f0f070 */
[----:B------:R-:W-:Y:S01]  /*10690*/  @!PT LDS RZ, [RZ] ;  /* 0x00000000fffff984 */ /* 0x000fe20000000800 */
[----:B------:R-:W-:Y:S01]  /*106a0*/  @!PT LDS RZ, [RZ] ;  /* 0x00000000fffff984 */ /* 0x000fe20000000800 */
[----:B------:R-:W-:Y:S01]  /*106b0*/  @!PT LDS RZ, [RZ] ;  /* 0x00000000fffff984 */ /* 0x000fe20000000800 */
[----:B------:R1:W-:Y:S01]  /*106c0*/  LDGSTS.E.BYPASS.LTC128B.128 [R6+0xec00], desc[UR50][R2.64], !P2 ;  /* 0x0ec0000002067fae */ /* 0x0003e2000d101d72 */
[----:B------:R-:W-:-:S08]  /*106d0*/  NOP ;  /* 0x0000000000007918 */ /* 0x000fd00000000000 */
.L_x_7591:
        /* <DEDUP_REMOVED lines=11> */
.L_x_7592:
[----:B------:R1:W-:Y:S01]  /*10790*/  SYNCS.ARRIVE.TRANS64.A1T0 RZ, [R0+URZ+0x22870], RZ ;  /* 0x022870ff00ff79a7 */ /* 0x0003e2000810003f */
[----:B------:R-:W-:Y:S05]  /*107a0*/  @!P3 BRA `(.L_x_7593) ;  /* 0x000000000004b947 */ /* 0x000fea0003800000 */
[----:B------:R-:W-:Y:S01]  /*107b0*/  BPT.TRAP 0x1 ;  /* 0x000000040000795c */ /* 0x000fe20000300000 */
.L_x_7593:
[----:B------:R-:W2:Y:S01]  /*107c0*/  SYNCS.PHASECHK.TRANS64.TRYWAIT P0, [R0+URZ+0x22840], R28 ;  /* 0x0228401c000075a7 */ /* 0x000ea2000800017f */
[----:B------:R-:W-:Y:S04]  /*107d0*/  BSSY B0, `(.L_x_7594) ;  /* 0x0000002000007945 */ /* 0x000fe80003800000 */
[----:B--2---:R-:W-:Y:S05]  /*107e0*/  @!P0 BRA `(.L_x_7595) ;  /* 0x0000005400d48947 */ /* 0x004fea0003800000 */
.L_x_7731:
[----:B------:R-:W-:Y:S05]  /*107f0*/  BSYNC B0 ;  /* 0x0000000000007941 */ /* 0x000fea0003800000 */
.L_x_7594:
        /* <DEDUP_REMOVED lines=13> */
[----:B------:R-:W-:Y:S01]  /*108d0*/  IMAD R9, R8, UR5, R9 ;  /* 0x0000000508097c24 */ /* 0x000fe2000f8e0209 */
[----:B---3--:R-:W-:Y:S01]  /*108e0*/  ISETP.GE.AND P2, PT, R30, R11, PT ;  /* 0x0000000b1e00720c */ /* 0x008fe20003f46270 */
        /* <DEDUP_REMOVED lines=17> */
[----:B------:R-:W3:Y:S04]  /*10a00*/  SHFL.IDX PT, R2, R9, RZ, 0x181f ;  /* 0x00181fff09027589 */ /* 0x000ee800000e0000 */
[----:B------:R-:W4:Y:S04]  /*10a10*/  SHFL.IDX PT, R3, R4, RZ, 0x181f ;  /* 0x00181fff04037589 */ /* 0x000f2800000e0000 */
[----:B------:R-:W5:Y:S04]  /*10a20*/  SHFL.IDX PT, R12, R9, 0x1, 0x181f ;  /* 0x00381f00090c7f89 */ /* 0x000f6800000e0000 */
[----:B------:R-:W0:Y:S04]  /*10a30*/  SHFL.IDX PT, R10, R4, 0x1, 0x181f ;  /* 0x00381f00040a7f89 */ /* 0x000e2800000e0000 */
[----:B------:R-:W1:Y:S04]  /*10a40*/  SHFL.IDX PT, R11, R9, 0x2, 0x181f ;  /* 0x00581f00090b7f89 */ /* 0x000e6800000e0000 */
[----:B------:R-:W2:Y:S01]  /*10a50*/  SHFL.IDX PT, R5, R4, 0x2, 0x181f ;  /* 0x00581f0004057f89 */ /* 0x000ea200000e0000 */
[----:B---3--:R-:W-:-:S03]  /*10a60*/  IADD3 R2, P0, R30, R2, RZ ;  /* 0x000000021e027210 */ /* 0x008fc60007f1e0ff */
[----:B------:R-:W-:Y:S02]  /*10a70*/  SHFL.IDX PT, R14, R7, 0x1, 0x181f ;  /* 0x00381f00070e7f89 */ /* 0x000fe400000e0000 */
[----:B----4-:R-:W-:-:S05]  /*10a80*/  IMAD.X R3, RZ, RZ, R3, P0 ;  /* 0x000000ffff037224 */ /* 0x010fca00000e0603 */
[----:B------:R5:W-:Y:S02]  /*10a90*/  LDGSTS.E.BYPASS.LTC128B.128 [R6+0x18400], desc[UR50][R2.64], !P2 ;  /* 0x1840000002067fae */ /* 0x000be4000d101d72 */
[----:B-----5:R-:W-:-:S05]  /*10aa0*/  IADD3 R2, P0, R30, R12, RZ ;  /* 0x0000000c1e027210 */ /* 0x020fca0007f1e0ff */
[----:B0-----:R-:W-:Y:S02]  /*10ab0*/  IMAD.X R3, RZ, RZ, R10, P0 ;  /* 0x000000ffff037224 */ /* 0x001fe400000e060a */
[----:B------:R-:W-:Y:S04]  /*10ac0*/  SHFL.IDX PT, R10, R4, 0x7, 0x181f ;  /* 0x00f81f00040a7f89 */ /* 0x000fe800000e0000 */
[----:B------:R1:W-:Y:S02]  /*10ad0*/  LDGSTS.E.BYPASS.LTC128B.128 [R6+0x18c00], desc[UR50][R2.64], !P2 ;  /* 0x18c0000002067fae */ /* 0x0003e4000d101d72 */
[----:B-1----:R-:W-:-:S05]  /*10ae0*/  IADD3 R2, P0, R30, R11, RZ ;  /* 0x0000000b1e027210 */ /* 0x002fca0007f1e0ff */
[----:B--2---:R-:W-:Y:S02]  /*10af0*/  IMAD.X R3, RZ, RZ, R5, P0 ;  /* 0x000000ffff037224 */ /* 0x004fe400000e0605 */
        /* <DEDUP_REMOVED lines=30> */
[----:B----4-:R0:W-:Y:S03]  /*10ce0*/  LDGSTS.E.BYPASS.LTC128B.128 [R6+0x1c400], desc[UR50][R2.64], !P2 ;  /* 0x1c40000002067fae */ /* 0x0101e6000d101d72 */
.L_x_7753:
[----:B0-----:R-:W-:-:S05]  /*10cf0*/  IADD3 R2, P0, R30, R14, RZ ;  /* 0x0000000e1e027210 */ /* 0x001fca0007f1e0ff */
[----:B------:R-:W-:Y:S01]  /*10d00*/  IMAD.X R3, RZ, RZ, R8, P0 ;  /* 0x000000ffff037224 */ /* 0x000fe200000e0608 */
[----:B------:R-:W-:-:S04]  /*10d10*/  PLOP3.LUT P0, PT, PT, PT, PT, 0x80, 0x0 ;  /* 0x000000000000781c */ /* 0x000fc80003f0f070 */
[----:B------:R-:W-:Y:S01]  /*10d20*/  @!PT LDS RZ, [RZ] ;  /* 0x00000000fffff984 */ /* 0x000fe20000000800 */
[----:B------:R-:W-:Y:S01]  /*10d30*/  @!PT LDS RZ, [RZ] ;  /* 0x00000000fffff984 */ /* 0x000fe20000000800 */
[----:B------:R-:W-:Y:S01]  /*10d40*/  @!PT LDS RZ, [RZ] ;  /* 0x00000000fffff984 */ /* 0x000fe20000000800 */
[----:B------:R0:W-:Y:S01]  /*10d50*/  LDGSTS.E.BYPASS.LTC128B.128 [R6+0x1cc00], desc[UR50][R2.64], !P2 ;  /* 0x1cc0000002067fae */ /* 0x0001e2000d101d72 */
[----:B------:R-:W-:-:S08]  /*10d60*/  NOP ;  /* 0x0000000000007918 */ /* 0x000fd00000000000 */
.L_x_7597:
        /* <DEDUP_REMOVED lines=11> */
.L_x_7598:
[----:B------:R0:W-:Y:S02]  /*10e20*/  SYNCS.ARRIVE.TRANS64.A1T0 RZ, [R0+URZ+0x22830], RZ ;  /* 0x022830ff00ff79a7 */ /* 0x0001e4000810003f */
[----:B0-----:R-:W-:-:S05]  /*10e30*/  IMAD.U32 R0, RZ, RZ, UR45 ;  /* 0x0000002dff007e24 */ /* 0x001fca000f8e00ff */
[----:B------:R-:W-:-:S13]  /*10e40*/  ISETP.NE.AND P0, PT, R0, 0x3, PT ;  /* 0x000000030000780c */ /* 0x000fda0003f05270 */
[----:B------:R-:W-:Y:S05]  /*10e50*/  @!P0 BRA `(.L_x_7599) ;  /* 0x0000000000048947 */ /* 0x000fea0003800000 */
[----:B------:R-:W-:Y:S01]  /*10e60*/  BPT.TRAP 0x1 ;  /* 0x000000040000795c */ /* 0x000fe20000300000 */
.L_x_7599:
[----:B------:R-:W-:Y:S01]  /*10e70*/  LOP3.LUT R3, R23, 0x1, RZ, 0x3c, !PT ;  /* 0x0000000117037812 */ /* 0x000fe200078e3cff */
[----:B------:R-:W-:Y:S01]  /*10e80*/  IMAD R0, R21, 0x8, R16 ;  /* 0x0000000815007824 */ /* 0x000fe200078e0210 */
[----:B------:R-:W-:Y:S02]  /*10e90*/  BSSY B0, `(.L_x_7600) ;  /* 0x0000004000007945 */ /* 0x000fe40003800000 */
[----:B------:R-:W-:-:S04]  /*10ea0*/  SHF.L.U32 R3, R3, 0x1f, RZ ;  /* 0x0000001f03037819 */ /* 0x000fc800000006ff */
[----:B------:R-:W0:Y:S02]  /*10eb0*/  SYNCS.PHASECHK.TRANS64.TRYWAIT P2, [R0+URZ+0x22870], R3 ;  /* 0x02287003000075a7 */ /* 0x000e24000804017f */
[----:B0-----:R-:W-:Y:S05]  /*10ec0*/  @!P2 BRA `(.L_x_7601) ;  /* 0x0000005800e0a947 */ /* 0x001fea0003800000 */
.L_x_7754:
[----:B------:R-:W-:Y:S05]  /*10ed0*/  BSYNC B0 ;  /* 0x0000000000007941 */ /* 0x000fea0003800000 */
.L_x_7600:
[----:B------:R-:W-:-:S05]  /*10ee0*/  IMAD.U32 R2, RZ, RZ, UR44 ;  /* 0x0000002cff027e24 */ /* 0x000fca000f8e00ff */
[----:B------:R-:W-:-:S13]  /*10ef0*/  ISETP.NE.AND P2, PT, R2, 0x3, PT ;  /* 0x000000030200780c */ /* 0x000fda0003f45270 */
[----:B------:R-:W-:Y:S05]  /*10f00*/  @!P2 BRA `(.L_x_7602) ;  /* 0x000000000004a947 */ /* 0x000fea0003800000 */
[----:B------:R-:W-:Y:S01]  /*10f10*/  BPT.TRAP 0x1 ;  /* 0x000000040000795c */ /* 0x000fe20000300000 */
.L_x_7602:
[----:B------:R-:W-:Y:S01]  /*10f20*/  SHF.L.U32 R5, R23, 0x1f, RZ ;  /* 0x0000001f17057819 */ /* 0x000fe200000006ff */
[----:B0-----:R-:W-:-:S03]  /*10f30*/  IMAD R3, R21, 0x5000, RZ ;  /* 0x0000500015037824 */ /* 0x001fc600078e02ff */
[----:B------:R-:W0:Y:S02]  /*10f40*/  SYNCS.PHASECHK.TRANS64.TRYWAIT P2, [R0+URZ+0x22860], R5 ;  /* 0x02286005000075a7 */ /* 0x000e24000804017f */
[----:B0-----:R-:W-:Y:S05]  /*10f50*/  @!P2 BRA `(.L_x_7603) ;  /* 0x0000005800d0a947 */ /* 0x001fea0003800000 */
.L_x_7755:
[----:B------:R-:W2:Y:S04]  /*10f60*/  LDL R13, [R1+0x18] ;  /* 0x00001800010d7983 */ /* 0x000ea80000100800 */
[----:B------:R-:W3:Y:S04]  /*10f70*/  LDL R12, [R1+0x20] ;  /* 0x00002000010c7983 */ /* 0x000ee80000100800 */
[----:B------:R-:W3:Y:S01]  /*10f80*/  LDL R2, [R1+0x10] ;  /* 0x0000100001027983 */ /* 0x000ee20000100800 */
[----:B0-----:R-:W-:Y:S01]  /*10f90*/  LOP3.LUT R5, R3, R22, RZ, 0xfc, !PT ;  /* 0x0000001603057212 */ /* 0x001fe200078efcff */
[----:B------:R-:W-:Y:S05]  /*10fa0*/  WARPSYNC.ALL ;  /* 0x0000000000007948 */ /* 0x000fea0003800000 */
[----:B------:R-:W-:-:S02]  /*10fb0*/  IMAD.IADD R14, R16, 0x1, R5 ;  /* 0x00000001100e7824 */ /* 0x000fc400078e0205 */
[----:B------:R-:W-:-:S03]  /*10fc0*/  IMAD.U32 R20, RZ, RZ, UR44 ;  /* 0x0000002cff147e24 */ /* 0x000fc6000f8e00ff */
[----:B------:R-:W0:Y:S02]  /*10fd0*/  LDSM.16.MT88.4 R4, [R14+0xa400] ;  /* 0x00a400000e04783b */ /* 0x000e240000004200 */
[----:B------:R-:W-:Y:S02]  /*10fe0*/  ISETP.NE.AND P2, PT, R20, 0x3, PT ;  /* 0x000000031400780c */ /* 0x000fe40003f45270 */
[C-C-:B0-----:R-:W-:Y:S02]  /*10ff0*/  PRMT R8, R4.reuse, 0x6420, R5.reuse ;  /* 0x0000642004087816 */ /* 0x141fe40000000005 */
[----:B------:R-:W-:Y:S02]  /*11000*/  PRMT R9, R4, 0x7531, R5 ;  /* 0x0000753104097816 */ /* 0x000fe40000000005 */
[C-C-:B------:R-:W-:Y:S02]  /*11010*/  PRMT R10, R6.reuse, 0x6420, R7.reuse ;  /* 0x00006420060a7816 */ /* 0x140fe40000000007 */
[----:B------:R-:W-:-:S02]  /*11020*/  PRMT R11, R6, 0x7531, R7 ;  /* 0x00007531060b7816 */ /* 0x000fc40000000007 */
[----:B--2---:R-:W-:-:S05]  /*11030*/  IADD3 R18, R16, R13, R3 ;  /* 0x0000000d10127210 */ /* 0x004fca0007ffe003 */
[----:B------:R-:W0:Y:S01]  /*11040*/  LDSM.16.MT88.4 R4, [R18+0xa400] ;  /* 0x00a400001204783b */ /* 0x000e220000004200 */
[----:B---3--:R-:W-:-:S05]  /*11050*/  IADD3 R2, R2, R3, R12 ;  /* 0x0000000302027210 */ /* 0x008fca0007ffe00c */
[----:B------:R-:W-:Y:S01]  /*11060*/  STSM.16.M88.4 [R2], R8 ;  /* 0x0000000802007844 */ /* 0x000fe20000000200 */
        /* <DEDUP_REMOVED lines=32> */
[C---:B------:R-:W-:Y:S01]  /*11270*/  VIADD R9, R3.reuse, 0x3000 ;  /* 0x0000300003097836 */ /* 0x040fe20000000000 */
[C-C-:B------:R-:W-:Y:S01]  /*11280*/  PRMT R14, R10.reuse, 0x6420, R11.reuse ;  /* 0x000064200a0e7816 */ /* 0x140fe2000000000b */
[----:B------:R-:W-:Y:S01]  /*11290*/  VIADD R3, R3, 0x4000 ;  /* 0x0000400003037836 */ /* 0x000fe20000000000 */
[----:B------:R-:W-:Y:S02]  /*112a0*/  PRMT R15, R10, 0x7531, R11 ;  /* 0x000075310a0f7816 */ /* 0x000fe4000000000b */
[-C--:B------:R-:W-:Y:S02]  /*112b0*/  LOP3.LUT R9, R9, R22.reuse, RZ, 0xfc, !PT ;  /* 0x0000001609097212 */ /* 0x080fe400078efcff */
[----:B------:R-:W-:Y:S01]  /*112c0*/  LOP3.LUT R3, R3, R22, RZ, 0xfc, !PT ;  /* 0x0000001603037212 */ /* 0x000fe200078efcff */
[----:B------:R-:W-:Y:S02]  /*112d0*/  STSM.16.M88.4 [R2+0x2800], R12 ;  /* 0x0028000c02007844 */ /* 0x000fe40000000200 */
[----:B------:R-:W-:-:S02]  /*112e0*/  IMAD.IADD R19, R16, 0x1, R9 ;  /* 0x0000000110137824 */ /* 0x000fc400078e0209 */
[----:B------:R-:W-:-:S03]  /*112f0*/  IMAD.IADD R3, R16, 0x1, R3 ;  /* 0x0000000110037824 */ /* 0x000fc600078e0203 */
[----:B------:R-:W0:Y:S02]  /*11300*/  LDSM.16.MT88.4 R8, [R19+0xa400] ;  /* 0x00a400001308783b */ /* 0x000e240000004200 */
[C-C-:B0-----:R-:W-:Y:S02]  /*11310*/  PRMT R4, R8.reuse, 0x6420, R9.reuse ;  /* 0x0000642008047816 */ /* 0x141fe40000000009 */
[----:B------:R-:W-:Y:S02]  /*11320*/  PRMT R5, R8, 0x7531, R9 ;  /* 0x0000753108057816 */ /* 0x000fe40000000009 */
[C-C-:B------:R-:W-:Y:S02]  /*11330*/  PRMT R6, R10.reuse, 0x6420, R11.reuse ;  /* 0x000064200a067816 */ /* 0x140fe4000000000b */
[----:B------:R-:W-:Y:S02]  /*11340*/  PRMT R7, R10, 0x7531, R11 ;  /* 0x000075310a077816 */ /* 0x000fe4000000000b */
[----:B------:R-:W0:Y:S04]  /*11350*/  LDSM.16.MT88.4 R8, [R18+0xd400] ;  /* 0x00d400001208783b */ /* 0x000e280000004200 */
[----:B------:R0:W-:Y:S02]  /*11360*/  STSM.16.M88.4 [R2+0x3000], R4 ;  /* 0x0030000402007844 */ /* 0x0001e40000000200 */
[----:B0-----:R-:W-:-:S02]  /*11370*/  PRMT R4, R8, 0x6420, R9 ;  /* 0x0000642008047816 */ /* 0x001fc40000000009 */
[----:B------:R-:W-:Y:S02]  /*11380*/  PRMT R5, R8, 0x7531, R9 ;  /* 0x0000753108057816 */ /* 0x000fe40000000009 */
[C-C-:B------:R-:W-:Y:S02]  /*11390*/  PRMT R6, R10.reuse, 0x6420, R11.reuse ;  /* 0x000064200a067816 */ /* 0x140fe4000000000b */
[----:B------:R-:W-:-:S05]  /*113a0*/  PRMT R7, R10, 0x7531, R11 ;  /* 0x000075310a077816 */ /* 0x000fca000000000b */
        /* <DEDUP_REMOVED lines=21> */
.L_x_7604:
[----:B-1----:R1:W-:Y:S01]  /*11500*/  SYNCS.ARRIVE.TRANS64.A1T0 RZ, [R0+URZ+0x22850], RZ ;  /* 0x022850ff00ff79a7 */ /* 0x0023e2000810003f */
[----:B------:R-:W-:Y:S06]  /*11510*/  BAR.SYNC.DEFER_BLOCKING 0x2, 0x80 ;  /* 0x0082000000007b1d */ /* 0x000fec0000010000 */
[----:B------:R-:W-:Y:S05]  /*11520*/  @!P0 BRA `(.L_x_7605) ;  /* 0x0000000000048947 */ /* 0x000fea0003800000 */
[----:B------:R-:W-:Y:S01]  /*11530*/  BPT.TRAP 0x1 ;  /* 0x000000040000795c */ /* 0x000fe20000300000 */
.L_x_7605:
[----:B0-----:R-:W2:Y:S01]  /*11540*/  LDL R2, [R1+0x14] ;  /* 0x0000140001027983 */ /* 0x001ea20000100800 */
[----:B-1----:R-:W-:Y:S02]  /*11550*/  VIADD R0, R0, 0x22880 ;  /* 0x0002288000007836 */ /* 0x002fe40000000000 */
[----:B------:R-:W-:Y:S02]  /*11560*/  IMAD.MOV.U32 R21, RZ, RZ, R31 ;  /* 0x000000ffff157224 */ /* 0x000fe400078e001f */
[----:B------:R-:W-:Y:S01]  /*11570*/  IMAD.MOV.U32 R23, RZ, RZ, R35 ;  /* 0x000000ffff177224 */ /* 0x000fe200078e0023 */
[----:B--2---:R-:W-:-:S04]  /*11580*/  PRMT R0, R2, 0x654, R0 ;  /* 0x0000065402007816 */ /* 0x004fc80000000000 */
[----:B------:R1:W-:Y:S01]  /*11590*/  SYNCS.ARRIVE.TRANS64.RED.A1T0 RZ, [R0+URZ], RZ ;  /* 0x000000ff00ff79a7 */ /* 0x0003e2000810043f */
[----:B------:R-:W-:Y:S05]  /*115a0*/  @P1 BRA `(.L_x_7606) ;  /* 0xffffffe400b81947 */ /* 0x000fea000383ffff */
.L_x_7586:
[----:B-1----:R-:W1:Y:S01]  /*115b0*/  S2R R0, SR_TID.X ;  /* 0x0000000000007919 */ /* 0x002e620000002100 */
[----:B------:R-:W-:Y:S01]  /*115c0*/  BSSY B0, `(.L_x_7607) ;  /* 0x0000013000007945 */ /* 0x000fe20003800000 */
[----:B-1----:R-:W-:Y:S01]  /*115d0*/  LOP3.LUT R2, R0, 0x7f, RZ, 0xc0, !PT ;  /* 0x0000007f00027812 */ /* 0x002fe200078ec0ff */
[----:B------:R-:W-:-:S03]  /*115e0*/  IMAD.U32 R0, RZ, RZ, UR45 ;  /* 0x0000002dff007e24 */ /* 0x000fc6000f8e00ff */
[----:B------:R-:W-:Y:S02]  /*115f0*/  ISETP.NE.AND P1, PT, R2, RZ, PT ;  /* 0x000000ff0200720c */ /* 0x000fe40003f25270 */
[----:B------:R-:W-:-:S11]  /*11600*/  ISETP.NE.AND P0, PT, R0, 0x3, PT ;  /* 0x000000030000780c */ /* 0x000fd60003f05270 */
[----:B------:R-:W-:Y:S05]  /*11610*/  @P1 BRA `(.L_x_7608) ;  /* 0x0000000000341947 */ /* 0x000fea0003800000 */
[----:B------:R-:W1:Y:S01]  /*11620*/  S2R R5, SR_LANEID ;  /* 0x0000000000057919 */ /* 0x000e620000000000 */
[----:B------:R-:W-:Y:S01]  /*11630*/  VOTEU.ANY UR4, UPT, PT ;  /* 0x0000000000047886 */ /* 0x000fe200038e0100 */
[----:B0-----:R-:W0:Y:S01]  /*11640*/  LDC.64 R2, c[0x0][0xc60] ;  /* 0x00031800ff027b82 */ /* 0x001e220000000a00 */
[----:B------:R-:W1:Y:S02]  /*11650*/  FLO.U32 R0, UR4 ;  /* 0x0000000400007d00 */ /* 0x000e6400080e0000 */
[----:B-1----:R-:W-:-:S06]  /*11660*/  ISETP.EQ.U32.AND P1, PT, R0, R5, PT ;  /* 0x000000050000720c */ /* 0x002fcc0003f22070 */
[----:B------:R-:W0:Y:S07]  /*11670*/  POPC R5, UR4 ;  /* 0x0000000400057d09 */ /* 0x000e2e0008000000 */
[----:B0-----:R-:W2:Y:S01]  /*11680*/  @P1 ATOMG.E.ADD.STRONG.GPU PT, R3, desc[UR50][R2.64], R5 ;  /* 0x00000005020319a8 */ /* 0x001ea200081ee1f2 */
[----:B------:R-:W0:Y:S02]  /*11690*/  S2R R4, SR_LTMASK ;  /* 0x0000000000047919 */ /* 0x000e240000003900 */
[----:B0-----:R-:W-:-:S04]  /*116a0*/  LOP3.LUT R4, R4, UR4, RZ, 0xc0, !PT ;  /* 0x0000000404047c12 */ /* 0x001fc8000f8ec0ff */
[----:B------:R-:W0:Y:S01]  /*116b0*/  POPC R7, R4 ;  /* 0x0000000400077309 */ /* 0x000e220000000000 */
[----:B--2---:R-:W0:Y:S02]  /*116c0*/  SHFL.IDX PT, R0, R3, R0, 0x1f ;  /* 0x00001f0003007589 */ /* 0x004e2400000e0000 */
[----:B0-----:R-:W-:-:S05]  /*116d0*/  IADD3 R0, R0, UR46, R7 ;  /* 0x0000002e00007c10 */ /* 0x001fca000fffe007 */
[----:B------:R1:W-:Y:S02]  /*116e0*/  STL [R1], R0 ;  /* 0x0000000001007387 */ /* 0x0003e40000100800 */
.L_x_7608:
[----:B------:R-:W-:Y:S05]  /*116f0*/  BSYNC B0 ;  /* 0x0000000000007941 */ /* 0x000fea0003800000 */
.L_x_7607:
[----:B------:R-:W-:Y:S05]  /*11700*/  @!P0 BRA `(.L_x_7609) ;  /* 0x0000000000048947 */ /* 0x000fea0003800000 */
[----:B------:R-:W-:Y:S01]  /*11710*/  BPT.TRAP 0x1 ;  /* 0x000000040000795c */ /* 0x000fe20000300000 */
.L_x_7609:
[----:B0-----:R-:W-:Y:S01]  /*11720*/  LOP3.LUT R3, R35, 0x1, RZ, 0x3c, !PT ;  /* 0x0000000123037812 */ /* 0x001fe200078e3cff */
[----:B------:R-:W-:Y:S01]  /*11730*/  IMAD R2, R31, 0x8, R16 ;  /* 0x000000081f027824 */ /* 0x000fe200078e0210 */
[----:B------:R-:W-:Y:S02]  /*11740*/  BSSY B0, `(.L_x_7610) ;  /* 0x0000004000007945 */ /* 0x000fe40003800000 */
[----:B------:R-:W-:-:S04]  /*11750*/  SHF.L.U32 R3, R3, 0x1f, RZ ;  /* 0x0000001f03037819 */ /* 0x000fc800000006ff */
[----:B------:R-:W0:Y:S02]  /*11760*/  SYNCS.PHASECHK.TRANS64.TRYWAIT P1, [R2+URZ+0x22870], R3 ;  /* 0x02287003020075a7 */ /* 0x000e24000802017f */
[----:B0-----:R-:W-:Y:S05]  /*11770*/  @!P1 BRA `(.L_x_7611) ;  /* 0x0000005000dc9947 */ /* 0x001fea0003800000 */
.L_x_7756:
[----:B------:R-:W-:Y:S05]  /*11780*/  BSYNC B0 ;  /* 0x0000000000007941 */ /* 0x000fea0003800000 */
.L_x_7610:
[----:B-1----:R-:W-:-:S05]  /*11790*/  IMAD.U32 R0, RZ, RZ, UR44 ;  /* 0x0000002cff007e24 */ /* 0x002fca000f8e00ff */
[----:B------:R-:W-:-:S13]  /*117a0*/  ISETP.NE.AND P1, PT, R0, 0x3, PT ;  /* 0x000000030000780c */ /* 0x000fda0003f25270 */
[----:B------:R-:W-:Y:S05]  /*117b0*/  @!P1 BRA `(.L_x_7612) ;  /* 0x0000000000049947 */ /* 0x000fea0003800000 */
[----:B------:R-:W-:Y:S01]  /*117c0*/  BPT.TRAP 0x1 ;  /* 0x000000040000795c */ /* 0x000fe20000300000 */
.L_x_7612:
[----:B0-----:R-:W-:-:S04]  /*117d0*/  SHF.L.U32 R3, R35, 0x1f, RZ ;  /* 0x0000001f23037819 */ /* 0x001fc800000006ff */
[----:B------:R-:W0:Y:S02]  /*117e0*/  SYNCS.PHASECHK.TRANS64.TRYWAIT P1, [R2+URZ+0x22860], R3 ;  /* 0x02286003020075a7 */ /* 0x000e24000802017f */
[----:B0-----:R-:W-:Y:S05]  /*117f0*/  @!P1 BRA `(.L_x_7613) ;  /* 0x0000005000d09947 */ /* 0x001fea0003800000 */
.L_x_7757:
[----:B------:R-:W2:Y:S04]  /*11800*/  LDL R4, [R1+0x18] ;  /* 0x0000180001047983 */ /* 0x000ea80000100800 */
[----:B------:R-:W3:Y:S04]  /*11810*/  LDL R18, [R1+0x20] ;  /* 0x0000200001127983 */ /* 0x000ee80000100800 */
[----:B------:R-:W3:Y:S01]  /*11820*/  LDL.LU R0, [R1+0x10] ;  /* 0x0000100001007983 */ /* 0x000ee20000300800 */
[----:B------:R-:W-:Y:S01]  /*11830*/  IMAD R17, R31, 0x5000, RZ ;  /* 0x000050001f117824 */ /* 0x000fe200078e02ff */
[----:B------:R-:W-:Y:S05]  /*11840*/  WARPSYNC.ALL ;  /* 0x0000000000007948 */ /* 0x000fea0003800000 */
[----:B0-----:R-:W-:Y:S01]  /*11850*/  LOP3.LUT R3, R17, R22, RZ, 0xfc, !PT ;  /* 0x0000001611037212 */ /* 0x001fe200078efcff */
[----:B------:R-:W-:-:S04]  /*11860*/  IMAD.U32 R19, RZ, RZ, UR44 ;  /* 0x0000002cff137e24 */ /* 0x000fc8000f8e00ff */
[----:B------:R-:W-:Y:S01]  /*11870*/  IMAD.IADD R10, R16, 0x1, R3 ;  /* 0x00000001100a7824 */ /* 0x000fe200078e0203 */
[----:B------:R-:W-:-:S05]  /*11880*/  ISETP.NE.AND P1, PT, R19, 0x3, PT ;  /* 0x000000031300780c */ /* 0x000fca0003f25270 */
[----:B------:R-:W0:Y:S02]  /*11890*/  LDSM.16.MT88.4 R8, [R10+0xa400] ;  /* 0x00a400000a08783b */ /* 0x000e240000004200 */
[C-C-:B0-----:R-:W-:Y:S02]  /*118a0*/  PRMT R12, R8.reuse, 0x6420, R9.reuse ;  /* 0x00006420080c7816 */ /* 0x141fe40000000009 */
[----:B------:R-:W-:Y:S02]  /*118b0*/  PRMT R13, R8, 0x7531, R9 ;  /* 0x00007531080d7816 */ /* 0x000fe40000000009 */
[C-C-:B------:R-:W-:Y:S02]  /*118c0*/  PRMT R14, R10.reuse, 0x6420, R11.reuse ;  /* 0x000064200a0e7816 */ /* 0x140fe4000000000b */
[----:B------:R-:W-:Y:S02]  /*118d0*/  PRMT R15, R10, 0x7531, R11 ;  /* 0x000075310a0f7816 */ /* 0x000fe4000000000b */
        /* <DEDUP_REMOVED lines=11> */
[----:B------:R-:W-:Y:S02]  /*11990*/  IMAD.IADD R18, R16, 0x1, R5 ;  /* 0x0000000110127824 */ /* 0x000fe400078e0205 */
[----:B------:R-:W-:Y:S04]  /*119a0*/  LDSM.16.MT88.4 R4, [R3+0xb400] ;  /* 0x00b400000304783b */ /* 0x000fe80000004200 */
[----:B------:R-:W0:Y:S02]  /*119b0*/  LDSM.16.MT88.4 R8, [R18+0xa400] ;  /* 0x00a400001208783b */ /* 0x000e240000004200 */
[----:B0-----:R-:W-:-:S02]  /*119c0*/  PRMT R12, R8, 0x6420, R9 ;  /* 0x00006420080c7816 */ /* 0x001fc40000000009 */
[----:B------:R-:W-:Y:S02]  /*119d0*/  PRMT R13, R8, 0x7531, R9 ;  /* 0x00007531080d7816 */ /* 0x000fe40000000009 */
[C-C-:B------:R-:W-:Y:S02]  /*119e0*/  PRMT R8, R4.reuse, 0x6420, R5.reuse ;  /* 0x0000642004087816 */ /* 0x140fe40000000005 */
[----:B------:R-:W-:Y:S01]  /*119f0*/  PRMT R9, R4, 0x7531, R5 ;  /* 0x0000753104097816 */ /* 0x000fe20000000005 */
[----:B------:R-:W-:Y:S01]  /*11a00*/  VIADD R5, R17, 0x2000 ;  /* 0x0000200011057836 */ /* 0x000fe20000000000 */
[C-C-:B------:R-:W-:Y:S02]  /*11a10*/  PRMT R14, R10.reuse, 0x6420, R11.reuse ;  /* 0x000064200a0e7816 */ /* 0x140fe4000000000b */
[----:B------:R-:W-:Y:S02]  /*11a20*/  PRMT R15, R10, 0x7531, R11 ;  /* 0x000075310a0f7816 */ /* 0x000fe4000000000b */
[----:B------:R-:W-:-:S02]  /*11a30*/  LOP3.LUT R5, R5, R22, RZ, 0xfc, !PT ;  /* 0x0000001605057212 */ /* 0x000fc400078efcff */
        /* <DEDUP_REMOVED lines=11> */
[C---:B------:R-:W-:Y:S01]  /*11af0*/  VIADD R5, R17.reuse, 0x3000 ;  /* 0x0000300011057836 */ /* 0x040fe20000000000 */
[C-C-:B------:R-:W-:Y:S01]  /*11b00*/  PRMT R14, R10.reuse, 0x6420, R11.reuse ;  /* 0x000064200a0e7816 */ /* 0x140fe2000000000b */
[----:B------:R-:W-:Y:S01]  /*11b10*/  VIADD R17, R17, 0x4000 ;  /* 0x0000400011117836 */ /* 0x000fe20000000000 */
[----:B------:R-:W-:Y:S02]  /*11b20*/  PRMT R15, R10, 0x7531, R11 ;  /* 0x000075310a0f7816 */ /* 0x000fe4000000000b */
[-C--:B------:R-:W-:Y:S02]  /*11b30*/  LOP3.LUT R5, R5, R22.reuse, RZ, 0xfc, !PT ;  /* 0x0000001605057212 */ /* 0x080fe400078efcff */
[C-C-:B------:R-:W-:Y:S01]  /*11b40*/  PRMT R10, R6.reuse, 0x6420, R7.reuse ;  /* 0x00006420060a7816 */ /* 0x140fe20000000007 */
[----:B------:R-:W-:Y:S01]  /*11b50*/  STSM.16.M88.4 [R0+0x2000], R12 ;  /* 0x0020000c00007844 */ /* 0x000fe20000000200 */
[----:B------:R-:W-:Y:S01]  /*11b60*/  PRMT R11, R6, 0x7531, R7 ;  /* 0x00007531060b7816 */ /* 0x000fe20000000007 */
[----:B------:R-:W-:Y:S01]  /*11b70*/  IMAD.IADD R18, R16, 0x1, R5 ;  /* 0x0000000110127824 */ /* 0x000fe200078e0205 */
[----:B------:R-:W-:-:S03]  /*11b80*/  LOP3.LUT R17, R17, R22, RZ, 0xfc, !PT ;  /* 0x0000001611117212 */ /* 0x000fc600078efcff */
[----:B------:R-:W-:Y:S02]  /*11b90*/  STSM.16.M88.4 [R0+0x2800], R8 ;  /* 0x0028000800007844 */ /* 0x000fe40000000200 */
[----:B------:R-:W-:Y:S02]  /*11ba0*/  IMAD.IADD R17, R16, 0x1, R17 ;  /* 0x0000000110117824 */ /* 0x000fe400078e0211 */
        /* <DEDUP_REMOVED lines=32> */
.L_x_7614:
[----:B-1----:R1:W-:Y:S01]  /*11db0*/  SYNCS.ARRIVE.TRANS64.A1T0 RZ, [R2+URZ+0x22850], RZ ;  /* 0x022850ff02ff79a7 */ /* 0x0023e2000810003f */
[----:B------:R-:W-:Y:S06]  /*11dc0*/  BAR.SYNC.DEFER_BLOCKING 0x2, 0x80 ;  /* 0x0082000000007b1d */ /* 0x000fec0000010000 */
[----:B------:R-:W-:Y:S05]  /*11dd0*/  @!P0 BRA `(.L_x_7615) ;  /* 0x0000000000048947 */ /* 0x000fea0003800000 */
[----:B------:R-:W-:Y:S01]  /*11de0*/  BPT.TRAP 0x1 ;  /* 0x000000040000795c */ /* 0x000fe20000300000 */
.L_x_7615:
[----:B0-----:R-:W2:Y:S01]  /*11df0*/  LDL R0, [R1+0x14] ;  /* 0x0000140001007983 */ /* 0x001ea20000100800 */
[----:B-1----:R-:W-:Y:S02]  /*11e00*/  VIADD R2, R2, 0x22880 ;  /* 0x0002288002027836 */ /* 0x002fe40000000000 */
[----:B------:R-:W-:-:S05]  /*11e10*/  VIADD R31, R31, 0x1 ;  /* 0x000000011f1f7836 */ /* 0x000fca0000000000 */
[----:B------:R-:W-:-:S04]  /*11e20*/  ISETP.NE.AND P0, PT, R31, 0x2, PT ;  /* 0x000000021f00780c */ /* 0x000fc80003f05270 */
[----:B------:R-:W-:Y:S02]  /*11e30*/  SEL R31, R31, RZ, P0 ;  /* 0x000000ff1f1f7207 */ /* 0x000fe40000000000 */
[----:B--2---:R-:W-:Y:S02]  /*11e40*/  PRMT R2, R0, 0x654, R2 ;  /* 0x0000065400027816 */ /* 0x004fe40000000002 */
[----:B------:R-:W-:Y:S02]  /*11e50*/  SEL R0, RZ, 0x1, P0 ;  /* 0x00000001ff007807 */ /* 0x000fe40000000000 */
[----:B------:R1:W-:Y:S02]  /*11e60*/  SYNCS.ARRIVE.TRANS64.RED.A1T0 RZ, [R2+URZ], RZ ;  /* 0x000000ff02ff79a7 */ /* 0x0003e4000810043f */
[----:B------:R-:W-:-:S07]  /*11e70*/  LOP3.LUT R35, R35, R0, RZ, 0x3c, !PT ;  /* 0x0000000023237212 */ /* 0x000fce00078e3cff */
.L_x_7558:
[----:B------:R-:W-:Y:S05]  /*11e80*/  BSYNC B7 ;  /* 0x0000000000077941 */ /* 0x000fea0003800000 */
.L_x_7556:
[----:B------:R-:W-:-:S13]  /*11e90*/  LOP3.LUT P0, RZ, R24, 0x400, RZ, 0xc0, !PT ;  /* 0x0000040018ff7812 */ /* 0x000fda000780c0ff */
[----:B------:R-:W-:Y:S05]  /*11ea0*/  @!P0 BRA `(.L_x_7616) ;  /* 0x0000000000348947 */ /* 0x000fea0003800000 */
[----:B------:R-:W0:Y:S08]  /*11eb0*/  S2UR UR4, SR_CgaCtaId ;  /* 0x00000000000479c3 */ /* 0x000e300000008800 */
[----:B------:R-:W-:Y:S01]  /*11ec0*/  BAR.SYNC.DEFER_BLOCKING 0x5, 0x180 ;  /* 0x0146000000007b1d */ /* 0x000fe20000010000 */
[----:B------:R-:W-:Y:S01]  /*11ed0*/  MOV R16, 0x400 ;  /* 0x0000040000107802 */ /* 0x000fe20000000f00 */
[----:B0-----:R-:W-:-:S05]  /*11ee0*/  IMAD.U32 R0, RZ, RZ, UR4 ;  /* 0x00000004ff007e24 */ /* 0x001fca000f8e00ff */
        /* <DEDUP_REMOVED lines=9> */
.L_x_7616:
[----:B-1----:R-:W1:Y:S01]  /*11f80*/  S2R R2, SR_TID.X ;  /* 0x0000000000027919 */ /* 0x002e620000002100 */
[----:B------:R-:W-:Y:S01]  /*11f90*/  ULDC UR4, c[0x0][0xc3c] ;  /* 0x00030f0000047ab9 */ /* 0x000fe20000000800 */
[----:B0-----:R-:W2:Y:S01]  /*11fa0*/  LDL.LU R0, [R1] ;  /* 0x0000000001007983 */ /* 0x001ea20000300800 */
[----:B------:R-:W-:Y:S01]  /*11fb0*/  IMAD.MOV.U32 R6, RZ, RZ, RZ ;  /* 0x000000ffff067224 */ /* 0x000fe200078e00ff */
[----:B-1----:R-:W-:-:S04]  /*11fc0*/  LOP3.LUT R9, R2, 0x1f, RZ, 0xc0, !PT ;  /* 0x0000001f02097812 */ /* 0x002fc800078ec0ff */
[C---:B------:R-:W-:Y:S01]  /*11fd0*/  ISETP.NE.AND P0, PT, R9.reuse, 0x1f, PT ;  /* 0x0000001f0900780c */ /* 0x040fe20003f05270 */
[----:B------:R-:W-:-:S05]  /*11fe0*/  VIADD R7, R9, UR40 ;  /* 0x0000002809077c36 */ /* 0x000fca0008000000 */
[----:B------:R-:W-:Y:S01]  /*11ff0*/  ISETP.GE.OR P1, PT, R7, UR4, !P0 ;  /* 0x0000000407007c0c */ /* 0x000fe2000c726670 */
[----:B------:R-:W-:-:S12]  /*12000*/  ULDC UR4, c[0x0][0xc3c] ;  /* 0x00030f0000047ab9 */ /* 0x000fd80000000800 */
[----:B------:R-:W0:Y:S08]  /*12010*/  @!P1 LDC.64 R2, c[0x0][0xc80] ;  /* 0x00032000ff029b82 */ /* 0x000e300000000a00 */
[----:B------:R-:W1:Y:S01]  /*12020*/  @!P1 LDC.64 R4, c[0x0][0xc78] ;  /* 0x00031e00ff049b82 */ /* 0x000e620000000a00 */
[----:B0-----:R-:W-:-:S05]  /*12030*/  @!P1 IMAD.WIDE R2, R7, 0x4, R2 ;  /* 0x0000000407029825 */ /* 0x001fca00078e0202 */
[----:B------:R1:W3:Y:S02]  /*12040*/  @!P1 LDG.E R6, desc[UR50][R2.64] ;  /* 0x0000003202069981 */ /* 0x0002e4000c1e1900 */
[----:B-1----:R-:W-:-:S04]  /*12050*/  @!P1 IMAD.WIDE R2, R7, 0x4, R4 ;  /* 0x0000000407029825 */ /* 0x002fc800078e0204 */
[----:B------:R-:W-:-:S06]  /*12060*/  IMAD.MOV.U32 R5, RZ, RZ, RZ ;  /* 0x000000ffff057224 */ /* 0x000fcc00078e00ff */
[----:B------:R-:W3:Y:S01]  /*12070*/  @!P1 LDG.E R5, desc[UR50][R2.64] ;  /* 0x0000003202059981 */ /* 0x000ee2000c1e1900 */
[C---:B------:R-:W-:Y:S02]  /*12080*/  ISETP.NE.AND P1, PT, R9.reuse, RZ, PT ;  /* 0x000000ff0900720c */ /* 0x040fe40003f25270 */
[C---:B------:R-:W-:Y:S02]  /*12090*/  ISETP.GE.U32.AND P2, PT, R9.reuse, 0x2, PT ;  /* 0x000000020900780c */ /* 0x040fe40003f46070 */
[C---:B------:R-:W-:Y:S02]  /*120a0*/  ISETP.GE.U32.AND P3, PT, R9.reuse, 0x4, PT ;  /* 0x000000040900780c */ /* 0x040fe40003f66070 */
[C---:B------:R-:W-:Y:S02]  /*120b0*/  ISETP.GE.U32.AND P4, PT, R9.reuse, 0x8, PT ;  /* 0x000000080900780c */ /* 0x040fe40003f86070 */
[----:B------:R-:W-:Y:S01]  /*120c0*/  ISETP.GE.U32.AND P5, PT, R9, 0x10, PT ;  /* 0x000000100900780c */ /* 0x000fe20003fa6070 */
[----:B--2---:R-:W-:-:S02]  /*120d0*/  IMAD.MOV.U32 R10, RZ, RZ, R0 ;  /* 0x000000ffff0a7224 */ /* 0x004fc400078e0000 */
        /* <DEDUP_REMOVED lines=13> */
[----:B------:R-:W0:Y:S04]  /*121b0*/  SHFL.UP PT, R2, R7, 0x10, RZ ;  /* 0x0600000007027989 */ /* 0x000e2800000e00ff */
[----:B------:R-:W-:Y:S01]  /*121c0*/  SHFL.IDX PT, R11, R10, 0x1, 0x1f ;  /* 0x00201f000a0b7f89 */ /* 0x000fe200000e0000 */
[----:B0-----:R-:W-:-:S05]  /*121d0*/  SEL R2, R2, RZ, P5 ;  /* 0x000000ff02027207 */ /* 0x001fca0002800000 */
[----:B------:R-:W-:Y:S02]  /*121e0*/  IMAD.IADD R3, R7, 0x1, R2 ;  /* 0x0000000107037824 */ /* 0x000fe400078e0202 */
[----:B------:R-:W0:Y:S03]  /*121f0*/  LDC R2, c[0x0][0xc38] ;  /* 0x00030e00ff027b82 */ /* 0x000e260000000800 */
[----:B------:R-:W0:Y:S04]  /*12200*/  SHFL.IDX PT, R9, R3, 0x1f, 0x1f ;  /* 0x03e01f0003097f89 */ /* 0x000e2800000e0000 */
[----:B------:R-:W1:Y:S01]  /*12210*/  SHFL.IDX PT, R0, R10, RZ, 0x1f ;  /* 0x00001fff0a007589 */ /* 0x000e6200000e0000 */
[----:B0-----:R-:W-:-:S04]  /*12220*/  IMAD R4, R9, R2, RZ ;  /* 0x0000000209047224 */ /* 0x001fc800078e02ff */
[----:B------:R-:W-:-:S05]  /*12230*/  IMAD.IADD R9, R11, 0x1, R4 ;  /* 0x000000010b097824 */ /* 0x000fca00078e0204 */
[----:B-1----:R-:W-:Y:S01]  /*12240*/  ISETP.GT.AND P6, PT, R9, R0, PT ;  /* 0x000000000900720c */ /* 0x002fe20003fc4270 */
[----:B------:R-:W-:-:S12]  /*12250*/  IMAD.MOV.U32 R7, RZ, RZ, RZ ;  /* 0x000000ffff077224 */ /* 0x000fd800078e00ff */
[----:B------:R-:W-:Y:S05]  /*12260*/  @P6 BRA `(.L_x_7618) ;  /* 0x0000000000986947 */ /* 0x000fea0003800000 */
.L_x_7620:
[----:B------:R-:W-:-:S04]  /*12270*/  UIADD3 UR40, UR40, 0x1f, URZ ;  /* 0x0000001f28287890 */ /* 0x000fc8000fffe03f */
[----:B------:R-:W-:-:S06]  /*12280*/  UISETP.GE.AND UP0, UPT, UR40, UR4, UPT ;  /* 0x000000042800728c */ /* 0x000fcc000bf06270 */
[----:B------:R-:W-:-:S13]  /*12290*/  PLOP3.LUT P6, PT, PT, PT, UP0, 0x40, 0x0 ;  /* 0x000000000000781c */ /* 0x000fda0003fce808 */
[----:B------:R-:W-:Y:S05]  /*122a0*/  @!P6 BRA `(.L_x_7619) ;  /* 0x0000000400bce947 */ /* 0x000fea0003800000 */
[----:B------:R-:W0:Y:S01]  /*122b0*/  S2R R2, SR_TID.X ;  /* 0x0000000000027919 */ /* 0x000e220000002100 */
[----:B------:R-:W-:Y:S01]  /*122c0*/  IMAD.MOV.U32 R6, RZ, RZ, RZ ;  /* 0x000000ffff067224 */ /* 0x000fe200078e00ff */
[----:B0-----:R-:W-:-:S05]  /*122d0*/  LOP3.LUT R2, R2, 0x1f, RZ, 0xc0, !PT ;  /* 0x0000001f02027812 */ /* 0x001fca00078ec0ff */
[----:B------:R-:W-:-:S05]  /*122e0*/  VIADD R11, R2, UR40 ;  /* 0x00000028020b7c36 */ /* 0x000fca0008000000 */
        /* <DEDUP_REMOVED lines=30> */
.L_x_7618:
        /* <DEDUP_REMOVED lines=19> */
.L_x_7621:
[----:B--2---:R-:W-:Y:S01]  /*12600*/  IMAD R11, R7, R2, R10 ;  /* 0x00000002070b7224 */ /* 0x004fe200078e020a */
[----:B------:R-:W-:Y:S01]  /*12610*/  IABS R7, R5 ;  /* 0x0000000500077213 */ /* 0x000fe20000000000 */
[--C-:B01----:R-:W-:Y:S01]  /*12620*/  IMAD.MOV R3, RZ, RZ, -R9.reuse ;  /* 0x000000ffff037224 */ /* 0x103fe200078e0a09 */
[----:B------:R-:W-:Y:S01]  /*12630*/  UIADD3 UR40, UR4, UR40, URZ ;  /* 0x0000002804287290 */ /* 0x000fe2000fffe03f */
[----:B------:R-:W-:Y:S01]  /*12640*/  IMAD.MOV.U32 R2, RZ, RZ, RZ ;  /* 0x000000ffff027224 */ /* 0x000fe200078e00ff */
[----:B------:R-:W0:Y:S01]  /*12650*/  I2F.RP R8, R7 ;  /* 0x0000000700087306 */ /* 0x000e220000209400 */
[----:B------:R-:W-:Y:S01]  /*12660*/  IMAD R10, R3, R4, RZ ;  /* 0x00000004030a7224 */ /* 0x000fe200078e02ff */
[----:B------:R1:W-:Y:S01]  /*12670*/  STL [R1], R11 ;  /* 0x0000000b01007387 */ /* 0x0003e20000100800 */
[----:B------:R-:W-:Y:S02]  /*12680*/  IMAD.MOV.U32 R3, RZ, RZ, R9 ;  /* 0x000000ffff037224 */ /* 0x000fe400078e0009 */
[----:B------:R-:W-:-:S04]  /*12690*/  IMAD.HI.U32 R2, R9, R10, R2 ;  /* 0x0000000a09027227 */ /* 0x000fc800078e0002 */
[----:B------:R-:W-:Y:S01]  /*126a0*/  IMAD.IADD R9, R0, 0x1, -R11 ;  /* 0x0000000100097824 */ /* 0x000fe200078e0a0b */
[----:B------:R-:W-:Y:S01]  /*126b0*/  IABS R0, R6 ;  /* 0x0000000600007213 */ /* 0x000fe20000000000 */
[----:B0-----:R-:W0:Y:S03]  /*126c0*/  MUFU.RCP R8, R8 ;  /* 0x0000000800087308 */ /* 0x001e260000001000 */
[----:B-1----:R-:W-:Y:S01]  /*126d0*/  IABS R11, R9 ;  /* 0x00000009000b7213 */ /* 0x002fe20000000000 */
[----:B------:R-:W-:-:S04]  /*126e0*/  IMAD.MOV R3, RZ, RZ, -R0 ;  /* 0x000000ffff037224 */ /* 0x000fc800078e0a00 */
[----:B------:R-:W-:-:S04]  /*126f0*/  IMAD.HI.U32 R0, R2, R11, RZ ;  /* 0x0000000b02007227 */ /* 0x000fc800078e00ff */
[----:B------:R-:W-:-:S05]  /*12700*/  IMAD R11, R0, R3, R11 ;  /* 0x00000003000b7224 */ /* 0x000fca00078e020b */
        /* <DEDUP_REMOVED lines=8> */
[----:B------:R-:W-:Y:S02]  /*12790*/  IMAD R11, R2, R7, RZ ;  /* 0x00000007020b7224 */ /* 0x000fe400078e02ff */
[----:B------:R-:W-:-:S06]  /*127a0*/  IMAD.MOV.U32 R2, RZ, RZ, RZ ;  /* 0x000000ffff027224 */ /* 0x000fcc00078e00ff */
[----:B------:R-:W-:Y:S02]  /*127b0*/  @P0 VIADD R0, R0, 0x1 ;  /* 0x0000000100000836 */ /* 0x000fe40000000000 */
[----:B------:R-:W-:Y:S01]  /*127c0*/  IMAD.HI.U32 R4, R3, R11, R2 ;  /* 0x0000000b03047227 */ /* 0x000fe200078e0002 */
[----:B------:R-:W-:-:S04]  /*127d0*/  LOP3.LUT R2, R9, R6, RZ, 0x3c, !PT ;  /* 0x0000000609027212 */ /* 0x000fc800078e3cff */
[----:B------:R-:W-:Y:S01]  /*127e0*/  ISETP.GE.AND P2, PT, R2, RZ, PT ;  /* 0x000000ff0200720c */ /* 0x000fe20003f46270 */
[----:B------:R-:W-:Y:S01]  /*127f0*/  IMAD.MOV.U32 R2, RZ, RZ, R0 ;  /* 0x000000ffff027224 */ /* 0x000fe200078e0000 */
        /* <DEDUP_REMOVED lines=26> */
.L_x_7619:
[----:B------:R0:W-:Y:S01]  /*129a0*/  STL [R1], R0 ;  /* 0x0000000001007387 */ /* 0x0001e20000100800 */
[----:B------:R-:W-:-:S03]  /*129b0*/  ULDC UR40, c[0x0][0xc3c] ;  /* 0x00030f0000287ab9 */ /* 0x000fc60000000800 */
[----:B------:R0:W-:Y:S04]  /*129c0*/  STL [R1+0x4], RZ ;  /* 0x000004ff01007387 */ /* 0x0001e80000100800 */
[----:B------:R0:W-:Y:S02]  /*129d0*/  STL [R1+0x8], RZ ;  /* 0x000008ff01007387 */ /* 0x0001e40000100800 */
.L_x_7622:
[----:B------:R-:W2:Y:S04]  /*129e0*/  LDL R3, [R1+0x4] ;  /* 0x0000040001037983 */ /* 0x000ea80000100800 */
[----:B-1----:R-:W3:Y:S04]  /*129f0*/  LDL R2, [R1+0x8] ;  /* 0x0000080001027983 */ /* 0x002ee80000100800 */
[----:B------:R-:W4:Y:S01]  /*12a00*/  LDL R4, [R1] ;  /* 0x0000000001047983 */ /* 0x000f220000100800 */
[----:B0-----:R-:W0:Y:S01]  /*12a10*/  S2R R0, SR_TID.X ;  /* 0x0000000000007919 */ /* 0x001e220000002100 */
[----:B------:R-:W-:Y:S01]  /*12a20*/  BAR.SYNC.DEFER_BLOCKING 0x4, 0x180 ;  /* 0x0106000000007b1d */ /* 0x000fe20000010000 */
[----:B--2---:R-:W-:-:S02]  /*12a30*/  IMAD.MOV.U32 R5, RZ, RZ, R3 ;  /* 0x000000ffff057224 */ /* 0x004fc400078e0003 */
[----:B---3--:R-:W-:-:S03]  /*12a40*/  IMAD.MOV.U32 R3, RZ, RZ, R2 ;  /* 0x000000ffff037224 */ /* 0x008fc600078e0002 */
[----:B------:R2:W3:Y:S01]  /*12a50*/  LDL R2, [R1+0x14] ;  /* 0x0000140001027983 */ /* 0x0004e20000100800 */
[----:B0-----:R-:W-:Y:S01]  /*12a60*/  LOP3.LUT R0, R0, 0x1f, RZ, 0xc0, !PT ;  /* 0x0000001f00007812 */ /* 0x001fe200078ec0ff */
[----:B------:R-:W-:-:S03]  /*12a70*/  IMAD.MOV.U32 R6, RZ, RZ, R3 ;  /* 0x000000ffff067224 */ /* 0x000fc600078e0003 */
[----:B------:R-:W-:-:S13]  /*12a80*/  ISETP.NE.AND P0, PT, R0, RZ, PT ;  /* 0x000000ff0000720c */ /* 0x000fda0003f05270 */
[----:B------:R-:W-:Y:S01]  /*12a90*/  @!P0 MOV R0, 0x400 ;  /* 0x0000040000008802 */ /* 0x000fe20000000f00 */
[----:B---3--:R-:W0:Y:S03]  /*12aa0*/  @!P0 S2R R2, SR_CgaCtaId ;  /* 0x0000000000028919 */ /* 0x008e260000008800 */
[----:B0-----:R-:W-:Y:S01]  /*12ab0*/  @!P0 LEA R16, R2, R0, 0x18 ;  /* 0x0000000002108211 */ /* 0x001fe200078ec0ff */
[----:B------:R-:W-:Y:S01]  /*12ac0*/  IMAD.U32 R0, RZ, RZ, UR40 ;  /* 0x00000028ff007e24 */ /* 0x000fe2000f8e00ff */
[----:B------:R2:W-:Y:S03]  /*12ad0*/  @!P0 STL [R1+0x14], R2 ;  /* 0x0000140201008387 */ /* 0x0005e60000100800 */
[----:B------:R-:W-:-:S05]  /*12ae0*/  @!P0 IMAD.MOV.U32 R7, RZ, RZ, R0 ;  /* 0x000000ffff078224 */ /* 0x000fca00078e0000 */
[----:B----4-:R2:W-:Y:S01]  /*12af0*/  @!P0 STS.128 [R16+0x228d0], R4 ;  /* 0x0228d00410008388 */ /* 0x0105e20000000c00 */
[----:B------:R-:W-:Y:S06]  /*12b00*/  BAR.ARV 0x5, 0x180 ;  /* 0x0146000000007b1d */ /* 0x000fec0000002000 */
.L_x_7617:
[----:B------:R-:W-:Y:S02]  /*12b10*/  ULDC UR4, c[0x0][0xc3c] ;  /* 0x00030f0000047ab9 */ /* 0x000fe40000000800 */
[----:B------:R-:W-:-:S06]  /*12b20*/  UISETP.GE.AND UP0, UPT, UR40, UR4, UPT ;  /* 0x000000042800728c */ /* 0x000fcc000bf06270 */
[----:B------:R-:W-:-:S13]  /*12b30*/  PLOP3.LUT P0, PT, PT, PT, UP0, 0x80, 0x0 ;  /* 0x000000000000781c */ /* 0x000fda0003f0f008 */
[----:B------:R-:W-:Y:S05]  /*12b40*/  @!P0 BRA `(.L_x_7623) ;  /* 0xffffffa0001c8947 */ /* 0x000fea000383ffff */
.L_x_7551:
[----:B--2---:R-:W2:Y:S01]  /*12b50*/  LDL.LU R0, [R1+0x28] ;  /* 0x0000280001007983 */ /* 0x004ea20000300800 */
[----:B------:R-:W-:Y:S01]  /*12b60*/  BSSY B0, `(.L_x_7624) ;  /* 0x000000b000007945 */ /* 0x000fe20003800000 */
[----:B0-----:R-:W0:Y:S01]  /*12b70*/  S2R R5, SR_CgaCtaId ;  /* 0x0000000000057919 */ /* 0x001e220000008800 */
        /* <DEDUP_REMOVED lines=9> */
.L_x_7758:
[----:B------:R-:W-:Y:S05]  /*12c10*/  BSYNC B0 ;  /* 0x0000000000007941 */ /* 0x000fea0003800000 */
.L_x_7624:
[----:B------:R-:W-:-:S03]  /*12c20*/  UMOV UR4, 0xffffffff ;  /* 0xffffffff00047882 */ /* 0x000fc60000000000 */
[----:B------:R-:W-:Y:S05]  /*12c30*/  BRA.DIV UR4, `(.L_x_7626) ;  /* 0x0000003e04e87947 */ /* 0x000fea000b800000 */
[----:B0-----:R-:W0:Y:S02]  /*12c40*/  S2R R0, SR_TID.X ;  /* 0x0000000000007919 */ /* 0x001e240000002100 */
[----:B0-----:R-:W-:-:S04]  /*12c50*/  SHF.R.U32.HI R0, RZ, 0x5, R0 ;  /* 0x00000005ff007819 */ /* 0x001fc80000011600 */
[----:B------:R-:W-:-:S05]  /*12c60*/  LOP3.LUT R0, R0, 0x3, RZ, 0xc0, !PT ;  /* 0x0000000300007812 */ /* 0x000fca00078ec0ff */
[----:B------:R0:W1:Y:S02]  /*12c70*/  SHFL.IDX PT, R14, R0, RZ, 0x1f ;  /* 0x00001fff000e7589 */ /* 0x00006400000e0000 */
.L_x_7761:
[----:B-1----:R-:W-:Y:S01]  /*12c80*/  ISETP.NE.AND P0, PT, R14, RZ, PT ;  /* 0x000000ff0e00720c */ /* 0x002fe20003f05270 */
[----:B------:R-:W-:-:S12]  /*12c90*/  BSSY B0, `(.L_x_7627) ;  /* 0x000002c000007945 */ /* 0x000fd80003800000 */
[----:B------:R-:W-:Y:S05]  /*12ca0*/  @P0 BRA `(.L_x_7628) ;  /* 0x0000000000a80947 */ /* 0x000fea0003800000 */
[----:B------:R-:W-:-:S03]  /*12cb0*/  UMOV UR4, 0xffffffff ;  /* 0xffffffff00047882 */ /* 0x000fc60000000000 */
[----:B------:R-:W-:Y:S05]  /*12cc0*/  BRA.DIV UR4, `(.L_x_7629) ;  /* 0x0000003e04f87947 */ /* 0x000fea000b800000 */
[----:B------:R-:W-:-:S13]  /*12cd0*/  ELECT P6, URZ, PT ;  /* 0x00000000003f782f */ /* 0x000fda00038c0000 */
.L_x_7764:
[----:B------:R-:W-:Y:S05]  /*12ce0*/  @!P6 BRA `(.L_x_7628) ;  /* 0x000000000098e947 */ /* 0x000fea0003800000 */
[----:B------:R-:W-:-:S06]  /*12cf0*/  ULOP3.LUT UR4, UR36, 0x2, URZ, 0xfc, !UPT ;  /* 0x0000000224047892 */ /* 0x000fcc000f8efc3f */
[----:B0-----:R-:W-:-:S05]  /*12d00*/  IMAD.U32 R0, RZ, RZ, UR4 ;  /* 0x00000004ff007e24 */ /* 0x001fca000f8e00ff */
[----:B------:R-:W-:-:S13]  /*12d10*/  ISETP.NE.AND P0, PT, R0, 0x3, PT ;  /* 0x000000030000780c */ /* 0x000fda0003f05270 */
[----:B------:R-:W-:Y:S05]  /*12d20*/  @!P0 BRA `(.L_x_7630) ;  /* 0x0000000000048947 */ /* 0x000fea0003800000 */
[----:B------:R-:W-:Y:S01]  /*12d30*/  BPT.TRAP 0x1 ;  /* 0x000000040000795c */ /* 0x000fe20000300000 */
.L_x_7630:
[----:B------:R-:W-:Y:S01]  /*12d40*/  IMAD R3, R31, 0x8, R5 ;  /* 0x000000081f037824 */ /* 0x000fe200078e0205 */
[----:B------:R-:W-:Y:S01]  /*12d50*/  SHF.L.U32 R2, R35, 0x1f, RZ ;  /* 0x0000001f23027819 */ /* 0x000fe200000006ff */
[----:B------:R-:W-:-:S03]  /*12d60*/  VIADD R31, R31, 0x1 ;  /* 0x000000011f1f7836 */ /* 0x000fc60000000000 */
[----:B------:R-:W0:Y:S02]  /*12d70*/  SYNCS.PHASECHK.TRANS64.TRYWAIT P1, [R3+URZ+0x22840], R2 ;  /* 0x02284002030075a7 */ /* 0x000e24000802017f */
[----:B------:R-:W-:-:S04]  /*12d80*/  ISETP.NE.AND P2, PT, R31, 0x2, PT ;  /* 0x000000021f00780c */ /* 0x000fc80003f45270 */
[----:B------:R-:W-:Y:S01]  /*12d90*/  SEL R0, RZ, 0x1, P2 ;  /* 0x00000001ff007807 */ /* 0x000fe20001000000 */
[----:B0-----:R-:W-:Y:S08]  /*12da0*/  @!P1 BRA `(.L_x_7631) ;  /* 0x0000003c00e09947 */ /* 0x001ff00003800000 */
.L_x_7765:
[----:B------:R-:W-:Y:S02]  /*12db0*/  SEL R31, R31, RZ, P2 ;  /* 0x000000ff1f1f7207 */ /* 0x000fe40001000000 */
[----:B------:R-:W-:Y:S01]  /*12dc0*/  LOP3.LUT R0, R35, R0, RZ, 0x3c, !PT ;  /* 0x0000000023007212 */ /* 0x000fe200078e3cff */
[----:B------:R-:W-:Y:S06]  /*12dd0*/  @!P0 BRA `(.L_x_7632) ;  /* 0x0000000000048947 */ /* 0x000fec0003800000 */
[----:B------:R-:W-:Y:S01]  /*12de0*/  BPT.TRAP 0x1 ;  /* 0x000000040000795c */ /* 0x000fe20000300000 */
.L_x_7632:
[----:B------:R-:W-:Y:S01]  /*12df0*/  IMAD R31, R31, 0x8, R5 ;  /* 0x000000081f1f7824 */ /* 0x000fe200078e0205 */
[----:B------:R-:W-:-:S04]  /*12e00*/  SHF.L.U32 R0, R0, 0x1f, RZ ;  /* 0x0000001f00007819 */ /* 0x000fc800000006ff */
[----:B------:R-:W1:Y:S02]  /*12e10*/  SYNCS.PHASECHK.TRANS64.TRYWAIT P1, [R31+URZ+0x22840], R0 ;  /* 0x022840001f0075a7 */ /* 0x000e64000802017f */
[----:B-1----:R-:W-:Y:S05]  /*12e20*/  @!P1 BRA `(.L_x_7633) ;  /* 0x0000003c00d49947 */ /* 0x002fea0003800000 */
.L_x_7766:
[----:B------:R-:W-:Y:S05]  /*12e30*/  @!P0 BRA `(.L_x_7634) ;  /* 0x0000000000048947 */ /* 0x000fea0003800000 */
[----:B------:R-:W-:Y:S01]  /*12e40*/  BPT.TRAP 0x1 ;  /* 0x000000040000795c */ /* 0x000fe20000300000 */
.L_x_7634:
[----:B------:R-:W2:Y:S02]  /*12e50*/  SYNCS.PHASECHK.TRANS64.TRYWAIT P1, [R3+URZ+0x22860], R2 ;  /* 0x02286002030075a7 */ /* 0x000ea4000802017f */
[----:B--2---:R-:W-:Y:S05]  /*12e60*/  @!P1 BRA `(.L_x_7635) ;  /* 0x0000003c00d89947 */ /* 0x004fea0003800000 */
.L_x_7767:
[----:B------:R-:W-:Y:S05]  /*12e70*/  @!P0 BRA `(.L_x_7636) ;  /* 0x0000000000048947 */ /* 0x000fea0003800000 */
[----:B------:R-:W-:Y:S01]  /*12e80*/  BPT.TRAP 0x1 ;  /* 0x000000040000795c */ /* 0x000fe20000300000 */
.L_x_7636:
[----:B------:R-:W3:Y:S02]  /*12e90*/  SYNCS.PHASECHK.TRANS64.TRYWAIT P1, [R31+URZ+0x22860], R0 ;  /* 0x022860001f0075a7 */ /* 0x000ee4000802017f */
[----:B---3--:R-:W-:Y:S05]  /*12ea0*/  @!P1 BRA `(.L_x_7637) ;  /* 0x0000003c00dc9947 */ /* 0x008fea0003800000 */
.L_x_7768:
[----:B------:R-:W-:Y:S05]  /*12eb0*/  @!P0 BRA `(.L_x_7638) ;  /* 0x0000000000048947 */ /* 0x000fea0003800000 */
[----:B------:R-:W-:Y:S01]  /*12ec0*/  BPT.TRAP 0x1 ;  /* 0x000000040000795c */ /* 0x000fe20000300000 */
.L_x_7638:
[----:B------:R-:W4:Y:S02]  /*12ed0*/  SYNCS.PHASECHK.TRANS64.TRYWAIT P1, [R3+URZ+0x22880], R2 ;  /* 0x02288002030075a7 */ /* 0x000f24000802017f */
[----:B----4-:R-:W-:Y:S05]  /*12ee0*/  @!P1 BRA `(.L_x_7639) ;  /* 0x0000003c00e09947 */ /* 0x010fea0003800000 */
.L_x_7769:
[----:B------:R-:W-:Y:S05]  /*12ef0*/  @!P0 BRA `(.L_x_7640) ;  /* 0x0000000000048947 */ /* 0x000fea0003800000 */
[----:B------:R-:W-:Y:S01]  /*12f00*/  BPT.TRAP 0x1 ;  /* 0x000000040000795c */ /* 0x000fe20000300000 */
.L_x_7640:
[----:B------:R0:W0:Y:S02]  /*12f10*/  SYNCS.PHASECHK.TRANS64.TRYWAIT P0, [R31+URZ+0x22880], R0 ;  /* 0x022880001f0075a7 */ /* 0x000024000800017f */
[----:B0-----:R-:W-:Y:S05]  /*12f20*/  @!P0 NANOSLEEP.SYNCS 0x989680 ;  /* 0x009896800000895d */ /* 0x001fea0003900000 */
[----:B------:R-:W0:Y:S02]  /*12f30*/  @!P0 SYNCS.PHASECHK.TRANS64 P0, [R31+URZ+0x22880], R0 ;  /* 0x022880001f0085a7 */ /* 0x000e24000800007f */
[----:B0-----:R-:W-:Y:S05]  /*12f40*/  @!P0 BRA `(.L_x_7640) ;  /* 0xfffffffc00f08947 */ /* 0x001fea000383ffff */
.L_x_7628:
[----:B------:R-:W-:Y:S05]  /*12f50*/  BSYNC B0 ;  /* 0x0000000000007941 */ /* 0x000fea0003800000 */
.L_x_7627:
[----:B------:R-:W-:Y:S05]  /*12f60*/  EXIT ;  /* 0x000000000000794d */ /* 0x000fea0003800000 */
.L_x_7499:
[----:B0-----:R-:W-:-:S04]  /*12f70*/  IMAD.U32 R3, RZ, RZ, UR55 ;  /* 0x00000037ff037e24 */ /* 0x001fc8000f8e00ff */
[----:B------:R0:W1:Y:S03]  /*12f80*/  SYNCS.PHASECHK.TRANS64.TRYWAIT P1, [R3+URZ+0x22800], R0 ;  /* 0x02280000030075a7 */ /* 0x000066000802017f */
[----:B-1----:R-:W-:Y:S05]  /*12f90*/  @!P1 NANOSLEEP.SYNCS 0x989680 ;  /* 0x009896800000995d */ /* 0x002fea0003900000 */
[----:B------:R-:W1:Y:S02]  /*12fa0*/  @!P1 SYNCS.PHASECHK.TRANS64 P1, [R3+URZ+0x22800], R0 ;  /* 0x02280000030095a7 */ /* 0x000e64000802007f */
[----:B-1----:R-:W-:Y:S05]  /*12fb0*/  @!P1 BRA `(.L_x_7499) ;  /* 0xfffffffc00ec9947 */ /* 0x002fea000383ffff */
[----:B------:R-:W-:Y:S05]  /*12fc0*/  BRA `(.L_x_7641) ;  /* 0xfffffeec00487947 */ /* 0x000fea000383ffff */
.L_x_7503:
[----:B-1----:R1:W2:Y:S02]  /*12fd0*/  SYNCS.PHASECHK.TRANS64.TRYWAIT P1, [R4+URZ+0x22830], R3 ;  /* 0x02283003040075a7 */ /* 0x0022a4000802017f */
[----:B--2---:R-:W-:Y:S05]  /*12fe0*/  @!P1 NANOSLEEP.SYNCS 0x989680 ;  /* 0x009896800000995d */ /* 0x004fea0003900000 */
[----:B------:R-:W2:Y:S02]  /*12ff0*/  @!P1 SYNCS.PHASECHK.TRANS64 P1, [R4+URZ+0x22830], R3 ;  /* 0x02283003040095a7 */ /* 0x000ea4000802007f */
[----:B--2---:R-:W-:Y:S05]  /*13000*/  @!P1 BRA `(.L_x_7503) ;  /* 0xfffffffc00f09947 */ /* 0x004fea000383ffff */
[----:B------:R-:W-:Y:S05]  /*13010*/  BRA `(.L_x_7502) ;  /* 0xfffffeec00647947 */ /* 0x000fea000383ffff */
.L_x_7509:
[----:B-1----:R-:W-:-:S04]  /*13020*/  IMAD.U32 R6, RZ, RZ, UR6 ;  /* 0x00000006ff067e24 */ /* 0x002fc8000f8e00ff */
[----:B------:R1:W2:Y:S03]  /*13030*/  SYNCS.PHASECHK.TRANS64.TRYWAIT P1, [R6+URZ+0x22830], R3 ;  /* 0x02283003060075a7 */ /* 0x0002a6000802017f */
[----:B--2---:R-:W-:Y:S05]  /*13040*/  @!P1 NANOSLEEP.SYNCS 0x989680 ;  /* 0x009896800000995d */ /* 0x004fea0003900000 */
[----:B------:R-:W2:Y:S02]  /*13050*/  @!P1 SYNCS.PHASECHK.TRANS64 P1, [R6+URZ+0x22830], R3 ;  /* 0x02283003060095a7 */ /* 0x000ea4000802007f */
[----:B--2---:R-:W-:Y:S05]  /*13060*/  @!P1 BRA `(.L_x_7509) ;  /* 0xfffffffc00ec9947 */ /* 0x004fea000383ffff */
[----:B------:R-:W-:Y:S05]  /*13070*/  BRA `(.L_x_7506) ;  /* 0xffffff1c00647947 */ /* 0x000fea000383ffff */
.L_x_7513:
[----:B-1----:R-:W-:-:S04]  /*13080*/  IMAD.U32 R6, RZ, RZ, UR6 ;  /* 0x00000006ff067e24 */ /* 0x002fc8000f8e00ff */
[----:B------:R1:W2:Y:S03]  /*13090*/  SYNCS.PHASECHK.TRANS64.TRYWAIT P1, [R6+URZ+0x22850], R3 ;  /* 0x02285003060075a7 */ /* 0x0002a6000802017f */
[----:B--2---:R-:W-:Y:S05]  /*130a0*/  @!P1 NANOSLEEP.SYNCS 0x989680 ;  /* 0x009896800000995d */ /* 0x004fea0003900000 */
[----:B------:R-:W2:Y:S02]  /*130b0*/  @!P1 SYNCS.PHASECHK.TRANS64 P1, [R6+URZ+0x22850], R3 ;  /* 0x02285003060095a7 */ /* 0x000ea4000802007f */
[----:B--2---:R-:W-:Y:S05]  /*130c0*/  @!P1 BRA `(.L_x_7513) ;  /* 0xfffffffc00ec9947 */ /* 0x004fea000383ffff */
[----:B------:R-:W-:Y:S05]  /*130d0*/  BRA `(.L_x_7510) ;  /* 0xffffff24008c7947 */ /* 0x000fea000383ffff */
.L_x_7520:
[----:B-1----:R-:W-:-:S04]  /*130e0*/  IMAD.U32 R7, RZ, RZ, UR5 ;  /* 0x00000005ff077e24 */ /* 0x002fc8000f8e00ff */
[----:B------:R1:W2:Y:S03]  /*130f0*/  SYNCS.PHASECHK.TRANS64.TRYWAIT P1, [R7+URZ+0x22850], R0 ;  /* 0x02285000070075a7 */ /* 0x0002a6000802017f */
[----:B--2---:R-:W-:Y:S05]  /*13100*/  @!P1 NANOSLEEP.SYNCS 0x989680 ;  /* 0x009896800000995d */ /* 0x004fea0003900000 */
[----:B------:R-:W2:Y:S02]  /*13110*/  @!P1 SYNCS.PHASECHK.TRANS64 P1, [R7+URZ+0x22850], R0 ;  /* 0x02285000070095a7 */ /* 0x000ea4000802007f */
[----:B--2---:R-:W-:Y:S05]  /*13120*/  @!P1 BRA `(.L_x_7520) ;  /* 0xfffffffc00ec9947 */ /* 0x004fea000383ffff */
[----:B------:R-:W-:Y:S05]  /*13130*/  BRA `(.L_x_7519) ;  /* 0xffffff44007c7947 */ /* 0x000fea000383ffff */
.L_x_7567:
        /* <DEDUP_REMOVED lines=10> */
.L_x_7642:
[----:B------:R-:W-:Y:S05]  /*131e0*/  BRA `(.L_x_7643) ;  /* 0xffffffa800547947 */ /* 0x000fea000383ffff */
.L_x_7570:
[----:B0-----:R0:W1:Y:S02]  /*131f0*/  SYNCS.PHASECHK.TRANS64.TRYWAIT P0, [R0+URZ+0x22880], R26 ;  /* 0x0228801a000075a7 */ /* 0x001064000800017f */
[----:B-1----:R-:W-:Y:S05]  /*13200*/  @!P0 NANOSLEEP.SYNCS 0x989680 ;  /* 0x009896800000895d */ /* 0x002fea0003900000 */
[----:B------:R-:W1:Y:S02]  /*13210*/  @!P0 SYNCS.PHASECHK.TRANS64 P0, [R0+URZ+0x22880], R26 ;  /* 0x0228801a000085a7 */ /* 0x000e64000800007f */
[----:B-1----:R-:W-:Y:S05]  /*13220*/  @!P0 BRA `(.L_x_7570) ;  /* 0xfffffffc00f08947 */ /* 0x002fea000383ffff */
[----:B------:R-:W-:Y:S05]  /*13230*/  BRA `(.L_x_7644) ;  /* 0xffffffac00747947 */ /* 0x000fea000383ffff */
.L_x_7571:
        /* <DEDUP_REMOVED lines=8> */
.L_x_7646:
[----:B------:R-:W-:Y:S05]  /*132c0*/  BSYNC B0 ;  /* 0x0000000000007941 */ /* 0x000fea0003800000 */
.L_x_7645:
[----:B------:R-:W-:Y:S01]  /*132d0*/  IMAD.MOV.U32 R13, RZ, RZ, R9 ;  /* 0x000000ffff0d7224 */ /* 0x000fe200078e0009 */
[C---:B------:R-:W-:Y:S01]  /*132e0*/  ISETP.GE.AND P3, PT, R19.reuse, 0x41, PT ;  /* 0x000000411300780c */ /* 0x040fe20003f66270 */
[----:B------:R-:W-:Y:S01]  /*132f0*/  IMAD.MOV.U32 R12, RZ, RZ, RZ ;  /* 0x000000ffff0c7224 */ /* 0x000fe200078e00ff */
[----:B------:R-:W-:Y:S01]  /*13300*/  LOP3.LUT R24, R24, 0xffffffef, RZ, 0xc0, !PT ;  /* 0xffffffef18187812 */ /* 0x000fe200078ec0ff */
[----:B------:R-:W-:Y:S01]  /*13310*/  IMAD.MOV.U32 R11, RZ, RZ, 0x181f ;  /* 0x0000181fff0b7424 */ /* 0x000fe200078e00ff */
[C---:B------:R-:W-:Y:S01]  /*13320*/  ISETP.GE.AND P2, PT, R19.reuse, 0x61, PT ;  /* 0x000000611300780c */ /* 0x040fe20003f46270 */
        /* <DEDUP_REMOVED lines=8> */
.L_x_7647:
[----:B------:R-:W-:Y:S02]  /*133b0*/  IMAD.MOV.U32 R13, RZ, RZ, R18 ;  /* 0x000000ffff0d7224 */ /* 0x000fe400078e0012 */
[----:B------:R-:W-:Y:S02]  /*133c0*/  IMAD.MOV.U32 R12, RZ, RZ, 0x1 ;  /* 0x00000001ff0c7424 */ /* 0x000fe400078e00ff */
[----:B------:R-:W-:-:S07]  /*133d0*/  IMAD.MOV.U32 R2, RZ, RZ, R14 ;  /* 0x000000ffff027224 */ /* 0x000fce00078e000e */
[----:B------:R-:W-:Y:S05]  /*133e0*/  WARPSYNC.COLLECTIVE R15, `(.L_x_7648) ;  /* 0x000000000f087348 */ /* 0x000fea0003c00000 */
[----:B------:R0:W1:Y:S02]  /*133f0*/  SHFL.IDX P6, R14, R13, R12, R11 ;  /* 0x0000000c0d0e7389 */ /* 0x00006400000c000b */
[----:B01----:R-:W-:Y:S01]  /*13400*/  ENDCOLLECTIVE ;  /* 0x000000000000791b */ /* 0x003fe20003800000 */
.L_x_7648:
[----:B------:R-:W-:-:S05]  /*13410*/  IADD3 R2, P1, R30, R2, RZ ;  /* 0x000000021e027210 */ /* 0x000fca0007f3e0ff */
[----:B------:R-:W-:Y:S01]  /*13420*/  IMAD.X R3, RZ, RZ, R3, P1 ;  /* 0x000000ffff037224 */ /* 0x000fe200008e0603 */
[----:B------:R-:W-:Y:S01]  /*13430*/  ISETP.LT.OR P1, PT, R19, 0x1, P0 ;  /* 0x000000011300780c */ /* 0x000fe20000721670 */
[----:B------:R-:W-:-:S12]  /*13440*/  IMAD.MOV.U32 R13, RZ, RZ, R9 ;  /* 0x000000ffff0d7224 */ /* 0x000fd800078e0009 */
[----:B------:R-:W-:Y:S01]  /*13450*/  @!PT LDS RZ, [RZ] ;  /* 0x00000000fffff984 */ /* 0x000fe20000000800 */
[----:B------:R-:W-:Y:S01]  /*13460*/  @!PT LDS RZ, [RZ] ;  /* 0x00000000fffff984 */ /* 0x000fe20000000800 */
[----:B------:R-:W-:Y:S01]  /*13470*/  @!PT LDS RZ, [RZ] ;  /* 0x00000000fffff984 */ /* 0x000fe20000000800 */
[----:B------:R0:W-:Y:S02]  /*13480*/  LDGSTS.E.BYPASS.LTC128B.128 [R4+0xa400], desc[UR50][R2.64], !P1 ;  /* 0x0a40000002047fae */ /* 0x0001e4000c901d72 */
[----:B0-----:R-:W-:-:S07]  /*13490*/  IMAD.MOV.U32 R3, RZ, RZ, R14 ;  /* 0x000000ffff037224 */ /* 0x001fce00078e000e */
[----:B------:R-:W-:Y:S05]  /*134a0*/  WARPSYNC.COLLECTIVE R15, `(.L_x_7649) ;  /* 0x000000000f087348 */ /* 0x000fea0003c00000 */
[----:B------:R0:W1:Y:S02]  /*134b0*/  SHFL.IDX P6, R14, R13, R12, R11 ;  /* 0x0000000c0d0e7389 */ /* 0x00006400000c000b */
[----:B01----:R-:W-:Y:S01]  /*134c0*/  ENDCOLLECTIVE ;  /* 0x000000000000791b */ /* 0x003fe20003800000 */
.L_x_7649:
[----:B------:R-:W-:Y:S02]  /*134d0*/  IMAD.MOV.U32 R13, RZ, RZ, R18 ;  /* 0x000000ffff0d7224 */ /* 0x000fe400078e0012 */
[----:B------:R-:W-:Y:S02]  /*134e0*/  IMAD.MOV.U32 R12, RZ, RZ, 0x2 ;  /* 0x00000002ff0c7424 */ /* 0x000fe400078e00ff */
[----:B------:R-:W-:-:S07]  /*134f0*/  IMAD.MOV.U32 R2, RZ, RZ, R14 ;  /* 0x000000ffff027224 */ /* 0x000fce00078e000e */
[----:B------:R-:W-:Y:S05]  /*13500*/  WARPSYNC.COLLECTIVE R15, `(.L_x_7650) ;  /* 0x000000000f087348 */ /* 0x000fea0003c00000 */
[----:B------:R0:W1:Y:S02]  /*13510*/  SHFL.IDX P6, R14, R13, R12, R11 ;  /* 0x0000000c0d0e7389 */ /* 0x00006400000c000b */
[----:B01----:R-:W-:Y:S01]  /*13520*/  ENDCOLLECTIVE ;  /* 0x000000000000791b */ /* 0x003fe20003800000 */
.L_x_7650:
        /* <DEDUP_REMOVED lines=12> */
.L_x_7651:
[----:B------:R-:W-:Y:S02]  /*135f0*/  IMAD.MOV.U32 R13, RZ, RZ, R18 ;  /* 0x000000ffff0d7224 */ /* 0x000fe400078e0012 */
[----:B------:R-:W-:Y:S02]  /*13600*/  IMAD.MOV.U32 R12, RZ, RZ, 0x3 ;  /* 0x00000003ff0c7424 */ /* 0x000fe400078e00ff */
[----:B------:R-:W-:-:S07]  /*13610*/  IMAD.MOV.U32 R2, RZ, RZ, R14 ;  /* 0x000000ffff027224 */ /* 0x000fce00078e000e */
[----:B------:R-:W-:Y:S05]  /*13620*/  WARPSYNC.COLLECTIVE R15, `(.L_x_7652) ;  /* 0x000000000f087348 */ /* 0x000fea0003c00000 */
[----:B------:R0:W1:Y:S02]  /*13630*/  SHFL.IDX P6, R14, R13, R12, R11 ;  /* 0x0000000c0d0e7389 */ /* 0x00006400000c000b */
[----:B01----:R-:W-:Y:S01]  /*13640*/  ENDCOLLECTIVE ;  /* 0x000000000000791b */ /* 0x003fe20003800000 */
.L_x_7652:
        /* <DEDUP_REMOVED lines=12> */
.L_x_7653:
[----:B------:R-:W-:Y:S02]  /*13710*/  IMAD.MOV.U32 R13, RZ, RZ, R18 ;  /* 0x000000ffff0d7224 */ /* 0x000fe400078e0012 */
[----:B------:R-:W-:Y:S02]  /*13720*/  IMAD.MOV.U32 R12, RZ, RZ, 0x4 ;  /* 0x00000004ff0c7424 */ /* 0x000fe400078e00ff */
[----:B------:R-:W-:-:S07]  /*13730*/  IMAD.MOV.U32 R2, RZ, RZ, R14 ;  /* 0x000000ffff027224 */ /* 0x000fce00078e000e */
[----:B------:R-:W-:Y:S05]  /*13740*/  WARPSYNC.COLLECTIVE R15, `(.L_x_7654) ;  /* 0x000000000f087348 */ /* 0x000fea0003c00000 */
[----:B------:R0:W1:Y:S02]  /*13750*/  SHFL.IDX P6, R14, R13, R12, R11 ;  /* 0x0000000c0d0e7389 */ /* 0x00006400000c000b */
[----:B01----:R-:W-:Y:S01]  /*13760*/  ENDCOLLECTIVE ;  /* 0x000000000000791b */ /* 0x003fe20003800000 */
.L_x_7654:
        /* <DEDUP_REMOVED lines=12> */
.L_x_7655:
[----:B------:R-:W-:Y:S02]  /*13830*/  IMAD.MOV.U32 R13, RZ, RZ, R18 ;  /* 0x000000ffff0d7224 */ /* 0x000fe400078e0012 */
[----:B------:R-:W-:Y:S02]  /*13840*/  IMAD.MOV.U32 R12, RZ, RZ, 0x5 ;  /* 0x00000005ff0c7424 */ /* 0x000fe400078e00ff */
[----:B------:R-:W-:-:S07]  /*13850*/  IMAD.MOV.U32 R2, RZ, RZ, R14 ;  /* 0x000000ffff027224 */ /* 0x000fce00078e000e */
[----:B------:R-:W-:Y:S05]  /*13860*/  WARPSYNC.COLLECTIVE R15, `(.L_x_7656) ;  /* 0x000000000f087348 */ /* 0x000fea0003c00000 */
[----:B------:R0:W1:Y:S02]  /*13870*/  SHFL.IDX P6, R14, R13, R12, R11 ;  /* 0x0000000c0d0e7389 */ /* 0x00006400000c000b */
[----:B01----:R-:W-:Y:S01]  /*13880*/  ENDCOLLECTIVE ;  /* 0x000000000000791b */ /* 0x003fe20003800000 */
.L_x_7656:
        /* <DEDUP_REMOVED lines=12> */
.L_x_7657:
[----:B------:R-:W-:Y:S02]  /*13950*/  IMAD.MOV.U32 R13, RZ, RZ, R18 ;  /* 0x000000ffff0d7224 */ /* 0x000fe400078e0012 */
[----:B------:R-:W-:Y:S02]  /*13960*/  IMAD.MOV.U32 R12, RZ, RZ, 0x6 ;  /* 0x00000006ff0c7424 */ /* 0x000fe400078e00ff */
[----:B------:R-:W-:-:S07]  /*13970*/  IMAD.MOV.U32 R2, RZ, RZ, R14 ;  /* 0x000000ffff027224 */ /* 0x000fce00078e000e */
[----:B------:R-:W-:Y:S05]  /*13980*/  WARPSYNC.COLLECTIVE R15, `(.L_x_7658) ;  /* 0x000000000f087348 */ /* 0x000fea0003c00000 */
[----:B------:R0:W1:Y:S02]  /*13990*/  SHFL.IDX P6, R14, R13, R12, R11 ;  /* 0x0000000c0d0e7389 */ /* 0x00006400000c000b */
[----:B01----:R-:W-:Y:S01]  /*139a0*/  ENDCOLLECTIVE ;  /* 0x000000000000791b */ /* 0x003fe20003800000 */
.L_x_7658:
        /* <DEDUP_REMOVED lines=12> */
.L_x_7659:
[----:B------:R-:W-:Y:S02]  /*13a70*/  IMAD.MOV.U32 R13, RZ, RZ, R18 ;  /* 0x000000ffff0d7224 */ /* 0x000fe400078e0012 */
[----:B------:R-:W-:Y:S02]  /*13a80*/  IMAD.MOV.U32 R12, RZ, RZ, 0x7 ;  /* 0x00000007ff0c7424 */ /* 0x000fe400078e00ff */
[----:B------:R-:W-:-:S07]  /*13a90*/  IMAD.MOV.U32 R2, RZ, RZ, R14 ;  /* 0x000000ffff027224 */ /* 0x000fce00078e000e */
[----:B------:R-:W-:Y:S05]  /*13aa0*/  WARPSYNC.COLLECTIVE R15, `(.L_x_7660) ;  /* 0x000000000f087348 */ /* 0x000fea0003c00000 */
[----:B------:R0:W1:Y:S02]  /*13ab0*/  SHFL.IDX P6, R14, R13, R12, R11 ;  /* 0x0000000c0d0e7389 */ /* 0x00006400000c000b */
[----:B01----:R-:W-:Y:S01]  /*13ac0*/  ENDCOLLECTIVE ;  /* 0x000000000000791b */ /* 0x003fe20003800000 */
.L_x_7660:
        /* <DEDUP_REMOVED lines=8> */
[----:B------:R-:W-:-:S07]  /*13b50*/  IMAD.MOV.U32 R18, RZ, RZ, R14 ;  /* 0x000000ffff127224 */ /* 0x000fce00078e000e */
[----:B0-----:R-:W-:Y:S05]  /*13b60*/  WARPSYNC.COLLECTIVE R15, `(.L_x_7661) ;  /* 0x000000000f087348 */ /* 0x001fea0003c00000 */
[----:B------:R1:W2:Y:S02]  /*13b70*/  SHFL.IDX P6, R14, R13, R12, R11 ;  /* 0x0000000c0d0e7389 */ /* 0x0002a400000c000b */
[----:B012---:R-:W-:Y:S01]  /*13b80*/  ENDCOLLECTIVE ;  /* 0x000000000000791b */ /* 0x007fe20003800000 */
.L_x_7661:
[----:B------:R-:W-:Y:S02]  /*13b90*/  IMAD.MOV.U32 R13, RZ, RZ, R20 ;  /* 0x000000ffff0d7224 */ /* 0x000fe400078e0014 */
[----:B------:R-:W-:Y:S02]  /*13ba0*/  IMAD.MOV.U32 R12, RZ, RZ, RZ ;  /* 0x000000ffff0c7224 */ /* 0x000fe400078e00ff */
[----:B------:R-:W-:-:S07]  /*13bb0*/  IMAD.MOV.U32 R2, RZ, RZ, R14 ;  /* 0x000000ffff027224 */ /* 0x000fce00078e000e */
[----:B------:R-:W-:Y:S05]  /*13bc0*/  WARPSYNC.COLLECTIVE R15, `(.L_x_7662) ;  /* 0x000000000f087348 */ /* 0x000fea0003c00000 */
[----:B------:R0:W1:Y:S02]  /*13bd0*/  SHFL.IDX P6, R14, R13, R12, R11 ;  /* 0x0000000c0d0e7389 */ /* 0x00006400000c000b */
[----:B01----:R-:W-:Y:S01]  /*13be0*/  ENDCOLLECTIVE ;  /* 0x000000000000791b */ /* 0x003fe20003800000 */
.L_x_7662:
        /* <DEDUP_REMOVED lines=12> */
.L_x_7663:
[----:B------:R-:W-:Y:S02]  /*13cb0*/  IMAD.MOV.U32 R13, RZ, RZ, R20 ;  /* 0x000000ffff0d7224 */ /* 0x000fe400078e0014 */
[----:B------:R-:W-:Y:S02]  /*13cc0*/  IMAD.MOV.U32 R12, RZ, RZ, 0x1 ;  /* 0x00000001ff0c7424 */ /* 0x000fe400078e00ff */
[----:B------:R-:W-:-:S07]  /*13cd0*/  IMAD.MOV.U32 R2, RZ, RZ, R14 ;  /* 0x000000ffff027224 */ /* 0x000fce00078e000e */
[----:B------:R-:W-:Y:S05]  /*13ce0*/  WARPSYNC.COLLECTIVE R15, `(.L_x_7664) ;  /* 0x000000000f087348 */ /* 0x000fea0003c00000 */
[----:B------:R0:W1:Y:S02]  /*13cf0*/  SHFL.IDX P6, R14, R13, R12, R11 ;  /* 0x0000000c0d0e7389 */ /* 0x00006400000c000b */
[----:B01----:R-:W-:Y:S01]  /*13d00*/  ENDCOLLECTIVE ;  /* 0x000000000000791b */ /* 0x003fe20003800000 */
.L_x_7664:
        /* <DEDUP_REMOVED lines=8> */
[----:B------:R-:W-:Y:S01]  /*13d90*/  ISETP.GE.AND P1, PT, R19, 0x11, PT ;  /* 0x000000111300780c */ /* 0x000fe20003f26270 */
[----:B------:R-:W-:-:S12]  /*13da0*/  IMAD.MOV.U32 R20, RZ, RZ, R14 ;  /* 0x000000ffff147224 */ /* 0x000fd800078e000e */
[----:B0-----:R-:W-:Y:S05]  /*13db0*/  WARPSYNC.COLLECTIVE R15, `(.L_x_7665) ;  /* 0x000000000f087348 */ /* 0x001fea0003c00000 */
[----:B------:R1:W2:Y:S02]  /*13dc0*/  SHFL.IDX P6, R14, R13, R12, R11 ;  /* 0x0000000c0d0e7389 */ /* 0x0002a400000c000b */
[----:B012---:R-:W-:Y:S01]  /*13dd0*/  ENDCOLLECTIVE ;  /* 0x000000000000791b */ /* 0x007fe20003800000 */
.L_x_7665:
[----:B------:R-:W-:Y:S02]  /*13de0*/  @P1 LOP3.LUT R24, R24, 0x10, RZ, 0xfc, !PT ;  /* 0x0000001018181812 */ /* 0x000fe400078efcff */
[----:B------:R-:W-:Y:S02]  /*13df0*/  ISETP.GE.AND P1, PT, R19, 0x51, PT ;  /* 0x000000511300780c */ /* 0x000fe40003f26270 */
[----:B------:R-:W-:-:S04]  /*13e00*/  LOP3.LUT R24, R24, 0xffffffdf, RZ, 0xc0, !PT ;  /* 0xffffffdf18187812 */ /* 0x000fc800078ec0ff */
[----:B------:R-:W-:Y:S02]  /*13e10*/  @P3 LOP3.LUT R24, R24, 0x20, RZ, 0xfc, !PT ;  /* 0x0000002018183812 */ /* 0x000fe400078efcff */
[----:B------:R-:W-:Y:S02]  /*13e20*/  ISETP.GE.AND P3, PT, R19, 0x71, PT ;  /* 0x000000711300780c */ /* 0x000fe40003f66270 */
[----:B------:R-:W-:Y:S01]  /*13e30*/  LOP3.LUT R24, R24, 0xffffffbf, RZ, 0xc0, !PT ;  /* 0xffffffbf18187812 */ /* 0x000fe200078ec0ff */
[----:B------:R-:W-:-:S03]  /*13e40*/  IMAD.MOV.U32 R2, RZ, RZ, R14 ;  /* 0x000000ffff027224 */ /* 0x000fc600078e000e */
[----:B------:R-:W-:Y:S02]  /*13e50*/  @P1 LOP3.LUT R24, R24, 0x40, RZ, 0xfc, !PT ;  /* 0x0000004018181812 */ /* 0x000fe400078efcff */
[----:B------:R-:W-:Y:S02]  /*13e60*/  ISETP.GE.AND P1, PT, R19, 0x81, PT ;  /* 0x000000811300780c */ /* 0x000fe40003f26270 */
[----:B------:R-:W-:-:S04]  /*13e70*/  LOP3.LUT R24, R24, 0xfffffeff, RZ, 0xc0, !PT ;  /* 0xfffffeff18187812 */ /* 0x000fc800078ec0ff */
[----:B------:R-:W-:Y:S02]  /*13e80*/  @P2 LOP3.LUT R24, R24, 0x100, RZ, 0xfc, !PT ;  /* 0x0000010018182812 */ /* 0x000fe400078efcff */
[----:B------:R-:W-:Y:S02]  /*13e90*/  ISETP.GE.AND P2, PT, R19, 0x91, PT ;  /* 0x000000911300780c */ /* 0x000fe40003f46270 */
[----:B------:R-:W-:-:S11]  /*13ea0*/  LOP3.LUT R24, R24, 0xfffffdff, RZ, 0xc0, !PT ;  /* 0xfffffdff18187812 */ /* 0x000fd600078ec0ff */
[----:B------:R-:W-:Y:S01]  /*13eb0*/  @P2 LOP3.LUT R24, R24, 0x200, RZ, 0xfc, !PT ;  /* 0x0000020018182812 */ /* 0x000fe200078efcff */
[----:B------:R-:W-:Y:S06]  /*13ec0*/  BRA `(.L_x_7666) ;  /* 0xffffffa800487947 */ /* 0x000fec000383ffff */
.L_x_7576:
[----:B--2---:R2:W3:Y:S02]  /*13ed0*/  SYNCS.PHASECHK.TRANS64.TRYWAIT P0, [R0+URZ+0x22840], R26 ;  /* 0x0228401a000075a7 */ /* 0x0044e4000800017f */
[----:B---3--:R-:W-:Y:S05]  /*13ee0*/  @!P0 NANOSLEEP.SYNCS 0x989680 ;  /* 0x009896800000895d */ /* 0x008fea0003900000 */
[----:B------:R-:W3:Y:S02]  /*13ef0*/  @!P0 SYNCS.PHASECHK.TRANS64 P0, [R0+URZ+0x22840], R26 ;  /* 0x0228401a000085a7 */ /* 0x000ee4000800007f */
[----:B---3--:R-:W-:Y:S05]  /*13f00*/  @!P0 BRA `(.L_x_7576) ;  /* 0xfffffffc00f08947 */ /* 0x008fea000383ffff */
[----:B------:R-:W-:Y:S05]  /*13f10*/  BRA `(.L_x_7667) ;  /* 0xffffffa8009c7947 */ /* 0x000fea000383ffff */
.L_x_7577:
        /* <DEDUP_REMOVED lines=8> */
.L_x_7669:
[----:B------:R-:W-:Y:S05]  /*13fa0*/  BSYNC B0 ;  /* 0x0000000000007941 */ /* 0x000fea0003800000 */
.L_x_7668:
        /* <DEDUP_REMOVED lines=8> */
.L_x_7670:
        /* <DEDUP_REMOVED lines=13> */
.L_x_7671:
[----:B------:R-:W-:Y:S02]  /*14100*/  IMAD.MOV.U32 R13, RZ, RZ, R8 ;  /* 0x000000ffff0d7224 */ /* 0x000fe400078e0008 */
[----:B------:R-:W-:-:S07]  /*14110*/  IMAD.MOV.U32 R2, RZ, RZ, R14 ;  /* 0x000000ffff027224 */ /* 0x000fce00078e000e */
[----:B------:R-:W-:Y:S05]  /*14120*/  WARPSYNC.COLLECTIVE R15, `(.L_x_7672) ;  /* 0x000000000f087348 */ /* 0x000fea0003c00000 */
[----:B------:R0:W1:Y:S02]  /*14130*/  SHFL.IDX P6, R14, R13, R12, R11 ;  /* 0x0000000c0d0e7389 */ /* 0x00006400000c000b */
[----:B01----:R-:W-:Y:S01]  /*14140*/  ENDCOLLECTIVE ;  /* 0x000000000000791b */ /* 0x003fe20003800000 */
.L_x_7672:
        /* <DEDUP_REMOVED lines=13> */
.L_x_7673:
[----:B------:R-:W-:Y:S02]  /*14220*/  IMAD.MOV.U32 R13, RZ, RZ, R8 ;  /* 0x000000ffff0d7224 */ /* 0x000fe400078e0008 */
[----:B------:R-:W-:-:S07]  /*14230*/  IMAD.MOV.U32 R2, RZ, RZ, R14 ;  /* 0x000000ffff027224 */ /* 0x000fce00078e000e */
[----:B------:R-:W-:Y:S05]  /*14240*/  WARPSYNC.COLLECTIVE R15, `(.L_x_7674) ;  /* 0x000000000f087348 */ /* 0x000fea0003c00000 */
[----:B------:R0:W1:Y:S02]  /*14250*/  SHFL.IDX P6, R14, R13, R12, R11 ;  /* 0x0000000c0d0e7389 */ /* 0x00006400000c000b */
[----:B01----:R-:W-:Y:S01]  /*14260*/  ENDCOLLECTIVE ;  /* 0x000000000000791b */ /* 0x003fe20003800000 */
.L_x_7674:
[----:B------:R-:W-:Y:S02]  /*14270*/  IMAD.MOV.U32 R13, RZ, RZ, R7 ;  /* 0x000000ffff0d7224 */ /* 0x000fe400078e0007 */
[----:B------:R-:W-:Y:S01]  /*14280*/  IMAD.MOV.U32 R12, RZ, RZ, 0x3 ;  /* 0x00000003ff0c7424 */ /* 0x000fe200078e00ff */
[----:B------:R-:W-:-:S13]  /*14290*/  @P5 IADD3 R9, P0, R30, R14, RZ ;  /* 0x0000000e1e095210 */ /* 0x000fda0007f1e0ff */
[----:B------:R-:W-:Y:S05]  /*142a0*/  WARPSYNC.COLLECTIVE R15, `(.L_x_7675) ;  /* 0x000000000f087348 */ /* 0x000fea0003c00000 */
[----:B------:R0:W1:Y:S02]  /*142b0*/  SHFL.IDX P6, R14, R13, R12, R11 ;  /* 0x0000000c0d0e7389 */ /* 0x00006400000c000b */
[----:B01----:R-:W-:Y:S01]  /*142c0*/  ENDCOLLECTIVE ;  /* 0x000000000000791b */ /* 0x003fe20003800000 */
.L_x_7675:
[----:B------:R-:W-:Y:S02]  /*142d0*/  @P5 IMAD.X R10, RZ, RZ, R2, P0 ;  /* 0x000000ffff0a5224 */ /* 0x000fe400000e0602 */
[----:B------:R-:W-:Y:S02]  /*142e0*/  @P5 IMAD.MOV.U32 R2, RZ, RZ, R9 ;  /* 0x000000ffff025224 */ /* 0x000fe400078e0009 */
[----:B------:R-:W-:-:S05]  /*142f0*/  @P5 IMAD.MOV.U32 R3, RZ, RZ, R10 ;  /* 0x000000ffff035224 */ /* 0x000fca00078e000a */
[----:B------:R-:W-:Y:S01]  /*14300*/  @!PT LDS RZ, [RZ] ;  /* 0x00000000fffff984 */ /* 0x000fe20000000800 */
[----:B------:R-:W-:Y:S01]  /*14310*/  @!PT LDS RZ, [RZ] ;  /* 0x00000000fffff984 */ /* 0x000fe20000000800 */
[----:B------:R-:W-:Y:S01]  /*14320*/  @!PT LDS RZ, [RZ] ;  /* 0x00000000fffff984 */ /* 0x000fe20000000800 */
[----:B------:R0:W-:Y:S01]  /*14330*/  @P5 LDGSTS.E.BYPASS.LTC128B.128 [R4+0x19400], desc[UR50][R2.64], !P2 ;  /* 0x1940000002045fae */ /* 0x0001e2000d101d72 */
[----:B------:R-:W-:Y:S01]  /*14340*/  LOP3.LUT P5, RZ, R24, 0x40, RZ, 0xc0, !PT ;  /* 0x0000004018ff7812 */ /* 0x000fe200078ac0ff */
[----:B------:R-:W-:Y:S02]  /*14350*/  IMAD.MOV.U32 R13, RZ, RZ, R8 ;  /* 0x000000ffff0d7224 */ /* 0x000fe400078e0008 */
[----:B0-----:R-:W-:-:S10]  /*14360*/  IMAD.MOV.U32 R2, RZ, RZ, R14 ;  /* 0x000000ffff027224 */ /* 0x001fd400078e000e */
[----:B------:R-:W-:Y:S05]  /*14370*/  WARPSYNC.COLLECTIVE R15, `(.L_x_7676) ;  /* 0x000000000f087348 */ /* 0x000fea0003c00000 */
[----:B------:R0:W1:Y:S02]  /*14380*/  SHFL.IDX P6, R14, R13, R12, R11 ;  /* 0x0000000c0d0e7389 */ /* 0x00006400000c000b */
[----:B01----:R-:W-:Y:S01]  /*14390*/  ENDCOLLECTIVE ;  /* 0x000000000000791b */ /* 0x003fe20003800000 */
.L_x_7676:
[----:B------:R-:W-:Y:S02]  /*143a0*/  IMAD.MOV.U32 R13, RZ, RZ, R7 ;  /* 0x000000ffff0d7224 */ /* 0x000fe400078e0007 */
[----:B------:R-:W-:Y:S01]  /*143b0*/  IMAD.MOV.U32 R12, RZ, RZ, 0x4 ;  /* 0x00000004ff0c7424 */ /* 0x000fe200078e00ff */
[----:B------:R-:W-:-:S13]  /*143c0*/  @P4 IADD3 R9, P0, R30, R14, RZ ;  /* 0x0000000e1e094210 */ /* 0x000fda0007f1e0ff */
[----:B------:R-:W-:Y:S05]  /*143d0*/  WARPSYNC.COLLECTIVE R15, `(.L_x_7677) ;  /* 0x000000000f087348 */ /* 0x000fea0003c00000 */
[----:B------:R0:W1:Y:S02]  /*143e0*/  SHFL.IDX P6, R14, R13, R12, R11 ;  /* 0x0000000c0d0e7389 */ /* 0x00006400000c000b */
[----:B01----:R-:W-:Y:S01]  /*143f0*/  ENDCOLLECTIVE ;  /* 0x000000000000791b */ /* 0x003fe20003800000 */
.L_x_7677:
        /* <DEDUP_REMOVED lines=13> */
.L_x_7678:
[----:B------:R-:W-:Y:S02]  /*144d0*/  IMAD.MOV.U32 R13, RZ, RZ, R7 ;  /* 0x000000ffff0d7224 */ /* 0x000fe400078e0007 */
[----:B------:R-:W-:Y:S01]  /*144e0*/  IMAD.MOV.U32 R12, RZ, RZ, 0x5 ;  /* 0x00000005ff0c7424 */ /* 0x000fe200078e00ff */
[----:B------:R-:W-:-:S13]  /*144f0*/  @P4 IADD3 R9, P0, R30, R14, RZ ;  /* 0x0000000e1e094210 */ /* 0x000fda0007f1e0ff */
[----:B------:R-:W-:Y:S05]  /*14500*/  WARPSYNC.COLLECTIVE R15, `(.L_x_7679) ;  /* 0x000000000f087348 */ /* 0x000fea0003c00000 */
[----:B------:R0:W1:Y:S02]  /*14510*/  SHFL.IDX P6, R14, R13, R12, R11 ;  /* 0x0000000c0d0e7389 */ /* 0x00006400000c000b */
[----:B01----:R-:W-:Y:S01]  /*14520*/  ENDCOLLECTIVE ;  /* 0x000000000000791b */ /* 0x003fe20003800000 */
.L_x_7679:
        /* <DEDUP_REMOVED lines=13> */
.L_x_7680:
[----:B------:R-:W-:Y:S02]  /*14600*/  IMAD.MOV.U32 R13, RZ, RZ, R7 ;  /* 0x000000ffff0d7224 */ /* 0x000fe400078e0007 */
[----:B------:R-:W-:Y:S01]  /*14610*/  IMAD.MOV.U32 R12, RZ, RZ, 0x6 ;  /* 0x00000006ff0c7424 */ /* 0x000fe200078e00ff */
[----:B------:R-:W-:-:S13]  /*14620*/  @P5 IADD3 R9, P0, R30, R14, RZ ;  /* 0x0000000e1e095210 */ /* 0x000fda0007f1e0ff */
[----:B------:R-:W-:Y:S05]  /*14630*/  WARPSYNC.COLLECTIVE R15, `(.L_x_7681) ;  /* 0x000000000f087348 */ /* 0x000fea0003c00000 */
[----:B------:R0:W1:Y:S02]  /*14640*/  SHFL.IDX P6, R14, R13, R12, R11 ;  /* 0x0000000c0d0e7389 */ /* 0x00006400000c000b */
[----:B01----:R-:W-:Y:S01]  /*14650*/  ENDCOLLECTIVE ;  /* 0x000000000000791b */ /* 0x003fe20003800000 */
.L_x_7681:
        /* <DEDUP_REMOVED lines=8> */
[----:B0-----:R-:W-:-:S07]  /*146e0*/  IMAD.MOV.U32 R2, RZ, RZ, R14 ;  /* 0x000000ffff027224 */ /* 0x001fce00078e000e */
[----:B------:R-:W-:Y:S05]  /*146f0*/  WARPSYNC.COLLECTIVE R15, `(.L_x_7682) ;  /* 0x000000000f087348 */ /* 0x000fea0003c00000 */
[----:B------:R0:W1:Y:S02]  /*14700*/  SHFL.IDX P6, R14, R13, R12, R11 ;  /* 0x0000000c0d0e7389 */ /* 0x00006400000c000b */
[----:B01----:R-:W-:Y:S01]  /*14710*/  ENDCOLLECTIVE ;  /* 0x000000000000791b */ /* 0x003fe20003800000 */
.L_x_7682:
[----:B------:R-:W-:Y:S02]  /*14720*/  IMAD.MOV.U32 R13, RZ, RZ, R7 ;  /* 0x000000ffff0d7224 */ /* 0x000fe400078e0007 */
[----:B------:R-:W-:Y:S01]  /*14730*/  IMAD.MOV.U32 R12, RZ, RZ, 0x7 ;  /* 0x00000007ff0c7424 */ /* 0x000fe200078e00ff */
[----:B------:R-:W-:-:S13]  /*14740*/  @P4 IADD3 R9, P0, R30, R14, RZ ;  /* 0x0000000e1e094210 */ /* 0x000fda0007f1e0ff */
[----:B------:R-:W-:Y:S05]  /*14750*/  WARPSYNC.COLLECTIVE R15, `(.L_x_7683) ;  /* 0x000000000f087348 */ /* 0x000fea0003c00000 */
[----:B------:R0:W1:Y:S02]  /*14760*/  SHFL.IDX P6, R14, R13, R12, R11 ;  /* 0x0000000c0d0e7389 */ /* 0x00006400000c000b */
[----:B01----:R-:W-:Y:S01]  /*14770*/  ENDCOLLECTIVE ;  /* 0x000000000000791b */ /* 0x003fe20003800000 */
.L_x_7683:
        /* <DEDUP_REMOVED lines=12> */
.L_x_7684:
[----:B------:R-:W-:Y:S02]  /*14840*/  IMAD.MOV.U32 R13, RZ, RZ, R5 ;  /* 0x000000ffff0d7224 */ /* 0x000fe400078e0005 */
[----:B------:R-:W-:Y:S01]  /*14850*/  IMAD.MOV.U32 R12, RZ, RZ, RZ ;  /* 0x000000ffff0c7224 */ /* 0x000fe200078e00ff */
[----:B------:R-:W-:-:S05]  /*14860*/  @P3 IADD3 R14, P0, R30, R14, RZ ;  /* 0x0000000e1e0e3210 */ /* 0x000fca0007f1e0ff */
[----:B------:R-:W-:-:S08]  /*14870*/  @P3 IMAD.MOV.U32 R2, RZ, RZ, R14 ;  /* 0x000000ffff023224 */ /* 0x000fd000078e000e */
[----:B------:R-:W-:Y:S05]  /*14880*/  WARPSYNC.COLLECTIVE R15, `(.L_x_7685) ;  /* 0x000000000f087348 */ /* 0x000fea0003c00000 */
[----:B------:R0:W1:Y:S02]  /*14890*/  SHFL.IDX P6, R14, R13, R12, R11 ;  /* 0x0000000c0d0e7389 */ /* 0x00006400000c000b */
[----:B01----:R-:W-:Y:S01]  /*148a0*/  ENDCOLLECTIVE ;  /* 0x000000000000791b */ /* 0x003fe20003800000 */
.L_x_7685:
[----:B------:R-:W-:-:S04]  /*148b0*/  @P3 IMAD.X R9, RZ, RZ, R7, P0 ;  /* 0x000000ffff093224 */ /* 0x000fc800000e0607 */
        /* <DEDUP_REMOVED lines=10> */
.L_x_7686:
        /* <DEDUP_REMOVED lines=8> */
.L_x_7687:
        /* <DEDUP_REMOVED lines=10> */
.L_x_7688:
[----:B------:R-:W-:Y:S05]  /*14a80*/  BRA `(.L_x_7689) ;  /* 0xffffffa400607947 */ /* 0x000fea000383ffff */
.L_x_7582:
        /* <DEDUP_REMOVED lines=9> */
.L_x_7690:
[C---:B------:R-:W-:Y:S01]  /*14b20*/  VIADD R8, R4.reuse, 0x10 ;  /* 0x0000001004087836 */ /* 0x040fe20000000000 */
[----:B------:R-:W-:Y:S01]  /*14b30*/  ISETP.GE.AND P2, PT, R4, R5, PT ;  /* 0x000000050400720c */ /* 0x000fe20003f46270 */
[----:B------:R-:W-:Y:S02]  /*14b40*/  IMAD.MOV.U32 R13, RZ, RZ, R0 ;  /* 0x000000ffff0d7224 */ /* 0x000fe400078e0000 */
[----:B------:R-:W-:-:S10]  /*14b50*/  IMAD.MOV.U32 R2, RZ, RZ, R14 ;  /* 0x000000ffff027224 */ /* 0x000fd400078e000e */
[----:B------:R-:W-:Y:S05]  /*14b60*/  WARPSYNC.COLLECTIVE R15, `(.L_x_7691) ;  /* 0x000000000f087348 */ /* 0x000fea0003c00000 */
[----:B------:R0:W1:Y:S02]  /*14b70*/  SHFL.IDX P6, R14, R13, R12, R11 ;  /* 0x0000000c0d0e7389 */ /* 0x00006400000c000b */
[----:B01----:R-:W-:Y:S01]  /*14b80*/  ENDCOLLECTIVE ;  /* 0x000000000000791b */ /* 0x003fe20003800000 */
.L_x_7691:
        /* <DEDUP_REMOVED lines=8> */
.L_x_7692:
[----:B------:R-:W-:Y:S01]  /*14c10*/  @!PT LDS RZ, [RZ] ;  /* 0x00000000fffff984 */ /* 0x000fe20000000800 */
[----:B------:R-:W-:Y:S01]  /*14c20*/  @!PT LDS RZ, [RZ] ;  /* 0x00000000fffff984 */ /* 0x000fe20000000800 */
[----:B------:R-:W-:Y:S01]  /*14c30*/  @!PT LDS RZ, [RZ] ;  /* 0x00000000fffff984 */ /* 0x000fe20000000800 */
[----:B------:R0:W-:Y:S01]  /*14c40*/  @!P2 LDGSTS.E.BYPASS.LTC128B.128 [R10+0x14400], desc[UR50][R2.64], !P0 ;  /* 0x14400000020aafae */ /* 0x0001e2000c101d72 */
[----:B------:R-:W-:Y:S01]  /*14c50*/  ISETP.GE.AND P2, PT, R8, R5, PT ;  /* 0x000000050800720c */ /* 0x000fe20003f46270 */
[----:B------:R-:W-:Y:S02]  /*14c60*/  VIADD R8, R4, 0x20 ;  /* 0x0000002004087836 */ /* 0x000fe40000000000 */
[----:B------:R-:W-:Y:S02]  /*14c70*/  IMAD.MOV.U32 R13, RZ, RZ, R0 ;  /* 0x000000ffff0d7224 */ /* 0x000fe400078e0000 */
[----:B0-----:R-:W-:-:S08]  /*14c80*/  IMAD.MOV.U32 R2, RZ, RZ, R14 ;  /* 0x000000ffff027224 */ /* 0x001fd000078e000e */
[----:B------:R-:W-:Y:S05]  /*14c90*/  WARPSYNC.COLLECTIVE R15, `(.L_x_7693) ;  /* 0x000000000f087348 */ /* 0x000fea0003c00000 */
[----:B------:R0:W1:Y:S02]  /*14ca0*/  SHFL.IDX P6, R14, R13, R12, R11 ;  /* 0x0000000c0d0e7389 */ /* 0x00006400000c000b */
[----:B01----:R-:W-:Y:S01]  /*14cb0*/  ENDCOLLECTIVE ;  /* 0x000000000000791b */ /* 0x003fe20003800000 */
.L_x_7693:
        /* <DEDUP_REMOVED lines=8> */
.L_x_7694:
        /* <DEDUP_REMOVED lines=11> */
.L_x_7695:
        /* <DEDUP_REMOVED lines=8> */
.L_x_7696:
        /* <DEDUP_REMOVED lines=11> */
.L_x_7697:
        /* <DEDUP_REMOVED lines=8> */
.L_x_7698:
        /* <DEDUP_REMOVED lines=11> */
.L_x_7699:
        /* <DEDUP_REMOVED lines=8> */
.L_x_7700:
        /* <DEDUP_REMOVED lines=11> */
.L_x_7701:
        /* <DEDUP_REMOVED lines=8> */
.L_x_7702:
[----:B------:R-:W-:Y:S01]  /*15200*/  @!PT LDS RZ, [RZ] ;  /* 0x00000000fffff984 */ /* 0x000fe20000000800 */
[----:B------:R-:W-:Y:S01]  /*15210*/  @!PT LDS RZ, [RZ] ;  /* 0x00000000fffff984 */ /* 0x000fe20000000800 */
[----:B------:R-:W-:Y:S01]  /*15220*/  @!PT LDS RZ, [RZ] ;  /* 0x00000000fffff984 */ /* 0x000fe20000000800 */
[----:B------:R0:W-:Y:S01]  /*15230*/  @!P2 LDGSTS.E.BYPASS.LTC128B.128 [R10+0x16c00], desc[UR50][R2.64], !P0 ;  /* 0x16c00000020aafae */ /* 0x0001e2000c101d72 */
[----:B------:R-:W-:Y:S01]  /*15240*/  ISETP.GE.AND P2, PT, R8, R5, PT ;  /* 0x000000050800720c */ /* 0x000fe20003f46270 */
[----:B------:R-:W-:Y:S02]  /*15250*/  IMAD.MOV.U32 R13, RZ, RZ, R0 ;  /* 0x000000ffff0d7224 */ /* 0x000fe400078e0000 */
[----:B0-----:R-:W-:-:S10]  /*15260*/  IMAD.MOV.U32 R2, RZ, RZ, R14 ;  /* 0x000000ffff027224 */ /* 0x001fd400078e000e */
[----:B------:R-:W-:Y:S05]  /*15270*/  WARPSYNC.COLLECTIVE R15, `(.L_x_7703) ;  /* 0x000000000f087348 */ /* 0x000fea0003c00000 */
[----:B------:R0:W1:Y:S02]  /*15280*/  SHFL.IDX P6, R14, R13, R12, R11 ;  /* 0x0000000c0d0e7389 */ /* 0x00006400000c000b */
[----:B01----:R-:W-:Y:S01]  /*15290*/  ENDCOLLECTIVE ;  /* 0x000000000000791b */ /* 0x003fe20003800000 */
.L_x_7703:
        /* <DEDUP_REMOVED lines=8> */
.L_x_7704:
        /* <DEDUP_REMOVED lines=9> */
.L_x_7705:
[----:B------:R-:W-:Y:S05]  /*153b0*/  BRA `(.L_x_7706) ;  /* 0xffffffa400a47947 */ /* 0x000fea000383ffff */
.L_x_7585:
[----:B0-----:R0:W1:Y:S02]  /*153c0*/  SYNCS.PHASECHK.TRANS64.TRYWAIT P0, [R16+URZ+0x22820], R3 ;  /* 0x02282003100075a7 */ /* 0x001064000800017f */
[----:B-1----:R-:W-:Y:S05]  /*153d0*/  @!P0 NANOSLEEP.SYNCS 0x989680 ;  /* 0x009896800000895d */ /* 0x002fea0003900000 */
[----:B------:R-:W1:Y:S02]  /*153e0*/  @!P0 SYNCS.PHASECHK.TRANS64 P0, [R16+URZ+0x22820], R3 ;  /* 0x02282003100085a7 */ /* 0x000e64000800007f */
[----:B-1----:R-:W-:Y:S05]  /*153f0*/  @!P0 BRA `(.L_x_7585) ;  /* 0xfffffffc00f08947 */ /* 0x002fea000383ffff */
[----:B------:R-:W-:Y:S05]  /*15400*/  BRA `(.L_x_7707) ;  /* 0xffffffa800007947 */ /* 0x000fea000383ffff */
.L_x_7589:
[----:B0-----:R0:W1:Y:S02]  /*15410*/  SYNCS.PHASECHK.TRANS64.TRYWAIT P0, [R0+URZ+0x22880], R28 ;  /* 0x0228801c000075a7 */ /* 0x001064000800017f */
[----:B-1----:R-:W-:Y:S05]  /*15420*/  @!P0 NANOSLEEP.SYNCS 0x989680 ;  /* 0x009896800000895d */ /* 0x002fea0003900000 */
[----:B------:R-:W1:Y:S02]  /*15430*/  @!P0 SYNCS.PHASECHK.TRANS64 P0, [R0+URZ+0x22880], R28 ;  /* 0x0228801c000085a7 */ /* 0x000e64000800007f */
[----:B-1----:R-:W-:Y:S05]  /*15440*/  @!P0 BRA `(.L_x_7589) ;  /* 0xfffffffc00f08947 */ /* 0x002fea000383ffff */
[----:B------:R-:W-:Y:S05]  /*15450*/  BRA `(.L_x_7708) ;  /* 0xffffffac002c7947 */ /* 0x000fea000383ffff */
.L_x_7590:
        /* <DEDUP_REMOVED lines=8> */
.L_x_7710:
[----:B------:R-:W-:Y:S05]  /*154e0*/  BSYNC B0 ;  /* 0x0000000000007941 */ /* 0x000fea0003800000 */
.L_x_7709:
        /* <DEDUP_REMOVED lines=9> */
.L_x_7711:
[----:B------:R-:W-:Y:S02]  /*15580*/  IMAD.MOV.U32 R13, RZ, RZ, R4 ;  /* 0x000000ffff0d7224 */ /* 0x000fe400078e0004 */
[----:B------:R-:W-:Y:S02]  /*15590*/  IMAD.MOV.U32 R12, RZ, RZ, 0x1 ;  /* 0x00000001ff0c7424 */ /* 0x000fe400078e00ff */
[----:B------:R-:W-:-:S07]  /*155a0*/  IMAD.MOV.U32 R2, RZ, RZ, R14 ;  /* 0x000000ffff027224 */ /* 0x000fce00078e000e */
[----:B------:R-:W-:Y:S05]  /*155b0*/  WARPSYNC.COLLECTIVE R15, `(.L_x_7712) ;  /* 0x000000000f087348 */ /* 0x000fea0003c00000 */
[----:B------:R0:W1:Y:S02]  /*155c0*/  SHFL.IDX P6, R14, R13, R12, R11 ;  /* 0x0000000c0d0e7389 */ /* 0x00006400000c000b */
[----:B01----:R-:W-:Y:S01]  /*155d0*/  ENDCOLLECTIVE ;  /* 0x000000000000791b */ /* 0x003fe20003800000 */
.L_x_7712:
        /* <DEDUP_REMOVED lines=11> */
.L_x_7713:
        /* <DEDUP_REMOVED lines=8> */
.L_x_7714:
        /* <DEDUP_REMOVED lines=9> */
.L_x_7715:
        /* <DEDUP_REMOVED lines=9> */
.L_x_7716:
        /* <DEDUP_REMOVED lines=9> */
.L_x_7717:
[----:B------:R-:W-:Y:S02]  /*158c0*/  IMAD.MOV.U32 R13, RZ, RZ, R4 ;  /* 0x000000ffff0d7224 */ /* 0x000fe400078e0004 */
[----:B------:R-:W-:Y:S02]  /*158d0*/  IMAD.MOV.U32 R12, RZ, RZ, 0x4 ;  /* 0x00000004ff0c7424 */ /* 0x000fe400078e00ff */
[----:B------:R-:W-:-:S07]  /*158e0*/  IMAD.MOV.U32 R2, RZ, RZ, R14 ;  /* 0x000000ffff027224 */ /* 0x000fce00078e000e */
[----:B------:R-:W-:Y:S05]  /*158f0*/  WARPSYNC.COLLECTIVE R15, `(.L_x_7718) ;  /* 0x000000000f087348 */ /* 0x000fea0003c00000 */
[----:B------:R0:W1:Y:S02]  /*15900*/  SHFL.IDX P6, R14, R13, R12, R11 ;  /* 0x0000000c0d0e7389 */ /* 0x00006400000c000b */
[----:B01----:R-:W-:Y:S01]  /*15910*/  ENDCOLLECTIVE ;  /* 0x000000000000791b */ /* 0x003fe20003800000 */
.L_x_7718:
        /* <DEDUP_REMOVED lines=11> */
.L_x_7719:
[----:B------:R-:W-:Y:S02]  /*159d0*/  IMAD.MOV.U32 R13, RZ, RZ, R4 ;  /* 0x000000ffff0d7224 */ /* 0x000fe400078e0004 */
[----:B------:R-:W-:Y:S02]  /*159e0*/  IMAD.MOV.U32 R12, RZ, RZ, 0x5 ;  /* 0x00000005ff0c7424 */ /* 0x000fe400078e00ff */
[----:B------:R-:W-:-:S07]  /*159f0*/  IMAD.MOV.U32 R2, RZ, RZ, R14 ;  /* 0x000000ffff027224 */ /* 0x000fce00078e000e */
[----:B------:R-:W-:Y:S05]  /*15a00*/  WARPSYNC.COLLECTIVE R15, `(.L_x_7720) ;  /* 0x000000000f087348 */ /* 0x000fea0003c00000 */
[----:B------:R0:W1:Y:S02]  /*15a10*/  SHFL.IDX P6, R14, R13, R12, R11 ;  /* 0x0000000c0d0e7389 */ /* 0x00006400000c000b */
[----:B01----:R-:W-:Y:S01]  /*15a20*/  ENDCOLLECTIVE ;  /* 0x000000000000791b */ /* 0x003fe20003800000 */
.L_x_7720:
        /* <DEDUP_REMOVED lines=11> */
.L_x_7721:
[----:B------:R-:W-:Y:S02]  /*15ae0*/  IMAD.MOV.U32 R13, RZ, RZ, R4 ;  /* 0x000000ffff0d7224 */ /* 0x000fe400078e0004 */
[----:B------:R-:W-:Y:S02]  /*15af0*/  IMAD.MOV.U32 R12, RZ, RZ, 0x6 ;  /* 0x00000006ff0c7424 */ /* 0x000fe400078e00ff */
[----:B------:R-:W-:-:S07]  /*15b00*/  IMAD.MOV.U32 R2, RZ, RZ, R14 ;  /* 0x000000ffff027224 */ /* 0x000fce00078e000e */
[----:B------:R-:W-:Y:S05]  /*15b10*/  WARPSYNC.COLLECTIVE R15, `(.L_x_7722) ;  /* 0x000000000f087348 */ /* 0x000fea0003c00000 */
[----:B------:R0:W1:Y:S02]  /*15b20*/  SHFL.IDX P6, R14, R13, R12, R11 ;  /* 0x0000000c0d0e7389 */ /* 0x00006400000c000b */
[----:B01----:R-:W-:Y:S01]  /*15b30*/  ENDCOLLECTIVE ;  /* 0x000000000000791b */ /* 0x003fe20003800000 */
.L_x_7722:
        /* <DEDUP_REMOVED lines=11> */
.L_x_7723:
[----:B------:R-:W-:Y:S02]  /*15bf0*/  IMAD.MOV.U32 R13, RZ, RZ, R4 ;  /* 0x000000ffff0d7224 */ /* 0x000fe400078e0004 */
[----:B------:R-:W-:Y:S02]  /*15c00*/  IMAD.MOV.U32 R12, RZ, RZ, 0x7 ;  /* 0x00000007ff0c7424 */ /* 0x000fe400078e00ff */
[----:B------:R-:W-:-:S07]  /*15c10*/  IMAD.MOV.U32 R2, RZ, RZ, R14 ;  /* 0x000000ffff027224 */ /* 0x000fce00078e000e */
[----:B------:R-:W-:Y:S05]  /*15c20*/  WARPSYNC.COLLECTIVE R15, `(.L_x_7724) ;  /* 0x000000000f087348 */ /* 0x000fea0003c00000 */
[----:B------:R0:W1:Y:S02]  /*15c30*/  SHFL.IDX P6, R14, R13, R12, R11 ;  /* 0x0000000c0d0e7389 */ /* 0x00006400000c000b */
[----:B01----:R-:W-:Y:S01]  /*15c40*/  ENDCOLLECTIVE ;  /* 0x000000000000791b */ /* 0x003fe20003800000 */
.L_x_7724:
        /* <DEDUP_REMOVED lines=11> */
.L_x_7725:
[----:B------:R-:W-:Y:S02]  /*15d00*/  IMAD.MOV.U32 R13, RZ, RZ, R19 ;  /* 0x000000ffff0d7224 */ /* 0x000fe400078e0013 */
[----:B------:R-:W-:Y:S02]  /*15d10*/  IMAD.MOV.U32 R12, RZ, RZ, RZ ;  /* 0x000000ffff0c7224 */ /* 0x000fe400078e00ff */
[----:B------:R-:W-:-:S07]  /*15d20*/  IMAD.MOV.U32 R20, RZ, RZ, R14 ;  /* 0x000000ffff147224 */ /* 0x000fce00078e000e */
[----:B------:R-:W-:Y:S05]  /*15d30*/  WARPSYNC.COLLECTIVE R15, `(.L_x_7726) ;  /* 0x000000000f087348 */ /* 0x000fea0003c00000 */
[----:B------:R0:W1:Y:S02]  /*15d40*/  SHFL.IDX P6, R14, R13, R12, R11 ;  /* 0x0000000c0d0e7389 */ /* 0x00006400000c000b */
[----:B01----:R-:W-:Y:S01]  /*15d50*/  ENDCOLLECTIVE ;  /* 0x000000000000791b */ /* 0x003fe20003800000 */
.L_x_7726:
        /* <DEDUP_REMOVED lines=11> */
.L_x_7727:
[----:B------:R-:W-:Y:S02]  /*15e10*/  IMAD.MOV.U32 R13, RZ, RZ, R19 ;  /* 0x000000ffff0d7224 */ /* 0x000fe400078e0013 */
[----:B------:R-:W-:Y:S02]  /*15e20*/  IMAD.MOV.U32 R12, RZ, RZ, 0x1 ;  /* 0x00000001ff0c7424 */ /* 0x000fe400078e00ff */
[----:B------:R-:W-:-:S07]  /*15e30*/  IMAD.MOV.U32 R5, RZ, RZ, R14 ;  /* 0x000000ffff057224 */ /* 0x000fce00078e000e */
[----:B------:R-:W-:Y:S05]  /*15e40*/  WARPSYNC.COLLECTIVE R15, `(.L_x_7728) ;  /* 0x000000000f087348 */ /* 0x000fea0003c00000 */
[----:B------:R0:W1:Y:S02]  /*15e50*/  SHFL.IDX P6, R14, R13, R12, R11 ;  /* 0x0000000c0d0e7389 */ /* 0x00006400000c000b */
[----:B01----:R-:W-:Y:S01]  /*15e60*/  ENDCOLLECTIVE ;  /* 0x000000000000791b */ /* 0x003fe20003800000 */
.L_x_7728:
        /* <DEDUP_REMOVED lines=11> */
.L_x_7729:
[----:B------:R-:W-:Y:S01]  /*15f20*/  IMAD.MOV.U32 R2, RZ, RZ, R14 ;  /* 0x000000ffff027224 */ /* 0x000fe200078e000e */
[----:B------:R-:W-:Y:S06]  /*15f30*/  BRA `(.L_x_7730) ;  /* 0xffffffa400c87947 */ /* 0x000fec000383ffff */
.L_x_7595:
[----:B--2---:R2:W3:Y:S02]  /*15f40*/  SYNCS.PHASECHK.TRANS64.TRYWAIT P0, [R0+URZ+0x22840], R28 ;  /* 0x0228401c000075a7 */ /* 0x0044e4000800017f */
[----:B---3--:R-:W-:Y:S05]  /*15f50*/  @!P0 NANOSLEEP.SYNCS 0x989680 ;  /* 0x009896800000895d */ /* 0x008fea0003900000 */
[----:B------:R-:W3:Y:S02]  /*15f60*/  @!P0 SYNCS.PHASECHK.TRANS64 P0, [R0+URZ+0x22840], R28 ;  /* 0x0228401c000085a7 */ /* 0x000ee4000800007f */
[----:B---3--:R-:W-:Y:S05]  /*15f70*/  @!P0 BRA `(.L_x_7595) ;  /* 0xfffffffc00f08947 */ /* 0x008fea000383ffff */
[----:B------:R-:W-:Y:S05]  /*15f80*/  BRA `(.L_x_7731) ;  /* 0xffffffa800187947 */ /* 0x000fea000383ffff */
.L_x_7596:
        /* <DEDUP_REMOVED lines=8> */
.L_x_7733:
[----:B------:R-:W-:Y:S05]  /*16010*/  BSYNC B0 ;  /* 0x0000000000007941 */ /* 0x000fea0003800000 */
.L_x_7732:
        /* <DEDUP_REMOVED lines=8> */
.L_x_7734:
[----:B------:R-:W-:Y:S02]  /*160a0*/  IMAD.MOV.U32 R13, RZ, RZ, R4 ;  /* 0x000000ffff0d7224 */ /* 0x000fe400078e0004 */
[----:B------:R-:W-:Y:S02]  /*160b0*/  IMAD.MOV.U32 R12, RZ, RZ, 0x1 ;  /* 0x00000001ff0c7424 */ /* 0x000fe400078e00ff */
[----:B------:R-:W-:-:S07]  /*160c0*/  IMAD.MOV.U32 R2, RZ, RZ, R14 ;  /* 0x000000ffff027224 */ /* 0x000fce00078e000e */
[----:B------:R-:W-:Y:S05]  /*160d0*/  WARPSYNC.COLLECTIVE R15, `(.L_x_7735) ;  /* 0x000000000f087348 */ /* 0x000fea0003c00000 */
[----:B------:R0:W1:Y:S02]  /*160e0*/  SHFL.IDX P6, R14, R13, R12, R11 ;  /* 0x0000000c0d0e7389 */ /* 0x00006400000c000b */
[----:B01----:R-:W-:Y:S01]  /*160f0*/  ENDCOLLECTIVE ;  /* 0x000000000000791b */ /* 0x003fe20003800000 */
.L_x_7735:
        /* <DEDUP_REMOVED lines=11> */
.L_x_7736:
        /* <DEDUP_REMOVED lines=8> */
.L_x_7737:
        /* <DEDUP_REMOVED lines=9> */
.L_x_7738:
        /* <DEDUP_REMOVED lines=9> */
.L_x_7739:
        /* <DEDUP_REMOVED lines=9> */
.L_x_7740:
[----:B------:R-:W-:Y:S02]  /*163e0*/  IMAD.MOV.U32 R13, RZ, RZ, R4 ;  /* 0x000000ffff0d7224 */ /* 0x000fe400078e0004 */
[----:B------:R-:W-:Y:S02]  /*163f0*/  IMAD.MOV.U32 R12, RZ, RZ, 0x4 ;  /* 0x00000004ff0c7424 */ /* 0x000fe400078e00ff */
[----:B------:R-:W-:-:S07]  /*16400*/  IMAD.MOV.U32 R2, RZ, RZ, R14 ;  /* 0x000000ffff027224 */ /* 0x000fce00078e000e */
[----:B------:R-:W-:Y:S05]  /*16410*/  WARPSYNC.COLLECTIVE R15, `(.L_x_7741) ;  /* 0x000000000f087348 */ /* 0x000fea0003c00000 */
[----:B------:R0:W1:Y:S02]  /*16420*/  SHFL.IDX P6, R14, R13, R12, R11 ;  /* 0x0000000c0d0e7389 */ /* 0x00006400000c000b */
[----:B01----:R-:W-:Y:S01]  /*16430*/  ENDCOLLECTIVE ;  /* 0x000000000000791b */ /* 0x003fe20003800000 */
.L_x_7741:
        /* <DEDUP_REMOVED lines=11> */
.L_x_7742:
[----:B------:R-:W-:Y:S02]  /*164f0*/  IMAD.MOV.U32 R13, RZ, RZ, R4 ;  /* 0x000000ffff0d7224 */ /* 0x000fe400078e0004 */
[----:B------:R-:W-:Y:S02]  /*16500*/  IMAD.MOV.U32 R12, RZ, RZ, 0x5 ;  /* 0x00000005ff0c7424 */ /* 0x000fe400078e00ff */
[----:B------:R-:W-:-:S07]  /*16510*/  IMAD.MOV.U32 R2, RZ, RZ, R14 ;  /* 0x000000ffff027224 */ /* 0x000fce00078e000e */
[----:B------:R-:W-:Y:S05]  /*16520*/  WARPSYNC.COLLECTIVE R15, `(.L_x_7743) ;  /* 0x000000000f087348 */ /* 0x000fea0003c00000 */
[----:B------:R0:W1:Y:S02]  /*16530*/  SHFL.IDX P6, R14, R13, R12, R11 ;  /* 0x0000000c0d0e7389 */ /* 0x00006400000c000b */
[----:B01----:R-:W-:Y:S01]  /*16540*/  ENDCOLLECTIVE ;  /* 0x000000000000791b */ /* 0x003fe20003800000 */
.L_x_7743:
        /* <DEDUP_REMOVED lines=11> */
.L_x_7744:
[----:B------:R-:W-:Y:S02]  /*16600*/  IMAD.MOV.U32 R13, RZ, RZ, R4 ;  /* 0x000000ffff0d7224 */ /* 0x000fe400078e0004 */
[----:B------:R-:W-:Y:S02]  /*16610*/  IMAD.MOV.U32 R12, RZ, RZ, 0x6 ;  /* 0x00000006ff0c7424 */ /* 0x000fe400078e00ff */
[----:B------:R-:W-:-:S07]  /*16620*/  IMAD.MOV.U32 R2, RZ, RZ, R14 ;  /* 0x000000ffff027224 */ /* 0x000fce00078e000e */
[----:B------:R-:W-:Y:S05]  /*16630*/  WARPSYNC.COLLECTIVE R15, `(.L_x_7745) ;  /* 0x000000000f087348 */ /* 0x000fea0003c00000 */
[----:B------:R0:W1:Y:S02]  /*16640*/  SHFL.IDX P6, R14, R13, R12, R11 ;  /* 0x0000000c0d0e7389 */ /* 0x00006400000c000b */
[----:B01----:R-:W-:Y:S01]  /*16650*/  ENDCOLLECTIVE ;  /* 0x000000000000791b */ /* 0x003fe20003800000 */
.L_x_7745:
        /* <DEDUP_REMOVED lines=11> */
.L_x_7746:
[----:B------:R-:W-:Y:S02]  /*16710*/  IMAD.MOV.U32 R13, RZ, RZ, R4 ;  /* 0x000000ffff0d7224 */ /* 0x000fe400078e0004 */
[----:B------:R-:W-:Y:S02]  /*16720*/  IMAD.MOV.U32 R12, RZ, RZ, 0x7 ;  /* 0x00000007ff0c7424 */ /* 0x000fe400078e00ff */
[----:B------:R-:W-:-:S07]  /*16730*/  IMAD.MOV.U32 R2, RZ, RZ, R14 ;  /* 0x000000ffff027224 */ /* 0x000fce00078e000e */
[----:B------:R-:W-:Y:S05]  /*16740*/  WARPSYNC.COLLECTIVE R15, `(.L_x_7747) ;  /* 0x000000000f087348 */ /* 0x000fea0003c00000 */
[----:B------:R0:W1:Y:S02]  /*16750*/  SHFL.IDX P6, R14, R13, R12, R11 ;  /* 0x0000000c0d0e7389 */ /* 0x00006400000c000b */
[----:B01----:R-:W-:Y:S01]  /*16760*/  ENDCOLLECTIVE ;  /* 0x000000000000791b */ /* 0x003fe20003800000 */
.L_x_7747:
        /* <DEDUP_REMOVED lines=11> */
.L_x_7748:
[----:B------:R-:W-:Y:S02]  /*16820*/  IMAD.MOV.U32 R13, RZ, RZ, R8 ;  /* 0x000000ffff0d7224 */ /* 0x000fe400078e0008 */
[----:B------:R-:W-:Y:S02]  /*16830*/  IMAD.MOV.U32 R12, RZ, RZ, RZ ;  /* 0x000000ffff0c7224 */ /* 0x000fe400078e00ff */
[----:B------:R-:W-:-:S07]  /*16840*/  IMAD.MOV.U32 R9, RZ, RZ, R14 ;  /* 0x000000ffff097224 */ /* 0x000fce00078e000e */
[----:B------:R-:W-:Y:S05]  /*16850*/  WARPSYNC.COLLECTIVE R15, `(.L_x_7749) ;  /* 0x000000000f087348 */ /* 0x000fea0003c00000 */
[----:B------:R0:W1:Y:S02]  /*16860*/  SHFL.IDX P6, R14, R13, R12, R11 ;  /* 0x0000000c0d0e7389 */ /* 0x00006400000c000b */
[----:B01----:R-:W-:Y:S01]  /*16870*/  ENDCOLLECTIVE ;  /* 0x000000000000791b */ /* 0x003fe20003800000 */
.L_x_7749:
        /* <DEDUP_REMOVED lines=11> */
.L_x_7750:
[----:B------:R-:W-:Y:S02]  /*16930*/  IMAD.MOV.U32 R13, RZ, RZ, R8 ;  /* 0x000000ffff0d7224 */ /* 0x000fe400078e0008 */
[----:B------:R-:W-:Y:S02]  /*16940*/  IMAD.MOV.U32 R12, RZ, RZ, 0x1 ;  /* 0x00000001ff0c7424 */ /* 0x000fe400078e00ff */
[----:B------:R-:W-:-:S07]  /*16950*/  IMAD.MOV.U32 R5, RZ, RZ, R14 ;  /* 0x000000ffff057224 */ /* 0x000fce00078e000e */
[----:B------:R-:W-:Y:S05]  /*16960*/  WARPSYNC.COLLECTIVE R15, `(.L_x_7751) ;  /* 0x000000000f087348 */ /* 0x000fea0003c00000 */
[----:B------:R0:W1:Y:S02]  /*16970*/  SHFL.IDX P6, R14, R13, R12, R11 ;  /* 0x0000000c0d0e7389 */ /* 0x00006400000c000b */
[----:B01----:R-:W-:Y:S01]  /*16980*/  ENDCOLLECTIVE ;  /* 0x000000000000791b */ /* 0x003fe20003800000 */
.L_x_7751:
        /* <DEDUP_REMOVED lines=11> */
.L_x_7752:
[----:B------:R-:W-:Y:S05]  /*16a40*/  BRA `(.L_x_7753) ;  /* 0xffffffa000a87947 */ /* 0x000fea000383ffff */
.L_x_7601:
[----:B0-----:R0:W1:Y:S02]  /*16a50*/  SYNCS.PHASECHK.TRANS64.TRYWAIT P2, [R0+URZ+0x22870], R3 ;  /* 0x02287003000075a7 */ /* 0x001064000804017f */
[----:B-1----:R-:W-:Y:S05]  /*16a60*/  @!P2 NANOSLEEP.SYNCS 0x989680 ;  /* 0x009896800000a95d */ /* 0x002fea0003900000 */
[----:B------:R-:W1:Y:S02]  /*16a70*/  @!P2 SYNCS.PHASECHK.TRANS64 P2, [R0+URZ+0x22870], R3 ;  /* 0x022870030000a5a7 */ /* 0x000e64000804007f */
[----:B-1----:R-:W-:Y:S05]  /*16a80*/  @!P2 BRA `(.L_x_7601) ;  /* 0xfffffffc00f0a947 */ /* 0x002fea000383ffff */
[----:B------:R-:W-:Y:S05]  /*16a90*/  BRA `(.L_x_7754) ;  /* 0xffffffa4000c7947 */ /* 0x000fea000383ffff */
.L_x_7603:
[----:B0-----:R0:W1:Y:S02]  /*16aa0*/  SYNCS.PHASECHK.TRANS64.TRYWAIT P2, [R0+URZ+0x22860], R5 ;  /* 0x02286005000075a7 */ /* 0x001064000804017f */
[----:B-1----:R-:W-:Y:S05]  /*16ab0*/  @!P2 NANOSLEEP.SYNCS 0x989680 ;  /* 0x009896800000a95d */ /* 0x002fea0003900000 */
[----:B------:R-:W1:Y:S02]  /*16ac0*/  @!P2 SYNCS.PHASECHK.TRANS64 P2, [R0+URZ+0x22860], R5 ;  /* 0x022860050000a5a7 */ /* 0x000e64000804007f */
[----:B-1----:R-:W-:Y:S05]  /*16ad0*/  @!P2 BRA `(.L_x_7603) ;  /* 0xfffffffc00f0a947 */ /* 0x002fea000383ffff */
[----:B------:R-:W-:Y:S05]  /*16ae0*/  BRA `(.L_x_7755) ;  /* 0xffffffa4001c7947 */ /* 0x000fea000383ffff */
.L_x_7611:
[----:B0-----:R0:W2:Y:S02]  /*16af0*/  SYNCS.PHASECHK.TRANS64.TRYWAIT P1, [R2+URZ+0x22870], R3 ;  /* 0x02287003020075a7 */ /* 0x0010a4000802017f */
[----:B--2---:R-:W-:Y:S05]  /*16b00*/  @!P1 NANOSLEEP.SYNCS 0x989680 ;  /* 0x009896800000995d */ /* 0x004fea0003900000 */
[----:B------:R-:W2:Y:S02]  /*16b10*/  @!P1 SYNCS.PHASECHK.TRANS64 P1, [R2+URZ+0x22870], R3 ;  /* 0x02287003020095a7 */ /* 0x000ea4000802007f */
[----:B--2---:R-:W-:Y:S05]  /*16b20*/  @!P1 BRA `(.L_x_7611) ;  /* 0xfffffffc00f09947 */ /* 0x004fea000383ffff */
[----:B------:R-:W-:Y:S05]  /*16b30*/  BRA `(.L_x_7756) ;  /* 0xffffffac00107947 */ /* 0x000fea000383ffff */
.L_x_7613:
[----:B0-----:R0:W1:Y:S02]  /*16b40*/  SYNCS.PHASECHK.TRANS64.TRYWAIT P1, [R2+URZ+0x22860], R3 ;  /* 0x02286003020075a7 */ /* 0x001064000802017f */
[----:B-1----:R-:W-:Y:S05]  /*16b50*/  @!P1 NANOSLEEP.SYNCS 0x989680 ;  /* 0x009896800000995d */ /* 0x002fea0003900000 */
[----:B------:R-:W1:Y:S02]  /*16b60*/  @!P1 SYNCS.PHASECHK.TRANS64 P1, [R2+URZ+0x22860], R3 ;  /* 0x02286003020095a7 */ /* 0x000e64000802007f */
[----:B-1----:R-:W-:Y:S05]  /*16b70*/  @!P1 BRA `(.L_x_7613) ;  /* 0xfffffffc00f09947 */ /* 0x002fea000383ffff */
[----:B------:R-:W-:Y:S05]  /*16b80*/  BRA `(.L_x_7757) ;  /* 0xffffffac001c7947 */ /* 0x000fea000383ffff */
.L_x_7625:
[----:B0-----:R0:W1:Y:S02]  /*16b90*/  SYNCS.PHASECHK.TRANS64.TRYWAIT P0, [R5+URZ+0x22820], R0 ;  /* 0x02282000050075a7 */ /* 0x001064000800017f */
[----:B-1----:R-:W-:Y:S05]  /*16ba0*/  @!P0 NANOSLEEP.SYNCS 0x989680 ;  /* 0x009896800000895d */ /* 0x002fea0003900000 */
[----:B------:R-:W1:Y:S02]  /*16bb0*/  @!P0 SYNCS.PHASECHK.TRANS64 P0, [R5+URZ+0x22820], R0 ;  /* 0x02282000050085a7 */ /* 0x000e64000800007f */
[----:B-1----:R-:W-:Y:S05]  /*16bc0*/  @!P0 BRA `(.L_x_7625) ;  /* 0xfffffffc00f08947 */ /* 0x002fea000383ffff */
[----:B------:R-:W-:Y:S05]  /*16bd0*/  BRA `(.L_x_7758) ;  /* 0xffffffc0000c7947 */ /* 0x000fea000383ffff */
.L_x_7626:
        /* <DEDUP_REMOVED lines=11> */
.L_x_7760:
[----:B------:R-:W-:Y:S05]  /*16c90*/  BSYNC B0 ;  /* 0x0000000000007941 */ /* 0x000fea0003800000 */
.L_x_7759:
[----:B------:R-:W-:Y:S05]  /*16ca0*/  BRA `(.L_x_7761) ;  /* 0xffffffbc00f47947 */ /* 0x000fea000383ffff */
.L_x_7629:
[----:B------:R-:W-:Y:S01]  /*16cb0*/  BSSY B1, `(.L_x_7762) ;  /* 0x0000006000017945 */ /* 0x000fe20003800000 */
[----:B------:R-:W-:-:S07]  /*16cc0*/  IMAD.MOV.U32 R15, RZ, RZ, -0x1 ;  /* 0xffffffffff0f7424 */ /* 0x000fce00078e00ff */
[----:B0-----:R-:W-:Y:S05]  /*16cd0*/  WARPSYNC.COLLECTIVE R15, `(.L_x_7763) ;  /* 0x000000000f0c7348 */ /* 0x001fea0003c00000 */
[----:B------:R-:W-:Y:S02]  /*16ce0*/  ELECT P6, UR62, PT ;  /* 0x00000000003e782f */ /* 0x000fe400038c0000 */
[----:B------:R-:W-:Y:S01]  /*16cf0*/  MOV R14, UR62 ;  /* 0x0000003e000e7c02 */ /* 0x000fe20008000f00 */
[----:B0-----:R-:W-:Y:S10]  /*16d00*/  ENDCOLLECTIVE ;  /* 0x000000000000791b */ /* 0x001ff40003800000 */
.L_x_7763:
[----:B------:R-:W-:Y:S05]  /*16d10*/  BSYNC B1 ;  /* 0x0000000000017941 */ /* 0x000fea0003800000 */
.L_x_7762:
[----:B------:R-:W-:Y:S05]  /*16d20*/  BRA `(.L_x_7764) ;  /* 0xffffffbc00ec7947 */ /* 0x000fea000383ffff */
.L_x_7631:
[----:B0-----:R0:W1:Y:S02]  /*16d30*/  SYNCS.PHASECHK.TRANS64.TRYWAIT P1, [R3+URZ+0x22840], R2 ;  /* 0x02284002030075a7 */ /* 0x001064000802017f */
[----:B-1----:R-:W-:Y:S05]  /*16d40*/  @!P1 NANOSLEEP.SYNCS 0x989680 ;  /* 0x009896800000995d */ /* 0x002fea0003900000 */
[----:B------:R-:W1:Y:S02]  /*16d50*/  @!P1 SYNCS.PHASECHK.TRANS64 P1, [R3+URZ+0x22840], R2 ;  /* 0x02284002030095a7 */ /* 0x000e64000802007f */
[----:B-1----:R-:W-:Y:S05]  /*16d60*/  @!P1 BRA `(.L_x_7631) ;  /* 0xfffffffc00f09947 */ /* 0x002fea000383ffff */
[----:B------:R-:W-:Y:S05]  /*16d70*/  BRA `(.L_x_7765) ;  /* 0xffffffc0000c7947 */ /* 0x000fea000383ffff */
.L_x_7633:
[----:B-1----:R1:W2:Y:S02]  /*16d80*/  SYNCS.PHASECHK.TRANS64.TRYWAIT P1, [R31+URZ+0x22840], R0 ;  /* 0x022840001f0075a7 */ /* 0x0022a4000802017f */
[----:B--2---:R-:W-:Y:S05]  /*16d90*/  @!P1 NANOSLEEP.SYNCS 0x989680 ;  /* 0x009896800000995d */ /* 0x004fea0003900000 */
[----:B------:R-:W2:Y:S02]  /*16da0*/  @!P1 SYNCS.PHASECHK.TRANS64 P1, [R31+URZ+0x22840], R0 ;  /* 0x022840001f0095a7 */ /* 0x000ea4000802007f */
[----:B--2---:R-:W-:Y:S05]  /*16db0*/  @!P1 BRA `(.L_x_7633) ;  /* 0xfffffffc00f09947 */ /* 0x004fea000383ffff */
[----:B------:R-:W-:Y:S05]  /*16dc0*/  BRA `(.L_x_7766) ;  /* 0xffffffc000187947 */ /* 0x000fea000383ffff */
.L_x_7635:
[----:B--2---:R2:W3:Y:S02]  /*16dd0*/  SYNCS.PHASECHK.TRANS64.TRYWAIT P1, [R3+URZ+0x22860], R2 ;  /* 0x02286002030075a7 */ /* 0x0044e4000802017f */
[----:B---3--:R-:W-:Y:S05]  /*16de0*/  @!P1 NANOSLEEP.SYNCS 0x989680 ;  /* 0x009896800000995d */ /* 0x008fea0003900000 */
[----:B------:R-:W3:Y:S02]  /*16df0*/  @!P1 SYNCS.PHASECHK.TRANS64 P1, [R3+URZ+0x22860], R2 ;  /* 0x02286002030095a7 */ /* 0x000ee4000802007f */
[----:B---3--:R-:W-:Y:S05]  /*16e00*/  @!P1 BRA `(.L_x_7635) ;  /* 0xfffffffc00f09947 */ /* 0x008fea000383ffff */
[----:B------:R-:W-:Y:S05]  /*16e10*/  BRA `(.L_x_7767) ;  /* 0xffffffc000147947 */ /* 0x000fea000383ffff */
.L_x_7637:
[----:B---3--:R3:W4:Y:S02]  /*16e20*/  SYNCS.PHASECHK.TRANS64.TRYWAIT P1, [R31+URZ+0x22860], R0 ;  /* 0x022860001f0075a7 */ /* 0x008724000802017f */
[----:B----4-:R-:W-:Y:S05]  /*16e30*/  @!P1 NANOSLEEP.SYNCS 0x989680 ;  /* 0x009896800000995d */ /* 0x010fea0003900000 */
[----:B------:R-:W4:Y:S02]  /*16e40*/  @!P1 SYNCS.PHASECHK.TRANS64 P1, [R31+URZ+0x22860], R0 ;  /* 0x022860001f0095a7 */ /* 0x000f24000802007f */
[----:B----4-:R-:W-:Y:S05]  /*16e50*/  @!P1 BRA `(.L_x_7637) ;  /* 0xfffffffc00f09947 */ /* 0x010fea000383ffff */
[----:B------:R-:W-:Y:S05]  /*16e60*/  BRA `(.L_x_7768) ;  /* 0xffffffc000107947 */ /* 0x000fea000383ffff */
.L_x_7639:
[----:B----4-:R4:W0:Y:S02]  /*16e70*/  SYNCS.PHASECHK.TRANS64.TRYWAIT P1, [R3+URZ+0x22880], R2 ;  /* 0x02288002030075a7 */ /* 0x010824000802017f */
[----:B0-----:R-:W-:Y:S05]  /*16e80*/  @!P1 NANOSLEEP.SYNCS 0x989680 ;  /* 0x009896800000995d */ /* 0x001fea0003900000 */
[----:B------:R-:W0:Y:S02]  /*16e90*/  @!P1 SYNCS.PHASECHK.TRANS64 P1, [R3+URZ+0x22880], R2 ;  /* 0x02288002030095a7 */ /* 0x000e24000802007f */
[----:B0-----:R-:W-:Y:S05]  /*16ea0*/  @!P1 BRA `(.L_x_7639) ;  /* 0xfffffffc00f09947 */ /* 0x001fea000383ffff */
[----:B------:R-:W-:Y:S05]  /*16eb0*/  BRA `(.L_x_7769) ;  /* 0xffffffc0000c7947 */ /* 0x000fea000383ffff */
.L_x_7770:
        /* <DEDUP_REMOVED lines=12> */
.L_x_16285:


//--------------------- .text._ZN7cutlass13device_kernelIN5flash11enable_sm90INS1_16FlashAttnFwdSm90INS1_25CollectiveMainloopFwdSm90ILi2EN4cute5tupleIJNS5_1CILi1EEES8_S8_EEENS6_IJNS7_ILi128EEENS7_ILi160EEESA_EEELi128ENS_12float_e4m3_tEfNS_4arch4Sm90ELb0ELb0ELb0ELb1ELb1ELb1ELb0ELb1ELb1ELb1ELb1ELb0EEENS1_21CollectiveEpilogueFwdINS6_IJSA_SA_SB_EEES9_NS_10bfloat16_tESF_Li256ELb1ELb1ELb1ELb1EEENS1_36VarlenDynamicPersistentTileSchedulerILi128ELi160ELi256ELi128ELb1ELb1ELb1ELb0ELb1ELb1EEEEEEEEEvNT_6ParamsE --------------------------
	.section	.text._ZN7cutlass13device_kernelIN5flash11enable_sm90INS1_16FlashAttnFwdSm90INS1_25CollectiveMainloopFwdSm90ILi2EN4cute5tupleIJNS5_1CILi1EEES8_S8_EEENS6_IJNS7_ILi128EEENS7_ILi160EEESA_EEELi128ENS_12float_e4m3_tEfNS_4arch4Sm90ELb0ELb0ELb0ELb1ELb1ELb1ELb0ELb1ELb1ELb1ELb1ELb0EEENS1_21CollectiveEpilogueFwdINS6_IJSA_SA_SB_EEES9_NS_10bfloat16_tESF_Li256ELb1ELb1ELb1ELb1EEENS1_36VarlenDynamicPersistentTileSchedulerILi128ELi160ELi256ELi128ELb1ELb1ELb1ELb0ELb1ELb1EEEEEEEEEvNT_6ParamsE,"ax",@progbits
	.align	128
.text._ZN7cutlass13device_kernelIN5flash11enable_sm90INS1_16FlashAttnFwdSm90INS1_25CollectiveMainloopFwdSm90ILi2EN4cute5tupleIJNS5_1CILi1EEES8_S8_EEENS6_IJNS7_ILi128EEENS7_ILi160EEESA_EEELi128ENS_12float_e4m3_tEfNS_4arch4Sm90ELb0ELb0ELb0ELb1ELb1ELb1ELb0ELb1ELb1ELb1ELb1ELb0EEENS1_21CollectiveEpilogueFwdINS6_IJSA_SA_SB_EEES9_NS_10bfloat16_tESF_Li256ELb1ELb1ELb1ELb1EEENS1_36VarlenDynamicPersistentTileSchedulerILi128ELi160ELi256ELi128ELb1ELb1ELb1ELb0ELb1ELb1EEEEEEEEEvNT_6ParamsE:
        .type           _ZN7cutlass13device_kernelIN5flash11enable_sm90INS1_16FlashAttnFwdSm90INS1_25CollectiveMainloopFwdSm90ILi2EN4cute5tupleIJNS5_1CILi1EEES8_S8_EEENS6_IJNS7_ILi128EEENS7_ILi160EEESA_EEELi128ENS_12float_e4m3_tEfNS_4arch4Sm90ELb0ELb0ELb0ELb1ELb1ELb1ELb0ELb1ELb1ELb1ELb1ELb0EEENS1_21CollectiveEpilogueFwdINS6_IJSA_SA_SB_EEES9_NS_10bfloat16_tESF_Li256ELb1ELb1ELb1ELb1EEENS1_36VarlenDynamicPersistentTileSchedulerILi128ELi160ELi256ELi128ELb1ELb1ELb1ELb0ELb1ELb1EEEEEEEEEvNT_6ParamsE,@function
        .size           _ZN7cutlass13device_kernelIN5flash11enable_sm90INS1_16FlashAttnFwdSm90INS1_25CollectiveMainloopFwdSm90ILi2EN4cute5tupleIJNS5_1CILi1EEES8_S8_EEENS6_IJNS7_ILi128EEENS7_ILi160EEESA_EEELi128ENS_12float_e4m3_tEfNS_4arch4Sm90ELb0ELb0ELb0ELb1ELb1ELb1ELb0ELb1ELb1ELb1ELb1ELb0EEENS1_21CollectiveEpilogueFwdINS6_IJSA_SA_SB_EEES9_NS_10bfloat16_tESF_Li256ELb1ELb1ELb1ELb1EEENS1_36VarlenDynamicPersistentTileSchedulerILi128ELi160ELi256ELi128ELb1ELb1ELb1ELb0ELb1ELb1EEEEEEEEEvNT_6ParamsE,(.L_x_16286 - _ZN7cutlass13device_kernelIN5flash11enable_sm90INS1_16FlashAttnFwdSm90INS1_25CollectiveMainloopFwdSm90ILi2EN4cute5tupleIJNS5_1CILi1EEES8_S8_EEENS6_IJNS7_ILi128EEENS7_ILi160EEESA_EEELi128ENS_12float_e4m3_tEfNS_4arch4Sm90ELb0ELb0ELb0ELb1ELb1ELb1ELb0ELb1ELb1ELb1ELb1ELb0EEENS1_21CollectiveEpilogueFwdINS6_IJSA_SA_SB_EEES9_NS_10bfloat16_tESF_Li256ELb1ELb1ELb1ELb1EEENS1_36VarlenDynamicPersistentTileSchedulerILi128ELi160ELi256ELi128ELb1ELb1ELb1ELb0ELb1ELb1EEEEEEEEEvNT_6ParamsE)
        .other          _ZN7cutlass13device_kernelIN5flash11enable_sm90INS1_16FlashAttnFwdSm90INS1_25CollectiveMainloopFwdSm90ILi2EN4cute5tupleIJNS5_1CILi1EEES8_S8_EEENS6_IJNS7_ILi128EEENS7_ILi160EEESA_EEELi128ENS_12float_e4m3_tEfNS_4arch4Sm90ELb0ELb0ELb0ELb1ELb1ELb1ELb0ELb1ELb1ELb1ELb1ELb0EEENS1_21CollectiveEpilogueFwdINS6_IJSA_SA_SB_EEES9_NS_10bfloat16_tESF_Li256ELb1ELb1ELb1ELb1EEENS1_36VarlenDynamicPersistentTileSchedulerILi128ELi160ELi256ELi128ELb1ELb1ELb1ELb0ELb1ELb1EEEEEEEEEvNT_6ParamsE,@"STO_CUDA_ENTRY STV_DEFAULT"
_ZN7cutlass13device_kernelIN5flash11enable_sm90INS1_16FlashAttnFwdSm90INS1_25CollectiveMainloopFwdSm90ILi2EN4cute5tupleIJNS5_1CILi1EEES8_S8_EEENS6_IJNS7_ILi128EEENS7_ILi160EEESA_EEELi128ENS_12float_e4m3_tEfNS_4arch4Sm90ELb0ELb0ELb0ELb1ELb1ELb1ELb0ELb1ELb1ELb1ELb1ELb0EEENS1_21CollectiveEpilogueFwdINS6_IJSA_SA_SB_EEES9_NS_10bfloat16_tESF_Li256ELb1ELb1ELb1ELb1EEENS1_36VarlenDynamicPersistentTileSchedulerILi128ELi160ELi256ELi128ELb1ELb1ELb1ELb0ELb1ELb1EEEEEEEEEvNT_6ParamsE:
[----:B------:R-:W0:Y:S02]  /*0000*/  LDC R1, c[0x0][0x28] ;  /* 0x00000a00ff017b82 */ /* 0x000e240000000800 */
[----:B0-----:R-:W-:Y:S01]  /*0010*/  VIADD R1, R1, 0xffffff90 ;  /* 0xffffff9001017836 */ /* 0x001fe20000000000 */
[----:B------:R-:W0:Y:S01]  /*0020*/  S2R R3, SR_TID.X ;  /* 0x0000000000037919 */ /* 0x000e220000002100 */
[----:B------:R-:W-:Y:S01]  /*0030*/  ELECT P0, URZ, PT ;  /* 0x00000000003f782f */ /* 0x000fe20003800000 */
[----:B------:R-:W-:Y:S01]  /*0040*/  BSSY B0, `(.L_x_7771) ;  /* 0x000000d000007945 */ /* 0x000fe20003800000 */
[----:B0-----:R-:W-:-:S05]  /*0050*/  SHF.R.U32.HI R0, RZ, 0x5, R3 ;  /* 0x00000005ff007819 */ /* 0x001fca0000011603 */
        /* <DEDUP_REMOVED lines=11> */
.L_x_7772:
[----:B------:R-:W-:Y:S05]  /*0110*/  BSYNC B0 ;  /* 0x0000000000007941 */ /* 0x000fea0003800000 */
.L_x_7771:
[----:B------:R-:W-:Y:S01]  /*0120*/  VOTEU.ANY UP0, P0 ;  /* 0x00000000003f7886 */ /* 0x000fe20000000100 */
[----:B------:R-:W0:Y:S01]  /*0130*/  SHFL.IDX PT, R2, R0, RZ, 0x1f ;  /* 0x00001fff00027589 */ /* 0x000e2200000e0000 */
[----:B------:R-:W-:Y:S01]  /*0140*/  UMOV UR4, 0x80 ;  /* 0x0000008000047882 */ /* 0x000fe20000000000 */
[----:B------:R-:W-:Y:S01]  /*0150*/  UMOV UR7, 0x100 ;  /* 0x0000010000077882 */ /* 0x000fe20000000000 */
[----:B------:R-:W-:Y:S01]  /*0160*/  SHF.R.U32.HI R3, RZ, 0x7, R3 ;  /* 0x00000007ff037819 */ /* 0x000fe20000011603 */
[----:B------:R-:W1:Y:S01]  /*0170*/  @UP0 S2UR UR8, SR_CgaCtaId ;  /* 0x00000000000809c3 */ /* 0x000e620000008800 */
[----:B------:R-:W-:Y:S01]  /*0180*/  @UP0 UMOV UR6, 0x400 ;  /* 0x0000040000060882 */ /* 0x000fe20000000000 */
[----:B------:R-:W-:-:S04]  /*0190*/  @UP0 UIADD3 UR4, -UR4, 0x100000, URZ ;  /* 0x0010000004040890 */ /* 0x000fc8000fffe13f */
[----:B------:R-:W-:Y:S02]  /*01a0*/  @UP0 USHF.L.U32 UR5, UR4, 0xb, URZ ;  /* 0x0000000b04050899 */ /* 0x000fe4000800063f */
[----:B------:R-:W-:Y:S01]  /*01b0*/  @UP0 USHF.L.U32 UR4, UR4, 0x1, URZ ;  /* 0x0000000104040899 */ /* 0x000fe2000800063f */
[----:B------:R-:W-:Y:S01]  /*01c0*/  VOTEU.ANY UP1, P0 ;  /* 0x00000000003f7886 */ /* 0x000fe20000020100 */
[----:B0-----:R-:W-:Y:S02]  /*01d0*/  ISETP.NE.AND P1, PT, R2, RZ, PT ;  /* 0x000000ff0200720c */ /* 0x001fe40003f25270 */
[----:B------:R0:W2:Y:S01]  /*01e0*/  SHFL.IDX PT, R2, R3, RZ, 0x1f ;  /* 0x00001fff03027589 */ /* 0x0000a200000e0000 */
[----:B-1----:R-:W-:Y:S02]  /*01f0*/  @UP0 ULEA UR8, UR8, UR6, 0x18 ;  /* 0x0000000608080291 */ /* 0x002fe4000f8ec03f */
[----:B------:R-:W-:-:S04]  /*0200*/  @UP0 UIADD3 UR6, -UR7, 0x100000, URZ ;  /* 0x0010000007060890 */ /* 0x000fc8000fffe13f */
[----:B------:R-:W-:Y:S02]  /*0210*/  @UP0 USHF.L.U32 UR7, UR6, 0xb, URZ ;  /* 0x0000000b06070899 */ /* 0x000fe4000800063f */
[----:B------:R-:W-:Y:S01]  /*0220*/  @UP0 USHF.L.U32 UR6, UR6, 0x1, URZ ;  /* 0x0000000106060899 */ /* 0x000fe2000800063f */
[----:B------:R-:W-:Y:S01]  /*0230*/  VOTEU.ANY UP0, P0 ;  /* 0x00000000003f7886 */ /* 0x000fe20000000100 */
[----:B------:R-:W1:Y:S04]  /*0240*/  FENCE.VIEW.ASYNC.S ;  /* 0x00000000000073c6 */ /* 0x000e680000000000 */
[----:B-1----:R0:W1:Y:S06]  /*0250*/  @UP0 SYNCS.EXCH.64 URZ, [UR8+0x22800], UR4 ;  /* 0x02280004083f05b2 */ /* 0x00206c0008000100 */
[----:B------:R0:W3:Y:S02]  /*0260*/  @UP1 SYNCS.EXCH.64 URZ, [UR8+0x22820], UR6 ;  /* 0x02282006083f15b2 */ /* 0x0000e40008000100 */
        /* <DEDUP_REMOVED lines=17> */
[----:B------:R0:W0:Y:S01]  /*0380*/  SYNCS.EXCH.64 URZ, [UR8+0x22848], UR6 ;  /* 0x02284806083f75b2 */ /* 0x0000220008000100 */
[----:B------:R-:W-:Y:S01]  /*0390*/  NOP ;  /* 0x0000000000007918 */ /* 0x000fe20000000000 */
.L_x_7773:
        /* <DEDUP_REMOVED lines=22> */
.L_x_7774:
        /* <DEDUP_REMOVED lines=18> */
.L_x_7775:
        /* <DEDUP_REMOVED lines=22> */
.L_x_7776:
[----:B------:R-:W5:Y:S01]  /*0780*/  SHFL.IDX PT, R4, R0, RZ, 0x1f ;  /* 0x00001fff00047589 */ /* 0x000f6200000e0000 */
[----:B------:R-:W-:Y:S01]  /*0790*/  NOP ;  /* 0x0000000000007918 */ /* 0x000fe20000000000 */
[----:B------:R-:W0:Y:S01]  /*07a0*/  S2R R3, SR_CgaCtaId ;  /* 0x0000000000037919 */ /* 0x000e220000008800 */
[----:B-----5:R-:W-:-:S13]  /*07b0*/  ISETP.NE.AND P0, PT, R4, RZ, PT ;  /* 0x000000ff0400720c */ /* 0x020fda0003f05270 */
        /* <DEDUP_REMOVED lines=19> */
.L_x_7777:
[----:B--2---:R-:W-:Y:S01]  /*08f0*/  ISETP.NE.AND P0, PT, R2, RZ, PT ;  /* 0x000000ff0200720c */ /* 0x004fe20003f05270 */
[----:B------:R-:W-:Y:S01]  /*0900*/  IMAD.MOV.U32 R2, RZ, RZ, 0x1 ;  /* 0x00000001ff027424 */ /* 0x000fe200078e00ff */
[----:B------:R-:W-:Y:S01]  /*0910*/  NOP ;  /* 0x0000000000007918 */ /* 0x000fe20000000000 */
[----:B------:R-:W-:Y:S01]  /*0920*/  ULDC.64 UR36, c[0x0][0x208] ;  /* 0x0000820000247ab9 */ /* 0x000fe20000000a00 */
[----:B------:R-:W-:Y:S02]  /*0930*/  BSSY B8, `(.L_x_7778) ;  /* 0x000213b000087945 */ /* 0x000fe40003800000 */
[----:B------:R-:W-:-:S05]  /*0940*/  SEL R2, R2, 0x2, !P0 ;  /* 0x0000000202027807 */ /* 0x000fca0004000000 */
[----:B------:R2:W-:Y:S01]  /*0950*/  STL [R1+0x20], R2 ;  /* 0x0000200201007387 */ /* 0x0005e20000100800 */
[----:B01-34-:R-:W-:Y:S06]  /*0960*/  BAR.SYNC.DEFER_BLOCKING 0x0 ;  /* 0x0000000000007b1d */ /* 0x01bfec0000010000 */
[----:B------:R-:W-:Y:S05]  /*0970*/  @!P0 BRA `(.L_x_7779) ;  /* 0x0000018c00608947 */ /* 0x000fea0003800000 */
.L_x_7780:
[----:B------:R-:W-:-:S08]  /*0980*/  NOP ;  /* 0x0000000000007918 */ /* 0x000fd00000000000 */
[----:B------:R-:W0:Y:S02]  /*0990*/  USETMAXREG.TRY_ALLOC.CTAPOOL UP0, 0xe8 ;  /* 0x000000e8000079c8 */ /* 0x000e240008000600 */
[----:B0-----:R-:W-:-:S13]  /*09a0*/  PLOP3.LUT P0, PT, PT, PT, UP0, 0x80, 0x0 ;  /* 0x000000000000781c */ /* 0x001fda0003f0f008 */
[----:B------:R-:W-:Y:S05]  /*09b0*/  @!P0 BRA `(.L_x_7780) ;  /* 0xfffffffc00f08947 */ /* 0x000fea000383ffff */
[----:B------:R-:W2:Y:S01]  /*09c0*/  S2R R0, SR_TID.X ;  /* 0x0000000000007919 */ /* 0x000ea20000002100 */
[----:B------:R-:W-:Y:S01]  /*09d0*/  MOV R18, 0x400 ;  /* 0x0000040000127802 */ /* 0x000fe20000000f00 */
[----:B------:R-:W-:Y:S01]  /*09e0*/  ULDC UR4, c[0x0][0xc3c] ;  /* 0x00030f0000047ab9 */ /* 0x000fe20000000800 */
[----:B--2---:R-:W-:Y:S02]  /*09f0*/  SHF.R.U32.HI R2, RZ, 0x7, R0 ;  /* 0x00000007ff027819 */ /* 0x004fe40000011600 */
[----:B------:R-:W0:Y:S01]  /*0a00*/  S2R R0, SR_CgaCtaId ;  /* 0x0000000000007919 */ /* 0x000e220000008800 */
[----:B------:R-:W-:Y:S06]  /*0a10*/  BAR.ARV 0x8, 0x180 ;  /* 0x0206000000007b1d */ /* 0x000fec0000002000 */
[----:B------:R-:W-:-:S13]  /*0a20*/  ISETP.NE.AND P0, PT, R2, 0x1, PT ;  /* 0x000000010200780c */ /* 0x000fda0003f05270 */
[----:B------:R-:W-:Y:S08]  /*0a30*/  @!P0 BAR.ARV 0x9, 0x100 ;  /* 0x0244000000008b1d */ /* 0x000ff00000002000 */
[----:B------:R-:W-:Y:S01]  /*0a40*/  BAR.SYNC.DEFER_BLOCKING 0x5, 0x180 ;  /* 0x0146000000007b1d */ /* 0x000fe20000010000 */
[----:B0-----:R-:W-:-:S05]  /*0a50*/  LEA R18, R0, R18, 0x18 ;  /* 0x0000001200127211 */ /* 0x001fca00078ec0ff */
[----:B------:R-:W0:Y:S02]  /*0a60*/  LDS.128 R28, [R18+0x228d0] ;  /* 0x0228d000121c7984 */ /* 0x000e240000000c00 */
[----:B------:R-:W-:Y:S06]  /*0a70*/  BAR.ARV 0x4, 0x180 ;  /* 0x0106000000007b1d */ /* 0x000fec0000002000 */
[----:B0-----:R-:W-:-:S13]  /*0a80*/  ISETP.GE.AND P0, PT, R31, UR4, PT ;  /* 0x000000041f007c0c */ /* 0x001fda000bf06270 */
[----:B------:R-:W-:Y:S05]  /*0a90*/  @P0 BRA `(.L_x_7781) ;  /* 0x0000021000900947 */ /* 0x000fea0003800000 */
[----:B------:R-:W2:Y:S01]  /*0aa0*/  LDL.LU R13, [R1+0x20] ;  /* 0x00002000010d7983 */ /* 0x000ea20000300800 */
[----:B------:R-:W0:Y:S02]  /*0ab0*/  S2R R0, SR_TID.X ;  /* 0x0000000000007919 */ /* 0x000e240000002100 */
[----:B0-----:R-:W-:-:S05]  /*0ac0*/  VIADD R12, R0, 0xffffff80 ;  /* 0xffffff80000c7836 */ /* 0x001fca0000000000 */
[----:B------:R-:W-:-:S04]  /*0ad0*/  SHF.R.S32.HI R0, RZ, 0x1f, R12 ;  /* 0x0000001fff007819 */ /* 0x000fc8000001140c */
[----:B------:R-:W-:-:S04]  /*0ae0*/  LEA.HI R2, R0, R12, RZ, 0x7 ;  /* 0x0000000c00027211 */ /* 0x000fc800078f38ff */
[----:B------:R-:W-:-:S05]  /*0af0*/  LOP3.LUT R3, R2, 0xffffff80, RZ, 0xc0, !PT ;  /* 0xffffff8002037812 */ /* 0x000fca00078ec0ff */
[----:B------:R-:W-:-:S05]  /*0b00*/  IMAD.IADD R11, R12, 0x1, -R3 ;  /* 0x000000010c0b7824 */ /* 0x000fca00078e0a03 */
[----:B------:R-:W-:-:S04]  /*0b10*/  SHF.R.S32.HI R6, RZ, 0x1f, R11 ;  /* 0x0000001fff067819 */ /* 0x000fc8000001140b */
[----:B------:R-:W-:-:S04]  /*0b20*/  LEA.HI R8, R6, R11, RZ, 0x2 ;  /* 0x0000000b06087211 */ /* 0x000fc800078f10ff */
[--C-:B------:R-:W-:Y:S02]  /*0b30*/  SHF.R.S32.HI R5, RZ, 0x2, R8.reuse ;  /* 0x00000002ff057819 */ /* 0x100fe40000011408 */
[----:B------:R-:W-:Y:S02]  /*0b40*/  SHF.R.S32.HI R4, RZ, 0x1f, R8 ;  /* 0x0000001fff047819 */ /* 0x000fe40000011408 */
[----:B------:R-:W-:Y:S02]  /*0b50*/  SHF.R.S32.HI R14, RZ, 0x7, R2 ;  /* 0x00000007ff0e7819 */ /* 0x000fe40000011402 */
[----:B------:R-:W-:Y:S02]  /*0b60*/  LEA.HI R3, R4, R5, RZ, 0x3 ;  /* 0x0000000504037211 */ /* 0x000fe400078f18ff */
[----:B------:R-:W-:Y:S02]  /*0b70*/  LEA.HI R4, R0, R12, RZ, 0x4 ;  /* 0x0000000c00047211 */ /* 0x000fe400078f20ff */
[----:B------:R-:W-:-:S02]  /*0b80*/  LOP3.LUT R10, R3, 0xfffffff8, RZ, 0xc0, !PT ;  /* 0xfffffff8030a7812 */ /* 0x000fc400078ec0ff */
[----:B------:R-:W-:Y:S02]  /*0b90*/  LEA.HI R2, R2, R14, RZ, 0x1 ;  /* 0x0000000e02027211 */ /* 0x000fe400078f08ff */
[----:B------:R-:W-:Y:S02]  /*0ba0*/  LEA.HI R6, R6, R11, RZ, 0x5 ;  /* 0x0000000b06067211 */ /* 0x000fe400078f28ff */
[----:B------:R-:W-:Y:S02]  /*0bb0*/  LEA.HI R3, R0, R12, RZ, 0x5 ;  /* 0x0000000c00037211 */ /* 0x000fe400078f28ff */
[----:B------:R-:W-:Y:S01]  /*0bc0*/  SHF.R.S32.HI R7, RZ, 0x4, R4 ;  /* 0x00000004ff077819 */ /* 0x000fe20000011404 */
[----:B------:R-:W-:Y:S01]  /*0bd0*/  IMAD.IADD R9, R5, 0x1, -R10 ;  /* 0x0000000105097824 */ /* 0x000fe200078e0a0a */
[----:B------:R-:W-:Y:S02]  /*0be0*/  SHF.R.S32.HI R6, RZ, 0x5, R6 ;  /* 0x00000005ff067819 */ /* 0x000fe40000011406 */
[----:B------:R-:W-:-:S02]  /*0bf0*/  LOP3.LUT R2, R2, 0x3fffffe, RZ, 0xc0, !PT ;  /* 0x03fffffe02027812 */ /* 0x000fc400078ec0ff */
[C---:B------:R-:W-:Y:S02]  /*0c00*/  LOP3.LUT R5, R4.reuse, 0x3fffff0, RZ, 0xc0, !PT ;  /* 0x03fffff004057812 */ /* 0x040fe400078ec0ff */
[----:B------:R-:W-:Y:S02]  /*0c10*/  SHF.L.U32 R3, R3, 0x5, RZ ;  /* 0x0000000503037819 */ /* 0x000fe400000006ff */
[----:B------:R-:W-:Y:S01]  /*0c20*/  LEA.HI R4, R4, R7, RZ, 0x1 ;  /* 0x0000000704047211 */ /* 0x000fe200078f08ff */
[----:B------:R-:W-:Y:S01]  /*0c30*/  IMAD R9, R6, 0x10, R9 ;  /* 0x0000001006097824 */ /* 0x000fe200078e0209 */
[----:B------:R-:W-:Y:S01]  /*0c40*/  LOP3.LUT R200, R3, 0xfffffc00, RZ, 0xc0, !PT ;  /* 0xfffffc0003c87812 */ /* 0x000fe200078ec0ff */
[----:B------:R-:W-:Y:S01]  /*0c50*/  IMAD.IADD R2, R14, 0x1, -R2 ;  /* 0x000000010e027824 */ /* 0x000fe200078e0a02 */
[----:B------:R-:W-:Y:S01]  /*0c60*/  LOP3.LUT R4, R4, 0x1ffffffe, RZ, 0xc0, !PT ;  /* 0x1ffffffe04047812 */ /* 0x000fe200078ec0ff */
[----:B------:R-:W-:Y:S02]  /*0c70*/  IMAD.IADD R5, R12, 0x1, -R5 ;  /* 0x000000010c057824 */ /* 0x000fe400078e0a05 */
[----:B------:R-:W-:Y:S01]  /*0c80*/  IMAD R6, R2, 0x40, R9 ;  /* 0x0000004002067824 */ /* 0x000fe200078e0209 */
[----:B------:R-:W-:Y:S01]  /*0c90*/  LEA.HI R2, R0, R12, RZ, 0x2 ;  /* 0x0000000c00027211 */ /* 0x000fe200078f10ff */
[----:B------:R-:W-:-:S02]  /*0ca0*/  IMAD.IADD R4, R7, 0x1, -R4 ;  /* 0x0000000107047824 */ /* 0x000fc400078e0a04 */
[----:B------:R-:W-:Y:S01]  /*0cb0*/  IMAD R5, R5, 0x40, R200 ;  /* 0x0000004005057824 */ /* 0x000fe200078e02c8 */
[----:B------:R-:W-:-:S04]  /*0cc0*/  SHF.R.S32.HI R190, RZ, 0x2, R2 ;  /* 0x00000002ffbe7819 */ /* 0x000fc80000011402 */
[----:B------:R-:W-:Y:S02]  /*0cd0*/  LEA R3, R4, R5, 0x3 ;  /* 0x0000000504037211 */ /* 0x000fe400078e18ff */
[----:B------:R-:W-:Y:S01]  /*0ce0*/  LEA.HI R4, R0, R12, RZ, 0x3 ;  /* 0x0000000c00047211 */ /* 0x000fe200078f18ff */
[----:B------:R-:W-:Y:S01]  /*0cf0*/  VIADD R9, R190, 0x40 ;  /* 0x00000040be097836 */ /* 0x000fe20000000000 */
[----:B------:R-:W-:Y:S01]  /*0d00*/  LOP3.LUT R0, R2, 0xfffffffc, RZ, 0xc0, !PT ;  /* 0xfffffffc02007812 */ /* 0x000fe200078ec0ff */
[----:B------:R0:W-:Y:S01]  /*0d10*/  STL [R1+0x6c], R3 ;  /* 0x00006c0301007387 */ /* 0x0001e20000100800 */
[----:B------:R-:W-:-:S03]  /*0d20*/  LOP3.LUT R208, R4, 0xfffffff8, RZ, 0xc0, !PT ;  /* 0xfffffff804d07812 */ /* 0x000fc600078ec0ff */
[C---:B------:R-:W-:Y:S01]  /*0d30*/  IMAD.IADD R5, R12.reuse, 0x1, -R0 ;  /* 0x000000010c057824 */ /* 0x040fe200078e0a00 */
[----:B0-----:R-:W-:Y:S02]  /*0d40*/  SHF.R.S32.HI R3, RZ, 0x1f, R2 ;  /* 0x0000001fff037819 */ /* 0x001fe40000011402 */
[----:B------:R-:W-:Y:S02]  /*0d50*/  SHF.R.S32.HI R2, RZ, 0x3, R4 ;  /* 0x00000003ff027819 */ /* 0x000fe40000011404 */
[----:B------:R-:W-:Y:S01]  /*0d60*/  SHF.R.S32.HI R2, RZ, 0x1f, R9 ;  /* 0x0000001fff027819 */ /* 0x000fe20000011409 */
[----:B------:R-:W-:Y:S01]  /*0d70*/  IMAD.IADD R208, R12, 0x1, -R208 ;  /* 0x000000010cd07824 */ /* 0x000fe200078e0ad0 */
[----:B------:R-:W-:Y:S01]  /*0d80*/  LEA.HI R3, R3, R190, RZ, 0x3 ;  /* 0x000000be03037211 */ /* 0x000fe200078f18ff */
[----:B------:R-:W-:Y:S01]  /*0d90*/  IMAD.SHL.U32 R197, R9, 0x80, RZ ;  /* 0x0000008009c57824 */ /* 0x000fe200078e00ff */
[----:B------:R-:W-:Y:S02]  /*0da0*/  LEA.HI R0, R5, R5, RZ, 0x1 ;  /* 0x0000000505007211 */ /* 0x000fe400078f08ff */
[----:B------:R-:W-:Y:S01]  /*0db0*/  LEA.HI R2, R2, R9, RZ, 0x3 ;  /* 0x0000000902027211 */ /* 0x000fe200078f18ff */
[----:B------:R-:W-:Y:S01]  /*0dc0*/  IMAD.SHL.U32 R199, R208, 0x8, RZ ;  /* 0x00000008d0c77824 */ /* 0x000fe200078e00ff */
[----:B------:R-:W-:-:S02]  /*0dd0*/  LOP3.LUT R3, R3, 0xfffffff8, RZ, 0xc0, !PT ;  /* 0xfffffff803037812 */ /* 0x000fc400078ec0ff */
[----:B------:R-:W-:Y:S01]  /*0de0*/  LOP3.LUT R0, R0, 0x1ffffffe, RZ, 0xc0, !PT ;  /* 0x1ffffffe00007812 */ /* 0x000fe200078ec0ff */
[----:B------:R-:W-:Y:S01]  /*0df0*/  IMAD.SHL.U32 R2, R2, 0x80, RZ ;  /* 0x0000008002027824 */ /* 0x000fe200078e00ff */
[----:B------:R-:W-:Y:S02]  /*0e00*/  LOP3.LUT R8, R8, 0x7ffffffc, RZ, 0xc0, !PT ;  /* 0x7ffffffc08087812 */ /* 0x000fe400078ec0ff */
[----:B------:R-:W-:Y:S02]  /*0e10*/  SHF.L.U32 R16, R5, 0x4, RZ ;  /* 0x0000000405107819 */ /* 0x000fe400000006ff */
[----:B------:R-:W-:Y:S01]  /*0e20*/  LOP3.LUT R197, R197, 0x380, RZ, 0xc0, !PT ;  /* 0x00000380c5c57812 */ /* 0x000fe200078ec0ff */
[C---:B------:R-:W-:Y:S02]  /*0e30*/  VIADD R7, R190.reuse, 0x80 ;  /* 0x00000080be077836 */ /* 0x040fe40000000000 */
[----:B------:R-:W-:Y:S01]  /*0e40*/  IMAD.IADD R201, R190, 0x1, -R3 ;  /* 0x00000001bec97824 */ /* 0x000fe200078e0a03 */
[----:B------:R-:W-:Y:S01]  /*0e50*/  SHF.R.S32.HI R3, RZ, 0x1f, R199 ;  /* 0x0000001fff037819 */ /* 0x000fe200000114c7 */
[----:B------:R-:W-:Y:S01]  /*0e60*/  IMAD.SHL.U32 R22, R5, 0x8, RZ ;  /* 0x0000000805167824 */ /* 0x000fe200078e00ff */
[----:B------:R-:W-:Y:S01]  /*0e70*/  LOP3.LUT R3, R197, 0x70, R16, 0xf8, !PT ;  /* 0x00000070c5037812 */ /* 0x000fe200078ef810 */
[----:B------:R-:W-:Y:S01]  /*0e80*/  IMAD.IADD R0, R5, 0x1, -R0 ;  /* 0x0000000105007824 */ /* 0x000fe200078e0a00 */
[----:B------:R-:W-:Y:S01]  /*0e90*/  SHF.R.U32.HI R5, RZ, 0x3, R197 ;  /* 0x00000003ff057819 */ /* 0x000fe200000116c5 */
[----:B------:R-:W-:Y:S01]  /*0ea0*/  IMAD.IADD R8, R11, 0x1, -R8 ;  /* 0x000000010b087824 */ /* 0x000fe200078e0a08 */
[----:B------:R-:W-:-:S02]  /*0eb0*/  LOP3.LUT R204, R2, 0xfffffc00, RZ, 0xc0, !PT ;  /* 0xfffffc0002cc7812 */ /* 0x000fc400078ec0ff */
[----:B------:R-:W-:Y:S02]  /*0ec0*/  SHF.R.S32.HI R4, RZ, 0x1f, R7 ;  /* 0x0000001fff047819 */ /* 0x000fe40000011407 */
[----:B------:R-:W-:Y:S02]  /*0ed0*/  LOP3.LUT R3, R204, R3, R5, 0xf6, !PT ;  /* 0x00000003cc037212 */ /* 0x000fe400078ef605 */
[----:B------:R-:W-:Y:S02]  /*0ee0*/  SHF.L.U32 R14, R8, 0x1, RZ ;  /* 0x00000001080e7819 */ /* 0x000fe400000006ff */
[----:B------:R-:W-:Y:S01]  /*0ef0*/  LEA.HI R4, R4, R7, RZ, 0x3 ;  /* 0x0000000704047211 */ /* 0x000fe200078f18ff */
[----:B------:R-:W-:Y:S01]  /*0f00*/  IMAD.IADD R2, R18, 0x1, R3 ;  /* 0x0000000112027824 */ /* 0x000fe200078e0203 */
[----:B------:R-:W-:Y:S01]  /*0f10*/  STL [R1+0x64], R6 ;  /* 0x0000640601007387 */ /* 0x000fe20000100800 */
[----:B------:R-:W-:Y:S02]  /*0f20*/  VIADD R207, R199, 0x40 ;  /* 0x00000040c7cf7836 */ /* 0x000fe40000000000 */
[----:B------:R-:W-:Y:S01]  /*0f30*/  VIADD R12, R14, 0x18 ;  /* 0x000000180e0c7836 */ /* 0x000fe20000000000 */
[----:B------:R-:W-:Y:S01]  /*0f40*/  STL [R1+0x28], R14 ;  /* 0x0000280e01007387 */ /* 0x000fe20000100800 */
[----:B------:R-:W-:Y:S01]  /*0f50*/  IMAD.SHL.U32 R4, R4, 0x80, RZ ;  /* 0x0000008004047824 */ /* 0x000fe200078e00ff */
[C---:B------:R-:W-:Y:S01]  /*0f60*/  IADD3 R10, R14.reuse, 0x28, RZ ;  /* 0x000000280e0a7810 */ /* 0x040fe20007ffe0ff */
[C---:B------:R-:W-:Y:S01]  /*0f70*/  VIADD R11, R14.reuse, 0x20 ;  /* 0x000000200e0b7836 */ /* 0x040fe20000000000 */
[----:B------:R0:W-:Y:S01]  /*0f80*/  STL [R1+0x60], R2 ;  /* 0x0000600201007387 */ /* 0x0001e20000100800 */
[----:B------:R-:W-:Y:S01]  /*0f90*/  VIADD R9, R14, 0x30 ;  /* 0x000000300e097836 */ /* 0x000fe20000000000 */
[----:B------:R-:W-:Y:S01]  /*0fa0*/  SHF.R.S32.HI R5, RZ, 0x1f, R207 ;  /* 0x0000001fff057819 */ /* 0x000fe200000114cf */
[----:B------:R-:W-:-:S02]  /*0fb0*/  IMAD.SHL.U32 R198, R7, 0x80, RZ ;  /* 0x0000008007c67824 */ /* 0x000fc400078e00ff */
[----:B------:R-:W-:Y:S01]  /*0fc0*/  VIADD R8, R14, 0x38 ;  /* 0x000000380e087836 */ /* 0x000fe20000000000 */
[----:B------:R-:W-:Y:S01]  /*0fd0*/  LOP3.LUT R205, R4, 0xfffffc00, RZ, 0xc0, !PT ;  /* 0xfffffc0004cd7812 */ /* 0x000fe200078ec0ff */
[C---:B------:R-:W-:Y:S02]  /*0fe0*/  VIADD R7, R14.reuse, 0x40 ;  /* 0x000000400e077836 */ /* 0x040fe40000000000 */
[C---:B------:R-:W-:Y:S01]  /*0ff0*/  VIADD R5, R14.reuse, 0x48 ;  /* 0x000000480e057836 */ /* 0x040fe20000000000 */
[C---:B0-----:R-:W-:Y:S01]  /*1000*/  IADD3 R2, R14.reuse, 0x58, RZ ;  /* 0x000000580e027810 */ /* 0x041fe20007ffe0ff */
[----:B------:R-:W-:Y:S02]  /*1010*/  VIADD R4, R14, 0x50 ;  /* 0x000000500e047836 */ /* 0x000fe40000000000 */
[----:B------:R-:W-:Y:S02]  /*1020*/  IMAD R0, R0, 0x8, R6 ;  /* 0x0000000800007824 */ /* 0x000fe400078e0206 */
[----:B------:R-:W-:-:S02]  /*1030*/  VIADD R229, R14, 0x60 ;  /* 0x000000600ee57836 */ /* 0x000fc40000000000 */
[----:B------:R-:W-:Y:S02]  /*1040*/  VIADD R19, R16, 0x40 ;  /* 0x0000004010137836 */ /* 0x000fe40000000000 */
[C---:B------:R-:W-:Y:S02]  /*1050*/  VIADD R228, R14.reuse, 0x68 ;  /* 0x000000680ee47836 */ /* 0x040fe40000000000 */
[C---:B------:R-:W-:Y:S02]  /*1060*/  VIADD R227, R14.reuse, 0x70 ;  /* 0x000000700ee37836 */ /* 0x040fe40000000000 */
[----:B------:R-:W-:Y:S01]  /*1070*/  VIADD R226, R14, 0x78 ;  /* 0x000000780ee27836 */ /* 0x000fe20000000000 */
[----:B------:R-:W-:Y:S01]  /*1080*/  MOV R194, RZ ;  /* 0x000000ff00c27202 */ /* 0x000fe20000000f00 */
[----:B------:R-:W-:Y:S01]  /*1090*/  IMAD.MOV.U32 R212, RZ, RZ, RZ ;  /* 0x000000ffffd47224 */ /* 0x000fe200078e00ff */
[----:B------:R-:W-:Y:S01]  /*10a0*/  LOP3.LUT R198, R198, 0x380, RZ, 0xc0, !PT ;  /* 0x00000380c6c67812 */ /* 0x000fe200078ec0ff */
[----:B------:R-:W-:Y:S01]  /*10b0*/  IMAD.MOV.U32 R188, RZ, RZ, RZ ;  /* 0x000000ffffbc7224 */ /* 0x000fe200078e00ff */
[----:B------:R-:W-:Y:S01]  /*10c0*/  SHF.R.S32.HI R17, RZ, 0x1f, R16 ;  /* 0x0000001fff117819 */ /* 0x000fe20000011410 */
[----:B------:R-:W-:Y:S01]  /*10d0*/  IMAD.MOV.U32 R193, RZ, RZ, RZ ;  /* 0x000000ffffc17224 */ /* 0x000fe200078e00ff */
[----:B------:R-:W-:Y:S01]  /*10e0*/  IADD3 R192, R22, 0x20, RZ ;  /* 0x0000002016c07810 */ /* 0x000fe20007ffe0ff */
[----:B------:R-:W-:Y:S01]  /*10f0*/  IMAD.MOV.U32 R196, RZ, RZ, RZ ;  /* 0x000000ffffc47224 */ /* 0x000fe200078e00ff */
[----:B------:R-:W-:Y:S01]  /*1100*/  SHF.R.S32.HI R189, RZ, 0x1f, R19 ;  /* 0x0000001fffbd7819 */ /* 0x000fe20000011413 */
[C---:B------:R-:W-:Y:S01]  /*1110*/  VIADD R216, R14.reuse, 0x8 ;  /* 0x000000080ed87836 */ /* 0x040fe20000000000 */
[----:B--2---:R-:W-:Y:S01]  /*1120*/  LOP3.LUT R195, R13, 0x1, RZ, 0xfc, !PT ;  /* 0x000000010dc37812 */ /* 0x004fe200078efcff */
[----:B------:R-:W-:-:S05]  /*1130*/  VIADD R13, R14, 0x10 ;  /* 0x000000100e0d7836 */ /* 0x000fca0000000000 */
[----:B------:R-:W-:Y:S04]  /*1140*/  STL [R1+0x24], R13 ;  /* 0x0000240d01007387 */ /* 0x000fe80000100800 */
[----:B------:R0:W-:Y:S01]  /*1150*/  STL [R1+0x20], R12 ;  /* 0x0000200c01007387 */ /* 0x0001e20000100800 */
[----:B------:R-:W-:-:S03]  /*1160*/  SHF.R.S32.HI R3, RZ, 0x1f, R13 ;  /* 0x0000001fff037819 */ /* 0x000fc6000001140d */
[----:B------:R1:W-:Y:S04]  /*1170*/  STL [R1+0x1c], R11 ;  /* 0x00001c0b01007387 */ /* 0x0003e80000100800 */
[----:B------:R-:W-:Y:S04]  /*1180*/  STL [R1+0x18], R10 ;  /* 0x0000180a01007387 */ /* 0x000fe80000100800 */
[----:B------:R2:W-:Y:S04]  /*1190*/  STL [R1+0x14], R9 ;  /* 0x0000140901007387 */ /* 0x0005e80000100800 */
[----:B------:R3:W-:Y:S01]  /*11a0*/  STL [R1+0x10], R8 ;  /* 0x0000100801007387 */ /* 0x0007e20000100800 */
[----:B0-----:R-:W-:-:S03]  /*11b0*/  SHF.R.S32.HI R12, RZ, 0x1f, R12 ;  /* 0x0000001fff0c7819 */ /* 0x001fc6000001140c */
[----:B------:R-:W-:Y:S01]  /*11c0*/  STL [R1+0xc], R7 ;  /* 0x00000c0701007387 */ /* 0x000fe20000100800 */
[----:B-1----:R-:W-:-:S03]  /*11d0*/  SHF.R.S32.HI R11, RZ, 0x1f, R11 ;  /* 0x0000001fff0b7819 */ /* 0x002fc6000001140b */
[----:B------:R-:W-:Y:S04]  /*11e0*/  STL [R1+0x8], R5 ;  /* 0x0000080501007387 */ /* 0x000fe80000100800 */
[----:B------:R-:W-:Y:S04]  /*11f0*/  STL [R1+0x4], R4 ;  /* 0x0000040401007387 */ /* 0x000fe80000100800 */
[----:B------:R-:W-:Y:S04]  /*1200*/  STL [R1], R2 ;  /* 0x0000000201007387 */ /* 0x000fe80000100800 */
[----:B------:R0:W-:Y:S01]  /*1210*/  STL [R1+0x5c], R3 ;  /* 0x00005c0301007387 */ /* 0x0001e20000100800 */
[----:B--2---:R-:W-:-:S03]  /*1220*/  SHF.R.S32.HI R9, RZ, 0x1f, R9 ;  /* 0x0000001fff097819 */ /* 0x004fc60000011409 */
[----:B------:R-:W-:Y:S01]  /*1230*/  STL [R1+0x58], R12 ;  /* 0x0000580c01007387 */ /* 0x000fe20000100800 */
[----:B---3--:R-:W-:Y:S02]  /*1240*/  SHF.R.S32.HI R8, RZ, 0x1f, R8 ;  /* 0x0000001fff087819 */ /* 0x008fe40000011408 */
[----:B0-----:R-:W-:Y:S01]  /*1250*/  SHF.R.S32.HI R3, RZ, 0x1f, R10 ;  /* 0x0000001fff037819 */ /* 0x001fe2000001140a */
[----:B------:R-:W-:Y:S04]  /*1260*/  STL [R1+0x54], R11 ;  /* 0x0000540b01007387 */ /* 0x000fe80000100800 */
[----:B------:R0:W-:Y:S01]  /*1270*/  STL [R1+0x50], R3 ;  /* 0x0000500301007387 */ /* 0x0001e20000100800 */
[----:B------:R-:W-:-:S03]  /*1280*/  SHF.R.S32.HI R5, RZ, 0x1f, R5 ;  /* 0x0000001fff057819 */ /* 0x000fc60000011405 */
[----:B------:R-:W-:Y:S01]  /*1290*/  STL [R1+0x4c], R9 ;  /* 0x00004c0901007387 */ /* 0x000fe20000100800 */
[----:B------:R-:W-:Y:S02]  /*12a0*/  SHF.R.S32.HI R4, RZ, 0x1f, R4 ;  /* 0x0000001fff047819 */ /* 0x000fe40000011404 */
[----:B0-----:R-:W-:Y:S01]  /*12b0*/  SHF.R.S32.HI R3, RZ, 0x1f, R7 ;  /* 0x0000001fff037819 */ /* 0x001fe20000011407 */
[----:B------:R-:W-:Y:S04]  /*12c0*/  STL [R1+0x48], R8 ;  /* 0x0000480801007387 */ /* 0x000fe80000100800 */
[----:B------:R0:W-:Y:S04]  /*12d0*/  STL [R1+0x44], R3 ;  /* 0x0000440301007387 */ /* 0x0001e80000100800 */
[----:B------:R-:W-:Y:S01]  /*12e0*/  STL [R1+0x40], R5 ;  /* 0x0000400501007387 */ /* 0x000fe20000100800 */
[----:B0-----:R-:W-:-:S03]  /*12f0*/  SHF.R.S32.HI R3, RZ, 0x1f, R2 ;  /* 0x0000001fff037819 */ /* 0x001fc60000011402 */
[----:B------:R0:W-:Y:S04]  /*1300*/  STL [R1+0x3c], R4 ;  /* 0x00003c0401007387 */ /* 0x0001e80000100800 */
[----:B------:R1:W-:Y:S04]  /*1310*/  STL [R1+0x38], R3 ;  /* 0x0000380301007387 */ /* 0x0003e80000100800 */
[----:B------:R2:W-:Y:S01]  /*1320*/  STL [R1+0x68], R0 ;  /* 0x0000680001007387 */ /* 0x0005e20000100800 */
[----:B------:R-:W-:Y:S02]  /*1330*/  SHF.R.S32.HI R2, RZ, 0x1f, R229 ;  /* 0x0000001fff027819 */ /* 0x000fe400000114e5 */
[----:B0-----:R-:W-:-:S02]  /*1340*/  SHF.R.S32.HI R4, RZ, 0x1f, R228 ;  /* 0x0000001fff047819 */ /* 0x001fc400000114e4 */
[----:B------:R-:W-:Y:S02]  /*1350*/  SHF.R.S32.HI R2, RZ, 0x1f, R226 ;  /* 0x0000001fff027819 */ /* 0x000fe400000114e2 */
[----:B-1----:R-:W-:-:S07]  /*1360*/  SHF.R.S32.HI R3, RZ, 0x1f, R227 ;  /* 0x0000001fff037819 */ /* 0x002fce00000114e3 */
.L_x_7958:
[----:B01--4-:R-:W0:Y:S02]  /*1370*/  LDC.64 R2, c[0x0][0xc88] ;  /* 0x00032200ff027b82 */ /* 0x013e240000000a00 */
[----:B0-----:R-:W-:-:S05]  /*1380*/  IMAD.WIDE R2, R31, 0x4, R2 ;  /* 0x000000041f027825 */ /* 0x001fca00078e0202 */
[----:B---3--:R-:W3:Y:S01]  /*1390*/  LDG.E R206, desc[UR36][R2.64] ;  /* 0x0000002402ce7981 */ /* 0x008ee2000c1e1900 */
[----:B------:R-:W-:Y:S05]  /*13a0*/  YIELD ;  /* 0x0000000000007946 */ /* 0x000fea0003800000 */
[----:B------:R-:W-:Y:S01]  /*13b0*/  ULDC.64 UR4, c[0x0][0xa28] ;  /* 0x00028a0000047ab9 */ /* 0x000fe20000000a00 */
[----:B------:R-:W-:Y:S01]  /*13c0*/  ULDC.64 UR8, c[0x0][0xa18] ;  /* 0x0002860000087ab9 */ /* 0x000fe20000000a00 */
[----:B------:R-:W-:Y:S01]  /*13d0*/  ISETP.NE.U32.AND P1, PT, RZ, UR4, PT ;  /* 0x00000004ff007c0c */ /* 0x000fe2000bf25070 */
[----:B------:R-:W-:Y:S01]  /*13e0*/  ULDC.64 UR6, c[0x0][0xa08] ;  /* 0x0002820000067ab9 */ /* 0x000fe20000000a00 */
[----:B------:R-:W-:Y:S01]  /*13f0*/  IMAD.MOV.U32 R10, RZ, RZ, RZ ;  /* 0x000000ffff0a7224 */ /* 0x000fe200078e00ff */
[----:B------:R-:W-:Y:S01]  /*1400*/  ISETP.NE.U32.AND P0, PT, RZ, UR6, PT ;  /* 0x00000006ff007c0c */ /* 0x000fe2000bf05070 */
[----:B------:R-:W-:Y:S01]  /*1410*/  IMAD.MOV.U32 R86, RZ, RZ, RZ ;  /* 0x000000ffff567224 */ /* 0x000fe200078e00ff */
[----:B------:R-:W-:-:S02]  /*1420*/  ISETP.NE.AND.EX P1, PT, RZ, UR5, PT, P1 ;  /* 0x00000005ff007c0c */ /* 0x000fc4000bf25310 */
[----:B------:R-:W-:Y:S02]  /*1430*/  ISETP.NE.AND.EX P0, PT, RZ, UR7, PT, P0 ;  /* 0x00000007ff007c0c */ /* 0x000fe4000bf05300 */
[----:B---3--:R-:W-:-:S09]  /*1440*/  SHF.R.S32.HI R213, RZ, 0x1f, R206 ;  /* 0x0000001fffd57819 */ /* 0x008fd200000114ce */
[C---:B------:R-:W-:Y:S02]  /*1450*/  @P1 LEA R4, P2, R206.reuse, UR4, 0x2 ;  /* 0x00000004ce041c11 */ /* 0x040fe4000f8410ff */
[C---:B------:R-:W-:Y:S02]  /*1460*/  SHF.L.U32 R210, R206.reuse, 0x2, RZ ;  /* 0x00000002ced27819 */ /* 0x040fe400000006ff */
[C-C-:B------:R-:W-:Y:S02]  /*1470*/  @P1 LEA.HI.X R5, R206.reuse, UR5, R213.reuse, 0x2, P2 ;  /* 0x00000005ce051c11 */ /* 0x140fe400090f14d5 */
[----:B------:R-:W-:Y:S01]  /*1480*/  ISETP.NE.U32.AND P2, PT, RZ, UR8, PT ;  /* 0x00000008ff007c0c */ /* 0x000fe2000bf45070 */
[----:B------:R-:W-:Y:S01]  /*1490*/  ULDC UR4, c[0x0][0x288] ;  /* 0x0000a20000047ab9 */ /* 0x000fe20000000800 */
[----:B------:R-:W-:Y:S01]  /*14a0*/  SHF.L.U64.HI R211, R206, 0x2, R213 ;  /* 0x00000002ced37819 */ /* 0x000fe200000102d5 */
[----:B------:R0:W5:Y:S01]  /*14b0*/  @P1 LDG.E R10, desc[UR36][R4.64] ;  /* 0x00000024040a1981 */ /* 0x000162000c1e1900 */
[----:B------:R-:W-:-:S02]  /*14c0*/  ISETP.NE.AND.EX P2, PT, RZ, UR9, PT, P2 ;  /* 0x00000009ff007c0c */ /* 0x000fc4000bf45320 */
[----:B------:R-:W-:Y:S01]  /*14d0*/  IADD3 R8, P3, R210, UR6, RZ ;  /* 0x00000006d2087c10 */ /* 0x000fe2000ff7e0ff */
[----:B------:R-:W-:Y:S01]  /*14e0*/  IMAD.U32 R25, RZ, RZ, UR4 ;  /* 0x00000004ff197e24 */ /* 0x000fe2000f8e00ff */
[----:B------:R-:W-:Y:S02]  /*14f0*/  ULDC.64 UR4, c[0x0][0x418] ;  /* 0x0001060000047ab9 */ /* 0x000fe40000000a00 */
[----:B------:R-:W-:-:S05]  /*1500*/  IADD3.X R9, R211, UR7, RZ, P3, !PT ;  /* 0x00000007d3097c10 */ /* 0x000fca0009ffe4ff */
[----:B------:R0:W5:Y:S02]  /*1510*/  @P0 LDG.E R86, desc[UR36][R8.64] ;  /* 0x0000002408560981 */ /* 0x000164000c1e1900 */
[----:B------:R-:W-:-:S04]  /*1520*/  @P2 IADD3 R6, P1, R210, UR8, RZ ;  /* 0x00000008d2062c10 */ /* 0x000fc8000ff3e0ff */
[----:B------:R-:W-:-:S05]  /*1530*/  @P2 IADD3.X R7, R211, UR9, RZ, P1, !PT ;  /* 0x00000009d3072c10 */ /* 0x000fca0008ffe4ff */
        /* <DEDUP_REMOVED lines=10> */
[----:B0-----:R-:W-:Y:S06]  /*15e0*/  @P2 BRA `(.L_x_7782) ;  /* 0x0000000000242947 */ /* 0x001fec0003800000 */
[----:B------:R-:W-:Y:S02]  /*15f0*/  ULDC.64 UR4, c[0x0][0xa00] ;  /* 0x0002800000047ab9 */ /* 0x000fe40000000a00 */
[----:B------:R-:W-:-:S04]  /*1600*/  ISETP.NE.U32.AND P1, PT, RZ, UR4, PT ;  /* 0x00000004ff007c0c */ /* 0x000fc8000bf25070 */
[----:B------:R-:W-:-:S13]  /*1610*/  ISETP.NE.AND.EX P1, PT, RZ, UR5, PT, P1 ;  /* 0x00000005ff007c0c */ /* 0x000fda000bf25310 */
[----:B------:R-:W-:Y:S05]  /*1620*/  @!P1 BRA `(.L_x_7782) ;  /* 0x0000000000149947 */ /* 0x000fea0003800000 */
[----:B------:R-:W0:Y:S02]  /*1630*/  LDC.64 R4, c[0x0][0xa00] ;  /* 0x00028000ff047b82 */ /* 0x000e240000000a00 */
[----:B0-----:R-:W-:-:S05]  /*1640*/  IMAD.WIDE R4, R206, 0x4, R4 ;  /* 0x00000004ce047825 */ /* 0x001fca00078e0204 */
[----:B-----5:R-:W3:Y:S04]  /*1650*/  LDG.E R25, desc[UR36][R4.64] ;  /* 0x0000002404197981 */ /* 0x020ee8000c1e1900 */
[----:B--2---:R-:W3:Y:S02]  /*1660*/  LDG.E R0, desc[UR36][R4.64+0x4] ;  /* 0x0000042404007981 */ /* 0x004ee4000c1e1900 */
[----:B---3--:R-:W-:-:S07]  /*1670*/  IADD3 R25, -R25, R0, RZ ;  /* 0x0000000019197210 */ /* 0x008fce0007ffe1ff */
.L_x_7782:
[----:B------:R-:W-:Y:S01]  /*1680*/  ULDC.64 UR4, c[0x0][0xa20] ;  /* 0x0002880000047ab9 */ /* 0x000fe20000000a00 */
[C---:B------:R-:W-:Y:S01]  /*1690*/  LOP3.LUT R3, R30.reuse, 0xff000000, RZ, 0xc0, !PT ;  /* 0xff0000001e037812 */ /* 0x040fe200078ec0ff */
[----:B------:R-:W-:Y:S01]  /*16a0*/  IMAD.MOV.U32 R214, RZ, RZ, R29 ;  /* 0x000000ffffd67224 */ /* 0x000fe200078e001d */
[----:B------:R-:W-:Y:S02]  /*16b0*/  ISETP.NE.U32.AND P1, PT, RZ, UR4, PT ;  /* 0x00000004ff007c0c */ /* 0x000fe4000bf25070 */
[C---:B--2---:R-:W-:Y:S02]  /*16c0*/  LOP3.LUT R0, R30.reuse, 0xff0000, RZ, 0xc0, !PT ;  /* 0x00ff00001e007812 */ /* 0x044fe400078ec0ff */
        /* <DEDUP_REMOVED lines=9> */
.L_x_7783:
[----:B------:R-:W-:Y:S05]  /*1760*/  @!P0 BRA `(.L_x_7784) ;  /* 0x00000000000c8947 */ /* 0x000fea0003800000 */
[----:B------:R-:W2:Y:S04]  /*1770*/  LDG.E R0, desc[UR36][R8.64] ;  /* 0x0000002408007981 */ /* 0x000ea8000c1e1900 */
[----:B------:R-:W2:Y:S02]  /*1780*/  LDG.E R31, desc[UR36][R8.64+0x4] ;  /* 0x00000424081f7981 */ /* 0x000ea4000c1e1900 */
[----:B--2---:R-:W-:-:S07]  /*1790*/  IMAD.IADD R31, R31, 0x1, -R0 ;  /* 0x000000011f1f7824 */ /* 0x004fce00078e0a00 */
.L_x_7784:
[----:B------:R-:W-:Y:S02]  /*17a0*/  ULDC.64 UR4, c[0x0][0xa10] ;  /* 0x0002840000047ab9 */ /* 0x000fe40000000a00 */
[----:B------:R-:W-:-:S04]  /*17b0*/  ISETP.NE.U32.AND P0, PT, RZ, UR4, PT ;  /* 0x00000004ff007c0c */ /* 0x000fc8000bf05070 */
[----:B------:R-:W-:Y:S01]  /*17c0*/  ISETP.NE.AND.EX P0, PT, RZ, UR5, PT, P0 ;  /* 0x00000005ff007c0c */ /* 0x000fe2000bf05300 */
[----:B------:R-:W-:-:S12]  /*17d0*/  ULDC.64 UR4, c[0x0][0xa30] ;  /* 0x00028c0000047ab9 */ /* 0x000fd80000000a00 */
[----:B0-----:R-:W0:Y:S01]  /*17e0*/  @P0 LDC.64 R4, c[0x0][0xa10] ;  /* 0x00028400ff040b82 */ /* 0x001e220000000a00 */
[----:B------:R-:W-:-:S04]  /*17f0*/  ISETP.NE.U32.AND P1, PT, RZ, UR4, PT ;  /* 0x00000004ff007c0c */ /* 0x000fc8000bf25070 */
[----:B------:R-:W-:Y:S01]  /*1800*/  ISETP.NE.AND.EX P1, PT, RZ, UR5, PT, P1 ;  /* 0x00000005ff007c0c */ /* 0x000fe2000bf25310 */
[----:B0-----:R-:W-:-:S05]  /*1810*/  @P0 IMAD.WIDE R4, R206, 0x4, R4 ;  /* 0x00000004ce040825 */ /* 0x001fca00078e0204 */
[----:B------:R-:W2:Y:S04]  /*1820*/  @P0 LDG.E R0, desc[UR36][R4.64] ;  /* 0x0000002404000981 */ /* 0x000ea8000c1e1900 */
[----:B------:R-:W2:Y:S03]  /*1830*/  @P0 LDG.E R3, desc[UR36][R4.64+0x4] ;  /* 0x0000042404030981 */ /* 0x000ea6000c1e1900 */
[----:B------:R-:W-:Y:S01]  /*1840*/  @P1 IADD3 R6, P2, R210, UR4, RZ ;  /* 0x00000004d2061c10 */ /* 0x000fe2000ff5e0ff */
[----:B-----5:R-:W-:-:S03]  /*1850*/  IMAD.MOV.U32 R26, RZ, RZ, R31 ;  /* 0x000000ffff1a7224 */ /* 0x020fc600078e001f */
[----:B------:R-:W-:-:S05]  /*1860*/  @P1 IADD3.X R7, R211, UR5, RZ, P2, !PT ;  /* 0x00000005d3071c10 */ /* 0x000fca00097fe4ff */
[----:B------:R0:W5:Y:S01]  /*1870*/  @P1 LDG.E R26, desc[UR36][R6.64] ;  /* 0x00000024061a1981 */ /* 0x000162000c1e1900 */
[----:B------:R-:W-:Y:S01]  /*1880*/  IMAD.IADD R9, R31, 0x1, -R10 ;  /* 0x000000011f097824 */ /* 0x000fe200078e0a0a */
[----:B------:R-:W-:Y:S01]  /*1890*/  BSSY B0, `(.L_x_7785) ;  /* 0x000002a000007945 */ /* 0x000fe20003800000 */
[----:B------:R-:W-:Y:S02]  /*18a0*/  LOP3.LUT R215, R209, 0xff, RZ, 0xc0, !PT ;  /* 0x000000ffd1d77812 */ /* 0x000fe400078ec0ff */
[----:B------:R-:W-:Y:S01]  /*18b0*/  SHF.R.U32.HI R209, RZ, 0x10, R209 ;  /* 0x00000010ffd17819 */ /* 0x000fe200000116d1 */
[----:B--2---:R-:W-:-:S05]  /*18c0*/  @P0 IMAD.IADD R2, R3, 0x1, -R0 ;  /* 0x0000000103020824 */ /* 0x004fca00078e0a00 */
[----:B------:R-:W-:-:S04]  /*18d0*/  IADD3 R24, R9, R2, RZ ;  /* 0x0000000209187210 */ /* 0x000fc80007ffe0ff */
[C---:B------:R-:W-:Y:S01]  /*18e0*/  ISETP.GE.AND P3, PT, R24.reuse, 0x1, PT ;  /* 0x000000011800780c */ /* 0x040fe20003f66270 */
[----:B------:R-:W-:-:S03]  /*18f0*/  VIADD R0, R24, 0x9f ;  /* 0x0000009f18007836 */ /* 0x000fc60000000000 */
[----:B------:R-:W-:Y:S01]  /*1900*/  P2R R101, PR, RZ, 0x8 ;  /* 0x00000008ff657803 */ /* 0x000fe20000000000 */
[----:B------:R-:W-:-:S05]  /*1910*/  IMAD.HI R0, R0, 0x66666667, RZ ;  /* 0x6666666700007827 */ /* 0x000fca00078e02ff */
[----:B------:R-:W-:-:S04]  /*1920*/  SHF.R.U32.HI R27, RZ, 0x1f, R0 ;  /* 0x0000001fff1b7819 */ /* 0x000fc80000011600 */
[----:B------:R-:W-:Y:S01]  /*1930*/  LEA.HI.SX32 R27, R0, R27, 0x1a ;  /* 0x0000001b001b7211 */ /* 0x000fe200078fd2ff */
[----:B------:R-:W-:Y:S01]  /*1940*/  IMAD.MOV.U32 R0, RZ, RZ, RZ ;  /* 0x000000ffff007224 */ /* 0x000fe200078e00ff */
[----:B0-----:R-:W-:Y:S06]  /*1950*/  @!P3 BRA `(.L_x_7786) ;  /* 0x000000000074b947 */ /* 0x001fec0003800000 */
        /* <DEDUP_REMOVED lines=29> */
.L_x_7786:
[----:B------:R-:W-:Y:S05]  /*1b30*/  BSYNC B0 ;  /* 0x0000000000007941 */ /* 0x000fea0003800000 */
.L_x_7785:
        /* <DEDUP_REMOVED lines=10> */
[----:B------:R-:W-:-:S05]  /*1be0*/  @P0 IADD3 R0, R0, 0x9f, RZ ;  /* 0x0000009f00000810 */ /* 0x000fca0007ffe0ff */
        /* <DEDUP_REMOVED lines=18> */
[----:B------:R-:W-:Y:S01]  /*1d10*/  MOV R7, UR5 ;  /* 0x0000000500077c02 */ /* 0x000fe20008000f00 */
[----:B------:R-:W-:Y:S02]  /*1d20*/  IMAD.U32 R6, RZ, RZ, UR4 ;  /* 0x00000004ff067e24 */ /* 0x000fe4000f8e00ff */
[----:B------:R-:W-:-:S02]  /*1d30*/  IMAD.U32 R11, RZ, RZ, UR7 ;  /* 0x00000007ff0b7e24 */ /* 0x000fc4000f8e00ff */
[----:B------:R-:W-:Y:S02]  /*1d40*/  IMAD.MOV.U32 R8, RZ, RZ, 0x70 ;  /* 0x00000070ff087424 */ /* 0x000fe400078e00ff */
[----:B------:R-:W-:Y:S02]  /*1d50*/  IMAD.MOV.U32 R12, RZ, RZ, 0x1 ;  /* 0x00000001ff0c7424 */ /* 0x000fe400078e00ff */
[----:B0-----:R-:W-:-:S07]  /*1d60*/  IMAD.MOV.U32 R13, RZ, RZ, RZ ;  /* 0x000000ffff0d7224 */ /* 0x001fce00078e00ff */
[----:B------:R-:W-:-:S07]  /*1d70*/  LEPC R20, `(.L_x_7789) ;  /* 0x000000001014794e */ /* 0x000fce0000000000 */
[----:B-1---5:R-:W-:Y:S05]  /*1d80*/  CALL.ABS.NOINC R14 ;  /* 0x000000000e007343 */ /* 0x022fea0003c00000 */
.L_x_7789:
[----:B------:R-:W-:Y:S05]  /*1d90*/  BSYNC B6 ;  /* 0x0000000000067941 */ /* 0x000fea0003800000 */
.L_x_7788:
        /* <DEDUP_REMOVED lines=20> */
.L_x_7791:
[----:B------:R-:W-:Y:S05]  /*1ee0*/  BSYNC B6 ;  /* 0x0000000000067941 */ /* 0x000fea0003800000 */
.L_x_7790:
[----:B------:R-:W-:Y:S01]  /*1ef0*/  ULDC.64 UR4, c[0x0][0x9f8] ;  /* 0x00027e0000047ab9 */ /* 0x000fe20000000a00 */
[----:B------:R-:W-:Y:S01]  /*1f00*/  IMAD.MOV.U32 R87, RZ, RZ, R206 ;  /* 0x000000ffff577224 */ /* 0x000fe200078e00ce */
[----:B------:R-:W-:Y:S01]  /*1f10*/  ISETP.NE.U32.AND P0, PT, RZ, UR4, PT ;  /* 0x00000004ff007c0c */ /* 0x000fe2000bf05070 */
[----:B------:R-:W0:Y:S03]  /*1f20*/  LDC.64 R52, c[0x0][0x3f8] ;  /* 0x0000fe00ff347b82 */ /* 0x000e260000000a00 */
[----:B------:R-:W-:-:S05]  /*1f30*/  ISETP.NE.AND.EX P0, PT, RZ, UR5, PT, P0 ;  /* 0x00000005ff007c0c */ /* 0x000fca000bf05300 */
[----:B------:R-:W1:Y:S08]  /*1f40*/  LDC.64 R58, c[0x0][0x408] ;  /* 0x00010200ff3a7b82 */ /* 0x000e700000000a00 */
[----:B------:R-:W-:Y:S01]  /*1f50*/  @P0 IADD3 R4, P1, R210, UR4, RZ ;  /* 0x00000004d2040c10 */ /* 0x000fe2000ff3e0ff */
[----:B------:R-:W2:Y:S03]  /*1f60*/  LDC R73, c[0x0][0x3f4] ;  /* 0x0000fd00ff497b82 */ /* 0x000ea60000000800 */
[----:B------:R-:W-:-:S05]  /*1f70*/  @P0 IADD3.X R5, R211, UR5, RZ, P1, !PT ;  /* 0x00000005d3050c10 */ /* 0x000fca0008ffe4ff */
[----:B------:R3:W4:Y:S01]  /*1f80*/  @P0 LDG.E R87, desc[UR36][R4.64] ;  /* 0x0000002404570981 */ /* 0x000722000c1e1900 */
[----:B------:R-:W-:Y:S01]  /*1f90*/  SHF.R.S32.HI R3, RZ, 0x1f, R190 ;  /* 0x0000001fff037819 */ /* 0x000fe200000114be */
[----:B------:R-:W-:Y:S01]  /*1fa0*/  IMAD.SHL.U32 R81, R201, 0x80, RZ ;  /* 0x00000080c9517824 */ /* 0x000fe200078e00ff */
[----:B------:R-:W-:Y:S01]  /*1fb0*/  SHF.R.S32.HI R23, RZ, 0x1f, R22 ;  /* 0x0000001fff177819 */ /* 0x000fe20000011416 */
[----:B------:R-:W3:Y:S01]  /*1fc0*/  S2R R32, SR_TID.X ;  /* 0x0000000000207919 */ /* 0x000ee20000002100 */
[-C--:B0-----:R-:W-:Y:S01]  /*1fd0*/  IMAD.WIDE.U32 R8, R190, R52.reuse, R16 ;  /* 0x00000034be087225 */ /* 0x081fe200078e0010 */
[----:B------:R-:W-:Y:S02]  /*1fe0*/  SHF.R.U32.HI R104, RZ, 0x3, R198 ;  /* 0x00000003ff687819 */ /* 0x000fe400000116c6 */
[----:B------:R-:W-:Y:S01]  /*1ff0*/  LOP3.LUT R81, R81, 0x380, RZ, 0xc0, !PT ;  /* 0x0000038051517812 */ /* 0x000fe200078ec0ff */
[C---:B------:R-:W-:Y:S01]  /*2000*/  IMAD R0, R3.reuse, R52, RZ ;  /* 0x0000003403007224 */ /* 0x040fe200078e02ff */
[----:B------:R-:W-:Y:S01]  /*2010*/  SHF.L.U64.HI R85, R52, 0x6, R53 ;  /* 0x0000000634557819 */ /* 0x000fe20000010235 */
[-C--:B-1----:R-:W-:Y:S01]  /*2020*/  IMAD R3, R3, R58.reuse, RZ ;  /* 0x0000003a03037224 */ /* 0x082fe200078e02ff */
[----:B------:R-:W-:Y:S01]  /*2030*/  SHF.R.U32.HI R76, RZ, 0x3, R81 ;  /* 0x00000003ff4c7819 */ /* 0x000fe20000011651 */
[----:B------:R-:W-:Y:S01]  /*2040*/  IMAD.WIDE.U32 R54, R190, R58, R22 ;  /* 0x0000003abe367225 */ /* 0x000fe200078e0016 */
[----:B------:R-:W-:-:S02]  /*2050*/  SHF.L.U64.HI R84, R52, 0x7, R53 ;  /* 0x0000000734547819 */ /* 0x000fc40000010235 */
[----:B--2---:R-:W-:Y:S01]  /*2060*/  ISETP.GE.AND P0, PT, R16, R73, PT ;  /* 0x000000491000720c */ /* 0x004fe20003f06270 */
[----:B---3--:R-:W-:Y:S01]  /*2070*/  IMAD R5, R190, R59, R3 ;  /* 0x0000003bbe057224 */ /* 0x008fe200078e0203 */
[----:B------:R-:W-:Y:S01]  /*2080*/  SHF.L.U32 R83, R52, 0x6, RZ ;  /* 0x0000000634537819 */ /* 0x000fe200000006ff */
[----:B------:R-:W-:Y:S01]  /*2090*/  IMAD.WIDE.U32 R56, R190, R58, R16 ;  /* 0x0000003abe387225 */ /* 0x000fe200078e0010 */
[----:B------:R-:W-:Y:S02]  /*20a0*/  SEL R3, R73, RZ, P0 ;  /* 0x000000ff49037207 */ /* 0x000fe40000000000 */
[--C-:B------:R-:W-:Y:S01]  /*20b0*/  SHF.L.U64.HI R80, R58, 0x6, R59.reuse ;  /* 0x000000063a507819 */ /* 0x100fe2000001023b */
[----:B------:R-:W-:Y:S01]  /*20c0*/  IMAD R11, R190, R53, R0 ;  /* 0x00000035be0b7224 */ /* 0x000fe200078e0200 */
[----:B------:R-:W-:Y:S01]  /*20d0*/  SHF.L.U64.HI R79, R58, 0x7, R59 ;  /* 0x000000073a4f7819 */ /* 0x000fe2000001023b */
[----:B------:R-:W-:Y:S01]  /*20e0*/  IMAD.IADD R3, R16, 0x1, R3 ;  /* 0x0000000110037824 */ /* 0x000fe200078e0203 */
[----:B------:R-:W-:Y:S01]  /*20f0*/  LOP3.LUT P1, RZ, R201, 0x4, RZ, 0xc0, !PT ;  /* 0x00000004c9ff7812 */ /* 0x000fe2000782c0ff */
[----:B------:R-:W-:-:S02]  /*2100*/  IMAD.IADD R55, R55, 0x1, R5 ;  /* 0x0000000137377824 */ /* 0x000fc400078e0205 */
[----:B------:R-:W-:Y:S01]  /*2110*/  IMAD.IADD R57, R5, 0x1, R57 ;  /* 0x0000000105397824 */ /* 0x000fe200078e0239 */
[----:B-----5:R-:W-:Y:S01]  /*2120*/  SHF.R.S32.HI R5, RZ, 0x1f, R26 ;  /* 0x0000001fff057819 */ /* 0x020fe2000001141a */
[----:B------:R-:W-:Y:S01]  /*2130*/  IMAD.WIDE.U32 R6, R190, R52, R22 ;  /* 0x00000034be067225 */ /* 0x000fe200078e0016 */
[----:B------:R-:W-:-:S03]  /*2140*/  SHF.R.S32.HI R0, RZ, 0x1f, R3 ;  /* 0x0000001fff007819 */ /* 0x000fc60000011403 */
[----:B------:R-:W-:Y:S01]  /*2150*/  IMAD.IADD R9, R11, 0x1, R9 ;  /* 0x000000010b097824 */ /* 0x000fe200078e0209 */
[----:B------:R-:W-:Y:S01]  /*2160*/  LEA.HI R0, R0, R3, RZ, 0x4 ;  /* 0x0000000300007211 */ /* 0x000fe200078f20ff */
[----:B------:R-:W-:Y:S01]  /*2170*/  VIADD R34, R32, 0xffffff80 ;  /* 0xffffff8020227836 */ /* 0x000fe20000000000 */
[----:B------:R-:W-:Y:S01]  /*2180*/  SHF.R.U32.HI R32, RZ, 0x7, R32 ;  /* 0x00000007ff207819 */ /* 0x000fe20000011620 */
[----:B------:R-:W-:Y:S01]  /*2190*/  IMAD R3, R5, R52, RZ ;  /* 0x0000003405037224 */ /* 0x000fe200078e02ff */
[----:B------:R-:W-:Y:S01]  /*21a0*/  IADD3 R7, R7, R11, RZ ;  /* 0x0000000b07077210 */ /* 0x000fe20007ffe0ff */
[-C--:B------:R-:W-:Y:S01]  /*21b0*/  IMAD R5, R5, R58.reuse, RZ ;  /* 0x0000003a05057224 */ /* 0x080fe200078e02ff */
[----:B------:R-:W-:Y:S01]  /*21c0*/  ISETP.NE.AND P6, PT, R32, 0x1, PT ;  /* 0x000000012000780c */ /* 0x000fe20003fc5270 */
[C---:B------:R-:W-:Y:S01]  /*21d0*/  IMAD R11, R26.reuse, R53, R3 ;  /* 0x000000351a0b7224 */ /* 0x040fe200078e0203 */
[----:B------:R-:W-:Y:S01]  /*21e0*/  LOP3.LUT R3, R81, 0x30, R16, 0xf8, !PT ;  /* 0x0000003051037812 */ /* 0x000fe200078ef810 */
[C---:B------:R-:W-:Y:S01]  /*21f0*/  IMAD R5, R26.reuse, R59, R5 ;  /* 0x0000003b1a057224 */ /* 0x040fe200078e0205 */
[----:B------:R-:W-:Y:S01]  /*2200*/  SHF.R.S32.HI R33, RZ, 0x1f, R34 ;  /* 0x0000001fff217819 */ /* 0x000fe20000011422 */
[----:B------:R-:W-:Y:S01]  /*2210*/  IMAD.WIDE.U32 R54, R26, R58, R54 ;  /* 0x0000003a1a367225 */ /* 0x000fe200078e0036 */
[----:B------:R-:W-:-:S02]  /*2220*/  LOP3.LUT R3, R3, R76, RZ, 0x3c, !PT ;  /* 0x0000004c03037212 */ /* 0x000fc400078e3cff */
[----:B------:R-:W-:Y:S01]  /*2230*/  LEA.HI R33, R33, R34, RZ, 0x2 ;  /* 0x0000002221217211 */ /* 0x000fe200078f10ff */
[----:B------:R-:W-:Y:S01]  /*2240*/  IMAD.WIDE.U32 R56, R26, R58, R56 ;  /* 0x0000003a1a387225 */ /* 0x000fe200078e0038 */
[----:B------:R-:W-:Y:S02]  /*2250*/  IADD3 R75, R32, 0x8, RZ ;  /* 0x00000008204b7810 */ /* 0x000fe40007ffe0ff */
[----:B------:R-:W-:Y:S01]  /*2260*/  LOP3.LUT R33, R33, 0xfffffffc, RZ, 0xc0, !PT ;  /* 0xfffffffc21217812 */ /* 0x000fe200078ec0ff */
[----:B------:R-:W-:Y:S05]  /*2270*/  @!P6 WARPSYNC.ALL ;  /* 0x000000000000e948 */ /* 0x000fea0003800000 */
[----:B------:R-:W-:Y:S01]  /*2280*/  IMAD.IADD R70, R200, 0x1, R3 ;  /* 0x00000001c8467824 */ /* 0x000fe200078e0203 */
[----:B------:R-:W-:Y:S01]  /*2290*/  LOP3.LUT R3, R81, 0x70, R0, 0xf8, !PT ;  /* 0x0000007051037812 */ /* 0x000fe200078ef800 */
[----:B------:R-:W-:Y:S01]  /*22a0*/  IMAD.WIDE.U32 R20, R26, R52, R6 ;  /* 0x000000341a147225 */ /* 0x000fe200078e0006 */
[--C-:B------:R-:W-:Y:S01]  /*22b0*/  LOP3.LUT R4, R197, 0x70, R0.reuse, 0xf8, !PT ;  /* 0x00000070c5047812 */ /* 0x100fe200078ef800 */
[----:B------:R-:W-:Y:S01]  /*22c0*/  ULDC UR4, c[0x0][0x2f4] ;  /* 0x0000bd0000047ab9 */ /* 0x000fe20000000800 */
[----:B------:R-:W-:Y:S01]  /*22d0*/  SHF.R.U32.HI R32, RZ, 0x3, R197 ;  /* 0x00000003ff207819 */ /* 0x000fe200000116c5 */
[----:B------:R-:W-:Y:S01]  /*22e0*/  IMAD.IADD R86, R86, 0x1, R31 ;  /* 0x0000000156567824 */ /* 0x000fe200078e021f */
[--C-:B------:R-:W-:Y:S01]  /*22f0*/  LOP3.LUT R7, R198, 0x70, R0.reuse, 0xf8, !PT ;  /* 0x00000070c6077812 */ /* 0x100fe200078ef800 */
[----:B------:R-:W-:Y:S01]  /*2300*/  IMAD.IADD R67, R55, 0x1, R5 ;  /* 0x0000000137437824 */ /* 0x000fe200078e0205 */
[----:B------:R-:W-:Y:S01]  /*2310*/  LOP3.LUT R3, R3, R76, RZ, 0x3c, !PT ;  /* 0x0000004c03037212 */ /* 0x000fe200078e3cff */
[----:B------:R-:W-:Y:S01]  /*2320*/  IMAD.IADD R66, R5, 0x1, R57 ;  /* 0x0000000105427824 */ /* 0x000fe200078e0239 */
[----:B------:R-:W-:Y:S01]  /*2330*/  SHF.R.S32.HI R65, RZ, 0x4, R0 ;  /* 0x00000004ff417819 */ /* 0x000fe20000011400 */
[----:B------:R-:W-:Y:S01]  /*2340*/  IMAD R13, R53, 0xa0, RZ ;  /* 0x000000a0350d7824 */ /* 0x000fe200078e02ff */
[----:B------:R-:W-:Y:S01]  /*2350*/  LOP3.LUT R64, R0, 0xfffffff0, RZ, 0xc0, !PT ;  /* 0xfffffff000407812 */ /* 0x000fe200078ec0ff */
[----:B------:R-:W-:Y:S01]  /*2360*/  IMAD.SHL.U32 R82, R52, 0x80, RZ ;  /* 0x0000008034527824 */ /* 0x000fe200078e00ff */
[----:B------:R-:W-:Y:S01]  /*2370*/  LOP3.LUT R5, R4, R32, RZ, 0x3c, !PT ;  /* 0x0000002004057212 */ /* 0x000fe200078e3cff */
[----:B------:R-:W-:Y:S01]  /*2380*/  IMAD.WIDE.U32 R30, R26, R52, R8 ;  /* 0x000000341a1e7225 */ /* 0x000fe200078e0008 */
[----:B------:R-:W-:-:S02]  /*2390*/  ISETP.GE.AND P2, PT, R19, UR4, PT ;  /* 0x0000000413007c0c */ /* 0x000fc4000bf46270 */
[----:B------:R-:W-:Y:S01]  /*23a0*/  LOP3.LUT R0, R7, R104, RZ, 0x3c, !PT ;  /* 0x0000006807007212 */ /* 0x000fe200078e3cff */
[----:B------:R-:W-:Y:S01]  /*23b0*/  IMAD R71, R59, 0xa0, RZ ;  /* 0x000000a03b477824 */ /* 0x000fe200078e02ff */
[----:B------:R-:W-:Y:S01]  /*23c0*/  IADD3 R69, R21, R11, RZ ;  /* 0x0000000b15457210 */ /* 0x000fe20007ffe0ff */
[----:B------:R-:W-:Y:S01]  /*23d0*/  IMAD.SHL.U32 R78, R58, 0x40, RZ ;  /* 0x000000403a4e7824 */ /* 0x000fe200078e00ff */
[----:B------:R-:W-:Y:S01]  /*23e0*/  ISETP.GE.AND P1, PT, R16, UR4, PT ;  /* 0x0000000410007c0c */ /* 0x000fe2000bf26270 */
[----:B------:R-:W-:Y:S01]  /*23f0*/  IMAD.SHL.U32 R77, R58, 0x80, RZ ;  /* 0x000000803a4d7824 */ /* 0x000fe200078e00ff */
[----:B------:R-:W-:Y:S01]  /*2400*/  P2R R89, PR, RZ, 0x4 ;  /* 0x00000004ff597803 */ /* 0x000fe20000000000 */
[----:B------:R-:W-:Y:S01]  /*2410*/  IMAD.WIDE.U32 R52, R52, 0xa0, RZ ;  /* 0x000000a034347825 */ /* 0x000fe200078e00ff */
[----:B------:R-:W-:Y:S02]  /*2420*/  SHF.R.S32.HI R62, RZ, 0x1f, R64 ;  /* 0x0000001fff3e7819 */ /* 0x000fe40000011440 */
[----:B------:R-:W-:Y:S01]  /*2430*/  IADD3 R0, R205, R0, RZ ;  /* 0x00000000cd007210 */ /* 0x000fe20007ffe0ff */
[----:B------:R-:W-:-:S04]  /*2440*/  IMAD.WIDE.U32 R58, R58, 0xa0, RZ ;  /* 0x000000a03a3a7825 */ /* 0x000fc800078e00ff */
[----:B------:R-:W-:Y:S02]  /*2450*/  IMAD.IADD R33, R34, 0x1, -R33 ;  /* 0x0000000122217824 */ /* 0x000fe400078e0a21 */
[----:B------:R-:W-:Y:S02]  /*2460*/  IMAD.IADD R61, R200, 0x1, R3 ;  /* 0x00000001c83d7824 */ /* 0x000fe400078e0203 */
[----:B------:R-:W-:Y:S02]  /*2470*/  IMAD R74, R33, 0x40, R190 ;  /* 0x00000040214a7824 */ /* 0x000fe400078e02be */
[----:B------:R-:W-:Y:S02]  /*2480*/  IMAD.SHL.U32 R73, R73, 0x2, RZ ;  /* 0x0000000249497824 */ /* 0x000fe400078e00ff */
[----:B------:R-:W-:Y:S02]  /*2490*/  IMAD.IADD R72, R53, 0x1, R13 ;  /* 0x0000000135487824 */ /* 0x000fe400078e020d */
[----:B------:R-:W-:-:S02]  /*24a0*/  IMAD.IADD R71, R59, 0x1, R71 ;  /* 0x000000013b477824 */ /* 0x000fc400078e0247 */
[----:B------:R-:W-:Y:S02]  /*24b0*/  IMAD.IADD R68, R11, 0x1, R31 ;  /* 0x000000010b447824 */ /* 0x000fe400078e021f */
[----:B------:R-:W-:Y:S01]  /*24c0*/  IMAD.IADD R3, R204, 0x1, R5 ;  /* 0x00000001cc037824 */ /* 0x000fe200078e0205 */
[----:B----4-:R-:W-:Y:S01]  /*24d0*/  SHF.R.S32.HI R63, RZ, 0x1f, R87 ;  /* 0x0000001fff3f7819 */ /* 0x010fe20000011457 */
[----:B------:R-:W-:Y:S06]  /*24e0*/  @!P6 BAR.SYNC.DEFER_BLOCKING 0x9, 0x100 ;  /* 0x024400000000eb1d */ /* 0x000fec0000010000 */
.L_x_7866:
[----:B0-----:R-:W0:Y:S01]  /*24f0*/  LDC R94, c[0x0][0x430] ;  /* 0x00010c00ff5e7b82 */ /* 0x001e220000000800 */
[----:B------:R-:W-:Y:S02]  /*2500*/  VIADD R28, R28, 0xffffffff ;  /* 0xffffffff1c1c7836 */ /* 0x000fe40000000000 */
[----:B------:R-:W-:Y:S02]  /*2510*/  IMAD.MOV.U32 R93, RZ, RZ, RZ ;  /* 0x000000ffff5d7224 */ /* 0x000fe400078e00ff */
[----:B------:R-:W-:-:S03]  /*2520*/  IMAD R7, R28, 0xa0, R74 ;  /* 0x000000a01c077824 */ /* 0x000fc600078e024a */
[----:B--2---:R-:W1:Y:S01]  /*2530*/  LDC R105, c[0x0][0x3f4] ;  /* 0x0000fd00ff697b82 */ /* 0x004e620000000800 */
[----:B------:R-:W-:-:S04]  /*2540*/  IMAD.IADD R13, R86, 0x1, R7 ;  /* 0x00000001560d7824 */ /* 0x000fc800078e0207 */
[----:B------:R-:W-:Y:S01]  /*2550*/  IMAD.MOV.U32 R8, RZ, RZ, R13 ;  /* 0x000000ffff087224 */ /* 0x000fe200078e000d */
[----:B0-----:R-:W-:-:S13]  /*2560*/  ISETP.NE.AND P2, PT, R94, 0x1, PT ;  /* 0x000000015e00780c */ /* 0x001fda0003f45270 */
[----:B------:R-:W0:Y:S08]  /*2570*/  @P2 LDC R4, c[0x0][0x434] ;  /* 0x00010d00ff042b82 */ /* 0x000e300000000800 */
[----:B------:R-:W2:Y:S01]  /*2580*/  @P2 LDC R5, c[0x0][0x438] ;  /* 0x00010e00ff052b82 */ /* 0x000ea20000000800 */
[----:B0-----:R-:W-:-:S05]  /*2590*/  @P2 IMAD.HI.U32 R4, R13, R4, RZ ;  /* 0x000000040d042227 */ /* 0x001fca00078e00ff */
[----:B--2---:R-:W-:Y:S02]  /*25a0*/  @P2 SHF.R.U32.HI R8, RZ, R5, R4 ;  /* 0x00000005ff082219 */ /* 0x004fe40000011604 */
[----:B------:R-:W-:-:S04]  /*25b0*/  ISETP.GE.AND P2, PT, R7, R2, PT ;  /* 0x000000020700720c */ /* 0x000fc80003f46270 */
[----:B------:R-:W-:-:S13]  /*25c0*/  ISETP.GT.OR P2, PT, R74, 0x9f, P2 ;  /* 0x0000009f4a00780c */ /* 0x000fda0001744670 */
[----:B------:R-:W0:Y:S01]  /*25d0*/  @!P2 LDC.64 R6, c[0x0][0x428] ;  /* 0x00010a00ff06ab82 */ /* 0x000e220000000a00 */
[----:B------:R-:W-:-:S07]  /*25e0*/  @!P2 SHF.R.S32.HI R9, RZ, 0x1f, R8 ;  /* 0x0000001fff09a819 */ /* 0x000fce0000011408 */
[----:B------:R-:W2:Y:S01]  /*25f0*/  @!P2 LDC.64 R4, c[0x0][0x418] ;  /* 0x00010600ff04ab82 */ /* 0x000ea20000000a00 */
[----:B0-----:R-:W-:-:S04]  /*2600*/  @!P2 IMAD R10, R63, R6, RZ ;  /* 0x000000063f0aa224 */ /* 0x001fc800078e02ff */
[C---:B------:R-:W-:Y:S02]  /*2610*/  @!P2 IMAD R11, R87.reuse, R7, R10 ;  /* 0x00000007570ba224 */ /* 0x040fe400078e020a */
[----:B------:R-:W-:-:S04]  /*2620*/  @!P2 IMAD.WIDE.U32 R6, R87, R6, R8 ;  /* 0x000000065706a225 */ /* 0x000fc800078e0008 */
[----:B------:R-:W-:Y:S01]  /*2630*/  @!P2 IMAD.IADD R7, R7, 0x1, R11 ;  /* 0x000000010707a824 */ /* 0x000fe200078e020b */
[----:B--2---:R-:W-:-:S04]  /*2640*/  @!P2 LEA R4, P3, R6, R4, 0x2 ;  /* 0x000000040604a211 */ /* 0x004fc800078610ff */
[----:B------:R-:W-:-:S05]  /*2650*/  @!P2 LEA.HI.X R5, R6, R5, R7, 0x2, P3 ;  /* 0x000000050605a211 */ /* 0x000fca00018f1407 */
[----:B------:R0:W5:Y:S01]  /*2660*/  @!P2 LDG.E R93, desc[UR36][R4.64] ;  /* 0x00000024045da981 */ /* 0x000162000c1e1900 */
[----:B------:R-:W-:Y:S01]  /*2670*/  ISETP.GT.AND P2, PT, R28, R60, PT ;  /* 0x0000003c1c00720c */ /* 0x000fe20003f44270 */
[----:B------:R-:W-:Y:S01]  /*2680*/  IMAD R7, R188, 0x5000, R70 ;  /* 0x00005000bc077824 */ /* 0x000fe200078e0246 */
[----:B------:R-:W-:Y:S01]  /*2690*/  LOP3.LUT P4, RZ, R201, 0x4, RZ, 0xc0, !PT ;  /* 0x00000004c9ff7812 */ /* 0x000fe2000788c0ff */
[----:B------:R-:W-:Y:S05]  /*26a0*/  YIELD ;  /* 0x0000000000007946 */ /* 0x000fea0003800000 */
[----:B------:R-:W-:Y:S01]  /*26b0*/  P2R R90, PR, RZ, 0x4 ;  /* 0x00000004ff5a7803 */ /* 0x000fe20000000000 */
[----:B------:R-:W-:Y:S01]  /*26c0*/  VIADD R91, R7, 0x40 ;  /* 0x00000040075b7836 */ /* 0x000fe20000000000 */
[----:B-1----:R-:W-:Y:S01]  /*26d0*/  ISETP.GE.AND P2, PT, R105, 0x1, PT ;  /* 0x000000016900780c */ /* 0x002fe20003f46270 */
[----:B------:R-:W-:Y:S01]  /*26e0*/  BSSY B0, `(.L_x_7792) ;  /* 0x00006ee000007945 */ /* 0x000fe20003800000 */
[----:B------:R-:W-:Y:S01]  /*26f0*/  IADD3 R9, -R8, RZ, RZ ;  /* 0x000000ff08097210 */ /* 0x000fe20007ffe1ff */
[----:B------:R-:W-:-:S02]  /*2700*/  IMAD.IADD R92, R18, 0x1, R7 ;  /* 0x00000001125c7824 */ /* 0x000fc400078e0207 */
[----:B------:R-:W-:Y:S02]  /*2710*/  @P4 VIADD R91, R7, 0xffffffc0 ;  /* 0xffffffc0075b4836 */ /* 0x000fe40000000000 */
[----:B------:R-:W-:Y:S02]  /*2720*/  IMAD R94, R94, R9, R13 ;  /* 0x000000095e5e7224 */ /* 0x000fe400078e020d */
[----:B------:R-:W-:-:S04]  /*2730*/  IMAD.IADD R91, R18, 0x1, R91 ;  /* 0x00000001125b7824 */ /* 0x000fc800078e025b */
[----:B0--3--:R-:W-:Y:S05]  /*2740*/  @!P2 BRA `(.L_x_7793) ;  /* 0x000000680048a947 */ /* 0x009fea0003800000 */
        /* <DEDUP_REMOVED lines=10> */
[----:B------:R-:W-:Y:S01]  /*27f0*/  VIMNMX R97, R97, 0xa0, PT ;  /* 0x000000a061617848 */ /* 0x000fe20003fe0100 */
[----:B------:R-:W-:Y:S02]  /*2800*/  IMAD.IADD R5, R5, 0x1, R7 ;  /* 0x0000000105057824 */ /* 0x000fe400078e0207 */
[----:B------:R-:W-:-:S02]  /*2810*/  IMAD R7, R93, UR5, R6 ;  /* 0x000000055d077c24 */ /* 0x000fc4000f8e0206 */
[----:B------:R-:W-:Y:S01]  /*2820*/  IMAD.WIDE.U32 R4, R93, UR4, R4 ;  /* 0x000000045d047c25 */ /* 0x000fe2000f8e0004 */
[----:B------:R-:W-:-:S03]  /*2830*/  ULDC.64 UR4, c[0x0][0x308] ;  /* 0x0000c20000047ab9 */ /* 0x000fc60000000a00 */
[----:B------:R-:W-:Y:S01]  /*2840*/  IMAD R6, R71, R28, RZ ;  /* 0x0000001c47067224 */ /* 0x000fe200078e02ff */
[----:B------:R-:W-:-:S03]  /*2850*/  IADD3 R5, R5, R7, RZ ;  /* 0x0000000705057210 */ /* 0x000fc60007ffe0ff */
[----:B------:R-:W-:Y:S01]  /*2860*/  IMAD.WIDE.U32 R4, R191, UR4, R4 ;  /* 0x00000004bf047c25 */ /* 0x000fe2000f8e0004 */
[----:B------:R-:W-:-:S03]  /*2870*/  ULDC.U8 UR4, c[0x0][0x410] ;  /* 0x0001040000047ab9 */ /* 0x000fc60000000000 */
[----:B------:R-:W-:Y:S01]  /*2880*/  IMAD R103, R191, UR5, R5 ;  /* 0x00000005bf677c24 */ /* 0x000fe2000f8e0205 */
[----:B------:R-:W-:Y:S01]  /*2890*/  IADD3 R102, P2, R4, UR6, RZ ;  /* 0x0000000604667c10 */ /* 0x000fe2000ff5e0ff */
[----:B------:R-:W-:Y:S01]  /*28a0*/  IMAD R4, R72, R28, RZ ;  /* 0x0000001c48047224 */ /* 0x000fe200078e02ff */
[----:B------:R-:W-:Y:S02]  /*28b0*/  SHF.R.S32.HI R5, RZ, 0x1f, R28 ;  /* 0x0000001fff057819 */ /* 0x000fe4000001141c */
[----:B------:R-:W-:Y:S02]  /*28c0*/  IADD3.X R103, R103, UR7, RZ, P2, !PT ;  /* 0x0000000767677c10 */ /* 0x000fe400097fe4ff */
[----:B------:R-:W-:Y:S01]  /*28d0*/  ISETP.NE.AND P2, PT, RZ, UR4, PT ;  /* 0x00000004ff007c0c */ /* 0x000fe2000bf45270 */
[C---:B------:R-:W-:Y:S02]  /*28e0*/  IMAD R9, R5.reuse, R52, R4 ;  /* 0x0000003405097224 */ /* 0x040fe400078e0204 */
[----:B------:R-:W-:-:S02]  /*28f0*/  IMAD R11, R5, R58, R6 ;  /* 0x0000003a050b7224 */ /* 0x000fc400078e0206 */
        /* <DEDUP_REMOVED lines=36> */
.L_x_7796:
[----:B------:R-:W-:Y:S05]  /*2b40*/  BSYNC B1 ;  /* 0x0000000000017941 */ /* 0x000fea0003800000 */
.L_x_7795:
        /* <DEDUP_REMOVED lines=26> */
.L_x_7798:
[----:B------:R-:W-:Y:S05]  /*2cf0*/  BSYNC B1 ;  /* 0x0000000000017941 */ /* 0x000fea0003800000 */
.L_x_7797:
[----:B0-----:R-:W-:Y:S01]  /*2d00*/  IADD3 R10, R190, 0x80, RZ ;  /* 0x00000080be0a7810 */ /* 0x001fe20007ffe0ff */
[----:B------:R-:W-:Y:S03]  /*2d10*/  BSSY B1, `(.L_x_7799) ;  /* 0x0000015000017945 */ /* 0x000fe60003800000 */
[----:B------:R-:W-:-:S13]  /*2d20*/  ISETP.GE.AND P4, PT, R10, R97, PT ;  /* 0x000000610a00720c */ /* 0x000fda0003f86270 */
[----:B------:R-:W-:Y:S05]  /*2d30*/  @P4 BRA `(.L_x_7800) ;  /* 0x0000000000484947 */ /* 0x000fea0003800000 */
        /* <DEDUP_REMOVED lines=18> */
.L_x_7800:
[----:B------:R-:W-:Y:S05]  /*2e60*/  BSYNC B1 ;  /* 0x0000000000017941 */ /* 0x000fea0003800000 */
.L_x_7799:
[----:B------:R-:W-:Y:S01]  /*2e70*/  ISETP.NE.AND P5, PT, R195, 0x3, PT ;  /* 0x00000003c300780c */ /* 0x000fe20003fa5270 */
[----:B------:R-:W-:Y:S01]  /*2e80*/  IMAD.MOV.U32 R116, RZ, RZ, R46 ;  /* 0x000000ffff747224 */ /* 0x000fe200078e002e */
[----:B-----5:R-:W-:Y:S01]  /*2e90*/  MOV R115, R44 ;  /* 0x0000002c00737202 */ /* 0x020fe20000000f00 */
        /* <DEDUP_REMOVED lines=10> */
.L_x_7801:
[----:B------:R-:W-:Y:S01]  /*2f40*/  IMAD R88, R188, 0x8, R18 ;  /* 0x00000008bc587824 */ /* 0x000fe200078e0212 */
[----:B------:R-:W-:Y:S01]  /*2f50*/  SHF.L.U32 R100, R193, 0x1f, RZ ;  /* 0x0000001fc1647819 */ /* 0x000fe200000006ff */
[----:B------:R-:W-:Y:S03]  /*2f60*/  BSSY B1, `(.L_x_7802) ;  /* 0x0000003000017945 */ /* 0x000fe60003800000 */
[----:B------:R-:W1:Y:S02]  /*2f70*/  SYNCS.PHASECHK.TRANS64.TRYWAIT P6, [R88+URZ+0x22890], R100 ;  /* 0x02289064580075a7 */ /* 0x000e6400080c017f */
[----:B-1----:R-:W-:Y:S05]  /*2f80*/  @!P6 BRA `(.L_x_7803) ;  /* 0x000001ec005ce947 */ /* 0x002fea0003800000 */
.L_x_8091:
[----:B------:R-:W-:Y:S05]  /*2f90*/  BSYNC B1 ;  /* 0x0000000000017941 */ /* 0x000fea0003800000 */
.L_x_7802:
[----:B------:R-:W-:-:S03]  /*2fa0*/  UMOV UR4, 0xffffffff ;  /* 0xffffffff00047882 */ /* 0x000fc60000000000 */
[----:B------:R-:W-:Y:S05]  /*2fb0*/  BRA.DIV UR4, `(.L_x_7804) ;  /* 0x000001ee04647947 */ /* 0x000fea000b800000 */
[----:B------:R2:W3:Y:S04]  /*2fc0*/  SHFL.IDX PT, R106, R103, RZ, 0x1c1f ;  /* 0x001c1fff676a7589 */ /* 0x0004e800000e0000 */
[----:B------:R2:W4:Y:S02]  /*2fd0*/  SHFL.IDX PT, R14, R102, RZ, 0x1c1f ;  /* 0x001c1fff660e7589 */ /* 0x00052400000e0000 */
.L_x_8095:
[----:B------:R-:W-:Y:S04]  /*2fe0*/  BSSY B1, `(.L_x_7805) ;  /* 0x00000ed000017945 */ /* 0x000fe80003800000 */
[----:B------:R-:W-:Y:S05]  /*2ff0*/  @P2 BRA `(.L_x_7806) ;  /* 0x0000000c00ac2947 */ /* 0x000fea0003800000 */
[----:B------:R-:W-:Y:S04]  /*3000*/  BSSY B2, `(.L_x_7807) ;  /* 0x0000075000027945 */ /* 0x000fe80003800000 */
[----:B------:R-:W-:Y:S05]  /*3010*/  @P1 BRA `(.L_x_7808) ;  /* 0x0000000400cc1947 */ /* 0x000fea0003800000 */
[----:B0-----:R0:W0:Y:S01]  /*3020*/  LDS.128 R4, [R92+0x18400] ;  /* 0x018400005c047984 */ /* 0x0010220000000c00 */
[----:B----4-:R-:W-:Y:S01]  /*3030*/  IADD3 R10, P2, R16, R14, RZ ;  /* 0x0000000e100a7210 */ /* 0x010fe20007f5e0ff */
[----:B------:R-:W-:Y:S03]  /*3040*/  BSSY B3, `(.L_x_7809) ;  /* 0x000006f000037945 */ /* 0x000fe60003800000 */
[----:B---3--:R-:W-:Y:S02]  /*3050*/  IADD3.X R11, R106, R17, RZ, P2, !PT ;  /* 0x000000116a0b7210 */ /* 0x008fe400017fe4ff */
        /* <DEDUP_REMOVED lines=15> */
[----:B------:R-:W-:Y:S02]  /*3150*/  LOP3.LUT R13, R13, 0xff00, R12, 0xf8, !PT ;  /* 0x0000ff000d0d7812 */ /* 0x000fe400078ef80c */
[----:B------:R-:W-:Y:S01]  /*3160*/  LOP3.LUT R99, R51, 0xff00, R50, 0xf8, !PT ;  /* 0x0000ff0033637812 */ /* 0x000fe200078ef832 */
[----:B------:R-:W-:Y:S01]  /*3170*/  IMAD.U32 R12, R121, 0x10000, RZ ;  /* 0x00010000790c7824 */ /* 0x000fe200078e00ff */
[----:B------:R-:W-:Y:S01]  /*3180*/  F2FP.F16.E4M3.UNPACK_B R4, R5 ;  /* 0x00000005ff04723e */ /* 0x000fe200020006ff */
[----:B------:R-:W-:Y:S01]  /*3190*/  IMAD.U32 R50, R119, 0x10000, RZ ;  /* 0x0001000077327824 */ /* 0x000fe200078e00ff */
[----:B------:R-:W-:-:S02]  /*31a0*/  F2FP.F16.E4M3.UNPACK_B R51, R118.H1 ;  /* 0x00000076ff33723e */ /* 0x000fc400030006ff */
        /* <DEDUP_REMOVED lines=8> */
[----:B------:R-:W-:Y:S02]  /*3230*/  HADD2.F32 R120, -RZ, R51.H1_H1 ;  /* 0x30000033ff787230 */ /* 0x000fe40000004100 */
[----:B------:R-:W-:Y:S01]  /*3240*/  FMUL.FTZ R123, R50, R121 ;  /* 0x00000079327b7220 */ /* 0x000fe20000410000 */
[----:B------:R-:W-:Y:S01]  /*3250*/  HADD2.F32 R119, -RZ, R99.H0_H0 ;  /* 0x20000063ff777230 */ /* 0x000fe20000004100 */
[----:B------:R-:W-:Y:S01]  /*3260*/  F2FP.F16.E4M3.UNPACK_B R117, R117 ;  /* 0x00000075ff75723e */ /* 0x000fe200020006ff */
[----:B------:R-:W-:-:S02]  /*3270*/  HADD2.F32 R98, -RZ, R5.H1_H1 ;  /* 0x30000005ff627230 */ /* 0x000fc40000004100 */
        /* <DEDUP_REMOVED lines=31> */
[----:B------:R-:W-:Y:S01]  /*3470*/  F2FP.SATFINITE.E4M3.F32.PACK_AB_MERGE_C R98, R99, R98, RZ ;  /* 0x000000626362723e */ /* 0x000fe200048070ff */
[----:B------:R-:W-:Y:S01]  /*3480*/  HADD2.F32 R117, -RZ, R117.H1_H1 ;  /* 0x30000075ff757230 */ /* 0x000fe20000004100 */
[----:B------:R-:W-:Y:S01]  /*3490*/  F2FP.F16.E4M3.UNPACK_B R120, R12.H1 ;  /* 0x0000000cff78723e */ /* 0x000fe200030006ff */
[--C-:B------:R-:W-:Y:S01]  /*34a0*/  HADD2.F32 R125, -RZ, R123.reuse.H1_H1 ;  /* 0x3000007bff7d7230 */ /* 0x100fe20000004100 */
        /* <DEDUP_REMOVED lines=15> */
[----:B------:R-:W-:Y:S01]  /*35a0*/  F2FP.F16.E4M3.UNPACK_B R6, R6 ;  /* 0x00000006ff06723e */ /* 0x000fe200020006ff */
[----:B------:R-:W-:Y:S01]  /*35b0*/  FFMA.FTZ R128, R117, R121, R126 ;  /* 0x0000007975807223 */ /* 0x000fe2000001007e */
[-C--:B------:R-:W-:Y:S01]  /*35c0*/  FFMA.FTZ R117, R99, R12.reuse, -R118 ;  /* 0x0000000c63757223 */ /* 0x080fe20000010876 */
[----:B------:R-:W-:Y:S01]  /*35d0*/  FFMA.FTZ R124, R13, R12, R124 ;  /* 0x0000000c0d7c7223 */ /* 0x000fe2000001007c */
[--C-:B------:R-:W-:Y:S01]  /*35e0*/  HADD2.F32 R12, -RZ, R7.reuse.H0_H0 ;  /* 0x20000007ff0c7230 */ /* 0x100fe20000004100 */
[----:B------:R-:W-:Y:S01]  /*35f0*/  F2FP.SATFINITE.E4M3.F32.PACK_AB_MERGE_C R5, R5, R4, R51 ;  /* 0x000000040505723e */ /* 0x000fe20004807033 */
[----:B------:R-:W-:Y:S01]  /*3600*/  HADD2.F32 R13, -RZ, R7.H1_H1 ;  /* 0x30000007ff0d7230 */ /* 0x000fe20000004100 */
[----:B------:R-:W-:Y:S01]  /*3610*/  F2FP.SATFINITE.E4M3.F32.PACK_AB_MERGE_C R127, R128, R127, RZ ;  /* 0x0000007f807f723e */ /* 0x000fe200048070ff */
[----:B------:R-:W-:-:S02]  /*3620*/  HADD2.F32 R7, -RZ, R6.H0_H0 ;  /* 0x20000006ff077230 */ /* 0x000fc40000004100 */
[-C--:B------:R-:W-:Y:S01]  /*3630*/  FMUL.FTZ R126, R12, R123.reuse ;  /* 0x0000007b0c7e7220 */ /* 0x080fe20000410000 */
[----:B------:R-:W-:Y:S02]  /*3640*/  HADD2.F32 R6, -RZ, R6.H1_H1 ;  /* 0x30000006ff067230 */ /* 0x000fe40000004100 */
[----:B------:R-:W-:Y:S01]  /*3650*/  FMUL.FTZ R121, R13, R123 ;  /* 0x0000007b0d797220 */ /* 0x000fe20000410000 */
[----:B------:R-:W-:Y:S01]  /*3660*/  HADD2.F32 R122, -RZ, R122.H0_H0 ;  /* 0x2000007aff7a7230 */ /* 0x000fe20000004100 */
[----:B------:R-:W-:Y:S01]  /*3670*/  F2FP.SATFINITE.E4M3.F32.PACK_AB_MERGE_C R117, R124, R117, RZ ;  /* 0x000000757c75723e */ /* 0x000fe200048070ff */
[----:B------:R-:W-:Y:S01]  /*3680*/  HADD2.F32 R120, -RZ, R120.H0_H0 ;  /* 0x20000078ff787230 */ /* 0x000fe20000004100 */
[----:B------:R-:W-:Y:S01]  /*3690*/  F2FP.SATFINITE.E4M3.F32.PACK_AB_MERGE_C R4, R50, R15, R98 ;  /* 0x0000000f3204723e */ /* 0x000fe20004807062 */
[----:B------:R-:W-:Y:S02]  /*36a0*/  HADD2.F32 R119, -RZ, R119.H0_H0 ;  /* 0x20000077ff777230 */ /* 0x000fe40000004100 */
        /* <DEDUP_REMOVED lines=8> */
.L_x_7810:
[----:B------:R-:W-:Y:S05]  /*3730*/  BSYNC B3 ;  /* 0x0000000000037941 */ /* 0x000fea0003800000 */
.L_x_7809:
[----:B0-----:R0:W-:Y:S02]  /*3740*/  ST.E.128 desc[UR36][R10.64], R4 ;  /* 0x000000040a007985 */ /* 0x0011e4000c101d24 */
.L_x_7808:
[----:B------:R-:W-:Y:S05]  /*3750*/  BSYNC B2 ;  /* 0x0000000000027941 */ /* 0x000fea0003800000 */
.L_x_7807:
[----:B------:R-:W-:-:S13]  /*3760*/  ISETP.NE.AND P2, PT, R89, RZ, PT ;  /* 0x000000ff5900720c */ /* 0x000fda0003f45270 */
        /* <DEDUP_REMOVED lines=8> */
[--C-:B------:R-:W-:Y:S02]  /*37f0*/  SHF.R.U32.HI R14, RZ, 0x18, R47.reuse ;  /* 0x00000018ff0e7819 */ /* 0x100fe4000001162f */
[----:B------:R-:W-:Y:S02]  /*3800*/  LOP3.LUT R13, R47, 0xff, RZ, 0xc0, !PT ;  /* 0x000000ff2f0d7812 */ /* 0x000fe400078ec0ff */
[----:B------:R-:W-:Y:S01]  /*3810*/  SHF.R.U32.HI R46, RZ, 0x10, R47 ;  /* 0x00000010ff2e7819 */ /* 0x000fe2000001162f */
[----:B------:R-:W-:Y:S01]  /*3820*/  IMAD.SHL.U32 R47, R48, 0x100, RZ ;  /* 0x00000100302f7824 */ /* 0x000fe200078e00ff */
[----:B------:R-:W-:Y:S02]  /*3830*/  SHF.R.U32.HI R15, RZ, 0x8, R49 ;  /* 0x00000008ff0f7819 */ /* 0x000fe40000011631 */
[----:B------:R-:W-:Y:S01]  /*3840*/  PRMT R14, R14, 0x654, R13 ;  /* 0x000006540e0e7816 */ /* 0x000fe2000000000d */
[----:B0-----:R-:W-:Y:S01]  /*3850*/  IMAD.MOV.U32 R13, RZ, RZ, R4 ;  /* 0x000000ffff0d7224 */ /* 0x001fe200078e0004 */
[----:B------:R-:W-:Y:S01]  /*3860*/  SHF.R.U32.HI R51, RZ, 0x18, R49 ;  /* 0x00000018ff337819 */ /* 0x000fe20000011631 */
[----:B------:R-:W-:Y:S01]  /*3870*/  IMAD.SHL.U32 R15, R15, 0x100, RZ ;  /* 0x000001000f0f7824 */ /* 0x000fe200078e00ff */
[----:B------:R-:W-:-:S02]  /*3880*/  LOP3.LUT R12, R49, 0xff, RZ, 0xc0, !PT ;  /* 0x000000ff310c7812 */ /* 0x000fc400078ec0ff */
[----:B------:R-:W-:Y:S01]  /*3890*/  LOP3.LUT R14, R14, 0xff00, R47, 0xf8, !PT ;  /* 0x0000ff000e0e7812 */ /* 0x000fe200078ef82f */
[----:B------:R-:W-:Y:S01]  /*38a0*/  IMAD.U32 R47, R46, 0x10000, RZ ;  /* 0x000100002e2f7824 */ /* 0x000fe200078e00ff */
[----:B------:R-:W-:Y:S02]  /*38b0*/  SHF.R.U32.HI R49, RZ, 0x10, R49 ;  /* 0x00000010ff317819 */ /* 0x000fe40000011631 */
[----:B------:R-:W-:Y:S02]  /*38c0*/  PRMT R12, R51, 0x654, R12 ;  /* 0x00000654330c7816 */ /* 0x000fe4000000000c */
[-C--:B------:R-:W-:Y:S02]  /*38d0*/  F2FP.F16.E4M3.UNPACK_B R4, R5.reuse ;  /* 0x00000005ff04723e */ /* 0x080fe400020006ff */
[----:B------:R-:W-:Y:S02]  /*38e0*/  F2FP.F16.E4M3.UNPACK_B R46, R116.H1 ;  /* 0x00000074ff2e723e */ /* 0x000fe400030006ff */
[----:B------:R-:W-:Y:S01]  /*38f0*/  LOP3.LUT R12, R12, 0xff00, R15, 0xf8, !PT ;  /* 0x0000ff000c0c7812 */ /* 0x000fe200078ef80f */
[----:B------:R-:W-:Y:S01]  /*3900*/  IMAD.U32 R15, R49, 0x10000, RZ ;  /* 0x00010000310f7824 */ /* 0x000fe200078e00ff */
[----:B------:R-:W-:Y:S01]  /*3910*/  LOP3.LUT R50, R14, 0xff0000, R47, 0xf8, !PT ;  /* 0x00ff00000e327812 */ /* 0x000fe200078ef82f */
[----:B------:R-:W-:Y:S01]  /*3920*/  HADD2.F32 R14, -RZ, R4.H1_H1 ;  /* 0x30000004ff0e7230 */ /* 0x000fe20000004100 */
[----:B------:R-:W-:Y:S01]  /*3930*/  F2FP.F16.E4M3.UNPACK_B R47, R114.H1 ;  /* 0x00000072ff2f723e */ /* 0x000fe200030006ff */
[----:B------:R-:W-:Y:S01]  /*3940*/  HADD2.F32 R51, -RZ, R46.H0_H0 ;  /* 0x2000002eff337230 */ /* 0x000fe20000004100 */
[----:B------:R-:W-:Y:S01]  /*3950*/  F2FP.F16.E4M3.UNPACK_B R5, R5.H1 ;  /* 0x00000005ff05723e */ /* 0x000fe200030006ff */
[----:B------:R-:W-:Y:S01]  /*3960*/  HADD2.F32 R4, -RZ, R4.H0_H0 ;  /* 0x20000004ff047230 */ /* 0x000fe20000004100 */
[----:B------:R-:W-:Y:S01]  /*3970*/  LOP3.LUT R12, R12, 0xff0000, R15, 0xf8, !PT ;  /* 0x00ff00000c0c7812 */ /* 0x000fe200078ef80f */
[----:B------:R-:W-:-:S02]  /*3980*/  HADD2.F32 R48, -RZ, R46.H1_H1 ;  /* 0x3000002eff307230 */ /* 0x000fc40000004100 */
[-C--:B------:R-:W-:Y:S01]  /*3990*/  FMUL.FTZ R99, R14, R51.reuse ;  /* 0x000000330e637220 */ /* 0x080fe20000410000 */
[----:B------:R-:W-:Y:S01]  /*39a0*/  HADD2.F32 R49, -RZ, R47.H0_H0 ;  /* 0x2000002fff317230 */ /* 0x000fe20000004100 */
[----:B------:R-:W-:Y:S01]  /*39b0*/  F2FP.F16.E4M3.UNPACK_B R116, R116 ;  /* 0x00000074ff74723e */ /* 0x000fe200020006ff */
[--C-:B------:R-:W-:Y:S01]  /*39c0*/  HADD2.F32 R46, -RZ, R5.reuse.H1_H1 ;  /* 0x30000005ff2e7230 */ /* 0x100fe20000004100 */
[----:B------:R-:W-:Y:S01]  /*39d0*/  F2FP.F16.E4M3.UNPACK_B R114, R114 ;  /* 0x00000072ff72723e */ /* 0x000fe200020006ff */
[----:B------:R-:W-:Y:S02]  /*39e0*/  HADD2.F32 R15, -RZ, R5.H0_H0 ;  /* 0x20000005ff0f7230 */ /* 0x000fe40000004100 */
[----:B------:R-:W-:Y:S01]  /*39f0*/  FMUL.FTZ R5, R4, R51 ;  /* 0x0000003304057220 */ /* 0x000fe20000410000 */
[----:B------:R-:W-:Y:S02]  /*3a00*/  HADD2.F32 R47, -RZ, R47.H1_H1 ;  /* 0x3000002fff2f7230 */ /* 0x000fe40000004100 */
[-C--:B------:R-:W-:Y:S01]  /*3a10*/  FMUL.FTZ R98, R46, R48.reuse ;  /* 0x000000302e627220 */ /* 0x080fe20000410000 */
[-C--:B------:R-:W-:Y:S01]  /*3a20*/  FFMA.FTZ R4, R4, R49.reuse, -R99 ;  /* 0x0000003104047223 */ /* 0x080fe20000010863 */
[----:B------:R-:W-:Y:S01]  /*3a30*/  FFMA.FTZ R5, R14, R49, R5 ;  /* 0x000000310e057223 */ /* 0x000fe20000010005 */
[-C--:B------:R-:W-:Y:S01]  /*3a40*/  F2FP.F16.E4M3.UNPACK_B R14, R13.reuse.H1 ;  /* 0x0000000dff0e723e */ /* 0x080fe200030006ff */
[C---:B------:R-:W-:Y:S01]  /*3a50*/  FMUL.FTZ R51, R15.reuse, R48 ;  /* 0x000000300f337220 */ /* 0x040fe20000410000 */
[----:B------:R-:W-:Y:S01]  /*3a60*/  F2FP.F16.E4M3.UNPACK_B R13, R13 ;  /* 0x0000000dff0d723e */ /* 0x000fe200020006ff */
[----:B------:R-:W-:Y:S01]  /*3a70*/  FFMA.FTZ R98, R15, R47, -R98 ;  /* 0x0000002f0f627223 */ /* 0x000fe20000010862 */
[----:B------:R-:W-:-:S02]  /*3a80*/  HADD2.F32 R48, -RZ, R116.H1_H1 ;  /* 0x30000074ff307230 */ /* 0x000fc40000004100 */
[----:B------:R-:W-:Y:S01]  /*3a90*/  FFMA.FTZ R99, R46, R47, R51 ;  /* 0x0000002f2e637223 */ /* 0x000fe20000010033 */
[----:B------:R-:W-:Y:S02]  /*3aa0*/  HADD2.F32 R116, -RZ, R116.H0_H0 ;  /* 0x20000074ff747230 */ /* 0x000fe40000004100 */
[--C-:B------:R-:W-:Y:S02]  /*3ab0*/  HADD2.F32 R46, -RZ, R14.reuse.H0_H0 ;  /* 0x2000000eff2e7230 */ /* 0x100fe40000004100 */
[----:B------:R-:W-:Y:S01]  /*3ac0*/  HADD2.F32 R47, -RZ, R14.H1_H1 ;  /* 0x3000000eff2f7230 */ /* 0x000fe20000004100 */
[----:B------:R-:W-:Y:S01]  /*3ad0*/  F2FP.SATFINITE.E4M3.F32.PACK_AB_MERGE_C R119, R99, R98, RZ ;  /* 0x000000626377723e */ /* 0x000fe200048070ff */
[--C-:B------:R-:W-:Y:S01]  /*3ae0*/  HADD2.F32 R15, -RZ, R13.reuse.H1_H1 ;  /* 0x3000000dff0f7230 */ /* 0x100fe20000004100 */
[----:B------:R-:W-:Y:S01]  /*3af0*/  F2FP.F16.E4M3.UNPACK_B R98, R50.H1 ;  /* 0x00000032ff62723e */ /* 0x000fe200030006ff */
[----:B------:R-:W-:Y:S02]  /*3b00*/  HADD2.F32 R14, -RZ, R13.H0_H0 ;  /* 0x2000000dff0e7230 */ /* 0x000fe40000004100 */
[----:B------:R-:W-:Y:S01]  /*3b10*/  FMUL.FTZ R51, R47, R48 ;  /* 0x000000302f337220 */ /* 0x000fe20000410000 */
[----:B------:R-:W-:-:S02]  /*3b20*/  HADD2.F32 R13, -RZ, R114.H1_H1 ;  /* 0x30000072ff0d7230 */ /* 0x000fc40000004100 */
[----:B------:R-:W-:Y:S01]  /*3b30*/  FMUL.FTZ R49, R15, R116 ;  /* 0x000000740f317220 */ /* 0x000fe20000410000 */
[----:B------:R-:W-:Y:S02]  /*3b40*/  HADD2.F32 R114, -RZ, R114.H0_H0 ;  /* 0x20000072ff727230 */ /* 0x000fe40000004100 */
[----:B------:R-:W-:Y:S01]  /*3b50*/  FMUL.FTZ R48, R46, R48 ;  /* 0x000000302e307220 */ /* 0x000fe20000410000 */
[----:B------:R-:W-:Y:S01]  /*3b60*/  FMUL.FTZ R116, R14, R116 ;  /* 0x000000740e747220 */ /* 0x000fe20000410000 */
[-C--:B------:R-:W-:Y:S01]  /*3b70*/  FFMA.FTZ R51, R46, R13.reuse, -R51 ;  /* 0x0000000d2e337223 */ /* 0x080fe20000010833 */
[----:B------:R-:W-:Y:S02]  /*3b80*/  HADD2.F32 R106, -RZ, R98.H1_H1 ;  /* 0x30000062ff6a7230 */ /* 0x000fe40000004100 */
[----:B------:R-:W-:Y:S01]  /*3b90*/  FFMA.FTZ R48, R47, R13, R48 ;  /* 0x0000000d2f307223 */ /* 0x000fe20000010030 */
[-C--:B------:R-:W-:Y:S01]  /*3ba0*/  FFMA.FTZ R116, R15, R114.reuse, R116 ;  /* 0x000000720f747223 */ /* 0x080fe20000010074 */
[----:B------:R-:W-:Y:S01]  /*3bb0*/  F2FP.F16.E4M3.UNPACK_B R15, R7.H1 ;  /* 0x00000007ff0f723e */ /* 0x000fe200030006ff */
[----:B------:R-:W-:Y:S01]  /*3bc0*/  FFMA.FTZ R13, R14, R114, -R49 ;  /* 0x000000720e0d7223 */ /* 0x000fe20000010831 */
[----:B------:R-:W-:-:S02]  /*3bd0*/  F2FP.F16.E4M3.UNPACK_B R14, R6.H1 ;  /* 0x00000006ff0e723e */ /* 0x000fc400030006ff */
[----:B------:R-:W-:Y:S01]  /*3be0*/  F2FP.SATFINITE.E4M3.F32.PACK_AB_MERGE_C R118, R48, R51, RZ ;  /* 0x000000333076723e */ /* 0x000fe200048070ff */
[--C-:B------:R-:W-:Y:S01]  /*3bf0*/  HADD2.F32 R47, -RZ, R15.reuse.H1_H1 ;  /* 0x3000000fff2f7230 */ /* 0x100fe20000004100 */
[----:B------:R-:W-:Y:S01]  /*3c00*/  F2FP.F16.E4M3.UNPACK_B R49, R12.H1 ;  /* 0x0000000cff31723e */ /* 0x000fe200030006ff */
[----:B------:R-:W-:Y:S01]  /*3c10*/  HADD2.F32 R46, -RZ, R15.H0_H0 ;  /* 0x2000000fff2e7230 */ /* 0x000fe20000004100 */
[----:B------:R-:W-:Y:S01]  /*3c20*/  F2FP.F16.E4M3.UNPACK_B R51, R50 ;  /* 0x00000032ff33723e */ /* 0x000fe200020006ff */
[----:B------:R-:W-:Y:S01]  /*3c30*/  HADD2.F32 R15, -RZ, R14.H1_H1 ;  /* 0x3000000eff0f7230 */ /* 0x000fe20000004100 */
[----:B------:R-:W-:Y:S01]  /*3c40*/  F2FP.F16.E4M3.UNPACK_B R48, R12 ;  /* 0x0000000cff30723e */ /* 0x000fe200020006ff */
[----:B------:R-:W-:Y:S02]  /*3c50*/  HADD2.F32 R50, -RZ, R49.H1_H1 ;  /* 0x30000031ff327230 */ /* 0x000fe40000004100 */
[----:B------:R-:W-:Y:S01]  /*3c60*/  FMUL.FTZ R117, R47, R106 ;  /* 0x0000006a2f757220 */ /* 0x000fe20000410000 */
[----:B------:R-:W-:-:S02]  /*3c70*/  HADD2.F32 R99, -RZ, R51.H1_H1 ;  /* 0x30000033ff637230 */ /* 0x000fc40000004100 */
        /* <DEDUP_REMOVED lines=17> */
[----:B------:R-:W-:Y:S01]  /*3d90*/  HADD2.F32 R15, -RZ, R98.H0_H0 ;  /* 0x20000062ff0f7230 */ /* 0x000fe20000004100 */
[----:B------:R-:W-:Y:S01]  /*3da0*/  F2FP.SATFINITE.E4M3.F32.PACK_AB_MERGE_C R4, R116, R13, R118 ;  /* 0x0000000d7404723e */ /* 0x000fe20004807076 */
[----:B------:R-:W-:-:S02]  /*3db0*/  HADD2.F32 R6, -RZ, R6.H1_H1 ;  /* 0x30000006ff067230 */ /* 0x000fc40000004100 */
[----:B------:R-:W-:Y:S02]  /*3dc0*/  HADD2.F32 R51, -RZ, R51.H0_H0 ;  /* 0x20000033ff337230 */ /* 0x000fe40000004100 */
[-C--:B------:R-:W-:Y:S01]  /*3dd0*/  FMUL.FTZ R47, R14, R15.reuse ;  /* 0x0000000f0e2f7220 */ /* 0x080fe20000410000 */
[----:B------:R-:W-:Y:S02]  /*3de0*/  HADD2.F32 R49, -RZ, R49.H0_H0 ;  /* 0x20000031ff317230 */ /* 0x000fe40000004100 */
[----:B------:R-:W-:Y:S01]  /*3df0*/  FMUL.FTZ R15, R12, R15 ;  /* 0x0000000f0c0f7220 */ /* 0x000fe20000410000 */
[----:B------:R-:W-:Y:S02]  /*3e00*/  HADD2.F32 R48, -RZ, R48.H0_H0 ;  /* 0x20000030ff307230 */ /* 0x000fe40000004100 */
[-C--:B------:R-:W-:Y:S01]  /*3e10*/  FMUL.FTZ R46, R6, R51.reuse ;  /* 0x00000033062e7220 */ /* 0x080fe20000410000 */
[C---:B------:R-:W-:Y:S01]  /*3e20*/  FMUL.FTZ R51, R7.reuse, R51 ;  /* 0x0000003307337220 */ /* 0x040fe20000410000 */
[-C--:B------:R-:W-:Y:S01]  /*3e30*/  FFMA.FTZ R47, R12, R49.reuse, -R47 ;  /* 0x000000310c2f7223 */ /* 0x080fe2000001082f */
[----:B------:R-:W-:Y:S01]  /*3e40*/  FFMA.FTZ R14, R14, R49, R15 ;  /* 0x000000310e0e7223 */ /* 0x000fe2000001000f */
[-C--:B------:R-:W-:Y:S01]  /*3e50*/  FFMA.FTZ R46, R7, R48.reuse, -R46 ;  /* 0x00000030072e7223 */ /* 0x080fe2000001082e */
[----:B------:R-:W-:-:S03]  /*3e60*/  FFMA.FTZ R51, R6, R48, R51 ;  /* 0x0000003006337223 */ /* 0x000fc60000010033 */
[----:B------:R-:W-:Y:S02]  /*3e70*/  F2FP.SATFINITE.E4M3.F32.PACK_AB_MERGE_C R7, R14, R47, R99 ;  /* 0x0000002f0e07723e */ /* 0x000fe40004807063 */
[----:B------:R-:W-:-:S07]  /*3e80*/  F2FP.SATFINITE.E4M3.F32.PACK_AB_MERGE_C R6, R51, R46, R50 ;  /* 0x0000002e3306723e */ /* 0x000fce0004807032 */
.L_x_7812:
[----:B------:R-:W-:Y:S05]  /*3e90*/  BSYNC B2 ;  /* 0x0000000000027941 */ /* 0x000fea0003800000 */
.L_x_7811:
[----:B0-----:R0:W-:Y:S02]  /*3ea0*/  ST.E.128 desc[UR36][R10.64], R4 ;  /* 0x000000040a007985 */ /* 0x0011e4000c101d24 */
.L_x_7806:
[----:B------:R-:W-:Y:S05]  /*3eb0*/  BSYNC B1 ;  /* 0x0000000000017941 */ /* 0x000fea0003800000 */
.L_x_7805:
[----:B------:R-:W-:-:S03]  /*3ec0*/  UMOV UR4, 0xffffffff ;  /* 0xffffffff00047882 */ /* 0x000fc60000000000 */
[----:B------:R-:W-:Y:S05]  /*3ed0*/  BRA.DIV UR4, `(.L_x_7813) ;  /* 0x000001de04e47947 */ /* 0x000fea000b800000 */
[----:B------:R0:W0:Y:S04]  /*3ee0*/  SHFL.IDX PT, R46, R103, 0x1, 0x1c1f ;  /* 0x003c1f00672e7f89 */ /* 0x00002800000e0000 */
[----:B----4-:R4:W0:Y:S02]  /*3ef0*/  SHFL.IDX PT, R14, R102, 0x1, 0x1c1f ;  /* 0x003c1f00660e7f89 */ /* 0x01082400000e0000 */
.L_x_8099:
[----:B------:R-:W-:Y:S04]  /*3f00*/  BSSY B1, `(.L_x_7814) ;  /* 0x00000ed000017945 */ /* 0x000fe80003800000 */
[----:B------:R-:W-:Y:S05]  /*3f10*/  @P3 BRA `(.L_x_7815) ;  /* 0x0000000c00ac3947 */ /* 0x000fea0003800000 */
[----:B------:R-:W-:Y:S04]  /*3f20*/  BSSY B2, `(.L_x_7816) ;  /* 0x0000075000027945 */ /* 0x000fe80003800000 */
[----:B------:R-:W-:Y:S05]  /*3f30*/  @P1 BRA `(.L_x_7817) ;  /* 0x0000000400cc1947 */ /* 0x000fea0003800000 */
[----:B0-----:R0:W0:Y:S01]  /*3f40*/  LDS.128 R4, [R92+0x1a400] ;  /* 0x01a400005c047984 */ /* 0x0010220000000c00 */
[----:B------:R-:W-:Y:S01]  /*3f50*/  IADD3 R10, P2, R16, R14, RZ ;  /* 0x0000000e100a7210 */ /* 0x000fe20007f5e0ff */
[----:B------:R-:W-:Y:S03]  /*3f60*/  BSSY B3, `(.L_x_7818) ;  /* 0x000006f000037945 */ /* 0x000fe60003800000 */
[----:B------:R-:W-:Y:S02]  /*3f70*/  IADD3.X R11, R46, R17, RZ, P2, !PT ;  /* 0x000000112e0b7210 */ /* 0x000fe400017fe4ff */
[----:B------:R-:W-:-:S13]  /*3f80*/  ISETP.GE.AND P2, PT, R22, R105, PT ;  /* 0x000000691600720c */ /* 0x000fda0003f46270 */
        /* <DEDUP_REMOVED lines=11> */
[----:B------:R-:W-:Y:S02]  /*4040*/  SHF.R.U32.HI R43, RZ, 0x10, R45 ;  /* 0x00000010ff2b7819 */ /* 0x000fe4000001162d */
[----:B------:R-:W-:Y:S01]  /*4050*/  PRMT R13, R13, 0x654, R12 ;  /* 0x000006540d0d7816 */ /* 0x000fe2000000000c */
        /* <DEDUP_REMOVED lines=23> */
[----:B------:R-:W-:Y:S01]  /*41d0*/  FMUL.FTZ R98, R42, R48 ;  /* 0x000000302a627220 */ /* 0x000fe20000410000 */
        /* <DEDUP_REMOVED lines=30> */
[----:B------:R-:W-:Y:S01]  /*43c0*/  F2FP.SATFINITE.E4M3.F32.PACK_AB_MERGE_C R115, R99, R50, RZ ;  /* 0x000000326373723e */ /* 0x000fe200048070ff */
[----:B------:R-:W-:Y:S01]  /*43d0*/  HADD2.F32 R42, -RZ, R13.H1_H1 ;  /* 0x3000000dff2a7230 */ /* 0x000fe20000004100 */
[----:B------:R-:W-:Y:S01]  /*43e0*/  F2FP.F16.E4M3.UNPACK_B R12, R6.H1 ;  /* 0x00000006ff0c723e */ /* 0x000fe200030006ff */
[----:B------:R-:W-:Y:S01]  /*43f0*/  HADD2.F32 R50, -RZ, R47.H1_H1 ;  /* 0x3000002fff327230 */ /* 0x000fe20000004100 */
[----:B------:R-:W-:Y:S01]  /*4400*/  F2FP.F16.E4M3.UNPACK_B R49, R49 ;  /* 0x00000031ff31723e */ /* 0x000fe200020006ff */
[----:B------:R-:W-:Y:S01]  /*4410*/  HADD2.F32 R15, -RZ, R13.H0_H0 ;  /* 0x2000000dff0f7230 */ /* 0x000fe20000004100 */
[----:B------:R-:W-:Y:S01]  /*4420*/  F2FP.F16.E4M3.UNPACK_B R7, R7 ;  /* 0x00000007ff07723e */ /* 0x000fe200020006ff */
[----:B------:R-:W-:-:S02]  /*4430*/  HADD2.F32 R13, -RZ, R12.H1_H1 ;  /* 0x3000000cff0d7230 */ /* 0x000fc40000004100 */
[-C--:B---3--:R-:W-:Y:S01]  /*4440*/  FMUL.FTZ R106, R42, R50.reuse ;  /* 0x000000322a6a7220 */ /* 0x088fe20000410000 */
[----:B------:R-:W-:Y:S02]  /*4450*/  HADD2.F32 R48, -RZ, R49.H1_H1 ;  /* 0x30000031ff307230 */ /* 0x000fe40000004100 */
[C---:B------:R-:W-:Y:S01]  /*4460*/  FMUL.FTZ R113, R15.reuse, R50 ;  /* 0x000000320f717220 */ /* 0x040fe20000410000 */
[----:B------:R-:W-:Y:S02]  /*4470*/  HADD2.F32 R12, -RZ, R12.H0_H0 ;  /* 0x2000000cff0c7230 */ /* 0x000fe40000004100 */
[----:B------:R-:W-:Y:S01]  /*4480*/  FFMA.FTZ R106, R15, R44, -R106 ;  /* 0x0000002c0f6a7223 */ /* 0x000fe2000001086a */
[----:B------:R-:W-:Y:S02]  /*4490*/  HADD2.F32 R15, -RZ, R45.H1_H1 ;  /* 0x3000002dff0f7230 */ /* 0x000fe40000004100 */
[----:B------:R-:W-:Y:S01]  /*44a0*/  FMUL.FTZ R99, R13, R48 ;  /* 0x000000300d637220 */ /* 0x000fe20000410000 */
        /* <DEDUP_REMOVED lines=10> */
[----:B------:R-:W-:Y:S01]  /*4550*/  HADD2.F32 R6, -RZ, R6.H1_H1 ;  /* 0x30000006ff067230 */ /* 0x000fe20000004100 */
[----:B------:R-:W-:Y:S01]  /*4560*/  F2FP.SATFINITE.E4M3.F32.PACK_AB_MERGE_C R48, R48, R99, RZ ;  /* 0x000000633030723e */ /* 0x000fe200048070ff */
[----:B------:R-:W-:Y:S01]  /*4570*/  HADD2.F32 R47, -RZ, R47.H0_H0 ;  /* 0x2000002fff2f7230 */ /* 0x000fe20000004100 */
[----:B------:R-:W-:Y:S01]  /*4580*/  F2FP.SATFINITE.E4M3.F32.PACK_AB_MERGE_C R106, R113, R106, RZ ;  /* 0x0000006a716a723e */ /* 0x000fe200048070ff */
[----:B------:R-:W-:-:S02]  /*4590*/  HADD2.F32 R45, -RZ, R45.H0_H0 ;  /* 0x2000002dff2d7230 */ /* 0x000fc40000004100 */
[-C--:B------:R-:W-:Y:S01]  /*45a0*/  FMUL.FTZ R42, R6, R49.reuse ;  /* 0x00000031062a7220 */ /* 0x080fe20000410000 */
[----:B------:R-:W-:Y:S01]  /*45b0*/  FMUL.FTZ R49, R7, R49 ;  /* 0x0000003107317220 */ /* 0x000fe20000410000 */
        /* <DEDUP_REMOVED lines=9> */
.L_x_7819:
[----:B------:R-:W-:Y:S05]  /*4650*/  BSYNC B3 ;  /* 0x0000000000037941 */ /* 0x000fea0003800000 */
.L_x_7818:
[----:B0-----:R0:W-:Y:S02]  /*4660*/  ST.E.128 desc[UR36][R10.64], R4 ;  /* 0x000000040a007985 */ /* 0x0011e4000c101d24 */
.L_x_7817:
[----:B------:R-:W-:Y:S05]  /*4670*/  BSYNC B2 ;  /* 0x0000000000027941 */ /* 0x000fea0003800000 */
.L_x_7816:
[----:B------:R-:W-:-:S13]  /*4680*/  ISETP.NE.AND P2, PT, R89, RZ, PT ;  /* 0x000000ff5900720c */ /* 0x000fda0003f45270 */
        /* <DEDUP_REMOVED lines=8> */
[--C-:B------:R-:W-:Y:S02]  /*4710*/  SHF.R.U32.HI R15, RZ, 0x8, R41.reuse ;  /* 0x00000008ff0f7819 */ /* 0x100fe40000011629 */
[----:B------:R-:W-:Y:S02]  /*4720*/  LOP3.LUT R13, R41, 0xff, RZ, 0xc0, !PT ;  /* 0x000000ff290d7812 */ /* 0x000fe400078ec0ff */
[----:B------:R-:W-:Y:S01]  /*4730*/  SHF.R.U32.HI R38, RZ, 0x18, R41 ;  /* 0x00000018ff267819 */ /* 0x000fe20000011629 */
[----:B------:R-:W-:Y:S01]  /*4740*/  IMAD.SHL.U32 R15, R15, 0x100, RZ ;  /* 0x000001000f0f7824 */ /* 0x000fe200078e00ff */
[----:B------:R-:W-:Y:S02]  /*4750*/  SHF.R.U32.HI R43, RZ, 0x10, R39 ;  /* 0x00000010ff2b7819 */ /* 0x000fe40000011627 */
[----:B------:R-:W-:-:S02]  /*4760*/  LOP3.LUT R12, R39, 0xff, RZ, 0xc0, !PT ;  /* 0x000000ff270c7812 */ /* 0x000fc400078ec0ff */
[----:B------:R-:W-:Y:S02]  /*4770*/  SHF.R.U32.HI R39, RZ, 0x18, R39 ;  /* 0x00000018ff277819 */ /* 0x000fe40000011627 */
[----:B------:R-:W-:Y:S01]  /*4780*/  PRMT R38, R38, 0x654, R13 ;  /* 0x0000065426267816 */ /* 0x000fe2000000000d */
        /* <DEDUP_REMOVED lines=48> */
[CC--:B------:R-:W-:Y:S01]  /*4a90*/  FMUL.FTZ R39, R13.reuse, R112.reuse ;  /* 0x000000700d277220 */ /* 0x0c0fe20000410000 */
[----:B------:R-:W-:Y:S01]  /*4aa0*/  FMUL.FTZ R42, R12, R112 ;  /* 0x000000700c2a7220 */ /* 0x000fe20000410000 */
[----:B------:R-:W-:Y:S02]  /*4ab0*/  F2FP.F16.E4M3.UNPACK_B R38, R40.H1 ;  /* 0x00000028ff26723e */ /* 0x000fe400030006ff */
[----:B------:R-:W-:Y:S01]  /*4ac0*/  F2FP.SATFINITE.E4M3.F32.PACK_AB_MERGE_C R49, R44, R41, RZ ;  /* 0x000000292c31723e */ /* 0x000fe200048070ff */
[----:B------:R-:W-:Y:S01]  /*4ad0*/  FFMA.FTZ R45, R13, R111, -R42 ;  /* 0x0000006f0d2d7223 */ /* 0x000fe2000001082a */
[----:B------:R-:W-:Y:S01]  /*4ae0*/  F2FP.F16.E4M3.UNPACK_B R13, R7.H1 ;  /* 0x00000007ff0d723e */ /* 0x000fe200030006ff */
[----:B------:R-:W-:Y:S01]  /*4af0*/  FFMA.FTZ R46, R12, R111, R39 ;  /* 0x0000006f0c2e7223 */ /* 0x000fe20000010027 */
[-C--:B------:R-:W-:Y:S01]  /*4b00*/  F2FP.F16.E4M3.UNPACK_B R41, R43.reuse.H1 ;  /* 0x0000002bff29723e */ /* 0x080fe200030006ff */
[----:B------:R-:W-:Y:S01]  /*4b10*/  HADD2.F32 R39, -RZ, R38.H1_H1 ;  /* 0x30000026ff277230 */ /* 0x000fe20000004100 */
[----:B------:R-:W-:Y:S01]  /*4b20*/  F2FP.F16.E4M3.UNPACK_B R12, R6.H1 ;  /* 0x00000006ff0c723e */ /* 0x000fe200030006ff */
        /* <DEDUP_REMOVED lines=29> */
[----:B------:R-:W-:Y:S01]  /*4d00*/  FMUL.FTZ R14, R6, R43 ;  /* 0x0000002b060e7220 */ /* 0x000fe20000410000 */
[----:B------:R-:W-:Y:S02]  /*4d10*/  HADD2.F32 R40, -RZ, R40.H0_H0 ;  /* 0x20000028ff287230 */ /* 0x000fe40000004100 */
[-C--:B------:R-:W-:Y:S01]  /*4d20*/  FMUL.FTZ R15, R13, R41.reuse ;  /* 0x000000290d0f7220 */ /* 0x080fe20000410000 */
[C---:B------:R-:W-:Y:S01]  /*4d30*/  FMUL.FTZ R44, R12.reuse, R41 ;  /* 0x000000290c2c7220 */ /* 0x040fe20000410000 */
[----:B------:R-:W-:Y:S02]  /*4d40*/  FMUL.FTZ R43, R7, R43 ;  /* 0x0000002b072b7220 */ /* 0x000fe40000410000 */
[-C--:B------:R-:W-:Y:S01]  /*4d50*/  FFMA.FTZ R15, R12, R38.reuse, -R15 ;  /* 0x000000260c0f7223 */ /* 0x080fe2000001080f */
[----:B------:R-:W-:Y:S01]  /*4d60*/  FFMA.FTZ R44, R13, R38, R44 ;  /* 0x000000260d2c7223 */ /* 0x000fe2000001002c */
[-C--:B------:R-:W-:Y:S01]  /*4d70*/  FFMA.FTZ R14, R7, R40.reuse, -R14 ;  /* 0x00000028070e7223 */ /* 0x080fe2000001080e */
[----:B------:R-:W-:-:S03]  /*4d80*/  FFMA.FTZ R43, R6, R40, R43 ;  /* 0x00000028062b7223 */ /* 0x000fc6000001002b */
[----:B------:R-:W-:Y:S02]  /*4d90*/  F2FP.SATFINITE.E4M3.F32.PACK_AB_MERGE_C R7, R44, R15, R39 ;  /* 0x0000000f2c07723e */ /* 0x000fe40004807027 */
[----:B------:R-:W-:-:S07]  /*4da0*/  F2FP.SATFINITE.E4M3.F32.PACK_AB_MERGE_C R6, R43, R14, R42 ;  /* 0x0000000e2b06723e */ /* 0x000fce000480702a */
.L_x_7821:
[----:B------:R-:W-:Y:S05]  /*4db0*/  BSYNC B2 ;  /* 0x0000000000027941 */ /* 0x000fea0003800000 */
.L_x_7820:
[----:B0-----:R0:W-:Y:S02]  /*4dc0*/  ST.E.128 desc[UR36][R10.64], R4 ;  /* 0x000000040a007985 */ /* 0x0011e4000c101d24 */
.L_x_7815:
[----:B------:R-:W-:Y:S05]  /*4dd0*/  BSYNC B1 ;  /* 0x0000000000017941 */ /* 0x000fea0003800000 */
.L_x_7814:
[----:B------:R-:W-:-:S03]  /*4de0*/  UMOV UR4, 0xffffffff ;  /* 0xffffffff00047882 */ /* 0x000fc60000000000 */
[----:B------:R-:W-:Y:S05]  /*4df0*/  BRA.DIV UR4, `(.L_x_7822) ;  /* 0x000001d204647947 */ /* 0x000fea000b800000 */
[----:B0-2---:R-:W0:Y:S04]  /*4e00*/  SHFL.IDX PT, R103, R103, 0x2, 0x1c1f ;  /* 0x005c1f0067677f89 */ /* 0x005e2800000e0000 */
[----:B------:R2:W0:Y:S02]  /*4e10*/  SHFL.IDX PT, R14, R102, 0x2, 0x1c1f ;  /* 0x005c1f00660e7f89 */ /* 0x00042400000e0000 */
.L_x_8103:
[----:B------:R-:W-:Y:S05]  /*4e20*/  @P4 BRA `(.L_x_7823) ;  /* 0x0000004400e44947 */ /* 0x000fea0003800000 */
[----:B------:R-:W-:Y:S04]  /*4e30*/  BSSY B1, `(.L_x_7824) ;  /* 0x0000075000017945 */ /* 0x000fe80003800000 */
[----:B------:R-:W-:Y:S05]  /*4e40*/  @P1 BRA `(.L_x_7825) ;  /* 0x0000000400cc1947 */ /* 0x000fea0003800000 */
[----:B------:R1:W1:Y:S01]  /*4e50*/  LDS.128 R4, [R92+0x1c400] ;  /* 0x01c400005c047984 */ /* 0x0002620000000c00 */
[----:B0-----:R-:W-:Y:S01]  /*4e60*/  IADD3 R10, P2, R16, R14, RZ ;  /* 0x0000000e100a7210 */ /* 0x001fe20007f5e0ff */
[----:B------:R-:W-:Y:S03]  /*4e70*/  BSSY B2, `(.L_x_7826) ;  /* 0x000006f000027945 */ /* 0x000fe60003800000 */
[----:B------:R-:W-:Y:S02]  /*4e80*/  IADD3.X R11, R103, R17, RZ, P2, !PT ;  /* 0x00000011670b7210 */ /* 0x000fe400017fe4ff */
        /* <DEDUP_REMOVED lines=14> */
[----:B-1----:R-:W-:Y:S01]  /*4f70*/  IMAD.MOV.U32 R12, RZ, RZ, R4 ;  /* 0x000000ffff0c7224 */ /* 0x002fe200078e0004 */
        /* <DEDUP_REMOVED lines=94> */
.L_x_7827:
[----:B------:R-:W-:Y:S05]  /*5560*/  BSYNC B2 ;  /* 0x0000000000027941 */ /* 0x000fea0003800000 */
.L_x_7826:
[----:B-1----:R0:W-:Y:S02]  /*5570*/  ST.E.128 desc[UR36][R10.64], R4 ;  /* 0x000000040a007985 */ /* 0x0021e4000c101d24 */
.L_x_7825:
[----:B------:R-:W-:Y:S05]  /*5580*/  BSYNC B1 ;  /* 0x0000000000017941 */ /* 0x000fea0003800000 */
.L_x_7824:
        /* <DEDUP_REMOVED lines=8> */
[----:B------:R-:W-:Y:S01]  /*5610*/  SHF.R.U32.HI R14, RZ, 0x8, R33 ;  /* 0x00000008ff0e7819 */ /* 0x000fe20000011621 */
[----:B0-----:R-:W-:Y:S01]  /*5620*/  IMAD.MOV.U32 R12, RZ, RZ, R7 ;  /* 0x000000ffff0c7224 */ /* 0x001fe200078e0007 */
[--C-:B------:R-:W-:Y:S02]  /*5630*/  SHF.R.U32.HI R13, RZ, 0x8, R9.reuse ;  /* 0x00000008ff0d7819 */ /* 0x100fe40000011609 */
[--C-:B------:R-:W-:Y:S01]  /*5640*/  SHF.R.U32.HI R35, RZ, 0x18, R9.reuse ;  /* 0x00000018ff237819 */ /* 0x100fe20000011609 */
[----:B------:R-:W-:Y:S01]  /*5650*/  IMAD.SHL.U32 R14, R14, 0x100, RZ ;  /* 0x000001000e0e7824 */ /* 0x000fe200078e00ff */
[----:B------:R-:W-:Y:S01]  /*5660*/  LOP3.LUT R8, R9, 0xff, RZ, 0xc0, !PT ;  /* 0x000000ff09087812 */ /* 0x000fe200078ec0ff */
[----:B------:R-:W-:Y:S01]  /*5670*/  IMAD.SHL.U32 R7, R13, 0x100, RZ ;  /* 0x000001000d077824 */ /* 0x000fe200078e00ff */
[----:B------:R-:W-:Y:S02]  /*5680*/  SHF.R.U32.HI R15, RZ, 0x10, R9 ;  /* 0x00000010ff0f7819 */ /* 0x000fe40000011609 */
[----:B------:R-:W-:-:S02]  /*5690*/  SHF.R.U32.HI R32, RZ, 0x10, R33 ;  /* 0x00000010ff207819 */ /* 0x000fc40000011621 */
[----:B------:R-:W-:Y:S02]  /*56a0*/  LOP3.LUT R9, R33, 0xff0000ff, RZ, 0xc0, !PT ;  /* 0xff0000ff21097812 */ /* 0x000fe400078ec0ff */
[----:B------:R-:W-:Y:S01]  /*56b0*/  PRMT R8, R35, 0x654, R8 ;  /* 0x0000065423087816 */ /* 0x000fe20000000008 */
[----:B------:R-:W-:Y:S01]  /*56c0*/  IMAD.U32 R32, R32, 0x10000, RZ ;  /* 0x0001000020207824 */ /* 0x000fe200078e00ff */
[----:B------:R-:W-:Y:S01]  /*56d0*/  LOP3.LUT R13, R9, 0xff00, R14, 0xf8, !PT ;  /* 0x0000ff00090d7812 */ /* 0x000fe200078ef80e */
[----:B------:R-:W-:Y:S01]  /*56e0*/  IMAD.U32 R9, R15, 0x10000, RZ ;  /* 0x000100000f097824 */ /* 0x000fe200078e00ff */
[----:B------:R-:W-:Y:S02]  /*56f0*/  LOP3.LUT R8, R8, 0xff00, R7, 0xf8, !PT ;  /* 0x0000ff0008087812 */ /* 0x000fe400078ef807 */
[----:B------:R-:W-:Y:S02]  /*5700*/  F2FP.F16.E4M3.UNPACK_B R14, R108.H1 ;  /* 0x0000006cff0e723e */ /* 0x000fe400030006ff */
[----:B------:R-:W-:-:S02]  /*5710*/  F2FP.F16.E4M3.UNPACK_B R7, R5 ;  /* 0x00000005ff07723e */ /* 0x000fc400020006ff */
[----:B------:R-:W-:Y:S01]  /*5720*/  LOP3.LUT R33, R13, 0xff0000, R32, 0xf8, !PT ;  /* 0x00ff00000d217812 */ /* 0x000fe200078ef820 */
[--C-:B------:R-:W-:Y:S01]  /*5730*/  HADD2.F32 R32, -RZ, R14.reuse.H0_H0 ;  /* 0x2000000eff207230 */ /* 0x100fe20000004100 */
[----:B------:R-:W-:Y:S01]  /*5740*/  LOP3.LUT R15, R8, 0xff0000, R9, 0xf8, !PT ;  /* 0x00ff0000080f7812 */ /* 0x000fe200078ef809 */
[--C-:B------:R-:W-:Y:S01]  /*5750*/  HADD2.F32 R8, -RZ, R7.reuse.H1_H1 ;  /* 0x30000007ff087230 */ /* 0x100fe20000004100 */
        /* <DEDUP_REMOVED lines=17> */
[-C--:B------:R-:W-:Y:S01]  /*5870*/  F2FP.F16.E4M3.UNPACK_B R5, R4.reuse.H1 ;  /* 0x00000004ff05723e */ /* 0x080fe200030006ff */
[--C-:B------:R-:W-:Y:S01]  /*5880*/  HADD2.F32 R13, -RZ, R108.reuse.H1_H1 ;  /* 0x3000006cff0d7230 */ /* 0x100fe20000004100 */
[----:B------:R-:W-:Y:S01]  /*5890*/  F2FP.F16.E4M3.UNPACK_B R4, R4 ;  /* 0x00000004ff04723e */ /* 0x000fe200020006ff */
[----:B------:R-:W-:-:S02]  /*58a0*/  HADD2.F32 R108, -RZ, R108.H0_H0 ;  /* 0x2000006cff6c7230 */ /* 0x000fc40000004100 */
[----:B------:R-:W-:Y:S01]  /*58b0*/  FFMA.FTZ R39, R9, R32, R40 ;  /* 0x0000002009277223 */ /* 0x000fe20000010028 */
[--C-:B------:R-:W-:Y:S02]  /*58c0*/  HADD2.F32 R7, -RZ, R5.reuse.H0_H0 ;  /* 0x20000005ff077230 */ /* 0x100fe40000004100 */
[----:B------:R-:W-:Y:S02]  /*58d0*/  HADD2.F32 R8, -RZ, R5.H1_H1 ;  /* 0x30000005ff087230 */ /* 0x000fe40000004100 */
[--C-:B------:R-:W-:Y:S02]  /*58e0*/  HADD2.F32 R5, -RZ, R4.reuse.H0_H0 ;  /* 0x20000004ff057230 */ /* 0x100fe40000004100 */
[-C--:B------:R-:W-:Y:S01]  /*58f0*/  FMUL.FTZ R35, R7, R13.reuse ;  /* 0x0000000d07237220 */ /* 0x080fe20000410000 */
[----:B------:R-:W-:Y:S02]  /*5900*/  HADD2.F32 R4, -RZ, R4.H1_H1 ;  /* 0x30000004ff047230 */ /* 0x000fe40000004100 */
[----:B------:R-:W-:Y:S01]  /*5910*/  FMUL.FTZ R32, R8, R13 ;  /* 0x0000000d08207220 */ /* 0x000fe20000410000 */
[----:B------:R-:W-:-:S02]  /*5920*/  HADD2.F32 R9, -RZ, R107.H1_H1 ;  /* 0x3000006bff097230 */ /* 0x000fc40000004100 */
[-C--:B------:R-:W-:Y:S01]  /*5930*/  FMUL.FTZ R13, R5, R108.reuse ;  /* 0x0000006c050d7220 */ /* 0x080fe20000410000 */
[----:B------:R-:W-:Y:S02]  /*5940*/  HADD2.F32 R107, -RZ, R107.H0_H0 ;  /* 0x2000006bff6b7230 */ /* 0x000fe40000004100 */
[----:B------:R-:W-:Y:S01]  /*5950*/  FMUL.FTZ R14, R4, R108 ;  /* 0x0000006c040e7220 */ /* 0x000fe20000410000 */
[----:B------:R-:W-:Y:S01]  /*5960*/  F2FP.SATFINITE.E4M3.F32.PACK_AB_MERGE_C R43, R39, R34, RZ ;  /* 0x00000022272b723e */ /* 0x000fe200048070ff */
[-C--:B------:R-:W-:Y:S01]  /*5970*/  FFMA.FTZ R32, R7, R9.reuse, -R32 ;  /* 0x0000000907207223 */ /* 0x080fe20000010820 */
[----:B------:R-:W-:Y:S01]  /*5980*/  FFMA.FTZ R9, R8, R9, R35 ;  /* 0x0000000908097223 */ /* 0x000fe20000010023 */
[-C--:B------:R-:W-:Y:S01]  /*5990*/  FFMA.FTZ R35, R5, R107.reuse, -R14 ;  /* 0x0000006b05237223 */ /* 0x080fe2000001080e */
[----:B------:R-:W-:Y:S01]  /*59a0*/  F2FP.F16.E4M3.UNPACK_B R5, R12.H1 ;  /* 0x0000000cff05723e */ /* 0x000fe200030006ff */
[----:B------:R-:W-:Y:S01]  /*59b0*/  FFMA.FTZ R36, R4, R107, R13 ;  /* 0x0000006b04247223 */ /* 0x000fe2000001000d */
[----:B------:R-:W-:-:S02]  /*59c0*/  F2FP.F16.E4M3.UNPACK_B R14, R33.H1 ;  /* 0x00000021ff0e723e */ /* 0x000fc400030006ff */
[----:B------:R-:W-:Y:S01]  /*59d0*/  F2FP.SATFINITE.E4M3.F32.PACK_AB_MERGE_C R42, R9, R32, RZ ;  /* 0x00000020092a723e */ /* 0x000fe200048070ff */
[--C-:B------:R-:W-:Y:S01]  /*59e0*/  HADD2.F32 R8, -RZ, R5.reuse.H1_H1 ;  /* 0x30000005ff087230 */ /* 0x100fe20000004100 */
[----:B------:R-:W-:Y:S01]  /*59f0*/  F2FP.F16.E4M3.UNPACK_B R9, R15.H1 ;  /* 0x0000000fff09723e */ /* 0x000fe200030006ff */
[----:B------:R-:W-:Y:S01]  /*5a00*/  HADD2.F32 R34, -RZ, R14.H1_H1 ;  /* 0x3000000eff227230 */ /* 0x000fe20000004100 */
[----:B------:R-:W-:Y:S01]  /*5a10*/  F2FP.F16.E4M3.UNPACK_B R4, R6.H1 ;  /* 0x00000006ff04723e */ /* 0x000fe200030006ff */
[----:B------:R-:W-:Y:S01]  /*5a20*/  HADD2.F32 R7, -RZ, R5.H0_H0 ;  /* 0x20000005ff077230 */ /* 0x000fe20000004100 */
[----:B------:R-:W-:Y:S01]  /*5a30*/  F2FP.F16.E4M3.UNPACK_B R33, R33 ;  /* 0x00000021ff21723e */ /* 0x000fe200020006ff */
[----:B------:R-:W-:Y:S01]  /*5a40*/  HADD2.F32 R13, -RZ, R9.H1_H1 ;  /* 0x30000009ff0d7230 */ /* 0x000fe20000004100 */
        /* <DEDUP_REMOVED lines=18> */
[--C-:B------:R-:W-:Y:S02]  /*5b70*/  HADD2.F32 R5, -RZ, R12.reuse.H0_H0 ;  /* 0x2000000cff057230 */ /* 0x100fe40000004100 */
        /* <DEDUP_REMOVED lines=8> */
[C---:B------:R-:W-:Y:S01]  /*5c00*/  FMUL.FTZ R13, R5.reuse, R14 ;  /* 0x0000000e050d7220 */ /* 0x040fe20000410000 */
        /* <DEDUP_REMOVED lines=9> */
.L_x_7829:
[----:B------:R-:W-:Y:S05]  /*5ca0*/  BSYNC B1 ;  /* 0x0000000000017941 */ /* 0x000fea0003800000 */
.L_x_7828:
[----:B0-----:R0:W-:Y:S01]  /*5cb0*/  ST.E.128 desc[UR36][R10.64], R4 ;  /* 0x000000040a007985 */ /* 0x0011e2000c101d24 */
[----:B------:R-:W-:Y:S05]  /*5cc0*/  BRA `(.L_x_7823) ;  /* 0x00000038003c7947 */ /* 0x000fea0003800000 */
.L_x_7794:
[----:B------:R-:W-:Y:S02]  /*5cd0*/  IADD3 R8, R190, 0x40, RZ ;  /* 0x00000040be087810 */ /* 0x000fe40007ffe0ff */
[----:B------:R-:W-:Y:S02]  /*5ce0*/  CS2R R34, SRZ ;  /* 0x0000000000227805 */ /* 0x000fe4000001ff00 */
[----:B------:R-:W-:Y:S02]  /*5cf0*/  CS2R R32, SRZ ;  /* 0x0000000000207805 */ /* 0x000fe4000001ff00 */
[----:B------:R-:W-:Y:S01]  /*5d00*/  ISETP.GE.AND P3, PT, R8, R97, PT ;  /* 0x000000610800720c */ /* 0x000fe20003f66270 */
[----:B------:R-:W-:-:S03]  /*5d10*/  VIADD R8, R190, 0x80 ;  /* 0x00000080be087836 */ /* 0x000fc60000000000 */
        /* <DEDUP_REMOVED lines=8> */
[----:B-1----:R-:W-:-:S04]  /*5da0*/  @!P4 IADD3 R36, P2, P5, R30, R36, R4 ;  /* 0x000000241e24c210 */ /* 0x002fc80007d5e004 */
[----:B------:R-:W-:Y:S02]  /*5db0*/  @!P4 IADD3.X R37, R68, R37, R88, P2, P5 ;  /* 0x000000254425c210 */ /* 0x000fe400017ea458 */
[----:B--2---:R-:W-:-:S04]  /*5dc0*/  @!P4 IADD3 R38, P2, P5, R56, R38, R6 ;  /* 0x000000263826c210 */ /* 0x004fc80007d5e006 */
[----:B------:R-:W-:Y:S02]  /*5dd0*/  @!P4 IADD3.X R39, R66, R39, R100, P2, P5 ;  /* 0x000000274227c210 */ /* 0x000fe400017ea464 */
[----:B------:R-:W-:Y:S02]  /*5de0*/  ISETP.GE.AND P2, PT, R8, R97, PT ;  /* 0x000000610800720c */ /* 0x000fe40003f46270 */
[----:B------:R-:W-:Y:S02]  /*5df0*/  CS2R R42, SRZ ;  /* 0x00000000002a7805 */ /* 0x000fe4000001ff00 */
[----:B------:R-:W-:Y:S01]  /*5e00*/  CS2R R40, SRZ ;  /* 0x0000000000287805 */ /* 0x000fe2000001ff00 */
[----:B------:R1:W2:Y:S01]  /*5e10*/  @!P4 LDG.E.128 R32, desc[UR36][R38.64] ;  /* 0x000000242620c981 */ /* 0x0002a2000c1e1d00 */
[----:B------:R-:W-:-:S13]  /*5e20*/  ISETP.GE.OR P2, PT, R16, R105, P2 ;  /* 0x000000691000720c */ /* 0x000fda0001746670 */
[----:B------:R-:W-:-:S04]  /*5e30*/  @!P2 IADD3 R5, P5, P6, R30, R82, R4 ;  /* 0x000000521e05a210 */ /* 0x000fc80007ebe004 */
[----:B------:R-:W-:Y:S02]  /*5e40*/  @!P2 IADD3.X R10, R68, R84, R88, P5, P6 ;  /* 0x00000054440aa210 */ /* 0x000fe40002fec458 */
[----:B------:R-:W-:-:S04]  /*5e50*/  @!P3 IADD3 R9, P5, P6, R56, R6, R78 ;  /* 0x000000063809b210 */ /* 0x000fc80007ebe04e */
[----:B------:R-:W-:Y:S02]  /*5e60*/  @!P3 IADD3.X R8, R66, R100, R80, P5, P6 ;  /* 0x000000644208b210 */ /* 0x000fe40002fec450 */
[----:B------:R-:W-:-:S04]  /*5e70*/  @!P2 IADD3 R7, P5, P6, R56, R77, R6 ;  /* 0x0000004d3807a210 */ /* 0x000fc80007ebe006 */
[----:B------:R-:W-:Y:S02]  /*5e80*/  @!P2 IADD3.X R4, R66, R79, R100, P5, P6 ;  /* 0x0000004f4204a210 */ /* 0x000fe40002fec464 */
[----:B0-----:R-:W-:-:S05]  /*5e90*/  @!P3 IADD3 R12, P5, R11, R12, RZ ;  /* 0x0000000c0b0cb210 */ /* 0x001fca0007fbe0ff */
[----:B------:R-:W-:Y:S02]  /*5ea0*/  @!P3 IMAD.X R13, R14, 0x1, R13, P5 ;  /* 0x000000010e0db824 */ /* 0x000fe400028e060d */
[----:B------:R-:W0:Y:S02]  /*5eb0*/  @!P3 LDC.64 R14, c[0x0][0x400] ;  /* 0x00010000ff0ebb82 */ /* 0x000e240000000a00 */
[----:B0-----:R-:W-:-:S05]  /*5ec0*/  @!P3 IADD3 R14, P5, R9, R14, RZ ;  /* 0x0000000e090eb210 */ /* 0x001fca0007fbe0ff */
[----:B------:R-:W-:Y:S02]  /*5ed0*/  @!P3 IMAD.X R15, R8, 0x1, R15, P5 ;  /* 0x00000001080fb824 */ /* 0x000fe400028e060f */
[----:B------:R-:W0:Y:S01]  /*5ee0*/  @!P2 LDC.64 R8, c[0x0][0x3e8] ;  /* 0x0000fa00ff08ab82 */ /* 0x000e220000000a00 */
[----:B-1----:R-:W-:Y:S02]  /*5ef0*/  CS2R R38, SRZ ;  /* 0x0000000000267805 */ /* 0x002fe4000001ff00 */
[----:B------:R-:W-:Y:S02]  /*5f00*/  CS2R R46, SRZ ;  /* 0x00000000002e7805 */ /* 0x000fe4000001ff00 */
[----:B------:R-:W-:Y:S02]  /*5f10*/  CS2R R44, SRZ ;  /* 0x00000000002c7805 */ /* 0x000fe4000001ff00 */
[----:B------:R-:W-:Y:S02]  /*5f20*/  CS2R R50, SRZ ;  /* 0x0000000000327805 */ /* 0x000fe4000001ff00 */
[----:B------:R-:W-:Y:S01]  /*5f30*/  CS2R R48, SRZ ;  /* 0x0000000000307805 */ /* 0x000fe2000001ff00 */
[----:B------:R-:W3:Y:S01]  /*5f40*/  @!P3 LDG.E.128 R40, desc[UR36][R14.64] ;  /* 0x000000240e28b981 */ /* 0x000ee2000c1e1d00 */
[----:B0-----:R-:W-:-:S05]  /*5f50*/  @!P2 IADD3 R8, P5, R5, R8, RZ ;  /* 0x000000080508a210 */ /* 0x001fca0007fbe0ff */
[----:B------:R-:W-:Y:S02]  /*5f60*/  @!P2 IMAD.X R9, R10, 0x1, R9, P5 ;  /* 0x000000010a09a824 */ /* 0x000fe400028e0609 */
[----:B------:R-:W0:Y:S03]  /*5f70*/  @!P2 LDC.64 R10, c[0x0][0x400] ;  /* 0x00010000ff0aab82 */ /* 0x000e260000000a00 */
[----:B------:R-:W4:Y:S01]  /*5f80*/  @!P2 LDG.E.128 R44, desc[UR36][R8.64] ;  /* 0x00000024082ca981 */ /* 0x000f22000c1e1d00 */
[----:B0-----:R-:W-:Y:S02]  /*5f90*/  @!P2 IADD3 R10, P5, R7, R10, RZ ;  /* 0x0000000a070aa210 */ /* 0x001fe40007fbe0ff */
[----:B------:R-:W-:-:S03]  /*5fa0*/  CS2R R6, SRZ ;  /* 0x0000000000067805 */ /* 0x000fc6000001ff00 */
[----:B------:R-:W-:Y:S01]  /*5fb0*/  @!P2 IMAD.X R11, R4, 0x1, R11, P5 ;  /* 0x00000001040ba824 */ /* 0x000fe200028e060b */
[----:B------:R-:W-:-:S04]  /*5fc0*/  CS2R R4, SRZ ;  /* 0x0000000000047805 */ /* 0x000fc8000001ff00 */
[----:B------:R-:W5:Y:S04]  /*5fd0*/  @!P2 LDG.E.128 R48, desc[UR36][R10.64] ;  /* 0x000000240a30a981 */ /* 0x000f68000c1e1d00 */
[----:B------:R0:W5:Y:S02]  /*5fe0*/  @!P4 LDG.E.128 R4, desc[UR36][R36.64] ;  /* 0x000000242404c981 */ /* 0x000164000c1e1d00 */
[----:B0-----:R-:W-:-:S06]  /*5ff0*/  CS2R R36, SRZ ;  /* 0x0000000000247805 */ /* 0x001fcc000001ff00 */
[----:B------:R-:W5:Y:S01]  /*6000*/  @!P3 LDG.E.128 R36, desc[UR36][R12.64] ;  /* 0x000000240c24b981 */ /* 0x000f62000c1e1d00 */
[----:B------:R-:W-:Y:S02]  /*6010*/  ISETP.NE.AND P5, PT, R195, 0x3, PT ;  /* 0x00000003c300780c */ /* 0x000fe40003fa5270 */
[----:B------:R-:W-:Y:S01]  /*6020*/  ISETP.GE.AND P2, PT, R16, R105, PT ;  /* 0x000000691000720c */ /* 0x000fe20003f46270 */
[----:B--2---:R-:W-:Y:S02]  /*6030*/  IMAD.MOV.U32 R119, RZ, RZ, R34 ;  /* 0x000000ffff777224 */ /* 0x004fe400078e0022 */
[----:B------:R-:W-:Y:S01]  /*6040*/  IMAD.MOV.U32 R121, RZ, RZ, R32 ;  /* 0x000000ffff797224 */ /* 0x000fe200078e0020 */
[----:B---3--:R-:W-:Y:S01]  /*6050*/  MOV R115, R42 ;  /* 0x0000002a00737202 */ /* 0x008fe20000000f00 */
[----:B------:R-:W-:Y:S02]  /*6060*/  IMAD.MOV.U32 R116, RZ, RZ, R40 ;  /* 0x000000ffff747224 */ /* 0x000fe400078e0028 */
[----:B----4-:R-:W-:-:S02]  /*6070*/  IMAD.MOV.U32 R106, RZ, RZ, R46 ;  /* 0x000000ffff6a7224 */ /* 0x010fc400078e002e */
[----:B------:R-:W-:Y:S02]  /*6080*/  IMAD.MOV.U32 R108, RZ, RZ, R44 ;  /* 0x000000ffff6c7224 */ /* 0x000fe400078e002c */
[----:B-----5:R-:W-:Y:S02]  /*6090*/  IMAD.MOV.U32 R109, RZ, RZ, R50 ;  /* 0x000000ffff6d7224 */ /* 0x020fe400078e0032 */
[----:B------:R-:W-:Y:S01]  /*60a0*/  IMAD.MOV.U32 R110, RZ, RZ, R48 ;  /* 0x000000ffff6e7224 */ /* 0x000fe200078e0030 */
[----:B------:R-:W-:Y:S01]  /*60b0*/  MOV R117, R6 ;  /* 0x0000000600757202 */ /* 0x000fe20000000f00 */
[----:B------:R-:W-:Y:S02]  /*60c0*/  IMAD.MOV.U32 R120, RZ, RZ, R4 ;  /* 0x000000ffff787224 */ /* 0x000fe400078e0004 */
[----:B------:R-:W-:Y:S02]  /*60d0*/  IMAD.MOV.U32 R111, RZ, RZ, R38 ;  /* 0x000000ffff6f7224 */ /* 0x000fe400078e0026 */
[----:B------:R-:W-:Y:S01]  /*60e0*/  IMAD.MOV.U32 R113, RZ, RZ, R36 ;  /* 0x000000ffff717224 */ /* 0x000fe200078e0024 */
[----:B------:R-:W-:Y:S06]  /*60f0*/  @!P5 BRA `(.L_x_7830) ;  /* 0x000000000004d947 */ /* 0x000fec0003800000 */
[----:B------:R-:W-:Y:S01]  /*6100*/  BPT.TRAP 0x1 ;  /* 0x000000040000795c */ /* 0x000fe20000300000 */
.L_x_7830:
[----:B------:R-:W-:Y:S01]  /*6110*/  LEA R88, R188, R18, 0x3 ;  /* 0x00000012bc587211 */ /* 0x000fe200078e18ff */
[----:B------:R-:W0:Y:S01]  /*6120*/  LDC R112, c[0x0][0x2f4] ;  /* 0x0000bd00ff707b82 */ /* 0x000e220000000800 */
[----:B------:R-:W-:Y:S01]  /*6130*/  SHF.L.U32 R100, R193, 0x1f, RZ ;  /* 0x0000001fc1647819 */ /* 0x000fe200000006ff */
[----:B------:R-:W-:Y:S03]  /*6140*/  BSSY B1, `(.L_x_7831) ;  /* 0x0000003000017945 */ /* 0x000fe60003800000 */
[----:B------:R-:W1:Y:S02]  /*6150*/  SYNCS.PHASECHK.TRANS64.TRYWAIT P3, [R88+URZ+0x22890], R100 ;  /* 0x02289064580075a7 */ /* 0x000e64000806017f */
[----:B-1----:R-:W-:Y:S05]  /*6160*/  @!P3 BRA `(.L_x_7832) ;  /* 0x000001bc00d0b947 */ /* 0x002fea0003800000 */
.L_x_8104:
[----:B------:R-:W-:Y:S05]  /*6170*/  BSYNC B1 ;  /* 0x0000000000017941 */ /* 0x000fea0003800000 */
.L_x_7831:
[----:B------:R-:W-:Y:S01]  /*6180*/  UMOV UR4, 0xffffffff ;  /* 0xffffffff00047882 */ /* 0x000fe20000000000 */
[----:B0-----:R-:W-:Y:S02]  /*6190*/  IMAD.IADD R114, R112, 0x1, -R73 ;  /* 0x0000000170727824 */ /* 0x001fe400078e0a49 */
[----:B------:R-:W-:Y:S05]  /*61a0*/  BRA.DIV UR4, `(.L_x_7833) ;  /* 0x000001be04d47947 */ /* 0x000fea000b800000 */
[----:B------:R0:W2:Y:S04]  /*61b0*/  SHFL.IDX PT, R105, R103, RZ, 0x1c1f ;  /* 0x001c1fff67697589 */ /* 0x0000a800000e0000 */
[----:B------:R0:W3:Y:S02]  /*61c0*/  SHFL.IDX PT, R107, R102, RZ, 0x1c1f ;  /* 0x001c1fff666b7589 */ /* 0x0000e400000e0000 */
.L_x_8108:
[----:B------:R-:W-:Y:S01]  /*61d0*/  ISETP.GE.OR P3, PT, R190, R97, P1 ;  /* 0x00000061be00720c */ /* 0x000fe20000f66670 */
[----:B------:R-:W-:-:S12]  /*61e0*/  BSSY B1, `(.L_x_7834) ;  /* 0x00000f0000017945 */ /* 0x000fd80003800000 */
[----:B------:R-:W-:Y:S05]  /*61f0*/  @P3 BRA `(.L_x_7835) ;  /* 0x0000000c00b83947 */ /* 0x000fea0003800000 */
[----:B------:R-:W-:Y:S01]  /*6200*/  SEL R8, R73, R114, !P0 ;  /* 0x0000007249087207 */ /* 0x000fe20004000000 */
[----:B------:R-:W-:Y:S01]  /*6210*/  BSSY B2, `(.L_x_7836) ;  /* 0x00000e7000027945 */ /* 0x000fe20003800000 */
[----:B---3--:R-:W-:Y:S02]  /*6220*/  IADD3 R98, P3, R64, R107, RZ ;  /* 0x0000006b40627210 */ /* 0x008fe40007f7e0ff */
[----:B------:R-:W-:-:S03]  /*6230*/  SHF.R.S32.HI R9, RZ, 0x1f, R8 ;  /* 0x0000001fff097819 */ /* 0x000fc60000011408 */
[----:B--2---:R-:W-:Y:S01]  /*6240*/  IMAD.X R99, R105, 0x1, R62, P3 ;  /* 0x0000000169637824 */ /* 0x004fe200018e063e */
[----:B------:R-:W-:-:S04]  /*6250*/  LEA.HI R8, R9, R8, RZ, 0x5 ;  /* 0x0000000809087211 */ /* 0x000fc800078f28ff */
[----:B------:R-:W-:-:S05]  /*6260*/  LEA.HI.SX32 R8, R8, R65, 0x1b ;  /* 0x0000004108087211 */ /* 0x000fca00078fdaff */
[----:B------:R-:W-:-:S05]  /*6270*/  IMAD.SHL.U32 R118, R8, 0x10, RZ ;  /* 0x0000001008767824 */ /* 0x000fca00078e00ff */
[----:B------:R-:W-:-:S04]  /*6280*/  LOP3.LUT R9, R81, 0x70, R118, 0xf8, !PT ;  /* 0x0000007051097812 */ /* 0x000fc800078ef876 */
[----:B------:R-:W-:-:S05]  /*6290*/  LOP3.LUT R9, R9, R76, RZ, 0x3c, !PT ;  /* 0x0000004c09097212 */ /* 0x000fca00078e3cff */
[----:B------:R-:W-:Y:S02]  /*62a0*/  IMAD.IADD R11, R200, 0x1, R9 ;  /* 0x00000001c80b7824 */ /* 0x000fe400078e0209 */
[C---:B------:R-:W-:Y:S02]  /*62b0*/  IMAD R9, R188.reuse, 0x5000, R61 ;  /* 0x00005000bc097824 */ /* 0x040fe400078e023d */
[----:B------:R-:W-:Y:S02]  /*62c0*/  IMAD R11, R188, 0x5000, R11 ;  /* 0x00005000bc0b7824 */ /* 0x000fe400078e020b */
[----:B------:R-:W-:-:S03]  /*62d0*/  IMAD.IADD R9, R18, 0x1, R9 ;  /* 0x0000000112097824 */ /* 0x000fc600078e0209 */
[----:B------:R-:W-:-:S03]  /*62e0*/  IADD3 R12, R18, R11, RZ ;  /* 0x0000000b120c7210 */ /* 0x000fc60007ffe0ff */
        /* <DEDUP_REMOVED lines=11> */
[--C-:B------:R-:W-:Y:S02]  /*63a0*/  SHF.R.U32.HI R123, RZ, 0x18, R35.reuse ;  /* 0x00000018ff7b7819 */ /* 0x100fe40000011623 */
[----:B------:R-:W-:Y:S02]  /*63b0*/  LOP3.LUT R122, R35, 0xff, RZ, 0xc0, !PT ;  /* 0x000000ff237a7812 */ /* 0x000fe400078ec0ff */
[--C-:B------:R-:W-:Y:S02]  /*63c0*/  SHF.R.U32.HI R127, RZ, 0x8, R35.reuse ;  /* 0x00000008ff7f7819 */ /* 0x100fe40000011623 */
[----:B------:R-:W-:Y:S01]  /*63d0*/  SHF.R.U32.HI R7, RZ, 0x10, R35 ;  /* 0x00000010ff077819 */ /* 0x000fe20000011623 */
[----:B------:R-:W-:Y:S01]  /*63e0*/  IMAD.SHL.U32 R35, R130, 0x100, RZ ;  /* 0x0000010082237824 */ /* 0x000fe200078e00ff */
[----:B------:R-:W-:-:S02]  /*63f0*/  SHF.R.U32.HI R128, RZ, 0x10, R5 ;  /* 0x00000010ff807819 */ /* 0x000fc40000011605 */
[----:B------:R-:W-:Y:S02]  /*6400*/  PRMT R4, R133, 0x654, R4 ;  /* 0x0000065485047816 */ /* 0x000fe40000000004 */
[--C-:B------:R-:W-:Y:S02]  /*6410*/  SHF.R.U32.HI R125, RZ, 0x8, R33.reuse ;  /* 0x00000008ff7d7819 */ /* 0x100fe40000011621 */
[----:B------:R-:W-:Y:S01]  /*6420*/  PRMT R122, R123, 0x654, R122 ;  /* 0x000006547b7a7816 */ /* 0x000fe2000000007a */
[----:B------:R-:W-:Y:S01]  /*6430*/  IMAD.SHL.U32 R123, R126, 0x100, RZ ;  /* 0x000001007e7b7824 */ /* 0x000fe200078e00ff */
[----:B------:R-:W-:Y:S01]  /*6440*/  SHF.R.U32.HI R129, RZ, 0x18, R33 ;  /* 0x00000018ff817819 */ /* 0x000fe20000011621 */
[----:B------:R-:W-:Y:S01]  /*6450*/  IMAD.SHL.U32 R125, R125, 0x100, RZ ;  /* 0x000001007d7d7824 */ /* 0x000fe200078e00ff */
[----:B------:R-:W-:Y:S02]  /*6460*/  LOP3.LUT R34, R33, 0xff, RZ, 0xc0, !PT ;  /* 0x000000ff21227812 */ /* 0x000fe400078ec0ff */
[----:B------:R-:W-:Y:S01]  /*6470*/  LOP3.LUT R4, R4, 0xff00, R35, 0xf8, !PT ;  /* 0x0000ff0004047812 */ /* 0x000fe200078ef823 */
[----:B------:R-:W-:Y:S01]  /*6480*/  IMAD.U32 R35, R128, 0x10000, RZ ;  /* 0x0001000080237824 */ /* 0x000fe200078e00ff */
[----:B------:R-:W-:Y:S01]  /*6490*/  PRMT R6, R131, 0x654, R6 ;  /* 0x0000065483067816 */ /* 0x000fe20000000006 */
[----:B------:R-:W-:Y:S01]  /*64a0*/  IMAD.U32 R128, R7, 0x10000, RZ ;  /* 0x0001000007807824 */ /* 0x000fe200078e00ff */
[----:B------:R-:W-:Y:S01]  /*64b0*/  SHF.R.U32.HI R5, RZ, 0x10, R33 ;  /* 0x00000010ff057819 */ /* 0x000fe20000011621 */
[----:B---3--:R-:W-:Y:S01]  /*64c0*/  IMAD.MOV.U32 R33, RZ, RZ, R12 ;  /* 0x000000ffff217224 */ /* 0x008fe200078e000c */
[----:B------:R-:W-:-:S02]  /*64d0*/  PRMT R34, R129, 0x654, R34 ;  /* 0x0000065481227816 */ /* 0x000fc40000000022 */
[----:B------:R-:W-:Y:S01]  /*64e0*/  LOP3.LUT R123, R6, 0xff00, R123, 0xf8, !PT ;  /* 0x0000ff00067b7812 */ /* 0x000fe200078ef87b */
[----:B------:R-:W-:Y:S01]  /*64f0*/  IMAD.U32 R5, R5, 0x10000, RZ ;  /* 0x0001000005057824 */ /* 0x000fe200078e00ff */
[----:B------:R-:W-:Y:S01]  /*6500*/  LOP3.LUT R6, R4, 0xff0000, R35, 0xf8, !PT ;  /* 0x00ff000004067812 */ /* 0x000fe200078ef823 */
[----:B------:R-:W-:Y:S01]  /*6510*/  IMAD.U32 R4, R124, 0x10000, RZ ;  /* 0x000100007c047824 */ /* 0x000fe200078e00ff */
[----:B------:R-:W-:Y:S02]  /*6520*/  SHF.L.U32 R127, R127, 0x8, RZ ;  /* 0x000000087f7f7819 */ /* 0x000fe400000006ff */
[----:B------:R-:W-:Y:S02]  /*6530*/  LOP3.LUT R126, R34, 0xff00, R125, 0xf8, !PT ;  /* 0x0000ff00227e7812 */ /* 0x000fe400078ef87d */
[----:B------:R-:W-:Y:S02]  /*6540*/  F2FP.F16.E4M3.UNPACK_B R124, R121.H1 ;  /* 0x00000079ff7c723e */ /* 0x000fe400030006ff */
[----:B------:R-:W-:-:S02]  /*6550*/  F2FP.F16.E4M3.UNPACK_B R35, R33.H1 ;  /* 0x00000021ff23723e */ /* 0x000fc400030006ff */
[----:B------:R-:W-:Y:S01]  /*6560*/  F2FP.F16.E4M3.UNPACK_B R34, R32.H1 ;  /* 0x00000020ff22723e */ /* 0x000fe200030006ff */
[----:B------:R-:W-:Y:S01]  /*6570*/  HADD2.F32 R125, -RZ, R124.H0_H0 ;  /* 0x2000007cff7d7230 */ /* 0x000fe20000004100 */
[----:B------:R-:W-:Y:S01]  /*6580*/  LOP3.LUT R127, R122, 0xff00, R127, 0xf8, !PT ;  /* 0x0000ff007a7f7812 */ /* 0x000fe200078ef87f */
[----:B------:R-:W-:Y:S01]  /*6590*/  HADD2.F32 R12, -RZ, R35.H0_H0 ;  /* 0x20000023ff0c7230 */ /* 0x000fe20000004100 */
[----:B------:R-:W-:Y:S01]  /*65a0*/  F2FP.F16.E4M3.UNPACK_B R122, R120.H1 ;  /* 0x00000078ff7a723e */ /* 0x000fe200030006ff */
[--C-:B------:R-:W-:Y:S01]  /*65b0*/  HADD2.F32 R8, -RZ, R34.reuse.H0_H0 ;  /* 0x20000022ff087230 */ /* 0x100fe20000004100 */
[----:B------:R-:W-:Y:S01]  /*65c0*/  LOP3.LUT R4, R123, 0xff0000, R4, 0xf8, !PT ;  /* 0x00ff00007b047812 */ /* 0x000fe200078ef804 */
[----:B------:R-:W-:Y:S02]  /*65d0*/  HADD2.F32 R34, -RZ, R34.H1_H1 ;  /* 0x30000022ff227230 */ /* 0x000fe40000004100 */
[----:B------:R-:W-:Y:S01]  /*65e0*/  FMUL.FTZ R129, R12, R125 ;  /* 0x0000007d0c817220 */ /* 0x000fe20000410000 */
[----:B------:R-:W-:-:S02]  /*65f0*/  HADD2.F32 R123, -RZ, R122.H0_H0 ;  /* 0x2000007aff7b7230 */ /* 0x000fc40000004100 */
[----:B------:R-:W-:Y:S01]  /*6600*/  FMUL.FTZ R125, R8, R125 ;  /* 0x0000007d087d7220 */ /* 0x000fe20000410000 */
[----:B------:R-:W-:Y:S01]  /*6610*/  LOP3.LUT R7, R126, 0xff0000, R5, 0xf8, !PT ;  /* 0x00ff00007e077812 */ /* 0x000fe200078ef805 */
[----:B------:R-:W-:Y:S01]  /*6620*/  HADD2.F32 R35, -RZ, R35.H1_H1 ;  /* 0x30000023ff237230 */ /* 0x000fe20000004100 */
[----:B------:R-:W-:Y:S01]  /*6630*/  F2FP.F16.E4M3.UNPACK_B R126, R121 ;  /* 0x00000079ff7e723e */ /* 0x000fe200020006ff */
[-C--:B------:R-:W-:Y:S01]  /*6640*/  FFMA.FTZ R8, R8, R123.reuse, -R129 ;  /* 0x0000007b08087223 */ /* 0x080fe20000010881 */
[----:B------:R-:W-:Y:S01]  /*6650*/  FFMA.FTZ R12, R12, R123, R125 ;  /* 0x0000007b0c0c7223 */ /* 0x000fe2000001007d */
[----:B------:R-:W-:Y:S01]  /*6660*/  HADD2.F32 R123, -RZ, R122.H1_H1 ;  /* 0x3000007aff7b7230 */ /* 0x000fe20000004100 */
[----:B------:R-:W-:Y:S01]  /*6670*/  F2FP.F16.E4M3.UNPACK_B R121, R33 ;  /* 0x00000021ff79723e */ /* 0x000fe200020006ff */
[----:B------:R-:W-:Y:S01]  /*6680*/  HADD2.F32 R122, -RZ, R124.H1_H1 ;  /* 0x3000007cff7a7230 */ /* 0x000fe20000004100 */
[----:B------:R-:W-:Y:S02]  /*6690*/  F2FP.F16.E4M3.UNPACK_B R124, R120 ;  /* 0x00000078ff7c723e */ /* 0x000fe400020006ff */
[----:B------:R-:W-:-:S02]  /*66a0*/  F2FP.F16.E4M3.UNPACK_B R120, R32 ;  /* 0x00000020ff78723e */ /* 0x000fc400020006ff */
[----:B------:R-:W-:Y:S01]  /*66b0*/  LOP3.LUT R5, R127, 0xff0000, R128, 0xf8, !PT ;  /* 0x00ff00007f057812 */ /* 0x000fe200078ef880 */
[CC--:B------:R-:W-:Y:S01]  /*66c0*/  FMUL.FTZ R33, R35.reuse, R122.reuse ;  /* 0x0000007a23217220 */ /* 0x0c0fe20000410000 */
[C---:B------:R-:W-:Y:S01]  /*66d0*/  FMUL.FTZ R128, R34.reuse, R122 ;  /* 0x0000007a22807220 */ /* 0x040fe20000410000 */
[----:B------:R-:W-:Y:S02]  /*66e0*/  HADD2.F32 R127, -RZ, R126.H0_H0 ;  /* 0x2000007eff7f7230 */ /* 0x000fe40000004100 */
[----:B------:R-:W-:Y:S02]  /*66f0*/  HADD2.F32 R122, -RZ, R121.H0_H0 ;  /* 0x20000079ff7a7230 */ /* 0x000fe40000004100 */
[-C--:B------:R-:W-:Y:S01]  /*6700*/  FFMA.FTZ R33, R34, R123.reuse, -R33 ;  /* 0x0000007b22217223 */ /* 0x080fe20000010821 */
[----:B------:R-:W-:Y:S02]  /*6710*/  HADD2.F32 R32, -RZ, R120.H0_H0 ;  /* 0x20000078ff207230 */ /* 0x000fe40000004100 */
[----:B------:R-:W-:Y:S01]  /*6720*/  FFMA.FTZ R35, R35, R123, R128 ;  /* 0x0000007b23237223 */ /* 0x000fe20000010080 */
[----:B------:R-:W-:-:S02]  /*6730*/  HADD2.F32 R125, -RZ, R124.H0_H0 ;  /* 0x2000007cff7d7230 */ /* 0x000fc40000004100 */
[-C--:B------:R-:W-:Y:S01]  /*6740*/  FMUL.FTZ R129, R122, R127.reuse ;  /* 0x0000007f7a817220 */ /* 0x080fe20000410000 */
[----:B------:R-:W-:Y:S02]  /*6750*/  HADD2.F32 R126, -RZ, R126.H1_H1 ;  /* 0x3000007eff7e7230 */ /* 0x000fe40000004100 */
[----:B------:R-:W-:Y:S01]  /*6760*/  FMUL.FTZ R127, R32, R127 ;  /* 0x0000007f207f7220 */ /* 0x000fe20000410000 */
[----:B------:R-:W-:Y:S01]  /*6770*/  HADD2.F32 R123, -RZ, R121.H1_H1 ;  /* 0x30000079ff7b7230 */ /* 0x000fe20000004100 */
[----:B------:R-:W-:Y:S01]  /*6780*/  F2FP.F16.E4M3.UNPACK_B R128, R119.H1 ;  /* 0x00000077ff80723e */ /* 0x000fe200030006ff */
[----:B------:R-:W-:Y:S02]  /*6790*/  HADD2.F32 R120, -RZ, R120.H1_H1 ;  /* 0x30000078ff787230 */ /* 0x000fe40000004100 */
[-C--:B------:R-:W-:Y:S01]  /*67a0*/  FFMA.FTZ R34, R122, R125.reuse, R127 ;  /* 0x0000007d7a227223 */ /* 0x080fe2000001007f */
[----:B------:R-:W-:Y:S02]  /*67b0*/  HADD2.F32 R122, -RZ, R124.H1_H1 ;  /* 0x3000007cff7a7230 */ /* 0x000fe40000004100 */
[----:B------:R-:W-:Y:S01]  /*67c0*/  FMUL.FTZ R121, R123, R126 ;  /* 0x0000007e7b797220 */ /* 0x000fe20000410000 */
[----:B------:R-:W-:Y:S01]  /*67d0*/  F2FP.F16.E4M3.UNPACK_B R124, R14.H1 ;  /* 0x0000000eff7c723e */ /* 0x000fe200030006ff */
[----:B------:R-:W-:Y:S01]  /*67e0*/  FMUL.FTZ R126, R120, R126 ;  /* 0x0000007e787e7220 */ /* 0x000fe20000410000 */
[----:B------:R-:W-:Y:S01]  /*67f0*/  FFMA.FTZ R32, R32, R125, -R129 ;  /* 0x0000007d20207223 */ /* 0x000fe20000010881 */
[----:B------:R-:W-:Y:S01]  /*6800*/  FFMA.FTZ R121, R120, R122, -R121 ;  /* 0x0000007a78797223 */ /* 0x000fe20000010879 */
[----:B------:R-:W-:Y:S01]  /*6810*/  F2FP.F16.E4M3.UNPACK_B R120, R10.H1 ;  /* 0x0000000aff78723e */ /* 0x000fe200030006ff */
[----:B------:R-:W-:Y:S01]  /*6820*/  HADD2.F32 R129, -RZ, R128.H0_H0 ;  /* 0x20000080ff817230 */ /* 0x000fe20000004100 */
[----:B------:R-:W-:Y:S01]  /*6830*/  F2FP.F16.E4M3.UNPACK_B R127, R117.H1 ;  /* 0x00000075ff7f723e */ /* 0x000fe200030006ff */
[----:B------:R-:W-:-:S02]  /*6840*/  HADD2.F32 R125, -RZ, R124.H0_H0 ;  /* 0x2000007cff7d7230 */ /* 0x000fc40000004100 */
[----:B------:R-:W-:Y:S01]  /*6850*/  FFMA.FTZ R123, R123, R122, R126 ;  /* 0x0000007a7b7b7223 */ /* 0x000fe2000001007e */
[----:B------:R-:W-:Y:S01]  /*6860*/  HADD2.F32 R131, -RZ, R128.H1_H1 ;  /* 0x30000080ff837230 */ /* 0x000fe20000004100 */
[----:B------:R-:W-:Y:S01]  /*6870*/  F2FP.F16.E4M3.UNPACK_B R10, R10 ;  /* 0x0000000aff0a723e */ /* 0x000fe200020006ff */
[----:B------:R-:W-:Y:S02]  /*6880*/  HADD2.F32 R122, -RZ, R120.H0_H0 ;  /* 0x20000078ff7a7230 */ /* 0x000fe40000004100 */
[-C--:B------:R-:W-:Y:S01]  /*6890*/  FMUL.FTZ R133, R125, R129.reuse ;  /* 0x000000817d857220 */ /* 0x080fe20000410000 */
[----:B------:R-:W-:Y:S01]  /*68a0*/  HADD2.F32 R128, -RZ, R127.H0_H0 ;  /* 0x2000007fff807230 */ /* 0x000fe20000004100 */
[----:B------:R-:W-:Y:S01]  /*68b0*/  F2FP.SATFINITE.E4M3.F32.PACK_AB_MERGE_C R8, R33, R8, RZ ;  /* 0x000000082108723e */ /* 0x000fe200048070ff */
[----:B------:R-:W-:Y:S02]  /*68c0*/  HADD2.F32 R126, -RZ, R124.H1_H1 ;  /* 0x3000007cff7e7230 */ /* 0x000fe40000004100 */
[----:B------:R-:W-:Y:S01]  /*68d0*/  FMUL.FTZ R130, R122, R129 ;  /* 0x000000817a827220 */ /* 0x000fe20000410000 */
[----:B------:R-:W-:-:S02]  /*68e0*/  HADD2.F32 R124, -RZ, R120.H1_H1 ;  /* 0x30000078ff7c7230 */ /* 0x000fc40000004100 */
[----:B------:R-:W-:Y:S01]  /*68f0*/  FFMA.FTZ R120, R122, R128, -R133 ;  /* 0x000000807a787223 */ /* 0x000fe20000010885 */
[----:B------:R-:W-:Y:S02]  /*6900*/  HADD2.F32 R127, -RZ, R127.H1_H1 ;  /* 0x3000007fff7f7230 */ /* 0x000fe40000004100 */
[----:B------:R-:W-:Y:S01]  /*6910*/  FMUL.FTZ R129, R126, R131 ;  /* 0x000000837e817220 */ /* 0x000fe20000410000 */
[----:B------:R-:W-:Y:S01]  /*6920*/  F2FP.F16.E4M3.UNPACK_B R122, R119 ;  /* 0x00000077ff7a723e */ /* 0x000fe200020006ff */
[----:B------:R-:W-:Y:S01]  /*6930*/  FMUL.FTZ R131, R124, R131 ;  /* 0x000000837c837220 */ /* 0x000fe20000410000 */
[----:B------:R-:W-:Y:S01]  /*6940*/  F2FP.F16.E4M3.UNPACK_B R119, R14 ;  /* 0x0000000eff77723e */ /* 0x000fe200020006ff */
[----:B------:R-:W-:Y:S01]  /*6950*/  FFMA.FTZ R130, R125, R128, R130 ;  /* 0x000000807d827223 */ /* 0x000fe20000010082 */
[----:B------:R-:W-:Y:S02]  /*6960*/  HADD2.F32 R14, -RZ, R10.H0_H0 ;  /* 0x2000000aff0e7230 */ /* 0x000fe40000004100 */
[----:B------:R-:W-:Y:S01]  /*6970*/  FFMA.FTZ R131, R126, R127, R131 ;  /* 0x0000007f7e837223 */ /* 0x000fe20000010083 */
[----:B------:R-:W-:-:S02]  /*6980*/  HADD2.F32 R125, -RZ, R122.H0_H0 ;  /* 0x2000007aff7d7230 */ /* 0x000fc40000004100 */
[----:B------:R-:W-:Y:S01]  /*6990*/  FFMA.FTZ R129, R124, R127, -R129 ;  /* 0x0000007f7c817223 */ /* 0x000fe20000010881 */
[----:B------:R-:W-:Y:S01]  /*69a0*/  HADD2.F32 R126, -RZ, R122.H1_H1 ;  /* 0x3000007aff7e7230 */ /* 0x000fe20000004100 */
[----:B------:R-:W-:Y:S01]  /*69b0*/  F2FP.F16.E4M3.UNPACK_B R122, R117 ;  /* 0x00000075ff7a723e */ /* 0x000fe200020006ff */
[--C-:B------:R-:W-:Y:S02]  /*69c0*/  HADD2.F32 R117, -RZ, R119.reuse.H0_H0 ;  /* 0x20000077ff757230 */ /* 0x100fe40000004100 */
[-C--:B------:R-:W-:Y:S01]  /*69d0*/  FMUL.FTZ R128, R14, R125.reuse ;  /* 0x0000007d0e807220 */ /* 0x080fe20000410000 */
[----:B------:R-:W-:Y:S01]  /*69e0*/  HADD2.F32 R119, -RZ, R119.H1_H1 ;  /* 0x30000077ff777230 */ /* 0x000fe20000004100 */
[----:B------:R-:W-:Y:S01]  /*69f0*/  F2FP.SATFINITE.E4M3.F32.PACK_AB_MERGE_C R12, R35, R12, RZ ;  /* 0x0000000c230c723e */ /* 0x000fe200048070ff */
[----:B------:R-:W-:Y:S02]  /*6a00*/  HADD2.F32 R10, -RZ, R10.H1_H1 ;  /* 0x3000000aff0a7230 */ /* 0x000fe40000004100 */
[----:B------:R-:W-:Y:S01]  /*6a10*/  FMUL.FTZ R127, R117, R125 ;  /* 0x0000007d757f7220 */ /* 0x000fe20000410000 */
[----:B------:R-:W-:-:S02]  /*6a20*/  HADD2.F32 R124, -RZ, R122.H0_H0 ;  /* 0x2000007aff7c7230 */ /* 0x000fc40000004100 */
[CC--:B------:R-:W-:Y:S01]  /*6a30*/  FMUL.FTZ R125, R119.reuse, R126.reuse ;  /* 0x0000007e777d7220 */ /* 0x0c0fe20000410000 */
[----:B------:R-:W-:Y:S02]  /*6a40*/  HADD2.F32 R122, -RZ, R122.H1_H1 ;  /* 0x3000007aff7a7230 */ /* 0x000fe40000004100 */
[----:B------:R-:W-:Y:S01]  /*6a50*/  FMUL.FTZ R126, R10, R126 ;  /* 0x0000007e0a7e7220 */ /* 0x000fe20000410000 */
[----:B------:R-:W-:Y:S01]  /*6a60*/  F2FP.F16.E4M3.UNPACK_B R35, R13 ;  /* 0x0000000dff23723e */ /* 0x000fe200020006ff */
[----:B------:R-:W-:Y:S01]  /*6a70*/  FFMA.FTZ R127, R14, R124, -R127 ;  /* 0x0000007c0e7f7223 */ /* 0x000fe2000001087f */
[----:B------:R-:W-:Y:S01]  /*6a80*/  F2FP.F16.E4M3.UNPACK_B R33, R9 ;  /* 0x00000009ff21723e */ /* 0x000fe200020006ff */
[-C--:B------:R-:W-:Y:S01]  /*6a90*/  FFMA.FTZ R10, R10, R122.reuse, -R125 ;  /* 0x0000007a0a0a7223 */ /* 0x080fe2000001087d */
[----:B------:R-:W-:Y:S01]  /*6aa0*/  FFMA.FTZ R119, R119, R122, R126 ;  /* 0x0000007a77777223 */ /* 0x000fe2000001007e */
[----:B------:R-:W-:Y:S01]  /*6ab0*/  F2FP.F16.E4M3.UNPACK_B R122, R7 ;  /* 0x00000007ff7a723e */ /* 0x000fe200020006ff */
[----:B------:R-:W-:Y:S01]  /*6ac0*/  FFMA.FTZ R14, R117, R124, R128 ;  /* 0x0000007c750e7223 */ /* 0x000fe20000010080 */
[----:B------:R-:W-:Y:S01]  /*6ad0*/  F2FP.SATFINITE.E4M3.F32.PACK_AB_MERGE_C R129, R129, R120, RZ ;  /* 0x000000788181723e */ /* 0x000fe200048070ff */
[----:B------:R-:W-:Y:S01]  /*6ae0*/  HADD2.F32 R117, -RZ, R35.H0_H0 ;  /* 0x20000023ff757230 */ /* 0x000fe20000004100 */
[----:B------:R-:W-:Y:S01]  /*6af0*/  F2FP.SATFINITE.E4M3.F32.PACK_AB_MERGE_C R8, R121, R32, R8 ;  /* 0x000000207908723e */ /* 0x000fe20004807008 */
[----:B------:R-:W-:Y:S01]  /*6b00*/  HADD2.F32 R32, -RZ, R33.H0_H0 ;  /* 0x20000021ff207230 */ /* 0x000fe20000004100 */
[----:B------:R-:W-:Y:S01]  /*6b10*/  F2FP.SATFINITE.E4M3.F32.PACK_AB_MERGE_C R12, R123, R34, R12 ;  /* 0x000000227b0c723e */ /* 0x000fe2000480700c */
[--C-:B------:R-:W-:Y:S01]  /*6b20*/  HADD2.F32 R34, -RZ, R122.reuse.H0_H0 ;  /* 0x2000007aff227230 */ /* 0x100fe20000004100 */
[----:B------:R-:W-:Y:S01]  /*6b30*/  F2FP.F16.E4M3.UNPACK_B R120, R6 ;  /* 0x00000006ff78723e */ /* 0x000fe200020006ff */
[----:B------:R-:W-:Y:S01]  /*6b40*/  HADD2.F32 R122, -RZ, R122.H1_H1 ;  /* 0x3000007aff7a7230 */ /* 0x000fe20000004100 */
[----:B------:R-:W-:-:S02]  /*6b50*/  F2FP.SATFINITE.E4M3.F32.PACK_AB_MERGE_C R130, R131, R130, RZ ;  /* 0x000000828382723e */ /* 0x000fc400048070ff */
[----:B------:R-:W-:Y:S01]  /*6b60*/  FMUL.FTZ R123, R117, R34 ;  /* 0x00000022757b7220 */ /* 0x000fe20000410000 */
[--C-:B------:R-:W-:Y:S01]  /*6b70*/  HADD2.F32 R121, -RZ, R120.reuse.H0_H0 ;  /* 0x20000078ff797230 */ /* 0x100fe20000004100 */
[----:B------:R-:W-:Y:S01]  /*6b80*/  F2FP.SATFINITE.E4M3.F32.PACK_AB_MERGE_C R14, R119, R14, R130 ;  /* 0x0000000e770e723e */ /* 0x000fe20004807082 */
[----:B------:R-:W-:Y:S02]  /*6b90*/  HADD2.F32 R119, -RZ, R35.H1_H1 ;  /* 0x30000023ff777230 */ /* 0x000fe40000004100 */
[C---:B------:R-:W-:Y:S01]  /*6ba0*/  FMUL.FTZ R124, R32.reuse, R34 ;  /* 0x00000022207c7220 */ /* 0x040fe20000410000 */
[----:B------:R-:W-:Y:S02]  /*6bb0*/  HADD2.F32 R34, -RZ, R33.H1_H1 ;  /* 0x30000021ff227230 */ /* 0x000fe40000004100 */
[-C--:B------:R-:W-:Y:S01]  /*6bc0*/  FFMA.FTZ R32, R32, R121.reuse, -R123 ;  /* 0x0000007920207223 */ /* 0x080fe2000001087b */
[----:B------:R-:W-:Y:S02]  /*6bd0*/  HADD2.F32 R120, -RZ, R120.H1_H1 ;  /* 0x30000078ff787230 */ /* 0x000fe40000004100 */
[----:B------:R-:W-:Y:S01]  /*6be0*/  FFMA.FTZ R33, R117, R121, R124 ;  /* 0x0000007975217223 */ /* 0x000fe2000001007c */
[-C--:B------:R-:W-:Y:S01]  /*6bf0*/  FMUL.FTZ R117, R119, R122.reuse ;  /* 0x0000007a77757220 */ /* 0x080fe20000410000 */
[----:B------:R-:W-:Y:S01]  /*6c00*/  F2FP.F16.E4M3.UNPACK_B R13, R13.H1 ;  /* 0x0000000dff0d723e */ /* 0x000fe200030006ff */
[----:B------:R-:W-:Y:S01]  /*6c10*/  FMUL.FTZ R122, R34, R122 ;  /* 0x0000007a227a7220 */ /* 0x000fe20000410000 */
[----:B------:R-:W-:-:S02]  /*6c20*/  F2FP.F16.E4M3.UNPACK_B R121, R7.H1 ;  /* 0x00000007ff79723e */ /* 0x000fc400030006ff */
[----:B------:R-:W-:Y:S01]  /*6c30*/  F2FP.F16.E4M3.UNPACK_B R35, R9.H1 ;  /* 0x00000009ff23723e */ /* 0x000fe200030006ff */
[----:B------:R-:W-:Y:S01]  /*6c40*/  FFMA.FTZ R9, R34, R120, -R117 ;  /* 0x0000007822097223 */ /* 0x000fe20000010875 */
[----:B------:R-:W-:Y:S01]  /*6c50*/  F2FP.F16.E4M3.UNPACK_B R6, R6.H1 ;  /* 0x00000006ff06723e */ /* 0x000fe200030006ff */
[----:B------:R-:W-:Y:S02]  /*6c60*/  HADD2.F32 R117, -RZ, R13.H0_H0 ;  /* 0x2000000dff757230 */ /* 0x000fe40000004100 */
[----:B------:R-:W-:Y:S01]  /*6c70*/  FFMA.FTZ R34, R119, R120, R122 ;  /* 0x0000007877227223 */ /* 0x000fe2000001007a */
[----:B------:R-:W-:Y:S01]  /*6c80*/  HADD2.F32 R124, -RZ, R121.H0_H0 ;  /* 0x20000079ff7c7230 */ /* 0x000fe20000004100 */
[----:B------:R-:W-:Y:S01]  /*6c90*/  F2FP.F16.E4M3.UNPACK_B R119, R15 ;  /* 0x0000000fff77723e */ /* 0x000fe200020006ff */
[----:B------:R-:W-:Y:S01]  /*6ca0*/  HADD2.F32 R7, -RZ, R35.H0_H0 ;  /* 0x20000023ff077230 */ /* 0x000fe20000004100 */
[----:B------:R-:W-:Y:S01]  /*6cb0*/  F2FP.SATFINITE.E4M3.F32.PACK_AB_MERGE_C R10, R10, R127, R129 ;  /* 0x0000007f0a0a723e */ /* 0x000fe20004807081 */
        /* <DEDUP_REMOVED lines=23> */
[----:B------:R-:W-:Y:S01]  /*6e30*/  HADD2.F32 R124, -RZ, R5.H0_H0 ;  /* 0x20000005ff7c7230 */ /* 0x000fe20000004100 */
[----:B------:R-:W-:Y:S01]  /*6e40*/  F2FP.SATFINITE.E4M3.F32.PACK_AB_MERGE_C R6, R13, R6, RZ ;  /* 0x000000060d06723e */ /* 0x000fe200048070ff */
[----:B------:R-:W-:-:S02]  /*6e50*/  HADD2.F32 R4, -RZ, R121.H0_H0 ;  /* 0x20000079ff047230 */ /* 0x000fc40000004100 */
[-C--:B------:R-:W-:Y:S01]  /*6e60*/  FMUL.FTZ R130, R122, R128.reuse ;  /* 0x000000807a827220 */ /* 0x080fe20000410000 */
[C---:B------:R-:W-:Y:S01]  /*6e70*/  FMUL.FTZ R131, R15.reuse, R128 ;  /* 0x000000800f837220 */ /* 0x040fe20000410000 */
[----:B------:R-:W-:Y:S01]  /*6e80*/  HADD2.F32 R129, -RZ, R127.H0_H0 ;  /* 0x2000007fff817230 */ /* 0x000fe20000004100 */
[----:B------:R-:W-:Y:S01]  /*6e90*/  F2FP.SATFINITE.E4M3.F32.PACK_AB_MERGE_C R7, R120, R7, RZ ;  /* 0x000000077807723e */ /* 0x000fe200048070ff */
[----:B------:R-:W-:Y:S02]  /*6ea0*/  HADD2.F32 R117, -RZ, R11.H0_H0 ;  /* 0x2000000bff757230 */ /* 0x000fe40000004100 */
[-C--:B------:R-:W-:Y:S01]  /*6eb0*/  FFMA.FTZ R130, R15, R124.reuse, -R130 ;  /* 0x0000007c0f827223 */ /* 0x080fe20000010882 */
[----:B------:R-:W-:Y:S01]  /*6ec0*/  FFMA.FTZ R131, R122, R124, R131 ;  /* 0x0000007c7a837223 */ /* 0x000fe20000010083 */
[----:B------:R-:W-:Y:S02]  /*6ed0*/  HADD2.F32 R121, -RZ, R121.H1_H1 ;  /* 0x30000079ff797230 */ /* 0x000fe40000004100 */
[----:B------:R-:W-:Y:S01]  /*6ee0*/  FMUL.FTZ R128, R4, R129 ;  /* 0x0000008104807220 */ /* 0x000fe20000410000 */
[----:B------:R-:W-:-:S02]  /*6ef0*/  HADD2.F32 R124, -RZ, R127.H1_H1 ;  /* 0x3000007fff7c7230 */ /* 0x000fc40000004100 */
[----:B------:R-:W-:Y:S01]  /*6f00*/  FMUL.FTZ R129, R117, R129 ;  /* 0x0000008175817220 */ /* 0x000fe20000410000 */
[----:B------:R-:W-:Y:S01]  /*6f10*/  HADD2.F32 R11, -RZ, R11.H1_H1 ;  /* 0x3000000bff0b7230 */ /* 0x000fe20000004100 */
[----:B------:R-:W-:Y:S01]  /*6f20*/  F2FP.SATFINITE.E4M3.F32.PACK_AB_MERGE_C R9, R9, R32, R6 ;  /* 0x000000200909723e */ /* 0x000fe20004807006 */
[----:B------:R-:W-:Y:S02]  /*6f30*/  HADD2.F32 R125, -RZ, R123.H0_H0 ;  /* 0x2000007bff7d7230 */ /* 0x000fe40000004100 */
[-C--:B------:R-:W-:Y:S01]  /*6f40*/  FMUL.FTZ R132, R121, R124.reuse ;  /* 0x0000007c79847220 */ /* 0x080fe20000410000 */
[----:B------:R-:W-:Y:S02]  /*6f50*/  HADD2.F32 R119, -RZ, R119.H1_H1 ;  /* 0x30000077ff777230 */ /* 0x000fe40000004100 */
[----:B------:R-:W-:Y:S01]  /*6f60*/  FMUL.FTZ R134, R11, R124 ;  /* 0x0000007c0b867220 */ /* 0x000fe20000410000 */
[----:B------:R-:W-:Y:S02]  /*6f70*/  HADD2.F32 R126, -RZ, R126.H1_H1 ;  /* 0x3000007eff7e7230 */ /* 0x000fe40000004100 */
[----:B------:R-:W-:Y:S01]  /*6f80*/  FFMA.FTZ R129, R4, R125, R129 ;  /* 0x0000007d04817223 */ /* 0x000fe20000010081 */
[----:B------:R-:W-:-:S02]  /*6f90*/  HADD2.F32 R35, -RZ, R35.H1_H1 ;  /* 0x30000023ff237230 */ /* 0x000fc40000004100 */
[----:B------:R-:W-:Y:S01]  /*6fa0*/  FFMA.FTZ R128, R117, R125, -R128 ;  /* 0x0000007d75807223 */ /* 0x000fe20000010880 */
[----:B------:R-:W-:Y:S02]  /*6fb0*/  HADD2.F32 R122, -RZ, R123.H1_H1 ;  /* 0x3000007bff7a7230 */ /* 0x000fe40000004100 */
[-C--:B------:R-:W-:Y:S01]  /*6fc0*/  FMUL.FTZ R124, R119, R126.reuse ;  /* 0x0000007e777c7220 */ /* 0x080fe20000410000 */
[----:B------:R-:W-:Y:S02]  /*6fd0*/  HADD2.F32 R4, -RZ, R5.H1_H1 ;  /* 0x30000005ff047230 */ /* 0x000fe40000004100 */
[----:B------:R-:W-:Y:S01]  /*6fe0*/  FMUL.FTZ R126, R35, R126 ;  /* 0x0000007e237e7220 */ /* 0x000fe20000410000 */
[----:B------:R-:W-:Y:S01]  /*6ff0*/  F2FP.SATFINITE.E4M3.F32.PACK_AB_MERGE_C R13, R34, R33, R7 ;  /* 0x00000021220d723e */ /* 0x000fe20004807007 */
[-C--:B------:R-:W-:Y:S01]  /*7000*/  FFMA.FTZ R11, R11, R122.reuse, -R132 ;  /* 0x0000007a0b0b7223 */ /* 0x080fe20000010884 */
[----:B------:R-:W-:Y:S01]  /*7010*/  FFMA.FTZ R134, R121, R122, R134 ;  /* 0x0000007a79867223 */ /* 0x000fe20000010086 */
[-C--:B------:R-:W-:Y:S01]  /*7020*/  FFMA.FTZ R35, R35, R4.reuse, -R124 ;  /* 0x0000000423237223 */ /* 0x080fe2000001087c */
[----:B------:R-:W-:-:S02]  /*7030*/  FFMA.FTZ R126, R119, R4, R126 ;  /* 0x00000004777e7223 */ /* 0x000fc4000001007e */
[----:B------:R-:W-:Y:S02]  /*7040*/  F2FP.SATFINITE.E4M3.F32.PACK_AB_MERGE_C R11, R11, R128, RZ ;  /* 0x000000800b0b723e */ /* 0x000fe400048070ff */
[----:B------:R-:W-:Y:S02]  /*7050*/  F2FP.SATFINITE.E4M3.F32.PACK_AB_MERGE_C R129, R134, R129, RZ ;  /* 0x000000818681723e */ /* 0x000fe400048070ff */
[----:B------:R-:W-:Y:S02]  /*7060*/  F2FP.SATFINITE.E4M3.F32.PACK_AB_MERGE_C R11, R35, R130, R11 ;  /* 0x00000082230b723e */ /* 0x000fe4000480700b */
[----:B------:R-:W-:-:S07]  /*7070*/  F2FP.SATFINITE.E4M3.F32.PACK_AB_MERGE_C R15, R126, R131, R129 ;  /* 0x000000837e0f723e */ /* 0x000fce0004807081 */
.L_x_7837:
[----:B------:R-:W-:Y:S05]  /*7080*/  BSYNC B2 ;  /* 0x0000000000027941 */ /* 0x000fea0003800000 */
.L_x_7836:
[----:B------:R-:W-:Y:S01]  /*7090*/  ISETP.GE.AND P3, PT, R118, R112, PT ;  /* 0x000000707600720c */ /* 0x000fe20003f66270 */
[----:B--2---:R4:W-:-:S12]  /*70a0*/  ST.E.128 desc[UR36][R98.64], R8 ;  /* 0x0000000862007985 */ /* 0x0049d8000c101d24 */
[----:B------:R-:W-:-:S04]  /*70b0*/  @!P3 IADD3 R4, P4, R107, R118, RZ ;  /* 0x000000766b04b210 */ /* 0x000fc80007f9e0ff */
[----:B------:R-:W-:-:S05]  /*70c0*/  @!P3 LEA.HI.X.SX32 R5, R118, R105, 0x1, P4 ;  /* 0x000000697605b211 */ /* 0x000fca00020f0eff */
[----:B---3--:R4:W-:Y:S04]  /*70d0*/  @!P3 ST.E.128 desc[UR36][R4.64], R12 ;  /* 0x0000000c0400b985 */ /* 0x0089e8000c101d24 */
.L_x_7835:
[----:B------:R-:W-:Y:S05]  /*70e0*/  BSYNC B1 ;  /* 0x0000000000017941 */ /* 0x000fea0003800000 */
.L_x_7834:
[----:B------:R-:W-:-:S03]  /*70f0*/  UMOV UR4, 0xffffffff ;  /* 0xffffffff00047882 */ /* 0x000fc60000000000 */
[----:B------:R-:W-:Y:S05]  /*7100*/  BRA.DIV UR4, `(.L_x_7838) ;  /* 0x000001b204487947 */ /* 0x000fea000b800000 */
[----:B------:R0:W0:Y:S04]  /*7110*/  SHFL.IDX PT, R33, R103, 0x1, 0x1c1f ;  /* 0x003c1f0067217f89 */ /* 0x00002800000e0000 */
[----:B----4-:R4:W0:Y:S02]  /*7120*/  SHFL.IDX PT, R14, R102, 0x1, 0x1c1f ;  /* 0x003c1f00660e7f89 */ /* 0x01082400000e0000 */
.L_x_8112:
[----:B------:R-:W-:Y:S01]  /*7130*/  VIADD R4, R190, 0x40 ;  /* 0x00000040be047836 */ /* 0x000fe20000000000 */
[----:B------:R-:W-:Y:S04]  /*7140*/  BSSY B1, `(.L_x_7839) ;  /* 0x00000f8000017945 */ /* 0x000fe80003800000 */
[----:B------:R-:W-:-:S13]  /*7150*/  ISETP.GE.OR P3, PT, R4, R97, P1 ;  /* 0x000000610400720c */ /* 0x000fda0000f66670 */
[----:B------:R-:W-:Y:S05]  /*7160*/  @P3 BRA `(.L_x_7840) ;  /* 0x0000000c00d43947 */ /* 0x000fea0003800000 */
[----:B------:R-:W-:Y:S01]  /*7170*/  SEL R4, R73, R114, !P0 ;  /* 0x0000007249047207 */ /* 0x000fe20004000000 */
[----:B------:R-:W-:Y:S01]  /*7180*/  BSSY B2, `(.L_x_7841) ;  /* 0x00000ee000027945 */ /* 0x000fe20003800000 */
[----:B------:R-:W-:Y:S02]  /*7190*/  SHF.R.U32.HI R6, RZ, 0x3, R197 ;  /* 0x00000003ff067819 */ /* 0x000fe400000116c5 */
[----:B------:R-:W-:Y:S02]  /*71a0*/  SHF.R.S32.HI R5, RZ, 0x1f, R4 ;  /* 0x0000001fff057819 */ /* 0x000fe40000011404 */
[----:B0-----:R-:W-:Y:S02]  /*71b0*/  IADD3 R12, P3, R64, R14, RZ ;  /* 0x0000000e400c7210 */ /* 0x001fe40007f7e0ff */
[----:B------:R-:W-:Y:S02]  /*71c0*/  LEA.HI R4, R5, R4, RZ, 0x5 ;  /* 0x0000000405047211 */ /* 0x000fe400078f28ff */
[----:B------:R-:W-:-:S02]  /*71d0*/  IADD3.X R13, R33, R62, RZ, P3, !PT ;  /* 0x0000003e210d7210 */ /* 0x000fc40001ffe4ff */
[----:B------:R-:W-:-:S05]  /*71e0*/  LEA.HI.SX32 R4, R4, R65, 0x1b ;  /* 0x0000004104047211 */ /* 0x000fca00078fdaff */
[----:B------:R-:W-:-:S05]  /*71f0*/  IMAD.SHL.U32 R15, R4, 0x10, RZ ;  /* 0x00000010040f7824 */ /* 0x000fca00078e00ff */
[----:B------:R-:W-:-:S04]  /*7200*/  LOP3.LUT R4, R197, 0x70, R15, 0xf8, !PT ;  /* 0x00000070c5047812 */ /* 0x000fc800078ef80f */
[----:B------:R-:W-:-:S05]  /*7210*/  LOP3.LUT R5, R4, R6, RZ, 0x3c, !PT ;  /* 0x0000000604057212 */ /* 0x000fca00078e3cff */
[----:B------:R-:W-:Y:S02]  /*7220*/  IMAD.IADD R7, R204, 0x1, R5 ;  /* 0x00000001cc077824 */ /* 0x000fe400078e0205 */
[C---:B------:R-:W-:Y:S02]  /*7230*/  IMAD R5, R188.reuse, 0x5000, R3 ;  /* 0x00005000bc057824 */ /* 0x040fe400078e0203 */
        /* <DEDUP_REMOVED lines=12> */
[----:B------:R-:W-:Y:S02]  /*7300*/  SHF.R.U32.HI R122, RZ, 0x10, R37 ;  /* 0x00000010ff7a7819 */ /* 0x000fe40000011625 */
[----:B------:R-:W-:Y:S01]  /*7310*/  MOV R37, R4 ;  /* 0x0000000400257202 */ /* 0x000fe20000000f00 */
[----:B------:R-:W-:Y:S01]  /*7320*/  IMAD.SHL.U32 R4, R121, 0x100, RZ ;  /* 0x0000010079047824 */ /* 0x000fe200078e00ff */
[----:B------:R-:W-:Y:S01]  /*7330*/  SHF.R.U32.HI R117, RZ, 0x8, R39 ;  /* 0x00000008ff757819 */ /* 0x000fe20000011627 */
[----:B------:R-:W-:Y:S01]  /*7340*/  IMAD.U32 R6, R122, 0x10000, RZ ;  /* 0x000100007a067824 */ /* 0x000fe200078e00ff */
[----:B------:R-:W-:-:S02]  /*7350*/  PRMT R35, R120, 0x654, R35 ;  /* 0x0000065478237816 */ /* 0x000fc40000000023 */
[--C-:B------:R-:W-:Y:S02]  /*7360*/  SHF.R.U32.HI R119, RZ, 0x10, R39.reuse ;  /* 0x00000010ff777819 */ /* 0x100fe40000011627 */
[----:B------:R-:W-:Y:S02]  /*7370*/  LOP3.LUT R36, R39, 0xff, RZ, 0xc0, !PT ;  /* 0x000000ff27247812 */ /* 0x000fe400078ec0ff */
[----:B--2---:R-:W-:Y:S02]  /*7380*/  SHF.R.U32.HI R105, RZ, 0x18, R39 ;  /* 0x00000018ff697819 */ /* 0x004fe40000011627 */
[--C-:B------:R-:W-:Y:S02]  /*7390*/  SHF.R.U32.HI R99, RZ, 0x8, R41.reuse ;  /* 0x00000008ff637819 */ /* 0x100fe40000011629 */
[--C-:B---3--:R-:W-:Y:S02]  /*73a0*/  SHF.R.U32.HI R107, RZ, 0x10, R41.reuse ;  /* 0x00000010ff6b7819 */ /* 0x108fe40000011629 */
[----:B------:R-:W-:Y:S01]  /*73b0*/  LOP3.LUT R39, R41, 0xff, RZ, 0xc0, !PT ;  /* 0x000000ff29277812 */ /* 0x000fe200078ec0ff */
[----:B------:R-:W-:Y:S01]  /*73c0*/  IMAD.SHL.U32 R8, R99, 0x100, RZ ;  /* 0x0000010063087824 */ /* 0x000fe200078e00ff */
[----:B------:R-:W-:-:S02]  /*73d0*/  SHF.R.U32.HI R118, RZ, 0x18, R41 ;  /* 0x00000018ff767819 */ /* 0x000fc40000011629 */
[--C-:B------:R-:W-:Y:S02]  /*73e0*/  SHF.R.U32.HI R42, RZ, 0x8, R43.reuse ;  /* 0x00000008ff2a7819 */ /* 0x100fe4000001162b */
[----:B------:R-:W-:Y:S02]  /*73f0*/  LOP3.LUT R40, R43, 0xff, RZ, 0xc0, !PT ;  /* 0x000000ff2b287812 */ /* 0x000fe400078ec0ff */
[----:B------:R-:W-:Y:S02]  /*7400*/  SHF.R.U32.HI R41, RZ, 0x18, R43 ;  /* 0x00000018ff297819 */ /* 0x000fe4000001162b */
[----:B------:R-:W-:Y:S01]  /*7410*/  LOP3.LUT R35, R35, 0xff00, R4, 0xf8, !PT ;  /* 0x0000ff0023237812 */ /* 0x000fe200078ef804 */
[----:B------:R-:W-:Y:S01]  /*7420*/  IMAD.SHL.U32 R4, R117, 0x100, RZ ;  /* 0x0000010075047824 */ /* 0x000fe200078e00ff */
[----:B------:R-:W-:Y:S02]  /*7430*/  PRMT R5, R105, 0x654, R36 ;  /* 0x0000065469057816 */ /* 0x000fe40000000024 */
[----:B------:R-:W-:-:S02]  /*7440*/  PRMT R39, R118, 0x654, R39 ;  /* 0x0000065476277816 */ /* 0x000fc40000000027 */
[----:B------:R-:W-:Y:S02]  /*7450*/  PRMT R41, R41, 0x654, R40 ;  /* 0x0000065429297816 */ /* 0x000fe40000000028 */
[----:B------:R-:W-:Y:S02]  /*7460*/  SHF.L.U32 R36, R42, 0x8, RZ ;  /* 0x000000082a247819 */ /* 0x000fe400000006ff */
[----:B------:R-:W-:Y:S01]  /*7470*/  LOP3.LUT R5, R5, 0xff00, R4, 0xf8, !PT ;  /* 0x0000ff0005057812 */ /* 0x000fe200078ef804 */
[----:B------:R-:W-:Y:S01]  /*7480*/  IMAD.U32 R4, R119, 0x10000, RZ ;  /* 0x0001000077047824 */ /* 0x000fe200078e00ff */
[----:B------:R-:W-:Y:S02]  /*7490*/  SHF.R.U32.HI R98, RZ, 0x10, R43 ;  /* 0x00000010ff627819 */ /* 0x000fe4000001162b */
[----:B------:R-:W-:Y:S01]  /*74a0*/  LOP3.LUT R99, R39, 0xff00, R8, 0xf8, !PT ;  /* 0x0000ff0027637812 */ /* 0x000fe200078ef808 */
[----:B------:R-:W-:Y:S01]  /*74b0*/  IMAD.U32 R8, R107, 0x10000, RZ ;  /* 0x000100006b087824 */ /* 0x000fe200078e00ff */
[----:B------:R-:W-:Y:S01]  /*74c0*/  LOP3.LUT R105, R41, 0xff00, R36, 0xf8, !PT ;  /* 0x0000ff0029697812 */ /* 0x000fe200078ef824 */
[----:B------:R-:W-:Y:S01]  /*74d0*/  IMAD.U32 R98, R98, 0x10000, RZ ;  /* 0x0001000062627824 */ /* 0x000fe200078e00ff */
[----:B------:R-:W-:-:S02]  /*74e0*/  F2FP.F16.E4M3.UNPACK_B R43, R116.H1 ;  /* 0x00000074ff2b723e */ /* 0x000fc400030006ff */
        /* <DEDUP_REMOVED lines=10> */
[-C--:B------:R-:W-:Y:S01]  /*7590*/  FMUL.FTZ R118, R36, R5.reuse ;  /* 0x0000000524767220 */ /* 0x080fe20000410000 */
[--C-:B------:R-:W-:Y:S02]  /*75a0*/  HADD2.F32 R42, -RZ, R40.reuse.H0_H0 ;  /* 0x20000028ff2a7230 */ /* 0x100fe40000004100 */
[----:B------:R-:W-:Y:S01]  /*75b0*/  FMUL.FTZ R107, R35, R5 ;  /* 0x00000005236b7220 */ /* 0x000fe20000410000 */
[----:B------:R-:W-:Y:S01]  /*75c0*/  LOP3.LUT R5, R105, 0xff0000, R98, 0xf8, !PT ;  /* 0x00ff000069057812 */ /* 0x000fe200078ef862 */
[----:B------:R-:W-:Y:S01]  /*75d0*/  HADD2.F32 R99, -RZ, R40.H1_H1 ;  /* 0x30000028ff637230 */ /* 0x000fe20000004100 */
[----:B------:R-:W-:Y:S01]  /*75e0*/  F2FP.F16.E4M3.UNPACK_B R116, R116 ;  /* 0x00000074ff74723e */ /* 0x000fe200020006ff */
[----:B------:R-:W-:Y:S02]  /*75f0*/  HADD2.F32 R98, -RZ, R41.H1_H1 ;  /* 0x30000029ff627230 */ /* 0x000fe40000004100 */
[----:B------:R-:W-:Y:S01]  /*7600*/  FFMA.FTZ R35, R35, R42, -R118 ;  /* 0x0000002a23237223 */ /* 0x000fe20000010876 */
[----:B------:R-:W-:-:S02]  /*7610*/  HADD2.F32 R40, -RZ, R39.H1_H1 ;  /* 0x30000027ff287230 */ /* 0x000fc40000004100 */
[----:B------:R-:W-:Y:S01]  /*7620*/  FFMA.FTZ R36, R36, R42, R107 ;  /* 0x0000002a24247223 */ /* 0x000fe2000001006b */
[----:B------:R-:W-:Y:S01]  /*7630*/  F2FP.F16.E4M3.UNPACK_B R42, R38 ;  /* 0x00000026ff2a723e */ /* 0x000fe200020006ff */
[----:B------:R-:W-:Y:S01]  /*7640*/  HADD2.F32 R118, -RZ, R116.H0_H0 ;  /* 0x20000074ff767230 */ /* 0x000fe20000004100 */
[----:B------:R-:W-:Y:S01]  /*7650*/  F2FP.F16.E4M3.UNPACK_B R41, R37 ;  /* 0x00000025ff29723e */ /* 0x000fe200020006ff */
[-C--:B------:R-:W-:Y:S01]  /*7660*/  FMUL.FTZ R37, R98, R43.reuse ;  /* 0x0000002b62257220 */ /* 0x080fe20000410000 */
[C---:B------:R-:W-:Y:S01]  /*7670*/  FMUL.FTZ R105, R40.reuse, R43 ;  /* 0x0000002b28697220 */ /* 0x040fe20000410000 */
[----:B------:R-:W-:Y:S01]  /*7680*/  F2FP.F16.E4M3.UNPACK_B R113, R113 ;  /* 0x00000071ff71723e */ /* 0x000fe200020006ff */
[----:B------:R-:W-:Y:S02]  /*7690*/  HADD2.F32 R43, -RZ, R42.H0_H0 ;  /* 0x2000002aff2b7230 */ /* 0x000fe40000004100 */
[----:B------:R-:W-:Y:S01]  /*76a0*/  FFMA.FTZ R38, R40, R99, -R37 ;  /* 0x0000006328267223 */ /* 0x000fe20000010825 */
[----:B------:R-:W-:-:S02]  /*76b0*/  HADD2.F32 R39, -RZ, R41.H0_H0 ;  /* 0x20000029ff277230 */ /* 0x000fc40000004100 */
[----:B------:R-:W-:Y:S01]  /*76c0*/  FFMA.FTZ R37, R98, R99, R105 ;  /* 0x0000006362257223 */ /* 0x000fe20000010069 */
[----:B------:R-:W-:Y:S02]  /*76d0*/  HADD2.F32 R116, -RZ, R116.H1_H1 ;  /* 0x30000074ff747230 */ /* 0x000fe40000004100 */
[-C--:B------:R-:W-:Y:S01]  /*76e0*/  FMUL.FTZ R120, R43, R118.reuse ;  /* 0x000000762b787220 */ /* 0x080fe20000410000 */
[----:B------:R-:W-:Y:S02]  /*76f0*/  HADD2.F32 R98, -RZ, R42.H1_H1 ;  /* 0x3000002aff627230 */ /* 0x000fe40000004100 */
[----:B------:R-:W-:Y:S01]  /*7700*/  FMUL.FTZ R118, R39, R118 ;  /* 0x0000007627767220 */ /* 0x000fe20000410000 */
[----:B------:R-:W-:Y:S01]  /*7710*/  HADD2.F32 R40, -RZ, R113.H0_H0 ;  /* 0x20000071ff287230 */ /* 0x000fe20000004100 */
[----:B------:R-:W-:Y:S01]  /*7720*/  F2FP.F16.E4M3.UNPACK_B R99, R10.H1 ;  /* 0x0000000aff63723e */ /* 0x000fe200030006ff */
[----:B------:R-:W-:Y:S02]  /*7730*/  HADD2.F32 R41, -RZ, R41.H1_H1 ;  /* 0x30000029ff297230 */ /* 0x000fe40000004100 */
[----:B------:R-:W-:Y:S01]  /*7740*/  FMUL.FTZ R42, R98, R116 ;  /* 0x00000074622a7220 */ /* 0x000fe20000410000 */
[----:B------:R-:W-:-:S02]  /*7750*/  HADD2.F32 R113, -RZ, R113.H1_H1 ;  /* 0x30000071ff717230 */ /* 0x000fc40000004100 */
[-C--:B------:R-:W-:Y:S01]  /*7760*/  FFMA.FTZ R39, R39, R40.reuse, -R120 ;  /* 0x0000002827277223 */ /* 0x080fe20000010878 */
[----:B------:R-:W-:Y:S01]  /*7770*/  FFMA.FTZ R40, R43, R40, R118 ;  /* 0x000000282b287223 */ /* 0x000fe20000010076 */
[----:B------:R-:W-:Y:S01]  /*7780*/  F2FP.F16.E4M3.UNPACK_B R43, R115.H1 ;  /* 0x00000073ff2b723e */ /* 0x000fe200030006ff */
[C---:B------:R-:W-:Y:S01]  /*7790*/  FMUL.FTZ R117, R41.reuse, R116 ;  /* 0x0000007429757220 */ /* 0x040fe20000410000 */
[----:B------:R-:W-:Y:S01]  /*77a0*/  FFMA.FTZ R42, R41, R113, -R42 ;  /* 0x00000071292a7223 */ /* 0x000fe2000001082a */
[----:B------:R-:W-:Y:S01]  /*77b0*/  F2FP.F16.E4M3.UNPACK_B R41, R34.H1 ;  /* 0x00000022ff29723e */ /* 0x000fe200030006ff */
[----:B------:R-:W-:Y:S01]  /*77c0*/  HADD2.F32 R105, -RZ, R99.H0_H0 ;  /* 0x20000063ff697230 */ /* 0x000fe20000004100 */
[----:B------:R-:W-:Y:S01]  /*77d0*/  F2FP.F16.E4M3.UNPACK_B R107, R111.H1 ;  /* 0x0000006fff6b723e */ /* 0x000fe200030006ff */
[--C-:B------:R-:W-:Y:S02]  /*77e0*/  HADD2.F32 R116, -RZ, R43.reuse.H0_H0 ;  /* 0x2000002bff747230 */ /* 0x100fe40000004100 */
[----:B------:R-:W-:Y:S01]  /*77f0*/  FFMA.FTZ R117, R98, R113, R117 ;  /* 0x0000007162757223 */ /* 0x000fe20000010075 */
[----:B------:R-:W-:Y:S01]  /*7800*/  HADD2.F32 R118, -RZ, R43.H1_H1 ;  /* 0x3000002bff767230 */ /* 0x000fe20000004100 */
[----:B------:R-:W-:Y:S01]  /*7810*/  F2FP.F16.E4M3.UNPACK_B R115, R115 ;  /* 0x00000073ff73723e */ /* 0x000fe200020006ff */
[----:B------:R-:W-:-:S02]  /*7820*/  HADD2.F32 R43, -RZ, R41.H0_H0 ;  /* 0x20000029ff2b7230 */ /* 0x000fc40000004100 */
[----:B------:R-:W-:Y:S01]  /*7830*/  FMUL.FTZ R120, R105, R116 ;  /* 0x0000007469787220 */ /* 0x000fe20000410000 */
[----:B------:R-:W-:Y:S01]  /*7840*/  HADD2.F32 R99, -RZ, R99.H1_H1 ;  /* 0x30000063ff637230 */ /* 0x000fe20000004100 */
[----:B------:R-:W-:Y:S01]  /*7850*/  F2FP.F16.E4M3.UNPACK_B R34, R34 ;  /* 0x00000022ff22723e */ /* 0x000fe200020006ff */
[----:B------:R-:W-:Y:S02]  /*7860*/  HADD2.F32 R41, -RZ, R41.H1_H1 ;  /* 0x30000029ff297230 */ /* 0x000fe40000004100 */
[----:B------:R-:W-:Y:S01]  /*7870*/  FMUL.FTZ R122, R43, R116 ;  /* 0x000000742b7a7220 */ /* 0x000fe20000410000 */
[--C-:B------:R-:W-:Y:S02]  /*7880*/  HADD2.F32 R116, -RZ, R107.reuse.H1_H1 ;  /* 0x3000006bff747230 */ /* 0x100fe40000004100 */
[-C--:B------:R-:W-:Y:S01]  /*7890*/  FMUL.FTZ R124, R99, R118.reuse ;  /* 0x00000076637c7220 */ /* 0x080fe20000410000 */
[----:B------:R-:W-:Y:S02]  /*78a0*/  HADD2.F32 R98, -RZ, R107.H0_H0 ;  /* 0x2000006bff627230 */ /* 0x000fe40000004100 */
[C---:B------:R-:W-:Y:S01]  /*78b0*/  FMUL.FTZ R118, R41.reuse, R118 ;  /* 0x0000007629767220 */ /* 0x040fe20000410000 */
[----:B------:R-:W-:Y:S01]  /*78c0*/  F2FP.F16.E4M3.UNPACK_B R111, R111 ;  /* 0x0000006fff6f723e */ /* 0x000fe200020006ff */
[----:B------:R-:W-:Y:S01]  /*78d0*/  FFMA.FTZ R107, R41, R116, -R124 ;  /* 0x00000074296b7223 */ /* 0x000fe2000001087c */
[----:B------:R-:W-:Y:S01]  /*78e0*/  F2FP.F16.E4M3.UNPACK_B R41, R10 ;  /* 0x0000000aff29723e */ /* 0x000fe200020006ff */
[----:B------:R-:W-:Y:S01]  /*78f0*/  FFMA.FTZ R120, R43, R98, -R120 ;  /* 0x000000622b787223 */ /* 0x000fe20000010878 */
[----:B------:R-:W-:Y:S01]  /*7900*/  FFMA.FTZ R113, R99, R116, R118 ;  /* 0x0000007463717223 */ /* 0x000fe20000010076 */
[----:B------:R-:W-:-:S02]  /*7910*/  HADD2.F32 R99, -RZ, R115.H0_H0 ;  /* 0x20000073ff637230 */ /* 0x000fc40000004100 */
[----:B------:R-:W-:Y:S01]  /*7920*/  FFMA.FTZ R122, R105, R98, R122 ;  /* 0x00000062697a7223 */ /* 0x000fe2000001007a */
[--C-:B------:R-:W-:Y:S01]  /*7930*/  HADD2.F32 R10, -RZ, R34.reuse.H0_H0 ;  /* 0x20000022ff0a7230 */ /* 0x100fe20000004100 */
[----:B------:R-:W-:Y:S01]  /*7940*/  F2FP.SATFINITE.E4M3.F32.PACK_AB_MERGE_C R35, R38, R35, RZ ;  /* 0x000000232623723e */ /* 0x000fe200048070ff */
[----:B------:R-:W-:Y:S01]  /*7950*/  HADD2.F32 R43, -RZ, R41.H0_H0 ;  /* 0x20000029ff2b7230 */ /* 0x000fe20000004100 */
[----:B------:R-:W-:Y:S01]  /*7960*/  F2FP.SATFINITE.E4M3.F32.PACK_AB_MERGE_C R37, R37, R36, RZ ;  /* 0x000000242525723e */ /* 0x000fe200048070ff */
[----:B------:R-:W-:Y:S02]  /*7970*/  HADD2.F32 R115, -RZ, R115.H1_H1 ;  /* 0x30000073ff737230 */ /* 0x000fe40000004100 */
[-C--:B------:R-:W-:Y:S01]  /*7980*/  FMUL.FTZ R116, R10, R99.reuse ;  /* 0x000000630a747220 */ /* 0x080fe20000410000 */
[----:B------:R-:W-:Y:S02]  /*7990*/  HADD2.F32 R41, -RZ, R41.H1_H1 ;  /* 0x30000029ff297230 */ /* 0x000fe40000004100 */
[----:B------:R-:W-:Y:S01]  /*79a0*/  FMUL.FTZ R105, R43, R99 ;  /* 0x000000632b697220 */ /* 0x000fe20000410000 */
[----:B------:R-:W-:Y:S01]  /*79b0*/  HADD2.F32 R34, -RZ, R34.H1_H1 ;  /* 0x30000022ff227230 */ /* 0x000fe20000004100 */
[----:B------:R-:W-:Y:S01]  /*79c0*/  F2FP.F16.E4M3.UNPACK_B R38, R32 ;  /* 0x00000020ff26723e */ /* 0x000fe200020006ff */
[----:B------:R-:W-:-:S02]  /*79d0*/  HADD2.F32 R98, -RZ, R111.H0_H0 ;  /* 0x2000006fff627230 */ /* 0x000fc40000004100 */
        /* <DEDUP_REMOVED lines=8> */
[----:B------:R-:W-:Y:S02]  /*7a60*/  F2FP.F16.E4M3.UNPACK_B R41, R9 ;  /* 0x00000009ff29723e */ /* 0x000fe400020006ff */
        /* <DEDUP_REMOVED lines=11> */
[C---:B------:R-:W-:Y:S01]  /*7b20*/  FMUL.FTZ R118, R37.reuse, R40 ;  /* 0x0000002825767220 */ /* 0x040fe20000410000 */
        /* <DEDUP_REMOVED lines=10> */
[-C--:B------:R-:W-:Y:S01]  /*7bd0*/  FFMA.FTZ R9, R42, R43.reuse, R99 ;  /* 0x0000002b2a097223 */ /* 0x080fe20000010063 */
[----:B------:R-:W-:Y:S01]  /*7be0*/  F2FP.F16.E4M3.UNPACK_B R39, R32.H1 ;  /* 0x00000020ff27723e */ /* 0x000fe200030006ff */
[----:B------:R-:W-:Y:S01]  /*7bf0*/  FFMA.FTZ R32, R40, R43, -R105 ;  /* 0x0000002b28207223 */ /* 0x000fe20000010869 */
[----:B------:R-:W-:Y:S01]  /*7c00*/  HADD2.F32 R40, -RZ, R41.H0_H0 ;  /* 0x20000029ff287230 */ /* 0x000fe20000004100 */
[----:B------:R-:W-:Y:S01]  /*7c10*/  F2FP.SATFINITE.E4M3.F32.PACK_AB_MERGE_C R113, R113, R122, RZ ;  /* 0x0000007a7171723e */ /* 0x000fe200048070ff */
[----:B------:R-:W-:Y:S02]  /*7c20*/  HADD2.F32 R99, -RZ, R98.H0_H0 ;  /* 0x20000062ff637230 */ /* 0x000fe40000004100 */
[----:B------:R-:W-:Y:S01]  /*7c30*/  HADD2.F32 R8, -RZ, R39.H0_H0 ;  /* 0x20000027ff087230 */ /* 0x000fe20000004100 */
[----:B------:R-:W-:Y:S01]  /*7c40*/  F2FP.SATFINITE.E4M3.F32.PACK_AB_MERGE_C R10, R111, R10, R113 ;  /* 0x0000000a6f0a723e */ /* 0x000fe20004807071 */
[----:B------:R-:W-:-:S02]  /*7c50*/  HADD2.F32 R41, -RZ, R41.H1_H1 ;  /* 0x30000029ff297230 */ /* 0x000fc40000004100 */
[-C--:B------:R-:W-:Y:S01]  /*7c60*/  FMUL.FTZ R105, R40, R99.reuse ;  /* 0x0000006328697220 */ /* 0x080fe20000410000 */
[----:B------:R-:W-:Y:S02]  /*7c70*/  HADD2.F32 R98, -RZ, R98.H1_H1 ;  /* 0x30000062ff627230 */ /* 0x000fe40000004100 */
[----:B------:R-:W-:Y:S01]  /*7c80*/  FMUL.FTZ R99, R8, R99 ;  /* 0x0000006308637220 */ /* 0x000fe20000410000 */
[----:B------:R-:W-:Y:S02]  /*7c90*/  HADD2.F32 R39, -RZ, R39.H1_H1 ;  /* 0x30000027ff277230 */ /* 0x000fe40000004100 */
[--C-:B------:R-:W-:Y:S02]  /*7ca0*/  HADD2.F32 R43, -RZ, R6.reuse.H0_H0 ;  /* 0x20000006ff2b7230 */ /* 0x100fe40000004100 */
[----:B------:R-:W-:Y:S02]  /*7cb0*/  HADD2.F32 R42, -RZ, R6.H1_H1 ;  /* 0x30000006ff2a7230 */ /* 0x000fe40000004100 */
[-C--:B------:R-:W-:Y:S01]  /*7cc0*/  FMUL.FTZ R6, R41, R98.reuse ;  /* 0x0000006229067220 */ /* 0x080fe20000410000 */
[C---:B------:R-:W-:Y:S01]  /*7cd0*/  FMUL.FTZ R98, R39.reuse, R98 ;  /* 0x0000006227627220 */ /* 0x040fe20000410000 */
[----:B------:R-:W-:Y:S01]  /*7ce0*/  FFMA.FTZ R115, R40, R43, R99 ;  /* 0x0000002b28737223 */ /* 0x000fe20000010063 */
[----:B------:R-:W-:Y:S01]  /*7cf0*/  F2FP.F16.E4M3.UNPACK_B R99, R5 ;  /* 0x00000005ff63723e */ /* 0x000fe200020006ff */
[-C--:B------:R-:W-:Y:S01]  /*7d00*/  FFMA.FTZ R116, R39, R42.reuse, -R6 ;  /* 0x0000002a27747223 */ /* 0x080fe20000010806 */
[----:B------:R-:W-:Y:S01]  /*7d10*/  F2FP.F16.E4M3.UNPACK_B R39, R11 ;  /* 0x0000000bff27723e */ /* 0x000fe200020006ff */
[----:B------:R-:W-:Y:S01]  /*7d20*/  FFMA.FTZ R113, R8, R43, -R105 ;  /* 0x0000002b08717223 */ /* 0x000fe20000010869 */
[----:B------:R-:W-:Y:S01]  /*7d30*/  F2FP.F16.E4M3.UNPACK_B R105, R5.H1 ;  /* 0x00000005ff69723e */ /* 0x000fe200030006ff */
[----:B------:R-:W-:Y:S01]  /*7d40*/  FFMA.FTZ R118, R41, R42, R98 ;  /* 0x0000002a29767223 */ /* 0x000fe20000010062 */
[----:B------:R-:W-:Y:S01]  /*7d50*/  F2FP.F16.E4M3.UNPACK_B R6, R7 ;  /* 0x00000007ff06723e */ /* 0x000fe200020006ff */
        /* <DEDUP_REMOVED lines=14> */
[----:B------:R-:W-:Y:S02]  /*7e40*/  HADD2.F32 R40, -RZ, R40.H1_H1 ;  /* 0x30000028ff287230 */ /* 0x000fe40000004100 */
[----:B------:R-:W-:Y:S01]  /*7e50*/  FFMA.FTZ R117, R8, R43, -R117 ;  /* 0x0000002b08757223 */ /* 0x000fe20000010875 */
[----:B------:R-:W-:-:S02]  /*7e60*/  HADD2.F32 R105, -RZ, R105.H1_H1 ;  /* 0x30000069ff697230 */ /* 0x000fc40000004100 */
[----:B------:R-:W-:Y:S01]  /*7e70*/  FMUL.FTZ R111, R11, R111 ;  /* 0x0000006f0b6f7220 */ /* 0x000fe20000410000 */
[----:B------:R-:W-:Y:S01]  /*7e80*/  HADD2.F32 R7, -RZ, R7.H1_H1 ;  /* 0x30000007ff077230 */ /* 0x000fe20000004100 */
[----:B------:R-:W-:Y:S01]  /*7e90*/  F2FP.SATFINITE.E4M3.F32.PACK_AB_MERGE_C R113, R116, R113, RZ ;  /* 0x000000717471723e */ /* 0x000fe200048070ff */
[----:B------:R-:W-:Y:S02]  /*7ea0*/  HADD2.F32 R98, -RZ, R42.H0_H0 ;  /* 0x2000002aff627230 */ /* 0x000fe40000004100 */
[-C--:B------:R-:W-:Y:S01]  /*7eb0*/  FMUL.FTZ R8, R40, R105.reuse ;  /* 0x0000006928087220 */ /* 0x080fe20000410000 */
[----:B------:R-:W-:Y:S02]  /*7ec0*/  HADD2.F32 R39, -RZ, R39.H1_H1 ;  /* 0x30000027ff277230 */ /* 0x000fe40000004100 */
[----:B------:R-:W-:Y:S01]  /*7ed0*/  FMUL.FTZ R105, R7, R105 ;  /* 0x0000006907697220 */ /* 0x000fe20000410000 */
[----:B------:R-:W-:Y:S02]  /*7ee0*/  HADD2.F32 R99, -RZ, R99.H1_H1 ;  /* 0x30000063ff637230 */ /* 0x000fe40000004100 */
[----:B------:R-:W-:Y:S01]  /*7ef0*/  FFMA.FTZ R122, R11, R98, -R122 ;  /* 0x000000620b7a7223 */ /* 0x000fe2000001087a */
[----:B------:R-:W-:-:S02]  /*7f00*/  HADD2.F32 R6, -RZ, R6.H1_H1 ;  /* 0x30000006ff067230 */ /* 0x000fc40000004100 */
[----:B------:R-:W-:Y:S01]  /*7f10*/  FFMA.FTZ R111, R4, R98, R111 ;  /* 0x00000062046f7223 */ /* 0x000fe2000001006f */
[----:B------:R-:W-:Y:S02]  /*7f20*/  HADD2.F32 R42, -RZ, R42.H1_H1 ;  /* 0x3000002aff2a7230 */ /* 0x000fe40000004100 */
[-C--:B------:R-:W-:Y:S01]  /*7f30*/  FMUL.FTZ R11, R39, R99.reuse ;  /* 0x00000063270b7220 */ /* 0x080fe20000410000 */
[----:B------:R-:W-:Y:S02]  /*7f40*/  HADD2.F32 R5, -RZ, R5.H1_H1 ;  /* 0x30000005ff057230 */ /* 0x000fe40000004100 */
[----:B------:R-:W-:Y:S01]  /*7f50*/  FMUL.FTZ R4, R6, R99 ;  /* 0x0000006306047220 */ /* 0x000fe20000410000 */
[----:B------:R-:W-:Y:S01]  /*7f60*/  FFMA.FTZ R120, R41, R43, R120 ;  /* 0x0000002b29787223 */ /* 0x000fe20000010078 */
        /* <DEDUP_REMOVED lines=9> */
[----:B------:R-:W-:Y:S02]  /*8000*/  F2FP.SATFINITE.E4M3.F32.PACK_AB_MERGE_C R37, R32, R37, R113 ;  /* 0x000000252025723e */ /* 0x000fe40004807071 */
[----:B------:R-:W-:Y:S01]  /*8010*/  F2FP.SATFINITE.E4M3.F32.PACK_AB_MERGE_C R7, R6, R117, R7 ;  /* 0x000000750607723e */ /* 0x000fe20004807007 */
[----:B------:R-:W-:Y:S01]  /*8020*/  IMAD.MOV.U32 R6, RZ, RZ, R34 ;  /* 0x000000ffff067224 */ /* 0x000fe200078e0022 */
[----:B------:R-:W-:Y:S02]  /*8030*/  F2FP.SATFINITE.E4M3.F32.PACK_AB_MERGE_C R11, R5, R120, R40 ;  /* 0x00000078050b723e */ /* 0x000fe40004807028 */
[----:B------:R-:W-:Y:S02]  /*8040*/  F2FP.SATFINITE.E4M3.F32.PACK_AB_MERGE_C R9, R9, R38, R115 ;  /* 0x000000260909723e */ /* 0x000fe40004807073 */
[----:B------:R-:W-:-:S07]  /*8050*/  MOV R5, R37 ;  /* 0x0000002500057202 */ /* 0x000fce0000000f00 */
.L_x_7842:
[----:B------:R-:W-:Y:S05]  /*8060*/  BSYNC B2 ;  /* 0x0000000000027941 */ /* 0x000fea0003800000 */
.L_x_7841:
[----:B------:R-:W-:Y:S01]  /*8070*/  ISETP.GE.AND P3, PT, R15, R112, PT ;  /* 0x000000700f00720c */ /* 0x000fe20003f66270 */
[----:B0-----:R0:W-:-:S12]  /*8080*/  ST.E.128 desc[UR36][R12.64], R4 ;  /* 0x000000040c007985 */ /* 0x0011d8000c101d24 */
[----:B------:R-:W-:-:S04]  /*8090*/  @!P3 IADD3 R14, P4, R15, R14, RZ ;  /* 0x0000000e0f0eb210 */ /* 0x000fc80007f9e0ff */
[----:B------:R-:W-:-:S05]  /*80a0*/  @!P3 LEA.HI.X.SX32 R15, R15, R33, 0x1, P4 ;  /* 0x000000210f0fb211 */ /* 0x000fca00020f0eff */
[----:B------:R0:W-:Y:S04]  /*80b0*/  @!P3 ST.E.128 desc[UR36][R14.64], R8 ;  /* 0x000000080e00b985 */ /* 0x0001e8000c101d24 */
.L_x_7840:
[----:B------:R-:W-:Y:S05]  /*80c0*/  BSYNC B1 ;  /* 0x0000000000017941 */ /* 0x000fea0003800000 */
.L_x_7839:
[----:B------:R-:W-:-:S03]  /*80d0*/  UMOV UR4, 0xffffffff ;  /* 0xffffffff00047882 */ /* 0x000fc60000000000 */
[----:B------:R-:W-:Y:S05]  /*80e0*/  BRA.DIV UR4, `(.L_x_7843) ;  /* 0x000001a204987947 */ /* 0x000fea000b800000 */
[----:B0-----:R-:W0:Y:S04]  /*80f0*/  SHFL.IDX PT, R103, R103, 0x2, 0x1c1f ;  /* 0x005c1f0067677f89 */ /* 0x001e2800000e0000 */
[----:B------:R0:W0:Y:S02]  /*8100*/  SHFL.IDX PT, R14, R102, 0x2, 0x1c1f ;  /* 0x005c1f00660e7f89 */ /* 0x00002400000e0000 */
.L_x_8116:
[----:B------:R-:W-:-:S05]  /*8110*/  VIADD R4, R190, 0x80 ;  /* 0x00000080be047836 */ /* 0x000fca0000000000 */
[----:B------:R-:W-:-:S13]  /*8120*/  ISETP.GE.OR P3, PT, R4, R97, P1 ;  /* 0x000000610400720c */ /* 0x000fda0000f66670 */
[----:B------:R-:W-:Y:S05]  /*8130*/  @P3 BRA `(.L_x_7823) ;  /* 0x0000001400203947 */ /* 0x000fea0003800000 */
[----:B------:R-:W-:Y:S01]  /*8140*/  SEL R114, R73, R114, !P0 ;  /* 0x0000007249727207 */ /* 0x000fe20004000000 */
[----:B------:R-:W-:Y:S01]  /*8150*/  BSSY B1, `(.L_x_7844) ;  /* 0x00000ea000017945 */ /* 0x000fe20003800000 */
[----:B0-----:R-:W-:Y:S02]  /*8160*/  IADD3 R12, P3, R64, R14, RZ ;  /* 0x0000000e400c7210 */ /* 0x001fe40007f7e0ff */
[----:B------:R-:W-:-:S03]  /*8170*/  SHF.R.S32.HI R5, RZ, 0x1f, R114 ;  /* 0x0000001fff057819 */ /* 0x000fc60000011472 */
[----:B------:R-:W-:Y:S01]  /*8180*/  IMAD.X R13, R103, 0x1, R62, P3 ;  /* 0x00000001670d7824 */ /* 0x000fe200018e063e */
[----:B------:R-:W-:-:S04]  /*8190*/  LEA.HI R114, R5, R114, RZ, 0x5 ;  /* 0x0000007205727211 */ /* 0x000fc800078f28ff */
[----:B------:R-:W-:-:S05]  /*81a0*/  LEA.HI.SX32 R15, R114, R65, 0x1b ;  /* 0x00000041720f7211 */ /* 0x000fca00078fdaff */
[----:B------:R-:W-:-:S05]  /*81b0*/  IMAD.SHL.U32 R15, R15, 0x10, RZ ;  /* 0x000000100f0f7824 */ /* 0x000fca00078e00ff */
[----:B------:R-:W-:-:S04]  /*81c0*/  LOP3.LUT R5, R198, 0x70, R15, 0xf8, !PT ;  /* 0x00000070c6057812 */ /* 0x000fc800078ef80f */
[----:B------:R-:W-:Y:S01]  /*81d0*/  LOP3.LUT R4, R5, R104, RZ, 0x3c, !PT ;  /* 0x0000006805047212 */ /* 0x000fe200078e3cff */
[----:B------:R-:W-:-:S03]  /*81e0*/  IMAD R5, R188, 0x5000, R0 ;  /* 0x00005000bc057824 */ /* 0x000fc600078e0200 */
[----:B------:R-:W-:Y:S01]  /*81f0*/  IADD3 R7, R205, R4, RZ ;  /* 0x00000004cd077210 */ /* 0x000fe20007ffe0ff */
[----:B------:R-:W-:-:S04]  /*8200*/  IMAD.IADD R5, R18, 0x1, R5 ;  /* 0x0000000112057824 */ /* 0x000fc800078e0205 */
[----:B------:R-:W-:-:S04]  /*8210*/  IMAD R7, R188, 0x5000, R7 ;  /* 0x00005000bc077824 */ /* 0x000fc800078e0207 */
[----:B------:R-:W-:Y:S02]  /*8220*/  IMAD.IADD R8, R18, 0x1, R7 ;  /* 0x0000000112087824 */ /* 0x000fe400078e0207 */
[----:B------:R-:W0:Y:S04]  /*8230*/  LDS.128 R4, [R5+0x18400] ;  /* 0x0184000005047984 */ /* 0x000e280000000c00 */
[----:B------:R-:W0:Y:S01]  /*8240*/  LDS.128 R8, [R8+0x18400] ;  /* 0x0184000008087984 */ /* 0x000e220000000c00 */
[----:B------:R-:W-:Y:S05]  /*8250*/  @P2 BRA `(.L_x_7845) ;  /* 0x0000000c00642947 */ /* 0x000fea0003800000 */
[----:B------:R-:W-:Y:S01]  /*8260*/  SHF.R.U32.HI R50, RZ, 0x8, R45 ;  /* 0x00000008ff327819 */ /* 0x000fe2000001162d */
[----:B0-----:R-:W-:Y:S01]  /*8270*/  IMAD.MOV.U32 R32, RZ, RZ, R5 ;  /* 0x000000ffff207224 */ /* 0x001fe200078e0005 */
[--C-:B------:R-:W-:Y:S01]  /*8280*/  SHF.R.U32.HI R99, RZ, 0x18, R45.reuse ;  /* 0x00000018ff637819 */ /* 0x100fe2000001162d */
[----:B------:R-:W-:Y:S01]  /*8290*/  IMAD.MOV.U32 R39, RZ, RZ, R8 ;  /* 0x000000ffff277224 */ /* 0x000fe200078e0008 */
[----:B------:R-:W-:Y:S01]  /*82a0*/  LOP3.LUT R34, R45, 0xff, RZ, 0xc0, !PT ;  /* 0x000000ff2d227812 */ /* 0x000fe200078ec0ff */
[----:B------:R-:W-:Y:S01]  /*82b0*/  IMAD.SHL.U32 R5, R50, 0x100, RZ ;  /* 0x0000010032057824 */ /* 0x000fe200078e00ff */
[----:B------:R-:W-:Y:S01]  /*82c0*/  SHF.R.U32.HI R48, RZ, 0x10, R45 ;  /* 0x00000010ff307819 */ /* 0x000fe2000001162d */
[----:B------:R-:W-:Y:S01]  /*82d0*/  IMAD.MOV.U32 R36, RZ, RZ, R4 ;  /* 0x000000ffff247224 */ /* 0x000fe200078e0004 */
[----:B------:R-:W-:Y:S02]  /*82e0*/  SHF.R.U32.HI R40, RZ, 0x8, R49 ;  /* 0x00000008ff287819 */ /* 0x000fe40000011631 */
[----:B------:R-:W-:-:S02]  /*82f0*/  SHF.R.U32.HI R44, RZ, 0x8, R47 ;  /* 0x00000008ff2c7819 */ /* 0x000fc4000001162f */
[----:B------:R-:W-:Y:S01]  /*8300*/  PRMT R34, R99, 0x654, R34 ;  /* 0x0000065463227816 */ /* 0x000fe20000000022 */
[----:B------:R-:W-:Y:S01]  /*8310*/  IMAD.SHL.U32 R8, R40, 0x100, RZ ;  /* 0x0000010028087824 */ /* 0x000fe200078e00ff */
[----:B------:R-:W-:Y:S01]  /*8320*/  SHF.R.U32.HI R42, RZ, 0x18, R49 ;  /* 0x00000018ff2a7819 */ /* 0x000fe20000011631 */
[----:B------:R-:W-:Y:S01]  /*8330*/  IMAD.SHL.U32 R4, R44, 0x100, RZ ;  /* 0x000001002c047824 */ /* 0x000fe200078e00ff */
[----:B------:R-:W-:Y:S02]  /*8340*/  LOP3.LUT R37, R49, 0xff, RZ, 0xc0, !PT ;  /* 0x000000ff31257812 */ /* 0x000fe400078ec0ff */
[----:B------:R-:W-:Y:S02]  /*8350*/  SHF.R.U32.HI R46, RZ, 0x18, R47 ;  /* 0x00000018ff2e7819 */ /* 0x000fe4000001162f */
[----:B------:R-:W-:Y:S02]  /*8360*/  LOP3.LUT R35, R47, 0xff, RZ, 0xc0, !PT ;  /* 0x000000ff2f237812 */ /* 0x000fe400078ec0ff */
[----:B------:R-:W-:Y:S01]  /*8370*/  MOV R33, R6 ;  /* 0x0000000600217202 */ /* 0x000fe20000000f00 */
[----:B------:R-:W-:Y:S01]  /*8380*/  IMAD.U32 R6, R48, 0x10000, RZ ;  /* 0x0001000030067824 */ /* 0x000fe200078e00ff */
[----:B------:R-:W-:-:S02]  /*8390*/  SHF.R.U32.HI R41, RZ, 0x8, R51 ;  /* 0x00000008ff297819 */ /* 0x000fc40000011633 */
[----:B------:R-:W-:Y:S02]  /*83a0*/  LOP3.LUT R5, R34, 0xff00, R5, 0xf8, !PT ;  /* 0x0000ff0022057812 */ /* 0x000fe400078ef805 */
[----:B------:R-:W-:Y:S01]  /*83b0*/  SHF.R.U32.HI R43, RZ, 0x10, R47 ;  /* 0x00000010ff2b7819 */ /* 0x000fe2000001162f */
[----:B------:R-:W-:Y:S01]  /*83c0*/  IMAD.SHL.U32 R41, R41, 0x100, RZ ;  /* 0x0000010029297824 */ /* 0x000fe200078e00ff */
[----:B------:R-:W-:Y:S02]  /*83d0*/  PRMT R37, R42, 0x654, R37 ;  /* 0x000006542a257816 */ /* 0x000fe40000000025 */
[----:B------:R-:W-:Y:S02]  /*83e0*/  PRMT R35, R46, 0x654, R35 ;  /* 0x000006542e237816 */ /* 0x000fe40000000023 */
[----:B------:R-:W-:Y:S02]  /*83f0*/  LOP3.LUT R6, R5, 0xff0000, R6, 0xf8, !PT ;  /* 0x00ff000005067812 */ /* 0x000fe400078ef806 */
[----:B------:R-:W-:-:S02]  /*8400*/  LOP3.LUT R38, R51, 0xff0000ff, RZ, 0xc0, !PT ;  /* 0xff0000ff33267812 */ /* 0x000fc400078ec0ff */
[----:B------:R-:W-:Y:S02]  /*8410*/  LOP3.LUT R8, R37, 0xff00, R8, 0xf8, !PT ;  /* 0x0000ff0025087812 */ /* 0x000fe400078ef808 */
[----:B------:R-:W-:Y:S02]  /*8420*/  SHF.L.U32 R5, R43, 0x10, RZ ;  /* 0x000000102b057819 */ /* 0x000fe400000006ff */
[----:B------:R-:W-:Y:S02]  /*8430*/  LOP3.LUT R4, R35, 0xff00, R4, 0xf8, !PT ;  /* 0x0000ff0023047812 */ /* 0x000fe400078ef804 */
[----:B------:R-:W-:Y:S02]  /*8440*/  F2FP.F16.E4M3.UNPACK_B R43, R110.H1 ;  /* 0x0000006eff2b723e */ /* 0x000fe400030006ff */
[----:B------:R-:W-:Y:S02]  /*8450*/  F2FP.F16.E4M3.UNPACK_B R40, R39.H1 ;  /* 0x00000027ff28723e */ /* 0x000fe400030006ff */
[----:B------:R-:W-:-:S02]  /*8460*/  F2FP.F16.E4M3.UNPACK_B R37, R36.H1 ;  /* 0x00000024ff25723e */ /* 0x000fc400030006ff */
[----:B------:R-:W-:Y:S01]  /*8470*/  LOP3.LUT R42, R38, 0xff00, R41, 0xf8, !PT ;  /* 0x0000ff00262a7812 */ /* 0x000fe200078ef829 */
[----:B------:R-:W-:Y:S01]  /*8480*/  HADD2.F32 R35, -RZ, R40.H0_H0 ;  /* 0x20000028ff237230 */ /* 0x000fe20000004100 */
[----:B------:R-:W-:Y:S01]  /*8490*/  SHF.R.U32.HI R47, RZ, 0x10, R51 ;  /* 0x00000010ff2f7819 */ /* 0x000fe20000011633 */
[----:B------:R-:W-:Y:S01]  /*84a0*/  HADD2.F32 R34, -RZ, R37.H0_H0 ;  /* 0x20000025ff227230 */ /* 0x000fe20000004100 */
[----:B------:R-:W-:Y:S01]  /*84b0*/  LOP3.LUT R4, R4, 0xff0000, R5, 0xf8, !PT ;  /* 0x00ff000004047812 */ /* 0x000fe200078ef805 */
[----:B------:R-:W-:Y:S01]  /*84c0*/  HADD2.F32 R5, -RZ, R43.H0_H0 ;  /* 0x2000002bff057230 */ /* 0x000fe20000004100 */
[----:B------:R-:W-:Y:S01]  /*84d0*/  F2FP.F16.E4M3.UNPACK_B R38, R108.H1 ;  /* 0x0000006cff26723e */ /* 0x000fe200030006ff */
[----:B------:R-:W-:Y:S01]  /*84e0*/  IMAD.U32 R47, R47, 0x10000, RZ ;  /* 0x000100002f2f7824 */ /* 0x000fe200078e00ff */
[----:B------:R-:W-:Y:S02]  /*84f0*/  SHF.R.U32.HI R45, RZ, 0x10, R49 ;  /* 0x00000010ff2d7819 */ /* 0x000fe40000011631 */
[----:B------:R-:W-:Y:S01]  /*8500*/  FMUL.FTZ R49, R35, R5 ;  /* 0x0000000523317220 */ /* 0x000fe20000410000 */
[----:B------:R-:W-:-:S02]  /*8510*/  HADD2.F32 R41, -RZ, R38.H0_H0 ;  /* 0x20000026ff297230 */ /* 0x000fc40000004100 */
[----:B------:R-:W-:Y:S01]  /*8520*/  FMUL.FTZ R44, R34, R5 ;  /* 0x00000005222c7220 */ /* 0x000fe20000410000 */
[----:B------:R-:W-:Y:S01]  /*8530*/  IMAD.U32 R45, R45, 0x10000, RZ ;  /* 0x000100002d2d7824 */ /* 0x000fe200078e00ff */
[----:B------:R-:W-:Y:S01]  /*8540*/  LOP3.LUT R5, R42, 0xff0000, R47, 0xf8, !PT ;  /* 0x00ff00002a057812 */ /* 0x000fe200078ef82f */
[----:B------:R-:W-:Y:S02]  /*8550*/  HADD2.F32 R42, -RZ, R38.H1_H1 ;  /* 0x30000026ff2a7230 */ /* 0x000fe40000004100 */
[-C--:B------:R-:W-:Y:S01]  /*8560*/  FFMA.FTZ R34, R34, R41.reuse, -R49 ;  /* 0x0000002922227223 */ /* 0x080fe20000010831 */
[----:B------:R-:W-:Y:S01]  /*8570*/  FFMA.FTZ R35, R35, R41, R44 ;  /* 0x0000002923237223 */ /* 0x000fe2000001002c */
[----:B------:R-:W-:Y:S01]  /*8580*/  HADD2.F32 R44, -RZ, R43.H1_H1 ;  /* 0x3000002bff2c7230 */ /* 0x000fe20000004100 */
[----:B------:R-:W-:Y:S01]  /*8590*/  F2FP.F16.E4M3.UNPACK_B R110, R110 ;  /* 0x0000006eff6e723e */ /* 0x000fe200020006ff */
[----:B------:R-:W-:Y:S01]  /*85a0*/  HADD2.F32 R41, -RZ, R40.H1_H1 ;  /* 0x30000028ff297230 */ /* 0x000fe20000004100 */
[----:B------:R-:W-:Y:S01]  /*85b0*/  F2FP.F16.E4M3.UNPACK_B R39, R39 ;  /* 0x00000027ff27723e */ /* 0x000fe200020006ff */
[----:B------:R-:W-:Y:S01]  /*85c0*/  HADD2.F32 R38, -RZ, R37.H1_H1 ;  /* 0x30000025ff267230 */ /* 0x000fe20000004100 */
[----:B------:R-:W-:Y:S01]  /*85d0*/  F2FP.F16.E4M3.UNPACK_B R36, R36 ;  /* 0x00000024ff24723e */ /* 0x000fe200020006ff */
[----:B------:R-:W-:Y:S01]  /*85e0*/  HADD2.F32 R43, -RZ, R110.H0_H0 ;  /* 0x2000006eff2b7230 */ /* 0x000fe20000004100 */
[----:B------:R-:W-:Y:S01]  /*85f0*/  LOP3.LUT R8, R8, 0xff0000, R45, 0xf8, !PT ;  /* 0x00ff000008087812 */ /* 0x000fe200078ef82d */
[----:B------:R-:W-:Y:S01]  /*8600*/  FMUL.FTZ R45, R41, R44 ;  /* 0x0000002c292d7220 */ /* 0x000fe20000410000 */
        /* <DEDUP_REMOVED lines=30> */
[----:B------:R-:W-:Y:S01]  /*87f0*/  F2FP.F16.E4M3.UNPACK_B R33, R33 ;  /* 0x00000021ff21723e */ /* 0x000fe200020006ff */
[----:B------:R-:W-:Y:S02]  /*8800*/  HADD2.F32 R38, -RZ, R38.H1_H1 ;  /* 0x30000026ff267230 */ /* 0x000fe40000004100 */
[----:B------:R-:W-:Y:S01]  /*8810*/  FMUL.FTZ R51, R37, R42 ;  /* 0x0000002a25337220 */ /* 0x000fe20000410000 */
[----:B------:R-:W-:-:S02]  /*8820*/  HADD2.F32 R36, -RZ, R36.H1_H1 ;  /* 0x30000024ff247230 */ /* 0x000fc40000004100 */
        /* <DEDUP_REMOVED lines=15> */
[CC--:B------:R-:W-:Y:S01]  /*8920*/  FMUL.FTZ R40, R10.reuse, R39.reuse ;  /* 0x000000270a287220 */ /* 0x0c0fe20000410000 */
[----:B------:R-:W-:Y:S02]  /*8930*/  HADD2.F32 R109, -RZ, R109.H1_H1 ;  /* 0x3000006dff6d7230 */ /* 0x000fe40000004100 */
[C---:B------:R-:W-:Y:S01]  /*8940*/  FMUL.FTZ R41, R37.reuse, R39 ;  /* 0x0000002725297220 */ /* 0x040fe20000410000 */
[----:B------:R-:W-:Y:S02]  /*8950*/  HADD2.F32 R36, -RZ, R36.H1_H1 ;  /* 0x30000024ff247230 */ /* 0x000fe40000004100 */
[-C--:B------:R-:W-:Y:S01]  /*8960*/  FFMA.FTZ R40, R37, R38.reuse, R40 ;  /* 0x0000002625287223 */ /* 0x080fe20000010028 */
[----:B------:R-:W-:Y:S02]  /*8970*/  HADD2.F32 R33, -RZ, R33.H1_H1 ;  /* 0x30000021ff217230 */ /* 0x000fe40000004100 */
[----:B------:R-:W-:Y:S01]  /*8980*/  FFMA.FTZ R10, R10, R38, -R41 ;  /* 0x000000260a0a7223 */ /* 0x000fe20000010829 */
[----:B------:R-:W-:-:S02]  /*8990*/  HADD2.F32 R106, -RZ, R106.H1_H1 ;  /* 0x3000006aff6a7230 */ /* 0x000fc40000004100 */
[C---:B------:R-:W-:Y:S01]  /*89a0*/  FMUL.FTZ R42, R36.reuse, R109 ;  /* 0x0000006d242a7220 */ /* 0x040fe20000410000 */
[----:B------:R-:W-:Y:S01]  /*89b0*/  F2FP.F16.E4M3.UNPACK_B R38, R9 ;  /* 0x00000009ff26723e */ /* 0x000fe200020006ff */
[C---:B------:R-:W-:Y:S01]  /*89c0*/  FMUL.FTZ R109, R33.reuse, R109 ;  /* 0x0000006d216d7220 */ /* 0x040fe20000410000 */
[----:B------:R-:W-:Y:S01]  /*89d0*/  F2FP.F16.E4M3.UNPACK_B R43, R8 ;  /* 0x00000008ff2b723e */ /* 0x000fe200020006ff */
[----:B------:R-:W-:Y:S01]  /*89e0*/  FFMA.FTZ R33, R33, R106, -R42 ;  /* 0x0000006a21217223 */ /* 0x000fe2000001082a */
[----:B------:R-:W-:Y:S01]  /*89f0*/  F2FP.F16.E4M3.UNPACK_B R37, R32 ;  /* 0x00000020ff25723e */ /* 0x000fe200020006ff */
[----:B------:R-:W-:Y:S01]  /*8a00*/  FFMA.FTZ R109, R36, R106, R109 ;  /* 0x0000006a246d7223 */ /* 0x000fe2000001006d */
[----:B------:R-:W-:Y:S01]  /*8a10*/  F2FP.SATFINITE.E4M3.F32.PACK_AB_MERGE_C R46, R46, R35, RZ ;  /* 0x000000232e2e723e */ /* 0x000fe200048070ff */
[--C-:B------:R-:W-:Y:S01]  /*8a20*/  HADD2.F32 R39, -RZ, R38.reuse.H0_H0 ;  /* 0x20000026ff277230 */ /* 0x100fe20000004100 */
[----:B------:R-:W-:Y:S01]  /*8a30*/  F2FP.SATFINITE.E4M3.F32.PACK_AB_MERGE_C R35, R47, R44, R34 ;  /* 0x0000002c2f23723e */ /* 0x000fe20004807022 */
[----:B------:R-:W-:Y:S01]  /*8a40*/  HADD2.F32 R44, -RZ, R43.H0_H0 ;  /* 0x2000002bff2c7230 */ /* 0x000fe20000004100 */
[----:B------:R-:W-:Y:S01]  /*8a50*/  F2FP.F16.E4M3.UNPACK_B R41, R6 ;  /* 0x00000006ff29723e */ /* 0x000fe200020006ff */
[----:B------:R-:W-:Y:S01]  /*8a60*/  HADD2.F32 R36, -RZ, R37.H0_H0 ;  /* 0x20000025ff247230 */ /* 0x000fe20000004100 */
[----:B------:R-:W-:Y:S01]  /*8a70*/  F2FP.SATFINITE.E4M3.F32.PACK_AB_MERGE_C R50, R50, R51, RZ ;  /* 0x000000333232723e */ /* 0x000fe200048070ff */
[----:B------:R-:W-:Y:S01]  /*8a80*/  HADD2.F32 R43, -RZ, R43.H1_H1 ;  /* 0x3000002bff2b7230 */ /* 0x000fe20000004100 */
[----:B------:R-:W-:Y:S01]  /*8a90*/  F2FP.SATFINITE.E4M3.F32.PACK_AB_MERGE_C R34, R110, R45, R46 ;  /* 0x0000002d6e22723e */ /* 0x000fe2000480702e */
[----:B------:R-:W-:Y:S01]  /*8aa0*/  HADD2.F32 R42, -RZ, R41.H0_H0 ;  /* 0x20000029ff2a7230 */ /* 0x000fe20000004100 */
[----:B------:R-:W-:Y:S01]  /*8ab0*/  F2FP.SATFINITE.E4M3.F32.PACK_AB_MERGE_C R33, R33, R10, R48 ;  /* 0x0000000a2121723e */ /* 0x000fe20004807030 */
[----:B------:R-:W-:Y:S01]  /*8ac0*/  FMUL.FTZ R45, R39, R44 ;  /* 0x0000002c272d7220 */ /* 0x000fe20000410000 */
[----:B------:R-:W-:Y:S01]  /*8ad0*/  F2FP.SATFINITE.E4M3.F32.PACK_AB_MERGE_C R10, R109, R40, R50 ;  /* 0x000000286d0a723e */ /* 0x000fe20004807032 */
[----:B------:R-:W-:-:S02]  /*8ae0*/  HADD2.F32 R40, -RZ, R38.H1_H1 ;  /* 0x30000026ff287230 */ /* 0x000fc40000004100 */
[----:B------:R-:W-:Y:S01]  /*8af0*/  FMUL.FTZ R44, R36, R44 ;  /* 0x0000002c242c7220 */ /* 0x000fe20000410000 */
[----:B------:R-:W-:Y:S01]  /*8b00*/  HADD2.F32 R38, -RZ, R37.H1_H1 ;  /* 0x30000025ff267230 */ /* 0x000fe20000004100 */
[----:B------:R-:W-:Y:S01]  /*8b10*/  F2FP.F16.E4M3.UNPACK_B R9, R9.H1 ;  /* 0x00000009ff09723e */ /* 0x000fe200030006ff */
[----:B------:R-:W-:Y:S02]  /*8b20*/  HADD2.F32 R41, -RZ, R41.H1_H1 ;  /* 0x30000029ff297230 */ /* 0x000fe40000004100 */
[----:B------:R-:W-:Y:S01]  /*8b30*/  FFMA.FTZ R37, R39, R42, R44 ;  /* 0x0000002a27257223 */ /* 0x000fe2000001002c */
[-C--:B------:R-:W-:Y:S01]  /*8b40*/  FMUL.FTZ R39, R40, R43.reuse ;  /* 0x0000002b28277220 */ /* 0x080fe20000410000 */
        /* <DEDUP_REMOVED lines=9> */
[----:B------:R-:W-:Y:S02]  /*8be0*/  HADD2.F32 R9, -RZ, R9.H1_H1 ;  /* 0x30000009ff097230 */ /* 0x000fe40000004100 */
[--C-:B------:R-:W-:Y:S02]  /*8bf0*/  HADD2.F32 R42, -RZ, R39.reuse.H1_H1 ;  /* 0x30000027ff2a7230 */ /* 0x100fe40000004100 */
[----:B------:R-:W-:Y:S02]  /*8c00*/  HADD2.F32 R32, -RZ, R32.H1_H1 ;  /* 0x30000020ff207230 */ /* 0x000fe40000004100 */
[----:B------:R-:W-:Y:S02]  /*8c10*/  HADD2.F32 R41, -RZ, R39.H0_H0 ;  /* 0x20000027ff297230 */ /* 0x000fe40000004100 */
[----:B------:R-:W-:Y:S01]  /*8c20*/  FMUL.FTZ R45, R9, R42 ;  /* 0x0000002a092d7220 */ /* 0x000fe20000410000 */
[----:B------:R-:W-:-:S02]  /*8c30*/  HADD2.F32 R40, -RZ, R6.H1_H1 ;  /* 0x30000006ff287230 */ /* 0x000fc40000004100 */
[----:B------:R-:W-:Y:S01]  /*8c40*/  FMUL.FTZ R42, R32, R42 ;  /* 0x0000002a202a7220 */ /* 0x000fe20000410000 */
[----:B------:R-:W-:Y:S02]  /*8c50*/  HADD2.F32 R39, -RZ, R6.H0_H0 ;  /* 0x20000006ff277230 */ /* 0x000fe40000004100 */
[-C--:B------:R-:W-:Y:S01]  /*8c60*/  FMUL.FTZ R43, R38, R41.reuse ;  /* 0x00000029262b7220 */ /* 0x080fe20000410000 */
[----:B------:R-:W-:Y:S01]  /*8c70*/  FMUL.FTZ R41, R8, R41 ;  /* 0x0000002908297220 */ /* 0x000fe20000410000 */
[-C--:B------:R-:W-:Y:S01]  /*8c80*/  FFMA.FTZ R51, R32, R40.reuse, -R45 ;  /* 0x0000002820337223 */ /* 0x080fe2000001082d */
[----:B------:R-:W-:Y:S01]  /*8c90*/  FFMA.FTZ R50, R9, R40, R42 ;  /* 0x0000002809327223 */ /* 0x000fe2000001002a */
[----:B------:R-:W-:Y:S01]  /*8ca0*/  F2FP.F16.E4M3.UNPACK_B R32, R11 ;  /* 0x0000000bff20723e */ /* 0x000fe200020006ff */
[----:B------:R-:W-:Y:S01]  /*8cb0*/  FFMA.FTZ R48, R8, R39, -R43 ;  /* 0x0000002708307223 */ /* 0x000fe2000001082b */
[----:B------:R-:W-:Y:S01]  /*8cc0*/  F2FP.F16.E4M3.UNPACK_B R42, R5 ;  /* 0x00000005ff2a723e */ /* 0x000fe200020006ff */
[----:B------:R-:W-:Y:S01]  /*8cd0*/  FFMA.FTZ R49, R38, R39, R41 ;  /* 0x0000002726317223 */ /* 0x000fe20000010029 */
[----:B------:R-:W-:Y:S01]  /*8ce0*/  F2FP.F16.E4M3.UNPACK_B R43, R5.H1 ;  /* 0x00000005ff2b723e */ /* 0x000fe200030006ff */
[----:B------:R-:W-:Y:S01]  /*8cf0*/  HADD2.F32 R38, -RZ, R32.H0_H0 ;  /* 0x20000020ff267230 */ /* 0x000fe20000004100 */
[----:B------:R-:W-:Y:S01]  /*8d00*/  F2FP.F16.E4M3.UNPACK_B R6, R7 ;  /* 0x00000007ff06723e */ /* 0x000fe200020006ff */
[----:B------:R-:W-:Y:S01]  /*8d10*/  HADD2.F32 R45, -RZ, R42.H0_H0 ;  /* 0x2000002aff2d7230 */ /* 0x000fe20000004100 */
[----:B------:R-:W-:Y:S01]  /*8d20*/  F2FP.F16.E4M3.UNPACK_B R11, R11.H1 ;  /* 0x0000000bff0b723e */ /* 0x000fe200030006ff */
[----:B------:R-:W-:Y:S01]  /*8d30*/  HADD2.F32 R44, -RZ, R43.H0_H0 ;  /* 0x2000002bff2c7230 */ /* 0x000fe20000004100 */
[-C--:B------:R-:W-:Y:S01]  /*8d40*/  F2FP.F16.E4M3.UNPACK_B R5, R4.reuse ;  /* 0x00000004ff05723e */ /* 0x080fe200020006ff */
[----:B------:R-:W-:Y:S01]  /*8d50*/  HADD2.F32 R8, -RZ, R6.H0_H0 ;  /* 0x20000006ff087230 */ /* 0x000fe20000004100 */
[----:B------:R-:W-:Y:S01]  /*8d60*/  F2FP.F16.E4M3.UNPACK_B R7, R7.H1 ;  /* 0x00000007ff07723e */ /* 0x000fe200030006ff */
[----:B------:R-:W-:Y:S01]  /*8d70*/  FMUL.FTZ R99, R38, R45 ;  /* 0x0000002d26637220 */ /* 0x000fe20000410000 */
[----:B------:R-:W-:Y:S01]  /*8d80*/  F2FP.F16.E4M3.UNPACK_B R39, R4.H1 ;  /* 0x00000004ff27723e */ /* 0x000fe200030006ff */
[----:B------:R-:W-:-:S02]  /*8d90*/  HADD2.F32 R4, -RZ, R11.H0_H0 ;  /* 0x2000000bff047230 */ /* 0x000fc40000004100 */
[----:B------:R-:W-:Y:S01]  /*8da0*/  FMUL.FTZ R45, R8, R45 ;  /* 0x0000002d082d7220 */ /* 0x000fe20000410000 */
[----:B------:R-:W-:Y:S01]  /*8db0*/  HADD2.F32 R41, -RZ, R5.H0_H0 ;  /* 0x20000005ff297230 */ /* 0x000fe20000004100 */
[----:B------:R-:W-:Y:S01]  /*8dc0*/  F2FP.SATFINITE.E4M3.F32.PACK_AB_MERGE_C R48, R51, R48, RZ ;  /* 0x000000303330723e */ /* 0x000fe200048070ff */
[----:B------:R-:W-:Y:S02]  /*8dd0*/  HADD2.F32 R9, -RZ, R7.H0_H0 ;  /* 0x20000007ff097230 */ /* 0x000fe40000004100 */
[-C--:B------:R-:W-:Y:S01]  /*8de0*/  FMUL.FTZ R98, R4, R44.reuse ;  /* 0x0000002c04627220 */ /* 0x080fe20000410000 */
[----:B------:R-:W-:Y:S02]  /*8df0*/  HADD2.F32 R40, -RZ, R39.H0_H0 ;  /* 0x20000027ff287230 */ /* 0x000fe40000004100 */
[----:B------:R-:W-:Y:S01]  /*8e00*/  FFMA.FTZ R99, R8, R41, -R99 ;  /* 0x0000002908637223 */ /* 0x000fe20000010863 */
[----:B------:R-:W-:Y:S02]  /*8e10*/  HADD2.F32 R11, -RZ, R11.H1_H1 ;  /* 0x3000000bff0b7230 */ /* 0x000fe40000004100 */
[----:B--2---:R-:W-:Y:S01]  /*8e20*/  FMUL.FTZ R105, R9, R44 ;  /* 0x0000002c09697220 */ /* 0x004fe20000410000 */
[----:B------:R-:W-:-:S02]  /*8e30*/  HADD2.F32 R8, -RZ, R43.H1_H1 ;  /* 0x3000002bff087230 */ /* 0x000fc40000004100 */
[-C--:B------:R-:W-:Y:S01]  /*8e40*/  FFMA.FTZ R98, R9, R40.reuse, -R98 ;  /* 0x0000002809627223 */ /* 0x080fe20000010862 */
[----:B------:R-:W-:Y:S02]  /*8e50*/  HADD2.F32 R7, -RZ, R7.H1_H1 ;  /* 0x30000007ff077230 */ /* 0x000fe40000004100 */
[----:B------:R-:W-:Y:S01]  /*8e60*/  FFMA.FTZ R45, R38, R41, R45 ;  /* 0x00000029262d7223 */ /* 0x000fe2000001002d */
[----:B------:R-:W-:Y:S01]  /*8e70*/  FFMA.FTZ R105, R4, R40, R105 ;  /* 0x0000002804697223 */ /* 0x000fe20000010069 */
[----:B------:R-:W-:Y:S02]  /*8e80*/  HADD2.F32 R32, -RZ, R32.H1_H1 ;  /* 0x30000020ff207230 */ /* 0x000fe40000004100 */
[-C--:B------:R-:W-:Y:S01]  /*8e90*/  FMUL.FTZ R38, R11, R8.reuse ;  /* 0x000000080b267220 */ /* 0x080fe20000410000 */
[----:B------:R-:W-:Y:S02]  /*8ea0*/  HADD2.F32 R9, -RZ, R42.H1_H1 ;  /* 0x3000002aff097230 */ /* 0x000fe40000004100 */
[----:B------:R-:W-:Y:S01]  /*8eb0*/  FMUL.FTZ R8, R7, R8 ;  /* 0x0000000807087220 */ /* 0x000fe20000410000 */
[----:B------:R-:W-:Y:S01]  /*8ec0*/  HADD2.F32 R6, -RZ, R6.H1_H1 ;  /* 0x30000006ff067230 */ /* 0x000fe20000004100 */
[----:B------:R-:W-:Y:S01]  /*8ed0*/  F2FP.SATFINITE.E4M3.F32.PACK_AB_MERGE_C R49, R50, R49, RZ ;  /* 0x000000313231723e */ /* 0x000fe200048070ff */
[----:B------:R-:W-:-:S02]  /*8ee0*/  HADD2.F32 R4, -RZ, R39.H1_H1 ;  /* 0x30000027ff047230 */ /* 0x000fc40000004100 */
[-C--:B------:R-:W-:Y:S01]  /*8ef0*/  FMUL.FTZ R39, R32, R9.reuse ;  /* 0x0000000920277220 */ /* 0x080fe20000410000 */
[----:B------:R-:W-:Y:S02]  /*8f00*/  HADD2.F32 R5, -RZ, R5.H1_H1 ;  /* 0x30000005ff057230 */ /* 0x000fe40000004100 */
[C---:B------:R-:W-:Y:S01]  /*8f10*/  FMUL.FTZ R9, R6.reuse, R9 ;  /* 0x0000000906097220 */ /* 0x040fe20000410000 */
[-C--:B------:R-:W-:Y:S01]  /*8f20*/  FFMA.FTZ R7, R7, R4.reuse, -R38 ;  /* 0x0000000407077223 */ /* 0x080fe20000010826 */
[----:B------:R-:W-:Y:S01]  /*8f30*/  FFMA.FTZ R8, R11, R4, R8 ;  /* 0x000000040b087223 */ /* 0x000fe20000010008 */
[-C--:B------:R-:W-:Y:S01]  /*8f40*/  FFMA.FTZ R6, R6, R5.reuse, -R39 ;  /* 0x0000000506067223 */ /* 0x080fe20000010827 */
[----:B------:R-:W-:Y:S01]  /*8f50*/  FFMA.FTZ R32, R32, R5, R9 ;  /* 0x0000000520207223 */ /* 0x000fe20000010009 */
[----:B------:R-:W-:Y:S01]  /*8f60*/  F2FP.SATFINITE.E4M3.F32.PACK_AB_MERGE_C R5, R47, R36, R48 ;  /* 0x000000242f05723e */ /* 0x000fe20004807030 */
[----:B------:R-:W-:Y:S01]  /*8f70*/  IMAD.MOV.U32 R4, RZ, RZ, R35 ;  /* 0x000000ffff047224 */ /* 0x000fe200078e0023 */
[----:B------:R-:W-:-:S02]  /*8f80*/  F2FP.SATFINITE.E4M3.F32.PACK_AB_MERGE_C R7, R7, R98, RZ ;  /* 0x000000620707723e */ /* 0x000fc400048070ff */
[----:B------:R-:W-:Y:S02]  /*8f90*/  F2FP.SATFINITE.E4M3.F32.PACK_AB_MERGE_C R8, R8, R105, RZ ;  /* 0x000000690808723e */ /* 0x000fe400048070ff */
[----:B------:R-:W-:Y:S01]  /*8fa0*/  F2FP.SATFINITE.E4M3.F32.PACK_AB_MERGE_C R7, R6, R99, R7 ;  /* 0x000000630607723e */ /* 0x000fe20004807007 */
[----:B------:R-:W-:Y:S01]  /*8fb0*/  IMAD.MOV.U32 R6, RZ, RZ, R33 ;  /* 0x000000ffff067224 */ /* 0x000fe200078e0021 */
[----:B------:R-:W-:Y:S01]  /*8fc0*/  F2FP.SATFINITE.E4M3.F32.PACK_AB_MERGE_C R11, R32, R45, R8 ;  /* 0x0000002d200b723e */ /* 0x000fe20004807008 */
[----:B------:R-:W-:Y:S01]  /*8fd0*/  IMAD.MOV.U32 R8, RZ, RZ, R34 ;  /* 0x000000ffff087224 */ /* 0x000fe200078e0022 */
[----:B------:R-:W-:-:S07]  /*8fe0*/  F2FP.SATFINITE.E4M3.F32.PACK_AB_MERGE_C R9, R46, R37, R49 ;  /* 0x000000252e09723e */ /* 0x000fce0004807031 */
.L_x_7845:
[----:B------:R-:W-:Y:S05]  /*8ff0*/  BSYNC B1 ;  /* 0x0000000000017941 */ /* 0x000fea0003800000 */
.L_x_7844:
[----:B0-----:R0:W-:Y:S01]  /*9000*/  ST.E.128 desc[UR36][R12.64], R4 ;  /* 0x000000040c007985 */ /* 0x0011e2000c101d24 */
[----:B------:R-:W-:-:S13]  /*9010*/  ISETP.GE.AND P2, PT, R15, R112, PT ;  /* 0x000000700f00720c */ /* 0x000fda0003f46270 */
[----:B------:R-:W-:Y:S05]  /*9020*/  @P2 BRA `(.L_x_7823) ;  /* 0x0000000400642947 */ /* 0x000fea0003800000 */
[----:B0-----:R-:W-:-:S04]  /*9030*/  IADD3 R4, P2, R15, R14, RZ ;  /* 0x0000000e0f047210 */ /* 0x001fc80007f5e0ff */
[----:B------:R-:W-:-:S05]  /*9040*/  LEA.HI.X.SX32 R5, R15, R103, 0x1, P2 ;  /* 0x000000670f057211 */ /* 0x000fca00010f0eff */
[----:B------:R0:W-:Y:S01]  /*9050*/  ST.E.128 desc[UR36][R4.64], R8 ;  /* 0x0000000804007985 */ /* 0x0001e2000c101d24 */
[----:B------:R-:W-:Y:S05]  /*9060*/  BRA `(.L_x_7823) ;  /* 0x0000000400547947 */ /* 0x000fea0003800000 */
.L_x_7793:
[----:B------:R-:W-:-:S13]  /*9070*/  ISETP.NE.AND P5, PT, R195, 0x3, PT ;  /* 0x00000003c300780c */ /* 0x000fda0003fa5270 */
[----:B------:R-:W-:Y:S05]  /*9080*/  @!P5 BRA `(.L_x_7846) ;  /* 0x000000000004d947 */ /* 0x000fea0003800000 */
[----:B------:R-:W-:Y:S01]  /*9090*/  BPT.TRAP 0x1 ;  /* 0x000000040000795c */ /* 0x000fe20000300000 */
.L_x_7846:
[----:B------:R-:W-:Y:S01]  /*90a0*/  LEA R88, R188, R18, 0x3 ;  /* 0x00000012bc587211 */ /* 0x000fe200078e18ff */
[----:B------:R-:W-:Y:S01]  /*90b0*/  BSSY B1, `(.L_x_7847) ;  /* 0x0000005000017945 */ /* 0x000fe20003800000 */
[----:B------:R-:W-:Y:S02]  /*90c0*/  SHF.L.U32 R100, R193, 0x1f, RZ ;  /* 0x0000001fc1647819 */ /* 0x000fe400000006ff */
[----:B------:R-:W-:Y:S02]  /*90d0*/  SHF.R.S32.HI R95, RZ, 0x1f, R94 ;  /* 0x0000001fff5f7819 */ /* 0x000fe4000001145e */
[----:B------:R-:W0:Y:S02]  /*90e0*/  SYNCS.PHASECHK.TRANS64.TRYWAIT P2, [R88+URZ+0x22890], R100 ;  /* 0x02289064580075a7 */ /* 0x000e24000804017f */
[----:B0-----:R-:W-:Y:S05]  /*90f0*/  @!P2 BRA `(.L_x_7848) ;  /* 0x0000019000dca947 */ /* 0x001fea0003800000 */
.L_x_8117:
[----:B------:R-:W-:Y:S05]  /*9100*/  BSYNC B1 ;  /* 0x0000000000017941 */ /* 0x000fea0003800000 */
.L_x_7847:
        /* <DEDUP_REMOVED lines=25> */
.L_x_8121:
        /* <DEDUP_REMOVED lines=13> */
.L_x_7851:
[----:B------:R-:W-:Y:S05]  /*9370*/  BSYNC B1 ;  /* 0x0000000000017941 */ /* 0x000fea0003800000 */
.L_x_7850:
[----:B------:R-:W-:-:S03]  /*9380*/  UMOV UR4, 0xffffffff ;  /* 0xffffffff00047882 */ /* 0x000fc60000000000 */
[----:B------:R-:W-:Y:S05]  /*9390*/  BRA.DIV UR4, `(.L_x_7852) ;  /* 0x0000019204907947 */ /* 0x000fea000b800000 */
[----:B--2-4-:R2:W4:Y:S04]  /*93a0*/  SHFL.IDX PT, R4, R33, 0x1, 0x1c1f ;  /* 0x003c1f0021047f89 */ /* 0x01452800000e0000 */
[----:B---3--:R2:W3:Y:S02]  /*93b0*/  SHFL.IDX PT, R14, R32, 0x1, 0x1c1f ;  /* 0x003c1f00200e7f89 */ /* 0x0084e400000e0000 */
.L_x_8125:
        /* <DEDUP_REMOVED lines=8> */
[----:B------:R-:W-:-:S05]  /*9440*/  @!P3 IADD3 R8, P4, R19, R14, RZ ;  /* 0x0000000e1308b210 */ /* 0x000fca0007f9e0ff */
[----:B------:R-:W-:Y:S02]  /*9450*/  @!P3 IMAD.X R9, R4, 0x1, R189, P4 ;  /* 0x000000010409b824 */ /* 0x000fe400020e06bd */
[----:B------:R-:W3:Y:S04]  /*9460*/  @!P2 LDS.128 R4, [R92+0x1a400] ;  /* 0x01a400005c04a984 */ /* 0x000ee80000000c00 */
[----:B---3--:R-:W-:Y:S04]  /*9470*/  @!P2 ST.E.128 desc[UR36][R10.64], R4 ;  /* 0x000000040a00a985 */ /* 0x008fe8000c101d24 */
[----:B------:R-:W3:Y:S04]  /*9480*/  @!P3 LDS.128 R4, [R91+0x1a400] ;  /* 0x01a400005b04b984 */ /* 0x000ee80000000c00 */
[----:B---3--:R3:W-:Y:S02]  /*9490*/  @!P3 ST.E.128 desc[UR36][R8.64], R4 ;  /* 0x000000040800b985 */ /* 0x0087e4000c101d24 */
.L_x_7854:
[----:B------:R-:W-:Y:S05]  /*94a0*/  BSYNC B1 ;  /* 0x0000000000017941 */ /* 0x000fea0003800000 */
.L_x_7853:
[----:B------:R-:W-:-:S03]  /*94b0*/  UMOV UR4, 0xffffffff ;  /* 0xffffffff00047882 */ /* 0x000fc60000000000 */
[----:B------:R-:W-:Y:S05]  /*94c0*/  BRA.DIV UR4, `(.L_x_7855) ;  /* 0x00000192048c7947 */ /* 0x000fea000b800000 */
[----:B---34-:R3:W4:Y:S04]  /*94d0*/  SHFL.IDX PT, R4, R33, 0x2, 0x1c1f ;  /* 0x005c1f0021047f89 */ /* 0x01872800000e0000 */
[----:B------:R3:W0:Y:S02]  /*94e0*/  SHFL.IDX PT, R14, R32, 0x2, 0x1c1f ;  /* 0x005c1f00200e7f89 */ /* 0x00062400000e0000 */
.L_x_8129:
[----:B------:R-:W-:-:S13]  /*94f0*/  ISETP.GE.AND P2, PT, R34, 0x81, PT ;  /* 0x000000812200780c */ /* 0x000fda0003f46270 */
[----:B------:R-:W-:Y:S05]  /*9500*/  @!P2 BRA `(.L_x_7823) ;  /* 0x00000000002ca947 */ /* 0x000fea0003800000 */
[----:B------:R-:W-:Y:S02]  /*9510*/  ULDC UR4, c[0x0][0x2f4] ;  /* 0x0000bd0000047ab9 */ /* 0x000fe40000000800 */
[----:B------:R-:W-:-:S13]  /*9520*/  ISETP.GE.AND P2, PT, R16, UR4, PT ;  /* 0x0000000410007c0c */ /* 0x000fda000bf46270 */
[----:B0-----:R-:W-:-:S05]  /*9530*/  @!P2 IADD3 R10, P3, R16, R14, RZ ;  /* 0x0000000e100aa210 */ /* 0x001fca0007f7e0ff */
[----:B----4-:R-:W-:Y:S01]  /*9540*/  @!P2 IMAD.X R11, R4, 0x1, R17, P3 ;  /* 0x00000001040ba824 */ /* 0x010fe200018e0611 */
[----:B------:R-:W-:-:S13]  /*9550*/  ISETP.GE.AND P3, PT, R19, UR4, PT ;  /* 0x0000000413007c0c */ /* 0x000fda000bf66270 */
[----:B------:R-:W-:-:S05]  /*9560*/  @!P3 IADD3 R8, P4, R19, R14, RZ ;  /* 0x0000000e1308b210 */ /* 0x000fca0007f9e0ff */
[----:B------:R-:W-:Y:S02]  /*9570*/  @!P3 IMAD.X R9, R4, 0x1, R189, P4 ;  /* 0x000000010409b824 */ /* 0x000fe400020e06bd */
[----:B------:R-:W0:Y:S04]  /*9580*/  @!P2 LDS.128 R4, [R92+0x1c400] ;  /* 0x01c400005c04a984 */ /* 0x000e280000000c00 */
[----:B0-----:R-:W-:Y:S04]  /*9590*/  @!P2 ST.E.128 desc[UR36][R10.64], R4 ;  /* 0x000000040a00a985 */ /* 0x001fe8000c101d24 */
[----:B------:R-:W0:Y:S04]  /*95a0*/  @!P3 LDS.128 R4, [R91+0x1c400] ;  /* 0x01c400005b04b984 */ /* 0x000e280000000c00 */
[----:B0-----:R0:W-:Y:S02]  /*95b0*/  @!P3 ST.E.128 desc[UR36][R8.64], R4 ;  /* 0x000000040800b985 */ /* 0x0011e4000c101d24 */
.L_x_7823:
[----:B------:R-:W-:Y:S05]  /*95c0*/  BSYNC B0 ;  /* 0x0000000000007941 */ /* 0x000fea0003800000 */
.L_x_7792:
        /* <DEDUP_REMOVED lines=16> */
.L_x_7857:
[----:B------:R-:W-:Y:S05]  /*96d0*/  BSYNC B0 ;  /* 0x0000000000007941 */ /* 0x000fea0003800000 */
.L_x_7856:
[----:B------:R-:W0:Y:S01]  /*96e0*/  SYNCS.PHASECHK.TRANS64.TRYWAIT P3, [R88+URZ+0x228b0], R100 ;  /* 0x0228b064580075a7 */ /* 0x000e22000806017f */
[----:B------:R-:W-:Y:S01]  /*96f0*/  ULDC UR38, c[0x0][0x2f4] ;  /* 0x0000bd0000267ab9 */ /* 0x000fe20000000800 */
[----:B------:R-:W-:Y:S04]  /*9700*/  BSSY B0, `(.L_x_7858) ;  /* 0x0000002000007945 */ /* 0x000fe80003800000 */
[----:B0-----:R-:W-:Y:S05]  /*9710*/  @!P3 BRA `(.L_x_7859) ;  /* 0x000001900040b947 */ /* 0x001fea0003800000 */
.L_x_8130:
[----:B------:R-:W-:Y:S05]  /*9720*/  BSYNC B0 ;  /* 0x0000000000007941 */ /* 0x000fea0003800000 */
.L_x_7858:
[----:B------:R-:W-:Y:S01]  /*9730*/  ULDC.64 UR4, c[0x0][0x328] ;  /* 0x0000ca0000047ab9 */ /* 0x000fe20000000a00 */
[----:B------:R-:W-:Y:S01]  /*9740*/  ULDC.64 UR6, c[0x0][0x318] ;  /* 0x0000c60000067ab9 */ /* 0x000fe20000000a00 */
[----:B------:R-:W-:Y:S01]  /*9750*/  IMAD R95, R95, UR4, RZ ;  /* 0x000000045f5f7c24 */ /* 0x000fe2000f8e02ff */
[----:B------:R-:W-:Y:S01]  /*9760*/  BSSY B0, `(.L_x_7860) ;  /* 0x000001d000007945 */ /* 0x000fe20003800000 */
[----:B----4-:R-:W-:-:S04]  /*9770*/  IMAD.WIDE.U32 R4, R94, UR4, RZ ;  /* 0x000000045e047c25 */ /* 0x010fc8000f8e00ff */
[----:B------:R-:W-:Y:S01]  /*9780*/  IMAD R95, R94, UR5, R95 ;  /* 0x000000055e5f7c24 */ /* 0x000fe2000f8e025f */
[----:B------:R-:W-:Y:S01]  /*9790*/  ULDC.64 UR4, c[0x0][0x338] ;  /* 0x0000ce0000047ab9 */ /* 0x000fe20000000a00 */
[----:B------:R-:W-:Y:S02]  /*97a0*/  IMAD.IADD R97, R97, 0x1, -R190 ;  /* 0x0000000161617824 */ /* 0x000fe400078e0abe */
[----:B------:R-:W-:Y:S02]  /*97b0*/  IMAD R96, R96, UR4, RZ ;  /* 0x0000000460607c24 */ /* 0x000fe4000f8e02ff */
[----:B------:R-:W-:Y:S02]  /*97c0*/  IMAD.IADD R5, R5, 0x1, R95 ;  /* 0x0000000105057824 */ /* 0x000fe400078e025f */
[C---:B------:R-:W-:Y:S02]  /*97d0*/  IMAD R7, R93.reuse, UR5, R96 ;  /* 0x000000055d077c24 */ /* 0x040fe4000f8e0260 */
[----:B------:R-:W-:Y:S01]  /*97e0*/  IMAD.WIDE.U32 R4, R93, UR4, R4 ;  /* 0x000000045d047c25 */ /* 0x000fe2000f8e0004 */
[----:B------:R-:W-:-:S04]  /*97f0*/  ULDC.64 UR4, c[0x0][0x330] ;  /* 0x0000cc0000047ab9 */ /* 0x000fc80000000a00 */
[----:B------:R-:W-:-:S03]  /*9800*/  IADD3 R5, R5, R7, RZ ;  /* 0x0000000705057210 */ /* 0x000fc60007ffe0ff */
[----:B------:R-:W-:-:S04]  /*9810*/  IMAD.WIDE.U32 R4, R191, UR4, R4 ;  /* 0x00000004bf047c25 */ /* 0x000fc8000f8e0004 */
[----:B------:R-:W-:Y:S01]  /*9820*/  IMAD R5, R191, UR5, R5 ;  /* 0x00000005bf057c24 */ /* 0x000fe2000f8e0205 */
[----:B------:R-:W-:-:S04]  /*9830*/  IADD3 R12, P3, R4, UR6, RZ ;  /* 0x00000006040c7c10 */ /* 0x000fc8000ff7e0ff */
[----:B------:R-:W-:Y:S01]  /*9840*/  IADD3.X R13, R5, UR7, RZ, P3, !PT ;  /* 0x00000007050d7c10 */ /* 0x000fe20009ffe4ff */
[----:B------:R0:W4:Y:S01]  /*9850*/  SHFL.IDX PT, R8, R12, RZ, 0x1c1f ;  /* 0x001c1fff0c087589 */ /* 0x00012200000e0000 */
[----:B------:R-:W-:-:S03]  /*9860*/  ISETP.GE.AND P3, PT, R97, 0x1, PT ;  /* 0x000000016100780c */ /* 0x000fc60003f66270 */
[----:B------:R0:W0:Y:S10]  /*9870*/  SHFL.IDX PT, R4, R13, RZ, 0x1c1f ;  /* 0x001c1fff0d047589 */ /* 0x00003400000e0000 */
[----:B------:R-:W-:Y:S05]  /*9880*/  @!P3 BRA `(.L_x_7861) ;  /* 0x000000000028b947 */ /* 0x000fea0003800000 */
        /* <DEDUP_REMOVED lines=10> */
.L_x_7861:
[----:B------:R-:W-:Y:S05]  /*9930*/  BSYNC B0 ;  /* 0x0000000000007941 */ /* 0x000fea0003800000 */
.L_x_7860:
[----:B------:R-:W-:Y:S01]  /*9940*/  ISETP.GE.AND P3, PT, R97, 0x41, PT ;  /* 0x000000416100780c */ /* 0x000fe20003f66270 */
[----:B0-----:R0:W0:Y:S01]  /*9950*/  SHFL.IDX PT, R4, R13, 0x1, 0x1c1f ;  /* 0x003c1f000d047f89 */ /* 0x00102200000e0000 */
[----:B------:R-:W-:Y:S03]  /*9960*/  BSSY B0, `(.L_x_7862) ;  /* 0x000000d000007945 */ /* 0x000fe60003800000 */
[----:B----4-:R4:W0:Y:S08]  /*9970*/  SHFL.IDX PT, R8, R12, 0x1, 0x1c1f ;  /* 0x003c1f000c087f89 */ /* 0x01083000000e0000 */
[----:B----4-:R-:W-:Y:S05]  /*9980*/  @!P3 BRA `(.L_x_7863) ;  /* 0x000000000028b947 */ /* 0x010fea0003800000 */
[----:B------:R-:W-:-:S13]  /*9990*/  ISETP.GE.AND P3, PT, R16, UR38, PT ;  /* 0x0000002610007c0c */ /* 0x000fda000bf66270 */
[----:B0-----:R-:W-:-:S05]  /*99a0*/  @!P3 IADD3 R10, P4, R16, R8, RZ ;  /* 0x00000008100ab210 */ /* 0x001fca0007f9e0ff */
[----:B------:R-:W-:Y:S01]  /*99b0*/  @!P3 IMAD.X R11, R4, 0x1, R17, P4 ;  /* 0x00000001040bb824 */ /* 0x000fe200020e0611 */
[----:B------:R-:W-:-:S13]  /*99c0*/  ISETP.GE.AND P4, PT, R19, UR38, PT ;  /* 0x0000002613007c0c */ /* 0x000fda000bf86270 */
[----:B------:R-:W-:-:S05]  /*99d0*/  @!P4 IADD3 R8, P5, R19, R8, RZ ;  /* 0x000000081308c210 */ /* 0x000fca0007fbe0ff */
[----:B------:R-:W-:Y:S02]  /*99e0*/  @!P4 IMAD.X R9, R4, 0x1, R189, P5 ;  /* 0x000000010409c824 */ /* 0x000fe400028e06bd */
[----:B------:R-:W0:Y:S04]  /*99f0*/  @!P3 LDS.128 R4, [R92+0xc400] ;  /* 0x00c400005c04b984 */ /* 0x000e280000000c00 */
[----:B0-----:R-:W-:Y:S04]  /*9a00*/  @!P3 ST.E.128 desc[UR36][R10.64], R4 ;  /* 0x000000040a00b985 */ /* 0x001fe8000c101d24 */
[----:B------:R-:W0:Y:S04]  /*9a10*/  @!P4 LDS.128 R4, [R91+0xc400] ;  /* 0x00c400005b04c984 */ /* 0x000e280000000c00 */
[----:B0-----:R4:W-:Y:S02]  /*9a20*/  @!P4 ST.E.128 desc[UR36][R8.64], R4 ;  /* 0x000000040800c985 */ /* 0x0019e4000c101d24 */
.L_x_7863:
[----:B------:R-:W-:Y:S05]  /*9a30*/  BSYNC B0 ;  /* 0x0000000000007941 */ /* 0x000fea0003800000 */
.L_x_7862:
[----:B------:R-:W-:Y:S01]  /*9a40*/  ISETP.GE.AND P3, PT, R97, 0x81, PT ;  /* 0x000000816100780c */ /* 0x000fe20003f66270 */
[----:B0-----:R-:W0:Y:S01]  /*9a50*/  SHFL.IDX PT, R13, R13, 0x2, 0x1c1f ;  /* 0x005c1f000d0d7f89 */ /* 0x001e2200000e0000 */
[----:B------:R-:W-:Y:S03]  /*9a60*/  BSSY B0, `(.L_x_7864) ;  /* 0x000000d000007945 */ /* 0x000fe60003800000 */
[----:B----4-:R4:W0:Y:S08]  /*9a70*/  SHFL.IDX PT, R8, R12, 0x2, 0x1c1f ;  /* 0x005c1f000c087f89 */ /* 0x01083000000e0000 */
[----:B----4-:R-:W-:Y:S05]  /*9a80*/  @!P3 BRA `(.L_x_7865) ;  /* 0x000000000028b947 */ /* 0x010fea0003800000 */
[----:B------:R-:W-:-:S13]  /*9a90*/  ISETP.GE.AND P3, PT, R16, UR38, PT ;  /* 0x0000002610007c0c */ /* 0x000fda000bf66270 */
[----:B------:R-:W4:Y:S01]  /*9aa0*/  @!P3 LDS.128 R4, [R92+0xe400] ;  /* 0x00e400005c04b984 */ /* 0x000f220000000c00 */
[----:B0-----:R-:W-:-:S04]  /*9ab0*/  @!P3 IADD3 R10, P4, R16, R8, RZ ;  /* 0x00000008100ab210 */ /* 0x001fc80007f9e0ff */
[----:B------:R-:W-:Y:S02]  /*9ac0*/  @!P3 IADD3.X R11, R13, R17, RZ, P4, !PT ;  /* 0x000000110d0bb210 */ /* 0x000fe400027fe4ff */
[----:B------:R-:W-:-:S13]  /*9ad0*/  ISETP.GE.AND P4, PT, R19, UR38, PT ;  /* 0x0000002613007c0c */ /* 0x000fda000bf86270 */
[----:B------:R-:W-:-:S05]  /*9ae0*/  @!P4 IADD3 R8, P5, R19, R8, RZ ;  /* 0x000000081308c210 */ /* 0x000fca0007fbe0ff */
[----:B------:R-:W-:Y:S01]  /*9af0*/  @!P4 IMAD.X R9, R13, 0x1, R189, P5 ;  /* 0x000000010d09c824 */ /* 0x000fe200028e06bd */
[----:B----4-:R-:W-:Y:S04]  /*9b00*/  @!P3 ST.E.128 desc[UR36][R10.64], R4 ;  /* 0x000000040a00b985 */ /* 0x010fe8000c101d24 */
[----:B------:R-:W0:Y:S04]  /*9b10*/  @!P4 LDS.128 R4, [R91+0xe400] ;  /* 0x00e400005b04c984 */ /* 0x000e280000000c00 */
[----:B0-----:R4:W-:Y:S02]  /*9b20*/  @!P4 ST.E.128 desc[UR36][R8.64], R4 ;  /* 0x000000040800c985 */ /* 0x0019e4000c101d24 */
.L_x_7865:
[----:B------:R-:W-:Y:S05]  /*9b30*/  BSYNC B0 ;  /* 0x0000000000007941 */ /* 0x000fea0003800000 */
.L_x_7864:
[----:B------:R-:W-:Y:S01]  /*9b40*/  @!PT LDS RZ, [RZ] ;  /* 0x00000000fffff984 */ /* 0x000fe20000000800 */
[----:B------:R-:W-:Y:S01]  /*9b50*/  @!PT LDS RZ, [RZ] ;  /* 0x00000000fffff984 */ /* 0x000fe20000000800 */
[----:B------:R-:W-:Y:S01]  /*9b60*/  @!PT LDS RZ, [RZ] ;  /* 0x00000000fffff984 */ /* 0x000fe20000000800 */
[----:B------:R-:W-:Y:S01]  /*9b70*/  @!PT LDS RZ, [RZ] ;  /* 0x00000000fffff984 */ /* 0x000fe20000000800 */
[----:B------:R5:W-:Y:S06]  /*9b80*/  MEMBAR.ALL.CTA ;  /* 0x0000000000007992 */ /* 0x000bec0000008000 */
[----:B-----5:R-:W5:Y:S01]  /*9b90*/  FENCE.VIEW.ASYNC.S ;  /* 0x00000000000073c6 */ /* 0x020f620000000000 */
[----:B-1----:R-:W-:Y:S01]  /*9ba0*/  @!P2 VIADD R88, R88, 0x228c0 ;  /* 0x000228c05858a836 */ /* 0x002fe20000000000 */
[----:B-----5:R1:W-:Y:S01]  /*9bb0*/  BAR.SYNC.DEFER_BLOCKING R75, 0x80 ;  /* 0x0002004b0000751d */ /* 0x0203e20000010000 */
[----:B------:R-:W-:Y:S01]  /*9bc0*/  ISETP.NE.AND P3, PT, R90, RZ, PT ;  /* 0x000000ff5a00720c */ /* 0x000fe20003f65270 */
[----:B------:R-:W-:-:S02]  /*9bd0*/  VIADD R188, R188, 0x1 ;  /* 0x00000001bcbc7836 */ /* 0x000fc40000000000 */
[----:B------:R-:W-:-:S04]  /*9be0*/  @!P2 PRMT R88, RZ, 0x654, R88 ;  /* 0x00000654ff58a816 */ /* 0x000fc80000000058 */
[----:B------:R1:W-:Y:S01]  /*9bf0*/  @!P2 SYNCS.ARRIVE.TRANS64.RED.A1T0 RZ, [R88+URZ], RZ ;  /* 0x000000ff58ffa9a7 */ /* 0x0003e2000810043f */
[----:B------:R-:W-:-:S04]  /*9c00*/  ISETP.NE.AND P2, PT, R188, 0x2, PT ;  /* 0x00000002bc00780c */ /* 0x000fc80003f45270 */
[----:B----4-:R-:W-:Y:S02]  /*9c10*/  SEL R4, RZ, 0x1, P2 ;  /* 0x00000001ff047807 */ /* 0x010fe40001000000 */
[----:B------:R-:W-:Y:S02]  /*9c20*/  SEL R188, R188, RZ, P2 ;  /* 0x000000ffbcbc7207 */ /* 0x000fe40001000000 */
[----:B------:R-:W-:Y:S01]  /*9c30*/  LOP3.LUT R193, R193, R4, RZ, 0x3c, !PT ;  /* 0x00000004c1c17212 */ /* 0x000fe200078e3cff */
[----:B-1----:R-:W-:Y:S06]  /*9c40*/  @P3 BRA `(.L_x_7866) ;  /* 0xffffff8800283947 */ /* 0x002fec000383ffff */
[----:B------:R-:W1:Y:S01]  /*9c50*/  S2R R5, SR_TID.X ;  /* 0x0000000000057919 */ /* 0x000e620000002100 */
[----:B------:R-:W-:Y:S02]  /*9c60*/  PLOP3.LUT P0, PT, PT, PT, PT, 0x8, 0x0 ;  /* 0x000000000000781c */ /* 0x000fe40003f0e170 */
[----:B-1----:R-:W-:-:S04]  /*9c70*/  SHF.R.U32.HI R5, RZ, 0x7, R5 ;  /* 0x00000007ff057819 */ /* 0x002fc80000011605 */
[----:B------:R-:W-:-:S13]  /*9c80*/  ISETP.NE.AND P3, PT, R5, 0x1, PT ;  /* 0x000000010500780c */ /* 0x000fda0003f65270 */
[----:B------:R-:W-:Y:S06]  /*9c90*/  @!P3 BAR.ARV 0x9, 0x100 ;  /* 0x024400000000bb1d */ /* 0x000fec0000002000 */
.L_x_7787:
[----:B------:R-:W-:Y:S05]  /*9ca0*/  @P0 BRA `(.L_x_7867) ;  /* 0x00000000000c0947 */ /* 0x000fea0003800000 */
[----:B------:R-:W1:Y:S01]  /*9cb0*/  FENCE.VIEW.ASYNC.G ;  /* 0x00000000000073c6 */ /* 0x000e620000000100 */
[----:B------:R-:W-:Y:S05]  /*9cc0*/  WARPSYNC.ALL ;  /* 0x0000000000007948 */ /* 0x000fea0003800000 */
[----:B-1----:R-:W-:Y:S06]  /*9cd0*/  BAR.ARV 0xc, 0x180 ;  /* 0x0306000000007b1d */ /* 0x002fec0000002000 */
.L_x_7867:
[----:B------:R-:W-:Y:S01]  /*9ce0*/  ULDC.64 UR6, c[0x0][0x998] ;  /* 0x0002660000067ab9 */ /* 0x000fe20000000a00 */
[----:B------:R-:W-:Y:S01]  /*9cf0*/  ULDC.64 UR4, c[0x0][0x990] ;  /* 0x0002640000047ab9 */ /* 0x000fe20000000a00 */
[----:B------:R-:W-:Y:S02]  /*9d00*/  ISETP.NE.U32.AND P1, PT, RZ, UR6, PT ;  /* 0x00000006ff007c0c */ /* 0x000fe4000bf25070 */
[----:B------:R-:W-:Y:S02]  /*9d10*/  ISETP.NE.U32.AND P0, PT, RZ, UR4, PT ;  /* 0x00000004ff007c0c */ /* 0x000fe4000bf05070 */
[----:B------:R-:W-:Y:S02]  /*9d20*/  ISETP.NE.AND.EX P1, PT, RZ, UR7, PT, P1 ;  /* 0x00000007ff007c0c */ /* 0x000fe4000bf25310 */
[----:B------:R-:W-:Y:S02]  /*9d30*/  ISETP.NE.AND.EX P0, PT, RZ, UR5, PT, P0 ;  /* 0x00000005ff007c0c */ /* 0x000fe4000bf05300 */
[----:B------:R-:W-:-:S09]  /*9d40*/  ISETP.NE.AND P4, PT, R101, RZ, PT ;  /* 0x000000ff6500720c */ /* 0x000fd20003f85270 */
[----:B0-----:R-:W0:Y:S08]  /*9d50*/  @P1 LDC.64 R8, c[0x0][0x9b8] ;  /* 0x00026e00ff081b82 */ /* 0x001e300000000a00 */
[----:B------:R-:W1:Y:S08]  /*9d60*/  @P0 LDC.64 R6, c[0x0][0x9a8] ;  /* 0x00026a00ff060b82 */ /* 0x000e700000000a00 */
[----:B------:R-:W4:Y:S08]  /*9d70*/  @P0 LDC.64 R10, c[0x0][0x9b0] ;  /* 0x00026c00ff0a0b82 */ /* 0x000f300000000a00 */
[----:B------:R-:W2:Y:S01]  /*9d80*/  @P1 LDC.64 R12, c[0x0][0x9c0] ;  /* 0x00027000ff0c1b82 */ /* 0x000ea20000000a00 */
[----:B0-----:R-:W-:-:S02]  /*9d90*/  @P1 IMAD R2, R213, R8, RZ ;  /* 0x00000008d5021224 */ /* 0x001fc400078e02ff */
[----:B------:R-:W-:-:S04]  /*9da0*/  @P1 IMAD.WIDE.U32 R4, R206, R8, RZ ;  /* 0x00000008ce041225 */ /* 0x000fc800078e00ff */
[C---:B------:R-:W-:Y:S02]  /*9db0*/  @P1 IMAD R9, R206.reuse, R9, R2 ;  /* 0x00000009ce091224 */ /* 0x040fe400078e0202 */
[-C--:B-1----:R-:W-:Y:S02]  /*9dc0*/  @P0 IMAD R0, R213, R6.reuse, RZ ;  /* 0x00000006d5000224 */ /* 0x082fe400078e02ff */
[----:B------:R-:W-:-:S04]  /*9dd0*/  @P0 IMAD.WIDE.U32 R2, R206, R6, RZ ;  /* 0x00000006ce020225 */ /* 0x000fc800078e00ff */
[----:B------:R-:W-:Y:S02]  /*9de0*/  @P0 IMAD R7, R206, R7, R0 ;  /* 0x00000007ce070224 */ /* 0x000fe400078e0200 */
[----:B------:R-:W-:Y:S02]  /*9df0*/  @P1 IMAD.IADD R5, R5, 0x1, R9 ;  /* 0x0000000105051824 */ /* 0x000fe400078e0209 */
[----:B------:R-:W-:Y:S02]  /*9e00*/  @P0 IMAD.IADD R3, R3, 0x1, R7 ;  /* 0x0000000103030824 */ /* 0x000fe400078e0207 */
[----:B------:R-:W-:Y:S02]  /*9e10*/  IMAD.MOV.U32 R0, RZ, RZ, 0x3f800000 ;  /* 0x3f800000ff007424 */ /* 0x000fe400078e00ff */
[----:B----4-:R-:W-:-:S04]  /*9e20*/  @P0 IMAD.WIDE.U32 R2, R191, R10, R2 ;  /* 0x0000000abf020225 */ /* 0x010fc800078e0002 */
[C---:B--2---:R-:W-:Y:S01]  /*9e30*/  @P1 IMAD.WIDE.U32 R6, R191.reuse, R12, R4 ;  /* 0x0000000cbf061225 */ /* 0x044fe200078e0004 */
[----:B------:R-:W-:Y:S01]  /*9e40*/  @P0 LEA R4, P2, R2, UR4, 0x2 ;  /* 0x0000000402040c11 */ /* 0x000fe2000f8410ff */
[----:B------:R-:W-:Y:S02]  /*9e50*/  ULDC UR4, c[0x0][0x988] ;  /* 0x0002620000047ab9 */ /* 0x000fe40000000800 */
[C---:B------:R-:W-:Y:S01]  /*9e60*/  @P0 IMAD R5, R191.reuse, R11, R3 ;  /* 0x0000000bbf050224 */ /* 0x040fe200078e0203 */
[----:B------:R-:W-:Y:S01]  /*9e70*/  @P1 LEA R8, P3, R6, UR6, 0x2 ;  /* 0x0000000606081c11 */ /* 0x000fe2000f8610ff */
[----:B------:R-:W-:-:S03]  /*9e80*/  @P1 IMAD R3, R191, R13, R7 ;  /* 0x0000000dbf031224 */ /* 0x000fc600078e0207 */
[----:B------:R-:W-:Y:S02]  /*9e90*/  @P0 LEA.HI.X R5, R2, UR5, R5, 0x2, P2 ;  /* 0x0000000502050c11 */ /* 0x000fe400090f1405 */
[----:B------:R-:W-:Y:S02]  /*9ea0*/  @P1 LEA.HI.X R9, R6, UR7, R3, 0x2, P3 ;  /* 0x0000000706091c11 */ /* 0x000fe400098f1403 */
[----:B------:R-:W-:-:S03]  /*9eb0*/  MOV R3, 0x3f800000 ;  /* 0x3f80000000037802 */ /* 0x000fc60000000f00 */
[----:B------:R-:W2:Y:S04]  /*9ec0*/  @P1 LDG.E R0, desc[UR36][R8.64] ;  /* 0x0000002408001981 */ /* 0x000ea8000c1e1900 */
[----:B------:R-:W2:Y:S01]  /*9ed0*/  @P0 LDG.E R3, desc[UR36][R4.64] ;  /* 0x0000002404030981 */ /* 0x000ea2000c1e1900 */
[----:B------:R-:W-:Y:S01]  /*9ee0*/  BSSY B0, `(.L_x_7868) ;  /* 0x0000022000007945 */ /* 0x000fe20003800000 */
[----:B------:R-:W-:Y:S02]  /*9ef0*/  IMAD.MOV.U32 R6, RZ, RZ, RZ ;  /* 0x000000ffff067224 */ /* 0x000fe400078e00ff */
[----:B--2---:R-:W-:-:S04]  /*9f00*/  FMUL.FTZ R0, R3, R0 ;  /* 0x0000000003007220 */ /* 0x004fc80000410000 */
[----:B------:R-:W-:Y:S01]  /*9f10*/  FMUL.FTZ R2, R0, UR4 ;  /* 0x0000000400027c20 */ /* 0x000fe20008410000 */
[----:B------:R-:W-:Y:S06]  /*9f20*/  @!P4 BRA `(.L_x_7869) ;  /* 0x000000000074c947 */ /* 0x000fec0003800000 */
        /* <DEDUP_REMOVED lines=29> */
.L_x_7869:
[----:B------:R-:W-:Y:S05]  /*a100*/  BSYNC B0 ;  /* 0x0000000000007941 */ /* 0x000fea0003800000 */
.L_x_7868:
[-C--:B------:R-:W-:Y:S01]  /*a110*/  IMAD R202, R215, R6.reuse, RZ ;  /* 0x00000006d7ca7224 */ /* 0x080fe200078e02ff */
[----:B------:R-:W-:Y:S02]  /*a120*/  PLOP3.LUT P0, PT, PT, PT, PT, 0x80, 0x0 ;  /* 0x000000000000781c */ /* 0x000fe40003f0f070 */
[----:B------:R-:W-:Y:S02]  /*a130*/  CS2R R10, SRZ ;  /* 0x00000000000a7805 */ /* 0x000fe4000001ff00 */
[----:B------:R-:W-:Y:S02]  /*a140*/  CS2R R88, SRZ ;  /* 0x0000000000587805 */ /* 0x000fe4000001ff00 */
[----:B------:R-:W-:Y:S02]  /*a150*/  CS2R R72, SRZ ;  /* 0x0000000000487805 */ /* 0x000fe4000001ff00 */
[----:B------:R-:W-:Y:S01]  /*a160*/  VIADDMNMX R27, R202, R6, R27, PT ;  /* 0x00000006ca1b7246 */ /* 0x000fe2000380011b */
[----:B------:R-:W-:Y:S01]  /*a170*/  IMAD.MOV.U32 R102, RZ, RZ, RZ ;  /* 0x000000ffff667224 */ /* 0x000fe200078e00ff */
[----:B------:R-:W-:-:S02]  /*a180*/  MOV R110, RZ ;  /* 0x000000ff006e7202 */ /* 0x000fc40000000f00 */
[----:B------:R-:W-:Y:S02]  /*a190*/  CS2R R12, SRZ ;  /* 0x00000000000c7805 */ /* 0x000fe4000001ff00 */
[----:B------:R-:W-:Y:S02]  /*a1a0*/  ISETP.GT.AND P1, PT, R27, R202, PT ;  /* 0x000000ca1b00720c */ /* 0x000fe40003f24270 */
[----:B------:R-:W-:Y:S01]  /*a1b0*/  CS2R R36, SRZ ;  /* 0x0000000000247805 */ /* 0x000fe2000001ff00 */
[----:B------:R-:W-:Y:S01]  /*a1c0*/  IMAD.MOV.U32 R97, RZ, RZ, RZ ;  /* 0x000000ffff617224 */ /* 0x000fe200078e00ff */
[----:B------:R-:W-:Y:S01]  /*a1d0*/  CS2R R52, SRZ ;  /* 0x0000000000347805 */ /* 0x000fe2000001ff00 */
[----:B------:R-:W-:Y:S01]  /*a1e0*/  IMAD.MOV.U32 R85, RZ, RZ, RZ ;  /* 0x000000ffff557224 */ /* 0x000fe200078e00ff */
[----:B------:R-:W-:Y:S01]  /*a1f0*/  MOV R140, RZ ;  /* 0x000000ff008c7202 */ /* 0x000fe20000000f00 */
[----:B------:R-:W-:Y:S01]  /*a200*/  IMAD.MOV.U32 R136, RZ, RZ, RZ ;  /* 0x000000ffff887224 */ /* 0x000fe200078e00ff */
[----:B------:R-:W-:Y:S01]  /*a210*/  CS2R R44, SRZ ;  /* 0x00000000002c7805 */ /* 0x000fe2000001ff00 */
[----:B------:R-:W-:Y:S01]  /*a220*/  IMAD.MOV.U32 R79, RZ, RZ, RZ ;  /* 0x000000ffff4f7224 */ /* 0x000fe200078e00ff */
[----:B------:R-:W-:Y:S01]  /*a230*/  MOV R142, RZ ;  /* 0x000000ff008e7202 */ /* 0x000fe20000000f00 */
[----:B------:R-:W-:Y:S01]  /*a240*/  IMAD.MOV.U32 R93, RZ, RZ, RZ ;  /* 0x000000ffff5d7224 */ /* 0x000fe200078e00ff */
[----:B------:R-:W-:Y:S01]  /*a250*/  CS2R R40, SRZ ;  /* 0x0000000000287805 */ /* 0x000fe2000001ff00 */
[----:B------:R-:W-:Y:S01]  /*a260*/  IMAD.MOV.U32 R95, RZ, RZ, RZ ;  /* 0x000000ffff5f7224 */ /* 0x000fe200078e00ff */
        /* <DEDUP_REMOVED lines=19> */
[----:B------:R-:W-:-:S02]  /*a3a0*/  IMAD.MOV.U32 R126, RZ, RZ, RZ ;  /* 0x000000ffff7e7224 */ /* 0x000fc400078e00ff */
[----:B------:R-:W-:Y:S02]  /*a3b0*/  IMAD.MOV.U32 R132, RZ, RZ, RZ ;  /* 0x000000ffff847224 */ /* 0x000fe400078e00ff */
[----:B------:R-:W-:Y:S02]  /*a3c0*/  IMAD.MOV.U32 R122, RZ, RZ, RZ ;  /* 0x000000ffff7a7224 */ /* 0x000fe400078e00ff */
[----:B------:R-:W-:Y:S02]  /*a3d0*/  IMAD.MOV.U32 R38, RZ, RZ, RZ ;  /* 0x000000ffff267224 */ /* 0x000fe400078e00ff */
[----:B------:R-:W-:Y:S02]  /*a3e0*/  IMAD.MOV.U32 R71, RZ, RZ, RZ ;  /* 0x000000ffff477224 */ /* 0x000fe400078e00ff */
[----:B------:R-:W-:Y:S02]  /*a3f0*/  IMAD.MOV.U32 R67, RZ, RZ, RZ ;  /* 0x000000ffff437224 */ /* 0x000fe400078e00ff */
[----:B------:R-:W-:-:S02]  /*a400*/  IMAD.MOV.U32 R49, RZ, RZ, RZ ;  /* 0x000000ffff317224 */ /* 0x000fc400078e00ff */
[----:B------:R-:W-:Y:S02]  /*a410*/  IMAD.MOV.U32 R118, RZ, RZ, RZ ;  /* 0x000000ffff767224 */ /* 0x000fe400078e00ff */
[----:B------:R-:W-:Y:S02]  /*a420*/  IMAD.MOV.U32 R120, RZ, RZ, RZ ;  /* 0x000000ffff787224 */ /* 0x000fe400078e00ff */
[----:B------:R-:W-:Y:S02]  /*a430*/  IMAD.MOV.U32 R43, RZ, RZ, RZ ;  /* 0x000000ffff2b7224 */ /* 0x000fe400078e00ff */
[----:B------:R-:W-:Y:S02]  /*a440*/  IMAD.MOV.U32 R6, RZ, RZ, RZ ;  /* 0x000000ffff067224 */ /* 0x000fe400078e00ff */
[----:B------:R-:W-:Y:S02]  /*a450*/  IMAD.MOV.U32 R116, RZ, RZ, RZ ;  /* 0x000000ffff747224 */ /* 0x000fe400078e00ff */
[----:B------:R-:W-:-:S02]  /*a460*/  IMAD.MOV.U32 R81, RZ, RZ, RZ ;  /* 0x000000ffff517224 */ /* 0x000fc400078e00ff */
[----:B------:R-:W-:Y:S01]  /*a470*/  IMAD.MOV.U32 R83, RZ, RZ, RZ ;  /* 0x000000ffff537224 */ /* 0x000fe200078e00ff */
[----:B------:R-:W-:Y:S06]  /*a480*/  @!P1 BRA `(.L_x_7870) ;  /* 0x000000ac00b09947 */ /* 0x000fec0003800000 */
[----:B------:R-:W-:-:S03]  /*a490*/  UMOV UR4, 0xffffffff ;  /* 0xffffffff00047882 */ /* 0x000fc60000000000 */
[----:B------:R-:W-:Y:S05]  /*a4a0*/  BRA.DIV UR4, `(.L_x_7871) ;  /* 0x0000018204f07947 */ /* 0x000fea000b800000 */
[----:B------:R-:W0:Y:S02]  /*a4b0*/  S2R R0, SR_TID.X ;  /* 0x0000000000007919 */ /* 0x000e240000002100 */
[----:B0-----:R-:W-:-:S04]  /*a4c0*/  IADD3 R3, R0, -0x80, RZ ;  /* 0xffffff8000037810 */ /* 0x001fc80007ffe0ff */
[----:B------:R-:W-:-:S04]  /*a4d0*/  SHF.R.S32.HI R0, RZ, 0x1f, R3 ;  /* 0x0000001fff007819 */ /* 0x000fc80000011403 */
[----:B------:R-:W-:-:S04]  /*a4e0*/  LEA.HI R0, R0, R3, RZ, 0x7 ;  /* 0x0000000300007211 */ /* 0x000fc800078f38ff */
[----:B------:R-:W-:-:S05]  /*a4f0*/  SHF.R.S32.HI R0, RZ, 0x7, R0 ;  /* 0x00000007ff007819 */ /* 0x000fca0000011400 */
[----:B------:R0:W1:Y:S02]  /*a500*/  SHFL.IDX PT, R203, R0, RZ, 0x1f ;  /* 0x00001fff00cb7589 */ /* 0x00006400000e0000 */
.L_x_8133:
[----:B01----:R-:W-:Y:S01]  /*a510*/  LEA.HI R0, R203, R203, RZ, 0x1 ;  /* 0x000000cbcb007211 */ /* 0x003fe200078f08ff */
[----:B------:R-:W-:Y:S01]  /*a520*/  VIADD R35, R18, 0x14400 ;  /* 0x0001440012237836 */ /* 0x000fe20000000000 */
[----:B------:R-:W-:Y:S02]  /*a530*/  BSSY B6, `(.L_x_7872) ;  /* 0x0000018000067945 */ /* 0x000fe40003800000 */
[----:B------:R-:W-:Y:S02]  /*a540*/  LOP3.LUT R0, R0, 0x1e, RZ, 0xc0, !PT ;  /* 0x0000001e00007812 */ /* 0x000fe400078ec0ff */
[----:B------:R-:W-:-:S03]  /*a550*/  LOP3.LUT P0, RZ, R35, 0x9f, RZ, 0xc0, !PT ;  /* 0x0000009f23ff7812 */ /* 0x000fc6000780c0ff */
        /* <DEDUP_REMOVED lines=9> */
[----:B------:R0:W1:Y:S01]  /*a5f0*/  LDC.64 R14, c[0x4][R0] ;  /* 0x01000000000e7b82 */ /* 0x0000620000000a00 */
[----:B------:R-:W-:Y:S01]  /*a600*/  IMAD.U32 R5, RZ, RZ, UR5 ;  /* 0x00000005ff057e24 */ /* 0x000fe2000f8e00ff */
[----:B------:R-:W-:Y:S01]  /*a610*/  ULDC.64 UR4, c[0x4][0xa0] ;  /* 0x0100280000047ab9 */ /* 0x000fe20000000a00 */
[----:B------:R-:W-:Y:S01]  /*a620*/  MOV R6, UR6 ;  /* 0x0000000600067c02 */ /* 0x000fe20008000f00 */
[----:B------:R-:W-:Y:S01]  /*a630*/  IMAD.U32 R7, RZ, RZ, UR7 ;  /* 0x00000007ff077e24 */ /* 0x000fe2000f8e00ff */
[----:B------:R-:W-:Y:S01]  /*a640*/  MOV R13, RZ ;  /* 0x000000ff000d7202 */ /* 0x000fe20000000f00 */
[----:B------:R-:W-:-:S02]  /*a650*/  IMAD.U32 R10, RZ, RZ, UR4 ;  /* 0x00000004ff0a7e24 */ /* 0x000fc4000f8e00ff */
[----:B------:R-:W-:Y:S02]  /*a660*/  IMAD.U32 R11, RZ, RZ, UR5 ;  /* 0x00000005ff0b7e24 */ /* 0x000fe4000f8e00ff */
[----:B------:R-:W-:Y:S02]  /*a670*/  IMAD.MOV.U32 R8, RZ, RZ, 0x70 ;  /* 0x00000070ff087424 */ /* 0x000fe400078e00ff */
[----:B0-----:R-:W-:-:S07]  /*a680*/  IMAD.MOV.U32 R12, RZ, RZ, 0x1 ;  /* 0x00000001ff0c7424 */ /* 0x001fce00078e00ff */
[----:B------:R-:W-:-:S07]  /*a690*/  LEPC R20, `(.L_x_7873) ;  /* 0x000000001014794e */ /* 0x000fce0000000000 */
[----:B-1-3-5:R-:W-:Y:S05]  /*a6a0*/  CALL.ABS.NOINC R14 ;  /* 0x000000000e007343 */ /* 0x02afea0003c00000 */
.L_x_7873:
[----:B------:R-:W-:Y:S05]  /*a6b0*/  BSYNC B6 ;  /* 0x0000000000067941 */ /* 0x000fea0003800000 */
.L_x_7872:
[----:B------:R-:W-:Y:S02]  /*a6c0*/  ULDC UR4, c[0x0][0x3f4] ;  /* 0x0000fd0000047ab9 */ /* 0x000fe40000000800 */
[----:B------:R-:W-:-:S13]  /*a6d0*/  ISETP.LT.AND P0, PT, RZ, UR4, PT ;  /* 0x00000004ff007c0c */ /* 0x000fda000bf01270 */
[----:B------:R-:W-:Y:S05]  /*a6e0*/  @P0 BRA `(.L_x_7874) ;  /* 0x00000000003c0947 */ /* 0x000fea0003800000 */
[----:B------:R-:W-:-:S04]  /*a6f0*/  LEA.HI R0, R212, R212, RZ, 0x1 ;  /* 0x000000d4d4007211 */ /* 0x000fc800078f08ff */
[----:B------:R-:W-:-:S05]  /*a700*/  LOP3.LUT R3, R0, 0xfffffffe, RZ, 0xc0, !PT ;  /* 0xfffffffe00037812 */ /* 0x000fca00078ec0ff */
[----:B------:R-:W-:-:S05]  /*a710*/  IMAD.IADD R3, R212, 0x1, -R3 ;  /* 0x00000001d4037824 */ /* 0x000fca00078e0a03 */
[----:B------:R-:W-:-:S04]  /*a720*/  SHF.L.U32 R3, R3, 0x1f, RZ ;  /* 0x0000001f03037819 */ /* 0x000fc800000006ff */
[----:B------:R0:W1:Y:S03]  /*a730*/  SYNCS.PHASECHK.TRANS64.TRYWAIT P0, [R18+URZ+0x22800], R3 ;  /* 0x02280003120075a7 */ /* 0x000066000800017f */
[----:B-1----:R-:W-:Y:S05]  /*a740*/  @!P0 NANOSLEEP.SYNCS 0x989680 ;  /* 0x009896800000895d */ /* 0x002fea0003900000 */
[----:B------:R-:W1:Y:S01]  /*a750*/  @!P0 SYNCS.PHASECHK.TRANS64 P0, [R18+URZ+0x22800], R3 ;  /* 0x02280003120085a7 */ /* 0x000e62000800007f */
[----:B------:R-:W-:Y:S04]  /*a760*/  BSSY B0, `(.L_x_7875) ;  /* 0x0000006000007945 */ /* 0x000fe80003800000 */
[----:B-1----:R-:W-:Y:S05]  /*a770*/  @P0 BRA `(.L_x_7876) ;  /* 0x0000000000100947 */ /* 0x002fea0003800000 */
.L_x_7877:
[----:B-1----:R1:W2:Y:S02]  /*a780*/  SYNCS.PHASECHK.TRANS64.TRYWAIT P0, [R18+URZ+0x22800], R3 ;  /* 0x02280003120075a7 */ /* 0x0022a4000800017f */
[----:B--2---:R-:W-:Y:S05]  /*a790*/  @!P0 NANOSLEEP.SYNCS 0x989680 ;  /* 0x009896800000895d */ /* 0x004fea0003900000 */
[----:B------:R-:W2:Y:S02]  /*a7a0*/  @!P0 SYNCS.PHASECHK.TRANS64 P0, [R18+URZ+0x22800], R3 ;  /* 0x02280003120085a7 */ /* 0x000ea4000800007f */
[----:B--2---:R-:W-:Y:S05]  /*a7b0*/  @!P0 BRA `(.L_x_7877) ;  /* 0xfffffffc00f08947 */ /* 0x004fea000383ffff */
.L_x_7876:
[----:B------:R-:W-:Y:S05]  /*a7c0*/  BSYNC B0 ;  /* 0x0000000000007941 */ /* 0x000fea0003800000 */
.L_x_7875:
[----:B------:R-:W-:Y:S05]  /*a7d0*/  BRA `(.L_x_7878) ;  /* 0x0000003c00e47947 */ /* 0x000fea0003800000 */
.L_x_7874:
[----:B---3--:R-:W0:Y:S01]  /*a7e0*/  LDC.64 R32, c[0x0][0x3e8] ;  /* 0x0000fa00ff207b82 */ /* 0x008e220000000a00 */
[----:B------:R-:W-:Y:S01]  /*a7f0*/  LOP3.LUT P0, RZ, R35, 0x3ff, RZ, 0xc0, !PT ;  /* 0x000003ff23ff7812 */ /* 0x000fe2000780c0ff */
[----:B------:R-:W-:Y:S01]  /*a800*/  ULDC.64 UR4, c[0x0][0x3f8] ;  /* 0x0000fe0000047ab9 */ /* 0x000fe20000000a00 */
[----:B-----5:R-:W-:Y:S01]  /*a810*/  SHF.R.S32.HI R0, RZ, 0x1f, R26 ;  /* 0x0000001fff007819 */ /* 0x020fe2000001141a */
[----:B------:R-:W-:Y:S01]  /*a820*/  ULDC.64 UR6, c[0x0][0x408] ;  /* 0x0001020000067ab9 */ /* 0x000fe20000000a00 */
[----:B------:R-:W-:Y:S03]  /*a830*/  BSSY B6, `(.L_x_7879) ;  /* 0x000001b000067945 */ /* 0x000fe60003800000 */
[----:B------:R-:W1:Y:S01]  /*a840*/  LDC.64 R30, c[0x0][0x400] ;  /* 0x00010000ff1e7b82 */ /* 0x000e620000000a00 */
[C---:B------:R-:W-:Y:S02]  /*a850*/  IMAD R3, R0.reuse, UR4, RZ ;  /* 0x0000000400037c24 */ /* 0x040fe4000f8e02ff */
[----:B------:R-:W-:-:S02]  /*a860*/  IMAD R5, R0, UR6, RZ ;  /* 0x0000000600057c24 */ /* 0x000fc4000f8e02ff */
[C---:B------:R-:W-:Y:S02]  /*a870*/  IMAD R3, R26.reuse, UR5, R3 ;  /* 0x000000051a037c24 */ /* 0x040fe4000f8e0203 */
[C---:B------:R-:W-:Y:S02]  /*a880*/  IMAD R5, R26.reuse, UR7, R5 ;  /* 0x000000071a057c24 */ /* 0x040fe4000f8e0205 */
[----:B0-----:R-:W-:-:S04]  /*a890*/  IMAD.WIDE.U32 R32, R26, UR4, R32 ;  /* 0x000000041a207c25 */ /* 0x001fc8000f8e0020 */
[----:B-1----:R-:W-:-:S04]  /*a8a0*/  IMAD.WIDE.U32 R30, R26, UR6, R30 ;  /* 0x000000061a1e7c25 */ /* 0x002fc8000f8e001e */
[----:B------:R-:W-:Y:S02]  /*a8b0*/  IMAD.IADD R26, R3, 0x1, R33 ;  /* 0x00000001031a7824 */ /* 0x000fe400078e0221 */
[----:B------:R-:W-:Y:S01]  /*a8c0*/  IMAD.IADD R28, R5, 0x1, R31 ;  /* 0x00000001051c7824 */ /* 0x000fe200078e021f */
        /* <DEDUP_REMOVED lines=16> */
[----:B-1----:R-:W-:Y:S05]  /*a9d0*/  CALL.ABS.NOINC R14 ;  /* 0x000000000e007343 */ /* 0x002fea0003c00000 */
.L_x_7880:
[----:B------:R-:W-:Y:S05]  /*a9e0*/  BSYNC B6 ;  /* 0x0000000000067941 */ /* 0x000fea0003800000 */
.L_x_7879:
[----:B------:R-:W-:Y:S01]  /*a9f0*/  ULDC.U8 UR4, c[0x0][0x410] ;  /* 0x0001040000047ab9 */ /* 0x000fe20000000000 */
[----:B------:R-:W-:Y:S01]  /*aa00*/  BSSY B0, `(.L_x_7881) ;  /* 0x00003ce000007945 */ /* 0x000fe20003800000 */
[----:B------:R-:W-:Y:S01]  /*aa10*/  ISETP.NE.AND P0, PT, RZ, UR4, PT ;  /* 0x00000004ff007c0c */ /* 0x000fe2000bf05270 */
[----:B------:R-:W-:-:S12]  /*aa20*/  IMAD R4, R29, 0x80, R190 ;  /* 0x000000801d047824 */ /* 0x000fd800078e02be */
[----:B------:R-:W-:Y:S05]  /*aa30*/  @!P0 BRA `(.L_x_7882) ;  /* 0x0000001c00b48947 */ /* 0x000fea0003800000 */
[----:B------:R-:W-:-:S03]  /*aa40*/  UMOV UR4, 0xffffffff ;  /* 0xffffffff00047882 */ /* 0x000fc60000000000 */
[----:B------:R-:W-:Y:S05]  /*aa50*/  BRA.DIV UR4, `(.L_x_7883) ;  /* 0x0000017e04c47947 */ /* 0x000fea000b800000 */
[----:B------:R0:W1:Y:S04]  /*aa60*/  SHFL.IDX PT, R33, R32, RZ, 0x1c1f ;  /* 0x001c1fff20217589 */ /* 0x00006800000e0000 */
[----:B------:R0:W2:Y:S04]  /*aa70*/  SHFL.IDX PT, R14, R30, RZ, 0x1c1f ;  /* 0x001c1fff1e0e7589 */ /* 0x0000a800000e0000 */
[----:B------:R0:W3:Y:S04]  /*aa80*/  SHFL.IDX PT, R0, R26, RZ, 0x1c1f ;  /* 0x001c1fff1a007589 */ /* 0x0000e800000e0000 */
[----:B------:R0:W4:Y:S02]  /*aa90*/  SHFL.IDX PT, R3, R28, RZ, 0x1c1f ;  /* 0x001c1fff1c037589 */ /* 0x00012400000e0000 */
.L_x_8139:
[----:B------:R-:W-:Y:S01]  /*aaa0*/  IMAD.SHL.U32 R5, R201, 0x80, RZ ;  /* 0x00000080c9057824 */ /* 0x000fe200078e00ff */
[----:B------:R-:W-:Y:S01]  /*aab0*/  ULDC UR4, c[0x0][0x448] ;  /* 0x0001120000047ab9 */ /* 0x000fe20000000800 */
[----:B------:R-:W-:Y:S01]  /*aac0*/  BSSY B1, `(.L_x_7884) ;  /* 0x0000028000017945 */ /* 0x000fe20003800000 */
[----:B------:R-:W-:Y:S01]  /*aad0*/  IMAD R25, R25, UR4, RZ ;  /* 0x0000000419197c24 */ /* 0x000fe2000f8e02ff */
[----:B------:R-:W-:Y:S02]  /*aae0*/  LOP3.LUT P0, RZ, R201, 0x4, RZ, 0xc0, !PT ;  /* 0x00000004c9ff7812 */ /* 0x000fe4000780c0ff */
[----:B------:R-:W-:Y:S02]  /*aaf0*/  CS2R R8, SRZ ;  /* 0x0000000000087805 */ /* 0x000fe4000001ff00 */
[----:B------:R-:W-:Y:S01]  /*ab00*/  LOP3.LUT R7, R5, 0x380, RZ, 0xc0, !PT ;  /* 0x0000038005077812 */ /* 0x000fe200078ec0ff */
[----:B------:R-:W-:Y:S01]  /*ab10*/  IMAD R36, R29, -0x80, R25 ;  /* 0xffffff801d247824 */ /* 0x000fe200078e0219 */
[----:B------:R-:W-:-:S02]  /*ab20*/  ISETP.GE.AND P1, PT, R4, R25, PT ;  /* 0x000000190400720c */ /* 0x000fc40003f26270 */
[----:B------:R-:W-:Y:S02]  /*ab30*/  CS2R R10, SRZ ;  /* 0x00000000000a7805 */ /* 0x000fe4000001ff00 */
[----:B------:R-:W-:Y:S02]  /*ab40*/  LEA.HI R5, R212, R212, RZ, 0x1 ;  /* 0x000000d4d4057211 */ /* 0x000fe400078f08ff */
[----:B------:R-:W-:Y:S02]  /*ab50*/  LOP3.LUT R6, R7, 0x30, R16, 0xf8, !PT ;  /* 0x0000003007067812 */ /* 0x000fe400078ef810 */
[----:B------:R-:W-:Y:S02]  /*ab60*/  SHF.R.U32.HI R7, RZ, 0x3, R7 ;  /* 0x00000003ff077819 */ /* 0x000fe40000011607 */
[----:B------:R-:W-:Y:S02]  /*ab70*/  LOP3.LUT R5, R5, 0xfffffffe, RZ, 0xc0, !PT ;  /* 0xfffffffe05057812 */ /* 0x000fe400078ec0ff */
[----:B------:R-:W-:-:S03]  /*ab80*/  LOP3.LUT R7, R6, R7, RZ, 0x3c, !PT ;  /* 0x0000000706077212 */ /* 0x000fc600078e3cff */
[----:B------:R-:W-:Y:S01]  /*ab90*/  IMAD.IADD R39, R212, 0x1, -R5 ;  /* 0x00000001d4277824 */ /* 0x000fe200078e0a05 */
[----:B------:R-:W-:Y:S02]  /*aba0*/  IADD3 R13, R18, R7, R200 ;  /* 0x00000007120d7210 */ /* 0x000fe40007ffe0c8 */
[----:B------:R-:W-:Y:S02]  /*abb0*/  CS2R R4, SRZ ;  /* 0x0000000000047805 */ /* 0x000fe4000001ff00 */
[----:B------:R-:W-:Y:S02]  /*abc0*/  CS2R R6, SRZ ;  /* 0x0000000000067805 */ /* 0x000fe4000001ff00 */
[----:B------:R-:W-:Y:S01]  /*abd0*/  SHF.L.U32 R39, R39, 0x1f, RZ ;  /* 0x0000001f27277819 */ /* 0x000fe200000006ff */
[C---:B------:R-:W-:Y:S02]  /*abe0*/  VIADD R25, R13.reuse, 0x14400 ;  /* 0x000144000d197836 */ /* 0x040fe40000000000 */
[----:B------:R-:W-:Y:S01]  /*abf0*/  VIADD R12, R13, 0x14440 ;  /* 0x000144400d0c7836 */ /* 0x000fe20000000000 */
[----:B------:R-:W-:Y:S06]  /*ac00*/  @P1 BRA `(.L_x_7885) ;  /* 0x00000000004c1947 */ /* 0x000fec0003800000 */
[----:B------:R-:W-:Y:S01]  /*ac10*/  ULDC UR4, c[0x0][0x3f4] ;  /* 0x0000fd0000047ab9 */ /* 0x000fe20000000800 */
[----:B------:R-:W-:Y:S02]  /*ac20*/  SHF.R.S32.HI R5, RZ, 0x1f, R192 ;  /* 0x0000001fff057819 */ /* 0x000fe400000114c0 */
[----:B------:R-:W-:Y:S02]  /*ac30*/  ISETP.GE.AND P2, PT, R22, UR4, PT ;  /* 0x0000000416007c0c */ /* 0x000fe4000bf46270 */
[----:B------:R-:W-:-:S11]  /*ac40*/  ISETP.GE.AND P1, PT, R192, UR4, PT ;  /* 0x00000004c0007c0c */ /* 0x000fd6000bf26270 */
[----:B------:R-:W-:Y:S02]  /*ac50*/  @!P2 SHF.R.S32.HI R4, RZ, 0x1f, R22 ;  /* 0x0000001fff04a819 */ /* 0x000fe40000011416 */
[CC--:B-1----:R-:W-:Y:S02]  /*ac60*/  @!P2 IADD3 R20, P5, R22.reuse, R33.reuse, RZ ;  /* 0x000000211614a210 */ /* 0x0c2fe40007fbe0ff */
[----:B0-2---:R-:W-:Y:S02]  /*ac70*/  @!P2 IADD3 R28, P4, R22, R14, RZ ;  /* 0x0000000e161ca210 */ /* 0x005fe40007f9e0ff */
[----:B---3--:R-:W-:Y:S02]  /*ac80*/  @!P2 IADD3.X R21, R0, R4, RZ, P5, !PT ;  /* 0x000000040015a210 */ /* 0x008fe40002ffe4ff */
[C---:B------:R-:W-:Y:S01]  /*ac90*/  @!P1 IADD3 R30, P3, R192.reuse, R33, RZ ;  /* 0x00000021c01e9210 */ /* 0x040fe20007f7e0ff */
[----:B----4-:R-:W-:Y:S01]  /*aca0*/  @!P2 IMAD.X R29, R3, 0x1, R4, P4 ;  /* 0x00000001031da824 */ /* 0x010fe200020e0604 */
[----:B------:R-:W-:-:S02]  /*acb0*/  @!P1 IADD3 R14, P5, R192, R14, RZ ;  /* 0x0000000ec00e9210 */ /* 0x000fc40007fbe0ff */
[----:B------:R-:W-:Y:S01]  /*acc0*/  CS2R R8, SRZ ;  /* 0x0000000000087805 */ /* 0x000fe2000001ff00 */
[----:B------:R0:W5:Y:S01]  /*acd0*/  @!P2 LD.E.64 R10, desc[UR36][R20.64] ;  /* 0x00000024140aa980 */ /* 0x000162000c101b00 */
[--C-:B------:R-:W-:Y:S02]  /*ace0*/  @!P1 IMAD.X R31, R0, 0x1, R5.reuse, P3 ;  /* 0x00000001001f9824 */ /* 0x100fe400018e0605 */
[----:B------:R-:W-:Y:S01]  /*acf0*/  @!P1 IMAD.X R15, R3, 0x1, R5, P5 ;  /* 0x00000001030f9824 */ /* 0x000fe200028e0605 */
[----:B------:R-:W-:Y:S01]  /*ad00*/  CS2R R4, SRZ ;  /* 0x0000000000047805 */ /* 0x000fe2000001ff00 */
[----:B------:R0:W5:Y:S04]  /*ad10*/  @!P2 LD.E.64 R6, desc[UR36][R28.64] ;  /* 0x000000241c06a980 */ /* 0x000168000c101b00 */
[----:B------:R0:W5:Y:S04]  /*ad20*/  @!P1 LD.E.64 R8, desc[UR36][R30.64] ;  /* 0x000000241e089980 */ /* 0x000168000c101b00 */
[----:B------:R0:W5:Y:S02]  /*ad30*/  @!P1 LD.E.64 R4, desc[UR36][R14.64] ;  /* 0x000000240e049980 */ /* 0x000164000c101b00 */
.L_x_7885:
[----:B------:R-:W-:Y:S05]  /*ad40*/  BSYNC B1 ;  /* 0x0000000000017941 */ /* 0x000fea0003800000 */
.L_x_7884:
[----:B------:R-:W-:Y:S01]  /*ad50*/  @P0 VIADD R12, R25, 0xffffffc0 ;  /* 0xffffffc0190c0836 */ /* 0x000fe20000000000 */
[----:B------:R-:W2:Y:S01]  /*ad60*/  SYNCS.PHASECHK.TRANS64.TRYWAIT P0, [R18+URZ+0x22800], R39 ;  /* 0x02280027120075a7 */ /* 0x000ea2000800017f */
[----:B---3-5:R-:W-:Y:S01]  /*ad70*/  SHF.R.U32.HI R0, RZ, 0x8, R10 ;  /* 0x00000008ff007819 */ /* 0x028fe2000001160a */
[----:B------:R-:W-:Y:S01]  /*ad80*/  BSSY B1, `(.L_x_7886) ;  /* 0x000002e000017945 */ /* 0x000fe20003800000 */
[----:B----4-:R-:W-:Y:S02]  /*ad90*/  SHF.R.U32.HI R3, RZ, 0x8, R8 ;  /* 0x00000008ff037819 */ /* 0x010fe40000011608 */
[----:B0-----:R-:W-:Y:S02]  /*ada0*/  SHF.R.U32.HI R28, RZ, 0x8, R9 ;  /* 0x00000008ff1c7819 */ /* 0x001fe40000011609 */
[----:B------:R-:W-:Y:S02]  /*adb0*/  LOP3.LUT R15, R0, 0xff, RZ, 0xc0, !PT ;  /* 0x000000ff000f7812 */ /* 0x000fe400078ec0ff */
[----:B------:R-:W-:-:S02]  /*adc0*/  LOP3.LUT R0, R3, 0xff, RZ, 0xc0, !PT ;  /* 0x000000ff03007812 */ /* 0x000fc400078ec0ff */
[----:B------:R-:W-:Y:S02]  /*add0*/  LOP3.LUT R26, R9, 0xff, RZ, 0xc0, !PT ;  /* 0x000000ff091a7812 */ /* 0x000fe400078ec0ff */
[----:B------:R-:W-:Y:S02]  /*ade0*/  LOP3.LUT R3, R28, 0xff, RZ, 0xc0, !PT ;  /* 0x000000ff1c037812 */ /* 0x000fe400078ec0ff */
[----:B-1----:R-:W-:Y:S02]  /*adf0*/  SHF.R.U32.HI R33, RZ, 0x8, R5 ;  /* 0x00000008ff217819 */ /* 0x002fe40000011605 */
[----:B------:R-:W-:Y:S02]  /*ae00*/  PRMT R26, R3, 0x7604, R26 ;  /* 0x00007604031a7816 */ /* 0x000fe4000000001a */
[----:B------:R-:W-:Y:S02]  /*ae10*/  SHF.R.U32.HI R3, RZ, 0x8, R4 ;  /* 0x00000008ff037819 */ /* 0x000fe40000011604 */
[----:B------:R-:W-:-:S02]  /*ae20*/  SHF.R.U32.HI R29, RZ, 0x8, R7 ;  /* 0x00000008ff1d7819 */ /* 0x000fc40000011607 */
[----:B------:R-:W-:Y:S02]  /*ae30*/  LOP3.LUT R30, R4, 0xff, RZ, 0xc0, !PT ;  /* 0x000000ff041e7812 */ /* 0x000fe400078ec0ff */
[----:B------:R-:W-:Y:S02]  /*ae40*/  LOP3.LUT R3, R3, 0xff, RZ, 0xc0, !PT ;  /* 0x000000ff03037812 */ /* 0x000fe400078ec0ff */
[----:B------:R-:W-:Y:S02]  /*ae50*/  SHF.R.U32.HI R21, RZ, 0x8, R11 ;  /* 0x00000008ff157819 */ /* 0x000fe4000001160b */
[----:B------:R-:W-:Y:S02]  /*ae60*/  LOP3.LUT R25, R8, 0xff, RZ, 0xc0, !PT ;  /* 0x000000ff08197812 */ /* 0x000fe400078ec0ff */
[----:B------:R-:W-:Y:S02]  /*ae70*/  LOP3.LUT R32, R5, 0xff, RZ, 0xc0, !PT ;  /* 0x000000ff05207812 */ /* 0x000fe400078ec0ff */
[----:B------:R-:W-:-:S02]  /*ae80*/  LOP3.LUT R33, R33, 0xff, RZ, 0xc0, !PT ;  /* 0x000000ff21217812 */ /* 0x000fc400078ec0ff */
[----:B------:R-:W-:Y:S02]  /*ae90*/  LOP3.LUT R28, R7, 0xff, RZ, 0xc0, !PT ;  /* 0x000000ff071c7812 */ /* 0x000fe400078ec0ff */
[----:B------:R-:W-:Y:S02]  /*aea0*/  LOP3.LUT R29, R29, 0xff, RZ, 0xc0, !PT ;  /* 0x000000ff1d1d7812 */ /* 0x000fe400078ec0ff */
[----:B------:R-:W-:Y:S02]  /*aeb0*/  PRMT R35, R3, 0x7604, R30 ;  /* 0x0000760403237816 */ /* 0x000fe4000000001e */
[----:B--2---:R-:W-:Y:S02]  /*aec0*/  LOP3.LUT R14, R10, 0xff, RZ, 0xc0, !PT ;  /* 0x000000ff0a0e7812 */ /* 0x004fe400078ec0ff */
[----:B------:R-:W-:Y:S02]  /*aed0*/  LOP3.LUT R20, R11, 0xff, RZ, 0xc0, !PT ;  /* 0x000000ff0b147812 */ /* 0x000fe400078ec0ff */
[----:B------:R-:W-:-:S02]  /*aee0*/  LOP3.LUT R21, R21, 0xff, RZ, 0xc0, !PT ;  /* 0x000000ff15157812 */ /* 0x000fc400078ec0ff */
[----:B------:R-:W-:Y:S02]  /*aef0*/  PRMT R25, R0, 0x7604, R25 ;  /* 0x0000760400197816 */ /* 0x000fe40000000019 */
[----:B------:R-:W-:Y:S02]  /*af00*/  PRMT R32, R33, 0x7604, R32 ;  /* 0x0000760421207816 */ /* 0x000fe40000000020 */
[----:B------:R-:W-:Y:S02]  /*af10*/  SHF.R.U32.HI R3, RZ, 0x10, R11 ;  /* 0x00000010ff037819 */ /* 0x000fe4000001160b */
[----:B------:R-:W-:Y:S02]  /*af20*/  SHF.R.U32.HI R0, RZ, 0x8, R6 ;  /* 0x00000008ff007819 */ /* 0x000fe40000011606 */
[----:B------:R-:W-:Y:S01]  /*af30*/  SHF.R.U32.HI R33, RZ, 0x10, R7 ;  /* 0x00000010ff217819 */ /* 0x000fe20000011607 */
[----:B------:R-:W-:Y:S01]  /*af40*/  IMAD.U32 R3, R3, 0x10000, RZ ;  /* 0x0001000003037824 */ /* 0x000fe200078e00ff */
[----:B------:R-:W-:-:S02]  /*af50*/  SHF.R.U32.HI R37, RZ, 0x10, R5 ;  /* 0x00000010ff257819 */ /* 0x000fc40000011605 */
[----:B------:R-:W-:Y:S01]  /*af60*/  PRMT R28, R29, 0x7604, R28 ;  /* 0x000076041d1c7816 */ /* 0x000fe2000000001c */
[----:B------:R-:W-:Y:S01]  /*af70*/  IMAD.U32 R33, R33, 0x10000, RZ ;  /* 0x0001000021217824 */ /* 0x000fe200078e00ff */
[----:B------:R-:W-:Y:S01]  /*af80*/  SHF.R.U32.HI R29, RZ, 0x10, R9 ;  /* 0x00000010ff1d7819 */ /* 0x000fe20000011609 */
[----:B------:R-:W-:Y:S01]  /*af90*/  IMAD.U32 R37, R37, 0x10000, RZ ;  /* 0x0001000025257824 */ /* 0x000fe200078e00ff */
[----:B------:R-:W-:Y:S02]  /*afa0*/  PRMT R15, R15, 0x7604, R14 ;  /* 0x000076040f0f7816 */ /* 0x000fe4000000000e */
[----:B------:R-:W-:Y:S02]  /*afb0*/  PRMT R20, R21, 0x7604, R20 ;  /* 0x0000760415147816 */ /* 0x000fe40000000014 */
[----:B------:R-:W-:Y:S02]  /*afc0*/  LOP3.LUT R14, R6, 0xff, RZ, 0xc0, !PT ;  /* 0x000000ff060e7812 */ /* 0x000fe400078ec0ff */
[----:B------:R-:W-:-:S02]  /*afd0*/  LOP3.LUT R21, R0, 0xff, RZ, 0xc0, !PT ;  /* 0x000000ff00157812 */ /* 0x000fc400078ec0ff */
[----:B------:R-:W-:Y:S02]  /*afe0*/  SHF.L.U32 R29, R29, 0x10, RZ ;  /* 0x000000101d1d7819 */ /* 0x000fe400000006ff */
[----:B------:R-:W-:Y:S02]  /*aff0*/  PRMT R31, R21, 0x7604, R14 ;  /* 0x00007604151f7816 */ /* 0x000fe4000000000e */
[----:B------:R-:W-:Y:S02]  /*b000*/  LOP3.LUT R21, R20, 0xff0000, R3, 0xf8, !PT ;  /* 0x00ff000014157812 */ /* 0x000fe400078ef803 */
[----:B------:R-:W-:Y:S02]  /*b010*/  LOP3.LUT R29, R26, 0xff0000, R29, 0xf8, !PT ;  /* 0x00ff00001a1d7812 */ /* 0x000fe400078ef81d */
[----:B------:R-:W-:Y:S02]  /*b020*/  LOP3.LUT R33, R28, 0xff0000, R33, 0xf8, !PT ;  /* 0x00ff00001c217812 */ /* 0x000fe400078ef821 */
[----:B------:R-:W-:-:S02]  /*b030*/  LOP3.LUT R37, R32, 0xff0000, R37, 0xf8, !PT ;  /* 0x00ff000020257812 */ /* 0x000fc400078ef825 */
[----:B------:R-:W-:Y:S01]  /*b040*/  LOP3.LUT R3, R15, 0xff0000, R10, 0xf8, !PT ;  /* 0x00ff00000f037812 */ /* 0x000fe200078ef80a */
[----:B------:R-:W-:Y:S06]  /*b050*/  @!P0 BRA `(.L_x_7887) ;  /* 0x0000017800b48947 */ /* 0x000fec0003800000 */
.L_x_8140:
[----:B------:R-:W-:Y:S05]  /*b060*/  BSYNC B1 ;  /* 0x0000000000017941 */ /* 0x000fea0003800000 */
.L_x_7886:
        /* <DEDUP_REMOVED lines=15> */
[----:B------:R-:W1:Y:S01]  /*b160*/  LDC R5, c[0x0][0x3f4] ;  /* 0x0000fd00ff057b82 */ /* 0x000e620000000800 */
[----:B------:R-:W-:Y:S01]  /*b170*/  BSSY B2, `(.L_x_7890) ;  /* 0x000005e000027945 */ /* 0x000fe20003800000 */
[-C--:B-1----:R-:W-:Y:S02]  /*b180*/  ISETP.GE.AND P0, PT, R22, R5.reuse, PT ;  /* 0x000000051600720c */ /* 0x082fe40003f06270 */
[----:B------:R-:W-:-:S11]  /*b190*/  ISETP.GE.AND P1, PT, R192, R5, PT ;  /* 0x00000005c000720c */ /* 0x000fd60003f26270 */
[----:B------:R-:W-:Y:S05]  /*b1a0*/  @P0 BRA `(.L_x_7891) ;  /* 0x0000000400680947 */ /* 0x000fea0003800000 */
[----:B------:R-:W1:Y:S01]  /*b1b0*/  LDS.128 R4, [R13+0x14400] ;  /* 0x014400000d047984 */ /* 0x000e620000000c00 */
[----:B------:R-:W-:Y:S02]  /*b1c0*/  F2FP.F16.E4M3.UNPACK_B R30, R3 ;  /* 0x00000003ff1e723e */ /* 0x000fe400020006ff */
[----:B------:R-:W-:-:S03]  /*b1d0*/  F2FP.F16.E4M3.UNPACK_B R31, R14 ;  /* 0x0000000eff1f723e */ /* 0x000fc600020006ff */
[--C-:B------:R-:W-:Y:S02]  /*b1e0*/  HADD2.F32 R32, -RZ, R30.reuse.H1_H1 ;  /* 0x3000001eff207230 */ /* 0x100fe40000004100 */
[----:B------:R-:W-:Y:S02]  /*b1f0*/  HADD2.F32 R36, -RZ, R31.H1_H1 ;  /* 0x3000001fff247230 */ /* 0x000fe40000004100 */
        /* <DEDUP_REMOVED lines=13> */
[----:B0-----:R-:W-:Y:S01]  /*b2d0*/  FFMA.FTZ R39, R25, R36, R5 ;  /* 0x0000002419277223 */ /* 0x001fe20000010005 */
[----:B------:R-:W-:Y:S01]  /*b2e0*/  HADD2.F32 R32, -RZ, R31.H0_H0 ;  /* 0x2000001fff207230 */ /* 0x000fe20000004100 */
[----:B------:R-:W-:Y:S01]  /*b2f0*/  F2FP.F16.E4M3.UNPACK_B R31, R14.H1 ;  /* 0x0000000eff1f723e */ /* 0x000fe200030006ff */
[--C-:B------:R-:W-:Y:S01]  /*b300*/  HADD2.F32 R5, -RZ, R4.reuse.H1_H1 ;  /* 0x30000004ff057230 */ /* 0x100fe20000004100 */
[----:B------:R-:W-:Y:S01]  /*b310*/  F2FP.F16.E4M3.UNPACK_B R25, R3.H1 ;  /* 0x00000003ff19723e */ /* 0x000fe200030006ff */
[----:B------:R-:W-:Y:S01]  /*b320*/  HADD2.F32 R4, -RZ, R4.H0_H0 ;  /* 0x20000004ff047230 */ /* 0x000fe20000004100 */
[----:B------:R-:W-:Y:S01]  /*b330*/  F2FP.F16.E4M3.UNPACK_B R7, R7.H1 ;  /* 0x00000007ff07723e */ /* 0x000fe200030006ff */
[----:B------:R-:W-:-:S02]  /*b340*/  HADD2.F32 R33, -RZ, R31.H1_H1 ;  /* 0x3000001fff217230 */ /* 0x000fc40000004100 */
[C---:B------:R-:W-:Y:S01]  /*b350*/  FMUL.FTZ R35, R5.reuse, R32 ;  /* 0x0000002005237220 */ /* 0x040fe20000410000 */
[-C--:B------:R-:W-:Y:S01]  /*b360*/  FMUL.FTZ R37, R5, R30.reuse ;  /* 0x0000001e05257220 */ /* 0x080fe20000410000 */
[--C-:B------:R-:W-:Y:S02]  /*b370*/  HADD2.F32 R5, -RZ, R28.reuse.H1_H1 ;  /* 0x3000001cff057230 */ /* 0x100fe40000004100 */
[C---:B------:R-:W-:Y:S01]  /*b380*/  FFMA.FTZ R35, R4.reuse, R30, -R35 ;  /* 0x0000001e04237223 */ /* 0x040fe20000010823 */
[----:B------:R-:W-:Y:S01]  /*b390*/  FFMA.FTZ R36, R4, R32, R37 ;  /* 0x0000002004247223 */ /* 0x000fe20000010025 */
[----:B------:R-:W-:Y:S02]  /*b3a0*/  HADD2.F32 R30, -RZ, R25.H1_H1 ;  /* 0x30000019ff1e7230 */ /* 0x000fe40000004100 */
[----:B------:R-:W-:Y:S01]  /*b3b0*/  FMUL.FTZ R37, R5, R33 ;  /* 0x0000002105257220 */ /* 0x000fe20000410000 */
[----:B------:R-:W-:Y:S02]  /*b3c0*/  HADD2.F32 R28, -RZ, R28.H0_H0 ;  /* 0x2000001cff1c7230 */ /* 0x000fe40000004100 */
[----:B------:R-:W-:-:S02]  /*b3d0*/  HADD2.F32 R31, -RZ, R31.H0_H0 ;  /* 0x2000001fff1f7230 */ /* 0x000fc40000004100 */
[-C--:B------:R-:W-:Y:S01]  /*b3e0*/  FMUL.FTZ R41, R5, R30.reuse ;  /* 0x0000001e05297220 */ /* 0x080fe20000410000 */
[--C-:B------:R-:W-:Y:S02]  /*b3f0*/  HADD2.F32 R4, -RZ, R26.reuse.H1_H1 ;  /* 0x3000001aff047230 */ /* 0x100fe40000004100 */
[----:B------:R-:W-:Y:S01]  /*b400*/  FFMA.FTZ R37, R28, R30, -R37 ;  /* 0x0000001e1c257223 */ /* 0x000fe20000010825 */
[----:B------:R-:W-:Y:S01]  /*b410*/  HADD2.F32 R25, -RZ, R25.H0_H0 ;  /* 0x20000019ff197230 */ /* 0x000fe20000004100 */
[----:B------:R-:W-:Y:S01]  /*b420*/  F2FP.F16.E4M3.UNPACK_B R30, R20 ;  /* 0x00000014ff1e723e */ /* 0x000fe200020006ff */
[----:B------:R-:W-:Y:S02]  /*b430*/  HADD2.F32 R26, -RZ, R26.H0_H0 ;  /* 0x2000001aff1a7230 */ /* 0x000fe40000004100 */
[----:B------:R-:W-:Y:S01]  /*b440*/  FMUL.FTZ R5, R4, R31 ;  /* 0x0000001f04057220 */ /* 0x000fe20000410000 */
[----:B------:R-:W-:Y:S01]  /*b450*/  FFMA.FTZ R42, R28, R33, R41 ;  /* 0x000000211c2a7223 */ /* 0x000fe20000010029 */
[----:B------:R-:W-:Y:S01]  /*b460*/  F2FP.F16.E4M3.UNPACK_B R28, R10 ;  /* 0x0000000aff1c723e */ /* 0x000fe200020006ff */
[-C--:B------:R-:W-:Y:S01]  /*b470*/  FMUL.FTZ R4, R4, R25.reuse ;  /* 0x0000001904047220 */ /* 0x080fe20000410000 */
[----:B------:R-:W-:Y:S01]  /*b480*/  FFMA.FTZ R33, R26, R25, -R5 ;  /* 0x000000191a217223 */ /* 0x000fe20000010805 */
[----:B------:R-:W-:Y:S01]  /*b490*/  HADD2.F32 R32, -RZ, R30.H1_H1 ;  /* 0x3000001eff207230 */ /* 0x000fe20000004100 */
[----:B------:R-:W-:Y:S01]  /*b4a0*/  F2FP.SATFINITE.E4M3.F32.PACK_AB_MERGE_C R37, R42, R37, RZ ;  /* 0x000000252a25723e */ /* 0x000fe200048070ff */
[----:B------:R-:W-:-:S02]  /*b4b0*/  HADD2.F32 R5, -RZ, R6.H1_H1 ;  /* 0x30000006ff057230 */ /* 0x000fc40000004100 */
[----:B------:R-:W-:Y:S01]  /*b4c0*/  FFMA.FTZ R40, R26, R31, R4 ;  /* 0x0000001f1a287223 */ /* 0x000fe20000010004 */
[----:B------:R-:W-:Y:S02]  /*b4d0*/  HADD2.F32 R25, -RZ, R28.H1_H1 ;  /* 0x3000001cff197230 */ /* 0x000fe40000004100 */
[----:B------:R-:W-:Y:S02]  /*b4e0*/  HADD2.F32 R6, -RZ, R6.H0_H0 ;  /* 0x20000006ff067230 */ /* 0x000fe40000004100 */
[C---:B------:R-:W-:Y:S01]  /*b4f0*/  FMUL.FTZ R31, R5.reuse, R32 ;  /* 0x00000020051f7220 */ /* 0x040fe20000410000 */
[----:B------:R-:W-:Y:S02]  /*b500*/  HADD2.F32 R28, -RZ, R28.H0_H0 ;  /* 0x2000001cff1c7230 */ /* 0x000fe40000004100 */
[-C--:B------:R-:W-:Y:S01]  /*b510*/  FMUL.FTZ R43, R5, R25.reuse ;  /* 0x00000019052b7220 */ /* 0x080fe20000410000 */
[----:B------:R-:W-:Y:S02]  /*b520*/  HADD2.F32 R30, -RZ, R30.H0_H0 ;  /* 0x2000001eff1e7230 */ /* 0x000fe40000004100 */
[----:B------:R-:W-:Y:S01]  /*b530*/  FFMA.FTZ R41, R6, R25, -R31 ;  /* 0x0000001906297223 */ /* 0x000fe2000001081f */
[--C-:B------:R-:W-:Y:S01]  /*b540*/  HADD2.F32 R4, -RZ, R29.reuse.H1_H1 ;  /* 0x3000001dff047230 */ /* 0x100fe20000004100 */
[----:B------:R-:W-:Y:S01]  /*b550*/  F2FP.F16.E4M3.UNPACK_B R5, R10.H1 ;  /* 0x0000000aff05723e */ /* 0x000fe200030006ff */
[----:B------:R-:W-:-:S02]  /*b560*/  HADD2.F32 R29, -RZ, R29.H0_H0 ;  /* 0x2000001dff1d7230 */ /* 0x000fc40000004100 */
[----:B------:R-:W-:Y:S01]  /*b570*/  FFMA.FTZ R32, R6, R32, R43 ;  /* 0x0000002006207223 */ /* 0x000fe2000001002b */
[C---:B------:R-:W-:Y:S01]  /*b580*/  FMUL.FTZ R26, R4.reuse, R30 ;  /* 0x0000001e041a7220 */ /* 0x040fe20000410000 */
[----:B------:R-:W-:Y:S01]  /*b590*/  FMUL.FTZ R25, R4, R28 ;  /* 0x0000001c04197220 */ /* 0x000fe20000410000 */
[----:B------:R-:W-:Y:S01]  /*b5a0*/  F2FP.F16.E4M3.UNPACK_B R4, R20.H1 ;  /* 0x00000014ff04723e */ /* 0x000fe200030006ff */
[--C-:B------:R-:W-:Y:S02]  /*b5b0*/  HADD2.F32 R6, -RZ, R5.reuse.H0_H0 ;  /* 0x20000005ff067230 */ /* 0x100fe40000004100 */
[C---:B------:R-:W-:Y:S01]  /*b5c0*/  FFMA.FTZ R31, R29.reuse, R28, -R26 ;  /* 0x0000001c1d1f7223 */ /* 0x040fe2000001081a */
[----:B------:R-:W-:Y:S02]  /*b5d0*/  HADD2.F32 R26, -RZ, R5.H1_H1 ;  /* 0x30000005ff1a7230 */ /* 0x000fe40000004100 */
[----:B------:R-:W-:Y:S01]  /*b5e0*/  FFMA.FTZ R30, R29, R30, R25 ;  /* 0x0000001e1d1e7223 */ /* 0x000fe20000010019 */
[----:B------:R-:W-:-:S02]  /*b5f0*/  HADD2.F32 R28, -RZ, R4.H1_H1 ;  /* 0x30000004ff1c7230 */ /* 0x000fc40000004100 */
[----:B------:R-:W-:Y:S02]  /*b600*/  HADD2.F32 R5, -RZ, R7.H1_H1 ;  /* 0x30000007ff057230 */ /* 0x000fe40000004100 */
[----:B------:R-:W-:Y:S02]  /*b610*/  HADD2.F32 R25, -RZ, R4.H0_H0 ;  /* 0x20000004ff197230 */ /* 0x000fe40000004100 */
[----:B------:R-:W-:Y:S02]  /*b620*/  HADD2.F32 R4, -RZ, R21.H1_H1 ;  /* 0x30000015ff047230 */ /* 0x000fe40000004100 */
[C---:B------:R-:W-:Y:S01]  /*b630*/  FMUL.FTZ R46, R5.reuse, R28 ;  /* 0x0000001c052e7220 */ /* 0x040fe20000410000 */
[----:B------:R-:W-:Y:S02]  /*b640*/  HADD2.F32 R7, -RZ, R7.H0_H0 ;  /* 0x20000007ff077230 */ /* 0x000fe40000004100 */
[----:B------:R-:W-:Y:S01]  /*b650*/  FMUL.FTZ R5, R5, R26 ;  /* 0x0000001a05057220 */ /* 0x000fe20000410000 */
[----:B------:R-:W-:-:S02]  /*b660*/  HADD2.F32 R21, -RZ, R21.H0_H0 ;  /* 0x20000015ff157230 */ /* 0x000fc40000004100 */
[CC--:B------:R-:W-:Y:S01]  /*b670*/  FMUL.FTZ R44, R4.reuse, R25.reuse ;  /* 0x00000019042c7220 */ /* 0x0c0fe20000410000 */
        /* <DEDUP_REMOVED lines=13> */
.L_x_7891:
[----:B------:R-:W-:Y:S05]  /*b750*/  BSYNC B2 ;  /* 0x0000000000027941 */ /* 0x000fea0003800000 */
.L_x_7890:
[----:B------:R-:W-:Y:S05]  /*b760*/  @P1 BRA `(.L_x_7889) ;  /* 0x0000000400681947 */ /* 0x000fea0003800000 */
[----:B-1----:R-:W1:Y:S01]  /*b770*/  LDS.128 R4, [R12] ;  /* 0x000000000c047984 */ /* 0x002e620000000c00 */
        /* <DEDUP_REMOVED lines=61> */
[-C--:B------:R-:W-:Y:S01]  /*bb50*/  FMUL.FTZ R25, R4, R28.reuse ;  /* 0x0000001c04197220 */ /* 0x080fe20000410000 */
        /* <DEDUP_REMOVED lines=26> */
[----:B------:R2:W-:Y:S02]  /*bd00*/  STS.128 [R12], R4 ;  /* 0x000000040c007388 */ /* 0x0005e40000000c00 */
.L_x_7889:
[----:B------:R-:W-:Y:S05]  /*bd10*/  BSYNC B1 ;  /* 0x0000000000017941 */ /* 0x000fea0003800000 */
.L_x_7888:
[----:B-12---:R-:W-:-:S05]  /*bd20*/  VIADD R4, R190, 0x40 ;  /* 0x00000040be047836 */ /* 0x006fca0000000000 */
[----:B------:R-:W-:-:S13]  /*bd30*/  ISETP.GE.AND P0, PT, R4, R15, PT ;  /* 0x0000000f0400720c */ /* 0x000fda0003f06270 */
[----:B------:R-:W-:Y:S05]  /*bd40*/  @P0 BRA `(.L_x_7892) ;  /* 0x0000002800640947 */ /* 0x000fea0003800000 */
[----:B------:R-:W1:Y:S01]  /*bd50*/  LDC R5, c[0x0][0x3f4] ;  /* 0x0000fd00ff057b82 */ /* 0x000e620000000800 */
[----:B------:R-:W-:Y:S01]  /*bd60*/  BSSY B1, `(.L_x_7893) ;  /* 0x000005e000017945 */ /* 0x000fe20003800000 */
[-C--:B-1----:R-:W-:Y:S02]  /*bd70*/  ISETP.GE.AND P0, PT, R22, R5.reuse, PT ;  /* 0x000000051600720c */ /* 0x082fe40003f06270 */
[----:B------:R-:W-:-:S11]  /*bd80*/  ISETP.GE.AND P1, PT, R192, R5, PT ;  /* 0x00000005c000720c */ /* 0x000fd60003f26270 */
[----:B------:R-:W-:Y:S05]  /*bd90*/  @P0 BRA `(.L_x_7894) ;  /* 0x0000000400680947 */ /* 0x000fea0003800000 */
[----:B------:R-:W1:Y:S01]  /*bda0*/  LDS.128 R4, [R13+0x16400] ;  /* 0x016400000d047984 */ /* 0x000e620000000c00 */
[----:B------:R-:W-:Y:S02]  /*bdb0*/  F2FP.F16.E4M3.UNPACK_B R33, R14 ;  /* 0x0000000eff21723e */ /* 0x000fe400020006ff */
[----:B------:R-:W-:Y:S02]  /*bdc0*/  F2FP.F16.E4M3.UNPACK_B R31, R3 ;  /* 0x00000003ff1f723e */ /* 0x000fe400020006ff */
[-C--:B0-----:R-:W-:Y:S01]  /*bdd0*/  F2FP.F16.E4M3.UNPACK_B R39, R20.reuse ;  /* 0x00000014ff27723e */ /* 0x081fe200020006ff */
[----:B------:R-:W-:Y:S01]  /*bde0*/  HADD2.F32 R35, -RZ, R33.H1_H1 ;  /* 0x30000021ff237230 */ /* 0x000fe20000004100 */
[----:B------:R-:W-:Y:S01]  /*bdf0*/  F2FP.F16.E4M3.UNPACK_B R20, R20.H1 ;  /* 0x00000014ff14723e */ /* 0x000fe200030006ff */
[----:B------:R-:W-:Y:S02]  /*be00*/  HADD2.F32 R29, -RZ, R31.H1_H1 ;  /* 0x3000001fff1d7230 */ /* 0x000fe40000004100 */
[----:B------:R-:W-:Y:S01]  /*be10*/  HADD2.F32 R38, -RZ, R33.H0_H0 ;  /* 0x20000021ff267230 */ /* 0x000fe20000004100 */
[----:B------:R-:W-:Y:S01]  /*be20*/  F2FP.F16.E4M3.UNPACK_B R33, R14.H1 ;  /* 0x0000000eff21723e */ /* 0x000fe200030006ff */
[----:B------:R-:W-:-:S02]  /*be30*/  HADD2.F32 R36, -RZ, R31.H0_H0 ;  /* 0x2000001fff247230 */ /* 0x000fc40000004100 */
[----:B------:R-:W-:Y:S02]  /*be40*/  HADD2.F32 R42, -RZ, R39.H1_H1 ;  /* 0x30000027ff2a7230 */ /* 0x000fe40000004100 */
[--C-:B------:R-:W-:Y:S02]  /*be50*/  HADD2.F32 R40, -RZ, R33.reuse.H1_H1 ;  /* 0x30000021ff287230 */ /* 0x100fe40000004100 */
[----:B------:R-:W-:Y:S02]  /*be60*/  HADD2.F32 R37, -RZ, R33.H0_H0 ;  /* 0x20000021ff257230 */ /* 0x000fe40000004100 */
        /* <DEDUP_REMOVED lines=16> */
[----:B------:R-:W-:Y:S01]  /*bf70*/  F2FP.F16.E4M3.UNPACK_B R32, R3.H1 ;  /* 0x00000003ff20723e */ /* 0x000fe200030006ff */
[-C--:B------:R-:W-:Y:S01]  /*bf80*/  FMUL.FTZ R3, R38, R5.reuse ;  /* 0x0000000526037220 */ /* 0x080fe20000410000 */
[C---:B------:R-:W-:Y:S01]  /*bf90*/  FMUL.FTZ R21, R36.reuse, R5 ;  /* 0x0000000524157220 */ /* 0x040fe20000410000 */
[----:B------:R-:W-:Y:S01]  /*bfa0*/  HADD2.F32 R5, -RZ, R26.H1_H1 ;  /* 0x3000001aff057230 */ /* 0x000fe20000004100 */
[----:B------:R-:W-:Y:S01]  /*bfb0*/  F2FP.F16.E4M3.UNPACK_B R35, R10 ;  /* 0x0000000aff23723e */ /* 0x000fe200020006ff */
[-C--:B------:R-:W-:Y:S01]  /*bfc0*/  FFMA.FTZ R14, R36, R4.reuse, -R3 ;  /* 0x00000004240e7223 */ /* 0x080fe20000010803 */
[----:B------:R-:W-:Y:S01]  /*bfd0*/  FFMA.FTZ R21, R38, R4, R21 ;  /* 0x0000000426157223 */ /* 0x000fe20000010015 */
[----:B------:R-:W-:-:S02]  /*bfe0*/  HADD2.F32 R4, -RZ, R32.H1_H1 ;  /* 0x30000020ff047230 */ /* 0x000fc40000004100 */
[----:B------:R-:W-:Y:S01]  /*bff0*/  FMUL.FTZ R31, R40, R5 ;  /* 0x00000005281f7220 */ /* 0x000fe20000410000 */
[----:B------:R-:W-:Y:S01]  /*c000*/  HADD2.F32 R26, -RZ, R26.H0_H0 ;  /* 0x2000001aff1a7230 */ /* 0x000fe20000004100 */
[----:B------:R-:W-:Y:S01]  /*c010*/  F2FP.F16.E4M3.UNPACK_B R7, R7.H1 ;  /* 0x00000007ff07723e */ /* 0x000fe200030006ff */
[--C-:B------:R-:W-:Y:S02]  /*c020*/  HADD2.F32 R3, -RZ, R25.reuse.H1_H1 ;  /* 0x30000019ff037230 */ /* 0x100fe40000004100 */
[C---:B------:R-:W-:Y:S01]  /*c030*/  FMUL.FTZ R5, R4.reuse, R5 ;  /* 0x0000000504057220 */ /* 0x040fe20000410000 */
[----:B------:R-:W-:Y:S02]  /*c040*/  HADD2.F32 R33, -RZ, R32.H0_H0 ;  /* 0x20000020ff217230 */ /* 0x000fe40000004100 */
[-C--:B------:R-:W-:Y:S01]  /*c050*/  FFMA.FTZ R31, R4, R26.reuse, -R31 ;  /* 0x0000001a041f7223 */ /* 0x080fe2000001081f */
[----:B------:R-:W-:Y:S02]  /*c060*/  HADD2.F32 R25, -RZ, R25.H0_H0 ;  /* 0x20000019ff197230 */ /* 0x000fe40000004100 */
[-C--:B------:R-:W-:Y:S01]  /*c070*/  FMUL.FTZ R4, R37, R3.reuse ;  /* 0x0000000325047220 */ /* 0x080fe20000410000 */
[----:B------:R-:W-:Y:S01]  /*c080*/  FFMA.FTZ R32, R40, R26, R5 ;  /* 0x0000001a28207223 */ /* 0x000fe20000010005 */
[----:B------:R-:W-:Y:S01]  /*c090*/  FMUL.FTZ R26, R33, R3 ;  /* 0x00000003211a7220 */ /* 0x000fe20000410000 */
[----:B------:R-:W-:-:S02]  /*c0a0*/  HADD2.F32 R38, -RZ, R35.H1_H1 ;  /* 0x30000023ff267230 */ /* 0x000fc40000004100 */
[-C--:B------:R-:W-:Y:S01]  /*c0b0*/  FFMA.FTZ R5, R33, R25.reuse, -R4 ;  /* 0x0000001921057223 */ /* 0x080fe20000010804 */
[--C-:B------:R-:W-:Y:S02]  /*c0c0*/  HADD2.F32 R4, -RZ, R6.reuse.H1_H1 ;  /* 0x30000006ff047230 */ /* 0x100fe40000004100 */
[----:B------:R-:W-:Y:S01]  /*c0d0*/  FFMA.FTZ R26, R37, R25, R26 ;  /* 0x00000019251a7223 */ /* 0x000fe2000001001a */
[----:B------:R-:W-:Y:S01]  /*c0e0*/  HADD2.F32 R6, -RZ, R6.H0_H0 ;  /* 0x20000006ff067230 */ /* 0x000fe20000004100 */
[----:B------:R-:W-:Y:S01]  /*c0f0*/  F2FP.SATFINITE.E4M3.F32.PACK_AB_MERGE_C R31, R32, R31, RZ ;  /* 0x0000001f201f723e */ /* 0x000fe200048070ff */
[----:B------:R-:W-:Y:S02]  /*c100*/  HADD2.F32 R36, -RZ, R35.H0_H0 ;  /* 0x20000023ff247230 */ /* 0x000fe40000004100 */
[-C--:B------:R-:W-:Y:S01]  /*c110*/  FMUL.FTZ R25, R42, R4.reuse ;  /* 0x000000042a197220 */ /* 0x080fe20000410000 */
[----:B------:R-:W-:Y:S02]  /*c120*/  HADD2.F32 R40, -RZ, R39.H0_H0 ;  /* 0x20000027ff287230 */ /* 0x000fe40000004100 */
[C---:B------:R-:W-:Y:S01]  /*c130*/  FMUL.FTZ R35, R38.reuse, R4 ;  /* 0x0000000426237220 */ /* 0x040fe20000410000 */
[--C-:B------:R-:W-:Y:S01]  /*c140*/  HADD2.F32 R3, -RZ, R28.reuse.H1_H1 ;  /* 0x3000001cff037230 */ /* 0x100fe20000004100 */
[----:B------:R-:W-:Y:S01]  /*c150*/  F2FP.F16.E4M3.UNPACK_B R4, R10.H1 ;  /* 0x0000000aff04723e */ /* 0x000fe200030006ff */
[----:B------:R-:W-:Y:S01]  /*c160*/  FFMA.FTZ R33, R38, R6, -R25 ;  /* 0x0000000626217223 */ /* 0x000fe20000010819 */
[----:B------:R-:W-:-:S02]  /*c170*/  HADD2.F32 R28, -RZ, R28.H0_H0 ;  /* 0x2000001cff1c7230 */ /* 0x000fc40000004100 */
[----:B------:R-:W-:Y:S01]  /*c180*/  FFMA.FTZ R10, R42, R6, R35 ;  /* 0x000000062a0a7223 */ /* 0x000fe20000010023 */
[-C--:B------:R-:W-:Y:S01]  /*c190*/  FMUL.FTZ R25, R40, R3.reuse ;  /* 0x0000000328197220 */ /* 0x080fe20000410000 */
[----:B------:R-:W-:Y:S01]  /*c1a0*/  FMUL.FTZ R3, R36, R3 ;  /* 0x0000000324037220 */ /* 0x000fe20000410000 */
[--C-:B------:R-:W-:Y:S01]  /*c1b0*/  HADD2.F32 R37, -RZ, R4.reuse.H1_H1 ;  /* 0x30000004ff257230 */ /* 0x100fe20000004100 */
[----:B------:R-:W-:Y:S01]  /*c1c0*/  F2FP.SATFINITE.E4M3.F32.PACK_AB_MERGE_C R5, R26, R5, R31 ;  /* 0x000000051a05723e */ /* 0x000fe2000480701f */
[----:B------:R-:W-:Y:S02]  /*c1d0*/  HADD2.F32 R35, -RZ, R4.H0_H0 ;  /* 0x20000004ff237230 */ /* 0x000fe40000004100 */
[-C--:B------:R-:W-:Y:S01]  /*c1e0*/  FFMA.FTZ R6, R36, R28.reuse, -R25 ;  /* 0x0000001c24067223 */ /* 0x080fe20000010819 */
[----:B------:R-:W-:Y:S02]  /*c1f0*/  HADD2.F32 R4, -RZ, R7.H1_H1 ;  /* 0x30000007ff047230 */ /* 0x000fe40000004100 */
[----:B------:R-:W-:Y:S01]  /*c200*/  FFMA.FTZ R25, R40, R28, R3 ;  /* 0x0000001c28197223 */ /* 0x000fe20000010003 */
[----:B------:R-:W-:Y:S01]  /*c210*/  HADD2.F32 R39, -RZ, R20.H0_H0 ;  /* 0x20000014ff277230 */ /* 0x000fe20000004100 */
[----:B------:R-:W-:Y:S01]  /*c220*/  F2FP.SATFINITE.E4M3.F32.PACK_AB_MERGE_C R10, R10, R33, RZ ;  /* 0x000000210a0a723e */ /* 0x000fe200048070ff */
[----:B------:R-:W-:-:S02]  /*c230*/  HADD2.F32 R3, -RZ, R15.H1_H1 ;  /* 0x3000000fff037230 */ /* 0x000fc40000004100 */
        /* <DEDUP_REMOVED lines=12> */
[----:B------:R-:W-:Y:S02]  /*c300*/  F2FP.SATFINITE.E4M3.F32.PACK_AB_MERGE_C R4, R21, R14, R4 ;  /* 0x0000000e1504723e */ /* 0x000fe40004807004 */
[----:B------:R-:W-:Y:S02]  /*c310*/  F2FP.SATFINITE.E4M3.F32.PACK_AB_MERGE_C R6, R25, R6, R10 ;  /* 0x000000061906723e */ /* 0x000fe4000480700a */
[----:B------:R-:W-:-:S05]  /*c320*/  F2FP.SATFINITE.E4M3.F32.PACK_AB_MERGE_C R7, R20, R7, R3 ;  /* 0x000000071407723e */ /* 0x000fca0004807003 */
[----:B------:R1:W-:Y:S02]  /*c330*/  STS.128 [R13+0x16400], R4 ;  /* 0x016400040d007388 */ /* 0x0003e40000000c00 */
.L_x_7894:
[----:B------:R-:W-:Y:S05]  /*c340*/  BSYNC B1 ;  /* 0x0000000000017941 */ /* 0x000fea0003800000 */
.L_x_7893:
[----:B------:R-:W-:Y:S05]  /*c350*/  @P1 BRA `(.L_x_7892) ;  /* 0x0000002000e01947 */ /* 0x000fea0003800000 */
[----:B-1----:R-:W1:Y:S01]  /*c360*/  LDS.128 R4, [R12+0x2000] ;  /* 0x002000000c047984 */ /* 0x002e620000000c00 */
[-C--:B------:R-:W-:Y:S02]  /*c370*/  F2FP.F16.E4M3.UNPACK_B R28, R9.reuse ;  /* 0x00000009ff1c723e */ /* 0x080fe400020006ff */
[----:B------:R-:W-:Y:S02]  /*c380*/  F2FP.F16.E4M3.UNPACK_B R26, R0 ;  /* 0x00000000ff1a723e */ /* 0x000fe400020006ff */
[----:B------:R-:W-:Y:S01]  /*c390*/  F2FP.F16.E4M3.UNPACK_B R29, R9.H1 ;  /* 0x00000009ff1d723e */ /* 0x000fe200030006ff */
[----:B------:R-:W-:Y:S01]  /*c3a0*/  HADD2.F32 R30, -RZ, R28.H1_H1 ;  /* 0x3000001cff1e7230 */ /* 0x000fe20000004100 */
[----:B------:R-:W-:Y:S01]  /*c3b0*/  F2FP.F16.E4M3.UNPACK_B R33, R11 ;  /* 0x0000000bff21723e */ /* 0x000fe200020006ff */
[--C-:B------:R-:W-:Y:S02]  /*c3c0*/  HADD2.F32 R20, -RZ, R26.reuse.H1_H1 ;  /* 0x3000001aff147230 */ /* 0x100fe40000004100 */
[----:B------:R-:W-:-:S02]  /*c3d0*/  HADD2.F32 R26, -RZ, R26.H0_H0 ;  /* 0x2000001aff1a7230 */ /* 0x000fc40000004100 */
[--C-:B------:R-:W-:Y:S02]  /*c3e0*/  HADD2.F32 R31, -RZ, R29.reuse.H1_H1 ;  /* 0x3000001dff1f7230 */ /* 0x100fe40000004100 */
[----:B------:R-:W-:Y:S02]  /*c3f0*/  HADD2.F32 R29, -RZ, R29.H0_H0 ;  /* 0x2000001dff1d7230 */ /* 0x000fe40000004100 */
        /* <DEDUP_REMOVED lines=17> */
[--C-:B------:R-:W-:Y:S01]  /*c510*/  HADD2.F32 R3, -RZ, R4.reuse.H1_H1 ;  /* 0x30000004ff037230 */ /* 0x100fe20000004100 */
[----:B------:R-:W-:Y:S01]  /*c520*/  F2FP.F16.E4M3.UNPACK_B R7, R7.H1 ;  /* 0x00000007ff07723e */ /* 0x000fe200030006ff */
[----:B------:R-:W-:Y:S01]  /*c530*/  HADD2.F32 R4, -RZ, R4.H0_H0 ;  /* 0x20000004ff047230 */ /* 0x000fe20000004100 */
[----:B------:R-:W-:Y:S01]  /*c540*/  F2FP.SATFINITE.E4M3.F32.PACK_AB_MERGE_C R20, R25, R20, RZ ;  /* 0x000000141914723e */ /* 0x000fe200048070ff */
[----:B------:R-:W-:-:S02]  /*c550*/  HADD2.F32 R0, -RZ, R13.H1_H1 ;  /* 0x3000000dff007230 */ /* 0x000fc40000004100 */
[-C--:B------:R-:W-:Y:S01]  /*c560*/  FMUL.FTZ R9, R10, R3.reuse ;  /* 0x000000030a097220 */ /* 0x080fe20000410000 */
[C---:B------:R-:W-:Y:S01]  /*c570*/  FMUL.FTZ R21, R26.reuse, R3 ;  /* 0x000000031a157220 */ /* 0x040fe20000410000 */
[--C-:B------:R-:W-:Y:S02]  /*c580*/  HADD2.F32 R3, -RZ, R5.reuse.H1_H1 ;  /* 0x30000005ff037230 */ /* 0x100fe40000004100 */
[-C--:B------:R-:W-:Y:S01]  /*c590*/  FFMA.FTZ R9, R26, R4.reuse, -R9 ;  /* 0x000000041a097223 */ /* 0x080fe20000010809 */
[----:B------:R-:W-:Y:S01]  /*c5a0*/  FFMA.FTZ R4, R10, R4, R21 ;  /* 0x000000040a047223 */ /* 0x000fe20000010015 */
[----:B------:R-:W-:Y:S02]  /*c5b0*/  HADD2.F32 R21, -RZ, R28.H1_H1 ;  /* 0x3000001cff157230 */ /* 0x000fe40000004100 */
[----:B------:R-:W-:Y:S01]  /*c5c0*/  FMUL.FTZ R10, R31, R3 ;  /* 0x000000031f0a7220 */ /* 0x000fe20000410000 */
[----:B------:R-:W-:Y:S02]  /*c5d0*/  HADD2.F32 R5, -RZ, R5.H0_H0 ;  /* 0x20000005ff057230 */ /* 0x000fe40000004100 */
[----:B------:R-:W-:-:S02]  /*c5e0*/  HADD2.F32 R13, -RZ, R13.H0_H0 ;  /* 0x2000000dff0d7230 */ /* 0x000fc40000004100 */
[C---:B------:R-:W-:Y:S01]  /*c5f0*/  FMUL.FTZ R26, R21.reuse, R3 ;  /* 0x00000003151a7220 */ /* 0x040fe20000410000 */
[----:B------:R-:W-:Y:S02]  /*c600*/  HADD2.F32 R3, -RZ, R28.H0_H0 ;  /* 0x2000001cff037230 */ /* 0x000fe40000004100 */
[-C--:B------:R-:W-:Y:S01]  /*c610*/  FFMA.FTZ R21, R21, R5.reuse, -R10 ;  /* 0x0000000515157223 */ /* 0x080fe2000001080a */
[----:B------:R-:W-:Y:S01]  /*c620*/  FMUL.FTZ R10, R29, R0 ;  /* 0x000000001d0a7220 */ /* 0x000fe20000410000 */
[----:B------:R-:W-:Y:S01]  /*c630*/  FFMA.FTZ R26, R31, R5, R26 ;  /* 0x000000051f1a7223 */ /* 0x000fe2000001001a */
[----:B------:R-:W-:Y:S01]  /*c640*/  F2FP.F16.E4M3.UNPACK_B R28, R8 ;  /* 0x00000008ff1c723e */ /* 0x000fe200020006ff */
[C---:B------:R-:W-:Y:S01]  /*c650*/  FMUL.FTZ R0, R3.reuse, R0 ;  /* 0x0000000003007220 */ /* 0x040fe20000410000 */
[-C--:B------:R-:W-:Y:S01]  /*c660*/  FFMA.FTZ R5, R3, R13.reuse, -R10 ;  /* 0x0000000d03057223 */ /* 0x080fe2000001080a */
[----:B------:R-:W-:Y:S01]  /*c670*/  HADD2.F32 R3, -RZ, R6.H1_H1 ;  /* 0x30000006ff037230 */ /* 0x000fe20000004100 */
[----:B------:R-:W-:Y:S01]  /*c680*/  F2FP.F16.E4M3.UNPACK_B R8, R8.H1 ;  /* 0x00000008ff08723e */ /* 0x000fe200030006ff */
[----:B------:R-:W-:Y:S01]  /*c690*/  FFMA.FTZ R10, R29, R13, R0 ;  /* 0x0000000d1d0a7223 */ /* 0x000fe20000010000 */
[----:B------:R-:W-:Y:S01]  /*c6a0*/  HADD2.F32 R32, -RZ, R28.H1_H1 ;  /* 0x3000001cff207230 */ /* 0x000fe20000004100 */
[----:B------:R-:W-:Y:S01]  /*c6b0*/  F2FP.SATFINITE.E4M3.F32.PACK_AB_MERGE_C R21, R26, R21, RZ ;  /* 0x000000151a15723e */ /* 0x000fe200048070ff */
[----:B------:R-:W-:-:S02]  /*c6c0*/  HADD2.F32 R6, -RZ, R6.H0_H0 ;  /* 0x20000006ff067230 */ /* 0x000fc40000004100 */
        /* <DEDUP_REMOVED lines=9> */
[C---:B------:R-:W-:Y:S01]  /*c760*/  FMUL.FTZ R13, R30.reuse, R0 ;  /* 0x000000001e0d7220 */ /* 0x040fe20000410000 */
[----:B------:R-:W-:Y:S01]  /*c770*/  F2FP.F16.E4M3.UNPACK_B R0, R11.H1 ;  /* 0x0000000bff00723e */ /* 0x000fe200030006ff */
[----:B------:R-:W-:Y:S02]  /*c780*/  HADD2.F32 R11, -RZ, R8.H0_H0 ;  /* 0x20000008ff0b7230 */ /* 0x000fe40000004100 */
[-C--:B------:R-:W-:Y:S01]  /*c790*/  FFMA.FTZ R6, R30, R14.reuse, -R3 ;  /* 0x0000000e1e067223 */ /* 0x080fe20000010803 */
[----:B------:R-:W-:Y:S02]  /*c7a0*/  HADD2.F32 R3, -RZ, R7.H1_H1 ;  /* 0x30000007ff037230 */ /* 0x000fe40000004100 */
[----:B------:R-:W-:Y:S01]  /*c7b0*/  FFMA.FTZ R13, R36, R14, R13 ;  /* 0x0000000e240d7223 */ /* 0x000fe2000001000d */
[--C-:B------:R-:W-:Y:S01]  /*c7c0*/  HADD2.F32 R35, -RZ, R0.reuse.H1_H1 ;  /* 0x30000000ff237230 */ /* 0x100fe20000004100 */
[----:B------:R-:W-:Y:S01]  /*c7d0*/  F2FP.SATFINITE.E4M3.F32.PACK_AB_MERGE_C R28, R29, R28, RZ ;  /* 0x0000001c1d1c723e */ /* 0x000fe200048070ff */
[----:B------:R-:W-:-:S02]  /*c7e0*/  HADD2.F32 R33, -RZ, R0.H0_H0 ;  /* 0x20000000ff217230 */ /* 0x000fc40000004100 */
[-C--:B------:R-:W-:Y:S01]  /*c7f0*/  FMUL.FTZ R30, R31, R3.reuse ;  /* 0x000000031f1e7220 */ /* 0x080fe20000410000 */
[----:B------:R-:W-:Y:S02]  /*c800*/  HADD2.F32 R0, -RZ, R15.H1_H1 ;  /* 0x3000000fff007230 */ /* 0x000fe40000004100 */
[----:B------:R-:W-:Y:S01]  /*c810*/  FMUL.FTZ R14, R35, R3 ;  /* 0x00000003230e7220 */ /* 0x000fe20000410000 */
        /* <DEDUP_REMOVED lines=10> */
[----:B------:R-:W-:Y:S02]  /*c8c0*/  F2FP.SATFINITE.E4M3.F32.PACK_AB_MERGE_C R3, R3, R14, RZ ;  /* 0x0000000e0303723e */ /* 0x000fe400048070ff */
[----:B------:R-:W-:Y:S02]  /*c8d0*/  F2FP.SATFINITE.E4M3.F32.PACK_AB_MERGE_C R6, R13, R6, R28 ;  /* 0x000000060d06723e */ /* 0x000fe4000480701c */
[----:B------:R-:W-:-:S05]  /*c8e0*/  F2FP.SATFINITE.E4M3.F32.PACK_AB_MERGE_C R7, R0, R7, R3 ;  /* 0x000000070007723e */ /* 0x000fca0004807003 */
[----:B------:R2:W-:Y:S01]  /*c8f0*/  STS.128 [R12+0x2000], R4 ;  /* 0x002000040c007388 */ /* 0x0005e20000000c00 */
[----:B------:R-:W-:Y:S05]  /*c900*/  BRA `(.L_x_7892) ;  /* 0x0000001c00747947 */ /* 0x000fea0003800000 */
.L_x_7882:
[----:B------:R-:W-:-:S03]  /*c910*/  UMOV UR4, 0xffffffff ;  /* 0xffffffff00047882 */ /* 0x000fc60000000000 */
[----:B------:R-:W-:Y:S05]  /*c920*/  BRA.DIV UR4, `(.L_x_7895) ;  /* 0x0000016204947947 */ /* 0x000fea000b800000 */
[----:B------:R0:W1:Y:S04]  /*c930*/  SHFL.IDX PT, R33, R32, RZ, 0x1c1f ;  /* 0x001c1fff20217589 */ /* 0x00006800000e0000 */
[----:B------:R0:W2:Y:S04]  /*c940*/  SHFL.IDX PT, R14, R30, RZ, 0x1c1f ;  /* 0x001c1fff1e0e7589 */ /* 0x0000a800000e0000 */
[----:B------:R0:W3:Y:S04]  /*c950*/  SHFL.IDX PT, R3, R26, RZ, 0x1c1f ;  /* 0x001c1fff1a037589 */ /* 0x0000e800000e0000 */
[----:B------:R0:W4:Y:S02]  /*c960*/  SHFL.IDX PT, R21, R28, RZ, 0x1c1f ;  /* 0x001c1fff1c157589 */ /* 0x00012400000e0000 */
.L_x_8146:
[----:B------:R-:W-:Y:S01]  /*c970*/  ULDC UR4, c[0x0][0x448] ;  /* 0x0001120000047ab9 */ /* 0x000fe20000000800 */
[----:B------:R-:W-:Y:S01]  /*c980*/  BSSY B1, `(.L_x_7896) ;  /* 0x0000013000017945 */ /* 0x000fe20003800000 */
[----:B------:R-:W-:Y:S01]  /*c990*/  IMAD R25, R25, UR4, RZ ;  /* 0x0000000419197c24 */ /* 0x000fe2000f8e02ff */
[----:B------:R-:W-:Y:S02]  /*c9a0*/  LEA.HI R20, R212, R212, RZ, 0x1 ;  /* 0x000000d4d4147211 */ /* 0x000fe400078f08ff */
[----:B------:R-:W-:Y:S02]  /*c9b0*/  CS2R R6, SRZ ;  /* 0x0000000000067805 */ /* 0x000fe4000001ff00 */
[----:B------:R-:W-:Y:S02]  /*c9c0*/  CS2R R8, SRZ ;  /* 0x0000000000087805 */ /* 0x000fe4000001ff00 */
[----:B------:R-:W-:Y:S02]  /*c9d0*/  CS2R R10, SRZ ;  /* 0x00000000000a7805 */ /* 0x000fe4000001ff00 */
[----:B------:R-:W-:-:S02]  /*c9e0*/  ISETP.GE.AND P0, PT, R4, R25, PT ;  /* 0x000000190400720c */ /* 0x000fc40003f06270 */
[----:B------:R-:W-:-:S11]  /*c9f0*/  CS2R R4, SRZ ;  /* 0x0000000000047805 */ /* 0x000fd6000001ff00 */
[----:B------:R-:W-:Y:S05]  /*ca00*/  @P0 BRA `(.L_x_7897) ;  /* 0x0000000000280947 */ /* 0x000fea0003800000 */
[----:B------:R-:W-:Y:S01]  /*ca10*/  ULDC UR4, c[0x0][0x3f4] ;  /* 0x0000fd0000047ab9 */ /* 0x000fe20000000800 */
[C---:B-1----:R-:W-:Y:S02]  /*ca20*/  IADD3 R12, P0, R16.reuse, R33, RZ ;  /* 0x00000021100c7210 */ /* 0x042fe40007f1e0ff */
[----:B------:R-:W-:Y:S02]  /*ca30*/  CS2R R4, SRZ ;  /* 0x0000000000047805 */ /* 0x000fe4000001ff00 */
[C---:B------:R-:W-:Y:S02]  /*ca40*/  ISETP.GE.AND P2, PT, R16.reuse, UR4, PT ;  /* 0x0000000410007c0c */ /* 0x040fe4000bf46270 */
[----:B--2---:R-:W-:Y:S01]  /*ca50*/  IADD3 R14, P1, R16, R14, RZ ;  /* 0x0000000e100e7210 */ /* 0x004fe20007f3e0ff */
[----:B---3--:R-:W-:-:S04]  /*ca60*/  IMAD.X R13, R3, 0x1, R17, P0 ;  /* 0x00000001030d7824 */ /* 0x008fc800000e0611 */
[----:B----4-:R-:W-:-:S06]  /*ca70*/  IMAD.X R15, R21, 0x1, R17, P1 ;  /* 0x00000001150f7824 */ /* 0x010fcc00008e0611 */
[----:B------:R-:W-:Y:S05]  /*ca80*/  @P2 BRA `(.L_x_7897) ;  /* 0x0000000000082947 */ /* 0x000fea0003800000 */
[----:B------:R1:W5:Y:S04]  /*ca90*/  LD.E.128 R4, desc[UR36][R12.64] ;  /* 0x000000240c047980 */ /* 0x000368000c101d00 */
[----:B------:R1:W5:Y:S02]  /*caa0*/  LD.E.128 R8, desc[UR36][R14.64] ;  /* 0x000000240e087980 */ /* 0x000364000c101d00 */
.L_x_7897:
[----:B------:R-:W-:Y:S05]  /*cab0*/  BSYNC B1 ;  /* 0x0000000000017941 */ /* 0x000fea0003800000 */
.L_x_7896:
[----:B-1----:R-:W-:Y:S01]  /*cac0*/  LOP3.LUT R13, R20, 0xfffffffe, RZ, 0xc0, !PT ;  /* 0xfffffffe140d7812 */ /* 0x002fe200078ec0ff */
[----:B0-----:R-:W-:Y:S01]  /*cad0*/  IMAD R32, R29, -0x80, R25 ;  /* 0xffffff801d207824 */ /* 0x001fe200078e0219 */
[----:B-----5:R-:W-:Y:S01]  /*cae0*/  SHF.R.U32.HI R0, RZ, 0x8, R4 ;  /* 0x00000008ff007819 */ /* 0x020fe20000011604 */
[----:B------:R-:W-:Y:S01]  /*caf0*/  BSSY B1, `(.L_x_7898) ;  /* 0x0000034000017945 */ /* 0x000fe20003800000 */
[----:B------:R-:W-:Y:S02]  /*cb00*/  IADD3 R37, R212, -R13, RZ ;  /* 0x8000000dd4257210 */ /* 0x000fe40007ffe0ff */
[----:B---3--:R-:W-:Y:S02]  /*cb10*/  LOP3.LUT R3, R4, 0xff, RZ, 0xc0, !PT ;  /* 0x000000ff04037812 */ /* 0x008fe400078ec0ff */
[----:B------:R-:W-:Y:S02]  /*cb20*/  SHF.L.U32 R37, R37, 0x1f, RZ ;  /* 0x0000001f25257819 */ /* 0x000fe400000006ff */
[----:B------:R-:W-:-:S02]  /*cb30*/  LOP3.LUT R0, R0, 0xff, RZ, 0xc0, !PT ;  /* 0x000000ff00007812 */ /* 0x000fc400078ec0ff */
[----:B------:R-:W0:Y:S01]  /*cb40*/  SYNCS.PHASECHK.TRANS64.TRYWAIT P1, [R18+URZ+0x22800], R37 ;  /* 0x02280025120075a7 */ /* 0x000e22000802017f */
[----:B------:R-:W-:Y:S02]  /*cb50*/  SHF.R.U32.HI R25, RZ, 0x8, R7 ;  /* 0x00000008ff197819 */ /* 0x000fe40000011607 */
[----:B------:R-:W-:Y:S02]  /*cb60*/  PRMT R13, R0, 0x7604, R3 ;  /* 0x00007604000d7816 */ /* 0x000fe40000000003 */
[----:B------:R-:W-:Y:S02]  /*cb70*/  SHF.R.U32.HI R0, RZ, 0x8, R6 ;  /* 0x00000008ff007819 */ /* 0x000fe40000011606 */
[----:B--2---:R-:W-:Y:S02]  /*cb80*/  LOP3.LUT R14, R6, 0xff, RZ, 0xc0, !PT ;  /* 0x000000ff060e7812 */ /* 0x004fe400078ec0ff */
[----:B------:R-:W-:Y:S02]  /*cb90*/  LOP3.LUT R20, R7, 0xff, RZ, 0xc0, !PT ;  /* 0x000000ff07147812 */ /* 0x000fe400078ec0ff */
[----:B----4-:R-:W-:-:S02]  /*cba0*/  LOP3.LUT R21, R0, 0xff, RZ, 0xc0, !PT ;  /* 0x000000ff00157812 */ /* 0x010fc400078ec0ff */
[----:B------:R-:W-:Y:S02]  /*cbb0*/  LOP3.LUT R25, R25, 0xff, RZ, 0xc0, !PT ;  /* 0x000000ff19197812 */ /* 0x000fe400078ec0ff */
[----:B------:R-:W-:Y:S01]  /*cbc0*/  SHF.R.U32.HI R0, RZ, 0x8, R8 ;  /* 0x00000008ff007819 */ /* 0x000fe20000011608 */
[----:B------:R-:W1:Y:S01]  /*cbd0*/  LDC R3, c[0x0][0x3f4] ;  /* 0x0000fd00ff037b82 */ /* 0x000e620000000800 */
[----:B------:R-:W-:Y:S02]  /*cbe0*/  SHF.R.U32.HI R31, RZ, 0x8, R9 ;  /* 0x00000008ff1f7819 */ /* 0x000fe40000011609 */
[----:B------:R-:W-:Y:S02]  /*cbf0*/  SHF.R.U32.HI R35, RZ, 0x8, R11 ;  /* 0x00000008ff237819 */ /* 0x000fe4000001160b */
[----:B------:R-:W-:Y:S02]  /*cc00*/  SHF.R.U32.HI R15, RZ, 0x8, R5 ;  /* 0x00000008ff0f7819 */ /* 0x000fe40000011605 */
[----:B------:R-:W-:-:S02]  /*cc10*/  PRMT R21, R21, 0x7604, R14 ;  /* 0x0000760415157816 */ /* 0x000fc4000000000e */
[----:B------:R-:W-:Y:S02]  /*cc20*/  PRMT R20, R25, 0x7604, R20 ;  /* 0x0000760419147816 */ /* 0x000fe40000000014 */
[----:B------:R-:W-:Y:S02]  /*cc30*/  LOP3.LUT R14, R8, 0xff, RZ, 0xc0, !PT ;  /* 0x000000ff080e7812 */ /* 0x000fe400078ec0ff */
[----:B------:R-:W-:Y:S02]  /*cc40*/  LOP3.LUT R26, R9, 0xff, RZ, 0xc0, !PT ;  /* 0x000000ff091a7812 */ /* 0x000fe400078ec0ff */
[----:B------:R-:W-:Y:S02]  /*cc50*/  LOP3.LUT R30, R11, 0xff, RZ, 0xc0, !PT ;  /* 0x000000ff0b1e7812 */ /* 0x000fe400078ec0ff */
[----:B------:R-:W-:Y:S02]  /*cc60*/  LOP3.LUT R25, R0, 0xff, RZ, 0xc0, !PT ;  /* 0x000000ff00197812 */ /* 0x000fe400078ec0ff */
[----:B------:R-:W-:-:S02]  /*cc70*/  LOP3.LUT R31, R31, 0xff, RZ, 0xc0, !PT ;  /* 0x000000ff1f1f7812 */ /* 0x000fc400078ec0ff */
[----:B------:R-:W-:Y:S02]  /*cc80*/  LOP3.LUT R35, R35, 0xff, RZ, 0xc0, !PT ;  /* 0x000000ff23237812 */ /* 0x000fe400078ec0ff */
[----:B------:R-:W-:Y:S02]  /*cc90*/  LOP3.LUT R12, R5, 0xff, RZ, 0xc0, !PT ;  /* 0x000000ff050c7812 */ /* 0x000fe400078ec0ff */
[----:B------:R-:W-:Y:S02]  /*cca0*/  LOP3.LUT R15, R15, 0xff, RZ, 0xc0, !PT ;  /* 0x000000ff0f0f7812 */ /* 0x000fe400078ec0ff */
[----:B------:R-:W-:Y:S02]  /*ccb0*/  PRMT R29, R25, 0x7604, R14 ;  /* 0x00007604191d7816 */ /* 0x000fe4000000000e */
[----:B------:R-:W-:Y:S02]  /*ccc0*/  PRMT R26, R31, 0x7604, R26 ;  /* 0x000076041f1a7816 */ /* 0x000fe4000000001a */
[----:B------:R-:W-:-:S02]  /*ccd0*/  PRMT R30, R35, 0x7604, R30 ;  /* 0x00007604231e7816 */ /* 0x000fc4000000001e */
[----:B------:R-:W-:Y:S02]  /*cce0*/  SHF.R.U32.HI R0, RZ, 0x10, R5 ;  /* 0x00000010ff007819 */ /* 0x000fe40000011605 */
[----:B------:R-:W-:Y:S02]  /*ccf0*/  SHF.R.U32.HI R25, RZ, 0x10, R7 ;  /* 0x00000010ff197819 */ /* 0x000fe40000011607 */
[----:B------:R-:W-:Y:S01]  /*cd00*/  SHF.R.U32.HI R31, RZ, 0x10, R9 ;  /* 0x00000010ff1f7819 */ /* 0x000fe20000011609 */
[----:B------:R-:W-:Y:S01]  /*cd10*/  IMAD.U32 R0, R0, 0x10000, RZ ;  /* 0x0001000000007824 */ /* 0x000fe200078e00ff */
[----:B------:R-:W-:Y:S01]  /*cd20*/  SHF.R.U32.HI R35, RZ, 0x10, R11 ;  /* 0x00000010ff237819 */ /* 0x000fe2000001160b */
[----:B------:R-:W-:Y:S01]  /*cd30*/  IMAD.U32 R25, R25, 0x10000, RZ ;  /* 0x0001000019197824 */ /* 0x000fe200078e00ff */
[----:B------:R-:W-:Y:S01]  /*cd40*/  PRMT R15, R15, 0x7604, R12 ;  /* 0x000076040f0f7816 */ /* 0x000fe2000000000c */
[----:B------:R-:W-:Y:S01]  /*cd50*/  IMAD.U32 R31, R31, 0x10000, RZ ;  /* 0x000100001f1f7824 */ /* 0x000fe200078e00ff */
[----:B------:R-:W-:Y:S01]  /*cd60*/  SHF.R.U32.HI R12, RZ, 0x8, R10 ;  /* 0x00000008ff0c7819 */ /* 0x000fe2000001160a */
[----:B------:R-:W-:Y:S01]  /*cd70*/  IMAD.U32 R35, R35, 0x10000, RZ ;  /* 0x0001000023237824 */ /* 0x000fe200078e00ff */
[----:B------:R-:W-:-:S02]  /*cd80*/  LOP3.LUT R28, R10, 0xff, RZ, 0xc0, !PT ;  /* 0x000000ff0a1c7812 */ /* 0x000fc400078ec0ff */
[----:B------:R-:W-:Y:S02]  /*cd90*/  LOP3.LUT R33, R12, 0xff, RZ, 0xc0, !PT ;  /* 0x000000ff0c217812 */ /* 0x000fe400078ec0ff */
[----:B-1----:R-:W-:Y:S02]  /*cda0*/  ISETP.GE.AND P0, PT, R16, R3, PT ;  /* 0x000000031000720c */ /* 0x002fe40003f06270 */
[----:B------:R-:W-:Y:S02]  /*cdb0*/  PRMT R33, R33, 0x7604, R28 ;  /* 0x0000760421217816 */ /* 0x000fe4000000001c */
[----:B------:R-:W-:Y:S02]  /*cdc0*/  LOP3.LUT R15, R15, 0xff0000, R0, 0xf8, !PT ;  /* 0x00ff00000f0f7812 */ /* 0x000fe400078ef800 */
[----:B------:R-:W-:Y:S02]  /*cdd0*/  LOP3.LUT R25, R20, 0xff0000, R25, 0xf8, !PT ;  /* 0x00ff000014197812 */ /* 0x000fe400078ef819 */
[----:B------:R-:W-:-:S02]  /*cde0*/  LOP3.LUT R31, R26, 0xff0000, R31, 0xf8, !PT ;  /* 0x00ff00001a1f7812 */ /* 0x000fc400078ef81f */
[----:B------:R-:W-:Y:S02]  /*cdf0*/  LOP3.LUT R35, R30, 0xff0000, R35, 0xf8, !PT ;  /* 0x00ff00001e237812 */ /* 0x000fe400078ef823 */
[----:B------:R-:W-:Y:S02]  /*ce00*/  VIMNMX R39, R32, 0x80, PT ;  /* 0x0000008020277848 */ /* 0x000fe40003fe0100 */
[----:B------:R-:W-:Y:S01]  /*ce10*/  LOP3.LUT R13, R13, 0xff0000, R4, 0xf8, !PT ;  /* 0x00ff00000d0d7812 */ /* 0x000fe200078ef804 */
[----:B0-----:R-:W-:Y:S06]  /*ce20*/  @!P1 BRA `(.L_x_7899) ;  /* 0x0000015c00c49947 */ /* 0x001fec0003800000 */
.L_x_8147:
[----:B------:R-:W-:Y:S05]  /*ce30*/  BSYNC B1 ;  /* 0x0000000000017941 */ /* 0x000fea0003800000 */
.L_x_7898:
[CC--:B------:R-:W-:Y:S01]  /*ce40*/  ISETP.GE.OR P1, PT, R190.reuse, R39.reuse, P0 ;  /* 0x00000027be00720c */ /* 0x0c0fe20000726670 */
[----:B------:R-:W-:Y:S01]  /*ce50*/  VIADD R14, R190, 0x40 ;  /* 0x00000040be0e7836 */ /* 0x000fe20000000000 */
[----:B------:R-:W-:Y:S01]  /*ce60*/  LOP3.LUT R12, R13, 0xff000000, R4, 0xf8, !PT ;  /* 0xff0000000d0c7812 */ /* 0x000fe200078ef804 */
[----:B------:R-:W-:Y:S01]  /*ce70*/  BSSY B1, `(.L_x_7900) ;  /* 0x00000cb000017945 */ /* 0x000fe20003800000 */
[----:B------:R-:W-:Y:S02]  /*ce80*/  LOP3.LUT R13, R21, 0xff0000, R6, 0xf8, !PT ;  /* 0x00ff0000150d7812 */ /* 0x000fe400078ef806 */
[----:B------:R-:W-:Y:S02]  /*ce90*/  LOP3.LUT R21, R29, 0xff0000, R8, 0xf8, !PT ;  /* 0x00ff00001d157812 */ /* 0x000fe400078ef808 */
[----:B------:R-:W-:Y:S02]  /*cea0*/  LOP3.LUT R33, R33, 0xff0000, R10, 0xf8, !PT ;  /* 0x00ff000021217812 */ /* 0x000fe400078ef80a */
[----:B------:R-:W-:-:S02]  /*ceb0*/  ISETP.GE.OR P0, PT, R14, R39, P0 ;  /* 0x000000270e00720c */ /* 0x000fc40000706670 */
        /* <DEDUP_REMOVED lines=8> */
[----:B------:R-:W-:Y:S01]  /*cf40*/  SHF.L.U32 R4, R201, 0x7, RZ ;  /* 0x00000007c9047819 */ /* 0x000fe200000006ff */
[----:B------:R-:W-:Y:S01]  /*cf50*/  IMAD.IADD R6, R16, 0x1, R3 ;  /* 0x0000000110067824 */ /* 0x000fe200078e0203 */
[----:B------:R-:W-:Y:S02]  /*cf60*/  F2FP.F16.E4M3.UNPACK_B R45, R21.H1 ;  /* 0x00000015ff2d723e */ /* 0x000fe400030006ff */
[----:B------:R-:W-:Y:S02]  /*cf70*/  LOP3.LUT R7, R4, 0x380, RZ, 0xc0, !PT ;  /* 0x0000038004077812 */ /* 0x000fe400078ec0ff */
[----:B------:R-:W-:Y:S01]  /*cf80*/  F2FP.F16.E4M3.UNPACK_B R44, R12.H1 ;  /* 0x0000000cff2c723e */ /* 0x000fe200030006ff */
[--C-:B------:R-:W-:Y:S01]  /*cf90*/  HADD2.F32 R48, -RZ, R45.reuse.H0_H0 ;  /* 0x2000002dff307230 */ /* 0x100fe20000004100 */
[C---:B------:R-:W-:Y:S01]  /*cfa0*/  LOP3.LUT R4, R7.reuse, 0x70, R16, 0xf8, !PT ;  /* 0x0000007007047812 */ /* 0x040fe200078ef810 */
[----:B------:R-:W-:Y:S01]  /*cfb0*/  HADD2.F32 R47, -RZ, R45.H1_H1 ;  /* 0x3000002dff2f7230 */ /* 0x000fe20000004100 */
[----:B------:R-:W-:Y:S01]  /*cfc0*/  SHF.R.U32.HI R9, RZ, 0x3, R7 ;  /* 0x00000003ff097819 */ /* 0x000fe20000011607 */
[----:B------:R-:W-:Y:S01]  /*cfd0*/  HADD2.F32 R46, -RZ, R44.H0_H0 ;  /* 0x2000002cff2e7230 */ /* 0x000fe20000004100 */
[----:B------:R-:W-:-:S02]  /*cfe0*/  LOP3.LUT R6, R7, 0x70, R6, 0xf8, !PT ;  /* 0x0000007007067812 */ /* 0x000fc400078ef806 */
[-C--:B------:R-:W-:Y:S02]  /*cff0*/  LOP3.LUT R5, R4, R9.reuse, RZ, 0x3c, !PT ;  /* 0x0000000904057212 */ /* 0x080fe400078e3cff */
[----:B------:R-:W-:Y:S02]  /*d000*/  LOP3.LUT R9, R6, R9, RZ, 0x3c, !PT ;  /* 0x0000000906097212 */ /* 0x000fe400078e3cff */
[C-C-:B------:R-:W-:Y:S02]  /*d010*/  IADD3 R26, R18.reuse, R5, R200.reuse ;  /* 0x00000005121a7210 */ /* 0x140fe40007ffe0c8 */
[----:B------:R-:W-:-:S03]  /*d020*/  IADD3 R28, R18, R9, R200 ;  /* 0x00000009121c7210 */ /* 0x000fc60007ffe0c8 */
[----:B------:R-:W1:Y:S04]  /*d030*/  LDS.128 R4, [R26+0x14400] ;  /* 0x014400001a047984 */ /* 0x000e680000000c00 */
[----:B------:R-:W2:Y:S01]  /*d040*/  LDS.128 R8, [R28+0x14400] ;  /* 0x014400001c087984 */ /* 0x000ea20000000c00 */
[----:B-1----:R-:W-:Y:S02]  /*d050*/  F2FP.F16.E4M3.UNPACK_B R31, R4.H1 ;  /* 0x00000004ff1f723e */ /* 0x002fe400030006ff */
[-C--:B------:R-:W-:Y:S02]  /*d060*/  F2FP.F16.E4M3.UNPACK_B R33, R5.reuse ;  /* 0x00000005ff21723e */ /* 0x080fe400020006ff */
[----:B--2---:R-:W-:Y:S02]  /*d070*/  F2FP.F16.E4M3.UNPACK_B R32, R8.H1 ;  /* 0x00000008ff20723e */ /* 0x004fe400030006ff */
[----:B------:R-:W-:-:S02]  /*d080*/  F2FP.F16.E4M3.UNPACK_B R35, R5.H1 ;  /* 0x00000005ff23723e */ /* 0x000fc400030006ff */
[----:B------:R-:W-:Y:S01]  /*d090*/  F2FP.F16.E4M3.UNPACK_B R30, R4 ;  /* 0x00000004ff1e723e */ /* 0x000fe200020006ff */
[--C-:B------:R-:W-:Y:S01]  /*d0a0*/  HADD2.F32 R5, -RZ, R32.reuse.H0_H0 ;  /* 0x20000020ff057230 */ /* 0x100fe20000004100 */
[-C--:B------:R-:W-:Y:S01]  /*d0b0*/  F2FP.F16.E4M3.UNPACK_B R4, R7.reuse ;  /* 0x00000007ff04723e */ /* 0x080fe200020006ff */
[----:B------:R-:W-:Y:S01]  /*d0c0*/  HADD2.F32 R32, -RZ, R32.H1_H1 ;  /* 0x30000020ff207230 */ /* 0x000fe20000004100 */
[----:B------:R-:W-:Y:S01]  /*d0d0*/  F2FP.F16.E4M3.UNPACK_B R29, R7.H1 ;  /* 0x00000007ff1d723e */ /* 0x000fe200030006ff */
[----:B------:R-:W-:Y:S01]  /*d0e0*/  HADD2.F32 R7, -RZ, R31.H0_H0 ;  /* 0x2000001fff077230 */ /* 0x000fe20000004100 */
[----:B------:R-:W-:Y:S01]  /*d0f0*/  F2FP.F16.E4M3.UNPACK_B R38, R8 ;  /* 0x00000008ff26723e */ /* 0x000fe200020006ff */
[C---:B------:R-:W-:Y:S01]  /*d100*/  FMUL.FTZ R8, R5.reuse, R48 ;  /* 0x0000003005087220 */ /* 0x040fe20000410000 */
[----:B------:R-:W-:Y:S01]  /*d110*/  F2FP.F16.E4M3.UNPACK_B R39, R9 ;  /* 0x00000009ff27723e */ /* 0x000fe200020006ff */
[C---:B------:R-:W-:Y:S01]  /*d120*/  FMUL.FTZ R50, R32.reuse, R47 ;  /* 0x0000002f20327220 */ /* 0x040fe20000410000 */
[----:B------:R-:W-:Y:S01]  /*d130*/  F2FP.F16.E4M3.UNPACK_B R40, R9.H1 ;  /* 0x00000009ff28723e */ /* 0x000fe200030006ff */
[----:B------:R-:W-:Y:S01]  /*d140*/  FMUL.FTZ R9, R5, R46 ;  /* 0x0000002e05097220 */ /* 0x000fe20000410000 */
[----:B------:R-:W-:Y:S01]  /*d150*/  F2FP.F16.E4M3.UNPACK_B R41, R10 ;  /* 0x0000000aff29723e */ /* 0x000fe200020006ff */
[C---:B------:R-:W-:Y:S01]  /*d160*/  FFMA.FTZ R5, R7.reuse, R46, -R8 ;  /* 0x0000002e07057223 */ /* 0x040fe20000010808 */
[----:B------:R-:W-:Y:S01]  /*d170*/  F2FP.F16.E4M3.UNPACK_B R42, R10.H1 ;  /* 0x0000000aff2a723e */ /* 0x000fe200030006ff */
[----:B------:R-:W-:Y:S01]  /*d180*/  HADD2.F32 R10, -RZ, R44.H1_H1 ;  /* 0x3000002cff0a7230 */ /* 0x000fe20000004100 */
[----:B------:R-:W-:Y:S01]  /*d190*/  F2FP.F16.E4M3.UNPACK_B R46, R21 ;  /* 0x00000015ff2e723e */ /* 0x000fe200020006ff */
[----:B------:R-:W-:Y:S01]  /*d1a0*/  FFMA.FTZ R7, R7, R48, R9 ;  /* 0x0000003007077223 */ /* 0x000fe20000010009 */
[----:B------:R-:W-:Y:S01]  /*d1b0*/  F2FP.F16.E4M3.UNPACK_B R44, R12 ;  /* 0x0000000cff2c723e */ /* 0x000fe200020006ff */
[----:B------:R-:W-:Y:S01]  /*d1c0*/  HADD2.F32 R8, -RZ, R38.H0_H0 ;  /* 0x20000026ff087230 */ /* 0x000fe20000004100 */
[-C--:B------:R-:W-:Y:S01]  /*d1d0*/  F2FP.F16.E4M3.UNPACK_B R36, R6.reuse ;  /* 0x00000006ff24723e */ /* 0x080fe200020006ff */
[----:B------:R-:W-:Y:S01]  /*d1e0*/  HADD2.F32 R45, -RZ, R46.H0_H0 ;  /* 0x2000002eff2d7230 */ /* 0x000fe20000004100 */
[----:B0-----:R-:W-:Y:S01]  /*d1f0*/  F2FP.F16.E4M3.UNPACK_B R37, R6.H1 ;  /* 0x00000006ff25723e */ /* 0x001fe200030006ff */
[----:B------:R-:W-:Y:S01]  /*d200*/  HADD2.F32 R9, -RZ, R44.H0_H0 ;  /* 0x2000002cff097230 */ /* 0x000fe20000004100 */
[-C--:B------:R-:W-:Y:S01]  /*d210*/  F2FP.F16.E4M3.UNPACK_B R6, R11.reuse ;  /* 0x0000000bff06723e */ /* 0x080fe200020006ff */
[----:B------:R-:W-:Y:S01]  /*d220*/  FMUL.FTZ R52, R32, R10 ;  /* 0x0000000a20347220 */ /* 0x000fe20000410000 */
[----:B------:R-:W-:Y:S01]  /*d230*/  F2FP.F16.E4M3.UNPACK_B R43, R11.H1 ;  /* 0x0000000bff2b723e */ /* 0x000fe200030006ff */
[----:B------:R-:W-:-:S02]  /*d240*/  HADD2.F32 R11, -RZ, R30.H0_H0 ;  /* 0x2000001eff0b7230 */ /* 0x000fc40000004100 */
[C---:B------:R-:W-:Y:S01]  /*d250*/  FMUL.FTZ R32, R8.reuse, R45 ;  /* 0x0000002d08207220 */ /* 0x040fe20000410000 */
[-C--:B------:R-:W-:Y:S01]  /*d260*/  FMUL.FTZ R48, R8, R9.reuse ;  /* 0x0000000908307220 */ /* 0x080fe20000410000 */
[----:B------:R-:W-:Y:S02]  /*d270*/  HADD2.F32 R31, -RZ, R31.H1_H1 ;  /* 0x3000001fff1f7230 */ /* 0x000fe40000004100 */
[C---:B------:R-:W-:Y:S01]  /*d280*/  FFMA.FTZ R9, R11.reuse, R9, -R32 ;  /* 0x000000090b097223 */ /* 0x040fe20000010820 */
[----:B------:R-:W-:Y:S01]  /*d290*/  FFMA.FTZ R11, R11, R45, R48 ;  /* 0x0000002d0b0b7223 */ /* 0x000fe20000010030 */
[----:B------:R-:W-:Y:S02]  /*d2a0*/  HADD2.F32 R45, -RZ, R44.H1_H1 ;  /* 0x3000002cff2d7230 */ /* 0x000fe40000004100 */
[C---:B------:R-:W-:Y:S01]  /*d2b0*/  FFMA.FTZ R8, R31.reuse, R10, -R50 ;  /* 0x0000000a1f087223 */ /* 0x040fe20000010832 */
[----:B------:R-:W-:Y:S01]  /*d2c0*/  F2FP.F16.E4M3.UNPACK_B R48, R15.H1 ;  /* 0x0000000fff30723e */ /* 0x000fe200030006ff */
[----:B------:R-:W-:Y:S01]  /*d2d0*/  FFMA.FTZ R10, R31, R47, R52 ;  /* 0x0000002f1f0a7223 */ /* 0x000fe20000010034 */
[----:B------:R-:W-:Y:S01]  /*d2e0*/  F2FP.F16.E4M3.UNPACK_B R44, R0.H1 ;  /* 0x00000000ff2c723e */ /* 0x000fe200030006ff */
[----:B------:R-:W-:-:S02]  /*d2f0*/  HADD2.F32 R47, -RZ, R46.H1_H1 ;  /* 0x3000002eff2f7230 */ /* 0x000fc40000004100 */
[----:B------:R-:W-:Y:S02]  /*d300*/  HADD2.F32 R38, -RZ, R38.H1_H1 ;  /* 0x30000026ff267230 */ /* 0x000fe40000004100 */
[----:B------:R-:W-:Y:S02]  /*d310*/  HADD2.F32 R32, -RZ, R30.H1_H1 ;  /* 0x3000001eff207230 */ /* 0x000fe40000004100 */
[----:B------:R-:W-:Y:S02]  /*d320*/  HADD2.F32 R49, -RZ, R48.H0_H0 ;  /* 0x20000030ff317230 */ /* 0x000fe40000004100 */
[C---:B------:R-:W-:Y:S01]  /*d330*/  FMUL.FTZ R51, R38.reuse, R47 ;  /* 0x0000002f26337220 */ /* 0x040fe20000410000 */
[----:B------:R-:W-:Y:S02]  /*d340*/  HADD2.F32 R30, -RZ, R40.H0_H0 ;  /* 0x20000028ff1e7230 */ /* 0x000fe40000004100 */
[----:B------:R-:W-:Y:S01]  /*d350*/  FMUL.FTZ R38, R38, R45 ;  /* 0x0000002d26267220 */ /* 0x000fe20000410000 */
[----:B------:R-:W-:-:S02]  /*d360*/  HADD2.F32 R46, -RZ, R44.H0_H0 ;  /* 0x2000002cff2e7230 */ /* 0x000fc40000004100 */
[----:B------:R-:W-:Y:S02]  /*d370*/  HADD2.F32 R31, -RZ, R35.H0_H0 ;  /* 0x20000023ff1f7230 */ /* 0x000fe40000004100 */
[C---:B------:R-:W-:Y:S01]  /*d380*/  FMUL.FTZ R50, R30.reuse, R49 ;  /* 0x000000311e327220 */ /* 0x040fe20000410000 */
[----:B------:R-:W-:Y:S02]  /*d390*/  HADD2.F32 R40, -RZ, R40.H1_H1 ;  /* 0x30000028ff287230 */ /* 0x000fe40000004100 */
[-C--:B------:R-:W-:Y:S01]  /*d3a0*/  FMUL.FTZ R54, R30, R46.reuse ;  /* 0x0000002e1e367220 */ /* 0x080fe20000410000 */
[C---:B------:R-:W-:Y:S01]  /*d3b0*/  FFMA.FTZ R30, R32.reuse, R45, -R51 ;  /* 0x0000002d201e7223 */ /* 0x040fe20000010833 */
[----:B------:R-:W-:Y:S01]  /*d3c0*/  FFMA.FTZ R32, R32, R47, R38 ;  /* 0x0000002f20207223 */ /* 0x000fe20000010026 */
[----:B------:R-:W-:Y:S01]  /*d3d0*/  F2FP.F16.E4M3.UNPACK_B R47, R15 ;  /* 0x0000000fff2f723e */ /* 0x000fe200020006ff */
[C---:B------:R-:W-:Y:S01]  /*d3e0*/  FFMA.FTZ R52, R31.reuse, R46, -R50 ;  /* 0x0000002e1f347223 */ /* 0x040fe20000010832 */
[----:B------:R-:W-:Y:S01]  /*d3f0*/  FFMA.FTZ R54, R31, R49, R54 ;  /* 0x000000311f367223 */ /* 0x000fe20000010036 */
[----:B------:R-:W-:Y:S01]  /*d400*/  HADD2.F32 R46, -RZ, R44.H1_H1 ;  /* 0x3000002cff2e7230 */ /* 0x000fe20000004100 */
[----:B------:R-:W-:Y:S01]  /*d410*/  F2FP.F16.E4M3.UNPACK_B R44, R0 ;  /* 0x00000000ff2c723e */ /* 0x000fe200020006ff */
[----:B------:R-:W-:-:S02]  /*d420*/  HADD2.F32 R49, -RZ, R48.H1_H1 ;  /* 0x30000030ff317230 */ /* 0x000fc40000004100 */
[----:B------:R-:W-:Y:S02]  /*d430*/  HADD2.F32 R48, -RZ, R47.H0_H0 ;  /* 0x2000002fff307230 */ /* 0x000fe40000004100 */
[C---:B------:R-:W-:Y:S01]  /*d440*/  FMUL.FTZ R56, R40.reuse, R46 ;  /* 0x0000002e28387220 */ /* 0x040fe20000410000 */
[----:B------:R-:W-:Y:S02]  /*d450*/  HADD2.F32 R38, -RZ, R39.H0_H0 ;  /* 0x20000027ff267230 */ /* 0x000fe40000004100 */
[----:B------:R-:W-:Y:S01]  /*d460*/  FMUL.FTZ R50, R40, R49 ;  /* 0x0000003128327220 */ /* 0x000fe20000410000 */
[----:B------:R-:W-:Y:S02]  /*d470*/  HADD2.F32 R35, -RZ, R35.H1_H1 ;  /* 0x30000023ff237230 */ /* 0x000fe40000004100 */
[----:B------:R-:W-:Y:S02]  /*d480*/  HADD2.F32 R45, -RZ, R44.H0_H0 ;  /* 0x2000002cff2d7230 */ /* 0x000fe40000004100 */
[----:B------:R-:W-:Y:S01]  /*d490*/  FMUL.FTZ R40, R38, R48 ;  /* 0x0000003026287220 */ /* 0x000fe20000410000 */
[----:B------:R-:W-:-:S02]  /*d4a0*/  HADD2.F32 R31, -RZ, R33.H0_H0 ;  /* 0x20000021ff1f7230 */ /* 0x000fc40000004100 */
[C---:B------:R-:W-:Y:S01]  /*d4b0*/  FFMA.FTZ R55, R35.reuse, R49, R56 ;  /* 0x0000003123377223 */ /* 0x040fe20000010038 */
[----:B------:R-:W-:Y:S01]  /*d4c0*/  FFMA.FTZ R53, R35, R46, -R50 ;  /* 0x0000002e23357223 */ /* 0x000fe20000010832 */
[----:B------:R-:W-:Y:S01]  /*d4d0*/  FMUL.FTZ R51, R38, R45 ;  /* 0x0000002d26337220 */ /* 0x000fe20000410000 */
[----:B------:R-:W-:Y:S01]  /*d4e0*/  F2FP.F16.E4M3.UNPACK_B R38, R13.H1 ;  /* 0x0000000dff26723e */ /* 0x000fe200030006ff */
[C---:B------:R-:W-:Y:S01]  /*d4f0*/  FFMA.FTZ R49, R31.reuse, R45, -R40 ;  /* 0x0000002d1f317223 */ /* 0x040fe20000010828 */
[----:B------:R-:W-:Y:S01]  /*d500*/  F2FP.F16.E4M3.UNPACK_B R45, R20.H1 ;  /* 0x00000014ff2d723e */ /* 0x000fe200030006ff */
[----:B------:R-:W-:Y:S01]  /*d510*/  FFMA.FTZ R51, R31, R48, R51 ;  /* 0x000000301f337223 */ /* 0x000fe20000010033 */
[----:B------:R-:W-:Y:S01]  /*d520*/  HADD2.F32 R46, -RZ, R47.H1_H1 ;  /* 0x3000002fff2e7230 */ /* 0x000fe20000004100 */
[----:B------:R-:W-:Y:S01]  /*d530*/  F2FP.SATFINITE.E4M3.F32.PACK_AB_MERGE_C R54, R55, R54, RZ ;  /* 0x000000363736723e */ /* 0x000fe200048070ff */
[----:B------:R-:W-:Y:S02]  /*d540*/  HADD2.F32 R39, -RZ, R39.H1_H1 ;  /* 0x30000027ff277230 */ /* 0x000fe40000004100 */
[----:B------:R-:W-:-:S02]  /*d550*/  HADD2.F32 R48, -RZ, R45.H0_H0 ;  /* 0x2000002dff307230 */ /* 0x000fc40000004100 */
[----:B------:R-:W-:Y:S02]  /*d560*/  HADD2.F32 R35, -RZ, R42.H0_H0 ;  /* 0x2000002aff237230 */ /* 0x000fe40000004100 */
[----:B------:R-:W-:Y:S01]  /*d570*/  FMUL.FTZ R50, R39, R46 ;  /* 0x0000002e27327220 */ /* 0x000fe20000410000 */
[----:B------:R-:W-:Y:S02]  /*d580*/  HADD2.F32 R44, -RZ, R44.H1_H1 ;  /* 0x3000002cff2c7230 */ /* 0x000fe40000004100 */
        /* <DEDUP_REMOVED lines=10> */
[C---:B------:R-:W-:Y:S01]  /*d630*/  FFMA.FTZ R47, R31.reuse, R48, R35 ;  /* 0x000000301f2f7223 */ /* 0x040fe20000010023 */
[----:B------:R-:W-:Y:S01]  /*d640*/  HADD2.F32 R38, -RZ, R38.H1_H1 ;  /* 0x30000026ff267230 */ /* 0x000fe20000004100 */
[----:B------:R-:W-:Y:S01]  /*d650*/  F2FP.F16.E4M3.UNPACK_B R39, R20 ;  /* 0x00000014ff27723e */ /* 0x000fe200020006ff */
[----:B------:R-:W-:Y:S01]  /*d660*/  HADD2.F32 R37, -RZ, R37.H1_H1 ;  /* 0x30000025ff257230 */ /* 0x000fe20000004100 */
[----:B------:R-:W-:Y:S01]  /*d670*/  F2FP.F16.E4M3.UNPACK_B R35, R13 ;  /* 0x0000000dff23723e */ /* 0x000fe200020006ff */
[C---:B------:R-:W-:Y:S01]  /*d680*/  FMUL.FTZ R44, R42.reuse, R45 ;  /* 0x0000002d2a2c7220 */ /* 0x040fe20000410000 */
[----:B------:R-:W-:Y:S01]  /*d690*/  FFMA.FTZ R56, R31, R40, -R56 ;  /* 0x000000281f387223 */ /* 0x000fe20000010838 */
[----:B------:R-:W-:Y:S01]  /*d6a0*/  FMUL.FTZ R42, R42, R38 ;  /* 0x000000262a2a7220 */ /* 0x000fe20000410000 */
[----:B------:R-:W-:-:S02]  /*d6b0*/  HADD2.F32 R40, -RZ, R39.H0_H0 ;  /* 0x20000027ff287230 */ /* 0x000fc40000004100 */
[C---:B------:R-:W-:Y:S01]  /*d6c0*/  FFMA.FTZ R57, R37.reuse, R38, -R44 ;  /* 0x0000002625397223 */ /* 0x040fe2000001082c */
[----:B------:R-:W-:Y:S02]  /*d6d0*/  HADD2.F32 R33, -RZ, R41.H0_H0 ;  /* 0x20000029ff217230 */ /* 0x000fe40000004100 */
[----:B------:R-:W-:Y:S01]  /*d6e0*/  FFMA.FTZ R58, R37, R45, R42 ;  /* 0x0000002d253a7223 */ /* 0x000fe2000001002a */
[----:B------:R-:W-:Y:S01]  /*d6f0*/  HADD2.F32 R38, -RZ, R35.H0_H0 ;  /* 0x20000023ff267230 */ /* 0x000fe20000004100 */
[----:B------:R-:W-:Y:S01]  /*d700*/  F2FP.F16.E4M3.UNPACK_B R37, R25.H1 ;  /* 0x00000019ff25723e */ /* 0x000fe200030006ff */
        /* <DEDUP_REMOVED lines=8> */
[----:B------:R-:W-:Y:S02]  /*d790*/  HADD2.F32 R36, -RZ, R36.H1_H1 ;  /* 0x30000024ff247230 */ /* 0x000fe40000004100 */
[C---:B------:R-:W-:Y:S01]  /*d7a0*/  FMUL.FTZ R33, R41.reuse, R39 ;  /* 0x0000002729217220 */ /* 0x040fe20000410000 */
[----:B------:R-:W-:Y:S01]  /*d7b0*/  F2FP.F16.E4M3.UNPACK_B R31, R14.H1 ;  /* 0x0000000eff1f723e */ /* 0x000fe200030006ff */
[-C--:B------:R-:W-:Y:S01]  /*d7c0*/  FMUL.FTZ R38, R41, R35.reuse ;  /* 0x0000002329267220 */ /* 0x080fe20000410000 */
[----:B------:R-:W-:Y:S02]  /*d7d0*/  HADD2.F32 R40, -RZ, R37.H0_H0 ;  /* 0x20000025ff287230 */ /* 0x000fe40000004100 */
[----:B------:R-:W-:Y:S01]  /*d7e0*/  FFMA.FTZ R41, R36, R35, -R33 ;  /* 0x0000002324297223 */ /* 0x000fe20000010821 */
[----:B------:R-:W-:-:S02]  /*d7f0*/  HADD2.F32 R33, -RZ, R43.H0_H0 ;  /* 0x2000002bff217230 */ /* 0x000fc40000004100 */
[----:B------:R-:W-:Y:S01]  /*d800*/  FFMA.FTZ R39, R36, R39, R38 ;  /* 0x0000002724277223 */ /* 0x000fe20000010026 */
[--C-:B------:R-:W-:Y:S02]  /*d810*/  HADD2.F32 R36, -RZ, R31.reuse.H0_H0 ;  /* 0x2000001fff247230 */ /* 0x100fe40000004100 */
[----:B------:R-:W-:Y:S02]  /*d820*/  HADD2.F32 R38, -RZ, R31.H1_H1 ;  /* 0x3000001fff267230 */ /* 0x000fe40000004100 */
[C---:B------:R-:W-:Y:S01]  /*d830*/  FMUL.FTZ R60, R33.reuse, R40 ;  /* 0x00000028213c7220 */ /* 0x040fe20000410000 */
[----:B------:R-:W-:Y:S02]  /*d840*/  HADD2.F32 R31, -RZ, R29.H0_H0 ;  /* 0x2000001dff1f7230 */ /* 0x000fe40000004100 */
[----:B------:R-:W-:Y:S01]  /*d850*/  FMUL.FTZ R62, R33, R36 ;  /* 0x00000024213e7220 */ /* 0x000fe20000410000 */
[----:B------:R-:W-:Y:S01]  /*d860*/  HADD2.F32 R42, -RZ, R37.H1_H1 ;  /* 0x30000025ff2a7230 */ /* 0x000fe20000004100 */
[----:B------:R-:W-:Y:S01]  /*d870*/  F2FP.F16.E4M3.UNPACK_B R33, R14 ;  /* 0x0000000eff21723e */ /* 0x000fe200020006ff */
        /* <DEDUP_REMOVED lines=11> */
[--C-:B------:R-:W-:Y:S02]  /*d930*/  HADD2.F32 R29, -RZ, R6.reuse.H0_H0 ;  /* 0x20000006ff1d7230 */ /* 0x100fe40000004100 */
        /* <DEDUP_REMOVED lines=9> */
[----:B------:R-:W-:Y:S01]  /*d9d0*/  FMUL.FTZ R38, R31, R33 ;  /* 0x000000211f267220 */ /* 0x000fe20000410000 */
[C---:B------:R-:W-:Y:S01]  /*d9e0*/  FFMA.FTZ R29, R6.reuse, R36, R29 ;  /* 0x00000024061d7223 */ /* 0x040fe2000001001d */
[----:B------:R-:W-:Y:S01]  /*d9f0*/  FFMA.FTZ R43, R6, R35, -R43 ;  /* 0x00000023062b7223 */ /* 0x000fe2000001082b */
[C---:B------:R-:W-:Y:S01]  /*da00*/  FFMA.FTZ R36, R4.reuse, R33, -R45 ;  /* 0x0000002104247223 */ /* 0x040fe2000001082d */
[----:B------:R-:W-:Y:S01]  /*da10*/  FFMA.FTZ R38, R4, R37, R38 ;  /* 0x0000002504267223 */ /* 0x000fe20000010026 */
[----:B------:R-:W-:Y:S02]  /*da20*/  F2FP.SATFINITE.E4M3.F32.PACK_AB_MERGE_C R4, R8, R5, RZ ;  /* 0x000000050804723e */ /* 0x000fe400048070ff */
        /* <DEDUP_REMOVED lines=15> */
.L_x_7901:
[----:B------:R-:W-:Y:S05]  /*db20*/  BSYNC B1 ;  /* 0x0000000000017941 */ /* 0x000fea0003800000 */
.L_x_7900:
[----:B------:R-:W-:Y:S05]  /*db30*/  @P0 BRA `(.L_x_7892) ;  /* 0x0000000800e80947 */ /* 0x000fea0003800000 */
[----:B------:R-:W2:Y:S01]  /*db40*/  LDL R51, [R1+0x60] ;  /* 0x0000600001337983 */ /* 0x000ea20000100800 */
[----:B-1----:R-:W-:Y:S01]  /*db50*/  IMAD.IADD R4, R16, 0x1, R3 ;  /* 0x0000000110047824 */ /* 0x002fe200078e0203 */
[----:B------:R-:W-:-:S04]  /*db60*/  SHF.R.U32.HI R5, RZ, 0x3, R197 ;  /* 0x00000003ff057819 */ /* 0x000fc800000116c5 */
[----:B------:R-:W-:-:S04]  /*db70*/  LOP3.LUT R3, R197, 0x70, R4, 0xf8, !PT ;  /* 0x00000070c5037812 */ /* 0x000fc800078ef804 */
[----:B------:R-:W-:-:S04]  /*db80*/  LOP3.LUT R3, R3, R5, RZ, 0x3c, !PT ;  /* 0x0000000503037212 */ /* 0x000fc800078e3cff */
[----:B------:R-:W-:-:S05]  /*db90*/  IADD3 R3, R18, R3, R204 ;  /* 0x0000000312037210 */ /* 0x000fca0007ffe0cc */
[----:B------:R-:W1:Y:S01]  /*dba0*/  LDS.128 R8, [R3+0x14400] ;  /* 0x0144000003087984 */ /* 0x000e620000000c00 */
[----:B------:R-:W-:Y:S02]  /*dbb0*/  F2FP.F16.E4M3.UNPACK_B R45, R21.H1 ;  /* 0x00000015ff2d723e */ /* 0x000fe400030006ff */
[----:B------:R-:W-:-:S03]  /*dbc0*/  F2FP.F16.E4M3.UNPACK_B R42, R12.H1 ;  /* 0x0000000cff2a723e */ /* 0x000fc600030006ff */
[----:B------:R-:W-:Y:S02]  /*dbd0*/  HADD2.F32 R47, -RZ, R45.H0_H0 ;  /* 0x2000002dff2f7230 */ /* 0x000fe40000004100 */
[----:B------:R-:W-:Y:S01]  /*dbe0*/  HADD2.F32 R43, -RZ, R42.H0_H0 ;  /* 0x2000002aff2b7230 */ /* 0x000fe20000004100 */
[----:B------:R-:W-:Y:S02]  /*dbf0*/  F2FP.F16.E4M3.UNPACK_B R44, R21 ;  /* 0x00000015ff2c723e */ /* 0x000fe400020006ff */
[----:B------:R-:W-:Y:S02]  /*dc00*/  F2FP.F16.E4M3.UNPACK_B R21, R12 ;  /* 0x0000000cff15723e */ /* 0x000fe400020006ff */
[----:B------:R-:W-:Y:S02]  /*dc10*/  F2FP.F16.E4M3.UNPACK_B R48, R15.H1 ;  /* 0x0000000fff30723e */ /* 0x000fe400030006ff */
[-C--:B-1----:R-:W-:Y:S02]  /*dc20*/  F2FP.F16.E4M3.UNPACK_B R36, R8.reuse.H1 ;  /* 0x00000008ff24723e */ /* 0x082fe400030006ff */
[----:B------:R-:W-:-:S02]  /*dc30*/  F2FP.F16.E4M3.UNPACK_B R35, R8 ;  /* 0x00000008ff23723e */ /* 0x000fc400020006ff */
[-C--:B------:R-:W-:Y:S02]  /*dc40*/  F2FP.F16.E4M3.UNPACK_B R39, R10.reuse ;  /* 0x0000000aff27723e */ /* 0x080fe400020006ff */
[----:B------:R-:W-:Y:S02]  /*dc50*/  F2FP.F16.E4M3.UNPACK_B R40, R10.H1 ;  /* 0x0000000aff28723e */ /* 0x000fe400030006ff */
[----:B------:R-:W-:Y:S02]  /*dc60*/  F2FP.F16.E4M3.UNPACK_B R41, R11.H1 ;  /* 0x0000000bff29723e */ /* 0x000fe400030006ff */
[-C--:B0-----:R-:W-:Y:S02]  /*dc70*/  F2FP.F16.E4M3.UNPACK_B R37, R9.reuse ;  /* 0x00000009ff25723e */ /* 0x081fe400020006ff */
[----:B------:R-:W-:Y:S01]  /*dc80*/  F2FP.F16.E4M3.UNPACK_B R38, R9.H1 ;  /* 0x00000009ff26723e */ /* 0x000fe200030006ff */
[----:B------:R-:W-:Y:S02]  /*dc90*/  HADD2.F32 R46, -RZ, R44.H1_H1 ;  /* 0x3000002cff2e7230 */ /* 0x000fe40000004100 */
[----:B------:R-:W-:-:S02]  /*dca0*/  HADD2.F32 R50, -RZ, R48.H0_H0 ;  /* 0x20000030ff327230 */ /* 0x000fc40000004100 */
[----:B------:R-:W-:Y:S01]  /*dcb0*/  HADD2.F32 R49, -RZ, R48.H1_H1 ;  /* 0x30000030ff317230 */ /* 0x000fe20000004100 */
[----:B--2---:R-:W0:Y:S02]  /*dcc0*/  LDS.128 R4, [R51+0x14400] ;  /* 0x0144000033047984 */ /* 0x004e240000000c00 */
[-C--:B0-----:R-:W-:Y:S02]  /*dcd0*/  F2FP.F16.E4M3.UNPACK_B R28, R4.reuse ;  /* 0x00000004ff1c723e */ /* 0x081fe400020006ff */
[----:B------:R-:W-:Y:S01]  /*dce0*/  F2FP.F16.E4M3.UNPACK_B R29, R4.H1 ;  /* 0x00000004ff1d723e */ /* 0x000fe200030006ff */
[----:B------:R-:W-:Y:S01]  /*dcf0*/  HADD2.F32 R4, -RZ, R36.H0_H0 ;  /* 0x20000024ff047230 */ /* 0x000fe20000004100 */
[-C--:B------:R-:W-:Y:S02]  /*dd00*/  F2FP.F16.E4M3.UNPACK_B R30, R5.reuse ;  /* 0x00000005ff1e723e */ /* 0x080fe400020006ff */
[----:B------:R-:W-:Y:S01]  /*dd10*/  F2FP.F16.E4M3.UNPACK_B R31, R5.H1 ;  /* 0x00000005ff1f723e */ /* 0x000fe200030006ff */
[----:B------:R-:W-:-:S02]  /*dd20*/  HADD2.F32 R5, -RZ, R29.H0_H0 ;  /* 0x2000001dff057230 */ /* 0x000fc40000004100 */
[-C--:B------:R-:W-:Y:S01]  /*dd30*/  FMUL.FTZ R8, R47, R4.reuse ;  /* 0x000000042f087220 */ /* 0x080fe20000410000 */
[C---:B------:R-:W-:Y:S01]  /*dd40*/  FMUL.FTZ R10, R43.reuse, R4 ;  /* 0x000000042b0a7220 */ /* 0x040fe20000410000 */
[-C--:B------:R-:W-:Y:S02]  /*dd50*/  F2FP.F16.E4M3.UNPACK_B R32, R6.reuse ;  /* 0x00000006ff20723e */ /* 0x080fe400020006ff */
[----:B------:R-:W-:Y:S01]  /*dd60*/  F2FP.F16.E4M3.UNPACK_B R33, R6.H1 ;  /* 0x00000006ff21723e */ /* 0x000fe200030006ff */
[----:B------:R-:W-:Y:S01]  /*dd70*/  FFMA.FTZ R4, R43, R5, -R8 ;  /* 0x000000052b047223 */ /* 0x000fe20000010808 */
[----:B------:R-:W-:Y:S01]  /*dd80*/  F2FP.F16.E4M3.UNPACK_B R6, R7 ;  /* 0x00000007ff06723e */ /* 0x000fe200020006ff */
[----:B------:R-:W-:Y:S01]  /*dd90*/  FFMA.FTZ R5, R47, R5, R10 ;  /* 0x000000052f057223 */ /* 0x000fe2000001000a */
[----:B------:R-:W-:Y:S01]  /*dda0*/  F2FP.F16.E4M3.UNPACK_B R26, R7.H1 ;  /* 0x00000007ff1a723e */ /* 0x000fe200030006ff */
[----:B------:R-:W-:Y:S01]  /*ddb0*/  HADD2.F32 R47, -RZ, R45.H1_H1 ;  /* 0x3000002dff2f7230 */ /* 0x000fe20000004100 */
[----:B------:R-:W-:Y:S01]  /*ddc0*/  F2FP.F16.E4M3.UNPACK_B R7, R11 ;  /* 0x0000000bff07723e */ /* 0x000fe200020006ff */
[----:B------:R-:W-:-:S02]  /*ddd0*/  HADD2.F32 R36, -RZ, R36.H1_H1 ;  /* 0x30000024ff247230 */ /* 0x000fc40000004100 */
[----:B------:R-:W-:Y:S02]  /*dde0*/  HADD2.F32 R11, -RZ, R42.H1_H1 ;  /* 0x3000002aff0b7230 */ /* 0x000fe40000004100 */
[----:B------:R-:W-:Y:S02]  /*ddf0*/  HADD2.F32 R45, -RZ, R44.H0_H0 ;  /* 0x2000002cff2d7230 */ /* 0x000fe40000004100 */
[----:B------:R-:W-:Y:S02]  /*de00*/  HADD2.F32 R8, -RZ, R35.H0_H0 ;  /* 0x20000023ff087230 */ /* 0x000fe40000004100 */
[-C--:B------:R-:W-:Y:S01]  /*de10*/  FMUL.FTZ R10, R47, R36.reuse ;  /* 0x000000242f0a7220 */ /* 0x080fe20000410000 */
[----:B------:R-:W-:Y:S02]  /*de20*/  HADD2.F32 R29, -RZ, R29.H1_H1 ;  /* 0x3000001dff1d7230 */ /* 0x000fe40000004100 */
[----:B------:R-:W-:Y:S02]  /*de30*/  HADD2.F32 R43, -RZ, R21.H0_H0 ;  /* 0x20000015ff2b7230 */ /* 0x000fe40000004100 */
[----:B------:R-:W-:Y:S01]  /*de40*/  FMUL.FTZ R42, R11, R36 ;  /* 0x000000240b2a7220 */ /* 0x000fe20000410000 */
[----:B------:R-:W-:-:S02]  /*de50*/  HADD2.F32 R9, -RZ, R28.H0_H0 ;  /* 0x2000001cff097230 */ /* 0x000fc40000004100 */
[-C--:B------:R-:W-:Y:S01]  /*de60*/  FMUL.FTZ R12, R45, R8.reuse ;  /* 0x000000082d0c7220 */ /* 0x080fe20000410000 */
[-C--:B------:R-:W-:Y:S01]  /*de70*/  FFMA.FTZ R11, R11, R29.reuse, -R10 ;  /* 0x0000001d0b0b7223 */ /* 0x080fe2000001080a */
[----:B------:R-:W-:Y:S01]  /*de80*/  FMUL.FTZ R36, R43, R8 ;  /* 0x000000082b247220 */ /* 0x000fe20000410000 */
[----:B------:R-:W-:Y:S01]  /*de90*/  FFMA.FTZ R10, R47, R29, R42 ;  /* 0x0000001d2f0a7223 */ /* 0x000fe2000001002a */
[----:B------:R-:W-:Y:S01]  /*dea0*/  F2FP.F16.E4M3.UNPACK_B R42, R0.H1 ;  /* 0x00000000ff2a723e */ /* 0x000fe200030006ff */
[-C--:B------:R-:W-:Y:S01]  /*deb0*/  FFMA.FTZ R8, R43, R9.reuse, -R12 ;  /* 0x000000092b087223 */ /* 0x080fe2000001080c */
[----:B------:R-:W-:Y:S01]  /*dec0*/  FFMA.FTZ R9, R45, R9, R36 ;  /* 0x000000092d097223 */ /* 0x000fe20000010024 */
[----:B------:R-:W-:Y:S02]  /*ded0*/  HADD2.F32 R35, -RZ, R35.H1_H1 ;  /* 0x30000023ff237230 */ /* 0x000fe40000004100 */
[----:B------:R-:W-:Y:S02]  /*dee0*/  HADD2.F32 R36, -RZ, R21.H1_H1 ;  /* 0x30000015ff247230 */ /* 0x000fe40000004100 */
[----:B------:R-:W-:-:S02]  /*def0*/  HADD2.F32 R21, -RZ, R38.H0_H0 ;  /* 0x20000026ff157230 */ /* 0x000fc40000004100 */
[----:B------:R-:W-:Y:S02]  /*df00*/  HADD2.F32 R44, -RZ, R42.H0_H0 ;  /* 0x2000002aff2c7230 */ /* 0x000fe40000004100 */
[-C--:B------:R-:W-:Y:S01]  /*df10*/  FMUL.FTZ R29, R46, R35.reuse ;  /* 0x000000232e1d7220 */ /* 0x080fe20000410000 */
[----:B------:R-:W-:Y:S02]  /*df20*/  HADD2.F32 R28, -RZ, R28.H1_H1 ;  /* 0x3000001cff1c7230 */ /* 0x000fe40000004100 */
[----:B------:R-:W-:Y:S01]  /*df30*/  FMUL.FTZ R35, R36, R35 ;  /* 0x0000002324237220 */ /* 0x000fe20000410000 */
[-C--:B------:R-:W-:Y:S01]  /*df40*/  FMUL.FTZ R43, R50, R21.reuse ;  /* 0x00000015322b7220 */ /* 0x080fe20000410000 */
[----:B------:R-:W-:Y:S01]  /*df50*/  FMUL.FTZ R45, R44, R21 ;  /* 0x000000152c2d7220 */ /* 0x000fe20000410000 */
[----:B------:R-:W-:Y:S02]  /*df60*/  HADD2.F32 R12, -RZ, R31.H0_H0 ;  /* 0x2000001fff0c7230 */ /* 0x000fe40000004100 */
[-C--:B------:R-:W-:Y:S01]  /*df70*/  FFMA.FTZ R21, R36, R28.reuse, -R29 ;  /* 0x0000001c24157223 */ /* 0x080fe2000001081d */
[----:B------:R-:W-:Y:S01]  /*df80*/  FFMA.FTZ R28, R46, R28, R35 ;  /* 0x0000001c2e1c7223 */ /* 0x000fe20000010023 */
[----:B------:R-:W-:Y:S01]  /*df90*/  F2FP.F16.E4M3.UNPACK_B R46, R15 ;  /* 0x0000000fff2e723e */ /* 0x000fe200020006ff */
[----:B------:R-:W-:Y:S01]  /*dfa0*/  HADD2.F32 R47, -RZ, R42.H1_H1 ;  /* 0x3000002aff2f7230 */ /* 0x000fe20000004100 */
[----:B------:R-:W-:Y:S01]  /*dfb0*/  F2FP.F16.E4M3.UNPACK_B R35, R0 ;  /* 0x00000000ff23723e */ /* 0x000fe200020006ff */
[----:B------:R-:W-:-:S02]  /*dfc0*/  HADD2.F32 R38, -RZ, R38.H1_H1 ;  /* 0x30000026ff267230 */ /* 0x000fc40000004100 */
[-C--:B------:R-:W-:Y:S01]  /*dfd0*/  FFMA.FTZ R43, R44, R12.reuse, -R43 ;  /* 0x0000000c2c2b7223 */ /* 0x080fe2000001082b */
[----:B------:R-:W-:Y:S01]  /*dfe0*/  FFMA.FTZ R45, R50, R12, R45 ;  /* 0x0000000c322d7223 */ /* 0x000fe2000001002d */
[----:B------:R-:W-:Y:S02]  /*dff0*/  HADD2.F32 R31, -RZ, R31.H1_H1 ;  /* 0x3000001fff1f7230 */ /* 0x000fe40000004100 */
[----:B------:R-:W-:Y:S02]  /*e000*/  HADD2.F32 R48, -RZ, R46.H0_H0 ;  /* 0x2000002eff307230 */ /* 0x000fe40000004100 */
[-C--:B------:R-:W-:Y:S01]  /*e010*/  FMUL.FTZ R42, R47, R38.reuse ;  /* 0x000000262f2a7220 */ /* 0x080fe20000410000 */
[----:B------:R-:W-:Y:S02]  /*e020*/  HADD2.F32 R12, -RZ, R37.H0_H0 ;  /* 0x20000025ff0c7230 */ /* 0x000fe40000004100 */
[----:B------:R-:W-:Y:S02]  /*e030*/  HADD2.F32 R44, -RZ, R35.H0_H0 ;  /* 0x20000023ff2c7230 */ /* 0x000fe40000004100 */
[----:B------:R-:W-:Y:S01]  /*e040*/  FMUL.FTZ R36, R49, R38 ;  /* 0x0000002631247220 */ /* 0x000fe20000410000 */
[----:B------:R-:W-:-:S02]  /*e050*/  HADD2.F32 R0, -RZ, R30.H0_H0 ;  /* 0x2000001eff007230 */ /* 0x000fc40000004100 */
[-C--:B------:R-:W-:Y:S01]  /*e060*/  FMUL.FTZ R15, R48, R12.reuse ;  /* 0x0000000c300f7220 */ /* 0x080fe20000410000 */
[----:B------:R-:W-:Y:S01]  /*e070*/  FFMA.FTZ R42, R49, R31, R42 ;  /* 0x0000001f312a7223 */ /* 0x000fe2000001002a */
[C---:B------:R-:W-:Y:S01]  /*e080*/  FMUL.FTZ R29, R44.reuse, R12 ;  /* 0x0000000c2c1d7220 */ /* 0x040fe20000410000 */
[----:B------:R-:W-:Y:S01]  /*e090*/  F2FP.F16.E4M3.UNPACK_B R49, R20.H1 ;  /* 0x00000014ff31723e */ /* 0x000fe200030006ff */
[-C--:B------:R-:W-:Y:S01]  /*e0a0*/  FFMA.FTZ R15, R44, R0.reuse, -R15 ;  /* 0x000000002c0f7223 */ /* 0x080fe2000001080f */
[----:B------:R-:W-:Y:S01]  /*e0b0*/  F2FP.F16.E4M3.UNPACK_B R44, R13.H1 ;  /* 0x0000000dff2c723e */ /* 0x000fe200030006ff */
[----:B------:R-:W-:Y:S01]  /*e0c0*/  FFMA.FTZ R29, R48, R0, R29 ;  /* 0x00000000301d7223 */ /* 0x000fe2000001001d */
[----:B------:R-:W-:Y:S02]  /*e0d0*/  HADD2.F32 R48, -RZ, R46.H1_H1 ;  /* 0x3000002eff307230 */ /* 0x000fe40000004100 */
[----:B------:R-:W-:Y:S02]  /*e0e0*/  HADD2.F32 R37, -RZ, R37.H1_H1 ;  /* 0x30000025ff257230 */ /* 0x000fe40000004100 */
[----:B------:R-:W-:Y:S01]  /*e0f0*/  FFMA.FTZ R38, R47, R31, -R36 ;  /* 0x0000001f2f267223 */ /* 0x000fe20000010824 */
[----:B------:R-:W-:-:S02]  /*e100*/  HADD2.F32 R50, -RZ, R49.H0_H0 ;  /* 0x20000031ff327230 */ /* 0x000fc40000004100 */
[----:B------:R-:W-:Y:S02]  /*e110*/  HADD2.F32 R12, -RZ, R40.H0_H0 ;  /* 0x20000028ff0c7230 */ /* 0x000fe40000004100 */
[----:B------:R-:W-:Y:S02]  /*e120*/  HADD2.F32 R36, -RZ, R35.H1_H1 ;  /* 0x30000023ff247230 */ /* 0x000fe40000004100 */
[----:B------:R-:W-:Y:S01]  /*e130*/  FMUL.FTZ R31, R48, R37 ;  /* 0x00000025301f7220 */ /* 0x000fe20000410000 */
[----:B------:R-:W-:Y:S02]  /*e140*/  HADD2.F32 R30, -RZ, R30.H1_H1 ;  /* 0x3000001eff1e7230 */ /* 0x000fe40000004100 */
[----:B------:R-:W-:Y:S01]  /*e150*/  FMUL.FTZ R35, R50, R12 ;  /* 0x0000000c32237220 */ /* 0x000fe20000410000 */
[----:B------:R-:W-:Y:S02]  /*e160*/  HADD2.F32 R46, -RZ, R44.H0_H0 ;  /* 0x2000002cff2e7230 */ /* 0x000fe40000004100 */
[----:B------:R-:W-:-:S02]  /*e170*/  HADD2.F32 R0, -RZ, R33.H0_H0 ;  /* 0x20000021ff007230 */ /* 0x000fc40000004100 */
[C---:B------:R-:W-:Y:S01]  /*e180*/  FMUL.FTZ R37, R36.reuse, R37 ;  /* 0x0000002524257220 */ /* 0x040fe20000410000 */
[----:B------:R-:W-:Y:S01]  /*e190*/  FFMA.FTZ R36, R36, R30, -R31 ;  /* 0x0000001e24247223 */ /* 0x000fe2000001081f */
[C---:B------:R-:W-:Y:S01]  /*e1a0*/  FMUL.FTZ R47, R46.reuse, R12 ;  /* 0x0000000c2e2f7220 */ /* 0x040fe20000410000 */
[----:B------:R-:W-:Y:S02]  /*e1b0*/  HADD2.F32 R49, -RZ, R49.H1_H1 ;  /* 0x30000031ff317230 */ /* 0x000fe40000004100 */
[----:B------:R-:W-:Y:S01]  /*e1c0*/  FFMA.FTZ R35, R46, R0, -R35 ;  /* 0x000000002e237223 */ /* 0x000fe20000010823 */
[----:B------:R-:W-:Y:S01]  /*e1d0*/  HADD2.F32 R40, -RZ, R40.H1_H1 ;  /* 0x30000028ff287230 */ /* 0x000fe20000004100 */
[----:B------:R-:W-:Y:S01]  /*e1e0*/  F2FP.F16.E4M3.UNPACK_B R46, R20 ;  /* 0x00000014ff2e723e */ /* 0x000fe200020006ff */
[----:B------:R-:W-:Y:S02]  /*e1f0*/  HADD2.F32 R31, -RZ, R44.H1_H1 ;  /* 0x3000002cff1f7230 */ /* 0x000fe40000004100 */
[----:B------:R-:W-:Y:S01]  /*e200*/  FFMA.FTZ R30, R48, R30, R37 ;  /* 0x0000001e301e7223 */ /* 0x000fe20000010025 */
[----:B------:R-:W-:Y:S01]  /*e210*/  FFMA.FTZ R47, R50, R0, R47 ;  /* 0x00000000322f7223 */ /* 0x000fe2000001002f */
[----:B------:R-:W-:Y:S01]  /*e220*/  HADD2.F32 R33, -RZ, R33.H1_H1 ;  /* 0x30000021ff217230 */ /* 0x000fe20000004100 */
[----:B------:R-:W-:Y:S01]  /*e230*/  F2FP.F16.E4M3.UNPACK_B R37, R13 ;  /* 0x0000000dff25723e */ /* 0x000fe200020006ff */
[-C--:B------:R-:W-:Y:S01]  /*e240*/  FMUL.FTZ R0, R49, R40.reuse ;  /* 0x0000002831007220 */ /* 0x080fe20000410000 */
[----:B------:R-:W-:Y:S01]  /*e250*/  FMUL.FTZ R20, R31, R40 ;  /* 0x000000281f147220 */ /* 0x000fe20000410000 */
[----:B------:R-:W-:-:S02]  /*e260*/  HADD2.F32 R48, -RZ, R46.H0_H0 ;  /* 0x2000002eff307230 */ /* 0x000fc40000004100 */
[----:B------:R-:W-:Y:S02]  /*e270*/  HADD2.F32 R12, -RZ, R39.H0_H0 ;  /* 0x20000027ff0c7230 */ /* 0x000fe40000004100 */
[-C--:B------:R-:W-:Y:S01]  /*e280*/  FFMA.FTZ R40, R31, R33.reuse, -R0 ;  /* 0x000000211f287223 */ /* 0x080fe20000010800 */
[----:B------:R-:W-:Y:S01]  /*e290*/  FFMA.FTZ R44, R49, R33, R20 ;  /* 0x00000021312c7223 */ /* 0x000fe20000010014 */
[----:B------:R-:W-:Y:S02]  /*e2a0*/  HADD2.F32 R20, -RZ, R37.H0_H0 ;  /* 0x20000025ff147230 */ /* 0x000fe40000004100 */
[----:B------:R-:W-:Y:S02]  /*e2b0*/  HADD2.F32 R0, -RZ, R32.H0_H0 ;  /* 0x20000020ff007230 */ /* 0x000fe40000004100 */
[-C--:B------:R-:W-:Y:S01]  /*e2c0*/  FMUL.FTZ R13, R48, R12.reuse ;  /* 0x0000000c300d7220 */ /* 0x080fe20000410000 */
[----:B------:R-:W-:Y:S02]  /*e2d0*/  HADD2.F32 R46, -RZ, R46.H1_H1 ;  /* 0x3000002eff2e7230 */ /* 0x000fe40000004100 */
[----:B------:R-:W-:Y:S01]  /*e2e0*/  FMUL.FTZ R31, R20, R12 ;  /* 0x0000000c141f7220 */ /* 0x000fe20000410000 */
[----:B------:R-:W-:-:S02]  /*e2f0*/  HADD2.F32 R39, -RZ, R39.H1_H1 ;  /* 0x30000027ff277230 */ /* 0x000fc40000004100 */
[-C--:B------:R-:W-:Y:S01]  /*e300*/  FFMA.FTZ R13, R20, R0.reuse, -R13 ;  /* 0x00000000140d7223 */ /* 0x080fe2000001080d */
[----:B------:R-:W-:Y:S01]  /*e310*/  HADD2.F32 R20, -RZ, R37.H1_H1 ;  /* 0x30000025ff147230 */ /* 0x000fe20000004100 */
[----:B------:R-:W-:Y:S01]  /*e320*/  F2FP.F16.E4M3.UNPACK_B R37, R25.H1 ;  /* 0x00000019ff25723e */ /* 0x000fe200030006ff */
[----:B------:R-:W-:Y:S02]  /*e330*/  HADD2.F32 R32, -RZ, R32.H1_H1 ;  /* 0x30000020ff207230 */ /* 0x000fe40000004100 */
[-C--:B------:R-:W-:Y:S01]  /*e340*/  FMUL.FTZ R33, R46, R39.reuse ;  /* 0x000000272e217220 */ /* 0x080fe20000410000 */
[----:B------:R-:W-:Y:S01]  /*e350*/  FFMA.FTZ R31, R48, R0, R31 ;  /* 0x00000000301f7223 */ /* 0x000fe2000001001f */
[----:B------:R-:W-:Y:S01]  /*e360*/  F2FP.F16.E4M3.UNPACK_B R0, R14.H1 ;  /* 0x0000000eff00723e */ /* 0x000fe200030006ff */
[C---:B------:R-:W-:Y:S01]  /*e370*/  FMUL.FTZ R39, R20.reuse, R39 ;  /* 0x0000002714277220 */ /* 0x040fe20000410000 */
[----:B------:R-:W-:Y:S02]  /*e380*/  HADD2.F32 R50, -RZ, R37.H0_H0 ;  /* 0x20000025ff327230 */ /* 0x000fe40000004100 */
[----:B------:R-:W-:Y:S01]  /*e390*/  FFMA.FTZ R20, R20, R32, -R33 ;  /* 0x0000002014147223 */ /* 0x000fe20000010821 */
[----:B------:R-:W-:-:S02]  /*e3a0*/  HADD2.F32 R12, -RZ, R41.H0_H0 ;  /* 0x20000029ff0c7230 */ /* 0x000fc40000004100 */
[----:B------:R-:W-:Y:S01]  /*e3b0*/  FFMA.FTZ R32, R46, R32, R39 ;  /* 0x000000202e207223 */ /* 0x000fe20000010027 */
[--C-:B------:R-:W-:Y:S02]  /*e3c0*/  HADD2.F32 R46, -RZ, R0.reuse.H0_H0 ;  /* 0x20000000ff2e7230 */ /* 0x100fe40000004100 */
[----:B------:R-:W-:Y:S02]  /*e3d0*/  HADD2.F32 R48, -RZ, R0.H1_H1 ;  /* 0x30000000ff307230 */ /* 0x000fe40000004100 */
[----:B------:R-:W-:Y:S01]  /*e3e0*/  FMUL.FTZ R33, R50, R12 ;  /* 0x0000000c32217220 */ /* 0x000fe20000410000 */
[----:B------:R-:W-:Y:S02]  /*e3f0*/  HADD2.F32 R0, -RZ, R26.H0_H0 ;  /* 0x2000001aff007230 */ /* 0x000fe40000004100 */
[----:B------:R-:W-:Y:S02]  /*e400*/  HADD2.F32 R52, -RZ, R37.H1_H1 ;  /* 0x30000025ff347230 */ /* 0x000fe40000004100 */
[----:B------:R-:W-:-:S02]  /*e410*/  HADD2.F32 R41, -RZ, R41.H1_H1 ;  /* 0x30000029ff297230 */ /* 0x000fc40000004100 */
[C---:B------:R-:W-:Y:S01]  /*e420*/  FMUL.FTZ R37, R46.reuse, R12 ;  /* 0x0000000c2e257220 */ /* 0x040fe20000410000 */
[----:B------:R-:W-:Y:S01]  /*e430*/  FFMA.FTZ R46, R46, R0, -R33 ;  /* 0x000000002e2e7223 */ /* 0x000fe20000010821 */
[----:B------:R-:W-:Y:S01]  /*e440*/  HADD2.F32 R26, -RZ, R26.H1_H1 ;  /* 0x3000001aff1a7230 */ /* 0x000fe20000004100 */
[----:B------:R-:W-:Y:S01]  /*e450*/  F2FP.F16.E4M3.UNPACK_B R12, R14 ;  /* 0x0000000eff0c723e */ /* 0x000fe200020006ff */
[-C--:B------:R-:W-:Y:S01]  /*e460*/  FMUL.FTZ R33, R52, R41.reuse ;  /* 0x0000002934217220 */ /* 0x080fe20000410000 */
[----:B------:R-:W-:Y:S01]  /*e470*/  FMUL.FTZ R39, R48, R41 ;  /* 0x0000002930277220 */ /* 0x000fe20000410000 */
[----:B------:R-:W-:Y:S01]  /*e480*/  F2FP.F16.E4M3.UNPACK_B R25, R25 ;  /* 0x00000019ff19723e */ /* 0x000fe200020006ff */
[----:B------:R-:W-:Y:S01]  /*e490*/  FFMA.FTZ R14, R50, R0, R37 ;  /* 0x00000000320e7223 */ /* 0x000fe20000010025 */
[-C--:B------:R-:W-:Y:S01]  /*e4a0*/  FFMA.FTZ R41, R48, R26.reuse, -R33 ;  /* 0x0000001a30297223 */ /* 0x080fe20000010821 */
[----:B------:R-:W-:Y:S01]  /*e4b0*/  FFMA.FTZ R49, R52, R26, R39 ;  /* 0x0000001a34317223 */ /* 0x000fe20000010027 */
[----:B------:R-:W-:-:S02]  /*e4c0*/  HADD2.F32 R26, -RZ, R12.H0_H0 ;  /* 0x2000000cff1a7230 */ /* 0x000fc40000004100 */
[----:B------:R-:W-:Y:S02]  /*e4d0*/  HADD2.F32 R48, -RZ, R12.H1_H1 ;  /* 0x3000000cff307230 */ /* 0x000fe40000004100 */
[----:B------:R-:W-:Y:S02]  /*e4e0*/  HADD2.F32 R50, -RZ, R25.H0_H0 ;  /* 0x20000019ff327230 */ /* 0x000fe40000004100 */
[----:B------:R-:W-:Y:S02]  /*e4f0*/  HADD2.F32 R12, -RZ, R7.H0_H0 ;  /* 0x20000007ff0c7230 */ /* 0x000fe40000004100 */
[----:B------:R-:W-:Y:S02]  /*e500*/  HADD2.F32 R52, -RZ, R25.H1_H1 ;  /* 0x30000019ff347230 */ /* 0x000fe40000004100 */
[----:B------:R-:W-:Y:S02]  /*e510*/  HADD2.F32 R7, -RZ, R7.H1_H1 ;  /* 0x30000007ff077230 */ /* 0x000fe40000004100 */
[----:B------:R-:W-:Y:S01]  /*e520*/  FMUL.FTZ R25, R50, R12 ;  /* 0x0000000c32197220 */ /* 0x000fe20000410000 */
[----:B------:R-:W-:-:S02]  /*e530*/  HADD2.F32 R0, -RZ, R6.H0_H0 ;  /* 0x20000006ff007230 */ /* 0x000fc40000004100 */
[----:B------:R-:W-:Y:S01]  /*e540*/  FMUL.FTZ R33, R26, R12 ;  /* 0x0000000c1a217220 */ /* 0x000fe20000410000 */
[----:B------:R-:W-:Y:S02]  /*e550*/  HADD2.F32 R6, -RZ, R6.H1_H1 ;  /* 0x30000006ff067230 */ /* 0x000fe40000004100 */
[-C--:B------:R-:W-:Y:S01]  /*e560*/  FMUL.FTZ R37, R52, R7.reuse ;  /* 0x0000000734257220 */ /* 0x080fe20000410000 */
[----:B------:R-:W-:Y:S01]  /*e570*/  FMUL.FTZ R39, R48, R7 ;  /* 0x0000000730277220 */ /* 0x000fe20000410000 */
[-C--:B------:R-:W-:Y:S01]  /*e580*/  FFMA.FTZ R7, R26, R0.reuse, -R25 ;  /* 0x000000001a077223 */ /* 0x080fe20000010819 */
[----:B------:R-:W-:Y:S01]  /*e590*/  FFMA.FTZ R33, R50, R0, R33 ;  /* 0x0000000032217223 */ /* 0x000fe20000010021 */
[-C--:B------:R-:W-:Y:S01]  /*e5a0*/  FFMA.FTZ R0, R48, R6.reuse, -R37 ;  /* 0x0000000630007223 */ /* 0x080fe20000010825 */
[----:B------:R-:W-:Y:S01]  /*e5b0*/  FFMA.FTZ R12, R52, R6, R39 ;  /* 0x00000006340c7223 */ /* 0x000fe20000010027 */
[----:B------:R-:W-:Y:S02]  /*e5c0*/  F2FP.SATFINITE.E4M3.F32.PACK_AB_MERGE_C R4, R11, R4, RZ ;  /* 0x000000040b04723e */ /* 0x000fe400048070ff */
[----:B------:R-:W-:-:S02]  /*e5d0*/  F2FP.SATFINITE.E4M3.F32.PACK_AB_MERGE_C R10, R10, R5, RZ ;  /* 0x000000050a0a723e */ /* 0x000fc400048070ff */
[----:B------:R-:W-:Y:S02]  /*e5e0*/  F2FP.SATFINITE.E4M3.F32.PACK_AB_MERGE_C R5, R38, R43, RZ ;  /* 0x0000002b2605723e */ /* 0x000fe400048070ff */
[----:B------:R-:W-:Y:S02]  /*e5f0*/  F2FP.SATFINITE.E4M3.F32.PACK_AB_MERGE_C R6, R40, R35, RZ ;  /* 0x000000232806723e */ /* 0x000fe400048070ff */
[----:B------:R-:W-:Y:S02]  /*e600*/  F2FP.SATFINITE.E4M3.F32.PACK_AB_MERGE_C R41, R41, R46, RZ ;  /* 0x0000002e2929723e */ /* 0x000fe400048070ff */
[----:B------:R-:W-:Y:S02]  /*e610*/  F2FP.SATFINITE.E4M3.F32.PACK_AB_MERGE_C R42, R42, R45, RZ ;  /* 0x0000002d2a2a723e */ /* 0x000fe400048070ff */
[----:B------:R-:W-:Y:S02]  /*e620*/  F2FP.SATFINITE.E4M3.F32.PACK_AB_MERGE_C R44, R44, R47, RZ ;  /* 0x0000002f2c2c723e */ /* 0x000fe400048070ff */
[----:B------:R-:W-:-:S02]  /*e630*/  F2FP.SATFINITE.E4M3.F32.PACK_AB_MERGE_C R11, R49, R14, RZ ;  /* 0x0000000e310b723e */ /* 0x000fc400048070ff */
[----:B------:R-:W-:Y:S02]  /*e640*/  F2FP.SATFINITE.E4M3.F32.PACK_AB_MERGE_C R4, R21, R8, R4 ;  /* 0x000000081504723e */ /* 0x000fe40004807004 */
[----:B------:R-:W-:Y:S02]  /*e650*/  F2FP.SATFINITE.E4M3.F32.PACK_AB_MERGE_C R8, R28, R9, R10 ;  /* 0x000000091c08723e */ /* 0x000fe4000480700a */
[----:B------:R-:W-:Y:S02]  /*e660*/  F2FP.SATFINITE.E4M3.F32.PACK_AB_MERGE_C R5, R36, R15, R5 ;  /* 0x0000000f2405723e */ /* 0x000fe40004807005 */
[----:B------:R-:W-:Y:S02]  /*e670*/  F2FP.SATFINITE.E4M3.F32.PACK_AB_MERGE_C R6, R20, R13, R6 ;  /* 0x0000000d1406723e */ /* 0x000fe40004807006 */
[----:B------:R-:W-:Y:S02]  /*e680*/  F2FP.SATFINITE.E4M3.F32.PACK_AB_MERGE_C R7, R0, R7, R41 ;  /* 0x000000070007723e */ /* 0x000fe40004807029 */
[----:B------:R-:W-:-:S02]  /*e690*/  F2FP.SATFINITE.E4M3.F32.PACK_AB_MERGE_C R9, R30, R29, R42 ;  /* 0x0000001d1e09723e */ /* 0x000fc4000480702a */
[----:B------:R-:W-:Y:S02]  /*e6a0*/  F2FP.SATFINITE.E4M3.F32.PACK_AB_MERGE_C R10, R32, R31, R44 ;  /* 0x0000001f200a723e */ /* 0x000fe4000480702c */
[----:B------:R-:W-:Y:S01]  /*e6b0*/  F2FP.SATFINITE.E4M3.F32.PACK_AB_MERGE_C R11, R12, R33, R11 ;  /* 0x000000210c0b723e */ /* 0x000fe2000480700b */
[----:B------:R3:W-:Y:S04]  /*e6c0*/  STS.128 [R51+0x14400], R4 ;  /* 0x0144000433007388 */ /* 0x0007e80000000c00 */
[----:B------:R3:W-:Y:S02]  /*e6d0*/  STS.128 [R3+0x14400], R8 ;  /* 0x0144000803007388 */ /* 0x0007e40000000c00 */
.L_x_7892:
[----:B------:R-:W-:Y:S05]  /*e6e0*/  BSYNC B0 ;  /* 0x0000000000007941 */ /* 0x000fea0003800000 */
.L_x_7881:
[----:B------:R-:W-:Y:S01]  /*e6f0*/  @!PT LDS RZ, [RZ] ;  /* 0x00000000fffff984 */ /* 0x000fe20000000800 */
[----:B------:R-:W-:Y:S01]  /*e700*/  @!PT LDS RZ, [RZ] ;  /* 0x00000000fffff984 */ /* 0x000fe20000000800 */
[----:B------:R-:W-:Y:S01]  /*e710*/  @!PT LDS RZ, [RZ] ;  /* 0x00000000fffff984 */ /* 0x000fe20000000800 */
[----:B------:R-:W-:Y:S01]  /*e720*/  @!PT LDS RZ, [RZ] ;  /* 0x00000000fffff984 */ /* 0x000fe20000000800 */
[----:B------:R4:W-:Y:S06]  /*e730*/  MEMBAR.ALL.CTA ;  /* 0x0000000000007992 */ /* 0x0009ec0000008000 */
[----:B----4-:R-:W4:Y:S01]  /*e740*/  FENCE.VIEW.ASYNC.S ;  /* 0x00000000000073c6 */ /* 0x010f220000000000 */
[----:B------:R-:W-:Y:S05]  /*e750*/  WARPSYNC.ALL ;  /* 0x0000000000007948 */ /* 0x000fea0003800000 */
[----:B----4-:R-:W-:Y:S06]  /*e760*/  BAR.SYNC.DEFER_BLOCKING 0xd, 0x100 ;  /* 0x0344000000007b1d */ /* 0x010fec0000010000 */
.L_x_7878:
[----:B------:R-:W-:-:S13]  /*e770*/  ISETP.NE.AND P0, PT, R195, 0x3, PT ;  /* 0x00000003c300780c */ /* 0x000fda0003f05270 */
[----:B------:R-:W-:Y:S05]  /*e780*/  @!P0 BRA `(.L_x_7902) ;  /* 0x0000000000048947 */ /* 0x000fea0003800000 */
[----:B------:R-:W-:Y:S01]  /*e790*/  BPT.TRAP 0x1 ;  /* 0x000000040000795c */ /* 0x000fe20000300000 */
.L_x_7902:
[----:B01-3--:R-:W-:Y:S01]  /*e7a0*/  IMAD R3, R194, 0x8, R18 ;  /* 0x00000008c2037824 */ /* 0x00bfe200078e0212 */
[----:B--2---:R-:W-:-:S04]  /*e7b0*/  SHF.L.U32 R4, R196, 0x1f, RZ ;  /* 0x0000001fc4047819 */ /* 0x004fc800000006ff */
[----:B------:R0:W1:Y:S01]  /*e7c0*/  SYNCS.PHASECHK.TRANS64.TRYWAIT P1, [R3+URZ+0x22830], R4 ;  /* 0x02283004030075a7 */ /* 0x000062000802017f */
[----:B------:R-:W-:Y:S05]  /*e7d0*/  @!P0 BRA `(.L_x_7903) ;  /* 0x0000000000048947 */ /* 0x000fea0003800000 */
[----:B------:R-:W-:Y:S01]  /*e7e0*/  BPT.TRAP 0x1 ;  /* 0x000000040000795c */ /* 0x000fe20000300000 */
.L_x_7903:
[----:B------:R-:W-:-:S05]  /*e7f0*/  VIADD R0, R18, 0x18400 ;  /* 0x0001840012007836 */ /* 0x000fca0000000000 */
[----:B------:R-:W-:-:S04]  /*e800*/  SHF.R.U32.HI R0, RZ, 0x4, R0 ;  /* 0x00000004ff007819 */ /* 0x000fc80000011600 */
[----:B------:R-:W-:-:S04]  /*e810*/  LOP3.LUT R0, R0, 0x3fff, RZ, 0xc0, !PT ;  /* 0x00003fff00007812 */ /* 0x000fc800078ec0ff */
[----:B------:R-:W-:-:S05]  /*e820*/  LOP3.LUT R0, R0, 0x10000, RZ, 0xfc, !PT ;  /* 0x0001000000007812 */ /* 0x000fca00078efcff */
[----:B------:R-:W-:Y:S01]  /*e830*/  IMAD R14, R194, 0x500, R0 ;  /* 0x00000500c20e7824 */ /* 0x000fe200078e0200 */
[----:B-1----:R-:W-:Y:S06]  /*e840*/  @P1 BRA `(.L_x_7904) ;  /* 0x0000000000081947 */ /* 0x002fec0003800000 */
[----:B------:R-:W1:Y:S02]  /*e850*/  SYNCS.PHASECHK.TRANS64.TRYWAIT P1, [R3+URZ+0x22830], R4 ;  /* 0x02283004030075a7 */ /* 0x000e64000802017f */
[----:B-1----:R-:W-:Y:S05]  /*e860*/  @!P1 BRA `(.L_x_7905) ;  /* 0x0000014400489947 */ /* 0x002fea0003800000 */
.L_x_7904:
[----:B01----:R-:W-:Y:S01]  /*e870*/  IMAD.MOV.U32 R4, RZ, RZ, R14 ;  /* 0x000000ffff047224 */ /* 0x003fe200078e000e */
[----:B------:R-:W-:Y:S05]  /*e880*/  WARPSYNC.ALL ;  /* 0x0000000000007948 */ /* 0x000fea0003800000 */
[----:B------:R-:W-:Y:S01]  /*e890*/  IMAD.MOV.U32 R5, RZ, RZ, 0x40000040 ;  /* 0x40000040ff057424 */ /* 0x000fe200078e00ff */
[----:B------:R-:W-:Y:S01]  /*e8a0*/  R2UR UR6, R4 ;  /* 0x00000000040672ca */ /* 0x000fe200000e0000 */
[----:B------:R-:W-:Y:S01]  /*e8b0*/  WARPGROUP.ARRIVE ;  /* 0x00000000000079c5 */ /* 0x000fe20000000000 */
[----:B------:R-:W-:Y:S01]  /*e8c0*/  LOP3.LUT R4, R34, 0x10000, RZ, 0xfc, !PT ;  /* 0x0001000022047812 */ /* 0x000fe200078efcff */
[----:B------:R-:W-:Y:S01]  /*e8d0*/  VIADD R6, R14, 0x100 ;  /* 0x000001000e067836 */ /* 0x000fe20000000000 */
[C---:B------:R-:W-:Y:S01]  /*e8e0*/  R2UR UR7, R5.reuse ;  /* 0x00000000050772ca */ /* 0x040fe200000e0000 */
[----:B------:R-:W-:Y:S01]  /*e8f0*/  IMAD.MOV.U32 R7, RZ, RZ, 0x40000040 ;  /* 0x40000040ff077424 */ /* 0x000fe200078e00ff */
[----:B------:R-:W-:Y:S01]  /*e900*/  R2UR UR4, R4 ;  /* 0x00000000040472ca */ /* 0x000fe200000e0000 */
[----:B------:R-:W-:Y:S01]  /*e910*/  VIADD R10, R14, 0x400 ;  /* 0x000004000e0a7836 */ /* 0x000fe20000000000 */
[----:B------:R-:W-:Y:S01]  /*e920*/  R2UR UR5, R5 ;  /* 0x00000000050572ca */ /* 0x000fe200000e0000 */
[----:B------:R-:W-:Y:S01]  /*e930*/  IMAD.MOV.U32 R11, RZ, RZ, 0x40000040 ;  /* 0x40000040ff0b7424 */ /* 0x000fe200078e00ff */
[----:B------:R-:W-:Y:S01]  /*e940*/  R2UR UR10, R6 ;  /* 0x00000000060a72ca */ /* 0x000fe200000e0000 */
[C---:B------:R-:W-:Y:S01]  /*e950*/  VIADD R6, R14.reuse, 0x300 ;  /* 0x000003000e067836 */ /* 0x040fe20000000000 */
[----:B------:R-:W-:Y:S01]  /*e960*/  R2UR UR11, R7 ;  /* 0x00000000070b72ca */ /* 0x000fe200000e0000 */
[----:B------:R-:W-:Y:S01]  /*e970*/  VIADD R12, R14, 0x404 ;  /* 0x000004040e0c7836 */ /* 0x000fe20000000000 */
[----:B------:R-:W-:Y:S01]  /*e980*/  R2UR UR8, R4 ;  /* 0x00000000040872ca */ /* 0x000fe200000e0000 */
[----:B------:R-:W-:Y:S01]  /*e990*/  IMAD.MOV.U32 R25, RZ, RZ, RZ ;  /* 0x000000ffff197224 */ /* 0x000fe200078e00ff */
[----:B------:R-:W-:-:S02]  /*e9a0*/  R2UR UR9, R5 ;  /* 0x00000000050972ca */ /* 0x000fc400000e0000 */
[----:B------:R-:W-:Y:S02]  /*e9b0*/  IADD3 R8, R14, 0x200, RZ ;  /* 0x000002000e087810 */ /* 0x000fe40007ffe0ff */
[----:B------:R-:W-:Y:S01]  /*e9c0*/  MOV R9, 0x40000040 ;  /* 0x4000004000097802 */ /* 0x000fe20000000f00 */
[----:B------:R-:W-:Y:S01]  /*e9d0*/  QGMMA.64x32x32.F32.E4M3.E4M3 R92, gdesc[UR4], RZ, !UPT, gsb0 ;  /* 0x00600000045c79f3 */ /* 0x000fe2000c0008ff */
[----:B------:R-:W-:Y:S01]  /*e9e0*/  R2UR UR14, R8 ;  /* 0x00000000080e72ca */ /* 0x000fe200000e0000 */
[----:B------:R-:W-:Y:S01]  /*e9f0*/  VIADD R8, R14, 0x2 ;  /* 0x000000020e087836 */ /* 0x000fe20000000000 */
[----:B------:R-:W-:Y:S01]  /*ea00*/  R2UR UR15, R9 ;  /* 0x00000000090f72ca */ /* 0x000fe200000e0000 */
[----:B------:R-:W-:Y:S01]  /*ea10*/  IMAD.MOV.U32 R9, RZ, RZ, 0x40000040 ;  /* 0x40000040ff097424 */ /* 0x000fe200078e00ff */
[----:B------:R-:W-:Y:S02]  /*ea20*/  R2UR UR12, R4 ;  /* 0x00000000040c72ca */ /* 0x000fe400000e0000 */
[----:B------:R-:W-:-:S02]  /*ea30*/  R2UR UR13, R5 ;  /* 0x00000000050d72ca */ /* 0x000fc400000e0000 */
[----:B------:R-:W-:Y:S01]  /*ea40*/  R2UR UR18, R6 ;  /* 0x00000000061272ca */ /* 0x000fe200000e0000 */
[----:B------:R-:W-:Y:S01]  /*ea50*/  VIADD R6, R14, 0x102 ;  /* 0x000001020e067836 */ /* 0x000fe20000000000 */
[----:B------:R-:W-:Y:S02]  /*ea60*/  R2UR UR19, R7 ;  /* 0x00000000071372ca */ /* 0x000fe400000e0000 */
[----:B------:R-:W-:Y:S02]  /*ea70*/  R2UR UR16, R4 ;  /* 0x00000000041072ca */ /* 0x000fe400000e0000 */
[----:B------:R-:W-:Y:S02]  /*ea80*/  R2UR UR17, R5 ;  /* 0x00000000051172ca */ /* 0x000fe400000e0000 */
[----:B------:R-:W-:Y:S01]  /*ea90*/  R2UR UR22, R10 ;  /* 0x000000000a1672ca */ /* 0x000fe200000e0000 */
[----:B------:R-:W-:Y:S01]  /*eaa0*/  VIADD R10, R14, 0x202 ;  /* 0x000002020e0a7836 */ /* 0x000fe20000000000 */
[----:B------:R-:W-:Y:S01]  /*eab0*/  R2UR UR23, R11 ;  /* 0x000000000b1772ca */ /* 0x000fe200000e0000 */
[----:B------:R-:W-:Y:S01]  /*eac0*/  IMAD.MOV.U32 R11, RZ, RZ, 0x40000040 ;  /* 0x40000040ff0b7424 */ /* 0x000fe200078e00ff */
[----:B------:R-:W-:-:S02]  /*ead0*/  R2UR UR20, R4 ;  /* 0x00000000041472ca */ /* 0x000fc400000e0000 */
[----:B------:R-:W-:Y:S02]  /*eae0*/  R2UR UR21, R5 ;  /* 0x00000000051572ca */ /* 0x000fe400000e0000 */
[----:B------:R-:W-:Y:S01]  /*eaf0*/  R2UR UR6, R8 ;  /* 0x00000000080672ca */ /* 0x000fe200000e0000 */
[----:B------:R-:W-:Y:S01]  /*eb00*/  VIADD R8, R14, 0x402 ;  /* 0x000004020e087836 */ /* 0x000fe20000000000 */
[----:B------:R-:W-:Y:S02]  /*eb10*/  R2UR UR7, R9 ;  /* 0x00000000090772ca */ /* 0x000fe400000e0000 */
[----:B------:R-:W-:Y:S02]  /*eb20*/  MOV R7, 0x40000040 ;  /* 0x4000004000077802 */ /* 0x000fe40000000f00 */
[----:B------:R-:W-:Y:S02]  /*eb30*/  MOV R9, 0x40000040 ;  /* 0x4000004000097802 */ /* 0x000fe40000000f00 */
[----:B------:R-:W-:-:S02]  /*eb40*/  MOV R13, 0x40000040 ;  /* 0x40000040000d7802 */ /* 0x000fc40000000f00 */
[----:B------:R-:W-:Y:S01]  /*eb50*/  MOV R15, 0x40000040 ;  /* 0x40000040000f7802 */ /* 0x000fe20000000f00 */
[----:B------:R-:W-:Y:S02]  /*eb60*/  WARPGROUP.DEPBAR.LE gsb0, 0x0 ;  /* 0x00008000000079c5 */ /* 0x000fe40000010000 */
[----:B------:R-:W-:-:S06]  /*eb70*/  WARPGROUP.ARRIVE ;  /* 0x00000000000079c5 */ /* 0x000fcc0000000000 */
[----:B------:R-:W-:Y:S01]  /*eb80*/  QGMMA.64x32x32.F32.E4M3.E4M3 R76, gdesc[UR8], RZ, !UPT, gsb0 ;  /* 0x00600000084c79f3 */ /* 0x000fe2000c0008ff */
[----:B------:R-:W-:Y:S01]  /*eb90*/  R2UR UR10, R6 ;  /* 0x00000000060a72ca */ /* 0x000fe200000e0000 */
[----:B------:R-:W-:Y:S01]  /*eba0*/  VIADD R6, R14, 0x302 ;  /* 0x000003020e067836 */ /* 0x000fe20000000000 */
[----:B------:R-:W-:Y:S01]  /*ebb0*/  R2UR UR11, R7 ;  /* 0x00000000070b72ca */ /* 0x000fe200000e0000 */
[----:B------:R-:W-:Y:S01]  /*ebc0*/  IMAD.MOV.U32 R7, RZ, RZ, 0x40000040 ;  /* 0x40000040ff077424 */ /* 0x000fe200078e00ff */
[----:B------:R-:W-:Y:S02]  /*ebd0*/  WARPGROUP.DEPBAR.LE gsb0, 0x0 ;  /* 0x00008000000079c5 */ /* 0x000fe40000010000 */
[----:B------:R-:W-:-:S06]  /*ebe0*/  WARPGROUP.ARRIVE ;  /* 0x00000000000079c5 */ /* 0x000fcc0000000000 */
[----:B------:R-:W-:Y:S01]  /*ebf0*/  QGMMA.64x32x32.F32.E4M3.E4M3 R60, gdesc[UR12], RZ, !UPT, gsb0 ;  /* 0x006000000c3c79f3 */ /* 0x000fe2000c0008ff */
[----:B------:R-:W-:Y:S01]  /*ec00*/  R2UR UR14, R10 ;  /* 0x000000000a0e72ca */ /* 0x000fe200000e0000 */
[----:B------:R-:W-:Y:S01]  /*ec10*/  VIADD R10, R4, 0x2 ;  /* 0x00000002040a7836 */ /* 0x000fe20000000000 */
[----:B------:R-:W-:Y:S01]  /*ec20*/  R2UR UR15, R11 ;  /* 0x000000000b0f72ca */ /* 0x000fe200000e0000 */
[----:B------:R-:W-:-:S03]  /*ec30*/  IMAD.MOV.U32 R11, RZ, RZ, 0x40000040 ;  /* 0x40000040ff0b7424 */ /* 0x000fc600078e00ff */
[C---:B------:R-:W-:Y:S02]  /*ec40*/  R2UR UR4, R10.reuse ;  /* 0x000000000a0472ca */ /* 0x040fe400000e0000 */
[C---:B------:R-:W-:Y:S02]  /*ec50*/  R2UR UR5, R11.reuse ;  /* 0x000000000b0572ca */ /* 0x040fe400000e0000 */
[C---:B------:R-:W-:Y:S02]  /*ec60*/  R2UR UR8, R10.reuse ;  /* 0x000000000a0872ca */ /* 0x040fe400000e0000 */
[C---:B------:R-:W-:Y:S02]  /*ec70*/  R2UR UR9, R11.reuse ;  /* 0x000000000b0972ca */ /* 0x040fe400000e0000 */
[----:B------:R-:W-:Y:S02]  /*ec80*/  R2UR UR12, R10 ;  /* 0x000000000a0c72ca */ /* 0x000fe400000e0000 */
[----:B------:R-:W-:Y:S01]  /*ec90*/  R2UR UR13, R11 ;  /* 0x000000000b0d72ca */ /* 0x000fe200000e0000 */
[----:B------:R-:W-:-:S02]  /*eca0*/  WARPGROUP.DEPBAR.LE gsb0, 0x0 ;  /* 0x00008000000079c5 */ /* 0x000fc40000010000 */
[----:B------:R-:W-:-:S06]  /*ecb0*/  WARPGROUP.ARRIVE ;  /* 0x00000000000079c5 */ /* 0x000fcc0000000000 */
[----:B------:R-:W-:Y:S01]  /*ecc0*/  QGMMA.64x32x32.F32.E4M3.E4M3 R44, gdesc[UR16], RZ, !UPT, gsb0 ;  /* 0x00600000102c79f3 */ /* 0x000fe2000c0008ff */
[----:B------:R-:W-:Y:S01]  /*ecd0*/  R2UR UR18, R6 ;  /* 0x00000000061272ca */ /* 0x000fe200000e0000 */
[----:B------:R-:W-:Y:S01]  /*ece0*/  VIADD R6, R14, 0x104 ;  /* 0x000001040e067836 */ /* 0x000fe20000000000 */
[----:B------:R-:W-:Y:S02]  /*ecf0*/  R2UR UR19, R7 ;  /* 0x00000000071372ca */ /* 0x000fe400000e0000 */
[----:B------:R-:W-:Y:S02]  /*ed00*/  R2UR UR16, R10 ;  /* 0x000000000a1072ca */ /* 0x000fe400000e0000 */
[----:B------:R-:W-:Y:S02]  /*ed10*/  R2UR UR17, R11 ;  /* 0x000000000b1172ca */ /* 0x000fe400000e0000 */
[----:B------:R-:W-:Y:S01]  /*ed20*/  MOV R7, 0x40000040 ;  /* 0x4000004000077802 */ /* 0x000fe20000000f00 */
[----:B------:R-:W-:-:S02]  /*ed30*/  WARPGROUP.DEPBAR.LE gsb0, 0x0 ;  /* 0x00008000000079c5 */ /* 0x000fc40000010000 */
[----:B------:R-:W-:-:S06]  /*ed40*/  WARPGROUP.ARRIVE ;  /* 0x00000000000079c5 */ /* 0x000fcc0000000000 */
[----:B------:R-:W-:Y:S01]  /*ed50*/  QGMMA.64x32x32.F32.E4M3.E4M3 R28, gdesc[UR20], RZ, !UPT, gsb0 ;  /* 0x00600000141c79f3 */ /* 0x000fe2000c0008ff */
[----:B------:R-:W-:Y:S01]  /*ed60*/  R2UR UR22, R8 ;  /* 0x00000000081672ca */ /* 0x000fe200000e0000 */
[----:B------:R-:W-:Y:S01]  /*ed70*/  VIADD R8, R14, 0x4 ;  /* 0x000000040e087836 */ /* 0x000fe20000000000 */
[----:B------:R-:W-:Y:S01]  /*ed80*/  R2UR UR23, R9 ;  /* 0x00000000091772ca */ /* 0x000fe200000e0000 */
[----:B------:R-:W-:Y:S01]  /*ed90*/  IMAD.MOV.U32 R9, RZ, RZ, 0x40000040 ;  /* 0x40000040ff097424 */ /* 0x000fe200078e00ff */
[----:B------:R-:W-:Y:S02]  /*eda0*/  R2UR UR20, R10 ;  /* 0x000000000a1472ca */ /* 0x000fe400000e0000 */
[----:B------:R-:W-:Y:S01]  /*edb0*/  R2UR UR21, R11 ;  /* 0x000000000b1572ca */ /* 0x000fe200000e0000 */
[----:B------:R-:W-:Y:S02]  /*edc0*/  WARPGROUP.DEPBAR.LE gsb0, 0x0 ;  /* 0x00008000000079c5 */ /* 0x000fe40000010000 */
[----:B------:R-:W-:-:S06]  /*edd0*/  WARPGROUP.ARRIVE ;  /* 0x00000000000079c5 */ /* 0x000fcc0000000000 */
[----:B------:R-:W-:Y:S01]  /*ede0*/  QGMMA.64x32x32.F32.E4M3.E4M3 R92, gdesc[UR4], R92, gsb0 ;  /* 0x00600000045c79f3 */ /* 0x000fe2000800085c */
[----:B------:R-:W-:Y:S01]  /*edf0*/  R2UR UR6, R8 ;  /* 0x00000000080672ca */ /* 0x000fe200000e0000 */
[----:B------:R-:W-:Y:S01]  /*ee00*/  VIADD R8, R14, 0x204 ;  /* 0x000002040e087836 */ /* 0x000fe20000000000 */
[----:B------:R-:W-:Y:S01]  /*ee10*/  R2UR UR7, R9 ;  /* 0x00000000090772ca */ /* 0x000fe200000e0000 */
[----:B------:R-:W-:Y:S01]  /*ee20*/  IMAD.MOV.U32 R9, RZ, RZ, 0x40000040 ;  /* 0x40000040ff097424 */ /* 0x000fe200078e00ff */
        /* <DEDUP_REMOVED lines=22> */
[----:B------:R-:W-:Y:S01]  /*ef90*/  QGMMA.64x32x32.F32.E4M3.E4M3 R44, gdesc[UR16], R44, gsb0 ;  /* 0x00600000102c79f3 */ /* 0x000fe2000800082c */
        /* <DEDUP_REMOVED lines=26> */
[C---:B------:R-:W-:Y:S01]  /*f140*/  VIADD R12, R14.reuse, 0x306 ;  /* 0x000003060e0c7836 */ /* 0x040fe20000000000 */
[----:B------:R-:W-:Y:S01]  /*f150*/  R2UR UR11, R13 ;  /* 0x000000000d0b72ca */ /* 0x000fe200000e0000 */
[----:B------:R-:W-:Y:S02]  /*f160*/  IMAD.MOV.U32 R13, RZ, RZ, 0x40000040 ;  /* 0x40000040ff0d7424 */ /* 0x000fe400078e00ff */
[----:B------:R-:W-:Y:S01]  /*f170*/  VIADD R14, R14, 0x406 ;  /* 0x000004060e0e7836 */ /* 0x000fe20000000000 */
        /* <DEDUP_REMOVED lines=16> */
[----:B------:R-:W-:Y:S02]  /*f280*/  R2UR UR18, R12 ;  /* 0x000000000c1272ca */ /* 0x000fe400000e0000 */
[----:B------:R-:W-:Y:S02]  /*f290*/  R2UR UR19, R13 ;  /* 0x000000000d1372ca */ /* 0x000fe400000e0000 */
[----:B------:R-:W-:Y:S02]  /*f2a0*/  R2UR UR16, R6 ;  /* 0x00000000061072ca */ /* 0x000fe400000e0000 */
[----:B------:R-:W-:Y:S01]  /*f2b0*/  R2UR UR17, R7 ;  /* 0x00000000071172ca */ /* 0x000fe200000e0000 */
[----:B------:R-:W-:Y:S02]  /*f2c0*/  WARPGROUP.DEPBAR.LE gsb0, 0x0 ;  /* 0x00008000000079c5 */ /* 0x000fe40000010000 */
        /* <DEDUP_REMOVED lines=24> */
.L_x_7906:
[----:B------:R-:W2:Y:S01]  /*f450*/  LDL R12, [R1+0x28] ;  /* 0x00002800010c7983 */ /* 0x000ea20000100800 */
[----:B------:R-:W-:Y:S01]  /*f460*/  P2R R14, PR, RZ, 0x1 ;  /* 0x00000001ff0e7803 */ /* 0x000fe20000000000 */
[----:B------:R-:W0:Y:S01]  /*f470*/  S2R R108, SR_CgaCtaId ;  /* 0x00000000006c7919 */ /* 0x000e220000008800 */
        /* <DEDUP_REMOVED lines=42> */
[----:B------:R-:W-:Y:S02]  /*f720*/  FSEL R107, R107, -INF , P4 ;  /* 0xff8000006b6b7808 */ /* 0x000fe40002000000 */
[----:B------:R-:W-:-:S02]  /*f730*/  FSEL R81, R78, -INF , P3 ;  /* 0xff8000004e517808 */ /* 0x000fc40001800000 */
[C---:B------:R-:W-:Y:S02]  /*f740*/  ISETP.GT.AND P4, PT, R12.reuse, 0x30, PT ;  /* 0x000000300c00780c */ /* 0x040fe40003f84270 */
[----:B------:R-:W-:Y:S02]  /*f750*/  FMNMX.FTZ R20, R123, R20, !PT ;  /* 0x000000147b147209 */ /* 0x000fe40007810000 */
[----:B------:R-:W-:Y:S02]  /*f760*/  ISETP.GT.AND P3, PT, R12, 0x31, PT ;  /* 0x000000310c00780c */ /* 0x000fe40003f64270 */
[----:B------:R-:W-:Y:S02]  /*f770*/  FSEL R127, R84, -INF , P4 ;  /* 0xff800000547f7808 */ /* 0x000fe40002000000 */
[----:B------:R-:W-:Y:S02]  /*f780*/  FMNMX.FTZ R20, R125, R20, !PT ;  /* 0x000000147d147209 */ /* 0x000fe40007810000 */
[----:B------:R-:W-:-:S02]  /*f790*/  FSEL R129, R85, -INF , P3 ;  /* 0xff80000055817808 */ /* 0x000fc40001800000 */
[----:B------:R-:W-:Y:S02]  /*f7a0*/  FSEL R85, R82, -INF , P2 ;  /* 0xff80000052557808 */ /* 0x000fe40001000000 */
[C---:B------:R-:W-:Y:S02]  /*f7b0*/  ISETP.GT.AND P2, PT, R12.reuse, 0x39, PT ;  /* 0x000000390c00780c */ /* 0x040fe40003f44270 */
[----:B------:R-:W-:Y:S02]  /*f7c0*/  FSEL R79, R79, -INF , P1 ;  /* 0xff8000004f4f7808 */ /* 0x000fe40000800000 */
[----:B------:R-:W-:Y:S02]  /*f7d0*/  ISETP.GT.AND P1, PT, R12, 0x38, PT ;  /* 0x000000380c00780c */ /* 0x000fe40003f24270 */
[----:B------:R-:W-:Y:S02]  /*f7e0*/  FMNMX.FTZ R20, R127, R20, !PT ;  /* 0x000000147f147209 */ /* 0x000fe40007810000 */
[----:B------:R-:W-:-:S02]  /*f7f0*/  FSEL R133, R89, -INF , P2 ;  /* 0xff80000059857808 */ /* 0x000fc40001000000 */
[----:B------:R-:W-:Y:S02]  /*f800*/  FSEL R89, R86, -INF , P4 ;  /* 0xff80000056597808 */ /* 0x000fe40002000000 */
[----:B------:R-:W-:Y:S02]  /*f810*/  FSEL R131, R88, -INF , P1 ;  /* 0xff80000058837808 */ /* 0x000fe40000800000 */
[----:B------:R-:W-:Y:S02]  /*f820*/  FMNMX.FTZ R20, R129, R20, !PT ;  /* 0x0000001481147209 */ /* 0x000fe40007810000 */
[C---:B------:R-:W-:Y:S02]  /*f830*/  ISETP.GT.AND P4, PT, R12.reuse, 0x41, PT ;  /* 0x000000410c00780c */ /* 0x040fe40003f84270 */
[----:B------:R-:W-:Y:S02]  /*f840*/  FSEL R83, R83, -INF , P5 ;  /* 0xff80000053537808 */ /* 0x000fe40002800000 */
[----:B------:R-:W-:-:S02]  /*f850*/  ISETP.GT.AND P5, PT, R12, 0x40, PT ;  /* 0x000000400c00780c */ /* 0x000fc40003fa4270 */
[----:B------:R-:W-:Y:S02]  /*f860*/  FMNMX.FTZ R20, R131, R20, !PT ;  /* 0x0000001483147209 */ /* 0x000fe40007810000 */
[----:B------:R-:W-:Y:S02]  /*f870*/  FSEL R137, R61, -INF , P4 ;  /* 0xff8000003d897808 */ /* 0x000fe40002000000 */
[----:B------:R-:W-:Y:S02]  /*f880*/  FSEL R61, R90, -INF , P1 ;  /* 0xff8000005a3d7808 */ /* 0x000fe40000800000 */
[----:B------:R-:W-:Y:S02]  /*f890*/  ISETP.GT.AND P1, PT, R12, 0x49, PT ;  /* 0x000000490c00780c */ /* 0x000fe40003f24270 */
[----:B------:R-:W-:Y:S02]  /*f8a0*/  FSEL R135, R60, -INF , P5 ;  /* 0xff8000003c877808 */ /* 0x000fe40002800000 */
[----:B------:R-:W-:-:S02]  /*f8b0*/  FMNMX.FTZ R20, R133, R20, !PT ;  /* 0x0000001485147209 */ /* 0x000fc40007810000 */
[----:B------:R-:W-:Y:S02]  /*f8c0*/  FSEL R141, R65, -INF , P1 ;  /* 0xff800000418d7808 */ /* 0x000fe40000800000 */
[----:B------:R-:W-:Y:S02]  /*f8d0*/  FSEL R87, R87, -INF , P3 ;  /* 0xff80000057577808 */ /* 0x000fe40001800000 */
[----:B------:R-:W-:Y:S02]  /*f8e0*/  FSEL R65, R62, -INF , P5 ;  /* 0xff8000003e417808 */ /* 0x000fe40002800000 */
[C---:B------:R-:W-:Y:S02]  /*f8f0*/  ISETP.GT.AND P3, PT, R12.reuse, 0x48, PT ;  /* 0x000000480c00780c */ /* 0x040fe40003f64270 */
[----:B------:R-:W-:Y:S02]  /*f900*/  FMNMX.FTZ R20, R135, R20, !PT ;  /* 0x0000001487147209 */ /* 0x000fe40007810000 */
[----:B------:R-:W-:-:S02]  /*f910*/  ISETP.GT.AND P5, PT, R12, 0x51, PT ;  /* 0x000000510c00780c */ /* 0x000fc40003fa4270 */
[----:B------:R-:W-:Y:S02]  /*f920*/  FSEL R139, R64, -INF , P3 ;  /* 0xff800000408b7808 */ /* 0x000fe40001800000 */
[----:B------:R-:W-:Y:S02]  /*f930*/  FMNMX.FTZ R20, R137, R20, !PT ;  /* 0x0000001489147209 */ /* 0x000fe40007810000 */
[----:B------:R-:W-:Y:S02]  /*f940*/  FSEL R145, R69, -INF , P5 ;  /* 0xff80000045917808 */ /* 0x000fe40002800000 */
[----:B------:R-:W-:Y:S02]  /*f950*/  FSEL R69, R66, -INF , P3 ;  /* 0xff80000042457808 */ /* 0x000fe40001800000 */
[----:B------:R-:W-:Y:S02]  /*f960*/  FSEL R91, R91, -INF , P2 ;  /* 0xff8000005b5b7808 */ /* 0x000fe40001000000 */
[----:B------:R-:W-:-:S02]  /*f970*/  ISETP.GT.AND P3, PT, R12, 0x59, PT ;  /* 0x000000590c00780c */ /* 0x000fc40003f64270 */
[----:B------:R-:W-:Y:S02]  /*f980*/  ISETP.GT.AND P2, PT, R12, 0x50, PT ;  /* 0x000000500c00780c */ /* 0x000fe40003f44270 */
[----:B------:R-:W-:Y:S02]  /*f990*/  FMNMX.FTZ R20, R139, R20, !PT ;  /* 0x000000148b147209 */ /* 0x000fe40007810000 */
[----:B------:R-:W-:Y:S02]  /*f9a0*/  FSEL R149, R73, -INF , P3 ;  /* 0xff80000049957808 */ /* 0x000fe40001800000 */
[----:B------:R-:W-:Y:S02]  /*f9b0*/  FSEL R143, R68, -INF , P2 ;  /* 0xff800000448f7808 */ /* 0x000fe40001000000 */
[----:B------:R-:W-:Y:S02]  /*f9c0*/  FSEL R73, R70, -INF , P2 ;  /* 0xff80000046497808 */ /* 0x000fe40001000000 */
[----:B------:R-:W-:-:S02]  /*f9d0*/  ISETP.GT.AND P0, PT, R12, 0x79, PT ;  /* 0x000000790c00780c */ /* 0x000fc40003f04270 */
[----:B------:R-:W-:Y:S02]  /*f9e0*/  FMNMX.FTZ R20, R141, R20, !PT ;  /* 0x000000148d147209 */ /* 0x000fe40007810000 */
[C---:B------:R-:W-:Y:S02]  /*f9f0*/  ISETP.GT.AND P2, PT, R12.reuse, 0x61, PT ;  /* 0x000000610c00780c */ /* 0x040fe40003f44270 */
[----:B------:R-:W-:Y:S02]  /*fa00*/  FSEL R63, R63, -INF , P4 ;  /* 0xff8000003f3f7808 */ /* 0x000fe40002000000 */
[----:B------:R-:W-:Y:S02]  /*fa10*/  FSEL R165, R57, -INF , P0 ;  /* 0xff80000039a57808 */ /* 0x000fe40000000000 */
[----:B------:R-:W-:Y:S02]  /*fa20*/  ISETP.GT.AND P4, PT, R12, 0x58, PT ;  /* 0x000000580c00780c */ /* 0x000fe40003f84270 */
[----:B------:R-:W-:-:S02]  /*fa30*/  FMNMX.FTZ R20, R143, R20, !PT ;  /* 0x000000148f147209 */ /* 0x000fc40007810000 */
[----:B------:R-:W-:Y:S02]  /*fa40*/  FSEL R67, R67, -INF , P1 ;  /* 0xff80000043437808 */ /* 0x000fe40000800000 */
[----:B------:R-:W-:Y:S02]  /*fa50*/  FSEL R153, R45, -INF , P2 ;  /* 0xff8000002d997808 */ /* 0x000fe40001000000 */
[----:B------:R-:W-:Y:S02]  /*fa60*/  FSEL R47, R47, -INF , P2 ;  /* 0xff8000002f2f7808 */ /* 0x000fe40001000000 */
[C---:B------:R-:W-:Y:S02]  /*fa70*/  ISETP.GT.AND P0, PT, R12.reuse, 0x81, PT ;  /* 0x000000810c00780c */ /* 0x040fe40003f04270 */
[C---:B------:R-:W-:Y:S02]  /*fa80*/  ISETP.GT.AND P1, PT, R12.reuse, 0x60, PT ;  /* 0x000000600c00780c */ /* 0x040fe40003f24270 */
[----:B------:R-:W-:-:S02]  /*fa90*/  ISETP.GT.AND P2, PT, R12, 0x78, PT ;  /* 0x000000780c00780c */ /* 0x000fc40003f44270 */
[----:B------:R-:W-:Y:S02]  /*faa0*/  FSEL R147, R72, -INF , P4 ;  /* 0xff80000048937808 */ /* 0x000fe40002000000 */
[----:B------:R-:W-:Y:S02]  /*fab0*/  FMNMX.FTZ R20, R145, R20, !PT ;  /* 0x0000001491147209 */ /* 0x000fe40007810000 */
[----:B------:R-:W-:Y:S02]  /*fac0*/  FSEL R169, R29, -INF , P0 ;  /* 0xff8000001da97808 */ /* 0x000fe40000000000 */
[----:B------:R-:W-:Y:S02]  /*fad0*/  FSEL R151, R44, -INF , P1 ;  /* 0xff8000002c977808 */ /* 0x000fe40000800000 */
[----:B------:R-:W-:Y:S02]  /*fae0*/  FSEL R163, R56, -INF , P2 ;  /* 0xff80000038a37808 */ /* 0x000fe40001000000 */
[----:B------:R-:W-:-:S02]  /*faf0*/  FSEL R29, R58, -INF , P2 ;  /* 0xff8000003a1d7808 */ /* 0x000fc40001000000 */
[----:B------:R-:W-:Y:S02]  /*fb00*/  P2R R44, PR, RZ, 0x1 ;  /* 0x00000001ff2c7803 */ /* 0x000fe40000000000 */
[C---:B------:R-:W-:Y:S02]  /*fb10*/  ISETP.GT.AND P2, PT, R12.reuse, 0x89, PT ;  /* 0x000000890c00780c */ /* 0x040fe40003f44270 */
[----:B------:R-:W-:Y:S02]  /*fb20*/  ISETP.GT.AND P0, PT, R12, 0x80, PT ;  /* 0x000000800c00780c */ /* 0x000fe40003f04270 */
[----:B------:R-:W-:Y:S02]  /*fb30*/  FMNMX.FTZ R20, R147, R20, !PT ;  /* 0x0000001493147209 */ /* 0x000fe40007810000 */
[----:B------:R-:W-:Y:S02]  /*fb40*/  FSEL R60, R33, -INF , P2 ;  /* 0xff800000213c7808 */ /* 0x000fe40001000000 */
[----:B------:R-:W-:-:S02]  /*fb50*/  FSEL R33, R30, -INF , P0 ;  /* 0xff8000001e217808 */ /* 0x000fc40000000000 */
[----:B------:R-:W-:Y:S02]  /*fb60*/  FMNMX.FTZ R20, R149, R20, !PT ;  /* 0x0000001495147209 */ /* 0x000fe40007810000 */
[----:B------:R-:W-:Y:S02]  /*fb70*/  ISETP.NE.AND P0, PT, R44, RZ, PT ;  /* 0x000000ff2c00720c */ /* 0x000fe40003f05270 */
[----:B------:R-:W-:Y:S02]  /*fb80*/  FSEL R71, R71, -INF , P5 ;  /* 0xff80000047477808 */ /* 0x000fe40002800000 */
[----:B------:R-:W-:Y:S02]  /*fb90*/  ISETP.GT.AND P5, PT, R12, 0x68, PT ;  /* 0x000000680c00780c */ /* 0x000fe40003fa4270 */
[----:B------:R-:W-:Y:S02]  /*fba0*/  FMNMX.FTZ R20, R151, R20, !PT ;  /* 0x0000001497147209 */ /* 0x000fe40007810000 */
[----:B------:R-:W-:-:S02]  /*fbb0*/  FSEL R31, R31, -INF , P0 ;  /* 0xff8000001f1f7808 */ /* 0x000fc40000000000 */
[----:B------:R-:W-:Y:S02]  /*fbc0*/  ISETP.NE.AND P0, PT, R14, RZ, PT ;  /* 0x000000ff0e00720c */ /* 0x000fe40003f05270 */
[----:B------:R-:W-:Y:S02]  /*fbd0*/  FMNMX.FTZ R14, R109, R95, !PT ;  /* 0x0000005f6d0e7209 */ /* 0x000fe40007810000 */
[----:B------:R-:W-:Y:S02]  /*fbe0*/  FSEL R45, R74, -INF , P4 ;  /* 0xff8000004a2d7808 */ /* 0x000fe40002000000 */
[----:B------:R-:W-:Y:S02]  /*fbf0*/  ISETP.GT.AND P4, PT, R12, 0x69, PT ;  /* 0x000000690c00780c */ /* 0x000fe40003f84270 */
[----:B------:R-:W-:Y:S02]  /*fc00*/  FSEL R155, R48, -INF , P5 ;  /* 0xff800000309b7808 */ /* 0x000fe40002800000 */
[----:B------:R-:W-:-:S02]  /*fc10*/  FMNMX.FTZ R20, R153, R20, !PT ;  /* 0x0000001499147209 */ /* 0x000fc40007810000 */
[----:B------:R-:W-:Y:S02]  /*fc20*/  FMNMX.FTZ R14, R101, R14, !PT ;  /* 0x0000000e650e7209 */ /* 0x000fe40007810000 */
[----:B------:R-:W-:Y:S02]  /*fc30*/  FSEL R75, R75, -INF , P3 ;  /* 0xff8000004b4b7808 */ /* 0x000fe40001800000 */
[----:B------:R-:W-:Y:S02]  /*fc40*/  ISETP.GT.AND P3, PT, R12, 0x70, PT ;  /* 0x000000700c00780c */ /* 0x000fe40003f64270 */
[----:B------:R-:W-:Y:S02]  /*fc50*/  FSEL R157, R49, -INF , P4 ;  /* 0xff800000319d7808 */ /* 0x000fe40002000000 */
[----:B------:R-:W-:Y:S02]  /*fc60*/  FMNMX.FTZ R20, R155, R20, !PT ;  /* 0x000000149b147209 */ /* 0x000fe40007810000 */
[----:B------:R-:W-:-:S02]  /*fc70*/  FMNMX.FTZ R14, R99, R14, !PT ;  /* 0x0000000e630e7209 */ /* 0x000fc40007810000 */
[----:B------:R-:W-:Y:S02]  /*fc80*/  FSEL R49, R46, -INF , P1 ;  /* 0xff8000002e317808 */ /* 0x000fe40000800000 */
[----:B------:R-:W-:Y:S02]  /*fc90*/  ISETP.GT.AND P1, PT, R12, 0x71, PT ;  /* 0x000000710c00780c */ /* 0x000fe40003f24270 */
[----:B------:R-:W-:Y:S02]  /*fca0*/  FSEL R159, R52, -INF , P3 ;  /* 0xff800000349f7808 */ /* 0x000fe40001800000 */
[----:B------:R-:W-:Y:S02]  /*fcb0*/  FMNMX.FTZ R20, R157, R20, !PT ;  /* 0x000000149d147209 */ /* 0x000fe40007810000 */
[----:B------:R-:W-:Y:S02]  /*fcc0*/  FMNMX.FTZ R14, R117, R14, !PT ;  /* 0x0000000e750e7209 */ /* 0x000fe40007810000 */
[----:B------:R-:W-:-:S02]  /*fcd0*/  FSEL R161, R53, -INF , P1 ;  /* 0xff80000035a17808 */ /* 0x000fc40000800000 */
[----:B------:R-:W-:Y:S02]  /*fce0*/  FMNMX.FTZ R20, R159, R20, !PT ;  /* 0x000000149f147209 */ /* 0x000fe40007810000 */
[----:B------:R-:W-:Y:S02]  /*fcf0*/  FMNMX.FTZ R14, R103, R14, !PT ;  /* 0x0000000e670e7209 */ /* 0x000fe40007810000 */
[----:B------:R-:W-:Y:S02]  /*fd00*/  FMNMX.FTZ R20, R161, R20, !PT ;  /* 0x00000014a1147209 */ /* 0x000fe40007810000 */
[----:B------:R-:W-:Y:S02]  /*fd10*/  FMNMX.FTZ R14, R77, R14, !PT ;  /* 0x0000000e4d0e7209 */ /* 0x000fe40007810000 */
[----:B------:R-:W-:Y:S02]  /*fd20*/  ISETP.GT.AND P6, PT, R12, 0x80, PT ;  /* 0x000000800c00780c */ /* 0x000fe40003fc4270 */
[----:B------:R-:W-:-:S02]  /*fd30*/  FMNMX.FTZ R20, R163, R20, !PT ;  /* 0x00000014a3147209 */ /* 0x000fc40007810000 */
[----:B------:R-:W-:Y:S02]  /*fd40*/  FMNMX.FTZ R14, R107, R14, !PT ;  /* 0x0000000e6b0e7209 */ /* 0x000fe40007810000 */
[----:B------:R-:W-:Y:S02]  /*fd50*/  FSEL R167, R28, -INF , P6 ;  /* 0xff8000001ca77808 */ /* 0x000fe40003000000 */
[----:B------:R-:W-:Y:S02]  /*fd60*/  FMNMX.FTZ R20, R165, R20, !PT ;  /* 0x00000014a5147209 */ /* 0x000fe40007810000 */
[----:B------:R-:W-:Y:S02]  /*fd70*/  FMNMX.FTZ R14, R81, R14, !PT ;  /* 0x0000000e510e7209 */ /* 0x000fe40007810000 */
[----:B------:R-:W-:Y:S02]  /*fd80*/  FSEL R55, R55, -INF , P1 ;  /* 0xff80000037377808 */ /* 0x000fe40000800000 */
[----:B------:R-:W-:-:S02]  /*fd90*/  ISETP.GT.AND P1, PT, R12, 0x88, PT ;  /* 0x000000880c00780c */ /* 0x000fc40003f24270 */
[----:B------:R-:W-:Y:S02]  /*fda0*/  FMNMX.FTZ R20, R167, R20, !PT ;  /* 0x00000014a7147209 */ /* 0x000fe40007810000 */
[----:B------:R-:W-:Y:S02]  /*fdb0*/  FMNMX.FTZ R14, R79, R14, !PT ;  /* 0x0000000e4f0e7209 */ /* 0x000fe40007810000 */
[----:B------:R-:W-:Y:S02]  /*fdc0*/  FSEL R57, R54, -INF , P3 ;  /* 0xff80000036397808 */ /* 0x000fe40001800000 */
[----:B------:R-:W-:Y:S02]  /*fdd0*/  FSEL R54, R32, -INF , P1 ;  /* 0xff80000020367808 */ /* 0x000fe40000800000 */
[----:B------:R-:W-:Y:S02]  /*fde0*/  FMNMX.FTZ R13, R169, R20, !PT ;  /* 0x00000014a90d7209 */ /* 0x000fe40007810000 */
[----:B------:R-:W-:-:S02]  /*fdf0*/  FMNMX.FTZ R14, R85, R14, !PT ;  /* 0x0000000e550e7209 */ /* 0x000fc40007810000 */
[----:B------:R-:W-:Y:S02]  /*fe00*/  FMNMX.FTZ R13, R54, R13, !PT ;  /* 0x0000000d360d7209 */ /* 0x000fe40007810000 */
[----:B------:R-:W-:Y:S02]  /*fe10*/  ISETP.GT.AND P3, PT, R12, 0x90, PT ;  /* 0x000000900c00780c */ /* 0x000fe40003f64270 */
[----:B------:R-:W-:Y:S02]  /*fe20*/  FMNMX.FTZ R14, R83, R14, !PT ;  /* 0x0000000e530e7209 */ /* 0x000fe40007810000 */
[----:B------:R-:W-:Y:S02]  /*fe30*/  FSEL R51, R51, -INF , P4 ;  /* 0xff80000033337808 */ /* 0x000fe40002000000 */
[----:B------:R-:W-:Y:S02]  /*fe40*/  FSEL R56, R36, -INF , P3 ;  /* 0xff80000024387808 */ /* 0x000fe40001800000 */
[----:B------:R-:W-:-:S02]  /*fe50*/  FMNMX.FTZ R13, R60, R13, !PT ;  /* 0x0000000d3c0d7209 */ /* 0x000fc40007810000 */
[----:B------:R-:W-:Y:S02]  /*fe60*/  ISETP.GT.AND P4, PT, R12, 0x91, PT ;  /* 0x000000910c00780c */ /* 0x000fe40003f84270 */
[----:B------:R-:W-:Y:S02]  /*fe70*/  FMNMX.FTZ R14, R89, R14, !PT ;  /* 0x0000000e590e7209 */ /* 0x000fe40007810000 */
[----:B------:R-:W-:Y:S02]  /*fe80*/  FSEL R53, R50, -INF , P5 ;  /* 0xff80000032357808 */ /* 0x000fe40002800000 */
        /* <DEDUP_REMOVED lines=10> */
[----:B------:R-:W-:Y:S02]  /*ff30*/  FMNMX.FTZ R14, R91, R14, !PT ;  /* 0x0000000e5b0e7209 */ /* 0x000fe40007810000 */
[----:B------:R-:W-:Y:S02]  /*ff40*/  FMNMX.FTZ R20, R171, R20, !PT ;  /* 0x00000014ab147209 */ /* 0x000fe40007810000 */
[----:B------:R-:W-:Y:S02]  /*ff50*/  FMNMX.FTZ R14, R65, R14, !PT ;  /* 0x0000000e410e7209 */ /* 0x000fe40007810000 */
[----:B------:R-:W-:Y:S01]  /*ff60*/  P2R R28, PR, RZ, 0x2 ;  /* 0x00000002ff1c7803 */ /* 0x000fe20000000000 */
[----:B------:R-:W1:Y:S01]  /*ff70*/  SHFL.BFLY PT, R13, R20, 0x2, 0x1f ;  /* 0x0c401f00140d7f89 */ /* 0x000e6200000e0000 */
[----:B------:R-:W-:-:S02]  /*ff80*/  FMNMX.FTZ R14, R63, R14, !PT ;  /* 0x0000000e3f0e7209 */ /* 0x000fc40007810000 */
[----:B------:R-:W-:Y:S02]  /*ff90*/  ISETP.GT.AND P1, PT, R12, 0x79, PT ;  /* 0x000000790c00780c */ /* 0x000fe40003f24270 */
[----:B------:R-:W-:Y:S02]  /*ffa0*/  FMNMX.FTZ R14, R69, R14, !PT ;  /* 0x0000000e450e7209 */ /* 0x000fe40007810000 */
[----:B------:R-:W-:Y:S02]  /*ffb0*/  FSEL R59, R59, -INF , P1 ;  /* 0xff8000003b3b7808 */ /* 0x000fe40000800000 */
[----:B------:R-:W-:Y:S02]  /*ffc0*/  FMNMX.FTZ R14, R67, R14, !PT ;  /* 0x0000000e430e7209 */ /* 0x000fe40007810000 */
[----:B-----5:R-:W-:Y:S02]  /*ffd0*/  P2R R26, PR, RZ, 0x4 ;  /* 0x00000004ff1a7803 */ /* 0x020fe40000000000 */
[----:B------:R-:W-:-:S02]  /*ffe0*/  FMNMX.FTZ R14, R73, R14, !PT ;  /* 0x0000000e490e7209 */ /* 0x000fc40007810000 */
[----:B------:R-:W-:Y:S02]  /*fff0*/  ISETP.NE.AND P1, PT, R28, RZ, PT ;  /* 0x000000ff1c00720c */ /* 0x000fe40003f25270 */
[----:B------:R-:W-:Y:S02]  /*10000*/  FMNMX.FTZ R14, R71, R14, !PT ;  /* 0x0000000e470e7209 */ /* 0x000fe40007810000 */
[----:B------:R-:W-:Y:S02]  /*10010*/  FSEL R37, R34, -INF , P1 ;  /* 0xff80000022257808 */ /* 0x000fe40000800000 */
        /* <DEDUP_REMOVED lines=10> */
[----:B-1----:R-:W-:Y:S02]  /*100c0*/  FMNMX.FTZ R13, R24, R13, !PT ;  /* 0x0000000d180d7209 */ /* 0x002fe40007810000 */
[----:B------:R-:W-:Y:S02]  /*100d0*/  FMNMX.FTZ R14, R29, R14, !PT ;  /* 0x0000000e1d0e7209 */ /* 0x000fe40007810000 */
[----:B------:R-:W-:Y:S01]  /*100e0*/  FSETP.NEU.FTZ.AND P2, PT, R13, -INF , PT ;  /* 0xff8000000d00780b */ /* 0x000fe20003f5d000 */
[----:B------:R-:W-:-:S01]  /*100f0*/  FFMA.FTZ R175, R2, R13, -8 ;  /* 0xc100000002af7423 */ /* 0x000fc2000001000d */
[----:B------:R-:W-:-:S04]  /*10100*/  FMNMX.FTZ R14, R59, R14, !PT ;  /* 0x0000000e3b0e7209 */ /* 0x000fc80007810000 */
[----:B------:R-:W-:Y:S02]  /*10110*/  FMNMX.FTZ R14, R33, R14, !PT ;  /* 0x0000000e210e7209 */ /* 0x000fe40007810000 */
[----:B------:R-:W-:Y:S02]  /*10120*/  FSEL R175, R175, RZ, P2 ;  /* 0x000000ffafaf7208 */ /* 0x000fe40001000000 */
[----:B------:R-:W-:Y:S02]  /*10130*/  ISETP.NE.AND P2, PT, R26, RZ, PT ;  /* 0x000000ff1a00720c */ /* 0x000fe40003f45270 */
[----:B------:R-:W-:Y:S01]  /*10140*/  FMNMX.FTZ R14, R31, R14, !PT ;  /* 0x0000000e1f0e7209 */ /* 0x000fe20007810000 */
[C-C-:B------:R-:W-:Y:S01]  /*10150*/  FFMA.FTZ R34, R2.reuse, R135, -R175.reuse ;  /* 0x0000008702227223 */ /* 0x140fe200000108af */
[----:B------:R-:W-:Y:S01]  /*10160*/  FSEL R135, R35, -INF , P2 ;  /* 0xff80000023877808 */ /* 0x000fe20001000000 */
[C-C-:B------:R-:W-:Y:S01]  /*10170*/  FFMA.FTZ R24, R2.reuse, R113, -R175.reuse ;  /* 0x0000007102187223 */ /* 0x140fe200000108af */
[----:B------:R-:W-:Y:S01]  /*10180*/  FMNMX.FTZ R14, R37, R14, !PT ;  /* 0x0000000e250e7209 */ /* 0x000fe20007810000 */
[--C-:B------:R-:W-:Y:S01]  /*10190*/  FFMA.FTZ R113, R2, R137, -R175.reuse ;  /* 0x0000008902717223 */ /* 0x100fe200000108af */
        /* <DEDUP_REMOVED lines=21> */
[----:B------:R-:W-:Y:S01]  /*102f0*/  MUFU.EX2 R12, R12 ;  /* 0x0000000c000c7308 */ /* 0x000fe20000000800 */
[----:B------:R-:W-:-:S01]  /*10300*/  FFMA.FTZ R21, R2, R111, -R175 ;  /* 0x0000006f02157223 */ /* 0x000fc200000108af */
[----:B------:R-:W1:Y:S01]  /*10310*/  SHFL.BFLY PT, R43, R14, 0x2, 0x1f ;  /* 0x0c401f000e2b7f89 */ /* 0x000e6200000e0000 */
        /* <DEDUP_REMOVED lines=23> */
[----:B-1----:R-:W-:Y:S01]  /*10490*/  FMNMX.FTZ R62, R14, R43, !PT ;  /* 0x0000002b0e3e7209 */ /* 0x002fe20007810000 */
[----:B------:R-:W-:-:S01]  /*104a0*/  FFMA.FTZ R43, R2, R167, -R175 ;  /* 0x000000a7022b7223 */ /* 0x000fc200000108af */
[C-C-:B------:R-:W-:Y:S01]  /*104b0*/  FFMA.FTZ R58, R2.reuse, R173, -R175.reuse ;  /* 0x000000ad023a7223 */ /* 0x140fe200000108af */
[----:B------:R-:W-:-:S01]  /*104c0*/  FFMA.FTZ R133, R2, R171, -R175 ;  /* 0x000000ab02857223 */ /* 0x000fc200000108af */
[----:B------:R-:W-:Y:S01]  /*104d0*/  FFMA.FTZ R56, R2, R56, -R175 ;  /* 0x0000003802387223 */ /* 0x000fe200000108af */
[----:B------:R-:W1:Y:S01]  /*104e0*/  SHFL.BFLY PT, R131, R62, 0x1, 0x1f ;  /* 0x0c201f003e837f89 */ /* 0x000e6200000e0000 */
[----:B------:R-:W3:Y:S08]  /*104f0*/  MUFU.EX2 R21, R21 ;  /* 0x0000001500157308 */ /* 0x000ef00000000800 */
[----:B------:R-:W4:Y:S01]  /*10500*/  MUFU.EX2 R24, R24 ;  /* 0x0000001800187308 */ /* 0x000f220000000800 */
[----:B--2---:R-:W-:-:S04]  /*10510*/  F2FP.SATFINITE.E4M3.F32.PACK_AB_MERGE_C R168, R41, R20, RZ ;  /* 0x0000001429a8723e */ /* 0x004fc800048070ff */
[----:B------:R-:W-:-:S03]  /*10520*/  F2FP.SATFINITE.E4M3.F32.PACK_AB_MERGE_C R168, R15, R12, R168 ;  /* 0x0000000c0fa8723e */ /* 0x000fc600048070a8 */
[----:B------:R-:W-:Y:S01]  /*10530*/  MUFU.EX2 R26, R26 ;  /* 0x0000001a001a7308 */ /* 0x000fe20000000800 */
[----:B-1----:R-:W-:-:S07]  /*10540*/  FMNMX.FTZ R14, R62, R131, !PT ;  /* 0x000000833e0e7209 */ /* 0x002fce0007810000 */
[----:B------:R-:W-:Y:S01]  /*10550*/  MUFU.EX2 R93, R93 ;  /* 0x0000005d005d7308 */ /* 0x000fe20000000800 */
[----:B------:R-:W-:Y:S01]  /*10560*/  FSETP.NEU.FTZ.AND P1, PT, R14, -INF , PT ;  /* 0xff8000000e00780b */ /* 0x000fe20003f3d000 */
[----:B------:R-:W-:-:S06]  /*10570*/  FFMA.FTZ R64, R2, R14, -8 ;  /* 0xc100000002407423 */ /* 0x000fcc000001000e */
[----:B------:R1:W-:Y:S01]  /*10580*/  MUFU.EX2 R131, R66 ;  /* 0x0000004200837308 */ /* 0x0003e20000000800 */
[----:B------:R-:W-:-:S05]  /*10590*/  FSEL R64, R64, RZ, P1 ;  /* 0x000000ff40407208 */ /* 0x000fca0000800000 */
        /* <DEDUP_REMOVED lines=12> */
[----:B------:R-:W-:Y:S01]  /*10660*/  FADD.FTZ R67, R12, R15 ;  /* 0x0000000f0c437221 */ /* 0x000fe20000010000 */
[----:B------:R-:W-:-:S01]  /*10670*/  FFMA.FTZ R103, R2, R107, -R64 ;  /* 0x0000006b02677223 */ /* 0x000fc20000010840 */
[----:B------:R-:W2:Y:S01]  /*10680*/  MUFU.EX2 R95, R95 ;  /* 0x0000005f005f7308 */ /* 0x000ea20000000800 */
[----:B-1----:R-:W-:-:S01]  /*10690*/  FFMA.FTZ R66, R2, R81, -R64 ;  /* 0x0000005102427223 */ /* 0x002fc20000010840 */
[----:B------:R-:W-:Y:S01]  /*106a0*/  FADD.FTZ R84, R20, R67 ;  /* 0x0000004314547221 */ /* 0x000fe20000010000 */
[----:B------:R-:W-:-:S01]  /*106b0*/  FFMA.FTZ R67, R2, R49, -R64 ;  /* 0x0000003102437223 */ /* 0x000fc20000010840 */
[----:B------:R-:W-:-:S02]  /*106c0*/  VIADD R49, R3, 0x22840 ;  /* 0x0002284003317836 */ /* 0x000fc40000000000 */
[----:B------:R-:W-:-:S01]  /*106d0*/  FFMA.FTZ R77, R2, R79, -R64 ;  /* 0x0000004f024d7223 */ /* 0x000fc20000010840 */
[----:B------:R-:W-:Y:S01]  /*106e0*/  FADD.FTZ R84, R41, R84 ;  /* 0x0000005429547221 */ /* 0x000fe20000010000 */
[----:B------:R-:W-:-:S01]  /*106f0*/  FFMA.FTZ R78, R2, R71, -R64 ;  /* 0x00000047024e7223 */ /* 0x000fc20000010840 */
[----:B------:R-:W1:Y:S01]  /*10700*/  MUFU.EX2 R68, R68 ;  /* 0x0000004400447308 */ /* 0x000e620000000800 */
[----:B0-----:R-:W-:Y:S01]  /*10710*/  PRMT R49, R108, 0x654, R49 ;  /* 0x000006546c317816 */ /* 0x001fe20000000031 */
[----:B---3--:R-:W-:Y:S01]  /*10720*/  FADD.FTZ R71, R21, R84 ;  /* 0x0000005415477221 */ /* 0x008fe20000010000 */
[----:B------:R-:W-:-:S01]  /*10730*/  FFMA.FTZ R74, R2, R85, -R64 ;  /* 0x00000055024a7223 */ /* 0x000fc20000010840 */
[----:B------:R-:W-:Y:S01]  /*10740*/  FFMA.FTZ R81, R2, R83, -R64 ;  /* 0x0000005302517223 */ /* 0x000fe20000010840 */
[----:B------:R0:W-:Y:S01]  /*10750*/  SYNCS.ARRIVE.TRANS64.RED.A1T0 RZ, [R49+URZ], RZ ;  /* 0x000000ff31ff79a7 */ /* 0x0001e2000810043f */
[----:B----4-:R-:W-:-:S01]  /*10760*/  FADD.FTZ R71, R24, R71 ;  /* 0x0000004718477221 */ /* 0x010fc20000010000 */
[----:B------:R-:W-:Y:S01]  /*10770*/  FFMA.FTZ R70, R2, R89, -R64 ;  /* 0x0000005902467223 */ /* 0x000fe20000010840 */
[----:B------:R-:W3:Y:S01]  /*10780*/  MUFU.EX2 R101, R101 ;  /* 0x0000006500657308 */ /* 0x000ee20000000800 */
[----:B--2---:R-:W-:-:S01]  /*10790*/  FADD.FTZ R69, R60, R95 ;  /* 0x0000005f3c457221 */ /* 0x004fc20000010000 */
[----:B------:R-:W-:Y:S01]  /*107a0*/  FADD.FTZ R90, R26, R71 ;  /* 0x000000471a5a7221 */ /* 0x000fe20000010000 */
[----:B------:R-:W-:-:S01]  /*107b0*/  FFMA.FTZ R79, R2, R87, -R64 ;  /* 0x00000057024f7223 */ /* 0x000fc20000010840 */
[C-C-:B------:R-:W-:Y:S01]  /*107c0*/  FFMA.FTZ R83, R2.reuse, R91, -R64.reuse ;  /* 0x0000005b02537223 */ /* 0x140fe20000010840 */
[----:B------:R-:W-:-:S01]  /*107d0*/  FFMA.FTZ R84, R2, R47, -R64 ;  /* 0x0000002f02547223 */ /* 0x000fc20000010840 */
[C-C-:B------:R-:W-:Y:S01]  /*107e0*/  FFMA.FTZ R47, R2.reuse, R53, -R64.reuse ;  /* 0x00000035022f7223 */ /* 0x140fe20000010840 */
[----:B------:R-:W-:-:S01]  /*107f0*/  FFMA.FTZ R76, R2, R63, -R64 ;  /* 0x0000003f024c7223 */ /* 0x000fc20000010840 */
[----:B------:R-:W2:Y:S01]  /*10800*/  MUFU.EX2 R62, R62 ;  /* 0x0000003e003e7308 */ /* 0x000ea20000000800 */
[----:B-1----:R-:W-:-:S01]  /*10810*/  FADD.FTZ R88, R68, R69 ;  /* 0x0000004544587221 */ /* 0x002fc20000010000 */
[C-C-:B------:R-:W-:Y:S01]  /*10820*/  FFMA.FTZ R63, R2.reuse, R73, -R64.reuse ;  /* 0x00000049023f7223 */ /* 0x140fe20000010840 */
[----:B------:R-:W-:-:S01]  /*10830*/  FFMA.FTZ R45, R2, R45, -R64 ;  /* 0x0000002d022d7223 */ /* 0x000fc20000010840 */
[----:B------:R-:W-:Y:S01]  /*10840*/  F2FP.SATFINITE.E4M3.F32.PACK_AB_MERGE_C R170, R93, R26, RZ ;  /* 0x0000001a5daa723e */ /* 0x000fe200048070ff */
[----:B------:R-:W-:-:S01]  /*10850*/  FFMA.FTZ R86, R2, R75, -R64 ;  /* 0x0000004b02567223 */ /* 0x000fc20000010840 */
[C-C-:B------:R-:W-:Y:S01]  /*10860*/  FFMA.FTZ R57, R2.reuse, R57, -R64.reuse ;  /* 0x0000003902397223 */ /* 0x140fe20000010840 */
[----:B------:R-:W-:-:S01]  /*10870*/  FFMA.FTZ R59, R2, R59, -R64 ;  /* 0x0000003b023b7223 */ /* 0x000fc20000010840 */
[----:B------:R-:W0:Y:S01]  /*10880*/  MUFU.EX2 R99, R99 ;  /* 0x0000006300637308 */ /* 0x000e220000000800 */
[----:B---3--:R-:W-:-:S01]  /*10890*/  FADD.FTZ R69, R101, R88 ;  /* 0x0000005865457221 */ /* 0x008fc20000010000 */
[----:B------:R-:W-:Y:S01]  /*108a0*/  F2FP.SATFINITE.E4M3.F32.PACK_AB_MERGE_C R170, R24, R21, R170 ;  /* 0x0000001518aa723e */ /* 0x000fe200048070aa */
[----:B------:R-:W-:-:S01]  /*108b0*/  FFMA.FTZ R33, R2, R33, -R64 ;  /* 0x0000002102217223 */ /* 0x000fc20000010840 */
[C-C-:B------:R-:W-:Y:S01]  /*108c0*/  FFMA.FTZ R31, R2.reuse, R31, -R64.reuse ;  /* 0x0000001f021f7223 */ /* 0x140fe20000010840 */
[----:B------:R-:W-:-:S01]  /*108d0*/  FFMA.FTZ R37, R2, R37, -R64 ;  /* 0x0000002502257223 */ /* 0x000fc20000010840 */
[C-C-:B------:R-:W-:Y:S01]  /*108e0*/  FFMA.FTZ R135, R2.reuse, R135, -R64.reuse ;  /* 0x0000008702877223 */ /* 0x140fe20000010840 */
[----:B------:R-:W-:-:S01]  /*108f0*/  FFMA.FTZ R137, R2, R137, -R64 ;  /* 0x0000008902897223 */ /* 0x000fc20000010840 */
[----:B------:R-:W1:Y:S01]  /*10900*/  MUFU.EX2 R72, R72 ;  /* 0x0000004800487308 */ /* 0x000e620000000800 */
[----:B--2---:R-:W-:-:S01]  /*10910*/  FADD.FTZ R88, R62, R69 ;  /* 0x000000453e587221 */ /* 0x004fc20000010000 */
[C-C-:B------:R-:W-:Y:S01]  /*10920*/  FFMA.FTZ R139, R2.reuse, R139, -R64.reuse ;  /* 0x0000008b028b7223 */ /* 0x140fe20000010840 */
[----:B------:R-:W-:-:S01]  /*10930*/  FFMA.FTZ R141, R2, R141, -R64 ;  /* 0x0000008d028d7223 */ /* 0x000fc20000010840 */
[----:B------:R-:W-:Y:S01]  /*10940*/  F2FP.SATFINITE.E4M3.F32.PACK_AB_MERGE_C R169, R101, R68, RZ ;  /* 0x0000004465a9723e */ /* 0x000fe200048070ff */
[--C-:B------:R-:W-:Y:S01]  /*10950*/  IMAD.MOV.U32 R68, RZ, RZ, R25.reuse ;  /* 0x000000ffff447224 */ /* 0x100fe200078e0019 */
[----:B------:R-:W-:Y:S01]  /*10960*/  MOV R69, R25 ;  /* 0x0000001900457202 */ /* 0x000fe20000000f00 */
[----:B------:R-:W-:Y:S01]  /*10970*/  IMAD.MOV.U32 R71, RZ, RZ, R25 ;  /* 0x000000ffff477224 */ /* 0x000fe200078e0019 */
[----:B------:R-:W2:Y:S01]  /*10980*/  MUFU.EX2 R103, R103 ;  /* 0x0000006700677308 */ /* 0x000ea20000000800 */
[----:B0-----:R-:W-:-:S01]  /*10990*/  FADD.FTZ R49, R99, R88 ;  /* 0x0000005863317221 */ /* 0x001fc20000010000 */
[----:B------:R-:W-:Y:S01]  /*109a0*/  FFMA.FTZ R88, R2, R51, -R64 ;  /* 0x0000003302587223 */ /* 0x000fe20000010840 */
[----:B------:R-:W-:Y:S01]  /*109b0*/  F2FP.SATFINITE.E4M3.F32.PACK_AB_MERGE_C R169, R95, R60, R169 ;  /* 0x0000003c5fa9723e */ /* 0x000fe200048070a9 */
[--C-:B------:R-:W-:Y:S01]  /*109c0*/  IMAD.MOV.U32 R60, RZ, RZ, R25.reuse ;  /* 0x000000ffff3c7224 */ /* 0x100fe200078e0019 */
[-C--:B------:R-:W-:Y:S01]  /*109d0*/  MOV R75, R25.reuse ;  /* 0x00000019004b7202 */ /* 0x080fe20000000f00 */
[----:B------:R-:W-:Y:S01]  /*109e0*/  IMAD.MOV.U32 R73, RZ, RZ, R25 ;  /* 0x000000ffff497224 */ /* 0x000fe200078e0019 */
[----:B------:R-:W-:Y:S01]  /*109f0*/  MOV R87, R25 ;  /* 0x0000001900577202 */ /* 0x000fe20000000f00 */
[----:B------:R-:W0:Y:S01]  /*10a00*/  MUFU.EX2 R28, R28 ;  /* 0x0000001c001c7308 */ /* 0x000e220000000800 */
[----:B-1----:R-:W-:-:S01]  /*10a10*/  FADD.FTZ R92, R72, R49 ;  /* 0x00000031485c7221 */ /* 0x002fc20000010000 */
[----:B------:R-:W-:Y:S01]  /*10a20*/  FADD.FTZ R49, R93, R90 ;  /* 0x0000005a5d317221 */ /* 0x000fe20000010000 */
[----:B------:R-:W-:-:S01]  /*10a30*/  FFMA.FTZ R90, R2, R55, -R64 ;  /* 0x00000037025a7223 */ /* 0x000fc20000010840 */
[----:B------:R-:W-:-:S02]  /*10a40*/  IMAD.MOV.U32 R55, RZ, RZ, R25 ;  /* 0x000000ffff377224 */ /* 0x000fc400078e0019 */
[----:B------:R-:W-:Y:S02]  /*10a50*/  IMAD.MOV.U32 R85, RZ, RZ, R25 ;  /* 0x000000ffff557224 */ /* 0x000fe400078e0019 */
[----:B------:R-:W1:Y:S01]  /*10a60*/  MUFU.EX2 R66, R66 ;  /* 0x0000004200427308 */ /* 0x000e620000000800 */
[----:B--2---:R-:W-:-:S01]  /*10a70*/  FADD.FTZ R51, R103, R92 ;  /* 0x0000005c67337221 */ /* 0x004fc20000010000 */
[----:B------:R-:W-:Y:S01]  /*10a80*/  F2FP.SATFINITE.E4M3.F32.PACK_AB_MERGE_C R171, R103, R72, RZ ;  /* 0x0000004867ab723e */ /* 0x000fe200048070ff */
[----:B------:R-:W-:-:S03]  /*10a90*/  IMAD.MOV.U32 R72, RZ, RZ, R25 ;  /* 0x000000ffff487224 */ /* 0x000fc600078e0019 */
[----:B------:R-:W-:Y:S01]  /*10aa0*/  F2FP.SATFINITE.E4M3.F32.PACK_AB_MERGE_C R171, R99, R62, R171 ;  /* 0x0000003e63ab723e */ /* 0x000fe200048070ab */
[----:B------:R-:W-:Y:S01]  /*10ab0*/  IMAD.MOV.U32 R62, RZ, RZ, R25 ;  /* 0x000000ffff3e7224 */ /* 0x000fe200078e0019 */
[----:B------:R-:W2:Y:S01]  /*10ac0*/  MUFU.EX2 R97, R97 ;  /* 0x0000006100617308 */ /* 0x000ea20000000800 */
[----:B0-----:R-:W-:-:S01]  /*10ad0*/  FADD.FTZ R92, R28, R49 ;  /* 0x000000311c5c7221 */ /* 0x001fc20000010000 */
[C-C-:B------:R-:W-:Y:S01]  /*10ae0*/  FFMA.FTZ R49, R2.reuse, R29, -R64.reuse ;  /* 0x0000001d02317223 */ /* 0x140fe20000010840 */
[----:B------:R-:W-:-:S05]  /*10af0*/  FFMA.FTZ R64, R2, R143, -R64 ;  /* 0x0000008f02407223 */ /* 0x000fca0000010840 */
        /* <DEDUP_REMOVED lines=15> */
[----:B-1----:R-:W-:-:S01]  /*10bf0*/  FADD.FTZ R53, R81, R94 ;  /* 0x0000005e51357221 */ /* 0x002fc20000010000 */
[----:B------:R-:W-:Y:S01]  /*10c00*/  F2FP.SATFINITE.E4M3.F32.PACK_AB_MERGE_C R173, R81, R74, RZ ;  /* 0x0000004a51ad723e */ /* 0x000fe200048070ff */
[----:B------:R-:W-:Y:S01]  /*10c10*/  IMAD.MOV.U32 R74, RZ, RZ, R25 ;  /* 0x000000ffff4a7224 */ /* 0x000fe200078e0019 */
[----:B------:R-:W-:Y:S02]  /*10c20*/  MOV R81, R25 ;  /* 0x0000001900517202 */ /* 0x000fe40000000f00 */
[----:B------:R-:W-:Y:S01]  /*10c30*/  F2FP.SATFINITE.E4M3.F32.PACK_AB_MERGE_C R173, R77, R66, R173 ;  /* 0x000000424dad723e */ /* 0x000fe200048070ad */
[----:B------:R-:W-:Y:S01]  /*10c40*/  IMAD.MOV.U32 R66, RZ, RZ, R25 ;  /* 0x000000ffff427224 */ /* 0x000fe200078e0019 */
[----:B------:R-:W1:Y:S01]  /*10c50*/  MUFU.EX2 R105, R105 ;  /* 0x0000006900697308 */ /* 0x000e620000000800 */
[----:B--2---:R-:W-:-:S01]  /*10c60*/  FADD.FTZ R92, R30, R51 ;  /* 0x000000331e5c7221 */ /* 0x004fc20000010000 */
[----:B------:R-:W-:-:S06]  /*10c70*/  IMAD.MOV.U32 R77, RZ, RZ, R25 ;  /* 0x000000ffff4d7224 */ /* 0x000fcc00078e0019 */
        /* <DEDUP_REMOVED lines=10> */
[----:B------:R-:W-:-:S06]  /*10d20*/  IMAD.MOV.U32 R53, RZ, RZ, R25 ;  /* 0x000000ffff357224 */ /* 0x000fcc00078e0019 */
[----:B------:R-:W1:Y:S01]  /*10d30*/  MUFU.EX2 R34, R34 ;  /* 0x0000002200227308 */ /* 0x000e620000000800 */
[----:B--2---:R-:W-:-:S01]  /*10d40*/  FADD.FTZ R51, R115, R92 ;  /* 0x0000005c73337221 */ /* 0x004fc20000010000 */
[----:B------:R-:W-:-:S04]  /*10d50*/  F2FP.SATFINITE.E4M3.F32.PACK_AB_MERGE_C R174, R115, R36, RZ ;  /* 0x0000002473ae723e */ /* 0x000fc800048070ff */
[----:B------:R-:W-:Y:S01]  /*10d60*/  F2FP.SATFINITE.E4M3.F32.PACK_AB_MERGE_C R174, R105, R30, R174 ;  /* 0x0000001e69ae723e */ /* 0x000fe200048070ae */
[----:B------:R-:W-:Y:S01]  /*10d70*/  IMAD.MOV.U32 R30, RZ, RZ, R25 ;  /* 0x000000ffff1e7224 */ /* 0x000fe200078e0019 */
[----:B------:R-:W2:Y:S01]  /*10d80*/  MUFU.EX2 R61, R61 ;  /* 0x0000003d003d7308 */ /* 0x000ea20000000800 */
[----:B0-----:R-:W-:-:S01]  /*10d90*/  FADD.FTZ R94, R83, R94 ;  /* 0x0000005e535e7221 */ /* 0x001fc20000010000 */
[----:B------:R-:W-:Y:S01]  /*10da0*/  F2FP.SATFINITE.E4M3.F32.PACK_AB_MERGE_C R175, R83, R80, RZ ;  /* 0x0000005053af723e */ /* 0x000fe200048070ff */
[--C-:B------:R-:W-:Y:S02]  /*10db0*/  IMAD.MOV.U32 R80, RZ, RZ, R25.reuse ;  /* 0x000000ffff507224 */ /* 0x100fe400078e0019 */
[----:B------:R-:W-:Y:S01]  /*10dc0*/  IMAD.MOV.U32 R83, RZ, RZ, R25 ;  /* 0x000000ffff537224 */ /* 0x000fe200078e0019 */
[----:B------:R-:W-:Y:S01]  /*10dd0*/  F2FP.SATFINITE.E4M3.F32.PACK_AB_MERGE_C R175, R79, R70, R175 ;  /* 0x000000464faf723e */ /* 0x000fe200048070af */
[----:B------:R-:W-:Y:S01]  /*10de0*/  IMAD.MOV.U32 R70, RZ, RZ, R25 ;  /* 0x000000ffff467224 */ /* 0x000fe200078e0019 */
[----:B------:R-:W0:Y:S01]  /*10df0*/  MUFU.EX2 R113, R113 ;  /* 0x0000007100717308 */ /* 0x000e220000000800 */
[----:B-1----:R-:W-:-:S01]  /*10e00*/  FADD.FTZ R92, R34, R51 ;  /* 0x00000033225c7221 */ /* 0x002fc20000010000 */
[----:B------:R-:W-:-:S06]  /*10e10*/  IMAD.MOV.U32 R79, RZ, RZ, R25 ;  /* 0x000000ffff4f7224 */ /* 0x000fcc00078e0019 */
        /* <DEDUP_REMOVED lines=8> */
[----:B------:R-:W-:-:S06]  /*10ea0*/  MOV R51, R25 ;  /* 0x0000001900337202 */ /* 0x000fcc0000000f00 */
[----:B------:R-:W2:Y:S01]  /*10eb0*/  MUFU.EX2 R82, R82 ;  /* 0x0000005200527308 */ /* 0x000ea20000000800 */
[----:B0-----:R-:W-:-:S07]  /*10ec0*/  FADD.FTZ R41, R65, R26 ;  /* 0x0000001a41297221 */ /* 0x001fce0000010000 */
        /* <DEDUP_REMOVED lines=8> */
[----:B------:R-:W-:Y:S01]  /*10f50*/  F2FP.SATFINITE.E4M3.F32.PACK_AB_MERGE_C R177, R82, R65, RZ ;  /* 0x0000004152b1723e */ /* 0x000fe200048070ff */
[----:B------:R-:W-:-:S02]  /*10f60*/  IMAD.MOV.U32 R65, RZ, RZ, R25 ;  /* 0x000000ffff417224 */ /* 0x000fc400078e0019 */
[----:B------:R-:W-:Y:S01]  /*10f70*/  IMAD.MOV.U32 R82, RZ, RZ, R25 ;  /* 0x000000ffff527224 */ /* 0x000fe200078e0019 */
[----:B------:R-:W-:Y:S01]  /*10f80*/  F2FP.SATFINITE.E4M3.F32.PACK_AB_MERGE_C R177, R76, R61, R177 ;  /* 0x0000003d4cb1723e */ /* 0x000fe200048070b1 */
[----:B------:R-:W-:Y:S01]  /*10f90*/  IMAD.MOV.U32 R61, RZ, RZ, R25 ;  /* 0x000000ffff3d7224 */ /* 0x000fe200078e0019 */
[----:B------:R-:W-:Y:S01]  /*10fa0*/  MUFU.EX2 R119, R119 ;  /* 0x0000007700777308 */ /* 0x000fe20000000800 */
[----:B0-----:R-:W-:-:S01]  /*10fb0*/  FADD.FTZ R36, R40, R121 ;  /* 0x0000007928247221 */ /* 0x001fc20000010000 */
[----:B------:R-:W-:-:S06]  /*10fc0*/  IMAD.MOV.U32 R76, RZ, RZ, R25 ;  /* 0x000000ffff4c7224 */ /* 0x000fcc00078e0019 */
[----:B------:R-:W0:Y:S01]  /*10fd0*/  MUFU.EX2 R78, R78 ;  /* 0x0000004e004e7308 */ /* 0x000e220000000800 */
[----:B-1----:R-:W-:-:S07]  /*10fe0*/  FADD.FTZ R41, R63, R32 ;  /* 0x000000203f297221 */ /* 0x002fce0000010000 */
[----:B------:R-:W-:Y:S08]  /*10ff0*/  MUFU.EX2 R46, R46 ;  /* 0x0000002e002e7308 */ /* 0x000ff00000000800 */
[----:B------:R-:W1:Y:S01]  /*11000*/  MUFU.EX2 R45, R45 ;  /* 0x0000002d002d7308 */ /* 0x000e620000000800 */
[----:B0-----:R-:W-:-:S01]  /*11010*/  FADD.FTZ R32, R78, R41 ;  /* 0x000000294e207221 */ /* 0x001fc20000010000 */
[----:B------:R-:W-:-:S06]  /*11020*/  IMAD.MOV.U32 R41, RZ, RZ, R25 ;  /* 0x000000ffff297224 */ /* 0x000fcc00078e0019 */
[----:B------:R-:W0:Y:S08]  /*11030*/  MUFU.EX2 R123, R123 ;  /* 0x0000007b007b7308 */ /* 0x000e300000000800 */
[----:B------:R-:W2:Y:S01]  /*11040*/  MUFU.EX2 R86, R86 ;  /* 0x0000005600567308 */ /* 0x000ea20000000800 */
[----:B-1----:R-:W-:-:S01]  /*11050*/  FADD.FTZ R15, R45, R32 ;  /* 0x000000202d0f7221 */ /* 0x002fc20000010000 */
[----:B------:R-:W-:-:S06]  /*11060*/  IMAD.MOV.U32 R32, RZ, RZ, R25 ;  /* 0x000000ffff207224 */ /* 0x000fcc00078e0019 */
[----:B------:R-:W-:Y:S01]  /*11070*/  MUFU.EX2 R35, R35 ;  /* 0x0000002300237308 */ /* 0x000fe20000000800 */
[----:B0-----:R-:W-:-:S04]  /*11080*/  F2FP.SATFINITE.E4M3.F32.PACK_AB_MERGE_C R178, R123, R46, RZ ;  /* 0x0000002e7bb2723e */ /* 0x001fc800048070ff */
[----:B------:R-:W-:Y:S01]  /*11090*/  F2FP.SATFINITE.E4M3.F32.PACK_AB_MERGE_C R178, R119, R40, R178 ;  /* 0x0000002877b2723e */ /* 0x000fe200048070b2 */
[----:B------:R-:W-:Y:S02]  /*110a0*/  IMAD.MOV.U32 R40, RZ, RZ, R25 ;  /* 0x000000ffff287224 */ /* 0x000fe400078e0019 */
[----:B------:R0:W1:Y:S01]  /*110b0*/  MUFU.EX2 R3, R67 ;  /* 0x0000004300037308 */ /* 0x0000620000000800 */
[C---:B--2---:R-:W-:Y:S01]  /*110c0*/  F2FP.SATFINITE.E4M3.F32.PACK_AB_MERGE_C R45, R86.reuse, R45, RZ ;  /* 0x0000002d562d723e */ /* 0x044fe200048070ff */
[----:B------:R-:W-:-:S03]  /*110d0*/  FADD.FTZ R86, R86, R15 ;  /* 0x0000000f56567221 */ /* 0x000fc60000010000 */
[----:B------:R-:W-:Y:S01]  /*110e0*/  F2FP.SATFINITE.E4M3.F32.PACK_AB_MERGE_C R179, R78, R63, R45 ;  /* 0x0000003f4eb3723e */ /* 0x000fe2000480702d */
[--C-:B------:R-:W-:Y:S01]  /*110f0*/  IMAD.MOV.U32 R78, RZ, RZ, R25.reuse ;  /* 0x000000ffff4e7224 */ /* 0x100fe200078e0019 */
[-C--:B------:R-:W-:Y:S01]  /*11100*/  MOV R45, R25.reuse ;  /* 0x00000019002d7202 */ /* 0x080fe20000000f00 */
[----:B------:R-:W2:Y:S01]  /*11110*/  MUFU.EX2 R38, R38 ;  /* 0x0000002600267308 */ /* 0x000ea20000000800 */
[----:B------:R-:W-:Y:S01]  /*11120*/  MOV R63, R25 ;  /* 0x00000019003f7202 */ /* 0x000fe20000000f00 */
[----:B0-----:R-:W-:-:S06]  /*11130*/  IMAD.MOV.U32 R67, RZ, RZ, R25 ;  /* 0x000000ffff437224 */ /* 0x001fcc00078e0019 */
[----:B------:R0:W-:Y:S01]  /*11140*/  MUFU.EX2 R20, R49 ;  /* 0x0000003100147308 */ /* 0x0001e20000000800 */
[----:B-1----:R-:W-:-:S01]  /*11150*/  FADD.FTZ R21, R3, R86 ;  /* 0x0000005603157221 */ /* 0x002fc20000010000 */
[----:B------:R-:W-:-:S06]  /*11160*/  IMAD.MOV.U32 R86, RZ, RZ, R25 ;  /* 0x000000ffff567224 */ /* 0x000fcc00078e0019 */
[----:B------:R-:W1:Y:S01]  /*11170*/  MUFU.EX2 R84, R84 ;  /* 0x0000005400547308 */ /* 0x000e620000000800 */
[----:B0-----:R-:W-:-:S04]  /*11180*/  FADD.FTZ R49, R119, R36 ;  /* 0x0000002477317221 */ /* 0x001fc80000010000 */
[----:B------:R-:W-:Y:S01]  /*11190*/  FADD.FTZ R36, R46, R49 ;  /* 0x000000312e247221 */ /* 0x000fe20000010000 */
[----:B------:R-:W-:Y:S02]  /*111a0*/  IMAD.MOV.U32 R46, RZ, RZ, R25 ;  /* 0x000000ffff2e7224 */ /* 0x000fe400078e0019 */
[----:B------:R-:W0:Y:S01]  /*111b0*/  MUFU.EX2 R39, R39 ;  /* 0x0000002700277308 */ /* 0x000e220000000800 */
[----:B------:R-:W-:-:S01]  /*111c0*/  FADD.FTZ R36, R123, R36 ;  /* 0x000000247b247221 */ /* 0x000fc20000010000 */
[----:B------:R-:W-:-:S03]  /*111d0*/  IMAD.MOV.U32 R49, RZ, RZ, R25 ;  /* 0x000000ffff317224 */ /* 0x000fc600078e0019 */
[----:B------:R-:W-:Y:S01]  /*111e0*/  FADD.FTZ R15, R35, R36 ;  /* 0x00000024230f7221 */ /* 0x000fe20000010000 */
[----:B------:R-:W-:Y:S02]  /*111f0*/  IMAD.MOV.U32 R36, RZ, RZ, R25 ;  /* 0x000000ffff247224 */ /* 0x000fe400078e0019 */
[----:B------:R-:W3:Y:S01]  /*11200*/  MUFU.EX2 R47, R47 ;  /* 0x0000002f002f7308 */ /* 0x000ee20000000800 */
[----:B--2---:R-:W-:-:S01]  /*11210*/  FADD.FTZ R24, R38, R15 ;  /* 0x0000000f26187221 */ /* 0x004fc20000010000 */
[----:B-1----:R-:W-:-:S06]  /*11220*/  FADD.FTZ R28, R84, R21 ;  /* 0x00000015541c7221 */ /* 0x002fcc0000010000 */
[----:B------:R-:W1:Y:S01]  /*11230*/  MUFU.EX2 R50, R50 ;  /* 0x0000003200327308 */ /* 0x000e620000000800 */
[----:B0-----:R-:W-:-:S07]  /*11240*/  FADD.FTZ R15, R39, R24 ;  /* 0x00000018270f7221 */ /* 0x001fce0000010000 */
[----:B------:R-:W0:Y:S01]  /*11250*/  MUFU.EX2 R88, R88 ;  /* 0x0000005800587308 */ /* 0x000e220000000800 */
[----:B---3--:R-:W-:-:S07]  /*11260*/  FADD.FTZ R21, R47, R28 ;  /* 0x0000001c2f157221 */ /* 0x008fce0000010000 */
[----:B------:R-:W2:Y:S01]  /*11270*/  MUFU.EX2 R42, R42 ;  /* 0x0000002a002a7308 */ /* 0x000ea20000000800 */
[----:B-1----:R-:W-:-:S01]  /*11280*/  FADD.FTZ R15, R50, R15 ;  /* 0x0000000f320f7221 */ /* 0x002fc20000010000 */
[----:B------:R-:W-:Y:S01]  /*11290*/  F2FP.SATFINITE.E4M3.F32.PACK_AB_MERGE_C R180, R50, R39, RZ ;  /* 0x0000002732b4723e */ /* 0x000fe200048070ff */
[--C-:B------:R-:W-:Y:S01]  /*112a0*/  IMAD.MOV.U32 R50, RZ, RZ, R25.reuse ;  /* 0x000000ffff327224 */ /* 0x100fe200078e0019 */
[----:B------:R-:W-:Y:S02]  /*112b0*/  MOV R39, R25 ;  /* 0x0000001900277202 */ /* 0x000fe40000000f00 */
[----:B------:R-:W-:Y:S01]  /*112c0*/  F2FP.SATFINITE.E4M3.F32.PACK_AB_MERGE_C R180, R38, R35, R180 ;  /* 0x0000002326b4723e */ /* 0x000fe200048070b4 */
[----:B------:R-:W-:Y:S01]  /*112d0*/  IMAD.MOV.U32 R35, RZ, RZ, R25 ;  /* 0x000000ffff237224 */ /* 0x000fe200078e0019 */
[----:B------:R1:W3:Y:S01]  /*112e0*/  MUFU.EX2 R29, R57 ;  /* 0x00000039001d7308 */ /* 0x0002e20000000800 */
[C---:B0-----:R-:W-:Y:S01]  /*112f0*/  F2FP.SATFINITE.E4M3.F32.PACK_AB_MERGE_C R47, R88.reuse, R47, RZ ;  /* 0x0000002f582f723e */ /* 0x041fe200048070ff */
[----:B------:R-:W-:Y:S01]  /*11300*/  FADD.FTZ R88, R88, R21 ;  /* 0x0000001558587221 */ /* 0x000fe20000010000 */
[----:B------:R-:W-:-:S02]  /*11310*/  IMAD.MOV.U32 R38, RZ, RZ, R25 ;  /* 0x000000ffff267224 */ /* 0x000fc400078e0019 */
[----:B------:R-:W-:Y:S01]  /*11320*/  F2FP.SATFINITE.E4M3.F32.PACK_AB_MERGE_C R181, R84, R3, R47 ;  /* 0x0000000354b5723e */ /* 0x000fe2000480702f */
[----:B------:R-:W-:Y:S02]  /*11330*/  IMAD.MOV.U32 R47, RZ, RZ, R25 ;  /* 0x000000ffff2f7224 */ /* 0x000fe400078e0019 */
[----:B------:R-:W0:Y:S01]  /*11340*/  MUFU.EX2 R125, R125 ;  /* 0x0000007d007d7308 */ /* 0x000e220000000800 */
[----:B--2---:R-:W-:-:S01]  /*11350*/  FADD.FTZ R24, R42, R15 ;  /* 0x0000000f2a187221 */ /* 0x004fc20000010000 */
[----:B-1----:R-:W-:Y:S01]  /*11360*/  MOV R57, R25 ;  /* 0x0000001900397202 */ /* 0x002fe20000000f00 */
[----:B------:R-:W-:-:S05]  /*11370*/  IMAD.MOV.U32 R84, RZ, RZ, R25 ;  /* 0x000000ffff547224 */ /* 0x000fca00078e0019 */
[----:B------:R-:W1:Y:S01]  /*11380*/  MUFU.EX2 R90, R90 ;  /* 0x0000005a005a7308 */ /* 0x000e620000000800 */
[----:B---3--:R-:W-:-:S07]  /*11390*/  FADD.FTZ R15, R29, R88 ;  /* 0x000000581d0f7221 */ /* 0x008fce0000010000 */
[----:B------:R-:W-:Y:S01]  /*113a0*/  MUFU.EX2 R127, R127 ;  /* 0x0000007f007f7308 */ /* 0x000fe20000000800 */
[----:B0-----:R-:W-:-:S07]  /*113b0*/  FADD.FTZ R28, R125, R24 ;  /* 0x000000187d1c7221 */ /* 0x001fce0000010000 */
[----:B------:R-:W0:Y:S01]  /*113c0*/  MUFU.EX2 R48, R48 ;  /* 0x0000003000307308 */ /* 0x000e220000000800 */
[----:B-1----:R-:W-:-:S07]  /*113d0*/  FADD.FTZ R15, R90, R15 ;  /* 0x0000000f5a0f7221 */ /* 0x002fce0000010000 */
[----:B------:R-:W1:Y:S08]  /*113e0*/  MUFU.EX2 R59, R59 ;  /* 0x0000003b003b7308 */ /* 0x000e700000000800 */
[----:B------:R-:W2:Y:S01]  /*113f0*/  MUFU.EX2 R43, R43 ;  /* 0x0000002b002b7308 */ /* 0x000ea20000000800 */
[----:B0-----:R-:W-:Y:S01]  /*11400*/  F2FP.SATFINITE.E4M3.F32.PACK_AB_MERGE_C R182, R48, R127, RZ ;  /* 0x0000007f30b6723e */ /* 0x001fe200048070ff */
[----:B------:R-:W-:Y:S01]  /*11410*/  FADD.FTZ R127, R127, R28 ;  /* 0x0000001c7f7f7221 */ /* 0x000fe20000010000 */
[----:B------:R-:W-:-:S02]  /*11420*/  FADD.FTZ R28, R20, R15 ;  /* 0x0000000f141c7221 */ /* 0x000fc40000010000 */
[----:B------:R-:W-:Y:S01]  /*11430*/  F2FP.SATFINITE.E4M3.F32.PACK_AB_MERGE_C R182, R125, R42, R182 ;  /* 0x0000002a7db6723e */ /* 0x000fe200048070b6 */
[----:B------:R-:W-:-:S01]  /*11440*/  FADD.FTZ R48, R48, R127 ;  /* 0x0000007f30307221 */ /* 0x000fc20000010000 */
[----:B------:R-:W-:Y:S01]  /*11450*/  IMAD.MOV.U32 R42, RZ, RZ, R25 ;  /* 0x000000ffff2a7224 */ /* 0x000fe200078e0019 */
[----:B------:R0:W3:Y:S01]  /*11460*/  MUFU.EX2 R26, R33 ;  /* 0x00000021001a7308 */ /* 0x0000e20000000800 */
[C---:B-1----:R-:W-:Y:S01]  /*11470*/  F2FP.SATFINITE.E4M3.F32.PACK_AB_MERGE_C R21, R59.reuse, R20, RZ ;  /* 0x000000143b15723e */ /* 0x042fe200048070ff */
[----:B------:R-:W-:-:S03]  /*11480*/  FADD.FTZ R59, R59, R28 ;  /* 0x0000001c3b3b7221 */ /* 0x000fc60000010000 */
[----:B------:R-:W-:Y:S01]  /*11490*/  F2FP.SATFINITE.E4M3.F32.PACK_AB_MERGE_C R183, R90, R29, R21 ;  /* 0x0000001d5ab7723e */ /* 0x000fe20004807015 */
[----:B------:R-:W-:Y:S01]  /*114a0*/  VIADD R21, R27, 0xfffffffe ;  /* 0xfffffffe1b157836 */ /* 0x000fe20000000000 */
[----:B------:R-:W-:Y:S01]  /*114b0*/  MOV R27, R25 ;  /* 0x00000019001b7202 */ /* 0x000fe20000000f00 */
[----:B------:R-:W1:Y:S01]  /*114c0*/  MUFU.EX2 R52, R52 ;  /* 0x0000003400347308 */ /* 0x000e620000000800 */
[----:B--2---:R-:W-:-:S01]  /*114d0*/  FADD.FTZ R15, R43, R48 ;  /* 0x000000302b0f7221 */ /* 0x004fc20000010000 */
[--C-:B------:R-:W-:Y:S01]  /*114e0*/  IMAD.MOV.U32 R29, RZ, RZ, R25.reuse ;  /* 0x000000ffff1d7224 */ /* 0x100fe200078e0019 */
[----:B------:R-:W-:Y:S01]  /*114f0*/  ISETP.GE.AND P1, PT, R21, R202, PT ;  /* 0x000000ca1500720c */ /* 0x000fe20003f26270 */
[----:B------:R-:W-:Y:S01]  /*11500*/  IMAD.MOV.U32 R48, RZ, RZ, R25 ;  /* 0x000000ffff307224 */ /* 0x000fe200078e0019 */
[----:B0-----:R-:W-:-:S03]  /*11510*/  MOV R33, R25 ;  /* 0x0000001900217202 */ /* 0x001fc60000000f00 */
[----:B------:R-:W0:Y:S01]  /*11520*/  MUFU.EX2 R31, R31 ;  /* 0x0000001f001f7308 */ /* 0x000e220000000800 */
[----:B---3--:R-:W-:-:S01]  /*11530*/  FADD.FTZ R20, R26, R59 ;  /* 0x0000003b1a147221 */ /* 0x008fc20000010000 */
[----:B------:R-:W-:-:S06]  /*11540*/  IMAD.MOV.U32 R59, RZ, RZ, R25 ;  /* 0x000000ffff3b7224 */ /* 0x000fcc00078e0019 */
[----:B------:R-:W-:Y:S01]  /*11550*/  MUFU.EX2 R54, R54 ;  /* 0x0000003600367308 */ /* 0x000fe20000000800 */
[----:B-1----:R-:W-:-:S07]  /*11560*/  FADD.FTZ R15, R52, R15 ;  /* 0x0000000f340f7221 */ /* 0x002fce0000010000 */
[----:B------:R-:W1:Y:S01]  /*11570*/  MUFU.EX2 R129, R129 ;  /* 0x0000008100817308 */ /* 0x000e620000000800 */
[----:B0-----:R-:W-:-:S07]  /*11580*/  FADD.FTZ R20, R31, R20 ;  /* 0x000000141f147221 */ /* 0x001fce0000010000 */
[----:B------:R-:W0:Y:S08]  /*11590*/  MUFU.EX2 R37, R37 ;  /* 0x0000002500257308 */ /* 0x000e300000000800 */
[----:B------:R-:W2:Y:S01]  /*115a0*/  MUFU.EX2 R12, R135 ;  /* 0x00000087000c7308 */ /* 0x000ea20000000800 */
[----:B-1----:R-:W-:Y:S01]  /*115b0*/  F2FP.SATFINITE.E4M3.F32.PACK_AB_MERGE_C R184, R129, R54, RZ ;  /* 0x0000003681b8723e */ /* 0x002fe200048070ff */
[----:B------:R-:W-:-:S03]  /*115c0*/  FADD.FTZ R54, R54, R15 ;  /* 0x0000000f36367221 */ /* 0x000fc60000010000 */
[----:B------:R-:W-:Y:S01]  /*115d0*/  F2FP.SATFINITE.E4M3.F32.PACK_AB_MERGE_C R184, R52, R43, R184 ;  /* 0x0000002b34b8723e */ /* 0x000fe200048070b8 */
[----:B------:R-:W-:-:S01]  /*115e0*/  FADD.FTZ R129, R129, R54 ;  /* 0x0000003681817221 */ /* 0x000fc20000010000 */
[----:B------:R-:W-:Y:S01]  /*115f0*/  IMAD.MOV.U32 R43, RZ, RZ, R25 ;  /* 0x000000ffff2b7224 */ /* 0x000fe200078e0019 */
[----:B------:R-:W-:Y:S01]  /*11600*/  MUFU.EX2 R58, R58 ;  /* 0x0000003a003a7308 */ /* 0x000fe20000000800 */
[----:B0-----:R-:W-:-:S01]  /*11610*/  FADD.FTZ R15, R37, R20 ;  /* 0x00000014250f7221 */ /* 0x001fc20000010000 */
        /* <DEDUP_REMOVED lines=14> */
[C---:B------:R-:W-:Y:S01]  /*11700*/  F2FP.SATFINITE.E4M3.F32.PACK_AB_MERGE_C R186, R131.reuse, R56, R28 ;  /* 0x0000003883ba723e */ /* 0x040fe2000480701c */
[--C-:B------:R-:W-:Y:S02]  /*11710*/  IMAD.MOV.U32 R28, RZ, RZ, R25.reuse ;  /* 0x000000ffff1c7224 */ /* 0x100fe400078e0019 */
[----:B------:R-:W-:Y:S01]  /*11720*/  FADD.FTZ R131, R131, R20 ;  /* 0x0000001483837221 */ /* 0x000fe20000010000 */
[----:B------:R-:W-:Y:S02]  /*11730*/  IMAD.MOV.U32 R56, RZ, RZ, R25 ;  /* 0x000000ffff387224 */ /* 0x000fe400078e0019 */
[----:B------:R-:W-:Y:S01]  /*11740*/  MUFU.EX2 R141, R141 ;  /* 0x0000008d008d7308 */ /* 0x000fe20000000800 */
[----:B--2---:R-:W-:-:S01]  /*11750*/  FADD.FTZ R15, R137, R12 ;  /* 0x0000000c890f7221 */ /* 0x004fc20000010000 */
[----:B------:R-:W-:-:S06]  /*11760*/  FADD.FTZ R58, R58, R131 ;  /* 0x000000833a3a7221 */ /* 0x000fcc0000010000 */
[----:B------:R-:W1:Y:S01]  /*11770*/  MUFU.EX2 R64, R64 ;  /* 0x0000004000407308 */ /* 0x000e620000000800 */
[----:B0-----:R-:W-:-:S01]  /*11780*/  FADD.FTZ R12, R24, R15 ;  /* 0x0000000f180c7221 */ /* 0x001fc20000010000 */
[----:B-1----:R-:W-:-:S03]  /*11790*/  F2FP.SATFINITE.E4M3.F32.PACK_AB_MERGE_C R3, R64, R141, RZ ;  /* 0x0000008d4003723e */ /* 0x002fc600048070ff */
[----:B------:R-:W-:Y:S01]  /*117a0*/  FADD.FTZ R141, R141, R12 ;  /* 0x0000000c8d8d7221 */ /* 0x000fe20000010000 */
[----:B------:R-:W-:Y:S01]  /*117b0*/  F2FP.SATFINITE.E4M3.F32.PACK_AB_MERGE_C R187, R24, R137, R3 ;  /* 0x0000008918bb723e */ /* 0x000fe20004807003 */
[----:B------:R-:W-:Y:S02]  /*117c0*/  FADD.FTZ R3, R133, R58 ;  /* 0x0000003a85037221 */ /* 0x000fe40000010000 */
        /* <DEDUP_REMOVED lines=40> */
[----:B------:R-:W-:-:S07]  /*11a50*/  CS2R R24, SRZ ;  /* 0x0000000000187805 */ /* 0x000fce000001ff00 */
.L_x_7919:
        /* <DEDUP_REMOVED lines=8> */
.L_x_7909:
[----:B------:R-:W-:Y:S02]  /*11ae0*/  IADD3 R13, R219, 0x1, RZ ;  /* 0x00000001db0d7810 */ /* 0x000fe40007ffe0ff */
[----:B------:R-:W-:Y:S02]  /*11af0*/  SHF.L.U32 R14, R196, 0x1f, RZ ;  /* 0x0000001fc40e7819 */ /* 0x000fe400000006ff */
[----:B------:R-:W-:-:S04]  /*11b00*/  ISETP.NE.AND P2, PT, R13, 0x2, PT ;  /* 0x000000020d00780c */ /* 0x000fc80003f45270 */
[----:B------:R-:W-:-:S05]  /*11b10*/  SEL R13, R13, RZ, P2 ;  /* 0x000000ff0d0d7207 */ /* 0x000fca0001000000 */
[----:B------:R-:W-:-:S04]  /*11b20*/  IMAD R13, R13, 0x8, R18 ;  /* 0x000000080d0d7824 */ /* 0x000fc800078e0212 */
[----:B------:R0:W1:Y:S01]  /*11b30*/  SYNCS.PHASECHK.TRANS64.TRYWAIT P2, [R13+URZ+0x22830], R14 ;  /* 0x0228300e0d0075a7 */ /* 0x000062000804017f */
[----:B------:R-:W-:Y:S05]  /*11b40*/  @!P0 BRA `(.L_x_7910) ;  /* 0x0000000000048947 */ /* 0x000fea0003800000 */
[----:B------:R-:W-:Y:S01]  /*11b50*/  BPT.TRAP 0x1 ;  /* 0x000000040000795c */ /* 0x000fe20000300000 */
.L_x_7910:
[----:B------:R-:W-:Y:S04]  /*11b60*/  BSSY B0, `(.L_x_7908) ;  /* 0x0000004000007945 */ /* 0x000fe80003800000 */
[----:B-1----:R-:W-:Y:S05]  /*11b70*/  @P2 BRA `(.L_x_7911) ;  /* 0x0000000000082947 */ /* 0x002fea0003800000 */
[----:B------:R-:W1:Y:S02]  /*11b80*/  SYNCS.PHASECHK.TRANS64.TRYWAIT P2, [R13+URZ+0x22830], R14 ;  /* 0x0228300e0d0075a7 */ /* 0x000e64000804017f */
[----:B-1----:R-:W-:Y:S05]  /*11b90*/  @!P2 BRA `(.L_x_7912) ;  /* 0x000001100090a947 */ /* 0x002fea0003800000 */
.L_x_7911:
[----:B------:R-:W-:Y:S05]  /*11ba0*/  BSYNC B0 ;  /* 0x0000000000007941 */ /* 0x000fea0003800000 */
.L_x_7908:
[----:B01----:R-:W0:Y:S01]  /*11bb0*/  S2R R13, SR_TID.X ;  /* 0x00000000000d7919 */ /* 0x003e220000002100 */
[----:B------:R-:W-:Y:S01]  /*11bc0*/  VIADD R194, R219, 0x1 ;  /* 0x00000001dbc27836 */ /* 0x000fe20000000000 */
[----:B------:R-:W-:Y:S05]  /*11bd0*/  WARPSYNC.ALL ;  /* 0x0000000000007948 */ /* 0x000fea0003800000 */
[----:B------:R-:W-:Y:S01]  /*11be0*/  ISETP.NE.AND P2, PT, R194, 0x2, PT ;  /* 0x00000002c200780c */ /* 0x000fe20003f45270 */
[----:B------:R-:W-:Y:S01]  /*11bf0*/  IMAD.MOV.U32 R89, RZ, RZ, 0x40000040 ;  /* 0x40000040ff597424 */ /* 0x000fe200078e00ff */
[----:B------:R-:W-:Y:S01]  /*11c00*/  R2UR UR28, R4 ;  /* 0x00000000041c72ca */ /* 0x000fe200000e0000 */
[----:B------:R-:W-:Y:S01]  /*11c10*/  IMAD.MOV.U32 R91, RZ, RZ, 0x40000040 ;  /* 0x40000040ff5b7424 */ /* 0x000fe200078e00ff */
[----:B------:R-:W-:Y:S01]  /*11c20*/  SEL R194, R194, RZ, P2 ;  /* 0x000000ffc2c27207 */ /* 0x000fe20001000000 */
[----:B------:R-:W-:Y:S01]  /*11c30*/  IMAD.MOV.U32 R15, RZ, RZ, 0x40000040 ;  /* 0x40000040ff0f7424 */ /* 0x000fe200078e00ff */
[----:B------:R-:W-:Y:S01]  /*11c40*/  R2UR UR31, R89 ;  /* 0x00000000591f72ca */ /* 0x000fe200000e0000 */
[----:B------:R-:W-:Y:S01]  /*11c50*/  IMAD.MOV.U32 R93, RZ, RZ, 0x40000040 ;  /* 0x40000040ff5d7424 */ /* 0x000fe200078e00ff */
[----:B------:R-:W-:Y:S01]  /*11c60*/  R2UR UR29, R5 ;  /* 0x00000000051d72ca */ /* 0x000fe200000e0000 */
[----:B------:R-:W-:Y:S01]  /*11c70*/  IMAD R88, R194, 0x500, R0 ;  /* 0x00000500c2587824 */ /* 0x000fe200078e0200 */
[----:B------:R-:W-:Y:S01]  /*11c80*/  R2UR UR35, R91 ;  /* 0x000000005b2372ca */ /* 0x000fe200000e0000 */
[----:B------:R-:W-:Y:S01]  /*11c90*/  IMAD.MOV.U32 R95, RZ, RZ, 0x40000040 ;  /* 0x40000040ff5f7424 */ /* 0x000fe200078e00ff */
[----:B------:R-:W-:Y:S01]  /*11ca0*/  R2UR UR32, R4 ;  /* 0x00000000042072ca */ /* 0x000fe200000e0000 */
[C---:B------:R-:W-:Y:S01]  /*11cb0*/  VIADD R90, R88.reuse, 0x100 ;  /* 0x00000100585a7836 */ /* 0x040fe20000000000 */
[C---:B------:R-:W-:Y:S01]  /*11cc0*/  R2UR UR30, R88.reuse ;  /* 0x00000000581e72ca */ /* 0x040fe200000e0000 */
[----:B------:R-:W-:Y:S01]  /*11cd0*/  VIADD R92, R88, 0x300 ;  /* 0x00000300585c7836 */ /* 0x000fe20000000000 */
[----:B------:R-:W-:-:S02]  /*11ce0*/  R2UR UR33, R5 ;  /* 0x00000000052172ca */ /* 0x000fc400000e0000 */
[----:B------:R-:W-:Y:S01]  /*11cf0*/  R2UR UR34, R90 ;  /* 0x000000005a2272ca */ /* 0x000fe200000e0000 */
[C---:B------:R-:W-:Y:S01]  /*11d00*/  VIADD R90, R88.reuse, 0x400 ;  /* 0x00000400585a7836 */ /* 0x040fe20000000000 */
[----:B------:R-:W-:Y:S02]  /*11d10*/  IADD3 R14, R88, 0x200, RZ ;  /* 0x00000200580e7810 */ /* 0x000fe40007ffe0ff */
[----:B------:R-:W-:Y:S02]  /*11d20*/  R2UR UR43, R15 ;  /* 0x000000000f2b72ca */ /* 0x000fe400000e0000 */
[----:B------:R-:W-:Y:S02]  /*11d30*/  R2UR UR42, R14 ;  /* 0x000000000e2a72ca */ /* 0x000fe400000e0000 */
[----:B0-----:R-:W-:Y:S02]  /*11d40*/  SHF.R.U32.HI R13, RZ, 0x7, R13 ;  /* 0x00000007ff0d7819 */ /* 0x001fe4000001160d */
[----:B------:R-:W-:-:S02]  /*11d50*/  R2UR UR40, R4 ;  /* 0x00000000042872ca */ /* 0x000fc400000e0000 */
[----:B------:R-:W-:Y:S01]  /*11d60*/  R2UR UR41, R5 ;  /* 0x00000000052972ca */ /* 0x000fe200000e0000 */
[----:B------:R-:W-:Y:S01]  /*11d70*/  VIADD R94, R13, 0x8 ;  /* 0x000000080d5e7836 */ /* 0x000fe20000000000 */
[----:B------:R-:W-:Y:S01]  /*11d80*/  R2UR UR8, R90 ;  /* 0x000000005a0872ca */ /* 0x000fe200000e0000 */
[----:B------:R-:W-:Y:S01]  /*11d90*/  VIADD R90, R88, 0x202 ;  /* 0x00000202585a7836 */ /* 0x000fe20000000000 */
[----:B------:R-:W-:Y:S02]  /*11da0*/  R2UR UR51, R91 ;  /* 0x000000005b3372ca */ /* 0x000fe400000e0000 */
[----:B------:R0:W-:Y:S01]  /*11db0*/  BAR.SYNC.DEFER_BLOCKING R94, 0x100 ;  /* 0x0004005e0000751d */ /* 0x0001e20000010000 */
[----:B------:R-:W-:Y:S01]  /*11dc0*/  R2UR UR6, R92 ;  /* 0x000000005c0672ca */ /* 0x000fe200000e0000 */
[----:B------:R-:W-:Y:S01]  /*11dd0*/  VIADD R92, R88, 0x102 ;  /* 0x00000102585c7836 */ /* 0x000fe20000000000 */
[----:B------:R-:W-:Y:S01]  /*11de0*/  R2UR UR50, R90 ;  /* 0x000000005a3272ca */ /* 0x000fe200000e0000 */
[----:B------:R-:W-:Y:S01]  /*11df0*/  VIADD R90, R88, 0x402 ;  /* 0x00000402585a7836 */ /* 0x000fe20000000000 */
[----:B------:R-:W-:-:S02]  /*11e00*/  R2UR UR7, R93 ;  /* 0x000000005d0772ca */ /* 0x000fc400000e0000 */
[----:B------:R-:W-:Y:S01]  /*11e10*/  R2UR UR48, R4 ;  /* 0x00000000043072ca */ /* 0x000fe200000e0000 */
[----:B0-----:R-:W-:Y:S01]  /*11e20*/  VIADD R94, R88, 0x4 ;  /* 0x00000004585e7836 */ /* 0x001fe20000000000 */
[----:B------:R-:W-:Y:S02]  /*11e30*/  R2UR UR49, R5 ;  /* 0x00000000053172ca */ /* 0x000fe400000e0000 */
[----:B------:R-:W-:Y:S02]  /*11e40*/  MOV R13, UR38 ;  /* 0x00000026000d7c02 */ /* 0x000fe40008000f00 */
[----:B------:R-:W-:Y:S02]  /*11e50*/  R2UR UR38, R92 ;  /* 0x000000005c2672ca */ /* 0x000fe400000e0000 */
[----:B------:R-:W-:Y:S02]  /*11e60*/  R2UR UR39, R93 ;  /* 0x000000005d2772ca */ /* 0x000fe400000e0000 */
[----:B------:R-:W-:Y:S01]  /*11e70*/  MOV R92, UR51 ;  /* 0x00000033005c7c02 */ /* 0x000fe20008000f00 */
[----:B------:R-:W-:Y:S01]  /*11e80*/  UMOV UR51, UR7 ;  /* 0x0000000700337c82 */ /* 0x000fe20008000000 */
[----:B------:R-:W-:Y:S01]  /*11e90*/  MOV R93, UR50 ;  /* 0x00000032005d7c02 */ /* 0x000fe20008000f00 */
[----:B------:R-:W-:Y:S01]  /*11ea0*/  UMOV UR50, UR6 ;  /* 0x0000000600327c82 */ /* 0x000fe20008000000 */
[----:B------:R-:W-:-:S02]  /*11eb0*/  IADD3 R14, R88, 0x2, RZ ;  /* 0x00000002580e7810 */ /* 0x000fc40007ffe0ff */
[----:B------:R-:W-:Y:S01]  /*11ec0*/  R2UR UR58, R90 ;  /* 0x000000005a3a72ca */ /* 0x000fe200000e0000 */
[----:B------:R-:W-:Y:S01]  /*11ed0*/  WARPGROUP.ARRIVE ;  /* 0x00000000000079c5 */ /* 0x000fe20000000000 */
[----:B------:R-:W-:Y:S01]  /*11ee0*/  R2UR UR4, R14 ;  /* 0x000000000e0472ca */ /* 0x000fe200000e0000 */
[C---:B------:R-:W-:Y:S01]  /*11ef0*/  VIADD R14, R88.reuse, 0x302 ;  /* 0x00000302580e7836 */ /* 0x040fe20000000000 */
[----:B------:R-:W-:Y:S01]  /*11f00*/  R2UR UR9, R91 ;  /* 0x000000005b0972ca */ /* 0x000fe200000e0000 */
[----:B------:R-:W-:Y:S01]  /*11f10*/  VIADD R90, R88, 0x204 ;  /* 0x00000204585a7836 */ /* 0x000fe20000000000 */
[----:B------:R-:W-:Y:S01]  /*11f20*/  MOV R220, UR37 ;  /* 0x0000002500dc7c02 */ /* 0x000fe20008000f00 */
[----:B------:R-:W-:Y:S01]  /*11f30*/  QGMMA.64x32x32.F32.E4M3.E4M3 R152, gdesc[UR28], RZ, !UPT, gsb0 ;  /* 0x006000001c9879f3 */ /* 0x000fe2000c0008ff */
[----:B------:R-:W-:Y:S02]  /*11f40*/  R2UR UR54, R14 ;  /* 0x000000000e3672ca */ /* 0x000fe400000e0000 */
[----:B------:R-:W-:-:S02]  /*11f50*/  IADD3 R14, R88, 0x104, RZ ;  /* 0x00000104580e7810 */ /* 0x000fc40007ffe0ff */
[----:B------:R-:W-:Y:S01]  /*11f60*/  R2UR UR14, R90 ;  /* 0x000000005a0e72ca */ /* 0x000fe200000e0000 */
[----:B------:R-:W-:Y:S01]  /*11f70*/  VIADD R90, R88, 0x404 ;  /* 0x00000404585a7836 */ /* 0x000fe20000000000 */
[----:B------:R-:W-:Y:S01]  /*11f80*/  R2UR UR10, R14 ;  /* 0x000000000e0a72ca */ /* 0x000fe200000e0000 */
[----:B------:R-:W-:Y:S01]  /*11f90*/  VIADD R14, R88, 0x304 ;  /* 0x00000304580e7836 */ /* 0x000fe20000000000 */
[----:B------:R-:W-:Y:S02]  /*11fa0*/  MOV R221, UR36 ;  /* 0x0000002400dd7c02 */ /* 0x000fe40008000f00 */
[----:B------:R-:W-:Y:S01]  /*11fb0*/  R2UR UR6, R94 ;  /* 0x000000005e0672ca */ /* 0x000fe200000e0000 */
[----:B------:R-:W-:Y:S01]  /*11fc0*/  VIADD R94, R88, 0x6 ;  /* 0x00000006585e7836 */ /* 0x000fe20000000000 */
[----:B------:R-:W-:Y:S02]  /*11fd0*/  R2UR UR18, R14 ;  /* 0x000000000e1272ca */ /* 0x000fe400000e0000 */
[----:B------:R-:W-:-:S02]  /*11fe0*/  IADD3 R14, R88, 0x106, RZ ;  /* 0x00000106580e7810 */ /* 0x000fc40007ffe0ff */
[----:B------:R-:W-:Y:S01]  /*11ff0*/  R2UR UR22, R90 ;  /* 0x000000005a1672ca */ /* 0x000fe200000e0000 */
[----:B------:R-:W-:Y:S01]  /*12000*/  VIADD R90, R88, 0x206 ;  /* 0x00000206585a7836 */ /* 0x000fe20000000000 */
[----:B------:R-:W-:Y:S01]  /*12010*/  R2UR UR30, R14 ;  /* 0x000000000e1e72ca */ /* 0x000fe200000e0000 */
[C---:B------:R-:W-:Y:S01]  /*12020*/  VIADD R14, R88.reuse, 0x306 ;  /* 0x00000306580e7836 */ /* 0x040fe20000000000 */
[C---:B------:R-:W-:Y:S01]  /*12030*/  R2UR UR59, R91.reuse ;  /* 0x000000005b3b72ca */ /* 0x040fe200000e0000 */
[----:B------:R-:W-:Y:S01]  /*12040*/  VIADD R88, R88, 0x406 ;  /* 0x0000040658587836 */ /* 0x000fe20000000000 */
[C---:B------:R-:W-:Y:S02]  /*12050*/  R2UR UR15, R91.reuse ;  /* 0x000000005b0f72ca */ /* 0x040fe400000e0000 */
[----:B------:R-:W-:Y:S01]  /*12060*/  R2UR UR23, R91 ;  /* 0x000000005b1772ca */ /* 0x000fe200000e0000 */
[----:B------:R-:W-:Y:S01]  /*12070*/  IMAD.MOV.U32 R91, RZ, RZ, 0x40000040 ;  /* 0x40000040ff5b7424 */ /* 0x000fe200078e00ff */
[----:B------:R-:W-:-:S02]  /*12080*/  R2UR UR36, R4 ;  /* 0x00000000042472ca */ /* 0x000fc400000e0000 */
[----:B------:R-:W-:Y:S02]  /*12090*/  R2UR UR37, R5 ;  /* 0x00000000052572ca */ /* 0x000fe400000e0000 */
[----:B------:R-:W-:Y:S02]  /*120a0*/  MOV R89, 0x40000040 ;  /* 0x4000004000597802 */ /* 0x000fe40000000f00 */
[C---:B------:R-:W-:Y:S02]  /*120b0*/  R2UR UR7, R95.reuse ;  /* 0x000000005f0772ca */ /* 0x040fe400000e0000 */
[----:B------:R-:W-:Y:S02]  /*120c0*/  R2UR UR26, R94 ;  /* 0x000000005e1a72ca */ /* 0x000fe400000e0000 */
[----:B------:R-:W-:Y:S02]  /*120d0*/  R2UR UR27, R95 ;  /* 0x000000005f1b72ca */ /* 0x000fe400000e0000 */
[----:B------:R-:W-:-:S02]  /*120e0*/  R2UR UR46, R88 ;  /* 0x00000000582e72ca */ /* 0x000fc400000e0000 */
[----:B------:R-:W-:Y:S02]  /*120f0*/  R2UR UR47, R89 ;  /* 0x00000000592f72ca */ /* 0x000fe400000e0000 */
[----:B------:R-:W-:Y:S01]  /*12100*/  MOV R222, UR39 ;  /* 0x0000002700de7c02 */ /* 0x000fe20008000f00 */
[----:B------:R-:W-:Y:S01]  /*12110*/  UMOV UR39, UR9 ;  /* 0x0000000900277c82 */ /* 0x000fe20008000000 */
[----:B------:R-:W-:Y:S01]  /*12120*/  MOV R223, UR38 ;  /* 0x0000002600df7c02 */ /* 0x000fe20008000f00 */
[----:B------:R-:W-:Y:S01]  /*12130*/  UMOV UR38, UR8 ;  /* 0x0000000800267c82 */ /* 0x000fe20008000000 */
[----:B------:R-:W-:Y:S02]  /*12140*/  R2UR UR5, R15 ;  /* 0x000000000f0572ca */ /* 0x000fe400000e0000 */
[----:B------:R-:W-:Y:S02]  /*12150*/  MOV R224, UR7 ;  /* 0x0000000700e07c02 */ /* 0x000fe40008000f00 */
[----:B------:R-:W-:Y:S01]  /*12160*/  MOV R225, UR6 ;  /* 0x0000000600e17c02 */ /* 0x000fe20008000f00 */
[----:B------:R-:W-:Y:S01]  /*12170*/  UMOV UR6, UR4 ;  /* 0x0000000400067c82 */ /* 0x000fe20008000000 */
[----:B------:R-:W-:-:S02]  /*12180*/  R2UR UR4, R10 ;  /* 0x000000000a0472ca */ /* 0x000fc400000e0000 */
[----:B------:R-:W-:Y:S02]  /*12190*/  R2UR UR55, R15 ;  /* 0x000000000f3772ca */ /* 0x000fe400000e0000 */
[C---:B------:R-:W-:Y:S02]  /*121a0*/  R2UR UR52, R10.reuse ;  /* 0x000000000a3472ca */ /* 0x040fe400000e0000 */
[C---:B------:R-:W-:Y:S01]  /*121b0*/  R2UR UR53, R11.reuse ;  /* 0x000000000b3572ca */ /* 0x040fe200000e0000 */
[----:B------:R-:W-:Y:S02]  /*121c0*/  WARPGROUP.DEPBAR.LE gsb0, 0x0 ;  /* 0x00008000000079c5 */ /* 0x000fe40000010000 */
[----:B------:R-:W-:Y:S01]  /*121d0*/  WARPGROUP.ARRIVE ;  /* 0x00000000000079c5 */ /* 0x000fe20000000000 */
[----:B------:R-:W-:Y:S01]  /*121e0*/  UMOV UR7, UR5 ;  /* 0x0000000500077c82 */ /* 0x000fe20008000000 */
[----:B------:R-:W-:Y:S02]  /*121f0*/  R2UR UR5, R11 ;  /* 0x000000000b0572ca */ /* 0x000fe400000e0000 */
[----:B------:R-:W-:-:S02]  /*12200*/  R2UR UR56, R10 ;  /* 0x000000000a3872ca */ /* 0x000fc400000e0000 */
[----:B------:R-:W-:Y:S01]  /*12210*/  QGMMA.64x32x32.F32.E4M3.E4M3 R136, gdesc[UR32], RZ, !UPT, gsb0 ;  /* 0x00600000208879f3 */ /* 0x000fe2000c0008ff */
[----:B------:R-:W-:Y:S02]  /*12220*/  R2UR UR34, R90 ;  /* 0x000000005a2272ca */ /* 0x000fe400000e0000 */
[----:B------:R-:W-:Y:S02]  /*12230*/  R2UR UR35, R91 ;  /* 0x000000005b2372ca */ /* 0x000fe400000e0000 */
[----:B------:R-:W-:Y:S02]  /*12240*/  R2UR UR57, R11 ;  /* 0x000000000b3972ca */ /* 0x000fe400000e0000 */
[----:B------:R-:W-:Y:S02]  /*12250*/  R2UR UR11, R15 ;  /* 0x000000000f0b72ca */ /* 0x000fe400000e0000 */
[----:B------:R-:W-:Y:S02]  /*12260*/  R2UR UR8, R8 ;  /* 0x00000000080872ca */ /* 0x000fe400000e0000 */
[----:B------:R-:W-:-:S02]  /*12270*/  R2UR UR9, R9 ;  /* 0x00000000090972ca */ /* 0x000fc400000e0000 */
[C---:B------:R-:W-:Y:S02]  /*12280*/  R2UR UR12, R8.reuse ;  /* 0x00000000080c72ca */ /* 0x040fe400000e0000 */
[----:B------:R-:W-:Y:S02]  /*12290*/  R2UR UR13, R9 ;  /* 0x00000000090d72ca */ /* 0x000fe400000e0000 */
[----:B------:R-:W-:Y:S02]  /*122a0*/  R2UR UR19, R15 ;  /* 0x000000000f1372ca */ /* 0x000fe400000e0000 */
[C---:B------:R-:W-:Y:S02]  /*122b0*/  R2UR UR16, R8.reuse ;  /* 0x00000000081072ca */ /* 0x040fe400000e0000 */
[----:B------:R-:W-:Y:S02]  /*122c0*/  R2UR UR17, R9 ;  /* 0x00000000091172ca */ /* 0x000fe400000e0000 */
[----:B------:R-:W-:-:S02]  /*122d0*/  R2UR UR20, R8 ;  /* 0x00000000081472ca */ /* 0x000fc400000e0000 */
[----:B------:R-:W-:Y:S02]  /*122e0*/  R2UR UR21, R9 ;  /* 0x00000000091572ca */ /* 0x000fe400000e0000 */
[C---:B------:R-:W-:Y:S02]  /*122f0*/  R2UR UR24, R6.reuse ;  /* 0x00000000061872ca */ /* 0x040fe400000e0000 */
[----:B------:R-:W-:Y:S02]  /*12300*/  R2UR UR25, R7 ;  /* 0x00000000071972ca */ /* 0x000fe400000e0000 */
[----:B------:R-:W-:Y:S01]  /*12310*/  R2UR UR31, R15 ;  /* 0x000000000f1f72ca */ /* 0x000fe200000e0000 */
[----:B------:R-:W-:Y:S01]  /*12320*/  IMAD.MOV.U32 R15, RZ, RZ, 0x40000040 ;  /* 0x40000040ff0f7424 */ /* 0x000fe200078e00ff */
[----:B------:R-:W-:Y:S02]  /*12330*/  R2UR UR28, R6 ;  /* 0x00000000061c72ca */ /* 0x000fe400000e0000 */
[----:B------:R-:W-:-:S02]  /*12340*/  R2UR UR29, R7 ;  /* 0x00000000071d72ca */ /* 0x000fc400000e0000 */
[C---:B------:R-:W-:Y:S02]  /*12350*/  R2UR UR32, R6.reuse ;  /* 0x00000000062072ca */ /* 0x040fe400000e0000 */
[C---:B------:R-:W-:Y:S02]  /*12360*/  R2UR UR33, R7.reuse ;  /* 0x00000000072172ca */ /* 0x040fe400000e0000 */
[----:B------:R-:W-:Y:S02]  /*12370*/  R2UR UR44, R6 ;  /* 0x00000000062c72ca */ /* 0x000fe400000e0000 */
[----:B------:R-:W-:Y:S01]  /*12380*/  R2UR UR45, R7 ;  /* 0x00000000072d72ca */ /* 0x000fe200000e0000 */
[----:B------:R-:W-:Y:S02]  /*12390*/  WARPGROUP.DEPBAR.LE gsb0, 0x0 ;  /* 0x00008000000079c5 */ /* 0x000fe40000010000 */
[----:B------:R-:W-:-:S06]  /*123a0*/  WARPGROUP.ARRIVE ;  /* 0x00000000000079c5 */ /* 0x000fcc0000000000 */
[----:B------:R-:W-:Y:S01]  /*123b0*/  QGMMA.64x32x32.F32.E4M3.E4M3 R120, gdesc[UR40], RZ, !UPT, gsb0 ;  /* 0x00600000287879f3 */ /* 0x000fe2000c0008ff */
[----:B------:R-:W-:Y:S02]  /*123c0*/  R2UR UR42, R14 ;  /* 0x000000000e2a72ca */ /* 0x000fe400000e0000 */
[----:B------:R-:W-:Y:S02]  /*123d0*/  R2UR UR43, R15 ;  /* 0x000000000f2b72ca */ /* 0x000fe400000e0000 */
        /* <DEDUP_REMOVED lines=72> */
.L_x_7914:
[----:B------:R-:W-:Y:S01]  /*12860*/  SHF.L.U32 R12, R12, 0x1f, RZ ;  /* 0x0000001f0c0c7819 */ /* 0x000fe200000006ff */
[----:B------:R-:W-:-:S04]  /*12870*/  IMAD R13, R219, 0x8, R18 ;  /* 0x00000008db0d7824 */ /* 0x000fc800078e0212 */
[----:B------:R0:W1:Y:S01]  /*12880*/  SYNCS.PHASECHK.TRANS64.TRYWAIT P1, [R13+URZ+0x22850], R12 ;  /* 0x0228500c0d0075a7 */ /* 0x000062000802017f */
[----:B------:R-:W-:Y:S05]  /*12890*/  @!P0 BRA `(.L_x_7915) ;  /* 0x0000000000048947 */ /* 0x000fea0003800000 */
[----:B------:R-:W-:Y:S01]  /*128a0*/  BPT.TRAP 0x1 ;  /* 0x000000040000795c */ /* 0x000fe20000300000 */
.L_x_7915:
[----:B-1----:R-:W-:Y:S05]  /*128b0*/  @P1 BRA `(.L_x_7913) ;  /* 0x0000000000081947 */ /* 0x002fea0003800000 */
[----:B------:R-:W1:Y:S02]  /*128c0*/  SYNCS.PHASECHK.TRANS64.TRYWAIT P1, [R13+URZ+0x22850], R12 ;  /* 0x0228500c0d0075a7 */ /* 0x000e64000802017f */
[----:B-1----:R-:W-:Y:S05]  /*128d0*/  @!P1 BRA `(.L_x_7916) ;  /* 0x0000010400549947 */ /* 0x002fea0003800000 */
.L_x_7913:
        /* <DEDUP_REMOVED lines=11> */
[----:B------:R-:W-:-:S04]  /*12990*/  IMAD R12, R219, 0x500, R12 ;  /* 0x00000500db0c7824 */ /* 0x000fc800078e020c */
[C---:B------:R-:W-:Y:S01]  /*129a0*/  VIADD R14, R12.reuse, 0x100 ;  /* 0x000001000c0e7836 */ /* 0x040fe20000000000 */
[----:B------:R-:W-:-:S13]  /*129b0*/  R2UR UR6, R12 ;  /* 0x000000000c0672ca */ /* 0x000fda00000e0000 */
[----:B------:R-:W-:Y:S01]  /*129c0*/  QGMMA.64x128x32.F32.E4M3.E4M3 R24, R168, gdesc[UR4], R24, gsb0 ;  /* 0x01e00004a8187df3 */ /* 0x000fe20008000818 */
[----:B------:R-:W-:Y:S02]  /*129d0*/  R2UR UR6, R14 ;  /* 0x000000000e0672ca */ /* 0x000fe400000e0000 */
[----:B------:R-:W-:Y:S01]  /*129e0*/  R2UR UR7, R15 ;  /* 0x000000000f0772ca */ /* 0x000fe200000e0000 */
[----:B------:R-:W-:Y:S01]  /*129f0*/  IMAD.MOV.U32 R15, RZ, RZ, -0x3ffffff0 ;  /* 0xc0000010ff0f7424 */ /* 0x000fe200078e00ff */
[----:B------:R-:W-:Y:S02]  /*12a00*/  IADD3 R14, R12, 0x200, RZ ;  /* 0x000002000c0e7810 */ /* 0x000fe40007ffe0ff */
[----:B0-----:R-:W-:Y:S01]  /*12a10*/  SHF.R.U32.HI R220, RZ, 0x7, R220 ;  /* 0x00000007ffdc7819 */ /* 0x001fe200000116dc */
[----:B------:R-:W-:Y:S02]  /*12a20*/  WARPGROUP.DEPBAR.LE gsb0, 0x0 ;  /* 0x00008000000079c5 */ /* 0x000fe40000010000 */
[----:B------:R-:W-:-:S06]  /*12a30*/  WARPGROUP.ARRIVE ;  /* 0x00000000000079c5 */ /* 0x000fcc0000000000 */
[----:B------:R-:W-:Y:S01]  /*12a40*/  QGMMA.64x128x32.F32.E4M3.E4M3 R24, R172, gdesc[UR4], R24, gsb0 ;  /* 0x01e00004ac187df3 */ /* 0x000fe20008000818 */
[----:B------:R-:W-:Y:S01]  /*12a50*/  R2UR UR6, R14 ;  /* 0x000000000e0672ca */ /* 0x000fe200000e0000 */
[C---:B------:R-:W-:Y:S01]  /*12a60*/  VIADD R14, R12.reuse, 0x300 ;  /* 0x000003000c0e7836 */ /* 0x040fe20000000000 */
[----:B------:R-:W-:Y:S01]  /*12a70*/  R2UR UR7, R15 ;  /* 0x000000000f0772ca */ /* 0x000fe200000e0000 */
[----:B------:R-:W-:Y:S02]  /*12a80*/  IMAD.MOV.U32 R15, RZ, RZ, -0x3ffffff0 ;  /* 0xc0000010ff0f7424 */ /* 0x000fe400078e00ff */
[----:B------:R-:W-:Y:S01]  /*12a90*/  VIADD R12, R12, 0x400 ;  /* 0x000004000c0c7836 */ /* 0x000fe20000000000 */
[----:B------:R-:W-:Y:S02]  /*12aa0*/  WARPGROUP.DEPBAR.LE gsb0, 0x0 ;  /* 0x00008000000079c5 */ /* 0x000fe40000010000 */
[----:B------:R-:W-:-:S07]  /*12ab0*/  WARPGROUP.ARRIVE ;  /* 0x00000000000079c5 */ /* 0x000fce0000000000 */
[----:B------:R-:W-:Y:S01]  /*12ac0*/  QGMMA.64x128x32.F32.E4M3.E4M3 R24, R176, gdesc[UR4], R24, gsb0 ;  /* 0x01e00004b0187df3 */ /* 0x000fe20008000818 */
[----:B------:R-:W-:Y:S02]  /*12ad0*/  R2UR UR6, R14 ;  /* 0x000000000e0672ca */ /* 0x000fe400000e0000 */
[----:B------:R-:W-:Y:S01]  /*12ae0*/  R2UR UR7, R15 ;  /* 0x000000000f0772ca */ /* 0x000fe200000e0000 */
[----:B------:R-:W-:Y:S02]  /*12af0*/  WARPGROUP.DEPBAR.LE gsb0, 0x0 ;  /* 0x00008000000079c5 */ /* 0x000fe40000010000 */
[----:B------:R-:W-:-:S10]  /*12b00*/  WARPGROUP.ARRIVE ;  /* 0x00000000000079c5 */ /* 0x000fd40000000000 */
[----:B------:R-:W-:Y:S01]  /*12b10*/  QGMMA.64x128x32.F32.E4M3.E4M3 R24, R180, gdesc[UR4], R24, gsb0 ;  /* 0x01e00004b4187df3 */ /* 0x000fe20008000818 */
[----:B------:R-:W-:Y:S02]  /*12b20*/  R2UR UR6, R12 ;  /* 0x000000000c0672ca */ /* 0x000fe400000e0000 */
[----:B------:R-:W-:Y:S02]  /*12b30*/  R2UR UR7, R13 ;  /* 0x000000000d0772ca */ /* 0x000fe400000e0000 */
[----:B------:R-:W-:Y:S01]  /*12b40*/  IADD3 R12, -R220, 0xb, RZ ;  /* 0x0000000bdc0c7810 */ /* 0x000fe20007ffe1ff */
[----:B------:R-:W-:Y:S02]  /*12b50*/  WARPGROUP.DEPBAR.LE gsb0, 0x0 ;  /* 0x00008000000079c5 */ /* 0x000fe40000010000 */
[----:B------:R-:W-:-:S08]  /*12b60*/  WARPGROUP.ARRIVE ;  /* 0x00000000000079c5 */ /* 0x000fd00000000000 */
[----:B------:R-:W-:Y:S03]  /*12b70*/  QGMMA.64x128x32.F32.E4M3.E4M3 R24, R184, gdesc[UR4], R24, gsb0 ;  /* 0x01e00004b8187df3 */ /* 0x000fe60008000818 */
[----:B------:R-:W-:Y:S02]  /*12b80*/  WARPGROUP.DEPBAR.LE gsb0, 0x0 ;  /* 0x00008000000079c5 */ /* 0x000fe40000010000 */
[----:B------:R0:W-:Y:S06]  /*12b90*/  BAR.ARV R12, 0x100 ;  /* 0x0004000c0000751d */ /* 0x0001ec0000002000 */
[----:B------:R-:W-:Y:S05]  /*12ba0*/  @!P0 BRA `(.L_x_7917) ;  /* 0x0000000000048947 */ /* 0x000fea0003800000 */
[----:B------:R-:W-:Y:S01]  /*12bb0*/  BPT.TRAP 0x1 ;  /* 0x000000040000795c */ /* 0x000fe20000300000 */
.L_x_7917:
[----:B------:R-:W1:Y:S01]  /*12bc0*/  S2R R169, SR_CgaCtaId ;  /* 0x0000000000a97919 */ /* 0x000e620000008800 */
[----:B0-----:R-:W-:-:S05]  /*12bd0*/  LEA R12, R194, R18, 0x3 ;  /* 0x00000012c20c7211 */ /* 0x001fca00078e18ff */
[----:B------:R-:W-:-:S05]  /*12be0*/  VIADD R12, R12, 0x22840 ;  /* 0x000228400c0c7836 */ /* 0x000fca0000000000 */
[----:B-1----:R-:W-:-:S04]  /*12bf0*/  PRMT R12, R169, 0x654, R12 ;  /* 0x00000654a90c7816 */ /* 0x002fc8000000000c */
        /* <DEDUP_REMOVED lines=54> */
[C-C-:B------:R-:W-:Y:S01]  /*12f60*/  FFMA.FTZ R160, R2.reuse, R160, -R15.reuse ;  /* 0x000000a002a07223 */ /* 0x140fe2000001080f */
[----:B------:R-:W-:-:S01]  /*12f70*/  FFMA.FTZ R161, R2, R161, -R15 ;  /* 0x000000a102a17223 */ /* 0x000fc2000001080f */
        /* <DEDUP_REMOVED lines=131> */
[----:B------:R-:W-:-:S01]  /*137b0*/  FADD.FTZ R3, R156, R3 ;  /* 0x000000039c037221 */ /* 0x000fc20000010000 */
[C-C-:B------:R-:W-:Y:S01]  /*137c0*/  FFMA.FTZ R107, R2.reuse, R107, -R101.reuse ;  /* 0x0000006b026b7223 */ /* 0x140fe20000010865 */
[----:B------:R-:W-:-:S01]  /*137d0*/  FFMA.FTZ R110, R2, R110, -R101 ;  /* 0x0000006e026e7223 */ /* 0x000fc20000010865 */
[----:B------:R-:W-:Y:S01]  /*137e0*/  FFMA.FTZ R111, R2, R111, -R101 ;  /* 0x0000006f026f7223 */ /* 0x000fe20000010865 */
[----:B------:R-:W-:-:S01]  /*137f0*/  FADD.FTZ R3, R157, R3 ;  /* 0x000000039d037221 */ /* 0x000fc20000010000 */
[C-C-:B------:R-:W-:Y:S01]  /*13800*/  FFMA.FTZ R114, R2.reuse, R114, -R101.reuse ;  /* 0x0000007202727223 */ /* 0x140fe20000010865 */
[----:B------:R-:W-:-:S01]  /*13810*/  FFMA.FTZ R115, R2, R115, -R101 ;  /* 0x0000007302737223 */ /* 0x000fc20000010865 */
[----:B------:R-:W2:Y:S01]  /*13820*/  MUFU.EX2 R158, R158 ;  /* 0x0000009e009e7308 */ /* 0x000ea20000000800 */
[----:B-1----:R-:W-:-:S01]  /*13830*/  FFMA.FTZ R20, R168, R20, R154 ;  /* 0x00000014a8147223 */ /* 0x002fc2000001009a */
        /* <DEDUP_REMOVED lines=18> */
[----:B------:R-:W-:-:S02]  /*13960*/  FFMA.FTZ R101, R2, R103, -R101 ;  /* 0x0000006702657223 */ /* 0x000fc40000010865 */
[----:B------:R-:W-:-:S02]  /*13970*/  FADD.FTZ R3, R137, R3 ;  /* 0x0000000389037221 */ /* 0x000fc40000010000 */
        /* <DEDUP_REMOVED lines=123> */
.L_x_7918:
[----:B------:R-:W-:Y:S01]  /*14130*/  IMAD R103, R219, 0x8, R18 ;  /* 0x00000008db677824 */ /* 0x000fe200078e0212 */
[----:B------:R-:W-:Y:S01]  /*14140*/  ISETP.GT.AND P1, PT, R21, R202, PT ;  /* 0x000000ca1500720c */ /* 0x000fe20003f24270 */
[----:B------:R-:W-:Y:S01]  /*14150*/  FMUL.FTZ R24, R24, R12 ;  /* 0x0000000c18187220 */ /* 0x000fe20000410000 */
[----:B------:R-:W-:Y:S01]  /*14160*/  F2FP.SATFINITE.E4M3.F32.PACK_AB_MERGE_C R156, R157, R156, RZ ;  /* 0x0000009c9d9c723e */ /* 0x000fe200048070ff */
[----:B------:R-:W-:Y:S01]  /*14170*/  VIADD R103, R103, 0x22860 ;  /* 0x0002286067677836 */ /* 0x000fe20000000000 */
[----:B------:R-:W-:Y:S01]  /*14180*/  F2FP.SATFINITE.E4M3.F32.PACK_AB_MERGE_C R158, R159, R158, RZ ;  /* 0x0000009e9f9e723e */ /* 0x000fe200048070ff */
[----:B------:R-:W-:Y:S01]  /*14190*/  FMUL.FTZ R25, R25, R12 ;  /* 0x0000000c19197220 */ /* 0x000fe20000410000 */
[----:B------:R-:W-:Y:S01]  /*141a0*/  F2FP.SATFINITE.E4M3.F32.PACK_AB_MERGE_C R156, R153, R152, R156 ;  /* 0x00000098999c723e */ /* 0x000fe2000480709c */
[-C--:B------:R-:W-:Y:S01]  /*141b0*/  FMUL.FTZ R28, R28, R12.reuse ;  /* 0x0000000c1c1c7220 */ /* 0x080fe20000410000 */
[----:B------:R-:W-:Y:S01]  /*141c0*/  PRMT R103, R169, 0x654, R103 ;  /* 0x00000654a9677816 */ /* 0x000fe20000000067 */
[----:B------:R-:W-:Y:S01]  /*141d0*/  FMUL.FTZ R29, R29, R12 ;  /* 0x0000000c1d1d7220 */ /* 0x000fe20000410000 */
[----:B------:R-:W-:Y:S01]  /*141e0*/  F2FP.SATFINITE.E4M3.F32.PACK_AB_MERGE_C R164, R165, R164, RZ ;  /* 0x000000a4a5a4723e */ /* 0x000fe200048070ff */
[----:B------:R-:W-:Y:S01]  /*141f0*/  FMUL.FTZ R32, R32, R12 ;  /* 0x0000000c20207220 */ /* 0x000fe20000410000 */
[----:B------:R-:W-:Y:S01]  /*14200*/  F2FP.SATFINITE.E4M3.F32.PACK_AB_MERGE_C R166, R167, R166, RZ ;  /* 0x000000a6a7a6723e */ /* 0x000fe200048070ff */
[----:B------:R0:W-:Y:S01]  /*14210*/  SYNCS.ARRIVE.TRANS64.RED.A1T0 RZ, [R103+URZ], RZ ;  /* 0x000000ff67ff79a7 */ /* 0x0001e2000810043f */
        /* <DEDUP_REMOVED lines=76> */
[----:B------:R-:W-:Y:S01]  /*146e0*/  VIADD R21, R21, 0xffffffff ;  /* 0xffffffff15157836 */ /* 0x000fe20000000000 */
        /* <DEDUP_REMOVED lines=22> */
[----:B------:R-:W-:Y:S01]  /*14850*/  MOV R218, R13 ;  /* 0x0000000d00da7202 */ /* 0x000fe20000000f00 */
[----:B0-----:R-:W-:Y:S06]  /*14860*/  @P1 BRA `(.L_x_7919) ;  /* 0xffffffd0007c1947 */ /* 0x001fec000383ffff */
.L_x_7907:
[----:B------:R-:W-:Y:S05]  /*14870*/  WARPSYNC.ALL ;  /* 0x0000000000007948 */ /* 0x000fea0003800000 */
[----:B------:R-:W-:Y:S06]  /*14880*/  BAR.ARV 0x8, 0x180 ;  /* 0x0206000000007b1d */ /* 0x000fec0000002000 */
[----:B------:R-:W-:Y:S05]  /*14890*/  @!P0 BRA `(.L_x_7920) ;  /* 0x0000000000048947 */ /* 0x000fea0003800000 */
[----:B------:R-:W-:Y:S01]  /*148a0*/  BPT.TRAP 0x1 ;  /* 0x000000040000795c */ /* 0x000fe20000300000 */
.L_x_7920:
[----:B------:R-:W-:Y:S01]  /*148b0*/  IMAD R15, R194, 0x8, R18 ;  /* 0x00000008c20f7824 */ /* 0x000fe200078e0212 */
[----:B------:R-:W-:-:S04]  /*148c0*/  SHF.L.U32 R0, R196, 0x1f, RZ ;  /* 0x0000001fc4007819 */ /* 0x000fc800000006ff */
[----:B------:R0:W1:Y:S01]  /*148d0*/  SYNCS.PHASECHK.TRANS64.TRYWAIT P1, [R15+URZ+0x22850], R0 ;  /* 0x022850000f0075a7 */ /* 0x000062000802017f */
[----:B------:R-:W-:Y:S05]  /*148e0*/  @!P0 BRA `(.L_x_7921) ;  /* 0x0000000000048947 */ /* 0x000fea0003800000 */
[----:B------:R-:W-:Y:S01]  /*148f0*/  BPT.TRAP 0x1 ;  /* 0x000000040000795c */ /* 0x000fe20000300000 */
.L_x_7921:
[----:B------:R-:W-:-:S05]  /*14900*/  VIADD R18, R18, 0x400 ;  /* 0x0000040012127836 */ /* 0x000fca0000000000 */
[----:B------:R-:W-:-:S04]  /*14910*/  SHF.R.U32.HI R18, RZ, 0x4, R18 ;  /* 0x00000004ff127819 */ /* 0x000fc80000011612 */
[----:B------:R-:W-:-:S04]  /*14920*/  LOP3.LUT R18, R18, 0x3fff, RZ, 0xc0, !PT ;  /* 0x00003fff12127812 */ /* 0x000fc800078ec0ff */
[----:B------:R-:W-:Y:S01]  /*14930*/  LOP3.LUT R5, R18, 0x10000, RZ, 0xfc, !PT ;  /* 0x0001000012057812 */ /* 0x000fe200078efcff */
[----:B-1----:R-:W-:Y:S06]  /*14940*/  @P1 BRA `(.L_x_7922) ;  /* 0x0000000000081947 */ /* 0x002fec0003800000 */
[----:B------:R-:W1:Y:S02]  /*14950*/  SYNCS.PHASECHK.TRANS64.TRYWAIT P1, [R15+URZ+0x22850], R0 ;  /* 0x022850000f0075a7 */ /* 0x000e64000802017f */
[----:B-1----:R-:W-:Y:S05]  /*14960*/  @!P1 BRA `(.L_x_7923) ;  /* 0x000000e400449947 */ /* 0x002fea0003800000 */
.L_x_7922:
[----:B------:R-:W-:Y:S01]  /*14970*/  IMAD R4, R194, 0x500, R5 ;  /* 0x00000500c2047824 */ /* 0x000fe200078e0205 */
[----:B------:R-:W-:Y:S01]  /*14980*/  MOV R5, 0xc0000010 ;  /* 0xc000001000057802 */ /* 0x000fe20000000f00 */
[----:B------:R-:W-:Y:S05]  /*14990*/  WARPSYNC.ALL ;  /* 0x0000000000007948 */ /* 0x000fea0003800000 */
[C---:B------:R-:W-:Y:S01]  /*149a0*/  R2UR UR6, R4.reuse ;  /* 0x00000000040672ca */ /* 0x040fe200000e0000 */
[----:B------:R-:W-:Y:S01]  /*149b0*/  WARPGROUP.ARRIVE ;  /* 0x00000000000079c5 */ /* 0x000fe20000000000 */
[----:B------:R-:W-:Y:S01]  /*149c0*/  R2UR UR7, R5 ;  /* 0x00000000050772ca */ /* 0x000fe200000e0000 */
[C---:B------:R-:W-:Y:S01]  /*149d0*/  VIADD R6, R4.reuse, 0x100 ;  /* 0x0000010004067836 */ /* 0x040fe20000000000 */
[----:B------:R-:W-:Y:S01]  /*149e0*/  ULDC.64 UR4, c[0x0][0x9a0] ;  /* 0x0002680000047ab9 */ /* 0x000fe20000000a00 */
[----:B------:R-:W-:Y:S01]  /*149f0*/  IMAD.MOV.U32 R7, RZ, RZ, -0x3ffffff0 ;  /* 0xc0000010ff077424 */ /* 0x000fe200078e00ff */
[----:B------:R-:W-:Y:S01]  /*14a00*/  ISETP.NE.U32.AND P1, PT, RZ, UR4, PT ;  /* 0x00000004ff007c0c */ /* 0x000fe2000bf25070 */
[----:B------:R-:W-:Y:S01]  /*14a10*/  VIADD R10, R4, 0x200 ;  /* 0x00000200040a7836 */ /* 0x000fe20000000000 */
[----:B------:R-:W-:-:S02]  /*14a20*/  MOV R11, 0xc0000010 ;  /* 0xc0000010000b7802 */ /* 0x000fc40000000f00 */
[----:B------:R-:W-:-:S05]  /*14a30*/  ISETP.NE.AND.EX P1, PT, RZ, UR5, PT, P1 ;  /* 0x00000005ff007c0c */ /* 0x000fca000bf25310 */
[----:B------:R-:W-:Y:S01]  /*14a40*/  QGMMA.64x128x32.F32.E4M3.E4M3 R24, R168, gdesc[UR4], R24, gsb0 ;  /* 0x01e00004a8187df3 */ /* 0x000fe20008000818 */
[----:B------:R-:W-:Y:S02]  /*14a50*/  R2UR UR6, R6 ;  /* 0x00000000060672ca */ /* 0x000fe400000e0000 */
[----:B------:R-:W-:-:S05]  /*14a60*/  R2UR UR7, R7 ;  /* 0x00000000070772ca */ /* 0x000fca00000e0000 */
[----:B------:R-:W0:Y:S08]  /*14a70*/  @P1 LDC.64 R6, c[0x0][0x9c8] ;  /* 0x00027200ff061b82 */ /* 0x000e300000000a00 */
[----:B------:R-:W2:Y:S01]  /*14a80*/  @P1 LDC.64 R8, c[0x0][0x9d0] ;  /* 0x00027400ff081b82 */ /* 0x000ea20000000a00 */
[----:B01----:R-:W-:-:S04]  /*14a90*/  @P1 IMAD R0, R213, R6, RZ ;  /* 0x00000006d5001224 */ /* 0x003fc800078e02ff */
[C---:B------:R-:W-:Y:S02]  /*14aa0*/  @P1 IMAD R5, R206.reuse, R7, R0 ;  /* 0x00000007ce051224 */ /* 0x040fe400078e0200 */
[----:B------:R-:W-:-:S04]  /*14ab0*/  @P1 IMAD.WIDE.U32 R6, R206, R6, RZ ;  /* 0x00000006ce061225 */ /* 0x000fc800078e00ff */
[----:B------:R-:W-:Y:S02]  /*14ac0*/  @P1 IMAD.IADD R7, R7, 0x1, R5 ;  /* 0x0000000107071824 */ /* 0x000fe400078e0205 */
[----:B------:R-:W-:Y:S02]  /*14ad0*/  IMAD.MOV.U32 R0, RZ, RZ, 0x3f800000 ;  /* 0x3f800000ff007424 */ /* 0x000fe400078e00ff */
[----:B--2---:R-:W-:-:S04]  /*14ae0*/  @P1 IMAD.WIDE.U32 R6, R191, R8, R6 ;  /* 0x00000008bf061225 */ /* 0x004fc800078e0006 */
[----:B------:R-:W-:Y:S01]  /*14af0*/  @P1 IMAD R9, R191, R9, R7 ;  /* 0x00000009bf091224 */ /* 0x000fe200078e0207 */
[----:B------:R-:W-:-:S04]  /*14b00*/  @P1 LEA R8, P2, R6, UR4, 0x2 ;  /* 0x0000000406081c11 */ /* 0x000fc8000f8410ff */
[----:B------:R-:W-:-:S05]  /*14b10*/  @P1 LEA.HI.X R9, R6, UR5, R9, 0x2, P2 ;  /* 0x0000000506091c11 */ /* 0x000fca00090f1409 */
[----:B------:R0:W2:Y:S01]  /*14b20*/  @P1 LDG.E R0, desc[UR36][R8.64] ;  /* 0x0000002408001981 */ /* 0x0000a2000c1e1900 */
[----:B------:R-:W-:Y:S02]  /*14b30*/  WARPGROUP.DEPBAR.LE gsb0, 0x0 ;  /* 0x00008000000079c5 */ /* 0x000fe40000010000 */
[----:B------:R-:W-:-:S06]  /*14b40*/  WARPGROUP.ARRIVE ;  /* 0x00000000000079c5 */ /* 0x000fcc0000000000 */
[----:B------:R-:W-:Y:S01]  /*14b50*/  QGMMA.64x128x32.F32.E4M3.E4M3 R24, R172, gdesc[UR4], R24, gsb0 ;  /* 0x01e00004ac187df3 */ /* 0x000fe20008000818 */
[----:B------:R-:W-:Y:S02]  /*14b60*/  R2UR UR6, R10 ;  /* 0x000000000a0672ca */ /* 0x000fe400000e0000 */
[----:B------:R-:W-:Y:S01]  /*14b70*/  R2UR UR7, R11 ;  /* 0x000000000b0772ca */ /* 0x000fe200000e0000 */
[----:B------:R-:W-:Y:S02]  /*14b80*/  VIADD R6, R4, 0x300 ;  /* 0x0000030004067836 */ /* 0x000fe40000000000 */
[----:B------:R-:W-:Y:S01]  /*14b90*/  IMAD.MOV.U32 R7, RZ, RZ, -0x3ffffff0 ;  /* 0xc0000010ff077424 */ /* 0x000fe200078e00ff */
[----:B------:R-:W-:Y:S02]  /*14ba0*/  WARPGROUP.DEPBAR.LE gsb0, 0x0 ;  /* 0x00008000000079c5 */ /* 0x000fe40000010000 */
[----:B------:R-:W-:-:S07]  /*14bb0*/  WARPGROUP.ARRIVE ;  /* 0x00000000000079c5 */ /* 0x000fce0000000000 */
[----:B------:R-:W-:Y:S01]  /*14bc0*/  QGMMA.64x128x32.F32.E4M3.E4M3 R24, R176, gdesc[UR4], R24, gsb0 ;  /* 0x01e00004b0187df3 */ /* 0x000fe20008000818 */
[----:B------:R-:W-:Y:S02]  /*14bd0*/  R2UR UR6, R6 ;  /* 0x00000000060672ca */ /* 0x000fe400000e0000 */
[----:B------:R-:W-:Y:S01]  /*14be0*/  R2UR UR7, R7 ;  /* 0x00000000070772ca */ /* 0x000fe200000e0000 */
[----:B------:R-:W-:Y:S02]  /*14bf0*/  VIADD R4, R4, 0x400 ;  /* 0x0000040004047836 */ /* 0x000fe40000000000 */
[----:B------:R-:W-:Y:S01]  /*14c00*/  IMAD.MOV.U32 R5, RZ, RZ, -0x3ffffff0 ;  /* 0xc0000010ff057424 */ /* 0x000fe200078e00ff */
[----:B------:R-:W1:Y:S04]  /*14c10*/  SHFL.BFLY PT, R6, R3, 0x2, 0x1f ;  /* 0x0c401f0003067f89 */ /* 0x000e6800000e0000 */
[----:B------:R-:W3:Y:S01]  /*14c20*/  SHFL.BFLY PT, R7, R20, 0x2, 0x1f ;  /* 0x0c401f0014077f89 */ /* 0x000ee200000e0000 */
[----:B------:R-:W-:-:S02]  /*14c30*/  WARPGROUP.DEPBAR.LE gsb0, 0x0 ;  /* 0x00008000000079c5 */ /* 0x000fc40000010000 */
[----:B------:R-:W-:-:S06]  /*14c40*/  WARPGROUP.ARRIVE ;  /* 0x00000000000079c5 */ /* 0x000fcc0000000000 */
[----:B------:R-:W-:Y:S01]  /*14c50*/  QGMMA.64x128x32.F32.E4M3.E4M3 R24, R180, gdesc[UR4], R24, gsb0 ;  /* 0x01e00004b4187df3 */ /* 0x000fe20008000818 */
[----:B------:R-:W-:Y:S02]  /*14c60*/  R2UR UR6, R4 ;  /* 0x00000000040672ca */ /* 0x000fe400000e0000 */
[----:B------:R-:W-:Y:S01]  /*14c70*/  R2UR UR7, R5 ;  /* 0x00000000050772ca */ /* 0x000fe200000e0000 */
        /* <DEDUP_REMOVED lines=13> */
[----:B------:R-:W-:Y:S02]  /*14d50*/  FSETP.NE.FTZ.AND P1, PT, R10, RZ, PT ;  /* 0x000000ff0a00720b */ /* 0x000fe40003f35000 */
[----:B------:R-:W-:Y:S01]  /*14d60*/  MOV R7, RZ ;  /* 0x000000ff00077202 */ /* 0x000fe20000000f00 */
[----:B------:R-:W-:Y:S02]  /*14d70*/  WARPGROUP.DEPBAR.LE gsb0, 0x0 ;  /* 0x00008000000079c5 */ /* 0x000fe40000010000 */
[----:B------:R-:W-:-:S06]  /*14d80*/  WARPGROUP.ARRIVE ;  /* 0x00000000000079c5 */ /* 0x000fcc0000000000 */
[----:B------:R-:W-:Y:S01]  /*14d90*/  QGMMA.64x128x32.F32.E4M3.E4M3 R24, R184, gdesc[UR4], R24, gsb0 ;  /* 0x01e00004b8187df3 */ /* 0x000fe20008000818 */
[----:B------:R-:W0:Y:S08]  /*14da0*/  @P3 MUFU.LG2 R6, R12 ;  /* 0x0000000c00063308 */ /* 0x000e300000000c00 */
        /* <DEDUP_REMOVED lines=15> */
.L_x_7924:
[----:B------:R-:W0:Y:S01]  /*14ea0*/  S2R R3, SR_CgaCtaId ;  /* 0x0000000000037919 */ /* 0x000e220000008800 */
[----:B------:R-:W-:Y:S02]  /*14eb0*/  VIADD R194, R194, 0x1 ;  /* 0x00000001c2c27836 */ /* 0x000fe40000000000 */
[-C--:B------:R-:W-:Y:S01]  /*14ec0*/  FMUL.FTZ R126, R56, R2.reuse ;  /* 0x00000002387e7220 */ /* 0x080fe20000410000 */
[----:B------:R-:W-:Y:S02]  /*14ed0*/  VIADD R0, R15, 0x22860 ;  /* 0x000228600f007836 */ /* 0x000fe40000000000 */
[-C--:B------:R-:W-:Y:S01]  /*14ee0*/  FMUL.FTZ R124, R69, R2.reuse ;  /* 0x00000002457c7220 */ /* 0x080fe20000410000 */
[-C--:B------:R-:W-:Y:S01]  /*14ef0*/  FMUL.FTZ R112, R53, R2.reuse ;  /* 0x0000000235707220 */ /* 0x080fe20000410000 */
[----:B------:R-:W-:Y:S01]  /*14f00*/  ISETP.NE.AND P1, PT, R194, 0x2, PT ;  /* 0x00000002c200780c */ /* 0x000fe20003f25270 */
[-C--:B------:R-:W-:Y:S01]  /*14f10*/  FMUL.FTZ R132, R61, R2.reuse ;  /* 0x000000023d847220 */ /* 0x080fe20000410000 */
[-C--:B------:R-:W-:Y:S01]  /*14f20*/  FMUL.FTZ R122, R64, R2.reuse ;  /* 0x00000002407a7220 */ /* 0x080fe20000410000 */
[-C--:B------:R-:W-:Y:S01]  /*14f30*/  FMUL.FTZ R120, R77, R2.reuse ;  /* 0x000000024d787220 */ /* 0x080fe20000410000 */
        /* <DEDUP_REMOVED lines=22> */
[----:B0-----:R-:W-:Y:S01]  /*150a0*/  PRMT R0, R3, 0x654, R0 ;  /* 0x0000065403007816 */ /* 0x001fe20000000000 */
        /* <DEDUP_REMOVED lines=40> */
[----:B------:R-:W-:Y:S01]  /*15330*/  VIADD R212, R212, 0x1 ;  /* 0x00000001d4d47836 */ /* 0x000fe20000000000 */
[----:B------:R-:W-:-:S07]  /*15340*/  SEL R194, R194, RZ, P1 ;  /* 0x000000ffc2c27207 */ /* 0x000fce0000800000 */
.L_x_7870:
[----:B------:R-:W-:Y:S05]  /*15350*/  WARPSYNC.ALL ;  /* 0x0000000000007948 */ /* 0x000fea0003800000 */
[----:B------:R-:W0:Y:S01]  /*15360*/  S2R R2, SR_CgaCtaId ;  /* 0x0000000000027919 */ /* 0x000e220000008800 */
[----:B------:R-:W-:Y:S01]  /*15370*/  BAR.SYNC.DEFER_BLOCKING 0x5, 0x180 ;  /* 0x0146000000007b1d */ /* 0x000fe20000010000 */
[----:B------:R-:W-:Y:S02]  /*15380*/  ISETP.NE.AND P1, PT, R209, RZ, PT ;  /* 0x000000ffd100720c */ /* 0x000fe40003f25270 */
[----:B------:R-:W-:-:S03]  /*15390*/  MOV R18, 0x400 ;  /* 0x0000040000127802 */ /* 0x000fc60000000f00 */
[----:B------:R-:W-:Y:S08]  /*153a0*/  BSSY B0, `(.L_x_7925) ;  /* 0x0000431000007945 */ /* 0x000ff00003800000 */
[----:B------:R-:W1:Y:S01]  /*153b0*/  @!P1 LDC R209, c[0x0][0xad4] ;  /* 0x0002b500ffd19b82 */ /* 0x000e620000000800 */
[----:B0-----:R-:W-:-:S05]  /*153c0*/  LEA R18, R2, R18, 0x18 ;  /* 0x0000001202127211 */ /* 0x001fca00078ec0ff */
[----:B------:R0:W2:Y:S02]  /*153d0*/  LDS.128 R28, [R18+0x228d0] ;  /* 0x0228d000121c7984 */ /* 0x0000a40000000c00 */
[----:B------:R-:W-:Y:S06]  /*153e0*/  BAR.ARV 0x4, 0x180 ;  /* 0x0106000000007b1d */ /* 0x000fec0000002000 */
[----:B------:R-:W-:Y:S05]  /*153f0*/  @P0 BRA `(.L_x_7926) ;  /* 0x0000003400880947 */ /* 0x000fea0003800000 */
[----:B------:R-:W3:Y:S01]  /*15400*/  LDL R14, [R1+0x6c] ;  /* 0x00006c00010e7983 */ /* 0x000ee20000100800 */
[----:B------:R-:W-:Y:S01]  /*15410*/  ULDC.64 UR4, c[0x4][0xa8] ;  /* 0x01002a0000047ab9 */ /* 0x000fe20000000a00 */
[----:B------:R-:W4:Y:S01]  /*15420*/  S2R R20, SR_TID.X ;  /* 0x0000000000147919 */ /* 0x000f220000002100 */
[----:B------:R-:W0:Y:S01]  /*15430*/  S2R R15, SR_SWINHI ;  /* 0x00000000000f7919 */ /* 0x000e220000002f00 */
[----:B----4-:R-:W-:-:S04]  /*15440*/  SHF.L.U32 R2, R20, 0x2, RZ ;  /* 0x0000000214027819 */ /* 0x010fc800000006ff */
[----:B------:R-:W-:Y:S02]  /*15450*/  LOP3.LUT R2, R2, 0xc, RZ, 0xc0, !PT ;  /* 0x0000000c02027812 */ /* 0x000fe400078ec0ff */
[----:B------:R-:W-:Y:S02]  /*15460*/  MOV R62, R18 ;  /* 0x00000012003e7202 */ /* 0x000fe40000000f00 */
[----:B0-----:R-:W-:Y:S02]  /*15470*/  MOV R63, R15 ;  /* 0x0000000f003f7202 */ /* 0x001fe40000000f00 */
[----:B------:R-:W-:-:S05]  /*15480*/  IADD3 R4, P0, R2, UR4, RZ ;  /* 0x0000000402047c10 */ /* 0x000fca000ff1e0ff */
[----:B------:R-:W-:Y:S01]  /*15490*/  IMAD.X R5, RZ, RZ, UR5, P0 ;  /* 0x00000005ff057e24 */ /* 0x000fe200080e06ff */
[----:B------:R-:W-:-:S04]  /*154a0*/  LOP3.LUT P0, R2, R20, 0x3, RZ, 0xc0, !PT ;  /* 0x0000000314027812 */ /* 0x000fc8000780c0ff */
[----:B------:R0:W5:Y:S01]  /*154b0*/  LDG.E.CONSTANT R7, desc[UR36][R4.64] ;  /* 0x0000002404077981 */ /* 0x000162000c1e9900 */
[----:B------:R-:W-:-:S04]  /*154c0*/  ISETP.EQ.OR P0, PT, R2, 0x3, !P0 ;  /* 0x000000030200780c */ /* 0x000fc80004702670 */
[----:B------:R-:W-:Y:S02]  /*154d0*/  SEL R100, R10, R13, P0 ;  /* 0x0000000d0a647207 */ /* 0x000fe40000000000 */
[----:B------:R-:W-:Y:S02]  /*154e0*/  SEL R2, R13, R10, P0 ;  /* 0x0000000a0d027207 */ /* 0x000fe40000000000 */
[----:B------:R-:W-:Y:S02]  /*154f0*/  SEL R13, R11, R102, P0 ;  /* 0x000000660b0d7207 */ /* 0x000fe40000000000 */
[----:B------:R-:W-:Y:S01]  /*15500*/  SEL R102, R102, R11, P0 ;  /* 0x0000000b66667207 */ /* 0x000fe20000000000 */
[----:B------:R-:W-:Y:S01]  /*15510*/  UMOV UR4, 0xffffffff ;  /* 0xffffffff00047882 */ /* 0x000fe20000000000 */
[----:B---3--:R-:W-:-:S03]  /*15520*/  IMAD.WIDE R32, R14, 0x2, R62 ;  /* 0x000000020e207825 */ /* 0x008fc600078e023e */
[C---:B------:R-:W-:Y:S02]  /*15530*/  IADD3 R27, P1, R32.reuse, 0x4040, RZ ;  /* 0x00004040201b7810 */ /* 0x040fe40007f3e0ff */
[C---:B------:R-:W-:Y:S02]  /*15540*/  IADD3 R107, P5, R32.reuse, 0x4060, RZ ;  /* 0x00004060206b7810 */ /* 0x040fe40007fbe0ff */
[----:B-----5:R-:W-:Y:S02]  /*15550*/  LOP3.LUT R26, R27, 0x380, RZ, 0xc0, !PT ;  /* 0x000003801b1a7812 */ /* 0x020fe400078ec0ff */
[----:B------:R-:W-:Y:S02]  /*15560*/  LOP3.LUT R106, R107, 0x380, RZ, 0xc0, !PT ;  /* 0x000003806b6a7812 */ /* 0x000fe400078ec0ff */
[----:B0-----:R-:W-:Y:S02]  /*15570*/  IADD3 R5, P3, R32, 0x4000, RZ ;  /* 0x0000400020057810 */ /* 0x001fe40007f7e0ff */
[----:B------:R-:W-:-:S02]  /*15580*/  SHF.R.U64 R26, R26, 0x3, RZ ;  /* 0x000000031a1a7819 */ /* 0x000fc400000012ff */
[----:B------:R-:W-:Y:S02]  /*15590*/  SHF.R.U64 R106, R106, 0x3, RZ ;  /* 0x000000036a6a7819 */ /* 0x000fe400000012ff */
[----:B------:R-:W-:Y:S02]  /*155a0*/  LOP3.LUT R20, R5, 0x380, RZ, 0xc0, !PT ;  /* 0x0000038005147812 */ /* 0x000fe400078ec0ff */
[----:B------:R-:W-:Y:S01]  /*155b0*/  LOP3.LUT R26, R26, R27, RZ, 0x3c, !PT ;  /* 0x0000001b1a1a7212 */ /* 0x000fe200078e3cff */
[--C-:B------:R-:W-:Y:S01]  /*155c0*/  IMAD.X R27, RZ, RZ, R33.reuse, P1 ;  /* 0x000000ffff1b7224 */ /* 0x100fe200008e0621 */
[----:B------:R-:W-:Y:S01]  /*155d0*/  LOP3.LUT R106, R106, R107, RZ, 0x3c, !PT ;  /* 0x0000006b6a6a7212 */ /* 0x000fe200078e3cff */
[----:B------:R-:W-:Y:S01]  /*155e0*/  IMAD.X R107, RZ, RZ, R33, P5 ;  /* 0x000000ffff6b7224 */ /* 0x000fe200028e0621 */
[----:B------:R-:W-:Y:S02]  /*155f0*/  SHF.R.U64 R20, R20, 0x3, RZ ;  /* 0x0000000314147819 */ /* 0x000fe400000012ff */
[----:B------:R-:W-:-:S02]  /*15600*/  IADD3 R25, P2, R32, 0x4020, RZ ;  /* 0x0000402020197810 */ /* 0x000fc40007f5e0ff */
[C---:B------:R-:W-:Y:S02]  /*15610*/  IADD3 R21, P4, R32.reuse, 0x60, RZ ;  /* 0x0000006020157810 */ /* 0x040fe40007f9e0ff */
[C---:B------:R-:W-:Y:S02]  /*15620*/  IADD3 R11, P1, R32.reuse, 0x20, RZ ;  /* 0x00000020200b7810 */ /* 0x040fe40007f3e0ff */
[----:B------:R-:W-:Y:S02]  /*15630*/  IADD3 R15, P5, R32, 0x40, RZ ;  /* 0x00000040200f7810 */ /* 0x000fe40007fbe0ff */
[----:B------:R-:W-:Y:S02]  /*15640*/  LOP3.LUT R20, R20, R5, RZ, 0x3c, !PT ;  /* 0x0000000514147212 */ /* 0x000fe400078e3cff */
[----:B------:R-:W-:Y:S02]  /*15650*/  LOP3.LUT R24, R25, 0x380, RZ, 0xc0, !PT ;  /* 0x0000038019187812 */ /* 0x000fe400078ec0ff */
[----:B------:R-:W-:-:S02]  /*15660*/  LOP3.LUT R14, R21, 0x380, RZ, 0xc0, !PT ;  /* 0x00000380150e7812 */ /* 0x000fc400078ec0ff */
[----:B------:R-:W-:Y:S02]  /*15670*/  LOP3.LUT R4, R11, 0x380, RZ, 0xc0, !PT ;  /* 0x000003800b047812 */ /* 0x000fe400078ec0ff */
[----:B------:R-:W-:Y:S02]  /*15680*/  LOP3.LUT R5, R32, 0x380, RZ, 0xc0, !PT ;  /* 0x0000038020057812 */ /* 0x000fe400078ec0ff */
[----:B------:R-:W-:Y:S02]  /*15690*/  LOP3.LUT R10, R15, 0x380, RZ, 0xc0, !PT ;  /* 0x000003800f0a7812 */ /* 0x000fe400078ec0ff */
[----:B------:R-:W-:Y:S02]  /*156a0*/  SHF.R.U64 R24, R24, 0x3, RZ ;  /* 0x0000000318187819 */ /* 0x000fe400000012ff */
[----:B------:R-:W-:Y:S02]  /*156b0*/  SHF.R.U64 R14, R14, 0x3, RZ ;  /* 0x000000030e0e7819 */ /* 0x000fe400000012ff */
[----:B------:R-:W-:-:S02]  /*156c0*/  SHF.R.U64 R4, R4, 0x3, RZ ;  /* 0x0000000304047819 */ /* 0x000fc400000012ff */
        /* <DEDUP_REMOVED lines=11> */
[----:B------:R-:W-:Y:S02]  /*15780*/  IADD3.X R15, RZ, R33, RZ, P4, !PT ;  /* 0x00000021ff0f7210 */ /* 0x000fe400027fe4ff */
[----:B------:R-:W-:Y:S02]  /*15790*/  MOV R106, R106 ;  /* 0x0000006a006a7202 */ /* 0x000fe40000000f00 */
[----:B------:R-:W-:Y:S02]  /*157a0*/  MOV R39, R32 ;  /* 0x0000002000277202 */ /* 0x000fe40000000f00 */
[----:B------:R-:W-:Y:S02]  /*157b0*/  MOV R105, R26 ;  /* 0x0000001a00697202 */ /* 0x000fe40000000f00 */
[----:B------:R-:W-:Y:S02]  /*157c0*/  MOV R104, R24 ;  /* 0x0000001800687202 */ /* 0x000fe40000000f00 */
[----:B------:R-:W-:-:S02]  /*157d0*/  MOV R103, R20 ;  /* 0x0000001400677202 */ /* 0x000fc40000000f00 */
[----:B------:R-:W-:Y:S02]  /*157e0*/  MOV R109, R14 ;  /* 0x0000000e006d7202 */ /* 0x000fe40000000f00 */
[----:B------:R-:W-:Y:S02]  /*157f0*/  MOV R108, R10 ;  /* 0x0000000a006c7202 */ /* 0x000fe40000000f00 */
[----:B------:R-:W-:Y:S01]  /*15800*/  MOV R107, R4 ;  /* 0x00000004006b7202 */ /* 0x000fe20000000f00 */
[----:B------:R-:W-:Y:S06]  /*15810*/  BRA.DIV UR4, `(.L_x_7927) ;  /* 0x000000d604ac7947 */ /* 0x000fec000b800000 */
        /* <DEDUP_REMOVED lines=8> */
[----:B--2---:R-:W-:-:S02]  /*158a0*/  SEL R28, R37, R72, P0 ;  /* 0x00000048251c7207 */ /* 0x004fc40000000000 */
[----:B------:R-:W-:Y:S01]  /*158b0*/  LOP3.LUT R5, R7, 0x2, RZ, 0x3c, !PT ;  /* 0x0000000207057812 */ /* 0x000fe200078e3cff */
        /* <DEDUP_REMOVED lines=82> */
[----:B0-----:R-:W-:Y:S02]  /*15de0*/  SEL R83, R84, R87, P0 ;  /* 0x0000005754537207 */ /* 0x001fe40000000000 */
[----:B--2---:R-:W-:Y:S01]  /*15df0*/  SEL R85, R86, R101, P0 ;  /* 0x0000006556557207 */ /* 0x004fe20000000000 */
[----:B------:R-:W-:Y:S01]  /*15e00*/  SHFL.IDX PT, R71, R76, R7, 0x1c1f ;  /* 0x001c1f074c477589 */ /* 0x000fe200000e0000 */
[----:B------:R-:W-:Y:S02]  /*15e10*/  SEL R84, R87, R84, P0 ;  /* 0x0000005457547207 */ /* 0x000fe40000000000 */
[----:B------:R-:W-:Y:S01]  /*15e20*/  SEL R86, R101, R86, P0 ;  /* 0x0000005665567207 */ /* 0x000fe20000000000 */
[----:B------:R-:W-:Y:S01]  /*15e30*/  SHFL.IDX PT, R73, R74, R7, 0x1c1f ;  /* 0x001c1f074a497589 */ /* 0x000fe200000e0000 */
[----:B------:R-:W-:-:S03]  /*15e40*/  IMAD.MOV.U32 R101, RZ, RZ, RZ ;  /* 0x000000ffff657224 */ /* 0x000fc600078e00ff */
[----:B------:R-:W-:Y:S04]  /*15e50*/  SHFL.IDX PT, R93, R68, R7, 0x1c1f ;  /* 0x001c1f07445d7589 */ /* 0x000fe800000e0000 */
[----:B------:R-:W-:Y:S04]  /*15e60*/  SHFL.IDX PT, R91, R70, R7, 0x1c1f ;  /* 0x001c1f07465b7589 */ /* 0x000fe800000e0000 */
[----:B------:R-:W-:Y:S01]  /*15e70*/  SHFL.IDX PT, R97, R58, R7, 0x1c1f ;  /* 0x001c1f073a617589 */ /* 0x000fe200000e0000 */
[----:B---3--:R-:W-:Y:S02]  /*15e80*/  SEL R47, R48, R51, P0 ;  /* 0x00000033302f7207 */ /* 0x008fe40000000000 */
[----:B------:R-:W-:Y:S01]  /*15e90*/  SEL R48, R51, R48, P0 ;  /* 0x0000003033307207 */ /* 0x000fe20000000000 */
[----:B------:R0:W-:Y:S04]  /*15ea0*/  SHFL.IDX PT, R95, R60, R7, 0x1c1f ;  /* 0x001c1f073c5f7589 */ /* 0x0001e800000e0000 */
[----:B------:R-:W2:Y:S04]  /*15eb0*/  SHFL.IDX PT, R33, R102, R5, 0x1c1f ;  /* 0x001c1f0566217589 */ /* 0x000ea800000e0000 */
[----:B------:R3:W4:Y:S01]  /*15ec0*/  SHFL.IDX PT, R37, R2, R5, 0x1c1f ;  /* 0x001c1f0502257589 */ /* 0x00072200000e0000 */
[----:B0-----:R-:W-:-:S03]  /*15ed0*/  SEL R60, R61, R94, P0 ;  /* 0x0000005e3d3c7207 */ /* 0x001fc60000000000 */
[----:B------:R-:W0:Y:S01]  /*15ee0*/  SHFL.IDX PT, R27, R140, R5, 0x1c1f ;  /* 0x001c1f058c1b7589 */ /* 0x000e2200000e0000 */
[----:B------:R-:W-:-:S03]  /*15ef0*/  SEL R61, R94, R61, P0 ;  /* 0x0000003d5e3d7207 */ /* 0x000fc60000000000 */
[----:B------:R-:W5:Y:S01]  /*15f00*/  SHFL.IDX PT, R35, R136, R5, 0x1c1f ;  /* 0x001c1f0588237589 */ /* 0x000f6200000e0000 */
[----:B---3--:R-:W-:-:S03]  /*15f10*/  SEL R2, R3, R20, P0 ;  /* 0x0000001403027207 */ /* 0x008fc60000000000 */
[----:B------:R-:W3:Y:S01]  /*15f20*/  SHFL.IDX PT, R25, R142, R5, 0x1c1f ;  /* 0x001c1f058e197589 */ /* 0x000ee200000e0000 */
[----:B------:R-:W-:-:S03]  /*15f30*/  SEL R3, R20, R3, P0 ;  /* 0x0000000314037207 */ /* 0x000fc60000000000 */
[----:B------:R-:W1:Y:S04]  /*15f40*/  SHFL.IDX PT, R112, R112, R5, 0x1c1f ;  /* 0x001c1f0570707589 */ /* 0x000e6800000e0000 */
[----:B------:R-:W-:Y:S01]  /*15f50*/  SHFL.IDX PT, R65, R120, R5, 0x1c1f ;  /* 0x001c1f0578417589 */ /* 0x000fe200000e0000 */
[----:B--2---:R-:W-:Y:S02]  /*15f60*/  SEL R99, R98, R33, P0 ;  /* 0x0000002162637207 */ /* 0x004fe40000000000 */
[----:B------:R-:W-:Y:S01]  /*15f70*/  SEL R98, R33, R98, P0 ;  /* 0x0000006221627207 */ /* 0x000fe20000000000 */
[----:B------:R-:W2:Y:S01]  /*15f80*/  SHFL.IDX PT, R67, R118, R5, 0x1c1f ;  /* 0x001c1f0576437589 */ /* 0x000ea200000e0000 */
[----:B----4-:R-:W-:Y:S02]  /*15f90*/  SEL R102, R100, R37, P0 ;  /* 0x0000002564667207 */ /* 0x010fe40000000000 */
[----:B------:R-:W-:Y:S01]  /*15fa0*/  SEL R100, R37, R100, P0 ;  /* 0x0000006425647207 */ /* 0x000fe20000000000 */
[----:B------:R4:W-:Y:S01]  /*15fb0*/  SHFL.IDX PT, R111, R28, R5, 0x1c1f ;  /* 0x001c1f051c6f7589 */ /* 0x0009e200000e0000 */
[----:B0-----:R-:W-:-:S02]  /*15fc0*/  SEL R77, R78, R27, P0 ;  /* 0x0000001b4e4d7207 */ /* 0x001fc40000000000 */
[----:B------:R-:W-:Y:S01]  /*15fd0*/  SEL R78, R27, R78, P0 ;  /* 0x0000004e1b4e7207 */ /* 0x000fe20000000000 */
[----:B------:R-:W0:Y:S01]  /*15fe0*/  SHFL.IDX PT, R110, R110, R5, 0x1c1f ;  /* 0x001c1f056e6e7589 */ /* 0x000e2200000e0000 */
[----:B-----5:R-:W-:Y:S02]  /*15ff0*/  SEL R79, R80, R35, P0 ;  /* 0x00000023504f7207 */ /* 0x020fe40000000000 */
[----:B------:R-:W-:Y:S01]  /*16000*/  SEL R80, R35, R80, P0 ;  /* 0x0000005023507207 */ /* 0x000fe20000000000 */
[----:B------:R-:W5:Y:S01]  /*16010*/  SHFL.IDX PT, R128, R44, R5, 0x1c1f ;  /* 0x001c1f052c807589 */ /* 0x000f6200000e0000 */
[----:B---3--:R-:W-:Y:S02]  /*16020*/  SEL R81, R0, R25, P0 ;  /* 0x0000001900517207 */ /* 0x008fe40000000000 */
[----:B----4-:R-:W-:Y:S01]  /*16030*/  SEL R28, R40, R41, P0 ;  /* 0x00000029281c7207 */ /* 0x010fe20000000000 */
[----:B------:R0:W-:Y:S01]  /*16040*/  SHFL.IDX PT, R130, R52, R5, 0x1c1f ;  /* 0x001c1f0534827589 */ /* 0x0001e200000e0000 */
[----:B------:R-:W-:-:S02]  /*16050*/  SEL R40, R41, R40, P0 ;  /* 0x0000002829287207 */ /* 0x000fc40000000000 */
[----:B------:R-:W-:Y:S01]  /*16060*/  SEL R41, R42, R45, P0 ;  /* 0x0000002d2a297207 */ /* 0x000fe20000000000 */
[----:B------:R-:W3:Y:S01]  /*16070*/  SHFL.IDX PT, R64, R64, R5, 0x1c1f ;  /* 0x001c1f0540407589 */ /* 0x000ee200000e0000 */
[----:B------:R-:W-:Y:S02]  /*16080*/  SEL R42, R45, R42, P0 ;  /* 0x0000002a2d2a7207 */ /* 0x000fe40000000000 */
[----:B------:R-:W-:Y:S01]  /*16090*/  SEL R45, R46, R49, P0 ;  /* 0x000000312e2d7207 */ /* 0x000fe20000000000 */
[----:B------:R-:W4:Y:S01]  /*160a0*/  SHFL.IDX PT, R26, R26, R5, 0x1c1f ;  /* 0x001c1f051a1a7589 */ /* 0x000f2200000e0000 */
[----:B------:R-:W-:Y:S02]  /*160b0*/  SEL R46, R49, R46, P0 ;  /* 0x0000002e312e7207 */ /* 0x000fe40000000000 */
[----:B-1----:R-:W-:Y:S01]  /*160c0*/  SEL R20, R21, R112, P0 ;  /* 0x0000007015147207 */ /* 0x002fe20000000000 */
[----:B------:R-:W1:Y:S01]  /*160d0*/  SHFL.IDX PT, R24, R24, R5, 0x1c1f ;  /* 0x001c1f0518187589 */ /* 0x000e6200000e0000 */
[----:B--2---:R-:W-:-:S02]  /*160e0*/  SEL R51, R82, R67, P0 ;  /* 0x0000004352337207 */ /* 0x004fc40000000000 */
[----:B------:R-:W-:Y:S01]  /*160f0*/  SEL R49, R50, R65, P0 ;  /* 0x0000004132317207 */ /* 0x000fe20000000000 */
[----:B------:R-:W2:Y:S01]  /*16100*/  SHFL.IDX PT, R34, R34, R5, 0x1c1f ;  /* 0x001c1f0522227589 */ /* 0x000ea200000e0000 */
[----:B0-----:R-:W-:Y:S02]  /*16110*/  SEL R52, R53, R110, P0 ;  /* 0x0000006e35347207 */ /* 0x001fe40000000000 */
[----:B------:R-:W-:Y:S01]  /*16120*/  SEL R87, R90, R111, P0 ;  /* 0x0000006f5a577207 */ /* 0x000fe20000000000 */
[----:B------:R-:W0:Y:S01]  /*16130*/  SHFL.IDX PT, R32, R32, R5, 0x1c1f ;  /* 0x001c1f0520207589 */ /* 0x000e2200000e0000 */
[----:B-----5:R-:W-:Y:S02]  /*16140*/  SEL R54, R55, R128, P0 ;  /* 0x0000008037367207 */ /* 0x020fe40000000000 */
[----:B------:R-:W-:Y:S01]  /*16150*/  SEL R0, R25, R0, P0 ;  /* 0x0000000019007207 */ /* 0x000fe20000000000 */
[----:B------:R-:W5:Y:S01]  /*16160*/  SHFL.IDX PT, R38, R38, R5, 0x1c1f ;  /* 0x001c1f0526267589 */ /* 0x000f6200000e0000 */
[----:B------:R-:W-:-:S02]  /*16170*/  SEL R21, R112, R21, P0 ;  /* 0x0000001570157207 */ /* 0x000fc40000000000 */
[----:B------:R-:W-:Y:S01]  /*16180*/  SEL R82, R67, R82, P0 ;  /* 0x0000005243527207 */ /* 0x000fe20000000000 */
[----:B------:R-:W5:Y:S01]  /*16190*/  SHFL.IDX PT, R36, R36, R5, 0x1c1f ;  /* 0x001c1f0524247589 */ /* 0x000f6200000e0000 */
[----:B---3--:R-:W-:Y:S02]  /*161a0*/  SEL R58, R59, R64, P0 ;  /* 0x000000403b3a7207 */ /* 0x008fe40000000000 */
[----:B------:R-:W-:Y:S01]  /*161b0*/  SEL R50, R65, R50, P0 ;  /* 0x0000003241327207 */ /* 0x000fe20000000000 */
[----:B------:R3:W5:Y:S01]  /*161c0*/  SHFL.IDX PT, R114, R56, R5, 0x1c1f ;  /* 0x001c1f0538727589 */ /* 0x00076200000e0000 */
[----:B----4-:R-:W-:Y:S02]  /*161d0*/  SEL R68, R69, R26, P0 ;  /* 0x0000001a45447207 */ /* 0x010fe40000000000 */
[----:B------:R-:W-:Y:S01]  /*161e0*/  SEL R53, R110, R53, P0 ;  /* 0x000000356e357207 */ /* 0x000fe20000000000 */
[----:B------:R-:W4:Y:S01]  /*161f0*/  SHFL.IDX PT, R10, R10, R5, 0x1c1f ;  /* 0x001c1f050a0a7589 */ /* 0x000f2200000e0000 */
[----:B-1----:R-:W-:-:S02]  /*16200*/  SEL R70, R71, R24, P0 ;  /* 0x0000001847467207 */ /* 0x002fc40000000000 */
[----:B------:R-:W-:Y:S01]  /*16210*/  SEL R90, R111, R90, P0 ;  /* 0x0000005a6f5a7207 */ /* 0x000fe20000000000 */
[----:B------:R-:W-:Y:S01]  /*16220*/  SHFL.IDX PT, R9, R144, R7, 0x1c1f ;  /* 0x001c1f0790097589 */ /* 0x000fe200000e0000 */
[----:B--2---:R-:W-:Y:S02]  /*16230*/  SEL R72, R73, R34, P0 ;  /* 0x0000002249487207 */ /* 0x004fe40000000000 */
[----:B---3--:R-:W-:Y:S01]  /*16240*/  SEL R56, R57, R130, P0 ;  /* 0x0000008239387207 */ /* 0x008fe20000000000 */
[----:B------:R-:W1:Y:S01]  /*16250*/  SHFL.IDX PT, R126, R126, R5, 0x1c1f ;  /* 0x001c1f057e7e7589 */ /* 0x000e6200000e0000 */
[----:B0-----:R-:W-:Y:S02]  /*16260*/  SEL R74, R75, R32, P0 ;  /* 0x000000204b4a7207 */ /* 0x001fe40000000000 */
[----:B------:R-:W-:Y:S01]  /*16270*/  SEL R57, R130, R57, P0 ;  /* 0x0000003982397207 */ /* 0x000fe20000000000 */
[----:B------:R0:W2:Y:S01]  /*16280*/  SHFL.IDX PT, R66, R66, R7, 0x1c1f ;  /* 0x001c1f0742427589 */ /* 0x0000a200000e0000 */
[----:B-----5:R-:W-:-:S02]  /*16290*/  SEL R76, R91, R38, P0 ;  /* 0x000000265b4c7207 */ /* 0x020fc40000000000 */
[----:B------:R-:W-:Y:S01]  /*162a0*/  SEL R55, R128, R55, P0 ;  /* 0x0000003780377207 */ /* 0x000fe20000000000 */
[----:B------:R0:W3:Y:S01]  /*162b0*/  SHFL.IDX PT, R4, R4, R7, 0x1c1f ;  /* 0x001c1f0704047589 */ /* 0x0000e200000e0000 */
[----:B------:R-:W-:Y:S02]  /*162c0*/  SEL R92, R93, R36, P0 ;  /* 0x000000245d5c7207 */ /* 0x000fe40000000000 */
[----:B------:R-:W-:Y:S01]  /*162d0*/  SEL R59, R64, R59, P0 ;  /* 0x0000003b403b7207 */ /* 0x000fe20000000000 */
[----:B------:R0:W0:Y:S01]  /*162e0*/  SHFL.IDX PT, R7, R8, R5, 0x1c1f ;  /* 0x001c1f0508077589 */ /* 0x00002200000e0000 */
[----:B------:R-:W-:Y:S02]  /*162f0*/  SEL R94, R95, R114, P0 ;  /* 0x000000725f5e7207 */ /* 0x000fe40000000000 */
[----:B------:R-:W-:Y:S01]  /*16300*/  SEL R71, R24, R71, P0 ;  /* 0x0000004718477207 */ /* 0x000fe20000000000 */
[----:B------:R0:W0:Y:S01]  /*16310*/  SHFL.IDX PT, R14, R6, R5, 0x1c1f ;  /* 0x001c1f05060e7589 */ /* 0x00002200000e0000 */
[----:B----4-:R-:W-:-:S02]  /*16320*/  SEL R96, R97, R10, P0 ;  /* 0x0000000a61607207 */ /* 0x010fc40000000000 */
[----:B------:R-:W-:Y:S02]  /*16330*/  SEL R69, R26, R69, P0 ;  /* 0x000000451a457207 */ /* 0x000fe40000000000 */
[----:B------:R-:W-:Y:S02]  /*16340*/  SEL R75, R32, R75, P0 ;  /* 0x0000004b204b7207 */ /* 0x000fe40000000000 */
[----:B------:R-:W-:Y:S02]  /*16350*/  SEL R73, R34, R73, P0 ;  /* 0x0000004922497207 */ /* 0x000fe40000000000 */
[----:B-1----:R-:W-:Y:S02]  /*16360*/  SEL R43, R9, R126, P0 ;  /* 0x0000007e092b7207 */ /* 0x002fe40000000000 */
[----:B------:R-:W-:Y:S02]  /*16370*/  SEL R44, R126, R9, P0 ;  /* 0x000000097e2c7207 */ /* 0x000fe40000000000 */
[----:B------:R-:W-:-:S02]  /*16380*/  SEL R93, R36, R93, P0 ;  /* 0x0000005d245d7207 */ /* 0x000fc40000000000 */
[----:B------:R-:W-:Y:S02]  /*16390*/  SEL R91, R38, R91, P0 ;  /* 0x0000005b265b7207 */ /* 0x000fe40000000000 */
[----:B------:R-:W-:Y:S02]  /*163a0*/  SEL R97, R10, R97, P0 ;  /* 0x000000610a617207 */ /* 0x000fe40000000000 */
[----:B--23--:R-:W-:-:S07]  /*163b0*/  SEL R95, R114, R95, P0 ;  /* 0x0000005f725f7207 */ /* 0x00cfce0000000000 */
.L_x_8212:
[----:B------:R-:W-:Y:S05]  /*163c0*/  WARPSYNC.ALL ;  /* 0x0000000000007948 */ /* 0x000fea0003800000 */
[----:B------:R-:W-:Y:S01]  /*163d0*/  BAR.SYNC.DEFER_BLOCKING 0x1, 0x100 ;  /* 0x0044000000007b1d */ /* 0x000fe20000010000 */
[----:B0-----:R-:W-:Y:S02]  /*163e0*/  SEL R65, R4, R7, P0 ;  /* 0x0000000704417207 */ /* 0x001fe40000000000 */
[----:B------:R-:W-:Y:S02]  /*163f0*/  SEL R67, R7, R4, P0 ;  /* 0x0000000407437207 */ /* 0x000fe40000000000 */
[----:B------:R-:W-:Y:S01]  /*16400*/  F2FP.BF16.F32.PACK_AB R4, R99, R102 ;  /* 0x000000666304723e */ /* 0x000fe200000010ff */
[----:B------:R-:W-:Y:S01]  /*16410*/  ULDC.64 UR6, c[0x0][0xc08] ;  /* 0x0003020000067ab9 */ /* 0x000fe20000000a00 */
[----:B------:R-:W-:Y:S01]  /*16420*/  F2FP.BF16.F32.PACK_AB R5, R87, R52 ;  /* 0x000000345705723e */ /* 0x000fe200000010ff */
[----:B------:R-:W-:Y:S01]  /*16430*/  ULDC.64 UR4, c[0x0][0xc00] ;  /* 0x0003000000047ab9 */ /* 0x000fe20000000a00 */
[----:B------:R-:W-:-:S02]  /*16440*/  F2FP.BF16.F32.PACK_AB R6, R98, R100 ;  /* 0x000000646206723e */ /* 0x000fc400000010ff */
[----:B------:R-:W-:Y:S02]  /*16450*/  F2FP.BF16.F32.PACK_AB R7, R90, R53 ;  /* 0x000000355a07723e */ /* 0x000fe400000010ff */
[----:B------:R-:W-:Y:S02]  /*16460*/  SEL R64, R66, R14, P0 ;  /* 0x0000000e42407207 */ /* 0x000fe40000000000 */
[----:B------:R-:W-:Y:S02]  /*16470*/  SEL R66, R14, R66, P0 ;  /* 0x000000420e427207 */ /* 0x000fe40000000000 */
[----:B------:R-:W-:Y:S02]  /*16480*/  F2FP.BF16.F32.PACK_AB R8, R77, R79 ;  /* 0x0000004f4d08723e */ /* 0x000fe400000010ff */
[----:B------:R-:W-:Y:S02]  /*16490*/  F2FP.BF16.F32.PACK_AB R9, R54, R56 ;  /* 0x000000383609723e */ /* 0x000fe400000010ff */
[----:B------:R-:W-:-:S02]  /*164a0*/  F2FP.BF16.F32.PACK_AB R10, R78, R80 ;  /* 0x000000504e0a723e */ /* 0x000fc400000010ff */
[----:B------:R-:W-:Y:S01]  /*164b0*/  F2FP.BF16.F32.PACK_AB R11, R55, R57 ;  /* 0x00000039370b723e */ /* 0x000fe200000010ff */
[----:B------:R-:W-:Y:S01]  /*164c0*/  STSM.16.M88.4 [R39], R4 ;  /* 0x0000000427007844 */ /* 0x000fe20000000200 */
        /* <DEDUP_REMOVED lines=18> */
[----:B------:R-:W-:Y:S01]  /*165f0*/  F2FP.BF16.F32.PACK_AB R38, R46, R48 ;  /* 0x000000302e26723e */ /* 0x000fe200000010ff */
[----:B0-----:R-:W0:Y:S01]  /*16600*/  LDC R14, c[0x0][0xbe8] ;  /* 0x0002fa00ff0e7b82 */ /* 0x001e220000000800 */
        /* <DEDUP_REMOVED lines=8> */
[----:B------:R-:W-:Y:S01]  /*16690*/  STSM.16.M88.4 [R105], R4 ;  /* 0x0000000469007844 */ /* 0x000fe20000000200 */
[----:B------:R-:W-:-:S02]  /*166a0*/  F2FP.BF16.F32.PACK_AB R9, R65, R64 ;  /* 0x000000404109723e */ /* 0x000fc400000010ff */
[----:B------:R-:W-:Y:S02]  /*166b0*/  F2FP.BF16.F32.PACK_AB R11, R67, R66 ;  /* 0x00000042430b723e */ /* 0x000fe400000010ff */
[----:B------:R-:W-:Y:S02]  /*166c0*/  ISETP.NE.U32.AND P3, PT, RZ, UR6, PT ;  /* 0x00000006ff007c0c */ /* 0x000fe4000bf65070 */
[----:B------:R-:W-:Y:S01]  /*166d0*/  ISETP.NE.U32.AND P0, PT, RZ, UR4, PT ;  /* 0x00000004ff007c0c */ /* 0x000fe2000bf05070 */
[----:B------:R2:W-:Y:S01]  /*166e0*/  STSM.16.M88.4 [R106], R8 ;  /* 0x000000086a007844 */ /* 0x0005e20000000200 */
[----:B------:R-:W-:Y:S01]  /*166f0*/  BAR.SYNC.DEFER_BLOCKING 0x1, 0x100 ;  /* 0x0044000000007b1d */ /* 0x000fe20000010000 */
[----:B------:R-:W-:Y:S02]  /*16700*/  ISETP.NE.AND.EX P3, PT, RZ, UR7, PT, P3 ;  /* 0x00000007ff007c0c */ /* 0x000fe4000bf65330 */
[----:B------:R-:W-:Y:S02]  /*16710*/  IADD3 R12, P1, R210, UR4, RZ ;  /* 0x00000004d20c7c10 */ /* 0x000fe4000ff3e0ff */
[----:B------:R-:W-:-:S02]  /*16720*/  ISETP.NE.AND.EX P0, PT, RZ, UR5, PT, P0 ;  /* 0x00000005ff007c0c */ /* 0x000fc4000bf05300 */
[----:B------:R-:W-:-:S07]  /*16730*/  IADD3.X R13, R211, UR5, RZ, P1, !PT ;  /* 0x00000005d30d7c10 */ /* 0x000fce0008ffe4ff */
[----:B------:R-:W-:Y:S01]  /*16740*/  @P3 IADD3 R210, P1, R210, UR6, RZ ;  /* 0x00000006d2d23c10 */ /* 0x000fe2000ff3e0ff */
[----:B------:R-:W-:Y:S02]  /*16750*/  ULDC UR6, c[0x0][0xa88] ;  /* 0x0002a20000067ab9 */ /* 0x000fe40000000800 */
[----:B-1----:R-:W-:Y:S01]  /*16760*/  IMAD.U32 R25, RZ, RZ, UR6 ;  /* 0x00000006ff197e24 */ /* 0x002fe2000f8e00ff */
[----:B------:R-:W-:Y:S01]  /*16770*/  @P3 IADD3.X R211, R211, UR7, RZ, P1, !PT ;  /* 0x00000007d3d33c10 */ /* 0x000fe20008ffe4ff */
[----:B------:R1:W5:Y:S04]  /*16780*/  @P0 LDG.E R101, desc[UR36][R12.64] ;  /* 0x000000240c650981 */ /* 0x000368000c1e1900 */
[----:B------:R1:W5:Y:S01]  /*16790*/  @P3 LDG.E R25, desc[UR36][R210.64] ;  /* 0x00000024d2193981 */ /* 0x000362000c1e1900 */
[----:B--2---:R-:W-:Y:S01]  /*167a0*/  IMAD.MOV.U32 R10, RZ, RZ, 0x9b8 ;  /* 0x000009b8ff0a7424 */ /* 0x004fe200078e00ff */
[----:B------:R-:W-:-:S02]  /*167b0*/  ISETP.GT.AND P2, PT, R209, 0x1, PT ;  /* 0x00000001d100780c */ /* 0x000fc40003f44270 */
[----:B0-----:R-:W-:Y:S02]  /*167c0*/  ISETP.NE.AND P1, PT, R14, 0x1, PT ;  /* 0x000000010e00780c */ /* 0x001fe40003f25270 */
[----:B------:R-:W-:-:S04]  /*167d0*/  SEL R10, R10, 0x978, P2 ;  /* 0x000009780a0a7807 */ /* 0x000fc80001000000 */
[----:B------:R1:W0:Y:S08]  /*167e0*/  LDC.64 R4, c[0x0][R10+0x220] ;  /* 0x000088000a047b82 */ /* 0x0002300000000a00 */
[----:B------:R1:W2:Y:S08]  /*167f0*/  LDC.64 R6, c[0x0][R10+0x218] ;  /* 0x000086000a067b82 */ /* 0x0002b00000000a00 */
[----:B------:R1:W3:Y:S01]  /*16800*/  LDC.64 R8, c[0x0][R10+0x228] ;  /* 0x00008a000a087b82 */ /* 0x0002e20000000a00 */
[----:B------:R-:W-:Y:S05]  /*16810*/  @P3 BRA `(.L_x_7928) ;  /* 0x0000000000103947 */ /* 0x000fea0003800000 */
[----:B------:R-:W-:Y:S05]  /*16820*/  @!P0 BRA `(.L_x_7928) ;  /* 0x00000000000c8947 */ /* 0x000fea0003800000 */
[----:B------:R-:W4:Y:S04]  /*16830*/  LDG.E R24, desc[UR36][R12.64] ;  /* 0x000000240c187981 */ /* 0x000f28000c1e1900 */
[----:B-----5:R-:W4:Y:S02]  /*16840*/  LDG.E R25, desc[UR36][R12.64+0x4] ;  /* 0x000004240c197981 */ /* 0x020f24000c1e1900 */
[----:B----4-:R-:W-:-:S07]  /*16850*/  IADD3 R25, -R24, R25, RZ ;  /* 0x0000001918197210 */ /* 0x010fce0007ffe1ff */
.L_x_7928:
[----:B------:R-:W4:Y:S01]  /*16860*/  LDL R26, [R1+0x68] ;  /* 0x00006800011a7983 */ /* 0x000f220000100800 */
[----:B-1----:R-:W1:Y:S01]  /*16870*/  LDC.64 R10, c[0x0][R10+0x210] ;  /* 0x000084000a0a7b82 */ /* 0x002e620000000a00 */
[----:B------:R-:W-:Y:S01]  /*16880*/  ISETP.NE.U32.AND P0, PT, RZ, UR4, PT ;  /* 0x00000004ff007c0c */ /* 0x000fe2000bf05070 */
[-C--:B--2---:R-:W-:Y:S01]  /*16890*/  IMAD R33, R7, R191.reuse, RZ ;  /* 0x000000bf07217224 */ /* 0x084fe200078e02ff */
[----:B------:R-:W2:Y:S01]  /*168a0*/  LDL R34, [R1+0x64] ;  /* 0x0000640001227983 */ /* 0x000ea20000100800 */
[----:B------:R-:W-:Y:S01]  /*168b0*/  IMAD.WIDE.U32 R6, R6, R191, RZ ;  /* 0x000000bf06067225 */ /* 0x000fe200078e00ff */
[----:B------:R-:W-:-:S03]  /*168c0*/  ISETP.NE.AND.EX P0, PT, RZ, UR5, PT, P0 ;  /* 0x00000005ff007c0c */ /* 0x000fc6000bf05300 */
[----:B------:R-:W3:Y:S01]  /*168d0*/  @P1 LDC R24, c[0x0][0xbec] ;  /* 0x0002fb00ff181b82 */ /* 0x000ee20000000800 */
[----:B------:R-:W-:Y:S02]  /*168e0*/  SEL R15, R206, RZ, !P0 ;  /* 0x000000ffce0f7207 */ /* 0x000fe40004000000 */
[----:B------:R-:W-:-:S05]  /*168f0*/  SEL R213, R213, RZ, !P0 ;  /* 0x000000ffd5d57207 */ /* 0x000fca0004000000 */
[----:B------:R-:W1:Y:S01]  /*16900*/  @P1 LDC R35, c[0x0][0xbf0] ;  /* 0x0002fc00ff231b82 */ /* 0x000e620000000800 */
[----:B0-----:R-:W-:-:S07]  /*16910*/  IMAD R5, R5, R15, RZ ;  /* 0x0000000f05057224 */ /* 0x001fce00078e02ff */
[----:B------:R-:W0:Y:S01]  /*16920*/  LDC.64 R12, c[0x0][0xba8] ;  /* 0x0002ea00ff0c7b82 */ /* 0x000e220000000a00 */
[----:B------:R-:W3:Y:S01]  /*16930*/  S2R R32, SR_TID.X ;  /* 0x0000000000207919 */ /* 0x000ee20000002100 */
[C---:B------:R-:W-:Y:S02]  /*16940*/  IMAD R213, R4.reuse, R213, R5 ;  /* 0x000000d504d57224 */ /* 0x040fe400078e0205 */
[----:B------:R-:W-:Y:S01]  /*16950*/  IMAD.WIDE.U32 R4, R4, R15, RZ ;  /* 0x0000000f04047225 */ /* 0x000fe200078e00ff */
[----:B------:R-:W-:Y:S02]  /*16960*/  SEL R27, R215, RZ, P2 ;  /* 0x000000ffd71b7207 */ /* 0x000fe40001000000 */
[--C-:B-----5:R-:W-:Y:S02]  /*16970*/  IADD3 R6, P0, P3, R4, R6, R101.reuse ;  /* 0x0000000604067210 */ /* 0x120fe40007b1e065 */
[----:B------:R-:W-:Y:S01]  /*16980*/  SHF.R.S32.HI R103, RZ, 0x1f, R101 ;  /* 0x0000001fff677819 */ /* 0x000fe20000011465 */
[----:B0-----:R-:W0:Y:S08]  /*16990*/  @!P2 LDC R12, c[0x0][0xb50] ;  /* 0x0002d400ff0cab82 */ /* 0x001e300000000800 */
[----:B------:R-:W0:Y:S01]  /*169a0*/  @!P2 LDC R13, c[0x0][0xb54] ;  /* 0x0002d500ff0dab82 */ /* 0x000e220000000800 */
[----:B---3--:R-:W-:-:S05]  /*169b0*/  VIADD R36, R32, 0xffffff80 ;  /* 0xffffff8020247836 */ /* 0x008fca0000000000 */
[----:B------:R-:W-:-:S04]  /*169c0*/  SHF.R.S32.HI R32, RZ, 0x1f, R36 ;  /* 0x0000001fff207819 */ /* 0x000fc80000011424 */
[----:B------:R-:W-:-:S04]  /*169d0*/  LEA.HI R32, R32, R36, RZ, 0x7 ;  /* 0x0000002420207211 */ /* 0x000fc800078f38ff */
[----:B------:R-:W-:-:S05]  /*169e0*/  LOP3.LUT R32, R32, 0xffffff80, RZ, 0xc0, !PT ;  /* 0xffffff8020207812 */ /* 0x000fca00078ec0ff */
[----:B------:R-:W-:Y:S02]  /*169f0*/  IMAD.IADD R32, R36, 0x1, -R32 ;  /* 0x0000000124207824 */ /* 0x000fe400078e0a20 */
[----:B----4-:R-:W-:Y:S02]  /*16a00*/  IMAD R37, R214, 0x80, R26 ;  /* 0x00000080d6257824 */ /* 0x010fe400078e021a */
[----:B------:R-:W-:Y:S02]  /*16a10*/  IMAD.IADD R26, R7, 0x1, R33 ;  /* 0x00000001071a7824 */ /* 0x000fe400078e0221 */
[----:B------:R-:W-:-:S04]  /*16a20*/  @P1 IMAD.HI.U32 R4, R37, R24, RZ ;  /* 0x0000001825041227 */ /* 0x000fc800078e00ff */
[----:B------:R-:W-:Y:S02]  /*16a30*/  IMAD.IADD R7, R5, 0x1, R213 ;  /* 0x0000000105077824 */ /* 0x000fe400078e02d5 */
[----:B------:R-:W-:Y:S01]  /*16a40*/  IMAD.MOV.U32 R5, RZ, RZ, R37 ;  /* 0x000000ffff057224 */ /* 0x000fe200078e0025 */
[----:B-1----:R-:W-:Y:S01]  /*16a50*/  @P1 SHF.R.U32.HI R5, RZ, R35, R4 ;  /* 0x00000023ff051219 */ /* 0x002fe20000011604 */
[-C--:B------:R-:W-:Y:S02]  /*16a60*/  IMAD R33, R9, R27.reuse, RZ ;  /* 0x0000001b09217224 */ /* 0x080fe400078e02ff */
[----:B------:R-:W-:Y:S01]  /*16a70*/  IMAD.WIDE.U32 R8, R8, R27, RZ ;  /* 0x0000001b08087225 */ /* 0x000fe200078e00ff */
[----:B------:R-:W-:-:S03]  /*16a80*/  IADD3.X R7, R7, R26, R103, P0, P3 ;  /* 0x0000001a07077210 */ /* 0x000fc600007e6467 */
[--C-:B------:R-:W-:Y:S01]  /*16a90*/  IMAD.MOV R27, RZ, RZ, -R5.reuse ;  /* 0x000000ffff1b7224 */ /* 0x100fe200078e0a05 */
[----:B------:R-:W-:Y:S02]  /*16aa0*/  IADD3 R8, P0, P3, R5, R6, R8 ;  /* 0x0000000605087210 */ /* 0x000fe40007b1e008 */
[----:B------:R-:W-:Y:S01]  /*16ab0*/  SHF.R.S32.HI R4, RZ, 0x1f, R5 ;  /* 0x0000001fff047819 */ /* 0x000fe20000011405 */
[----:B------:R-:W-:Y:S01]  /*16ac0*/  IMAD R5, R14, R27, R37 ;  /* 0x0000001b0e057224 */ /* 0x000fe200078e0225 */
[----:B------:R-:W-:-:S04]  /*16ad0*/  IADD3 R33, R9, R33, RZ ;  /* 0x0000002109217210 */ /* 0x000fc80007ffe0ff */
[----:B------:R-:W-:Y:S01]  /*16ae0*/  IADD3.X R9, R4, R7, R33, P0, P3 ;  /* 0x0000000704097210 */ /* 0x000fe200007e6421 */
[-C--:B------:R-:W-:Y:S01]  /*16af0*/  IMAD R4, R11, R5.reuse, RZ ;  /* 0x000000050b047224 */ /* 0x080fe200078e02ff */
[----:B------:R-:W-:Y:S01]  /*16b00*/  SHF.R.S32.HI R7, RZ, 0x1f, R5 ;  /* 0x0000001fff077819 */ /* 0x000fe20000011405 */
[----:B------:R-:W-:-:S04]  /*16b10*/  IMAD.WIDE.U32 R8, R10, R5, R8 ;  /* 0x000000050a087225 */ /* 0x000fc800078e0008 */
[----:B------:R-:W-:Y:S01]  /*16b20*/  IMAD R7, R10, R7, R4 ;  /* 0x000000070a077224 */ /* 0x000fe200078e0204 */
[----:B0-----:R-:W-:-:S03]  /*16b30*/  LEA R12, P0, R8, R12, 0x2 ;  /* 0x0000000c080c7211 */ /* 0x001fc600078010ff */
[----:B------:R-:W-:-:S05]  /*16b40*/  IMAD.IADD R4, R9, 0x1, R7 ;  /* 0x0000000109047824 */ /* 0x000fca00078e0207 */
[----:B------:R-:W-:Y:S01]  /*16b50*/  LEA.HI.X R13, R8, R13, R4, 0x2, P0 ;  /* 0x0000000d080d7211 */ /* 0x000fe200000f1404 */
[----:B------:R-:W-:Y:S01]  /*16b60*/  SHFL.IDX PT, R6, R12, 0x1, 0x1c1f ;  /* 0x003c1f000c067f89 */ /* 0x000fe200000e0000 */
[----:B--2---:R-:W-:-:S03]  /*16b70*/  IMAD R33, R214, 0x80, R34 ;  /* 0x00000080d6217824 */ /* 0x004fc600078e0222 */
        /* <DEDUP_REMOVED lines=11> */
[----:B------:R-:W1:Y:S01]  /*16c30*/  S2R R32, SR_TID.X ;  /* 0x0000000000207919 */ /* 0x000e620000002100 */
[----:B------:R-:W2:Y:S01]  /*16c40*/  @P1 LDC R11, c[0x0][0xbec] ;  /* 0x0002fb00ff0b1b82 */ /* 0x000ea20000000800 */
[----:B------:R-:W-:-:S07]  /*16c50*/  ULDC.64 UR4, c[0x0][0xaa0] ;  /* 0x0002a80000047ab9 */ /* 0x000fce0000000a00 */
[----:B------:R-:W3:Y:S01]  /*16c60*/  @P1 LDC R13, c[0x0][0xbf0] ;  /* 0x0002fc00ff0d1b82 */ /* 0x000ee20000000800 */
[----:B-1----:R-:W-:-:S04]  /*16c70*/  IADD3 R32, R32, -0x80, RZ ;  /* 0xffffff8020207810 */ /* 0x002fc80007ffe0ff */
[----:B------:R-:W-:-:S04]  /*16c80*/  SHF.R.S32.HI R104, RZ, 0x1f, R32 ;  /* 0x0000001fff687819 */ /* 0x000fc80000011420 */
[----:B------:R-:W-:-:S04]  /*16c90*/  LEA.HI R104, R104, R32, RZ, 0x3 ;  /* 0x0000002068687211 */ /* 0x000fc800078f18ff */
[----:B------:R-:W-:-:S05]  /*16ca0*/  SHF.R.S32.HI R104, RZ, 0x3, R104 ;  /* 0x00000003ff687819 */ /* 0x000fca0000011468 */
[----:B------:R-:W-:-:S04]  /*16cb0*/  IMAD R3, R104, 0x40, R199 ;  /* 0x0000004068037824 */ /* 0x000fc800078e02c7 */
[----:B------:R-:W-:-:S03]  /*16cc0*/  IMAD.WIDE R62, R3, 0x2, R62 ;  /* 0x00000002033e7825 */ /* 0x000fc600078e023e */
[C---:B------:R-:W-:Y:S02]  /*16cd0*/  IADD3 R33, P0, R62.reuse, 0x2000, RZ ;  /* 0x000020003e217810 */ /* 0x040fe40007f1e0ff */
[----:B------:R-:W-:Y:S02]  /*16ce0*/  IADD3 R25, P5, R62, 0x1000, RZ ;  /* 0x000010003e197810 */ /* 0x000fe40007fbe0ff */
[----:B------:R-:W-:Y:S02]  /*16cf0*/  LOP3.LUT R32, R33, 0x380, RZ, 0xc0, !PT ;  /* 0x0000038021207812 */ /* 0x000fe400078ec0ff */
[----:B------:R-:W-:Y:S02]  /*16d00*/  LOP3.LUT R24, R25, 0x380, RZ, 0xc0, !PT ;  /* 0x0000038019187812 */ /* 0x000fe400078ec0ff */
[----:B------:R-:W-:Y:S02]  /*16d10*/  SHF.R.U64 R32, R32, 0x3, RZ ;  /* 0x0000000320207819 */ /* 0x000fe400000012ff */
[----:B------:R-:W-:-:S02]  /*16d20*/  SHF.R.U64 R24, R24, 0x3, RZ ;  /* 0x0000000318187819 */ /* 0x000fc400000012ff */
[----:B------:R-:W-:Y:S01]  /*16d30*/  LOP3.LUT R32, R32, R33, RZ, 0x3c, !PT ;  /* 0x0000002120207212 */ /* 0x000fe200078e3cff */
[--C-:B------:R-:W-:Y:S01]  /*16d40*/  IMAD.X R33, RZ, RZ, R63.reuse, P0 ;  /* 0x000000ffff217224 */ /* 0x100fe200000e063f */
[----:B------:R-:W-:Y:S02]  /*16d50*/  IADD3 R3, P0, R62, 0x7000, RZ ;  /* 0x000070003e037810 */ /* 0x000fe40007f1e0ff */
        /* <DEDUP_REMOVED lines=10> */
[----:B------:R-:W-:Y:S02]  /*16e00*/  SHF.R.U64 R0, R0, 0x3, RZ ;  /* 0x0000000300007819 */ /* 0x000fe400000012ff */
[----:B------:R-:W-:Y:S02]  /*16e10*/  LOP3.LUT R36, R37, 0x380, RZ, 0xc0, !PT ;  /* 0x0000038025247812 */ /* 0x000fe400078ec0ff */
[----:B------:R-:W-:Y:S02]  /*16e20*/  LOP3.LUT R40, R41, 0x380, RZ, 0xc0, !PT ;  /* 0x0000038029287812 */ /* 0x000fe400078ec0ff */
[----:B------:R-:W-:-:S02]  /*16e30*/  LOP3.LUT R44, R45, 0x380, RZ, 0xc0, !PT ;  /* 0x000003802d2c7812 */ /* 0x000fc400078ec0ff */
[----:B------:R-:W-:Y:S02]  /*16e40*/  LOP3.LUT R48, R49, 0x380, RZ, 0xc0, !PT ;  /* 0x0000038031307812 */ /* 0x000fe400078ec0ff */
[----:B0-----:R-:W-:Y:S02]  /*16e50*/  LOP3.LUT R5, R62, 0x380, RZ, 0xc0, !PT ;  /* 0x000003803e057812 */ /* 0x001fe400078ec0ff */
[----:B------:R-:W-:Y:S01]  /*16e60*/  LOP3.LUT R52, R0, R3, RZ, 0x3c, !PT ;  /* 0x0000000300347212 */ /* 0x000fe200078e3cff */
[----:B------:R-:W-:Y:S01]  /*16e70*/  IMAD R0, R103, UR4, RZ ;  /* 0x0000000467007c24 */ /* 0x000fe2000f8e02ff */
[----:B------:R-:W-:Y:S02]  /*16e80*/  SHF.R.U64 R36, R36, 0x3, RZ ;  /* 0x0000000324247819 */ /* 0x000fe400000012ff */
[----:B------:R-:W-:Y:S02]  /*16e90*/  SHF.R.U64 R40, R40, 0x3, RZ ;  /* 0x0000000328287819 */ /* 0x000fe400000012ff */
[----:B------:R-:W-:-:S02]  /*16ea0*/  SHF.R.U64 R44, R44, 0x3, RZ ;  /* 0x000000032c2c7819 */ /* 0x000fc400000012ff */
[----:B------:R-:W-:Y:S02]  /*16eb0*/  SHF.R.U64 R48, R48, 0x3, RZ ;  /* 0x0000000330307819 */ /* 0x000fe400000012ff */
[----:B------:R-:W-:Y:S01]  /*16ec0*/  SHF.R.U64 R5, R5, 0x3, RZ ;  /* 0x0000000305057819 */ /* 0x000fe200000012ff */
[C---:B------:R-:W-:Y:S01]  /*16ed0*/  IMAD R9, R101.reuse, UR5, R0 ;  /* 0x0000000565097c24 */ /* 0x040fe2000f8e0200 */
[----:B------:R-:W-:Y:S01]  /*16ee0*/  LOP3.LUT R36, R36, R37, RZ, 0x3c, !PT ;  /* 0x0000002524247212 */ /* 0x000fe200078e3cff */
[----:B------:R-:W-:Y:S01]  /*16ef0*/  IMAD.WIDE.U32 R2, R101, UR4, RZ ;  /* 0x0000000465027c25 */ /* 0x000fe2000f8e00ff */
[----:B------:R-:W-:Y:S01]  /*16f00*/  LOP3.LUT R40, R40, R41, RZ, 0x3c, !PT ;  /* 0x0000002928287212 */ /* 0x000fe200078e3cff */
[----:B------:R-:W-:Y:S01]  /*16f10*/  ULDC.64 UR4, c[0x0][0xae8] ;  /* 0x0002ba0000047ab9 */ /* 0x000fe20000000a00 */
        /* <DEDUP_REMOVED lines=10> */
[----:B------:R-:W-:Y:S01]  /*16fc0*/  IMAD.WIDE.U32 R2, R191, UR4, R2 ;  /* 0x00000004bf027c25 */ /* 0x000fe2000f8e0002 */
[----:B------:R0:W5:Y:S01]  /*16fd0*/  LD.E.128 R4, desc[UR36][R62.64] ;  /* 0x000000243e047980 */ /* 0x000162000c101d00 */
[----:B------:R-:W-:-:S03]  /*16fe0*/  SHF.R.S32.HI R8, RZ, 0x1f, R15 ;  /* 0x0000001fff087819 */ /* 0x000fc6000001140f */
[----:B------:R-:W5:Y:S01]  /*16ff0*/  LD.E.128 R40, desc[UR36][R40.64] ;  /* 0x0000002428287980 */ /* 0x000f62000c101d00 */
[----:B------:R-:W-:-:S03]  /*17000*/  IMAD R12, R214, 0x80, R9 ;  /* 0x00000080d60c7824 */ /* 0x000fc600078e0209 */
        /* <DEDUP_REMOVED lines=11> */
[----:B--2---:R-:W-:Y:S01]  /*170c0*/  @P1 IMAD.HI.U32 R0, R12, R11, RZ ;  /* 0x0000000b0c001227 */ /* 0x004fe200078e00ff */
[----:B------:R-:W-:-:S03]  /*170d0*/  MOV R9, R12 ;  /* 0x0000000c00097202 */ /* 0x000fc60000000f00 */
[----:B------:R-:W-:Y:S01]  /*170e0*/  IMAD R8, R8, UR4, RZ ;  /* 0x0000000408087c24 */ /* 0x000fe2000f8e02ff */
[----:B---3--:R-:W-:Y:S01]  /*170f0*/  @P1 SHF.R.U32.HI R9, RZ, R13, R0 ;  /* 0x0000000dff091219 */ /* 0x008fe20000011600 */
[----:B------:R-:W-:-:S04]  /*17100*/  IMAD.WIDE.U32 R2, R15, UR4, R2 ;  /* 0x000000040f027c25 */ /* 0x000fc8000f8e0002 */
[----:B------:R-:W-:Y:S01]  /*17110*/  IMAD R11, R15, UR5, R8 ;  /* 0x000000050f0b7c24 */ /* 0x000fe2000f8e0208 */
[----:B------:R-:W-:Y:S01]  /*17120*/  SHF.R.S32.HI R8, RZ, 0x1f, R9 ;  /* 0x0000001fff087819 */ /* 0x000fe20000011409 */
[----:B------:R-:W-:Y:S01]  /*17130*/  VIADD R0, R18, 0x22820 ;  /* 0x0002282012007836 */ /* 0x000fe20000000000 */
[----:B------:R-:W-:Y:S01]  /*17140*/  ULDC.64 UR4, c[0x0][0xae0] ;  /* 0x0002b80000047ab9 */ /* 0x000fe20000000a00 */
[----:B------:R-:W-:Y:S02]  /*17150*/  IMAD.IADD R3, R3, 0x1, R11 ;  /* 0x0000000103037824 */ /* 0x000fe400078e020b */
[----:B------:R-:W-:Y:S01]  /*17160*/  IMAD.MOV R11, RZ, RZ, -R9 ;  /* 0x000000ffff0b7224 */ /* 0x000fe200078e0a09 */
[----:B------:R-:W-:Y:S01]  /*17170*/  PRMT R0, RZ, 0x654, R0 ;  /* 0x00000654ff007816 */ /* 0x000fe20000000000 */
[----:B------:R-:W-:Y:S02]  /*17180*/  IMAD R8, R8, UR4, RZ ;  /* 0x0000000408087c24 */ /* 0x000fe4000f8e02ff */
[----:B------:R-:W-:Y:S01]  /*17190*/  IMAD R11, R14, R11, R12 ;  /* 0x0000000b0e0b7224 */ /* 0x000fe200078e020c */
[----:B-1----:R1:W-:Y:S01]  /*171a0*/  SYNCS.ARRIVE.TRANS64.RED.A1T0 RZ, [R0+URZ], RZ ;  /* 0x000000ff00ff79a7 */ /* 0x0023e2000810043f */
[----:B------:R-:W-:-:S02]  /*171b0*/  IMAD R13, R9, UR5, R8 ;  /* 0x00000005090d7c24 */ /* 0x000fc4000f8e0208 */
[----:B------:R-:W-:Y:S01]  /*171c0*/  IMAD.WIDE.U32 R2, R9, UR4, R2 ;  /* 0x0000000409027c25 */ /* 0x000fe2000f8e0002 */
[----:B------:R-:W-:Y:S01]  /*171d0*/  ULDC.64 UR4, c[0x0][0xad8] ;  /* 0x0002b60000047ab9 */ /* 0x000fe20000000a00 */
[----:B-1----:R-:W-:Y:S02]  /*171e0*/  SHF.R.S32.HI R0, RZ, 0x1f, R11 ;  /* 0x0000001fff007819 */ /* 0x002fe4000001140b */
[----:B------:R-:W-:-:S03]  /*171f0*/  IMAD.IADD R3, R3, 0x1, R13 ;  /* 0x0000000103037824 */ /* 0x000fc600078e020d */
        /* <DEDUP_REMOVED lines=11> */
.L_x_8215:
[----:B------:R-:W-:Y:S01]  /*172b0*/  LEA R21, R214, R104, 0x7 ;  /* 0x00000068d6157211 */ /* 0x000fe200078e38ff */
[----:B------:R-:W-:Y:S03]  /*172c0*/  BSSY B1, `(.L_x_7931) ;  /* 0x000000e000017945 */ /* 0x000fe60003800000 */
[----:B------:R-:W-:-:S13]  /*172d0*/  ISETP.GE.AND P0, PT, R21, R10, PT ;  /* 0x0000000a1500720c */ /* 0x000fda0003f06270 */
[----:B------:R-:W-:Y:S05]  /*172e0*/  @P0 BRA `(.L_x_7932) ;  /* 0x00000000002c0947 */ /* 0x000fea0003800000 */
[----:B------:R-:W-:Y:S01]  /*172f0*/  ULDC UR4, c[0x0][0xac8] ;  /* 0x0002b20000047ab9 */ /* 0x000fe20000000800 */
[----:B------:R-:W-:Y:S02]  /*17300*/  SHF.R.S32.HI R12, RZ, 0x1f, R199 ;  /* 0x0000001fff0c7819 */ /* 0x000fe400000114c7 */
[----:B------:R-:W-:Y:S02]  /*17310*/  ISETP.GE.AND P0, PT, R199, UR4, PT ;  /* 0x00000004c7007c0c */ /* 0x000fe4000bf06270 */
[----:B------:R-:W-:Y:S02]  /*17320*/  ISETP.GE.AND P1, PT, R207, UR4, PT ;  /* 0x00000004cf007c0c */ /* 0x000fe4000bf26270 */
[----:B------:R-:W-:-:S09]  /*17330*/  SHF.R.S32.HI R11, RZ, 0x1f, R207 ;  /* 0x0000001fff0b7819 */ /* 0x000fd200000114cf */
[-C--:B--2---:R-:W-:Y:S02]  /*17340*/  @!P0 LEA R8, P2, R199, R14.reuse, 0x1 ;  /* 0x0000000ec7088211 */ /* 0x084fe400078408ff */
[----:B------:R-:W-:Y:S02]  /*17350*/  @!P1 LEA R14, P3, R207, R14, 0x1 ;  /* 0x0000000ecf0e9211 */ /* 0x000fe400078608ff */
[-C--:B-1----:R-:W-:Y:S02]  /*17360*/  @!P0 LEA.HI.X R9, R199, R0.reuse, R12, 0x1, P2 ;  /* 0x00000000c7098211 */ /* 0x082fe400010f0c0c */
[----:B------:R-:W-:-:S03]  /*17370*/  @!P1 LEA.HI.X R15, R207, R0, R11, 0x1, P3 ;  /* 0x00000000cf0f9211 */ /* 0x000fc600018f0c0b */
[----:B-----5:R3:W-:Y:S04]  /*17380*/  @!P0 ST.E.128 desc[UR36][R8.64], R4 ;  /* 0x0000000408008985 */ /* 0x0207e8000c101d24 */
[----:B------:R3:W-:Y:S02]  /*17390*/  @!P1 ST.E.128 desc[UR36][R14.64], R40 ;  /* 0x000000280e009985 */ /* 0x0007e4000c101d24 */
.L_x_7932:
[----:B------:R-:W-:Y:S05]  /*173a0*/  BSYNC B1 ;  /* 0x0000000000017941 */ /* 0x000fea0003800000 */
.L_x_7931:
[----:B------:R-:W-:-:S03]  /*173b0*/  UMOV UR4, 0xffffffff ;  /* 0xffffffff00047882 */ /* 0x000fc60000000000 */
[----:B------:R-:W-:Y:S05]  /*173c0*/  BRA.DIV UR4, `(.L_x_7933) ;  /* 0x000000da04607947 */ /* 0x000fea000b800000 */
[----:B-1----:R1:W4:Y:S04]  /*173d0*/  SHFL.IDX PT, R0, R3, 0x1, 0x181f ;  /* 0x00381f0003007f89 */ /* 0x00232800000e0000 */
[----:B--23--:R1:W2:Y:S02]  /*173e0*/  SHFL.IDX PT, R14, R2, 0x1, 0x181f ;  /* 0x00381f00020e7f89 */ /* 0x00c2a400000e0000 */
.L_x_8219:
[----:B-----5:R-:W-:Y:S01]  /*173f0*/  VIADD R5, R21, 0x20 ;  /* 0x0000002015057836 */ /* 0x020fe20000000000 */
[----:B------:R-:W-:Y:S04]  /*17400*/  BSSY B1, `(.L_x_7934) ;  /* 0x000000e000017945 */ /* 0x000fe80003800000 */
        /* <DEDUP_REMOVED lines=9> */
[-C--:B----4-:R-:W-:Y:S02]  /*174a0*/  @!P2 LEA.HI.X R5, R199, R0.reuse, R7, 0x1, P0 ;  /* 0x00000000c705a211 */ /* 0x090fe400000f0c07 */
[----:B------:R-:W-:-:S03]  /*174b0*/  @!P3 LEA.HI.X R15, R207, R0, R6, 0x1, P1 ;  /* 0x00000000cf0fb211 */ /* 0x000fc600008f0c06 */
[----:B------:R3:W-:Y:S04]  /*174c0*/  @!P2 ST.E.128 desc[UR36][R4.64], R24 ;  /* 0x000000180400a985 */ /* 0x0007e8000c101d24 */
[----:B------:R3:W-:Y:S02]  /*174d0*/  @!P3 ST.E.128 desc[UR36][R14.64], R44 ;  /* 0x0000002c0e00b985 */ /* 0x0007e4000c101d24 */
.L_x_7935:
[----:B------:R-:W-:Y:S05]  /*174e0*/  BSYNC B1 ;  /* 0x0000000000017941 */ /* 0x000fea0003800000 */
.L_x_7934:
[----:B------:R-:W-:-:S03]  /*174f0*/  UMOV UR4, 0xffffffff ;  /* 0xffffffff00047882 */ /* 0x000fc60000000000 */
[----:B------:R-:W-:Y:S05]  /*17500*/  BRA.DIV UR4, `(.L_x_7936) ;  /* 0x000000da04587947 */ /* 0x000fea000b800000 */
[----:B----4-:R4:W0:Y:S04]  /*17510*/  SHFL.IDX PT, R0, R3, 0x2, 0x181f ;  /* 0x00581f0003007f89 */ /* 0x01082800000e0000 */
[----:B--23--:R4:W2:Y:S02]  /*17520*/  SHFL.IDX PT, R14, R2, 0x2, 0x181f ;  /* 0x00581f00020e7f89 */ /* 0x00c8a400000e0000 */
.L_x_8223:
[----:B------:R-:W-:Y:S01]  /*17530*/  VIADD R5, R21, 0x40 ;  /* 0x0000004015057836 */ /* 0x000fe20000000000 */
        /* <DEDUP_REMOVED lines=10> */
[-C--:B0-----:R-:W-:Y:S02]  /*175e0*/  @!P2 LEA.HI.X R5, R199, R0.reuse, R7, 0x1, P0 ;  /* 0x00000000c705a211 */ /* 0x081fe400000f0c07 */
[----:B------:R-:W-:-:S03]  /*175f0*/  @!P3 LEA.HI.X R15, R207, R0, R6, 0x1, P1 ;  /* 0x00000000cf0fb211 */ /* 0x000fc600008f0c06 */
[----:B------:R3:W-:Y:S04]  /*17600*/  @!P2 ST.E.128 desc[UR36][R4.64], R32 ;  /* 0x000000200400a985 */ /* 0x0007e8000c101d24 */
[----:B------:R3:W-:Y:S02]  /*17610*/  @!P3 ST.E.128 desc[UR36][R14.64], R48 ;  /* 0x000000300e00b985 */ /* 0x0007e4000c101d24 */
.L_x_7938:
[----:B------:R-:W-:Y:S05]  /*17620*/  BSYNC B1 ;  /* 0x0000000000017941 */ /* 0x000fea0003800000 */
.L_x_7937:
[----:B------:R-:W-:-:S03]  /*17630*/  UMOV UR4, 0xffffffff ;  /* 0xffffffff00047882 */ /* 0x000fc60000000000 */
[----:B------:R-:W-:Y:S05]  /*17640*/  BRA.DIV UR4, `(.L_x_7939) ;  /* 0x000000da04507947 */ /* 0x000fea000b800000 */
[----:B0-----:R0:W0:Y:S04]  /*17650*/  SHFL.IDX PT, R0, R3, 0x3, 0x181f ;  /* 0x00781f0003007f89 */ /* 0x00102800000e0000 */
[----:B--23--:R2:W3:Y:S02]  /*17660*/  SHFL.IDX PT, R14, R2, 0x3, 0x181f ;  /* 0x00781f00020e7f89 */ /* 0x00c4e400000e0000 */
.L_x_8227:
[----:B01--4-:R-:W-:-:S05]  /*17670*/  VIADD R3, R21, 0x60 ;  /* 0x0000006015037836 */ /* 0x013fca0000000000 */
[----:B------:R-:W-:-:S13]  /*17680*/  ISETP.GE.AND P0, PT, R3, R10, PT ;  /* 0x0000000a0300720c */ /* 0x000fda0003f06270 */
[----:B------:R-:W-:Y:S05]  /*17690*/  @P0 BRA `(.L_x_7940) ;  /* 0x0000002000040947 */ /* 0x000fea0003800000 */
[----:B------:R-:W-:Y:S01]  /*176a0*/  ULDC UR4, c[0x0][0xac8] ;  /* 0x0002b20000047ab9 */ /* 0x000fe20000000800 */
[----:B------:R-:W-:Y:S02]  /*176b0*/  SHF.R.S32.HI R4, RZ, 0x1f, R199 ;  /* 0x0000001fff047819 */ /* 0x000fe400000114c7 */
[----:B------:R-:W-:-:S13]  /*176c0*/  ISETP.GE.AND P1, PT, R199, UR4, PT ;  /* 0x00000004c7007c0c */ /* 0x000fda000bf26270 */
[----:B--23--:R-:W-:-:S04]  /*176d0*/  @!P1 LEA R2, P0, R199, R14, 0x1 ;  /* 0x0000000ec7029211 */ /* 0x00cfc800078008ff */
[----:B------:R-:W-:Y:S02]  /*176e0*/  @!P1 LEA.HI.X R3, R199, R0, R4, 0x1, P0 ;  /* 0x00000000c7039211 */ /* 0x000fe400000f0c04 */
[----:B------:R-:W-:-:S03]  /*176f0*/  ISETP.GE.AND P0, PT, R207, UR4, PT ;  /* 0x00000004cf007c0c */ /* 0x000fc6000bf06270 */
[----:B------:R4:W-:Y:S10]  /*17700*/  @!P1 ST.E.128 desc[UR36][R2.64], R36 ;  /* 0x0000002402009985 */ /* 0x0009f4000c101d24 */
[----:B------:R-:W-:Y:S05]  /*17710*/  @P0 BRA `(.L_x_7940) ;  /* 0x0000001c00e40947 */ /* 0x000fea0003800000 */
[----:B------:R-:W-:Y:S02]  /*17720*/  SHF.R.S32.HI R4, RZ, 0x1f, R207 ;  /* 0x0000001fff047819 */ /* 0x000fe400000114cf */
[----:B------:R-:W-:-:S04]  /*17730*/  LEA R14, P0, R207, R14, 0x1 ;  /* 0x0000000ecf0e7211 */ /* 0x000fc800078008ff */
[----:B------:R-:W-:-:S05]  /*17740*/  LEA.HI.X R15, R207, R0, R4, 0x1, P0 ;  /* 0x00000000cf0f7211 */ /* 0x000fca00000f0c04 */
[----:B------:R0:W-:Y:S01]  /*17750*/  ST.E.128 desc[UR36][R14.64], R52 ;  /* 0x000000340e007985 */ /* 0x0001e2000c101d24 */
[----:B------:R-:W-:Y:S05]  /*17760*/  BRA `(.L_x_7940) ;  /* 0x0000001c00d07947 */ /* 0x000fea0003800000 */
.L_x_7929:
[----:B------:R-:W-:Y:S01]  /*17770*/  ULDC.64 UR4, c[0x0][0xb08] ;  /* 0x0002c20000047ab9 */ /* 0x000fe20000000a00 */
[----:B------:R-:W1:Y:S01]  /*17780*/  @P1 LDC R8, c[0x0][0xbec] ;  /* 0x0002fb00ff081b82 */ /* 0x000e620000000800 */
[----:B0-----:R-:W-:Y:S01]  /*17790*/  IMAD R6, R103, UR4, RZ ;  /* 0x0000000467067c24 */ /* 0x001fe2000f8e02ff */
[----:B------:R-:W-:Y:S01]  /*177a0*/  SHF.R.S32.HI R32, RZ, 0x1f, R216 ;  /* 0x0000001fff207819 */ /* 0x000fe200000114d8 */
[----:B------:R-:W-:-:S04]  /*177b0*/  IMAD.WIDE.U32 R4, R101, UR4, RZ ;  /* 0x0000000465047c25 */ /* 0x000fc8000f8e00ff */
[----:B------:R-:W-:Y:S01]  /*177c0*/  IMAD R101, R101, UR5, R6 ;  /* 0x0000000565657c24 */ /* 0x000fe2000f8e0206 */
[----:B------:R-:W0:Y:S01]  /*177d0*/  @P1 LDC R11, c[0x0][0xbf0] ;  /* 0x0002fc00ff0b1b82 */ /* 0x000e220000000800 */
[----:B------:R-:W-:Y:S01]  /*177e0*/  ULDC.64 UR4, c[0x0][0xb38] ;  /* 0x0002ce0000047ab9 */ /* 0x000fe20000000a00 */
[----:B------:R-:W-:Y:S01]  /*177f0*/  SHF.R.S32.HI R6, RZ, 0x1f, R15 ;  /* 0x0000001fff067819 */ /* 0x000fe2000001140f */
[----:B------:R-:W-:Y:S02]  /*17800*/  IMAD.IADD R5, R5, 0x1, R101 ;  /* 0x0000000105057824 */ /* 0x000fe400078e0265 */
[----:B------:R-:W-:Y:S02]  /*17810*/  IMAD.MOV.U32 R7, RZ, RZ, R37 ;  /* 0x000000ffff077224 */ /* 0x000fe400078e0025 */
[----:B------:R-:W-:-:S04]  /*17820*/  IMAD.WIDE.U32 R4, R191, UR4, R4 ;  /* 0x00000004bf047c25 */ /* 0x000fc8000f8e0004 */
[----:B------:R-:W-:Y:S01]  /*17830*/  IMAD R5, R191, UR5, R5 ;  /* 0x00000005bf057c24 */ /* 0x000fe2000f8e0205 */
[----:B------:R-:W-:Y:S02]  /*17840*/  ULDC.64 UR4, c[0x0][0xb40] ;  /* 0x0002d00000047ab9 */ /* 0x000fe40000000a00 */
[----:B------:R-:W-:Y:S02]  /*17850*/  IMAD R6, R6, UR4, RZ ;  /* 0x0000000406067c24 */ /* 0x000fe4000f8e02ff */
[----:B------:R-:W-:-:S04]  /*17860*/  IMAD.WIDE.U32 R4, R15, UR4, R4 ;  /* 0x000000040f047c25 */ /* 0x000fc8000f8e0004 */
[----:B------:R-:W-:Y:S01]  /*17870*/  IMAD R9, R15, UR5, R6 ;  /* 0x000000050f097c24 */ /* 0x000fe2000f8e0206 */
[----:B------:R-:W-:Y:S01]  /*17880*/  ULDC.64 UR4, c[0x0][0xb48] ;  /* 0x0002d20000047ab9 */ /* 0x000fe20000000a00 */
[----:B-1----:R-:W-:-:S03]  /*17890*/  @P1 IMAD.HI.U32 R8, R37, R8, RZ ;  /* 0x0000000825081227 */ /* 0x002fc600078e00ff */
[----:B------:R-:W-:Y:S02]  /*178a0*/  IADD3 R5, R5, R9, RZ ;  /* 0x0000000905057210 */ /* 0x000fe40007ffe0ff */
[----:B0-----:R-:W-:Y:S01]  /*178b0*/  @P1 SHF.R.U32.HI R7, RZ, R11, R8 ;  /* 0x0000000bff071219 */ /* 0x001fe20000011608 */
[----:B------:R-:W-:Y:S02]  /*178c0*/  VIADD R8, R18, 0x22820 ;  /* 0x0002282012087836 */ /* 0x000fe40000000000 */
[C---:B------:R-:W-:Y:S01]  /*178d0*/  IMAD.WIDE.U32 R4, R215.reuse, UR4, R4 ;  /* 0x00000004d7047c25 */ /* 0x040fe2000f8e0004 */
[--C-:B------:R-:W-:Y:S02]  /*178e0*/  SHF.R.S32.HI R6, RZ, 0x1f, R7.reuse ;  /* 0x0000001fff067819 */ /* 0x100fe40000011407 */
[----:B------:R-:W-:Y:S01]  /*178f0*/  PRMT R8, RZ, 0x654, R8 ;  /* 0x00000654ff087816 */ /* 0x000fe20000000008 */
[----:B------:R-:W-:Y:S02]  /*17900*/  IMAD.MOV R9, RZ, RZ, -R7 ;  /* 0x000000ffff097224 */ /* 0x000fe400078e0a07 */
[----:B------:R-:W-:Y:S01]  /*17910*/  IMAD R5, R215, UR5, R5 ;  /* 0x00000005d7057c24 */ /* 0x000fe2000f8e0205 */
[----:B------:R-:W-:Y:S01]  /*17920*/  ULDC.64 UR4, c[0x0][0xb30] ;  /* 0x0002cc0000047ab9 */ /* 0x000fe20000000a00 */
[----:B------:R-:W-:Y:S01]  /*17930*/  IMAD R9, R14, R9, R37 ;  /* 0x000000090e097224 */ /* 0x000fe200078e0225 */
[----:B------:R0:W-:Y:S01]  /*17940*/  SYNCS.ARRIVE.TRANS64.RED.A1T0 RZ, [R8+URZ], RZ ;  /* 0x000000ff08ff79a7 */ /* 0x0001e2000810043f */
[----:B------:R-:W-:-:S02]  /*17950*/  IMAD R6, R6, UR4, RZ ;  /* 0x0000000406067c24 */ /* 0x000fc4000f8e02ff */
        /* <DEDUP_REMOVED lines=16> */
.L_x_8230:
        /* <DEDUP_REMOVED lines=12> */
[----:B------:R-:W5:Y:S01]  /*17b20*/  LDL R39, [R1+0x14] ;  /* 0x0000140001277983 */ /* 0x000f620000100800 */
[----:B------:R-:W-:-:S03]  /*17b30*/  ISETP.GE.AND P3, PT, R216, UR4, PT ;  /* 0x00000004d8007c0c */ /* 0x000fc6000bf66270 */
[----:B------:R-:W5:Y:S04]  /*17b40*/  LDL R89, [R1+0x54] ;  /* 0x0000540001597983 */ /* 0x000f680000100800 */
[----:B------:R-:W5:Y:S04]  /*17b50*/  LDL R37, [R1+0x10] ;  /* 0x0000100001257983 */ /* 0x000f680000100800 */
[----:B------:R-:W5:Y:S02]  /*17b60*/  LDL R35, [R1+0xc] ;  /* 0x00000c0001237983 */ /* 0x000f640000100800 */
[----:B--2---:R-:W-:-:S02]  /*17b70*/  @!P3 LEA R4, P4, R216, R14, 0x2 ;  /* 0x0000000ed804b211 */ /* 0x004fc400078810ff */
[----:B------:R-:W2:Y:S04]  /*17b80*/  LDL R33, [R1+0x8] ;  /* 0x0000080001217983 */ /* 0x000ea80000100800 */
[----:B------:R-:W2:Y:S01]  /*17b90*/  LDL R62, [R1+0x4c] ;  /* 0x00004c00013e7983 */ /* 0x000ea20000100800 */
[----:B-1----:R-:W-:-:S03]  /*17ba0*/  @!P3 LEA.HI.X R5, R216, R27, R32, 0x2, P4 ;  /* 0x0000001bd805b211 */ /* 0x002fc600020f1420 */
[----:B------:R-:W2:Y:S04]  /*17bb0*/  LDL R11, [R1+0x4] ;  /* 0x00000400010b7983 */ /* 0x000ea80000100800 */
[----:B------:R-:W2:Y:S01]  /*17bc0*/  LDL R38, [R1+0x48] ;  /* 0x0000480001267983 */ /* 0x000ea20000100800 */
[----:B---3--:R-:W-:Y:S02]  /*17bd0*/  ISETP.GE.AND P0, PT, R8, UR4, PT ;  /* 0x0000000408007c0c */ /* 0x008fe4000bf06270 */
[----:B----4-:R-:W-:Y:S02]  /*17be0*/  ISETP.GE.AND P2, PT, R12, UR4, PT ;  /* 0x000000040c007c0c */ /* 0x010fe4000bf46270 */
[----:B-----5:R-:W-:-:S09]  /*17bf0*/  ISETP.GE.AND P1, PT, R15, UR4, PT ;  /* 0x000000040f007c0c */ /* 0x020fd2000bf26270 */
[----:B------:R-:W-:Y:S01]  /*17c00*/  @!P0 MOV R7, R27 ;  /* 0x0000001b00078202 */ /* 0x000fe20000000f00 */
[----:B------:R-:W-:Y:S02]  /*17c10*/  @!P0 IMAD.MOV.U32 R6, RZ, RZ, R14 ;  /* 0x000000ffff068224 */ /* 0x000fe400078e000e */
[----:B------:R-:W-:Y:S02]  /*17c20*/  @!P0 IMAD.MOV.U32 R9, RZ, RZ, R99 ;  /* 0x000000ffff098224 */ /* 0x000fe400078e0063 */
[----:B------:R-:W-:-:S04]  /*17c30*/  @!P0 IMAD.WIDE R6, R8, 0x4, R6 ;  /* 0x0000000408068825 */ /* 0x000fc800078e0206 */
[----:B------:R-:W-:-:S05]  /*17c40*/  @!P0 IMAD.MOV.U32 R8, RZ, RZ, R102 ;  /* 0x000000ffff088224 */ /* 0x000fca00078e0066 */
[----:B------:R1:W-:Y:S02]  /*17c50*/  @!P0 ST.E.64 desc[UR36][R6.64], R8 ;  /* 0x0000000806008985 */ /* 0x0003e4000c101b24 */
[----:B-1----:R-:W-:Y:S02]  /*17c60*/  @!P3 IMAD.MOV.U32 R6, RZ, RZ, R100 ;  /* 0x000000ffff06b224 */ /* 0x002fe400078e0064 */
[----:B------:R-:W-:Y:S01]  /*17c70*/  @!P3 IMAD.MOV.U32 R7, RZ, RZ, R98 ;  /* 0x000000ffff07b224 */ /* 0x000fe200078e0062 */
[----:B------:R-:W-:-:S04]  /*17c80*/  @!P2 LEA R8, P4, R12, R14, 0x2 ;  /* 0x0000000e0c08a211 */ /* 0x000fc800078810ff */
[----:B------:R1:W-:Y:S01]  /*17c90*/  @!P3 ST.E.64 desc[UR36][R4.64], R6 ;  /* 0x000000060400b985 */ /* 0x0003e2000c101b24 */
[----:B------:R-:W-:Y:S02]  /*17ca0*/  @!P2 LEA.HI.X R9, R12, R27, R36, 0x2, P4 ;  /* 0x0000001b0c09a211 */ /* 0x000fe400020f1424 */
[----:B------:R-:W-:Y:S01]  /*17cb0*/  ISETP.GE.AND P3, PT, R13, UR4, PT ;  /* 0x000000040d007c0c */ /* 0x000fe2000bf66270 */
[----:B------:R-:W3:Y:S04]  /*17cc0*/  LDL R36, [R1+0x44] ;  /* 0x0000440001247983 */ /* 0x000ee80000100800 */
[----:B------:R-:W4:Y:S01]  /*17cd0*/  LDL R12, [R1] ;  /* 0x00000000010c7983 */ /* 0x000f220000100800 */
[----:B-1----:R-:W-:Y:S01]  /*17ce0*/  @!P1 LEA R4, P5, R15, R14, 0x2 ;  /* 0x0000000e0f049211 */ /* 0x002fe200078a10ff */
[----:B------:R-:W-:-:S03]  /*17cf0*/  @!P2 IMAD.MOV.U32 R6, RZ, RZ, R79 ;  /* 0x000000ffff06a224 */ /* 0x000fc600078e004f */
[----:B------:R-:W-:Y:S02]  /*17d00*/  @!P1 LEA.HI.X R5, R15, R27, R34, 0x2, P5 ;  /* 0x0000001b0f059211 */ /* 0x000fe400028f1422 */
[----:B------:R-:W5:Y:S01]  /*17d10*/  LDL R34, [R1+0x40] ;  /* 0x0000400001227983 */ /* 0x000f620000100800 */
[----:B------:R-:W-:Y:S01]  /*17d20*/  @!P2 MOV R7, R77 ;  /* 0x0000004d0007a202 */ /* 0x000fe20000000f00 */
[----:B------:R-:W-:Y:S02]  /*17d30*/  @!P1 IMAD.MOV.U32 R79, RZ, RZ, R78 ;  /* 0x000000ffff4f9224 */ /* 0x000fe400078e004e */
[----:B------:R-:W-:Y:S01]  /*17d40*/  @!P1 IMAD.MOV.U32 R78, RZ, RZ, R80 ;  /* 0x000000ffff4e9224 */ /* 0x000fe200078e0050 */
[----:B------:R-:W5:Y:S04]  /*17d50*/  LDL R15, [R1+0x3c] ;  /* 0x00003c00010f7983 */ /* 0x000f680000100800 */
[----:B------:R-:W-:Y:S04]  /*17d60*/  @!P2 ST.E.64 desc[UR36][R8.64], R6 ;  /* 0x000000060800a985 */ /* 0x000fe8000c101b24 */
[----:B------:R1:W-:Y:S02]  /*17d70*/  @!P1 ST.E.64 desc[UR36][R4.64], R78 ;  /* 0x0000004e04009985 */ /* 0x0003e4000c101b24 */
[----:B-1----:R-:W-:-:S04]  /*17d80*/  @!P3 LEA R4, P5, R13, R14, 0x2 ;  /* 0x0000000e0d04b211 */ /* 0x002fc800078a10ff */
[----:B------:R-:W-:Y:S02]  /*17d90*/  @!P3 LEA.HI.X R5, R13, R27, R63, 0x2, P5 ;  /* 0x0000001b0d05b211 */ /* 0x000fe400028f143f */
[----:B------:R-:W5:Y:S01]  /*17da0*/  LDL R13, [R1+0x38] ;  /* 0x00003800010d7983 */ /* 0x000f620000100800 */
        /* <DEDUP_REMOVED lines=8> */
[----:B------:R-:W-:-:S03]  /*17e30*/  @!P3 MOV R3, R0 ;  /* 0x000000000003b202 */ /* 0x000fc60000000f00 */
[----:B------:R1:W-:Y:S01]  /*17e40*/  @!P0 ST.E.64 desc[UR36][R6.64], R8 ;  /* 0x0000000806008985 */ /* 0x0003e2000c101b24 */
[----:B------:R-:W-:-:S03]  /*17e50*/  ISETP.GE.AND P0, PT, R35, UR4, PT ;  /* 0x0000000423007c0c */ /* 0x000fc6000bf06270 */
[----:B------:R0:W-:Y:S01]  /*17e60*/  @!P3 ST.E.64 desc[UR36][R4.64], R2 ;  /* 0x000000020400b985 */ /* 0x0001e2000c101b24 */
[----:B--2---:R-:W-:Y:S02]  /*17e70*/  ISETP.GE.AND P3, PT, R33, UR4, PT ;  /* 0x0000000421007c0c */ /* 0x004fe4000bf66270 */
[----:B-1----:R-:W-:-:S04]  /*17e80*/  @!P2 LEA R6, P5, R39, R14, 0x2 ;  /* 0x0000000e2706a211 */ /* 0x002fc800078a10ff */
[-C--:B------:R-:W-:Y:S01]  /*17e90*/  @!P2 LEA.HI.X R7, R39, R27.reuse, R62, 0x2, P5 ;  /* 0x0000001b2707a211 */ /* 0x080fe200028f143e */
[----:B0-----:R-:W-:Y:S02]  /*17ea0*/  @!P2 IMAD.MOV.U32 R4, RZ, RZ, R28 ;  /* 0x000000ffff04a224 */ /* 0x001fe400078e001c */
[----:B------:R-:W-:Y:S01]  /*17eb0*/  @!P2 IMAD.MOV.U32 R5, RZ, RZ, R20 ;  /* 0x000000ffff05a224 */ /* 0x000fe200078e0014 */
[----:B------:R-:W-:Y:S02]  /*17ec0*/  @!P1 LEA R2, P4, R37, R14, 0x2 ;  /* 0x0000000e25029211 */ /* 0x000fe400078810ff */
[----:B------:R-:W-:Y:S02]  /*17ed0*/  ISETP.GE.AND P5, PT, R11, UR4, PT ;  /* 0x000000040b007c0c */ /* 0x000fe4000bfa6270 */
[----:B------:R0:W-:Y:S01]  /*17ee0*/  @!P2 ST.E.64 desc[UR36][R6.64], R4 ;  /* 0x000000040600a985 */ /* 0x0001e2000c101b24 */
[----:B------:R-:W-:Y:S01]  /*17ef0*/  @!P1 LEA.HI.X R3, R37, R27, R38, 0x2, P4 ;  /* 0x0000001b25039211 */ /* 0x000fe200020f1426 */
[----:B0-----:R-:W-:-:S02]  /*17f00*/  @!P1 IMAD.MOV.U32 R4, RZ, RZ, R40 ;  /* 0x000000ffff049224 */ /* 0x001fc400078e0028 */
[----:B------:R-:W-:Y:S01]  /*17f10*/  @!P1 IMAD.MOV.U32 R5, RZ, RZ, R21 ;  /* 0x000000ffff059224 */ /* 0x000fe200078e0015 */
[----:B------:R-:W-:-:S04]  /*17f20*/  @!P0 LEA R6, P2, R35, R14, 0x2 ;  /* 0x0000000e23068211 */ /* 0x000fc800078410ff */
[----:B------:R0:W-:Y:S02]  /*17f30*/  @!P1 ST.E.64 desc[UR36][R2.64], R4 ;  /* 0x0000000402009985 */ /* 0x0001e4000c101b24 */
[----:B0-----:R-:W-:Y:S01]  /*17f40*/  @!P3 LEA R2, P4, R33, R14, 0x2 ;  /* 0x0000000e2102b211 */ /* 0x001fe200078810ff */
[----:B------:R-:W-:Y:S01]  /*17f50*/  @!P0 IMAD.MOV.U32 R4, RZ, RZ, R43 ;  /* 0x000000ffff048224 */ /* 0x000fe200078e002b */
[----:B------:R-:W-:Y:S01]  /*17f60*/  @!P0 MOV R5, R41 ;  /* 0x0000002900058202 */ /* 0x000fe20000000f00 */
[----:B------:R-:W-:Y:S02]  /*17f70*/  @!P3 IMAD.MOV.U32 R43, RZ, RZ, R42 ;  /* 0x000000ffff2bb224 */ /* 0x000fe400078e002a */
[----:B------:R-:W-:Y:S01]  /*17f80*/  @!P3 IMAD.MOV.U32 R42, RZ, RZ, R44 ;  /* 0x000000ffff2ab224 */ /* 0x000fe200078e002c */
[----:B------:R-:W-:Y:S02]  /*17f90*/  SHF.R.S32.HI R20, RZ, 0x1f, R228 ;  /* 0x0000001fff147819 */ /* 0x000fe400000114e4 */
[----:B------:R-:W-:-:S02]  /*17fa0*/  SHF.R.S32.HI R0, RZ, 0x1f, R226 ;  /* 0x0000001fff007819 */ /* 0x000fc400000114e2 */
[----:B---3--:R-:W-:Y:S02]  /*17fb0*/  @!P0 LEA.HI.X R7, R35, R27, R36, 0x2, P2 ;  /* 0x0000001b23078211 */ /* 0x008fe400010f1424 */
[----:B----4-:R-:W-:-:S03]  /*17fc0*/  ISETP.GE.AND P1, PT, R12, UR4, PT ;  /* 0x000000040c007c0c */ /* 0x010fc6000bf26270 */
[----:B------:R0:W-:Y:S01]  /*17fd0*/  @!P0 ST.E.64 desc[UR36][R6.64], R4 ;  /* 0x0000000406008985 */ /* 0x0001e2000c101b24 */
[----:B------:R-:W-:Y:S02]  /*17fe0*/  @!P5 LEA R8, P2, R11, R14, 0x2 ;  /* 0x0000000e0b08d211 */ /* 0x000fe400078410ff */
[----:B------:R-:W-:Y:S02]  /*17ff0*/  ISETP.GE.AND P0, PT, R229, UR4, PT ;  /* 0x00000004e5007c0c */ /* 0x000fe4000bf06270 */
[----:B-----5:R-:W-:-:S05]  /*18000*/  @!P3 LEA.HI.X R3, R33, R27, R34, 0x2, P4 ;  /* 0x0000001b2103b211 */ /* 0x020fca00020f1422 */
[----:B------:R1:W-:Y:S01]  /*18010*/  @!P3 ST.E.64 desc[UR36][R2.64], R42 ;  /* 0x0000002a0200b985 */ /* 0x0003e2000c101b24 */
[----:B------:R-:W-:Y:S02]  /*18020*/  @!P5 LEA.HI.X R9, R11, R27, R15, 0x2, P2 ;  /* 0x0000001b0b09d211 */ /* 0x000fe400010f140f */
[----:B0-----:R-:W-:Y:S02]  /*18030*/  @!P1 LEA R4, P2, R12, R14, 0x2 ;  /* 0x0000000e0c049211 */ /* 0x001fe400078410ff */
[----:B------:R-:W-:Y:S02]  /*18040*/  ISETP.GE.AND P3, PT, R228, UR4, PT ;  /* 0x00000004e4007c0c */ /* 0x000fe4000bf66270 */
[----:B------:R-:W-:Y:S01]  /*18050*/  ISETP.GE.AND P4, PT, R226, UR4, PT ;  /* 0x00000004e2007c0c */ /* 0x000fe2000bf86270 */
[----:B-1----:R-:W-:Y:S02]  /*18060*/  @!P5 IMAD.MOV.U32 R2, RZ, RZ, R47 ;  /* 0x000000ffff02d224 */ /* 0x002fe400078e002f */
[----:B------:R-:W-:Y:S01]  /*18070*/  @!P5 IMAD.MOV.U32 R3, RZ, RZ, R45 ;  /* 0x000000ffff03d224 */ /* 0x000fe200078e002d */
[----:B------:R-:W-:-:S04]  /*18080*/  SHF.R.S32.HI R11, RZ, 0x1f, R229 ;  /* 0x0000001fff0b7819 */ /* 0x000fc800000114e5 */
[----:B------:R0:W-:Y:S01]  /*18090*/  @!P5 ST.E.64 desc[UR36][R8.64], R2 ;  /* 0x000000020800d985 */ /* 0x0001e2000c101b24 */
[----:B------:R-:W-:Y:S01]  /*180a0*/  ISETP.GE.AND P5, PT, R227, UR4, PT ;  /* 0x00000004e3007c0c */ /* 0x000fe2000bfa6270 */
[----:B------:R-:W-:Y:S01]  /*180b0*/  @!P1 IMAD.MOV.U32 R47, RZ, RZ, R46 ;  /* 0x000000ffff2f9224 */ /* 0x000fe200078e002e */
[----:B------:R-:W-:Y:S02]  /*180c0*/  @!P1 MOV R46, R48 ;  /* 0x00000030002e9202 */ /* 0x000fe40000000f00 */
[----:B------:R-:W-:Y:S02]  /*180d0*/  @!P1 LEA.HI.X R5, R12, R27, R13, 0x2, P2 ;  /* 0x0000001b0c059211 */ /* 0x000fe400010f140d */
[----:B------:R-:W-:Y:S01]  /*180e0*/  @!P0 LEA R6, P2, R229, R14, 0x2 ;  /* 0x0000000ee5068211 */ /* 0x000fe200078410ff */
[----:B------:R-:W-:-:S03]  /*180f0*/  @!P0 IMAD.MOV.U32 R48, RZ, RZ, R51 ;  /* 0x000000ffff308224 */ /* 0x000fc600078e0033 */
[-C--:B------:R-:W-:Y:S01]  /*18100*/  @!P0 LEA.HI.X R7, R229, R27.reuse, R11, 0x2, P2 ;  /* 0x0000001be5078211 */ /* 0x080fe200010f140b */
[----:B------:R3:W-:Y:S01]  /*18110*/  @!P1 ST.E.64 desc[UR36][R4.64], R46 ;  /* 0x0000002e04009985 */ /* 0x0007e2000c101b24 */
[-C--:B------:R-:W-:Y:S01]  /*18120*/  @!P3 LEA R12, P1, R228, R14.reuse, 0x2 ;  /* 0x0000000ee40cb211 */ /* 0x080fe200078210ff */
[----:B------:R-:W-:Y:S01]  /*18130*/  @!P3 IMAD.MOV.U32 R51, RZ, RZ, R50 ;  /* 0x000000ffff33b224 */ /* 0x000fe200078e0032 */
[----:B------:R-:W-:Y:S01]  /*18140*/  SHF.R.S32.HI R11, RZ, 0x1f, R227 ;  /* 0x0000001fff0b7819 */ /* 0x000fe200000114e3 */
[----:B------:R3:W-:Y:S01]  /*18150*/  @!P0 ST.E.64 desc[UR36][R6.64], R48 ;  /* 0x0000003006008985 */ /* 0x0007e2000c101b24 */
[CC--:B0-----:R-:W-:Y:S01]  /*18160*/  @!P5 LEA R2, P0, R227.reuse, R14.reuse, 0x2 ;  /* 0x0000000ee302d211 */ /* 0x0c1fe200078010ff */
[----:B------:R-:W-:Y:S01]  /*18170*/  @!P3 IMAD.MOV.U32 R50, RZ, RZ, R82 ;  /* 0x000000ffff32b224 */ /* 0x000fe200078e0052 */
[----:B------:R-:W-:Y:S01]  /*18180*/  @!P4 LEA R14, P2, R226, R14, 0x2 ;  /* 0x0000000ee20ec211 */ /* 0x000fe200078410ff */
[----:B------:R-:W-:Y:S01]  /*18190*/  @!P5 IMAD.MOV.U32 R82, RZ, RZ, R85 ;  /* 0x000000ffff52d224 */ /* 0x000fe200078e0055 */
[-C--:B------:R-:W-:Y:S01]  /*181a0*/  @!P3 LEA.HI.X R13, R228, R27.reuse, R20, 0x2, P1 ;  /* 0x0000001be40db211 */ /* 0x080fe200008f1414 */
[----:B------:R-:W-:Y:S01]  /*181b0*/  @!P4 IMAD.MOV.U32 R85, RZ, RZ, R84 ;  /* 0x000000ffff55c224 */ /* 0x000fe200078e0054 */
[----:B------:R-:W-:-:S02]  /*181c0*/  @!P5 LEA.HI.X R3, R227, R27, R11, 0x2, P0 ;  /* 0x0000001be303d211 */ /* 0x000fc400000f140b */
[----:B------:R-:W-:Y:S02]  /*181d0*/  @!P4 LEA.HI.X R15, R226, R27, R0, 0x2, P2 ;  /* 0x0000001be20fc211 */ /* 0x000fe400010f1400 */
[----:B------:R-:W-:Y:S01]  /*181e0*/  @!P4 MOV R84, R86 ;  /* 0x000000560054c202 */ /* 0x000fe20000000f00 */
[----:B------:R3:W-:Y:S04]  /*181f0*/  @!P3 ST.E.64 desc[UR36][R12.64], R50 ;  /* 0x000000320c00b985 */ /* 0x0007e8000c101b24 */
[----:B------:R3:W-:Y:S04]  /*18200*/  @!P5 ST.E.64 desc[UR36][R2.64], R82 ;  /* 0x000000520200d985 */ /* 0x0007e8000c101b24 */
[----:B------:R3:W-:Y:S02]  /*18210*/  @!P4 ST.E.64 desc[UR36][R14.64], R84 ;  /* 0x000000540e00c985 */ /* 0x0007e4000c101b24 */
.L_x_7943:
[----:B------:R-:W-:Y:S05]  /*18220*/  BSYNC B1 ;  /* 0x0000000000017941 */ /* 0x000fea0003800000 */
.L_x_7942:
[----:B------:R-:W-:-:S03]  /*18230*/  UMOV UR4, 0xffffffff ;  /* 0xffffffff00047882 */ /* 0x000fc60000000000 */
[----:B------:R-:W-:Y:S05]  /*18240*/  BRA.DIV UR4, `(.L_x_7944) ;  /* 0x000000ce04cc7947 */ /* 0x000fea000b800000 */
[----:B---3--:R3:W4:Y:S04]  /*18250*/  SHFL.IDX PT, R3, R26, 0x1, 0x1c1f ;  /* 0x003c1f001a037f89 */ /* 0x00872800000e0000 */
[----:B--2---:R3:W2:Y:S02]  /*18260*/  SHFL.IDX PT, R14, R24, 0x1, 0x1c1f ;  /* 0x003c1f00180e7f89 */ /* 0x0046a400000e0000 */
.L_x_8234:
[----:B------:R-:W-:-:S13]  /*18270*/  ISETP.GE.AND P0, PT, R25, R10, PT ;  /* 0x0000000a1900720c */ /* 0x000fda0003f06270 */
[----:B------:R-:W-:Y:S05]  /*18280*/  @P0 BRA `(.L_x_7940) ;  /* 0x0000001400080947 */ /* 0x000fea0003800000 */
[----:B------:R-:W5:Y:S01]  /*18290*/  LDL R4, [R1+0x28] ;  /* 0x0000280001047983 */ /* 0x000f620000100800 */
[----:B------:R-:W-:-:S03]  /*182a0*/  ULDC UR4, c[0x0][0xac8] ;  /* 0x0002b20000047ab9 */ /* 0x000fc60000000800 */
[----:B------:R-:W4:Y:S04]  /*182b0*/  LDL R21, [R1+0x24] ;  /* 0x0000240001157983 */ /* 0x000f280000100800 */
[----:B------:R-:W2:Y:S04]  /*182c0*/  LDL R6, [R1+0x50] ;  /* 0x0000500001067983 */ /* 0x000ea80000100800 */
[----:B------:R-:W2:Y:S04]  /*182d0*/  LDL R41, [R1+0x20] ;  /* 0x0000200001297983 */ /* 0x000ea80000100800 */
[----:B------:R-:W2:Y:S04]  /*182e0*/  LDL R7, [R1+0x4c] ;  /* 0x00004c0001077983 */ /* 0x000ea80000100800 */
[----:B------:R-:W2:Y:S04]  /*182f0*/  LDL R39, [R1+0x1c] ;  /* 0x00001c0001277983 */ /* 0x000ea80000100800 */
[----:B------:R-:W1:Y:S04]  /*18300*/  LDL R8, [R1+0x8] ;  /* 0x0000080001087983 */ /* 0x000e680000100800 */
[----:B0--3--:R-:W3:Y:S04]  /*18310*/  LDL R24, [R1+0xc] ;  /* 0x00000c0001187983 */ /* 0x009ee80000100800 */
        /* <DEDUP_REMOVED lines=10> */
[----:B------:R-:W3:Y:S04]  /*183c0*/  LDL R0, [R1] ;  /* 0x0000000001007983 */ /* 0x000ee80000100800 */
[----:B------:R-:W3:Y:S04]  /*183d0*/  LDL R26, [R1+0x3c] ;  /* 0x00003c00011a7983 */ /* 0x000ee80000100800 */
[----:B------:R-:W3:Y:S01]  /*183e0*/  LDL R15, [R1+0x38] ;  /* 0x00003800010f7983 */ /* 0x000ee20000100800 */
[----:B------:R-:W-:-:S02]  /*183f0*/  ISETP.GE.AND P3, PT, R216, UR4, PT ;  /* 0x00000004d8007c0c */ /* 0x000fc4000bf66270 */
[----:B-----5:R-:W-:Y:S02]  /*18400*/  ISETP.GE.AND P1, PT, R4, UR4, PT ;  /* 0x0000000404007c0c */ /* 0x020fe4000bf26270 */
[----:B----4-:R-:W-:-:S11]  /*18410*/  ISETP.GE.AND P2, PT, R21, UR4, PT ;  /* 0x0000000415007c0c */ /* 0x010fd6000bf46270 */
[----:B--2---:R-:W-:Y:S02]  /*18420*/  @!P1 IMAD.MOV.U32 R2, RZ, RZ, R14 ;  /* 0x000000ffff029224 */ /* 0x004fe400078e000e */
[----:B------:R-:W-:Y:S02]  /*18430*/  @!P1 IMAD.MOV.U32 R86, RZ, RZ, R52 ;  /* 0x000000ffff569224 */ /* 0x000fe400078e0034 */
[----:B------:R-:W-:Y:S01]  /*18440*/  @!P1 IMAD.WIDE R4, R4, 0x4, R2 ;  /* 0x0000000404049825 */ /* 0x000fe200078e0202 */
[----:B------:R-:W-:Y:S02]  /*18450*/  MOV R38, R6 ;  /* 0x0000000600267202 */ /* 0x000fe40000000f00 */
[C---:B------:R-:W-:Y:S02]  /*18460*/  @!P3 LEA R6, P4, R216.reuse, R14, 0x2 ;  /* 0x0000000ed806b211 */ /* 0x040fe400078810ff */
[----:B------:R-:W-:Y:S01]  /*18470*/  ISETP.GE.AND P0, PT, R41, UR4, PT ;  /* 0x0000000429007c0c */ /* 0x000fe2000bf06270 */
[----:B------:R0:W-:Y:S01]  /*18480*/  @!P1 ST.E.64 desc[UR36][R4.64], R86 ;  /* 0x0000005604009985 */ /* 0x0001e2000c101b24 */
[----:B------:R-:W-:Y:S01]  /*18490*/  IMAD.MOV.U32 R36, RZ, RZ, R7 ;  /* 0x000000ffff247224 */ /* 0x000fe200078e0007 */
[----:B------:R-:W-:Y:S01]  /*184a0*/  ISETP.GE.AND P1, PT, R39, UR4, PT ;  /* 0x0000000427007c0c */ /* 0x000fe2000bf26270 */
[----:B-1----:R-:W-:Y:S01]  /*184b0*/  IMAD.MOV.U32 R27, RZ, RZ, R8 ;  /* 0x000000ffff1b7224 */ /* 0x002fe200078e0008 */
[----:B------:R-:W-:-:S02]  /*184c0*/  @!P3 LEA.HI.X R7, R216, R3, R32, 0x2, P4 ;  /* 0x00000003d807b211 */ /* 0x000fc400020f1420 */
[C---:B------:R-:W-:Y:S01]  /*184d0*/  @!P2 LEA R8, P5, R21.reuse, R14, 0x2 ;  /* 0x0000000e1508a211 */ /* 0x040fe200078a10ff */
[----:B---3--:R-:W-:Y:S02]  /*184e0*/  IMAD.MOV.U32 R33, RZ, RZ, R24 ;  /* 0x000000ffff217224 */ /* 0x008fe400078e0018 */
[----:B------:R-:W-:Y:S02]  /*184f0*/  IMAD.MOV.U32 R24, RZ, RZ, R9 ;  /* 0x000000ffff187224 */ /* 0x000fe400078e0009 */
[----:B0-----:R-:W-:Y:S02]  /*18500*/  @!P3 IMAD.MOV.U32 R4, RZ, RZ, R53 ;  /* 0x000000ffff04b224 */ /* 0x001fe400078e0035 */
[----:B------:R-:W-:Y:S01]  /*18510*/  @!P3 IMAD.MOV.U32 R5, RZ, RZ, R90 ;  /* 0x000000ffff05b224 */ /* 0x000fe200078e005a */
[----:B------:R-:W-:Y:S02]  /*18520*/  @!P2 LEA.HI.X R9, R21, R3, R28, 0x2, P5 ;  /* 0x000000031509a211 */ /* 0x000fe400028f141c */
[----:B------:R-:W-:-:S02]  /*18530*/  ISETP.GE.AND P4, PT, R37, UR4, PT ;  /* 0x0000000425007c0c */ /* 0x000fc4000bf86270 */
[----:B------:R0:W-:Y:S01]  /*18540*/  @!P3 ST.E.64 desc[UR36][R6.64], R4 ;  /* 0x000000040600b985 */ /* 0x0001e2000c101b24 */
[----:B------:R-:W-:Y:S01]  /*18550*/  @!P0 LEA R10, P5, R41, R14, 0x2 ;  /* 0x0000000e290a8211 */ /* 0x000fe200078a10ff */
[----:B------:R-:W-:Y:S01]  /*18560*/  IMAD.MOV.U32 R28, RZ, RZ, R12 ;  /* 0x000000ffff1c7224 */ /* 0x000fe200078e000c */
[----:B------:R-:W-:Y:S01]  /*18570*/  ISETP.GE.AND P3, PT, R35, UR4, PT ;  /* 0x0000000423007c0c */ /* 0x000fe2000bf66270 */
[----:B0-----:R-:W-:Y:S02]  /*18580*/  @!P2 IMAD.MOV.U32 R4, RZ, RZ, R56 ;  /* 0x000000ffff04a224 */ /* 0x001fe400078e0038 */
[----:B------:R-:W-:Y:S01]  /*18590*/  @!P2 IMAD.MOV.U32 R5, RZ, RZ, R54 ;  /* 0x000000ffff05a224 */ /* 0x000fe200078e0036 */
[----:B------:R-:W-:Y:S01]  /*185a0*/  MOV R34, R11 ;  /* 0x0000000b00227202 */ /* 0x000fe20000000f00 */
[----:B------:R-:W-:-:S03]  /*185b0*/  @!P0 IMAD.MOV.U32 R54, RZ, RZ, R57 ;  /* 0x000000ffff368224 */ /* 0x000fc600078e0039 */
[----:B------:R0:W-:Y:S01]  /*185c0*/  @!P2 ST.E.64 desc[UR36][R8.64], R4 ;  /* 0x000000040800a985 */ /* 0x0001e2000c101b24 */
[-C--:B------:R-:W-:Y:S01]  /*185d0*/  @!P1 LEA R12, P2, R39, R14.reuse, 0x2 ;  /* 0x0000000e270c9211 */ /* 0x080fe200078410ff */
[----:B------:R-:W-:Y:S01]  /*185e0*/  IMAD.MOV.U32 R21, RZ, RZ, R13 ;  /* 0x000000ffff157224 */ /* 0x000fe200078e000d */
[-C--:B------:R-:W-:Y:S02]  /*185f0*/  @!P0 LEA.HI.X R11, R41, R3.reuse, R42, 0x2, P5 ;  /* 0x00000003290b8211 */ /* 0x080fe400028f142a */
[----:B------:R-:W-:Y:S02]  /*18600*/  @!P1 LEA.HI.X R13, R39, R3, R40, 0x2, P2 ;  /* 0x00000003270d9211 */ /* 0x000fe400010f1428 */
[----:B------:R-:W-:Y:S01]  /*18610*/  ISETP.GE.AND P2, PT, R20, UR4, PT ;  /* 0x0000000414007c0c */ /* 0x000fe2000bf46270 */
[----:B------:R1:W-:Y:S01]  /*18620*/  @!P0 ST.E.64 desc[UR36][R10.64], R54 ;  /* 0x000000360a008985 */ /* 0x0003e2000c101b24 */
[----:B------:R-:W-:Y:S01]  /*18630*/  @!P4 LEA R6, P0, R37, R14, 0x2 ;  /* 0x0000000e2506c211 */ /* 0x000fe200078010ff */
[----:B0-----:R-:W-:-:S02]  /*18640*/  @!P1 IMAD.MOV.U32 R4, RZ, RZ, R60 ;  /* 0x000000ffff049224 */ /* 0x001fc400078e003c */
[----:B------:R-:W-:Y:S01]  /*18650*/  @!P1 IMAD.MOV.U32 R5, RZ, RZ, R58 ;  /* 0x000000ffff059224 */ /* 0x000fe200078e003a */
[----:B------:R-:W-:Y:S02]  /*18660*/  @!P4 LEA.HI.X R7, R37, R3, R38, 0x2, P0 ;  /* 0x000000032507c211 */ /* 0x000fe400000f1426 */
[----:B------:R-:W-:Y:S02]  /*18670*/  @!P4 MOV R58, R61 ;  /* 0x0000003d003ac202 */ /* 0x000fe40000000f00 */
[----:B------:R0:W-:Y:S01]  /*18680*/  @!P1 ST.E.64 desc[UR36][R12.64], R4 ;  /* 0x000000040c009985 */ /* 0x0001e2000c101b24 */
[----:B------:R-:W-:Y:S02]  /*18690*/  ISETP.GE.AND P1, PT, R33, UR4, PT ;  /* 0x0000000421007c0c */ /* 0x000fe4000bf26270 */
[----:B------:R-:W-:Y:S01]  /*186a0*/  @!P3 LEA R8, P5, R35, R14, 0x2 ;  /* 0x0000000e2308b211 */ /* 0x000fe200078a10ff */
[----:B------:R-:W-:Y:S01]  /*186b0*/  @!P4 ST.E.64 desc[UR36][R6.64], R58 ;  /* 0x0000003a0600c985 */ /* 0x000fe2000c101b24 */
[----:B------:R-:W-:-:S02]  /*186c0*/  ISETP.GE.AND P0, PT, R27, UR4, PT ;  /* 0x000000041b007c0c */ /* 0x000fc4000bf06270 */
[-C--:B------:R-:W-:Y:S02]  /*186d0*/  @!P3 LEA.HI.X R9, R35, R3.reuse, R36, 0x2, P5 ;  /* 0x000000032309b211 */ /* 0x080fe400028f1424 */
[C---:B-1----:R-:W-:Y:S01]  /*186e0*/  @!P2 LEA R10, P4, R20.reuse, R14, 0x2 ;  /* 0x0000000e140aa211 */ /* 0x042fe200078810ff */
[----:B0-----:R-:W-:Y:S02]  /*186f0*/  @!P3 IMAD.MOV.U32 R4, RZ, RZ, R70 ;  /* 0x000000ffff04b224 */ /* 0x001fe400078e0046 */
[----:B------:R-:W-:Y:S01]  /*18700*/  @!P3 IMAD.MOV.U32 R5, RZ, RZ, R68 ;  /* 0x000000ffff05b224 */ /* 0x000fe200078e0044 */
[----:B------:R-:W-:Y:S01]  /*18710*/  @!P2 LEA.HI.X R11, R20, R3, R21, 0x2, P4 ;  /* 0x00000003140ba211 */ /* 0x000fe200020f1415 */
[----:B------:R-:W-:-:S03]  /*18720*/  @!P2 IMAD.MOV.U32 R68, RZ, RZ, R71 ;  /* 0x000000ffff44a224 */ /* 0x000fc600078e0047 */
[----:B------:R0:W-:Y:S01]  /*18730*/  @!P3 ST.E.64 desc[UR36][R8.64], R4 ;  /* 0x000000040800b985 */ /* 0x0001e2000c101b24 */
[----:B------:R-:W-:Y:S02]  /*18740*/  ISETP.GE.AND P3, PT, R24, UR4, PT ;  /* 0x0000000418007c0c */ /* 0x000fe4000bf66270 */
[-C--:B------:R-:W-:Y:S01]  /*18750*/  @!P1 LEA R12, P5, R33, R14.reuse, 0x2 ;  /* 0x0000000e210c9211 */ /* 0x080fe200078a10ff */
[----:B------:R1:W-:Y:S01]  /*18760*/  @!P2 ST.E.64 desc[UR36][R10.64], R68 ;  /* 0x000000440a00a985 */ /* 0x0003e2000c101b24 */
[----:B------:R-:W-:Y:S02]  /*18770*/  ISETP.GE.AND P2, PT, R0, UR4, PT ;  /* 0x0000000400007c0c */ /* 0x000fe4000bf46270 */
[----:B------:R-:W-:Y:S02]  /*18780*/  @!P0 LEA R20, P4, R27, R14, 0x2 ;  /* 0x0000000e1b148211 */ /* 0x000fe400078810ff */
[-C--:B------:R-:W-:Y:S02]  /*18790*/  @!P1 LEA.HI.X R13, R33, R3.reuse, R34, 0x2, P5 ;  /* 0x00000003210d9211 */ /* 0x080fe400028f1422 */
[----:B------:R-:W-:Y:S01]  /*187a0*/  @!P0 LEA.HI.X R21, R27, R3, R28, 0x2, P4 ;  /* 0x000000031b158211 */ /* 0x000fe200020f141c */
[----:B0-----:R-:W-:-:S02]  /*187b0*/  @!P1 IMAD.MOV.U32 R4, RZ, RZ, R74 ;  /* 0x000000ffff049224 */ /* 0x001fc400078e004a */
[----:B------:R-:W-:Y:S01]  /*187c0*/  @!P1 IMAD.MOV.U32 R5, RZ, RZ, R72 ;  /* 0x000000ffff059224 */ /* 0x000fe200078e0048 */
[----:B------:R-:W-:Y:S02]  /*187d0*/  @!P0 MOV R72, R75 ;  /* 0x0000004b00488202 */ /* 0x000fe40000000f00 */
[----:B------:R-:W-:Y:S02]  /*187e0*/  ISETP.GE.AND P4, PT, R229, UR4, PT ;  /* 0x00000004e5007c0c */ /* 0x000fe4000bf86270 */
[----:B------:R0:W-:Y:S01]  /*187f0*/  @!P1 ST.E.64 desc[UR36][R12.64], R4 ;  /* 0x000000040c009985 */ /* 0x0001e2000c101b24 */
[----:B------:R-:W-:Y:S02]  /*18800*/  @!P3 LEA R6, P1, R24, R14, 0x2 ;  /* 0x0000000e1806b211 */ /* 0x000fe400078210ff */
[----:B------:R-:W-:Y:S01]  /*18810*/  ISETP.GE.AND P5, PT, R228, UR4, PT ;  /* 0x00000004e4007c0c */ /* 0x000fe2000bfa6270 */
[----:B------:R2:W-:Y:S01]  /*18820*/  @!P0 ST.E.64 desc[UR36][R20.64], R72 ;  /* 0x0000004814008985 */ /* 0x0005e2000c101b24 */
[----:B------:R-:W-:-:S02]  /*18830*/  ISETP.GE.AND P0, PT, R227, UR4, PT ;  /* 0x00000004e3007c0c */ /* 0x000fc4000bf06270 */
[-C--:B------:R-:W-:Y:S02]  /*18840*/  @!P3 LEA.HI.X R7, R24, R3.reuse, R26, 0x2, P1 ;  /* 0x000000031807b211 */ /* 0x080fe400008f141a */
[CC--:B------:R-:W-:Y:S01]  /*18850*/  @!P2 LEA R8, P1, R0.reuse, R14.reuse, 0x2 ;  /* 0x0000000e0008a211 */ /* 0x0c0fe200078210ff */
[----:B------:R-:W-:Y:S02]  /*18860*/  @!P3 IMAD.MOV.U32 R77, RZ, RZ, R76 ;  /* 0x000000ffff4db224 */ /* 0x000fe400078e004c */
[----:B------:R-:W-:Y:S01]  /*18870*/  @!P3 IMAD.MOV.U32 R76, RZ, RZ, R92 ;  /* 0x000000ffff4cb224 */ /* 0x000fe200078e005c */
[----:B------:R-:W-:Y:S01]  /*18880*/  @!P2 LEA.HI.X R9, R0, R3, R15, 0x2, P1 ;  /* 0x000000030009a211 */ /* 0x000fe200008f140f */
[----:B------:R-:W-:Y:S01]  /*18890*/  @!P2 IMAD.MOV.U32 R90, RZ, RZ, R93 ;  /* 0x000000ffff5aa224 */ /* 0x000fe200078e005d */
[----:B-1----:R-:W-:Y:S02]  /*188a0*/  @!P4 LEA R10, P1, R229, R14, 0x2 ;  /* 0x0000000ee50ac211 */ /* 0x002fe400078210ff */
[----:B------:R1:W-:Y:S01]  /*188b0*/  @!P3 ST.E.64 desc[UR36][R6.64], R76 ;  /* 0x0000004c0600b985 */ /* 0x0003e2000c101b24 */
[----:B------:R-:W-:-:S02]  /*188c0*/  SHF.R.S32.HI R24, RZ, 0x1f, R229 ;  /* 0x0000001fff187819 */ /* 0x000fc400000114e5 */
[----:B------:R-:W-:Y:S01]  /*188d0*/  SHF.R.S32.HI R15, RZ, 0x1f, R228 ;  /* 0x0000001fff0f7819 */ /* 0x000fe200000114e4 */
[----:B------:R1:W-:Y:S01]  /*188e0*/  @!P2 ST.E.64 desc[UR36][R8.64], R90 ;  /* 0x0000005a0800a985 */ /* 0x0003e2000c101b24 */
[CC--:B0-----:R-:W-:Y:S02]  /*188f0*/  @!P5 LEA R12, P2, R228.reuse, R14.reuse, 0x2 ;  /* 0x0000000ee40cd211 */ /* 0x0c1fe400078410ff */
[----:B--2---:R-:W-:Y:S02]  /*18900*/  @!P0 LEA R20, P3, R227, R14, 0x2 ;  /* 0x0000000ee3148211 */ /* 0x004fe400078610ff */
[----:B------:R-:W-:Y:S01]  /*18910*/  SHF.R.S32.HI R0, RZ, 0x1f, R227 ;  /* 0x0000001fff007819 */ /* 0x000fe200000114e3 */
[----:B------:R-:W-:Y:S01]  /*18920*/  @!P4 IMAD.MOV.U32 R4, RZ, RZ, R96 ;  /* 0x000000ffff04c224 */ /* 0x000fe200078e0060 */
[-C--:B------:R-:W-:Y:S01]  /*18930*/  @!P4 LEA.HI.X R11, R229, R3.reuse, R24, 0x2, P1 ;  /* 0x00000003e50bc211 */ /* 0x080fe200008f1418 */
[----:B------:R-:W-:Y:S01]  /*18940*/  @!P4 IMAD.MOV.U32 R5, RZ, RZ, R94 ;  /* 0x000000ffff05c224 */ /* 0x000fe200078e005e */
[----:B------:R-:W-:-:S02]  /*18950*/  @!P5 LEA.HI.X R13, R228, R3, R15, 0x2, P2 ;  /* 0x00000003e40dd211 */ /* 0x000fc400010f140f */
[----:B------:R-:W-:Y:S02]  /*18960*/  @!P5 MOV R94, R97 ;  /* 0x00000061005ed202 */ /* 0x000fe40000000f00 */
[----:B------:R-:W-:Y:S01]  /*18970*/  @!P0 LEA.HI.X R21, R227, R3, R0, 0x2, P3 ;  /* 0x00000003e3158211 */ /* 0x000fe200018f1400 */
[----:B------:R1:W-:Y:S04]  /*18980*/  @!P4 ST.E.64 desc[UR36][R10.64], R4 ;  /* 0x000000040a00c985 */ /* 0x0003e8000c101b24 */
[----:B------:R1:W-:Y:S04]  /*18990*/  @!P5 ST.E.64 desc[UR36][R12.64], R94 ;  /* 0x0000005e0c00d985 */ /* 0x0003e8000c101b24 */
[----:B------:R1:W-:Y:S01]  /*189a0*/  @!P0 ST.E.64 desc[UR36][R20.64], R64 ;  /* 0x0000004014008985 */ /* 0x0003e2000c101b24 */
[----:B------:R-:W-:-:S13]  /*189b0*/  ISETP.GE.AND P0, PT, R226, UR4, PT ;  /* 0x00000004e2007c0c */ /* 0x000fda000bf06270 */
[----:B-1----:R-:W-:Y:S05]  /*189c0*/  @P0 BRA `(.L_x_7940) ;  /* 0x0000000c00380947 */ /* 0x002fea0003800000 */
[----:B------:R-:W-:Y:S02]  /*189d0*/  SHF.R.S32.HI R0, RZ, 0x1f, R226 ;  /* 0x0000001fff007819 */ /* 0x000fe400000114e2 */
[----:B------:R-:W-:-:S04]  /*189e0*/  LEA R14, P0, R226, R14, 0x2 ;  /* 0x0000000ee20e7211 */ /* 0x000fc800078010ff */
[----:B------:R-:W-:-:S05]  /*189f0*/  LEA.HI.X R15, R226, R3, R0, 0x2, P0 ;  /* 0x00000003e20f7211 */ /* 0x000fca00000f1400 */
[----:B------:R0:W-:Y:S01]  /*18a00*/  ST.E.64 desc[UR36][R14.64], R66 ;  /* 0x000000420e007985 */ /* 0x0001e2000c101b24 */
[----:B------:R-:W-:Y:S05]  /*18a10*/  BRA `(.L_x_7940) ;  /* 0x0000000c00247947 */ /* 0x000fea0003800000 */
.L_x_7926:
[----:B------:R-:W-:Y:S01]  /*18a20*/  ULDC.64 UR6, c[0x0][0xc08] ;  /* 0x0003020000067ab9 */ /* 0x000fe20000000a00 */
[----:B------:R-:W-:Y:S01]  /*18a30*/  ULDC.64 UR4, c[0x0][0xc00] ;  /* 0x0003000000047ab9 */ /* 0x000fe20000000a00 */
[----:B------:R-:W-:Y:S01]  /*18a40*/  ISETP.NE.U32.AND P1, PT, RZ, UR6, PT ;  /* 0x00000006ff007c0c */ /* 0x000fe2000bf25070 */
[----:B------:R-:W-:Y:S01]  /*18a50*/  IMAD.MOV.U32 R13, RZ, RZ, RZ ;  /* 0x000000ffff0d7224 */ /* 0x000fe200078e00ff */
[----:B------:R-:W-:Y:S01]  /*18a60*/  ISETP.NE.U32.AND P0, PT, RZ, UR4, PT ;  /* 0x00000004ff007c0c */ /* 0x000fe2000bf05070 */
[----:B------:R-:W4:Y:S01]  /*18a70*/  S2R R0, SR_TID.X ;  /* 0x0000000000007919 */ /* 0x000f220000002100 */
[----:B------:R-:W-:Y:S02]  /*18a80*/  ISETP.NE.AND.EX P1, PT, RZ, UR7, PT, P1 ;  /* 0x00000007ff007c0c */ /* 0x000fe4000bf25310 */
[----:B------:R-:W-:Y:S02]  /*18a90*/  IADD3 R2, P2, R210, UR4, RZ ;  /* 0x00000004d2027c10 */ /* 0x000fe4000ff5e0ff */
[----:B------:R-:W-:-:S02]  /*18aa0*/  ISETP.NE.AND.EX P0, PT, RZ, UR5, PT, P0 ;  /* 0x00000005ff007c0c */ /* 0x000fc4000bf05300 */
[----:B------:R-:W-:Y:S01]  /*18ab0*/  IADD3.X R3, R211, UR5, RZ, P2, !PT ;  /* 0x00000005d3037c10 */ /* 0x000fe200097fe4ff */
[----:B------:R-:W-:Y:S02]  /*18ac0*/  ULDC UR4, c[0x0][0xa88] ;  /* 0x0002a20000047ab9 */ /* 0x000fe40000000800 */
[----:B------:R-:W-:-:S04]  /*18ad0*/  IMAD.U32 R20, RZ, RZ, UR4 ;  /* 0x00000004ff147e24 */ /* 0x000fc8000f8e00ff */
[----:B------:R-:W-:-:S04]  /*18ae0*/  @P1 IADD3 R210, P2, R210, UR6, RZ ;  /* 0x00000006d2d21c10 */ /* 0x000fc8000ff5e0ff */
[----:B------:R-:W-:Y:S01]  /*18af0*/  @P1 IADD3.X R211, R211, UR7, RZ, P2, !PT ;  /* 0x00000007d3d31c10 */ /* 0x000fe200097fe4ff */
[----:B------:R0:W5:Y:S04]  /*18b00*/  @P0 LDG.E R13, desc[UR36][R2.64] ;  /* 0x00000024020d0981 */ /* 0x000168000c1e1900 */
[----:B------:R0:W5:Y:S01]  /*18b10*/  @P1 LDG.E R20, desc[UR36][R210.64] ;  /* 0x00000024d2141981 */ /* 0x000162000c1e1900 */
[----:B-1----:R-:W-:Y:S01]  /*18b20*/  ISETP.GT.AND P2, PT, R209, 0x1, PT ;  /* 0x00000001d100780c */ /* 0x002fe20003f44270 */
[----:B----4-:R-:W-:-:S05]  /*18b30*/  VIADD R24, R0, 0xffffff80 ;  /* 0xffffff8000187836 */ /* 0x010fca0000000000 */
[----:B------:R-:W-:Y:S01]  /*18b40*/  ISETP.GT.AND P3, PT, R24, 0x7f, PT ;  /* 0x0000007f1800780c */ /* 0x000fe20003f64270 */
[----:B0-----:R-:W-:-:S12]  /*18b50*/  @P1 BRA `(.L_x_7945) ;  /* 0x0000000000101947 */ /* 0x001fd80003800000 */
[----:B------:R-:W-:Y:S05]  /*18b60*/  @!P0 BRA `(.L_x_7945) ;  /* 0x00000000000c8947 */ /* 0x000fea0003800000 */
[----:B------:R-:W4:Y:S04]  /*18b70*/  LDG.E R5, desc[UR36][R2.64] ;  /* 0x0000002402057981 */ /* 0x000f28000c1e1900 */
[----:B-----5:R-:W4:Y:S02]  /*18b80*/  LDG.E R20, desc[UR36][R2.64+0x4] ;  /* 0x0000042402147981 */ /* 0x020f24000c1e1900 */
[----:B----4-:R-:W-:-:S07]  /*18b90*/  IMAD.IADD R20, R20, 0x1, -R5 ;  /* 0x0000000114147824 */ /* 0x010fce00078e0a05 */
.L_x_7945:
[----:B------:R-:W-:Y:S01]  /*18ba0*/  BSSY B1, `(.L_x_7946) ;  /* 0x0000036000017945 */ /* 0x000fe20003800000 */
[----:B------:R-:W-:Y:S02]  /*18bb0*/  SEL R21, R206, RZ, !P0 ;  /* 0x000000ffce157207 */ /* 0x000fe40004000000 */
[----:B------:R-:W-:Y:S02]  /*18bc0*/  SEL R213, R213, RZ, !P0 ;  /* 0x000000ffd5d57207 */ /* 0x000fe40004000000 */
[----:B-----5:R-:W-:Y:S01]  /*18bd0*/  SHF.R.S32.HI R12, RZ, 0x1f, R13 ;  /* 0x0000001fff0c7819 */ /* 0x020fe2000001140d */
[----:B------:R-:W-:Y:S06]  /*18be0*/  @P3 BRA `(.L_x_7947) ;  /* 0x0000000000c43947 */ /* 0x000fec0003800000 */
[----:B------:R-:W0:Y:S01]  /*18bf0*/  LDC R27, c[0x0][0xbe8] ;  /* 0x0002fa00ff1b7b82 */ /* 0x000e220000000800 */
[----:B------:R-:W-:-:S05]  /*18c00*/  IMAD R0, R214, 0x80, R0 ;  /* 0x00000080d6007824 */ /* 0x000fca00078e0200 */
[----:B------:R-:W-:Y:S01]  /*18c10*/  IADD3 R25, R0, -0x80, RZ ;  /* 0xffffff8000197810 */ /* 0x000fe20007ffe0ff */
[----:B0-----:R-:W-:-:S05]  /*18c20*/  IMAD R2, R20, R27, RZ ;  /* 0x0000001b14027224 */ /* 0x001fca00078e02ff */
[----:B------:R-:W-:-:S13]  /*18c30*/  ISETP.GE.AND P0, PT, R25, R2, PT ;  /* 0x000000021900720c */ /* 0x000fda0003f06270 */
[----:B------:R-:W-:Y:S05]  /*18c40*/  @P0 BRA `(.L_x_7947) ;  /* 0x0000000000ac0947 */ /* 0x000fea0003800000 */
[----:B------:R-:W-:Y:S01]  /*18c50*/  IMAD.MOV.U32 R0, RZ, RZ, 0x9b8 ;  /* 0x000009b8ff007424 */ /* 0x000fe200078e00ff */
[----:B------:R-:W-:Y:S01]  /*18c60*/  ISETP.GT.AND P3, PT, R209, 0x1, PT ;  /* 0x00000001d100780c */ /* 0x000fe20003f64270 */
[----:B---3--:R-:W0:Y:S01]  /*18c70*/  LDC.64 R32, c[0x0][0xba8] ;  /* 0x0002ea00ff207b82 */ /* 0x008e220000000a00 */
[----:B------:R-:W-:Y:S01]  /*18c80*/  ISETP.NE.AND P0, PT, R27, 0x1, PT ;  /* 0x000000011b00780c */ /* 0x000fe20003f05270 */
[----:B------:R-:W-:Y:S01]  /*18c90*/  IMAD.MOV.U32 R15, RZ, RZ, R25 ;  /* 0x000000ffff0f7224 */ /* 0x000fe200078e0019 */
[----:B------:R-:W-:Y:S02]  /*18ca0*/  SEL R14, R0, 0x978, P3 ;  /* 0x00000978000e7807 */ /* 0x000fe40001800000 */
[----:B------:R-:W-:-:S03]  /*18cb0*/  SEL R215, R215, RZ, P3 ;  /* 0x000000ffd7d77207 */ /* 0x000fc60001800000 */
        /* <DEDUP_REMOVED lines=8> */
[----:B------:R-:W-:Y:S02]  /*18d40*/  IMAD R7, R6, R213, R7 ;  /* 0x000000d506077224 */ /* 0x000fe400078e0207 */
[----:B--2---:R-:W-:-:S05]  /*18d50*/  @P0 IMAD.HI.U32 R0, R25, R0, RZ ;  /* 0x0000000019000227 */ /* 0x004fca00078e00ff */
[----:B------:R-:W1:Y:S01]  /*18d60*/  @!P3 LDC R33, c[0x0][0xb54] ;  /* 0x0002d500ff21bb82 */ /* 0x000e620000000800 */
[-C--:B---3--:R-:W-:Y:S02]  /*18d70*/  IMAD R35, R3, R191.reuse, RZ ;  /* 0x000000bf03237224 */ /* 0x088fe400078e02ff */
[----:B------:R-:W-:Y:S01]  /*18d80*/  IMAD.WIDE.U32 R10, R2, R191, RZ ;  /* 0x000000bf020a7225 */ /* 0x000fe200078e00ff */
[----:B----4-:R-:W-:-:S03]  /*18d90*/  @P0 SHF.R.U32.HI R15, RZ, R37, R0 ;  /* 0x00000025ff0f0219 */ /* 0x010fc60000011600 */
[----:B------:R-:W-:-:S04]  /*18da0*/  IMAD.WIDE.U32 R2, R6, R21, RZ ;  /* 0x0000001506027225 */ /* 0x000fc800078e00ff */
[----:B------:R-:W-:Y:S01]  /*18db0*/  IMAD.IADD R11, R35, 0x1, R11 ;  /* 0x00000001230b7824 */ /* 0x000fe200078e020b */
[----:B------:R-:W-:Y:S01]  /*18dc0*/  IADD3 R10, P0, P1, R2, R10, R13 ;  /* 0x0000000a020a7210 */ /* 0x000fe2000791e00d */
[----:B------:R-:W-:Y:S02]  /*18dd0*/  IMAD.MOV R0, RZ, RZ, -R15 ;  /* 0x000000ffff007224 */ /* 0x000fe400078e0a0f */
[----:B------:R-:W-:Y:S02]  /*18de0*/  IMAD.IADD R6, R3, 0x1, R7 ;  /* 0x0000000103067824 */ /* 0x000fe400078e0207 */
[----:B------:R-:W-:-:S04]  /*18df0*/  IMAD.WIDE.U32 R2, R8, R215, RZ ;  /* 0x000000d708027225 */ /* 0x000fc800078e00ff */
[----:B------:R-:W-:Y:S02]  /*18e00*/  IMAD R9, R9, R215, RZ ;  /* 0x000000d709097224 */ /* 0x000fe400078e02ff */
[----:B------:R-:W-:Y:S01]  /*18e10*/  IMAD R7, R27, R0, R25 ;  /* 0x000000001b077224 */ /* 0x000fe200078e0219 */
[----:B------:R-:W-:Y:S02]  /*18e20*/  IADD3.X R0, R6, R11, R12, P0, P1 ;  /* 0x0000000b06007210 */ /* 0x000fe400007e240c */
[----:B------:R-:W-:Y:S02]  /*18e30*/  IADD3 R2, P0, P1, R15, R10, R2 ;  /* 0x0000000a0f027210 */ /* 0x000fe4000791e002 */
[----:B------:R-:W-:Y:S02]  /*18e40*/  IADD3 R3, R9, R3, RZ ;  /* 0x0000000309037210 */ /* 0x000fe40007ffe0ff */
[----:B------:R-:W-:Y:S02]  /*18e50*/  SHF.R.S32.HI R15, RZ, 0x1f, R15 ;  /* 0x0000001fff0f7819 */ /* 0x000fe4000001140f */
[----:B------:R-:W-:-:S02]  /*18e60*/  SHF.R.S32.HI R9, RZ, 0x1f, R7 ;  /* 0x0000001fff097819 */ /* 0x000fc40000011407 */
        /* <DEDUP_REMOVED lines=9> */
.L_x_7947:
[----:B------:R-:W-:Y:S05]  /*18f00*/  BSYNC B1 ;  /* 0x0000000000017941 */ /* 0x000fea0003800000 */
.L_x_7946:
[----:B------:R-:W-:Y:S05]  /*18f10*/  @P2 BRA `(.L_x_7940) ;  /* 0x0000000400e42947 */ /* 0x000fea0003800000 */
[----:B------:R-:W1:Y:S01]  /*18f20*/  LDC R25, c[0x0][0xbe8] ;  /* 0x0002fa00ff197b82 */ /* 0x000e620000000800 */
[----:B------:R-:W-:Y:S01]  /*18f30*/  SHF.R.S32.HI R6, RZ, 0x1f, R24 ;  /* 0x0000001fff067819 */ /* 0x000fe20000011418 */
[----:B------:R-:W-:Y:S01]  /*18f40*/  ULDC.64 UR4, c[0x0][0xaa0] ;  /* 0x0002a80000047ab9 */ /* 0x000fe20000000a00 */
[----:B------:R-:W-:Y:S01]  /*18f50*/  ULDC.64 UR6, c[0x0][0xaf0] ;  /* 0x0002bc0000067ab9 */ /* 0x000fe20000000a00 */
[----:B------:R-:W-:Y:S01]  /*18f60*/  IMAD R0, R12, UR4, RZ ;  /* 0x000000040c007c24 */ /* 0x000fe2000f8e02ff */
[----:B------:R-:W-:Y:S01]  /*18f70*/  LEA.HI R6, R6, R24, RZ, 0x3 ;  /* 0x0000001806067211 */ /* 0x000fe200078f18ff */
[----:B0-----:R-:W-:-:S03]  /*18f80*/  IMAD.WIDE.U32 R2, R13, UR4, RZ ;  /* 0x000000040d027c25 */ /* 0x001fc6000f8e00ff */
[----:B------:R-:W-:Y:S01]  /*18f90*/  SHF.R.S32.HI R6, RZ, 0x3, R6 ;  /* 0x00000003ff067819 */ /* 0x000fe20000011406 */
[----:B------:R-:W-:Y:S01]  /*18fa0*/  IMAD R5, R13, UR5, R0 ;  /* 0x000000050d057c24 */ /* 0x000fe2000f8e0200 */
[----:B------:R-:W-:-:S03]  /*18fb0*/  ULDC.64 UR4, c[0x0][0xae8] ;  /* 0x0002ba0000047ab9 */ /* 0x000fc60000000a00 */
[----:B------:R-:W-:Y:S02]  /*18fc0*/  IMAD R7, R208, 0x20, R6 ;  /* 0x00000020d0077824 */ /* 0x000fe400078e0206 */
[----:B------:R-:W-:Y:S02]  /*18fd0*/  IMAD.IADD R3, R3, 0x1, R5 ;  /* 0x0000000103037824 */ /* 0x000fe400078e0205 */
[----:B------:R-:W-:Y:S02]  /*18fe0*/  IMAD R9, R214, 0x80, R7 ;  /* 0x00000080d6097824 */ /* 0x000fe400078e0207 */
[----:B------:R-:W-:-:S03]  /*18ff0*/  IMAD.WIDE.U32 R2, R191, UR4, R2 ;  /* 0x00000004bf027c25 */ /* 0x000fc6000f8e0002 */
[----:B------:R-:W-:Y:S01]  /*19000*/  MOV R5, R9 ;  /* 0x0000000900057202 */ /* 0x000fe20000000f00 */
[----:B------:R-:W-:Y:S01]  /*19010*/  IMAD R3, R191, UR5, R3 ;  /* 0x00000005bf037c24 */ /* 0x000fe2000f8e0203 */
[----:B-1----:R-:W-:Y:S01]  /*19020*/  ISETP.NE.AND P0, PT, R25, 0x1, PT ;  /* 0x000000011900780c */ /* 0x002fe20003f05270 */
[----:B------:R-:W-:Y:S01]  /*19030*/  ULDC.64 UR4, c[0x0][0xae0] ;  /* 0x0002b80000047ab9 */ /* 0x000fe20000000a00 */
[----:B------:R-:W-:-:S11]  /*19040*/  IMAD.WIDE.U32 R2, R21, UR6, R2 ;  /* 0x0000000615027c25 */ /* 0x000fd6000f8e0002 */
[----:B------:R-:W0:Y:S08]  /*19050*/  @P0 LDC R4, c[0x0][0xbec] ;  /* 0x0002fb00ff040b82 */ /* 0x000e300000000800 */
[----:B------:R-:W1:Y:S01]  /*19060*/  @P0 LDC R11, c[0x0][0xbf0] ;  /* 0x0002fc00ff0b0b82 */ /* 0x000e620000000800 */
[----:B0-----:R-:W-:-:S04]  /*19070*/  @P0 IMAD.HI.U32 R0, R9, R4, RZ ;  /* 0x0000000409000227 */ /* 0x001fc800078e00ff */
[----:B------:R-:W-:Y:S01]  /*19080*/  IMAD R4, R213, UR6, RZ ;  /* 0x00000006d5047c24 */ /* 0x000fe2000f8e02ff */
[----:B-1----:R-:W-:-:S03]  /*19090*/  @P0 SHF.R.U32.HI R5, RZ, R11, R0 ;  /* 0x0000000bff050219 */ /* 0x002fc60000011600 */
[----:B------:R-:W-:Y:S01]  /*190a0*/  IMAD R7, R21, UR7, R4 ;  /* 0x0000000715077c24 */ /* 0x000fe2000f8e0204 */
[--C-:B------:R-:W-:Y:S01]  /*190b0*/  SHF.R.S32.HI R0, RZ, 0x1f, R5.reuse ;  /* 0x0000001fff007819 */ /* 0x100fe20000011405 */
[----:B------:R-:W-:Y:S02]  /*190c0*/  IMAD.MOV R4, RZ, RZ, -R5 ;  /* 0x000000ffff047224 */ /* 0x000fe400078e0a05 */
[----:B------:R-:W-:Y:S02]  /*190d0*/  IMAD.IADD R3, R3, 0x1, R7 ;  /* 0x0000000103037824 */ /* 0x000fe400078e0207 */
[----:B------:R-:W-:Y:S02]  /*190e0*/  IMAD R0, R0, UR4, RZ ;  /* 0x0000000400007c24 */ /* 0x000fe4000f8e02ff */
[----:B------:R-:W-:Y:S02]  /*190f0*/  IMAD R7, R25, R4, R9 ;  /* 0x0000000419077224 */ /* 0x000fe400078e0209 */
[----:B------:R-:W-:-:S02]  /*19100*/  IMAD R9, R5, UR5, R0 ;  /* 0x0000000505097c24 */ /* 0x000fc4000f8e0200 */
[----:B------:R-:W-:Y:S01]  /*19110*/  IMAD.WIDE.U32 R2, R5, UR4, R2 ;  /* 0x0000000405027c25 */ /* 0x000fe2000f8e0002 */
        /* <DEDUP_REMOVED lines=13> */
[----:B------:R0:W4:Y:S02]  /*191f0*/  SHFL.IDX PT, R14, R2, RZ, 0x181f ;  /* 0x00181fff020e7589 */ /* 0x00012400000e0000 */
.L_x_8237:
[----:B------:R-:W-:Y:S01]  /*19200*/  IMAD R25, R20, R25, RZ ;  /* 0x0000001914197224 */ /* 0x000fe200078e02ff */
[----:B------:R-:W-:Y:S01]  /*19210*/  BSSY B1, `(.L_x_7949) ;  /* 0x000000f000017945 */ /* 0x000fe20003800000 */
[----:B------:R-:W-:-:S05]  /*19220*/  IMAD R6, R214, 0x80, R6 ;  /* 0x00000080d6067824 */ /* 0x000fca00078e0206 */
[----:B------:R-:W-:-:S13]  /*19230*/  ISETP.GE.AND P0, PT, R6, R25, PT ;  /* 0x000000190600720c */ /* 0x000fda0003f06270 */
[----:B------:R-:W-:Y:S05]  /*19240*/  @P0 BRA `(.L_x_7950) ;  /* 0x00000000002c0947 */ /* 0x000fea0003800000 */
[----:B------:R-:W-:Y:S01]  /*19250*/  ULDC UR4, c[0x0][0xac8] ;  /* 0x0002b20000047ab9 */ /* 0x000fe20000000800 */
[----:B------:R-:W-:Y:S02]  /*19260*/  SHF.R.S32.HI R8, RZ, 0x1f, R199 ;  /* 0x0000001fff087819 */ /* 0x000fe400000114c7 */
[----:B------:R-:W-:Y:S02]  /*19270*/  ISETP.GE.AND P2, PT, R199, UR4, PT ;  /* 0x00000004c7007c0c */ /* 0x000fe4000bf46270 */
[----:B------:R-:W-:Y:S02]  /*19280*/  ISETP.GE.AND P3, PT, R207, UR4, PT ;  /* 0x00000004cf007c0c */ /* 0x000fe4000bf66270 */
[----:B------:R-:W-:-:S09]  /*19290*/  SHF.R.S32.HI R7, RZ, 0x1f, R207 ;  /* 0x0000001fff077819 */ /* 0x000fd200000114cf */
[-C--:B----4-:R-:W-:Y:S02]  /*192a0*/  @!P2 LEA R4, P0, R199, R14.reuse, 0x1 ;  /* 0x0000000ec704a211 */ /* 0x090fe400078008ff */
[----:B------:R-:W-:Y:S02]  /*192b0*/  @!P3 LEA R14, P1, R207, R14, 0x1 ;  /* 0x0000000ecf0eb211 */ /* 0x000fe400078208ff */
[-C--:B-1----:R-:W-:Y:S02]  /*192c0*/  @!P2 LEA.HI.X R5, R199, R0.reuse, R8, 0x1, P0 ;  /* 0x00000000c705a211 */ /* 0x082fe400000f0c08 */
[----:B------:R-:W-:-:S03]  /*192d0*/  @!P3 LEA.HI.X R15, R207, R0, R7, 0x1, P1 ;  /* 0x00000000cf0fb211 */ /* 0x000fc600008f0c07 */
[----:B------:R1:W-:Y:S04]  /*192e0*/  @!P2 ST.E.128 desc[UR36][R4.64], RZ ;  /* 0x000000ff0400a985 */ /* 0x0003e8000c101d24 */
[----:B------:R1:W-:Y:S02]  /*192f0*/  @!P3 ST.E.128 desc[UR36][R14.64], RZ ;  /* 0x000000ff0e00b985 */ /* 0x0003e4000c101d24 */
.L_x_7950:
[----:B------:R-:W-:Y:S05]  /*19300*/  BSYNC B1 ;  /* 0x0000000000017941 */ /* 0x000fea0003800000 */
.L_x_7949:
[----:B------:R-:W-:-:S03]  /*19310*/  UMOV UR4, 0xffffffff ;  /* 0xffffffff00047882 */ /* 0x000fc60000000000 */
[----:B------:R-:W-:Y:S05]  /*19320*/  BRA.DIV UR4, `(.L_x_7951) ;  /* 0x000000c204107947 */ /* 0x000fea000b800000 */
[----:B-1----:R1:W0:Y:S04]  /*19330*/  SHFL.IDX PT, R0, R3, 0x1, 0x181f ;  /* 0x00381f0003007f89 */ /* 0x00222800000e0000 */
[----:B----4-:R1:W4:Y:S02]  /*19340*/  SHFL.IDX PT, R14, R2, 0x1, 0x181f ;  /* 0x00381f00020e7f89 */ /* 0x01032400000e0000 */
.L_x_8241:
[----:B------:R-:W-:Y:S01]  /*19350*/  IADD3 R4, R6, 0x20, RZ ;  /* 0x0000002006047810 */ /* 0x000fe20007ffe0ff */
        /* <DEDUP_REMOVED lines=10> */
[-C--:B0-----:R-:W-:Y:S02]  /*19400*/  @!P2 LEA.HI.X R5, R199, R0.reuse, R8, 0x1, P0 ;  /* 0x00000000c705a211 */ /* 0x081fe400000f0c08 */
[----:B------:R-:W-:-:S03]  /*19410*/  @!P3 LEA.HI.X R15, R207, R0, R7, 0x1, P1 ;  /* 0x00000000cf0fb211 */ /* 0x000fc600008f0c07 */
[----:B------:R0:W-:Y:S04]  /*19420*/  @!P2 ST.E.128 desc[UR36][R4.64], RZ ;  /* 0x000000ff0400a985 */ /* 0x0001e8000c101d24 */
[----:B------:R0:W-:Y:S02]  /*19430*/  @!P3 ST.E.128 desc[UR36][R14.64], RZ ;  /* 0x000000ff0e00b985 */ /* 0x0001e4000c101d24 */
.L_x_7953:
[----:B------:R-:W-:Y:S05]  /*19440*/  BSYNC B1 ;  /* 0x0000000000017941 */ /* 0x000fea0003800000 */
.L_x_7952:
[----:B------:R-:W-:-:S03]  /*19450*/  UMOV UR4, 0xffffffff ;  /* 0xffffffff00047882 */ /* 0x000fc60000000000 */
[----:B------:R-:W-:Y:S05]  /*19460*/  BRA.DIV UR4, `(.L_x_7954) ;  /* 0x000000c204087947 */ /* 0x000fea000b800000 */
[----:B0-----:R0:W0:Y:S04]  /*19470*/  SHFL.IDX PT, R0, R3, 0x2, 0x181f ;  /* 0x00581f0003007f89 */ /* 0x00102800000e0000 */
[----:B----4-:R4:W0:Y:S02]  /*19480*/  SHFL.IDX PT, R14, R2, 0x2, 0x181f ;  /* 0x00581f00020e7f89 */ /* 0x01082400000e0000 */
.L_x_8245:
        /* <DEDUP_REMOVED lines=9> */
[-C--:B0-----:R-:W-:Y:S02]  /*19520*/  @!P2 LEA R4, P0, R199, R14.reuse, 0x1 ;  /* 0x0000000ec704a211 */ /* 0x081fe400078008ff */
[----:B------:R-:W-:Y:S02]  /*19530*/  @!P3 LEA R14, P1, R207, R14, 0x1 ;  /* 0x0000000ecf0eb211 */ /* 0x000fe400078208ff */
[-C--:B------:R-:W-:Y:S02]  /*19540*/  @!P2 LEA.HI.X R5, R199, R0.reuse, R8, 0x1, P0 ;  /* 0x00000000c705a211 */ /* 0x080fe400000f0c08 */
[----:B------:R-:W-:-:S03]  /*19550*/  @!P3 LEA.HI.X R15, R207, R0, R7, 0x1, P1 ;  /* 0x00000000cf0fb211 */ /* 0x000fc600008f0c07 */
[----:B------:R0:W-:Y:S04]  /*19560*/  @!P2 ST.E.128 desc[UR36][R4.64], RZ ;  /* 0x000000ff0400a985 */ /* 0x0001e8000c101d24 */
[----:B------:R0:W-:Y:S02]  /*19570*/  @!P3 ST.E.128 desc[UR36][R14.64], RZ ;  /* 0x000000ff0e00b985 */ /* 0x0001e4000c101d24 */
.L_x_7956:
[----:B------:R-:W-:Y:S05]  /*19580*/  BSYNC B1 ;  /* 0x0000000000017941 */ /* 0x000fea0003800000 */
.L_x_7955:
[----:B------:R-:W-:-:S03]  /*19590*/  UMOV UR4, 0xffffffff ;  /* 0xffffffff00047882 */ /* 0x000fc60000000000 */
[----:B------:R-:W-:Y:S05]  /*195a0*/  BRA.DIV UR4, `(.L_x_7957) ;  /* 0x000000c204007947 */ /* 0x000fea000b800000 */
[----:B0-----:R0:W0:Y:S04]  /*195b0*/  SHFL.IDX PT, R0, R3, 0x3, 0x181f ;  /* 0x00781f0003007f89 */ /* 0x00102800000e0000 */
[----:B------:R0:W0:Y:S02]  /*195c0*/  SHFL.IDX PT, R14, R2, 0x3, 0x181f ;  /* 0x00781f00020e7f89 */ /* 0x00002400000e0000 */
.L_x_8249:
[----:B01--4-:R-:W-:-:S05]  /*195d0*/  VIADD R2, R6, 0x60 ;  /* 0x0000006006027836 */ /* 0x013fca0000000000 */
[----:B------:R-:W-:-:S13]  /*195e0*/  ISETP.GE.AND P0, PT, R2, R25, PT ;  /* 0x000000190200720c */ /* 0x000fda0003f06270 */
[----:B------:R-:W-:Y:S05]  /*195f0*/  @P0 BRA `(.L_x_7940) ;  /* 0x00000000002c0947 */ /* 0x000fea0003800000 */
[----:B------:R-:W-:Y:S01]  /*19600*/  ULDC UR4, c[0x0][0xac8] ;  /* 0x0002b20000047ab9 */ /* 0x000fe20000000800 */
[----:B------:R-:W-:Y:S02]  /*19610*/  SHF.R.S32.HI R5, RZ, 0x1f, R199 ;  /* 0x0000001fff057819 */ /* 0x000fe400000114c7 */
[----:B------:R-:W-:Y:S02]  /*19620*/  ISETP.GE.AND P2, PT, R199, UR4, PT ;  /* 0x00000004c7007c0c */ /* 0x000fe4000bf46270 */
[----:B------:R-:W-:Y:S02]  /*19630*/  ISETP.GE.AND P3, PT, R207, UR4, PT ;  /* 0x00000004cf007c0c */ /* 0x000fe4000bf66270 */
[----:B------:R-:W-:-:S09]  /*19640*/  SHF.R.S32.HI R4, RZ, 0x1f, R207 ;  /* 0x0000001fff047819 */ /* 0x000fd200000114cf */
[-C--:B------:R-:W-:Y:S02]  /*19650*/  @!P2 LEA R2, P0, R199, R14.reuse, 0x1 ;  /* 0x0000000ec702a211 */ /* 0x080fe400078008ff */
[----:B------:R-:W-:Y:S02]  /*19660*/  @!P3 LEA R14, P1, R207, R14, 0x1 ;  /* 0x0000000ecf0eb211 */ /* 0x000fe400078208ff */
[-C--:B------:R-:W-:Y:S02]  /*19670*/  @!P2 LEA.HI.X R3, R199, R0.reuse, R5, 0x1, P0 ;  /* 0x00000000c703a211 */ /* 0x080fe400000f0c05 */
[----:B------:R-:W-:-:S03]  /*19680*/  @!P3 LEA.HI.X R15, R207, R0, R4, 0x1, P1 ;  /* 0x00000000cf0fb211 */ /* 0x000fc600008f0c04 */
[----:B------:R1:W-:Y:S04]  /*19690*/  @!P2 ST.E.128 desc[UR36][R2.64], RZ ;  /* 0x000000ff0200a985 */ /* 0x0003e8000c101d24 */
[----:B------:R1:W-:Y:S02]  /*196a0*/  @!P3 ST.E.128 desc[UR36][R14.64], RZ ;  /* 0x000000ff0e00b985 */ /* 0x0003e4000c101d24 */
.L_x_7940:
[----:B------:R-:W-:Y:S05]  /*196b0*/  BSYNC B0 ;  /* 0x0000000000007941 */ /* 0x000fea0003800000 */
.L_x_7925:
[----:B------:R-:W-:Y:S02]  /*196c0*/  ULDC UR4, c[0x0][0xc3c] ;  /* 0x00030f0000047ab9 */ /* 0x000fe40000000800 */
[----:B--2---:R-:W-:-:S13]  /*196d0*/  ISETP.GE.AND P0, PT, R31, UR4, PT ;  /* 0x000000041f007c0c */ /* 0x004fda000bf06270 */
[----:B------:R-:W-:Y:S05]  /*196e0*/  @!P0 BRA `(.L_x_7958) ;  /* 0xfffffe7c00208947 */ /* 0x000fea000383ffff */
[----:B------:R-:W-:Y:S05]  /*196f0*/  BRA `(.L_x_7781) ;  /* 0x0000008400787947 */ /* 0x000fea0003800000 */
.L_x_7779:
[----:B------:R-:W-:-:S08]  /*19700*/  NOP ;  /* 0x0000000000007918 */ /* 0x000fd00000000000 */
[----:B--2---:R-:W0:-:S00]  /*19710*/  USETMAXREG.DEALLOC.CTAPOOL 0x28 ;  /* 0x00000028000079c8 */ /* 0x004e0000080e0500 */
        /* <DEDUP_REMOVED lines=13> */
[----:B0-----:R-:W-:Y:S02]  /*197f0*/  IMAD.MOV.U32 R0, RZ, RZ, RZ ;  /* 0x000000ffff007224 */ /* 0x001fe400078e00ff */
[----:B------:R-:W-:Y:S01]  /*19800*/  IMAD.MOV.U32 R9, RZ, RZ, RZ ;  /* 0x000000ffff097224 */ /* 0x000fe200078e00ff */
[----:B------:R-:W0:Y:S01]  /*19810*/  S2UR UR6, SR_CTAID.X ;  /* 0x00000000000679c3 */ /* 0x000e220000002500 */
[----:B------:R-:W-:Y:S01]  /*19820*/  ULDC UR5, c[0x0][0xc38] ;  /* 0x00030e0000057ab9 */ /* 0x000fe20000000800 */
[----:B--2---:R-:W-:-:S04]  /*19830*/  LOP3.LUT R7, R2, 0x1f, RZ, 0xc0, !PT ;  /* 0x0000001f02077812 */ /* 0x004fc800078ec0ff */
[----:B------:R-:W-:-:S04]  /*19840*/  ISETP.NE.AND P0, PT, R7, 0x1f, PT ;  /* 0x0000001f0700780c */ /* 0x000fc80003f05270 */
[----:B------:R-:W-:-:S13]  /*19850*/  ISETP.GE.OR P1, PT, R7, UR4, !P0 ;  /* 0x0000000407007c0c */ /* 0x000fda000c726670 */
[----:B------:R-:W2:Y:S08]  /*19860*/  @!P1 LDC.64 R4, c[0x0][0xc80] ;  /* 0x00032000ff049b82 */ /* 0x000eb00000000a00 */
[----:B------:R-:W3:Y:S01]  /*19870*/  @!P1 LDC.64 R2, c[0x0][0xc78] ;  /* 0x00031e00ff029b82 */ /* 0x000ee20000000a00 */
[----:B--2---:R-:W-:-:S05]  /*19880*/  @!P1 IMAD.WIDE.U32 R4, R7, 0x4, R4 ;  /* 0x0000000407049825 */ /* 0x004fca00078e0004 */
[----:B------:R-:W2:Y:S01]  /*19890*/  @!P1 LDG.E R0, desc[UR36][R4.64] ;  /* 0x0000002404009981 */ /* 0x000ea2000c1e1900 */
[----:B---3--:R-:W-:-:S05]  /*198a0*/  @!P1 IMAD.WIDE.U32 R2, R7, 0x4, R2 ;  /* 0x0000000407029825 */ /* 0x008fca00078e0002 */
        /* <DEDUP_REMOVED lines=8> */
[----:B------:R-:W2:Y:S02]  /*19930*/  SHFL.UP PT, R8, R6, 0x1, RZ ;  /* 0x0420000006087989 */ /* 0x000ea400000e00ff */
[----:B--2---:R-:W-:-:S05]  /*19940*/  SEL R11, R8, RZ, P1 ;  /* 0x000000ff080b7207 */ /* 0x004fca0000800000 */
[----:B------:R-:W-:-:S05]  /*19950*/  IMAD.IADD R11, R6, 0x1, R11 ;  /* 0x00000001060b7824 */ /* 0x000fca00078e020b */
[----:B------:R-:W2:Y:S02]  /*19960*/  SHFL.UP PT, R8, R11, 0x2, RZ ;  /* 0x044000000b087989 */ /* 0x000ea400000e00ff */
[----:B--2---:R-:W-:-:S04]  /*19970*/  SEL R8, R8, RZ, P2 ;  /* 0x000000ff08087207 */ /* 0x004fc80001000000 */
[----:B------:R-:W-:-:S05]  /*19980*/  IADD3 R8, R11, R8, RZ ;  /* 0x000000080b087210 */ /* 0x000fca0007ffe0ff */
        /* <DEDUP_REMOVED lines=9> */
[----:B------:R-:W2:Y:S02]  /*19a20*/  SHFL.IDX PT, R6, R5, 0x1f, 0x1f ;  /* 0x03e01f0005067f89 */ /* 0x000ea400000e0000 */
[----:B--2---:R-:W-:-:S05]  /*19a30*/  IMAD R6, R6, UR5, RZ ;  /* 0x0000000506067c24 */ /* 0x004fca000f8e02ff */
[----:B0-----:R-:W-:Y:S01]  /*19a40*/  ISETP.GT.AND P6, PT, R6, UR6, PT ;  /* 0x0000000606007c0c */ /* 0x001fe2000bfc4270 */
[----:B------:R-:W-:-:S12]  /*19a50*/  IMAD.MOV.U32 R3, RZ, RZ, R6 ;  /* 0x000000ffff037224 */ /* 0x000fd800078e0006 */
[----:B------:R-:W-:Y:S05]  /*19a60*/  @P6 BRA `(.L_x_7960) ;  /* 0x0000000000a06947 */ /* 0x000fea0003800000 */
[----:B------:R-:W-:Y:S01]  /*19a70*/  IMAD.MOV.U32 R6, RZ, RZ, R3 ;  /* 0x000000ffff067224 */ /* 0x000fe200078e0003 */
[----:B------:R-:W-:Y:S01]  /*19a80*/  UMOV UR4, URZ ;  /* 0x0000003f00047c82 */ /* 0x000fe20008000000 */
[----:B------:R-:W-:-:S05]  /*19a90*/  ULDC UR5, c[0x0][0xc38] ;  /* 0x00030e0000057ab9 */ /* 0x000fca0000000800 */
.L_x_7962:
        /* <DEDUP_REMOVED lines=37> */
.L_x_7960:
        /* <DEDUP_REMOVED lines=18> */
.L_x_7963:
        /* <DEDUP_REMOVED lines=57> */
.L_x_7961:
[----:B------:R-:W-:Y:S02]  /*1a1a0*/  IMAD.MOV.U32 R17, RZ, RZ, RZ ;  /* 0x000000ffff117224 */ /* 0x000fe400078e00ff */
[----:B------:R-:W-:Y:S02]  /*1a1b0*/  IMAD.U32 R16, RZ, RZ, UR6 ;  /* 0x00000006ff107e24 */ /* 0x000fe4000f8e00ff */
[----:B------:R-:W-:-:S07]  /*1a1c0*/  IMAD.MOV.U32 R18, RZ, RZ, RZ ;  /* 0x000000ffff127224 */ /* 0x000fce00078e00ff */
.L_x_7964:
[----:B------:R-:W-:-:S13]  /*1a1d0*/  ISETP.NE.AND P0, PT, R7, RZ, PT ;  /* 0x000000ff0700720c */ /* 0x000fda0003f05270 */
[----:B------:R-:W0:Y:S01]  /*1a1e0*/  @!P0 S2R R3, SR_CgaCtaId ;  /* 0x0000000000038919 */ /* 0x000e220000008800 */
[----:B------:R-:W-:-:S04]  /*1a1f0*/  @!P0 MOV R0, 0x400 ;  /* 0x0000040000008802 */ /* 0x000fc80000000f00 */
[----:B0-----:R-:W-:-:S05]  /*1a200*/  @!P0 LEA R0, R3, R0, 0x18 ;  /* 0x0000000003008211 */ /* 0x001fca00078ec0ff */
[----:B------:R2:W-:Y:S01]  /*1a210*/  @!P0 STS.128 [R0+0x228d0], R16 ;  /* 0x0228d01000008388 */ /* 0x0005e20000000c00 */
[----:B------:R-:W-:Y:S06]  /*1a220*/  BAR.ARV 0x5, 0x180 ;  /* 0x0146000000007b1d */ /* 0x000fec0000002000 */
.L_x_7959:
[----:B0-2---:R-:W-:Y:S01]  /*1a230*/  MOV R0, 0x1 ;  /* 0x0000000100007802 */ /* 0x005fe20000000f00 */
[----:B------:R-:W-:Y:S01]  /*1a240*/  ULDC UR4, c[0x0][0xc3c] ;  /* 0x00030f0000047ab9 */ /* 0x000fe20000000800 */
[----:B------:R-:W-:Y:S01]  /*1a250*/  IMAD.MOV.U32 R34, RZ, RZ, RZ ;  /* 0x000000ffff227224 */ /* 0x000fe200078e00ff */
[----:B-1----:R-:W-:Y:S02]  /*1a260*/  ISETP.GE.AND P0, PT, R19, UR4, PT ;  /* 0x0000000413007c0c */ /* 0x002fe4000bf06270 */
[----:B------:R0:W-:Y:S04]  /*1a270*/  STL [R1+0x4], R0 ;  /* 0x0000040001007387 */ /* 0x0001e80000100800 */
[----:B------:R0:W-:Y:S07]  /*1a280*/  STL [R1+0x4c], RZ ;  /* 0x00004cff01007387 */ /* 0x0001ee0000100800 */
[----:B------:R-:W-:Y:S05]  /*1a290*/  @P0 BRA `(.L_x_7965) ;  /* 0x00000074008c0947 */ /* 0x000fea0003800000 */
[----:B------:R-:W2:Y:S01]  /*1a2a0*/  LDL R12, [R1+0x20] ;  /* 0x00002000010c7983 */ /* 0x000ea20000100800 */
[----:B------:R-:W1:Y:S01]  /*1a2b0*/  S2R R14, SR_TID.X ;  /* 0x00000000000e7919 */ /* 0x000e620000002100 */
[----:B------:R-:W3:Y:S01]  /*1a2c0*/  S2UR UR4, SR_CgaCtaId ;  /* 0x00000000000479c3 */ /* 0x000ee20000008800 */
[----:B------:R-:W-:Y:S02]  /*1a2d0*/  MOV R22, 0x400 ;  /* 0x0000040000167802 */ /* 0x000fe40000000f00 */
[C---:B-1----:R-:W-:Y:S01]  /*1a2e0*/  LOP3.LUT R13, R14.reuse, 0x7f, RZ, 0xc0, !PT ;  /* 0x0000007f0e0d7812 */ /* 0x042fe200078ec0ff */
[C---:B------:R-:W-:Y:S01]  /*1a2f0*/  IMAD.SHL.U32 R27, R14.reuse, 0x80, RZ ;  /* 0x000000800e1b7824 */ /* 0x040fe200078e00ff */
[C---:B0-----:R-:W-:Y:S01]  /*1a300*/  SHF.L.U32 R0, R14.reuse, 0x4, RZ ;  /* 0x000000040e007819 */ /* 0x041fe200000006ff */
[C---:B------:R-:W-:Y:S02]  /*1a310*/  IMAD.SHL.U32 R4, R14.reuse, 0x20, RZ ;  /* 0x000000200e047824 */ /* 0x040fe400078e00ff */
[----:B------:R-:W-:Y:S01]  /*1a320*/  IMAD.SHL.U32 R6, R13, 0x10, RZ ;  /* 0x000000100d067824 */ /* 0x000fe200078e00ff */
[----:B------:R-:W-:Y:S01]  /*1a330*/  SHF.R.U32.HI R3, RZ, 0x1, R14 ;  /* 0x00000001ff037819 */ /* 0x000fe2000001160e */
[----:B------:R-:W-:Y:S01]  /*1a340*/  IMAD.SHL.U32 R9, R14, 0x2, RZ ;  /* 0x000000020e097824 */ /* 0x000fe200078e00ff */
[----:B------:R-:W-:-:S02]  /*1a350*/  LOP3.LUT R2, R27, 0x380, RZ, 0xc0, !PT ;  /* 0x000003801b027812 */ /* 0x000fc400078ec0ff */
[----:B------:R-:W-:Y:S02]  /*1a360*/  LOP3.LUT R8, R0, 0x3f0, RZ, 0xc0, !PT ;  /* 0x000003f000087812 */ /* 0x000fe400078ec0ff */
[----:B------:R-:W-:Y:S02]  /*1a370*/  LOP3.LUT R5, R4, 0x80, RZ, 0xc0, !PT ;  /* 0x0000008004057812 */ /* 0x000fe400078ec0ff */
[----:B------:R-:W-:Y:S02]  /*1a380*/  LOP3.LUT R7, R6, 0x600, RZ, 0xc0, !PT ;  /* 0x0000060006077812 */ /* 0x000fe400078ec0ff */
[----:B------:R-:W-:Y:S01]  /*1a390*/  LOP3.LUT R3, R2, 0x30, R3, 0xf8, !PT ;  /* 0x0000003002037812 */ /* 0x000fe200078ef803 */
[C---:B------:R-:W-:Y:S01]  /*1a3a0*/  IMAD.SHL.U32 R10, R14.reuse, 0x4, RZ ;  /* 0x000000040e0a7824 */ /* 0x040fe200078e00ff */
[----:B------:R-:W-:Y:S02]  /*1a3b0*/  LOP3.LUT P0, RZ, R14, 0x4, RZ, 0xc0, !PT ;  /* 0x000000040eff7812 */ /* 0x000fe4000780c0ff */
        /* <DEDUP_REMOVED lines=8> */
[----:B------:R-:W-:Y:S01]  /*1a440*/  STL [R1+0x24], R11 ;  /* 0x0000240b01007387 */ /* 0x000fe20000100800 */
[----:B------:R-:W-:Y:S01]  /*1a450*/  LOP3.LUT R24, R24, R5, RZ, 0xfc, !PT ;  /* 0x0000000518187212 */ /* 0x000fe200078efcff */
[----:B---3--:R-:W-:Y:S01]  /*1a460*/  IMAD.U32 R4, RZ, RZ, UR4 ;  /* 0x00000004ff047e24 */ /* 0x008fe2000f8e00ff */
[----:B------:R-:W-:Y:S02]  /*1a470*/  SHF.R.U32.HI R2, RZ, 0x3, R13 ;  /* 0x00000003ff027819 */ /* 0x000fe4000001160d */
[----:B------:R-:W-:Y:S02]  /*1a480*/  LOP3.LUT R35, R0, 0x70, RZ, 0xc0, !PT ;  /* 0x0000007000237812 */ /* 0x000fe400078ec0ff */
[----:B------:R-:W-:Y:S02]  /*1a490*/  LOP3.LUT R2, R2, 0x70, R0, 0xf8, !PT ;  /* 0x0000007002027812 */ /* 0x000fe400078ef800 */
[----:B------:R-:W-:Y:S01]  /*1a4a0*/  LEA R22, R4, R22, 0x18 ;  /* 0x0000001604167211 */ /* 0x000fe200078ec0ff */
[----:B------:R-:W-:Y:S01]  /*1a4b0*/  IMAD.MOV.U32 R0, RZ, RZ, 0x1 ;  /* 0x00000001ff007424 */ /* 0x000fe200078e00ff */
[----:B------:R-:W-:Y:S01]  /*1a4c0*/  BSSY B7, `(.L_x_7965) ;  /* 0x0000740000077945 */ /* 0x000fe20003800000 */
[----:B------:R-:W-:Y:S01]  /*1a4d0*/  MOV R37, RZ ;  /* 0x000000ff00257202 */ /* 0x000fe20000000f00 */
[----:B------:R-:W-:Y:S01]  /*1a4e0*/  IMAD.MOV.U32 R34, RZ, RZ, RZ ;  /* 0x000000ffff227224 */ /* 0x000fe200078e00ff */
[----:B------:R-:W-:Y:S01]  /*1a4f0*/  ULDC.64 UR38, c[0x0][0x198] ;  /* 0x0000660000267ab9 */ /* 0x000fe20000000a00 */
[----:B------:R-:W-:Y:S01]  /*1a500*/  ULDC UR40, c[0x0][0xc] ;  /* 0x0000030000287ab9 */ /* 0x000fe20000000800 */
[----:B--2---:R-:W-:-:S02]  /*1a510*/  LOP3.LUT R3, R12, 0x2, RZ, 0xfc, !PT ;  /* 0x000000020c037812 */ /* 0x004fc400078efcff */
[----:B------:R-:W-:-:S03]  /*1a520*/  LOP3.LUT R5, R12, 0x1, RZ, 0xfc, !PT ;  /* 0x000000010c057812 */ /* 0x000fc600078efcff */
[----:B------:R0:W-:Y:S04]  /*1a530*/  STL [R1+0x58], R3 ;  /* 0x0000580301007387 */ /* 0x0001e80000100800 */
[----:B------:R-:W-:Y:S01]  /*1a540*/  STL [R1+0x3c], R5 ;  /* 0x00003c0501007387 */ /* 0x000fe20000100800 */
[C---:B0-----:R-:W-:Y:S02]  /*1a550*/  VIADD R3, R27.reuse, 0x40 ;  /* 0x000000401b037836 */ /* 0x041fe40000000000 */
[----:B------:R-:W-:Y:S01]  /*1a560*/  @P0 VIADD R3, R27, 0xffffffc0 ;  /* 0xffffffc01b030836 */ /* 0x000fe20000000000 */
[----:B------:R-:W-:Y:S04]  /*1a570*/  STL [R1+0x18], R4 ;  /* 0x0000180401007387 */ /* 0x000fe80000100800 */
[----:B------:R0:W-:Y:S04]  /*1a580*/  STL [R1+0x1c], R3 ;  /* 0x00001c0301007387 */ /* 0x0001e80000100800 */
[----:B------:R-:W-:Y:S01]  /*1a590*/  STL [R1+0x8], R0 ;  /* 0x0000080001007387 */ /* 0x000fe20000100800 */
[----:B0-----:R-:W-:Y:S01]  /*1a5a0*/  LOP3.LUT R3, R2, 0x80, RZ, 0xfc, !PT ;  /* 0x0000008002037812 */ /* 0x001fe200078efcff */
[----:B------:R-:W-:-:S02]  /*1a5b0*/  IMAD.IADD R2, R22, 0x1, R11 ;  /* 0x0000000116027824 */ /* 0x000fc400078e020b */
[----:B------:R-:W-:Y:S01]  /*1a5c0*/  STL [R1+0x4c], RZ ;  /* 0x00004cff01007387 */ /* 0x000fe20000100800 */
[----:B------:R-:W-:-:S03]  /*1a5d0*/  LOP3.LUT R3, R24, 0x2800, RZ, 0xfc, !PT ;  /* 0x0000280018037812 */ /* 0x000fc600078efcff */
[----:B------:R0:W-:Y:S04]  /*1a5e0*/  STL [R1+0x4], R0 ;  /* 0x0000040001007387 */ /* 0x0001e80000100800 */
[----:B------:R1:W-:Y:S01]  /*1a5f0*/  STL [R1+0x38], R2 ;  /* 0x0000380201007387 */ /* 0x0003e20000100800 */
[C---:B0-----:R-:W-:Y:S02]  /*1a600*/  LOP3.LUT R0, R24.reuse, 0x1800, RZ, 0xfc, !PT ;  /* 0x0000180018007812 */ /* 0x041fe400078efcff */
[C---:B------:R-:W-:Y:S02]  /*1a610*/  LOP3.LUT R0, R24.reuse, 0x4800, RZ, 0xfc, !PT ;  /* 0x0000480018007812 */ /* 0x040fe400078efcff */
[----:B-1----:R-:W-:-:S07]  /*1a620*/  LOP3.LUT R2, R24, 0x3800, RZ, 0xfc, !PT ;  /* 0x0000380018027812 */ /* 0x002fce00078efcff */
.L_x_8075:
[----:B0-2---:R-:W0:Y:S02]  /*1a630*/  LDC.64 R2, c[0x0][0xc88] ;  /* 0x00032200ff027b82 */ /* 0x005e240000000a00 */
[----:B0-----:R-:W-:-:S05]  /*1a640*/  IMAD.WIDE R2, R19, 0x4, R2 ;  /* 0x0000000413027825 */ /* 0x001fca00078e0202 */
[----:B-----5:R-:W2:Y:S01]  /*1a650*/  LDG.E R26, desc[UR36][R2.64] ;  /* 0x00000024021a7981 */ /* 0x020ea2000c1e1900 */
        /* <DEDUP_REMOVED lines=10> */
[----:B--23--:R-:W-:-:S05]  /*1a700*/  SHF.R.S32.HI R0, RZ, 0x1f, R26 ;  /* 0x0000001fff007819 */ /* 0x00cfca000001141a */
[C---:B------:R-:W-:Y:S01]  /*1a710*/  @P0 LEA R2, P1, R26.reuse, UR4, 0x2 ;  /* 0x000000041a020c11 */ /* 0x040fe2000f8210ff */
[C---:B------:R-:W-:Y:S01]  /*1a720*/  IMAD.SHL.U32 R28, R26.reuse, 0x4, RZ ;  /* 0x000000041a1c7824 */ /* 0x040fe200078e00ff */
[C-C-:B------:R-:W-:Y:S01]  /*1a730*/  SHF.L.U64.HI R29, R26.reuse, 0x2, R0.reuse ;  /* 0x000000021a1d7819 */ /* 0x140fe20000010200 */
[----:B------:R0:W-:Y:S01]  /*1a740*/  STL [R1+0x40], R0 ;  /* 0x0000400001007387 */ /* 0x0001e20000100800 */
[----:B------:R-:W-:Y:S01]  /*1a750*/  @P0 LEA.HI.X R3, R26, UR5, R0, 0x2, P1 ;  /* 0x000000051a030c11 */ /* 0x000fe200088f1400 */
[----:B------:R-:W-:Y:S01]  /*1a760*/  ULDC.64 UR4, c[0x0][0xa00] ;  /* 0x0002800000047ab9 */ /* 0x000fe20000000a00 */
[----:B------:R-:W-:-:S03]  /*1a770*/  ISETP.NE.U32.AND P1, PT, RZ, UR8, PT ;  /* 0x00000008ff007c0c */ /* 0x000fc6000bf25070 */
[----:B-1----:R1:W2:Y:S01]  /*1a780*/  @P0 LDG.E R9, desc[UR36][R2.64] ;  /* 0x0000002402090981 */ /* 0x0022a2000c1e1900 */
[----:B------:R-:W-:Y:S02]  /*1a790*/  ISETP.NE.AND.EX P1, PT, RZ, UR9, PT, P1 ;  /* 0x00000009ff007c0c */ /* 0x000fe4000bf25310 */
[----:B------:R-:W-:Y:S02]  /*1a7a0*/  ISETP.NE.U32.AND P0, PT, RZ, UR4, PT ;  /* 0x00000004ff007c0c */ /* 0x000fe4000bf05070 */
[C---:B------:R-:W-:Y:S02]  /*1a7b0*/  IADD3 R4, P4, R28.reuse, UR6, RZ ;  /* 0x000000061c047c10 */ /* 0x040fe4000ff9e0ff */
[----:B------:R-:W-:Y:S02]  /*1a7c0*/  ISETP.NE.AND.EX P0, PT, RZ, UR5, PT, P0 ;  /* 0x00000005ff007c0c */ /* 0x000fe4000bf05300 */
[----:B0-----:R-:W-:Y:S02]  /*1a7d0*/  MOV R0, RZ ;  /* 0x000000ff00007202 */ /* 0x001fe40000000f00 */
[----:B-1----:R-:W-:Y:S01]  /*1a7e0*/  IADD3 R2, P3, R28, UR4, RZ ;  /* 0x000000041c027c10 */ /* 0x002fe2000ff7e0ff */
[----:B------:R-:W-:Y:S01]  /*1a7f0*/  ULDC UR4, c[0x0][0x288] ;  /* 0x0000a20000047ab9 */ /* 0x000fe20000000800 */
[----:B------:R-:W-:-:S02]  /*1a800*/  IADD3.X R5, R29, UR7, RZ, P4, !PT ;  /* 0x000000071d057c10 */ /* 0x000fc4000a7fe4ff */
[C---:B------:R-:W-:Y:S02]  /*1a810*/  IADD3.X R3, R29.reuse, UR5, RZ, P3, !PT ;  /* 0x000000051d037c10 */ /* 0x040fe40009ffe4ff */
[----:B------:R-:W-:Y:S01]  /*1a820*/  @P1 IADD3 R6, P3, R28, UR8, RZ ;  /* 0x000000081c061c10 */ /* 0x000fe2000ff7e0ff */
[----:B------:R-:W-:Y:S01]  /*1a830*/  IMAD.U32 R8, RZ, RZ, UR4 ;  /* 0x00000004ff087e24 */ /* 0x000fe2000f8e00ff */
[----:B------:R-:W5:Y:S01]  /*1a840*/  @P2 LDG.E R0, desc[UR36][R4.64] ;  /* 0x0000002404002981 */ /* 0x000f62000c1e1900 */
[----:B------:R-:W-:Y:S01]  /*1a850*/  ULDC.64 UR4, c[0x0][0x418] ;  /* 0x0001060000047ab9 */ /* 0x000fe20000000a00 */
[----:B------:R-:W-:Y:S02]  /*1a860*/  @P1 IADD3.X R7, R29, UR9, RZ, P3, !PT ;  /* 0x000000091d071c10 */ /* 0x000fe40009ffe4ff */
[----:B------:R-:W5:Y:S04]  /*1a870*/  @P0 LDG.E R32, desc[UR36][R2.64] ;  /* 0x0000002402200981 */ /* 0x000f68000c1e1900 */
        /* <DEDUP_REMOVED lines=18> */
.L_x_7966:
[----:B------:R-:W-:Y:S01]  /*1a9a0*/  IMAD.MOV.U32 R11, RZ, RZ, R26 ;  /* 0x000000ffff0b7224 */ /* 0x000fe200078e001a */
[----:B------:R-:W-:Y:S01]  /*1a9b0*/  ULDC.64 UR4, c[0x0][0xa20] ;  /* 0x0002880000047ab9 */ /* 0x000fe20000000a00 */
[C---:B------:R-:W-:Y:S02]  /*1a9c0*/  LOP3.LUT R7, R18.reuse, 0xff000000, RZ, 0xc0, !PT ;  /* 0xff00000012077812 */ /* 0x040fe400078ec0ff */
[----:B------:R-:W-:Y:S01]  /*1a9d0*/  ISETP.NE.U32.AND P0, PT, RZ, UR4, PT ;  /* 0x00000004ff007c0c */ /* 0x000fe2000bf05070 */
[----:B------:R1:W-:Y:S01]  /*1a9e0*/  STL [R1], R11 ;  /* 0x0000000b01007387 */ /* 0x0003e20000100800 */
[----:B------:R-:W-:Y:S02]  /*1a9f0*/  SHF.R.U32.HI R7, RZ, 0x8, R7 ;  /* 0x00000008ff077819 */ /* 0x000fe40000011607 */
[----:B------:R-:W-:Y:S02]  /*1aa00*/  ISETP.NE.AND.EX P0, PT, RZ, UR5, PT, P0 ;  /* 0x00000005ff007c0c */ /* 0x000fe4000bf05300 */
[----:B0-----:R-:W-:-:S02]  /*1aa10*/  LOP3.LUT R2, R18, 0xff0000, RZ, 0xc0, !PT ;  /* 0x00ff000012027812 */ /* 0x001fc400078ec0ff */
[----:B------:R-:W-:Y:S02]  /*1aa20*/  LOP3.LUT R18, R18, 0xffff, RZ, 0xc0, !PT ;  /* 0x0000ffff12127812 */ /* 0x000fe400078ec0ff */
[----:B------:R-:W-:-:S07]  /*1aa30*/  LEA.HI R7, R2, R7, RZ, 0x10 ;  /* 0x0000000702077211 */ /* 0x000fce00078f80ff */
[----:B-1----:R-:W-:Y:S05]  /*1aa40*/  @!P0 BRA `(.L_x_7967) ;  /* 0x0000000000108947 */ /* 0x002fea0003800000 */
[----:B------:R-:W-:-:S04]  /*1aa50*/  IADD3 R2, P0, R28, UR4, RZ ;  /* 0x000000041c027c10 */ /* 0x000fc8000ff1e0ff */
[----:B------:R-:W-:-:S05]  /*1aa60*/  IADD3.X R3, R29, UR5, RZ, P0, !PT ;  /* 0x000000051d037c10 */ /* 0x000fca00087fe4ff */
[----:B------:R0:W5:Y:S01]  /*1aa70*/  LDG.E R8, desc[UR36][R2.64] ;  /* 0x0000002402087981 */ /* 0x000162000c1e1900 */
[----:B------:R-:W-:Y:S05]  /*1aa80*/  BRA `(.L_x_7968) ;  /* 0x0000000000247947 */ /* 0x000fea0003800000 */
.L_x_7967:
        /* <DEDUP_REMOVED lines=8> */
[----:B--2---:R-:W-:-:S07]  /*1ab10*/  IADD3 R8, -R8, R2, RZ ;  /* 0x0000000208087210 */ /* 0x004fce0007ffe1ff */
.L_x_7968:
        /* <DEDUP_REMOVED lines=8> */
[----:B------:R-:W-:-:S04]  /*1aba0*/  IMAD.IADD R30, R5, 0x1, R6 ;  /* 0x00000001051e7824 */ /* 0x000fc800078e0206 */
[C---:B------:R-:W-:Y:S01]  /*1abb0*/  VIADD R20, R30.reuse, 0x9f ;  /* 0x0000009f1e147836 */ /* 0x040fe20000000000 */
[----:B------:R-:W-:-:S03]  /*1abc0*/  ISETP.GE.AND P1, PT, R30, 0x1, PT ;  /* 0x000000011e00780c */ /* 0x000fc60003f26270 */
        /* <DEDUP_REMOVED lines=11> */
[----:B0-----:R-:W-:-:S06]  /*1ac80*/  IADD3 R2, R2, 0xffffffe, RZ ;  /* 0x0ffffffe02027810 */ /* 0x001fcc0007ffe0ff */
        /* <DEDUP_REMOVED lines=22> */
.L_x_7970:
[----:B------:R-:W-:Y:S05]  /*1adf0*/  BSYNC B0 ;  /* 0x0000000000007941 */ /* 0x000fea0003800000 */
.L_x_7969:
        /* <DEDUP_REMOVED lines=25> */
.L_x_8252:
[----:B-1----:R-:W-:Y:S02]  /*1af90*/  ISETP.NE.AND P0, PT, R14, RZ, PT ;  /* 0x000000ff0e00720c */ /* 0x002fe40003f05270 */
[----:B------:R-:W-:-:S11]  /*1afa0*/  PLOP3.LUT P6, PT, PT, PT, PT, 0x8, 0x0 ;  /* 0x000000000000781c */ /* 0x000fd60003fce170 */
[----:B------:R-:W-:Y:S05]  /*1afb0*/  @P0 BRA `(.L_x_7974) ;  /* 0x00000000000c0947 */ /* 0x000fea0003800000 */
[----:B------:R-:W-:-:S03]  /*1afc0*/  UMOV UR4, 0xffffffff ;  /* 0xffffffff00047882 */ /* 0x000fc60000000000 */
[----:B------:R-:W-:Y:S05]  /*1afd0*/  BRA.DIV UR4, `(.L_x_7975) ;  /* 0x000000a604f07947 */ /* 0x000fea000b800000 */
[----:B------:R-:W-:-:S13]  /*1afe0*/  ELECT P6, URZ, PT ;  /* 0x00000000003f782f */ /* 0x000fda00038c0000 */
.L_x_7974:
[----:B0-----:R-:W2:Y:S01]  /*1aff0*/  LDL R6, [R1+0x4c] ;  /* 0x00004c0001067983 */ /* 0x001ea20000100800 */
[----:B------:R-:W-:Y:S01]  /*1b000*/  BSSY B1, `(.L_x_7976) ;  /* 0x0000008000017945 */ /* 0x000fe20003800000 */
[----:B--2---:R-:W-:-:S04]  /*1b010*/  IADD3 R6, R6, 0x1, RZ ;  /* 0x0000000106067810 */ /* 0x004fc80007ffe0ff */
[----:B------:R-:W-:-:S04]  /*1b020*/  LEA.HI R7, R6, R6, RZ, 0x1 ;  /* 0x0000000606077211 */ /* 0x000fc800078f08ff */
[----:B------:R-:W-:-:S05]  /*1b030*/  LOP3.LUT R7, R7, 0xfffffffe, RZ, 0xc0, !PT ;  /* 0xfffffffe07077812 */ /* 0x000fca00078ec0ff */
[----:B------:R-:W-:-:S05]  /*1b040*/  IMAD.IADD R6, R6, 0x1, -R7 ;  /* 0x0000000106067824 */ /* 0x000fca00078e0a07 */
[----:B------:R-:W-:-:S04]  /*1b050*/  SHF.L.U32 R6, R6, 0x1f, RZ ;  /* 0x0000001f06067819 */ /* 0x000fc800000006ff */
[----:B------:R-:W0:Y:S02]  /*1b060*/  SYNCS.PHASECHK.TRANS64.TRYWAIT P0, [R22+URZ+0x22820], R6 ;  /* 0x02282006160075a7 */ /* 0x000e24000800017f */
[----:B0-----:R-:W-:Y:S05]  /*1b070*/  @!P0 BRA `(.L_x_7977) ;  /* 0x000000a400e88947 */ /* 0x001fea0003800000 */
.L_x_8255:
[----:B------:R-:W-:Y:S05]  /*1b080*/  BSYNC B1 ;  /* 0x0000000000017941 */ /* 0x000fea0003800000 */
.L_x_7976:
[----:B------:R-:W-:Y:S04]  /*1b090*/  BSSY B1, `(.L_x_7978) ;  /* 0x000004e000017945 */ /* 0x000fe80003800000 */
[----:B------:R-:W-:Y:S05]  /*1b0a0*/  @!P6 BRA `(.L_x_7979) ;  /* 0x000000040030e947 */ /* 0x000fea0003800000 */
[----:B------:R-:W2:Y:S01]  /*1b0b0*/  LDL R8, [R1+0x8] ;  /* 0x0000080001087983 */ /* 0x000ea20000100800 */
[----:B0-----:R-:W-:Y:S01]  /*1b0c0*/  IMAD R6, R37, 0x8, R22 ;  /* 0x0000000825067824 */ /* 0x001fe200078e0216 */
[----:B------:R-:W0:Y:S01]  /*1b0d0*/  S2R R7, SR_TID.X ;  /* 0x0000000000077919 */ /* 0x000e220000002100 */
[----:B------:R-:W-:Y:S01]  /*1b0e0*/  BSSY B2, `(.L_x_7980) ;  /* 0x0000006000027945 */ /* 0x000fe20003800000 */
[----:B0-----:R-:W-:-:S04]  /*1b0f0*/  LOP3.LUT R7, R7, 0x7f, RZ, 0xc0, !PT ;  /* 0x0000007f07077812 */ /* 0x001fc800078ec0ff */
[----:B------:R-:W-:Y:S02]  /*1b100*/  ISETP.NE.AND P2, PT, R7, RZ, PT ;  /* 0x000000ff0700720c */ /* 0x000fe40003f45270 */
[----:B--2---:R-:W-:-:S04]  /*1b110*/  SHF.L.U32 R10, R8, 0x1f, RZ ;  /* 0x0000001f080a7819 */ /* 0x004fc800000006ff */
[----:B------:R-:W0:Y:S02]  /*1b120*/  SYNCS.PHASECHK.TRANS64.TRYWAIT P0, [R6+URZ+0x228a0], R10 ;  /* 0x0228a00a060075a7 */ /* 0x000e24000800017f */
[----:B0-----:R-:W-:Y:S05]  /*1b130*/  @!P0 BRA `(.L_x_7981) ;  /* 0x000000a400cc8947 */ /* 0x001fea0003800000 */
.L_x_8256:
[----:B------:R-:W-:Y:S05]  /*1b140*/  BSYNC B2 ;  /* 0x0000000000027941 */ /* 0x000fea0003800000 */
.L_x_7980:
        /* <DEDUP_REMOVED lines=9> */
.L_x_7983:
[----:B------:R-:W-:Y:S05]  /*1b1e0*/  BSYNC B2 ;  /* 0x0000000000027941 */ /* 0x000fea0003800000 */
.L_x_7982:
[----:B------:R-:W-:Y:S01]  /*1b1f0*/  IMAD.MOV.U32 R12, RZ, RZ, RZ ;  /* 0x000000ffff0c7224 */ /* 0x000fe200078e00ff */
[----:B------:R-:W-:Y:S01]  /*1b200*/  UIADD3 UR4, UP0, UR38, 0x570, URZ ;  /* 0x0000057026047890 */ /* 0x000fe2000ff1e03f */
[----:B------:R-:W-:Y:S01]  /*1b210*/  IMAD R7, R5, 0xa0, R0 ;  /* 0x000000a005077824 */ /* 0x000fe200078e0200 */
[----:B------:R-:W-:Y:S01]  /*1b220*/  PLOP3.LUT P0, PT, PT, PT, PT, 0x80, 0x0 ;  /* 0x000000000000781c */ /* 0x000fe20003f0f070 */
[----:B------:R-:W-:Y:S01]  /*1b230*/  IMAD R11, R37, 0x5000, R22 ;  /* 0x00005000250b7824 */ /* 0x000fe200078e0216 */
[----:B------:R-:W-:Y:S01]  /*1b240*/  R2UR UR10, R12 ;  /* 0x000000000c0a72ca */ /* 0x000fe200000e0000 */
[----:B------:R-:W-:Y:S01]  /*1b250*/  VIADD R7, R7, 0xffffff60 ;  /* 0xffffff6007077836 */ /* 0x000fe20000000000 */
[----:B------:R-:W-:Y:S01]  /*1b260*/  IADD3 R8, R6, 0x22890, RZ ;  /* 0x0002289006087810 */ /* 0x000fe20007ffe0ff */
[----:B------:R-:W-:Y:S01]  /*1b270*/  VIADD R9, R11, 0x18400 ;  /* 0x000184000b097836 */ /* 0x000fe20000000000 */
[----:B------:R-:W-:Y:S01]  /*1b280*/  UIADD3.X UR5, URZ, UR39, URZ, UP0, !UPT ;  /* 0x000000273f057290 */ /* 0x000fe200087fe43f */
[----:B------:R-:W-:Y:S01]  /*1b290*/  UMOV UR6, 0x0 ;  /* 0x0000000000067882 */ /* 0x000fe20000000000 */
[----:B------:R-:W-:-:S10]  /*1b2a0*/  UMOV UR7, 0x12f00000 ;  /* 0x12f0000000077882 */ /* 0x000fd40000000000 */
.L_x_7984:
        /* <DEDUP_REMOVED lines=13> */
.L_x_8257:
[----:B------:R-:W-:Y:S05]  /*1b380*/  BSYNC B2 ;  /* 0x0000000000027941 */ /* 0x000fea0003800000 */
.L_x_7985:
[----:B------:R-:W-:Y:S01]  /*1b390*/  BSSY B2, `(.L_x_7987) ;  /* 0x000000b000027945 */ /* 0x000fe20003800000 */
[----:B------:R-:W-:Y:S02]  /*1b3a0*/  IMAD.MOV.U32 R8, RZ, RZ, 0x0 ;  /* 0x00000000ff087424 */ /* 0x000fe400078e00ff */
[----:B------:R-:W-:Y:S01]  /*1b3b0*/  IMAD.MOV.U32 R9, RZ, RZ, 0x12f00000 ;  /* 0x12f00000ff097424 */ /* 0x000fe200078e00ff */
[----:B------:R-:W-:Y:S06]  /*1b3c0*/  @P2 BRA `(.L_x_7988) ;  /* 0x00000000001c2947 */ /* 0x000fec0003800000 */
[----:B------:R-:W2:Y:S01]  /*1b3d0*/  S2R R13, SR_TID.X ;  /* 0x00000000000d7919 */ /* 0x000ea20000002100 */
[----:B01----:R-:W-:-:S04]  /*1b3e0*/  IMAD.MOV.U32 R10, RZ, RZ, 0x5000 ;  /* 0x00005000ff0a7424 */ /* 0x003fc800078e00ff */
[----:B------:R3:W-:Y:S01]  /*1b3f0*/  SYNCS.ARRIVE.TRANS64 RZ, [R6+URZ+0x228b0], R10 ;  /* 0x0228b00a06ff79a7 */ /* 0x0007e2000800003f */
[----:B--2---:R-:W-:-:S04]  /*1b400*/  LOP3.LUT R13, R13, 0x1f, RZ, 0xc0, !PT ;  /* 0x0000001f0d0d7812 */ /* 0x004fc800078ec0ff */
[----:B------:R-:W-:-:S13]  /*1b410*/  ISETP.NE.AND P0, PT, R13, RZ, PT ;  /* 0x000000ff0d00720c */ /* 0x000fda0003f05270 */
[----:B---3--:R-:W-:Y:S05]  /*1b420*/  @!P0 BRA `(.L_x_7988) ;  /* 0x0000000000048947 */ /* 0x008fea0003800000 */
[----:B------:R-:W-:Y:S01]  /*1b430*/  BPT.TRAP 0x1 ;  /* 0x000000040000795c */ /* 0x000fe20000300000 */
.L_x_7988:
[----:B------:R-:W-:Y:S05]  /*1b440*/  BSYNC B2 ;  /* 0x0000000000027941 */ /* 0x000fea0003800000 */
.L_x_7987:
        /* <DEDUP_REMOVED lines=8> */
.L_x_7989:
        /* <DEDUP_REMOVED lines=10> */
.L_x_7979:
[----:B------:R-:W-:Y:S05]  /*1b570*/  BSYNC B1 ;  /* 0x0000000000017941 */ /* 0x000fea0003800000 */
.L_x_7978:
[----:B------:R-:W2:Y:S01]  /*1b580*/  LDL.LU R8, [R1+0x8] ;  /* 0x0000080001087983 */ /* 0x000ea20000300800 */
[----:B------:R-:W-:Y:S01]  /*1b590*/  VIADD R37, R37, 0x1 ;  /* 0x0000000125257836 */ /* 0x000fe20000000000 */
[----:B------:R-:W-:Y:S01]  /*1b5a0*/  PLOP3.LUT P0, PT, PT, PT, PT, 0x8, 0x0 ;  /* 0x000000000000781c */ /* 0x000fe20003f0e170 */
[----:B------:R-:W-:-:S03]  /*1b5b0*/  VIADD R5, R5, 0xfffffffe ;  /* 0xfffffffe05057836 */ /* 0x000fc60000000000 */
[----:B------:R-:W-:Y:S02]  /*1b5c0*/  ISETP.NE.AND P2, PT, R37, 0x2, PT ;  /* 0x000000022500780c */ /* 0x000fe40003f45270 */
[----:B------:R-:W-:Y:S02]  /*1b5d0*/  ISETP.GE.AND P3, PT, R5, R3, PT ;  /* 0x000000030500720c */ /* 0x000fe40003f66270 */
[----:B0-----:R-:W-:Y:S02]  /*1b5e0*/  SEL R6, RZ, 0x1, P2 ;  /* 0x00000001ff067807 */ /* 0x001fe40001000000 */
[----:B------:R-:W-:Y:S02]  /*1b5f0*/  SEL R37, R37, RZ, P2 ;  /* 0x000000ff25257207 */ /* 0x000fe40001000000 */
[----:B--2---:R-:W-:-:S05]  /*1b600*/  LOP3.LUT R8, R8, R6, RZ, 0x3c, !PT ;  /* 0x0000000608087212 */ /* 0x004fca00078e3cff */
[----:B------:R0:W-:Y:S02]  /*1b610*/  STL [R1+0x8], R8 ;  /* 0x0000080801007387 */ /* 0x0001e40000100800 */
[----:B------:R-:W-:Y:S05]  /*1b620*/  @!P3 BRA `(.L_x_7972) ;  /* 0x000000040064b947 */ /* 0x000fea0003800000 */
.L_x_8002:
[----:B------:R-:W-:Y:S05]  /*1b630*/  YIELD ;  /* 0x0000000000007946 */ /* 0x000fea0003800000 */
[----:B------:R-:W-:Y:S04]  /*1b640*/  BSSY B1, `(.L_x_7990) ;  /* 0x000004d000017945 */ /* 0x000fe80003800000 */
[----:B-1----:R-:W-:Y:S05]  /*1b650*/  @!P6 BRA `(.L_x_7991) ;  /* 0x00000004002ce947 */ /* 0x002fea0003800000 */
[----:B------:R-:W2:Y:S01]  /*1b660*/  LDL R7, [R1+0x8] ;  /* 0x0000080001077983 */ /* 0x000ea20000100800 */
[----:B------:R-:W0:Y:S02]  /*1b670*/  S2R R6, SR_TID.X ;  /* 0x0000000000067919 */ /* 0x000e240000002100 */
[----:B0-----:R-:W-:Y:S01]  /*1b680*/  LOP3.LUT R8, R6, 0x7f, RZ, 0xc0, !PT ;  /* 0x0000007f06087812 */ /* 0x001fe200078ec0ff */
[----:B------:R-:W-:Y:S01]  /*1b690*/  IMAD R6, R37, 0x8, R22 ;  /* 0x0000000825067824 */ /* 0x000fe200078e0216 */
[----:B------:R-:W-:Y:S02]  /*1b6a0*/  BSSY B2, `(.L_x_7992) ;  /* 0x0000005000027945 */ /* 0x000fe40003800000 */
[----:B------:R-:W-:Y:S02]  /*1b6b0*/  ISETP.NE.AND P3, PT, R8, RZ, PT ;  /* 0x000000ff0800720c */ /* 0x000fe40003f65270 */
[----:B--2---:R-:W-:-:S04]  /*1b6c0*/  SHF.L.U32 R7, R7, 0x1f, RZ ;  /* 0x0000001f07077819 */ /* 0x004fc800000006ff */
[----:B------:R-:W0:Y:S02]  /*1b6d0*/  SYNCS.PHASECHK.TRANS64.TRYWAIT P2, [R6+URZ+0x228a0], R7 ;  /* 0x0228a007060075a7 */ /* 0x000e24000804017f */
[----:B0-----:R-:W-:Y:S05]  /*1b6e0*/  @!P2 BRA `(.L_x_7993) ;  /* 0x000000a00088a947 */ /* 0x001fea0003800000 */
.L_x_8258:
[----:B------:R-:W-:Y:S05]  /*1b6f0*/  BSYNC B2 ;  /* 0x0000000000027941 */ /* 0x000fea0003800000 */
.L_x_7992:
        /* <DEDUP_REMOVED lines=9> */
.L_x_7995:
[----:B------:R-:W-:Y:S05]  /*1b790*/  BSYNC B2 ;  /* 0x0000000000027941 */ /* 0x000fea0003800000 */
.L_x_7994:
        /* <DEDUP_REMOVED lines=8> */
[----:B------:R-:W-:Y:S01]  /*1b820*/  UIADD3.X UR5, URZ, UR39, URZ, UP0, !UPT ;  /* 0x000000273f057290 */ /* 0x000fe200087fe43f */
[----:B------:R-:W-:Y:S01]  /*1b830*/  UMOV UR6, 0x0 ;  /* 0x0000000000067882 */ /* 0x000fe20000000000 */
[----:B------:R-:W-:-:S10]  /*1b840*/  UMOV UR7, 0x12f00000 ;  /* 0x12f0000000077882 */ /* 0x000fd40000000000 */
.L_x_7996:
        /* <DEDUP_REMOVED lines=13> */
.L_x_8259:
[----:B------:R-:W-:Y:S05]  /*1b920*/  BSYNC B2 ;  /* 0x0000000000027941 */ /* 0x000fea0003800000 */
.L_x_7997:
        /* <DEDUP_REMOVED lines=11> */
.L_x_8000:
[----:B------:R-:W-:Y:S05]  /*1b9e0*/  BSYNC B2 ;  /* 0x0000000000027941 */ /* 0x000fea0003800000 */
.L_x_7999:
        /* <DEDUP_REMOVED lines=8> */
.L_x_8001:
        /* <DEDUP_REMOVED lines=10> */
.L_x_7991:
[----:B------:R-:W-:Y:S05]  /*1bb10*/  BSYNC B1 ;  /* 0x0000000000017941 */ /* 0x000fea0003800000 */
.L_x_7990:
        /* <DEDUP_REMOVED lines=10> */
.L_x_7972:
[----:B------:R-:W-:Y:S05]  /*1bbc0*/  BSYNC B0 ;  /* 0x0000000000007941 */ /* 0x000fea0003800000 */
.L_x_7971:
        /* <DEDUP_REMOVED lines=8> */
[----:B------:R-:W-:Y:S02]  /*1bc50*/  IABS R6, R4 ;  /* 0x0000000400067213 */ /* 0x000fe40000000000 */
[----:B------:R-:W2:Y:S03]  /*1bc60*/  I2F.RP R2, R0 ;  /* 0x0000000000027306 */ /* 0x000ea60000209400 */
[----:B------:R-:W-:-:S05]  /*1bc70*/  IMAD.MOV R6, RZ, RZ, -R6 ;  /* 0x000000ffff067224 */ /* 0x000fca00078e0a06 */
[----:B--2---:R-:W2:Y:S02]  /*1bc80*/  MUFU.RCP R2, R2 ;  /* 0x0000000200027308 */ /* 0x004ea40000001000 */
[----:B--2---:R-:W-:-:S06]  /*1bc90*/  VIADD R2, R2, 0xffffffe ;  /* 0x0ffffffe02027836 */ /* 0x004fcc0000000000 */
[----:B------:R-:W2:Y:S02]  /*1bca0*/  F2I.FTZ.U32.TRUNC.NTZ R3, R2 ;  /* 0x0000000200037305 */ /* 0x000ea4000021f000 */
[----:B--2---:R-:W-:-:S04]  /*1bcb0*/  IMAD.MOV R2, RZ, RZ, -R3 ;  /* 0x000000ffff027224 */ /* 0x004fc800078e0a03 */
[----:B------:R-:W-:Y:S01]  /*1bcc0*/  IMAD R5, R2, R0, RZ ;  /* 0x0000000002057224 */ /* 0x000fe200078e02ff */
[----:B------:R-:W-:-:S05]  /*1bcd0*/  MOV R2, RZ ;  /* 0x000000ff00027202 */ /* 0x000fca0000000f00 */
        /* <DEDUP_REMOVED lines=16> */
.L_x_8004:
[----:B------:R-:W-:Y:S05]  /*1bde0*/  BSYNC B0 ;  /* 0x0000000000007941 */ /* 0x000fea0003800000 */
.L_x_8003:
        /* <DEDUP_REMOVED lines=18> */
[----:B-1----:R-:W1:Y:S01]  /*1bf10*/  POPC R7, R4 ;  /* 0x0000000400077309 */ /* 0x002e620000000000 */
[----:B--2---:R-:W1:Y:S02]  /*1bf20*/  SHFL.IDX PT, R0, R3, R0, 0x1f ;  /* 0x00001f0003007589 */ /* 0x004e6400000e0000 */
[----:B-1----:R-:W-:Y:S01]  /*1bf30*/  IADD3 R16, R0, UR40, R7 ;  /* 0x0000002800107c10 */ /* 0x002fe2000fffe007 */
[----:B------:R-:W-:Y:S06]  /*1bf40*/  BRA `(.L_x_8006) ;  /* 0x0000004c00487947 */ /* 0x000fec0003800000 */
.L_x_8005:
        /* <DEDUP_REMOVED lines=20> */
.L_x_8008:
[----:B------:R-:W-:Y:S05]  /*1c090*/  BSYNC B6 ;  /* 0x0000000000067941 */ /* 0x000fea0003800000 */
.L_x_8007:
        /* <DEDUP_REMOVED lines=10> */
[----:B------:R-:W-:Y:S01]  /*1c140*/  MOV R4, UR6 ;  /* 0x0000000600047c02 */ /* 0x000fe20008000f00 */
[----:B------:R-:W-:Y:S01]  /*1c150*/  IMAD.U32 R5, RZ, RZ, UR7 ;  /* 0x00000007ff057e24 */ /* 0x000fe2000f8e00ff */
[----:B------:R-:W2:Y:S01]  /*1c160*/  LDC.64 R2, c[0x4][R2] ;  /* 0x0100000002027b82 */ /* 0x000ea20000000a00 */
[----:B------:R-:W-:Y:S01]  /*1c170*/  IMAD.U32 R6, RZ, RZ, UR8 ;  /* 0x00000008ff067e24 */ /* 0x000fe2000f8e00ff */
[----:B0-----:R-:W-:Y:S01]  /*1c180*/  MOV R8, 0x70 ;  /* 0x0000007000087802 */ /* 0x001fe20000000f00 */
[----:B-1----:R-:W-:Y:S02]  /*1c190*/  IMAD.U32 R7, RZ, RZ, UR9 ;  /* 0x00000009ff077e24 */ /* 0x002fe4000f8e00ff */
[----:B------:R-:W-:-:S02]  /*1c1a0*/  IMAD.U32 R10, RZ, RZ, UR4 ;  /* 0x00000004ff0a7e24 */ /* 0x000fc4000f8e00ff */
[----:B------:R-:W-:Y:S02]  /*1c1b0*/  IMAD.U32 R11, RZ, RZ, UR5 ;  /* 0x00000005ff0b7e24 */ /* 0x000fe4000f8e00ff */
[----:B------:R-:W-:Y:S02]  /*1c1c0*/  IMAD.MOV.U32 R12, RZ, RZ, 0x1 ;  /* 0x00000001ff0c7424 */ /* 0x000fe400078e00ff */
[----:B------:R-:W-:-:S07]  /*1c1d0*/  IMAD.MOV.U32 R13, RZ, RZ, RZ ;  /* 0x000000ffff0d7224 */ /* 0x000fce00078e00ff */
[----:B------:R-:W-:-:S07]  /*1c1e0*/  LEPC R20, `(.L_x_8010) ;  /* 0x000000001014794e */ /* 0x000fce0000000000 */
[----:B--2---:R-:W-:Y:S05]  /*1c1f0*/  CALL.ABS.NOINC R2 ;  /* 0x0000000002007343 */ /* 0x004fea0003c00000 */
.L_x_8010:
[----:B------:R-:W-:Y:S05]  /*1c200*/  BSYNC B6 ;  /* 0x0000000000067941 */ /* 0x000fea0003800000 */
.L_x_8009:
        /* <DEDUP_REMOVED lines=11> */
[----:B------:R-:W-:Y:S01]  /*1c2c0*/  IMAD.U32 R5, RZ, RZ, UR7 ;  /* 0x00000007ff057e24 */ /* 0x000fe2000f8e00ff */
[----:B------:R-:W-:Y:S01]  /*1c2d0*/  MOV R13, RZ ;  /* 0x000000ff000d7202 */ /* 0x000fe20000000f00 */
[----:B-1----:R-:W-:Y:S02]  /*1c2e0*/  IMAD.U32 R7, RZ, RZ, UR9 ;  /* 0x00000009ff077e24 */ /* 0x002fe4000f8e00ff */
[----:B------:R-:W-:-:S02]  /*1c2f0*/  IMAD.U32 R10, RZ, RZ, UR4 ;  /* 0x00000004ff0a7e24 */ /* 0x000fc4000f8e00ff */
[----:B------:R-:W-:Y:S02]  /*1c300*/  IMAD.U32 R11, RZ, RZ, UR5 ;  /* 0x00000005ff0b7e24 */ /* 0x000fe4000f8e00ff */
[----:B0-----:R-:W-:Y:S02]  /*1c310*/  IMAD.MOV.U32 R8, RZ, RZ, 0x70 ;  /* 0x00000070ff087424 */ /* 0x001fe400078e00ff */
[----:B------:R-:W-:-:S07]  /*1c320*/  IMAD.MOV.U32 R12, RZ, RZ, 0x1 ;  /* 0x00000001ff0c7424 */ /* 0x000fce00078e00ff */
[----:B------:R-:W-:-:S07]  /*1c330*/  LEPC R20, `(.L_x_8012) ;  /* 0x000000001014794e */ /* 0x000fce0000000000 */
[----:B--2---:R-:W-:Y:S05]  /*1c340*/  CALL.ABS.NOINC R2 ;  /* 0x0000000002007343 */ /* 0x004fea0003c00000 */
.L_x_8012:
[----:B------:R-:W-:Y:S05]  /*1c350*/  BSYNC B6 ;  /* 0x0000000000067941 */ /* 0x000fea0003800000 */
.L_x_8011:
        /* <DEDUP_REMOVED lines=19> */
.L_x_8014:
[----:B------:R-:W-:Y:S05]  /*1c490*/  BSYNC B6 ;  /* 0x0000000000067941 */ /* 0x000fea0003800000 */
.L_x_8013:
[----:B------:R2:W3:Y:S01]  /*1c4a0*/  LDL R21, [R1] ;  /* 0x0000000001157983 */ /* 0x0004e20000100800 */
[----:B------:R-:W-:Y:S01]  /*1c4b0*/  ULDC.64 UR4, c[0x0][0x9f8] ;  /* 0x00027e0000047ab9 */ /* 0x000fe20000000a00 */
[----:B------:R-:W4:Y:S01]  /*1c4c0*/  LDC R12, c[0x0][0x430] ;  /* 0x00010c00ff0c7b82 */ /* 0x000f220000000800 */
[----:B------:R-:W-:Y:S01]  /*1c4d0*/  ISETP.NE.U32.AND P0, PT, RZ, UR4, PT ;  /* 0x00000004ff007c0c */ /* 0x000fe2000bf05070 */
[----:B------:R-:W0:Y:S03]  /*1c4e0*/  LDL R33, [R1+0xc] ;  /* 0x00000c0001217983 */ /* 0x000e260000100800 */
[----:B------:R-:W-:-:S13]  /*1c4f0*/  ISETP.NE.AND.EX P0, PT, RZ, UR5, PT, P0 ;  /* 0x00000005ff007c0c */ /* 0x000fda000bf05300 */
[----:B------:R-:W-:-:S04]  /*1c500*/  @P0 IADD3 R28, P1, R28, UR4, RZ ;  /* 0x000000041c1c0c10 */ /* 0x000fc8000ff3e0ff */
[----:B------:R-:W-:-:S05]  /*1c510*/  @P0 IADD3.X R29, R29, UR5, RZ, P1, !PT ;  /* 0x000000051d1d0c10 */ /* 0x000fca0008ffe4ff */
[----:B---3--:R-:W3:Y:S01]  /*1c520*/  @P0 LDG.E R21, desc[UR36][R28.64] ;  /* 0x000000241c150981 */ /* 0x008ee2000c1e1900 */
[----:B------:R-:W1:Y:S01]  /*1c530*/  S2R R2, SR_TID.X ;  /* 0x0000000000027919 */ /* 0x000e620000002100 */
[----:B------:R-:W2:Y:S01]  /*1c540*/  S2R R0, SR_TID.X ;  /* 0x0000000000007919 */ /* 0x000ea20000002100 */
[----:B-1----:R-:W-:-:S04]  /*1c550*/  LOP3.LUT R2, R2, 0x7f, RZ, 0xc0, !PT ;  /* 0x0000007f02027812 */ /* 0x002fc800078ec0ff */
[----:B------:R-:W-:Y:S01]  /*1c560*/  SHF.R.U32.HI R20, RZ, 0x3, R2 ;  /* 0x00000003ff147819 */ /* 0x000fe20000011602 */
[----:B--2---:R-:W-:-:S05]  /*1c570*/  IMAD.SHL.U32 R0, R0, 0x10, RZ ;  /* 0x0000001000007824 */ /* 0x004fca00078e00ff */
[----:B------:R-:W-:Y:S02]  /*1c580*/  LOP3.LUT R0, R20, 0x70, R0, 0xf8, !PT ;  /* 0x0000007014007812 */ /* 0x000fe400078ef800 */
[----:B------:R-:W1:Y:S01]  /*1c590*/  S2R R20, SR_TID.X ;  /* 0x0000000000147919 */ /* 0x000e620000002100 */
[----:B------:R-:W-:-:S04]  /*1c5a0*/  IMAD.MOV.U32 R5, RZ, RZ, 0xa0 ;  /* 0x000000a0ff057424 */ /* 0x000fc800078e00ff */
[----:B------:R-:W-:-:S05]  /*1c5b0*/  IMAD R5, R31, R5, -0xa0 ;  /* 0xffffff601f057424 */ /* 0x000fca00078e0205 */
[----:B------:R-:W-:-:S04]  /*1c5c0*/  IADD3 R0, R0, R5, RZ ;  /* 0x0000000500007210 */ /* 0x000fc80007ffe0ff */
[C---:B------:R-:W-:Y:S01]  /*1c5d0*/  ISETP.GE.AND P1, PT, R0.reuse, R30, PT ;  /* 0x0000001e0000720c */ /* 0x040fe20003f26270 */
[----:B0-----:R-:W-:Y:S01]  /*1c5e0*/  IMAD.IADD R8, R0, 0x1, R33 ;  /* 0x0000000100087824 */ /* 0x001fe200078e0221 */
[C---:B-1----:R-:W-:Y:S01]  /*1c5f0*/  LOP3.LUT R4, R20.reuse, 0x7f, RZ, 0xc0, !PT ;  /* 0x0000007f14047812 */ /* 0x042fe200078ec0ff */
[----:B------:R-:W-:-:S03]  /*1c600*/  IMAD.SHL.U32 R20, R20, 0x10, RZ ;  /* 0x0000001014147824 */ /* 0x000fc600078e00ff */
[----:B------:R-:W-:-:S04]  /*1c610*/  SHF.R.U32.HI R6, RZ, 0x3, R4 ;  /* 0x00000003ff067819 */ /* 0x000fc80000011604 */
[----:B------:R-:W-:Y:S01]  /*1c620*/  LOP3.LUT R20, R6, 0x70, R20, 0xf8, !PT ;  /* 0x0000007006147812 */ /* 0x000fe200078ef814 */
[----:B------:R-:W-:-:S03]  /*1c630*/  IMAD.MOV.U32 R4, RZ, RZ, R8 ;  /* 0x000000ffff047224 */ /* 0x000fc600078e0008 */
[----:B------:R-:W-:-:S05]  /*1c640*/  LOP3.LUT R20, R20, 0x80, RZ, 0xfc, !PT ;  /* 0x0000008014147812 */ /* 0x000fca00078efcff */
[----:B------:R-:W-:-:S04]  /*1c650*/  IMAD.IADD R5, R20, 0x1, R5 ;  /* 0x0000000114057824 */ /* 0x000fc800078e0205 */
[----:B------:R-:W-:Y:S01]  /*1c660*/  IMAD.IADD R9, R5, 0x1, R33 ;  /* 0x0000000105097824 */ /* 0x000fe200078e0221 */
[----:B---3--:R0:W-:Y:S04]  /*1c670*/  @P0 STL [R1], R21 ;  /* 0x0000001501000387 */ /* 0x0081e80000100800 */
[----:B------:R-:W2:Y:S01]  /*1c680*/  LDL R13, [R1+0x58] ;  /* 0x00005800010d7983 */ /* 0x000ea20000100800 */
[----:B----4-:R-:W-:-:S13]  /*1c690*/  ISETP.NE.AND P0, PT, R12, 0x1, PT ;  /* 0x000000010c00780c */ /* 0x010fda0003f05270 */
[----:B------:R-:W1:Y:S08]  /*1c6a0*/  @P0 LDC R2, c[0x0][0x434] ;  /* 0x00010d00ff020b82 */ /* 0x000e700000000800 */
[----:B------:R-:W3:Y:S08]  /*1c6b0*/  @P0 LDC R3, c[0x0][0x438] ;  /* 0x00010e00ff030b82 */ /* 0x000ef00000000800 */
[----:B------:R-:W4:Y:S01]  /*1c6c0*/  @P0 LDC R6, c[0x0][0x434] ;  /* 0x00010d00ff060b82 */ /* 0x000f220000000800 */
[----:B-1----:R-:W-:-:S07]  /*1c6d0*/  @P0 IMAD.HI.U32 R2, R8, R2, RZ ;  /* 0x0000000208020227 */ /* 0x002fce00078e00ff */
[----:B------:R-:W1:Y:S01]  /*1c6e0*/  @P0 LDC R7, c[0x0][0x438] ;  /* 0x00010e00ff070b82 */ /* 0x000e620000000800 */
[----:B---3--:R-:W-:-:S07]  /*1c6f0*/  @P0 SHF.R.U32.HI R4, RZ, R3, R2 ;  /* 0x00000003ff040219 */ /* 0x008fce0000011602 */
[----:B------:R-:W3:Y:S01]  /*1c700*/  @!P1 LDC.64 R2, c[0x0][0x428] ;  /* 0x00010a00ff029b82 */ /* 0x000ee20000000a00 */
[----:B------:R-:W-:Y:S01]  /*1c710*/  SHF.R.S32.HI R14, RZ, 0x1f, R21 ;  /* 0x0000001fff0e7819 */ /* 0x000fe20000011415 */
[----:B----4-:R-:W-:Y:S01]  /*1c720*/  @P0 IMAD.HI.U32 R6, R9, R6, RZ ;  /* 0x0000000609060227 */ /* 0x010fe200078e00ff */
[----:B------:R-:W-:-:S04]  /*1c730*/  MOV R0, R9 ;  /* 0x0000000900007202 */ /* 0x000fc80000000f00 */
[----:B-1----:R-:W-:Y:S02]  /*1c740*/  @P0 SHF.R.U32.HI R0, RZ, R7, R6 ;  /* 0x00000007ff000219 */ /* 0x002fe40000011606 */
[----:B------:R-:W-:Y:S02]  /*1c750*/  ISETP.GE.AND P0, PT, R5, R30, PT ;  /* 0x0000001e0500720c */ /* 0x000fe40003f06270 */
[----:B------:R-:W-:Y:S01]  /*1c760*/  @!P1 SHF.R.S32.HI R5, RZ, 0x1f, R4 ;  /* 0x0000001fff059819 */ /* 0x000fe20000011404 */
[----:B---3--:R-:W-:-:S04]  /*1c770*/  @!P1 IMAD R6, R14, R2, RZ ;  /* 0x000000020e069224 */ /* 0x008fc800078e02ff */
[C---:B------:R-:W-:Y:S02]  /*1c780*/  @!P1 IMAD R11, R21.reuse, R3, R6 ;  /* 0x00000003150b9224 */ /* 0x040fe400078e0206 */
[----:B------:R-:W-:Y:S02]  /*1c790*/  @!P1 IMAD.WIDE.U32 R6, R21, R2, R4 ;  /* 0x0000000215069225 */ /* 0x000fe400078e0004 */
[----:B------:R-:W1:Y:S01]  /*1c7a0*/  @!P1 LDC.64 R2, c[0x0][0x418] ;  /* 0x00010600ff029b82 */ /* 0x000e620000000a00 */
[----:B------:R-:W-:Y:S02]  /*1c7b0*/  ISETP.GT.U32.OR P0, PT, R20, 0x9f, P0 ;  /* 0x0000009f1400780c */ /* 0x000fe40000704470 */
[----:B-1----:R-:W-:Y:S01]  /*1c7c0*/  @!P1 LEA R10, P2, R6, R2, 0x2 ;  /* 0x00000002060a9211 */ /* 0x002fe200078410ff */
[----:B------:R-:W-:-:S05]  /*1c7d0*/  @!P1 IMAD.IADD R2, R7, 0x1, R11 ;  /* 0x0000000107029824 */ /* 0x000fca00078e020b */
[----:B------:R-:W-:Y:S01]  /*1c7e0*/  @!P1 LEA.HI.X R11, R6, R3, R2, 0x2, P2 ;  /* 0x00000003060b9211 */ /* 0x000fe200010f1402 */
[----:B------:R-:W-:-:S04]  /*1c7f0*/  IMAD.MOV R2, RZ, RZ, -R4 ;  /* 0x000000ffff027224 */ /* 0x000fc800078e0a04 */
[----:B------:R-:W1:Y:S01]  /*1c800*/  @!P0 LDC.64 R4, c[0x0][0x418] ;  /* 0x00010600ff048b82 */ /* 0x000e620000000a00 */
[----:B------:R-:W-:Y:S02]  /*1c810*/  IMAD R8, R12, R2, R8 ;  /* 0x000000020c087224 */ /* 0x000fe400078e0208 */
[----:B------:R-:W-:-:S04]  /*1c820*/  IMAD.MOV R2, RZ, RZ, -R0 ;  /* 0x000000ffff027224 */ /* 0x000fc800078e0a00 */
[----:B------:R-:W-:Y:S02]  /*1c830*/  IMAD R9, R12, R2, R9 ;  /* 0x000000020c097224 */ /* 0x000fe400078e0209 */
[----:B------:R-:W3:Y:S01]  /*1c840*/  @!P0 LDC.64 R2, c[0x0][0x428] ;  /* 0x00010a00ff028b82 */ /* 0x000ee20000000a00 */
[--C-:B------:R-:W-:Y:S01]  /*1c850*/  @!P0 SHF.R.S32.HI R7, RZ, 0x1f, R0.reuse ;  /* 0x0000001fff078819 */ /* 0x100fe20000011400 */
[----:B------:R-:W-:-:S06]  /*1c860*/  @!P0 IMAD.MOV.U32 R6, RZ, RZ, R0 ;  /* 0x000000ffff068224 */ /* 0x000fcc00078e0000 */
[----:B------:R-:W4:Y:S01]  /*1c870*/  LDC R12, c[0x0][0x2f4] ;  /* 0x0000bd00ff0c7b82 */ /* 0x000f220000000800 */
[----:B---3--:R-:W-:-:S04]  /*1c880*/  @!P0 IMAD.WIDE.U32 R6, R21, R2, R6 ;  /* 0x0000000215068225 */ /* 0x008fc800078e0006 */
[----:B------:R-:W-:-:S04]  /*1c890*/  @!P0 IMAD R2, R14, R2, RZ ;  /* 0x000000020e028224 */ /* 0x000fc800078e02ff */
[----:B------:R-:W-:Y:S01]  /*1c8a0*/  @!P0 IMAD R0, R21, R3, R2 ;  /* 0x0000000315008224 */ /* 0x000fe200078e0202 */
[----:B-1----:R-:W-:-:S03]  /*1c8b0*/  @!P0 LEA R2, P2, R6, R4, 0x2 ;  /* 0x0000000406028211 */ /* 0x002fc600078410ff */
[----:B------:R-:W-:-:S05]  /*1c8c0*/  @!P0 IMAD.IADD R0, R0, 0x1, R7 ;  /* 0x0000000100008824 */ /* 0x000fca00078e0207 */
[----:B------:R-:W-:Y:S02]  /*1c8d0*/  @!P0 LEA.HI.X R3, R6, R5, R0, 0x2, P2 ;  /* 0x0000000506038211 */ /* 0x000fe400010f1400 */
[----:B------:R-:W-:Y:S02]  /*1c8e0*/  ISETP.GT.U32.AND P2, PT, R20, 0x9f, PT ;  /* 0x0000009f1400780c */ /* 0x000fe40003f44070 */
[----:B------:R-:W-:Y:S01]  /*1c8f0*/  CS2R R4, SRZ ;  /* 0x0000000000047805 */ /* 0x000fe2000001ff00 */
[----:B------:R0:W-:Y:S01]  /*1c900*/  STL [R1+0x10], R14 ;  /* 0x0000100e01007387 */ /* 0x0001e20000100800 */
[----:B------:R-:W-:-:S04]  /*1c910*/  LOP3.LUT R25, R25, 0xfffffffd, RZ, 0xc0, !PT ;  /* 0xfffffffd19197812 */ /* 0x000fc800078ec0ff */
[----:B------:R0:W5:Y:S01]  /*1c920*/  @!P1 LDG.E R4, desc[UR36][R10.64] ;  /* 0x000000240a049981 */ /* 0x000162000c1e1900 */
[----:B----4-:R-:W-:-:S03]  /*1c930*/  ISETP.GE.AND P1, PT, R35, R12, PT ;  /* 0x0000000c2300720c */ /* 0x010fc60003f26270 */
[----:B------:R0:W5:Y:S01]  /*1c940*/  @!P0 LDG.E R5, desc[UR36][R2.64] ;  /* 0x0000002402058981 */ /* 0x000162000c1e1900 */
[----:B------:R-:W-:-:S04]  /*1c950*/  @P2 LOP3.LUT R25, R25, 0x2, RZ, 0xfc, !PT ;  /* 0x0000000219192812 */ /* 0x000fc800078efcff */
[----:B------:R-:W-:Y:S01]  /*1c960*/  LOP3.LUT R25, R25, 0xfffffffb, RZ, 0xc0, !PT ;  /* 0xfffffffb19197812 */ /* 0x000fe200078ec0ff */
[----:B------:R-:W-:-:S03]  /*1c970*/  UMOV UR4, 0xffffffff ;  /* 0xffffffff00047882 */ /* 0x000fc60000000000 */
[----:B------:R-:W-:-:S04]  /*1c980*/  LOP3.LUT R25, R25, 0xfffffffe, RZ, 0xc0, !PT ;  /* 0xfffffffe19197812 */ /* 0x000fc800078ec0ff */
[----:B------:R-:W-:Y:S02]  /*1c990*/  @P1 LOP3.LUT R25, R25, 0x1, RZ, 0xfc, !PT ;  /* 0x0000000119191812 */ /* 0x000fe400078efcff */
[----:B--2---:R-:W-:-:S13]  /*1c9a0*/  ISETP.NE.AND P0, PT, R13, 0x3, PT ;  /* 0x000000030d00780c */ /* 0x004fda0003f05270 */
[----:B------:R-:W-:Y:S01]  /*1c9b0*/  @P0 LOP3.LUT R25, R25, 0x4, RZ, 0xfc, !PT ;  /* 0x0000000419190812 */ /* 0x000fe200078efcff */
[----:B0-----:R-:W-:Y:S06]  /*1c9c0*/  BRA.DIV UR4, `(.L_x_8015) ;  /* 0x0000008e04f87947 */ /* 0x001fec000b800000 */
.L_x_8262:
[----:B------:R-:W-:Y:S01]  /*1c9d0*/  IADD3 R7, R31, -0x1, RZ ;  /* 0xffffffff1f077810 */ /* 0x000fe20007ffe0ff */
[----:B------:R-:W-:Y:S06]  /*1c9e0*/  @!P0 BRA `(.L_x_8016) ;  /* 0x0000000000048947 */ /* 0x000fec0003800000 */
[----:B------:R-:W-:Y:S01]  /*1c9f0*/  BPT.TRAP 0x1 ;  /* 0x000000040000795c */ /* 0x000fe20000300000 */
.L_x_8016:
[----:B------:R-:W2:Y:S01]  /*1ca00*/  LDL R0, [R1+0x4] ;  /* 0x0000040001007983 */ /* 0x000ea20000100800 */
        /* <DEDUP_REMOVED lines=8> */
.L_x_8263:
[----:B------:R-:W-:Y:S05]  /*1ca90*/  BSYNC B0 ;  /* 0x0000000000007941 */ /* 0x000fea0003800000 */
.L_x_8017:
[----:B0-----:R-:W2:Y:S01]  /*1caa0*/  LDL R0, [R1+0x2c] ;  /* 0x00002c0001007983 */ /* 0x001ea20000100800 */
[----:B------:R-:W-:-:S03]  /*1cab0*/  ULDC.64 UR4, c[0x0][0x328] ;  /* 0x0000ca0000047ab9 */ /* 0x000fc60000000a00 */
[----:B------:R-:W3:Y:S01]  /*1cac0*/  LDL R14, [R1+0x24] ;  /* 0x00002400010e7983 */ /* 0x000ee20000100800 */
[----:B------:R-:W-:Y:S01]  /*1cad0*/  IMAD.WIDE.U32 R2, R8, UR4, RZ ;  /* 0x0000000408027c25 */ /* 0x000fe2000f8e00ff */
[----:B-----5:R-:W-:Y:S01]  /*1cae0*/  SHF.R.S32.HI R33, RZ, 0x1f, R4 ;  /* 0x0000001fff217819 */ /* 0x020fe20000011404 */
[----:B------:R-:W-:Y:S01]  /*1caf0*/  ULDC.64 UR6, c[0x0][0x338] ;  /* 0x0000ce0000067ab9 */ /* 0x000fe20000000a00 */
[----:B------:R-:W0:Y:S01]  /*1cb00*/  S2R R15, SR_TID.X ;  /* 0x00000000000f7919 */ /* 0x000e220000002100 */
[----:B------:R-:W1:Y:S01]  /*1cb10*/  LDC R11, c[0x0][0x2f4] ;  /* 0x0000bd00ff0b7b82 */ /* 0x000e620000000800 */
[----:B------:R-:W-:Y:S01]  /*1cb20*/  SHF.R.S32.HI R36, RZ, 0x1f, R5 ;  /* 0x0000001fff247819 */ /* 0x000fe20000011405 */
[----:B------:R-:W-:Y:S01]  /*1cb30*/  IMAD R7, R7, -0xa0, R30 ;  /* 0xffffff6007077824 */ /* 0x000fe200078e021e */
[----:B------:R-:W-:Y:S02]  /*1cb40*/  LOP3.LUT R25, R25, 0xffffffbf, RZ, 0xc0, !PT ;  /* 0xffffffbf19197812 */ /* 0x000fe400078ec0ff */
[----:B0-----:R-:W-:-:S04]  /*1cb50*/  LOP3.LUT R15, R15, 0x7f, RZ, 0xc0, !PT ;  /* 0x0000007f0f0f7812 */ /* 0x001fc800078ec0ff */
[----:B------:R-:W-:Y:S02]  /*1cb60*/  SHF.R.U32.HI R15, RZ, 0x3, R15 ;  /* 0x00000003ff0f7819 */ /* 0x000fe4000001160f */
[----:B-1----:R-:W-:-:S03]  /*1cb70*/  ISETP.GE.AND P0, PT, R35, R11, PT ;  /* 0x0000000b2300720c */ /* 0x002fc60003f06270 */
[----:B------:R-:W-:-:S05]  /*1cb80*/  IMAD.IADD R7, R7, 0x1, -R15 ;  /* 0x0000000107077824 */ /* 0x000fca00078e0a0f */
[----:B------:R-:W-:-:S13]  /*1cb90*/  ISETP.GE.AND P2, PT, R7, 0x1, PT ;  /* 0x000000010700780c */ /* 0x000fda0003f46270 */
[----:B------:R-:W-:Y:S01]  /*1cba0*/  @P2 LOP3.LUT R25, R25, 0x40, RZ, 0xfc, !PT ;  /* 0x0000004019192812 */ /* 0x000fe200078efcff */
[----:B--2---:R-:W-:-:S04]  /*1cbb0*/  IMAD R0, R0, UR4, RZ ;  /* 0x0000000400007c24 */ /* 0x004fc8000f8e02ff */
[----:B------:R-:W-:-:S04]  /*1cbc0*/  IMAD R0, R8, UR5, R0 ;  /* 0x0000000508007c24 */ /* 0x000fc8000f8e0200 */
[----:B------:R-:W-:Y:S02]  /*1cbd0*/  IMAD.IADD R3, R3, 0x1, R0 ;  /* 0x0000000103037824 */ /* 0x000fe400078e0200 */
[----:B------:R-:W-:Y:S02]  /*1cbe0*/  IMAD R0, R33, UR6, RZ ;  /* 0x0000000621007c24 */ /* 0x000fe4000f8e02ff */
[----:B------:R-:W-:-:S04]  /*1cbf0*/  IMAD.WIDE.U32 R2, R4, UR6, R2 ;  /* 0x0000000604027c25 */ /* 0x000fc8000f8e0002 */
[----:B------:R-:W-:-:S04]  /*1cc00*/  IMAD R0, R4, UR7, R0 ;  /* 0x0000000704007c24 */ /* 0x000fc8000f8e0200 */
[----:B------:R-:W-:Y:S01]  /*1cc10*/  IMAD.IADD R13, R3, 0x1, R0 ;  /* 0x00000001030d7824 */ /* 0x000fe200078e0200 */
[----:B------:R-:W-:Y:S01]  /*1cc20*/  SHF.R.S32.HI R0, RZ, 0x1f, R9 ;  /* 0x0000001fff007819 */ /* 0x000fe20000011409 */
[----:B------:R-:W-:-:S04]  /*1cc30*/  IMAD.MOV.U32 R12, RZ, RZ, R2 ;  /* 0x000000ffff0c7224 */ /* 0x000fc800078e0002 */
[----:B------:R0:W-:Y:S01]  /*1cc40*/  STL [R1+0x30], R0 ;  /* 0x0000300001007387 */ /* 0x0001e20000100800 */
[----:B------:R-:W-:-:S04]  /*1cc50*/  IMAD.WIDE.U32 R2, R9, UR4, RZ ;  /* 0x0000000409027c25 */ /* 0x000fc8000f8e00ff */
[----:B0-----:R-:W-:-:S04]  /*1cc60*/  IMAD R0, R0, UR4, RZ ;  /* 0x0000000400007c24 */ /* 0x001fc8000f8e02ff */
[----:B------:R-:W-:Y:S01]  /*1cc70*/  IMAD R0, R9, UR5, R0 ;  /* 0x0000000509007c24 */ /* 0x000fe2000f8e0200 */
[----:B------:R-:W-:-:S03]  /*1cc80*/  ULDC.64 UR4, c[0x0][0x330] ;  /* 0x0000cc0000047ab9 */ /* 0x000fc60000000a00 */
[----:B------:R-:W-:Y:S02]  /*1cc90*/  IMAD.IADD R3, R3, 0x1, R0 ;  /* 0x0000000103037824 */ /* 0x000fe400078e0200 */
[----:B------:R-:W-:Y:S02]  /*1cca0*/  IMAD R0, R36, UR6, RZ ;  /* 0x0000000624007c24 */ /* 0x000fe4000f8e02ff */
[----:B------:R-:W-:-:S04]  /*1ccb0*/  IMAD.WIDE.U32 R2, R5, UR6, R2 ;  /* 0x0000000605027c25 */ /* 0x000fc8000f8e0002 */
[----:B------:R-:W-:Y:S01]  /*1ccc0*/  IMAD R0, R5, UR7, R0 ;  /* 0x0000000705007c24 */ /* 0x000fe2000f8e0200 */
[----:B------:R-:W-:Y:S01]  /*1ccd0*/  ULDC.64 UR6, c[0x0][0x318] ;  /* 0x0000c60000067ab9 */ /* 0x000fe20000000a00 */
[----:B------:R-:W-:-:S03]  /*1cce0*/  IMAD.MOV.U32 R10, RZ, RZ, R2 ;  /* 0x000000ffff0a7224 */ /* 0x000fc600078e0002 */
[----:B------:R-:W-:Y:S01]  /*1ccf0*/  IADD3 R11, R3, R0, RZ ;  /* 0x00000000030b7210 */ /* 0x000fe20007ffe0ff */
[----:B------:R-:W-:-:S04]  /*1cd00*/  IMAD.WIDE.U32 R2, R18, UR4, R12 ;  /* 0x0000000412027c25 */ /* 0x000fc8000f8e000c */
[----:B------:R-:W-:Y:S01]  /*1cd10*/  IMAD R12, R18, UR5, RZ ;  /* 0x00000005120c7c24 */ /* 0x000fe2000f8e02ff */
[----:B------:R-:W-:Y:S01]  /*1cd20*/  IADD3 R0, P1, R2, UR6, RZ ;  /* 0x0000000602007c10 */ /* 0x000fe2000ff3e0ff */
[----:B------:R-:W-:-:S03]  /*1cd30*/  IMAD.WIDE.U32 R10, R18, UR4, R10 ;  /* 0x00000004120a7c25 */ /* 0x000fc6000f8e000a */
[----:B------:R-:W-:Y:S02]  /*1cd40*/  IADD3.X R2, R3, UR7, R12, P1, !PT ;  /* 0x0000000703027c10 */ /* 0x000fe40008ffe40c */
[----:B------:R-:W-:Y:S01]  /*1cd50*/  IADD3 R20, P1, R10, UR6, RZ ;  /* 0x000000060a147c10 */ /* 0x000fe2000ff3e0ff */
[----:B------:R-:W-:-:S03]  /*1cd60*/  UMOV UR4, 0xffffffff ;  /* 0xffffffff00047882 */ /* 0x000fc60000000000 */
[----:B------:R-:W-:Y:S01]  /*1cd70*/  IADD3.X R10, R12, UR7, R11, P1, !PT ;  /* 0x000000070c0a7c10 */ /* 0x000fe20008ffe40b */
[----:B---3--:R-:W-:Y:S01]  /*1cd80*/  IMAD R30, R34, 0x5000, R14 ;  /* 0x00005000221e7824 */ /* 0x008fe200078e020e */
[----:B------:R-:W-:Y:S07]  /*1cd90*/  BRA.DIV UR4, `(.L_x_8019) ;  /* 0x0000008e044c7947 */ /* 0x000fee000b800000 */
[----:B------:R-:W0:Y:S01]  /*1cda0*/  SHFL.IDX PT, R3, R0, RZ, 0x181f ;  /* 0x00181fff00037589 */ /* 0x000e2200000e0000 */
[----:B------:R-:W-:Y:S02]  /*1cdb0*/  ISETP.GE.AND P2, PT, R7, 0x21, PT ;  /* 0x000000210700780c */ /* 0x000fe40003f46270 */
[----:B------:R-:W-:Y:S01]  /*1cdc0*/  LOP3.LUT R25, R25, 0xffffffef, RZ, 0xc0, !PT ;  /* 0xffffffef19197812 */ /* 0x000fe200078ec0ff */
[----:B------:R-:W1:Y:S01]  /*1cdd0*/  SHFL.IDX PT, R21, R2, RZ, 0x181f ;  /* 0x00181fff02157589 */ /* 0x000e6200000e0000 */
[C---:B------:R-:W-:Y:S02]  /*1cde0*/  ISETP.GE.AND P3, PT, R7.reuse, 0x91, PT ;  /* 0x000000910700780c */ /* 0x040fe40003f66270 */
[C---:B------:R-:W-:Y:S01]  /*1cdf0*/  ISETP.GE.AND P5, PT, R7.reuse, 0x31, PT ;  /* 0x000000310700780c */ /* 0x040fe20003fa6270 */
[----:B------:R-:W2:Y:S01]  /*1ce00*/  SHFL.IDX PT, R11, R0, 0x1, 0x181f ;  /* 0x00381f00000b7f89 */ /* 0x000ea200000e0000 */
[----:B------:R-:W-:Y:S02]  /*1ce10*/  ISETP.GE.AND P4, PT, R7, 0x61, PT ;  /* 0x000000610700780c */ /* 0x000fe40003f86270 */
[----:B0-----:R-:W-:Y:S01]  /*1ce20*/  IADD3 R12, P1, R35, R3, RZ ;  /* 0x00000003230c7210 */ /* 0x001fe20007f3e0ff */
[----:B------:R-:W-:-:S04]  /*1ce30*/  IMAD.IADD R3, R22, 0x1, R30 ;  /* 0x0000000116037824 */ /* 0x000fc800078e021e */
[----:B-1----:R-:W-:Y:S01]  /*1ce40*/  IMAD.X R13, RZ, RZ, R21, P1 ;  /* 0x000000ffff0d7224 */ /* 0x002fe200008e0615 */
[----:B------:R-:W-:Y:S01]  /*1ce50*/  ISETP.LT.OR P1, PT, R7, 0x1, P0 ;  /* 0x000000010700780c */ /* 0x000fe20000721670 */
[----:B------:R-:W0:-:S12]  /*1ce60*/  SHFL.IDX PT, R21, R2, 0x1, 0x181f ;  /* 0x00381f0002157f89 */ /* 0x000e1800000e0000 */
[----:B------:R2:W-:Y:S02]  /*1ce70*/  LDGSTS.E.BYPASS.LTC128B.128 [R3+0xa400], desc[UR36][R12.64], !P1 ;  /* 0x0a4000000c037fae */ /* 0x0005e4000c901d64 */
[----:B--2---:R-:W-:Y:S02]  /*1ce80*/  IADD3 R12, P1, R35, R11, RZ ;  /* 0x0000000b230c7210 */ /* 0x004fe40007f3e0ff */
[----:B------:R-:W1:Y:S03]  /*1ce90*/  SHFL.IDX PT, R11, R0, 0x2, 0x181f ;  /* 0x00581f00000b7f89 */ /* 0x000e6600000e0000 */
[----:B0-----:R-:W-:Y:S01]  /*1cea0*/  IMAD.X R13, RZ, RZ, R21, P1 ;  /* 0x000000ffff0d7224 */ /* 0x001fe200008e0615 */
[----:B------:R-:W-:Y:S01]  /*1ceb0*/  ISETP.LT.OR P1, PT, R7, 0x11, P0 ;  /* 0x000000110700780c */ /* 0x000fe20000721670 */
[----:B------:R-:W0:-:S12]  /*1cec0*/  SHFL.IDX PT, R21, R2, 0x2, 0x181f ;  /* 0x00581f0002157f89 */ /* 0x000e1800000e0000 */
[----:B------:R1:W-:Y:S02]  /*1ced0*/  LDGSTS.E.BYPASS.LTC128B.128 [R3+0xac00], desc[UR36][R12.64], !P1 ;  /* 0x0ac000000c037fae */ /* 0x0003e4000c901d64 */
[----:B-1----:R-:W-:Y:S02]  /*1cee0*/  IADD3 R12, P1, R35, R11, RZ ;  /* 0x0000000b230c7210 */ /* 0x002fe40007f3e0ff */
[----:B------:R-:W1:Y:S02]  /*1cef0*/  SHFL.IDX PT, R11, R0, 0x3, 0x181f ;  /* 0x00781f00000b7f89 */ /* 0x000e6400000e0000 */
[----:B0-----:R-:W-:Y:S02]  /*1cf00*/  IADD3.X R13, RZ, R21, RZ, P1, !PT ;  /* 0x00000015ff0d7210 */ /* 0x001fe40000ffe4ff */
[----:B------:R-:W0:Y:S01]  /*1cf10*/  SHFL.IDX PT, R21, R2, 0x3, 0x181f ;  /* 0x00781f0002157f89 */ /* 0x000e2200000e0000 */
[----:B------:R-:W-:-:S13]  /*1cf20*/  ISETP.LT.OR P1, PT, R7, 0x21, P0 ;  /* 0x000000210700780c */ /* 0x000fda0000721670 */
[----:B------:R1:W-:Y:S02]  /*1cf30*/  LDGSTS.E.BYPASS.LTC128B.128 [R3+0xb400], desc[UR36][R12.64], !P1 ;  /* 0x0b4000000c037fae */ /* 0x0003e4000c901d64 */
[----:B-1----:R-:W-:Y:S02]  /*1cf40*/  IADD3 R12, P1, R35, R11, RZ ;  /* 0x0000000b230c7210 */ /* 0x002fe40007f3e0ff */
[----:B------:R-:W1:Y:S03]  /*1cf50*/  SHFL.IDX PT, R11, R0, 0x4, 0x181f ;  /* 0x00981f00000b7f89 */ /* 0x000e6600000e0000 */
[----:B0-----:R-:W-:Y:S01]  /*1cf60*/  IMAD.X R13, RZ, RZ, R21, P1 ;  /* 0x000000ffff0d7224 */ /* 0x001fe200008e0615 */
[----:B------:R-:W-:Y:S01]  /*1cf70*/  ISETP.LT.OR P1, PT, R7, 0x31, P0 ;  /* 0x000000310700780c */ /* 0x000fe20000721670 */
[----:B------:R-:W0:-:S12]  /*1cf80*/  SHFL.IDX PT, R21, R2, 0x4, 0x181f ;  /* 0x00981f0002157f89 */ /* 0x000e1800000e0000 */
        /* <DEDUP_REMOVED lines=11> */
[----:B------:R-:W0:Y:S04]  /*1d040*/  SHFL.IDX PT, R21, R2, 0x6, 0x181f ;  /* 0x00d81f0002157f89 */ /* 0x000e2800000e0000 */
[----:B------:R-:W2:Y:S04]  /*1d050*/  SHFL.IDX PT, R0, R0, 0x7, 0x181f ;  /* 0x00f81f0000007f89 */ /* 0x000ea800000e0000 */
[----:B------:R-:W3:Y:S04]  /*1d060*/  SHFL.IDX PT, R2, R2, 0x7, 0x181f ;  /* 0x00f81f0002027f89 */ /* 0x000ee800000e0000 */
[----:B------:R1:W-:Y:S02]  /*1d070*/  LDGSTS.E.BYPASS.LTC128B.128 [R3+0xcc00], desc[UR36][R12.64], !P1 ;  /* 0x0cc000000c037fae */ /* 0x0003e4000c901d64 */
[----:B-1----:R-:W-:-:S05]  /*1d080*/  IADD3 R12, P1, R35, R11, RZ ;  /* 0x0000000b230c7210 */ /* 0x002fca0007f3e0ff */
[----:B0-----:R-:W-:Y:S01]  /*1d090*/  IMAD.X R13, RZ, RZ, R21, P1 ;  /* 0x000000ffff0d7224 */ /* 0x001fe200008e0615 */
[----:B------:R-:W-:-:S13]  /*1d0a0*/  ISETP.LT.OR P1, PT, R7, 0x61, P0 ;  /* 0x000000610700780c */ /* 0x000fda0000721670 */
[----:B------:R2:W-:Y:S02]  /*1d0b0*/  LDGSTS.E.BYPASS.LTC128B.128 [R3+0xd400], desc[UR36][R12.64], !P1 ;  /* 0x0d4000000c037fae */ /* 0x0005e4000c901d64 */
[----:B--2---:R-:W-:Y:S02]  /*1d0c0*/  IADD3 R12, P1, R35, R0, RZ ;  /* 0x00000000230c7210 */ /* 0x004fe40007f3e0ff */
[----:B------:R-:W0:Y:S03]  /*1d0d0*/  SHFL.IDX PT, R0, R20, RZ, 0x181f ;  /* 0x00181fff14007589 */ /* 0x000e2600000e0000 */
[----:B---3--:R-:W-:Y:S01]  /*1d0e0*/  IMAD.X R13, RZ, RZ, R2, P1 ;  /* 0x000000ffff0d7224 */ /* 0x008fe200008e0602 */
[----:B------:R-:W-:Y:S01]  /*1d0f0*/  ISETP.LT.OR P1, PT, R7, 0x71, P0 ;  /* 0x000000710700780c */ /* 0x000fe20000721670 */
[----:B------:R-:W1:-:S12]  /*1d100*/  SHFL.IDX PT, R2, R10, RZ, 0x181f ;  /* 0x00181fff0a027589 */ /* 0x000e5800000e0000 */
[----:B------:R0:W-:Y:S02]  /*1d110*/  LDGSTS.E.BYPASS.LTC128B.128 [R3+0xdc00], desc[UR36][R12.64], !P1 ;  /* 0x0dc000000c037fae */ /* 0x0001e4000c901d64 */
[----:B0-----:R-:W-:Y:S02]  /*1d120*/  IADD3 R12, P1, R35, R0, RZ ;  /* 0x00000000230c7210 */ /* 0x001fe40007f3e0ff */
[----:B------:R0:W2:Y:S02]  /*1d130*/  SHFL.IDX PT, R0, R10, 0x1, 0x181f ;  /* 0x00381f000a007f89 */ /* 0x0000a400000e0000 */
[----:B-1----:R-:W-:Y:S02]  /*1d140*/  IADD3.X R13, RZ, R2, RZ, P1, !PT ;  /* 0x00000002ff0d7210 */ /* 0x002fe40000ffe4ff */
[----:B------:R-:W-:Y:S01]  /*1d150*/  ISETP.LT.OR P1, PT, R7, 0x81, P0 ;  /* 0x000000810700780c */ /* 0x000fe20000721670 */
[----:B------:R0:W1:-:S12]  /*1d160*/  SHFL.IDX PT, R10, R20, 0x1, 0x181f ;  /* 0x00381f00140a7f89 */ /* 0x00005800000e0000 */
[----:B------:R0:W-:Y:S01]  /*1d170*/  LDGSTS.E.BYPASS.LTC128B.128 [R3+0xe400], desc[UR36][R12.64], !P1 ;  /* 0x0e4000000c037fae */ /* 0x0001e2000c901d64 */
[----:B------:R-:W-:-:S13]  /*1d180*/  ISETP.GE.AND P1, PT, R7, 0x11, PT ;  /* 0x000000110700780c */ /* 0x000fda0003f26270 */
        /* <DEDUP_REMOVED lines=12> */
[----:B012---:R-:W-:-:S07]  /*1d250*/  @P3 LOP3.LUT R25, R25, 0x100, RZ, 0xfc, !PT ;  /* 0x0000010019193812 */ /* 0x007fce00078efcff */
.L_x_8285:
        /* <DEDUP_REMOVED lines=9> */
.L_x_8020:
[----:B------:R-:W-:Y:S02]  /*1d2f0*/  PLOP3.LUT P3, PT, P3, P0, PT, 0xa2, 0x0 ;  /* 0x000000000000781c */ /* 0x000fe40001f61472 */
[----:B------:R-:W-:-:S08]  /*1d300*/  @P0 R2UR P3, UR4, R6 ;  /* 0x00000000060402ca */ /* 0x000fd00000060000 */
[----:B------:R-:W-:-:S05]  /*1d310*/  @P0 PLOP3.LUT P0, PT, P3, PT, PT, 0x80, 0x0 ;  /* 0x000000000000081c */ /* 0x000fca0001f0f070 */
[----:B------:R-:W-:Y:S01]  /*1d320*/  @!P3 SYNCS.ARRIVE.TRANS64.RED.A0T1 RZ, [UR4+0x22870], RZ ;  /* 0x022870ffffffb9a7 */ /* 0x000fe20008200404 */
[----:B------:R-:W-:Y:S07]  /*1d330*/  @!P3 ARRIVES.LDGSTSBAR.64.TRANSCNT [UR4+0x22870] ;  /* 0x02287000ff00b9b0 */ /* 0x000fee0008000a84 */
[----:B------:R-:W-:Y:S05]  /*1d340*/  @P0 BRA.U.ANY `(.L_x_8020) ;  /* 0xfffffffd00e80947 */ /* 0x000fea000393ffff */
[----:B------:R-:W-:Y:S01]  /*1d350*/  NOP ;  /* 0x0000000000007918 */ /* 0x000fe20000000000 */
[----:B------:R-:W2:Y:S02]  /*1d360*/  LDL R0, [R1+0x58] ;  /* 0x0000580001007983 */ /* 0x000ea40000100800 */
[----:B--2---:R-:W-:-:S13]  /*1d370*/  ISETP.NE.AND P6, PT, R0, 0x3, PT ;  /* 0x000000030000780c */ /* 0x004fda0003fc5270 */
[----:B------:R-:W-:Y:S05]  /*1d380*/  @!P6 BRA `(.L_x_8021) ;  /* 0x000000000004e947 */ /* 0x000fea0003800000 */
[----:B------:R-:W-:Y:S01]  /*1d390*/  BPT.TRAP 0x1 ;  /* 0x000000040000795c */ /* 0x000fe20000300000 */
.L_x_8021:
[----:B------:R1:W-:Y:S01]  /*1d3a0*/  SYNCS.ARRIVE.TRANS64.A1T0 RZ, [R6+URZ+0x22870], RZ ;  /* 0x022870ff06ff79a7 */ /* 0x0003e2000810003f */
[----:B------:R-:W-:Y:S05]  /*1d3b0*/  @!P6 BRA `(.L_x_8022) ;  /* 0x000000000004e947 */ /* 0x000fea0003800000 */
[----:B------:R-:W-:Y:S01]  /*1d3c0*/  BPT.TRAP 0x1 ;  /* 0x000000040000795c */ /* 0x000fe20000300000 */
.L_x_8022:
[----:B------:R-:W2:Y:S01]  /*1d3d0*/  LDL R0, [R1+0x34] ;  /* 0x0000340001007983 */ /* 0x000ea20000100800 */
[----:B------:R-:W-:Y:S01]  /*1d3e0*/  BSSY B0, `(.L_x_8023) ;  /* 0x0000003000007945 */ /* 0x000fe20003800000 */
[----:B--2---:R-:W2:Y:S03]  /*1d3f0*/  SYNCS.PHASECHK.TRANS64.TRYWAIT P0, [R6+URZ+0x22840], R0 ;  /* 0x02284000060075a7 */ /* 0x004ea6000800017f */
[----:B--2---:R-:W-:Y:S05]  /*1d400*/  @!P0 BRA `(.L_x_8024) ;  /* 0x0000009000ec8947 */ /* 0x004fea0003800000 */
.L_x_8286:
[----:B------:R-:W-:Y:S05]  /*1d410*/  BSYNC B0 ;  /* 0x0000000000007941 */ /* 0x000fea0003800000 */
.L_x_8023:
[----:B--2---:R-:W2:Y:S01]  /*1d420*/  LDL.LU R0, [R1+0x2c] ;  /* 0x00002c0001007983 */ /* 0x004ea20000300800 */
[----:B------:R-:W-:Y:S01]  /*1d430*/  ULDC.64 UR4, c[0x0][0x310] ;  /* 0x0000c40000047ab9 */ /* 0x000fe20000000a00 */
[----:B------:R-:W-:Y:S01]  /*1d440*/  ULDC.64 UR6, c[0x0][0x300] ;  /* 0x0000c00000067ab9 */ /* 0x000fe20000000a00 */
[----:B------:R-:W3:Y:S01]  /*1d450*/  LDC R12, c[0x0][0x2f4] ;  /* 0x0000bd00ff0c7b82 */ /* 0x000ee20000000800 */
[----:B------:R-:W4:Y:S01]  /*1d460*/  LDL.LU R2, [R1+0x30] ;  /* 0x0000300001027983 */ /* 0x000f220000300800 */
[----:B------:R-:W-:Y:S02]  /*1d470*/  IMAD R33, R33, UR4, RZ ;  /* 0x0000000421217c24 */ /* 0x000fe4000f8e02ff */
[----:B0-----:R-:W-:-:S04]  /*1d480*/  IMAD.WIDE.U32 R10, R4, UR4, RZ ;  /* 0x00000004040a7c25 */ /* 0x001fc8000f8e00ff */
[----:B------:R-:W-:Y:S02]  /*1d490*/  IMAD R33, R4, UR5, R33 ;  /* 0x0000000504217c24 */ /* 0x000fe4000f8e0221 */
[----:B------:R-:W-:Y:S02]  /*1d4a0*/  IMAD R36, R36, UR4, RZ ;  /* 0x0000000424247c24 */ /* 0x000fe4000f8e02ff */
[----:B------:R-:W-:Y:S02]  /*1d4b0*/  IMAD.IADD R11, R11, 0x1, R33 ;  /* 0x000000010b0b7824 */ /* 0x000fe400078e0221 */
[C---:B------:R-:W-:Y:S02]  /*1d4c0*/  IMAD R36, R5.reuse, UR5, R36 ;  /* 0x0000000505247c24 */ /* 0x040fe4000f8e0224 */
[----:B------:R-:W-:Y:S01]  /*1d4d0*/  IMAD.WIDE.U32 R4, R5, UR4, RZ ;  /* 0x0000000405047c25 */ /* 0x000fe2000f8e00ff */
[----:B------:R-:W-:-:S03]  /*1d4e0*/  ULDC.64 UR4, c[0x0][0x308] ;  /* 0x0000c20000047ab9 */ /* 0x000fc60000000a00 */
[----:B------:R-:W-:-:S04]  /*1d4f0*/  IMAD.WIDE.U32 R10, R8, UR6, R10 ;  /* 0x00000006080a7c25 */ /* 0x000fc8000f8e000a */
[----:B------:R-:W-:Y:S01]  /*1d500*/  IMAD.IADD R5, R5, 0x1, R36 ;  /* 0x0000000105057824 */ /* 0x000fe200078e0224 */
[----:B---3--:R-:W-:Y:S01]  /*1d510*/  ISETP.GE.AND P3, PT, R35, R12, PT ;  /* 0x0000000c2300720c */ /* 0x008fe20003f66270 */
[----:B------:R-:W-:Y:S02]  /*1d520*/  IMAD R7, R18, UR5, RZ ;  /* 0x0000000512077c24 */ /* 0x000fe4000f8e02ff */
[----:B------:R-:W-:-:S04]  /*1d530*/  IMAD.WIDE.U32 R4, R9, UR6, R4 ;  /* 0x0000000609047c25 */ /* 0x000fc8000f8e0004 */
[----:B--2---:R-:W-:-:S04]  /*1d540*/  IMAD R0, R0, UR6, RZ ;  /* 0x0000000600007c24 */ /* 0x004fc8000f8e02ff */
[----:B------:R-:W-:Y:S02]  /*1d550*/  IMAD R8, R8, UR7, R0 ;  /* 0x0000000708087c24 */ /* 0x000fe4000f8e0200 */
[----:B----4-:R-:W-:Y:S02]  /*1d560*/  IMAD R0, R2, UR6, RZ ;  /* 0x0000000602007c24 */ /* 0x010fe4000f8e02ff */
[----:B------:R-:W-:Y:S02]  /*1d570*/  IMAD.IADD R11, R11, 0x1, R8 ;  /* 0x000000010b0b7824 */ /* 0x000fe400078e0208 */
[----:B------:R-:W-:Y:S01]  /*1d580*/  IMAD R8, R9, UR7, R0 ;  /* 0x0000000709087c24 */ /* 0x000fe2000f8e0200 */
[----:B------:R-:W-:Y:S01]  /*1d590*/  ULDC.64 UR6, c[0x0][0x2e8] ;  /* 0x0000ba0000067ab9 */ /* 0x000fe20000000a00 */
[----:B------:R-:W-:-:S04]  /*1d5a0*/  IMAD.WIDE.U32 R10, R18, UR4, R10 ;  /* 0x00000004120a7c25 */ /* 0x000fc8000f8e000a */
[----:B------:R-:W-:Y:S01]  /*1d5b0*/  IMAD.IADD R5, R5, 0x1, R8 ;  /* 0x0000000105057824 */ /* 0x000fe200078e0208 */
[----:B------:R-:W-:Y:S01]  /*1d5c0*/  IADD3 R2, P0, R10, UR6, RZ ;  /* 0x000000060a027c10 */ /* 0x000fe2000ff1e0ff */
[----:B------:R-:W-:-:S03]  /*1d5d0*/  IMAD.WIDE.U32 R8, R18, UR4, R4 ;  /* 0x0000000412087c25 */ /* 0x000fc6000f8e0004 */
[----:B------:R-:W-:Y:S01]  /*1d5e0*/  IADD3.X R0, R11, UR7, R7, P0, !PT ;  /* 0x000000070b007c10 */ /* 0x000fe200087fe407 */
[----:B------:R-:W-:Y:S01]  /*1d5f0*/  UMOV UR4, 0xffffffff ;  /* 0xffffffff00047882 */ /* 0x000fe20000000000 */
[----:B------:R-:W-:-:S04]  /*1d600*/  IADD3 R5, P0, R8, UR6, RZ ;  /* 0x0000000608057c10 */ /* 0x000fc8000ff1e0ff */
[----:B------:R-:W-:Y:S01]  /*1d610*/  IADD3.X R4, R7, UR7, R9, P0, !PT ;  /* 0x0000000707047c10 */ /* 0x000fe200087fe409 */
[----:B------:R-:W-:Y:S08]  /*1d620*/  BRA.DIV UR4, `(.L_x_8025) ;  /* 0x00000092047c7947 */ /* 0x000ff0000b800000 */
[----:B------:R-:W0:Y:S01]  /*1d630*/  SHFL.IDX PT, R8, R2, RZ, 0x181f ;  /* 0x00181fff02087589 */ /* 0x000e2200000e0000 */
[----:B------:R-:W-:-:S03]  /*1d640*/  LOP3.LUT R25, R25, 0xffffefff, RZ, 0xc0, !PT ;  /* 0xffffefff19197812 */ /* 0x000fc600078ec0ff */
[----:B------:R-:W2:Y:S01]  /*1d650*/  SHFL.IDX PT, R7, R0, RZ, 0x181f ;  /* 0x00181fff00077589 */ /* 0x000ea200000e0000 */
[----:B------:R-:W-:-:S04]  /*1d660*/  @P4 LOP3.LUT R25, R25, 0x1000, RZ, 0xfc, !PT ;  /* 0x0000100019194812 */ /* 0x000fc800078efcff */
[C---:B------:R-:W-:Y:S02]  /*1d670*/  LOP3.LUT P4, RZ, R25.reuse, 0x40, RZ, 0xc0, !PT ;  /* 0x0000004019ff7812 */ /* 0x040fe4000788c0ff */
[----:B------:R-:W-:-:S04]  /*1d680*/  LOP3.LUT R25, R25, 0xfffff7ff, RZ, 0xc0, !PT ;  /* 0xfffff7ff19197812 */ /* 0x000fc800078ec0ff */
[----:B------:R-:W-:-:S04]  /*1d690*/  @P1 LOP3.LUT R25, R25, 0x800, RZ, 0xfc, !PT ;  /* 0x0000080019191812 */ /* 0x000fc800078efcff */
[C---:B------:R-:W-:Y:S02]  /*1d6a0*/  LOP3.LUT P1, RZ, R25.reuse, 0x10, RZ, 0xc0, !PT ;  /* 0x0000001019ff7812 */ /* 0x040fe4000782c0ff */
[----:B------:R-:W-:Y:S02]  /*1d6b0*/  LOP3.LUT R25, R25, 0xfffffbff, RZ, 0xc0, !PT ;  /* 0xfffffbff19197812 */ /* 0x000fe400078ec0ff */
[----:B0-----:R-:W-:Y:S02]  /*1d6c0*/  @P4 IADD3 R8, P0, R35, R8, RZ ;  /* 0x0000000823084210 */ /* 0x001fe40007f1e0ff */
[----:B------:R-:W-:Y:S02]  /*1d6d0*/  @P2 LOP3.LUT R25, R25, 0x400, RZ, 0xfc, !PT ;  /* 0x0000040019192812 */ /* 0x000fe400078efcff */
[----:B--2---:R-:W-:Y:S02]  /*1d6e0*/  @P4 IADD3.X R7, RZ, R7, RZ, P0, !PT ;  /* 0x00000007ff074210 */ /* 0x004fe400007fe4ff */
[----:B------:R-:W-:-:S02]  /*1d6f0*/  LOP3.LUT P2, RZ, R25, 0x8, RZ, 0xc0, !PT ;  /* 0x0000000819ff7812 */ /* 0x000fc4000784c0ff */
[C---:B------:R-:W-:Y:S01]  /*1d700*/  LOP3.LUT P6, RZ, R25.reuse, 0x80, RZ, 0xc0, !PT ;  /* 0x0000008019ff7812 */ /* 0x040fe200078cc0ff */
[----:B------:R-:W-:Y:S02]  /*1d710*/  @P4 IMAD.MOV.U32 R9, RZ, RZ, R7 ;  /* 0x000000ffff094224 */ /* 0x000fe400078e0007 */
[----:B------:R-:W-:Y:S04]  /*1d720*/  SHFL.IDX PT, R7, R0, 0x1, 0x181f ;  /* 0x00381f0000077f89 */ /* 0x000fe800000e0000 */
[----:B------:R0:W-:Y:S01]  /*1d730*/  @P4 LDGSTS.E.BYPASS.LTC128B.128 [R3+0x18400], desc[UR36][R8.64], !P3 ;  /* 0x1840000008034fae */ /* 0x0001e2000d901d64 */
[----:B------:R-:W-:-:S03]  /*1d740*/  LOP3.LUT P4, RZ, R25, 0x1000, RZ, 0xc0, !PT ;  /* 0x0000100019ff7812 */ /* 0x000fc6000788c0ff */
[----:B0-----:R-:W0:Y:S02]  /*1d750*/  SHFL.IDX PT, R8, R2, 0x1, 0x181f ;  /* 0x00381f0002087f89 */ /* 0x001e2400000e0000 */
[----:B0-----:R-:W-:-:S05]  /*1d760*/  @P1 IADD3 R8, P0, R35, R8, RZ ;  /* 0x0000000823081210 */ /* 0x001fca0007f1e0ff */
[----:B------:R-:W-:-:S04]  /*1d770*/  @P1 IMAD.X R7, RZ, RZ, R7, P0 ;  /* 0x000000ffff071224 */ /* 0x000fc800000e0607 */
        /* <DEDUP_REMOVED lines=12> */
[----:B0-----:R-:W-:-:S04]  /*1d840*/  @P5 IADD3 R8, P0, R35, R8, RZ ;  /* 0x0000000823085210 */ /* 0x001fc80007f1e0ff */
[----:B------:R-:W-:-:S05]  /*1d850*/  @P5 IADD3.X R7, RZ, R7, RZ, P0, !PT ;  /* 0x00000007ff075210 */ /* 0x000fca00007fe4ff */
[----:B------:R-:W-:Y:S02]  /*1d860*/  @P5 IMAD.MOV.U32 R9, RZ, RZ, R7 ;  /* 0x000000ffff095224 */ /* 0x000fe400078e0007 */
[----:B------:R-:W-:Y:S04]  /*1d870*/  SHFL.IDX PT, R7, R0, 0x4, 0x181f ;  /* 0x00981f0000077f89 */ /* 0x000fe800000e0000 */
[----:B------:R0:W-:Y:S01]  /*1d880*/  @P5 LDGSTS.E.BYPASS.LTC128B.128 [R3+0x19c00], desc[UR36][R8.64], !P3 ;  /* 0x19c0000008035fae */ /* 0x0001e2000d901d64 */
[----:B------:R-:W-:-:S03]  /*1d890*/  LOP3.LUT P5, RZ, R25, 0x20, RZ, 0xc0, !PT ;  /* 0x0000002019ff7812 */ /* 0x000fc600078ac0ff */
[----:B0-----:R-:W0:Y:S10]  /*1d8a0*/  SHFL.IDX PT, R8, R2, 0x4, 0x181f ;  /* 0x00981f0002087f89 */ /* 0x001e3400000e0000 */
[----:B0-----:R-:W-:-:S05]  /*1d8b0*/  @P5 IADD3 R8, P0, R35, R8, RZ ;  /* 0x0000000823085210 */ /* 0x001fca0007f1e0ff */
[----:B------:R-:W-:-:S04]  /*1d8c0*/  @P5 IMAD.X R7, RZ, RZ, R7, P0 ;  /* 0x000000ffff075224 */ /* 0x000fc800000e0607 */
[----:B------:R-:W-:Y:S02]  /*1d8d0*/  @P5 IMAD.MOV.U32 R9, RZ, RZ, R7 ;  /* 0x000000ffff095224 */ /* 0x000fe400078e0007 */
[----:B------:R-:W-:Y:S04]  /*1d8e0*/  SHFL.IDX PT, R7, R0, 0x5, 0x181f ;  /* 0x00b81f0000077f89 */ /* 0x000fe800000e0000 */
[----:B------:R0:W-:Y:S04]  /*1d8f0*/  @P5 LDGSTS.E.BYPASS.LTC128B.128 [R3+0x1a400], desc[UR36][R8.64], !P3 ;  /* 0x1a40000008035fae */ /* 0x0001e8000d901d64 */
[----:B0-----:R-:W0:Y:S02]  /*1d900*/  SHFL.IDX PT, R8, R2, 0x5, 0x181f ;  /* 0x00b81f0002087f89 */ /* 0x001e2400000e0000 */
[----:B0-----:R-:W-:-:S05]  /*1d910*/  @P6 IADD3 R8, P0, R35, R8, RZ ;  /* 0x0000000823086210 */ /* 0x001fca0007f1e0ff */
[----:B------:R-:W-:-:S04]  /*1d920*/  @P6 IMAD.X R7, RZ, RZ, R7, P0 ;  /* 0x000000ffff076224 */ /* 0x000fc800000e0607 */
[----:B------:R-:W-:Y:S02]  /*1d930*/  @P6 IMAD.MOV.U32 R9, RZ, RZ, R7 ;  /* 0x000000ffff096224 */ /* 0x000fe400078e0007 */
[----:B------:R-:W-:Y:S04]  /*1d940*/  SHFL.IDX PT, R7, R0, 0x6, 0x181f ;  /* 0x00d81f0000077f89 */ /* 0x000fe800000e0000 */
[----:B------:R0:W-:Y:S04]  /*1d950*/  @P6 LDGSTS.E.BYPASS.LTC128B.128 [R3+0x1ac00], desc[UR36][R8.64], !P3 ;  /* 0x1ac0000008036fae */ /* 0x0001e8000d901d64 */
[----:B------:R-:W-:Y:S04]  /*1d960*/  SHFL.IDX PT, R0, R0, 0x7, 0x181f ;  /* 0x00f81f0000007f89 */ /* 0x000fe800000e0000 */
[----:B0-----:R-:W0:Y:S02]  /*1d970*/  SHFL.IDX PT, R8, R2, 0x6, 0x181f ;  /* 0x00d81f0002087f89 */ /* 0x001e2400000e0000 */
[----:B0-----:R-:W-:-:S04]  /*1d980*/  @P4 IADD3 R8, P0, R35, R8, RZ ;  /* 0x0000000823084210 */ /* 0x001fc80007f1e0ff */
[----:B------:R-:W-:-:S05]  /*1d990*/  @P4 IADD3.X R7, RZ, R7, RZ, P0, !PT ;  /* 0x00000007ff074210 */ /* 0x000fca00007fe4ff */
[----:B------:R-:W-:-:S05]  /*1d9a0*/  @P4 IMAD.MOV.U32 R9, RZ, RZ, R7 ;  /* 0x000000ffff094224 */ /* 0x000fca00078e0007 */
[----:B------:R0:W-:Y:S04]  /*1d9b0*/  @P4 LDGSTS.E.BYPASS.LTC128B.128 [R3+0x1b400], desc[UR36][R8.64], !P3 ;  /* 0x1b40000008034fae */ /* 0x0001e8000d901d64 */
[----:B0-----:R-:W0:Y:S04]  /*1d9c0*/  SHFL.IDX PT, R8, R2, 0x7, 0x181f ;  /* 0x00f81f0002087f89 */ /* 0x001e2800000e0000 */
[----:B------:R-:W2:Y:S04]  /*1d9d0*/  SHFL.IDX PT, R2, R5, RZ, 0x181f ;  /* 0x00181fff05027589 */ /* 0x000ea800000e0000 */
[----:B------:R-:W-:Y:S01]  /*1d9e0*/  SHFL.IDX PT, R5, R5, 0x1, 0x181f ;  /* 0x00381f0005057f89 */ /* 0x000fe200000e0000 */
[----:B0-----:R-:W-:-:S05]  /*1d9f0*/  @P1 IADD3 R8, P0, R35, R8, RZ ;  /* 0x0000000823081210 */ /* 0x001fca0007f1e0ff */
[----:B------:R-:W-:Y:S01]  /*1da00*/  @P1 IMAD.X R9, RZ, RZ, R0, P0 ;  /* 0x000000ffff091224 */ /* 0x000fe200000e0600 */
[----:B--2---:R-:W-:Y:S01]  /*1da10*/  @P2 IADD3 R2, P0, R35, R2, RZ ;  /* 0x0000000223022210 */ /* 0x004fe20007f1e0ff */
[----:B------:R-:W0:Y:S04]  /*1da20*/  SHFL.IDX PT, R0, R4, RZ, 0x181f ;  /* 0x00181fff04007589 */ /* 0x000e2800000e0000 */
[----:B------:R2:W-:Y:S04]  /*1da30*/  @P1 LDGSTS.E.BYPASS.LTC128B.128 [R3+0x1bc00], desc[UR36][R8.64], !P3 ;  /* 0x1bc0000008031fae */ /* 0x0005e8000d901d64 */
[----:B------:R-:W3:Y:S01]  /*1da40*/  SHFL.IDX PT, R4, R4, 0x1, 0x181f ;  /* 0x00381f0004047f89 */ /* 0x000ee200000e0000 */
[----:B--2---:R-:W-:-:S02]  /*1da50*/  @P2 IMAD.MOV.U32 R8, RZ, RZ, R2 ;  /* 0x000000ffff082224 */ /* 0x004fc400078e0002 */
[----:B0-----:R-:W-:-:S04]  /*1da60*/  @P2 IMAD.X R0, RZ, RZ, R0, P0 ;  /* 0x000000ffff002224 */ /* 0x001fc800000e0600 */
[----:B------:R-:W-:-:S05]  /*1da70*/  @P2 IMAD.MOV.U32 R9, RZ, RZ, R0 ;  /* 0x000000ffff092224 */ /* 0x000fca00078e0000 */
[----:B---3--:R0:W-:Y:S02]  /*1da80*/  @P2 LDGSTS.E.BYPASS.LTC128B.128 [R3+0x1c400], desc[UR36][R8.64], !P3 ;  /* 0x1c40000008032fae */ /* 0x0081e4000d901d64 */
.L_x_8308:
[----:B------:R-:W-:-:S13]  /*1da90*/  LOP3.LUT P1, RZ, R25, 0x100, RZ, 0xc0, !PT ;  /* 0x0000010019ff7812 */ /* 0x000fda000782c0ff */
[----:B------:R-:W-:-:S04]  /*1daa0*/  @P1 IADD3 R5, P0, R35, R5, RZ ;  /* 0x0000000523051210 */ /* 0x000fc80007f1e0ff */
[----:B------:R-:W-:Y:S02]  /*1dab0*/  @P1 IADD3.X R4, RZ, R4, RZ, P0, !PT ;  /* 0x00000004ff041210 */ /* 0x000fe400007fe4ff */
[----:B------:R-:W-:Y:S02]  /*1dac0*/  PLOP3.LUT P0, PT, PT, PT, PT, 0x80, 0x0 ;  /* 0x000000000000781c */ /* 0x000fe40003f0f070 */
[----:B------:R-:W-:-:S04]  /*1dad0*/  @P1 LOP3.LUT R5, R5, R4, RZ, 0x3c, !PT ;  /* 0x0000000405051212 */ /* 0x000fc800078e3cff */
[----:B------:R-:W-:-:S04]  /*1dae0*/  @P1 LOP3.LUT R4, R5, R4, RZ, 0x3c, !PT ;  /* 0x0000000405041212 */ /* 0x000fc800078e3cff */
[----:B------:R-:W-:-:S05]  /*1daf0*/  @P1 LOP3.LUT R5, R5, R4, RZ, 0x3c, !PT ;  /* 0x0000000405051212 */ /* 0x000fca00078e3cff */
[----:B------:R-:W-:Y:S01]  /*1db00*/  @!PT LDS RZ, [RZ] ;  /* 0x00000000fffff984 */ /* 0x000fe20000000800 */
[----:B------:R-:W-:Y:S01]  /*1db10*/  @!PT LDS RZ, [RZ] ;  /* 0x00000000fffff984 */ /* 0x000fe20000000800 */
[----:B------:R-:W-:Y:S01]  /*1db20*/  @!PT LDS RZ, [RZ] ;  /* 0x00000000fffff984 */ /* 0x000fe20000000800 */
[----:B------:R2:W-:Y:S01]  /*1db30*/  @P1 LDGSTS.E.BYPASS.LTC128B.128 [R3+0x1cc00], desc[UR36][R4.64], !P3 ;  /* 0x1cc0000004031fae */ /* 0x0005e2000d901d64 */
[----:B------:R-:W-:Y:S01]  /*1db40*/  NOP ;  /* 0x0000000000007918 */ /* 0x000fe20000000000 */
.L_x_8026:
[----:B------:R-:W-:Y:S02]  /*1db50*/  PLOP3.LUT P1, PT, P1, P0, PT, 0xa2, 0x0 ;  /* 0x000000000000781c */ /* 0x000fe40000f21472 */
[----:B------:R-:W-:-:S08]  /*1db60*/  @P0 R2UR P1, UR4, R6 ;  /* 0x00000000060402ca */ /* 0x000fd00000020000 */
[----:B------:R-:W-:-:S05]  /*1db70*/  @P0 PLOP3.LUT P0, PT, P1, PT, PT, 0x80, 0x0 ;  /* 0x000000000000081c */ /* 0x000fca0000f0f070 */
[----:B------:R-:W-:Y:S01]  /*1db80*/  @!P1 SYNCS.ARRIVE.TRANS64.RED.A0T1 RZ, [UR4+0x22830], RZ ;  /* 0x022830ffffff99a7 */ /* 0x000fe20008200404 */
[----:B------:R-:W-:Y:S07]  /*1db90*/  @!P1 ARRIVES.LDGSTSBAR.64.TRANSCNT [UR4+0x22830] ;  /* 0x02283000ff0099b0 */ /* 0x000fee0008000a84 */
[----:B------:R-:W-:Y:S05]  /*1dba0*/  @P0 BRA.U.ANY `(.L_x_8026) ;  /* 0xfffffffd00e80947 */ /* 0x000fea000393ffff */
[----:B------:R-:W-:Y:S01]  /*1dbb0*/  NOP ;  /* 0x0000000000007918 */ /* 0x000fe20000000000 */
[----:B------:R-:W3:Y:S02]  /*1dbc0*/  LDL R0, [R1+0x58] ;  /* 0x0000580001007983 */ /* 0x000ee40000100800 */
[----:B---3--:R-:W-:-:S13]  /*1dbd0*/  ISETP.NE.AND P2, PT, R0, 0x3, PT ;  /* 0x000000030000780c */ /* 0x008fda0003f45270 */
[----:B------:R-:W-:Y:S05]  /*1dbe0*/  @!P2 BRA `(.L_x_8027) ;  /* 0x000000000004a947 */ /* 0x000fea0003800000 */
[----:B------:R-:W-:Y:S01]  /*1dbf0*/  BPT.TRAP 0x1 ;  /* 0x000000040000795c */ /* 0x000fe20000300000 */
.L_x_8027:
[----:B0-2---:R0:W5:Y:S01]  /*1dc00*/  LDL.LU R3, [R1+0x40] ;  /* 0x0000400001037983 */ /* 0x0051620000300800 */
[----:B------:R-:W-:Y:S01]  /*1dc10*/  VIADD R0, R22, 0x14400 ;  /* 0x0001440016007836 */ /* 0x000fe20000000000 */
[----:B------:R-:W-:Y:S01]  /*1dc20*/  SHF.R.S32.HI R2, RZ, 0x1f, R32 ;  /* 0x0000001fff027819 */ /* 0x000fe20000011420 */
[----:B------:R0:W-:Y:S06]  /*1dc30*/  SYNCS.ARRIVE.TRANS64.A1T0 RZ, [R6+URZ+0x22830], RZ ;  /* 0x022830ff06ff79a7 */ /* 0x0001ec000810003f */
[----:B------:R-:W-:Y:S05]  /*1dc40*/  WARPSYNC.ALL ;  /* 0x0000000000007948 */ /* 0x000fea0003800000 */
[----:B------:R-:W-:Y:S01]  /*1dc50*/  BAR.SYNC.DEFER_BLOCKING 0x8, 0x180 ;  /* 0x0206000000007b1d */ /* 0x000fe20000010000 */
[----:B------:R-:W-:-:S05]  /*1dc60*/  LOP3.LUT P1, RZ, R0, 0x3ff, RZ, 0xc0, !PT ;  /* 0x000003ff00ff7812 */ /* 0x000fca000782c0ff */
[----:B------:R-:W-:Y:S01]  /*1dc70*/  ULDC.64 UR4, c[0x0][0x298] ;  /* 0x0000a60000047ab9 */ /* 0x000fe20000000a00 */
[----:B------:R-:W-:Y:S01]  /*1dc80*/  ULDC.64 UR6, c[0x0][0xa00] ;  /* 0x0002800000067ab9 */ /* 0x000fe20000000a00 */
[----:B------:R-:W-:Y:S01]  /*1dc90*/  IMAD R2, R2, UR4, RZ ;  /* 0x0000000402027c24 */ /* 0x000fe2000f8e02ff */
[----:B------:R-:W-:Y:S01]  /*1dca0*/  ISETP.NE.U32.AND P0, PT, RZ, UR6, PT ;  /* 0x00000006ff007c0c */ /* 0x000fe2000bf05070 */
[C---:B------:R-:W-:Y:S01]  /*1dcb0*/  IMAD.WIDE.U32 R28, R32.reuse, UR4, RZ ;  /* 0x00000004201c7c25 */ /* 0x040fe2000f8e00ff */
[----:B------:R-:W-:Y:S02]  /*1dcc0*/  BSSY B6, `(.L_x_8028) ;  /* 0x0000017000067945 */ /* 0x000fe40003800000 */
[----:B------:R-:W-:Y:S01]  /*1dcd0*/  ISETP.NE.AND.EX P0, PT, RZ, UR7, PT, P0 ;  /* 0x00000007ff007c0c */ /* 0x000fe2000bf05300 */
[----:B------:R-:W-:-:S03]  /*1dce0*/  IMAD R30, R32, UR5, R2 ;  /* 0x00000005201e7c24 */ /* 0x000fc6000f8e0202 */
[----:B------:R-:W-:Y:S01]  /*1dcf0*/  SEL R26, R26, RZ, !P0 ;  /* 0x000000ff1a1a7207 */ /* 0x000fe20004000000 */
[----:B------:R-:W-:Y:S01]  /*1dd00*/  IMAD.IADD R30, R29, 0x1, R30 ;  /* 0x000000011d1e7824 */ /* 0x000fe200078e021e */
[----:B-----5:R-:W-:Y:S01]  /*1dd10*/  SEL R32, R3, RZ, !P0 ;  /* 0x000000ff03207207 */ /* 0x020fe20004000000 */
        /* <DEDUP_REMOVED lines=9> */
[----:B01----:R-:W-:Y:S02]  /*1ddb0*/  IMAD.U32 R6, RZ, RZ, UR6 ;  /* 0x00000006ff067e24 */ /* 0x003fe4000f8e00ff */
[----:B------:R-:W-:-:S02]  /*1ddc0*/  IMAD.U32 R10, RZ, RZ, UR8 ;  /* 0x00000008ff0a7e24 */ /* 0x000fc4000f8e00ff */
[----:B------:R-:W-:Y:S02]  /*1ddd0*/  IMAD.U32 R11, RZ, RZ, UR9 ;  /* 0x00000009ff0b7e24 */ /* 0x000fe4000f8e00ff */
[----:B------:R-:W-:Y:S02]  /*1dde0*/  IMAD.MOV.U32 R8, RZ, RZ, 0x70 ;  /* 0x00000070ff087424 */ /* 0x000fe400078e00ff */
[----:B------:R-:W-:Y:S02]  /*1ddf0*/  IMAD.MOV.U32 R12, RZ, RZ, 0x1 ;  /* 0x00000001ff0c7424 */ /* 0x000fe400078e00ff */
[----:B------:R-:W-:-:S07]  /*1de00*/  IMAD.MOV.U32 R13, RZ, RZ, RZ ;  /* 0x000000ffff0d7224 */ /* 0x000fce00078e00ff */
[----:B------:R-:W-:-:S07]  /*1de10*/  LEPC R20, `(.L_x_8029) ;  /* 0x000000001014794e */ /* 0x000fce0000000000 */
[----:B--2---:R-:W-:Y:S05]  /*1de20*/  CALL.ABS.NOINC R2 ;  /* 0x0000000002007343 */ /* 0x004fea0003c00000 */
.L_x_8029:
[----:B------:R-:W-:Y:S05]  /*1de30*/  BSYNC B6 ;  /* 0x0000000000067941 */ /* 0x000fea0003800000 */
.L_x_8028:
[----:B------:R2:W5:Y:S01]  /*1de40*/  LDL R20, [R1+0x44] ;  /* 0x0000440001147983 */ /* 0x0005620000100800 */
[----:B------:R-:W3:Y:S01]  /*1de50*/  LDC R7, c[0x0][0x448] ;  /* 0x00011200ff077b82 */ /* 0x000ee20000000800 */
[----:B------:R-:W-:Y:S01]  /*1de60*/  MOV R2, R28 ;  /* 0x0000001c00027202 */ /* 0x000fe20000000f00 */
[----:B------:R-:W-:Y:S01]  /*1de70*/  IMAD.MOV.U32 R3, RZ, RZ, R30 ;  /* 0x000000ffff037224 */ /* 0x000fe200078e001e */
[----:B------:R2:W5:Y:S01]  /*1de80*/  LDL R9, [R1+0x38] ;  /* 0x0000380001097983 */ /* 0x0005620000100800 */
[----:B------:R-:W-:Y:S01]  /*1de90*/  ULDC.64 UR4, c[0x0][0x2d8] ;  /* 0x0000b60000047ab9 */ /* 0x000fe20000000a00 */
[----:B------:R-:W-:Y:S01]  /*1dea0*/  IMAD.SHL.U32 R17, R17, 0x80, RZ ;  /* 0x0000008011117824 */ /* 0x000fe200078e00ff */
[----:B------:R-:W-:Y:S01]  /*1deb0*/  ULDC.64 UR6, c[0x0][0x280] ;  /* 0x0000a00000067ab9 */ /* 0x000fe20000000a00 */
[----:B------:R-:W4:Y:S01]  /*1dec0*/  S2R R21, SR_TID.X ;  /* 0x0000000000157919 */ /* 0x000f220000002100 */
[----:B------:R-:W-:-:S04]  /*1ded0*/  IMAD.WIDE.U32 R2, R18, UR4, R2 ;  /* 0x0000000412027c25 */ /* 0x000fc8000f8e0002 */
[----:B------:R-:W-:Y:S01]  /*1dee0*/  IMAD R3, R18, UR5, R3 ;  /* 0x0000000512037c24 */ /* 0x000fe2000f8e0203 */
[----:B------:R-:W-:Y:S02]  /*1def0*/  ULDC.64 UR4, c[0x0][0x2e0] ;  /* 0x0000b80000047ab9 */ /* 0x000fe40000000a00 */
[----:B------:R-:W-:Y:S02]  /*1df00*/  IMAD R0, R32, UR4, RZ ;  /* 0x0000000420007c24 */ /* 0x000fe4000f8e02ff */
[----:B------:R-:W-:-:S04]  /*1df10*/  IMAD.WIDE.U32 R2, R26, UR4, R2 ;  /* 0x000000041a027c25 */ /* 0x000fc8000f8e0002 */
[----:B------:R-:W-:Y:S01]  /*1df20*/  IMAD R0, R26, UR5, R0 ;  /* 0x000000051a007c24 */ /* 0x000fe2000f8e0200 */
[----:B------:R-:W-:Y:S01]  /*1df30*/  ULDC.64 UR4, c[0x0][0x2d0] ;  /* 0x0000b40000047ab9 */ /* 0x000fe20000000a00 */
[----:B---3--:R-:W-:Y:S02]  /*1df40*/  ISETP.NE.AND P0, PT, R7, 0x1, PT ;  /* 0x000000010700780c */ /* 0x008fe40003f05270 */
[----:B------:R-:W-:-:S11]  /*1df50*/  IMAD.IADD R3, R3, 0x1, R0 ;  /* 0x0000000103037824 */ /* 0x000fd600078e0200 */
[----:B------:R-:W3:Y:S01]  /*1df60*/  @P0 LDC R5, c[0x0][0x44c] ;  /* 0x00011300ff050b82 */ /* 0x000ee20000000800 */
[C---:B----4-:R-:W-:Y:S01]  /*1df70*/  LOP3.LUT R33, R21.reuse, 0x7f, RZ, 0xc0, !PT ;  /* 0x0000007f15217812 */ /* 0x050fe200078ec0ff */
[----:B------:R-:W-:-:S03]  /*1df80*/  IMAD.SHL.U32 R21, R21, 0x10, RZ ;  /* 0x0000001015157824 */ /* 0x000fc600078e00ff */
[----:B------:R-:W-:-:S03]  /*1df90*/  SHF.R.U32.HI R33, RZ, 0x3, R33 ;  /* 0x00000003ff217819 */ /* 0x000fc60000011621 */
[----:B01----:R-:W0:Y:S01]  /*1dfa0*/  @P0 LDC R6, c[0x0][0x450] ;  /* 0x00011400ff060b82 */ /* 0x003e220000000800 */
[----:B------:R-:W-:-:S04]  /*1dfb0*/  LOP3.LUT R21, R33, 0x70, R21, 0xf8, !PT ;  /* 0x0000007021157812 */ /* 0x000fc800078ef815 */
[----:B------:R-:W-:-:S05]  /*1dfc0*/  LOP3.LUT R0, R21, R17, RZ, 0xfc, !PT ;  /* 0x0000001115007212 */ /* 0x000fca00078efcff */
[----:B------:R-:W-:Y:S02]  /*1dfd0*/  IMAD.MOV.U32 R4, RZ, RZ, R0 ;  /* 0x000000ffff047224 */ /* 0x000fe400078e0000 */
[----:B---3--:R-:W-:Y:S01]  /*1dfe0*/  @P0 IMAD.HI.U32 R5, R0, R5, RZ ;  /* 0x0000000500050227 */ /* 0x008fe200078e00ff */
[----:B------:R-:W1:Y:S04]  /*1dff0*/  S2R R21, SR_TID.X ;  /* 0x0000000000157919 */ /* 0x000e680000002100 */
[----:B0-----:R-:W-:-:S04]  /*1e000*/  @P0 SHF.R.U32.HI R4, RZ, R6, R5 ;  /* 0x00000006ff040219 */ /* 0x001fc80000011605 */
[----:B------:R-:W-:-:S05]  /*1e010*/  IADD3 R5, -R4, RZ, RZ ;  /* 0x000000ff04057210 */ /* 0x000fca0007ffe1ff */
        /* <DEDUP_REMOVED lines=13> */
[----:B------:R-:W-:Y:S01]  /*1e0f0*/  ISETP.GE.AND P0, PT, R35, UR4, PT ;  /* 0x0000000423007c0c */ /* 0x000fe2000bf06270 */
[----:B------:R-:W-:Y:S01]  /*1e100*/  UMOV UR4, 0xffffffff ;  /* 0xffffffff00047882 */ /* 0x000fe20000000000 */
[----:B-1----:R-:W-:Y:S02]  /*1e110*/  LOP3.LUT R21, R21, 0x7f, RZ, 0xc0, !PT ;  /* 0x0000007f15157812 */ /* 0x002fe400078ec0ff */
[----:B------:R-:W-:Y:S02]  /*1e120*/  IADD3.X R2, R3, UR7, R4, P1, !PT ;  /* 0x0000000703027c10 */ /* 0x000fe40008ffe404 */
[----:B------:R-:W-:Y:S01]  /*1e130*/  SHF.R.U32.HI R10, RZ, 0x3, R21 ;  /* 0x00000003ff0a7819 */ /* 0x000fe20000011615 */
[----:B--2---:R-:W-:Y:S06]  /*1e140*/  BRA.DIV UR4, `(.L_x_8030) ;  /* 0x00000092049c7947 */ /* 0x004fec000b800000 */
[----:B------:R-:W-:Y:S01]  /*1e150*/  IMAD.IADD R17, R10, 0x1, R17 ;  /* 0x000000010a117824 */ /* 0x000fe200078e0211 */
[----:B------:R-:W0:Y:S01]  /*1e160*/  SHFL.IDX PT, R5, R0, RZ, 0x181f ;  /* 0x00181fff00057589 */ /* 0x000e2200000e0000 */
[----:B-----5:R-:W-:Y:S02]  /*1e170*/  IMAD R3, R20, R7, RZ ;  /* 0x0000000714037224 */ /* 0x020fe400078e02ff */
[C---:B------:R-:W-:Y:S01]  /*1e180*/  VIADD R4, R17.reuse, 0x10 ;  /* 0x0000001011047836 */ /* 0x040fe20000000000 */
[----:B------:R-:W-:Y:S02]  /*1e190*/  SHFL.IDX PT, R6, R0, 0x1, 0x181f ;  /* 0x00381f0000067f89 */ /* 0x000fe400000e0000 */
[-C--:B------:R-:W-:Y:S02]  /*1e1a0*/  ISETP.GE.AND P2, PT, R17, R3.reuse, PT ;  /* 0x000000031100720c */ /* 0x080fe40003f46270 */
[----:B------:R-:W-:Y:S02]  /*1e1b0*/  ISETP.GE.AND P1, PT, R4, R3, PT ;  /* 0x000000030400720c */ /* 0x000fe40003f26270 */
[----:B------:R-:W1:Y:S09]  /*1e1c0*/  SHFL.IDX PT, R4, R2, RZ, 0x181f ;  /* 0x00181fff02047589 */ /* 0x000e7200000e0000 */
[----:B0-----:R-:W-:-:S05]  /*1e1d0*/  @!P2 IADD3 R5, P3, R35, R5, RZ ;  /* 0x000000052305a210 */ /* 0x001fca0007f7e0ff */
[----:B-1----:R-:W-:Y:S01]  /*1e1e0*/  @!P2 IMAD.X R8, RZ, RZ, R4, P3 ;  /* 0x000000ffff08a224 */ /* 0x002fe200018e0604 */
[----:B------:R-:W-:Y:S01]  /*1e1f0*/  @!P1 IADD3 R6, P3, R35, R6, RZ ;  /* 0x0000000623069210 */ /* 0x000fe20007f7e0ff */
[----:B------:R-:W0:Y:S04]  /*1e200*/  SHFL.IDX PT, R4, R2, 0x1, 0x181f ;  /* 0x00381f0002047f89 */ /* 0x000e2800000e0000 */
[----:B0-----:R-:W-:Y:S01]  /*1e210*/  @!P1 IMAD.X R7, RZ, RZ, R4, P3 ;  /* 0x000000ffff079224 */ /* 0x001fe200018e0604 */
[----:B------:R-:W-:Y:S01]  /*1e220*/  @!P2 MOV R4, R5 ;  /* 0x000000050004a202 */ /* 0x000fe20000000f00 */
[----:B------:R-:W-:-:S05]  /*1e230*/  @!P2 IMAD.MOV.U32 R5, RZ, RZ, R8 ;  /* 0x000000ffff05a224 */ /* 0x000fca00078e0008 */
[----:B------:R0:W-:Y:S02]  /*1e240*/  @!P2 LDGSTS.E.BYPASS.LTC128B.128 [R9+0x14400], desc[UR36][R4.64], !P0 ;  /* 0x144000000409afae */ /* 0x0001e4000c101d64 */
[----:B0-----:R-:W-:Y:S02]  /*1e250*/  @!P1 IMAD.MOV.U32 R4, RZ, RZ, R6 ;  /* 0x000000ffff049224 */ /* 0x001fe400078e0006 */
[----:B------:R-:W-:-:S05]  /*1e260*/  @!P1 IMAD.MOV.U32 R5, RZ, RZ, R7 ;  /* 0x000000ffff059224 */ /* 0x000fca00078e0007 */
[----:B------:R0:W-:Y:S02]  /*1e270*/  @!P1 LDGSTS.E.BYPASS.LTC128B.128 [R9+0x14c00], desc[UR36][R4.64], !P0 ;  /* 0x14c0000004099fae */ /* 0x0001e4000c101d64 */
[----:B0-----:R-:W-:Y:S02]  /*1e280*/  VIADD R4, R17, 0x20 ;  /* 0x0000002011047836 */ /* 0x001fe40000000000 */
        /* <DEDUP_REMOVED lines=8> */
[----:B------:R0:W-:Y:S02]  /*1e310*/  @!P1 LDGSTS.E.BYPASS.LTC128B.128 [R9+0x15400], desc[UR36][R4.64], !P0 ;  /* 0x1540000004099fae */ /* 0x0001e4000c101d64 */
[----:B0-----:R-:W-:Y:S02]  /*1e320*/  IADD3 R4, R17, 0x30, RZ ;  /* 0x0000003011047810 */ /* 0x001fe40007ffe0ff */
[----:B------:R-:W0:Y:S02]  /*1e330*/  SHFL.IDX PT, R5, R0, 0x3, 0x181f ;  /* 0x00781f0000057f89 */ /* 0x000e2400000e0000 */
        /* <DEDUP_REMOVED lines=31> */
[----:B------:R-:W-:Y:S04]  /*1e530*/  SHFL.IDX PT, R0, R0, 0x7, 0x181f ;  /* 0x00f81f0000007f89 */ /* 0x000fe800000e0000 */
[----:B------:R-:W1:Y:S07]  /*1e540*/  SHFL.IDX PT, R4, R2, 0x6, 0x181f ;  /* 0x00d81f0002047f89 */ /* 0x000e6e00000e0000 */
[----:B0-----:R-:W-:-:S05]  /*1e550*/  @!P2 IADD3 R5, P1, R35, R5, RZ ;  /* 0x000000052305a210 */ /* 0x001fca0007f3e0ff */
[----:B-1----:R-:W-:-:S05]  /*1e560*/  @!P2 IMAD.X R4, RZ, RZ, R4, P1 ;  /* 0x000000ffff04a224 */ /* 0x002fca00008e0604 */
[----:B------:R-:W-:-:S04]  /*1e570*/  @!P2 LOP3.LUT R5, R5, R4, RZ, 0x3c, !PT ;  /* 0x000000040505a212 */ /* 0x000fc800078e3cff */
[----:B------:R-:W-:-:S04]  /*1e580*/  @!P2 LOP3.LUT R4, R5, R4, RZ, 0x3c, !PT ;  /* 0x000000040504a212 */ /* 0x000fc800078e3cff */
[----:B------:R-:W-:-:S05]  /*1e590*/  @!P2 LOP3.LUT R5, R5, R4, RZ, 0x3c, !PT ;  /* 0x000000040505a212 */ /* 0x000fca00078e3cff */
[----:B------:R0:W-:Y:S04]  /*1e5a0*/  @!P2 LDGSTS.E.BYPASS.LTC128B.128 [R9+0x17400], desc[UR36][R4.64], !P0 ;  /* 0x174000000409afae */ /* 0x0001e8000c101d64 */
[----:B0-----:R0:W1:Y:S02]  /*1e5b0*/  SHFL.IDX PT, R4, R2, 0x7, 0x181f ;  /* 0x00f81f0002047f89 */ /* 0x00106400000e0000 */
.L_x_8325:
[----:B------:R-:W-:-:S05]  /*1e5c0*/  VIADD R17, R17, 0x70 ;  /* 0x0000007011117836 */ /* 0x000fca0000000000 */
[----:B------:R-:W-:-:S13]  /*1e5d0*/  ISETP.GE.AND P1, PT, R17, R3, PT ;  /* 0x000000031100720c */ /* 0x000fda0003f26270 */
[----:B0-----:R-:W-:-:S05]  /*1e5e0*/  @!P1 IADD3 R2, P2, R35, R0, RZ ;  /* 0x0000000023029210 */ /* 0x001fca0007f5e0ff */
[----:B-1----:R-:W-:-:S05]  /*1e5f0*/  @!P1 IMAD.X R3, RZ, RZ, R4, P2 ;  /* 0x000000ffff039224 */ /* 0x002fca00010e0604 */
[----:B------:R-:W-:Y:S01]  /*1e600*/  @!PT LDS RZ, [RZ] ;  /* 0x00000000fffff984 */ /* 0x000fe20000000800 */
[----:B------:R-:W-:Y:S01]  /*1e610*/  @!PT LDS RZ, [RZ] ;  /* 0x00000000fffff984 */ /* 0x000fe20000000800 */
[----:B------:R-:W-:Y:S01]  /*1e620*/  @!PT LDS RZ, [RZ] ;  /* 0x00000000fffff984 */ /* 0x000fe20000000800 */
[----:B------:R0:W-:Y:S01]  /*1e630*/  @!P1 LDGSTS.E.BYPASS.LTC128B.128 [R9+0x17c00], desc[UR36][R2.64], !P0 ;  /* 0x17c0000002099fae */ /* 0x0001e2000c101d64 */
[----:B------:R-:W-:Y:S01]  /*1e640*/  PLOP3.LUT P0, PT, PT, PT, PT, 0x80, 0x0 ;  /* 0x000000000000781c */ /* 0x000fe20003f0f070 */
[----:B------:R-:W-:-:S12]  /*1e650*/  NOP ;  /* 0x0000000000007918 */ /* 0x000fd80000000000 */
.L_x_8031:
        /* <DEDUP_REMOVED lines=18> */
.L_x_8326:
[----:B------:R-:W-:Y:S05]  /*1e780*/  BSYNC B0 ;  /* 0x0000000000007941 */ /* 0x000fea0003800000 */
.L_x_8032:
[----:B------:R-:W2:Y:S01]  /*1e790*/  LDL R2, [R1+0x14] ;  /* 0x0000140001027983 */ /* 0x000ea20000100800 */
[----:B------:R-:W-:-:S04]  /*1e7a0*/  IADD3 R36, R31, -0x2, RZ ;  /* 0xfffffffe1f247810 */ /* 0x000fc80007ffe0ff */
[----:B--2---:R-:W-:-:S13]  /*1e7b0*/  ISETP.GE.AND P0, PT, R36, R2, PT ;  /* 0x000000022400720c */ /* 0x004fda0003f06270 */
[----:B------:R-:W-:Y:S05]  /*1e7c0*/  @!P0 BRA `(.L_x_8034) ;  /* 0x0000001800a48947 */ /* 0x000fea0003800000 */
[----:B------:R1:W5:Y:S01]  /*1e7d0*/  LDL.LU R26, [R1+0x4] ;  /* 0x00000400011a7983 */ /* 0x0003620000300800 */
[----:B------:R-:W-:-:S07]  /*1e7e0*/  IMAD.MOV.U32 R21, RZ, RZ, R34 ;  /* 0x000000ffff157224 */ /* 0x000fce00078e0022 */
.L_x_8054:
[----:B0-----:R-:W2:Y:S01]  /*1e7f0*/  LDL R0, [R1+0xc] ;  /* 0x00000c0001007983 */ /* 0x001ea20000100800 */
[----:B------:R-:W0:Y:S03]  /*1e800*/  LDC R7, c[0x0][0x430] ;  /* 0x00010c00ff077b82 */ /* 0x000e260000000800 */
[----:B---3--:R-:W3:Y:S04]  /*1e810*/  LDL R13, [R1+0x10] ;  /* 0x00001000010d7983 */ /* 0x008ee80000100800 */
[----:B------:R-:W4:Y:S01]  /*1e820*/  LDL R9, [R1] ;  /* 0x0000000001097983 */ /* 0x000f220000100800 */
[----:B------:R-:W1:Y:S01]  /*1e830*/  S2R R2, SR_TID.X ;  /* 0x0000000000027919 */ /* 0x000e620000002100 */
[----:B------:R-:W1:Y:S02]  /*1e840*/  S2R R3, SR_TID.X ;  /* 0x0000000000037919 */ /* 0x000e640000002100 */
[----:B------:R-:W4:Y:S04]  /*1e850*/  LDL R12, [R1+0x14] ;  /* 0x00001400010c7983 */ /* 0x000f280000100800 */
[----:B------:R-:W4:Y:S01]  /*1e860*/  LDL R11, [R1+0x58] ;  /* 0x00005800010b7983 */ /* 0x000f220000100800 */
[----:B0-----:R-:W-:Y:S01]  /*1e870*/  ISETP.NE.AND P0, PT, R7, 0x1, PT ;  /* 0x000000010700780c */ /* 0x001fe20003f05270 */
[----:B------:R-:W0:-:S12]  /*1e880*/  S2R R8, SR_TID.X ;  /* 0x0000000000087919 */ /* 0x000e180000002100 */
[----:B------:R-:W2:Y:S01]  /*1e890*/  @P0 LDC R5, c[0x0][0x434] ;  /* 0x00010d00ff050b82 */ /* 0x000ea20000000800 */
[----:B-1----:R-:W-:-:S04]  /*1e8a0*/  LOP3.LUT R2, R2, 0x7f, RZ, 0xc0, !PT ;  /* 0x0000007f02027812 */ /* 0x002fc800078ec0ff */
[----:B------:R-:W-:Y:S01]  /*1e8b0*/  SHF.R.U32.HI R2, RZ, 0x3, R2 ;  /* 0x00000003ff027819 */ /* 0x000fe20000011602 */
[----:B------:R-:W-:Y:S02]  /*1e8c0*/  IMAD.SHL.U32 R4, R3, 0x10, RZ ;  /* 0x0000001003047824 */ /* 0x000fe400078e00ff */
[----:B------:R-:W1:Y:S03]  /*1e8d0*/  @P0 LDC R3, c[0x0][0x438] ;  /* 0x00010e00ff030b82 */ /* 0x000e660000000800 */
[----:B------:R-:W-:Y:S02]  /*1e8e0*/  LOP3.LUT R4, R2, 0x70, R4, 0xf8, !PT ;  /* 0x0000007002047812 */ /* 0x000fe400078ef804 */
[----:B------:R-:W1:Y:S01]  /*1e8f0*/  S2R R2, SR_TID.X ;  /* 0x0000000000027919 */ /* 0x000e620000002100 */
[----:B0-----:R-:W-:Y:S01]  /*1e900*/  IMAD.SHL.U32 R10, R8, 0x10, RZ ;  /* 0x00000010080a7824 */ /* 0x001fe200078e00ff */
[----:B-1----:R-:W-:-:S04]  /*1e910*/  LOP3.LUT R2, R2, 0x7f, RZ, 0xc0, !PT ;  /* 0x0000007f02027812 */ /* 0x002fc800078ec0ff */
[----:B------:R-:W-:-:S04]  /*1e920*/  SHF.R.U32.HI R6, RZ, 0x3, R2 ;  /* 0x00000003ff067819 */ /* 0x000fc80000011602 */
[----:B------:R-:W-:-:S04]  /*1e930*/  LOP3.LUT R10, R6, 0x70, R10, 0xf8, !PT ;  /* 0x00000070060a7812 */ /* 0x000fc800078ef80a */
[----:B------:R-:W-:Y:S01]  /*1e940*/  LOP3.LUT R10, R10, 0x80, RZ, 0xfc, !PT ;  /* 0x000000800a0a7812 */ /* 0x000fe200078efcff */
[----:B------:R-:W-:Y:S05]  /*1e950*/  YIELD ;  /* 0x0000000000007946 */ /* 0x000fea0003800000 */
[----:B------:R-:W-:Y:S01]  /*1e960*/  ULDC.64 UR4, c[0x0][0x428] ;  /* 0x00010a0000047ab9 */ /* 0x000fe20000000a00 */
[----:B------:R-:W-:Y:S01]  /*1e970*/  ULDC.64 UR6, c[0x0][0x418] ;  /* 0x0001060000067ab9 */ /* 0x000fe20000000a00 */
[----:B------:R-:W-:Y:S01]  /*1e980*/  ISETP.GT.U32.AND P1, PT, R10, 0x9f, PT ;  /* 0x0000009f0a00780c */ /* 0x000fe20003f24070 */
[----:B--2---:R-:W-:-:S04]  /*1e990*/  IMAD R0, R36, 0xa0, R0 ;  /* 0x000000a024007824 */ /* 0x004fc800078e0200 */
[----:B------:R-:W-:-:S04]  /*1e9a0*/  IMAD.IADD R4, R4, 0x1, R0 ;  /* 0x0000000104047824 */ /* 0x000fc800078e0200 */
[----:B------:R-:W-:-:S04]  /*1e9b0*/  @P0 IMAD.HI.U32 R5, R4, R5, RZ ;  /* 0x0000000504050227 */ /* 0x000fc800078e00ff */
[----:B------:R-:W-:Y:S01]  /*1e9c0*/  IMAD.MOV.U32 R2, RZ, RZ, R4 ;  /* 0x000000ffff027224 */ /* 0x000fe200078e0004 */
[----:B------:R-:W-:Y:S02]  /*1e9d0*/  @P0 SHF.R.U32.HI R2, RZ, R3, R5 ;  /* 0x00000003ff020219 */ /* 0x000fe40000011605 */
[----:B------:R-:W0:Y:S08]  /*1e9e0*/  @P0 LDC R5, c[0x0][0x434] ;  /* 0x00010d00ff050b82 */ /* 0x000e300000000800 */
[----:B------:R-:W1:Y:S01]  /*1e9f0*/  @P0 LDC R3, c[0x0][0x438] ;  /* 0x00010e00ff030b82 */ /* 0x000e620000000800 */
[----:B------:R-:W-:-:S05]  /*1ea00*/  IADD3 R0, R10, R0, RZ ;  /* 0x000000000a007210 */ /* 0x000fca0007ffe0ff */
[----:B------:R-:W-:Y:S02]  /*1ea10*/  IMAD.MOV.U32 R6, RZ, RZ, R0 ;  /* 0x000000ffff067224 */ /* 0x000fe400078e0000 */
[----:B0-----:R-:W-:-:S04]  /*1ea20*/  @P0 IMAD.HI.U32 R5, R0, R5, RZ ;  /* 0x0000000500050227 */ /* 0x001fc800078e00ff */
[----:B------:R-:W-:Y:S01]  /*1ea30*/  IMAD.MOV R8, RZ, RZ, -R2 ;  /* 0x000000ffff087224 */ /* 0x000fe200078e0a02 */
[----:B-1----:R-:W-:-:S03]  /*1ea40*/  @P0 SHF.R.U32.HI R6, RZ, R3, R5 ;  /* 0x00000003ff060219 */ /* 0x002fc60000011605 */
[----:B------:R-:W-:Y:S02]  /*1ea50*/  IMAD R8, R7, R8, R4 ;  /* 0x0000000807087224 */ /* 0x000fe400078e0204 */
[----:B------:R-:W-:-:S04]  /*1ea60*/  IMAD.MOV R3, RZ, RZ, -R6 ;  /* 0x000000ffff037224 */ /* 0x000fc800078e0a06 */
[----:B------:R-:W-:Y:S01]  /*1ea70*/  IMAD R7, R7, R3, R0 ;  /* 0x0000000307077224 */ /* 0x000fe200078e0200 */
[----:B------:R-:W-:Y:S01]  /*1ea80*/  SHF.R.S32.HI R3, RZ, 0x1f, R2 ;  /* 0x0000001fff037819 */ /* 0x000fe20000011402 */
[----:B---3--:R-:W-:-:S04]  /*1ea90*/  IMAD R0, R13, UR4, RZ ;  /* 0x000000040d007c24 */ /* 0x008fc8000f8e02ff */
[C---:B----4-:R-:W-:Y:S02]  /*1eaa0*/  IMAD R0, R9.reuse, UR5, R0 ;  /* 0x0000000509007c24 */ /* 0x050fe4000f8e0200 */
[----:B------:R-:W-:-:S04]  /*1eab0*/  IMAD.WIDE.U32 R2, R9, UR4, R2 ;  /* 0x0000000409027c25 */ /* 0x000fc8000f8e0002 */
[----:B------:R-:W-:Y:S01]  /*1eac0*/  IMAD.IADD R3, R0, 0x1, R3 ;  /* 0x0000000100037824 */ /* 0x000fe200078e0203 */
[----:B------:R-:W-:-:S04]  /*1ead0*/  LEA R4, P0, R2, UR6, 0x2 ;  /* 0x0000000602047c11 */ /* 0x000fc8000f8010ff */
[----:B------:R-:W-:-:S05]  /*1eae0*/  LEA.HI.X R5, R2, UR7, R3, 0x2, P0 ;  /* 0x0000000702057c11 */ /* 0x000fca00080f1403 */
[----:B------:R0:W2:Y:S01]  /*1eaf0*/  LDG.E R10, desc[UR36][R4.64] ;  /* 0x00000024040a7981 */ /* 0x0000a2000c1e1900 */
[--C-:B------:R-:W-:Y:S01]  /*1eb00*/  @!P1 SHF.R.S32.HI R3, RZ, 0x1f, R6.reuse ;  /* 0x0000001fff039819 */ /* 0x100fe20000011406 */
[----:B------:R-:W-:-:S04]  /*1eb10*/  @!P1 IMAD.MOV.U32 R2, RZ, RZ, R6 ;  /* 0x000000ffff029224 */ /* 0x000fc800078e0006 */
[----:B------:R-:W-:-:S05]  /*1eb20*/  @!P1 IMAD.WIDE.U32 R2, R9, UR4, R2 ;  /* 0x0000000409029c25 */ /* 0x000fca000f8e0002 */
[----:B------:R-:W-:Y:S02]  /*1eb30*/  @!P1 IADD3 R0, R0, R3, RZ ;  /* 0x0000000300009210 */ /* 0x000fe40007ffe0ff */
[C---:B0-----:R-:W-:Y:S01]  /*1eb40*/  @!P1 LEA R4, P0, R2.reuse, UR6, 0x2 ;  /* 0x0000000602049c11 */ /* 0x041fe2000f8010ff */
[----:B------:R-:W-:Y:S02]  /*1eb50*/  VIADD R34, R21, 0x1 ;  /* 0x0000000115227836 */ /* 0x000fe40000000000 */
[----:B------:R-:W-:Y:S01]  /*1eb60*/  IMAD.MOV.U32 R9, RZ, RZ, RZ ;  /* 0x000000ffff097224 */ /* 0x000fe200078e00ff */
[----:B------:R-:W-:Y:S01]  /*1eb70*/  @!P1 LEA.HI.X R5, R2, UR7, R0, 0x2, P0 ;  /* 0x0000000702059c11 */ /* 0x000fe200080f1400 */
[----:B------:R-:W-:Y:S01]  /*1eb80*/  IMAD.MOV.U32 R0, RZ, RZ, R36 ;  /* 0x000000ffff007224 */ /* 0x000fe200078e0024 */
[----:B------:R-:W-:-:S03]  /*1eb90*/  ISETP.NE.AND P0, PT, R34, 0x2, PT ;  /* 0x000000022200780c */ /* 0x000fc60003f05270 */
[----:B-----5:R0:W5:Y:S01]  /*1eba0*/  @!P1 LDG.E R9, desc[UR36][R4.64] ;  /* 0x0000002404099981 */ /* 0x020162000c1e1900 */
[----:B------:R-:W-:Y:S02]  /*1ebb0*/  ISETP.GT.AND P1, PT, R0, R12, PT ;  /* 0x0000000c0000720c */ /* 0x000fe40003f24270 */
[----:B------:R-:W-:-:S04]  /*1ebc0*/  SEL R0, RZ, 0x1, P0 ;  /* 0x00000001ff007807 */ /* 0x000fc80000000000 */
[----:B------:R-:W-:-:S05]  /*1ebd0*/  LOP3.LUT R2, R26, R0, RZ, 0x3c, !PT ;  /* 0x000000001a027212 */ /* 0x000fca00078e3cff */
[----:B------:R0:W-:Y:S01]  /*1ebe0*/  STL [R1+0x4], R2 ;  /* 0x0000040201007387 */ /* 0x0001e20000100800 */
[----:B------:R-:W-:Y:S01]  /*1ebf0*/  ISETP.NE.AND P2, PT, R11, 0x3, PT ;  /* 0x000000030b00780c */ /* 0x000fe20003f45270 */
[----:B------:R-:W-:Y:S01]  /*1ec00*/  VIADD R36, R36, 0xffffffff ;  /* 0xffffffff24247836 */ /* 0x000fe20000000000 */
[----:B------:R-:W-:Y:S02]  /*1ec10*/  SEL R34, R34, RZ, P0 ;  /* 0x000000ff22227207 */ /* 0x000fe40000000000 */
[----:B--2---:R-:W-:-:S09]  /*1ec20*/  SHF.R.S32.HI R28, RZ, 0x1f, R10 ;  /* 0x0000001fff1c7819 */ /* 0x004fd2000001140a */
[----:B0-----:R-:W-:Y:S05]  /*1ec30*/  @!P2 BRA `(.L_x_8035) ;  /* 0x000000000004a947 */ /* 0x001fea0003800000 */
[----:B------:R-:W-:Y:S01]  /*1ec40*/  BPT.TRAP 0x1 ;  /* 0x000000040000795c */ /* 0x000fe20000300000 */
.L_x_8035:
[----:B------:R-:W-:Y:S01]  /*1ec50*/  IMAD R0, R34, 0x8, R22 ;  /* 0x0000000822007824 */ /* 0x000fe200078e0216 */
[----:B------:R-:W-:Y:S01]  /*1ec60*/  SHF.L.U32 R32, R2, 0x1f, RZ ;  /* 0x0000001f02207819 */ /* 0x000fe200000006ff */
[----:B------:R-:W-:Y:S01]  /*1ec70*/  BSSY B0, `(.L_x_8036) ;  /* 0x0000004000007945 */ /* 0x000fe20003800000 */
[----:B------:R-:W-:Y:S02]  /*1ec80*/  SHF.R.S32.HI R31, RZ, 0x1f, R8 ;  /* 0x0000001fff1f7819 */ /* 0x000fe40000011408 */
[----:B------:R-:W0:Y:S02]  /*1ec90*/  SYNCS.PHASECHK.TRANS64.TRYWAIT P0, [R0+URZ+0x22880], R32 ;  /* 0x02288020000075a7 */ /* 0x000e24000800017f */
[----:B0-----:R-:W-:Y:S05]  /*1eca0*/  @!P0 BRA `(.L_x_8037) ;  /* 0x0000009000748947 */ /* 0x001fea0003800000 */
.L_x_8327:
[----:B------:R-:W-:Y:S05]  /*1ecb0*/  BSYNC B0 ;  /* 0x0000000000007941 */ /* 0x000fea0003800000 */
.L_x_8036:
[----:B------:R-:W2:Y:S01]  /*1ecc0*/  LDL R12, [R1+0x24] ;  /* 0x00002400010c7983 */ /* 0x000ea20000100800 */
[----:B------:R-:W-:Y:S01]  /*1ecd0*/  ULDC.64 UR4, c[0x0][0x328] ;  /* 0x0000ca0000047ab9 */ /* 0x000fe20000000a00 */
[----:B------:R-:W-:Y:S01]  /*1ece0*/  ULDC.64 UR6, c[0x0][0x338] ;  /* 0x0000ce0000067ab9 */ /* 0x000fe20000000a00 */
[----:B------:R-:W-:Y:S01]  /*1ecf0*/  IMAD R4, R31, UR4, RZ ;  /* 0x000000041f047c24 */ /* 0x000fe2000f8e02ff */
[----:B-----5:R-:W-:Y:S01]  /*1ed00*/  SHF.R.S32.HI R29, RZ, 0x1f, R9 ;  /* 0x0000001fff1d7819 */ /* 0x020fe20000011409 */
[C---:B------:R-:W-:Y:S01]  /*1ed10*/  IMAD.WIDE.U32 R2, R8.reuse, UR4, RZ ;  /* 0x0000000408027c25 */ /* 0x040fe2000f8e00ff */
[----:B------:R-:W-:Y:S01]  /*1ed20*/  SHF.R.S32.HI R30, RZ, 0x1f, R7 ;  /* 0x0000001fff1e7819 */ /* 0x000fe20000011407 */
[----:B------:R-:W1:Y:S02]  /*1ed30*/  LDC R11, c[0x0][0x2f4] ;  /* 0x0000bd00ff0b7b82 */ /* 0x000e640000000800 */
[----:B------:R-:W-:Y:S02]  /*1ed40*/  IMAD R4, R8, UR5, R4 ;  /* 0x0000000508047c24 */ /* 0x000fe4000f8e0204 */
[----:B------:R-:W-:-:S03]  /*1ed50*/  IMAD R6, R29, UR6, RZ ;  /* 0x000000061d067c24 */ /* 0x000fc6000f8e02ff */
[----:B------:R-:W-:Y:S01]  /*1ed60*/  IADD3 R3, R3, R4, RZ ;  /* 0x0000000403037210 */ /* 0x000fe20007ffe0ff */
[----:B------:R-:W-:Y:S02]  /*1ed70*/  IMAD R4, R28, UR6, RZ ;  /* 0x000000061c047c24 */ /* 0x000fe4000f8e02ff */
[----:B------:R-:W-:Y:S02]  /*1ed80*/  IMAD R6, R9, UR7, R6 ;  /* 0x0000000709067c24 */ /* 0x000fe4000f8e0206 */
[C---:B------:R-:W-:Y:S02]  /*1ed90*/  IMAD R4, R10.reuse, UR7, R4 ;  /* 0x000000070a047c24 */ /* 0x040fe4000f8e0204 */
[----:B------:R-:W-:-:S04]  /*1eda0*/  IMAD.WIDE.U32 R2, R10, UR6, R2 ;  /* 0x000000060a027c25 */ /* 0x000fc8000f8e0002 */
[----:B------:R-:W-:Y:S02]  /*1edb0*/  IMAD.IADD R5, R3, 0x1, R4 ;  /* 0x0000000103057824 */ /* 0x000fe400078e0204 */
[----:B------:R-:W-:Y:S02]  /*1edc0*/  IMAD.MOV.U32 R4, RZ, RZ, R2 ;  /* 0x000000ffff047224 */ /* 0x000fe400078e0002 */
[----:B------:R-:W-:Y:S01]  /*1edd0*/  IMAD.WIDE.U32 R2, R9, UR6, RZ ;  /* 0x0000000609027c25 */ /* 0x000fe2000f8e00ff */
[----:B------:R-:W-:Y:S01]  /*1ede0*/  ULDC.64 UR6, c[0x0][0x318] ;  /* 0x0000c60000067ab9 */ /* 0x000fe20000000a00 */
[----:B-1----:R-:W-:Y:S02]  /*1edf0*/  ISETP.GE.AND P2, PT, R35, R11, PT ;  /* 0x0000000b2300720c */ /* 0x002fe40003f46270 */
[----:B------:R-:W-:Y:S02]  /*1ee00*/  IMAD.IADD R3, R3, 0x1, R6 ;  /* 0x0000000103037824 */ /* 0x000fe400078e0206 */
[----:B------:R-:W-:-:S02]  /*1ee10*/  IMAD R6, R30, UR4, RZ ;  /* 0x000000041e067c24 */ /* 0x000fc4000f8e02ff */
[----:B------:R-:W-:-:S04]  /*1ee20*/  IMAD.WIDE.U32 R2, R7, UR4, R2 ;  /* 0x0000000407027c25 */ /* 0x000fc8000f8e0002 */
[----:B------:R-:W-:Y:S01]  /*1ee30*/  IMAD R6, R7, UR5, R6 ;  /* 0x0000000507067c24 */ /* 0x000fe2000f8e0206 */
[----:B------:R-:W-:Y:S02]  /*1ee40*/  ULDC.64 UR4, c[0x0][0x330] ;  /* 0x0000cc0000047ab9 */ /* 0x000fe40000000a00 */
        /* <DEDUP_REMOVED lines=12> */
[----:B------:R-:W-:-:S03]  /*1ef10*/  IADD3 R6, R22, R6, RZ ;  /* 0x0000000616067210 */ /* 0x000fc60007ffe0ff */
[----:B------:R-:W2:Y:S04]  /*1ef20*/  SHFL.IDX PT, R3, R5, RZ, 0x181f ;  /* 0x00181fff05037589 */ /* 0x000ea800000e0000 */
[----:B------:R-:W3:Y:S04]  /*1ef30*/  SHFL.IDX PT, R11, R4, 0x1, 0x181f ;  /* 0x00381f00040b7f89 */ /* 0x000ee800000e0000 */
[----:B------:R-:W4:Y:S01]  /*1ef40*/  SHFL.IDX PT, R33, R5, 0x1, 0x181f ;  /* 0x00381f0005217f89 */ /* 0x000f2200000e0000 */
[----:B-1----:R-:W-:-:S05]  /*1ef50*/  IADD3 R2, P0, R35, R2, RZ ;  /* 0x0000000223027210 */ /* 0x002fca0007f1e0ff */
[----:B--2---:R-:W-:-:S05]  /*1ef60*/  IMAD.X R3, RZ, RZ, R3, P0 ;  /* 0x000000ffff037224 */ /* 0x004fca00000e0603 */
        /* <DEDUP_REMOVED lines=29> */
[----:B-1----:R-:W-:-:S04]  /*1f140*/  IADD3 R2, P0, R35, R2, RZ ;  /* 0x0000000223027210 */ /* 0x002fc80007f1e0ff */
[----:B------:R-:W-:-:S05]  /*1f150*/  IADD3.X R3, RZ, R33, RZ, P0, !PT ;  /* 0x00000021ff037210 */ /* 0x000fca00007fe4ff */
        /* <DEDUP_REMOVED lines=8> */
[----:B------:R1:W-:Y:S04]  /*1f1e0*/  LDGSTS.E.BYPASS.LTC128B.128 [R6+0xe400], desc[UR36][R2.64], !P2 ;  /* 0x0e40000002067fae */ /* 0x0003e8000d101d64 */
[----:B-1----:R1:W2:Y:S02]  /*1f1f0*/  SHFL.IDX PT, R2, R17, 0x1, 0x181f ;  /* 0x00381f0011027f89 */ /* 0x0022a400000e0000 */
.L_x_8349:
[----:B--2---:R-:W-:-:S05]  /*1f200*/  IADD3 R2, P0, R35, R2, RZ ;  /* 0x0000000223027210 */ /* 0x004fca0007f1e0ff */
[----:B------:R-:W-:Y:S01]  /*1f210*/  IMAD.X R3, RZ, RZ, R20, P0 ;  /* 0x000000ffff037224 */ /* 0x000fe200000e0614 */
[----:B------:R-:W-:-:S04]  /*1f220*/  PLOP3.LUT P0, PT, PT, PT, PT, 0x80, 0x0 ;  /* 0x000000000000781c */ /* 0x000fc80003f0f070 */
[----:B------:R-:W-:Y:S01]  /*1f230*/  @!PT LDS RZ, [RZ] ;  /* 0x00000000fffff984 */ /* 0x000fe20000000800 */
[----:B------:R-:W-:Y:S01]  /*1f240*/  @!PT LDS RZ, [RZ] ;  /* 0x00000000fffff984 */ /* 0x000fe20000000800 */
[----:B------:R-:W-:Y:S01]  /*1f250*/  @!PT LDS RZ, [RZ] ;  /* 0x00000000fffff984 */ /* 0x000fe20000000800 */
[----:B------:R2:W-:Y:S01]  /*1f260*/  LDGSTS.E.BYPASS.LTC128B.128 [R6+0xec00], desc[UR36][R2.64], !P2 ;  /* 0x0ec0000002067fae */ /* 0x0005e2000d101d64 */
[----:B------:R-:W-:-:S08]  /*1f270*/  NOP ;  /* 0x0000000000007918 */ /* 0x000fd00000000000 */
.L_x_8039:
[----:B------:R-:W-:Y:S02]  /*1f280*/  PLOP3.LUT P2, PT, P2, P0, PT, 0xa2, 0x0 ;  /* 0x000000000000781c */ /* 0x000fe40001741472 */
[----:B------:R-:W-:-:S08]  /*1f290*/  @P0 R2UR P2, UR4, R0 ;  /* 0x00000000000402ca */ /* 0x000fd00000040000 */
[----:B------:R-:W-:-:S05]  /*1f2a0*/  @P0 PLOP3.LUT P0, PT, P2, PT, PT, 0x80, 0x0 ;  /* 0x000000000000081c */ /* 0x000fca000170f070 */
[----:B------:R-:W-:Y:S01]  /*1f2b0*/  @!P2 SYNCS.ARRIVE.TRANS64.RED.A0T1 RZ, [UR4+0x22870], RZ ;  /* 0x022870ffffffa9a7 */ /* 0x000fe20008200404 */
[----:B------:R-:W-:Y:S07]  /*1f2c0*/  @!P2 ARRIVES.LDGSTSBAR.64.TRANSCNT [UR4+0x22870] ;  /* 0x02287000ff00a9b0 */ /* 0x000fee0008000a84 */
[----:B------:R-:W-:Y:S05]  /*1f2d0*/  @P0 BRA.U.ANY `(.L_x_8039) ;  /* 0xfffffffd00e80947 */ /* 0x000fea000393ffff */
[----:B------:R-:W-:Y:S01]  /*1f2e0*/  NOP ;  /* 0x0000000000007918 */ /* 0x000fe20000000000 */
[----:B--2---:R-:W2:Y:S02]  /*1f2f0*/  LDL R2, [R1+0x58] ;  /* 0x0000580001027983 */ /* 0x004ea40000100800 */
[----:B--2---:R-:W-:-:S13]  /*1f300*/  ISETP.NE.AND P3, PT, R2, 0x3, PT ;  /* 0x000000030200780c */ /* 0x004fda0003f65270 */
[----:B------:R-:W-:Y:S05]  /*1f310*/  @!P3 BRA `(.L_x_8040) ;  /* 0x000000000004b947 */ /* 0x000fea0003800000 */
[----:B------:R-:W-:Y:S01]  /*1f320*/  BPT.TRAP 0x1 ;  /* 0x000000040000795c */ /* 0x000fe20000300000 */
.L_x_8040:
[----:B------:R2:W-:Y:S01]  /*1f330*/  SYNCS.ARRIVE.TRANS64.A1T0 RZ, [R0+URZ+0x22870], RZ ;  /* 0x022870ff00ff79a7 */ /* 0x0005e2000810003f */
[----:B------:R-:W-:Y:S05]  /*1f340*/  @!P3 BRA `(.L_x_8041) ;  /* 0x000000000004b947 */ /* 0x000fea0003800000 */
[----:B------:R-:W-:Y:S01]  /*1f350*/  BPT.TRAP 0x1 ;  /* 0x000000040000795c */ /* 0x000fe20000300000 */
.L_x_8041:
[----:B------:R-:W3:Y:S01]  /*1f360*/  SYNCS.PHASECHK.TRANS64.TRYWAIT P0, [R0+URZ+0x22840], R32 ;  /* 0x02284020000075a7 */ /* 0x000ee2000800017f */
[----:B------:R-:W-:Y:S04]  /*1f370*/  BSSY B0, `(.L_x_8042) ;  /* 0x0000002000007945 */ /* 0x000fe80003800000 */
[----:B---3--:R-:W-:Y:S05]  /*1f380*/  @!P0 BRA `(.L_x_8043) ;  /* 0x00000094008c8947 */ /* 0x008fea0003800000 */
.L_x_8350:
[----:B------:R-:W-:Y:S05]  /*1f390*/  BSYNC B0 ;  /* 0x0000000000007941 */ /* 0x000fea0003800000 */
.L_x_8042:
[----:B------:R-:W-:Y:S01]  /*1f3a0*/  ULDC.64 UR4, c[0x0][0x310] ;  /* 0x0000c40000047ab9 */ /* 0x000fe20000000a00 */
[----:B------:R-:W-:Y:S01]  /*1f3b0*/  ULDC.64 UR6, c[0x0][0x300] ;  /* 0x0000c00000067ab9 */ /* 0x000fe20000000a00 */
[----:B------:R-:W-:Y:S01]  /*1f3c0*/  IMAD R4, R28, UR4, RZ ;  /* 0x000000041c047c24 */ /* 0x000fe2000f8e02ff */
[----:B------:R-:W4:Y:S01]  /*1f3d0*/  LDC R11, c[0x0][0x2f4] ;  /* 0x0000bd00ff0b7b82 */ /* 0x000f220000000800 */
[----:B------:R-:W-:-:S04]  /*1f3e0*/  IMAD.WIDE.U32 R2, R10, UR4, RZ ;  /* 0x000000040a027c25 */ /* 0x000fc8000f8e00ff */
[----:B------:R-:W-:Y:S02]  /*1f3f0*/  IMAD R4, R10, UR5, R4 ;  /* 0x000000050a047c24 */ /* 0x000fe4000f8e0204 */
[----:B------:R-:W-:Y:S02]  /*1f400*/  IMAD R31, R31, UR6, RZ ;  /* 0x000000061f1f7c24 */ /* 0x000fe4000f8e02ff */
[----:B------:R-:W-:Y:S02]  /*1f410*/  IMAD.IADD R3, R3, 0x1, R4 ;  /* 0x0000000103037824 */ /* 0x000fe400078e0204 */
[C---:B------:R-:W-:Y:S02]  /*1f420*/  IMAD R31, R8.reuse, UR7, R31 ;  /* 0x00000007081f7c24 */ /* 0x040fe4000f8e021f */
[----:B------:R-:W-:-:S04]  /*1f430*/  IMAD.WIDE.U32 R2, R8, UR6, R2 ;  /* 0x0000000608027c25 */ /* 0x000fc8000f8e0002 */
[----:B------:R-:W-:Y:S01]  /*1f440*/  IMAD R8, R29, UR4, RZ ;  /* 0x000000041d087c24 */ /* 0x000fe2000f8e02ff */
[----:B------:R-:W-:Y:S01]  /*1f450*/  MOV R4, R2 ;  /* 0x0000000200047202 */ /* 0x000fe20000000f00 */
[----:B------:R-:W-:Y:S02]  /*1f460*/  IMAD.IADD R5, R3, 0x1, R31 ;  /* 0x0000000103057824 */ /* 0x000fe400078e021f */
[C---:B------:R-:W-:Y:S02]  /*1f470*/  IMAD R8, R9.reuse, UR5, R8 ;  /* 0x0000000509087c24 */ /* 0x040fe4000f8e0208 */
[----:B------:R-:W-:Y:S01]  /*1f480*/  IMAD.WIDE.U32 R2, R9, UR4, RZ ;  /* 0x0000000409027c25 */ /* 0x000fe2000f8e00ff */
[----:B------:R-:W-:Y:S01]  /*1f490*/  ULDC.64 UR4, c[0x0][0x308] ;  /* 0x0000c20000047ab9 */ /* 0x000fe20000000a00 */
[----:B----4-:R-:W-:Y:S02]  /*1f4a0*/  ISETP.GE.AND P2, PT, R35, R11, PT ;  /* 0x0000000b2300720c */ /* 0x010fe40003f46270 */
[----:B------:R-:W-:-:S02]  /*1f4b0*/  IMAD.IADD R3, R3, 0x1, R8 ;  /* 0x0000000103037824 */ /* 0x000fc400078e0208 */
        /* <DEDUP_REMOVED lines=14> */
[----:B------:R-:W4:Y:S04]  /*1f5a0*/  SHFL.IDX PT, R2, R4, RZ, 0x181f ;  /* 0x00181fff04027589 */ /* 0x000f2800000e0000 */
[----:B------:R-:W5:Y:S04]  /*1f5b0*/  SHFL.IDX PT, R3, R5, RZ, 0x181f ;  /* 0x00181fff05037589 */ /* 0x000f6800000e0000 */
[----:B------:R-:W0:Y:S04]  /*1f5c0*/  SHFL.IDX PT, R10, R4, 0x1, 0x181f ;  /* 0x00381f00040a7f89 */ /* 0x000e2800000e0000 */
[----:B------:R-:W1:Y:S01]  /*1f5d0*/  SHFL.IDX PT, R9, R5, 0x1, 0x181f ;  /* 0x00381f0005097f89 */ /* 0x000e6200000e0000 */
[----:B----4-:R-:W-:-:S05]  /*1f5e0*/  IADD3 R2, P0, R35, R2, RZ ;  /* 0x0000000223027210 */ /* 0x010fca0007f1e0ff */
[----:B-----5:R-:W-:-:S05]  /*1f5f0*/  IMAD.X R3, RZ, RZ, R3, P0 ;  /* 0x000000ffff037224 */ /* 0x020fca00000e0603 */
[----:B------:R0:W-:Y:S02]  /*1f600*/  LDGSTS.E.BYPASS.LTC128B.128 [R6+0x18400], desc[UR36][R2.64], !P2 ;  /* 0x1840000002067fae */ /* 0x0001e4000d101d64 */
[C---:B0-----:R-:W-:Y:S02]  /*1f610*/  IADD3 R2, P0, R35.reuse, R10, RZ ;  /* 0x0000000a23027210 */ /* 0x041fe40007f1e0ff */
[----:B------:R-:W-:Y:S03]  /*1f620*/  SHFL.IDX PT, R10, R4, 0x7, 0x181f ;  /* 0x00f81f00040a7f89 */ /* 0x000fe600000e0000 */
[----:B-1----:R-:W-:Y:S02]  /*1f630*/  IMAD.X R3, RZ, RZ, R9, P0 ;  /* 0x000000ffff037224 */ /* 0x002fe400000e0609 */
[----:B------:R-:W-:Y:S04]  /*1f640*/  SHFL.IDX PT, R9, R5, 0x6, 0x181f ;  /* 0x00d81f0005097f89 */ /* 0x000fe800000e0000 */
        /* <DEDUP_REMOVED lines=8> */
[----:B0-----:R-:W-:-:S04]  /*1f6d0*/  IADD3 R2, P0, R35, R2, RZ ;  /* 0x0000000223027210 */ /* 0x001fc80007f1e0ff */
[----:B-1----:R-:W-:-:S05]  /*1f6e0*/  IADD3.X R3, RZ, R3, RZ, P0, !PT ;  /* 0x00000003ff037210 */ /* 0x002fca00007fe4ff */
        /* <DEDUP_REMOVED lines=12> */
[----:B------:R-:W-:Y:S04]  /*1f7b0*/  SHFL.IDX PT, R4, R8, RZ, 0x181f ;  /* 0x00181fff08047589 */ /* 0x000fe800000e0000 */
[----:B------:R-:W-:Y:S01]  /*1f7c0*/  SHFL.IDX PT, R8, R8, 0x1, 0x181f ;  /* 0x00381f0008087f89 */ /* 0x000fe200000e0000 */
[----:B0-----:R-:W-:-:S05]  /*1f7d0*/  IADD3 R2, P0, R35, R2, RZ ;  /* 0x0000000223027210 */ /* 0x001fca0007f1e0ff */
[----:B------:R-:W-:-:S05]  /*1f7e0*/  IMAD.X R3, RZ, RZ, R9, P0 ;  /* 0x000000ffff037224 */ /* 0x000fca00000e0609 */
[----:B------:R0:W-:Y:S04]  /*1f7f0*/  LDGSTS.E.BYPASS.LTC128B.128 [R6+0x1b400], desc[UR36][R2.64], !P2 ;  /* 0x1b40000002067fae */ /* 0x0001e8000d101d64 */
[----:B0-----:R-:W0:Y:S01]  /*1f800*/  SHFL.IDX PT, R3, R5, 0x7, 0x181f ;  /* 0x00f81f0005037f89 */ /* 0x001e2200000e0000 */
[----:B------:R-:W-:-:S03]  /*1f810*/  IADD3 R2, P0, R35, R10, RZ ;  /* 0x0000000a23027210 */ /* 0x000fc60007f1e0ff */
[----:B------:R-:W1:Y:S02]  /*1f820*/  SHFL.IDX PT, R5, R7, RZ, 0x181f ;  /* 0x00181fff07057589 */ /* 0x000e6400000e0000 */
[----:B0-----:R-:W-:-:S05]  /*1f830*/  IMAD.X R3, RZ, RZ, R3, P0 ;  /* 0x000000ffff037224 */ /* 0x001fca00000e0603 */
[----:B------:R1:W-:Y:S02]  /*1f840*/  LDGSTS.E.BYPASS.LTC128B.128 [R6+0x1bc00], desc[UR36][R2.64], !P2 ;  /* 0x1bc0000002067fae */ /* 0x0003e4000d101d64 */
[----:B-1----:R-:W-:-:S05]  /*1f850*/  IADD3 R2, P0, R35, R5, RZ ;  /* 0x0000000523027210 */ /* 0x002fca0007f1e0ff */
[----:B------:R-:W-:-:S05]  /*1f860*/  IMAD.X R3, RZ, RZ, R4, P0 ;  /* 0x000000ffff037224 */ /* 0x000fca00000e0604 */
[----:B------:R0:W-:Y:S04]  /*1f870*/  LDGSTS.E.BYPASS.LTC128B.128 [R6+0x1c400], desc[UR36][R2.64], !P2 ;  /* 0x1c40000002067fae */ /* 0x0001e8000d101d64 */
[----:B0-----:R0:W1:Y:S02]  /*1f880*/  SHFL.IDX PT, R2, R7, 0x1, 0x181f ;  /* 0x00381f0007027f89 */ /* 0x00106400000e0000 */
.L_x_8372:
[----:B-1----:R-:W-:-:S04]  /*1f890*/  IADD3 R2, P0, R35, R2, RZ ;  /* 0x0000000223027210 */ /* 0x002fc80007f1e0ff */
[----:B------:R-:W-:Y:S02]  /*1f8a0*/  IADD3.X R3, RZ, R8, RZ, P0, !PT ;  /* 0x00000008ff037210 */ /* 0x000fe400007fe4ff */
[----:B------:R-:W-:-:S03]  /*1f8b0*/  PLOP3.LUT P0, PT, PT, PT, PT, 0x80, 0x0 ;  /* 0x000000000000781c */ /* 0x000fc60003f0f070 */
[----:B------:R-:W-:Y:S01]  /*1f8c0*/  @!PT LDS RZ, [RZ] ;  /* 0x00000000fffff984 */ /* 0x000fe20000000800 */
[----:B------:R-:W-:Y:S01]  /*1f8d0*/  @!PT LDS RZ, [RZ] ;  /* 0x00000000fffff984 */ /* 0x000fe20000000800 */
[----:B------:R-:W-:Y:S01]  /*1f8e0*/  @!PT LDS RZ, [RZ] ;  /* 0x00000000fffff984 */ /* 0x000fe20000000800 */
[----:B------:R1:W-:Y:S01]  /*1f8f0*/  LDGSTS.E.BYPASS.LTC128B.128 [R6+0x1cc00], desc[UR36][R2.64], !P2 ;  /* 0x1cc0000002067fae */ /* 0x0003e2000d101d64 */
[----:B------:R-:W-:-:S09]  /*1f900*/  NOP ;  /* 0x0000000000007918 */ /* 0x000fd20000000000 */
.L_x_8045:
[----:B------:R-:W-:Y:S02]  /*1f910*/  PLOP3.LUT P2, PT, P2, P0, PT, 0xa2, 0x0 ;  /* 0x000000000000781c */ /* 0x000fe40001741472 */
[----:B------:R-:W-:-:S08]  /*1f920*/  @P0 R2UR P2, UR4, R0 ;  /* 0x00000000000402ca */ /* 0x000fd00000040000 */
[----:B------:R-:W-:-:S05]  /*1f930*/  @P0 PLOP3.LUT P0, PT, P2, PT, PT, 0x80, 0x0 ;  /* 0x000000000000081c */ /* 0x000fca000170f070 */
[----:B------:R-:W-:Y:S01]  /*1f940*/  @!P2 SYNCS.ARRIVE.TRANS64.RED.A0T1 RZ, [UR4+0x22830], RZ ;  /* 0x022830ffffffa9a7 */ /* 0x000fe20008200404 */
[----:B------:R-:W-:Y:S07]  /*1f950*/  @!P2 ARRIVES.LDGSTSBAR.64.TRANSCNT [UR4+0x22830] ;  /* 0x02283000ff00a9b0 */ /* 0x000fee0008000a84 */
[----:B------:R-:W-:Y:S05]  /*1f960*/  @P0 BRA.U.ANY `(.L_x_8045) ;  /* 0xfffffffd00e80947 */ /* 0x000fea000393ffff */
[----:B------:R-:W-:Y:S01]  /*1f970*/  NOP ;  /* 0x0000000000007918 */ /* 0x000fe20000000000 */
[----:B-1----:R-:W4:Y:S02]  /*1f980*/  LDL R2, [R1+0x58] ;  /* 0x0000580001027983 */ /* 0x002f240000100800 */
[----:B----4-:R-:W-:-:S13]  /*1f990*/  ISETP.NE.AND P3, PT, R2, 0x3, PT ;  /* 0x000000030200780c */ /* 0x010fda0003f65270 */
[----:B------:R-:W-:Y:S05]  /*1f9a0*/  @!P3 BRA `(.L_x_8046) ;  /* 0x000000000004b947 */ /* 0x000fea0003800000 */
[----:B------:R-:W-:Y:S01]  /*1f9b0*/  BPT.TRAP 0x1 ;  /* 0x000000040000795c */ /* 0x000fe20000300000 */
.L_x_8046:
[----:B------:R-:W4:Y:S01]  /*1f9c0*/  LDL R2, [R1+0x3c] ;  /* 0x00003c0001027983 */ /* 0x000f220000100800 */
[----:B------:R1:W-:Y:S01]  /*1f9d0*/  SYNCS.ARRIVE.TRANS64.A1T0 RZ, [R0+URZ+0x22830], RZ ;  /* 0x022830ff00ff79a7 */ /* 0x0003e2000810003f */
[----:B----4-:R-:W-:-:S13]  /*1f9e0*/  ISETP.NE.AND P0, PT, R2, 0x3, PT ;  /* 0x000000030200780c */ /* 0x010fda0003f05270 */
[----:B-1----:R-:W-:Y:S05]  /*1f9f0*/  @!P0 BRA `(.L_x_8047) ;  /* 0x0000000000048947 */ /* 0x002fea0003800000 */
[----:B------:R-:W-:Y:S01]  /*1fa00*/  BPT.TRAP 0x1 ;  /* 0x000000040000795c */ /* 0x000fe20000300000 */
.L_x_8047:
[----:B--23--:R-:W-:Y:S01]  /*1fa10*/  LOP3.LUT R0, R26, 0x1, RZ, 0x3c, !PT ;  /* 0x000000011a007812 */ /* 0x00cfe200078e3cff */
[----:B------:R-:W-:Y:S01]  /*1fa20*/  IMAD R2, R21, 0x8, R22 ;  /* 0x0000000815027824 */ /* 0x000fe200078e0216 */
[----:B------:R-:W-:Y:S02]  /*1fa30*/  BSSY B0, `(.L_x_8048) ;  /* 0x0000004000007945 */ /* 0x000fe40003800000 */
[----:B------:R-:W-:-:S04]  /*1fa40*/  SHF.L.U32 R0, R0, 0x1f, RZ ;  /* 0x0000001f00007819 */ /* 0x000fc800000006ff */
[----:B------:R-:W1:Y:S02]  /*1fa50*/  SYNCS.PHASECHK.TRANS64.TRYWAIT P2, [R2+URZ+0x22870], R0 ;  /* 0x02287000020075a7 */ /* 0x000e64000804017f */
[----:B-1----:R-:W-:Y:S05]  /*1fa60*/  @!P2 BRA `(.L_x_8049) ;  /* 0x000000980098a947 */ /* 0x002fea0003800000 */
.L_x_8373:
[----:B------:R-:W-:Y:S05]  /*1fa70*/  BSYNC B0 ;  /* 0x0000000000007941 */ /* 0x000fea0003800000 */
.L_x_8048:
[----:B------:R-:W2:Y:S02]  /*1fa80*/  LDL R3, [R1+0x58] ;  /* 0x0000580001037983 */ /* 0x000ea40000100800 */
[----:B--2---:R-:W-:-:S13]  /*1fa90*/  ISETP.NE.AND P2, PT, R3, 0x3, PT ;  /* 0x000000030300780c */ /* 0x004fda0003f45270 */
[----:B------:R-:W-:Y:S05]  /*1faa0*/  @!P2 BRA `(.L_x_8050) ;  /* 0x000000000004a947 */ /* 0x000fea0003800000 */
[----:B------:R-:W-:Y:S01]  /*1fab0*/  BPT.TRAP 0x1 ;  /* 0x000000040000795c */ /* 0x000fe20000300000 */
.L_x_8050:
[----:B------:R-:W-:Y:S01]  /*1fac0*/  SHF.L.U32 R3, R26, 0x1f, RZ ;  /* 0x0000001f1a037819 */ /* 0x000fe200000006ff */
[----:B-1----:R-:W-:-:S03]  /*1fad0*/  IMAD R0, R21, 0x5000, RZ ;  /* 0x0000500015007824 */ /* 0x002fc600078e02ff */
[----:B------:R-:W1:Y:S02]  /*1fae0*/  SYNCS.PHASECHK.TRANS64.TRYWAIT P2, [R2+URZ+0x22860], R3 ;  /* 0x02286003020075a7 */ /* 0x000e64000804017f */
[----:B-1----:R-:W-:Y:S05]  /*1faf0*/  @!P2 BRA `(.L_x_8051) ;  /* 0x000000980088a947 */ /* 0x002fea0003800000 */
.L_x_8374:
[----:B------:R-:W2:Y:S01]  /*1fb00*/  LDL R12, [R1+0x1c] ;  /* 0x00001c00010c7983 */ /* 0x000ea20000100800 */
[----:B-1----:R-:W-:Y:S01]  /*1fb10*/  LOP3.LUT R3, R0, R27, RZ, 0xfc, !PT ;  /* 0x0000001b00037212 */ /* 0x002fe200078efcff */
[----:B------:R-:W-:Y:S05]  /*1fb20*/  WARPSYNC.ALL ;  /* 0x0000000000007948 */ /* 0x000fea0003800000 */
[----:B------:R-:W-:Y:S01]  /*1fb30*/  IMAD.IADD R3, R22, 0x1, R3 ;  /* 0x0000000116037824 */ /* 0x000fe200078e0203 */
[----:B------:R-:W-:Y:S01]  /*1fb40*/  LOP3.LUT R17, R24, 0x1800, RZ, 0xfc, !PT ;  /* 0x0000180018117812 */ /* 0x000fe200078efcff */
[----:B------:R-:W3:Y:S04]  /*1fb50*/  LDL R20, [R1+0x58] ;  /* 0x0000580001147983 */ /* 0x000ee80000100800 */
[----:B------:R-:W1:Y:S02]  /*1fb60*/  LDSM.16.MT88.4 R8, [R3+0xa400] ;  /* 0x00a400000308783b */ /* 0x000e640000004200 */
[----:B-1----:R-:W-:-:S02]  /*1fb70*/  PRMT R4, R8, 0x6420, R9 ;  /* 0x0000642008047816 */ /* 0x002fc40000000009 */
[----:B------:R-:W-:Y:S02]  /*1fb80*/  PRMT R5, R8, 0x7531, R9 ;  /* 0x0000753108057816 */ /* 0x000fe40000000009 */
[C-C-:B------:R-:W-:Y:S02]  /*1fb90*/  PRMT R6, R10.reuse, 0x6420, R11.reuse ;  /* 0x000064200a067816 */ /* 0x140fe4000000000b */
[----:B0-----:R-:W-:Y:S02]  /*1fba0*/  PRMT R7, R10, 0x7531, R11 ;  /* 0x000075310a077816 */ /* 0x001fe4000000000b */
[----:B--2---:R-:W-:Y:S02]  /*1fbb0*/  IADD3 R3, R22, R12, R0 ;  /* 0x0000000c16037210 */ /* 0x004fe40007ffe000 */
[----:B------:R-:W-:-:S03]  /*1fbc0*/  LOP3.LUT R12, R0, R24, RZ, 0xfc, !PT ;  /* 0x00000018000c7212 */ /* 0x000fc600078efcff */
[----:B------:R-:W0:Y:S02]  /*1fbd0*/  LDSM.16.MT88.4 R8, [R3+0xa400] ;  /* 0x00a400000308783b */ /* 0x000e240000004200 */
[----:B------:R-:W-:-:S05]  /*1fbe0*/  IMAD.IADD R12, R23, 0x1, R12 ;  /* 0x00000001170c7824 */ /* 0x000fca00078e020c */
[----:B------:R1:W-:Y:S02]  /*1fbf0*/  STSM.16.M88.4 [R12], R4 ;  /* 0x000000040c007844 */ /* 0x0003e40000000200 */
[----:B-1----:R-:W-:-:S05]  /*1fc00*/  LOP3.LUT R4, R0, 0x800, R24, 0xfe, !PT ;  /* 0x0000080000047812 */ /* 0x002fca00078efe18 */
[----:B------:R-:W-:Y:S01]  /*1fc10*/  IMAD.IADD R4, R23, 0x1, R4 ;  /* 0x0000000117047824 */ /* 0x000fe200078e0204 */
[C-C-:B0-----:R-:W-:Y:S02]  /*1fc20*/  PRMT R12, R8.reuse, 0x6420, R9.reuse ;  /* 0x00006420080c7816 */ /* 0x141fe40000000009 */
[----:B------:R-:W-:Y:S02]  /*1fc30*/  PRMT R13, R8, 0x7531, R9 ;  /* 0x00007531080d7816 */ /* 0x000fe40000000009 */
[C-C-:B------:R-:W-:Y:S02]  /*1fc40*/  PRMT R14, R10.reuse, 0x6420, R11.reuse ;  /* 0x000064200a0e7816 */ /* 0x140fe4000000000b */
[----:B------:R-:W-:-:S05]  /*1fc50*/  PRMT R15, R10, 0x7531, R11 ;  /* 0x000075310a0f7816 */ /* 0x000fca000000000b */
[----:B------:R0:W-:Y:S02]  /*1fc60*/  STSM.16.M88.4 [R4], R12 ;  /* 0x0000000c04007844 */ /* 0x0001e40000000200 */
[----:B0-----:R-:W-:-:S05]  /*1fc70*/  VIADD R12, R0, 0x1000 ;  /* 0x00001000000c7836 */ /* 0x001fca0000000000 */
[C---:B------:R-:W-:Y:S02]  /*1fc80*/  LOP3.LUT R4, R12.reuse, R27, RZ, 0xfc, !PT ;  /* 0x0000001b0c047212 */ /* 0x040fe400078efcff */
[----:B------:R-:W-:Y:S02]  /*1fc90*/  LOP3.LUT R12, R12, R24, RZ, 0xfc, !PT ;  /* 0x000000180c0c7212 */ /* 0x000fe400078efcff */
[----:B------:R-:W-:-:S03]  /*1fca0*/  IADD3 R4, R22, R4, RZ ;  /* 0x0000000416047210 */ /* 0x000fc60007ffe0ff */
[----:B------:R-:W-:Y:S02]  /*1fcb0*/  IMAD.IADD R12, R23, 0x1, R12 ;  /* 0x00000001170c7824 */ /* 0x000fe400078e020c */
[----:B------:R-:W0:Y:S02]  /*1fcc0*/  LDSM.16.MT88.4 R8, [R4+0xa400] ;  /* 0x00a400000408783b */ /* 0x000e240000004200 */
[C-C-:B0-----:R-:W-:Y:S02]  /*1fcd0*/  PRMT R4, R8.reuse, 0x6420, R9.reuse ;  /* 0x0000642008047816 */ /* 0x141fe40000000009 */
[----:B------:R-:W-:Y:S02]  /*1fce0*/  PRMT R5, R8, 0x7531, R9 ;  /* 0x0000753108057816 */ /* 0x000fe40000000009 */
[C-C-:B------:R-:W-:Y:S02]  /*1fcf0*/  PRMT R6, R10.reuse, 0x6420, R11.reuse ;  /* 0x000064200a067816 */ /* 0x140fe4000000000b */
[----:B------:R-:W-:-:S02]  /*1fd00*/  PRMT R7, R10, 0x7531, R11 ;  /* 0x000075310a077816 */ /* 0x000fc4000000000b */
[----:B------:R-:W0:Y:S04]  /*1fd10*/  LDSM.16.MT88.4 R8, [R3+0xb400] ;  /* 0x00b400000308783b */ /* 0x000e280000004200 */
[----:B------:R1:W-:Y:S02]  /*1fd20*/  STSM.16.M88.4 [R12], R4 ;  /* 0x000000040c007844 */ /* 0x0003e40000000200 */
[----:B-1----:R-:W-:Y:S02]  /*1fd30*/  IADD3 R4, R23, R17, R0 ;  /* 0x0000001117047210 */ /* 0x002fe40007ffe000 */
[----:B------:R-:W-:Y:S02]  /*1fd40*/  LOP3.LUT R17, R24, 0x2800, RZ, 0xfc, !PT ;  /* 0x0000280018117812 */ /* 0x000fe400078efcff */
[----:B0-----:R-:W-:-:S02]  /*1fd50*/  PRMT R12, R8, 0x6420, R9 ;  /* 0x00006420080c7816 */ /* 0x001fc40000000009 */
[----:B------:R-:W-:Y:S02]  /*1fd60*/  PRMT R13, R8, 0x7531, R9 ;  /* 0x00007531080d7816 */ /* 0x000fe40000000009 */
[C-C-:B------:R-:W-:Y:S02]  /*1fd70*/  PRMT R14, R10.reuse, 0x6420, R11.reuse ;  /* 0x000064200a0e7816 */ /* 0x140fe4000000000b */
[----:B------:R-:W-:-:S05]  /*1fd80*/  PRMT R15, R10, 0x7531, R11 ;  /* 0x000075310a0f7816 */ /* 0x000fca000000000b */
        /* <DEDUP_REMOVED lines=13> */
[----:B-1----:R-:W-:-:S02]  /*1fe60*/  IADD3 R4, R23, R17, R0 ;  /* 0x0000001117047210 */ /* 0x002fc40007ffe000 */
        /* <DEDUP_REMOVED lines=9> */
[----:B------:R-:W-:Y:S02]  /*1ff00*/  LOP3.LUT R12, R12, R24, RZ, 0xfc, !PT ;  /* 0x000000180c0c7212 */ /* 0x000fe400078efcff */
[----:B------:R-:W-:Y:S02]  /*1ff10*/  LOP3.LUT R17, R24, 0x3800, RZ, 0xfc, !PT ;  /* 0x0000380018117812 */ /* 0x000fe400078efcff */
[C-C-:B0-----:R-:W-:Y:S02]  /*1ff20*/  PRMT R4, R8.reuse, 0x6420, R9.reuse ;  /* 0x0000642008047816 */ /* 0x141fe40000000009 */
[----:B------:R-:W-:Y:S02]  /*1ff30*/  PRMT R5, R8, 0x7531, R9 ;  /* 0x0000753108057816 */ /* 0x000fe40000000009 */
[C-C-:B------:R-:W-:Y:S02]  /*1ff40*/  PRMT R6, R10.reuse, 0x6420, R11.reuse ;  /* 0x000064200a067816 */ /* 0x140fe4000000000b */
[----:B------:R-:W-:-:S02]  /*1ff50*/  PRMT R7, R10, 0x7531, R11 ;  /* 0x000075310a077816 */ /* 0x000fc4000000000b */
[----:B------:R-:W0:Y:S01]  /*1ff60*/  LDSM.16.MT88.4 R8, [R3+0xd400] ;  /* 0x00d400000308783b */ /* 0x000e220000004200 */
[----:B------:R-:W-:-:S05]  /*1ff70*/  IMAD.IADD R12, R23, 0x1, R12 ;  /* 0x00000001170c7824 */ /* 0x000fca00078e020c */
[----:B------:R1:W-:Y:S02]  /*1ff80*/  STSM.16.M88.4 [R12], R4 ;  /* 0x000000040c007844 */ /* 0x0003e40000000200 */
[----:B-1----:R-:W-:Y:S02]  /*1ff90*/  IADD3 R4, R23, R17, R0 ;  /* 0x0000001117047210 */ /* 0x002fe40007ffe000 */
        /* <DEDUP_REMOVED lines=9> */
[----:B------:R-:W-:Y:S02]  /*20030*/  LOP3.LUT R12, R12, R24, RZ, 0xfc, !PT ;  /* 0x000000180c0c7212 */ /* 0x000fe400078efcff */
[----:B---3--:R-:W-:Y:S02]  /*20040*/  ISETP.NE.AND P2, PT, R20, 0x3, PT ;  /* 0x000000031400780c */ /* 0x008fe40003f45270 */
[C-C-:B0-----:R-:W-:Y:S02]  /*20050*/  PRMT R4, R8.reuse, 0x6420, R9.reuse ;  /* 0x0000642008047816 */ /* 0x141fe40000000009 */
[----:B------:R-:W-:Y:S02]  /*20060*/  PRMT R5, R8, 0x7531, R9 ;  /* 0x0000753108057816 */ /* 0x000fe40000000009 */
[C-C-:B------:R-:W-:Y:S02]  /*20070*/  PRMT R6, R10.reuse, 0x6420, R11.reuse ;  /* 0x000064200a067816 */ /* 0x140fe4000000000b */
[----:B------:R-:W-:-:S02]  /*20080*/  PRMT R7, R10, 0x7531, R11 ;  /* 0x000075310a077816 */ /* 0x000fc4000000000b */
[----:B------:R-:W0:Y:S01]  /*20090*/  LDSM.16.MT88.4 R8, [R3+0xe400] ;  /* 0x00e400000308783b */ /* 0x000e220000004200 */
[----:B------:R-:W-:Y:S01]  /*200a0*/  IMAD.IADD R12, R23, 0x1, R12 ;  /* 0x00000001170c7824 */ /* 0x000fe200078e020c */
[----:B------:R-:W-:-:S04]  /*200b0*/  LOP3.LUT R17, R24, 0x4800, RZ, 0xfc, !PT ;  /* 0x0000480018117812 */ /* 0x000fc800078efcff */
[----:B------:R0:W-:Y:S01]  /*200c0*/  STSM.16.M88.4 [R12], R4 ;  /* 0x000000040c007844 */ /* 0x0001e20000000200 */
[----:B------:R-:W-:Y:S02]  /*200d0*/  IADD3 R0, R23, R17, R0 ;  /* 0x0000001117007210 */ /* 0x000fe40007ffe000 */
[C-C-:B0-----:R-:W-:Y:S02]  /*200e0*/  PRMT R4, R8.reuse, 0x6420, R9.reuse ;  /* 0x0000642008047816 */ /* 0x141fe40000000009 */
[----:B------:R-:W-:Y:S02]  /*200f0*/  PRMT R5, R8, 0x7531, R9 ;  /* 0x0000753108057816 */ /* 0x000fe40000000009 */
        /* <DEDUP_REMOVED lines=11> */
.L_x_8052:
[----:B-1----:R1:W-:Y:S01]  /*201b0*/  SYNCS.ARRIVE.TRANS64.A1T0 RZ, [R2+URZ+0x22850], RZ ;  /* 0x022850ff02ff79a7 */ /* 0x0023e2000810003f */
[----:B------:R-:W-:Y:S06]  /*201c0*/  BAR.SYNC.DEFER_BLOCKING 0x2, 0x80 ;  /* 0x0082000000007b1d */ /* 0x000fec0000010000 */
[----:B------:R-:W-:Y:S05]  /*201d0*/  @!P0 BRA `(.L_x_8053) ;  /* 0x0000000000048947 */ /* 0x000fea0003800000 */
[----:B------:R-:W-:Y:S01]  /*201e0*/  BPT.TRAP 0x1 ;  /* 0x000000040000795c */ /* 0x000fe20000300000 */
.L_x_8053:
[----:B0-----:R-:W2:Y:S01]  /*201f0*/  LDL R0, [R1+0x18] ;  /* 0x0000180001007983 */ /* 0x001ea20000100800 */
[----:B-1----:R-:W-:Y:S01]  /*20200*/  VIADD R2, R2, 0x22880 ;  /* 0x0002288002027836 */ /* 0x002fe20000000000 */
[----:B------:R-:W-:Y:S02]  /*20210*/  MOV R21, R34 ;  /* 0x0000002200157202 */ /* 0x000fe40000000f00 */
[----:B------:R3:W5:Y:S02]  /*20220*/  LDL R26, [R1+0x4] ;  /* 0x00000400011a7983 */ /* 0x0007640000100800 */
[----:B--2---:R-:W-:-:S04]  /*20230*/  PRMT R2, R0, 0x654, R2 ;  /* 0x0000065400027816 */ /* 0x004fc80000000002 */
[----:B------:R3:W-:Y:S01]  /*20240*/  SYNCS.ARRIVE.TRANS64.RED.A1T0 RZ, [R2+URZ], RZ ;  /* 0x000000ff02ff79a7 */ /* 0x0007e2000810043f */
[----:B------:R-:W-:Y:S05]  /*20250*/  @P1 BRA `(.L_x_8054) ;  /* 0xffffffe400641947 */ /* 0x000fea000383ffff */
.L_x_8034:
[----:B0-----:R-:W3:Y:S02]  /*20260*/  S2R R0, SR_TID.X ;  /* 0x0000000000007919 */ /* 0x001ee40000002100 */
[----:B---3--:R-:W-:Y:S02]  /*20270*/  LOP3.LUT R2, R0, 0x7f, RZ, 0xc0, !PT ;  /* 0x0000007f00027812 */ /* 0x008fe400078ec0ff */
[----:B------:R-:W2:Y:S01]  /*20280*/  LDL R0, [R1+0x3c] ;  /* 0x00003c0001007983 */ /* 0x000ea20000100800 */
[----:B------:R-:W-:Y:S01]  /*20290*/  BSSY B0, `(.L_x_8055) ;  /* 0x0000010000007945 */ /* 0x000fe20003800000 */
[----:B------:R-:W-:Y:S02]  /*202a0*/  ISETP.NE.AND P1, PT, R2, RZ, PT ;  /* 0x000000ff0200720c */ /* 0x000fe40003f25270 */
[----:B--2---:R-:W-:-:S11]  /*202b0*/  ISETP.NE.AND P0, PT, R0, 0x3, PT ;  /* 0x000000030000780c */ /* 0x004fd60003f05270 */
        /* <DEDUP_REMOVED lines=13> */
.L_x_8056:
[----:B------:R-:W-:Y:S05]  /*20390*/  BSYNC B0 ;  /* 0x0000000000007941 */ /* 0x000fea0003800000 */
.L_x_8055:
[----:B------:R-:W-:Y:S05]  /*203a0*/  @!P0 BRA `(.L_x_8057) ;  /* 0x0000000000048947 */ /* 0x000fea0003800000 */
[----:B------:R-:W-:Y:S01]  /*203b0*/  BPT.TRAP 0x1 ;  /* 0x000000040000795c */ /* 0x000fe20000300000 */
.L_x_8057:
[----:B------:R-:W2:Y:S01]  /*203c0*/  LDL R0, [R1+0x4] ;  /* 0x0000040001007983 */ /* 0x000ea20000100800 */
[----:B------:R-:W-:Y:S01]  /*203d0*/  BSSY B0, `(.L_x_8058) ;  /* 0x0000006000007945 */ /* 0x000fe20003800000 */
[----:B--2---:R-:W-:Y:S01]  /*203e0*/  LOP3.LUT R3, R0, 0x1, RZ, 0x3c, !PT ;  /* 0x0000000100037812 */ /* 0x004fe200078e3cff */
[----:B------:R-:W-:-:S03]  /*203f0*/  IMAD R0, R34, 0x8, R22 ;  /* 0x0000000822007824 */ /* 0x000fc600078e0216 */
[----:B------:R-:W-:-:S04]  /*20400*/  SHF.L.U32 R3, R3, 0x1f, RZ ;  /* 0x0000001f03037819 */ /* 0x000fc800000006ff */
[----:B------:R-:W0:Y:S02]  /*20410*/  SYNCS.PHASECHK.TRANS64.TRYWAIT P1, [R0+URZ+0x22870], R3 ;  /* 0x02287003000075a7 */ /* 0x000e24000802017f */
[----:B0-----:R-:W-:Y:S05]  /*20420*/  @!P1 BRA `(.L_x_8059) ;  /* 0x0000009000509947 */ /* 0x001fea0003800000 */
.L_x_8375:
[----:B------:R-:W-:Y:S05]  /*20430*/  BSYNC B0 ;  /* 0x0000000000007941 */ /* 0x000fea0003800000 */
.L_x_8058:
[----:B------:R-:W2:Y:S02]  /*20440*/  LDL R2, [R1+0x58] ;  /* 0x0000580001027983 */ /* 0x000ea40000100800 */
[----:B--2---:R-:W-:-:S13]  /*20450*/  ISETP.NE.AND P1, PT, R2, 0x3, PT ;  /* 0x000000030200780c */ /* 0x004fda0003f25270 */
[----:B------:R-:W-:Y:S05]  /*20460*/  @!P1 BRA `(.L_x_8060) ;  /* 0x0000000000049947 */ /* 0x000fea0003800000 */
[----:B------:R-:W-:Y:S01]  /*20470*/  BPT.TRAP 0x1 ;  /* 0x000000040000795c */ /* 0x000fe20000300000 */
.L_x_8060:
[----:B------:R-:W0:Y:S02]  /*20480*/  LDL R2, [R1+0x4] ;  /* 0x0000040001027983 */ /* 0x000e240000100800 */
[----:B0-----:R-:W-:-:S04]  /*20490*/  SHF.L.U32 R3, R2, 0x1f, RZ ;  /* 0x0000001f02037819 */ /* 0x001fc800000006ff */
[----:B------:R-:W0:Y:S02]  /*204a0*/  SYNCS.PHASECHK.TRANS64.TRYWAIT P1, [R0+URZ+0x22860], R3 ;  /* 0x02286003000075a7 */ /* 0x000e24000802017f */
[----:B0-----:R-:W-:Y:S05]  /*204b0*/  @!P1 BRA `(.L_x_8061) ;  /* 0x0000009000409947 */ /* 0x001fea0003800000 */
.L_x_8376:
[----:B------:R-:W2:Y:S01]  /*204c0*/  LDL R2, [R1+0x1c] ;  /* 0x00001c0001027983 */ /* 0x000ea20000100800 */
[----:B0-----:R-:W-:Y:S01]  /*204d0*/  IMAD R3, R34, 0x5000, RZ ;  /* 0x0000500022037824 */ /* 0x001fe200078e02ff */
[----:B------:R-:W-:Y:S05]  /*204e0*/  WARPSYNC.ALL ;  /* 0x0000000000007948 */ /* 0x000fea0003800000 */
[C---:B------:R-:W-:Y:S02]  /*204f0*/  LOP3.LUT R5, R3.reuse, R27, RZ, 0xfc, !PT ;  /* 0x0000001b03057212 */ /* 0x040fe400078efcff */
[----:B------:R-:W-:Y:S02]  /*20500*/  LOP3.LUT R12, R3, R24, RZ, 0xfc, !PT ;  /* 0x00000018030c7212 */ /* 0x000fe400078efcff */
[----:B------:R-:W-:Y:S01]  /*20510*/  LOP3.LUT R18, R24, 0x1800, RZ, 0xfc, !PT ;  /* 0x0000180018127812 */ /* 0x000fe200078efcff */
[----:B------:R-:W-:-:S02]  /*20520*/  IMAD.IADD R13, R22, 0x1, R5 ;  /* 0x00000001160d7824 */ /* 0x000fc400078e0205 */
[----:B------:R-:W-:-:S03]  /*20530*/  IMAD.IADD R12, R23, 0x1, R12 ;  /* 0x00000001170c7824 */ /* 0x000fc600078e020c */
[----:B------:R-:W0:Y:S02]  /*20540*/  LDSM.16.MT88.4 R4, [R13+0xa400] ;  /* 0x00a400000d04783b */ /* 0x000e240000004200 */
[C-C-:B0-----:R-:W-:Y:S02]  /*20550*/  PRMT R8, R4.reuse, 0x6420, R5.reuse ;  /* 0x0000642004087816 */ /* 0x141fe40000000005 */
[----:B------:R-:W-:Y:S02]  /*20560*/  PRMT R9, R4, 0x7531, R5 ;  /* 0x0000753104097816 */ /* 0x000fe40000000005 */
[C-C-:B------:R-:W-:Y:S02]  /*20570*/  PRMT R10, R6.reuse, 0x6420, R7.reuse ;  /* 0x00006420060a7816 */ /* 0x140fe40000000007 */
[----:B------:R-:W-:Y:S02]  /*20580*/  PRMT R11, R6, 0x7531, R7 ;  /* 0x00007531060b7816 */ /* 0x000fe40000000007 */
[----:B--2---:R-:W-:-:S05]  /*20590*/  IADD3 R2, R22, R2, R3 ;  /* 0x0000000216027210 */ /* 0x004fca0007ffe003 */
[----:B------:R-:W0:Y:S04]  /*205a0*/  LDSM.16.MT88.4 R4, [R2+0xa400] ;  /* 0x00a400000204783b */ /* 0x000e280000004200 */
[----:B------:R0:W-:Y:S02]  /*205b0*/  STSM.16.M88.4 [R12], R8 ;  /* 0x000000080c007844 */ /* 0x0001e40000000200 */
[C-C-:B0-----:R-:W-:Y:S02]  /*205c0*/  PRMT R8, R4.reuse, 0x6420, R5.reuse ;  /* 0x0000642004087816 */ /* 0x141fe40000000005 */
[----:B------:R-:W-:Y:S02]  /*205d0*/  PRMT R9, R4, 0x7531, R5 ;  /* 0x0000753104097816 */ /* 0x000fe40000000005 */
[----:B------:R-:W-:-:S02]  /*205e0*/  LOP3.LUT R4, R3, 0x800, R24, 0xfe, !PT ;  /* 0x0000080003047812 */ /* 0x000fc400078efe18 */
[C-C-:B------:R-:W-:Y:S02]  /*205f0*/  PRMT R10, R6.reuse, 0x6420, R7.reuse ;  /* 0x00006420060a7816 */ /* 0x140fe40000000007 */
[----:B------:R-:W-:Y:S01]  /*20600*/  PRMT R11, R6, 0x7531, R7 ;  /* 0x00007531060b7816 */ /* 0x000fe20000000007 */
[----:B------:R-:W-:-:S05]  /*20610*/  IMAD.IADD R4, R23, 0x1, R4 ;  /* 0x0000000117047824 */ /* 0x000fca00078e0204 */
        /* <DEDUP_REMOVED lines=13> */
[C-C-:B0-----:R-:W-:Y:S02]  /*206f0*/  PRMT R8, R4.reuse, 0x6420, R5.reuse ;  /* 0x0000642004087816 */ /* 0x141fe40000000005 */
[----:B------:R-:W-:Y:S02]  /*20700*/  PRMT R9, R4, 0x7531, R5 ;  /* 0x0000753104097816 */ /* 0x000fe40000000005 */
[----:B------:R-:W-:-:S02]  /*20710*/  PRMT R10, R6, 0x6420, R7 ;  /* 0x00006420060a7816 */ /* 0x000fc40000000007 */
[----:B------:R-:W-:Y:S02]  /*20720*/  PRMT R11, R6, 0x7531, R7 ;  /* 0x00007531060b7816 */ /* 0x000fe40000000007 */
[----:B------:R-:W-:Y:S02]  /*20730*/  IADD3 R4, R23, R18, R3 ;  /* 0x0000001217047210 */ /* 0x000fe40007ffe003 */
[----:B------:R-:W-:-:S03]  /*20740*/  LOP3.LUT R18, R24, 0x2800, RZ, 0xfc, !PT ;  /* 0x0000280018127812 */ /* 0x000fc600078efcff */
        /* <DEDUP_REMOVED lines=14> */
[----:B------:R-:W-:Y:S02]  /*20830*/  PRMT R9, R4, 0x7531, R5 ;  /* 0x0000753104097816 */ /* 0x000fe40000000005 */
[----:B------:R-:W-:Y:S02]  /*20840*/  IADD3 R4, R23, R18, R3 ;  /* 0x0000001217047210 */ /* 0x000fe40007ffe003 */
[----:B------:R-:W2:Y:S01]  /*20850*/  LDL R18, [R1+0x58] ;  /* 0x0000580001127983 */ /* 0x000ea20000100800 */
        /* <DEDUP_REMOVED lines=8> */
[C-C-:B0-----:R-:W-:Y:S02]  /*208e0*/  PRMT R12, R4.reuse, 0x6420, R5.reuse ;  /* 0x00006420040c7816 */ /* 0x141fe40000000005 */
[----:B------:R-:W-:Y:S02]  /*208f0*/  PRMT R13, R4, 0x7531, R5 ;  /* 0x00007531040d7816 */ /* 0x000fe40000000005 */
[C-C-:B------:R-:W-:Y:S02]  /*20900*/  PRMT R14, R6.reuse, 0x6420, R7.reuse ;  /* 0x00006420060e7816 */ /* 0x140fe40000000007 */
[----:B------:R-:W-:Y:S02]  /*20910*/  PRMT R15, R6, 0x7531, R7 ;  /* 0x00007531060f7816 */ /* 0x000fe40000000007 */
[----:B------:R-:W0:Y:S01]  /*20920*/  LDSM.16.MT88.4 R4, [R2+0xd400] ;  /* 0x00d400000204783b */ /* 0x000e220000004200 */
[----:B------:R-:W-:Y:S01]  /*20930*/  IMAD.IADD R8, R23, 0x1, R8 ;  /* 0x0000000117087824 */ /* 0x000fe200078e0208 */
[----:B------:R-:W-:-:S04]  /*20940*/  LOP3.LUT R20, R24, 0x3800, RZ, 0xfc, !PT ;  /* 0x0000380018147812 */ /* 0x000fc800078efcff */
[----:B------:R0:W-:Y:S02]  /*20950*/  STSM.16.M88.4 [R8], R12 ;  /* 0x0000000c08007844 */ /* 0x0001e40000000200 */
[C-C-:B0-----:R-:W-:Y:S02]  /*20960*/  PRMT R8, R4.reuse, 0x6420, R5.reuse ;  /* 0x0000642004087816 */ /* 0x141fe40000000005 */
[----:B------:R-:W-:Y:S02]  /*20970*/  PRMT R9, R4, 0x7531, R5 ;  /* 0x0000753104097816 */ /* 0x000fe40000000005 */
[C-C-:B------:R-:W-:Y:S02]  /*20980*/  PRMT R10, R6.reuse, 0x6420, R7.reuse ;  /* 0x00006420060a7816 */ /* 0x140fe40000000007 */
[----:B------:R-:W-:Y:S02]  /*20990*/  PRMT R11, R6, 0x7531, R7 ;  /* 0x00007531060b7816 */ /* 0x000fe40000000007 */
[----:B------:R-:W-:-:S05]  /*209a0*/  IADD3 R4, R23, R20, R3 ;  /* 0x0000001417047210 */ /* 0x000fca0007ffe003 */
[----:B------:R0:W-:Y:S02]  /*209b0*/  STSM.16.M88.4 [R4], R8 ;  /* 0x0000000804007844 */ /* 0x0001e40000000200 */
[----:B0-----:R-:W-:-:S05]  /*209c0*/  VIADD R8, R3, 0x4000 ;  /* 0x0000400003087836 */ /* 0x001fca0000000000 */
[----:B------:R-:W-:-:S05]  /*209d0*/  LOP3.LUT R5, R8, R27, RZ, 0xfc, !PT ;  /* 0x0000001b08057212 */ /* 0x000fca00078efcff */
[----:B------:R-:W-:-:S05]  /*209e0*/  IMAD.IADD R17, R22, 0x1, R5 ;  /* 0x0000000116117824 */ /* 0x000fca00078e0205 */
[----:B------:R-:W0:Y:S01]  /*209f0*/  LDSM.16.MT88.4 R4, [R17+0xa400] ;  /* 0x00a400001104783b */ /* 0x000e220000004200 */
[----:B------:R-:W-:Y:S02]  /*20a00*/  LOP3.LUT R20, R24, 0x4800, RZ, 0xfc, !PT ;  /* 0x0000480018147812 */ /* 0x000fe400078efcff */
[----:B------:R-:W-:Y:S02]  /*20a10*/  LOP3.LUT R8, R8, R24, RZ, 0xfc, !PT ;  /* 0x0000001808087212 */ /* 0x000fe400078efcff */
[----:B------:R-:W-:-:S03]  /*20a20*/  IADD3 R3, R23, R20, R3 ;  /* 0x0000001417037210 */ /* 0x000fc60007ffe003 */
[----:B------:R-:W-:Y:S01]  /*20a30*/  IMAD.IADD R23, R23, 0x1, R8 ;  /* 0x0000000117177824 */ /* 0x000fe200078e0208 */
        /* <DEDUP_REMOVED lines=17> */
[----:B--2---:R-:W-:-:S13]  /*20b50*/  ISETP.NE.AND P1, PT, R18, 0x3, PT ;  /* 0x000000031200780c */ /* 0x004fda0003f25270 */
[----:B01----:R-:W-:Y:S05]  /*20b60*/  @!P1 BRA `(.L_x_8062) ;  /* 0x0000000000049947 */ /* 0x003fea0003800000 */
[----:B------:R-:W-:Y:S01]  /*20b70*/  BPT.TRAP 0x1 ;  /* 0x000000040000795c */ /* 0x000fe20000300000 */
.L_x_8062:
[----:B------:R0:W-:Y:S01]  /*20b80*/  SYNCS.ARRIVE.TRANS64.A1T0 RZ, [R0+URZ+0x22850], RZ ;  /* 0x022850ff00ff79a7 */ /* 0x0001e2000810003f */
[----:B------:R-:W-:Y:S06]  /*20b90*/  BAR.SYNC.DEFER_BLOCKING 0x2, 0x80 ;  /* 0x0082000000007b1d */ /* 0x000fec0000010000 */
[----:B------:R-:W-:Y:S05]  /*20ba0*/  @!P0 BRA `(.L_x_8063) ;  /* 0x0000000000048947 */ /* 0x000fea0003800000 */
[----:B------:R-:W-:Y:S01]  /*20bb0*/  BPT.TRAP 0x1 ;  /* 0x000000040000795c */ /* 0x000fe20000300000 */
.L_x_8063:
[----:B------:R-:W2:Y:S04]  /*20bc0*/  LDL R3, [R1+0x18] ;  /* 0x0000180001037983 */ /* 0x000ea80000100800 */
[----:B------:R-:W3:Y:S01]  /*20bd0*/  LDL.LU R2, [R1+0x4] ;  /* 0x0000040001027983 */ /* 0x000ee20000300800 */
[----:B0-----:R-:W-:Y:S01]  /*20be0*/  VIADD R0, R0, 0x22880 ;  /* 0x0002288000007836 */ /* 0x001fe20000000000 */
[----:B------:R-:W-:-:S04]  /*20bf0*/  IADD3 R34, R34, 0x1, RZ ;  /* 0x0000000122227810 */ /* 0x000fc80007ffe0ff */
[----:B------:R-:W-:-:S04]  /*20c00*/  ISETP.NE.AND P0, PT, R34, 0x2, PT ;  /* 0x000000022200780c */ /* 0x000fc80003f05270 */
[----:B------:R-:W-:Y:S02]  /*20c10*/  SEL R34, R34, RZ, P0 ;  /* 0x000000ff22227207 */ /* 0x000fe40000000000 */
[----:B--2---:R-:W-:-:S04]  /*20c20*/  PRMT R0, R3, 0x654, R0 ;  /* 0x0000065403007816 */ /* 0x004fc80000000000 */
[----:B------:R0:W-:Y:S02]  /*20c30*/  SYNCS.ARRIVE.TRANS64.RED.A1T0 RZ, [R0+URZ], RZ ;  /* 0x000000ff00ff79a7 */ /* 0x0001e4000810043f */
[----:B0-----:R-:W-:-:S04]  /*20c40*/  SEL R0, RZ, 0x1, P0 ;  /* 0x00000001ff007807 */ /* 0x001fc80000000000 */
[----:B---3--:R-:W-:-:S05]  /*20c50*/  LOP3.LUT R2, R2, R0, RZ, 0x3c, !PT ;  /* 0x0000000002027212 */ /* 0x008fca00078e3cff */
[----:B------:R2:W-:Y:S02]  /*20c60*/  STL [R1+0x4], R2 ;  /* 0x0000040201007387 */ /* 0x0005e40000100800 */
.L_x_8006:
[----:B------:R-:W-:-:S13]  /*20c70*/  LOP3.LUT P0, RZ, R25, 0x200, RZ, 0xc0, !PT ;  /* 0x0000020019ff7812 */ /* 0x000fda000780c0ff */
[----:B------:R-:W-:Y:S05]  /*20c80*/  @!P0 BRA `(.L_x_8064) ;  /* 0x0000000000288947 */ /* 0x000fea0003800000 */
[----:B------:R-:W-:Y:S05]  /*20c90*/  WARPSYNC.ALL ;  /* 0x0000000000007948 */ /* 0x000fea0003800000 */
[----:B------:R-:W3:Y:S08]  /*20ca0*/  S2UR UR4, SR_CgaCtaId ;  /* 0x00000000000479c3 */ /* 0x000ef00000008800 */
[----:B------:R-:W-:Y:S01]  /*20cb0*/  BAR.SYNC.DEFER_BLOCKING 0x5, 0x180 ;  /* 0x0146000000007b1d */ /* 0x000fe20000010000 */
[----:B------:R-:W-:Y:S01]  /*20cc0*/  MOV R22, 0x400 ;  /* 0x0000040000167802 */ /* 0x000fe20000000f00 */
[----:B---3--:R-:W-:-:S05]  /*20cd0*/  IMAD.U32 R0, RZ, RZ, UR4 ;  /* 0x00000004ff007e24 */ /* 0x008fca000f8e00ff */
[----:B------:R-:W-:Y:S01]  /*20ce0*/  LEA R22, R0, R22, 0x18 ;  /* 0x0000001600167211 */ /* 0x000fe200078ec0ff */
[----:B------:R3:W-:Y:S04]  /*20cf0*/  STL [R1+0x18], R0 ;  /* 0x0000180001007387 */ /* 0x0007e80000100800 */
[----:B------:R3:W4:Y:S01]  /*20d00*/  LDS.128 R16, [R22+0x228d0] ;  /* 0x0228d00016107984 */ /* 0x0007220000000c00 */
[----:B------:R-:W-:Y:S06]  /*20d10*/  BAR.ARV 0x4, 0x180 ;  /* 0x0106000000007b1d */ /* 0x000fec0000002000 */
[----:B------:R-:W-:Y:S05]  /*20d20*/  BRA `(.L_x_8065) ;  /* 0x0000000800d87947 */ /* 0x000fea0003800000 */
.L_x_8064:
[----:B------:R-:W3:Y:S01]  /*20d30*/  S2R R0, SR_TID.X ;  /* 0x0000000000007919 */ /* 0x000ee20000002100 */
[----:B------:R-:W-:Y:S01]  /*20d40*/  UMOV UR4, 0xffffffff ;  /* 0xffffffff00047882 */ /* 0x000fe20000000000 */
[----:B---3--:R-:W-:-:S04]  /*20d50*/  LOP3.LUT R10, R0, 0x1f, RZ, 0xc0, !PT ;  /* 0x0000001f000a7812 */ /* 0x008fc800078ec0ff */
[----:B------:R-:W-:Y:S01]  /*20d60*/  ISETP.NE.AND P0, PT, R10, 0x1f, PT ;  /* 0x0000001f0a00780c */ /* 0x000fe20003f05270 */
[----:B------:R-:W-:-:S12]  /*20d70*/  BRA.DIV UR4, `(.L_x_8066) ;  /* 0x0000008a04247947 */ /* 0x000fd8000b800000 */
[----:B------:R-:W-:Y:S01]  /*20d80*/  IMAD.IADD R9, R19, 0x1, R10 ;  /* 0x0000000113097824 */ /* 0x000fe200078e020a */
[----:B------:R-:W-:-:S04]  /*20d90*/  ULDC UR4, c[0x0][0xc3c] ;  /* 0x00030f0000047ab9 */ /* 0x000fc80000000800 */
[----:B------:R-:W-:-:S13]  /*20da0*/  ISETP.GE.OR P1, PT, R9, UR4, !P0 ;  /* 0x0000000409007c0c */ /* 0x000fda000c726670 */
[----:B--2---:R-:W2:Y:S08]  /*20db0*/  @!P1 LDC.64 R2, c[0x0][0xc80] ;  /* 0x00032000ff029b82 */ /* 0x004eb00000000a00 */
[----:B------:R-:W3:Y:S01]  /*20dc0*/  @!P1 LDC.64 R4, c[0x0][0xc78] ;  /* 0x00031e00ff049b82 */ /* 0x000ee20000000a00 */
[----:B--2---:R-:W-:-:S05]  /*20dd0*/  @!P1 IMAD.WIDE R2, R9, 0x4, R2 ;  /* 0x0000000409029825 */ /* 0x004fca00078e0202 */
[----:B-1----:R3:W2:Y:S02]  /*20de0*/  @!P1 LDG.E R7, desc[UR36][R2.64] ;  /* 0x0000002402079981 */ /* 0x0026a4000c1e1900 */
[----:B---3--:R-:W-:-:S05]  /*20df0*/  @!P1 IMAD.WIDE R2, R9, 0x4, R4 ;  /* 0x0000000409029825 */ /* 0x008fca00078e0204 */
[----:B------:R-:W3:Y:S01]  /*20e00*/  @!P1 LDG.E R5, desc[UR36][R2.64] ;  /* 0x0000002402059981 */ /* 0x000ee2000c1e1900 */
[----:B------:R-:W-:Y:S01]  /*20e10*/  IMAD.MOV.U32 R4, RZ, RZ, RZ ;  /* 0x000000ffff047224 */ /* 0x000fe200078e00ff */
[C---:B------:R-:W-:Y:S02]  /*20e20*/  ISETP.GE.U32.AND P2, PT, R10.reuse, 0x2, PT ;  /* 0x000000020a00780c */ /* 0x040fe40003f46070 */
[C---:B------:R-:W-:Y:S01]  /*20e30*/  ISETP.GE.U32.AND P3, PT, R10.reuse, 0x4, PT ;  /* 0x000000040a00780c */ /* 0x040fe20003f66070 */
[----:B------:R-:W-:Y:S01]  /*20e40*/  SHFL.IDX PT, R0, R16, RZ, 0x1f ;  /* 0x00001fff10007589 */ /* 0x000fe200000e0000 */
[C---:B------:R-:W-:Y:S02]  /*20e50*/  ISETP.GE.U32.AND P4, PT, R10.reuse, 0x8, PT ;  /* 0x000000080a00780c */ /* 0x040fe40003f86070 */
[----:B------:R-:W-:Y:S01]  /*20e60*/  ISETP.GE.U32.AND P5, PT, R10, 0x10, PT ;  /* 0x000000100a00780c */ /* 0x000fe20003fa6070 */
[----:B------:R1:W-:Y:S02]  /*20e70*/  SHFL.IDX PT, R6, R16, 0x1, 0x1f ;  /* 0x00201f0010067f89 */ /* 0x0003e400000e0000 */
[----:B-1----:R-:W-:Y:S01]  /*20e80*/  MOV R16, RZ ;  /* 0x000000ff00107202 */ /* 0x002fe20000000f00 */
[----:B--2---:R-:W-:-:S02]  /*20e90*/  @!P1 IMAD.MOV.U32 R4, RZ, RZ, R7 ;  /* 0x000000ffff049224 */ /* 0x004fc400078e0007 */
[----:B------:R-:W-:Y:S01]  /*20ea0*/  IMAD.MOV.U32 R7, RZ, RZ, RZ ;  /* 0x000000ffff077224 */ /* 0x000fe200078e00ff */
[----:B---3--:R-:W-:Y:S02]  /*20eb0*/  @!P1 MOV R7, R5 ;  /* 0x0000000500079202 */ /* 0x008fe40000000f00 */
        /* <DEDUP_REMOVED lines=18> */
.L_x_8386:
[----:B------:R-:W-:Y:S02]  /*20fe0*/  ULDC UR4, c[0x0][0xc38] ;  /* 0x00030e0000047ab9 */ /* 0x000fe40000000800 */
[----:B------:R-:W-:-:S04]  /*20ff0*/  IMAD.U32 R3, RZ, RZ, UR4 ;  /* 0x00000004ff037e24 */ /* 0x000fc8000f8e00ff */
[----:B0-2---:R-:W-:-:S04]  /*21000*/  IMAD R8, R14, R3, RZ ;  /* 0x000000030e087224 */ /* 0x005fc800078e02ff */
[----:B------:R-:W-:-:S05]  /*21010*/  IMAD.IADD R6, R6, 0x1, R8 ;  /* 0x0000000106067824 */ /* 0x000fca00078e0208 */
[----:B------:R-:W-:-:S13]  /*21020*/  ISETP.GT.AND P6, PT, R6, R0, PT ;  /* 0x000000000600720c */ /* 0x000fda0003fc4270 */
[----:B------:R-:W-:Y:S05]  /*21030*/  @P6 BRA `(.L_x_8067) ;  /* 0x0000000000a46947 */ /* 0x000fea0003800000 */
.L_x_8070:
[----:B01----:R-:W0:Y:S01]  /*21040*/  LDC R2, c[0x0][0xc3c] ;  /* 0x00030f00ff027b82 */ /* 0x003e220000000800 */
        /* <DEDUP_REMOVED lines=11> */
[----:B------:R-:W-:Y:S01]  /*21100*/  MOV R7, RZ ;  /* 0x000000ff00077202 */ /* 0x000fe20000000f00 */
        /* <DEDUP_REMOVED lines=22> */
.L_x_8394:
[----:B------:R-:W-:Y:S02]  /*21270*/  ULDC UR4, c[0x0][0xc38] ;  /* 0x00030e0000047ab9 */ /* 0x000fe40000000800 */
[----:B------:R-:W-:-:S05]  /*21280*/  MOV R3, UR4 ;  /* 0x0000000400037c02 */ /* 0x000fca0008000f00 */
[----:B-1----:R-:W-:-:S04]  /*21290*/  IMAD R8, R14, R3, RZ ;  /* 0x000000030e087224 */ /* 0x002fc800078e02ff */
[----:B------:R-:W-:-:S05]  /*212a0*/  IMAD.IADD R6, R8, 0x1, R6 ;  /* 0x0000000108067824 */ /* 0x000fca00078e0206 */
[----:B------:R-:W-:-:S13]  /*212b0*/  ISETP.GT.AND P6, PT, R6, R0, PT ;  /* 0x000000000600720c */ /* 0x000fda0003fc4270 */
[----:B------:R-:W-:Y:S05]  /*212c0*/  @!P6 BRA `(.L_x_8070) ;  /* 0xfffffffc005ce947 */ /* 0x000fea000383ffff */
.L_x_8067:
[----:B------:R-:W-:Y:S01]  /*212d0*/  IMAD.IADD R8, R6, 0x1, -R8 ;  /* 0x0000000106087824 */ /* 0x000fe200078e0a08 */
[----:B------:R-:W-:-:S03]  /*212e0*/  UMOV UR4, 0xffffffff ;  /* 0xffffffff00047882 */ /* 0x000fc60000000000 */
[----:B------:R-:W-:-:S05]  /*212f0*/  IMAD R5, R2, R3, R8 ;  /* 0x0000000302057224 */ /* 0x000fca00078e0208 */
[----:B------:R-:W-:Y:S01]  /*21300*/  ISETP.GT.AND P6, PT, R5, R0, PT ;  /* 0x000000000500720c */ /* 0x000fe20003fc4270 */
[----:B------:R-:W-:-:S12]  /*21310*/  BRA.DIV UR4, `(.L_x_8071) ;  /* 0x0000008a04bc7947 */ /* 0x000fd8000b800000 */
[----:B------:R-:W-:-:S04]  /*21320*/  VOTE.ANY R6, PT, !P6 ;  /* 0x0000000000067806 */ /* 0x000fc800070e0100 */
[----:B------:R-:W2:Y:S02]  /*21330*/  POPC R5, R6 ;  /* 0x0000000600057309 */ /* 0x000ea40000000000 */
[----:B--2---:R2:W3:Y:S04]  /*21340*/  SHFL.IDX PT, R4, R4, R5, 0x1f ;  /* 0x00001f0504047589 */ /* 0x0044e800000e0000 */
[----:B------:R2:W4:Y:S02]  /*21350*/  SHFL.IDX PT, R7, R7, R5, 0x1f ;  /* 0x00001f0507077589 */ /* 0x00052400000e0000 */
.L_x_8399:
[----:B------:R-:W-:-:S13]  /*21360*/  ISETP.NE.AND P0, PT, R6, RZ, PT ;  /* 0x000000ff0600720c */ /* 0x000fda0003f05270 */
[----:B------:R-:W-:Y:S05]  /*21370*/  @!P0 BRA `(.L_x_8072) ;  /* 0x0000000000108947 */ /* 0x000fea0003800000 */
[----:B------:R-:W-:Y:S01]  /*21380*/  UMOV UR4, 0xffffffff ;  /* 0xffffffff00047882 */ /* 0x000fe20000000000 */
[----:B------:R-:W-:Y:S02]  /*21390*/  VIADD R12, R5, 0xffffffff ;  /* 0xffffffff050c7836 */ /* 0x000fe40000000000 */
[----:B------:R-:W-:Y:S05]  /*213a0*/  BRA.DIV UR4, `(.L_x_8073) ;  /* 0x0000008a04f47947 */ /* 0x000fea000b800000 */
[----:B------:R0:W0:Y:S02]  /*213b0*/  SHFL.IDX PT, R16, R2, R12, 0x1f ;  /* 0x00001f0c02107589 */ /* 0x00002400000e0000 */
.L_x_8072:
[----:B0-----:R-:W-:Y:S01]  /*213c0*/  IMAD R16, R16, R3, R8 ;  /* 0x0000000310107224 */ /* 0x001fe200078e0208 */
[----:B---3--:R-:W-:Y:S01]  /*213d0*/  IABS R8, R4 ;  /* 0x0000000400087213 */ /* 0x008fe20000000000 */
[----:B------:R-:W-:Y:S01]  /*213e0*/  IMAD.IADD R19, R5, 0x1, R19 ;  /* 0x0000000105137824 */ /* 0x000fe200078e0213 */
[----:B-1----:R-:W-:Y:S01]  /*213f0*/  MOV R2, RZ ;  /* 0x000000ff00027202 */ /* 0x002fe20000000f00 */
[----:B------:R-:W-:Y:S01]  /*21400*/  IMAD.IADD R17, R0, 0x1, -R16 ;  /* 0x0000000100117824 */ /* 0x000fe200078e0a10 */
[----:B------:R-:W0:Y:S04]  /*21410*/  I2F.RP R6, R8 ;  /* 0x0000000800067306 */ /* 0x000e280000209400 */
[----:B------:R-:W-:-:S04]  /*21420*/  IABS R0, R17 ;  /* 0x0000001100007213 */ /* 0x000fc80000000000 */
[----:B0-----:R-:W0:Y:S02]  /*21430*/  MUFU.RCP R6, R6 ;  /* 0x0000000600067308 */ /* 0x001e240000001000 */
[----:B0-----:R-:W-:-:S06]  /*21440*/  VIADD R9, R6, 0xffffffe ;  /* 0x0ffffffe06097836 */ /* 0x001fcc0000000000 */
[----:B------:R-:W0:Y:S02]  /*21450*/  F2I.FTZ.U32.TRUNC.NTZ R3, R9 ;  /* 0x0000000900037305 */ /* 0x000e24000021f000 */
[----:B0-----:R-:W-:-:S04]  /*21460*/  IMAD.MOV R11, RZ, RZ, -R3 ;  /* 0x000000ffff0b7224 */ /* 0x001fc800078e0a03 */
[----:B------:R-:W-:-:S04]  /*21470*/  IMAD R11, R11, R8, RZ ;  /* 0x000000080b0b7224 */ /* 0x000fc800078e02ff */
[----:B------:R-:W-:Y:S01]  /*21480*/  IMAD.HI.U32 R2, R3, R11, R2 ;  /* 0x0000000b03027227 */ /* 0x000fe200078e0002 */
[----:B------:R-:W-:-:S05]  /*21490*/  IABS R3, R4 ;  /* 0x0000000400037213 */ /* 0x000fca0000000000 */
[----:B------:R-:W-:Y:S02]  /*214a0*/  IMAD.MOV R3, RZ, RZ, -R3 ;  /* 0x000000ffff037224 */ /* 0x000fe400078e0a03 */
[----:B------:R-:W-:-:S04]  /*214b0*/  IMAD.HI.U32 R6, R2, R0, RZ ;  /* 0x0000000002067227 */ /* 0x000fc800078e00ff */
[----:B------:R-:W-:Y:S01]  /*214c0*/  IMAD R3, R6, R3, R0 ;  /* 0x0000000306037224 */ /* 0x000fe200078e0200 */
[----:B----4-:R-:W-:-:S04]  /*214d0*/  IABS R0, R7 ;  /* 0x0000000700007213 */ /* 0x010fc80000000000 */
[----:B------:R-:W0:Y:S01]  /*214e0*/  I2F.RP R9, R0 ;  /* 0x0000000000097306 */ /* 0x000e220000209400 */
[----:B------:R-:W-:-:S13]  /*214f0*/  ISETP.GT.U32.AND P1, PT, R8, R3, PT ;  /* 0x000000030800720c */ /* 0x000fda0003f24070 */
[----:B------:R-:W-:Y:S01]  /*21500*/  @!P1 IMAD.IADD R3, R3, 0x1, -R8 ;  /* 0x0000000103039824 */ /* 0x000fe200078e0a08 */
[----:B0-----:R-:W0:Y:S01]  /*21510*/  MUFU.RCP R9, R9 ;  /* 0x0000000900097308 */ /* 0x001e220000001000 */
[----:B------:R-:W-:Y:S01]  /*21520*/  @!P1 VIADD R6, R6, 0x1 ;  /* 0x0000000106069836 */ /* 0x000fe20000000000 */
[----:B------:R-:W-:Y:S02]  /*21530*/  ISETP.NE.AND P1, PT, R4, RZ, PT ;  /* 0x000000ff0400720c */ /* 0x000fe40003f25270 */
[----:B------:R-:W-:Y:S01]  /*21540*/  ISETP.GE.U32.AND P0, PT, R3, R8, PT ;  /* 0x000000080300720c */ /* 0x000fe20003f06070 */
[----:B0-----:R-:W-:-:S12]  /*21550*/  VIADD R10, R9, 0xffffffe ;  /* 0x0ffffffe090a7836 */ /* 0x001fd80000000000 */
[----:B------:R-:W-:Y:S01]  /*21560*/  @P0 VIADD R6, R6, 0x1 ;  /* 0x0000000106060836 */ /* 0x000fe20000000000 */
[----:B------:R-:W0:Y:S02]  /*21570*/  F2I.FTZ.U32.TRUNC.NTZ R3, R10 ;  /* 0x0000000a00037305 */ /* 0x000e24000021f000 */
[----:B0-----:R-:W-:-:S04]  /*21580*/  IMAD.MOV R2, RZ, RZ, -R3 ;  /* 0x000000ffff027224 */ /* 0x001fc800078e0a03 */
[----:B------:R-:W-:Y:S01]  /*21590*/  IMAD R8, R2, R0, RZ ;  /* 0x0000000002087224 */ /* 0x000fe200078e02ff */
[----:B------:R-:W-:-:S05]  /*215a0*/  MOV R2, RZ ;  /* 0x000000ff00027202 */ /* 0x000fca0000000f00 */
[----:B------:R-:W-:Y:S01]  /*215b0*/  IMAD.HI.U32 R2, R3, R8, R2 ;  /* 0x0000000803027227 */ /* 0x000fe200078e0002 */
[----:B------:R-:W-:Y:S02]  /*215c0*/  LOP3.LUT R3, R17, R4, RZ, 0x3c, !PT ;  /* 0x0000000411037212 */ /* 0x000fe400078e3cff */
[----:B------:R-:W-:Y:S02]  /*215d0*/  IABS R8, R7 ;  /* 0x0000000700087213 */ /* 0x000fe40000000000 */
[----:B------:R-:W-:-:S03]  /*215e0*/  ISETP.GE.AND P2, PT, R3, RZ, PT ;  /* 0x000000ff0300720c */ /* 0x000fc60003f46270 */
[----:B------:R-:W-:-:S10]  /*215f0*/  IMAD.MOV R8, RZ, RZ, -R8 ;  /* 0x000000ffff087224 */ /* 0x000fd400078e0a08 */
[----:B------:R-:W-:Y:S01]  /*21600*/  @!P2 IMAD.MOV R6, RZ, RZ, -R6 ;  /* 0x000000ffff06a224 */ /* 0x000fe200078e0a06 */
[----:B------:R-:W-:-:S04]  /*21610*/  @!P1 LOP3.LUT R6, RZ, R4, RZ, 0x33, !PT ;  /* 0x00000004ff069212 */ /* 0x000fc800078e33ff */
[-C--:B------:R-:W-:Y:S01]  /*21620*/  IABS R3, R6.reuse ;  /* 0x0000000600037213 */ /* 0x080fe20000000000 */
[----:B------:R-:W-:-:S04]  /*21630*/  IMAD R4, R4, R6, RZ ;  /* 0x0000000604047224 */ /* 0x000fc800078e02ff */
[----:B------:R-:W-:Y:S01]  /*21640*/  IMAD.HI.U32 R2, R2, R3, RZ ;  /* 0x0000000302027227 */ /* 0x000fe200078e00ff */
[----:B------:R-:W-:-:S03]  /*21650*/  IADD3 R17, R17, -R4, RZ ;  /* 0x8000000411117210 */ /* 0x000fc60007ffe0ff */
[----:B------:R-:W-:-:S05]  /*21660*/  IMAD R3, R2, R8, R3 ;  /* 0x0000000802037224 */ /* 0x000fca00078e0203 */
[----:B------:R-:W-:-:S13]  /*21670*/  ISETP.GT.U32.AND P1, PT, R0, R3, PT ;  /* 0x000000030000720c */ /* 0x000fda0003f24070 */
[----:B------:R-:W-:Y:S01]  /*21680*/  @!P1 IMAD.IADD R3, R3, 0x1, -R0 ;  /* 0x0000000103039824 */ /* 0x000fe200078e0a00 */
[----:B------:R-:W-:Y:S02]  /*21690*/  @!P1 IADD3 R2, R2, 0x1, RZ ;  /* 0x0000000102029810 */ /* 0x000fe40007ffe0ff */
        /* <DEDUP_REMOVED lines=9> */
[----:B------:R-:W-:-:S04]  /*21730*/  IMAD R7, R7, 0x1000000, R2 ;  /* 0x0100000007077824 */ /* 0x000fc800078e0202 */
[----:B------:R-:W-:Y:S01]  /*21740*/  IMAD R18, R6, 0x10000, R7 ;  /* 0x0001000006127824 */ /* 0x000fe200078e0207 */
[----:B------:R-:W-:Y:S06]  /*21750*/  BRA `(.L_x_8074) ;  /* 0x00000000001c7947 */ /* 0x000fec0003800000 */
.L_x_8068:
[----:B------:R-:W-:Y:S01]  /*21760*/  UMOV UR4, URZ ;  /* 0x0000003f00047c82 */ /* 0x000fe20008000000 */
[----:B------:R-:W-:Y:S01]  /*21770*/  UMOV UR5, URZ ;  /* 0x0000003f00057c82 */ /* 0x000fe20008000000 */
[----:B------:R-:W-:Y:S01]  /*21780*/  ULDC UR6, c[0x0][0xc3c] ;  /* 0x00030f0000067ab9 */ /* 0x000fe20000000800 */
[----:B------:R-:W-:Y:S02]  /*21790*/  IMAD.MOV.U32 R16, RZ, RZ, R0 ;  /* 0x000000ffff107224 */ /* 0x000fe400078e0000 */
[----:B------:R-:W-:Y:S02]  /*217a0*/  IMAD.U32 R17, RZ, RZ, UR4 ;  /* 0x00000004ff117e24 */ /* 0x000fe4000f8e00ff */
[----:B------:R-:W-:Y:S02]  /*217b0*/  IMAD.U32 R18, RZ, RZ, UR5 ;  /* 0x00000005ff127e24 */ /* 0x000fe4000f8e00ff */
[----:B------:R-:W-:-:S07]  /*217c0*/  IMAD.U32 R19, RZ, RZ, UR6 ;  /* 0x00000006ff137e24 */ /* 0x000fce000f8e00ff */
.L_x_8074:
[----:B------:R0:W3:Y:S01]  /*217d0*/  LDL R2, [R1+0x18] ;  /* 0x0000180001027983 */ /* 0x0000e20000100800 */
[----:B------:R-:W1:Y:S01]  /*217e0*/  S2R R0, SR_TID.X ;  /* 0x0000000000007919 */ /* 0x000e620000002100 */
[----:B------:R-:W-:Y:S05]  /*217f0*/  WARPSYNC.ALL ;  /* 0x0000000000007948 */ /* 0x000fea0003800000 */
[----:B-1----:R-:W-:Y:S01]  /*21800*/  LOP3.LUT R0, R0, 0x1f, RZ, 0xc0, !PT ;  /* 0x0000001f00007812 */ /* 0x002fe200078ec0ff */
[----:B------:R-:W-:Y:S03]  /*21810*/  BAR.SYNC.DEFER_BLOCKING 0x4, 0x180 ;  /* 0x0106000000007b1d */ /* 0x000fe60000010000 */
[----:B------:R-:W-:-:S13]  /*21820*/  ISETP.NE.AND P0, PT, R0, RZ, PT ;  /* 0x000000ff0000720c */ /* 0x000fda0003f05270 */
[----:B------:R-:W-:Y:S01]  /*21830*/  @!P0 MOV R0, 0x400 ;  /* 0x0000040000008802 */ /* 0x000fe20000000f00 */
[----:B---3--:R-:W1:Y:S03]  /*21840*/  @!P0 S2R R2, SR_CgaCtaId ;  /* 0x0000000000028919 */ /* 0x008e660000008800 */
[----:B-1----:R-:W-:Y:S01]  /*21850*/  @!P0 LEA R22, R2, R0, 0x18 ;  /* 0x0000000002168211 */ /* 0x002fe200078ec0ff */
[----:B------:R0:W-:Y:S04]  /*21860*/  @!P0 STL [R1+0x18], R2 ;  /* 0x0000180201008387 */ /* 0x0001e80000100800 */
[----:B------:R0:W-:Y:S01]  /*21870*/  @!P0 STS.128 [R22+0x228d0], R16 ;  /* 0x0228d01016008388 */ /* 0x0001e20000000c00 */
[----:B------:R-:W-:Y:S06]  /*21880*/  BAR.ARV 0x5, 0x180 ;  /* 0x0146000000007b1d */ /* 0x000fec0000002000 */
.L_x_8065:
[----:B------:R-:W-:Y:S02]  /*21890*/  ULDC UR4, c[0x0][0xc3c] ;  /* 0x00030f0000047ab9 */ /* 0x000fe40000000800 */
[----:B----4-:R-:W-:-:S13]  /*218a0*/  ISETP.GE.AND P0, PT, R19, UR4, PT ;  /* 0x0000000413007c0c */ /* 0x010fda000bf06270 */
[----:B------:R-:W-:Y:S05]  /*218b0*/  @!P0 BRA `(.L_x_8075) ;  /* 0xffffff8c005c8947 */ /* 0x000fea000383ffff */
[----:B------:R-:W-:Y:S05]  /*218c0*/  BSYNC B7 ;  /* 0x0000000000077941 */ /* 0x000fea0003800000 */
.L_x_7965:
[----:B0--3--:R-:W3:Y:S01]  /*218d0*/  LDL.LU R0, [R1+0x4c] ;  /* 0x00004c0001007983 */ /* 0x009ee20000300800 */
[----:B------:R-:W-:Y:S01]  /*218e0*/  BSSY B0, `(.L_x_8076) ;  /* 0x000000b000007945 */ /* 0x000fe20003800000 */
[----:B--2---:R-:W0:Y:S01]  /*218f0*/  S2R R5, SR_CgaCtaId ;  /* 0x0000000000057919 */ /* 0x004e220000008800 */
[----:B---3--:R-:W-:-:S04]  /*21900*/  IADD3 R0, R0, 0x1, RZ ;  /* 0x0000000100007810 */ /* 0x008fc80007ffe0ff */
        /* <DEDUP_REMOVED lines=8> */
.L_x_8402:
[----:B------:R-:W-:Y:S05]  /*21990*/  BSYNC B0 ;  /* 0x0000000000007941 */ /* 0x000fea0003800000 */
.L_x_8076:
[----:B------:R-:W-:-:S03]  /*219a0*/  UMOV UR4, 0xffffffff ;  /* 0xffffffff00047882 */ /* 0x000fc60000000000 */
[----:B------:R-:W-:Y:S05]  /*219b0*/  BRA.DIV UR4, `(.L_x_8078) ;  /* 0x0000008604ac7947 */ /* 0x000fea000b800000 */
[----:B0-----:R-:W0:Y:S02]  /*219c0*/  S2R R0, SR_TID.X ;  /* 0x0000000000007919 */ /* 0x001e240000002100 */
[----:B0-----:R-:W-:-:S04]  /*219d0*/  SHF.R.U32.HI R0, RZ, 0x5, R0 ;  /* 0x00000005ff007819 */ /* 0x001fc80000011600 */
[----:B------:R-:W-:-:S05]  /*219e0*/  LOP3.LUT R0, R0, 0x3, RZ, 0xc0, !PT ;  /* 0x0000000300007812 */ /* 0x000fca00078ec0ff */
[----:B------:R0:W2:Y:S02]  /*219f0*/  SHFL.IDX PT, R14, R0, RZ, 0x1f ;  /* 0x00001fff000e7589 */ /* 0x0000a400000e0000 */
.L_x_8405:
[----:B--2---:R-:W-:-:S13]  /*21a00*/  ISETP.NE.AND P0, PT, R14, RZ, PT ;  /* 0x000000ff0e00720c */ /* 0x004fda0003f05270 */
[----:B------:R-:W-:Y:S05]  /*21a10*/  @P0 BRA `(.L_x_7781) ;  /* 0x0000000000b00947 */ /* 0x000fea0003800000 */
[----:B------:R-:W-:-:S03]  /*21a20*/  UMOV UR4, 0xffffffff ;  /* 0xffffffff00047882 */ /* 0x000fc60000000000 */
[----:B------:R-:W-:Y:S05]  /*21a30*/  BRA.DIV UR4, `(.L_x_8079) ;  /* 0x0000008604c07947 */ /* 0x000fea000b800000 */
[----:B------:R-:W-:-:S13]  /*21a40*/  ELECT P6, URZ, PT ;  /* 0x00000000003f782f */ /* 0x000fda00038c0000 */
.L_x_8408:
[----:B------:R-:W-:Y:S05]  /*21a50*/  @!P6 BRA `(.L_x_7781) ;  /* 0x0000000000a0e947 */ /* 0x000fea0003800000 */
[----:B0-----:R-:W2:Y:S02]  /*21a60*/  LDL.LU R0, [R1+0x20] ;  /* 0x0000200001007983 */ /* 0x001ea40000300800 */
[----:B--2---:R-:W-:-:S04]  /*21a70*/  LOP3.LUT R0, R0, 0x2, RZ, 0xfc, !PT ;  /* 0x0000000200007812 */ /* 0x004fc800078efcff */
[----:B------:R-:W-:-:S13]  /*21a80*/  ISETP.NE.AND P0, PT, R0, 0x3, PT ;  /* 0x000000030000780c */ /* 0x000fda0003f05270 */
[----:B------:R-:W-:Y:S05]  /*21a90*/  @!P0 BRA `(.L_x_8080) ;  /* 0x0000000000048947 */ /* 0x000fea0003800000 */
[----:B------:R-:W-:Y:S01]  /*21aa0*/  BPT.TRAP 0x1 ;  /* 0x000000040000795c */ /* 0x000fe20000300000 */
.L_x_8080:
[----:B------:R-:W2:Y:S01]  /*21ab0*/  LDL R0, [R1+0x4] ;  /* 0x0000040001007983 */ /* 0x000ea20000100800 */
[C---:B------:R-:W-:Y:S02]  /*21ac0*/  IMAD R3, R34.reuse, 0x8, R5 ;  /* 0x0000000822037824 */ /* 0x040fe400078e0205 */
[----:B------:R-:W-:-:S05]  /*21ad0*/  VIADD R34, R34, 0x1 ;  /* 0x0000000122227836 */ /* 0x000fca0000000000 */
[----:B------:R-:W-:Y:S02]  /*21ae0*/  ISETP.NE.AND P2, PT, R34, 0x2, PT ;  /* 0x000000022200780c */ /* 0x000fe40003f45270 */
[----:B--2---:R-:W-:Y:S02]  /*21af0*/  SHF.L.U32 R2, R0, 0x1f, RZ ;  /* 0x0000001f00027819 */ /* 0x004fe400000006ff */
[----:B------:R-:W-:Y:S02]  /*21b00*/  SEL R0, RZ, 0x1, P2 ;  /* 0x00000001ff007807 */ /* 0x000fe40001000000 */
[----:B------:R-:W0:Y:S02]  /*21b10*/  SYNCS.PHASECHK.TRANS64.TRYWAIT P1, [R3+URZ+0x22840], R2 ;  /* 0x02284002030075a7 */ /* 0x000e24000802017f */
[----:B0-----:R-:W-:Y:S05]  /*21b20*/  @!P1 BRA `(.L_x_8081) ;  /* 0x0000008400a49947 */ /* 0x001fea0003800000 */
.L_x_8409:
[----:B------:R-:W2:Y:S01]  /*21b30*/  LDL.LU R4, [R1+0x4] ;  /* 0x0000040001047983 */ /* 0x000ea20000300800 */
[----:B------:R-:W-:Y:S02]  /*21b40*/  SEL R34, R34, RZ, P2 ;  /* 0x000000ff22227207 */ /* 0x000fe40001000000 */
[----:B--2---:R-:W-:Y:S01]  /*21b50*/  LOP3.LUT R0, R4, R0, RZ, 0x3c, !PT ;  /* 0x0000000004007212 */ /* 0x004fe200078e3cff */
[----:B------:R-:W-:Y:S06]  /*21b60*/  @!P0 BRA `(.L_x_8082) ;  /* 0x0000000000048947 */ /* 0x000fec0003800000 */
[----:B------:R-:W-:Y:S01]  /*21b70*/  BPT.TRAP 0x1 ;  /* 0x000000040000795c */ /* 0x000fe20000300000 */
.L_x_8082:
[----:B------:R-:W-:Y:S01]  /*21b80*/  IMAD R5, R34, 0x8, R5 ;  /* 0x0000000822057824 */ /* 0x000fe200078e0205 */
[----:B------:R-:W-:-:S04]  /*21b90*/  SHF.L.U32 R0, R0, 0x1f, RZ ;  /* 0x0000001f00007819 */ /* 0x000fc800000006ff */
[----:B------:R-:W2:Y:S02]  /*21ba0*/  SYNCS.PHASECHK.TRANS64.TRYWAIT P1, [R5+URZ+0x22840], R0 ;  /* 0x02284000050075a7 */ /* 0x000ea4000802017f */
[----:B--2---:R-:W-:Y:S05]  /*21bb0*/  @!P1 BRA `(.L_x_8083) ;  /* 0x0000008400949947 */ /* 0x004fea0003800000 */
.L_x_8410:
[----:B------:R-:W-:Y:S05]  /*21bc0*/  @!P0 BRA `(.L_x_8084) ;  /* 0x0000000000048947 */ /* 0x000fea0003800000 */
[----:B------:R-:W-:Y:S01]  /*21bd0*/  BPT.TRAP 0x1 ;  /* 0x000000040000795c */ /* 0x000fe20000300000 */
.L_x_8084:
[----:B------:R-:W3:Y:S02]  /*21be0*/  SYNCS.PHASECHK.TRANS64.TRYWAIT P1, [R3+URZ+0x22860], R2 ;  /* 0x02286002030075a7 */ /* 0x000ee4000802017f */
[----:B---3--:R-:W-:Y:S05]  /*21bf0*/  @!P1 BRA `(.L_x_8085) ;  /* 0x0000008400989947 */ /* 0x008fea0003800000 */
.L_x_8411:
[----:B------:R-:W-:Y:S05]  /*21c00*/  @!P0 BRA `(.L_x_8086) ;  /* 0x0000000000048947 */ /* 0x000fea0003800000 */
[----:B------:R-:W-:Y:S01]  /*21c10*/  BPT.TRAP 0x1 ;  /* 0x000000040000795c */ /* 0x000fe20000300000 */
.L_x_8086:
[----:B------:R-:W4:Y:S02]  /*21c20*/  SYNCS.PHASECHK.TRANS64.TRYWAIT P1, [R5+URZ+0x22860], R0 ;  /* 0x02286000050075a7 */ /* 0x000f24000802017f */
[----:B----4-:R-:W-:Y:S05]  /*21c30*/  @!P1 BRA `(.L_x_8087) ;  /* 0x00000084009c9947 */ /* 0x010fea0003800000 */
.L_x_8412:
[----:B------:R-:W-:Y:S05]  /*21c40*/  @!P0 BRA `(.L_x_8088) ;  /* 0x0000000000048947 */ /* 0x000fea0003800000 */
[----:B------:R-:W-:Y:S01]  /*21c50*/  BPT.TRAP 0x1 ;  /* 0x000000040000795c */ /* 0x000fe20000300000 */
.L_x_8088:
[----:B------:R-:W0:Y:S02]  /*21c60*/  SYNCS.PHASECHK.TRANS64.TRYWAIT P1, [R3+URZ+0x22880], R2 ;  /* 0x02288002030075a7 */ /* 0x000e24000802017f */
[----:B0-----:R-:W-:Y:S05]  /*21c70*/  @!P1 BRA `(.L_x_8089) ;  /* 0x0000008400a09947 */ /* 0x001fea0003800000 */
.L_x_8413:
[----:B------:R-:W-:Y:S05]  /*21c80*/  @!P0 BRA `(.L_x_8090) ;  /* 0x0000000000048947 */ /* 0x000fea0003800000 */
[----:B------:R-:W-:Y:S01]  /*21c90*/  BPT.TRAP 0x1 ;  /* 0x000000040000795c */ /* 0x000fe20000300000 */
.L_x_8090:
[----:B------:R0:W0:Y:S02]  /*21ca0*/  SYNCS.PHASECHK.TRANS64.TRYWAIT P0, [R5+URZ+0x22880], R0 ;  /* 0x02288000050075a7 */ /* 0x000024000800017f */
[----:B0-----:R-:W-:Y:S05]  /*21cb0*/  @!P0 NANOSLEEP.SYNCS 0x989680 ;  /* 0x009896800000895d */ /* 0x001fea0003900000 */
[----:B------:R-:W0:Y:S02]  /*21cc0*/  @!P0 SYNCS.PHASECHK.TRANS64 P0, [R5+URZ+0x22880], R0 ;  /* 0x02288000050085a7 */ /* 0x000e24000800007f */
[----:B0-----:R-:W-:Y:S05]  /*21cd0*/  @!P0 BRA `(.L_x_8090) ;  /* 0xfffffffc00f08947 */ /* 0x001fea000383ffff */
.L_x_7781:
[----:B------:R-:W-:Y:S05]  /*21ce0*/  BSYNC B8 ;  /* 0x0000000000087941 */ /* 0x000fea0003800000 */
.L_x_7778:
[----:B------:R-:W-:Y:S05]  /*21cf0*/  EXIT ;  /* 0x000000000000794d */ /* 0x000fea0003800000 */
.L_x_7803:
[----:B-1----:R1:W2:Y:S02]  /*21d00*/  SYNCS.PHASECHK.TRANS64.TRYWAIT P6, [R88+URZ+0x22890], R100 ;  /* 0x02289064580075a7 */ /* 0x0022a400080c017f */
[----:B--2---:R-:W-:Y:S05]  /*21d10*/  @!P6 NANOSLEEP.SYNCS 0x989680 ;  /* 0x009896800000e95d */ /* 0x004fea0003900000 */
[----:B------:R-:W2:Y:S02]  /*21d20*/  @!P6 SYNCS.PHASECHK.TRANS64 P6, [R88+URZ+0x22890], R100 ;  /* 0x022890645800e5a7 */ /* 0x000ea400080c007f */
[----:B--2---:R-:W-:Y:S05]  /*21d30*/  @!P6 BRA `(.L_x_7803) ;  /* 0xfffffffc00f0e947 */ /* 0x004fea000383ffff */
[----:B------:R-:W-:Y:S05]  /*21d40*/  BRA `(.L_x_8091) ;  /* 0xfffffe1000907947 */ /* 0x000fea000383ffff */
.L_x_7804:
[----:B------:R-:W-:Y:S01]  /*21d50*/  BSSY B1, `(.L_x_8092) ;  /* 0x0000008000017945 */ /* 0x000fe20003800000 */
[----:B------:R-:W-:Y:S01]  /*21d60*/  IMAD.MOV.U32 R13, RZ, RZ, R103 ;  /* 0x000000ffff0d7224 */ /* 0x000fe200078e0067 */
[----:B------:R-:W-:Y:S01]  /*21d70*/  MOV R12, RZ ;  /* 0x000000ff000c7202 */ /* 0x000fe20000000f00 */
[----:B------:R-:W-:Y:S02]  /*21d80*/  IMAD.MOV.U32 R11, RZ, RZ, 0x1c1f ;  /* 0x00001c1fff0b7424 */ /* 0x000fe400078e00ff */
[----:B------:R-:W-:-:S07]  /*21d90*/  IMAD.MOV.U32 R15, RZ, RZ, -0x1 ;  /* 0xffffffffff0f7424 */ /* 0x000fce00078e00ff */
[----:B01----:R-:W-:Y:S05]  /*21da0*/  WARPSYNC.COLLECTIVE R15, `(.L_x_8093) ;  /* 0x000000000f087348 */ /* 0x003fea0003c00000 */
[----:B------:R2:W3:Y:S02]  /*21db0*/  SHFL.IDX P6, R14, R13, R12, R11 ;  /* 0x0000000c0d0e7389 */ /* 0x0004e400000c000b */
[----:B0123--:R-:W-:Y:S01]  /*21dc0*/  ENDCOLLECTIVE ;  /* 0x000000000000791b */ /* 0x00ffe20003800000 */
.L_x_8093:
[----:B------:R-:W-:Y:S05]  /*21dd0*/  BSYNC B1 ;  /* 0x0000000000017941 */ /* 0x000fea0003800000 */
.L_x_8092:
        /* <DEDUP_REMOVED lines=8> */
.L_x_8094:
[----:B------:R-:W-:Y:S05]  /*21e60*/  BRA `(.L_x_8095) ;  /* 0xfffffe10005c7947 */ /* 0x000fea000383ffff */
.L_x_7813:
        /* <DEDUP_REMOVED lines=8> */
.L_x_8097:
[----:B------:R-:W-:Y:S05]  /*21ef0*/  BSYNC B1 ;  /* 0x0000000000017941 */ /* 0x000fea0003800000 */
.L_x_8096:
        /* <DEDUP_REMOVED lines=8> */
.L_x_8098:
[----:B------:R-:W-:Y:S05]  /*21f80*/  BRA `(.L_x_8099) ;  /* 0xfffffe1c00dc7947 */ /* 0x000fea000383ffff */
.L_x_7822:
[----:B------:R-:W-:Y:S01]  /*21f90*/  BSSY B1, `(.L_x_8100) ;  /* 0x0000008000017945 */ /* 0x000fe20003800000 */
[----:B------:R-:W-:Y:S01]  /*21fa0*/  IMAD.MOV.U32 R13, RZ, RZ, R103 ;  /* 0x000000ffff0d7224 */ /* 0x000fe200078e0067 */
[----:B------:R-:W-:Y:S01]  /*21fb0*/  MOV R12, 0x2 ;  /* 0x00000002000c7802 */ /* 0x000fe20000000f00 */
[----:B0-----:R-:W-:Y:S02]  /*21fc0*/  IMAD.MOV.U32 R11, RZ, RZ, 0x1c1f ;  /* 0x00001c1fff0b7424 */ /* 0x001fe400078e00ff */
[----:B------:R-:W-:-:S07]  /*21fd0*/  IMAD.MOV.U32 R15, RZ, RZ, -0x1 ;  /* 0xffffffffff0f7424 */ /* 0x000fce00078e00ff */
[----:B-1234-:R-:W-:Y:S05]  /*21fe0*/  WARPSYNC.COLLECTIVE R15, `(.L_x_8101) ;  /* 0x000000000f087348 */ /* 0x01efea0003c00000 */
[----:B------:R0:W0:Y:S02]  /*21ff0*/  SHFL.IDX P6, R14, R13, R12, R11 ;  /* 0x0000000c0d0e7389 */ /* 0x00002400000c000b */
[----:B01234-:R-:W-:Y:S01]  /*22000*/  ENDCOLLECTIVE ;  /* 0x000000000000791b */ /* 0x01ffe20003800000 */
.L_x_8101:
[----:B------:R-:W-:Y:S05]  /*22010*/  BSYNC B1 ;  /* 0x0000000000017941 */ /* 0x000fea0003800000 */
.L_x_8100:
        /* <DEDUP_REMOVED lines=8> */
.L_x_8102:
[----:B------:R-:W-:Y:S05]  /*220a0*/  BRA `(.L_x_8103) ;  /* 0xfffffe2c005c7947 */ /* 0x000fea000383ffff */
.L_x_7832:
[----:B-1----:R1:W2:Y:S02]  /*220b0*/  SYNCS.PHASECHK.TRANS64.TRYWAIT P3, [R88+URZ+0x22890], R100 ;  /* 0x02289064580075a7 */ /* 0x0022a4000806017f */
[----:B--2---:R-:W-:Y:S05]  /*220c0*/  @!P3 NANOSLEEP.SYNCS 0x989680 ;  /* 0x009896800000b95d */ /* 0x004fea0003900000 */
[----:B------:R-:W2:Y:S02]  /*220d0*/  @!P3 SYNCS.PHASECHK.TRANS64 P3, [R88+URZ+0x22890], R100 ;  /* 0x022890645800b5a7 */ /* 0x000ea4000806007f */
[----:B--2---:R-:W-:Y:S05]  /*220e0*/  @!P3 BRA `(.L_x_7832) ;  /* 0xfffffffc00f0b947 */ /* 0x004fea000383ffff */
[----:B------:R-:W-:Y:S05]  /*220f0*/  BRA `(.L_x_8104) ;  /* 0xfffffe40001c7947 */ /* 0x000fea000383ffff */
.L_x_7833:
        /* <DEDUP_REMOVED lines=8> */
.L_x_8106:
[----:B------:R-:W-:Y:S05]  /*22180*/  BSYNC B1 ;  /* 0x0000000000017941 */ /* 0x000fea0003800000 */
.L_x_8105:
        /* <DEDUP_REMOVED lines=8> */
.L_x_8107:
[----:B------:R-:W-:Y:S01]  /*22210*/  IMAD.MOV.U32 R107, RZ, RZ, R14 ;  /* 0x000000ffff6b7224 */ /* 0x000fe200078e000e */
[----:B------:R-:W-:Y:S06]  /*22220*/  BRA `(.L_x_8108) ;  /* 0xfffffe3c00e87947 */ /* 0x000fec000383ffff */
.L_x_7838:
        /* <DEDUP_REMOVED lines=8> */
.L_x_8110:
[----:B------:R-:W-:Y:S05]  /*222b0*/  BSYNC B1 ;  /* 0x0000000000017941 */ /* 0x000fea0003800000 */
.L_x_8109:
        /* <DEDUP_REMOVED lines=8> */
.L_x_8111:
[----:B------:R-:W-:Y:S05]  /*22340*/  BRA `(.L_x_8112) ;  /* 0xfffffe4c00787947 */ /* 0x000fea000383ffff */
.L_x_7843:
        /* <DEDUP_REMOVED lines=8> */
.L_x_8114:
[----:B------:R-:W-:Y:S05]  /*223d0*/  BSYNC B1 ;  /* 0x0000000000017941 */ /* 0x000fea0003800000 */
.L_x_8113:
        /* <DEDUP_REMOVED lines=8> */
.L_x_8115:
[----:B------:R-:W-:Y:S05]  /*22460*/  BRA `(.L_x_8116) ;  /* 0xfffffe5c00287947 */ /* 0x000fea000383ffff */
.L_x_7848:
[----:B0-----:R0:W1:Y:S02]  /*22470*/  SYNCS.PHASECHK.TRANS64.TRYWAIT P2, [R88+URZ+0x22890], R100 ;  /* 0x02289064580075a7 */ /* 0x001064000804017f */
[----:B-1----:R-:W-:Y:S05]  /*22480*/  @!P2 NANOSLEEP.SYNCS 0x989680 ;  /* 0x009896800000a95d */ /* 0x002fea0003900000 */
[----:B------:R-:W1:Y:S02]  /*22490*/  @!P2 SYNCS.PHASECHK.TRANS64 P2, [R88+URZ+0x22890], R100 ;  /* 0x022890645800a5a7 */ /* 0x000e64000804007f */
[----:B-1----:R-:W-:Y:S05]  /*224a0*/  @!P2 BRA `(.L_x_7848) ;  /* 0xfffffffc00f0a947 */ /* 0x002fea000383ffff */
[----:B------:R-:W-:Y:S05]  /*224b0*/  BRA `(.L_x_8117) ;  /* 0xfffffe6c00107947 */ /* 0x000fea000383ffff */
.L_x_7849:
        /* <DEDUP_REMOVED lines=8> */
.L_x_8119:
[----:B------:R-:W-:Y:S05]  /*22540*/  BSYNC B1 ;  /* 0x0000000000017941 */ /* 0x000fea0003800000 */
.L_x_8118:
        /* <DEDUP_REMOVED lines=8> */
.L_x_8120:
[----:B------:R-:W-:Y:S05]  /*225d0*/  BRA `(.L_x_8121) ;  /* 0xfffffe6c00307947 */ /* 0x000fea000383ffff */
.L_x_7852:
[----:B------:R-:W-:Y:S01]  /*225e0*/  BSSY B1, `(.L_x_8122) ;  /* 0x0000008000017945 */ /* 0x000fe20003800000 */
[----:B------:R-:W-:Y:S01]  /*225f0*/  IMAD.MOV.U32 R13, RZ, RZ, R33 ;  /* 0x000000ffff0d7224 */ /* 0x000fe200078e0021 */
[----:B------:R-:W-:Y:S01]  /*22600*/  MOV R15, 0xffffffff ;  /* 0xffffffff000f7802 */ /* 0x000fe20000000f00 */
[----:B------:R-:W-:Y:S02]  /*22610*/  IMAD.MOV.U32 R12, RZ, RZ, 0x1 ;  /* 0x00000001ff0c7424 */ /* 0x000fe400078e00ff */
[----:B------:R-:W-:-:S07]  /*22620*/  IMAD.MOV.U32 R11, RZ, RZ, 0x1c1f ;  /* 0x00001c1fff0b7424 */ /* 0x000fce00078e00ff */
[----:B01234-:R-:W-:Y:S05]  /*22630*/  WARPSYNC.COLLECTIVE R15, `(.L_x_8123) ;  /* 0x000000000f087348 */ /* 0x01ffea0003c00000 */
[----:B---3--:R3:W0:Y:S02]  /*22640*/  SHFL.IDX P6, R14, R13, R12, R11 ;  /* 0x0000000c0d0e7389 */ /* 0x00862400000c000b */
[----:B01234-:R-:W-:Y:S01]  /*22650*/  ENDCOLLECTIVE ;  /* 0x000000000000791b */ /* 0x01ffe20003800000 */
.L_x_8123:
[----:B------:R-:W-:Y:S05]  /*22660*/  BSYNC B1 ;  /* 0x0000000000017941 */ /* 0x000fea0003800000 */
.L_x_8122:
        /* <DEDUP_REMOVED lines=8> */
.L_x_8124:
[----:B------:R-:W-:Y:S05]  /*226f0*/  BRA `(.L_x_8125) ;  /* 0xfffffe6c00307947 */ /* 0x000fea000383ffff */
.L_x_7855:
[----:B------:R-:W-:Y:S01]  /*22700*/  BSSY B1, `(.L_x_8126) ;  /* 0x0000008000017945 */ /* 0x000fe20003800000 */
[----:B------:R-:W-:Y:S01]  /*22710*/  MOV R13, R33 ;  /* 0x00000021000d7202 */ /* 0x000fe20000000f00 */
[----:B------:R-:W-:Y:S02]  /*22720*/  IMAD.MOV.U32 R12, RZ, RZ, 0x2 ;  /* 0x00000002ff0c7424 */ /* 0x000fe400078e00ff */
[----:B------:R-:W-:Y:S02]  /*22730*/  IMAD.MOV.U32 R11, RZ, RZ, 0x1c1f ;  /* 0x00001c1fff0b7424 */ /* 0x000fe400078e00ff */
[----:B------:R-:W-:-:S07]  /*22740*/  IMAD.MOV.U32 R15, RZ, RZ, -0x1 ;  /* 0xffffffffff0f7424 */ /* 0x000fce00078e00ff */
[----:B01234-:R-:W-:Y:S05]  /*22750*/  WARPSYNC.COLLECTIVE R15, `(.L_x_8127) ;  /* 0x000000000f087348 */ /* 0x01ffea0003c00000 */
[----:B---3--:R3:W0:Y:S02]  /*22760*/  SHFL.IDX P6, R14, R13, R12, R11 ;  /* 0x0000000c0d0e7389 */ /* 0x00862400000c000b */
[----:B01234-:R-:W-:Y:S01]  /*22770*/  ENDCOLLECTIVE ;  /* 0x000000000000791b */ /* 0x01ffe20003800000 */
.L_x_8127:
[----:B------:R-:W-:Y:S05]  /*22780*/  BSYNC B1 ;  /* 0x0000000000017941 */ /* 0x000fea0003800000 */
.L_x_8126:
        /* <DEDUP_REMOVED lines=8> */
.L_x_8128:
[----:B------:R-:W-:Y:S05]  /*22810*/  BRA `(.L_x_8129) ;  /* 0xfffffe6c00347947 */ /* 0x000fea000383ffff */
.L_x_7859:
[----:B------:R0:W0:Y:S02]  /*22820*/  SYNCS.PHASECHK.TRANS64.TRYWAIT P3, [R88+URZ+0x228b0], R100 ;  /* 0x0228b064580075a7 */ /* 0x000024000806017f */
[----:B0-----:R-:W-:Y:S05]  /*22830*/  @!P3 NANOSLEEP.SYNCS 0x989680 ;  /* 0x009896800000b95d */ /* 0x001fea0003900000 */
[----:B------:R-:W0:Y:S02]  /*22840*/  @!P3 SYNCS.PHASECHK.TRANS64 P3, [R88+URZ+0x228b0], R100 ;  /* 0x0228b0645800b5a7 */ /* 0x000e24000806007f */
[----:B0-----:R-:W-:Y:S05]  /*22850*/  @!P3 BRA `(.L_x_7859) ;  /* 0xfffffffc00f0b947 */ /* 0x001fea000383ffff */
[----:B------:R-:W-:Y:S05]  /*22860*/  BRA `(.L_x_8130) ;  /* 0xfffffe6c00ac7947 */ /* 0x000fea000383ffff */
.L_x_7871:
[----:B------:R-:W0:Y:S01]  /*22870*/  S2R R4, SR_TID.X ;  /* 0x0000000000047919 */ /* 0x000e220000002100 */
[----:B------:R-:W-:Y:S01]  /*22880*/  BSSY B0, `(.L_x_8131) ;  /* 0x000000c000007945 */ /* 0x000fe20003800000 */
[----:B------:R-:W-:Y:S01]  /*22890*/  IMAD.MOV.U32 R12, RZ, RZ, RZ ;  /* 0x000000ffff0c7224 */ /* 0x000fe200078e00ff */
[----:B------:R-:W-:Y:S01]  /*228a0*/  MOV R11, 0x1f ;  /* 0x0000001f000b7802 */ /* 0x000fe20000000f00 */
[----:B------:R-:W-:Y:S02]  /*228b0*/  IMAD.MOV.U32 R15, RZ, RZ, -0x1 ;  /* 0xffffffffff0f7424 */ /* 0x000fe400078e00ff */
[----:B0-----:R-:W-:-:S05]  /*228c0*/  VIADD R5, R4, 0xffffff80 ;  /* 0xffffff8004057836 */ /* 0x001fca0000000000 */
[----:B------:R-:W-:-:S04]  /*228d0*/  SHF.R.S32.HI R4, RZ, 0x1f, R5 ;  /* 0x0000001fff047819 */ /* 0x000fc80000011405 */
[----:B------:R-:W-:-:S04]  /*228e0*/  LEA.HI R4, R4, R5, RZ, 0x7 ;  /* 0x0000000504047211 */ /* 0x000fc800078f38ff */
[----:B------:R-:W-:-:S05]  /*228f0*/  SHF.R.S32.HI R4, RZ, 0x7, R4 ;  /* 0x00000007ff047819 */ /* 0x000fca0000011404 */
[----:B------:R-:W-:-:S07]  /*22900*/  IMAD.MOV.U32 R13, RZ, RZ, R4 ;  /* 0x000000ffff0d7224 */ /* 0x000fce00078e0004 */
[----:B---3-5:R-:W-:Y:S05]  /*22910*/  WARPSYNC.COLLECTIVE R15, `(.L_x_8132) ;  /* 0x000000000f087348 */ /* 0x028fea0003c00000 */
[----:B------:R0:W1:Y:S02]  /*22920*/  SHFL.IDX P6, R14, R13, R12, R11 ;  /* 0x0000000c0d0e7389 */ /* 0x00006400000c000b */
[----:B01-3-5:R-:W-:Y:S01]  /*22930*/  ENDCOLLECTIVE ;  /* 0x000000000000791b */ /* 0x02bfe20003800000 */
.L_x_8132:
[----:B------:R-:W-:Y:S05]  /*22940*/  BSYNC B0 ;  /* 0x0000000000007941 */ /* 0x000fea0003800000 */
.L_x_8131:
[----:B------:R-:W-:Y:S01]  /*22950*/  IMAD.MOV.U32 R203, RZ, RZ, R14 ;  /* 0x000000ffffcb7224 */ /* 0x000fe200078e000e */
[----:B------:R-:W-:Y:S06]  /*22960*/  BRA `(.L_x_8133) ;  /* 0xfffffe7800e87947 */ /* 0x000fec000383ffff */
.L_x_7883:
[----:B------:R-:W-:Y:S01]  /*22970*/  BSSY B1, `(.L_x_8134) ;  /* 0x0000008000017945 */ /* 0x000fe20003800000 */
[----:B------:R-:W-:Y:S01]  /*22980*/  IMAD.MOV.U32 R13, RZ, RZ, R26 ;  /* 0x000000ffff0d7224 */ /* 0x000fe200078e001a */
[----:B------:R-:W-:Y:S01]  /*22990*/  MOV R15, 0xffffffff ;  /* 0xffffffff000f7802 */ /* 0x000fe20000000f00 */
[----:B------:R-:W-:Y:S02]  /*229a0*/  IMAD.MOV.U32 R12, RZ, RZ, RZ ;  /* 0x000000ffff0c7224 */ /* 0x000fe400078e00ff */
[----:B------:R-:W-:-:S07]  /*229b0*/  IMAD.MOV.U32 R11, RZ, RZ, 0x1c1f ;  /* 0x00001c1fff0b7424 */ /* 0x000fce00078e00ff */
[----:B------:R-:W-:Y:S05]  /*229c0*/  WARPSYNC.COLLECTIVE R15, `(.L_x_8135) ;  /* 0x000000000f087348 */ /* 0x000fea0003c00000 */
[----:B------:R0:W1:Y:S02]  /*229d0*/  SHFL.IDX P6, R14, R13, R12, R11 ;  /* 0x0000000c0d0e7389 */ /* 0x00006400000c000b */
[----:B01----:R-:W-:Y:S01]  /*229e0*/  ENDCOLLECTIVE ;  /* 0x000000000000791b */ /* 0x003fe20003800000 */
.L_x_8135:
[----:B------:R-:W-:Y:S05]  /*229f0*/  BSYNC B1 ;  /* 0x0000000000017941 */ /* 0x000fea0003800000 */
.L_x_8134:
        /* <DEDUP_REMOVED lines=8> */
.L_x_8136:
[----:B------:R-:W-:Y:S01]  /*22a80*/  IMAD.MOV.U32 R13, RZ, RZ, R28 ;  /* 0x000000ffff0d7224 */ /* 0x000fe200078e001c */
[----:B------:R-:W-:-:S07]  /*22a90*/  MOV R33, R14 ;  /* 0x0000000e00217202 */ /* 0x000fce0000000f00 */
[----:B------:R-:W-:Y:S05]  /*22aa0*/  WARPSYNC.COLLECTIVE R15, `(.L_x_8137) ;  /* 0x000000000f087348 */ /* 0x000fea0003c00000 */
[----:B------:R0:W1:Y:S02]  /*22ab0*/  SHFL.IDX P6, R14, R13, R12, R11 ;  /* 0x0000000c0d0e7389 */ /* 0x00006400000c000b */
[----:B01----:R-:W-:Y:S01]  /*22ac0*/  ENDCOLLECTIVE ;  /* 0x000000000000791b */ /* 0x003fe20003800000 */
.L_x_8137:
[----:B------:R-:W-:Y:S02]  /*22ad0*/  IMAD.MOV.U32 R13, RZ, RZ, R30 ;  /* 0x000000ffff0d7224 */ /* 0x000fe400078e001e */
[----:B------:R-:W-:-:S07]  /*22ae0*/  IMAD.MOV.U32 R3, RZ, RZ, R14 ;  /* 0x000000ffff037224 */ /* 0x000fce00078e000e */
[----:B------:R-:W-:Y:S05]  /*22af0*/  WARPSYNC.COLLECTIVE R15, `(.L_x_8138) ;  /* 0x000000000f087348 */ /* 0x000fea0003c00000 */
[----:B------:R0:W1:Y:S02]  /*22b00*/  SHFL.IDX P6, R14, R13, R12, R11 ;  /* 0x0000000c0d0e7389 */ /* 0x00006400000c000b */
[----:B01----:R-:W-:Y:S01]  /*22b10*/  ENDCOLLECTIVE ;  /* 0x000000000000791b */ /* 0x003fe20003800000 */
.L_x_8138:
[----:B------:R-:W-:Y:S05]  /*22b20*/  BRA `(.L_x_8139) ;  /* 0xfffffe7c00dc7947 */ /* 0x000fea000383ffff */
.L_x_7887:
[----:B0-----:R0:W1:Y:S02]  /*22b30*/  SYNCS.PHASECHK.TRANS64.TRYWAIT P0, [R18+URZ+0x22800], R39 ;  /* 0x02280027120075a7 */ /* 0x001064000800017f */
[----:B-1----:R-:W-:Y:S05]  /*22b40*/  @!P0 NANOSLEEP.SYNCS 0x989680 ;  /* 0x009896800000895d */ /* 0x002fea0003900000 */
[----:B------:R-:W1:Y:S02]  /*22b50*/  @!P0 SYNCS.PHASECHK.TRANS64 P0, [R18+URZ+0x22800], R39 ;  /* 0x02280027120085a7 */ /* 0x000e64000800007f */
[----:B-1----:R-:W-:Y:S05]  /*22b60*/  @!P0 BRA `(.L_x_7887) ;  /* 0xfffffffc00f08947 */ /* 0x002fea000383ffff */
[----:B------:R-:W-:Y:S05]  /*22b70*/  BRA `(.L_x_8140) ;  /* 0xfffffe8400387947 */ /* 0x000fea000383ffff */
.L_x_7895:
        /* <DEDUP_REMOVED lines=8> */
.L_x_8142:
[----:B------:R-:W-:Y:S05]  /*22c00*/  BSYNC B1 ;  /* 0x0000000000017941 */ /* 0x000fea0003800000 */
.L_x_8141:
        /* <DEDUP_REMOVED lines=8> */
.L_x_8143:
[----:B------:R-:W-:Y:S02]  /*22c90*/  IMAD.MOV.U32 R13, RZ, RZ, R28 ;  /* 0x000000ffff0d7224 */ /* 0x000fe400078e001c */
[----:B------:R-:W-:-:S07]  /*22ca0*/  IMAD.MOV.U32 R33, RZ, RZ, R14 ;  /* 0x000000ffff217224 */ /* 0x000fce00078e000e */
[----:B------:R-:W-:Y:S05]  /*22cb0*/  WARPSYNC.COLLECTIVE R15, `(.L_x_8144) ;  /* 0x000000000f087348 */ /* 0x000fea0003c00000 */
[----:B------:R0:W1:Y:S02]  /*22cc0*/  SHFL.IDX P6, R14, R13, R12, R11 ;  /* 0x0000000c0d0e7389 */ /* 0x00006400000c000b */
[----:B01----:R-:W-:Y:S01]  /*22cd0*/  ENDCOLLECTIVE ;  /* 0x000000000000791b */ /* 0x003fe20003800000 */
.L_x_8144:
[----:B------:R-:W-:Y:S02]  /*22ce0*/  IMAD.MOV.U32 R13, RZ, RZ, R30 ;  /* 0x000000ffff0d7224 */ /* 0x000fe400078e001e */
[----:B------:R-:W-:-:S07]  /*22cf0*/  IMAD.MOV.U32 R21, RZ, RZ, R14 ;  /* 0x000000ffff157224 */ /* 0x000fce00078e000e */
[----:B------:R-:W-:Y:S05]  /*22d00*/  WARPSYNC.COLLECTIVE R15, `(.L_x_8145) ;  /* 0x000000000f087348 */ /* 0x000fea0003c00000 */
[----:B------:R0:W1:Y:S02]  /*22d10*/  SHFL.IDX P6, R14, R13, R12, R11 ;  /* 0x0000000c0d0e7389 */ /* 0x00006400000c000b */
[----:B01----:R-:W-:Y:S01]  /*22d20*/  ENDCOLLECTIVE ;  /* 0x000000000000791b */ /* 0x003fe20003800000 */
.L_x_8145:
[----:B------:R-:W-:Y:S05]  /*22d30*/  BRA `(.L_x_8146) ;  /* 0xfffffe9c000c7947 */ /* 0x000fea000383ffff */
.L_x_7899:
[----:B0-----:R0:W1:Y:S02]  /*22d40*/  SYNCS.PHASECHK.TRANS64.TRYWAIT P1, [R18+URZ+0x22800], R37 ;  /* 0x02280025120075a7 */ /* 0x001064000802017f */
[----:B-1----:R-:W-:Y:S05]  /*22d50*/  @!P1 NANOSLEEP.SYNCS 0x989680 ;  /* 0x009896800000995d */ /* 0x002fea0003900000 */
[----:B------:R-:W1:Y:S02]  /*22d60*/  @!P1 SYNCS.PHASECHK.TRANS64 P1, [R18+URZ+0x22800], R37 ;  /* 0x02280025120095a7 */ /* 0x000e64000802007f */
[----:B-1----:R-:W-:Y:S05]  /*22d70*/  @!P1 BRA `(.L_x_7899) ;  /* 0xfffffffc00f09947 */ /* 0x002fea000383ffff */
[----:B------:R-:W-:Y:S05]  /*22d80*/  BRA `(.L_x_8147) ;  /* 0xfffffea000287947 */ /* 0x000fea000383ffff */
.L_x_7905:
[----:B-1----:R1:W2:Y:S02]  /*22d90*/  SYNCS.PHASECHK.TRANS64.TRYWAIT P1, [R3+URZ+0x22830], R4 ;  /* 0x02283004030075a7 */ /* 0x0022a4000802017f */
[----:B--2---:R-:W-:Y:S05]  /*22da0*/  @!P1 NANOSLEEP.SYNCS 0x989680 ;  /* 0x009896800000995d */ /* 0x004fea0003900000 */
[----:B------:R-:W2:Y:S02]  /*22db0*/  @!P1 SYNCS.PHASECHK.TRANS64 P1, [R3+URZ+0x22830], R4 ;  /* 0x02283004030095a7 */ /* 0x000ea4000802007f */
[----:B--2---:R-:W-:Y:S05]  /*22dc0*/  @!P1 BRA `(.L_x_7905) ;  /* 0xfffffffc00f09947 */ /* 0x004fea000383ffff */
[----:B------:R-:W-:Y:S05]  /*22dd0*/  BRA `(.L_x_7904) ;  /* 0xfffffeb800a47947 */ /* 0x000fea000383ffff */
.L_x_7912:
[----:B-1----:R1:W2:Y:S02]  /*22de0*/  SYNCS.PHASECHK.TRANS64.TRYWAIT P2, [R13+URZ+0x22830], R14 ;  /* 0x0228300e0d0075a7 */ /* 0x0022a4000804017f */
[----:B--2---:R-:W-:Y:S05]  /*22df0*/  @!P2 NANOSLEEP.SYNCS 0x989680 ;  /* 0x009896800000a95d */ /* 0x004fea0003900000 */
[----:B------:R-:W2:Y:S02]  /*22e00*/  @!P2 SYNCS.PHASECHK.TRANS64 P2, [R13+URZ+0x22830], R14 ;  /* 0x0228300e0d00a5a7 */ /* 0x000ea4000804007f */
[----:B--2---:R-:W-:Y:S05]  /*22e10*/  @!P2 BRA `(.L_x_7912) ;  /* 0xfffffffc00f0a947 */ /* 0x004fea000383ffff */
[----:B------:R-:W-:Y:S05]  /*22e20*/  BRA `(.L_x_7911) ;  /* 0xfffffeec005c7947 */ /* 0x000fea000383ffff */
.L_x_7916:
[----:B-1----:R1:W2:Y:S02]  /*22e30*/  SYNCS.PHASECHK.TRANS64.TRYWAIT P1, [R13+URZ+0x22850], R12 ;  /* 0x0228500c0d0075a7 */ /* 0x0022a4000802017f */
[----:B--2---:R-:W-:Y:S05]  /*22e40*/  @!P1 NANOSLEEP.SYNCS 0x989680 ;  /* 0x009896800000995d */ /* 0x004fea0003900000 */
[----:B------:R-:W2:Y:S02]  /*22e50*/  @!P1 SYNCS.PHASECHK.TRANS64 P1, [R13+URZ+0x22850], R12 ;  /* 0x0228500c0d0095a7 */ /* 0x000ea4000802007f */
[----:B--2---:R-:W-:Y:S05]  /*22e60*/  @!P1 BRA `(.L_x_7916) ;  /* 0xfffffffc00f09947 */ /* 0x004fea000383ffff */
[----:B------:R-:W-:Y:S05]  /*22e70*/  BRA `(.L_x_7913) ;  /* 0xfffffef800987947 */ /* 0x000fea000383ffff */
.L_x_7923:
[----:B-1----:R1:W2:Y:S02]  /*22e80*/  SYNCS.PHASECHK.TRANS64.TRYWAIT P1, [R15+URZ+0x22850], R0 ;  /* 0x022850000f0075a7 */ /* 0x0022a4000802017f */
[----:B--2---:R-:W-:Y:S05]  /*22e90*/  @!P1 NANOSLEEP.SYNCS 0x989680 ;  /* 0x009896800000995d */ /* 0x004fea0003900000 */
[----:B------:R-:W2:Y:S02]  /*22ea0*/  @!P1 SYNCS.PHASECHK.TRANS64 P1, [R15+URZ+0x22850], R0 ;  /* 0x022850000f0095a7 */ /* 0x000ea4000802007f */
[----:B--2---:R-:W-:Y:S05]  /*22eb0*/  @!P1 BRA `(.L_x_7923) ;  /* 0xfffffffc00f09947 */ /* 0x004fea000383ffff */
[----:B------:R-:W-:Y:S05]  /*22ec0*/  BRA `(.L_x_7922) ;  /* 0xffffff1800a87947 */ /* 0x000fea000383ffff */
.L_x_7927:
[----:B------:R-:W-:Y:S01]  /*22ed0*/  SEL R96, R12, R87, P0 ;  /* 0x000000570c607207 */ /* 0x000fe20000000000 */
[----:B------:R-:W-:Y:S01]  /*22ee0*/  IMAD.MOV.U32 R15, RZ, RZ, -0x1 ;  /* 0xffffffffff0f7424 */ /* 0x000fe200078e00ff */
[----:B------:R-:W-:Y:S01]  /*22ef0*/  SEL R54, R87, R12, P0 ;  /* 0x0000000c57367207 */ /* 0x000fe20000000000 */
[----:B------:R-:W-:Y:S01]  /*22f00*/  IMAD.MOV.U32 R12, RZ, RZ, R7 ;  /* 0x000000ffff0c7224 */ /* 0x000fe200078e0007 */
[----:B------:R-:W-:Y:S02]  /*22f10*/  MOV R11, 0x1c1f ;  /* 0x00001c1f000b7802 */ /* 0x000fe40000000f00 */
[----:B------:R-:W-:Y:S02]  /*22f20*/  LOP3.LUT R5, R7, 0x2, RZ, 0x3c, !PT ;  /* 0x0000000207057812 */ /* 0x000fe400078e3cff */
[----:B------:R-:W-:-:S07]  /*22f30*/  SEL R78, R85, R140, P0 ;  /* 0x0000008c554e7207 */ /* 0x000fce0000000000 */
[----:B-12---:R-:W-:Y:S05]  /*22f40*/  WARPSYNC.COLLECTIVE R15, `(.L_x_8148) ;  /* 0x000000000f087348 */ /* 0x006fea0003c00000 */
[----:B------:R0:W3:Y:S02]  /*22f50*/  SHFL.IDX P6, R14, R13, R12, R11 ;  /* 0x0000000c0d0e7389 */ /* 0x0000e400000c000b */
[----:B0123--:R-:W-:Y:S01]  /*22f60*/  ENDCOLLECTIVE ;  /* 0x000000000000791b */ /* 0x00ffe20003800000 */
.L_x_8148:
        /* <DEDUP_REMOVED lines=18> */
.L_x_8149:
        /* <DEDUP_REMOVED lines=18> */
.L_x_8150:
        /* <DEDUP_REMOVED lines=18> */
.L_x_8151:
        /* <DEDUP_REMOVED lines=19> */
.L_x_8152:
        /* <DEDUP_REMOVED lines=15> */
.L_x_8153:
[----:B------:R-:W-:Y:S02]  /*234f0*/  IMAD.MOV.U32 R13, RZ, RZ, R140 ;  /* 0x000000ffff0d7224 */ /* 0x000fe400078e008c */
[----:B------:R-:W-:Y:S02]  /*23500*/  IMAD.MOV.U32 R12, RZ, RZ, R5 ;  /* 0x000000ffff0c7224 */ /* 0x000fe400078e0005 */
[----:B------:R-:W-:-:S07]  /*23510*/  IMAD.MOV.U32 R80, RZ, RZ, R14 ;  /* 0x000000ffff507224 */ /* 0x000fce00078e000e */
[----:B------:R-:W-:Y:S05]  /*23520*/  WARPSYNC.COLLECTIVE R15, `(.L_x_8154) ;  /* 0x000000000f087348 */ /* 0x000fea0003c00000 */
[----:B------:R0:W1:Y:S02]  /*23530*/  SHFL.IDX P6, R14, R13, R12, R11 ;  /* 0x0000000c0d0e7389 */ /* 0x00006400000c000b */
[----:B01----:R-:W-:Y:S01]  /*23540*/  ENDCOLLECTIVE ;  /* 0x000000000000791b */ /* 0x003fe20003800000 */
.L_x_8154:
[----:B------:R-:W-:Y:S01]  /*23550*/  MOV R13, R136 ;  /* 0x00000088000d7202 */ /* 0x000fe20000000f00 */
[----:B------:R-:W-:-:S07]  /*23560*/  IMAD.MOV.U32 R27, RZ, RZ, R14 ;  /* 0x000000ffff1b7224 */ /* 0x000fce00078e000e */
[----:B------:R-:W-:Y:S05]  /*23570*/  WARPSYNC.COLLECTIVE R15, `(.L_x_8155) ;  /* 0x000000000f087348 */ /* 0x000fea0003c00000 */
[----:B------:R0:W1:Y:S02]  /*23580*/  SHFL.IDX P6, R14, R13, R12, R11 ;  /* 0x0000000c0d0e7389 */ /* 0x00006400000c000b */
[----:B01----:R-:W-:Y:S01]  /*23590*/  ENDCOLLECTIVE ;  /* 0x000000000000791b */ /* 0x003fe20003800000 */
.L_x_8155:
        /* <DEDUP_REMOVED lines=8> */
.L_x_8156:
[----:B------:R-:W-:Y:S02]  /*23620*/  SEL R79, R80, R35, P0 ;  /* 0x00000023504f7207 */ /* 0x000fe40000000000 */
[----:B------:R-:W-:Y:S01]  /*23630*/  SEL R80, R35, R80, P0 ;  /* 0x0000005023507207 */ /* 0x000fe20000000000 */
[----:B------:R-:W-:Y:S02]  /*23640*/  IMAD.MOV.U32 R13, RZ, RZ, R146 ;  /* 0x000000ffff0d7224 */ /* 0x000fe400078e0092 */
[----:B------:R-:W-:-:S07]  /*23650*/  IMAD.MOV.U32 R0, RZ, RZ, R14 ;  /* 0x000000ffff007224 */ /* 0x000fce00078e000e */
[----:B------:R-:W-:Y:S05]  /*23660*/  WARPSYNC.COLLECTIVE R15, `(.L_x_8157) ;  /* 0x000000000f087348 */ /* 0x000fea0003c00000 */
[----:B------:R0:W1:Y:S02]  /*23670*/  SHFL.IDX P6, R14, R13, R12, R11 ;  /* 0x0000000c0d0e7389 */ /* 0x00006400000c000b */
[----:B01----:R-:W-:Y:S01]  /*23680*/  ENDCOLLECTIVE ;  /* 0x000000000000791b */ /* 0x003fe20003800000 */
.L_x_8157:
[----:B------:R-:W-:Y:S02]  /*23690*/  IMAD.MOV.U32 R13, RZ, RZ, R142 ;  /* 0x000000ffff0d7224 */ /* 0x000fe400078e008e */
[----:B------:R-:W-:Y:S01]  /*236a0*/  IMAD.MOV.U32 R12, RZ, RZ, R5 ;  /* 0x000000ffff0c7224 */ /* 0x000fe200078e0005 */
[----:B------:R-:W-:-:S07]  /*236b0*/  MOV R3, R14 ;  /* 0x0000000e00037202 */ /* 0x000fce0000000f00 */
[----:B------:R-:W-:Y:S05]  /*236c0*/  WARPSYNC.COLLECTIVE R15, `(.L_x_8158) ;  /* 0x000000000f087348 */ /* 0x000fea0003c00000 */
[----:B------:R0:W1:Y:S02]  /*236d0*/  SHFL.IDX P6, R14, R13, R12, R11 ;  /* 0x0000000c0d0e7389 */ /* 0x00006400000c000b */
[----:B01----:R-:W-:Y:S01]  /*236e0*/  ENDCOLLECTIVE ;  /* 0x000000000000791b */ /* 0x003fe20003800000 */
.L_x_8158:
[----:B------:R-:W-:Y:S02]  /*236f0*/  IMAD.MOV.U32 R13, RZ, RZ, R20 ;  /* 0x000000ffff0d7224 */ /* 0x000fe400078e0014 */
[----:B------:R-:W-:-:S07]  /*23700*/  IMAD.MOV.U32 R25, RZ, RZ, R14 ;  /* 0x000000ffff197224 */ /* 0x000fce00078e000e */
[----:B------:R-:W-:Y:S05]  /*23710*/  WARPSYNC.COLLECTIVE R15, `(.L_x_8159) ;  /* 0x000000000f087348 */ /* 0x000fea0003c00000 */
[----:B------:R0:W1:Y:S02]  /*23720*/  SHFL.IDX P6, R14, R13, R12, R11 ;  /* 0x0000000c0d0e7389 */ /* 0x00006400000c000b */
[----:B01----:R-:W-:Y:S01]  /*23730*/  ENDCOLLECTIVE ;  /* 0x000000000000791b */ /* 0x003fe20003800000 */
.L_x_8159:
        /* <DEDUP_REMOVED lines=8> */
.L_x_8160:
[----:B------:R-:W-:Y:S02]  /*237c0*/  SEL R2, R3, R20, P0 ;  /* 0x0000001403027207 */ /* 0x000fe40000000000 */
[----:B------:R-:W-:Y:S01]  /*237d0*/  SEL R3, R20, R3, P0 ;  /* 0x0000000314037207 */ /* 0x000fe20000000000 */
[----:B------:R-:W-:Y:S02]  /*237e0*/  IMAD.MOV.U32 R13, RZ, RZ, R40 ;  /* 0x000000ffff0d7224 */ /* 0x000fe400078e0028 */
[----:B------:R-:W-:-:S07]  /*237f0*/  IMAD.MOV.U32 R21, RZ, RZ, R14 ;  /* 0x000000ffff157224 */ /* 0x000fce00078e000e */
[----:B------:R-:W-:Y:S05]  /*23800*/  WARPSYNC.COLLECTIVE R15, `(.L_x_8161) ;  /* 0x000000000f087348 */ /* 0x000fea0003c00000 */
[----:B------:R0:W1:Y:S02]  /*23810*/  SHFL.IDX P6, R14, R13, R12, R11 ;  /* 0x0000000c0d0e7389 */ /* 0x00006400000c000b */
[----:B01----:R-:W-:Y:S01]  /*23820*/  ENDCOLLECTIVE ;  /* 0x000000000000791b */ /* 0x003fe20003800000 */
.L_x_8161:
[----:B------:R-:W-:Y:S01]  /*23830*/  IMAD.MOV.U32 R13, RZ, RZ, R112 ;  /* 0x000000ffff0d7224 */ /* 0x000fe200078e0070 */
[----:B------:R-:W-:Y:S01]  /*23840*/  MOV R12, R5 ;  /* 0x00000005000c7202 */ /* 0x000fe20000000f00 */
[----:B------:R-:W-:-:S07]  /*23850*/  IMAD.MOV.U32 R40, RZ, RZ, R14 ;  /* 0x000000ffff287224 */ /* 0x000fce00078e000e */
[----:B------:R-:W-:Y:S05]  /*23860*/  WARPSYNC.COLLECTIVE R15, `(.L_x_8162) ;  /* 0x000000000f087348 */ /* 0x000fea0003c00000 */
[----:B------:R0:W1:Y:S02]  /*23870*/  SHFL.IDX P6, R14, R13, R12, R11 ;  /* 0x0000000c0d0e7389 */ /* 0x00006400000c000b */
[----:B01----:R-:W-:Y:S01]  /*23880*/  ENDCOLLECTIVE ;  /* 0x000000000000791b */ /* 0x003fe20003800000 */
.L_x_8162:
[----:B------:R-:W-:Y:S02]  /*23890*/  IMAD.MOV.U32 R13, RZ, RZ, R134 ;  /* 0x000000ffff0d7224 */ /* 0x000fe400078e0086 */
[----:B------:R-:W-:-:S07]  /*238a0*/  IMAD.MOV.U32 R112, RZ, RZ, R14 ;  /* 0x000000ffff707224 */ /* 0x000fce00078e000e */
[----:B------:R-:W-:Y:S05]  /*238b0*/  WARPSYNC.COLLECTIVE R15, `(.L_x_8163) ;  /* 0x000000000f087348 */ /* 0x000fea0003c00000 */
[----:B------:R0:W1:Y:S02]  /*238c0*/  SHFL.IDX P6, R14, R13, R12, R11 ;  /* 0x0000000c0d0e7389 */ /* 0x00006400000c000b */
[----:B01----:R-:W-:Y:S01]  /*238d0*/  ENDCOLLECTIVE ;  /* 0x000000000000791b */ /* 0x003fe20003800000 */
.L_x_8163:
        /* <DEDUP_REMOVED lines=8> */
.L_x_8164:
[----:B------:R-:W-:Y:S01]  /*23960*/  IMAD.MOV.U32 R13, RZ, RZ, R144 ;  /* 0x000000ffff0d7224 */ /* 0x000fe200078e0090 */
[----:B------:R-:W-:-:S07]  /*23970*/  MOV R42, R14 ;  /* 0x0000000e002a7202 */ /* 0x000fce0000000f00 */
[----:B------:R-:W-:Y:S05]  /*23980*/  WARPSYNC.COLLECTIVE R15, `(.L_x_8165) ;  /* 0x000000000f087348 */ /* 0x000fea0003c00000 */
[----:B------:R0:W1:Y:S02]  /*23990*/  SHFL.IDX P6, R14, R13, R12, R11 ;  /* 0x0000000c0d0e7389 */ /* 0x00006400000c000b */
[----:B01----:R-:W-:Y:S01]  /*239a0*/  ENDCOLLECTIVE ;  /* 0x000000000000791b */ /* 0x003fe20003800000 */
.L_x_8165:
[----:B------:R-:W-:Y:S02]  /*239b0*/  IMAD.MOV.U32 R13, RZ, RZ, R132 ;  /* 0x000000ffff0d7224 */ /* 0x000fe400078e0084 */
[----:B------:R-:W-:Y:S02]  /*239c0*/  IMAD.MOV.U32 R12, RZ, RZ, R5 ;  /* 0x000000ffff0c7224 */ /* 0x000fe400078e0005 */
[----:B------:R-:W-:-:S07]  /*239d0*/  IMAD.MOV.U32 R9, RZ, RZ, R14 ;  /* 0x000000ffff097224 */ /* 0x000fce00078e000e */
[----:B------:R-:W-:Y:S05]  /*239e0*/  WARPSYNC.COLLECTIVE R15, `(.L_x_8166) ;  /* 0x000000000f087348 */ /* 0x000fea0003c00000 */
[----:B------:R0:W1:Y:S02]  /*239f0*/  SHFL.IDX P6, R14, R13, R12, R11 ;  /* 0x0000000c0d0e7389 */ /* 0x00006400000c000b */
[----:B01----:R-:W-:Y:S01]  /*23a00*/  ENDCOLLECTIVE ;  /* 0x000000000000791b */ /* 0x003fe20003800000 */
.L_x_8166:
[----:B------:R-:W-:Y:S01]  /*23a10*/  MOV R13, R126 ;  /* 0x0000007e000d7202 */ /* 0x000fe20000000f00 */
[----:B------:R-:W-:-:S07]  /*23a20*/  IMAD.MOV.U32 R45, RZ, RZ, R14 ;  /* 0x000000ffff2d7224 */ /* 0x000fce00078e000e */
[----:B------:R-:W-:Y:S05]  /*23a30*/  WARPSYNC.COLLECTIVE R15, `(.L_x_8167) ;  /* 0x000000000f087348 */ /* 0x000fea0003c00000 */
[----:B------:R0:W1:Y:S02]  /*23a40*/  SHFL.IDX P6, R14, R13, R12, R11 ;  /* 0x0000000c0d0e7389 */ /* 0x00006400000c000b */
[----:B01----:R-:W-:Y:S01]  /*23a50*/  ENDCOLLECTIVE ;  /* 0x000000000000791b */ /* 0x003fe20003800000 */
.L_x_8167:
[----:B------:R-:W-:Y:S02]  /*23a60*/  IMAD.MOV.U32 R13, RZ, RZ, R46 ;  /* 0x000000ffff0d7224 */ /* 0x000fe400078e002e */
[----:B------:R-:W-:Y:S02]  /*23a70*/  IMAD.MOV.U32 R12, RZ, RZ, R7 ;  /* 0x000000ffff0c7224 */ /* 0x000fe400078e0007 */
[----:B------:R-:W-:-:S07]  /*23a80*/  IMAD.MOV.U32 R126, RZ, RZ, R14 ;  /* 0x000000ffff7e7224 */ /* 0x000fce00078e000e */
[----:B------:R-:W-:Y:S05]  /*23a90*/  WARPSYNC.COLLECTIVE R15, `(.L_x_8168) ;  /* 0x000000000f087348 */ /* 0x000fea0003c00000 */
[----:B------:R0:W1:Y:S02]  /*23aa0*/  SHFL.IDX P6, R14, R13, R12, R11 ;  /* 0x0000000c0d0e7389 */ /* 0x00006400000c000b */
[----:B01----:R-:W-:Y:S01]  /*23ab0*/  ENDCOLLECTIVE ;  /* 0x000000000000791b */ /* 0x003fe20003800000 */
.L_x_8168:
[----:B------:R-:W-:Y:S01]  /*23ac0*/  SEL R43, R9, R126, P0 ;  /* 0x0000007e092b7207 */ /* 0x000fe20000000000 */
[----:B------:R-:W-:Y:S02]  /*23ad0*/  IMAD.MOV.U32 R13, RZ, RZ, R48 ;  /* 0x000000ffff0d7224 */ /* 0x000fe400078e0030 */
[----:B------:R-:W-:-:S07]  /*23ae0*/  IMAD.MOV.U32 R46, RZ, RZ, R14 ;  /* 0x000000ffff2e7224 */ /* 0x000fce00078e000e */
[----:B------:R-:W-:Y:S05]  /*23af0*/  WARPSYNC.COLLECTIVE R15, `(.L_x_8169) ;  /* 0x000000000f087348 */ /* 0x000fea0003c00000 */
[----:B------:R0:W1:Y:S02]  /*23b00*/  SHFL.IDX P6, R14, R13, R12, R11 ;  /* 0x0000000c0d0e7389 */ /* 0x00006400000c000b */
[----:B01----:R-:W-:Y:S01]  /*23b10*/  ENDCOLLECTIVE ;  /* 0x000000000000791b */ /* 0x003fe20003800000 */
.L_x_8169:
[----:B------:R-:W-:Y:S02]  /*23b20*/  IMAD.MOV.U32 R13, RZ, RZ, R124 ;  /* 0x000000ffff0d7224 */ /* 0x000fe400078e007c */
[----:B------:R-:W-:Y:S01]  /*23b30*/  IMAD.MOV.U32 R12, RZ, RZ, R5 ;  /* 0x000000ffff0c7224 */ /* 0x000fe200078e0005 */
[----:B------:R-:W-:-:S07]  /*23b40*/  MOV R48, R14 ;  /* 0x0000000e00307202 */ /* 0x000fce0000000f00 */
[----:B------:R-:W-:Y:S05]  /*23b50*/  WARPSYNC.COLLECTIVE R15, `(.L_x_8170) ;  /* 0x000000000f087348 */ /* 0x000fea0003c00000 */
[----:B------:R0:W1:Y:S02]  /*23b60*/  SHFL.IDX P6, R14, R13, R12, R11 ;  /* 0x0000000c0d0e7389 */ /* 0x00006400000c000b */
[----:B01----:R-:W-:Y:S01]  /*23b70*/  ENDCOLLECTIVE ;  /* 0x000000000000791b */ /* 0x003fe20003800000 */
.L_x_8170:
[----:B------:R-:W-:Y:S02]  /*23b80*/  IMAD.MOV.U32 R13, RZ, RZ, R122 ;  /* 0x000000ffff0d7224 */ /* 0x000fe400078e007a */
[----:B------:R-:W-:-:S07]  /*23b90*/  IMAD.MOV.U32 R49, RZ, RZ, R14 ;  /* 0x000000ffff317224 */ /* 0x000fce00078e000e */
[----:B------:R-:W-:Y:S05]  /*23ba0*/  WARPSYNC.COLLECTIVE R15, `(.L_x_8171) ;  /* 0x000000000f087348 */ /* 0x000fea0003c00000 */
[----:B------:R0:W1:Y:S02]  /*23bb0*/  SHFL.IDX P6, R14, R13, R12, R11 ;  /* 0x0000000c0d0e7389 */ /* 0x00006400000c000b */
[----:B01----:R-:W-:Y:S01]  /*23bc0*/  ENDCOLLECTIVE ;  /* 0x000000000000791b */ /* 0x003fe20003800000 */
.L_x_8171:
[----:B------:R-:W-:Y:S01]  /*23bd0*/  MOV R13, R50 ;  /* 0x00000032000d7202 */ /* 0x000fe20000000f00 */
[----:B------:R-:W-:Y:S02]  /*23be0*/  IMAD.MOV.U32 R12, RZ, RZ, R7 ;  /* 0x000000ffff0c7224 */ /* 0x000fe400078e0007 */
[----:B------:R-:W-:-:S07]  /*23bf0*/  IMAD.MOV.U32 R51, RZ, RZ, R14 ;  /* 0x000000ffff337224 */ /* 0x000fce00078e000e */
[----:B------:R-:W-:Y:S05]  /*23c00*/  WARPSYNC.COLLECTIVE R15, `(.L_x_8172) ;  /* 0x000000000f087348 */ /* 0x000fea0003c00000 */
[----:B------:R0:W1:Y:S02]  /*23c10*/  SHFL.IDX P6, R14, R13, R12, R11 ;  /* 0x0000000c0d0e7389 */ /* 0x00006400000c000b */
[----:B01----:R-:W-:Y:S01]  /*23c20*/  ENDCOLLECTIVE ;  /* 0x000000000000791b */ /* 0x003fe20003800000 */
.L_x_8172:
[----:B------:R-:W-:Y:S02]  /*23c30*/  SEL R47, R48, R51, P0 ;  /* 0x00000033302f7207 */ /* 0x000fe40000000000 */
[----:B------:R-:W-:Y:S01]  /*23c40*/  SEL R48, R51, R48, P0 ;  /* 0x0000003033307207 */ /* 0x000fe20000000000 */
[----:B------:R-:W-:Y:S02]  /*23c50*/  IMAD.MOV.U32 R13, RZ, RZ, R82 ;  /* 0x000000ffff0d7224 */ /* 0x000fe400078e0052 */
[----:B------:R-:W-:-:S07]  /*23c60*/  IMAD.MOV.U32 R50, RZ, RZ, R14 ;  /* 0x000000ffff327224 */ /* 0x000fce00078e000e */
[----:B------:R-:W-:Y:S05]  /*23c70*/  WARPSYNC.COLLECTIVE R15, `(.L_x_8173) ;  /* 0x000000000f087348 */ /* 0x000fea0003c00000 */
[----:B------:R0:W1:Y:S02]  /*23c80*/  SHFL.IDX P6, R14, R13, R12, R11 ;  /* 0x0000000c0d0e7389 */ /* 0x00006400000c000b */
[----:B01----:R-:W-:Y:S01]  /*23c90*/  ENDCOLLECTIVE ;  /* 0x000000000000791b */ /* 0x003fe20003800000 */
.L_x_8173:
[----:B------:R-:W-:Y:S01]  /*23ca0*/  IMAD.MOV.U32 R13, RZ, RZ, R120 ;  /* 0x000000ffff0d7224 */ /* 0x000fe200078e0078 */
[----:B------:R-:W-:Y:S01]  /*23cb0*/  MOV R12, R5 ;  /* 0x00000005000c7202 */ /* 0x000fe20000000f00 */
[----:B------:R-:W-:-:S07]  /*23cc0*/  IMAD.MOV.U32 R82, RZ, RZ, R14 ;  /* 0x000000ffff527224 */ /* 0x000fce00078e000e */
[----:B------:R-:W-:Y:S05]  /*23cd0*/  WARPSYNC.COLLECTIVE R15, `(.L_x_8174) ;  /* 0x000000000f087348 */ /* 0x000fea0003c00000 */
[----:B------:R0:W1:Y:S02]  /*23ce0*/  SHFL.IDX P6, R14, R13, R12, R11 ;  /* 0x0000000c0d0e7389 */ /* 0x00006400000c000b */
[----:B01----:R-:W-:Y:S01]  /*23cf0*/  ENDCOLLECTIVE ;  /* 0x000000000000791b */ /* 0x003fe20003800000 */
.L_x_8174:
[----:B------:R-:W-:Y:S02]  /*23d00*/  IMAD.MOV.U32 R13, RZ, RZ, R118 ;  /* 0x000000ffff0d7224 */ /* 0x000fe400078e0076 */
[----:B------:R-:W-:-:S07]  /*23d10*/  IMAD.MOV.U32 R65, RZ, RZ, R14 ;  /* 0x000000ffff417224 */ /* 0x000fce00078e000e */
[----:B------:R-:W-:Y:S05]  /*23d20*/  WARPSYNC.COLLECTIVE R15, `(.L_x_8175) ;  /* 0x000000000f087348 */ /* 0x000fea0003c00000 */
[----:B------:R0:W1:Y:S02]  /*23d30*/  SHFL.IDX P6, R14, R13, R12, R11 ;  /* 0x0000000c0d0e7389 */ /* 0x00006400000c000b */
[----:B01----:R-:W-:Y:S01]  /*23d40*/  ENDCOLLECTIVE ;  /* 0x000000000000791b */ /* 0x003fe20003800000 */
.L_x_8175:
[----:B------:R-:W-:Y:S02]  /*23d50*/  IMAD.MOV.U32 R13, RZ, RZ, R84 ;  /* 0x000000ffff0d7224 */ /* 0x000fe400078e0054 */
[----:B------:R-:W-:Y:S02]  /*23d60*/  IMAD.MOV.U32 R12, RZ, RZ, R7 ;  /* 0x000000ffff0c7224 */ /* 0x000fe400078e0007 */
[----:B------:R-:W-:-:S07]  /*23d70*/  IMAD.MOV.U32 R67, RZ, RZ, R14 ;  /* 0x000000ffff437224 */ /* 0x000fce00078e000e */
[----:B------:R-:W-:Y:S05]  /*23d80*/  WARPSYNC.COLLECTIVE R15, `(.L_x_8176) ;  /* 0x000000000f087348 */ /* 0x000fea0003c00000 */
[----:B------:R0:W1:Y:S02]  /*23d90*/  SHFL.IDX P6, R14, R13, R12, R11 ;  /* 0x0000000c0d0e7389 */ /* 0x00006400000c000b */
[----:B01----:R-:W-:Y:S01]  /*23da0*/  ENDCOLLECTIVE ;  /* 0x000000000000791b */ /* 0x003fe20003800000 */
.L_x_8176:
[----:B------:R-:W-:Y:S02]  /*23db0*/  SEL R51, R82, R67, P0 ;  /* 0x0000004352337207 */ /* 0x000fe40000000000 */
[----:B------:R-:W-:Y:S01]  /*23dc0*/  SEL R82, R67, R82, P0 ;  /* 0x0000005243527207 */ /* 0x000fe20000000000 */
[----:B------:R-:W-:Y:S01]  /*23dd0*/  IMAD.MOV.U32 R13, RZ, RZ, R86 ;  /* 0x000000ffff0d7224 */ /* 0x000fe200078e0056 */
[----:B------:R-:W-:-:S07]  /*23de0*/  MOV R84, R14 ;  /* 0x0000000e00547202 */ /* 0x000fce0000000f00 */
[----:B------:R-:W-:Y:S05]  /*23df0*/  WARPSYNC.COLLECTIVE R15, `(.L_x_8177) ;  /* 0x000000000f087348 */ /* 0x000fea0003c00000 */
[----:B------:R0:W1:Y:S02]  /*23e00*/  SHFL.IDX P6, R14, R13, R12, R11 ;  /* 0x0000000c0d0e7389 */ /* 0x00006400000c000b */
[----:B01----:R-:W-:Y:S01]  /*23e10*/  ENDCOLLECTIVE ;  /* 0x000000000000791b */ /* 0x003fe20003800000 */
.L_x_8177:
[----:B------:R-:W-:Y:S02]  /*23e20*/  IMAD.MOV.U32 R13, RZ, RZ, R116 ;  /* 0x000000ffff0d7224 */ /* 0x000fe400078e0074 */
[----:B------:R-:W-:Y:S02]  /*23e30*/  IMAD.MOV.U32 R12, RZ, RZ, R5 ;  /* 0x000000ffff0c7224 */ /* 0x000fe400078e0005 */
[----:B------:R-:W-:-:S07]  /*23e40*/  IMAD.MOV.U32 R86, RZ, RZ, R14 ;  /* 0x000000ffff567224 */ /* 0x000fce00078e000e */
[----:B------:R-:W-:Y:S05]  /*23e50*/  WARPSYNC.COLLECTIVE R15, `(.L_x_8178) ;  /* 0x000000000f087348 */ /* 0x000fea0003c00000 */
[----:B------:R0:W1:Y:S02]  /*23e60*/  SHFL.IDX P6, R14, R13, R12, R11 ;  /* 0x0000000c0d0e7389 */ /* 0x00006400000c000b */
[----:B01----:R-:W-:Y:S01]  /*23e70*/  ENDCOLLECTIVE ;  /* 0x000000000000791b */ /* 0x003fe20003800000 */
.L_x_8178:
[----:B------:R-:W-:Y:S01]  /*23e80*/  MOV R13, R114 ;  /* 0x00000072000d7202 */ /* 0x000fe20000000f00 */
[----:B------:R-:W-:-:S07]  /*23e90*/  IMAD.MOV.U32 R87, RZ, RZ, R14 ;  /* 0x000000ffff577224 */ /* 0x000fce00078e000e */
[----:B------:R-:W-:Y:S05]  /*23ea0*/  WARPSYNC.COLLECTIVE R15, `(.L_x_8179) ;  /* 0x000000000f087348 */ /* 0x000fea0003c00000 */
[----:B------:R0:W1:Y:S02]  /*23eb0*/  SHFL.IDX P6, R14, R13, R12, R11 ;  /* 0x0000000c0d0e7389 */ /* 0x00006400000c000b */
[----:B01----:R-:W-:Y:S01]  /*23ec0*/  ENDCOLLECTIVE ;  /* 0x000000000000791b */ /* 0x003fe20003800000 */
.L_x_8179:
        /* <DEDUP_REMOVED lines=8> */
.L_x_8180:
[----:B------:R-:W-:Y:S02]  /*23f50*/  SEL R85, R86, R101, P0 ;  /* 0x0000006556557207 */ /* 0x000fe40000000000 */
[----:B------:R-:W-:Y:S01]  /*23f60*/  SEL R86, R101, R86, P0 ;  /* 0x0000005665567207 */ /* 0x000fe20000000000 */
[----:B------:R-:W-:Y:S02]  /*23f70*/  IMAD.MOV.U32 R101, RZ, RZ, RZ ;  /* 0x000000ffff657224 */ /* 0x000fe400078e00ff */
[----:B------:R-:W-:Y:S02]  /*23f80*/  IMAD.MOV.U32 R13, RZ, RZ, R138 ;  /* 0x000000ffff0d7224 */ /* 0x000fe400078e008a */
[----:B------:R-:W-:-:S07]  /*23f90*/  IMAD.MOV.U32 R90, RZ, RZ, R14 ;  /* 0x000000ffff5a7224 */ /* 0x000fce00078e000e */
[----:B------:R-:W-:Y:S05]  /*23fa0*/  WARPSYNC.COLLECTIVE R15, `(.L_x_8181) ;  /* 0x000000000f087348 */ /* 0x000fea0003c00000 */
[----:B------:R0:W1:Y:S02]  /*23fb0*/  SHFL.IDX P6, R14, R13, R12, R11 ;  /* 0x0000000c0d0e7389 */ /* 0x00006400000c000b */
[----:B01----:R-:W-:Y:S01]  /*23fc0*/  ENDCOLLECTIVE ;  /* 0x000000000000791b */ /* 0x003fe20003800000 */
.L_x_8181:
[----:B------:R-:W-:Y:S01]  /*23fd0*/  IMAD.MOV.U32 R13, RZ, RZ, R28 ;  /* 0x000000ffff0d7224 */ /* 0x000fe200078e001c */
[----:B------:R-:W-:Y:S01]  /*23fe0*/  SEL R28, R40, R41, P0 ;  /* 0x00000029281c7207 */ /* 0x000fe20000000000 */
        /* <DEDUP_REMOVED lines=9> */
.L_x_8182:
        /* <DEDUP_REMOVED lines=8> */
.L_x_8183:
        /* <DEDUP_REMOVED lines=8> */
.L_x_8184:
[----:B------:R-:W-:Y:S02]  /*24180*/  IMAD.MOV.U32 R13, RZ, RZ, R128 ;  /* 0x000000ffff0d7224 */ /* 0x000fe400078e0080 */
[----:B------:R-:W-:-:S07]  /*24190*/  IMAD.MOV.U32 R55, RZ, RZ, R14 ;  /* 0x000000ffff377224 */ /* 0x000fce00078e000e */
[----:B------:R-:W-:Y:S05]  /*241a0*/  WARPSYNC.COLLECTIVE R15, `(.L_x_8185) ;  /* 0x000000000f087348 */ /* 0x000fea0003c00000 */
[----:B------:R0:W1:Y:S02]  /*241b0*/  SHFL.IDX P6, R14, R13, R12, R11 ;  /* 0x0000000c0d0e7389 */ /* 0x00006400000c000b */
[----:B01----:R-:W-:Y:S01]  /*241c0*/  ENDCOLLECTIVE ;  /* 0x000000000000791b */ /* 0x003fe20003800000 */
.L_x_8185:
[----:B------:R-:W-:Y:S01]  /*241d0*/  IMAD.MOV.U32 R13, RZ, RZ, R44 ;  /* 0x000000ffff0d7224 */ /* 0x000fe200078e002c */
[----:B------:R-:W-:Y:S02]  /*241e0*/  MOV R12, R5 ;  /* 0x00000005000c7202 */ /* 0x000fe40000000f00 */
[----:B------:R-:W-:Y:S01]  /*241f0*/  SEL R44, R126, R9, P0 ;  /* 0x000000097e2c7207 */ /* 0x000fe20000000000 */
[----:B------:R-:W-:-:S07]  /*24200*/  IMAD.MOV.U32 R57, RZ, RZ, R14 ;  /* 0x000000ffff397224 */ /* 0x000fce00078e000e */
[----:B------:R-:W-:Y:S05]  /*24210*/  WARPSYNC.COLLECTIVE R15, `(.L_x_8186) ;  /* 0x000000000f087348 */ /* 0x000fea0003c00000 */
[----:B------:R0:W1:Y:S02]  /*24220*/  SHFL.IDX P6, R14, R13, R12, R11 ;  /* 0x0000000c0d0e7389 */ /* 0x00006400000c000b */
[----:B01----:R-:W-:Y:S01]  /*24230*/  ENDCOLLECTIVE ;  /* 0x000000000000791b */ /* 0x003fe20003800000 */
.L_x_8186:
[----:B------:R-:W-:Y:S01]  /*24240*/  IMAD.MOV.U32 R13, RZ, RZ, R52 ;  /* 0x000000ffff0d7224 */ /* 0x000fe200078e0034 */
[----:B------:R-:W-:Y:S02]  /*24250*/  SEL R52, R53, R110, P0 ;  /* 0x0000006e35347207 */ /* 0x000fe40000000000 */
[----:B------:R-:W-:Y:S01]  /*24260*/  SEL R53, R110, R53, P0 ;  /* 0x000000356e357207 */ /* 0x000fe20000000000 */
[----:B------:R-:W-:-:S07]  /*24270*/  IMAD.MOV.U32 R128, RZ, RZ, R14 ;  /* 0x000000ffff807224 */ /* 0x000fce00078e000e */
[----:B------:R-:W-:Y:S05]  /*24280*/  WARPSYNC.COLLECTIVE R15, `(.L_x_8187) ;  /* 0x000000000f087348 */ /* 0x000fea0003c00000 */
[----:B------:R0:W1:Y:S02]  /*24290*/  SHFL.IDX P6, R14, R13, R12, R11 ;  /* 0x0000000c0d0e7389 */ /* 0x00006400000c000b */
[----:B01----:R-:W-:Y:S01]  /*242a0*/  ENDCOLLECTIVE ;  /* 0x000000000000791b */ /* 0x003fe20003800000 */
.L_x_8187:
[----:B------:R-:W-:Y:S02]  /*242b0*/  IMAD.MOV.U32 R13, RZ, RZ, R94 ;  /* 0x000000ffff0d7224 */ /* 0x000fe400078e005e */
[----:B------:R-:W-:Y:S02]  /*242c0*/  IMAD.MOV.U32 R12, RZ, RZ, R7 ;  /* 0x000000ffff0c7224 */ /* 0x000fe400078e0007 */
[----:B------:R-:W-:-:S07]  /*242d0*/  IMAD.MOV.U32 R130, RZ, RZ, R14 ;  /* 0x000000ffff827224 */ /* 0x000fce00078e000e */
[----:B------:R-:W-:Y:S05]  /*242e0*/  WARPSYNC.COLLECTIVE R15, `(.L_x_8188) ;  /* 0x000000000f087348 */ /* 0x000fea0003c00000 */
[----:B------:R0:W1:Y:S02]  /*242f0*/  SHFL.IDX P6, R14, R13, R12, R11 ;  /* 0x0000000c0d0e7389 */ /* 0x00006400000c000b */
[----:B01----:R-:W-:Y:S01]  /*24300*/  ENDCOLLECTIVE ;  /* 0x000000000000791b */ /* 0x003fe20003800000 */
.L_x_8188:
[----:B------:R-:W-:Y:S01]  /*24310*/  IMAD.MOV.U32 R13, RZ, RZ, R96 ;  /* 0x000000ffff0d7224 */ /* 0x000fe200078e0060 */
[----:B------:R-:W-:-:S07]  /*24320*/  MOV R59, R14 ;  /* 0x0000000e003b7202 */ /* 0x000fce0000000f00 */
[----:B------:R-:W-:Y:S05]  /*24330*/  WARPSYNC.COLLECTIVE R15, `(.L_x_8189) ;  /* 0x000000000f087348 */ /* 0x000fea0003c00000 */
[----:B------:R0:W1:Y:S02]  /*24340*/  SHFL.IDX P6, R14, R13, R12, R11 ;  /* 0x0000000c0d0e7389 */ /* 0x00006400000c000b */
[----:B01----:R-:W-:Y:S01]  /*24350*/  ENDCOLLECTIVE ;  /* 0x000000000000791b */ /* 0x003fe20003800000 */
.L_x_8189:
[----:B------:R-:W-:Y:S02]  /*24360*/  IMAD.MOV.U32 R13, RZ, RZ, R64 ;  /* 0x000000ffff0d7224 */ /* 0x000fe400078e0040 */
[----:B------:R-:W-:Y:S02]  /*24370*/  IMAD.MOV.U32 R12, RZ, RZ, R5 ;  /* 0x000000ffff0c7224 */ /* 0x000fe400078e0005 */
[----:B------:R-:W-:-:S07]  /*24380*/  IMAD.MOV.U32 R61, RZ, RZ, R14 ;  /* 0x000000ffff3d7224 */ /* 0x000fce00078e000e */
[----:B------:R-:W-:Y:S05]  /*24390*/  WARPSYNC.COLLECTIVE R15, `(.L_x_8190) ;  /* 0x000000000f087348 */ /* 0x000fea0003c00000 */
[----:B------:R0:W1:Y:S02]  /*243a0*/  SHFL.IDX P6, R14, R13, R12, R11 ;  /* 0x0000000c0d0e7389 */ /* 0x00006400000c000b */
[----:B01----:R-:W-:Y:S01]  /*243b0*/  ENDCOLLECTIVE ;  /* 0x000000000000791b */ /* 0x003fe20003800000 */
.L_x_8190:
[----:B------:R-:W-:Y:S02]  /*243c0*/  MOV R13, R54 ;  /* 0x00000036000d7202 */ /* 0x000fe40000000f00 */
[----:B------:R-:W-:Y:S02]  /*243d0*/  SEL R54, R55, R128, P0 ;  /* 0x0000008037367207 */ /* 0x000fe40000000000 */
[----:B------:R-:W-:Y:S01]  /*243e0*/  SEL R55, R128, R55, P0 ;  /* 0x0000003780377207 */ /* 0x000fe20000000000 */
[----:B------:R-:W-:-:S07]  /*243f0*/  IMAD.MOV.U32 R64, RZ, RZ, R14 ;  /* 0x000000ffff407224 */ /* 0x000fce00078e000e */
[----:B------:R-:W-:Y:S05]  /*24400*/  WARPSYNC.COLLECTIVE R15, `(.L_x_8191) ;  /* 0x000000000f087348 */ /* 0x000fea0003c00000 */
[----:B------:R0:W1:Y:S02]  /*24410*/  SHFL.IDX P6, R14, R13, R12, R11 ;  /* 0x0000000c0d0e7389 */ /* 0x00006400000c000b */
[----:B01----:R-:W-:Y:S01]  /*24420*/  ENDCOLLECTIVE ;  /* 0x000000000000791b */ /* 0x003fe20003800000 */
.L_x_8191:
[----:B------:R-:W-:Y:S02]  /*24430*/  IMAD.MOV.U32 R13, RZ, RZ, R92 ;  /* 0x000000ffff0d7224 */ /* 0x000fe400078e005c */
[----:B------:R-:W-:Y:S02]  /*24440*/  IMAD.MOV.U32 R12, RZ, RZ, R7 ;  /* 0x000000ffff0c7224 */ /* 0x000fe400078e0007 */
[----:B------:R-:W-:-:S07]  /*24450*/  IMAD.MOV.U32 R94, RZ, RZ, R14 ;  /* 0x000000ffff5e7224 */ /* 0x000fce00078e000e */
[----:B------:R-:W-:Y:S05]  /*24460*/  WARPSYNC.COLLECTIVE R15, `(.L_x_8192) ;  /* 0x000000000f087348 */ /* 0x000fea0003c00000 */
[----:B------:R0:W1:Y:S02]  /*24470*/  SHFL.IDX P6, R14, R13, R12, R11 ;  /* 0x0000000c0d0e7389 */ /* 0x00006400000c000b */
[----:B01----:R-:W-:Y:S01]  /*24480*/  ENDCOLLECTIVE ;  /* 0x000000000000791b */ /* 0x003fe20003800000 */
.L_x_8192:
[----:B------:R-:W-:Y:S02]  /*24490*/  IMAD.MOV.U32 R13, RZ, RZ, R76 ;  /* 0x000000ffff0d7224 */ /* 0x000fe400078e004c */
[----:B------:R-:W-:-:S07]  /*244a0*/  IMAD.MOV.U32 R69, RZ, RZ, R14 ;  /* 0x000000ffff457224 */ /* 0x000fce00078e000e */
[----:B------:R-:W-:Y:S05]  /*244b0*/  WARPSYNC.COLLECTIVE R15, `(.L_x_8193) ;  /* 0x000000000f087348 */ /* 0x000fea0003c00000 */
[----:B------:R0:W1:Y:S02]  /*244c0*/  SHFL.IDX P6, R14, R13, R12, R11 ;  /* 0x0000000c0d0e7389 */ /* 0x00006400000c000b */
[----:B01----:R-:W-:Y:S01]  /*244d0*/  ENDCOLLECTIVE ;  /* 0x000000000000791b */ /* 0x003fe20003800000 */
.L_x_8193:
[----:B------:R-:W-:Y:S02]  /*244e0*/  IMAD.MOV.U32 R13, RZ, RZ, R26 ;  /* 0x000000ffff0d7224 */ /* 0x000fe400078e001a */
[----:B------:R-:W-:Y:S01]  /*244f0*/  IMAD.MOV.U32 R12, RZ, RZ, R5 ;  /* 0x000000ffff0c7224 */ /* 0x000fe200078e0005 */
[----:B------:R-:W-:-:S07]  /*24500*/  MOV R71, R14 ;  /* 0x0000000e00477202 */ /* 0x000fce0000000f00 */
[----:B------:R-:W-:Y:S05]  /*24510*/  WARPSYNC.COLLECTIVE R15, `(.L_x_8194) ;  /* 0x000000000f087348 */ /* 0x000fea0003c00000 */
[----:B------:R0:W1:Y:S02]  /*24520*/  SHFL.IDX P6, R14, R13, R12, R11 ;  /* 0x0000000c0d0e7389 */ /* 0x00006400000c000b */
[----:B01----:R-:W-:Y:S01]  /*24530*/  ENDCOLLECTIVE ;  /* 0x000000000000791b */ /* 0x003fe20003800000 */
.L_x_8194:
[----:B------:R-:W-:Y:S02]  /*24540*/  IMAD.MOV.U32 R13, RZ, RZ, R24 ;  /* 0x000000ffff0d7224 */ /* 0x000fe400078e0018 */
[----:B------:R-:W-:-:S07]  /*24550*/  IMAD.MOV.U32 R26, RZ, RZ, R14 ;  /* 0x000000ffff1a7224 */ /* 0x000fce00078e000e */
[----:B------:R-:W-:Y:S05]  /*24560*/  WARPSYNC.COLLECTIVE R15, `(.L_x_8195) ;  /* 0x000000000f087348 */ /* 0x000fea0003c00000 */
[----:B------:R0:W1:Y:S02]  /*24570*/  SHFL.IDX P6, R14, R13, R12, R11 ;  /* 0x0000000c0d0e7389 */ /* 0x00006400000c000b */
[----:B01----:R-:W-:Y:S01]  /*24580*/  ENDCOLLECTIVE ;  /* 0x000000000000791b */ /* 0x003fe20003800000 */
.L_x_8195:
[----:B------:R-:W-:Y:S01]  /*24590*/  MOV R13, R74 ;  /* 0x0000004a000d7202 */ /* 0x000fe20000000f00 */
[----:B------:R-:W-:Y:S02]  /*245a0*/  IMAD.MOV.U32 R12, RZ, RZ, R7 ;  /* 0x000000ffff0c7224 */ /* 0x000fe400078e0007 */
[----:B------:R-:W-:-:S07]  /*245b0*/  IMAD.MOV.U32 R24, RZ, RZ, R14 ;  /* 0x000000ffff187224 */ /* 0x000fce00078e000e */
[----:B------:R-:W-:Y:S05]  /*245c0*/  WARPSYNC.COLLECTIVE R15, `(.L_x_8196) ;  /* 0x000000000f087348 */ /* 0x000fea0003c00000 */
[----:B------:R0:W1:Y:S02]  /*245d0*/  SHFL.IDX P6, R14, R13, R12, R11 ;  /* 0x0000000c0d0e7389 */ /* 0x00006400000c000b */
[----:B01----:R-:W-:Y:S01]  /*245e0*/  ENDCOLLECTIVE ;  /* 0x000000000000791b */ /* 0x003fe20003800000 */
.L_x_8196:
[----:B------:R-:W-:Y:S02]  /*245f0*/  IMAD.MOV.U32 R13, RZ, RZ, R72 ;  /* 0x000000ffff0d7224 */ /* 0x000fe400078e0048 */
[----:B------:R-:W-:-:S07]  /*24600*/  IMAD.MOV.U32 R73, RZ, RZ, R14 ;  /* 0x000000ffff497224 */ /* 0x000fce00078e000e */
[----:B------:R-:W-:Y:S05]  /*24610*/  WARPSYNC.COLLECTIVE R15, `(.L_x_8197) ;  /* 0x000000000f087348 */ /* 0x000fea0003c00000 */
[----:B------:R0:W1:Y:S02]  /*24620*/  SHFL.IDX P6, R14, R13, R12, R11 ;  /* 0x0000000c0d0e7389 */ /* 0x00006400000c000b */
[----:B01----:R-:W-:Y:S01]  /*24630*/  ENDCOLLECTIVE ;  /* 0x000000000000791b */ /* 0x003fe20003800000 */
.L_x_8197:
[----:B------:R-:W-:Y:S01]  /*24640*/  IMAD.MOV.U32 R13, RZ, RZ, R34 ;  /* 0x000000ffff0d7224 */ /* 0x000fe200078e0022 */
[----:B------:R-:W-:Y:S01]  /*24650*/  MOV R12, R5 ;  /* 0x00000005000c7202 */ /* 0x000fe20000000f00 */
[----:B------:R-:W-:-:S07]  /*24660*/  IMAD.MOV.U32 R75, RZ, RZ, R14 ;  /* 0x000000ffff4b7224 */ /* 0x000fce00078e000e */
[----:B------:R-:W-:Y:S05]  /*24670*/  WARPSYNC.COLLECTIVE R15, `(.L_x_8198) ;  /* 0x000000000f087348 */ /* 0x000fea0003c00000 */
[----:B------:R0:W1:Y:S02]  /*24680*/  SHFL.IDX P6, R14, R13, R12, R11 ;  /* 0x0000000c0d0e7389 */ /* 0x00006400000c000b */
[----:B01----:R-:W-:Y:S01]  /*24690*/  ENDCOLLECTIVE ;  /* 0x000000000000791b */ /* 0x003fe20003800000 */
.L_x_8198:
[----:B------:R-:W-:Y:S02]  /*246a0*/  IMAD.MOV.U32 R13, RZ, RZ, R32 ;  /* 0x000000ffff0d7224 */ /* 0x000fe400078e0020 */
[----:B------:R-:W-:-:S07]  /*246b0*/  IMAD.MOV.U32 R34, RZ, RZ, R14 ;  /* 0x000000ffff227224 */ /* 0x000fce00078e000e */
[----:B------:R-:W-:Y:S05]  /*246c0*/  WARPSYNC.COLLECTIVE R15, `(.L_x_8199) ;  /* 0x000000000f087348 */ /* 0x000fea0003c00000 */
[----:B------:R0:W1:Y:S02]  /*246d0*/  SHFL.IDX P6, R14, R13, R12, R11 ;  /* 0x0000000c0d0e7389 */ /* 0x00006400000c000b */
[----:B01----:R-:W-:Y:S01]  /*246e0*/  ENDCOLLECTIVE ;  /* 0x000000000000791b */ /* 0x003fe20003800000 */
.L_x_8199:
        /* <DEDUP_REMOVED lines=10> */
.L_x_8200:
[----:B------:R-:W-:Y:S02]  /*24790*/  SEL R74, R75, R32, P0 ;  /* 0x000000204b4a7207 */ /* 0x000fe40000000000 */
[----:B------:R-:W-:Y:S01]  /*247a0*/  SEL R75, R32, R75, P0 ;  /* 0x0000004b204b7207 */ /* 0x000fe20000000000 */
[----:B------:R-:W-:Y:S01]  /*247b0*/  IMAD.MOV.U32 R13, RZ, RZ, R68 ;  /* 0x000000ffff0d7224 */ /* 0x000fe200078e0044 */
[----:B------:R-:W-:Y:S02]  /*247c0*/  SEL R68, R69, R26, P0 ;  /* 0x0000001a45447207 */ /* 0x000fe40000000000 */
[----:B------:R-:W-:Y:S02]  /*247d0*/  SEL R69, R26, R69, P0 ;  /* 0x000000451a457207 */ /* 0x000fe40000000000 */
[----:B------:R-:W-:-:S07]  /*247e0*/  MOV R91, R14 ;  /* 0x0000000e005b7202 */ /* 0x000fce0000000f00 */
[----:B------:R-:W-:Y:S05]  /*247f0*/  WARPSYNC.COLLECTIVE R15, `(.L_x_8201) ;  /* 0x000000000f087348 */ /* 0x000fea0003c00000 */
[----:B------:R0:W1:Y:S02]  /*24800*/  SHFL.IDX P6, R14, R13, R12, R11 ;  /* 0x0000000c0d0e7389 */ /* 0x00006400000c000b */
[----:B01----:R-:W-:Y:S01]  /*24810*/  ENDCOLLECTIVE ;  /* 0x000000000000791b */ /* 0x003fe20003800000 */
.L_x_8201:
[----:B------:R-:W-:Y:S02]  /*24820*/  IMAD.MOV.U32 R13, RZ, RZ, R38 ;  /* 0x000000ffff0d7224 */ /* 0x000fe400078e0026 */
[----:B------:R-:W-:Y:S02]  /*24830*/  IMAD.MOV.U32 R12, RZ, RZ, R5 ;  /* 0x000000ffff0c7224 */ /* 0x000fe400078e0005 */
[----:B------:R-:W-:-:S07]  /*24840*/  IMAD.MOV.U32 R93, RZ, RZ, R14 ;  /* 0x000000ffff5d7224 */ /* 0x000fce00078e000e */
[----:B------:R-:W-:Y:S05]  /*24850*/  WARPSYNC.COLLECTIVE R15, `(.L_x_8202) ;  /* 0x000000000f087348 */ /* 0x000fea0003c00000 */
[----:B------:R0:W1:Y:S02]  /*24860*/  SHFL.IDX P6, R14, R13, R12, R11 ;  /* 0x0000000c0d0e7389 */ /* 0x00006400000c000b */
[----:B01----:R-:W-:Y:S01]  /*24870*/  ENDCOLLECTIVE ;  /* 0x000000000000791b */ /* 0x003fe20003800000 */
.L_x_8202:
[----:B------:R-:W-:Y:S01]  /*24880*/  MOV R13, R36 ;  /* 0x00000024000d7202 */ /* 0x000fe20000000f00 */
[----:B------:R-:W-:-:S07]  /*24890*/  IMAD.MOV.U32 R38, RZ, RZ, R14 ;  /* 0x000000ffff267224 */ /* 0x000fce00078e000e */
[----:B------:R-:W-:Y:S05]  /*248a0*/  WARPSYNC.COLLECTIVE R15, `(.L_x_8203) ;  /* 0x000000000f087348 */ /* 0x000fea0003c00000 */
[----:B------:R0:W1:Y:S02]  /*248b0*/  SHFL.IDX P6, R14, R13, R12, R11 ;  /* 0x0000000c0d0e7389 */ /* 0x00006400000c000b */
[----:B01----:R-:W-:Y:S01]  /*248c0*/  ENDCOLLECTIVE ;  /* 0x000000000000791b */ /* 0x003fe20003800000 */
.L_x_8203:
        /* <DEDUP_REMOVED lines=10> */
.L_x_8204:
[----:B------:R-:W-:Y:S02]  /*24970*/  SEL R92, R93, R36, P0 ;  /* 0x000000245d5c7207 */ /* 0x000fe40000000000 */
[----:B------:R-:W-:Y:S01]  /*24980*/  SEL R93, R36, R93, P0 ;  /* 0x0000005d245d7207 */ /* 0x000fe20000000000 */
[----:B------:R-:W-:Y:S01]  /*24990*/  IMAD.MOV.U32 R13, RZ, RZ, R58 ;  /* 0x000000ffff0d7224 */ /* 0x000fe200078e003a */
[----:B------:R-:W-:Y:S02]  /*249a0*/  SEL R58, R59, R64, P0 ;  /* 0x000000403b3a7207 */ /* 0x000fe40000000000 */
[----:B------:R-:W-:Y:S01]  /*249b0*/  SEL R59, R64, R59, P0 ;  /* 0x0000003b403b7207 */ /* 0x000fe20000000000 */
[----:B------:R-:W-:-:S07]  /*249c0*/  IMAD.MOV.U32 R95, RZ, RZ, R14 ;  /* 0x000000ffff5f7224 */ /* 0x000fce00078e000e */
[----:B------:R-:W-:Y:S05]  /*249d0*/  WARPSYNC.COLLECTIVE R15, `(.L_x_8205) ;  /* 0x000000000f087348 */ /* 0x000fea0003c00000 */
[----:B------:R0:W1:Y:S02]  /*249e0*/  SHFL.IDX P6, R14, R13, R12, R11 ;  /* 0x0000000c0d0e7389 */ /* 0x00006400000c000b */
[----:B01----:R-:W-:Y:S01]  /*249f0*/  ENDCOLLECTIVE ;  /* 0x000000000000791b */ /* 0x003fe20003800000 */
.L_x_8205:
[----:B------:R-:W-:Y:S01]  /*24a00*/  IMAD.MOV.U32 R13, RZ, RZ, R56 ;  /* 0x000000ffff0d7224 */ /* 0x000fe200078e0038 */
[----:B------:R-:W-:Y:S01]  /*24a10*/  SEL R56, R57, R130, P0 ;  /* 0x0000008239387207 */ /* 0x000fe20000000000 */
[----:B------:R-:W-:Y:S01]  /*24a20*/  IMAD.MOV.U32 R12, RZ, RZ, R5 ;  /* 0x000000ffff0c7224 */ /* 0x000fe200078e0005 */
[----:B------:R-:W-:Y:S02]  /*24a30*/  SEL R57, R130, R57, P0 ;  /* 0x0000003982397207 */ /* 0x000fe40000000000 */
[----:B------:R-:W-:-:S07]  /*24a40*/  MOV R97, R14 ;  /* 0x0000000e00617202 */ /* 0x000fce0000000f00 */
[----:B------:R-:W-:Y:S05]  /*24a50*/  WARPSYNC.COLLECTIVE R15, `(.L_x_8206) ;  /* 0x000000000f087348 */ /* 0x000fea0003c00000 */
[----:B------:R0:W1:Y:S02]  /*24a60*/  SHFL.IDX P6, R14, R13, R12, R11 ;  /* 0x0000000c0d0e7389 */ /* 0x00006400000c000b */
[----:B01----:R-:W-:Y:S01]  /*24a70*/  ENDCOLLECTIVE ;  /* 0x000000000000791b */ /* 0x003fe20003800000 */
.L_x_8206:
[----:B------:R-:W-:Y:S02]  /*24a80*/  IMAD.MOV.U32 R13, RZ, RZ, R10 ;  /* 0x000000ffff0d7224 */ /* 0x000fe400078e000a */
[----:B------:R-:W-:-:S07]  /*24a90*/  IMAD.MOV.U32 R114, RZ, RZ, R14 ;  /* 0x000000ffff727224 */ /* 0x000fce00078e000e */
[----:B------:R-:W-:Y:S05]  /*24aa0*/  WARPSYNC.COLLECTIVE R15, `(.L_x_8207) ;  /* 0x000000000f087348 */ /* 0x000fea0003c00000 */
[----:B------:R0:W1:Y:S02]  /*24ab0*/  SHFL.IDX P6, R14, R13, R12, R11 ;  /* 0x0000000c0d0e7389 */ /* 0x00006400000c000b */
[----:B01----:R-:W-:Y:S01]  /*24ac0*/  ENDCOLLECTIVE ;  /* 0x000000000000791b */ /* 0x003fe20003800000 */
.L_x_8207:
        /* <DEDUP_REMOVED lines=8> */
.L_x_8208:
[----:B------:R-:W-:Y:S02]  /*24b50*/  SEL R96, R97, R10, P0 ;  /* 0x0000000a61607207 */ /* 0x000fe40000000000 */
[----:B------:R-:W-:Y:S01]  /*24b60*/  SEL R97, R10, R97, P0 ;  /* 0x000000610a617207 */ /* 0x000fe20000000000 */
[----:B------:R-:W-:Y:S02]  /*24b70*/  IMAD.MOV.U32 R13, RZ, RZ, R66 ;  /* 0x000000ffff0d7224 */ /* 0x000fe400078e0042 */
[----:B------:R-:W-:-:S07]  /*24b80*/  IMAD.MOV.U32 R4, RZ, RZ, R14 ;  /* 0x000000ffff047224 */ /* 0x000fce00078e000e */
[----:B------:R-:W-:Y:S05]  /*24b90*/  WARPSYNC.COLLECTIVE R15, `(.L_x_8209) ;  /* 0x000000000f087348 */ /* 0x000fea0003c00000 */
[----:B------:R0:W1:Y:S02]  /*24ba0*/  SHFL.IDX P6, R14, R13, R12, R11 ;  /* 0x0000000c0d0e7389 */ /* 0x00006400000c000b */
[----:B01----:R-:W-:Y:S01]  /*24bb0*/  ENDCOLLECTIVE ;  /* 0x000000000000791b */ /* 0x003fe20003800000 */
.L_x_8209:
[----:B------:R-:W-:Y:S01]  /*24bc0*/  IMAD.MOV.U32 R13, RZ, RZ, R8 ;  /* 0x000000ffff0d7224 */ /* 0x000fe200078e0008 */
[----:B------:R-:W-:Y:S01]  /*24bd0*/  MOV R12, R5 ;  /* 0x00000005000c7202 */ /* 0x000fe20000000f00 */
[----:B------:R-:W-:-:S07]  /*24be0*/  IMAD.MOV.U32 R66, RZ, RZ, R14 ;  /* 0x000000ffff427224 */ /* 0x000fce00078e000e */
[----:B------:R-:W-:Y:S05]  /*24bf0*/  WARPSYNC.COLLECTIVE R15, `(.L_x_8210) ;  /* 0x000000000f087348 */ /* 0x000fea0003c00000 */
[----:B------:R0:W1:Y:S02]  /*24c00*/  SHFL.IDX P6, R14, R13, R12, R11 ;  /* 0x0000000c0d0e7389 */ /* 0x00006400000c000b */
[----:B01----:R-:W-:Y:S01]  /*24c10*/  ENDCOLLECTIVE ;  /* 0x000000000000791b */ /* 0x003fe20003800000 */
.L_x_8210:
[----:B------:R-:W-:Y:S02]  /*24c20*/  IMAD.MOV.U32 R13, RZ, RZ, R6 ;  /* 0x000000ffff0d7224 */ /* 0x000fe400078e0006 */
[----:B------:R-:W-:-:S07]  /*24c30*/  IMAD.MOV.U32 R7, RZ, RZ, R14 ;  /* 0x000000ffff077224 */ /* 0x000fce00078e000e */
[----:B------:R-:W-:Y:S05]  /*24c40*/  WARPSYNC.COLLECTIVE R15, `(.L_x_8211) ;  /* 0x000000000f087348 */ /* 0x000fea0003c00000 */
[----:B------:R0:W1:Y:S02]  /*24c50*/  SHFL.IDX P6, R14, R13, R12, R11 ;  /* 0x0000000c0d0e7389 */ /* 0x00006400000c000b */
[----:B01----:R-:W-:Y:S01]  /*24c60*/  ENDCOLLECTIVE ;  /* 0x000000000000791b */ /* 0x003fe20003800000 */
.L_x_8211:
[----:B------:R-:W-:Y:S05]  /*24c70*/  BRA `(.L_x_8212) ;  /* 0xffffff1400d07947 */ /* 0x000fea000383ffff */
.L_x_7930:
[----:B------:R-:W-:Y:S01]  /*24c80*/  IMAD.MOV.U32 R13, RZ, RZ, R3 ;  /* 0x000000ffff0d7224 */ /* 0x000fe200078e0003 */
[----:B------:R-:W-:Y:S01]  /*24c90*/  MOV R11, 0x181f ;  /* 0x0000181f000b7802 */ /* 0x000fe20000000f00 */
[----:B------:R-:W-:Y:S02]  /*24ca0*/  IMAD.MOV.U32 R12, RZ, RZ, RZ ;  /* 0x000000ffff0c7224 */ /* 0x000fe400078e00ff */
[----:B------:R-:W-:-:S07]  /*24cb0*/  IMAD.MOV.U32 R15, RZ, RZ, -0x1 ;  /* 0xffffffffff0f7424 */ /* 0x000fce00078e00ff */
[----:B-----5:R-:W-:Y:S05]  /*24cc0*/  WARPSYNC.COLLECTIVE R15, `(.L_x_8213) ;  /* 0x000000000f087348 */ /* 0x020fea0003c00000 */
[----:B------:R0:W1:Y:S02]  /*24cd0*/  SHFL.IDX P6, R14, R13, R12, R11 ;  /* 0x0000000c0d0e7389 */ /* 0x00006400000c000b */
[----:B01---5:R-:W-:Y:S01]  /*24ce0*/  ENDCOLLECTIVE ;  /* 0x000000000000791b */ /* 0x023fe20003800000 */
.L_x_8213:
[----:B------:R-:W-:Y:S02]  /*24cf0*/  IMAD.MOV.U32 R13, RZ, RZ, R2 ;  /* 0x000000ffff0d7224 */ /* 0x000fe400078e0002 */
[----:B------:R-:W-:-:S07]  /*24d00*/  IMAD.MOV.U32 R0, RZ, RZ, R14 ;  /* 0x000000ffff007224 */ /* 0x000fce00078e000e */
[----:B------:R-:W-:Y:S05]  /*24d10*/  WARPSYNC.COLLECTIVE R15, `(.L_x_8214) ;  /* 0x000000000f087348 */ /* 0x000fea0003c00000 */
[----:B------:R0:W1:Y:S02]  /*24d20*/  SHFL.IDX P6, R14, R13, R12, R11 ;  /* 0x0000000c0d0e7389 */ /* 0x00006400000c000b */
[----:B01----:R-:W-:Y:S01]  /*24d30*/  ENDCOLLECTIVE ;  /* 0x000000000000791b */ /* 0x003fe20003800000 */
.L_x_8214:
[----:B------:R-:W-:Y:S05]  /*24d40*/  BRA `(.L_x_8215) ;  /* 0xffffff2400587947 */ /* 0x000fea000383ffff */
.L_x_7933:
[----:B------:R-:W-:Y:S01]  /*24d50*/  BSSY B1, `(.L_x_8216) ;  /* 0x0000008000017945 */ /* 0x000fe20003800000 */
[----:B------:R-:W-:Y:S01]  /*24d60*/  IMAD.MOV.U32 R13, RZ, RZ, R3 ;  /* 0x000000ffff0d7224 */ /* 0x000fe200078e0003 */
[----:B------:R-:W-:Y:S01]  /*24d70*/  MOV R11, 0x181f ;  /* 0x0000181f000b7802 */ /* 0x000fe20000000f00 */
[----:B------:R-:W-:Y:S02]  /*24d80*/  IMAD.MOV.U32 R12, RZ, RZ, 0x1 ;  /* 0x00000001ff0c7424 */ /* 0x000fe400078e00ff */
[----:B---3--:R-:W-:-:S07]  /*24d90*/  IMAD.MOV.U32 R15, RZ, RZ, -0x1 ;  /* 0xffffffffff0f7424 */ /* 0x008fce00078e00ff */
[----:B012--5:R-:W-:Y:S05]  /*24da0*/  WARPSYNC.COLLECTIVE R15, `(.L_x_8217) ;  /* 0x000000000f087348 */ /* 0x027fea0003c00000 */
[----:B--2---:R2:W3:Y:S02]  /*24db0*/  SHFL.IDX P6, R14, R13, R12, R11 ;  /* 0x0000000c0d0e7389 */ /* 0x0044e400000c000b */
[----:B0123-5:R-:W-:Y:S01]  /*24dc0*/  ENDCOLLECTIVE ;  /* 0x000000000000791b */ /* 0x02ffe20003800000 */
.L_x_8217:
[----:B------:R-:W-:Y:S05]  /*24dd0*/  BSYNC B1 ;  /* 0x0000000000017941 */ /* 0x000fea0003800000 */
.L_x_8216:
        /* <DEDUP_REMOVED lines=8> */
.L_x_8218:
[----:B------:R-:W-:Y:S05]  /*24e60*/  BRA `(.L_x_8219) ;  /* 0xffffff2400607947 */ /* 0x000fea000383ffff */
.L_x_7936:
        /* <DEDUP_REMOVED lines=8> */
.L_x_8221:
[----:B------:R-:W-:Y:S05]  /*24ef0*/  BSYNC B1 ;  /* 0x0000000000017941 */ /* 0x000fea0003800000 */
.L_x_8220:
        /* <DEDUP_REMOVED lines=8> */
.L_x_8222:
[----:B------:R-:W-:Y:S05]  /*24f80*/  BRA `(.L_x_8223) ;  /* 0xffffff2400687947 */ /* 0x000fea000383ffff */
.L_x_7939:
[----:B------:R-:W-:Y:S01]  /*24f90*/  BSSY B1, `(.L_x_8224) ;  /* 0x0000008000017945 */ /* 0x000fe20003800000 */
[----:B------:R-:W-:Y:S01]  /*24fa0*/  IMAD.MOV.U32 R13, RZ, RZ, R3 ;  /* 0x000000ffff0d7224 */ /* 0x000fe200078e0003 */
[----:B------:R-:W-:Y:S01]  /*24fb0*/  MOV R11, 0x181f ;  /* 0x0000181f000b7802 */ /* 0x000fe20000000f00 */
[----:B------:R-:W-:Y:S02]  /*24fc0*/  IMAD.MOV.U32 R12, RZ, RZ, 0x3 ;  /* 0x00000003ff0c7424 */ /* 0x000fe400078e00ff */
[----:B---3--:R-:W-:-:S07]  /*24fd0*/  IMAD.MOV.U32 R15, RZ, RZ, -0x1 ;  /* 0xffffffffff0f7424 */ /* 0x008fce00078e00ff */
[----:B012-4-:R-:W-:Y:S05]  /*24fe0*/  WARPSYNC.COLLECTIVE R15, `(.L_x_8225) ;  /* 0x000000000f087348 */ /* 0x017fea0003c00000 */
[----:B--2---:R2:W3:Y:S02]  /*24ff0*/  SHFL.IDX P6, R14, R13, R12, R11 ;  /* 0x0000000c0d0e7389 */ /* 0x0044e400000c000b */
[----:B01234-:R-:W-:Y:S01]  /*25000*/  ENDCOLLECTIVE ;  /* 0x000000000000791b */ /* 0x01ffe20003800000 */
.L_x_8225:
[----:B------:R-:W-:Y:S05]  /*25010*/  BSYNC B1 ;  /* 0x0000000000017941 */ /* 0x000fea0003800000 */
.L_x_8224:
        /* <DEDUP_REMOVED lines=8> */
.L_x_8226:
[----:B------:R-:W-:Y:S05]  /*250a0*/  BRA `(.L_x_8227) ;  /* 0xffffff2400707947 */ /* 0x000fea000383ffff */
.L_x_7941:
[----:B------:R-:W-:Y:S02]  /*250b0*/  IMAD.MOV.U32 R13, RZ, RZ, R26 ;  /* 0x000000ffff0d7224 */ /* 0x000fe400078e001a */
[----:B------:R-:W-:Y:S02]  /*250c0*/  IMAD.MOV.U32 R12, RZ, RZ, RZ ;  /* 0x000000ffff0c7224 */ /* 0x000fe400078e00ff */
[----:B------:R-:W-:Y:S02]  /*250d0*/  IMAD.MOV.U32 R11, RZ, RZ, 0x1c1f ;  /* 0x00001c1fff0b7424 */ /* 0x000fe400078e00ff */
[----:B------:R-:W-:-:S07]  /*250e0*/  IMAD.MOV.U32 R15, RZ, RZ, -0x1 ;  /* 0xffffffffff0f7424 */ /* 0x000fce00078e00ff */
[----:B------:R-:W-:Y:S05]  /*250f0*/  WARPSYNC.COLLECTIVE R15, `(.L_x_8228) ;  /* 0x000000000f087348 */ /* 0x000fea0003c00000 */
[----:B------:R0:W1:Y:S02]  /*25100*/  SHFL.IDX P6, R14, R13, R12, R11 ;  /* 0x0000000c0d0e7389 */ /* 0x00006400000c000b */
[----:B01----:R-:W-:Y:S01]  /*25110*/  ENDCOLLECTIVE ;  /* 0x000000000000791b */ /* 0x003fe20003800000 */
.L_x_8228:
[----:B------:R-:W-:Y:S01]  /*25120*/  MOV R13, R24 ;  /* 0x00000018000d7202 */ /* 0x000fe20000000f00 */
[----:B------:R-:W-:-:S07]  /*25130*/  IMAD.MOV.U32 R27, RZ, RZ, R14 ;  /* 0x000000ffff1b7224 */ /* 0x000fce00078e000e */
[----:B------:R-:W-:Y:S05]  /*25140*/  WARPSYNC.COLLECTIVE R15, `(.L_x_8229) ;  /* 0x000000000f087348 */ /* 0x000fea0003c00000 */
[----:B------:R0:W1:Y:S02]  /*25150*/  SHFL.IDX P6, R14, R13, R12, R11 ;  /* 0x0000000c0d0e7389 */ /* 0x00006400000c000b */
[----:B01----:R-:W-:Y:S01]  /*25160*/  ENDCOLLECTIVE ;  /* 0x000000000000791b */ /* 0x003fe20003800000 */
.L_x_8229:
[----:B------:R-:W-:Y:S05]  /*25170*/  BRA `(.L_x_8230) ;  /* 0xffffff2800387947 */ /* 0x000fea000383ffff */
.L_x_7944:
[----:B------:R-:W-:Y:S01]  /*25180*/  BSSY B1, `(.L_x_8231) ;  /* 0x0000008000017945 */ /* 0x000fe20003800000 */
[----:B---3--:R-:W-:Y:S02]  /*25190*/  IMAD.MOV.U32 R13, RZ, RZ, R26 ;  /* 0x000000ffff0d7224 */ /* 0x008fe400078e001a */
[----:B------:R-:W-:Y:S02]  /*251a0*/  IMAD.MOV.U32 R12, RZ, RZ, 0x1 ;  /* 0x00000001ff0c7424 */ /* 0x000fe400078e00ff */
[----:B------:R-:W-:Y:S02]  /*251b0*/  IMAD.MOV.U32 R11, RZ, RZ, 0x1c1f ;  /* 0x00001c1fff0b7424 */ /* 0x000fe400078e00ff */
[----:B------:R-:W-:-:S07]  /*251c0*/  IMAD.MOV.U32 R15, RZ, RZ, -0x1 ;  /* 0xffffffffff0f7424 */ /* 0x000fce00078e00ff */
[----:B012---:R-:W-:Y:S05]  /*251d0*/  WARPSYNC.COLLECTIVE R15, `(.L_x_8232) ;  /* 0x000000000f087348 */ /* 0x007fea0003c00000 */
[----:B--2---:R2:W3:Y:S02]  /*251e0*/  SHFL.IDX P6, R14, R13, R12, R11 ;  /* 0x0000000c0d0e7389 */ /* 0x0044e400000c000b */
[----:B0123--:R-:W-:Y:S01]  /*251f0*/  ENDCOLLECTIVE ;  /* 0x000000000000791b */ /* 0x00ffe20003800000 */
.L_x_8232:
[----:B------:R-:W-:Y:S05]  /*25200*/  BSYNC B1 ;  /* 0x0000000000017941 */ /* 0x000fea0003800000 */
.L_x_8231:
        /* <DEDUP_REMOVED lines=8> */
.L_x_8233:
[----:B------:R-:W-:Y:S05]  /*25290*/  BRA `(.L_x_8234) ;  /* 0xffffff2c00f47947 */ /* 0x000fea000383ffff */
.L_x_7948:
[----:B------:R-:W-:Y:S01]  /*252a0*/  IMAD.MOV.U32 R13, RZ, RZ, R3 ;  /* 0x000000ffff0d7224 */ /* 0x000fe200078e0003 */
[----:B------:R-:W-:Y:S01]  /*252b0*/  MOV R11, 0x181f ;  /* 0x0000181f000b7802 */ /* 0x000fe20000000f00 */
[----:B------:R-:W-:Y:S02]  /*252c0*/  IMAD.MOV.U32 R12, RZ, RZ, RZ ;  /* 0x000000ffff0c7224 */ /* 0x000fe400078e00ff */
[----:B------:R-:W-:-:S07]  /*252d0*/  IMAD.MOV.U32 R15, RZ, RZ, -0x1 ;  /* 0xffffffffff0f7424 */ /* 0x000fce00078e00ff */
[----:B--23--:R-:W-:Y:S05]  /*252e0*/  WARPSYNC.COLLECTIVE R15, `(.L_x_8235) ;  /* 0x000000000f087348 */ /* 0x00cfea0003c00000 */
[----:B------:R0:W1:Y:S02]  /*252f0*/  SHFL.IDX P6, R14, R13, R12, R11 ;  /* 0x0000000c0d0e7389 */ /* 0x00006400000c000b */
[----:B0123--:R-:W-:Y:S01]  /*25300*/  ENDCOLLECTIVE ;  /* 0x000000000000791b */ /* 0x00ffe20003800000 */
.L_x_8235:
[----:B------:R-:W-:Y:S02]  /*25310*/  IMAD.MOV.U32 R13, RZ, RZ, R2 ;  /* 0x000000ffff0d7224 */ /* 0x000fe400078e0002 */
[----:B------:R-:W-:-:S07]  /*25320*/  IMAD.MOV.U32 R0, RZ, RZ, R14 ;  /* 0x000000ffff007224 */ /* 0x000fce00078e000e */
[----:B------:R-:W-:Y:S05]  /*25330*/  WARPSYNC.COLLECTIVE R15, `(.L_x_8236) ;  /* 0x000000000f087348 */ /* 0x000fea0003c00000 */
[----:B------:R0:W1:Y:S02]  /*25340*/  SHFL.IDX P6, R14, R13, R12, R11 ;  /* 0x0000000c0d0e7389 */ /* 0x00006400000c000b */
[----:B01----:R-:W-:Y:S01]  /*25350*/  ENDCOLLECTIVE ;  /* 0x000000000000791b */ /* 0x003fe20003800000 */
.L_x_8236:
[----:B------:R-:W-:Y:S05]  /*25360*/  BRA `(.L_x_8237) ;  /* 0xffffff3c00a47947 */ /* 0x000fea000383ffff */
.L_x_7951:
[----:B------:R-:W-:Y:S01]  /*25370*/  BSSY B1, `(.L_x_8238) ;  /* 0x0000008000017945 */ /* 0x000fe20003800000 */
[----:B------:R-:W-:Y:S01]  /*25380*/  IMAD.MOV.U32 R13, RZ, RZ, R3 ;  /* 0x000000ffff0d7224 */ /* 0x000fe200078e0003 */
[----:B------:R-:W-:Y:S01]  /*25390*/  MOV R11, 0x181f ;  /* 0x0000181f000b7802 */ /* 0x000fe20000000f00 */
[----:B------:R-:W-:Y:S02]  /*253a0*/  IMAD.MOV.U32 R12, RZ, RZ, 0x1 ;  /* 0x00000001ff0c7424 */ /* 0x000fe400078e00ff */
[----:B-1----:R-:W-:-:S07]  /*253b0*/  IMAD.MOV.U32 R15, RZ, RZ, -0x1 ;  /* 0xffffffffff0f7424 */ /* 0x002fce00078e00ff */
[----:B0-234-:R-:W-:Y:S05]  /*253c0*/  WARPSYNC.COLLECTIVE R15, `(.L_x_8239) ;  /* 0x000000000f087348 */ /* 0x01dfea0003c00000 */
[----:B----4-:R1:W4:Y:S02]  /*253d0*/  SHFL.IDX P6, R14, R13, R12, R11 ;  /* 0x0000000c0d0e7389 */ /* 0x01032400000c000b */
[----:B01234-:R-:W-:Y:S01]  /*253e0*/  ENDCOLLECTIVE ;  /* 0x000000000000791b */ /* 0x01ffe20003800000 */
.L_x_8239:
[----:B------:R-:W-:Y:S05]  /*253f0*/  BSYNC B1 ;  /* 0x0000000000017941 */ /* 0x000fea0003800000 */
.L_x_8238:
        /* <DEDUP_REMOVED lines=8> */
.L_x_8240:
[----:B------:R-:W-:Y:S05]  /*25480*/  BRA `(.L_x_8241) ;  /* 0xffffff3c00b07947 */ /* 0x000fea000383ffff */
.L_x_7954:
        /* <DEDUP_REMOVED lines=8> */
.L_x_8243:
[----:B------:R-:W-:Y:S05]  /*25510*/  BSYNC B1 ;  /* 0x0000000000017941 */ /* 0x000fea0003800000 */
.L_x_8242:
        /* <DEDUP_REMOVED lines=8> */
.L_x_8244:
[----:B------:R-:W-:Y:S05]  /*255a0*/  BRA `(.L_x_8245) ;  /* 0xffffff3c00b87947 */ /* 0x000fea000383ffff */
.L_x_7957:
[----:B------:R-:W-:Y:S01]  /*255b0*/  BSSY B1, `(.L_x_8246) ;  /* 0x0000008000017945 */ /* 0x000fe20003800000 */
[----:B------:R-:W-:Y:S01]  /*255c0*/  IMAD.MOV.U32 R13, RZ, RZ, R3 ;  /* 0x000000ffff0d7224 */ /* 0x000fe200078e0003 */
[----:B------:R-:W-:Y:S01]  /*255d0*/  MOV R11, 0x181f ;  /* 0x0000181f000b7802 */ /* 0x000fe20000000f00 */
[----:B------:R-:W-:Y:S02]  /*255e0*/  IMAD.MOV.U32 R12, RZ, RZ, 0x3 ;  /* 0x00000003ff0c7424 */ /* 0x000fe400078e00ff */
[----:B0-----:R-:W-:-:S07]  /*255f0*/  IMAD.MOV.U32 R15, RZ, RZ, -0x1 ;  /* 0xffffffffff0f7424 */ /* 0x001fce00078e00ff */
[----:B-1234-:R-:W-:Y:S05]  /*25600*/  WARPSYNC.COLLECTIVE R15, `(.L_x_8247) ;  /* 0x000000000f087348 */ /* 0x01efea0003c00000 */
[----:B------:R0:W0:Y:S02]  /*25610*/  SHFL.IDX P6, R14, R13, R12, R11 ;  /* 0x0000000c0d0e7389 */ /* 0x00002400000c000b */
[----:B01234-:R-:W-:Y:S01]  /*25620*/  ENDCOLLECTIVE ;  /* 0x000000000000791b */ /* 0x01ffe20003800000 */
.L_x_8247:
[----:B------:R-:W-:Y:S05]  /*25630*/  BSYNC B1 ;  /* 0x0000000000017941 */ /* 0x000fea0003800000 */
.L_x_8246:
        /* <DEDUP_REMOVED lines=8> */
.L_x_8248:
[----:B------:R-:W-:Y:S05]  /*256c0*/  BRA `(.L_x_8249) ;  /* 0xffffff3c00c07947 */ /* 0x000fea000383ffff */
.L_x_7973:
        /* <DEDUP_REMOVED lines=11> */
.L_x_8251:
[----:B------:R-:W-:Y:S05]  /*25780*/  BSYNC B1 ;  /* 0x0000000000017941 */ /* 0x000fea0003800000 */
.L_x_8250:
[----:B------:R-:W-:Y:S05]  /*25790*/  BRA `(.L_x_8252) ;  /* 0xffffff5400fc7947 */ /* 0x000fea000383ffff */
.L_x_7975:
[----:B------:R-:W-:Y:S01]  /*257a0*/  BSSY B1, `(.L_x_8253) ;  /* 0x0000006000017945 */ /* 0x000fe20003800000 */
[----:B------:R-:W-:-:S07]  /*257b0*/  IMAD.MOV.U32 R15, RZ, RZ, -0x1 ;  /* 0xffffffffff0f7424 */ /* 0x000fce00078e00ff */
[----:B0-----:R-:W-:Y:S05]  /*257c0*/  WARPSYNC.COLLECTIVE R15, `(.L_x_8254) ;  /* 0x000000000f0c7348 */ /* 0x001fea0003c00000 */
[----:B------:R-:W-:Y:S02]  /*257d0*/  ELECT P6, UR62, PT ;  /* 0x00000000003e782f */ /* 0x000fe400038c0000 */
[----:B------:R-:W-:Y:S01]  /*257e0*/  MOV R14, UR62 ;  /* 0x0000003e000e7c02 */ /* 0x000fe20008000f00 */
[----:B0-----:R-:W-:Y:S10]  /*257f0*/  ENDCOLLECTIVE ;  /* 0x000000000000791b */ /* 0x001ff40003800000 */
.L_x_8254:
[----:B------:R-:W-:Y:S05]  /*25800*/  BSYNC B1 ;  /* 0x0000000000017941 */ /* 0x000fea0003800000 */
.L_x_8253:
[----:B------:R-:W-:Y:S05]  /*25810*/  BRA `(.L_x_7974) ;  /* 0xffffff5400f47947 */ /* 0x000fea000383ffff */
.L_x_7977:
[----:B0-----:R0:W1:Y:S02]  /*25820*/  SYNCS.PHASECHK.TRANS64.TRYWAIT P0, [R22+URZ+0x22820], R6 ;  /* 0x02282006160075a7 */ /* 0x001064000800017f */
[----:B-1----:R-:W-:Y:S05]  /*25830*/  @!P0 NANOSLEEP.SYNCS 0x989680 ;  /* 0x009896800000895d */ /* 0x002fea0003900000 */
[----:B------:R-:W1:Y:S02]  /*25840*/  @!P0 SYNCS.PHASECHK.TRANS64 P0, [R22+URZ+0x22820], R6 ;  /* 0x02282006160085a7 */ /* 0x000e64000800007f */
[----:B-1----:R-:W-:Y:S05]  /*25850*/  @!P0 BRA `(.L_x_7977) ;  /* 0xfffffffc00f08947 */ /* 0x002fea000383ffff */
[----:B------:R-:W-:Y:S05]  /*25860*/  BRA `(.L_x_8255) ;  /* 0xffffff5800047947 */ /* 0x000fea000383ffff */
.L_x_7981:
[----:B0-----:R0:W1:Y:S02]  /*25870*/  SYNCS.PHASECHK.TRANS64.TRYWAIT P0, [R6+URZ+0x228a0], R10 ;  /* 0x0228a00a060075a7 */ /* 0x001064000800017f */
[----:B-1----:R-:W-:Y:S05]  /*25880*/  @!P0 NANOSLEEP.SYNCS 0x989680 ;  /* 0x009896800000895d */ /* 0x002fea0003900000 */
[----:B------:R-:W1:Y:S02]  /*25890*/  @!P0 SYNCS.PHASECHK.TRANS64 P0, [R6+URZ+0x228a0], R10 ;  /* 0x0228a00a060085a7 */ /* 0x000e64000800007f */
[----:B-1----:R-:W-:Y:S05]  /*258a0*/  @!P0 BRA `(.L_x_7981) ;  /* 0xfffffffc00f08947 */ /* 0x002fea000383ffff */
[----:B------:R-:W-:Y:S05]  /*258b0*/  BRA `(.L_x_8256) ;  /* 0xffffff5800207947 */ /* 0x000fea000383ffff */
.L_x_7986:
[----:B-1----:R1:W2:Y:S02]  /*258c0*/  SYNCS.PHASECHK.TRANS64.TRYWAIT P0, [R6+URZ+0x228c0], R10 ;  /* 0x0228c00a060075a7 */ /* 0x0022a4000800017f */
[----:B--2---:R-:W-:Y:S05]  /*258d0*/  @!P0 NANOSLEEP.SYNCS 0x989680 ;  /* 0x009896800000895d */ /* 0x004fea0003900000 */
[----:B------:R-:W2:Y:S02]  /*258e0*/  @!P0 SYNCS.PHASECHK.TRANS64 P0, [R6+URZ+0x228c0], R10 ;  /* 0x0228c00a060085a7 */ /* 0x000ea4000800007f */
[----:B--2---:R-:W-:Y:S05]  /*258f0*/  @!P0 BRA `(.L_x_7986) ;  /* 0xfffffffc00f08947 */ /* 0x004fea000383ffff */
[----:B------:R-:W-:Y:S05]  /*25900*/  BRA `(.L_x_8257) ;  /* 0xffffff58009c7947 */ /* 0x000fea000383ffff */
.L_x_7993:
[----:B0-----:R0:W1:Y:S02]  /*25910*/  SYNCS.PHASECHK.TRANS64.TRYWAIT P2, [R6+URZ+0x228a0], R7 ;  /* 0x0228a007060075a7 */ /* 0x001064000804017f */
[----:B-1----:R-:W-:Y:S05]  /*25920*/  @!P2 NANOSLEEP.SYNCS 0x989680 ;  /* 0x009896800000a95d */ /* 0x002fea0003900000 */
[----:B------:R-:W1:Y:S02]  /*25930*/  @!P2 SYNCS.PHASECHK.TRANS64 P2, [R6+URZ+0x228a0], R7 ;  /* 0x0228a0070600a5a7 */ /* 0x000e64000804007f */
[----:B-1----:R-:W-:Y:S05]  /*25940*/  @!P2 BRA `(.L_x_7993) ;  /* 0xfffffffc00f0a947 */ /* 0x002fea000383ffff */
[----:B------:R-:W-:Y:S05]  /*25950*/  BRA `(.L_x_8258) ;  /* 0xffffff5c00647947 */ /* 0x000fea000383ffff */
.L_x_7998:
[----:B-1----:R1:W2:Y:S02]  /*25960*/  SYNCS.PHASECHK.TRANS64.TRYWAIT P2, [R6+URZ+0x228c0], R7 ;  /* 0x0228c007060075a7 */ /* 0x0022a4000804017f */
[----:B--2---:R-:W-:Y:S05]  /*25970*/  @!P2 NANOSLEEP.SYNCS 0x989680 ;  /* 0x009896800000a95d */ /* 0x004fea0003900000 */
[----:B------:R-:W2:Y:S02]  /*25980*/  @!P2 SYNCS.PHASECHK.TRANS64 P2, [R6+URZ+0x228c0], R7 ;  /* 0x0228c0070600a5a7 */ /* 0x000ea4000804007f */
[----:B--2---:R-:W-:Y:S05]  /*25990*/  @!P2 BRA `(.L_x_7998) ;  /* 0xfffffffc00f0a947 */ /* 0x004fea000383ffff */
[----:B------:R-:W-:Y:S05]  /*259a0*/  BRA `(.L_x_8259) ;  /* 0xffffff5c00dc7947 */ /* 0x000fea000383ffff */
.L_x_8015:
[----:B------:R-:W0:Y:S01]  /*259b0*/  S2R R20, SR_TID.X ;  /* 0x0000000000147919 */ /* 0x000e220000002100 */
[----:B------:R-:W-:Y:S01]  /*259c0*/  BSSY B0, `(.L_x_8260) ;  /* 0x0000009000007945 */ /* 0x000fe20003800000 */
[----:B------:R-:W-:Y:S01]  /*259d0*/  MOV R12, RZ ;  /* 0x000000ff000c7202 */ /* 0x000fe20000000f00 */
[----:B------:R-:W-:Y:S02]  /*259e0*/  IMAD.MOV.U32 R11, RZ, RZ, 0x1f ;  /* 0x0000001fff0b7424 */ /* 0x000fe400078e00ff */
[----:B------:R-:W-:Y:S01]  /*259f0*/  IMAD.MOV.U32 R15, RZ, RZ, -0x1 ;  /* 0xffffffffff0f7424 */ /* 0x000fe200078e00ff */
[----:B0-----:R-:W-:-:S04]  /*25a00*/  SHF.R.U32.HI R13, RZ, 0x5, R20 ;  /* 0x00000005ff0d7819 */ /* 0x001fc80000011614 */
[----:B------:R-:W-:-:S07]  /*25a10*/  LOP3.LUT R13, R13, 0x3, RZ, 0xc0, !PT ;  /* 0x000000030d0d7812 */ /* 0x000fce00078ec0ff */
[----:B-----5:R-:W-:Y:S05]  /*25a20*/  WARPSYNC.COLLECTIVE R15, `(.L_x_8261) ;  /* 0x000000000f087348 */ /* 0x020fea0003c00000 */
[----:B------:R0:W1:Y:S02]  /*25a30*/  SHFL.IDX P6, R14, R13, R12, R11 ;  /* 0x0000000c0d0e7389 */ /* 0x00006400000c000b */
[----:B01---5:R-:W-:Y:S01]  /*25a40*/  ENDCOLLECTIVE ;  /* 0x000000000000791b */ /* 0x023fe20003800000 */
.L_x_8261:
[----:B------:R-:W-:Y:S05]  /*25a50*/  BSYNC B0 ;  /* 0x0000000000007941 */ /* 0x000fea0003800000 */
.L_x_8260:
[----:B------:R-:W-:Y:S05]  /*25a60*/  BRA `(.L_x_8262) ;  /* 0xffffff6c00d87947 */ /* 0x000fea000383ffff */
.L_x_8018:
[----:B0-----:R-:W2:Y:S02]  /*25a70*/  LDL R0, [R1+0x34] ;  /* 0x0000340001007983 */ /* 0x001ea40000100800 */
[----:B--2---:R0:W1:Y:S02]  /*25a80*/  SYNCS.PHASECHK.TRANS64.TRYWAIT P0, [R6+URZ+0x22880], R0 ;  /* 0x02288000060075a7 */ /* 0x004064000800017f */
[----:B-1----:R-:W-:Y:S05]  /*25a90*/  @!P0 NANOSLEEP.SYNCS 0x989680 ;  /* 0x009896800000895d */ /* 0x002fea0003900000 */
[----:B------:R-:W1:Y:S02]  /*25aa0*/  @!P0 SYNCS.PHASECHK.TRANS64 P0, [R6+URZ+0x22880], R0 ;  /* 0x02288000060085a7 */ /* 0x000e64000800007f */
[----:B-1----:R-:W-:Y:S05]  /*25ab0*/  @!P0 BRA `(.L_x_8018) ;  /* 0xfffffffc00ec8947 */ /* 0x002fea000383ffff */
[----:B------:R-:W-:Y:S05]  /*25ac0*/  BRA `(.L_x_8263) ;  /* 0xffffff6c00f07947 */ /* 0x000fea000383ffff */
.L_x_8019:
        /* <DEDUP_REMOVED lines=8> */
.L_x_8265:
[----:B------:R-:W-:Y:S05]  /*25b50*/  BSYNC B0 ;  /* 0x0000000000007941 */ /* 0x000fea0003800000 */
.L_x_8264:
[----:B------:R-:W-:Y:S01]  /*25b60*/  IMAD.MOV.U32 R13, RZ, RZ, R0 ;  /* 0x000000ffff0d7224 */ /* 0x000fe200078e0000 */
[----:B------:R-:W-:Y:S01]  /*25b70*/  ISETP.GE.AND P2, PT, R7, 0x21, PT ;  /* 0x000000210700780c */ /* 0x000fe20003f46270 */
[----:B------:R-:W-:Y:S01]  /*25b80*/  IMAD.MOV.U32 R12, RZ, RZ, RZ ;  /* 0x000000ffff0c7224 */ /* 0x000fe200078e00ff */
[----:B------:R-:W-:Y:S01]  /*25b90*/  LOP3.LUT R25, R25, 0xffffffef, RZ, 0xc0, !PT ;  /* 0xffffffef19197812 */ /* 0x000fe200078ec0ff */
[----:B------:R-:W-:Y:S01]  /*25ba0*/  IMAD.MOV.U32 R11, RZ, RZ, 0x181f ;  /* 0x0000181fff0b7424 */ /* 0x000fe200078e00ff */
[C---:B------:R-:W-:Y:S01]  /*25bb0*/  ISETP.GE.AND P3, PT, R7.reuse, 0x91, PT ;  /* 0x000000910700780c */ /* 0x040fe20003f66270 */
[----:B------:R-:W-:Y:S01]  /*25bc0*/  IMAD.MOV.U32 R15, RZ, RZ, -0x1 ;  /* 0xffffffffff0f7424 */ /* 0x000fe200078e00ff */
[C---:B------:R-:W-:Y:S01]  /*25bd0*/  ISETP.GE.AND P5, PT, R7.reuse, 0x31, PT ;  /* 0x000000310700780c */ /* 0x040fe20003fa6270 */
[----:B------:R-:W-:Y:S01]  /*25be0*/  IMAD.MOV.U32 R21, RZ, RZ, R14 ;  /* 0x000000ffff157224 */ /* 0x000fe200078e000e */
[----:B------:R-:W-:-:S13]  /*25bf0*/  ISETP.GE.AND P4, PT, R7, 0x61, PT ;  /* 0x000000610700780c */ /* 0x000fda0003f86270 */
[----:B------:R-:W-:Y:S05]  /*25c00*/  WARPSYNC.COLLECTIVE R15, `(.L_x_8266) ;  /* 0x000000000f087348 */ /* 0x000fea0003c00000 */
[----:B------:R0:W1:Y:S02]  /*25c10*/  SHFL.IDX P6, R14, R13, R12, R11 ;  /* 0x0000000c0d0e7389 */ /* 0x00006400000c000b */
[----:B01----:R-:W-:Y:S01]  /*25c20*/  ENDCOLLECTIVE ;  /* 0x000000000000791b */ /* 0x003fe20003800000 */
.L_x_8266:
[----:B------:R-:W-:Y:S02]  /*25c30*/  IMAD.MOV.U32 R13, RZ, RZ, R2 ;  /* 0x000000ffff0d7224 */ /* 0x000fe400078e0002 */
[----:B------:R-:W-:Y:S01]  /*25c40*/  IMAD.MOV.U32 R12, RZ, RZ, 0x1 ;  /* 0x00000001ff0c7424 */ /* 0x000fe200078e00ff */
[----:B------:R-:W-:-:S07]  /*25c50*/  MOV R3, R14 ;  /* 0x0000000e00037202 */ /* 0x000fce0000000f00 */
[----:B------:R-:W-:Y:S05]  /*25c60*/  WARPSYNC.COLLECTIVE R15, `(.L_x_8267) ;  /* 0x000000000f087348 */ /* 0x000fea0003c00000 */
[----:B------:R0:W1:Y:S02]  /*25c70*/  SHFL.IDX P6, R14, R13, R12, R11 ;  /* 0x0000000c0d0e7389 */ /* 0x00006400000c000b */
[----:B01----:R-:W-:Y:S01]  /*25c80*/  ENDCOLLECTIVE ;  /* 0x000000000000791b */ /* 0x003fe20003800000 */
.L_x_8267:
[----:B------:R-:W-:Y:S01]  /*25c90*/  IADD3 R28, P1, R35, R3, RZ ;  /* 0x00000003231c7210 */ /* 0x000fe20007f3e0ff */
[----:B------:R-:W-:-:S04]  /*25ca0*/  IMAD.IADD R3, R22, 0x1, R30 ;  /* 0x0000000116037824 */ /* 0x000fc800078e021e */
[----:B------:R-:W-:Y:S01]  /*25cb0*/  IMAD.X R29, RZ, RZ, R21, P1 ;  /* 0x000000ffff1d7224 */ /* 0x000fe200008e0615 */
[----:B------:R-:W-:Y:S02]  /*25cc0*/  ISETP.LT.OR P1, PT, R7, 0x1, P0 ;  /* 0x000000010700780c */ /* 0x000fe40000721670 */
[----:B------:R-:W-:-:S11]  /*25cd0*/  MOV R13, R0 ;  /* 0x00000000000d7202 */ /* 0x000fd60000000f00 */
        /* <DEDUP_REMOVED lines=8> */
.L_x_8268:
        /* <DEDUP_REMOVED lines=9> */
.L_x_8269:
[----:B------:R-:W-:Y:S01]  /*25df0*/  ISETP.LT.OR P1, PT, R7, 0x11, P0 ;  /* 0x000000110700780c */ /* 0x000fe20000721670 */
[----:B------:R-:W-:-:S12]  /*25e00*/  IMAD.MOV.U32 R13, RZ, RZ, R0 ;  /* 0x000000ffff0d7224 */ /* 0x000fd800078e0000 */
[----:B------:R-:W-:Y:S01]  /*25e10*/  @!PT LDS RZ, [RZ] ;  /* 0x00000000fffff984 */ /* 0x000fe20000000800 */
[----:B------:R-:W-:Y:S01]  /*25e20*/  @!PT LDS RZ, [RZ] ;  /* 0x00000000fffff984 */ /* 0x000fe20000000800 */
[----:B------:R-:W-:Y:S01]  /*25e30*/  @!PT LDS RZ, [RZ] ;  /* 0x00000000fffff984 */ /* 0x000fe20000000800 */
[----:B------:R0:W-:Y:S01]  /*25e40*/  LDGSTS.E.BYPASS.LTC128B.128 [R3+0xac00], desc[UR36][R28.64], !P1 ;  /* 0x0ac000001c037fae */ /* 0x0001e2000c901d64 */
[----:B------:R-:W-:-:S07]  /*25e50*/  MOV R21, R14 ;  /* 0x0000000e00157202 */ /* 0x000fce0000000f00 */
[----:B0-----:R-:W-:Y:S05]  /*25e60*/  WARPSYNC.COLLECTIVE R15, `(.L_x_8270) ;  /* 0x000000000f087348 */ /* 0x001fea0003c00000 */
[----:B------:R1:W2:Y:S02]  /*25e70*/  SHFL.IDX P6, R14, R13, R12, R11 ;  /* 0x0000000c0d0e7389 */ /* 0x0002a400000c000b */
[----:B012---:R-:W-:Y:S01]  /*25e80*/  ENDCOLLECTIVE ;  /* 0x000000000000791b */ /* 0x007fe20003800000 */
.L_x_8270:
[----:B------:R-:W-:Y:S02]  /*25e90*/  IMAD.MOV.U32 R13, RZ, RZ, R2 ;  /* 0x000000ffff0d7224 */ /* 0x000fe400078e0002 */
[----:B------:R-:W-:Y:S02]  /*25ea0*/  IMAD.MOV.U32 R12, RZ, RZ, 0x3 ;  /* 0x00000003ff0c7424 */ /* 0x000fe400078e00ff */
[----:B------:R-:W-:-:S05]  /*25eb0*/  IMAD.MOV.U32 R11, RZ, RZ, R14 ;  /* 0x000000ffff0b7224 */ /* 0x000fca00078e000e */
[----:B------:R-:W-:Y:S02]  /*25ec0*/  IADD3 R28, P1, R35, R11, RZ ;  /* 0x0000000b231c7210 */ /* 0x000fe40007f3e0ff */
[----:B------:R-:W-:-:S03]  /*25ed0*/  MOV R11, 0x181f ;  /* 0x0000181f000b7802 */ /* 0x000fc60000000f00 */
[----:B------:R-:W-:Y:S01]  /*25ee0*/  IMAD.X R29, RZ, RZ, R21, P1 ;  /* 0x000000ffff1d7224 */ /* 0x000fe200008e0615 */
[----:B------:R-:W-:-:S13]  /*25ef0*/  ISETP.LT.OR P1, PT, R7, 0x21, P0 ;  /* 0x000000210700780c */ /* 0x000fda0000721670 */
[----:B------:R-:W-:Y:S05]  /*25f00*/  WARPSYNC.COLLECTIVE R15, `(.L_x_8271) ;  /* 0x000000000f087348 */ /* 0x000fea0003c00000 */
[----:B------:R0:W1:Y:S02]  /*25f10*/  SHFL.IDX P6, R14, R13, R12, R11 ;  /* 0x0000000c0d0e7389 */ /* 0x00006400000c000b */
[----:B01----:R-:W-:Y:S01]  /*25f20*/  ENDCOLLECTIVE ;  /* 0x000000000000791b */ /* 0x003fe20003800000 */
.L_x_8271:
        /* <DEDUP_REMOVED lines=9> */
.L_x_8272:
[----:B------:R-:W-:Y:S01]  /*25fc0*/  IMAD.MOV.U32 R13, RZ, RZ, R2 ;  /* 0x000000ffff0d7224 */ /* 0x000fe200078e0002 */
[----:B------:R-:W-:Y:S01]  /*25fd0*/  MOV R12, 0x4 ;  /* 0x00000004000c7802 */ /* 0x000fe20000000f00 */
[----:B------:R-:W-:-:S05]  /*25fe0*/  IMAD.MOV.U32 R11, RZ, RZ, R14 ;  /* 0x000000ffff0b7224 */ /* 0x000fca00078e000e */
[----:B------:R-:W-:Y:S01]  /*25ff0*/  IADD3 R28, P1, R35, R11, RZ ;  /* 0x0000000b231c7210 */ /* 0x000fe20007f3e0ff */
[----:B------:R-:W-:-:S04]  /*26000*/  IMAD.MOV.U32 R11, RZ, RZ, 0x181f ;  /* 0x0000181fff0b7424 */ /* 0x000fc800078e00ff */
[----:B------:R-:W-:-:S08]  /*26010*/  IMAD.X R29, RZ, RZ, R21, P1 ;  /* 0x000000ffff1d7224 */ /* 0x000fd000008e0615 */
[----:B------:R-:W-:Y:S05]  /*26020*/  WARPSYNC.COLLECTIVE R15, `(.L_x_8273) ;  /* 0x000000000f087348 */ /* 0x000fea0003c00000 */
[----:B------:R0:W1:Y:S02]  /*26030*/  SHFL.IDX P6, R14, R13, R12, R11 ;  /* 0x0000000c0d0e7389 */ /* 0x00006400000c000b */
[----:B01----:R-:W-:Y:S01]  /*26040*/  ENDCOLLECTIVE ;  /* 0x000000000000791b */ /* 0x003fe20003800000 */
.L_x_8273:
        /* <DEDUP_REMOVED lines=10> */
.L_x_8274:
[----:B------:R-:W-:Y:S01]  /*260f0*/  MOV R13, R2 ;  /* 0x00000002000d7202 */ /* 0x000fe20000000f00 */
        /* <DEDUP_REMOVED lines=8> */
.L_x_8275:
        /* <DEDUP_REMOVED lines=10> */
.L_x_8276:
[----:B------:R-:W-:Y:S02]  /*26220*/  IMAD.MOV.U32 R13, RZ, RZ, R2 ;  /* 0x000000ffff0d7224 */ /* 0x000fe400078e0002 */
[----:B------:R-:W-:Y:S02]  /*26230*/  IMAD.MOV.U32 R12, RZ, RZ, 0x6 ;  /* 0x00000006ff0c7424 */ /* 0x000fe400078e00ff */
[----:B------:R-:W-:-:S05]  /*26240*/  IMAD.MOV.U32 R11, RZ, RZ, R14 ;  /* 0x000000ffff0b7224 */ /* 0x000fca00078e000e */
[----:B------:R-:W-:Y:S01]  /*26250*/  IADD3 R28, P1, R35, R11, RZ ;  /* 0x0000000b231c7210 */ /* 0x000fe20007f3e0ff */
[----:B------:R-:W-:-:S03]  /*26260*/  IMAD.MOV.U32 R11, RZ, RZ, 0x181f ;  /* 0x0000181fff0b7424 */ /* 0x000fc600078e00ff */
[----:B------:R-:W-:-:S09]  /*26270*/  IADD3.X R29, RZ, R21, RZ, P1, !PT ;  /* 0x00000015ff1d7210 */ /* 0x000fd20000ffe4ff */
[----:B------:R-:W-:Y:S05]  /*26280*/  WARPSYNC.COLLECTIVE R15, `(.L_x_8277) ;  /* 0x000000000f087348 */ /* 0x000fea0003c00000 */
[----:B------:R0:W1:Y:S02]  /*26290*/  SHFL.IDX P6, R14, R13, R12, R11 ;  /* 0x0000000c0d0e7389 */ /* 0x00006400000c000b */
[----:B01----:R-:W-:Y:S01]  /*262a0*/  ENDCOLLECTIVE ;  /* 0x000000000000791b */ /* 0x003fe20003800000 */
.L_x_8277:
        /* <DEDUP_REMOVED lines=10> */
.L_x_8278:
[----:B------:R-:W-:Y:S02]  /*26350*/  IMAD.MOV.U32 R13, RZ, RZ, R2 ;  /* 0x000000ffff0d7224 */ /* 0x000fe400078e0002 */
[----:B------:R-:W-:Y:S01]  /*26360*/  IMAD.MOV.U32 R12, RZ, RZ, 0x7 ;  /* 0x00000007ff0c7424 */ /* 0x000fe200078e00ff */
[----:B------:R-:W-:-:S04]  /*26370*/  MOV R11, R14 ;  /* 0x0000000e000b7202 */ /* 0x000fc80000000f00 */
[----:B------:R-:W-:Y:S01]  /*26380*/  IADD3 R28, P1, R35, R11, RZ ;  /* 0x0000000b231c7210 */ /* 0x000fe20007f3e0ff */
[----:B------:R-:W-:-:S04]  /*26390*/  IMAD.MOV.U32 R11, RZ, RZ, 0x181f ;  /* 0x0000181fff0b7424 */ /* 0x000fc800078e00ff */
[----:B------:R-:W-:-:S08]  /*263a0*/  IMAD.X R29, RZ, RZ, R21, P1 ;  /* 0x000000ffff1d7224 */ /* 0x000fd000008e0615 */
[----:B------:R-:W-:Y:S05]  /*263b0*/  WARPSYNC.COLLECTIVE R15, `(.L_x_8279) ;  /* 0x000000000f087348 */ /* 0x000fea0003c00000 */
[----:B------:R0:W1:Y:S02]  /*263c0*/  SHFL.IDX P6, R14, R13, R12, R11 ;  /* 0x0000000c0d0e7389 */ /* 0x00006400000c000b */
[----:B01----:R-:W-:Y:S01]  /*263d0*/  ENDCOLLECTIVE ;  /* 0x000000000000791b */ /* 0x003fe20003800000 */
.L_x_8279:
        /* <DEDUP_REMOVED lines=10> */
.L_x_8280:
[----:B------:R-:W-:Y:S02]  /*26480*/  IMAD.MOV.U32 R13, RZ, RZ, R10 ;  /* 0x000000ffff0d7224 */ /* 0x000fe400078e000a */
[----:B------:R-:W-:Y:S02]  /*26490*/  IMAD.MOV.U32 R12, RZ, RZ, RZ ;  /* 0x000000ffff0c7224 */ /* 0x000fe400078e00ff */
[----:B------:R-:W-:-:S07]  /*264a0*/  IMAD.MOV.U32 R0, RZ, RZ, R14 ;  /* 0x000000ffff007224 */ /* 0x000fce00078e000e */
[----:B------:R-:W-:Y:S05]  /*264b0*/  WARPSYNC.COLLECTIVE R15, `(.L_x_8281) ;  /* 0x000000000f087348 */ /* 0x000fea0003c00000 */
[----:B------:R0:W1:Y:S02]  /*264c0*/  SHFL.IDX P6, R14, R13, R12, R11 ;  /* 0x0000000c0d0e7389 */ /* 0x00006400000c000b */
[----:B01----:R-:W-:Y:S01]  /*264d0*/  ENDCOLLECTIVE ;  /* 0x000000000000791b */ /* 0x003fe20003800000 */
.L_x_8281:
[----:B------:R-:W-:-:S05]  /*264e0*/  IADD3 R28, P1, R35, R0, RZ ;  /* 0x00000000231c7210 */ /* 0x000fca0007f3e0ff */
        /* <DEDUP_REMOVED lines=11> */
.L_x_8282:
[----:B------:R-:W-:Y:S02]  /*265a0*/  IMAD.MOV.U32 R13, RZ, RZ, R10 ;  /* 0x000000ffff0d7224 */ /* 0x000fe400078e000a */
[----:B------:R-:W-:Y:S02]  /*265b0*/  IMAD.MOV.U32 R12, RZ, RZ, 0x1 ;  /* 0x00000001ff0c7424 */ /* 0x000fe400078e00ff */
[----:B------:R-:W-:-:S07]  /*265c0*/  IMAD.MOV.U32 R0, RZ, RZ, R14 ;  /* 0x000000ffff007224 */ /* 0x000fce00078e000e */
[----:B------:R-:W-:Y:S05]  /*265d0*/  WARPSYNC.COLLECTIVE R15, `(.L_x_8283) ;  /* 0x000000000f087348 */ /* 0x000fea0003c00000 */
[----:B------:R0:W1:Y:S02]  /*265e0*/  SHFL.IDX P6, R14, R13, R12, R11 ;  /* 0x0000000c0d0e7389 */ /* 0x00006400000c000b */
[----:B01----:R-:W-:Y:S01]  /*265f0*/  ENDCOLLECTIVE ;  /* 0x000000000000791b */ /* 0x003fe20003800000 */
.L_x_8283:
        /* <DEDUP_REMOVED lines=13> */
.L_x_8284:
        /* <DEDUP_REMOVED lines=12> */
[----:B------:R-:W-:-:S04]  /*26790*/  LOP3.LUT R25, R25, 0xfffffeff, RZ, 0xc0, !PT ;  /* 0xfffffeff19197812 */ /* 0x000fc800078ec0ff */
[----:B------:R-:W-:Y:S01]  /*267a0*/  @P3 LOP3.LUT R25, R25, 0x100, RZ, 0xfc, !PT ;  /* 0x0000010019193812 */ /* 0x000fe200078efcff */
[----:B------:R-:W-:Y:S06]  /*267b0*/  BRA `(.L_x_8285) ;  /* 0xffffff6800a87947 */ /* 0x000fec000383ffff */
.L_x_8024:
[----:B--2---:R-:W2:Y:S02]  /*267c0*/  LDL R0, [R1+0x34] ;  /* 0x0000340001007983 */ /* 0x004ea40000100800 */
[----:B--2---:R2:W3:Y:S02]  /*267d0*/  SYNCS.PHASECHK.TRANS64.TRYWAIT P0, [R6+URZ+0x22840], R0 ;  /* 0x02284000060075a7 */ /* 0x0044e4000800017f */
[----:B---3--:R-:W-:Y:S05]  /*267e0*/  @!P0 NANOSLEEP.SYNCS 0x989680 ;  /* 0x009896800000895d */ /* 0x008fea0003900000 */
[----:B------:R-:W3:Y:S02]  /*267f0*/  @!P0 SYNCS.PHASECHK.TRANS64 P0, [R6+URZ+0x22840], R0 ;  /* 0x02284000060085a7 */ /* 0x000ee4000800007f */
[----:B---3--:R-:W-:Y:S05]  /*26800*/  @!P0 BRA `(.L_x_8024) ;  /* 0xfffffffc00ec8947 */ /* 0x008fea000383ffff */
[----:B------:R-:W-:Y:S05]  /*26810*/  BRA `(.L_x_8286) ;  /* 0xffffff6800fc7947 */ /* 0x000fea000383ffff */
.L_x_8025:
        /* <DEDUP_REMOVED lines=8> */
.L_x_8288:
[----:B------:R-:W-:Y:S05]  /*268a0*/  BSYNC B0 ;  /* 0x0000000000007941 */ /* 0x000fea0003800000 */
.L_x_8287:
        /* <DEDUP_REMOVED lines=8> */
.L_x_8289:
[----:B------:R-:W-:Y:S02]  /*26930*/  IMAD.MOV.U32 R13, RZ, RZ, R0 ;  /* 0x000000ffff0d7224 */ /* 0x000fe400078e0000 */
[----:B------:R-:W-:Y:S01]  /*26940*/  IMAD.MOV.U32 R12, RZ, RZ, 0x1 ;  /* 0x00000001ff0c7424 */ /* 0x000fe200078e00ff */
[----:B------:R-:W-:Y:S01]  /*26950*/  LOP3.LUT P6, RZ, R25, 0x40, RZ, 0xc0, !PT ;  /* 0x0000004019ff7812 */ /* 0x000fe200078cc0ff */
[----:B------:R-:W-:-:S12]  /*26960*/  IMAD.MOV.U32 R8, RZ, RZ, R14 ;  /* 0x000000ffff087224 */ /* 0x000fd800078e000e */
[----:B------:R-:W-:-:S04]  /*26970*/  @P6 IADD3 R8, P0, R35, R8, RZ ;  /* 0x0000000823086210 */ /* 0x000fc80007f1e0ff */
[----:B------:R-:W-:-:S05]  /*26980*/  @P6 IADD3.X R7, RZ, R7, RZ, P0, !PT ;  /* 0x00000007ff076210 */ /* 0x000fca00007fe4ff */
        /* <DEDUP_REMOVED lines=8> */
.L_x_8290:
[----:B------:R-:W-:Y:S02]  /*26a10*/  IMAD.MOV.U32 R13, RZ, RZ, R2 ;  /* 0x000000ffff0d7224 */ /* 0x000fe400078e0002 */
[----:B------:R-:W-:-:S07]  /*26a20*/  IMAD.MOV.U32 R7, RZ, RZ, R14 ;  /* 0x000000ffff077224 */ /* 0x000fce00078e000e */
[----:B------:R-:W-:Y:S05]  /*26a30*/  WARPSYNC.COLLECTIVE R15, `(.L_x_8291) ;  /* 0x000000000f087348 */ /* 0x000fea0003c00000 */
[----:B------:R0:W1:Y:S02]  /*26a40*/  SHFL.IDX P6, R14, R13, R12, R11 ;  /* 0x0000000c0d0e7389 */ /* 0x00006400000c000b */
[----:B01----:R-:W-:Y:S01]  /*26a50*/  ENDCOLLECTIVE ;  /* 0x000000000000791b */ /* 0x003fe20003800000 */
.L_x_8291:
[----:B------:R-:W-:Y:S02]  /*26a60*/  IMAD.MOV.U32 R13, RZ, RZ, R0 ;  /* 0x000000ffff0d7224 */ /* 0x000fe400078e0000 */
[----:B------:R-:W-:Y:S01]  /*26a70*/  IMAD.MOV.U32 R12, RZ, RZ, 0x2 ;  /* 0x00000002ff0c7424 */ /* 0x000fe200078e00ff */
[----:B------:R-:W-:Y:S02]  /*26a80*/  LOP3.LUT P6, RZ, R25, 0x10, RZ, 0xc0, !PT ;  /* 0x0000001019ff7812 */ /* 0x000fe400078cc0ff */
[----:B------:R-:W-:-:S11]  /*26a90*/  MOV R8, R14 ;  /* 0x0000000e00087202 */ /* 0x000fd60000000f00 */
[----:B------:R-:W-:-:S05]  /*26aa0*/  @P6 IADD3 R8, P0, R35, R8, RZ ;  /* 0x0000000823086210 */ /* 0x000fca0007f1e0ff */
[----:B------:R-:W-:-:S04]  /*26ab0*/  @P6 IMAD.X R7, RZ, RZ, R7, P0 ;  /* 0x000000ffff076224 */ /* 0x000fc800000e0607 */
        /* <DEDUP_REMOVED lines=8> */
.L_x_8292:
[----:B------:R-:W-:Y:S01]  /*26b40*/  MOV R13, R2 ;  /* 0x00000002000d7202 */ /* 0x000fe20000000f00 */
[----:B------:R-:W-:-:S07]  /*26b50*/  IMAD.MOV.U32 R7, RZ, RZ, R14 ;  /* 0x000000ffff077224 */ /* 0x000fce00078e000e */
[----:B------:R-:W-:Y:S05]  /*26b60*/  WARPSYNC.COLLECTIVE R15, `(.L_x_8293) ;  /* 0x000000000f087348 */ /* 0x000fea0003c00000 */
[----:B------:R0:W1:Y:S02]  /*26b70*/  SHFL.IDX P6, R14, R13, R12, R11 ;  /* 0x0000000c0d0e7389 */ /* 0x00006400000c000b */
[----:B01----:R-:W-:Y:S01]  /*26b80*/  ENDCOLLECTIVE ;  /* 0x000000000000791b */ /* 0x003fe20003800000 */
.L_x_8293:
[----:B------:R-:W-:Y:S02]  /*26b90*/  IMAD.MOV.U32 R13, RZ, RZ, R0 ;  /* 0x000000ffff0d7224 */ /* 0x000fe400078e0000 */
[----:B------:R-:W-:Y:S01]  /*26ba0*/  IMAD.MOV.U32 R12, RZ, RZ, 0x3 ;  /* 0x00000003ff0c7424 */ /* 0x000fe200078e00ff */
[----:B------:R-:W-:Y:S01]  /*26bb0*/  LOP3.LUT P6, RZ, R25, 0x8, RZ, 0xc0, !PT ;  /* 0x0000000819ff7812 */ /* 0x000fe200078cc0ff */
[----:B------:R-:W-:-:S12]  /*26bc0*/  IMAD.MOV.U32 R8, RZ, RZ, R14 ;  /* 0x000000ffff087224 */ /* 0x000fd800078e000e */
        /* <DEDUP_REMOVED lines=10> */
.L_x_8294:
[----:B------:R-:W-:Y:S01]  /*26c70*/  IMAD.MOV.U32 R13, RZ, RZ, R2 ;  /* 0x000000ffff0d7224 */ /* 0x000fe200078e0002 */
[----:B------:R-:W-:-:S07]  /*26c80*/  MOV R7, R14 ;  /* 0x0000000e00077202 */ /* 0x000fce0000000f00 */
[----:B------:R-:W-:Y:S05]  /*26c90*/  WARPSYNC.COLLECTIVE R15, `(.L_x_8295) ;  /* 0x000000000f087348 */ /* 0x000fea0003c00000 */
[----:B------:R0:W1:Y:S02]  /*26ca0*/  SHFL.IDX P6, R14, R13, R12, R11 ;  /* 0x0000000c0d0e7389 */ /* 0x00006400000c000b */
[----:B01----:R-:W-:Y:S01]  /*26cb0*/  ENDCOLLECTIVE ;  /* 0x000000000000791b */ /* 0x003fe20003800000 */
.L_x_8295:
[----:B------:R-:W-:Y:S01]  /*26cc0*/  IMAD.MOV.U32 R13, RZ, RZ, R0 ;  /* 0x000000ffff0d7224 */ /* 0x000fe200078e0000 */
[----:B------:R-:W-:Y:S01]  /*26cd0*/  MOV R12, 0x4 ;  /* 0x00000004000c7802 */ /* 0x000fe20000000f00 */
[----:B------:R-:W-:-:S07]  /*26ce0*/  IMAD.MOV.U32 R8, RZ, RZ, R14 ;  /* 0x000000ffff087224 */ /* 0x000fce00078e000e */
[----:B------:R-:W-:Y:S05]  /*26cf0*/  WARPSYNC.COLLECTIVE R15, `(.L_x_8296) ;  /* 0x000000000f087348 */ /* 0x000fea0003c00000 */
[----:B------:R0:W1:Y:S02]  /*26d00*/  SHFL.IDX P6, R14, R13, R12, R11 ;  /* 0x0000000c0d0e7389 */ /* 0x00006400000c000b */
[----:B01----:R-:W-:Y:S01]  /*26d10*/  ENDCOLLECTIVE ;  /* 0x000000000000791b */ /* 0x003fe20003800000 */
.L_x_8296:
[----:B------:R-:W-:-:S05]  /*26d20*/  @P5 IADD3 R8, P0, R35, R8, RZ ;  /* 0x0000000823085210 */ /* 0x000fca0007f1e0ff */
[----:B------:R-:W-:-:S04]  /*26d30*/  @P5 IMAD.X R7, RZ, RZ, R7, P0 ;  /* 0x000000ffff075224 */ /* 0x000fc800000e0607 */
[----:B------:R-:W-:Y:S02]  /*26d40*/  @P5 IMAD.MOV.U32 R9, RZ, RZ, R7 ;  /* 0x000000ffff095224 */ /* 0x000fe400078e0007 */
[----:B------:R-:W-:-:S03]  /*26d50*/  IMAD.MOV.U32 R13, RZ, RZ, R2 ;  /* 0x000000ffff0d7224 */ /* 0x000fc600078e0002 */
[----:B------:R-:W-:Y:S01]  /*26d60*/  @!PT LDS RZ, [RZ] ;  /* 0x00000000fffff984 */ /* 0x000fe20000000800 */
[----:B------:R-:W-:Y:S01]  /*26d70*/  @!PT LDS RZ, [RZ] ;  /* 0x00000000fffff984 */ /* 0x000fe20000000800 */
[----:B------:R-:W-:Y:S01]  /*26d80*/  @!PT LDS RZ, [RZ] ;  /* 0x00000000fffff984 */ /* 0x000fe20000000800 */
[----:B------:R0:W-:Y:S01]  /*26d90*/  @P5 LDGSTS.E.BYPASS.LTC128B.128 [R3+0x19c00], desc[UR36][R8.64], !P3 ;  /* 0x19c0000008035fae */ /* 0x0001e2000d901d64 */
[----:B------:R-:W-:Y:S01]  /*26da0*/  LOP3.LUT P5, RZ, R25, 0x80, RZ, 0xc0, !PT ;  /* 0x0000008019ff7812 */ /* 0x000fe200078ac0ff */
[----:B------:R-:W-:-:S12]  /*26db0*/  IMAD.MOV.U32 R7, RZ, RZ, R14 ;  /* 0x000000ffff077224 */ /* 0x000fd800078e000e */
[----:B0-----:R-:W-:Y:S05]  /*26dc0*/  WARPSYNC.COLLECTIVE R15, `(.L_x_8297) ;  /* 0x000000000f087348 */ /* 0x001fea0003c00000 */
[----:B------:R1:W2:Y:S02]  /*26dd0*/  SHFL.IDX P6, R14, R13, R12, R11 ;  /* 0x0000000c0d0e7389 */ /* 0x0002a400000c000b */
[----:B012---:R-:W-:Y:S01]  /*26de0*/  ENDCOLLECTIVE ;  /* 0x000000000000791b */ /* 0x007fe20003800000 */
.L_x_8297:
[----:B------:R-:W-:Y:S01]  /*26df0*/  MOV R13, R0 ;  /* 0x00000000000d7202 */ /* 0x000fe20000000f00 */
        /* <DEDUP_REMOVED lines=13> */
.L_x_8298:
[----:B------:R-:W-:Y:S02]  /*26ed0*/  IMAD.MOV.U32 R13, RZ, RZ, R2 ;  /* 0x000000ffff0d7224 */ /* 0x000fe400078e0002 */
[----:B------:R-:W-:-:S07]  /*26ee0*/  IMAD.MOV.U32 R7, RZ, RZ, R14 ;  /* 0x000000ffff077224 */ /* 0x000fce00078e000e */
[----:B------:R-:W-:Y:S05]  /*26ef0*/  WARPSYNC.COLLECTIVE R15, `(.L_x_8299) ;  /* 0x000000000f087348 */ /* 0x000fea0003c00000 */
[----:B------:R0:W1:Y:S02]  /*26f00*/  SHFL.IDX P6, R14, R13, R12, R11 ;  /* 0x0000000c0d0e7389 */ /* 0x00006400000c000b */
[----:B01----:R-:W-:Y:S01]  /*26f10*/  ENDCOLLECTIVE ;  /* 0x000000000000791b */ /* 0x003fe20003800000 */
.L_x_8299:
[----:B------:R-:W-:Y:S02]  /*26f20*/  IMAD.MOV.U32 R13, RZ, RZ, R0 ;  /* 0x000000ffff0d7224 */ /* 0x000fe400078e0000 */
[----:B------:R-:W-:Y:S02]  /*26f30*/  IMAD.MOV.U32 R12, RZ, RZ, 0x6 ;  /* 0x00000006ff0c7424 */ /* 0x000fe400078e00ff */
[----:B------:R-:W-:-:S07]  /*26f40*/  IMAD.MOV.U32 R8, RZ, RZ, R14 ;  /* 0x000000ffff087224 */ /* 0x000fce00078e000e */
[----:B------:R-:W-:Y:S05]  /*26f50*/  WARPSYNC.COLLECTIVE R15, `(.L_x_8300) ;  /* 0x000000000f087348 */ /* 0x000fea0003c00000 */
[----:B------:R0:W1:Y:S02]  /*26f60*/  SHFL.IDX P6, R14, R13, R12, R11 ;  /* 0x0000000c0d0e7389 */ /* 0x00006400000c000b */
[----:B01----:R-:W-:Y:S01]  /*26f70*/  ENDCOLLECTIVE ;  /* 0x000000000000791b */ /* 0x003fe20003800000 */
.L_x_8300:
[----:B------:R-:W-:-:S05]  /*26f80*/  @P5 IADD3 R8, P0, R35, R8, RZ ;  /* 0x0000000823085210 */ /* 0x000fca0007f1e0ff */
[----:B------:R-:W-:-:S05]  /*26f90*/  @P5 IMAD.X R7, RZ, RZ, R7, P0 ;  /* 0x000000ffff075224 */ /* 0x000fca00000e0607 */
[----:B------:R-:W-:Y:S01]  /*26fa0*/  @P5 MOV R9, R7 ;  /* 0x0000000700095202 */ /* 0x000fe20000000f00 */
[----:B------:R-:W-:-:S04]  /*26fb0*/  IMAD.MOV.U32 R13, RZ, RZ, R2 ;  /* 0x000000ffff0d7224 */ /* 0x000fc800078e0002 */
[----:B------:R-:W-:Y:S01]  /*26fc0*/  @!PT LDS RZ, [RZ] ;  /* 0x00000000fffff984 */ /* 0x000fe20000000800 */
[----:B------:R-:W-:Y:S01]  /*26fd0*/  @!PT LDS RZ, [RZ] ;  /* 0x00000000fffff984 */ /* 0x000fe20000000800 */
[----:B------:R-:W-:Y:S01]  /*26fe0*/  @!PT LDS RZ, [RZ] ;  /* 0x00000000fffff984 */ /* 0x000fe20000000800 */
[----:B------:R0:W-:Y:S01]  /*26ff0*/  @P5 LDGSTS.E.BYPASS.LTC128B.128 [R3+0x1ac00], desc[UR36][R8.64], !P3 ;  /* 0x1ac0000008035fae */ /* 0x0001e2000d901d64 */
[----:B------:R-:W-:-:S07]  /*27000*/  IMAD.MOV.U32 R7, RZ, RZ, R14 ;  /* 0x000000ffff077224 */ /* 0x000fce00078e000e */
[----:B0-----:R-:W-:Y:S05]  /*27010*/  WARPSYNC.COLLECTIVE R15, `(.L_x_8301) ;  /* 0x000000000f087348 */ /* 0x001fea0003c00000 */
[----:B------:R1:W2:Y:S02]  /*27020*/  SHFL.IDX P6, R14, R13, R12, R11 ;  /* 0x0000000c0d0e7389 */ /* 0x0002a400000c000b */
[----:B012---:R-:W-:Y:S01]  /*27030*/  ENDCOLLECTIVE ;  /* 0x000000000000791b */ /* 0x007fe20003800000 */
.L_x_8301:
[----:B------:R-:W-:Y:S02]  /*27040*/  IMAD.MOV.U32 R13, RZ, RZ, R0 ;  /* 0x000000ffff0d7224 */ /* 0x000fe400078e0000 */
[----:B------:R-:W-:Y:S02]  /*27050*/  IMAD.MOV.U32 R12, RZ, RZ, 0x7 ;  /* 0x00000007ff0c7424 */ /* 0x000fe400078e00ff */
[----:B------:R-:W-:-:S07]  /*27060*/  IMAD.MOV.U32 R8, RZ, RZ, R14 ;  /* 0x000000ffff087224 */ /* 0x000fce00078e000e */
[----:B------:R-:W-:Y:S05]  /*27070*/  WARPSYNC.COLLECTIVE R15, `(.L_x_8302) ;  /* 0x000000000f087348 */ /* 0x000fea0003c00000 */
[----:B------:R0:W1:Y:S02]  /*27080*/  SHFL.IDX P6, R14, R13, R12, R11 ;  /* 0x0000000c0d0e7389 */ /* 0x00006400000c000b */
[----:B01----:R-:W-:Y:S01]  /*27090*/  ENDCOLLECTIVE ;  /* 0x000000000000791b */ /* 0x003fe20003800000 */
.L_x_8302:
[----:B------:R-:W-:-:S04]  /*270a0*/  @P4 IADD3 R8, P0, R35, R8, RZ ;  /* 0x0000000823084210 */ /* 0x000fc80007f1e0ff */
[----:B------:R-:W-:-:S05]  /*270b0*/  @P4 IADD3.X R7, RZ, R7, RZ, P0, !PT ;  /* 0x00000007ff074210 */ /* 0x000fca00007fe4ff */
[----:B------:R-:W-:Y:S02]  /*270c0*/  @P4 IMAD.MOV.U32 R9, RZ, RZ, R7 ;  /* 0x000000ffff094224 */ /* 0x000fe400078e0007 */
[----:B------:R-:W-:-:S03]  /*270d0*/  IMAD.MOV.U32 R13, RZ, RZ, R2 ;  /* 0x000000ffff0d7224 */ /* 0x000fc600078e0002 */
        /* <DEDUP_REMOVED lines=8> */
.L_x_8303:
[----:B------:R-:W-:Y:S02]  /*27160*/  IMAD.MOV.U32 R13, RZ, RZ, R4 ;  /* 0x000000ffff0d7224 */ /* 0x000fe400078e0004 */
[----:B------:R-:W-:Y:S01]  /*27170*/  IMAD.MOV.U32 R12, RZ, RZ, RZ ;  /* 0x000000ffff0c7224 */ /* 0x000fe200078e00ff */
[----:B------:R-:W-:-:S07]  /*27180*/  MOV R8, R14 ;  /* 0x0000000e00087202 */ /* 0x000fce0000000f00 */
[----:B------:R-:W-:Y:S05]  /*27190*/  WARPSYNC.COLLECTIVE R15, `(.L_x_8304) ;  /* 0x000000000f087348 */ /* 0x000fea0003c00000 */
[----:B------:R0:W1:Y:S02]  /*271a0*/  SHFL.IDX P6, R14, R13, R12, R11 ;  /* 0x0000000c0d0e7389 */ /* 0x00006400000c000b */
[----:B01----:R-:W-:Y:S01]  /*271b0*/  ENDCOLLECTIVE ;  /* 0x000000000000791b */ /* 0x003fe20003800000 */
.L_x_8304:
[----:B------:R-:W-:-:S05]  /*271c0*/  @P1 IADD3 R8, P0, R35, R8, RZ ;  /* 0x0000000823081210 */ /* 0x000fca0007f1e0ff */
[----:B------:R-:W-:-:S05]  /*271d0*/  @P1 IMAD.X R9, RZ, RZ, R0, P0 ;  /* 0x000000ffff091224 */ /* 0x000fca00000e0600 */
        /* <DEDUP_REMOVED lines=9> */
.L_x_8305:
[----:B------:R-:W-:Y:S02]  /*27270*/  IMAD.MOV.U32 R13, RZ, RZ, R4 ;  /* 0x000000ffff0d7224 */ /* 0x000fe400078e0004 */
[----:B------:R-:W-:Y:S01]  /*27280*/  IMAD.MOV.U32 R12, RZ, RZ, 0x1 ;  /* 0x00000001ff0c7424 */ /* 0x000fe200078e00ff */
[----:B------:R-:W-:-:S07]  /*27290*/  MOV R2, R14 ;  /* 0x0000000e00027202 */ /* 0x000fce0000000f00 */
[----:B------:R-:W-:Y:S05]  /*272a0*/  WARPSYNC.COLLECTIVE R15, `(.L_x_8306) ;  /* 0x000000000f087348 */ /* 0x000fea0003c00000 */
[----:B------:R0:W1:Y:S02]  /*272b0*/  SHFL.IDX P6, R14, R13, R12, R11 ;  /* 0x0000000c0d0e7389 */ /* 0x00006400000c000b */
[----:B01----:R-:W-:Y:S01]  /*272c0*/  ENDCOLLECTIVE ;  /* 0x000000000000791b */ /* 0x003fe20003800000 */
.L_x_8306:
        /* <DEDUP_REMOVED lines=8> */
[----:B------:R0:W-:Y:S01]  /*27350*/  @P2 LDGSTS.E.BYPASS.LTC128B.128 [R3+0x1c400], desc[UR36][R8.64], !P3 ;  /* 0x1c40000008032fae */ /* 0x0001e2000d901d64 */
[----:B------:R-:W-:-:S07]  /*27360*/  MOV R4, R14 ;  /* 0x0000000e00047202 */ /* 0x000fce0000000f00 */
[----:B0-----:R-:W-:Y:S05]  /*27370*/  WARPSYNC.COLLECTIVE R15, `(.L_x_8307) ;  /* 0x000000000f087348 */ /* 0x001fea0003c00000 */
[----:B------:R1:W2:Y:S02]  /*27380*/  SHFL.IDX P6, R14, R13, R12, R11 ;  /* 0x0000000c0d0e7389 */ /* 0x0002a400000c000b */
[----:B012---:R-:W-:Y:S01]  /*27390*/  ENDCOLLECTIVE ;  /* 0x000000000000791b */ /* 0x007fe20003800000 */
.L_x_8307:
[----:B------:R-:W-:Y:S01]  /*273a0*/  IMAD.MOV.U32 R5, RZ, RZ, R14 ;  /* 0x000000ffff057224 */ /* 0x000fe200078e000e */
[----:B------:R-:W-:Y:S06]  /*273b0*/  BRA `(.L_x_8308) ;  /* 0xffffff6400b47947 */ /* 0x000fec000383ffff */
.L_x_8030:
        /* <DEDUP_REMOVED lines=9> */
.L_x_8309:
[----:B------:R-:W-:Y:S01]  /*27450*/  ISETP.GE.AND P1, PT, R17, R3, PT ;  /* 0x000000031100720c */ /* 0x000fe20003f26270 */
[----:B------:R-:W-:Y:S02]  /*27460*/  IMAD.MOV.U32 R13, RZ, RZ, R0 ;  /* 0x000000ffff0d7224 */ /* 0x000fe400078e0000 */
[----:B------:R-:W-:-:S10]  /*27470*/  IMAD.MOV.U32 R4, RZ, RZ, R14 ;  /* 0x000000ffff047224 */ /* 0x000fd400078e000e */
[----:B------:R-:W-:Y:S05]  /*27480*/  WARPSYNC.COLLECTIVE R15, `(.L_x_8310) ;  /* 0x000000000f087348 */ /* 0x000fea0003c00000 */
[----:B------:R0:W1:Y:S02]  /*27490*/  SHFL.IDX P6, R14, R13, R12, R11 ;  /* 0x0000000c0d0e7389 */ /* 0x00006400000c000b */
[----:B01----:R-:W-:Y:S01]  /*274a0*/  ENDCOLLECTIVE ;  /* 0x000000000000791b */ /* 0x003fe20003800000 */
.L_x_8310:
[----:B------:R-:W-:Y:S02]  /*274b0*/  IMAD.MOV.U32 R13, RZ, RZ, R2 ;  /* 0x000000ffff0d7224 */ /* 0x000fe400078e0002 */
[----:B------:R-:W-:Y:S02]  /*274c0*/  IMAD.MOV.U32 R12, RZ, RZ, 0x1 ;  /* 0x00000001ff0c7424 */ /* 0x000fe400078e00ff */
[----:B------:R-:W-:-:S07]  /*274d0*/  IMAD.MOV.U32 R5, RZ, RZ, R14 ;  /* 0x000000ffff057224 */ /* 0x000fce00078e000e */
[----:B------:R-:W-:Y:S05]  /*274e0*/  WARPSYNC.COLLECTIVE R15, `(.L_x_8311) ;  /* 0x000000000f087348 */ /* 0x000fea0003c00000 */
[----:B------:R0:W1:Y:S02]  /*274f0*/  SHFL.IDX P6, R14, R13, R12, R11 ;  /* 0x0000000c0d0e7389 */ /* 0x00006400000c000b */
[----:B01----:R-:W-:Y:S01]  /*27500*/  ENDCOLLECTIVE ;  /* 0x000000000000791b */ /* 0x003fe20003800000 */
.L_x_8311:
[----:B------:R-:W-:-:S05]  /*27510*/  @!P1 IADD3 R5, P3, R35, R5, RZ ;  /* 0x0000000523059210 */ /* 0x000fca0007f7e0ff */
[----:B------:R-:W-:Y:S01]  /*27520*/  @!P1 IMAD.X R8, RZ, RZ, R4, P3 ;  /* 0x000000ffff089224 */ /* 0x000fe200018e0604 */
[----:B------:R-:W-:-:S03]  /*27530*/  @!P1 MOV R4, R5 ;  /* 0x0000000500049202 */ /* 0x000fc60000000f00 */
[----:B------:R-:W-:Y:S01]  /*27540*/  @!P1 IMAD.MOV.U32 R5, RZ, RZ, R8 ;  /* 0x000000ffff059224 */ /* 0x000fe200078e0008 */
[----:B------:R-:W-:-:S04]  /*27550*/  MOV R13, R0 ;  /* 0x00000000000d7202 */ /* 0x000fc80000000f00 */
[----:B------:R-:W-:Y:S01]  /*27560*/  @!PT LDS RZ, [RZ] ;  /* 0x00000000fffff984 */ /* 0x000fe20000000800 */
[----:B------:R-:W-:Y:S01]  /*27570*/  @!PT LDS RZ, [RZ] ;  /* 0x00000000fffff984 */ /* 0x000fe20000000800 */
[----:B------:R-:W-:Y:S01]  /*27580*/  @!PT LDS RZ, [RZ] ;  /* 0x00000000fffff984 */ /* 0x000fe20000000800 */
[----:B------:R0:W-:Y:S02]  /*27590*/  @!P1 LDGSTS.E.BYPASS.LTC128B.128 [R9+0x14400], desc[UR36][R4.64], !P0 ;  /* 0x1440000004099fae */ /* 0x0001e4000c101d64 */
[----:B0-----:R-:W-:-:S05]  /*275a0*/  VIADD R4, R17, 0x10 ;  /* 0x0000001011047836 */ /* 0x001fca0000000000 */
[----:B------:R-:W-:Y:S01]  /*275b0*/  ISETP.GE.AND P1, PT, R4, R3, PT ;  /* 0x000000030400720c */ /* 0x000fe20003f26270 */
[----:B------:R-:W-:-:S12]  /*275c0*/  IMAD.MOV.U32 R4, RZ, RZ, R14 ;  /* 0x000000ffff047224 */ /* 0x000fd800078e000e */
[----:B------:R-:W-:Y:S05]  /*275d0*/  WARPSYNC.COLLECTIVE R15, `(.L_x_8312) ;  /* 0x000000000f087348 */ /* 0x000fea0003c00000 */
[----:B------:R0:W1:Y:S02]  /*275e0*/  SHFL.IDX P6, R14, R13, R12, R11 ;  /* 0x0000000c0d0e7389 */ /* 0x00006400000c000b */
[----:B01----:R-:W-:Y:S01]  /*275f0*/  ENDCOLLECTIVE ;  /* 0x000000000000791b */ /* 0x003fe20003800000 */
.L_x_8312:
[----:B------:R-:W-:Y:S01]  /*27600*/  MOV R13, R2 ;  /* 0x00000002000d7202 */ /* 0x000fe20000000f00 */
[----:B------:R-:W-:Y:S02]  /*27610*/  IMAD.MOV.U32 R12, RZ, RZ, 0x2 ;  /* 0x00000002ff0c7424 */ /* 0x000fe400078e00ff */
[----:B------:R-:W-:-:S07]  /*27620*/  IMAD.MOV.U32 R6, RZ, RZ, R14 ;  /* 0x000000ffff067224 */ /* 0x000fce00078e000e */
[----:B------:R-:W-:Y:S05]  /*27630*/  WARPSYNC.COLLECTIVE R15, `(.L_x_8313) ;  /* 0x000000000f087348 */ /* 0x000fea0003c00000 */
[----:B------:R0:W1:Y:S02]  /*27640*/  SHFL.IDX P6, R14, R13, R12, R11 ;  /* 0x0000000c0d0e7389 */ /* 0x00006400000c000b */
[----:B01----:R-:W-:Y:S01]  /*27650*/  ENDCOLLECTIVE ;  /* 0x000000000000791b */ /* 0x003fe20003800000 */
.L_x_8313:
[----:B------:R-:W-:-:S05]  /*27660*/  @!P1 IADD3 R6, P3, R35, R6, RZ ;  /* 0x0000000623069210 */ /* 0x000fca0007f7e0ff */
[----:B------:R-:W-:Y:S02]  /*27670*/  @!P1 IMAD.X R7, RZ, RZ, R4, P3 ;  /* 0x000000ffff079224 */ /* 0x000fe400018e0604 */
[----:B------:R-:W-:Y:S02]  /*27680*/  @!P1 IMAD.MOV.U32 R4, RZ, RZ, R6 ;  /* 0x000000ffff049224 */ /* 0x000fe400078e0006 */
[----:B------:R-:W-:Y:S02]  /*27690*/  @!P1 IMAD.MOV.U32 R5, RZ, RZ, R7 ;  /* 0x000000ffff059224 */ /* 0x000fe400078e0007 */
[----:B------:R-:W-:Y:S02]  /*276a0*/  IMAD.MOV.U32 R13, RZ, RZ, R0 ;  /* 0x000000ffff0d7224 */ /* 0x000fe400078e0000 */
[C---:B------:R-:W-:Y:S01]  /*276b0*/  VIADD R6, R17.reuse, 0x60 ;  /* 0x0000006011067836 */ /* 0x040fe20000000000 */
        /* <DEDUP_REMOVED lines=10> */
.L_x_8314:
[----:B------:R-:W-:Y:S02]  /*27760*/  IMAD.MOV.U32 R13, RZ, RZ, R2 ;  /* 0x000000ffff0d7224 */ /* 0x000fe400078e0002 */
[----:B------:R-:W-:Y:S02]  /*27770*/  IMAD.MOV.U32 R12, RZ, RZ, 0x3 ;  /* 0x00000003ff0c7424 */ /* 0x000fe400078e00ff */
[----:B------:R-:W-:-:S07]  /*27780*/  IMAD.MOV.U32 R5, RZ, RZ, R14 ;  /* 0x000000ffff057224 */ /* 0x000fce00078e000e */
[----:B------:R-:W-:Y:S05]  /*27790*/  WARPSYNC.COLLECTIVE R15, `(.L_x_8315) ;  /* 0x000000000f087348 */ /* 0x000fea0003c00000 */
[----:B------:R0:W1:Y:S02]  /*277a0*/  SHFL.IDX P6, R14, R13, R12, R11 ;  /* 0x0000000c0d0e7389 */ /* 0x00006400000c000b */
[----:B01----:R-:W-:Y:S01]  /*277b0*/  ENDCOLLECTIVE ;  /* 0x000000000000791b */ /* 0x003fe20003800000 */
.L_x_8315:
        /* <DEDUP_REMOVED lines=9> */
[----:B------:R0:W-:Y:S02]  /*27850*/  @!P1 LDGSTS.E.BYPASS.LTC128B.128 [R9+0x15400], desc[UR36][R4.64], !P0 ;  /* 0x1540000004099fae */ /* 0x0001e4000c101d64 */
[----:B0-----:R-:W-:-:S04]  /*27860*/  IADD3 R4, R17, 0x30, RZ ;  /* 0x0000003011047810 */ /* 0x001fc80007ffe0ff */
[----:B------:R-:W-:Y:S01]  /*27870*/  ISETP.GE.AND P1, PT, R4, R3, PT ;  /* 0x000000030400720c */ /* 0x000fe20003f26270 */
[----:B------:R-:W-:-:S12]  /*27880*/  IMAD.MOV.U32 R4, RZ, RZ, R14 ;  /* 0x000000ffff047224 */ /* 0x000fd800078e000e */
[----:B------:R-:W-:Y:S05]  /*27890*/  WARPSYNC.COLLECTIVE R15, `(.L_x_8316) ;  /* 0x000000000f087348 */ /* 0x000fea0003c00000 */
[----:B------:R0:W1:Y:S02]  /*278a0*/  SHFL.IDX P6, R14, R13, R12, R11 ;  /* 0x0000000c0d0e7389 */ /* 0x00006400000c000b */
[----:B01----:R-:W-:Y:S01]  /*278b0*/  ENDCOLLECTIVE ;  /* 0x000000000000791b */ /* 0x003fe20003800000 */
.L_x_8316:
[----:B------:R-:W-:Y:S02]  /*278c0*/  IMAD.MOV.U32 R13, RZ, RZ, R2 ;  /* 0x000000ffff0d7224 */ /* 0x000fe400078e0002 */
[----:B------:R-:W-:Y:S02]  /*278d0*/  IMAD.MOV.U32 R12, RZ, RZ, 0x4 ;  /* 0x00000004ff0c7424 */ /* 0x000fe400078e00ff */
[----:B------:R-:W-:-:S07]  /*278e0*/  IMAD.MOV.U32 R5, RZ, RZ, R14 ;  /* 0x000000ffff057224 */ /* 0x000fce00078e000e */
[----:B------:R-:W-:Y:S05]  /*278f0*/  WARPSYNC.COLLECTIVE R15, `(.L_x_8317) ;  /* 0x000000000f087348 */ /* 0x000fea0003c00000 */
[----:B------:R0:W1:Y:S02]  /*27900*/  SHFL.IDX P6, R14, R13, R12, R11 ;  /* 0x0000000c0d0e7389 */ /* 0x00006400000c000b */
[----:B01----:R-:W-:Y:S01]  /*27910*/  ENDCOLLECTIVE ;  /* 0x000000000000791b */ /* 0x003fe20003800000 */
.L_x_8317:
        /* <DEDUP_REMOVED lines=16> */
.L_x_8318:
[----:B------:R-:W-:Y:S02]  /*27a20*/  IMAD.MOV.U32 R13, RZ, RZ, R2 ;  /* 0x000000ffff0d7224 */ /* 0x000fe400078e0002 */
[----:B------:R-:W-:Y:S01]  /*27a30*/  IMAD.MOV.U32 R12, RZ, RZ, 0x5 ;  /* 0x00000005ff0c7424 */ /* 0x000fe200078e00ff */
[----:B------:R-:W-:-:S07]  /*27a40*/  MOV R5, R14 ;  /* 0x0000000e00057202 */ /* 0x000fce0000000f00 */
[----:B------:R-:W-:Y:S05]  /*27a50*/  WARPSYNC.COLLECTIVE R15, `(.L_x_8319) ;  /* 0x000000000f087348 */ /* 0x000fea0003c00000 */
[----:B------:R0:W1:Y:S02]  /*27a60*/  SHFL.IDX P6, R14, R13, R12, R11 ;  /* 0x0000000c0d0e7389 */ /* 0x00006400000c000b */
[----:B01----:R-:W-:Y:S01]  /*27a70*/  ENDCOLLECTIVE ;  /* 0x000000000000791b */ /* 0x003fe20003800000 */
.L_x_8319:
        /* <DEDUP_REMOVED lines=16> */
.L_x_8320:
[----:B------:R-:W-:Y:S02]  /*27b80*/  IMAD.MOV.U32 R13, RZ, RZ, R2 ;  /* 0x000000ffff0d7224 */ /* 0x000fe400078e0002 */
[----:B------:R-:W-:Y:S02]  /*27b90*/  IMAD.MOV.U32 R12, RZ, RZ, 0x6 ;  /* 0x00000006ff0c7424 */ /* 0x000fe400078e00ff */
[----:B------:R-:W-:-:S07]  /*27ba0*/  IMAD.MOV.U32 R5, RZ, RZ, R14 ;  /* 0x000000ffff057224 */ /* 0x000fce00078e000e */
[----:B------:R-:W-:Y:S05]  /*27bb0*/  WARPSYNC.COLLECTIVE R15, `(.L_x_8321) ;  /* 0x000000000f087348 */ /* 0x000fea0003c00000 */
[----:B------:R0:W1:Y:S02]  /*27bc0*/  SHFL.IDX P6, R14, R13, R12, R11 ;  /* 0x0000000c0d0e7389 */ /* 0x00006400000c000b */
[----:B01----:R-:W-:Y:S01]  /*27bd0*/  ENDCOLLECTIVE ;  /* 0x000000000000791b */ /* 0x003fe20003800000 */
.L_x_8321:
[----:B------:R-:W-:-:S05]  /*27be0*/  @!P1 IADD3 R5, P2, R35, R5, RZ ;  /* 0x0000000523059210 */ /* 0x000fca0007f5e0ff */
[----:B------:R-:W-:Y:S01]  /*27bf0*/  @!P1 IMAD.X R4, RZ, RZ, R4, P2 ;  /* 0x000000ffff049224 */ /* 0x000fe200010e0604 */
[----:B------:R-:W-:-:S04]  /*27c00*/  ISETP.GE.AND P2, PT, R6, R3, PT ;  /* 0x000000030600720c */ /* 0x000fc80003f46270 */
        /* <DEDUP_REMOVED lines=8> */
[----:B0-----:R-:W-:-:S07]  /*27c90*/  IMAD.MOV.U32 R4, RZ, RZ, R14 ;  /* 0x000000ffff047224 */ /* 0x001fce00078e000e */
[----:B------:R-:W-:Y:S05]  /*27ca0*/  WARPSYNC.COLLECTIVE R15, `(.L_x_8322) ;  /* 0x000000000f087348 */ /* 0x000fea0003c00000 */
[----:B------:R0:W1:Y:S02]  /*27cb0*/  SHFL.IDX P6, R14, R13, R12, R11 ;  /* 0x0000000c0d0e7389 */ /* 0x00006400000c000b */
[----:B01----:R-:W-:Y:S01]  /*27cc0*/  ENDCOLLECTIVE ;  /* 0x000000000000791b */ /* 0x003fe20003800000 */
.L_x_8322:
[----:B------:R-:W-:Y:S02]  /*27cd0*/  IMAD.MOV.U32 R13, RZ, RZ, R2 ;  /* 0x000000ffff0d7224 */ /* 0x000fe400078e0002 */
[----:B------:R-:W-:Y:S02]  /*27ce0*/  IMAD.MOV.U32 R12, RZ, RZ, 0x7 ;  /* 0x00000007ff0c7424 */ /* 0x000fe400078e00ff */
[----:B------:R-:W-:-:S07]  /*27cf0*/  IMAD.MOV.U32 R5, RZ, RZ, R14 ;  /* 0x000000ffff057224 */ /* 0x000fce00078e000e */
[----:B------:R-:W-:Y:S05]  /*27d00*/  WARPSYNC.COLLECTIVE R15, `(.L_x_8323) ;  /* 0x000000000f087348 */ /* 0x000fea0003c00000 */
[----:B------:R0:W1:Y:S02]  /*27d10*/  SHFL.IDX P6, R14, R13, R12, R11 ;  /* 0x0000000c0d0e7389 */ /* 0x00006400000c000b */
[----:B01----:R-:W-:Y:S01]  /*27d20*/  ENDCOLLECTIVE ;  /* 0x000000000000791b */ /* 0x003fe20003800000 */
.L_x_8323:
        /* <DEDUP_REMOVED lines=10> */
[----:B0-----:R-:W-:-:S07]  /*27dd0*/  MOV R4, R14 ;  /* 0x0000000e00047202 */ /* 0x001fce0000000f00 */
[----:B------:R-:W-:Y:S05]  /*27de0*/  WARPSYNC.COLLECTIVE R15, `(.L_x_8324) ;  /* 0x000000000f087348 */ /* 0x000fea0003c00000 */
[----:B------:R0:W1:Y:S02]  /*27df0*/  SHFL.IDX P6, R14, R13, R12, R11 ;  /* 0x0000000c0d0e7389 */ /* 0x00006400000c000b */
[----:B01----:R-:W-:Y:S01]  /*27e00*/  ENDCOLLECTIVE ;  /* 0x000000000000791b */ /* 0x003fe20003800000 */
.L_x_8324:
[----:B------:R-:W-:Y:S01]  /*27e10*/  IMAD.MOV.U32 R0, RZ, RZ, R14 ;  /* 0x000000ffff007224 */ /* 0x000fe200078e000e */
[----:B------:R-:W-:Y:S06]  /*27e20*/  BRA `(.L_x_8325) ;  /* 0xffffff6400e47947 */ /* 0x000fec000383ffff */
.L_x_8033:
[----:B0-----:R0:W1:Y:S02]  /*27e30*/  SYNCS.PHASECHK.TRANS64.TRYWAIT P0, [R22+URZ+0x22820], R0 ;  /* 0x02282000160075a7 */ /* 0x001064000800017f */
[----:B-1----:R-:W-:Y:S05]  /*27e40*/  @!P0 NANOSLEEP.SYNCS 0x989680 ;  /* 0x009896800000895d */ /* 0x002fea0003900000 */
[----:B------:R-:W1:Y:S02]  /*27e50*/  @!P0 SYNCS.PHASECHK.TRANS64 P0, [R22+URZ+0x22820], R0 ;  /* 0x02282000160085a7 */ /* 0x000e64000800007f */
[----:B-1----:R-:W-:Y:S05]  /*27e60*/  @!P0 BRA `(.L_x_8033) ;  /* 0xfffffffc00f08947 */ /* 0x002fea000383ffff */
[----:B------:R-:W-:Y:S05]  /*27e70*/  BRA `(.L_x_8326) ;  /* 0xffffff6800407947 */ /* 0x000fea000383ffff */
.L_x_8037:
[----:B0-----:R0:W1:Y:S02]  /*27e80*/  SYNCS.PHASECHK.TRANS64.TRYWAIT P0, [R0+URZ+0x22880], R32 ;  /* 0x02288020000075a7 */ /* 0x001064000800017f */
[----:B-1----:R-:W-:Y:S05]  /*27e90*/  @!P0 NANOSLEEP.SYNCS 0x989680 ;  /* 0x009896800000895d */ /* 0x002fea0003900000 */
[----:B------:R-:W1:Y:S02]  /*27ea0*/  @!P0 SYNCS.PHASECHK.TRANS64 P0, [R0+URZ+0x22880], R32 ;  /* 0x02288020000085a7 */ /* 0x000e64000800007f */
[----:B-1----:R-:W-:Y:S05]  /*27eb0*/  @!P0 BRA `(.L_x_8037) ;  /* 0xfffffffc00f08947 */ /* 0x002fea000383ffff */
[----:B------:R-:W-:Y:S05]  /*27ec0*/  BRA `(.L_x_8327) ;  /* 0xffffff6c00787947 */ /* 0x000fea000383ffff */
.L_x_8038:
        /* <DEDUP_REMOVED lines=8> */
.L_x_8329:
[----:B------:R-:W-:Y:S05]  /*27f50*/  BSYNC B0 ;  /* 0x0000000000007941 */ /* 0x000fea0003800000 */
.L_x_8328:
        /* <DEDUP_REMOVED lines=9> */
.L_x_8330:
[----:B------:R-:W-:Y:S02]  /*27ff0*/  IMAD.MOV.U32 R13, RZ, RZ, R5 ;  /* 0x000000ffff0d7224 */ /* 0x000fe400078e0005 */
[----:B------:R-:W-:Y:S01]  /*28000*/  IMAD.MOV.U32 R12, RZ, RZ, 0x1 ;  /* 0x00000001ff0c7424 */ /* 0x000fe200078e00ff */
[----:B------:R-:W-:-:S07]  /*28010*/  MOV R2, R14 ;  /* 0x0000000e00027202 */ /* 0x000fce0000000f00 */
[----:B------:R-:W-:Y:S05]  /*28020*/  WARPSYNC.COLLECTIVE R15, `(.L_x_8331) ;  /* 0x000000000f087348 */ /* 0x000fea0003c00000 */
[----:B------:R0:W1:Y:S02]  /*28030*/  SHFL.IDX P6, R14, R13, R12, R11 ;  /* 0x0000000c0d0e7389 */ /* 0x00006400000c000b */
[----:B01----:R-:W-:Y:S01]  /*28040*/  ENDCOLLECTIVE ;  /* 0x000000000000791b */ /* 0x003fe20003800000 */
.L_x_8331:
        /* <DEDUP_REMOVED lines=11> */
.L_x_8332:
        /* <DEDUP_REMOVED lines=9> */
.L_x_8333:
        /* <DEDUP_REMOVED lines=9> */
.L_x_8334:
[----:B------:R-:W-:Y:S02]  /*28220*/  IMAD.MOV.U32 R13, RZ, RZ, R5 ;  /* 0x000000ffff0d7224 */ /* 0x000fe400078e0005 */
[----:B------:R-:W-:Y:S02]  /*28230*/  IMAD.MOV.U32 R12, RZ, RZ, 0x3 ;  /* 0x00000003ff0c7424 */ /* 0x000fe400078e00ff */
[----:B------:R-:W-:-:S07]  /*28240*/  IMAD.MOV.U32 R2, RZ, RZ, R14 ;  /* 0x000000ffff027224 */ /* 0x000fce00078e000e */
[----:B------:R-:W-:Y:S05]  /*28250*/  WARPSYNC.COLLECTIVE R15, `(.L_x_8335) ;  /* 0x000000000f087348 */ /* 0x000fea0003c00000 */
[----:B------:R0:W1:Y:S02]  /*28260*/  SHFL.IDX P6, R14, R13, R12, R11 ;  /* 0x0000000c0d0e7389 */ /* 0x00006400000c000b */
[----:B01----:R-:W-:Y:S01]  /*28270*/  ENDCOLLECTIVE ;  /* 0x000000000000791b */ /* 0x003fe20003800000 */
.L_x_8335:
        /* <DEDUP_REMOVED lines=11> */
.L_x_8336:
[----:B------:R-:W-:Y:S02]  /*28330*/  IMAD.MOV.U32 R13, RZ, RZ, R5 ;  /* 0x000000ffff0d7224 */ /* 0x000fe400078e0005 */
[----:B------:R-:W-:Y:S02]  /*28340*/  IMAD.MOV.U32 R12, RZ, RZ, 0x4 ;  /* 0x00000004ff0c7424 */ /* 0x000fe400078e00ff */
[----:B------:R-:W-:-:S07]  /*28350*/  IMAD.MOV.U32 R2, RZ, RZ, R14 ;  /* 0x000000ffff027224 */ /* 0x000fce00078e000e */
[----:B------:R-:W-:Y:S05]  /*28360*/  WARPSYNC.COLLECTIVE R15, `(.L_x_8337) ;  /* 0x000000000f087348 */ /* 0x000fea0003c00000 */
[----:B------:R0:W1:Y:S02]  /*28370*/  SHFL.IDX P6, R14, R13, R12, R11 ;  /* 0x0000000c0d0e7389 */ /* 0x00006400000c000b */
[----:B01----:R-:W-:Y:S01]  /*28380*/  ENDCOLLECTIVE ;  /* 0x000000000000791b */ /* 0x003fe20003800000 */
.L_x_8337:
        /* <DEDUP_REMOVED lines=11> */
.L_x_8338:
[----:B------:R-:W-:Y:S02]  /*28440*/  IMAD.MOV.U32 R13, RZ, RZ, R5 ;  /* 0x000000ffff0d7224 */ /* 0x000fe400078e0005 */
[----:B------:R-:W-:Y:S02]  /*28450*/  IMAD.MOV.U32 R12, RZ, RZ, 0x5 ;  /* 0x00000005ff0c7424 */ /* 0x000fe400078e00ff */
[----:B------:R-:W-:-:S07]  /*28460*/  IMAD.MOV.U32 R2, RZ, RZ, R14 ;  /* 0x000000ffff027224 */ /* 0x000fce00078e000e */
[----:B------:R-:W-:Y:S05]  /*28470*/  WARPSYNC.COLLECTIVE R15, `(.L_x_8339) ;  /* 0x000000000f087348 */ /* 0x000fea0003c00000 */
[----:B------:R0:W1:Y:S02]  /*28480*/  SHFL.IDX P6, R14, R13, R12, R11 ;  /* 0x0000000c0d0e7389 */ /* 0x00006400000c000b */
[----:B01----:R-:W-:Y:S01]  /*28490*/  ENDCOLLECTIVE ;  /* 0x000000000000791b */ /* 0x003fe20003800000 */
.L_x_8339:
        /* <DEDUP_REMOVED lines=11> */
.L_x_8340:
[----:B------:R-:W-:Y:S02]  /*28550*/  IMAD.MOV.U32 R13, RZ, RZ, R5 ;  /* 0x000000ffff0d7224 */ /* 0x000fe400078e0005 */
[----:B------:R-:W-:Y:S02]  /*28560*/  IMAD.MOV.U32 R12, RZ, RZ, 0x6 ;  /* 0x00000006ff0c7424 */ /* 0x000fe400078e00ff */
[----:B------:R-:W-:-:S07]  /*28570*/  IMAD.MOV.U32 R2, RZ, RZ, R14 ;  /* 0x000000ffff027224 */ /* 0x000fce00078e000e */
[----:B------:R-:W-:Y:S05]  /*28580*/  WARPSYNC.COLLECTIVE R15, `(.L_x_8341) ;  /* 0x000000000f087348 */ /* 0x000fea0003c00000 */
[----:B------:R0:W1:Y:S02]  /*28590*/  SHFL.IDX P6, R14, R13, R12, R11 ;  /* 0x0000000c0d0e7389 */ /* 0x00006400000c000b */
[----:B01----:R-:W-:Y:S01]  /*285a0*/  ENDCOLLECTIVE ;  /* 0x000000000000791b */ /* 0x003fe20003800000 */
.L_x_8341:
[----:B------:R-:W-:-:S05]  /*285b0*/  IADD3 R2, P0, R35, R2, RZ ;  /* 0x0000000223027210 */ /* 0x000fca0007f1e0ff */
        /* <DEDUP_REMOVED lines=10> */
.L_x_8342:
[----:B------:R-:W-:Y:S02]  /*28660*/  IMAD.MOV.U32 R13, RZ, RZ, R5 ;  /* 0x000000ffff0d7224 */ /* 0x000fe400078e0005 */
[----:B------:R-:W-:Y:S02]  /*28670*/  IMAD.MOV.U32 R12, RZ, RZ, 0x7 ;  /* 0x00000007ff0c7424 */ /* 0x000fe400078e00ff */
[----:B------:R-:W-:-:S07]  /*28680*/  IMAD.MOV.U32 R2, RZ, RZ, R14 ;  /* 0x000000ffff027224 */ /* 0x000fce00078e000e */
[----:B------:R-:W-:Y:S05]  /*28690*/  WARPSYNC.COLLECTIVE R15, `(.L_x_8343) ;  /* 0x000000000f087348 */ /* 0x000fea0003c00000 */
[----:B------:R0:W1:Y:S02]  /*286a0*/  SHFL.IDX P6, R14, R13, R12, R11 ;  /* 0x0000000c0d0e7389 */ /* 0x00006400000c000b */
[----:B01----:R-:W-:Y:S01]  /*286b0*/  ENDCOLLECTIVE ;  /* 0x000000000000791b */ /* 0x003fe20003800000 */
.L_x_8343:
[----:B------:R-:W-:Y:S02]  /*286c0*/  MOV R13, R4 ;  /* 0x00000004000d7202 */ /* 0x000fe40000000f00 */
[----:B------:R-:W-:-:S05]  /*286d0*/  IADD3 R4, P0, R35, R2, RZ ;  /* 0x0000000223047210 */ /* 0x000fca0007f1e0ff */
[----:B------:R-:W-:Y:S02]  /*286e0*/  IMAD.X R5, RZ, RZ, R33, P0 ;  /* 0x000000ffff057224 */ /* 0x000fe400000e0621 */
[----:B------:R-:W-:-:S07]  /*286f0*/  IMAD.MOV.U32 R3, RZ, RZ, R14 ;  /* 0x000000ffff037224 */ /* 0x000fce00078e000e */
[----:B------:R-:W-:Y:S05]  /*28700*/  WARPSYNC.COLLECTIVE R15, `(.L_x_8344) ;  /* 0x000000000f087348 */ /* 0x000fea0003c00000 */
[----:B------:R0:W1:Y:S02]  /*28710*/  SHFL.IDX P6, R14, R13, R12, R11 ;  /* 0x0000000c0d0e7389 */ /* 0x00006400000c000b */
[----:B01----:R-:W-:Y:S01]  /*28720*/  ENDCOLLECTIVE ;  /* 0x000000000000791b */ /* 0x003fe20003800000 */
.L_x_8344:
[----:B------:R-:W-:Y:S01]  /*28730*/  @!PT LDS RZ, [RZ] ;  /* 0x00000000fffff984 */ /* 0x000fe20000000800 */
[----:B------:R-:W-:Y:S01]  /*28740*/  @!PT LDS RZ, [RZ] ;  /* 0x00000000fffff984 */ /* 0x000fe20000000800 */
[----:B------:R-:W-:Y:S01]  /*28750*/  @!PT LDS RZ, [RZ] ;  /* 0x00000000fffff984 */ /* 0x000fe20000000800 */
[----:B------:R0:W-:Y:S01]  /*28760*/  LDGSTS.E.BYPASS.LTC128B.128 [R6+0xd400], desc[UR36][R4.64], !P2 ;  /* 0x0d40000004067fae */ /* 0x0001e2000d101d64 */
[----:B------:R-:W-:Y:S02]  /*28770*/  IMAD.MOV.U32 R13, RZ, RZ, R20 ;  /* 0x000000ffff0d7224 */ /* 0x000fe400078e0014 */
[----:B------:R-:W-:Y:S02]  /*28780*/  IMAD.MOV.U32 R12, RZ, RZ, RZ ;  /* 0x000000ffff0c7224 */ /* 0x000fe400078e00ff */
[----:B------:R-:W-:-:S05]  /*28790*/  IMAD.MOV.U32 R11, RZ, RZ, R14 ;  /* 0x000000ffff0b7224 */ /* 0x000fca00078e000e */
[----:B------:R-:W-:Y:S02]  /*287a0*/  IADD3 R2, P0, R35, R11, RZ ;  /* 0x0000000b23027210 */ /* 0x000fe40007f1e0ff */
[----:B------:R-:W-:-:S03]  /*287b0*/  MOV R11, 0x181f ;  /* 0x0000181f000b7802 */ /* 0x000fc60000000f00 */
[----:B0-----:R-:W-:-:S08]  /*287c0*/  IMAD.X R3, RZ, RZ, R3, P0 ;  /* 0x000000ffff037224 */ /* 0x001fd000000e0603 */
[----:B------:R-:W-:Y:S05]  /*287d0*/  WARPSYNC.COLLECTIVE R15, `(.L_x_8345) ;  /* 0x000000000f087348 */ /* 0x000fea0003c00000 */
[----:B------:R0:W1:Y:S02]  /*287e0*/  SHFL.IDX P6, R14, R13, R12, R11 ;  /* 0x0000000c0d0e7389 */ /* 0x00006400000c000b */
[----:B01----:R-:W-:Y:S01]  /*287f0*/  ENDCOLLECTIVE ;  /* 0x000000000000791b */ /* 0x003fe20003800000 */
.L_x_8345:
        /* <DEDUP_REMOVED lines=9> */
.L_x_8346:
[----:B------:R-:W-:Y:S01]  /*28890*/  IMAD.MOV.U32 R13, RZ, RZ, R20 ;  /* 0x000000ffff0d7224 */ /* 0x000fe200078e0014 */
[----:B------:R-:W-:Y:S01]  /*288a0*/  MOV R12, 0x1 ;  /* 0x00000001000c7802 */ /* 0x000fe20000000f00 */
[----:B------:R-:W-:-:S07]  /*288b0*/  IMAD.MOV.U32 R5, RZ, RZ, R14 ;  /* 0x000000ffff057224 */ /* 0x000fce00078e000e */
[----:B------:R-:W-:Y:S05]  /*288c0*/  WARPSYNC.COLLECTIVE R15, `(.L_x_8347) ;  /* 0x000000000f087348 */ /* 0x000fea0003c00000 */
[----:B------:R0:W1:Y:S02]  /*288d0*/  SHFL.IDX P6, R14, R13, R12, R11 ;  /* 0x0000000c0d0e7389 */ /* 0x00006400000c000b */
[----:B01----:R-:W-:Y:S01]  /*288e0*/  ENDCOLLECTIVE ;  /* 0x000000000000791b */ /* 0x003fe20003800000 */
.L_x_8347:
        /* <DEDUP_REMOVED lines=11> */
.L_x_8348:
[----:B------:R-:W-:Y:S01]  /*289a0*/  IMAD.MOV.U32 R2, RZ, RZ, R14 ;  /* 0x000000ffff027224 */ /* 0x000fe200078e000e */
[----:B------:R-:W-:Y:S06]  /*289b0*/  BRA `(.L_x_8349) ;  /* 0xffffff6800107947 */ /* 0x000fec000383ffff */
.L_x_8043:
[----:B---3--:R3:W4:Y:S02]  /*289c0*/  SYNCS.PHASECHK.TRANS64.TRYWAIT P0, [R0+URZ+0x22840], R32 ;  /* 0x02284020000075a7 */ /* 0x008724000800017f */
[----:B----4-:R-:W-:Y:S05]  /*289d0*/  @!P0 NANOSLEEP.SYNCS 0x989680 ;  /* 0x009896800000895d */ /* 0x010fea0003900000 */
[----:B------:R-:W4:Y:S02]  /*289e0*/  @!P0 SYNCS.PHASECHK.TRANS64 P0, [R0+URZ+0x22840], R32 ;  /* 0x02284020000085a7 */ /* 0x000f24000800007f */
[----:B----4-:R-:W-:Y:S05]  /*289f0*/  @!P0 BRA `(.L_x_8043) ;  /* 0xfffffffc00f08947 */ /* 0x010fea000383ffff */
[----:B------:R-:W-:Y:S05]  /*28a00*/  BRA `(.L_x_8350) ;  /* 0xffffff6800607947 */ /* 0x000fea000383ffff */
.L_x_8044:
[----:B------:R-:W-:Y:S01]  /*28a10*/  BSSY B0, `(.L_x_8351) ;  /* 0x0000008000007945 */ /* 0x000fe20003800000 */
[----:B------:R-:W-:Y:S01]  /*28a20*/  IMAD.MOV.U32 R13, RZ, RZ, R5 ;  /* 0x000000ffff0d7224 */ /* 0x000fe200078e0005 */
[----:B------:R-:W-:Y:S01]  /*28a30*/  MOV R11, 0x181f ;  /* 0x0000181f000b7802 */ /* 0x000fe20000000f00 */
[----:B------:R-:W-:Y:S02]  /*28a40*/  IMAD.MOV.U32 R12, RZ, RZ, RZ ;  /* 0x000000ffff0c7224 */ /* 0x000fe400078e00ff */
[----:B------:R-:W-:-:S07]  /*28a50*/  IMAD.MOV.U32 R15, RZ, RZ, -0x1 ;  /* 0xffffffffff0f7424 */ /* 0x000fce00078e00ff */
[----:B0123--:R-:W-:Y:S05]  /*28a60*/  WARPSYNC.COLLECTIVE R15, `(.L_x_8352) ;  /* 0x000000000f087348 */ /* 0x00ffea0003c00000 */
[----:B------:R4:W0:Y:S02]  /*28a70*/  SHFL.IDX P6, R14, R13, R12, R11 ;  /* 0x0000000c0d0e7389 */ /* 0x00082400000c000b */
[----:B01234-:R-:W-:Y:S01]  /*28a80*/  ENDCOLLECTIVE ;  /* 0x000000000000791b */ /* 0x01ffe20003800000 */
.L_x_8352:
[----:B------:R-:W-:Y:S05]  /*28a90*/  BSYNC B0 ;  /* 0x0000000000007941 */ /* 0x000fea0003800000 */
.L_x_8351:
        /* <DEDUP_REMOVED lines=8> */
.L_x_8353:
[----:B------:R-:W-:Y:S02]  /*28b20*/  IMAD.MOV.U32 R13, RZ, RZ, R5 ;  /* 0x000000ffff0d7224 */ /* 0x000fe400078e0005 */
[----:B------:R-:W-:Y:S02]  /*28b30*/  IMAD.MOV.U32 R12, RZ, RZ, 0x1 ;  /* 0x00000001ff0c7424 */ /* 0x000fe400078e00ff */
[----:B------:R-:W-:-:S07]  /*28b40*/  IMAD.MOV.U32 R2, RZ, RZ, R14 ;  /* 0x000000ffff027224 */ /* 0x000fce00078e000e */
[----:B------:R-:W-:Y:S05]  /*28b50*/  WARPSYNC.COLLECTIVE R15, `(.L_x_8354) ;  /* 0x000000000f087348 */ /* 0x000fea0003c00000 */
[----:B------:R0:W1:Y:S02]  /*28b60*/  SHFL.IDX P6, R14, R13, R12, R11 ;  /* 0x0000000c0d0e7389 */ /* 0x00006400000c000b */
[----:B01----:R-:W-:Y:S01]  /*28b70*/  ENDCOLLECTIVE ;  /* 0x000000000000791b */ /* 0x003fe20003800000 */
.L_x_8354:
        /* <DEDUP_REMOVED lines=11> */
.L_x_8355:
[----:B------:R-:W-:Y:S02]  /*28c30*/  IMAD.MOV.U32 R13, RZ, RZ, R5 ;  /* 0x000000ffff0d7224 */ /* 0x000fe400078e0005 */
[----:B------:R-:W-:Y:S02]  /*28c40*/  IMAD.MOV.U32 R12, RZ, RZ, 0x2 ;  /* 0x00000002ff0c7424 */ /* 0x000fe400078e00ff */
[----:B------:R-:W-:-:S07]  /*28c50*/  IMAD.MOV.U32 R10, RZ, RZ, R14 ;  /* 0x000000ffff0a7224 */ /* 0x000fce00078e000e */
[----:B------:R-:W-:Y:S05]  /*28c60*/  WARPSYNC.COLLECTIVE R15, `(.L_x_8356) ;  /* 0x000000000f087348 */ /* 0x000fea0003c00000 */
[----:B------:R0:W1:Y:S02]  /*28c70*/  SHFL.IDX P6, R14, R13, R12, R11 ;  /* 0x0000000c0d0e7389 */ /* 0x00006400000c000b */
[----:B01----:R-:W-:Y:S01]  /*28c80*/  ENDCOLLECTIVE ;  /* 0x000000000000791b */ /* 0x003fe20003800000 */
.L_x_8356:
[----:B------:R-:W-:-:S05]  /*28c90*/  IADD3 R2, P0, R35, R10, RZ ;  /* 0x0000000a23027210 */ /* 0x000fca0007f1e0ff */
[----:B------:R-:W-:-:S05]  /*28ca0*/  IMAD.X R3, RZ, RZ, R9, P0 ;  /* 0x000000ffff037224 */ /* 0x000fca00000e0609 */
[----:B------:R-:W-:Y:S01]  /*28cb0*/  @!PT LDS RZ, [RZ] ;  /* 0x00000000fffff984 */ /* 0x000fe20000000800 */
[----:B------:R-:W-:Y:S01]  /*28cc0*/  @!PT LDS RZ, [RZ] ;  /* 0x00000000fffff984 */ /* 0x000fe20000000800 */
[----:B------:R-:W-:Y:S01]  /*28cd0*/  @!PT LDS RZ, [RZ] ;  /* 0x00000000fffff984 */ /* 0x000fe20000000800 */
[----:B------:R0:W-:Y:S01]  /*28ce0*/  LDGSTS.E.BYPASS.LTC128B.128 [R6+0x18c00], desc[UR36][R2.64], !P2 ;  /* 0x18c0000002067fae */ /* 0x0001e2000d101d64 */
[----:B------:R-:W-:Y:S01]  /*28cf0*/  MOV R13, R4 ;  /* 0x00000004000d7202 */ /* 0x000fe20000000f00 */
[----:B0-----:R-:W-:-:S07]  /*28d00*/  IMAD.MOV.U32 R3, RZ, RZ, R14 ;  /* 0x000000ffff037224 */ /* 0x001fce00078e000e */
[----:B------:R-:W-:Y:S05]  /*28d10*/  WARPSYNC.COLLECTIVE R15, `(.L_x_8357) ;  /* 0x000000000f087348 */ /* 0x000fea0003c00000 */
[----:B------:R0:W1:Y:S02]  /*28d20*/  SHFL.IDX P6, R14, R13, R12, R11 ;  /* 0x0000000c0d0e7389 */ /* 0x00006400000c000b */
[----:B01----:R-:W-:Y:S01]  /*28d30*/  ENDCOLLECTIVE ;  /* 0x000000000000791b */ /* 0x003fe20003800000 */
.L_x_8357:
[----:B------:R-:W-:Y:S02]  /*28d40*/  IMAD.MOV.U32 R13, RZ, RZ, R5 ;  /* 0x000000ffff0d7224 */ /* 0x000fe400078e0005 */
[----:B------:R-:W-:Y:S02]  /*28d50*/  IMAD.MOV.U32 R12, RZ, RZ, 0x3 ;  /* 0x00000003ff0c7424 */ /* 0x000fe400078e00ff */
[----:B------:R-:W-:-:S07]  /*28d60*/  IMAD.MOV.U32 R2, RZ, RZ, R14 ;  /* 0x000000ffff027224 */ /* 0x000fce00078e000e */
[----:B------:R-:W-:Y:S05]  /*28d70*/  WARPSYNC.COLLECTIVE R15, `(.L_x_8358) ;  /* 0x000000000f087348 */ /* 0x000fea0003c00000 */
[----:B------:R0:W1:Y:S02]  /*28d80*/  SHFL.IDX P6, R14, R13, R12, R11 ;  /* 0x0000000c0d0e7389 */ /* 0x00006400000c000b */
[----:B01----:R-:W-:Y:S01]  /*28d90*/  ENDCOLLECTIVE ;  /* 0x000000000000791b */ /* 0x003fe20003800000 */
.L_x_8358:
        /* <DEDUP_REMOVED lines=11> */
.L_x_8359:
[----:B------:R-:W-:Y:S02]  /*28e50*/  IMAD.MOV.U32 R13, RZ, RZ, R5 ;  /* 0x000000ffff0d7224 */ /* 0x000fe400078e0005 */
[----:B------:R-:W-:Y:S02]  /*28e60*/  IMAD.MOV.U32 R12, RZ, RZ, 0x4 ;  /* 0x00000004ff0c7424 */ /* 0x000fe400078e00ff */
[----:B------:R-:W-:-:S07]  /*28e70*/  IMAD.MOV.U32 R2, RZ, RZ, R14 ;  /* 0x000000ffff027224 */ /* 0x000fce00078e000e */
[----:B------:R-:W-:Y:S05]  /*28e80*/  WARPSYNC.COLLECTIVE R15, `(.L_x_8360) ;  /* 0x000000000f087348 */ /* 0x000fea0003c00000 */
[----:B------:R0:W1:Y:S02]  /*28e90*/  SHFL.IDX P6, R14, R13, R12, R11 ;  /* 0x0000000c0d0e7389 */ /* 0x00006400000c000b */
[----:B01----:R-:W-:Y:S01]  /*28ea0*/  ENDCOLLECTIVE ;  /* 0x000000000000791b */ /* 0x003fe20003800000 */
.L_x_8360:
        /* <DEDUP_REMOVED lines=11> */
.L_x_8361:
[----:B------:R-:W-:Y:S02]  /*28f60*/  IMAD.MOV.U32 R13, RZ, RZ, R5 ;  /* 0x000000ffff0d7224 */ /* 0x000fe400078e0005 */
[----:B------:R-:W-:Y:S02]  /*28f70*/  IMAD.MOV.U32 R12, RZ, RZ, 0x5 ;  /* 0x00000005ff0c7424 */ /* 0x000fe400078e00ff */
[----:B------:R-:W-:-:S07]  /*28f80*/  IMAD.MOV.U32 R2, RZ, RZ, R14 ;  /* 0x000000ffff027224 */ /* 0x000fce00078e000e */
[----:B------:R-:W-:Y:S05]  /*28f90*/  WARPSYNC.COLLECTIVE R15, `(.L_x_8362) ;  /* 0x000000000f087348 */ /* 0x000fea0003c00000 */
[----:B------:R0:W1:Y:S02]  /*28fa0*/  SHFL.IDX P6, R14, R13, R12, R11 ;  /* 0x0000000c0d0e7389 */ /* 0x00006400000c000b */
[----:B01----:R-:W-:Y:S01]  /*28fb0*/  ENDCOLLECTIVE ;  /* 0x000000000000791b */ /* 0x003fe20003800000 */
.L_x_8362:
        /* <DEDUP_REMOVED lines=11> */
.L_x_8363:
[----:B------:R-:W-:Y:S02]  /*29070*/  IMAD.MOV.U32 R13, RZ, RZ, R5 ;  /* 0x000000ffff0d7224 */ /* 0x000fe400078e0005 */
[----:B------:R-:W-:Y:S02]  /*29080*/  IMAD.MOV.U32 R12, RZ, RZ, 0x6 ;  /* 0x00000006ff0c7424 */ /* 0x000fe400078e00ff */
[----:B------:R-:W-:-:S07]  /*29090*/  IMAD.MOV.U32 R2, RZ, RZ, R14 ;  /* 0x000000ffff027224 */ /* 0x000fce00078e000e */
[----:B------:R-:W-:Y:S05]  /*290a0*/  WARPSYNC.COLLECTIVE R15, `(.L_x_8364) ;  /* 0x000000000f087348 */ /* 0x000fea0003c00000 */
[----:B------:R0:W1:Y:S02]  /*290b0*/  SHFL.IDX P6, R14, R13, R12, R11 ;  /* 0x0000000c0d0e7389 */ /* 0x00006400000c000b */
[----:B01----:R-:W-:Y:S01]  /*290c0*/  ENDCOLLECTIVE ;  /* 0x000000000000791b */ /* 0x003fe20003800000 */
.L_x_8364:
        /* <DEDUP_REMOVED lines=11> */
.L_x_8365:
[----:B------:R-:W-:Y:S02]  /*29180*/  IMAD.MOV.U32 R13, RZ, RZ, R5 ;  /* 0x000000ffff0d7224 */ /* 0x000fe400078e0005 */
[----:B------:R-:W-:Y:S02]  /*29190*/  IMAD.MOV.U32 R12, RZ, RZ, 0x7 ;  /* 0x00000007ff0c7424 */ /* 0x000fe400078e00ff */
[----:B------:R-:W-:-:S07]  /*291a0*/  IMAD.MOV.U32 R2, RZ, RZ, R14 ;  /* 0x000000ffff027224 */ /* 0x000fce00078e000e */
[----:B------:R-:W-:Y:S05]  /*291b0*/  WARPSYNC.COLLECTIVE R15, `(.L_x_8366) ;  /* 0x000000000f087348 */ /* 0x000fea0003c00000 */
[----:B------:R0:W1:Y:S02]  /*291c0*/  SHFL.IDX P6, R14, R13, R12, R11 ;  /* 0x0000000c0d0e7389 */ /* 0x00006400000c000b */
[----:B01----:R-:W-:Y:S01]  /*291d0*/  ENDCOLLECTIVE ;  /* 0x000000000000791b */ /* 0x003fe20003800000 */
.L_x_8366:
[----:B------:R-:W-:Y:S02]  /*291e0*/  MOV R13, R4 ;  /* 0x00000004000d7202 */ /* 0x000fe40000000f00 */
[----:B------:R-:W-:-:S05]  /*291f0*/  IADD3 R4, P0, R35, R2, RZ ;  /* 0x0000000223047210 */ /* 0x000fca0007f1e0ff */
[----:B------:R-:W-:Y:S02]  /*29200*/  IMAD.X R5, RZ, RZ, R9, P0 ;  /* 0x000000ffff057224 */ /* 0x000fe400000e0609 */
[----:B------:R-:W-:-:S07]  /*29210*/  IMAD.MOV.U32 R3, RZ, RZ, R14 ;  /* 0x000000ffff037224 */ /* 0x000fce00078e000e */
[----:B------:R-:W-:Y:S05]  /*29220*/  WARPSYNC.COLLECTIVE R15, `(.L_x_8367) ;  /* 0x000000000f087348 */ /* 0x000fea0003c00000 */
[----:B------:R0:W1:Y:S02]  /*29230*/  SHFL.IDX P6, R14, R13, R12, R11 ;  /* 0x0000000c0d0e7389 */ /* 0x00006400000c000b */
[----:B01----:R-:W-:Y:S01]  /*29240*/  ENDCOLLECTIVE ;  /* 0x000000000000791b */ /* 0x003fe20003800000 */
.L_x_8367:
[----:B------:R-:W-:Y:S01]  /*29250*/  @!PT LDS RZ, [RZ] ;  /* 0x00000000fffff984 */ /* 0x000fe20000000800 */
[----:B------:R-:W-:Y:S01]  /*29260*/  @!PT LDS RZ, [RZ] ;  /* 0x00000000fffff984 */ /* 0x000fe20000000800 */
[----:B------:R-:W-:Y:S01]  /*29270*/  @!PT LDS RZ, [RZ] ;  /* 0x00000000fffff984 */ /* 0x000fe20000000800 */
[----:B------:R0:W-:Y:S01]  /*29280*/  LDGSTS.E.BYPASS.LTC128B.128 [R6+0x1b400], desc[UR36][R4.64], !P2 ;  /* 0x1b40000004067fae */ /* 0x0001e2000d101d64 */
[----:B------:R-:W-:Y:S01]  /*29290*/  IMAD.MOV.U32 R13, RZ, RZ, R8 ;  /* 0x000000ffff0d7224 */ /* 0x000fe200078e0008 */
[----:B------:R-:W-:Y:S01]  /*292a0*/  MOV R12, RZ ;  /* 0x000000ff000c7202 */ /* 0x000fe20000000f00 */
[----:B------:R-:W-:-:S07]  /*292b0*/  IMAD.MOV.U32 R10, RZ, RZ, R14 ;  /* 0x000000ffff0a7224 */ /* 0x000fce00078e000e */
[----:B0-----:R-:W-:Y:S05]  /*292c0*/  WARPSYNC.COLLECTIVE R15, `(.L_x_8368) ;  /* 0x000000000f087348 */ /* 0x001fea0003c00000 */
[----:B------:R1:W2:Y:S02]  /*292d0*/  SHFL.IDX P6, R14, R13, R12, R11 ;  /* 0x0000000c0d0e7389 */ /* 0x0002a400000c000b */
[----:B012---:R-:W-:Y:S01]  /*292e0*/  ENDCOLLECTIVE ;  /* 0x000000000000791b */ /* 0x007fe20003800000 */
.L_x_8368:
        /* <DEDUP_REMOVED lines=11> */
.L_x_8369:
[----:B------:R-:W-:Y:S01]  /*293a0*/  MOV R13, R8 ;  /* 0x00000008000d7202 */ /* 0x000fe20000000f00 */
[----:B------:R-:W-:Y:S02]  /*293b0*/  IMAD.MOV.U32 R12, RZ, RZ, 0x1 ;  /* 0x00000001ff0c7424 */ /* 0x000fe400078e00ff */
[----:B------:R-:W-:-:S07]  /*293c0*/  IMAD.MOV.U32 R5, RZ, RZ, R14 ;  /* 0x000000ffff057224 */ /* 0x000fce00078e000e */
[----:B------:R-:W-:Y:S05]  /*293d0*/  WARPSYNC.COLLECTIVE R15, `(.L_x_8370) ;  /* 0x000000000f087348 */ /* 0x000fea0003c00000 */
[----:B------:R0:W1:Y:S02]  /*293e0*/  SHFL.IDX P6, R14, R13, R12, R11 ;  /* 0x0000000c0d0e7389 */ /* 0x00006400000c000b */
[----:B01----:R-:W-:Y:S01]  /*293f0*/  ENDCOLLECTIVE ;  /* 0x000000000000791b */ /* 0x003fe20003800000 */
.L_x_8370:
        /* <DEDUP_REMOVED lines=11> */
.L_x_8371:
[----:B------:R-:W-:Y:S01]  /*294b0*/  IMAD.MOV.U32 R2, RZ, RZ, R14 ;  /* 0x000000ffff027224 */ /* 0x000fe200078e000e */
[----:B------:R-:W-:Y:S06]  /*294c0*/  BRA `(.L_x_8372) ;  /* 0xffffff6000f07947 */ /* 0x000fec000383ffff */
.L_x_8049:
[----:B-1----:R1:W2:Y:S02]  /*294d0*/  SYNCS.PHASECHK.TRANS64.TRYWAIT P2, [R2+URZ+0x22870], R0 ;  /* 0x02287000020075a7 */ /* 0x0022a4000804017f */
[----:B--2---:R-:W-:Y:S05]  /*294e0*/  @!P2 NANOSLEEP.SYNCS 0x989680 ;  /* 0x009896800000a95d */ /* 0x004fea0003900000 */
[----:B------:R-:W2:Y:S02]  /*294f0*/  @!P2 SYNCS.PHASECHK.TRANS64 P2, [R2+URZ+0x22870], R0 ;  /* 0x022870000200a5a7 */ /* 0x000ea4000804007f */
[----:B--2---:R-:W-:Y:S05]  /*29500*/  @!P2 BRA `(.L_x_8049) ;  /* 0xfffffffc00f0a947 */ /* 0x004fea000383ffff */
[----:B------:R-:W-:Y:S05]  /*29510*/  BRA `(.L_x_8373) ;  /* 0xffffff6400547947 */ /* 0x000fea000383ffff */
.L_x_8051:
[----:B-1----:R1:W2:Y:S02]  /*29520*/  SYNCS.PHASECHK.TRANS64.TRYWAIT P2, [R2+URZ+0x22860], R3 ;  /* 0x02286003020075a7 */ /* 0x0022a4000804017f */
[----:B--2---:R-:W-:Y:S05]  /*29530*/  @!P2 NANOSLEEP.SYNCS 0x989680 ;  /* 0x009896800000a95d */ /* 0x004fea0003900000 */
[----:B------:R-:W2:Y:S02]  /*29540*/  @!P2 SYNCS.PHASECHK.TRANS64 P2, [R2+URZ+0x22860], R3 ;  /* 0x022860030200a5a7 */ /* 0x000ea4000804007f */
[----:B--2---:R-:W-:Y:S05]  /*29550*/  @!P2 BRA `(.L_x_8051) ;  /* 0xfffffffc00f0a947 */ /* 0x004fea000383ffff */
[----:B------:R-:W-:Y:S05]  /*29560*/  BRA `(.L_x_8374) ;  /* 0xffffff6400647947 */ /* 0x000fea000383ffff */
.L_x_8059:
[----:B0-----:R0:W1:Y:S02]  /*29570*/  SYNCS.PHASECHK.TRANS64.TRYWAIT P1, [R0+URZ+0x22870], R3 ;  /* 0x02287003000075a7 */ /* 0x001064000802017f */
[----:B-1----:R-:W-:Y:S05]  /*29580*/  @!P1 NANOSLEEP.SYNCS 0x989680 ;  /* 0x009896800000995d */ /* 0x002fea0003900000 */
[----:B------:R-:W1:Y:S02]  /*29590*/  @!P1 SYNCS.PHASECHK.TRANS64 P1, [R0+URZ+0x22870], R3 ;  /* 0x02287003000095a7 */ /* 0x000e64000802007f */
[----:B-1----:R-:W-:Y:S05]  /*295a0*/  @!P1 BRA `(.L_x_8059) ;  /* 0xfffffffc00f09947 */ /* 0x002fea000383ffff */
[----:B------:R-:W-:Y:S05]  /*295b0*/  BRA `(.L_x_8375) ;  /* 0xffffff6c009c7947 */ /* 0x000fea000383ffff */
.L_x_8061:
[----:B0-----:R0:W1:Y:S02]  /*295c0*/  SYNCS.PHASECHK.TRANS64.TRYWAIT P1, [R0+URZ+0x22860], R3 ;  /* 0x02286003000075a7 */ /* 0x001064000802017f */
[----:B-1----:R-:W-:Y:S05]  /*295d0*/  @!P1 NANOSLEEP.SYNCS 0x989680 ;  /* 0x009896800000995d */ /* 0x002fea0003900000 */
[----:B------:R-:W1:Y:S02]  /*295e0*/  @!P1 SYNCS.PHASECHK.TRANS64 P1, [R0+URZ+0x22860], R3 ;  /* 0x02286003000095a7 */ /* 0x000e64000802007f */
[----:B-1----:R-:W-:Y:S05]  /*295f0*/  @!P1 BRA `(.L_x_8061) ;  /* 0xfffffffc00f09947 */ /* 0x002fea000383ffff */
[----:B------:R-:W-:Y:S05]  /*29600*/  BRA `(.L_x_8376) ;  /* 0xffffff6c00ac7947 */ /* 0x000fea000383ffff */
.L_x_8066:
[----:B------:R-:W-:Y:S01]  /*29610*/  BSSY B0, `(.L_x_8377) ;  /* 0x0000008000007945 */ /* 0x000fe20003800000 */
[----:B------:R-:W-:Y:S01]  /*29620*/  MOV R13, R16 ;  /* 0x00000010000d7202 */ /* 0x000fe20000000f00 */
[----:B------:R-:W-:Y:S02]  /*29630*/  IMAD.MOV.U32 R12, RZ, RZ, RZ ;  /* 0x000000ffff0c7224 */ /* 0x000fe400078e00ff */
[----:B------:R-:W-:Y:S02]  /*29640*/  IMAD.MOV.U32 R11, RZ, RZ, 0x1f ;  /* 0x0000001fff0b7424 */ /* 0x000fe400078e00ff */
[----:B------:R-:W-:-:S07]  /*29650*/  IMAD.MOV.U32 R15, RZ, RZ, -0x1 ;  /* 0xffffffffff0f7424 */ /* 0x000fce00078e00ff */
[----:B012--5:R-:W-:Y:S05]  /*29660*/  WARPSYNC.COLLECTIVE R15, `(.L_x_8378) ;  /* 0x000000000f087348 */ /* 0x027fea0003c00000 */
[----:B------:R3:W4:Y:S02]  /*29670*/  SHFL.IDX P6, R14, R13, R12, R11 ;  /* 0x0000000c0d0e7389 */ /* 0x00072400000c000b */
[----:B012345:R-:W-:Y:S01]  /*29680*/  ENDCOLLECTIVE ;  /* 0x000000000000791b */ /* 0x03ffe20003800000 */
.L_x_8378:
[----:B------:R-:W-:Y:S05]  /*29690*/  BSYNC B0 ;  /* 0x0000000000007941 */ /* 0x000fea0003800000 */
.L_x_8377:
[----:B------:R-:W-:Y:S01]  /*296a0*/  MOV R13, R16 ;  /* 0x00000010000d7202 */ /* 0x000fe20000000f00 */
[----:B------:R-:W-:Y:S01]  /*296b0*/  IMAD.MOV.U32 R12, RZ, RZ, 0x1 ;  /* 0x00000001ff0c7424 */ /* 0x000fe200078e00ff */
[----:B------:R-:W-:Y:S01]  /*296c0*/  IADD3 R8, R19, R10, RZ ;  /* 0x0000000a13087210 */ /* 0x000fe20007ffe0ff */
[----:B------:R-:W-:Y:S02]  /*296d0*/  IMAD.MOV.U32 R11, RZ, RZ, 0x1f ;  /* 0x0000001fff0b7424 */ /* 0x000fe400078e00ff */
[----:B------:R-:W-:Y:S02]  /*296e0*/  IMAD.MOV.U32 R15, RZ, RZ, -0x1 ;  /* 0xffffffffff0f7424 */ /* 0x000fe400078e00ff */
[----:B------:R-:W-:-:S07]  /*296f0*/  IMAD.MOV.U32 R0, RZ, RZ, R14 ;  /* 0x000000ffff007224 */ /* 0x000fce00078e000e */
[----:B------:R-:W-:Y:S05]  /*29700*/  WARPSYNC.COLLECTIVE R15, `(.L_x_8379) ;  /* 0x000000000f087348 */ /* 0x000fea0003c00000 */
[----:B------:R0:W1:Y:S02]  /*29710*/  SHFL.IDX P6, R14, R13, R12, R11 ;  /* 0x0000000c0d0e7389 */ /* 0x00006400000c000b */
[----:B01----:R-:W-:Y:S01]  /*29720*/  ENDCOLLECTIVE ;  /* 0x000000000000791b */ /* 0x003fe20003800000 */
.L_x_8379:
        /* <DEDUP_REMOVED lines=15> */
[----:B------:R-:W-:Y:S01]  /*29820*/  ISETP.GE.U32.AND P5, PT, R10, 0x10, PT ;  /* 0x000000100a00780c */ /* 0x000fe20003fa6070 */
[----:B--2---:R-:W-:Y:S02]  /*29830*/  @!P1 IMAD.MOV.U32 R4, RZ, RZ, R7 ;  /* 0x000000ffff049224 */ /* 0x004fe400078e0007 */
[----:B------:R-:W-:-:S02]  /*29840*/  IMAD.MOV.U32 R7, RZ, RZ, RZ ;  /* 0x000000ffff077224 */ /* 0x000fc400078e00ff */
[----:B---3--:R-:W-:Y:S01]  /*29850*/  @!P1 IMAD.MOV.U32 R7, RZ, RZ, R5 ;  /* 0x000000ffff079224 */ /* 0x008fe200078e0005 */
[----:B------:R-:W-:-:S03]  /*29860*/  ISETP.NE.AND P1, PT, R10, RZ, PT ;  /* 0x000000ff0a00720c */ /* 0x000fc60003f25270 */
[----:B------:R-:W-:-:S05]  /*29870*/  IMAD R2, R7, R4, RZ ;  /* 0x0000000407027224 */ /* 0x000fca00078e02ff */
[----:B------:R-:W-:-:S07]  /*29880*/  MOV R13, R2 ;  /* 0x00000002000d7202 */ /* 0x000fce0000000f00 */
[----:B------:R-:W-:Y:S05]  /*29890*/  WARPSYNC.COLLECTIVE R15, `(.L_x_8380) ;  /* 0x000000000f087348 */ /* 0x000fea0003c00000 */
[----:B------:R0:W1:Y:S02]  /*298a0*/  SHFL.UP P6, R14, R13, R12, R11 ;  /* 0x0400000c0d0e7389 */ /* 0x00006400000c000b */
[----:B01----:R-:W-:Y:S01]  /*298b0*/  ENDCOLLECTIVE ;  /* 0x000000000000791b */ /* 0x003fe20003800000 */
.L_x_8380:
[----:B------:R-:W-:Y:S01]  /*298c0*/  IMAD.MOV.U32 R12, RZ, RZ, 0x2 ;  /* 0x00000002ff0c7424 */ /* 0x000fe200078e00ff */
[----:B------:R-:W-:-:S05]  /*298d0*/  SEL R3, R14, RZ, P1 ;  /* 0x000000ff0e037207 */ /* 0x000fca0000800000 */
[----:B------:R-:W-:-:S04]  /*298e0*/  IMAD.IADD R2, R2, 0x1, R3 ;  /* 0x0000000102027824 */ /* 0x000fc800078e0203 */
[----:B------:R-:W-:-:S07]  /*298f0*/  IMAD.MOV.U32 R13, RZ, RZ, R2 ;  /* 0x000000ffff0d7224 */ /* 0x000fce00078e0002 */
[----:B------:R-:W-:Y:S05]  /*29900*/  WARPSYNC.COLLECTIVE R15, `(.L_x_8381) ;  /* 0x000000000f087348 */ /* 0x000fea0003c00000 */
[----:B------:R0:W1:Y:S02]  /*29910*/  SHFL.UP P6, R14, R13, R12, R11 ;  /* 0x0400000c0d0e7389 */ /* 0x00006400000c000b */
[----:B01----:R-:W-:Y:S01]  /*29920*/  ENDCOLLECTIVE ;  /* 0x000000000000791b */ /* 0x003fe20003800000 */
.L_x_8381:
[----:B------:R-:W-:Y:S01]  /*29930*/  IMAD.MOV.U32 R12, RZ, RZ, 0x4 ;  /* 0x00000004ff0c7424 */ /* 0x000fe200078e00ff */
[----:B------:R-:W-:-:S04]  /*29940*/  SEL R3, R14, RZ, P2 ;  /* 0x000000ff0e037207 */ /* 0x000fc80001000000 */
[----:B------:R-:W-:-:S05]  /*29950*/  IADD3 R2, R2, R3, RZ ;  /* 0x0000000302027210 */ /* 0x000fca0007ffe0ff */
[----:B------:R-:W-:-:S07]  /*29960*/  IMAD.MOV.U32 R13, RZ, RZ, R2 ;  /* 0x000000ffff0d7224 */ /* 0x000fce00078e0002 */
[----:B------:R-:W-:Y:S05]  /*29970*/  WARPSYNC.COLLECTIVE R15, `(.L_x_8382) ;  /* 0x000000000f087348 */ /* 0x000fea0003c00000 */
[----:B------:R0:W1:Y:S02]  /*29980*/  SHFL.UP P6, R14, R13, R12, R11 ;  /* 0x0400000c0d0e7389 */ /* 0x00006400000c000b */
[----:B01----:R-:W-:Y:S01]  /*29990*/  ENDCOLLECTIVE ;  /* 0x000000000000791b */ /* 0x003fe20003800000 */
.L_x_8382:
[----:B------:R-:W-:Y:S02]  /*299a0*/  MOV R12, 0x8 ;  /* 0x00000008000c7802 */ /* 0x000fe40000000f00 */
[----:B------:R-:W-:-:S05]  /*299b0*/  SEL R3, R14, RZ, P3 ;  /* 0x000000ff0e037207 */ /* 0x000fca0001800000 */
[----:B------:R-:W-:-:S04]  /*299c0*/  IMAD.IADD R2, R2, 0x1, R3 ;  /* 0x0000000102027824 */ /* 0x000fc800078e0203 */
[----:B------:R-:W-:-:S07]  /*299d0*/  IMAD.MOV.U32 R13, RZ, RZ, R2 ;  /* 0x000000ffff0d7224 */ /* 0x000fce00078e0002 */
[----:B------:R-:W-:Y:S05]  /*299e0*/  WARPSYNC.COLLECTIVE R15, `(.L_x_8383) ;  /* 0x000000000f087348 */ /* 0x000fea0003c00000 */
[----:B------:R0:W1:Y:S02]  /*299f0*/  SHFL.UP P6, R14, R13, R12, R11 ;  /* 0x0400000c0d0e7389 */ /* 0x00006400000c000b */
[----:B01----:R-:W-:Y:S01]  /*29a00*/  ENDCOLLECTIVE ;  /* 0x000000000000791b */ /* 0x003fe20003800000 */
.L_x_8383:
[----:B------:R-:W-:Y:S01]  /*29a10*/  IMAD.MOV.U32 R12, RZ, RZ, 0x10 ;  /* 0x00000010ff0c7424 */ /* 0x000fe200078e00ff */
[----:B------:R-:W-:-:S05]  /*29a20*/  SEL R3, R14, RZ, P4 ;  /* 0x000000ff0e037207 */ /* 0x000fca0002000000 */
[----:B------:R-:W-:-:S04]  /*29a30*/  IMAD.IADD R2, R2, 0x1, R3 ;  /* 0x0000000102027824 */ /* 0x000fc800078e0203 */
[----:B------:R-:W-:-:S07]  /*29a40*/  IMAD.MOV.U32 R13, RZ, RZ, R2 ;  /* 0x000000ffff0d7224 */ /* 0x000fce00078e0002 */
[----:B------:R-:W-:Y:S05]  /*29a50*/  WARPSYNC.COLLECTIVE R15, `(.L_x_8384) ;  /* 0x000000000f087348 */ /* 0x000fea0003c00000 */
[----:B------:R0:W1:Y:S02]  /*29a60*/  SHFL.UP P6, R14, R13, R12, R11 ;  /* 0x0400000c0d0e7389 */ /* 0x00006400000c000b */
[----:B01----:R-:W-:Y:S01]  /*29a70*/  ENDCOLLECTIVE ;  /* 0x000000000000791b */ /* 0x003fe20003800000 */
.L_x_8384:
        /* <DEDUP_REMOVED lines=8> */
.L_x_8385:
[----:B------:R-:W-:Y:S05]  /*29b00*/  BRA `(.L_x_8386) ;  /* 0xffffff7400347947 */ /* 0x000fea000383ffff */
.L_x_8069:
[----:B------:R-:W-:Y:S01]  /*29b10*/  BSSY B0, `(.L_x_8387) ;  /* 0x0000008000007945 */ /* 0x000fe20003800000 */
[----:B------:R-:W-:Y:S01]  /*29b20*/  IMAD.MOV.U32 R13, RZ, RZ, R2 ;  /* 0x000000ffff0d7224 */ /* 0x000fe200078e0002 */
[----:B------:R-:W-:Y:S01]  /*29b30*/  MOV R12, 0x1 ;  /* 0x00000001000c7802 */ /* 0x000fe20000000f00 */
[----:B------:R-:W-:Y:S02]  /*29b40*/  IMAD.MOV.U32 R11, RZ, RZ, RZ ;  /* 0x000000ffff0b7224 */ /* 0x000fe400078e00ff */
[----:B------:R-:W-:-:S07]  /*29b50*/  IMAD.MOV.U32 R15, RZ, RZ, -0x1 ;  /* 0xffffffffff0f7424 */ /* 0x000fce00078e00ff */
[----:B-----5:R-:W-:Y:S05]  /*29b60*/  WARPSYNC.COLLECTIVE R15, `(.L_x_8388) ;  /* 0x000000000f087348 */ /* 0x020fea0003c00000 */
[----:B------:R0:W1:Y:S02]  /*29b70*/  SHFL.UP P6, R14, R13, R12, R11 ;  /* 0x0400000c0d0e7389 */ /* 0x00006400000c000b */
[----:B01---5:R-:W-:Y:S01]  /*29b80*/  ENDCOLLECTIVE ;  /* 0x000000000000791b */ /* 0x023fe20003800000 */
.L_x_8388:
[----:B------:R-:W-:Y:S05]  /*29b90*/  BSYNC B0 ;  /* 0x0000000000007941 */ /* 0x000fea0003800000 */
.L_x_8387:
[----:B------:R-:W-:Y:S01]  /*29ba0*/  SEL R3, R14, RZ, P1 ;  /* 0x000000ff0e037207 */ /* 0x000fe20000800000 */
[----:B------:R-:W-:Y:S01]  /*29bb0*/  IMAD.MOV.U32 R11, RZ, RZ, RZ ;  /* 0x000000ffff0b7224 */ /* 0x000fe200078e00ff */
[----:B------:R-:W-:Y:S01]  /*29bc0*/  MOV R12, 0x2 ;  /* 0x00000002000c7802 */ /* 0x000fe20000000f00 */
[----:B------:R-:W-:Y:S02]  /*29bd0*/  IMAD.MOV.U32 R15, RZ, RZ, -0x1 ;  /* 0xffffffffff0f7424 */ /* 0x000fe400078e00ff */
[----:B------:R-:W-:-:S04]  /*29be0*/  IMAD.IADD R2, R2, 0x1, R3 ;  /* 0x0000000102027824 */ /* 0x000fc800078e0203 */
[----:B------:R-:W-:-:S07]  /*29bf0*/  IMAD.MOV.U32 R13, RZ, RZ, R2 ;  /* 0x000000ffff0d7224 */ /* 0x000fce00078e0002 */
[----:B------:R-:W-:Y:S05]  /*29c00*/  WARPSYNC.COLLECTIVE R15, `(.L_x_8389) ;  /* 0x000000000f087348 */ /* 0x000fea0003c00000 */
[----:B------:R0:W1:Y:S02]  /*29c10*/  SHFL.UP P6, R14, R13, R12, R11 ;  /* 0x0400000c0d0e7389 */ /* 0x00006400000c000b */
[----:B01----:R-:W-:Y:S01]  /*29c20*/  ENDCOLLECTIVE ;  /* 0x000000000000791b */ /* 0x003fe20003800000 */
.L_x_8389:
[----:B------:R-:W-:Y:S02]  /*29c30*/  MOV R12, 0x4 ;  /* 0x00000004000c7802 */ /* 0x000fe40000000f00 */
[----:B------:R-:W-:-:S05]  /*29c40*/  SEL R3, R14, RZ, P2 ;  /* 0x000000ff0e037207 */ /* 0x000fca0001000000 */
[----:B------:R-:W-:-:S04]  /*29c50*/  IMAD.IADD R2, R2, 0x1, R3 ;  /* 0x0000000102027824 */ /* 0x000fc800078e0203 */
[----:B------:R-:W-:-:S07]  /*29c60*/  IMAD.MOV.U32 R13, RZ, RZ, R2 ;  /* 0x000000ffff0d7224 */ /* 0x000fce00078e0002 */
[----:B------:R-:W-:Y:S05]  /*29c70*/  WARPSYNC.COLLECTIVE R15, `(.L_x_8390) ;  /* 0x000000000f087348 */ /* 0x000fea0003c00000 */
[----:B------:R0:W1:Y:S02]  /*29c80*/  SHFL.UP P6, R14, R13, R12, R11 ;  /* 0x0400000c0d0e7389 */ /* 0x00006400000c000b */
[----:B01----:R-:W-:Y:S01]  /*29c90*/  ENDCOLLECTIVE ;  /* 0x000000000000791b */ /* 0x003fe20003800000 */
.L_x_8390:
[----:B------:R-:W-:Y:S01]  /*29ca0*/  IMAD.MOV.U32 R12, RZ, RZ, 0x8 ;  /* 0x00000008ff0c7424 */ /* 0x000fe200078e00ff */
[----:B------:R-:W-:-:S05]  /*29cb0*/  SEL R3, R14, RZ, P3 ;  /* 0x000000ff0e037207 */ /* 0x000fca0001800000 */
[----:B------:R-:W-:-:S04]  /*29cc0*/  IMAD.IADD R2, R2, 0x1, R3 ;  /* 0x0000000102027824 */ /* 0x000fc800078e0203 */
[----:B------:R-:W-:-:S07]  /*29cd0*/  IMAD.MOV.U32 R13, RZ, RZ, R2 ;  /* 0x000000ffff0d7224 */ /* 0x000fce00078e0002 */
[----:B------:R-:W-:Y:S05]  /*29ce0*/  WARPSYNC.COLLECTIVE R15, `(.L_x_8391) ;  /* 0x000000000f087348 */ /* 0x000fea0003c00000 */
[----:B------:R0:W1:Y:S02]  /*29cf0*/  SHFL.UP P6, R14, R13, R12, R11 ;  /* 0x0400000c0d0e7389 */ /* 0x00006400000c000b */
[----:B01----:R-:W-:Y:S01]  /*29d00*/  ENDCOLLECTIVE ;  /* 0x000000000000791b */ /* 0x003fe20003800000 */
.L_x_8391:
[----:B------:R-:W-:Y:S01]  /*29d10*/  IMAD.MOV.U32 R12, RZ, RZ, 0x10 ;  /* 0x00000010ff0c7424 */ /* 0x000fe200078e00ff */
[----:B------:R-:W-:-:S05]  /*29d20*/  SEL R3, R14, RZ, P4 ;  /* 0x000000ff0e037207 */ /* 0x000fca0002000000 */
[----:B------:R-:W-:-:S05]  /*29d30*/  IMAD.IADD R2, R2, 0x1, R3 ;  /* 0x0000000102027824 */ /* 0x000fca00078e0203 */
[----:B------:R-:W-:-:S07]  /*29d40*/  MOV R13, R2 ;  /* 0x00000002000d7202 */ /* 0x000fce0000000f00 */
[----:B------:R-:W-:Y:S05]  /*29d50*/  WARPSYNC.COLLECTIVE R15, `(.L_x_8392) ;  /* 0x000000000f087348 */ /* 0x000fea0003c00000 */
[----:B------:R0:W1:Y:S02]  /*29d60*/  SHFL.UP P6, R14, R13, R12, R11 ;  /* 0x0400000c0d0e7389 */ /* 0x00006400000c000b */
[----:B01----:R-:W-:Y:S01]  /*29d70*/  ENDCOLLECTIVE ;  /* 0x000000000000791b */ /* 0x003fe20003800000 */
.L_x_8392:
        /* <DEDUP_REMOVED lines=8> */
.L_x_8393:
[----:B------:R-:W-:Y:S05]  /*29e00*/  BRA `(.L_x_8394) ;  /* 0xffffff7400187947 */ /* 0x000fea000383ffff */
.L_x_8071:
[----:B------:R-:W-:Y:S01]  /*29e10*/  BSSY B0, `(.L_x_8395) ;  /* 0x0000006000007945 */ /* 0x000fe20003800000 */
[----:B------:R-:W-:Y:S01]  /*29e20*/  PLOP3.LUT P6, PT, P6, PT, PT, 0x8, 0x0 ;  /* 0x000000000000781c */ /* 0x000fe200037ce170 */
[----:B------:R-:W-:-:S12]  /*29e30*/  IMAD.MOV.U32 R15, RZ, RZ, -0x1 ;  /* 0xffffffffff0f7424 */ /* 0x000fd800078e00ff */
[----:B01---5:R-:W-:Y:S05]  /*29e40*/  WARPSYNC.COLLECTIVE R15, `(.L_x_8396) ;  /* 0x000000000f087348 */ /* 0x023fea0003c00000 */
[----:B------:R-:W-:Y:S01]  /*29e50*/  VOTE.ANY R14, PT, P6 ;  /* 0x00000000000e7806 */ /* 0x000fe200030e0100 */
[----:B01---5:R-:W-:Y:S06]  /*29e60*/  ENDCOLLECTIVE ;  /* 0x000000000000791b */ /* 0x023fec0003800000 */
.L_x_8396:
[----:B------:R-:W-:Y:S05]  /*29e70*/  BSYNC B0 ;  /* 0x0000000000007941 */ /* 0x000fea0003800000 */
.L_x_8395:
        /* <DEDUP_REMOVED lines=9> */
.L_x_8397:
[----:B------:R-:W-:Y:S02]  /*29f10*/  IMAD.MOV.U32 R13, RZ, RZ, R7 ;  /* 0x000000ffff0d7224 */ /* 0x000fe400078e0007 */
[----:B------:R-:W-:-:S07]  /*29f20*/  IMAD.MOV.U32 R4, RZ, RZ, R14 ;  /* 0x000000ffff047224 */ /* 0x000fce00078e000e */
[----:B------:R-:W-:Y:S05]  /*29f30*/  WARPSYNC.COLLECTIVE R15, `(.L_x_8398) ;  /* 0x000000000f087348 */ /* 0x000fea0003c00000 */
[----:B------:R0:W1:Y:S02]  /*29f40*/  SHFL.IDX P6, R14, R13, R12, R11 ;  /* 0x0000000c0d0e7389 */ /* 0x00006400000c000b */
[----:B01----:R-:W-:Y:S01]  /*29f50*/  ENDCOLLECTIVE ;  /* 0x000000000000791b */ /* 0x003fe20003800000 */
.L_x_8398:
[----:B------:R-:W-:Y:S01]  /*29f60*/  IMAD.MOV.U32 R7, RZ, RZ, R14 ;  /* 0x000000ffff077224 */ /* 0x000fe200078e000e */
[----:B------:R-:W-:Y:S06]  /*29f70*/  BRA `(.L_x_8399) ;  /* 0xffffff7000f87947 */ /* 0x000fec000383ffff */
.L_x_8073:
[----:B------:R-:W-:Y:S01]  /*29f80*/  BSSY B0, `(.L_x_8400) ;  /* 0x0000007000007945 */ /* 0x000fe20003800000 */
[----:B------:R-:W-:Y:S01]  /*29f90*/  MOV R13, R2 ;  /* 0x00000002000d7202 */ /* 0x000fe20000000f00 */
[----:B------:R-:W-:Y:S02]  /*29fa0*/  IMAD.MOV.U32 R11, RZ, RZ, 0x1f ;  /* 0x0000001fff0b7424 */ /* 0x000fe400078e00ff */
[----:B------:R-:W-:-:S07]  /*29fb0*/  IMAD.MOV.U32 R15, RZ, RZ, -0x1 ;  /* 0xffffffffff0f7424 */ /* 0x000fce00078e00ff */
[----:B012345:R-:W-:Y:S05]  /*29fc0*/  WARPSYNC.COLLECTIVE R15, `(.L_x_8401) ;  /* 0x000000000f087348 */ /* 0x03ffea0003c00000 */
[----:B------:R0:W0:Y:S02]  /*29fd0*/  SHFL.IDX P6, R14, R13, R12, R11 ;  /* 0x0000000c0d0e7389 */ /* 0x00002400000c000b */
[----:B012345:R-:W-:Y:S01]  /*29fe0*/  ENDCOLLECTIVE ;  /* 0x000000000000791b */ /* 0x03ffe20003800000 */
.L_x_8401:
[----:B------:R-:W-:Y:S05]  /*29ff0*/  BSYNC B0 ;  /* 0x0000000000007941 */ /* 0x000fea0003800000 */
.L_x_8400:
[----:B------:R-:W-:Y:S01]  /*2a000*/  IMAD.MOV.U32 R16, RZ, RZ, R14 ;  /* 0x000000ffff107224 */ /* 0x000fe200078e000e */
[----:B------:R-:W-:Y:S06]  /*2a010*/  BRA `(.L_x_8072) ;  /* 0xffffff7000e87947 */ /* 0x000fec000383ffff */
.L_x_8077:
[----:B0-----:R0:W2:Y:S02]  /*2a020*/  SYNCS.PHASECHK.TRANS64.TRYWAIT P0, [R5+URZ+0x22820], R0 ;  /* 0x02282000050075a7 */ /* 0x0010a4000800017f */
[----:B--2---:R-:W-:Y:S05]  /*2a030*/  @!P0 NANOSLEEP.SYNCS 0x989680 ;  /* 0x009896800000895d */ /* 0x004fea0003900000 */
[----:B------:R-:W2:Y:S02]  /*2a040*/  @!P0 SYNCS.PHASECHK.TRANS64 P0, [R5+URZ+0x22820], R0 ;  /* 0x02282000050085a7 */ /* 0x000ea4000800007f */
[----:B--2---:R-:W-:Y:S05]  /*2a050*/  @!P0 BRA `(.L_x_8077) ;  /* 0xfffffffc00f08947 */ /* 0x004fea000383ffff */
[----:B------:R-:W-:Y:S05]  /*2a060*/  BRA `(.L_x_8402) ;  /* 0xffffff7800487947 */ /* 0x000fea000383ffff */
.L_x_8078:
[----:B------:R-:W2:Y:S01]  /*2a070*/  S2R R2, SR_TID.X ;  /* 0x0000000000027919 */ /* 0x000ea20000002100 */
[----:B------:R-:W-:Y:S01]  /*2a080*/  BSSY B0, `(.L_x_8403) ;  /* 0x000000a000007945 */ /* 0x000fe20003800000 */
[----:B------:R-:W-:Y:S01]  /*2a090*/  MOV R12, RZ ;  /* 0x000000ff000c7202 */ /* 0x000fe20000000f00 */
        /* <DEDUP_REMOVED lines=8> */
.L_x_8404:
[----:B------:R-:W-:Y:S05]  /*2a120*/  BSYNC B0 ;  /* 0x0000000000007941 */ /* 0x000fea0003800000 */
.L_x_8403:
[----:B------:R-:W-:Y:S05]  /*2a130*/  BRA `(.L_x_8405) ;  /* 0xffffff7800307947 */ /* 0x000fea000383ffff */
.L_x_8079:
[----:B------:R-:W-:Y:S01]  /*2a140*/  BSSY B0, `(.L_x_8406) ;  /* 0x0000006000007945 */ /* 0x000fe20003800000 */
[----:B------:R-:W-:-:S07]  /*2a150*/  IMAD.MOV.U32 R15, RZ, RZ, -0x1 ;  /* 0xffffffffff0f7424 */ /* 0x000fce00078e00ff */
[----:B01---5:R-:W-:Y:S05]  /*2a160*/  WARPSYNC.COLLECTIVE R15, `(.L_x_8407) ;  /* 0x000000000f0c7348 */ /* 0x023fea0003c00000 */
[----:B------:R-:W-:Y:S02]  /*2a170*/  ELECT P6, UR62, PT ;  /* 0x00000000003e782f */ /* 0x000fe400038c0000 */
[----:B------:R-:W-:Y:S01]  /*2a180*/  MOV R14, UR62 ;  /* 0x0000003e000e7c02 */ /* 0x000fe20008000f00 */
[----:B01---5:R-:W-:Y:S10]  /*2a190*/  ENDCOLLECTIVE ;  /* 0x000000000000791b */ /* 0x023ff40003800000 */
.L_x_8407:
[----:B------:R-:W-:Y:S05]  /*2a1a0*/  BSYNC B0 ;  /* 0x0000000000007941 */ /* 0x000fea0003800000 */
.L_x_8406:
[----:B------:R-:W-:Y:S05]  /*2a1b0*/  BRA `(.L_x_8408) ;  /* 0xffffff7800247947 */ /* 0x000fea000383ffff */
.L_x_8081:
[----:B0-----:R0:W2:Y:S02]  /*2a1c0*/  SYNCS.PHASECHK.TRANS64.TRYWAIT P1, [R3+URZ+0x22840], R2 ;  /* 0x02284002030075a7 */ /* 0x0010a4000802017f */
[----:B--2---:R-:W-:Y:S05]  /*2a1d0*/  @!P1 NANOSLEEP.SYNCS 0x989680 ;  /* 0x009896800000995d */ /* 0x004fea0003900000 */
[----:B------:R-:W2:Y:S02]  /*2a1e0*/  @!P1 SYNCS.PHASECHK.TRANS64 P1, [R3+URZ+0x22840], R2 ;  /* 0x02284002030095a7 */ /* 0x000ea4000802007f */
[----:B--2---:R-:W-:Y:S05]  /*2a1f0*/  @!P1 BRA `(.L_x_8081) ;  /* 0xfffffffc00f09947 */ /* 0x004fea000383ffff */
[----:B------:R-:W-:Y:S05]  /*2a200*/  BRA `(.L_x_8409) ;  /* 0xffffff7800487947 */ /* 0x000fea000383ffff */
.L_x_8083:
[----:B--2---:R2:W3:Y:S02]  /*2a210*/  SYNCS.PHASECHK.TRANS64.TRYWAIT P1, [R5+URZ+0x22840], R0 ;  /* 0x02284000050075a7 */ /* 0x0044e4000802017f */
[----:B---3--:R-:W-:Y:S05]  /*2a220*/  @!P1 NANOSLEEP.SYNCS 0x989680 ;  /* 0x009896800000995d */ /* 0x008fea0003900000 */
[----:B------:R-:W3:Y:S02]  /*2a230*/  @!P1 SYNCS.PHASECHK.TRANS64 P1, [R5+URZ+0x22840], R0 ;  /* 0x02284000050095a7 */ /* 0x000ee4000802007f */
[----:B---3--:R-:W-:Y:S05]  /*2a240*/  @!P1 BRA `(.L_x_8083) ;  /* 0xfffffffc00f09947 */ /* 0x008fea000383ffff */
[----:B------:R-:W-:Y:S05]  /*2a250*/  BRA `(.L_x_8410) ;  /* 0xffffff7800587947 */ /* 0x000fea000383ffff */
.L_x_8085:
[----:B---3--:R3:W4:Y:S02]  /*2a260*/  SYNCS.PHASECHK.TRANS64.TRYWAIT P1, [R3+URZ+0x22860], R2 ;  /* 0x02286002030075a7 */ /* 0x008724000802017f */
[----:B----4-:R-:W-:Y:S05]  /*2a270*/  @!P1 NANOSLEEP.SYNCS 0x989680 ;  /* 0x009896800000995d */ /* 0x010fea0003900000 */
[----:B------:R-:W4:Y:S02]  /*2a280*/  @!P1 SYNCS.PHASECHK.TRANS64 P1, [R3+URZ+0x22860], R2 ;  /* 0x02286002030095a7 */ /* 0x000f24000802007f */
[----:B----4-:R-:W-:Y:S05]  /*2a290*/  @!P1 BRA `(.L_x_8085) ;  /* 0xfffffffc00f09947 */ /* 0x010fea000383ffff */
[----:B------:R-:W-:Y:S05]  /*2a2a0*/  BRA `(.L_x_8411) ;  /* 0xffffff7800547947 */ /* 0x000fea000383ffff */
.L_x_8087:
[----:B----4-:R4:W0:Y:S02]  /*2a2b0*/  SYNCS.PHASECHK.TRANS64.TRYWAIT P1, [R5+URZ+0x22860], R0 ;  /* 0x02286000050075a7 */ /* 0x010824000802017f */
[----:B0-----:R-:W-:Y:S05]  /*2a2c0*/  @!P1 NANOSLEEP.SYNCS 0x989680 ;  /* 0x009896800000995d */ /* 0x001fea0003900000 */
[----:B------:R-:W0:Y:S02]  /*2a2d0*/  @!P1 SYNCS.PHASECHK.TRANS64 P1, [R5+URZ+0x22860], R0 ;  /* 0x02286000050095a7 */ /* 0x000e24000802007f */
[----:B0-----:R-:W-:Y:S05]  /*2a2e0*/  @!P1 BRA `(.L_x_8087) ;  /* 0xfffffffc00f09947 */ /* 0x001fea000383ffff */
[----:B------:R-:W-:Y:S05]  /*2a2f0*/  BRA `(.L_x_8412) ;  /* 0xffffff7800507947 */ /* 0x000fea000383ffff */
.L_x_8089:
[----:B------:R0:W0:Y:S02]  /*2a300*/  SYNCS.PHASECHK.TRANS64.TRYWAIT P1, [R3+URZ+0x22880], R2 ;  /* 0x02288002030075a7 */ /* 0x000024000802017f */
[----:B0-----:R-:W-:Y:S05]  /*2a310*/  @!P1 NANOSLEEP.SYNCS 0x989680 ;  /* 0x009896800000995d */ /* 0x001fea0003900000 */
[----:B------:R-:W0:Y:S02]  /*2a320*/  @!P1 SYNCS.PHASECHK.TRANS64 P1, [R3+URZ+0x22880], R2 ;  /* 0x02288002030095a7 */ /* 0x000e24000802007f */
[----:B0-----:R-:W-:Y:S05]  /*2a330*/  @!P1 BRA `(.L_x_8089) ;  /* 0xfffffffc00f09947 */ /* 0x001fea000383ffff */
[----:B------:R-:W-:Y:S05]  /*2a340*/  BRA `(.L_x_8413) ;  /* 0xffffff78004c7947 */ /* 0x000fea000383ffff */
.L_x_8414:
        /* <DEDUP_REMOVED lines=11> */
.L_x_16286:


//--------------------- .text._ZN7cutlass13device_kernelIN5flash11enable_sm90INS1_16FlashAttnFwdSm90INS1_25CollectiveMainloopFwdSm90ILi2EN4cute5tupleIJNS5_1CILi1EEES8_S8_EEENS6_IJNS7_ILi128EEENS7_ILi160EEESA_EEELi128ENS_12float_e4m3_tEfNS_4arch4Sm90ELb0ELb1ELb0ELb0ELb1ELb0ELb0ELb1ELb1ELb1ELb1ELb0EEENS1_21CollectiveEpilogueFwdINS6_IJSA_SA_SB_EEES9_NS_10bfloat16_tESF_Li256ELb0ELb1ELb1ELb1EEENS1_19SingleTileSchedulerILb0ELb1ELb1ELi128EEEEEEEEEvNT_6ParamsE --------------------------
	.section	.text._ZN7cutlass13device_kernelIN5flash11enable_sm90INS1_16FlashAttnFwdSm90INS1_25CollectiveMainloopFwdSm90ILi2EN4cute5tupleIJNS5_1CILi1EEES8_S8_EEENS6_IJNS7_ILi128EEENS7_ILi160EEESA_EEELi128ENS_12float_e4m3_tEfNS_4arch4Sm90ELb0ELb1ELb0ELb0ELb1ELb0ELb0ELb1ELb1ELb1ELb1ELb0EEENS1_21CollectiveEpilogueFwdINS6_IJSA_SA_SB_EEES9_NS_10bfloat16_tESF_Li256ELb0ELb1ELb1ELb1EEENS1_19SingleTileSchedulerILb0ELb1ELb1ELi128EEEEEEEEEvNT_6ParamsE,"ax",@progbits
	.align	128
.text._ZN7cutlass13device_kernelIN5flash11enable_sm90INS1_16FlashAttnFwdSm90INS1_25CollectiveMainloopFwdSm90ILi2EN4cute5tupleIJNS5_1CILi1EEES8_S8_EEENS6_IJNS7_ILi128EEENS7_ILi160EEESA_EEELi128ENS_12float_e4m3_tEfNS_4arch4Sm90ELb0ELb1ELb0ELb0ELb1ELb0ELb0ELb1ELb1ELb1ELb1ELb0EEENS1_21CollectiveEpilogueFwdINS6_IJSA_SA_SB_EEES9_NS_10bfloat16_tESF_Li256ELb0ELb1ELb1ELb1EEENS1_19SingleTileSchedulerILb0ELb1ELb1ELi128EEEEEEEEEvNT_6ParamsE:
        .type           _ZN7cutlass13device_kernelIN5flash11enable_sm90INS1_16FlashAttnFwdSm90INS1_25CollectiveMainloopFwdSm90ILi2EN4cute5tupleIJNS5_1CILi1EEES8_S8_EEENS6_IJNS7_ILi128EEENS7_ILi160EEESA_EEELi128ENS_12float_e4m3_tEfNS_4arch4Sm90ELb0ELb1ELb0ELb0ELb1ELb0ELb0ELb1ELb1ELb1ELb1ELb0EEENS1_21CollectiveEpilogueFwdINS6_IJSA_SA_SB_EEES9_NS_10bfloat16_tESF_Li256ELb0ELb1ELb1ELb1EEENS1_19SingleTileSchedulerILb0ELb1ELb1ELi128EEEEEEEEEvNT_6ParamsE,@function
        .size           _ZN7cutlass13device_kernelIN5flash11enable_sm90INS1_16FlashAttnFwdSm90INS1_25CollectiveMainloopFwdSm90ILi2EN4cute5tupleIJNS5_1CILi1EEES8_S8_EEENS6_IJNS7_ILi128EEENS7_ILi160EEESA_EEELi128ENS_12float_e4m3_tEfNS_4arch4Sm90ELb0ELb1ELb0ELb0ELb1ELb0ELb0ELb1ELb1ELb1ELb1ELb0EEENS1_21CollectiveEpilogueFwdINS6_IJSA_SA_SB_EEES9_NS_10bfloat16_tESF_Li256ELb0ELb1ELb1ELb1EEENS1_19SingleTileSchedulerILb0ELb1ELb1ELi128EEEEEEEEEvNT_6ParamsE,(.L_x_16287 - _ZN7cutlass13device_kernelIN5flash11enable_sm90INS1_16FlashAttnFwdSm90INS1_25CollectiveMainloopFwdSm90ILi2EN4cute5tupleIJNS5_1CILi1EEES8_S8_EEENS6_IJNS7_ILi128EEENS7_ILi160EEESA_EEELi128ENS_12float_e4m3_tEfNS_4arch4Sm90ELb0ELb1ELb0ELb0ELb1ELb0ELb0ELb1ELb1ELb1ELb1ELb0EEENS1_21CollectiveEpilogueFwdINS6_IJSA_SA_SB_EEES9_NS_10bfloat16_tESF_Li256ELb0ELb1ELb1ELb1EEENS1_19SingleTileSchedulerILb0ELb1ELb1ELi128EEEEEEEEEvNT_6ParamsE)
        .other          _ZN7cutlass13device_kernelIN5flash11enable_sm90INS1_16FlashAttnFwdSm90INS1_25CollectiveMainloopFwdSm90ILi2EN4cute5tupleIJNS5_1CILi1EEES8_S8_EEENS6_IJNS7_ILi128EEENS7_ILi160EEESA_EEELi128ENS_12float_e4m3_tEfNS_4arch4Sm90ELb0ELb1ELb0ELb0ELb1ELb0ELb0ELb1ELb1ELb1ELb1ELb0EEENS1_21CollectiveEpilogueFwdINS6_IJSA_SA_SB_EEES9_NS_10bfloat16_tESF_Li256ELb0ELb1ELb1ELb1EEENS1_19SingleTileSchedulerILb0ELb1ELb1ELi128EEEEEEEEEvNT_6ParamsE,@"STO_CUDA_ENTRY STV_DEFAULT"
_ZN7cutlass13device_kernelIN5flash11enable_sm90INS1_16FlashAttnFwdSm90INS1_25CollectiveMainloopFwdSm90ILi2EN4cute5tupleIJNS5_1CILi1EEES8_S8_EEENS6_IJNS7_ILi128EEENS7_ILi160EEESA_EEELi128ENS_12float_e4m3_tEfNS_4arch4Sm90ELb0ELb1ELb0ELb0ELb1ELb0ELb0ELb1ELb1ELb1ELb1ELb0EEENS1_21CollectiveEpilogueFwdINS6_IJSA_SA_SB_EEES9_NS_10bfloat16_tESF_Li256ELb0ELb1ELb1ELb1EEENS1_19SingleTileSchedulerILb0ELb1ELb1ELi128EEEEEEEEEvNT_6ParamsE:
        /* <DEDUP_REMOVED lines=45> */
.L_x_8415:
        /* <DEDUP_REMOVED lines=22> */
.L_x_8416:
        /* <DEDUP_REMOVED lines=18> */
.L_x_8417:
        /* <DEDUP_REMOVED lines=22> */
.L_x_8418:
        /* <DEDUP_REMOVED lines=23> */
.L_x_8419:
        /* <DEDUP_REMOVED lines=9> */
.L_x_8422:
        /* <DEDUP_REMOVED lines=68> */
[----:B------:R-:W-:Y:S01]  /*0cf0*/  ULDC.64 UR6, c[0x0][0x9e0] ;  /* 0x0002780000067ab9 */ /* 0x000fe20000000a00 */
[----:B------:R-:W-:Y:S01]  /*0d00*/  ULDC UR11, c[0x0][0x988] ;  /* 0x00026200000b7ab9 */ /* 0x000fe20000000800 */
[----:B------:R1:W5:Y:S04]  /*0d10*/  @P0 LDG.E R7, desc[UR52][R2.64] ;  /* 0x0000003402070981 */ /* 0x000368000c1e1900 */
[----:B------:R-:W5:Y:S01]  /*0d20*/  @P1 LDG.E R0, desc[UR52][R4.64] ;  /* 0x0000003404001981 */ /* 0x000f62000c1e1900 */
[----:B0-----:R-:W-:Y:S01]  /*0d30*/  ISETP.NE.U32.AND P0, PT, R8, RZ, PT ;  /* 0x000000ff0800720c */ /* 0x001fe20003f05070 */
[----:B------:R-:W-:Y:S01]  /*0d40*/  UISETP.NE.AND UP5, UPT, UR5, 0x1, UPT ;  /* 0x000000010500788c */ /* 0x000fe2000bfa5270 */
[----:B------:R-:W-:Y:S01]  /*0d50*/  VIADD R23, R19, 0xffffff80 ;  /* 0xffffff8013177836 */ /* 0x000fe20000000000 */
[----:B------:R-:W-:Y:S01]  /*0d60*/  UISETP.GE.AND UP4, UPT, UR7, 0x1, UPT ;  /* 0x000000010700788c */ /* 0x000fe2000bf86270 */
[----:B------:R-:W-:Y:S01]  /*0d70*/  ISETP.NE.AND.EX P0, PT, R9, RZ, PT, P0 ;  /* 0x000000ff0900720c */ /* 0x000fe20003f05300 */
[----:B------:R-:W-:Y:S01]  /*0d80*/  UP2UR UR45, UPR, URZ, 0x20 ;  /* 0x000000203f2d7883 */ /* 0x000fe20008000000 */
[----:B-1----:R-:W-:Y:S01]  /*0d90*/  IADD3 R3, -R22, 0x1, RZ ;  /* 0x0000000116037810 */ /* 0x002fe20007ffe1ff */
[----:B------:R-:W-:Y:S01]  /*0da0*/  UP2UR UR44, UPR, URZ, 0x10 ;  /* 0x000000103f2c7883 */ /* 0x000fe20008000000 */
[----:B--2---:R-:W-:-:S02]  /*0db0*/  SEL R16, R16, 0x1, P0 ;  /* 0x0000000110107807 */ /* 0x004fc40000000000 */
[----:B------:R-:W-:Y:S02]  /*0dc0*/  PLOP3.LUT P0, PT, PT, PT, UP4, 0x40, 0x0 ;  /* 0x000000000000781c */ /* 0x000fe40003f0e848 */
[----:B------:R-:W-:Y:S01]  /*0dd0*/  @UP5 ULDC UR9, c[0x0][0x44c] ;  /* 0x0001130000095ab9 */ /* 0x000fe20000000800 */
[CC--:B---3--:R-:W-:Y:S01]  /*0de0*/  IMAD R3, R16.reuse, R11.reuse, R3 ;  /* 0x0000000b10037224 */ /* 0x0c8fe200078e0203 */
[----:B----4-:R-:W-:Y:S01]  /*0df0*/  USHF.L.U32 UR47, UR47, 0x7, URZ ;  /* 0x000000072f2f7899 */ /* 0x010fe2000800063f */
[----:B------:R-:W-:Y:S01]  /*0e00*/  IMAD R18, R16, R11, RZ ;  /* 0x0000000b10127224 */ /* 0x000fe200078e02ff */
[----:B------:R-:W-:Y:S02]  /*0e10*/  @UP5 ULDC UR12, c[0x0][0x450] ;  /* 0x00011400000c5ab9 */ /* 0x000fe40000000800 */
[----:B------:R-:W-:Y:S01]  /*0e20*/  R2UR UR10, R3 ;  /* 0x00000000030a72ca */ /* 0x000fe200000e0000 */
[----:B------:R-:W-:Y:S02]  /*0e30*/  @UP5 UIADD3 UR8, UR47, 0x7f, URZ ;  /* 0x0000007f2f085890 */ /* 0x000fe4000fffe03f */
[----:B------:R-:W-:-:S02]  /*0e40*/  UIADD3 UR5, UR47, 0x7f, URZ ;  /* 0x0000007f2f057890 */ /* 0x000fc4000fffe03f */
        /* <DEDUP_REMOVED lines=19> */
.L_x_8425:
[----:B------:R-:W-:-:S11]  /*0f80*/  UISETP.NE.AND UP0, UPT, UR7, 0x1, UPT ;  /* 0x000000010700788c */ /* 0x000fd6000bf05270 */
[----:B------:R-:W-:Y:S02]  /*0f90*/  @UP0 ULDC.64 UR10, c[0x0][0x9e8] ;  /* 0x00027a00000a0ab9 */ /* 0x000fe40000000a00 */
[----:B------:R-:W-:-:S04]  /*0fa0*/  UIMAD.WIDE.U32 UR8, UR5, UR10, URZ ;  /* 0x0000000a050872a5 */ /* 0x000fc8000f8e003f */
[----:B------:R-:W-:-:S12]  /*0fb0*/  @UP0 USHF.R.U32.HI UR5, URZ, UR11, UR9 ;  /* 0x0000000b3f050299 */ /* 0x000fd80008011609 */
.L_x_8426:
[----:B------:R-:W-:-:S06]  /*0fc0*/  UIMAD UR5, UR5, UR7, UR7 ;  /* 0x00000007050572a4 */ /* 0x000fcc000f8e0207 */
[----:B------:R-:W-:-:S07]  /*0fd0*/  VIMNMX R0, R0, UR5, PT ;  /* 0x0000000500007c48 */ /* 0x000fce000bfe0100 */
.L_x_8424:
[----:B------:R-:W-:Y:S01]  /*0fe0*/  UISETP.NE.AND UP0, UPT, UR45, URZ, UPT ;  /* 0x0000003f2d00728c */ /* 0x000fe2000bf05270 */
[-C--:B------:R-:W-:Y:S01]  /*0ff0*/  IMAD R22, R16, R11.reuse, -R22 ;  /* 0x0000000b10167224 */ /* 0x080fe200078e0a16 */
[----:B------:R-:W-:Y:S01]  /*1000*/  UMOV UR5, UR47 ;  /* 0x0000002f00057c82 */ /* 0x000fe20008000000 */
[----:B------:R-:W-:Y:S02]  /*1010*/  VIADD R2, R0, 0x9f ;  /* 0x0000009f00027836 */ /* 0x000fe40000000000 */
[----:B------:R-:W-:Y:S01]  /*1020*/  IMAD R0, R16, R11, 0x9f ;  /* 0x0000009f10007424 */ /* 0x000fe200078e020b */
[----:B------:R-:W-:Y:S01]  /*1030*/  R2UR UR6, R22 ;  /* 0x00000000160672ca */ /* 0x000fe200000e0000 */
[----:B------:R-:W-:-:S04]  /*1040*/  IMAD.HI R2, R2, 0x66666667, RZ ;  /* 0x6666666702027827 */ /* 0x000fc800078e02ff */
[----:B------:R-:W-:Y:S01]  /*1050*/  @UP0 ULDC UR8, c[0x0][0x44c] ;  /* 0x0001130000080ab9 */ /* 0x000fe20000000800 */
[----:B------:R-:W-:Y:S01]  /*1060*/  @UP0 ULDC UR10, c[0x0][0x450] ;  /* 0x00011400000a0ab9 */ /* 0x000fe20000000800 */
[----:B------:R-:W-:Y:S01]  /*1070*/  UIMAD.WIDE.U32 UR8, UR47, UR8, URZ ;  /* 0x000000082f0872a5 */ /* 0x000fe2000f8e003f */
[----:B------:R-:W-:Y:S01]  /*1080*/  IMAD.HI R0, R0, 0x66666667, RZ ;  /* 0x6666666700007827 */ /* 0x000fe200078e02ff */
[----:B------:R-:W-:Y:S02]  /*1090*/  SHF.R.U32.HI R5, RZ, 0x1f, R2 ;  /* 0x0000001fff057819 */ /* 0x000fe40000011602 */
[----:B------:R-:W-:Y:S02]  /*10a0*/  @UP0 USHF.R.U32.HI UR5, URZ, UR10, UR9 ;  /* 0x0000000a3f050299 */ /* 0x000fe40008011609 */
[----:B------:R-:W-:Y:S01]  /*10b0*/  UISETP.GE.AND UP0, UPT, UR7, 0x1, UPT ;  /* 0x000000010700788c */ /* 0x000fe2000bf06270 */
[----:B------:R-:W-:Y:S01]  /*10c0*/  SHF.R.U32.HI R3, RZ, 0x1f, R0 ;  /* 0x0000001fff037819 */ /* 0x000fe20000011600 */
[----:B------:R-:W-:Y:S01]  /*10d0*/  UIADD3 UR5, UR6, UR5, URZ ;  /* 0x0000000506057290 */ /* 0x000fe2000fffe03f */
[----:B------:R-:W-:-:S02]  /*10e0*/  LEA.HI.SX32 R2, R2, R5, 0x1a ;  /* 0x0000000502027211 */ /* 0x000fc400078fd2ff */
[----:B------:R-:W-:Y:S01]  /*10f0*/  ULDC UR6, c[0x0][0x9dc] ;  /* 0x0002770000067ab9 */ /* 0x000fe20000000800 */
[----:B------:R-:W-:Y:S01]  /*1100*/  PLOP3.LUT P0, PT, PT, PT, UP0, 0x40, 0x0 ;  /* 0x000000000000781c */ /* 0x000fe20003f0e808 */
[----:B------:R-:W-:Y:S01]  /*1110*/  UIADD3 UR6, UR5, -UR6, URZ ;  /* 0x8000000605067290 */ /* 0x000fe2000fffe03f */
[----:B------:R-:W-:-:S04]  /*1120*/  LEA.HI.SX32 R3, R0, R3, 0x1a ;  /* 0x0000000300037211 */ /* 0x000fc800078fd2ff */
[----:B------:R-:W-:-:S07]  /*1130*/  VIMNMX R19, R3, R2, PT ;  /* 0x0000000203137248 */ /* 0x000fce0003fe0100 */
        /* <DEDUP_REMOVED lines=11> */
.L_x_8428:
[----:B------:R-:W-:-:S11]  /*11f0*/  UISETP.NE.AND UP0, UPT, UR7, 0x1, UPT ;  /* 0x000000010700788c */ /* 0x000fd6000bf05270 */
[----:B------:R-:W-:Y:S02]  /*1200*/  @UP0 ULDC.64 UR10, c[0x0][0x9e8] ;  /* 0x00027a00000a0ab9 */ /* 0x000fe40000000a00 */
[----:B------:R-:W-:-:S04]  /*1210*/  UIMAD.WIDE.U32 UR8, UR5, UR10, URZ ;  /* 0x0000000a050872a5 */ /* 0x000fc8000f8e003f */
[----:B------:R-:W-:-:S12]  /*1220*/  @UP0 USHF.R.U32.HI UR5, URZ, UR11, UR9 ;  /* 0x0000000b3f050299 */ /* 0x000fd80008011609 */
.L_x_8429:
[----:B------:R-:W-:-:S04]  /*1230*/  UIMAD UR5, UR5, UR7, URZ ;  /* 0x00000007050572a4 */ /* 0x000fc8000f8e023f */
[----:B------:R-:W-:-:S04]  /*1240*/  UISETP.LT.AND UP0, UPT, UR6, UR5, UPT ;  /* 0x000000050600728c */ /* 0x000fc8000bf01270 */
[----:B------:R-:W-:-:S12]  /*1250*/  USEL UR6, UR6, UR5, !UP0 ;  /* 0x0000000506067287 */ /* 0x000fd8000c000000 */
.L_x_8427:
[----:B------:R-:W-:Y:S02]  /*1260*/  UIMAD.WIDE UR6, UR6, 0x66666667, URZ ;  /* 0x66666667060678a5 */ /* 0x000fe4000f8e023f */
[----:B------:R-:W-:Y:S02]  /*1270*/  USHF.R.U32.HI UR10, URZ, 0x10, UR4 ;  /* 0x000000103f0a7899 */ /* 0x000fe40008011604 */
[----:B------:R-:W-:Y:S02]  /*1280*/  USHF.R.U32.HI UR5, URZ, 0x1f, UR7 ;  /* 0x0000001f3f057899 */ /* 0x000fe40008011607 */
[----:B------:R-:W-:Y:S02]  /*1290*/  ULOP3.LUT UR40, UR4, 0xffff, URZ, 0xc0, !UPT ;  /* 0x0000ffff04287892 */ /* 0x000fe4000f8ec03f */
[----:B------:R-:W-:Y:S01]  /*12a0*/  ULEA.HI.SX32 UR5, UR7, UR5, 0x1a ;  /* 0x0000000507057291 */ /* 0x000fe2000f8fd23f */
[----:B------:R-:W-:-:S03]  /*12b0*/  UMOV UR4, URZ ;  /* 0x0000003f00047c82 */ /* 0x000fc60008000000 */
[----:B------:R-:W-:-:S04]  /*12c0*/  UISETP.LT.AND UP0, UPT, URZ, UR5, UPT ;  /* 0x000000053f00728c */ /* 0x000fc8000bf01270 */
[----:B------:R-:W-:Y:S02]  /*12d0*/  USEL UR9, URZ, UR5, !UP0 ;  /* 0x000000053f097287 */ /* 0x000fe4000c000000 */
[----:B------:R-:W-:-:S04]  /*12e0*/  UISETP.NE.AND UP0, UPT, UR10, URZ, UPT ;  /* 0x0000003f0a00728c */ /* 0x000fc8000bf05270 */
        /* <DEDUP_REMOVED lines=38> */
.L_x_8430:
        /* <DEDUP_REMOVED lines=74> */
.L_x_8432:
[----:B------:R-:W-:-:S04]  /*19f0*/  SHF.L.U32 R0, RZ, 0x1f, RZ ;  /* 0x0000001fff007819 */ /* 0x000fc800000006ff */
[----:B------:R-:W0:Y:S02]  /*1a00*/  SYNCS.PHASECHK.TRANS64.TRYWAIT P0, [UR41+0x22800], R0 ;  /* 0x02280000ff0075a7 */ /* 0x000e240008000169 */
[----:B0-----:R-:W-:Y:S05]  /*1a10*/  @!P0 BRA `(.L_x_8433) ;  /* 0x0000018000608947 */ /* 0x001fea0003800000 */
.L_x_8575:
[----:B------:R-:W-:-:S06]  /*1a20*/  ULOP3.LUT UR4, UR36, 0x1, URZ, 0xfc, !UPT ;  /* 0x0000000124047892 */ /* 0x000fcc000f8efc3f */
[----:B------:R-:W-:-:S05]  /*1a30*/  IMAD.U32 R2, RZ, RZ, UR4 ;  /* 0x00000004ff027e24 */ /* 0x000fca000f8e00ff */
[----:B------:R-:W-:-:S13]  /*1a40*/  ISETP.NE.AND P0, PT, R2, 0x3, PT ;  /* 0x000000030200780c */ /* 0x000fda0003f05270 */
[----:B------:R-:W-:Y:S05]  /*1a50*/  @!P0 BRA `(.L_x_8434) ;  /* 0x0000000000048947 */ /* 0x000fea0003800000 */
[----:B------:R-:W-:Y:S01]  /*1a60*/  BPT.TRAP 0x1 ;  /* 0x000000040000795c */ /* 0x000fe20000300000 */
.L_x_8434:
[----:B------:R1:W2:Y:S01]  /*1a70*/  SYNCS.PHASECHK.TRANS64.TRYWAIT P1, [UR41+0x22830], R0 ;  /* 0x02283000ff0075a7 */ /* 0x0002a20008020169 */
[----:B------:R-:W-:Y:S05]  /*1a80*/  @!P0 BRA `(.L_x_8435) ;  /* 0x0000000000048947 */ /* 0x000fea0003800000 */
[----:B------:R-:W-:Y:S01]  /*1a90*/  BPT.TRAP 0x1 ;  /* 0x000000040000795c */ /* 0x000fe20000300000 */
.L_x_8435:
[----:B------:R-:W-:-:S05]  /*1aa0*/  IMAD.U32 R4, RZ, RZ, UR46 ;  /* 0x0000002eff047e24 */ /* 0x000fca000f8e00ff */
[----:B------:R-:W-:Y:S01]  /*1ab0*/  LOP3.LUT R4, R4, 0x10000, RZ, 0xfc, !PT ;  /* 0x0001000004047812 */ /* 0x000fe200078efcff */
[----:B--2---:R-:W-:Y:S06]  /*1ac0*/  @P1 BRA `(.L_x_8436) ;  /* 0x0000000000081947 */ /* 0x004fec0003800000 */
[----:B------:R-:W2:Y:S02]  /*1ad0*/  SYNCS.PHASECHK.TRANS64.TRYWAIT P1, [UR41+0x22830], R0 ;  /* 0x02283000ff0075a7 */ /* 0x000ea40008020169 */
[----:B--2---:R-:W-:Y:S05]  /*1ae0*/  @!P1 BRA `(.L_x_8437) ;  /* 0x0000018000449947 */ /* 0x004fea0003800000 */
.L_x_8436:
[----:B------:R-:W-:Y:S05]  /*1af0*/  WARPSYNC.ALL ;  /* 0x0000000000007948 */ /* 0x000fea0003800000 */
[----:B------:R-:W-:Y:S01]  /*1b00*/  IMAD.MOV.U32 R5, RZ, RZ, 0x40000040 ;  /* 0x40000040ff057424 */ /* 0x000fe200078e00ff */
        /* <DEDUP_REMOVED lines=48> */
[----:B------:R-:W-:Y:S01]  /*1e10*/  QGMMA.64x32x32.F32.E4M3.E4M3 R24, gdesc[UR20], RZ, !UPT, gsb0 ;  /* 0x00600000141879f3 */ /* 0x000fe2000c0008ff */
[----:B------:R-:W-:Y:S01]  /*1e20*/  R2UR UR20, R4 ;  /* 0x00000000041472ca */ /* 0x000fe200000e0000 */
[----:B------:R-:W-:Y:S01]  /*1e30*/  UIADD3 UR22, UR46, 0x206, URZ ;  /* 0x000002062e167890 */ /* 0x000fe2000fffe03f */
[----:B------:R-:W-:-:S11]  /*1e40*/  UMOV UR23, 0x40000040 ;  /* 0x4000004000177882 */ /* 0x000fd60000000000 */
[----:B------:R-:W-:-:S07]  /*1e50*/  UIADD3 UR4, UR20, 0x2, URZ ;  /* 0x0000000214047890 */ /* 0x000fce000fffe03f */
[----:B------:R-:W-:Y:S01]  /*1e60*/  UMOV UR8, UR4 ;  /* 0x0000000400087c82 */ /* 0x000fe20008000000 */
[----:B------:R-:W-:Y:S01]  /*1e70*/  UMOV UR12, UR4 ;  /* 0x00000004000c7c82 */ /* 0x000fe20008000000 */
        /* <DEDUP_REMOVED lines=12> */
[----:B------:R-:W-:Y:S01]  /*1f40*/  UMOV UR17, UR9 ;  /* 0x0000000900117c82 */ /* 0x000fe20008000000 */
[----:B------:R-:W-:Y:S02]  /*1f50*/  WARPGROUP.DEPBAR.LE gsb0, 0x0 ;  /* 0x00008000000079c5 */ /* 0x000fe40000010000 */
[----:B------:R-:W-:-:S06]  /*1f60*/  WARPGROUP.ARRIVE ;  /* 0x00000000000079c5 */ /* 0x000fcc0000000000 */
[----:B------:R-:W-:Y:S01]  /*1f70*/  QGMMA.64x32x32.F32.E4M3.E4M3 R56, gdesc[UR12], R56, gsb0 ;  /* 0x006000000c3879f3 */ /* 0x000fe20008000838 */
[----:B------:R-:W-:Y:S01]  /*1f80*/  UIADD3 UR14, UR46, 0x104, URZ ;  /* 0x000001042e0e7890 */ /* 0x000fe2000fffe03f */
[----:B------:R-:W-:Y:S01]  /*1f90*/  UMOV UR13, UR9 ;  /* 0x00000009000d7c82 */ /* 0x000fe20008000000 */
[----:B------:R-:W-:Y:S01]  /*1fa0*/  UMOV UR15, 0x40000040 ;  /* 0x40000040000f7882 */ /* 0x000fe20000000000 */
[----:B------:R-:W-:Y:S02]  /*1fb0*/  WARPGROUP.DEPBAR.LE gsb0, 0x0 ;  /* 0x00008000000079c5 */ /* 0x000fe40000010000 */
[----:B------:R-:W-:-:S06]  /*1fc0*/  WARPGROUP.ARRIVE ;  /* 0x00000000000079c5 */ /* 0x000fcc0000000000 */
[----:B------:R-:W-:Y:S01]  /*1fd0*/  QGMMA.64x32x32.F32.E4M3.E4M3 R40, gdesc[UR4], R40, gsb0 ;  /* 0x00600000042879f3 */ /* 0x000fe20008000828 */
[----:B------:R-:W-:Y:S01]  /*1fe0*/  UMOV UR6, UR8 ;  /* 0x0000000800067c82 */ /* 0x000fe20008000000 */
[----:B------:R-:W-:Y:S01]  /*1ff0*/  UMOV UR7, 0x40000040 ;  /* 0x4000004000077882 */ /* 0x000fe20000000000 */
[----:B------:R-:W-:-:S07]  /*2000*/  UIADD3 UR8, UR20, 0x4, URZ ;  /* 0x0000000414087890 */ /* 0x000fce000fffe03f */
[----:B------:R-:W-:Y:S01]  /*2010*/  UMOV UR12, UR8 ;  /* 0x00000008000c7c82 */ /* 0x000fe20008000000 */
[----:B------:R-:W-:Y:S01]  /*2020*/  UMOV UR16, UR8 ;  /* 0x0000000800107c82 */ /* 0x000fe20008000000 */
        /* <DEDUP_REMOVED lines=56> */
.L_x_8438:
[----:B01----:R-:W-:Y:S01]  /*23b0*/  LOP3.LUT R0, R105, 0xffffff80, RZ, 0xc0, !PT ;  /* 0xffffff8069007812 */ /* 0x003fe200078ec0ff */
        /* <DEDUP_REMOVED lines=30> */
[----:B------:R-:W-:-:S02]  /*25a0*/  IMAD.IADD R9, R104, 0x1, -R9 ;  /* 0x0000000168097824 */ /* 0x000fc400078e0a09 */
[----:B------:R-:W-:-:S04]  /*25b0*/  IMAD R6, R7, 0x40, R6 ;  /* 0x0000004007067824 */ /* 0x000fc800078e0206 */
[----:B------:R-:W-:Y:S02]  /*25c0*/  IMAD R7, R9, 0x8, R6 ;  /* 0x0000000809077824 */ /* 0x000fe400078e0206 */
[----:B------:R-:W-:Y:S02]  /*25d0*/  IMAD R9, R19, R10, 0xa1 ;  /* 0x000000a113097424 */ /* 0x000fe400078e020a */
[----:B------:R-:W-:Y:S01]  /*25e0*/  @P1 IMAD.HI.U32 R3, R7, UR6, RZ ;  /* 0x0000000607031c27 */ /* 0x000fe2000f8e00ff */
[----:B------:R-:W-:Y:S01]  /*25f0*/  UIADD3 UR6, UR41, 0x22840, URZ ;  /* 0x0002284029067890 */ /* 0x000fe2000fffe03f */
[----:B------:R-:W-:Y:S02]  /*2600*/  PLOP3.LUT P1, PT, PT, PT, UP0, 0x40, 0x0 ;  /* 0x000000000000781c */ /* 0x000fe40003f2e808 */
[----:B------:R-:W-:Y:S01]  /*2610*/  IMAD.MOV.U32 R6, RZ, RZ, R7 ;  /* 0x000000ffff067224 */ /* 0x000fe200078e0007 */
[----:B------:R-:W-:Y:S01]  /*2620*/  @P2 SHF.R.U32.HI R6, RZ, UR7, R3 ;  /* 0x00000007ff062c19 */ /* 0x000fe20008011603 */
[----:B------:R-:W-:Y:S01]  /*2630*/  UPRMT UR6, UR48, 0x654, UR6 ;  /* 0x0000065430067896 */ /* 0x000fe20008000006 */
[----:B------:R-:W-:-:S03]  /*2640*/  LOP3.LUT R3, R2, 0x7ffffffc, RZ, 0xc0, !PT ;  /* 0x7ffffffc02037812 */ /* 0x000fc600078ec0ff */
[----:B------:R-:W0:Y:S02]  /*2650*/  SHFL.IDX PT, R15, R6, RZ, 0x1c1f ;  /* 0x001c1fff060f7589 */ /* 0x000e2400000e0000 */
[----:B------:R-:W-:Y:S02]  /*2660*/  IMAD.IADD R8, R0, 0x1, -R3 ;  /* 0x0000000100087824 */ /* 0x000fe400078e0a03 */
[--C-:B------:R-:W-:Y:S01]  /*2670*/  IMAD R0, R19, -0xa0, R18.reuse ;  /* 0xffffff6013007824 */ /* 0x100fe200078e0212 */
[----:B------:R-:W-:Y:S01]  /*2680*/  SYNCS.ARRIVE.TRANS64.RED.A1T0 RZ, [UR6], RZ ;  /* 0x000000ffffff79a7 */ /* 0x000fe20008100406 */
[----:B------:R-:W-:Y:S02]  /*2690*/  IMAD R11, R8, -0x2, R9 ;  /* 0xfffffffe080b7824 */ /* 0x000fe400078e0209 */
[----:B------:R-:W-:Y:S02]  /*26a0*/  VIADD R3, R0, 0xa0 ;  /* 0x000000a000037836 */ /* 0x000fe40000000000 */
[----:B------:R-:W-:Y:S01]  /*26b0*/  VIADD R9, R9, 0xffffffff ;  /* 0xffffffff09097836 */ /* 0x000fe20000000000 */
[----:B------:R-:W-:Y:S01]  /*26c0*/  IADD3 R0, R11, -UR54, R18 ;  /* 0x800000360b007c10 */ /* 0x000fe2000fffe012 */
[----:B------:R-:W-:-:S02]  /*26d0*/  IMAD R12, R8, -0x2, R3 ;  /* 0xfffffffe080c7824 */ /* 0x000fc400078e0203 */
[----:B------:R-:W-:Y:S02]  /*26e0*/  VIADD R20, R11, 0xffffffff ;  /* 0xffffffff0b147836 */ /* 0x000fe40000000000 */
[C---:B------:R-:W-:Y:S02]  /*26f0*/  VIADD R13, R0.reuse, UR10 ;  /* 0x0000000a000d7c36 */ /* 0x040fe40008000000 */
[----:B------:R-:W-:-:S03]  /*2700*/  VIADD R14, R0, UR50 ;  /* 0x00000032000e7c36 */ /* 0x000fc60008000000 */
[----:B0-----:R-:W-:Y:S01]  /*2710*/  VIADDMNMX R0, R15, R13, R12, PT ;  /* 0x0000000d0f007246 */ /* 0x001fe2000380010c */
[----:B------:R-:W-:Y:S01]  /*2720*/  IMAD.IADD R2, R14, 0x1, R15 ;  /* 0x000000010e027824 */ /* 0x000fe200078e020f */
[----:B------:R-:W-:Y:S06]  /*2730*/  @P1 BRA `(.L_x_8439) ;  /* 0x00000000005c1947 */ /* 0x000fec0003800000 */
[----:B------:R-:W-:Y:S01]  /*2740*/  IADD3 R3, R18, -UR54, R15 ;  /* 0x8000003612037c10 */ /* 0x000fe2000fffe00f */
[----:B------:R-:W-:Y:S03]  /*2750*/  BSSY B0, `(.L_x_8440) ;  /* 0x0000012000007945 */ /* 0x000fe60003800000 */
        /* <DEDUP_REMOVED lines=11> */
.L_x_8441:
[----:B------:R-:W-:Y:S02]  /*2810*/  ULDC UR6, c[0x0][0x9e4] ;  /* 0x0002790000067ab9 */ /* 0x000fe40000000800 */
[----:B------:R-:W-:-:S05]  /*2820*/  IMAD.U32 R11, RZ, RZ, UR6 ;  /* 0x00000006ff0b7e24 */ /* 0x000fca000f8e00ff */
[----:B------:R-:W-:-:S13]  /*2830*/  ISETP.NE.AND P1, PT, R11, 0x1, PT ;  /* 0x000000010b00780c */ /* 0x000fda0003f25270 */
[----:B------:R-:W0:Y:S02]  /*2840*/  @P1 LDC.64 R104, c[0x0][0x9e8] ;  /* 0x00027a00ff681b82 */ /* 0x000e240000000a00 */
[----:B0-----:R-:W-:-:S05]  /*2850*/  @P1 IMAD.HI.U32 R10, R3, R104, RZ ;  /* 0x00000068030a1227 */ /* 0x001fca00078e00ff */
[----:B------:R-:W-:-:S07]  /*2860*/  @P1 SHF.R.U32.HI R3, RZ, R105, R10 ;  /* 0x00000069ff031219 */ /* 0x000fce000001160a */
.L_x_8442:
[----:B------:R-:W-:Y:S05]  /*2870*/  BSYNC B0 ;  /* 0x0000000000007941 */ /* 0x000fea0003800000 */
.L_x_8440:
[----:B------:R-:W-:-:S05]  /*2880*/  IMAD R3, R3, R11, R20 ;  /* 0x0000000b03037224 */ /* 0x000fca00078e0214 */
[----:B------:R-:W-:Y:S02]  /*2890*/  VIADDMNMX R0, R3, R11, R0, PT ;  /* 0x0000000b03007246 */ /* 0x000fe40003800100 */
[----:B------:R-:W-:-:S07]  /*28a0*/  VIMNMX R2, R2, R3, !PT ;  /* 0x0000000302027248 */ /* 0x000fce0007fe0100 */
.L_x_8439:
[C---:B------:R-:W-:Y:S01]  /*28b0*/  ISETP.GE.AND P1, PT, R9.reuse, 0x9, PT ;  /* 0x000000090900780c */ /* 0x040fe20003f26270 */
[----:B------:R-:W0:Y:S01]  /*28c0*/  SHFL.IDX PT, R3, R6, 0x1, 0x1c1f ;  /* 0x003c1f0006037f89 */ /* 0x000e2200000e0000 */
[----:B------:R-:W-:Y:S01]  /*28d0*/  ISETP.GE.AND P2, PT, R9, 0x2, PT ;  /* 0x000000020900780c */ /* 0x000fe20003f46270 */
[----:B------:R-:W-:Y:S01]  /*28e0*/  UISETP.NE.AND UP0, UPT, UR44, URZ, UPT ;  /* 0x0000003f2c00728c */ /* 0x000fe2000bf05270 */
[----:B------:R-:W-:Y:S02]  /*28f0*/  P2R R23, PR, RZ, 0x2 ;  /* 0x00000002ff177803 */ /* 0x000fe40000000000 */
[----:B------:R-:W-:Y:S02]  /*2900*/  ISETP.GT.AND P1, PT, R2, 0x8, !P1 ;  /* 0x000000080200780c */ /* 0x000fe40004f24270 */
[----:B------:R-:W-:Y:S02]  /*2910*/  P2R R21, PR, RZ, 0x4 ;  /* 0x00000004ff157803 */ /* 0x000fe40000000000 */
[----:B------:R-:W-:-:S02]  /*2920*/  ISETP.LT.OR P1, PT, R0, 0x9, P1 ;  /* 0x000000090000780c */ /* 0x000fc40000f21670 */
[----:B------:R-:W-:Y:S02]  /*2930*/  ISETP.GT.AND P2, PT, R2, 0x1, !P2 ;  /* 0x000000010200780c */ /* 0x000fe40005744270 */
[C---:B------:R-:W-:Y:S02]  /*2940*/  ISETP.GE.AND P3, PT, R9.reuse, 0x11, PT ;  /* 0x000000110900780c */ /* 0x040fe40003f66270 */
[----:B------:R-:W-:Y:S02]  /*2950*/  FSEL R92, R92, -INF , !P1 ;  /* 0xff8000005c5c7808 */ /* 0x000fe40004800000 */
[----:B------:R-:W-:Y:S02]  /*2960*/  ISETP.LT.OR P2, PT, R0, 0x2, P2 ;  /* 0x000000020000780c */ /* 0x000fe40001741670 */
[----:B------:R-:W-:Y:S02]  /*2970*/  ISETP.GT.AND P1, PT, R2, 0x10, !P3 ;  /* 0x000000100200780c */ /* 0x000fe40005f24270 */
[----:B------:R-:W-:-:S02]  /*2980*/  ISETP.GE.AND P4, PT, R9, 0xa, PT ;  /* 0x0000000a0900780c */ /* 0x000fc40003f86270 */
[----:B------:R-:W-:Y:S02]  /*2990*/  FSEL R89, R89, -INF , !P2 ;  /* 0xff80000059597808 */ /* 0x000fe40005000000 */
[----:B------:R-:W-:Y:S02]  /*29a0*/  P2R R105, PR, RZ, 0x8 ;  /* 0x00000008ff697803 */ /* 0x000fe40000000000 */
[----:B------:R-:W-:Y:S02]  /*29b0*/  ISETP.LT.OR P1, PT, R0, 0x11, P1 ;  /* 0x000000110000780c */ /* 0x000fe40000f21670 */
[----:B------:R-:W-:Y:S02]  /*29c0*/  ISETP.GT.AND P2, PT, R2, 0x9, !P4 ;  /* 0x000000090200780c */ /* 0x000fe40006744270 */
[----:B------:R-:W-:Y:S02]  /*29d0*/  ISETP.GE.AND P3, PT, R9, 0x12, PT ;  /* 0x000000120900780c */ /* 0x000fe40003f66270 */
[----:B------:R-:W-:-:S02]  /*29e0*/  FSEL R96, R96, -INF , !P1 ;  /* 0xff80000060607808 */ /* 0x000fc40004800000 */
[----:B------:R-:W-:Y:S02]  /*29f0*/  ISETP.LT.OR P2, PT, R0, 0xa, P2 ;  /* 0x0000000a0000780c */ /* 0x000fe40001741670 */
[----:B------:R-:W-:Y:S02]  /*2a00*/  ISETP.GT.AND P1, PT, R2, 0x11, !P3 ;  /* 0x000000110200780c */ /* 0x000fe40005f24270 */
[----:B------:R-:W-:Y:S02]  /*2a10*/  FSEL R93, R93, -INF , !P2 ;  /* 0xff8000005d5d7808 */ /* 0x000fe40005000000 */
        /* <DEDUP_REMOVED lines=13> */
[C---:B------:R-:W-:Y:S02]  /*2af0*/  ISETP.GE.AND P1, PT, R9.reuse, 0x21, PT ;  /* 0x000000210900780c */ /* 0x040fe40003f26270 */
[----:B------:R-:W-:-:S02]  /*2b00*/  ISETP.GE.AND P3, PT, R9, 0x22, PT ;  /* 0x000000220900780c */ /* 0x000fc40003f66270 */
[----:B------:R-:W-:Y:S02]  /*2b10*/  ISETP.GT.AND P2, PT, R2, 0x20, !P1 ;  /* 0x000000200200780c */ /* 0x000fe40004f44270 */
[----:B------:R-:W-:Y:S02]  /*2b20*/  P2R R109, PR, RZ, 0x8 ;  /* 0x00000008ff6d7803 */ /* 0x000fe40000000000 */
        /* <DEDUP_REMOVED lines=174> */
.L_x_8445:
[----:B------:R-:W-:Y:S02]  /*3610*/  ULDC UR6, c[0x0][0x9e4] ;  /* 0x0002790000067ab9 */ /* 0x000fe40000000800 */
[----:B------:R-:W-:-:S05]  /*3620*/  IMAD.U32 R9, RZ, RZ, UR6 ;  /* 0x00000006ff097e24 */ /* 0x000fca000f8e00ff */
[----:B------:R-:W-:-:S13]  /*3630*/  ISETP.NE.AND P6, PT, R9, 0x1, PT ;  /* 0x000000010900780c */ /* 0x000fda0003fc5270 */
[----:B------:R-:W0:Y:S02]  /*3640*/  @P6 LDC.64 R12, c[0x0][0x9e8] ;  /* 0x00027a00ff0c6b82 */ /* 0x000e240000000a00 */
[----:B0-----:R-:W-:-:S05]  /*3650*/  @P6 IMAD.HI.U32 R6, R3, R12, RZ ;  /* 0x0000000c03066227 */ /* 0x001fca00078e00ff */
[----:B------:R-:W-:-:S07]  /*3660*/  @P6 SHF.R.U32.HI R3, RZ, R13, R6 ;  /* 0x0000000dff036219 */ /* 0x000fce0000011606 */
.L_x_8446:
[----:B------:R-:W-:Y:S05]  /*3670*/  BSYNC B0 ;  /* 0x0000000000007941 */ /* 0x000fea0003800000 */
.L_x_8444:
[----:B------:R-:W-:-:S05]  /*3680*/  IMAD R3, R3, R9, R20 ;  /* 0x0000000903037224 */ /* 0x000fca00078e0214 */
[----:B------:R-:W-:Y:S02]  /*3690*/  VIADDMNMX R0, R3, R9, R0, PT ;  /* 0x0000000903007246 */ /* 0x000fe40003800100 */
[----:B------:R-:W-:-:S07]  /*36a0*/  VIMNMX R2, R2, R3, !PT ;  /* 0x0000000302027248 */ /* 0x000fce0007fe0100 */
.L_x_8443:
        /* <DEDUP_REMOVED lines=8> */
[----:B------:R-:W-:-:S02]  /*3730*/  ISETP.NE.AND P1, PT, R109, RZ, PT ;  /* 0x000000ff6d00720c */ /* 0x000fc40003f25270 */
[----:B------:R-:W-:Y:S02]  /*3740*/  FMNMX.FTZ R6, R92, R3, !PT ;  /* 0x000000035c067209 */ /* 0x000fe40007810000 */
[----:B------:R-:W-:Y:S01]  /*3750*/  ISETP.GT.AND P1, PT, R2, 0x21, !P1 ;  /* 0x000000210200780c */ /* 0x000fe20004f24270 */
[----:B------:R-:W-:Y:S01]  /*3760*/  @UP1 ULDC UR6, c[0x0][0x44c] ;  /* 0x0001130000061ab9 */ /* 0x000fe20000000800 */
[----:B------:R-:W-:Y:S01]  /*3770*/  FMNMX.FTZ R3, R93, R6, !PT ;  /* 0x000000065d037209 */ /* 0x000fe20007810000 */
[----:B------:R-:W-:Y:S01]  /*3780*/  UIMAD.WIDE.U32 UR6, UR47, UR6, URZ ;  /* 0x000000062f0672a5 */ /* 0x000fe2000f8e003f */
[----:B------:R-:W-:Y:S01]  /*3790*/  ISETP.LT.OR P1, PT, R0, 0x22, P1 ;  /* 0x000000220000780c */ /* 0x000fe20000f21670 */
[----:B------:R-:W-:Y:S01]  /*37a0*/  @UP1 ULDC UR14, c[0x0][0x450] ;  /* 0x00011400000e1ab9 */ /* 0x000fe20000000800 */
[----:B------:R-:W-:Y:S01]  /*37b0*/  FMNMX.FTZ R6, R96, R3, !PT ;  /* 0x0000000360067209 */ /* 0x000fe20007810000 */
[----:B------:R-:W-:Y:S01]  /*37c0*/  @UP1 USHF.R.U32.HI UR47, URZ, UR14, UR7 ;  /* 0x0000000e3f2f1299 */ /* 0x000fe20008011607 */
        /* <DEDUP_REMOVED lines=85> */
[C---:B------:R-:W-:Y:S02]  /*3d20*/  ISETP.GT.AND P1, PT, R2.reuse, 0x58, !P1 ;  /* 0x000000580200780c */ /* 0x040fe40004f24270 */
[----:B------:R-:W-:Y:S01]  /*3d30*/  ISETP.GT.AND P2, PT, R2, 0x89, !P2 ;  /* 0x000000890200780c */ /* 0x000fe20005744270 */
[----:B------:R-:W0:Y:S01]  /*3d40*/  SHFL.BFLY PT, R3, R6, 0x2, 0x1f ;  /* 0x0c401f0006037f89 */ /* 0x000e2200000e0000 */
[----:B------:R-:W-:Y:S02]  /*3d50*/  ISETP.LT.OR P1, PT, R0, 0x59, P1 ;  /* 0x000000590000780c */ /* 0x000fe40000f21670 */
[----:B------:R-:W-:Y:S02]  /*3d60*/  ISETP.GT.AND P3, PT, R2, 0x90, !P3 ;  /* 0x000000900200780c */ /* 0x000fe40005f64270 */
[----:B------:R-:W-:Y:S02]  /*3d70*/  FSEL R70, R70, -INF , !P1 ;  /* 0xff80000046467808 */ /* 0x000fe40004800000 */
[----:B------:R-:W-:-:S02]  /*3d80*/  ISETP.NE.AND P1, PT, R123, RZ, PT ;  /* 0x000000ff7b00720c */ /* 0x000fc40003f25270 */
[C---:B------:R-:W-:Y:S02]  /*3d90*/  ISETP.GT.AND P4, PT, R2.reuse, 0x91, !P4 ;  /* 0x000000910200780c */ /* 0x040fe40006784270 */
[C---:B------:R-:W-:Y:S02]  /*3da0*/  ISETP.GT.AND P1, PT, R2.reuse, 0x59, !P1 ;  /* 0x000000590200780c */ /* 0x040fe40004f24270 */
[----:B------:R-:W-:Y:S02]  /*3db0*/  ISETP.GT.AND P5, PT, R2, 0x98, !P5 ;  /* 0x000000980200780c */ /* 0x000fe40006fa4270 */
[C---:B------:R-:W-:Y:S02]  /*3dc0*/  ISETP.LT.OR P1, PT, R0.reuse, 0x5a, P1 ;  /* 0x0000005a0000780c */ /* 0x040fe40000f21670 */
[----:B------:R-:W-:Y:S02]  /*3dd0*/  ISETP.LT.OR P2, PT, R0, 0x8a, P2 ;  /* 0x0000008a0000780c */ /* 0x000fe40001741670 */
[----:B------:R-:W-:-:S02]  /*3de0*/  FSEL R71, R71, -INF , !P1 ;  /* 0xff80000047477808 */ /* 0x000fc40004800000 */
[----:B------:R-:W-:Y:S02]  /*3df0*/  ISETP.NE.AND P1, PT, R124, RZ, PT ;  /* 0x000000ff7c00720c */ /* 0x000fe40003f25270 */
[----:B------:R-:W-:Y:S02]  /*3e00*/  ISETP.LT.OR P3, PT, R0, 0x91, P3 ;  /* 0x000000910000780c */ /* 0x000fe40001f61670 */
[----:B------:R-:W-:Y:S02]  /*3e10*/  ISETP.GT.AND P1, PT, R2, 0x60, !P1 ;  /* 0x000000600200780c */ /* 0x000fe40004f24270 */
[----:B------:R-:W-:Y:S02]  /*3e20*/  FSEL R31, R31, -INF , !P2 ;  /* 0xff8000001f1f7808 */ /* 0x000fe40005000000 */
[C---:B------:R-:W-:Y:S02]  /*3e30*/  ISETP.LT.OR P1, PT, R0.reuse, 0x61, P1 ;  /* 0x000000610000780c */ /* 0x040fe40000f21670 */
[----:B------:R-:W-:-:S02]  /*3e40*/  ISETP.LT.OR P4, PT, R0, 0x92, P4 ;  /* 0x000000920000780c */ /* 0x000fc40002781670 */
[----:B------:R-:W-:Y:S02]  /*3e50*/  FSEL R42, R42, -INF , !P1 ;  /* 0xff8000002a2a7808 */ /* 0x000fe40004800000 */
[----:B------:R-:W-:Y:S02]  /*3e60*/  ISETP.NE.AND P1, PT, R125, RZ, PT ;  /* 0x000000ff7d00720c */ /* 0x000fe40003f25270 */
[----:B------:R-:W-:Y:S02]  /*3e70*/  FSEL R34, R34, -INF , !P3 ;  /* 0xff80000022227808 */ /* 0x000fe40005800000 */
[----:B------:R-:W-:Y:S02]  /*3e80*/  ISETP.GT.AND P1, PT, R2, 0x61, !P1 ;  /* 0x000000610200780c */ /* 0x000fe40004f24270 */
[C---:B------:R-:W-:Y:S02]  /*3e90*/  ISETP.LT.OR P5, PT, R0.reuse, 0x99, P5 ;  /* 0x000000990000780c */ /* 0x040fe40002fa1670 */
[----:B------:R-:W-:-:S02]  /*3ea0*/  ISETP.LT.OR P1, PT, R0, 0x62, P1 ;  /* 0x000000620000780c */ /* 0x000fc40000f21670 */
[----:B------:R-:W-:Y:S02]  /*3eb0*/  FSEL R38, R38, -INF , !P5 ;  /* 0xff80000026267808 */ /* 0x000fe40006800000 */
[----:B------:R-:W-:Y:S02]  /*3ec0*/  FSEL R43, R43, -INF , !P1 ;  /* 0xff8000002b2b7808 */ /* 0x000fe40004800000 */
[----:B------:R-:W-:Y:S02]  /*3ed0*/  ISETP.NE.AND P1, PT, R126, RZ, PT ;  /* 0x000000ff7e00720c */ /* 0x000fe40003f25270 */
[----:B------:R-:W-:Y:S02]  /*3ee0*/  R2UR UR11, R22 ;  /* 0x00000000160b72ca */ /* 0x000fe400000e0000 */
[----:B------:R-:W-:-:S04]  /*3ef0*/  ISETP.GT.AND P1, PT, R2, 0x68, !P1 ;  /* 0x000000680200780c */ /* 0x000fc80004f24270 */
[----:B------:R-:W-:-:S04]  /*3f00*/  ISETP.LT.OR P1, PT, R0, 0x69, P1 ;  /* 0x000000690000780c */ /* 0x000fc80000f21670 */
[----:B------:R-:W-:Y:S02]  /*3f10*/  FSEL R46, R46, -INF , !P1 ;  /* 0xff8000002e2e7808 */ /* 0x000fe40004800000 */
[----:B------:R-:W-:Y:S01]  /*3f20*/  ISETP.NE.AND P1, PT, R127, RZ, PT ;  /* 0x000000ff7f00720c */ /* 0x000fe20003f25270 */
[----:B------:R-:W-:-:S03]  /*3f30*/  UIADD3 UR47, UR11, UR47, URZ ;  /* 0x0000002f0b2f7290 */ /* 0x000fc6000fffe03f */
[----:B------:R-:W-:Y:S01]  /*3f40*/  ISETP.GT.AND P1, PT, R2, 0x69, !P1 ;  /* 0x000000690200780c */ /* 0x000fe20004f24270 */
[----:B------:R-:W-:-:S03]  /*3f50*/  UIADD3 UR10, UR47, UR10, URZ ;  /* 0x0000000a2f0a7290 */ /* 0x000fc6000fffe03f */
        /* <DEDUP_REMOVED lines=46> */
[----:B------:R-:W-:Y:S02]  /*4240*/  ISETP.NE.AND P1, PT, R10, RZ, PT ;  /* 0x000000ff0a00720c */ /* 0x000fe40003f25270 */
[----:B0-----:R-:W-:Y:S02]  /*4250*/  FMNMX.FTZ R10, R6, R3, !PT ;  /* 0x00000003060a7209 */ /* 0x001fe40007810000 */
[----:B------:R-:W-:-:S03]  /*4260*/  ISETP.GT.AND P1, PT, R2, RZ, !P1 ;  /* 0x000000ff0200720c */ /* 0x000fc60004f24270 */
[----:B------:R-:W0:Y:S01]  /*4270*/  SHFL.BFLY PT, R9, R10, 0x1, 0x1f ;  /* 0x0c201f000a097f89 */ /* 0x000e2200000e0000 */
[----:B------:R-:W-:-:S04]  /*4280*/  ISETP.LT.OR P1, PT, R0, 0x1, P1 ;  /* 0x000000010000780c */ /* 0x000fc80000f21670 */
[----:B------:R-:W-:Y:S02]  /*4290*/  FSEL R90, R90, -INF , !P1 ;  /* 0xff8000005a5a7808 */ /* 0x000fe40004800000 */
[----:B------:R-:W-:Y:S02]  /*42a0*/  ISETP.GT.AND P1, PT, R2, 0x80, !P6 ;  /* 0x000000800200780c */ /* 0x000fe40007724270 */
[----:B------:R-:W-:Y:S02]  /*42b0*/  FMNMX.FTZ R13, R90, R91, !PT ;  /* 0x0000005b5a0d7209 */ /* 0x000fe40007810000 */
[----:B------:R-:W-:Y:S02]  /*42c0*/  ISETP.LT.OR P1, PT, R0, 0x81, P1 ;  /* 0x000000810000780c */ /* 0x000fe40000f21670 */
[----:B------:R-:W-:Y:S02]  /*42d0*/  ISETP.NE.AND P6, PT, R133, RZ, PT ;  /* 0x000000ff8500720c */ /* 0x000fe40003fc5270 */
[----:B------:R-:W-:-:S02]  /*42e0*/  FSEL R26, R26, -INF , !P1 ;  /* 0xff8000001a1a7808 */ /* 0x000fc40004800000 */
[----:B0-----:R-:W-:-:S04]  /*42f0*/  FMNMX.FTZ R9, R10, R9, !PT ;  /* 0x000000090a097209 */ /* 0x001fc80007810000 */
[C---:B------:R-:W-:Y:S01]  /*4300*/  FSETP.NEU.FTZ.AND P1, PT, R9.reuse, -INF , PT ;  /* 0xff8000000900780b */ /* 0x040fe20003f3d000 */
[----:B------:R-:W-:-:S05]  /*4310*/  FFMA.FTZ R3, R9, R12, -8 ;  /* 0xc100000009037423 */ /* 0x000fca000001000c */
[----:B------:R-:W-:Y:S02]  /*4320*/  FSEL R88, R3, RZ, P1 ;  /* 0x000000ff03587208 */ /* 0x000fe40000800000 */
[----:B------:R-:W-:Y:S02]  /*4330*/  ISETP.GT.AND P1, PT, R2, 0x81, !P6 ;  /* 0x000000810200780c */ /* 0x000fe40007724270 */
[----:B------:R-:W-:Y:S01]  /*4340*/  ISETP.NE.AND P6, PT, R134, RZ, PT ;  /* 0x000000ff8600720c */ /* 0x000fe20003fc5270 */
[--C-:B------:R-:W-:Y:S01]  /*4350*/  FFMA.FTZ R20, R72, UR39, -R88.reuse ;  /* 0x0000002748147c23 */ /* 0x100fe20008010858 */
[----:B------:R-:W-:Y:S01]  /*4360*/  FMNMX.FTZ R72, R94, R13, !PT ;  /* 0x0000000d5e487209 */ /* 0x000fe20007810000 */
[--C-:B------:R-:W-:Y:S01]  /*4370*/  FFMA.FTZ R23, R73, UR39, -R88.reuse ;  /* 0x0000002749177c23 */ /* 0x100fe20008010858 */
[--C-:B------:R-:W-:Y:S01]  /*4380*/  FFMA.FTZ R73, R77, UR39, -R88.reuse ;  /* 0x000000274d497c23 */ /* 0x100fe20008010858 */
[--C-:B------:R-:W-:Y:S01]  /*4390*/  FFMA.FTZ R77, R81, UR39, -R88.reuse ;  /* 0x00000027514d7c23 */ /* 0x100fe20008010858 */
[----:B------:R-:W-:Y:S01]  /*43a0*/  FMNMX.FTZ R13, R95, R72, !PT ;  /* 0x000000485f0d7209 */ /* 0x000fe20007810000 */
[--C-:B------:R-:W-:Y:S01]  /*43b0*/  FFMA.FTZ R81, R85, UR39, -R88.reuse ;  /* 0x0000002755517c23 */ /* 0x100fe20008010858 */
        /* <DEDUP_REMOVED lines=9> */
[----:B------:R-:W-:Y:S01]  /*4450*/  ISETP.NE.AND P1, PT, R15, RZ, PT ;  /* 0x000000ff0f00720c */ /* 0x000fe20003f25270 */
[----:B------:R-:W-:Y:S01]  /*4460*/  MUFU.EX2 R3, R3 ;  /* 0x0000000300037308 */ /* 0x000fe20000000800 */
[----:B------:R-:W-:Y:S01]  /*4470*/  FMNMX.FTZ R76, R102, R13, !PT ;  /* 0x0000000d664c7209 */ /* 0x000fe20007810000 */
[--C-:B------:R-:W-:Y:S01]  /*4480*/  FFMA.FTZ R11, R93, UR39, -R88.reuse ;  /* 0x000000275d0b7c23 */ /* 0x100fe20008010858 */
[----:B------:R-:W-:Y:S01]  /*4490*/  ISETP.GT.AND P1, PT, R2, 0x88, !P1 ;  /* 0x000000880200780c */ /* 0x000fe20004f24270 */
[--C-:B------:R-:W-:Y:S01]  /*44a0*/  FFMA.FTZ R12, R96, UR39, -R88.reuse ;  /* 0x00000027600c7c23 */ /* 0x100fe20008010858 */
[----:B------:R-:W-:Y:S01]  /*44b0*/  FMNMX.FTZ R13, R103, R76, !PT ;  /* 0x0000004c670d7209 */ /* 0x000fe20007810000 */
[--C-:B------:R-:W-:Y:S01]  /*44c0*/  FFMA.FTZ R15, R97, UR39, -R88.reuse ;  /* 0x00000027610f7c23 */ /* 0x100fe20008010858 */
[----:B------:R-:W-:Y:S01]  /*44d0*/  ISETP.GT.AND P6, PT, R2, 0x99, !P6 ;  /* 0x000000990200780c */ /* 0x000fe200077c4270 */
[----:B------:R-:W0:Y:S01]  /*44e0*/  MUFU.EX2 R6, R6 ;  /* 0x0000000600067308 */ /* 0x000e220000000800 */
[----:B------:R-:W-:Y:S01]  /*44f0*/  FMNMX.FTZ R76, R74, R13, !PT ;  /* 0x0000000d4a4c7209 */ /* 0x000fe20007810000 */
[--C-:B------:R-:W-:Y:S01]  /*4500*/  FFMA.FTZ R14, R100, UR39, -R88.reuse ;  /* 0x00000027640e7c23 */ /* 0x100fe20008010858 */
[----:B------:R-:W-:Y:S01]  /*4510*/  ISETP.LT.OR P1, PT, R0, 0x89, P1 ;  /* 0x000000890000780c */ /* 0x000fe20000f21670 */
[--C-:B------:R-:W-:Y:S01]  /*4520*/  FFMA.FTZ R21, R101, UR39, -R88.reuse ;  /* 0x0000002765157c23 */ /* 0x100fe20008010858 */
[----:B------:R-:W-:Y:S01]  /*4530*/  FMNMX.FTZ R13, R75, R76, !PT ;  /* 0x0000004c4b0d7209 */ /* 0x000fe20007810000 */
[--C-:B------:R-:W-:Y:S01]  /*4540*/  FFMA.FTZ R76, R80, UR39, -R88.reuse ;  /* 0x00000027504c7c23 */ /* 0x100fe20008010858 */
[----:B------:R-:W-:Y:S01]  /*4550*/  FSEL R30, R30, -INF , !P1 ;  /* 0xff8000001e1e7808 */ /* 0x000fe20004800000 */
[----:B------:R-:W1:Y:S01]  /*4560*/  MUFU.EX2 R10, R10 ;  /* 0x0000000a000a7308 */ /* 0x000e620000000800 */
[----:B------:R-:W-:Y:S01]  /*4570*/  FMNMX.FTZ R80, R78, R13, !PT ;  /* 0x0000000d4e507209 */ /* 0x000fe20007810000 */
[--C-:B------:R-:W-:Y:S01]  /*4580*/  FFMA.FTZ R56, R56, UR39, -R88.reuse ;  /* 0x0000002738387c23 */ /* 0x100fe20008010858 */
[----:B------:R-:W-:Y:S01]  /*4590*/  ISETP.LT.OR P6, PT, R0, 0x9a, P6 ;  /* 0x0000009a0000780c */ /* 0x000fe200037c1670 */
[--C-:B------:R-:W-:Y:S01]  /*45a0*/  FFMA.FTZ R0, R44, UR39, -R88.reuse ;  /* 0x000000272c007c23 */ /* 0x100fe20008010858 */
[----:B------:R-:W-:Y:S01]  /*45b0*/  FMNMX.FTZ R13, R79, R80, !PT ;  /* 0x000000504f0d7209 */ /* 0x000fe20007810000 */
[--C-:B------:R-:W-:Y:S01]  /*45c0*/  FFMA.FTZ R57, R57, UR39, -R88.reuse ;  /* 0x0000002739397c23 */ /* 0x100fe20008010858 */
[----:B------:R-:W-:Y:S01]  /*45d0*/  FSEL R39, R39, -INF , !P6 ;  /* 0xff80000027277808 */ /* 0x000fe20007000000 */
[----:B------:R-:W2:Y:S01]  /*45e0*/  MUFU.EX2 R11, R11 ;  /* 0x0000000b000b7308 */ /* 0x000ea20000000800 */
        /* <DEDUP_REMOVED lines=14> */
[----:B------:R-:W-:Y:S01]  /*46d0*/  FFMA.FTZ R37, R37, UR39, -R88 ;  /* 0x0000002725257c23 */ /* 0x000fe20008010858 */
        /* <DEDUP_REMOVED lines=8> */
[----:B------:R-:W-:Y:S01]  /*4760*/  FMNMX.FTZ R13, R67, R84, !PT ;  /* 0x00000054430d7209 */ /* 0x000fe20007810000 */
[----:B------:R-:W-:Y:S02]  /*4770*/  FFMA.FTZ R84, R60, UR39, -R88 ;  /* 0x000000273c547c23 */ /* 0x000fe40008010858 */
        /* <DEDUP_REMOVED lines=9> */
[--C-:B------:R-:W-:Y:S01]  /*4810*/  FFMA.FTZ R60, R65, UR39, -R88.reuse ;  /* 0x00000027413c7c23 */ /* 0x100fe20008010858 */
[----:B------:R-:W-:Y:S01]  /*4820*/  FFMA.FTZ R65, R69, UR39, -R88 ;  /* 0x0000002745417c23 */ /* 0x000fe20008010858 */
        /* <DEDUP_REMOVED lines=13> */
[----:B------:R-:W-:Y:S02]  /*4900*/  FMNMX.FTZ R13, R31, R40, !PT ;  /* 0x000000281f0d7209 */ /* 0x000fe40007810000 */
[----:B------:R-:W-:Y:S01]  /*4910*/  FSEL R40, R35, -INF , !P4 ;  /* 0xff80000023287808 */ /* 0x000fe20006000000 */
[--C-:B------:R-:W-:Y:S01]  /*4920*/  FFMA.FTZ R35, R41, UR39, -R88.reuse ;  /* 0x0000002729237c23 */ /* 0x100fe20008010858 */
[----:B------:R-:W-:Y:S01]  /*4930*/  FMNMX.FTZ R13, R34, R13, !PT ;  /* 0x0000000d220d7209 */ /* 0x000fe20007810000 */
[--C-:B------:R-:W-:Y:S01]  /*4940*/  FFMA.FTZ R41, R45, UR39, -R88.reuse ;  /* 0x000000272d297c23 */ /* 0x100fe20008010858 */
[--C-:B------:R-:W-:Y:S01]  /*4950*/  FFMA.FTZ R45, R49, UR39, -R88.reuse ;  /* 0x00000027312d7c23 */ /* 0x100fe20008010858 */
[----:B------:R-:W-:Y:S01]  /*4960*/  FFMA.FTZ R49, R53, UR39, -R88 ;  /* 0x0000002735317c23 */ /* 0x000fe20008010858 */
[----:B------:R-:W-:Y:S01]  /*4970*/  FMNMX.FTZ R13, R40, R13, !PT ;  /* 0x0000000d280d7209 */ /* 0x000fe20007810000 */
[----:B------:R-:W-:Y:S03]  /*4980*/  MUFU.EX2 R81, R81 ;  /* 0x0000005100517308 */ /* 0x000fe60000000800 */
[----:B------:R-:W-:-:S04]  /*4990*/  FMNMX.FTZ R44, R38, R13, !PT ;  /* 0x0000000d262c7209 */ /* 0x000fc80007810000 */
[----:B------:R-:W-:Y:S01]  /*49a0*/  FMNMX.FTZ R13, R39, R44, !PT ;  /* 0x0000002c270d7209 */ /* 0x000fe20007810000 */
[--C-:B------:R-:W-:Y:S01]  /*49b0*/  FFMA.FTZ R44, R48, UR39, -R88.reuse ;  /* 0x00000027302c7c23 */ /* 0x100fe20008010858 */
[----:B------:R-:W-:Y:S01]  /*49c0*/  FFMA.FTZ R48, R52, UR39, -R88 ;  /* 0x0000002734307c23 */ /* 0x000fe20008010858 */
[----:B------:R-:W-:Y:S01]  /*49d0*/  IMAD.U32 R52, RZ, RZ, UR39 ;  /* 0x00000027ff347e24 */ /* 0x000fe2000f8e00ff */
[----:B------:R-:W-:Y:S01]  /*49e0*/  MUFU.EX2 R56, R56 ;  /* 0x0000003800387308 */ /* 0x000fe20000000800 */
[----:B------:R-:W4:Y:S07]  /*49f0*/  SHFL.BFLY PT, R68, R13, 0x2, 0x1f ;  /* 0x0c401f000d447f89 */ /* 0x000f2e00000e0000 */
[----:B------:R-:W-:Y:S08]  /*4a00*/  MUFU.EX2 R57, R57 ;  /* 0x0000003900397308 */ /* 0x000ff00000000800 */
[----:B------:R-:W-:Y:S08]  /*4a10*/  MUFU.EX2 R84, R84 ;  /* 0x0000005400547308 */ /* 0x000ff00000000800 */
[----:B------:R-:W-:Y:S01]  /*4a20*/  MUFU.EX2 R61, R61 ;  /* 0x0000003d003d7308 */ /* 0x000fe20000000800 */
[----:B----4-:R-:W-:-:S05]  /*4a30*/  FMNMX.FTZ R68, R13, R68, !PT ;  /* 0x000000440d447209 */ /* 0x010fca0007810000 */
[----:B------:R-:W4:Y:S02]  /*4a40*/  SHFL.BFLY PT, R13, R68, 0x1, 0x1f ;  /* 0x0c201f00440d7f89 */ /* 0x000f2400000e0000 */
[----:B------:R-:W-:Y:S08]  /*4a50*/  MUFU.EX2 R64, R64 ;  /* 0x0000004000407308 */ /* 0x000ff00000000800 */
[----:B------:R-:W-:Y:S08]  /*4a60*/  MUFU.EX2 R65, R65 ;  /* 0x0000004100417308 */ /* 0x000ff00000000800 */
[----:B------:R-:W-:Y:S01]  /*4a70*/  MUFU.EX2 R85, R85 ;  /* 0x0000005500557308 */ /* 0x000fe20000000800 */
[----:B----4-:R-:W-:-:S07]  /*4a80*/  FMNMX.FTZ R13, R68, R13, !PT ;  /* 0x0000000d440d7209 */ /* 0x010fce0007810000 */
[----:B------:R-:W-:Y:S01]  /*4a90*/  MUFU.EX2 R60, R60 ;  /* 0x0000003c003c7308 */ /* 0x000fe20000000800 */
[C---:B------:R-:W-:Y:S01]  /*4aa0*/  FSETP.NEU.FTZ.AND P1, PT, R13.reuse, -INF , PT ;  /* 0xff8000000d00780b */ /* 0x040fe20003f3d000 */
[----:B------:R-:W-:-:S05]  /*4ab0*/  FFMA.FTZ R52, R13, R52, -8 ;  /* 0xc10000000d347423 */ /* 0x000fca0000010034 */
        /* <DEDUP_REMOVED lines=17> */
[----:B------:R-:W4:Y:S01]  /*4bd0*/  MUFU.EX2 R69, R69 ;  /* 0x0000004500457308 */ /* 0x000f220000000800 */
[--C-:B------:R-:W-:Y:S01]  /*4be0*/  FFMA.FTZ R79, R79, UR39, -R93.reuse ;  /* 0x000000274f4f7c23 */ /* 0x100fe2000801085d */
[--C-:B------:R-:W-:Y:S01]  /*4bf0*/  FFMA.FTZ R86, R86, UR39, -R93.reuse ;  /* 0x0000002756567c23 */ /* 0x100fe2000801085d */
[--C-:B------:R-:W-:Y:S01]  /*4c00*/  FFMA.FTZ R87, R87, UR39, -R93.reuse ;  /* 0x0000002757577c23 */ /* 0x100fe2000801085d */
[--C-:B------:R-:W-:Y:S01]  /*4c10*/  FFMA.FTZ R58, R58, UR39, -R93.reuse ;  /* 0x000000273a3a7c23 */ /* 0x100fe2000801085d */
[--C-:B------:R-:W-:Y:S01]  /*4c20*/  FFMA.FTZ R59, R59, UR39, -R93.reuse ;  /* 0x000000273b3b7c23 */ /* 0x100fe2000801085d */
[--C-:B------:R-:W-:Y:S01]  /*4c30*/  FFMA.FTZ R62, R62, UR39, -R93.reuse ;  /* 0x000000273e3e7c23 */ /* 0x100fe2000801085d */
[--C-:B------:R-:W-:Y:S01]  /*4c40*/  FFMA.FTZ R63, R63, UR39, -R93.reuse ;  /* 0x000000273f3f7c23 */ /* 0x100fe2000801085d */
        /* <DEDUP_REMOVED lines=8> */
[----:B------:R-:W5:Y:S01]  /*4cd0*/  MUFU.EX2 R94, R94 ;  /* 0x0000005e005e7308 */ /* 0x000f620000000800 */
[----:B0-----:R-:W-:Y:S01]  /*4ce0*/  FADD.FTZ R83, R3, R6 ;  /* 0x0000000603537221 */ /* 0x001fe20000010000 */
[--C-:B------:R-:W-:Y:S01]  /*4cf0*/  FFMA.FTZ R47, R47, UR39, -R93.reuse ;  /* 0x000000272f2f7c23 */ /* 0x100fe2000801085d */
[--C-:B------:R-:W-:Y:S01]  /*4d00*/  FFMA.FTZ R50, R50, UR39, -R93.reuse ;  /* 0x0000002732327c23 */ /* 0x100fe2000801085d */
[----:B------:R-:W-:Y:S01]  /*4d10*/  FFMA.FTZ R51, R51, UR39, -R93 ;  /* 0x0000002733337c23 */ /* 0x000fe2000801085d */
[----:B-1----:R-:W-:Y:S01]  /*4d20*/  FADD.FTZ R88, R10, R83 ;  /* 0x000000530a587221 */ /* 0x002fe20000010000 */
[--C-:B------:R-:W-:Y:S01]  /*4d30*/  FFMA.FTZ R54, R54, UR39, -R93.reuse ;  /* 0x0000002736367c23 */ /* 0x100fe2000801085d */
[--C-:B------:R-:W-:Y:S01]  /*4d40*/  FFMA.FTZ R55, R55, UR39, -R93.reuse ;  /* 0x0000002737377c23 */ /* 0x100fe2000801085d */
[----:B------:R-:W0:Y:S01]  /*4d50*/  MUFU.EX2 R95, R95 ;  /* 0x0000005f005f7308 */ /* 0x000e220000000800 */
[----:B--2---:R-:W-:Y:S01]  /*4d60*/  FADD.FTZ R83, R11, R88 ;  /* 0x000000580b537221 */ /* 0x004fe20000010000 */
[--C-:B------:R-:W-:Y:S01]  /*4d70*/  FFMA.FTZ R26, R26, UR39, -R93.reuse ;  /* 0x000000271a1a7c23 */ /* 0x100fe2000801085d */
[--C-:B------:R-:W-:Y:S01]  /*4d80*/  FFMA.FTZ R27, R27, UR39, -R93.reuse ;  /* 0x000000271b1b7c23 */ /* 0x100fe2000801085d */
[----:B------:R-:W-:Y:S01]  /*4d90*/  FFMA.FTZ R30, R30, UR39, -R93 ;  /* 0x000000271e1e7c23 */ /* 0x000fe2000801085d */
[----:B---3--:R-:W-:Y:S01]  /*4da0*/  FADD.FTZ R88, R12, R83 ;  /* 0x000000530c587221 */ /* 0x008fe20000010000 */
[----:B----4-:R-:W-:Y:S01]  /*4db0*/  FADD.FTZ R83, R52, R69 ;  /* 0x0000004534537221 */ /* 0x010fe20000010000 */
[----:B------:R-:W-:Y:S01]  /*4dc0*/  FFMA.FTZ R31, R31, UR39, -R93 ;  /* 0x000000271f1f7c23 */ /* 0x000fe2000801085d */
[----:B------:R-:W1:Y:S01]  /*4dd0*/  MUFU.EX2 R53, R53 ;  /* 0x0000003500357308 */ /* 0x000e620000000800 */
[----:B------:R-:W-:Y:S01]  /*4de0*/  FADD.FTZ R91, R15, R88 ;  /* 0x000000580f5b7221 */ /* 0x000fe20000010000 */
[----:B-----5:R-:W-:Y:S01]  /*4df0*/  FADD.FTZ R88, R94, R83 ;  /* 0x000000535e587221 */ /* 0x020fe20000010000 */
[--C-:B------:R-:W-:Y:S01]  /*4e00*/  FFMA.FTZ R34, R34, UR39, -R93.reuse ;  /* 0x0000002722227c23 */ /* 0x100fe2000801085d */
[----:B------:R-:W-:Y:S01]  /*4e10*/  FFMA.FTZ R40, R40, UR39, -R93 ;  /* 0x0000002728287c23 */ /* 0x000fe2000801085d */
[----:B------:R-:W-:Y:S01]  /*4e20*/  FADD.FTZ R90, R14, R91 ;  /* 0x0000005b0e5a7221 */ /* 0x000fe20000010000 */
[--C-:B------:R-:W-:Y:S01]  /*4e30*/  FFMA.FTZ R38, R38, UR39, -R93.reuse ;  /* 0x0000002726267c23 */ /* 0x100fe2000801085d */
[----:B------:R-:W-:Y:S01]  /*4e40*/  FFMA.FTZ R39, R39, UR39, -R93 ;  /* 0x0000002727277c23 */ /* 0x000fe2000801085d */
[----:B------:R-:W2:Y:S01]  /*4e50*/  MUFU.EX2 R68, R68 ;  /* 0x0000004400447308 */ /* 0x000ea20000000800 */
[----:B0-----:R-:W-:Y:S01]  /*4e60*/  FADD.FTZ R88, R95, R88 ;  /* 0x000000585f587221 */ /* 0x001fe20000010000 */
[----:B------:R-:W-:Y:S01]  /*4e70*/  FADD.FTZ R83, R21, R90 ;  /* 0x0000005a15537221 */ /* 0x000fe20000010000 */
[----:B------:R-:W-:-:S02]  /*4e80*/  F2FP.SATFINITE.E4M3.F32.PACK_AB_MERGE_C R90, R11, R10, RZ ;  /* 0x0000000a0b5a723e */ /* 0x000fc400048070ff */
[----:B------:R-:W-:Y:S01]  /*4e90*/  F2FP.SATFINITE.E4M3.F32.PACK_AB_MERGE_C R21, R21, R14, RZ ;  /* 0x0000000e1515723e */ /* 0x000fe200048070ff */
[----:B------:R-:W-:Y:S01]  /*4ea0*/  FADD.FTZ R22, R20, R83 ;  /* 0x0000005314167221 */ /* 0x000fe20000010000 */
[----:B------:R-:W-:Y:S01]  /*4eb0*/  F2FP.SATFINITE.E4M3.F32.PACK_AB_MERGE_C R184, R6, R3, R90 ;  /* 0x0000000306b8723e */ /* 0x000fe2000480705a */
[----:B------:R-:W0:Y:S01]  /*4ec0*/  MUFU.EX2 R102, R102 ;  /* 0x0000006600667308 */ /* 0x000e220000000800 */
[----:B-1----:R-:W-:Y:S01]  /*4ed0*/  FADD.FTZ R11, R53, R88 ;  /* 0x00000058350b7221 */ /* 0x002fe20000010000 */
[----:B------:R-:W-:Y:S01]  /*4ee0*/  FADD.FTZ R83, R23, R22 ;  /* 0x0000001617537221 */ /* 0x000fe20000010000 */
[----:B------:R-:W-:Y:S02]  /*4ef0*/  F2FP.SATFINITE.E4M3.F32.PACK_AB_MERGE_C R186, R15, R12, R21 ;  /* 0x0000000c0fba723e */ /* 0x000fe40004807015 */
[----:B------:R-:W-:Y:S01]  /*4f00*/  F2FP.SATFINITE.E4M3.F32.PACK_AB_MERGE_C R12, R61, R84, RZ ;  /* 0x000000543d0c723e */ /* 0x000fe200048070ff */
[----:B------:R-:W-:Y:S01]  /*4f10*/  FADD.FTZ R14, R72, R83 ;  /* 0x00000053480e7221 */ /* 0x000fe20000010000 */
[C---:B------:R-:W-:Y:S01]  /*4f20*/  F2FP.SATFINITE.E4M3.F32.PACK_AB_MERGE_C R72, R73.reuse, R72, RZ ;  /* 0x000000484948723e */ /* 0x040fe200048070ff */
[----:B------:R-:W1:Y:S01]  /*4f30*/  MUFU.EX2 R103, R103 ;  /* 0x0000006700677308 */ /* 0x000e620000000800 */
[----:B--2---:R-:W-:Y:S01]  /*4f40*/  FADD.FTZ R11, R68, R11 ;  /* 0x0000000b440b7221 */ /* 0x004fe20000010000 */
[----:B------:R-:W-:Y:S01]  /*4f50*/  FADD.FTZ R73, R73, R14 ;  /* 0x0000000e49497221 */ /* 0x000fe20000010000 */
[----:B------:R-:W-:-:S02]  /*4f60*/  F2FP.SATFINITE.E4M3.F32.PACK_AB_MERGE_C R94, R95, R94, RZ ;  /* 0x0000005e5f5e723e */ /* 0x000fc400048070ff */
[----:B------:R-:W-:Y:S01]  /*4f70*/  F2FP.SATFINITE.E4M3.F32.PACK_AB_MERGE_C R176, R57, R56, R12 ;  /* 0x0000003839b0723e */ /* 0x000fe2000480700c */
[----:B------:R-:W-:Y:S01]  /*4f80*/  VIADD R12, R19, 0xfffffffe ;  /* 0xfffffffe130c7836 */ /* 0x000fe20000000000 */
[----:B------:R-:W-:Y:S01]  /*4f90*/  F2FP.SATFINITE.E4M3.F32.PACK_AB_MERGE_C R180, R23, R20, R72 ;  /* 0x0000001417b4723e */ /* 0x000fe20004807048 */
[----:B------:R-:W2:Y:S01]  /*4fa0*/  MUFU.EX2 R74, R74 ;  /* 0x0000004a004a7308 */ /* 0x000ea20000000800 */
[----:B0-----:R-:W-:Y:S01]  /*4fb0*/  FADD.FTZ R10, R102, R11 ;  /* 0x0000000b660a7221 */ /* 0x001fe20000010000 */
[----:B------:R-:W-:-:S06]  /*4fc0*/  F2FP.SATFINITE.E4M3.F32.PACK_AB_MERGE_C R185, R69, R52, R94 ;  /* 0x0000003445b9723e */ /* 0x000fcc000480705e */
[----:B------:R-:W0:Y:S01]  /*4fd0*/  MUFU.EX2 R89, R89 ;  /* 0x0000005900597308 */ /* 0x000e220000000800 */
[C---:B-1----:R-:W-:Y:S01]  /*4fe0*/  FADD.FTZ R3, R103.reuse, R10 ;  /* 0x0000000a67037221 */ /* 0x042fe20000010000 */
[----:B------:R-:W-:Y:S01]  /*4ff0*/  FADD.FTZ R10, R76, R73 ;  /* 0x000000494c0a7221 */ /* 0x000fe20000010000 */
[----:B------:R-:W-:-:S03]  /*5000*/  F2FP.SATFINITE.E4M3.F32.PACK_AB_MERGE_C R102, R103, R102, RZ ;  /* 0x000000666766723e */ /* 0x000fc600048070ff */
[----:B------:R-:W-:Y:S01]  /*5010*/  FADD.FTZ R11, R77, R10 ;  /* 0x0000000a4d0b7221 */ /* 0x000fe20000010000 */
[----:B------:R-:W-:Y:S01]  /*5020*/  F2FP.SATFINITE.E4M3.F32.PACK_AB_MERGE_C R187, R68, R53, R102 ;  /* 0x0000003544bb723e */ /* 0x000fe20004807066 */
[----:B------:R-:W1:Y:S01]  /*5030*/  MUFU.EX2 R78, R78 ;  /* 0x0000004e004e7308 */ /* 0x000e620000000800 */
[----:B--2---:R-:W-:Y:S01]  /*5040*/  FADD.FTZ R6, R74, R3 ;  /* 0x000000034a067221 */ /* 0x004fe20000010000 */
[----:B------:R-:W-:Y:S01]  /*5050*/  FADD.FTZ R10, R80, R11 ;  /* 0x0000000b500a7221 */ /* 0x000fe20000010000 */
[----:B------:R-:W-:-:S03]  /*5060*/  F2FP.SATFINITE.E4M3.F32.PACK_AB_MERGE_C R80, R81, R80, RZ ;  /* 0x000000505150723e */ /* 0x000fc600048070ff */
[----:B------:R-:W-:Y:S01]  /*5070*/  FADD.FTZ R81, R81, R10 ;  /* 0x0000000a51517221 */ /* 0x000fe20000010000 */
[----:B------:R-:W-:Y:S01]  /*5080*/  F2FP.SATFINITE.E4M3.F32.PACK_AB_MERGE_C R182, R77, R76, R80 ;  /* 0x0000004c4db6723e */ /* 0x000fe20004807050 */
        /* <DEDUP_REMOVED lines=8> */
[----:B------:R-:W-:-:S03]  /*5110*/  F2FP.SATFINITE.E4M3.F32.PACK_AB_MERGE_C R178, R60, R85, R10 ;  /* 0x000000553cb2723e */ /* 0x000fc6000480700a */
[----:B------:R-:W-:Y:S02]  /*5120*/  FADD.FTZ R84, R61, R84 ;  /* 0x000000543d547221 */ /* 0x000fe40000010000 */
        /* <DEDUP_REMOVED lines=8> */
[----:B------:R-:W-:-:S03]  /*51b0*/  FADD.FTZ R64, R64, R85 ;  /* 0x0000005540407221 */ /* 0x000fc60000010000 */
[----:B------:R-:W-:Y:S01]  /*51c0*/  FADD.FTZ R3, R82, R3 ;  /* 0x0000000352037221 */ /* 0x000fe20000010000 */
[----:B------:R-:W-:Y:S02]  /*51d0*/  FADD.FTZ R65, R65, R64 ;  /* 0x0000004041417221 */ /* 0x000fe40000010000 */
        /* <DEDUP_REMOVED lines=20> */
[----:B------:R-:W-:Y:S01]  /*5320*/  MUFU.EX2 R2, R2 ;  /* 0x0000000200027308 */ /* 0x000fe20000000800 */
[----:B0-----:R-:W-:-:S07]  /*5330*/  F2FP.SATFINITE.E4M3.F32.PACK_AB_MERGE_C R10, R41, R0, RZ ;  /* 0x00000000290a723e */ /* 0x001fce00048070ff */
[----:B------:R-:W0:Y:S01]  /*5340*/  MUFU.EX2 R35, R35 ;  /* 0x0000002300237308 */ /* 0x000e220000000800 */
[----:B-1----:R-:W-:-:S07]  /*5350*/  FADD.FTZ R6, R70, R3 ;  /* 0x0000000346067221 */ /* 0x002fce0000010000 */
[----:B------:R-:W1:Y:S08]  /*5360*/  MUFU.EX2 R71, R71 ;  /* 0x0000004700477308 */ /* 0x000e700000000800 */
[----:B------:R-:W2:Y:S01]  /*5370*/  MUFU.EX2 R42, R42 ;  /* 0x0000002a002a7308 */ /* 0x000ea20000000800 */
[----:B0-----:R-:W-:Y:S01]  /*5380*/  F2FP.SATFINITE.E4M3.F32.PACK_AB_MERGE_C R172, R35, R2, R10 ;  /* 0x0000000223ac723e */ /* 0x001fe2000480700a */
[----:B------:R-:W-:-:S04]  /*5390*/  FADD.FTZ R2, R2, R65 ;  /* 0x0000004102027221 */ /* 0x000fc80000010000 */
[----:B------:R-:W-:Y:S02]  /*53a0*/  FADD.FTZ R35, R35, R2 ;  /* 0x0000000223237221 */ /* 0x000fe40000010000 */
[----:B------:R-:W0:Y:S01]  /*53b0*/  MUFU.EX2 R43, R43 ;  /* 0x0000002b002b7308 */ /* 0x000e220000000800 */
[C---:B-1----:R-:W-:Y:S01]  /*53c0*/  FADD.FTZ R3, R71.reuse, R6 ;  /* 0x0000000647037221 */ /* 0x042fe20000010000 */
[----:B------:R-:W-:Y:S01]  /*53d0*/  FADD.FTZ R0, R0, R35 ;  /* 0x0000002300007221 */ /* 0x000fe20000010000 */
[----:B------:R-:W-:-:S03]  /*53e0*/  F2FP.SATFINITE.E4M3.F32.PACK_AB_MERGE_C R70, R71, R70, RZ ;  /* 0x000000464746723e */ /* 0x000fc600048070ff */
[----:B------:R-:W-:Y:S01]  /*53f0*/  FADD.FTZ R41, R41, R0 ;  /* 0x0000000029297221 */ /* 0x000fe20000010000 */
[----:B------:R-:W-:Y:S01]  /*5400*/  F2FP.SATFINITE.E4M3.F32.PACK_AB_MERGE_C R179, R67, R66, R70 ;  /* 0x0000004243b3723e */ /* 0x000fe20004807046 */
[----:B------:R-:W1:Y:S01]  /*5410*/  MUFU.EX2 R46, R46 ;  /* 0x0000002e002e7308 */ /* 0x000e620000000800 */
[----:B--2---:R-:W-:-:S07]  /*5420*/  FADD.FTZ R2, R42, R3 ;  /* 0x000000032a027221 */ /* 0x004fce0000010000 */
[----:B------:R-:W-:Y:S01]  /*5430*/  MUFU.EX2 R48, R48 ;  /* 0x0000003000307308 */ /* 0x000fe20000000800 */
[----:B0-----:R-:W-:-:S07]  /*5440*/  FADD.FTZ R3, R43, R2 ;  /* 0x000000022b037221 */ /* 0x001fce0000010000 */
        /* <DEDUP_REMOVED lines=15> */
[----:B-1----:R-:W-:Y:S01]  /*5540*/  FADD.FTZ R0, R50, R47 ;  /* 0x0000002f32007221 */ /* 0x002fe20000010000 */
        /* <DEDUP_REMOVED lines=38> */
[----:B------:R-:W-:Y:S01]  /*57b0*/  MUFU.EX2 R38, R38 ;  /* 0x0000002600267308 */ /* 0x000fe20000000800 */
[----:B-1----:R-:W-:Y:S01]  /*57c0*/  FADD.FTZ R0, R34, R31 ;  /* 0x0000001f22007221 */ /* 0x002fe20000010000 */
[----:B------:R-:W-:-:S04]  /*57d0*/  FADD.FTZ R6, R36, R33 ;  /* 0x0000002124067221 */ /* 0x000fc80000010000 */
[----:B------:R-:W-:Y:S02]  /*57e0*/  FADD.FTZ R6, R37, R6 ;  /* 0x0000000625067221 */ /* 0x000fe40000010000 */
[----:B------:R-:W0:Y:S01]  /*57f0*/  MUFU.EX2 R39, R39 ;  /* 0x0000002700277308 */ /* 0x000e220000000800 */
[----:B--2---:R-:W-:Y:S01]  /*5800*/  FADD.FTZ R11, R3, R0 ;  /* 0x00000000030b7221 */ /* 0x004fe20000010000 */
[----:B0-----:R-:W-:-:S03]  /*5810*/  F2FP.SATFINITE.E4M3.F32.PACK_AB_MERGE_C R0, R39, R38, RZ ;  /* 0x000000262700723e */ /* 0x001fc600048070ff */
[----:B------:R-:W-:Y:S01]  /*5820*/  FADD.FTZ R38, R38, R11 ;  /* 0x0000000b26267221 */ /* 0x000fe20000010000 */
[----:B------:R-:W-:-:S03]  /*5830*/  F2FP.SATFINITE.E4M3.F32.PACK_AB_MERGE_C R171, R3, R34, R0 ;  /* 0x0000002203ab723e */ /* 0x000fc60004807000 */
[----:B------:R-:W-:Y:S01]  /*5840*/  FADD.FTZ R3, R39, R38 ;  /* 0x0000002627037221 */ /* 0x000fe20000010000 */
        /* <DEDUP_REMOVED lines=12> */
.L_x_8448:
[----:B------:R-:W-:Y:S02]  /*5910*/  ULDC UR14, c[0x0][0x9e4] ;  /* 0x00027900000e7ab9 */ /* 0x000fe40000000800 */
[----:B------:R-:W-:-:S11]  /*5920*/  UISETP.NE.AND UP0, UPT, UR14, 0x1, UPT ;  /* 0x000000010e00788c */ /* 0x000fd6000bf05270 */
[----:B------:R-:W-:Y:S02]  /*5930*/  @UP0 ULDC.64 UR16, c[0x0][0x9e8] ;  /* 0x00027a0000100ab9 */ /* 0x000fe40000000a00 */
[----:B------:R-:W-:-:S04]  /*5940*/  UIMAD.WIDE.U32 UR6, UR11, UR16, URZ ;  /* 0x000000100b0672a5 */ /* 0x000fc8000f8e003f */
[----:B------:R-:W-:-:S12]  /*5950*/  @UP0 USHF.R.U32.HI UR11, URZ, UR17, UR7 ;  /* 0x000000113f0b0299 */ /* 0x000fd80008011607 */
.L_x_8449:
[----:B------:R-:W-:-:S04]  /*5960*/  UIMAD UR11, UR11, UR14, UR14 ;  /* 0x0000000e0b0b72a4 */ /* 0x000fc8000f8e020e */
[----:B------:R-:W-:-:S04]  /*5970*/  UISETP.LT.AND UP0, UPT, UR10, UR11, UPT ;  /* 0x0000000b0a00728c */ /* 0x000fc8000bf01270 */
[----:B------:R-:W-:-:S12]  /*5980*/  USEL UR10, UR10, UR11, UP0 ;  /* 0x0000000b0a0a7287 */ /* 0x000fd80008000000 */
.L_x_8447:
[----:B------:R-:W-:Y:S01]  /*5990*/  UIMAD.WIDE UR6, UR10, 0x66666667, URZ ;  /* 0x666666670a0678a5 */ /* 0x000fe2000f8e023f */
[----:B------:R-:W0:Y:S01]  /*59a0*/  S2UR UR47, SR_CgaCtaId ;  /* 0x00000000002f79c3 */ /* 0x000e220000008800 */
[----:B------:R-:W-:Y:S01]  /*59b0*/  UMOV UR49, URZ ;  /* 0x0000003f00317c82 */ /* 0x000fe20008000000 */
[----:B------:R-:W-:Y:S01]  /*59c0*/  UMOV UR48, URZ ;  /* 0x0000003f00307c82 */ /* 0x000fe20008000000 */
[----:B------:R-:W-:Y:S01]  /*59d0*/  USHF.R.U32.HI UR6, URZ, 0x1f, UR7 ;  /* 0x0000001f3f067899 */ /* 0x000fe20008011607 */
[----:B------:R-:W-:Y:S02]  /*59e0*/  CS2R R24, SRZ ;  /* 0x0000000000187805 */ /* 0x000fe4000001ff00 */
[----:B------:R-:W-:Y:S02]  /*59f0*/  CS2R R26, SRZ ;  /* 0x00000000001a7805 */ /* 0x000fe4000001ff00 */
[----:B------:R-:W-:Y:S01]  /*5a00*/  CS2R R28, SRZ ;  /* 0x00000000001c7805 */ /* 0x000fe2000001ff00 */
[----:B------:R-:W-:Y:S01]  /*5a10*/  ULEA.HI.SX32 UR6, UR7, UR6, 0x1a ;  /* 0x0000000607067291 */ /* 0x000fe2000f8fd23f */
        /* <DEDUP_REMOVED lines=68> */
[----:B------:R-:W-:Y:S01]  /*5e60*/  UMOV UR58, URZ ;  /* 0x0000003f003a7c82 */ /* 0x000fe20008000000 */
[----:B------:R-:W-:Y:S01]  /*5e70*/  ULDC UR51, c[0x0][0x9e4] ;  /* 0x0002790000337ab9 */ /* 0x000fe20000000800 */
[----:B------:R-:W-:Y:S01]  /*5e80*/  ULDC UR54, c[0x0][0x288] ;  /* 0x0000a20000367ab9 */ /* 0x000fe20000000800 */
[----:B------:R-:W-:Y:S01]  /*5e90*/  ULDC UR56, c[0x0][0x2f0] ;  /* 0x0000bc0000387ab9 */ /* 0x000fe20000000800 */
[----:B------:R-:W-:-:S05]  /*5ea0*/  ULDC UR55, c[0x0][0x9e0] ;  /* 0x0002780000377ab9 */ /* 0x000fca0000000800 */
.L_x_8469:
[----:B------:R-:W-:Y:S01]  /*5eb0*/  ISETP.NE.AND P2, PT, RZ, UR42, PT ;  /* 0x0000002aff007c0c */ /* 0x000fe2000bf45270 */
[----:B------:R-:W-:-:S04]  /*5ec0*/  UISETP.NE.AND UP0, UPT, UR58, 0x1, UPT ;  /* 0x000000013a00788c */ /* 0x000fc8000bf05270 */
[----:B------:R-:W-:-:S04]  /*5ed0*/  USEL UR48, URZ, 0x1, UP0 ;  /* 0x000000013f307887 */ /* 0x000fc80008000000 */
[----:B------:R-:W-:-:S04]  /*5ee0*/  ULOP3.LUT UR48, UR59, UR48, URZ, 0x3c, !UPT ;  /* 0x000000303b307292 */ /* 0x000fc8000f8e3c3f */
[----:B------:R-:W-:Y:S08]  /*5ef0*/  @P2 BRA `(.L_x_8451) ;  /* 0x0000000000382947 */ /* 0x000ff00003800000 */
[----:B------:R-:W-:Y:S05]  /*5f00*/  @!P0 BRA `(.L_x_8452) ;  /* 0x0000000000048947 */ /* 0x000fea0003800000 */
[----:B------:R-:W-:Y:S01]  /*5f10*/  BPT.TRAP 0x1 ;  /* 0x000000040000795c */ /* 0x000fe20000300000 */
.L_x_8452:
        /* <DEDUP_REMOVED lines=9> */
.L_x_8453:
[----:B-1----:R-:W-:Y:S05]  /*5fb0*/  @P1 BRA `(.L_x_8451) ;  /* 0x0000000000081947 */ /* 0x002fea0003800000 */
[----:B------:R-:W1:Y:S02]  /*5fc0*/  SYNCS.PHASECHK.TRANS64.TRYWAIT P1, [UR6+0x22830], R9 ;  /* 0x02283009ff0075a7 */ /* 0x000e640008020146 */
[----:B-1----:R-:W-:Y:S05]  /*5fd0*/  @!P1 BRA `(.L_x_8454) ;  /* 0x0000013c00209947 */ /* 0x002fea0003800000 */
.L_x_8451:
        /* <DEDUP_REMOVED lines=35> */
[----:B------:R-:W-:Y:S02]  /*6210*/  UIADD3 UR11, UR60, 0x302, URZ ;  /* 0x000003023c0b7890 */ /* 0x000fe4000fffe03f */
[----:B------:R-:W-:Y:S01]  /*6220*/  UIADD3 UR14, UR60, 0x6, URZ ;  /* 0x000000063c0e7890 */ /* 0x000fe2000fffe03f */
        /* <DEDUP_REMOVED lines=97> */
.L_x_8456:
[----:B------:R-:W-:Y:S01]  /*6840*/  ULEA UR6, UR58, UR41, 0x3 ;  /* 0x000000293a067291 */ /* 0x000fe2000f8e183f */
[----:B------:R-:W-:-:S05]  /*6850*/  IMAD.U32 R9, RZ, RZ, UR59 ;  /* 0x0000003bff097e24 */ /* 0x000fca000f8e00ff */
[----:B------:R-:W-:-:S04]  /*6860*/  SHF.L.U32 R9, R9, 0x1f, RZ ;  /* 0x0000001f09097819 */ /* 0x000fc800000006ff */
[----:B------:R0:W1:Y:S01]  /*6870*/  SYNCS.PHASECHK.TRANS64.TRYWAIT P1, [UR6+0x22850], R9 ;  /* 0x02285009ff0075a7 */ /* 0x0000620008020146 */
[----:B------:R-:W-:Y:S05]  /*6880*/  @!P0 BRA `(.L_x_8457) ;  /* 0x0000000000048947 */ /* 0x000fea0003800000 */
[----:B------:R-:W-:Y:S01]  /*6890*/  BPT.TRAP 0x1 ;  /* 0x000000040000795c */ /* 0x000fe20000300000 */
.L_x_8457:
[----:B-1----:R-:W-:Y:S05]  /*68a0*/  @P1 BRA `(.L_x_8455) ;  /* 0x0000000000081947 */ /* 0x002fea0003800000 */
[----:B------:R-:W1:Y:S02]  /*68b0*/  SYNCS.PHASECHK.TRANS64.TRYWAIT P1, [UR6+0x22850], R9 ;  /* 0x02285009ff0075a7 */ /* 0x000e640008020146 */
[----:B-1----:R-:W-:Y:S05]  /*68c0*/  @!P1 BRA `(.L_x_8458) ;  /* 0x0000013000fc9947 */ /* 0x002fea0003800000 */
.L_x_8455:
        /* <DEDUP_REMOVED lines=34> */
.L_x_8459:
[----:B------:R-:W-:Y:S01]  /*6af0*/  UISETP.NE.AND UP1, UPT, UR45, URZ, UPT ;  /* 0x0000003f2d00728c */ /* 0x000fe2000bf25270 */
[----:B------:R-:W-:Y:S01]  /*6b00*/  IMAD.MOV.U32 R14, RZ, RZ, R7 ;  /* 0x000000ffff0e7224 */ /* 0x000fe200078e0007 */
[----:B------:R-:W-:Y:S01]  /*6b10*/  UISETP.NE.AND UP0, UPT, UR44, URZ, UPT ;  /* 0x0000003f2c00728c */ /* 0x000fe2000bf05270 */
[----:B------:R-:W-:Y:S01]  /*6b20*/  IMAD R23, R12, -0xa0, RZ ;  /* 0xffffff600c177824 */ /* 0x000fe200078e02ff */
[----:B------:R-:W-:Y:S02]  /*6b30*/  ULEA UR6, UR49, UR41, 0x3 ;  /* 0x0000002931067291 */ /* 0x000fe4000f8e183f */
[----:B------:R-:W-:Y:S02]  /*6b40*/  PLOP3.LUT P1, PT, PT, PT, UP1, 0x80, 0x0 ;  /* 0x000000000000781c */ /* 0x000fe40003f2f018 */
[----:B------:R-:W-:Y:S01]  /*6b50*/  PLOP3.LUT P2, PT, PT, PT, UP1, 0x80, 0x0 ;  /* 0x000000000000781c */ /* 0x000fe20003f4f018 */
[----:B------:R-:W-:Y:S02]  /*6b60*/  UIADD3 UR6, UR6, 0x22840, URZ ;  /* 0x0002284006067890 */ /* 0x000fe4000fffe03f */
[----:B------:R-:W-:-:S02]  /*6b70*/  @UP1 ULDC UR7, c[0x0][0x44c] ;  /* 0x0001130000071ab9 */ /* 0x000fc40000000800 */
[----:B------:R-:W-:-:S06]  /*6b80*/  UPRMT UR6, UR47, 0x654, UR6 ;  /* 0x000006542f067896 */ /* 0x000fcc0008000006 */
[----:B0-----:R-:W-:Y:S01]  /*6b90*/  @P1 IMAD.HI.U32 R9, R7, UR7, RZ ;  /* 0x0000000707091c27 */ /* 0x001fe2000f8e00ff */
[----:B------:R-:W-:Y:S01]  /*6ba0*/  @UP1 ULDC UR7, c[0x0][0x450] ;  /* 0x0001140000071ab9 */ /* 0x000fe20000000800 */
[----:B------:R-:W-:Y:S01]  /*6bb0*/  PLOP3.LUT P1, PT, PT, PT, UP0, 0x40, 0x0 ;  /* 0x000000000000781c */ /* 0x000fe20003f2e808 */
[----:B------:R-:W-:Y:S02]  /*6bc0*/  SYNCS.ARRIVE.TRANS64.RED.A1T0 RZ, [UR6], RZ ;  /* 0x000000ffffff79a7 */ /* 0x000fe40008100406 */
[----:B------:R-:W-:Y:S01]  /*6bd0*/  @P2 SHF.R.U32.HI R14, RZ, UR7, R9 ;  /* 0x00000007ff0e2c19 */ /* 0x000fe20008011609 */
[----:B------:R-:W-:-:S04]  /*6be0*/  VIADD R9, R23, 0x1 ;  /* 0x0000000117097836 */ /* 0x000fc80000000000 */
[----:B------:R-:W0:Y:S01]  /*6bf0*/  SHFL.IDX PT, R15, R14, RZ, 0x1c1f ;  /* 0x001c1fff0e0f7589 */ /* 0x000e2200000e0000 */
[----:B------:R-:W-:-:S04]  /*6c00*/  IMAD R9, R8, -0x2, R9 ;  /* 0xfffffffe08097824 */ /* 0x000fc800078e0209 */
[----:B------:R-:W-:Y:S02]  /*6c10*/  IMAD R13, R16, UR56, R9 ;  /* 0x00000038100d7c24 */ /* 0x000fe4000f8e0209 */
[----:B------:R-:W-:Y:S02]  /*6c20*/  VIADD R9, R9, 0xffffffff ;  /* 0xffffffff09097836 */ /* 0x000fe40000000000 */
        /* <DEDUP_REMOVED lines=19> */
.L_x_8462:
[----:B------:R-:W-:-:S05]  /*6d60*/  IMAD.U32 R22, RZ, RZ, UR51 ;  /* 0x00000033ff167e24 */ /* 0x000fca000f8e00ff */
[----:B------:R-:W-:-:S13]  /*6d70*/  ISETP.NE.AND P1, PT, R22, 0x1, PT ;  /* 0x000000011600780c */ /* 0x000fda0003f25270 */
[----:B------:R-:W0:Y:S02]  /*6d80*/  @P1 LDC.64 R170, c[0x0][0x9e8] ;  /* 0x00027a00ffaa1b82 */ /* 0x000e240000000a00 */
[----:B0-----:R-:W-:-:S05]  /*6d90*/  @P1 IMAD.HI.U32 R20, R15, R170, RZ ;  /* 0x000000aa0f141227 */ /* 0x001fca00078e00ff */
[----:B------:R-:W-:-:S07]  /*6da0*/  @P1 SHF.R.U32.HI R15, RZ, R171, R20 ;  /* 0x000000abff0f1219 */ /* 0x000fce0000011614 */
.L_x_8463:
[----:B------:R-:W-:Y:S05]  /*6db0*/  BSYNC B0 ;  /* 0x0000000000007941 */ /* 0x000fea0003800000 */
.L_x_8461:
[----:B------:R-:W-:-:S05]  /*6dc0*/  IMAD R20, R15, R22, R9 ;  /* 0x000000160f147224 */ /* 0x000fca00078e0209 */
[----:B------:R-:W-:Y:S02]  /*6dd0*/  VIADDMNMX R13, R20, R22, R13, PT ;  /* 0x00000016140d7246 */ /* 0x000fe4000380010d */
[----:B------:R-:W-:-:S07]  /*6de0*/  VIMNMX R19, R19, R20, !PT ;  /* 0x0000001413137248 */ /* 0x000fce0007fe0100 */
.L_x_8460:
[C---:B------:R-:W-:Y:S01]  /*6df0*/  ISETP.GE.AND P2, PT, R23.reuse, 0x2, PT ;  /* 0x000000021700780c */ /* 0x040fe20003f46270 */
[----:B------:R-:W-:Y:S01]  /*6e00*/  UISETP.NE.AND UP0, UPT, UR44, URZ, UPT ;  /* 0x0000003f2c00728c */ /* 0x000fe2000bf05270 */
[C---:B------:R-:W-:Y:S02]  /*6e10*/  ISETP.GE.AND P1, PT, R23.reuse, 0x9, PT ;  /* 0x000000091700780c */ /* 0x040fe40003f26270 */
[----:B------:R-:W-:Y:S02]  /*6e20*/  LOP3.LUT R0, R0, 0xefffffff, RZ, 0xc0, !PT ;  /* 0xefffffff00007812 */ /* 0x000fe400078ec0ff */
[C---:B------:R-:W-:Y:S02]  /*6e30*/  ISETP.GE.AND P4, PT, R23.reuse, 0xa, PT ;  /* 0x0000000a1700780c */ /* 0x040fe40003f86270 */
[----:B------:R-:W-:Y:S02]  /*6e40*/  ISETP.GE.AND P3, PT, R23, 0x11, PT ;  /* 0x000000111700780c */ /* 0x000fe40003f66270 */
[----:B------:R-:W-:-:S03]  /*6e50*/  LOP3.LUT R2, R2, 0xfffffffe, RZ, 0xc0, !PT ;  /* 0xfffffffe02027812 */ /* 0x000fc600078ec0ff */
[----:B------:R-:W-:Y:S02]  /*6e60*/  @P2 LOP3.LUT R0, R0, 0x10000000, RZ, 0xfc, !PT ;  /* 0x1000000000002812 */ /* 0x000fe400078efcff */
[----:B------:R-:W-:Y:S02]  /*6e70*/  ISETP.GT.AND P2, PT, R19, 0x1, !P2 ;  /* 0x000000011300780c */ /* 0x000fe40005744270 */
[----:B------:R-:W-:Y:S02]  /*6e80*/  LOP3.LUT R0, R0, 0xdfffffff, RZ, 0xc0, !PT ;  /* 0xdfffffff00007812 */ /* 0x000fe400078ec0ff */
[----:B------:R-:W-:Y:S02]  /*6e90*/  ISETP.LT.OR P2, PT, R13, 0x2, P2 ;  /* 0x000000020d00780c */ /* 0x000fe40001741670 */
[----:B------:R-:W-:Y:S02]  /*6ea0*/  @P1 LOP3.LUT R0, R0, 0x20000000, RZ, 0xfc, !PT ;  /* 0x2000000000001812 */ /* 0x000fe400078efcff */
[----:B------:R-:W-:-:S02]  /*6eb0*/  ISETP.GT.AND P1, PT, R19, 0x8, !P1 ;  /* 0x000000081300780c */ /* 0x000fc40004f24270 */
[----:B------:R-:W-:Y:S02]  /*6ec0*/  LOP3.LUT R0, R0, 0xbfffffff, RZ, 0xc0, !PT ;  /* 0xbfffffff00007812 */ /* 0x000fe400078ec0ff */
[----:B------:R-:W-:Y:S02]  /*6ed0*/  ISETP.LT.OR P1, PT, R13, 0x9, P1 ;  /* 0x000000090d00780c */ /* 0x000fe40000f21670 */
[----:B------:R-:W-:Y:S02]  /*6ee0*/  @P4 LOP3.LUT R0, R0, 0x40000000, RZ, 0xfc, !PT ;  /* 0x4000000000004812 */ /* 0x000fe400078efcff */
[----:B------:R-:W-:Y:S02]  /*6ef0*/  FSEL R153, R153, -INF , !P2 ;  /* 0xff80000099997808 */ /* 0x000fe40005000000 */
[----:B------:R-:W-:Y:S02]  /*6f00*/  LOP3.LUT R0, R0, 0x7fffffff, RZ, 0xc0, !PT ;  /* 0x7fffffff00007812 */ /* 0x000fe400078ec0ff */
[----:B------:R-:W-:-:S02]  /*6f10*/  FSEL R156, R156, -INF , !P1 ;  /* 0xff8000009c9c7808 */ /* 0x000fc40004800000 */
[C---:B------:R-:W-:Y:S02]  /*6f20*/  ISETP.GT.AND P2, PT, R19.reuse, 0x9, !P4 ;  /* 0x000000091300780c */ /* 0x040fe40006744270 */
[----:B------:R-:W-:Y:S02]  /*6f30*/  @P3 LOP3.LUT R0, R0, 0x80000000, RZ, 0xfc, !PT ;  /* 0x8000000000003812 */ /* 0x000fe400078efcff */
[----:B------:R-:W-:Y:S02]  /*6f40*/  ISETP.GT.AND P1, PT, R19, 0x10, !P3 ;  /* 0x000000101300780c */ /* 0x000fe40005f24270 */
[----:B------:R-:W-:Y:S02]  /*6f50*/  ISETP.GE.AND P3, PT, R23, 0x12, PT ;  /* 0x000000121700780c */ /* 0x000fe40003f66270 */
[C---:B------:R-:W-:Y:S02]  /*6f60*/  ISETP.LT.OR P2, PT, R13.reuse, 0xa, P2 ;  /* 0x0000000a0d00780c */ /* 0x040fe40001741670 */
[----:B------:R-:W-:-:S02]  /*6f70*/  ISETP.LT.OR P1, PT, R13, 0x11, P1 ;  /* 0x000000110d00780c */ /* 0x000fc40000f21670 */
[----:B------:R-:W-:Y:S02]  /*6f80*/  FSEL R157, R157, -INF , !P2 ;  /* 0xff8000009d9d7808 */ /* 0x000fe40005000000 */
[----:B------:R-:W-:Y:S02]  /*6f90*/  FSEL R160, R160, -INF , !P1 ;  /* 0xff800000a0a07808 */ /* 0x000fe40004800000 */
[----:B------:R-:W-:Y:S02]  /*6fa0*/  ISETP.GT.AND P1, PT, R19, 0x11, !P3 ;  /* 0x000000111300780c */ /* 0x000fe40005f24270 */
[----:B------:R-:W-:Y:S02]  /*6fb0*/  ISETP.GE.AND P2, PT, R23, 0x19, PT ;  /* 0x000000191700780c */ /* 0x000fe40003f46270 */
[----:B------:R-:W-:Y:S02]  /*6fc0*/  ISETP.LT.OR P1, PT, R13, 0x12, P1 ;  /* 0x000000120d00780c */ /* 0x000fe40000f21670 */
[----:B------:R-:W-:-:S02]  /*6fd0*/  @P3 LOP3.LUT R2, R2, 0x1, RZ, 0xfc, !PT ;  /* 0x0000000102023812 */ /* 0x000fc400078efcff */
[----:B------:R-:W-:Y:S02]  /*6fe0*/  FSEL R161, R161, -INF , !P1 ;  /* 0xff800000a1a17808 */ /* 0x000fe40004800000 */
[----:B------:R-:W-:Y:S02]  /*6ff0*/  LOP3.LUT R2, R2, 0xfffffffb, RZ, 0xc0, !PT ;  /* 0xfffffffb02027812 */ /* 0x000fe400078ec0ff */
[----:B------:R-:W-:Y:S02]  /*7000*/  ISETP.GT.AND P1, PT, R19, 0x18, !P2 ;  /* 0x000000181300780c */ /* 0x000fe40005724270 */
[----:B------:R-:W-:Y:S02]  /*7010*/  ISETP.GE.AND P3, PT, R23, 0x22, PT ;  /* 0x000000221700780c */ /* 0x000fe40003f66270 */
[----:B------:R-:W-:Y:S02]  /*7020*/  @P2 LOP3.LUT R2, R2, 0x4, RZ, 0xfc, !PT ;  /* 0x0000000402022812 */ /* 0x000fe400078efcff */
[----:B------:R-:W-:-:S02]  /*7030*/  ISETP.LT.OR P1, PT, R13, 0x19, P1 ;  /* 0x000000190d00780c */ /* 0x000fc40000f21670 */
[----:B------:R-:W-:Y:S02]  /*7040*/  ISETP.GE.AND P2, PT, R23, 0x1a, PT ;  /* 0x0000001a1700780c */ /* 0x000fe40003f46270 */
[----:B------:R-:W-:Y:S02]  /*7050*/  FSEL R164, R164, -INF , !P1 ;  /* 0xff800000a4a47808 */ /* 0x000fe40004800000 */
[----:B------:R-:W-:Y:S02]  /*7060*/  ISETP.GT.AND P1, PT, R19, 0x19, !P2 ;  /* 0x000000191300780c */ /* 0x000fe40005724270 */
[----:B------:R-:W-:Y:S02]  /*7070*/  LOP3.LUT R2, R2, 0xfffffffd, RZ, 0xc0, !PT ;  /* 0xfffffffd02027812 */ /* 0x000fe400078ec0ff */
[----:B------:R-:W-:Y:S02]  /*7080*/  ISETP.LT.OR P1, PT, R13, 0x1a, P1 ;  /* 0x0000001a0d00780c */ /* 0x000fe40000f21670 */
[----:B------:R-:W-:-:S02]  /*7090*/  LOP3.LUT R0, R0, 0xfffffffd, RZ, 0xc0, !PT ;  /* 0xfffffffd00007812 */ /* 0x000fc400078ec0ff */
[----:B------:R-:W-:Y:S02]  /*70a0*/  FSEL R165, R165, -INF , !P1 ;  /* 0xff800000a5a57808 */ /* 0x000fe40004800000 */
[----:B------:R-:W-:Y:S02]  /*70b0*/  ISETP.GE.AND P1, PT, R23, 0x21, PT ;  /* 0x000000211700780c */ /* 0x000fe40003f26270 */
[----:B------:R-:W-:Y:S02]  /*70c0*/  @P2 LOP3.LUT R2, R2, 0x2, RZ, 0xfc, !PT ;  /* 0x0000000202022812 */ /* 0x000fe400078efcff */
[----:B------:R-:W-:Y:S02]  /*70d0*/  ISETP.GT.AND P2, PT, R19, 0x20, !P1 ;  /* 0x000000201300780c */ /* 0x000fe40004f44270 */
[----:B------:R-:W-:Y:S02]  /*70e0*/  @P3 LOP3.LUT R0, R0, 0x2, RZ, 0xfc, !PT ;  /* 0x0000000200003812 */ /* 0x000fe400078efcff */
[----:B------:R-:W-:-:S02]  /*70f0*/  ISETP.LT.OR P2, PT, R13, 0x21, P2 ;  /* 0x000000210d00780c */ /* 0x000fc40001741670 */
[----:B------:R-:W-:Y:S02]  /*7100*/  LOP3.LUT R0, R0, 0xfffffffb, RZ, 0xc0, !PT ;  /* 0xfffffffb00007812 */ /* 0x000fe400078ec0ff */
[----:B------:R-:W-:Y:S02]  /*7110*/  FSEL R136, R136, -INF , !P2 ;  /* 0xff80000088887808 */ /* 0x000fe40005000000 */
[----:B------:R-:W-:Y:S02]  /*7120*/  ISETP.GT.AND P2, PT, R19, 0x21, !P3 ;  /* 0x000000211300780c */ /* 0x000fe40005f44270 */
[----:B------:R-:W-:Y:S02]  /*7130*/  ISETP.GE.AND P3, PT, R23, 0x29, PT ;  /* 0x000000291700780c */ /* 0x000fe40003f66270 */
[----:B------:R-:W-:-:S04]  /*7140*/  ISETP.LT.OR P2, PT, R13, 0x22, P2 ;  /* 0x000000220d00780c */ /* 0x000fc80001741670 */
[----:B------:R-:W-:Y:S02]  /*7150*/  FSEL R137, R137, -INF , !P2 ;  /* 0xff80000089897808 */ /* 0x000fe40005000000 */
[----:B------:R-:W-:-:S04]  /*7160*/  ISETP.GT.AND P2, PT, R19, 0x28, !P3 ;  /* 0x000000281300780c */ /* 0x000fc80005f44270 */
[----:B------:R-:W-:Y:S02]  /*7170*/  ISETP.LT.OR P2, PT, R13, 0x29, P2 ;  /* 0x000000290d00780c */ /* 0x000fe40001741670 */
[----:B------:R-:W-:Y:S02]  /*7180*/  @P3 LOP3.LUT R0, R0, 0x4, RZ, 0xfc, !PT ;  /* 0x0000000400003812 */ /* 0x000fe400078efcff */
[----:B------:R-:W-:Y:S02]  /*7190*/  ISETP.GE.AND P3, PT, R23, 0x2a, PT ;  /* 0x0000002a1700780c */ /* 0x000fe40003f66270 */
[----:B------:R-:W-:Y:S02]  /*71a0*/  LOP3.LUT R0, R0, 0xfffffff7, RZ, 0xc0, !PT ;  /* 0xfffffff700007812 */ /* 0x000fe400078ec0ff */
[----:B------:R-:W-:Y:S02]  /*71b0*/  FSEL R140, R140, -INF , !P2 ;  /* 0xff8000008c8c7808 */ /* 0x000fe40005000000 */
[----:B------:R-:W-:-:S04]  /*71c0*/  ISETP.GT.AND P2, PT, R19, 0x29, !P3 ;  /* 0x000000291300780c */ /* 0x000fc80005f44270 */
[----:B------:R-:W-:-:S03]  /*71d0*/  ISETP.LT.OR P2, PT, R13, 0x2a, P2 ;  /* 0x0000002a0d00780c */ /* 0x000fc60001741670 */
        /* <DEDUP_REMOVED lines=128> */
[----:B------:R-:W-:Y:S02]  /*79e0*/  FSEL R88, R88, -INF , !P2 ;  /* 0xff80000058587808 */ /* 0x000fe40005000000 */
[----:B------:R-:W-:Y:S02]  /*79f0*/  LOP3.LUT R0, R0, 0xfdffffff, RZ, 0xc0, !PT ;  /* 0xfdffffff00007812 */ /* 0x000fe400078ec0ff */
[----:B------:R-:W-:-:S04]  /*7a00*/  ISETP.GT.AND P2, PT, R19, 0x81, !P3 ;  /* 0x000000811300780c */ /* 0x000fc80005f44270 */
[----:B------:R-:W-:-:S03]  /*7a10*/  ISETP.LT.OR P2, PT, R13, 0x82, P2 ;  /* 0x000000820d00780c */ /* 0x000fc60001741670 */
[----:B------:R-:W-:Y:S02]  /*7a20*/  @P3 LOP3.LUT R0, R0, 0x2000000, RZ, 0xfc, !PT ;  /* 0x0200000000003812 */ /* 0x000fe400078efcff */
[----:B------:R-:W-:Y:S02]  /*7a30*/  ISETP.GE.AND P3, PT, R23, 0x89, PT ;  /* 0x000000891700780c */ /* 0x000fe40003f66270 */
[----:B------:R-:W-:Y:S02]  /*7a40*/  FSEL R89, R89, -INF , !P2 ;  /* 0xff80000059597808 */ /* 0x000fe40005000000 */
[----:B------:R-:W-:Y:S02]  /*7a50*/  ISETP.GT.AND P2, PT, R19, 0x88, !P3 ;  /* 0x000000881300780c */ /* 0x000fe40005f44270 */
[----:B------:R-:W-:Y:S02]  /*7a60*/  LOP3.LUT R0, R0, 0xfeffffff, RZ, 0xc0, !PT ;  /* 0xfeffffff00007812 */ /* 0x000fe400078ec0ff */
[----:B------:R-:W-:-:S04]  /*7a70*/  ISETP.LT.OR P2, PT, R13, 0x89, P2 ;  /* 0x000000890d00780c */ /* 0x000fc80001741670 */
[----:B------:R-:W-:Y:S02]  /*7a80*/  FSEL R92, R92, -INF , !P2 ;  /* 0xff8000005c5c7808 */ /* 0x000fe40005000000 */
[----:B------:R-:W-:Y:S02]  /*7a90*/  ISETP.GE.AND P2, PT, R23, 0x8a, PT ;  /* 0x0000008a1700780c */ /* 0x000fe40003f46270 */
[----:B------:R-:W-:Y:S02]  /*7aa0*/  @P3 LOP3.LUT R0, R0, 0x1000000, RZ, 0xfc, !PT ;  /* 0x0100000000003812 */ /* 0x000fe400078efcff */
[----:B------:R-:W-:Y:S02]  /*7ab0*/  ISETP.GT.AND P3, PT, R19, 0x89, !P2 ;  /* 0x000000891300780c */ /* 0x000fe40005764270 */
[----:B------:R-:W-:Y:S02]  /*7ac0*/  LOP3.LUT R0, R0, 0xfffffffe, RZ, 0xc0, !PT ;  /* 0xfffffffe00007812 */ /* 0x000fe400078ec0ff */
        /* <DEDUP_REMOVED lines=14> */
[----:B------:R-:W-:-:S13]  /*7bb0*/  ISETP.GE.AND P6, PT, R23, 0x1, PT ;  /* 0x000000011700780c */ /* 0x000fda0003fc6270 */
[----:B------:R-:W-:Y:S02]  /*7bc0*/  @P6 LOP3.LUT R0, R0, 0x1, RZ, 0xfc, !PT ;  /* 0x0000000100006812 */ /* 0x000fe400078efcff */
[----:B------:R-:W-:Y:S02]  /*7bd0*/  ISETP.GT.AND P6, PT, R19, RZ, !P6 ;  /* 0x000000ff1300720c */ /* 0x000fe400077c4270 */
[----:B------:R-:W-:Y:S02]  /*7be0*/  LOP3.LUT R0, R0, 0xf7ffffff, RZ, 0xc0, !PT ;  /* 0xf7ffffff00007812 */ /* 0x000fe400078ec0ff */
[----:B------:R-:W-:-:S04]  /*7bf0*/  ISETP.LT.OR P6, PT, R13, 0x1, P6 ;  /* 0x000000010d00780c */ /* 0x000fc800037c1670 */
[----:B------:R-:W-:Y:S02]  /*7c00*/  FSEL R15, R152, -INF , !P6 ;  /* 0xff800000980f7808 */ /* 0x000fe40007000000 */
[----:B------:R-:W-:-:S13]  /*7c10*/  ISETP.GE.AND P6, PT, R23, 0x9a, PT ;  /* 0x0000009a1700780c */ /* 0x000fda0003fc6270 */
[----:B------:R-:W-:Y:S02]  /*7c20*/  @P6 LOP3.LUT R0, R0, 0x8000000, RZ, 0xfc, !PT ;  /* 0x0800000000006812 */ /* 0x000fe400078efcff */
[----:B------:R-:W-:Y:S02]  /*7c30*/  ISETP.GT.AND P6, PT, R19, 0x99, !P6 ;  /* 0x000000991300780c */ /* 0x000fe400077c4270 */
[----:B------:R-:W0:Y:S02]  /*7c40*/  SHFL.IDX PT, R19, R14, 0x1, 0x1c1f ;  /* 0x003c1f000e137f89 */ /* 0x000e2400000e0000 */
[----:B------:R-:W-:-:S04]  /*7c50*/  ISETP.LT.OR P6, PT, R13, 0x9a, P6 ;  /* 0x0000009a0d00780c */ /* 0x000fc800037c1670 */
[----:B------:R-:W-:Y:S02]  /*7c60*/  FSEL R101, R101, -INF , !P6 ;  /* 0xff80000065657808 */ /* 0x000fe40007000000 */
[----:B------:R-:W-:Y:S01]  /*7c70*/  PLOP3.LUT P6, PT, PT, PT, UP0, 0x40, 0x0 ;  /* 0x000000000000781c */ /* 0x000fe20003fce808 */
[--C-:B0-----:R-:W-:Y:S02]  /*7c80*/  IMAD.IADD R13, R21, 0x1, R19.reuse ;  /* 0x00000001150d7824 */ /* 0x101fe400078e0213 */
[----:B------:R-:W-:-:S10]  /*7c90*/  IMAD.IADD R168, R168, 0x1, R19 ;  /* 0x00000001a8a87824 */ /* 0x000fd400078e0213 */
[----:B------:R-:W-:Y:S05]  /*7ca0*/  @P6 BRA `(.L_x_8464) ;  /* 0x0000000000586947 */ /* 0x000fea0003800000 */
        /* <DEDUP_REMOVED lines=13> */
.L_x_8466:
[----:B------:R-:W-:-:S05]  /*7d80*/  IMAD.U32 R22, RZ, RZ, UR51 ;  /* 0x00000033ff167e24 */ /* 0x000fca000f8e00ff */
[----:B------:R-:W-:-:S13]  /*7d90*/  ISETP.NE.AND P6, PT, R22, 0x1, PT ;  /* 0x000000011600780c */ /* 0x000fda0003fc5270 */
[----:B------:R-:W0:Y:S02]  /*7da0*/  @P6 LDC.64 R20, c[0x0][0x9e8] ;  /* 0x00027a00ff146b82 */ /* 0x000e240000000a00 */
[----:B0-----:R-:W-:-:S05]  /*7db0*/  @P6 IMAD.HI.U32 R20, R14, R20, RZ ;  /* 0x000000140e146227 */ /* 0x001fca00078e00ff */
[----:B------:R-:W-:-:S07]  /*7dc0*/  @P6 SHF.R.U32.HI R14, RZ, R21, R20 ;  /* 0x00000015ff0e6219 */ /* 0x000fce0000011614 */
.L_x_8467:
[----:B------:R-:W-:Y:S05]  /*7dd0*/  BSYNC B0 ;  /* 0x0000000000007941 */ /* 0x000fea0003800000 */
.L_x_8465:
[----:B------:R-:W-:-:S05]  /*7de0*/  IMAD R9, R14, R22, R9 ;  /* 0x000000160e097224 */ /* 0x000fca00078e0209 */
[----:B------:R-:W-:Y:S02]  /*7df0*/  VIADDMNMX R13, R9, R22, R13, PT ;  /* 0x00000016090d7246 */ /* 0x000fe4000380010d */
[----:B------:R-:W-:-:S07]  /*7e00*/  VIMNMX R168, R168, R9, !PT ;  /* 0x00000009a8a87248 */ /* 0x000fce0007fe0100 */
.L_x_8464:
[----:B------:R-:W-:Y:S01]  /*7e10*/  ISETP.GT.AND P1, PT, R168, 0x20, !P1 ;  /* 0x00000020a800780c */ /* 0x000fe20004f24270 */
[----:B------:R-:W-:Y:S01]  /*7e20*/  IMAD.U32 R170, RZ, RZ, UR39 ;  /* 0x00000027ffaa7e24 */ /* 0x000fe2000f8e00ff */
[----:B------:R-:W-:Y:S02]  /*7e30*/  LOP3.LUT P6, RZ, R0, 0x20000, RZ, 0xc0, !PT ;  /* 0x0002000000ff7812 */ /* 0x000fe400078cc0ff */
[----:B------:R-:W-:Y:S02]  /*7e40*/  ISETP.LT.OR P1, PT, R13, 0x21, P1 ;  /* 0x000000210d00780c */ /* 0x000fe40000f21670 */
[----:B------:R-:W-:Y:S02]  /*7e50*/  FMNMX.FTZ R14, R15, R10, !PT ;  /* 0x0000000a0f0e7209 */ /* 0x000fe40007810000 */
[----:B------:R-:W-:Y:S02]  /*7e60*/  FSEL R138, R138, -INF , !P1 ;  /* 0xff8000008a8a7808 */ /* 0x000fe40004800000 */
[----:B------:R-:W-:-:S02]  /*7e70*/  LOP3.LUT P1, RZ, R0, 0x2, RZ, 0xc0, !PT ;  /* 0x0000000200ff7812 */ /* 0x000fc4000782c0ff */
[----:B------:R-:W-:Y:S02]  /*7e80*/  FMNMX.FTZ R9, R153, R14, !PT ;  /* 0x0000000e99097209 */ /* 0x000fe40007810000 */
[----:B------:R-:W-:Y:S02]  /*7e90*/  ISETP.GT.AND P1, PT, R168, 0x21, !P1 ;  /* 0x00000021a800780c */ /* 0x000fe40004f24270 */
[----:B------:R-:W-:Y:S02]  /*7ea0*/  FMNMX.FTZ R14, R156, R9, !PT ;  /* 0x000000099c0e7209 */ /* 0x000fe40007810000 */
[----:B------:R-:W-:Y:S02]  /*7eb0*/  ISETP.LT.OR P1, PT, R13, 0x22, P1 ;  /* 0x000000220d00780c */ /* 0x000fe40000f21670 */
[----:B------:R-:W-:Y:S02]  /*7ec0*/  FMNMX.FTZ R9, R157, R14, !PT ;  /* 0x0000000e9d097209 */ /* 0x000fe40007810000 */
[----:B------:R-:W-:-:S02]  /*7ed0*/  FSEL R139, R139, -INF , !P1 ;  /* 0xff8000008b8b7808 */ /* 0x000fc40004800000 */
[----:B------:R-:W-:Y:S02]  /*7ee0*/  LOP3.LUT P1, RZ, R0, 0x4, RZ, 0xc0, !PT ;  /* 0x0000000400ff7812 */ /* 0x000fe4000782c0ff */
[----:B------:R-:W-:Y:S02]  /*7ef0*/  FMNMX.FTZ R14, R160, R9, !PT ;  /* 0x00000009a00e7209 */ /* 0x000fe40007810000 */
[----:B------:R-:W-:Y:S02]  /*7f00*/  ISETP.GT.AND P1, PT, R168, 0x28, !P1 ;  /* 0x00000028a800780c */ /* 0x000fe40004f24270 */
[----:B------:R-:W-:Y:S02]  /*7f10*/  FMNMX.FTZ R9, R161, R14, !PT ;  /* 0x0000000ea1097209 */ /* 0x000fe40007810000 */
[----:B------:R-:W-:Y:S02]  /*7f20*/  ISETP.LT.OR P1, PT, R13, 0x29, P1 ;  /* 0x000000290d00780c */ /* 0x000fe40000f21670 */
[----:B------:R-:W-:-:S02]  /*7f30*/  FMNMX.FTZ R14, R164, R9, !PT ;  /* 0x00000009a40e7209 */ /* 0x000fc40007810000 */
[----:B------:R-:W-:Y:S02]  /*7f40*/  FSEL R142, R142, -INF , !P1 ;  /* 0xff8000008e8e7808 */ /* 0x000fe40004800000 */
[----:B------:R-:W-:Y:S02]  /*7f50*/  LOP3.LUT P1, RZ, R0, 0x8, RZ, 0xc0, !PT ;  /* 0x0000000800ff7812 */ /* 0x000fe4000782c0ff */
[----:B------:R-:W-:Y:S02]  /*7f60*/  FMNMX.FTZ R9, R165, R14, !PT ;  /* 0x0000000ea5097209 */ /* 0x000fe40007810000 */
[----:B------:R-:W-:Y:S02]  /*7f70*/  ISETP.GT.AND P1, PT, R168, 0x29, !P1 ;  /* 0x00000029a800780c */ /* 0x000fe40004f24270 */
[----:B------:R-:W-:Y:S02]  /*7f80*/  FMNMX.FTZ R14, R136, R9, !PT ;  /* 0x00000009880e7209 */ /* 0x000fe40007810000 */
[----:B------:R-:W-:-:S02]  /*7f90*/  ISETP.LT.OR P1, PT, R13, 0x2a, P1 ;  /* 0x0000002a0d00780c */ /* 0x000fc40000f21670 */
[----:B------:R-:W-:Y:S02]  /*7fa0*/  FMNMX.FTZ R9, R137, R14, !PT ;  /* 0x0000000e89097209 */ /* 0x000fe40007810000 */
[----:B------:R-:W-:Y:S02]  /*7fb0*/  FSEL R143, R143, -INF , !P1 ;  /* 0xff8000008f8f7808 */ /* 0x000fe40004800000 */
[----:B------:R-:W-:Y:S02]  /*7fc0*/  LOP3.LUT P1, RZ, R0, 0x10, RZ, 0xc0, !PT ;  /* 0x0000001000ff7812 */ /* 0x000fe4000782c0ff */
[----:B------:R-:W-:Y:S02]  /*7fd0*/  FMNMX.FTZ R14, R140, R9, !PT ;  /* 0x000000098c0e7209 */ /* 0x000fe40007810000 */
[----:B------:R-:W-:Y:S02]  /*7fe0*/  ISETP.GT.AND P1, PT, R168, 0x30, !P1 ;  /* 0x00000030a800780c */ /* 0x000fe40004f24270 */
[----:B------:R-:W-:-:S02]  /*7ff0*/  FMNMX.FTZ R9, R141, R14, !PT ;  /* 0x0000000e8d097209 */ /* 0x000fc40007810000 */
[----:B------:R-:W-:Y:S02]  /*8000*/  ISETP.LT.OR P1, PT, R13, 0x31, P1 ;  /* 0x000000310d00780c */ /* 0x000fe40000f21670 */
[----:B------:R-:W-:Y:S02]  /*8010*/  FMNMX.FTZ R14, R144, R9, !PT ;  /* 0x00000009900e7209 */ /* 0x000fe40007810000 */
[----:B------:R-:W-:Y:S02]  /*8020*/  FSEL R146, R146, -INF , !P1 ;  /* 0xff80000092927808 */ /* 0x000fe40004800000 */
[----:B------:R-:W-:Y:S02]  /*8030*/  LOP3.LUT P1, RZ, R0, 0x800000, RZ, 0xc0, !PT ;  /* 0x0080000000ff7812 */ /* 0x000fe4000782c0ff */
[----:B------:R-:W-:Y:S02]  /*8040*/  FMNMX.FTZ R9, R145, R14, !PT ;  /* 0x0000000e91097209 */ /* 0x000fe40007810000 */
[----:B------:R-:W-:-:S02]  /*8050*/  ISETP.GT.AND P1, PT, R168, 0x31, !P1 ;  /* 0x00000031a800780c */ /* 0x000fc40004f24270 */
[----:B------:R-:W-:Y:S02]  /*8060*/  FMNMX.FTZ R14, R148, R9, !PT ;  /* 0x00000009940e7209 */ /* 0x000fe40007810000 */
[----:B------:R-:W-:Y:S02]  /*8070*/  ISETP.LT.OR P1, PT, R13, 0x32, P1 ;  /* 0x000000320d00780c */ /* 0x000fe40000f21670 */
[----:B------:R-:W-:Y:S02]  /*8080*/  FMNMX.FTZ R9, R149, R14, !PT ;  /* 0x0000000e95097209 */ /* 0x000fe40007810000 */
[----:B------:R-:W-:Y:S02]  /*8090*/  FSEL R147, R147, -INF , !P1 ;  /* 0xff80000093937808 */ /* 0x000fe40004800000 */
[----:B------:R-:W-:Y:S02]  /*80a0*/  LOP3.LUT P1, RZ, R0, 0x400000, RZ, 0xc0, !PT ;  /* 0x0040000000ff7812 */ /* 0x000fe4000782c0ff */
[----:B------:R-:W-:-:S02]  /*80b0*/  FMNMX.FTZ R14, R120, R9, !PT ;  /* 0x00000009780e7209 */ /* 0x000fc40007810000 */
[----:B------:R-:W-:Y:S02]  /*80c0*/  ISETP.GT.AND P1, PT, R168, 0x38, !P1 ;  /* 0x00000038a800780c */ /* 0x000fe40004f24270 */
[----:B------:R-:W-:Y:S02]  /*80d0*/  FMNMX.FTZ R9, R121, R14, !PT ;  /* 0x0000000e79097209 */ /* 0x000fe40007810000 */
        /* <DEDUP_REMOVED lines=28> */
[C---:B------:R-:W-:Y:S02]  /*82a0*/  ISETP.LT.OR P1, PT, R13.reuse, 0x49, P1 ;  /* 0x000000490d00780c */ /* 0x040fe40000f21670 */
[----:B------:R-:W-:Y:S02]  /*82b0*/  FMNMX.FTZ R14, R116, R9, !PT ;  /* 0x00000009740e7209 */ /* 0x000fe40007810000 */
[----:B------:R-:W-:Y:S02]  /*82c0*/  FSEL R126, R126, -INF , !P1 ;  /* 0xff8000007e7e7808 */ /* 0x000fe40004800000 */
[----:B------:R-:W-:Y:S02]  /*82d0*/  ISETP.GT.AND P1, PT, R168, 0x49, !P6 ;  /* 0x00000049a800780c */ /* 0x000fe40007724270 */
[----:B------:R-:W-:Y:S02]  /*82e0*/  LOP3.LUT P6, RZ, R0, 0x40, RZ, 0xc0, !PT ;  /* 0x0000004000ff7812 */ /* 0x000fe400078cc0ff */
        /* <DEDUP_REMOVED lines=19> */
[C---:B------:R-:W-:Y:S02]  /*8420*/  ISETP.GT.AND P1, PT, R168.reuse, 0x58, !P1 ;  /* 0x00000058a800780c */ /* 0x040fe40004f24270 */
[----:B------:R-:W-:Y:S02]  /*8430*/  FMNMX.FTZ R14, R101, R14, !PT ;  /* 0x0000000e650e7209 */ /* 0x000fe40007810000 */
[----:B------:R-:W-:Y:S02]  /*8440*/  ISETP.LT.OR P1, PT, R13, 0x59, P1 ;  /* 0x000000590d00780c */ /* 0x000fe40000f21670 */
[----:B------:R-:W-:Y:S01]  /*8450*/  ISETP.GT.AND P2, PT, R168, 0x89, !P2 ;  /* 0x00000089a800780c */ /* 0x000fe20005744270 */
[----:B------:R-:W0:Y:S01]  /*8460*/  SHFL.BFLY PT, R9, R14, 0x2, 0x1f ;  /* 0x0c401f000e097f89 */ /* 0x000e2200000e0000 */
[----:B------:R-:W-:Y:S02]  /*8470*/  FSEL R134, R134, -INF , !P1 ;  /* 0xff80000086867808 */ /* 0x000fe40004800000 */
[----:B------:R-:W-:-:S02]  /*8480*/  LOP3.LUT P1, RZ, R0, 0x2000, RZ, 0xc0, !PT ;  /* 0x0000200000ff7812 */ /* 0x000fc4000782c0ff */
[C---:B------:R-:W-:Y:S02]  /*8490*/  ISETP.GT.AND P3, PT, R168.reuse, 0x90, !P3 ;  /* 0x00000090a800780c */ /* 0x040fe40005f64270 */
[C---:B------:R-:W-:Y:S02]  /*84a0*/  ISETP.GT.AND P1, PT, R168.reuse, 0x59, !P1 ;  /* 0x00000059a800780c */ /* 0x040fe40004f24270 */
[C---:B------:R-:W-:Y:S02]  /*84b0*/  ISETP.LT.OR P2, PT, R13.reuse, 0x8a, P2 ;  /* 0x0000008a0d00780c */ /* 0x040fe40001741670 */
[----:B------:R-:W-:Y:S02]  /*84c0*/  ISETP.LT.OR P1, PT, R13, 0x5a, P1 ;  /* 0x0000005a0d00780c */ /* 0x000fe40000f21670 */
[----:B------:R-:W-:Y:S02]  /*84d0*/  ISETP.GT.AND P4, PT, R168, 0x91, !P4 ;  /* 0x00000091a800780c */ /* 0x000fe40006784270 */
[----:B------:R-:W-:-:S02]  /*84e0*/  FSEL R135, R135, -INF , !P1 ;  /* 0xff80000087877808 */ /* 0x000fc40004800000 */
[----:B------:R-:W-:Y:S02]  /*84f0*/  LOP3.LUT P1, RZ, R0, 0x1000, RZ, 0xc0, !PT ;  /* 0x0000100000ff7812 */ /* 0x000fe4000782c0ff */
[C---:B------:R-:W-:Y:S02]  /*8500*/  ISETP.LT.OR P3, PT, R13.reuse, 0x91, P3 ;  /* 0x000000910d00780c */ /* 0x040fe40001f61670 */
[C---:B------:R-:W-:Y:S02]  /*8510*/  ISETP.GT.AND P1, PT, R168.reuse, 0x60, !P1 ;  /* 0x00000060a800780c */ /* 0x040fe40004f24270 */
[----:B------:R-:W-:Y:S02]  /*8520*/  ISETP.GT.AND P5, PT, R168, 0x98, !P5 ;  /* 0x00000098a800780c */ /* 0x000fe40006fa4270 */
[----:B------:R-:W-:Y:S02]  /*8530*/  ISETP.LT.OR P1, PT, R13, 0x61, P1 ;  /* 0x000000610d00780c */ /* 0x000fe40000f21670 */
[----:B0-----:R-:W-:-:S02]  /*8540*/  FMNMX.FTZ R19, R14, R9, !PT ;  /* 0x000000090e137209 */ /* 0x001fc40007810000 */
[----:B------:R-:W-:Y:S02]  /*8550*/  FSEL R106, R106, -INF , !P1 ;  /* 0xff8000006a6a7808 */ /* 0x000fe40004800000 */
[----:B------:R-:W-:Y:S01]  /*8560*/  LOP3.LUT P1, RZ, R0, 0x800, RZ, 0xc0, !PT ;  /* 0x0000080000ff7812 */ /* 0x000fe2000782c0ff */
[----:B------:R-:W0:Y:S01]  /*8570*/  SHFL.BFLY PT, R20, R19, 0x1, 0x1f ;  /* 0x0c201f0013147f89 */ /* 0x000e2200000e0000 */
[C---:B------:R-:W-:Y:S02]  /*8580*/  ISETP.LT.OR P4, PT, R13.reuse, 0x92, P4 ;  /* 0x000000920d00780c */ /* 0x040fe40002781670 */
[----:B------:R-:W-:Y:S02]  /*8590*/  ISETP.GT.AND P1, PT, R168, 0x61, !P1 ;  /* 0x00000061a800780c */ /* 0x000fe40004f24270 */
[----:B------:R-:W-:Y:S02]  /*85a0*/  FSEL R98, R98, -INF , !P3 ;  /* 0xff80000062627808 */ /* 0x000fe40005800000 */
[----:B------:R-:W-:-:S02]  /*85b0*/  ISETP.LT.OR P1, PT, R13, 0x62, P1 ;  /* 0x000000620d00780c */ /* 0x000fc40000f21670 */
[----:B------:R-:W-:Y:S02]  /*85c0*/  ISETP.LT.OR P5, PT, R13, 0x99, P5 ;  /* 0x000000990d00780c */ /* 0x000fe40002fa1670 */
[----:B------:R-:W-:Y:S02]  /*85d0*/  FSEL R107, R107, -INF , !P1 ;  /* 0xff8000006b6b7808 */ /* 0x000fe40004800000 */
[----:B------:R-:W-:Y:S02]  /*85e0*/  LOP3.LUT P1, RZ, R0, 0x400, RZ, 0xc0, !PT ;  /* 0x0000040000ff7812 */ /* 0x000fe4000782c0ff */
[----:B------:R-:W-:Y:S02]  /*85f0*/  FSEL R99, R99, -INF , !P4 ;  /* 0xff80000063637808 */ /* 0x000fe40006000000 */
[----:B------:R-:W-:Y:S02]  /*8600*/  ISETP.GT.AND P1, PT, R168, 0x68, !P1 ;  /* 0x00000068a800780c */ /* 0x000fe40004f24270 */
[----:B------:R-:W-:-:S02]  /*8610*/  FSEL R102, R102, -INF , !P5 ;  /* 0xff80000066667808 */ /* 0x000fc40006800000 */
[----:B------:R-:W-:Y:S02]  /*8620*/  ISETP.LT.OR P1, PT, R13, 0x69, P1 ;  /* 0x000000690d00780c */ /* 0x000fe40000f21670 */
[----:B0-----:R-:W-:Y:S02]  /*8630*/  FMNMX.FTZ R9, R19, R20, !PT ;  /* 0x0000001413097209 */ /* 0x001fe40007810000 */
[----:B------:R-:W-:Y:S02]  /*8640*/  FSEL R110, R110, -INF , !P1 ;  /* 0xff8000006e6e7808 */ /* 0x000fe40004800000 */
[----:B------:R-:W-:Y:S01]  /*8650*/  LOP3.LUT P1, RZ, R0, 0x200, RZ, 0xc0, !PT ;  /* 0x0000020000ff7812 */ /* 0x000fe2000782c0ff */
[----:B------:R-:W-:-:S03]  /*8660*/  FFMA.FTZ R170, R9, R170, -8 ;  /* 0xc100000009aa7423 */ /* 0x000fc600000100aa */
[----:B------:R-:W-:-:S04]  /*8670*/  ISETP.GT.AND P1, PT, R168, 0x69, !P1 ;  /* 0x00000069a800780c */ /* 0x000fc80004f24270 */
[----:B------:R-:W-:-:S04]  /*8680*/  ISETP.LT.OR P1, PT, R13, 0x6a, P1 ;  /* 0x0000006a0d00780c */ /* 0x000fc80000f21670 */
[----:B------:R-:W-:Y:S02]  /*8690*/  FSEL R111, R111, -INF , !P1 ;  /* 0xff8000006f6f7808 */ /* 0x000fe40004800000 */
[----:B------:R-:W-:-:S04]  /*86a0*/  LOP3.LUT P1, RZ, R0, 0x100, RZ, 0xc0, !PT ;  /* 0x0000010000ff7812 */ /* 0x000fc8000782c0ff */
[----:B------:R-:W-:-:S04]  /*86b0*/  ISETP.GT.AND P1, PT, R168, 0x70, !P1 ;  /* 0x00000070a800780c */ /* 0x000fc80004f24270 */
[----:B------:R-:W-:-:S04]  /*86c0*/  ISETP.LT.OR P1, PT, R13, 0x71, P1 ;  /* 0x000000710d00780c */ /* 0x000fc80000f21670 */
[----:B------:R-:W-:Y:S02]  /*86d0*/  FSEL R114, R114, -INF , !P1 ;  /* 0xff80000072727808 */ /* 0x000fe40004800000 */
[----:B------:R-:W-:-:S04]  /*86e0*/  LOP3.LUT P1, RZ, R0, 0x80, RZ, 0xc0, !PT ;  /* 0x0000008000ff7812 */ /* 0x000fc8000782c0ff */
[----:B------:R-:W-:-:S04]  /*86f0*/  ISETP.GT.AND P1, PT, R168, 0x71, !P1 ;  /* 0x00000071a800780c */ /* 0x000fc80004f24270 */
[----:B------:R-:W-:-:S04]  /*8700*/  ISETP.LT.OR P1, PT, R13, 0x72, P1 ;  /* 0x000000720d00780c */ /* 0x000fc80000f21670 */
[----:B------:R-:W-:Y:S02]  /*8710*/  FSEL R115, R115, -INF , !P1 ;  /* 0xff80000073737808 */ /* 0x000fe40004800000 */
[----:B------:R-:W-:Y:S02]  /*8720*/  ISETP.GT.AND P1, PT, R168, 0x78, !P6 ;  /* 0x00000078a800780c */ /* 0x000fe40007724270 */
[----:B------:R-:W-:Y:S02]  /*8730*/  LOP3.LUT P6, RZ, R0, 0x1000000, RZ, 0xc0, !PT ;  /* 0x0100000000ff7812 */ /* 0x000fe400078cc0ff */
        /* <DEDUP_REMOVED lines=46> */
[----:B------:R-:W-:Y:S02]  /*8a20*/  ISETP.GT.AND P1, PT, R168, RZ, !P6 ;  /* 0x000000ffa800720c */ /* 0x000fe40007724270 */
[----:B------:R-:W-:Y:S02]  /*8a30*/  LOP3.LUT P6, RZ, R0, 0x8000000, RZ, 0xc0, !PT ;  /* 0x0800000000ff7812 */ /* 0x000fe400078cc0ff */
[----:B------:R-:W-:Y:S02]  /*8a40*/  ISETP.LT.OR P1, PT, R13, 0x1, P1 ;  /* 0x000000010d00780c */ /* 0x000fe40000f21670 */
[----:B------:R-:W-:Y:S02]  /*8a50*/  ISETP.GT.AND P6, PT, R168, 0x99, !P6 ;  /* 0x00000099a800780c */ /* 0x000fe400077c4270 */
[----:B------:R-:W-:-:S02]  /*8a60*/  FSEL R154, R154, -INF , !P1 ;  /* 0xff8000009a9a7808 */ /* 0x000fc40004800000 */
[----:B------:R-:W-:Y:S02]  /*8a70*/  FSETP.NEU.FTZ.AND P1, PT, R9, -INF , PT ;  /* 0xff8000000900780b */ /* 0x000fe40003f3d000 */
[----:B------:R-:W-:Y:S02]  /*8a80*/  ISETP.LT.OR P6, PT, R13, 0x9a, P6 ;  /* 0x0000009a0d00780c */ /* 0x000fe400037c1670 */
[----:B------:R-:W-:Y:S02]  /*8a90*/  FSEL R170, R170, RZ, P1 ;  /* 0x000000ffaaaa7208 */ /* 0x000fe40000800000 */
[----:B------:R-:W-:-:S03]  /*8aa0*/  FSEL R103, R103, -INF , !P6 ;  /* 0xff80000067677808 */ /* 0x000fc60007000000 */
[--C-:B------:R-:W-:Y:S01]  /*8ab0*/  FFMA.FTZ R19, R156, UR39, -R170.reuse ;  /* 0x000000279c137c23 */ /* 0x100fe200080108aa */
[----:B------:R-:W-:Y:S01]  /*8ac0*/  FMNMX.FTZ R156, R154, R11, !PT ;  /* 0x0000000b9a9c7209 */ /* 0x000fe20007810000 */
[--C-:B------:R-:W-:Y:S01]  /*8ad0*/  FFMA.FTZ R14, R153, UR39, -R170.reuse ;  /* 0x00000027990e7c23 */ /* 0x100fe200080108aa */
[----:B------:R-:W-:-:S01]  /*8ae0*/  FFMA.FTZ R20, R157, UR39, -R170 ;  /* 0x000000279d147c23 */ /* 0x000fc200080108aa */
[--C-:B------:R-:W-:Y:S01]  /*8af0*/  FFMA.FTZ R157, R105, UR39, -R170.reuse ;  /* 0x00000027699d7c23 */ /* 0x100fe200080108aa */
[----:B------:R-:W-:Y:S01]  /*8b00*/  FMNMX.FTZ R153, R155, R156, !PT ;  /* 0x0000009c9b997209 */ /* 0x000fe20007810000 */
[--C-:B------:R-:W-:Y:S01]  /*8b10*/  FFMA.FTZ R15, R15, UR39, -R170.reuse ;  /* 0x000000270f0f7c23 */ /* 0x100fe200080108aa */
[----:B------:R-:W-:Y:S01]  /*8b20*/  FSEL R105, R95, -INF , !P2 ;  /* 0xff8000005f697808 */ /* 0x000fe20005000000 */
        /* <DEDUP_REMOVED lines=47> */
[----:B------:R-:W-:Y:S01]  /*8e20*/  FSEL R101, R9, RZ, P1 ;  /* 0x000000ff09657208 */ /* 0x000fe20000800000 */
[----:B------:R-:W-:Y:S01]  /*8e30*/  MUFU.EX2 R15, R15 ;  /* 0x0000000f000f7308 */ /* 0x000fe20000000800 */
[----:B------:R-:W-:-:S03]  /*8e40*/  FMNMX.FTZ R156, R150, R153, !PT ;  /* 0x00000099969c7209 */ /* 0x000fc60007810000 */
[----:B------:R-:W-:Y:S01]  /*8e50*/  FADD.FTZ R10, -R101, R10 ;  /* 0x0000000a650a7221 */ /* 0x000fe20000010100 */
[----:B------:R-:W-:-:S03]  /*8e60*/  FMNMX.FTZ R153, R151, R156, !PT ;  /* 0x0000009c97997209 */ /* 0x000fc60007810000 */
[----:B------:R-:W-:Y:S01]  /*8e70*/  MUFU.EX2 R14, R14 ;  /* 0x0000000e000e7308 */ /* 0x000fe20000000800 */
[----:B------:R-:W-:-:S04]  /*8e80*/  FMNMX.FTZ R156, R122, R153, !PT ;  /* 0x000000997a9c7209 */ /* 0x000fc80007810000 */
[----:B------:R-:W-:-:S03]  /*8e90*/  FMNMX.FTZ R153, R123, R156, !PT ;  /* 0x0000009c7b997209 */ /* 0x000fc60007810000 */
[----:B------:R-:W-:Y:S01]  /*8ea0*/  MUFU.EX2 R19, R19 ;  /* 0x0000001300137308 */ /* 0x000fe20000000800 */
[----:B------:R-:W-:-:S04]  /*8eb0*/  FMNMX.FTZ R156, R126, R153, !PT ;  /* 0x000000997e9c7209 */ /* 0x000fc80007810000 */
[----:B------:R-:W-:-:S03]  /*8ec0*/  FMNMX.FTZ R153, R127, R156, !PT ;  /* 0x0000009c7f997209 */ /* 0x000fc60007810000 */
[----:B------:R0:W-:Y:S01]  /*8ed0*/  MUFU.EX2 R95, R157 ;  /* 0x0000009d005f7308 */ /* 0x0001e20000000800 */
        /* <DEDUP_REMOVED lines=29> */
[----:B------:R-:W-:Y:S02]  /*90b0*/  MUFU.EX2 R144, R144 ;  /* 0x0000009000907308 */ /* 0x000fe40000000800 */
[----:B------:R-:W1:Y:S06]  /*90c0*/  SHFL.BFLY PT, R13, R156, 0x2, 0x1f ;  /* 0x0c401f009c0d7f89 */ /* 0x000e6c00000e0000 */
[----:B------:R-:W-:Y:S08]  /*90d0*/  MUFU.EX2 R145, R145 ;  /* 0x0000009100917308 */ /* 0x000ff00000000800 */
[----:B------:R-:W-:Y:S08]  /*90e0*/  MUFU.EX2 R148, R148 ;  /* 0x0000009400947308 */ /* 0x000ff00000000800 */
[----:B------:R-:W-:Y:S01]  /*90f0*/  MUFU.EX2 R149, R149 ;  /* 0x0000009500957308 */ /* 0x000fe20000000800 */
[----:B-1----:R-:W-:-:S05]  /*9100*/  FMNMX.FTZ R13, R156, R13, !PT ;  /* 0x0000000d9c0d7209 */ /* 0x002fca0007810000 */
[----:B------:R-:W1:Y:S02]  /*9110*/  SHFL.BFLY PT, R156, R13, 0x1, 0x1f ;  /* 0x0c201f000d9c7f89 */ /* 0x000e6400000e0000 */
[----:B------:R-:W-:Y:S08]  /*9120*/  MUFU.EX2 R120, R120 ;  /* 0x0000007800787308 */ /* 0x000ff00000000800 */
[----:B------:R-:W-:Y:S08]  /*9130*/  MUFU.EX2 R121, R121 ;  /* 0x0000007900797308 */ /* 0x000ff00000000800 */
[----:B------:R-:W-:Y:S01]  /*9140*/  MUFU.EX2 R124, R124 ;  /* 0x0000007c007c7308 */ /* 0x000fe20000000800 */
[----:B-1----:R-:W-:Y:S01]  /*9150*/  FMNMX.FTZ R13, R13, R156, !PT ;  /* 0x0000009c0d0d7209 */ /* 0x002fe20007810000 */
[----:B------:R-:W-:-:S06]  /*9160*/  IMAD.U32 R156, RZ, RZ, UR39 ;  /* 0x00000027ff9c7e24 */ /* 0x000fcc000f8e00ff */
[----:B------:R-:W-:Y:S01]  /*9170*/  MUFU.EX2 R125, R125 ;  /* 0x0000007d007d7308 */ /* 0x000fe20000000800 */
[C---:B------:R-:W-:Y:S01]  /*9180*/  FSETP.NEU.FTZ.AND P1, PT, R13.reuse, -INF , PT ;  /* 0xff8000000d00780b */ /* 0x040fe20003f3d000 */
[C---:B------:R-:W-:Y:S01]  /*9190*/  FFMA.FTZ R153, R13.reuse, R156, -8 ;  /* 0xc10000000d997423 */ /* 0x040fe2000001009c */
[----:B------:R-:W-:Y:S02]  /*91a0*/  FMUL.FTZ R156, R10, UR39 ;  /* 0x000000270a9c7c20 */ /* 0x000fe40008410000 */
[----:B------:R-:W-:Y:S02]  /*91b0*/  FSEL R164, R13, RZ, P1 ;  /* 0x000000ff0da47208 */ /* 0x000fe40000800000 */
[----:B------:R-:W-:Y:S01]  /*91c0*/  FSEL R10, R153, RZ, P1 ;  /* 0x000000ff990a7208 */ /* 0x000fe20000800000 */
[----:B------:R-:W-:Y:S02]  /*91d0*/  MUFU.EX2 R128, R128 ;  /* 0x0000008000807308 */ /* 0x000fe40000000800 */
[----:B------:R-:W-:-:S02]  /*91e0*/  FADD.FTZ R164, -R164, R11 ;  /* 0x0000000ba4a47221 */ /* 0x000fc40000010100 */
[--C-:B------:R-:W-:Y:S01]  /*91f0*/  FFMA.FTZ R154, R154, UR39, -R10.reuse ;  /* 0x000000279a9a7c23 */ /* 0x100fe2000801080a */
[----:B------:R-:W-:-:S01]  /*9200*/  FFMA.FTZ R153, R155, UR39, -R10 ;  /* 0x000000279b997c23 */ /* 0x000fc2000801080a */
[----:B------:R-:W-:Y:S01]  /*9210*/  FMUL.FTZ R161, R164, UR39 ;  /* 0x00000027a4a17c20 */ /* 0x000fe20008410000 */
[----:B------:R-:W-:-:S01]  /*9220*/  FFMA.FTZ R155, R158, UR39, -R10 ;  /* 0x000000279e9b7c23 */ /* 0x000fc2000801080a */
[----:B------:R-:W1:Y:S01]  /*9230*/  MUFU.EX2 R156, R156 ;  /* 0x0000009c009c7308 */ /* 0x000e620000000800 */
[----:B------:R-:W-:-:S01]  /*9240*/  FFMA.FTZ R158, R159, UR39, -R10 ;  /* 0x000000279f9e7c23 */ /* 0x000fc2000801080a */
[--C-:B0-----:R-:W-:Y:S01]  /*9250*/  FFMA.FTZ R157, R162, UR39, -R10.reuse ;  /* 0x00000027a29d7c23 */ /* 0x101fe2000801080a */
        /* <DEDUP_REMOVED lines=14> */
[----:B-1----:R-:W-:-:S01]  /*9340*/  FFMA.FTZ R165, R156, R6, R15 ;  /* 0x000000069ca57223 */ /* 0x002fc2000001000f */
[--C-:B------:R-:W-:Y:S01]  /*9350*/  FFMA.FTZ R143, R143, UR39, -R10.reuse ;  /* 0x000000278f8f7c23 */ /* 0x100fe2000801080a */
[----:B------:R-:W-:-:S01]  /*9360*/  FFMA.FTZ R146, R146, UR39, -R10 ;  /* 0x0000002792927c23 */ /* 0x000fc2000801080a */
[----:B------:R-:W-:Y:S01]  /*9370*/  FFMA.FTZ R147, R147, UR39, -R10 ;  /* 0x0000002793937c23 */ /* 0x000fe2000801080a */
[----:B------:R-:W-:-:S01]  /*9380*/  FADD.FTZ R164, R14, R165 ;  /* 0x000000a50ea47221 */ /* 0x000fc20000010000 */
        /* <DEDUP_REMOVED lines=12> */
[----:B------:R-:W-:Y:S01]  /*9450*/  FADD.FTZ R3, R19, R164 ;  /* 0x000000a413037221 */ /* 0x000fe20000010000 */
        /* <DEDUP_REMOVED lines=94> */
[----:B------:R-:W-:Y:S01]  /*9a40*/  MUFU.EX2 R114, R114 ;  /* 0x0000007200727308 */ /* 0x000fe20000000800 */
[----:B0-----:R-:W-:-:S07]  /*9a50*/  FADD.FTZ R135, R111, R164 ;  /* 0x000000a46f877221 */ /* 0x001fce0000010000 */
        /* <DEDUP_REMOVED lines=11> */
[----:B------:R-:W-:Y:S08]  /*9b10*/  MUFU.EX2 R90, R90 ;  /* 0x0000005a005a7308 */ /* 0x000ff00000000800 */
[----:B------:R0:W-:Y:S01]  /*9b20*/  MUFU.EX2 R163, R94 ;  /* 0x0000005e00a37308 */ /* 0x0001e20000000800 */
[----:B-1----:R-:W-:-:S07]  /*9b30*/  FADD.FTZ R6, R88, R3 ;  /* 0x0000000358067221 */ /* 0x002fce0000010000 */
[----:B------:R-:W1:Y:S01]  /*9b40*/  MUFU.EX2 R89, R89 ;  /* 0x0000005900597308 */ /* 0x000e620000000800 */
[----:B0-----:R-:W-:-:S04]  /*9b50*/  FADD.FTZ R94, R114, R135 ;  /* 0x00000087725e7221 */ /* 0x001fc80000010000 */
[----:B------:R-:W-:-:S03]  /*9b60*/  FADD.FTZ R135, R115, R94 ;  /* 0x0000005e73877221 */ /* 0x000fc60000010000 */
[----:B------:R-:W-:Y:S01]  /*9b70*/  MUFU.EX2 R91, R91 ;  /* 0x0000005b005b7308 */ /* 0x000fe20000000800 */
[----:B------:R-:W-:-:S07]  /*9b80*/  FADD.FTZ R94, R118, R135 ;  /* 0x00000087765e7221 */ /* 0x000fce0000010000 */
[----:B------:R-:W0:Y:S01]  /*9b90*/  MUFU.EX2 R92, R92 ;  /* 0x0000005c005c7308 */ /* 0x000e220000000800 */
[----:B-1----:R-:W-:-:S07]  /*9ba0*/  FADD.FTZ R3, R89, R6 ;  /* 0x0000000659037221 */ /* 0x002fce0000010000 */
[----:B------:R-:W1:Y:S08]  /*9bb0*/  MUFU.EX2 R93, R93 ;  /* 0x0000005d005d7308 */ /* 0x000e700000000800 */
[----:B------:R2:W3:Y:S01]  /*9bc0*/  MUFU.EX2 R165, R105 ;  /* 0x0000006900a57308 */ /* 0x0004e20000000800 */
[----:B0-----:R-:W-:-:S07]  /*9bd0*/  FADD.FTZ R6, R92, R3 ;  /* 0x000000035c067221 */ /* 0x001fce0000010000 */
[----:B------:R-:W0:Y:S01]  /*9be0*/  MUFU.EX2 R96, R96 ;  /* 0x0000006000607308 */ /* 0x000e220000000800 */
[----:B--2---:R-:W-:-:S01]  /*9bf0*/  FADD.FTZ R105, R119, R94 ;  /* 0x0000005e77697221 */ /* 0x004fc20000010000 */
[----:B-1----:R-:W-:-:S03]  /*9c00*/  FADD.FTZ R3, R93, R6 ;  /* 0x000000065d037221 */ /* 0x002fc60000010000 */
[----:B------:R-:W-:-:S03]  /*9c10*/  FADD.FTZ R94, R90, R105 ;  /* 0x000000695a5e7221 */ /* 0x000fc60000010000 */
[----:B------:R-:W1:Y:S01]  /*9c20*/  MUFU.EX2 R171, R98 ;  /* 0x0000006200ab7308 */ /* 0x000e620000000800 */
[----:B------:R-:W-:-:S04]  /*9c30*/  FADD.FTZ R94, R91, R94 ;  /* 0x0000005e5b5e7221 */ /* 0x000fc80000010000 */
[----:B------:R-:W-:-:S03]  /*9c40*/  FADD.FTZ R94, R163, R94 ;  /* 0x0000005ea35e7221 */ /* 0x000fc60000010000 */
[----:B------:R-:W2:Y:S01]  /*9c50*/  MUFU.EX2 R97, R97 ;  /* 0x0000006100617308 */ /* 0x000ea20000000800 */
[----:B---3--:R-:W-:-:S01]  /*9c60*/  FADD.FTZ R94, R165, R94 ;  /* 0x0000005ea55e7221 */ /* 0x008fc20000010000 */
[----:B0-----:R-:W-:-:S06]  /*9c70*/  FADD.FTZ R6, R96, R3 ;  /* 0x0000000360067221 */ /* 0x001fcc0000010000 */
        /* <DEDUP_REMOVED lines=14> */
.L_x_8468:
        /* <DEDUP_REMOVED lines=76> */
[----:B------:R-:W-:Y:S01]  /*a220*/  VIADD R12, R12, 0xffffffff ;  /* 0xffffffff0c0c7836 */ /* 0x000fe20000000000 */
        /* <DEDUP_REMOVED lines=38> */
.L_x_8450:
[----:B------:R-:W0:Y:S01]  /*a490*/  LDC R11, c[0x0][0x2f0] ;  /* 0x0000bc00ff0b7b82 */ /* 0x000e220000000800 */
[----:B------:R-:W-:Y:S02]  /*a4a0*/  UIADD3 UR54, -UR54, 0x1, URZ ;  /* 0x0000000136367890 */ /* 0x000fe4000fffe13f */
[----:B------:R-:W-:Y:S02]  /*a4b0*/  UISETP.NE.AND UP1, UPT, UR45, URZ, UPT ;  /* 0x0000003f2d00728c */ /* 0x000fe4000bf25270 */
[----:B------:R-:W-:-:S03]  /*a4c0*/  UISETP.NE.AND UP0, UPT, UR44, URZ, UPT ;  /* 0x0000003f2c00728c */ /* 0x000fc6000bf05270 */
[----:B------:R-:W1:Y:S03]  /*a4d0*/  S2UR UR6, SR_CTAID.X ;  /* 0x00000000000679c3 */ /* 0x000e660000002500 */
[----:B------:R-:W-:-:S03]  /*a4e0*/  PLOP3.LUT P1, PT, PT, PT, UP0, 0x40, 0x0 ;  /* 0x000000000000781c */ /* 0x000fc60003f2e808 */
[----:B------:R-:W-:Y:S01]  /*a4f0*/  @UP1 ULDC UR14, c[0x0][0x450] ;  /* 0x00011400000e1ab9 */ /* 0x000fe20000000800 */
[----:B0-----:R-:W-:-:S05]  /*a500*/  IMAD R11, R16, R11, UR54 ;  /* 0x00000036100b7e24 */ /* 0x001fca000f8e020b */
[----:B------:R-:W-:Y:S01]  /*a510*/  R2UR UR11, R11 ;  /* 0x000000000b0b72ca */ /* 0x000fe200000e0000 */
[----:B-1----:R-:W-:-:S03]  /*a520*/  ULEA UR10, UR6, 0x7f, 0x7 ;  /* 0x0000007f060a7891 */ /* 0x002fc6000f8e383f */
[----:B------:R-:W-:Y:S02]  /*a530*/  @UP1 ULDC UR6, c[0x0][0x44c] ;  /* 0x0001130000061ab9 */ /* 0x000fe40000000800 */
        /* <DEDUP_REMOVED lines=17> */
.L_x_8471:
[----:B------:R-:W-:Y:S02]  /*a650*/  ULDC UR14, c[0x0][0x9e4] ;  /* 0x00027900000e7ab9 */ /* 0x000fe40000000800 */
[----:B------:R-:W-:-:S11]  /*a660*/  UISETP.NE.AND UP0, UPT, UR14, 0x1, UPT ;  /* 0x000000010e00788c */ /* 0x000fd6000bf05270 */
[----:B------:R-:W-:Y:S02]  /*a670*/  @UP0 ULDC.64 UR16, c[0x0][0x9e8] ;  /* 0x00027a0000100ab9 */ /* 0x000fe40000000a00 */
[----:B------:R-:W-:-:S04]  /*a680*/  UIMAD.WIDE.U32 UR6, UR10, UR16, URZ ;  /* 0x000000100a0672a5 */ /* 0x000fc8000f8e003f */
[----:B------:R-:W-:-:S12]  /*a690*/  @UP0 USHF.R.U32.HI UR10, URZ, UR17, UR7 ;  /* 0x000000113f0a0299 */ /* 0x000fd80008011607 */
.L_x_8472:
[----:B------:R-:W-:-:S04]  /*a6a0*/  UIMAD UR10, UR10, UR14, URZ ;  /* 0x0000000e0a0a72a4 */ /* 0x000fc8000f8e023f */
[----:B------:R-:W-:-:S04]  /*a6b0*/  UISETP.LT.AND UP0, UPT, UR11, UR10, UPT ;  /* 0x0000000a0b00728c */ /* 0x000fc8000bf01270 */
[----:B------:R-:W-:-:S12]  /*a6c0*/  USEL UR11, UR11, UR10, !UP0 ;  /* 0x0000000a0b0b7287 */ /* 0x000fd8000c000000 */
.L_x_8470:
[----:B------:R-:W-:-:S04]  /*a6d0*/  UIADD3 UR6, UR11, 0x9f, URZ ;  /* 0x0000009f0b067890 */ /* 0x000fc8000fffe03f */
[----:B------:R-:W-:-:S04]  /*a6e0*/  UIMAD.WIDE UR6, UR6, 0x66666667, URZ ;  /* 0x66666667060678a5 */ /* 0x000fc8000f8e023f */
[----:B------:R-:W-:-:S04]  /*a6f0*/  USHF.R.U32.HI UR6, URZ, 0x1f, UR7 ;  /* 0x0000001f3f067899 */ /* 0x000fc80008011607 */
[----:B------:R-:W-:-:S04]  /*a700*/  ULEA.HI.SX32 UR6, UR7, UR6, 0x1a ;  /* 0x0000000607067291 */ /* 0x000fc8000f8fd23f */
        /* <DEDUP_REMOVED lines=8> */
.L_x_8484:
[----:B------:R-:W-:Y:S01]  /*a790*/  ISETP.NE.AND P2, PT, RZ, UR42, PT ;  /* 0x0000002aff007c0c */ /* 0x000fe2000bf45270 */
[----:B------:R-:W-:-:S04]  /*a7a0*/  UISETP.NE.AND UP0, UPT, UR54, 0x1, UPT ;  /* 0x000000013600788c */ /* 0x000fc8000bf05270 */
[----:B------:R-:W-:-:S04]  /*a7b0*/  USEL UR48, URZ, 0x1, UP0 ;  /* 0x000000013f307887 */ /* 0x000fc80008000000 */
[----:B------:R-:W-:-:S04]  /*a7c0*/  ULOP3.LUT UR48, UR55, UR48, URZ, 0x3c, !UPT ;  /* 0x0000003037307292 */ /* 0x000fc8000f8e3c3f */
[----:B------:R-:W-:Y:S08]  /*a7d0*/  @P2 BRA `(.L_x_8474) ;  /* 0x0000000000382947 */ /* 0x000ff00003800000 */
[----:B------:R-:W-:Y:S05]  /*a7e0*/  @!P0 BRA `(.L_x_8475) ;  /* 0x0000000000048947 */ /* 0x000fea0003800000 */
[----:B------:R-:W-:Y:S01]  /*a7f0*/  BPT.TRAP 0x1 ;  /* 0x000000040000795c */ /* 0x000fe20000300000 */
.L_x_8475:
        /* <DEDUP_REMOVED lines=9> */
.L_x_8476:
[----:B-1----:R-:W-:Y:S05]  /*a890*/  @P1 BRA `(.L_x_8474) ;  /* 0x0000000000081947 */ /* 0x002fea0003800000 */
[----:B------:R-:W1:Y:S02]  /*a8a0*/  SYNCS.PHASECHK.TRANS64.TRYWAIT P1, [UR6+0x22830], R9 ;  /* 0x02283009ff0075a7 */ /* 0x000e640008020146 */
[----:B-1----:R-:W-:Y:S05]  /*a8b0*/  @!P1 BRA `(.L_x_8477) ;  /* 0x000000f400189947 */ /* 0x002fea0003800000 */
.L_x_8474:
        /* <DEDUP_REMOVED lines=134> */
.L_x_8479:
[----:B------:R-:W-:Y:S01]  /*b120*/  ULEA UR6, UR54, UR41, 0x3 ;  /* 0x0000002936067291 */ /* 0x000fe2000f8e183f */
[----:B------:R-:W-:-:S05]  /*b130*/  IMAD.U32 R9, RZ, RZ, UR55 ;  /* 0x00000037ff097e24 */ /* 0x000fca000f8e00ff */
[----:B------:R-:W-:-:S04]  /*b140*/  SHF.L.U32 R9, R9, 0x1f, RZ ;  /* 0x0000001f09097819 */ /* 0x000fc800000006ff */
[----:B------:R0:W1:Y:S01]  /*b150*/  SYNCS.PHASECHK.TRANS64.TRYWAIT P1, [UR6+0x22850], R9 ;  /* 0x02285009ff0075a7 */ /* 0x0000620008020146 */
[----:B------:R-:W-:Y:S05]  /*b160*/  @!P0 BRA `(.L_x_8480) ;  /* 0x0000000000048947 */ /* 0x000fea0003800000 */
[----:B------:R-:W-:Y:S01]  /*b170*/  BPT.TRAP 0x1 ;  /* 0x000000040000795c */ /* 0x000fe20000300000 */
.L_x_8480:
[----:B-1----:R-:W-:Y:S05]  /*b180*/  @P1 BRA `(.L_x_8478) ;  /* 0x0000000000081947 */ /* 0x002fea0003800000 */
[----:B------:R-:W1:Y:S02]  /*b190*/  SYNCS.PHASECHK.TRANS64.TRYWAIT P1, [UR6+0x22850], R9 ;  /* 0x02285009ff0075a7 */ /* 0x000e640008020146 */
[----:B-1----:R-:W-:Y:S05]  /*b1a0*/  @!P1 BRA `(.L_x_8481) ;  /* 0x000000e800f49947 */ /* 0x002fea0003800000 */
.L_x_8478:
        /* <DEDUP_REMOVED lines=34> */
.L_x_8482:
        /* <DEDUP_REMOVED lines=91> */
[----:B-1----:R-:W-:Y:S01]  /*b980*/  FMNMX.FTZ R13, R19, R168, !PT ;  /* 0x000000a8130d7209 */ /* 0x002fe20007810000 */
[----:B------:R-:W-:Y:S02]  /*b990*/  IMAD.U32 R168, RZ, RZ, UR39 ;  /* 0x00000027ffa87e24 */ /* 0x000fe4000f8e00ff */
[----:B------:R-:W-:-:S02]  /*b9a0*/  FADD.FTZ R10, -R9, R10 ;  /* 0x0000000a090a7221 */ /* 0x000fc40000010100 */
[----:B------:R-:W-:Y:S02]  /*b9b0*/  FFMA.FTZ R168, R9, R168, -8 ;  /* 0xc100000009a87423 */ /* 0x000fe400000100a8 */
[----:B------:R-:W-:Y:S01]  /*b9c0*/  FMUL.FTZ R21, R10, UR39 ;  /* 0x000000270a157c20 */ /* 0x000fe20008410000 */
[----:B------:R-:W-:Y:S01]  /*b9d0*/  FADD.FTZ R10, -R13, R11 ;  /* 0x0000000b0d0a7221 */ /* 0x000fe20000010100 */
[----:B------:R-:W-:-:S01]  /*b9e0*/  FFMA.FTZ R19, R156, UR39, -R168 ;  /* 0x000000279c137c23 */ /* 0x000fc200080108a8 */
[----:B------:R-:W-:Y:S02]  /*b9f0*/  IMAD.U32 R156, RZ, RZ, UR39 ;  /* 0x00000027ff9c7e24 */ /* 0x000fe4000f8e00ff */
[----:B------:R-:W-:-:S01]  /*ba00*/  FFMA.FTZ R15, R153, UR39, -R168 ;  /* 0x00000027990f7c23 */ /* 0x000fc200080108a8 */
[--C-:B------:R-:W-:Y:S01]  /*ba10*/  FFMA.FTZ R153, R101, UR39, -R168.reuse ;  /* 0x0000002765997c23 */ /* 0x100fe200080108a8 */
[----:B------:R-:W-:-:S01]  /*ba20*/  FFMA.FTZ R14, R152, UR39, -R168 ;  /* 0x00000027980e7c23 */ /* 0x000fc200080108a8 */
[----:B------:R-:W-:Y:S01]  /*ba30*/  FFMA.FTZ R101, R13, R156, -8 ;  /* 0xc10000000d657423 */ /* 0x000fe2000001009c */
[----:B------:R-:W-:-:S01]  /*ba40*/  FFMA.FTZ R20, R157, UR39, -R168 ;  /* 0x000000279d147c23 */ /* 0x000fc200080108a8 */
[----:B------:R-:W-:Y:S01]  /*ba50*/  FMUL.FTZ R10, R10, UR39 ;  /* 0x000000270a0a7c20 */ /* 0x000fe20008410000 */
[----:B------:R0:W-:Y:S01]  /*ba60*/  MUFU.EX2 R11, R21 ;  /* 0x00000015000b7308 */ /* 0x0001e20000000800 */
[----:B------:R-:W-:-:S01]  /*ba70*/  FFMA.FTZ R157, R154, UR39, -R101 ;  /* 0x000000279a9d7c23 */ /* 0x000fc20008010865 */
[--C-:B------:R-:W-:Y:S01]  /*ba80*/  FFMA.FTZ R154, R155, UR39, -R101.reuse ;  /* 0x000000279b9a7c23 */ /* 0x100fe20008010865 */
        /* <DEDUP_REMOVED lines=91> */
[----:B------:R-:W-:-:S02]  /*c040*/  FFMA.FTZ R101, R103, UR39, -R101 ;  /* 0x0000002767657c23 */ /* 0x000fc40008010865 */
        /* <DEDUP_REMOVED lines=144> */
.L_x_8483:
        /* <DEDUP_REMOVED lines=113> */
[----:B------:R-:W-:Y:S01]  /*d060*/  F2FP.SATFINITE.E4M3.F32.PACK_AB_MERGE_C R171, R99, R98, R93 ;  /* 0x0000006263ab723e */ /* 0x000fe2000480705d */
[----:B------:R-:W-:Y:S06]  /*d070*/  @P1 BRA `(.L_x_8484) ;  /* 0xffffffd400c41947 */ /* 0x000fec000383ffff */
.L_x_8473:
        /* <DEDUP_REMOVED lines=12> */
.L_x_8504:
        /* <DEDUP_REMOVED lines=9> */
.L_x_8487:
[----:B------:R-:W-:Y:S01]  /*d1d0*/  ULEA UR6, UR49, UR41, 0x3 ;  /* 0x0000002931067291 */ /* 0x000fe2000f8e183f */
[----:B------:R-:W-:-:S05]  /*d1e0*/  IMAD.U32 R9, RZ, RZ, UR48 ;  /* 0x00000030ff097e24 */ /* 0x000fca000f8e00ff */
[----:B------:R-:W-:-:S04]  /*d1f0*/  SHF.L.U32 R9, R9, 0x1f, RZ ;  /* 0x0000001f09097819 */ /* 0x000fc800000006ff */
[----:B------:R0:W1:Y:S01]  /*d200*/  SYNCS.PHASECHK.TRANS64.TRYWAIT P1, [UR6+0x22830], R9 ;  /* 0x02283009ff0075a7 */ /* 0x0000620008020146 */
[----:B------:R-:W-:Y:S05]  /*d210*/  @!P0 BRA `(.L_x_8488) ;  /* 0x0000000000048947 */ /* 0x000fea0003800000 */
[----:B------:R-:W-:Y:S01]  /*d220*/  BPT.TRAP 0x1 ;  /* 0x000000040000795c */ /* 0x000fe20000300000 */
.L_x_8488:
[----:B-1----:R-:W-:Y:S05]  /*d230*/  @P1 BRA `(.L_x_8486) ;  /* 0x0000000000081947 */ /* 0x002fea0003800000 */
[----:B------:R-:W1:Y:S02]  /*d240*/  SYNCS.PHASECHK.TRANS64.TRYWAIT P1, [UR6+0x22830], R9 ;  /* 0x02283009ff0075a7 */ /* 0x000e640008020146 */
[----:B-1----:R-:W-:Y:S05]  /*d250*/  @!P1 BRA `(.L_x_8489) ;  /* 0x000000c800e09947 */ /* 0x002fea0003800000 */
.L_x_8486:
        /* <DEDUP_REMOVED lines=130> */
.L_x_8491:
[----:B------:R-:W-:Y:S01]  /*da80*/  ULEA UR6, UR57, UR41, 0x3 ;  /* 0x0000002939067291 */ /* 0x000fe2000f8e183f */
[----:B01----:R-:W-:-:S05]  /*da90*/  IMAD.U32 R9, RZ, RZ, UR58 ;  /* 0x0000003aff097e24 */ /* 0x003fca000f8e00ff */
[----:B------:R-:W-:-:S04]  /*daa0*/  SHF.L.U32 R9, R9, 0x1f, RZ ;  /* 0x0000001f09097819 */ /* 0x000fc800000006ff */
[----:B------:R0:W1:Y:S01]  /*dab0*/  SYNCS.PHASECHK.TRANS64.TRYWAIT P1, [UR6+0x22850], R9 ;  /* 0x02285009ff0075a7 */ /* 0x0000620008020146 */
[----:B------:R-:W-:Y:S05]  /*dac0*/  @!P0 BRA `(.L_x_8492) ;  /* 0x0000000000048947 */ /* 0x000fea0003800000 */
[----:B------:R-:W-:Y:S01]  /*dad0*/  BPT.TRAP 0x1 ;  /* 0x000000040000795c */ /* 0x000fe20000300000 */
.L_x_8492:
[----:B-1----:R-:W-:Y:S05]  /*dae0*/  @P1 BRA `(.L_x_8490) ;  /* 0x0000000000081947 */ /* 0x002fea0003800000 */
[----:B------:R-:W1:Y:S02]  /*daf0*/  SYNCS.PHASECHK.TRANS64.TRYWAIT P1, [UR6+0x22850], R9 ;  /* 0x02285009ff0075a7 */ /* 0x000e640008020146 */
[----:B-1----:R-:W-:Y:S05]  /*db00*/  @!P1 BRA `(.L_x_8493) ;  /* 0x000000c000cc9947 */ /* 0x002fea0003800000 */
.L_x_8490:
        /* <DEDUP_REMOVED lines=33> */
.L_x_8494:
        /* <DEDUP_REMOVED lines=15> */
[----:B------:R-:W-:-:S04]  /*de10*/  VIADD R9, R23, 0x1 ;  /* 0x0000000117097836 */ /* 0x000fc80000000000 */
[----:B------:R-:W0:Y:S01]  /*de20*/  SHFL.IDX PT, R21, R15, RZ, 0x1c1f ;  /* 0x001c1fff0f157589 */ /* 0x000e2200000e0000 */
[----:B------:R-:W-:-:S05]  /*de30*/  IMAD R9, R8, -0x2, R9 ;  /* 0xfffffffe08097824 */ /* 0x000fca00078e0209 */
[C---:B------:R-:W-:Y:S01]  /*de40*/  IADD3 R13, R9.reuse, -UR56, R18 ;  /* 0x80000038090d7c10 */ /* 0x040fe2000fffe012 */
[----:B------:R-:W-:-:S04]  /*de50*/  VIADD R9, R9, 0xffffffff ;  /* 0xffffffff09097836 */ /* 0x000fc80000000000 */
        /* <DEDUP_REMOVED lines=18> */
.L_x_8497:
[----:B------:R-:W-:-:S05]  /*df80*/  IMAD.U32 R170, RZ, RZ, UR51 ;  /* 0x00000033ffaa7e24 */ /* 0x000fca000f8e00ff */
[----:B------:R-:W-:-:S13]  /*df90*/  ISETP.NE.AND P1, PT, R170, 0x1, PT ;  /* 0x00000001aa00780c */ /* 0x000fda0003f25270 */
[----:B------:R-:W0:Y:S02]  /*dfa0*/  @P1 LDC.64 R172, c[0x0][0x9e8] ;  /* 0x00027a00ffac1b82 */ /* 0x000e240000000a00 */
[----:B0-----:R-:W-:-:S05]  /*dfb0*/  @P1 IMAD.HI.U32 R22, R20, R172, RZ ;  /* 0x000000ac14161227 */ /* 0x001fca00078e00ff */
[----:B------:R-:W-:-:S07]  /*dfc0*/  @P1 SHF.R.U32.HI R20, RZ, R173, R22 ;  /* 0x000000adff141219 */ /* 0x000fce0000011616 */
.L_x_8498:
[----:B------:R-:W-:Y:S05]  /*dfd0*/  BSYNC B0 ;  /* 0x0000000000007941 */ /* 0x000fea0003800000 */
.L_x_8496:
[----:B------:R-:W-:-:S05]  /*dfe0*/  IMAD R20, R20, R170, R9 ;  /* 0x000000aa14147224 */ /* 0x000fca00078e0209 */
[----:B------:R-:W-:Y:S02]  /*dff0*/  VIADDMNMX R13, R20, R170, R13, PT ;  /* 0x000000aa140d7246 */ /* 0x000fe4000380010d */
[----:B------:R-:W-:-:S07]  /*e000*/  VIMNMX R19, R19, R20, !PT ;  /* 0x0000001413137248 */ /* 0x000fce0007fe0100 */
.L_x_8495:
[C---:B------:R-:W-:Y:S01]  /*e010*/  ISETP.GE.AND P2, PT, R23.reuse, 0x2, PT ;  /* 0x000000021700780c */ /* 0x040fe20003f46270 */
[----:B------:R-:W0:Y:S01]  /*e020*/  SHFL.IDX PT, R15, R15, 0x1, 0x1c1f ;  /* 0x003c1f000f0f7f89 */ /* 0x000e2200000e0000 */
[C---:B------:R-:W-:Y:S01]  /*e030*/  ISETP.GE.AND P1, PT, R23.reuse, 0x9, PT ;  /* 0x000000091700780c */ /* 0x040fe20003f26270 */
[----:B------:R-:W-:Y:S01]  /*e040*/  UISETP.NE.AND UP0, UPT, UR44, URZ, UPT ;  /* 0x0000003f2c00728c */ /* 0x000fe2000bf05270 */
        /* <DEDUP_REMOVED lines=225> */
[----:B------:R-:W-:-:S04]  /*ee60*/  ISETP.GT.AND P6, PT, R19, 0x99, !P6 ;  /* 0x000000991300780c */ /* 0x000fc800077c4270 */
[----:B------:R-:W-:Y:S01]  /*ee70*/  ISETP.LT.OR P6, PT, R13, 0x9a, P6 ;  /* 0x0000009a0d00780c */ /* 0x000fe200037c1670 */
[--C-:B0-----:R-:W-:Y:S02]  /*ee80*/  IMAD.IADD R13, R168, 0x1, R15.reuse ;  /* 0x00000001a80d7824 */ /* 0x101fe400078e020f */
[----:B------:R-:W-:Y:S01]  /*ee90*/  IMAD.IADD R168, R169, 0x1, R15 ;  /* 0x00000001a9a87824 */ /* 0x000fe200078e020f */
[----:B------:R-:W-:Y:S02]  /*eea0*/  FSEL R101, R101, -INF , !P6 ;  /* 0xff80000065657808 */ /* 0x000fe40007000000 */
[----:B------:R-:W-:-:S13]  /*eeb0*/  PLOP3.LUT P6, PT, PT, PT, UP0, 0x40, 0x0 ;  /* 0x000000000000781c */ /* 0x000fda0003fce808 */
        /* <DEDUP_REMOVED lines=14> */
.L_x_8501:
[----:B------:R-:W-:-:S05]  /*efa0*/  IMAD.U32 R22, RZ, RZ, UR51 ;  /* 0x00000033ff167e24 */ /* 0x000fca000f8e00ff */
[----:B------:R-:W-:-:S13]  /*efb0*/  ISETP.NE.AND P6, PT, R22, 0x1, PT ;  /* 0x000000011600780c */ /* 0x000fda0003fc5270 */
[----:B------:R-:W0:Y:S02]  /*efc0*/  @P6 LDC.64 R20, c[0x0][0x9e8] ;  /* 0x00027a00ff146b82 */ /* 0x000e240000000a00 */
[----:B0-----:R-:W-:-:S05]  /*efd0*/  @P6 IMAD.HI.U32 R20, R15, R20, RZ ;  /* 0x000000140f146227 */ /* 0x001fca00078e00ff */
[----:B------:R-:W-:-:S07]  /*efe0*/  @P6 SHF.R.U32.HI R15, RZ, R21, R20 ;  /* 0x00000015ff0f6219 */ /* 0x000fce0000011614 */
.L_x_8502:
[----:B------:R-:W-:Y:S05]  /*eff0*/  BSYNC B0 ;  /* 0x0000000000007941 */ /* 0x000fea0003800000 */
.L_x_8500:
[----:B------:R-:W-:-:S05]  /*f000*/  IMAD R9, R15, R22, R9 ;  /* 0x000000160f097224 */ /* 0x000fca00078e0209 */
[----:B------:R-:W-:Y:S02]  /*f010*/  VIADDMNMX R13, R9, R22, R13, PT ;  /* 0x00000016090d7246 */ /* 0x000fe4000380010d */
[----:B------:R-:W-:-:S07]  /*f020*/  VIMNMX R168, R168, R9, !PT ;  /* 0x00000009a8a87248 */ /* 0x000fce0007fe0100 */
.L_x_8499:
        /* <DEDUP_REMOVED lines=222> */
[----:B------:R-:W-:Y:S01]  /*fe10*/  FMUL.FTZ R160, R160, UR39 ;  /* 0x00000027a0a07c20 */ /* 0x000fe20008410000 */
        /* <DEDUP_REMOVED lines=38> */
[----:B------:R-:W-:Y:S02]  /*10080*/  MUFU.EX2 R15, R15 ;  /* 0x0000000f000f7308 */ /* 0x000fe40000000800 */
[----:B------:R-:W-:-:S04]  /*10090*/  FMNMX.FTZ R153, R151, R156, !PT ;  /* 0x0000009c97997209 */ /* 0x000fc80007810000 */
[----:B------:R-:W-:Y:S02]  /*100a0*/  FMNMX.FTZ R156, R122, R153, !PT ;  /* 0x000000997a9c7209 */ /* 0x000fe40007810000 */
[----:B------:R-:W0:Y:S02]  /*100b0*/  MUFU.EX2 R160, R160 ;  /* 0x000000a000a07308 */ /* 0x000e240000000800 */
[----:B------:R-:W-:-:S04]  /*100c0*/  FMNMX.FTZ R153, R123, R156, !PT ;  /* 0x0000009c7b997209 */ /* 0x000fc80007810000 */
[----:B------:R-:W-:Y:S02]  /*100d0*/  FMNMX.FTZ R156, R126, R153, !PT ;  /* 0x000000997e9c7209 */ /* 0x000fe40007810000 */
[----:B------:R-:W1:Y:S02]  /*100e0*/  MUFU.EX2 R20, R20 ;  /* 0x0000001400147308 */ /* 0x000e640000000800 */
        /* <DEDUP_REMOVED lines=30> */
[----:B------:R-:W-:-:S05]  /*102d0*/  FMNMX.FTZ R156, R103, R156, !PT ;  /* 0x0000009c679c7209 */ /* 0x000fca0007810000 */
[----:B------:R-:W4:Y:S01]  /*102e0*/  SHFL.BFLY PT, R13, R156, 0x2, 0x1f ;  /* 0x0c401f009c0d7f89 */ /* 0x000f2200000e0000 */
[----:B------:R-:W-:Y:S08]  /*102f0*/  MUFU.EX2 R141, R141 ;  /* 0x0000008d008d7308 */ /* 0x000ff00000000800 */
[----:B------:R-:W-:Y:S08]  /*10300*/  MUFU.EX2 R144, R144 ;  /* 0x0000009000907308 */ /* 0x000ff00000000800 */
[----:B------:R-:W-:Y:S01]  /*10310*/  MUFU.EX2 R145, R145 ;  /* 0x0000009100917308 */ /* 0x000fe20000000800 */
[----:B----4-:R-:W-:-:S07]  /*10320*/  FMNMX.FTZ R13, R156, R13, !PT ;  /* 0x0000000d9c0d7209 */ /* 0x010fce0007810000 */
[----:B------:R-:W-:Y:S01]  /*10330*/  MUFU.EX2 R148, R148 ;  /* 0x0000009400947308 */ /* 0x000fe20000000800 */
[----:B------:R-:W4:Y:S07]  /*10340*/  SHFL.BFLY PT, R156, R13, 0x1, 0x1f ;  /* 0x0c201f000d9c7f89 */ /* 0x000f2e00000e0000 */
[----:B------:R-:W-:Y:S08]  /*10350*/  MUFU.EX2 R149, R149 ;  /* 0x0000009500957308 */ /* 0x000ff00000000800 */
[----:B------:R-:W-:Y:S08]  /*10360*/  MUFU.EX2 R120, R120 ;  /* 0x0000007800787308 */ /* 0x000ff00000000800 */
[----:B------:R-:W-:Y:S01]  /*10370*/  MUFU.EX2 R121, R121 ;  /* 0x0000007900797308 */ /* 0x000fe20000000800 */
[----:B----4-:R-:W-:Y:S01]  /*10380*/  FMNMX.FTZ R13, R13, R156, !PT ;  /* 0x0000009c0d0d7209 */ /* 0x010fe20007810000 */
[----:B------:R-:W-:-:S03]  /*10390*/  IMAD.U32 R156, RZ, RZ, UR39 ;  /* 0x00000027ff9c7e24 */ /* 0x000fc6000f8e00ff */
[C---:B------:R-:W-:Y:S01]  /*103a0*/  FSETP.NEU.FTZ.AND P1, PT, R13.reuse, -INF , PT ;  /* 0xff8000000d00780b */ /* 0x040fe20003f3d000 */
[----:B------:R-:W-:-:S02]  /*103b0*/  FFMA.FTZ R156, R13, R156, -8 ;  /* 0xc10000000d9c7423 */ /* 0x000fc4000001009c */
[----:B------:R-:W-:Y:S03]  /*103c0*/  MUFU.EX2 R124, R124 ;  /* 0x0000007c007c7308 */ /* 0x000fe60000000800 */
[----:B------:R-:W-:-:S05]  /*103d0*/  FSEL R156, R156, RZ, P1 ;  /* 0x000000ff9c9c7208 */ /* 0x000fca0000800000 */
        /* <DEDUP_REMOVED lines=10> */
[----:B0-----:R-:W-:-:S01]  /*10480*/  FFMA.FTZ R163, R160, R6, R15 ;  /* 0x00000006a0a37223 */ /* 0x001fc2000001000f */
[--C-:B---3--:R-:W-:Y:S01]  /*10490*/  FFMA.FTZ R157, R166, UR39, -R156.reuse ;  /* 0x00000027a69d7c23 */ /* 0x108fe2000801089c */
[----:B------:R-:W-:Y:S01]  /*104a0*/  FMUL.FTZ R159, R159, UR39 ;  /* 0x000000279f9f7c20 */ /* 0x000fe20008410000 */
[--C-:B------:R-:W-:Y:S01]  /*104b0*/  FFMA.FTZ R161, R126, UR39, -R156.reuse ;  /* 0x000000277ea17c23 */ /* 0x100fe2000801089c */
[----:B------:R-:W-:-:S01]  /*104c0*/  FFMA.FTZ R126, R130, UR39, -R156 ;  /* 0x00000027827e7c23 */ /* 0x000fc2000801089c */
[----:B------:R-:W-:Y:S01]  /*104d0*/  FFMA.FTZ R130, R134, UR39, -R156 ;  /* 0x0000002786827c23 */ /* 0x000fe2000801089c */
[----:B-1----:R-:W-:-:S01]  /*104e0*/  FADD.FTZ R134, R20, R163 ;  /* 0x000000a314867221 */ /* 0x002fc20000010000 */
        /* <DEDUP_REMOVED lines=37> */
[----:B------:R-:W-:-:S03]  /*10740*/  FFMA.FTZ R103, R103, UR39, -R156 ;  /* 0x0000002767677c23 */ /* 0x000fc6000801089c */
[----:B------:R-:W1:Y:S08]  /*10750*/  MUFU.EX2 R162, R162 ;  /* 0x000000a200a27308 */ /* 0x000e700000000800 */
[----:B------:R-:W4:Y:S08]  /*10760*/  MUFU.EX2 R157, R157 ;  /* 0x0000009d009d7308 */ /* 0x000f300000000800 */
[----:B------:R5:W-:Y:S08]  /*10770*/  MUFU.EX2 R14, R161 ;  /* 0x000000a1000e7308 */ /* 0x000bf00000000800 */
[----:B------:R-:W2:Y:S01]  /*10780*/  MUFU.EX2 R166, R166 ;  /* 0x000000a600a67308 */ /* 0x000ea20000000800 */
[----:B-----5:R-:W-:-:S01]  /*10790*/  FADD.FTZ R161, R153, R6 ;  /* 0x0000000699a17221 */ /* 0x020fc20000010000 */
[----:B------:R-:W-:-:S03]  /*107a0*/  FADD.FTZ R6, R22, R3 ;  /* 0x0000000316067221 */ /* 0x000fc60000010000 */
[----:B---3--:R-:W-:Y:S01]  /*107b0*/  FADD.FTZ R134, R158, R161 ;  /* 0x000000a19e867221 */ /* 0x008fe20000010000 */
[----:B------:R-:W-:-:S02]  /*107c0*/  FADD.FTZ R3, R21, R6 ;  /* 0x0000000615037221 */ /* 0x000fc40000010000 */
[----:B------:R-:W3:Y:S01]  /*107d0*/  MUFU.EX2 R138, R138 ;  /* 0x0000008a008a7308 */ /* 0x000ee20000000800 */
[----:B0-----:R-:W-:-:S01]  /*107e0*/  FADD.FTZ R161, R155, R134 ;  /* 0x000000869ba17221 */ /* 0x001fc20000010000 */
[----:B------:R-:W-:-:S03]  /*107f0*/  FADD.FTZ R6, R152, R3 ;  /* 0x0000000398067221 */ /* 0x000fc60000010000 */
[----:B-1----:R-:W-:Y:S01]  /*10800*/  FADD.FTZ R134, R162, R161 ;  /* 0x000000a1a2867221 */ /* 0x002fe20000010000 */
[----:B------:R-:W-:-:S02]  /*10810*/  FADD.FTZ R3, R23, R6 ;  /* 0x0000000617037221 */ /* 0x000fc40000010000 */
[----:B------:R-:W0:Y:S01]  /*10820*/  MUFU.EX2 R139, R139 ;  /* 0x0000008b008b7308 */ /* 0x000e220000000800 */
[----:B----4-:R-:W-:-:S01]  /*10830*/  FADD.FTZ R161, R157, R134 ;  /* 0x000000869da17221 */ /* 0x010fc20000010000 */
[----:B------:R-:W-:-:S03]  /*10840*/  FADD.FTZ R3, R154, R3 ;  /* 0x000000039a037221 */ /* 0x000fc60000010000 */
[----:B--2---:R-:W-:Y:S01]  /*10850*/  FADD.FTZ R161, R166, R161 ;  /* 0x000000a1a6a17221 */ /* 0x004fe20000010000 */
[----:B------:R-:W-:-:S02]  /*10860*/  FADD.FTZ R6, R136, R3 ;  /* 0x0000000388067221 */ /* 0x000fc40000010000 */
[----:B------:R-:W1:Y:S01]  /*10870*/  MUFU.EX2 R142, R142 ;  /* 0x0000008e008e7308 */ /* 0x000e620000000800 */
[----:B---3--:R-:W-:-:S01]  /*10880*/  FADD.FTZ R134, R138, R161 ;  /* 0x000000a18a867221 */ /* 0x008fc20000010000 */
        /* <DEDUP_REMOVED lines=28> */
[----:B--2---:R-:W-:-:S04]  /*10a50*/  FADD.FTZ R161, R123, R134 ;  /* 0x000000867ba17221 */ /* 0x004fc80000010000 */
[----:B------:R-:W-:-:S03]  /*10a60*/  FADD.FTZ R134, R14, R161 ;  /* 0x000000a10e867221 */ /* 0x000fc60000010000 */
        /* <DEDUP_REMOVED lines=81> */
.L_x_8503:
        /* <DEDUP_REMOVED lines=115> */
.L_x_8485:
[----:B------:R-:W-:Y:S06]  /*116b0*/  BAR.ARV 0x8, 0x180 ;  /* 0x0206000000007b1d */ /* 0x000fec0000002000 */
[----:B------:R-:W-:Y:S05]  /*116c0*/  @!P0 BRA `(.L_x_8505) ;  /* 0x0000000000048947 */ /* 0x000fea0003800000 */
[----:B------:R-:W-:Y:S01]  /*116d0*/  BPT.TRAP 0x1 ;  /* 0x000000040000795c */ /* 0x000fe20000300000 */
.L_x_8505:
[----:B------:R-:W-:Y:S01]  /*116e0*/  ULEA UR9, UR49, UR41, 0x3 ;  /* 0x0000002931097291 */ /* 0x000fe2000f8e183f */
[----:B------:R-:W-:-:S05]  /*116f0*/  IMAD.U32 R0, RZ, RZ, UR48 ;  /* 0x00000030ff007e24 */ /* 0x000fca000f8e00ff */
[----:B------:R-:W-:-:S04]  /*11700*/  SHF.L.U32 R0, R0, 0x1f, RZ ;  /* 0x0000001f00007819 */ /* 0x000fc800000006ff */
[----:B------:R0:W1:Y:S01]  /*11710*/  SYNCS.PHASECHK.TRANS64.TRYWAIT P1, [UR9+0x22850], R0 ;  /* 0x02285000ff0075a7 */ /* 0x0000620008020149 */
[----:B------:R-:W-:Y:S05]  /*11720*/  @!P0 BRA `(.L_x_8506) ;  /* 0x0000000000048947 */ /* 0x000fea0003800000 */
[----:B------:R-:W-:Y:S01]  /*11730*/  BPT.TRAP 0x1 ;  /* 0x000000040000795c */ /* 0x000fe20000300000 */
.L_x_8506:
[----:B-1----:R-:W-:Y:S05]  /*11740*/  @P1 BRA `(.L_x_8507) ;  /* 0x0000000000081947 */ /* 0x002fea0003800000 */
[----:B------:R-:W1:Y:S02]  /*11750*/  SYNCS.PHASECHK.TRANS64.TRYWAIT P1, [UR9+0x22850], R0 ;  /* 0x02285000ff0075a7 */ /* 0x000e640008020149 */
[----:B-1----:R-:W-:Y:S05]  /*11760*/  @!P1 BRA `(.L_x_8508) ;  /* 0x0000008400cc9947 */ /* 0x002fea0003800000 */
.L_x_8507:
        /* <DEDUP_REMOVED lines=15> */
[----:B------:R-:W-:Y:S01]  /*11860*/  QGMMA.64x128x32.F32.E4M3.E4M3 R24, R184, gdesc[UR4], R24, gsb0 ;  /* 0x01e00004b8187df3 */ /* 0x000fe20008000818 */
[----:B------:R-:W-:Y:S01]  /*11870*/  UMOV UR7, 0xc0000010 ;  /* 0xc000001000077882 */ /* 0x000fe20000000000 */
[----:B------:R-:W-:Y:S01]  /*11880*/  UMOV UR6, UR4 ;  /* 0x0000000400067c82 */ /* 0x000fe20008000000 */
        /* <DEDUP_REMOVED lines=16> */
[----:B------:R-:W-:-:S03]  /*11990*/  IMAD.U32 R4, RZ, RZ, UR6 ;  /* 0x00000006ff047e24 */ /* 0x000fc6000f8e00ff */
[----:B-1----:R-:W-:Y:S01]  /*119a0*/  IMAD.U32 R5, RZ, RZ, UR7 ;  /* 0x00000007ff057e24 */ /* 0x002fe2000f8e00ff */
        /* <DEDUP_REMOVED lines=10> */
[----:B------:R-:W3:Y:S04]  /*11a50*/  SHFL.BFLY PT, R11, R6, 0x2, 0x1f ;  /* 0x0c401f00060b7f89 */ /* 0x000ee800000e0000 */
[----:B------:R-:W4:Y:S01]  /*11a60*/  SHFL.BFLY PT, R2, R3, 0x2, 0x1f ;  /* 0x0c401f0003027f89 */ /* 0x000f2200000e0000 */
[----:B------:R-:W-:Y:S02]  /*11a70*/  WARPGROUP.DEPBAR.LE gsb0, 0x0 ;  /* 0x00008000000079c5 */ /* 0x000fe40000010000 */
[----:B------:R-:W-:-:S06]  /*11a80*/  WARPGROUP.ARRIVE ;  /* 0x00000000000079c5 */ /* 0x000fcc0000000000 */
[----:B------:R-:W-:Y:S01]  /*11a90*/  QGMMA.64x128x32.F32.E4M3.E4M3 R24, R172, gdesc[UR4], R24, gsb0 ;  /* 0x01e00004ac187df3 */ /* 0x000fe20008000818 */
[----:B------:R-:W-:Y:S01]  /*11aa0*/  UMOV UR6, UR8 ;  /* 0x0000000800067c82 */ /* 0x000fe20008000000 */
[----:B------:R-:W-:Y:S01]  /*11ab0*/  UMOV UR7, 0xc0000010 ;  /* 0xc000001000077882 */ /* 0x000fe20000000000 */
[----:B---3--:R-:W-:Y:S01]  /*11ac0*/  FADD.FTZ R11, R11, R6 ;  /* 0x000000060b0b7221 */ /* 0x008fe20000010000 */
[----:B----4-:R-:W-:-:S04]  /*11ad0*/  FADD.FTZ R2, R2, R3 ;  /* 0x0000000302027221 */ /* 0x010fc80000010000 */
[----:B0-----:R-:W0:Y:S04]  /*11ae0*/  SHFL.BFLY PT, R0, R11, 0x1, 0x1f ;  /* 0x0c201f000b007f89 */ /* 0x001e2800000e0000 */
[----:B-1----:R-:W1:Y:S01]  /*11af0*/  SHFL.BFLY PT, R5, R2, 0x1, 0x1f ;  /* 0x0c201f0002057f89 */ /* 0x002e6200000e0000 */
        /* <DEDUP_REMOVED lines=32> */
.L_x_8509:
        /* <DEDUP_REMOVED lines=68> */
.L_x_8431:
        /* <DEDUP_REMOVED lines=20> */
[----:B0-----:R-:W-:Y:S01]  /*12280*/  VIADD R4, R6, 0xffffff80 ;  /* 0xffffff8006047836 */ /* 0x001fe20000000000 */
[----:B------:R-:W-:Y:S01]  /*12290*/  SEL R97, R65, R64, P0 ;  /* 0x0000004041617207 */ /* 0x000fe20000000000 */
[----:B------:R-:W-:Y:S01]  /*122a0*/  UIADD3 UR9, UR5, UR9, URZ ;  /* 0x0000000905097290 */ /* 0x000fe2000fffe03f */
[----:B------:R-:W-:Y:S01]  /*122b0*/  SEL R92, R68, R69, P0 ;  /* 0x00000045445c7207 */ /* 0x000fe20000000000 */
[----:B------:R-:W-:Y:S01]  /*122c0*/  UIMAD.WIDE.U32 UR6, UR43, UR10, URZ ;  /* 0x0000000a2b0672a5 */ /* 0x000fe2000f8e003f */
[----:B------:R-:W-:Y:S01]  /*122d0*/  SHF.R.S32.HI R3, RZ, 0x1f, R4 ;  /* 0x0000001fff037819 */ /* 0x000fe20000011404 */
[----:B------:R-:W-:Y:S01]  /*122e0*/  UIMAD UR8, UR43, UR11, UR8 ;  /* 0x0000000b2b0872a4 */ /* 0x000fe2000f8e0208 */
[----:B------:R-:W-:-:S02]  /*122f0*/  SEL R99, R69, R68, P0 ;  /* 0x0000004445637207 */ /* 0x000fc40000000000 */
[----:B------:R-:W-:Y:S01]  /*12300*/  LEA.HI R9, R3, R4, RZ, 0x7 ;  /* 0x0000000403097211 */ /* 0x000fe200078f38ff */
[----:B------:R-:W-:Y:S01]  /*12310*/  UIADD3 UR8, UR7, UR8, URZ ;  /* 0x0000000807087290 */ /* 0x000fe2000fffe03f */
[----:B------:R-:W-:Y:S02]  /*12320*/  SEL R64, R42, R43, P0 ;  /* 0x0000002b2a407207 */ /* 0x000fe40000000000 */
[----:B------:R-:W-:Y:S02]  /*12330*/  LOP3.LUT R13, R9, 0xffffff80, RZ, 0xc0, !PT ;  /* 0xffffff80090d7812 */ /* 0x000fe400078ec0ff */
[----:B------:R-:W-:Y:S01]  /*12340*/  SEL R69, R43, R42, P0 ;  /* 0x0000002a2b457207 */ /* 0x000fe20000000000 */
[----:B------:R-:W-:Y:S01]  /*12350*/  IMAD.U32 R43, RZ, RZ, UR7 ;  /* 0x00000007ff2b7e24 */ /* 0x000fe2000f8e00ff */
[----:B------:R-:W-:Y:S01]  /*12360*/  SEL R102, R28, R29, P0 ;  /* 0x0000001d1c667207 */ /* 0x000fe20000000000 */
[----:B------:R-:W-:Y:S01]  /*12370*/  IMAD.IADD R13, R4, 0x1, -R13 ;  /* 0x00000001040d7824 */ /* 0x000fe200078e0a0d */
[----:B------:R-:W-:Y:S01]  /*12380*/  SEL R109, R29, R28, P0 ;  /* 0x0000001c1d6d7207 */ /* 0x000fe20000000000 */
[----:B------:R-:W-:Y:S01]  /*12390*/  IMAD.U32 R43, RZ, RZ, UR8 ;  /* 0x00000008ff2b7e24 */ /* 0x000fe2000f8e00ff */
[----:B------:R-:W-:-:S02]  /*123a0*/  SEL R28, R56, R57, P0 ;  /* 0x00000039381c7207 */ /* 0x000fc40000000000 */
[----:B------:R-:W-:Y:S02]  /*123b0*/  SHF.R.S32.HI R42, RZ, 0x1f, R13 ;  /* 0x0000001fff2a7819 */ /* 0x000fe4000001140d */
[----:B------:R-:W-:Y:S02]  /*123c0*/  SEL R29, R57, R56, P0 ;  /* 0x00000038391d7207 */ /* 0x000fe40000000000 */
[----:B------:R-:W-:Y:S02]  /*123d0*/  SEL R56, R30, R31, P0 ;  /* 0x0000001f1e387207 */ /* 0x000fe40000000000 */
[----:B------:R-:W-:Y:S01]  /*123e0*/  SEL R89, R31, R30, P0 ;  /* 0x0000001e1f597207 */ /* 0x000fe20000000000 */
[----:B------:R-:W-:Y:S01]  /*123f0*/  IMAD.U32 R31, RZ, RZ, UR5 ;  /* 0x00000005ff1f7e24 */ /* 0x000fe2000f8e00ff */
[----:B------:R-:W-:Y:S01]  /*12400*/  SEL R88, R72, R73, P0 ;  /* 0x0000004948587207 */ /* 0x000fe20000000000 */
[----:B------:R-:W-:Y:S01]  /*12410*/  IMAD.U32 R31, RZ, RZ, UR9 ;  /* 0x00000009ff1f7e24 */ /* 0x000fe2000f8e00ff */
[----:B------:R-:W-:Y:S01]  /*12420*/  SEL R93, R73, R72, P0 ;  /* 0x00000048495d7207 */ /* 0x000fe20000000000 */
[----:B------:R-:W-:Y:S01]  /*12430*/  ULDC.64 UR8, c[0x0][0xb28] ;  /* 0x0002ca0000087ab9 */ /* 0x000fe20000000a00 */
[----:B------:R-:W-:Y:S01]  /*12440*/  SHF.R.S32.HI R30, RZ, 0x7, R9 ;  /* 0x00000007ff1e7819 */ /* 0x000fe20000011409 */
[----:B------:R-:W0:Y:S01]  /*12450*/  S2R R73, SR_CTAID.X ;  /* 0x0000000000497919 */ /* 0x000e220000002500 */
[----:B------:R-:W-:-:S02]  /*12460*/  LEA.HI R17, R42, R13, RZ, 0x2 ;  /* 0x0000000d2a117211 */ /* 0x000fc400078f10ff */
[----:B------:R-:W-:Y:S02]  /*12470*/  LEA.HI R23, R3, R4, RZ, 0x2 ;  /* 0x0000000403177211 */ /* 0x000fe400078f10ff */
[----:B------:R-:W-:Y:S02]  /*12480*/  SEL R18, R46, R47, P0 ;  /* 0x0000002f2e127207 */ /* 0x000fe40000000000 */
[----:B------:R-:W-:Y:S02]  /*12490*/  SEL R65, R47, R46, P0 ;  /* 0x0000002e2f417207 */ /* 0x000fe40000000000 */
[----:B------:R-:W-:Y:S02]  /*124a0*/  LEA.HI R3, R9, R30, RZ, 0x1 ;  /* 0x0000001e09037211 */ /* 0x000fe400078f08ff */
[--C-:B------:R-:W-:Y:S02]  /*124b0*/  SHF.R.S32.HI R9, RZ, 0x2, R17.reuse ;  /* 0x00000002ff097819 */ /* 0x100fe40000011411 */
[----:B------:R-:W-:-:S02]  /*124c0*/  SHF.R.S32.HI R46, RZ, 0x1f, R17 ;  /* 0x0000001fff2e7819 */ /* 0x000fc40000011411 */
[----:B------:R-:W-:Y:S02]  /*124d0*/  LOP3.LUT R23, R23, 0xfffffffc, RZ, 0xc0, !PT ;  /* 0xfffffffc17177812 */ /* 0x000fe400078ec0ff */
[----:B------:R-:W-:Y:S02]  /*124e0*/  LEA.HI R46, R46, R9, RZ, 0x3 ;  /* 0x000000092e2e7211 */ /* 0x000fe400078f18ff */
[----:B------:R-:W-:Y:S01]  /*124f0*/  LEA.HI R42, R42, R13, RZ, 0x5 ;  /* 0x0000000d2a2a7211 */ /* 0x000fe200078f28ff */
[----:B------:R-:W-:Y:S01]  /*12500*/  IMAD.IADD R23, R4, 0x1, -R23 ;  /* 0x0000000104177824 */ /* 0x000fe200078e0a17 */
[----:B------:R-:W-:Y:S02]  /*12510*/  LOP3.LUT R4, R46, 0xfffffff8, RZ, 0xc0, !PT ;  /* 0xfffffff82e047812 */ /* 0x000fe400078ec0ff */
[----:B------:R-:W-:Y:S02]  /*12520*/  SEL R8, R24, R25, P0 ;  /* 0x0000001918087207 */ /* 0x000fe40000000000 */
[----:B------:R-:W-:Y:S01]  /*12530*/  SEL R7, R25, R24, P0 ;  /* 0x0000001819077207 */ /* 0x000fe20000000000 */
[----:B------:R-:W-:Y:S01]  /*12540*/  IMAD.IADD R4, R9, 0x1, -R4 ;  /* 0x0000000109047824 */ /* 0x000fe200078e0a04 */
[----:B------:R-:W-:-:S02]  /*12550*/  LOP3.LUT R3, R3, 0x3fffffe, RZ, 0xc0, !PT ;  /* 0x03fffffe03037812 */ /* 0x000fc400078ec0ff */
[----:B------:R-:W-:Y:S01]  /*12560*/  SHF.R.S32.HI R9, RZ, 0x5, R42 ;  /* 0x00000005ff097819 */ /* 0x000fe2000001142a */
[----:B------:R-:W-:Y:S01]  /*12570*/  IMAD.U32 R42, RZ, RZ, UR6 ;  /* 0x00000006ff2a7e24 */ /* 0x000fe2000f8e00ff */
[----:B------:R-:W-:Y:S01]  /*12580*/  LEA.HI R25, R23, R23, RZ, 0x1 ;  /* 0x0000001717197211 */ /* 0x000fe200078f08ff */
[----:B------:R-:W-:Y:S01]  /*12590*/  IMAD.IADD R3, R30, 0x1, -R3 ;  /* 0x000000011e037824 */ /* 0x000fe200078e0a03 */
[----:B------:R-:W-:Y:S01]  /*125a0*/  SEL R12, R34, R35, P0 ;  /* 0x00000023220c7207 */ /* 0x000fe20000000000 */
[----:B------:R-:W-:Y:S01]  /*125b0*/  IMAD R4, R9, 0x10, R4 ;  /* 0x0000001009047824 */ /* 0x000fe200078e0204 */
[----:B------:R-:W-:Y:S01]  /*125c0*/  LOP3.LUT R46, R25, 0x1ffffffe, RZ, 0xc0, !PT ;  /* 0x1ffffffe192e7812 */ /* 0x000fe200078ec0ff */
[----:B------:R-:W-:Y:S01]  /*125d0*/  IMAD.U32 R30, RZ, RZ, UR4 ;  /* 0x00000004ff1e7e24 */ /* 0x000fe2000f8e00ff */
[----:B------:R-:W-:Y:S01]  /*125e0*/  SEL R94, R60, R61, P0 ;  /* 0x0000003d3c5e7207 */ /* 0x000fe20000000000 */
[----:B------:R-:W-:Y:S01]  /*125f0*/  IMAD R3, R3, 0x40, R4 ;  /* 0x0000004003037824 */ /* 0x000fe200078e0204 */
[----:B------:R-:W-:Y:S01]  /*12600*/  SEL R101, R61, R60, P0 ;  /* 0x0000003c3d657207 */ /* 0x000fe20000000000 */
[----:B------:R-:W-:Y:S01]  /*12610*/  IMAD.IADD R46, R23, 0x1, -R46 ;  /* 0x00000001172e7824 */ /* 0x000fe200078e0a2e */
[----:B------:R-:W-:Y:S01]  /*12620*/  SEL R10, R50, R51, P0 ;  /* 0x00000033320a7207 */ /* 0x000fe20000000000 */
[----:B------:R-:W1:Y:S01]  /*12630*/  S2UR UR4, SR_CTAID.Y ;  /* 0x00000000000479c3 */ /* 0x000e620000002600 */
[----:B------:R-:W-:Y:S01]  /*12640*/  SEL R11, R51, R50, P0 ;  /* 0x00000032330b7207 */ /* 0x000fe20000000000 */
[----:B------:R-:W-:Y:S01]  /*12650*/  IMAD R4, R46, 0x8, R3 ;  /* 0x000000082e047824 */ /* 0x000fe200078e0203 */
[----:B------:R-:W-:Y:S01]  /*12660*/  SEL R60, R80, R81, P0 ;  /* 0x00000051503c7207 */ /* 0x000fe20000000000 */
[----:B------:R-:W-:Y:S01]  /*12670*/  ULDC.64 UR6, c[0x0][0xb48] ;  /* 0x0002d20000067ab9 */ /* 0x000fe20000000a00 */
[----:B------:R-:W-:-:S02]  /*12680*/  SEL R91, R81, R80, P0 ;  /* 0x00000050515b7207 */ /* 0x000fc40000000000 */
[----:B------:R-:W-:Y:S01]  /*12690*/  SEL R6, R86, R87, P0 ;  /* 0x0000005756067207 */ /* 0x000fe20000000000 */
[----:B------:R-:W3:Y:S01]  /*126a0*/  LDC R80, c[0x0][0xbe8] ;  /* 0x0002fa00ff507b82 */ /* 0x000ee20000000800 */
[----:B------:R-:W-:Y:S02]  /*126b0*/  SEL R87, R87, R86, P0 ;  /* 0x0000005657577207 */ /* 0x000fe40000000000 */
[----:B------:R-:W-:Y:S02]  /*126c0*/  SEL R20, R40, R41, P0 ;  /* 0x0000002928147207 */ /* 0x000fe40000000000 */
[----:B------:R-:W-:Y:S02]  /*126d0*/  SEL R21, R41, R40, P0 ;  /* 0x0000002829157207 */ /* 0x000fe40000000000 */
[----:B------:R-:W-:Y:S02]  /*126e0*/  SEL R24, R38, R39, P0 ;  /* 0x0000002726187207 */ /* 0x000fe40000000000 */
[----:B------:R-:W-:-:S02]  /*126f0*/  SEL R57, R39, R38, P0 ;  /* 0x0000002627397207 */ /* 0x000fc40000000000 */
[----:B------:R-:W-:Y:S02]  /*12700*/  SEL R38, R70, R71, P0 ;  /* 0x0000004746267207 */ /* 0x000fe40000000000 */
[----:B------:R-:W-:Y:S01]  /*12710*/  SEL R41, R71, R70, P0 ;  /* 0x0000004647297207 */ /* 0x000fe20000000000 */
[C---:B0-----:R-:W-:Y:S01]  /*12720*/  IMAD R70, R73.reuse, 0x80, R3 ;  /* 0x0000008049467824 */ /* 0x041fe200078e0203 */
[----:B------:R-:W-:Y:S01]  /*12730*/  SEL R22, R48, R49, P0 ;  /* 0x0000003130167207 */ /* 0x000fe20000000000 */
[----:B------:R-:W-:Y:S01]  /*12740*/  IMAD R73, R73, 0x80, R4 ;  /* 0x0000008049497824 */ /* 0x000fe200078e0204 */
        /* <DEDUP_REMOVED lines=15> */
[----:B------:R-:W-:Y:S02]  /*12840*/  LOP3.LUT R68, R17, 0x7ffffffc, RZ, 0xc0, !PT ;  /* 0x7ffffffc11447812 */ /* 0x000fe400078ec0ff */
[----:B------:R-:W-:Y:S02]  /*12850*/  SEL R100, R36, R37, P0 ;  /* 0x0000002524647207 */ /* 0x000fe40000000000 */
[----:B------:R-:W-:Y:S01]  /*12860*/  SEL R107, R37, R36, P0 ;  /* 0x00000024256b7207 */ /* 0x000fe20000000000 */
[----:B------:R-:W-:Y:S01]  /*12870*/  IMAD.IADD R68, R13, 0x1, -R68 ;  /* 0x000000010d447824 */ /* 0x000fe200078e0a44 */
[----:B------:R-:W-:Y:S02]  /*12880*/  SEL R98, R44, R45, P0 ;  /* 0x0000002d2c627207 */ /* 0x000fe40000000000 */
[----:B------:R-:W-:Y:S02]  /*12890*/  SEL R105, R45, R44, P0 ;  /* 0x0000002c2d697207 */ /* 0x000fe40000000000 */
[----:B------:R-:W-:-:S02]  /*128a0*/  SEL R44, R62, R63, P0 ;  /* 0x0000003f3e2c7207 */ /* 0x000fc40000000000 */
[----:B------:R-:W-:Y:S02]  /*128b0*/  SEL R53, R63, R62, P0 ;  /* 0x0000003e3f357207 */ /* 0x000fe40000000000 */
[----:B------:R-:W-:Y:S02]  /*128c0*/  LOP3.LUT P1, RZ, R13, 0x3, RZ, 0xc0, !PT ;  /* 0x000000030dff7812 */ /* 0x000fe4000782c0ff */
[----:B------:R-:W-:Y:S02]  /*128d0*/  SEL R81, R35, R34, P0 ;  /* 0x0000002223517207 */ /* 0x000fe40000000000 */
[----:B------:R-:W-:Y:S02]  /*128e0*/  SEL R26, R78, R79, P0 ;  /* 0x0000004f4e1a7207 */ /* 0x000fe40000000000 */
[----:B------:R-:W-:Y:S02]  /*128f0*/  SEL R35, R79, R78, P0 ;  /* 0x0000004e4f237207 */ /* 0x000fe40000000000 */
[----:B------:R-:W-:-:S02]  /*12900*/  SEL R40, R66, R67, P0 ;  /* 0x0000004342287207 */ /* 0x000fc40000000000 */
[----:B------:R-:W-:Y:S02]  /*12910*/  SEL R36, R74, R75, P0 ;  /* 0x0000004b4a247207 */ /* 0x000fe40000000000 */
[----:B------:R-:W-:Y:S02]  /*12920*/  SEL R34, R82, R83, P0 ;  /* 0x0000005352227207 */ /* 0x000fe40000000000 */
[----:B------:R-:W-:Y:S02]  /*12930*/  SEL R45, R67, R66, P0 ;  /* 0x00000042432d7207 */ /* 0x000fe40000000000 */
[----:B---3--:R-:W-:Y:S02]  /*12940*/  ISETP.NE.AND P2, PT, R80, 0x1, PT ;  /* 0x000000015000780c */ /* 0x008fe40003f45270 */
[----:B------:R-:W-:Y:S02]  /*12950*/  SEL R39, R75, R74, P0 ;  /* 0x0000004a4b277207 */ /* 0x000fe40000000000 */
[----:B------:R-:W-:-:S09]  /*12960*/  SEL R37, R83, R82, P0 ;  /* 0x0000005253257207 */ /* 0x000fd20000000000 */
[----:B------:R-:W0:Y:S08]  /*12970*/  @P2 LDC R82, c[0x0][0xbec] ;  /* 0x0002fb00ff522b82 */ /* 0x000e300000000800 */
[----:B------:R-:W3:Y:S01]  /*12980*/  @P2 LDC R75, c[0x0][0xbf0] ;  /* 0x0002fc00ff4b2b82 */ /* 0x000ee20000000800 */
[----:B--2---:R2:W-:Y:S04]  /*12990*/  SHFL.IDX PT, R50, R12, R5, 0x1c1f ;  /* 0x001c1f050c327589 */ /* 0x0045e800000e0000 */
[----:B------:R-:W-:Y:S04]  /*129a0*/  SHFL.IDX PT, R3, R6, R5, 0x1c1f ;  /* 0x001c1f0506037589 */ /* 0x000fe800000e0000 */
[----:B------:R-:W-:Y:S01]  /*129b0*/  SHFL.IDX PT, R8, R8, R5, 0x1c1f ;  /* 0x001c1f0508087589 */ /* 0x000fe200000e0000 */
[----:B--2---:R-:W-:-:S03]  /*129c0*/  LOP3.LUT R12, R5, 0x2, RZ, 0x3c, !PT ;  /* 0x00000002050c7812 */ /* 0x004fc600078e3cff */
[----:B------:R-:W-:Y:S04]  /*129d0*/  SHFL.IDX PT, R58, R10, R5, 0x1c1f ;  /* 0x001c1f050a3a7589 */ /* 0x000fe800000e0000 */
[----:B------:R2:W-:Y:S04]  /*129e0*/  SHFL.IDX PT, R6, R87, R12, 0x1c1f ;  /* 0x001c1f0c57067589 */ /* 0x0005e800000e0000 */
[----:B------:R-:W-:Y:S04]  /*129f0*/  SHFL.IDX PT, R7, R7, R12, 0x1c1f ;  /* 0x001c1f0c07077589 */ /* 0x000fe800000e0000 */
[----:B------:R-:W-:Y:S01]  /*12a00*/  SHFL.IDX PT, R9, R102, R5, 0x1c1f ;  /* 0x001c1f0566097589 */ /* 0x000fe200000e0000 */
[----:B--2---:R-:W2:Y:S03]  /*12a10*/  LDC.64 R86, c[0x0][0xb40] ;  /* 0x0002d000ff567b82 */ /* 0x004ea60000000a00 */
[----:B------:R-:W-:Y:S04]  /*12a20*/  SHFL.IDX PT, R10, R109, R12, 0x1c1f ;  /* 0x001c1f0c6d0a7589 */ /* 0x000fe800000e0000 */
[----:B------:R-:W-:Y:S04]  /*12a30*/  SHFL.IDX PT, R14, R14, R5, 0x1c1f ;  /* 0x001c1f050e0e7589 */ /* 0x000fe800000e0000 */
[----:B------:R-:W-:Y:S04]  /*12a40*/  SHFL.IDX PT, R15, R15, R12, 0x1c1f ;  /* 0x001c1f0c0f0f7589 */ /* 0x000fe800000e0000 */
[----:B------:R-:W-:Y:S04]  /*12a50*/  SHFL.IDX PT, R20, R20, R5, 0x1c1f ;  /* 0x001c1f0514147589 */ /* 0x000fe800000e0000 */
[----:B------:R-:W-:Y:S04]  /*12a60*/  SHFL.IDX PT, R54, R16, R5, 0x1c1f ;  /* 0x001c1f0510367589 */ /* 0x000fe800000e0000 */
[----:B------:R-:W-:Y:S01]  /*12a70*/  SHFL.IDX PT, R21, R21, R12, 0x1c1f ;  /* 0x001c1f0c15157589 */ /* 0x000fe200000e0000 */
[----:B--2---:R-:W-:-:S03]  /*12a80*/  IMAD.WIDE.U32 R42, R86, UR37, R42 ;  /* 0x00000025562a7c25 */ /* 0x004fc6000f8e002a */
        /* <DEDUP_REMOVED lines=14> */
[----:B------:R-:W-:Y:S01]  /*12b70*/  SHFL.IDX PT, R23, R96, R5, 0x1c1f ;  /* 0x001c1f0560177589 */ /* 0x000fe200000e0000 */
[----:B-----5:R-:W5:Y:S03]  /*12b80*/  LDC.64 R84, c[0x0][0xbd8] ;  /* 0x0002f600ff547b82 */ /* 0x020f660000000a00 */
[----:B------:R-:W-:Y:S04]  /*12b90*/  SHFL.IDX PT, R24, R103, R12, 0x1c1f ;  /* 0x001c1f0c67187589 */ /* 0x000fe800000e0000 */
[----:B------:R-:W-:Y:S04]  /*12ba0*/  SHFL.IDX PT, R47, R56, R5, 0x1c1f ;  /* 0x001c1f05382f7589 */ /* 0x000fe800000e0000 */
[----:B------:R1:W-:Y:S04]  /*12bb0*/  SHFL.IDX PT, R49, R90, R5, 0x1c1f ;  /* 0x001c1f055a317589 */ /* 0x0003e800000e0000 */
[----:B------:R-:W-:Y:S04]  /*12bc0*/  SHFL.IDX PT, R56, R97, R12, 0x1c1f ;  /* 0x001c1f0c61387589 */ /* 0x000fe800000e0000 */
[----:B------:R0:W-:Y:S01]  /*12bd0*/  SHFL.IDX PT, R66, R88, R5, 0x1c1f ;  /* 0x001c1f0558427589 */ /* 0x0001e200000e0000 */
[----:B-1----:R-:W1:Y:S03]  /*12be0*/  @P2 LDC R90, c[0x0][0xbec] ;  /* 0x0002fb00ff5a2b82 */ /* 0x002e660000000800 */
[----:B------:R-:W-:Y:S04]  /*12bf0*/  SHFL.IDX PT, R67, R93, R12, 0x1c1f ;  /* 0x001c1f0c5d437589 */ /* 0x000fe800000e0000 */
[----:B------:R-:W-:Y:S01]  /*12c00*/  SHFL.IDX PT, R33, R92, R5, 0x1c1f ;  /* 0x001c1f055c217589 */ /* 0x000fe200000e0000 */
[----:B0-----:R-:W0:Y:S03]  /*12c10*/  LDC R88, c[0x0][0xc50] ;  /* 0x00031400ff587b82 */ /* 0x001e260000000800 */
[----:B------:R-:W-:Y:S04]  /*12c20*/  SHFL.IDX PT, R61, R72, R5, 0x1c1f ;  /* 0x001c1f05483d7589 */ /* 0x000fe800000e0000 */
[----:B------:R-:W-:Y:S04]  /*12c30*/  SHFL.IDX PT, R71, R60, R5, 0x1c1f ;  /* 0x001c1f053c477589 */ /* 0x000fe800000e0000 */
[----:B------:R-:W-:Y:S04]  /*12c40*/  SHFL.IDX PT, R48, R48, R5, 0x1c1f ;  /* 0x001c1f0530307589 */ /* 0x000fe800000e0000 */
[----:B------:R-:W-:Y:S01]  /*12c50*/  SHFL.IDX PT, R64, R64, R5, 0x1c1f ;  /* 0x001c1f0540407589 */ /* 0x000fe200000e0000 */
[----:B-1----:R-:W-:-:S03]  /*12c60*/  @P2 IMAD.HI.U32 R90, R73, R90, RZ ;  /* 0x0000005a495a2227 */ /* 0x002fc600078e00ff */
[----:B------:R-:W-:Y:S04]  /*12c70*/  SHFL.IDX PT, R52, R52, R5, 0x1c1f ;  /* 0x001c1f0534347589 */ /* 0x000fe800000e0000 */
[----:B------:R-:W-:Y:S04]  /*12c80*/  SHFL.IDX PT, R44, R44, R5, 0x1c1f ;  /* 0x001c1f052c2c7589 */ /* 0x000fe800000e0000 */
[----:B------:R-:W-:Y:S04]  /*12c90*/  SHFL.IDX PT, R40, R40, R5, 0x1c1f ;  /* 0x001c1f0528287589 */ /* 0x000fe800000e0000 */
[----:B------:R-:W-:Y:S04]  /*12ca0*/  SHFL.IDX PT, R38, R38, R5, 0x1c1f ;  /* 0x001c1f0526267589 */ /* 0x000fe800000e0000 */
[----:B------:R-:W-:Y:S04]  /*12cb0*/  SHFL.IDX PT, R36, R36, R5, 0x1c1f ;  /* 0x001c1f0524247589 */ /* 0x000fe800000e0000 */
[----:B------:R2:W-:Y:S04]  /*12cc0*/  SHFL.IDX PT, R4, R26, R5, 0x1c1f ;  /* 0x001c1f051a047589 */ /* 0x0005e800000e0000 */
[----:B------:R1:W-:Y:S04]  /*12cd0*/  SHFL.IDX PT, R34, R34, R5, 0x1c1f ;  /* 0x001c1f0522227589 */ /* 0x0003e800000e0000 */
[----:B------:R-:W3:Y:S01]  /*12ce0*/  SHFL.IDX PT, R60, R99, R12, 0x1c1f ;  /* 0x001c1f0c633c7589 */ /* 0x000ee200000e0000 */
[----:B--2---:R-:W-:-:S03]  /*12cf0*/  SEL R26, R28, R29, P0 ;  /* 0x0000001d1c1a7207 */ /* 0x004fc60000000000 */
[----:B------:R-:W2:Y:S01]  /*12d00*/  SHFL.IDX PT, R72, R95, R12, 0x1c1f ;  /* 0x001c1f0c5f487589 */ /* 0x000ea200000e0000 */
[----:B------:R-:W-:Y:S02]  /*12d10*/  SEL R28, R29, R28, P0 ;  /* 0x0000001c1d1c7207 */ /* 0x000fe40000000000 */
[----:B-1----:R-:W-:Y:S01]  /*12d20*/  SEL R5, R3, R6, P0 ;  /* 0x0000000603057207 */ /* 0x002fe20000000000 */
[----:B------:R-:W-:Y:S01]  /*12d30*/  SHFL.IDX PT, R77, R77, R12, 0x1c1f ;  /* 0x001c1f0c4d4d7589 */ /* 0x000fe200000e0000 */
[----:B------:R-:W-:Y:S02]  /*12d40*/  SEL R3, R6, R3, P0 ;  /* 0x0000000306037207 */ /* 0x000fe40000000000 */
[----:B------:R-:W-:Y:S01]  /*12d50*/  SEL R6, R8, R7, P0 ;  /* 0x0000000708067207 */ /* 0x000fe20000000000 */
[----:B------:R-:W1:Y:S01]  /*12d60*/  SHFL.IDX PT, R74, R91, R12, 0x1c1f ;  /* 0x001c1f0c5b4a7589 */ /* 0x000e6200000e0000 */
        /* <DEDUP_REMOVED lines=8> */
[----:B------:R-:W1:Y:S01]  /*12df0*/  SHFL.IDX PT, R81, R81, R12, 0x1c1f ;  /* 0x001c1f0c51517589 */ /* 0x000e6200000e0000 */
[----:B----4-:R-:W-:-:S03]  /*12e00*/  SEL R29, R32, R25, P0 ;  /* 0x00000019201d7207 */ /* 0x010fc60000000000 */
[----:B------:R-:W-:Y:S04]  /*12e10*/  SHFL.IDX PT, R65, R65, R12, 0x1c1f ;  /* 0x001c1f0c41417589 */ /* 0x000fe800000e0000 */
[----:B------:R-:W-:Y:S04]  /*12e20*/  SHFL.IDX PT, R69, R69, R12, 0x1c1f ;  /* 0x001c1f0c45457589 */ /* 0x000fe800000e0000 */
[----:B------:R4:W-:Y:S04]  /*12e30*/  SHFL.IDX PT, R59, R27, R12, 0x1c1f ;  /* 0x001c1f0c1b3b7589 */ /* 0x0009e800000e0000 */
[----:B------:R0:W-:Y:S04]  /*12e40*/  SHFL.IDX PT, R63, R11, R12, 0x1c1f ;  /* 0x001c1f0c0b3f7589 */ /* 0x0001e800000e0000 */
[----:B------:R-:W-:Y:S01]  /*12e50*/  SHFL.IDX PT, R53, R53, R12, 0x1c1f ;  /* 0x001c1f0c35357589 */ /* 0x000fe200000e0000 */
[----:B----4-:R-:W-:Y:S01]  /*12e60*/  SEL R27, R25, R32, P0 ;  /* 0x00000020191b7207 */ /* 0x010fe20000000000 */
[----:B-----5:R-:W-:-:S02]  /*12e70*/  IMAD R32, R84, UR38, RZ ;  /* 0x0000002654207c24 */ /* 0x020fc4000f8e02ff */
[----:B------:R-:W-:Y:S01]  /*12e80*/  SHFL.IDX PT, R55, R55, R12, 0x1c1f ;  /* 0x001c1f0c37377589 */ /* 0x000fe200000e0000 */
[----:B---3--:R-:W-:Y:S02]  /*12e90*/  SEL R25, R60, R33, P0 ;  /* 0x000000213c197207 */ /* 0x008fe40000000000 */
[----:B0-----:R-:W-:Y:S01]  /*12ea0*/  SEL R11, R13, R16, P0 ;  /* 0x000000100d0b7207 */ /* 0x001fe20000000000 */
[----:B------:R-:W-:Y:S01]  /*12eb0*/  SHFL.IDX PT, R41, R41, R12, 0x1c1f ;  /* 0x001c1f0c29297589 */ /* 0x000fe200000e0000 */
[----:B------:R-:W-:Y:S02]  /*12ec0*/  SEL R13, R17, R18, P0 ;  /* 0x00000012110d7207 */ /* 0x000fe40000000000 */
[----:B------:R-:W-:Y:S01]  /*12ed0*/  SEL R16, R49, R56, P0 ;  /* 0x0000003831107207 */ /* 0x000fe20000000000 */
        /* <DEDUP_REMOVED lines=14> */
[----:B------:R-:W0:Y:S01]  /*12fc0*/  @P2 LDC R85, c[0x0][0xbf0] ;  /* 0x0002fc00ff552b82 */ /* 0x000e220000000800 */
[----:B------:R-:W-:Y:S01]  /*12fd0*/  IMAD.WIDE.U32 R56, R84, UR37, R30 ;  /* 0x0000002554387c25 */ /* 0x000fe2000f8e001e */
[----:B------:R-:W-:Y:S02]  /*12fe0*/  SEL R30, R66, R67, P0 ;  /* 0x00000043421e7207 */ /* 0x000fe40000000000 */
[----:B------:R-:W-:Y:S01]  /*12ff0*/  SEL R17, R33, R60, P0 ;  /* 0x0000003c21117207 */ /* 0x000fe20000000000 */
[----:B------:R-:W-:Y:S01]  /*13000*/  IMAD R67, RZ, RZ, -UR43 ;  /* 0x8000002bff437e24 */ /* 0x000fe2000f8e02ff */
[----:B--2---:R-:W-:Y:S01]  /*13010*/  SEL R31, R61, R72, P0 ;  /* 0x000000483d1f7207 */ /* 0x004fe20000000000 */
[----:B------:R-:W-:Y:S01]  /*13020*/  IMAD R66, R86, UR38, RZ ;  /* 0x0000002656427c24 */ /* 0x000fe2000f8e02ff */
[----:B------:R-:W-:Y:S01]  /*13030*/  SEL R33, R72, R61, P0 ;  /* 0x0000003d48217207 */ /* 0x000fe20000000000 */
[----:B------:R-:W-:Y:S01]  /*13040*/  IMAD R83, R88, R67, UR4 ;  /* 0x0000000458537e24 */ /* 0x000fe2000f8e0243 */
[----:B------:R-:W-:Y:S01]  /*13050*/  ULDC.64 UR4, c[0x0][0xbe0] ;  /* 0x0002f80000047ab9 */ /* 0x000fe20000000a00 */
[----:B------:R-:W-:-:S02]  /*13060*/  IMAD R61, R87, UR37, R66 ;  /* 0x00000025573d7c24 */ /* 0x000fc4000f8e0242 */
[----:B------:R-:W-:Y:S01]  /*13070*/  @P2 IMAD.HI.U32 R60, R73, R82, RZ ;  /* 0x00000052493c2227 */ /* 0x000fe200078e00ff */
[----:B------:R-:W-:-:S03]  /*13080*/  SHF.R.S32.HI R72, RZ, 0x1f, R83 ;  /* 0x0000001fff487819 */ /* 0x000fc60000011453 */
[----:B------:R-:W-:Y:S02]  /*13090*/  IMAD.IADD R61, R43, 0x1, R61 ;  /* 0x000000012b3d7824 */ /* 0x000fe400078e023d */
[----:B------:R-:W-:Y:S02]  /*130a0*/  IMAD R43, R72, UR4, RZ ;  /* 0x00000004482b7c24 */ /* 0x000fe4000f8e02ff */
[----:B------:R-:W-:Y:S02]  /*130b0*/  IMAD.IADD R57, R57, 0x1, R49 ;  /* 0x0000000139397824 */ /* 0x000fe400078e0231 */
[----:B------:R-:W-:Y:S01]  /*130c0*/  IMAD.MOV.U32 R49, RZ, RZ, R73 ;  /* 0x000000ffff317224 */ /* 0x000fe200078e0049 */
[----:B------:R-:W-:Y:S01]  /*130d0*/  @P2 SHF.R.U32.HI R49, RZ, R75, R60 ;  /* 0x0000004bff312219 */ /* 0x000fe2000001163c */
[----:B------:R-:W-:Y:S02]  /*130e0*/  IMAD.MOV.U32 R60, RZ, RZ, R42 ;  /* 0x000000ffff3c7224 */ /* 0x000fe400078e002a */
[----:B------:R-:W-:-:S02]  /*130f0*/  IMAD R66, R83, UR5, R43 ;  /* 0x0000000553427c24 */ /* 0x000fc4000f8e022b */
[----:B------:R-:W-:Y:S01]  /*13100*/  IMAD.MOV.U32 R67, RZ, RZ, R73 ;  /* 0x000000ffff437224 */ /* 0x000fe200078e0049 */
[----:B0-----:R-:W-:Y:S01]  /*13110*/  @P2 SHF.R.U32.HI R67, RZ, R85, R90 ;  /* 0x00000055ff432219 */ /* 0x001fe2000001165a */
[----:B------:R-:W-:Y:S01]  /*13120*/  IMAD.WIDE.U32 R42, R83, UR4, R56 ;  /* 0x00000004532a7c25 */ /* 0x000fe2000f8e0038 */
[----:B------:R-:W-:-:S03]  /*13130*/  ULDC.64 UR4, c[0x0][0xb30] ;  /* 0x0002cc0000047ab9 */ /* 0x000fc60000000a00 */
[----:B------:R-:W-:Y:S01]  /*13140*/  IMAD R72, R72, UR6, RZ ;  /* 0x0000000648487c24 */ /* 0x000fe2000f8e02ff */
[----:B------:R-:W-:Y:S01]  /*13150*/  IADD3 R42, P2, R49, R42, RZ ;  /* 0x0000002a312a7210 */ /* 0x000fe20007f5e0ff */
[----:B------:R-:W-:Y:S01]  /*13160*/  IMAD.WIDE.U32 R56, R83, UR6, R60 ;  /* 0x0000000653387c25 */ /* 0x000fe2000f8e003c */
[----:B------:R-:W-:Y:S02]  /*13170*/  SHF.R.S32.HI R61, RZ, 0x1f, R49 ;  /* 0x0000001fff3d7819 */ /* 0x000fe40000011431 */
[----:B------:R-:W-:Y:S01]  /*13180*/  SHF.R.S32.HI R60, RZ, 0x1f, R67 ;  /* 0x0000001fff3c7819 */ /* 0x000fe20000011443 */
[----:B------:R-:W-:Y:S01]  /*13190*/  IMAD.MOV R49, RZ, RZ, -R49 ;  /* 0x000000ffff317224 */ /* 0x000fe200078e0a31 */
[----:B------:R-:W-:Y:S01]  /*131a0*/  IADD3.X R43, R61, R43, R66, P2, !PT ;  /* 0x0000002b3d2b7210 */ /* 0x000fe200017fe442 */
[----:B------:R-:W-:Y:S01]  /*131b0*/  IMAD R75, R83, UR7, R72 ;  /* 0x00000007534b7c24 */ /* 0x000fe2000f8e0248 */
[----:B------:R-:W-:Y:S01]  /*131c0*/  ULDC.64 UR6, c[0x0][0xbc8] ;  /* 0x0002f20000067ab9 */ /* 0x000fe20000000a00 */
[----:B------:R-:W-:-:S02]  /*131d0*/  IMAD.MOV R72, RZ, RZ, -R67 ;  /* 0x000000ffff487224 */ /* 0x000fc400078e0a43 */
[----:B------:R-:W-:Y:S02]  /*131e0*/  IMAD R60, R60, UR4, RZ ;  /* 0x000000043c3c7c24 */ /* 0x000fe4000f8e02ff */
[C-C-:B------:R-:W-:Y:S02]  /*131f0*/  IMAD R49, R80.reuse, R49, R73.reuse ;  /* 0x0000003150317224 */ /* 0x140fe400078e0249 */
[----:B------:R-:W-:Y:S02]  /*13200*/  IMAD R61, R80, R72, R73 ;  /* 0x00000048503d7224 */ /* 0x000fe400078e0249 */
[----:B------:R-:W-:Y:S01]  /*13210*/  IMAD R73, R67, UR5, R60 ;  /* 0x0000000543497c24 */ /* 0x000fe2000f8e023c */
[----:B------:R-:W-:Y:S01]  /*13220*/  SHF.R.S32.HI R60, RZ, 0x1f, R49 ;  /* 0x0000001fff3c7819 */ /* 0x000fe20000011431 */
[----:B------:R-:W-:Y:S01]  /*13230*/  IMAD.IADD R57, R57, 0x1, R75 ;  /* 0x0000000139397824 */ /* 0x000fe200078e024b */
[----:B------:R-:W-:Y:S01]  /*13240*/  SHF.R.S32.HI R66, RZ, 0x1f, R61 ;  /* 0x0000001fff427819 */ /* 0x000fe2000001143d */
[----:B------:R-:W0:Y:S01]  /*13250*/  S2UR UR5, SR_CgaCtaId ;  /* 0x00000000000579c3 */ /* 0x000e220000008800 */
[----:B------:R-:W-:-:S04]  /*13260*/  IMAD.WIDE.U32 R42, R49, UR6, R42 ;  /* 0x00000006312a7c25 */ /* 0x000fc8000f8e002a */
[----:B------:R-:W-:Y:S01]  /*13270*/  IMAD.WIDE.U32 R56, R67, UR4, R56 ;  /* 0x0000000443387c25 */ /* 0x000fe2000f8e0038 */
[----:B------:R-:W-:-:S03]  /*13280*/  UMOV UR4, 0x400 ;  /* 0x0000040000047882 */ /* 0x000fc60000000000 */
[----:B------:R-:W-:Y:S02]  /*13290*/  IMAD R60, R60, UR6, RZ ;  /* 0x000000063c3c7c24 */ /* 0x000fe4000f8e02ff */
[----:B------:R-:W-:Y:S02]  /*132a0*/  IMAD R66, R66, UR8, RZ ;  /* 0x0000000842427c24 */ /* 0x000fe4000f8e02ff */
[----:B------:R-:W-:Y:S02]  /*132b0*/  IMAD.IADD R57, R57, 0x1, R73 ;  /* 0x0000000139397824 */ /* 0x000fe400078e0249 */
[----:B------:R-:W-:Y:S01]  /*132c0*/  IMAD R73, R49, UR7, R60 ;  /* 0x0000000731497c24 */ /* 0x000fe2000f8e023c */
[----:B------:R-:W-:Y:S01]  /*132d0*/  ULDC.64 UR6, c[0x0][0xba8] ;  /* 0x0002ea0000067ab9 */ /* 0x000fe20000000a00 */
[C---:B------:R-:W-:Y:S01]  /*132e0*/  IMAD R75, R61.reuse, UR9, R66 ;  /* 0x000000093d4b7c24 */ /* 0x040fe2000f8e0242 */
[----:B-1----:R-:W-:Y:S01]  /*132f0*/  SEL R60, R74, R71, P0 ;  /* 0x000000474a3c7207 */ /* 0x002fe20000000000 */
[----:B------:R-:W-:Y:S01]  /*13300*/  IMAD.WIDE.U32 R66, R61, UR8, R56 ;  /* 0x000000083d427c25 */ /* 0x000fe2000f8e0038 */
[----:B------:R-:W-:Y:S01]  /*13310*/  SEL R56, R71, R74, P0 ;  /* 0x0000004a47387207 */ /* 0x000fe20000000000 */
[----:B------:R-:W-:Y:S01]  /*13320*/  ULDC.64 UR8, c[0x0][0xb00] ;  /* 0x0002c00000087ab9 */ /* 0x000fe20000000a00 */
[C---:B------:R-:W-:Y:S01]  /*13330*/  LEA R71, P2, R42.reuse, UR6, 0x2 ;  /* 0x000000062a477c11 */ /* 0x040fe2000f8410ff */
[----:B------:R-:W-:Y:S01]  /*13340*/  IMAD.IADD R49, R43, 0x1, R73 ;  /* 0x000000012b317824 */ /* 0x000fe200078e0249 */
[----:B------:R-:W-:Y:S01]  /*13350*/  ULDC UR6, c[0x0][0xa88] ;  /* 0x0002a20000067ab9 */ /* 0x000fe20000000800 */
[----:B------:R-:W-:Y:S01]  /*13360*/  IMAD.IADD R43, R67, 0x1, R75 ;  /* 0x00000001432b7824 */ /* 0x000fe200078e024b */
[----:B0-----:R-:W-:Y:S01]  /*13370*/  ULEA UR4, UR5, UR4, 0x18 ;  /* 0x0000000405047291 */ /* 0x001fe2000f8ec03f */
[----:B------:R-:W-:Y:S01]  /*13380*/  SHFL.IDX PT, R72, R71, RZ, 0x1c1f ;  /* 0x001c1fff47487589 */ /* 0x000fe200000e0000 */
[----:B------:R-:W-:Y:S01]  /*13390*/  LEA.HI.X R49, R42, UR7, R49, 0x2, P2 ;  /* 0x000000072a317c11 */ /* 0x000fe200090f1431 */
[----:B------:R-:W-:Y:S01]  /*133a0*/  IMAD R83, R80, UR6, RZ ;  /* 0x0000000650537c24 */ /* 0x000fe2000f8e02ff */
[----:B------:R-:W-:Y:S01]  /*133b0*/  UIADD3 UR4, UR4, 0x22820, URZ ;  /* 0x0002282004047890 */ /* 0x000fe2000fffe03f */
[----:B------:R0:W-:Y:S01]  /*133c0*/  SHFL.IDX PT, R74, R71, 0x1, 0x1c1f ;  /* 0x003c1f00474a7f89 */ /* 0x0001e200000e0000 */
[----:B------:R-:W-:Y:S01]  /*133d0*/  VIADD R80, R70, 0x8 ;  /* 0x0000000846507836 */ /* 0x000fe20000000000 */
[----:B------:R-:W-:Y:S01]  /*133e0*/  LEA R82, P3, R66, UR8, 0x2 ;  /* 0x0000000842527c11 */ /* 0x000fe2000f8610ff */
[----:B------:R-:W-:Y:S01]  /*133f0*/  UPRMT UR4, URZ, 0x654, UR4 ;  /* 0x000006543f047896 */ /* 0x000fe20008000004 */
[----:B------:R-:W1:Y:S01]  /*13400*/  SHFL.IDX PT, R73, R49, RZ, 0x1c1f ;  /* 0x001c1fff31497589 */ /* 0x000e6200000e0000 */
[----:B------:R-:W-:-:S02]  /*13410*/  ISETP.GE.OR P2, PT, R70, R83, P1 ;  /* 0x000000534600720c */ /* 0x000fc40000f46670 */
[-C--:B------:R-:W-:Y:S01]  /*13420*/  ISETP.GE.OR P1, PT, R80, R83.reuse, P1 ;  /* 0x000000535000720c */ /* 0x080fe20000f26670 */
[----:B------:R2:W3:Y:S01]  /*13430*/  SHFL.IDX PT, R75, R49, 0x1, 0x1c1f ;  /* 0x003c1f00314b7f89 */ /* 0x0004e200000e0000 */
[----:B------:R-:W-:Y:S01]  /*13440*/  LEA.HI.X R84, R66, UR9, R43, 0x2, P3 ;  /* 0x0000000942547c11 */ /* 0x000fe200098f142b */
[----:B0-----:R-:W-:Y:S01]  /*13450*/  IMAD.SHL.U32 R71, R68, 0x2, RZ ;  /* 0x0000000244477824 */ /* 0x001fe200078e00ff */
[----:B------:R-:W-:Y:S01]  /*13460*/  ISETP.GE.AND P3, PT, R70, R83, PT ;  /* 0x000000534600720c */ /* 0x000fe20003f66270 */
[----:B------:R-:W-:Y:S01]  /*13470*/  SYNCS.ARRIVE.TRANS64.RED.A1T0 RZ, [UR4], RZ ;  /* 0x000000ffffff79a7 */ /* 0x000fe20008100404 */
[----:B------:R0:W4:Y:S01]  /*13480*/  SHFL.IDX PT, R66, R82, RZ, 0x1c1f ;  /* 0x001c1fff52427589 */ /* 0x00012200000e0000 */
[----:B------:R-:W-:Y:S02]  /*13490*/  SEL R57, R48, R77, P0 ;  /* 0x0000004d30397207 */ /* 0x000fe40000000000 */
[----:B------:R-:W-:Y:S01]  /*134a0*/  SEL R61, R77, R48, P0 ;  /* 0x000000304d3d7207 */ /* 0x000fe20000000000 */
[----:B------:R0:W0:Y:S01]  /*134b0*/  SHFL.IDX PT, R67, R84, RZ, 0x1c1f ;  /* 0x001c1fff54437589 */ /* 0x00002200000e0000 */
[----:B------:R-:W-:-:S02]  /*134c0*/  SEL R42, R46, R79, P0 ;  /* 0x0000004f2e2a7207 */ /* 0x000fc40000000000 */
[----:B------:R-:W-:Y:S02]  /*134d0*/  SEL R43, R47, R76, P0 ;  /* 0x0000004c2f2b7207 */ /* 0x000fe40000000000 */
[----:B------:R-:W-:Y:S02]  /*134e0*/  SEL R48, R50, R81, P0 ;  /* 0x0000005132307207 */ /* 0x000fe40000000000 */
[----:B--2---:R-:W-:Y:S02]  /*134f0*/  SEL R49, R51, R78, P0 ;  /* 0x0000004e33317207 */ /* 0x004fe40000000000 */
[----:B------:R-:W-:Y:S01]  /*13500*/  SEL R46, R79, R46, P0 ;  /* 0x0000002e4f2e7207 */ /* 0x000fe20000000000 */
[----:B-1----:R1:W-:Y:S01]  /*13510*/  @!P2 ST.E desc[UR52][R72.64], R0 ;  /* 0x000000004800a985 */ /* 0x0023e2000c101934 */
[----:B------:R-:W-:Y:S02]  /*13520*/  SEL R47, R76, R47, P0 ;  /* 0x0000002f4c2f7207 */ /* 0x000fe40000000000 */
[----:B------:R-:W-:Y:S01]  /*13530*/  SEL R50, R81, R50, P0 ;  /* 0x0000003251327207 */ /* 0x000fe20000000000 */
[----:B---3--:R1:W-:Y:S01]  /*13540*/  @!P1 ST.E desc[UR52][R74.64], R2 ;  /* 0x000000024a009985 */ /* 0x0083e2000c101934 */
[----:B------:R-:W-:Y:S01]  /*13550*/  SEL R51, R78, R51, P0 ;  /* 0x000000334e337207 */ /* 0x000fe20000000000 */
[----:B------:R-:W-:Y:S06]  /*13560*/  @P3 BRA `(.L_x_8512) ;  /* 0x0000000400783947 */ /* 0x000fec0003800000 */
[C---:B-1----:R-:W-:Y:S01]  /*13570*/  VIADD R0, R71.reuse, 0x8 ;  /* 0x0000000847007836 */ /* 0x042fe20000000000 */
        /* <DEDUP_REMOVED lines=8> */
[----:B------:R-:W-:-:S04]  /*13600*/  ISETP.GE.AND P1, PT, R70, UR4, PT ;  /* 0x0000000446007c0c */ /* 0x000fc8000bf26270 */
[----:B------:R-:W-:-:S03]  /*13610*/  ISETP.GE.AND P5, PT, R79, UR4, PT ;  /* 0x000000044f007c0c */ /* 0x000fc6000bfa6270 */
[C-C-:B0---4-:R-:W-:Y:S02]  /*13620*/  @!P2 IMAD.WIDE R72, R71.reuse, 0x4, R66.reuse ;  /* 0x000000044748a825 */ /* 0x151fe400078e0242 */
[----:B------:R-:W-:Y:S02]  /*13630*/  @!P3 LEA.HI R0, R0, R0, RZ, 0x1 ;  /* 0x000000000000b211 */ /* 0x000fe400078f08ff */
[----:B------:R-:W-:Y:S01]  /*13640*/  @!P4 LEA.HI R68, R68, R68, RZ, 0x1 ;  /* 0x000000444444c211 */ /* 0x000fe200078f08ff */
[----:B------:R0:W-:Y:S01]  /*13650*/  @!P2 ST.E.64 desc[UR52][R72.64], R6 ;  /* 0x000000064800a985 */ /* 0x0001e2000c101b34 */
[----:B------:R-:W-:Y:S01]  /*13660*/  @!P3 LOP3.LUT R75, R0, 0xfffffffe, RZ, 0xc0, !PT ;  /* 0xfffffffe004bb812 */ /* 0x000fe200078ec0ff */
[----:B------:R-:W-:Y:S01]  /*13670*/  VIADD R0, R71, 0x28 ;  /* 0x0000002847007836 */ /* 0x000fe20000000000 */
[----:B------:R-:W-:Y:S02]  /*13680*/  @!P1 LEA.HI R70, R70, R70, RZ, 0x1 ;  /* 0x0000004646469211 */ /* 0x000fe400078f08ff */
[----:B------:R-:W-:Y:S01]  /*13690*/  @!P4 LOP3.LUT R77, R68, 0xfffffffe, RZ, 0xc0, !PT ;  /* 0xfffffffe444dc812 */ /* 0x000fe200078ec0ff */
[----:B------:R-:W-:Y:S01]  /*136a0*/  @!P3 IMAD.WIDE R74, R75, 0x4, R66 ;  /* 0x000000044b4ab825 */ /* 0x000fe200078e0242 */
[----:B------:R-:W-:-:S02]  /*136b0*/  ISETP.GE.AND P2, PT, R78, UR4, PT ;  /* 0x000000044e007c0c */ /* 0x000fc4000bf46270 */
[----:B------:R-:W-:Y:S01]  /*136c0*/  @!P5 LEA.HI R79, R79, R79, RZ, 0x1 ;  /* 0x0000004f4f4fd211 */ /* 0x000fe200078f08ff */
[----:B------:R-:W-:Y:S01]  /*136d0*/  VIADD R68, R71, 0x30 ;  /* 0x0000003047447836 */ /* 0x000fe20000000000 */
[----:B------:R1:W-:Y:S01]  /*136e0*/  @!P3 ST.E.64 desc[UR52][R74.64], R8 ;  /* 0x000000084a00b985 */ /* 0x0003e2000c101b34 */
[--C-:B------:R-:W-:Y:S01]  /*136f0*/  @!P4 IMAD.WIDE R76, R77, 0x4, R66.reuse ;  /* 0x000000044d4cc825 */ /* 0x100fe200078e0242 */
[----:B------:R-:W-:Y:S02]  /*13700*/  ISETP.GE.AND P3, PT, R0, UR4, PT ;  /* 0x0000000400007c0c */ /* 0x000fe4000bf66270 */
[----:B0-----:R-:W-:Y:S01]  /*13710*/  @!P1 LOP3.LUT R7, R70, 0xfffffffe, RZ, 0xc0, !PT ;  /* 0xfffffffe46079812 */ /* 0x001fe200078ec0ff */
[C---:B------:R-:W-:Y:S01]  /*13720*/  VIADD R72, R71.reuse, 0x40 ;  /* 0x0000004047487836 */ /* 0x040fe20000000000 */
[----:B------:R-:W-:Y:S01]  /*13730*/  ISETP.GE.AND P6, PT, R68, UR4, PT ;  /* 0x0000000444007c0c */ /* 0x000fe2000bfc6270 */
[----:B------:R-:W-:Y:S01]  /*13740*/  VIADD R70, R71, 0x48 ;  /* 0x0000004847467836 */ /* 0x000fe20000000000 */
[----:B------:R0:W-:Y:S01]  /*13750*/  @!P4 ST.E.64 desc[UR52][R76.64], R10 ;  /* 0x0000000a4c00c985 */ /* 0x0001e2000c101b34 */
[----:B------:R-:W-:Y:S01]  /*13760*/  @!P1 IMAD.WIDE R6, R7, 0x4, R66 ;  /* 0x0000000407069825 */ /* 0x000fe200078e0242 */
[----:B------:R-:W-:-:S02]  /*13770*/  ISETP.GE.AND P4, PT, R72, UR4, PT ;  /* 0x0000000448007c0c */ /* 0x000fc4000bf86270 */
[----:B------:R-:W-:Y:S02]  /*13780*/  @!P2 LEA.HI R78, R78, R78, RZ, 0x1 ;  /* 0x0000004e4e4ea211 */ /* 0x000fe400078f08ff */
[----:B------:R2:W-:Y:S01]  /*13790*/  @!P1 ST.E.64 desc[UR52][R6.64], R14 ;  /* 0x0000000e06009985 */ /* 0x0005e2000c101b34 */
[----:B------:R-:W-:Y:S02]  /*137a0*/  ISETP.GE.AND P1, PT, R70, UR4, PT ;  /* 0x0000000446007c0c */ /* 0x000fe4000bf26270 */
[----:B-1----:R-:W-:Y:S02]  /*137b0*/  @!P2 LOP3.LUT R9, R78, 0xfffffffe, RZ, 0xc0, !PT ;  /* 0xfffffffe4e09a812 */ /* 0x002fe400078ec0ff */
[----:B------:R-:W-:Y:S02]  /*137c0*/  @!P6 LEA.HI R68, R68, R68, RZ, 0x1 ;  /* 0x000000444444e211 */ /* 0x000fe400078f08ff */
[----:B------:R-:W-:Y:S01]  /*137d0*/  @!P3 LEA.HI R0, R0, R0, RZ, 0x1 ;  /* 0x000000000000b211 */ /* 0x000fe200078f08ff */
[----:B------:R-:W-:Y:S01]  /*137e0*/  @!P2 IMAD.WIDE R8, R9, 0x4, R66 ;  /* 0x000000040908a825 */ /* 0x000fe200078e0242 */
[----:B------:R-:W-:-:S02]  /*137f0*/  @!P6 LOP3.LUT R73, R68, 0xfffffffe, RZ, 0xc0, !PT ;  /* 0xfffffffe4449e812 */ /* 0x000fc400078ec0ff */
[----:B0-----:R-:W-:Y:S01]  /*13800*/  @!P3 LOP3.LUT R11, R0, 0xfffffffe, RZ, 0xc0, !PT ;  /* 0xfffffffe000bb812 */ /* 0x001fe200078ec0ff */
[----:B------:R-:W-:Y:S01]  /*13810*/  VIADD R0, R71, 0x50 ;  /* 0x0000005047007836 */ /* 0x000fe20000000000 */
[----:B------:R-:W-:Y:S01]  /*13820*/  @!P4 LEA.HI R72, R72, R72, RZ, 0x1 ;  /* 0x000000484848c211 */ /* 0x000fe200078f08ff */
[--C-:B--2---:R-:W-:Y:S01]  /*13830*/  @!P6 IMAD.WIDE R6, R73, 0x4, R66.reuse ;  /* 0x000000044906e825 */ /* 0x104fe200078e0242 */
[----:B------:R-:W-:Y:S01]  /*13840*/  @!P1 LEA.HI R70, R70, R70, RZ, 0x1 ;  /* 0x0000004646469211 */ /* 0x000fe200078f08ff */
[----:B------:R0:W-:Y:S01]  /*13850*/  @!P2 ST.E.64 desc[UR52][R8.64], R12 ;  /* 0x0000000c0800a985 */ /* 0x0001e2000c101b34 */
[----:B------:R-:W-:Y:S01]  /*13860*/  @!P5 LOP3.LUT R15, R79, 0xfffffffe, RZ, 0xc0, !PT ;  /* 0xfffffffe4f0fd812 */ /* 0x000fe200078ec0ff */
[----:B------:R-:W-:Y:S01]  /*13870*/  @!P3 IMAD.WIDE R10, R11, 0x4, R66 ;  /* 0x000000040b0ab825 */ /* 0x000fe200078e0242 */
[----:B------:R-:W-:-:S03]  /*13880*/  @!P4 LOP3.LUT R73, R72, 0xfffffffe, RZ, 0xc0, !PT ;  /* 0xfffffffe4849c812 */ /* 0x000fc600078ec0ff */
[--C-:B------:R-:W-:Y:S01]  /*13890*/  @!P5 IMAD.WIDE R14, R15, 0x4, R66.reuse ;  /* 0x000000040f0ed825 */ /* 0x100fe200078e0242 */
[----:B------:R1:W-:Y:S04]  /*138a0*/  @!P3 ST.E.64 desc[UR52][R10.64], R20 ;  /* 0x000000140a00b985 */ /* 0x0003e8000c101b34 */
[----:B------:R2:W-:Y:S01]  /*138b0*/  @!P6 ST.E.64 desc[UR52][R6.64], R18 ;  /* 0x000000120600e985 */ /* 0x0005e2000c101b34 */
[----:B0-----:R-:W-:Y:S01]  /*138c0*/  @!P1 LOP3.LUT R13, R70, 0xfffffffe, RZ, 0xc0, !PT ;  /* 0xfffffffe460d9812 */ /* 0x001fe200078ec0ff */
[----:B------:R-:W-:Y:S02]  /*138d0*/  @!P4 IMAD.WIDE R8, R73, 0x4, R66 ;  /* 0x000000044908c825 */ /* 0x000fe400078e0242 */
[----:B------:R-:W-:Y:S02]  /*138e0*/  @!P5 ST.E.64 desc[UR52][R14.64], R22 ;  /* 0x000000160e00d985 */ /* 0x000fe4000c101b34 */
[----:B------:R-:W-:-:S02]  /*138f0*/  VIADD R12, R71, 0x58 ;  /* 0x00000058470c7836 */ /* 0x000fc40000000000 */
[----:B------:R0:W-:Y:S01]  /*13900*/  @!P4 ST.E.64 desc[UR52][R8.64], R26 ;  /* 0x0000001a0800c985 */ /* 0x0001e2000c101b34 */
[----:B-1----:R-:W-:Y:S02]  /*13910*/  @!P1 IMAD.WIDE R10, R13, 0x4, R66 ;  /* 0x000000040d0a9825 */ /* 0x002fe400078e0242 */
[----:B------:R-:W-:Y:S02]  /*13920*/  ISETP.GE.AND P2, PT, R12, UR4, PT ;  /* 0x000000040c007c0c */ /* 0x000fe4000bf46270 */
[C---:B------:R-:W-:Y:S01]  /*13930*/  VIADD R13, R71.reuse, 0x60 ;  /* 0x00000060470d7836 */ /* 0x040fe20000000000 */
[----:B------:R1:W-:Y:S01]  /*13940*/  @!P1 ST.E.64 desc[UR52][R10.64], R28 ;  /* 0x0000001c0a009985 */ /* 0x0003e2000c101b34 */
        /* <DEDUP_REMOVED lines=32> */
.L_x_8512:
[----:B------:R-:W-:Y:S05]  /*13b50*/  BSYNC B0 ;  /* 0x0000000000007941 */ /* 0x000fea0003800000 */
.L_x_8511:
[----:B------:R-:W-:Y:S01]  /*13b60*/  ISETP.GE.AND P1, PT, R80, R83, PT ;  /* 0x000000535000720c */ /* 0x000fe20003f26270 */
[----:B------:R3:W0:Y:S01]  /*13b70*/  SHFL.IDX PT, R27, R84, 0x1, 0x1c1f ;  /* 0x003c1f00541b7f89 */ /* 0x00062200000e0000 */
[----:B--2---:R-:W-:Y:S02]  /*13b80*/  SEL R14, R64, R69, P0 ;  /* 0x00000045400e7207 */ /* 0x004fe40000000000 */
        /* <DEDUP_REMOVED lines=21> */
[----:B-1----:R-:W-:Y:S01]  /*13ce0*/  SEL R2, R37, R34, P0 ;  /* 0x0000002225027207 */ /* 0x002fe20000000000 */
[----:B0-23--:R-:W-:Y:S06]  /*13cf0*/  @P1 BRA `(.L_x_8423) ;  /* 0x0000005c00a01947 */ /* 0x00dfec0003800000 */
        /* <DEDUP_REMOVED lines=11> */
[----:B------:R-:W-:Y:S01]  /*13db0*/  ISETP.GE.AND P3, PT, R12, UR4, PT ;  /* 0x000000040c007c0c */ /* 0x000fe2000bf66270 */
[----:B------:R-:W-:Y:S01]  /*13dc0*/  VIADD R30, R71, 0x38 ;  /* 0x00000038471e7836 */ /* 0x000fe20000000000 */
[----:B------:R-:W-:-:S03]  /*13dd0*/  ISETP.GE.AND P5, PT, R28, UR4, PT ;  /* 0x000000041c007c0c */ /* 0x000fc6000bfa6270 */
[--C-:B------:R-:W-:Y:S02]  /*13de0*/  @!P0 IMAD.WIDE R6, R71, 0x4, R26.reuse ;  /* 0x0000000447068825 */ /* 0x100fe400078e021a */
[----:B------:R-:W-:Y:S02]  /*13df0*/  @!P4 LEA.HI R0, R0, R0, RZ, 0x1 ;  /* 0x000000000000c211 */ /* 0x000fe400078f08ff */
[----:B------:R-:W-:Y:S01]  /*13e00*/  @!P1 LEA.HI R10, R10, R10, RZ, 0x1 ;  /* 0x0000000a0a0a9211 */ /* 0x000fe200078f08ff */
[----:B------:R0:W-:Y:S01]  /*13e10*/  @!P0 ST.E.64 desc[UR52][R6.64], R42 ;  /* 0x0000002a06008985 */ /* 0x0001e2000c101b34 */
[----:B------:R-:W-:Y:S02]  /*13e20*/  @!P4 LOP3.LUT R9, R0, 0xfffffffe, RZ, 0xc0, !PT ;  /* 0xfffffffe0009c812 */ /* 0x000fe400078ec0ff */
[----:B------:R-:W-:Y:S02]  /*13e30*/  ISETP.GE.AND P0, PT, R30, UR4, PT ;  /* 0x000000041e007c0c */ /* 0x000fe4000bf06270 */
[----:B------:R-:W-:Y:S01]  /*13e40*/  @!P2 LEA.HI R0, R11, R11, RZ, 0x1 ;  /* 0x0000000b0b00a211 */ /* 0x000fe200078f08ff */
[----:B------:R-:W-:Y:S01]  /*13e50*/  @!P4 IMAD.WIDE R8, R9, 0x4, R26 ;  /* 0x000000040908c825 */ /* 0x000fe200078e021a */
[----:B------:R-:W-:-:S02]  /*13e60*/  @!P1 LOP3.LUT R11, R10, 0xfffffffe, RZ, 0xc0, !PT ;  /* 0xfffffffe0a0b9812 */ /* 0x000fc400078ec0ff */
[----:B------:R-:W-:Y:S01]  /*13e70*/  @!P2 LOP3.LUT R13, R0, 0xfffffffe, RZ, 0xc0, !PT ;  /* 0xfffffffe000da812 */ /* 0x000fe200078ec0ff */
[----:B------:R-:W-:Y:S01]  /*13e80*/  VIADD R0, R71, 0x40 ;  /* 0x0000004047007836 */ /* 0x000fe20000000000 */
[----:B------:R1:W-:Y:S01]  /*13e90*/  @!P4 ST.E.64 desc[UR52][R8.64], R46 ;  /* 0x0000002e0800c985 */ /* 0x0003e2000c101b34 */
[----:B------:R-:W-:Y:S02]  /*13ea0*/  ISETP.GE.AND P4, PT, R29, UR4, PT ;  /* 0x000000041d007c0c */ /* 0x000fe4000bf86270 */
[----:B------:R-:W-:Y:S01]  /*13eb0*/  @!P3 LEA.HI R12, R12, R12, RZ, 0x1 ;  /* 0x0000000c0c0cb211 */ /* 0x000fe200078f08ff */
[--C-:B0-----:R-:W-:Y:S01]  /*13ec0*/  @!P1 IMAD.WIDE R6, R11, 0x4, R26.reuse ;  /* 0x000000040b069825 */ /* 0x101fe200078e021a */
[----:B------:R-:W-:Y:S02]  /*13ed0*/  @!P5 LEA.HI R28, R28, R28, RZ, 0x1 ;  /* 0x0000001c1c1cd211 */ /* 0x000fe400078f08ff */
[----:B------:R-:W-:Y:S02]  /*13ee0*/  @!P3 LOP3.LUT R11, R12, 0xfffffffe, RZ, 0xc0, !PT ;  /* 0xfffffffe0c0bb812 */ /* 0x000fe400078ec0ff */
[----:B------:R-:W-:Y:S01]  /*13ef0*/  @!P0 LEA.HI R30, R30, R30, RZ, 0x1 ;  /* 0x0000001e1e1e8211 */ /* 0x000fe200078f08ff */
[----:B------:R0:W-:Y:S01]  /*13f00*/  @!P1 ST.E.64 desc[UR52][R6.64], R48 ;  /* 0x0000003006009985 */ /* 0x0001e2000c101b34 */
[----:B------:R-:W-:Y:S01]  /*13f10*/  ISETP.GE.AND P1, PT, R0, UR4, PT ;  /* 0x0000000400007c0c */ /* 0x000fe2000bf26270 */
[----:B------:R-:W-:Y:S01]  /*13f20*/  @!P3 IMAD.WIDE R10, R11, 0x4, R26 ;  /* 0x000000040b0ab825 */ /* 0x000fe200078e021a */
[----:B------:R-:W-:-:S02]  /*13f30*/  @!P0 LOP3.LUT R31, R30, 0xfffffffe, RZ, 0xc0, !PT ;  /* 0xfffffffe1e1f8812 */ /* 0x000fc400078ec0ff */
[----:B------:R-:W-:Y:S01]  /*13f40*/  @!P4 LEA.HI R29, R29, R29, RZ, 0x1 ;  /* 0x0000001d1d1dc211 */ /* 0x000fe200078f08ff */
[--C-:B-1----:R-:W-:Y:S01]  /*13f50*/  @!P2 IMAD.WIDE R8, R13, 0x4, R26.reuse ;  /* 0x000000040d08a825 */ /* 0x102fe200078e021a */
[----:B------:R-:W-:Y:S02]  /*13f60*/  @!P5 LOP3.LUT R13, R28, 0xfffffffe, RZ, 0xc0, !PT ;  /* 0xfffffffe1c0dd812 */ /* 0x000fe400078ec0ff */
[----:B------:R-:W-:Y:S01]  /*13f70*/  @!P4 LOP3.LUT R29, R29, 0xfffffffe, RZ, 0xc0, !PT ;  /* 0xfffffffe1d1dc812 */ /* 0x000fe200078ec0ff */
[----:B------:R-:W-:Y:S01]  /*13f80*/  VIADD R28, R71, 0x48 ;  /* 0x00000048471c7836 */ /* 0x000fe20000000000 */
[----:B------:R1:W-:Y:S01]  /*13f90*/  @!P2 ST.E.64 desc[UR52][R8.64], R50 ;  /* 0x000000320800a985 */ /* 0x0003e2000c101b34 */
[--C-:B------:R-:W-:Y:S02]  /*13fa0*/  @!P5 IMAD.WIDE R12, R13, 0x4, R26.reuse ;  /* 0x000000040d0cd825 */ /* 0x100fe400078e021a */
[----:B------:R-:W-:Y:S01]  /*13fb0*/  @!P1 LEA.HI R0, R0, R0, RZ, 0x1 ;  /* 0x0000000000009211 */ /* 0x000fe200078f08ff */
[----:B------:R2:W-:Y:S01]  /*13fc0*/  @!P3 ST.E.64 desc[UR52][R10.64], R14 ;  /* 0x0000000e0a00b985 */ /* 0x0005e2000c101b34 */
[----:B0-----:R-:W-:Y:S01]  /*13fd0*/  @!P4 IMAD.WIDE R6, R29, 0x4, R26 ;  /* 0x000000041d06c825 */ /* 0x001fe200078e021a */
[----:B------:R-:W-:-:S02]  /*13fe0*/  ISETP.GE.AND P2, PT, R28, UR4, PT ;  /* 0x000000041c007c0c */ /* 0x000fc4000bf46270 */
[----:B------:R0:W-:Y:S04]  /*13ff0*/  @!P5 ST.E.64 desc[UR52][R12.64], R64 ;  /* 0x000000400c00d985 */ /* 0x0001e8000c101b34 */
[----:B------:R-:W-:Y:S01]  /*14000*/  @!P4 ST.E.64 desc[UR52][R6.64], R16 ;  /* 0x000000100600c985 */ /* 0x000fe2000c101b34 */
[----:B-1----:R-:W-:-:S04]  /*14010*/  @!P0 IMAD.WIDE R8, R31, 0x4, R26 ;  /* 0x000000041f088825 */ /* 0x002fc800078e021a */
[C---:B--2---:R-:W-:Y:S01]  /*14020*/  VIADD R10, R71.reuse, 0x50 ;  /* 0x00000050470a7836 */ /* 0x044fe20000000000 */
[----:B------:R1:W-:Y:S01]  /*14030*/  @!P0 ST.E.64 desc[UR52][R8.64], R58 ;  /* 0x0000003a08008985 */ /* 0x0003e2000c101b34 */
[C---:B------:R-:W-:Y:S01]  /*14040*/  VIADD R14, R71.reuse, 0x68 ;  /* 0x00000068470e7836 */ /* 0x040fe20000000000 */
[----:B------:R-:W-:Y:S01]  /*14050*/  @!P2 LEA.HI R28, R28, R28, RZ, 0x1 ;  /* 0x0000001c1c1ca211 */ /* 0x000fe200078f08ff */
[C---:B0-----:R-:W-:Y:S01]  /*14060*/  VIADD R12, R71.reuse, 0x58 ;  /* 0x00000058470c7836 */ /* 0x041fe20000000000 */
[----:B------:R-:W-:Y:S01]  /*14070*/  ISETP.GE.AND P3, PT, R10, UR4, PT ;  /* 0x000000040a007c0c */ /* 0x000fe2000bf66270 */
[C---:B------:R-:W-:Y:S01]  /*14080*/  VIADD R13, R71.reuse, 0x60 ;  /* 0x00000060470d7836 */ /* 0x040fe20000000000 */
[----:B------:R-:W-:Y:S01]  /*14090*/  ISETP.GE.AND P5, PT, R14, UR4, PT ;  /* 0x000000040e007c0c */ /* 0x000fe2000bfa6270 */
[C---:B------:R-:W-:Y:S01]  /*140a0*/  VIADD R15, R71.reuse, 0x70 ;  /* 0x00000070470f7836 */ /* 0x040fe20000000000 */
[----:B------:R-:W-:Y:S01]  /*140b0*/  ISETP.GE.AND P0, PT, R12, UR4, PT ;  /* 0x000000040c007c0c */ /* 0x000fe2000bf06270 */
[----:B------:R-:W-:Y:S01]  /*140c0*/  VIADD R71, R71, 0x78 ;  /* 0x0000007847477836 */ /* 0x000fe20000000000 */
[----:B------:R-:W-:-:S02]  /*140d0*/  ISETP.GE.AND P4, PT, R13, UR4, PT ;  /* 0x000000040d007c0c */ /* 0x000fc4000bf86270 */
[----:B------:R-:W-:Y:S02]  /*140e0*/  ISETP.GE.AND P6, PT, R15, UR4, PT ;  /* 0x000000040f007c0c */ /* 0x000fe4000bfc6270 */
[----:B------:R-:W-:Y:S02]  /*140f0*/  @!P1 LOP3.LUT R11, R0, 0xfffffffe, RZ, 0xc0, !PT ;  /* 0xfffffffe000b9812 */ /* 0x000fe400078ec0ff */
[----:B-1----:R-:W-:Y:S02]  /*14100*/  @!P2 LOP3.LUT R9, R28, 0xfffffffe, RZ, 0xc0, !PT ;  /* 0xfffffffe1c09a812 */ /* 0x002fe400078ec0ff */
[----:B------:R-:W-:Y:S01]  /*14110*/  @!P3 LEA.HI R10, R10, R10, RZ, 0x1 ;  /* 0x0000000a0a0ab211 */ /* 0x000fe200078f08ff */
[--C-:B------:R-:W-:Y:S01]  /*14120*/  @!P1 IMAD.WIDE R6, R11, 0x4, R26.reuse ;  /* 0x000000040b069825 */ /* 0x100fe200078e021a */
[----:B------:R-:W-:Y:S02]  /*14130*/  @!P5 LEA.HI R14, R14, R14, RZ, 0x1 ;  /* 0x0000000e0e0ed211 */ /* 0x000fe400078f08ff */
[----:B------:R-:W-:Y:S01]  /*14140*/  @!P0 LEA.HI R12, R12, R12, RZ, 0x1 ;  /* 0x0000000c0c0c8211 */ /* 0x000fe200078f08ff */
[----:B------:R-:W-:Y:S01]  /*14150*/  @!P2 IMAD.WIDE R8, R9, 0x4, R26 ;  /* 0x000000040908a825 */ /* 0x000fe200078e021a */
[----:B------:R-:W-:Y:S01]  /*14160*/  @!P4 LEA.HI R0, R13, R13, RZ, 0x1 ;  /* 0x0000000d0d00c211 */ /* 0x000fe200078f08ff */
[----:B------:R0:W-:Y:S01]  /*14170*/  @!P1 ST.E.64 desc[UR52][R6.64], R18 ;  /* 0x0000001206009985 */ /* 0x0001e2000c101b34 */
[----:B------:R-:W-:-:S02]  /*14180*/  @!P3 LOP3.LUT R11, R10, 0xfffffffe, RZ, 0xc0, !PT ;  /* 0xfffffffe0a0bb812 */ /* 0x000fc400078ec0ff */
[----:B------:R-:W-:Y:S01]  /*14190*/  @!P6 LEA.HI R16, R15, R15, RZ, 0x1 ;  /* 0x0000000f0f10e211 */ /* 0x000fe200078f08ff */
[----:B------:R1:W-:Y:S01]  /*141a0*/  @!P2 ST.E.64 desc[UR52][R8.64], R52 ;  /* 0x000000340800a985 */ /* 0x0003e2000c101b34 */
[----:B------:R-:W-:Y:S01]  /*141b0*/  @!P0 LOP3.LUT R13, R12, 0xfffffffe, RZ, 0xc0, !PT ;  /* 0xfffffffe0c0d8812 */ /* 0x000fe200078ec0ff */
[--C-:B------:R-:W-:Y:S01]  /*141c0*/  @!P3 IMAD.WIDE R10, R11, 0x4, R26.reuse ;  /* 0x000000040b0ab825 */ /* 0x100fe200078e021a */
[----:B------:R-:W-:Y:S02]  /*141d0*/  @!P4 LOP3.LUT R15, R0, 0xfffffffe, RZ, 0xc0, !PT ;  /* 0xfffffffe000fc812 */ /* 0x000fe400078ec0ff */
[----:B------:R-:W-:Y:S01]  /*141e0*/  @!P5 LOP3.LUT R17, R14, 0xfffffffe, RZ, 0xc0, !PT ;  /* 0xfffffffe0e11d812 */ /* 0x000fe200078ec0ff */
[--C-:B------:R-:W-:Y:S01]  /*141f0*/  @!P0 IMAD.WIDE R12, R13, 0x4, R26.reuse ;  /* 0x000000040d0c8825 */ /* 0x100fe200078e021a */
[----:B------:R2:W-:Y:S01]  /*14200*/  @!P3 ST.E.64 desc[UR52][R10.64], R20 ;  /* 0x000000140a00b985 */ /* 0x0005e2000c101b34 */
[----:B0-----:R-:W-:Y:S02]  /*14210*/  @!P6 LOP3.LUT R19, R16, 0xfffffffe, RZ, 0xc0, !PT ;  /* 0xfffffffe1013e812 */ /* 0x001fe400078ec0ff */
        /* <DEDUP_REMOVED lines=14> */
.L_x_8510:
        /* <DEDUP_REMOVED lines=58> */
.L_x_8421:
        /* <DEDUP_REMOVED lines=18> */
.L_x_8513:
[----:B------:R-:W-:Y:S01]  /*147c0*/  ULDC UR7, c[0x0][0xc50] ;  /* 0x0003140000077ab9 */ /* 0x000fe20000000800 */
[----:B------:R-:W-:Y:S01]  /*147d0*/  UMOV UR40, UR6 ;  /* 0x0000000600287c82 */ /* 0x000fe20008000000 */
[----:B------:R-:W-:-:S11]  /*147e0*/  UISETP.NE.AND UP0, UPT, UR7, 0x1, UPT ;  /* 0x000000010700788c */ /* 0x000fd6000bf05270 */
[----:B------:R-:W-:Y:S01]  /*147f0*/  @UP0 ULDC UR4, c[0x0][0xc54] ;  /* 0x0003150000040ab9 */ /* 0x000fe20000000800 */
[----:B------:R-:W-:Y:S01]  /*14800*/  @UP0 ULDC UR8, c[0x0][0xc58] ;  /* 0x0003160000080ab9 */ /* 0x000fe20000000800 */
[----:B------:R-:W-:-:S04]  /*14810*/  UIMAD.WIDE.U32 UR4, UR6, UR4, URZ ;  /* 0x00000004060472a5 */ /* 0x000fc8000f8e003f */
[----:B------:R-:W-:-:S12]  /*14820*/  @UP0 USHF.R.U32.HI UR40, URZ, UR8, UR5 ;  /* 0x000000083f280299 */ /* 0x000fd80008011605 */
.L_x_8514:
        /* <DEDUP_REMOVED lines=18> */
[----:B------:R-:W-:-:S03]  /*14950*/  UISETP.NE.AND UP1, UPT, UR4, 0x1, UPT ;  /* 0x000000010400788c */ /* 0x000fc6000bf25270 */
[----:B------:R-:W-:Y:S01]  /*14960*/  ULDC.64 UR4, c[0x0][0x418] ;  /* 0x0001060000047ab9 */ /* 0x000fe20000000a00 */
[----:B------:R-:W-:Y:S02]  /*14970*/  UP2UR UR48, UPR, URZ, 0x2 ;  /* 0x000000023f307883 */ /* 0x000fe40008000000 */
[----:B------:R-:W-:-:S03]  /*14980*/  UISETP.NE.U32.AND UP0, UPT, UR4, URZ, UPT ;  /* 0x0000003f0400728c */ /* 0x000fc6000bf05070 */
[----:B------:R-:W-:Y:S01]  /*14990*/  ULDC UR4, c[0x0][0x424] ;  /* 0x0001090000047ab9 */ /* 0x000fe20000000800 */
[----:B------:R-:W-:Y:S01]  /*149a0*/  UISETP.NE.AND.EX UP0, UPT, UR5, URZ, UPT, UP0 ;  /* 0x0000003f0500728c */ /* 0x000fe2000bf05300 */
[----:B------:R-:W-:Y:S02]  /*149b0*/  @UP1 ULDC UR9, c[0x0][0x450] ;  /* 0x0001140000091ab9 */ /* 0x000fe40000000800 */
[----:B------:R-:W-:Y:S01]  /*149c0*/  @UP1 ULDC UR5, c[0x0][0x44c] ;  /* 0x0001130000051ab9 */ /* 0x000fe20000000800 */
[----:B------:R-:W-:-:S04]  /*149d0*/  USEL UR38, UR4, 0x1, UP0 ;  /* 0x0000000104267887 */ /* 0x000fc80008000000 */
[----:B------:R-:W-:Y:S02]  /*149e0*/  UIMAD UR7, UR38, UR6, 0x9f ;  /* 0x0000009f260774a4 */ /* 0x000fe4000f8e0206 */
[----:B------:R-:W-:Y:S02]  /*149f0*/  UIMAD UR38, UR38, UR6, URZ ;  /* 0x00000006262672a4 */ /* 0x000fe4000f8e023f */
[----:B------:R-:W-:Y:S02]  /*14a00*/  UIMAD.WIDE UR6, UR7, 0x66666667, URZ ;  /* 0x66666667070678a5 */ /* 0x000fe4000f8e023f */
[----:B-1----:R-:W-:Y:S02]  /*14a10*/  USHF.L.U32 UR41, UR41, 0x7, URZ ;  /* 0x0000000729297899 */ /* 0x002fe4000800063f */
[----:B------:R-:W-:Y:S02]  /*14a20*/  USHF.R.U32.HI UR42, URZ, 0x1f, UR7 ;  /* 0x0000001f3f2a7899 */ /* 0x000fe40008011607 */
[----:B------:R-:W-:-:S02]  /*14a30*/  UIADD3 UR8, UR41, 0x7f, URZ ;  /* 0x0000007f29087890 */ /* 0x000fc4000fffe03f */
[----:B------:R-:W-:Y:S02]  /*14a40*/  ULEA.HI.SX32 UR42, UR7, UR42, 0x1a ;  /* 0x0000002a072a7291 */ /* 0x000fe4000f8fd23f */
[----:B------:R-:W-:-:S04]  /*14a50*/  UIMAD.WIDE.U32 UR4, UR8, UR5, URZ ;  /* 0x00000005080472a5 */ /* 0x000fc8000f8e003f */
[----:B------:R-:W-:Y:S02]  /*14a60*/  @UP1 USHF.R.U32.HI UR8, URZ, UR9, UR5 ;  /* 0x000000093f081299 */ /* 0x000fe40008011605 */
[----:B------:R-:W-:Y:S01]  /*14a70*/  UIADD3 UR9, UR38, 0x1, -UR10 ;  /* 0x0000000126097890 */ /* 0x000fe2000fffe80a */
[----:B------:R-:W-:Y:S02]  /*14a80*/  ULDC.64 UR4, c[0x0][0x9e0] ;  /* 0x0002780000047ab9 */ /* 0x000fe40000000a00 */
[----:B------:R-:W-:Y:S02]  /*14a90*/  UISETP.GE.AND UP0, UPT, UR5, 0x1, UPT ;  /* 0x000000010500788c */ /* 0x000fe4000bf06270 */
[----:B------:R-:W-:-:S04]  /*14aa0*/  UIADD3 UR9, UR9, UR8, URZ ;  /* 0x0000000809097290 */ /* 0x000fc8000fffe03f */
[----:B------:R-:W-:Y:S01]  /*14ab0*/  PLOP3.LUT P1, PT, PT, PT, UP0, 0x80, 0x0 ;  /* 0x000000000000781c */ /* 0x000fe20003f2f008 */
[----:B------:R-:W-:-:S12]  /*14ac0*/  UIADD3 UR4, UR9, UR4, URZ ;  /* 0x0000000409047290 */ /* 0x000fd8000fffe03f */
[----:B0-----:R-:W-:Y:S05]  /*14ad0*/  @!P1 BRA `(.L_x_8516) ;  /* 0x0000000000449947 */ /* 0x001fea0003800000 */
        /* <DEDUP_REMOVED lines=10> */
.L_x_8517:
[----:B------:R-:W-:-:S11]  /*14b80*/  UISETP.NE.AND UP0, UPT, UR5, 0x1, UPT ;  /* 0x000000010500788c */ /* 0x000fd6000bf05270 */
[----:B------:R-:W-:Y:S02]  /*14b90*/  @UP0 ULDC.64 UR12, c[0x0][0x9e8] ;  /* 0x00027a00000c0ab9 */ /* 0x000fe40000000a00 */
[----:B------:R-:W-:-:S04]  /*14ba0*/  UIMAD.WIDE.U32 UR6, UR8, UR12, URZ ;  /* 0x0000000c080672a5 */ /* 0x000fc8000f8e003f */
[----:B------:R-:W-:-:S12]  /*14bb0*/  @UP0 USHF.R.U32.HI UR8, URZ, UR13, UR7 ;  /* 0x0000000d3f080299 */ /* 0x000fd80008011607 */
.L_x_8518:
[----:B------:R-:W-:-:S04]  /*14bc0*/  UIMAD UR8, UR8, UR5, UR5 ;  /* 0x00000005080872a4 */ /* 0x000fc8000f8e0205 */
[----:B------:R-:W-:-:S04]  /*14bd0*/  UISETP.LT.AND UP0, UPT, UR4, UR8, UPT ;  /* 0x000000080400728c */ /* 0x000fc8000bf01270 */
[----:B------:R-:W-:-:S12]  /*14be0*/  USEL UR4, UR4, UR8, UP0 ;  /* 0x0000000804047287 */ /* 0x000fd80008000000 */
.L_x_8516:
[----:B------:R-:W-:Y:S02]  /*14bf0*/  UISETP.NE.AND UP0, UPT, UR48, URZ, UPT ;  /* 0x0000003f3000728c */ /* 0x000fe4000bf05270 */
[----:B------:R-:W-:-:S03]  /*14c00*/  UIADD3 UR6, UR4, 0x9f, URZ ;  /* 0x0000009f04067890 */ /* 0x000fc6000fffe03f */
[----:B------:R-:W-:Y:S01]  /*14c10*/  UMOV UR4, UR41 ;  /* 0x0000002900047c82 */ /* 0x000fe20008000000 */
[----:B------:R-:W-:-:S04]  /*14c20*/  UIMAD.WIDE UR6, UR6, 0x66666667, URZ ;  /* 0x66666667060678a5 */ /* 0x000fc8000f8e023f */
[----:B------:R-:W-:Y:S01]  /*14c30*/  USHF.R.U32.HI UR43, URZ, 0x1f, UR7 ;  /* 0x0000001f3f2b7899 */ /* 0x000fe20008011607 */
[----:B------:R-:W-:Y:S02]  /*14c40*/  @UP0 ULDC UR8, c[0x0][0x44c] ;  /* 0x0001130000080ab9 */ /* 0x000fe40000000800 */
[----:B------:R-:W-:Y:S01]  /*14c50*/  @UP0 ULDC UR6, c[0x0][0x450] ;  /* 0x0001140000060ab9 */ /* 0x000fe20000000800 */
[----:B------:R-:W-:Y:S02]  /*14c60*/  UIMAD.WIDE.U32 UR8, UR41, UR8, URZ ;  /* 0x00000008290872a5 */ /* 0x000fe4000f8e003f */
[----:B------:R-:W-:Y:S02]  /*14c70*/  ULEA.HI.SX32 UR43, UR7, UR43, 0x1a ;  /* 0x0000002b072b7291 */ /* 0x000fe4000f8fd23f */
        /* <DEDUP_REMOVED lines=17> */
.L_x_8520:
[----:B------:R-:W-:-:S11]  /*14d90*/  UISETP.NE.AND UP0, UPT, UR5, 0x1, UPT ;  /* 0x000000010500788c */ /* 0x000fd6000bf05270 */
[----:B------:R-:W-:Y:S02]  /*14da0*/  @UP0 ULDC.64 UR10, c[0x0][0x9e8] ;  /* 0x00027a00000a0ab9 */ /* 0x000fe40000000a00 */
[----:B------:R-:W-:-:S04]  /*14db0*/  UIMAD.WIDE.U32 UR6, UR4, UR10, URZ ;  /* 0x0000000a040672a5 */ /* 0x000fc8000f8e003f */
[----:B------:R-:W-:-:S12]  /*14dc0*/  @UP0 USHF.R.U32.HI UR4, URZ, UR11, UR7 ;  /* 0x0000000b3f040299 */ /* 0x000fd80008011607 */
.L_x_8521:
[----:B------:R-:W-:-:S04]  /*14dd0*/  UIMAD UR4, UR4, UR5, URZ ;  /* 0x00000005040472a4 */ /* 0x000fc8000f8e023f */
[----:B------:R-:W-:-:S04]  /*14de0*/  UISETP.LT.AND UP0, UPT, UR8, UR4, UPT ;  /* 0x000000040800728c */ /* 0x000fc8000bf01270 */
[----:B------:R-:W-:-:S12]  /*14df0*/  USEL UR8, UR8, UR4, !UP0 ;  /* 0x0000000408087287 */ /* 0x000fd8000c000000 */
.L_x_8519:
        /* <DEDUP_REMOVED lines=44> */
.L_x_8522:
[----:B------:R-:W-:Y:S02]  /*150c0*/  UIMAD UR49, UR45, UR37, UR44 ;  /* 0x000000252d3172a4 */ /* 0x000fe4000f8e022c */
[----:B------:R-:W-:Y:S02]  /*150d0*/  IMAD.U32 R3, RZ, RZ, UR37 ;  /* 0x00000025ff037e24 */ /* 0x000fe4000f8e00ff */
[----:B------:R-:W-:Y:S02]  /*150e0*/  IMAD.MOV.U32 R31, RZ, RZ, 0x1 ;  /* 0x00000001ff1f7424 */ /* 0x000fe400078e00ff */
        /* <DEDUP_REMOVED lines=32> */
.L_x_8523:
        /* <DEDUP_REMOVED lines=20> */
.L_x_8524:
        /* <DEDUP_REMOVED lines=20> */
.L_x_8525:
        /* <DEDUP_REMOVED lines=18> */
.L_x_8526:
        /* <DEDUP_REMOVED lines=14> */
.L_x_8577:
        /* <DEDUP_REMOVED lines=31> */
[----:B------:R-:W3:Y:S02]  /*15960*/  @P3 LDC R4, c[0x0][0x434] ;  /* 0x00010d00ff043b82 */ /* 0x000ee40000000800 */
[----:B------:R-:W-:Y:S01]  /*15970*/  @!P1 IMAD.IADD R3, R3, 0x1, R5 ;  /* 0x0000000103039824 */ /* 0x000fe200078e0205 */
[----:B0-----:R-:W-:-:S04]  /*15980*/  @!P1 LEA R6, P2, R2, R6, 0x2 ;  /* 0x0000000602069211 */ /* 0x001fc800078410ff */
[----:B------:R-:W-:Y:S01]  /*15990*/  @!P1 LEA.HI.X R7, R2, R7, R3, 0x2, P2 ;  /* 0x0000000702079211 */ /* 0x000fe200010f1403 */
[----:B------:R-:W-:Y:S01]  /*159a0*/  IMAD.SHL.U32 R28, R19, 0x80, RZ ;  /* 0x00000080131c7824 */ /* 0x000fe200078e00ff */
[----:B------:R-:W-:Y:S01]  /*159b0*/  ULOP3.LUT UR4, UR36, 0x2, URZ, 0xfc, !UPT ;  /* 0x0000000224047892 */ /* 0x000fe2000f8efc3f */
[----:B------:R-:W-:Y:S02]  /*159c0*/  LOP3.LUT R0, R0, 0xfffffffd, RZ, 0xc0, !PT ;  /* 0xfffffffd00007812 */ /* 0x000fe400078ec0ff */
        /* <DEDUP_REMOVED lines=12> */
[C---:B------:R-:W-:Y:S02]  /*15a90*/  IMAD.SHL.U32 R2, R19.reuse, 0x20, RZ ;  /* 0x0000002013027824 */ /* 0x040fe400078e00ff */
[----:B------:R-:W-:-:S03]  /*15aa0*/  IMAD.SHL.U32 R9, R19, 0x4, RZ ;  /* 0x0000000413097824 */ /* 0x000fc600078e00ff */
[----:B------:R-:W-:-:S04]  /*15ab0*/  LOP3.LUT R14, R2, 0x80, RZ, 0xc0, !PT ;  /* 0x00000080020e7812 */ /* 0x000fc800078ec0ff */
[----:B------:R-:W-:Y:S02]  /*15ac0*/  LOP3.LUT R14, R14, 0x10, R19, 0xf8, !PT ;  /* 0x000000100e0e7812 */ /* 0x000fe400078ef813 */
[----:B------:R-:W-:Y:S02]  /*15ad0*/  SHF.R.U32.HI R3, RZ, 0x5, R26 ;  /* 0x00000005ff037819 */ /* 0x000fe4000001161a */
[----:B------:R-:W-:Y:S02]  /*15ae0*/  LOP3.LUT R9, R14, 0x10, R9, 0x78, !PT ;  /* 0x000000100e097812 */ /* 0x000fe400078e7809 */
        /* <DEDUP_REMOVED lines=19> */
[----:B------:R-:W-:Y:S01]  /*15c20*/  IMAD.MOV R6, RZ, RZ, -R12 ;  /* 0x000000ffff067224 */ /* 0x000fe200078e0a0c */
[----:B------:R-:W-:Y:S01]  /*15c30*/  LOP3.LUT R3, R3, R30, RZ, 0x3c, !PT ;  /* 0x0000001e03037212 */ /* 0x000fe200078e3cff */
[----:B------:R-:W-:Y:S01]  /*15c40*/  IMAD.U32 R34, RZ, RZ, UR40 ;  /* 0x00000028ff227e24 */ /* 0x000fe2000f8e00ff */
        /* <DEDUP_REMOVED lines=10> */
.L_x_8528:
[----:B------:R-:W-:-:S05]  /*15cf0*/  IMAD.MOV.U32 R31, RZ, RZ, 0x1 ;  /* 0x00000001ff1f7424 */ /* 0x000fca00078e00ff */
[----:B------:R-:W-:-:S04]  /*15d00*/  SHF.L.U32 R31, R31, 0x1f, RZ ;  /* 0x0000001f1f1f7819 */ /* 0x000fc800000006ff */
[----:B------:R-:W0:Y:S02]  /*15d10*/  SYNCS.PHASECHK.TRANS64.TRYWAIT P0, [UR46+0x22880], R31 ;  /* 0x0228801fff0075a7 */ /* 0x000e24000800016e */
[----:B0-----:R-:W-:Y:S05]  /*15d20*/  @!P0 BRA `(.L_x_8529) ;  /* 0x0000004000948947 */ /* 0x001fea0003800000 */
.L_x_8578:
[----:B------:R-:W-:Y:S01]  /*15d30*/  SHF.R.S32.HI R20, RZ, 0x1f, R6 ;  /* 0x0000001fff147819 */ /* 0x000fe20000011406 */
[----:B------:R-:W-:Y:S01]  /*15d40*/  ULDC.64 UR4, c[0x0][0x328] ;  /* 0x0000ca0000047ab9 */ /* 0x000fe20000000a00 */
[----:B------:R-:W-:Y:S01]  /*15d50*/  SHF.R.S32.HI R22, RZ, 0x1f, R9 ;  /* 0x0000001fff167819 */ /* 0x000fe20000011409 */
[----:B------:R-:W-:Y:S01]  /*15d60*/  IMAD.WIDE.U32 R4, R6, UR4, RZ ;  /* 0x0000000406047c25 */ /* 0x000fe2000f8e00ff */
[----:B-----5:R-:W-:Y:S01]  /*15d70*/  SHF.R.S32.HI R21, RZ, 0x1f, R8 ;  /* 0x0000001fff157819 */ /* 0x020fe20000011408 */
[----:B------:R-:W1:Y:S01]  /*15d80*/  LDC R14, c[0x0][0x2f4] ;  /* 0x0000bd00ff0e7b82 */ /* 0x000e620000000800 */
[----:B------:R-:W-:Y:S01]  /*15d90*/  SHF.R.S32.HI R19, RZ, 0x1f, R10 ;  /* 0x0000001fff137819 */ /* 0x000fe2000001140a */
[----:B------:R-:W-:Y:S01]  /*15da0*/  IMAD R3, R20, UR4, RZ ;  /* 0x0000000414037c24 */ /* 0x000fe2000f8e02ff */
[----:B------:R-:W-:Y:S01]  /*15db0*/  R2UR UR6, R34 ;  /* 0x00000000220672ca */ /* 0x000fe200000e0000 */
[----:B------:R-:W-:Y:S01]  /*15dc0*/  IMAD R2, R22, UR4, RZ ;  /* 0x0000000416027c24 */ /* 0x000fe2000f8e02ff */
[----:B------:R-:W-:Y:S01]  /*15dd0*/  LOP3.LUT R0, R0, 0xffffff7f, RZ, 0xc0, !PT ;  /* 0xffffff7f00007812 */ /* 0x000fe200078ec0ff */
[----:B------:R-:W-:-:S02]  /*15de0*/  IMAD R7, R6, UR5, R3 ;  /* 0x0000000506077c24 */ /* 0x000fc4000f8e0203 */
[C---:B------:R-:W-:Y:S02]  /*15df0*/  IMAD R13, R9.reuse, UR5, R2 ;  /* 0x00000005090d7c24 */ /* 0x040fe4000f8e0202 */
[----:B------:R-:W-:Y:S01]  /*15e00*/  IMAD.WIDE.U32 R2, R9, UR4, RZ ;  /* 0x0000000409027c25 */ /* 0x000fe2000f8e00ff */
[----:B------:R-:W-:-:S03]  /*15e10*/  ULDC.64 UR4, c[0x0][0x338] ;  /* 0x0000ce0000047ab9 */ /* 0x000fc60000000a00 */
[----:B------:R-:W-:Y:S02]  /*15e20*/  IMAD.IADD R5, R5, 0x1, R7 ;  /* 0x0000000105057824 */ /* 0x000fe400078e0207 */
[----:B------:R-:W-:Y:S02]  /*15e30*/  IMAD.IADD R3, R3, 0x1, R13 ;  /* 0x0000000103037824 */ /* 0x000fe400078e020d */
[----:B------:R-:W-:Y:S02]  /*15e40*/  IMAD R7, R21, UR4, RZ ;  /* 0x0000000415077c24 */ /* 0x000fe4000f8e02ff */
[----:B------:R-:W-:Y:S02]  /*15e50*/  IMAD R13, R19, UR4, RZ ;  /* 0x00000004130d7c24 */ /* 0x000fe4000f8e02ff */
[C---:B------:R-:W-:Y:S02]  /*15e60*/  IMAD R7, R8.reuse, UR5, R7 ;  /* 0x0000000508077c24 */ /* 0x040fe4000f8e0207 */
[----:B------:R-:W-:Y:S01]  /*15e70*/  IMAD.WIDE.U32 R2, R8, UR4, R2 ;  /* 0x0000000408027c25 */ /* 0x000fe2000f8e0002 */
[----:B-1----:R-:W-:-:S03]  /*15e80*/  ISETP.GE.AND P2, PT, R30, R14, PT ;  /* 0x0000000e1e00720c */ /* 0x002fc60003f46270 */
[C---:B------:R-:W-:Y:S02]  /*15e90*/  IMAD R13, R10.reuse, UR5, R13 ;  /* 0x000000050a0d7c24 */ /* 0x040fe4000f8e020d */
[----:B------:R-:W-:Y:S01]  /*15ea0*/  IMAD.WIDE.U32 R4, R10, UR4, R4 ;  /* 0x000000040a047c25 */ /* 0x000fe2000f8e0004 */
[----:B------:R-:W-:-:S03]  /*15eb0*/  ULDC.64 UR4, c[0x0][0x330] ;  /* 0x0000cc0000047ab9 */ /* 0x000fc60000000a00 */
[----:B------:R-:W-:Y:S02]  /*15ec0*/  IMAD.IADD R3, R3, 0x1, R7 ;  /* 0x0000000103037824 */ /* 0x000fe400078e0207 */
[----:B------:R-:W-:Y:S02]  /*15ed0*/  IMAD.IADD R5, R5, 0x1, R13 ;  /* 0x0000000105057824 */ /* 0x000fe400078e020d */
[----:B------:R-:W-:Y:S01]  /*15ee0*/  IMAD.U32 R7, RZ, RZ, UR4 ;  /* 0x00000004ff077e24 */ /* 0x000fe2000f8e00ff */
[----:B------:R-:W-:Y:S01]  /*15ef0*/  UIMAD UR4, UR6, UR4, URZ ;  /* 0x00000004060472a4 */ /* 0x000fe2000f8e023f */
[----:B------:R-:W-:Y:S02]  /*15f00*/  IMAD.SHL.U32 R35, R26, 0x10, RZ ;  /* 0x000000101a237824 */ /* 0x000fe400078e00ff */
[----:B------:R-:W-:Y:S01]  /*15f10*/  IMAD.WIDE.U32 R4, R7, UR40, R4 ;  /* 0x0000002807047c25 */ /* 0x000fe2000f8e0004 */
[----:B------:R-:W-:Y:S01]  /*15f20*/  ULDC.64 UR6, c[0x0][0x318] ;  /* 0x0000c60000067ab9 */ /* 0x000fe20000000a00 */
[----:B------:R-:W-:-:S02]  /*15f30*/  UIMAD UR4, UR40, UR5, UR4 ;  /* 0x00000005280472a4 */ /* 0x000fc4000f8e0204 */
        /* <DEDUP_REMOVED lines=9> */
[C---:B------:R-:W-:Y:S02]  /*15fd0*/  IMAD.SHL.U32 R3, R12.reuse, 0x80, RZ ;  /* 0x000000800c037824 */ /* 0x040fe400078e00ff */
[----:B------:R-:W-:Y:S02]  /*15fe0*/  IMAD.IADD R5, R5, 0x1, -R24 ;  /* 0x0000000105057824 */ /* 0x000fe400078e0a18 */
[----:B------:R-:W-:Y:S01]  /*15ff0*/  IMAD.SHL.U32 R12, R12, 0x10, RZ ;  /* 0x000000100c0c7824 */ /* 0x000fe200078e00ff */
[----:B------:R-:W-:Y:S02]  /*16000*/  LOP3.LUT R3, R30, 0x380, R3, 0xf8, !PT ;  /* 0x000003801e037812 */ /* 0x000fe400078ef803 */
[----:B------:R-:W-:-:S02]  /*16010*/  ISETP.GE.AND P0, PT, R5, 0x1, PT ;  /* 0x000000010500780c */ /* 0x000fc40003f06270 */
[----:B------:R-:W-:-:S04]  /*16020*/  LOP3.LUT R12, R3, 0x70, R12, 0x78, !PT ;  /* 0x00000070030c7812 */ /* 0x000fc800078e780c */
[----:B------:R-:W-:-:S07]  /*16030*/  LOP3.LUT R35, R12, 0x400, R35, 0xf8, !PT ;  /* 0x000004000c237812 */ /* 0x000fce00078ef823 */
        /* <DEDUP_REMOVED lines=9> */
[----:B------:R-:W-:Y:S01]  /*160d0*/  SHFL.IDX PT, R11, R16, 0x7, 0x181f ;  /* 0x00f81f00100b7f89 */ /* 0x000fe200000e0000 */
[C---:B------:R-:W-:Y:S02]  /*160e0*/  ISETP.GE.AND P4, PT, R5.reuse, 0x41, PT ;  /* 0x000000410500780c */ /* 0x040fe40003f86270 */
[----:B------:R-:W-:Y:S01]  /*160f0*/  ISETP.GE.AND P3, PT, R5, 0x51, PT ;  /* 0x000000510500780c */ /* 0x000fe20003f66270 */
[----:B------:R-:W-:Y:S01]  /*16100*/  SHFL.IDX PT, R12, R4, RZ, 0x181f ;  /* 0x00181fff040c7589 */ /* 0x000fe200000e0000 */
[----:B-1----:R-:W-:-:S03]  /*16110*/  IADD3 R2, P1, R30, R14, RZ ;  /* 0x0000000e1e027210 */ /* 0x002fc60007f3e0ff */
[----:B------:R-:W-:Y:S02]  /*16120*/  SHFL.IDX PT, R14, R4, 0x1, 0x181f ;  /* 0x00381f00040e7f89 */ /* 0x000fe400000e0000 */
        /* <DEDUP_REMOVED lines=35> */
[----:B------:R-:W3:Y:S04]  /*16360*/  SHFL.IDX PT, R17, R17, 0x7, 0x181f ;  /* 0x00f81f0011117f89 */ /* 0x000ee800000e0000 */
[----:B------:R-:W4:Y:S04]  /*16370*/  SHFL.IDX PT, R16, R7, RZ, 0x181f ;  /* 0x00181fff07107589 */ /* 0x000f2800000e0000 */
[----:B------:R-:W0:Y:S01]  /*16380*/  SHFL.IDX PT, R7, R7, 0x1, 0x181f ;  /* 0x00381f0007077f89 */ /* 0x000e2200000e0000 */
[----:B-1----:R-:W-:-:S05]  /*16390*/  IADD3 R2, P1, R30, R2, RZ ;  /* 0x000000021e027210 */ /* 0x002fca0007f3e0ff */
[----:B--2---:R-:W-:-:S05]  /*163a0*/  IMAD.X R3, RZ, RZ, R3, P1 ;  /* 0x000000ffff037224 */ /* 0x004fca00008e0603 */
[----:B------:R1:W-:Y:S01]  /*163b0*/  LDGSTS.E.BYPASS.LTC128B.128 [R29+0xd400], desc[UR52][R2.64], !P0 ;  /* 0x0d400000021d7fae */ /* 0x0003e2000c101d74 */
[----:B------:R-:W-:Y:S02]  /*163c0*/  ISETP.LT.OR P0, PT, R5, 0x71, P2 ;  /* 0x000000710500780c */ /* 0x000fe40001701670 */
[----:B-1----:R-:W-:-:S05]  /*163d0*/  IADD3 R2, P1, R30, R11, RZ ;  /* 0x0000000b1e027210 */ /* 0x002fca0007f3e0ff */
[----:B---3--:R-:W-:-:S06]  /*163e0*/  IMAD.X R3, RZ, RZ, R17, P1 ;  /* 0x000000ffff037224 */ /* 0x008fcc00008e0611 */
[----:B------:R1:W-:Y:S01]  /*163f0*/  LDGSTS.E.BYPASS.LTC128B.128 [R29+0xdc00], desc[UR52][R2.64], !P0 ;  /* 0x0dc00000021d7fae */ /* 0x0003e2000c101d74 */
[----:B------:R-:W-:Y:S02]  /*16400*/  ISETP.LT.OR P0, PT, R5, 0x81, P2 ;  /* 0x000000810500780c */ /* 0x000fe40001701670 */
[----:B-1----:R-:W-:-:S05]  /*16410*/  IADD3 R2, P1, R30, R12, RZ ;  /* 0x0000000c1e027210 */ /* 0x002fca0007f3e0ff */
[----:B----4-:R-:W-:Y:S01]  /*16420*/  IMAD.X R3, RZ, RZ, R16, P1 ;  /* 0x000000ffff037224 */ /* 0x010fe200008e0610 */
[----:B------:R-:W-:-:S05]  /*16430*/  ISETP.GE.AND P1, PT, R5, 0x11, PT ;  /* 0x000000110500780c */ /* 0x000fca0003f26270 */
[----:B------:R1:W-:Y:S01]  /*16440*/  LDGSTS.E.BYPASS.LTC128B.128 [R29+0xe400], desc[UR52][R2.64], !P0 ;  /* 0x0e400000021d7fae */ /* 0x0003e2000c101d74 */
[----:B------:R-:W-:-:S07]  /*16450*/  ISETP.GE.AND P0, PT, R5, 0x21, PT ;  /* 0x000000210500780c */ /* 0x000fce0003f06270 */
        /* <DEDUP_REMOVED lines=9> */
[----:B01----:R-:W-:-:S07]  /*164f0*/  @P6 LOP3.LUT R0, R0, 0x100, RZ, 0xfc, !PT ;  /* 0x0000010000006812 */ /* 0x003fce00078efcff */
.L_x_8600:
        /* <DEDUP_REMOVED lines=16> */
.L_x_8531:
[----:B------:R-:W-:Y:S01]  /*16600*/  SYNCS.ARRIVE.TRANS64.A1T0 RZ, [UR46+0x22870], RZ ;  /* 0x022870ffffff79a7 */ /* 0x000fe2000810002e */
[----:B------:R-:W-:Y:S05]  /*16610*/  @!P6 BRA `(.L_x_8532) ;  /* 0x000000000004e947 */ /* 0x000fea0003800000 */
[----:B------:R-:W-:Y:S01]  /*16620*/  BPT.TRAP 0x1 ;  /* 0x000000040000795c */ /* 0x000fe20000300000 */
.L_x_8532:
[----:B------:R-:W0:Y:S02]  /*16630*/  SYNCS.PHASECHK.TRANS64.TRYWAIT P2, [UR46+0x22840], R31 ;  /* 0x0228401fff0075a7 */ /* 0x000e24000804016e */
[----:B0-----:R-:W-:Y:S05]  /*16640*/  @!P2 BRA `(.L_x_8533) ;  /* 0x000000440078a947 */ /* 0x001fea0003800000 */
.L_x_8601:
[----:B------:R-:W-:Y:S01]  /*16650*/  ULDC.64 UR8, c[0x0][0x300] ;  /* 0x0000c00000087ab9 */ /* 0x000fe20000000a00 */
[----:B------:R-:W-:Y:S01]  /*16660*/  ULDC.64 UR10, c[0x0][0x310] ;  /* 0x0000c400000a7ab9 */ /* 0x000fe20000000a00 */
[----:B------:R-:W-:Y:S01]  /*16670*/  IMAD R3, R20, UR8, RZ ;  /* 0x0000000814037c24 */ /* 0x000fe2000f8e02ff */
[----:B------:R-:W-:Y:S01]  /*16680*/  R2UR UR6, R34 ;  /* 0x00000000220672ca */ /* 0x000fe200000e0000 */
[----:B------:R-:W-:Y:S01]  /*16690*/  IMAD R19, R19, UR10, RZ ;  /* 0x0000000a13137c24 */ /* 0x000fe2000f8e02ff */
[----:B------:R-:W-:Y:S01]  /*166a0*/  ULDC.64 UR4, c[0x0][0x308] ;  /* 0x0000c20000047ab9 */ /* 0x000fe20000000a00 */
[C---:B------:R-:W-:Y:S01]  /*166b0*/  IMAD R5, R6.reuse, UR9, R3 ;  /* 0x0000000906057c24 */ /* 0x040fe2000f8e0203 */
[----:B------:R-:W1:Y:S01]  /*166c0*/  LDC R16, c[0x0][0x2f4] ;  /* 0x0000bd00ff107b82 */ /* 0x000e620000000800 */
        /* <DEDUP_REMOVED lines=26> */
[----:B-1----:R-:W-:-:S13]  /*16870*/  ISETP.GE.AND P2, PT, R30, R16, PT ;  /* 0x000000101e00720c */ /* 0x002fda0003f46270 */
[----:B------:R-:W-:Y:S01]  /*16880*/  @P2 LOP3.LUT R0, R0, 0x1, RZ, 0xfc, !PT ;  /* 0x0000000100002812 */ /* 0x000fe200078efcff */
[----:B------:R-:W-:Y:S06]  /*16890*/  BRA.DIV UR4, `(.L_x_8534) ;  /* 0x0000004204f87947 */ /* 0x000fec000b800000 */
[----:B------:R-:W1:Y:S01]  /*168a0*/  SHFL.IDX PT, R14, R7, RZ, 0x181f ;  /* 0x00181fff070e7589 */ /* 0x000e6200000e0000 */
[----:B------:R-:W-:Y:S02]  /*168b0*/  P2R R10, PR, RZ, 0x8 ;  /* 0x00000008ff0a7803 */ /* 0x000fe40000000000 */
[----:B------:R-:W-:Y:S01]  /*168c0*/  LOP3.LUT P3, RZ, R0, 0x80, RZ, 0xc0, !PT ;  /* 0x0000008000ff7812 */ /* 0x000fe2000786c0ff */
[----:B------:R-:W2:Y:S01]  /*168d0*/  SHFL.IDX PT, R2, R6, RZ, 0x181f ;  /* 0x00181fff06027589 */ /* 0x000ea200000e0000 */
[----:B------:R-:W-:Y:S02]  /*168e0*/  ISETP.GE.AND P6, PT, R30, R16, PT ;  /* 0x000000101e00720c */ /* 0x000fe40003fc6270 */
[----:B------:R-:W-:Y:S02]  /*168f0*/  P2R R9, PR, RZ, 0x1 ;  /* 0x00000001ff097803 */ /* 0x000fe40000000000 */
[----:B------:R-:W-:Y:S02]  /*16900*/  LOP3.LUT P0, RZ, R0, 0x20, RZ, 0xc0, !PT ;  /* 0x0000002000ff7812 */ /* 0x000fe4000780c0ff */
[----:B------:R-:W-:-:S02]  /*16910*/  P2R R8, PR, RZ, 0x2 ;  /* 0x00000002ff087803 */ /* 0x000fc40000000000 */
[----:B------:R-:W-:-:S03]  /*16920*/  LOP3.LUT P1, RZ, R0, 0x10, RZ, 0xc0, !PT ;  /* 0x0000001000ff7812 */ /* 0x000fc6000782c0ff */
[----:B-1----:R-:W-:-:S05]  /*16930*/  @P3 IADD3 R14, P2, R30, R14, RZ ;  /* 0x0000000e1e0e3210 */ /* 0x002fca0007f5e0ff */
[----:B--2---:R-:W-:Y:S02]  /*16940*/  @P3 IMAD.X R3, RZ, RZ, R2, P2 ;  /* 0x000000ffff033224 */ /* 0x004fe400010e0602 */
[----:B------:R-:W-:Y:S02]  /*16950*/  @P3 IMAD.MOV.U32 R2, RZ, RZ, R14 ;  /* 0x000000ffff023224 */ /* 0x000fe400078e000e */
[----:B------:R-:W1:Y:S04]  /*16960*/  SHFL.IDX PT, R14, R7, 0x1, 0x181f ;  /* 0x00381f00070e7f89 */ /* 0x000e6800000e0000 */
[----:B------:R1:W-:Y:S01]  /*16970*/  @P3 LDGSTS.E.BYPASS.LTC128B.128 [R29+0x18400], desc[UR52][R2.64], !P6 ;  /* 0x18400000021d3fae */ /* 0x0003e2000f101d74 */
[----:B------:R-:W-:-:S03]  /*16980*/  ISETP.NE.AND P3, PT, R10, RZ, PT ;  /* 0x000000ff0a00720c */ /* 0x000fc60003f65270 */
[----:B------:R-:W2:Y:S01]  /*16990*/  SHFL.IDX PT, R10, R6, 0x1, 0x181f ;  /* 0x00381f00060a7f89 */ /* 0x000ea200000e0000 */
[----:B-1----:R-:W-:-:S03]  /*169a0*/  @P0 IADD3 R2, P2, R30, R14, RZ ;  /* 0x0000000e1e020210 */ /* 0x002fc60007f5e0ff */
[----:B------:R-:W1:Y:S02]  /*169b0*/  SHFL.IDX PT, R14, R7, 0x2, 0x181f ;  /* 0x00581f00070e7f89 */ /* 0x000e6400000e0000 */
[----:B--2---:R-:W-:-:S05]  /*169c0*/  @P0 IMAD.X R3, RZ, RZ, R10, P2 ;  /* 0x000000ffff030224 */ /* 0x004fca00010e060a */
[----:B------:R2:W-:Y:S01]  /*169d0*/  @P0 LDGSTS.E.BYPASS.LTC128B.128 [R29+0x18c00], desc[UR52][R2.64], !P6 ;  /* 0x18c00000021d0fae */ /* 0x0005e2000f101d74 */
[----:B------:R-:W-:-:S03]  /*169e0*/  ISETP.NE.AND P0, PT, R9, RZ, PT ;  /* 0x000000ff0900720c */ /* 0x000fc60003f05270 */
[----:B------:R-:W3:Y:S01]  /*169f0*/  SHFL.IDX PT, R9, R6, 0x2, 0x181f ;  /* 0x00581f0006097f89 */ /* 0x000ee200000e0000 */
[----:B-1----:R-:W-:-:S05]  /*16a00*/  @P1 IADD3 R14, P2, R30, R14, RZ ;  /* 0x0000000e1e0e1210 */ /* 0x002fca0007f5e0ff */
[----:B--2---:R-:W-:Y:S02]  /*16a10*/  @P1 IMAD.MOV.U32 R2, RZ, RZ, R14 ;  /* 0x000000ffff021224 */ /* 0x004fe400078e000e */
[----:B------:R-:W1:Y:S01]  /*16a20*/  SHFL.IDX PT, R14, R7, 0x3, 0x181f ;  /* 0x00781f00070e7f89 */ /* 0x000e6200000e0000 */
[----:B---3--:R-:W-:-:S04]  /*16a30*/  @P1 IMAD.X R9, RZ, RZ, R9, P2 ;  /* 0x000000ffff091224 */ /* 0x008fc800010e0609 */
[----:B------:R-:W-:-:S05]  /*16a40*/  @P1 IMAD.MOV.U32 R3, RZ, RZ, R9 ;  /* 0x000000ffff031224 */ /* 0x000fca00078e0009 */
[----:B------:R2:W-:Y:S01]  /*16a50*/  @P1 LDGSTS.E.BYPASS.LTC128B.128 [R29+0x19400], desc[UR52][R2.64], !P6 ;  /* 0x19400000021d1fae */ /* 0x0005e2000f101d74 */
[----:B------:R-:W-:-:S03]  /*16a60*/  ISETP.NE.AND P1, PT, R8, RZ, PT ;  /* 0x000000ff0800720c */ /* 0x000fc60003f25270 */
[----:B------:R-:W3:Y:S01]  /*16a70*/  SHFL.IDX PT, R8, R6, 0x3, 0x181f ;  /* 0x00781f0006087f89 */ /* 0x000ee200000e0000 */
[----:B-1----:R-:W-:-:S05]  /*16a80*/  @P5 IADD3 R14, P2, R30, R14, RZ ;  /* 0x0000000e1e0e5210 */ /* 0x002fca0007f5e0ff */
[----:B--2---:R-:W-:Y:S02]  /*16a90*/  @P5 IMAD.MOV.U32 R2, RZ, RZ, R14 ;  /* 0x000000ffff025224 */ /* 0x004fe400078e000e */
[----:B------:R-:W1:Y:S01]  /*16aa0*/  SHFL.IDX PT, R14, R7, 0x4, 0x181f ;  /* 0x00981f00070e7f89 */ /* 0x000e6200000e0000 */
[----:B---3--:R-:W-:-:S03]  /*16ab0*/  @P5 IMAD.X R9, RZ, RZ, R8, P2 ;  /* 0x000000ffff095224 */ /* 0x008fc600010e0608 */
[----:B------:R-:W2:Y:S01]  /*16ac0*/  SHFL.IDX PT, R8, R6, 0x4, 0x181f ;  /* 0x00981f0006087f89 */ /* 0x000ea200000e0000 */
[----:B------:R-:W-:-:S05]  /*16ad0*/  @P5 IMAD.MOV.U32 R3, RZ, RZ, R9 ;  /* 0x000000ffff035224 */ /* 0x000fca00078e0009 */
[----:B------:R3:W-:Y:S01]  /*16ae0*/  @P5 LDGSTS.E.BYPASS.LTC128B.128 [R29+0x19c00], desc[UR52][R2.64], !P6 ;  /* 0x19c00000021d5fae */ /* 0x0007e2000f101d74 */
[----:B-1----:R-:W-:Y:S02]  /*16af0*/  @P4 IADD3 R14, P2, R30, R14, RZ ;  /* 0x0000000e1e0e4210 */ /* 0x002fe40007f5e0ff */
[----:B------:R-:W-:-:S03]  /*16b00*/  LOP3.LUT P5, RZ, R0, 0x40, RZ, 0xc0, !PT ;  /* 0x0000004000ff7812 */ /* 0x000fc600078ac0ff */
[----:B---3--:R-:W-:Y:S02]  /*16b10*/  @P4 IMAD.MOV.U32 R2, RZ, RZ, R14 ;  /* 0x000000ffff024224 */ /* 0x008fe400078e000e */
[----:B------:R-:W1:Y:S01]  /*16b20*/  SHFL.IDX PT, R14, R7, 0x5, 0x181f ;  /* 0x00b81f00070e7f89 */ /* 0x000e6200000e0000 */
[----:B--2---:R-:W-:-:S03]  /*16b30*/  @P4 IMAD.X R9, RZ, RZ, R8, P2 ;  /* 0x000000ffff094224 */ /* 0x004fc600010e0608 */
[----:B------:R-:W2:Y:S01]  /*16b40*/  SHFL.IDX PT, R8, R6, 0x5, 0x181f ;  /* 0x00b81f0006087f89 */ /* 0x000ea200000e0000 */
[----:B------:R-:W-:-:S05]  /*16b50*/  @P4 IMAD.MOV.U32 R3, RZ, RZ, R9 ;  /* 0x000000ffff034224 */ /* 0x000fca00078e0009 */
[----:B------:R3:W-:Y:S01]  /*16b60*/  @P4 LDGSTS.E.BYPASS.LTC128B.128 [R29+0x1a400], desc[UR52][R2.64], !P6 ;  /* 0x1a400000021d4fae */ /* 0x0007e2000f101d74 */
[----:B-1----:R-:W-:-:S05]  /*16b70*/  @P3 IADD3 R14, P2, R30, R14, RZ ;  /* 0x0000000e1e0e3210 */ /* 0x002fca0007f5e0ff */
        /* <DEDUP_REMOVED lines=11> */
[----:B------:R-:W-:-:S03]  /*16c30*/  @P5 IMAD.MOV.U32 R3, RZ, RZ, R9 ;  /* 0x000000ffff035224 */ /* 0x000fc600078e0009 */
[----:B------:R-:W-:Y:S04]  /*16c40*/  SHFL.IDX PT, R6, R4, 0x1, 0x181f ;  /* 0x00381f0004067f89 */ /* 0x000fe800000e0000 */
[----:B------:R3:W-:Y:S01]  /*16c50*/  @P5 LDGSTS.E.BYPASS.LTC128B.128 [R29+0x1b400], desc[UR52][R2.64], !P6 ;  /* 0x1b400000021d5fae */ /* 0x0007e2000f101d74 */
[----:B-1----:R-:W-:-:S03]  /*16c60*/  @P0 IADD3 R9, P2, R30, R14, RZ ;  /* 0x0000000e1e090210 */ /* 0x002fc60007f5e0ff */
[----:B------:R-:W1:Y:S02]  /*16c70*/  SHFL.IDX PT, R14, R5, RZ, 0x181f ;  /* 0x00181fff050e7589 */ /* 0x000e6400000e0000 */
[----:B--2---:R-:W-:Y:S02]  /*16c80*/  @P0 IMAD.X R10, RZ, RZ, R8, P2 ;  /* 0x000000ffff0a0224 */ /* 0x004fe400010e0608 */
[----:B------:R-:W2:Y:S01]  /*16c90*/  SHFL.IDX PT, R8, R4, RZ, 0x181f ;  /* 0x00181fff04087589 */ /* 0x000ea200000e0000 */
[----:B---3--:R-:W-:Y:S02]  /*16ca0*/  @P0 IMAD.MOV.U32 R2, RZ, RZ, R9 ;  /* 0x000000ffff020224 */ /* 0x008fe400078e0009 */
[----:B------:R-:W-:-:S05]  /*16cb0*/  @P0 IMAD.MOV.U32 R3, RZ, RZ, R10 ;  /* 0x000000ffff030224 */ /* 0x000fca00078e000a */
[----:B------:R3:W-:Y:S01]  /*16cc0*/  @P0 LDGSTS.E.BYPASS.LTC128B.128 [R29+0x1bc00], desc[UR52][R2.64], !P6 ;  /* 0x1bc00000021d0fae */ /* 0x0007e2000f101d74 */
[----:B-1----:R-:W-:-:S05]  /*16cd0*/  @P1 IADD3 R14, P0, R30, R14, RZ ;  /* 0x0000000e1e0e1210 */ /* 0x002fca0007f1e0ff */
[----:B--2---:R-:W-:Y:S02]  /*16ce0*/  @P1 IMAD.X R9, RZ, RZ, R8, P0 ;  /* 0x000000ffff091224 */ /* 0x004fe400000e0608 */
[----:B---3--:R-:W-:Y:S02]  /*16cf0*/  @P1 IMAD.MOV.U32 R2, RZ, RZ, R14 ;  /* 0x000000ffff021224 */ /* 0x008fe400078e000e */
[----:B------:R-:W-:Y:S01]  /*16d00*/  @P1 IMAD.MOV.U32 R3, RZ, RZ, R9 ;  /* 0x000000ffff031224 */ /* 0x000fe200078e0009 */
[----:B------:R1:W2:Y:S04]  /*16d10*/  SHFL.IDX PT, R14, R5, 0x1, 0x181f ;  /* 0x00381f00050e7f89 */ /* 0x0002a800000e0000 */
[----:B------:R1:W-:Y:S02]  /*16d20*/  @P1 LDGSTS.E.BYPASS.LTC128B.128 [R29+0x1c400], desc[UR52][R2.64], !P6 ;  /* 0x1c400000021d1fae */ /* 0x0003e4000f101d74 */
.L_x_8623:
[----:B------:R-:W-:Y:S02]  /*16d30*/  LOP3.LUT P2, RZ, R0, 0x100, RZ, 0xc0, !PT ;  /* 0x0000010000ff7812 */ /* 0x000fe4000784c0ff */
[----:B------:R-:W-:-:S11]  /*16d40*/  ISETP.GE.AND P1, PT, R30, R16, PT ;  /* 0x000000101e00720c */ /* 0x000fd60003f26270 */
[----:B-12---:R-:W-:-:S05]  /*16d50*/  @P2 IADD3 R2, P0, R30, R14, RZ ;  /* 0x0000000e1e022210 */ /* 0x006fca0007f1e0ff */
        /* <DEDUP_REMOVED lines=14> */
.L_x_8535:
        /* <DEDUP_REMOVED lines=30> */
.L_x_8536:
[----:B------:R-:W-:Y:S01]  /*17020*/  UISETP.NE.AND UP0, UPT, UR48, URZ, UPT ;  /* 0x0000003f3000728c */ /* 0x000fe2000bf05270 */
[----:B------:R-:W-:Y:S01]  /*17030*/  IMAD.U32 R4, RZ, RZ, UR38 ;  /* 0x00000026ff047e24 */ /* 0x000fe2000f8e00ff */
[----:B------:R-:W-:Y:S01]  /*17040*/  ULDC.64 UR4, c[0x0][0x2e0] ;  /* 0x0000b80000047ab9 */ /* 0x000fe20000000a00 */
[----:B------:R-:W-:Y:S01]  /*17050*/  IMAD.U32 R3, RZ, RZ, UR47 ;  /* 0x0000002fff037e24 */ /* 0x000fe2000f8e00ff */
[----:B------:R-:W-:Y:S01]  /*17060*/  ULDC UR6, c[0x0][0x2b8] ;  /* 0x0000ae0000067ab9 */ /* 0x000fe20000000800 */
[----:B------:R-:W-:Y:S01]  /*17070*/  IMAD.U32 R5, RZ, RZ, UR39 ;  /* 0x00000027ff057e24 */ /* 0x000fe2000f8e00ff */
[----:B------:R-:W-:Y:S01]  /*17080*/  PLOP3.LUT P0, PT, PT, PT, UP0, 0x80, 0x0 ;  /* 0x000000000000781c */ /* 0x000fe20003f0f008 */
[----:B------:R-:W-:Y:S01]  /*17090*/  IMAD.MOV.U32 R2, RZ, RZ, R4 ;  /* 0x000000ffff027224 */ /* 0x000fe200078e0004 */
[----:B------:R-:W-:Y:S01]  /*170a0*/  PLOP3.LUT P1, PT, PT, PT, UP0, 0x80, 0x0 ;  /* 0x000000000000781c */ /* 0x000fe20003f2f008 */
[----:B------:R-:W-:Y:S02]  /*170b0*/  VIADD R0, R23, UR41 ;  /* 0x0000002917007c36 */ /* 0x000fe40008000000 */
[----:B------:R-:W-:Y:S01]  /*170c0*/  IMAD R16, R16, UR4, RZ ;  /* 0x0000000410107c24 */ /* 0x000fe2000f8e02ff */
[----:B------:R-:W1:Y:S01]  /*170d0*/  LDC R5, c[0x0][0x448] ;  /* 0x00011200ff057b82 */ /* 0x000e620000000800 */
[----:B------:R-:W-:Y:S01]  /*170e0*/  IMAD.WIDE.U32 R2, R27, UR4, R2 ;  /* 0x000000041b027c25 */ /* 0x000fe2000f8e0002 */
[----:B------:R-:W-:-:S03]  /*170f0*/  @UP0 ULDC UR4, c[0x0][0x44c] ;  /* 0x0001130000040ab9 */ /* 0x000fc60000000800 */
[----:B------:R-:W-:Y:S01]  /*17100*/  IMAD R9, R27, UR5, R16 ;  /* 0x000000051b097c24 */ /* 0x000fe2000f8e0210 */
[----:B------:R-:W-:Y:S01]  /*17110*/  @UP0 ULDC UR5, c[0x0][0x450] ;  /* 0x0001140000050ab9 */ /* 0x000fe20000000800 */
[----:B------:R-:W-:Y:S01]  /*17120*/  @P0 IMAD.HI.U32 R4, R0, UR4, RZ ;  /* 0x0000000400040c27 */ /* 0x000fe2000f8e00ff */
[----:B------:R-:W-:-:S03]  /*17130*/  ISETP.GE.AND P0, PT, R30, UR6, PT ;  /* 0x000000061e007c0c */ /* 0x000fc6000bf06270 */
        /* <DEDUP_REMOVED lines=21> */
[----:B------:R-:W1:Y:S01]  /*17290*/  SHFL.IDX PT, R14, R0, RZ, 0x181f ;  /* 0x00181fff000e7589 */ /* 0x000e6200000e0000 */
[----:B------:R-:W-:Y:S01]  /*172a0*/  ULDC UR4, c[0x0][0x288] ;  /* 0x0000a20000047ab9 */ /* 0x000fe20000000800 */
[----:B------:R-:W-:Y:S02]  /*172b0*/  VIADD R6, R24, UR41 ;  /* 0x0000002918067c36 */ /* 0x000fe40008000000 */
[----:B------:R-:W2:Y:S01]  /*172c0*/  SHFL.IDX PT, R2, R4, RZ, 0x181f ;  /* 0x00181fff04027589 */ /* 0x000ea200000e0000 */
[----:B------:R-:W-:Y:S02]  /*172d0*/  IMAD R5, R5, UR4, RZ ;  /* 0x0000000405057c24 */ /* 0x000fe4000f8e02ff */
[C---:B------:R-:W-:Y:S01]  /*172e0*/  VIADD R8, R6.reuse, 0x10 ;  /* 0x0000001006087836 */ /* 0x040fe20000000000 */
[----:B------:R-:W3:Y:S01]  /*172f0*/  SHFL.IDX PT, R3, R0, 0x1, 0x181f ;  /* 0x00381f0000037f89 */ /* 0x000ee200000e0000 */
[C---:B------:R-:W-:Y:S01]  /*17300*/  VIADD R12, R6.reuse, 0x20 ;  /* 0x00000020060c7836 */ /* 0x040fe20000000000 */
[----:B------:R-:W-:-:S02]  /*17310*/  ISETP.GE.AND P1, PT, R6, R5, PT ;  /* 0x000000050600720c */ /* 0x000fc40003f26270 */
[----:B------:R-:W4:Y:S11]  /*17320*/  SHFL.IDX PT, R7, R4, 0x1, 0x181f ;  /* 0x00381f0004077f89 */ /* 0x000f3600000e0000 */
[----:B-1----:R-:W-:-:S05]  /*17330*/  @!P1 IADD3 R14, P2, R30, R14, RZ ;  /* 0x0000000e1e0e9210 */ /* 0x002fca0007f5e0ff */
[----:B--2---:R-:W-:Y:S01]  /*17340*/  @!P1 IMAD.X R17, RZ, RZ, R2, P2 ;  /* 0x000000ffff119224 */ /* 0x004fe200010e0602 */
[----:B------:R-:W-:Y:S01]  /*17350*/  ISETP.GE.AND P2, PT, R8, R5, PT ;  /* 0x000000050800720c */ /* 0x000fe20003f46270 */
[----:B------:R-:W-:Y:S01]  /*17360*/  @!P1 IMAD.MOV.U32 R2, RZ, RZ, R14 ;  /* 0x000000ffff029224 */ /* 0x000fe200078e000e */
[----:B------:R-:W-:Y:S04]  /*17370*/  SHFL.IDX PT, R8, R4, 0x2, 0x181f ;  /* 0x00581f0004087f89 */ /* 0x000fe800000e0000 */
[----:B------:R-:W1:Y:S07]  /*17380*/  SHFL.IDX PT, R14, R0, 0x2, 0x181f ;  /* 0x00581f00000e7f89 */ /* 0x000e6e00000e0000 */
[----:B---3--:R-:W-:Y:S01]  /*17390*/  @!P2 IADD3 R9, P3, R30, R3, RZ ;  /* 0x000000031e09a210 */ /* 0x008fe20007f7e0ff */
[----:B------:R-:W-:-:S04]  /*173a0*/  @!P1 IMAD.MOV.U32 R3, RZ, RZ, R17 ;  /* 0x000000ffff039224 */ /* 0x000fc800078e0011 */
[----:B----4-:R-:W-:Y:S01]  /*173b0*/  @!P2 IMAD.X R10, RZ, RZ, R7, P3 ;  /* 0x000000ffff0aa224 */ /* 0x010fe200018e0607 */
[----:B------:R2:W-:Y:S01]  /*173c0*/  @!P1 LDGSTS.E.BYPASS.LTC128B.128 [R29+0x14400], desc[UR52][R2.64], !P0 ;  /* 0x14400000021d9fae */ /* 0x0005e2000c101d74 */
[----:B------:R-:W-:-:S03]  /*173d0*/  ISETP.GE.AND P1, PT, R12, R5, PT ;  /* 0x000000050c00720c */ /* 0x000fc60003f26270 */
[----:B------:R-:W-:Y:S01]  /*173e0*/  SHFL.IDX PT, R7, R4, 0x3, 0x181f ;  /* 0x00781f0004077f89 */ /* 0x000fe200000e0000 */
[----:B--2---:R-:W-:Y:S02]  /*173f0*/  @!P2 IMAD.MOV.U32 R2, RZ, RZ, R9 ;  /* 0x000000ffff02a224 */ /* 0x004fe400078e0009 */
[----:B------:R-:W-:Y:S01]  /*17400*/  @!P2 IMAD.MOV.U32 R3, RZ, RZ, R10 ;  /* 0x000000ffff03a224 */ /* 0x000fe200078e000a */
[----:B------:R-:W2:Y:S01]  /*17410*/  SHFL.IDX PT, R9, R0, 0x3, 0x181f ;  /* 0x00781f0000097f89 */ /* 0x000ea200000e0000 */
[----:B------:R-:W-:-:S03]  /*17420*/  VIADD R10, R6, 0x30 ;  /* 0x00000030060a7836 */ /* 0x000fc60000000000 */
[----:B------:R3:W-:Y:S02]  /*17430*/  @!P2 LDGSTS.E.BYPASS.LTC128B.128 [R29+0x14c00], desc[UR52][R2.64], !P0 ;  /* 0x14c00000021dafae */ /* 0x0007e4000c101d74 */
[----:B-1----:R-:W-:-:S05]  /*17440*/  @!P1 IADD3 R14, P2, R30, R14, RZ ;  /* 0x0000000e1e0e9210 */ /* 0x002fca0007f5e0ff */
[----:B---3--:R-:W-:Y:S01]  /*17450*/  @!P1 IMAD.X R3, RZ, RZ, R8, P2 ;  /* 0x000000ffff039224 */ /* 0x008fe200010e0608 */
[----:B------:R-:W-:Y:S01]  /*17460*/  ISETP.GE.AND P2, PT, R10, R5, PT ;  /* 0x000000050a00720c */ /* 0x000fe20003f46270 */
[----:B------:R-:W-:Y:S01]  /*17470*/  @!P1 IMAD.MOV.U32 R2, RZ, RZ, R14 ;  /* 0x000000ffff029224 */ /* 0x000fe200078e000e */
[----:B------:R-:W-:Y:S01]  /*17480*/  SHFL.IDX PT, R8, R4, 0x4, 0x181f ;  /* 0x00981f0004087f89 */ /* 0x000fe200000e0000 */
[----:B------:R-:W-:-:S03]  /*17490*/  VIADD R10, R6, 0x40 ;  /* 0x00000040060a7836 */ /* 0x000fc60000000000 */
[----:B------:R-:W1:Y:S04]  /*174a0*/  SHFL.IDX PT, R14, R0, 0x4, 0x181f ;  /* 0x00981f00000e7f89 */ /* 0x000e6800000e0000 */
[----:B------:R2:W-:Y:S03]  /*174b0*/  @!P1 LDGSTS.E.BYPASS.LTC128B.128 [R29+0x15400], desc[UR52][R2.64], !P0 ;  /* 0x15400000021d9fae */ /* 0x0005e6000c101d74 */
[----:B--2---:R-:W-:Y:S02]  /*174c0*/  @!P2 IADD3 R2, P1, R30, R9, RZ ;  /* 0x000000091e02a210 */ /* 0x004fe40007f3e0ff */
[----:B------:R-:W2:Y:S03]  /*174d0*/  SHFL.IDX PT, R9, R0, 0x5, 0x181f ;  /* 0x00b81f0000097f89 */ /* 0x000ea600000e0000 */
[----:B------:R-:W-:Y:S01]  /*174e0*/  @!P2 IMAD.X R3, RZ, RZ, R7, P1 ;  /* 0x000000ffff03a224 */ /* 0x000fe200008e0607 */
[----:B------:R-:W-:Y:S01]  /*174f0*/  ISETP.GE.AND P1, PT, R10, R5, PT ;  /* 0x000000050a00720c */ /* 0x000fe20003f26270 */
[----:B------:R-:W3:Y:S01]  /*17500*/  SHFL.IDX PT, R7, R4, 0x5, 0x181f ;  /* 0x00b81f0004077f89 */ /* 0x000ee200000e0000 */
[----:B------:R-:W-:-:S03]  /*17510*/  VIADD R10, R6, 0x50 ;  /* 0x00000050060a7836 */ /* 0x000fc60000000000 */
[----:B------:R1:W-:Y:S08]  /*17520*/  @!P2 LDGSTS.E.BYPASS.LTC128B.128 [R29+0x15c00], desc[UR52][R2.64], !P0 ;  /* 0x15c00000021dafae */ /* 0x0003f0000c101d74 */
[----:B-1----:R-:W-:Y:S02]  /*17530*/  @!P1 IADD3 R2, P2, R30, R14, RZ ;  /* 0x0000000e1e029210 */ /* 0x002fe40007f5e0ff */
[----:B------:R-:W1:Y:S03]  /*17540*/  SHFL.IDX PT, R14, R0, 0x6, 0x181f ;  /* 0x00d81f00000e7f89 */ /* 0x000e6600000e0000 */
[----:B------:R-:W-:Y:S01]  /*17550*/  @!P1 IMAD.X R3, RZ, RZ, R8, P2 ;  /* 0x000000ffff039224 */ /* 0x000fe200010e0608 */
[----:B------:R-:W-:Y:S01]  /*17560*/  ISETP.GE.AND P2, PT, R10, R5, PT ;  /* 0x000000050a00720c */ /* 0x000fe20003f46270 */
[----:B------:R-:W4:Y:S01]  /*17570*/  SHFL.IDX PT, R8, R4, 0x6, 0x181f ;  /* 0x00d81f0004087f89 */ /* 0x000f2200000e0000 */
[----:B------:R-:W-:-:S03]  /*17580*/  VIADD R10, R6, 0x60 ;  /* 0x00000060060a7836 */ /* 0x000fc60000000000 */
[----:B------:R2:W-:Y:S04]  /*17590*/  @!P1 LDGSTS.E.BYPASS.LTC128B.128 [R29+0x16400], desc[UR52][R2.64], !P0 ;  /* 0x16400000021d9fae */ /* 0x0005e8000c101d74 */
[----:B------:R-:W0:Y:S04]  /*175a0*/  SHFL.IDX PT, R4, R4, 0x7, 0x181f ;  /* 0x00f81f0004047f89 */ /* 0x000e2800000e0000 */
[----:B--2---:R-:W-:-:S05]  /*175b0*/  @!P2 IADD3 R2, P1, R30, R9, RZ ;  /* 0x000000091e02a210 */ /* 0x004fca0007f3e0ff */
[----:B---3--:R-:W-:Y:S01]  /*175c0*/  @!P2 IMAD.X R3, RZ, RZ, R7, P1 ;  /* 0x000000ffff03a224 */ /* 0x008fe200008e0607 */
[----:B------:R-:W-:-:S04]  /*175d0*/  ISETP.GE.AND P1, PT, R10, R5, PT ;  /* 0x000000050a00720c */ /* 0x000fc80003f26270 */
[----:B------:R2:W-:Y:S09]  /*175e0*/  @!P2 LDGSTS.E.BYPASS.LTC128B.128 [R29+0x16c00], desc[UR52][R2.64], !P0 ;  /* 0x16c00000021dafae */ /* 0x0005f2000c101d74 */
[----:B-1----:R-:W-:-:S05]  /*175f0*/  @!P1 IADD3 R14, P2, R30, R14, RZ ;  /* 0x0000000e1e0e9210 */ /* 0x002fca0007f5e0ff */
[----:B----4-:R-:W-:Y:S02]  /*17600*/  @!P1 IMAD.X R7, RZ, RZ, R8, P2 ;  /* 0x000000ffff079224 */ /* 0x010fe400010e0608 */
[----:B--2---:R-:W-:Y:S02]  /*17610*/  @!P1 IMAD.MOV.U32 R2, RZ, RZ, R14 ;  /* 0x000000ffff029224 */ /* 0x004fe400078e000e */
[----:B------:R-:W-:Y:S01]  /*17620*/  @!P1 IMAD.MOV.U32 R3, RZ, RZ, R7 ;  /* 0x000000ffff039224 */ /* 0x000fe200078e0007 */
[----:B------:R1:W2:Y:S04]  /*17630*/  SHFL.IDX PT, R14, R0, 0x7, 0x181f ;  /* 0x00f81f00000e7f89 */ /* 0x0002a800000e0000 */
[----:B0-----:R1:W-:Y:S02]  /*17640*/  @!P1 LDGSTS.E.BYPASS.LTC128B.128 [R29+0x17400], desc[UR52][R2.64], !P0 ;  /* 0x17400000021d9fae */ /* 0x0013e4000c101d74 */
.L_x_8640:
[----:B------:R-:W-:Y:S02]  /*17650*/  VIADD R6, R6, 0x70 ;  /* 0x0000007006067836 */ /* 0x000fe40000000000 */
[----:B-1----:R-:W-:-:S03]  /*17660*/  IMAD.MOV.U32 R0, RZ, RZ, 0x1 ;  /* 0x00000001ff007424 */ /* 0x002fc600078e00ff */
[----:B------:R-:W-:Y:S02]  /*17670*/  ISETP.GE.AND P1, PT, R6, R5, PT ;  /* 0x000000050600720c */ /* 0x000fe40003f26270 */
[----:B------:R-:W-:-:S11]  /*17680*/  SHF.L.U32 R0, R0, 0x1f, RZ ;  /* 0x0000001f00007819 */ /* 0x000fd600000006ff */
[----:B--2---:R-:W-:-:S05]  /*17690*/  @!P1 IADD3 R2, P2, R30, R14, RZ ;  /* 0x0000000e1e029210 */ /* 0x004fca0007f5e0ff */
        /* <DEDUP_REMOVED lines=10> */
[----:B------:R-:W1:Y:S02]  /*17740*/  SYNCS.PHASECHK.TRANS64.TRYWAIT P0, [UR46+0x22820], R0 ;  /* 0x02282000ff0075a7 */ /* 0x000e64000800016e */
[----:B01----:R-:W-:Y:S05]  /*17750*/  @!P0 BRA `(.L_x_8538) ;  /* 0x00000048009c8947 */ /* 0x003fea0003800000 */
.L_x_8641:
        /* <DEDUP_REMOVED lines=8> */
[----:B------:R-:W-:Y:S01]  /*177e0*/  IMAD.MOV.U32 R21, RZ, RZ, 0x1 ;  /* 0x00000001ff157424 */ /* 0x000fe200078e00ff */
[----:B------:R-:W-:Y:S01]  /*177f0*/  LOP3.LUT R5, RZ, UR42, RZ, 0x33, !PT ;  /* 0x0000002aff057c12 */ /* 0x000fe2000f8e33ff */
[----:B------:R-:W-:Y:S01]  /*17800*/  UIMAD UR4, UR4, UR37, URZ ;  /* 0x00000025040472a4 */ /* 0x000fe2000f8e023f */
[----:B------:R-:W-:Y:S01]  /*17810*/  IADD3 R18, R30, R18, R24 ;  /* 0x000000121e127210 */ /* 0x000fe20007ffe018 */
[----:B------:R-:W-:-:S04]  /*17820*/  IMAD.MOV.U32 R20, RZ, RZ, RZ ;  /* 0x000000ffff147224 */ /* 0x000fc800078e00ff */
[----:B0-----:R-:W-:Y:S01]  /*17830*/  LOP3.LUT R0, RZ, UR4, RZ, 0x33, !PT ;  /* 0x00000004ff007c12 */ /* 0x001fe2000f8e33ff */
[----:B------:R-:W-:-:S03]  /*17840*/  VIADD R18, R18, 0xfffffe20 ;  /* 0xfffffe2012127836 */ /* 0x000fc60000000000 */
[----:B------:R-:W-:-:S04]  /*17850*/  VIADDMNMX R0, R0, -UR44, R3, !PT ;  /* 0x8000002c00007c46 */ /* 0x000fc8000f800103 */
[----:B------:R-:W-:-:S04]  /*17860*/  VIMNMX R5, R0, R5, !PT ;  /* 0x0000000500057248 */ /* 0x000fc80007fe0100 */
[----:B------:R-:W-:Y:S01]  /*17870*/  IADD3 R33, -R5, -0x2, RZ ;  /* 0xfffffffe05217810 */ /* 0x000fe20007ffe1ff */
[----:B--2---:R-:W-:-:S05]  /*17880*/  IMAD.IADD R0, R4, 0x1, R28 ;  /* 0x0000000104007824 */ /* 0x004fca00078e021c */
[----:B------:R0:W-:Y:S02]  /*17890*/  STL [R1+0x4], R0 ;  /* 0x0000040001007387 */ /* 0x0001e40000100800 */
[----:B0-----:R-:W-:-:S07]  /*178a0*/  IMAD R0, R5, -0xa0, R18 ;  /* 0xffffff6005007824 */ /* 0x001fce00078e0212 */
.L_x_8554:
        /* <DEDUP_REMOVED lines=40> */
[----:B------:R-:W-:Y:S01]  /*17b30*/  ISETP.NE.AND P1, PT, R2, 0x2, PT ;  /* 0x000000020200780c */ /* 0x000fe20003f25270 */
[----:B------:R-:W-:-:S03]  /*17b40*/  VIADD R33, R33, 0xffffffff ;  /* 0xffffffff21217836 */ /* 0x000fc60000000000 */
[----:B------:R-:W-:Y:S02]  /*17b50*/  SEL R12, RZ, 0x1, P1 ;  /* 0x00000001ff0c7807 */ /* 0x000fe40000800000 */
[----:B------:R-:W-:Y:S02]  /*17b60*/  ISETP.GT.AND P0, PT, R33, UR49, PT ;  /* 0x0000003121007c0c */ /* 0x000fe4000bf04270 */
[----:B------:R-:W-:Y:S02]  /*17b70*/  SEL R2, R2, RZ, P1 ;  /* 0x000000ff02027207 */ /* 0x000fe40000800000 */
[----:B------:R-:W-:Y:S02]  /*17b80*/  LOP3.LUT R31, R21, R12, RZ, 0x3c, !PT ;  /* 0x0000000c151f7212 */ /* 0x000fe400078e3cff */
[----:B--2---:R-:W-:Y:S01]  /*17b90*/  SHF.R.S32.HI R23, RZ, 0x1f, R16 ;  /* 0x0000001fff177819 */ /* 0x004fe20000011410 */
[----:B0-----:R-:W-:Y:S06]  /*17ba0*/  @!P2 BRA `(.L_x_8540) ;  /* 0x000000000004a947 */ /* 0x001fec0003800000 */
[----:B------:R-:W-:Y:S01]  /*17bb0*/  BPT.TRAP 0x1 ;  /* 0x000000040000795c */ /* 0x000fe20000300000 */
.L_x_8540:
[----:B------:R-:W-:Y:S02]  /*17bc0*/  LEA R3, R2, UR46, 0x3 ;  /* 0x0000002e02037c11 */ /* 0x000fe4000f8e18ff */
[----:B------:R-:W-:-:S04]  /*17bd0*/  SHF.L.U32 R26, R31, 0x1f, RZ ;  /* 0x0000001f1f1a7819 */ /* 0x000fc800000006ff */
[----:B------:R-:W0:Y:S02]  /*17be0*/  SYNCS.PHASECHK.TRANS64.TRYWAIT P1, [R3+URZ+0x22880], R26 ;  /* 0x0228801a030075a7 */ /* 0x000e24000802017f */
[----:B0-----:R-:W-:Y:S05]  /*17bf0*/  @!P1 BRA `(.L_x_8541) ;  /* 0x0000004400889947 */ /* 0x001fea0003800000 */
.L_x_8642:
        /* <DEDUP_REMOVED lines=92> */
.L_x_8664:
        /* <DEDUP_REMOVED lines=16> */
.L_x_8543:
[----:B------:R1:W-:Y:S01]  /*182c0*/  SYNCS.ARRIVE.TRANS64.A1T0 RZ, [R3+URZ+0x22870], RZ ;  /* 0x022870ff03ff79a7 */ /* 0x0003e2000810003f */
[----:B------:R-:W-:Y:S05]  /*182d0*/  @!P2 BRA `(.L_x_8544) ;  /* 0x000000000004a947 */ /* 0x000fea0003800000 */
[----:B------:R-:W-:Y:S01]  /*182e0*/  BPT.TRAP 0x1 ;  /* 0x000000040000795c */ /* 0x000fe20000300000 */
.L_x_8544:
[----:B------:R-:W2:Y:S02]  /*182f0*/  SYNCS.PHASECHK.TRANS64.TRYWAIT P1, [R3+URZ+0x22840], R26 ;  /* 0x0228401a030075a7 */ /* 0x000ea4000802017f */
[----:B--2---:R-:W-:Y:S05]  /*18300*/  @!P1 BRA `(.L_x_8545) ;  /* 0x0000004800909947 */ /* 0x004fea0003800000 */
.L_x_8665:
        /* <DEDUP_REMOVED lines=55> */
[----:B------:R-:W5:Y:S03]  /*18680*/  SHFL.IDX PT, R19, R6, 0x4, 0x181f ;  /* 0x00981f0006137f89 */ /* 0x000f6600000e0000 */
[----:B------:R-:W-:-:S02]  /*18690*/  IMAD.X R5, RZ, RZ, R16, P1 ;  /* 0x000000ffff057224 */ /* 0x000fc400008e0610 */
        /* <DEDUP_REMOVED lines=27> */
.L_x_8687:
        /* <DEDUP_REMOVED lines=16> */
.L_x_8547:
[----:B------:R-:W-:Y:S01]  /*18950*/  IMAD.U32 R4, RZ, RZ, UR36 ;  /* 0x00000024ff047e24 */ /* 0x000fe2000f8e00ff */
[----:B------:R0:W-:Y:S04]  /*18960*/  SYNCS.ARRIVE.TRANS64.A1T0 RZ, [R3+URZ+0x22830], RZ ;  /* 0x022830ff03ff79a7 */ /* 0x0001e8000810003f */
[----:B------:R-:W-:-:S04]  /*18970*/  LOP3.LUT R4, R4, 0x1, RZ, 0xfc, !PT ;  /* 0x0000000104047812 */ /* 0x000fc800078efcff */
[----:B------:R-:W-:-:S13]  /*18980*/  ISETP.NE.AND P1, PT, R4, 0x3, PT ;  /* 0x000000030400780c */ /* 0x000fda0003f25270 */
[----:B0-----:R-:W-:Y:S05]  /*18990*/  @!P1 BRA `(.L_x_8548) ;  /* 0x0000000000049947 */ /* 0x001fea0003800000 */
[----:B------:R-:W-:Y:S01]  /*189a0*/  BPT.TRAP 0x1 ;  /* 0x000000040000795c */ /* 0x000fe20000300000 */
.L_x_8548:
[----:B-12---:R-:W-:Y:S02]  /*189b0*/  LOP3.LUT R3, R21, 0x1, RZ, 0x3c, !PT ;  /* 0x0000000115037812 */ /* 0x006fe400078e3cff */
[----:B------:R-:W-:Y:S02]  /*189c0*/  LEA R6, R20, UR46, 0x3 ;  /* 0x0000002e14067c11 */ /* 0x000fe4000f8e18ff */
[----:B------:R-:W-:-:S04]  /*189d0*/  SHF.L.U32 R3, R3, 0x1f, RZ ;  /* 0x0000001f03037819 */ /* 0x000fc800000006ff */
[----:B------:R-:W0:Y:S02]  /*189e0*/  SYNCS.PHASECHK.TRANS64.TRYWAIT P2, [R6+URZ+0x22870], R3 ;  /* 0x02287003060075a7 */ /* 0x000e24000804017f */
[----:B0-----:R-:W-:Y:S05]  /*189f0*/  @!P2 BRA `(.L_x_8549) ;  /* 0x0000004c0094a947 */ /* 0x001fea0003800000 */
.L_x_8688:
[----:B------:R-:W-:-:S06]  /*18a00*/  ULOP3.LUT UR4, UR36, 0x2, URZ, 0xfc, !UPT ;  /* 0x0000000224047892 */ /* 0x000fcc000f8efc3f */
[----:B------:R-:W-:-:S05]  /*18a10*/  IMAD.U32 R4, RZ, RZ, UR4 ;  /* 0x00000004ff047e24 */ /* 0x000fca000f8e00ff */
[----:B------:R-:W-:-:S13]  /*18a20*/  ISETP.NE.AND P2, PT, R4, 0x3, PT ;  /* 0x000000030400780c */ /* 0x000fda0003f45270 */
[----:B------:R-:W-:Y:S05]  /*18a30*/  @!P2 BRA `(.L_x_8550) ;  /* 0x000000000004a947 */ /* 0x000fea0003800000 */
[----:B------:R-:W-:Y:S01]  /*18a40*/  BPT.TRAP 0x1 ;  /* 0x000000040000795c */ /* 0x000fe20000300000 */
.L_x_8550:
[----:B0-----:R-:W-:Y:S01]  /*18a50*/  SHF.L.U32 R3, R21, 0x1f, RZ ;  /* 0x0000001f15037819 */ /* 0x001fe200000006ff */
[----:B------:R-:W-:-:S03]  /*18a60*/  IMAD R4, R20, 0x5000, RZ ;  /* 0x0000500014047824 */ /* 0x000fc600078e02ff */
[----:B------:R-:W0:Y:S02]  /*18a70*/  SYNCS.PHASECHK.TRANS64.TRYWAIT P2, [R6+URZ+0x22860], R3 ;  /* 0x02286003060075a7 */ /* 0x000e24000804017f */
[----:B0-----:R-:W-:Y:S05]  /*18a80*/  @!P2 BRA `(.L_x_8551) ;  /* 0x0000004c0084a947 */ /* 0x001fea0003800000 */
.L_x_8689:
        /* <DEDUP_REMOVED lines=85> */
.L_x_8552:
[----:B-1----:R1:W-:Y:S01]  /*18fe0*/  SYNCS.ARRIVE.TRANS64.A1T0 RZ, [R6+URZ+0x22850], RZ ;  /* 0x022850ff06ff79a7 */ /* 0x0023e2000810003f */
[----:B------:R-:W-:Y:S06]  /*18ff0*/  BAR.SYNC.DEFER_BLOCKING 0x2, 0x80 ;  /* 0x0082000000007b1d */ /* 0x000fec0000010000 */
[----:B------:R-:W-:Y:S05]  /*19000*/  @!P1 BRA `(.L_x_8553) ;  /* 0x0000000000049947 */ /* 0x000fea0003800000 */
[----:B------:R-:W-:Y:S01]  /*19010*/  BPT.TRAP 0x1 ;  /* 0x000000040000795c */ /* 0x000fe20000300000 */
.L_x_8553:
        /* <DEDUP_REMOVED lines=9> */
.L_x_8539:
[----:B------:R-:W-:-:S07]  /*190b0*/  IMAD.MOV.U32 R2, RZ, RZ, RZ ;  /* 0x000000ffff027224 */ /* 0x000fce00078e00ff */
.L_x_8555:
[----:B------:R-:W-:-:S06]  /*190c0*/  ULOP3.LUT UR4, UR36, 0x1, URZ, 0xfc, !UPT ;  /* 0x0000000124047892 */ /* 0x000fcc000f8efc3f */
[----:B0-----:R-:W-:-:S05]  /*190d0*/  IMAD.U32 R0, RZ, RZ, UR4 ;  /* 0x00000004ff007e24 */ /* 0x001fca000f8e00ff */
[----:B------:R-:W-:-:S13]  /*190e0*/  ISETP.NE.AND P1, PT, R0, 0x3, PT ;  /* 0x000000030000780c */ /* 0x000fda0003f25270 */
[----:B------:R-:W-:Y:S05]  /*190f0*/  @!P1 BRA `(.L_x_8556) ;  /* 0x0000000000049947 */ /* 0x000fea0003800000 */
[----:B------:R-:W-:Y:S01]  /*19100*/  BPT.TRAP 0x1 ;  /* 0x000000040000795c */ /* 0x000fe20000300000 */
.L_x_8556:
[----:B------:R-:W-:Y:S01]  /*19110*/  LOP3.LUT R3, R31, 0x1, RZ, 0x3c, !PT ;  /* 0x000000011f037812 */ /* 0x000fe200078e3cff */
[----:B------:R-:W-:Y:S01]  /*19120*/  BSSY B0, `(.L_x_8557) ;  /* 0x0000005000007945 */ /* 0x000fe20003800000 */
[----:B------:R-:W-:Y:S02]  /*19130*/  LEA R16, R2, UR46, 0x3 ;  /* 0x0000002e02107c11 */ /* 0x000fe4000f8e18ff */
[----:B------:R-:W-:-:S04]  /*19140*/  SHF.L.U32 R3, R3, 0x1f, RZ ;  /* 0x0000001f03037819 */ /* 0x000fc800000006ff */
[----:B------:R-:W0:Y:S02]  /*19150*/  SYNCS.PHASECHK.TRANS64.TRYWAIT P0, [R16+URZ+0x22870], R3 ;  /* 0x02287003100075a7 */ /* 0x000e24000800017f */
[----:B0-----:R-:W-:Y:S05]  /*19160*/  @!P0 BRA `(.L_x_8558) ;  /* 0x0000004400e08947 */ /* 0x001fea0003800000 */
.L_x_8690:
[----:B------:R-:W-:Y:S05]  /*19170*/  BSYNC B0 ;  /* 0x0000000000007941 */ /* 0x000fea0003800000 */
.L_x_8557:
[----:B------:R-:W-:-:S06]  /*19180*/  ULOP3.LUT UR4, UR36, 0x2, URZ, 0xfc, !UPT ;  /* 0x0000000224047892 */ /* 0x000fcc000f8efc3f */
[----:B------:R-:W-:-:S05]  /*19190*/  IMAD.U32 R0, RZ, RZ, UR4 ;  /* 0x00000004ff007e24 */ /* 0x000fca000f8e00ff */
[----:B------:R-:W-:-:S13]  /*191a0*/  ISETP.NE.AND P0, PT, R0, 0x3, PT ;  /* 0x000000030000780c */ /* 0x000fda0003f05270 */
[----:B------:R-:W-:Y:S05]  /*191b0*/  @!P0 BRA `(.L_x_8559) ;  /* 0x0000000000048947 */ /* 0x000fea0003800000 */
[----:B------:R-:W-:Y:S01]  /*191c0*/  BPT.TRAP 0x1 ;  /* 0x000000040000795c */ /* 0x000fe20000300000 */
.L_x_8559:
[----:B0-----:R-:W2:Y:S01]  /*191d0*/  LDL.LU R3, [R1+0x8] ;  /* 0x0000080001037983 */ /* 0x001ea20000300800 */
[----:B------:R-:W-:Y:S01]  /*191e0*/  SHF.L.U32 R5, R31, 0x1f, RZ ;  /* 0x0000001f1f057819 */ /* 0x000fe200000006ff */
[----:B------:R-:W-:-:S03]  /*191f0*/  IMAD R0, R2, 0x5000, RZ ;  /* 0x0000500002007824 */ /* 0x000fc600078e02ff */
[----:B------:R-:W0:Y:S02]  /*19200*/  SYNCS.PHASECHK.TRANS64.TRYWAIT P0, [R16+URZ+0x22860], R5 ;  /* 0x02286005100075a7 */ /* 0x000e24000800017f */
[CC--:B------:R-:W-:Y:S02]  /*19210*/  LOP3.LUT R11, R0.reuse, R28.reuse, RZ, 0xfc, !PT ;  /* 0x0000001c000b7212 */ /* 0x0c0fe400078efcff */
[----:B--2---:R-:W-:Y:S01]  /*19220*/  IADD3 R3, R0, R28, R3 ;  /* 0x0000001c00037210 */ /* 0x004fe20007ffe003 */
[----:B0-----:R-:W-:Y:S06]  /*19230*/  @!P0 BRA `(.L_x_8560) ;  /* 0x0000004400c08947 */ /* 0x001fec0003800000 */
.L_x_8691:
[----:B------:R-:W2:Y:S01]  /*19240*/  LDL.LU R12, [R1] ;  /* 0x00000000010c7983 */ /* 0x000ea20000300800 */
[----:B------:R-:W-:Y:S05]  /*19250*/  WARPSYNC.ALL ;  /* 0x0000000000007948 */ /* 0x000fea0003800000 */
[----:B------:R-:W1:Y:S01]  /*19260*/  LDSM.16.MT88.4 R8, [R11+UR46+0xa400] ;  /* 0x00a4002e0b08783b */ /* 0x000e620008004200 */
        /* <DEDUP_REMOVED lines=8> */
[----:B-1----:R-:W-:Y:S02]  /*192f0*/  PRMT R13, R8, 0x7531, R9 ;  /* 0x00007531080d7816 */ /* 0x002fe40000000009 */
        /* <DEDUP_REMOVED lines=10> */
[----:B------:R0:W1:Y:S04]  /*193a0*/  LDSM.16.MT88.4 R12, [R17+UR46+0xa400] ;  /* 0x00a4002e110c783b */ /* 0x0000680008004200 */
[----:B------:R-:W2:Y:S01]  /*193b0*/  LDSM.16.MT88.4 R8, [R3+UR46+0xb400] ;  /* 0x00b4002e0308783b */ /* 0x000ea20008004200 */
        /* <DEDUP_REMOVED lines=58> */
.L_x_8561:
[----:B-1----:R1:W-:Y:S01]  /*19760*/  SYNCS.ARRIVE.TRANS64.A1T0 RZ, [R16+URZ+0x22850], RZ ;  /* 0x022850ff10ff79a7 */ /* 0x0023e2000810003f */
[----:B------:R-:W-:Y:S06]  /*19770*/  BAR.SYNC.DEFER_BLOCKING 0x2, 0x80 ;  /* 0x0082000000007b1d */ /* 0x000fec0000010000 */
[----:B------:R-:W-:Y:S05]  /*19780*/  @!P1 BRA `(.L_x_8562) ;  /* 0x0000000000049947 */ /* 0x000fea0003800000 */
[----:B------:R-:W-:Y:S01]  /*19790*/  BPT.TRAP 0x1 ;  /* 0x000000040000795c */ /* 0x000fe20000300000 */
.L_x_8562:
[----:B------:R-:W2:Y:S01]  /*197a0*/  S2R R0, SR_CgaCtaId ;  /* 0x0000000000007919 */ /* 0x000ea20000008800 */
[----:B-1----:R-:W-:-:S05]  /*197b0*/  VIADD R16, R16, 0x22880 ;  /* 0x0002288010107836 */ /* 0x002fca0000000000 */
[----:B--2---:R-:W-:Y:S01]  /*197c0*/  PRMT R16, R0, 0x654, R16 ;  /* 0x0000065400107816 */ /* 0x004fe20000000010 */
[----:B------:R-:W-:Y:S02]  /*197d0*/  VIADD R0, R2, 0x1 ;  /* 0x0000000102007836 */ /* 0x000fe40000000000 */
[----:B------:R-:W-:Y:S01]  /*197e0*/  IMAD.MOV.U32 R2, RZ, RZ, RZ ;  /* 0x000000ffff027224 */ /* 0x000fe200078e00ff */
[----:B------:R1:W-:Y:S02]  /*197f0*/  SYNCS.ARRIVE.TRANS64.RED.A1T0 RZ, [R16+URZ], RZ ;  /* 0x000000ff10ff79a7 */ /* 0x0003e4000810043f */
[----:B------:R-:W-:-:S04]  /*19800*/  ISETP.NE.AND P0, PT, R0, 0x2, PT ;  /* 0x000000020000780c */ /* 0x000fc80003f05270 */
[----:B0-----:R-:W-:Y:S02]  /*19810*/  SEL R4, RZ, 0x1, P0 ;  /* 0x00000001ff047807 */ /* 0x001fe40000000000 */
[----:B------:R-:W-:Y:S02]  /*19820*/  SEL R0, R0, RZ, P0 ;  /* 0x000000ff00007207 */ /* 0x000fe40000000000 */
[----:B-1----:R-:W-:-:S07]  /*19830*/  LOP3.LUT R31, R31, R4, RZ, 0x3c, !PT ;  /* 0x000000041f1f7212 */ /* 0x002fce00078e3cff */
.L_x_8515:
[----:B------:R-:W0:Y:S01]  /*19840*/  S2R R4, SR_CgaCtaId ;  /* 0x0000000000047919 */ /* 0x000e220000008800 */
[----:B------:R-:W-:Y:S02]  /*19850*/  MOV R3, 0x400 ;  /* 0x0000040000037802 */ /* 0x000fe40000000f00 */
[----:B------:R-:W-:Y:S02]  /*19860*/  SHF.L.U32 R2, R2, 0x1f, RZ ;  /* 0x0000001f02027819 */ /* 0x000fe400000006ff */
[----:B0-----:R-:W-:-:S04]  /*19870*/  LEA R5, R4, R3, 0x18 ;  /* 0x0000000304057211 */ /* 0x001fc800078ec0ff */
[----:B------:R-:W0:Y:S02]  /*19880*/  SYNCS.PHASECHK.TRANS64.TRYWAIT P0, [R5+URZ+0x22820], R2 ;  /* 0x02282002050075a7 */ /* 0x000e24000800017f */
[----:B0-----:R-:W-:Y:S05]  /*19890*/  @!P0 BRA `(.L_x_8563) ;  /* 0x00000040003c8947 */ /* 0x001fea0003800000 */
.L_x_8692:
        /* <DEDUP_REMOVED lines=13> */
.L_x_8564:
[C---:B------:R-:W-:Y:S01]  /*19970*/  IMAD R4, R0.reuse, 0x8, R5 ;  /* 0x0000000800047824 */ /* 0x040fe200078e0205 */
[----:B------:R-:W-:Y:S01]  /*19980*/  SHF.L.U32 R3, R31, 0x1f, RZ ;  /* 0x0000001f1f037819 */ /* 0x000fe200000006ff */
[----:B------:R-:W-:-:S03]  /*19990*/  VIADD R0, R0, 0x1 ;  /* 0x0000000100007836 */ /* 0x000fc60000000000 */
[----:B------:R-:W0:Y:S02]  /*199a0*/  SYNCS.PHASECHK.TRANS64.TRYWAIT P1, [R4+URZ+0x22840], R3 ;  /* 0x02284003040075a7 */ /* 0x000e24000802017f */
[----:B------:R-:W-:-:S04]  /*199b0*/  ISETP.NE.AND P2, PT, R0, 0x2, PT ;  /* 0x000000020000780c */ /* 0x000fc80003f45270 */
[----:B------:R-:W-:Y:S01]  /*199c0*/  SEL R2, RZ, 0x1, P2 ;  /* 0x00000001ff027807 */ /* 0x000fe20001000000 */
[----:B0-----:R-:W-:Y:S08]  /*199d0*/  @!P1 BRA `(.L_x_8565) ;  /* 0x0000004000009947 */ /* 0x001ff00003800000 */
.L_x_8693:
[----:B------:R-:W-:Y:S02]  /*199e0*/  SEL R0, R0, RZ, P2 ;  /* 0x000000ff00007207 */ /* 0x000fe40001000000 */
[----:B------:R-:W-:Y:S01]  /*199f0*/  LOP3.LUT R2, R31, R2, RZ, 0x3c, !PT ;  /* 0x000000021f027212 */ /* 0x000fe200078e3cff */
[----:B------:R-:W-:Y:S06]  /*19a00*/  @!P0 BRA `(.L_x_8566) ;  /* 0x0000000000048947 */ /* 0x000fec0003800000 */
[----:B------:R-:W-:Y:S01]  /*19a10*/  BPT.TRAP 0x1 ;  /* 0x000000040000795c */ /* 0x000fe20000300000 */
.L_x_8566:
[----:B------:R-:W-:Y:S01]  /*19a20*/  IMAD R5, R0, 0x8, R5 ;  /* 0x0000000800057824 */ /* 0x000fe200078e0205 */
[----:B------:R-:W-:-:S04]  /*19a30*/  SHF.L.U32 R0, R2, 0x1f, RZ ;  /* 0x0000001f02007819 */ /* 0x000fc800000006ff */
[----:B------:R-:W1:Y:S02]  /*19a40*/  SYNCS.PHASECHK.TRANS64.TRYWAIT P1, [R5+URZ+0x22840], R0 ;  /* 0x02284000050075a7 */ /* 0x000e64000802017f */
[----:B-1----:R-:W-:Y:S05]  /*19a50*/  @!P1 BRA `(.L_x_8567) ;  /* 0x0000003c00f49947 */ /* 0x002fea0003800000 */
.L_x_8694:
[----:B------:R-:W-:Y:S05]  /*19a60*/  @!P0 BRA `(.L_x_8568) ;  /* 0x0000000000048947 */ /* 0x000fea0003800000 */
[----:B------:R-:W-:Y:S01]  /*19a70*/  BPT.TRAP 0x1 ;  /* 0x000000040000795c */ /* 0x000fe20000300000 */
.L_x_8568:
[----:B------:R-:W2:Y:S02]  /*19a80*/  SYNCS.PHASECHK.TRANS64.TRYWAIT P1, [R4+URZ+0x22860], R3 ;  /* 0x02286003040075a7 */ /* 0x000ea4000802017f */
[----:B--2---:R-:W-:Y:S05]  /*19a90*/  @!P1 BRA `(.L_x_8569) ;  /* 0x0000003c00f89947 */ /* 0x004fea0003800000 */
.L_x_8695:
[----:B------:R-:W-:Y:S05]  /*19aa0*/  @!P0 BRA `(.L_x_8570) ;  /* 0x0000000000048947 */ /* 0x000fea0003800000 */
[----:B------:R-:W-:Y:S01]  /*19ab0*/  BPT.TRAP 0x1 ;  /* 0x000000040000795c */ /* 0x000fe20000300000 */
.L_x_8570:
[----:B------:R-:W3:Y:S02]  /*19ac0*/  SYNCS.PHASECHK.TRANS64.TRYWAIT P1, [R5+URZ+0x22860], R0 ;  /* 0x02286000050075a7 */ /* 0x000ee4000802017f */
[----:B---3--:R-:W-:Y:S05]  /*19ad0*/  @!P1 BRA `(.L_x_8571) ;  /* 0x0000003c00fc9947 */ /* 0x008fea0003800000 */
.L_x_8696:
[----:B------:R-:W-:Y:S05]  /*19ae0*/  @!P0 BRA `(.L_x_8572) ;  /* 0x0000000000048947 */ /* 0x000fea0003800000 */
[----:B------:R-:W-:Y:S01]  /*19af0*/  BPT.TRAP 0x1 ;  /* 0x000000040000795c */ /* 0x000fe20000300000 */
.L_x_8572:
[----:B------:R-:W4:Y:S02]  /*19b00*/  SYNCS.PHASECHK.TRANS64.TRYWAIT P1, [R4+URZ+0x22880], R3 ;  /* 0x02288003040075a7 */ /* 0x000f24000802017f */
[----:B----4-:R-:W-:Y:S05]  /*19b10*/  @!P1 BRA `(.L_x_8573) ;  /* 0x0000004000009947 */ /* 0x010fea0003800000 */
.L_x_8697:
[----:B------:R-:W-:Y:S05]  /*19b20*/  @!P0 BRA `(.L_x_8574) ;  /* 0x0000000000048947 */ /* 0x000fea0003800000 */
[----:B------:R-:W-:Y:S01]  /*19b30*/  BPT.TRAP 0x1 ;  /* 0x000000040000795c */ /* 0x000fe20000300000 */
.L_x_8574:
[----:B------:R0:W0:Y:S02]  /*19b40*/  SYNCS.PHASECHK.TRANS64.TRYWAIT P0, [R5+URZ+0x22880], R0 ;  /* 0x02288000050075a7 */ /* 0x000024000800017f */
[----:B0-----:R-:W-:Y:S05]  /*19b50*/  @!P0 NANOSLEEP.SYNCS 0x989680 ;  /* 0x009896800000895d */ /* 0x001fea0003900000 */
[----:B------:R-:W0:Y:S02]  /*19b60*/  @!P0 SYNCS.PHASECHK.TRANS64 P0, [R5+URZ+0x22880], R0 ;  /* 0x02288000050085a7 */ /* 0x000e24000800007f */
[----:B0-----:R-:W-:Y:S05]  /*19b70*/  @!P0 BRA `(.L_x_8574) ;  /* 0xfffffffc00f08947 */ /* 0x001fea000383ffff */
.L_x_8423:
[----:B------:R-:W-:Y:S05]  /*19b80*/  BSYNC B6 ;  /* 0x0000000000067941 */ /* 0x000fea0003800000 */
.L_x_8420:
[----:B------:R-:W-:Y:S05]  /*19b90*/  EXIT ;  /* 0x000000000000794d */ /* 0x000fea0003800000 */
.L_x_8433:
[----:B0-----:R-:W-:-:S04]  /*19ba0*/  IMAD.U32 R3, RZ, RZ, UR41 ;  /* 0x00000029ff037e24 */ /* 0x001fc8000f8e00ff */
[----:B------:R0:W1:Y:S03]  /*19bb0*/  SYNCS.PHASECHK.TRANS64.TRYWAIT P0, [R3+URZ+0x22800], R0 ;  /* 0x02280000030075a7 */ /* 0x000066000800017f */
[----:B-1----:R-:W-:Y:S05]  /*19bc0*/  @!P0 NANOSLEEP.SYNCS 0x989680 ;  /* 0x009896800000895d */ /* 0x002fea0003900000 */
[----:B------:R-:W1:Y:S02]  /*19bd0*/  @!P0 SYNCS.PHASECHK.TRANS64 P0, [R3+URZ+0x22800], R0 ;  /* 0x02280000030085a7 */ /* 0x000e64000800007f */
[----:B-1----:R-:W-:Y:S05]  /*19be0*/  @!P0 BRA `(.L_x_8433) ;  /* 0xfffffffc00ec8947 */ /* 0x002fea000383ffff */
[----:B------:R-:W-:Y:S05]  /*19bf0*/  BRA `(.L_x_8575) ;  /* 0xfffffe7c00887947 */ /* 0x000fea000383ffff */
.L_x_8437:
[----:B0-----:R-:W-:-:S04]  /*19c00*/  IMAD.U32 R3, RZ, RZ, UR41 ;  /* 0x00000029ff037e24 */ /* 0x001fc8000f8e00ff */
[----:B------:R0:W2:Y:S03]  /*19c10*/  SYNCS.PHASECHK.TRANS64.TRYWAIT P1, [R3+URZ+0x22830], R0 ;  /* 0x02283000030075a7 */ /* 0x0000a6000802017f */
[----:B--2---:R-:W-:Y:S05]  /*19c20*/  @!P1 NANOSLEEP.SYNCS 0x989680 ;  /* 0x009896800000995d */ /* 0x004fea0003900000 */
[----:B------:R-:W2:Y:S02]  /*19c30*/  @!P1 SYNCS.PHASECHK.TRANS64 P1, [R3+URZ+0x22830], R0 ;  /* 0x02283000030095a7 */ /* 0x000ea4000802007f */
[----:B--2---:R-:W-:Y:S05]  /*19c40*/  @!P1 BRA `(.L_x_8437) ;  /* 0xfffffffc00ec9947 */ /* 0x004fea000383ffff */
[----:B------:R-:W-:Y:S05]  /*19c50*/  BRA `(.L_x_8436) ;  /* 0xfffffe7c00a47947 */ /* 0x000fea000383ffff */
.L_x_8454:
[----:B-1----:R-:W-:-:S04]  /*19c60*/  IMAD.U32 R14, RZ, RZ, UR6 ;  /* 0x00000006ff0e7e24 */ /* 0x002fc8000f8e00ff */
[----:B------:R1:W2:Y:S03]  /*19c70*/  SYNCS.PHASECHK.TRANS64.TRYWAIT P1, [R14+URZ+0x22830], R9 ;  /* 0x022830090e0075a7 */ /* 0x0002a6000802017f */
[----:B--2---:R-:W-:Y:S05]  /*19c80*/  @!P1 NANOSLEEP.SYNCS 0x989680 ;  /* 0x009896800000995d */ /* 0x004fea0003900000 */
[----:B------:R-:W2:Y:S02]  /*19c90*/  @!P1 SYNCS.PHASECHK.TRANS64 P1, [R14+URZ+0x22830], R9 ;  /* 0x022830090e0095a7 */ /* 0x000ea4000802007f */
[----:B--2---:R-:W-:Y:S05]  /*19ca0*/  @!P1 BRA `(.L_x_8454) ;  /* 0xfffffffc00ec9947 */ /* 0x004fea000383ffff */
[----:B------:R-:W-:Y:S05]  /*19cb0*/  BRA `(.L_x_8451) ;  /* 0xfffffec000c87947 */ /* 0x000fea000383ffff */
.L_x_8458:
[----:B-1----:R-:W-:-:S04]  /*19cc0*/  IMAD.U32 R14, RZ, RZ, UR6 ;  /* 0x00000006ff0e7e24 */ /* 0x002fc8000f8e00ff */
[----:B------:R1:W2:Y:S03]  /*19cd0*/  SYNCS.PHASECHK.TRANS64.TRYWAIT P1, [R14+URZ+0x22850], R9 ;  /* 0x022850090e0075a7 */ /* 0x0002a6000802017f */
[----:B--2---:R-:W-:Y:S05]  /*19ce0*/  @!P1 NANOSLEEP.SYNCS 0x989680 ;  /* 0x009896800000995d */ /* 0x004fea0003900000 */
[----:B------:R-:W2:Y:S02]  /*19cf0*/  @!P1 SYNCS.PHASECHK.TRANS64 P1, [R14+URZ+0x22850], R9 ;  /* 0x022850090e0095a7 */ /* 0x000ea4000802007f */
[----:B--2---:R-:W-:Y:S05]  /*19d00*/  @!P1 BRA `(.L_x_8458) ;  /* 0xfffffffc00ec9947 */ /* 0x004fea000383ffff */
[----:B------:R-:W-:Y:S05]  /*19d10*/  BRA `(.L_x_8455) ;  /* 0xfffffec800ec7947 */ /* 0x000fea000383ffff */
.L_x_8477:
[----:B-1----:R-:W-:-:S04]  /*19d20*/  IMAD.U32 R14, RZ, RZ, UR6 ;  /* 0x00000006ff0e7e24 */ /* 0x002fc8000f8e00ff */
[----:B------:R1:W2:Y:S03]  /*19d30*/  SYNCS.PHASECHK.TRANS64.TRYWAIT P1, [R14+URZ+0x22830], R9 ;  /* 0x022830090e0075a7 */ /* 0x0002a6000802017f */
[----:B--2---:R-:W-:Y:S05]  /*19d40*/  @!P1 NANOSLEEP.SYNCS 0x989680 ;  /* 0x009896800000995d */ /* 0x004fea0003900000 */
[----:B------:R-:W2:Y:S02]  /*19d50*/  @!P1 SYNCS.PHASECHK.TRANS64 P1, [R14+URZ+0x22830], R9 ;  /* 0x022830090e0095a7 */ /* 0x000ea4000802007f */
[----:B--2---:R-:W-:Y:S05]  /*19d60*/  @!P1 BRA `(.L_x_8477) ;  /* 0xfffffffc00ec9947 */ /* 0x004fea000383ffff */
[----:B------:R-:W-:Y:S05]  /*19d70*/  BRA `(.L_x_8474) ;  /* 0xffffff0800d07947 */ /* 0x000fea000383ffff */
.L_x_8481:
[----:B-1----:R-:W-:-:S04]  /*19d80*/  IMAD.U32 R14, RZ, RZ, UR6 ;  /* 0x00000006ff0e7e24 */ /* 0x002fc8000f8e00ff */
[----:B------:R1:W2:Y:S03]  /*19d90*/  SYNCS.PHASECHK.TRANS64.TRYWAIT P1, [R14+URZ+0x22850], R9 ;  /* 0x022850090e0075a7 */ /* 0x0002a6000802017f */
[----:B--2---:R-:W-:Y:S05]  /*19da0*/  @!P1 NANOSLEEP.SYNCS 0x989680 ;  /* 0x009896800000995d */ /* 0x004fea0003900000 */
[----:B------:R-:W2:Y:S02]  /*19db0*/  @!P1 SYNCS.PHASECHK.TRANS64 P1, [R14+URZ+0x22850], R9 ;  /* 0x022850090e0095a7 */ /* 0x000ea4000802007f */
[----:B--2---:R-:W-:Y:S05]  /*19dc0*/  @!P1 BRA `(.L_x_8481) ;  /* 0xfffffffc00ec9947 */ /* 0x004fea000383ffff */
[----:B------:R-:W-:Y:S05]  /*19dd0*/  BRA `(.L_x_8478) ;  /* 0xffffff1000f47947 */ /* 0x000fea000383ffff */
.L_x_8489:
[----:B-1----:R-:W-:-:S04]  /*19de0*/  IMAD.U32 R20, RZ, RZ, UR6 ;  /* 0x00000006ff147e24 */ /* 0x002fc8000f8e00ff */
[----:B------:R1:W2:Y:S03]  /*19df0*/  SYNCS.PHASECHK.TRANS64.TRYWAIT P1, [R20+URZ+0x22830], R9 ;  /* 0x02283009140075a7 */ /* 0x0002a6000802017f */
[----:B--2---:R-:W-:Y:S05]  /*19e00*/  @!P1 NANOSLEEP.SYNCS 0x989680 ;  /* 0x009896800000995d */ /* 0x004fea0003900000 */
[----:B------:R-:W2:Y:S02]  /*19e10*/  @!P1 SYNCS.PHASECHK.TRANS64 P1, [R20+URZ+0x22830], R9 ;  /* 0x02283009140095a7 */ /* 0x000ea4000802007f */
[----:B--2---:R-:W-:Y:S05]  /*19e20*/  @!P1 BRA `(.L_x_8489) ;  /* 0xfffffffc00ec9947 */ /* 0x004fea000383ffff */
[----:B------:R-:W-:Y:S05]  /*19e30*/  BRA `(.L_x_8486) ;  /* 0xffffff3400087947 */ /* 0x000fea000383ffff */
.L_x_8493:
[----:B-1----:R-:W-:-:S04]  /*19e40*/  IMAD.U32 R20, RZ, RZ, UR6 ;  /* 0x00000006ff147e24 */ /* 0x002fc8000f8e00ff */
[----:B------:R1:W2:Y:S03]  /*19e50*/  SYNCS.PHASECHK.TRANS64.TRYWAIT P1, [R20+URZ+0x22850], R9 ;  /* 0x02285009140075a7 */ /* 0x0002a6000802017f */
[----:B--2---:R-:W-:Y:S05]  /*19e60*/  @!P1 NANOSLEEP.SYNCS 0x989680 ;  /* 0x009896800000995d */ /* 0x004fea0003900000 */
[----:B------:R-:W2:Y:S02]  /*19e70*/  @!P1 SYNCS.PHASECHK.TRANS64 P1, [R20+URZ+0x22850], R9 ;  /* 0x02285009140095a7 */ /* 0x000ea4000802007f */
[----:B--2---:R-:W-:Y:S05]  /*19e80*/  @!P1 BRA `(.L_x_8493) ;  /* 0xfffffffc00ec9947 */ /* 0x004fea000383ffff */
[----:B------:R-:W-:Y:S05]  /*19e90*/  BRA `(.L_x_8490) ;  /* 0xffffff3c001c7947 */ /* 0x000fea000383ffff */
.L_x_8508:
[----:B-1----:R-:W-:-:S04]  /*19ea0*/  IMAD.U32 R5, RZ, RZ, UR9 ;  /* 0x00000009ff057e24 */ /* 0x002fc8000f8e00ff */
[----:B------:R1:W2:Y:S03]  /*19eb0*/  SYNCS.PHASECHK.TRANS64.TRYWAIT P1, [R5+URZ+0x22850], R0 ;  /* 0x02285000050075a7 */ /* 0x0002a6000802017f */
[----:B--2---:R-:W-:Y:S05]  /*19ec0*/  @!P1 NANOSLEEP.SYNCS 0x989680 ;  /* 0x009896800000995d */ /* 0x004fea0003900000 */
[----:B------:R-:W2:Y:S02]  /*19ed0*/  @!P1 SYNCS.PHASECHK.TRANS64 P1, [R5+URZ+0x22850], R0 ;  /* 0x02285000050095a7 */ /* 0x000ea4000802007f */
[----:B--2---:R-:W-:Y:S05]  /*19ee0*/  @!P1 BRA `(.L_x_8508) ;  /* 0xfffffffc00ec9947 */ /* 0x004fea000383ffff */
[----:B------:R-:W-:Y:S05]  /*19ef0*/  BRA `(.L_x_8507) ;  /* 0xffffff78001c7947 */ /* 0x000fea000383ffff */
.L_x_8527:
[----:B------:R-:W-:Y:S02]  /*19f00*/  IMAD.MOV.U32 R13, RZ, RZ, R17 ;  /* 0x000000ffff0d7224 */ /* 0x000fe400078e0011 */
[----:B------:R-:W-:Y:S02]  /*19f10*/  IMAD.MOV.U32 R12, RZ, RZ, RZ ;  /* 0x000000ffff0c7224 */ /* 0x000fe400078e00ff */
[----:B------:R-:W-:Y:S02]  /*19f20*/  IMAD.MOV.U32 R11, RZ, RZ, 0x1f ;  /* 0x0000001fff0b7424 */ /* 0x000fe400078e00ff */
[----:B------:R-:W-:-:S07]  /*19f30*/  IMAD.MOV.U32 R15, RZ, RZ, -0x1 ;  /* 0xffffffffff0f7424 */ /* 0x000fce00078e00ff */
[----:B0----5:R-:W-:Y:S05]  /*19f40*/  WARPSYNC.COLLECTIVE R15, `(.L_x_8576) ;  /* 0x000000000f087348 */ /* 0x021fea0003c00000 */
[----:B------:R1:W2:Y:S02]  /*19f50*/  SHFL.IDX P6, R14, R13, R12, R11 ;  /* 0x0000000c0d0e7389 */ /* 0x0002a400000c000b */
[----:B012--5:R-:W-:Y:S01]  /*19f60*/  ENDCOLLECTIVE ;  /* 0x000000000000791b */ /* 0x027fe20003800000 */
.L_x_8576:
[----:B------:R-:W-:Y:S05]  /*19f70*/  BRA `(.L_x_8577) ;  /* 0xffffffb400fc7947 */ /* 0x000fea000383ffff */
.L_x_8529:
[----:B0-----:R0:W1:Y:S02]  /*19f80*/  SYNCS.PHASECHK.TRANS64.TRYWAIT P0, [R25+URZ+0x22880], R31 ;  /* 0x0228801f190075a7 */ /* 0x001064000800017f */
[----:B-1----:R-:W-:Y:S05]  /*19f90*/  @!P0 NANOSLEEP.SYNCS 0x989680 ;  /* 0x009896800000895d */ /* 0x002fea0003900000 */
[----:B------:R-:W1:Y:S02]  /*19fa0*/  @!P0 SYNCS.PHASECHK.TRANS64 P0, [R25+URZ+0x22880], R31 ;  /* 0x0228801f190085a7 */ /* 0x000e64000800007f */
[----:B-1----:R-:W-:Y:S05]  /*19fb0*/  @!P0 BRA `(.L_x_8529) ;  /* 0xfffffffc00f08947 */ /* 0x002fea000383ffff */
[----:B------:R-:W-:Y:S05]  /*19fc0*/  BRA `(.L_x_8578) ;  /* 0xffffffbc00587947 */ /* 0x000fea000383ffff */
.L_x_8530:
        /* <DEDUP_REMOVED lines=8> */
.L_x_8580:
[----:B------:R-:W-:Y:S05]  /*1a050*/  BSYNC B0 ;  /* 0x0000000000007941 */ /* 0x000fea0003800000 */
.L_x_8579:
[----:B------:R-:W-:Y:S01]  /*1a060*/  IMAD.MOV.U32 R13, RZ, RZ, R16 ;  /* 0x000000ffff0d7224 */ /* 0x000fe200078e0010 */
[C---:B------:R-:W-:Y:S01]  /*1a070*/  ISETP.LT.OR P1, PT, R5.reuse, 0x1, P2 ;  /* 0x000000010500780c */ /* 0x040fe20001721670 */
        /* <DEDUP_REMOVED lines=8> */
[----:B------:R-:W-:-:S12]  /*1a100*/  VIADD R29, R35, UR46 ;  /* 0x0000002e231d7c36 */ /* 0x000fd80008000000 */
[----:B------:R-:W-:Y:S05]  /*1a110*/  WARPSYNC.COLLECTIVE R15, `(.L_x_8581) ;  /* 0x000000000f087348 */ /* 0x000fea0003c00000 */
[----:B------:R0:W1:Y:S02]  /*1a120*/  SHFL.IDX P6, R14, R13, R12, R11 ;  /* 0x0000000c0d0e7389 */ /* 0x00006400000c000b */
[----:B01----:R-:W-:Y:S01]  /*1a130*/  ENDCOLLECTIVE ;  /* 0x000000000000791b */ /* 0x003fe20003800000 */
.L_x_8581:
[----:B------:R-:W-:Y:S02]  /*1a140*/  IMAD.MOV.U32 R13, RZ, RZ, R17 ;  /* 0x000000ffff0d7224 */ /* 0x000fe400078e0011 */
[----:B------:R-:W-:Y:S01]  /*1a150*/  IMAD.MOV.U32 R12, RZ, RZ, 0x1 ;  /* 0x00000001ff0c7424 */ /* 0x000fe200078e00ff */
[----:B------:R-:W-:-:S13]  /*1a160*/  IADD3 R2, P0, R30, R14, RZ ;  /* 0x0000000e1e027210 */ /* 0x000fda0007f1e0ff */
[----:B------:R-:W-:Y:S05]  /*1a170*/  WARPSYNC.COLLECTIVE R15, `(.L_x_8582) ;  /* 0x000000000f087348 */ /* 0x000fea0003c00000 */
[----:B------:R0:W1:Y:S02]  /*1a180*/  SHFL.IDX P6, R14, R13, R12, R11 ;  /* 0x0000000c0d0e7389 */ /* 0x00006400000c000b */
[----:B01----:R-:W-:Y:S01]  /*1a190*/  ENDCOLLECTIVE ;  /* 0x000000000000791b */ /* 0x003fe20003800000 */
.L_x_8582:
        /* <DEDUP_REMOVED lines=11> */
.L_x_8583:
[----:B------:R-:W-:Y:S02]  /*1a250*/  IMAD.MOV.U32 R13, RZ, RZ, R17 ;  /* 0x000000ffff0d7224 */ /* 0x000fe400078e0011 */
[----:B------:R-:W-:Y:S02]  /*1a260*/  IMAD.MOV.U32 R12, RZ, RZ, 0x2 ;  /* 0x00000002ff0c7424 */ /* 0x000fe400078e00ff */
[----:B------:R-:W-:-:S07]  /*1a270*/  IMAD.MOV.U32 R2, RZ, RZ, R14 ;  /* 0x000000ffff027224 */ /* 0x000fce00078e000e */
[----:B------:R-:W-:Y:S05]  /*1a280*/  WARPSYNC.COLLECTIVE R15, `(.L_x_8584) ;  /* 0x000000000f087348 */ /* 0x000fea0003c00000 */
[----:B------:R0:W1:Y:S02]  /*1a290*/  SHFL.IDX P6, R14, R13, R12, R11 ;  /* 0x0000000c0d0e7389 */ /* 0x00006400000c000b */
[----:B01----:R-:W-:Y:S01]  /*1a2a0*/  ENDCOLLECTIVE ;  /* 0x000000000000791b */ /* 0x003fe20003800000 */
.L_x_8584:
        /* <DEDUP_REMOVED lines=12> */
.L_x_8585:
[----:B------:R-:W-:Y:S02]  /*1a370*/  IMAD.MOV.U32 R13, RZ, RZ, R17 ;  /* 0x000000ffff0d7224 */ /* 0x000fe400078e0011 */
[----:B------:R-:W-:Y:S02]  /*1a380*/  IMAD.MOV.U32 R12, RZ, RZ, 0x3 ;  /* 0x00000003ff0c7424 */ /* 0x000fe400078e00ff */
[----:B------:R-:W-:-:S07]  /*1a390*/  IMAD.MOV.U32 R2, RZ, RZ, R14 ;  /* 0x000000ffff027224 */ /* 0x000fce00078e000e */
[----:B------:R-:W-:Y:S05]  /*1a3a0*/  WARPSYNC.COLLECTIVE R15, `(.L_x_8586) ;  /* 0x000000000f087348 */ /* 0x000fea0003c00000 */
[----:B------:R0:W1:Y:S02]  /*1a3b0*/  SHFL.IDX P6, R14, R13, R12, R11 ;  /* 0x0000000c0d0e7389 */ /* 0x00006400000c000b */
[----:B01----:R-:W-:Y:S01]  /*1a3c0*/  ENDCOLLECTIVE ;  /* 0x000000000000791b */ /* 0x003fe20003800000 */
.L_x_8586:
        /* <DEDUP_REMOVED lines=12> */
.L_x_8587:
[----:B------:R-:W-:Y:S02]  /*1a490*/  IMAD.MOV.U32 R13, RZ, RZ, R17 ;  /* 0x000000ffff0d7224 */ /* 0x000fe400078e0011 */
[----:B------:R-:W-:Y:S02]  /*1a4a0*/  IMAD.MOV.U32 R12, RZ, RZ, 0x4 ;  /* 0x00000004ff0c7424 */ /* 0x000fe400078e00ff */
[----:B------:R-:W-:-:S07]  /*1a4b0*/  IMAD.MOV.U32 R2, RZ, RZ, R14 ;  /* 0x000000ffff027224 */ /* 0x000fce00078e000e */
[----:B------:R-:W-:Y:S05]  /*1a4c0*/  WARPSYNC.COLLECTIVE R15, `(.L_x_8588) ;  /* 0x000000000f087348 */ /* 0x000fea0003c00000 */
[----:B------:R0:W1:Y:S02]  /*1a4d0*/  SHFL.IDX P6, R14, R13, R12, R11 ;  /* 0x0000000c0d0e7389 */ /* 0x00006400000c000b */
[----:B01----:R-:W-:Y:S01]  /*1a4e0*/  ENDCOLLECTIVE ;  /* 0x000000000000791b */ /* 0x003fe20003800000 */
.L_x_8588:
        /* <DEDUP_REMOVED lines=12> */
.L_x_8589:
[----:B------:R-:W-:Y:S02]  /*1a5b0*/  IMAD.MOV.U32 R13, RZ, RZ, R17 ;  /* 0x000000ffff0d7224 */ /* 0x000fe400078e0011 */
[----:B------:R-:W-:Y:S02]  /*1a5c0*/  IMAD.MOV.U32 R12, RZ, RZ, 0x5 ;  /* 0x00000005ff0c7424 */ /* 0x000fe400078e00ff */
[----:B------:R-:W-:-:S07]  /*1a5d0*/  IMAD.MOV.U32 R2, RZ, RZ, R14 ;  /* 0x000000ffff027224 */ /* 0x000fce00078e000e */
[----:B------:R-:W-:Y:S05]  /*1a5e0*/  WARPSYNC.COLLECTIVE R15, `(.L_x_8590) ;  /* 0x000000000f087348 */ /* 0x000fea0003c00000 */
[----:B------:R0:W1:Y:S02]  /*1a5f0*/  SHFL.IDX P6, R14, R13, R12, R11 ;  /* 0x0000000c0d0e7389 */ /* 0x00006400000c000b */
[----:B01----:R-:W-:Y:S01]  /*1a600*/  ENDCOLLECTIVE ;  /* 0x000000000000791b */ /* 0x003fe20003800000 */
.L_x_8590:
        /* <DEDUP_REMOVED lines=12> */
.L_x_8591:
[----:B------:R-:W-:Y:S02]  /*1a6d0*/  IMAD.MOV.U32 R13, RZ, RZ, R17 ;  /* 0x000000ffff0d7224 */ /* 0x000fe400078e0011 */
[----:B------:R-:W-:Y:S02]  /*1a6e0*/  IMAD.MOV.U32 R12, RZ, RZ, 0x6 ;  /* 0x00000006ff0c7424 */ /* 0x000fe400078e00ff */
[----:B------:R-:W-:-:S07]  /*1a6f0*/  IMAD.MOV.U32 R2, RZ, RZ, R14 ;  /* 0x000000ffff027224 */ /* 0x000fce00078e000e */
[----:B------:R-:W-:Y:S05]  /*1a700*/  WARPSYNC.COLLECTIVE R15, `(.L_x_8592) ;  /* 0x000000000f087348 */ /* 0x000fea0003c00000 */
[----:B------:R0:W1:Y:S02]  /*1a710*/  SHFL.IDX P6, R14, R13, R12, R11 ;  /* 0x0000000c0d0e7389 */ /* 0x00006400000c000b */
[----:B01----:R-:W-:Y:S01]  /*1a720*/  ENDCOLLECTIVE ;  /* 0x000000000000791b */ /* 0x003fe20003800000 */
.L_x_8592:
        /* <DEDUP_REMOVED lines=12> */
.L_x_8593:
[----:B------:R-:W-:Y:S02]  /*1a7f0*/  IMAD.MOV.U32 R13, RZ, RZ, R17 ;  /* 0x000000ffff0d7224 */ /* 0x000fe400078e0011 */
[----:B------:R-:W-:Y:S02]  /*1a800*/  IMAD.MOV.U32 R12, RZ, RZ, 0x7 ;  /* 0x00000007ff0c7424 */ /* 0x000fe400078e00ff */
[----:B------:R-:W-:-:S07]  /*1a810*/  IMAD.MOV.U32 R2, RZ, RZ, R14 ;  /* 0x000000ffff027224 */ /* 0x000fce00078e000e */
[----:B------:R-:W-:Y:S05]  /*1a820*/  WARPSYNC.COLLECTIVE R15, `(.L_x_8594) ;  /* 0x000000000f087348 */ /* 0x000fea0003c00000 */
[----:B------:R0:W1:Y:S02]  /*1a830*/  SHFL.IDX P6, R14, R13, R12, R11 ;  /* 0x0000000c0d0e7389 */ /* 0x00006400000c000b */
[----:B01----:R-:W-:Y:S01]  /*1a840*/  ENDCOLLECTIVE ;  /* 0x000000000000791b */ /* 0x003fe20003800000 */
.L_x_8594:
        /* <DEDUP_REMOVED lines=8> */
[----:B------:R-:W-:-:S12]  /*1a8d0*/  IMAD.MOV.U32 R17, RZ, RZ, R14 ;  /* 0x000000ffff117224 */ /* 0x000fd800078e000e */
[----:B0-----:R-:W-:Y:S05]  /*1a8e0*/  WARPSYNC.COLLECTIVE R15, `(.L_x_8595) ;  /* 0x000000000f087348 */ /* 0x001fea0003c00000 */
[----:B------:R1:W2:Y:S02]  /*1a8f0*/  SHFL.IDX P6, R14, R13, R12, R11 ;  /* 0x0000000c0d0e7389 */ /* 0x0002a400000c000b */
[----:B012---:R-:W-:Y:S01]  /*1a900*/  ENDCOLLECTIVE ;  /* 0x000000000000791b */ /* 0x007fe20003800000 */
.L_x_8595:
        /* <DEDUP_REMOVED lines=9> */
.L_x_8596:
        /* <DEDUP_REMOVED lines=10> */
.L_x_8597:
        /* <DEDUP_REMOVED lines=8> */
.L_x_8598:
[C---:B------:R-:W-:Y:S01]  /*1aac0*/  ISETP.GE.AND P0, PT, R5.reuse, 0x21, PT ;  /* 0x000000210500780c */ /* 0x040fe20003f06270 */
[----:B------:R-:W-:Y:S01]  /*1aad0*/  @!PT LDS RZ, [RZ] ;  /* 0x00000000fffff984 */ /* 0x000fe20000000800 */
[----:B------:R-:W-:Y:S01]  /*1aae0*/  @!PT LDS RZ, [RZ] ;  /* 0x00000000fffff984 */ /* 0x000fe20000000800 */
[----:B------:R-:W-:Y:S01]  /*1aaf0*/  @!PT LDS RZ, [RZ] ;  /* 0x00000000fffff984 */ /* 0x000fe20000000800 */
[----:B------:R0:W-:Y:S01]  /*1ab00*/  LDGSTS.E.BYPASS.LTC128B.128 [R29+0xe400], desc[UR52][R2.64], !P1 ;  /* 0x0e400000021d7fae */ /* 0x0001e2000c901d74 */
[----:B------:R-:W-:Y:S01]  /*1ab10*/  ISETP.GE.AND P1, PT, R5, 0x11, PT ;  /* 0x000000110500780c */ /* 0x000fe20003f26270 */
[----:B------:R-:W-:-:S12]  /*1ab20*/  IMAD.MOV.U32 R13, RZ, RZ, R4 ;  /* 0x000000ffff0d7224 */ /* 0x000fd800078e0004 */
[----:B------:R-:W-:Y:S02]  /*1ab30*/  @P1 LOP3.LUT R0, R0, 0x20, RZ, 0xfc, !PT ;  /* 0x0000002000001812 */ /* 0x000fe400078efcff */
[----:B------:R-:W-:Y:S02]  /*1ab40*/  ISETP.GE.AND P1, PT, R5, 0x81, PT ;  /* 0x000000810500780c */ /* 0x000fe40003f26270 */
[----:B------:R-:W-:Y:S01]  /*1ab50*/  LOP3.LUT R0, R0, 0xffffffef, RZ, 0xc0, !PT ;  /* 0xffffffef00007812 */ /* 0x000fe200078ec0ff */
[----:B0-----:R-:W-:-:S10]  /*1ab60*/  IMAD.MOV.U32 R7, RZ, RZ, R14 ;  /* 0x000000ffff077224 */ /* 0x001fd400078e000e */
[----:B------:R-:W-:Y:S05]  /*1ab70*/  WARPSYNC.COLLECTIVE R15, `(.L_x_8599) ;  /* 0x000000000f087348 */ /* 0x000fea0003c00000 */
[----:B------:R0:W1:Y:S02]  /*1ab80*/  SHFL.IDX P6, R14, R13, R12, R11 ;  /* 0x0000000c0d0e7389 */ /* 0x00006400000c000b */
[----:B01----:R-:W-:Y:S01]  /*1ab90*/  ENDCOLLECTIVE ;  /* 0x000000000000791b */ /* 0x003fe20003800000 */
.L_x_8599:
        /* <DEDUP_REMOVED lines=9> */
.L_x_8533:
[----:B0-----:R0:W1:Y:S02]  /*1ac30*/  SYNCS.PHASECHK.TRANS64.TRYWAIT P2, [R25+URZ+0x22840], R31 ;  /* 0x0228401f190075a7 */ /* 0x001064000804017f */
[----:B-1----:R-:W-:Y:S05]  /*1ac40*/  @!P2 NANOSLEEP.SYNCS 0x989680 ;  /* 0x009896800000a95d */ /* 0x002fea0003900000 */
[----:B------:R-:W1:Y:S02]  /*1ac50*/  @!P2 SYNCS.PHASECHK.TRANS64 P2, [R25+URZ+0x22840], R31 ;  /* 0x0228401f1900a5a7 */ /* 0x000e64000804007f */
[----:B-1----:R-:W-:Y:S05]  /*1ac60*/  @!P2 BRA `(.L_x_8533) ;  /* 0xfffffffc00f0a947 */ /* 0x002fea000383ffff */
[----:B------:R-:W-:Y:S05]  /*1ac70*/  BRA `(.L_x_8601) ;  /* 0xffffffb800747947 */ /* 0x000fea000383ffff */
.L_x_8534:
        /* <DEDUP_REMOVED lines=8> */
.L_x_8603:
[----:B------:R-:W-:Y:S05]  /*1ad00*/  BSYNC B0 ;  /* 0x0000000000007941 */ /* 0x000fea0003800000 */
.L_x_8602:
        /* <DEDUP_REMOVED lines=12> */
.L_x_8604:
        /* <DEDUP_REMOVED lines=14> */
.L_x_8605:
[----:B------:R-:W-:Y:S02]  /*1aeb0*/  IMAD.MOV.U32 R13, RZ, RZ, R7 ;  /* 0x000000ffff0d7224 */ /* 0x000fe400078e0007 */
[----:B------:R-:W-:-:S07]  /*1aec0*/  IMAD.MOV.U32 R10, RZ, RZ, R14 ;  /* 0x000000ffff0a7224 */ /* 0x000fce00078e000e */
[----:B------:R-:W-:Y:S05]  /*1aed0*/  WARPSYNC.COLLECTIVE R15, `(.L_x_8606) ;  /* 0x000000000f087348 */ /* 0x000fea0003c00000 */
[----:B------:R0:W1:Y:S02]  /*1aee0*/  SHFL.IDX P6, R14, R13, R12, R11 ;  /* 0x0000000c0d0e7389 */ /* 0x00006400000c000b */
[----:B01----:R-:W-:Y:S01]  /*1aef0*/  ENDCOLLECTIVE ;  /* 0x000000000000791b */ /* 0x003fe20003800000 */
.L_x_8606:
        /* <DEDUP_REMOVED lines=13> */
.L_x_8607:
[----:B------:R-:W-:Y:S02]  /*1afd0*/  IMAD.MOV.U32 R13, RZ, RZ, R7 ;  /* 0x000000ffff0d7224 */ /* 0x000fe400078e0007 */
[----:B------:R-:W-:-:S07]  /*1afe0*/  IMAD.MOV.U32 R9, RZ, RZ, R14 ;  /* 0x000000ffff097224 */ /* 0x000fce00078e000e */
[----:B------:R-:W-:Y:S05]  /*1aff0*/  WARPSYNC.COLLECTIVE R15, `(.L_x_8608) ;  /* 0x000000000f087348 */ /* 0x000fea0003c00000 */
[----:B------:R0:W1:Y:S02]  /*1b000*/  SHFL.IDX P6, R14, R13, R12, R11 ;  /* 0x0000000c0d0e7389 */ /* 0x00006400000c000b */
[----:B01----:R-:W-:Y:S01]  /*1b010*/  ENDCOLLECTIVE ;  /* 0x000000000000791b */ /* 0x003fe20003800000 */
.L_x_8608:
        /* <DEDUP_REMOVED lines=15> */
.L_x_8609:
[----:B------:R-:W-:Y:S02]  /*1b110*/  IMAD.MOV.U32 R13, RZ, RZ, R7 ;  /* 0x000000ffff0d7224 */ /* 0x000fe400078e0007 */
[----:B------:R-:W-:-:S07]  /*1b120*/  IMAD.MOV.U32 R8, RZ, RZ, R14 ;  /* 0x000000ffff087224 */ /* 0x000fce00078e000e */
[----:B------:R-:W-:Y:S05]  /*1b130*/  WARPSYNC.COLLECTIVE R15, `(.L_x_8610) ;  /* 0x000000000f087348 */ /* 0x000fea0003c00000 */
[----:B------:R0:W1:Y:S02]  /*1b140*/  SHFL.IDX P6, R14, R13, R12, R11 ;  /* 0x0000000c0d0e7389 */ /* 0x00006400000c000b */
[----:B01----:R-:W-:Y:S01]  /*1b150*/  ENDCOLLECTIVE ;  /* 0x000000000000791b */ /* 0x003fe20003800000 */
.L_x_8610:
        /* <DEDUP_REMOVED lines=15> */
.L_x_8611:
[----:B------:R-:W-:Y:S02]  /*1b250*/  IMAD.MOV.U32 R13, RZ, RZ, R7 ;  /* 0x000000ffff0d7224 */ /* 0x000fe400078e0007 */
[----:B------:R-:W-:-:S07]  /*1b260*/  IMAD.MOV.U32 R8, RZ, RZ, R14 ;  /* 0x000000ffff087224 */ /* 0x000fce00078e000e */
[----:B------:R-:W-:Y:S05]  /*1b270*/  WARPSYNC.COLLECTIVE R15, `(.L_x_8612) ;  /* 0x000000000f087348 */ /* 0x000fea0003c00000 */
[----:B------:R0:W1:Y:S02]  /*1b280*/  SHFL.IDX P6, R14, R13, R12, R11 ;  /* 0x0000000c0d0e7389 */ /* 0x00006400000c000b */
[----:B01----:R-:W-:Y:S01]  /*1b290*/  ENDCOLLECTIVE ;  /* 0x000000000000791b */ /* 0x003fe20003800000 */
.L_x_8612:
[----:B------:R-:W-:Y:S02]  /*1b2a0*/  IMAD.MOV.U32 R13, RZ, RZ, R6 ;  /* 0x000000ffff0d7224 */ /* 0x000fe400078e0006 */
[----:B------:R-:W-:Y:S01]  /*1b2b0*/  IMAD.MOV.U32 R12, RZ, RZ, 0x5 ;  /* 0x00000005ff0c7424 */ /* 0x000fe200078e00ff */
[----:B------:R-:W-:-:S05]  /*1b2c0*/  @P4 IADD3 R14, P2, R30, R14, RZ ;  /* 0x0000000e1e0e4210 */ /* 0x000fca0007f5e0ff */
[----:B------:R-:W-:-:S08]  /*1b2d0*/  @P4 IMAD.MOV.U32 R2, RZ, RZ, R14 ;  /* 0x000000ffff024224 */ /* 0x000fd000078e000e */
[----:B------:R-:W-:Y:S05]  /*1b2e0*/  WARPSYNC.COLLECTIVE R15, `(.L_x_8613) ;  /* 0x000000000f087348 */ /* 0x000fea0003c00000 */
[----:B------:R0:W1:Y:S02]  /*1b2f0*/  SHFL.IDX P6, R14, R13, R12, R11 ;  /* 0x0000000c0d0e7389 */ /* 0x00006400000c000b */
[----:B01----:R-:W-:Y:S01]  /*1b300*/  ENDCOLLECTIVE ;  /* 0x000000000000791b */ /* 0x003fe20003800000 */
.L_x_8613:
        /* <DEDUP_REMOVED lines=12> */
.L_x_8614:
[----:B------:R-:W-:Y:S02]  /*1b3d0*/  IMAD.MOV.U32 R13, RZ, RZ, R6 ;  /* 0x000000ffff0d7224 */ /* 0x000fe400078e0006 */
[----:B------:R-:W-:Y:S01]  /*1b3e0*/  IMAD.MOV.U32 R12, RZ, RZ, 0x6 ;  /* 0x00000006ff0c7424 */ /* 0x000fe200078e00ff */
[----:B------:R-:W-:-:S05]  /*1b3f0*/  @P3 IADD3 R14, P2, R30, R14, RZ ;  /* 0x0000000e1e0e3210 */ /* 0x000fca0007f5e0ff */
[----:B------:R-:W-:-:S08]  /*1b400*/  @P3 IMAD.MOV.U32 R2, RZ, RZ, R14 ;  /* 0x000000ffff023224 */ /* 0x000fd000078e000e */
[----:B------:R-:W-:Y:S05]  /*1b410*/  WARPSYNC.COLLECTIVE R15, `(.L_x_8615) ;  /* 0x000000000f087348 */ /* 0x000fea0003c00000 */
[----:B------:R0:W1:Y:S02]  /*1b420*/  SHFL.IDX P6, R14, R13, R12, R11 ;  /* 0x0000000c0d0e7389 */ /* 0x00006400000c000b */
[----:B01----:R-:W-:Y:S01]  /*1b430*/  ENDCOLLECTIVE ;  /* 0x000000000000791b */ /* 0x003fe20003800000 */
.L_x_8615:
[----:B------:R-:W-:-:S04]  /*1b440*/  @P3 IMAD.X R9, RZ, RZ, R8, P2 ;  /* 0x000000ffff093224 */ /* 0x000fc800010e0608 */
        /* <DEDUP_REMOVED lines=10> */
.L_x_8616:
[----:B------:R-:W-:Y:S02]  /*1b4f0*/  IMAD.MOV.U32 R13, RZ, RZ, R6 ;  /* 0x000000ffff0d7224 */ /* 0x000fe400078e0006 */
[----:B------:R-:W-:Y:S01]  /*1b500*/  IMAD.MOV.U32 R12, RZ, RZ, 0x7 ;  /* 0x00000007ff0c7424 */ /* 0x000fe200078e00ff */
[----:B------:R-:W-:-:S05]  /*1b510*/  @P4 IADD3 R14, P2, R30, R14, RZ ;  /* 0x0000000e1e0e4210 */ /* 0x000fca0007f5e0ff */
[----:B------:R-:W-:-:S08]  /*1b520*/  @P4 IMAD.MOV.U32 R2, RZ, RZ, R14 ;  /* 0x000000ffff024224 */ /* 0x000fd000078e000e */
[----:B------:R-:W-:Y:S05]  /*1b530*/  WARPSYNC.COLLECTIVE R15, `(.L_x_8617) ;  /* 0x000000000f087348 */ /* 0x000fea0003c00000 */
[----:B------:R0:W1:Y:S02]  /*1b540*/  SHFL.IDX P6, R14, R13, R12, R11 ;  /* 0x0000000c0d0e7389 */ /* 0x00006400000c000b */
[----:B01----:R-:W-:Y:S01]  /*1b550*/  ENDCOLLECTIVE ;  /* 0x000000000000791b */ /* 0x003fe20003800000 */
.L_x_8617:
        /* <DEDUP_REMOVED lines=11> */
.L_x_8618:
[----:B------:R-:W-:Y:S02]  /*1b610*/  IMAD.MOV.U32 R13, RZ, RZ, R4 ;  /* 0x000000ffff0d7224 */ /* 0x000fe400078e0004 */
[----:B------:R-:W-:Y:S01]  /*1b620*/  IMAD.MOV.U32 R12, RZ, RZ, RZ ;  /* 0x000000ffff0c7224 */ /* 0x000fe200078e00ff */
[----:B------:R-:W-:-:S13]  /*1b630*/  @P0 IADD3 R9, P2, R30, R14, RZ ;  /* 0x0000000e1e090210 */ /* 0x000fda0007f5e0ff */
[----:B------:R-:W-:Y:S05]  /*1b640*/  WARPSYNC.COLLECTIVE R15, `(.L_x_8619) ;  /* 0x000000000f087348 */ /* 0x000fea0003c00000 */
[----:B------:R0:W1:Y:S02]  /*1b650*/  SHFL.IDX P6, R14, R13, R12, R11 ;  /* 0x0000000c0d0e7389 */ /* 0x00006400000c000b */
[----:B01----:R-:W-:Y:S01]  /*1b660*/  ENDCOLLECTIVE ;  /* 0x000000000000791b */ /* 0x003fe20003800000 */
.L_x_8619:
        /* <DEDUP_REMOVED lines=12> */
.L_x_8620:
[----:B------:R-:W-:Y:S02]  /*1b730*/  IMAD.MOV.U32 R13, RZ, RZ, R4 ;  /* 0x000000ffff0d7224 */ /* 0x000fe400078e0004 */
[----:B------:R-:W-:Y:S01]  /*1b740*/  IMAD.MOV.U32 R12, RZ, RZ, 0x1 ;  /* 0x00000001ff0c7424 */ /* 0x000fe200078e00ff */
[----:B------:R-:W-:-:S05]  /*1b750*/  @P1 IADD3 R14, P0, R30, R14, RZ ;  /* 0x0000000e1e0e1210 */ /* 0x000fca0007f1e0ff */
[----:B------:R-:W-:-:S08]  /*1b760*/  @P1 IMAD.MOV.U32 R2, RZ, RZ, R14 ;  /* 0x000000ffff021224 */ /* 0x000fd000078e000e */
[----:B------:R-:W-:Y:S05]  /*1b770*/  WARPSYNC.COLLECTIVE R15, `(.L_x_8621) ;  /* 0x000000000f087348 */ /* 0x000fea0003c00000 */
[----:B------:R0:W1:Y:S02]  /*1b780*/  SHFL.IDX P6, R14, R13, R12, R11 ;  /* 0x0000000c0d0e7389 */ /* 0x00006400000c000b */
[----:B01----:R-:W-:Y:S01]  /*1b790*/  ENDCOLLECTIVE ;  /* 0x000000000000791b */ /* 0x003fe20003800000 */
.L_x_8621:
        /* <DEDUP_REMOVED lines=11> */
.L_x_8622:
[----:B------:R-:W-:Y:S05]  /*1b850*/  BRA `(.L_x_8623) ;  /* 0xffffffb400347947 */ /* 0x000fea000383ffff */
.L_x_8537:
[----:B------:R-:W-:Y:S02]  /*1b860*/  IMAD.MOV.U32 R13, RZ, RZ, R4 ;  /* 0x000000ffff0d7224 */ /* 0x000fe400078e0004 */
[----:B------:R-:W-:Y:S02]  /*1b870*/  IMAD.MOV.U32 R12, RZ, RZ, RZ ;  /* 0x000000ffff0c7224 */ /* 0x000fe400078e00ff */
[----:B------:R-:W-:Y:S02]  /*1b880*/  IMAD.MOV.U32 R11, RZ, RZ, 0x181f ;  /* 0x0000181fff0b7424 */ /* 0x000fe400078e00ff */
[----:B------:R-:W-:Y:S02]  /*1b890*/  IMAD.MOV.U32 R15, RZ, RZ, -0x1 ;  /* 0xffffffffff0f7424 */ /* 0x000fe400078e00ff */
[----:B------:R-:W-:-:S07]  /*1b8a0*/  VIADD R6, R24, UR41 ;  /* 0x0000002918067c36 */ /* 0x000fce0008000000 */
[----:B0-----:R-:W-:Y:S05]  /*1b8b0*/  WARPSYNC.COLLECTIVE R15, `(.L_x_8624) ;  /* 0x000000000f087348 */ /* 0x001fea0003c00000 */
[----:B------:R1:W2:Y:S02]  /*1b8c0*/  SHFL.IDX P6, R14, R13, R12, R11 ;  /* 0x0000000c0d0e7389 */ /* 0x0002a400000c000b */
[----:B012---:R-:W-:Y:S01]  /*1b8d0*/  ENDCOLLECTIVE ;  /* 0x000000000000791b */ /* 0x007fe20003800000 */
.L_x_8624:
[----:B------:R-:W-:Y:S02]  /*1b8e0*/  VIADD R8, R6, 0x10 ;  /* 0x0000001006087836 */ /* 0x000fe40000000000 */
[----:B------:R-:W-:Y:S02]  /*1b8f0*/  IMAD.MOV.U32 R13, RZ, RZ, R0 ;  /* 0x000000ffff0d7224 */ /* 0x000fe400078e0000 */
[----:B------:R-:W-:-:S07]  /*1b900*/  IMAD.MOV.U32 R2, RZ, RZ, R14 ;  /* 0x000000ffff027224 */ /* 0x000fce00078e000e */
[----:B------:R-:W-:Y:S05]  /*1b910*/  WARPSYNC.COLLECTIVE R15, `(.L_x_8625) ;  /* 0x000000000f087348 */ /* 0x000fea0003c00000 */
[----:B------:R0:W1:Y:S02]  /*1b920*/  SHFL.IDX P6, R14, R13, R12, R11 ;  /* 0x0000000c0d0e7389 */ /* 0x00006400000c000b */
[----:B01----:R-:W-:Y:S01]  /*1b930*/  ENDCOLLECTIVE ;  /* 0x000000000000791b */ /* 0x003fe20003800000 */
.L_x_8625:
        /* <DEDUP_REMOVED lines=11> */
.L_x_8626:
[----:B------:R-:W-:-:S05]  /*1b9f0*/  @!P1 IMAD.MOV.U32 R3, RZ, RZ, R17 ;  /* 0x000000ffff039224 */ /* 0x000fca00078e0011 */
[----:B------:R-:W-:Y:S01]  /*1ba00*/  @!PT LDS RZ, [RZ] ;  /* 0x00000000fffff984 */ /* 0x000fe20000000800 */
[----:B------:R-:W-:Y:S01]  /*1ba10*/  @!PT LDS RZ, [RZ] ;  /* 0x00000000fffff984 */ /* 0x000fe20000000800 */
[----:B------:R-:W-:Y:S01]  /*1ba20*/  @!PT LDS RZ, [RZ] ;  /* 0x00000000fffff984 */ /* 0x000fe20000000800 */
        /* <DEDUP_REMOVED lines=8> */
.L_x_8627:
[----:B------:R-:W-:Y:S02]  /*1bab0*/  IMAD.MOV.U32 R13, RZ, RZ, R4 ;  /* 0x000000ffff0d7224 */ /* 0x000fe400078e0004 */
[----:B------:R-:W-:Y:S02]  /*1bac0*/  IMAD.MOV.U32 R12, RZ, RZ, 0x2 ;  /* 0x00000002ff0c7424 */ /* 0x000fe400078e00ff */
[----:B------:R-:W-:-:S07]  /*1bad0*/  IMAD.MOV.U32 R3, RZ, RZ, R14 ;  /* 0x000000ffff037224 */ /* 0x000fce00078e000e */
[----:B------:R-:W-:Y:S05]  /*1bae0*/  WARPSYNC.COLLECTIVE R15, `(.L_x_8628) ;  /* 0x000000000f087348 */ /* 0x000fea0003c00000 */
[----:B------:R0:W1:Y:S02]  /*1baf0*/  SHFL.IDX P6, R14, R13, R12, R11 ;  /* 0x0000000c0d0e7389 */ /* 0x00006400000c000b */
[----:B01----:R-:W-:Y:S01]  /*1bb00*/  ENDCOLLECTIVE ;  /* 0x000000000000791b */ /* 0x003fe20003800000 */
.L_x_8628:
        /* <DEDUP_REMOVED lines=14> */
.L_x_8629:
[----:B------:R-:W-:Y:S02]  /*1bbf0*/  IMAD.MOV.U32 R13, RZ, RZ, R4 ;  /* 0x000000ffff0d7224 */ /* 0x000fe400078e0004 */
[----:B------:R-:W-:Y:S01]  /*1bc00*/  IMAD.MOV.U32 R12, RZ, RZ, 0x3 ;  /* 0x00000003ff0c7424 */ /* 0x000fe200078e00ff */
[----:B------:R-:W-:-:S05]  /*1bc10*/  @!P1 IADD3 R14, P2, R30, R14, RZ ;  /* 0x0000000e1e0e9210 */ /* 0x000fca0007f5e0ff */
[----:B------:R-:W-:-:S08]  /*1bc20*/  @!P1 IMAD.MOV.U32 R2, RZ, RZ, R14 ;  /* 0x000000ffff029224 */ /* 0x000fd000078e000e */
[----:B------:R-:W-:Y:S05]  /*1bc30*/  WARPSYNC.COLLECTIVE R15, `(.L_x_8630) ;  /* 0x000000000f087348 */ /* 0x000fea0003c00000 */
[----:B------:R0:W1:Y:S02]  /*1bc40*/  SHFL.IDX P6, R14, R13, R12, R11 ;  /* 0x0000000c0d0e7389 */ /* 0x00006400000c000b */
[----:B01----:R-:W-:Y:S01]  /*1bc50*/  ENDCOLLECTIVE ;  /* 0x000000000000791b */ /* 0x003fe20003800000 */
.L_x_8630:
[----:B------:R-:W-:Y:S02]  /*1bc60*/  @!P1 IMAD.X R3, RZ, RZ, R8, P2 ;  /* 0x000000ffff039224 */ /* 0x000fe400010e0608 */
[----:B------:R-:W-:-:S03]  /*1bc70*/  VIADD R8, R6, 0x30 ;  /* 0x0000003006087836 */ /* 0x000fc60000000000 */
[----:B------:R-:W-:Y:S01]  /*1bc80*/  @!PT LDS RZ, [RZ] ;  /* 0x00000000fffff984 */ /* 0x000fe20000000800 */
[----:B------:R-:W-:Y:S01]  /*1bc90*/  @!PT LDS RZ, [RZ] ;  /* 0x00000000fffff984 */ /* 0x000fe20000000800 */
[----:B------:R-:W-:Y:S01]  /*1bca0*/  @!PT LDS RZ, [RZ] ;  /* 0x00000000fffff984 */ /* 0x000fe20000000800 */
[----:B------:R0:W-:Y:S02]  /*1bcb0*/  @!P1 LDGSTS.E.BYPASS.LTC128B.128 [R29+0x15400], desc[UR52][R2.64], !P0 ;  /* 0x15400000021d9fae */ /* 0x0001e4000c101d74 */
[----:B------:R-:W-:Y:S01]  /*1bcc0*/  ISETP.GE.AND P2, PT, R8, R5, PT ;  /* 0x000000050800720c */ /* 0x000fe20003f46270 */
[----:B------:R-:W-:Y:S02]  /*1bcd0*/  VIADD R8, R6, 0x40 ;  /* 0x0000004006087836 */ /* 0x000fe40000000000 */
[----:B------:R-:W-:Y:S02]  /*1bce0*/  IMAD.MOV.U32 R13, RZ, RZ, R0 ;  /* 0x000000ffff0d7224 */ /* 0x000fe400078e0000 */
[----:B------:R-:W-:-:S08]  /*1bcf0*/  IMAD.MOV.U32 R7, RZ, RZ, R14 ;  /* 0x000000ffff077224 */ /* 0x000fd000078e000e */
[----:B0-----:R-:W-:Y:S05]  /*1bd00*/  WARPSYNC.COLLECTIVE R15, `(.L_x_8631) ;  /* 0x000000000f087348 */ /* 0x001fea0003c00000 */
[----:B------:R1:W2:Y:S02]  /*1bd10*/  SHFL.IDX P6, R14, R13, R12, R11 ;  /* 0x0000000c0d0e7389 */ /* 0x0002a400000c000b */
[----:B012---:R-:W-:Y:S01]  /*1bd20*/  ENDCOLLECTIVE ;  /* 0x000000000000791b */ /* 0x007fe20003800000 */
.L_x_8631:
[----:B------:R-:W-:Y:S02]  /*1bd30*/  IMAD.MOV.U32 R13, RZ, RZ, R4 ;  /* 0x000000ffff0d7224 */ /* 0x000fe400078e0004 */
[----:B------:R-:W-:Y:S02]  /*1bd40*/  IMAD.MOV.U32 R12, RZ, RZ, 0x4 ;  /* 0x00000004ff0c7424 */ /* 0x000fe400078e00ff */
[----:B------:R-:W-:-:S07]  /*1bd50*/  IMAD.MOV.U32 R9, RZ, RZ, R14 ;  /* 0x000000ffff097224 */ /* 0x000fce00078e000e */
[----:B------:R-:W-:Y:S05]  /*1bd60*/  WARPSYNC.COLLECTIVE R15, `(.L_x_8632) ;  /* 0x000000000f087348 */ /* 0x000fea0003c00000 */
[----:B------:R0:W1:Y:S02]  /*1bd70*/  SHFL.IDX P6, R14, R13, R12, R11 ;  /* 0x0000000c0d0e7389 */ /* 0x00006400000c000b */
[----:B01----:R-:W-:Y:S01]  /*1bd80*/  ENDCOLLECTIVE ;  /* 0x000000000000791b */ /* 0x003fe20003800000 */
.L_x_8632:
        /* <DEDUP_REMOVED lines=12> */
.L_x_8633:
[----:B------:R-:W-:Y:S02]  /*1be50*/  IMAD.MOV.U32 R13, RZ, RZ, R4 ;  /* 0x000000ffff0d7224 */ /* 0x000fe400078e0004 */
[----:B------:R-:W-:Y:S01]  /*1be60*/  IMAD.MOV.U32 R12, RZ, RZ, 0x5 ;  /* 0x00000005ff0c7424 */ /* 0x000fe200078e00ff */
[----:B------:R-:W-:-:S13]  /*1be70*/  @!P1 IADD3 R2, P2, R30, R14, RZ ;  /* 0x0000000e1e029210 */ /* 0x000fda0007f5e0ff */
[----:B------:R-:W-:Y:S05]  /*1be80*/  WARPSYNC.COLLECTIVE R15, `(.L_x_8634) ;  /* 0x000000000f087348 */ /* 0x000fea0003c00000 */
[----:B------:R0:W1:Y:S02]  /*1be90*/  SHFL.IDX P6, R14, R13, R12, R11 ;  /* 0x0000000c0d0e7389 */ /* 0x00006400000c000b */
[----:B01----:R-:W-:Y:S01]  /*1bea0*/  ENDCOLLECTIVE ;  /* 0x000000000000791b */ /* 0x003fe20003800000 */
.L_x_8634:
[----:B------:R-:W-:Y:S02]  /*1beb0*/  @!P1 IMAD.X R3, RZ, RZ, R8, P2 ;  /* 0x000000ffff039224 */ /* 0x000fe400010e0608 */
[----:B------:R-:W-:-:S03]  /*1bec0*/  VIADD R8, R6, 0x50 ;  /* 0x0000005006087836 */ /* 0x000fc60000000000 */
[----:B------:R-:W-:Y:S01]  /*1bed0*/  @!PT LDS RZ, [RZ] ;  /* 0x00000000fffff984 */ /* 0x000fe20000000800 */
[----:B------:R-:W-:Y:S01]  /*1bee0*/  @!PT LDS RZ, [RZ] ;  /* 0x00000000fffff984 */ /* 0x000fe20000000800 */
[----:B------:R-:W-:Y:S01]  /*1bef0*/  @!PT LDS RZ, [RZ] ;  /* 0x00000000fffff984 */ /* 0x000fe20000000800 */
[----:B------:R0:W-:Y:S02]  /*1bf00*/  @!P1 LDGSTS.E.BYPASS.LTC128B.128 [R29+0x16400], desc[UR52][R2.64], !P0 ;  /* 0x16400000021d9fae */ /* 0x0001e4000c101d74 */
[----:B------:R-:W-:Y:S01]  /*1bf10*/  ISETP.GE.AND P2, PT, R8, R5, PT ;  /* 0x000000050800720c */ /* 0x000fe20003f46270 */
[----:B------:R-:W-:Y:S02]  /*1bf20*/  IMAD.MOV.U32 R13, RZ, RZ, R0 ;  /* 0x000000ffff0d7224 */ /* 0x000fe400078e0000 */
[----:B------:R-:W-:-:S10]  /*1bf30*/  IMAD.MOV.U32 R7, RZ, RZ, R14 ;  /* 0x000000ffff077224 */ /* 0x000fd400078e000e */
[----:B0-----:R-:W-:Y:S05]  /*1bf40*/  WARPSYNC.COLLECTIVE R15, `(.L_x_8635) ;  /* 0x000000000f087348 */ /* 0x001fea0003c00000 */
[----:B------:R1:W2:Y:S02]  /*1bf50*/  SHFL.IDX P6, R14, R13, R12, R11 ;  /* 0x0000000c0d0e7389 */ /* 0x0002a400000c000b */
[----:B012---:R-:W-:Y:S01]  /*1bf60*/  ENDCOLLECTIVE ;  /* 0x000000000000791b */ /* 0x007fe20003800000 */
.L_x_8635:
[----:B------:R-:W-:Y:S02]  /*1bf70*/  IMAD.MOV.U32 R13, RZ, RZ, R4 ;  /* 0x000000ffff0d7224 */ /* 0x000fe400078e0004 */
[----:B------:R-:W-:Y:S02]  /*1bf80*/  IMAD.MOV.U32 R12, RZ, RZ, 0x6 ;  /* 0x00000006ff0c7424 */ /* 0x000fe400078e00ff */
[----:B------:R-:W-:-:S07]  /*1bf90*/  IMAD.MOV.U32 R9, RZ, RZ, R14 ;  /* 0x000000ffff097224 */ /* 0x000fce00078e000e */
[----:B------:R-:W-:Y:S05]  /*1bfa0*/  WARPSYNC.COLLECTIVE R15, `(.L_x_8636) ;  /* 0x000000000f087348 */ /* 0x000fea0003c00000 */
[----:B------:R0:W1:Y:S02]  /*1bfb0*/  SHFL.IDX P6, R14, R13, R12, R11 ;  /* 0x0000000c0d0e7389 */ /* 0x00006400000c000b */
[----:B01----:R-:W-:Y:S01]  /*1bfc0*/  ENDCOLLECTIVE ;  /* 0x000000000000791b */ /* 0x003fe20003800000 */
.L_x_8636:
        /* <DEDUP_REMOVED lines=11> */
.L_x_8637:
[----:B------:R-:W-:-:S05]  /*1c080*/  VIADD R2, R6, 0x60 ;  /* 0x0000006006027836 */ /* 0x000fca0000000000 */
[----:B------:R-:W-:Y:S01]  /*1c090*/  ISETP.GE.AND P1, PT, R2, R5, PT ;  /* 0x000000050200720c */ /* 0x000fe20003f26270 */
[----:B------:R-:W-:Y:S02]  /*1c0a0*/  IMAD.MOV.U32 R13, RZ, RZ, R4 ;  /* 0x000000ffff0d7224 */ /* 0x000fe400078e0004 */
[----:B------:R-:W-:-:S10]  /*1c0b0*/  IMAD.MOV.U32 R12, RZ, RZ, 0x7 ;  /* 0x00000007ff0c7424 */ /* 0x000fd400078e00ff */
[----:B------:R-:W-:-:S05]  /*1c0c0*/  @!P1 IADD3 R14, P2, R30, R14, RZ ;  /* 0x0000000e1e0e9210 */ /* 0x000fca0007f5e0ff */
[----:B------:R-:W-:-:S08]  /*1c0d0*/  @!P1 IMAD.MOV.U32 R2, RZ, RZ, R14 ;  /* 0x000000ffff029224 */ /* 0x000fd000078e000e */
[----:B------:R-:W-:Y:S05]  /*1c0e0*/  WARPSYNC.COLLECTIVE R15, `(.L_x_8638) ;  /* 0x000000000f087348 */ /* 0x000fea0003c00000 */
[----:B------:R0:W1:Y:S02]  /*1c0f0*/  SHFL.IDX P6, R14, R13, R12, R11 ;  /* 0x0000000c0d0e7389 */ /* 0x00006400000c000b */
[----:B01----:R-:W-:Y:S01]  /*1c100*/  ENDCOLLECTIVE ;  /* 0x000000000000791b */ /* 0x003fe20003800000 */
.L_x_8638:
[----:B------:R-:W-:-:S04]  /*1c110*/  @!P1 IMAD.X R7, RZ, RZ, R8, P2 ;  /* 0x000000ffff079224 */ /* 0x000fc800010e0608 */
        /* <DEDUP_REMOVED lines=10> */
.L_x_8639:
[----:B------:R-:W-:Y:S05]  /*1c1c0*/  BRA `(.L_x_8640) ;  /* 0xffffffb400207947 */ /* 0x000fea000383ffff */
.L_x_8538:
[----:B0-----:R0:W1:Y:S02]  /*1c1d0*/  SYNCS.PHASECHK.TRANS64.TRYWAIT P0, [R25+URZ+0x22820], R0 ;  /* 0x02282000190075a7 */ /* 0x001064000800017f */
[----:B-1----:R-:W-:Y:S05]  /*1c1e0*/  @!P0 NANOSLEEP.SYNCS 0x989680 ;  /* 0x009896800000895d */ /* 0x002fea0003900000 */
[----:B------:R-:W1:Y:S02]  /*1c1f0*/  @!P0 SYNCS.PHASECHK.TRANS64 P0, [R25+URZ+0x22820], R0 ;  /* 0x02282000190085a7 */ /* 0x000e64000800007f */
[----:B-1----:R-:W-:Y:S05]  /*1c200*/  @!P0 BRA `(.L_x_8538) ;  /* 0xfffffffc00f08947 */ /* 0x002fea000383ffff */
[----:B------:R-:W-:Y:S05]  /*1c210*/  BRA `(.L_x_8641) ;  /* 0xffffffb400507947 */ /* 0x000fea000383ffff */
.L_x_8541:
[----:B0-----:R0:W1:Y:S02]  /*1c220*/  SYNCS.PHASECHK.TRANS64.TRYWAIT P1, [R3+URZ+0x22880], R26 ;  /* 0x0228801a030075a7 */ /* 0x001064000802017f */
[----:B-1----:R-:W-:Y:S05]  /*1c230*/  @!P1 NANOSLEEP.SYNCS 0x989680 ;  /* 0x009896800000995d */ /* 0x002fea0003900000 */
[----:B------:R-:W1:Y:S02]  /*1c240*/  @!P1 SYNCS.PHASECHK.TRANS64 P1, [R3+URZ+0x22880], R26 ;  /* 0x0228801a030095a7 */ /* 0x000e64000802007f */
[----:B-1----:R-:W-:Y:S05]  /*1c250*/  @!P1 BRA `(.L_x_8541) ;  /* 0xfffffffc00f09947 */ /* 0x002fea000383ffff */
[----:B------:R-:W-:Y:S05]  /*1c260*/  BRA `(.L_x_8642) ;  /* 0xffffffb800647947 */ /* 0x000fea000383ffff */
.L_x_8542:
        /* <DEDUP_REMOVED lines=8> */
.L_x_8644:
[----:B------:R-:W-:Y:S05]  /*1c2f0*/  BSYNC B0 ;  /* 0x0000000000007941 */ /* 0x000fea0003800000 */
.L_x_8643:
        /* <DEDUP_REMOVED lines=9> */
.L_x_8645:
[----:B------:R-:W-:Y:S02]  /*1c390*/  IMAD.MOV.U32 R13, RZ, RZ, R7 ;  /* 0x000000ffff0d7224 */ /* 0x000fe400078e0007 */
[----:B------:R-:W-:Y:S02]  /*1c3a0*/  IMAD.MOV.U32 R12, RZ, RZ, 0x1 ;  /* 0x00000001ff0c7424 */ /* 0x000fe400078e00ff */
[----:B------:R-:W-:-:S07]  /*1c3b0*/  IMAD.MOV.U32 R4, RZ, RZ, R14 ;  /* 0x000000ffff047224 */ /* 0x000fce00078e000e */
[----:B------:R-:W-:Y:S05]  /*1c3c0*/  WARPSYNC.COLLECTIVE R15, `(.L_x_8646) ;  /* 0x000000000f087348 */ /* 0x000fea0003c00000 */
[----:B------:R0:W1:Y:S02]  /*1c3d0*/  SHFL.IDX P6, R14, R13, R12, R11 ;  /* 0x0000000c0d0e7389 */ /* 0x00006400000c000b */
[----:B01----:R-:W-:Y:S01]  /*1c3e0*/  ENDCOLLECTIVE ;  /* 0x000000000000791b */ /* 0x003fe20003800000 */
.L_x_8646:
        /* <DEDUP_REMOVED lines=11> */
.L_x_8647:
        /* <DEDUP_REMOVED lines=9> */
.L_x_8648:
        /* <DEDUP_REMOVED lines=9> */
.L_x_8649:
[----:B------:R-:W-:Y:S02]  /*1c5c0*/  IMAD.MOV.U32 R13, RZ, RZ, R7 ;  /* 0x000000ffff0d7224 */ /* 0x000fe400078e0007 */
[----:B------:R-:W-:Y:S02]  /*1c5d0*/  IMAD.MOV.U32 R12, RZ, RZ, 0x3 ;  /* 0x00000003ff0c7424 */ /* 0x000fe400078e00ff */
[----:B------:R-:W-:-:S07]  /*1c5e0*/  IMAD.MOV.U32 R4, RZ, RZ, R14 ;  /* 0x000000ffff047224 */ /* 0x000fce00078e000e */
[----:B------:R-:W-:Y:S05]  /*1c5f0*/  WARPSYNC.COLLECTIVE R15, `(.L_x_8650) ;  /* 0x000000000f087348 */ /* 0x000fea0003c00000 */
[----:B------:R0:W1:Y:S02]  /*1c600*/  SHFL.IDX P6, R14, R13, R12, R11 ;  /* 0x0000000c0d0e7389 */ /* 0x00006400000c000b */
[----:B01----:R-:W-:Y:S01]  /*1c610*/  ENDCOLLECTIVE ;  /* 0x000000000000791b */ /* 0x003fe20003800000 */
.L_x_8650:
        /* <DEDUP_REMOVED lines=11> */
.L_x_8651:
[----:B------:R-:W-:Y:S02]  /*1c6d0*/  IMAD.MOV.U32 R13, RZ, RZ, R7 ;  /* 0x000000ffff0d7224 */ /* 0x000fe400078e0007 */
[----:B------:R-:W-:Y:S02]  /*1c6e0*/  IMAD.MOV.U32 R12, RZ, RZ, 0x4 ;  /* 0x00000004ff0c7424 */ /* 0x000fe400078e00ff */
[----:B------:R-:W-:-:S07]  /*1c6f0*/  IMAD.MOV.U32 R4, RZ, RZ, R14 ;  /* 0x000000ffff047224 */ /* 0x000fce00078e000e */
[----:B------:R-:W-:Y:S05]  /*1c700*/  WARPSYNC.COLLECTIVE R15, `(.L_x_8652) ;  /* 0x000000000f087348 */ /* 0x000fea0003c00000 */
[----:B------:R0:W1:Y:S02]  /*1c710*/  SHFL.IDX P6, R14, R13, R12, R11 ;  /* 0x0000000c0d0e7389 */ /* 0x00006400000c000b */
[----:B01----:R-:W-:Y:S01]  /*1c720*/  ENDCOLLECTIVE ;  /* 0x000000000000791b */ /* 0x003fe20003800000 */
.L_x_8652:
        /* <DEDUP_REMOVED lines=11> */
.L_x_8653:
[----:B------:R-:W-:Y:S02]  /*1c7e0*/  IMAD.MOV.U32 R13, RZ, RZ, R7 ;  /* 0x000000ffff0d7224 */ /* 0x000fe400078e0007 */
[----:B------:R-:W-:Y:S02]  /*1c7f0*/  IMAD.MOV.U32 R12, RZ, RZ, 0x5 ;  /* 0x00000005ff0c7424 */ /* 0x000fe400078e00ff */
[----:B------:R-:W-:-:S07]  /*1c800*/  IMAD.MOV.U32 R4, RZ, RZ, R14 ;  /* 0x000000ffff047224 */ /* 0x000fce00078e000e */
[----:B------:R-:W-:Y:S05]  /*1c810*/  WARPSYNC.COLLECTIVE R15, `(.L_x_8654) ;  /* 0x000000000f087348 */ /* 0x000fea0003c00000 */
[----:B------:R0:W1:Y:S02]  /*1c820*/  SHFL.IDX P6, R14, R13, R12, R11 ;  /* 0x0000000c0d0e7389 */ /* 0x00006400000c000b */
[----:B01----:R-:W-:Y:S01]  /*1c830*/  ENDCOLLECTIVE ;  /* 0x000000000000791b */ /* 0x003fe20003800000 */
.L_x_8654:
        /* <DEDUP_REMOVED lines=11> */
.L_x_8655:
[----:B------:R-:W-:Y:S02]  /*1c8f0*/  IMAD.MOV.U32 R13, RZ, RZ, R7 ;  /* 0x000000ffff0d7224 */ /* 0x000fe400078e0007 */
[----:B------:R-:W-:Y:S02]  /*1c900*/  IMAD.MOV.U32 R12, RZ, RZ, 0x6 ;  /* 0x00000006ff0c7424 */ /* 0x000fe400078e00ff */
[----:B------:R-:W-:-:S07]  /*1c910*/  IMAD.MOV.U32 R4, RZ, RZ, R14 ;  /* 0x000000ffff047224 */ /* 0x000fce00078e000e */
[----:B------:R-:W-:Y:S05]  /*1c920*/  WARPSYNC.COLLECTIVE R15, `(.L_x_8656) ;  /* 0x000000000f087348 */ /* 0x000fea0003c00000 */
[----:B------:R0:W1:Y:S02]  /*1c930*/  SHFL.IDX P6, R14, R13, R12, R11 ;  /* 0x0000000c0d0e7389 */ /* 0x00006400000c000b */
[----:B01----:R-:W-:Y:S01]  /*1c940*/  ENDCOLLECTIVE ;  /* 0x000000000000791b */ /* 0x003fe20003800000 */
.L_x_8656:
        /* <DEDUP_REMOVED lines=11> */
.L_x_8657:
[----:B------:R-:W-:Y:S02]  /*1ca00*/  IMAD.MOV.U32 R13, RZ, RZ, R7 ;  /* 0x000000ffff0d7224 */ /* 0x000fe400078e0007 */
[----:B------:R-:W-:Y:S02]  /*1ca10*/  IMAD.MOV.U32 R12, RZ, RZ, 0x7 ;  /* 0x00000007ff0c7424 */ /* 0x000fe400078e00ff */
[----:B------:R-:W-:-:S07]  /*1ca20*/  IMAD.MOV.U32 R4, RZ, RZ, R14 ;  /* 0x000000ffff047224 */ /* 0x000fce00078e000e */
[----:B------:R-:W-:Y:S05]  /*1ca30*/  WARPSYNC.COLLECTIVE R15, `(.L_x_8658) ;  /* 0x000000000f087348 */ /* 0x000fea0003c00000 */
[----:B------:R0:W1:Y:S02]  /*1ca40*/  SHFL.IDX P6, R14, R13, R12, R11 ;  /* 0x0000000c0d0e7389 */ /* 0x00006400000c000b */
[----:B01----:R-:W-:Y:S01]  /*1ca50*/  ENDCOLLECTIVE ;  /* 0x000000000000791b */ /* 0x003fe20003800000 */
.L_x_8658:
        /* <DEDUP_REMOVED lines=11> */
.L_x_8659:
        /* <DEDUP_REMOVED lines=9> */
.L_x_8660:
        /* <DEDUP_REMOVED lines=9> */
.L_x_8661:
[----:B------:R-:W-:Y:S02]  /*1cc30*/  IMAD.MOV.U32 R13, RZ, RZ, R19 ;  /* 0x000000ffff0d7224 */ /* 0x000fe400078e0013 */
[----:B------:R-:W-:Y:S02]  /*1cc40*/  IMAD.MOV.U32 R12, RZ, RZ, 0x1 ;  /* 0x00000001ff0c7424 */ /* 0x000fe400078e00ff */
[----:B------:R-:W-:-:S07]  /*1cc50*/  IMAD.MOV.U32 R7, RZ, RZ, R14 ;  /* 0x000000ffff077224 */ /* 0x000fce00078e000e */
[----:B------:R-:W-:Y:S05]  /*1cc60*/  WARPSYNC.COLLECTIVE R15, `(.L_x_8662) ;  /* 0x000000000f087348 */ /* 0x000fea0003c00000 */
[----:B------:R0:W1:Y:S02]  /*1cc70*/  SHFL.IDX P6, R14, R13, R12, R11 ;  /* 0x0000000c0d0e7389 */ /* 0x00006400000c000b */
[----:B01----:R-:W-:Y:S01]  /*1cc80*/  ENDCOLLECTIVE ;  /* 0x000000000000791b */ /* 0x003fe20003800000 */
.L_x_8662:
        /* <DEDUP_REMOVED lines=11> */
.L_x_8663:
[----:B------:R-:W-:Y:S05]  /*1cd40*/  BRA `(.L_x_8664) ;  /* 0xffffffb4001c7947 */ /* 0x000fea000383ffff */
.L_x_8545:
[----:B--2---:R2:W3:Y:S02]  /*1cd50*/  SYNCS.PHASECHK.TRANS64.TRYWAIT P1, [R3+URZ+0x22840], R26 ;  /* 0x0228401a030075a7 */ /* 0x0044e4000802017f */
[----:B---3--:R-:W-:Y:S05]  /*1cd60*/  @!P1 NANOSLEEP.SYNCS 0x989680 ;  /* 0x009896800000995d */ /* 0x008fea0003900000 */
[----:B------:R-:W3:Y:S02]  /*1cd70*/  @!P1 SYNCS.PHASECHK.TRANS64 P1, [R3+URZ+0x22840], R26 ;  /* 0x0228401a030095a7 */ /* 0x000ee4000802007f */
[----:B---3--:R-:W-:Y:S05]  /*1cd80*/  @!P1 BRA `(.L_x_8545) ;  /* 0xfffffffc00f09947 */ /* 0x008fea000383ffff */
[----:B------:R-:W-:Y:S05]  /*1cd90*/  BRA `(.L_x_8665) ;  /* 0xffffffb4005c7947 */ /* 0x000fea000383ffff */
.L_x_8546:
        /* <DEDUP_REMOVED lines=8> */
.L_x_8667:
[----:B------:R-:W-:Y:S05]  /*1ce20*/  BSYNC B0 ;  /* 0x0000000000007941 */ /* 0x000fea0003800000 */
.L_x_8666:
        /* <DEDUP_REMOVED lines=9> */
.L_x_8668:
[----:B------:R-:W-:Y:S02]  /*1cec0*/  VIADD R8, R8, UR46 ;  /* 0x0000002e08087c36 */ /* 0x000fe40008000000 */
[----:B------:R-:W-:Y:S02]  /*1ced0*/  IMAD.MOV.U32 R13, RZ, RZ, R7 ;  /* 0x000000ffff0d7224 */ /* 0x000fe400078e0007 */
[----:B------:R-:W-:Y:S01]  /*1cee0*/  IMAD.MOV.U32 R12, RZ, RZ, 0x1 ;  /* 0x00000001ff0c7424 */ /* 0x000fe200078e00ff */
[----:B------:R-:W-:-:S13]  /*1cef0*/  IADD3 R4, P1, R30, R14, RZ ;  /* 0x0000000e1e047210 */ /* 0x000fda0007f3e0ff */
[----:B------:R-:W-:Y:S05]  /*1cf00*/  WARPSYNC.COLLECTIVE R15, `(.L_x_8669) ;  /* 0x000000000f087348 */ /* 0x000fea0003c00000 */
[----:B------:R0:W1:Y:S02]  /*1cf10*/  SHFL.IDX P6, R14, R13, R12, R11 ;  /* 0x0000000c0d0e7389 */ /* 0x00006400000c000b */
[----:B01----:R-:W-:Y:S01]  /*1cf20*/  ENDCOLLECTIVE ;  /* 0x000000000000791b */ /* 0x003fe20003800000 */
.L_x_8669:
        /* <DEDUP_REMOVED lines=10> */
.L_x_8670:
[----:B------:R-:W-:Y:S02]  /*1cfd0*/  IMAD.MOV.U32 R13, RZ, RZ, R7 ;  /* 0x000000ffff0d7224 */ /* 0x000fe400078e0007 */
[----:B------:R-:W-:Y:S01]  /*1cfe0*/  IMAD.MOV.U32 R12, RZ, RZ, 0x2 ;  /* 0x00000002ff0c7424 */ /* 0x000fe200078e00ff */
[----:B------:R-:W-:-:S13]  /*1cff0*/  IADD3 R4, P1, R30, R14, RZ ;  /* 0x0000000e1e047210 */ /* 0x000fda0007f3e0ff */
[----:B------:R-:W-:Y:S05]  /*1d000*/  WARPSYNC.COLLECTIVE R15, `(.L_x_8671) ;  /* 0x000000000f087348 */ /* 0x000fea0003c00000 */
[----:B------:R0:W1:Y:S02]  /*1d010*/  SHFL.IDX P6, R14, R13, R12, R11 ;  /* 0x0000000c0d0e7389 */ /* 0x00006400000c000b */
[----:B01----:R-:W-:Y:S01]  /*1d020*/  ENDCOLLECTIVE ;  /* 0x000000000000791b */ /* 0x003fe20003800000 */
.L_x_8671:
        /* <DEDUP_REMOVED lines=10> */
.L_x_8672:
[----:B------:R-:W-:Y:S02]  /*1d0d0*/  IMAD.MOV.U32 R13, RZ, RZ, R7 ;  /* 0x000000ffff0d7224 */ /* 0x000fe400078e0007 */
[----:B------:R-:W-:Y:S02]  /*1d0e0*/  IMAD.MOV.U32 R12, RZ, RZ, 0x3 ;  /* 0x00000003ff0c7424 */ /* 0x000fe400078e00ff */
[----:B------:R-:W-:-:S07]  /*1d0f0*/  IMAD.MOV.U32 R19, RZ, RZ, R14 ;  /* 0x000000ffff137224 */ /* 0x000fce00078e000e */
[----:B------:R-:W-:Y:S05]  /*1d100*/  WARPSYNC.COLLECTIVE R15, `(.L_x_8673) ;  /* 0x000000000f087348 */ /* 0x000fea0003c00000 */
[----:B------:R0:W1:Y:S02]  /*1d110*/  SHFL.IDX P6, R14, R13, R12, R11 ;  /* 0x0000000c0d0e7389 */ /* 0x00006400000c000b */
[----:B01----:R-:W-:Y:S01]  /*1d120*/  ENDCOLLECTIVE ;  /* 0x000000000000791b */ /* 0x003fe20003800000 */
.L_x_8673:
        /* <DEDUP_REMOVED lines=11> */
.L_x_8674:
[----:B------:R-:W-:Y:S02]  /*1d1e0*/  IMAD.MOV.U32 R13, RZ, RZ, R7 ;  /* 0x000000ffff0d7224 */ /* 0x000fe400078e0007 */
[----:B------:R-:W-:Y:S01]  /*1d1f0*/  IMAD.MOV.U32 R12, RZ, RZ, 0x4 ;  /* 0x00000004ff0c7424 */ /* 0x000fe200078e00ff */
[----:B------:R-:W-:-:S13]  /*1d200*/  IADD3 R4, P1, R30, R14, RZ ;  /* 0x0000000e1e047210 */ /* 0x000fda0007f3e0ff */
[----:B------:R-:W-:Y:S05]  /*1d210*/  WARPSYNC.COLLECTIVE R15, `(.L_x_8675) ;  /* 0x000000000f087348 */ /* 0x000fea0003c00000 */
[----:B------:R0:W1:Y:S02]  /*1d220*/  SHFL.IDX P6, R14, R13, R12, R11 ;  /* 0x0000000c0d0e7389 */ /* 0x00006400000c000b */
[----:B01----:R-:W-:Y:S01]  /*1d230*/  ENDCOLLECTIVE ;  /* 0x000000000000791b */ /* 0x003fe20003800000 */
.L_x_8675:
        /* <DEDUP_REMOVED lines=10> */
.L_x_8676:
[----:B------:R-:W-:Y:S02]  /*1d2e0*/  IMAD.MOV.U32 R13, RZ, RZ, R7 ;  /* 0x000000ffff0d7224 */ /* 0x000fe400078e0007 */
[----:B------:R-:W-:Y:S02]  /*1d2f0*/  IMAD.MOV.U32 R12, RZ, RZ, 0x5 ;  /* 0x00000005ff0c7424 */ /* 0x000fe400078e00ff */
[----:B------:R-:W-:-:S07]  /*1d300*/  IMAD.MOV.U32 R19, RZ, RZ, R14 ;  /* 0x000000ffff137224 */ /* 0x000fce00078e000e */
[----:B------:R-:W-:Y:S05]  /*1d310*/  WARPSYNC.COLLECTIVE R15, `(.L_x_8677) ;  /* 0x000000000f087348 */ /* 0x000fea0003c00000 */
[----:B------:R0:W1:Y:S02]  /*1d320*/  SHFL.IDX P6, R14, R13, R12, R11 ;  /* 0x0000000c0d0e7389 */ /* 0x00006400000c000b */
[----:B01----:R-:W-:Y:S01]  /*1d330*/  ENDCOLLECTIVE ;  /* 0x000000000000791b */ /* 0x003fe20003800000 */
.L_x_8677:
        /* <DEDUP_REMOVED lines=11> */
.L_x_8678:
        /* <DEDUP_REMOVED lines=8> */
.L_x_8679:
        /* <DEDUP_REMOVED lines=9> */
.L_x_8680:
[----:B------:R-:W-:Y:S02]  /*1d500*/  IMAD.MOV.U32 R13, RZ, RZ, R7 ;  /* 0x000000ffff0d7224 */ /* 0x000fe400078e0007 */
[----:B------:R-:W-:Y:S02]  /*1d510*/  IMAD.MOV.U32 R12, RZ, RZ, 0x7 ;  /* 0x00000007ff0c7424 */ /* 0x000fe400078e00ff */
[----:B------:R-:W-:-:S07]  /*1d520*/  IMAD.MOV.U32 R19, RZ, RZ, R14 ;  /* 0x000000ffff137224 */ /* 0x000fce00078e000e */
[----:B------:R-:W-:Y:S05]  /*1d530*/  WARPSYNC.COLLECTIVE R15, `(.L_x_8681) ;  /* 0x000000000f087348 */ /* 0x000fea0003c00000 */
[----:B------:R0:W1:Y:S02]  /*1d540*/  SHFL.IDX P6, R14, R13, R12, R11 ;  /* 0x0000000c0d0e7389 */ /* 0x00006400000c000b */
[----:B01----:R-:W-:Y:S01]  /*1d550*/  ENDCOLLECTIVE ;  /* 0x000000000000791b */ /* 0x003fe20003800000 */
.L_x_8681:
        /* <DEDUP_REMOVED lines=11> */
.L_x_8682:
        /* <DEDUP_REMOVED lines=9> */
.L_x_8683:
        /* <DEDUP_REMOVED lines=9> */
.L_x_8684:
[----:B------:R-:W-:Y:S02]  /*1d730*/  IMAD.MOV.U32 R13, RZ, RZ, R10 ;  /* 0x000000ffff0d7224 */ /* 0x000fe400078e000a */
[----:B------:R-:W-:Y:S02]  /*1d740*/  IMAD.MOV.U32 R12, RZ, RZ, 0x1 ;  /* 0x00000001ff0c7424 */ /* 0x000fe400078e00ff */
[----:B------:R-:W-:-:S07]  /*1d750*/  IMAD.MOV.U32 R7, RZ, RZ, R14 ;  /* 0x000000ffff077224 */ /* 0x000fce00078e000e */
[----:B------:R-:W-:Y:S05]  /*1d760*/  WARPSYNC.COLLECTIVE R15, `(.L_x_8685) ;  /* 0x000000000f087348 */ /* 0x000fea0003c00000 */
[----:B------:R0:W1:Y:S02]  /*1d770*/  SHFL.IDX P6, R14, R13, R12, R11 ;  /* 0x0000000c0d0e7389 */ /* 0x00006400000c000b */
[----:B01----:R-:W-:Y:S01]  /*1d780*/  ENDCOLLECTIVE ;  /* 0x000000000000791b */ /* 0x003fe20003800000 */
.L_x_8685:
        /* <DEDUP_REMOVED lines=11> */
.L_x_8686:
[----:B------:R-:W-:Y:S05]  /*1d840*/  BRA `(.L_x_8687) ;  /* 0xffffffb000007947 */ /* 0x000fea000383ffff */
.L_x_8549:
[----:B0-----:R0:W1:Y:S02]  /*1d850*/  SYNCS.PHASECHK.TRANS64.TRYWAIT P2, [R6+URZ+0x22870], R3 ;  /* 0x02287003060075a7 */ /* 0x001064000804017f */
[----:B-1----:R-:W-:Y:S05]  /*1d860*/  @!P2 NANOSLEEP.SYNCS 0x989680 ;  /* 0x009896800000a95d */ /* 0x002fea0003900000 */
[----:B------:R-:W1:Y:S02]  /*1d870*/  @!P2 SYNCS.PHASECHK.TRANS64 P2, [R6+URZ+0x22870], R3 ;  /* 0x022870030600a5a7 */ /* 0x000e64000804007f */
[----:B-1----:R-:W-:Y:S05]  /*1d880*/  @!P2 BRA `(.L_x_8549) ;  /* 0xfffffffc00f0a947 */ /* 0x002fea000383ffff */
[----:B------:R-:W-:Y:S05]  /*1d890*/  BRA `(.L_x_8688) ;  /* 0xffffffb000587947 */ /* 0x000fea000383ffff */
.L_x_8551:
[----:B0-----:R0:W1:Y:S02]  /*1d8a0*/  SYNCS.PHASECHK.TRANS64.TRYWAIT P2, [R6+URZ+0x22860], R3 ;  /* 0x02286003060075a7 */ /* 0x001064000804017f */
[----:B-1----:R-:W-:Y:S05]  /*1d8b0*/  @!P2 NANOSLEEP.SYNCS 0x989680 ;  /* 0x009896800000a95d */ /* 0x002fea0003900000 */
[----:B------:R-:W1:Y:S02]  /*1d8c0*/  @!P2 SYNCS.PHASECHK.TRANS64 P2, [R6+URZ+0x22860], R3 ;  /* 0x022860030600a5a7 */ /* 0x000e64000804007f */
[----:B-1----:R-:W-:Y:S05]  /*1d8d0*/  @!P2 BRA `(.L_x_8551) ;  /* 0xfffffffc00f0a947 */ /* 0x002fea000383ffff */
[----:B------:R-:W-:Y:S05]  /*1d8e0*/  BRA `(.L_x_8689) ;  /* 0xffffffb000687947 */ /* 0x000fea000383ffff */
.L_x_8558:
[----:B0-----:R0:W1:Y:S02]  /*1d8f0*/  SYNCS.PHASECHK.TRANS64.TRYWAIT P0, [R16+URZ+0x22870], R3 ;  /* 0x02287003100075a7 */ /* 0x001064000800017f */
[----:B-1----:R-:W-:Y:S05]  /*1d900*/  @!P0 NANOSLEEP.SYNCS 0x989680 ;  /* 0x009896800000895d */ /* 0x002fea0003900000 */
[----:B------:R-:W1:Y:S02]  /*1d910*/  @!P0 SYNCS.PHASECHK.TRANS64 P0, [R16+URZ+0x22870], R3 ;  /* 0x02287003100085a7 */ /* 0x000e64000800007f */
[----:B-1----:R-:W-:Y:S05]  /*1d920*/  @!P0 BRA `(.L_x_8558) ;  /* 0xfffffffc00f08947 */ /* 0x002fea000383ffff */
[----:B------:R-:W-:Y:S05]  /*1d930*/  BRA `(.L_x_8690) ;  /* 0xffffffb8000c7947 */ /* 0x000fea000383ffff */
.L_x_8560:
[----:B0-----:R0:W1:Y:S02]  /*1d940*/  SYNCS.PHASECHK.TRANS64.TRYWAIT P0, [R16+URZ+0x22860], R5 ;  /* 0x02286005100075a7 */ /* 0x001064000800017f */
[----:B-1----:R-:W-:Y:S05]  /*1d950*/  @!P0 NANOSLEEP.SYNCS 0x989680 ;  /* 0x009896800000895d */ /* 0x002fea0003900000 */
[----:B------:R-:W1:Y:S02]  /*1d960*/  @!P0 SYNCS.PHASECHK.TRANS64 P0, [R16+URZ+0x22860], R5 ;  /* 0x02286005100085a7 */ /* 0x000e64000800007f */
[----:B-1----:R-:W-:Y:S05]  /*1d970*/  @!P0 BRA `(.L_x_8560) ;  /* 0xfffffffc00f08947 */ /* 0x002fea000383ffff */
[----:B------:R-:W-:Y:S05]  /*1d980*/  BRA `(.L_x_8691) ;  /* 0xffffffb8002c7947 */ /* 0x000fea000383ffff */
.L_x_8563:
[----:B0-----:R0:W1:Y:S02]  /*1d990*/  SYNCS.PHASECHK.TRANS64.TRYWAIT P0, [R5+URZ+0x22820], R2 ;  /* 0x02282002050075a7 */ /* 0x001064000800017f */
[----:B-1----:R-:W-:Y:S05]  /*1d9a0*/  @!P0 NANOSLEEP.SYNCS 0x989680 ;  /* 0x009896800000895d */ /* 0x002fea0003900000 */
[----:B------:R-:W1:Y:S02]  /*1d9b0*/  @!P0 SYNCS.PHASECHK.TRANS64 P0, [R5+URZ+0x22820], R2 ;  /* 0x02282002050085a7 */ /* 0x000e64000800007f */
[----:B-1----:R-:W-:Y:S05]  /*1d9c0*/  @!P0 BRA `(.L_x_8563) ;  /* 0xfffffffc00f08947 */ /* 0x002fea000383ffff */
[----:B------:R-:W-:Y:S05]  /*1d9d0*/  BRA `(.L_x_8692) ;  /* 0xffffffbc00b07947 */ /* 0x000fea000383ffff */
.L_x_8565:
[----:B0-----:R0:W1:Y:S02]  /*1d9e0*/  SYNCS.PHASECHK.TRANS64.TRYWAIT P1, [R4+URZ+0x22840], R3 ;  /* 0x02284003040075a7 */ /* 0x001064000802017f */
[----:B-1----:R-:W-:Y:S05]  /*1d9f0*/  @!P1 NANOSLEEP.SYNCS 0x989680 ;  /* 0x009896800000995d */ /* 0x002fea0003900000 */
[----:B------:R-:W1:Y:S02]  /*1da00*/  @!P1 SYNCS.PHASECHK.TRANS64 P1, [R4+URZ+0x22840], R3 ;  /* 0x02284003040095a7 */ /* 0x000e64000802007f */
[----:B-1----:R-:W-:Y:S05]  /*1da10*/  @!P1 BRA `(.L_x_8565) ;  /* 0xfffffffc00f09947 */ /* 0x002fea000383ffff */
[----:B------:R-:W-:Y:S05]  /*1da20*/  BRA `(.L_x_8693) ;  /* 0xffffffbc00ec7947 */ /* 0x000fea000383ffff */
.L_x_8567:
[----:B-1----:R1:W2:Y:S02]  /*1da30*/  SYNCS.PHASECHK.TRANS64.TRYWAIT P1, [R5+URZ+0x22840], R0 ;  /* 0x02284000050075a7 */ /* 0x0022a4000802017f */
[----:B--2---:R-:W-:Y:S05]  /*1da40*/  @!P1 NANOSLEEP.SYNCS 0x989680 ;  /* 0x009896800000995d */ /* 0x004fea0003900000 */
[----:B------:R-:W2:Y:S02]  /*1da50*/  @!P1 SYNCS.PHASECHK.TRANS64 P1, [R5+URZ+0x22840], R0 ;  /* 0x02284000050095a7 */ /* 0x000ea4000802007f */
[----:B--2---:R-:W-:Y:S05]  /*1da60*/  @!P1 BRA `(.L_x_8567) ;  /* 0xfffffffc00f09947 */ /* 0x004fea000383ffff */
[----:B------:R-:W-:Y:S05]  /*1da70*/  BRA `(.L_x_8694) ;  /* 0xffffffbc00f87947 */ /* 0x000fea000383ffff */
.L_x_8569:
[----:B--2---:R2:W3:Y:S02]  /*1da80*/  SYNCS.PHASECHK.TRANS64.TRYWAIT P1, [R4+URZ+0x22860], R3 ;  /* 0x02286003040075a7 */ /* 0x0044e4000802017f */
[----:B---3--:R-:W-:Y:S05]  /*1da90*/  @!P1 NANOSLEEP.SYNCS 0x989680 ;  /* 0x009896800000995d */ /* 0x008fea0003900000 */
[----:B------:R-:W3:Y:S02]  /*1daa0*/  @!P1 SYNCS.PHASECHK.TRANS64 P1, [R4+URZ+0x22860], R3 ;  /* 0x02286003040095a7 */ /* 0x000ee4000802007f */
[----:B---3--:R-:W-:Y:S05]  /*1dab0*/  @!P1 BRA `(.L_x_8569) ;  /* 0xfffffffc00f09947 */ /* 0x008fea000383ffff */
[----:B------:R-:W-:Y:S05]  /*1dac0*/  BRA `(.L_x_8695) ;  /* 0xffffffbc00f47947 */ /* 0x000fea000383ffff */
.L_x_8571:
[----:B---3--:R3:W4:Y:S02]  /*1dad0*/  SYNCS.PHASECHK.TRANS64.TRYWAIT P1, [R5+URZ+0x22860], R0 ;  /* 0x02286000050075a7 */ /* 0x008724000802017f */
[----:B----4-:R-:W-:Y:S05]  /*1dae0*/  @!P1 NANOSLEEP.SYNCS 0x989680 ;  /* 0x009896800000995d */ /* 0x010fea0003900000 */
[----:B------:R-:W4:Y:S02]  /*1daf0*/  @!P1 SYNCS.PHASECHK.TRANS64 P1, [R5+URZ+0x22860], R0 ;  /* 0x02286000050095a7 */ /* 0x000f24000802007f */
[----:B----4-:R-:W-:Y:S05]  /*1db00*/  @!P1 BRA `(.L_x_8571) ;  /* 0xfffffffc00f09947 */ /* 0x010fea000383ffff */
[----:B------:R-:W-:Y:S05]  /*1db10*/  BRA `(.L_x_8696) ;  /* 0xffffffbc00f07947 */ /* 0x000fea000383ffff */
.L_x_8573:
[----:B----4-:R4:W0:Y:S02]  /*1db20*/  SYNCS.PHASECHK.TRANS64.TRYWAIT P1, [R4+URZ+0x22880], R3 ;  /* 0x02288003040075a7 */ /* 0x010824000802017f */
[----:B0-----:R-:W-:Y:S05]  /*1db30*/  @!P1 NANOSLEEP.SYNCS 0x989680 ;  /* 0x009896800000995d */ /* 0x001fea0003900000 */
[----:B------:R-:W0:Y:S02]  /*1db40*/  @!P1 SYNCS.PHASECHK.TRANS64 P1, [R4+URZ+0x22880], R3 ;  /* 0x02288003040095a7 */ /* 0x000e24000802007f */
[----:B0-----:R-:W-:Y:S05]  /*1db50*/  @!P1 BRA `(.L_x_8573) ;  /* 0xfffffffc00f09947 */ /* 0x001fea000383ffff */
[----:B------:R-:W-:Y:S05]  /*1db60*/  BRA `(.L_x_8697) ;  /* 0xffffffbc00ec7947 */ /* 0x000fea000383ffff */
.L_x_8698:
        /* <DEDUP_REMOVED lines=9> */
.L_x_16287:


//--------------------- .text._ZN7cutlass13device_kernelIN5flash11enable_sm90INS1_16FlashAttnFwdSm90INS1_25CollectiveMainloopFwdSm90ILi2EN4cute5tupleIJNS5_1CILi1EEES8_S8_EEENS6_IJNS7_ILi128EEENS7_ILi160EEESA_EEELi128ENS_12float_e4m3_tEfNS_4arch4Sm90ELb0ELb1ELb0ELb1ELb1ELb0ELb0ELb1ELb1ELb1ELb1ELb0EEENS1_21CollectiveEpilogueFwdINS6_IJSA_SA_SB_EEES9_NS_10bfloat16_tESF_Li256ELb1ELb1ELb1ELb1EEENS1_36VarlenDynamicPersistentTileSchedulerILi128ELi160ELi256ELi128ELb1ELb1ELb1ELb1ELb0ELb1EEEEEEEEEvNT_6ParamsE --------------------------
	.section	.text._ZN7cutlass13device_kernelIN5flash11enable_sm90INS1_16FlashAttnFwdSm90INS1_25CollectiveMainloopFwdSm90ILi2EN4cute5tupleIJNS5_1CILi1EEES8_S8_EEENS6_IJNS7_ILi128EEENS7_ILi160EEESA_EEELi128ENS_12float_e4m3_tEfNS_4arch4Sm90ELb0ELb1ELb0ELb1ELb1ELb0ELb0ELb1ELb1ELb1ELb1ELb0EEENS1_21CollectiveEpilogueFwdINS6_IJSA_SA_SB_EEES9_NS_10bfloat16_tESF_Li256ELb1ELb1ELb1ELb1EEENS1_36VarlenDynamicPersistentTileSchedulerILi128ELi160ELi256ELi128ELb1ELb1ELb1ELb1ELb0ELb1EEEEEEEEEvNT_6ParamsE,"ax",@progbits
	.align	128
.text._ZN7cutlass13device_kernelIN5flash11enable_sm90INS1_16FlashAttnFwdSm90INS1_25CollectiveMainloopFwdSm90ILi2EN4cute5tupleIJNS5_1CILi1EEES8_S8_EEENS6_IJNS7_ILi128EEENS7_ILi160EEESA_EEELi128ENS_12float_e4m3_tEfNS_4arch4Sm90ELb0ELb1ELb0ELb1ELb1ELb0ELb0ELb1ELb1ELb1ELb1ELb0EEENS1_21CollectiveEpilogueFwdINS6_IJSA_SA_SB_EEES9_NS_10bfloat16_tESF_Li256ELb1ELb1ELb1ELb1EEENS1_36VarlenDynamicPersistentTileSchedulerILi128ELi160ELi256ELi128ELb1ELb1ELb1ELb1ELb0ELb1EEEEEEEEEvNT_6ParamsE:
        .type           _ZN7cutlass13device_kernelIN5flash11enable_sm90INS1_16FlashAttnFwdSm90INS1_25CollectiveMainloopFwdSm90ILi2EN4cute5tupleIJNS5_1CILi1EEES8_S8_EEENS6_IJNS7_ILi128EEENS7_ILi160EEESA_EEELi128ENS_12float_e4m3_tEfNS_4arch4Sm90ELb0ELb1ELb0ELb1ELb1ELb0ELb0ELb1ELb1ELb1ELb1ELb0EEENS1_21CollectiveEpilogueFwdINS6_IJSA_SA_SB_EEES9_NS_10bfloat16_tESF_Li256ELb1ELb1ELb1ELb1EEENS1_36VarlenDynamicPersistentTileSchedulerILi128ELi160ELi256ELi128ELb1ELb1ELb1ELb1ELb0ELb1EEEEEEEEEvNT_6ParamsE,@function
        .size           _ZN7cutlass13device_kernelIN5flash11enable_sm90INS1_16FlashAttnFwdSm90INS1_25CollectiveMainloopFwdSm90ILi2EN4cute5tupleIJNS5_1CILi1EEES8_S8_EEENS6_IJNS7_ILi128EEENS7_ILi160EEESA_EEELi128ENS_12float_e4m3_tEfNS_4arch4Sm90ELb0ELb1ELb0ELb1ELb1ELb0ELb0ELb1ELb1ELb1ELb1ELb0EEENS1_21CollectiveEpilogueFwdINS6_IJSA_SA_SB_EEES9_NS_10bfloat16_tESF_Li256ELb1ELb1ELb1ELb1EEENS1_36VarlenDynamicPersistentTileSchedulerILi128ELi160ELi256ELi128ELb1ELb1ELb1ELb1ELb0ELb1EEEEEEEEEvNT_6ParamsE,(.L_x_16288 - _ZN7cutlass13device_kernelIN5flash11enable_sm90INS1_16FlashAttnFwdSm90INS1_25CollectiveMainloopFwdSm90ILi2EN4cute5tupleIJNS5_1CILi1EEES8_S8_EEENS6_IJNS7_ILi128EEENS7_ILi160EEESA_EEELi128ENS_12float_e4m3_tEfNS_4arch4Sm90ELb0ELb1ELb0ELb1ELb1ELb0ELb0ELb1ELb1ELb1ELb1ELb0EEENS1_21CollectiveEpilogueFwdINS6_IJSA_SA_SB_EEES9_NS_10bfloat16_tESF_Li256ELb1ELb1ELb1ELb1EEENS1_36VarlenDynamicPersistentTileSchedulerILi128ELi160ELi256ELi128ELb1ELb1ELb1ELb1ELb0ELb1EEEEEEEEEvNT_6ParamsE)
        .other          _ZN7cutlass13device_kernelIN5flash11enable_sm90INS1_16FlashAttnFwdSm90INS1_25CollectiveMainloopFwdSm90ILi2EN4cute5tupleIJNS5_1CILi1EEES8_S8_EEENS6_IJNS7_ILi128EEENS7_ILi160EEESA_EEELi128ENS_12float_e4m3_tEfNS_4arch4Sm90ELb0ELb1ELb0ELb1ELb1ELb0ELb0ELb1ELb1ELb1ELb1ELb0EEENS1_21CollectiveEpilogueFwdINS6_IJSA_SA_SB_EEES9_NS_10bfloat16_tESF_Li256ELb1ELb1ELb1ELb1EEENS1_36VarlenDynamicPersistentTileSchedulerILi128ELi160ELi256ELi128ELb1ELb1ELb1ELb1ELb0ELb1EEEEEEEEEvNT_6ParamsE,@"STO_CUDA_ENTRY STV_DEFAULT"
_ZN7cutlass13device_kernelIN5flash11enable_sm90INS1_16FlashAttnFwdSm90INS1_25CollectiveMainloopFwdSm90ILi2EN4cute5tupleIJNS5_1CILi1EEES8_S8_EEENS6_IJNS7_ILi128EEENS7_ILi160EEESA_EEELi128ENS_12float_e4m3_tEfNS_4arch4Sm90ELb0ELb1ELb0ELb1ELb1ELb0ELb0ELb1ELb1ELb1ELb1ELb0EEENS1_21CollectiveEpilogueFwdINS6_IJSA_SA_SB_EEES9_NS_10bfloat16_tESF_Li256ELb1ELb1ELb1ELb1EEENS1_36VarlenDynamicPersistentTileSchedulerILi128ELi160ELi256ELi128ELb1ELb1ELb1ELb1ELb0ELb1EEEEEEEEEvNT_6ParamsE:
        /* <DEDUP_REMOVED lines=45> */
.L_x_8699:
        /* <DEDUP_REMOVED lines=22> */
.L_x_8700:
        /* <DEDUP_REMOVED lines=18> */
.L_x_8701:
        /* <DEDUP_REMOVED lines=22> */
.L_x_8702:
        /* <DEDUP_REMOVED lines=24> */
.L_x_8703:
        /* <DEDUP_REMOVED lines=8> */
.L_x_8705:
        /* <DEDUP_REMOVED lines=33> */
[----:B------:R-:W-:Y:S01]  /*0ac0*/  LOP3.LUT R5, R2, 0x3fffff0, RZ, 0xc0, !PT ;  /* 0x03fffff002057812 */ /* 0x000fe200078ec0ff */
[----:B------:R-:W-:Y:S01]  /*0ad0*/  IMAD.SHL.U32 R4, R4, 0x20, RZ ;  /* 0x0000002004047824 */ /* 0x000fe200078e00ff */
[----:B------:R-:W-:Y:S02]  /*0ae0*/  LEA.HI R2, R2, R7, RZ, 0x1 ;  /* 0x0000000702027211 */ /* 0x000fe400078f08ff */
[----:B------:R-:W-:Y:S01]  /*0af0*/  SHF.R.S32.HI R9, RZ, 0x1f, R202 ;  /* 0x0000001fff097819 */ /* 0x000fe200000114ca */
[----:B------:R-:W-:Y:S01]  /*0b00*/  IMAD.IADD R5, R218, 0x1, -R5 ;  /* 0x00000001da057824 */ /* 0x000fe200078e0a05 */
[----:B------:R-:W-:-:S02]  /*0b10*/  LOP3.LUT R4, R4, 0xfffffc00, RZ, 0xc0, !PT ;  /* 0xfffffc0004047812 */ /* 0x000fc400078ec0ff */
[----:B------:R-:W-:Y:S02]  /*0b20*/  LOP3.LUT R2, R2, 0x1ffffffe, RZ, 0xc0, !PT ;  /* 0x1ffffffe02027812 */ /* 0x000fe400078ec0ff */
[----:B------:R-:W-:Y:S01]  /*0b30*/  LEA.HI R6, R9, R202, RZ, 0x2 ;  /* 0x000000ca09067211 */ /* 0x000fe200078f10ff */
[----:B------:R-:W-:Y:S01]  /*0b40*/  IMAD R5, R5, 0x40, R4 ;  /* 0x0000004005057824 */ /* 0x000fe200078e0204 */
[----:B------:R-:W-:Y:S01]  /*0b50*/  LEA.HI R4, R3, R218, RZ, 0x2 ;  /* 0x000000da03047211 */ /* 0x000fe200078f10ff */
[----:B------:R-:W-:Y:S01]  /*0b60*/  IMAD.IADD R2, R7, 0x1, -R2 ;  /* 0x0000000107027824 */ /* 0x000fe200078e0a02 */
[--C-:B------:R-:W-:Y:S02]  /*0b70*/  SHF.R.S32.HI R8, RZ, 0x2, R6.reuse ;  /* 0x00000002ff087819 */ /* 0x100fe40000011406 */
[----:B------:R-:W-:Y:S01]  /*0b80*/  SHF.R.S32.HI R11, RZ, 0x1f, R6 ;  /* 0x0000001fff0b7819 */ /* 0x000fe20000011406 */
[----:B------:R-:W-:Y:S01]  /*0b90*/  IMAD R215, R2, 0x8, R5 ;  /* 0x0000000802d77824 */ /* 0x000fe200078e0205 */
[----:B------:R-:W-:-:S02]  /*0ba0*/  LOP3.LUT R5, R4, 0xfffffffc, RZ, 0xc0, !PT ;  /* 0xfffffffc04057812 */ /* 0x000fc400078ec0ff */
[----:B------:R-:W-:Y:S02]  /*0bb0*/  LEA.HI R3, R3, R218, RZ, 0x3 ;  /* 0x000000da03037211 */ /* 0x000fe400078f18ff */
[----:B------:R-:W-:Y:S01]  /*0bc0*/  LEA.HI R11, R11, R8, RZ, 0x3 ;  /* 0x000000080b0b7211 */ /* 0x000fe200078f18ff */
[----:B------:R-:W-:Y:S01]  /*0bd0*/  IMAD.IADD R5, R218, 0x1, -R5 ;  /* 0x00000001da057824 */ /* 0x000fe200078e0a05 */
[----:B------:R-:W-:Y:S02]  /*0be0*/  SHF.R.S32.HI R213, RZ, 0x7, R0 ;  /* 0x00000007ffd57819 */ /* 0x000fe40000011400 */
[----:B------:R-:W-:Y:S02]  /*0bf0*/  LOP3.LUT R189, R3, 0xfffffff8, RZ, 0xc0, !PT ;  /* 0xfffffff803bd7812 */ /* 0x000fe400078ec0ff */
[----:B------:R-:W-:Y:S02]  /*0c00*/  LOP3.LUT R7, R6, 0x7ffffffc, RZ, 0xc0, !PT ;  /* 0x7ffffffc06077812 */ /* 0x000fe400078ec0ff */
[----:B------:R-:W-:Y:S01]  /*0c10*/  LOP3.LUT R11, R11, 0xfffffff8, RZ, 0xc0, !PT ;  /* 0xfffffff80b0b7812 */ /* 0x000fe200078ec0ff */
[----:B------:R-:W-:Y:S01]  /*0c20*/  IMAD.IADD R189, R218, 0x1, -R189 ;  /* 0x00000001dabd7824 */ /* 0x000fe200078e0abd */
[----:B------:R-:W-:Y:S01]  /*0c30*/  LEA.HI R9, R9, R202, RZ, 0x5 ;  /* 0x000000ca09097211 */ /* 0x000fe200078f28ff */
[----:B------:R-:W-:Y:S01]  /*0c40*/  IMAD.IADD R7, R202, 0x1, -R7 ;  /* 0x00000001ca077824 */ /* 0x000fe200078e0a07 */
[----:B------:R-:W-:Y:S01]  /*0c50*/  LEA.HI R0, R0, R213, RZ, 0x1 ;  /* 0x000000d500007211 */ /* 0x000fe200078f08ff */
[----:B------:R-:W-:Y:S01]  /*0c60*/  IMAD.IADD R8, R8, 0x1, -R11 ;  /* 0x0000000108087824 */ /* 0x000fe200078e0a0b */
[----:B------:R-:W-:Y:S01]  /*0c70*/  SHF.R.S32.HI R9, RZ, 0x5, R9 ;  /* 0x00000005ff097819 */ /* 0x000fe20000011409 */
[----:B------:R-:W-:Y:S01]  /*0c80*/  IMAD.SHL.U32 R23, R189, 0x8, RZ ;  /* 0x00000008bd177824 */ /* 0x000fe200078e00ff */
[----:B------:R-:W-:Y:S01]  /*0c90*/  LEA.HI R2, R5, R5, RZ, 0x1 ;  /* 0x0000000505027211 */ /* 0x000fe200078f08ff */
[----:B------:R-:W-:Y:S01]  /*0ca0*/  IMAD.SHL.U32 R19, R7, 0x2, RZ ;  /* 0x0000000207137824 */ /* 0x000fe200078e00ff */
[----:B------:R-:W-:Y:S01]  /*0cb0*/  LOP3.LUT R0, R0, 0x3fffffe, RZ, 0xc0, !PT ;  /* 0x03fffffe00007812 */ /* 0x000fe200078ec0ff */
[----:B------:R-:W-:Y:S01]  /*0cc0*/  IMAD R9, R9, 0x10, R8 ;  /* 0x0000001009097824 */ /* 0x000fe200078e0208 */
[----:B------:R-:W-:Y:S01]  /*0cd0*/  LOP3.LUT R2, R2, 0x1ffffffe, RZ, 0xc0, !PT ;  /* 0x1ffffffe02027812 */ /* 0x000fe200078ec0ff */
[----:B------:R-:W-:Y:S01]  /*0ce0*/  VIADD R188, R23, 0x40 ;  /* 0x0000004017bc7836 */ /* 0x000fe20000000000 */
[----:B------:R-:W-:Y:S01]  /*0cf0*/  SHF.R.S32.HI R201, RZ, 0x3, R3 ;  /* 0x00000003ffc97819 */ /* 0x000fe20000011403 */
[----:B------:R-:W-:Y:S01]  /*0d00*/  IMAD.IADD R0, R213, 0x1, -R0 ;  /* 0x00000001d5007824 */ /* 0x000fe200078e0a00 */
[----:B------:R-:W-:Y:S01]  /*0d10*/  SHF.R.S32.HI R217, RZ, 0x1f, R23 ;  /* 0x0000001fffd97819 */ /* 0x000fe20000011417 */
        /* <DEDUP_REMOVED lines=20> */
[----:B------:R-:W-:Y:S01]  /*0e60*/  SHF.R.S32.HI R204, RZ, 0x1f, R192 ;  /* 0x0000001fffcc7819 */ /* 0x000fe200000114c0 */
[----:B------:R-:W-:Y:S01]  /*0e70*/  IMAD R214, R0, 0x40, R9 ;  /* 0x0000004000d67824 */ /* 0x000fe200078e0209 */
[----:B------:R-:W-:Y:S01]  /*0e80*/  SHF.R.S32.HI R203, RZ, 0x1f, R191 ;  /* 0x0000001fffcb7819 */ /* 0x000fe200000114bf */
[----:B------:R-:W-:-:S02]  /*0e90*/  VIADD R190, R19, 0x28 ;  /* 0x0000002813be7836 */ /* 0x000fc40000000000 */
[----:B------:R-:W-:-:S07]  /*0ea0*/  IMAD R22, R5, 0x8, R214 ;  /* 0x0000000805167824 */ /* 0x000fce00078e02d6 */
.L_x_8817:
[----:B01-3--:R-:W0:Y:S01]  /*0eb0*/  LDC.64 R6, c[0x0][0xa18] ;  /* 0x00028600ff067b82 */ /* 0x00be220000000a00 */
[----:B--2---:R-:W-:Y:S01]  /*0ec0*/  IMAD.U32 R3, RZ, RZ, UR51 ;  /* 0x00000033ff037e24 */ /* 0x004fe2000f8e00ff */
[----:B------:R-:W-:Y:S01]  /*0ed0*/  ULDC.64 UR8, c[0x0][0xa20] ;  /* 0x0002880000087ab9 */ /* 0x000fe20000000a00 */
[----:B----4-:R-:W-:-:S05]  /*0ee0*/  IMAD.MOV.U32 R8, RZ, RZ, RZ ;  /* 0x000000ffff087224 */ /* 0x010fca00078e00ff */
[----:B------:R-:W1:Y:S08]  /*0ef0*/  LDC.64 R4, c[0x0][0xa28] ;  /* 0x00028a00ff047b82 */ /* 0x000e700000000a00 */
[----:B------:R-:W2:Y:S01]  /*0f00*/  LDC.64 R10, c[0x0][0x418] ;  /* 0x00010600ff0a7b82 */ /* 0x000ea20000000a00 */
[----:B0-----:R-:W-:-:S07]  /*0f10*/  ISETP.NE.U32.AND P1, PT, R6, RZ, PT ;  /* 0x000000ff0600720c */ /* 0x001fce0003f25070 */
[----:B------:R-:W0:Y:S01]  /*0f20*/  LDC R0, c[0x0][0x424] ;  /* 0x00010900ff007b82 */ /* 0x000e220000000800 */
[----:B------:R-:W-:Y:S02]  /*0f30*/  ISETP.NE.AND.EX P1, PT, R7, RZ, PT, P1 ;  /* 0x000000ff0700720c */ /* 0x000fe40003f25310 */
[----:B-1----:R-:W-:-:S05]  /*0f40*/  ISETP.NE.U32.AND P0, PT, R4, RZ, PT ;  /* 0x000000ff0400720c */ /* 0x002fca0003f05070 */
[----:B------:R-:W1:Y:S01]  /*0f50*/  LDC R17, c[0x0][0x2f0] ;  /* 0x0000bc00ff117b82 */ /* 0x000e620000000800 */
[----:B------:R-:W-:-:S07]  /*0f60*/  ISETP.NE.AND.EX P0, PT, R5, RZ, PT, P0 ;  /* 0x000000ff0500720c */ /* 0x000fce0003f05300 */
[----:B------:R-:W3:Y:S08]  /*0f70*/  @P1 LDC.64 R6, c[0x0][0xa18] ;  /* 0x00028600ff061b82 */ /* 0x000ef00000000a00 */
[----:B------:R-:W4:Y:S01]  /*0f80*/  @P0 LDC.64 R4, c[0x0][0xa28] ;  /* 0x00028a00ff040b82 */ /* 0x000f220000000a00 */
[----:B---3--:R-:W-:-:S05]  /*0f90*/  @P1 IMAD.WIDE R6, R3, 0x4, R6 ;  /* 0x0000000403061825 */ /* 0x008fca00078e0206 */
[----:B------:R3:W5:Y:S01]  /*0fa0*/  @P1 LDG.E R18, desc[UR54][R6.64] ;  /* 0x0000003606121981 */ /* 0x000762000c1e1900 */
[----:B----4-:R-:W-:Y:S01]  /*0fb0*/  @P0 IMAD.WIDE R4, R3, 0x4, R4 ;  /* 0x0000000403040825 */ /* 0x010fe200078e0204 */
[----:B------:R-:W-:-:S04]  /*0fc0*/  ISETP.NE.U32.AND P2, PT, RZ, UR8, PT ;  /* 0x00000008ff007c0c */ /* 0x000fc8000bf45070 */
[----:B------:R3:W5:Y:S01]  /*0fd0*/  @P0 LDG.E R8, desc[UR54][R4.64] ;  /* 0x0000003604080981 */ /* 0x000762000c1e1900 */
[----:B--2---:R-:W-:Y:S01]  /*0fe0*/  ISETP.NE.U32.AND P0, PT, R10, RZ, PT ;  /* 0x000000ff0a00720c */ /* 0x004fe20003f05070 */
[----:B------:R-:W-:Y:S01]  /*0ff0*/  ULOP3.LUT UR36, UR5, 0xffff, URZ, 0xc0, !UPT ;  /* 0x0000ffff05247892 */ /* 0x000fe2000f8ec03f */
[----:B------:R-:W-:Y:S02]  /*1000*/  ISETP.NE.AND.EX P2, PT, RZ, UR9, PT, P2 ;  /* 0x00000009ff007c0c */ /* 0x000fe4000bf45320 */
[----:B------:R-:W-:-:S04]  /*1010*/  ISETP.NE.AND.EX P0, PT, R11, RZ, PT, P0 ;  /* 0x000000ff0b00720c */ /* 0x000fc80003f05300 */
[----:B0-----:R-:W-:Y:S01]  /*1020*/  SEL R0, R0, 0x1, P0 ;  /* 0x0000000100007807 */ /* 0x001fe20000000000 */
[----:B-1-3--:R-:W-:Y:S08]  /*1030*/  @P1 BRA `(.L_x_8706) ;  /* 0x00000000002c1947 */ /* 0x00aff00003800000 */
[----:B------:R-:W-:Y:S01]  /*1040*/  ULDC.64 UR8, c[0x0][0xa00] ;  /* 0x0002800000087ab9 */ /* 0x000fe20000000a00 */
[----:B-----5:R-:W0:Y:S01]  /*1050*/  LDC R18, c[0x0][0x288] ;  /* 0x0000a200ff127b82 */ /* 0x020e220000000800 */
[----:B------:R-:W-:-:S04]  /*1060*/  ISETP.NE.U32.AND P0, PT, RZ, UR8, PT ;  /* 0x00000008ff007c0c */ /* 0x000fc8000bf05070 */
[----:B------:R-:W-:-:S13]  /*1070*/  ISETP.NE.AND.EX P0, PT, RZ, UR9, PT, P0 ;  /* 0x00000009ff007c0c */ /* 0x000fda000bf05300 */
[----:B------:R-:W-:Y:S05]  /*1080*/  @!P0 BRA `(.L_x_8706) ;  /* 0x0000000000188947 */ /* 0x000fea0003800000 */
[----:B------:R-:W1:Y:S01]  /*1090*/  LDC.64 R4, c[0x0][0xa00] ;  /* 0x00028000ff047b82 */ /* 0x000e620000000a00 */
[----:B------:R-:W-:-:S04]  /*10a0*/  IMAD.U32 R3, RZ, RZ, UR51 ;  /* 0x00000033ff037e24 */ /* 0x000fc8000f8e00ff */
[----:B-1----:R-:W-:-:S05]  /*10b0*/  IMAD.WIDE R4, R3, 0x4, R4 ;  /* 0x0000000403047825 */ /* 0x002fca00078e0204 */
[----:B0-----:R-:W2:Y:S04]  /*10c0*/  LDG.E R18, desc[UR54][R4.64] ;  /* 0x0000003604127981 */ /* 0x001ea8000c1e1900 */
[----:B------:R-:W2:Y:S02]  /*10d0*/  LDG.E R3, desc[UR54][R4.64+0x4] ;  /* 0x0000043604037981 */ /* 0x000ea4000c1e1900 */
[----:B--2---:R-:W-:-:S07]  /*10e0*/  IMAD.IADD R18, R3, 0x1, -R18 ;  /* 0x0000000103127824 */ /* 0x004fce00078e0a12 */
.L_x_8706:
[----:B------:R-:W-:Y:S01]  /*10f0*/  UMOV UR37, UR51 ;  /* 0x0000003300257c82 */ /* 0x000fe20008000000 */
[----:B------:R-:W-:Y:S01]  /*1100*/  IMAD R17, R0, R17, RZ ;  /* 0x0000001100117224 */ /* 0x000fe200078e02ff */
[----:B------:R-:W-:Y:S06]  /*1110*/  @!P2 BRA `(.L_x_8707) ;  /* 0x000000000018a947 */ /* 0x000fec0003800000 */
[----:B------:R-:W-:Y:S02]  /*1120*/  ULDC.64 UR8, c[0x0][0xa20] ;  /* 0x0002880000087ab9 */ /* 0x000fe40000000a00 */
[----:B------:R-:W-:-:S06]  /*1130*/  UIMAD.WIDE UR8, UR51, 0x4, UR8 ;  /* 0x00000004330878a5 */ /* 0x000fcc000f8e0208 */
[----:B------:R-:W-:Y:S02]  /*1140*/  IMAD.U32 R4, RZ, RZ, UR8 ;  /* 0x00000008ff047e24 */ /* 0x000fe4000f8e00ff */
[----:B------:R-:W-:-:S05]  /*1150*/  IMAD.U32 R5, RZ, RZ, UR9 ;  /* 0x00000009ff057e24 */ /* 0x000fca000f8e00ff */
[----:B------:R1:W5:Y:S01]  /*1160*/  LDG.E R17, desc[UR54][R4.64] ;  /* 0x0000003604117981 */ /* 0x000362000c1e1900 */
[----:B------:R-:W-:Y:S05]  /*1170*/  BRA `(.L_x_8708) ;  /* 0x0000000000287947 */ /* 0x000fea0003800000 */
.L_x_8707:
[----:B------:R-:W-:Y:S02]  /*1180*/  ULDC.64 UR8, c[0x0][0xa08] ;  /* 0x0002820000087ab9 */ /* 0x000fe40000000a00 */
[----:B------:R-:W-:-:S04]  /*1190*/  ISETP.NE.U32.AND P0, PT, RZ, UR8, PT ;  /* 0x00000008ff007c0c */ /* 0x000fc8000bf05070 */
[----:B------:R-:W-:-:S13]  /*11a0*/  ISETP.NE.AND.EX P0, PT, RZ, UR9, PT, P0 ;  /* 0x00000009ff007c0c */ /* 0x000fda000bf05300 */
[----:B------:R-:W-:Y:S05]  /*11b0*/  @!P0 BRA `(.L_x_8708) ;  /* 0x0000000000188947 */ /* 0x000fea0003800000 */
[----:B------:R-:W1:Y:S01]  /*11c0*/  LDC.64 R4, c[0x0][0xa08] ;  /* 0x00028200ff047b82 */ /* 0x000e620000000a00 */
[----:B------:R-:W-:-:S04]  /*11d0*/  IMAD.U32 R3, RZ, RZ, UR51 ;  /* 0x00000033ff037e24 */ /* 0x000fc8000f8e00ff */
[----:B-1----:R-:W-:-:S05]  /*11e0*/  IMAD.WIDE R4, R3, 0x4, R4 ;  /* 0x0000000403047825 */ /* 0x002fca00078e0204 */
[----:B------:R-:W2:Y:S04]  /*11f0*/  LDG.E R17, desc[UR54][R4.64] ;  /* 0x0000003604117981 */ /* 0x000ea8000c1e1900 */
[----:B------:R-:W2:Y:S02]  /*1200*/  LDG.E R0, desc[UR54][R4.64+0x4] ;  /* 0x0000043604007981 */ /* 0x000ea4000c1e1900 */
[----:B--2---:R-:W-:-:S07]  /*1210*/  IMAD.IADD R17, R0, 0x1, -R17 ;  /* 0x0000000100117824 */ /* 0x004fce00078e0a11 */
.L_x_8708:
        /* <DEDUP_REMOVED lines=18> */
[----:B------:R-:W-:Y:S02]  /*1340*/  @UP1 UIMAD.WIDE.U32 UR14, UR51, UR16, URZ ;  /* 0x00000010330e12a5 */ /* 0x000fe4000f8e003f */
[----:B------:R-:W-:Y:S02]  /*1350*/  @UP1 UIMAD UR7, UR51, UR17, UR7 ;  /* 0x00000011330712a4 */ /* 0x000fe4000f8e0207 */
[----:B------:R-:W-:Y:S02]  /*1360*/  @UP0 UIADD3 UR13, UR13, UR4, URZ ;  /* 0x000000040d0d0290 */ /* 0x000fe4000fffe03f */
[----:B------:R-:W-:Y:S01]  /*1370*/  @UP1 UIADD3 UR15, UR15, UR7, URZ ;  /* 0x000000070f0f1290 */ /* 0x000fe2000fffe03f */
[----:B------:R-:W-:Y:S01]  /*1380*/  @UP0 ULDC.64 UR16, c[0x0][0x9b0] ;  /* 0x00026c0000100ab9 */ /* 0x000fe20000000a00 */
[----:B------:R-:W-:Y:S01]  /*1390*/  @UP1 ULDC.64 UR18, c[0x0][0x9c0] ;  /* 0x0002700000121ab9 */ /* 0x000fe20000000a00 */
[----:B------:R-:W-:Y:S02]  /*13a0*/  @UP0 UIMAD.WIDE.U32 UR12, UR36, UR16, UR12 ;  /* 0x00000010240c02a5 */ /* 0x000fe4000f8e000c */
[----:B------:R-:W-:-:S02]  /*13b0*/  @UP1 UIMAD.WIDE.U32 UR14, UR36, UR18, UR14 ;  /* 0x00000012240e12a5 */ /* 0x000fc4000f8e000e */
[----:B------:R-:W-:Y:S02]  /*13c0*/  @UP0 UIMAD UR7, UR36, UR17, UR13 ;  /* 0x00000011240702a4 */ /* 0x000fe4000f8e020d */
[----:B------:R-:W-:Y:S02]  /*13d0*/  @UP1 UIMAD UR4, UR36, UR19, UR15 ;  /* 0x00000013240412a4 */ /* 0x000fe4000f8e020f */
[----:B------:R-:W-:Y:S02]  /*13e0*/  @UP0 ULEA UR10, UP2, UR12, UR10, 0x2 ;  /* 0x0000000a0c0a0291 */ /* 0x000fe4000f84103f */
[----:B------:R-:W-:Y:S02]  /*13f0*/  @UP1 ULEA UR8, UP3, UR14, UR8, 0x2 ;  /* 0x000000080e081291 */ /* 0x000fe4000f86103f */
[----:B------:R-:W-:Y:S02]  /*1400*/  @UP0 ULEA.HI.X UR11, UR12, UR11, UR7, 0x2, UP2 ;  /* 0x0000000b0c0b0291 */ /* 0x000fe400090f1407 */
[----:B------:R-:W-:Y:S01]  /*1410*/  @UP1 ULEA.HI.X UR9, UR14, UR9, UR4, 0x2, UP3 ;  /* 0x000000090e091291 */ /* 0x000fe200098f1404 */
[----:B-1----:R-:W-:-:S02]  /*1420*/  IMAD.U32 R4, RZ, RZ, UR10 ;  /* 0x0000000aff047e24 */ /* 0x002fc4000f8e00ff */
[----:B------:R-:W-:Y:S01]  /*1430*/  IMAD.U32 R6, RZ, RZ, UR8 ;  /* 0x00000008ff067e24 */ /* 0x000fe2000f8e00ff */
[----:B------:R-:W-:Y:S01]  /*1440*/  ULDC UR4, c[0x0][0x448] ;  /* 0x0001120000047ab9 */ /* 0x000fe20000000800 */
[----:B------:R-:W-:Y:S02]  /*1450*/  IMAD.U32 R5, RZ, RZ, UR11 ;  /* 0x0000000bff057e24 */ /* 0x000fe4000f8e00ff */
[----:B------:R-:W-:Y:S01]  /*1460*/  IMAD.U32 R7, RZ, RZ, UR9 ;  /* 0x00000009ff077e24 */ /* 0x000fe2000f8e00ff */
[----:B------:R-:W-:Y:S02]  /*1470*/  UISETP.NE.AND UP5, UPT, UR4, 0x1, UPT ;  /* 0x000000010400788c */ /* 0x000fe4000bfa5270 */
[----:B------:R-:W2:Y:S01]  /*1480*/  @P0 LDG.E R3, desc[UR54][R4.64] ;  /* 0x0000003604030981 */ /* 0x000ea2000c1e1900 */
[----:B-----5:R-:W-:Y:S01]  /*1490*/  IMAD.IADD R17, R17, 0x1, -R8 ;  /* 0x0000000111117824 */ /* 0x020fe200078e0a08 */
[----:B------:R-:W-:Y:S02]  /*14a0*/  USHF.L.U32 UR38, UR6, 0x7, URZ ;  /* 0x0000000706267899 */ /* 0x000fe4000800063f */
[----:B------:R-:W2:Y:S01]  /*14b0*/  @P1 LDG.E R0, desc[UR54][R6.64] ;  /* 0x0000003606001981 */ /* 0x000ea2000c1e1900 */
[----:B------:R-:W-:Y:S01]  /*14c0*/  ULDC.64 UR6, c[0x0][0x9e0] ;  /* 0x0002780000067ab9 */ /* 0x000fe20000000a00 */
[----:B0-----:R-:W-:Y:S01]  /*14d0*/  IADD3 R8, R17, 0x1, -R18 ;  /* 0x0000000111087810 */ /* 0x001fe20007ffe812 */
[----:B------:R-:W-:-:S02]  /*14e0*/  UIADD3 UR4, UR38, 0x7f, URZ ;  /* 0x0000007f26047890 */ /* 0x000fc4000fffe03f */
[----:B------:R-:W-:Y:S01]  /*14f0*/  @UP5 ULDC UR8, c[0x0][0x44c] ;  /* 0x0001130000085ab9 */ /* 0x000fe20000000800 */
[----:B------:R-:W-:Y:S01]  /*1500*/  R2UR UR10, R8 ;  /* 0x00000000080a72ca */ /* 0x000fe200000e0000 */
[----:B------:R-:W-:Y:S02]  /*1510*/  UIMAD.WIDE.U32 UR8, UR4, UR8, URZ ;  /* 0x00000008040872a5 */ /* 0x000fe4000f8e003f */
[----:B------:R-:W-:Y:S01]  /*1520*/  UISETP.GE.AND UP4, UPT, UR7, 0x1, UPT ;  /* 0x000000010700788c */ /* 0x000fe2000bf86270 */
[----:B------:R-:W-:Y:S01]  /*1530*/  @UP5 ULDC UR12, c[0x0][0x450] ;  /* 0x00011400000c5ab9 */ /* 0x000fe20000000800 */
[----:B------:R-:W-:Y:S01]  /*1540*/  ULDC UR11, c[0x0][0x988] ;  /* 0x00026200000b7ab9 */ /* 0x000fe20000000800 */
[----:B------:R-:W-:-:S03]  /*1550*/  @UP5 USHF.R.U32.HI UR4, URZ, UR12, UR9 ;  /* 0x0000000c3f045299 */ /* 0x000fc60008011609 */
[----:B------:R-:W-:Y:S01]  /*1560*/  PLOP3.LUT P0, PT, PT, PT, UP4, 0x40, 0x0 ;  /* 0x000000000000781c */ /* 0x000fe20003f0e848 */
[----:B------:R-:W-:Y:S02]  /*1570*/  UP2UR UR53, UPR, URZ, 0x20 ;  /* 0x000000203f357883 */ /* 0x000fe40008000000 */
[----:B------:R-:W-:Y:S02]  /*1580*/  UP2UR UR52, UPR, URZ, 0x10 ;  /* 0x000000103f347883 */ /* 0x000fe40008000000 */
[----:B------:R-:W-:-:S04]  /*1590*/  UIADD3 UR8, UR10, UR4, URZ ;  /* 0x000000040a087290 */ /* 0x000fc8000fffe03f */
[----:B------:R-:W-:Y:S01]  /*15a0*/  UIADD3 UR6, UR8, UR6, URZ ;  /* 0x0000000608067290 */ /* 0x000fe2000fffe03f */
[----:B--2---:R-:W-:-:S04]  /*15b0*/  FMUL.FTZ R0, R3, R0 ;  /* 0x0000000003007220 */ /* 0x004fc80000410000 */
        /* <DEDUP_REMOVED lines=14> */
.L_x_8710:
[----:B------:R-:W-:-:S11]  /*16a0*/  UISETP.NE.AND UP0, UPT, UR7, 0x1, UPT ;  /* 0x000000010700788c */ /* 0x000fd6000bf05270 */
[----:B------:R-:W-:Y:S02]  /*16b0*/  @UP0 ULDC.64 UR10, c[0x0][0x9e8] ;  /* 0x00027a00000a0ab9 */ /* 0x000fe40000000a00 */
[----:B------:R-:W-:-:S04]  /*16c0*/  UIMAD.WIDE.U32 UR8, UR4, UR10, URZ ;  /* 0x0000000a040872a5 */ /* 0x000fc8000f8e003f */
[----:B------:R-:W-:-:S12]  /*16d0*/  @UP0 USHF.R.U32.HI UR4, URZ, UR11, UR9 ;  /* 0x0000000b3f040299 */ /* 0x000fd80008011609 */
.L_x_8711:
[----:B------:R-:W-:-:S06]  /*16e0*/  UIMAD UR4, UR4, UR7, UR7 ;  /* 0x00000007040472a4 */ /* 0x000fcc000f8e0207 */
[----:B------:R-:W-:-:S07]  /*16f0*/  VIMNMX R0, R0, UR4, PT ;  /* 0x0000000400007c48 */ /* 0x000fce000bfe0100 */
.L_x_8709:
[----:B------:R-:W-:Y:S01]  /*1700*/  UISETP.NE.AND UP0, UPT, UR53, URZ, UPT ;  /* 0x0000003f3500728c */ /* 0x000fe2000bf05270 */
[C---:B------:R-:W-:Y:S01]  /*1710*/  IMAD.IADD R105, R17.reuse, 0x1, -R18 ;  /* 0x0000000111697824 */ /* 0x040fe200078e0a12 */
[----:B------:R-:W-:Y:S01]  /*1720*/  UMOV UR4, UR38 ;  /* 0x0000002600047c82 */ /* 0x000fe20008000000 */
[----:B------:R-:W-:Y:S02]  /*1730*/  VIADD R3, R0, 0x9f ;  /* 0x0000009f00037836 */ /* 0x000fe40000000000 */
[----:B------:R-:W-:Y:S01]  /*1740*/  VIADD R0, R17, 0x9f ;  /* 0x0000009f11007836 */ /* 0x000fe20000000000 */
        /* <DEDUP_REMOVED lines=28> */
.L_x_8713:
[----:B------:R-:W-:-:S11]  /*1910*/  UISETP.NE.AND UP0, UPT, UR7, 0x1, UPT ;  /* 0x000000010700788c */ /* 0x000fd6000bf05270 */
[----:B------:R-:W-:Y:S02]  /*1920*/  @UP0 ULDC.64 UR10, c[0x0][0x9e8] ;  /* 0x00027a00000a0ab9 */ /* 0x000fe40000000a00 */
[----:B------:R-:W-:-:S04]  /*1930*/  UIMAD.WIDE.U32 UR8, UR4, UR10, URZ ;  /* 0x0000000a040872a5 */ /* 0x000fc8000f8e003f */
[----:B------:R-:W-:-:S12]  /*1940*/  @UP0 USHF.R.U32.HI UR4, URZ, UR11, UR9 ;  /* 0x0000000b3f040299 */ /* 0x000fd80008011609 */
.L_x_8714:
[----:B------:R-:W-:-:S04]  /*1950*/  UIMAD UR4, UR4, UR7, URZ ;  /* 0x00000007040472a4 */ /* 0x000fc8000f8e023f */
[----:B------:R-:W-:-:S04]  /*1960*/  UISETP.LT.AND UP0, UPT, UR6, UR4, UPT ;  /* 0x000000040600728c */ /* 0x000fc8000bf01270 */
[----:B------:R-:W-:-:S12]  /*1970*/  USEL UR6, UR6, UR4, !UP0 ;  /* 0x0000000406067287 */ /* 0x000fd8000c000000 */
.L_x_8712:
[----:B------:R-:W-:-:S04]  /*1980*/  UIMAD.WIDE UR6, UR6, 0x66666667, URZ ;  /* 0x66666667060678a5 */ /* 0x000fc8000f8e023f */
[----:B------:R-:W-:-:S04]  /*1990*/  USHF.R.U32.HI UR4, URZ, 0x1f, UR7 ;  /* 0x0000001f3f047899 */ /* 0x000fc80008011607 */
[----:B------:R-:W-:Y:S02]  /*19a0*/  ULEA.HI.SX32 UR7, UR7, UR4, 0x1a ;  /* 0x0000000407077291 */ /* 0x000fe4000f8fd23f */
[----:B------:R-:W-:Y:S02]  /*19b0*/  ULOP3.LUT UR4, UR5, 0xff000000, URZ, 0xc0, !UPT ;  /* 0xff00000005047892 */ /* 0x000fe4000f8ec03f */
[----:B------:R-:W-:Y:S02]  /*19c0*/  UISETP.LT.AND UP0, UPT, URZ, UR7, UPT ;  /* 0x000000073f00728c */ /* 0x000fe4000bf01270 */
[----:B------:R-:W-:Y:S02]  /*19d0*/  ULOP3.LUT UR5, UR5, 0xff0000, URZ, 0xc0, !UPT ;  /* 0x00ff000005057892 */ /* 0x000fe4000f8ec03f */
[----:B------:R-:W-:Y:S02]  /*19e0*/  USEL UR41, URZ, UR7, !UP0 ;  /* 0x000000073f297287 */ /* 0x000fe4000c000000 */
[----:B------:R-:W-:-:S04]  /*19f0*/  USHF.R.U32.HI UR4, URZ, 0x8, UR4 ;  /* 0x000000083f047899 */ /* 0x000fc80008011604 */
[----:B------:R-:W-:Y:S01]  /*1a00*/  ISETP.GT.AND P0, PT, R104, UR41, PT ;  /* 0x0000002968007c0c */ /* 0x000fe2000bf04270 */
[----:B------:R-:W-:-:S03]  /*1a10*/  ULEA.HI UR5, UR5, UR4, URZ, 0x10 ;  /* 0x0000000405057291 */ /* 0x000fc6000f8f803f */
[----:B------:R-:W-:Y:S01]  /*1a20*/  UMOV UR4, URZ ;  /* 0x0000003f00047c82 */ /* 0x000fe20008000000 */
[----:B------:R-:W-:Y:S02]  /*1a30*/  ULOP3.LUT UR40, UR5, 0xff, URZ, 0xc0, !UPT ;  /* 0x000000ff05287892 */ /* 0x000fe4000f8ec03f */
[----:B------:R-:W-:-:S06]  /*1a40*/  USHF.R.U32.HI UR46, URZ, 0x10, UR5 ;  /* 0x000000103f2e7899 */ /* 0x000fcc0008011605 */
[----:B------:R-:W-:Y:S06]  /*1a50*/  @!P0 BRA `(.L_x_8715) ;  /* 0x0000000000988947 */ /* 0x000fec0003800000 */
[----:B------:R-:W-:Y:S01]  /*1a60*/  UISETP.NE.AND UP0, UPT, UR46, URZ, UPT ;  /* 0x0000003f2e00728c */ /* 0x000fe2000bf05270 */
[----:B------:R-:W-:-:S03]  /*1a70*/  ULDC UR4, c[0x0][0x9f0] ;  /* 0x00027c0000047ab9 */ /* 0x000fc60000000800 */
[----:B------:R-:W-:-:S03]  /*1a80*/  USEL UR9, UR46, UR4, UP0 ;  /* 0x000000042e097287 */ /* 0x000fc60008000000 */
[----:B------:R-:W-:-:S03]  /*1a90*/  UMOV UR4, URZ ;  /* 0x0000003f00047c82 */ /* 0x000fc60008000000 */
[----:B------:R-:W-:-:S05]  /*1aa0*/  IMAD.U32 R5, RZ, RZ, UR9 ;  /* 0x00000009ff057e24 */ /* 0x000fca000f8e00ff */
        /* <DEDUP_REMOVED lines=33> */
.L_x_8715:
        /* <DEDUP_REMOVED lines=8> */
[----:B------:R-:W-:Y:S01]  /*1d40*/  CS2R R8, SRZ ;  /* 0x0000000000087805 */ /* 0x000fe2000001ff00 */
[----:B------:R-:W-:Y:S01]  /*1d50*/  IMAD.MOV.U32 R25, RZ, RZ, RZ ;  /* 0x000000ffff197224 */ /* 0x000fe200078e00ff */
[----:B------:R-:W-:-:S02]  /*1d60*/  ISETP.GT.AND P1, PT, R104, UR41, PT ;  /* 0x0000002968007c0c */ /* 0x000fc4000bf24270 */
        /* <DEDUP_REMOVED lines=61> */
.L_x_8717:
        /* <DEDUP_REMOVED lines=9> */
.L_x_8924:
[----:B------:R-:W-:Y:S05]  /*21d0*/  @!P0 BRA `(.L_x_8719) ;  /* 0x0000000000048947 */ /* 0x000fea0003800000 */
[----:B------:R-:W-:Y:S01]  /*21e0*/  BPT.TRAP 0x1 ;  /* 0x000000040000795c */ /* 0x000fe20000300000 */
.L_x_8719:
[----:B0-----:R-:W-:Y:S02]  /*21f0*/  IMAD.U32 R3, RZ, RZ, UR47 ;  /* 0x0000002fff037e24 */ /* 0x001fe4000f8e00ff */
[----:B------:R-:W-:-:S03]  /*2200*/  IMAD.U32 R0, RZ, RZ, UR48 ;  /* 0x00000030ff007e24 */ /* 0x000fc6000f8e00ff */
[----:B------:R-:W-:Y:S02]  /*2210*/  LEA R3, R3, UR43, 0x3 ;  /* 0x0000002b03037c11 */ /* 0x000fe4000f8e18ff */
[----:B------:R-:W-:-:S04]  /*2220*/  SHF.L.U32 R0, R0, 0x1f, RZ ;  /* 0x0000001f00007819 */ /* 0x000fc800000006ff */
[----:B------:R0:W1:Y:S01]  /*2230*/  SYNCS.PHASECHK.TRANS64.TRYWAIT P1, [R3+URZ+0x22830], R0 ;  /* 0x02283000030075a7 */ /* 0x000062000802017f */
[----:B------:R-:W-:Y:S05]  /*2240*/  @!P0 BRA `(.L_x_8720) ;  /* 0x0000000000048947 */ /* 0x000fea0003800000 */
[----:B------:R-:W-:Y:S01]  /*2250*/  BPT.TRAP 0x1 ;  /* 0x000000040000795c */ /* 0x000fe20000300000 */
.L_x_8720:
[----:B-1----:R-:W-:Y:S05]  /*2260*/  @P1 BRA `(.L_x_8721) ;  /* 0x0000000000081947 */ /* 0x002fea0003800000 */
[----:B------:R-:W1:Y:S02]  /*2270*/  SYNCS.PHASECHK.TRANS64.TRYWAIT P1, [R3+URZ+0x22830], R0 ;  /* 0x02283000030075a7 */ /* 0x000e64000802017f */
[----:B-1----:R-:W-:Y:S05]  /*2280*/  @!P1 BRA `(.L_x_8722) ;  /* 0x000001c0003c9947 */ /* 0x002fea0003800000 */
.L_x_8721:
[----:B------:R-:W-:-:S04]  /*2290*/  UIADD3 UR4, UR43, 0x18400, URZ ;  /* 0x000184002b047890 */ /* 0x000fc8000fffe03f */
        /* <DEDUP_REMOVED lines=134> */
.L_x_8723:
[----:B------:R-:W-:Y:S01]  /*2b00*/  UISETP.NE.AND UP1, UPT, UR53, URZ, UPT ;  /* 0x0000003f3500728c */ /* 0x000fe2000bf25270 */
[----:B------:R-:W-:Y:S01]  /*2b10*/  VIADD R5, R22, UR38 ;  /* 0x0000002616057c36 */ /* 0x000fe20008000000 */
[----:B------:R-:W-:Y:S01]  /*2b20*/  R2UR UR6, R3 ;  /* 0x00000000030672ca */ /* 0x000fe200000e0000 */
[----:B01----:R-:W-:Y:S01]  /*2b30*/  IMAD.MOV.U32 R3, RZ, RZ, -0xa0 ;  /* 0xffffff60ff037424 */ /* 0x003fe200078e00ff */
[----:B------:R-:W-:Y:S02]  /*2b40*/  UISETP.NE.AND UP0, UPT, UR52, URZ, UPT ;  /* 0x0000003f3400728c */ /* 0x000fe4000bf05270 */
[----:B------:R-:W-:Y:S01]  /*2b50*/  PLOP3.LUT P1, PT, PT, PT, UP1, 0x80, 0x0 ;  /* 0x000000000000781c */ /* 0x000fe20003f2f018 */
[----:B------:R-:W-:Y:S01]  /*2b60*/  IMAD R6, R104, R3, 0xa1 ;  /* 0x000000a168067424 */ /* 0x000fe200078e0203 */
[----:B------:R-:W-:Y:S01]  /*2b70*/  PLOP3.LUT P2, PT, PT, PT, UP1, 0x80, 0x0 ;  /* 0x000000000000781c */ /* 0x000fe20003f4f018 */
[----:B------:R-:W-:Y:S01]  /*2b80*/  ULDC UR29, c[0x0][0x9dc] ;  /* 0x00027700001d7ab9 */ /* 0x000fe20000000800 */
[----:B------:R-:W-:Y:S01]  /*2b90*/  ULDC UR14, c[0x0][0x9e0] ;  /* 0x00027800000e7ab9 */ /* 0x000fe20000000800 */
[----:B------:R-:W-:Y:S01]  /*2ba0*/  @UP1 ULDC UR7, c[0x0][0x44c] ;  /* 0x0001130000071ab9 */ /* 0x000fe20000000800 */
[----:B------:R-:W-:Y:S01]  /*2bb0*/  IADD3 R3, R17, R6, -R19 ;  /* 0x0000000611037210 */ /* 0x000fe20007ffe813 */
[----:B------:R-:W-:-:S02]  /*2bc0*/  VIADD R12, R6, 0xffffffff ;  /* 0xffffffff060c7836 */ /* 0x000fc40000000000 */
[----:B------:R-:W-:Y:S02]  /*2bd0*/  UIADD3 UR6, UR6, 0x22840, URZ ;  /* 0x0002284006067890 */ /* 0x000fe4000fffe03f */
[----:B------:R-:W-:Y:S02]  /*2be0*/  IMAD.IADD R3, R3, 0x1, -R18 ;  /* 0x0000000103037824 */ /* 0x000fe400078e0a12 */
[----:B------:R-:W-:Y:S01]  /*2bf0*/  @P1 IMAD.HI.U32 R0, R5, UR7, RZ ;  /* 0x0000000705001c27 */ /* 0x000fe2000f8e00ff */
[----:B------:R-:W-:Y:S01]  /*2c00*/  @UP1 ULDC UR7, c[0x0][0x450] ;  /* 0x0001140000071ab9 */ /* 0x000fe20000000800 */
[----:B------:R-:W-:Y:S01]  /*2c10*/  UPRMT UR6, UR42, 0x654, UR6 ;  /* 0x000006542a067896 */ /* 0x000fe20008000006 */
[----:B------:R-:W-:Y:S01]  /*2c20*/  PLOP3.LUT P1, PT, PT, PT, UP0, 0x40, 0x0 ;  /* 0x000000000000781c */ /* 0x000fe20003f2e808 */
[----:B------:R-:W-:Y:S01]  /*2c30*/  VIADD R11, R3, UR14 ;  /* 0x0000000e030b7c36 */ /* 0x000fe20008000000 */
[----:B------:R-:W-:Y:S01]  /*2c40*/  @P2 SHF.R.U32.HI R5, RZ, UR7, R0 ;  /* 0x00000007ff052c19 */ /* 0x000fe20008011600 */
[----:B------:R-:W-:-:S02]  /*2c50*/  IMAD R0, R104, -0xa0, R17 ;  /* 0xffffff6068007824 */ /* 0x000fc400078e0211 */
[----:B------:R-:W-:Y:S02]  /*2c60*/  IMAD.IADD R14, R12, 0x1, -R19 ;  /* 0x000000010c0e7824 */ /* 0x000fe400078e0a13 */
[----:B------:R-:W0:Y:S01]  /*2c70*/  SHFL.IDX PT, R7, R5, RZ, 0x1c1f ;  /* 0x001c1fff05077589 */ /* 0x000e2200000e0000 */
[----:B------:R-:W-:Y:S01]  /*2c80*/  SYNCS.ARRIVE.TRANS64.RED.A1T0 RZ, [UR6], RZ ;  /* 0x000000ffffff79a7 */ /* 0x000fe20008100406 */
[----:B------:R-:W-:Y:S01]  /*2c90*/  ULOP3.LUT UR6, URZ, UR29, URZ, 0x33, !UPT ;  /* 0x0000001d3f067292 */ /* 0x000fe2000f8e333f */
[----:B------:R-:W-:-:S05]  /*2ca0*/  IADD3 R8, -R19, 0xa0, R0 ;  /* 0x000000a013087810 */ /* 0x000fca0007ffe100 */
[----:B------:R-:W-:Y:S01]  /*2cb0*/  VIADD R10, R3, UR6 ;  /* 0x00000006030a7c36 */ /* 0x000fe20008000000 */
[----:B0-----:R-:W-:-:S03]  /*2cc0*/  VIADDMNMX R0, R7, R11, R8, PT ;  /* 0x0000000b07007246 */ /* 0x001fc60003800108 */
[----:B------:R-:W-:Y:S01]  /*2cd0*/  IMAD.IADD R3, R10, 0x1, R7 ;  /* 0x000000010a037824 */ /* 0x000fe200078e0207 */
[----:B------:R-:W-:Y:S06]  /*2ce0*/  @P1 BRA `(.L_x_8724) ;  /* 0x00000000005c1947 */ /* 0x000fec0003800000 */
[----:B------:R-:W-:Y:S01]  /*2cf0*/  IADD3 R7, -R18, R17, R7 ;  /* 0x0000001112077210 */ /* 0x000fe20007ffe107 */
        /* <DEDUP_REMOVED lines=12> */
.L_x_8726:
[----:B------:R-:W-:Y:S02]  /*2dc0*/  ULDC UR6, c[0x0][0x9e4] ;  /* 0x0002790000067ab9 */ /* 0x000fe40000000800 */
[----:B------:R-:W-:-:S05]  /*2dd0*/  IMAD.U32 R9, RZ, RZ, UR6 ;  /* 0x00000006ff097e24 */ /* 0x000fca000f8e00ff */
[----:B------:R-:W-:-:S13]  /*2de0*/  ISETP.NE.AND P1, PT, R9, 0x1, PT ;  /* 0x000000010900780c */ /* 0x000fda0003f25270 */
[----:B------:R-:W0:Y:S02]  /*2df0*/  @P1 LDC.64 R20, c[0x0][0x9e8] ;  /* 0x00027a00ff141b82 */ /* 0x000e240000000a00 */
[----:B0-----:R-:W-:-:S05]  /*2e00*/  @P1 IMAD.HI.U32 R6, R7, R20, RZ ;  /* 0x0000001407061227 */ /* 0x001fca00078e00ff */
[----:B------:R-:W-:-:S07]  /*2e10*/  @P1 SHF.R.U32.HI R7, RZ, R21, R6 ;  /* 0x00000015ff071219 */ /* 0x000fce0000011606 */
.L_x_8727:
[----:B------:R-:W-:Y:S05]  /*2e20*/  BSYNC B0 ;  /* 0x0000000000007941 */ /* 0x000fea0003800000 */
.L_x_8725:
[----:B------:R-:W-:-:S05]  /*2e30*/  IMAD R7, R7, R9, R14 ;  /* 0x0000000907077224 */ /* 0x000fca00078e020e */
[----:B------:R-:W-:Y:S02]  /*2e40*/  VIADDMNMX R0, R7, R9, R0, PT ;  /* 0x0000000907007246 */ /* 0x000fe40003800100 */
[----:B------:R-:W-:-:S07]  /*2e50*/  VIMNMX R3, R3, R7, !PT ;  /* 0x0000000703037248 */ /* 0x000fce0007fe0100 */
.L_x_8724:
        /* <DEDUP_REMOVED lines=8> */
[C---:B------:R-:W-:Y:S02]  /*2ee0*/  ISETP.GT.AND P2, PT, R3.reuse, 0x1, !P2 ;  /* 0x000000010300780c */ /* 0x040fe40005744270 */
[----:B------:R-:W-:Y:S02]  /*2ef0*/  ISETP.GE.AND P3, PT, R12, 0x11, PT ;  /* 0x000000110c00780c */ /* 0x000fe40003f66270 */
        /* <DEDUP_REMOVED lines=10> */
[C---:B------:R-:W-:Y:S02]  /*2fa0*/  ISETP.LT.OR P2, PT, R0.reuse, 0xa, P2 ;  /* 0x0000000a0000780c */ /* 0x040fe40001741670 */
[----:B------:R-:W-:Y:S02]  /*2fb0*/  ISETP.GT.AND P1, PT, R3, 0x11, !P3 ;  /* 0x000000110300780c */ /* 0x000fe40005f24270 */
[----:B------:R-:W-:Y:S02]  /*2fc0*/  FSEL R93, R93, -INF , !P2 ;  /* 0xff8000005d5d7808 */ /* 0x000fe40005000000 */
        /* <DEDUP_REMOVED lines=15> */
[C---:B------:R-:W-:Y:S02]  /*30c0*/  ISETP.GT.AND P2, PT, R3.reuse, 0x20, !P1 ;  /* 0x000000200300780c */ /* 0x040fe40004f44270 */
        /* <DEDUP_REMOVED lines=29> */
[C---:B------:R-:W-:Y:S02]  /*32a0*/  ISETP.GT.AND P2, PT, R3.reuse, 0x38, !P3 ;  /* 0x000000380300780c */ /* 0x040fe40005f44270 */
        /* <DEDUP_REMOVED lines=145> */
.L_x_8730:
[----:B------:R-:W-:Y:S02]  /*3bc0*/  ULDC UR6, c[0x0][0x9e4] ;  /* 0x0002790000067ab9 */ /* 0x000fe40000000800 */
[----:B------:R-:W-:-:S05]  /*3bd0*/  IMAD.U32 R8, RZ, RZ, UR6 ;  /* 0x00000006ff087e24 */ /* 0x000fca000f8e00ff */
[----:B------:R-:W-:-:S13]  /*3be0*/  ISETP.NE.AND P6, PT, R8, 0x1, PT ;  /* 0x000000010800780c */ /* 0x000fda0003fc5270 */
[----:B------:R-:W0:Y:S02]  /*3bf0*/  @P6 LDC.64 R6, c[0x0][0x9e8] ;  /* 0x00027a00ff066b82 */ /* 0x000e240000000a00 */
[----:B0-----:R-:W-:-:S05]  /*3c00*/  @P6 IMAD.HI.U32 R6, R5, R6, RZ ;  /* 0x0000000605066227 */ /* 0x001fca00078e00ff */
[----:B------:R-:W-:-:S07]  /*3c10*/  @P6 SHF.R.U32.HI R5, RZ, R7, R6 ;  /* 0x00000007ff056219 */ /* 0x000fce0000011606 */
.L_x_8731:
[----:B------:R-:W-:Y:S05]  /*3c20*/  BSYNC B0 ;  /* 0x0000000000007941 */ /* 0x000fea0003800000 */
.L_x_8729:
[----:B------:R-:W-:-:S05]  /*3c30*/  IMAD R5, R5, R8, R14 ;  /* 0x0000000805057224 */ /* 0x000fca00078e020e */
[----:B------:R-:W-:Y:S02]  /*3c40*/  VIADDMNMX R0, R5, R8, R0, PT ;  /* 0x0000000805007246 */ /* 0x000fe40003800100 */
[----:B------:R-:W-:-:S07]  /*3c50*/  VIMNMX R3, R3, R5, !PT ;  /* 0x0000000503037248 */ /* 0x000fce0007fe0100 */
.L_x_8728:
        /* <DEDUP_REMOVED lines=105> */
[C---:B------:R-:W-:Y:S01]  /*42f0*/  ISETP.GT.AND P2, PT, R3.reuse, 0x89, !P2 ;  /* 0x000000890300780c */ /* 0x040fe20005744270 */
        /* <DEDUP_REMOVED lines=14> */
[----:B0-----:R-:W-:Y:S02]  /*43e0*/  FMNMX.FTZ R8, R6, R5, !PT ;  /* 0x0000000506087209 */ /* 0x001fe40007810000 */
[----:B------:R-:W-:Y:S02]  /*43f0*/  ISETP.LT.OR P1, PT, R0, 0x61, P1 ;  /* 0x000000610000780c */ /* 0x000fe40000f21670 */
[----:B------:R-:W-:Y:S01]  /*4400*/  FSEL R31, R31, -INF , !P2 ;  /* 0xff8000001f1f7808 */ /* 0x000fe20005000000 */
[----:B------:R-:W0:Y:S01]  /*4410*/  SHFL.BFLY PT, R5, R8, 0x1, 0x1f ;  /* 0x0c201f0008057f89 */ /* 0x000e2200000e0000 */
        /* <DEDUP_REMOVED lines=11> */
[----:B------:R-:W-:Y:S02]  /*44d0*/  FSEL R38, R38, -INF , !P5 ;  /* 0xff80000026267808 */ /* 0x000fe40006800000 */
[----:B------:R-:W-:-:S02]  /*44e0*/  ISETP.LT.OR P1, PT, R0, 0x69, P1 ;  /* 0x000000690000780c */ /* 0x000fc40000f21670 */
[----:B0-----:R-:W-:Y:S02]  /*44f0*/  FMNMX.FTZ R5, R8, R5, !PT ;  /* 0x0000000508057209 */ /* 0x001fe40007810000 */
[----:B------:R-:W-:Y:S02]  /*4500*/  FSEL R46, R46, -INF , !P1 ;  /* 0xff8000002e2e7808 */ /* 0x000fe40004800000 */
[----:B------:R-:W-:Y:S01]  /*4510*/  ISETP.NE.AND P1, PT, R129, RZ, PT ;  /* 0x000000ff8100720c */ /* 0x000fe20003f25270 */
[----:B------:R-:W-:-:S01]  /*4520*/  FFMA.FTZ R88, R5, R88, -8 ;  /* 0xc100000005587423 */ /* 0x000fc20000010058 */
        /* <DEDUP_REMOVED lines=51> */
[----:B------:R-:W-:-:S04]  /*4860*/  ISETP.GT.AND P1, PT, R3, RZ, !P1 ;  /* 0x000000ff0300720c */ /* 0x000fc80004f24270 */
[----:B------:R-:W-:-:S04]  /*4870*/  ISETP.LT.OR P1, PT, R0, 0x1, P1 ;  /* 0x000000010000780c */ /* 0x000fc80000f21670 */
[----:B------:R-:W-:Y:S02]  /*4880*/  FSEL R90, R90, -INF , !P1 ;  /* 0xff8000005a5a7808 */ /* 0x000fe40004800000 */
[----:B------:R-:W-:Y:S02]  /*4890*/  ISETP.GT.AND P1, PT, R3, 0x80, !P6 ;  /* 0x000000800300780c */ /* 0x000fe40007724270 */
[----:B------:R-:W-:Y:S02]  /*48a0*/  FMNMX.FTZ R15, R90, R91, !PT ;  /* 0x0000005b5a0f7209 */ /* 0x000fe40007810000 */
[----:B------:R-:W-:Y:S02]  /*48b0*/  ISETP.LT.OR P1, PT, R0, 0x81, P1 ;  /* 0x000000810000780c */ /* 0x000fe40000f21670 */
[----:B------:R-:W-:Y:S02]  /*48c0*/  FMNMX.FTZ R6, R94, R15, !PT ;  /* 0x0000000f5e067209 */ /* 0x000fe40007810000 */
[----:B------:R-:W-:-:S02]  /*48d0*/  FSEL R26, R26, -INF , !P1 ;  /* 0xff8000001a1a7808 */ /* 0x000fc40004800000 */
[----:B------:R-:W-:Y:S02]  /*48e0*/  FMNMX.FTZ R15, R95, R6, !PT ;  /* 0x000000065f0f7209 */ /* 0x000fe40007810000 */
[----:B------:R-:W-:Y:S02]  /*48f0*/  FSETP.NEU.FTZ.AND P1, PT, R5, -INF , PT ;  /* 0xff8000000500780b */ /* 0x000fe40003f3d000 */
        /* <DEDUP_REMOVED lines=10> */
[----:B------:R0:W-:Y:S01]  /*49a0*/  MUFU.EX2 R15, R89 ;  /* 0x00000059000f7308 */ /* 0x0001e20000000800 */
[----:B------:R-:W-:Y:S01]  /*49b0*/  ISETP.GT.AND P1, PT, R3, 0x81, !P6 ;  /* 0x000000810300780c */ /* 0x000fe20007724270 */
[--C-:B------:R-:W-:Y:S01]  /*49c0*/  FFMA.FTZ R7, R9, UR39, -R88.reuse ;  /* 0x0000002709077c23 */ /* 0x100fe20008010858 */
[----:B------:R-:W-:Y:S01]  /*49d0*/  FMNMX.FTZ R6, R74, R73, !PT ;  /* 0x000000494a067209 */ /* 0x000fe20007810000 */
[--C-:B------:R-:W-:Y:S01]  /*49e0*/  FFMA.FTZ R9, R92, UR39, -R88.reuse ;  /* 0x000000275c097c23 */ /* 0x100fe20008010858 */
[----:B------:R-:W-:Y:S01]  /*49f0*/  ISETP.LT.OR P1, PT, R0, 0x82, P1 ;  /* 0x000000820000780c */ /* 0x000fe20000f21670 */
[--C-:B------:R-:W-:Y:S01]  /*4a00*/  FFMA.FTZ R10, R96, UR39, -R88.reuse ;  /* 0x00000027600a7c23 */ /* 0x100fe20008010858 */
[----:B------:R-:W-:Y:S01]  /*4a10*/  FMNMX.FTZ R73, R75, R6, !PT ;  /* 0x000000064b497209 */ /* 0x000fe20007810000 */
[----:B------:R-:W-:Y:S01]  /*4a20*/  MUFU.EX2 R7, R7 ;  /* 0x0000000700077308 */ /* 0x000fe20000000800 */
[----:B0-----:R-:W-:-:S01]  /*4a30*/  FFMA.FTZ R89, R81, UR39, -R88 ;  /* 0x0000002751597c23 */ /* 0x001fc20008010858 */
[----:B------:R-:W-:Y:S01]  /*4a40*/  FSEL R27, R27, -INF , !P1 ;  /* 0xff8000001b1b7808 */ /* 0x000fe20004800000 */
[----:B------:R-:W-:-:S01]  /*4a50*/  FFMA.FTZ R11, R97, UR39, -R88 ;  /* 0x00000027610b7c23 */ /* 0x000fc20008010858 */
[----:B------:R-:W-:Y:S01]  /*4a60*/  FMNMX.FTZ R6, R78, R73, !PT ;  /* 0x000000494e067209 */ /* 0x000fe20007810000 */
[----:B------:R-:W-:-:S01]  /*4a70*/  FFMA.FTZ R84, R84, UR39, -R88 ;  /* 0x0000002754547c23 */ /* 0x000fc20008010858 */
[----:B------:R-:W-:Y:S01]  /*4a80*/  ISETP.NE.AND P1, PT, R13, RZ, PT ;  /* 0x000000ff0d00720c */ /* 0x000fe20003f25270 */
[----:B------:R-:W-:-:S01]  /*4a90*/  FFMA.FTZ R76, R76, UR39, -R88 ;  /* 0x000000274c4c7c23 */ /* 0x000fc20008010858 */
[----:B------:R-:W-:Y:S01]  /*4aa0*/  FMNMX.FTZ R77, R79, R6, !PT ;  /* 0x000000064f4d7209 */ /* 0x000fe20007810000 */
[----:B------:R-:W-:Y:S01]  /*4ab0*/  MUFU.EX2 R8, R8 ;  /* 0x0000000800087308 */ /* 0x000fe20000000800 */
[----:B------:R-:W-:Y:S01]  /*4ac0*/  ISETP.GT.AND P1, PT, R3, 0x88, !P1 ;  /* 0x000000880300780c */ /* 0x000fe20004f24270 */
[--C-:B------:R-:W-:Y:S01]  /*4ad0*/  FFMA.FTZ R13, R100, UR39, -R88.reuse ;  /* 0x00000027640d7c23 */ /* 0x100fe20008010858 */
[----:B------:R-:W-:Y:S01]  /*4ae0*/  FMNMX.FTZ R6, R82, R77, !PT ;  /* 0x0000004d52067209 */ /* 0x000fe20007810000 */
[--C-:B------:R-:W-:Y:S01]  /*4af0*/  FFMA.FTZ R80, R80, UR39, -R88.reuse ;  /* 0x0000002750507c23 */ /* 0x100fe20008010858 */
[----:B------:R-:W-:Y:S01]  /*4b00*/  ISETP.NE.AND P6, PT, R12, RZ, PT ;  /* 0x000000ff0c00720c */ /* 0x000fe20003fc5270 */
[--C-:B------:R-:W-:Y:S01]  /*4b10*/  FFMA.FTZ R12, R93, UR39, -R88.reuse ;  /* 0x000000275d0c7c23 */ /* 0x100fe20008010858 */
[----:B------:R-:W-:Y:S01]  /*4b20*/  FMNMX.FTZ R77, R83, R6, !PT ;  /* 0x00000006534d7209 */ /* 0x000fe20007810000 */
[----:B------:R-:W-:Y:S01]  /*4b30*/  MUFU.EX2 R9, R9 ;  /* 0x0000000900097308 */ /* 0x000fe20000000800 */
[----:B------:R-:W-:Y:S01]  /*4b40*/  ISETP.LT.OR P1, PT, R0, 0x89, P1 ;  /* 0x000000890000780c */ /* 0x000fe20000f21670 */
[--C-:B------:R-:W-:Y:S01]  /*4b50*/  FFMA.FTZ R85, R85, UR39, -R88.reuse ;  /* 0x0000002755557c23 */ /* 0x100fe20008010858 */
[----:B------:R-:W-:Y:S01]  /*4b60*/  FMNMX.FTZ R6, R86, R77, !PT ;  /* 0x0000004d56067209 */ /* 0x000fe20007810000 */
[--C-:B------:R-:W-:Y:S01]  /*4b70*/  FFMA.FTZ R20, R101, UR39, -R88.reuse ;  /* 0x0000002765147c23 */ /* 0x100fe20008010858 */
[----:B------:R-:W-:Y:S01]  /*4b80*/  ISETP.GT.AND P6, PT, R3, 0x99, !P6 ;  /* 0x000000990300780c */ /* 0x000fe200077c4270 */
[--C-:B------:R-:W-:Y:S01]  /*4b90*/  FFMA.FTZ R3, R69, UR39, -R88.reuse ;  /* 0x0000002745037c23 */ /* 0x100fe20008010858 */
[----:B------:R-:W-:Y:S01]  /*4ba0*/  FMNMX.FTZ R81, R87, R6, !PT ;  /* 0x0000000657517209 */ /* 0x000fe20007810000 */
[----:B------:R-:W0:Y:S01]  /*4bb0*/  MUFU.EX2 R12, R12 ;  /* 0x0000000c000c7308 */ /* 0x000e220000000800 */
[----:B------:R-:W-:Y:S01]  /*4bc0*/  FSEL R30, R30, -INF , !P1 ;  /* 0xff8000001e1e7808 */ /* 0x000fe20004800000 */
        /* <DEDUP_REMOVED lines=10> */
[----:B------:R-:W-:Y:S01]  /*4c70*/  MUFU.EX2 R10, R10 ;  /* 0x0000000a000a7308 */ /* 0x000fe20000000800 */
[----:B------:R-:W-:-:S01]  /*4c80*/  FFMA.FTZ R60, R60, UR39, -R88 ;  /* 0x000000273c3c7c23 */ /* 0x000fc20008010858 */
[--C-:B------:R-:W-:Y:S01]  /*4c90*/  FFMA.FTZ R61, R61, UR39, -R88.reuse ;  /* 0x000000273d3d7c23 */ /* 0x100fe20008010858 */
[----:B------:R-:W-:Y:S01]  /*4ca0*/  FMNMX.FTZ R81, R63, R6, !PT ;  /* 0x000000063f517209 */ /* 0x000fe20007810000 */
[--C-:B------:R-:W-:Y:S01]  /*4cb0*/  FFMA.FTZ R64, R64, UR39, -R88.reuse ;  /* 0x0000002740407c23 */ /* 0x100fe20008010858 */
[----:B------:R-:W-:-:S01]  /*4cc0*/  FFMA.FTZ R65, R65, UR39, -R88 ;  /* 0x0000002741417c23 */ /* 0x000fc20008010858 */
        /* <DEDUP_REMOVED lines=22> */
[----:B------:R-:W-:Y:S01]  /*4e30*/  FFMA.FTZ R37, R37, UR39, -R88 ;  /* 0x0000002725257c23 */ /* 0x000fe20008010858 */
[----:B0-----:R-:W-:-:S02]  /*4e40*/  F2FP.SATFINITE.E4M3.F32.PACK_AB_MERGE_C R184, R12, R9, RZ ;  /* 0x000000090cb8723e */ /* 0x001fc400048070ff */
[----:B------:R-:W-:Y:S01]  /*4e50*/  FMNMX.FTZ R6, R46, R81, !PT ;  /* 0x000000512e067209 */ /* 0x000fe20007810000 */
[----:B------:R-:W-:Y:S01]  /*4e60*/  MUFU.EX2 R76, R89 ;  /* 0x00000059004c7308 */ /* 0x000fe20000000800 */
[----:B------:R-:W-:Y:S02]  /*4e70*/  F2FP.SATFINITE.E4M3.F32.PACK_AB_MERGE_C R184, R8, R7, R184 ;  /* 0x0000000708b8723e */ /* 0x000fe400048070b8 */
        /* <DEDUP_REMOVED lines=11> */
[----:B------:R-:W0:Y:S03]  /*4f30*/  MUFU.EX2 R20, R20 ;  /* 0x0000001400147308 */ /* 0x000e260000000800 */
[----:B------:R-:W-:-:S04]  /*4f40*/  FMNMX.FTZ R69, R31, R6, !PT ;  /* 0x000000061f457209 */ /* 0x000fc80007810000 */
[----:B------:R-:W-:Y:S01]  /*4f50*/  FMNMX.FTZ R6, R34, R69, !PT ;  /* 0x0000004522067209 */ /* 0x000fe20007810000 */
[----:B------:R-:W-:Y:S03]  /*4f60*/  MUFU.EX2 R14, R14 ;  /* 0x0000000e000e7308 */ /* 0x000fe60000000800 */
[----:B------:R-:W-:-:S04]  /*4f70*/  FMNMX.FTZ R69, R35, R6, !PT ;  /* 0x0000000623457209 */ /* 0x000fc80007810000 */
[----:B------:R-:W-:Y:S01]  /*4f80*/  FMNMX.FTZ R6, R38, R69, !PT ;  /* 0x0000004526067209 */ /* 0x000fe20007810000 */
[----:B------:R-:W1:Y:S01]  /*4f90*/  MUFU.EX2 R72, R72 ;  /* 0x0000004800487308 */ /* 0x000e620000000800 */
[----:B0-----:R-:W-:Y:S02]  /*4fa0*/  F2FP.SATFINITE.E4M3.F32.PACK_AB_MERGE_C R186, R20, R13, RZ ;  /* 0x0000000d14ba723e */ /* 0x001fe400048070ff */
[----:B------:R-:W-:Y:S02]  /*4fb0*/  FMNMX.FTZ R6, R39, R6, !PT ;  /* 0x0000000627067209 */ /* 0x000fe40007810000 */
[----:B------:R-:W-:-:S03]  /*4fc0*/  F2FP.SATFINITE.E4M3.F32.PACK_AB_MERGE_C R186, R11, R10, R186 ;  /* 0x0000000a0bba723e */ /* 0x000fc600048070ba */
[----:B------:R-:W0:Y:S01]  /*4fd0*/  SHFL.BFLY PT, R69, R6, 0x2, 0x1f ;  /* 0x0c401f0006457f89 */ /* 0x000e2200000e0000 */
[----:B------:R-:W-:Y:S08]  /*4fe0*/  MUFU.EX2 R56, R56 ;  /* 0x0000003800387308 */ /* 0x000ff00000000800 */
[----:B------:R-:W-:Y:S01]  /*4ff0*/  MUFU.EX2 R57, R57 ;  /* 0x0000003900397308 */ /* 0x000fe20000000800 */
[----:B-1----:R-:W-:-:S04]  /*5000*/  F2FP.SATFINITE.E4M3.F32.PACK_AB_MERGE_C R180, R72, R21, RZ ;  /* 0x0000001548b4723e */ /* 0x002fc800048070ff */
[----:B------:R-:W-:-:S03]  /*5010*/  F2FP.SATFINITE.E4M3.F32.PACK_AB_MERGE_C R180, R15, R14, R180 ;  /* 0x0000000e0fb4723e */ /* 0x000fc600048070b4 */
        /* <DEDUP_REMOVED lines=8> */
[----:B------:R-:W-:-:S03]  /*50a0*/  IMAD.U32 R69, RZ, RZ, UR39 ;  /* 0x00000027ff457e24 */ /* 0x000fc6000f8e00ff */
        /* <DEDUP_REMOVED lines=17> */
[----:B------:R-:W-:Y:S01]  /*51c0*/  FADD.FTZ R66, R7, R8 ;  /* 0x0000000807427221 */ /* 0x000fe20000010000 */
[----:B------:R-:W-:-:S01]  /*51d0*/  FFMA.FTZ R83, R87, UR39, -R69 ;  /* 0x0000002757537c23 */ /* 0x000fc20008010845 */
[--C-:B------:R-:W-:Y:S01]  /*51e0*/  FFMA.FTZ R89, R95, UR39, -R69.reuse ;  /* 0x000000275f597c23 */ /* 0x100fe20008010845 */
[----:B------:R-:W-:-:S01]  /*51f0*/  FFMA.FTZ R87, R63, UR39, -R69 ;  /* 0x000000273f577c23 */ /* 0x000fc20008010845 */
[----:B------:R-:W-:Y:S01]  /*5200*/  FFMA.FTZ R63, R67, UR39, -R69 ;  /* 0x00000027433f7c23 */ /* 0x000fe20008010845 */
[----:B------:R-:W-:-:S01]  /*5210*/  FADD.FTZ R67, R9, R66 ;  /* 0x0000004209437221 */ /* 0x000fc20000010000 */
        /* <DEDUP_REMOVED lines=16> */
[----:B------:R-:W2:Y:S01]  /*5320*/  MUFU.EX2 R89, R89 ;  /* 0x0000005900597308 */ /* 0x000ea20000000800 */
[----:B0-----:R-:W-:-:S01]  /*5330*/  FADD.FTZ R67, R52, R81 ;  /* 0x0000005134437221 */ /* 0x001fc20000010000 */
[----:B------:R-:W-:Y:S01]  /*5340*/  FFMA.FTZ R42, R42, UR39, -R69 ;  /* 0x000000272a2a7c23 */ /* 0x000fe20008010845 */
[----:B------:R-:W-:-:S01]  /*5350*/  FADD.FTZ R95, R20, R95 ;  /* 0x0000005f145f7221 */ /* 0x000fc20000010000 */
[--C-:B------:R-:W-:Y:S01]  /*5360*/  FFMA.FTZ R43, R43, UR39, -R69.reuse ;  /* 0x000000272b2b7c23 */ /* 0x100fe20008010845 */
[----:B------:R-:W-:-:S01]  /*5370*/  FFMA.FTZ R46, R46, UR39, -R69 ;  /* 0x000000272e2e7c23 */ /* 0x000fc20008010845 */
[----:B------:R-:W-:Y:S01]  /*5380*/  FFMA.FTZ R47, R47, UR39, -R69 ;  /* 0x000000272f2f7c23 */ /* 0x000fe20008010845 */
[----:B------:R-:W-:-:S01]  /*5390*/  FADD.FTZ R94, R14, R95 ;  /* 0x0000005f0e5e7221 */ /* 0x000fc20000010000 */
[----:B------:R-:W0:Y:S01]  /*53a0*/  MUFU.EX2 R85, R85 ;  /* 0x0000005500557308 */ /* 0x000e220000000800 */
[----:B-1----:R-:W-:-:S01]  /*53b0*/  FADD.FTZ R66, R84, R67 ;  /* 0x0000004354427221 */ /* 0x002fc20000010000 */
[----:B------:R-:W-:Y:S01]  /*53c0*/  FFMA.FTZ R50, R50, UR39, -R69 ;  /* 0x0000002732327c23 */ /* 0x000fe20008010845 */
[----:B------:R-:W-:-:S01]  /*53d0*/  FADD.FTZ R94, R15, R94 ;  /* 0x0000005e0f5e7221 */ /* 0x000fc20000010000 */
[--C-:B------:R-:W-:Y:S01]  /*53e0*/  FFMA.FTZ R51, R51, UR39, -R69.reuse ;  /* 0x0000002733337c23 */ /* 0x100fe20008010845 */
[----:B------:R-:W-:-:S01]  /*53f0*/  FFMA.FTZ R54, R54, UR39, -R69 ;  /* 0x0000002736367c23 */ /* 0x000fc20008010845 */
[----:B------:R-:W-:Y:S01]  /*5400*/  FFMA.FTZ R55, R55, UR39, -R69 ;  /* 0x0000002737377c23 */ /* 0x000fe20008010845 */
[----:B------:R-:W-:-:S01]  /*5410*/  FADD.FTZ R95, R21, R94 ;  /* 0x0000005e155f7221 */ /* 0x000fc20000010000 */
[----:B------:R-:W1:Y:S01]  /*5420*/  MUFU.EX2 R88, R88 ;  /* 0x0000005800587308 */ /* 0x000e620000000800 */
[----:B--2---:R-:W-:-:S01]  /*5430*/  FADD.FTZ R66, R89, R66 ;  /* 0x0000004259427221 */ /* 0x004fc20000010000 */
        /* <DEDUP_REMOVED lines=8> */
[--C-:B------:R-:W-:Y:S01]  /*54c0*/  FFMA.FTZ R34, R34, UR39, -R69.reuse ;  /* 0x0000002722227c23 */ /* 0x100fe20008010845 */
[----:B------:R-:W-:-:S01]  /*54d0*/  FFMA.FTZ R35, R35, UR39, -R69 ;  /* 0x0000002723237c23 */ /* 0x000fc20008010845 */
[--C-:B------:R-:W-:Y:S01]  /*54e0*/  FFMA.FTZ R38, R38, UR39, -R69.reuse ;  /* 0x0000002726267c23 */ /* 0x100fe20008010845 */
[----:B------:R-:W-:-:S01]  /*54f0*/  FFMA.FTZ R39, R39, UR39, -R69 ;  /* 0x0000002727277c23 */ /* 0x000fc20008010845 */
[----:B------:R-:W-:-:S02]  /*5500*/  F2FP.SATFINITE.E4M3.F32.PACK_AB_MERGE_C R84, R89, R84, RZ ;  /* 0x000000545954723e */ /* 0x000fc400048070ff */
[----:B------:R-:W0:Y:S01]  /*5510*/  MUFU.EX2 R91, R91 ;  /* 0x0000005b005b7308 */ /* 0x000e220000000800 */
[----:B-1----:R-:W-:-:S01]  /*5520*/  FADD.FTZ R67, R88, R67 ;  /* 0x0000004358437221 */ /* 0x002fc20000010000 */
[----:B------:R-:W-:-:S06]  /*5530*/  F2FP.SATFINITE.E4M3.F32.PACK_AB_MERGE_C R185, R81, R52, R84 ;  /* 0x0000003451b9723e */ /* 0x000fcc0004807054 */
        /* <DEDUP_REMOVED lines=16> */
[----:B------:R-:W-:Y:S01]  /*5640*/  FADD.FTZ R11, R57, R10 ;  /* 0x0000000a390b7221 */ /* 0x000fe20000010000 */
[----:B------:R-:W-:-:S03]  /*5650*/  F2FP.SATFINITE.E4M3.F32.PACK_AB_MERGE_C R10, R61, R60, RZ ;  /* 0x0000003c3d0a723e */ /* 0x000fc600048070ff */
[----:B------:R-:W-:Y:S01]  /*5660*/  FADD.FTZ R60, R60, R11 ;  /* 0x0000000b3c3c7221 */ /* 0x000fe20000010000 */
[----:B------:R-:W-:Y:S01]  /*5670*/  F2FP.SATFINITE.E4M3.F32.PACK_AB_MERGE_C R176, R57, R56, R10 ;  /* 0x0000003839b0723e */ /* 0x000fe2000480700a */
        /* <DEDUP_REMOVED lines=8> */
[----:B------:R-:W-:Y:S01]  /*5700*/  FADD.FTZ R65, R65, R10 ;  /* 0x0000000a41417221 */ /* 0x000fe20000010000 */
[----:B------:R-:W-:-:S03]  /*5710*/  F2FP.SATFINITE.E4M3.F32.PACK_AB_MERGE_C R92, R93, R92, RZ ;  /* 0x0000005c5d5c723e */ /* 0x000fc600048070ff */
[----:B------:R-:W-:Y:S01]  /*5720*/  FADD.FTZ R68, R68, R65 ;  /* 0x0000004144447221 */ /* 0x000fe20000010000 */
        /* <DEDUP_REMOVED lines=23> */
[----:B------:R-:W-:-:S06]  /*58a0*/  FADD.FTZ R7, R3, R68 ;  /* 0x0000004403077221 */ /* 0x000fcc0000010000 */
[----:B------:R-:W-:Y:S01]  /*58b0*/  MUFU.EX2 R40, R40 ;  /* 0x0000002800287308 */ /* 0x000fe20000000800 */
[----:B--2---:R-:W-:-:S07]  /*58c0*/  F2FP.SATFINITE.E4M3.F32.PACK_AB_MERGE_C R10, R45, R0, RZ ;  /* 0x000000002d0a723e */ /* 0x004fce00048070ff */
[----:B------:R-:W1:Y:S01]  /*58d0*/  MUFU.EX2 R41, R41 ;  /* 0x0000002900297308 */ /* 0x000e620000000800 */
[----:B0-----:R-:W-:-:S07]  /*58e0*/  FADD.FTZ R3, R63, R8 ;  /* 0x000000083f037221 */ /* 0x001fce0000010000 */
[----:B------:R-:W0:Y:S08]  /*58f0*/  MUFU.EX2 R70, R70 ;  /* 0x0000004600467308 */ /* 0x000e300000000800 */
[----:B------:R-:W2:Y:S01]  /*5900*/  MUFU.EX2 R71, R71 ;  /* 0x0000004700477308 */ /* 0x000ea20000000800 */
[----:B-1----:R-:W-:Y:S01]  /*5910*/  F2FP.SATFINITE.E4M3.F32.PACK_AB_MERGE_C R172, R41, R40, R10 ;  /* 0x0000002829ac723e */ /* 0x002fe2000480700a */
[----:B------:R-:W-:Y:S01]  /*5920*/  FADD.FTZ R40, R40, R7 ;  /* 0x0000000728287221 */ /* 0x000fe20000010000 */
[----:B------:R-:W-:-:S03]  /*5930*/  VIADD R10, R104, 0xfffffffe ;  /* 0xfffffffe680a7836 */ /* 0x000fc60000000000 */
[----:B------:R-:W-:Y:S02]  /*5940*/  FADD.FTZ R41, R41, R40 ;  /* 0x0000002829297221 */ /* 0x000fe40000010000 */
[----:B------:R-:W1:Y:S01]  /*5950*/  MUFU.EX2 R42, R42 ;  /* 0x0000002a002a7308 */ /* 0x000e620000000800 */
[----:B0-----:R-:W-:-:S07]  /*5960*/  FADD.FTZ R8, R70, R3 ;  /* 0x0000000346087221 */ /* 0x001fce0000010000 */
[----:B------:R-:W0:Y:S01]  /*5970*/  MUFU.EX2 R9, R43 ;  /* 0x0000002b00097308 */ /* 0x000e220000000800 */
[----:B--2---:R-:W-:-:S01]  /*5980*/  FADD.FTZ R3, R71, R8 ;  /* 0x0000000847037221 */ /* 0x004fc20000010000 */
[----:B------:R-:W-:Y:S01]  /*5990*/  FADD.FTZ R8, R0, R41 ;  /* 0x0000002900087221 */ /* 0x000fe20000010000 */
[----:B------:R-:W-:-:S03]  /*59a0*/  F2FP.SATFINITE.E4M3.F32.PACK_AB_MERGE_C R70, R71, R70, RZ ;  /* 0x000000464746723e */ /* 0x000fc600048070ff */
[----:B------:R-:W-:Y:S01]  /*59b0*/  FADD.FTZ R45, R45, R8 ;  /* 0x000000082d2d7221 */ /* 0x000fe20000010000 */
[----:B------:R-:W-:Y:S01]  /*59c0*/  F2FP.SATFINITE.E4M3.F32.PACK_AB_MERGE_C R179, R63, R62, R70 ;  /* 0x0000003e3fb3723e */ /* 0x000fe20004807046 */
[----:B------:R-:W2:Y:S01]  /*59d0*/  MUFU.EX2 R46, R46 ;  /* 0x0000002e002e7308 */ /* 0x000ea20000000800 */
[----:B-1----:R-:W-:-:S07]  /*59e0*/  FADD.FTZ R0, R42, R3 ;  /* 0x000000032a007221 */ /* 0x002fce0000010000 */
[----:B------:R-:W-:Y:S01]  /*59f0*/  MUFU.EX2 R48, R48 ;  /* 0x0000003000307308 */ /* 0x000fe20000000800 */
[----:B0-----:R-:W-:-:S07]  /*5a00*/  FADD.FTZ R3, R9, R0 ;  /* 0x0000000009037221 */ /* 0x001fce0000010000 */
[----:B------:R-:W0:Y:S01]  /*5a10*/  MUFU.EX2 R53, R53 ;  /* 0x0000003500357308 */ /* 0x000e220000000800 */
[----:B--2---:R-:W-:-:S07]  /*5a20*/  FADD.FTZ R0, R46, R3 ;  /* 0x000000032e007221 */ /* 0x004fce0000010000 */
[----:B------:R-:W1:Y:S08]  /*5a30*/  MUFU.EX2 R47, R47 ;  /* 0x0000002f002f7308 */ /* 0x000e700000000800 */
[----:B------:R-:W-:Y:S01]  /*5a40*/  MUFU.EX2 R44, R44 ;  /* 0x0000002c002c7308 */ /* 0x000fe20000000800 */
[----:B0-----:R-:W-:-:S07]  /*5a50*/  F2FP.SATFINITE.E4M3.F32.PACK_AB_MERGE_C R7, R53, R48, RZ ;  /* 0x000000303507723e */ /* 0x001fce00048070ff */
[----:B------:R-:W0:Y:S01]  /*5a60*/  MUFU.EX2 R49, R49 ;  /* 0x0000003100317308 */ /* 0x000e220000000800 */
[C---:B-1----:R-:W-:Y:S01]  /*5a70*/  F2FP.SATFINITE.E4M3.F32.PACK_AB_MERGE_C R46, R47.reuse, R46, RZ ;  /* 0x0000002e2f2e723e */ /* 0x042fe200048070ff */
[----:B------:R-:W-:-:S03]  /*5a80*/  FADD.FTZ R47, R47, R0 ;  /* 0x000000002f2f7221 */ /* 0x000fc60000010000 */
[----:B------:R-:W-:-:S03]  /*5a90*/  F2FP.SATFINITE.E4M3.F32.PACK_AB_MERGE_C R173, R9, R42, R46 ;  /* 0x0000002a09ad723e */ /* 0x000fc6000480702e */
[----:B------:R-:W-:Y:S08]  /*5aa0*/  MUFU.EX2 R28, R28 ;  /* 0x0000001c001c7308 */ /* 0x000ff00000000800 */
[----:B------:R-:W1:Y:S01]  /*5ab0*/  MUFU.EX2 R29, R29 ;  /* 0x0000001d001d7308 */ /* 0x000e620000000800 */
[----:B0-----:R-:W-:Y:S01]  /*5ac0*/  F2FP.SATFINITE.E4M3.F32.PACK_AB_MERGE_C R174, R49, R44, R7 ;  /* 0x0000002c31ae723e */ /* 0x001fe20004807007 */
[----:B------:R-:W-:-:S04]  /*5ad0*/  FADD.FTZ R44, R44, R45 ;  /* 0x0000002d2c2c7221 */ /* 0x000fc80000010000 */
[----:B------:R-:W-:Y:S02]  /*5ae0*/  FADD.FTZ R49, R49, R44 ;  /* 0x0000002c31317221 */ /* 0x000fe40000010000 */
[----:B------:R-:W0:Y:S02]  /*5af0*/  MUFU.EX2 R50, R50 ;  /* 0x0000003200327308 */ /* 0x000e240000000800 */
[----:B------:R-:W-:-:S04]  /*5b00*/  FADD.FTZ R48, R48, R49 ;  /* 0x0000003130307221 */ /* 0x000fc80000010000 */
[----:B------:R-:W-:Y:S02]  /*5b10*/  FADD.FTZ R53, R53, R48 ;  /* 0x0000003035357221 */ /* 0x000fe40000010000 */
[----:B------:R-:W-:Y:S01]  /*5b20*/  MUFU.EX2 R24, R24 ;  /* 0x0000001800187308 */ /* 0x000fe20000000800 */
[----:B-1----:R-:W-:-:S07]  /*5b30*/  F2FP.SATFINITE.E4M3.F32.PACK_AB_MERGE_C R3, R29, R28, RZ ;  /* 0x0000001c1d03723e */ /* 0x002fce00048070ff */
[----:B------:R-:W1:Y:S01]  /*5b40*/  MUFU.EX2 R25, R25 ;  /* 0x0000001900197308 */ /* 0x000e620000000800 */
[----:B0-----:R-:W-:-:S07]  /*5b50*/  FADD.FTZ R0, R50, R47 ;  /* 0x0000002f32007221 */ /* 0x001fce0000010000 */
        /* <DEDUP_REMOVED lines=10> */
[----:B--2---:R-:W-:-:S07]  /*5c00*/  FADD.FTZ R0, R54, R3 ;  /* 0x0000000336007221 */ /* 0x004fce0000010000 */
[----:B------:R-:W2:Y:S01]  /*5c10*/  MUFU.EX2 R27, R27 ;  /* 0x0000001b001b7308 */ /* 0x000ea20000000800 */
[C---:B-1----:R-:W-:Y:S01]  /*5c20*/  F2FP.SATFINITE.E4M3.F32.PACK_AB_MERGE_C R54, R55.reuse, R54, RZ ;  /* 0x000000363736723e */ /* 0x042fe200048070ff */
[----:B------:R-:W-:-:S03]  /*5c30*/  FADD.FTZ R55, R55, R0 ;  /* 0x0000000037377221 */ /* 0x000fc60000010000 */
[----:B------:R-:W-:-:S03]  /*5c40*/  F2FP.SATFINITE.E4M3.F32.PACK_AB_MERGE_C R175, R51, R50, R54 ;  /* 0x0000003233af723e */ /* 0x000fc60004807036 */
[----:B------:R-:W1:Y:S01]  /*5c50*/  MUFU.EX2 R30, R30 ;  /* 0x0000001e001e7308 */ /* 0x000e620000000800 */
[----:B0-----:R-:W-:-:S07]  /*5c60*/  FADD.FTZ R0, R26, R55 ;  /* 0x000000371a007221 */ /* 0x001fce0000010000 */
        /* <DEDUP_REMOVED lines=18> */
[----:B------:R-:W-:-:S06]  /*5d90*/  FADD.FTZ R36, R36, R33 ;  /* 0x0000002124247221 */ /* 0x000fcc0000010000 */
[----:B------:R-:W1:Y:S01]  /*5da0*/  MUFU.EX2 R39, R39 ;  /* 0x0000002700277308 */ /* 0x000e620000000800 */
[----:B--2---:R-:W-:-:S04]  /*5db0*/  FADD.FTZ R3, R35, R0 ;  /* 0x0000000023037221 */ /* 0x004fc80000010000 */
[----:B0-----:R-:W-:Y:S01]  /*5dc0*/  FADD.FTZ R0, R38, R3 ;  /* 0x0000000326007221 */ /* 0x001fe20000010000 */
[----:B------:R-:W-:-:S01]  /*5dd0*/  FADD.FTZ R3, R37, R36 ;  /* 0x0000002425037221 */ /* 0x000fc20000010000 */
[C---:B-1----:R-:W-:Y:S02]  /*5de0*/  F2FP.SATFINITE.E4M3.F32.PACK_AB_MERGE_C R7, R39.reuse, R38, RZ ;  /* 0x000000262707723e */ /* 0x042fe400048070ff */
[----:B------:R-:W-:-:S02]  /*5df0*/  FADD.FTZ R0, R39, R0 ;  /* 0x0000000027007221 */ /* 0x000fc40000010000 */
        /* <DEDUP_REMOVED lines=13> */
.L_x_8733:
[----:B------:R-:W-:Y:S02]  /*5ed0*/  ULDC UR18, c[0x0][0x9e4] ;  /* 0x0002790000127ab9 */ /* 0x000fe40000000800 */
[----:B------:R-:W-:-:S11]  /*5ee0*/  UISETP.NE.AND UP0, UPT, UR18, 0x1, UPT ;  /* 0x000000011200788c */ /* 0x000fd6000bf05270 */
[----:B------:R-:W-:Y:S02]  /*5ef0*/  @UP0 ULDC.64 UR6, c[0x0][0x9e8] ;  /* 0x00027a0000060ab9 */ /* 0x000fe40000000a00 */
[----:B------:R-:W-:-:S04]  /*5f00*/  UIMAD.WIDE.U32 UR10, UR15, UR6, URZ ;  /* 0x000000060f0a72a5 */ /* 0x000fc8000f8e003f */
[----:B------:R-:W-:-:S12]  /*5f10*/  @UP0 USHF.R.U32.HI UR15, URZ, UR7, UR11 ;  /* 0x000000073f0f0299 */ /* 0x000fd8000801160b */
.L_x_8734:
[----:B------:R-:W-:-:S04]  /*5f20*/  UIMAD UR15, UR15, UR18, UR18 ;  /* 0x000000120f0f72a4 */ /* 0x000fc8000f8e0212 */
[----:B------:R-:W-:-:S04]  /*5f30*/  UISETP.LT.AND UP0, UPT, UR14, UR15, UPT ;  /* 0x0000000f0e00728c */ /* 0x000fc8000bf01270 */
[----:B------:R-:W-:-:S12]  /*5f40*/  USEL UR14, UR14, UR15, UP0 ;  /* 0x0000000f0e0e7287 */ /* 0x000fd80008000000 */
.L_x_8732:
[----:B------:R-:W-:Y:S01]  /*5f50*/  UIMAD.WIDE UR6, UR14, 0x66666667, URZ ;  /* 0x666666670e0678a5 */ /* 0x000fe2000f8e023f */
[----:B------:R-:W-:Y:S02]  /*5f60*/  CS2R R24, SRZ ;  /* 0x0000000000187805 */ /* 0x000fe4000001ff00 */
[----:B------:R-:W-:Y:S02]  /*5f70*/  CS2R R26, SRZ ;  /* 0x00000000001a7805 */ /* 0x000fe4000001ff00 */
[----:B------:R-:W-:Y:S01]  /*5f80*/  CS2R R28, SRZ ;  /* 0x00000000001c7805 */ /* 0x000fe2000001ff00 */
        /* <DEDUP_REMOVED lines=70> */
[----:B------:R-:W-:Y:S01]  /*63f0*/  UMOV UR32, UR47 ;  /* 0x0000002f00207c82 */ /* 0x000fe20008000000 */
[----:B------:R-:W-:Y:S01]  /*6400*/  ULDC UR28, c[0x0][0x9e4] ;  /* 0x00027900001c7ab9 */ /* 0x000fe20000000800 */
[----:B------:R-:W-:Y:S01]  /*6410*/  ULDC UR29, c[0x0][0x9dc] ;  /* 0x00027700001d7ab9 */ /* 0x000fe20000000800 */
[----:B------:R-:W-:-:S05]  /*6420*/  ULDC UR30, c[0x0][0x9e0] ;  /* 0x00027800001e7ab9 */ /* 0x000fca0000000800 */
.L_x_8754:
[----:B------:R-:W-:Y:S01]  /*6430*/  ISETP.NE.AND P2, PT, RZ, UR45, PT ;  /* 0x0000002dff007c0c */ /* 0x000fe2000bf45270 */
[----:B------:R-:W-:-:S04]  /*6440*/  UISETP.NE.AND UP0, UPT, UR32, 0x1, UPT ;  /* 0x000000012000788c */ /* 0x000fc8000bf05270 */
[----:B------:R-:W-:-:S04]  /*6450*/  USEL UR48, URZ, 0x1, UP0 ;  /* 0x000000013f307887 */ /* 0x000fc80008000000 */
[----:B------:R-:W-:-:S04]  /*6460*/  ULOP3.LUT UR48, UR33, UR48, URZ, 0x3c, !UPT ;  /* 0x0000003021307292 */ /* 0x000fc8000f8e3c3f */
[----:B------:R-:W-:Y:S08]  /*6470*/  @P2 BRA `(.L_x_8736) ;  /* 0x0000000000382947 */ /* 0x000ff00003800000 */
[----:B------:R-:W-:Y:S05]  /*6480*/  @!P0 BRA `(.L_x_8737) ;  /* 0x0000000000048947 */ /* 0x000fea0003800000 */
[----:B------:R-:W-:Y:S01]  /*6490*/  BPT.TRAP 0x1 ;  /* 0x000000040000795c */ /* 0x000fe20000300000 */
.L_x_8737:
        /* <DEDUP_REMOVED lines=9> */
.L_x_8738:
[----:B-1----:R-:W-:Y:S05]  /*6530*/  @P1 BRA `(.L_x_8736) ;  /* 0x0000000000081947 */ /* 0x002fea0003800000 */
[----:B------:R-:W1:Y:S02]  /*6540*/  SYNCS.PHASECHK.TRANS64.TRYWAIT P1, [UR6+0x22830], R5 ;  /* 0x02283005ff0075a7 */ /* 0x000e640008020146 */
[----:B-1----:R-:W-:Y:S05]  /*6550*/  @!P1 BRA `(.L_x_8739) ;  /* 0x0000017c009c9947 */ /* 0x002fea0003800000 */
.L_x_8736:
        /* <DEDUP_REMOVED lines=132> */
.L_x_8741:
[----:B------:R-:W-:Y:S01]  /*6da0*/  ULEA UR6, UR32, UR43, 0x3 ;  /* 0x0000002b20067291 */ /* 0x000fe2000f8e183f */
[----:B------:R-:W-:-:S05]  /*6db0*/  IMAD.U32 R5, RZ, RZ, UR33 ;  /* 0x00000021ff057e24 */ /* 0x000fca000f8e00ff */
[----:B------:R-:W-:-:S04]  /*6dc0*/  SHF.L.U32 R5, R5, 0x1f, RZ ;  /* 0x0000001f05057819 */ /* 0x000fc800000006ff */
[----:B------:R0:W1:Y:S01]  /*6dd0*/  SYNCS.PHASECHK.TRANS64.TRYWAIT P1, [UR6+0x22850], R5 ;  /* 0x02285005ff0075a7 */ /* 0x0000620008020146 */
[----:B------:R-:W-:Y:S05]  /*6de0*/  @!P0 BRA `(.L_x_8742) ;  /* 0x0000000000048947 */ /* 0x000fea0003800000 */
[----:B------:R-:W-:Y:S01]  /*6df0*/  BPT.TRAP 0x1 ;  /* 0x000000040000795c */ /* 0x000fe20000300000 */
.L_x_8742:
[----:B-1----:R-:W-:Y:S05]  /*6e00*/  @P1 BRA `(.L_x_8740) ;  /* 0x0000000000081947 */ /* 0x002fea0003800000 */
[----:B------:R-:W1:Y:S02]  /*6e10*/  SYNCS.PHASECHK.TRANS64.TRYWAIT P1, [UR6+0x22850], R5 ;  /* 0x02285005ff0075a7 */ /* 0x000e640008020146 */
[----:B-1----:R-:W-:Y:S05]  /*6e20*/  @!P1 BRA `(.L_x_8743) ;  /* 0x0000017400809947 */ /* 0x002fea0003800000 */
.L_x_8740:
        /* <DEDUP_REMOVED lines=12> */
[----:B-1----:R-:W-:-:S04]  /*6ef0*/  SHF.R.U32.HI R6, RZ, 0x7, R6 ;  /* 0x00000007ff067819 */ /* 0x002fc80000011606 */
[----:B0-----:R-:W-:Y:S01]  /*6f00*/  IADD3 R5, -R6, 0xb, RZ ;  /* 0x0000000b06057810 */ /* 0x001fe20007ffe1ff */
[----:B------:R-:W-:Y:S02]  /*6f10*/  WARPGROUP.DEPBAR.LE gsb0, 0x0 ;  /* 0x00008000000079c5 */ /* 0x000fe40000010000 */
[----:B------:R-:W-:-:S06]  /*6f20*/  WARPGROUP.ARRIVE ;  /* 0x00000000000079c5 */ /* 0x000fcc0000000000 */
        /* <DEDUP_REMOVED lines=20> */
.L_x_8744:
[----:B------:R-:W-:Y:S01]  /*7070*/  UISETP.NE.AND UP1, UPT, UR53, URZ, UPT ;  /* 0x0000003f3500728c */ /* 0x000fe2000bf25270 */
[----:B------:R-:W-:Y:S01]  /*7080*/  VIADD R15, R22, UR38 ;  /* 0x00000026160f7c36 */ /* 0x000fe20008000000 */
[----:B------:R-:W-:Y:S01]  /*7090*/  ULEA UR6, UR47, UR43, 0x3 ;  /* 0x0000002b2f067291 */ /* 0x000fe2000f8e183f */
[----:B------:R-:W-:Y:S01]  /*70a0*/  IMAD R20, R10, -0xa0, RZ ;  /* 0xffffff600a147824 */ /* 0x000fe200078e02ff */
[----:B------:R-:W-:Y:S02]  /*70b0*/  UISETP.NE.AND UP0, UPT, UR52, URZ, UPT ;  /* 0x0000003f3400728c */ /* 0x000fe4000bf05270 */
[----:B------:R-:W-:Y:S01]  /*70c0*/  PLOP3.LUT P1, PT, PT, PT, UP1, 0x80, 0x0 ;  /* 0x000000000000781c */ /* 0x000fe20003f2f018 */
[----:B------:R-:W-:Y:S01]  /*70d0*/  UIADD3 UR6, UR6, 0x22840, URZ ;  /* 0x0002284006067890 */ /* 0x000fe2000fffe03f */
[----:B------:R-:W-:-:S03]  /*70e0*/  PLOP3.LUT P2, PT, PT, PT, UP1, 0x80, 0x0 ;  /* 0x000000000000781c */ /* 0x000fc60003f4f018 */
[----:B------:R-:W-:Y:S01]  /*70f0*/  @UP1 ULDC UR7, c[0x0][0x44c] ;  /* 0x0001130000071ab9 */ /* 0x000fe20000000800 */
[----:B------:R-:W-:-:S07]  /*7100*/  UPRMT UR6, UR42, 0x654, UR6 ;  /* 0x000006542a067896 */ /* 0x000fce0008000006 */
[----:B0-----:R-:W-:Y:S01]  /*7110*/  @P1 IMAD.HI.U32 R5, R15, UR7, RZ ;  /* 0x000000070f051c27 */ /* 0x001fe2000f8e00ff */
[----:B------:R-:W-:Y:S01]  /*7120*/  @UP1 ULDC UR7, c[0x0][0x450] ;  /* 0x0001140000071ab9 */ /* 0x000fe20000000800 */
[----:B------:R-:W-:Y:S01]  /*7130*/  PLOP3.LUT P1, PT, PT, PT, UP0, 0x40, 0x0 ;  /* 0x000000000000781c */ /* 0x000fe20003f2e808 */
[----:B------:R-:W-:Y:S01]  /*7140*/  SYNCS.ARRIVE.TRANS64.RED.A1T0 RZ, [UR6], RZ ;  /* 0x000000ffffff79a7 */ /* 0x000fe20008100406 */
[----:B------:R-:W-:Y:S01]  /*7150*/  ULOP3.LUT UR6, URZ, UR29, URZ, 0x33, !UPT ;  /* 0x0000001d3f067292 */ /* 0x000fe2000f8e333f */
[----:B------:R-:W-:Y:S02]  /*7160*/  @P2 SHF.R.U32.HI R15, RZ, UR7, R5 ;  /* 0x00000007ff0f2c19 */ /* 0x000fe40008011605 */
[----:B------:R-:W-:-:S03]  /*7170*/  IADD3 R5, -R19, 0x1, R20 ;  /* 0x0000000113057810 */ /* 0x000fc60007ffe114 */
[----:B------:R-:W0:Y:S01]  /*7180*/  SHFL.IDX PT, R21, R15, RZ, 0x1c1f ;  /* 0x001c1fff0f157589 */ /* 0x000e2200000e0000 */
[----:B------:R-:W-:-:S05]  /*7190*/  IADD3 R5, -R18, R5, R17 ;  /* 0x0000000512057210 */ /* 0x000fca0007ffe111 */
[C---:B------:R-:W-:Y:S02]  /*71a0*/  VIADD R14, R5.reuse, UR30 ;  /* 0x0000001e050e7c36 */ /* 0x040fe40008000000 */
[----:B------:R-:W-:Y:S02]  /*71b0*/  VIADD R13, R5, UR6 ;  /* 0x00000006050d7c36 */ /* 0x000fe40008000000 */
[----:B------:R-:W-:Y:S02]  /*71c0*/  IMAD.IADD R5, R20, 0x1, -R19 ;  /* 0x0000000114057824 */ /* 0x000fe400078e0a13 */
[--C-:B0-----:R-:W-:Y:S02]  /*71d0*/  IMAD.IADD R12, R14, 0x1, R21.reuse ;  /* 0x000000010e0c7824 */ /* 0x101fe400078e0215 */
[----:B------:R-:W-:Y:S01]  /*71e0*/  IMAD.IADD R11, R13, 0x1, R21 ;  /* 0x000000010d0b7824 */ /* 0x000fe200078e0215 */
[----:B------:R-:W-:Y:S06]  /*71f0*/  @P1 BRA `(.L_x_8745) ;  /* 0x0000000000541947 */ /* 0x000fec0003800000 */
        /* <DEDUP_REMOVED lines=12> */
.L_x_8747:
[----:B------:R-:W-:-:S05]  /*72c0*/  IMAD.U32 R168, RZ, RZ, UR28 ;  /* 0x0000001cffa87e24 */ /* 0x000fca000f8e00ff */
[----:B------:R-:W-:-:S13]  /*72d0*/  ISETP.NE.AND P1, PT, R168, 0x1, PT ;  /* 0x00000001a800780c */ /* 0x000fda0003f25270 */
[----:B------:R-:W0:Y:S02]  /*72e0*/  @P1 LDC.64 R6, c[0x0][0x9e8] ;  /* 0x00027a00ff061b82 */ /* 0x000e240000000a00 */
[----:B0-----:R-:W-:-:S05]  /*72f0*/  @P1 IMAD.HI.U32 R6, R21, R6, RZ ;  /* 0x0000000615061227 */ /* 0x001fca00078e00ff */
[----:B------:R-:W-:-:S07]  /*7300*/  @P1 SHF.R.U32.HI R21, RZ, R7, R6 ;  /* 0x00000007ff151219 */ /* 0x000fce0000011606 */
.L_x_8748:
[----:B------:R-:W-:Y:S05]  /*7310*/  BSYNC B0 ;  /* 0x0000000000007941 */ /* 0x000fea0003800000 */
.L_x_8746:
[----:B------:R-:W-:-:S05]  /*7320*/  IMAD R21, R21, R168, R5 ;  /* 0x000000a815157224 */ /* 0x000fca00078e0205 */
[----:B------:R-:W-:Y:S02]  /*7330*/  VIADDMNMX R12, R21, R168, R12, PT ;  /* 0x000000a8150c7246 */ /* 0x000fe4000380010c */
[----:B------:R-:W-:-:S07]  /*7340*/  VIMNMX R11, R11, R21, !PT ;  /* 0x000000150b0b7248 */ /* 0x000fce0007fe0100 */
.L_x_8745:
[C---:B------:R-:W-:Y:S01]  /*7350*/  ISETP.GE.AND P2, PT, R20.reuse, 0x2, PT ;  /* 0x000000021400780c */ /* 0x040fe20003f46270 */
[----:B------:R-:W-:Y:S01]  /*7360*/  UISETP.NE.AND UP0, UPT, UR52, URZ, UPT ;  /* 0x0000003f3400728c */ /* 0x000fe2000bf05270 */
[----:B------:R-:W-:Y:S02]  /*7370*/  ISETP.GE.AND P1, PT, R20, 0x9, PT ;  /* 0x000000091400780c */ /* 0x000fe40003f26270 */
[----:B------:R-:W-:Y:S02]  /*7380*/  LOP3.LUT R16, R16, 0xefffffff, RZ, 0xc0, !PT ;  /* 0xefffffff10107812 */ /* 0x000fe400078ec0ff */
[C---:B------:R-:W-:Y:S02]  /*7390*/  ISETP.GE.AND P4, PT, R20.reuse, 0xa, PT ;  /* 0x0000000a1400780c */ /* 0x040fe40003f86270 */
[----:B------:R-:W-:Y:S02]  /*73a0*/  ISETP.GE.AND P3, PT, R20, 0x11, PT ;  /* 0x000000111400780c */ /* 0x000fe40003f66270 */
[----:B------:R-:W-:-:S03]  /*73b0*/  LOP3.LUT R2, R2, 0xfffffffe, RZ, 0xc0, !PT ;  /* 0xfffffffe02027812 */ /* 0x000fc600078ec0ff */
[----:B------:R-:W-:Y:S02]  /*73c0*/  @P2 LOP3.LUT R16, R16, 0x10000000, RZ, 0xfc, !PT ;  /* 0x1000000010102812 */ /* 0x000fe400078efcff */
[C---:B------:R-:W-:Y:S02]  /*73d0*/  ISETP.GT.AND P2, PT, R11.reuse, 0x1, !P2 ;  /* 0x000000010b00780c */ /* 0x040fe40005744270 */
        /* <DEDUP_REMOVED lines=239> */
.L_x_8751:
[----:B------:R-:W-:-:S05]  /*82d0*/  IMAD.U32 R12, RZ, RZ, UR28 ;  /* 0x0000001cff0c7e24 */ /* 0x000fca000f8e00ff */
[----:B------:R-:W-:-:S13]  /*82e0*/  ISETP.NE.AND P6, PT, R12, 0x1, PT ;  /* 0x000000010c00780c */ /* 0x000fda0003fc5270 */
[----:B------:R-:W0:Y:S02]  /*82f0*/  @P6 LDC.64 R6, c[0x0][0x9e8] ;  /* 0x00027a00ff066b82 */ /* 0x000e240000000a00 */
[----:B0-----:R-:W-:-:S05]  /*8300*/  @P6 IMAD.HI.U32 R6, R11, R6, RZ ;  /* 0x000000060b066227 */ /* 0x001fca00078e00ff */
[----:B------:R-:W-:-:S07]  /*8310*/  @P6 SHF.R.U32.HI R11, RZ, R7, R6 ;  /* 0x00000007ff0b6219 */ /* 0x000fce0000011606 */
.L_x_8752:
[----:B------:R-:W-:Y:S05]  /*8320*/  BSYNC B0 ;  /* 0x0000000000007941 */ /* 0x000fea0003800000 */
.L_x_8750:
[----:B------:R-:W-:-:S05]  /*8330*/  IMAD R5, R11, R12, R5 ;  /* 0x0000000c0b057224 */ /* 0x000fca00078e0205 */
[----:B------:R-:W-:Y:S02]  /*8340*/  VIADDMNMX R14, R5, R12, R14, PT ;  /* 0x0000000c050e7246 */ /* 0x000fe4000380010e */
[----:B------:R-:W-:-:S07]  /*8350*/  VIMNMX R13, R13, R5, !PT ;  /* 0x000000050d0d7248 */ /* 0x000fce0007fe0100 */
.L_x_8749:
[----:B------:R-:W-:Y:S02]  /*8360*/  ISETP.GT.AND P1, PT, R13, 0x20, !P1 ;  /* 0x000000200d00780c */ /* 0x000fe40004f24270 */
        /* <DEDUP_REMOVED lines=104> */
[C---:B------:R-:W-:Y:S02]  /*89f0*/  ISETP.GT.AND P4, PT, R13.reuse, 0x91, !P4 ;  /* 0x000000910d00780c */ /* 0x040fe40006784270 */
[----:B------:R-:W-:Y:S02]  /*8a00*/  ISETP.LT.OR P1, PT, R14, 0x5a, P1 ;  /* 0x0000005a0e00780c */ /* 0x000fe40000f21670 */
[----:B------:R-:W-:Y:S02]  /*8a10*/  ISETP.GT.AND P5, PT, R13, 0x98, !P5 ;  /* 0x000000980d00780c */ /* 0x000fe40006fa4270 */
[----:B------:R-:W-:-:S02]  /*8a20*/  FSEL R135, R135, -INF , !P1 ;  /* 0xff80000087877808 */ /* 0x000fc40004800000 */
[----:B------:R-:W-:Y:S02]  /*8a30*/  LOP3.LUT P1, RZ, R16, 0x1000, RZ, 0xc0, !PT ;  /* 0x0000100010ff7812 */ /* 0x000fe4000782c0ff */
[C---:B------:R-:W-:Y:S02]  /*8a40*/  ISETP.LT.OR P2, PT, R14.reuse, 0x8a, P2 ;  /* 0x0000008a0e00780c */ /* 0x040fe40001741670 */
[----:B------:R-:W-:Y:S02]  /*8a50*/  ISETP.GT.AND P1, PT, R13, 0x60, !P1 ;  /* 0x000000600d00780c */ /* 0x000fe40004f24270 */
[C---:B------:R-:W-:Y:S02]  /*8a60*/  ISETP.LT.OR P3, PT, R14.reuse, 0x91, P3 ;  /* 0x000000910e00780c */ /* 0x040fe40001f61670 */
[----:B------:R-:W-:Y:S02]  /*8a70*/  ISETP.LT.OR P1, PT, R14, 0x61, P1 ;  /* 0x000000610e00780c */ /* 0x000fe40000f21670 */
[----:B0-----:R-:W-:-:S02]  /*8a80*/  FMNMX.FTZ R11, R7, R6, !PT ;  /* 0x00000006070b7209 */ /* 0x001fc40007810000 */
[----:B------:R-:W-:Y:S02]  /*8a90*/  FSEL R106, R106, -INF , !P1 ;  /* 0xff8000006a6a7808 */ /* 0x000fe40004800000 */
[----:B------:R-:W-:Y:S01]  /*8aa0*/  LOP3.LUT P1, RZ, R16, 0x800, RZ, 0xc0, !PT ;  /* 0x0000080010ff7812 */ /* 0x000fe2000782c0ff */
[----:B------:R-:W0:Y:S01]  /*8ab0*/  SHFL.BFLY PT, R6, R11, 0x1, 0x1f ;  /* 0x0c201f000b067f89 */ /* 0x000e2200000e0000 */
[----:B------:R-:W-:Y:S02]  /*8ac0*/  FSEL R95, R95, -INF , !P2 ;  /* 0xff8000005f5f7808 */ /* 0x000fe40005000000 */
[----:B------:R-:W-:Y:S02]  /*8ad0*/  ISETP.GT.AND P1, PT, R13, 0x61, !P1 ;  /* 0x000000610d00780c */ /* 0x000fe40004f24270 */
[C---:B------:R-:W-:Y:S02]  /*8ae0*/  ISETP.LT.OR P4, PT, R14.reuse, 0x92, P4 ;  /* 0x000000920e00780c */ /* 0x040fe40002781670 */
[----:B------:R-:W-:-:S02]  /*8af0*/  ISETP.LT.OR P1, PT, R14, 0x62, P1 ;  /* 0x000000620e00780c */ /* 0x000fc40000f21670 */
[----:B------:R-:W-:Y:S02]  /*8b00*/  FSEL R98, R98, -INF , !P3 ;  /* 0xff80000062627808 */ /* 0x000fe40005800000 */
[----:B------:R-:W-:Y:S02]  /*8b10*/  FSEL R107, R107, -INF , !P1 ;  /* 0xff8000006b6b7808 */ /* 0x000fe40004800000 */
[----:B------:R-:W-:Y:S02]  /*8b20*/  LOP3.LUT P1, RZ, R16, 0x400, RZ, 0xc0, !PT ;  /* 0x0000040010ff7812 */ /* 0x000fe4000782c0ff */
[----:B------:R-:W-:Y:S02]  /*8b30*/  ISETP.LT.OR P5, PT, R14, 0x99, P5 ;  /* 0x000000990e00780c */ /* 0x000fe40002fa1670 */
[----:B------:R-:W-:Y:S02]  /*8b40*/  ISETP.GT.AND P1, PT, R13, 0x68, !P1 ;  /* 0x000000680d00780c */ /* 0x000fe40004f24270 */
[----:B------:R-:W-:-:S02]  /*8b50*/  FSEL R102, R102, -INF , !P5 ;  /* 0xff80000066667808 */ /* 0x000fc40006800000 */
[----:B------:R-:W-:Y:S02]  /*8b60*/  ISETP.LT.OR P1, PT, R14, 0x69, P1 ;  /* 0x000000690e00780c */ /* 0x000fe40000f21670 */
[----:B0-----:R-:W-:Y:S01]  /*8b70*/  FMNMX.FTZ R5, R11, R6, !PT ;  /* 0x000000060b057209 */ /* 0x001fe20007810000 */
[----:B------:R-:W-:Y:S01]  /*8b80*/  IMAD.U32 R6, RZ, RZ, UR39 ;  /* 0x00000027ff067e24 */ /* 0x000fe2000f8e00ff */
        /* <DEDUP_REMOVED lines=62> */
[C---:B------:R-:W-:Y:S02]  /*8f70*/  ISETP.GT.AND P1, PT, R13.reuse, RZ, !P6 ;  /* 0x000000ff0d00720c */ /* 0x040fe40007724270 */
        /* <DEDUP_REMOVED lines=91> */
[----:B------:R-:W-:Y:S01]  /*9530*/  MUFU.EX2 R141, R141 ;  /* 0x0000008d008d7308 */ /* 0x000fe20000000800 */
[----:B------:R-:W-:Y:S02]  /*9540*/  FSEL R105, R99, -INF , !P4 ;  /* 0xff80000063697808 */ /* 0x000fe40006000000 */
[----:B------:R-:W-:-:S04]  /*9550*/  FMNMX.FTZ R153, R95, R160, !PT ;  /* 0x000000a05f997209 */ /* 0x000fc80007810000 */
[----:B------:R-:W-:Y:S01]  /*9560*/  FMNMX.FTZ R108, R98, R153, !PT ;  /* 0x00000099626c7209 */ /* 0x000fe20007810000 */
[----:B------:R0:W-:Y:S03]  /*9570*/  MUFU.EX2 R99, R157 ;  /* 0x0000009d00637308 */ /* 0x0001e60000000800 */
[----:B------:R-:W-:-:S04]  /*9580*/  FMNMX.FTZ R109, R105, R108, !PT ;  /* 0x0000006c696d7209 */ /* 0x000fc80007810000 */
[----:B------:R-:W-:Y:S01]  /*9590*/  FMNMX.FTZ R108, R102, R109, !PT ;  /* 0x0000006d666c7209 */ /* 0x000fe20007810000 */
[----:B------:R-:W-:-:S01]  /*95a0*/  FFMA.FTZ R109, R113, UR39, -R6 ;  /* 0x00000027716d7c23 */ /* 0x000fc20008010806 */
[--C-:B------:R-:W-:Y:S01]  /*95b0*/  FFMA.FTZ R113, R117, UR39, -R6.reuse ;  /* 0x0000002775717c23 */ /* 0x100fe20008010806 */
[----:B0-----:R-:W-:-:S01]  /*95c0*/  FFMA.FTZ R157, R101, UR39, -R6 ;  /* 0x00000027659d7c23 */ /* 0x001fc20008010806 */
[----:B------:R-:W-:Y:S01]  /*95d0*/  FMNMX.FTZ R153, R103, R108, !PT ;  /* 0x0000006c67997209 */ /* 0x000fe20007810000 */
[----:B------:R-:W-:Y:S01]  /*95e0*/  MUFU.EX2 R144, R144 ;  /* 0x0000009000907308 */ /* 0x000fe20000000800 */
[----:B------:R-:W-:-:S03]  /*95f0*/  FSEL R101, R5, RZ, P1 ;  /* 0x000000ff05657208 */ /* 0x000fc60000800000 */
[----:B------:R-:W0:Y:S02]  /*9600*/  SHFL.BFLY PT, R160, R153, 0x2, 0x1f ;  /* 0x0c401f0099a07f89 */ /* 0x000e2400000e0000 */
[----:B------:R-:W-:-:S02]  /*9610*/  FADD.FTZ R101, -R101, R8 ;  /* 0x0000000865657221 */ /* 0x000fc40000010100 */
[----:B------:R1:W-:Y:S02]  /*9620*/  MUFU.EX2 R108, R161 ;  /* 0x000000a1006c7308 */ /* 0x0003e40000000800 */
[----:B------:R-:W-:-:S06]  /*9630*/  FMUL.FTZ R101, R101, UR39 ;  /* 0x0000002765657c20 */ /* 0x000fcc0008410000 */
[----:B------:R-:W2:Y:S08]  /*9640*/  MUFU.EX2 R101, R101 ;  /* 0x0000006500657308 */ /* 0x000eb00000000800 */
[----:B------:R-:W-:Y:S01]  /*9650*/  MUFU.EX2 R145, R145 ;  /* 0x0000009100917308 */ /* 0x000fe20000000800 */
[----:B0-----:R-:W-:Y:S01]  /*9660*/  FMNMX.FTZ R160, R153, R160, !PT ;  /* 0x000000a099a07209 */ /* 0x001fe20007810000 */
[----:B------:R-:W-:-:S06]  /*9670*/  IMAD.U32 R153, RZ, RZ, UR39 ;  /* 0x00000027ff997e24 */ /* 0x000fcc000f8e00ff */
[----:B------:R-:W-:Y:S01]  /*9680*/  MUFU.EX2 R148, R148 ;  /* 0x0000009400947308 */ /* 0x000fe20000000800 */
[----:B------:R-:W0:Y:S07]  /*9690*/  SHFL.BFLY PT, R117, R160, 0x1, 0x1f ;  /* 0x0c201f00a0757f89 */ /* 0x000e2e00000e0000 */
[----:B------:R-:W-:Y:S08]  /*96a0*/  MUFU.EX2 R149, R149 ;  /* 0x0000009500957308 */ /* 0x000ff00000000800 */
[----:B------:R-:W-:Y:S08]  /*96b0*/  MUFU.EX2 R120, R120 ;  /* 0x0000007800787308 */ /* 0x000ff00000000800 */
[----:B------:R-:W-:Y:S01]  /*96c0*/  MUFU.EX2 R121, R121 ;  /* 0x0000007900797308 */ /* 0x000fe20000000800 */
[----:B0-----:R-:W-:-:S04]  /*96d0*/  FMNMX.FTZ R6, R160, R117, !PT ;  /* 0x00000075a0067209 */ /* 0x001fc80007810000 */
[C---:B------:R-:W-:Y:S01]  /*96e0*/  FSETP.NEU.FTZ.AND P1, PT, R6.reuse, -INF , PT ;  /* 0xff8000000600780b */ /* 0x040fe20003f3d000 */
[----:B------:R-:W-:-:S02]  /*96f0*/  FFMA.FTZ R8, R6, R153, -8 ;  /* 0xc100000006087423 */ /* 0x000fc40000010099 */
[----:B------:R0:W-:Y:S03]  /*9700*/  MUFU.EX2 R117, R157 ;  /* 0x0000009d00757308 */ /* 0x0001e60000000800 */
[----:B------:R-:W-:-:S05]  /*9710*/  FSEL R8, R8, RZ, P1 ;  /* 0x000000ff08087208 */ /* 0x000fca0000800000 */
[--C-:B-1----:R-:W-:Y:S01]  /*9720*/  FFMA.FTZ R161, R126, UR39, -R8.reuse ;  /* 0x000000277ea17c23 */ /* 0x102fe20008010808 */
[----:B0-----:R-:W-:-:S01]  /*9730*/  FFMA.FTZ R157, R162, UR39, -R8 ;  /* 0x00000027a29d7c23 */ /* 0x001fc20008010808 */
[----:B------:R-:W-:Y:S01]  /*9740*/  FSEL R162, R6, RZ, P1 ;  /* 0x000000ff06a27208 */ /* 0x000fe20000800000 */
[----:B------:R-:W-:-:S01]  /*9750*/  FFMA.FTZ R153, R154, UR39, -R8 ;  /* 0x000000279a997c23 */ /* 0x000fc20008010808 */
[--C-:B------:R-:W-:Y:S01]  /*9760*/  FFMA.FTZ R116, R155, UR39, -R8.reuse ;  /* 0x000000279b747c23 */ /* 0x100fe20008010808 */
[----:B------:R-:W-:-:S01]  /*9770*/  FFMA.FTZ R154, R158, UR39, -R8 ;  /* 0x000000279e9a7c23 */ /* 0x000fc20008010808 */
[----:B------:R-:W-:Y:S01]  /*9780*/  FFMA.FTZ R155, R159, UR39, -R8 ;  /* 0x000000279f9b7c23 */ /* 0x000fe20008010808 */
[----:B------:R-:W-:-:S01]  /*9790*/  FADD.FTZ R162, -R162, R9 ;  /* 0x00000009a2a27221 */ /* 0x000fc20000010100 */
[--C-:B------:R-:W-:Y:S01]  /*97a0*/  FFMA.FTZ R158, R163, UR39, -R8.reuse ;  /* 0x00000027a39e7c23 */ /* 0x100fe20008010808 */
[----:B------:R-:W-:Y:S01]  /*97b0*/  MUFU.EX2 R153, R153 ;  /* 0x0000009900997308 */ /* 0x000fe20000000800 */
[----:B------:R-:W-:-:S01]  /*97c0*/  FFMA.FTZ R159, R166, UR39, -R8 ;  /* 0x00000027a69f7c23 */ /* 0x000fc20008010808 */
[----:B------:R-:W-:Y:S01]  /*97d0*/  FMUL.FTZ R126, R162, UR39 ;  /* 0x00000027a27e7c20 */ /* 0x000fe20008410000 */
[----:B------:R-:W-:-:S01]  /*97e0*/  FFMA.FTZ R162, R127, UR39, -R8 ;  /* 0x000000277fa27c23 */ /* 0x000fc20008010808 */
[--C-:B------:R-:W-:Y:S01]  /*97f0*/  FFMA.FTZ R127, R130, UR39, -R8.reuse ;  /* 0x00000027827f7c23 */ /* 0x100fe20008010808 */
[----:B------:R-:W-:-:S01]  /*9800*/  FFMA.FTZ R130, R131, UR39, -R8 ;  /* 0x0000002783827c23 */ /* 0x000fc20008010808 */
[----:B------:R-:W-:Y:S01]  /*9810*/  FFMA.FTZ R131, R134, UR39, -R8 ;  /* 0x0000002786837c23 */ /* 0x000fe20008010808 */
[----:B--2---:R-:W-:-:S01]  /*9820*/  FFMA.FTZ R134, R101, R3, R12 ;  /* 0x0000000365867223 */ /* 0x004fc2000001000c */
        /* <DEDUP_REMOVED lines=30> */
[--C-:B------:R-:W-:Y:S01]  /*9a10*/  FFMA.FTZ R91, R91, UR39, -R8.reuse ;  /* 0x000000275b5b7c23 */ /* 0x100fe20008010808 */
        /* <DEDUP_REMOVED lines=132> */
[----:B------:R-:W-:Y:S01]  /*a260*/  FADD.FTZ R3, R117, R0 ;  /* 0x0000000075037221 */ /* 0x000fe20000010000 */
[----:B0-----:R-:W-:-:S04]  /*a270*/  FADD.FTZ R164, R161, R164 ;  /* 0x000000a4a1a47221 */ /* 0x001fc80000010000 */
[----:B-1----:R-:W-:Y:S01]  /*a280*/  FADD.FTZ R0, R8, R164 ;  /* 0x000000a408007221 */ /* 0x002fe20000010000 */
[----:B------:R-:W-:Y:S06]  /*a290*/  @!P0 BRA `(.L_x_8753) ;  /* 0x0000000000048947 */ /* 0x000fec0003800000 */
[----:B------:R-:W-:Y:S01]  /*a2a0*/  BPT.TRAP 0x1 ;  /* 0x000000040000795c */ /* 0x000fe20000300000 */
.L_x_8753:
        /* <DEDUP_REMOVED lines=76> */
[----:B------:R-:W-:Y:S01]  /*a770*/  VIADD R10, R10, 0xffffffff ;  /* 0xffffffff0a0a7836 */ /* 0x000fe20000000000 */
        /* <DEDUP_REMOVED lines=38> */
.L_x_8735:
[----:B------:R-:W-:Y:S01]  /*a9e0*/  UISETP.NE.AND UP1, UPT, UR53, URZ, UPT ;  /* 0x0000003f3500728c */ /* 0x000fe2000bf25270 */
[----:B------:R-:W-:Y:S01]  /*a9f0*/  IADD3 R7, R17, 0x1, -R18 ;  /* 0x0000000111077810 */ /* 0x000fe20007ffe812 */
[----:B------:R-:W-:Y:S02]  /*aa00*/  UISETP.NE.AND UP0, UPT, UR52, URZ, UPT ;  /* 0x0000003f3400728c */ /* 0x000fe4000bf05270 */
[----:B------:R-:W-:Y:S01]  /*aa10*/  UIADD3 UR10, UR38, 0x7f, URZ ;  /* 0x0000007f260a7890 */ /* 0x000fe2000fffe03f */
[----:B------:R-:W-:-:S03]  /*aa20*/  R2UR UR11, R7 ;  /* 0x00000000070b72ca */ /* 0x000fc600000e0000 */
        /* <DEDUP_REMOVED lines=19> */
.L_x_8756:
[----:B------:R-:W-:Y:S02]  /*ab60*/  ULDC UR11, c[0x0][0x9e4] ;  /* 0x00027900000b7ab9 */ /* 0x000fe40000000800 */
[----:B------:R-:W-:-:S11]  /*ab70*/  UISETP.NE.AND UP0, UPT, UR11, 0x1, UPT ;  /* 0x000000010b00788c */ /* 0x000fd6000bf05270 */
[----:B------:R-:W-:Y:S02]  /*ab80*/  @UP0 ULDC.64 UR14, c[0x0][0x9e8] ;  /* 0x00027a00000e0ab9 */ /* 0x000fe40000000a00 */
[----:B------:R-:W-:-:S04]  /*ab90*/  UIMAD.WIDE.U32 UR6, UR10, UR14, URZ ;  /* 0x0000000e0a0672a5 */ /* 0x000fc8000f8e003f */
[----:B------:R-:W-:-:S12]  /*aba0*/  @UP0 USHF.R.U32.HI UR10, URZ, UR15, UR7 ;  /* 0x0000000f3f0a0299 */ /* 0x000fd80008011607 */
.L_x_8757:
[----:B------:R-:W-:-:S04]  /*abb0*/  UIMAD UR10, UR10, UR11, URZ ;  /* 0x0000000b0a0a72a4 */ /* 0x000fc8000f8e023f */
[----:B------:R-:W-:-:S04]  /*abc0*/  UISETP.LT.AND UP0, UPT, UR29, UR10, UPT ;  /* 0x0000000a1d00728c */ /* 0x000fc8000bf01270 */
[----:B------:R-:W-:-:S12]  /*abd0*/  USEL UR29, UR29, UR10, !UP0 ;  /* 0x0000000a1d1d7287 */ /* 0x000fd8000c000000 */
.L_x_8755:
        /* <DEDUP_REMOVED lines=12> */
.L_x_8769:
[----:B------:R-:W-:Y:S01]  /*aca0*/  ISETP.NE.AND P2, PT, RZ, UR45, PT ;  /* 0x0000002dff007c0c */ /* 0x000fe2000bf45270 */
[----:B------:R-:W-:-:S04]  /*acb0*/  UISETP.NE.AND UP0, UPT, UR29, 0x1, UPT ;  /* 0x000000011d00788c */ /* 0x000fc8000bf05270 */
[----:B------:R-:W-:-:S04]  /*acc0*/  USEL UR48, URZ, 0x1, UP0 ;  /* 0x000000013f307887 */ /* 0x000fc80008000000 */
[----:B------:R-:W-:-:S04]  /*acd0*/  ULOP3.LUT UR48, UR30, UR48, URZ, 0x3c, !UPT ;  /* 0x000000301e307292 */ /* 0x000fc8000f8e3c3f */
[----:B------:R-:W-:Y:S08]  /*ace0*/  @P2 BRA `(.L_x_8759) ;  /* 0x0000000000382947 */ /* 0x000ff00003800000 */
[----:B------:R-:W-:Y:S05]  /*acf0*/  @!P0 BRA `(.L_x_8760) ;  /* 0x0000000000048947 */ /* 0x000fea0003800000 */
[----:B------:R-:W-:Y:S01]  /*ad00*/  BPT.TRAP 0x1 ;  /* 0x000000040000795c */ /* 0x000fe20000300000 */
.L_x_8760:
        /* <DEDUP_REMOVED lines=9> */
.L_x_8761:
[----:B-1----:R-:W-:Y:S05]  /*ada0*/  @P1 BRA `(.L_x_8759) ;  /* 0x0000000000081947 */ /* 0x002fea0003800000 */
[----:B------:R-:W1:Y:S02]  /*adb0*/  SYNCS.PHASECHK.TRANS64.TRYWAIT P1, [UR6+0x22830], R5 ;  /* 0x02283005ff0075a7 */ /* 0x000e640008020146 */
[----:B-1----:R-:W-:Y:S05]  /*adc0*/  @!P1 BRA `(.L_x_8762) ;  /* 0x0000013400b09947 */ /* 0x002fea0003800000 */
.L_x_8759:
        /* <DEDUP_REMOVED lines=132> */
.L_x_8764:
[----:B------:R-:W-:Y:S01]  /*b610*/  ULEA UR6, UR29, UR43, 0x3 ;  /* 0x0000002b1d067291 */ /* 0x000fe2000f8e183f */
[----:B------:R-:W-:-:S05]  /*b620*/  IMAD.U32 R5, RZ, RZ, UR30 ;  /* 0x0000001eff057e24 */ /* 0x000fca000f8e00ff */
[----:B------:R-:W-:-:S04]  /*b630*/  SHF.L.U32 R5, R5, 0x1f, RZ ;  /* 0x0000001f05057819 */ /* 0x000fc800000006ff */
[----:B------:R0:W1:Y:S01]  /*b640*/  SYNCS.PHASECHK.TRANS64.TRYWAIT P1, [UR6+0x22850], R5 ;  /* 0x02285005ff0075a7 */ /* 0x0000620008020146 */
[----:B------:R-:W-:Y:S05]  /*b650*/  @!P0 BRA `(.L_x_8765) ;  /* 0x0000000000048947 */ /* 0x000fea0003800000 */
[----:B------:R-:W-:Y:S01]  /*b660*/  BPT.TRAP 0x1 ;  /* 0x000000040000795c */ /* 0x000fe20000300000 */
.L_x_8765:
[----:B-1----:R-:W-:Y:S05]  /*b670*/  @P1 BRA `(.L_x_8763) ;  /* 0x0000000000081947 */ /* 0x002fea0003800000 */
[----:B------:R-:W1:Y:S02]  /*b680*/  SYNCS.PHASECHK.TRANS64.TRYWAIT P1, [UR6+0x22850], R5 ;  /* 0x02285005ff0075a7 */ /* 0x000e640008020146 */
[----:B-1----:R-:W-:Y:S05]  /*b690*/  @!P1 BRA `(.L_x_8766) ;  /* 0x0000012c00949947 */ /* 0x002fea0003800000 */
.L_x_8763:
        /* <DEDUP_REMOVED lines=36> */
.L_x_8767:
[----:B------:R-:W-:Y:S01]  /*b8e0*/  FMNMX.FTZ R6, R152, R7, !PT ;  /* 0x0000000798067209 */ /* 0x000fe20007810000 */
[----:B------:R-:W-:Y:S01]  /*b8f0*/  IMAD.U32 R20, RZ, RZ, UR39 ;  /* 0x00000027ff147e24 */ /* 0x000fe2000f8e00ff */
[----:B------:R-:W-:Y:S01]  /*b900*/  FMNMX.FTZ R8, R154, R9, !PT ;  /* 0x000000099a087209 */ /* 0x000fe20007810000 */
[----:B------:R-:W-:Y:S01]  /*b910*/  ULEA UR6, UR47, UR43, 0x3 ;  /* 0x0000002b2f067291 */ /* 0x000fe2000f8e183f */
[----:B0-----:R-:W-:Y:S02]  /*b920*/  FMNMX.FTZ R5, R153, R6, !PT ;  /* 0x0000000699057209 */ /* 0x001fe40007810000 */
        /* <DEDUP_REMOVED lines=88> */
[----:B------:R-:W-:-:S04]  /*beb0*/  FADD.FTZ R7, -R5, R7 ;  /* 0x0000000705077221 */ /* 0x000fc80000010100 */
[----:B------:R-:W-:Y:S01]  /*bec0*/  FMUL.FTZ R14, R7, UR39 ;  /* 0x00000027070e7c20 */ /* 0x000fe20008410000 */
[----:B------:R-:W-:-:S01]  /*bed0*/  FADD.FTZ R7, -R6, R9 ;  /* 0x0000000906077221 */ /* 0x000fc20000010100 */
[----:B------:R-:W-:Y:S02]  /*bee0*/  FFMA.FTZ R9, R5, R20, -8 ;  /* 0xc100000005097423 */ /* 0x000fe40000010014 */
[----:B------:R-:W-:Y:S01]  /*bef0*/  MUFU.EX2 R8, R14 ;  /* 0x0000000e00087308 */ /* 0x000fe20000000800 */
        /* <DEDUP_REMOVED lines=90> */
[----:B0-----:R-:W-:-:S07]  /*c4a0*/  FADD.FTZ R0, R153, R0 ;  /* 0x0000000099007221 */ /* 0x001fce0000010000 */
[----:B------:R0:W2:Y:S08]  /*c4b0*/  MUFU.EX2 R14, R157 ;  /* 0x0000009d000e7308 */ /* 0x0000b00000000800 */
[----:B------:R-:W3:Y:S01]  /*c4c0*/  MUFU.EX2 R156, R156 ;  /* 0x0000009c009c7308 */ /* 0x000ee20000000800 */
[----:B0-----:R-:W-:-:S01]  /*c4d0*/  FFMA.FTZ R157, R162, UR39, -R101 ;  /* 0x00000027a29d7c23 */ /* 0x001fc20008010865 */
[----:B------:R-:W-:Y:S01]  /*c4e0*/  FADD.FTZ R162, R12, R3 ;  /* 0x000000030ca27221 */ /* 0x000fe20000010000 */
[----:B-1----:R-:W-:-:S01]  /*c4f0*/  FADD.FTZ R161, R155, R0 ;  /* 0x000000009ba17221 */ /* 0x002fc20000010000 */
[----:B------:R-:W-:-:S02]  /*c500*/  FFMA.FTZ R101, R103, UR39, -R101 ;  /* 0x0000002767657c23 */ /* 0x000fc40008010865 */
[----:B------:R-:W-:-:S02]  /*c510*/  FADD.FTZ R3, R13, R162 ;  /* 0x000000a20d037221 */ /* 0x000fc40000010000 */
[----:B------:R-:W0:Y:S02]  /*c520*/  MUFU.EX2 R15, R15 ;  /* 0x0000000f000f7308 */ /* 0x000e240000000800 */
[----:B--2---:R-:W-:-:S06]  /*c530*/  FADD.FTZ R0, R14, R3 ;  /* 0x000000030e007221 */ /* 0x004fcc0000010000 */
        /* <DEDUP_REMOVED lines=135> */
[----:B------:R0:W2:Y:S08]  /*cdb0*/  MUFU.EX2 R163, R102 ;  /* 0x0000006600a37308 */ /* 0x0000b00000000800 */
[----:B------:R-:W3:Y:S01]  /*cdc0*/  MUFU.EX2 R9, R9 ;  /* 0x0000000900097308 */ /* 0x000ee20000000800 */
[----:B0-----:R-:W-:-:S01]  /*cdd0*/  FADD.FTZ R102, R98, R103 ;  /* 0x0000006762667221 */ /* 0x001fc20000010000 */
[----:B-1----:R-:W-:-:S03]  /*cde0*/  FADD.FTZ R0, R100, R3 ;  /* 0x0000000364007221 */ /* 0x002fc60000010000 */
[----:B------:R-:W-:-:S03]  /*cdf0*/  FADD.FTZ R102, R99, R102 ;  /* 0x0000006663667221 */ /* 0x000fc60000010000 */
[----:B------:R-:W0:Y:S01]  /*ce00*/  MUFU.EX2 R101, R101 ;  /* 0x0000006500657308 */ /* 0x000e220000000800 */
[----:B--2---:R-:W-:-:S01]  /*ce10*/  FADD.FTZ R102, R163, R102 ;  /* 0x00000066a3667221 */ /* 0x004fc20000010000 */
[----:B---3--:R-:W-:-:S03]  /*ce20*/  FADD.FTZ R3, R9, R0 ;  /* 0x0000000009037221 */ /* 0x008fc60000010000 */
[----:B0-----:R-:W-:Y:S01]  /*ce30*/  FADD.FTZ R0, R101, R102 ;  /* 0x0000006665007221 */ /* 0x001fe20000010000 */
[----:B------:R-:W-:Y:S06]  /*ce40*/  @!P0 BRA `(.L_x_8768) ;  /* 0x0000000000048947 */ /* 0x000fec0003800000 */
[----:B------:R-:W-:Y:S01]  /*ce50*/  BPT.TRAP 0x1 ;  /* 0x000000040000795c */ /* 0x000fe20000300000 */
.L_x_8768:
        /* <DEDUP_REMOVED lines=115> */
.L_x_8758:
        /* <DEDUP_REMOVED lines=9> */
.L_x_8789:
[----:B------:R-:W-:Y:S01]  /*d620*/  ISETP.NE.AND P2, PT, RZ, UR45, PT ;  /* 0x0000002dff007c0c */ /* 0x000fe2000bf45270 */
[----:B------:R-:W-:-:S04]  /*d630*/  UISETP.NE.AND UP0, UPT, UR31, 0x1, UPT ;  /* 0x000000011f00788c */ /* 0x000fc8000bf05270 */
[----:B------:R-:W-:-:S04]  /*d640*/  USEL UR48, URZ, 0x1, UP0 ;  /* 0x000000013f307887 */ /* 0x000fc80008000000 */
[----:B------:R-:W-:-:S04]  /*d650*/  ULOP3.LUT UR48, UR32, UR48, URZ, 0x3c, !UPT ;  /* 0x0000003020307292 */ /* 0x000fc8000f8e3c3f */
[----:B------:R-:W-:Y:S08]  /*d660*/  @P2 BRA `(.L_x_8771) ;  /* 0x0000000000382947 */ /* 0x000ff00003800000 */
[----:B------:R-:W-:Y:S05]  /*d670*/  @!P0 BRA `(.L_x_8772) ;  /* 0x0000000000048947 */ /* 0x000fea0003800000 */
[----:B------:R-:W-:Y:S01]  /*d680*/  BPT.TRAP 0x1 ;  /* 0x000000040000795c */ /* 0x000fe20000300000 */
.L_x_8772:
        /* <DEDUP_REMOVED lines=9> */
.L_x_8773:
[----:B-1----:R-:W-:Y:S05]  /*d720*/  @P1 BRA `(.L_x_8771) ;  /* 0x0000000000081947 */ /* 0x002fea0003800000 */
[----:B------:R-:W1:Y:S02]  /*d730*/  SYNCS.PHASECHK.TRANS64.TRYWAIT P1, [UR6+0x22830], R5 ;  /* 0x02283005ff0075a7 */ /* 0x000e640008020146 */
[----:B-1----:R-:W-:Y:S05]  /*d740*/  @!P1 BRA `(.L_x_8774) ;  /* 0x0000010c00809947 */ /* 0x002fea0003800000 */
.L_x_8771:
        /* <DEDUP_REMOVED lines=132> */
.L_x_8776:
[----:B------:R-:W-:Y:S01]  /*df90*/  ULEA UR6, UR31, UR43, 0x3 ;  /* 0x0000002b1f067291 */ /* 0x000fe2000f8e183f */
[----:B------:R-:W-:-:S05]  /*dfa0*/  IMAD.U32 R5, RZ, RZ, UR32 ;  /* 0x00000020ff057e24 */ /* 0x000fca000f8e00ff */
[----:B------:R-:W-:-:S04]  /*dfb0*/  SHF.L.U32 R5, R5, 0x1f, RZ ;  /* 0x0000001f05057819 */ /* 0x000fc800000006ff */
[----:B------:R0:W1:Y:S01]  /*dfc0*/  SYNCS.PHASECHK.TRANS64.TRYWAIT P1, [UR6+0x22850], R5 ;  /* 0x02285005ff0075a7 */ /* 0x0000620008020146 */
[----:B------:R-:W-:Y:S05]  /*dfd0*/  @!P0 BRA `(.L_x_8777) ;  /* 0x0000000000048947 */ /* 0x000fea0003800000 */
[----:B------:R-:W-:Y:S01]  /*dfe0*/  BPT.TRAP 0x1 ;  /* 0x000000040000795c */ /* 0x000fe20000300000 */
.L_x_8777:
[----:B-1----:R-:W-:Y:S05]  /*dff0*/  @P1 BRA `(.L_x_8775) ;  /* 0x0000000000081947 */ /* 0x002fea0003800000 */
[----:B------:R-:W1:Y:S02]  /*e000*/  SYNCS.PHASECHK.TRANS64.TRYWAIT P1, [UR6+0x22850], R5 ;  /* 0x02285005ff0075a7 */ /* 0x000e640008020146 */
[----:B-1----:R-:W-:Y:S05]  /*e010*/  @!P1 BRA `(.L_x_8778) ;  /* 0x0000010400649947 */ /* 0x002fea0003800000 */
.L_x_8775:
        /* <DEDUP_REMOVED lines=36> */
.L_x_8779:
        /* <DEDUP_REMOVED lines=37> */
.L_x_8782:
[----:B------:R-:W-:-:S05]  /*e4b0*/  IMAD.U32 R168, RZ, RZ, UR28 ;  /* 0x0000001cffa87e24 */ /* 0x000fca000f8e00ff */
[----:B------:R-:W-:-:S13]  /*e4c0*/  ISETP.NE.AND P1, PT, R168, 0x1, PT ;  /* 0x00000001a800780c */ /* 0x000fda0003f25270 */
[----:B------:R-:W0:Y:S02]  /*e4d0*/  @P1 LDC.64 R6, c[0x0][0x9e8] ;  /* 0x00027a00ff061b82 */ /* 0x000e240000000a00 */
[----:B0-----:R-:W-:-:S05]  /*e4e0*/  @P1 IMAD.HI.U32 R6, R21, R6, RZ ;  /* 0x0000000615061227 */ /* 0x001fca00078e00ff */
[----:B------:R-:W-:-:S07]  /*e4f0*/  @P1 SHF.R.U32.HI R21, RZ, R7, R6 ;  /* 0x00000007ff151219 */ /* 0x000fce0000011606 */
.L_x_8783:
[----:B------:R-:W-:Y:S05]  /*e500*/  BSYNC B0 ;  /* 0x0000000000007941 */ /* 0x000fea0003800000 */
.L_x_8781:
[----:B------:R-:W-:-:S05]  /*e510*/  IMAD R21, R21, R168, R5 ;  /* 0x000000a815157224 */ /* 0x000fca00078e0205 */
[----:B------:R-:W-:Y:S02]  /*e520*/  VIADDMNMX R12, R21, R168, R12, PT ;  /* 0x000000a8150c7246 */ /* 0x000fe4000380010c */
[----:B------:R-:W-:-:S07]  /*e530*/  VIMNMX R11, R11, R21, !PT ;  /* 0x000000150b0b7248 */ /* 0x000fce0007fe0100 */
.L_x_8780:
        /* <DEDUP_REMOVED lines=248> */
.L_x_8786:
[----:B------:R-:W-:-:S05]  /*f4c0*/  IMAD.U32 R12, RZ, RZ, UR28 ;  /* 0x0000001cff0c7e24 */ /* 0x000fca000f8e00ff */
[----:B------:R-:W-:-:S13]  /*f4d0*/  ISETP.NE.AND P6, PT, R12, 0x1, PT ;  /* 0x000000010c00780c */ /* 0x000fda0003fc5270 */
[----:B------:R-:W0:Y:S02]  /*f4e0*/  @P6 LDC.64 R6, c[0x0][0x9e8] ;  /* 0x00027a00ff066b82 */ /* 0x000e240000000a00 */
[----:B0-----:R-:W-:-:S05]  /*f4f0*/  @P6 IMAD.HI.U32 R6, R11, R6, RZ ;  /* 0x000000060b066227 */ /* 0x001fca00078e00ff */
[----:B------:R-:W-:-:S07]  /*f500*/  @P6 SHF.R.U32.HI R11, RZ, R7, R6 ;  /* 0x00000007ff0b6219 */ /* 0x000fce0000011606 */
.L_x_8787:
[----:B------:R-:W-:Y:S05]  /*f510*/  BSYNC B0 ;  /* 0x0000000000007941 */ /* 0x000fea0003800000 */
.L_x_8785:
[----:B------:R-:W-:-:S05]  /*f520*/  IMAD R5, R11, R12, R5 ;  /* 0x0000000c0b057224 */ /* 0x000fca00078e0205 */
[----:B------:R-:W-:Y:S02]  /*f530*/  VIADDMNMX R14, R5, R12, R14, PT ;  /* 0x0000000c050e7246 */ /* 0x000fe4000380010e */
[----:B------:R-:W-:-:S07]  /*f540*/  VIMNMX R13, R13, R5, !PT ;  /* 0x000000050d0d7248 */ /* 0x000fce0007fe0100 */
.L_x_8784:
        /* <DEDUP_REMOVED lines=501> */
.L_x_8788:
        /* <DEDUP_REMOVED lines=115> */
.L_x_8770:
[----:B------:R-:W-:Y:S06]  /*11bd0*/  BAR.ARV 0x8, 0x180 ;  /* 0x0206000000007b1d */ /* 0x000fec0000002000 */
[----:B------:R-:W-:Y:S05]  /*11be0*/  @!P0 BRA `(.L_x_8790) ;  /* 0x0000000000048947 */ /* 0x000fea0003800000 */
[----:B------:R-:W-:Y:S01]  /*11bf0*/  BPT.TRAP 0x1 ;  /* 0x000000040000795c */ /* 0x000fe20000300000 */
.L_x_8790:
[----:B------:R-:W-:Y:S01]  /*11c00*/  ULEA UR9, UR47, UR43, 0x3 ;  /* 0x0000002b2f097291 */ /* 0x000fe2000f8e183f */
[----:B------:R-:W-:-:S05]  /*11c10*/  IMAD.U32 R4, RZ, RZ, UR48 ;  /* 0x00000030ff047e24 */ /* 0x000fca000f8e00ff */
[----:B------:R-:W-:-:S04]  /*11c20*/  SHF.L.U32 R4, R4, 0x1f, RZ ;  /* 0x0000001f04047819 */ /* 0x000fc800000006ff */
[----:B------:R0:W1:Y:S01]  /*11c30*/  SYNCS.PHASECHK.TRANS64.TRYWAIT P1, [UR9+0x22850], R4 ;  /* 0x02285004ff0075a7 */ /* 0x0000620008020149 */
[----:B------:R-:W-:Y:S05]  /*11c40*/  @!P0 BRA `(.L_x_8791) ;  /* 0x0000000000048947 */ /* 0x000fea0003800000 */
[----:B------:R-:W-:Y:S01]  /*11c50*/  BPT.TRAP 0x1 ;  /* 0x000000040000795c */ /* 0x000fe20000300000 */
.L_x_8791:
[----:B-1----:R-:W-:Y:S05]  /*11c60*/  @P1 BRA `(.L_x_8792) ;  /* 0x0000000000081947 */ /* 0x002fea0003800000 */
[----:B------:R-:W1:Y:S02]  /*11c70*/  SYNCS.PHASECHK.TRANS64.TRYWAIT P1, [UR9+0x22850], R4 ;  /* 0x02285004ff0075a7 */ /* 0x000e640008020149 */
[----:B-1----:R-:W-:Y:S05]  /*11c80*/  @!P1 BRA `(.L_x_8793) ;  /* 0x000000c800609947 */ /* 0x002fea0003800000 */
.L_x_8792:
        /* <DEDUP_REMOVED lines=15> */
[----:B------:R-:W-:Y:S01]  /*11d80*/  QGMMA.64x128x32.F32.E4M3.E4M3 R24, R184, gdesc[UR4], R24, gsb0 ;  /* 0x01e00004b8187df3 */ /* 0x000fe20008000818 */
[----:B------:R-:W-:Y:S01]  /*11d90*/  UIADD3 UR6, UR8, 0x100, URZ ;  /* 0x0000010008067890 */ /* 0x000fe2000fffe03f */
[----:B------:R-:W-:Y:S01]  /*11da0*/  UMOV UR7, 0xc0000010 ;  /* 0xc000001000077882 */ /* 0x000fe20000000000 */
[----:B------:R-:W-:Y:S02]  /*11db0*/  WARPGROUP.DEPBAR.LE gsb0, 0x0 ;  /* 0x00008000000079c5 */ /* 0x000fe40000010000 */
[----:B------:R-:W-:-:S07]  /*11dc0*/  WARPGROUP.ARRIVE ;  /* 0x00000000000079c5 */ /* 0x000fce0000000000 */
[----:B------:R-:W-:Y:S01]  /*11dd0*/  QGMMA.64x128x32.F32.E4M3.E4M3 R24, R180, gdesc[UR4], R24, gsb0 ;  /* 0x01e00004b4187df3 */ /* 0x000fe20008000818 */
[----:B------:R-:W-:-:S04]  /*11de0*/  @UP0 USHF.R.S32.HI UR6, URZ, 0x1f, UR51 ;  /* 0x0000001f3f060899 */ /* 0x000fc80008011433 */
[----:B------:R-:W-:-:S04]  /*11df0*/  @UP0 UIMAD UR6, UR6, UR12, URZ ;  /* 0x0000000c060602a4 */ /* 0x000fc8000f8e023f */
[----:B------:R-:W-:-:S04]  /*11e00*/  @UP0 UIMAD UR6, UR51, UR13, UR6 ;  /* 0x0000000d330602a4 */ /* 0x000fc8000f8e0206 */
[----:B------:R-:W-:-:S03]  /*11e10*/  @UP0 UIADD3 UR5, UR5, UR6, URZ ;  /* 0x0000000605050290 */ /* 0x000fc6000fffe03f */
[----:B------:R-:W-:Y:S02]  /*11e20*/  @UP0 ULDC.64 UR6, c[0x0][0x9d0] ;  /* 0x0002740000060ab9 */ /* 0x000fe40000000a00 */
[----:B------:R-:W-:-:S04]  /*11e30*/  @UP0 UIMAD.WIDE.U32 UR4, UR36, UR6, UR4 ;  /* 0x00000006240402a5 */ /* 0x000fc8000f8e0004 */
[----:B------:R-:W-:Y:S02]  /*11e40*/  @UP0 ULEA UR6, UP1, UR4, UR10, 0x2 ;  /* 0x0000000a04060291 */ /* 0x000fe4000f82103f */
[----:B------:R-:W-:-:S04]  /*11e50*/  @UP0 UIMAD UR5, UR36, UR7, UR5 ;  /* 0x00000007240502a4 */ /* 0x000fc8000f8e0205 */
[----:B------:R-:W-:Y:S01]  /*11e60*/  IMAD.U32 R8, RZ, RZ, UR6 ;  /* 0x00000006ff087e24 */ /* 0x000fe2000f8e00ff */
[----:B------:R-:W-:Y:S02]  /*11e70*/  @UP0 ULEA.HI.X UR7, UR4, UR11, UR5, 0x2, UP1 ;  /* 0x0000000b04070291 */ /* 0x000fe400088f1405 */
[----:B------:R-:W-:-:S04]  /*11e80*/  UIADD3 UR6, UR8, 0x200, URZ ;  /* 0x0000020008067890 */ /* 0x000fc8000fffe03f */
[----:B------:R-:W-:Y:S01]  /*11e90*/  IMAD.U32 R9, RZ, RZ, UR7 ;  /* 0x00000007ff097e24 */ /* 0x000fe2000f8e00ff */
[----:B------:R-:W-:-:S04]  /*11ea0*/  UMOV UR7, 0xc0000010 ;  /* 0xc000001000077882 */ /* 0x000fc80000000000 */
        /* <DEDUP_REMOVED lines=45> */
[----:B------:R-:W-:-:S01]  /*12180*/  @P3 FFMA.FTZ R0, R12, R6, R13 ;  /* 0x000000060c003223 */ /* 0x000fc2000001000d */
[----:B---3--:R-:W-:Y:S01]  /*12190*/  FMUL.FTZ R4, R11, R4 ;  /* 0x000000040b047220 */ /* 0x008fe20000410000 */
[----:B------:R-:W-:-:S02]  /*121a0*/  WARPGROUP.DEPBAR.LE gsb0, 0x0 ;  /* 0x00008000000079c5 */ /* 0x000fc40000010000 */
[----:B------:R-:W-:Y:S05]  /*121b0*/  @!P0 BRA `(.L_x_8794) ;  /* 0x0000000000048947 */ /* 0x000fea0003800000 */
[----:B------:R-:W-:Y:S01]  /*121c0*/  BPT.TRAP 0x1 ;  /* 0x000000040000795c */ /* 0x000fe20000300000 */
.L_x_8794:
        /* <DEDUP_REMOVED lines=74> */
.L_x_8716:
        /* <DEDUP_REMOVED lines=9> */
[----:B------:R-:W-:Y:S02]  /*12700*/  R2UR UR5, R14 ;  /* 0x000000000e0572ca */ /* 0x000fe400000e0000 */
        /* <DEDUP_REMOVED lines=37> */
[----:B------:R-:W-:Y:S02]  /*12960*/  SEL R133, R11, R88, P0 ;  /* 0x000000580b857207 */ /* 0x000fe40000000000 */
[----:B------:R-:W-:Y:S02]  /*12970*/  SEL R32, R88, R11, P0 ;  /* 0x0000000b58207207 */ /* 0x000fe40000000000 */
[----:B------:R-:W-:Y:S02]  /*12980*/  SEL R91, R7, R10, P0 ;  /* 0x0000000a075b7207 */ /* 0x000fe40000000000 */
[----:B------:R-:W-:Y:S01]  /*12990*/  SEL R43, R10, R7, P0 ;  /* 0x000000070a2b7207 */ /* 0x000fe20000000000 */
[----:B------:R-:W-:Y:S01]  /*129a0*/  IMAD.WIDE R10, R215, 0x2, R20 ;  /* 0x00000002d70a7825 */ /* 0x000fe200078e0214 */
        /* <DEDUP_REMOVED lines=16> */
[C---:B------:R-:W-:Y:S02]  /*12ab0*/  IADD3 R51, P6, R10.reuse, 0x20, RZ ;  /* 0x000000200a337810 */ /* 0x040fe40007fde0ff */
[----:B------:R-:W-:Y:S02]  /*12ac0*/  IADD3 R71, P1, R10, 0x40, RZ ;  /* 0x000000400a477810 */ /* 0x000fe40007f3e0ff */
[----:B------:R-:W-:Y:S01]  /*12ad0*/  SEL R139, R6, R25, P0 ;  /* 0x00000019068b7207 */ /* 0x000fe20000000000 */
[--C-:B------:R-:W-:Y:S01]  /*12ae0*/  IMAD.X R99, RZ, RZ, R11.reuse, P6 ;  /* 0x000000ffff637224 */ /* 0x100fe200030e060b */
[----:B------:R-:W-:Y:S01]  /*12af0*/  SEL R25, R25, R6, P0 ;  /* 0x0000000619197207 */ /* 0x000fe20000000000 */
[----:B------:R-:W-:Y:S01]  /*12b00*/  IMAD.X R15, RZ, RZ, R11, P1 ;  /* 0x000000ffff0f7224 */ /* 0x000fe200008e060b */
[----:B------:R-:W-:-:S02]  /*12b10*/  SEL R115, R72, R73, P0 ;  /* 0x0000004948737207 */ /* 0x000fc40000000000 */
[----:B------:R-:W-:Y:S02]  /*12b20*/  SEL R36, R73, R72, P0 ;  /* 0x0000004849247207 */ /* 0x000fe40000000000 */
[----:B------:R-:W-:Y:S02]  /*12b30*/  LOP3.LUT R4, R51, 0x380, RZ, 0xc0, !PT ;  /* 0x0000038033047812 */ /* 0x000fe400078ec0ff */
[----:B------:R-:W-:Y:S02]  /*12b40*/  LOP3.LUT R6, R71, 0x380, RZ, 0xc0, !PT ;  /* 0x0000038047067812 */ /* 0x000fe400078ec0ff */
        /* <DEDUP_REMOVED lines=10> */
[----:B------:R-:W-:Y:S02]  /*12bf0*/  IADD3 R87, P2, R10, 0x60, RZ ;  /* 0x000000600a577810 */ /* 0x000fe40007f5e0ff */
[----:B------:R-:W-:Y:S02]  /*12c00*/  SHF.R.U64 R4, R4, 0x3, RZ ;  /* 0x0000000304047819 */ /* 0x000fe400000012ff */
[----:B------:R-:W-:Y:S01]  /*12c10*/  SHF.R.U64 R6, R6, 0x3, RZ ;  /* 0x0000000306067819 */ /* 0x000fe200000012ff */
[----:B------:R-:W-:Y:S01]  /*12c20*/  IMAD.X R13, RZ, RZ, R11, P2 ;  /* 0x000000ffff0d7224 */ /* 0x000fe200010e060b */
[C---:B------:R-:W-:Y:S02]  /*12c30*/  IADD3 R95, P3, R10.reuse, 0x4000, RZ ;  /* 0x000040000a5f7810 */ /* 0x040fe40007f7e0ff */
[----:B------:R-:W-:-:S02]  /*12c40*/  IADD3 R97, P4, R10, 0x4020, RZ ;  /* 0x000040200a617810 */ /* 0x000fc40007f9e0ff */
[----:B------:R-:W-:Y:S01]  /*12c50*/  SEL R127, R89, R56, P0 ;  /* 0x00000038597f7207 */ /* 0x000fe20000000000 */
[--C-:B------:R-:W-:Y:S01]  /*12c60*/  IMAD.X R93, RZ, RZ, R11.reuse, P3 ;  /* 0x000000ffff5d7224 */ /* 0x100fe200018e060b */
[----:B------:R-:W-:Y:S02]  /*12c70*/  SEL R30, R56, R89, P0 ;  /* 0x00000059381e7207 */ /* 0x000fe40000000000 */
[----:B------:R-:W-:Y:S02]  /*12c80*/  IADD3 R143, P5, R10, 0x4040, RZ ;  /* 0x000040400a8f7810 */ /* 0x000fe40007fbe0ff */
[----:B------:R-:W-:Y:S02]  /*12c90*/  SEL R89, R8, R9, P0 ;  /* 0x0000000908597207 */ /* 0x000fe40000000000 */
[----:B------:R-:W-:Y:S01]  /*12ca0*/  SEL R42, R9, R8, P0 ;  /* 0x00000008092a7207 */ /* 0x000fe20000000000 */
[--C-:B------:R-:W-:Y:S01]  /*12cb0*/  IMAD.X R7, RZ, RZ, R11.reuse, P5 ;  /* 0x000000ffff077224 */ /* 0x100fe200028e060b */
[----:B------:R-:W-:Y:S01]  /*12cc0*/  LOP3.LUT R8, R87, 0x380, RZ, 0xc0, !PT ;  /* 0x0000038057087812 */ /* 0x000fe200078ec0ff */
[----:B------:R-:W-:Y:S01]  /*12cd0*/  IMAD.X R9, RZ, RZ, R11, P4 ;  /* 0x000000ffff097224 */ /* 0x000fe200020e060b */
[----:B------:R-:W-:-:S02]  /*12ce0*/  LOP3.LUT R98, R4, R51, RZ, 0x3c, !PT ;  /* 0x0000003304627212 */ /* 0x000fc400078e3cff */
[----:B------:R-:W-:Y:S02]  /*12cf0*/  LOP3.LUT R14, R6, R71, RZ, 0x3c, !PT ;  /* 0x00000047060e7212 */ /* 0x000fe400078e3cff */
[----:B------:R-:W-:Y:S02]  /*12d00*/  LOP3.LUT R4, R95, 0x380, RZ, 0xc0, !PT ;  /* 0x000003805f047812 */ /* 0x000fe400078ec0ff */
[----:B------:R-:W-:Y:S02]  /*12d10*/  LOP3.LUT R6, R97, 0x380, RZ, 0xc0, !PT ;  /* 0x0000038061067812 */ /* 0x000fe400078ec0ff */
[----:B------:R-:W-:Y:S02]  /*12d20*/  LOP3.LUT R18, R143, 0x380, RZ, 0xc0, !PT ;  /* 0x000003808f127812 */ /* 0x000fe400078ec0ff */
[----:B------:R-:W-:Y:S02]  /*12d30*/  IADD3 R145, P6, R10, 0x4060, RZ ;  /* 0x000040600a917810 */ /* 0x000fe40007fde0ff */
[----:B------:R-:W-:-:S02]  /*12d40*/  SHF.R.U64 R8, R8, 0x3, RZ ;  /* 0x0000000308087819 */ /* 0x000fc400000012ff */
[----:B------:R-:W-:Y:S02]  /*12d50*/  SHF.R.U64 R4, R4, 0x3, RZ ;  /* 0x0000000304047819 */ /* 0x000fe400000012ff */
[----:B------:R-:W-:Y:S02]  /*12d60*/  SHF.R.U64 R6, R6, 0x3, RZ ;  /* 0x0000000306067819 */ /* 0x000fe400000012ff */
[----:B------:R-:W-:Y:S02]  /*12d70*/  LOP3.LUT R5, R10, 0x380, RZ, 0xc0, !PT ;  /* 0x000003800a057812 */ /* 0x000fe400078ec0ff */
[----:B------:R-:W-:Y:S02]  /*12d80*/  SHF.R.U64 R18, R18, 0x3, RZ ;  /* 0x0000000312127819 */ /* 0x000fe400000012ff */
[----:B------:R-:W-:Y:S02]  /*12d90*/  LOP3.LUT R50, R145, 0x380, RZ, 0xc0, !PT ;  /* 0x0000038091327812 */ /* 0x000fe400078ec0ff */
[----:B------:R-:W-:-:S02]  /*12da0*/  LOP3.LUT R12, R8, R87, RZ, 0x3c, !PT ;  /* 0x00000057080c7212 */ /* 0x000fc400078e3cff */
[----:B------:R-:W-:Y:S02]  /*12db0*/  LOP3.LUT R92, R4, R95, RZ, 0x3c, !PT ;  /* 0x0000005f045c7212 */ /* 0x000fe400078e3cff */
[----:B------:R-:W-:Y:S02]  /*12dc0*/  LOP3.LUT R8, R6, R97, RZ, 0x3c, !PT ;  /* 0x0000006106087212 */ /* 0x000fe400078e3cff */
[----:B------:R-:W-:Y:S02]  /*12dd0*/  SHF.R.U64 R5, R5, 0x3, RZ ;  /* 0x0000000305057819 */ /* 0x000fe400000012ff */
[----:B------:R-:W-:Y:S02]  /*12de0*/  LOP3.LUT R6, R18, R143, RZ, 0x3c, !PT ;  /* 0x0000008f12067212 */ /* 0x000fe400078e3cff */
[----:B------:R-:W-:Y:S02]  /*12df0*/  SHF.R.U64 R50, R50, 0x3, RZ ;  /* 0x0000000332327819 */ /* 0x000fe400000012ff */
[----:B------:R-:W-:-:S02]  /*12e00*/  MOV R92, R92 ;  /* 0x0000005c005c7202 */ /* 0x000fc40000000f00 */
[----:B------:R-:W-:Y:S01]  /*12e10*/  LOP3.LUT R10, R5, R10, RZ, 0x3c, !PT ;  /* 0x0000000a050a7212 */ /* 0x000fe200078e3cff */
[----:B------:R-:W-:Y:S01]  /*12e20*/  IMAD.X R5, RZ, RZ, R11, P6 ;  /* 0x000000ffff057224 */ /* 0x000fe200030e060b */
[----:B------:R-:W-:Y:S02]  /*12e30*/  MOV R93, R6 ;  /* 0x00000006005d7202 */ /* 0x000fe40000000f00 */
[----:B------:R-:W-:Y:S02]  /*12e40*/  LOP3.LUT R4, R50, R145, RZ, 0x3c, !PT ;  /* 0x0000009132047212 */ /* 0x000fe400078e3cff */
[----:B------:R-:W-:Y:S02]  /*12e50*/  SEL R123, R90, R57, P0 ;  /* 0x000000395a7b7207 */ /* 0x000fe40000000000 */
[----:B------:R-:W-:Y:S02]  /*12e60*/  SEL R31, R57, R90, P0 ;  /* 0x0000005a391f7207 */ /* 0x000fe40000000000 */
[----:B------:R-:W-:-:S02]  /*12e70*/  SEL R57, R49, R60, P0 ;  /* 0x0000003c31397207 */ /* 0x000fc40000000000 */
[----:B------:R-:W-:Y:S02]  /*12e80*/  SEL R49, R60, R49, P0 ;  /* 0x000000313c317207 */ /* 0x000fe40000000000 */
[----:B------:R-:W-:Y:S02]  /*12e90*/  SEL R103, R78, R79, P0 ;  /* 0x0000004f4e677207 */ /* 0x000fe40000000000 */
[----:B------:R-:W-:Y:S02]  /*12ea0*/  SEL R107, R82, R83, P0 ;  /* 0x00000053526b7207 */ /* 0x000fe40000000000 */
[----:B------:R-:W-:Y:S02]  /*12eb0*/  MOV R94, R4 ;  /* 0x00000004005e7202 */ /* 0x000fe40000000f00 */
[----:B------:R-:W-:Y:S02]  /*12ec0*/  MOV R98, R98 ;  /* 0x0000006200627202 */ /* 0x000fe40000000f00 */
[----:B------:R-:W-:-:S02]  /*12ed0*/  MOV R18, R8 ;  /* 0x0000000800127202 */ /* 0x000fc40000000f00 */
[----:B------:R-:W-:Y:S02]  /*12ee0*/  MOV R97, R10 ;  /* 0x0000000a00617202 */ /* 0x000fe40000000f00 */
[----:B------:R-:W-:Y:S02]  /*12ef0*/  MOV R96, R12 ;  /* 0x0000000c00607202 */ /* 0x000fe40000000f00 */
[----:B------:R-:W-:Y:S02]  /*12f00*/  SEL R79, R79, R78, P0 ;  /* 0x0000004e4f4f7207 */ /* 0x000fe40000000000 */
[----:B------:R-:W-:Y:S02]  /*12f10*/  MOV R95, R14 ;  /* 0x0000000e005f7202 */ /* 0x000fe40000000f00 */
[----:B------:R-:W-:Y:S02]  /*12f20*/  SEL R83, R83, R82, P0 ;  /* 0x0000005253537207 */ /* 0x000fe40000000000 */
[----:B--2---:R-:W-:Y:S01]  /*12f30*/  LOP3.LUT R6, R24, 0x2, RZ, 0x3c, !PT ;  /* 0x0000000218067812 */ /* 0x004fe200078e3cff */
[----:B------:R-:W-:Y:S04]  /*12f40*/  SHFL.IDX PT, R52, R85, R24, 0x1c1f ;  /* 0x001c1f1855347589 */ /* 0x000fe800000e0000 */
[----:B------:R-:W-:Y:S04]  /*12f50*/  SHFL.IDX PT, R88, R139, R24, 0x1c1f ;  /* 0x001c1f188b587589 */ /* 0x000fe800000e0000 */
[----:B------:R-:W-:Y:S04]  /*12f60*/  SHFL.IDX PT, R84, R135, R24, 0x1c1f ;  /* 0x001c1f1887547589 */ /* 0x000fe800000e0000 */
[----:B------:R-:W-:Y:S04]  /*12f70*/  SHFL.IDX PT, R54, R81, R24, 0x1c1f ;  /* 0x001c1f1851367589 */ /* 0x000fe800000e0000 */
[----:B------:R-:W0:Y:S04]  /*12f80*/  SHFL.IDX PT, R25, R25, R6, 0x1c1f ;  /* 0x001c1f0619197589 */ /* 0x000e2800000e0000 */
[----:B------:R-:W1:Y:S04]  /*12f90*/  SHFL.IDX PT, R85, R26, R6, 0x1c1f ;  /* 0x001c1f061a557589 */ /* 0x000e6800000e0000 */
[----:B------:R-:W-:Y:S04]  /*12fa0*/  SHFL.IDX PT, R4, R141, R24, 0x1c1f ;  /* 0x001c1f188d047589 */ /* 0x000fe800000e0000 */
[----:B------:R-:W-:Y:S04]  /*12fb0*/  SHFL.IDX PT, R80, R131, R24, 0x1c1f ;  /* 0x001c1f1883507589 */ /* 0x000fe800000e0000 */
[----:B------:R-:W-:Y:S04]  /*12fc0*/  SHFL.IDX PT, R51, R89, R24, 0x1c1f ;  /* 0x001c1f1859337589 */ /* 0x000fe800000e0000 */
[----:B------:R-:W-:Y:S04]  /*12fd0*/  SHFL.IDX PT, R50, R91, R24, 0x1c1f ;  /* 0x001c1f185b327589 */ /* 0x000fe800000e0000 */
[----:B------:R-:W-:Y:S01]  /*12fe0*/  SHFL.IDX PT, R58, R77, R24, 0x1c1f ;  /* 0x001c1f184d3a7589 */ /* 0x000fe200000e0000 */
[----:B0-----:R-:W-:-:S02]  /*12ff0*/  SEL R90, R88, R25, P0 ;  /* 0x00000019585a7207 */ /* 0x001fc40000000000 */
[----:B------:R-:W-:Y:S01]  /*13000*/  SEL R88, R25, R88, P0 ;  /* 0x0000005819587207 */ /* 0x000fe20000000000 */
[----:B------:R-:W0:Y:S01]  /*13010*/  SHFL.IDX PT, R27, R27, R6, 0x1c1f ;  /* 0x001c1f061b1b7589 */ /* 0x000e2200000e0000 */
[----:B-1----:R-:W-:Y:S02]  /*13020*/  SEL R86, R84, R85, P0 ;  /* 0x0000005554567207 */ /* 0x002fe40000000000 */
[----:B------:R-:W-:Y:S01]  /*13030*/  SEL R84, R85, R84, P0 ;  /* 0x0000005455547207 */ /* 0x000fe20000000000 */
        /* <DEDUP_REMOVED lines=8> */
[----:B------:R-:W-:Y:S01]  /*130c0*/  SHFL.IDX PT, R62, R73, R24, 0x1c1f ;  /* 0x001c1f18493e7589 */ /* 0x000fe200000e0000 */
[----:B-1----:R-:W-:Y:S02]  /*130d0*/  SEL R82, R80, R81, P0 ;  /* 0x0000005150527207 */ /* 0x002fe40000000000 */
[----:B------:R-:W-:Y:S01]  /*130e0*/  SEL R80, R81, R80, P0 ;  /* 0x0000005051507207 */ /* 0x000fe20000000000 */
[----:B------:R-:W-:Y:S01]  /*130f0*/  SHFL.IDX PT, R99, R67, R24, 0x1c1f ;  /* 0x001c1f1843637589 */ /* 0x000fe200000e0000 */
[----:B------:R-:W-:-:S03]  /*13100*/  F2FP.BF16.F32.PACK_AB R4, R91, R90 ;  /* 0x0000005a5b04723e */ /* 0x000fc600000010ff */
        /* <DEDUP_REMOVED lines=14> */
[----:B------:R-:W-:Y:S04]  /*131f0*/  SHFL.IDX PT, R104, R63, R24, 0x1c1f ;  /* 0x001c1f183f687589 */ /* 0x000fe800000e0000 */
[----:B------:R-:W-:Y:S04]  /*13200*/  SHFL.IDX PT, R70, R59, R24, 0x1c1f ;  /* 0x001c1f183b467589 */ /* 0x000fe800000e0000 */
[----:B------:R0:W1:Y:S04]  /*13210*/  SHFL.IDX PT, R10, R32, R6, 0x1c1f ;  /* 0x001c1f06200a7589 */ /* 0x00006800000e0000 */
[----:B------:R-:W2:Y:S04]  /*13220*/  SHFL.IDX PT, R75, R75, R6, 0x1c1f ;  /* 0x001c1f064b4b7589 */ /* 0x000ea800000e0000 */
[----:B------:R3:W4:Y:S01]  /*13230*/  SHFL.IDX PT, R73, R31, R6, 0x1c1f ;  /* 0x001c1f061f497589 */ /* 0x00072200000e0000 */
[----:B0-----:R-:W-:-:S03]  /*13240*/  SEL R32, R51, R42, P0 ;  /* 0x0000002a33207207 */ /* 0x001fc60000000000 */
[----:B------:R-:W0:Y:S04]  /*13250*/  SHFL.IDX PT, R47, R47, R6, 0x1c1f ;  /* 0x001c1f062f2f7589 */ /* 0x000e2800000e0000 */
[----:B------:R-:W-:Y:S04]  /*13260*/  SHFL.IDX PT, R44, R44, R6, 0x1c1f ;  /* 0x001c1f062c2c7589 */ /* 0x000fe800000e0000 */
[----:B------:R-:W-:Y:S04]  /*13270*/  SHFL.IDX PT, R67, R111, R6, 0x1c1f ;  /* 0x001c1f066f437589 */ /* 0x000fe800000e0000 */
[----:B------:R-:W0:Y:S01]  /*13280*/  SHFL.IDX PT, R71, R48, R6, 0x1c1f ;  /* 0x001c1f0630477589 */ /* 0x000e2200000e0000 */
[----:B-1----:R-:W-:-:S03]  /*13290*/  SEL R81, R10, R7, P0 ;  /* 0x000000070a517207 */ /* 0x002fc60000000000 */
[----:B------:R-:W-:Y:S01]  /*132a0*/  SHFL.IDX PT, R9, R129, R24, 0x1c1f ;  /* 0x001c1f1881097589 */ /* 0x000fe200000e0000 */
[----:B--2---:R-:W-:Y:S02]  /*132b0*/  SEL R29, R70, R75, P0 ;  /* 0x0000004b461d7207 */ /* 0x004fe40000000000 */
[----:B---3--:R-:W-:Y:S01]  /*132c0*/  SEL R31, R75, R70, P0 ;  /* 0x000000464b1f7207 */ /* 0x008fe20000000000 */
[----:B------:R-:W-:Y:S01]  /*132d0*/  SHFL.IDX PT, R68, R119, R24, 0x1c1f ;  /* 0x001c1f1877447589 */ /* 0x000fe200000e0000 */
[----:B----4-:R-:W-:Y:S02]  /*132e0*/  SEL R74, R72, R73, P0 ;  /* 0x00000049484a7207 */ /* 0x010fe40000000000 */
[----:B------:R-:W-:Y:S01]  /*132f0*/  SEL R72, R73, R72, P0 ;  /* 0x0000004849487207 */ /* 0x000fe20000000000 */
[----:B------:R-:W-:Y:S01]  /*13300*/  SHFL.IDX PT, R64, R115, R24, 0x1c1f ;  /* 0x001c1f1873407589 */ /* 0x000fe200000e0000 */
[----:B0-----:R-:W-:-:S03]  /*13310*/  SEL R41, R54, R47, P0 ;  /* 0x0000002f36297207 */ /* 0x001fc60000000000 */
[----:B------:R-:W-:Y:S04]  /*13320*/  SHFL.IDX PT, R60, R113, R24, 0x1c1f ;  /* 0x001c1f18713c7589 */ /* 0x000fe800000e0000 */
[----:B------:R-:W-:Y:S04]  /*13330*/  SHFL.IDX PT, R57, R57, R24, 0x1c1f ;  /* 0x001c1f1839397589 */ /* 0x000fe800000e0000 */
[----:B------:R0:W1:Y:S01]  /*13340*/  SHFL.IDX PT, R12, R34, R6, 0x1c1f ;  /* 0x001c1f06220c7589 */ /* 0x00006200000e0000 */
[----:B------:R-:W-:-:S03]  /*13350*/  SEL R48, R66, R71, P0 ;  /* 0x0000004742307207 */ /* 0x000fc60000000000 */
[----:B------:R2:W3:Y:S04]  /*13360*/  SHFL.IDX PT, R69, R33, R6, 0x1c1f ;  /* 0x001c1f0621457589 */ /* 0x0004e800000e0000 */
[----:B------:R4:W-:Y:S01]  /*13370*/  SHFL.IDX PT, R65, R36, R6, 0x1c1f ;  /* 0x001c1f0624417589 */ /* 0x0009e200000e0000 */
[----:B0-----:R-:W-:-:S03]  /*13380*/  SEL R34, R42, R51, P0 ;  /* 0x000000332a227207 */ /* 0x001fc60000000000 */
[----:B------:R0:W3:Y:S01]  /*13390*/  SHFL.IDX PT, R63, R37, R6, 0x1c1f ;  /* 0x001c1f06253f7589 */ /* 0x0000e200000e0000 */
[----:B------:R-:W-:Y:S02]  /*133a0*/  SEL R42, R44, R55, P0 ;  /* 0x000000372c2a7207 */ /* 0x000fe40000000000 */
[----:B--2---:R-:W-:Y:S01]  /*133b0*/  SEL R33, R50, R43, P0 ;  /* 0x0000002b32217207 */ /* 0x004fe20000000000 */
[----:B------:R2:W-:Y:S01]  /*133c0*/  SHFL.IDX PT, R30, R49, R6, 0x1c1f ;  /* 0x001c1f06311e7589 */ /* 0x0005e200000e0000 */
[----:B------:R-:W-:Y:S02]  /*133d0*/  SEL R51, R67, R62, P0 ;  /* 0x0000003e43337207 */ /* 0x000fe40000000000 */
[----:B----4-:R-:W-:Y:S01]  /*133e0*/  SEL R36, R53, R28, P0 ;  /* 0x0000001c35247207 */ /* 0x010fe20000000000 */
[----:B------:R-:W4:Y:S01]  /*133f0*/  SHFL.IDX PT, R59, R46, R6, 0x1c1f ;  /* 0x001c1f062e3b7589 */ /* 0x000f2200000e0000 */
[----:B------:R-:W-:Y:S02]  /*13400*/  F2FP.BF16.F32.PACK_AB R5, R33, R32 ;  /* 0x000000202105723e */ /* 0x000fe400000010ff */
[----:B0-----:R-:W-:Y:S01]  /*13410*/  SEL R37, R52, R45, P0 ;  /* 0x0000002d34257207 */ /* 0x001fe20000000000 */
[----:B------:R-:W-:Y:S01]  /*13420*/  SHFL.IDX PT, R11, R125, R24, 0x1c1f ;  /* 0x001c1f187d0b7589 */ /* 0x000fe200000e0000 */
[----:B-1----:R-:W-:-:S02]  /*13430*/  SEL R77, R12, R9, P0 ;  /* 0x000000090c4d7207 */ /* 0x002fc40000000000 */
[----:B--2---:R-:W-:Y:S01]  /*13440*/  SEL R49, R62, R67, P0 ;  /* 0x000000433e317207 */ /* 0x004fe20000000000 */
[----:B------:R-:W-:Y:S01]  /*13450*/  SHFL.IDX PT, R13, R121, R24, 0x1c1f ;  /* 0x001c1f18790d7589 */ /* 0x000fe200000e0000 */
[----:B---3--:R-:W-:Y:S02]  /*13460*/  SEL R70, R68, R69, P0 ;  /* 0x0000004544467207 */ /* 0x008fe40000000000 */
[----:B------:R-:W-:Y:S01]  /*13470*/  SEL R68, R69, R68, P0 ;  /* 0x0000004445447207 */ /* 0x000fe20000000000 */
[----:B------:R-:W-:Y:S04]  /*13480*/  SHFL.IDX PT, R15, R117, R24, 0x1c1f ;  /* 0x001c1f18750f7589 */ /* 0x000fe800000e0000 */
[----:B------:R-:W-:Y:S01]  /*13490*/  SHFL.IDX PT, R61, R61, R24, 0x1c1f ;  /* 0x001c1f183d3d7589 */ /* 0x000fe200000e0000 */
[----:B------:R-:W-:-:S02]  /*134a0*/  SEL R62, R60, R63, P0 ;  /* 0x0000003f3c3e7207 */ /* 0x000fc40000000000 */
[----:B------:R-:W-:Y:S01]  /*134b0*/  SEL R60, R63, R60, P0 ;  /* 0x0000003c3f3c7207 */ /* 0x000fe20000000000 */
[----:B------:R-:W-:Y:S04]  /*134c0*/  SHFL.IDX PT, R103, R103, R24, 0x1c1f ;  /* 0x001c1f1867677589 */ /* 0x000fe800000e0000 */
[----:B------:R-:W-:Y:S01]  /*134d0*/  SHFL.IDX PT, R107, R107, R24, 0x1c1f ;  /* 0x001c1f186b6b7589 */ /* 0x000fe200000e0000 */
[----:B----4-:R-:W-:-:S03]  /*134e0*/  SEL R46, R59, R58, P0 ;  /* 0x0000003a3b2e7207 */ /* 0x010fc60000000000 */
[----:B------:R0:W1:Y:S04]  /*134f0*/  SHFL.IDX PT, R14, R35, R6, 0x1c1f ;  /* 0x001c1f06230e7589 */ /* 0x00006800000e0000 */
[----:B------:R2:W3:Y:S04]  /*13500*/  SHFL.IDX PT, R24, R38, R6, 0x1c1f ;  /* 0x001c1f0626187589 */ /* 0x0004e800000e0000 */
[----:B------:R4:W3:Y:S01]  /*13510*/  SHFL.IDX PT, R56, R39, R6, 0x1c1f ;  /* 0x001c1f0627387589 */ /* 0x0008e200000e0000 */
[----:B0-----:R-:W-:-:S03]  /*13520*/  SEL R35, R43, R50, P0 ;  /* 0x000000322b237207 */ /* 0x001fc60000000000 */
[----:B------:R0:W3:Y:S01]  /*13530*/  SHFL.IDX PT, R26, R40, R6, 0x1c1f ;  /* 0x001c1f06281a7589 */ /* 0x0000e200000e0000 */
[----:B------:R-:W-:Y:S02]  /*13540*/  SEL R43, R47, R54, P0 ;  /* 0x000000362f2b7207 */ /* 0x000fe40000000000 */
[----:B--2---:R-:W-:Y:S01]  /*13550*/  SEL R38, R28, R53, P0 ;  /* 0x000000351c267207 */ /* 0x004fe20000000000 */
[----:B------:R-:W-:Y:S01]  /*13560*/  SHFL.IDX PT, R102, R109, R6, 0x1c1f ;  /* 0x001c1f066d667589 */ /* 0x000fe200000e0000 */
[----:B------:R-:W-:Y:S02]  /*13570*/  SEL R50, R71, R66, P0 ;  /* 0x0000004247327207 */ /* 0x000fe40000000000 */
[----:B----4-:R-:W-:Y:S01]  /*13580*/  SEL R39, R45, R52, P0 ;  /* 0x000000342d277207 */ /* 0x010fe20000000000 */
[----:B------:R-:W2:Y:S01]  /*13590*/  SHFL.IDX PT, R101, R101, R6, 0x1c1f ;  /* 0x001c1f0665657589 */ /* 0x000ea200000e0000 */
[----:B------:R-:W-:Y:S02]  /*135a0*/  SEL R45, R57, R30, P0 ;  /* 0x0000001e392d7207 */ /* 0x000fe40000000000 */
[----:B0-----:R-:W-:Y:S01]  /*135b0*/  SEL R40, R55, R44, P0 ;  /* 0x0000002c37287207 */ /* 0x001fe20000000000 */
[----:B------:R0:W-:Y:S01]  /*135c0*/  SHFL.IDX PT, R106, R79, R6, 0x1c1f ;  /* 0x001c1f064f6a7589 */ /* 0x0001e200000e0000 */
[----:B------:R-:W-:-:S02]  /*135d0*/  SEL R44, R58, R59, P0 ;  /* 0x0000003b3a2c7207 */ /* 0x000fc40000000000 */
[----:B------:R-:W-:Y:S01]  /*135e0*/  SEL R47, R30, R57, P0 ;  /* 0x000000391e2f7207 */ /* 0x000fe20000000000 */
[----:B------:R-:W4:Y:S01]  /*135f0*/  SHFL.IDX PT, R105, R105, R6, 0x1c1f ;  /* 0x001c1f0669697589 */ /* 0x000f2200000e0000 */
[----:B------:R-:W-:Y:S02]  /*13600*/  SEL R66, R64, R65, P0 ;  /* 0x0000004140427207 */ /* 0x000fe40000000000 */
[----:B-1----:R-:W-:Y:S01]  /*13610*/  SEL R75, R11, R14, P0 ;  /* 0x0000000e0b4b7207 */ /* 0x002fe20000000000 */
[----:B------:R1:W4:Y:S01]  /*13620*/  SHFL.IDX PT, R108, R83, R6, 0x1c1f ;  /* 0x001c1f06536c7589 */ /* 0x00032200000e0000 */
[----:B------:R-:W-:Y:S02]  /*13630*/  SEL R73, R14, R11, P0 ;  /* 0x0000000b0e497207 */ /* 0x000fe40000000000 */
[----:B0-----:R-:W-:Y:S02]  /*13640*/  SEL R79, R9, R12, P0 ;  /* 0x0000000c094f7207 */ /* 0x001fe40000000000 */
[----:B------:R-:W-:-:S02]  /*13650*/  SEL R64, R65, R64, P0 ;  /* 0x0000004041407207 */ /* 0x000fc40000000000 */
[----:B---3--:R-:W-:Y:S02]  /*13660*/  SEL R71, R13, R24, P0 ;  /* 0x000000180d477207 */ /* 0x008fe40000000000 */
[----:B------:R-:W-:Y:S02]  /*13670*/  SEL R69, R24, R13, P0 ;  /* 0x0000000d18457207 */ /* 0x000fe40000000000 */
[----:B-1----:R-:W-:Y:S02]  /*13680*/  SEL R83, R7, R10, P0 ;  /* 0x0000000a07537207 */ /* 0x002fe40000000000 */
[----:B------:R-:W-:Y:S02]  /*13690*/  F2FP.BF16.F32.PACK_AB R6, R89, R88 ;  /* 0x000000585906723e */ /* 0x000fe400000010ff */
[----:B------:R-:W-:Y:S02]  /*136a0*/  F2FP.BF16.F32.PACK_AB R7, R35, R34 ;  /* 0x000000222307723e */ /* 0x000fe400000010ff */
[----:B------:R-:W-:-:S02]  /*136b0*/  SEL R67, R15, R56, P0 ;  /* 0x000000380f437207 */ /* 0x000fc40000000000 */
[----:B------:R-:W-:Y:S01]  /*136c0*/  SEL R65, R56, R15, P0 ;  /* 0x0000000f38417207 */ /* 0x000fe20000000000 */
[----:B------:R0:W-:Y:S01]  /*136d0*/  STSM.16.M88.4 [R97], R4 ;  /* 0x0000000461007844 */ /* 0x0001e20000000200 */
[----:B------:R-:W-:Y:S02]  /*136e0*/  SEL R63, R61, R26, P0 ;  /* 0x0000001a3d3f7207 */ /* 0x000fe40000000000 */
[----:B------:R-:W-:Y:S02]  /*136f0*/  F2FP.BF16.F32.PACK_AB R9, R37, R36 ;  /* 0x000000242509723e */ /* 0x000fe400000010ff */
[----:B------:R-:W-:Y:S02]  /*13700*/  F2FP.BF16.F32.PACK_AB R10, R85, R84 ;  /* 0x00000054550a723e */ /* 0x000fe400000010ff */
[----:B------:R-:W-:Y:S02]  /*13710*/  F2FP.BF16.F32.PACK_AB R11, R39, R38 ;  /* 0x00000026270b723e */ /* 0x000fe400000010ff */
[----:B------:R-:W-:-:S02]  /*13720*/  SEL R61, R26, R61, P0 ;  /* 0x0000003d1a3d7207 */ /* 0x000fc40000000000 */
[----:B------:R-:W-:Y:S01]  /*13730*/  F2FP.BF16.F32.PACK_AB R12, R83, R82 ;  /* 0x00000052530c723e */ /* 0x000fe200000010ff */
[----:B------:R1:W-:Y:S01]  /*13740*/  STSM.16.M88.4 [R98], R8 ;  /* 0x0000000862007844 */ /* 0x0003e20000000200 */
[----:B------:R-:W-:Y:S02]  /*13750*/  F2FP.BF16.F32.PACK_AB R13, R41, R40 ;  /* 0x00000028290d723e */ /* 0x000fe400000010ff */
[----:B------:R-:W-:Y:S01]  /*13760*/  F2FP.BF16.F32.PACK_AB R14, R81, R80 ;  /* 0x00000050510e723e */ /* 0x000fe200000010ff */
[----:B0-----:R-:W-:Y:S01]  /*13770*/  IMAD.U32 R97, RZ, RZ, UR9 ;  /* 0x00000009ff617e24 */ /* 0x001fe2000f8e00ff */
[----:B------:R-:W-:Y:S02]  /*13780*/  F2FP.BF16.F32.PACK_AB R15, R43, R42 ;  /* 0x0000002a2b0f723e */ /* 0x000fe400000010ff */
[----:B--2---:R-:W-:Y:S02]  /*13790*/  SEL R52, R100, R101, P0 ;  /* 0x0000006564347207 */ /* 0x004fe40000000000 */
[----:B------:R-:W-:Y:S01]  /*137a0*/  SEL R54, R101, R100, P0 ;  /* 0x0000006465367207 */ /* 0x000fe20000000000 */
[----:B------:R-:W-:Y:S01]  /*137b0*/  STSM.16.M88.4 [R95], R12 ;  /* 0x0000000c5f007844 */ /* 0x000fe20000000200 */
[----:B------:R-:W-:-:S02]  /*137c0*/  SEL R53, R99, R102, P0 ;  /* 0x0000006663357207 */ /* 0x000fc40000000000 */
[----:B------:R-:W-:Y:S02]  /*137d0*/  SEL R55, R102, R99, P0 ;  /* 0x0000006366377207 */ /* 0x000fe40000000000 */
[----:B------:R-:W-:Y:S01]  /*137e0*/  F2FP.BF16.F32.PACK_AB R24, R79, R78 ;  /* 0x0000004e4f18723e */ /* 0x000fe200000010ff */
[----:B-1----:R-:W0:Y:S01]  /*137f0*/  LDC.64 R98, c[0x0][0xc08] ;  /* 0x00030200ff627b82 */ /* 0x002e220000000a00 */
[----:B------:R-:W-:Y:S02]  /*13800*/  F2FP.BF16.F32.PACK_AB R25, R45, R44 ;  /* 0x0000002c2d19723e */ /* 0x000fe400000010ff */
[----:B------:R-:W-:Y:S02]  /*13810*/  F2FP.BF16.F32.PACK_AB R26, R77, R76 ;  /* 0x0000004c4d1a723e */ /* 0x000fe400000010ff */
[----:B------:R-:W-:Y:S02]  /*13820*/  F2FP.BF16.F32.PACK_AB R27, R47, R46 ;  /* 0x0000002e2f1b723e */ /* 0x000fe400000010ff */
[----:B----4-:R-:W-:-:S02]  /*13830*/  SEL R56, R104, R105, P0 ;  /* 0x0000006968387207 */ /* 0x010fc40000000000 */
[----:B------:R-:W-:Y:S01]  /*13840*/  SEL R58, R105, R104, P0 ;  /* 0x00000068693a7207 */ /* 0x000fe20000000000 */
[----:B------:R1:W-:Y:S01]  /*13850*/  STSM.16.M88.4 [R96], R24 ;  /* 0x0000001860007844 */ /* 0x0003e20000000200 */
[----:B------:R-:W-:Y:S02]  /*13860*/  SEL R57, R103, R106, P0 ;  /* 0x0000006a67397207 */ /* 0x000fe40000000000 */
[----:B------:R-:W-:Y:S02]  /*13870*/  SEL R59, R106, R103, P0 ;  /* 0x000000676a3b7207 */ /* 0x000fe40000000000 */
[----:B------:R-:W-:Y:S02]  /*13880*/  SEL R28, R107, R108, P0 ;  /* 0x0000006c6b1c7207 */ /* 0x000fe40000000000 */
[----:B------:R-:W-:Y:S02]  /*13890*/  SEL R30, R108, R107, P0 ;  /* 0x0000006b6c1e7207 */ /* 0x000fe40000000000 */
[----:B------:R-:W-:-:S02]  /*138a0*/  F2FP.BF16.F32.PACK_AB R4, R75, R74 ;  /* 0x0000004a4b04723e */ /* 0x000fc400000010ff */
[----:B------:R-:W-:Y:S02]  /*138b0*/  F2FP.BF16.F32.PACK_AB R5, R49, R48 ;  /* 0x000000303105723e */ /* 0x000fe400000010ff */
[----:B------:R-:W-:Y:S02]  /*138c0*/  F2FP.BF16.F32.PACK_AB R6, R73, R72 ;  /* 0x000000484906723e */ /* 0x000fe400000010ff */
[----:B------:R-:W-:Y:S01]  /*138d0*/  F2FP.BF16.F32.PACK_AB R7, R51, R50 ;  /* 0x000000323307723e */ /* 0x000fe200000010ff */
[----:B-1----:R-:W-:Y:S01]  /*138e0*/  IMAD.U32 R96, RZ, RZ, UR8 ;  /* 0x00000008ff607e24 */ /* 0x002fe2000f8e00ff */
[----:B------:R-:W-:Y:S02]  /*138f0*/  F2FP.BF16.F32.PACK_AB R8, R71, R70 ;  /* 0x000000464708723e */ /* 0x000fe400000010ff */
        /* <DEDUP_REMOVED lines=13> */
[----:B-1----:R-:W1:Y:S01]  /*139d0*/  LDC R92, c[0x0][0xbe8] ;  /* 0x0002fa00ff5c7b82 */ /* 0x002e620000000800 */
[----:B------:R-:W-:Y:S02]  /*139e0*/  F2FP.BF16.F32.PACK_AB R27, R31, R30 ;  /* 0x0000001e1f1b723e */ /* 0x000fe400000010ff */
[----:B------:R-:W-:-:S03]  /*139f0*/  ISETP.NE.U32.AND P0, PT, RZ, UR10, PT ;  /* 0x0000000aff007c0c */ /* 0x000fc6000bf05070 */
[----:B------:R4:W-:Y:S02]  /*13a00*/  STSM.16.M88.4 [R94], R24 ;  /* 0x000000185e007844 */ /* 0x0009e40000000200 */
[----:B------:R-:W-:Y:S01]  /*13a10*/  BAR.SYNC.DEFER_BLOCKING 0x1, 0x100 ;  /* 0x0044000000007b1d */ /* 0x000fe20000010000 */
[----:B------:R-:W-:-:S13]  /*13a20*/  ISETP.NE.AND.EX P0, PT, RZ, UR11, PT, P0 ;  /* 0x0000000bff007c0c */ /* 0x000fda000bf05300 */
[----:B------:R-:W4:Y:S01]  /*13a30*/  @P0 LDG.E R95, desc[UR54][R96.64] ;  /* 0x00000036605f0981 */ /* 0x000f22000c1e1900 */
[----:B0-----:R-:W-:Y:S02]  /*13a40*/  ISETP.NE.U32.AND P1, PT, R98, RZ, PT ;  /* 0x000000ff6200720c */ /* 0x001fe40003f25070 */
[----:B------:R-:W-:-:S11]  /*13a50*/  R2UR UR4, R99 ;  /* 0x00000000630472ca */ /* 0x000fd600000e0000 */
[----:B------:R-:W-:Y:S01]  /*13a60*/  VOTEU.ANY UP0, P1 ;  /* 0x00000000003f7886 */ /* 0x000fe20000800100 */
[----:B-1----:R-:W-:Y:S01]  /*13a70*/  ISETP.NE.AND P1, PT, R92, 0x1, PT ;  /* 0x000000015c00780c */ /* 0x002fe20003f25270 */
[----:B------:R-:W-:Y:S02]  /*13a80*/  UISETP.NE.AND.EX UP0, UPT, UR4, URZ, UPT, UP0 ;  /* 0x0000003f0400728c */ /* 0x000fe4000bf05300 */
[----:B------:R-:W-:Y:S01]  /*13a90*/  UISETP.GT.AND UP1, UPT, UR46, 0x1, UPT ;  /* 0x000000012e00788c */ /* 0x000fe2000bf24270 */
[----:B------:R-:W-:Y:S01]  /*13aa0*/  UMOV UR18, 0x9b8 ;  /* 0x000009b800127882 */ /* 0x000fe20000000000 */
[----:B------:R-:W-:Y:S02]  /*13ab0*/  ULDC UR4, c[0x0][0xa88] ;  /* 0x0002a20000047ab9 */ /* 0x000fe40000000800 */
[----:B------:R-:W-:Y:S01]  /*13ac0*/  USEL UR18, UR18, 0x978, UP1 ;  /* 0x0000097812127887 */ /* 0x000fe20008800000 */
[----:B------:R-:W-:Y:S01]  /*13ad0*/  PLOP3.LUT P4, PT, PT, PT, UP0, 0x80, 0x0 ;  /* 0x000000000000781c */ /* 0x000fe20003f8f008 */
[----:B--2---:R-:W-:-:S03]  /*13ae0*/  IMAD.U32 R9, RZ, RZ, UR4 ;  /* 0x00000004ff097e24 */ /* 0x004fc6000f8e00ff */
[----:B------:R-:W-:Y:S01]  /*13af0*/  @UP0 ULDC.64 UR8, c[0x0][0xc08] ;  /* 0x0003020000080ab9 */ /* 0x000fe20000000a00 */
[----:B------:R-:W0:Y:S01]  /*13b00*/  @P1 LDC R6, c[0x0][0xbec] ;  /* 0x0002fb00ff061b82 */ /* 0x000e220000000800 */
[----:B------:R-:W-:-:S07]  /*13b10*/  @UP0 UIMAD.WIDE UR8, UR37, 0x4, UR8 ;  /* 0x00000004250808a5 */ /* 0x000fce000f8e0208 */
[----:B------:R-:W1:Y:S01]  /*13b20*/  @P1 LDC R11, c[0x0][0xbf0] ;  /* 0x0002fc00ff0b1b82 */ /* 0x000e620000000800 */
[----:B------:R-:W-:Y:S01]  /*13b30*/  UISETP.NE.U32.AND UP0, UPT, UR10, URZ, UPT ;  /* 0x0000003f0a00728c */ /* 0x000fe2000bf05070 */
[----:B------:R-:W-:Y:S01]  /*13b40*/  IMAD.U32 R4, RZ, RZ, UR8 ;  /* 0x00000008ff047e24 */ /* 0x000fe2000f8e00ff */
[----:B------:R-:W-:Y:S01]  /*13b50*/  ULDC.64 UR12, c[0x0][UR18+0x218] ;  /* 0x00008600120c7abb */ /* 0x000fe20008000a00 */
[----:B------:R-:W-:Y:S01]  /*13b60*/  IMAD.U32 R5, RZ, RZ, UR9 ;  /* 0x00000009ff057e24 */ /* 0x000fe2000f8e00ff */
[----:B------:R-:W-:Y:S02]  /*13b70*/  UISETP.NE.AND.EX UP0, UPT, UR11, URZ, UPT, UP0 ;  /* 0x0000003f0b00728c */ /* 0x000fe4000bf05300 */
[----:B------:R-:W-:Y:S01]  /*13b80*/  USEL UR16, UR40, URZ, UP1 ;  /* 0x0000003f28107287 */ /* 0x000fe20008800000 */
[----:B---3--:R-:W-:Y:S01]  /*13b90*/  VIADD R13, R22, UR38 ;  /* 0x00000026160d7c36 */ /* 0x008fe20008000000 */
[----:B------:R-:W-:Y:S01]  /*13ba0*/  UMOV UR4, URZ ;  /* 0x0000003f00047c82 */ /* 0x000fe20008000000 */
[----:B------:R-:W-:Y:S01]  /*13bb0*/  UIMAD.WIDE.U32 UR8, UR12, UR36, URZ ;  /* 0x000000240c0872a5 */ /* 0x000fe2000f8e003f */
[----:B------:R0:W5:Y:S01]  /*13bc0*/  @P4 LDG.E R9, desc[UR54][R4.64] ;  /* 0x0000003604094981 */ /* 0x000162000c1e1900 */
[----:B------:R-:W-:Y:S01]  /*13bd0*/  ULDC.64 UR14, c[0x0][UR18+0x228] ;  /* 0x00008a00120e7abb */ /* 0x000fe20008000a00 */
[----:B------:R-:W-:Y:S01]  /*13be0*/  UIMAD UR12, UR13, UR36, URZ ;  /* 0x000000240d0c72a4 */ /* 0x000fe2000f8e023f */
[----:B------:R-:W-:Y:S01]  /*13bf0*/  IMAD.MOV.U32 R7, RZ, RZ, R13 ;  /* 0x000000ffff077224 */ /* 0x000fe200078e000d */
[----:B------:R-:W-:-:S02]  /*13c00*/  USHF.R.S32.HI UR17, URZ, 0x1f, UR37 ;  /* 0x0000001f3f117899 */ /* 0x000fc40008011425 */
[----:B------:R-:W-:Y:S02]  /*13c10*/  USEL UR7, UR37, URZ, !UP0 ;  /* 0x0000003f25077287 */ /* 0x000fe4000c000000 */
[----:B------:R-:W-:Y:S01]  /*13c20*/  UIMAD.WIDE.U32 UR20, UR14, UR16, URZ ;  /* 0x000000100e1472a5 */ /* 0x000fe2000f8e003f */
[----:B------:R-:W-:Y:S01]  /*13c30*/  ULDC.64 UR10, c[0x0][UR18+0x220] ;  /* 0x00008800120a7abb */ /* 0x000fe20008000a00 */
[----:B------:R-:W-:Y:S01]  /*13c40*/  UIMAD UR14, UR15, UR16, URZ ;  /* 0x000000100f0e72a4 */ /* 0x000fe2000f8e023f */
[----:B0-----:R-:W-:Y:S01]  /*13c50*/  @P1 IMAD.HI.U32 R4, R13, R6, RZ ;  /* 0x000000060d041227 */ /* 0x001fe200078e00ff */
[----:B------:R-:W-:Y:S02]  /*13c60*/  UIADD3 UR15, UR9, UR12, URZ ;  /* 0x0000000c090f7290 */ /* 0x000fe4000fffe03f */
[----:B------:R-:W-:Y:S01]  /*13c70*/  USEL UR17, UR17, URZ, !UP0 ;  /* 0x0000003f11117287 */ /* 0x000fe2000c000000 */
[----:B------:R-:W-:Y:S01]  /*13c80*/  IMAD.U32 R5, RZ, RZ, UR21 ;  /* 0x00000015ff057e24 */ /* 0x000fe2000f8e00ff */
[----:B------:R-:W-:Y:S01]  /*13c90*/  UIMAD UR9, UR11, UR7, URZ ;  /* 0x000000070b0972a4 */ /* 0x000fe2000f8e023f */
[----:B-1----:R-:W-:Y:S01]  /*13ca0*/  @P1 SHF.R.U32.HI R7, RZ, R11, R4 ;  /* 0x0000000bff071219 */ /* 0x002fe20000011604 */
[----:B------:R-:W-:Y:S01]  /*13cb0*/  UIMAD.WIDE.U32 UR12, UR10, UR7, URZ ;  /* 0x000000070a0c72a5 */ /* 0x000fe2000f8e003f */
[----:B------:R-:W-:Y:S01]  /*13cc0*/  IMAD.U32 R4, RZ, RZ, UR20 ;  /* 0x00000014ff047e24 */ /* 0x000fe2000f8e00ff */
[----:B------:R-:W-:Y:S01]  /*13cd0*/  UIMAD UR9, UR10, UR17, UR9 ;  /* 0x000000110a0972a4 */ /* 0x000fe2000f8e0209 */
[--C-:B------:R-:W-:Y:S01]  /*13ce0*/  SHF.R.S32.HI R5, RZ, 0x1f, R7.reuse ;  /* 0x0000001fff057819 */ /* 0x100fe20000011407 */
[----:B------:R-:W-:Y:S01]  /*13cf0*/  UIADD3 UR14, UR21, UR14, URZ ;  /* 0x0000000e150e7290 */ /* 0x000fe2000fffe03f */
[----:B------:R-:W-:Y:S01]  /*13d00*/  IMAD.MOV R11, RZ, RZ, -R7 ;  /* 0x000000ffff0b7224 */ /* 0x000fe200078e0a07 */
[----:B------:R-:W-:-:S03]  /*13d10*/  UIADD3 UR9, UR13, UR9, URZ ;  /* 0x000000090d097290 */ /* 0x000fc6000fffe03f */
[----:B------:R-:W-:Y:S02]  /*13d20*/  IMAD R11, R92, R11, R13 ;  /* 0x0000000b5c0b7224 */ /* 0x000fe400078e020d */
[----:B------:R-:W-:-:S03]  /*13d30*/  IMAD.U32 R8, RZ, RZ, UR14 ;  /* 0x0000000eff087e24 */ /* 0x000fc6000f8e00ff */
[----:B------:R-:W-:Y:S02]  /*13d40*/  SHF.R.S32.HI R6, RZ, 0x1f, R11 ;  /* 0x0000001fff067819 */ /* 0x000fe4000001140b */
        /* <DEDUP_REMOVED lines=21> */
.L_x_8797:
[----:B------:R-:W-:Y:S01]  /*13ea0*/  SHFL.IDX PT, R4, R8, RZ, 0x1c1f ;  /* 0x001c1fff08047589 */ /* 0x000fe200000e0000 */
[----:B------:R-:W-:Y:S01]  /*13eb0*/  VIADD R11, R214, UR38 ;  /* 0x00000026d60b7c36 */ /* 0x000fe20008000000 */
[----:B------:R-:W-:Y:S01]  /*13ec0*/  LOP3.LUT P0, RZ, R202, 0x3, RZ, 0xc0, !PT ;  /* 0x00000003caff7812 */ /* 0x000fe2000780c0ff */
[----:B-----5:R-:W-:Y:S01]  /*13ed0*/  IMAD R18, R9, R92, RZ ;  /* 0x0000005c09127224 */ /* 0x020fe200078e02ff */
[----:B------:R-:W0:Y:S01]  /*13ee0*/  SHFL.IDX PT, R5, R10, RZ, 0x1c1f ;  /* 0x001c1fff0a057589 */ /* 0x000e2200000e0000 */
[C---:B------:R-:W-:Y:S01]  /*13ef0*/  VIADD R9, R11.reuse, 0x8 ;  /* 0x000000080b097836 */ /* 0x040fe20000000000 */
[----:B------:R-:W-:Y:S02]  /*13f00*/  PLOP3.LUT P3, PT, PT, PT, UP1, 0x80, 0x0 ;  /* 0x000000000000781c */ /* 0x000fe40003f6f018 */
[----:B------:R-:W-:Y:S01]  /*13f10*/  SHFL.IDX PT, R6, R8, 0x1, 0x1c1f ;  /* 0x003c1f0008067f89 */ /* 0x000fe200000e0000 */
[-C--:B------:R-:W-:Y:S02]  /*13f20*/  ISETP.GE.OR P2, PT, R11, R18.reuse, P0 ;  /* 0x000000120b00720c */ /* 0x080fe40000746670 */
[-C--:B------:R-:W-:Y:S01]  /*13f30*/  ISETP.GE.OR P0, PT, R9, R18.reuse, P0 ;  /* 0x000000120900720c */ /* 0x080fe20000706670 */
[----:B------:R-:W1:Y:S10]  /*13f40*/  SHFL.IDX PT, R7, R10, 0x1, 0x1c1f ;  /* 0x003c1f000a077f89 */ /* 0x000e7400000e0000 */
[----:B0-----:R0:W-:Y:S01]  /*13f50*/  @!P2 ST.E desc[UR54][R4.64], R3 ;  /* 0x000000030400a985 */ /* 0x0011e2000c101936 */
[----:B------:R-:W-:-:S03]  /*13f60*/  ISETP.GE.AND P2, PT, R11, R18, PT ;  /* 0x000000120b00720c */ /* 0x000fc60003f46270 */
[----:B-1----:R0:W-:Y:S01]  /*13f70*/  @!P0 ST.E desc[UR54][R6.64], R0 ;  /* 0x0000000006008985 */ /* 0x0021e2000c101936 */
[----:B------:R-:W-:Y:S01]  /*13f80*/  ISETP.GE.AND P0, PT, R9, R18, PT ;  /* 0x000000120900720c */ /* 0x000fe20003f06270 */
[----:B------:R-:W-:-:S12]  /*13f90*/  @P3 BRA `(.L_x_8798) ;  /* 0x0000000800883947 */ /* 0x000fd80003800000 */
[----:B0-----:R-:W-:Y:S01]  /*13fa0*/  IMAD R3, R201, 0x40, R23 ;  /* 0x00000040c9037824 */ /* 0x001fe200078e0217 */
[----:B------:R-:W-:Y:S01]  /*13fb0*/  ULDC.64 UR12, c[0x0][0xaa0] ;  /* 0x0002a800000c7ab9 */ /* 0x000fe20000000a00 */
[----:B------:R-:W0:Y:S02]  /*13fc0*/  @P1 LDC R45, c[0x0][0xbf0] ;  /* 0x0002fc00ff2d1b82 */ /* 0x000e240000000800 */
[----:B------:R-:W-:-:S03]  /*13fd0*/  IMAD.WIDE R20, R3, 0x2, R20 ;  /* 0x0000000203147825 */ /* 0x000fc600078e0214 */
[C---:B------:R-:W-:Y:S02]  /*13fe0*/  IADD3 R9, P6, R20.reuse, 0x1000, RZ ;  /* 0x0000100014097810 */ /* 0x040fe40007fde0ff */
[C---:B------:R-:W-:Y:S02]  /*13ff0*/  IADD3 R13, P5, R20.reuse, 0x2000, RZ ;  /* 0x00002000140d7810 */ /* 0x040fe40007fbe0ff */
[----:B------:R-:W-:Y:S02]  /*14000*/  LOP3.LUT R8, R9, 0x380, RZ, 0xc0, !PT ;  /* 0x0000038009087812 */ /* 0x000fe400078ec0ff */
[C---:B------:R-:W-:Y:S02]  /*14010*/  IADD3 R25, P4, R20.reuse, 0x3000, RZ ;  /* 0x0000300014197810 */ /* 0x040fe40007f9e0ff */
[C---:B------:R-:W-:Y:S02]  /*14020*/  IADD3 R29, P3, R20.reuse, 0x4000, RZ ;  /* 0x00004000141d7810 */ /* 0x040fe40007f7e0ff */
[----:B------:R-:W-:-:S02]  /*14030*/  IADD3 R33, P2, R20, 0x5000, RZ ;  /* 0x0000500014217810 */ /* 0x000fc40007f5e0ff */
[C---:B------:R-:W-:Y:S02]  /*14040*/  IADD3 R37, P0, R20.reuse, 0x6000, RZ ;  /* 0x0000600014257810 */ /* 0x040fe40007f1e0ff */
[----:B------:R-:W-:Y:S02]  /*14050*/  LOP3.LUT R5, R20, 0x380, RZ, 0xc0, !PT ;  /* 0x0000038014057812 */ /* 0x000fe400078ec0ff */
[----:B------:R-:W-:Y:S02]  /*14060*/  SHF.R.U64 R8, R8, 0x3, RZ ;  /* 0x0000000308087819 */ /* 0x000fe400000012ff */
[----:B------:R-:W-:Y:S02]  /*14070*/  LOP3.LUT R12, R13, 0x380, RZ, 0xc0, !PT ;  /* 0x000003800d0c7812 */ /* 0x000fe400078ec0ff */
[----:B------:R-:W-:Y:S02]  /*14080*/  LOP3.LUT R24, R25, 0x380, RZ, 0xc0, !PT ;  /* 0x0000038019187812 */ /* 0x000fe400078ec0ff */
[----:B------:R-:W-:-:S02]  /*14090*/  LOP3.LUT R28, R29, 0x380, RZ, 0xc0, !PT ;  /* 0x000003801d1c7812 */ /* 0x000fc400078ec0ff */
[----:B------:R-:W-:Y:S02]  /*140a0*/  LOP3.LUT R32, R33, 0x380, RZ, 0xc0, !PT ;  /* 0x0000038021207812 */ /* 0x000fe400078ec0ff */
[----:B------:R-:W-:Y:S02]  /*140b0*/  LOP3.LUT R36, R37, 0x380, RZ, 0xc0, !PT ;  /* 0x0000038025247812 */ /* 0x000fe400078ec0ff */
[----:B------:R-:W-:Y:S02]  /*140c0*/  SHF.R.U64 R5, R5, 0x3, RZ ;  /* 0x0000000305057819 */ /* 0x000fe400000012ff */
[----:B------:R-:W-:Y:S01]  /*140d0*/  LOP3.LUT R8, R8, R9, RZ, 0x3c, !PT ;  /* 0x0000000908087212 */ /* 0x000fe200078e3cff */
[----:B------:R-:W-:Y:S01]  /*140e0*/  IMAD.X R9, RZ, RZ, R21, P6 ;  /* 0x000000ffff097224 */ /* 0x000fe200030e0615 */
[----:B------:R-:W-:Y:S02]  /*140f0*/  IADD3 R3, P6, R20, 0x7000, RZ ;  /* 0x0000700014037810 */ /* 0x000fe40007fde0ff */
[----:B------:R-:W-:-:S02]  /*14100*/  SHF.R.U64 R12, R12, 0x3, RZ ;  /* 0x000000030c0c7819 */ /* 0x000fc400000012ff */
[----:B------:R-:W-:Y:S01]  /*14110*/  SHF.R.U64 R24, R24, 0x3, RZ ;  /* 0x0000000318187819 */ /* 0x000fe200000012ff */
[--C-:B------:R-:W-:Y:S01]  /*14120*/  IMAD.X R41, RZ, RZ, R21.reuse, P6 ;  /* 0x000000ffff297224 */ /* 0x100fe200030e0615 */
[----:B------:R-:W-:Y:S01]  /*14130*/  SHF.R.U64 R28, R28, 0x3, RZ ;  /* 0x000000031c1c7819 */ /* 0x000fe200000012ff */
[----:B------:R-:W-:Y:S01]  /*14140*/  UIMAD UR10, UR11, UR12, URZ ;  /* 0x0000000c0b0a72a4 */ /* 0x000fe2000f8e023f */
[----:B------:R-:W-:Y:S01]  /*14150*/  SHF.R.U64 R32, R32, 0x3, RZ ;  /* 0x0000000320207819 */ /* 0x000fe200000012ff */
[----:B------:R-:W-:Y:S01]  /*14160*/  UIMAD.WIDE.U32 UR8, UR4, UR12, URZ ;  /* 0x0000000c040872a5 */ /* 0x000fe2000f8e003f */
[----:B------:R-:W-:Y:S01]  /*14170*/  SHF.R.U64 R36, R36, 0x3, RZ ;  /* 0x0000000324247819 */ /* 0x000fe200000012ff */
[----:B------:R-:W5:Y:S01]  /*14180*/  LD.E.128 R8, desc[UR54][R8.64] ;  /* 0x0000003608087980 */ /* 0x000f62000c101d00 */
[----:B------:R-:W-:Y:S02]  /*14190*/  LOP3.LUT R20, R5, R20, RZ, 0x3c, !PT ;  /* 0x0000001405147212 */ /* 0x000fe400078e3cff */
        /* <DEDUP_REMOVED lines=10> */
[----:B------:R1:W5:Y:S01]  /*14240*/  LD.E.128 R4, desc[UR54][R20.64] ;  /* 0x0000003614047980 */ /* 0x000362000c101d00 */
[----:B------:R-:W-:Y:S01]  /*14250*/  LOP3.LUT R0, R3, 0x380, RZ, 0xc0, !PT ;  /* 0x0000038003007812 */ /* 0x000fe200078ec0ff */
[----:B------:R-:W-:-:S02]  /*14260*/  UIMAD UR10, UR4, UR13, UR10 ;  /* 0x0000000d040a72a4 */ /* 0x000fc4000f8e020a */
[----:B------:R-:W5:Y:S01]  /*14270*/  LD.E.128 R12, desc[UR54][R12.64] ;  /* 0x000000360c0c7980 */ /* 0x000f62000c101d00 */
[----:B------:R-:W-:-:S03]  /*14280*/  SHF.R.U64 R0, R0, 0x3, RZ ;  /* 0x0000000300007819 */ /* 0x000fc600000012ff */
[----:B------:R-:W5:Y:S01]  /*14290*/  LD.E.128 R24, desc[UR54][R24.64] ;  /* 0x0000003618187980 */ /* 0x000f62000c101d00 */
[----:B------:R-:W-:Y:S01]  /*142a0*/  LOP3.LUT R40, R0, R3, RZ, 0x3c, !PT ;  /* 0x0000000300287212 */ /* 0x000fe200078e3cff */
[----:B-1----:R-:W1:Y:S01]  /*142b0*/  @P1 LDC R21, c[0x0][0xbec] ;  /* 0x0002fb00ff151b82 */ /* 0x002e620000000800 */
[----:B------:R-:W-:Y:S01]  /*142c0*/  UIADD3 UR9, UR9, UR10, URZ ;  /* 0x0000000a09097290 */ /* 0x000fe2000fffe03f */
[----:B------:R-:W-:Y:S01]  /*142d0*/  IMAD R0, R189, 0x20, R201 ;  /* 0x00000020bd007824 */ /* 0x000fe200078e02c9 */
[----:B------:R-:W5:Y:S01]  /*142e0*/  LD.E.128 R28, desc[UR54][R28.64] ;  /* 0x000000361c1c7980 */ /* 0x000f62000c101d00 */
[----:B------:R-:W-:Y:S02]  /*142f0*/  ULDC.64 UR10, c[0x0][0xae8] ;  /* 0x0002ba00000a7ab9 */ /* 0x000fe40000000a00 */
[----:B------:R-:W-:Y:S01]  /*14300*/  UIMAD.WIDE.U32 UR8, UR36, UR10, UR8 ;  /* 0x0000000a240872a5 */ /* 0x000fe2000f8e0008 */
[----:B------:R-:W-:Y:S01]  /*14310*/  VIADD R44, R0, UR38 ;  /* 0x00000026002c7c36 */ /* 0x000fe20008000000 */
[----:B------:R-:W-:Y:S01]  /*14320*/  USHF.R.S32.HI UR4, URZ, 0x1f, UR7 ;  /* 0x0000001f3f047899 */ /* 0x000fe20008011407 */
[----:B------:R-:W5:Y:S01]  /*14330*/  LD.E.128 R32, desc[UR54][R32.64] ;  /* 0x0000003620207980 */ /* 0x000f62000c101d00 */
[----:B------:R-:W-:-:S03]  /*14340*/  UIMAD UR9, UR36, UR11, UR9 ;  /* 0x0000000b240972a4 */ /* 0x000fc6000f8e0209 */
[----:B------:R-:W-:Y:S01]  /*14350*/  ULDC.64 UR10, c[0x0][0xaf0] ;  /* 0x0002bc00000a7ab9 */ /* 0x000fe20000000a00 */
[----:B------:R-:W5:Y:S01]  /*14360*/  LD.E.128 R36, desc[UR54][R36.64] ;  /* 0x0000003624247980 */ /* 0x000f62000c101d00 */
[----:B------:R-:W-:Y:S01]  /*14370*/  UIMAD UR4, UR4, UR10, URZ ;  /* 0x0000000a040472a4 */ /* 0x000fe2000f8e023f */
[----:B------:R-:W-:Y:S01]  /*14380*/  IMAD.MOV.U32 R3, RZ, RZ, R44 ;  /* 0x000000ffff037224 */ /* 0x000fe200078e002c */
[----:B------:R-:W-:Y:S01]  /*14390*/  UIMAD.WIDE.U32 UR8, UR7, UR10, UR8 ;  /* 0x0000000a070872a5 */ /* 0x000fe2000f8e0008 */
[----:B------:R-:W5:Y:S01]  /*143a0*/  LD.E.128 R40, desc[UR54][R40.64] ;  /* 0x0000003628287980 */ /* 0x000f62000c101d00 */
[----:B-1----:R-:W-:Y:S01]  /*143b0*/  @P1 IMAD.HI.U32 R0, R44, R21, RZ ;  /* 0x000000152c001227 */ /* 0x002fe200078e00ff */
[----:B------:R-:W-:Y:S01]  /*143c0*/  UIMAD UR4, UR7, UR11, UR4 ;  /* 0x0000000b070472a4 */ /* 0x000fe2000f8e0204 */
[----:B------:R-:W-:Y:S01]  /*143d0*/  @!PT LDS RZ, [RZ] ;  /* 0x00000000fffff984 */ /* 0x000fe20000000800 */
[----:B------:R-:W-:Y:S01]  /*143e0*/  @!PT LDS RZ, [RZ] ;  /* 0x00000000fffff984 */ /* 0x000fe20000000800 */
[----:B------:R-:W-:Y:S01]  /*143f0*/  @!PT LDS RZ, [RZ] ;  /* 0x00000000fffff984 */ /* 0x000fe20000000800 */
[----:B------:R-:W-:Y:S01]  /*14400*/  @!PT LDS RZ, [RZ] ;  /* 0x00000000fffff984 */ /* 0x000fe20000000800 */
[----:B------:R1:W-:Y:S06]  /*14410*/  MEMBAR.ALL.CTA ;  /* 0x0000000000007992 */ /* 0x0003ec0000008000 */
[----:B-1----:R-:W1:Y:S01]  /*14420*/  FENCE.VIEW.ASYNC.S ;  /* 0x00000000000073c6 */ /* 0x002e620000000000 */
[----:B------:R-:W-:Y:S01]  /*14430*/  ULDC.64 UR10, c[0x0][0xae0] ;  /* 0x0002b800000a7ab9 */ /* 0x000fe20000000a00 */
[----:B0-----:R-:W-:Y:S01]  /*14440*/  @P1 SHF.R.U32.HI R3, RZ, R45, R0 ;  /* 0x0000002dff031219 */ /* 0x001fe20000011600 */
[----:B------:R-:W-:-:S03]  /*14450*/  UIADD3 UR4, UR9, UR4, URZ ;  /* 0x0000000409047290 */ /* 0x000fc6000fffe03f */
[--C-:B------:R-:W-:Y:S01]  /*14460*/  SHF.R.S32.HI R0, RZ, 0x1f, R3.reuse ;  /* 0x0000001fff007819 */ /* 0x100fe20000011403 */
[----:B------:R-:W-:Y:S02]  /*14470*/  IMAD.MOV R45, RZ, RZ, -R3 ;  /* 0x000000ffff2d7224 */ /* 0x000fe400078e0a03 */
[----:B------:R-:W-:Y:S02]  /*14480*/  IMAD.U32 R21, RZ, RZ, UR9 ;  /* 0x00000009ff157e24 */ /* 0x000fe4000f8e00ff */
[----:B------:R-:W-:Y:S02]  /*14490*/  IMAD R0, R0, UR10, RZ ;  /* 0x0000000a00007c24 */ /* 0x000fe4000f8e02ff */
[----:B------:R-:W-:Y:S02]  /*144a0*/  IMAD R45, R92, R45, R44 ;  /* 0x0000002d5c2d7224 */ /* 0x000fe400078e022c */
[----:B------:R-:W-:Y:S01]  /*144b0*/  IMAD.U32 R20, RZ, RZ, UR8 ;  /* 0x00000008ff147e24 */ /* 0x000fe2000f8e00ff */
[----:B------:R-:W-:Y:S01]  /*144c0*/  ULDC.64 UR8, c[0x0][0xad8] ;  /* 0x0002b60000087ab9 */ /* 0x000fe20000000a00 */
[----:B------:R-:W-:-:S02]  /*144d0*/  IMAD.U32 R21, RZ, RZ, UR4 ;  /* 0x00000004ff157e24 */ /* 0x000fc4000f8e00ff */
[C---:B------:R-:W-:Y:S01]  /*144e0*/  IMAD R47, R3.reuse, UR11, R0 ;  /* 0x0000000b032f7c24 */ /* 0x040fe2000f8e0200 */
[----:B------:R-:W-:Y:S01]  /*144f0*/  SHF.R.S32.HI R0, RZ, 0x1f, R45 ;  /* 0x0000001fff007819 */ /* 0x000fe2000001142d */
[----:B------:R-:W-:-:S04]  /*14500*/  IMAD.WIDE.U32 R20, R3, UR10, R20 ;  /* 0x0000000a03147c25 */ /* 0x000fc8000f8e0014 */
[----:B------:R-:W-:Y:S02]  /*14510*/  IMAD.IADD R21, R21, 0x1, R47 ;  /* 0x0000000115157824 */ /* 0x000fe400078e022f */
[----:B------:R-:W-:Y:S02]  /*14520*/  IMAD R0, R0, UR8, RZ ;  /* 0x0000000800007c24 */ /* 0x000fe4000f8e02ff */
[----:B------:R-:W-:Y:S02]  /*14530*/  VIADD R49, R201, UR38 ;  /* 0x00000026c9317c36 */ /* 0x000fe40008000000 */
[C---:B------:R-:W-:Y:S02]  /*14540*/  IMAD R47, R45.reuse, UR9, R0 ;  /* 0x000000092d2f7c24 */ /* 0x040fe4000f8e0200 */
[----:B------:R-:W-:Y:S01]  /*14550*/  IMAD.WIDE.U32 R20, R45, UR8, R20 ;  /* 0x000000082d147c25 */ /* 0x000fe2000f8e0014 */
[----:B------:R-:W-:Y:S01]  /*14560*/  ISETP.GE.AND P2, PT, R49, R18, PT ;  /* 0x000000123100720c */ /* 0x000fe20003f46270 */
[----:B------:R-:W-:-:S02]  /*14570*/  ULDC.64 UR8, c[0x0][0xa80] ;  /* 0x0002a00000087ab9 */ /* 0x000fc40000000a00 */
[----:B------:R-:W-:Y:S01]  /*14580*/  VIADD R3, R49, 0x20 ;  /* 0x0000002031037836 */ /* 0x000fe20000000000 */
[C---:B------:R-:W-:Y:S01]  /*14590*/  LEA R0, P3, R20.reuse, UR8, 0x1 ;  /* 0x0000000814007c11 */ /* 0x040fe2000f8608ff */
[----:B------:R-:W-:Y:S02]  /*145a0*/  IMAD.IADD R21, R21, 0x1, R47 ;  /* 0x0000000115157824 */ /* 0x000fe400078e022f */
[----:B------:R-:W-:Y:S01]  /*145b0*/  VIADD R17, R17, 0x22820 ;  /* 0x0002282011117836 */ /* 0x000fe20000000000 */
[-C--:B------:R-:W-:Y:S01]  /*145c0*/  ISETP.GE.AND P0, PT, R3, R18.reuse, PT ;  /* 0x000000120300720c */ /* 0x080fe20003f06270 */
[----:B------:R-:W-:Y:S01]  /*145d0*/  VIADD R3, R49, 0x40 ;  /* 0x0000004031037836 */ /* 0x000fe20000000000 */
[----:B------:R-:W-:Y:S02]  /*145e0*/  LEA.HI.X R46, R20, UR9, R21, 0x1, P3 ;  /* 0x00000009142e7c11 */ /* 0x000fe400098f0c15 */
[----:B------:R-:W-:Y:S01]  /*145f0*/  PRMT R17, RZ, 0x654, R17 ;  /* 0x00000654ff117816 */ /* 0x000fe20000000011 */
[----:B-1----:R0:W1:Y:S01]  /*14600*/  SHFL.IDX PT, R44, R0, RZ, 0x181f ;  /* 0x00181fff002c7589 */ /* 0x00206200000e0000 */
[----:B------:R-:W-:Y:S01]  /*14610*/  ISETP.GE.AND P1, PT, R3, R18, PT ;  /* 0x000000120300720c */ /* 0x000fe20003f26270 */
[----:B------:R-:W-:Y:S01]  /*14620*/  BSSY B1, `(.L_x_8799) ;  /* 0x000000d000017945 */ /* 0x000fe20003800000 */
[----:B------:R0:W-:Y:S01]  /*14630*/  SYNCS.ARRIVE.TRANS64.RED.A1T0 RZ, [R17+URZ], RZ ;  /* 0x000000ff11ff79a7 */ /* 0x0001e2000810043f */
[----:B------:R0:W2:Y:S02]  /*14640*/  SHFL.IDX PT, R3, R46, RZ, 0x181f ;  /* 0x00181fff2e037589 */ /* 0x0000a400000e0000 */
[----:B------:R-:W-:Y:S08]  /*14650*/  @P2 BRA `(.L_x_8800) ;  /* 0x0000000000242947 */ /* 0x000ff00003800000 */
[----:B------:R-:W-:Y:S02]  /*14660*/  ULDC UR4, c[0x0][0xac8] ;  /* 0x0002b20000047ab9 */ /* 0x000fe40000000800 */
[----:B------:R-:W-:Y:S02]  /*14670*/  ISETP.GE.AND P2, PT, R23, UR4, PT ;  /* 0x0000000417007c0c */ /* 0x000fe4000bf46270 */
[----:B------:R-:W-:-:S11]  /*14680*/  ISETP.GE.AND P3, PT, R188, UR4, PT ;  /* 0x00000004bc007c0c */ /* 0x000fd6000bf66270 */
[CC--:B-1----:R-:W-:Y:S02]  /*14690*/  @!P2 LEA R20, P4, R23.reuse, R44.reuse, 0x1 ;  /* 0x0000002c1714a211 */ /* 0x0c2fe400078808ff */
[C---:B------:R-:W-:Y:S02]  /*146a0*/  @!P3 LEA R44, P5, R188.reuse, R44, 0x1 ;  /* 0x0000002cbc2cb211 */ /* 0x040fe400078a08ff */
[-C--:B--2---:R-:W-:Y:S02]  /*146b0*/  @!P2 LEA.HI.X R21, R23, R3.reuse, R217, 0x1, P4 ;  /* 0x000000031715a211 */ /* 0x084fe400020f0cd9 */
[----:B------:R-:W-:-:S03]  /*146c0*/  @!P3 LEA.HI.X R45, R188, R3, R216, 0x1, P5 ;  /* 0x00000003bc2db211 */ /* 0x000fc600028f0cd8 */
[----:B-----5:R3:W-:Y:S04]  /*146d0*/  @!P2 ST.E.128 desc[UR54][R20.64], R4 ;  /* 0x000000041400a985 */ /* 0x0207e8000c101d36 */
[----:B------:R3:W-:Y:S02]  /*146e0*/  @!P3 ST.E.128 desc[UR54][R44.64], R28 ;  /* 0x0000001c2c00b985 */ /* 0x0007e4000c101d36 */
.L_x_8800:
[----:B------:R-:W-:Y:S05]  /*146f0*/  BSYNC B1 ;  /* 0x0000000000017941 */ /* 0x000fea0003800000 */
.L_x_8799:
[----:B--2---:R2:W4:Y:S01]  /*14700*/  SHFL.IDX PT, R3, R46, 0x1, 0x181f ;  /* 0x00381f002e037f89 */ /* 0x00452200000e0000 */
[----:B------:R-:W-:Y:S03]  /*14710*/  BSSY B1, `(.L_x_8801) ;  /* 0x000000c000017945 */ /* 0x000fe60003800000 */
[----:B---3-5:R2:W3:Y:S01]  /*14720*/  SHFL.IDX PT, R6, R0, 0x1, 0x181f ;  /* 0x00381f0000067f89 */ /* 0x0284e200000e0000 */
[----:B------:R-:W-:Y:S05]  /*14730*/  @P0 BRA `(.L_x_8802) ;  /* 0x0000000000240947 */ /* 0x000fea0003800000 */
[----:B------:R-:W-:Y:S02]  /*14740*/  ULDC UR4, c[0x0][0xac8] ;  /* 0x0002b20000047ab9 */ /* 0x000fe40000000800 */
[----:B------:R-:W-:Y:S02]  /*14750*/  ISETP.GE.AND P3, PT, R23, UR4, PT ;  /* 0x0000000417007c0c */ /* 0x000fe4000bf66270 */
[----:B------:R-:W-:-:S11]  /*14760*/  ISETP.GE.AND P4, PT, R188, UR4, PT ;  /* 0x00000004bc007c0c */ /* 0x000fd6000bf86270 */
[CC--:B---3--:R-:W-:Y:S02]  /*14770*/  @!P3 LEA R4, P0, R23.reuse, R6.reuse, 0x1 ;  /* 0x000000061704b211 */ /* 0x0c8fe400078008ff */
[C---:B------:R-:W-:Y:S02]  /*14780*/  @!P4 LEA R6, P2, R188.reuse, R6, 0x1 ;  /* 0x00000006bc06c211 */ /* 0x040fe400078408ff */
[-C--:B----4-:R-:W-:Y:S02]  /*14790*/  @!P3 LEA.HI.X R5, R23, R3.reuse, R217, 0x1, P0 ;  /* 0x000000031705b211 */ /* 0x090fe400000f0cd9 */
[----:B------:R-:W-:-:S03]  /*147a0*/  @!P4 LEA.HI.X R7, R188, R3, R216, 0x1, P2 ;  /* 0x00000003bc07c211 */ /* 0x000fc600010f0cd8 */
[----:B------:R3:W-:Y:S04]  /*147b0*/  @!P3 ST.E.128 desc[UR54][R4.64], R8 ;  /* 0x000000080400b985 */ /* 0x0007e8000c101d36 */
[----:B------:R3:W-:Y:S02]  /*147c0*/  @!P4 ST.E.128 desc[UR54][R6.64], R32 ;  /* 0x000000200600c985 */ /* 0x0007e4000c101d36 */
.L_x_8802:
[----:B------:R-:W-:Y:S05]  /*147d0*/  BSYNC B1 ;  /* 0x0000000000017941 */ /* 0x000fea0003800000 */
.L_x_8801:
[----:B----4-:R4:W0:Y:S01]  /*147e0*/  SHFL.IDX PT, R3, R46, 0x2, 0x181f ;  /* 0x00581f002e037f89 */ /* 0x01082200000e0000 */
[----:B------:R-:W-:Y:S03]  /*147f0*/  BSSY B1, `(.L_x_8803) ;  /* 0x000000c000017945 */ /* 0x000fe60003800000 */
[----:B---3--:R4:W3:Y:S01]  /*14800*/  SHFL.IDX PT, R6, R0, 0x2, 0x181f ;  /* 0x00581f0000067f89 */ /* 0x0088e200000e0000 */
[----:B------:R-:W-:Y:S05]  /*14810*/  @P1 BRA `(.L_x_8804) ;  /* 0x0000000000241947 */ /* 0x000fea0003800000 */
[----:B------:R-:W-:Y:S02]  /*14820*/  ULDC UR4, c[0x0][0xac8] ;  /* 0x0002b20000047ab9 */ /* 0x000fe40000000800 */
[----:B------:R-:W-:Y:S02]  /*14830*/  ISETP.GE.AND P2, PT, R23, UR4, PT ;  /* 0x0000000417007c0c */ /* 0x000fe4000bf46270 */
[----:B------:R-:W-:-:S11]  /*14840*/  ISETP.GE.AND P3, PT, R188, UR4, PT ;  /* 0x00000004bc007c0c */ /* 0x000fd6000bf66270 */
[CC--:B---3--:R-:W-:Y:S02]  /*14850*/  @!P2 LEA R4, P0, R23.reuse, R6.reuse, 0x1 ;  /* 0x000000061704a211 */ /* 0x0c8fe400078008ff */
[C---:B------:R-:W-:Y:S02]  /*14860*/  @!P3 LEA R6, P1, R188.reuse, R6, 0x1 ;  /* 0x00000006bc06b211 */ /* 0x040fe400078208ff */
[-C--:B0-----:R-:W-:Y:S02]  /*14870*/  @!P2 LEA.HI.X R5, R23, R3.reuse, R217, 0x1, P0 ;  /* 0x000000031705a211 */ /* 0x081fe400000f0cd9 */
[----:B------:R-:W-:-:S03]  /*14880*/  @!P3 LEA.HI.X R7, R188, R3, R216, 0x1, P1 ;  /* 0x00000003bc07b211 */ /* 0x000fc600008f0cd8 */
[----:B------:R0:W-:Y:S04]  /*14890*/  @!P2 ST.E.128 desc[UR54][R4.64], R12 ;  /* 0x0000000c0400a985 */ /* 0x0001e8000c101d36 */
[----:B------:R0:W-:Y:S02]  /*148a0*/  @!P3 ST.E.128 desc[UR54][R6.64], R36 ;  /* 0x000000240600b985 */ /* 0x0001e4000c101d36 */
.L_x_8804:
[----:B------:R-:W-:Y:S05]  /*148b0*/  BSYNC B1 ;  /* 0x0000000000017941 */ /* 0x000fea0003800000 */
.L_x_8803:
[----:B0-----:R-:W-:Y:S01]  /*148c0*/  VIADD R3, R49, 0x60 ;  /* 0x0000006031037836 */ /* 0x001fe20000000000 */
[----:B--2-4-:R-:W0:Y:S04]  /*148d0*/  SHFL.IDX PT, R46, R46, 0x3, 0x181f ;  /* 0x00781f002e2e7f89 */ /* 0x014e2800000e0000 */
[----:B------:R-:W-:Y:S01]  /*148e0*/  ISETP.GE.AND P0, PT, R3, R18, PT ;  /* 0x000000120300720c */ /* 0x000fe20003f06270 */
[----:B------:R-:W2:-:S12]  /*148f0*/  SHFL.IDX PT, R0, R0, 0x3, 0x181f ;  /* 0x00781f0000007f89 */ /* 0x000e9800000e0000 */
[----:B------:R-:W-:Y:S05]  /*14900*/  @P0 BRA `(.L_x_8805) ;  /* 0x0000001800580947 */ /* 0x000fea0003800000 */
[----:B------:R-:W-:Y:S02]  /*14910*/  ULDC UR4, c[0x0][0xac8] ;  /* 0x0002b20000047ab9 */ /* 0x000fe40000000800 */
[----:B------:R-:W-:-:S13]  /*14920*/  ISETP.GE.AND P1, PT, R23, UR4, PT ;  /* 0x0000000417007c0c */ /* 0x000fda000bf26270 */
[----:B--2---:R-:W-:-:S04]  /*14930*/  @!P1 LEA R4, P0, R23, R0, 0x1 ;  /* 0x0000000017049211 */ /* 0x004fc800078008ff */
[----:B0-----:R-:W-:Y:S02]  /*14940*/  @!P1 LEA.HI.X R5, R23, R46, R217, 0x1, P0 ;  /* 0x0000002e17059211 */ /* 0x001fe400000f0cd9 */
[----:B------:R-:W-:-:S03]  /*14950*/  ISETP.GE.AND P0, PT, R188, UR4, PT ;  /* 0x00000004bc007c0c */ /* 0x000fc6000bf06270 */
[----:B------:R4:W-:Y:S10]  /*14960*/  @!P1 ST.E.128 desc[UR54][R4.64], R24 ;  /* 0x0000001804009985 */ /* 0x0009f4000c101d36 */
[----:B------:R-:W-:Y:S05]  /*14970*/  @P0 BRA `(.L_x_8805) ;  /* 0x00000018003c0947 */ /* 0x000fea0003800000 */
[----:B----4-:R-:W-:-:S04]  /*14980*/  LEA R4, P0, R188, R0, 0x1 ;  /* 0x00000000bc047211 */ /* 0x010fc800078008ff */
[----:B------:R-:W-:-:S05]  /*14990*/  LEA.HI.X R5, R188, R46, R216, 0x1, P0 ;  /* 0x0000002ebc057211 */ /* 0x000fca00000f0cd8 */
[----:B------:R0:W-:Y:S01]  /*149a0*/  ST.E.128 desc[UR54][R4.64], R40 ;  /* 0x0000002804007985 */ /* 0x0001e2000c101d36 */
[----:B------:R-:W-:Y:S05]  /*149b0*/  BRA `(.L_x_8805) ;  /* 0x00000018002c7947 */ /* 0x000fea0003800000 */
.L_x_8798:
[----:B------:R-:W-:Y:S01]  /*149c0*/  ULDC.64 UR12, c[0x0][0xb08] ;  /* 0x0002c200000c7ab9 */ /* 0x000fe20000000a00 */
[----:B0-----:R-:W0:Y:S01]  /*149d0*/  @P1 LDC R0, c[0x0][0xbec] ;  /* 0x0002fb00ff001b82 */ /* 0x001e220000000800 */
[----:B------:R-:W-:Y:S01]  /*149e0*/  UIMAD UR10, UR11, UR12, URZ ;  /* 0x0000000c0b0a72a4 */ /* 0x000fe2000f8e023f */
[----:B------:R-:W-:Y:S01]  /*149f0*/  IMAD.MOV.U32 R3, RZ, RZ, R13 ;  /* 0x000000ffff037224 */ /* 0x000fe200078e000d */
[----:B------:R-:W-:Y:S01]  /*14a00*/  UIMAD.WIDE.U32 UR8, UR4, UR12, URZ ;  /* 0x0000000c040872a5 */ /* 0x000fe2000f8e003f */
[----:B------:R-:W-:Y:S01]  /*14a10*/  VIADD R17, R17, 0x22820 ;  /* 0x0002282011117836 */ /* 0x000fe20000000000 */
[----:B------:R-:W-:Y:S01]  /*14a20*/  UIMAD UR10, UR4, UR13, UR10 ;  /* 0x0000000d040a72a4 */ /* 0x000fe2000f8e020a */
[C---:B------:R-:W-:Y:S01]  /*14a30*/  VIADD R21, R19.reuse, 0x10 ;  /* 0x0000001013157836 */ /* 0x040fe20000000000 */
[----:B------:R-:W-:Y:S01]  /*14a40*/  USHF.R.S32.HI UR4, URZ, 0x1f, UR7 ;  /* 0x0000001f3f047899 */ /* 0x000fe20008011407 */
[----:B------:R-:W1:Y:S01]  /*14a50*/  @P1 LDC R5, c[0x0][0xbf0] ;  /* 0x0002fc00ff051b82 */ /* 0x000e620000000800 */
[----:B------:R-:W-:Y:S01]  /*14a60*/  UIADD3 UR9, UR9, UR10, URZ ;  /* 0x0000000a09097290 */ /* 0x000fe2000fffe03f */
[----:B------:R-:W-:Y:S01]  /*14a70*/  PRMT R17, RZ, 0x654, R17 ;  /* 0x00000654ff117816 */ /* 0x000fe20000000011 */
[C---:B------:R-:W-:Y:S01]  /*14a80*/  VIADD R25, R19.reuse, 0x18 ;  /* 0x0000001813197836 */ /* 0x040fe20000000000 */
[----:B------:R-:W-:Y:S01]  /*14a90*/  ULDC.64 UR10, c[0x0][0xb38] ;  /* 0x0002ce00000a7ab9 */ /* 0x000fe20000000a00 */
[----:B------:R-:W-:Y:S01]  /*14aa0*/  VIADD R27, R19, 0x20 ;  /* 0x00000020131b7836 */ /* 0x000fe20000000000 */
[----:B------:R-:W-:Y:S01]  /*14ab0*/  UIMAD.WIDE.U32 UR8, UR36, UR10, UR8 ;  /* 0x0000000a240872a5 */ /* 0x000fe2000f8e0008 */
[----:B------:R-:W-:Y:S01]  /*14ac0*/  BSSY B1, `(.L_x_8806) ;  /* 0x000006a000017945 */ /* 0x000fe20003800000 */
[----:B------:R2:W-:Y:S01]  /*14ad0*/  SYNCS.ARRIVE.TRANS64.RED.A1T0 RZ, [R17+URZ], RZ ;  /* 0x000000ff11ff79a7 */ /* 0x0005e2000810043f */
[----:B------:R-:W-:Y:S01]  /*14ae0*/  SHF.R.S32.HI R93, RZ, 0x1f, R190 ;  /* 0x0000001fff5d7819 */ /* 0x000fe200000114be */
[----:B------:R-:W-:Y:S01]  /*14af0*/  UIMAD UR9, UR36, UR11, UR9 ;  /* 0x0000000b240972a4 */ /* 0x000fe2000f8e0209 */
[----:B------:R-:W-:-:S02]  /*14b00*/  SHF.R.S32.HI R20, RZ, 0x1f, R21 ;  /* 0x0000001fff147819 */ /* 0x000fc40000011415 */
[----:B------:R-:W-:Y:S01]  /*14b10*/  ULDC.64 UR10, c[0x0][0xb40] ;  /* 0x0002d000000a7ab9 */ /* 0x000fe20000000a00 */
[----:B------:R-:W-:Y:S01]  /*14b20*/  SHF.R.S32.HI R24, RZ, 0x1f, R25 ;  /* 0x0000001fff187819 */ /* 0x000fe20000011419 */
[----:B------:R-:W-:Y:S01]  /*14b30*/  UIMAD UR4, UR4, UR10, URZ ;  /* 0x0000000a040472a4 */ /* 0x000fe2000f8e023f */
[----:B0-----:R-:W-:Y:S01]  /*14b40*/  @P1 IMAD.HI.U32 R0, R13, R0, RZ ;  /* 0x000000000d001227 */ /* 0x001fe200078e00ff */
[----:B------:R-:W-:Y:S01]  /*14b50*/  UIMAD.WIDE.U32 UR8, UR7, UR10, UR8 ;  /* 0x0000000a070872a5 */ /* 0x000fe2000f8e0008 */
[----:B------:R-:W-:Y:S01]  /*14b60*/  SHF.R.S32.HI R26, RZ, 0x1f, R27 ;  /* 0x0000001fff1a7819 */ /* 0x000fe2000001141b */
[----:B------:R-:W-:Y:S01]  /*14b70*/  UIMAD UR4, UR7, UR11, UR4 ;  /* 0x0000000b070472a4 */ /* 0x000fe2000f8e0204 */
[----:B--2---:R-:W-:Y:S02]  /*14b80*/  VIADD R17, R19, 0x8 ;  /* 0x0000000813117836 */ /* 0x004fe40000000000 */
[----:B------:R-:W-:Y:S01]  /*14b90*/  ULDC.64 UR10, c[0x0][0xb48] ;  /* 0x0002d200000a7ab9 */ /* 0x000fe20000000a00 */
[----:B------:R-:W-:Y:S01]  /*14ba0*/  UIADD3 UR9, UR9, UR4, URZ ;  /* 0x0000000409097290 */ /* 0x000fe2000fffe03f */
[----:B-1----:R-:W-:-:S02]  /*14bb0*/  @P1 SHF.R.U32.HI R3, RZ, R5, R0 ;  /* 0x00000005ff031219 */ /* 0x002fc40000011600 */
        /* <DEDUP_REMOVED lines=36> */
[-C--:B------:R-:W-:Y:S02]  /*14e00*/  @!P3 LEA R10, P5, R21, R6.reuse, 0x2 ;  /* 0x00000006150ab211 */ /* 0x080fe400078a10ff */
[----:B------:R-:W-:Y:S01]  /*14e10*/  @!P2 LEA R12, P6, R25, R6, 0x2 ;  /* 0x00000006190ca211 */ /* 0x000fe200078c10ff */
[----:B------:R2:W-:Y:S01]  /*14e20*/  @!P4 ST.E.64 desc[UR54][R8.64], R88 ;  /* 0x000000580800c985 */ /* 0x0005e2000c101b36 */
[----:B------:R-:W-:Y:S02]  /*14e30*/  @!P3 LEA.HI.X R11, R21, R7, R20, 0x2, P5 ;  /* 0x00000007150bb211 */ /* 0x000fe400028f1414 */
[----:B------:R-:W-:-:S02]  /*14e40*/  ISETP.GE.AND P4, PT, R190, UR4, PT ;  /* 0x00000004be007c0c */ /* 0x000fc4000bf86270 */
[-C--:B------:R-:W-:Y:S01]  /*14e50*/  @!P2 LEA.HI.X R13, R25, R7.reuse, R24, 0x2, P6 ;  /* 0x00000007190da211 */ /* 0x080fe200030f1418 */
[----:B------:R3:W-:Y:S01]  /*14e60*/  @!P3 ST.E.64 desc[UR54][R10.64], R86 ;  /* 0x000000560a00b985 */ /* 0x0007e2000c101b36 */
[----:B------:R-:W-:Y:S02]  /*14e70*/  ISETP.GE.AND P3, PT, R200, UR4, PT ;  /* 0x00000004c8007c0c */ /* 0x000fe4000bf66270 */
[----:B------:R-:W-:Y:S01]  /*14e80*/  @!P1 LEA R14, P5, R27, R6, 0x2 ;  /* 0x000000061b0e9211 */ /* 0x000fe200078a10ff */
[----:B------:R4:W-:Y:S01]  /*14e90*/  @!P2 ST.E.64 desc[UR54][R12.64], R84 ;  /* 0x000000540c00a985 */ /* 0x0009e2000c101b36 */
[----:B------:R-:W-:Y:S02]  /*14ea0*/  ISETP.GE.AND P2, PT, R199, UR4, PT ;  /* 0x00000004c7007c0c */ /* 0x000fe4000bf46270 */
[----:B------:R-:W-:-:S03]  /*14eb0*/  @!P1 LEA.HI.X R15, R27, R7, R26, 0x2, P5 ;  /* 0x000000071b0f9211 */ /* 0x000fc600028f141a */
[-C--:B-1----:R-:W-:Y:S02]  /*14ec0*/  @!P4 LEA R4, P6, R190, R6.reuse, 0x2 ;  /* 0x00000006be04c211 */ /* 0x082fe400078c10ff */
        /* <DEDUP_REMOVED lines=41> */
.L_x_8807:
[----:B------:R-:W-:Y:S05]  /*15160*/  BSYNC B1 ;  /* 0x0000000000017941 */ /* 0x000fea0003800000 */
.L_x_8806:
        /* <DEDUP_REMOVED lines=9> */
[----:B-1----:R-:W-:-:S04]  /*15200*/  @!P5 LEA R8, P4, R17, R6, 0x2 ;  /* 0x000000061108d211 */ /* 0x002fc800078810ff */
[-C--:B---3--:R-:W-:Y:S02]  /*15210*/  @!P5 LEA.HI.X R9, R17, R7.reuse, R18, 0x2, P4 ;  /* 0x000000071109d211 */ /* 0x088fe400020f1412 */
[-C--:B------:R-:W-:Y:S01]  /*15220*/  @!P2 LEA R12, P4, R25, R6.reuse, 0x2 ;  /* 0x00000006190ca211 */ /* 0x080fe200078810ff */
[----:B------:R-:W-:Y:S01]  /*15230*/  @!P0 IMAD.WIDE R4, R19, 0x4, R6 ;  /* 0x0000000413048825 */ /* 0x000fe200078e0206 */
[----:B------:R-:W-:Y:S02]  /*15240*/  @!P1 LEA R10, P6, R21, R6, 0x2 ;  /* 0x00000006150a9211 */ /* 0x000fe400078c10ff */
[-C--:B------:R-:W-:Y:S02]  /*15250*/  @!P2 LEA.HI.X R13, R25, R7.reuse, R24, 0x2, P4 ;  /* 0x00000007190da211 */ /* 0x080fe400020f1418 */
[----:B------:R-:W-:Y:S01]  /*15260*/  ISETP.GE.AND P4, PT, R190, UR4, PT ;  /* 0x00000004be007c0c */ /* 0x000fe2000bf86270 */
[----:B------:R1:W-:Y:S01]  /*15270*/  @!P0 ST.E.64 desc[UR54][R4.64], R32 ;  /* 0x0000002004008985 */ /* 0x0003e2000c101b36 */
[----:B------:R-:W-:-:S02]  /*15280*/  @!P1 LEA.HI.X R11, R21, R7, R20, 0x2, P6 ;  /* 0x00000007150b9211 */ /* 0x000fc400030f1414 */
[----:B------:R-:W-:Y:S01]  /*15290*/  ISETP.GE.AND P0, PT, R200, UR4, PT ;  /* 0x00000004c8007c0c */ /* 0x000fe2000bf06270 */
[----:B------:R3:W-:Y:S01]  /*152a0*/  @!P5 ST.E.64 desc[UR54][R8.64], R34 ;  /* 0x000000220800d985 */ /* 0x0007e2000c101b36 */
[----:B------:R-:W-:-:S03]  /*152b0*/  @!P3 LEA R14, P6, R27, R6, 0x2 ;  /* 0x000000061b0eb211 */ /* 0x000fc600078c10ff */
[----:B------:R4:W-:Y:S01]  /*152c0*/  @!P1 ST.E.64 desc[UR54][R10.64], R36 ;  /* 0x000000240a009985 */ /* 0x0009e2000c101b36 */
[----:B------:R-:W-:Y:S02]  /*152d0*/  ISETP.GE.AND P1, PT, R199, UR4, PT ;  /* 0x00000004c7007c0c */ /* 0x000fe4000bf26270 */
[-C--:B------:R-:W-:Y:S01]  /*152e0*/  @!P3 LEA.HI.X R15, R27, R7.reuse, R26, 0x2, P6 ;  /* 0x000000071b0fb211 */ /* 0x080fe200030f141a */
[----:B------:R5:W-:Y:S01]  /*152f0*/  @!P2 ST.E.64 desc[UR54][R12.64], R38 ;  /* 0x000000260c00a985 */ /* 0x000be2000c101b36 */
[-C--:B------:R-:W-:Y:S02]  /*15300*/  @!P4 LEA R20, P5, R190, R6.reuse, 0x2 ;  /* 0x00000006be14c211 */ /* 0x080fe400078a10ff */
[----:B------:R-:W-:Y:S01]  /*15310*/  ISETP.GE.AND P2, PT, R198, UR4, PT ;  /* 0x00000004c6007c0c */ /* 0x000fe2000bf46270 */
[----:B------:R-:W-:Y:S01]  /*15320*/  @!P3 ST.E.64 desc[UR54][R14.64], R40 ;  /* 0x000000280e00b985 */ /* 0x000fe2000c101b36 */
[----:B------:R-:W-:Y:S02]  /*15330*/  @!P4 LEA.HI.X R21, R190, R7, R93, 0x2, P5 ;  /* 0x00000007be15c211 */ /* 0x000fe400028f145d */
[----:B------:R-:W-:-:S03]  /*15340*/  @!P0 LEA R24, P3, R200, R6, 0x2 ;  /* 0x00000006c8188211 */ /* 0x000fc600078610ff */
[----:B------:R-:W-:Y:S01]  /*15350*/  @!P4 ST.E.64 desc[UR54][R20.64], R42 ;  /* 0x0000002a1400c985 */ /* 0x000fe2000c101b36 */
[----:B------:R-:W-:Y:S02]  /*15360*/  ISETP.GE.AND P4, PT, R197, UR4, PT ;  /* 0x00000004c5007c0c */ /* 0x000fe4000bf86270 */
[CC--:B-1----:R-:W-:Y:S02]  /*15370*/  @!P1 LEA R4, P5, R199.reuse, R6.reuse, 0x2 ;  /* 0x00000006c7049211 */ /* 0x0c2fe400078a10ff */
[-C--:B------:R-:W-:Y:S02]  /*15380*/  @!P0 LEA.HI.X R25, R200, R7.reuse, R212, 0x2, P3 ;  /* 0x00000007c8198211 */ /* 0x080fe400018f14d4 */
[----:B------:R-:W-:Y:S02]  /*15390*/  ISETP.GE.AND P3, PT, R196, UR4, PT ;  /* 0x00000004c4007c0c */ /* 0x000fe4000bf66270 */
[----:B---3--:R-:W-:Y:S01]  /*153a0*/  @!P2 LEA R8, P6, R198, R6, 0x2 ;  /* 0x00000006c608a211 */ /* 0x008fe200078c10ff */
[----:B------:R-:W-:Y:S01]  /*153b0*/  @!P0 ST.E.64 desc[UR54][R24.64], R44 ;  /* 0x0000002c18008985 */ /* 0x000fe2000c101b36 */
[----:B------:R-:W-:-:S02]  /*153c0*/  @!P1 LEA.HI.X R5, R199, R7, R211, 0x2, P5 ;  /* 0x00000007c7059211 */ /* 0x000fc400028f14d3 */
[-C--:B------:R-:W-:Y:S02]  /*153d0*/  @!P2 LEA.HI.X R9, R198, R7.reuse, R210, 0x2, P6 ;  /* 0x00000007c609a211 */ /* 0x080fe400030f14d2 */
[----:B------:R-:W-:Y:S01]  /*153e0*/  ISETP.GE.AND P0, PT, R195, UR4, PT ;  /* 0x00000004c3007c0c */ /* 0x000fe2000bf06270 */
[----:B------:R1:W-:Y:S01]  /*153f0*/  @!P1 ST.E.64 desc[UR54][R4.64], R46 ;  /* 0x0000002e04009985 */ /* 0x0003e2000c101b36 */
        /* <DEDUP_REMOVED lines=8> */
[C---:B-1----:R-:W-:Y:S02]  /*15480*/  @!P0 LEA R4, P4, R195.reuse, R6, 0x2 ;  /* 0x00000006c3048211 */ /* 0x042fe400078810ff */
[-C--:B------:R-:W-:Y:S02]  /*15490*/  @!P3 LEA.HI.X R13, R196, R7.reuse, R208, 0x2, P6 ;  /* 0x00000007c40db211 */ /* 0x080fe400030f14d0 */
[----:B------:R-:W-:-:S03]  /*154a0*/  @!P0 LEA.HI.X R5, R195, R7, R207, 0x2, P4 ;  /* 0x00000007c3058211 */ /* 0x000fc600020f14cf */
[CC--:B---3--:R-:W-:Y:S01]  /*154b0*/  @!P2 LEA R8, P4, R193.reuse, R6.reuse, 0x2 ;  /* 0x00000006c108a211 */ /* 0x0c8fe200078810ff */
[----:B------:R4:W-:Y:S01]  /*154c0*/  @!P3 ST.E.64 desc[UR54][R12.64], R52 ;  /* 0x000000340c00b985 */ /* 0x0009e2000c101b36 */
[-C--:B------:R-:W-:Y:S02]  /*154d0*/  @!P5 LEA R14, P3, R194, R6.reuse, 0x2 ;  /* 0x00000006c20ed211 */ /* 0x080fe400078610ff */
[----:B------:R-:W-:Y:S01]  /*154e0*/  @!P1 LEA R20, P6, R192, R6, 0x2 ;  /* 0x00000006c0149211 */ /* 0x000fe200078c10ff */
        /* <DEDUP_REMOVED lines=13> */
.L_x_8796:
[----:B------:R-:W0:Y:S01]  /*155c0*/  LDC.64 R4, c[0x0][0xc00] ;  /* 0x00030000ff047b82 */ /* 0x000e220000000a00 */
[----:B------:R-:W-:Y:S01]  /*155d0*/  ULDC.64 UR8, c[0x0][0xc00] ;  /* 0x0003000000087ab9 */ /* 0x000fe20000000a00 */
[----:B------:R-:W-:Y:S01]  /*155e0*/  IMAD.MOV.U32 R3, RZ, RZ, RZ ;  /* 0x000000ffff037224 */ /* 0x000fe200078e00ff */
[----:B------:R-:W-:-:S05]  /*155f0*/  UIMAD.WIDE UR8, UR37, 0x4, UR8 ;  /* 0x00000004250878a5 */ /* 0x000fca000f8e0208 */
[----:B------:R-:W1:Y:S01]  /*15600*/  LDC.64 R6, c[0x0][0xc08] ;  /* 0x00030200ff067b82 */ /* 0x000e620000000a00 */
[----:B0-----:R-:W-:Y:S01]  /*15610*/  ISETP.NE.U32.AND P0, PT, R4, RZ, PT ;  /* 0x000000ff0400720c */ /* 0x001fe20003f05070 */
[----:B------:R-:W-:Y:S01]  /*15620*/  IMAD.U32 R4, RZ, RZ, UR8 ;  /* 0x00000008ff047e24 */ /* 0x000fe2000f8e00ff */
[----:B------:R-:W-:Y:S01]  /*15630*/  R2UR UR4, R5 ;  /* 0x00000000050472ca */ /* 0x000fe200000e0000 */
[----:B------:R-:W-:Y:S01]  /*15640*/  IMAD.U32 R5, RZ, RZ, UR9 ;  /* 0x00000009ff057e24 */ /* 0x000fe2000f8e00ff */
[----:B-1----:R-:W-:-:S09]  /*15650*/  ISETP.NE.U32.AND P1, PT, R6, RZ, PT ;  /* 0x000000ff0600720c */ /* 0x002fd20003f25070 */
[----:B------:R-:W-:Y:S02]  /*15660*/  VOTEU.ANY UP0, P0 ;  /* 0x00000000003f7886 */ /* 0x000fe40000000100 */
[----:B------:R-:W-:Y:S01]  /*15670*/  UISETP.NE.AND.EX UP0, UPT, UR4, URZ, UPT, UP0 ;  /* 0x0000003f0400728c */ /* 0x000fe2000bf05300 */
[----:B------:R-:W-:Y:S01]  /*15680*/  R2UR UR4, R7 ;  /* 0x00000000070472ca */ /* 0x000fe200000e0000 */
[----:B------:R-:W-:-:S04]  /*15690*/  VOTEU.ANY UP1, P1 ;  /* 0x00000000003f7886 */ /* 0x000fc80000820100 */
[----:B------:R-:W-:-:S08]  /*156a0*/  PLOP3.LUT P0, PT, PT, PT, UP0, 0x80, 0x0 ;  /* 0x000000000000781c */ /* 0x000fd00003f0f008 */
[----:B------:R-:W-:-:S06]  /*156b0*/  UISETP.NE.AND.EX UP1, UPT, UR4, URZ, UPT, UP1 ;  /* 0x0000003f0400728c */ /* 0x000fcc000bf25310 */
[----:B------:R-:W-:Y:S01]  /*156c0*/  PLOP3.LUT P1, PT, PT, PT, UP1, 0x80, 0x0 ;  /* 0x000000000000781c */ /* 0x000fe20003f2f018 */
[----:B------:R0:W5:Y:S01]  /*156d0*/  @P0 LDG.E R3, desc[UR54][R4.64] ;  /* 0x0000003604030981 */ /* 0x000162000c1e1900 */
[----:B------:R-:W-:Y:S02]  /*156e0*/  ULDC UR4, c[0x0][0xa88] ;  /* 0x0002a20000047ab9 */ /* 0x000fe40000000800 */
[----:B------:R-:W-:Y:S01]  /*156f0*/  IMAD.U32 R0, RZ, RZ, UR4 ;  /* 0x00000004ff007e24 */ /* 0x000fe2000f8e00ff */
[----:B------:R-:W-:Y:S02]  /*15700*/  @UP1 ULDC.64 UR8, c[0x0][0xc08] ;  /* 0x0003020000081ab9 */ /* 0x000fe40000000a00 */
[----:B------:R-:W-:-:S06]  /*15710*/  @UP1 UIMAD.WIDE UR8, UR37, 0x4, UR8 ;  /* 0x00000004250818a5 */ /* 0x000fcc000f8e0208 */
[----:B------:R-:W-:Y:S02]  /*15720*/  IMAD.U32 R6, RZ, RZ, UR8 ;  /* 0x00000008ff067e24 */ /* 0x000fe4000f8e00ff */
[----:B------:R-:W-:-:S05]  /*15730*/  IMAD.U32 R7, RZ, RZ, UR9 ;  /* 0x00000009ff077e24 */ /* 0x000fca000f8e00ff */
[----:B------:R0:W5:Y:S01]  /*15740*/  @P1 LDG.E R0, desc[UR54][R6.64] ;  /* 0x0000003606001981 */ /* 0x000162000c1e1900 */
[----:B------:R-:W-:Y:S05]  /*15750*/  @P1 BRA `(.L_x_8808) ;  /* 0x0000000000101947 */ /* 0x000fea0003800000 */
[----:B------:R-:W-:Y:S05]  /*15760*/  @!P0 BRA `(.L_x_8808) ;  /* 0x00000000000c8947 */ /* 0x000fea0003800000 */
[----:B0-----:R-:W2:Y:S04]  /*15770*/  LDG.E R7, desc[UR54][R4.64] ;  /* 0x0000003604077981 */ /* 0x001ea8000c1e1900 */
[----:B-----5:R-:W2:Y:S02]  /*15780*/  LDG.E R0, desc[UR54][R4.64+0x4] ;  /* 0x0000043604007981 */ /* 0x020ea4000c1e1900 */
[----:B--2---:R-:W-:-:S07]  /*15790*/  IMAD.IADD R0, R0, 0x1, -R7 ;  /* 0x0000000100007824 */ /* 0x004fce00078e0a07 */
.L_x_8808:
[----:B-----5:R-:W-:Y:S01]  /*157a0*/  R2UR UR16, R3 ;  /* 0x00000000031072ca */ /* 0x020fe200000e0000 */
[----:B------:R-:W-:Y:S01]  /*157b0*/  USHF.R.S32.HI UR7, URZ, 0x1f, UR37 ;  /* 0x0000001f3f077899 */ /* 0x000fe20008011425 */
[----:B------:R-:W-:Y:S01]  /*157c0*/  ISETP.GT.AND P0, PT, R218, 0x7f, PT ;  /* 0x0000007fda00780c */ /* 0x000fe20003f04270 */
[----:B------:R-:W-:Y:S01]  /*157d0*/  USEL UR4, UR37, URZ, !UP0 ;  /* 0x0000003f25047287 */ /* 0x000fe2000c000000 */
[----:B------:R-:W-:Y:S01]  /*157e0*/  BSSY B1, `(.L_x_8809) ;  /* 0x000003a000017945 */ /* 0x000fe20003800000 */
[----:B------:R-:W-:-:S08]  /*157f0*/  USEL UR7, UR7, URZ, !UP0 ;  /* 0x0000003f07077287 */ /* 0x000fd0000c000000 */
[----:B------:R-:W-:Y:S02]  /*15800*/  USHF.R.S32.HI UR16, URZ, 0x1f, UR16 ;  /* 0x0000001f3f107899 */ /* 0x000fe40008011410 */
[----:B------:R-:W-:Y:S10]  /*15810*/  @P0 BRA `(.L_x_8810) ;  /* 0x0000000000d80947 */ /* 0x000ff40003800000 */
[----:B0-----:R-:W0:Y:S01]  /*15820*/  S2R R5, SR_TID.X ;  /* 0x0000000000057919 */ /* 0x001e220000002100 */
[----:B------:R-:W1:Y:S01]  /*15830*/  LDC R9, c[0x0][0xbe8] ;  /* 0x0002fa00ff097b82 */ /* 0x000e620000000800 */
[----:B------:R-:W-:Y:S02]  /*15840*/  IMAD.U32 R8, RZ, RZ, UR38 ;  /* 0x00000026ff087e24 */ /* 0x000fe4000f8e00ff */
[----:B-1----:R-:W-:-:S03]  /*15850*/  IMAD R4, R0, R9, RZ ;  /* 0x0000000900047224 */ /* 0x002fc600078e02ff */
        /* <DEDUP_REMOVED lines=12> */
[----:B------:R-:W-:Y:S02]  /*15920*/  UIMAD.WIDE.U32 UR14, UR8, UR36, URZ ;  /* 0x00000024080e72a5 */ /* 0x000fe4000f8e003f */
[----:B------:R-:W1:Y:S01]  /*15930*/  @P0 LDC R10, c[0x0][0xbf0] ;  /* 0x0002fc00ff0a0b82 */ /* 0x000e620000000800 */
[----:B------:R-:W-:Y:S02]  /*15940*/  UIMAD UR18, UR9, UR36, URZ ;  /* 0x00000024091272a4 */ /* 0x000fe4000f8e023f */
[----:B------:R-:W-:Y:S01]  /*15950*/  UIMAD UR11, UR11, UR4, URZ ;  /* 0x000000040b0b72a4 */ /* 0x000fe2000f8e023f */
[----:B------:R-:W-:Y:S01]  /*15960*/  IMAD.U32 R4, RZ, RZ, UR14 ;  /* 0x0000000eff047e24 */ /* 0x000fe2000f8e00ff */
[----:B------:R-:W-:Y:S01]  /*15970*/  UIMAD.WIDE.U32 UR8, UR10, UR4, URZ ;  /* 0x000000040a0872a5 */ /* 0x000fe2000f8e003f */
[----:B------:R-:W-:Y:S01]  /*15980*/  IMAD.U32 R5, RZ, RZ, UR15 ;  /* 0x0000000fff057e24 */ /* 0x000fe2000f8e00ff */
[----:B------:R-:W-:-:S02]  /*15990*/  UIADD3 UR14, UR18, UR15, URZ ;  /* 0x0000000f120e7290 */ /* 0x000fc4000fffe03f */
[----:B------:R-:W-:Y:S01]  /*159a0*/  UIMAD UR11, UR10, UR7, UR11 ;  /* 0x000000070a0b72a4 */ /* 0x000fe2000f8e020b */
[----:B------:R-:W-:-:S03]  /*159b0*/  ULDC.64 UR12, c[0x0][UR17+0x228] ;  /* 0x00008a00110c7abb */ /* 0x000fc60008000a00 */
[----:B------:R-:W-:Y:S01]  /*159c0*/  UIADD3 UR11, UR9, UR11, URZ ;  /* 0x0000000b090b7290 */ /* 0x000fe2000fffe03f */
[----:B------:R-:W-:Y:S01]  /*159d0*/  IMAD.U32 R11, RZ, RZ, UR14 ;  /* 0x0000000eff0b7e24 */ /* 0x000fe2000f8e00ff */
[----:B------:R-:W-:Y:S01]  /*159e0*/  UIMAD.WIDE.U32 UR20, UR12, UR19, URZ ;  /* 0x000000130c1472a5 */ /* 0x000fe2000f8e003f */
[----:B0-----:R-:W-:Y:S01]  /*159f0*/  @P0 IMAD.HI.U32 R7, R8, R7, RZ ;  /* 0x0000000708070227 */ /* 0x001fe200078e00ff */
[----:B------:R-:W-:-:S04]  /*15a00*/  UIMAD UR10, UR13, UR19, URZ ;  /* 0x000000130d0a72a4 */ /* 0x000fc8000f8e023f */
[----:B------:R-:W-:Y:S01]  /*15a10*/  UIADD3 UR10, UR10, UR21, URZ ;  /* 0x000000150a0a7290 */ /* 0x000fe2000fffe03f */
[----:B-1----:R-:W-:Y:S02]  /*15a20*/  @P0 SHF.R.U32.HI R6, RZ, R10, R7 ;  /* 0x0000000aff060219 */ /* 0x002fe40000011607 */
[----:B------:R-:W-:Y:S01]  /*15a30*/  IADD3 R5, P0, P1, R4, UR8, R3 ;  /* 0x0000000804057c10 */ /* 0x000fe2000f91e003 */
[----:B------:R-:W-:Y:S01]  /*15a40*/  IMAD.U32 R4, RZ, RZ, UR16 ;  /* 0x00000010ff047e24 */ /* 0x000fe2000f8e00ff */
[----:B------:R-:W-:Y:S01]  /*15a50*/  ULDC.64 UR8, c[0x0][UR17+0x210] ;  /* 0x0000840011087abb */ /* 0x000fe20008000a00 */
[----:B------:R-:W-:-:S04]  /*15a60*/  IMAD.MOV R7, RZ, RZ, -R6 ;  /* 0x000000ffff077224 */ /* 0x000fc800078e0a06 */
[----:B------:R-:W-:Y:S01]  /*15a70*/  IMAD R7, R9, R7, R8 ;  /* 0x0000000709077224 */ /* 0x000fe200078e0208 */
[----:B------:R-:W-:Y:S02]  /*15a80*/  IADD3.X R8, R11, UR11, R4, P0, P1 ;  /* 0x0000000b0b087c10 */ /* 0x000fe400087e2404 */
[----:B------:R-:W-:Y:S01]  /*15a90*/  IADD3 R4, P0, P1, R6, UR20, R5 ;  /* 0x0000001406047c10 */ /* 0x000fe2000f91e005 */
[----:B------:R-:W-:Y:S01]  /*15aa0*/  IMAD R9, R7, UR9, RZ ;  /* 0x0000000907097c24 */ /* 0x000fe2000f8e02ff */
[----:B------:R-:W-:Y:S02]  /*15ab0*/  SHF.R.S32.HI R5, RZ, 0x1f, R6 ;  /* 0x0000001fff057819 */ /* 0x000fe40000011406 */
[----:B------:R-:W-:Y:S02]  /*15ac0*/  SHF.R.S32.HI R6, RZ, 0x1f, R7 ;  /* 0x0000001fff067819 */ /* 0x000fe40000011407 */
[----:B------:R-:W-:Y:S01]  /*15ad0*/  IADD3.X R5, R5, UR10, R8, P0, P1 ;  /* 0x0000000a05057c10 */ /* 0x000fe200087e2408 */
[----:B------:R-:W-:Y:S01]  /*15ae0*/  ULDC.64 UR10, c[0x0][0xba8] ;  /* 0x0002ea00000a7ab9 */ /* 0x000fe20000000a00 */
[----:B------:R-:W-:Y:S01]  /*15af0*/  @!UP0 ULDC UR10, c[0x0][0xb50] ;  /* 0x0002d400000a8ab9 */ /* 0x000fe20000000800 */
[----:B------:R-:W-:Y:S01]  /*15b00*/  IMAD R9, R6, UR8, R9 ;  /* 0x0000000806097c24 */ /* 0x000fe2000f8e0209 */
[----:B------:R-:W-:Y:S01]  /*15b10*/  @!UP0 ULDC UR11, c[0x0][0xb54] ;  /* 0x0002d500000b8ab9 */ /* 0x000fe20000000800 */
[----:B------:R-:W-:-:S04]  /*15b20*/  IMAD.WIDE.U32 R4, R7, UR8, R4 ;  /* 0x0000000807047c25 */ /* 0x000fc8000f8e0004 */
[----:B------:R-:W-:Y:S01]  /*15b30*/  IMAD.IADD R5, R5, 0x1, R9 ;  /* 0x0000000105057824 */ /* 0x000fe200078e0209 */
[----:B------:R-:W-:-:S04]  /*15b40*/  LEA R6, P0, R4, UR10, 0x2 ;  /* 0x0000000a04067c11 */ /* 0x000fc8000f8010ff */
[----:B------:R-:W-:Y:S01]  /*15b50*/  LEA.HI.X R7, R4, UR11, R5, 0x2, P0 ;  /* 0x0000000b04077c11 */ /* 0x000fe200080f1405 */
[----:B------:R-:W-:-:S05]  /*15b60*/  IMAD.MOV.U32 R5, RZ, RZ, -0x800000 ;  /* 0xff800000ff057424 */ /* 0x000fca00078e00ff */
[----:B------:R1:W-:Y:S03]  /*15b70*/  STG.E desc[UR54][R6.64], R5 ;  /* 0x0000000506007986 */ /* 0x0003e6000c101936 */
.L_x_8810:
[----:B------:R-:W-:Y:S05]  /*15b80*/  BSYNC B1 ;  /* 0x0000000000017941 */ /* 0x000fea0003800000 */
.L_x_8809:
[----:B------:R-:W-:-:S06]  /*15b90*/  UISETP.GT.AND UP0, UPT, UR46, 0x1, UPT ;  /* 0x000000012e00788c */ /* 0x000fcc000bf04270 */
[----:B------:R-:W-:-:S13]  /*15ba0*/  PLOP3.LUT P0, PT, PT, PT, UP0, 0x80, 0x0 ;  /* 0x000000000000781c */ /* 0x000fda0003f0f008 */
[----:B------:R-:W-:Y:S05]  /*15bb0*/  @P0 BRA `(.L_x_8805) ;  /* 0x0000000400ac0947 */ /* 0x000fea0003800000 */
[----:B------:R-:W2:Y:S01]  /*15bc0*/  LDC R11, c[0x0][0xbe8] ;  /* 0x0002fa00ff0b7b82 */ /* 0x000ea20000000800 */
[C---:B------:R-:W-:Y:S01]  /*15bd0*/  R2UR UR11, R3.reuse ;  /* 0x00000000030b72ca */ /* 0x040fe200000e0000 */
[----:B------:R-:W-:Y:S01]  /*15be0*/  ULDC.64 UR12, c[0x0][0xaa0] ;  /* 0x0002a800000c7ab9 */ /* 0x000fe20000000a00 */
[----:B------:R-:W-:Y:S01]  /*15bf0*/  R2UR UR8, R3 ;  /* 0x00000000030872ca */ /* 0x000fe200000e0000 */
[----:B------:R-:W-:Y:S01]  /*15c00*/  UIMAD UR10, UR16, UR12, URZ ;  /* 0x0000000c100a72a4 */ /* 0x000fe2000f8e023f */
[----:B------:R-:W-:Y:S01]  /*15c10*/  IMAD R3, R189, 0x20, R201 ;  /* 0x00000020bd037824 */ /* 0x000fe200078e02c9 */
[----:B------:R-:W-:Y:S03]  /*15c20*/  BSSY B1, `(.L_x_8811) ;  /* 0x000003a000017945 */ /* 0x000fe60003800000 */
[----:B------:R-:W-:-:S04]  /*15c30*/  VIADD R8, R3, UR38 ;  /* 0x0000002603087c36 */ /* 0x000fc80008000000 */
[----:B------:R-:W-:Y:S01]  /*15c40*/  IMAD.MOV.U32 R3, RZ, RZ, R8 ;  /* 0x000000ffff037224 */ /* 0x000fe200078e0008 */
[----:B------:R-:W-:Y:S02]  /*15c50*/  UIMAD UR10, UR11, UR13, UR10 ;  /* 0x0000000d0b0a72a4 */ /* 0x000fe4000f8e020a */
[----:B------:R-:W-:-:S04]  /*15c60*/  UIMAD.WIDE.U32 UR8, UR8, UR12, URZ ;  /* 0x0000000c080872a5 */ /* 0x000fc8000f8e003f */
[----:B------:R-:W-:-:S03]  /*15c70*/  UIADD3 UR9, UR9, UR10, URZ ;  /* 0x0000000a09097290 */ /* 0x000fc6000fffe03f */
[----:B------:R-:W-:Y:S01]  /*15c80*/  ULDC.64 UR10, c[0x0][0xae8] ;  /* 0x0002ba00000a7ab9 */ /* 0x000fe20000000a00 */
[----:B--2---:R-:W-:Y:S01]  /*15c90*/  ISETP.NE.AND P0, PT, R11, 0x1, PT ;  /* 0x000000010b00780c */ /* 0x004fe20003f05270 */
[----:B------:R-:W-:-:S04]  /*15ca0*/  UIMAD.WIDE.U32 UR8, UR36, UR10, UR8 ;  /* 0x0000000a240872a5 */ /* 0x000fc8000f8e0008 */
[----:B------:R-:W-:-:S03]  /*15cb0*/  UIMAD UR9, UR36, UR11, UR9 ;  /* 0x0000000b240972a4 */ /* 0x000fc6000f8e0209 */
[----:B------:R-:W-:Y:S02]  /*15cc0*/  ULDC.64 UR10, c[0x0][0xaf0] ;  /* 0x0002bc00000a7ab9 */ /* 0x000fe40000000a00 */
[----:B------:R-:W-:Y:S02]  /*15cd0*/  UIMAD UR7, UR7, UR10, URZ ;  /* 0x0000000a070772a4 */ /* 0x000fe4000f8e023f */
[----:B------:R-:W-:Y:S01]  /*15ce0*/  UIMAD.WIDE.U32 UR8, UR4, UR10, UR8 ;  /* 0x0000000a040872a5 */ /* 0x000fe2000f8e0008 */
[----:B01----:R-:W0:Y:S01]  /*15cf0*/  @P0 LDC R5, c[0x0][0xbec] ;  /* 0x0002fb00ff050b82 */ /* 0x003e220000000800 */
[----:B------:R-:W-:-:S03]  /*15d00*/  UIMAD UR7, UR4, UR11, UR7 ;  /* 0x0000000b040772a4 */ /* 0x000fc6000f8e0207 */
[----:B------:R-:W-:Y:S01]  /*15d10*/  ULDC.64 UR10, c[0x0][0xae0] ;  /* 0x0002b800000a7ab9 */ /* 0x000fe20000000a00 */
[----:B------:R-:W-:-:S03]  /*15d20*/  UIADD3 UR4, UR9, UR7, URZ ;  /* 0x0000000709047290 */ /* 0x000fc6000fffe03f */
        /* <DEDUP_REMOVED lines=16> */
[----:B------:R-:W-:Y:S02]  /*15e30*/  VIADD R8, R201, UR38 ;  /* 0x00000026c9087c36 */ /* 0x000fe40008000000 */
[----:B------:R-:W-:Y:S02]  /*15e40*/  IMAD R11, R0, R11, RZ ;  /* 0x0000000b000b7224 */ /* 0x000fe400078e02ff */
[C---:B------:R-:W-:Y:S02]  /*15e50*/  IMAD R3, R7.reuse, UR9, R6 ;  /* 0x0000000907037c24 */ /* 0x040fe4000f8e0206 */
[----:B------:R-:W-:Y:S01]  /*15e60*/  IMAD.WIDE.U32 R4, R7, UR8, R4 ;  /* 0x0000000807047c25 */ /* 0x000fe2000f8e0004 */
[----:B------:R-:W-:Y:S01]  /*15e70*/  ISETP.GE.AND P2, PT, R8, R11, PT ;  /* 0x0000000b0800720c */ /* 0x000fe20003f46270 */
[----:B------:R-:W-:-:S02]  /*15e80*/  ULDC.64 UR8, c[0x0][0xa80] ;  /* 0x0002a00000087ab9 */ /* 0x000fc40000000a00 */
[----:B------:R-:W-:Y:S01]  /*15e90*/  VIADD R0, R8, 0x20 ;  /* 0x0000002008007836 */ /* 0x000fe20000000000 */
[----:B------:R-:W-:Y:S01]  /*15ea0*/  LEA R6, P3, R4, UR8, 0x1 ;  /* 0x0000000804067c11 */ /* 0x000fe2000f8608ff */
[----:B------:R-:W-:-:S03]  /*15eb0*/  IMAD.IADD R3, R5, 0x1, R3 ;  /* 0x0000000105037824 */ /* 0x000fc600078e0203 */
[-C--:B------:R-:W-:Y:S01]  /*15ec0*/  ISETP.GE.AND P1, PT, R0, R11.reuse, PT ;  /* 0x0000000b0000720c */ /* 0x080fe20003f26270 */
[----:B------:R-:W-:Y:S01]  /*15ed0*/  VIADD R0, R8, 0x40 ;  /* 0x0000004008007836 */ /* 0x000fe20000000000 */
[----:B------:R-:W-:Y:S02]  /*15ee0*/  LEA.HI.X R3, R4, UR9, R3, 0x1, P3 ;  /* 0x0000000904037c11 */ /* 0x000fe400098f0c03 */
[----:B------:R0:W1:Y:S02]  /*15ef0*/  SHFL.IDX PT, R4, R6, RZ, 0x181f ;  /* 0x00181fff06047589 */ /* 0x00006400000e0000 */
[----:B------:R-:W-:Y:S02]  /*15f00*/  ISETP.GE.AND P0, PT, R0, R11, PT ;  /* 0x0000000b0000720c */ /* 0x000fe40003f06270 */
[----:B------:R0:W2:Y:S01]  /*15f10*/  SHFL.IDX PT, R0, R3, RZ, 0x181f ;  /* 0x00181fff03007589 */ /* 0x0000a200000e0000 */
[----:B------:R-:W-:Y:S10]  /*15f20*/  @P2 BRA `(.L_x_8812) ;  /* 0x0000000000242947 */ /* 0x000ff40003800000 */
[----:B------:R-:W-:Y:S02]  /*15f30*/  ULDC UR4, c[0x0][0xac8] ;  /* 0x0002b20000047ab9 */ /* 0x000fe40000000800 */
[----:B------:R-:W-:Y:S02]  /*15f40*/  ISETP.GE.AND P4, PT, R23, UR4, PT ;  /* 0x0000000417007c0c */ /* 0x000fe4000bf86270 */
[----:B------:R-:W-:-:S11]  /*15f50*/  ISETP.GE.AND P5, PT, R188, UR4, PT ;  /* 0x00000004bc007c0c */ /* 0x000fd6000bfa6270 */
[CC--:B-1----:R-:W-:Y:S02]  /*15f60*/  @!P4 LEA R12, P2, R23.reuse, R4.reuse, 0x1 ;  /* 0x00000004170cc211 */ /* 0x0c2fe400078408ff */
[C---:B------:R-:W-:Y:S02]  /*15f70*/  @!P5 LEA R4, P3, R188.reuse, R4, 0x1 ;  /* 0x00000004bc04d211 */ /* 0x040fe400078608ff */
[-C--:B--2---:R-:W-:Y:S02]  /*15f80*/  @!P4 LEA.HI.X R13, R23, R0.reuse, R217, 0x1, P2 ;  /* 0x00000000170dc211 */ /* 0x084fe400010f0cd9 */
[----:B------:R-:W-:-:S03]  /*15f90*/  @!P5 LEA.HI.X R5, R188, R0, R216, 0x1, P3 ;  /* 0x00000000bc05d211 */ /* 0x000fc600018f0cd8 */
[----:B------:R3:W-:Y:S04]  /*15fa0*/  @!P4 ST.E.128 desc[UR54][R12.64], RZ ;  /* 0x000000ff0c00c985 */ /* 0x0007e8000c101d36 */
[----:B------:R3:W-:Y:S02]  /*15fb0*/  @!P5 ST.E.128 desc[UR54][R4.64], RZ ;  /* 0x000000ff0400d985 */ /* 0x0007e4000c101d36 */
.L_x_8812:
[----:B------:R-:W-:Y:S05]  /*15fc0*/  BSYNC B1 ;  /* 0x0000000000017941 */ /* 0x000fea0003800000 */
.L_x_8811:
[----:B--2---:R2:W4:Y:S01]  /*15fd0*/  SHFL.IDX PT, R0, R3, 0x1, 0x181f ;  /* 0x00381f0003007f89 */ /* 0x00452200000e0000 */
[----:B------:R-:W-:Y:S03]  /*15fe0*/  BSSY B1, `(.L_x_8813) ;  /* 0x000000c000017945 */ /* 0x000fe60003800000 */
[----:B-1-3--:R2:W1:Y:S01]  /*15ff0*/  SHFL.IDX PT, R4, R6, 0x1, 0x181f ;  /* 0x00381f0006047f89 */ /* 0x00a46200000e0000 */
[----:B------:R-:W-:Y:S05]  /*16000*/  @P1 BRA `(.L_x_8814) ;  /* 0x0000000000241947 */ /* 0x000fea0003800000 */
[----:B------:R-:W-:Y:S02]  /*16010*/  ULDC UR4, c[0x0][0xac8] ;  /* 0x0002b20000047ab9 */ /* 0x000fe40000000800 */
[----:B------:R-:W-:Y:S02]  /*16020*/  ISETP.GE.AND P3, PT, R23, UR4, PT ;  /* 0x0000000417007c0c */ /* 0x000fe4000bf66270 */
[----:B------:R-:W-:-:S11]  /*16030*/  ISETP.GE.AND P4, PT, R188, UR4, PT ;  /* 0x00000004bc007c0c */ /* 0x000fd6000bf86270 */
[CC--:B-1----:R-:W-:Y:S02]  /*16040*/  @!P3 LEA R12, P1, R23.reuse, R4.reuse, 0x1 ;  /* 0x00000004170cb211 */ /* 0x0c2fe400078208ff */
[C---:B------:R-:W-:Y:S02]  /*16050*/  @!P4 LEA R4, P2, R188.reuse, R4, 0x1 ;  /* 0x00000004bc04c211 */ /* 0x040fe400078408ff */
[-C--:B----4-:R-:W-:Y:S02]  /*16060*/  @!P3 LEA.HI.X R13, R23, R0.reuse, R217, 0x1, P1 ;  /* 0x00000000170db211 */ /* 0x090fe400008f0cd9 */
[----:B------:R-:W-:-:S03]  /*16070*/  @!P4 LEA.HI.X R5, R188, R0, R216, 0x1, P2 ;  /* 0x00000000bc05c211 */ /* 0x000fc600010f0cd8 */
[----:B------:R3:W-:Y:S04]  /*16080*/  @!P3 ST.E.128 desc[UR54][R12.64], RZ ;  /* 0x000000ff0c00b985 */ /* 0x0007e8000c101d36 */
[----:B------:R3:W-:Y:S02]  /*16090*/  @!P4 ST.E.128 desc[UR54][R4.64], RZ ;  /* 0x000000ff0400c985 */ /* 0x0007e4000c101d36 */
.L_x_8814:
[----:B------:R-:W-:Y:S05]  /*160a0*/  BSYNC B1 ;  /* 0x0000000000017941 */ /* 0x000fea0003800000 */
.L_x_8813:
[----:B----4-:R4:W0:Y:S01]  /*160b0*/  SHFL.IDX PT, R0, R3, 0x2, 0x181f ;  /* 0x00581f0003007f89 */ /* 0x01082200000e0000 */
        /* <DEDUP_REMOVED lines=8> */
[-C--:B0-----:R-:W-:Y:S02]  /*16140*/  @!P2 LEA.HI.X R13, R23, R0.reuse, R217, 0x1, P0 ;  /* 0x00000000170da211 */ /* 0x081fe400000f0cd9 */
[----:B------:R-:W-:-:S03]  /*16150*/  @!P3 LEA.HI.X R5, R188, R0, R216, 0x1, P1 ;  /* 0x00000000bc05b211 */ /* 0x000fc600008f0cd8 */
[----:B------:R3:W-:Y:S04]  /*16160*/  @!P2 ST.E.128 desc[UR54][R12.64], RZ ;  /* 0x000000ff0c00a985 */ /* 0x0007e8000c101d36 */
[----:B------:R3:W-:Y:S02]  /*16170*/  @!P3 ST.E.128 desc[UR54][R4.64], RZ ;  /* 0x000000ff0400b985 */ /* 0x0007e4000c101d36 */
.L_x_8816:
[----:B------:R-:W-:Y:S05]  /*16180*/  BSYNC B1 ;  /* 0x0000000000017941 */ /* 0x000fea0003800000 */
.L_x_8815:
[----:B0-----:R-:W-:Y:S01]  /*16190*/  VIADD R0, R8, 0x60 ;  /* 0x0000006008007836 */ /* 0x001fe20000000000 */
[----:B--2-4-:R-:W0:Y:S04]  /*161a0*/  SHFL.IDX PT, R3, R3, 0x3, 0x181f ;  /* 0x00781f0003037f89 */ /* 0x014e2800000e0000 */
[----:B------:R-:W-:Y:S01]  /*161b0*/  ISETP.GE.AND P0, PT, R0, R11, PT ;  /* 0x0000000b0000720c */ /* 0x000fe20003f06270 */
[----:B-1-3--:R1:W2:-:S12]  /*161c0*/  SHFL.IDX PT, R4, R6, 0x3, 0x181f ;  /* 0x00781f0006047f89 */ /* 0x00a29800000e0000 */
[----:B-1----:R-:W-:Y:S05]  /*161d0*/  @P0 BRA `(.L_x_8805) ;  /* 0x0000000000240947 */ /* 0x002fea0003800000 */
[----:B------:R-:W-:Y:S02]  /*161e0*/  ULDC UR4, c[0x0][0xac8] ;  /* 0x0002b20000047ab9 */ /* 0x000fe40000000800 */
[----:B------:R-:W-:Y:S02]  /*161f0*/  ISETP.GE.AND P2, PT, R23, UR4, PT ;  /* 0x0000000417007c0c */ /* 0x000fe4000bf46270 */
[----:B------:R-:W-:-:S11]  /*16200*/  ISETP.GE.AND P3, PT, R188, UR4, PT ;  /* 0x00000004bc007c0c */ /* 0x000fd6000bf66270 */
[CC--:B--2---:R-:W-:Y:S02]  /*16210*/  @!P2 LEA R6, P0, R23.reuse, R4.reuse, 0x1 ;  /* 0x000000041706a211 */ /* 0x0c4fe400078008ff */
[C---:B------:R-:W-:Y:S02]  /*16220*/  @!P3 LEA R4, P1, R188.reuse, R4, 0x1 ;  /* 0x00000004bc04b211 */ /* 0x040fe400078208ff */
[-C--:B0-----:R-:W-:Y:S02]  /*16230*/  @!P2 LEA.HI.X R7, R23, R3.reuse, R217, 0x1, P0 ;  /* 0x000000031707a211 */ /* 0x081fe400000f0cd9 */
[----:B------:R-:W-:-:S03]  /*16240*/  @!P3 LEA.HI.X R5, R188, R3, R216, 0x1, P1 ;  /* 0x00000003bc05b211 */ /* 0x000fc600008f0cd8 */
[----:B------:R0:W-:Y:S04]  /*16250*/  @!P2 ST.E.128 desc[UR54][R6.64], RZ ;  /* 0x000000ff0600a985 */ /* 0x0001e8000c101d36 */
[----:B------:R0:W-:Y:S02]  /*16260*/  @!P3 ST.E.128 desc[UR54][R4.64], RZ ;  /* 0x000000ff0400b985 */ /* 0x0001e4000c101d36 */
.L_x_8805:
[----:B------:R-:W-:Y:S05]  /*16270*/  BSYNC B0 ;  /* 0x0000000000007941 */ /* 0x000fea0003800000 */
.L_x_8795:
[----:B------:R-:W-:Y:S02]  /*16280*/  ULDC UR4, c[0x0][0xc3c] ;  /* 0x00030f0000047ab9 */ /* 0x000fe40000000800 */
[----:B------:R-:W-:-:S06]  /*16290*/  UISETP.GE.AND UP0, UPT, UR51, UR4, UPT ;  /* 0x000000043300728c */ /* 0x000fcc000bf06270 */
[----:B------:R-:W-:-:S13]  /*162a0*/  PLOP3.LUT P0, PT, PT, PT, UP0, 0x80, 0x0 ;  /* 0x000000000000781c */ /* 0x000fda0003f0f008 */
[----:B------:R-:W-:Y:S05]  /*162b0*/  @!P0 BRA `(.L_x_8817) ;  /* 0xfffffea800fc8947 */ /* 0x000fea000383ffff */
[----:B------:R-:W-:Y:S05]  /*162c0*/  EXIT ;  /* 0x000000000000794d */ /* 0x000fea0003800000 */
.L_x_8704:
        /* <DEDUP_REMOVED lines=62> */
.L_x_8821:
        /* <DEDUP_REMOVED lines=36> */
.L_x_8819:
        /* <DEDUP_REMOVED lines=17> */
.L_x_8822:
        /* <DEDUP_REMOVED lines=63> */
.L_x_8823:
        /* <DEDUP_REMOVED lines=64> */
.L_x_8824:
[----:B01----:R-:W-:-:S05]  /*171f0*/  LOP3.LUT R3, RZ, R2, RZ, 0x33, !PT ;  /* 0x00000002ff037212 */ /* 0x003fca00078e33ff */
[----:B------:R-:W-:-:S05]  /*17200*/  IMAD.IADD R0, R0, 0x1, R3 ;  /* 0x0000000100007824 */ /* 0x000fca00078e0203 */
[----:B------:R0:W-:Y:S01]  /*17210*/  STL [R1+0x4], R0 ;  /* 0x0000040001007387 */ /* 0x0001e20000100800 */
[----:B------:R-:W-:Y:S05]  /*17220*/  BRA `(.L_x_8825) ;  /* 0x0000000000107947 */ /* 0x000fea0003800000 */
.L_x_8820:
[----:B------:R1:W-:Y:S01]  /*17230*/  STL [R1], R6 ;  /* 0x0000000601007387 */ /* 0x0003e20000100800 */
[----:B------:R-:W-:-:S03]  /*17240*/  ULDC UR40, c[0x0][0xc3c] ;  /* 0x00030f0000287ab9 */ /* 0x000fc60000000800 */
[----:B------:R1:W-:Y:S04]  /*17250*/  STL [R1+0x4], RZ ;  /* 0x000004ff01007387 */ /* 0x0003e80000100800 */
[----:B------:R1:W-:Y:S02]  /*17260*/  STL [R1+0x8], RZ ;  /* 0x000008ff01007387 */ /* 0x0003e40000100800 */
.L_x_8825:
[----:B------:R-:W2:Y:S04]  /*17270*/  LDL R8, [R1] ;  /* 0x0000000001087983 */ /* 0x000ea80000100800 */
[----:B------:R-:W2:Y:S04]  /*17280*/  LDL R9, [R1+0x4] ;  /* 0x0000040001097983 */ /* 0x000ea80000100800 */
[----:B------:R-:W2:Y:S01]  /*17290*/  LDL R10, [R1+0x8] ;  /* 0x00000800010a7983 */ /* 0x000ea20000100800 */
[----:B------:R-:W-:Y:S01]  /*172a0*/  ISETP.NE.AND P0, PT, R7, RZ, PT ;  /* 0x000000ff0700720c */ /* 0x000fe20003f05270 */
[----:B------:R-:W-:-:S12]  /*172b0*/  IMAD.U32 R2, RZ, RZ, UR40 ;  /* 0x00000028ff027e24 */ /* 0x000fd8000f8e00ff */
[----:B------:R-:W3:Y:S01]  /*172c0*/  @!P0 S2R R3, SR_CgaCtaId ;  /* 0x0000000000038919 */ /* 0x000ee20000008800 */
[----:B0-----:R-:W-:Y:S01]  /*172d0*/  @!P0 MOV R0, 0x400 ;  /* 0x0000040000008802 */ /* 0x001fe20000000f00 */
[----:B------:R-:W-:-:S03]  /*172e0*/  @!P0 IMAD.MOV.U32 R11, RZ, RZ, R2 ;  /* 0x000000ffff0b8224 */ /* 0x000fc600078e0002 */
[----:B---3--:R-:W-:-:S05]  /*172f0*/  @!P0 LEA R0, R3, R0, 0x18 ;  /* 0x0000000003008211 */ /* 0x008fca00078ec0ff */
[----:B--2---:R2:W-:Y:S01]  /*17300*/  @!P0 STS.128 [R0+0x228d0], R8 ;  /* 0x0228d00800008388 */ /* 0x0045e20000000c00 */
[----:B------:R-:W-:Y:S06]  /*17310*/  BAR.ARV 0x5, 0x180 ;  /* 0x0146000000007b1d */ /* 0x000fec0000002000 */
.L_x_8818:
        /* <DEDUP_REMOVED lines=52> */
.L_x_8906:
        /* <DEDUP_REMOVED lines=21> */
[----:B012---:R-:W-:-:S02]  /*177b0*/  IMAD.U32 R2, RZ, RZ, UR4 ;  /* 0x00000004ff027e24 */ /* 0x007fc4000f8e00ff */
[----:B------:R-:W-:Y:S01]  /*177c0*/  IMAD.U32 R3, RZ, RZ, UR5 ;  /* 0x00000005ff037e24 */ /* 0x000fe2000f8e00ff */
[----:B------:R-:W-:-:S04]  /*177d0*/  @UP2 ULDC.64 UR4, c[0x0][0xa18] ;  /* 0x0002860000042ab9 */ /* 0x000fc80000000a00 */
[----:B------:R0:W2:Y:S01]  /*177e0*/  @P0 LDG.E R0, desc[UR54][R2.64] ;  /* 0x0000003602000981 */ /* 0x0000a2000c1e1900 */
        /* <DEDUP_REMOVED lines=31> */
.L_x_8827:
        /* <DEDUP_REMOVED lines=8> */
.L_x_8828:
        /* <DEDUP_REMOVED lines=13> */
.L_x_8829:
[----:B------:R-:W2:Y:S01]  /*17b30*/  LDL.LU R0, [R1+0x4] ;  /* 0x0000040001007983 */ /* 0x000ea20000300800 */
[----:B------:R-:W-:Y:S01]  /*17b40*/  ULDC UR4, c[0x0][0x448] ;  /* 0x0001120000047ab9 */ /* 0x000fe20000000800 */
[----:B------:R-:W-:Y:S02]  /*17b50*/  UIADD3 UR36, -UR38, UR36, URZ ;  /* 0x0000002426247290 */ /* 0x000fe4000fffe13f */
[----:B------:R-:W-:Y:S02]  /*17b60*/  UISETP.NE.AND UP0, UPT, UR4, 0x1, UPT ;  /* 0x000000010400788c */ /* 0x000fe4000bf05270 */
[----:B------:R-:W-:Y:S02]  /*17b70*/  UIADD3 UR6, UR36, 0x1, -UR41 ;  /* 0x0000000124067890 */ /* 0x000fe4000fffe829 */
[----:B------:R-:W-:Y:S02]  /*17b80*/  UP2UR UR48, UPR, URZ, 0x1 ;  /* 0x000000013f307883 */ /* 0x000fe40008000000 */
[----:B------:R-:W-:-:S02]  /*17b90*/  PLOP3.LUT P0, PT, PT, PT, UP0, 0x80, 0x0 ;  /* 0x000000000000781c */ /* 0x000fc40003f0f008 */
[----:B------:R-:W-:-:S03]  /*17ba0*/  PLOP3.LUT P1, PT, PT, PT, UP0, 0x80, 0x0 ;  /* 0x000000000000781c */ /* 0x000fc60003f2f008 */
[----:B------:R-:W-:Y:S01]  /*17bb0*/  @UP0 ULDC UR4, c[0x0][0x44c] ;  /* 0x0001130000040ab9 */ /* 0x000fe20000000800 */
[----:B--2---:R-:W-:-:S04]  /*17bc0*/  IMAD.SHL.U32 R19, R0, 0x80, RZ ;  /* 0x0000008000137824 */ /* 0x004fc800078e00ff */
[----:B------:R-:W-:-:S04]  /*17bd0*/  VIADD R0, R19, 0x7f ;  /* 0x0000007f13007836 */ /* 0x000fc80000000000 */
        /* <DEDUP_REMOVED lines=21> */
.L_x_8831:
[----:B------:R-:W-:-:S11]  /*17d30*/  UISETP.NE.AND UP0, UPT, UR5, 0x1, UPT ;  /* 0x000000010500788c */ /* 0x000fd6000bf05270 */
[----:B------:R-:W-:Y:S02]  /*17d40*/  @UP0 ULDC.64 UR8, c[0x0][0x9e8] ;  /* 0x00027a0000080ab9 */ /* 0x000fe40000000a00 */
[----:B------:R-:W-:-:S04]  /*17d50*/  UIMAD.WIDE.U32 UR6, UR4, UR8, URZ ;  /* 0x00000008040672a5 */ /* 0x000fc8000f8e003f */
[----:B------:R-:W-:-:S12]  /*17d60*/  @UP0 USHF.R.U32.HI UR4, URZ, UR9, UR7 ;  /* 0x000000093f040299 */ /* 0x000fd80008011607 */
.L_x_8832:
[----:B------:R-:W-:-:S06]  /*17d70*/  UIMAD UR4, UR4, UR5, UR5 ;  /* 0x00000005040472a4 */ /* 0x000fcc000f8e0205 */
[----:B------:R-:W-:-:S07]  /*17d80*/  VIMNMX R0, R0, UR4, PT ;  /* 0x0000000400007c48 */ /* 0x000fce000bfe0100 */
.L_x_8830:
[----:B------:R-:W-:Y:S01]  /*17d90*/  UISETP.NE.AND UP0, UPT, UR48, URZ, UPT ;  /* 0x0000003f3000728c */ /* 0x000fe2000bf05270 */
[----:B------:R-:W-:Y:S01]  /*17da0*/  R2UR UR10, R19 ;  /* 0x00000000130a72ca */ /* 0x000fe200000e0000 */
[----:B------:R-:W-:Y:S01]  /*17db0*/  UIADD3 UR6, UR36, 0x9f, URZ ;  /* 0x0000009f24067890 */ /* 0x000fe2000fffe03f */
[----:B------:R-:W-:-:S03]  /*17dc0*/  VIADD R0, R0, 0x9f ;  /* 0x0000009f00007836 */ /* 0x000fc60000000000 */
[----:B------:R-:W-:Y:S01]  /*17dd0*/  UIMAD.WIDE UR6, UR6, 0x66666667, URZ ;  /* 0x66666667060678a5 */ /* 0x000fe2000f8e023f */
[----:B------:R-:W-:-:S04]  /*17de0*/  IMAD.HI R0, R0, 0x66666667, RZ ;  /* 0x6666666700007827 */ /* 0x000fc800078e02ff */
[----:B------:R-:W-:Y:S01]  /*17df0*/  @UP0 ULDC UR8, c[0x0][0x44c] ;  /* 0x0001130000080ab9 */ /* 0x000fe20000000800 */
[----:B------:R-:W-:Y:S01]  /*17e00*/  @UP0 ULDC UR4, c[0x0][0x450] ;  /* 0x0001140000040ab9 */ /* 0x000fe20000000800 */
[----:B------:R-:W-:Y:S01]  /*17e10*/  SHF.R.U32.HI R3, RZ, 0x1f, R0 ;  /* 0x0000001fff037819 */ /* 0x000fe20000011600 */
[----:B------:R-:W-:-:S03]  /*17e20*/  UIMAD.WIDE.U32 UR8, UR10, UR8, URZ ;  /* 0x000000080a0872a5 */ /* 0x000fc6000f8e003f */
[----:B------:R-:W-:Y:S01]  /*17e30*/  LEA.HI.SX32 R3, R0, R3, 0x1a ;  /* 0x0000000300037211 */ /* 0x000fe200078fd2ff */
[----:B------:R-:W-:Y:S02]  /*17e40*/  @UP0 USHF.R.U32.HI UR10, URZ, UR4, UR9 ;  /* 0x000000043f0a0299 */ /* 0x000fe40008011609 */
[----:B------:R-:W-:Y:S02]  /*17e50*/  USHF.R.U32.HI UR4, URZ, 0x1f, UR7 ;  /* 0x0000001f3f047899 */ /* 0x000fe40008011607 */
[----:B------:R-:W-:Y:S02]  /*17e60*/  UIADD3 UR10, UR10, UR36, -UR41 ;  /* 0x000000240a0a7290 */ /* 0x000fe4000fffe829 */
[----:B------:R-:W-:Y:S01]  /*17e70*/  ULEA.HI.SX32 UR4, UR7, UR4, 0x1a ;  /* 0x0000000407047291 */ /* 0x000fe2000f8fd23f */
[----:B------:R-:W-:Y:S02]  /*17e80*/  ULDC UR8, c[0x0][0x9dc] ;  /* 0x0002770000087ab9 */ /* 0x000fe40000000800 */
[----:B------:R-:W-:-:S03]  /*17e90*/  UIADD3 UR8, UR10, -UR8, URZ ;  /* 0x800000080a087290 */ /* 0x000fc6000fffe03f */
[----:B------:R-:W-:Y:S01]  /*17ea0*/  VIMNMX R4, R3, UR4, PT ;  /* 0x0000000403047c48 */ /* 0x000fe2000bfe0100 */
[----:B------:R-:W-:Y:S08]  /*17eb0*/  @!P1 BRA `(.L_x_8833) ;  /* 0x0000000000449947 */ /* 0x000ff00003800000 */
        /* <DEDUP_REMOVED lines=10> */
.L_x_8834:
[----:B------:R-:W-:-:S11]  /*17f60*/  UISETP.NE.AND UP0, UPT, UR5, 0x1, UPT ;  /* 0x000000010500788c */ /* 0x000fd6000bf05270 */
[----:B------:R-:W-:Y:S02]  /*17f70*/  @UP0 ULDC.64 UR12, c[0x0][0x9e8] ;  /* 0x00027a00000c0ab9 */ /* 0x000fe40000000a00 */
[----:B------:R-:W-:-:S04]  /*17f80*/  UIMAD.WIDE.U32 UR6, UR10, UR12, URZ ;  /* 0x0000000c0a0672a5 */ /* 0x000fc8000f8e003f */
[----:B------:R-:W-:-:S12]  /*17f90*/  @UP0 USHF.R.U32.HI UR10, URZ, UR13, UR7 ;  /* 0x0000000d3f0a0299 */ /* 0x000fd80008011607 */
.L_x_8835:
[----:B------:R-:W-:-:S04]  /*17fa0*/  UIMAD UR5, UR10, UR5, URZ ;  /* 0x000000050a0572a4 */ /* 0x000fc8000f8e023f */
[----:B------:R-:W-:-:S04]  /*17fb0*/  UISETP.LT.AND UP0, UPT, UR8, UR5, UPT ;  /* 0x000000050800728c */ /* 0x000fc8000bf01270 */
[----:B------:R-:W-:-:S12]  /*17fc0*/  USEL UR8, UR8, UR5, !UP0 ;  /* 0x0000000508087287 */ /* 0x000fd8000c000000 */
.L_x_8833:
[----:B------:R-:W2:Y:S01]  /*17fd0*/  LDL R18, [R1+0x8] ;  /* 0x0000080001127983 */ /* 0x000ea20000100800 */
[----:B------:R-:W-:-:S04]  /*17fe0*/  UIMAD.WIDE UR4, UR8, 0x66666667, URZ ;  /* 0x66666667080478a5 */ /* 0x000fc8000f8e023f */
[----:B------:R-:W-:-:S04]  /*17ff0*/  USHF.R.U32.HI UR4, URZ, 0x1f, UR5 ;  /* 0x0000001f3f047899 */ /* 0x000fc80008011605 */
[----:B------:R-:W-:-:S04]  /*18000*/  ULEA.HI.SX32 UR6, UR5, UR4, 0x1a ;  /* 0x0000000405067291 */ /* 0x000fc8000f8fd23f */
[----:B------:R-:W-:-:S04]  /*18010*/  UISETP.LT.AND UP0, UPT, URZ, UR6, UPT ;  /* 0x000000063f00728c */ /* 0x000fc8000bf01270 */
[----:B------:R-:W-:-:S06]  /*18020*/  USEL UR11, URZ, UR6, !UP0 ;  /* 0x000000063f0b7287 */ /* 0x000fcc000c000000 */
[----:B------:R-:W-:Y:S02]  /*18030*/  ISETP.GT.AND P0, PT, R4, UR11, PT ;  /* 0x0000000b04007c0c */ /* 0x000fe4000bf04270 */
[----:B--2---:R-:W-:-:S13]  /*18040*/  R2UR UR7, R18 ;  /* 0x00000000120772ca */ /* 0x004fda00000e0000 */
[----:B------:R-:W-:Y:S02]  /*18050*/  ULOP3.LUT UR5, UR7, 0xff000000, URZ, 0xc0, !UPT ;  /* 0xff00000007057892 */ /* 0x000fe4000f8ec03f */
[----:B------:R-:W-:Y:S02]  /*18060*/  ULOP3.LUT UR4, UR7, 0xff0000, URZ, 0xc0, !UPT ;  /* 0x00ff000007047892 */ /* 0x000fe4000f8ec03f */
[----:B------:R-:W-:-:S04]  /*18070*/  USHF.R.U32.HI UR5, URZ, 0x8, UR5 ;  /* 0x000000083f057899 */ /* 0x000fc80008011605 */
[----:B------:R-:W-:-:S03]  /*18080*/  ULEA.HI UR5, UR4, UR5, URZ, 0x10 ;  /* 0x0000000504057291 */ /* 0x000fc6000f8f803f */
[----:B------:R-:W-:Y:S01]  /*18090*/  UMOV UR4, URZ ;  /* 0x0000003f00047c82 */ /* 0x000fe20008000000 */
[----:B------:R-:W-:Y:S01]  /*180a0*/  ULOP3.LUT UR42, UR5, 0xff, URZ, 0xc0, !UPT ;  /* 0x000000ff052a7892 */ /* 0x000fe2000f8ec03f */
[----:B------:R-:W-:Y:S11]  /*180b0*/  @!P0 BRA `(.L_x_8836) ;  /* 0x0000000000908947 */ /* 0x000ff60003800000 */
        /* <DEDUP_REMOVED lines=36> */
.L_x_8836:
[----:B------:R-:W-:Y:S01]  /*18300*/  UIMAD UR42, UR42, UR4, UR11 ;  /* 0x000000042a2a72a4 */ /* 0x000fe2000f8e020b */
[----:B------:R-:W-:Y:S05]  /*18310*/  BSSY B7, `(.L_x_8837) ;  /* 0x00004ae000077945 */ /* 0x000fea0003800000 */
[----:B------:R-:W-:-:S05]  /*18320*/  IMAD.U32 R3, RZ, RZ, UR42 ;  /* 0x0000002aff037e24 */ /* 0x000fca000f8e00ff */
[----:B------:R-:W-:-:S04]  /*18330*/  VIADDMNMX R4, R3, UR4, R4, PT ;  /* 0x0000000403047c46 */ /* 0x000fc8000b800104 */
[----:B------:R-:W-:-:S13]  /*18340*/  R2UR UR49, R4 ;  /* 0x00000000043172ca */ /* 0x000fda00000e0000 */
[----:B------:R-:W-:-:S06]  /*18350*/  UISETP.GT.AND UP0, UPT, UR49, UR42, UPT ;  /* 0x0000002a3100728c */ /* 0x000fcc000bf04270 */
[----:B------:R-:W-:-:S13]  /*18360*/  PLOP3.LUT P0, PT, PT, PT, UP0, 0x80, 0x0 ;  /* 0x000000000000781c */ /* 0x000fda0003f0f008 */
        /* <DEDUP_REMOVED lines=19> */
.L_x_8838:
        /* <DEDUP_REMOVED lines=20> */
.L_x_8841:
[----:B------:R-:W-:Y:S05]  /*185e0*/  BSYNC B6 ;  /* 0x0000000000067941 */ /* 0x000fea0003800000 */
.L_x_8840:
        /* <DEDUP_REMOVED lines=22> */
.L_x_8843:
[----:B------:R-:W-:Y:S05]  /*18750*/  BSYNC B6 ;  /* 0x0000000000067941 */ /* 0x000fea0003800000 */
.L_x_8842:
        /* <DEDUP_REMOVED lines=20> */
.L_x_8845:
[----:B------:R-:W-:Y:S05]  /*188a0*/  BSYNC B6 ;  /* 0x0000000000067941 */ /* 0x000fea0003800000 */
.L_x_8844:
        /* <DEDUP_REMOVED lines=19> */
.L_x_8847:
[----:B------:R-:W-:Y:S05]  /*189e0*/  BSYNC B6 ;  /* 0x0000000000067941 */ /* 0x000fea0003800000 */
.L_x_8846:
[----:B------:R-:W-:Y:S01]  /*189f0*/  ULDC.64 UR4, c[0x0][0x9f8] ;  /* 0x00027e0000047ab9 */ /* 0x000fe20000000a00 */
[----:B------:R-:W-:Y:S01]  /*18a00*/  IMAD.U32 R34, RZ, RZ, UR40 ;  /* 0x00000028ff227e24 */ /* 0x000fe2000f8e00ff */
[----:B------:R-:W-:Y:S01]  /*18a10*/  UISETP.NE.U32.AND UP0, UPT, UR4, URZ, UPT ;  /* 0x0000003f0400728c */ /* 0x000fe2000bf05070 */
[----:B------:R-:W0:Y:S03]  /*18a20*/  LDC R20, c[0x0][0x430] ;  /* 0x00010c00ff147b82 */ /* 0x000e260000000800 */
[----:B------:R-:W-:-:S06]  /*18a30*/  UISETP.NE.AND.EX UP0, UPT, UR5, URZ, UPT, UP0 ;  /* 0x0000003f0500728c */ /* 0x000fcc000bf05300 */
[----:B------:R-:W-:-:S05]  /*18a40*/  PLOP3.LUT P0, PT, PT, PT, UP0, 0x80, 0x0 ;  /* 0x000000000000781c */ /* 0x000fca0003f0f008 */
[----:B------:R-:W-:Y:S02]  /*18a50*/  @UP0 ULDC.64 UR4, c[0x0][0x9f8] ;  /* 0x00027e0000040ab9 */ /* 0x000fe40000000a00 */
[----:B------:R-:W-:-:S06]  /*18a60*/  @UP0 UIMAD.WIDE UR4, UR40, 0x4, UR4 ;  /* 0x00000004280408a5 */ /* 0x000fcc000f8e0204 */
[----:B------:R-:W-:Y:S02]  /*18a70*/  IMAD.U32 R2, RZ, RZ, UR4 ;  /* 0x00000004ff027e24 */ /* 0x000fe4000f8e00ff */
[----:B------:R-:W-:-:S05]  /*18a80*/  IMAD.U32 R3, RZ, RZ, UR5 ;  /* 0x00000005ff037e24 */ /* 0x000fca000f8e00ff */
[----:B------:R1:W5:Y:S01]  /*18a90*/  @P0 LDG.E R34, desc[UR54][R2.64] ;  /* 0x0000003602220981 */ /* 0x000362000c1e1900 */
[----:B0-----:R-:W-:Y:S01]  /*18aa0*/  ISETP.NE.AND P2, PT, R20, 0x1, PT ;  /* 0x000000011400780c */ /* 0x001fe20003f45270 */
[----:B------:R-:W-:Y:S01]  /*18ab0*/  UMOV UR4, 0xffffffff ;  /* 0xffffffff00047882 */ /* 0x000fe20000000000 */
[----:B------:R-:W-:-:S11]  /*18ac0*/  LOP3.LUT R16, R16, 0xfffffff7, RZ, 0xc0, !PT ;  /* 0xfffffff710107812 */ /* 0x000fd600078ec0ff */
[----:B------:R-:W-:Y:S01]  /*18ad0*/  @P2 LOP3.LUT R16, R16, 0x8, RZ, 0xfc, !PT ;  /* 0x0000000810102812 */ /* 0x000fe200078efcff */
[----:B-1----:R-:W-:Y:S06]  /*18ae0*/  BRA.DIV UR4, `(.L_x_8848) ;  /* 0x0000005a04e07947 */ /* 0x002fec000b800000 */
.L_x_8926:
        /* <DEDUP_REMOVED lines=16> */
[----:B------:R-:W-:-:S04]  /*18bf0*/  LOP3.LUT R12, R8, 0x70, R12, 0xf8, !PT ;  /* 0x00000070080c7812 */ /* 0x000fc800078ef80c */
[C---:B------:R-:W-:Y:S01]  /*18c00*/  ISETP.GE.AND P1, PT, R10.reuse, UR36, PT ;  /* 0x000000240a007c0c */ /* 0x040fe2000bf26270 */
[----:B------:R-:W-:Y:S01]  /*18c10*/  VIADD R10, R10, UR38 ;  /* 0x000000260a0a7c36 */ /* 0x000fe20008000000 */
[----:B------:R-:W-:-:S03]  /*18c20*/  LOP3.LUT R12, R12, 0x80, RZ, 0xfc, !PT ;  /* 0x000000800c0c7812 */ /* 0x000fc600078efcff */
[----:B-1----:R-:W-:-:S04]  /*18c30*/  @P2 IMAD.HI.U32 R2, R10, R3, RZ ;  /* 0x000000030a022227 */ /* 0x002fc800078e00ff */
[----:B------:R-:W-:Y:S01]  /*18c40*/  IMAD.MOV.U32 R0, RZ, RZ, R10 ;  /* 0x000000ffff007224 */ /* 0x000fe200078e000a */
[----:B----4-:R-:W-:-:S03]  /*18c50*/  @P2 SHF.R.U32.HI R0, RZ, R5, R2 ;  /* 0x00000005ff002219 */ /* 0x010fc60000011602 */
[----:B------:R-:W0:Y:S01]  /*18c60*/  @!P1 LDC.64 R6, c[0x0][0x428] ;  /* 0x00010a00ff069b82 */ /* 0x000e220000000a00 */
[----:B------:R-:W-:-:S07]  /*18c70*/  @!P1 SHF.R.S32.HI R3, RZ, 0x1f, R0 ;  /* 0x0000001fff039819 */ /* 0x000fce0000011400 */
[----:B------:R-:W1:Y:S01]  /*18c80*/  @!P1 LDC.64 R4, c[0x0][0x418] ;  /* 0x00010600ff049b82 */ /* 0x000e620000000a00 */
[----:B0-----:R-:W-:-:S04]  /*18c90*/  @!P1 IMAD R2, R36, R6, RZ ;  /* 0x0000000624029224 */ /* 0x001fc800078e02ff */
[----:B------:R-:W-:Y:S02]  /*18ca0*/  @!P1 IMAD R7, R34, R7, R2 ;  /* 0x0000000722079224 */ /* 0x000fe400078e0202 */
[----:B------:R-:W-:-:S04]  /*18cb0*/  @!P1 IMAD.MOV.U32 R2, RZ, RZ, R0 ;  /* 0x000000ffff029224 */ /* 0x000fc800078e0000 */
[----:B------:R-:W-:-:S04]  /*18cc0*/  @!P1 IMAD.WIDE.U32 R2, R34, R6, R2 ;  /* 0x0000000622029225 */ /* 0x000fc800078e0002 */
[----:B------:R-:W-:Y:S01]  /*18cd0*/  @!P1 IMAD.IADD R3, R3, 0x1, R7 ;  /* 0x0000000103039824 */ /* 0x000fe200078e0207 */
[----:B-1----:R-:W-:Y:S01]  /*18ce0*/  @!P1 LEA R8, P0, R2, R4, 0x2 ;  /* 0x0000000402089211 */ /* 0x002fe200078010ff */
[----:B------:R-:W-:-:S03]  /*18cf0*/  VIADD R4, R12, UR4 ;  /* 0x000000040c047c36 */ /* 0x000fc60008000000 */
[----:B------:R-:W-:Y:S02]  /*18d00*/  @!P1 LEA.HI.X R9, R2, R5, R3, 0x2, P0 ;  /* 0x0000000502099211 */ /* 0x000fe400000f1403 */
[C---:B------:R-:W-:Y:S01]  /*18d10*/  ISETP.GE.AND P0, PT, R4.reuse, UR36, PT ;  /* 0x0000002404007c0c */ /* 0x040fe2000bf06270 */
[----:B------:R-:W0:Y:S01]  /*18d20*/  @P2 LDC R3, c[0x0][0x434] ;  /* 0x00010d00ff032b82 */ /* 0x000e220000000800 */
[----:B------:R-:W-:Y:S02]  /*18d30*/  VIADD R4, R4, UR38 ;  /* 0x0000002604047c36 */ /* 0x000fe40008000000 */
[----:B------:R-:W-:Y:S02]  /*18d40*/  ISETP.GT.U32.OR P0, PT, R12, 0x9f, P0 ;  /* 0x0000009f0c00780c */ /* 0x000fe40000704470 */
[----:B------:R-:W-:-:S03]  /*18d50*/  IMAD.MOV.U32 R11, RZ, RZ, R4 ;  /* 0x000000ffff0b7224 */ /* 0x000fc600078e0004 */
[----:B------:R-:W1:Y:S08]  /*18d60*/  @P2 LDC R5, c[0x0][0x438] ;  /* 0x00010e00ff052b82 */ /* 0x000e700000000800 */
[----:B------:R-:W2:Y:S01]  /*18d70*/  @!P0 LDC.64 R6, c[0x0][0x428] ;  /* 0x00010a00ff068b82 */ /* 0x000ea20000000a00 */
[----:B0-----:R-:W-:-:S05]  /*18d80*/  @P2 IMAD.HI.U32 R2, R4, R3, RZ ;  /* 0x0000000304022227 */ /* 0x001fca00078e00ff */
[----:B-1----:R-:W-:Y:S01]  /*18d90*/  @P2 SHF.R.U32.HI R11, RZ, R5, R2 ;  /* 0x00000005ff0b2219 */ /* 0x002fe20000011602 */
[----:B------:R-:W-:-:S03]  /*18da0*/  IMAD.MOV.U32 R5, RZ, RZ, RZ ;  /* 0x000000ffff057224 */ /* 0x000fc600078e00ff */
[----:B------:R-:W-:-:S03]  /*18db0*/  @!P0 SHF.R.S32.HI R3, RZ, 0x1f, R11 ;  /* 0x0000001fff038819 */ /* 0x000fc6000001140b */
[----:B------:R0:W5:Y:S01]  /*18dc0*/  @!P1 LDG.E R5, desc[UR54][R8.64] ;  /* 0x0000003608059981 */ /* 0x000162000c1e1900 */
[----:B--2---:R-:W-:-:S04]  /*18dd0*/  @!P0 IMAD R2, R36, R6, RZ ;  /* 0x0000000624028224 */ /* 0x004fc800078e02ff */
[----:B0-----:R-:W-:Y:S02]  /*18de0*/  @!P0 IMAD R8, R34, R7, R2 ;  /* 0x0000000722088224 */ /* 0x001fe400078e0202 */
[----:B------:R-:W-:-:S04]  /*18df0*/  @!P0 IMAD.MOV.U32 R2, RZ, RZ, R11 ;  /* 0x000000ffff028224 */ /* 0x000fc800078e000b */
[----:B------:R-:W-:Y:S02]  /*18e00*/  @!P0 IMAD.WIDE.U32 R2, R34, R6, R2 ;  /* 0x0000000622028225 */ /* 0x000fe400078e0002 */
[----:B------:R-:W0:Y:S02]  /*18e10*/  @!P0 LDC.64 R6, c[0x0][0x418] ;  /* 0x00010600ff068b82 */ /* 0x000e240000000a00 */
[----:B------:R-:W-:Y:S01]  /*18e20*/  @!P0 IMAD.IADD R3, R8, 0x1, R3 ;  /* 0x0000000108038824 */ /* 0x000fe200078e0203 */
[----:B------:R-:W-:Y:S02]  /*18e30*/  LOP3.LUT R16, R16, 0xfffffffd, RZ, 0xc0, !PT ;  /* 0xfffffffd10107812 */ /* 0x000fe400078ec0ff */
[----:B0-----:R-:W-:Y:S01]  /*18e40*/  @!P0 LEA R8, P1, R2, R6, 0x2 ;  /* 0x0000000602088211 */ /* 0x001fe200078210ff */
[----:B------:R-:W-:-:S03]  /*18e50*/  IMAD.MOV.U32 R6, RZ, RZ, RZ ;  /* 0x000000ffff067224 */ /* 0x000fc600078e00ff */
[----:B------:R-:W-:Y:S01]  /*18e60*/  @!P0 LEA.HI.X R9, R2, R7, R3, 0x2, P1 ;  /* 0x0000000702098211 */ /* 0x000fe200008f1403 */
[----:B------:R-:W-:Y:S02]  /*18e70*/  IMAD.MOV R3, RZ, RZ, -R0 ;  /* 0x000000ffff037224 */ /* 0x000fe400078e0a00 */
[----:B------:R-:W-:Y:S02]  /*18e80*/  IMAD.U32 R0, RZ, RZ, UR43 ;  /* 0x0000002bff007e24 */ /* 0x000fe4000f8e00ff */
[----:B------:R0:W5:Y:S01]  /*18e90*/  @!P0 LDG.E R6, desc[UR54][R8.64] ;  /* 0x0000003608068981 */ /* 0x000162000c1e1900 */
[----:B------:R-:W-:Y:S01]  /*18ea0*/  ISETP.GT.U32.AND P0, PT, R12, 0x9f, PT ;  /* 0x0000009f0c00780c */ /* 0x000fe20003f04070 */
[----:B------:R-:W-:Y:S01]  /*18eb0*/  IMAD.MOV R7, RZ, RZ, -R11 ;  /* 0x000000ffff077224 */ /* 0x000fe200078e0a0b */
[----:B------:R-:W-:Y:S01]  /*18ec0*/  ISETP.NE.AND P2, PT, R0, 0x3, PT ;  /* 0x000000030000780c */ /* 0x000fe20003f45270 */
[----:B------:R-:W-:Y:S01]  /*18ed0*/  IMAD R10, R20, R3, R10 ;  /* 0x00000003140a7224 */ /* 0x000fe200078e020a */
[----:B------:R-:W-:Y:S01]  /*18ee0*/  LOP3.LUT R18, R18, 0xffff, RZ, 0xc0, !PT ;  /* 0x0000ffff12127812 */ /* 0x000fe200078ec0ff */
[----:B------:R-:W-:-:S02]  /*18ef0*/  IMAD R7, R20, R7, R4 ;  /* 0x0000000714077224 */ /* 0x000fc400078e0204 */
[----:B------:R-:W-:-:S04]  /*18f00*/  IMAD.U32 R4, RZ, RZ, UR49 ;  /* 0x00000031ff047e24 */ /* 0x000fc8000f8e00ff */
[----:B------:R-:W-:Y:S02]  /*18f10*/  VIADD R4, R4, 0xffffffff ;  /* 0xffffffff04047836 */ /* 0x000fe40000000000 */
[----:B------:R-:W-:-:S04]  /*18f20*/  @P0 LOP3.LUT R16, R16, 0x2, RZ, 0xfc, !PT ;  /* 0x0000000210100812 */ /* 0x000fc800078efcff */
[----:B------:R-:W-:-:S04]  /*18f30*/  LOP3.LUT R16, R16, 0xfffffffb, RZ, 0xc0, !PT ;  /* 0xfffffffb10107812 */ /* 0x000fc800078ec0ff */
[----:B------:R-:W-:Y:S01]  /*18f40*/  @P2 LOP3.LUT R16, R16, 0x4, RZ, 0xfc, !PT ;  /* 0x0000000410102812 */ /* 0x000fe200078efcff */
[----:B0-----:R-:W-:Y:S06]  /*18f50*/  @!P2 BRA `(.L_x_8849) ;  /* 0x000000000004a947 */ /* 0x001fec0003800000 */
[----:B------:R-:W-:Y:S01]  /*18f60*/  BPT.TRAP 0x1 ;  /* 0x000000040000795c */ /* 0x000fe20000300000 */
.L_x_8849:
[----:B------:R-:W-:Y:S01]  /*18f70*/  IMAD R0, R31, 0x8, R17 ;  /* 0x000000081f007824 */ /* 0x000fe200078e0211 */
[----:B------:R-:W-:Y:S01]  /*18f80*/  SHF.L.U32 R26, R35, 0x1f, RZ ;  /* 0x0000001f231a7819 */ /* 0x000fe200000006ff */
[----:B------:R-:W-:Y:S01]  /*18f90*/  BSSY B0, `(.L_x_8850) ;  /* 0x0000004000007945 */ /* 0x000fe20003800000 */
[----:B------:R-:W-:Y:S02]  /*18fa0*/  SHF.R.S32.HI R23, RZ, 0x1f, R10 ;  /* 0x0000001fff177819 */ /* 0x000fe4000001140a */
[----:B------:R-:W0:Y:S02]  /*18fb0*/  SYNCS.PHASECHK.TRANS64.TRYWAIT P0, [R0+URZ+0x22880], R26 ;  /* 0x0228801a000075a7 */ /* 0x000e24000800017f */
[----:B0-----:R-:W-:Y:S05]  /*18fc0*/  @!P0 BRA `(.L_x_8851) ;  /* 0x0000005400d48947 */ /* 0x001fea0003800000 */
.L_x_8927:
[----:B------:R-:W-:Y:S05]  /*18fd0*/  BSYNC B0 ;  /* 0x0000000000007941 */ /* 0x000fea0003800000 */
.L_x_8850:
[----:B------:R-:W2:Y:S01]  /*18fe0*/  LDL R12, [R1+0x14] ;  /* 0x00001400010c7983 */ /* 0x000ea20000100800 */
[----:B------:R-:W1:Y:S01]  /*18ff0*/  LDC R11, c[0x0][0x2f4] ;  /* 0x0000bd00ff0b7b82 */ /* 0x000e620000000800 */
[----:B------:R-:W-:Y:S01]  /*19000*/  ULDC.64 UR4, c[0x0][0x328] ;  /* 0x0000ca0000047ab9 */ /* 0x000fe20000000a00 */
[----:B-----5:R-:W-:Y:S01]  /*19010*/  SHF.R.S32.HI R25, RZ, 0x1f, R5 ;  /* 0x0000001fff197819 */ /* 0x020fe20000011405 */
[----:B------:R-:W-:Y:S01]  /*19020*/  IMAD R3, R23, UR4, RZ ;  /* 0x0000000417037c24 */ /* 0x000fe2000f8e02ff */
[----:B------:R-:W-:Y:S01]  /*19030*/  ULDC.64 UR6, c[0x0][0x338] ;  /* 0x0000ce0000067ab9 */ /* 0x000fe20000000a00 */
[----:B------:R-:W3:Y:S01]  /*19040*/  S2R R13, SR_TID.X ;  /* 0x00000000000d7919 */ /* 0x000ee20000002100 */
[----:B------:R-:W-:Y:S01]  /*19050*/  SHF.R.S32.HI R27, RZ, 0x1f, R7 ;  /* 0x0000001fff1b7819 */ /* 0x000fe20000011407 */
[C---:B------:R-:W-:Y:S01]  /*19060*/  IMAD R9, R10.reuse, UR5, R3 ;  /* 0x000000050a097c24 */ /* 0x040fe2000f8e0203 */
[----:B------:R-:W-:Y:S01]  /*19070*/  SHF.R.S32.HI R28, RZ, 0x1f, R6 ;  /* 0x0000001fff1c7819 */ /* 0x000fe20000011406 */
[----:B------:R-:W-:Y:S01]  /*19080*/  IMAD.WIDE.U32 R2, R10, UR4, RZ ;  /* 0x000000040a027c25 */ /* 0x000fe2000f8e00ff */
[----:B------:R-:W-:-:S03]  /*19090*/  LOP3.LUT R16, R16, 0xfffffffe, RZ, 0xc0, !PT ;  /* 0xfffffffe10107812 */ /* 0x000fc600078ec0ff */
[----:B------:R-:W-:Y:S02]  /*190a0*/  IMAD.IADD R3, R3, 0x1, R9 ;  /* 0x0000000103037824 */ /* 0x000fe400078e0209 */
[----:B------:R-:W-:Y:S02]  /*190b0*/  IMAD R8, R25, UR6, RZ ;  /* 0x0000000619087c24 */ /* 0x000fe4000f8e02ff */
[----:B------:R-:W-:-:S04]  /*190c0*/  IMAD.WIDE.U32 R2, R5, UR6, R2 ;  /* 0x0000000605027c25 */ /* 0x000fc8000f8e0002 */
[----:B------:R-:W-:Y:S01]  /*190d0*/  IMAD R8, R5, UR7, R8 ;  /* 0x0000000705087c24 */ /* 0x000fe2000f8e0208 */
[----:B-1----:R-:W-:-:S03]  /*190e0*/  ISETP.GE.AND P1, PT, R30, R11, PT ;  /* 0x0000000b1e00720c */ /* 0x002fc60003f26270 */
[----:B------:R-:W-:Y:S01]  /*190f0*/  IMAD.IADD R9, R3, 0x1, R8 ;  /* 0x0000000103097824 */ /* 0x000fe200078e0208 */
[----:B------:R-:W-:Y:S01]  /*19100*/  ISETP.GE.AND P0, PT, R30, R11, PT ;  /* 0x0000000b1e00720c */ /* 0x000fe20003f06270 */
[----:B------:R-:W-:Y:S02]  /*19110*/  IMAD R11, R27, UR4, RZ ;  /* 0x000000041b0b7c24 */ /* 0x000fe4000f8e02ff */
[----:B------:R-:W-:Y:S02]  /*19120*/  IMAD.MOV.U32 R8, RZ, RZ, R2 ;  /* 0x000000ffff087224 */ /* 0x000fe400078e0002 */
[C---:B------:R-:W-:Y:S02]  /*19130*/  IMAD R11, R7.reuse, UR5, R11 ;  /* 0x00000005070b7c24 */ /* 0x040fe4000f8e020b */
[----:B------:R-:W-:Y:S01]  /*19140*/  IMAD.WIDE.U32 R2, R7, UR4, RZ ;  /* 0x0000000407027c25 */ /* 0x000fe2000f8e00ff */
[----:B------:R-:W-:-:S03]  /*19150*/  ULDC.64 UR4, c[0x0][0x330] ;  /* 0x0000cc0000047ab9 */ /* 0x000fc60000000a00 */
[----:B------:R-:W-:Y:S01]  /*19160*/  IMAD.IADD R3, R3, 0x1, R11 ;  /* 0x0000000103037824 */ /* 0x000fe200078e020b */
[----:B------:R-:W-:Y:S01]  /*19170*/  @P1 LOP3.LUT R16, R16, 0x1, RZ, 0xfc, !PT ;  /* 0x0000000110101812 */ /* 0x000fe200078efcff */
[----:B------:R-:W-:Y:S01]  /*19180*/  IMAD R11, R28, UR6, RZ ;  /* 0x000000061c0b7c24 */ /* 0x000fe2000f8e02ff */
[----:B---3--:R-:W-:Y:S01]  /*19190*/  LOP3.LUT R13, R13, 0x7f, RZ, 0xc0, !PT ;  /* 0x0000007f0d0d7812 */ /* 0x008fe200078ec0ff */
[----:B------:R-:W-:Y:S01]  /*191a0*/  IMAD.WIDE.U32 R2, R6, UR6, R2 ;  /* 0x0000000606027c25 */ /* 0x000fe2000f8e0002 */
[----:B------:R-:W-:Y:S02]  /*191b0*/  LOP3.LUT R16, R16, 0xffffff7f, RZ, 0xc0, !PT ;  /* 0xffffff7f10107812 */ /* 0x000fe400078ec0ff */
[----:B------:R-:W-:Y:S01]  /*191c0*/  SHF.R.U32.HI R13, RZ, 0x3, R13 ;  /* 0x00000003ff0d7819 */ /* 0x000fe2000001160d */
        /* <DEDUP_REMOVED lines=9> */
[----:B------:R-:W-:Y:S01]  /*19260*/  IADD3 R8, P1, R2, UR6, RZ ;  /* 0x0000000602087c10 */ /* 0x000fe2000ff3e0ff */
[----:B------:R-:W-:-:S03]  /*19270*/  IMAD.MOV.U32 R2, RZ, RZ, -0xa0 ;  /* 0xffffff60ff027424 */ /* 0x000fc600078e00ff */
[----:B------:R-:W-:Y:S01]  /*19280*/  IADD3.X R21, R21, UR7, R3, P1, !PT ;  /* 0x0000000715157c10 */ /* 0x000fe20008ffe403 */
[----:B------:R-:W-:-:S04]  /*19290*/  IMAD R4, R4, R2, UR36 ;  /* 0x0000002404047e24 */ /* 0x000fc8000f8e0202 */
        /* <DEDUP_REMOVED lines=82> */
.L_x_8949:
        /* <DEDUP_REMOVED lines=9> */
.L_x_8853:
        /* <DEDUP_REMOVED lines=11> */
.L_x_8854:
[----:B------:R1:W-:Y:S01]  /*19900*/  SYNCS.ARRIVE.TRANS64.A1T0 RZ, [R0+URZ+0x22870], RZ ;  /* 0x022870ff00ff79a7 */ /* 0x0003e2000810003f */
[----:B------:R-:W-:Y:S05]  /*19910*/  @!P6 BRA `(.L_x_8855) ;  /* 0x000000000004e947 */ /* 0x000fea0003800000 */
[----:B------:R-:W-:Y:S01]  /*19920*/  BPT.TRAP 0x1 ;  /* 0x000000040000795c */ /* 0x000fe20000300000 */
.L_x_8855:
[----:B------:R-:W2:Y:S01]  /*19930*/  SYNCS.PHASECHK.TRANS64.TRYWAIT P0, [R0+URZ+0x22840], R26 ;  /* 0x0228401a000075a7 */ /* 0x000ea2000800017f */
[----:B------:R-:W-:Y:S04]  /*19940*/  BSSY B0, `(.L_x_8856) ;  /* 0x0000002000007945 */ /* 0x000fe80003800000 */
[----:B--2---:R-:W-:Y:S05]  /*19950*/  @!P0 BRA `(.L_x_8857) ;  /* 0x0000005800a88947 */ /* 0x004fea0003800000 */
.L_x_8950:
[----:B------:R-:W-:Y:S05]  /*19960*/  BSYNC B0 ;  /* 0x0000000000007941 */ /* 0x000fea0003800000 */
.L_x_8856:
[----:B------:R-:W-:Y:S01]  /*19970*/  ULDC.64 UR4, c[0x0][0x300] ;  /* 0x0000c00000047ab9 */ /* 0x000fe20000000a00 */
[----:B------:R-:W-:Y:S01]  /*19980*/  ULDC.64 UR6, c[0x0][0x310] ;  /* 0x0000c40000067ab9 */ /* 0x000fe20000000a00 */
[----:B------:R-:W-:Y:S01]  /*19990*/  IMAD R23, R23, UR4, RZ ;  /* 0x0000000417177c24 */ /* 0x000fe2000f8e02ff */
[----:B------:R-:W-:Y:S01]  /*199a0*/  ULDC.64 UR8, c[0x0][0x308] ;  /* 0x0000c20000087ab9 */ /* 0x000fe20000000a00 */
[C---:B------:R-:W-:Y:S01]  /*199b0*/  IMAD.WIDE.U32 R2, R10.reuse, UR4, RZ ;  /* 0x000000040a027c25 */ /* 0x040fe2000f8e00ff */
[----:B------:R-:W-:Y:S01]  /*199c0*/  ULDC.64 UR10, c[0x0][0x2e8] ;  /* 0x0000ba00000a7ab9 */ /* 0x000fe20000000a00 */
[----:B------:R-:W3:Y:S02]  /*199d0*/  LDC R11, c[0x0][0x2f4] ;  /* 0x0000bd00ff0b7b82 */ /* 0x000ee40000000800 */
[----:B------:R-:W-:Y:S02]  /*199e0*/  IMAD R8, R10, UR5, R23 ;  /* 0x000000050a087c24 */ /* 0x000fe4000f8e0217 */
[----:B------:R-:W-:-:S02]  /*199f0*/  IMAD R25, R25, UR6, RZ ;  /* 0x0000000619197c24 */ /* 0x000fc4000f8e02ff */
[----:B------:R-:W-:Y:S02]  /*19a00*/  IMAD.IADD R3, R3, 0x1, R8 ;  /* 0x0000000103037824 */ /* 0x000fe400078e0208 */
[C---:B------:R-:W-:Y:S02]  /*19a10*/  IMAD R25, R5.reuse, UR7, R25 ;  /* 0x0000000705197c24 */ /* 0x040fe4000f8e0219 */
[----:B------:R-:W-:-:S04]  /*19a20*/  IMAD.WIDE.U32 R2, R5, UR6, R2 ;  /* 0x0000000605027c25 */ /* 0x000fc8000f8e0002 */
[----:B------:R-:W-:Y:S02]  /*19a30*/  IMAD.IADD R3, R3, 0x1, R25 ;  /* 0x0000000103037824 */ /* 0x000fe400078e0219 */
[C---:B------:R-:W-:Y:S02]  /*19a40*/  IMAD R9, R18.reuse, UR9, RZ ;  /* 0x0000000912097c24 */ /* 0x040fe4000f8e02ff */
[----:B------:R-:W-:-:S04]  /*19a50*/  IMAD.WIDE.U32 R2, R18, UR8, R2 ;  /* 0x0000000812027c25 */ /* 0x000fc8000f8e0002 */
[----:B------:R-:W-:Y:S01]  /*19a60*/  IMAD R10, R27, UR4, RZ ;  /* 0x000000041b0a7c24 */ /* 0x000fe2000f8e02ff */
[----:B------:R-:W-:Y:S01]  /*19a70*/  IADD3 R8, P0, R2, UR10, RZ ;  /* 0x0000000a02087c10 */ /* 0x000fe2000ff1e0ff */
[----:B------:R-:W-:Y:S01]  /*19a80*/  IMAD R28, R28, UR6, RZ ;  /* 0x000000061c1c7c24 */ /* 0x000fe2000f8e02ff */
[----:B---3--:R-:W-:Y:S01]  /*19a90*/  ISETP.GE.AND P2, PT, R30, R11, PT ;  /* 0x0000000b1e00720c */ /* 0x008fe20003f46270 */
[----:B------:R-:W-:Y:S01]  /*19aa0*/  IMAD R10, R7, UR5, R10 ;  /* 0x00000005070a7c24 */ /* 0x000fe2000f8e020a */
[----:B------:R-:W-:Y:S01]  /*19ab0*/  IADD3.X R5, R3, UR11, R9, P0, !PT ;  /* 0x0000000b03057c10 */ /* 0x000fe200087fe409 */
[----:B------:R-:W-:Y:S01]  /*19ac0*/  IMAD.WIDE.U32 R2, R7, UR4, RZ ;  /* 0x0000000407027c25 */ /* 0x000fe2000f8e00ff */
[----:B------:R-:W-:-:S03]  /*19ad0*/  UMOV UR4, 0xffffffff ;  /* 0xffffffff00047882 */ /* 0x000fc60000000000 */
[----:B------:R-:W-:Y:S02]  /*19ae0*/  IMAD.IADD R3, R3, 0x1, R10 ;  /* 0x0000000103037824 */ /* 0x000fe400078e020a */
[C---:B------:R-:W-:Y:S02]  /*19af0*/  IMAD R28, R6.reuse, UR7, R28 ;  /* 0x00000007061c7c24 */ /* 0x040fe4000f8e021c */
[----:B------:R-:W-:-:S04]  /*19b00*/  IMAD.WIDE.U32 R2, R6, UR6, R2 ;  /* 0x0000000606027c25 */ /* 0x000fc8000f8e0002 */
[----:B------:R-:W-:Y:S02]  /*19b10*/  IMAD.IADD R3, R3, 0x1, R28 ;  /* 0x0000000103037824 */ /* 0x000fe400078e021c */
[----:B------:R-:W-:-:S03]  /*19b20*/  IMAD.WIDE.U32 R2, R18, UR8, R2 ;  /* 0x0000000812027c25 */ /* 0x000fc6000f8e0002 */
[----:B------:R-:W-:-:S04]  /*19b30*/  IADD3 R7, P0, R2, UR10, RZ ;  /* 0x0000000a02077c10 */ /* 0x000fc8000ff1e0ff */
[----:B------:R-:W-:Y:S01]  /*19b40*/  IADD3.X R6, R9, UR11, R3, P0, !PT ;  /* 0x0000000b09067c10 */ /* 0x000fe200087fe403 */
[----:B------:R-:W-:Y:S08]  /*19b50*/  BRA.DIV UR4, `(.L_x_8858) ;  /* 0x0000005a043c7947 */ /* 0x000ff0000b800000 */
[----:B------:R-:W3:Y:S01]  /*19b60*/  SHFL.IDX PT, R14, R8, RZ, 0x181f ;  /* 0x00181fff080e7589 */ /* 0x000ee200000e0000 */
[C---:B------:R-:W-:Y:S02]  /*19b70*/  LOP3.LUT P6, RZ, R16.reuse, 0x80, RZ, 0xc0, !PT ;  /* 0x0000008010ff7812 */ /* 0x040fe400078cc0ff */
[----:B------:R-:W-:Y:S01]  /*19b80*/  P2R R9, PR, RZ, 0x2 ;  /* 0x00000002ff097803 */ /* 0x000fe20000000000 */
[----:B------:R-:W4:Y:S01]  /*19b90*/  SHFL.IDX PT, R2, R5, RZ, 0x181f ;  /* 0x00181fff05027589 */ /* 0x000f2200000e0000 */
[----:B------:R-:W-:-:S09]  /*19ba0*/  LOP3.LUT P1, RZ, R16, 0x10, RZ, 0xc0, !PT ;  /* 0x0000001010ff7812 */ /* 0x000fd2000782c0ff */
[----:B---3--:R-:W-:-:S05]  /*19bb0*/  @P6 IADD3 R14, P0, R30, R14, RZ ;  /* 0x0000000e1e0e6210 */ /* 0x008fca0007f1e0ff */
[----:B----4-:R-:W-:Y:S02]  /*19bc0*/  @P6 IMAD.X R3, RZ, RZ, R2, P0 ;  /* 0x000000ffff036224 */ /* 0x010fe400000e0602 */
[----:B------:R-:W-:Y:S02]  /*19bd0*/  @P6 IMAD.MOV.U32 R2, RZ, RZ, R14 ;  /* 0x000000ffff026224 */ /* 0x000fe400078e000e */
[----:B------:R-:W3:Y:S04]  /*19be0*/  SHFL.IDX PT, R14, R8, 0x1, 0x181f ;  /* 0x00381f00080e7f89 */ /* 0x000ee800000e0000 */
[----:B------:R4:W-:Y:S01]  /*19bf0*/  @P6 LDGSTS.E.BYPASS.LTC128B.128 [R4+0x18400], desc[UR54][R2.64], !P2 ;  /* 0x1840000002046fae */ /* 0x0009e2000d101d76 */
[----:B------:R-:W-:-:S03]  /*19c00*/  LOP3.LUT P6, RZ, R16, 0x100, RZ, 0xc0, !PT ;  /* 0x0000010010ff7812 */ /* 0x000fc600078cc0ff */
[----:B----4-:R-:W4:Y:S01]  /*19c10*/  SHFL.IDX PT, R2, R5, 0x1, 0x181f ;  /* 0x00381f0005027f89 */ /* 0x010f2200000e0000 */
[----:B---3--:R-:W-:-:S05]  /*19c20*/  @P1 IADD3 R14, P0, R30, R14, RZ ;  /* 0x0000000e1e0e1210 */ /* 0x008fca0007f1e0ff */
[----:B----4-:R-:W-:Y:S02]  /*19c30*/  @P1 IMAD.X R3, RZ, RZ, R2, P0 ;  /* 0x000000ffff031224 */ /* 0x010fe400000e0602 */
[----:B------:R-:W-:Y:S02]  /*19c40*/  @P1 IMAD.MOV.U32 R2, RZ, RZ, R14 ;  /* 0x000000ffff021224 */ /* 0x000fe400078e000e */
[----:B------:R-:W3:Y:S04]  /*19c50*/  SHFL.IDX PT, R14, R8, 0x2, 0x181f ;  /* 0x00581f00080e7f89 */ /* 0x000ee800000e0000 */
[----:B------:R4:W-:Y:S01]  /*19c60*/  @P1 LDGSTS.E.BYPASS.LTC128B.128 [R4+0x18c00], desc[UR54][R2.64], !P2 ;  /* 0x18c0000002041fae */ /* 0x0009e2000d101d76 */
[----:B------:R-:W-:-:S03]  /*19c70*/  ISETP.NE.AND P1, PT, R9, RZ, PT ;  /* 0x000000ff0900720c */ /* 0x000fc60003f25270 */
[----:B----4-:R-:W4:Y:S01]  /*19c80*/  SHFL.IDX PT, R2, R5, 0x2, 0x181f ;  /* 0x00581f0005027f89 */ /* 0x010f2200000e0000 */
[----:B---3--:R-:W-:-:S05]  /*19c90*/  @P5 IADD3 R14, P0, R30, R14, RZ ;  /* 0x0000000e1e0e5210 */ /* 0x008fca0007f1e0ff */
[----:B----4-:R-:W-:Y:S02]  /*19ca0*/  @P5 IMAD.X R9, RZ, RZ, R2, P0 ;  /* 0x000000ffff095224 */ /* 0x010fe400000e0602 */
[----:B------:R-:W-:Y:S02]  /*19cb0*/  @P5 IMAD.MOV.U32 R2, RZ, RZ, R14 ;  /* 0x000000ffff025224 */ /* 0x000fe400078e000e */
[----:B------:R-:W-:Y:S01]  /*19cc0*/  @P5 IMAD.MOV.U32 R3, RZ, RZ, R9 ;  /* 0x000000ffff035224 */ /* 0x000fe200078e0009 */
[----:B------:R-:W3:Y:S04]  /*19cd0*/  SHFL.IDX PT, R14, R8, 0x3, 0x181f ;  /* 0x00781f00080e7f89 */ /* 0x000ee800000e0000 */
[----:B------:R4:W-:Y:S01]  /*19ce0*/  @P5 LDGSTS.E.BYPASS.LTC128B.128 [R4+0x19400], desc[UR54][R2.64], !P2 ;  /* 0x1940000002045fae */ /* 0x0009e2000d101d76 */
[----:B------:R-:W-:-:S03]  /*19cf0*/  LOP3.LUT P5, RZ, R16, 0x40, RZ, 0xc0, !PT ;  /* 0x0000004010ff7812 */ /* 0x000fc600078ac0ff */
        /* <DEDUP_REMOVED lines=8> */
[----:B----4-:R-:W4:Y:S10]  /*19d80*/  SHFL.IDX PT, R2, R5, 0x4, 0x181f ;  /* 0x00981f0005027f89 */ /* 0x010f3400000e0000 */
[----:B---3--:R-:W-:-:S05]  /*19d90*/  @P4 IADD3 R14, P0, R30, R14, RZ ;  /* 0x0000000e1e0e4210 */ /* 0x008fca0007f1e0ff */
[----:B----4-:R-:W-:Y:S02]  /*19da0*/  @P4 IMAD.X R9, RZ, RZ, R2, P0 ;  /* 0x000000ffff094224 */ /* 0x010fe400000e0602 */
[----:B------:R-:W-:Y:S02]  /*19db0*/  @P4 IMAD.MOV.U32 R2, RZ, RZ, R14 ;  /* 0x000000ffff024224 */ /* 0x000fe400078e000e */
[----:B------:R-:W-:Y:S01]  /*19dc0*/  @P4 IMAD.MOV.U32 R3, RZ, RZ, R9 ;  /* 0x000000ffff034224 */ /* 0x000fe200078e0009 */
[----:B------:R-:W3:Y:S04]  /*19dd0*/  SHFL.IDX PT, R14, R8, 0x5, 0x181f ;  /* 0x00b81f00080e7f89 */ /* 0x000ee800000e0000 */
[----:B------:R4:W-:Y:S04]  /*19de0*/  @P4 LDGSTS.E.BYPASS.LTC128B.128 [R4+0x1a400], desc[UR54][R2.64], !P2 ;  /* 0x1a40000002044fae */ /* 0x0009e8000d101d76 */
[----:B----4-:R-:W4:Y:S01]  /*19df0*/  SHFL.IDX PT, R2, R5, 0x5, 0x181f ;  /* 0x00b81f0005027f89 */ /* 0x010f2200000e0000 */
[----:B---3--:R-:W-:-:S05]  /*19e00*/  @P5 IADD3 R14, P0, R30, R14, RZ ;  /* 0x0000000e1e0e5210 */ /* 0x008fca0007f1e0ff */
[----:B----4-:R-:W-:Y:S02]  /*19e10*/  @P5 IMAD.X R9, RZ, RZ, R2, P0 ;  /* 0x000000ffff095224 */ /* 0x010fe400000e0602 */
[----:B------:R-:W-:Y:S02]  /*19e20*/  @P5 IMAD.MOV.U32 R2, RZ, RZ, R14 ;  /* 0x000000ffff025224 */ /* 0x000fe400078e000e */
[----:B------:R-:W-:Y:S01]  /*19e30*/  @P5 IMAD.MOV.U32 R3, RZ, RZ, R9 ;  /* 0x000000ffff035224 */ /* 0x000fe200078e0009 */
[----:B------:R-:W3:Y:S04]  /*19e40*/  SHFL.IDX PT, R14, R8, 0x6, 0x181f ;  /* 0x00d81f00080e7f89 */ /* 0x000ee800000e0000 */
[----:B------:R4:W-:Y:S04]  /*19e50*/  @P5 LDGSTS.E.BYPASS.LTC128B.128 [R4+0x1ac00], desc[UR54][R2.64], !P2 ;  /* 0x1ac0000002045fae */ /* 0x0009e8000d101d76 */
[----:B----4-:R-:W4:Y:S04]  /*19e60*/  SHFL.IDX PT, R2, R5, 0x6, 0x181f ;  /* 0x00d81f0005027f89 */ /* 0x010f2800000e0000 */
[----:B------:R-:W-:Y:S01]  /*19e70*/  SHFL.IDX PT, R5, R5, 0x7, 0x181f ;  /* 0x00f81f0005057f89 */ /* 0x000fe200000e0000 */
[----:B---3--:R-:W-:-:S05]  /*19e80*/  @P6 IADD3 R14, P0, R30, R14, RZ ;  /* 0x0000000e1e0e6210 */ /* 0x008fca0007f1e0ff */
[----:B----4-:R-:W-:Y:S02]  /*19e90*/  @P6 IMAD.X R9, RZ, RZ, R2, P0 ;  /* 0x000000ffff096224 */ /* 0x010fe400000e0602 */
[----:B------:R-:W-:Y:S02]  /*19ea0*/  @P6 IMAD.MOV.U32 R2, RZ, RZ, R14 ;  /* 0x000000ffff026224 */ /* 0x000fe400078e000e */
[----:B------:R-:W3:Y:S01]  /*19eb0*/  SHFL.IDX PT, R14, R8, 0x7, 0x181f ;  /* 0x00f81f00080e7f89 */ /* 0x000ee200000e0000 */
[----:B------:R-:W-:-:S05]  /*19ec0*/  @P6 IMAD.MOV.U32 R3, RZ, RZ, R9 ;  /* 0x000000ffff036224 */ /* 0x000fca00078e0009 */
[----:B------:R4:W-:Y:S01]  /*19ed0*/  @P6 LDGSTS.E.BYPASS.LTC128B.128 [R4+0x1b400], desc[UR54][R2.64], !P2 ;  /* 0x1b40000002046fae */ /* 0x0009e2000d101d76 */
[----:B---3--:R-:W-:-:S05]  /*19ee0*/  @P3 IADD3 R14, P0, R30, R14, RZ ;  /* 0x0000000e1e0e3210 */ /* 0x008fca0007f1e0ff */
[----:B------:R-:W-:Y:S02]  /*19ef0*/  @P3 IMAD.X R9, RZ, RZ, R5, P0 ;  /* 0x000000ffff093224 */ /* 0x000fe400000e0605 */
[----:B----4-:R-:W-:Y:S01]  /*19f00*/  @P3 IMAD.MOV.U32 R2, RZ, RZ, R14 ;  /* 0x000000ffff023224 */ /* 0x010fe200078e000e */
[----:B------:R-:W-:Y:S01]  /*19f10*/  SHFL.IDX PT, R5, R6, 0x1, 0x181f ;  /* 0x00381f0006057f89 */ /* 0x000fe200000e0000 */
[----:B------:R-:W-:-:S03]  /*19f20*/  @P3 IMAD.MOV.U32 R3, RZ, RZ, R9 ;  /* 0x000000ffff033224 */ /* 0x000fc600078e0009 */
[----:B------:R-:W3:Y:S04]  /*19f30*/  SHFL.IDX PT, R14, R7, RZ, 0x181f ;  /* 0x00181fff070e7589 */ /* 0x000ee800000e0000 */
[----:B------:R-:W4:Y:S04]  /*19f40*/  SHFL.IDX PT, R9, R6, RZ, 0x181f ;  /* 0x00181fff06097589 */ /* 0x000f2800000e0000 */
[----:B------:R5:W-:Y:S01]  /*19f50*/  @P3 LDGSTS.E.BYPASS.LTC128B.128 [R4+0x1bc00], desc[UR54][R2.64], !P2 ;  /* 0x1bc0000002043fae */ /* 0x000be2000d101d76 */
[----:B---3--:R-:W-:-:S05]  /*19f60*/  @P1 IADD3 R14, P0, R30, R14, RZ ;  /* 0x0000000e1e0e1210 */ /* 0x008fca0007f1e0ff */
[----:B----4-:R-:W-:Y:S02]  /*19f70*/  @P1 IMAD.X R9, RZ, RZ, R9, P0 ;  /* 0x000000ffff091224 */ /* 0x010fe400000e0609 */
[----:B-----5:R-:W-:Y:S02]  /*19f80*/  @P1 IMAD.MOV.U32 R2, RZ, RZ, R14 ;  /* 0x000000ffff021224 */ /* 0x020fe400078e000e */
[----:B------:R-:W-:Y:S01]  /*19f90*/  @P1 IMAD.MOV.U32 R3, RZ, RZ, R9 ;  /* 0x000000ffff031224 */ /* 0x000fe200078e0009 */
[----:B------:R3:W4:Y:S04]  /*19fa0*/  SHFL.IDX PT, R14, R7, 0x1, 0x181f ;  /* 0x00381f00070e7f89 */ /* 0x00072800000e0000 */
[----:B------:R3:W-:Y:S02]  /*19fb0*/  @P1 LDGSTS.E.BYPASS.LTC128B.128 [R4+0x1c400], desc[UR54][R2.64], !P2 ;  /* 0x1c40000002041fae */ /* 0x0007e4000d101d76 */
.L_x_8972:
        /* <DEDUP_REMOVED lines=9> */
.L_x_8859:
[----:B------:R-:W-:Y:S02]  /*1a050*/  PLOP3.LUT P1, PT, P1, P0, PT, 0xa2, 0x0 ;  /* 0x000000000000781c */ /* 0x000fe40000f21472 */
[----:B------:R-:W-:-:S08]  /*1a060*/  @P0 R2UR P1, UR4, R0 ;  /* 0x00000000000402ca */ /* 0x000fd00000020000 */
[----:B------:R-:W-:-:S05]  /*1a070*/  @P0 PLOP3.LUT P0, PT, P1, PT, PT, 0x80, 0x0 ;  /* 0x000000000000081c */ /* 0x000fca0000f0f070 */
[----:B------:R-:W-:Y:S01]  /*1a080*/  @!P1 SYNCS.ARRIVE.TRANS64.RED.A0T1 RZ, [UR4+0x22830], RZ ;  /* 0x022830ffffff99a7 */ /* 0x000fe20008200404 */
[----:B------:R-:W-:Y:S07]  /*1a090*/  @!P1 ARRIVES.LDGSTSBAR.64.TRANSCNT [UR4+0x22830] ;  /* 0x02283000ff0099b0 */ /* 0x000fee0008000a84 */
[----:B------:R-:W-:Y:S05]  /*1a0a0*/  @P0 BRA.U.ANY `(.L_x_8859) ;  /* 0xfffffffd00e80947 */ /* 0x000fea000393ffff */
[----:B------:R-:W-:Y:S01]  /*1a0b0*/  NOP ;  /* 0x0000000000007918 */ /* 0x000fe20000000000 */
[----:B---3--:R-:W-:-:S05]  /*1a0c0*/  IMAD.U32 R2, RZ, RZ, UR43 ;  /* 0x0000002bff027e24 */ /* 0x008fca000f8e00ff */
[----:B------:R-:W-:-:S13]  /*1a0d0*/  ISETP.NE.AND P2, PT, R2, 0x3, PT ;  /* 0x000000030200780c */ /* 0x000fda0003f45270 */
[----:B------:R-:W-:Y:S05]  /*1a0e0*/  @!P2 BRA `(.L_x_8860) ;  /* 0x000000000004a947 */ /* 0x000fea0003800000 */
[----:B------:R-:W-:Y:S01]  /*1a0f0*/  BPT.TRAP 0x1 ;  /* 0x000000040000795c */ /* 0x000fe20000300000 */
.L_x_8860:
[----:B------:R3:W-:Y:S02]  /*1a100*/  SYNCS.ARRIVE.TRANS64.A1T0 RZ, [R0+URZ+0x22830], RZ ;  /* 0x022830ff00ff79a7 */ /* 0x0007e4000810003f */
[----:B------:R-:W-:Y:S05]  /*1a110*/  WARPSYNC.ALL ;  /* 0x0000000000007948 */ /* 0x000fea0003800000 */
[----:B0123--:R-:W-:Y:S01]  /*1a120*/  VIADD R0, R17, 0x14400 ;  /* 0x0001440011007836 */ /* 0x00ffe20000000000 */
        /* <DEDUP_REMOVED lines=26> */
.L_x_8862:
[----:B------:R-:W-:Y:S05]  /*1a2d0*/  BSYNC B6 ;  /* 0x0000000000067941 */ /* 0x000fea0003800000 */
.L_x_8861:
[----:B------:R0:W5:Y:S01]  /*1a2e0*/  LDL R8, [R1+0x1c] ;  /* 0x00001c0001087983 */ /* 0x0001620000100800 */
[----:B------:R-:W-:Y:S01]  /*1a2f0*/  UISETP.NE.AND UP0, UPT, UR48, URZ, UPT ;  /* 0x0000003f3000728c */ /* 0x000fe2000bf05270 */
[C---:B------:R-:W-:Y:S01]  /*1a300*/  R2UR UR8, R18.reuse ;  /* 0x00000000120872ca */ /* 0x040fe200000e0000 */
[----:B------:R-:W-:Y:S01]  /*1a310*/  ULDC.64 UR6, c[0x0][0x2d8] ;  /* 0x0000b60000067ab9 */ /* 0x000fe20000000a00 */
[----:B------:R-:W1:Y:S01]  /*1a320*/  S2R R20, SR_TID.X ;  /* 0x0000000000147919 */ /* 0x000e620000002100 */
[----:B------:R-:W-:Y:S01]  /*1a330*/  R2UR UR9, R18 ;  /* 0x00000000120972ca */ /* 0x000fe200000e0000 */
[----:B------:R-:W-:Y:S01]  /*1a340*/  UMOV UR4, UR36 ;  /* 0x0000002400047c82 */ /* 0x000fe20008000000 */
[----:B------:R-:W-:Y:S01]  /*1a350*/  PLOP3.LUT P0, PT, PT, PT, UP0, 0x80, 0x0 ;  /* 0x000000000000781c */ /* 0x000fe20003f0f008 */
[----:B------:R-:W-:Y:S01]  /*1a360*/  UMOV UR5, UR39 ;  /* 0x0000002700057c82 */ /* 0x000fe20008000000 */
[----:B------:R-:W-:Y:S01]  /*1a370*/  PLOP3.LUT P1, PT, PT, PT, UP0, 0x80, 0x0 ;  /* 0x000000000000781c */ /* 0x000fe20003f2f008 */
[----:B------:R-:W-:Y:S01]  /*1a380*/  UISETP.NE.AND UP1, UPT, UR47, URZ, UPT ;  /* 0x0000003f2f00728c */ /* 0x000fe2000bf25270 */
[----:B------:R-:W2:Y:S01]  /*1a390*/  LDC R6, c[0x0][0x448] ;  /* 0x00011200ff067b82 */ /* 0x000ea20000000800 */
[----:B------:R-:W-:-:S03]  /*1a3a0*/  @UP0 ULDC UR10, c[0x0][0x44c] ;  /* 0x00011300000a0ab9 */ /* 0x000fc60000000800 */
[----:B------:R-:W-:Y:S02]  /*1a3b0*/  UIMAD.WIDE.U32 UR4, UR8, UR6, UR4 ;  /* 0x00000006080472a5 */ /* 0x000fe4000f8e0004 */
[----:B------:R-:W-:Y:S02]  /*1a3c0*/  USHF.R.S32.HI UR6, URZ, 0x1f, UR40 ;  /* 0x0000001f3f067899 */ /* 0x000fe40008011428 */
[----:B------:R-:W-:Y:S02]  /*1a3d0*/  UIMAD UR5, UR9, UR7, UR5 ;  /* 0x00000007090572a4 */ /* 0x000fe4000f8e0205 */
[----:B------:R-:W-:Y:S01]  /*1a3e0*/  USEL UR6, UR6, URZ, !UP1 ;  /* 0x0000003f06067287 */ /* 0x000fe2000c800000 */
[----:B------:R-:W-:Y:S01]  /*1a3f0*/  ULDC.64 UR8, c[0x0][0x2e0] ;  /* 0x0000b80000087ab9 */ /* 0x000fe20000000a00 */
[----:B------:R-:W-:Y:S01]  /*1a400*/  USEL UR7, UR40, URZ, !UP1 ;  /* 0x0000003f28077287 */ /* 0x000fe2000c800000 */
[C---:B-1----:R-:W-:Y:S01]  /*1a410*/  LOP3.LUT R21, R20.reuse, 0x7f, RZ, 0xc0, !PT ;  /* 0x0000007f14157812 */ /* 0x042fe200078ec0ff */
[----:B------:R-:W-:-:S03]  /*1a420*/  IMAD.SHL.U32 R20, R20, 0x10, RZ ;  /* 0x0000001014147824 */ /* 0x000fc600078e00ff */
[----:B------:R-:W-:-:S04]  /*1a430*/  SHF.R.U32.HI R21, RZ, 0x3, R21 ;  /* 0x00000003ff157819 */ /* 0x000fc80000011615 */
[----:B------:R-:W-:-:S05]  /*1a440*/  LOP3.LUT R20, R21, 0x70, R20, 0xf8, !PT ;  /* 0x0000007015147812 */ /* 0x000fca00078ef814 */
[----:B------:R-:W-:-:S04]  /*1a450*/  IMAD.IADD R9, R20, 0x1, R19 ;  /* 0x0000000114097824 */ /* 0x000fc800078e0213 */
[----:B------:R-:W-:Y:S01]  /*1a460*/  @P0 IMAD.HI.U32 R0, R9, UR10, RZ ;  /* 0x0000000a09000c27 */ /* 0x000fe2000f8e00ff */
[----:B------:R-:W-:-:S03]  /*1a470*/  @UP0 ULDC UR10, c[0x0][0x450] ;  /* 0x00011400000a0ab9 */ /* 0x000fc60000000800 */
[----:B------:R-:W-:Y:S01]  /*1a480*/  IMAD.MOV.U32 R7, RZ, RZ, R9 ;  /* 0x000000ffff077224 */ /* 0x000fe200078e0009 */
[----:B------:R-:W-:Y:S01]  /*1a490*/  @P1 SHF.R.U32.HI R7, RZ, UR10, R0 ;  /* 0x0000000aff071c19 */ /* 0x000fe20008011600 */
[----:B------:R-:W-:-:S03]  /*1a4a0*/  UIMAD UR6, UR6, UR8, URZ ;  /* 0x00000008060672a4 */ /* 0x000fc6000f8e023f */
[----:B------:R-:W-:Y:S01]  /*1a4b0*/  SHF.R.S32.HI R0, RZ, 0x1f, R7 ;  /* 0x0000001fff007819 */ /* 0x000fe20000011407 */
[----:B------:R-:W-:Y:S02]  /*1a4c0*/  UIMAD UR6, UR7, UR9, UR6 ;  /* 0x00000009070672a4 */ /* 0x000fe4000f8e0206 */
[----:B------:R-:W-:-:S03]  /*1a4d0*/  UIMAD.WIDE.U32 UR4, UR7, UR8, UR4 ;  /* 0x00000008070472a5 */ /* 0x000fc6000f8e0004 */
[----:B------:R-:W-:Y:S01]  /*1a4e0*/  ULDC.64 UR8, c[0x0][0x2d0] ;  /* 0x0000b40000087ab9 */ /* 0x000fe20000000a00 */
[----:B------:R-:W1:Y:S01]  /*1a4f0*/  S2R R20, SR_TID.X ;  /* 0x0000000000147919 */ /* 0x000e620000002100 */
[----:B------:R-:W-:Y:S01]  /*1a500*/  IMAD R0, R0, UR8, RZ ;  /* 0x0000000800007c24 */ /* 0x000fe2000f8e02ff */
[----:B------:R-:W-:Y:S02]  /*1a510*/  UIADD3 UR6, UR5, UR6, URZ ;  /* 0x0000000605067290 */ /* 0x000fe4000fffe03f */
[----:B------:R-:W-:Y:S02]  /*1a520*/  IMAD.U32 R5, RZ, RZ, UR5 ;  /* 0x00000005ff057e24 */ /* 0x000fe4000f8e00ff */
[----:B------:R-:W-:Y:S02]  /*1a530*/  IMAD R5, R7, UR9, R0 ;  /* 0x0000000907057c24 */ /* 0x000fe4000f8e0200 */
[----:B------:R-:W-:Y:S01]  /*1a540*/  IMAD.U32 R4, RZ, RZ, UR4 ;  /* 0x00000004ff047e24 */ /* 0x000fe2000f8e00ff */
[----:B------:R-:W-:Y:S01]  /*1a550*/  ULDC.64 UR4, c[0x0][0x2c8] ;  /* 0x0000b20000047ab9 */ /* 0x000fe20000000a00 */
[----:B------:R-:W-:-:S02]  /*1a560*/  IMAD.MOV R0, RZ, RZ, -R7 ;  /* 0x000000ffff007224 */ /* 0x000fc400078e0a07 */
[----:B------:R-:W-:Y:S02]  /*1a570*/  IMAD.U32 R3, RZ, RZ, UR6 ;  /* 0x00000006ff037e24 */ /* 0x000fe4000f8e00ff */
[----:B------:R-:W-:Y:S02]  /*1a580*/  IMAD.MOV.U32 R2, RZ, RZ, R4 ;  /* 0x000000ffff027224 */ /* 0x000fe400078e0004 */
[----:B--2---:R-:W-:Y:S02]  /*1a590*/  IMAD R9, R6, R0, R9 ;  /* 0x0000000006097224 */ /* 0x004fe400078e0209 */
[----:B------:R-:W-:-:S03]  /*1a5a0*/  IMAD.WIDE.U32 R2, R7, UR8, R2 ;  /* 0x0000000807027c25 */ /* 0x000fc6000f8e0002 */
[----:B------:R-:W-:Y:S01]  /*1a5b0*/  SHF.R.S32.HI R0, RZ, 0x1f, R9 ;  /* 0x0000001fff007819 */ /* 0x000fe20000011409 */
[----:B------:R-:W-:-:S04]  /*1a5c0*/  IMAD.IADD R3, R3, 0x1, R5 ;  /* 0x0000000103037824 */ /* 0x000fc800078e0205 */
        /* <DEDUP_REMOVED lines=9> */
[----:B-1----:R-:W-:-:S04]  /*1a660*/  LOP3.LUT R20, R20, 0x7f, RZ, 0xc0, !PT ;  /* 0x0000007f14147812 */ /* 0x002fc800078ec0ff */
[----:B------:R-:W-:Y:S01]  /*1a670*/  SHF.R.U32.HI R10, RZ, 0x3, R20 ;  /* 0x00000003ff0a7819 */ /* 0x000fe20000011614 */
[----:B0-----:R-:W-:Y:S06]  /*1a680*/  BRA.DIV UR4, `(.L_x_8863) ;  /* 0x0000005a044c7947 */ /* 0x001fec000b800000 */
[----:B------:R-:W0:Y:S01]  /*1a690*/  SHFL.IDX PT, R14, R0, RZ, 0x181f ;  /* 0x00181fff000e7589 */ /* 0x000e2200000e0000 */
[----:B------:R-:W-:Y:S02]  /*1a6a0*/  IMAD R4, R6, UR41, RZ ;  /* 0x0000002906047c24 */ /* 0x000fe4000f8e02ff */
[----:B------:R-:W-:Y:S01]  /*1a6b0*/  IMAD.IADD R19, R10, 0x1, R19 ;  /* 0x000000010a137824 */ /* 0x000fe200078e0213 */
[----:B------:R-:W1:Y:S03]  /*1a6c0*/  SHFL.IDX PT, R2, R5, RZ, 0x181f ;  /* 0x00181fff05027589 */ /* 0x000e6600000e0000 */
[C---:B------:R-:W-:Y:S01]  /*1a6d0*/  VIADD R7, R19.reuse, 0x10 ;  /* 0x0000001013077836 */ /* 0x040fe20000000000 */
[----:B------:R-:W-:Y:S01]  /*1a6e0*/  ISETP.GE.AND P2, PT, R19, R4, PT ;  /* 0x000000041300720c */ /* 0x000fe20003f46270 */
[----:B------:R-:W-:-:S12]  /*1a6f0*/  SHFL.IDX PT, R6, R5, 0x1, 0x181f ;  /* 0x00381f0005067f89 */ /* 0x000fd800000e0000 */
[----:B0-----:R-:W-:-:S05]  /*1a700*/  @!P2 IADD3 R14, P1, R30, R14, RZ ;  /* 0x0000000e1e0ea210 */ /* 0x001fca0007f3e0ff */
[----:B-1----:R-:W-:Y:S02]  /*1a710*/  @!P2 IMAD.X R3, RZ, RZ, R2, P1 ;  /* 0x000000ffff03a224 */ /* 0x002fe400008e0602 */
[----:B------:R-:W-:Y:S02]  /*1a720*/  @!P2 IMAD.MOV.U32 R2, RZ, RZ, R14 ;  /* 0x000000ffff02a224 */ /* 0x000fe400078e000e */
[----:B------:R-:W0:Y:S04]  /*1a730*/  SHFL.IDX PT, R14, R0, 0x1, 0x181f ;  /* 0x00381f00000e7f89 */ /* 0x000e2800000e0000 */
[----:B-----5:R0:W-:Y:S01]  /*1a740*/  @!P2 LDGSTS.E.BYPASS.LTC128B.128 [R8+0x14400], desc[UR54][R2.64], !P0 ;  /* 0x144000000208afae */ /* 0x0201e2000c101d76 */
[----:B------:R-:W-:Y:S01]  /*1a750*/  ISETP.GE.AND P2, PT, R7, R4, PT ;  /* 0x000000040700720c */ /* 0x000fe20003f46270 */
[----:B------:R-:W-:-:S12]  /*1a760*/  VIADD R7, R19, 0x20 ;  /* 0x0000002013077836 */ /* 0x000fd80000000000 */
[----:B0-----:R-:W-:Y:S02]  /*1a770*/  @!P2 IADD3 R2, P1, R30, R14, RZ ;  /* 0x0000000e1e02a210 */ /* 0x001fe40007f3e0ff */
[----:B------:R-:W0:Y:S03]  /*1a780*/  SHFL.IDX PT, R14, R0, 0x2, 0x181f ;  /* 0x00581f00000e7f89 */ /* 0x000e2600000e0000 */
[----:B------:R-:W-:Y:S02]  /*1a790*/  @!P2 IMAD.X R3, RZ, RZ, R6, P1 ;  /* 0x000000ffff03a224 */ /* 0x000fe400008e0606 */
[----:B------:R-:W1:Y:S04]  /*1a7a0*/  SHFL.IDX PT, R6, R5, 0x2, 0x181f ;  /* 0x00581f0005067f89 */ /* 0x000e6800000e0000 */
[----:B------:R0:W-:Y:S01]  /*1a7b0*/  @!P2 LDGSTS.E.BYPASS.LTC128B.128 [R8+0x14c00], desc[UR54][R2.64], !P0 ;  /* 0x14c000000208afae */ /* 0x0001e2000c101d76 */
[----:B------:R-:W-:Y:S01]  /*1a7c0*/  ISETP.GE.AND P2, PT, R7, R4, PT ;  /* 0x000000040700720c */ /* 0x000fe20003f46270 */
[----:B------:R-:W-:-:S12]  /*1a7d0*/  VIADD R7, R19, 0x30 ;  /* 0x0000003013077836 */ /* 0x000fd80000000000 */
[----:B0-----:R-:W-:Y:S02]  /*1a7e0*/  @!P2 IADD3 R2, P1, R30, R14, RZ ;  /* 0x0000000e1e02a210 */ /* 0x001fe40007f3e0ff */
[----:B------:R-:W0:Y:S03]  /*1a7f0*/  SHFL.IDX PT, R14, R0, 0x3, 0x181f ;  /* 0x00781f00000e7f89 */ /* 0x000e2600000e0000 */
[----:B-1----:R-:W-:Y:S02]  /*1a800*/  @!P2 IMAD.X R3, RZ, RZ, R6, P1 ;  /* 0x000000ffff03a224 */ /* 0x002fe400008e0606 */
        /* <DEDUP_REMOVED lines=23> */
[----:B------:R-:W-:-:S13]  /*1a980*/  ISETP.GE.AND P2, PT, R7, R4, PT ;  /* 0x000000040700720c */ /* 0x000fda0003f46270 */
[----:B0-----:R-:W-:Y:S02]  /*1a990*/  @!P2 IADD3 R2, P1, R30, R14, RZ ;  /* 0x0000000e1e02a210 */ /* 0x001fe40007f3e0ff */
[----:B------:R0:W2:Y:S03]  /*1a9a0*/  SHFL.IDX PT, R14, R0, 0x7, 0x181f ;  /* 0x00f81f00000e7f89 */ /* 0x0000a600000e0000 */
[----:B-1----:R-:W-:Y:S02]  /*1a9b0*/  @!P2 IMAD.X R3, RZ, RZ, R6, P1 ;  /* 0x000000ffff03a224 */ /* 0x002fe400008e0606 */
[----:B------:R0:W1:Y:S04]  /*1a9c0*/  SHFL.IDX PT, R6, R5, 0x7, 0x181f ;  /* 0x00f81f0005067f89 */ /* 0x00006800000e0000 */
[----:B------:R0:W-:Y:S02]  /*1a9d0*/  @!P2 LDGSTS.E.BYPASS.LTC128B.128 [R8+0x17400], desc[UR54][R2.64], !P0 ;  /* 0x174000000208afae */ /* 0x0001e4000c101d76 */
.L_x_8989:
[----:B------:R-:W-:-:S05]  /*1a9e0*/  VIADD R19, R19, 0x70 ;  /* 0x0000007013137836 */ /* 0x000fca0000000000 */
[----:B------:R-:W-:-:S13]  /*1a9f0*/  ISETP.GE.AND P1, PT, R19, R4, PT ;  /* 0x000000041300720c */ /* 0x000fda0003f26270 */
[----:B0-2---:R-:W-:-:S05]  /*1aa00*/  @!P1 IADD3 R2, P2, R30, R14, RZ ;  /* 0x0000000e1e029210 */ /* 0x005fca0007f5e0ff */
[----:B-1----:R-:W-:-:S05]  /*1aa10*/  @!P1 IMAD.X R3, RZ, RZ, R6, P2 ;  /* 0x000000ffff039224 */ /* 0x002fca00010e0606 */
[----:B------:R-:W-:Y:S01]  /*1aa20*/  @!PT LDS RZ, [RZ] ;  /* 0x00000000fffff984 */ /* 0x000fe20000000800 */
[----:B------:R-:W-:Y:S01]  /*1aa30*/  @!PT LDS RZ, [RZ] ;  /* 0x00000000fffff984 */ /* 0x000fe20000000800 */
[----:B------:R-:W-:Y:S01]  /*1aa40*/  @!PT LDS RZ, [RZ] ;  /* 0x00000000fffff984 */ /* 0x000fe20000000800 */
[----:B------:R0:W-:Y:S01]  /*1aa50*/  @!P1 LDGSTS.E.BYPASS.LTC128B.128 [R8+0x17c00], desc[UR54][R2.64], !P0 ;  /* 0x17c0000002089fae */ /* 0x0001e2000c101d76 */
[----:B------:R-:W-:Y:S01]  /*1aa60*/  PLOP3.LUT P0, PT, PT, PT, PT, 0x80, 0x0 ;  /* 0x000000000000781c */ /* 0x000fe20003f0f070 */
[----:B------:R-:W-:-:S12]  /*1aa70*/  NOP ;  /* 0x0000000000007918 */ /* 0x000fd80000000000 */
.L_x_8864:
        /* <DEDUP_REMOVED lines=18> */
.L_x_8990:
[----:B------:R-:W-:Y:S05]  /*1aba0*/  BSYNC B0 ;  /* 0x0000000000007941 */ /* 0x000fea0003800000 */
.L_x_8865:
[----:B------:R-:W-:-:S04]  /*1abb0*/  UIADD3 UR4, UR49, -0x2, URZ ;  /* 0xfffffffe31047890 */ /* 0x000fc8000fffe03f */
[----:B------:R-:W-:-:S06]  /*1abc0*/  UISETP.GE.AND UP0, UPT, UR4, UR42, UPT ;  /* 0x0000002a0400728c */ /* 0x000fcc000bf06270 */
[----:B------:R-:W-:-:S13]  /*1abd0*/  PLOP3.LUT P0, PT, PT, PT, UP0, 0x80, 0x0 ;  /* 0x000000000000781c */ /* 0x000fda0003f0f008 */
[----:B------:R-:W-:Y:S05]  /*1abe0*/  @!P0 BRA `(.L_x_8867) ;  /* 0x0000001800508947 */ /* 0x000fea0003800000 */
[----:B------:R-:W-:Y:S02]  /*1abf0*/  IMAD.MOV.U32 R22, RZ, RZ, R31 ;  /* 0x000000ffff167224 */ /* 0x000fe400078e001f */
[----:B------:R-:W-:Y:S02]  /*1ac00*/  IMAD.MOV.U32 R23, RZ, RZ, R35 ;  /* 0x000000ffff177224 */ /* 0x000fe400078e0023 */
[----:B------:R-:W-:-:S07]  /*1ac10*/  IMAD.U32 R32, RZ, RZ, UR4 ;  /* 0x00000004ff207e24 */ /* 0x000fce000f8e00ff */
.L_x_8887:
[----:B-1----:R-:W1:Y:S01]  /*1ac20*/  S2R R2, SR_TID.X ;  /* 0x0000000000027919 */ /* 0x002e620000002100 */
[----:B0-----:R-:W0:Y:S01]  /*1ac30*/  LDC R0, c[0x0][0x430] ;  /* 0x00010c00ff007b82 */ /* 0x001e220000000800 */
[----:B------:R-:W-:Y:S01]  /*1ac40*/  IMAD.MOV.U32 R3, RZ, RZ, 0xa0 ;  /* 0x000000a0ff037424 */ /* 0x000fe200078e00ff */
[----:B------:R-:W-:Y:S05]  /*1ac50*/  YIELD ;  /* 0x0000000000007946 */ /* 0x000fea0003800000 */
[----:B------:R-:W2:Y:S01]  /*1ac60*/  S2R R7, SR_TID.X ;  /* 0x0000000000077919 */ /* 0x000ea20000002100 */
[----:B------:R-:W-:Y:S01]  /*1ac70*/  IMAD R8, R32, R3, UR38 ;  /* 0x0000002620087e24 */ /* 0x000fe2000f8e0203 */
[----:B------:R-:W-:Y:S01]  /*1ac80*/  ULDC.64 UR4, c[0x0][0x428] ;  /* 0x00010a0000047ab9 */ /* 0x000fe20000000a00 */
[----:B0-----:R-:W-:-:S02]  /*1ac90*/  ISETP.NE.AND P0, PT, R0, 0x1, PT ;  /* 0x000000010000780c */ /* 0x001fc40003f05270 */
[----:B-1----:R-:W-:-:S04]  /*1aca0*/  LOP3.LUT R2, R2, 0x7f, RZ, 0xc0, !PT ;  /* 0x0000007f02027812 */ /* 0x002fc800078ec0ff */
[----:B------:R-:W-:-:S07]  /*1acb0*/  SHF.R.U32.HI R6, RZ, 0x3, R2 ;  /* 0x00000003ff067819 */ /* 0x000fce0000011602 */
[----:B------:R-:W0:Y:S01]  /*1acc0*/  @P0 LDC R0, c[0x0][0x434] ;  /* 0x00010d00ff000b82 */ /* 0x000e220000000800 */
[C---:B--2---:R-:W-:Y:S01]  /*1acd0*/  IMAD.SHL.U32 R9, R7.reuse, 0x10, RZ ;  /* 0x0000001007097824 */ /* 0x044fe200078e00ff */
[----:B------:R-:W-:-:S04]  /*1ace0*/  LOP3.LUT R2, R7, 0x7f, RZ, 0xc0, !PT ;  /* 0x0000007f07027812 */ /* 0x000fc800078ec0ff */
[----:B------:R-:W-:Y:S02]  /*1acf0*/  LOP3.LUT R9, R6, 0x70, R9, 0xf8, !PT ;  /* 0x0000007006097812 */ /* 0x000fe400078ef809 */
[----:B------:R-:W1:Y:S01]  /*1ad00*/  @P0 LDC R4, c[0x0][0x438] ;  /* 0x00010e00ff040b82 */ /* 0x000e620000000800 */
[----:B------:R-:W2:Y:S01]  /*1ad10*/  S2R R6, SR_TID.X ;  /* 0x0000000000067919 */ /* 0x000ea20000002100 */
[----:B------:R-:W-:Y:S01]  /*1ad20*/  SHF.R.U32.HI R7, RZ, 0x3, R2 ;  /* 0x00000003ff077819 */ /* 0x000fe20000011602 */
[----:B------:R-:W-:-:S05]  /*1ad30*/  IMAD.IADD R9, R9, 0x1, R8 ;  /* 0x0000000109097824 */ /* 0x000fca00078e0208 */
[----:B------:R-:W3:Y:S08]  /*1ad40*/  @P0 LDC R5, c[0x0][0x434] ;  /* 0x00010d00ff050b82 */ /* 0x000ef00000000800 */
[----:B------:R-:W4:Y:S01]  /*1ad50*/  @P0 LDC R2, c[0x0][0x438] ;  /* 0x00010e00ff020b82 */ /* 0x000f220000000800 */
[----:B0-----:R-:W-:-:S04]  /*1ad60*/  @P0 IMAD.HI.U32 R3, R9, R0, RZ ;  /* 0x0000000009030227 */ /* 0x001fc800078e00ff */
[----:B------:R-:W-:Y:S01]  /*1ad70*/  IMAD.MOV.U32 R0, RZ, RZ, R9 ;  /* 0x000000ffff007224 */ /* 0x000fe200078e0009 */
[----:B-1----:R-:W-:-:S05]  /*1ad80*/  @P0 SHF.R.U32.HI R0, RZ, R4, R3 ;  /* 0x00000004ff000219 */ /* 0x002fca0000011603 */
[----:B------:R-:W-:Y:S02]  /*1ad90*/  IMAD.MOV.U32 R4, RZ, RZ, R0 ;  /* 0x000000ffff047224 */ /* 0x000fe400078e0000 */
[----:B--2---:R-:W-:-:S05]  /*1ada0*/  IMAD.SHL.U32 R6, R6, 0x10, RZ ;  /* 0x0000001006067824 */ /* 0x004fca00078e00ff */
[----:B------:R-:W-:-:S04]  /*1adb0*/  LOP3.LUT R6, R7, 0x70, R6, 0xf8, !PT ;  /* 0x0000007007067812 */ /* 0x000fc800078ef806 */
[----:B------:R-:W-:-:S04]  /*1adc0*/  LOP3.LUT R6, R6, 0x80, RZ, 0xfc, !PT ;  /* 0x0000008006067812 */ /* 0x000fc800078efcff */
[C---:B------:R-:W-:Y:S01]  /*1add0*/  ISETP.GT.U32.AND P1, PT, R6.reuse, 0x9f, PT ;  /* 0x0000009f0600780c */ /* 0x040fe20003f24070 */
[----:B------:R-:W-:-:S04]  /*1ade0*/  IMAD.IADD R8, R6, 0x1, R8 ;  /* 0x0000000106087824 */ /* 0x000fc800078e0208 */
[----:B---3--:R-:W-:Y:S01]  /*1adf0*/  @P0 IMAD.HI.U32 R3, R8, R5, RZ ;  /* 0x0000000508030227 */ /* 0x008fe200078e00ff */
[----:B------:R-:W-:-:S03]  /*1ae00*/  SHF.R.S32.HI R5, RZ, 0x1f, R0 ;  /* 0x0000001fff057819 */ /* 0x000fc60000011400 */
[----:B------:R-:W-:Y:S01]  /*1ae10*/  IMAD.MOV.U32 R11, RZ, RZ, R8 ;  /* 0x000000ffff0b7224 */ /* 0x000fe200078e0008 */
[----:B----4-:R-:W-:Y:S01]  /*1ae20*/  @P0 SHF.R.U32.HI R11, RZ, R2, R3 ;  /* 0x00000002ff0b0219 */ /* 0x010fe20000011603 */
[----:B------:R-:W-:Y:S02]  /*1ae30*/  IMAD R3, R36, UR4, RZ ;  /* 0x0000000424037c24 */ /* 0x000fe4000f8e02ff */
[----:B------:R-:W-:-:S04]  /*1ae40*/  IMAD.WIDE.U32 R4, R34, UR4, R4 ;  /* 0x0000000422047c25 */ /* 0x000fc8000f8e0004 */
[----:B------:R-:W-:Y:S01]  /*1ae50*/  IMAD R10, R34, UR5, R3 ;  /* 0x00000005220a7c24 */ /* 0x000fe2000f8e0203 */
[--C-:B------:R-:W-:Y:S01]  /*1ae60*/  @!P1 SHF.R.S32.HI R3, RZ, 0x1f, R11.reuse ;  /* 0x0000001fff039819 */ /* 0x100fe2000001140b */
[----:B------:R-:W-:Y:S02]  /*1ae70*/  @!P1 IMAD.MOV.U32 R2, RZ, RZ, R11 ;  /* 0x000000ffff029224 */ /* 0x000fe400078e000b */
[----:B------:R-:W-:Y:S02]  /*1ae80*/  IMAD.IADD R5, R10, 0x1, R5 ;  /* 0x000000010a057824 */ /* 0x000fe400078e0205 */
[----:B------:R-:W-:Y:S01]  /*1ae90*/  @!P1 IMAD.WIDE.U32 R2, R34, UR4, R2 ;  /* 0x0000000422029c25 */ /* 0x000fe2000f8e0002 */
[----:B------:R-:W-:Y:S02]  /*1aea0*/  ULDC.64 UR4, c[0x0][0x418] ;  /* 0x0001060000047ab9 */ /* 0x000fe40000000a00 */
[----:B------:R-:W-:Y:S01]  /*1aeb0*/  LEA R6, P0, R4, UR4, 0x2 ;  /* 0x0000000404067c11 */ /* 0x000fe2000f8010ff */
[----:B------:R-:W-:-:S03]  /*1aec0*/  @!P1 IMAD.IADD R10, R10, 0x1, R3 ;  /* 0x000000010a0a9824 */ /* 0x000fc600078e0203 */
[----:B------:R-:W-:Y:S02]  /*1aed0*/  LEA.HI.X R7, R4, UR5, R5, 0x2, P0 ;  /* 0x0000000504077c11 */ /* 0x000fe400080f1405 */
[C---:B------:R-:W-:Y:S01]  /*1aee0*/  @!P1 LEA R4, P0, R2.reuse, UR4, 0x2 ;  /* 0x0000000402049c11 */ /* 0x040fe2000f8010ff */
[----:B------:R-:W-:Y:S01]  /*1aef0*/  IMAD.U32 R12, RZ, RZ, UR43 ;  /* 0x0000002bff0c7e24 */ /* 0x000fe2000f8e00ff */
[----:B------:R-:W-:Y:S02]  /*1af00*/  ULDC UR4, c[0x0][0x430] ;  /* 0x00010c0000047ab9 */ /* 0x000fe40000000800 */
[----:B------:R-:W-:Y:S02]  /*1af10*/  @!P1 LEA.HI.X R5, R2, UR5, R10, 0x2, P0 ;  /* 0x0000000502059c11 */ /* 0x000fe400080f140a */
[----:B------:R0:W2:Y:S01]  /*1af20*/  LDG.E R10, desc[UR54][R6.64] ;  /* 0x00000036060a7981 */ /* 0x0000a2000c1e1900 */
[----:B------:R-:W-:Y:S01]  /*1af30*/  ISETP.NE.AND P2, PT, R12, 0x3, PT ;  /* 0x000000030c00780c */ /* 0x000fe20003f45270 */
[----:B------:R-:W-:-:S02]  /*1af40*/  VIADD R31, R22, 0x1 ;  /* 0x00000001161f7836 */ /* 0x000fc40000000000 */
[----:B------:R-:W-:Y:S02]  /*1af50*/  IMAD.MOV R0, RZ, RZ, -R0 ;  /* 0x000000ffff007224 */ /* 0x000fe400078e0a00 */
[----:B------:R-:W-:Y:S01]  /*1af60*/  IMAD.MOV R3, RZ, RZ, -R11 ;  /* 0x000000ffff037224 */ /* 0x000fe200078e0a0b */
[----:B------:R-:W-:Y:S01]  /*1af70*/  ISETP.NE.AND P0, PT, R31, 0x2, PT ;  /* 0x000000021f00780c */ /* 0x000fe20003f05270 */
[----:B0-----:R-:W-:Y:S02]  /*1af80*/  IMAD.MOV.U32 R7, RZ, RZ, RZ ;  /* 0x000000ffff077224 */ /* 0x001fe400078e00ff */
[----:B------:R-:W-:Y:S01]  /*1af90*/  IMAD R9, R0, UR4, R9 ;  /* 0x0000000400097c24 */ /* 0x000fe2000f8e0209 */
[----:B------:R-:W-:Y:S01]  /*1afa0*/  SEL R0, RZ, 0x1, P0 ;  /* 0x00000001ff007807 */ /* 0x000fe20000000000 */
[----:B------:R-:W-:Y:S02]  /*1afb0*/  IMAD R8, R3, UR4, R8 ;  /* 0x0000000403087c24 */ /* 0x000fe4000f8e0208 */
[----:B------:R0:W5:Y:S01]  /*1afc0*/  @!P1 LDG.E R7, desc[UR54][R4.64] ;  /* 0x0000003604079981 */ /* 0x000162000c1e1900 */
[C---:B------:R-:W-:Y:S01]  /*1afd0*/  ISETP.GT.AND P1, PT, R32.reuse, UR42, PT ;  /* 0x0000002a20007c0c */ /* 0x040fe2000bf24270 */
[----:B------:R-:W-:Y:S01]  /*1afe0*/  VIADD R32, R32, 0xffffffff ;  /* 0xffffffff20207836 */ /* 0x000fe20000000000 */
[----:B------:R-:W-:-:S02]  /*1aff0*/  SEL R31, R31, RZ, P0 ;  /* 0x000000ff1f1f7207 */ /* 0x000fc40000000000 */
[----:B------:R-:W-:Y:S02]  /*1b000*/  LOP3.LUT R35, R23, R0, RZ, 0x3c, !PT ;  /* 0x0000000017237212 */ /* 0x000fe400078e3cff */
[----:B--2---:R-:W-:Y:S01]  /*1b010*/  SHF.R.S32.HI R26, RZ, 0x1f, R10 ;  /* 0x0000001fff1a7819 */ /* 0x004fe2000001140a */
[----:B0-----:R-:W-:Y:S06]  /*1b020*/  @!P2 BRA `(.L_x_8868) ;  /* 0x000000000004a947 */ /* 0x001fec0003800000 */
[----:B------:R-:W-:Y:S01]  /*1b030*/  BPT.TRAP 0x1 ;  /* 0x000000040000795c */ /* 0x000fe20000300000 */
.L_x_8868:
[----:B------:R-:W-:Y:S01]  /*1b040*/  IMAD R0, R31, 0x8, R17 ;  /* 0x000000081f007824 */ /* 0x000fe200078e0211 */
[----:B------:R-:W-:Y:S01]  /*1b050*/  SHF.L.U32 R28, R35, 0x1f, RZ ;  /* 0x0000001f231c7819 */ /* 0x000fe200000006ff */
[----:B------:R-:W-:Y:S01]  /*1b060*/  BSSY B0, `(.L_x_8869) ;  /* 0x0000004000007945 */ /* 0x000fe20003800000 */
[----:B------:R-:W-:Y:S02]  /*1b070*/  SHF.R.S32.HI R27, RZ, 0x1f, R9 ;  /* 0x0000001fff1b7819 */ /* 0x000fe40000011409 */
[----:B------:R-:W0:Y:S02]  /*1b080*/  SYNCS.PHASECHK.TRANS64.TRYWAIT P0, [R0+URZ+0x22880], R28 ;  /* 0x0228801c000075a7 */ /* 0x000e24000800017f */
[----:B0-----:R-:W-:Y:S05]  /*1b090*/  @!P0 BRA `(.L_x_8870) ;  /* 0x0000005800108947 */ /* 0x001fea0003800000 */
.L_x_8991:
[----:B------:R-:W-:Y:S05]  /*1b0a0*/  BSYNC B0 ;  /* 0x0000000000007941 */ /* 0x000fea0003800000 */
.L_x_8869:
        /* <DEDUP_REMOVED lines=14> */
[C---:B------:R-:W-:Y:S02]  /*1b190*/  IMAD R6, R8.reuse, UR5, R6 ;  /* 0x0000000508067c24 */ /* 0x040fe4000f8e0206 */
        /* <DEDUP_REMOVED lines=69> */
.L_x_9013:
        /* <DEDUP_REMOVED lines=8> */
.L_x_8872:
        /* <DEDUP_REMOVED lines=11> */
.L_x_8873:
[----:B------:R1:W-:Y:S01]  /*1b720*/  SYNCS.ARRIVE.TRANS64.A1T0 RZ, [R0+URZ+0x22870], RZ ;  /* 0x022870ff00ff79a7 */ /* 0x0003e2000810003f */
[----:B------:R-:W-:Y:S05]  /*1b730*/  @!P3 BRA `(.L_x_8874) ;  /* 0x000000000004b947 */ /* 0x000fea0003800000 */
[----:B------:R-:W-:Y:S01]  /*1b740*/  BPT.TRAP 0x1 ;  /* 0x000000040000795c */ /* 0x000fe20000300000 */
.L_x_8874:
[----:B------:R-:W2:Y:S01]  /*1b750*/  SYNCS.PHASECHK.TRANS64.TRYWAIT P0, [R0+URZ+0x22840], R28 ;  /* 0x0228401c000075a7 */ /* 0x000ea2000800017f */
[----:B------:R-:W-:Y:S04]  /*1b760*/  BSSY B0, `(.L_x_8875) ;  /* 0x0000002000007945 */ /* 0x000fe80003800000 */
[----:B--2---:R-:W-:Y:S05]  /*1b770*/  @!P0 BRA `(.L_x_8876) ;  /* 0x0000005c00248947 */ /* 0x004fea0003800000 */
.L_x_9014:
[----:B------:R-:W-:Y:S05]  /*1b780*/  BSYNC B0 ;  /* 0x0000000000007941 */ /* 0x000fea0003800000 */
.L_x_8875:
        /* <DEDUP_REMOVED lines=13> */
[C---:B------:R-:W-:Y:S01]  /*1b860*/  IMAD R25, R7.reuse, UR5, R25 ;  /* 0x0000000507197c24 */ /* 0x040fe2000f8e0219 */
        /* <DEDUP_REMOVED lines=25> */
[----:B------:R-:W3:Y:S02]  /*1ba00*/  SHFL.IDX PT, R14, R9, 0x3, 0x181f ;  /* 0x00781f00090e7f89 */ /* 0x000ee400000e0000 */
        /* <DEDUP_REMOVED lines=10> */
[----:B0-----:R-:W0:Y:S01]  /*1bab0*/  SHFL.IDX PT, R3, R4, 0x3, 0x181f ;  /* 0x00781f0004037f89 */ /* 0x001e2200000e0000 */
[----:B---3--:R-:W-:-:S03]  /*1bac0*/  IADD3 R2, P0, R30, R14, RZ ;  /* 0x0000000e1e027210 */ /* 0x008fc60007f1e0ff */
[----:B------:R-:W1:Y:S02]  /*1bad0*/  SHFL.IDX PT, R14, R9, 0x4, 0x181f ;  /* 0x00981f00090e7f89 */ /* 0x000e6400000e0000 */
[----:B0-----:R-:W-:-:S05]  /*1bae0*/  IMAD.X R3, RZ, RZ, R3, P0 ;  /* 0x000000ffff037224 */ /* 0x001fca00000e0603 */
[----:B------:R0:W-:Y:S04]  /*1baf0*/  LDGSTS.E.BYPASS.LTC128B.128 [R6+0x19c00], desc[UR54][R2.64], !P2 ;  /* 0x19c0000002067fae */ /* 0x0001e8000d101d76 */
[----:B0-----:R-:W0:Y:S01]  /*1bb00*/  SHFL.IDX PT, R3, R4, 0x4, 0x181f ;  /* 0x00981f0004037f89 */ /* 0x001e2200000e0000 */
[----:B-1----:R-:W-:-:S03]  /*1bb10*/  IADD3 R2, P0, R30, R14, RZ ;  /* 0x0000000e1e027210 */ /* 0x002fc60007f1e0ff */
[----:B------:R-:W1:Y:S02]  /*1bb20*/  SHFL.IDX PT, R14, R9, 0x5, 0x181f ;  /* 0x00b81f00090e7f89 */ /* 0x000e6400000e0000 */
[----:B0-----:R-:W-:-:S05]  /*1bb30*/  IMAD.X R3, RZ, RZ, R3, P0 ;  /* 0x000000ffff037224 */ /* 0x001fca00000e0603 */
[----:B------:R0:W-:Y:S04]  /*1bb40*/  LDGSTS.E.BYPASS.LTC128B.128 [R6+0x1a400], desc[UR54][R2.64], !P2 ;  /* 0x1a40000002067fae */ /* 0x0001e8000d101d76 */
[----:B0-----:R-:W0:Y:S01]  /*1bb50*/  SHFL.IDX PT, R3, R4, 0x5, 0x181f ;  /* 0x00b81f0004037f89 */ /* 0x001e2200000e0000 */
[----:B-1----:R-:W-:-:S03]  /*1bb60*/  IADD3 R2, P0, R30, R14, RZ ;  /* 0x0000000e1e027210 */ /* 0x002fc60007f1e0ff */
[----:B------:R-:W-:Y:S02]  /*1bb70*/  SHFL.IDX PT, R14, R7, 0x1, 0x181f ;  /* 0x00381f00070e7f89 */ /* 0x000fe400000e0000 */
[----:B0-----:R-:W-:-:S05]  /*1bb80*/  IMAD.X R3, RZ, RZ, R3, P0 ;  /* 0x000000ffff037224 */ /* 0x001fca00000e0603 */
        /* <DEDUP_REMOVED lines=15> */
.L_x_9036:
        /* <DEDUP_REMOVED lines=8> */
.L_x_8878:
        /* <DEDUP_REMOVED lines=11> */
.L_x_8879:
[----:B------:R0:W-:Y:S02]  /*1bdb0*/  SYNCS.ARRIVE.TRANS64.A1T0 RZ, [R0+URZ+0x22830], RZ ;  /* 0x022830ff00ff79a7 */ /* 0x0001e4000810003f */
[----:B0-----:R-:W-:-:S05]  /*1bdc0*/  IMAD.U32 R0, RZ, RZ, UR45 ;  /* 0x0000002dff007e24 */ /* 0x001fca000f8e00ff */
[----:B------:R-:W-:-:S13]  /*1bdd0*/  ISETP.NE.AND P0, PT, R0, 0x3, PT ;  /* 0x000000030000780c */ /* 0x000fda0003f05270 */
[----:B------:R-:W-:Y:S05]  /*1bde0*/  @!P0 BRA `(.L_x_8880) ;  /* 0x0000000000048947 */ /* 0x000fea0003800000 */
[----:B------:R-:W-:Y:S01]  /*1bdf0*/  BPT.TRAP 0x1 ;  /* 0x000000040000795c */ /* 0x000fe20000300000 */
.L_x_8880:
[----:B------:R-:W-:Y:S01]  /*1be00*/  LOP3.LUT R0, R23, 0x1, RZ, 0x3c, !PT ;  /* 0x0000000117007812 */ /* 0x000fe200078e3cff */
[----:B------:R-:W-:Y:S01]  /*1be10*/  IMAD R3, R22, 0x8, R17 ;  /* 0x0000000816037824 */ /* 0x000fe200078e0211 */
[----:B------:R-:W-:Y:S02]  /*1be20*/  BSSY B0, `(.L_x_8881) ;  /* 0x0000004000007945 */ /* 0x000fe40003800000 */
[----:B------:R-:W-:-:S04]  /*1be30*/  SHF.L.U32 R0, R0, 0x1f, RZ ;  /* 0x0000001f00007819 */ /* 0x000fc800000006ff */
[----:B------:R-:W0:Y:S02]  /*1be40*/  SYNCS.PHASECHK.TRANS64.TRYWAIT P2, [R3+URZ+0x22870], R0 ;  /* 0x02287000030075a7 */ /* 0x000e24000804017f */
[----:B0-----:R-:W-:Y:S05]  /*1be50*/  @!P2 BRA `(.L_x_8882) ;  /* 0x000000600024a947 */ /* 0x001fea0003800000 */
.L_x_9037:
[----:B------:R-:W-:Y:S05]  /*1be60*/  BSYNC B0 ;  /* 0x0000000000007941 */ /* 0x000fea0003800000 */
.L_x_8881:
[----:B------:R-:W-:-:S05]  /*1be70*/  IMAD.U32 R2, RZ, RZ, UR43 ;  /* 0x0000002bff027e24 */ /* 0x000fca000f8e00ff */
[----:B------:R-:W-:-:S13]  /*1be80*/  ISETP.NE.AND P2, PT, R2, 0x3, PT ;  /* 0x000000030200780c */ /* 0x000fda0003f45270 */
[----:B------:R-:W-:Y:S05]  /*1be90*/  @!P2 BRA `(.L_x_8883) ;  /* 0x000000000004a947 */ /* 0x000fea0003800000 */
[----:B------:R-:W-:Y:S01]  /*1bea0*/  BPT.TRAP 0x1 ;  /* 0x000000040000795c */ /* 0x000fe20000300000 */
.L_x_8883:
[----:B0-----:R-:W-:Y:S01]  /*1beb0*/  SHF.L.U32 R0, R23, 0x1f, RZ ;  /* 0x0000001f17007819 */ /* 0x001fe200000006ff */
[----:B------:R-:W-:-:S03]  /*1bec0*/  IMAD R2, R22, 0x5000, RZ ;  /* 0x0000500016027824 */ /* 0x000fc600078e02ff */
[----:B------:R-:W0:Y:S02]  /*1bed0*/  SYNCS.PHASECHK.TRANS64.TRYWAIT P2, [R3+URZ+0x22860], R0 ;  /* 0x02286000030075a7 */ /* 0x000e24000804017f */
[----:B0-----:R-:W-:Y:S05]  /*1bee0*/  @!P2 BRA `(.L_x_8884) ;  /* 0x000000600014a947 */ /* 0x001fea0003800000 */
.L_x_9038:
[----:B------:R-:W2:Y:S04]  /*1bef0*/  LDL R13, [R1+0x10] ;  /* 0x00001000010d7983 */ /* 0x000ea80000100800 */
        /* <DEDUP_REMOVED lines=11> */
[----:B--2---:R-:W-:Y:S02]  /*1bfb0*/  IADD3 R19, R17, R13, R2 ;  /* 0x0000000d11137210 */ /* 0x004fe40007ffe002 */
[----:B---3--:R-:W-:-:S03]  /*1bfc0*/  IADD3 R0, R37, R2, R12 ;  /* 0x0000000225007210 */ /* 0x008fc60007ffe00c */
[----:B------:R-:W0:Y:S04]  /*1bfd0*/  LDSM.16.MT88.4 R4, [R19+0xa400] ;  /* 0x00a400001304783b */ /* 0x000e280000004200 */
[----:B------:R-:W-:Y:S01]  /*1bfe0*/  STSM.16.M88.4 [R0], R8 ;  /* 0x0000000800007844 */ /* 0x000fe20000000200 */
[C-C-:B0-----:R-:W-:Y:S02]  /*1bff0*/  PRMT R12, R4.reuse, 0x6420, R5.reuse ;  /* 0x00006420040c7816 */ /* 0x141fe40000000005 */
[----:B------:R-:W-:Y:S01]  /*1c000*/  PRMT R13, R4, 0x7531, R5 ;  /* 0x00007531040d7816 */ /* 0x000fe20000000005 */
[----:B------:R-:W-:Y:S01]  /*1c010*/  VIADD R5, R2, 0x1000 ;  /* 0x0000100002057836 */ /* 0x000fe20000000000 */
[C-C-:B------:R-:W-:Y:S02]  /*1c020*/  PRMT R14, R6.reuse, 0x6420, R7.reuse ;  /* 0x00006420060e7816 */ /* 0x140fe40000000007 */
[----:B------:R-:W-:-:S02]  /*1c030*/  PRMT R15, R6, 0x7531, R7 ;  /* 0x00007531060f7816 */ /* 0x000fc40000000007 */
        /* <DEDUP_REMOVED lines=53> */
[----:B------:R-:W-:-:S05]  /*1c390*/  PRMT R7, R10, 0x7531, R11 ;  /* 0x000075310a077816 */ /* 0x000fca000000000b */
        /* <DEDUP_REMOVED lines=14> */
.L_x_8885:
[----:B-1----:R1:W-:Y:S01]  /*1c480*/  SYNCS.ARRIVE.TRANS64.A1T0 RZ, [R3+URZ+0x22850], RZ ;  /* 0x022850ff03ff79a7 */ /* 0x0023e2000810003f */
[----:B------:R-:W-:Y:S06]  /*1c490*/  BAR.SYNC.DEFER_BLOCKING 0x2, 0x80 ;  /* 0x0082000000007b1d */ /* 0x000fec0000010000 */
[----:B------:R-:W-:Y:S05]  /*1c4a0*/  @!P0 BRA `(.L_x_8886) ;  /* 0x0000000000048947 */ /* 0x000fea0003800000 */
[----:B------:R-:W-:Y:S01]  /*1c4b0*/  BPT.TRAP 0x1 ;  /* 0x000000040000795c */ /* 0x000fe20000300000 */
.L_x_8886:
[----:B0-----:R-:W2:Y:S01]  /*1c4c0*/  LDL R0, [R1+0xc] ;  /* 0x00000c0001007983 */ /* 0x001ea20000100800 */
[----:B-1----:R-:W-:Y:S02]  /*1c4d0*/  VIADD R3, R3, 0x22880 ;  /* 0x0002288003037836 */ /* 0x002fe40000000000 */
[----:B------:R-:W-:Y:S02]  /*1c4e0*/  IMAD.MOV.U32 R22, RZ, RZ, R31 ;  /* 0x000000ffff167224 */ /* 0x000fe400078e001f */
[----:B------:R-:W-:Y:S01]  /*1c4f0*/  IMAD.MOV.U32 R23, RZ, RZ, R35 ;  /* 0x000000ffff177224 */ /* 0x000fe200078e0023 */
[----:B--2---:R-:W-:-:S04]  /*1c500*/  PRMT R3, R0, 0x654, R3 ;  /* 0x0000065400037816 */ /* 0x004fc80000000003 */
[----:B------:R1:W-:Y:S01]  /*1c510*/  SYNCS.ARRIVE.TRANS64.RED.A1T0 RZ, [R3+URZ], RZ ;  /* 0x000000ff03ff79a7 */ /* 0x0003e2000810043f */
[----:B------:R-:W-:Y:S05]  /*1c520*/  @P1 BRA `(.L_x_8887) ;  /* 0xffffffe400bc1947 */ /* 0x000fea000383ffff */
.L_x_8867:
[----:B0-----:R-:W0:Y:S01]  /*1c530*/  S2R R0, SR_TID.X ;  /* 0x0000000000007919 */ /* 0x001e220000002100 */
        /* <DEDUP_REMOVED lines=8> */
[----:B-1----:R-:W1:Y:S01]  /*1c5c0*/  LDC.64 R2, c[0x0][0xc60] ;  /* 0x00031800ff027b82 */ /* 0x002e620000000a00 */
        /* <DEDUP_REMOVED lines=9> */
[----:B------:R0:W-:Y:S02]  /*1c660*/  STL [R1], R0 ;  /* 0x0000000001007387 */ /* 0x0001e40000100800 */
.L_x_8889:
[----:B------:R-:W-:Y:S05]  /*1c670*/  BSYNC B0 ;  /* 0x0000000000007941 */ /* 0x000fea0003800000 */
.L_x_8888:
[----:B------:R-:W-:Y:S05]  /*1c680*/  @!P0 BRA `(.L_x_8890) ;  /* 0x0000000000048947 */ /* 0x000fea0003800000 */
[----:B------:R-:W-:Y:S01]  /*1c690*/  BPT.TRAP 0x1 ;  /* 0x000000040000795c */ /* 0x000fe20000300000 */
.L_x_8890:
[----:B-1----:R-:W-:Y:S01]  /*1c6a0*/  LOP3.LUT R3, R35, 0x1, RZ, 0x3c, !PT ;  /* 0x0000000123037812 */ /* 0x002fe200078e3cff */
[----:B------:R-:W-:Y:S01]  /*1c6b0*/  IMAD R2, R31, 0x8, R17 ;  /* 0x000000081f027824 */ /* 0x000fe200078e0211 */
[----:B------:R-:W-:Y:S02]  /*1c6c0*/  BSSY B0, `(.L_x_8891) ;  /* 0x0000004000007945 */ /* 0x000fe40003800000 */
[----:B------:R-:W-:-:S04]  /*1c6d0*/  SHF.L.U32 R3, R3, 0x1f, RZ ;  /* 0x0000001f03037819 */ /* 0x000fc800000006ff */
[----:B------:R-:W1:Y:S02]  /*1c6e0*/  SYNCS.PHASECHK.TRANS64.TRYWAIT P1, [R2+URZ+0x22870], R3 ;  /* 0x02287003020075a7 */ /* 0x000e64000802017f */
[----:B-1----:R-:W-:Y:S05]  /*1c6f0*/  @!P1 BRA `(.L_x_8892) ;  /* 0x0000005800249947 */ /* 0x002fea0003800000 */
.L_x_9039:
[----:B------:R-:W-:Y:S05]  /*1c700*/  BSYNC B0 ;  /* 0x0000000000007941 */ /* 0x000fea0003800000 */
.L_x_8891:
[----:B0-----:R-:W-:-:S05]  /*1c710*/  IMAD.U32 R0, RZ, RZ, UR43 ;  /* 0x0000002bff007e24 */ /* 0x001fca000f8e00ff */
[----:B------:R-:W-:-:S13]  /*1c720*/  ISETP.NE.AND P1, PT, R0, 0x3, PT ;  /* 0x000000030000780c */ /* 0x000fda0003f25270 */
[----:B------:R-:W-:Y:S05]  /*1c730*/  @!P1 BRA `(.L_x_8893) ;  /* 0x0000000000049947 */ /* 0x000fea0003800000 */
[----:B------:R-:W-:Y:S01]  /*1c740*/  BPT.TRAP 0x1 ;  /* 0x000000040000795c */ /* 0x000fe20000300000 */
.L_x_8893:
[----:B-1----:R-:W-:-:S04]  /*1c750*/  SHF.L.U32 R3, R35, 0x1f, RZ ;  /* 0x0000001f23037819 */ /* 0x002fc800000006ff */
[----:B------:R-:W0:Y:S02]  /*1c760*/  SYNCS.PHASECHK.TRANS64.TRYWAIT P1, [R2+URZ+0x22860], R3 ;  /* 0x02286003020075a7 */ /* 0x000e24000802017f */
[----:B0-----:R-:W-:Y:S05]  /*1c770*/  @!P1 BRA `(.L_x_8894) ;  /* 0x0000005800189947 */ /* 0x001fea0003800000 */
.L_x_9040:
[----:B------:R-:W0:Y:S04]  /*1c780*/  LDL R4, [R1+0x10] ;  /* 0x0000100001047983 */ /* 0x000e280000100800 */
[----:B------:R-:W2:Y:S01]  /*1c790*/  LDL R19, [R1+0x18] ;  /* 0x0000180001137983 */ /* 0x000ea20000100800 */
[----:B------:R-:W-:Y:S01]  /*1c7a0*/  IMAD R18, R31, 0x5000, RZ ;  /* 0x000050001f127824 */ /* 0x000fe200078e02ff */
[----:B------:R-:W-:Y:S05]  /*1c7b0*/  WARPSYNC.ALL ;  /* 0x0000000000007948 */ /* 0x000fea0003800000 */
[----:B------:R-:W-:Y:S01]  /*1c7c0*/  LOP3.LUT R0, R18, R24, RZ, 0xfc, !PT ;  /* 0x0000001812007212 */ /* 0x000fe200078efcff */
[----:B------:R-:W-:-:S04]  /*1c7d0*/  IMAD.U32 R20, RZ, RZ, UR43 ;  /* 0x0000002bff147e24 */ /* 0x000fc8000f8e00ff */
[----:B------:R-:W-:Y:S01]  /*1c7e0*/  IMAD.IADD R10, R17, 0x1, R0 ;  /* 0x00000001110a7824 */ /* 0x000fe200078e0200 */
[----:B------:R-:W-:-:S05]  /*1c7f0*/  ISETP.NE.AND P1, PT, R20, 0x3, PT ;  /* 0x000000031400780c */ /* 0x000fca0003f25270 */
[----:B------:R-:W1:Y:S02]  /*1c800*/  LDSM.16.MT88.4 R8, [R10+0xa400] ;  /* 0x00a400000a08783b */ /* 0x000e640000004200 */
[C-C-:B-1----:R-:W-:Y:S02]  /*1c810*/  PRMT R12, R8.reuse, 0x6420, R9.reuse ;  /* 0x00006420080c7816 */ /* 0x142fe40000000009 */
[----:B------:R-:W-:Y:S02]  /*1c820*/  PRMT R13, R8, 0x7531, R9 ;  /* 0x00007531080d7816 */ /* 0x000fe40000000009 */
[C-C-:B------:R-:W-:Y:S02]  /*1c830*/  PRMT R14, R10.reuse, 0x6420, R11.reuse ;  /* 0x000064200a0e7816 */ /* 0x140fe4000000000b */
[----:B------:R-:W-:Y:S02]  /*1c840*/  PRMT R15, R10, 0x7531, R11 ;  /* 0x000075310a0f7816 */ /* 0x000fe4000000000b */
[----:B0-----:R-:W-:-:S02]  /*1c850*/  IADD3 R3, R17, R4, R18 ;  /* 0x0000000411037210 */ /* 0x001fc40007ffe012 */
[----:B--2---:R-:W-:-:S03]  /*1c860*/  IADD3 R0, R37, R18, R19 ;  /* 0x0000001225007210 */ /* 0x004fc60007ffe013 */
        /* <DEDUP_REMOVED lines=75> */
.L_x_8895:
[----:B-1----:R1:W-:Y:S01]  /*1cd20*/  SYNCS.ARRIVE.TRANS64.A1T0 RZ, [R2+URZ+0x22850], RZ ;  /* 0x022850ff02ff79a7 */ /* 0x0023e2000810003f */
[----:B------:R-:W-:Y:S06]  /*1cd30*/  BAR.SYNC.DEFER_BLOCKING 0x2, 0x80 ;  /* 0x0082000000007b1d */ /* 0x000fec0000010000 */
[----:B------:R-:W-:Y:S05]  /*1cd40*/  @!P0 BRA `(.L_x_8896) ;  /* 0x0000000000048947 */ /* 0x000fea0003800000 */
[----:B------:R-:W-:Y:S01]  /*1cd50*/  BPT.TRAP 0x1 ;  /* 0x000000040000795c */ /* 0x000fe20000300000 */
.L_x_8896:
        /* <DEDUP_REMOVED lines=9> */
.L_x_8839:
[----:B------:R-:W-:Y:S05]  /*1cdf0*/  BSYNC B7 ;  /* 0x0000000000077941 */ /* 0x000fea0003800000 */
.L_x_8837:
        /* <DEDUP_REMOVED lines=15> */
.L_x_8897:
[----:B-1----:R-:W2:Y:S01]  /*1cef0*/  LDL.LU R0, [R1] ;  /* 0x0000000001007983 */ /* 0x002ea20000300800 */
[----:B------:R-:W-:Y:S01]  /*1cf00*/  ULDC UR4, c[0x0][0xc3c] ;  /* 0x00030f0000047ab9 */ /* 0x000fe20000000800 */
[----:B0-----:R-:W0:Y:S02]  /*1cf10*/  S2R R2, SR_TID.X ;  /* 0x0000000000027919 */ /* 0x001e240000002100 */
[----:B0-----:R-:W-:-:S04]  /*1cf20*/  LOP3.LUT R9, R2, 0x1f, RZ, 0xc0, !PT ;  /* 0x0000001f02097812 */ /* 0x001fc800078ec0ff */
[C---:B------:R-:W-:Y:S01]  /*1cf30*/  ISETP.NE.AND P0, PT, R9.reuse, 0x1f, PT ;  /* 0x0000001f0900780c */ /* 0x040fe20003f05270 */
[----:B------:R-:W-:-:S05]  /*1cf40*/  VIADD R7, R9, UR40 ;  /* 0x0000002809077c36 */ /* 0x000fca0008000000 */
[----:B------:R-:W-:Y:S01]  /*1cf50*/  ISETP.GE.OR P1, PT, R7, UR4, !P0 ;  /* 0x0000000407007c0c */ /* 0x000fe2000c726670 */
[----:B------:R-:W-:-:S12]  /*1cf60*/  ULDC UR4, c[0x0][0xc3c] ;  /* 0x00030f0000047ab9 */ /* 0x000fd80000000800 */
[----:B------:R-:W0:Y:S08]  /*1cf70*/  @!P1 LDC.64 R2, c[0x0][0xc80] ;  /* 0x00032000ff029b82 */ /* 0x000e300000000a00 */
[----:B------:R-:W1:Y:S01]  /*1cf80*/  @!P1 LDC.64 R4, c[0x0][0xc78] ;  /* 0x00031e00ff049b82 */ /* 0x000e620000000a00 */
[----:B0-----:R-:W-:-:S04]  /*1cf90*/  @!P1 IMAD.WIDE R2, R7, 0x4, R2 ;  /* 0x0000000407029825 */ /* 0x001fc800078e0202 */
[----:B--2---:R-:W-:Y:S02]  /*1cfa0*/  IMAD.MOV.U32 R10, RZ, RZ, R0 ;  /* 0x000000ffff0a7224 */ /* 0x004fe400078e0000 */
[----:B------:R-:W-:-:S06]  /*1cfb0*/  IMAD.MOV.U32 R0, RZ, RZ, RZ ;  /* 0x000000ffff007224 */ /* 0x000fcc00078e00ff */
        /* <DEDUP_REMOVED lines=8> */
[----:B------:R-:W-:Y:S02]  /*1d040*/  ISETP.GE.U32.AND P5, PT, R9, 0x10, PT ;  /* 0x000000100900780c */ /* 0x000fe40003fa6070 */
[----:B------:R-:W-:Y:S01]  /*1d050*/  SHFL.IDX PT, R9, R10, 0x1, 0x1f ;  /* 0x00201f000a097f89 */ /* 0x000fe200000e0000 */
        /* <DEDUP_REMOVED lines=15> */
[----:B0-----:R-:W-:Y:S02]  /*1d150*/  SEL R7, R4, RZ, P5 ;  /* 0x000000ff04077207 */ /* 0x001fe40002800000 */
[----:B------:R-:W0:Y:S03]  /*1d160*/  LDC R4, c[0x0][0xc38] ;  /* 0x00030e00ff047b82 */ /* 0x000e260000000800 */
[----:B------:R-:W-:-:S05]  /*1d170*/  IMAD.IADD R11, R2, 0x1, R7 ;  /* 0x00000001020b7824 */ /* 0x000fca00078e0207 */
[----:B------:R-:W0:Y:S02]  /*1d180*/  SHFL.IDX PT, R7, R11, 0x1f, 0x1f ;  /* 0x03e01f000b077f89 */ /* 0x000e2400000e0000 */
[----:B0-----:R-:W-:Y:S02]  /*1d190*/  IMAD R8, R7, R4, RZ ;  /* 0x0000000407087224 */ /* 0x001fe400078e02ff */
[----:B------:R-:W-:Y:S02]  /*1d1a0*/  IMAD.MOV.U32 R7, RZ, RZ, RZ ;  /* 0x000000ffff077224 */ /* 0x000fe400078e00ff */
[----:B------:R-:W-:-:S05]  /*1d1b0*/  IMAD.IADD R9, R9, 0x1, R8 ;  /* 0x0000000109097824 */ /* 0x000fca00078e0208 */
[----:B------:R-:W-:-:S13]  /*1d1c0*/  ISETP.GT.AND P6, PT, R9, R6, PT ;  /* 0x000000060900720c */ /* 0x000fda0003fc4270 */
[----:B------:R-:W-:Y:S05]  /*1d1d0*/  @P6 BRA `(.L_x_8899) ;  /* 0x00000000009c6947 */ /* 0x000fea0003800000 */
.L_x_8901:
        /* <DEDUP_REMOVED lines=39> */
.L_x_8899:
        /* <DEDUP_REMOVED lines=14> */
.L_x_8902:
[----:B---34-:R-:W-:Y:S01]  /*1d530*/  IMAD R2, R7, R4, R9 ;  /* 0x0000000407027224 */ /* 0x018fe200078e0209 */
[----:B-1----:R-:W-:Y:S01]  /*1d540*/  ISETP.NE.AND P0, PT, R8, 0x1, PT ;  /* 0x000000010800780c */ /* 0x002fe20003f05270 */
[----:B------:R-:W-:Y:S02]  /*1d550*/  UIADD3 UR40, UR4, UR40, URZ ;  /* 0x0000002804287290 */ /* 0x000fe4000fffe03f */
[----:B0-----:R-:W-:Y:S01]  /*1d560*/  IMAD.IADD R5, R6, 0x1, -R2 ;  /* 0x0000000106057824 */ /* 0x001fe200078e0a02 */
[----:B------:R0:W-:Y:S09]  /*1d570*/  STL [R1], R2 ;  /* 0x0000000201007387 */ /* 0x0001f20000100800 */
[----:B------:R-:W-:Y:S05]  /*1d580*/  @!P0 BRA `(.L_x_8903) ;  /* 0x0000000000e48947 */ /* 0x000fea0003800000 */
[----:B--2---:R-:W-:Y:S02]  /*1d590*/  IABS R6, R0 ;  /* 0x0000000000067213 */ /* 0x004fe40000000000 */
[----:B------:R-:W-:Y:S02]  /*1d5a0*/  IABS R4, R8 ;  /* 0x0000000800047213 */ /* 0x000fe40000000000 */
[----:B------:R-:W1:Y:S08]  /*1d5b0*/  I2F.RP R7, R6 ;  /* 0x0000000600077306 */ /* 0x000e700000209400 */
        /* <DEDUP_REMOVED lines=28> */
[----:B------:R-:W-:Y:S01]  /*1d780*/  IABS R2, R8 ;  /* 0x0000000800027213 */ /* 0x000fe20000000000 */
[----:B------:R-:W-:-:S04]  /*1d790*/  IMAD.MOV.U32 R9, RZ, RZ, R7 ;  /* 0x000000ffff097224 */ /* 0x000fc800078e0007 */
        /* <DEDUP_REMOVED lines=8> */
[----:B------:R-:W-:Y:S01]  /*1d820*/  ISETP.GE.AND P2, PT, R2, RZ, PT ;  /* 0x000000ff0200720c */ /* 0x000fe20003f46270 */
[----:B------:R-:W-:-:S04]  /*1d830*/  IMAD.MOV R2, RZ, RZ, -R9 ;  /* 0x000000ffff027224 */ /* 0x000fc800078e0a09 */
[----:B------:R-:W-:-:S06]  /*1d840*/  IMAD R2, R0, R2, R5 ;  /* 0x0000000200027224 */ /* 0x000fcc00078e0205 */
        /* <DEDUP_REMOVED lines=10> */
[----:B------:R-:W-:-:S05]  /*1d8f0*/  IMAD R3, R8, 0x10000, R3 ;  /* 0x0001000008037824 */ /* 0x000fca00078e0203 */
[----:B------:R0:W-:Y:S01]  /*1d900*/  STL [R1+0x8], R3 ;  /* 0x0000080301007387 */ /* 0x0001e20000100800 */
[----:B------:R-:W-:Y:S05]  /*1d910*/  BRA `(.L_x_8904) ;  /* 0x0000000000fc7947 */ /* 0x000fea0003800000 */
.L_x_8903:
[----:B------:R-:W-:Y:S02]  /*1d920*/  ULDC.64 UR4, c[0x0][0xc90] ;  /* 0x0003240000047ab9 */ /* 0x000fe40000000a00 */
[----:B------:R-:W-:-:S06]  /*1d930*/  UIMAD.WIDE UR4, UR40, 0x4, UR4 ;  /* 0x00000004280478a5 */ /* 0x000fcc000f8e0204 */
[----:B0-----:R-:W-:Y:S02]  /*1d940*/  IMAD.U32 R2, RZ, RZ, UR4 ;  /* 0x00000004ff027e24 */ /* 0x001fe4000f8e00ff */
        /* <DEDUP_REMOVED lines=60> */
.L_x_8904:
[----:B01----:R-:W-:-:S05]  /*1dd10*/  LOP3.LUT R3, RZ, R2, RZ, 0x33, !PT ;  /* 0x00000002ff037212 */ /* 0x003fca00078e33ff */
[----:B------:R-:W-:-:S05]  /*1dd20*/  IMAD.IADD R0, R0, 0x1, R3 ;  /* 0x0000000100007824 */ /* 0x000fca00078e0203 */
[----:B------:R1:W-:Y:S01]  /*1dd30*/  STL [R1+0x4], R0 ;  /* 0x0000040001007387 */ /* 0x0003e20000100800 */
[----:B------:R-:W-:Y:S05]  /*1dd40*/  BRA `(.L_x_8905) ;  /* 0x0000000000107947 */ /* 0x000fea0003800000 */
.L_x_8900:
[----:B------:R0:W-:Y:S01]  /*1dd50*/  STL [R1], R6 ;  /* 0x0000000601007387 */ /* 0x0001e20000100800 */
[----:B------:R-:W-:-:S03]  /*1dd60*/  ULDC UR40, c[0x0][0xc3c] ;  /* 0x00030f0000287ab9 */ /* 0x000fc60000000800 */
[----:B------:R0:W-:Y:S04]  /*1dd70*/  STL [R1+0x4], RZ ;  /* 0x000004ff01007387 */ /* 0x0001e80000100800 */
[----:B------:R0:W-:Y:S02]  /*1dd80*/  STL [R1+0x8], RZ ;  /* 0x000008ff01007387 */ /* 0x0001e40000100800 */
.L_x_8905:
[----:B------:R-:W2:Y:S04]  /*1dd90*/  LDL R3, [R1+0x4] ;  /* 0x0000040001037983 */ /* 0x000ea80000100800 */
[----:B------:R-:W3:Y:S04]  /*1dda0*/  LDL R2, [R1+0x8] ;  /* 0x0000080001027983 */ /* 0x000ee80000100800 */
[----:B------:R-:W4:Y:S01]  /*1ddb0*/  LDL R4, [R1] ;  /* 0x0000000001047983 */ /* 0x000f220000100800 */
[----:B-1----:R-:W1:Y:S01]  /*1ddc0*/  S2R R0, SR_TID.X ;  /* 0x0000000000007919 */ /* 0x002e620000002100 */
[----:B------:R-:W-:Y:S01]  /*1ddd0*/  BAR.SYNC.DEFER_BLOCKING 0x4, 0x180 ;  /* 0x0106000000007b1d */ /* 0x000fe20000010000 */
[----:B--2---:R-:W-:-:S02]  /*1dde0*/  IMAD.MOV.U32 R5, RZ, RZ, R3 ;  /* 0x000000ffff057224 */ /* 0x004fc400078e0003 */
[----:B---3--:R-:W-:-:S03]  /*1ddf0*/  IMAD.MOV.U32 R3, RZ, RZ, R2 ;  /* 0x000000ffff037224 */ /* 0x008fc600078e0002 */
[----:B------:R2:W3:Y:S01]  /*1de00*/  LDL R2, [R1+0xc] ;  /* 0x00000c0001027983 */ /* 0x0004e20000100800 */
[----:B-1----:R-:W-:Y:S01]  /*1de10*/  LOP3.LUT R0, R0, 0x1f, RZ, 0xc0, !PT ;  /* 0x0000001f00007812 */ /* 0x002fe200078ec0ff */
[----:B0-----:R-:W-:-:S03]  /*1de20*/  IMAD.MOV.U32 R6, RZ, RZ, R3 ;  /* 0x000000ffff067224 */ /* 0x001fc600078e0003 */
        /* <DEDUP_REMOVED lines=9> */
.L_x_8898:
[----:B------:R-:W-:Y:S02]  /*1dec0*/  ULDC UR4, c[0x0][0xc3c] ;  /* 0x00030f0000047ab9 */ /* 0x000fe40000000800 */
[----:B------:R-:W-:-:S06]  /*1ded0*/  UISETP.GE.AND UP0, UPT, UR40, UR4, UPT ;  /* 0x000000042800728c */ /* 0x000fcc000bf06270 */
[----:B------:R-:W-:-:S13]  /*1dee0*/  PLOP3.LUT P0, PT, PT, PT, UP0, 0x80, 0x0 ;  /* 0x000000000000781c */ /* 0x000fda0003f0f008 */
[----:B------:R-:W-:Y:S05]  /*1def0*/  @!P0 BRA `(.L_x_8906) ;  /* 0xffffff9400d88947 */ /* 0x000fea000383ffff */
.L_x_8826:
        /* <DEDUP_REMOVED lines=12> */
.L_x_9041:
[----:B------:R-:W-:Y:S05]  /*1dfc0*/  BSYNC B0 ;  /* 0x0000000000007941 */ /* 0x000fea0003800000 */
.L_x_8907:
[----:B------:R-:W-:-:S03]  /*1dfd0*/  UMOV UR4, 0xffffffff ;  /* 0xffffffff00047882 */ /* 0x000fc60000000000 */
[----:B------:R-:W-:Y:S05]  /*1dfe0*/  BRA.DIV UR4, `(.L_x_8909) ;  /* 0x0000004204247947 */ /* 0x000fea000b800000 */
[----:B0-----:R-:W0:Y:S02]  /*1dff0*/  S2R R0, SR_TID.X ;  /* 0x0000000000007919 */ /* 0x001e240000002100 */
[----:B0-----:R-:W-:-:S04]  /*1e000*/  SHF.R.U32.HI R0, RZ, 0x5, R0 ;  /* 0x00000005ff007819 */ /* 0x001fc80000011600 */
[----:B------:R-:W-:-:S05]  /*1e010*/  LOP3.LUT R0, R0, 0x3, RZ, 0xc0, !PT ;  /* 0x0000000300007812 */ /* 0x000fca00078ec0ff */
[----:B------:R0:W1:Y:S02]  /*1e020*/  SHFL.IDX PT, R14, R0, RZ, 0x1f ;  /* 0x00001fff000e7589 */ /* 0x00006400000e0000 */
.L_x_9044:
[----:B-1----:R-:W-:Y:S01]  /*1e030*/  ISETP.NE.AND P0, PT, R14, RZ, PT ;  /* 0x000000ff0e00720c */ /* 0x002fe20003f05270 */
[----:B------:R-:W-:-:S12]  /*1e040*/  BSSY B0, `(.L_x_8910) ;  /* 0x000002c000007945 */ /* 0x000fd80003800000 */
[----:B------:R-:W-:Y:S05]  /*1e050*/  @P0 BRA `(.L_x_8911) ;  /* 0x0000000000a80947 */ /* 0x000fea0003800000 */
[----:B------:R-:W-:-:S03]  /*1e060*/  UMOV UR4, 0xffffffff ;  /* 0xffffffff00047882 */ /* 0x000fc60000000000 */
[----:B------:R-:W-:Y:S05]  /*1e070*/  BRA.DIV UR4, `(.L_x_8912) ;  /* 0x0000004204347947 */ /* 0x000fea000b800000 */
[----:B------:R-:W-:-:S13]  /*1e080*/  ELECT P6, URZ, PT ;  /* 0x00000000003f782f */ /* 0x000fda00038c0000 */
.L_x_9047:
[----:B------:R-:W-:Y:S05]  /*1e090*/  @!P6 BRA `(.L_x_8911) ;  /* 0x000000000098e947 */ /* 0x000fea0003800000 */
[----:B------:R-:W-:-:S06]  /*1e0a0*/  ULOP3.LUT UR4, UR44, 0x2, URZ, 0xfc, !UPT ;  /* 0x000000022c047892 */ /* 0x000fcc000f8efc3f */
[----:B0-----:R-:W-:-:S05]  /*1e0b0*/  IMAD.U32 R0, RZ, RZ, UR4 ;  /* 0x00000004ff007e24 */ /* 0x001fca000f8e00ff */
[----:B------:R-:W-:-:S13]  /*1e0c0*/  ISETP.NE.AND P0, PT, R0, 0x3, PT ;  /* 0x000000030000780c */ /* 0x000fda0003f05270 */
[----:B------:R-:W-:Y:S05]  /*1e0d0*/  @!P0 BRA `(.L_x_8913) ;  /* 0x0000000000048947 */ /* 0x000fea0003800000 */
[----:B------:R-:W-:Y:S01]  /*1e0e0*/  BPT.TRAP 0x1 ;  /* 0x000000040000795c */ /* 0x000fe20000300000 */
.L_x_8913:
[----:B------:R-:W-:Y:S01]  /*1e0f0*/  IMAD R3, R31, 0x8, R5 ;  /* 0x000000081f037824 */ /* 0x000fe200078e0205 */
[----:B------:R-:W-:Y:S01]  /*1e100*/  SHF.L.U32 R2, R35, 0x1f, RZ ;  /* 0x0000001f23027819 */ /* 0x000fe200000006ff */
[----:B------:R-:W-:-:S03]  /*1e110*/  VIADD R31, R31, 0x1 ;  /* 0x000000011f1f7836 */ /* 0x000fc60000000000 */
[----:B------:R-:W0:Y:S02]  /*1e120*/  SYNCS.PHASECHK.TRANS64.TRYWAIT P1, [R3+URZ+0x22840], R2 ;  /* 0x02284002030075a7 */ /* 0x000e24000802017f */
[----:B------:R-:W-:-:S04]  /*1e130*/  ISETP.NE.AND P2, PT, R31, 0x2, PT ;  /* 0x000000021f00780c */ /* 0x000fc80003f45270 */
[----:B------:R-:W-:Y:S01]  /*1e140*/  SEL R0, RZ, 0x1, P2 ;  /* 0x00000001ff007807 */ /* 0x000fe20001000000 */
[----:B0-----:R-:W-:Y:S08]  /*1e150*/  @!P1 BRA `(.L_x_8914) ;  /* 0x00000040001c9947 */ /* 0x001ff00003800000 */
.L_x_9048:
[----:B------:R-:W-:Y:S02]  /*1e160*/  SEL R31, R31, RZ, P2 ;  /* 0x000000ff1f1f7207 */ /* 0x000fe40001000000 */
[----:B------:R-:W-:Y:S01]  /*1e170*/  LOP3.LUT R0, R35, R0, RZ, 0x3c, !PT ;  /* 0x0000000023007212 */ /* 0x000fe200078e3cff */
[----:B------:R-:W-:Y:S06]  /*1e180*/  @!P0 BRA `(.L_x_8915) ;  /* 0x0000000000048947 */ /* 0x000fec0003800000 */
[----:B------:R-:W-:Y:S01]  /*1e190*/  BPT.TRAP 0x1 ;  /* 0x000000040000795c */ /* 0x000fe20000300000 */
.L_x_8915:
[----:B------:R-:W-:Y:S01]  /*1e1a0*/  IMAD R31, R31, 0x8, R5 ;  /* 0x000000081f1f7824 */ /* 0x000fe200078e0205 */
[----:B------:R-:W-:-:S04]  /*1e1b0*/  SHF.L.U32 R0, R0, 0x1f, RZ ;  /* 0x0000001f00007819 */ /* 0x000fc800000006ff */
[----:B------:R-:W1:Y:S02]  /*1e1c0*/  SYNCS.PHASECHK.TRANS64.TRYWAIT P1, [R31+URZ+0x22840], R0 ;  /* 0x022840001f0075a7 */ /* 0x000e64000802017f */
[----:B-1----:R-:W-:Y:S05]  /*1e1d0*/  @!P1 BRA `(.L_x_8916) ;  /* 0x0000004000109947 */ /* 0x002fea0003800000 */
.L_x_9049:
[----:B------:R-:W-:Y:S05]  /*1e1e0*/  @!P0 BRA `(.L_x_8917) ;  /* 0x0000000000048947 */ /* 0x000fea0003800000 */
[----:B------:R-:W-:Y:S01]  /*1e1f0*/  BPT.TRAP 0x1 ;  /* 0x000000040000795c */ /* 0x000fe20000300000 */
.L_x_8917:
[----:B------:R-:W2:Y:S02]  /*1e200*/  SYNCS.PHASECHK.TRANS64.TRYWAIT P1, [R3+URZ+0x22860], R2 ;  /* 0x02286002030075a7 */ /* 0x000ea4000802017f */
[----:B--2---:R-:W-:Y:S05]  /*1e210*/  @!P1 BRA `(.L_x_8918) ;  /* 0x0000004000149947 */ /* 0x004fea0003800000 */
.L_x_9050:
[----:B------:R-:W-:Y:S05]  /*1e220*/  @!P0 BRA `(.L_x_8919) ;  /* 0x0000000000048947 */ /* 0x000fea0003800000 */
[----:B------:R-:W-:Y:S01]  /*1e230*/  BPT.TRAP 0x1 ;  /* 0x000000040000795c */ /* 0x000fe20000300000 */
.L_x_8919:
[----:B------:R-:W3:Y:S02]  /*1e240*/  SYNCS.PHASECHK.TRANS64.TRYWAIT P1, [R31+URZ+0x22860], R0 ;  /* 0x022860001f0075a7 */ /* 0x000ee4000802017f */
[----:B---3--:R-:W-:Y:S05]  /*1e250*/  @!P1 BRA `(.L_x_8920) ;  /* 0x0000004000189947 */ /* 0x008fea0003800000 */
.L_x_9051:
[----:B------:R-:W-:Y:S05]  /*1e260*/  @!P0 BRA `(.L_x_8921) ;  /* 0x0000000000048947 */ /* 0x000fea0003800000 */
[----:B------:R-:W-:Y:S01]  /*1e270*/  BPT.TRAP 0x1 ;  /* 0x000000040000795c */ /* 0x000fe20000300000 */
.L_x_8921:
[----:B------:R-:W4:Y:S02]  /*1e280*/  SYNCS.PHASECHK.TRANS64.TRYWAIT P1, [R3+URZ+0x22880], R2 ;  /* 0x02288002030075a7 */ /* 0x000f24000802017f */
[----:B----4-:R-:W-:Y:S05]  /*1e290*/  @!P1 BRA `(.L_x_8922) ;  /* 0x00000040001c9947 */ /* 0x010fea0003800000 */
.L_x_9052:
[----:B------:R-:W-:Y:S05]  /*1e2a0*/  @!P0 BRA `(.L_x_8923) ;  /* 0x0000000000048947 */ /* 0x000fea0003800000 */
[----:B------:R-:W-:Y:S01]  /*1e2b0*/  BPT.TRAP 0x1 ;  /* 0x000000040000795c */ /* 0x000fe20000300000 */
.L_x_8923:
[----:B------:R0:W0:Y:S02]  /*1e2c0*/  SYNCS.PHASECHK.TRANS64.TRYWAIT P0, [R31+URZ+0x22880], R0 ;  /* 0x022880001f0075a7 */ /* 0x000024000800017f */
[----:B0-----:R-:W-:Y:S05]  /*1e2d0*/  @!P0 NANOSLEEP.SYNCS 0x989680 ;  /* 0x009896800000895d */ /* 0x001fea0003900000 */
[----:B------:R-:W0:Y:S02]  /*1e2e0*/  @!P0 SYNCS.PHASECHK.TRANS64 P0, [R31+URZ+0x22880], R0 ;  /* 0x022880001f0085a7 */ /* 0x000e24000800007f */
[----:B0-----:R-:W-:Y:S05]  /*1e2f0*/  @!P0 BRA `(.L_x_8923) ;  /* 0xfffffffc00f08947 */ /* 0x001fea000383ffff */
.L_x_8911:
[----:B------:R-:W-:Y:S05]  /*1e300*/  BSYNC B0 ;  /* 0x0000000000007941 */ /* 0x000fea0003800000 */
.L_x_8910:
[----:B------:R-:W-:Y:S05]  /*1e310*/  EXIT ;  /* 0x000000000000794d */ /* 0x000fea0003800000 */
.L_x_8718:
[----:B0-----:R-:W-:-:S04]  /*1e320*/  IMAD.U32 R3, RZ, RZ, UR43 ;  /* 0x0000002bff037e24 */ /* 0x001fc8000f8e00ff */
[----:B------:R0:W1:Y:S03]  /*1e330*/  SYNCS.PHASECHK.TRANS64.TRYWAIT P1, [R3+URZ+0x22800], R0 ;  /* 0x02280000030075a7 */ /* 0x000066000802017f */
[----:B-1----:R-:W-:Y:S05]  /*1e340*/  @!P1 NANOSLEEP.SYNCS 0x989680 ;  /* 0x009896800000995d */ /* 0x002fea0003900000 */
[----:B------:R-:W1:Y:S02]  /*1e350*/  @!P1 SYNCS.PHASECHK.TRANS64 P1, [R3+URZ+0x22800], R0 ;  /* 0x02280000030095a7 */ /* 0x000e64000802007f */
[----:B-1----:R-:W-:Y:S05]  /*1e360*/  @!P1 BRA `(.L_x_8718) ;  /* 0xfffffffc00ec9947 */ /* 0x002fea000383ffff */
[----:B------:R-:W-:Y:S05]  /*1e370*/  BRA `(.L_x_8924) ;  /* 0xfffffe3c00947947 */ /* 0x000fea000383ffff */
.L_x_8722:
[----:B-1----:R1:W2:Y:S02]  /*1e380*/  SYNCS.PHASECHK.TRANS64.TRYWAIT P1, [R3+URZ+0x22830], R0 ;  /* 0x02283000030075a7 */ /* 0x0022a4000802017f */
[----:B--2---:R-:W-:Y:S05]  /*1e390*/  @!P1 NANOSLEEP.SYNCS 0x989680 ;  /* 0x009896800000995d */ /* 0x004fea0003900000 */
[----:B------:R-:W2:Y:S02]  /*1e3a0*/  @!P1 SYNCS.PHASECHK.TRANS64 P1, [R3+URZ+0x22830], R0 ;  /* 0x02283000030095a7 */ /* 0x000ea4000802007f */
[----:B--2---:R-:W-:Y:S05]  /*1e3b0*/  @!P1 BRA `(.L_x_8722) ;  /* 0xfffffffc00f09947 */ /* 0x004fea000383ffff */
[----:B------:R-:W-:Y:S05]  /*1e3c0*/  BRA `(.L_x_8721) ;  /* 0xfffffe3c00b07947 */ /* 0x000fea000383ffff */
.L_x_8739:
[----:B-1----:R-:W-:-:S04]  /*1e3d0*/  IMAD.U32 R6, RZ, RZ, UR6 ;  /* 0x00000006ff067e24 */ /* 0x002fc8000f8e00ff */
[----:B------:R1:W2:Y:S03]  /*1e3e0*/  SYNCS.PHASECHK.TRANS64.TRYWAIT P1, [R6+URZ+0x22830], R5 ;  /* 0x02283005060075a7 */ /* 0x0002a6000802017f */
[----:B--2---:R-:W-:Y:S05]  /*1e3f0*/  @!P1 NANOSLEEP.SYNCS 0x989680 ;  /* 0x009896800000995d */ /* 0x004fea0003900000 */
[----:B------:R-:W2:Y:S02]  /*1e400*/  @!P1 SYNCS.PHASECHK.TRANS64 P1, [R6+URZ+0x22830], R5 ;  /* 0x02283005060095a7 */ /* 0x000ea4000802007f */
[----:B--2---:R-:W-:Y:S05]  /*1e410*/  @!P1 BRA `(.L_x_8739) ;  /* 0xfffffffc00ec9947 */ /* 0x004fea000383ffff */
[----:B------:R-:W-:Y:S05]  /*1e420*/  BRA `(.L_x_8736) ;  /* 0xfffffe80004c7947 */ /* 0x000fea000383ffff */
.L_x_8743:
[----:B-1----:R-:W-:-:S04]  /*1e430*/  IMAD.U32 R6, RZ, RZ, UR6 ;  /* 0x00000006ff067e24 */ /* 0x002fc8000f8e00ff */
[----:B------:R1:W2:Y:S03]  /*1e440*/  SYNCS.PHASECHK.TRANS64.TRYWAIT P1, [R6+URZ+0x22850], R5 ;  /* 0x02285005060075a7 */ /* 0x0002a6000802017f */
[----:B--2---:R-:W-:Y:S05]  /*1e450*/  @!P1 NANOSLEEP.SYNCS 0x989680 ;  /* 0x009896800000995d */ /* 0x004fea0003900000 */
[----:B------:R-:W2:Y:S02]  /*1e460*/  @!P1 SYNCS.PHASECHK.TRANS64 P1, [R6+URZ+0x22850], R5 ;  /* 0x02285005060095a7 */ /* 0x000ea4000802007f */
[----:B--2---:R-:W-:Y:S05]  /*1e470*/  @!P1 BRA `(.L_x_8743) ;  /* 0xfffffffc00ec9947 */ /* 0x004fea000383ffff */
[----:B------:R-:W-:Y:S05]  /*1e480*/  BRA `(.L_x_8740) ;  /* 0xfffffe8800687947 */ /* 0x000fea000383ffff */
.L_x_8762:
[----:B-1----:R-:W-:-:S04]  /*1e490*/  IMAD.U32 R6, RZ, RZ, UR6 ;  /* 0x00000006ff067e24 */ /* 0x002fc8000f8e00ff */
[----:B------:R1:W2:Y:S03]  /*1e4a0*/  SYNCS.PHASECHK.TRANS64.TRYWAIT P1, [R6+URZ+0x22830], R5 ;  /* 0x02283005060075a7 */ /* 0x0002a6000802017f */
[----:B--2---:R-:W-:Y:S05]  /*1e4b0*/  @!P1 NANOSLEEP.SYNCS 0x989680 ;  /* 0x009896800000995d */ /* 0x004fea0003900000 */
[----:B------:R-:W2:Y:S02]  /*1e4c0*/  @!P1 SYNCS.PHASECHK.TRANS64 P1, [R6+URZ+0x22830], R5 ;  /* 0x02283005060095a7 */ /* 0x000ea4000802007f */
[----:B--2---:R-:W-:Y:S05]  /*1e4d0*/  @!P1 BRA `(.L_x_8762) ;  /* 0xfffffffc00ec9947 */ /* 0x004fea000383ffff */
[----:B------:R-:W-:Y:S05]  /*1e4e0*/  BRA `(.L_x_8759) ;  /* 0xfffffec800387947 */ /* 0x000fea000383ffff */
.L_x_8766:
[----:B-1----:R-:W-:-:S04]  /*1e4f0*/  IMAD.U32 R6, RZ, RZ, UR6 ;  /* 0x00000006ff067e24 */ /* 0x002fc8000f8e00ff */
[----:B------:R1:W2:Y:S03]  /*1e500*/  SYNCS.PHASECHK.TRANS64.TRYWAIT P1, [R6+URZ+0x22850], R5 ;  /* 0x02285005060075a7 */ /* 0x0002a6000802017f */
[----:B--2---:R-:W-:Y:S05]  /*1e510*/  @!P1 NANOSLEEP.SYNCS 0x989680 ;  /* 0x009896800000995d */ /* 0x004fea0003900000 */
[----:B------:R-:W2:Y:S02]  /*1e520*/  @!P1 SYNCS.PHASECHK.TRANS64 P1, [R6+URZ+0x22850], R5 ;  /* 0x02285005060095a7 */ /* 0x000ea4000802007f */
[----:B--2---:R-:W-:Y:S05]  /*1e530*/  @!P1 BRA `(.L_x_8766) ;  /* 0xfffffffc00ec9947 */ /* 0x004fea000383ffff */
[----:B------:R-:W-:Y:S05]  /*1e540*/  BRA `(.L_x_8763) ;  /* 0xfffffed000547947 */ /* 0x000fea000383ffff */
.L_x_8774:
[----:B-1----:R-:W-:-:S04]  /*1e550*/  IMAD.U32 R6, RZ, RZ, UR6 ;  /* 0x00000006ff067e24 */ /* 0x002fc8000f8e00ff */
[----:B------:R1:W2:Y:S03]  /*1e560*/  SYNCS.PHASECHK.TRANS64.TRYWAIT P1, [R6+URZ+0x22830], R5 ;  /* 0x02283005060075a7 */ /* 0x0002a6000802017f */
[----:B--2---:R-:W-:Y:S05]  /*1e570*/  @!P1 NANOSLEEP.SYNCS 0x989680 ;  /* 0x009896800000995d */ /* 0x004fea0003900000 */
[----:B------:R-:W2:Y:S02]  /*1e580*/  @!P1 SYNCS.PHASECHK.TRANS64 P1, [R6+URZ+0x22830], R5 ;  /* 0x02283005060095a7 */ /* 0x000ea4000802007f */
[----:B--2---:R-:W-:Y:S05]  /*1e590*/  @!P1 BRA `(.L_x_8774) ;  /* 0xfffffffc00ec9947 */ /* 0x004fea000383ffff */
[----:B------:R-:W-:Y:S05]  /*1e5a0*/  BRA `(.L_x_8771) ;  /* 0xfffffef000687947 */ /* 0x000fea000383ffff */
.L_x_8778:
[----:B-1----:R-:W-:-:S04]  /*1e5b0*/  IMAD.U32 R6, RZ, RZ, UR6 ;  /* 0x00000006ff067e24 */ /* 0x002fc8000f8e00ff */
[----:B------:R1:W2:Y:S03]  /*1e5c0*/  SYNCS.PHASECHK.TRANS64.TRYWAIT P1, [R6+URZ+0x22850], R5 ;  /* 0x02285005060075a7 */ /* 0x0002a6000802017f */
[----:B--2---:R-:W-:Y:S05]  /*1e5d0*/  @!P1 NANOSLEEP.SYNCS 0x989680 ;  /* 0x009896800000995d */ /* 0x004fea0003900000 */
[----:B------:R-:W2:Y:S02]  /*1e5e0*/  @!P1 SYNCS.PHASECHK.TRANS64 P1, [R6+URZ+0x22850], R5 ;  /* 0x02285005060095a7 */ /* 0x000ea4000802007f */
[----:B--2---:R-:W-:Y:S05]  /*1e5f0*/  @!P1 BRA `(.L_x_8778) ;  /* 0xfffffffc00ec9947 */ /* 0x004fea000383ffff */
[----:B------:R-:W-:Y:S05]  /*1e600*/  BRA `(.L_x_8775) ;  /* 0xfffffef800847947 */ /* 0x000fea000383ffff */
.L_x_8793:
[----:B-1----:R-:W-:-:S04]  /*1e610*/  IMAD.U32 R7, RZ, RZ, UR9 ;  /* 0x00000009ff077e24 */ /* 0x002fc8000f8e00ff */
[----:B------:R1:W2:Y:S03]  /*1e620*/  SYNCS.PHASECHK.TRANS64.TRYWAIT P1, [R7+URZ+0x22850], R4 ;  /* 0x02285004070075a7 */ /* 0x0002a6000802017f */
[----:B--2---:R-:W-:Y:S05]  /*1e630*/  @!P1 NANOSLEEP.SYNCS 0x989680 ;  /* 0x009896800000995d */ /* 0x004fea0003900000 */
[----:B------:R-:W2:Y:S02]  /*1e640*/  @!P1 SYNCS.PHASECHK.TRANS64 P1, [R7+URZ+0x22850], R4 ;  /* 0x02285004070095a7 */ /* 0x000ea4000802007f */
[----:B--2---:R-:W-:Y:S05]  /*1e650*/  @!P1 BRA `(.L_x_8793) ;  /* 0xfffffffc00ec9947 */ /* 0x004fea000383ffff */
[----:B------:R-:W-:Y:S05]  /*1e660*/  BRA `(.L_x_8792) ;  /* 0xffffff3400887947 */ /* 0x000fea000383ffff */
.L_x_8848:
        /* <DEDUP_REMOVED lines=10> */
.L_x_8925:
[----:B------:R-:W-:Y:S05]  /*1e710*/  BRA `(.L_x_8926) ;  /* 0xffffffa000f47947 */ /* 0x000fea000383ffff */
.L_x_8851:
[----:B0-----:R0:W1:Y:S02]  /*1e720*/  SYNCS.PHASECHK.TRANS64.TRYWAIT P0, [R0+URZ+0x22880], R26 ;  /* 0x0228801a000075a7 */ /* 0x001064000800017f */
[----:B-1----:R-:W-:Y:S05]  /*1e730*/  @!P0 NANOSLEEP.SYNCS 0x989680 ;  /* 0x009896800000895d */ /* 0x002fea0003900000 */
[----:B------:R-:W1:Y:S02]  /*1e740*/  @!P0 SYNCS.PHASECHK.TRANS64 P0, [R0+URZ+0x22880], R26 ;  /* 0x0228801a000085a7 */ /* 0x000e64000800007f */
[----:B-1----:R-:W-:Y:S05]  /*1e750*/  @!P0 BRA `(.L_x_8851) ;  /* 0xfffffffc00f08947 */ /* 0x002fea000383ffff */
[----:B------:R-:W-:Y:S05]  /*1e760*/  BRA `(.L_x_8927) ;  /* 0xffffffa800187947 */ /* 0x000fea000383ffff */
.L_x_8852:
        /* <DEDUP_REMOVED lines=8> */
.L_x_8929:
[----:B------:R-:W-:Y:S05]  /*1e7f0*/  BSYNC B0 ;  /* 0x0000000000007941 */ /* 0x000fea0003800000 */
.L_x_8928:
        /* <DEDUP_REMOVED lines=14> */
.L_x_8930:
[----:B------:R-:W-:Y:S02]  /*1e8e0*/  IMAD.MOV.U32 R13, RZ, RZ, R22 ;  /* 0x000000ffff0d7224 */ /* 0x000fe400078e0016 */
[----:B------:R-:W-:Y:S02]  /*1e8f0*/  IMAD.MOV.U32 R12, RZ, RZ, 0x1 ;  /* 0x00000001ff0c7424 */ /* 0x000fe400078e00ff */
[----:B------:R-:W-:-:S07]  /*1e900*/  IMAD.MOV.U32 R2, RZ, RZ, R14 ;  /* 0x000000ffff027224 */ /* 0x000fce00078e000e */
[----:B------:R-:W-:Y:S05]  /*1e910*/  WARPSYNC.COLLECTIVE R15, `(.L_x_8931) ;  /* 0x000000000f087348 */ /* 0x000fea0003c00000 */
[----:B------:R0:W1:Y:S02]  /*1e920*/  SHFL.IDX P6, R14, R13, R12, R11 ;  /* 0x0000000c0d0e7389 */ /* 0x00006400000c000b */
[----:B01----:R-:W-:Y:S01]  /*1e930*/  ENDCOLLECTIVE ;  /* 0x000000000000791b */ /* 0x003fe20003800000 */
.L_x_8931:
        /* <DEDUP_REMOVED lines=12> */
.L_x_8932:
[----:B------:R-:W-:Y:S02]  /*1ea00*/  IMAD.MOV.U32 R13, RZ, RZ, R22 ;  /* 0x000000ffff0d7224 */ /* 0x000fe400078e0016 */
[----:B------:R-:W-:Y:S02]  /*1ea10*/  IMAD.MOV.U32 R12, RZ, RZ, 0x2 ;  /* 0x00000002ff0c7424 */ /* 0x000fe400078e00ff */
[----:B------:R-:W-:-:S07]  /*1ea20*/  IMAD.MOV.U32 R2, RZ, RZ, R14 ;  /* 0x000000ffff027224 */ /* 0x000fce00078e000e */
[----:B------:R-:W-:Y:S05]  /*1ea30*/  WARPSYNC.COLLECTIVE R15, `(.L_x_8933) ;  /* 0x000000000f087348 */ /* 0x000fea0003c00000 */
[----:B------:R0:W1:Y:S02]  /*1ea40*/  SHFL.IDX P6, R14, R13, R12, R11 ;  /* 0x0000000c0d0e7389 */ /* 0x00006400000c000b */
[----:B01----:R-:W-:Y:S01]  /*1ea50*/  ENDCOLLECTIVE ;  /* 0x000000000000791b */ /* 0x003fe20003800000 */
.L_x_8933:
        /* <DEDUP_REMOVED lines=12> */
.L_x_8934:
[----:B------:R-:W-:Y:S02]  /*1eb20*/  IMAD.MOV.U32 R13, RZ, RZ, R22 ;  /* 0x000000ffff0d7224 */ /* 0x000fe400078e0016 */
[----:B------:R-:W-:Y:S02]  /*1eb30*/  IMAD.MOV.U32 R12, RZ, RZ, 0x3 ;  /* 0x00000003ff0c7424 */ /* 0x000fe400078e00ff */
[----:B------:R-:W-:-:S07]  /*1eb40*/  IMAD.MOV.U32 R2, RZ, RZ, R14 ;  /* 0x000000ffff027224 */ /* 0x000fce00078e000e */
[----:B------:R-:W-:Y:S05]  /*1eb50*/  WARPSYNC.COLLECTIVE R15, `(.L_x_8935) ;  /* 0x000000000f087348 */ /* 0x000fea0003c00000 */
[----:B------:R0:W1:Y:S02]  /*1eb60*/  SHFL.IDX P6, R14, R13, R12, R11 ;  /* 0x0000000c0d0e7389 */ /* 0x00006400000c000b */
[----:B01----:R-:W-:Y:S01]  /*1eb70*/  ENDCOLLECTIVE ;  /* 0x000000000000791b */ /* 0x003fe20003800000 */
.L_x_8935:
        /* <DEDUP_REMOVED lines=12> */
.L_x_8936:
[----:B------:R-:W-:Y:S02]  /*1ec40*/  IMAD.MOV.U32 R13, RZ, RZ, R22 ;  /* 0x000000ffff0d7224 */ /* 0x000fe400078e0016 */
[----:B------:R-:W-:Y:S02]  /*1ec50*/  IMAD.MOV.U32 R12, RZ, RZ, 0x4 ;  /* 0x00000004ff0c7424 */ /* 0x000fe400078e00ff */
[----:B------:R-:W-:-:S07]  /*1ec60*/  IMAD.MOV.U32 R2, RZ, RZ, R14 ;  /* 0x000000ffff027224 */ /* 0x000fce00078e000e */
[----:B------:R-:W-:Y:S05]  /*1ec70*/  WARPSYNC.COLLECTIVE R15, `(.L_x_8937) ;  /* 0x000000000f087348 */ /* 0x000fea0003c00000 */
[----:B------:R0:W1:Y:S02]  /*1ec80*/  SHFL.IDX P6, R14, R13, R12, R11 ;  /* 0x0000000c0d0e7389 */ /* 0x00006400000c000b */
[----:B01----:R-:W-:Y:S01]  /*1ec90*/  ENDCOLLECTIVE ;  /* 0x000000000000791b */ /* 0x003fe20003800000 */
.L_x_8937:
        /* <DEDUP_REMOVED lines=12> */
.L_x_8938:
[----:B------:R-:W-:Y:S02]  /*1ed60*/  IMAD.MOV.U32 R13, RZ, RZ, R22 ;  /* 0x000000ffff0d7224 */ /* 0x000fe400078e0016 */
[----:B------:R-:W-:Y:S02]  /*1ed70*/  IMAD.MOV.U32 R12, RZ, RZ, 0x5 ;  /* 0x00000005ff0c7424 */ /* 0x000fe400078e00ff */
[----:B------:R-:W-:-:S07]  /*1ed80*/  IMAD.MOV.U32 R2, RZ, RZ, R14 ;  /* 0x000000ffff027224 */ /* 0x000fce00078e000e */
[----:B------:R-:W-:Y:S05]  /*1ed90*/  WARPSYNC.COLLECTIVE R15, `(.L_x_8939) ;  /* 0x000000000f087348 */ /* 0x000fea0003c00000 */
[----:B------:R0:W1:Y:S02]  /*1eda0*/  SHFL.IDX P6, R14, R13, R12, R11 ;  /* 0x0000000c0d0e7389 */ /* 0x00006400000c000b */
[----:B01----:R-:W-:Y:S01]  /*1edb0*/  ENDCOLLECTIVE ;  /* 0x000000000000791b */ /* 0x003fe20003800000 */
.L_x_8939:
        /* <DEDUP_REMOVED lines=12> */
.L_x_8940:
[----:B------:R-:W-:Y:S02]  /*1ee80*/  IMAD.MOV.U32 R13, RZ, RZ, R22 ;  /* 0x000000ffff0d7224 */ /* 0x000fe400078e0016 */
[----:B------:R-:W-:Y:S02]  /*1ee90*/  IMAD.MOV.U32 R12, RZ, RZ, 0x6 ;  /* 0x00000006ff0c7424 */ /* 0x000fe400078e00ff */
[----:B------:R-:W-:-:S07]  /*1eea0*/  IMAD.MOV.U32 R2, RZ, RZ, R14 ;  /* 0x000000ffff027224 */ /* 0x000fce00078e000e */
[----:B------:R-:W-:Y:S05]  /*1eeb0*/  WARPSYNC.COLLECTIVE R15, `(.L_x_8941) ;  /* 0x000000000f087348 */ /* 0x000fea0003c00000 */
[----:B------:R0:W1:Y:S02]  /*1eec0*/  SHFL.IDX P6, R14, R13, R12, R11 ;  /* 0x0000000c0d0e7389 */ /* 0x00006400000c000b */
[----:B01----:R-:W-:Y:S01]  /*1eed0*/  ENDCOLLECTIVE ;  /* 0x000000000000791b */ /* 0x003fe20003800000 */
.L_x_8941:
        /* <DEDUP_REMOVED lines=12> */
.L_x_8942:
[----:B------:R-:W-:Y:S02]  /*1efa0*/  IMAD.MOV.U32 R13, RZ, RZ, R22 ;  /* 0x000000ffff0d7224 */ /* 0x000fe400078e0016 */
[----:B------:R-:W-:Y:S02]  /*1efb0*/  IMAD.MOV.U32 R12, RZ, RZ, 0x7 ;  /* 0x00000007ff0c7424 */ /* 0x000fe400078e00ff */
[----:B------:R-:W-:-:S07]  /*1efc0*/  IMAD.MOV.U32 R2, RZ, RZ, R14 ;  /* 0x000000ffff027224 */ /* 0x000fce00078e000e */
[----:B------:R-:W-:Y:S05]  /*1efd0*/  WARPSYNC.COLLECTIVE R15, `(.L_x_8943) ;  /* 0x000000000f087348 */ /* 0x000fea0003c00000 */
[----:B------:R0:W1:Y:S02]  /*1efe0*/  SHFL.IDX P6, R14, R13, R12, R11 ;  /* 0x0000000c0d0e7389 */ /* 0x00006400000c000b */
[----:B01----:R-:W-:Y:S01]  /*1eff0*/  ENDCOLLECTIVE ;  /* 0x000000000000791b */ /* 0x003fe20003800000 */
.L_x_8943:
        /* <DEDUP_REMOVED lines=12> */
.L_x_8944:
[----:B------:R-:W-:Y:S02]  /*1f0c0*/  IMAD.MOV.U32 R13, RZ, RZ, R21 ;  /* 0x000000ffff0d7224 */ /* 0x000fe400078e0015 */
[----:B------:R-:W-:Y:S02]  /*1f0d0*/  IMAD.MOV.U32 R12, RZ, RZ, RZ ;  /* 0x000000ffff0c7224 */ /* 0x000fe400078e00ff */
[----:B------:R-:W-:-:S07]  /*1f0e0*/  IMAD.MOV.U32 R2, RZ, RZ, R14 ;  /* 0x000000ffff027224 */ /* 0x000fce00078e000e */
[----:B------:R-:W-:Y:S05]  /*1f0f0*/  WARPSYNC.COLLECTIVE R15, `(.L_x_8945) ;  /* 0x000000000f087348 */ /* 0x000fea0003c00000 */
[----:B------:R0:W1:Y:S02]  /*1f100*/  SHFL.IDX P6, R14, R13, R12, R11 ;  /* 0x0000000c0d0e7389 */ /* 0x00006400000c000b */
[----:B01----:R-:W-:Y:S01]  /*1f110*/  ENDCOLLECTIVE ;  /* 0x000000000000791b */ /* 0x003fe20003800000 */
.L_x_8945:
        /* <DEDUP_REMOVED lines=12> */
.L_x_8946:
[----:B------:R-:W-:Y:S02]  /*1f1e0*/  IMAD.MOV.U32 R13, RZ, RZ, R21 ;  /* 0x000000ffff0d7224 */ /* 0x000fe400078e0015 */
[----:B------:R-:W-:Y:S02]  /*1f1f0*/  IMAD.MOV.U32 R12, RZ, RZ, 0x1 ;  /* 0x00000001ff0c7424 */ /* 0x000fe400078e00ff */
[----:B------:R-:W-:-:S07]  /*1f200*/  IMAD.MOV.U32 R2, RZ, RZ, R14 ;  /* 0x000000ffff027224 */ /* 0x000fce00078e000e */
[----:B------:R-:W-:Y:S05]  /*1f210*/  WARPSYNC.COLLECTIVE R15, `(.L_x_8947) ;  /* 0x000000000f087348 */ /* 0x000fea0003c00000 */
[----:B------:R0:W1:Y:S02]  /*1f220*/  SHFL.IDX P6, R14, R13, R12, R11 ;  /* 0x0000000c0d0e7389 */ /* 0x00006400000c000b */
[----:B01----:R-:W-:Y:S01]  /*1f230*/  ENDCOLLECTIVE ;  /* 0x000000000000791b */ /* 0x003fe20003800000 */
.L_x_8947:
        /* <DEDUP_REMOVED lines=13> */
.L_x_8948:
        /* <DEDUP_REMOVED lines=15> */
.L_x_8857:
[----:B--2---:R2:W3:Y:S02]  /*1f400*/  SYNCS.PHASECHK.TRANS64.TRYWAIT P0, [R0+URZ+0x22840], R26 ;  /* 0x0228401a000075a7 */ /* 0x0044e4000800017f */
[----:B---3--:R-:W-:Y:S05]  /*1f410*/  @!P0 NANOSLEEP.SYNCS 0x989680 ;  /* 0x009896800000895d */ /* 0x008fea0003900000 */
[----:B------:R-:W3:Y:S02]  /*1f420*/  @!P0 SYNCS.PHASECHK.TRANS64 P0, [R0+URZ+0x22840], R26 ;  /* 0x0228401a000085a7 */ /* 0x000ee4000800007f */
[----:B---3--:R-:W-:Y:S05]  /*1f430*/  @!P0 BRA `(.L_x_8857) ;  /* 0xfffffffc00f08947 */ /* 0x008fea000383ffff */
[----:B------:R-:W-:Y:S05]  /*1f440*/  BRA `(.L_x_8950) ;  /* 0xffffffa400447947 */ /* 0x000fea000383ffff */
.L_x_8858:
        /* <DEDUP_REMOVED lines=8> */
.L_x_8952:
[----:B------:R-:W-:Y:S05]  /*1f4d0*/  BSYNC B0 ;  /* 0x0000000000007941 */ /* 0x000fea0003800000 */
.L_x_8951:
        /* <DEDUP_REMOVED lines=8> */
.L_x_8953:
        /* <DEDUP_REMOVED lines=13> */
.L_x_8954:
[----:B------:R-:W-:Y:S02]  /*1f630*/  IMAD.MOV.U32 R13, RZ, RZ, R8 ;  /* 0x000000ffff0d7224 */ /* 0x000fe400078e0008 */
[----:B------:R-:W-:-:S07]  /*1f640*/  IMAD.MOV.U32 R2, RZ, RZ, R14 ;  /* 0x000000ffff027224 */ /* 0x000fce00078e000e */
[----:B------:R-:W-:Y:S05]  /*1f650*/  WARPSYNC.COLLECTIVE R15, `(.L_x_8955) ;  /* 0x000000000f087348 */ /* 0x000fea0003c00000 */
[----:B------:R0:W1:Y:S02]  /*1f660*/  SHFL.IDX P6, R14, R13, R12, R11 ;  /* 0x0000000c0d0e7389 */ /* 0x00006400000c000b */
[----:B01----:R-:W-:Y:S01]  /*1f670*/  ENDCOLLECTIVE ;  /* 0x000000000000791b */ /* 0x003fe20003800000 */
.L_x_8955:
        /* <DEDUP_REMOVED lines=13> */
.L_x_8956:
[----:B------:R-:W-:Y:S02]  /*1f750*/  IMAD.MOV.U32 R13, RZ, RZ, R8 ;  /* 0x000000ffff0d7224 */ /* 0x000fe400078e0008 */
[----:B------:R-:W-:-:S07]  /*1f760*/  IMAD.MOV.U32 R2, RZ, RZ, R14 ;  /* 0x000000ffff027224 */ /* 0x000fce00078e000e */
[----:B------:R-:W-:Y:S05]  /*1f770*/  WARPSYNC.COLLECTIVE R15, `(.L_x_8957) ;  /* 0x000000000f087348 */ /* 0x000fea0003c00000 */
[----:B------:R0:W1:Y:S02]  /*1f780*/  SHFL.IDX P6, R14, R13, R12, R11 ;  /* 0x0000000c0d0e7389 */ /* 0x00006400000c000b */
[----:B01----:R-:W-:Y:S01]  /*1f790*/  ENDCOLLECTIVE ;  /* 0x000000000000791b */ /* 0x003fe20003800000 */
.L_x_8957:
        /* <DEDUP_REMOVED lines=8> */
.L_x_8958:
        /* <DEDUP_REMOVED lines=11> */
.L_x_8959:
        /* <DEDUP_REMOVED lines=8> */
.L_x_8960:
        /* <DEDUP_REMOVED lines=11> */
.L_x_8961:
        /* <DEDUP_REMOVED lines=8> */
.L_x_8962:
        /* <DEDUP_REMOVED lines=11> */
.L_x_8963:
        /* <DEDUP_REMOVED lines=8> */
.L_x_8964:
        /* <DEDUP_REMOVED lines=10> */
.L_x_8965:
        /* <DEDUP_REMOVED lines=8> */
.L_x_8966:
        /* <DEDUP_REMOVED lines=10> */
.L_x_8967:
[----:B------:R-:W-:Y:S02]  /*1fd70*/  IMAD.MOV.U32 R13, RZ, RZ, R6 ;  /* 0x000000ffff0d7224 */ /* 0x000fe400078e0006 */
[----:B------:R-:W-:Y:S01]  /*1fd80*/  IMAD.MOV.U32 R12, RZ, RZ, RZ ;  /* 0x000000ffff0c7224 */ /* 0x000fe200078e00ff */
[----:B------:R-:W-:-:S05]  /*1fd90*/  @P3 IADD3 R14, P0, R30, R14, RZ ;  /* 0x0000000e1e0e3210 */ /* 0x000fca0007f1e0ff */
[----:B------:R-:W-:-:S08]  /*1fda0*/  @P3 IMAD.MOV.U32 R2, RZ, RZ, R14 ;  /* 0x000000ffff023224 */ /* 0x000fd000078e000e */
[----:B------:R-:W-:Y:S05]  /*1fdb0*/  WARPSYNC.COLLECTIVE R15, `(.L_x_8968) ;  /* 0x000000000f087348 */ /* 0x000fea0003c00000 */
[----:B------:R0:W1:Y:S02]  /*1fdc0*/  SHFL.IDX P6, R14, R13, R12, R11 ;  /* 0x0000000c0d0e7389 */ /* 0x00006400000c000b */
[----:B01----:R-:W-:Y:S01]  /*1fdd0*/  ENDCOLLECTIVE ;  /* 0x000000000000791b */ /* 0x003fe20003800000 */
.L_x_8968:
        /* <DEDUP_REMOVED lines=11> */
.L_x_8969:
[----:B------:R-:W-:Y:S02]  /*1fe90*/  IMAD.MOV.U32 R13, RZ, RZ, R6 ;  /* 0x000000ffff0d7224 */ /* 0x000fe400078e0006 */
[----:B------:R-:W-:Y:S01]  /*1fea0*/  IMAD.MOV.U32 R12, RZ, RZ, 0x1 ;  /* 0x00000001ff0c7424 */ /* 0x000fe200078e00ff */
[----:B------:R-:W-:-:S05]  /*1feb0*/  @P1 IADD3 R14, P0, R30, R14, RZ ;  /* 0x0000000e1e0e1210 */ /* 0x000fca0007f1e0ff */
[----:B------:R-:W-:-:S08]  /*1fec0*/  @P1 IMAD.MOV.U32 R2, RZ, RZ, R14 ;  /* 0x000000ffff021224 */ /* 0x000fd000078e000e */
[----:B------:R-:W-:Y:S05]  /*1fed0*/  WARPSYNC.COLLECTIVE R15, `(.L_x_8970) ;  /* 0x000000000f087348 */ /* 0x000fea0003c00000 */
[----:B------:R0:W1:Y:S02]  /*1fee0*/  SHFL.IDX P6, R14, R13, R12, R11 ;  /* 0x0000000c0d0e7389 */ /* 0x00006400000c000b */
[----:B01----:R-:W-:Y:S01]  /*1fef0*/  ENDCOLLECTIVE ;  /* 0x000000000000791b */ /* 0x003fe20003800000 */
.L_x_8970:
        /* <DEDUP_REMOVED lines=11> */
.L_x_8971:
[----:B------:R-:W-:Y:S05]  /*1ffb0*/  BRA `(.L_x_8972) ;  /* 0xffffffa000007947 */ /* 0x000fea000383ffff */
.L_x_8863:
        /* <DEDUP_REMOVED lines=9> */
.L_x_8973:
[C---:B------:R-:W-:Y:S01]  /*20050*/  VIADD R7, R19.reuse, 0x10 ;  /* 0x0000001013077836 */ /* 0x040fe20000000000 */
[----:B------:R-:W-:Y:S01]  /*20060*/  ISETP.GE.AND P2, PT, R19, R4, PT ;  /* 0x000000041300720c */ /* 0x000fe20003f46270 */
[----:B------:R-:W-:Y:S02]  /*20070*/  IMAD.MOV.U32 R13, RZ, RZ, R0 ;  /* 0x000000ffff0d7224 */ /* 0x000fe400078e0000 */
[----:B------:R-:W-:-:S10]  /*20080*/  IMAD.MOV.U32 R2, RZ, RZ, R14 ;  /* 0x000000ffff027224 */ /* 0x000fd400078e000e */
[----:B------:R-:W-:Y:S05]  /*20090*/  WARPSYNC.COLLECTIVE R15, `(.L_x_8974) ;  /* 0x000000000f087348 */ /* 0x000fea0003c00000 */
[----:B------:R0:W1:Y:S02]  /*200a0*/  SHFL.IDX P6, R14, R13, R12, R11 ;  /* 0x0000000c0d0e7389 */ /* 0x00006400000c000b */
[----:B01----:R-:W-:Y:S01]  /*200b0*/  ENDCOLLECTIVE ;  /* 0x000000000000791b */ /* 0x003fe20003800000 */
.L_x_8974:
        /* <DEDUP_REMOVED lines=8> */
.L_x_8975:
        /* <DEDUP_REMOVED lines=11> */
.L_x_8976:
[----:B------:R-:W-:Y:S02]  /*201f0*/  IMAD.MOV.U32 R13, RZ, RZ, R5 ;  /* 0x000000ffff0d7224 */ /* 0x000fe400078e0005 */
[----:B------:R-:W-:Y:S01]  /*20200*/  IMAD.MOV.U32 R12, RZ, RZ, 0x2 ;  /* 0x00000002ff0c7424 */ /* 0x000fe200078e00ff */
[----:B------:R-:W-:-:S13]  /*20210*/  @!P2 IADD3 R2, P1, R30, R14, RZ ;  /* 0x0000000e1e02a210 */ /* 0x000fda0007f3e0ff */
[----:B------:R-:W-:Y:S05]  /*20220*/  WARPSYNC.COLLECTIVE R15, `(.L_x_8977) ;  /* 0x000000000f087348 */ /* 0x000fea0003c00000 */
[----:B------:R0:W1:Y:S02]  /*20230*/  SHFL.IDX P6, R14, R13, R12, R11 ;  /* 0x0000000c0d0e7389 */ /* 0x00006400000c000b */
[----:B01----:R-:W-:Y:S01]  /*20240*/  ENDCOLLECTIVE ;  /* 0x000000000000791b */ /* 0x003fe20003800000 */
.L_x_8977:
[----:B------:R-:W-:-:S05]  /*20250*/  @!P2 IMAD.X R3, RZ, RZ, R6, P1 ;  /* 0x000000ffff03a224 */ /* 0x000fca00008e0606 */
        /* <DEDUP_REMOVED lines=11> */
.L_x_8978:
[----:B------:R-:W-:Y:S02]  /*20310*/  IMAD.MOV.U32 R13, RZ, RZ, R5 ;  /* 0x000000ffff0d7224 */ /* 0x000fe400078e0005 */
[----:B------:R-:W-:Y:S01]  /*20320*/  IMAD.MOV.U32 R12, RZ, RZ, 0x3 ;  /* 0x00000003ff0c7424 */ /* 0x000fe200078e00ff */
[----:B------:R-:W-:-:S13]  /*20330*/  @!P2 IADD3 R2, P1, R30, R14, RZ ;  /* 0x0000000e1e02a210 */ /* 0x000fda0007f3e0ff */
[----:B------:R-:W-:Y:S05]  /*20340*/  WARPSYNC.COLLECTIVE R15, `(.L_x_8979) ;  /* 0x000000000f087348 */ /* 0x000fea0003c00000 */
[----:B------:R0:W1:Y:S02]  /*20350*/  SHFL.IDX P6, R14, R13, R12, R11 ;  /* 0x0000000c0d0e7389 */ /* 0x00006400000c000b */
[----:B01----:R-:W-:Y:S01]  /*20360*/  ENDCOLLECTIVE ;  /* 0x000000000000791b */ /* 0x003fe20003800000 */
.L_x_8979:
        /* <DEDUP_REMOVED lines=12> */
.L_x_8980:
[----:B------:R-:W-:Y:S02]  /*20430*/  IMAD.MOV.U32 R13, RZ, RZ, R5 ;  /* 0x000000ffff0d7224 */ /* 0x000fe400078e0005 */
[----:B------:R-:W-:Y:S01]  /*20440*/  IMAD.MOV.U32 R12, RZ, RZ, 0x4 ;  /* 0x00000004ff0c7424 */ /* 0x000fe200078e00ff */
[----:B------:R-:W-:-:S13]  /*20450*/  @!P2 IADD3 R2, P1, R30, R14, RZ ;  /* 0x0000000e1e02a210 */ /* 0x000fda0007f3e0ff */
[----:B------:R-:W-:Y:S05]  /*20460*/  WARPSYNC.COLLECTIVE R15, `(.L_x_8981) ;  /* 0x000000000f087348 */ /* 0x000fea0003c00000 */
[----:B------:R0:W1:Y:S02]  /*20470*/  SHFL.IDX P6, R14, R13, R12, R11 ;  /* 0x0000000c0d0e7389 */ /* 0x00006400000c000b */
[----:B01----:R-:W-:Y:S01]  /*20480*/  ENDCOLLECTIVE ;  /* 0x000000000000791b */ /* 0x003fe20003800000 */
.L_x_8981:
        /* <DEDUP_REMOVED lines=12> */
.L_x_8982:
[----:B------:R-:W-:Y:S02]  /*20550*/  IMAD.MOV.U32 R13, RZ, RZ, R5 ;  /* 0x000000ffff0d7224 */ /* 0x000fe400078e0005 */
[----:B------:R-:W-:Y:S01]  /*20560*/  IMAD.MOV.U32 R12, RZ, RZ, 0x5 ;  /* 0x00000005ff0c7424 */ /* 0x000fe200078e00ff */
[----:B------:R-:W-:-:S13]  /*20570*/  @!P2 IADD3 R2, P1, R30, R14, RZ ;  /* 0x0000000e1e02a210 */ /* 0x000fda0007f3e0ff */
[----:B------:R-:W-:Y:S05]  /*20580*/  WARPSYNC.COLLECTIVE R15, `(.L_x_8983) ;  /* 0x000000000f087348 */ /* 0x000fea0003c00000 */
[----:B------:R0:W1:Y:S02]  /*20590*/  SHFL.IDX P6, R14, R13, R12, R11 ;  /* 0x0000000c0d0e7389 */ /* 0x00006400000c000b */
[----:B01----:R-:W-:Y:S01]  /*205a0*/  ENDCOLLECTIVE ;  /* 0x000000000000791b */ /* 0x003fe20003800000 */
.L_x_8983:
[----:B------:R-:W-:-:S05]  /*205b0*/  @!P2 IMAD.X R3, RZ, RZ, R6, P1 ;  /* 0x000000ffff03a224 */ /* 0x000fca00008e0606 */
[----:B------:R-:W-:Y:S01]  /*205c0*/  @!PT LDS RZ, [RZ] ;  /* 0x00000000fffff984 */ /* 0x000fe20000000800 */
[----:B------:R-:W-:Y:S01]  /*205d0*/  @!PT LDS RZ, [RZ] ;  /* 0x00000000fffff984 */ /* 0x000fe20000000800 */
[----:B------:R-:W-:Y:S01]  /*205e0*/  @!PT LDS RZ, [RZ] ;  /* 0x00000000fffff984 */ /* 0x000fe20000000800 */
[----:B------:R0:W-:Y:S01]  /*205f0*/  @!P2 LDGSTS.E.BYPASS.LTC128B.128 [R8+0x16400], desc[UR54][R2.64], !P0 ;  /* 0x164000000208afae */ /* 0x0001e2000c101d76 */
[----:B------:R-:W-:Y:S01]  /*20600*/  ISETP.GE.AND P2, PT, R7, R4, PT ;  /* 0x000000040700720c */ /* 0x000fe20003f46270 */
[----:B------:R-:W-:Y:S02]  /*20610*/  IMAD.MOV.U32 R13, RZ, RZ, R0 ;  /* 0x000000ffff0d7224 */ /* 0x000fe400078e0000 */
[----:B------:R-:W-:-:S10]  /*20620*/  IMAD.MOV.U32 R6, RZ, RZ, R14 ;  /* 0x000000ffff067224 */ /* 0x000fd400078e000e */
[----:B0-----:R-:W-:Y:S05]  /*20630*/  WARPSYNC.COLLECTIVE R15, `(.L_x_8984) ;  /* 0x000000000f087348 */ /* 0x001fea0003c00000 */
[----:B------:R1:W2:Y:S02]  /*20640*/  SHFL.IDX P6, R14, R13, R12, R11 ;  /* 0x0000000c0d0e7389 */ /* 0x0002a400000c000b */
[----:B012---:R-:W-:Y:S01]  /*20650*/  ENDCOLLECTIVE ;  /* 0x000000000000791b */ /* 0x007fe20003800000 */
.L_x_8984:
[----:B------:R-:W-:Y:S02]  /*20660*/  IMAD.MOV.U32 R13, RZ, RZ, R5 ;  /* 0x000000ffff0d7224 */ /* 0x000fe400078e0005 */
[----:B------:R-:W-:Y:S01]  /*20670*/  IMAD.MOV.U32 R12, RZ, RZ, 0x6 ;  /* 0x00000006ff0c7424 */ /* 0x000fe200078e00ff */
[----:B------:R-:W-:-:S13]  /*20680*/  @!P2 IADD3 R2, P1, R30, R14, RZ ;  /* 0x0000000e1e02a210 */ /* 0x000fda0007f3e0ff */
[----:B------:R-:W-:Y:S05]  /*20690*/  WARPSYNC.COLLECTIVE R15, `(.L_x_8985) ;  /* 0x000000000f087348 */ /* 0x000fea0003c00000 */
[----:B------:R0:W1:Y:S02]  /*206a0*/  SHFL.IDX P6, R14, R13, R12, R11 ;  /* 0x0000000c0d0e7389 */ /* 0x00006400000c000b */
[----:B01----:R-:W-:Y:S01]  /*206b0*/  ENDCOLLECTIVE ;  /* 0x000000000000791b */ /* 0x003fe20003800000 */
.L_x_8985:
[----:B------:R-:W-:-:S05]  /*206c0*/  @!P2 IMAD.X R3, RZ, RZ, R6, P1 ;  /* 0x000000ffff03a224 */ /* 0x000fca00008e0606 */
[----:B------:R-:W-:Y:S01]  /*206d0*/  @!PT LDS RZ, [RZ] ;  /* 0x00000000fffff984 */ /* 0x000fe20000000800 */
[----:B------:R-:W-:Y:S01]  /*206e0*/  @!PT LDS RZ, [RZ] ;  /* 0x00000000fffff984 */ /* 0x000fe20000000800 */
[----:B------:R-:W-:Y:S01]  /*206f0*/  @!PT LDS RZ, [RZ] ;  /* 0x00000000fffff984 */ /* 0x000fe20000000800 */
[----:B------:R0:W-:Y:S01]  /*20700*/  @!P2 LDGSTS.E.BYPASS.LTC128B.128 [R8+0x16c00], desc[UR54][R2.64], !P0 ;  /* 0x16c000000208afae */ /* 0x0001e2000c101d76 */
[----:B------:R-:W-:Y:S02]  /*20710*/  IMAD.MOV.U32 R13, RZ, RZ, R0 ;  /* 0x000000ffff0d7224 */ /* 0x000fe400078e0000 */
[----:B0-----:R-:W-:Y:S02]  /*20720*/  VIADD R3, R19, 0x60 ;  /* 0x0000006013037836 */ /* 0x001fe40000000000 */
[----:B------:R-:W-:-:S03]  /*20730*/  IMAD.MOV.U32 R6, RZ, RZ, R14 ;  /* 0x000000ffff067224 */ /* 0x000fc600078e000e */
[----:B------:R-:W-:-:S13]  /*20740*/  ISETP.GE.AND P2, PT, R3, R4, PT ;  /* 0x000000040300720c */ /* 0x000fda0003f46270 */
[----:B------:R-:W-:Y:S05]  /*20750*/  WARPSYNC.COLLECTIVE R15, `(.L_x_8986) ;  /* 0x000000000f087348 */ /* 0x000fea0003c00000 */
[----:B------:R0:W1:Y:S02]  /*20760*/  SHFL.IDX P6, R14, R13, R12, R11 ;  /* 0x0000000c0d0e7389 */ /* 0x00006400000c000b */
[----:B01----:R-:W-:Y:S01]  /*20770*/  ENDCOLLECTIVE ;  /* 0x000000000000791b */ /* 0x003fe20003800000 */
.L_x_8986:
[----:B------:R-:W-:Y:S02]  /*20780*/  IMAD.MOV.U32 R13, RZ, RZ, R5 ;  /* 0x000000ffff0d7224 */ /* 0x000fe400078e0005 */
[----:B------:R-:W-:Y:S01]  /*20790*/  IMAD.MOV.U32 R12, RZ, RZ, 0x7 ;  /* 0x00000007ff0c7424 */ /* 0x000fe200078e00ff */
[----:B------:R-:W-:-:S13]  /*207a0*/  @!P2 IADD3 R2, P1, R30, R14, RZ ;  /* 0x0000000e1e02a210 */ /* 0x000fda0007f3e0ff */
[----:B------:R-:W-:Y:S05]  /*207b0*/  WARPSYNC.COLLECTIVE R15, `(.L_x_8987) ;  /* 0x000000000f087348 */ /* 0x000fea0003c00000 */
[----:B------:R0:W1:Y:S02]  /*207c0*/  SHFL.IDX P6, R14, R13, R12, R11 ;  /* 0x0000000c0d0e7389 */ /* 0x00006400000c000b */
[----:B01----:R-:W-:Y:S01]  /*207d0*/  ENDCOLLECTIVE ;  /* 0x000000000000791b */ /* 0x003fe20003800000 */
.L_x_8987:
        /* <DEDUP_REMOVED lines=10> */
.L_x_8988:
[----:B------:R-:W-:Y:S05]  /*20880*/  BRA `(.L_x_8989) ;  /* 0xffffffa000547947 */ /* 0x000fea000383ffff */
.L_x_8866:
[----:B0-----:R0:W1:Y:S02]  /*20890*/  SYNCS.PHASECHK.TRANS64.TRYWAIT P0, [R17+URZ+0x22820], R0 ;  /* 0x02282000110075a7 */ /* 0x001064000800017f */
[----:B-1----:R-:W-:Y:S05]  /*208a0*/  @!P0 NANOSLEEP.SYNCS 0x989680 ;  /* 0x009896800000895d */ /* 0x002fea0003900000 */
[----:B------:R-:W1:Y:S02]  /*208b0*/  @!P0 SYNCS.PHASECHK.TRANS64 P0, [R17+URZ+0x22820], R0 ;  /* 0x02282000110085a7 */ /* 0x000e64000800007f */
[----:B-1----:R-:W-:Y:S05]  /*208c0*/  @!P0 BRA `(.L_x_8866) ;  /* 0xfffffffc00f08947 */ /* 0x002fea000383ffff */
[----:B------:R-:W-:Y:S05]  /*208d0*/  BRA `(.L_x_8990) ;  /* 0xffffffa000b07947 */ /* 0x000fea000383ffff */
.L_x_8870:
[----:B0-----:R0:W1:Y:S02]  /*208e0*/  SYNCS.PHASECHK.TRANS64.TRYWAIT P0, [R0+URZ+0x22880], R28 ;  /* 0x0228801c000075a7 */ /* 0x001064000800017f */
[----:B-1----:R-:W-:Y:S05]  /*208f0*/  @!P0 NANOSLEEP.SYNCS 0x989680 ;  /* 0x009896800000895d */ /* 0x002fea0003900000 */
[----:B------:R-:W1:Y:S02]  /*20900*/  @!P0 SYNCS.PHASECHK.TRANS64 P0, [R0+URZ+0x22880], R28 ;  /* 0x0228801c000085a7 */ /* 0x000e64000800007f */
[----:B-1----:R-:W-:Y:S05]  /*20910*/  @!P0 BRA `(.L_x_8870) ;  /* 0xfffffffc00f08947 */ /* 0x002fea000383ffff */
[----:B------:R-:W-:Y:S05]  /*20920*/  BRA `(.L_x_8991) ;  /* 0xffffffa400dc7947 */ /* 0x000fea000383ffff */
.L_x_8871:
        /* <DEDUP_REMOVED lines=8> */
.L_x_8993:
[----:B------:R-:W-:Y:S05]  /*209b0*/  BSYNC B0 ;  /* 0x0000000000007941 */ /* 0x000fea0003800000 */
.L_x_8992:
        /* <DEDUP_REMOVED lines=9> */
.L_x_8994:
[----:B------:R-:W-:Y:S02]  /*20a50*/  IMAD.MOV.U32 R13, RZ, RZ, R4 ;  /* 0x000000ffff0d7224 */ /* 0x000fe400078e0004 */
[----:B------:R-:W-:Y:S02]  /*20a60*/  IMAD.MOV.U32 R12, RZ, RZ, 0x1 ;  /* 0x00000001ff0c7424 */ /* 0x000fe400078e00ff */
[----:B------:R-:W-:-:S07]  /*20a70*/  IMAD.MOV.U32 R2, RZ, RZ, R14 ;  /* 0x000000ffff027224 */ /* 0x000fce00078e000e */
[----:B------:R-:W-:Y:S05]  /*20a80*/  WARPSYNC.COLLECTIVE R15, `(.L_x_8995) ;  /* 0x000000000f087348 */ /* 0x000fea0003c00000 */
[----:B------:R0:W1:Y:S02]  /*20a90*/  SHFL.IDX P6, R14, R13, R12, R11 ;  /* 0x0000000c0d0e7389 */ /* 0x00006400000c000b */
[----:B01----:R-:W-:Y:S01]  /*20aa0*/  ENDCOLLECTIVE ;  /* 0x000000000000791b */ /* 0x003fe20003800000 */
.L_x_8995:
        /* <DEDUP_REMOVED lines=11> */
.L_x_8996:
        /* <DEDUP_REMOVED lines=8> */
.L_x_8997:
        /* <DEDUP_REMOVED lines=9> */
.L_x_8998:
        /* <DEDUP_REMOVED lines=9> */
.L_x_8999:
        /* <DEDUP_REMOVED lines=9> */
.L_x_9000:
[----:B------:R-:W-:Y:S02]  /*20d90*/  IMAD.MOV.U32 R13, RZ, RZ, R4 ;  /* 0x000000ffff0d7224 */ /* 0x000fe400078e0004 */
[----:B------:R-:W-:Y:S02]  /*20da0*/  IMAD.MOV.U32 R12, RZ, RZ, 0x4 ;  /* 0x00000004ff0c7424 */ /* 0x000fe400078e00ff */
[----:B------:R-:W-:-:S07]  /*20db0*/  IMAD.MOV.U32 R2, RZ, RZ, R14 ;  /* 0x000000ffff027224 */ /* 0x000fce00078e000e */
[----:B------:R-:W-:Y:S05]  /*20dc0*/  WARPSYNC.COLLECTIVE R15, `(.L_x_9001) ;  /* 0x000000000f087348 */ /* 0x000fea0003c00000 */
[----:B------:R0:W1:Y:S02]  /*20dd0*/  SHFL.IDX P6, R14, R13, R12, R11 ;  /* 0x0000000c0d0e7389 */ /* 0x00006400000c000b */
[----:B01----:R-:W-:Y:S01]  /*20de0*/  ENDCOLLECTIVE ;  /* 0x000000000000791b */ /* 0x003fe20003800000 */
.L_x_9001:
        /* <DEDUP_REMOVED lines=11> */
.L_x_9002:
[----:B------:R-:W-:Y:S02]  /*20ea0*/  IMAD.MOV.U32 R13, RZ, RZ, R4 ;  /* 0x000000ffff0d7224 */ /* 0x000fe400078e0004 */
[----:B------:R-:W-:Y:S02]  /*20eb0*/  IMAD.MOV.U32 R12, RZ, RZ, 0x5 ;  /* 0x00000005ff0c7424 */ /* 0x000fe400078e00ff */
[----:B------:R-:W-:-:S07]  /*20ec0*/  IMAD.MOV.U32 R2, RZ, RZ, R14 ;  /* 0x000000ffff027224 */ /* 0x000fce00078e000e */
[----:B------:R-:W-:Y:S05]  /*20ed0*/  WARPSYNC.COLLECTIVE R15, `(.L_x_9003) ;  /* 0x000000000f087348 */ /* 0x000fea0003c00000 */
[----:B------:R0:W1:Y:S02]  /*20ee0*/  SHFL.IDX P6, R14, R13, R12, R11 ;  /* 0x0000000c0d0e7389 */ /* 0x00006400000c000b */
[----:B01----:R-:W-:Y:S01]  /*20ef0*/  ENDCOLLECTIVE ;  /* 0x000000000000791b */ /* 0x003fe20003800000 */
.L_x_9003:
        /* <DEDUP_REMOVED lines=11> */
.L_x_9004:
[----:B------:R-:W-:Y:S02]  /*20fb0*/  IMAD.MOV.U32 R13, RZ, RZ, R4 ;  /* 0x000000ffff0d7224 */ /* 0x000fe400078e0004 */
[----:B------:R-:W-:Y:S02]  /*20fc0*/  IMAD.MOV.U32 R12, RZ, RZ, 0x6 ;  /* 0x00000006ff0c7424 */ /* 0x000fe400078e00ff */
[----:B------:R-:W-:-:S07]  /*20fd0*/  IMAD.MOV.U32 R2, RZ, RZ, R14 ;  /* 0x000000ffff027224 */ /* 0x000fce00078e000e */
[----:B------:R-:W-:Y:S05]  /*20fe0*/  WARPSYNC.COLLECTIVE R15, `(.L_x_9005) ;  /* 0x000000000f087348 */ /* 0x000fea0003c00000 */
[----:B------:R0:W1:Y:S02]  /*20ff0*/  SHFL.IDX P6, R14, R13, R12, R11 ;  /* 0x0000000c0d0e7389 */ /* 0x00006400000c000b */
[----:B01----:R-:W-:Y:S01]  /*21000*/  ENDCOLLECTIVE ;  /* 0x000000000000791b */ /* 0x003fe20003800000 */
.L_x_9005:
        /* <DEDUP_REMOVED lines=11> */
.L_x_9006:
[----:B------:R-:W-:Y:S02]  /*210c0*/  IMAD.MOV.U32 R13, RZ, RZ, R4 ;  /* 0x000000ffff0d7224 */ /* 0x000fe400078e0004 */
[----:B------:R-:W-:Y:S02]  /*210d0*/  IMAD.MOV.U32 R12, RZ, RZ, 0x7 ;  /* 0x00000007ff0c7424 */ /* 0x000fe400078e00ff */
[----:B------:R-:W-:-:S07]  /*210e0*/  IMAD.MOV.U32 R2, RZ, RZ, R14 ;  /* 0x000000ffff027224 */ /* 0x000fce00078e000e */
[----:B------:R-:W-:Y:S05]  /*210f0*/  WARPSYNC.COLLECTIVE R15, `(.L_x_9007) ;  /* 0x000000000f087348 */ /* 0x000fea0003c00000 */
[----:B------:R0:W1:Y:S02]  /*21100*/  SHFL.IDX P6, R14, R13, R12, R11 ;  /* 0x0000000c0d0e7389 */ /* 0x00006400000c000b */
[----:B01----:R-:W-:Y:S01]  /*21110*/  ENDCOLLECTIVE ;  /* 0x000000000000791b */ /* 0x003fe20003800000 */
.L_x_9007:
        /* <DEDUP_REMOVED lines=11> */
.L_x_9008:
[----:B------:R-:W-:Y:S02]  /*211d0*/  IMAD.MOV.U32 R13, RZ, RZ, R20 ;  /* 0x000000ffff0d7224 */ /* 0x000fe400078e0014 */
[----:B------:R-:W-:Y:S02]  /*211e0*/  IMAD.MOV.U32 R12, RZ, RZ, RZ ;  /* 0x000000ffff0c7224 */ /* 0x000fe400078e00ff */
[----:B------:R-:W-:-:S07]  /*211f0*/  IMAD.MOV.U32 R21, RZ, RZ, R14 ;  /* 0x000000ffff157224 */ /* 0x000fce00078e000e */
[----:B------:R-:W-:Y:S05]  /*21200*/  WARPSYNC.COLLECTIVE R15, `(.L_x_9009) ;  /* 0x000000000f087348 */ /* 0x000fea0003c00000 */
[----:B------:R0:W1:Y:S02]  /*21210*/  SHFL.IDX P6, R14, R13, R12, R11 ;  /* 0x0000000c0d0e7389 */ /* 0x00006400000c000b */
[----:B01----:R-:W-:Y:S01]  /*21220*/  ENDCOLLECTIVE ;  /* 0x000000000000791b */ /* 0x003fe20003800000 */
.L_x_9009:
        /* <DEDUP_REMOVED lines=11> */
.L_x_9010:
[----:B------:R-:W-:Y:S02]  /*212e0*/  IMAD.MOV.U32 R13, RZ, RZ, R20 ;  /* 0x000000ffff0d7224 */ /* 0x000fe400078e0014 */
[----:B------:R-:W-:Y:S02]  /*212f0*/  IMAD.MOV.U32 R12, RZ, RZ, 0x1 ;  /* 0x00000001ff0c7424 */ /* 0x000fe400078e00ff */
[----:B------:R-:W-:-:S07]  /*21300*/  IMAD.MOV.U32 R5, RZ, RZ, R14 ;  /* 0x000000ffff057224 */ /* 0x000fce00078e000e */
[----:B------:R-:W-:Y:S05]  /*21310*/  WARPSYNC.COLLECTIVE R15, `(.L_x_9011) ;  /* 0x000000000f087348 */ /* 0x000fea0003c00000 */
[----:B------:R0:W1:Y:S02]  /*21320*/  SHFL.IDX P6, R14, R13, R12, R11 ;  /* 0x0000000c0d0e7389 */ /* 0x00006400000c000b */
[----:B01----:R-:W-:Y:S01]  /*21330*/  ENDCOLLECTIVE ;  /* 0x000000000000791b */ /* 0x003fe20003800000 */
.L_x_9011:
        /* <DEDUP_REMOVED lines=11> */
.L_x_9012:
[----:B------:R-:W-:Y:S01]  /*213f0*/  IMAD.MOV.U32 R2, RZ, RZ, R14 ;  /* 0x000000ffff027224 */ /* 0x000fe200078e000e */
[----:B------:R-:W-:Y:S06]  /*21400*/  BRA `(.L_x_9013) ;  /* 0xffffffa000787947 */ /* 0x000fec000383ffff */
.L_x_8876:
[----:B--2---:R2:W3:Y:S02]  /*21410*/  SYNCS.PHASECHK.TRANS64.TRYWAIT P0, [R0+URZ+0x22840], R28 ;  /* 0x0228401c000075a7 */ /* 0x0044e4000800017f */
[----:B---3--:R-:W-:Y:S05]  /*21420*/  @!P0 NANOSLEEP.SYNCS 0x989680 ;  /* 0x009896800000895d */ /* 0x008fea0003900000 */
[----:B------:R-:W3:Y:S02]  /*21430*/  @!P0 SYNCS.PHASECHK.TRANS64 P0, [R0+URZ+0x22840], R28 ;  /* 0x0228401c000085a7 */ /* 0x000ee4000800007f */
[----:B---3--:R-:W-:Y:S05]  /*21440*/  @!P0 BRA `(.L_x_8876) ;  /* 0xfffffffc00f08947 */ /* 0x008fea000383ffff */
[----:B------:R-:W-:Y:S05]  /*21450*/  BRA `(.L_x_9014) ;  /* 0xffffffa000c87947 */ /* 0x000fea000383ffff */
.L_x_8877:
        /* <DEDUP_REMOVED lines=8> */
.L_x_9016:
[----:B------:R-:W-:Y:S05]  /*214e0*/  BSYNC B0 ;  /* 0x0000000000007941 */ /* 0x000fea0003800000 */
.L_x_9015:
        /* <DEDUP_REMOVED lines=8> */
.L_x_9017:
[----:B------:R-:W-:Y:S02]  /*21570*/  IMAD.MOV.U32 R13, RZ, RZ, R4 ;  /* 0x000000ffff0d7224 */ /* 0x000fe400078e0004 */
[----:B------:R-:W-:Y:S02]  /*21580*/  IMAD.MOV.U32 R12, RZ, RZ, 0x1 ;  /* 0x00000001ff0c7424 */ /* 0x000fe400078e00ff */
[----:B------:R-:W-:-:S07]  /*21590*/  IMAD.MOV.U32 R2, RZ, RZ, R14 ;  /* 0x000000ffff027224 */ /* 0x000fce00078e000e */
[----:B------:R-:W-:Y:S05]  /*215a0*/  WARPSYNC.COLLECTIVE R15, `(.L_x_9018) ;  /* 0x000000000f087348 */ /* 0x000fea0003c00000 */
[----:B------:R0:W1:Y:S02]  /*215b0*/  SHFL.IDX P6, R14, R13, R12, R11 ;  /* 0x0000000c0d0e7389 */ /* 0x00006400000c000b */
[----:B01----:R-:W-:Y:S01]  /*215c0*/  ENDCOLLECTIVE ;  /* 0x000000000000791b */ /* 0x003fe20003800000 */
.L_x_9018:
        /* <DEDUP_REMOVED lines=11> */
.L_x_9019:
        /* <DEDUP_REMOVED lines=8> */
.L_x_9020:
        /* <DEDUP_REMOVED lines=9> */
.L_x_9021:
        /* <DEDUP_REMOVED lines=9> */
.L_x_9022:
        /* <DEDUP_REMOVED lines=9> */
.L_x_9023:
[----:B------:R-:W-:Y:S02]  /*218b0*/  IMAD.MOV.U32 R13, RZ, RZ, R4 ;  /* 0x000000ffff0d7224 */ /* 0x000fe400078e0004 */
[----:B------:R-:W-:Y:S01]  /*218c0*/  IMAD.MOV.U32 R12, RZ, RZ, 0x4 ;  /* 0x00000004ff0c7424 */ /* 0x000fe200078e00ff */
[----:B------:R-:W-:-:S13]  /*218d0*/  IADD3 R2, P0, R30, R14, RZ ;  /* 0x0000000e1e027210 */ /* 0x000fda0007f1e0ff */
[----:B------:R-:W-:Y:S05]  /*218e0*/  WARPSYNC.COLLECTIVE R15, `(.L_x_9024) ;  /* 0x000000000f087348 */ /* 0x000fea0003c00000 */
[----:B------:R0:W1:Y:S02]  /*218f0*/  SHFL.IDX P6, R14, R13, R12, R11 ;  /* 0x0000000c0d0e7389 */ /* 0x00006400000c000b */
[----:B01----:R-:W-:Y:S01]  /*21900*/  ENDCOLLECTIVE ;  /* 0x000000000000791b */ /* 0x003fe20003800000 */
.L_x_9024:
        /* <DEDUP_REMOVED lines=10> */
.L_x_9025:
[----:B------:R-:W-:Y:S02]  /*219b0*/  IMAD.MOV.U32 R13, RZ, RZ, R4 ;  /* 0x000000ffff0d7224 */ /* 0x000fe400078e0004 */
[----:B------:R-:W-:Y:S01]  /*219c0*/  IMAD.MOV.U32 R12, RZ, RZ, 0x5 ;  /* 0x00000005ff0c7424 */ /* 0x000fe200078e00ff */
[----:B------:R-:W-:-:S13]  /*219d0*/  IADD3 R2, P0, R30, R14, RZ ;  /* 0x0000000e1e027210 */ /* 0x000fda0007f1e0ff */
[----:B------:R-:W-:Y:S05]  /*219e0*/  WARPSYNC.COLLECTIVE R15, `(.L_x_9026) ;  /* 0x000000000f087348 */ /* 0x000fea0003c00000 */
[----:B------:R0:W1:Y:S02]  /*219f0*/  SHFL.IDX P6, R14, R13, R12, R11 ;  /* 0x0000000c0d0e7389 */ /* 0x00006400000c000b */
[----:B01----:R-:W-:Y:S01]  /*21a00*/  ENDCOLLECTIVE ;  /* 0x000000000000791b */ /* 0x003fe20003800000 */
.L_x_9026:
        /* <DEDUP_REMOVED lines=10> */
.L_x_9027:
[----:B------:R-:W-:Y:S02]  /*21ab0*/  IMAD.MOV.U32 R13, RZ, RZ, R4 ;  /* 0x000000ffff0d7224 */ /* 0x000fe400078e0004 */
[----:B------:R-:W-:Y:S01]  /*21ac0*/  IMAD.MOV.U32 R12, RZ, RZ, 0x6 ;  /* 0x00000006ff0c7424 */ /* 0x000fe200078e00ff */
[----:B------:R-:W-:-:S13]  /*21ad0*/  IADD3 R2, P0, R30, R14, RZ ;  /* 0x0000000e1e027210 */ /* 0x000fda0007f1e0ff */
[----:B------:R-:W-:Y:S05]  /*21ae0*/  WARPSYNC.COLLECTIVE R15, `(.L_x_9028) ;  /* 0x000000000f087348 */ /* 0x000fea0003c00000 */
[----:B------:R0:W1:Y:S02]  /*21af0*/  SHFL.IDX P6, R14, R13, R12, R11 ;  /* 0x0000000c0d0e7389 */ /* 0x00006400000c000b */
[----:B01----:R-:W-:Y:S01]  /*21b00*/  ENDCOLLECTIVE ;  /* 0x000000000000791b */ /* 0x003fe20003800000 */
.L_x_9028:
        /* <DEDUP_REMOVED lines=10> */
.L_x_9029:
[----:B------:R-:W-:Y:S02]  /*21bb0*/  IMAD.MOV.U32 R13, RZ, RZ, R4 ;  /* 0x000000ffff0d7224 */ /* 0x000fe400078e0004 */
[----:B------:R-:W-:Y:S02]  /*21bc0*/  IMAD.MOV.U32 R12, RZ, RZ, 0x7 ;  /* 0x00000007ff0c7424 */ /* 0x000fe400078e00ff */
[----:B------:R-:W-:-:S07]  /*21bd0*/  IMAD.MOV.U32 R2, RZ, RZ, R14 ;  /* 0x000000ffff027224 */ /* 0x000fce00078e000e */
[----:B------:R-:W-:Y:S05]  /*21be0*/  WARPSYNC.COLLECTIVE R15, `(.L_x_9030) ;  /* 0x000000000f087348 */ /* 0x000fea0003c00000 */
[----:B------:R0:W1:Y:S02]  /*21bf0*/  SHFL.IDX P6, R14, R13, R12, R11 ;  /* 0x0000000c0d0e7389 */ /* 0x00006400000c000b */
[----:B01----:R-:W-:Y:S01]  /*21c00*/  ENDCOLLECTIVE ;  /* 0x000000000000791b */ /* 0x003fe20003800000 */
.L_x_9030:
        /* <DEDUP_REMOVED lines=11> */
.L_x_9031:
[----:B------:R-:W-:Y:S02]  /*21cc0*/  IMAD.MOV.U32 R13, RZ, RZ, R8 ;  /* 0x000000ffff0d7224 */ /* 0x000fe400078e0008 */
[----:B------:R-:W-:Y:S02]  /*21cd0*/  IMAD.MOV.U32 R12, RZ, RZ, RZ ;  /* 0x000000ffff0c7224 */ /* 0x000fe400078e00ff */
[----:B------:R-:W-:-:S07]  /*21ce0*/  IMAD.MOV.U32 R9, RZ, RZ, R14 ;  /* 0x000000ffff097224 */ /* 0x000fce00078e000e */
[----:B------:R-:W-:Y:S05]  /*21cf0*/  WARPSYNC.COLLECTIVE R15, `(.L_x_9032) ;  /* 0x000000000f087348 */ /* 0x000fea0003c00000 */
[----:B------:R0:W1:Y:S02]  /*21d00*/  SHFL.IDX P6, R14, R13, R12, R11 ;  /* 0x0000000c0d0e7389 */ /* 0x00006400000c000b */
[----:B01----:R-:W-:Y:S01]  /*21d10*/  ENDCOLLECTIVE ;  /* 0x000000000000791b */ /* 0x003fe20003800000 */
.L_x_9032:
        /* <DEDUP_REMOVED lines=11> */
.L_x_9033:
[----:B------:R-:W-:Y:S02]  /*21dd0*/  IMAD.MOV.U32 R13, RZ, RZ, R8 ;  /* 0x000000ffff0d7224 */ /* 0x000fe400078e0008 */
[----:B------:R-:W-:Y:S02]  /*21de0*/  IMAD.MOV.U32 R12, RZ, RZ, 0x1 ;  /* 0x00000001ff0c7424 */ /* 0x000fe400078e00ff */
[----:B------:R-:W-:-:S07]  /*21df0*/  IMAD.MOV.U32 R5, RZ, RZ, R14 ;  /* 0x000000ffff057224 */ /* 0x000fce00078e000e */
[----:B------:R-:W-:Y:S05]  /*21e00*/  WARPSYNC.COLLECTIVE R15, `(.L_x_9034) ;  /* 0x000000000f087348 */ /* 0x000fea0003c00000 */
[----:B------:R0:W1:Y:S02]  /*21e10*/  SHFL.IDX P6, R14, R13, R12, R11 ;  /* 0x0000000c0d0e7389 */ /* 0x00006400000c000b */
[----:B01----:R-:W-:Y:S01]  /*21e20*/  ENDCOLLECTIVE ;  /* 0x000000000000791b */ /* 0x003fe20003800000 */
.L_x_9034:
        /* <DEDUP_REMOVED lines=11> */
.L_x_9035:
[----:B------:R-:W-:Y:S05]  /*21ee0*/  BRA `(.L_x_9036) ;  /* 0xffffff9c00647947 */ /* 0x000fea000383ffff */
.L_x_8882:
[----:B0-----:R0:W1:Y:S02]  /*21ef0*/  SYNCS.PHASECHK.TRANS64.TRYWAIT P2, [R3+URZ+0x22870], R0 ;  /* 0x02287000030075a7 */ /* 0x001064000804017f */
[----:B-1----:R-:W-:Y:S05]  /*21f00*/  @!P2 NANOSLEEP.SYNCS 0x989680 ;  /* 0x009896800000a95d */ /* 0x002fea0003900000 */
[----:B------:R-:W1:Y:S02]  /*21f10*/  @!P2 SYNCS.PHASECHK.TRANS64 P2, [R3+URZ+0x22870], R0 ;  /* 0x022870000300a5a7 */ /* 0x000e64000804007f */
[----:B-1----:R-:W-:Y:S05]  /*21f20*/  @!P2 BRA `(.L_x_8882) ;  /* 0xfffffffc00f0a947 */ /* 0x002fea000383ffff */
[----:B------:R-:W-:Y:S05]  /*21f30*/  BRA `(.L_x_9037) ;  /* 0xffffff9c00c87947 */ /* 0x000fea000383ffff */
.L_x_8884:
[----:B0-----:R0:W1:Y:S02]  /*21f40*/  SYNCS.PHASECHK.TRANS64.TRYWAIT P2, [R3+URZ+0x22860], R0 ;  /* 0x02286000030075a7 */ /* 0x001064000804017f */
[----:B-1----:R-:W-:Y:S05]  /*21f50*/  @!P2 NANOSLEEP.SYNCS 0x989680 ;  /* 0x009896800000a95d */ /* 0x002fea0003900000 */
[----:B------:R-:W1:Y:S02]  /*21f60*/  @!P2 SYNCS.PHASECHK.TRANS64 P2, [R3+URZ+0x22860], R0 ;  /* 0x022860000300a5a7 */ /* 0x000e64000804007f */
[----:B-1----:R-:W-:Y:S05]  /*21f70*/  @!P2 BRA `(.L_x_8884) ;  /* 0xfffffffc00f0a947 */ /* 0x002fea000383ffff */
[----:B------:R-:W-:Y:S05]  /*21f80*/  BRA `(.L_x_9038) ;  /* 0xffffff9c00d87947 */ /* 0x000fea000383ffff */
.L_x_8892:
[----:B-1----:R1:W2:Y:S02]  /*21f90*/  SYNCS.PHASECHK.TRANS64.TRYWAIT P1, [R2+URZ+0x22870], R3 ;  /* 0x02287003020075a7 */ /* 0x0022a4000802017f */
[----:B--2---:R-:W-:Y:S05]  /*21fa0*/  @!P1 NANOSLEEP.SYNCS 0x989680 ;  /* 0x009896800000995d */ /* 0x004fea0003900000 */
[----:B------:R-:W2:Y:S02]  /*21fb0*/  @!P1 SYNCS.PHASECHK.TRANS64 P1, [R2+URZ+0x22870], R3 ;  /* 0x02287003020095a7 */ /* 0x000ea4000802007f */
[----:B--2---:R-:W-:Y:S05]  /*21fc0*/  @!P1 BRA `(.L_x_8892) ;  /* 0xfffffffc00f09947 */ /* 0x004fea000383ffff */
[----:B------:R-:W-:Y:S05]  /*21fd0*/  BRA `(.L_x_9039) ;  /* 0xffffffa400c87947 */ /* 0x000fea000383ffff */
.L_x_8894:
[----:B0-----:R0:W1:Y:S02]  /*21fe0*/  SYNCS.PHASECHK.TRANS64.TRYWAIT P1, [R2+URZ+0x22860], R3 ;  /* 0x02286003020075a7 */ /* 0x001064000802017f */
[----:B-1----:R-:W-:Y:S05]  /*21ff0*/  @!P1 NANOSLEEP.SYNCS 0x989680 ;  /* 0x009896800000995d */ /* 0x002fea0003900000 */
[----:B------:R-:W1:Y:S02]  /*22000*/  @!P1 SYNCS.PHASECHK.TRANS64 P1, [R2+URZ+0x22860], R3 ;  /* 0x02286003020095a7 */ /* 0x000e64000802007f */
[----:B-1----:R-:W-:Y:S05]  /*22010*/  @!P1 BRA `(.L_x_8894) ;  /* 0xfffffffc00f09947 */ /* 0x002fea000383ffff */
[----:B------:R-:W-:Y:S05]  /*22020*/  BRA `(.L_x_9040) ;  /* 0xffffffa400d47947 */ /* 0x000fea000383ffff */
.L_x_8908:
[----:B0-----:R0:W1:Y:S02]  /*22030*/  SYNCS.PHASECHK.TRANS64.TRYWAIT P0, [R5+URZ+0x22820], R0 ;  /* 0x02282000050075a7 */ /* 0x001064000800017f */
[----:B-1----:R-:W-:Y:S05]  /*22040*/  @!P0 NANOSLEEP.SYNCS 0x989680 ;  /* 0x009896800000895d */ /* 0x002fea0003900000 */
[----:B------:R-:W1:Y:S02]  /*22050*/  @!P0 SYNCS.PHASECHK.TRANS64 P0, [R5+URZ+0x22820], R0 ;  /* 0x02282000050085a7 */ /* 0x000e64000800007f */
[----:B-1----:R-:W-:Y:S05]  /*22060*/  @!P0 BRA `(.L_x_8908) ;  /* 0xfffffffc00f08947 */ /* 0x002fea000383ffff */
[----:B------:R-:W-:Y:S05]  /*22070*/  BRA `(.L_x_9041) ;  /* 0xffffffbc00d07947 */ /* 0x000fea000383ffff */
.L_x_8909:
        /* <DEDUP_REMOVED lines=11> */
.L_x_9043:
[----:B------:R-:W-:Y:S05]  /*22130*/  BSYNC B0 ;  /* 0x0000000000007941 */ /* 0x000fea0003800000 */
.L_x_9042:
[----:B------:R-:W-:Y:S05]  /*22140*/  BRA `(.L_x_9044) ;  /* 0xffffffbc00b87947 */ /* 0x000fea000383ffff */
.L_x_8912:
[----:B------:R-:W-:Y:S01]  /*22150*/  BSSY B1, `(.L_x_9045) ;  /* 0x0000006000017945 */ /* 0x000fe20003800000 */
[----:B------:R-:W-:-:S07]  /*22160*/  IMAD.MOV.U32 R15, RZ, RZ, -0x1 ;  /* 0xffffffffff0f7424 */ /* 0x000fce00078e00ff */
[----:B0-----:R-:W-:Y:S05]  /*22170*/  WARPSYNC.COLLECTIVE R15, `(.L_x_9046) ;  /* 0x000000000f0c7348 */ /* 0x001fea0003c00000 */
[----:B------:R-:W-:Y:S02]  /*22180*/  ELECT P6, UR62, PT ;  /* 0x00000000003e782f */ /* 0x000fe400038c0000 */
[----:B------:R-:W-:Y:S01]  /*22190*/  MOV R14, UR62 ;  /* 0x0000003e000e7c02 */ /* 0x000fe20008000f00 */
[----:B0-----:R-:W-:Y:S10]  /*221a0*/  ENDCOLLECTIVE ;  /* 0x000000000000791b */ /* 0x001ff40003800000 */
.L_x_9046:
[----:B------:R-:W-:Y:S05]  /*221b0*/  BSYNC B1 ;  /* 0x0000000000017941 */ /* 0x000fea0003800000 */
.L_x_9045:
[----:B------:R-:W-:Y:S05]  /*221c0*/  BRA `(.L_x_9047) ;  /* 0xffffffbc00b07947 */ /* 0x000fea000383ffff */
.L_x_8914:
[----:B0-----:R0:W1:Y:S02]  /*221d0*/  SYNCS.PHASECHK.TRANS64.TRYWAIT P1, [R3+URZ+0x22840], R2 ;  /* 0x02284002030075a7 */ /* 0x001064000802017f */
[----:B-1----:R-:W-:Y:S05]  /*221e0*/  @!P1 NANOSLEEP.SYNCS 0x989680 ;  /* 0x009896800000995d */ /* 0x002fea0003900000 */
[----:B------:R-:W1:Y:S02]  /*221f0*/  @!P1 SYNCS.PHASECHK.TRANS64 P1, [R3+URZ+0x22840], R2 ;  /* 0x02284002030095a7 */ /* 0x000e64000802007f */
[----:B-1----:R-:W-:Y:S05]  /*22200*/  @!P1 BRA `(.L_x_8914) ;  /* 0xfffffffc00f09947 */ /* 0x002fea000383ffff */
[----:B------:R-:W-:Y:S05]  /*22210*/  BRA `(.L_x_9048) ;  /* 0xffffffbc00d07947 */ /* 0x000fea000383ffff */
.L_x_8916:
[----:B-1----:R1:W2:Y:S02]  /*22220*/  SYNCS.PHASECHK.TRANS64.TRYWAIT P1, [R31+URZ+0x22840], R0 ;  /* 0x022840001f0075a7 */ /* 0x0022a4000802017f */
[----:B--2---:R-:W-:Y:S05]  /*22230*/  @!P1 NANOSLEEP.SYNCS 0x989680 ;  /* 0x009896800000995d */ /* 0x004fea0003900000 */
[----:B------:R-:W2:Y:S02]  /*22240*/  @!P1 SYNCS.PHASECHK.TRANS64 P1, [R31+URZ+0x22840], R0 ;  /* 0x022840001f0095a7 */ /* 0x000ea4000802007f */
[----:B--2---:R-:W-:Y:S05]  /*22250*/  @!P1 BRA `(.L_x_8916) ;  /* 0xfffffffc00f09947 */ /* 0x004fea000383ffff */
[----:B------:R-:W-:Y:S05]  /*22260*/  BRA `(.L_x_9049) ;  /* 0xffffffbc00dc7947 */ /* 0x000fea000383ffff */
.L_x_8918:
[----:B--2---:R2:W3:Y:S02]  /*22270*/  SYNCS.PHASECHK.TRANS64.TRYWAIT P1, [R3+URZ+0x22860], R2 ;  /* 0x02286002030075a7 */ /* 0x0044e4000802017f */
[----:B---3--:R-:W-:Y:S05]  /*22280*/  @!P1 NANOSLEEP.SYNCS 0x989680 ;  /* 0x009896800000995d */ /* 0x008fea0003900000 */
[----:B------:R-:W3:Y:S02]  /*22290*/  @!P1 SYNCS.PHASECHK.TRANS64 P1, [R3+URZ+0x22860], R2 ;  /* 0x02286002030095a7 */ /* 0x000ee4000802007f */
[----:B---3--:R-:W-:Y:S05]  /*222a0*/  @!P1 BRA `(.L_x_8918) ;  /* 0xfffffffc00f09947 */ /* 0x008fea000383ffff */
[----:B------:R-:W-:Y:S05]  /*222b0*/  BRA `(.L_x_9050) ;  /* 0xffffffbc00d87947 */ /* 0x000fea000383ffff */
.L_x_8920:
[----:B---3--:R3:W4:Y:S02]  /*222c0*/  SYNCS.PHASECHK.TRANS64.TRYWAIT P1, [R31+URZ+0x22860], R0 ;  /* 0x022860001f0075a7 */ /* 0x008724000802017f */
[----:B----4-:R-:W-:Y:S05]  /*222d0*/  @!P1 NANOSLEEP.SYNCS 0x989680 ;  /* 0x009896800000995d */ /* 0x010fea0003900000 */
[----:B------:R-:W4:Y:S02]  /*222e0*/  @!P1 SYNCS.PHASECHK.TRANS64 P1, [R31+URZ+0x22860], R0 ;  /* 0x022860001f0095a7 */ /* 0x000f24000802007f */
[----:B----4-:R-:W-:Y:S05]  /*222f0*/  @!P1 BRA `(.L_x_8920) ;  /* 0xfffffffc00f09947 */ /* 0x010fea000383ffff */
[----:B------:R-:W-:Y:S05]  /*22300*/  BRA `(.L_x_9051) ;  /* 0xffffffbc00d47947 */ /* 0x000fea000383ffff */
.L_x_8922:
[----:B----4-:R4:W0:Y:S02]  /*22310*/  SYNCS.PHASECHK.TRANS64.TRYWAIT P1, [R3+URZ+0x22880], R2 ;  /* 0x02288002030075a7 */ /* 0x010824000802017f */
[----:B0-----:R-:W-:Y:S05]  /*22320*/  @!P1 NANOSLEEP.SYNCS 0x989680 ;  /* 0x009896800000995d */ /* 0x001fea0003900000 */
[----:B------:R-:W0:Y:S02]  /*22330*/  @!P1 SYNCS.PHASECHK.TRANS64 P1, [R3+URZ+0x22880], R2 ;  /* 0x02288002030095a7 */ /* 0x000e24000802007f */
[----:B0-----:R-:W-:Y:S05]  /*22340*/  @!P1 BRA `(.L_x_8922) ;  /* 0xfffffffc00f09947 */ /* 0x001fea000383ffff */
[----:B------:R-:W-:Y:S05]  /*22350*/  BRA `(.L_x_9052) ;  /* 0xffffffbc00d07947 */ /* 0x000fea000383ffff */
.L_x_9053:
        /* <DEDUP_REMOVED lines=10> */
.L_x_16288:


//--------------------- .text._ZN7cutlass13device_kernelIN5flash11enable_sm90INS1_16FlashAttnFwdSm90INS1_25CollectiveMainloopFwdSm90ILi2EN4cute5tupleIJNS5_1CILi1EEES8_S8_EEENS6_IJNS7_ILi128EEENS7_ILi160EEESA_EEELi128ENS_12float_e4m3_tEfNS_4arch4Sm90ELb0ELb1ELb0ELb1ELb1ELb1ELb0ELb1ELb1ELb1ELb1ELb0EEENS1_21CollectiveEpilogueFwdINS6_IJSA_SA_SB_EEES9_NS_10bfloat16_tESF_Li256ELb1ELb1ELb1ELb1EEENS1_36VarlenDynamicPersistentTileSchedulerILi128ELi160ELi256ELi128ELb1ELb1ELb1ELb1ELb0ELb1EEEEEEEEEvNT_6ParamsE --------------------------
	.section	.text._ZN7cutlass13device_kernelIN5flash11enable_sm90INS1_16FlashAttnFwdSm90INS1_25CollectiveMainloopFwdSm90ILi2EN4cute5tupleIJNS5_1CILi1EEES8_S8_EEENS6_IJNS7_ILi128EEENS7_ILi160EEESA_EEELi128ENS_12float_e4m3_tEfNS_4arch4Sm90ELb0ELb1ELb0ELb1ELb1ELb1ELb0ELb1ELb1ELb1ELb1ELb0EEENS1_21CollectiveEpilogueFwdINS6_IJSA_SA_SB_EEES9_NS_10bfloat16_tESF_Li256ELb1ELb1ELb1ELb1EEENS1_36VarlenDynamicPersistentTileSchedulerILi128ELi160ELi256ELi128ELb1ELb1ELb1ELb1ELb0ELb1EEEEEEEEEvNT_6ParamsE,"ax",@progbits
	.align	128
.text._ZN7cutlass13device_kernelIN5flash11enable_sm90INS1_16FlashAttnFwdSm90INS1_25CollectiveMainloopFwdSm90ILi2EN4cute5tupleIJNS5_1CILi1EEES8_S8_EEENS6_IJNS7_ILi128EEENS7_ILi160EEESA_EEELi128ENS_12float_e4m3_tEfNS_4arch4Sm90ELb0ELb1ELb0ELb1ELb1ELb1ELb0ELb1ELb1ELb1ELb1ELb0EEENS1_21CollectiveEpilogueFwdINS6_IJSA_SA_SB_EEES9_NS_10bfloat16_tESF_Li256ELb1ELb1ELb1ELb1EEENS1_36VarlenDynamicPersistentTileSchedulerILi128ELi160ELi256ELi128ELb1ELb1ELb1ELb1ELb0ELb1EEEEEEEEEvNT_6ParamsE:
        .type           _ZN7cutlass13device_kernelIN5flash11enable_sm90INS1_16FlashAttnFwdSm90INS1_25CollectiveMainloopFwdSm90ILi2EN4cute5tupleIJNS5_1CILi1EEES8_S8_EEENS6_IJNS7_ILi128EEENS7_ILi160EEESA_EEELi128ENS_12float_e4m3_tEfNS_4arch4Sm90ELb0ELb1ELb0ELb1ELb1ELb1ELb0ELb1ELb1ELb1ELb1ELb0EEENS1_21CollectiveEpilogueFwdINS6_IJSA_SA_SB_EEES9_NS_10bfloat16_tESF_Li256ELb1ELb1ELb1ELb1EEENS1_36VarlenDynamicPersistentTileSchedulerILi128ELi160ELi256ELi128ELb1ELb1ELb1ELb1ELb0ELb1EEEEEEEEEvNT_6ParamsE,@function
        .size           _ZN7cutlass13device_kernelIN5flash11enable_sm90INS1_16FlashAttnFwdSm90INS1_25CollectiveMainloopFwdSm90ILi2EN4cute5tupleIJNS5_1CILi1EEES8_S8_EEENS6_IJNS7_ILi128EEENS7_ILi160EEESA_EEELi128ENS_12float_e4m3_tEfNS_4arch4Sm90ELb0ELb1ELb0ELb1ELb1ELb1ELb0ELb1ELb1ELb1ELb1ELb0EEENS1_21CollectiveEpilogueFwdINS6_IJSA_SA_SB_EEES9_NS_10bfloat16_tESF_Li256ELb1ELb1ELb1ELb1EEENS1_36VarlenDynamicPersistentTileSchedulerILi128ELi160ELi256ELi128ELb1ELb1ELb1ELb1ELb0ELb1EEEEEEEEEvNT_6ParamsE,(.L_x_16289 - _ZN7cutlass13device_kernelIN5flash11enable_sm90INS1_16FlashAttnFwdSm90INS1_25CollectiveMainloopFwdSm90ILi2EN4cute5tupleIJNS5_1CILi1EEES8_S8_EEENS6_IJNS7_ILi128EEENS7_ILi160EEESA_EEELi128ENS_12float_e4m3_tEfNS_4arch4Sm90ELb0ELb1ELb0ELb1ELb1ELb1ELb0ELb1ELb1ELb1ELb1ELb0EEENS1_21CollectiveEpilogueFwdINS6_IJSA_SA_SB_EEES9_NS_10bfloat16_tESF_Li256ELb1ELb1ELb1ELb1EEENS1_36VarlenDynamicPersistentTileSchedulerILi128ELi160ELi256ELi128ELb1ELb1ELb1ELb1ELb0ELb1EEEEEEEEEvNT_6ParamsE)
        .other          _ZN7cutlass13device_kernelIN5flash11enable_sm90INS1_16FlashAttnFwdSm90INS1_25CollectiveMainloopFwdSm90ILi2EN4cute5tupleIJNS5_1CILi1EEES8_S8_EEENS6_IJNS7_ILi128EEENS7_ILi160EEESA_EEELi128ENS_12float_e4m3_tEfNS_4arch4Sm90ELb0ELb1ELb0ELb1ELb1ELb1ELb0ELb1ELb1ELb1ELb1ELb0EEENS1_21CollectiveEpilogueFwdINS6_IJSA_SA_SB_EEES9_NS_10bfloat16_tESF_Li256ELb1ELb1ELb1ELb1EEENS1_36VarlenDynamicPersistentTileSchedulerILi128ELi160ELi256ELi128ELb1ELb1ELb1ELb1ELb0ELb1EEEEEEEEEvNT_6ParamsE,@"STO_CUDA_ENTRY STV_DEFAULT"
_ZN7cutlass13device_kernelIN5flash11enable_sm90INS1_16FlashAttnFwdSm90INS1_25CollectiveMainloopFwdSm90ILi2EN4cute5tupleIJNS5_1CILi1EEES8_S8_EEENS6_IJNS7_ILi128EEENS7_ILi160EEESA_EEELi128ENS_12float_e4m3_tEfNS_4arch4Sm90ELb0ELb1ELb0ELb1ELb1ELb1ELb0ELb1ELb1ELb1ELb1ELb0EEENS1_21CollectiveEpilogueFwdINS6_IJSA_SA_SB_EEES9_NS_10bfloat16_tESF_Li256ELb1ELb1ELb1ELb1EEENS1_36VarlenDynamicPersistentTileSchedulerILi128ELi160ELi256ELi128ELb1ELb1ELb1ELb1ELb0ELb1EEEEEEEEEvNT_6ParamsE:
        /* <DEDUP_REMOVED lines=17> */
.L_x_9055:
[----:B------:R-:W-:Y:S05]  /*0110*/  BSYNC B0 ;  /* 0x0000000000007941 */ /* 0x000fea0003800000 */
.L_x_9054:
        /* <DEDUP_REMOVED lines=40> */
.L_x_9056:
        /* <DEDUP_REMOVED lines=22> */
.L_x_9057:
        /* <DEDUP_REMOVED lines=18> */
.L_x_9058:
        /* <DEDUP_REMOVED lines=22> */
.L_x_9059:
        /* <DEDUP_REMOVED lines=23> */
.L_x_9060:
        /* <DEDUP_REMOVED lines=9> */
.L_x_9063:
[----:B------:R-:W-:-:S08]  /*0980*/  NOP ;  /* 0x0000000000007918 */ /* 0x000fd00000000000 */
[----:B------:R-:W0:Y:S02]  /*0990*/  USETMAXREG.TRY_ALLOC.CTAPOOL UP0, 0xe8 ;  /* 0x000000e8000079c8 */ /* 0x000e240008000600 */
[----:B0-----:R-:W-:-:S13]  /*09a0*/  PLOP3.LUT P0, PT, PT, PT, UP0, 0x80, 0x0 ;  /* 0x000000000000781c */ /* 0x001fda0003f0f008 */
[----:B------:R-:W-:Y:S05]  /*09b0*/  @!P0 BRA `(.L_x_9063) ;  /* 0xfffffffc00f08947 */ /* 0x000fea000383ffff */
[----:B------:R-:W2:Y:S01]  /*09c0*/  S2R R0, SR_TID.X ;  /* 0x0000000000007919 */ /* 0x000ea20000002100 */
[----:B------:R-:W-:Y:S01]  /*09d0*/  MOV R17, 0x400 ;  /* 0x0000040000117802 */ /* 0x000fe20000000f00 */
[----:B------:R-:W-:Y:S01]  /*09e0*/  ULDC UR4, c[0x0][0xc3c] ;  /* 0x00030f0000047ab9 */ /* 0x000fe20000000800 */
[----:B------:R-:W-:Y:S02]  /*09f0*/  LOP3.LUT R22, R22, 0xffffffdf, RZ, 0xc0, !PT ;  /* 0xffffffdf16167812 */ /* 0x000fe400078ec0ff */
[----:B--2---:R-:W-:Y:S02]  /*0a00*/  SHF.R.U32.HI R2, RZ, 0x7, R0 ;  /* 0x00000007ff027819 */ /* 0x004fe40000011600 */
[----:B------:R-:W0:Y:S01]  /*0a10*/  S2R R0, SR_CgaCtaId ;  /* 0x0000000000007919 */ /* 0x000e220000008800 */
[----:B------:R-:W-:Y:S06]  /*0a20*/  BAR.ARV 0x8, 0x180 ;  /* 0x0206000000007b1d */ /* 0x000fec0000002000 */
[----:B------:R-:W-:-:S13]  /*0a30*/  ISETP.NE.AND P0, PT, R2, 0x1, PT ;  /* 0x000000010200780c */ /* 0x000fda0003f05270 */
[----:B------:R-:W-:Y:S06]  /*0a40*/  @!P0 BAR.ARV 0x9, 0x100 ;  /* 0x0244000000008b1d */ /* 0x000fec0000002000 */
[----:B------:R-:W-:Y:S02]  /*0a50*/  @P0 LOP3.LUT R22, R22, 0x20, RZ, 0xfc, !PT ;  /* 0x0000002016160812 */ /* 0x000fe400078efcff */
[----:B------:R-:W-:Y:S01]  /*0a60*/  BAR.SYNC.DEFER_BLOCKING 0x5, 0x180 ;  /* 0x0146000000007b1d */ /* 0x000fe20000010000 */
[----:B0-----:R-:W-:-:S05]  /*0a70*/  LEA R17, R0, R17, 0x18 ;  /* 0x0000001100117211 */ /* 0x001fca00078ec0ff */
[----:B------:R-:W0:Y:S02]  /*0a80*/  LDS.128 R204, [R17+0x228d0] ;  /* 0x0228d00011cc7984 */ /* 0x000e240000000c00 */
[----:B------:R-:W-:Y:S06]  /*0a90*/  BAR.ARV 0x4, 0x180 ;  /* 0x0106000000007b1d */ /* 0x000fec0000002000 */
[----:B0-----:R-:W-:-:S13]  /*0aa0*/  ISETP.GE.AND P0, PT, R207, UR4, PT ;  /* 0x00000004cf007c0c */ /* 0x001fda000bf06270 */
[----:B------:R-:W-:Y:S05]  /*0ab0*/  @P0 BRA `(.L_x_9064) ;  /* 0x000002dc00600947 */ /* 0x000fea0003800000 */
[----:B------:R-:W2:Y:S01]  /*0ac0*/  LDL R13, [R1+0x24] ;  /* 0x00002400010d7983 */ /* 0x000ea20000100800 */
        /* <DEDUP_REMOVED lines=20> */
[----:B------:R-:W-:Y:S01]  /*0c10*/  LOP3.LUT R2, R2, 0x3fffffe, RZ, 0xc0, !PT ;  /* 0x03fffffe02027812 */ /* 0x000fe200078ec0ff */
[----:B------:R-:W-:Y:S01]  /*0c20*/  IMAD.SHL.U32 R3, R3, 0x20, RZ ;  /* 0x0000002003037824 */ /* 0x000fe200078e00ff */
[----:B------:R-:W-:-:S02]  /*0c30*/  LOP3.LUT R5, R4, 0x3fffff0, RZ, 0xc0, !PT ;  /* 0x03fffff004057812 */ /* 0x000fc400078ec0ff */
[----:B------:R-:W-:Y:S01]  /*0c40*/  LEA.HI R4, R4, R7, RZ, 0x1 ;  /* 0x0000000704047211 */ /* 0x000fe200078f08ff */
[----:B------:R-:W-:Y:S02]  /*0c50*/  IMAD R9, R6, 0x10, R9 ;  /* 0x0000001006097824 */ /* 0x000fe400078e0209 */
[----:B------:R-:W-:Y:S01]  /*0c60*/  IMAD.IADD R2, R14, 0x1, -R2 ;  /* 0x000000010e027824 */ /* 0x000fe200078e0a02 */
[----:B------:R-:W-:Y:S01]  /*0c70*/  LOP3.LUT R4, R4, 0x1ffffffe, RZ, 0xc0, !PT ;  /* 0x1ffffffe04047812 */ /* 0x000fe200078ec0ff */
[----:B------:R-:W-:Y:S01]  /*0c80*/  IMAD.IADD R5, R12, 0x1, -R5 ;  /* 0x000000010c057824 */ /* 0x000fe200078e0a05 */
[----:B------:R-:W-:Y:S01]  /*0c90*/  LOP3.LUT R212, R3, 0xfffffc00, RZ, 0xc0, !PT ;  /* 0xfffffc0003d47812 */ /* 0x000fe200078ec0ff */
[----:B------:R-:W-:Y:S01]  /*0ca0*/  IMAD R6, R2, 0x40, R9 ;  /* 0x0000004002067824 */ /* 0x000fe200078e0209 */
[----:B------:R-:W-:Y:S01]  /*0cb0*/  LEA.HI R2, R0, R12, RZ, 0x2 ;  /* 0x0000000c00027211 */ /* 0x000fe200078f10ff */
[----:B------:R-:W-:Y:S02]  /*0cc0*/  IMAD.IADD R4, R7, 0x1, -R4 ;  /* 0x0000000107047824 */ /* 0x000fe400078e0a04 */
[----:B------:R-:W-:Y:S01]  /*0cd0*/  IMAD R5, R5, 0x40, R212 ;  /* 0x0000004005057824 */ /* 0x000fe200078e02d4 */
[----:B------:R-:W-:-:S03]  /*0ce0*/  SHF.R.S32.HI R194, RZ, 0x2, R2 ;  /* 0x00000002ffc27819 */ /* 0x000fc60000011402 */
[----:B------:R-:W-:Y:S01]  /*0cf0*/  IMAD R3, R4, 0x8, R5 ;  /* 0x0000000804037824 */ /* 0x000fe200078e0205 */
[----:B------:R-:W-:Y:S01]  /*0d00*/  LEA.HI R4, R0, R12, RZ, 0x3 ;  /* 0x0000000c00047211 */ /* 0x000fe200078f18ff */
[----:B------:R-:W-:Y:S01]  /*0d10*/  VIADD R9, R194, 0x40 ;  /* 0x00000040c2097836 */ /* 0x000fe20000000000 */
[----:B------:R-:W-:Y:S02]  /*0d20*/  LOP3.LUT R0, R2, 0xfffffffc, RZ, 0xc0, !PT ;  /* 0xfffffffc02007812 */ /* 0x000fe400078ec0ff */
[----:B------:R0:W-:Y:S01]  /*0d30*/  STL [R1+0x30], R3 ;  /* 0x0000300301007387 */ /* 0x0001e20000100800 */
[----:B------:R-:W-:Y:S02]  /*0d40*/  LOP3.LUT R220, R4, 0xfffffff8, RZ, 0xc0, !PT ;  /* 0xfffffff804dc7812 */ /* 0x000fe400078ec0ff */
[----:B------:R-:W-:Y:S01]  /*0d50*/  IMAD.IADD R5, R12, 0x1, -R0 ;  /* 0x000000010c057824 */ /* 0x000fe200078e0a00 */
[----:B0-----:R-:W-:Y:S02]  /*0d60*/  SHF.R.S32.HI R3, RZ, 0x1f, R2 ;  /* 0x0000001fff037819 */ /* 0x001fe40000011402 */
[----:B------:R-:W-:-:S02]  /*0d70*/  SHF.R.S32.HI R2, RZ, 0x3, R4 ;  /* 0x00000003ff027819 */ /* 0x000fc40000011404 */
[----:B------:R-:W-:Y:S01]  /*0d80*/  SHF.R.S32.HI R2, RZ, 0x1f, R9 ;  /* 0x0000001fff027819 */ /* 0x000fe20000011409 */
[----:B------:R-:W-:Y:S01]  /*0d90*/  IMAD.IADD R220, R12, 0x1, -R220 ;  /* 0x000000010cdc7824 */ /* 0x000fe200078e0adc */
[----:B------:R-:W-:Y:S01]  /*0da0*/  LEA.HI R3, R3, R194, RZ, 0x3 ;  /* 0x000000c203037211 */ /* 0x000fe200078f18ff */
[----:B------:R-:W-:Y:S01]  /*0db0*/  IMAD.SHL.U32 R209, R9, 0x80, RZ ;  /* 0x0000008009d17824 */ /* 0x000fe200078e00ff */
[----:B------:R-:W-:Y:S02]  /*0dc0*/  LEA.HI R0, R5, R5, RZ, 0x1 ;  /* 0x0000000505007211 */ /* 0x000fe400078f08ff */
[----:B------:R-:W-:Y:S01]  /*0dd0*/  LEA.HI R2, R2, R9, RZ, 0x3 ;  /* 0x0000000902027211 */ /* 0x000fe200078f18ff */
[----:B------:R-:W-:Y:S01]  /*0de0*/  IMAD.SHL.U32 R211, R220, 0x8, RZ ;  /* 0x00000008dcd37824 */ /* 0x000fe200078e00ff */
[----:B------:R-:W-:Y:S01]  /*0df0*/  LOP3.LUT R3, R3, 0xfffffff8, RZ, 0xc0, !PT ;  /* 0xfffffff803037812 */ /* 0x000fe200078ec0ff */
[----:B------:R-:W-:Y:S01]  /*0e00*/  IMAD.SHL.U32 R18, R5, 0x10, RZ ;  /* 0x0000001005127824 */ /* 0x000fe200078e00ff */
[----:B------:R-:W-:Y:S01]  /*0e10*/  LOP3.LUT R0, R0, 0x1ffffffe, RZ, 0xc0, !PT ;  /* 0x1ffffffe00007812 */ /* 0x000fe200078ec0ff */
[----:B------:R-:W-:Y:S01]  /*0e20*/  IMAD.SHL.U32 R2, R2, 0x80, RZ ;  /* 0x0000008002027824 */ /* 0x000fe200078e00ff */
[----:B------:R-:W-:Y:S01]  /*0e30*/  LOP3.LUT R209, R209, 0x380, RZ, 0xc0, !PT ;  /* 0x00000380d1d17812 */ /* 0x000fe200078ec0ff */
[----:B------:R-:W-:Y:S01]  /*0e40*/  VIADD R7, R194, 0x80 ;  /* 0x00000080c2077836 */ /* 0x000fe20000000000 */
[----:B------:R-:W-:Y:S01]  /*0e50*/  LOP3.LUT R8, R8, 0x7ffffffc, RZ, 0xc0, !PT ;  /* 0x7ffffffc08087812 */ /* 0x000fe200078ec0ff */
[----:B------:R-:W-:Y:S01]  /*0e60*/  IMAD.IADD R213, R194, 0x1, -R3 ;  /* 0x00000001c2d57824 */ /* 0x000fe200078e0a03 */
[----:B------:R-:W-:Y:S01]  /*0e70*/  SHF.R.S32.HI R3, RZ, 0x1f, R211 ;  /* 0x0000001fff037819 */ /* 0x000fe200000114d3 */
[----:B------:R-:W-:Y:S01]  /*0e80*/  IMAD.SHL.U32 R188, R5, 0x8, RZ ;  /* 0x0000000805bc7824 */ /* 0x000fe200078e00ff */
[----:B------:R-:W-:Y:S01]  /*0e90*/  LOP3.LUT R3, R209, 0x70, R18, 0xf8, !PT ;  /* 0x00000070d1037812 */ /* 0x000fe200078ef812 */
[----:B------:R-:W-:Y:S01]  /*0ea0*/  IMAD.IADD R0, R5, 0x1, -R0 ;  /* 0x0000000105007824 */ /* 0x000fe200078e0a00 */
[----:B------:R-:W-:-:S02]  /*0eb0*/  SHF.R.U32.HI R5, RZ, 0x3, R209 ;  /* 0x00000003ff057819 */ /* 0x000fc400000116d1 */
[----:B------:R-:W-:Y:S01]  /*0ec0*/  LOP3.LUT R214, R2, 0xfffffc00, RZ, 0xc0, !PT ;  /* 0xfffffc0002d67812 */ /* 0x000fe200078ec0ff */
[----:B------:R-:W-:Y:S01]  /*0ed0*/  IMAD.IADD R8, R11, 0x1, -R8 ;  /* 0x000000010b087824 */ /* 0x000fe200078e0a08 */
[----:B------:R-:W-:Y:S02]  /*0ee0*/  SHF.R.S32.HI R4, RZ, 0x1f, R7 ;  /* 0x0000001fff047819 */ /* 0x000fe40000011407 */
[----:B------:R-:W-:Y:S01]  /*0ef0*/  LOP3.LUT R2, R214, R3, R5, 0xf6, !PT ;  /* 0x00000003d6027212 */ /* 0x000fe200078ef605 */
[----:B------:R-:W-:Y:S01]  /*0f00*/  IMAD.SHL.U32 R200, R8, 0x2, RZ ;  /* 0x0000000208c87824 */ /* 0x000fe200078e00ff */
[----:B------:R-:W-:Y:S01]  /*0f10*/  LEA.HI R4, R4, R7, RZ, 0x3 ;  /* 0x0000000704047211 */ /* 0x000fe200078f18ff */
[----:B------:R-:W-:Y:S02]  /*0f20*/  IMAD.SHL.U32 R210, R7, 0x80, RZ ;  /* 0x0000008007d27824 */ /* 0x000fe400078e00ff */
[----:B------:R-:W-:Y:S02]  /*0f30*/  IMAD.IADD R2, R17, 0x1, R2 ;  /* 0x0000000111027824 */ /* 0x000fe400078e0202 */
[----:B------:R-:W-:-:S02]  /*0f40*/  VIADD R23, R18, 0x40 ;  /* 0x0000004012177836 */ /* 0x000fc40000000000 */
[----:B------:R-:W-:Y:S02]  /*0f50*/  VIADD R219, R211, 0x40 ;  /* 0x00000040d3db7836 */ /* 0x000fe40000000000 */
[----:B------:R-:W-:Y:S02]  /*0f60*/  IMAD.SHL.U32 R4, R4, 0x80, RZ ;  /* 0x0000008004047824 */ /* 0x000fe400078e00ff */
[----:B------:R-:W-:Y:S01]  /*0f70*/  VIADD R3, R200, 0x78 ;  /* 0x00000078c8037836 */ /* 0x000fe20000000000 */
[----:B------:R-:W-:Y:S01]  /*0f80*/  STL [R1+0x2c], R6 ;  /* 0x00002c0601007387 */ /* 0x000fe20000100800 */
[----:B------:R-:W-:Y:S01]  /*0f90*/  IMAD.MOV.U32 R227, RZ, RZ, RZ ;  /* 0x000000ffffe37224 */ /* 0x000fe200078e00ff */
[----:B------:R-:W-:Y:S01]  /*0fa0*/  CS2R R190, SRZ ;  /* 0x0000000000be7805 */ /* 0x000fe2000001ff00 */
[----:B------:R-:W-:Y:S01]  /*0fb0*/  IMAD.MOV.U32 R201, RZ, RZ, RZ ;  /* 0x000000ffffc97224 */ /* 0x000fe200078e00ff */
[----:B------:R0:W-:Y:S01]  /*0fc0*/  STL [R1+0x1c], R2 ;  /* 0x00001c0201007387 */ /* 0x0001e20000100800 */
[----:B------:R-:W-:Y:S01]  /*0fd0*/  IMAD.MOV.U32 R192, RZ, RZ, RZ ;  /* 0x000000ffffc07224 */ /* 0x000fe200078e00ff */
[----:B------:R-:W-:Y:S01]  /*0fe0*/  LOP3.LUT R210, R210, 0x380, RZ, 0xc0, !PT ;  /* 0x00000380d2d27812 */ /* 0x000fe200078ec0ff */
[----:B------:R-:W-:Y:S01]  /*0ff0*/  VIADD R196, R188, 0x20 ;  /* 0x00000020bcc47836 */ /* 0x000fe20000000000 */
[----:B------:R-:W-:Y:S01]  /*1000*/  SHF.R.S32.HI R19, RZ, 0x1f, R18 ;  /* 0x0000001fff137819 */ /* 0x000fe20000011412 */
[----:B------:R-:W-:Y:S01]  /*1010*/  VIADD R229, R200, 0x70 ;  /* 0x00000070c8e57836 */ /* 0x000fe20000000000 */
[----:B------:R-:W-:Y:S01]  /*1020*/  SHF.R.S32.HI R193, RZ, 0x1f, R23 ;  /* 0x0000001fffc17819 */ /* 0x000fe20000011417 */
[----:B------:R-:W-:Y:S01]  /*1030*/  IMAD R208, R0, 0x8, R6 ;  /* 0x0000000800d07824 */ /* 0x000fe200078e0206 */
[----:B------:R-:W-:-:S02]  /*1040*/  SHF.R.S32.HI R5, RZ, 0x1f, R219 ;  /* 0x0000001fff057819 */ /* 0x000fc400000114db */
[----:B------:R-:W-:Y:S02]  /*1050*/  LOP3.LUT R218, R4, 0xfffffc00, RZ, 0xc0, !PT ;  /* 0xfffffc0004da7812 */ /* 0x000fe400078ec0ff */
[----:B0-----:R-:W-:Y:S02]  /*1060*/  SHF.R.S32.HI R2, RZ, 0x1f, R3 ;  /* 0x0000001fff027819 */ /* 0x001fe40000011403 */
[----:B--2---:R-:W-:-:S07]  /*1070*/  LOP3.LUT R198, R13, 0x1, RZ, 0xfc, !PT ;  /* 0x000000010dc67812 */ /* 0x004fce00078efcff */
.L_x_9318:
[----:B------:R-:W-:Y:S05]  /*1080*/  YIELD ;  /* 0x0000000000007946 */ /* 0x000fea0003800000 */
[----:B------:R-:W-:Y:S01]  /*1090*/  ULDC.64 UR4, c[0x0][0xa28] ;  /* 0x00028a0000047ab9 */ /* 0x000fe20000000a00 */
[----:B01-34-:R-:W0:Y:S01]  /*10a0*/  LDC.64 R4, c[0x0][0xa08] ;  /* 0x00028200ff047b82 */ /* 0x01be220000000a00 */
        /* <DEDUP_REMOVED lines=30> */
[----:B-1----:R-:W-:Y:S06]  /*1290*/  @P2 BRA `(.L_x_9065) ;  /* 0x0000000000242947 */ /* 0x002fec0003800000 */
        /* <DEDUP_REMOVED lines=9> */
.L_x_9065:
        /* <DEDUP_REMOVED lines=11> */
[----:B0-----:R-:W-:-:S05]  /*13e0*/  IMAD.WIDE R4, R207, 0x4, R4 ;  /* 0x00000004cf047825 */ /* 0x001fca00078e0204 */
[----:B------:R0:W5:Y:S01]  /*13f0*/  LDG.E R28, desc[UR60][R4.64] ;  /* 0x0000003c041c7981 */ /* 0x000162000c1e1900 */
[----:B------:R-:W-:Y:S05]  /*1400*/  BRA `(.L_x_9067) ;  /* 0x0000000000107947 */ /* 0x000fea0003800000 */
.L_x_9066:
[----:B------:R-:W-:Y:S05]  /*1410*/  @!P0 BRA `(.L_x_9067) ;  /* 0x00000000000c8947 */ /* 0x000fea0003800000 */
[----:B------:R-:W2:Y:S04]  /*1420*/  LDG.E R3, desc[UR60][R8.64] ;  /* 0x0000003c08037981 */ /* 0x000ea8000c1e1900 */
[----:B------:R-:W2:Y:S02]  /*1430*/  LDG.E R28, desc[UR60][R8.64+0x4] ;  /* 0x0000043c081c7981 */ /* 0x000ea4000c1e1900 */
[----:B--2---:R-:W-:-:S07]  /*1440*/  IMAD.IADD R28, R28, 0x1, -R3 ;  /* 0x000000011c1c7824 */ /* 0x004fce00078e0a03 */
.L_x_9067:
[----:B------:R-:W-:Y:S01]  /*1450*/  ULDC.64 UR4, c[0x0][0xa10] ;  /* 0x0002840000047ab9 */ /* 0x000fe20000000a00 */
[----:B------:R-:W1:Y:S01]  /*1460*/  LDC R8, c[0x0][0x448] ;  /* 0x00011200ff087b82 */ /* 0x000e620000000800 */
[----:B------:R-:W-:-:S04]  /*1470*/  ISETP.NE.U32.AND P0, PT, RZ, UR4, PT ;  /* 0x00000004ff007c0c */ /* 0x000fc8000bf05070 */
[----:B------:R-:W-:Y:S01]  /*1480*/  ISETP.NE.AND.EX P0, PT, RZ, UR5, PT, P0 ;  /* 0x00000005ff007c0c */ /* 0x000fe2000bf05300 */
[----:B------:R-:W-:Y:S02]  /*1490*/  ULDC.64 UR4, c[0x0][0xa30] ;  /* 0x00028c0000047ab9 */ /* 0x000fe40000000a00 */
[----:B------:R-:W-:Y:S01]  /*14a0*/  ISETP.NE.U32.AND P1, PT, RZ, UR4, PT ;  /* 0x00000004ff007c0c */ /* 0x000fe2000bf25070 */
[----:B-----5:R-:W-:Y:S01]  /*14b0*/  IMAD.MOV.U32 R24, RZ, RZ, R28 ;  /* 0x000000ffff187224 */ /* 0x020fe200078e001c */
[----:B------:R-:W2:Y:S02]  /*14c0*/  LDC.64 R12, c[0x0][0x9e0] ;  /* 0x00027800ff0c7b82 */ /* 0x000ea40000000a00 */
[----:B------:R-:W-:-:S06]  /*14d0*/  ISETP.NE.AND.EX P1, PT, RZ, UR5, PT, P1 ;  /* 0x00000005ff007c0c */ /* 0x000fcc000bf25310 */
[----:B0-----:R-:W0:Y:S08]  /*14e0*/  @P0 LDC.64 R4, c[0x0][0xa10] ;  /* 0x00028400ff040b82 */ /* 0x001e300000000a00 */
[----:B------:R-:W3:Y:S01]  /*14f0*/  @P1 LDC.64 R6, c[0x0][0xa30] ;  /* 0x00028c00ff061b82 */ /* 0x000ee20000000a00 */
[----:B0-----:R-:W-:-:S05]  /*1500*/  @P0 IMAD.WIDE R4, R207, 0x4, R4 ;  /* 0x00000004cf040825 */ /* 0x001fca00078e0204 */
[----:B------:R-:W4:Y:S04]  /*1510*/  @P0 LDG.E R0, desc[UR60][R4.64] ;  /* 0x0000003c04000981 */ /* 0x000f28000c1e1900 */
[----:B------:R-:W4:Y:S01]  /*1520*/  @P0 LDG.E R3, desc[UR60][R4.64+0x4] ;  /* 0x0000043c04030981 */ /* 0x000f22000c1e1900 */
[----:B---3--:R-:W-:-:S05]  /*1530*/  @P1 IMAD.WIDE R6, R207, 0x4, R6 ;  /* 0x00000004cf061825 */ /* 0x008fca00078e0206 */
[----:B------:R0:W5:Y:S01]  /*1540*/  @P1 LDG.E R24, desc[UR60][R6.64] ;  /* 0x0000003c06181981 */ /* 0x000162000c1e1900 */
[----:B-1----:R-:W-:Y:S01]  /*1550*/  ISETP.NE.AND P1, PT, R8, 0x1, PT ;  /* 0x000000010800780c */ /* 0x002fe20003f25270 */
[----:B------:R-:W-:Y:S01]  /*1560*/  IMAD.SHL.U32 R202, R205, 0x80, RZ ;  /* 0x00000080cdca7824 */ /* 0x000fe200078e00ff */
[----:B--2---:R-:W-:Y:S01]  /*1570*/  ISETP.GE.AND P2, PT, R13, 0x1, PT ;  /* 0x000000010d00780c */ /* 0x004fe20003f46270 */
[----:B------:R-:W-:-:S10]  /*1580*/  IMAD.IADD R11, R28, 0x1, -R11 ;  /* 0x000000011c0b7824 */ /* 0x000fd400078e0a0b */
[----:B------:R-:W1:Y:S08]  /*1590*/  @P1 LDC R8, c[0x0][0x44c] ;  /* 0x00011300ff081b82 */ /* 0x000e700000000800 */
[----:B------:R-:W2:Y:S01]  /*15a0*/  @P1 LDC R9, c[0x0][0x450] ;  /* 0x00011400ff091b82 */ /* 0x000ea20000000800 */
[----:B----4-:R-:W-:Y:S02]  /*15b0*/  @P0 IMAD.IADD R2, R3, 0x1, -R0 ;  /* 0x0000000103020824 */ /* 0x010fe400078e0a00 */
[----:B------:R-:W-:-:S02]  /*15c0*/  VIADD R3, R202, 0x7f ;  /* 0x0000007fca037836 */ /* 0x000fc40000000000 */
[----:B------:R-:W-:Y:S02]  /*15d0*/  IMAD.IADD R199, R11, 0x1, R2 ;  /* 0x000000010bc77824 */ /* 0x000fe400078e0202 */
[----:B-1----:R-:W-:-:S04]  /*15e0*/  @P1 IMAD.HI.U32 R4, R3, R8, RZ ;  /* 0x0000000803041227 */ /* 0x002fc800078e00ff */
[C---:B------:R-:W-:Y:S01]  /*15f0*/  VIADD R0, R199.reuse, 0x9f ;  /* 0x0000009fc7007836 */ /* 0x040fe20000000000 */
[----:B--2---:R-:W-:Y:S02]  /*1600*/  @P1 SHF.R.U32.HI R3, RZ, R9, R4 ;  /* 0x00000009ff031219 */ /* 0x004fe40000011604 */
[----:B------:R-:W-:Y:S01]  /*1610*/  IADD3 R4, R199, 0x1, -R197 ;  /* 0x00000001c7047810 */ /* 0x000fe20007ffe8c5 */
[----:B------:R-:W-:-:S04]  /*1620*/  IMAD.HI R0, R0, 0x66666667, RZ ;  /* 0x6666666700007827 */ /* 0x000fc800078e02ff */
[----:B0-----:R-:W-:Y:S01]  /*1630*/  IMAD.IADD R7, R4, 0x1, R3 ;  /* 0x0000000104077824 */ /* 0x001fe200078e0203 */
[----:B------:R-:W-:-:S04]  /*1640*/  SHF.R.U32.HI R25, RZ, 0x1f, R0 ;  /* 0x0000001fff197819 */ /* 0x000fc80000011600 */
[----:B------:R-:W-:Y:S01]  /*1650*/  LEA.HI.SX32 R25, R0, R25, 0x1a ;  /* 0x0000001900197211 */ /* 0x000fe200078fd2ff */
[----:B------:R-:W-:Y:S01]  /*1660*/  IMAD.IADD R0, R7, 0x1, R12 ;  /* 0x0000000107007824 */ /* 0x000fe200078e020c */
        /* <DEDUP_REMOVED lines=12> */
.L_x_9070:
[----:B------:R-:W-:-:S13]  /*1730*/  ISETP.NE.AND P0, PT, R13, 0x1, PT ;  /* 0x000000010d00780c */ /* 0x000fda0003f05270 */
[----:B------:R-:W0:Y:S02]  /*1740*/  @P0 LDC.64 R4, c[0x0][0x9e8] ;  /* 0x00027a00ff040b82 */ /* 0x000e240000000a00 */
[----:B0-----:R-:W-:-:S05]  /*1750*/  @P0 IMAD.HI.U32 R4, R3, R4, RZ ;  /* 0x0000000403040227 */ /* 0x001fca00078e00ff */
[----:B------:R-:W-:-:S07]  /*1760*/  @P0 SHF.R.U32.HI R3, RZ, R5, R4 ;  /* 0x00000005ff030219 */ /* 0x000fce0000011604 */
.L_x_9071:
[----:B------:R-:W-:Y:S05]  /*1770*/  BSYNC B0 ;  /* 0x0000000000007941 */ /* 0x000fea0003800000 */
.L_x_9069:
[----:B------:R-:W-:-:S05]  /*1780*/  IMAD R3, R3, R13, R13 ;  /* 0x0000000d03037224 */ /* 0x000fca00078e020d */
[----:B------:R-:W-:-:S07]  /*1790*/  VIMNMX R0, R0, R3, PT ;  /* 0x0000000300007248 */ /* 0x000fce0003fe0100 */
.L_x_9068:
[----:B------:R-:W0:Y:S01]  /*17a0*/  @P1 LDC R3, c[0x0][0x44c] ;  /* 0x00011300ff031b82 */ /* 0x000e220000000800 */
[----:B------:R-:W-:Y:S01]  /*17b0*/  VIADD R0, R0, 0x9f ;  /* 0x0000009f00007836 */ /* 0x000fe20000000000 */
[----:B------:R-:W-:Y:S01]  /*17c0*/  ULDC UR4, c[0x0][0x9dc] ;  /* 0x0002770000047ab9 */ /* 0x000fe20000000800 */
[----:B------:R-:W-:Y:S02]  /*17d0*/  IMAD.MOV.U32 R5, RZ, RZ, R202 ;  /* 0x000000ffff057224 */ /* 0x000fe400078e00ca */
[----:B------:R-:W-:-:S03]  /*17e0*/  IMAD.HI R0, R0, 0x66666667, RZ ;  /* 0x6666666700007827 */ /* 0x000fc600078e02ff */
[----:B------:R-:W1:Y:S01]  /*17f0*/  @P1 LDC R7, c[0x0][0x450] ;  /* 0x00011400ff071b82 */ /* 0x000e620000000800 */
[----:B------:R-:W-:Y:S02]  /*1800*/  IMAD.IADD R104, R199, 0x1, -R197 ;  /* 0x00000001c7687824 */ /* 0x000fe400078e0ac5 */
[----:B0-----:R-:W-:Y:S01]  /*1810*/  @P1 IMAD.HI.U32 R4, R202, R3, RZ ;  /* 0x00000003ca041227 */ /* 0x001fe200078e00ff */
[----:B------:R-:W-:-:S04]  /*1820*/  SHF.R.U32.HI R3, RZ, 0x1f, R0 ;  /* 0x0000001fff037819 */ /* 0x000fc80000011600 */
[----:B------:R-:W-:Y:S02]  /*1830*/  LEA.HI.SX32 R0, R0, R3, 0x1a ;  /* 0x0000000300007211 */ /* 0x000fe400078fd2ff */
[----:B-1----:R-:W-:Y:S02]  /*1840*/  @P1 SHF.R.U32.HI R5, RZ, R7, R4 ;  /* 0x00000007ff051219 */ /* 0x002fe40000011604 */
[----:B------:R-:W-:-:S03]  /*1850*/  VIMNMX R8, R25, R0, PT ;  /* 0x0000000019087248 */ /* 0x000fc60003fe0100 */
        /* <DEDUP_REMOVED lines=13> */
.L_x_9074:
[----:B------:R-:W-:-:S13]  /*1930*/  ISETP.NE.AND P0, PT, R13, 0x1, PT ;  /* 0x000000010d00780c */ /* 0x000fda0003f05270 */
[----:B------:R-:W0:Y:S02]  /*1940*/  @P0 LDC.64 R4, c[0x0][0x9e8] ;  /* 0x00027a00ff040b82 */ /* 0x000e240000000a00 */
[----:B0-----:R-:W-:-:S05]  /*1950*/  @P0 IMAD.HI.U32 R4, R3, R4, RZ ;  /* 0x0000000403040227 */ /* 0x001fca00078e00ff */
[----:B------:R-:W-:-:S07]  /*1960*/  @P0 SHF.R.U32.HI R3, RZ, R5, R4 ;  /* 0x00000005ff030219 */ /* 0x000fce0000011604 */
.L_x_9075:
[----:B------:R-:W-:Y:S05]  /*1970*/  BSYNC B0 ;  /* 0x0000000000007941 */ /* 0x000fea0003800000 */
.L_x_9073:
[----:B------:R-:W-:-:S05]  /*1980*/  IMAD R3, R3, R13, RZ ;  /* 0x0000000d03037224 */ /* 0x000fca00078e02ff */
[----:B------:R-:W-:-:S07]  /*1990*/  VIMNMX R0, R0, R3, !PT ;  /* 0x0000000300007248 */ /* 0x000fce0007fe0100 */
.L_x_9072:
[----:B------:R-:W-:Y:S01]  /*19a0*/  IMAD.HI R0, R0, 0x66666667, RZ ;  /* 0x6666666700007827 */ /* 0x000fe200078e02ff */
[----:B------:R-:W-:Y:S01]  /*19b0*/  BSSY B0, `(.L_x_9076) ;  /* 0x0000028000007945 */ /* 0x000fe20003800000 */
[----:B------:R-:W-:Y:S02]  /*19c0*/  LOP3.LUT R228, R225, 0xff, RZ, 0xc0, !PT ;  /* 0x000000ffe1e47812 */ /* 0x000fe400078ec0ff */
[----:B------:R-:W-:Y:S02]  /*19d0*/  SHF.R.U32.HI R225, RZ, 0x10, R225 ;  /* 0x00000010ffe17819 */ /* 0x000fe400000116e1 */
[----:B------:R-:W-:-:S04]  /*19e0*/  SHF.R.U32.HI R3, RZ, 0x1f, R0 ;  /* 0x0000001fff037819 */ /* 0x000fc80000011600 */
[----:B------:R-:W-:-:S04]  /*19f0*/  LEA.HI.SX32 R3, R0, R3, 0x1a ;  /* 0x0000000300037211 */ /* 0x000fc800078fd2ff */
        /* <DEDUP_REMOVED lines=35> */
.L_x_9077:
[----:B------:R-:W-:Y:S05]  /*1c30*/  BSYNC B0 ;  /* 0x0000000000007941 */ /* 0x000fea0003800000 */
.L_x_9076:
[----:B------:R-:W-:-:S05]  /*1c40*/  IMAD R0, R228, R3, R9 ;  /* 0x00000003e4007224 */ /* 0x000fca00078e0209 */
        /* <DEDUP_REMOVED lines=36> */
.L_x_9080:
[----:B------:R-:W-:Y:S05]  /*1e90*/  BSYNC B6 ;  /* 0x0000000000067941 */ /* 0x000fea0003800000 */
.L_x_9079:
        /* <DEDUP_REMOVED lines=20> */
.L_x_9082:
[----:B------:R-:W-:Y:S05]  /*1fe0*/  BSYNC B6 ;  /* 0x0000000000067941 */ /* 0x000fea0003800000 */
.L_x_9081:
[----:B------:R-:W-:Y:S01]  /*1ff0*/  ULDC.64 UR4, c[0x0][0x9f8] ;  /* 0x00027e0000047ab9 */ /* 0x000fe20000000a00 */
[----:B------:R-:W-:Y:S01]  /*2000*/  IMAD.MOV.U32 R85, RZ, RZ, R207 ;  /* 0x000000ffff557224 */ /* 0x000fe200078e00cf */
[----:B------:R-:W-:Y:S01]  /*2010*/  ISETP.NE.U32.AND P0, PT, RZ, UR4, PT ;  /* 0x00000004ff007c0c */ /* 0x000fe2000bf05070 */
[----:B------:R-:W0:Y:S03]  /*2020*/  LDC.64 R50, c[0x0][0x3f8] ;  /* 0x0000fe00ff327b82 */ /* 0x000e260000000a00 */
[----:B------:R-:W-:-:S05]  /*2030*/  ISETP.NE.AND.EX P0, PT, RZ, UR5, PT, P0 ;  /* 0x00000005ff007c0c */ /* 0x000fca000bf05300 */
[----:B------:R-:W1:Y:S08]  /*2040*/  LDC.64 R56, c[0x0][0x408] ;  /* 0x00010200ff387b82 */ /* 0x000e700000000a00 */
[----:B------:R-:W2:Y:S08]  /*2050*/  @P0 LDC.64 R4, c[0x0][0x9f8] ;  /* 0x00027e00ff040b82 */ /* 0x000eb00000000a00 */
[----:B------:R-:W3:Y:S01]  /*2060*/  LDC R31, c[0x0][0x3f4] ;  /* 0x0000fd00ff1f7b82 */ /* 0x000ee20000000800 */
[----:B--2---:R-:W-:-:S05]  /*2070*/  @P0 IMAD.WIDE R4, R207, 0x4, R4 ;  /* 0x00000004cf040825 */ /* 0x004fca00078e0204 */
[----:B------:R2:W4:Y:S01]  /*2080*/  @P0 LDG.E R85, desc[UR60][R4.64] ;  /* 0x0000003c04550981 */ /* 0x000522000c1e1900 */
[----:B------:R-:W-:Y:S01]  /*2090*/  SHF.R.S32.HI R3, RZ, 0x1f, R194 ;  /* 0x0000001fff037819 */ /* 0x000fe200000114c2 */
[-C--:B0-----:R-:W-:Y:S01]  /*20a0*/  IMAD.WIDE.U32 R8, R194, R50.reuse, R18 ;  /* 0x00000032c2087225 */ /* 0x081fe200078e0012 */
[----:B------:R-:W-:Y:S01]  /*20b0*/  SHF.R.S32.HI R189, RZ, 0x1f, R188 ;  /* 0x0000001fffbd7819 */ /* 0x000fe200000114bc */
[----:B------:R-:W0:Y:S01]  /*20c0*/  S2R R30, SR_TID.X ;  /* 0x00000000001e7919 */ /* 0x000e220000002100 */
[----:B---3--:R-:W-:Y:S01]  /*20d0*/  ISETP.GE.AND P0, PT, R18, R31, PT ;  /* 0x0000001f1200720c */ /* 0x008fe20003f06270 */
[C---:B------:R-:W-:Y:S01]  /*20e0*/  IMAD R0, R3.reuse, R50, RZ ;  /* 0x0000003203007224 */ /* 0x040fe200078e02ff */
[C-C-:B-1----:R-:W-:Y:S01]  /*20f0*/  SHF.L.U64.HI R79, R56.reuse, 0x6, R57.reuse ;  /* 0x00000006384f7819 */ /* 0x142fe20000010239 */
[----:B------:R-:W-:Y:S01]  /*2100*/  IMAD R3, R3, R56, RZ ;  /* 0x0000003803037224 */ /* 0x000fe200078e02ff */
[----:B------:R-:W-:Y:S01]  /*2110*/  SHF.L.U64.HI R78, R56, 0x7, R57 ;  /* 0x00000007384e7819 */ /* 0x000fe20000010239 */
[C---:B------:R-:W-:Y:S01]  /*2120*/  IMAD R13, R194.reuse, R51, R0 ;  /* 0x00000033c20d7224 */ /* 0x040fe200078e0200 */
[----:B------:R-:W-:Y:S01]  /*2130*/  SHF.R.U32.HI R74, RZ, 0x3, R210 ;  /* 0x00000003ff4a7819 */ /* 0x000fe200000116d2 */
[----:B------:R-:W-:Y:S01]  /*2140*/  IMAD.WIDE.U32 R6, R194, R50, R188 ;  /* 0x00000032c2067225 */ /* 0x000fe200078e00bc */
[----:B------:R-:W-:-:S02]  /*2150*/  SHF.L.U64.HI R83, R50, 0x6, R51 ;  /* 0x0000000632537819 */ /* 0x000fc40000010233 */
[----:B------:R-:W-:Y:S01]  /*2160*/  SHF.L.U64.HI R82, R50, 0x7, R51 ;  /* 0x0000000732527819 */ /* 0x000fe20000010233 */
[C---:B------:R-:W-:Y:S01]  /*2170*/  IMAD R15, R194.reuse, R57, R3 ;  /* 0x00000039c20f7224 */ /* 0x040fe200078e0203 */
[----:B------:R-:W-:Y:S01]  /*2180*/  SEL R3, R31, RZ, P0 ;  /* 0x000000ff1f037207 */ /* 0x000fe20000000000 */
[----:B------:R-:W-:Y:S01]  /*2190*/  IMAD.IADD R7, R7, 0x1, R13 ;  /* 0x0000000107077824 */ /* 0x000fe200078e020d */
[----:B------:R-:W-:Y:S01]  /*21a0*/  LOP3.LUT P1, RZ, R213, 0x4, RZ, 0xc0, !PT ;  /* 0x00000004d5ff7812 */ /* 0x000fe2000782c0ff */
[----:B------:R-:W-:Y:S01]  /*21b0*/  IMAD.IADD R9, R13, 0x1, R9 ;  /* 0x000000010d097824 */ /* 0x000fe200078e0209 */
[----:B-----5:R-:W-:Y:S01]  /*21c0*/  SHF.R.S32.HI R13, RZ, 0x1f, R24 ;  /* 0x0000001fff0d7819 */ /* 0x020fe20000011418 */
[----:B--2---:R-:W-:-:S04]  /*21d0*/  IMAD.WIDE.U32 R4, R194, R56, R188 ;  /* 0x00000038c2047225 */ /* 0x004fc800078e00bc */
[----:B------:R-:W-:Y:S02]  /*21e0*/  IMAD.SHL.U32 R75, R213, 0x80, RZ ;  /* 0x00000080d54b7824 */ /* 0x000fe400078e00ff */
[----:B------:R-:W-:-:S03]  /*21f0*/  IMAD.WIDE.U32 R10, R194, R56, R18 ;  /* 0x00000038c20a7225 */ /* 0x000fc600078e0012 */
[----:B------:R-:W-:Y:S01]  /*2200*/  LOP3.LUT R75, R75, 0x380, RZ, 0xc0, !PT ;  /* 0x000003804b4b7812 */ /* 0x000fe200078ec0ff */
[----:B------:R-:W-:Y:S02]  /*2210*/  IMAD.IADD R3, R18, 0x1, R3 ;  /* 0x0000000112037824 */ /* 0x000fe400078e0203 */
[----:B------:R-:W-:Y:S01]  /*2220*/  IMAD.IADD R5, R5, 0x1, R15 ;  /* 0x0000000105057824 */ /* 0x000fe200078e020f */
[----:B------:R-:W-:Y:S01]  /*2230*/  SHF.R.U32.HI R71, RZ, 0x3, R75 ;  /* 0x00000003ff477819 */ /* 0x000fe2000001164b */
[----:B0-----:R-:W-:Y:S01]  /*2240*/  VIADD R33, R30, 0xffffff80 ;  /* 0xffffff801e217836 */ /* 0x001fe20000000000 */
[----:B------:R-:W-:Y:S01]  /*2250*/  SHF.R.U32.HI R30, RZ, 0x7, R30 ;  /* 0x00000007ff1e7819 */ /* 0x000fe2000001161e */
[----:B------:R-:W-:Y:S01]  /*2260*/  IMAD R12, R13, R50, RZ ;  /* 0x000000320d0c7224 */ /* 0x000fe200078e02ff */
[----:B------:R-:W-:Y:S01]  /*2270*/  SHF.R.S32.HI R0, RZ, 0x1f, R3 ;  /* 0x0000001fff007819 */ /* 0x000fe20000011403 */
[----:B------:R-:W-:Y:S01]  /*2280*/  IMAD.IADD R11, R15, 0x1, R11 ;  /* 0x000000010f0b7824 */ /* 0x000fe200078e020b */
[----:B------:R-:W-:Y:S01]  /*2290*/  ISETP.NE.AND P6, PT, R30, 0x1, PT ;  /* 0x000000011e00780c */ /* 0x000fe20003fc5270 */
[----:B------:R-:W-:Y:S01]  /*22a0*/  IMAD R13, R13, R56, RZ ;  /* 0x000000380d0d7224 */ /* 0x000fe200078e02ff */
[----:B------:R-:W-:Y:S01]  /*22b0*/  SHF.R.S32.HI R32, RZ, 0x1f, R33 ;  /* 0x0000001fff207819 */ /* 0x000fe20000011421 */
[----:B------:R-:W-:Y:S01]  /*22c0*/  IMAD.WIDE.U32 R20, R24, R50, R6 ;  /* 0x0000003218147225 */ /* 0x000fe200078e0006 */
[----:B------:R-:W-:-:S02]  /*22d0*/  LEA.HI R0, R0, R3, RZ, 0x4 ;  /* 0x0000000300007211 */ /* 0x000fc400078f20ff */
[----:B------:R-:W-:Y:S01]  /*22e0*/  LEA.HI R32, R32, R33, RZ, 0x2 ;  /* 0x0000002120207211 */ /* 0x000fe200078f10ff */
[-C--:B------:R-:W-:Y:S01]  /*22f0*/  IMAD.WIDE.U32 R52, R24, R56.reuse, R4 ;  /* 0x0000003818347225 */ /* 0x080fe200078e0004 */
[----:B------:R-:W-:Y:S02]  /*2300*/  LOP3.LUT R4, R75, 0x30, R18, 0xf8, !PT ;  /* 0x000000304b047812 */ /* 0x000fe400078ef812 */
[----:B------:R-:W-:Y:S01]  /*2310*/  LOP3.LUT R32, R32, 0xfffffffc, RZ, 0xc0, !PT ;  /* 0xfffffffc20207812 */ /* 0x000fe200078ec0ff */
[----:B------:R-:W-:Y:S01]  /*2320*/  IMAD R13, R24, R57, R13 ;  /* 0x00000039180d7224 */ /* 0x000fe200078e020d */
[----:B------:R-:W-:Y:S01]  /*2330*/  LOP3.LUT R67, R4, R71, RZ, 0x3c, !PT ;  /* 0x0000004704437212 */ /* 0x000fe200078e3cff */
[----:B------:R-:W-:Y:S05]  /*2340*/  @!P6 WARPSYNC.ALL ;  /* 0x000000000000e948 */ /* 0x000fea0003800000 */
[----:B------:R-:W-:Y:S01]  /*2350*/  IMAD R7, R57, 0xa0, RZ ;  /* 0x000000a039077824 */ /* 0x000fe200078e02ff */
[--C-:B------:R-:W-:Y:S01]  /*2360*/  LOP3.LUT R4, R75, 0x70, R0.reuse, 0xf8, !PT ;  /* 0x000000704b047812 */ /* 0x100fe200078ef800 */
[C---:B------:R-:W-:Y:S01]  /*2370*/  IMAD.SHL.U32 R77, R56.reuse, 0x40, RZ ;  /* 0x00000040384d7824 */ /* 0x040fe200078e00ff */
[----:B------:R-:W-:Y:S01]  /*2380*/  LOP3.LUT R5, R209, 0x70, R0, 0xf8, !PT ;  /* 0x00000070d1057812 */ /* 0x000fe200078ef800 */
[----:B------:R-:W-:Y:S01]  /*2390*/  IMAD.SHL.U32 R76, R56, 0x80, RZ ;  /* 0x00000080384c7824 */ /* 0x000fe200078e00ff */
[----:B------:R-:W-:Y:S01]  /*23a0*/  ULDC UR4, c[0x0][0x2f4] ;  /* 0x0000bd0000047ab9 */ /* 0x000fe20000000800 */
[----:B------:R-:W-:Y:S01]  /*23b0*/  IMAD.WIDE.U32 R54, R24, R56, R10 ;  /* 0x0000003818367225 */ /* 0x000fe200078e000a */
[----:B------:R-:W-:-:S02]  /*23c0*/  ISETP.GE.AND P2, PT, R23, UR4, PT ;  /* 0x0000000417007c0c */ /* 0x000fc4000bf46270 */
[----:B------:R-:W-:Y:S01]  /*23d0*/  LOP3.LUT R60, R0, 0xfffffff0, RZ, 0xc0, !PT ;  /* 0xfffffff0003c7812 */ /* 0x000fe200078ec0ff */
[----:B------:R-:W-:Y:S01]  /*23e0*/  IMAD.WIDE.U32 R56, R56, 0xa0, RZ ;  /* 0x000000a038387825 */ /* 0x000fe200078e00ff */
[----:B------:R-:W-:Y:S02]  /*23f0*/  SHF.R.S32.HI R61, RZ, 0x4, R0 ;  /* 0x00000004ff3d7819 */ /* 0x000fe40000011400 */
[----:B------:R-:W-:Y:S01]  /*2400*/  ISETP.GE.AND P1, PT, R18, UR4, PT ;  /* 0x0000000412007c0c */ /* 0x000fe2000bf26270 */
[C---:B------:R-:W-:Y:S01]  /*2410*/  IMAD R3, R24.reuse, R51, R12 ;  /* 0x0000003318037224 */ /* 0x040fe200078e020c */
[----:B------:R-:W-:Y:S01]  /*2420*/  P2R R87, PR, RZ, 0x4 ;  /* 0x00000004ff577803 */ /* 0x000fe20000000000 */
[----:B------:R-:W-:Y:S01]  /*2430*/  IMAD.WIDE.U32 R48, R24, R50, R8 ;  /* 0x0000003218307225 */ /* 0x000fe200078e0008 */
[----:B------:R-:W-:-:S03]  /*2440*/  SHF.R.S32.HI R59, RZ, 0x1f, R60 ;  /* 0x0000001fff3b7819 */ /* 0x000fc6000001143c */
[----:B------:R-:W-:Y:S01]  /*2450*/  VIADD R73, R30, 0x8 ;  /* 0x000000081e497836 */ /* 0x000fe20000000000 */
[----:B------:R-:W-:Y:S01]  /*2460*/  SHF.R.U32.HI R30, RZ, 0x3, R209 ;  /* 0x00000003ff1e7819 */ /* 0x000fe200000116d1 */
[----:B------:R-:W-:Y:S01]  /*2470*/  IMAD.IADD R68, R57, 0x1, R7 ;  /* 0x0000000139447824 */ /* 0x000fe200078e0207 */
[----:B------:R-:W-:Y:S01]  /*2480*/  LOP3.LUT R7, R210, 0x70, R0, 0xf8, !PT ;  /* 0x00000070d2077812 */ /* 0x000fe200078ef800 */
[----:B------:R-:W-:Y:S01]  /*2490*/  IMAD.IADD R65, R21, 0x1, R3 ;  /* 0x0000000115417824 */ /* 0x000fe200078e0203 */
[----:B------:R-:W-:Y:S01]  /*24a0*/  LOP3.LUT R5, R5, R30, RZ, 0x3c, !PT ;  /* 0x0000001e05057212 */ /* 0x000fe200078e3cff */
[----:B------:R-:W-:Y:S01]  /*24b0*/  IMAD.IADD R64, R3, 0x1, R49 ;  /* 0x0000000103407824 */ /* 0x000fe200078e0231 */
[----:B------:R-:W-:Y:S01]  /*24c0*/  LOP3.LUT R3, R4, R71, RZ, 0x3c, !PT ;  /* 0x0000004704037212 */ /* 0x000fe200078e3cff */
[----:B------:R-:W-:Y:S01]  /*24d0*/  IMAD R69, R51, 0xa0, RZ ;  /* 0x000000a033457824 */ /* 0x000fe200078e02ff */
[----:B------:R-:W-:Y:S01]  /*24e0*/  LOP3.LUT R7, R7, R74, RZ, 0x3c, !PT ;  /* 0x0000004a07077212 */ /* 0x000fe200078e3cff */
[----:B------:R-:W-:-:S02]  /*24f0*/  IMAD.SHL.U32 R81, R50, 0x40, RZ ;  /* 0x0000004032517824 */ /* 0x000fc400078e00ff */
[C---:B------:R-:W-:Y:S02]  /*2500*/  IMAD.SHL.U32 R80, R50.reuse, 0x80, RZ ;  /* 0x0000008032507824 */ /* 0x040fe400078e00ff */
[----:B------:R-:W-:-:S04]  /*2510*/  IMAD.WIDE.U32 R50, R50, 0xa0, RZ ;  /* 0x000000a032327825 */ /* 0x000fc800078e00ff */
[----:B------:R-:W-:Y:S02]  /*2520*/  IMAD.IADD R32, R33, 0x1, -R32 ;  /* 0x0000000121207824 */ /* 0x000fe400078e0a20 */
[----:B------:R-:W-:Y:S02]  /*2530*/  IMAD.IADD R58, R212, 0x1, R3 ;  /* 0x00000001d43a7824 */ /* 0x000fe400078e0203 */
[----:B------:R-:W-:Y:S02]  /*2540*/  IMAD.IADD R84, R29, 0x1, R28 ;  /* 0x000000011d547824 */ /* 0x000fe400078e021c */
[----:B------:R-:W-:Y:S02]  /*2550*/  IMAD R72, R32, 0x40, R194 ;  /* 0x0000004020487824 */ /* 0x000fe400078e02c2 */
[----:B------:R-:W-:Y:S02]  /*2560*/  IMAD.SHL.U32 R70, R31, 0x2, RZ ;  /* 0x000000021f467824 */ /* 0x000fe400078e00ff */
[----:B------:R-:W-:-:S02]  /*2570*/  IMAD.IADD R69, R51, 0x1, R69 ;  /* 0x0000000133457824 */ /* 0x000fc400078e0245 */
[----:B------:R-:W-:Y:S02]  /*2580*/  IMAD.IADD R67, R212, 0x1, R67 ;  /* 0x00000001d4437824 */ /* 0x000fe400078e0243 */
[----:B------:R-:W-:Y:S02]  /*2590*/  IMAD.IADD R63, R53, 0x1, R13 ;  /* 0x00000001353f7824 */ /* 0x000fe400078e020d */
[----:B------:R-:W-:Y:S02]  /*25a0*/  IMAD.IADD R62, R13, 0x1, R55 ;  /* 0x000000010d3e7824 */ /* 0x000fe400078e0237 */
[----:B------:R-:W-:Y:S02]  /*25b0*/  IMAD.IADD R3, R214, 0x1, R5 ;  /* 0x00000001d6037824 */ /* 0x000fe400078e0205 */
[----:B------:R-:W-:Y:S01]  /*25c0*/  IMAD.IADD R0, R218, 0x1, R7 ;  /* 0x00000001da007824 */ /* 0x000fe200078e0207 */
[----:B----4-:R-:W-:Y:S01]  /*25d0*/  SHF.R.S32.HI R66, RZ, 0x1f, R85 ;  /* 0x0000001fff427819 */ /* 0x010fe20000011455 */
[----:B------:R-:W-:Y:S06]  /*25e0*/  @!P6 BAR.SYNC.DEFER_BLOCKING 0x9, 0x100 ;  /* 0x024400000000eb1d */ /* 0x000fec0000010000 */
.L_x_9157:
[----:B0-----:R-:W0:Y:S01]  /*25f0*/  LDC R92, c[0x0][0x430] ;  /* 0x00010c00ff5c7b82 */ /* 0x001e220000000800 */
[----:B------:R-:W-:Y:S02]  /*2600*/  VIADD R26, R26, 0xffffffff ;  /* 0xffffffff1a1a7836 */ /* 0x000fe40000000000 */
[----:B------:R-:W-:Y:S02]  /*2610*/  IMAD.MOV.U32 R91, RZ, RZ, RZ ;  /* 0x000000ffff5b7224 */ /* 0x000fe400078e00ff */
[----:B--23--:R-:W-:-:S03]  /*2620*/  IMAD R9, R26, 0xa0, R72 ;  /* 0x000000a01a097824 */ /* 0x00cfc600078e0248 */
[----:B------:R-:W1:Y:S01]  /*2630*/  LDC R101, c[0x0][0x3f4] ;  /* 0x0000fd00ff657b82 */ /* 0x000e620000000800 */
[----:B------:R-:W-:Y:S01]  /*2640*/  IMAD.IADD R11, R84, 0x1, R9 ;  /* 0x00000001540b7824 */ /* 0x000fe200078e0209 */
[----:B------:R-:W-:-:S03]  /*2650*/  ISETP.GE.AND P2, PT, R9, R2, PT ;  /* 0x000000020900720c */ /* 0x000fc60003f46270 */
[----:B------:R-:W-:Y:S01]  /*2660*/  IMAD.MOV.U32 R9, RZ, RZ, R11 ;  /* 0x000000ffff097224 */ /* 0x000fe200078e000b */
[----:B------:R-:W-:Y:S02]  /*2670*/  ISETP.GT.OR P2, PT, R72, 0x9f, P2 ;  /* 0x0000009f4800780c */ /* 0x000fe40001744670 */
[----:B0-----:R-:W-:-:S11]  /*2680*/  ISETP.NE.AND P3, PT, R92, 0x1, PT ;  /* 0x000000015c00780c */ /* 0x001fd60003f65270 */
[----:B------:R-:W0:Y:S08]  /*2690*/  @!P2 LDC.64 R6, c[0x0][0x428] ;  /* 0x00010a00ff06ab82 */ /* 0x000e300000000a00 */
[----:B------:R-:W2:Y:S08]  /*26a0*/  @!P2 LDC.64 R12, c[0x0][0x418] ;  /* 0x00010600ff0cab82 */ /* 0x000eb00000000a00 */
[----:B------:R-:W3:Y:S08]  /*26b0*/  @P3 LDC R4, c[0x0][0x434] ;  /* 0x00010d00ff043b82 */ /* 0x000ef00000000800 */
[----:B------:R-:W4:Y:S01]  /*26c0*/  @P3 LDC R5, c[0x0][0x438] ;  /* 0x00010e00ff053b82 */ /* 0x000f220000000800 */
[----:B---3--:R-:W-:-:S05]  /*26d0*/  @P3 IMAD.HI.U32 R4, R11, R4, RZ ;  /* 0x000000040b043227 */ /* 0x008fca00078e00ff */
[----:B----4-:R-:W-:Y:S01]  /*26e0*/  @P3 SHF.R.U32.HI R9, RZ, R5, R4 ;  /* 0x00000005ff093219 */ /* 0x010fe20000011604 */
[----:B0-----:R-:W-:-:S03]  /*26f0*/  @!P2 IMAD R4, R66, R6, RZ ;  /* 0x000000064204a224 */ /* 0x001fc600078e02ff */
[--C-:B------:R-:W-:Y:S01]  /*2700*/  @!P2 SHF.R.S32.HI R5, RZ, 0x1f, R9.reuse ;  /* 0x0000001fff05a819 */ /* 0x100fe20000011409 */
[----:B------:R-:W-:Y:S02]  /*2710*/  @!P2 IMAD R7, R85, R7, R4 ;  /* 0x000000075507a224 */ /* 0x000fe400078e0204 */
[----:B------:R-:W-:-:S04]  /*2720*/  @!P2 IMAD.MOV.U32 R4, RZ, RZ, R9 ;  /* 0x000000ffff04a224 */ /* 0x000fc800078e0009 */
        /* <DEDUP_REMOVED lines=8> */
[----:B------:R-:W-:Y:S01]  /*27b0*/  IMAD.MOV R5, RZ, RZ, -R9 ;  /* 0x000000ffff057224 */ /* 0x000fe200078e0a09 */
[----:B------:R-:W-:Y:S01]  /*27c0*/  P2R R88, PR, RZ, 0x4 ;  /* 0x00000004ff587803 */ /* 0x000fe20000000000 */
[----:B------:R-:W-:Y:S01]  /*27d0*/  VIADD R4, R90, 0x40 ;  /* 0x000000405a047836 */ /* 0x000fe20000000000 */
[----:B-1----:R-:W-:Y:S01]  /*27e0*/  ISETP.GE.AND P2, PT, R101, 0x1, PT ;  /* 0x000000016500780c */ /* 0x002fe20003f46270 */
[----:B------:R-:W-:Y:S05]  /*27f0*/  YIELD ;  /* 0x0000000000007946 */ /* 0x000fea0003800000 */
[----:B------:R-:W-:Y:S01]  /*2800*/  BSSY B0, `(.L_x_9083) ;  /* 0x00006f3000007945 */ /* 0x000fe20003800000 */
[----:B------:R-:W-:-:S02]  /*2810*/  IMAD R92, R92, R5, R11 ;  /* 0x000000055c5c7224 */ /* 0x000fc400078e020b */
        /* <DEDUP_REMOVED lines=24> */
[----:B------:R-:W-:Y:S01]  /*29a0*/  IMAD R5, R68, R26, RZ ;  /* 0x0000001a44057224 */ /* 0x000fe200078e02ff */
[----:B------:R-:W-:Y:S01]  /*29b0*/  IADD3 R99, P2, R4, UR4, RZ ;  /* 0x0000000404637c10 */ /* 0x000fe2000ff5e0ff */
[----:B------:R-:W-:Y:S01]  /*29c0*/  ULDC.U8 UR4, c[0x0][0x410] ;  /* 0x0001040000047ab9 */ /* 0x000fe20000000000 */
[C---:B------:R-:W-:Y:S02]  /*29d0*/  IMAD R9, R7.reuse, R50, R6 ;  /* 0x0000003207097224 */ /* 0x040fe400078e0206 */
        /* <DEDUP_REMOVED lines=39> */
.L_x_9087:
[----:B------:R-:W-:Y:S05]  /*2c50*/  BSYNC B1 ;  /* 0x0000000000017941 */ /* 0x000fea0003800000 */
.L_x_9086:
        /* <DEDUP_REMOVED lines=26> */
.L_x_9089:
[----:B------:R-:W-:Y:S05]  /*2e00*/  BSYNC B1 ;  /* 0x0000000000017941 */ /* 0x000fea0003800000 */
.L_x_9088:
[----:B0-----:R-:W-:Y:S01]  /*2e10*/  VIADD R10, R194, 0x80 ;  /* 0x00000080c20a7836 */ /* 0x001fe20000000000 */
[----:B------:R-:W-:Y:S04]  /*2e20*/  BSSY B1, `(.L_x_9090) ;  /* 0x0000015000017945 */ /* 0x000fe80003800000 */
        /* <DEDUP_REMOVED lines=20> */
.L_x_9091:
[----:B------:R-:W-:Y:S05]  /*2f70*/  BSYNC B1 ;  /* 0x0000000000017941 */ /* 0x000fea0003800000 */
.L_x_9090:
[----:B------:R-:W-:Y:S01]  /*2f80*/  ISETP.NE.AND P5, PT, R198, 0x3, PT ;  /* 0x00000003c600780c */ /* 0x000fe20003fa5270 */
[----:B------:R-:W-:Y:S02]  /*2f90*/  IMAD.MOV.U32 R113, RZ, RZ, R42 ;  /* 0x000000ffff717224 */ /* 0x000fe400078e002a */
[----:B------:R-:W-:Y:S02]  /*2fa0*/  IMAD.MOV.U32 R121, RZ, RZ, R46 ;  /* 0x000000ffff797224 */ /* 0x000fe400078e002e */
[----:B-----5:R-:W-:Y:S02]  /*2fb0*/  IMAD.MOV.U32 R108, RZ, RZ, R34 ;  /* 0x000000ffff6c7224 */ /* 0x020fe400078e0022 */
        /* <DEDUP_REMOVED lines=9> */
.L_x_9092:
[----:B------:R-:W-:Y:S01]  /*3050*/  IMAD R86, R191, 0x8, R17 ;  /* 0x00000008bf567824 */ /* 0x000fe200078e0211 */
[----:B------:R-:W-:Y:S01]  /*3060*/  SHF.L.U32 R98, R201, 0x1f, RZ ;  /* 0x0000001fc9627819 */ /* 0x000fe200000006ff */
[----:B------:R-:W-:Y:S03]  /*3070*/  BSSY B1, `(.L_x_9093) ;  /* 0x0000003000017945 */ /* 0x000fe60003800000 */
[----:B------:R-:W1:Y:S02]  /*3080*/  SYNCS.PHASECHK.TRANS64.TRYWAIT P6, [R86+URZ+0x22890], R98 ;  /* 0x02289062560075a7 */ /* 0x000e6400080c017f */
[----:B-1----:R-:W-:Y:S05]  /*3090*/  @!P6 BRA `(.L_x_9094) ;  /* 0x000002b400f0e947 */ /* 0x002fea0003800000 */
.L_x_9471:
[----:B------:R-:W-:Y:S05]  /*30a0*/  BSYNC B1 ;  /* 0x0000000000017941 */ /* 0x000fea0003800000 */
.L_x_9093:
[----:B------:R-:W-:-:S03]  /*30b0*/  UMOV UR4, 0xffffffff ;  /* 0xffffffff00047882 */ /* 0x000fc60000000000 */
[----:B------:R-:W-:Y:S05]  /*30c0*/  BRA.DIV UR4, `(.L_x_9095) ;  /* 0x000002b604f87947 */ /* 0x000fea000b800000 */
[----:B------:R2:W3:Y:S04]  /*30d0*/  SHFL.IDX PT, R102, R100, RZ, 0x1c1f ;  /* 0x001c1fff64667589 */ /* 0x0004e800000e0000 */
[----:B------:R2:W4:Y:S02]  /*30e0*/  SHFL.IDX PT, R14, R99, RZ, 0x1c1f ;  /* 0x001c1fff630e7589 */ /* 0x00052400000e0000 */
.L_x_9475:
        /* <DEDUP_REMOVED lines=10> */
[----:B------:R-:W-:Y:S02]  /*3190*/  SHF.R.U32.HI R116, RZ, 0x8, R97 ;  /* 0x00000008ff747819 */ /* 0x000fe40000011661 */
[----:B------:R-:W-:Y:S02]  /*31a0*/  LOP3.LUT R13, R47, 0xff, RZ, 0xc0, !PT ;  /* 0x000000ff2f0d7812 */ /* 0x000fe400078ec0ff */
[----:B------:R-:W-:Y:S02]  /*31b0*/  SHF.R.U32.HI R96, RZ, 0x18, R47 ;  /* 0x00000018ff607819 */ /* 0x000fe4000001162f */
[----:B------:R-:W-:Y:S02]  /*31c0*/  LOP3.LUT R12, R97, 0xff, RZ, 0xc0, !PT ;  /* 0x000000ff610c7812 */ /* 0x000fe400078ec0ff */
[----:B------:R-:W-:Y:S02]  /*31d0*/  SHF.R.U32.HI R115, RZ, 0x18, R97 ;  /* 0x00000018ff737819 */ /* 0x000fe40000011661 */
        /* <DEDUP_REMOVED lines=40> */
[----:B------:R-:W-:Y:S01]  /*3460*/  HADD2.F32 R46, -RZ, R13.H1_H1 ;  /* 0x3000000dff2e7230 */ /* 0x000fe20000004100 */
[----:B------:R-:W-:Y:S01]  /*3470*/  F2FP.SATFINITE.E4M3.F32.PACK_AB_MERGE_C R124, R121, R120, RZ ;  /* 0x00000078797c723e */ /* 0x000fe200048070ff */
[--C-:B------:R-:W-:Y:S02]  /*3480*/  HADD2.F32 R13, -RZ, R12.reuse.H0_H0 ;  /* 0x2000000cff0d7230 */ /* 0x100fe40000004100 */
[-C--:B------:R-:W-:Y:S01]  /*3490*/  FMUL.FTZ R119, R15, R96.reuse ;  /* 0x000000600f777220 */ /* 0x080fe20000410000 */
[----:B------:R-:W-:Y:S02]  /*34a0*/  HADD2.F32 R115, -RZ, R115.H0_H0 ;  /* 0x20000073ff737230 */ /* 0x000fe40000004100 */
[----:B------:R-:W-:Y:S01]  /*34b0*/  FMUL.FTZ R116, R46, R96 ;  /* 0x000000602e747220 */ /* 0x000fe20000410000 */
[----:B------:R-:W-:Y:S01]  /*34c0*/  HADD2.F32 R12, -RZ, R12.H1_H1 ;  /* 0x3000000cff0c7230 */ /* 0x000fe20000004100 */
[----:B------:R-:W-:Y:S01]  /*34d0*/  F2FP.SATFINITE.E4M3.F32.PACK_AB_MERGE_C R5, R5, R4, R124 ;  /* 0x000000040505723e */ /* 0x000fe2000480707c */
[----:B------:R-:W-:-:S02]  /*34e0*/  HADD2.F32 R47, -RZ, R114.H1_H1 ;  /* 0x30000072ff2f7230 */ /* 0x000fc40000004100 */
[----:B------:R-:W-:Y:S02]  /*34f0*/  HADD2.F32 R114, -RZ, R114.H0_H0 ;  /* 0x20000072ff727230 */ /* 0x000fe40000004100 */
[-C--:B------:R-:W-:Y:S01]  /*3500*/  FMUL.FTZ R96, R12, R115.reuse ;  /* 0x000000730c607220 */ /* 0x080fe20000410000 */
[----:B------:R-:W-:Y:S01]  /*3510*/  FMUL.FTZ R115, R13, R115 ;  /* 0x000000730d737220 */ /* 0x000fe20000410000 */
[-C--:B------:R-:W-:Y:S01]  /*3520*/  FFMA.FTZ R116, R15, R47.reuse, -R116 ;  /* 0x0000002f0f747223 */ /* 0x080fe20000010874 */
[----:B------:R-:W-:Y:S01]  /*3530*/  FFMA.FTZ R47, R46, R47, R119 ;  /* 0x0000002f2e2f7223 */ /* 0x000fe20000010077 */
[-C--:B------:R-:W-:Y:S01]  /*3540*/  FFMA.FTZ R118, R13, R114.reuse, -R96 ;  /* 0x000000720d767223 */ /* 0x080fe20000010860 */
[----:B------:R-:W-:Y:S01]  /*3550*/  FFMA.FTZ R119, R12, R114, R115 ;  /* 0x000000720c777223 */ /* 0x000fe20000010073 */
[----:B------:R-:W-:Y:S02]  /*3560*/  F2FP.F16.E4M3.UNPACK_B R13, R7.H1 ;  /* 0x00000007ff0d723e */ /* 0x000fe400030006ff */
        /* <DEDUP_REMOVED lines=45> */
.L_x_9101:
[----:B------:R-:W-:Y:S05]  /*3840*/  BSYNC B3 ;  /* 0x0000000000037941 */ /* 0x000fea0003800000 */
.L_x_9100:
[----:B0-----:R0:W-:Y:S02]  /*3850*/  ST.E.128 desc[UR60][R10.64], R4 ;  /* 0x000000040a007985 */ /* 0x0011e4000c101d3c */
.L_x_9099:
[----:B------:R-:W-:Y:S05]  /*3860*/  BSYNC B2 ;  /* 0x0000000000027941 */ /* 0x000fea0003800000 */
.L_x_9098:
[----:B------:R-:W-:-:S13]  /*3870*/  ISETP.NE.AND P2, PT, R87, RZ, PT ;  /* 0x000000ff5700720c */ /* 0x000fda0003f45270 */
        /* <DEDUP_REMOVED lines=8> */
[----:B------:R-:W-:Y:S02]  /*3900*/  SHF.R.U32.HI R46, RZ, 0x8, R45 ;  /* 0x00000008ff2e7819 */ /* 0x000fe4000001162d */
[----:B------:R-:W-:Y:S01]  /*3910*/  SHF.R.U32.HI R14, RZ, 0x18, R43 ;  /* 0x00000018ff0e7819 */ /* 0x000fe2000001162b */
[----:B------:R-:W-:Y:S01]  /*3920*/  IMAD.SHL.U32 R15, R15, 0x100, RZ ;  /* 0x000001000f0f7824 */ /* 0x000fe200078e00ff */
[----:B------:R-:W-:Y:S02]  /*3930*/  LOP3.LUT R13, R43, 0xff, RZ, 0xc0, !PT ;  /* 0x000000ff2b0d7812 */ /* 0x000fe400078ec0ff */
[----:B------:R-:W-:Y:S02]  /*3940*/  SHF.R.U32.HI R47, RZ, 0x18, R45 ;  /* 0x00000018ff2f7819 */ /* 0x000fe4000001162d */
[----:B------:R-:W-:-:S02]  /*3950*/  LOP3.LUT R12, R45, 0xff, RZ, 0xc0, !PT ;  /* 0x000000ff2d0c7812 */ /* 0x000fc400078ec0ff */
[----:B------:R-:W-:Y:S02]  /*3960*/  SHF.R.U32.HI R44, RZ, 0x10, R43 ;  /* 0x00000010ff2c7819 */ /* 0x000fe4000001162b */
[----:B------:R-:W-:Y:S01]  /*3970*/  PRMT R14, R14, 0x654, R13 ;  /* 0x000006540e0e7816 */ /* 0x000fe2000000000d */
[----:B------:R-:W-:Y:S01]  /*3980*/  IMAD.SHL.U32 R13, R46, 0x100, RZ ;  /* 0x000001002e0d7824 */ /* 0x000fe200078e00ff */
[----:B------:R-:W-:Y:S01]  /*3990*/  SHF.R.U32.HI R42, RZ, 0x10, R45 ;  /* 0x00000010ff2a7819 */ /* 0x000fe2000001162d */
[----:B------:R-:W-:Y:S01]  /*39a0*/  IMAD.U32 R44, R44, 0x10000, RZ ;  /* 0x000100002c2c7824 */ /* 0x000fe200078e00ff */
[----:B------:R-:W-:Y:S02]  /*39b0*/  PRMT R12, R47, 0x654, R12 ;  /* 0x000006542f0c7816 */ /* 0x000fe4000000000c */
[----:B------:R-:W-:Y:S01]  /*39c0*/  LOP3.LUT R15, R14, 0xff00, R15, 0xf8, !PT ;  /* 0x0000ff000e0f7812 */ /* 0x000fe200078ef80f */
[----:B------:R-:W-:Y:S01]  /*39d0*/  IMAD.U32 R14, R42, 0x10000, RZ ;  /* 0x000100002a0e7824 */ /* 0x000fe200078e00ff */
[----:B------:R-:W-:-:S02]  /*39e0*/  LOP3.LUT R13, R12, 0xff00, R13, 0xf8, !PT ;  /* 0x0000ff000c0d7812 */ /* 0x000fc400078ef80d */
[----:B------:R-:W-:Y:S02]  /*39f0*/  F2FP.F16.E4M3.UNPACK_B R42, R113.H1 ;  /* 0x00000071ff2a723e */ /* 0x000fe400030006ff */
[-C--:B0-----:R-:W-:Y:S02]  /*3a00*/  F2FP.F16.E4M3.UNPACK_B R12, R5.reuse ;  /* 0x00000005ff0c723e */ /* 0x081fe400020006ff */
[----:B------:R-:W-:Y:S01]  /*3a10*/  LOP3.LUT R46, R15, 0xff0000, R44, 0xf8, !PT ;  /* 0x00ff00000f2e7812 */ /* 0x000fe200078ef82c */
[----:B------:R-:W-:Y:S01]  /*3a20*/  HADD2.F32 R44, -RZ, R42.H0_H0 ;  /* 0x2000002aff2c7230 */ /* 0x000fe20000004100 */
[----:B------:R-:W-:Y:S01]  /*3a30*/  LOP3.LUT R43, R13, 0xff0000, R14, 0xf8, !PT ;  /* 0x00ff00000d2b7812 */ /* 0x000fe200078ef80e */
[----:B------:R-:W-:Y:S01]  /*3a40*/  HADD2.F32 R13, -RZ, R12.H1_H1 ;  /* 0x3000000cff0d7230 */ /* 0x000fe20000004100 */
[----:B------:R-:W-:Y:S01]  /*3a50*/  F2FP.F16.E4M3.UNPACK_B R15, R110.H1 ;  /* 0x0000006eff0f723e */ /* 0x000fe200030006ff */
[----:B------:R-:W-:Y:S01]  /*3a60*/  HADD2.F32 R45, -RZ, R42.H1_H1 ;  /* 0x3000002aff2d7230 */ /* 0x000fe20000004100 */
[----:B------:R-:W-:Y:S01]  /*3a70*/  F2FP.F16.E4M3.UNPACK_B R5, R5.H1 ;  /* 0x00000005ff05723e */ /* 0x000fe200030006ff */
[----:B------:R-:W-:-:S02]  /*3a80*/  HADD2.F32 R12, -RZ, R12.H0_H0 ;  /* 0x2000000cff0c7230 */ /* 0x000fc40000004100 */
[CC--:B------:R-:W-:Y:S01]  /*3a90*/  FMUL.FTZ R47, R13.reuse, R44.reuse ;  /* 0x0000002c0d2f7220 */ /* 0x0c0fe20000410000 */
[----:B------:R-:W-:Y:S01]  /*3aa0*/  HADD2.F32 R42, -RZ, R15.H0_H0 ;  /* 0x2000000fff2a7230 */ /* 0x000fe20000004100 */
[----:B------:R-:W-:Y:S01]  /*3ab0*/  F2FP.F16.E4M3.UNPACK_B R113, R113 ;  /* 0x00000071ff71723e */ /* 0x000fe200020006ff */
[--C-:B------:R-:W-:Y:S02]  /*3ac0*/  HADD2.F32 R14, -RZ, R5.reuse.H1_H1 ;  /* 0x30000005ff0e7230 */ /* 0x100fe40000004100 */
[C---:B------:R-:W-:Y:S01]  /*3ad0*/  FMUL.FTZ R44, R12.reuse, R44 ;  /* 0x0000002c0c2c7220 */ /* 0x040fe20000410000 */
[----:B------:R-:W-:Y:S02]  /*3ae0*/  HADD2.F32 R5, -RZ, R5.H0_H0 ;  /* 0x20000005ff057230 */ /* 0x000fe40000004100 */
[-C--:B------:R-:W-:Y:S01]  /*3af0*/  FFMA.FTZ R96, R12, R42.reuse, -R47 ;  /* 0x0000002a0c607223 */ /* 0x080fe2000001082f */
[----:B------:R-:W-:Y:S02]  /*3b00*/  HADD2.F32 R15, -RZ, R15.H1_H1 ;  /* 0x3000000fff0f7230 */ /* 0x000fe40000004100 */
[CC--:B------:R-:W-:Y:S01]  /*3b10*/  FMUL.FTZ R12, R14.reuse, R45.reuse ;  /* 0x0000002d0e0c7220 */ /* 0x0c0fe20000410000 */
[----:B------:R-:W-:Y:S01]  /*3b20*/  FFMA.FTZ R97, R13, R42, R44 ;  /* 0x0000002a0d617223 */ /* 0x000fe2000001002c */
[C---:B------:R-:W-:Y:S01]  /*3b30*/  FMUL.FTZ R45, R5.reuse, R45 ;  /* 0x0000002d052d7220 */ /* 0x040fe20000410000 */
[----:B------:R-:W-:Y:S01]  /*3b40*/  F2FP.F16.E4M3.UNPACK_B R110, R110 ;  /* 0x0000006eff6e723e */ /* 0x000fe200020006ff */
[-C--:B------:R-:W-:Y:S01]  /*3b50*/  FFMA.FTZ R102, R5, R15.reuse, -R12 ;  /* 0x0000000f05667223 */ /* 0x080fe2000001080c */
[-C--:B------:R-:W-:Y:S01]  /*3b60*/  F2FP.F16.E4M3.UNPACK_B R5, R4.reuse.H1 ;  /* 0x00000004ff05723e */ /* 0x080fe200030006ff */
[----:B------:R-:W-:Y:S01]  /*3b70*/  FFMA.FTZ R115, R14, R15, R45 ;  /* 0x0000000f0e737223 */ /* 0x000fe2000001002d */
[----:B------:R-:W-:Y:S01]  /*3b80*/  F2FP.F16.E4M3.UNPACK_B R4, R4 ;  /* 0x00000004ff04723e */ /* 0x000fe200020006ff */
[----:B------:R-:W-:-:S02]  /*3b90*/  HADD2.F32 R15, -RZ, R113.H1_H1 ;  /* 0x30000071ff0f7230 */ /* 0x000fc40000004100 */
[--C-:B------:R-:W-:Y:S01]  /*3ba0*/  HADD2.F32 R12, -RZ, R5.reuse.H0_H0 ;  /* 0x20000005ff0c7230 */ /* 0x100fe20000004100 */
[----:B------:R-:W-:Y:S01]  /*3bb0*/  F2FP.SATFINITE.E4M3.F32.PACK_AB_MERGE_C R115, R115, R102, RZ ;  /* 0x000000667373723e */ /* 0x000fe200048070ff */
[----:B------:R-:W-:Y:S02]  /*3bc0*/  HADD2.F32 R13, -RZ, R5.H1_H1 ;  /* 0x30000005ff0d7230 */ /* 0x000fe40000004100 */
[--C-:B------:R-:W-:Y:S02]  /*3bd0*/  HADD2.F32 R5, -RZ, R4.reuse.H0_H0 ;  /* 0x20000004ff057230 */ /* 0x100fe40000004100 */
[-C--:B------:R-:W-:Y:S01]  /*3be0*/  FMUL.FTZ R44, R12, R15.reuse ;  /* 0x0000000f0c2c7220 */ /* 0x080fe20000410000 */
[----:B------:R-:W-:Y:S02]  /*3bf0*/  HADD2.F32 R113, -RZ, R113.H0_H0 ;  /* 0x20000071ff717230 */ /* 0x000fe40000004100 */
[----:B------:R-:W-:Y:S01]  /*3c00*/  FMUL.FTZ R45, R13, R15 ;  /* 0x0000000f0d2d7220 */ /* 0x000fe20000410000 */
[----:B------:R-:W-:-:S02]  /*3c10*/  HADD2.F32 R4, -RZ, R4.H1_H1 ;  /* 0x30000004ff047230 */ /* 0x000fc40000004100 */
[--C-:B------:R-:W-:Y:S02]  /*3c20*/  HADD2.F32 R14, -RZ, R110.reuse.H1_H1 ;  /* 0x3000006eff0e7230 */ /* 0x100fe40000004100 */
        /* <DEDUP_REMOVED lines=11> */
[-C--:B------:R-:W-:Y:S01]  /*3ce0*/  F2FP.F16.E4M3.UNPACK_B R14, R43.reuse.H1 ;  /* 0x0000002bff0e723e */ /* 0x080fe200030006ff */
        /* <DEDUP_REMOVED lines=20> */
[----:B------:R-:W-:-:S02]  /*3e30*/  HADD2.F32 R5, -RZ, R7.H0_H0 ;  /* 0x20000007ff057230 */ /* 0x000fc40000004100 */
[----:B------:R-:W-:Y:S01]  /*3e40*/  HADD2.F32 R4, -RZ, R6.H0_H0 ;  /* 0x20000006ff047230 */ /* 0x000fe20000004100 */
[----:B------:R-:W-:Y:S01]  /*3e50*/  F2FP.SATFINITE.E4M3.F32.PACK_AB_MERGE_C R102, R102, R113, RZ ;  /* 0x000000716666723e */ /* 0x000fe200048070ff */
[----:B------:R-:W-:Y:S01]  /*3e60*/  HADD2.F32 R7, -RZ, R7.H1_H1 ;  /* 0x30000007ff077230 */ /* 0x000fe20000004100 */
[----:B------:R-:W-:Y:S01]  /*3e70*/  F2FP.SATFINITE.E4M3.F32.PACK_AB_MERGE_C R44, R44, R45, RZ ;  /* 0x0000002d2c2c723e */ /* 0x000fe200048070ff */
[----:B------:R-:W-:Y:S02]  /*3e80*/  HADD2.F32 R42, -RZ, R42.H0_H0 ;  /* 0x2000002aff2a7230 */ /* 0x000fe40000004100 */
[----:B------:R-:W-:Y:S02]  /*3e90*/  HADD2.F32 R6, -RZ, R6.H1_H1 ;  /* 0x30000006ff067230 */ /* 0x000fe40000004100 */
[----:B------:R-:W-:Y:S02]  /*3ea0*/  HADD2.F32 R13, -RZ, R46.H0_H0 ;  /* 0x2000002eff0d7230 */ /* 0x000fe40000004100 */
        /* <DEDUP_REMOVED lines=10> */
[----:B------:R-:W-:Y:S02]  /*3f50*/  F2FP.SATFINITE.E4M3.F32.PACK_AB_MERGE_C R5, R97, R96, R115 ;  /* 0x000000606105723e */ /* 0x000fe40004807073 */
[----:B------:R-:W-:-:S02]  /*3f60*/  F2FP.SATFINITE.E4M3.F32.PACK_AB_MERGE_C R4, R110, R47, R114 ;  /* 0x0000002f6e04723e */ /* 0x000fc40004807072 */
[----:B------:R-:W-:Y:S02]  /*3f70*/  F2FP.SATFINITE.E4M3.F32.PACK_AB_MERGE_C R6, R6, R15, R44 ;  /* 0x0000000f0606723e */ /* 0x000fe4000480702c */
[----:B------:R-:W-:-:S07]  /*3f80*/  F2FP.SATFINITE.E4M3.F32.PACK_AB_MERGE_C R7, R7, R12, R102 ;  /* 0x0000000c0707723e */ /* 0x000fce0004807066 */
.L_x_9103:
[----:B------:R-:W-:Y:S05]  /*3f90*/  BSYNC B2 ;  /* 0x0000000000027941 */ /* 0x000fea0003800000 */
.L_x_9102:
[----:B0-----:R0:W-:Y:S02]  /*3fa0*/  ST.E.128 desc[UR60][R10.64], R4 ;  /* 0x000000040a007985 */ /* 0x0011e4000c101d3c */
.L_x_9097:
[----:B------:R-:W-:Y:S05]  /*3fb0*/  BSYNC B1 ;  /* 0x0000000000017941 */ /* 0x000fea0003800000 */
.L_x_9096:
[----:B------:R-:W-:-:S03]  /*3fc0*/  UMOV UR4, 0xffffffff ;  /* 0xffffffff00047882 */ /* 0x000fc60000000000 */
[----:B------:R-:W-:Y:S05]  /*3fd0*/  BRA.DIV UR4, `(.L_x_9104) ;  /* 0x000002aa047c7947 */ /* 0x000fea000b800000 */
[----:B------:R0:W0:Y:S04]  /*3fe0*/  SHFL.IDX PT, R42, R100, 0x1, 0x1c1f ;  /* 0x003c1f00642a7f89 */ /* 0x00002800000e0000 */
[----:B----4-:R4:W0:Y:S02]  /*3ff0*/  SHFL.IDX PT, R14, R99, 0x1, 0x1c1f ;  /* 0x003c1f00630e7f89 */ /* 0x01082400000e0000 */
.L_x_9479:
        /* <DEDUP_REMOVED lines=10> */
[----:B------:R-:W-:Y:S01]  /*40a0*/  SHF.R.U32.HI R45, RZ, 0x18, R39 ;  /* 0x00000018ff2d7819 */ /* 0x000fe20000011627 */
[----:B0-----:R-:W-:Y:S01]  /*40b0*/  IMAD.MOV.U32 R15, RZ, RZ, R7 ;  /* 0x000000ffff0f7224 */ /* 0x001fe200078e0007 */
[----:B------:R-:W-:Y:S01]  /*40c0*/  LOP3.LUT R12, R39, 0xff, RZ, 0xc0, !PT ;  /* 0x000000ff270c7812 */ /* 0x000fe200078ec0ff */
[----:B------:R-:W-:Y:S01]  /*40d0*/  IMAD.MOV.U32 R13, RZ, RZ, R6 ;  /* 0x000000ffff0d7224 */ /* 0x000fe200078e0006 */
[--C-:B------:R-:W-:Y:S02]  /*40e0*/  SHF.R.U32.HI R44, RZ, 0x8, R39.reuse ;  /* 0x00000008ff2c7819 */ /* 0x100fe40000011627 */
[----:B------:R-:W-:Y:S02]  /*40f0*/  SHF.R.U32.HI R40, RZ, 0x10, R39 ;  /* 0x00000010ff287819 */ /* 0x000fe40000011627 */
[--C-:B------:R-:W-:Y:S01]  /*4100*/  SHF.R.U32.HI R39, RZ, 0x8, R41.reuse ;  /* 0x00000008ff277819 */ /* 0x100fe20000011629 */
[----:B------:R-:W-:Y:S01]  /*4110*/  IMAD.SHL.U32 R7, R44, 0x100, RZ ;  /* 0x000001002c077824 */ /* 0x000fe200078e00ff */
[----:B------:R-:W-:-:S02]  /*4120*/  SHF.R.U32.HI R43, RZ, 0x18, R41 ;  /* 0x00000018ff2b7819 */ /* 0x000fc40000011629 */
[----:B------:R-:W-:Y:S01]  /*4130*/  LOP3.LUT R38, R41, 0xff, RZ, 0xc0, !PT ;  /* 0x000000ff29267812 */ /* 0x000fe200078ec0ff */
[----:B------:R-:W-:Y:S01]  /*4140*/  IMAD.SHL.U32 R39, R39, 0x100, RZ ;  /* 0x0000010027277824 */ /* 0x000fe200078e00ff */
[----:B------:R-:W-:Y:S02]  /*4150*/  SHF.R.U32.HI R41, RZ, 0x10, R41 ;  /* 0x00000010ff297819 */ /* 0x000fe40000011629 */
[----:B------:R-:W-:Y:S02]  /*4160*/  PRMT R12, R45, 0x654, R12 ;  /* 0x000006542d0c7816 */ /* 0x000fe4000000000c */
[----:B------:R-:W-:Y:S01]  /*4170*/  PRMT R38, R43, 0x654, R38 ;  /* 0x000006542b267816 */ /* 0x000fe20000000026 */
[----:B------:R-:W-:Y:S01]  /*4180*/  IMAD.U32 R41, R41, 0x10000, RZ ;  /* 0x0001000029297824 */ /* 0x000fe200078e00ff */
[----:B------:R-:W-:Y:S01]  /*4190*/  LOP3.LUT R7, R12, 0xff00, R7, 0xf8, !PT ;  /* 0x0000ff000c077812 */ /* 0x000fe200078ef807 */
[----:B------:R-:W-:Y:S01]  /*41a0*/  IMAD.U32 R12, R40, 0x10000, RZ ;  /* 0x00010000280c7824 */ /* 0x000fe200078e00ff */
[----:B------:R-:W-:-:S02]  /*41b0*/  LOP3.LUT R38, R38, 0xff00, R39, 0xf8, !PT ;  /* 0x0000ff0026267812 */ /* 0x000fc400078ef827 */
[----:B------:R-:W-:Y:S02]  /*41c0*/  F2FP.F16.E4M3.UNPACK_B R39, R112.H1 ;  /* 0x00000070ff27723e */ /* 0x000fe400030006ff */
[----:B------:R-:W-:Y:S02]  /*41d0*/  F2FP.F16.E4M3.UNPACK_B R6, R5 ;  /* 0x00000005ff06723e */ /* 0x000fe400020006ff */
[----:B------:R-:W-:Y:S01]  /*41e0*/  LOP3.LUT R44, R38, 0xff0000, R41, 0xf8, !PT ;  /* 0x00ff0000262c7812 */ /* 0x000fe200078ef829 */
[--C-:B------:R-:W-:Y:S01]  /*41f0*/  HADD2.F32 R41, -RZ, R39.reuse.H0_H0 ;  /* 0x20000027ff297230 */ /* 0x100fe20000004100 */
[----:B------:R-:W-:Y:S01]  /*4200*/  LOP3.LUT R40, R7, 0xff0000, R12, 0xf8, !PT ;  /* 0x00ff000007287812 */ /* 0x000fe200078ef80c */
[--C-:B------:R-:W-:Y:S01]  /*4210*/  HADD2.F32 R7, -RZ, R6.reuse.H1_H1 ;  /* 0x30000006ff077230 */ /* 0x100fe20000004100 */
[----:B------:R-:W-:Y:S01]  /*4220*/  F2FP.F16.E4M3.UNPACK_B R38, R111.H1 ;  /* 0x0000006fff26723e */ /* 0x000fe200030006ff */
[----:B------:R-:W-:Y:S01]  /*4230*/  HADD2.F32 R43, -RZ, R39.H1_H1 ;  /* 0x30000027ff2b7230 */ /* 0x000fe20000004100 */
[----:B------:R-:W-:Y:S01]  /*4240*/  F2FP.F16.E4M3.UNPACK_B R5, R5.H1 ;  /* 0x00000005ff05723e */ /* 0x000fe200030006ff */
[----:B------:R-:W-:-:S02]  /*4250*/  HADD2.F32 R6, -RZ, R6.H0_H0 ;  /* 0x20000006ff067230 */ /* 0x000fc40000004100 */
[CC--:B------:R-:W-:Y:S01]  /*4260*/  FMUL.FTZ R45, R7.reuse, R41.reuse ;  /* 0x00000029072d7220 */ /* 0x0c0fe20000410000 */
[--C-:B------:R-:W-:Y:S01]  /*4270*/  HADD2.F32 R39, -RZ, R38.reuse.H0_H0 ;  /* 0x20000026ff277230 */ /* 0x100fe20000004100 */
[----:B------:R-:W-:Y:S01]  /*4280*/  F2FP.F16.E4M3.UNPACK_B R112, R112 ;  /* 0x00000070ff70723e */ /* 0x000fe200020006ff */
[--C-:B------:R-:W-:Y:S02]  /*4290*/  HADD2.F32 R12, -RZ, R5.reuse.H1_H1 ;  /* 0x30000005ff0c7230 */ /* 0x100fe40000004100 */
[C---:B------:R-:W-:Y:S01]  /*42a0*/  FMUL.FTZ R46, R6.reuse, R41 ;  /* 0x00000029062e7220 */ /* 0x040fe20000410000 */
[----:B------:R-:W-:Y:S02]  /*42b0*/  HADD2.F32 R5, -RZ, R5.H0_H0 ;  /* 0x20000005ff057230 */ /* 0x000fe40000004100 */
[----:B------:R-:W-:Y:S01]  /*42c0*/  FFMA.FTZ R47, R6, R39, -R45 ;  /* 0x00000027062f7223 */ /* 0x000fe2000001082d */
[----:B------:R-:W-:Y:S02]  /*42d0*/  HADD2.F32 R38, -RZ, R38.H1_H1 ;  /* 0x30000026ff267230 */ /* 0x000fe40000004100 */
[C---:B------:R-:W-:Y:S01]  /*42e0*/  FMUL.FTZ R6, R12.reuse, R43 ;  /* 0x0000002b0c067220 */ /* 0x040fe20000410000 */
[----:B------:R-:W-:Y:S01]  /*42f0*/  FFMA.FTZ R96, R7, R39, R46 ;  /* 0x0000002707607223 */ /* 0x000fe2000001002e */
[C---:B------:R-:W-:Y:S01]  /*4300*/  FMUL.FTZ R41, R5.reuse, R43 ;  /* 0x0000002b05297220 */ /* 0x040fe20000410000 */
[----:B------:R-:W-:Y:S01]  /*4310*/  F2FP.F16.E4M3.UNPACK_B R111, R111 ;  /* 0x0000006fff6f723e */ /* 0x000fe200020006ff */
[----:B------:R-:W-:Y:S01]  /*4320*/  FFMA.FTZ R43, R5, R38, -R6 ;  /* 0x00000026052b7223 */ /* 0x000fe20000010806 */
[----:B------:R-:W-:Y:S01]  /*4330*/  F2FP.F16.E4M3.UNPACK_B R5, R4.H1 ;  /* 0x00000004ff05723e */ /* 0x000fe200030006ff */
[----:B---3--:R-:W-:Y:S01]  /*4340*/  FFMA.FTZ R102, R12, R38, R41 ;  /* 0x000000260c667223 */ /* 0x008fe20000010029 */
[----:B------:R-:W-:Y:S01]  /*4350*/  F2FP.F16.E4M3.UNPACK_B R4, R4 ;  /* 0x00000004ff04723e */ /* 0x000fe200020006ff */
[----:B------:R-:W-:-:S02]  /*4360*/  HADD2.F32 R38, -RZ, R112.H1_H1 ;  /* 0x30000070ff267230 */ /* 0x000fc40000004100 */
[--C-:B------:R-:W-:Y:S02]  /*4370*/  HADD2.F32 R6, -RZ, R5.reuse.H0_H0 ;  /* 0x20000005ff067230 */ /* 0x100fe40000004100 */
        /* <DEDUP_REMOVED lines=10> */
[----:B------:R-:W-:Y:S01]  /*4420*/  F2FP.SATFINITE.E4M3.F32.PACK_AB_MERGE_C R112, R102, R43, RZ ;  /* 0x0000002b6670723e */ /* 0x000fe200048070ff */
[-C--:B------:R-:W-:Y:S01]  /*4430*/  FFMA.FTZ R41, R6, R12.reuse, -R41 ;  /* 0x0000000c06297223 */ /* 0x080fe20000010829 */
[----:B------:R-:W-:Y:S01]  /*4440*/  FFMA.FTZ R12, R7, R12, R46 ;  /* 0x0000000c070c7223 */ /* 0x000fe2000001002e */
[-C--:B------:R-:W-:Y:S01]  /*4450*/  FFMA.FTZ R45, R5, R111.reuse, -R38 ;  /* 0x0000006f052d7223 */ /* 0x080fe20000010826 */
[----:B------:R-:W-:Y:S01]  /*4460*/  FFMA.FTZ R46, R4, R111, R39 ;  /* 0x0000006f042e7223 */ /* 0x000fe20000010027 */
[----:B------:R-:W-:-:S02]  /*4470*/  F2FP.F16.E4M3.UNPACK_B R5, R15.H1 ;  /* 0x0000000fff05723e */ /* 0x000fc400030006ff */
[----:B------:R-:W-:Y:S02]  /*4480*/  F2FP.F16.E4M3.UNPACK_B R39, R44.H1 ;  /* 0x0000002cff27723e */ /* 0x000fe400030006ff */
[----:B------:R-:W-:Y:S01]  /*4490*/  F2FP.SATFINITE.E4M3.F32.PACK_AB_MERGE_C R111, R12, R41, RZ ;  /* 0x000000290c6f723e */ /* 0x000fe200048070ff */
[----:B------:R-:W-:Y:S01]  /*44a0*/  HADD2.F32 R7, -RZ, R5.H1_H1 ;  /* 0x30000005ff077230 */ /* 0x000fe20000004100 */
        /* <DEDUP_REMOVED lines=23> */
[----:B------:R-:W-:Y:S01]  /*4620*/  FFMA.FTZ R110, R7, R38, R110 ;  /* 0x00000026076e7223 */ /* 0x000fe2000001006e */
[----:B------:R-:W-:Y:S02]  /*4630*/  HADD2.F32 R13, -RZ, R13.H1_H1 ;  /* 0x3000000dff0d7230 */ /* 0x000fe40000004100 */
[----:B------:R-:W-:Y:S01]  /*4640*/  HADD2.F32 R15, -RZ, R15.H1_H1 ;  /* 0x3000000fff0f7230 */ /* 0x000fe20000004100 */
[----:B------:R-:W-:Y:S01]  /*4650*/  F2FP.SATFINITE.E4M3.F32.PACK_AB_MERGE_C R43, R102, R43, RZ ;  /* 0x0000002b662b723e */ /* 0x000fe200048070ff */
[----:B------:R-:W-:-:S02]  /*4660*/  HADD2.F32 R6, -RZ, R39.H0_H0 ;  /* 0x20000027ff067230 */ /* 0x000fc40000004100 */
[-C--:B------:R-:W-:Y:S01]  /*4670*/  FMUL.FTZ R7, R13, R44.reuse ;  /* 0x0000002c0d077220 */ /* 0x080fe20000410000 */
[----:B------:R-:W-:Y:S02]  /*4680*/  HADD2.F32 R40, -RZ, R40.H0_H0 ;  /* 0x20000028ff287230 */ /* 0x000fe40000004100 */
[C---:B------:R-:W-:Y:S01]  /*4690*/  FMUL.FTZ R44, R4.reuse, R44 ;  /* 0x0000002c042c7220 */ /* 0x040fe20000410000 */
        /* <DEDUP_REMOVED lines=12> */
.L_x_9110:
[----:B------:R-:W-:Y:S05]  /*4760*/  BSYNC B3 ;  /* 0x0000000000037941 */ /* 0x000fea0003800000 */
.L_x_9109:
[----:B0-----:R0:W-:Y:S02]  /*4770*/  ST.E.128 desc[UR60][R10.64], R4 ;  /* 0x000000040a007985 */ /* 0x0011e4000c101d3c */
.L_x_9108:
[----:B------:R-:W-:Y:S05]  /*4780*/  BSYNC B2 ;  /* 0x0000000000027941 */ /* 0x000fea0003800000 */
.L_x_9107:
[----:B------:R-:W-:-:S13]  /*4790*/  ISETP.NE.AND P2, PT, R87, RZ, PT ;  /* 0x000000ff5700720c */ /* 0x000fda0003f45270 */
[----:B------:R-:W-:Y:S05]  /*47a0*/  @P2 BRA `(.L_x_9106) ;  /* 0x0000000400d42947 */ /* 0x000fea0003800000 */
[----:B0-----:R0:W0:Y:S01]  /*47b0*/  LDS.128 R4, [R89+0x1a400] ;  /* 0x01a4000059047984 */ /* 0x0010220000000c00 */
[----:B------:R-:W-:Y:S01]  /*47c0*/  IADD3 R10, P2, R23, R14, RZ ;  /* 0x0000000e170a7210 */ /* 0x000fe20007f5e0ff */
[----:B------:R-:W-:Y:S04]  /*47d0*/  BSSY B2, `(.L_x_9111) ;  /* 0x0000071000027945 */ /* 0x000fe80003800000 */
[----:B------:R-:W-:Y:S01]  /*47e0*/  IMAD.X R11, R42, 0x1, R193, P2 ;  /* 0x000000012a0b7824 */ /* 0x000fe200010e06c1 */
[----:B------:R-:W-:-:S13]  /*47f0*/  ISETP.GE.AND P2, PT, R196, R101, PT ;  /* 0x00000065c400720c */ /* 0x000fda0003f46270 */
[----:B------:R-:W-:Y:S05]  /*4800*/  @P2 BRA `(.L_x_9112) ;  /* 0x0000000400b42947 */ /* 0x000fea0003800000 */
[--C-:B------:R-:W-:Y:S01]  /*4810*/  SHF.R.U32.HI R40, RZ, 0x10, R35.reuse ;  /* 0x00000010ff287819 */ /* 0x100fe20000011623 */
[----:B0-----:R-:W-:Y:S01]  /*4820*/  IMAD.MOV.U32 R13, RZ, RZ, R6 ;  /* 0x000000ffff0d7224 */ /* 0x001fe200078e0006 */
[----:B------:R-:W-:Y:S01]  /*4830*/  SHF.R.U32.HI R36, RZ, 0x8, R35 ;  /* 0x00000008ff247819 */ /* 0x000fe20000011623 */
[----:B------:R-:W-:Y:S01]  /*4840*/  IMAD.MOV.U32 R14, RZ, RZ, R7 ;  /* 0x000000ffff0e7224 */ /* 0x000fe200078e0007 */
[----:B------:R-:W-:Y:S02]  /*4850*/  LOP3.LUT R12, R35, 0xff, RZ, 0xc0, !PT ;  /* 0x000000ff230c7812 */ /* 0x000fe400078ec0ff */
[----:B------:R-:W-:Y:S01]  /*4860*/  SHF.R.U32.HI R39, RZ, 0x18, R35 ;  /* 0x00000018ff277819 */ /* 0x000fe20000011623 */
[----:B------:R-:W-:Y:S01]  /*4870*/  IMAD.SHL.U32 R6, R36, 0x100, RZ ;  /* 0x0000010024067824 */ /* 0x000fe200078e00ff */
[----:B------:R-:W-:Y:S02]  /*4880*/  SHF.R.U32.HI R35, RZ, 0x8, R37 ;  /* 0x00000008ff237819 */ /* 0x000fe40000011625 */
[----:B------:R-:W-:-:S02]  /*4890*/  LOP3.LUT R15, R37, 0xff, RZ, 0xc0, !PT ;  /* 0x000000ff250f7812 */ /* 0x000fc400078ec0ff */
[--C-:B------:R-:W-:Y:S02]  /*48a0*/  SHF.R.U32.HI R34, RZ, 0x18, R37.reuse ;  /* 0x00000018ff227819 */ /* 0x100fe40000011625 */
[----:B------:R-:W-:Y:S02]  /*48b0*/  SHF.R.U32.HI R38, RZ, 0x10, R37 ;  /* 0x00000010ff267819 */ /* 0x000fe40000011625 */
[----:B------:R-:W-:Y:S01]  /*48c0*/  PRMT R34, R34, 0x654, R15 ;  /* 0x0000065422227816 */ /* 0x000fe2000000000f */
[----:B------:R-:W-:Y:S01]  /*48d0*/  IMAD.SHL.U32 R15, R35, 0x100, RZ ;  /* 0x00000100230f7824 */ /* 0x000fe200078e00ff */
[----:B------:R-:W-:-:S04]  /*48e0*/  PRMT R7, R39, 0x654, R12 ;  /* 0x0000065427077816 */ /* 0x000fc8000000000c */
[----:B------:R-:W-:Y:S01]  /*48f0*/  LOP3.LUT R36, R34, 0xff00, R15, 0xf8, !PT ;  /* 0x0000ff0022247812 */ /* 0x000fe200078ef80f */
[----:B------:R-:W-:Y:S01]  /*4900*/  IMAD.U32 R15, R38, 0x10000, RZ ;  /* 0x00010000260f7824 */ /* 0x000fe200078e00ff */
[----:B------:R-:W-:Y:S01]  /*4910*/  LOP3.LUT R12, R7, 0xff00, R6, 0xf8, !PT ;  /* 0x0000ff00070c7812 */ /* 0x000fe200078ef806 */
[----:B------:R-:W-:Y:S01]  /*4920*/  IMAD.U32 R7, R40, 0x10000, RZ ;  /* 0x0001000028077824 */ /* 0x000fe200078e00ff */
[----:B------:R-:W-:Y:S02]  /*4930*/  F2FP.F16.E4M3.UNPACK_B R34, R109.H1 ;  /* 0x0000006dff22723e */ /* 0x000fe400030006ff */
        /* <DEDUP_REMOVED lines=87> */
[----:B------:R-:W-:Y:S01]  /*4eb0*/  F2FP.SATFINITE.E4M3.F32.PACK_AB_MERGE_C R5, R41, R40, R45 ;  /* 0x000000282905723e */ /* 0x000fe2000480702d */
[----:B------:R-:W-:Y:S01]  /*4ec0*/  IMAD.MOV.U32 R6, RZ, RZ, R36 ;  /* 0x000000ffff067224 */ /* 0x000fe200078e0024 */
[----:B------:R-:W-:-:S07]  /*4ed0*/  F2FP.SATFINITE.E4M3.F32.PACK_AB_MERGE_C R4, R108, R39, R44 ;  /* 0x000000276c04723e */ /* 0x000fce000480702c */
.L_x_9112:
[----:B------:R-:W-:Y:S05]  /*4ee0*/  BSYNC B2 ;  /* 0x0000000000027941 */ /* 0x000fea0003800000 */
.L_x_9111:
[----:B0-----:R0:W-:Y:S02]  /*4ef0*/  ST.E.128 desc[UR60][R10.64], R4 ;  /* 0x000000040a007985 */ /* 0x0011e4000c101d3c */
.L_x_9106:
[----:B------:R-:W-:Y:S05]  /*4f00*/  BSYNC B1 ;  /* 0x0000000000017941 */ /* 0x000fea0003800000 */
.L_x_9105:
[----:B------:R-:W-:-:S03]  /*4f10*/  UMOV UR4, 0xffffffff ;  /* 0xffffffff00047882 */ /* 0x000fc60000000000 */
[----:B------:R-:W-:Y:S05]  /*4f20*/  BRA.DIV UR4, `(.L_x_9113) ;  /* 0x0000029a04f07947 */ /* 0x000fea000b800000 */
[----:B0-2---:R-:W0:Y:S04]  /*4f30*/  SHFL.IDX PT, R100, R100, 0x2, 0x1c1f ;  /* 0x005c1f0064647f89 */ /* 0x005e2800000e0000 */
[----:B------:R2:W0:Y:S02]  /*4f40*/  SHFL.IDX PT, R14, R99, 0x2, 0x1c1f ;  /* 0x005c1f00630e7f89 */ /* 0x00042400000e0000 */
.L_x_9483:
[----:B------:R-:W-:Y:S05]  /*4f50*/  @P4 BRA `(.L_x_9114) ;  /* 0x0000004400f44947 */ /* 0x000fea0003800000 */
[----:B------:R-:W-:Y:S04]  /*4f60*/  BSSY B1, `(.L_x_9115) ;  /* 0x0000076000017945 */ /* 0x000fe80003800000 */
[----:B------:R-:W-:Y:S05]  /*4f70*/  @P1 BRA `(.L_x_9116) ;  /* 0x0000000400d01947 */ /* 0x000fea0003800000 */
[----:B------:R1:W1:Y:S01]  /*4f80*/  LDS.128 R4, [R90+0x1c400] ;  /* 0x01c400005a047984 */ /* 0x0002620000000c00 */
[----:B0-----:R-:W-:Y:S01]  /*4f90*/  IADD3 R10, P2, R18, R14, RZ ;  /* 0x0000000e120a7210 */ /* 0x001fe20007f5e0ff */
[----:B------:R-:W-:Y:S04]  /*4fa0*/  BSSY B2, `(.L_x_9117) ;  /* 0x0000070000027945 */ /* 0x000fe80003800000 */
[----:B------:R-:W-:Y:S01]  /*4fb0*/  IMAD.X R11, R100, 0x1, R19, P2 ;  /* 0x00000001640b7824 */ /* 0x000fe200010e0613 */
[----:B------:R-:W-:-:S13]  /*4fc0*/  ISETP.GE.AND P2, PT, R188, R101, PT ;  /* 0x00000065bc00720c */ /* 0x000fda0003f46270 */
[----:B------:R-:W-:Y:S05]  /*4fd0*/  @P2 BRA `(.L_x_9118) ;  /* 0x0000000400b02947 */ /* 0x000fea0003800000 */
[--C-:B------:R-:W-:Y:S01]  /*4fe0*/  SHF.R.U32.HI R37, RZ, 0x10, R31.reuse ;  /* 0x00000010ff257819 */ /* 0x100fe2000001161f */
[----:B-1----:R-:W-:Y:S01]  /*4ff0*/  IMAD.MOV.U32 R13, RZ, RZ, R6 ;  /* 0x000000ffff0d7224 */ /* 0x002fe200078e0006 */
        /* <DEDUP_REMOVED lines=26> */
[C---:B------:R-:W-:Y:S01]  /*51a0*/  FMUL.FTZ R37, R7.reuse, R33 ;  /* 0x0000002107257220 */ /* 0x040fe20000410000 */
[--C-:B------:R-:W-:Y:S01]  /*51b0*/  HADD2.F32 R31, -RZ, R30.reuse.H0_H0 ;  /* 0x2000001eff1f7230 */ /* 0x100fe20000004100 */
        /* <DEDUP_REMOVED lines=10> */
[----:B------:R-:W-:Y:S01]  /*5260*/  FFMA.FTZ R33, R5, R30, -R6 ;  /* 0x0000001e05217223 */ /* 0x000fe20000010806 */
[----:B------:R-:W-:Y:S01]  /*5270*/  F2FP.F16.E4M3.UNPACK_B R5, R4.H1 ;  /* 0x00000004ff05723e */ /* 0x000fe200030006ff */
        /* <DEDUP_REMOVED lines=24> */
[----:B------:R-:W-:Y:S01]  /*5400*/  F2FP.F16.E4M3.UNPACK_B R31, R35.H1 ;  /* 0x00000023ff1f723e */ /* 0x000fe200030006ff */
[----:B------:R-:W-:Y:S01]  /*5410*/  HADD2.F32 R12, -RZ, R12.H0_H0 ;  /* 0x2000000cff0c7230 */ /* 0x000fe20000004100 */
        /* <DEDUP_REMOVED lines=17> */
[----:B------:R-:W-:Y:S01]  /*5530*/  FFMA.FTZ R42, R7, R30, R40 ;  /* 0x0000001e072a7223 */ /* 0x000fe20000010028 */
[-C--:B------:R-:W-:Y:S01]  /*5540*/  FFMA.FTZ R39, R4, R6.reuse, -R39 ;  /* 0x0000000604277223 */ /* 0x080fe20000010827 */
[----:B------:R-:W-:Y:S02]  /*5550*/  HADD2.F32 R4, -RZ, R13.H0_H0 ;  /* 0x2000000dff047230 */ /* 0x000fe40000004100 */
[----:B------:R-:W-:Y:S01]  /*5560*/  FFMA.FTZ R34, R5, R6, R34 ;  /* 0x0000000605227223 */ /* 0x000fe20000010022 */
[--C-:B------:R-:W-:Y:S01]  /*5570*/  HADD2.F32 R5, -RZ, R15.reuse.H0_H0 ;  /* 0x2000000fff057230 */ /* 0x100fe20000004100 */
[----:B------:R-:W-:Y:S01]  /*5580*/  F2FP.SATFINITE.E4M3.F32.PACK_AB_MERGE_C R41, R42, R41, RZ ;  /* 0x000000292a29723e */ /* 0x000fe200048070ff */
[----:B------:R-:W-:Y:S02]  /*5590*/  HADD2.F32 R15, -RZ, R15.H1_H1 ;  /* 0x3000000fff0f7230 */ /* 0x000fe40000004100 */
[----:B------:R-:W-:Y:S01]  /*55a0*/  HADD2.F32 R6, -RZ, R31.H0_H0 ;  /* 0x2000001fff067230 */ /* 0x000fe20000004100 */
[----:B------:R-:W-:Y:S01]  /*55b0*/  F2FP.SATFINITE.E4M3.F32.PACK_AB_MERGE_C R34, R34, R39, RZ ;  /* 0x000000272222723e */ /* 0x000fe200048070ff */
[----:B------:R-:W-:-:S02]  /*55c0*/  HADD2.F32 R13, -RZ, R13.H1_H1 ;  /* 0x3000000dff0d7230 */ /* 0x000fc40000004100 */
[----:B------:R-:W-:Y:S02]  /*55d0*/  HADD2.F32 R32, -RZ, R32.H0_H0 ;  /* 0x20000020ff207230 */ /* 0x000fe40000004100 */
[-C--:B------:R-:W-:Y:S01]  /*55e0*/  FMUL.FTZ R30, R15, R6.reuse ;  /* 0x000000060f1e7220 */ /* 0x080fe20000410000 */
[----:B------:R-:W-:Y:S01]  /*55f0*/  FMUL.FTZ R40, R5, R6 ;  /* 0x0000000605287220 */ /* 0x000fe20000410000 */
[-C--:B------:R-:W-:Y:S01]  /*5600*/  FMUL.FTZ R7, R13, R35.reuse ;  /* 0x000000230d077220 */ /* 0x080fe20000410000 */
[C---:B------:R-:W-:Y:S01]  /*5610*/  FMUL.FTZ R6, R4.reuse, R35 ;  /* 0x0000002304067220 */ /* 0x040fe20000410000 */
        /* <DEDUP_REMOVED lines=8> */
.L_x_9118:
[----:B------:R-:W-:Y:S05]  /*56a0*/  BSYNC B2 ;  /* 0x0000000000027941 */ /* 0x000fea0003800000 */
.L_x_9117:
[----:B-1----:R0:W-:Y:S02]  /*56b0*/  ST.E.128 desc[UR60][R10.64], R4 ;  /* 0x000000040a007985 */ /* 0x0021e4000c101d3c */
.L_x_9116:
[----:B------:R-:W-:Y:S05]  /*56c0*/  BSYNC B1 ;  /* 0x0000000000017941 */ /* 0x000fea0003800000 */
.L_x_9115:
        /* <DEDUP_REMOVED lines=10> */
[----:B------:R-:W-:Y:S02]  /*5770*/  SHF.R.U32.HI R12, RZ, 0x8, R29 ;  /* 0x00000008ff0c7819 */ /* 0x000fe4000001161d */
[--C-:B------:R-:W-:Y:S01]  /*5780*/  SHF.R.U32.HI R31, RZ, 0x18, R9.reuse ;  /* 0x00000018ff1f7819 */ /* 0x100fe20000011609 */
[----:B------:R-:W-:Y:S01]  /*5790*/  IMAD.SHL.U32 R7, R30, 0x100, RZ ;  /* 0x000001001e077824 */ /* 0x000fe200078e00ff */
[----:B------:R-:W-:Y:S02]  /*57a0*/  LOP3.LUT R8, R9, 0xff, RZ, 0xc0, !PT ;  /* 0x000000ff09087812 */ /* 0x000fe400078ec0ff */
[----:B------:R-:W-:Y:S01]  /*57b0*/  SHF.R.U32.HI R13, RZ, 0x10, R9 ;  /* 0x00000010ff0d7819 */ /* 0x000fe20000011609 */
[----:B------:R-:W-:Y:S01]  /*57c0*/  IMAD.MOV.U32 R9, RZ, RZ, R6 ;  /* 0x000000ffff097224 */ /* 0x000fe200078e0006 */
[----:B------:R-:W-:Y:S01]  /*57d0*/  SHF.R.U32.HI R28, RZ, 0x10, R29 ;  /* 0x00000010ff1c7819 */ /* 0x000fe2000001161d */
[----:B------:R-:W-:Y:S01]  /*57e0*/  IMAD.SHL.U32 R6, R12, 0x100, RZ ;  /* 0x000001000c067824 */ /* 0x000fe200078e00ff */
[----:B------:R-:W-:-:S02]  /*57f0*/  PRMT R8, R31, 0x654, R8 ;  /* 0x000006541f087816 */ /* 0x000fc40000000008 */
[----:B------:R-:W-:Y:S01]  /*5800*/  LOP3.LUT R11, R29, 0xff0000ff, RZ, 0xc0, !PT ;  /* 0xff0000ff1d0b7812 */ /* 0x000fe200078ec0ff */
[----:B------:R-:W-:Y:S01]  /*5810*/  IMAD.U32 R28, R28, 0x10000, RZ ;  /* 0x000100001c1c7824 */ /* 0x000fe200078e00ff */
[----:B------:R-:W-:Y:S01]  /*5820*/  LOP3.LUT R7, R8, 0xff00, R7, 0xf8, !PT ;  /* 0x0000ff0008077812 */ /* 0x000fe200078ef807 */
[----:B------:R-:W-:Y:S01]  /*5830*/  IMAD.U32 R8, R13, 0x10000, RZ ;  /* 0x000100000d087824 */ /* 0x000fe200078e00ff */
[----:B------:R-:W-:Y:S02]  /*5840*/  LOP3.LUT R11, R11, 0xff00, R6, 0xf8, !PT ;  /* 0x0000ff000b0b7812 */ /* 0x000fe400078ef806 */
[----:B------:R-:W-:Y:S02]  /*5850*/  F2FP.F16.E4M3.UNPACK_B R12, R105.H1 ;  /* 0x00000069ff0c723e */ /* 0x000fe400030006ff */
[----:B------:R-:W-:Y:S02]  /*5860*/  F2FP.F16.E4M3.UNPACK_B R6, R5 ;  /* 0x00000005ff06723e */ /* 0x000fe400020006ff */
        /* <DEDUP_REMOVED lines=89> */
.L_x_9120:
[----:B------:R-:W-:Y:S05]  /*5e00*/  BSYNC B1 ;  /* 0x0000000000017941 */ /* 0x000fea0003800000 */
.L_x_9119:
[----:B0-----:R0:W-:Y:S01]  /*5e10*/  ST.E.128 desc[UR60][R14.64], R4 ;  /* 0x000000040e007985 */ /* 0x0011e2000c101d3c */
[----:B------:R-:W-:Y:S05]  /*5e20*/  BRA `(.L_x_9114) ;  /* 0x0000003800407947 */ /* 0x000fea0003800000 */
.L_x_9085:
[----:B------:R-:W-:Y:S01]  /*5e30*/  VIADD R8, R194, 0x40 ;  /* 0x00000040c2087836 */ /* 0x000fe20000000000 */
        /* <DEDUP_REMOVED lines=54> */
[----:B------:R-:W-:Y:S02]  /*61a0*/  IMAD.MOV.U32 R118, RZ, RZ, R28 ;  /* 0x000000ffff767224 */ /* 0x000fe400078e001c */
[----:B---3--:R-:W-:Y:S02]  /*61b0*/  IMAD.MOV.U32 R112, RZ, RZ, R38 ;  /* 0x000000ffff707224 */ /* 0x008fe400078e0026 */
[----:B------:R-:W-:-:S02]  /*61c0*/  IMAD.MOV.U32 R113, RZ, RZ, R36 ;  /* 0x000000ffff717224 */ /* 0x000fc400078e0024 */
[----:B----4-:R-:W-:Y:S02]  /*61d0*/  IMAD.MOV.U32 R103, RZ, RZ, R42 ;  /* 0x000000ffff677224 */ /* 0x010fe400078e002a */
[----:B------:R-:W-:Y:S02]  /*61e0*/  IMAD.MOV.U32 R105, RZ, RZ, R40 ;  /* 0x000000ffff697224 */ /* 0x000fe400078e0028 */
[----:B-----5:R-:W-:Y:S02]  /*61f0*/  IMAD.MOV.U32 R106, RZ, RZ, R46 ;  /* 0x000000ffff6a7224 */ /* 0x020fe400078e002e */
[----:B------:R-:W-:Y:S02]  /*6200*/  IMAD.MOV.U32 R107, RZ, RZ, R44 ;  /* 0x000000ffff6b7224 */ /* 0x000fe400078e002c */
[----:B------:R-:W-:Y:S02]  /*6210*/  IMAD.MOV.U32 R115, RZ, RZ, R6 ;  /* 0x000000ffff737224 */ /* 0x000fe400078e0006 */
[----:B------:R-:W-:-:S02]  /*6220*/  IMAD.MOV.U32 R117, RZ, RZ, R4 ;  /* 0x000000ffff757224 */ /* 0x000fc400078e0004 */
[----:B------:R-:W-:Y:S02]  /*6230*/  IMAD.MOV.U32 R108, RZ, RZ, R34 ;  /* 0x000000ffff6c7224 */ /* 0x000fe400078e0022 */
[----:B------:R-:W-:Y:S01]  /*6240*/  IMAD.MOV.U32 R110, RZ, RZ, R32 ;  /* 0x000000ffff6e7224 */ /* 0x000fe200078e0020 */
[----:B------:R-:W-:Y:S06]  /*6250*/  @!P5 BRA `(.L_x_9121) ;  /* 0x000000000004d947 */ /* 0x000fec0003800000 */
[----:B------:R-:W-:Y:S01]  /*6260*/  BPT.TRAP 0x1 ;  /* 0x000000040000795c */ /* 0x000fe20000300000 */
.L_x_9121:
[----:B------:R-:W-:Y:S01]  /*6270*/  IMAD R86, R191, 0x8, R17 ;  /* 0x00000008bf567824 */ /* 0x000fe200078e0211 */
[----:B------:R-:W-:Y:S01]  /*6280*/  SHF.L.U32 R98, R201, 0x1f, RZ ;  /* 0x0000001fc9627819 */ /* 0x000fe200000006ff */
[----:B------:R-:W0:Y:S01]  /*6290*/  LDC R109, c[0x0][0x2f4] ;  /* 0x0000bd00ff6d7b82 */ /* 0x000e220000000800 */
[----:B------:R-:W-:Y:S02]  /*62a0*/  BSSY B1, `(.L_x_9122) ;  /* 0x0000003000017945 */ /* 0x000fe40003800000 */
[----:B------:R-:W1:Y:S02]  /*62b0*/  SYNCS.PHASECHK.TRANS64.TRYWAIT P3, [R86+URZ+0x22890], R98 ;  /* 0x02289062560075a7 */ /* 0x000e64000806017f */
[----:B-1----:R-:W-:Y:S05]  /*62c0*/  @!P3 BRA `(.L_x_9123) ;  /* 0x000002880050b947 */ /* 0x002fea0003800000 */
.L_x_9484:
[----:B------:R-:W-:Y:S05]  /*62d0*/  BSYNC B1 ;  /* 0x0000000000017941 */ /* 0x000fea0003800000 */
.L_x_9122:
[----:B------:R-:W-:Y:S01]  /*62e0*/  UMOV UR4, 0xffffffff ;  /* 0xffffffff00047882 */ /* 0x000fe20000000000 */
[----:B0-----:R-:W-:Y:S02]  /*62f0*/  IMAD.IADD R111, R109, 0x1, -R70 ;  /* 0x000000016d6f7824 */ /* 0x001fe400078e0a46 */
[----:B------:R-:W-:Y:S05]  /*6300*/  BRA.DIV UR4, `(.L_x_9124) ;  /* 0x0000028a04547947 */ /* 0x000fea000b800000 */
[----:B------:R0:W2:Y:S04]  /*6310*/  SHFL.IDX PT, R102, R100, RZ, 0x1c1f ;  /* 0x001c1fff64667589 */ /* 0x0000a800000e0000 */
[----:B------:R0:W3:Y:S02]  /*6320*/  SHFL.IDX PT, R101, R99, RZ, 0x1c1f ;  /* 0x001c1fff63657589 */ /* 0x0000e400000e0000 */
.L_x_9488:
        /* <DEDUP_REMOVED lines=12> */
[----:B------:R-:W-:Y:S01]  /*63f0*/  LOP3.LUT R9, R8, R71, RZ, 0x3c, !PT ;  /* 0x0000004708097212 */ /* 0x000fe200078e3cff */
[----:B------:R-:W-:-:S04]  /*6400*/  IMAD R8, R191, 0x5000, R58 ;  /* 0x00005000bf087824 */ /* 0x000fc800078e023a */
[----:B------:R-:W-:Y:S02]  /*6410*/  IMAD.IADD R10, R212, 0x1, R9 ;  /* 0x00000001d40a7824 */ /* 0x000fe400078e0209 */
[----:B------:R-:W-:Y:S02]  /*6420*/  IMAD.IADD R8, R17, 0x1, R8 ;  /* 0x0000000111087824 */ /* 0x000fe400078e0208 */
        /* <DEDUP_REMOVED lines=16> */
[----:B------:R-:W-:Y:S02]  /*6530*/  SHF.R.U32.HI R121, RZ, 0x10, R29 ;  /* 0x00000010ff797819 */ /* 0x000fe4000001161d */
[----:B------:R-:W-:Y:S01]  /*6540*/  SHF.R.U32.HI R126, RZ, 0x10, R5 ;  /* 0x00000010ff7e7819 */ /* 0x000fe20000011605 */
[----:B------:R-:W-:Y:S01]  /*6550*/  IMAD.SHL.U32 R5, R128, 0x100, RZ ;  /* 0x0000010080057824 */ /* 0x000fe200078e00ff */
[----:B------:R-:W-:-:S02]  /*6560*/  SHF.R.U32.HI R30, RZ, 0x18, R31 ;  /* 0x00000018ff1e7819 */ /* 0x000fc4000001161f */
[----:B------:R-:W-:Y:S02]  /*6570*/  LOP3.LUT R29, R31, 0xff, RZ, 0xc0, !PT ;  /* 0x000000ff1f1d7812 */ /* 0x000fe400078ec0ff */
[--C-:B------:R-:W-:Y:S02]  /*6580*/  SHF.R.U32.HI R119, RZ, 0x8, R31.reuse ;  /* 0x00000008ff777819 */ /* 0x100fe4000001161f */
[----:B------:R-:W-:Y:S01]  /*6590*/  SHF.R.U32.HI R124, RZ, 0x10, R31 ;  /* 0x00000010ff7c7819 */ /* 0x000fe2000001161f */
[----:B---3--:R-:W-:Y:S01]  /*65a0*/  IMAD.MOV.U32 R31, RZ, RZ, R12 ;  /* 0x000000ffff1f7224 */ /* 0x008fe200078e000c */
[----:B------:R-:W-:Y:S01]  /*65b0*/  PRMT R4, R129, 0x654, R4 ;  /* 0x0000065481047816 */ /* 0x000fe20000000004 */
[----:B------:R-:W-:Y:S01]  /*65c0*/  IMAD.SHL.U32 R119, R119, 0x100, RZ ;  /* 0x0000010077777824 */ /* 0x000fe200078e00ff */
[----:B------:R-:W-:Y:S01]  /*65d0*/  PRMT R12, R30, 0x654, R29 ;  /* 0x000006541e0c7816 */ /* 0x000fe2000000001d */
[----:B------:R-:W-:Y:S01]  /*65e0*/  IMAD.SHL.U32 R29, R120, 0x100, RZ ;  /* 0x00000100781d7824 */ /* 0x000fe200078e00ff */
[----:B------:R-:W-:Y:S01]  /*65f0*/  PRMT R8, R122, 0x654, R7 ;  /* 0x000006547a087816 */ /* 0x000fe20000000007 */
[----:B------:R-:W-:Y:S01]  /*6600*/  IMAD.SHL.U32 R7, R123, 0x100, RZ ;  /* 0x000001007b077824 */ /* 0x000fe200078e00ff */
[----:B------:R-:W-:Y:S01]  /*6610*/  LOP3.LUT R4, R4, 0xff00, R5, 0xf8, !PT ;  /* 0x0000ff0004047812 */ /* 0x000fe200078ef805 */
[----:B------:R-:W-:Y:S01]  /*6620*/  IMAD.U32 R5, R126, 0x10000, RZ ;  /* 0x000100007e057824 */ /* 0x000fe200078e00ff */
[----:B------:R-:W-:Y:S01]  /*6630*/  PRMT R6, R127, 0x654, R6 ;  /* 0x000006547f067816 */ /* 0x000fe20000000006 */
[----:B------:R-:W-:Y:S01]  /*6640*/  IMAD.U32 R124, R124, 0x10000, RZ ;  /* 0x000100007c7c7824 */ /* 0x000fe200078e00ff */
[----:B------:R-:W-:-:S02]  /*6650*/  LOP3.LUT R120, R8, 0xff00, R29, 0xf8, !PT ;  /* 0x0000ff0008787812 */ /* 0x000fc400078ef81d */
[----:B------:R-:W-:Y:S02]  /*6660*/  LOP3.LUT R123, R12, 0xff00, R119, 0xf8, !PT ;  /* 0x0000ff000c7b7812 */ /* 0x000fe400078ef877 */
[----:B------:R-:W-:Y:S02]  /*6670*/  LOP3.LUT R7, R6, 0xff00, R7, 0xf8, !PT ;  /* 0x0000ff0006077812 */ /* 0x000fe400078ef807 */
[----:B------:R-:W-:Y:S02]  /*6680*/  F2FP.F16.E4M3.UNPACK_B R122, R118.H1 ;  /* 0x00000076ff7a723e */ /* 0x000fe400030006ff */
[----:B------:R-:W-:Y:S02]  /*6690*/  F2FP.F16.E4M3.UNPACK_B R119, R31.H1 ;  /* 0x0000001fff77723e */ /* 0x000fe400030006ff */
[-C--:B------:R-:W-:Y:S02]  /*66a0*/  F2FP.F16.E4M3.UNPACK_B R29, R28.reuse.H1 ;  /* 0x0000001cff1d723e */ /* 0x080fe400030006ff */
[----:B------:R-:W-:Y:S01]  /*66b0*/  LOP3.LUT R6, R4, 0xff0000, R5, 0xf8, !PT ;  /* 0x00ff000004067812 */ /* 0x000fe200078ef805 */
[----:B------:R-:W-:Y:S01]  /*66c0*/  IMAD.U32 R4, R125, 0x10000, RZ ;  /* 0x000100007d047824 */ /* 0x000fe200078e00ff */
[----:B------:R-:W-:Y:S01]  /*66d0*/  F2FP.F16.E4M3.UNPACK_B R30, R117.H1 ;  /* 0x00000075ff1e723e */ /* 0x000fe200030006ff */
[----:B------:R-:W-:Y:S01]  /*66e0*/  HADD2.F32 R5, -RZ, R122.H0_H0 ;  /* 0x2000007aff057230 */ /* 0x000fe20000004100 */
[----:B------:R-:W-:Y:S01]  /*66f0*/  F2FP.F16.E4M3.UNPACK_B R28, R28 ;  /* 0x0000001cff1c723e */ /* 0x000fe200020006ff */
[----:B------:R-:W-:Y:S01]  /*6700*/  HADD2.F32 R12, -RZ, R119.H0_H0 ;  /* 0x20000077ff0c7230 */ /* 0x000fe20000004100 */
[----:B------:R-:W-:Y:S01]  /*6710*/  LOP3.LUT R4, R7, 0xff0000, R4, 0xf8, !PT ;  /* 0x00ff000007047812 */ /* 0x000fe200078ef804 */
[----:B------:R-:W-:Y:S01]  /*6720*/  HADD2.F32 R8, -RZ, R29.H0_H0 ;  /* 0x2000001dff087230 */ /* 0x000fe20000004100 */
[----:B------:R-:W-:Y:S01]  /*6730*/  F2FP.F16.E4M3.UNPACK_B R31, R31 ;  /* 0x0000001fff1f723e */ /* 0x000fe200020006ff */
[----:B------:R-:W-:-:S02]  /*6740*/  IMAD.U32 R7, R121, 0x10000, RZ ;  /* 0x0001000079077824 */ /* 0x000fc400078e00ff */
[-C--:B------:R-:W-:Y:S01]  /*6750*/  FMUL.FTZ R125, R12, R5.reuse ;  /* 0x000000050c7d7220 */ /* 0x080fe20000410000 */
[----:B------:R-:W-:Y:S02]  /*6760*/  HADD2.F32 R121, -RZ, R30.H0_H0 ;  /* 0x2000001eff797230 */ /* 0x000fe40000004100 */
[----:B------:R-:W-:Y:S01]  /*6770*/  FMUL.FTZ R127, R8, R5 ;  /* 0x00000005087f7220 */ /* 0x000fe20000410000 */
[----:B------:R-:W-:Y:S01]  /*6780*/  LOP3.LUT R5, R123, 0xff0000, R124, 0xf8, !PT ;  /* 0x00ff00007b057812 */ /* 0x000fe200078ef87c */
[----:B------:R-:W-:Y:S01]  /*6790*/  HADD2.F32 R123, -RZ, R122.H1_H1 ;  /* 0x3000007aff7b7230 */ /* 0x000fe20000004100 */
[----:B------:R-:W-:Y:S01]  /*67a0*/  LOP3.LUT R7, R120, 0xff0000, R7, 0xf8, !PT ;  /* 0x00ff000078077812 */ /* 0x000fe200078ef807 */
[-C--:B------:R-:W-:Y:S01]  /*67b0*/  FFMA.FTZ R8, R8, R121.reuse, -R125 ;  /* 0x0000007908087223 */ /* 0x080fe2000001087d */
[----:B------:R-:W-:Y:S01]  /*67c0*/  FFMA.FTZ R12, R12, R121, R127 ;  /* 0x000000790c0c7223 */ /* 0x000fe2000001007f */
[----:B------:R-:W-:Y:S01]  /*67d0*/  HADD2.F32 R120, -RZ, R30.H1_H1 ;  /* 0x3000001eff787230 */ /* 0x000fe20000004100 */
[----:B------:R-:W-:Y:S01]  /*67e0*/  F2FP.F16.E4M3.UNPACK_B R121, R118 ;  /* 0x00000076ff79723e */ /* 0x000fe200020006ff */
[----:B------:R-:W-:Y:S01]  /*67f0*/  HADD2.F32 R119, -RZ, R119.H1_H1 ;  /* 0x30000077ff777230 */ /* 0x000fe20000004100 */
[----:B------:R-:W-:Y:S01]  /*6800*/  F2FP.F16.E4M3.UNPACK_B R118, R117 ;  /* 0x00000075ff76723e */ /* 0x000fe200020006ff */
[----:B------:R-:W-:-:S02]  /*6810*/  HADD2.F32 R30, -RZ, R29.H1_H1 ;  /* 0x3000001dff1e7230 */ /* 0x000fc40000004100 */
[----:B------:R-:W-:Y:S02]  /*6820*/  HADD2.F32 R122, -RZ, R121.H0_H0 ;  /* 0x20000079ff7a7230 */ /* 0x000fe40000004100 */
[CC--:B------:R-:W-:Y:S01]  /*6830*/  FMUL.FTZ R125, R119.reuse, R123.reuse ;  /* 0x0000007b777d7220 */ /* 0x0c0fe20000410000 */
[----:B------:R-:W-:Y:S02]  /*6840*/  HADD2.F32 R29, -RZ, R28.H0_H0 ;  /* 0x2000001cff1d7230 */ /* 0x000fe40000004100 */
[C---:B------:R-:W-:Y:S01]  /*6850*/  FMUL.FTZ R124, R30.reuse, R123 ;  /* 0x0000007b1e7c7220 */ /* 0x040fe20000410000 */
[----:B------:R-:W-:Y:S02]  /*6860*/  HADD2.F32 R117, -RZ, R31.H0_H0 ;  /* 0x2000001fff757230 */ /* 0x000fe40000004100 */
[-C--:B------:R-:W-:Y:S01]  /*6870*/  FFMA.FTZ R125, R30, R120.reuse, -R125 ;  /* 0x000000781e7d7223 */ /* 0x080fe2000001087d */
[----:B------:R-:W-:Y:S02]  /*6880*/  HADD2.F32 R30, -RZ, R118.H0_H0 ;  /* 0x20000076ff1e7230 */ /* 0x000fe40000004100 */
[----:B------:R-:W-:Y:S01]  /*6890*/  FFMA.FTZ R127, R119, R120, R124 ;  /* 0x00000078777f7223 */ /* 0x000fe2000001007c */
[----:B------:R-:W-:Y:S01]  /*68a0*/  FMUL.FTZ R124, R29, R122 ;  /* 0x0000007a1d7c7220 */ /* 0x000fe20000410000 */
[----:B------:R-:W-:-:S02]  /*68b0*/  HADD2.F32 R121, -RZ, R121.H1_H1 ;  /* 0x30000079ff797230 */ /* 0x000fc40000004100 */
[C---:B------:R-:W-:Y:S01]  /*68c0*/  FMUL.FTZ R120, R117.reuse, R122 ;  /* 0x0000007a75787220 */ /* 0x040fe20000410000 */
[----:B------:R-:W-:Y:S02]  /*68d0*/  HADD2.F32 R31, -RZ, R31.H1_H1 ;  /* 0x3000001fff1f7230 */ /* 0x000fe40000004100 */
[-C--:B------:R-:W-:Y:S01]  /*68e0*/  FFMA.FTZ R124, R117, R30.reuse, R124 ;  /* 0x0000001e757c7223 */ /* 0x080fe2000001007c */
[----:B------:R-:W-:Y:S02]  /*68f0*/  HADD2.F32 R28, -RZ, R28.H1_H1 ;  /* 0x3000001cff1c7230 */ /* 0x000fe40000004100 */
[----:B------:R-:W-:Y:S01]  /*6900*/  FFMA.FTZ R122, R29, R30, -R120 ;  /* 0x0000001e1d7a7223 */ /* 0x000fe20000010878 */
        /* <DEDUP_REMOVED lines=20> */
[-C--:B------:R-:W-:Y:S01]  /*6a50*/  FFMA.FTZ R126, R29, R118.reuse, -R126 ;  /* 0x000000761d7e7223 */ /* 0x080fe2000001087e */
[----:B------:R-:W-:Y:S02]  /*6a60*/  HADD2.F32 R119, -RZ, R119.H1_H1 ;  /* 0x30000077ff777230 */ /* 0x000fe40000004100 */
[----:B------:R-:W-:Y:S01]  /*6a70*/  FMUL.FTZ R29, R30, R31 ;  /* 0x0000001f1e1d7220 */ /* 0x000fe20000410000 */
[----:B------:R-:W-:Y:S01]  /*6a80*/  F2FP.F16.E4M3.UNPACK_B R115, R115 ;  /* 0x00000073ff73723e */ /* 0x000fe200020006ff */
[C---:B------:R-:W-:Y:S01]  /*6a90*/  FMUL.FTZ R31, R28.reuse, R31 ;  /* 0x0000001f1c1f7220 */ /* 0x040fe20000410000 */
[----:B------:R-:W-:Y:S01]  /*6aa0*/  FFMA.FTZ R118, R117, R118, R120 ;  /* 0x0000007675767223 */ /* 0x000fe20000010078 */
        /* <DEDUP_REMOVED lines=8> */
[----:B------:R-:W-:Y:S01]  /*6b30*/  F2FP.SATFINITE.E4M3.F32.PACK_AB_MERGE_C R135, R135, R118, RZ ;  /* 0x000000768787723e */ /* 0x000fe200048070ff */
[----:B------:R-:W-:-:S02]  /*6b40*/  HADD2.F32 R117, -RZ, R116.H1_H1 ;  /* 0x30000074ff757230 */ /* 0x000fc40000004100 */
[-C--:B------:R-:W-:Y:S01]  /*6b50*/  FMUL.FTZ R116, R14, R31.reuse ;  /* 0x0000001f0e747220 */ /* 0x080fe20000410000 */
[----:B------:R-:W-:Y:S02]  /*6b60*/  HADD2.F32 R10, -RZ, R10.H1_H1 ;  /* 0x3000000aff0a7230 */ /* 0x000fe40000004100 */
[----:B------:R-:W-:Y:S01]  /*6b70*/  FMUL.FTZ R119, R29, R31 ;  /* 0x0000001f1d777220 */ /* 0x000fe20000410000 */
[----:B------:R-:W-:Y:S01]  /*6b80*/  HADD2.F32 R28, -RZ, R28.H1_H1 ;  /* 0x3000001cff1c7230 */ /* 0x000fe20000004100 */
[----:B------:R-:W-:Y:S01]  /*6b90*/  F2FP.F16.E4M3.UNPACK_B R118, R7 ;  /* 0x00000007ff76723e */ /* 0x000fe200020006ff */
[--C-:B------:R-:W-:Y:S02]  /*6ba0*/  HADD2.F32 R30, -RZ, R115.reuse.H0_H0 ;  /* 0x20000073ff1e7230 */ /* 0x100fe40000004100 */
[-C--:B------:R-:W-:Y:S01]  /*6bb0*/  FMUL.FTZ R131, R10, R117.reuse ;  /* 0x000000750a837220 */ /* 0x080fe20000410000 */
[----:B------:R-:W-:Y:S02]  /*6bc0*/  HADD2.F32 R115, -RZ, R115.H1_H1 ;  /* 0x30000073ff737230 */ /* 0x000fe40000004100 */
[----:B------:R-:W-:Y:S01]  /*6bd0*/  FMUL.FTZ R31, R28, R117 ;  /* 0x000000751c1f7220 */ /* 0x000fe20000410000 */
[----:B------:R-:W-:Y:S01]  /*6be0*/  F2FP.SATFINITE.E4M3.F32.PACK_AB_MERGE_C R8, R121, R122, R8 ;  /* 0x0000007a7908723e */ /* 0x000fe20004807008 */
[-C--:B------:R-:W-:Y:S01]  /*6bf0*/  FFMA.FTZ R117, R29, R30.reuse, R116 ;  /* 0x0000001e1d757223 */ /* 0x080fe20000010074 */
[----:B------:R-:W-:Y:S01]  /*6c00*/  F2FP.F16.E4M3.UNPACK_B R29, R9 ;  /* 0x00000009ff1d723e */ /* 0x000fe200020006ff */
[----:B------:R-:W-:Y:S01]  /*6c10*/  FFMA.FTZ R14, R14, R30, -R119 ;  /* 0x0000001e0e0e7223 */ /* 0x000fe20000010877 */
[-C--:B------:R-:W-:Y:S01]  /*6c20*/  FFMA.FTZ R129, R10, R115.reuse, -R31 ;  /* 0x000000730a817223 */ /* 0x080fe2000001081f */
[----:B------:R-:W-:Y:S01]  /*6c30*/  FFMA.FTZ R120, R28, R115, R131 ;  /* 0x000000731c787223 */ /* 0x000fe20000010083 */
[----:B------:R-:W-:Y:S01]  /*6c40*/  F2FP.SATFINITE.E4M3.F32.PACK_AB_MERGE_C R10, R133, R126, RZ ;  /* 0x0000007e850a723e */ /* 0x000fe200048070ff */
[--C-:B------:R-:W-:Y:S01]  /*6c50*/  HADD2.F32 R119, -RZ, R118.reuse.H0_H0 ;  /* 0x20000076ff777230 */ /* 0x100fe20000004100 */
[----:B------:R-:W-:Y:S01]  /*6c60*/  F2FP.F16.E4M3.UNPACK_B R30, R13 ;  /* 0x0000000dff1e723e */ /* 0x000fe200020006ff */
[----:B------:R-:W-:Y:S01]  /*6c70*/  HADD2.F32 R28, -RZ, R29.H0_H0 ;  /* 0x2000001dff1c7230 */ /* 0x000fe20000004100 */
[----:B------:R-:W-:Y:S01]  /*6c80*/  F2FP.F16.E4M3.UNPACK_B R116, R6 ;  /* 0x00000006ff74723e */ /* 0x000fe200020006ff */
[----:B------:R-:W-:Y:S01]  /*6c90*/  HADD2.F32 R118, -RZ, R118.H1_H1 ;  /* 0x30000076ff767230 */ /* 0x000fe20000004100 */
[----:B------:R-:W-:Y:S01]  /*6ca0*/  F2FP.SATFINITE.E4M3.F32.PACK_AB_MERGE_C R10, R129, R14, R10 ;  /* 0x0000000e810a723e */ /* 0x000fe2000480700a */
[----:B------:R-:W-:Y:S01]  /*6cb0*/  HADD2.F32 R31, -RZ, R30.H0_H0 ;  /* 0x2000001eff1f7230 */ /* 0x000fe20000004100 */
[----:B------:R-:W-:Y:S01]  /*6cc0*/  F2FP.SATFINITE.E4M3.F32.PACK_AB_MERGE_C R14, R120, R117, R135 ;  /* 0x00000075780e723e */ /* 0x000fe20004807087 */
[----:B------:R-:W-:-:S02]  /*6cd0*/  HADD2.F32 R117, -RZ, R116.H0_H0 ;  /* 0x20000074ff757230 */ /* 0x000fc40000004100 */
[CC--:B------:R-:W-:Y:S01]  /*6ce0*/  FMUL.FTZ R120, R28.reuse, R119.reuse ;  /* 0x000000771c787220 */ /* 0x0c0fe20000410000 */
[----:B------:R-:W-:Y:S02]  /*6cf0*/  HADD2.F32 R115, -RZ, R30.H1_H1 ;  /* 0x3000001eff737230 */ /* 0x000fe40000004100 */
[C---:B------:R-:W-:Y:S01]  /*6d00*/  FMUL.FTZ R121, R31.reuse, R119 ;  /* 0x000000771f797220 */ /* 0x040fe20000410000 */
[----:B------:R-:W-:Y:S02]  /*6d10*/  HADD2.F32 R30, -RZ, R29.H1_H1 ;  /* 0x3000001dff1e7230 */ /* 0x000fe40000004100 */
[-C--:B------:R-:W-:Y:S01]  /*6d20*/  FFMA.FTZ R29, R31, R117.reuse, R120 ;  /* 0x000000751f1d7223 */ /* 0x080fe20000010078 */
[----:B------:R-:W-:Y:S02]  /*6d30*/  HADD2.F32 R116, -RZ, R116.H1_H1 ;  /* 0x30000074ff747230 */ /* 0x000fe40000004100 */
[CC--:B------:R-:W-:Y:S01]  /*6d40*/  FMUL.FTZ R31, R115.reuse, R118.reuse ;  /* 0x00000076731f7220 */ /* 0x0c0fe20000410000 */
[----:B------:R-:W-:Y:S01]  /*6d50*/  FFMA.FTZ R28, R28, R117, -R121 ;  /* 0x000000751c1c7223 */ /* 0x000fe20000010879 */
[C---:B------:R-:W-:Y:S01]  /*6d60*/  FMUL.FTZ R118, R30.reuse, R118 ;  /* 0x000000761e767220 */ /* 0x040fe20000410000 */
[----:B------:R-:W-:Y:S01]  /*6d70*/  F2FP.F16.E4M3.UNPACK_B R13, R13.H1 ;  /* 0x0000000dff0d723e */ /* 0x000fe200030006ff */
[-C--:B------:R-:W-:Y:S01]  /*6d80*/  FFMA.FTZ R121, R30, R116.reuse, -R31 ;  /* 0x000000741e797223 */ /* 0x080fe2000001081f */
[----:B------:R-:W-:Y:S01]  /*6d90*/  F2FP.F16.E4M3.UNPACK_B R31, R7.H1 ;  /* 0x00000007ff1f723e */ /* 0x000fe200030006ff */
[----:B------:R-:W-:Y:S01]  /*6da0*/  FFMA.FTZ R122, R115, R116, R118 ;  /* 0x00000074737a7223 */ /* 0x000fe20000010076 */
[----:B------:R-:W-:Y:S01]  /*6db0*/  F2FP.F16.E4M3.UNPACK_B R9, R9.H1 ;  /* 0x00000009ff09723e */ /* 0x000fe200030006ff */
[----:B------:R-:W-:Y:S01]  /*6dc0*/  HADD2.F32 R30, -RZ, R13.H0_H0 ;  /* 0x2000000dff1e7230 */ /* 0x000fe20000004100 */
[----:B------:R-:W-:Y:S01]  /*6dd0*/  F2FP.F16.E4M3.UNPACK_B R6, R6.H1 ;  /* 0x00000006ff06723e */ /* 0x000fe200030006ff */
[----:B------:R-:W-:Y:S01]  /*6de0*/  HADD2.F32 R115, -RZ, R31.H0_H0 ;  /* 0x2000001fff737230 */ /* 0x000fe20000004100 */
[----:B------:R-:W-:Y:S01]  /*6df0*/  F2FP.SATFINITE.E4M3.F32.PACK_AB_MERGE_C R12, R123, R124, R12 ;  /* 0x0000007c7b0c723e */ /* 0x000fe2000480700c */
[----:B------:R-:W-:Y:S01]  /*6e00*/  HADD2.F32 R7, -RZ, R9.H0_H0 ;  /* 0x20000009ff077230 */ /* 0x000fe20000004100 */
[----:B------:R-:W-:Y:S01]  /*6e10*/  F2FP.F16.E4M3.UNPACK_B R117, R5 ;  /* 0x00000005ff75723e */ /* 0x000fe200020006ff */
[----:B------:R-:W-:-:S02]  /*6e20*/  HADD2.F32 R13, -RZ, R13.H1_H1 ;  /* 0x3000000dff0d7230 */ /* 0x000fc40000004100 */
[CC--:B------:R-:W-:Y:S01]  /*6e30*/  FMUL.FTZ R120, R30.reuse, R115.reuse ;  /* 0x000000731e787220 */ /* 0x0c0fe20000410000 */
        /* <DEDUP_REMOVED lines=10> */
[----:B------:R-:W-:Y:S01]  /*6ee0*/  FFMA.FTZ R125, R13, R116, R118 ;  /* 0x000000740d7d7223 */ /* 0x000fe20000010076 */
[----:B------:R-:W-:Y:S01]  /*6ef0*/  F2FP.F16.E4M3.UNPACK_B R6, R11 ;  /* 0x0000000bff06723e */ /* 0x000fe200020006ff */
[----:B------:R-:W-:Y:S01]  /*6f00*/  FFMA.FTZ R123, R7, R31, -R120 ;  /* 0x0000001f077b7223 */ /* 0x000fe20000010878 */
[----:B------:R-:W-:Y:S01]  /*6f10*/  F2FP.F16.E4M3.UNPACK_B R15, R15.H1 ;  /* 0x0000000fff0f723e */ /* 0x000fe200030006ff */
        /* <DEDUP_REMOVED lines=12> */
[----:B------:R-:W-:Y:S02]  /*6fe0*/  HADD2.F32 R116, -RZ, R5.H0_H0 ;  /* 0x20000005ff747230 */ /* 0x000fe40000004100 */
[-C--:B------:R-:W-:Y:S01]  /*6ff0*/  FMUL.FTZ R130, R4, R119.reuse ;  /* 0x0000007704827220 */ /* 0x080fe20000410000 */
[----:B------:R-:W-:Y:S02]  /*7000*/  HADD2.F32 R115, -RZ, R31.H0_H0 ;  /* 0x2000001fff737230 */ /* 0x000fe40000004100 */
[----:B------:R-:W-:Y:S01]  /*7010*/  FMUL.FTZ R119, R9, R119 ;  /* 0x0000007709777220 */ /* 0x000fe20000410000 */
[----:B------:R-:W-:-:S02]  /*7020*/  HADD2.F32 R15, -RZ, R15.H1_H1 ;  /* 0x3000000fff0f7230 */ /* 0x000fc40000004100 */
[-C--:B------:R-:W-:Y:S01]  /*7030*/  FFMA.FTZ R128, R7, R116.reuse, -R128 ;  /* 0x0000007407807223 */ /* 0x080fe20000010880 */
[----:B------:R-:W-:Y:S02]  /*7040*/  HADD2.F32 R118, -RZ, R118.H1_H1 ;  /* 0x30000076ff767230 */ /* 0x000fe40000004100 */
[----:B------:R-:W-:Y:S01]  /*7050*/  FFMA.FTZ R120, R13, R116, R120 ;  /* 0x000000740d787223 */ /* 0x000fe20000010078 */
        /* <DEDUP_REMOVED lines=11> */
[----:B------:R-:W-:Y:S01]  /*7110*/  FMUL.FTZ R117, R6, R117 ;  /* 0x0000007506757220 */ /* 0x000fe20000410000 */
[----:B------:R-:W-:Y:S01]  /*7120*/  F2FP.SATFINITE.E4M3.F32.PACK_AB_MERGE_C R123, R126, R123, RZ ;  /* 0x0000007b7e7b723e */ /* 0x000fe200048070ff */
[-C--:B------:R-:W-:Y:S01]  /*7130*/  FFMA.FTZ R11, R11, R4.reuse, -R116 ;  /* 0x000000040b0b7223 */ /* 0x080fe20000010874 */
[----:B------:R-:W-:Y:S01]  /*7140*/  FFMA.FTZ R118, R15, R4, R118 ;  /* 0x000000040f767223 */ /* 0x000fe20000010076 */
[-C--:B------:R-:W-:Y:S01]  /*7150*/  FFMA.FTZ R7, R6, R5.reuse, -R7 ;  /* 0x0000000506077223 */ /* 0x080fe20000010807 */
[----:B------:R-:W-:Y:S01]  /*7160*/  FFMA.FTZ R117, R30, R5, R117 ;  /* 0x000000051e757223 */ /* 0x000fe20000010075 */
[----:B------:R-:W-:-:S02]  /*7170*/  F2FP.SATFINITE.E4M3.F32.PACK_AB_MERGE_C R124, R125, R124, RZ ;  /* 0x0000007c7d7c723e */ /* 0x000fc400048070ff */
[----:B------:R-:W-:Y:S02]  /*7180*/  F2FP.SATFINITE.E4M3.F32.PACK_AB_MERGE_C R11, R11, R130, RZ ;  /* 0x000000820b0b723e */ /* 0x000fe400048070ff */
[----:B------:R-:W-:Y:S02]  /*7190*/  F2FP.SATFINITE.E4M3.F32.PACK_AB_MERGE_C R118, R118, R119, RZ ;  /* 0x000000777676723e */ /* 0x000fe400048070ff */
[----:B------:R-:W-:Y:S02]  /*71a0*/  F2FP.SATFINITE.E4M3.F32.PACK_AB_MERGE_C R9, R121, R28, R123 ;  /* 0x0000001c7909723e */ /* 0x000fe4000480707b */
[----:B------:R-:W-:Y:S02]  /*71b0*/  F2FP.SATFINITE.E4M3.F32.PACK_AB_MERGE_C R11, R7, R128, R11 ;  /* 0x00000080070b723e */ /* 0x000fe4000480700b */
[----:B------:R-:W-:Y:S02]  /*71c0*/  F2FP.SATFINITE.E4M3.F32.PACK_AB_MERGE_C R13, R122, R29, R124 ;  /* 0x0000001d7a0d723e */ /* 0x000fe4000480707c */
[----:B------:R-:W-:-:S07]  /*71d0*/  F2FP.SATFINITE.E4M3.F32.PACK_AB_MERGE_C R15, R117, R120, R118 ;  /* 0x00000078750f723e */ /* 0x000fce0004807076 */
.L_x_9128:
[----:B------:R-:W-:Y:S05]  /*71e0*/  BSYNC B2 ;  /* 0x0000000000027941 */ /* 0x000fea0003800000 */
.L_x_9127:
[----:B------:R-:W-:Y:S01]  /*71f0*/  ISETP.GE.AND P3, PT, R114, R109, PT ;  /* 0x0000006d7200720c */ /* 0x000fe20003f66270 */
[----:B--2---:R4:W-:-:S12]  /*7200*/  ST.E.128 desc[UR60][R96.64], R8 ;  /* 0x0000000860007985 */ /* 0x0049d8000c101d3c */
[----:B------:R-:W-:-:S04]  /*7210*/  @!P3 IADD3 R4, P4, R101, R114, RZ ;  /* 0x000000726504b210 */ /* 0x000fc80007f9e0ff */
[----:B------:R-:W-:-:S05]  /*7220*/  @!P3 LEA.HI.X.SX32 R5, R114, R102, 0x1, P4 ;  /* 0x000000667205b211 */ /* 0x000fca00020f0eff */
[----:B---3--:R4:W-:Y:S04]  /*7230*/  @!P3 ST.E.128 desc[UR60][R4.64], R12 ;  /* 0x0000000c0400b985 */ /* 0x0089e8000c101d3c */
.L_x_9126:
[----:B------:R-:W-:Y:S05]  /*7240*/  BSYNC B1 ;  /* 0x0000000000017941 */ /* 0x000fea0003800000 */
.L_x_9125:
[----:B------:R-:W-:-:S03]  /*7250*/  UMOV UR4, 0xffffffff ;  /* 0xffffffff00047882 */ /* 0x000fc60000000000 */
[----:B------:R-:W-:Y:S05]  /*7260*/  BRA.DIV UR4, `(.L_x_9129) ;  /* 0x0000027a04c87947 */ /* 0x000fea000b800000 */
[----:B------:R0:W0:Y:S04]  /*7270*/  SHFL.IDX PT, R28, R100, 0x1, 0x1c1f ;  /* 0x003c1f00641c7f89 */ /* 0x00002800000e0000 */
[----:B----4-:R4:W0:Y:S02]  /*7280*/  SHFL.IDX PT, R14, R99, 0x1, 0x1c1f ;  /* 0x003c1f00630e7f89 */ /* 0x01082400000e0000 */
.L_x_9492:
        /* <DEDUP_REMOVED lines=20> */
[----:B------:R-:W0:Y:S04]  /*73d0*/  LDS.128 R4, [R4+0x18400] ;  /* 0x0184000004047984 */ /* 0x000e280000000c00 */
[----:B------:R-:W0:Y:S01]  /*73e0*/  LDS.128 R8, [R8+0x18400] ;  /* 0x0184000008087984 */ /* 0x000e220000000c00 */
[----:B------:R-:W-:Y:S05]  /*73f0*/  @P2 BRA `(.L_x_9133) ;  /* 0x0000000c00702947 */ /* 0x000fea0003800000 */
[--C-:B------:R-:W-:Y:S01]  /*7400*/  SHF.R.U32.HI R118, RZ, 0x8, R33.reuse ;  /* 0x00000008ff767819 */ /* 0x100fe20000011621 */
[----:B0-----:R-:W-:Y:S01]  /*7410*/  IMAD.MOV.U32 R31, RZ, RZ, R4 ;  /* 0x000000ffff1f7224 */ /* 0x001fe200078e0004 */
[--C-:B------:R-:W-:Y:S01]  /*7420*/  SHF.R.U32.HI R119, RZ, 0x10, R33.reuse ;  /* 0x00000010ff777819 */ /* 0x100fe20000011621 */
[----:B------:R-:W-:Y:S01]  /*7430*/  IMAD.MOV.U32 R29, RZ, RZ, R6 ;  /* 0x000000ffff1d7224 */ /* 0x000fe200078e0006 */
[----:B------:R-:W-:Y:S01]  /*7440*/  LOP3.LUT R32, R33, 0xff, RZ, 0xc0, !PT ;  /* 0x000000ff21207812 */ /* 0x000fe200078ec0ff */
[----:B------:R-:W-:Y:S01]  /*7450*/  IMAD.SHL.U32 R4, R118, 0x100, RZ ;  /* 0x0000010076047824 */ /* 0x000fe200078e00ff */
[----:B------:R-:W-:Y:S01]  /*7460*/  SHF.R.U32.HI R33, RZ, 0x18, R33 ;  /* 0x00000018ff217819 */ /* 0x000fe20000011621 */
[----:B------:R-:W-:Y:S01]  /*7470*/  IMAD.MOV.U32 R34, RZ, RZ, R8 ;  /* 0x000000ffff227224 */ /* 0x000fe200078e0008 */
[--C-:B------:R-:W-:Y:S01]  /*7480*/  SHF.R.U32.HI R116, RZ, 0x8, R35.reuse ;  /* 0x00000008ff747819 */ /* 0x100fe20000011623 */
[----:B------:R-:W-:Y:S01]  /*7490*/  IMAD.MOV.U32 R30, RZ, RZ, R10 ;  /* 0x000000ffff1e7224 */ /* 0x000fe200078e000a */
[----:B------:R-:W-:Y:S01]  /*74a0*/  PRMT R33, R33, 0x654, R32 ;  /* 0x0000065421217816 */ /* 0x000fe20000000020 */
[----:B------:R-:W-:Y:S01]  /*74b0*/  IMAD.U32 R8, R119, 0x10000, RZ ;  /* 0x0001000077087824 */ /* 0x000fe200078e00ff */
[----:B------:R-:W-:-:S02]  /*74c0*/  SHF.R.U32.HI R117, RZ, 0x10, R35 ;  /* 0x00000010ff757819 */ /* 0x000fc40000011623 */
[----:B------:R-:W-:Y:S02]  /*74d0*/  LOP3.LUT R36, R35, 0xff, RZ, 0xc0, !PT ;  /* 0x000000ff23247812 */ /* 0x000fe400078ec0ff */
[----:B------:R-:W-:Y:S02]  /*74e0*/  SHF.R.U32.HI R35, RZ, 0x18, R35 ;  /* 0x00000018ff237819 */ /* 0x000fe40000011623 */
[--C-:B------:R-:W-:Y:S02]  /*74f0*/  SHF.R.U32.HI R114, RZ, 0x8, R37.reuse ;  /* 0x00000008ff727819 */ /* 0x100fe40000011625 */
[--C-:B------:R-:W-:Y:S02]  /*7500*/  SHF.R.U32.HI R115, RZ, 0x10, R37.reuse ;  /* 0x00000010ff737819 */ /* 0x100fe40000011625 */
[----:B------:R-:W-:Y:S01]  /*7510*/  LOP3.LUT R38, R37, 0xff, RZ, 0xc0, !PT ;  /* 0x000000ff25267812 */ /* 0x000fe200078ec0ff */
[----:B------:R-:W-:Y:S01]  /*7520*/  IMAD.SHL.U32 R6, R114, 0x100, RZ ;  /* 0x0000010072067824 */ /* 0x000fe200078e00ff */
[----:B---3--:R-:W-:-:S02]  /*7530*/  SHF.R.U32.HI R101, RZ, 0x18, R37 ;  /* 0x00000018ff657819 */ /* 0x008fc40000011625 */
[----:B------:R-:W-:Y:S01]  /*7540*/  LOP3.LUT R33, R33, 0xff00, R4, 0xf8, !PT ;  /* 0x0000ff0021217812 */ /* 0x000fe200078ef804 */
[----:B------:R-:W-:Y:S01]  /*7550*/  IMAD.SHL.U32 R4, R116, 0x100, RZ ;  /* 0x0000010074047824 */ /* 0x000fe200078e00ff */
[----:B------:R-:W-:Y:S02]  /*7560*/  LOP3.LUT R37, R39, 0xff, RZ, 0xc0, !PT ;  /* 0x000000ff27257812 */ /* 0x000fe400078ec0ff */
[--C-:B------:R-:W-:Y:S02]  /*7570*/  SHF.R.U32.HI R96, RZ, 0x18, R39.reuse ;  /* 0x00000018ff607819 */ /* 0x100fe40000011627 */
[--C-:B------:R-:W-:Y:S02]  /*7580*/  SHF.R.U32.HI R97, RZ, 0x8, R39.reuse ;  /* 0x00000008ff617819 */ /* 0x100fe40000011627 */
[----:B------:R-:W-:Y:S02]  /*7590*/  PRMT R35, R35, 0x654, R36 ;  /* 0x0000065423237816 */ /* 0x000fe40000000024 */
[----:B--2---:R-:W-:Y:S01]  /*75a0*/  SHF.R.U32.HI R102, RZ, 0x10, R39 ;  /* 0x00000010ff667819 */ /* 0x004fe20000011627 */
[----:B------:R-:W-:Y:S01]  /*75b0*/  IMAD.SHL.U32 R10, R97, 0x100, RZ ;  /* 0x00000100610a7824 */ /* 0x000fe200078e00ff */
[----:B------:R-:W-:-:S02]  /*75c0*/  PRMT R39, R101, 0x654, R38 ;  /* 0x0000065465277816 */ /* 0x000fc40000000026 */
[----:B------:R-:W-:Y:S01]  /*75d0*/  PRMT R101, R96, 0x654, R37 ;  /* 0x0000065460657816 */ /* 0x000fe20000000025 */
[----:B------:R-:W-:Y:S01]  /*75e0*/  IMAD.U32 R96, R102, 0x10000, RZ ;  /* 0x0001000066607824 */ /* 0x000fe200078e00ff */
[----:B------:R-:W-:Y:S01]  /*75f0*/  LOP3.LUT R37, R35, 0xff00, R4, 0xf8, !PT ;  /* 0x0000ff0023257812 */ /* 0x000fe200078ef804 */
[----:B------:R-:W-:Y:S01]  /*7600*/  IMAD.U32 R4, R117, 0x10000, RZ ;  /* 0x0001000075047824 */ /* 0x000fe200078e00ff */
[----:B------:R-:W-:Y:S02]  /*7610*/  LOP3.LUT R97, R39, 0xff00, R6, 0xf8, !PT ;  /* 0x0000ff0027617812 */ /* 0x000fe400078ef806 */
[----:B------:R-:W-:Y:S02]  /*7620*/  F2FP.F16.E4M3.UNPACK_B R39, R113.H1 ;  /* 0x00000071ff27723e */ /* 0x000fe400030006ff */
[----:B------:R-:W-:Y:S02]  /*7630*/  F2FP.F16.E4M3.UNPACK_B R32, R31.H1 ;  /* 0x0000001fff20723e */ /* 0x000fe400030006ff */
[----:B------:R-:W-:Y:S01]  /*7640*/  F2FP.F16.E4M3.UNPACK_B R35, R34.H1 ;  /* 0x00000022ff23723e */ /* 0x000fe200030006ff */
[--C-:B------:R-:W-:Y:S01]  /*7650*/  HADD2.F32 R6, -RZ, R39.reuse.H0_H0 ;  /* 0x20000027ff067230 */ /* 0x100fe20000004100 */
[----:B------:R-:W-:Y:S01]  /*7660*/  LOP3.LUT R4, R37, 0xff0000, R4, 0xf8, !PT ;  /* 0x00ff000025047812 */ /* 0x000fe200078ef804 */
[----:B------:R-:W-:Y:S01]  /*7670*/  HADD2.F32 R39, -RZ, R39.H1_H1 ;  /* 0x30000027ff277230 */ /* 0x000fe20000004100 */
[----:B------:R-:W-:Y:S01]  /*7680*/  LOP3.LUT R8, R33, 0xff0000, R8, 0xf8, !PT ;  /* 0x00ff000021087812 */ /* 0x000fe200078ef808 */
[----:B------:R-:W-:Y:S01]  /*7690*/  HADD2.F32 R33, -RZ, R32.H0_H0 ;  /* 0x20000020ff217230 */ /* 0x000fe20000004100 */
[----:B------:R-:W-:Y:S01]  /*76a0*/  F2FP.F16.E4M3.UNPACK_B R37, R110.H1 ;  /* 0x0000006eff25723e */ /* 0x000fe200030006ff */
[----:B------:R-:W-:Y:S01]  /*76b0*/  HADD2.F32 R36, -RZ, R35.H0_H0 ;  /* 0x20000023ff247230 */ /* 0x000fe20000004100 */
[----:B------:R-:W-:Y:S01]  /*76c0*/  LOP3.LUT R101, R101, 0xff00, R10, 0xf8, !PT ;  /* 0x0000ff0065657812 */ /* 0x000fe200078ef80a */
[----:B------:R-:W-:-:S02]  /*76d0*/  IMAD.U32 R10, R115, 0x10000, RZ ;  /* 0x00010000730a7824 */ /* 0x000fc400078e00ff */
[-C--:B------:R-:W-:Y:S01]  /*76e0*/  FMUL.FTZ R115, R33, R6.reuse ;  /* 0x0000000621737220 */ /* 0x080fe20000410000 */
[--C-:B------:R-:W-:Y:S02]  /*76f0*/  HADD2.F32 R38, -RZ, R37.reuse.H0_H0 ;  /* 0x20000025ff267230 */ /* 0x100fe40000004100 */
[C---:B------:R-:W-:Y:S01]  /*7700*/  FMUL.FTZ R102, R36.reuse, R6 ;  /* 0x0000000624667220 */ /* 0x040fe20000410000 */
[----:B------:R-:W-:Y:S01]  /*7710*/  F2FP.F16.E4M3.UNPACK_B R113, R113 ;  /* 0x00000071ff71723e */ /* 0x000fe200020006ff */
[----:B------:R-:W-:Y:S01]  /*7720*/  HADD2.F32 R37, -RZ, R37.H1_H1 ;  /* 0x30000025ff257230 */ /* 0x000fe20000004100 */
[----:B------:R-:W-:Y:S01]  /*7730*/  LOP3.LUT R10, R97, 0xff0000, R10, 0xf8, !PT ;  /* 0x00ff0000610a7812 */ /* 0x000fe200078ef80a */
[-C--:B------:R-:W-:Y:S01]  /*7740*/  FFMA.FTZ R115, R36, R38.reuse, R115 ;  /* 0x0000002624737223 */ /* 0x080fe20000010073 */
[----:B------:R-:W-:Y:S01]  /*7750*/  FFMA.FTZ R97, R33, R38, -R102 ;  /* 0x0000002621617223 */ /* 0x000fe20000010866 */
[----:B------:R-:W-:Y:S01]  /*7760*/  HADD2.F32 R36, -RZ, R35.H1_H1 ;  /* 0x30000023ff247230 */ /* 0x000fe20000004100 */
[----:B------:R-:W-:Y:S01]  /*7770*/  F2FP.F16.E4M3.UNPACK_B R34, R34 ;  /* 0x00000022ff22723e */ /* 0x000fe200020006ff */
[----:B------:R-:W-:Y:S01]  /*7780*/  HADD2.F32 R33, -RZ, R32.H1_H1 ;  /* 0x30000020ff217230 */ /* 0x000fe20000004100 */
[----:B------:R-:W-:Y:S01]  /*7790*/  F2FP.F16.E4M3.UNPACK_B R31, R31 ;  /* 0x0000001fff1f723e */ /* 0x000fe200020006ff */
[----:B------:R-:W-:Y:S01]  /*77a0*/  HADD2.F32 R38, -RZ, R113.H0_H0 ;  /* 0x20000071ff267230 */ /* 0x000fe20000004100 */
[----:B------:R-:W-:Y:S01]  /*77b0*/  LOP3.LUT R6, R101, 0xff0000, R96, 0xf8, !PT ;  /* 0x00ff000065067812 */ /* 0x000fe200078ef860 */
        /* <DEDUP_REMOVED lines=40> */
[--C-:B------:R-:W-:Y:S02]  /*7a40*/  HADD2.F32 R35, -RZ, R112.reuse.H0_H0 ;  /* 0x20000070ff237230 */ /* 0x100fe40000004100 */
[----:B------:R-:W-:Y:S01]  /*7a50*/  FFMA.FTZ R117, R31, R36, -R32 ;  /* 0x000000241f757223 */ /* 0x000fe20000010820 */
[----:B------:R-:W-:Y:S01]  /*7a60*/  F2FP.F16.E4M3.UNPACK_B R31, R30 ;  /* 0x0000001eff1f723e */ /* 0x000fe200020006ff */
[----:B------:R-:W-:Y:S01]  /*7a70*/  HADD2.F32 R30, -RZ, R29.H0_H0 ;  /* 0x2000001dff1e7230 */ /* 0x000fe20000004100 */
[----:B------:R-:W-:Y:S01]  /*7a80*/  F2FP.F16.E4M3.UNPACK_B R108, R108 ;  /* 0x0000006cff6c723e */ /* 0x000fe200020006ff */
[----:B------:R-:W-:Y:S01]  /*7a90*/  FFMA.FTZ R119, R33, R36, R38 ;  /* 0x0000002421777223 */ /* 0x000fe20000010026 */
[----:B------:R-:W-:Y:S01]  /*7aa0*/  HADD2.F32 R112, -RZ, R112.H1_H1 ;  /* 0x30000070ff707230 */ /* 0x000fe20000004100 */
[----:B------:R-:W-:Y:S01]  /*7ab0*/  F2FP.F16.E4M3.UNPACK_B R38, R10 ;  /* 0x0000000aff26723e */ /* 0x000fe200020006ff */
[--C-:B------:R-:W-:Y:S01]  /*7ac0*/  HADD2.F32 R32, -RZ, R31.reuse.H0_H0 ;  /* 0x2000001fff207230 */ /* 0x100fe20000004100 */
[----:B------:R-:W-:Y:S01]  /*7ad0*/  F2FP.SATFINITE.E4M3.F32.PACK_AB_MERGE_C R110, R117, R110, RZ ;  /* 0x0000006e756e723e */ /* 0x000fe200048070ff */
[----:B------:R-:W-:Y:S01]  /*7ae0*/  HADD2.F32 R31, -RZ, R31.H1_H1 ;  /* 0x3000001fff1f7230 */ /* 0x000fe20000004100 */
[----:B------:R-:W-:Y:S01]  /*7af0*/  F2FP.SATFINITE.E4M3.F32.PACK_AB_MERGE_C R118, R119, R118, RZ ;  /* 0x000000767776723e */ /* 0x000fe200048070ff */
[----:B------:R-:W-:-:S02]  /*7b00*/  HADD2.F32 R33, -RZ, R108.H0_H0 ;  /* 0x2000006cff217230 */ /* 0x000fc40000004100 */
[-C--:B------:R-:W-:Y:S01]  /*7b10*/  FMUL.FTZ R37, R32, R35.reuse ;  /* 0x0000002320257220 */ /* 0x080fe20000410000 */
[----:B------:R-:W-:Y:S02]  /*7b20*/  HADD2.F32 R29, -RZ, R29.H1_H1 ;  /* 0x3000001dff1d7230 */ /* 0x000fe40000004100 */
[C---:B------:R-:W-:Y:S01]  /*7b30*/  FMUL.FTZ R35, R30.reuse, R35 ;  /* 0x000000231e237220 */ /* 0x040fe20000410000 */
[----:B------:R-:W-:Y:S02]  /*7b40*/  HADD2.F32 R108, -RZ, R108.H1_H1 ;  /* 0x3000006cff6c7230 */ /* 0x000fe40000004100 */
[-C--:B------:R-:W-:Y:S01]  /*7b50*/  FMUL.FTZ R34, R31, R112.reuse ;  /* 0x000000701f227220 */ /* 0x080fe20000410000 */
[-C--:B------:R-:W-:Y:S01]  /*7b60*/  FFMA.FTZ R30, R30, R33.reuse, -R37 ;  /* 0x000000211e1e7223 */ /* 0x080fe20000010825 */
[----:B------:R-:W-:Y:S01]  /*7b70*/  FFMA.FTZ R101, R32, R33, R35 ;  /* 0x0000002120657223 */ /* 0x000fe20000010023 */
[C---:B------:R-:W-:Y:S01]  /*7b80*/  FMUL.FTZ R112, R29.reuse, R112 ;  /* 0x000000701d707220 */ /* 0x040fe20000410000 */
[----:B------:R-:W-:Y:S01]  /*7b90*/  F2FP.F16.E4M3.UNPACK_B R35, R9 ;  /* 0x00000009ff23723e */ /* 0x000fe200020006ff */
[-C--:B------:R-:W-:Y:S01]  /*7ba0*/  FFMA.FTZ R29, R29, R108.reuse, -R34 ;  /* 0x0000006c1d1d7223 */ /* 0x080fe20000010822 */
[----:B------:R-:W-:Y:S01]  /*7bb0*/  F2FP.F16.E4M3.UNPACK_B R33, R5 ;  /* 0x00000005ff21723e */ /* 0x000fe200020006ff */
[----:B------:R-:W-:Y:S01]  /*7bc0*/  FFMA.FTZ R112, R31, R108, R112 ;  /* 0x0000006c1f707223 */ /* 0x000fe20000010070 */
[----:B------:R-:W-:Y:S01]  /*7bd0*/  F2FP.SATFINITE.E4M3.F32.PACK_AB_MERGE_C R32, R114, R97, RZ ;  /* 0x000000617220723e */ /* 0x000fe200048070ff */
[----:B------:R-:W-:Y:S01]  /*7be0*/  HADD2.F32 R36, -RZ, R35.H0_H0 ;  /* 0x20000023ff247230 */ /* 0x000fe20000004100 */
[----:B------:R-:W-:Y:S01]  /*7bf0*/  F2FP.F16.E4M3.UNPACK_B R37, R8 ;  /* 0x00000008ff25723e */ /* 0x000fe200020006ff */
[----:B------:R-:W-:Y:S01]  /*7c00*/  HADD2.F32 R97, -RZ, R38.H0_H0 ;  /* 0x20000026ff617230 */ /* 0x000fe20000004100 */
[----:B------:R-:W-:Y:S01]  /*7c10*/  F2FP.SATFINITE.E4M3.F32.PACK_AB_MERGE_C R30, R29, R30, R110 ;  /* 0x0000001e1d1e723e */ /* 0x000fe2000480706e */
[----:B------:R-:W-:Y:S01]  /*7c20*/  HADD2.F32 R34, -RZ, R33.H0_H0 ;  /* 0x20000021ff227230 */ /* 0x000fe20000004100 */
[----:B------:R-:W-:Y:S01]  /*7c30*/  F2FP.SATFINITE.E4M3.F32.PACK_AB_MERGE_C R32, R102, R39, R32 ;  /* 0x000000276620723e */ /* 0x000fe20004807020 */
[----:B------:R-:W-:Y:S01]  /*7c40*/  HADD2.F32 R39, -RZ, R37.H0_H0 ;  /* 0x20000025ff277230 */ /* 0x000fe20000004100 */
[----:B------:R-:W-:Y:S01]  /*7c50*/  F2FP.SATFINITE.E4M3.F32.PACK_AB_MERGE_C R29, R112, R101, R118 ;  /* 0x00000065701d723e */ /* 0x000fe20004807076 */
[-C--:B------:R-:W-:Y:S01]  /*7c60*/  FMUL.FTZ R101, R36, R97.reuse ;  /* 0x0000006124657220 */ /* 0x080fe20000410000 */
[----:B------:R-:W-:Y:S01]  /*7c70*/  FMUL.FTZ R97, R34, R97 ;  /* 0x0000006122617220 */ /* 0x000fe20000410000 */
[----:B------:R-:W-:Y:S01]  /*7c80*/  F2FP.SATFINITE.E4M3.F32.PACK_AB_MERGE_C R31, R116, R115, RZ ;  /* 0x00000073741f723e */ /* 0x000fe200048070ff */
[----:B------:R-:W-:-:S02]  /*7c90*/  HADD2.F32 R35, -RZ, R35.H1_H1 ;  /* 0x30000023ff237230 */ /* 0x000fc40000004100 */
[-C--:B------:R-:W-:Y:S01]  /*7ca0*/  FFMA.FTZ R101, R34, R39.reuse, -R101 ;  /* 0x0000002722657223 */ /* 0x080fe20000010865 */
[----:B------:R-:W-:Y:S02]  /*7cb0*/  HADD2.F32 R38, -RZ, R38.H1_H1 ;  /* 0x30000026ff267230 */ /* 0x000fe40000004100 */
[----:B------:R-:W-:Y:S01]  /*7cc0*/  FFMA.FTZ R97, R36, R39, R97 ;  /* 0x0000002724617223 */ /* 0x000fe20000010061 */
[----:B------:R-:W-:Y:S01]  /*7cd0*/  F2FP.SATFINITE.E4M3.F32.PACK_AB_MERGE_C R31, R113, R96, R31 ;  /* 0x00000060711f723e */ /* 0x000fe2000480701f */
[----:B------:R-:W-:Y:S01]  /*7ce0*/  HADD2.F32 R33, -RZ, R33.H1_H1 ;  /* 0x30000021ff217230 */ /* 0x000fe20000004100 */
[----:B------:R-:W-:Y:S01]  /*7cf0*/  F2FP.F16.E4M3.UNPACK_B R34, R9.H1 ;  /* 0x00000009ff22723e */ /* 0x000fe200030006ff */
[----:B------:R-:W-:Y:S02]  /*7d00*/  HADD2.F32 R36, -RZ, R37.H1_H1 ;  /* 0x30000025ff247230 */ /* 0x000fe40000004100 */
[-C--:B------:R-:W-:Y:S01]  /*7d10*/  FMUL.FTZ R96, R35, R38.reuse ;  /* 0x0000002623607220 */ /* 0x080fe20000410000 */
[----:B------:R-:W-:Y:S01]  /*7d20*/  F2FP.F16.E4M3.UNPACK_B R5, R5.H1 ;  /* 0x00000005ff05723e */ /* 0x000fe200030006ff */
[C---:B------:R-:W-:Y:S01]  /*7d30*/  FMUL.FTZ R38, R33.reuse, R38 ;  /* 0x0000002621267220 */ /* 0x040fe20000410000 */
[----:B------:R-:W-:Y:S01]  /*7d40*/  F2FP.F16.E4M3.UNPACK_B R8, R8.H1 ;  /* 0x00000008ff08723e */ /* 0x000fe200030006ff */
[----:B------:R-:W-:Y:S01]  /*7d50*/  FFMA.FTZ R102, R33, R36, -R96 ;  /* 0x0000002421667223 */ /* 0x000fe20000010860 */
[----:B------:R-:W-:Y:S01]  /*7d60*/  F2FP.F16.E4M3.UNPACK_B R33, R10.H1 ;  /* 0x0000000aff21723e */ /* 0x000fe200030006ff */
[----:B------:R-:W-:Y:S01]  /*7d70*/  FFMA.FTZ R108, R35, R36, R38 ;  /* 0x00000024236c7223 */ /* 0x000fe20000010026 */
[----:B------:R-:W-:Y:S01]  /*7d80*/  HADD2.F32 R10, -RZ, R34.H0_H0 ;  /* 0x20000022ff0a7230 */ /* 0x000fe20000004100 */
[----:B------:R-:W-:Y:S01]  /*7d90*/  F2FP.F16.E4M3.UNPACK_B R37, R6 ;  /* 0x00000006ff25723e */ /* 0x000fe200020006ff */
[----:B------:R-:W-:-:S02]  /*7da0*/  HADD2.F32 R9, -RZ, R5.H0_H0 ;  /* 0x20000005ff097230 */ /* 0x000fc40000004100 */
[--C-:B------:R-:W-:Y:S02]  /*7db0*/  HADD2.F32 R35, -RZ, R33.reuse.H0_H0 ;  /* 0x20000021ff237230 */ /* 0x100fe40000004100 */
[----:B------:R-:W-:Y:S02]  /*7dc0*/  HADD2.F32 R34, -RZ, R34.H1_H1 ;  /* 0x30000022ff227230 */ /* 0x000fe40000004100 */
[----:B------:R-:W-:Y:S02]  /*7dd0*/  HADD2.F32 R36, -RZ, R33.H1_H1 ;  /* 0x30000021ff247230 */ /* 0x000fe40000004100 */
[-C--:B------:R-:W-:Y:S01]  /*7de0*/  FMUL.FTZ R38, R10, R35.reuse ;  /* 0x000000230a267220 */ /* 0x080fe20000410000 */
[----:B------:R-:W-:Y:S02]  /*7df0*/  HADD2.F32 R33, -RZ, R8.H0_H0 ;  /* 0x20000008ff217230 */ /* 0x000fe40000004100 */
[----:B------:R-:W-:Y:S01]  /*7e00*/  FMUL.FTZ R35, R9, R35 ;  /* 0x0000002309237220 */ /* 0x000fe20000410000 */
[----:B------:R-:W-:-:S02]  /*7e10*/  HADD2.F32 R5, -RZ, R5.H1_H1 ;  /* 0x30000005ff057230 */ /* 0x000fc40000004100 */
[-C--:B------:R-:W-:Y:S01]  /*7e20*/  FMUL.FTZ R96, R34, R36.reuse ;  /* 0x0000002422607220 */ /* 0x080fe20000410000 */
[----:B------:R-:W-:Y:S02]  /*7e30*/  HADD2.F32 R8, -RZ, R8.H1_H1 ;  /* 0x30000008ff087230 */ /* 0x000fe40000004100 */
[----:B------:R-:W-:Y:S01]  /*7e40*/  FFMA.FTZ R112, R10, R33, R35 ;  /* 0x000000210a707223 */ /* 0x000fe20000010023 */
[----:B------:R-:W-:Y:S01]  /*7e50*/  F2FP.F16.E4M3.UNPACK_B R10, R11 ;  /* 0x0000000bff0a723e */ /* 0x000fe200020006ff */
[----:B------:R-:W-:Y:S01]  /*7e60*/  FFMA.FTZ R110, R9, R33, -R38 ;  /* 0x00000021096e7223 */ /* 0x000fe20000010826 */
[C---:B------:R-:W-:Y:S01]  /*7e70*/  FMUL.FTZ R9, R5.reuse, R36 ;  /* 0x0000002405097220 */ /* 0x040fe20000410000 */
[----:B------:R-:W-:Y:S01]  /*7e80*/  FFMA.FTZ R113, R5, R8, -R96 ;  /* 0x0000000805717223 */ /* 0x000fe20000010860 */
[-C--:B------:R-:W-:Y:S01]  /*7e90*/  F2FP.F16.E4M3.UNPACK_B R5, R7.reuse ;  /* 0x00000007ff05723e */ /* 0x080fe200020006ff */
[----:B------:R-:W-:Y:S01]  /*7ea0*/  HADD2.F32 R33, -RZ, R10.H0_H0 ;  /* 0x2000000aff217230 */ /* 0x000fe20000004100 */
[----:B------:R-:W-:Y:S01]  /*7eb0*/  F2FP.F16.E4M3.UNPACK_B R38, R6.H1 ;  /* 0x00000006ff26723e */ /* 0x000fe200030006ff */
[----:B------:R-:W-:Y:S01]  /*7ec0*/  HADD2.F32 R39, -RZ, R37.H0_H0 ;  /* 0x20000025ff277230 */ /* 0x000fe20000004100 */
[----:B------:R-:W-:Y:S01]  /*7ed0*/  F2FP.F16.E4M3.UNPACK_B R7, R7.H1 ;  /* 0x00000007ff07723e */ /* 0x000fe200030006ff */
[----:B------:R-:W-:Y:S01]  /*7ee0*/  FFMA.FTZ R115, R34, R8, R9 ;  /* 0x0000000822737223 */ /* 0x000fe20000010009 */
        /* <DEDUP_REMOVED lines=8> */
[C---:B------:R-:W-:Y:S01]  /*7f70*/  FMUL.FTZ R114, R8.reuse, R39 ;  /* 0x0000002708727220 */ /* 0x040fe20000410000 */
[----:B------:R-:W-:Y:S01]  /*7f80*/  HADD2.F32 R35, -RZ, R6.H0_H0 ;  /* 0x20000006ff237230 */ /* 0x000fe20000004100 */
[----:B------:R-:W-:Y:S01]  /*7f90*/  F2FP.SATFINITE.E4M3.F32.PACK_AB_MERGE_C R110, R113, R110, RZ ;  /* 0x0000006e716e723e */ /* 0x000fe200048070ff */
[----:B------:R-:W-:Y:S02]  /*7fa0*/  HADD2.F32 R11, -RZ, R11.H1_H1 ;  /* 0x3000000bff0b7230 */ /* 0x000fe40000004100 */
[----:B------:R-:W-:Y:S01]  /*7fb0*/  FMUL.FTZ R39, R9, R96 ;  /* 0x0000006009277220 */ /* 0x000fe20000410000 */
[----:B------:R-:W-:Y:S02]  /*7fc0*/  HADD2.F32 R38, -RZ, R38.H1_H1 ;  /* 0x30000026ff267230 */ /* 0x000fe40000004100 */
[----:B------:R-:W-:Y:S01]  /*7fd0*/  FFMA.FTZ R117, R8, R35, -R117 ;  /* 0x0000002308757223 */ /* 0x000fe20000010875 */
[----:B------:R-:W-:-:S02]  /*7fe0*/  HADD2.F32 R7, -RZ, R7.H1_H1 ;  /* 0x30000007ff077230 */ /* 0x000fc40000004100 */
[C---:B------:R-:W-:Y:S01]  /*7ff0*/  FMUL.FTZ R116, R4.reuse, R96 ;  /* 0x0000006004747220 */ /* 0x040fe20000410000 */
        /* <DEDUP_REMOVED lines=9> */
[CC--:B------:R-:W-:Y:S01]  /*8090*/  FMUL.FTZ R4, R10.reuse, R37.reuse ;  /* 0x000000250a047220 */ /* 0x0c0fe20000410000 */
[----:B------:R-:W-:Y:S02]  /*80a0*/  HADD2.F32 R6, -RZ, R6.H1_H1 ;  /* 0x30000006ff067230 */ /* 0x000fe40000004100 */
[-C--:B------:R-:W-:Y:S01]  /*80b0*/  FFMA.FTZ R7, R7, R34.reuse, -R8 ;  /* 0x0000002207077223 */ /* 0x080fe20000010808 */
[----:B------:R-:W-:Y:S01]  /*80c0*/  FFMA.FTZ R38, R11, R34, R38 ;  /* 0x000000220b267223 */ /* 0x000fe20000010026 */
[----:B------:R-:W-:Y:S01]  /*80d0*/  FMUL.FTZ R37, R5, R37 ;  /* 0x0000002505257220 */ /* 0x000fe20000410000 */
[----:B------:R-:W-:Y:S01]  /*80e0*/  FFMA.FTZ R114, R33, R35, R114 ;  /* 0x0000002321727223 */ /* 0x000fe20000010072 */
[----:B------:R-:W-:Y:S01]  /*80f0*/  FFMA.FTZ R4, R5, R6, -R4 ;  /* 0x0000000605047223 */ /* 0x000fe20000010804 */
[----:B------:R-:W-:Y:S01]  /*8100*/  F2FP.SATFINITE.E4M3.F32.PACK_AB_MERGE_C R7, R7, R116, RZ ;  /* 0x000000740707723e */ /* 0x000fe200048070ff */
[----:B------:R-:W-:Y:S01]  /*8110*/  FFMA.FTZ R37, R10, R6, R37 ;  /* 0x000000060a257223 */ /* 0x000fe20000010025 */
        /* <DEDUP_REMOVED lines=8> */
[----:B------:R-:W-:-:S02]  /*81a0*/  F2FP.SATFINITE.E4M3.F32.PACK_AB_MERGE_C R9, R108, R97, R112 ;  /* 0x000000616c09723e */ /* 0x000fc40004807070 */
[----:B------:R-:W-:-:S07]  /*81b0*/  F2FP.SATFINITE.E4M3.F32.PACK_AB_MERGE_C R11, R37, R114, R38 ;  /* 0x00000072250b723e */ /* 0x000fce0004807026 */
.L_x_9133:
[----:B------:R-:W-:Y:S05]  /*81c0*/  BSYNC B2 ;  /* 0x0000000000027941 */ /* 0x000fea0003800000 */
.L_x_9132:
[----:B------:R-:W-:Y:S01]  /*81d0*/  ISETP.GE.AND P3, PT, R15, R109, PT ;  /* 0x0000006d0f00720c */ /* 0x000fe20003f66270 */
[----:B0-----:R0:W-:-:S12]  /*81e0*/  ST.E.128 desc[UR60][R12.64], R4 ;  /* 0x000000040c007985 */ /* 0x0011d8000c101d3c */
[----:B------:R-:W-:-:S04]  /*81f0*/  @!P3 IADD3 R14, P4, R15, R14, RZ ;  /* 0x0000000e0f0eb210 */ /* 0x000fc80007f9e0ff */
[----:B------:R-:W-:-:S05]  /*8200*/  @!P3 LEA.HI.X.SX32 R15, R15, R28, 0x1, P4 ;  /* 0x0000001c0f0fb211 */ /* 0x000fca00020f0eff */
[----:B------:R0:W-:Y:S04]  /*8210*/  @!P3 ST.E.128 desc[UR60][R14.64], R8 ;  /* 0x000000080e00b985 */ /* 0x0001e8000c101d3c */
.L_x_9131:
[----:B------:R-:W-:Y:S05]  /*8220*/  BSYNC B1 ;  /* 0x0000000000017941 */ /* 0x000fea0003800000 */
.L_x_9130:
[----:B------:R-:W-:-:S03]  /*8230*/  UMOV UR4, 0xffffffff ;  /* 0xffffffff00047882 */ /* 0x000fc60000000000 */
[----:B------:R-:W-:Y:S05]  /*8240*/  BRA.DIV UR4, `(.L_x_9134) ;  /* 0x0000026e04187947 */ /* 0x000fea000b800000 */
[----:B0-----:R-:W0:Y:S04]  /*8250*/  SHFL.IDX PT, R100, R100, 0x2, 0x1c1f ;  /* 0x005c1f0064647f89 */ /* 0x001e2800000e0000 */
[----:B------:R0:W0:Y:S02]  /*8260*/  SHFL.IDX PT, R14, R99, 0x2, 0x1c1f ;  /* 0x005c1f00630e7f89 */ /* 0x00002400000e0000 */
.L_x_9496:
        /* <DEDUP_REMOVED lines=10> */
[----:B------:R-:W-:Y:S02]  /*8310*/  IMAD.SHL.U32 R15, R4, 0x10, RZ ;  /* 0x00000010040f7824 */ /* 0x000fe400078e00ff */
[----:B------:R-:W-:-:S03]  /*8320*/  IMAD R4, R191, 0x5000, R0 ;  /* 0x00005000bf047824 */ /* 0x000fc600078e0200 */
[----:B------:R-:W-:Y:S01]  /*8330*/  LOP3.LUT R5, R210, 0x70, R15, 0xf8, !PT ;  /* 0x00000070d2057812 */ /* 0x000fe200078ef80f */
[----:B------:R-:W-:-:S03]  /*8340*/  IMAD.IADD R4, R17, 0x1, R4 ;  /* 0x0000000111047824 */ /* 0x000fc600078e0204 */
[----:B------:R-:W-:-:S05]  /*8350*/  LOP3.LUT R5, R5, R74, RZ, 0x3c, !PT ;  /* 0x0000004a05057212 */ /* 0x000fca00078e3cff */
[----:B------:R-:W-:-:S04]  /*8360*/  IMAD.IADD R6, R218, 0x1, R5 ;  /* 0x00000001da067824 */ /* 0x000fc800078e0205 */
[----:B------:R-:W-:-:S04]  /*8370*/  IMAD R6, R191, 0x5000, R6 ;  /* 0x00005000bf067824 */ /* 0x000fc800078e0206 */
[----:B------:R-:W-:Y:S02]  /*8380*/  IMAD.IADD R8, R17, 0x1, R6 ;  /* 0x0000000111087824 */ /* 0x000fe400078e0206 */
[----:B------:R-:W0:Y:S04]  /*8390*/  LDS.128 R4, [R4+0x18400] ;  /* 0x0184000004047984 */ /* 0x000e280000000c00 */
[----:B------:R-:W0:Y:S01]  /*83a0*/  LDS.128 R8, [R8+0x18400] ;  /* 0x0184000008087984 */ /* 0x000e220000000c00 */
[----:B------:R-:W-:Y:S05]  /*83b0*/  @P2 BRA `(.L_x_9136) ;  /* 0x0000000c00682947 */ /* 0x000fea0003800000 */
[--C-:B------:R-:W-:Y:S01]  /*83c0*/  SHF.R.U32.HI R35, RZ, 0x8, R41.reuse ;  /* 0x00000008ff237819 */ /* 0x100fe20000011629 */
[----:B0-----:R-:W-:Y:S01]  /*83d0*/  IMAD.MOV.U32 R28, RZ, RZ, R4 ;  /* 0x000000ffff1c7224 */ /* 0x001fe200078e0004 */
[----:B------:R-:W-:Y:S01]  /*83e0*/  SHF.R.U32.HI R44, RZ, 0x18, R41 ;  /* 0x00000018ff2c7819 */ /* 0x000fe20000011629 */
[----:B------:R-:W-:Y:S01]  /*83f0*/  IMAD.MOV.U32 R31, RZ, RZ, R6 ;  /* 0x000000ffff1f7224 */ /* 0x000fe200078e0006 */
[----:B------:R-:W-:Y:S01]  /*8400*/  LOP3.LUT R29, R41, 0xff, RZ, 0xc0, !PT ;  /* 0x000000ff291d7812 */ /* 0x000fe200078ec0ff */
[----:B------:R-:W-:Y:S01]  /*8410*/  IMAD.SHL.U32 R4, R35, 0x100, RZ ;  /* 0x0000010023047824 */ /* 0x000fe200078e00ff */
[----:B------:R-:W-:Y:S01]  /*8420*/  SHF.R.U32.HI R37, RZ, 0x8, R45 ;  /* 0x00000008ff257819 */ /* 0x000fe2000001162d */
[----:B------:R-:W-:Y:S01]  /*8430*/  IMAD.MOV.U32 R32, RZ, RZ, R8 ;  /* 0x000000ffff207224 */ /* 0x000fe200078e0008 */
[----:B------:R-:W-:Y:S01]  /*8440*/  SHF.R.U32.HI R40, RZ, 0x8, R43 ;  /* 0x00000008ff287819 */ /* 0x000fe2000001162b */
[----:B------:R-:W-:Y:S01]  /*8450*/  IMAD.MOV.U32 R35, RZ, RZ, R10 ;  /* 0x000000ffff237224 */ /* 0x000fe200078e000a */
[----:B------:R-:W-:Y:S01]  /*8460*/  SHF.R.U32.HI R36, RZ, 0x18, R45 ;  /* 0x00000018ff247819 */ /* 0x000fe2000001162d */
[----:B------:R-:W-:Y:S01]  /*8470*/  IMAD.SHL.U32 R37, R37, 0x100, RZ ;  /* 0x0000010025257824 */ /* 0x000fe200078e00ff */
[----:B------:R-:W-:-:S02]  /*8480*/  LOP3.LUT R33, R45, 0xff, RZ, 0xc0, !PT ;  /* 0x000000ff2d217812 */ /* 0x000fc400078ec0ff */
[----:B------:R-:W-:Y:S02]  /*8490*/  SHF.R.U32.HI R42, RZ, 0x10, R41 ;  /* 0x00000010ff2a7819 */ /* 0x000fe40000011629 */
[----:B------:R-:W-:Y:S02]  /*84a0*/  PRMT R29, R44, 0x654, R29 ;  /* 0x000006542c1d7816 */ /* 0x000fe4000000001d */
[----:B------:R-:W-:Y:S02]  /*84b0*/  SHF.R.U32.HI R97, RZ, 0x18, R43 ;  /* 0x00000018ff617819 */ /* 0x000fe4000001162b */
[----:B------:R-:W-:Y:S02]  /*84c0*/  LOP3.LUT R30, R43, 0xff, RZ, 0xc0, !PT ;  /* 0x000000ff2b1e7812 */ /* 0x000fe400078ec0ff */
[----:B------:R-:W-:Y:S01]  /*84d0*/  PRMT R6, R36, 0x654, R33 ;  /* 0x0000065424067816 */ /* 0x000fe20000000021 */
[----:B------:R-:W-:Y:S01]  /*84e0*/  IMAD.SHL.U32 R33, R40, 0x100, RZ ;  /* 0x0000010028217824 */ /* 0x000fe200078e00ff */
[----:B------:R-:W-:-:S02]  /*84f0*/  SHF.R.U32.HI R38, RZ, 0x10, R43 ;  /* 0x00000010ff267819 */ /* 0x000fc4000001162b */
[----:B------:R-:W-:Y:S02]  /*8500*/  SHF.R.U32.HI R39, RZ, 0x8, R47 ;  /* 0x00000008ff277819 */ /* 0x000fe4000001162f */
[----:B------:R-:W-:Y:S01]  /*8510*/  LOP3.LUT R4, R29, 0xff00, R4, 0xf8, !PT ;  /* 0x0000ff001d047812 */ /* 0x000fe200078ef804 */
[----:B------:R-:W-:Y:S01]  /*8520*/  IMAD.U32 R29, R42, 0x10000, RZ ;  /* 0x000100002a1d7824 */ /* 0x000fe200078e00ff */
[----:B------:R-:W-:Y:S01]  /*8530*/  PRMT R30, R97, 0x654, R30 ;  /* 0x00000654611e7816 */ /* 0x000fe2000000001e */
[----:B------:R-:W-:Y:S01]  /*8540*/  IMAD.SHL.U32 R39, R39, 0x100, RZ ;  /* 0x0000010027277824 */ /* 0x000fe200078e00ff */
[----:B------:R-:W-:Y:S01]  /*8550*/  LOP3.LUT R6, R6, 0xff00, R37, 0xf8, !PT ;  /* 0x0000ff0006067812 */ /* 0x000fe200078ef825 */
[----:B------:R-:W-:Y:S01]  /*8560*/  IMAD.U32 R37, R38, 0x10000, RZ ;  /* 0x0001000026257824 */ /* 0x000fe200078e00ff */
[----:B------:R-:W-:Y:S02]  /*8570*/  LOP3.LUT R30, R30, 0xff00, R33, 0xf8, !PT ;  /* 0x0000ff001e1e7812 */ /* 0x000fe400078ef821 */
[----:B------:R-:W-:-:S02]  /*8580*/  LOP3.LUT R34, R47, 0xff0000ff, RZ, 0xc0, !PT ;  /* 0xff0000ff2f227812 */ /* 0x000fc400078ec0ff */
[----:B------:R-:W-:Y:S02]  /*8590*/  LOP3.LUT R8, R4, 0xff0000, R29, 0xf8, !PT ;  /* 0x00ff000004087812 */ /* 0x000fe400078ef81d */
        /* <DEDUP_REMOVED lines=9> */
[----:B------:R-:W-:-:S02]  /*8630*/  SHF.R.U32.HI R41, RZ, 0x10, R45 ;  /* 0x00000010ff297819 */ /* 0x000fc4000001162d */
[-C--:B------:R-:W-:Y:S01]  /*8640*/  FMUL.FTZ R45, R34, R39.reuse ;  /* 0x00000027222d7220 */ /* 0x080fe20000410000 */
[----:B------:R-:W-:Y:S02]  /*8650*/  HADD2.F32 R37, -RZ, R36.H0_H0 ;  /* 0x20000024ff257230 */ /* 0x000fe40000004100 */
[----:B------:R-:W-:Y:S01]  /*8660*/  FMUL.FTZ R39, R30, R39 ;  /* 0x000000271e277220 */ /* 0x000fe20000410000 */
[----:B------:R-:W-:Y:S01]  /*8670*/  SHF.R.U32.HI R43, RZ, 0x10, R47 ;  /* 0x00000010ff2b7819 */ /* 0x000fe2000001162f */
[----:B------:R-:W-:Y:S01]  /*8680*/  IMAD.U32 R41, R41, 0x10000, RZ ;  /* 0x0001000029297824 */ /* 0x000fe200078e00ff */
[----:B------:R-:W-:Y:S01]  /*8690*/  F2FP.F16.E4M3.UNPACK_B R107, R107 ;  /* 0x0000006bff6b723e */ /* 0x000fe200020006ff */
[-C--:B------:R-:W-:Y:S01]  /*86a0*/  FFMA.FTZ R42, R34, R37.reuse, R39 ;  /* 0x00000025222a7223 */ /* 0x080fe20000010027 */
[----:B------:R-:W-:Y:S01]  /*86b0*/  FFMA.FTZ R45, R30, R37, -R45 ;  /* 0x000000251e2d7223 */ /* 0x000fe2000001082d */
[----:B------:R-:W-:Y:S01]  /*86c0*/  HADD2.F32 R39, -RZ, R38.H1_H1 ;  /* 0x30000026ff277230 */ /* 0x000fe20000004100 */
[----:B------:R-:W-:Y:S01]  /*86d0*/  F2FP.F16.E4M3.UNPACK_B R32, R32 ;  /* 0x00000020ff20723e */ /* 0x000fe200020006ff */
[----:B------:R-:W-:Y:S01]  /*86e0*/  HADD2.F32 R34, -RZ, R33.H1_H1 ;  /* 0x30000021ff227230 */ /* 0x000fe20000004100 */
[----:B------:R-:W-:Y:S01]  /*86f0*/  F2FP.F16.E4M3.UNPACK_B R28, R28 ;  /* 0x0000001cff1c723e */ /* 0x000fe200020006ff */
[----:B------:R-:W-:Y:S01]  /*8700*/  HADD2.F32 R30, -RZ, R29.H1_H1 ;  /* 0x3000001dff1e7230 */ /* 0x000fe20000004100 */
[----:B------:R-:W-:Y:S01]  /*8710*/  LOP3.LUT R10, R6, 0xff0000, R41, 0xf8, !PT ;  /* 0x00ff0000060a7812 */ /* 0x000fe200078ef829 */
[----:B------:R-:W-:-:S02]  /*8720*/  IMAD.U32 R43, R43, 0x10000, RZ ;  /* 0x000100002b2b7824 */ /* 0x000fc400078e00ff */
[----:B------:R-:W-:Y:S01]  /*8730*/  FMUL.FTZ R41, R34, R39 ;  /* 0x0000002722297220 */ /* 0x000fe20000410000 */
[----:B------:R-:W-:Y:S01]  /*8740*/  HADD2.F32 R37, -RZ, R36.H1_H1 ;  /* 0x30000024ff257230 */ /* 0x000fe20000004100 */
[----:B------:R-:W-:Y:S01]  /*8750*/  F2FP.F16.E4M3.UNPACK_B R105, R105 ;  /* 0x00000069ff69723e */ /* 0x000fe200020006ff */
[----:B------:R-:W-:Y:S02]  /*8760*/  HADD2.F32 R36, -RZ, R107.H0_H0 ;  /* 0x2000006bff247230 */ /* 0x000fe40000004100 */
        /* <DEDUP_REMOVED lines=8> */
[----:B------:R-:W-:Y:S01]  /*87f0*/  FMUL.FTZ R36, R29, R36 ;  /* 0x000000241d247220 */ /* 0x000fe20000410000 */
[----:B------:R-:W-:Y:S01]  /*8800*/  HADD2.F32 R107, -RZ, R107.H1_H1 ;  /* 0x3000006bff6b7230 */ /* 0x000fe20000004100 */
[----:B------:R-:W-:Y:S01]  /*8810*/  F2FP.SATFINITE.E4M3.F32.PACK_AB_MERGE_C R42, R43, R42, RZ ;  /* 0x0000002a2b2a723e */ /* 0x000fe200048070ff */
[----:B------:R-:W-:Y:S02]  /*8820*/  HADD2.F32 R32, -RZ, R32.H1_H1 ;  /* 0x30000020ff207230 */ /* 0x000fe40000004100 */
[-C--:B------:R-:W-:Y:S01]  /*8830*/  FFMA.FTZ R39, R33, R30.reuse, R36 ;  /* 0x0000001e21277223 */ /* 0x080fe20000010024 */
[----:B------:R-:W-:Y:S02]  /*8840*/  HADD2.F32 R28, -RZ, R28.H1_H1 ;  /* 0x3000001cff1c7230 */ /* 0x000fe40000004100 */
[----:B------:R-:W-:Y:S01]  /*8850*/  FFMA.FTZ R38, R29, R30, -R34 ;  /* 0x0000001e1d267223 */ /* 0x000fe20000010822 */
[----:B------:R-:W-:-:S02]  /*8860*/  HADD2.F32 R105, -RZ, R105.H1_H1 ;  /* 0x30000069ff697230 */ /* 0x000fc40000004100 */
[-C--:B------:R-:W-:Y:S01]  /*8870*/  FMUL.FTZ R33, R32, R107.reuse ;  /* 0x0000006b20217220 */ /* 0x080fe20000410000 */
[-C--:B------:R-:W-:Y:S01]  /*8880*/  F2FP.F16.E4M3.UNPACK_B R29, R106.reuse.H1 ;  /* 0x0000006aff1d723e */ /* 0x080fe200030006ff */
        /* <DEDUP_REMOVED lines=11> */
[-C--:B------:R-:W-:Y:S01]  /*8940*/  FMUL.FTZ R46, R33, R36.reuse ;  /* 0x00000024212e7220 */ /* 0x080fe20000410000 */
[----:B------:R-:W-:Y:S01]  /*8950*/  HADD2.F32 R32, -RZ, R34.H0_H0 ;  /* 0x20000022ff207230 */ /* 0x000fe20000004100 */
[----:B------:R-:W-:Y:S01]  /*8960*/  F2FP.F16.E4M3.UNPACK_B R31, R31 ;  /* 0x0000001fff1f723e */ /* 0x000fe200020006ff */
[----:B------:R-:W-:Y:S02]  /*8970*/  HADD2.F32 R30, -RZ, R30.H1_H1 ;  /* 0x3000001eff1e7230 */ /* 0x000fe40000004100 */
[C---:B------:R-:W-:Y:S01]  /*8980*/  FMUL.FTZ R36, R29.reuse, R36 ;  /* 0x000000241d247220 */ /* 0x040fe20000410000 */
[----:B------:R-:W-:Y:S02]  /*8990*/  HADD2.F32 R28, -RZ, R28.H1_H1 ;  /* 0x3000001cff1c7230 */ /* 0x000fe40000004100 */
[-C--:B------:R-:W-:Y:S01]  /*89a0*/  FFMA.FTZ R47, R29, R32.reuse, -R46 ;  /* 0x000000201d2f7223 */ /* 0x080fe2000001082e */
[----:B------:R-:W-:Y:S02]  /*89b0*/  HADD2.F32 R29, -RZ, R34.H1_H1 ;  /* 0x30000022ff1d7230 */ /* 0x000fe40000004100 */
[----:B------:R-:W-:Y:S01]  /*89c0*/  FMUL.FTZ R97, R30, R37 ;  /* 0x000000251e617220 */ /* 0x000fe20000410000 */
[----:B------:R-:W-:Y:S01]  /*89d0*/  F2FP.F16.E4M3.UNPACK_B R35, R35 ;  /* 0x00000023ff23723e */ /* 0x000fe200020006ff */
[C---:B------:R-:W-:Y:S01]  /*89e0*/  FMUL.FTZ R37, R28.reuse, R37 ;  /* 0x000000251c257220 */ /* 0x040fe20000410000 */
[----:B------:R-:W-:Y:S01]  /*89f0*/  FFMA.FTZ R96, R33, R32, R36 ;  /* 0x0000002021607223 */ /* 0x000fe20000010024 */
[----:B--2---:R-:W-:Y:S01]  /*8a00*/  FFMA.FTZ R102, R28, R29, -R97 ;  /* 0x0000001d1c667223 */ /* 0x004fe20000010861 */
[----:B------:R-:W-:Y:S01]  /*8a10*/  F2FP.F16.E4M3.UNPACK_B R103, R103 ;  /* 0x00000067ff67723e */ /* 0x000fe200020006ff */
[----:B------:R-:W-:Y:S01]  /*8a20*/  FFMA.FTZ R97, R30, R29, R37 ;  /* 0x0000001d1e617223 */ /* 0x000fe20000010025 */
[--C-:B------:R-:W-:Y:S01]  /*8a30*/  HADD2.F32 R33, -RZ, R106.reuse.H0_H0 ;  /* 0x2000006aff217230 */ /* 0x100fe20000004100 */
[----:B------:R-:W-:Y:S01]  /*8a40*/  F2FP.SATFINITE.E4M3.F32.PACK_AB_MERGE_C R44, R44, R45, RZ ;  /* 0x0000002d2c2c723e */ /* 0x000fe200048070ff */
[----:B------:R-:W-:Y:S01]  /*8a50*/  HADD2.F32 R28, -RZ, R31.H0_H0 ;  /* 0x2000001fff1c7230 */ /* 0x000fe20000004100 */
[----:B------:R-:W-:Y:S01]  /*8a60*/  F2FP.SATFINITE.E4M3.F32.PACK_AB_MERGE_C R47, R102, R47, RZ ;  /* 0x0000002f662f723e */ /* 0x000fe200048070ff */
[----:B------:R-:W-:Y:S01]  /*8a70*/  HADD2.F32 R29, -RZ, R35.H0_H0 ;  /* 0x20000023ff1d7230 */ /* 0x000fe20000004100 */
[----:B------:R-:W-:Y:S01]  /*8a80*/  F2FP.SATFINITE.E4M3.F32.PACK_AB_MERGE_C R43, R97, R96, RZ ;  /* 0x00000060612b723e */ /* 0x000fe200048070ff */
[----:B------:R-:W-:-:S02]  /*8a90*/  HADD2.F32 R106, -RZ, R106.H1_H1 ;  /* 0x3000006aff6a7230 */ /* 0x000fc40000004100 */
[CC--:B------:R-:W-:Y:S01]  /*8aa0*/  FMUL.FTZ R34, R28.reuse, R33.reuse ;  /* 0x000000211c227220 */ /* 0x0c0fe20000410000 */
[----:B------:R-:W-:Y:S02]  /*8ab0*/  HADD2.F32 R35, -RZ, R35.H1_H1 ;  /* 0x30000023ff237230 */ /* 0x000fe40000004100 */
[----:B------:R-:W-:Y:S01]  /*8ac0*/  FMUL.FTZ R37, R29, R33 ;  /* 0x000000211d257220 */ /* 0x000fe20000410000 */
[----:B------:R-:W-:Y:S01]  /*8ad0*/  HADD2.F32 R30, -RZ, R103.H0_H0 ;  /* 0x20000067ff1e7230 */ /* 0x000fe20000004100 */
[----:B------:R-:W-:Y:S01]  /*8ae0*/  F2FP.F16.E4M3.UNPACK_B R33, R10 ;  /* 0x0000000aff21723e */ /* 0x000fe200020006ff */
[----:B------:R-:W-:Y:S02]  /*8af0*/  HADD2.F32 R31, -RZ, R31.H1_H1 ;  /* 0x3000001fff1f7230 */ /* 0x000fe40000004100 */
[----:B------:R-:W-:Y:S01]  /*8b00*/  FMUL.FTZ R36, R35, R106 ;  /* 0x0000006a23247220 */ /* 0x000fe20000410000 */
[----:B------:R-:W-:Y:S02]  /*8b10*/  HADD2.F32 R32, -RZ, R103.H1_H1 ;  /* 0x30000067ff207230 */ /* 0x000fe40000004100 */
[-C--:B------:R-:W-:Y:S01]  /*8b20*/  FFMA.FTZ R37, R28, R30.reuse, -R37 ;  /* 0x0000001e1c257223 */ /* 0x080fe20000010825 */
[----:B------:R-:W-:Y:S01]  /*8b30*/  FFMA.FTZ R34, R29, R30, R34 ;  /* 0x0000001e1d227223 */ /* 0x000fe20000010022 */
[C---:B------:R-:W-:Y:S01]  /*8b40*/  FMUL.FTZ R106, R31.reuse, R106 ;  /* 0x0000006a1f6a7220 */ /* 0x040fe20000410000 */
[----:B------:R-:W-:Y:S01]  /*8b50*/  F2FP.F16.E4M3.UNPACK_B R30, R9 ;  /* 0x00000009ff1e723e */ /* 0x000fe200020006ff */
[-C--:B------:R-:W-:Y:S01]  /*8b60*/  FFMA.FTZ R46, R31, R32.reuse, -R36 ;  /* 0x000000201f2e7223 */ /* 0x080fe20000010824 */
[----:B------:R-:W-:Y:S01]  /*8b70*/  F2FP.F16.E4M3.UNPACK_B R28, R5 ;  /* 0x00000005ff1c723e */ /* 0x000fe200020006ff */
[----:B------:R-:W-:Y:S01]  /*8b80*/  FFMA.FTZ R35, R35, R32, R106 ;  /* 0x0000002023237223 */ /* 0x000fe2000001006a */
[----:B------:R-:W-:Y:S01]  /*8b90*/  F2FP.F16.E4M3.UNPACK_B R32, R8 ;  /* 0x00000008ff20723e */ /* 0x000fe200020006ff */
[----:B------:R-:W-:Y:S01]  /*8ba0*/  HADD2.F32 R31, -RZ, R30.H0_H0 ;  /* 0x2000001eff1f7230 */ /* 0x000fe20000004100 */
[----:B------:R-:W-:Y:S01]  /*8bb0*/  F2FP.SATFINITE.E4M3.F32.PACK_AB_MERGE_C R96, R41, R38, R44 ;  /* 0x000000262960723e */ /* 0x000fe2000480702c */
[----:B------:R-:W-:Y:S01]  /*8bc0*/  HADD2.F32 R36, -RZ, R33.H0_H0 ;  /* 0x20000021ff247230 */ /* 0x000fe20000004100 */
[----:B----4-:R-:W-:Y:S01]  /*8bd0*/  F2FP.SATFINITE.E4M3.F32.PACK_AB_MERGE_C R99, R35, R34, R43 ;  /* 0x000000222363723e */ /* 0x010fe2000480702b */
[----:B------:R-:W-:Y:S01]  /*8be0*/  HADD2.F32 R29, -RZ, R28.H0_H0 ;  /* 0x2000001cff1d7230 */ /* 0x000fe20000004100 */
[----:B------:R-:W-:Y:S01]  /*8bf0*/  F2FP.SATFINITE.E4M3.F32.PACK_AB_MERGE_C R46, R46, R37, R47 ;  /* 0x000000252e2e723e */ /* 0x000fe2000480702f */
        /* <DEDUP_REMOVED lines=10> */
[----:B------:R-:W-:Y:S01]  /*8ca0*/  F2FP.F16.E4M3.UNPACK_B R5, R5.H1 ;  /* 0x00000005ff05723e */ /* 0x000fe200030006ff */
[C---:B------:R-:W-:Y:S01]  /*8cb0*/  FMUL.FTZ R33, R28.reuse, R33 ;  /* 0x000000211c217220 */ /* 0x040fe20000410000 */
[----:B------:R-:W-:Y:S01]  /*8cc0*/  F2FP.F16.E4M3.UNPACK_B R29, R9.H1 ;  /* 0x00000009ff1d723e */ /* 0x000fe200030006ff */
[----:B------:R-:W-:Y:S01]  /*8cd0*/  FFMA.FTZ R37, R28, R31, -R35 ;  /* 0x0000001f1c257223 */ /* 0x000fe20000010823 */
[----:B------:R-:W-:Y:S01]  /*8ce0*/  F2FP.F16.E4M3.UNPACK_B R28, R10.H1 ;  /* 0x0000000aff1c723e */ /* 0x000fe200030006ff */
[----:B------:R-:W-:Y:S01]  /*8cf0*/  HADD2.F32 R9, -RZ, R5.H0_H0 ;  /* 0x20000005ff097230 */ /* 0x000fe20000004100 */
[----:B------:R-:W-:Y:S01]  /*8d00*/  F2FP.SATFINITE.E4M3.F32.PACK_AB_MERGE_C R97, R40, R39, R42 ;  /* 0x000000272861723e */ /* 0x000fe2000480702a */
[----:B------:R-:W-:Y:S01]  /*8d10*/  FFMA.FTZ R39, R30, R31, R33 ;  /* 0x0000001f1e277223 */ /* 0x000fe20000010021 */
[--C-:B------:R-:W-:Y:S01]  /*8d20*/  HADD2.F32 R10, -RZ, R29.reuse.H0_H0 ;  /* 0x2000001dff0a7230 */ /* 0x100fe20000004100 */
[----:B------:R-:W-:Y:S01]  /*8d30*/  F2FP.F16.E4M3.UNPACK_B R8, R8.H1 ;  /* 0x00000008ff08723e */ /* 0x000fe200030006ff */
[----:B------:R-:W-:Y:S01]  /*8d40*/  HADD2.F32 R30, -RZ, R28.H0_H0 ;  /* 0x2000001cff1e7230 */ /* 0x000fe20000004100 */
[----:B------:R-:W-:Y:S01]  /*8d50*/  F2FP.F16.E4M3.UNPACK_B R33, R6.H1 ;  /* 0x00000006ff21723e */ /* 0x000fe200030006ff */
[----:B------:R-:W-:-:S02]  /*8d60*/  HADD2.F32 R29, -RZ, R29.H1_H1 ;  /* 0x3000001dff1d7230 */ /* 0x000fc40000004100 */
[----:B------:R-:W-:Y:S02]  /*8d70*/  HADD2.F32 R32, -RZ, R28.H1_H1 ;  /* 0x3000001cff207230 */ /* 0x000fe40000004100 */
[CC--:B------:R-:W-:Y:S01]  /*8d80*/  FMUL.FTZ R34, R10.reuse, R30.reuse ;  /* 0x0000001e0a227220 */ /* 0x0c0fe20000410000 */
[----:B------:R-:W-:Y:S02]  /*8d90*/  HADD2.F32 R5, -RZ, R5.H1_H1 ;  /* 0x30000005ff057230 */ /* 0x000fe40000004100 */
[----:B------:R-:W-:Y:S01]  /*8da0*/  FMUL.FTZ R31, R9, R30 ;  /* 0x0000001e091f7220 */ /* 0x000fe20000410000 */
[--C-:B------:R-:W-:Y:S02]  /*8db0*/  HADD2.F32 R28, -RZ, R8.reuse.H0_H0 ;  /* 0x20000008ff1c7230 */ /* 0x100fe40000004100 */
[-C--:B------:R-:W-:Y:S01]  /*8dc0*/  FMUL.FTZ R30, R29, R32.reuse ;  /* 0x000000201d1e7220 */ /* 0x080fe20000410000 */
[----:B------:R-:W-:Y:S02]  /*8dd0*/  HADD2.F32 R8, -RZ, R8.H1_H1 ;  /* 0x30000008ff087230 */ /* 0x000fe40000004100 */
[----:B------:R-:W-:Y:S01]  /*8de0*/  FMUL.FTZ R32, R5, R32 ;  /* 0x0000002005207220 */ /* 0x000fe20000410000 */
[----:B------:R-:W-:Y:S01]  /*8df0*/  FFMA.FTZ R41, R10, R28, R31 ;  /* 0x0000001c0a297223 */ /* 0x000fe2000001001f */
[----:B------:R-:W-:-:S02]  /*8e00*/  F2FP.F16.E4M3.UNPACK_B R10, R11 ;  /* 0x0000000bff0a723e */ /* 0x000fc400020006ff */
[----:B------:R-:W-:Y:S01]  /*8e10*/  FFMA.FTZ R42, R29, R8, R32 ;  /* 0x000000081d2a7223 */ /* 0x000fe20000010020 */
[----:B------:R-:W-:Y:S01]  /*8e20*/  F2FP.F16.E4M3.UNPACK_B R32, R6 ;  /* 0x00000006ff20723e */ /* 0x000fe200020006ff */
[----:B------:R-:W-:Y:S01]  /*8e30*/  FFMA.FTZ R43, R5, R8, -R30 ;  /* 0x00000008052b7223 */ /* 0x000fe2000001081e */
[-C--:B------:R-:W-:Y:S01]  /*8e40*/  F2FP.F16.E4M3.UNPACK_B R5, R7.reuse ;  /* 0x00000007ff05723e */ /* 0x080fe200020006ff */
        /* <DEDUP_REMOVED lines=14> */
[----:B------:R-:W-:Y:S02]  /*8f30*/  HADD2.F32 R4, -RZ, R11.H0_H0 ;  /* 0x2000000bff047230 */ /* 0x000fe40000004100 */
[----:B------:R-:W-:Y:S01]  /*8f40*/  FMUL.FTZ R47, R9, R34 ;  /* 0x00000022092f7220 */ /* 0x000fe20000410000 */
[----:B------:R-:W-:Y:S02]  /*8f50*/  HADD2.F32 R30, -RZ, R29.H0_H0 ;  /* 0x2000001dff1e7230 */ /* 0x000fe40000004100 */
[----:B------:R-:W-:Y:S01]  /*8f60*/  FFMA.FTZ R45, R8, R31, -R45 ;  /* 0x0000001f082d7223 */ /* 0x000fe2000001082d */
[----:B------:R-:W-:-:S02]  /*8f70*/  HADD2.F32 R11, -RZ, R11.H1_H1 ;  /* 0x3000000bff0b7230 */ /* 0x000fc40000004100 */
[C---:B------:R-:W-:Y:S01]  /*8f80*/  FMUL.FTZ R44, R4.reuse, R34 ;  /* 0x00000022042c7220 */ /* 0x040fe20000410000 */
[----:B------:R-:W-:Y:S02]  /*8f90*/  HADD2.F32 R8, -RZ, R33.H1_H1 ;  /* 0x30000021ff087230 */ /* 0x000fe40000004100 */
[-C--:B------:R-:W-:Y:S01]  /*8fa0*/  FFMA.FTZ R47, R4, R30.reuse, R47 ;  /* 0x0000001e042f7223 */ /* 0x080fe2000001002f */
[----:B------:R-:W-:Y:S02]  /*8fb0*/  HADD2.F32 R7, -RZ, R7.H1_H1 ;  /* 0x30000007ff077230 */ /* 0x000fe40000004100 */
[----:B------:R-:W-:Y:S01]  /*8fc0*/  FFMA.FTZ R35, R28, R31, R35 ;  /* 0x0000001f1c237223 */ /* 0x000fe20000010023 */
[----:B------:R-:W-:Y:S02]  /*8fd0*/  HADD2.F32 R10, -RZ, R10.H1_H1 ;  /* 0x3000000aff0a7230 */ /* 0x000fe40000004100 */
[----:B------:R-:W-:Y:S01]  /*8fe0*/  FFMA.FTZ R44, R9, R30, -R44 ;  /* 0x0000001e092c7223 */ /* 0x000fe2000001082c */
[----:B------:R-:W-:-:S02]  /*8ff0*/  HADD2.F32 R32, -RZ, R32.H1_H1 ;  /* 0x30000020ff207230 */ /* 0x000fc40000004100 */
[-C--:B------:R-:W-:Y:S01]  /*9000*/  FMUL.FTZ R28, R11, R8.reuse ;  /* 0x000000080b1c7220 */ /* 0x080fe20000410000 */
[----:B------:R-:W-:Y:S02]  /*9010*/  HADD2.F32 R5, -RZ, R5.H1_H1 ;  /* 0x30000005ff057230 */ /* 0x000fe40000004100 */
[----:B------:R-:W-:Y:S01]  /*9020*/  FMUL.FTZ R30, R7, R8 ;  /* 0x00000008071e7220 */ /* 0x000fe20000410000 */
        /* <DEDUP_REMOVED lines=13> */
[----:B------:R-:W-:-:S02]  /*9100*/  F2FP.SATFINITE.E4M3.F32.PACK_AB_MERGE_C R30, R30, R47, RZ ;  /* 0x0000002f1e1e723e */ /* 0x000fc400048070ff */
[----:B------:R-:W-:Y:S01]  /*9110*/  F2FP.SATFINITE.E4M3.F32.PACK_AB_MERGE_C R7, R8, R45, R7 ;  /* 0x0000002d0807723e */ /* 0x000fe20004807007 */
[----:B------:R-:W-:Y:S01]  /*9120*/  IMAD.MOV.U32 R8, RZ, RZ, R97 ;  /* 0x000000ffff087224 */ /* 0x000fe200078e0061 */
[----:B------:R-:W-:Y:S01]  /*9130*/  F2FP.SATFINITE.E4M3.F32.PACK_AB_MERGE_C R11, R6, R35, R30 ;  /* 0x00000023060b723e */ /* 0x000fe2000480701e */
[----:B------:R-:W-:Y:S01]  /*9140*/  IMAD.MOV.U32 R6, RZ, RZ, R46 ;  /* 0x000000ffff067224 */ /* 0x000fe200078e002e */
[----:B------:R-:W-:-:S07]  /*9150*/  F2FP.SATFINITE.E4M3.F32.PACK_AB_MERGE_C R9, R39, R36, R41 ;  /* 0x000000242709723e */ /* 0x000fce0004807029 */
.L_x_9136:
[----:B------:R-:W-:Y:S05]  /*9160*/  BSYNC B1 ;  /* 0x0000000000017941 */ /* 0x000fea0003800000 */
.L_x_9135:
[----:B0-----:R0:W-:Y:S01]  /*9170*/  ST.E.128 desc[UR60][R12.64], R4 ;  /* 0x000000040c007985 */ /* 0x0011e2000c101d3c */
[----:B------:R-:W-:-:S13]  /*9180*/  ISETP.GE.AND P2, PT, R15, R109, PT ;  /* 0x0000006d0f00720c */ /* 0x000fda0003f46270 */
[----:B------:R-:W-:Y:S05]  /*9190*/  @P2 BRA `(.L_x_9114) ;  /* 0x0000000400642947 */ /* 0x000fea0003800000 */
[----:B------:R-:W-:-:S04]  /*91a0*/  IADD3 R14, P2, R15, R14, RZ ;  /* 0x0000000e0f0e7210 */ /* 0x000fc80007f5e0ff */
[----:B------:R-:W-:-:S05]  /*91b0*/  LEA.HI.X.SX32 R15, R15, R100, 0x1, P2 ;  /* 0x000000640f0f7211 */ /* 0x000fca00010f0eff */
[----:B------:R0:W-:Y:S01]  /*91c0*/  ST.E.128 desc[UR60][R14.64], R8 ;  /* 0x000000080e007985 */ /* 0x0001e2000c101d3c */
[----:B------:R-:W-:Y:S05]  /*91d0*/  BRA `(.L_x_9114) ;  /* 0x0000000400547947 */ /* 0x000fea0003800000 */
.L_x_9084:
[----:B------:R-:W-:-:S13]  /*91e0*/  ISETP.NE.AND P5, PT, R198, 0x3, PT ;  /* 0x00000003c600780c */ /* 0x000fda0003fa5270 */
[----:B------:R-:W-:Y:S05]  /*91f0*/  @!P5 BRA `(.L_x_9137) ;  /* 0x000000000004d947 */ /* 0x000fea0003800000 */
[----:B------:R-:W-:Y:S01]  /*9200*/  BPT.TRAP 0x1 ;  /* 0x000000040000795c */ /* 0x000fe20000300000 */
.L_x_9137:
[----:B------:R-:W-:Y:S01]  /*9210*/  IMAD R86, R191, 0x8, R17 ;  /* 0x00000008bf567824 */ /* 0x000fe200078e0211 */
[----:B------:R-:W-:Y:S01]  /*9220*/  SHF.L.U32 R98, R201, 0x1f, RZ ;  /* 0x0000001fc9627819 */ /* 0x000fe200000006ff */
[----:B------:R-:W-:Y:S01]  /*9230*/  BSSY B1, `(.L_x_9138) ;  /* 0x0000004000017945 */ /* 0x000fe20003800000 */
[----:B------:R-:W-:Y:S02]  /*9240*/  SHF.R.S32.HI R93, RZ, 0x1f, R92 ;  /* 0x0000001fff5d7819 */ /* 0x000fe4000001145c */
[----:B------:R-:W0:Y:S02]  /*9250*/  SYNCS.PHASECHK.TRANS64.TRYWAIT P2, [R86+URZ+0x22890], R98 ;  /* 0x02289062560075a7 */ /* 0x000e24000804017f */
[----:B0-----:R-:W-:Y:S05]  /*9260*/  @!P2 BRA `(.L_x_9139) ;  /* 0x0000025c0058a947 */ /* 0x001fea0003800000 */
.L_x_9497:
[----:B------:R-:W-:Y:S05]  /*9270*/  BSYNC B1 ;  /* 0x0000000000017941 */ /* 0x000fea0003800000 */
.L_x_9138:
        /* <DEDUP_REMOVED lines=25> */
.L_x_9501:
        /* <DEDUP_REMOVED lines=13> */
.L_x_9142:
[----:B------:R-:W-:Y:S05]  /*94e0*/  BSYNC B1 ;  /* 0x0000000000017941 */ /* 0x000fea0003800000 */
.L_x_9141:
[----:B------:R-:W-:-:S03]  /*94f0*/  UMOV UR4, 0xffffffff ;  /* 0xffffffff00047882 */ /* 0x000fc60000000000 */
[----:B------:R-:W-:Y:S05]  /*9500*/  BRA.DIV UR4, `(.L_x_9143) ;  /* 0x0000025e040c7947 */ /* 0x000fea000b800000 */
[----:B--2-4-:R2:W4:Y:S04]  /*9510*/  SHFL.IDX PT, R4, R9, 0x1, 0x1c1f ;  /* 0x003c1f0009047f89 */ /* 0x01452800000e0000 */
[----:B---3--:R2:W3:Y:S02]  /*9520*/  SHFL.IDX PT, R14, R8, 0x1, 0x1c1f ;  /* 0x003c1f00080e7f89 */ /* 0x0084e400000e0000 */
.L_x_9505:
        /* <DEDUP_REMOVED lines=14> */
.L_x_9145:
[----:B------:R-:W-:Y:S05]  /*9610*/  BSYNC B1 ;  /* 0x0000000000017941 */ /* 0x000fea0003800000 */
.L_x_9144:
[----:B------:R-:W-:-:S03]  /*9620*/  UMOV UR4, 0xffffffff ;  /* 0xffffffff00047882 */ /* 0x000fc60000000000 */
[----:B------:R-:W-:Y:S05]  /*9630*/  BRA.DIV UR4, `(.L_x_9146) ;  /* 0x0000025e04087947 */ /* 0x000fea000b800000 */
[----:B---34-:R3:W4:Y:S04]  /*9640*/  SHFL.IDX PT, R4, R9, 0x2, 0x1c1f ;  /* 0x005c1f0009047f89 */ /* 0x01872800000e0000 */
[----:B------:R3:W0:Y:S02]  /*9650*/  SHFL.IDX PT, R14, R8, 0x2, 0x1c1f ;  /* 0x005c1f00080e7f89 */ /* 0x00062400000e0000 */
.L_x_9509:
[----:B------:R-:W-:-:S13]  /*9660*/  ISETP.GE.AND P2, PT, R28, 0x81, PT ;  /* 0x000000811c00780c */ /* 0x000fda0003f46270 */
[----:B------:R-:W-:Y:S05]  /*9670*/  @!P2 BRA `(.L_x_9114) ;  /* 0x00000000002ca947 */ /* 0x000fea0003800000 */
[----:B------:R-:W-:Y:S02]  /*9680*/  ULDC UR4, c[0x0][0x2f4] ;  /* 0x0000bd0000047ab9 */ /* 0x000fe40000000800 */
[----:B------:R-:W-:-:S13]  /*9690*/  ISETP.GE.AND P2, PT, R18, UR4, PT ;  /* 0x0000000412007c0c */ /* 0x000fda000bf46270 */
[----:B0123--:R-:W-:-:S05]  /*96a0*/  @!P2 IADD3 R8, P3, R18, R14, RZ ;  /* 0x0000000e1208a210 */ /* 0x00ffca0007f7e0ff */
        /* <DEDUP_REMOVED lines=8> */
.L_x_9114:
[----:B------:R-:W-:Y:S05]  /*9730*/  BSYNC B0 ;  /* 0x0000000000007941 */ /* 0x000fea0003800000 */
.L_x_9083:
        /* <DEDUP_REMOVED lines=16> */
.L_x_9148:
[----:B------:R-:W-:Y:S05]  /*9840*/  BSYNC B0 ;  /* 0x0000000000007941 */ /* 0x000fea0003800000 */
.L_x_9147:
[----:B------:R-:W0:Y:S01]  /*9850*/  SYNCS.PHASECHK.TRANS64.TRYWAIT P3, [R86+URZ+0x228b0], R98 ;  /* 0x0228b062560075a7 */ /* 0x000e22000806017f */
[----:B------:R-:W-:Y:S04]  /*9860*/  BSSY B0, `(.L_x_9149) ;  /* 0x0000002000007945 */ /* 0x000fe80003800000 */
[----:B0-----:R-:W-:Y:S05]  /*9870*/  @!P3 BRA `(.L_x_9150) ;  /* 0x0000025800c0b947 */ /* 0x001fea0003800000 */
.L_x_9510:
[----:B------:R-:W-:Y:S05]  /*9880*/  BSYNC B0 ;  /* 0x0000000000007941 */ /* 0x000fea0003800000 */
.L_x_9149:
        /* <DEDUP_REMOVED lines=22> */
[----:B------:R-:W-:Y:S02]  /*99f0*/  ULDC UR4, c[0x0][0x2f4] ;  /* 0x0000bd0000047ab9 */ /* 0x000fe40000000800 */
[----:B------:R-:W-:-:S13]  /*9a00*/  ISETP.GE.AND P3, PT, R18, UR4, PT ;  /* 0x0000000412007c0c */ /* 0x000fda000bf66270 */
[----:B-1234-:R-:W-:-:S05]  /*9a10*/  @!P3 IADD3 R8, P4, R18, R10, RZ ;  /* 0x0000000a1208b210 */ /* 0x01efca0007f9e0ff */
        /* <DEDUP_REMOVED lines=8> */
.L_x_9152:
[----:B------:R-:W-:Y:S05]  /*9aa0*/  BSYNC B0 ;  /* 0x0000000000007941 */ /* 0x000fea0003800000 */
.L_x_9151:
[----:B------:R-:W-:Y:S01]  /*9ab0*/  ISETP.GE.AND P3, PT, R95, 0x41, PT ;  /* 0x000000415f00780c */ /* 0x000fe20003f66270 */
[----:B0-----:R0:W0:Y:S01]  /*9ac0*/  SHFL.IDX PT, R4, R13, 0x1, 0x1c1f ;  /* 0x003c1f000d047f89 */ /* 0x00102200000e0000 */
[----:B------:R-:W-:Y:S03]  /*9ad0*/  BSSY B0, `(.L_x_9153) ;  /* 0x000000e000007945 */ /* 0x000fe60003800000 */
[----:B----4-:R4:W0:Y:S08]  /*9ae0*/  SHFL.IDX PT, R10, R12, 0x1, 0x1c1f ;  /* 0x003c1f000c0a7f89 */ /* 0x01083000000e0000 */
[----:B----4-:R-:W-:Y:S05]  /*9af0*/  @!P3 BRA `(.L_x_9154) ;  /* 0x00000000002cb947 */ /* 0x010fea0003800000 */
[----:B------:R-:W-:Y:S02]  /*9b00*/  ULDC UR4, c[0x0][0x2f4] ;  /* 0x0000bd0000047ab9 */ /* 0x000fe40000000800 */
[----:B------:R-:W-:-:S13]  /*9b10*/  ISETP.GE.AND P3, PT, R18, UR4, PT ;  /* 0x0000000412007c0c */ /* 0x000fda000bf66270 */
[----:B0123--:R-:W-:-:S05]  /*9b20*/  @!P3 IADD3 R8, P4, R18, R10, RZ ;  /* 0x0000000a1208b210 */ /* 0x00ffca0007f9e0ff */
        /* <DEDUP_REMOVED lines=8> */
.L_x_9154:
[----:B------:R-:W-:Y:S05]  /*9bb0*/  BSYNC B0 ;  /* 0x0000000000007941 */ /* 0x000fea0003800000 */
.L_x_9153:
[----:B------:R-:W-:Y:S01]  /*9bc0*/  ISETP.GE.AND P3, PT, R95, 0x81, PT ;  /* 0x000000815f00780c */ /* 0x000fe20003f66270 */
[----:B0-----:R-:W0:Y:S01]  /*9bd0*/  SHFL.IDX PT, R13, R13, 0x2, 0x1c1f ;  /* 0x005c1f000d0d7f89 */ /* 0x001e2200000e0000 */
[----:B------:R-:W-:Y:S03]  /*9be0*/  BSSY B0, `(.L_x_9155) ;  /* 0x000000e000007945 */ /* 0x000fe60003800000 */
[----:B----4-:R4:W0:Y:S08]  /*9bf0*/  SHFL.IDX PT, R10, R12, 0x2, 0x1c1f ;  /* 0x005c1f000c0a7f89 */ /* 0x01083000000e0000 */
[----:B----4-:R-:W-:Y:S05]  /*9c00*/  @!P3 BRA `(.L_x_9156) ;  /* 0x00000000002cb947 */ /* 0x010fea0003800000 */
[----:B------:R-:W-:Y:S02]  /*9c10*/  ULDC UR4, c[0x0][0x2f4] ;  /* 0x0000bd0000047ab9 */ /* 0x000fe40000000800 */
[----:B------:R-:W-:-:S13]  /*9c20*/  ISETP.GE.AND P3, PT, R18, UR4, PT ;  /* 0x0000000412007c0c */ /* 0x000fda000bf66270 */
[----:B------:R-:W4:Y:S01]  /*9c30*/  @!P3 LDS.128 R4, [R90+0xe400] ;  /* 0x00e400005a04b984 */ /* 0x000f220000000c00 */
[----:B0123--:R-:W-:-:S05]  /*9c40*/  @!P3 IADD3 R8, P4, R18, R10, RZ ;  /* 0x0000000a1208b210 */ /* 0x00ffca0007f9e0ff */
[----:B------:R-:W-:Y:S01]  /*9c50*/  @!P3 IMAD.X R9, R13, 0x1, R19, P4 ;  /* 0x000000010d09b824 */ /* 0x000fe200020e0613 */
[----:B------:R-:W-:-:S13]  /*9c60*/  ISETP.GE.AND P4, PT, R23, UR4, PT ;  /* 0x0000000417007c0c */ /* 0x000fda000bf86270 */
[----:B------:R-:W-:-:S05]  /*9c70*/  @!P4 IADD3 R10, P5, R23, R10, RZ ;  /* 0x0000000a170ac210 */ /* 0x000fca0007fbe0ff */
[----:B------:R-:W-:Y:S01]  /*9c80*/  @!P4 IMAD.X R11, R13, 0x1, R193, P5 ;  /* 0x000000010d0bc824 */ /* 0x000fe200028e06c1 */
[----:B----4-:R-:W-:Y:S04]  /*9c90*/  @!P3 ST.E.128 desc[UR60][R8.64], R4 ;  /* 0x000000040800b985 */ /* 0x010fe8000c101d3c */
[----:B------:R-:W0:Y:S04]  /*9ca0*/  @!P4 LDS.128 R4, [R89+0xe400] ;  /* 0x00e400005904c984 */ /* 0x000e280000000c00 */
[----:B0-----:R4:W-:Y:S02]  /*9cb0*/  @!P4 ST.E.128 desc[UR60][R10.64], R4 ;  /* 0x000000040a00c985 */ /* 0x0019e4000c101d3c */
.L_x_9156:
[----:B------:R-:W-:Y:S05]  /*9cc0*/  BSYNC B0 ;  /* 0x0000000000007941 */ /* 0x000fea0003800000 */
.L_x_9155:
        /* <DEDUP_REMOVED lines=22> */
.L_x_9078:
[----:B------:R-:W-:Y:S05]  /*9e30*/  @P0 BRA `(.L_x_9158) ;  /* 0x00000000000c0947 */ /* 0x000fea0003800000 */
[----:B------:R-:W1:Y:S01]  /*9e40*/  FENCE.VIEW.ASYNC.G ;  /* 0x00000000000073c6 */ /* 0x000e620000000100 */
[----:B------:R-:W-:Y:S05]  /*9e50*/  WARPSYNC.ALL ;  /* 0x0000000000007948 */ /* 0x000fea0003800000 */
[----:B-1----:R-:W-:Y:S06]  /*9e60*/  BAR.ARV 0xc, 0x180 ;  /* 0x0306000000007b1d */ /* 0x002fec0000002000 */
.L_x_9158:
[----:B------:R-:W-:Y:S01]  /*9e70*/  ULDC.64 UR6, c[0x0][0x998] ;  /* 0x0002660000067ab9 */ /* 0x000fe20000000a00 */
[----:B------:R-:W-:Y:S01]  /*9e80*/  ULDC.64 UR4, c[0x0][0x990] ;  /* 0x0002640000047ab9 */ /* 0x000fe20000000a00 */
[----:B------:R-:W-:Y:S02]  /*9e90*/  ISETP.NE.U32.AND P1, PT, RZ, UR6, PT ;  /* 0x00000006ff007c0c */ /* 0x000fe4000bf25070 */
[----:B------:R-:W-:Y:S02]  /*9ea0*/  ISETP.NE.U32.AND P0, PT, RZ, UR4, PT ;  /* 0x00000004ff007c0c */ /* 0x000fe4000bf05070 */
[----:B------:R-:W-:Y:S02]  /*9eb0*/  ISETP.NE.AND.EX P1, PT, RZ, UR7, PT, P1 ;  /* 0x00000007ff007c0c */ /* 0x000fe4000bf25310 */
[----:B------:R-:W-:-:S11]  /*9ec0*/  ISETP.NE.AND.EX P0, PT, RZ, UR5, PT, P0 ;  /* 0x00000005ff007c0c */ /* 0x000fd6000bf05300 */
[----:B--23--:R-:W1:Y:S01]  /*9ed0*/  @P1 LDC.64 R8, c[0x0][0x9b8] ;  /* 0x00026e00ff081b82 */ /* 0x00ce620000000a00 */
[--C-:B------:R-:W-:Y:S02]  /*9ee0*/  @P1 SHF.R.S32.HI R5, RZ, 0x1f, R207.reuse ;  /* 0x0000001fff051819 */ /* 0x100fe400000114cf */
[----:B------:R-:W-:-:S05]  /*9ef0*/  @P0 SHF.R.S32.HI R3, RZ, 0x1f, R207 ;  /* 0x0000001fff030819 */ /* 0x000fca00000114cf */
[----:B------:R-:W2:Y:S08]  /*9f00*/  @P0 LDC.64 R6, c[0x0][0x9a8] ;  /* 0x00026a00ff060b82 */ /* 0x000eb00000000a00 */
[----:B0-----:R-:W0:Y:S08]  /*9f10*/  @P1 LDC.64 R12, c[0x0][0x9c0] ;  /* 0x00027000ff0c1b82 */ /* 0x001e300000000a00 */
[----:B------:R-:W3:Y:S01]  /*9f20*/  @P0 LDC.64 R10, c[0x0][0x9b0] ;  /* 0x00026c00ff0a0b82 */ /* 0x000ee20000000a00 */
[----:B-1----:R-:W-:-:S02]  /*9f30*/  @P1 IMAD R2, R5, R8, RZ ;  /* 0x0000000805021224 */ /* 0x002fc400078e02ff */
[----:B------:R-:W-:-:S04]  /*9f40*/  @P1 IMAD.WIDE.U32 R4, R207, R8, RZ ;  /* 0x00000008cf041225 */ /* 0x000fc800078e00ff */
[----:B------:R-:W-:Y:S02]  /*9f50*/  @P1 IMAD R9, R207, R9, R2 ;  /* 0x00000009cf091224 */ /* 0x000fe400078e0202 */
[-C--:B--2---:R-:W-:Y:S02]  /*9f60*/  @P0 IMAD R0, R3, R6.reuse, RZ ;  /* 0x0000000603000224 */ /* 0x084fe400078e02ff */
[----:B------:R-:W-:-:S04]  /*9f70*/  @P0 IMAD.WIDE.U32 R2, R207, R6, RZ ;  /* 0x00000006cf020225 */ /* 0x000fc800078e00ff */
[----:B------:R-:W-:Y:S02]  /*9f80*/  @P0 IMAD R7, R207, R7, R0 ;  /* 0x00000007cf070224 */ /* 0x000fe400078e0200 */
[----:B------:R-:W-:Y:S02]  /*9f90*/  @P1 IMAD.IADD R5, R5, 0x1, R9 ;  /* 0x0000000105051824 */ /* 0x000fe400078e0209 */
[----:B------:R-:W-:Y:S02]  /*9fa0*/  @P0 IMAD.IADD R3, R3, 0x1, R7 ;  /* 0x0000000103030824 */ /* 0x000fe400078e0207 */
[----:B0-----:R-:W-:-:S04]  /*9fb0*/  @P1 IMAD.WIDE.U32 R6, R195, R12, R4 ;  /* 0x0000000cc3061225 */ /* 0x001fc800078e0004 */
[----:B---3--:R-:W-:Y:S01]  /*9fc0*/  @P0 IMAD.WIDE.U32 R2, R195, R10, R2 ;  /* 0x0000000ac3020225 */ /* 0x008fe200078e0002 */
[----:B------:R-:W-:-:S03]  /*9fd0*/  @P1 LEA R8, P3, R6, UR6, 0x2 ;  /* 0x0000000606081c11 */ /* 0x000fc6000f8610ff */
[C---:B------:R-:W-:Y:S01]  /*9fe0*/  @P1 IMAD R5, R195.reuse, R13, R7 ;  /* 0x0000000dc3051224 */ /* 0x040fe200078e0207 */
[----:B------:R-:W-:Y:S01]  /*9ff0*/  @P0 LEA R4, P2, R2, UR4, 0x2 ;  /* 0x0000000402040c11 */ /* 0x000fe2000f8410ff */
[----:B------:R-:W-:Y:S01]  /*a000*/  @P0 IMAD R3, R195, R11, R3 ;  /* 0x0000000bc3030224 */ /* 0x000fe200078e0203 */
[----:B------:R-:W-:Y:S01]  /*a010*/  ULDC UR4, c[0x0][0x988] ;  /* 0x0002620000047ab9 */ /* 0x000fe20000000800 */
[----:B------:R-:W-:Y:S01]  /*a020*/  IMAD.MOV.U32 R0, RZ, RZ, 0x3f800000 ;  /* 0x3f800000ff007424 */ /* 0x000fe200078e00ff */
[----:B------:R-:W-:Y:S01]  /*a030*/  @P1 LEA.HI.X R9, R6, UR7, R5, 0x2, P3 ;  /* 0x0000000706091c11 */ /* 0x000fe200098f1405 */
[----:B------:R-:W0:Y:S01]  /*a040*/  LDC.64 R10, c[0x0][0x9e0] ;  /* 0x00027800ff0a7b82 */ /* 0x000e220000000a00 */
[----:B------:R-:W-:Y:S01]  /*a050*/  @P0 LEA.HI.X R5, R2, UR5, R3, 0x2, P2 ;  /* 0x0000000502050c11 */ /* 0x000fe200090f1403 */
[----:B------:R-:W-:Y:S02]  /*a060*/  IMAD.MOV.U32 R3, RZ, RZ, 0x3f800000 ;  /* 0x3f800000ff037424 */ /* 0x000fe400078e00ff */
[----:B------:R-:W2:Y:S04]  /*a070*/  @P1 LDG.E R0, desc[UR60][R8.64] ;  /* 0x0000003c08001981 */ /* 0x000ea8000c1e1900 */
[----:B------:R1:W2:Y:S01]  /*a080*/  @P0 LDG.E R3, desc[UR60][R4.64] ;  /* 0x0000003c04030981 */ /* 0x0002a2000c1e1900 */
[----:B------:R-:W3:Y:S01]  /*a090*/  LDC R2, c[0x0][0x448] ;  /* 0x00011200ff027b82 */ /* 0x000ee20000000800 */
[----:B0-----:R-:W-:-:S02]  /*a0a0*/  ISETP.GE.AND P2, PT, R11, 0x1, PT ;  /* 0x000000010b00780c */ /* 0x001fc40003f46270 */
[----:B---3--:R-:W-:Y:S01]  /*a0b0*/  ISETP.NE.AND P1, PT, R2, 0x1, PT ;  /* 0x000000010200780c */ /* 0x008fe20003f25270 */
[----:B------:R-:W-:-:S12]  /*a0c0*/  VIADD R2, R202, 0x7f ;  /* 0x0000007fca027836 */ /* 0x000fd80000000000 */
[----:B------:R-:W0:Y:S08]  /*a0d0*/  @P1 LDC R7, c[0x0][0x44c] ;  /* 0x00011300ff071b82 */ /* 0x000e300000000800 */
[----:B------:R-:W3:Y:S01]  /*a0e0*/  @P1 LDC R6, c[0x0][0x450] ;  /* 0x00011400ff061b82 */ /* 0x000ee20000000800 */
[----:B0-----:R-:W-:-:S05]  /*a0f0*/  @P1 IMAD.HI.U32 R7, R2, R7, RZ ;  /* 0x0000000702071227 */ /* 0x001fca00078e00ff */
[----:B---3--:R-:W-:Y:S02]  /*a100*/  @P1 SHF.R.U32.HI R2, RZ, R6, R7 ;  /* 0x00000006ff021219 */ /* 0x008fe40000011607 */
[----:B------:R-:W-:-:S05]  /*a110*/  IADD3 R7, R199, 0x1, -R197 ;  /* 0x00000001c7077810 */ /* 0x000fca0007ffe8c5 */
[----:B-1----:R-:W-:Y:S02]  /*a120*/  IMAD.IADD R5, R7, 0x1, R2 ;  /* 0x0000000107057824 */ /* 0x002fe400078e0202 */
[----:B--2---:R-:W-:Y:S02]  /*a130*/  FMUL.FTZ R0, R3, R0 ;  /* 0x0000000003007220 */ /* 0x004fe40000410000 */
[----:B------:R-:W-:Y:S02]  /*a140*/  IMAD.IADD R3, R5, 0x1, R10 ;  /* 0x0000000105037824 */ /* 0x000fe400078e020a */
        /* <DEDUP_REMOVED lines=13> */
.L_x_9161:
[----:B------:R-:W-:-:S13]  /*a220*/  ISETP.NE.AND P0, PT, R11, 0x1, PT ;  /* 0x000000010b00780c */ /* 0x000fda0003f05270 */
[----:B------:R-:W0:Y:S02]  /*a230*/  @P0 LDC.64 R4, c[0x0][0x9e8] ;  /* 0x00027a00ff040b82 */ /* 0x000e240000000a00 */
[----:B0-----:R-:W-:-:S05]  /*a240*/  @P0 IMAD.HI.U32 R4, R0, R4, RZ ;  /* 0x0000000400040227 */ /* 0x001fca00078e00ff */
[----:B------:R-:W-:-:S07]  /*a250*/  @P0 SHF.R.U32.HI R0, RZ, R5, R4 ;  /* 0x00000005ff000219 */ /* 0x000fce0000011604 */
.L_x_9162:
[----:B------:R-:W-:Y:S05]  /*a260*/  BSYNC B0 ;  /* 0x0000000000007941 */ /* 0x000fea0003800000 */
.L_x_9160:
[----:B------:R-:W-:-:S05]  /*a270*/  IMAD R0, R0, R11, R11 ;  /* 0x0000000b00007224 */ /* 0x000fca00078e020b */
[----:B------:R-:W-:-:S07]  /*a280*/  VIMNMX R3, R3, R0, PT ;  /* 0x0000000003037248 */ /* 0x000fce0003fe0100 */
.L_x_9159:
[----:B------:R-:W0:Y:S01]  /*a290*/  @P1 LDC R5, c[0x0][0x44c] ;  /* 0x00011300ff051b82 */ /* 0x000e220000000800 */
[----:B------:R-:W-:Y:S01]  /*a2a0*/  VIADD R3, R3, 0x9f ;  /* 0x0000009f03037836 */ /* 0x000fe20000000000 */
[----:B------:R-:W-:-:S03]  /*a2b0*/  ULDC UR4, c[0x0][0x9dc] ;  /* 0x0002770000047ab9 */ /* 0x000fc60000000800 */
[----:B------:R-:W-:-:S03]  /*a2c0*/  IMAD.HI R3, R3, 0x66666667, RZ ;  /* 0x6666666703037827 */ /* 0x000fc600078e02ff */
[----:B------:R-:W1:Y:S02]  /*a2d0*/  @P1 LDC R7, c[0x0][0x450] ;  /* 0x00011400ff071b82 */ /* 0x000e640000000800 */
[----:B------:R-:W-:-:S04]  /*a2e0*/  SHF.R.U32.HI R0, RZ, 0x1f, R3 ;  /* 0x0000001fff007819 */ /* 0x000fc80000011603 */
[----:B------:R-:W-:-:S04]  /*a2f0*/  LEA.HI.SX32 R0, R3, R0, 0x1a ;  /* 0x0000000003007211 */ /* 0x000fc800078fd2ff */
        /* <DEDUP_REMOVED lines=17> */
.L_x_9165:
[----:B------:R-:W-:-:S13]  /*a410*/  ISETP.NE.AND P0, PT, R11, 0x1, PT ;  /* 0x000000010b00780c */ /* 0x000fda0003f05270 */
[----:B------:R-:W0:Y:S02]  /*a420*/  @P0 LDC.64 R4, c[0x0][0x9e8] ;  /* 0x00027a00ff040b82 */ /* 0x000e240000000a00 */
[----:B0-----:R-:W-:-:S05]  /*a430*/  @P0 IMAD.HI.U32 R4, R3, R4, RZ ;  /* 0x0000000403040227 */ /* 0x001fca00078e00ff */
[----:B------:R-:W-:-:S07]  /*a440*/  @P0 SHF.R.U32.HI R3, RZ, R5, R4 ;  /* 0x00000005ff030219 */ /* 0x000fce0000011604 */
.L_x_9166:
[----:B------:R-:W-:Y:S05]  /*a450*/  BSYNC B0 ;  /* 0x0000000000007941 */ /* 0x000fea0003800000 */
.L_x_9164:
[----:B------:R-:W-:-:S05]  /*a460*/  IMAD R3, R3, R11, RZ ;  /* 0x0000000b03037224 */ /* 0x000fca00078e02ff */
[----:B------:R-:W-:-:S07]  /*a470*/  VIMNMX R0, R0, R3, !PT ;  /* 0x0000000300007248 */ /* 0x000fce0007fe0100 */
.L_x_9163:
[----:B------:R-:W-:Y:S01]  /*a480*/  IMAD.HI R0, R0, 0x66666667, RZ ;  /* 0x6666666700007827 */ /* 0x000fe200078e02ff */
[----:B------:R-:W-:Y:S03]  /*a490*/  BSSY B0, `(.L_x_9167) ;  /* 0x0000026000007945 */ /* 0x000fe60003800000 */
[----:B------:R-:W-:Y:S01]  /*a4a0*/  IMAD.MOV.U32 R105, RZ, RZ, RZ ;  /* 0x000000ffff697224 */ /* 0x000fe200078e00ff */
[----:B------:R-:W-:-:S04]  /*a4b0*/  SHF.R.U32.HI R3, RZ, 0x1f, R0 ;  /* 0x0000001fff037819 */ /* 0x000fc80000011600 */
[----:B------:R-:W-:-:S04]  /*a4c0*/  LEA.HI.SX32 R3, R0, R3, 0x1a ;  /* 0x0000000300037211 */ /* 0x000fc800078fd2ff */
[----:B------:R-:W-:-:S04]  /*a4d0*/  VIMNMX R205, RZ, R3, !PT ;  /* 0x00000003ffcd7248 */ /* 0x000fc80007fe0100 */
        /* <DEDUP_REMOVED lines=33> */
.L_x_9168:
[----:B------:R-:W-:Y:S05]  /*a6f0*/  BSYNC B0 ;  /* 0x0000000000007941 */ /* 0x000fea0003800000 */
.L_x_9167:
[-C--:B------:R-:W-:Y:S01]  /*a700*/  IMAD R205, R228, R105.reuse, R205 ;  /* 0x00000069e4cd7224 */ /* 0x080fe200078e02cd */
[----:B------:R-:W-:Y:S02]  /*a710*/  PLOP3.LUT P0, PT, PT, PT, PT, 0x80, 0x0 ;  /* 0x000000000000781c */ /* 0x000fe40003f0f070 */
[----:B------:R-:W-:Y:S02]  /*a720*/  CS2R R28, SRZ ;  /* 0x00000000001c7805 */ /* 0x000fe4000001ff00 */
[----:B------:R-:W-:Y:S01]  /*a730*/  CS2R R88, SRZ ;  /* 0x0000000000587805 */ /* 0x000fe2000001ff00 */
[----:B------:R-:W-:Y:S01]  /*a740*/  IMAD.MOV.U32 R0, RZ, RZ, RZ ;  /* 0x000000ffff007224 */ /* 0x000fe200078e00ff */
[----:B------:R-:W-:Y:S01]  /*a750*/  VIADDMNMX R105, R205, R105, R8, PT ;  /* 0x00000069cd697246 */ /* 0x000fe20003800108 */
[----:B------:R-:W-:Y:S01]  /*a760*/  IMAD.MOV.U32 R71, RZ, RZ, RZ ;  /* 0x000000ffff477224 */ /* 0x000fe200078e00ff */
[----:B------:R-:W-:Y:S01]  /*a770*/  CS2R R48, SRZ ;  /* 0x0000000000307805 */ /* 0x000fe2000001ff00 */
[----:B------:R-:W-:Y:S01]  /*a780*/  IMAD.MOV.U32 R25, RZ, RZ, RZ ;  /* 0x000000ffff197224 */ /* 0x000fe200078e00ff */
[----:B------:R-:W-:Y:S01]  /*a790*/  ISETP.GT.AND P1, PT, R105, R205, PT ;  /* 0x000000cd6900720c */ /* 0x000fe20003f24270 */
        /* <DEDUP_REMOVED lines=33> */
[----:B------:R-:W-:Y:S02]  /*a9b0*/  IMAD.MOV.U32 R79, RZ, RZ, RZ ;  /* 0x000000ffff4f7224 */ /* 0x000fe400078e00ff */
[----:B------:R-:W-:Y:S02]  /*a9c0*/  IMAD.MOV.U32 R80, RZ, RZ, RZ ;  /* 0x000000ffff507224 */ /* 0x000fe400078e00ff */
[----:B------:R-:W-:Y:S02]  /*a9d0*/  IMAD.MOV.U32 R3, RZ, RZ, RZ ;  /* 0x000000ffff037224 */ /* 0x000fe400078e00ff */
[----:B------:R-:W-:Y:S02]  /*a9e0*/  IMAD.MOV.U32 R6, RZ, RZ, RZ ;  /* 0x000000ffff067224 */ /* 0x000fe400078e00ff */
[----:B------:R-:W-:Y:S01]  /*a9f0*/  IMAD.MOV.U32 R110, RZ, RZ, RZ ;  /* 0x000000ffff6e7224 */ /* 0x000fe200078e00ff */
[----:B------:R-:W-:Y:S06]  /*aa00*/  @!P1 BRA `(.L_x_9169) ;  /* 0x0000016800289947 */ /* 0x000fec0003800000 */
[----:B------:R-:W-:-:S03]  /*aa10*/  UMOV UR4, 0xffffffff ;  /* 0xffffffff00047882 */ /* 0x000fc60000000000 */
[----:B------:R-:W-:Y:S05]  /*aa20*/  BRA.DIV UR4, `(.L_x_9170) ;  /* 0x0000024a04687947 */ /* 0x000fea000b800000 */
[----:B------:R-:W0:Y:S02]  /*aa30*/  S2R R0, SR_TID.X ;  /* 0x0000000000007919 */ /* 0x000e240000002100 */
[----:B0-----:R-:W-:-:S05]  /*aa40*/  VIADD R3, R0, 0xffffff80 ;  /* 0xffffff8000037836 */ /* 0x001fca0000000000 */
[----:B------:R-:W-:-:S04]  /*aa50*/  SHF.R.S32.HI R0, RZ, 0x1f, R3 ;  /* 0x0000001fff007819 */ /* 0x000fc80000011403 */
[----:B------:R-:W-:-:S04]  /*aa60*/  LEA.HI R0, R0, R3, RZ, 0x7 ;  /* 0x0000000300007211 */ /* 0x000fc800078f38ff */
[----:B------:R-:W-:-:S05]  /*aa70*/  SHF.R.S32.HI R0, RZ, 0x7, R0 ;  /* 0x00000007ff007819 */ /* 0x000fca0000011400 */
[----:B------:R0:W1:Y:S02]  /*aa80*/  SHFL.IDX PT, R203, R0, RZ, 0x1f ;  /* 0x00001fff00cb7589 */ /* 0x00006400000e0000 */
.L_x_9513:
        /* <DEDUP_REMOVED lines=26> */
.L_x_9172:
[----:B------:R-:W-:Y:S05]  /*ac30*/  BSYNC B6 ;  /* 0x0000000000067941 */ /* 0x000fea0003800000 */
.L_x_9171:
        /* <DEDUP_REMOVED lines=12> */
.L_x_9176:
[----:B-1----:R1:W2:Y:S02]  /*ad00*/  SYNCS.PHASECHK.TRANS64.TRYWAIT P0, [R17+URZ+0x22800], R0 ;  /* 0x02280000110075a7 */ /* 0x0022a4000800017f */
[----:B--2---:R-:W-:Y:S05]  /*ad10*/  @!P0 NANOSLEEP.SYNCS 0x989680 ;  /* 0x009896800000895d */ /* 0x004fea0003900000 */
[----:B------:R-:W2:Y:S02]  /*ad20*/  @!P0 SYNCS.PHASECHK.TRANS64 P0, [R17+URZ+0x22800], R0 ;  /* 0x02280000110085a7 */ /* 0x000ea4000800007f */
[----:B--2---:R-:W-:Y:S05]  /*ad30*/  @!P0 BRA `(.L_x_9176) ;  /* 0xfffffffc00f08947 */ /* 0x004fea000383ffff */
.L_x_9175:
[----:B------:R-:W-:Y:S05]  /*ad40*/  BSYNC B0 ;  /* 0x0000000000007941 */ /* 0x000fea0003800000 */
.L_x_9174:
[----:B------:R-:W-:Y:S05]  /*ad50*/  BRA `(.L_x_9177) ;  /* 0x0000004c00cc7947 */ /* 0x000fea0003800000 */
.L_x_9173:
[----:B------:R-:W-:Y:S01]  /*ad60*/  LOP3.LUT P0, RZ, R25, 0x3ff, RZ, 0xc0, !PT ;  /* 0x000003ff19ff7812 */ /* 0x000fe2000780c0ff */
        /* <DEDUP_REMOVED lines=29> */
.L_x_9179:
[----:B------:R-:W-:Y:S05]  /*af40*/  BSYNC B6 ;  /* 0x0000000000067941 */ /* 0x000fea0003800000 */
.L_x_9178:
[----:B------:R-:W-:Y:S01]  /*af50*/  ULDC.U8 UR4, c[0x0][0x410] ;  /* 0x0001040000047ab9 */ /* 0x000fe20000000000 */
[----:B------:R-:W-:Y:S01]  /*af60*/  BSSY B0, `(.L_x_9180) ;  /* 0x00004ca000007945 */ /* 0x000fe20003800000 */
[----:B------:R-:W-:Y:S01]  /*af70*/  ISETP.NE.AND P0, PT, RZ, UR4, PT ;  /* 0x00000004ff007c0c */ /* 0x000fe2000bf05270 */
[----:B------:R-:W-:-:S12]  /*af80*/  IMAD.IADD R36, R194, 0x1, R202 ;  /* 0x00000001c2247824 */ /* 0x000fd800078e02ca */
[----:B------:R-:W-:Y:S05]  /*af90*/  @!P0 BRA `(.L_x_9181) ;  /* 0x0000002400c08947 */ /* 0x000fea0003800000 */
[----:B------:R-:W0:Y:S01]  /*afa0*/  S2R R20, SR_TID.X ;  /* 0x0000000000147919 */ /* 0x000e220000002100 */
[----:B------:R-:W-:Y:S01]  /*afb0*/  IMAD.MOV.U32 R8, RZ, RZ, R26 ;  /* 0x000000ffff087224 */ /* 0x000fe200078e001a */
[----:B------:R-:W-:Y:S01]  /*afc0*/  ULDC.64 UR4, c[0x0][0x3f8] ;  /* 0x0000fe0000047ab9 */ /* 0x000fe20000000a00 */
[----:B------:R-:W-:Y:S01]  /*afd0*/  IMAD.MOV.U32 R9, RZ, RZ, R29 ;  /* 0x000000ffff097224 */ /* 0x000fe200078e001d */
[----:B------:R-:W-:Y:S01]  /*afe0*/  ULDC.64 UR6, c[0x0][0x408] ;  /* 0x0001020000067ab9 */ /* 0x000fe20000000a00 */
[----:B------:R-:W-:Y:S01]  /*aff0*/  IMAD.MOV.U32 R10, RZ, RZ, R24 ;  /* 0x000000ffff0a7224 */ /* 0x000fe200078e0018 */
[----:B------:R-:W-:Y:S01]  /*b000*/  ULDC.64 UR8, c[0x0][0x400] ;  /* 0x0001000000087ab9 */ /* 0x000fe20000000a00 */
[----:B------:R-:W-:Y:S01]  /*b010*/  IMAD.MOV.U32 R11, RZ, RZ, R31 ;  /* 0x000000ffff0b7224 */ /* 0x000fe200078e001f */
[----:B------:R-:W-:Y:S01]  /*b020*/  SHF.R.S32.HI R39, RZ, 0x1f, R196 ;  /* 0x0000001fff277819 */ /* 0x000fe200000114c4 */
[----:B0-----:R-:W-:Y:S02]  /*b030*/  VIADD R28, R20, 0xffffff80 ;  /* 0xffffff80141c7836 */ /* 0x001fe40000000000 */
[----:B------:R-:W0:Y:S03]  /*b040*/  LDC R20, c[0x0][0x448] ;  /* 0x00011200ff147b82 */ /* 0x000e260000000800 */
[----:B------:R-:W-:-:S04]  /*b050*/  SHF.R.S32.HI R21, RZ, 0x1f, R28 ;  /* 0x0000001fff157819 */ /* 0x000fc8000001141c */
[----:B------:R-:W-:-:S04]  /*b060*/  LEA.HI R21, R21, R28, RZ, 0x2 ;  /* 0x0000001c15157211 */ /* 0x000fc800078f10ff */
[----:B------:R-:W-:-:S05]  /*b070*/  LOP3.LUT R21, R21, 0xfffffffc, RZ, 0xc0, !PT ;  /* 0xfffffffc15157812 */ /* 0x000fca00078ec0ff */
[----:B------:R-:W-:-:S04]  /*b080*/  IMAD.IADD R21, R28, 0x1, -R21 ;  /* 0x000000011c157824 */ /* 0x000fc800078e0a15 */
[----:B------:R-:W-:Y:S01]  /*b090*/  IMAD R3, R21, 0x40, R36 ;  /* 0x0000004015037824 */ /* 0x000fe200078e0224 */
[----:B0-----:R-:W-:-:S13]  /*b0a0*/  ISETP.NE.AND P0, PT, R20, 0x1, PT ;  /* 0x000000011400780c */ /* 0x001fda0003f05270 */
[----:B------:R-:W0:Y:S08]  /*b0b0*/  @P0 LDC R0, c[0x0][0x44c] ;  /* 0x00011300ff000b82 */ /* 0x000e300000000800 */
[----:B------:R-:W1:Y:S01]  /*b0c0*/  @P0 LDC R5, c[0x0][0x450] ;  /* 0x00011400ff050b82 */ /* 0x000e620000000800 */
[----:B0-----:R-:W-:-:S05]  /*b0d0*/  @P0 IMAD.HI.U32 R0, R3, R0, RZ ;  /* 0x0000000003000227 */ /* 0x001fca00078e00ff */
[----:B-1----:R-:W-:-:S04]  /*b0e0*/  @P0 SHF.R.U32.HI R3, RZ, R5, R0 ;  /* 0x00000005ff030219 */ /* 0x002fc80000011600 */
        /* <DEDUP_REMOVED lines=15> */
[----:B------:R0:W2:Y:S04]  /*b1e0*/  SHFL.IDX PT, R3, R5, RZ, 0x1c1f ;  /* 0x001c1fff05037589 */ /* 0x0000a800000e0000 */
[----:B------:R0:W3:Y:S04]  /*b1f0*/  SHFL.IDX PT, R4, R8, RZ, 0x1c1f ;  /* 0x001c1fff08047589 */ /* 0x0000e800000e0000 */
[----:B------:R0:W4:Y:S02]  /*b200*/  SHFL.IDX PT, R14, R7, RZ, 0x1c1f ;  /* 0x001c1fff070e7589 */ /* 0x00012400000e0000 */
.L_x_9519:
        /* <DEDUP_REMOVED lines=11> */
[----:B------:R-:W-:-:S11]  /*b2c0*/  ISETP.GE.AND P3, PT, R188, UR4, PT ;  /* 0x00000004bc007c0c */ /* 0x000fd6000bf66270 */
[----:B--2---:R-:W-:Y:S02]  /*b2d0*/  @!P4 IADD3 R24, P0, R196, R3, RZ ;  /* 0x00000003c418c210 */ /* 0x004fe40007f1e0ff */
[----:B----4-:R-:W-:-:S03]  /*b2e0*/  @!P3 IADD3 R12, P1, R188, R14, RZ ;  /* 0x0000000ebc0cb210 */ /* 0x010fc60007f3e0ff */
[----:B-1----:R-:W-:Y:S01]  /*b2f0*/  @!P4 IMAD.X R25, R0, 0x1, R39, P0 ;  /* 0x000000010019c824 */ /* 0x002fe200000e0627 */
[----:B------:R-:W-:Y:S02]  /*b300*/  @!P3 IADD3 R10, P0, R188, R3, RZ ;  /* 0x00000003bc0ab210 */ /* 0x000fe40007f1e0ff */
[----:B------:R-:W-:Y:S02]  /*b310*/  @!P3 SHF.R.S32.HI R3, RZ, 0x1f, R188 ;  /* 0x0000001fff03b819 */ /* 0x000fe400000114bc */
[----:B------:R-:W-:Y:S02]  /*b320*/  @!P4 IADD3 R14, P2, R196, R14, RZ ;  /* 0x0000000ec40ec210 */ /* 0x000fe40007f5e0ff */
[----:B------:R-:W-:Y:S02]  /*b330*/  CS2R R30, SRZ ;  /* 0x00000000001e7805 */ /* 0x000fe4000001ff00 */
[----:B------:R-:W-:Y:S02]  /*b340*/  CS2R R28, SRZ ;  /* 0x00000000001c7805 */ /* 0x000fe4000001ff00 */
[----:B------:R-:W-:Y:S01]  /*b350*/  CS2R R26, SRZ ;  /* 0x00000000001a7805 */ /* 0x000fe2000001ff00 */
[--C-:B------:R-:W-:Y:S01]  /*b360*/  @!P3 IMAD.X R11, R0, 0x1, R3.reuse, P0 ;  /* 0x00000001000bb824 */ /* 0x100fe200000e0603 */
[----:B------:R1:W5:Y:S01]  /*b370*/  @!P4 LD.E.64 R20, desc[UR60][R24.64] ;  /* 0x0000003c1814c980 */ /* 0x000362000c101b00 */
[----:B---3--:R-:W-:-:S02]  /*b380*/  @!P3 IMAD.X R13, R4, 0x1, R3, P1 ;  /* 0x00000001040db824 */ /* 0x008fc400008e0603 */
[----:B------:R-:W-:Y:S01]  /*b390*/  @!P4 IMAD.X R15, R4, 0x1, R39, P2 ;  /* 0x00000001040fc824 */ /* 0x000fe200010e0627 */
[----:B------:R1:W5:Y:S04]  /*b3a0*/  @!P3 LD.E.64 R30, desc[UR60][R10.64] ;  /* 0x0000003c0a1eb980 */ /* 0x000368000c101b00 */
[----:B------:R1:W5:Y:S04]  /*b3b0*/  @!P3 LD.E.64 R28, desc[UR60][R12.64] ;  /* 0x0000003c0c1cb980 */ /* 0x000368000c101b00 */
[----:B------:R1:W5:Y:S02]  /*b3c0*/  @!P4 LD.E.64 R26, desc[UR60][R14.64] ;  /* 0x0000003c0e1ac980 */ /* 0x000364000c101b00 */
.L_x_9184:
[----:B------:R-:W-:Y:S05]  /*b3d0*/  BSYNC B1 ;  /* 0x0000000000017941 */ /* 0x000fea0003800000 */
.L_x_9183:
[----:B------:R-:W-:Y:S01]  /*b3e0*/  UMOV UR4, 0xffffffff ;  /* 0xffffffff00047882 */ /* 0x000fe20000000000 */
[----:B-1----:R-:W-:Y:S02]  /*b3f0*/  CS2R R24, SRZ ;  /* 0x0000000000187805 */ /* 0x002fe4000001ff00 */
[----:B------:R-:W-:Y:S05]  /*b400*/  BRA.DIV UR4, `(.L_x_9185) ;  /* 0x0000024204a07947 */ /* 0x000fea000b800000 */
[----:B------:R1:W0:Y:S04]  /*b410*/  SHFL.IDX PT, R0, R6, 0x1, 0x1c1f ;  /* 0x003c1f0006007f89 */ /* 0x00022800000e0000 */
[----:B--2---:R1:W2:Y:S04]  /*b420*/  SHFL.IDX PT, R3, R5, 0x1, 0x1c1f ;  /* 0x003c1f0005037f89 */ /* 0x0042a800000e0000 */
[----:B---3--:R1:W3:Y:S04]  /*b430*/  SHFL.IDX PT, R4, R8, 0x1, 0x1c1f ;  /* 0x003c1f0008047f89 */ /* 0x0082e800000e0000 */
[----:B----4-:R1:W4:Y:S02]  /*b440*/  SHFL.IDX PT, R14, R7, 0x1, 0x1c1f ;  /* 0x003c1f00070e7f89 */ /* 0x01032400000e0000 */
.L_x_9525:
[----:B01----:R-:W-:Y:S01]  /*b450*/  VIADD R5, R36, 0x40 ;  /* 0x0000004024057836 */ /* 0x003fe20000000000 */
[----:B------:R-:W-:Y:S01]  /*b460*/  LEA.HI R6, R227, R227, RZ, 0x1 ;  /* 0x000000e3e3067211 */ /* 0x000fe200078f08ff */
[----:B------:R-:W-:Y:S01]  /*b470*/  BSSY B1, `(.L_x_9186) ;  /* 0x000001d000017945 */ /* 0x000fe20003800000 */
[----:B------:R-:W-:Y:S02]  /*b480*/  CS2R R10, SRZ ;  /* 0x00000000000a7805 */ /* 0x000fe4000001ff00 */
[----:B------:R-:W-:Y:S02]  /*b490*/  CS2R R8, SRZ ;  /* 0x0000000000087805 */ /* 0x000fe4000001ff00 */
        /* <DEDUP_REMOVED lines=10> */
[----:B------:R-:W-:Y:S02]  /*b540*/  ISETP.GE.AND P5, PT, R196, UR4, PT ;  /* 0x00000004c4007c0c */ /* 0x000fe4000bfa6270 */
[----:B------:R-:W-:Y:S02]  /*b550*/  CS2R R12, SRZ ;  /* 0x00000000000c7805 */ /* 0x000fe4000001ff00 */
[----:B------:R-:W-:-:S05]  /*b560*/  CS2R R8, SRZ ;  /* 0x0000000000087805 */ /* 0x000fca000001ff00 */
[----:B--2---:R-:W-:-:S04]  /*b570*/  @!P4 IADD3 R6, P0, R188, R3, RZ ;  /* 0x00000003bc06c210 */ /* 0x004fc80007f1e0ff */
[----:B------:R-:W-:Y:S02]  /*b580*/  @!P5 IADD3 R36, P2, R196, R3, RZ ;  /* 0x00000003c424d210 */ /* 0x000fe40007f5e0ff */
[-C--:B----4-:R-:W-:Y:S02]  /*b590*/  @!P4 IADD3 R32, P1, R188, R14.reuse, RZ ;  /* 0x0000000ebc20c210 */ /* 0x090fe40007f3e0ff */
[----:B------:R-:W-:Y:S01]  /*b5a0*/  @!P4 SHF.R.S32.HI R3, RZ, 0x1f, R188 ;  /* 0x0000001fff03c819 */ /* 0x000fe200000114bc */
[----:B------:R-:W-:Y:S01]  /*b5b0*/  @!P5 IMAD.X R37, R0, 0x1, R39, P2 ;  /* 0x000000010025d824 */ /* 0x000fe200010e0627 */
[----:B------:R-:W-:-:S03]  /*b5c0*/  @!P5 IADD3 R14, P3, R196, R14, RZ ;  /* 0x0000000ec40ed210 */ /* 0x000fc60007f7e0ff */
[--C-:B------:R-:W-:Y:S01]  /*b5d0*/  @!P4 IMAD.X R7, R0, 0x1, R3.reuse, P0 ;  /* 0x000000010007c824 */ /* 0x100fe200000e0603 */
[----:B------:R0:W5:Y:S01]  /*b5e0*/  @!P5 LD.E.64 R24, desc[UR60][R36.64] ;  /* 0x0000003c2418d980 */ /* 0x000162000c101b00 */
[C---:B---3--:R-:W-:Y:S02]  /*b5f0*/  @!P4 IMAD.X R33, R4.reuse, 0x1, R3, P1 ;  /* 0x000000010421c824 */ /* 0x048fe400008e0603 */
[----:B------:R-:W-:Y:S01]  /*b600*/  @!P5 IMAD.X R15, R4, 0x1, R39, P3 ;  /* 0x00000001040fd824 */ /* 0x000fe200018e0627 */
[----:B------:R0:W5:Y:S04]  /*b610*/  @!P4 LD.E.64 R10, desc[UR60][R6.64] ;  /* 0x0000003c060ac980 */ /* 0x000168000c101b00 */
[----:B------:R0:W5:Y:S04]  /*b620*/  @!P4 LD.E.64 R12, desc[UR60][R32.64] ;  /* 0x0000003c200cc980 */ /* 0x000168000c101b00 */
[----:B------:R0:W5:Y:S02]  /*b630*/  @!P5 LD.E.64 R8, desc[UR60][R14.64] ;  /* 0x0000003c0e08d980 */ /* 0x000164000c101b00 */
.L_x_9187:
[----:B------:R-:W-:Y:S05]  /*b640*/  BSYNC B1 ;  /* 0x0000000000017941 */ /* 0x000fea0003800000 */
.L_x_9186:
[----:B------:R-:W1:Y:S01]  /*b650*/  SYNCS.PHASECHK.TRANS64.TRYWAIT P0, [R17+URZ+0x22800], R38 ;  /* 0x02280026110075a7 */ /* 0x000e62000800017f */
[----:B------:R-:W-:Y:S01]  /*b660*/  IMAD.SHL.U32 R0, R213, 0x80, RZ ;  /* 0x00000080d5007824 */ /* 0x000fe200078e00ff */
[----:B0-----:R-:W-:Y:S01]  /*b670*/  VIADDMNMX R15, R35, -R202, 0x80, PT ;  /* 0x00000080230f7446 */ /* 0x001fe200038009ca */
[----:B------:R-:W-:Y:S01]  /*b680*/  BSSY B1, `(.L_x_9188) ;  /* 0x000000b000017945 */ /* 0x000fe20003800000 */
[----:B------:R-:W-:Y:S02]  /*b690*/  LOP3.LUT P2, RZ, R213, 0x4, RZ, 0xc0, !PT ;  /* 0x00000004d5ff7812 */ /* 0x000fe4000784c0ff */
[----:B--2---:R-:W-:Y:S02]  /*b6a0*/  LOP3.LUT R3, R0, 0x380, RZ, 0xc0, !PT ;  /* 0x0000038000037812 */ /* 0x004fe400078ec0ff */
[----:B------:R-:W-:Y:S02]  /*b6b0*/  ISETP.GE.AND P1, PT, R194, R15, PT ;  /* 0x0000000fc200720c */ /* 0x000fe40003f26270 */
[----:B------:R-:W-:-:S02]  /*b6c0*/  LOP3.LUT R0, R3, 0x30, R18, 0xf8, !PT ;  /* 0x0000003003007812 */ /* 0x000fc400078ef812 */
[----:B------:R-:W-:-:S04]  /*b6d0*/  SHF.R.U32.HI R3, RZ, 0x3, R3 ;  /* 0x00000003ff037819 */ /* 0x000fc80000011603 */
[----:B------:R-:W-:-:S04]  /*b6e0*/  LOP3.LUT R3, R0, R3, RZ, 0x3c, !PT ;  /* 0x0000000300037212 */ /* 0x000fc800078e3cff */
[----:B------:R-:W-:-:S05]  /*b6f0*/  IADD3 R3, R17, R3, R212 ;  /* 0x0000000311037210 */ /* 0x000fca0007ffe0d4 */
[C---:B---3--:R-:W-:Y:S02]  /*b700*/  VIADD R4, R3.reuse, 0x14400 ;  /* 0x0001440003047836 */ /* 0x048fe40000000000 */
[----:B------:R-:W-:Y:S01]  /*b710*/  VIADD R0, R3, 0x14440 ;  /* 0x0001444003007836 */ /* 0x000fe20000000000 */
[----:B-1----:R-:W-:Y:S06]  /*b720*/  @!P0 BRA `(.L_x_9189) ;  /* 0x0000024000488947 */ /* 0x002fec0003800000 */
.L_x_9526:
[----:B------:R-:W-:Y:S05]  /*b730*/  BSYNC B1 ;  /* 0x0000000000017941 */ /* 0x000fea0003800000 */
.L_x_9188:
[----:B------:R-:W-:Y:S01]  /*b740*/  BSSY B1, `(.L_x_9190) ;  /* 0x00000fa000017945 */ /* 0x000fe20003800000 */
[----:B------:R-:W-:-:S03]  /*b750*/  @P2 VIADD R0, R4, 0xffffffc0 ;  /* 0xffffffc004002836 */ /* 0x000fc60000000000 */
[----:B------:R-:W-:Y:S05]  /*b760*/  @P1 BRA `(.L_x_9191) ;  /* 0x0000000c00dc1947 */ /* 0x000fea0003800000 */
[----:B------:R-:W1:Y:S01]  /*b770*/  LDC R5, c[0x0][0x3f4] ;  /* 0x0000fd00ff057b82 */ /* 0x000e620000000800 */
[----:B------:R-:W-:Y:S01]  /*b780*/  BSSY B2, `(.L_x_9192) ;  /* 0x000007a000027945 */ /* 0x000fe20003800000 */
[-C--:B-1----:R-:W-:Y:S02]  /*b790*/  ISETP.GE.AND P0, PT, R188, R5.reuse, PT ;  /* 0x00000005bc00720c */ /* 0x082fe40003f06270 */
[----:B------:R-:W-:-:S11]  /*b7a0*/  ISETP.GE.AND P1, PT, R196, R5, PT ;  /* 0x00000005c400720c */ /* 0x000fd60003f26270 */
[----:B------:R-:W-:Y:S05]  /*b7b0*/  @P0 BRA `(.L_x_9193) ;  /* 0x0000000400d80947 */ /* 0x000fea0003800000 */
[----:B------:R-:W1:Y:S01]  /*b7c0*/  LDS.128 R4, [R3+0x14400] ;  /* 0x0144000003047984 */ /* 0x000e620000000c00 */
[----:B-----5:R-:W-:Y:S02]  /*b7d0*/  SHF.R.U32.HI R32, RZ, 0x8, R30 ;  /* 0x00000008ff207819 */ /* 0x020fe4000001161e */
[----:B------:R-:W-:Y:S02]  /*b7e0*/  SHF.R.U32.HI R36, RZ, 0x8, R31 ;  /* 0x00000008ff247819 */ /* 0x000fe4000001161f */
[----:B------:R-:W-:Y:S02]  /*b7f0*/  LOP3.LUT R33, R32, 0xff, RZ, 0xc0, !PT ;  /* 0x000000ff20217812 */ /* 0x000fe400078ec0ff */
[----:B------:R-:W-:Y:S02]  /*b800*/  LOP3.LUT R35, R31, 0xff, RZ, 0xc0, !PT ;  /* 0x000000ff1f237812 */ /* 0x000fe400078ec0ff */
[----:B------:R-:W-:Y:S02]  /*b810*/  LOP3.LUT R32, R36, 0xff, RZ, 0xc0, !PT ;  /* 0x000000ff24207812 */ /* 0x000fe400078ec0ff */
[----:B------:R-:W-:-:S02]  /*b820*/  SHF.R.U32.HI R39, RZ, 0x8, R29 ;  /* 0x00000008ff277819 */ /* 0x000fc4000001161d */
[----:B------:R-:W-:Y:S02]  /*b830*/  PRMT R32, R32, 0x7604, R35 ;  /* 0x0000760420207816 */ /* 0x000fe40000000023 */
[----:B------:R-:W-:Y:S02]  /*b840*/  SHF.R.U32.HI R40, RZ, 0x10, R31 ;  /* 0x00000010ff287819 */ /* 0x000fe4000001161f */
[----:B------:R-:W-:Y:S02]  /*b850*/  SHF.R.U32.HI R35, RZ, 0x8, R28 ;  /* 0x00000008ff237819 */ /* 0x000fe4000001161c */
[----:B------:R-:W-:Y:S02]  /*b860*/  LOP3.LUT R36, R29, 0xff, RZ, 0xc0, !PT ;  /* 0x000000ff1d247812 */ /* 0x000fe400078ec0ff */
[----:B------:R-:W-:Y:S02]  /*b870*/  LOP3.LUT R39, R39, 0xff, RZ, 0xc0, !PT ;  /* 0x000000ff27277812 */ /* 0x000fe400078ec0ff */
[----:B0-----:R-:W-:-:S02]  /*b880*/  SHF.R.U32.HI R38, RZ, 0x10, R29 ;  /* 0x00000010ff267819 */ /* 0x001fc4000001161d */
[----:B------:R-:W-:Y:S01]  /*b890*/  LOP3.LUT R37, R35, 0xff, RZ, 0xc0, !PT ;  /* 0x000000ff23257812 */ /* 0x000fe200078ec0ff */
[----:B------:R-:W-:Y:S01]  /*b8a0*/  IMAD.U32 R35, R40, 0x10000, RZ ;  /* 0x0001000028237824 */ /* 0x000fe200078e00ff */
[----:B------:R-:W-:Y:S01]  /*b8b0*/  PRMT R36, R39, 0x7604, R36 ;  /* 0x0000760427247816 */ /* 0x000fe20000000024 */
[----:B------:R-:W-:Y:S01]  /*b8c0*/  IMAD.U32 R39, R38, 0x10000, RZ ;  /* 0x0001000026277824 */ /* 0x000fe200078e00ff */
[----:B----4-:R-:W-:Y:S02]  /*b8d0*/  LOP3.LUT R14, R30, 0xff, RZ, 0xc0, !PT ;  /* 0x000000ff1e0e7812 */ /* 0x010fe400078ec0ff */
[----:B------:R-:W-:Y:S02]  /*b8e0*/  LOP3.LUT R35, R32, 0xff0000, R35, 0xf8, !PT ;  /* 0x00ff000020237812 */ /* 0x000fe400078ef823 */
[----:B------:R-:W-:Y:S02]  /*b8f0*/  PRMT R33, R33, 0x7604, R14 ;  /* 0x0000760421217816 */ /* 0x000fe4000000000e */
[----:B------:R-:W-:-:S02]  /*b900*/  LOP3.LUT R14, R28, 0xff, RZ, 0xc0, !PT ;  /* 0x000000ff1c0e7812 */ /* 0x000fc400078ec0ff */
[----:B------:R-:W-:Y:S02]  /*b910*/  LOP3.LUT R39, R36, 0xff0000, R39, 0xf8, !PT ;  /* 0x00ff000024277812 */ /* 0x000fe400078ef827 */
[----:B------:R-:W-:Y:S02]  /*b920*/  PRMT R37, R37, 0x7604, R14 ;  /* 0x0000760425257816 */ /* 0x000fe4000000000e */
[----:B------:R-:W-:Y:S02]  /*b930*/  LOP3.LUT R39, R39, 0xff000000, R29, 0xf8, !PT ;  /* 0xff00000027277812 */ /* 0x000fe400078ef81d */
[----:B------:R-:W-:Y:S02]  /*b940*/  LOP3.LUT R35, R35, 0xff000000, R31, 0xf8, !PT ;  /* 0xff00000023237812 */ /* 0x000fe400078ef81f */
[----:B------:R-:W-:Y:S02]  /*b950*/  LOP3.LUT R33, R33, 0xff0000, R30, 0xf8, !PT ;  /* 0x00ff000021217812 */ /* 0x000fe400078ef81e */
[----:B-1----:R-:W-:-:S02]  /*b960*/  F2FP.F16.E4M3.UNPACK_B R14, R6.H1 ;  /* 0x00000006ff0e723e */ /* 0x002fc400030006ff */
[----:B------:R-:W-:Y:S02]  /*b970*/  LOP3.LUT R37, R37, 0xff0000, R28, 0xf8, !PT ;  /* 0x00ff000025257812 */ /* 0x000fe400078ef81c */
[----:B------:R-:W-:Y:S02]  /*b980*/  F2FP.F16.E4M3.UNPACK_B R38, R39 ;  /* 0x00000027ff26723e */ /* 0x000fe400020006ff */
[----:B------:R-:W-:Y:S02]  /*b990*/  F2FP.F16.E4M3.UNPACK_B R32, R35 ;  /* 0x00000023ff20723e */ /* 0x000fe400020006ff */
[----:B------:R-:W-:Y:S01]  /*b9a0*/  LOP3.LUT R33, R33, 0xff000000, R30, 0xf8, !PT ;  /* 0xff00000021217812 */ /* 0x000fe200078ef81e */
[--C-:B------:R-:W-:Y:S01]  /*b9b0*/  HADD2.F32 R30, -RZ, R14.reuse.H0_H0 ;  /* 0x2000000eff1e7230 */ /* 0x100fe20000004100 */
[----:B------:R-:W-:Y:S01]  /*b9c0*/  LOP3.LUT R36, R37, 0xff000000, R28, 0xf8, !PT ;  /* 0xff00000025247812 */ /* 0x000fe200078ef81c */
        /* <DEDUP_REMOVED lines=10> */
[----:B------:R-:W-:Y:S01]  /*ba70*/  F2FP.F16.E4M3.UNPACK_B R14, R5 ;  /* 0x00000005ff0e723e */ /* 0x000fe200020006ff */
[--C-:B------:R-:W-:Y:S01]  /*ba80*/  HADD2.F32 R5, -RZ, R29.reuse.H1_H1 ;  /* 0x3000001dff057230 */ /* 0x100fe20000004100 */
        /* <DEDUP_REMOVED lines=53> */
[C---:B------:R-:W-:Y:S01]  /*bde0*/  FMUL.FTZ R37, R5.reuse, R29 ;  /* 0x0000001d05257220 */ /* 0x040fe20000410000 */
[--C-:B------:R-:W-:Y:S02]  /*bdf0*/  HADD2.F32 R4, -RZ, R14.reuse.H1_H1 ;  /* 0x3000000eff047230 */ /* 0x100fe40000004100 */
[-C--:B------:R-:W-:Y:S01]  /*be00*/  FMUL.FTZ R32, R5, R6.reuse ;  /* 0x0000000605207220 */ /* 0x080fe20000410000 */
[----:B------:R-:W-:Y:S02]  /*be10*/  HADD2.F32 R33, -RZ, R33.H0_H0 ;  /* 0x20000021ff217230 */ /* 0x000fe40000004100 */
[----:B------:R-:W-:Y:S01]  /*be20*/  FFMA.FTZ R37, R28, R6, -R37 ;  /* 0x000000061c257223 */ /* 0x000fe20000010825 */
[----:B------:R-:W-:Y:S02]  /*be30*/  HADD2.F32 R14, -RZ, R14.H0_H0 ;  /* 0x2000000eff0e7230 */ /* 0x000fe40000004100 */
[----:B------:R-:W-:Y:S01]  /*be40*/  FMUL.FTZ R5, R4, R7 ;  /* 0x0000000704057220 */ /* 0x000fe20000410000 */
[----:B------:R-:W-:Y:S01]  /*be50*/  FFMA.FTZ R32, R28, R29, R32 ;  /* 0x0000001d1c207223 */ /* 0x000fe20000010020 */
[----:B------:R-:W-:Y:S01]  /*be60*/  FMUL.FTZ R4, R4, R33 ;  /* 0x0000002104047220 */ /* 0x000fe20000410000 */
[----:B------:R-:W-:Y:S01]  /*be70*/  F2FP.SATFINITE.E4M3.F32.PACK_AB_MERGE_C R6, R44, R43, RZ ;  /* 0x0000002b2c06723e */ /* 0x000fe200048070ff */
[----:B------:R-:W-:-:S02]  /*be80*/  FFMA.FTZ R5, R14, R33, -R5 ;  /* 0x000000210e057223 */ /* 0x000fc40000010805 */
[----:B------:R-:W-:Y:S01]  /*be90*/  FFMA.FTZ R14, R14, R7, R4 ;  /* 0x000000070e0e7223 */ /* 0x000fe20000010004 */
        /* <DEDUP_REMOVED lines=8> */
.L_x_9193:
[----:B------:R-:W-:Y:S05]  /*bf20*/  BSYNC B2 ;  /* 0x0000000000027941 */ /* 0x000fea0003800000 */
.L_x_9192:
[----:B------:R-:W-:Y:S05]  /*bf30*/  @P1 BRA `(.L_x_9191) ;  /* 0x0000000400e81947 */ /* 0x000fea0003800000 */
[----:B-1----:R-:W1:Y:S01]  /*bf40*/  LDS.128 R4, [R0] ;  /* 0x0000000000047984 */ /* 0x002e620000000c00 */
[----:B-----5:R-:W-:Y:S02]  /*bf50*/  SHF.R.U32.HI R28, RZ, 0x8, R21 ;  /* 0x00000008ff1c7819 */ /* 0x020fe40000011615 */
[----:B------:R-:W-:Y:S02]  /*bf60*/  SHF.R.U32.HI R32, RZ, 0x8, R27 ;  /* 0x00000008ff207819 */ /* 0x000fe4000001161b */
[----:B------:R-:W-:Y:S02]  /*bf70*/  LOP3.LUT R31, R21, 0xff, RZ, 0xc0, !PT ;  /* 0x000000ff151f7812 */ /* 0x000fe400078ec0ff */
[----:B------:R-:W-:Y:S02]  /*bf80*/  LOP3.LUT R35, R27, 0xff, RZ, 0xc0, !PT ;  /* 0x000000ff1b237812 */ /* 0x000fe400078ec0ff */
[----:B------:R-:W-:Y:S02]  /*bf90*/  LOP3.LUT R28, R28, 0xff, RZ, 0xc0, !PT ;  /* 0x000000ff1c1c7812 */ /* 0x000fe400078ec0ff */
[----:B------:R-:W-:-:S02]  /*bfa0*/  LOP3.LUT R32, R32, 0xff, RZ, 0xc0, !PT ;  /* 0x000000ff20207812 */ /* 0x000fc400078ec0ff */
[----:B----4-:R-:W-:Y:S02]  /*bfb0*/  SHF.R.U32.HI R14, RZ, 0x8, R20 ;  /* 0x00000008ff0e7819 */ /* 0x010fe40000011614 */
        /* <DEDUP_REMOVED lines=23> */
[-C--:B-1----:R-:W-:Y:S02]  /*c130*/  F2FP.F16.E4M3.UNPACK_B R14, R6.reuse.H1 ;  /* 0x00000006ff0e723e */ /* 0x082fe400030006ff */
[----:B------:R-:W-:Y:S02]  /*c140*/  F2FP.F16.E4M3.UNPACK_B R32, R35 ;  /* 0x00000023ff20723e */ /* 0x000fe400020006ff */
[----:B------:R-:W-:Y:S02]  /*c150*/  F2FP.F16.E4M3.UNPACK_B R28, R31 ;  /* 0x0000001fff1c723e */ /* 0x000fe400020006ff */
[----:B------:R-:W-:Y:S01]  /*c160*/  LOP3.LUT R30, R33, 0xff000000, R26, 0xf8, !PT ;  /* 0xff000000211e7812 */ /* 0x000fe200078ef81a */
[--C-:B------:R-:W-:Y:S01]  /*c170*/  HADD2.F32 R26, -RZ, R14.reuse.H0_H0 ;  /* 0x2000000eff1a7230 */ /* 0x100fe20000004100 */
[----:B------:R-:W-:Y:S01]  /*c180*/  F2FP.F16.E4M3.UNPACK_B R21, R6 ;  /* 0x00000006ff15723e */ /* 0x000fe200020006ff */
[----:B------:R-:W-:Y:S01]  /*c190*/  HADD2.F32 R14, -RZ, R14.H1_H1 ;  /* 0x3000000eff0e7230 */ /* 0x000fe20000004100 */
[----:B------:R-:W-:Y:S01]  /*c1a0*/  LOP3.LUT R29, R29, 0xff000000, R20, 0xf8, !PT ;  /* 0xff0000001d1d7812 */ /* 0x000fe200078ef814 */
        /* <DEDUP_REMOVED lines=22> */
[----:B0-----:R-:W-:Y:S01]  /*c310*/  FFMA.FTZ R38, R21, R32, R33 ;  /* 0x0000002015267223 */ /* 0x001fe20000010021 */
        /* <DEDUP_REMOVED lines=59> */
[----:B------:R2:W-:Y:S02]  /*c6d0*/  STS.128 [R0], R4 ;  /* 0x0000000400007388 */ /* 0x0005e40000000c00 */
.L_x_9191:
[----:B------:R-:W-:Y:S05]  /*c6e0*/  BSYNC B1 ;  /* 0x0000000000017941 */ /* 0x000fea0003800000 */
.L_x_9190:
        /* <DEDUP_REMOVED lines=38> */
[----:B-1----:R-:W-:-:S02]  /*c950*/  F2FP.F16.E4M3.UNPACK_B R14, R6.H1 ;  /* 0x00000006ff0e723e */ /* 0x002fc400030006ff */
        /* <DEDUP_REMOVED lines=21> */
[----:B0-----:R-:W-:Y:S01]  /*cab0*/  FFMA.FTZ R38, R13, R31, R14 ;  /* 0x0000001f0d267223 */ /* 0x001fe2000001000e */
        /* <DEDUP_REMOVED lines=69> */
.L_x_9196:
[----:B------:R-:W-:Y:S05]  /*cf10*/  BSYNC B1 ;  /* 0x0000000000017941 */ /* 0x000fea0003800000 */
.L_x_9195:
[----:B------:R-:W-:Y:S05]  /*cf20*/  @P1 BRA `(.L_x_9194) ;  /* 0x0000002c00341947 */ /* 0x000fea0003800000 */
[----:B-1----:R-:W1:Y:S01]  /*cf30*/  LDS.128 R4, [R0+0x2000] ;  /* 0x0020000000047984 */ /* 0x002e620000000c00 */
        /* <DEDUP_REMOVED lines=10> */
[----:B------:R-:W-:Y:S02]  /*cfe0*/  SHF.R.U32.HI R21, RZ, 0x10, R9 ;  /* 0x00000010ff157819 */ /* 0x000fe40000011609 */
[----:B----4-:R-:W-:-:S02]  /*cff0*/  LOP3.LUT R14, R9, 0xff, RZ, 0xc0, !PT ;  /* 0x000000ff090e7812 */ /* 0x010fc400078ec0ff */
        /* <DEDUP_REMOVED lines=10> */
[--C-:B------:R-:W-:Y:S02]  /*d0a0*/  LOP3.LUT R11, R3, 0xff0000, R24.reuse, 0xf8, !PT ;  /* 0x00ff0000030b7812 */ /* 0x100fe400078ef818 */
[----:B------:R-:W-:Y:S02]  /*d0b0*/  LOP3.LUT R21, R21, 0xff000000, R9, 0xf8, !PT ;  /* 0xff00000015157812 */ /* 0x000fe400078ef809 */
[----:B------:R-:W-:Y:S02]  /*d0c0*/  LOP3.LUT R13, R13, 0xff000000, R25, 0xf8, !PT ;  /* 0xff0000000d0d7812 */ /* 0x000fe400078ef819 */
[----:B------:R-:W-:-:S02]  /*d0d0*/  LOP3.LUT R12, R11, 0xff000000, R24, 0xf8, !PT ;  /* 0xff0000000b0c7812 */ /* 0x000fc400078ef818 */
[-C--:B-1----:R-:W-:Y:S02]  /*d0e0*/  F2FP.F16.E4M3.UNPACK_B R3, R6.reuse.H1 ;  /* 0x00000006ff03723e */ /* 0x082fe400030006ff */
[--C-:B------:R-:W-:Y:S02]  /*d0f0*/  LOP3.LUT R15, R15, 0xff0000, R8.reuse, 0xf8, !PT ;  /* 0x00ff00000f0f7812 */ /* 0x100fe400078ef808 */
[----:B------:R-:W-:Y:S01]  /*d100*/  F2FP.F16.E4M3.UNPACK_B R24, R21 ;  /* 0x00000015ff18723e */ /* 0x000fe200020006ff */
[--C-:B------:R-:W-:Y:S01]  /*d110*/  HADD2.F32 R9, -RZ, R3.reuse.H0_H0 ;  /* 0x20000003ff097230 */ /* 0x100fe20000004100 */
[----:B------:R-:W-:Y:S02]  /*d120*/  F2FP.F16.E4M3.UNPACK_B R14, R13 ;  /* 0x0000000dff0e723e */ /* 0x000fe400020006ff */
[----:B------:R-:W-:Y:S01]  /*d130*/  LOP3.LUT R20, R15, 0xff000000, R8, 0xf8, !PT ;  /* 0xff0000000f147812 */ /* 0x000fe200078ef808 */
[----:B------:R-:W-:Y:S01]  /*d140*/  HADD2.F32 R8, -RZ, R3.H1_H1 ;  /* 0x30000003ff087230 */ /* 0x000fe20000004100 */
[----:B------:R-:W-:Y:S01]  /*d150*/  F2FP.F16.E4M3.UNPACK_B R6, R6 ;  /* 0x00000006ff06723e */ /* 0x000fe200020006ff */
[----:B------:R-:W-:Y:S01]  /*d160*/  HADD2.F32 R25, -RZ, R24.H1_H1 ;  /* 0x30000018ff197230 */ /* 0x000fe20000004100 */
[-C--:B------:R-:W-:Y:S01]  /*d170*/  F2FP.F16.E4M3.UNPACK_B R10, R7.reuse ;  /* 0x00000007ff0a723e */ /* 0x080fe200020006ff */
[----:B------:R-:W-:Y:S01]  /*d180*/  HADD2.F32 R15, -RZ, R14.H1_H1 ;  /* 0x3000000eff0f7230 */ /* 0x000fe20000004100 */
[----:B------:R-:W-:Y:S01]  /*d190*/  F2FP.F16.E4M3.UNPACK_B R11, R7.H1 ;  /* 0x00000007ff0b723e */ /* 0x000fe200030006ff */
[----:B------:R-:W-:-:S02]  /*d1a0*/  HADD2.F32 R24, -RZ, R24.H0_H0 ;  /* 0x20000018ff187230 */ /* 0x000fc40000004100 */
[C---:B------:R-:W-:Y:S01]  /*d1b0*/  FMUL.FTZ R26, R8.reuse, R25 ;  /* 0x00000019081a7220 */ /* 0x040fe20000410000 */
[----:B------:R-:W-:Y:S01]  /*d1c0*/  F2FP.F16.E4M3.UNPACK_B R7, R5 ;  /* 0x00000005ff07723e */ /* 0x000fe200020006ff */
[----:B------:R-:W-:Y:S01]  /*d1d0*/  FMUL.FTZ R30, R8, R15 ;  /* 0x0000000f081e7220 */ /* 0x000fe20000410000 */
[----:B------:R-:W-:Y:S01]  /*d1e0*/  F2FP.F16.E4M3.UNPACK_B R8, R5.H1 ;  /* 0x00000005ff08723e */ /* 0x000fe200030006ff */
[----:B------:R-:W-:Y:S02]  /*d1f0*/  HADD2.F32 R5, -RZ, R6.H1_H1 ;  /* 0x30000006ff057230 */ /* 0x000fe40000004100 */
[C---:B------:R-:W-:Y:S01]  /*d200*/  FFMA.FTZ R28, R9.reuse, R15, -R26 ;  /* 0x0000000f091c7223 */ /* 0x040fe2000001081a */
[----:B------:R-:W-:Y:S02]  /*d210*/  HADD2.F32 R14, -RZ, R14.H0_H0 ;  /* 0x2000000eff0e7230 */ /* 0x000fe40000004100 */
[----:B------:R-:W-:Y:S01]  /*d220*/  FFMA.FTZ R29, R9, R25, R30 ;  /* 0x00000019091d7223 */ /* 0x000fe2000001001e */
[----:B------:R-:W-:Y:S01]  /*d230*/  HADD2.F32 R6, -RZ, R6.H0_H0 ;  /* 0x20000006ff067230 */ /* 0x000fe20000004100 */
[----:B------:R-:W-:Y:S01]  /*d240*/  F2FP.F16.E4M3.UNPACK_B R21, R21.H1 ;  /* 0x00000015ff15723e */ /* 0x000fe200030006ff */
[C---:B------:R-:W-:Y:S01]  /*d250*/  FMUL.FTZ R9, R5.reuse, R24 ;  /* 0x0000001805097220 */ /* 0x040fe20000410000 */
[----:B------:R-:W-:Y:S01]  /*d260*/  F2FP.F16.E4M3.UNPACK_B R13, R13.H1 ;  /* 0x0000000dff0d723e */ /* 0x000fe200030006ff */
[----:B------:R-:W-:Y:S01]  /*d270*/  FMUL.FTZ R27, R5, R14 ;  /* 0x0000000e051b7220 */ /* 0x000fe20000410000 */
[----:B------:R-:W-:-:S02]  /*d280*/  HADD2.F32 R5, -RZ, R10.H1_H1 ;  /* 0x3000000aff057230 */ /* 0x000fc40000004100 */
[C---:B------:R-:W-:Y:S01]  /*d290*/  FFMA.FTZ R25, R6.reuse, R14, -R9 ;  /* 0x0000000e06197223 */ /* 0x040fe20000010809 */
[----:B------:R-:W-:Y:S02]  /*d2a0*/  HADD2.F32 R15, -RZ, R21.H0_H0 ;  /* 0x20000015ff0f7230 */ /* 0x000fe40000004100 */
        /* <DEDUP_REMOVED lines=23> */
[----:B------:R-:W-:Y:S01]  /*d420*/  HADD2.F32 R6, -RZ, R4.H1_H1 ;  /* 0x30000004ff067230 */ /* 0x000fe20000004100 */
[----:B------:R-:W-:Y:S01]  /*d430*/  F2FP.SATFINITE.E4M3.F32.PACK_AB_MERGE_C R28, R29, R28, RZ ;  /* 0x0000001c1d1c723e */ /* 0x000fe200048070ff */
[----:B------:R-:W-:-:S02]  /*d440*/  HADD2.F32 R10, -RZ, R9.H1_H1 ;  /* 0x30000009ff0a7230 */ /* 0x000fc40000004100 */
[----:B------:R-:W-:Y:S02]  /*d450*/  HADD2.F32 R5, -RZ, R4.H0_H0 ;  /* 0x20000004ff057230 */ /* 0x000fe40000004100 */
[C---:B------:R-:W-:Y:S01]  /*d460*/  FMUL.FTZ R14, R6.reuse, R13 ;  /* 0x0000000d060e7220 */ /* 0x040fe20000410000 */
[----:B------:R-:W-:Y:S02]  /*d470*/  HADD2.F32 R4, -RZ, R3.H1_H1 ;  /* 0x30000003ff047230 */ /* 0x000fe40000004100 */
        /* <DEDUP_REMOVED lines=9> */
[----:B------:R-:W-:Y:S02]  /*d510*/  HADD2.F32 R9, -RZ, R20.H1_H1 ;  /* 0x30000014ff097230 */ /* 0x000fe40000004100 */
[----:B------:R-:W-:Y:S01]  /*d520*/  FFMA.FTZ R11, R3, R11, R4 ;  /* 0x0000000b030b7223 */ /* 0x000fe20000010004 */
[----:B------:R-:W-:Y:S02]  /*d530*/  HADD2.F32 R4, -RZ, R8.H1_H1 ;  /* 0x30000008ff047230 */ /* 0x000fe40000004100 */
[----:B------:R-:W-:Y:S02]  /*d540*/  HADD2.F32 R20, -RZ, R20.H0_H0 ;  /* 0x20000014ff147230 */ /* 0x000fe40000004100 */
[----:B------:R-:W-:Y:S02]  /*d550*/  HADD2.F32 R3, -RZ, R7.H1_H1 ;  /* 0x30000007ff037230 */ /* 0x000fe40000004100 */
[----:B------:R-:W-:Y:S01]  /*d560*/  FMUL.FTZ R15, R4, R9 ;  /* 0x00000009040f7220 */ /* 0x000fe20000410000 */
[----:B------:R-:W-:-:S02]  /*d570*/  HADD2.F32 R12, -RZ, R12.H0_H0 ;  /* 0x2000000cff0c7230 */ /* 0x000fc40000004100 */
        /* <DEDUP_REMOVED lines=18> */
.L_x_9181:
[----:B------:R-:W0:Y:S01]  /*d6a0*/  S2R R0, SR_TID.X ;  /* 0x0000000000007919 */ /* 0x000e220000002100 */
[----:B------:R-:W1:Y:S01]  /*d6b0*/  LDC R10, c[0x0][0x448] ;  /* 0x00011200ff0a7b82 */ /* 0x000e620000000800 */
[----:B------:R-:W-:Y:S01]  /*d6c0*/  IMAD.MOV.U32 R4, RZ, RZ, R26 ;  /* 0x000000ffff047224 */ /* 0x000fe200078e001a */
[----:B------:R-:W-:Y:S01]  /*d6d0*/  ULDC.64 UR4, c[0x0][0x3f8] ;  /* 0x0000fe0000047ab9 */ /* 0x000fe20000000a00 */
[----:B------:R-:W-:Y:S01]  /*d6e0*/  IMAD.MOV.U32 R6, RZ, RZ, R24 ;  /* 0x000000ffff067224 */ /* 0x000fe200078e0018 */
[----:B------:R-:W-:Y:S01]  /*d6f0*/  ULDC.64 UR6, c[0x0][0x408] ;  /* 0x0001020000067ab9 */ /* 0x000fe20000000a00 */
[----:B------:R-:W-:Y:S01]  /*d700*/  IMAD.MOV.U32 R7, RZ, RZ, R31 ;  /* 0x000000ffff077224 */ /* 0x000fe200078e001f */
[----:B------:R-:W-:Y:S01]  /*d710*/  ULDC.64 UR8, c[0x0][0x400] ;  /* 0x0001000000087ab9 */ /* 0x000fe20000000a00 */
[----:B-1----:R-:W-:Y:S01]  /*d720*/  ISETP.NE.AND P0, PT, R10, 0x1, PT ;  /* 0x000000010a00780c */ /* 0x002fe20003f05270 */
[----:B0-----:R-:W-:-:S05]  /*d730*/  VIADD R0, R0, 0xffffff80 ;  /* 0xffffff8000007836 */ /* 0x001fca0000000000 */
[----:B------:R-:W-:-:S07]  /*d740*/  SHF.R.S32.HI R3, RZ, 0x1f, R0 ;  /* 0x0000001fff037819 */ /* 0x000fce0000011400 */
[----:B------:R-:W0:Y:S01]  /*d750*/  @P0 LDC R5, c[0x0][0x450] ;  /* 0x00011400ff050b82 */ /* 0x000e220000000800 */
[----:B------:R-:W-:-:S04]  /*d760*/  LEA.HI R3, R3, R0, RZ, 0x2 ;  /* 0x0000000003037211 */ /* 0x000fc800078f10ff */
[----:B------:R-:W-:-:S05]  /*d770*/  LOP3.LUT R3, R3, 0xfffffffc, RZ, 0xc0, !PT ;  /* 0xfffffffc03037812 */ /* 0x000fca00078ec0ff */
[----:B------:R-:W-:Y:S02]  /*d780*/  IMAD.IADD R3, R0, 0x1, -R3 ;  /* 0x0000000100037824 */ /* 0x000fe400078e0a03 */
[----:B------:R-:W1:Y:S02]  /*d790*/  @P0 LDC R0, c[0x0][0x44c] ;  /* 0x00011300ff000b82 */ /* 0x000e640000000800 */
[----:B------:R-:W-:-:S04]  /*d7a0*/  IMAD R3, R3, 0x40, R36 ;  /* 0x0000004003037824 */ /* 0x000fc800078e0224 */
[----:B-1----:R-:W-:-:S05]  /*d7b0*/  @P0 IMAD.HI.U32 R0, R3, R0, RZ ;  /* 0x0000000003000227 */ /* 0x002fca00078e00ff */
[----:B0-----:R-:W-:Y:S01]  /*d7c0*/  @P0 SHF.R.U32.HI R3, RZ, R5, R0 ;  /* 0x00000005ff030219 */ /* 0x001fe20000011600 */
        /* <DEDUP_REMOVED lines=15> */
[----:B------:R-:W0:Y:S01]  /*d8c0*/  LDC R41, c[0x0][0x3f4] ;  /* 0x0000fd00ff297b82 */ /* 0x000e220000000800 */
[----:B------:R-:W1:Y:S01]  /*d8d0*/  SHFL.IDX PT, R5, R35, RZ, 0x1c1f ;  /* 0x001c1fff23057589 */ /* 0x000e6200000e0000 */
[----:B------:R-:W-:-:S03]  /*d8e0*/  IMAD R39, R197, R10, RZ ;  /* 0x0000000ac5277224 */ /* 0x000fc600078e02ff */
[----:B------:R-:W2:Y:S04]  /*d8f0*/  SHFL.IDX PT, R14, R9, RZ, 0x1c1f ;  /* 0x001c1fff090e7589 */ /* 0x000ea800000e0000 */
[----:B------:R-:W3:Y:S04]  /*d900*/  SHFL.IDX PT, R3, R8, RZ, 0x1c1f ;  /* 0x001c1fff08037589 */ /* 0x000ee800000e0000 */
[----:B------:R-:W4:Y:S01]  /*d910*/  SHFL.IDX PT, R7, R37, RZ, 0x1c1f ;  /* 0x001c1fff25077589 */ /* 0x000f2200000e0000 */
[----:B0-----:R-:W-:-:S04]  /*d920*/  ISETP.GE.AND P0, PT, R18, R41, PT ;  /* 0x000000291200720c */ /* 0x001fc80003f06270 */
[----:B------:R-:W-:-:S13]  /*d930*/  ISETP.GE.OR P1, PT, R36, R39, P0 ;  /* 0x000000272400720c */ /* 0x000fda0000726670 */
[C---:B-1----:R-:W-:Y:S02]  /*d940*/  @!P1 IADD3 R0, P2, R18.reuse, R5, RZ ;  /* 0x0000000512009210 */ /* 0x042fe40007f5e0ff */
[----:B--2---:R-:W-:-:S03]  /*d950*/  @!P1 IADD3 R14, P3, R18, R14, RZ ;  /* 0x0000000e120e9210 */ /* 0x004fc60007f7e0ff */
[--C-:B---3--:R-:W-:Y:S02]  /*d960*/  @!P1 IMAD.X R5, R3, 0x1, R19.reuse, P2 ;  /* 0x0000000103059824 */ /* 0x108fe400010e0613 */
[----:B----4-:R-:W-:Y:S02]  /*d970*/  @!P1 IMAD.X R3, R7, 0x1, R19, P3 ;  /* 0x0000000107039824 */ /* 0x010fe400018e0613 */
[----:B------:R-:W-:Y:S02]  /*d980*/  @!P1 IMAD.MOV.U32 R4, RZ, RZ, R0 ;  /* 0x000000ffff049224 */ /* 0x000fe400078e0000 */
[----:B------:R-:W-:Y:S02]  /*d990*/  @!P1 IMAD.MOV.U32 R24, RZ, RZ, R14 ;  /* 0x000000ffff189224 */ /* 0x000fe400078e000e */
[----:B------:R-:W-:Y:S02]  /*d9a0*/  @!P1 IMAD.MOV.U32 R25, RZ, RZ, R3 ;  /* 0x000000ffff199224 */ /* 0x000fe400078e0003 */
[----:B------:R-:W2:Y:S04]  /*d9b0*/  @!P1 LD.E.128 R4, desc[UR60][R4.64] ;  /* 0x0000003c04049980 */ /* 0x000ea8000c101d00 */
[----:B------:R-:W3:Y:S01]  /*d9c0*/  @!P1 LD.E.128 R24, desc[UR60][R24.64] ;  /* 0x0000003c18189980 */ /* 0x000ee2000c101d00 */
[----:B------:R-:W-:-:S02]  /*d9d0*/  CS2R R32, SRZ ;  /* 0x0000000000207805 */ /* 0x000fc4000001ff00 */
[----:B------:R-:W-:Y:S02]  /*d9e0*/  CS2R R30, SRZ ;  /* 0x00000000001e7805 */ /* 0x000fe4000001ff00 */
[----:B------:R-:W-:Y:S01]  /*d9f0*/  CS2R R28, SRZ ;  /* 0x00000000001c7805 */ /* 0x000fe2000001ff00 */
[----:B------:R-:W0:Y:S01]  /*da00*/  SHFL.IDX PT, R35, R35, 0x1, 0x1c1f ;  /* 0x003c1f0023237f89 */ /* 0x000e2200000e0000 */
[----:B------:R-:W-:-:S03]  /*da10*/  CS2R R20, SRZ ;  /* 0x0000000000147805 */ /* 0x000fc6000001ff00 */
[----:B------:R1:W4:Y:S04]  /*da20*/  SHFL.IDX PT, R3, R8, 0x1, 0x1c1f ;  /* 0x003c1f0008037f89 */ /* 0x00032800000e0000 */
[----:B------:R1:W0:Y:S04]  /*da30*/  SHFL.IDX PT, R14, R9, 0x1, 0x1c1f ;  /* 0x003c1f00090e7f89 */ /* 0x00022800000e0000 */
[----:B------:R-:W0:Y:S01]  /*da40*/  SHFL.IDX PT, R37, R37, 0x1, 0x1c1f ;  /* 0x003c1f0025257f89 */ /* 0x000e2200000e0000 */
        /* <DEDUP_REMOVED lines=9> */
.L_x_9536:
[----:B------:R-:W-:Y:S01]  /*dae0*/  VIADD R36, R36, 0x40 ;  /* 0x0000004024247836 */ /* 0x000fe20000000000 */
        /* <DEDUP_REMOVED lines=20> */
.L_x_9199:
[----:B------:R-:W-:Y:S05]  /*dc30*/  BSYNC B1 ;  /* 0x0000000000017941 */ /* 0x000fea0003800000 */
.L_x_9198:
[----:B------:R-:W0:Y:S01]  /*dc40*/  SYNCS.PHASECHK.TRANS64.TRYWAIT P1, [R17+URZ+0x22800], R0 ;  /* 0x02280000110075a7 */ /* 0x000e22000802017f */
[C---:B------:R-:W-:Y:S01]  /*dc50*/  VIADD R3, R194.reuse, 0x40 ;  /* 0x00000040c2037836 */ /* 0x040fe20000000000 */
[----:B------:R-:W-:Y:S01]  /*dc60*/  VIADDMNMX R39, R39, -R202, 0x80, PT ;  /* 0x0000008027277446 */ /* 0x000fe200038009ca */
[----:B------:R-:W-:Y:S03]  /*dc70*/  BSSY B1, `(.L_x_9200) ;  /* 0x0000004000017945 */ /* 0x000fe60003800000 */
[-C--:B------:R-:W-:Y:S02]  /*dc80*/  ISETP.GE.OR P2, PT, R194, R39.reuse, P0 ;  /* 0x00000027c200720c */ /* 0x080fe40000746670 */
[----:B------:R-:W-:Y:S01]  /*dc90*/  ISETP.GE.OR P0, PT, R3, R39, P0 ;  /* 0x000000270300720c */ /* 0x000fe20000706670 */
[----:B0-----:R-:W-:-:S12]  /*dca0*/  @!P1 BRA `(.L_x_9201) ;  /* 0x0000022000249947 */ /* 0x001fd80003800000 */
.L_x_9537:
[----:B------:R-:W-:Y:S05]  /*dcb0*/  BSYNC B1 ;  /* 0x0000000000017941 */ /* 0x000fea0003800000 */
.L_x_9200:
[----:B------:R-:W-:Y:S04]  /*dcc0*/  BSSY B1, `(.L_x_9202) ;  /* 0x0000100000017945 */ /* 0x000fe80003800000 */
[----:B------:R-:W-:Y:S05]  /*dcd0*/  @P2 BRA `(.L_x_9203) ;  /* 0x0000000c00f82947 */ /* 0x000fea0003800000 */
[----:B0-----:R-:W-:Y:S02]  /*dce0*/  SHF.R.U32.HI R0, RZ, 0x8, R32 ;  /* 0x00000008ff007819 */ /* 0x001fe40000011620 */
[----:B------:R-:W-:Y:S02]  /*dcf0*/  LOP3.LUT R3, R32, 0xff, RZ, 0xc0, !PT ;  /* 0x000000ff20037812 */ /* 0x000fe400078ec0ff */
[----:B------:R-:W-:Y:S02]  /*dd00*/  LOP3.LUT R0, R0, 0xff, RZ, 0xc0, !PT ;  /* 0x000000ff00007812 */ /* 0x000fe400078ec0ff */
[----:B------:R-:W-:Y:S02]  /*dd10*/  SHF.R.U32.HI R12, RZ, 0x8, R33 ;  /* 0x00000008ff0c7819 */ /* 0x000fe40000011621 */
[----:B------:R-:W-:Y:S01]  /*dd20*/  PRMT R36, R0, 0x7604, R3 ;  /* 0x0000760400247816 */ /* 0x000fe20000000003 */
[----:B------:R-:W-:Y:S01]  /*dd30*/  IMAD.SHL.U32 R3, R213, 0x80, RZ ;  /* 0x00000080d5037824 */ /* 0x000fe200078e00ff */
[----:B------:R-:W-:-:S02]  /*dd40*/  LOP3.LUT R13, R33, 0xff, RZ, 0xc0, !PT ;  /* 0x000000ff210d7812 */ /* 0x000fc400078ec0ff */
[----:B------:R-:W-:Y:S02]  /*dd50*/  LOP3.LUT R12, R12, 0xff, RZ, 0xc0, !PT ;  /* 0x000000ff0c0c7812 */ /* 0x000fe400078ec0ff */
[----:B------:R-:W-:Y:S02]  /*dd60*/  SHF.R.U32.HI R14, RZ, 0x8, R30 ;  /* 0x00000008ff0e7819 */ /* 0x000fe4000001161e */
[----:B------:R-:W-:Y:S02]  /*dd70*/  PRMT R38, R12, 0x7604, R13 ;  /* 0x000076040c267816 */ /* 0x000fe4000000000d */
[----:B------:R-:W-:Y:S02]  /*dd80*/  SHF.R.U32.HI R12, RZ, 0x8, R31 ;  /* 0x00000008ff0c7819 */ /* 0x000fe4000001161f */
[----:B------:R-:W-:Y:S01]  /*dd90*/  LOP3.LUT R24, R3, 0x380, RZ, 0xc0, !PT ;  /* 0x0000038003187812 */ /* 0x000fe200078ec0ff */
[----:B------:R-:W-:Y:S01]  /*dda0*/  IMAD.IADD R3, R18, 0x1, R41 ;  /* 0x0000000112037824 */ /* 0x000fe200078e0229 */
[----:B------:R-:W-:-:S02]  /*ddb0*/  LOP3.LUT R15, R30, 0xff, RZ, 0xc0, !PT ;  /* 0x000000ff1e0f7812 */ /* 0x000fc400078ec0ff */
[----:B------:R-:W-:Y:S02]  /*ddc0*/  LOP3.LUT R14, R14, 0xff, RZ, 0xc0, !PT ;  /* 0x000000ff0e0e7812 */ /* 0x000fe400078ec0ff */
[----:B------:R-:W-:Y:S02]  /*ddd0*/  SHF.R.U32.HI R0, RZ, 0x8, R28 ;  /* 0x00000008ff007819 */ /* 0x000fe4000001161c */
[----:B------:R-:W-:Y:S02]  /*dde0*/  LOP3.LUT R13, R31, 0xff, RZ, 0xc0, !PT ;  /* 0x000000ff1f0d7812 */ /* 0x000fe400078ec0ff */
[----:B------:R-:W-:Y:S02]  /*ddf0*/  LOP3.LUT R12, R12, 0xff, RZ, 0xc0, !PT ;  /* 0x000000ff0c0c7812 */ /* 0x000fe400078ec0ff */
[----:B------:R-:W-:Y:S02]  /*de00*/  PRMT R40, R14, 0x7604, R15 ;  /* 0x000076040e287816 */ /* 0x000fe4000000000f */
[----:B------:R-:W-:-:S02]  /*de10*/  SHF.R.U32.HI R25, RZ, 0x3, R24 ;  /* 0x00000003ff197819 */ /* 0x000fc40000011618 */
[----:B------:R-:W-:Y:S02]  /*de20*/  LOP3.LUT R3, R24, 0x70, R3, 0xf8, !PT ;  /* 0x0000007018037812 */ /* 0x000fe400078ef803 */
[----:B------:R-:W-:Y:S02]  /*de30*/  LOP3.LUT R14, R0, 0xff, RZ, 0xc0, !PT ;  /* 0x000000ff000e7812 */ /* 0x000fe400078ec0ff */
[----:B------:R-:W-:Y:S02]  /*de40*/  LOP3.LUT R0, R24, 0x70, R18, 0xf8, !PT ;  /* 0x0000007018007812 */ /* 0x000fe400078ef812 */
[----:B------:R-:W-:Y:S02]  /*de50*/  PRMT R43, R12, 0x7604, R13 ;  /* 0x000076040c2b7816 */ /* 0x000fe4000000000d */
[----:B------:R-:W-:Y:S02]  /*de60*/  SHF.R.U32.HI R24, RZ, 0x8, R29 ;  /* 0x00000008ff187819 */ /* 0x000fe4000001161d */
[----:B------:R-:W-:-:S02]  /*de70*/  SHF.R.U32.HI R12, RZ, 0x8, R20 ;  /* 0x00000008ff0c7819 */ /* 0x000fc40000011614 */
[-C--:B------:R-:W-:Y:S02]  /*de80*/  LOP3.LUT R3, R3, R25.reuse, RZ, 0x3c, !PT ;  /* 0x0000001903037212 */ /* 0x080fe400078e3cff */
[----:B------:R-:W-:Y:S02]  /*de90*/  LOP3.LUT R0, R0, R25, RZ, 0x3c, !PT ;  /* 0x0000001900007212 */ /* 0x000fe400078e3cff */
[----:B------:R-:W-:Y:S02]  /*dea0*/  LOP3.LUT R25, R29, 0xff, RZ, 0xc0, !PT ;  /* 0x000000ff1d197812 */ /* 0x000fe400078ec0ff */
[----:B------:R-:W-:Y:S02]  /*deb0*/  LOP3.LUT R27, R20, 0xff, RZ, 0xc0, !PT ;  /* 0x000000ff141b7812 */ /* 0x000fe400078ec0ff */
[----:B------:R-:W-:Y:S02]  /*dec0*/  LOP3.LUT R24, R24, 0xff, RZ, 0xc0, !PT ;  /* 0x000000ff18187812 */ /* 0x000fe400078ec0ff */
[----:B------:R-:W-:-:S02]  /*ded0*/  LOP3.LUT R26, R12, 0xff, RZ, 0xc0, !PT ;  /* 0x000000ff0c1a7812 */ /* 0x000fc400078ec0ff */
[C-C-:B------:R-:W-:Y:S02]  /*dee0*/  IADD3 R3, R17.reuse, R3, R212.reuse ;  /* 0x0000000311037210 */ /* 0x140fe40007ffe0d4 */
[----:B------:R-:W-:Y:S02]  /*def0*/  LOP3.LUT R15, R28, 0xff, RZ, 0xc0, !PT ;  /* 0x000000ff1c0f7812 */ /* 0x000fe400078ec0ff */
[----:B------:R-:W-:Y:S02]  /*df00*/  IADD3 R0, R17, R0, R212 ;  /* 0x0000000011007210 */ /* 0x000fe40007ffe0d4 */
[----:B------:R-:W-:Y:S02]  /*df10*/  PRMT R49, R24, 0x7604, R25 ;  /* 0x0000760418317816 */ /* 0x000fe40000000019 */
[----:B------:R-:W-:Y:S02]  /*df20*/  PRMT R51, R26, 0x7604, R27 ;  /* 0x000076041a337816 */ /* 0x000fe4000000001b */
[----:B------:R-:W0:Y:S01]  /*df30*/  LDS.128 R24, [R3+0x14400] ;  /* 0x0144000003187984 */ /* 0x000e220000000c00 */
[----:B------:R-:W-:-:S02]  /*df40*/  PRMT R47, R14, 0x7604, R15 ;  /* 0x000076040e2f7816 */ /* 0x000fc4000000000f */
[----:B------:R-:W-:Y:S01]  /*df50*/  SHF.R.U32.HI R35, RZ, 0x8, R21 ;  /* 0x00000008ff237819 */ /* 0x000fe20000011615 */
[----:B------:R-:W1:Y:S01]  /*df60*/  LDS.128 R12, [R0+0x14400] ;  /* 0x01440000000c7984 */ /* 0x000e620000000c00 */
[----:B------:R-:W-:Y:S02]  /*df70*/  SHF.R.U32.HI R37, RZ, 0x10, R33 ;  /* 0x00000010ff257819 */ /* 0x000fe40000011621 */
[----:B------:R-:W-:Y:S02]  /*df80*/  LOP3.LUT R42, R21, 0xff, RZ, 0xc0, !PT ;  /* 0x000000ff152a7812 */ /* 0x000fe400078ec0ff */
[----:B------:R-:W-:Y:S02]  /*df90*/  LOP3.LUT R35, R35, 0xff, RZ, 0xc0, !PT ;  /* 0x000000ff23237812 */ /* 0x000fe400078ec0ff */
[----:B------:R-:W-:Y:S02]  /*dfa0*/  LOP3.LUT R37, R37, 0xff, RZ, 0xc0, !PT ;  /* 0x000000ff25257812 */ /* 0x000fe400078ec0ff */
[----:B------:R-:W-:-:S02]  /*dfb0*/  PRMT R53, R35, 0x7604, R42 ;  /* 0x0000760423357816 */ /* 0x000fc4000000002a */
[----:B------:R-:W-:Y:S02]  /*dfc0*/  SHF.R.U32.HI R35, RZ, 0x10, R32 ;  /* 0x00000010ff237819 */ /* 0x000fe40000011620 */
[----:B------:R-:W-:Y:S02]  /*dfd0*/  SHF.R.U32.HI R42, RZ, 0x10, R31 ;  /* 0x00000010ff2a7819 */ /* 0x000fe4000001161f */
[----:B------:R-:W-:Y:S02]  /*dfe0*/  SHF.R.U32.HI R39, RZ, 0x10, R30 ;  /* 0x00000010ff277819 */ /* 0x000fe4000001161e */
[----:B------:R-:W-:Y:S02]  /*dff0*/  PRMT R37, R37, 0x7054, R38 ;  /* 0x0000705425257816 */ /* 0x000fe40000000026 */
[----:B------:R-:W-:Y:S02]  /*e000*/  SHF.R.U32.HI R38, RZ, 0x10, R29 ;  /* 0x00000010ff267819 */ /* 0x000fe4000001161d */
        /* <DEDUP_REMOVED lines=9> */
[----:B------:R-:W-:Y:S02]  /*e0a0*/  SHF.R.U32.HI R40, RZ, 0x10, R20 ;  /* 0x00000010ff287819 */ /* 0x000fe40000011614 */
[----:B------:R-:W-:Y:S02]  /*e0b0*/  PRMT R49, R38, 0x7054, R49 ;  /* 0x0000705426317816 */ /* 0x000fe40000000031 */
[----:B------:R-:W-:Y:S02]  /*e0c0*/  LOP3.LUT R36, R36, 0xff, RZ, 0xc0, !PT ;  /* 0x000000ff24247812 */ /* 0x000fe400078ec0ff */
[----:B------:R-:W-:-:S02]  /*e0d0*/  LOP3.LUT R42, R42, 0xff, RZ, 0xc0, !PT ;  /* 0x000000ff2a2a7812 */ /* 0x000fc400078ec0ff */
[----:B------:R-:W-:Y:S02]  /*e0e0*/  LOP3.LUT R40, R40, 0xff, RZ, 0xc0, !PT ;  /* 0x000000ff28287812 */ /* 0x000fe400078ec0ff */
[----:B------:R-:W-:Y:S02]  /*e0f0*/  LOP3.LUT R49, R49, 0xff000000, R29, 0xf8, !PT ;  /* 0xff00000031317812 */ /* 0x000fe400078ef81d */
[----:B------:R-:W-:Y:S02]  /*e100*/  LOP3.LUT R43, R37, 0xff000000, R33, 0xf8, !PT ;  /* 0xff000000252b7812 */ /* 0x000fe400078ef821 */
[----:B------:R-:W-:Y:S02]  /*e110*/  PRMT R47, R36, 0x7054, R47 ;  /* 0x00007054242f7816 */ /* 0x000fe4000000002f */
[----:B------:R-:W-:Y:S02]  /*e120*/  PRMT R53, R42, 0x7054, R53 ;  /* 0x000070542a357816 */ /* 0x000fe40000000035 */
[----:B------:R-:W-:-:S02]  /*e130*/  PRMT R51, R40, 0x7054, R51 ;  /* 0x0000705428337816 */ /* 0x000fc40000000033 */
[----:B------:R-:W-:Y:S02]  /*e140*/  F2FP.F16.E4M3.UNPACK_B R48, R49.H1 ;  /* 0x00000031ff30723e */ /* 0x000fe400030006ff */
[----:B0-----:R-:W-:Y:S02]  /*e150*/  F2FP.F16.E4M3.UNPACK_B R36, R25.H1 ;  /* 0x00000019ff24723e */ /* 0x001fe400030006ff */
[----:B------:R-:W-:Y:S02]  /*e160*/  F2FP.F16.E4M3.UNPACK_B R44, R43.H1 ;  /* 0x0000002bff2c723e */ /* 0x000fe400030006ff */
[----:B------:R-:W-:Y:S02]  /*e170*/  LOP3.LUT R42, R35, 0xff000000, R32, 0xf8, !PT ;  /* 0xff000000232a7812 */ /* 0x000fe400078ef820 */
[----:B------:R-:W-:Y:S02]  /*e180*/  LOP3.LUT R53, R53, 0xff000000, R21, 0xf8, !PT ;  /* 0xff00000035357812 */ /* 0x000fe400078ef815 */
[----:B-1----:R-:W-:-:S02]  /*e190*/  F2FP.F16.E4M3.UNPACK_B R32, R15 ;  /* 0x0000000fff20723e */ /* 0x002fc400020006ff */
[----:B------:R-:W-:Y:S02]  /*e1a0*/  F2FP.F16.E4M3.UNPACK_B R33, R15.H1 ;  /* 0x0000000fff21723e */ /* 0x000fe400030006ff */
[----:B------:R-:W-:Y:S01]  /*e1b0*/  LOP3.LUT R20, R51, 0xff000000, R20, 0xf8, !PT ;  /* 0xff00000033147812 */ /* 0x000fe200078ef814 */
[--C-:B------:R-:W-:Y:S01]  /*e1c0*/  HADD2.F32 R51, -RZ, R48.reuse.H0_H0 ;  /* 0x20000030ff337230 */ /* 0x100fe20000004100 */
[-C--:B------:R-:W-:Y:S01]  /*e1d0*/  F2FP.F16.E4M3.UNPACK_B R29, R13.reuse.H1 ;  /* 0x0000000dff1d723e */ /* 0x080fe200030006ff */
[----:B------:R-:W-:Y:S01]  /*e1e0*/  HADD2.F32 R48, -RZ, R48.H1_H1 ;  /* 0x30000030ff307230 */ /* 0x000fe20000004100 */
[-C--:B------:R-:W-:Y:S02]  /*e1f0*/  F2FP.F16.E4M3.UNPACK_B R15, R12.reuse ;  /* 0x0000000cff0f723e */ /* 0x080fe400020006ff */
[----:B------:R-:W-:Y:S01]  /*e200*/  F2FP.F16.E4M3.UNPACK_B R21, R12.H1 ;  /* 0x0000000cff15723e */ /* 0x000fe200030006ff */
[----:B------:R-:W-:Y:S01]  /*e210*/  HADD2.F32 R12, -RZ, R36.H0_H0 ;  /* 0x20000024ff0c7230 */ /* 0x000fe20000004100 */
[----:B------:R-:W-:Y:S01]  /*e220*/  LOP3.LUT R46, R45, 0xff000000, R31, 0xf8, !PT ;  /* 0xff0000002d2e7812 */ /* 0x000fe200078ef81f */
[--C-:B------:R-:W-:Y:S01]  /*e230*/  HADD2.F32 R45, -RZ, R44.reuse.H0_H0 ;  /* 0x2000002cff2d7230 */ /* 0x100fe20000004100 */
[----:B------:R-:W-:Y:S01]  /*e240*/  LOP3.LUT R47, R47, 0xff000000, R28, 0xf8, !PT ;  /* 0xff0000002f2f7812 */ /* 0x000fe200078ef81c */
[----:B------:R-:W-:Y:S01]  /*e250*/  HADD2.F32 R44, -RZ, R44.H1_H1 ;  /* 0x3000002cff2c7230 */ /* 0x000fe20000004100 */
[----:B------:R-:W-:Y:S01]  /*e260*/  F2FP.F16.E4M3.UNPACK_B R28, R13 ;  /* 0x0000000dff1c723e */ /* 0x000fe200020006ff */
[----:B------:R-:W-:Y:S01]  /*e270*/  FMUL.FTZ R55, R12, R51 ;  /* 0x000000330c377220 */ /* 0x000fe20000410000 */
[----:B------:R-:W-:Y:S01]  /*e280*/  LOP3.LUT R30, R39, 0xff000000, R30, 0xf8, !PT ;  /* 0xff000000271e7812 */ /* 0x000fe200078ef81e */
[----:B------:R-:W-:Y:S01]  /*e290*/  HADD2.F32 R36, -RZ, R36.H1_H1 ;  /* 0x30000024ff247230 */ /* 0x000fe20000004100 */
[----:B------:R-:W-:-:S02]  /*e2a0*/  F2FP.F16.E4M3.UNPACK_B R13, R14 ;  /* 0x0000000eff0d723e */ /* 0x000fc400020006ff */
[----:B------:R-:W-:Y:S01]  /*e2b0*/  F2FP.F16.E4M3.UNPACK_B R31, R14.H1 ;  /* 0x0000000eff1f723e */ /* 0x000fe200030006ff */
[--C-:B------:R-:W-:Y:S01]  /*e2c0*/  HADD2.F32 R14, -RZ, R29.reuse.H0_H0 ;  /* 0x2000001dff0e7230 */ /* 0x100fe20000004100 */
[----:B------:R-:W-:Y:S01]  /*e2d0*/  F2FP.F16.E4M3.UNPACK_B R35, R25 ;  /* 0x00000019ff23723e */ /* 0x000fe200020006ff */
[----:B------:R-:W-:Y:S01]  /*e2e0*/  HADD2.F32 R29, -RZ, R29.H1_H1 ;  /* 0x3000001dff1d7230 */ /* 0x000fe20000004100 */
[-C--:B------:R-:W-:Y:S01]  /*e2f0*/  F2FP.F16.E4M3.UNPACK_B R39, R27.reuse ;  /* 0x0000001bff27723e */ /* 0x080fe200020006ff */
[C---:B------:R-:W-:Y:S01]  /*e300*/  FMUL.FTZ R50, R36.reuse, R48 ;  /* 0x0000003024327220 */ /* 0x040fe20000410000 */
[----:B------:R-:W-:Y:S01]  /*e310*/  F2FP.F16.E4M3.UNPACK_B R40, R27.H1 ;  /* 0x0000001bff28723e */ /* 0x000fe200030006ff */
[----:B------:R-:W-:Y:S01]  /*e320*/  FMUL.FTZ R57, R36, R44 ;  /* 0x0000002c24397220 */ /* 0x000fe20000410000 */
[----:B------:R-:W-:Y:S01]  /*e330*/  F2FP.F16.E4M3.UNPACK_B R25, R24 ;  /* 0x00000018ff19723e */ /* 0x000fe200020006ff */
[----:B------:R-:W-:Y:S01]  /*e340*/  FFMA.FTZ R59, R29, R44, -R50 ;  /* 0x0000002c1d3b7223 */ /* 0x000fe20000010832 */
[----:B------:R-:W-:Y:S01]  /*e350*/  F2FP.F16.E4M3.UNPACK_B R27, R24.H1 ;  /* 0x00000018ff1b723e */ /* 0x000fe200030006ff */
[----:B------:R-:W-:Y:S01]  /*e360*/  FMUL.FTZ R24, R12, R45 ;  /* 0x0000002d0c187220 */ /* 0x000fe20000410000 */
[----:B------:R-:W-:Y:S01]  /*e370*/  F2FP.F16.E4M3.UNPACK_B R49, R49 ;  /* 0x00000031ff31723e */ /* 0x000fe200020006ff */
[C---:B------:R-:W-:Y:S01]  /*e380*/  FFMA.FTZ R12, R14.reuse, R45, -R55 ;  /* 0x0000002d0e0c7223 */ /* 0x040fe20000010837 */
[----:B------:R-:W-:Y:S01]  /*e390*/  F2FP.F16.E4M3.UNPACK_B R43, R43 ;  /* 0x0000002bff2b723e */ /* 0x000fe200020006ff */
[----:B------:R-:W-:Y:S01]  /*e3a0*/  FFMA.FTZ R14, R14, R51, R24 ;  /* 0x000000330e0e7223 */ /* 0x000fe20000010018 */
[-C--:B------:R-:W-:Y:S01]  /*e3b0*/  F2FP.F16.E4M3.UNPACK_B R37, R26.reuse ;  /* 0x0000001aff25723e */ /* 0x080fe200020006ff */
[----:B------:R-:W-:Y:S01]  /*e3c0*/  HADD2.F32 R51, -RZ, R49.H0_H0 ;  /* 0x20000031ff337230 */ /* 0x000fe20000004100 */
[----:B------:R-:W-:Y:S01]  /*e3d0*/  F2FP.F16.E4M3.UNPACK_B R38, R26.H1 ;  /* 0x0000001aff26723e */ /* 0x000fe200030006ff */
[----:B------:R-:W-:-:S02]  /*e3e0*/  HADD2.F32 R26, -RZ, R35.H0_H0 ;  /* 0x20000023ff1a7230 */ /* 0x000fc40000004100 */
[----:B------:R-:W-:Y:S01]  /*e3f0*/  FFMA.FTZ R61, R29, R48, R57 ;  /* 0x000000301d3d7223 */ /* 0x000fe20000010039 */
[--C-:B------:R-:W-:Y:S01]  /*e400*/  HADD2.F32 R45, -RZ, R43.reuse.H0_H0 ;  /* 0x2000002bff2d7230 */ /* 0x100fe20000004100 */
[----:B------:R-:W-:Y:S01]  /*e410*/  F2FP.F16.E4M3.UNPACK_B R36, R53.H1 ;  /* 0x00000035ff24723e */ /* 0x000fe200030006ff */
[----:B------:R-:W-:Y:S02]  /*e420*/  HADD2.F32 R24, -RZ, R28.H0_H0 ;  /* 0x2000001cff187230 */ /* 0x000fe40000004100 */
[C---:B------:R-:W-:Y:S01]  /*e430*/  FMUL.FTZ R55, R26.reuse, R51 ;  /* 0x000000331a377220 */ /* 0x040fe20000410000 */
[----:B------:R-:W-:Y:S01]  /*e440*/  F2FP.F16.E4M3.UNPACK_B R29, R46.H1 ;  /* 0x0000002eff1d723e */ /* 0x000fe200030006ff */
[-C--:B------:R-:W-:Y:S01]  /*e450*/  FMUL.FTZ R26, R26, R45.reuse ;  /* 0x0000002d1a1a7220 */ /* 0x080fe20000410000 */
[----:B------:R-:W-:Y:S02]  /*e460*/  HADD2.F32 R43, -RZ, R43.H1_H1 ;  /* 0x3000002bff2b7230 */ /* 0x000fe40000004100 */
[----:B------:R-:W-:Y:S01]  /*e470*/  FFMA.FTZ R55, R24, R45, -R55 ;  /* 0x0000002d18377223 */ /* 0x000fe20000010837 */
[----:B------:R-:W-:-:S02]  /*e480*/  HADD2.F32 R49, -RZ, R49.H1_H1 ;  /* 0x30000031ff317230 */ /* 0x000fc40000004100 */
[----:B------:R-:W-:Y:S01]  /*e490*/  FFMA.FTZ R44, R24, R51, R26 ;  /* 0x00000033182c7223 */ /* 0x000fe2000001001a */
[----:B------:R-:W-:Y:S01]  /*e4a0*/  HADD2.F32 R35, -RZ, R35.H1_H1 ;  /* 0x30000023ff237230 */ /* 0x000fe20000004100 */
[----:B------:R-:W-:Y:S01]  /*e4b0*/  F2FP.F16.E4M3.UNPACK_B R53, R53 ;  /* 0x00000035ff35723e */ /* 0x000fe200020006ff */
[----:B------:R-:W-:Y:S01]  /*e4c0*/  HADD2.F32 R51, -RZ, R36.H0_H0 ;  /* 0x20000024ff337230 */ /* 0x000fe20000004100 */
[----:B------:R-:W-:Y:S01]  /*e4d0*/  F2FP.F16.E4M3.UNPACK_B R46, R46 ;  /* 0x0000002eff2e723e */ /* 0x000fe200020006ff */
[----:B------:R-:W-:Y:S02]  /*e4e0*/  HADD2.F32 R26, -RZ, R40.H0_H0 ;  /* 0x20000028ff1a7230 */ /* 0x000fe40000004100 */
[C---:B------:R-:W-:Y:S01]  /*e4f0*/  FMUL.FTZ R57, R35.reuse, R49 ;  /* 0x0000003123397220 */ /* 0x040fe20000410000 */
[----:B------:R-:W-:Y:S02]  /*e500*/  HADD2.F32 R28, -RZ, R28.H1_H1 ;  /* 0x3000001cff1c7230 */ /* 0x000fe40000004100 */
[----:B------:R-:W-:Y:S01]  /*e510*/  FMUL.FTZ R50, R35, R43 ;  /* 0x0000002b23327220 */ /* 0x000fe20000410000 */
[----:B------:R-:W-:-:S02]  /*e520*/  HADD2.F32 R45, -RZ, R29.H0_H0 ;  /* 0x2000001dff2d7230 */ /* 0x000fc40000004100 */
[----:B------:R-:W-:Y:S01]  /*e530*/  FMUL.FTZ R35, R26, R51 ;  /* 0x000000331a237220 */ /* 0x000fe20000410000 */
[----:B------:R-:W-:Y:S02]  /*e540*/  HADD2.F32 R24, -RZ, R33.H0_H0 ;  /* 0x20000021ff187230 */ /* 0x000fe40000004100 */
[C---:B------:R-:W-:Y:S01]  /*e550*/  FFMA.FTZ R48, R28.reuse, R43, -R57 ;  /* 0x0000002b1c307223 */ /* 0x040fe20000010839 */
[----:B------:R-:W-:Y:S01]  /*e560*/  FFMA.FTZ R49, R28, R49, R50 ;  /* 0x000000311c317223 */ /* 0x000fe20000010032 */
[-C--:B------:R-:W-:Y:S01]  /*e570*/  FMUL.FTZ R26, R26, R45.reuse ;  /* 0x0000002d1a1a7220 */ /* 0x080fe20000410000 */
[----:B------:R-:W-:Y:S02]  /*e580*/  HADD2.F32 R28, -RZ, R29.H1_H1 ;  /* 0x3000001dff1c7230 */ /* 0x000fe40000004100 */
[C---:B------:R-:W-:Y:S01]  /*e590*/  FFMA.FTZ R56, R24.reuse, R45, -R35 ;  /* 0x0000002d18387223 */ /* 0x040fe20000010823 */
[----:B------:R-:W-:Y:S02]  /*e5a0*/  HADD2.F32 R36, -RZ, R36.H1_H1 ;  /* 0x30000024ff247230 */ /* 0x000fe40000004100 */
[----:B------:R-:W-:Y:S01]  /*e5b0*/  FFMA.FTZ R57, R24, R51, R26 ;  /* 0x0000003318397223 */ /* 0x000fe2000001001a */
[----:B------:R-:W-:-:S02]  /*e5c0*/  HADD2.F32 R40, -RZ, R40.H1_H1 ;  /* 0x30000028ff287230 */ /* 0x000fc40000004100 */
[----:B------:R-:W-:Y:S02]  /*e5d0*/  HADD2.F32 R33, -RZ, R33.H1_H1 ;  /* 0x30000021ff217230 */ /* 0x000fe40000004100 */
[----:B------:R-:W-:Y:S02]  /*e5e0*/  HADD2.F32 R35, -RZ, R53.H0_H0 ;  /* 0x20000035ff237230 */ /* 0x000fe40000004100 */
[C---:B------:R-:W-:Y:S01]  /*e5f0*/  FMUL.FTZ R50, R40.reuse, R36 ;  /* 0x0000002428327220 */ /* 0x040fe20000410000 */
[----:B------:R-:W-:Y:S02]  /*e600*/  HADD2.F32 R26, -RZ, R39.H0_H0 ;  /* 0x20000027ff1a7230 */ /* 0x000fe40000004100 */
[-C--:B------:R-:W-:Y:S01]  /*e610*/  FMUL.FTZ R45, R40, R28.reuse ;  /* 0x0000001c282d7220 */ /* 0x080fe20000410000 */
[----:B------:R-:W-:Y:S02]  /*e620*/  HADD2.F32 R29, -RZ, R46.H0_H0 ;  /* 0x2000002eff1d7230 */ /* 0x000fe40000004100 */
[----:B------:R-:W-:Y:S01]  /*e630*/  FFMA.FTZ R63, R33, R28, -R50 ;  /* 0x0000001c213f7223 */ /* 0x000fe20000010832 */
[----:B------:R-:W-:-:S02]  /*e640*/  HADD2.F32 R24, -RZ, R32.H0_H0 ;  /* 0x20000020ff187230 */ /* 0x000fc40000004100 */
[C---:B------:R-:W-:Y:S01]  /*e650*/  FMUL.FTZ R43, R26.reuse, R35 ;  /* 0x000000231a2b7220 */ /* 0x040fe20000410000 */
[----:B------:R-:W-:Y:S01]  /*e660*/  FFMA.FTZ R58, R33, R36, R45 ;  /* 0x00000024213a7223 */ /* 0x000fe2000001002d */
[----:B------:R-:W-:Y:S01]  /*e670*/  FMUL.FTZ R26, R26, R29 ;  /* 0x0000001d1a1a7220 */ /* 0x000fe20000410000 */
[----:B------:R-:W-:Y:S01]  /*e680*/  F2FP.F16.E4M3.UNPACK_B R33, R47.H1 ;  /* 0x0000002fff21723e */ /* 0x000fe200030006ff */
[----:B------:R-:W-:Y:S01]  /*e690*/  HADD2.F32 R46, -RZ, R46.H1_H1 ;  /* 0x3000002eff2e7230 */ /* 0x000fe20000004100 */
[-C--:B------:R-:W-:Y:S01]  /*e6a0*/  F2FP.F16.E4M3.UNPACK_B R28, R42.reuse.H1 ;  /* 0x0000002aff1c723e */ /* 0x080fe200030006ff */
[C---:B------:R-:W-:Y:S01]  /*e6b0*/  FFMA.FTZ R51, R24.reuse, R35, R26 ;  /* 0x0000002318337223 */ /* 0x040fe2000001001a */
[----:B------:R-:W-:Y:S02]  /*e6c0*/  HADD2.F32 R53, -RZ, R53.H1_H1 ;  /* 0x30000035ff357230 */ /* 0x000fe40000004100 */
[----:B------:R-:W-:Y:S01]  /*e6d0*/  FFMA.FTZ R45, R24, R29, -R43 ;  /* 0x0000001d182d7223 */ /* 0x000fe2000001082b */
[----:B------:R-:W-:Y:S01]  /*e6e0*/  HADD2.F32 R39, -RZ, R39.H1_H1 ;  /* 0x30000027ff277230 */ /* 0x000fe20000004100 */
[----:B------:R-:W-:Y:S01]  /*e6f0*/  F2FP.F16.E4M3.UNPACK_B R47, R47 ;  /* 0x0000002fff2f723e */ /* 0x000fe200020006ff */
[----:B------:R-:W-:Y:S01]  /*e700*/  HADD2.F32 R35, -RZ, R33.H0_H0 ;  /* 0x20000021ff237230 */ /* 0x000fe20000004100 */
[----:B------:R-:W-:Y:S01]  /*e710*/  F2FP.F16.E4M3.UNPACK_B R42, R42 ;  /* 0x0000002aff2a723e */ /* 0x000fe200020006ff */
        /* <DEDUP_REMOVED lines=9> */
[----:B------:R-:W-:Y:S01]  /*e7b0*/  FFMA.FTZ R54, R32, R53, R36 ;  /* 0x0000003520367223 */ /* 0x000fe20000010024 */
[----:B------:R-:W-:Y:S02]  /*e7c0*/  HADD2.F32 R28, -RZ, R28.H1_H1 ;  /* 0x3000001cff1c7230 */ /* 0x000fe40000004100 */
[C---:B------:R-:W-:Y:S01]  /*e7d0*/  FFMA.FTZ R36, R24.reuse, R35, R26 ;  /* 0x0000002318247223 */ /* 0x040fe2000001001a */
[----:B------:R-:W-:Y:S02]  /*e7e0*/  HADD2.F32 R26, -RZ, R33.H1_H1 ;  /* 0x30000021ff1a7230 */ /* 0x000fe40000004100 */
[----:B------:R-:W-:Y:S01]  /*e7f0*/  FFMA.FTZ R39, R24, R29, -R39 ;  /* 0x0000001d18277223 */ /* 0x000fe20000010827 */
[----:B------:R-:W-:Y:S02]  /*e800*/  HADD2.F32 R21, -RZ, R21.H1_H1 ;  /* 0x30000015ff157230 */ /* 0x000fe40000004100 */
[C---:B------:R-:W-:Y:S01]  /*e810*/  FMUL.FTZ R29, R27.reuse, R28 ;  /* 0x0000001c1b1d7220 */ /* 0x040fe20000410000 */
[----:B------:R-:W-:Y:S01]  /*e820*/  FFMA.FTZ R52, R32, R46, -R43 ;  /* 0x0000002e20347223 */ /* 0x000fe2000001082b */
[----:B------:R-:W-:Y:S01]  /*e830*/  FMUL.FTZ R32, R27, R26 ;  /* 0x0000001a1b207220 */ /* 0x000fe20000410000 */
[----:B------:R-:W-:-:S02]  /*e840*/  HADD2.F32 R27, -RZ, R47.H0_H0 ;  /* 0x2000002fff1b7230 */ /* 0x000fc40000004100 */
[C---:B------:R-:W-:Y:S01]  /*e850*/  FFMA.FTZ R43, R21.reuse, R26, R29 ;  /* 0x0000001a152b7223 */ /* 0x040fe2000001001d */
[----:B------:R-:W-:Y:S02]  /*e860*/  HADD2.F32 R24, -RZ, R25.H0_H0 ;  /* 0x20000019ff187230 */ /* 0x000fe40000004100 */
[----:B------:R-:W-:Y:S01]  /*e870*/  FFMA.FTZ R40, R21, R28, -R32 ;  /* 0x0000001c15287223 */ /* 0x000fe20000010820 */
        /* <DEDUP_REMOVED lines=29> */
[CC--:B------:R-:W-:Y:S01]  /*ea50*/  FMUL.FTZ R26, R38.reuse, R29.reuse ;  /* 0x0000001d261a7220 */ /* 0x0c0fe20000410000 */
[----:B------:R-:W-:Y:S01]  /*ea60*/  F2FP.F16.E4M3.UNPACK_B R15, R20 ;  /* 0x00000014ff0f723e */ /* 0x000fe200020006ff */
[-C--:B------:R-:W-:Y:S01]  /*ea70*/  FMUL.FTZ R38, R38, R24.reuse ;  /* 0x0000001826267220 */ /* 0x080fe20000410000 */
[----:B------:R-:W-:Y:S02]  /*ea80*/  HADD2.F32 R20, -RZ, R37.H0_H0 ;  /* 0x20000025ff147230 */ /* 0x000fe40000004100 */
[C---:B------:R-:W-:Y:S01]  /*ea90*/  FFMA.FTZ R27, R31.reuse, R24, -R26 ;  /* 0x000000181f1b7223 */ /* 0x040fe2000001081a */
[----:B------:R-:W-:Y:S02]  /*eaa0*/  HADD2.F32 R21, -RZ, R30.H0_H0 ;  /* 0x2000001eff157230 */ /* 0x000fe40000004100 */
[----:B------:R-:W-:Y:S01]  /*eab0*/  FFMA.FTZ R29, R31, R29, R38 ;  /* 0x0000001d1f1d7223 */ /* 0x000fe20000010026 */
[--C-:B------:R-:W-:Y:S01]  /*eac0*/  HADD2.F32 R24, -RZ, R15.reuse.H0_H0 ;  /* 0x2000000fff187230 */ /* 0x100fe20000004100 */
[----:B------:R-:W-:Y:S01]  /*ead0*/  F2FP.SATFINITE.E4M3.F32.PACK_AB_MERGE_C R57, R58, R57, RZ ;  /* 0x000000393a39723e */ /* 0x000fe200048070ff */
[----:B------:R-:W-:-:S02]  /*eae0*/  HADD2.F32 R26, -RZ, R15.H1_H1 ;  /* 0x3000000fff1a7230 */ /* 0x000fc40000004100 */
[CC--:B------:R-:W-:Y:S01]  /*eaf0*/  FMUL.FTZ R25, R20.reuse, R21.reuse ;  /* 0x0000001514197220 */ /* 0x0c0fe20000410000 */
[----:B------:R-:W-:Y:S02]  /*eb00*/  HADD2.F32 R37, -RZ, R37.H1_H1 ;  /* 0x30000025ff257230 */ /* 0x000fe40000004100 */
[----:B------:R-:W-:Y:S01]  /*eb10*/  FMUL.FTZ R32, R20, R24 ;  /* 0x0000001814207220 */ /* 0x000fe20000410000 */
[----:B------:R-:W-:Y:S02]  /*eb20*/  HADD2.F32 R30, -RZ, R30.H1_H1 ;  /* 0x3000001eff1e7230 */ /* 0x000fe40000004100 */
[--C-:B------:R-:W-:Y:S02]  /*eb30*/  HADD2.F32 R15, -RZ, R13.reuse.H0_H0 ;  /* 0x2000000dff0f7230 */ /* 0x100fe40000004100 */
[C---:B------:R-:W-:Y:S01]  /*eb40*/  FMUL.FTZ R38, R37.reuse, R26 ;  /* 0x0000001a25267220 */ /* 0x040fe20000410000 */
[----:B------:R-:W-:Y:S02]  /*eb50*/  HADD2.F32 R13, -RZ, R13.H1_H1 ;  /* 0x3000000dff0d7230 */ /* 0x000fe40000004100 */
        /* <DEDUP_REMOVED lines=22> */
.L_x_9203:
[----:B------:R-:W-:Y:S05]  /*ecc0*/  BSYNC B1 ;  /* 0x0000000000017941 */ /* 0x000fea0003800000 */
.L_x_9202:
[----:B------:R-:W-:Y:S05]  /*ecd0*/  @P0 BRA `(.L_x_9194) ;  /* 0x0000000c00c80947 */ /* 0x000fea0003800000 */
[----:B------:R-:W2:Y:S01]  /*ece0*/  LDL R49, [R1+0x1c] ;  /* 0x00001c0001317983 */ /* 0x000ea20000100800 */
[----:B-1---5:R-:W-:Y:S01]  /*ecf0*/  SHF.R.U32.HI R13, RZ, 0x8, R9 ;  /* 0x00000008ff0d7819 */ /* 0x022fe20000011609 */
[----:B------:R-:W-:Y:S01]  /*ed00*/  IMAD.IADD R24, R18, 0x1, R41 ;  /* 0x0000000112187824 */ /* 0x000fe200078e0229 */
[----:B------:R-:W-:Y:S02]  /*ed10*/  SHF.R.U32.HI R3, RZ, 0x8, R8 ;  /* 0x00000008ff037819 */ /* 0x000fe40000011608 */
[----:B------:R-:W-:Y:S02]  /*ed20*/  LOP3.LUT R12, R9, 0xff, RZ, 0xc0, !PT ;  /* 0x000000ff090c7812 */ /* 0x000fe400078ec0ff */
[----:B------:R-:W-:Y:S02]  /*ed30*/  LOP3.LUT R13, R13, 0xff, RZ, 0xc0, !PT ;  /* 0x000000ff0d0d7812 */ /* 0x000fe400078ec0ff */
[----:B0-----:R-:W-:Y:S02]  /*ed40*/  LOP3.LUT R0, R8, 0xff, RZ, 0xc0, !PT ;  /* 0x000000ff08007812 */ /* 0x001fe400078ec0ff */
[----:B------:R-:W-:-:S02]  /*ed50*/  LOP3.LUT R3, R3, 0xff, RZ, 0xc0, !PT ;  /* 0x000000ff03037812 */ /* 0x000fc400078ec0ff */
[----:B------:R-:W-:Y:S02]  /*ed60*/  PRMT R20, R13, 0x7604, R12 ;  /* 0x000076040d147816 */ /* 0x000fe4000000000c */
[----:B------:R-:W-:Y:S02]  /*ed70*/  SHF.R.U32.HI R12, RZ, 0x8, R10 ;  /* 0x00000008ff0c7819 */ /* 0x000fe4000001160a */
[----:B------:R-:W-:Y:S02]  /*ed80*/  PRMT R3, R3, 0x7604, R0 ;  /* 0x0000760403037816 */ /* 0x000fe40000000000 */
[----:B------:R-:W-:Y:S02]  /*ed90*/  LOP3.LUT R0, R10, 0xff, RZ, 0xc0, !PT ;  /* 0x000000ff0a007812 */ /* 0x000fe400078ec0ff */
[----:B------:R-:W-:Y:S02]  /*eda0*/  LOP3.LUT R13, R12, 0xff, RZ, 0xc0, !PT ;  /* 0x000000ff0c0d7812 */ /* 0x000fe400078ec0ff */
[----:B------:R-:W-:-:S02]  /*edb0*/  SHF.R.U32.HI R25, RZ, 0x3, R209 ;  /* 0x00000003ff197819 */ /* 0x000fc400000116d1 */
[----:B------:R-:W-:Y:S02]  /*edc0*/  PRMT R29, R13, 0x7604, R0 ;  /* 0x000076040d1d7816 */ /* 0x000fe40000000000 */
[----:B------:R-:W-:Y:S02]  /*edd0*/  LOP3.LUT R0, R209, 0x70, R24, 0xf8, !PT ;  /* 0x00000070d1007812 */ /* 0x000fe400078ef818 */
[----:B------:R-:W-:Y:S02]  /*ede0*/  SHF.R.U32.HI R15, RZ, 0x8, R11 ;  /* 0x00000008ff0f7819 */ /* 0x000fe4000001160b */
[----:B------:R-:W-:Y:S02]  /*edf0*/  LOP3.LUT R0, R0, R25, RZ, 0x3c, !PT ;  /* 0x0000001900007212 */ /* 0x000fe400078e3cff */
[----:B------:R-:W-:Y:S02]  /*ee00*/  SHF.R.U32.HI R21, RZ, 0x8, R4 ;  /* 0x00000008ff157819 */ /* 0x000fe40000011604 */
[----:B------:R-:W-:-:S02]  /*ee10*/  IADD3 R0, R17, R0, R214 ;  /* 0x0000000011007210 */ /* 0x000fc40007ffe0d6 */
[----:B------:R-:W-:Y:S02]  /*ee20*/  LOP3.LUT R14, R11, 0xff, RZ, 0xc0, !PT ;  /* 0x000000ff0b0e7812 */ /* 0x000fe400078ec0ff */
[----:B------:R-:W-:Y:S01]  /*ee30*/  LOP3.LUT R12, R4, 0xff, RZ, 0xc0, !PT ;  /* 0x000000ff040c7812 */ /* 0x000fe200078ec0ff */
[----:B------:R-:W0:Y:S01]  /*ee40*/  LDS.128 R24, [R0+0x14400] ;  /* 0x0144000000187984 */ /* 0x000e220000000c00 */
[----:B------:R-:W-:Y:S02]  /*ee50*/  LOP3.LUT R15, R15, 0xff, RZ, 0xc0, !PT ;  /* 0x000000ff0f0f7812 */ /* 0x000fe400078ec0ff */
        /* <DEDUP_REMOVED lines=8> */
[----:B------:R-:W-:-:S02]  /*eee0*/  LOP3.LUT R32, R32, 0xff, RZ, 0xc0, !PT ;  /* 0x000000ff20207812 */ /* 0x000fc400078ec0ff */
[----:B------:R-:W-:Y:S02]  /*eef0*/  PRMT R30, R30, 0x7604, R21 ;  /* 0x000076041e1e7816 */ /* 0x000fe40000000015 */
[----:B------:R-:W-:Y:S02]  /*ef00*/  SHF.R.U32.HI R37, RZ, 0x10, R5 ;  /* 0x00000010ff257819 */ /* 0x000fe40000011605 */
[----:B------:R-:W-:Y:S02]  /*ef10*/  SHF.R.U32.HI R21, RZ, 0x10, R9 ;  /* 0x00000010ff157819 */ /* 0x000fe40000011609 */
[----:B------:R-:W-:Y:S01]  /*ef20*/  PRMT R39, R32, 0x7604, R31 ;  /* 0x0000760420277816 */ /* 0x000fe2000000001f */
[----:B------:R-:W-:Y:S01]  /*ef30*/  IMAD.U32 R37, R37, 0x10000, RZ ;  /* 0x0001000025257824 */ /* 0x000fe200078e00ff */
[----:B------:R-:W-:Y:S01]  /*ef40*/  SHF.R.U32.HI R31, RZ, 0x10, R11 ;  /* 0x00000010ff1f7819 */ /* 0x000fe2000001160b */
[----:B------:R-:W-:Y:S01]  /*ef50*/  IMAD.U32 R21, R21, 0x10000, RZ ;  /* 0x0001000015157824 */ /* 0x000fe200078e00ff */
[----:B------:R-:W-:-:S02]  /*ef60*/  SHF.R.U32.HI R36, RZ, 0x8, R7 ;  /* 0x00000008ff247819 */ /* 0x000fc40000011607 */
[----:B------:R-:W-:Y:S01]  /*ef70*/  LOP3.LUT R33, R7, 0xff, RZ, 0xc0, !PT ;  /* 0x000000ff07217812 */ /* 0x000fe200078ec0ff */
[----:B------:R-:W-:Y:S01]  /*ef80*/  IMAD.U32 R31, R31, 0x10000, RZ ;  /* 0x000100001f1f7824 */ /* 0x000fe200078e00ff */
[----:B------:R-:W-:Y:S02]  /*ef90*/  LOP3.LUT R36, R36, 0xff, RZ, 0xc0, !PT ;  /* 0x000000ff24247812 */ /* 0x000fe400078ec0ff */
[----:B------:R-:W-:Y:S02]  /*efa0*/  SHF.R.U32.HI R41, RZ, 0x10, R7 ;  /* 0x00000010ff297819 */ /* 0x000fe40000011607 */
[----:B------:R-:W-:Y:S02]  /*efb0*/  LOP3.LUT R37, R30, 0xff0000, R37, 0xf8, !PT ;  /* 0x00ff00001e257812 */ /* 0x000fe400078ef825 */
[----:B------:R-:W-:Y:S01]  /*efc0*/  LOP3.LUT R21, R20, 0xff0000, R21, 0xf8, !PT ;  /* 0x00ff000014157812 */ /* 0x000fe200078ef815 */
        /* <DEDUP_REMOVED lines=8> */
[----:B------:R-:W-:Y:S02]  /*f050*/  LOP3.LUT R20, R21, 0xff000000, R9, 0xf8, !PT ;  /* 0xff00000015147812 */ /* 0x000fe400078ef809 */
[----:B------:R-:W-:Y:S02]  /*f060*/  LOP3.LUT R3, R35, 0xff0000, R4, 0xf8, !PT ;  /* 0x00ff000023037812 */ /* 0x000fe400078ef804 */
[----:B------:R-:W-:Y:S02]  /*f070*/  LOP3.LUT R35, R33, 0xff000000, R11, 0xf8, !PT ;  /* 0xff00000021237812 */ /* 0x000fe400078ef80b */
[----:B------:R-:W-:Y:S02]  /*f080*/  LOP3.LUT R40, R39, 0xff000000, R6, 0xf8, !PT ;  /* 0xff00000027287812 */ /* 0x000fe400078ef806 */
[----:B------:R-:W-:Y:S02]  /*f090*/  F2FP.F16.E4M3.UNPACK_B R33, R37 ;  /* 0x00000025ff21723e */ /* 0x000fe400020006ff */
[----:B0-----:R-:W-:-:S02]  /*f0a0*/  F2FP.F16.E4M3.UNPACK_B R6, R25 ;  /* 0x00000019ff06723e */ /* 0x001fc400020006ff */
[----:B------:R-:W-:Y:S01]  /*f0b0*/  F2FP.F16.E4M3.UNPACK_B R11, R20 ;  /* 0x00000014ff0b723e */ /* 0x000fe200020006ff */
[----:B------:R-:W-:Y:S01]  /*f0c0*/  HADD2.F32 R38, -RZ, R33.H0_H0 ;  /* 0x20000021ff267230 */ /* 0x000fe20000004100 */
[----:B------:R-:W-:Y:S01]  /*f0d0*/  LOP3.LUT R41, R36, 0xff0000, R41, 0xf8, !PT ;  /* 0x00ff000024297812 */ /* 0x000fe200078ef829 */
[----:B------:R-:W-:Y:S01]  /*f0e0*/  HADD2.F32 R5, -RZ, R6.H0_H0 ;  /* 0x20000006ff057230 */ /* 0x000fe20000004100 */
[----:B------:R-:W-:Y:S01]  /*f0f0*/  LOP3.LUT R36, R3, 0xff000000, R4, 0xf8, !PT ;  /* 0xff00000003247812 */ /* 0x000fe200078ef804 */
[----:B------:R-:W-:Y:S01]  /*f100*/  HADD2.F32 R30, -RZ, R11.H0_H0 ;  /* 0x2000000bff1e7230 */ /* 0x000fe20000004100 */
[----:B------:R-:W-:Y:S02]  /*f110*/  LOP3.LUT R32, R31, 0xff000000, R10, 0xf8, !PT ;  /* 0xff0000001f207812 */ /* 0x000fe400078ef80a */
[C---:B------:R-:W-:Y:S01]  /*f120*/  FMUL.FTZ R42, R5.reuse, R38 ;  /* 0x00000026052a7220 */ /* 0x040fe20000410000 */
[----:B------:R-:W-:Y:S01]  /*f130*/  F2FP.F16.E4M3.UNPACK_B R25, R25.H1 ;  /* 0x00000019ff19723e */ /* 0x000fe200030006ff */
[----:B------:R-:W-:Y:S01]  /*f140*/  FMUL.FTZ R31, R5, R30 ;  /* 0x0000001e051f7220 */ /* 0x000fe20000410000 */
[----:B------:R-:W-:-:S02]  /*f150*/  F2FP.F16.E4M3.UNPACK_B R37, R37.H1 ;  /* 0x00000025ff25723e */ /* 0x000fc400030006ff */
[----:B------:R-:W-:Y:S02]  /*f160*/  LOP3.LUT R41, R41, 0xff000000, R7, 0xf8, !PT ;  /* 0xff00000029297812 */ /* 0x000fe400078ef807 */
[-C--:B------:R-:W-:Y:S01]  /*f170*/  F2FP.F16.E4M3.UNPACK_B R28, R27.reuse ;  /* 0x0000001bff1c723e */ /* 0x080fe200020006ff */
[----:B------:R-:W-:Y:S01]  /*f180*/  HADD2.F32 R39, -RZ, R37.H0_H0 ;  /* 0x20000025ff277230 */ /* 0x000fe20000004100 */
[----:B------:R-:W-:Y:S02]  /*f190*/  F2FP.F16.E4M3.UNPACK_B R27, R27.H1 ;  /* 0x0000001bff1b723e */ /* 0x000fe400030006ff */
[-C--:B------:R-:W-:Y:S02]  /*f1a0*/  F2FP.F16.E4M3.UNPACK_B R10, R24.reuse ;  /* 0x00000018ff0a723e */ /* 0x080fe400020006ff */
[----:B------:R-:W-:Y:S02]  /*f1b0*/  F2FP.F16.E4M3.UNPACK_B R24, R24.H1 ;  /* 0x00000018ff18723e */ /* 0x000fe400030006ff */
[----:B------:R-:W-:-:S02]  /*f1c0*/  F2FP.F16.E4M3.UNPACK_B R21, R26 ;  /* 0x0000001aff15723e */ /* 0x000fc400020006ff */
[----:B------:R-:W-:Y:S01]  /*f1d0*/  F2FP.F16.E4M3.UNPACK_B R26, R26.H1 ;  /* 0x0000001aff1a723e */ /* 0x000fe200030006ff */
[----:B--2---:R-:W0:Y:S02]  /*f1e0*/  LDS.128 R12, [R49+0x14400] ;  /* 0x01440000310c7984 */ /* 0x004e240000000c00 */
[-C--:B0-----:R-:W-:Y:S02]  /*f1f0*/  F2FP.F16.E4M3.UNPACK_B R4, R13.reuse ;  /* 0x0000000dff04723e */ /* 0x081fe400020006ff */
[----:B------:R-:W-:Y:S02]  /*f200*/  F2FP.F16.E4M3.UNPACK_B R13, R13.H1 ;  /* 0x0000000dff0d723e */ /* 0x000fe400030006ff */
[-C--:B------:R-:W-:Y:S01]  /*f210*/  F2FP.F16.E4M3.UNPACK_B R8, R15.reuse ;  /* 0x0000000fff08723e */ /* 0x080fe200020006ff */
[--C-:B------:R-:W-:Y:S01]  /*f220*/  HADD2.F32 R9, -RZ, R4.reuse.H0_H0 ;  /* 0x20000004ff097230 */ /* 0x100fe20000004100 */
[----:B------:R-:W-:Y:S01]  /*f230*/  F2FP.F16.E4M3.UNPACK_B R15, R15.H1 ;  /* 0x0000000fff0f723e */ /* 0x000fe200030006ff */
[----:B------:R-:W-:Y:S01]  /*f240*/  HADD2.F32 R4, -RZ, R4.H1_H1 ;  /* 0x30000004ff047230 */ /* 0x000fe20000004100 */
[----:B------:R-:W-:-:S02]  /*f250*/  F2FP.F16.E4M3.UNPACK_B R3, R12 ;  /* 0x0000000cff03723e */ /* 0x000fc400020006ff */
[C---:B------:R-:W-:Y:S01]  /*f260*/  FFMA.FTZ R5, R9.reuse, R30, -R42 ;  /* 0x0000001e09057223 */ /* 0x040fe2000001082a */
[----:B------:R-:W-:Y:S01]  /*f270*/  FFMA.FTZ R9, R9, R38, R31 ;  /* 0x0000002609097223 */ /* 0x000fe2000001001f */
[----:B------:R-:W-:Y:S01]  /*f280*/  HADD2.F32 R31, -RZ, R11.H1_H1 ;  /* 0x3000000bff1f7230 */ /* 0x000fe20000004100 */
[----:B------:R-:W-:Y:S01]  /*f290*/  F2FP.F16.E4M3.UNPACK_B R30, R20.H1 ;  /* 0x00000014ff1e723e */ /* 0x000fe200030006ff */
[----:B------:R-:W-:Y:S01]  /*f2a0*/  HADD2.F32 R38, -RZ, R33.H1_H1 ;  /* 0x30000021ff267230 */ /* 0x000fe20000004100 */
[----:B------:R-:W-:Y:S01]  /*f2b0*/  F2FP.F16.E4M3.UNPACK_B R12, R12.H1 ;  /* 0x0000000cff0c723e */ /* 0x000fe200030006ff */
[----:B------:R-:W-:Y:S01]  /*f2c0*/  HADD2.F32 R11, -RZ, R6.H1_H1 ;  /* 0x30000006ff0b7230 */ /* 0x000fe20000004100 */
[-C--:B------:R-:W-:Y:S01]  /*f2d0*/  F2FP.F16.E4M3.UNPACK_B R7, R14.reuse ;  /* 0x0000000eff07723e */ /* 0x080fe200020006ff */
[----:B------:R-:W-:Y:S01]  /*f2e0*/  HADD2.F32 R20, -RZ, R25.H0_H0 ;  /* 0x20000019ff147230 */ /* 0x000fe20000004100 */
[----:B------:R-:W-:Y:S01]  /*f2f0*/  F2FP.F16.E4M3.UNPACK_B R14, R14.H1 ;  /* 0x0000000eff0e723e */ /* 0x000fe200030006ff */
[----:B------:R-:W-:-:S02]  /*f300*/  HADD2.F32 R33, -RZ, R30.H0_H0 ;  /* 0x2000001eff217230 */ /* 0x000fc40000004100 */
[CC--:B------:R-:W-:Y:S01]  /*f310*/  FMUL.FTZ R43, R11.reuse, R38.reuse ;  /* 0x000000260b2b7220 */ /* 0x0c0fe20000410000 */
[----:B------:R-:W-:Y:S02]  /*f320*/  HADD2.F32 R6, -RZ, R13.H0_H0 ;  /* 0x2000000dff067230 */ /* 0x000fe40000004100 */
[C---:B------:R-:W-:Y:S01]  /*f330*/  FMUL.FTZ R45, R20.reuse, R39 ;  /* 0x00000027142d7220 */ /* 0x040fe20000410000 */
[----:B------:R-:W-:Y:S01]  /*f340*/  FMUL.FTZ R11, R11, R31 ;  /* 0x0000001f0b0b7220 */ /* 0x000fe20000410000 */
[----:B------:R-:W-:Y:S01]  /*f350*/  FMUL.FTZ R20, R20, R33 ;  /* 0x0000002114147220 */ /* 0x000fe20000410000 */
[----:B------:R-:W-:Y:S01]  /*f360*/  FFMA.FTZ R42, R4, R31, -R43 ;  /* 0x0000001f042a7223 */ /* 0x000fe2000001082b */
[----:B------:R-:W-:Y:S01]  /*f370*/  FFMA.FTZ R45, R6, R33, -R45 ;  /* 0x00000021062d7223 */ /* 0x000fe2000001082d */
[----:B------:R-:W-:Y:S01]  /*f380*/  FFMA.FTZ R38, R4, R38, R11 ;  /* 0x0000002604267223 */ /* 0x000fe2000001000b */
[----:B------:R-:W-:Y:S01]  /*f390*/  F2FP.F16.E4M3.UNPACK_B R33, R41 ;  /* 0x00000029ff21723e */ /* 0x000fe200020006ff */
[----:B------:R-:W-:Y:S01]  /*f3a0*/  FFMA.FTZ R39, R6, R39, R20 ;  /* 0x0000002706277223 */ /* 0x000fe20000010014 */
[----:B------:R-:W-:Y:S01]  /*f3b0*/  F2FP.F16.E4M3.UNPACK_B R11, R35 ;  /* 0x00000023ff0b723e */ /* 0x000fe200020006ff */
[----:B------:R-:W-:Y:S01]  /*f3c0*/  HADD2.F32 R20, -RZ, R37.H1_H1 ;  /* 0x30000025ff147230 */ /* 0x000fe20000004100 */
[----:B------:R-:W-:Y:S01]  /*f3d0*/  F2FP.F16.E4M3.UNPACK_B R41, R41.H1 ;  /* 0x00000029ff29723e */ /* 0x000fe200030006ff */
[----:B------:R-:W-:Y:S01]  /*f3e0*/  HADD2.F32 R25, -RZ, R25.H1_H1 ;  /* 0x30000019ff197230 */ /* 0x000fe20000004100 */
[----:B------:R-:W-:Y:S01]  /*f3f0*/  F2FP.F16.E4M3.UNPACK_B R35, R35.H1 ;  /* 0x00000023ff23723e */ /* 0x000fe200030006ff */
[----:B------:R-:W-:-:S02]  /*f400*/  HADD2.F32 R37, -RZ, R33.H0_H0 ;  /* 0x20000021ff257230 */ /* 0x000fc40000004100 */
[----:B------:R-:W-:Y:S02]  /*f410*/  HADD2.F32 R6, -RZ, R28.H0_H0 ;  /* 0x2000001cff067230 */ /* 0x000fe40000004100 */
[C---:B------:R-:W-:Y:S01]  /*f420*/  FMUL.FTZ R44, R25.reuse, R20 ;  /* 0x00000014192c7220 */ /* 0x040fe20000410000 */
        /* <DEDUP_REMOVED lines=11> */
[----:B------:R-:W-:Y:S02]  /*f4e0*/  HADD2.F32 R25, -RZ, R41.H0_H0 ;  /* 0x20000029ff197230 */ /* 0x000fe40000004100 */
[----:B------:R-:W-:Y:S01]  /*f4f0*/  FFMA.FTZ R43, R4, R31, -R43 ;  /* 0x0000001f042b7223 */ /* 0x000fe2000001082b */
[----:B------:R-:W-:Y:S01]  /*f500*/  HADD2.F32 R6, -RZ, R27.H0_H0 ;  /* 0x2000001bff067230 */ /* 0x000fe20000004100 */
[----:B------:R-:W-:Y:S01]  /*f510*/  F2FP.SATFINITE.E4M3.F32.PACK_AB_MERGE_C R44, R44, R45, RZ ;  /* 0x0000002d2c2c723e */ /* 0x000fe200048070ff */
[----:B------:R-:W-:Y:S01]  /*f520*/  HADD2.F32 R28, -RZ, R28.H1_H1 ;  /* 0x3000001cff1c7230 */ /* 0x000fe20000004100 */
[----:B------:R-:W-:Y:S01]  /*f530*/  F2FP.SATFINITE.E4M3.F32.PACK_AB_MERGE_C R30, R30, R39, RZ ;  /* 0x000000271e1e723e */ /* 0x000fe200048070ff */
[----:B------:R-:W-:-:S02]  /*f540*/  HADD2.F32 R11, -RZ, R11.H1_H1 ;  /* 0x3000000bff0b7230 */ /* 0x000fc40000004100 */
[----:B------:R-:W-:Y:S01]  /*f550*/  FMUL.FTZ R47, R6, R25 ;  /* 0x00000019062f7220 */ /* 0x000fe20000410000 */
[----:B------:R-:W-:Y:S02]  /*f560*/  HADD2.F32 R13, -RZ, R35.H0_H0 ;  /* 0x20000023ff0d7230 */ /* 0x000fe40000004100 */
[C---:B------:R-:W-:Y:S01]  /*f570*/  FMUL.FTZ R31, R28.reuse, R33 ;  /* 0x000000211c1f7220 */ /* 0x040fe20000410000 */
[----:B------:R-:W-:Y:S02]  /*f580*/  HADD2.F32 R4, -RZ, R15.H0_H0 ;  /* 0x2000000fff047230 */ /* 0x000fe40000004100 */
[----:B------:R-:W-:Y:S01]  /*f590*/  FMUL.FTZ R28, R28, R11 ;  /* 0x0000000b1c1c7220 */ /* 0x000fe20000410000 */
[----:B------:R-:W-:Y:S02]  /*f5a0*/  HADD2.F32 R8, -RZ, R8.H1_H1 ;  /* 0x30000008ff087230 */ /* 0x000fe40000004100 */
[----:B------:R-:W-:Y:S01]  /*f5b0*/  FMUL.FTZ R6, R6, R13 ;  /* 0x0000000d06067220 */ /* 0x000fe20000410000 */
[----:B------:R-:W-:-:S02]  /*f5c0*/  HADD2.F32 R20, -RZ, R35.H1_H1 ;  /* 0x30000023ff147230 */ /* 0x000fc40000004100 */
[----:B------:R-:W-:Y:S01]  /*f5d0*/  FFMA.FTZ R47, R4, R13, -R47 ;  /* 0x0000000d042f7223 */ /* 0x000fe2000001082f */
[-C--:B------:R-:W-:Y:S01]  /*f5e0*/  F2FP.F16.E4M3.UNPACK_B R13, R36.reuse.H1 ;  /* 0x00000024ff0d723e */ /* 0x080fe200030006ff */
[C---:B------:R-:W-:Y:S01]  /*f5f0*/  FFMA.FTZ R46, R8.reuse, R11, -R31 ;  /* 0x0000000b082e7223 */ /* 0x040fe2000001081f */
[----:B------:R-:W-:Y:S01]  /*f600*/  FFMA.FTZ R48, R8, R33, R28 ;  /* 0x0000002108307223 */ /* 0x000fe2000001001c */
[----:B------:R-:W-:Y:S01]  /*f610*/  HADD2.F32 R28, -RZ, R41.H1_H1 ;  /* 0x30000029ff1c7230 */ /* 0x000fe20000004100 */
[----:B------:R-:W-:Y:S01]  /*f620*/  F2FP.F16.E4M3.UNPACK_B R8, R29.H1 ;  /* 0x0000001dff08723e */ /* 0x000fe200030006ff */
[----:B------:R-:W-:Y:S02]  /*f630*/  HADD2.F32 R27, -RZ, R27.H1_H1 ;  /* 0x3000001bff1b7230 */ /* 0x000fe40000004100 */
[----:B------:R-:W-:Y:S01]  /*f640*/  FFMA.FTZ R33, R4, R25, R6 ;  /* 0x0000001904217223 */ /* 0x000fe20000010006 */
[----:B------:R-:W-:Y:S01]  /*f650*/  HADD2.F32 R25, -RZ, R13.H0_H0 ;  /* 0x2000000dff197230 */ /* 0x000fe20000004100 */
[----:B------:R-:W-:Y:S01]  /*f660*/  F2FP.F16.E4M3.UNPACK_B R36, R36 ;  /* 0x00000024ff24723e */ /* 0x000fe200020006ff */
        /* <DEDUP_REMOVED lines=16> */
[----:B------:R-:W-:Y:S02]  /*f770*/  HADD2.F32 R12, -RZ, R12.H1_H1 ;  /* 0x3000000cff0c7230 */ /* 0x000fe40000004100 */
[C---:B------:R-:W-:Y:S01]  /*f780*/  FMUL.FTZ R25, R24.reuse, R15 ;  /* 0x0000000f18197220 */ /* 0x040fe20000410000 */
[----:B------:R-:W-:Y:S02]  /*f790*/  HADD2.F32 R13, -RZ, R36.H0_H0 ;  /* 0x20000024ff0d7230 */ /* 0x000fe40000004100 */
[----:B------:R-:W-:Y:S01]  /*f7a0*/  FMUL.FTZ R4, R24, R11 ;  /* 0x0000000b18047220 */ /* 0x000fe20000410000 */
        /* <DEDUP_REMOVED lines=8> */
[----:B------:R-:W-:Y:S01]  /*f830*/  HADD2.F32 R10, -RZ, R10.H1_H1 ;  /* 0x3000000aff0a7230 */ /* 0x000fe20000004100 */
[----:B------:R-:W-:Y:S01]  /*f840*/  F2FP.F16.E4M3.UNPACK_B R12, R40.H1 ;  /* 0x00000028ff0c723e */ /* 0x000fe200030006ff */
[----:B------:R-:W-:-:S02]  /*f850*/  HADD2.F32 R29, -RZ, R29.H1_H1 ;  /* 0x3000001dff1d7230 */ /* 0x000fc40000004100 */
[----:B------:R-:W-:Y:S01]  /*f860*/  FFMA.FTZ R15, R4, R11, -R15 ;  /* 0x0000000b040f7223 */ /* 0x000fe2000001080f */
[----:B------:R-:W-:Y:S02]  /*f870*/  HADD2.F32 R3, -RZ, R3.H1_H1 ;  /* 0x30000003ff037230 */ /* 0x000fe40000004100 */
[----:B------:R-:W-:Y:S01]  /*f880*/  FMUL.FTZ R8, R10, R36 ;  /* 0x000000240a087220 */ /* 0x000fe20000410000 */
[----:B------:R-:W-:Y:S01]  /*f890*/  FFMA.FTZ R25, R4, R13, R25 ;  /* 0x0000000d04197223 */ /* 0x000fe20000010019 */
        /* <DEDUP_REMOVED lines=17> */
[C---:B------:R-:W-:Y:S01]  /*f9b0*/  FMUL.FTZ R6, R26.reuse, R11 ;  /* 0x0000000b1a067220 */ /* 0x040fe20000410000 */
[----:B------:R-:W-:Y:S02]  /*f9c0*/  HADD2.F32 R8, -RZ, R40.H0_H0 ;  /* 0x20000028ff087230 */ /* 0x000fe40000004100 */
[-C--:B------:R-:W-:Y:S01]  /*f9d0*/  FMUL.FTZ R29, R26, R13.reuse ;  /* 0x0000000d1a1d7220 */ /* 0x080fe20000410000 */
[----:B------:R-:W-:Y:S01]  /*f9e0*/  FFMA.FTZ R26, R3, R10, R4 ;  /* 0x0000000a031a7223 */ /* 0x000fe20000010004 */
[C---:B------:R-:W-:Y:S01]  /*f9f0*/  FFMA.FTZ R13, R14.reuse, R13, R6 ;  /* 0x0000000d0e0d7223 */ /* 0x040fe20000010006 */
[----:B------:R-:W-:Y:S02]  /*fa00*/  HADD2.F32 R6, -RZ, R32.H0_H0 ;  /* 0x20000020ff067230 */ /* 0x000fe40000004100 */
[----:B------:R-:W-:Y:S01]  /*fa10*/  FFMA.FTZ R29, R14, R11, -R29 ;  /* 0x0000000b0e1d7223 */ /* 0x000fe2000001081d */
[--C-:B------:R-:W-:Y:S01]  /*fa20*/  HADD2.F32 R4, -RZ, R21.reuse.H0_H0 ;  /* 0x20000015ff047230 */ /* 0x100fe20000004100 */
[----:B------:R-:W-:Y:S01]  /*fa30*/  F2FP.SATFINITE.E4M3.F32.PACK_AB_MERGE_C R5, R42, R5, R44 ;  /* 0x000000052a05723e */ /* 0x000fe2000480702c */
[----:B------:R-:W-:Y:S01]  /*fa40*/  HADD2.F32 R40, -RZ, R40.H1_H1 ;  /* 0x30000028ff287230 */ /* 0x000fe20000004100 */
[----:B------:R-:W-:Y:S01]  /*fa50*/  F2FP.SATFINITE.E4M3.F32.PACK_AB_MERGE_C R13, R13, R26, RZ ;  /* 0x0000001a0d0d723e */ /* 0x000fe200048070ff */
[----:B------:R-:W-:-:S02]  /*fa60*/  HADD2.F32 R21, -RZ, R21.H1_H1 ;  /* 0x30000015ff157230 */ /* 0x000fc40000004100 */
[C---:B------:R-:W-:Y:S01]  /*fa70*/  FMUL.FTZ R10, R4.reuse, R8 ;  /* 0x00000008040a7220 */ /* 0x040fe20000410000 */
[----:B------:R-:W-:Y:S02]  /*fa80*/  HADD2.F32 R32, -RZ, R32.H1_H1 ;  /* 0x30000020ff207230 */ /* 0x000fe40000004100 */
[----:B------:R-:W-:Y:S01]  /*fa90*/  FMUL.FTZ R11, R4, R6 ;  /* 0x00000006040b7220 */ /* 0x000fe20000410000 */
[--C-:B------:R-:W-:Y:S02]  /*faa0*/  HADD2.F32 R3, -RZ, R7.reuse.H0_H0 ;  /* 0x20000007ff037230 */ /* 0x100fe40000004100 */
[C---:B------:R-:W-:Y:S01]  /*fab0*/  FMUL.FTZ R4, R21.reuse, R40 ;  /* 0x0000002815047220 */ /* 0x040fe20000410000 */
[----:B------:R-:W-:Y:S02]  /*fac0*/  HADD2.F32 R7, -RZ, R7.H1_H1 ;  /* 0x30000007ff077230 */ /* 0x000fe40000004100 */
[----:B------:R-:W-:Y:S01]  /*fad0*/  FMUL.FTZ R21, R21, R32 ;  /* 0x0000002015157220 */ /* 0x000fe20000410000 */
[----:B------:R-:W-:Y:S01]  /*fae0*/  F2FP.SATFINITE.E4M3.F32.PACK_AB_MERGE_C R12, R29, R12, RZ ;  /* 0x0000000c1d0c723e */ /* 0x000fe200048070ff */
        /* <DEDUP_REMOVED lines=12> */
[----:B------:R-:W-:Y:S01]  /*fbb0*/  F2FP.SATFINITE.E4M3.F32.PACK_AB_MERGE_C R11, R48, R37, R11 ;  /* 0x00000025300b723e */ /* 0x000fe2000480700b */
[----:B------:R3:W-:Y:S01]  /*fbc0*/  STS.128 [R49+0x14400], R4 ;  /* 0x0144000431007388 */ /* 0x0007e20000000c00 */
[----:B------:R-:W-:Y:S02]  /*fbd0*/  F2FP.SATFINITE.E4M3.F32.PACK_AB_MERGE_C R8, R36, R25, R8 ;  /* 0x000000192408723e */ /* 0x000fe40004807008 */
[----:B------:R-:W-:-:S05]  /*fbe0*/  F2FP.SATFINITE.E4M3.F32.PACK_AB_MERGE_C R10, R21, R10, R13 ;  /* 0x0000000a150a723e */ /* 0x000fca000480700d */
[----:B------:R3:W-:Y:S02]  /*fbf0*/  STS.128 [R0+0x14400], R8 ;  /* 0x0144000800007388 */ /* 0x0007e40000000c00 */
.L_x_9194:
[----:B------:R-:W-:Y:S05]  /*fc00*/  BSYNC B0 ;  /* 0x0000000000007941 */ /* 0x000fea0003800000 */
.L_x_9180:
        /* <DEDUP_REMOVED lines=8> */
.L_x_9177:
[----:B------:R-:W-:-:S13]  /*fc90*/  ISETP.NE.AND P0, PT, R198, 0x3, PT ;  /* 0x00000003c600780c */ /* 0x000fda0003f05270 */
[----:B------:R-:W-:Y:S05]  /*fca0*/  @!P0 BRA `(.L_x_9204) ;  /* 0x0000000000048947 */ /* 0x000fea0003800000 */
[----:B------:R-:W-:Y:S01]  /*fcb0*/  BPT.TRAP 0x1 ;  /* 0x000000040000795c */ /* 0x000fe20000300000 */
.L_x_9204:
[----:B-1--4-:R-:W-:Y:S01]  /*fcc0*/  IMAD R14, R190, 0x8, R17 ;  /* 0x00000008be0e7824 */ /* 0x012fe200078e0211 */
[----:B------:R-:W-:-:S04]  /*fcd0*/  SHF.L.U32 R3, R192, 0x1f, RZ ;  /* 0x0000001fc0037819 */ /* 0x000fc800000006ff */
[----:B------:R1:W4:Y:S01]  /*fce0*/  SYNCS.PHASECHK.TRANS64.TRYWAIT P1, [R14+URZ+0x22830], R3 ;  /* 0x022830030e0075a7 */ /* 0x000322000802017f */
[----:B------:R-:W-:Y:S05]  /*fcf0*/  @!P0 BRA `(.L_x_9205) ;  /* 0x0000000000048947 */ /* 0x000fea0003800000 */
[----:B------:R-:W-:Y:S01]  /*fd00*/  BPT.TRAP 0x1 ;  /* 0x000000040000795c */ /* 0x000fe20000300000 */
.L_x_9205:
[----:B0-23--:R-:W-:-:S05]  /*fd10*/  VIADD R0, R17, 0x18400 ;  /* 0x0001840011007836 */ /* 0x00dfca0000000000 */
[----:B------:R-:W-:-:S04]  /*fd20*/  SHF.R.U32.HI R0, RZ, 0x4, R0 ;  /* 0x00000004ff007819 */ /* 0x000fc80000011600 */
[----:B------:R-:W-:-:S04]  /*fd30*/  LOP3.LUT R0, R0, 0x3fff, RZ, 0xc0, !PT ;  /* 0x00003fff00007812 */ /* 0x000fc800078ec0ff */
[----:B------:R-:W-:-:S05]  /*fd40*/  LOP3.LUT R204, R0, 0x10000, RZ, 0xfc, !PT ;  /* 0x0001000000cc7812 */ /* 0x000fca00078efcff */
[----:B-----5:R-:W-:Y:S01]  /*fd50*/  IMAD R4, R190, 0x500, R204 ;  /* 0x00000500be047824 */ /* 0x020fe200078e02cc */
[----:B----4-:R-:W-:Y:S06]  /*fd60*/  @P1 BRA `(.L_x_9206) ;  /* 0x0000000000081947 */ /* 0x010fec0003800000 */
[----:B------:R-:W0:Y:S02]  /*fd70*/  SYNCS.PHASECHK.TRANS64.TRYWAIT P1, [R14+URZ+0x22830], R3 ;  /* 0x022830030e0075a7 */ /* 0x000e24000802017f */
[----:B0-----:R-:W-:Y:S05]  /*fd80*/  @!P1 BRA `(.L_x_9207) ;  /* 0x0000020000009947 */ /* 0x001fea0003800000 */
.L_x_9206:
[----:B------:R-:W-:Y:S01]  /*fd90*/  IMAD.MOV.U32 R5, RZ, RZ, 0x40000040 ;  /* 0x40000040ff057424 */ /* 0x000fe200078e00ff */
[----:B------:R-:W-:Y:S01]  /*fda0*/  LOP3.LUT R10, R34, 0x10000, RZ, 0xfc, !PT ;  /* 0x00010000220a7812 */ /* 0x000fe200078efcff */
[----:B------:R-:W-:Y:S01]  /*fdb0*/  IMAD.MOV.U32 R11, RZ, RZ, 0x40000040 ;  /* 0x40000040ff0b7424 */ /* 0x000fe200078e00ff */
[----:B------:R-:W-:Y:S05]  /*fdc0*/  WARPSYNC.ALL ;  /* 0x0000000000007948 */ /* 0x000fea0003800000 */
[C---:B------:R-:W-:Y:S01]  /*fdd0*/  R2UR UR6, R4.reuse ;  /* 0x00000000040672ca */ /* 0x040fe200000e0000 */
[----:B------:R-:W-:Y:S01]  /*fde0*/  WARPGROUP.ARRIVE ;  /* 0x00000000000079c5 */ /* 0x000fe20000000000 */
        /* <DEDUP_REMOVED lines=17> */
[----:B------:R-:W-:Y:S01]  /*ff00*/  QGMMA.64x32x32.F32.E4M3.E4M3 R88, gdesc[UR4], RZ, !UPT, gsb0 ;  /* 0x00600000045879f3 */ /* 0x000fe2000c0008ff */
        /* <DEDUP_REMOVED lines=24> */
[----:B------:R-:W-:-:S02]  /*10090*/  WARPGROUP.DEPBAR.LE gsb0, 0x0 ;  /* 0x00008000000079c5 */ /* 0x000fc40000010000 */
        /* <DEDUP_REMOVED lines=8> */
[----:B------:R-:W-:Y:S02]  /*10120*/  R2UR UR8, R8 ;  /* 0x00000000080872ca */ /* 0x000fe400000e0000 */
[----:B------:R-:W-:Y:S01]  /*10130*/  R2UR UR9, R9 ;  /* 0x00000000090972ca */ /* 0x000fe200000e0000 */
[----:B------:R-:W-:Y:S02]  /*10140*/  WARPGROUP.DEPBAR.LE gsb0, 0x0 ;  /* 0x00008000000079c5 */ /* 0x000fe40000010000 */
        /* <DEDUP_REMOVED lines=78> */
[----:B------:R-:W-:Y:S01]  /*10630*/  R2UR UR5, R5 ;  /* 0x00000000050572ca */ /* 0x000fe200000e0000 */
[----:B------:R-:W-:Y:S02]  /*10640*/  WARPGROUP.DEPBAR.LE gsb0, 0x0 ;  /* 0x00008000000079c5 */ /* 0x000fe40000010000 */
[----:B------:R-:W-:-:S06]  /*10650*/  WARPGROUP.ARRIVE ;  /* 0x00000000000079c5 */ /* 0x000fcc0000000000 */
[----:B------:R-:W-:Y:S01]  /*10660*/  QGMMA.64x32x32.F32.E4M3.E4M3 R72, gdesc[UR8], R72, gsb0 ;  /* 0x00600000084879f3 */ /* 0x000fe20008000848 */
[----:B------:R-:W-:Y:S01]  /*10670*/  R2UR UR10, R20 ;  /* 0x00000000140a72ca */ /* 0x000fe200000e0000 */
[----:B------:R-:W-:Y:S01]  /*10680*/  VIADD R20, R4, 0x306 ;  /* 0x0000030604147836 */ /* 0x000fe20000000000 */
[----:B------:R-:W-:Y:S01]  /*10690*/  R2UR UR11, R21 ;  /* 0x00000000150b72ca */ /* 0x000fe200000e0000 */
[----:B------:R-:W-:Y:S01]  /*106a0*/  VIADD R4, R10, 0x6 ;  /* 0x000000060a047836 */ /* 0x000fe20000000000 */
[----:B------:R-:W-:Y:S01]  /*106b0*/  R2UR UR9, R5 ;  /* 0x00000000050972ca */ /* 0x000fe200000e0000 */
[----:B------:R-:W-:-:S03]  /*106c0*/  IMAD.MOV.U32 R21, RZ, RZ, 0x40000040 ;  /* 0x40000040ff157424 */ /* 0x000fc600078e00ff */
[C---:B------:R-:W-:Y:S02]  /*106d0*/  R2UR UR4, R4.reuse ;  /* 0x00000000040472ca */ /* 0x040fe400000e0000 */
        /* <DEDUP_REMOVED lines=40> */
.L_x_9208:
[----:B------:R-:W2:Y:S01]  /*10960*/  LDC R224, c[0x0][0x448] ;  /* 0x00011200ffe07b82 */ /* 0x000ea20000000800 */
[----:B------:R-:W3:Y:S01]  /*10970*/  S2R R15, SR_CgaCtaId ;  /* 0x00000000000f7919 */ /* 0x000ee20000008800 */
[----:B01----:R-:W-:Y:S01]  /*10980*/  IMAD.IADD R3, R208, 0x1, R202 ;  /* 0x00000001d0037824 */ /* 0x003fe200078e02ca */
[----:B------:R-:W-:Y:S01]  /*10990*/  LOP3.LUT R22, R22, 0xffffffef, RZ, 0xc0, !PT ;  /* 0xffffffef16167812 */ /* 0x000fe200078ec0ff */
[----:B------:R-:W-:Y:S01]  /*109a0*/  IMAD.MOV.U32 R12, RZ, RZ, -0xa0 ;  /* 0xffffff60ff0c7424 */ /* 0x000fe200078e00ff */
[----:B------:R-:W-:-:S03]  /*109b0*/  ULDC UR4, c[0x0][0x9dc] ;  /* 0x0002770000047ab9 */ /* 0x000fc60000000800 */
[----:B------:R-:W0:Y:S01]  /*109c0*/  LDC.64 R20, c[0x0][0x9e0] ;  /* 0x00027800ff147b82 */ /* 0x000e220000000a00 */
[----:B------:R-:W-:Y:S01]  /*109d0*/  IMAD R147, R105, R12, 0xa1 ;  /* 0x000000a169937424 */ /* 0x000fe200078e020c */
[----:B--2---:R-:W-:-:S13]  /*109e0*/  ISETP.NE.AND P1, PT, R224, 0x1, PT ;  /* 0x00000001e000780c */ /* 0x004fda0003f25270 */
[----:B------:R-:W1:Y:S01]  /*109f0*/  @P1 LDC R0, c[0x0][0x44c] ;  /* 0x00011300ff001b82 */ /* 0x000e620000000800 */
[----:B------:R-:W-:-:S04]  /*10a00*/  @P1 LOP3.LUT R22, R22, 0x10, RZ, 0xfc, !PT ;  /* 0x0000001016161812 */ /* 0x000fc800078efcff */
[----:B------:R-:W-:-:S03]  /*10a10*/  LOP3.LUT R22, R22, 0xfffffff7, RZ, 0xc0, !PT ;  /* 0xfffffff716167812 */ /* 0x000fc600078ec0ff */
[----:B------:R-:W2:Y:S01]  /*10a20*/  @P1 LDC R13, c[0x0][0x450] ;  /* 0x00011400ff0d1b82 */ /* 0x000ea20000000800 */
[----:B-1----:R-:W-:-:S05]  /*10a30*/  @P1 IMAD.HI.U32 R0, R3, R0, RZ ;  /* 0x0000000003001227 */ /* 0x002fca00078e00ff */
[----:B--2---:R-:W-:Y:S01]  /*10a40*/  @P1 SHF.R.U32.HI R3, RZ, R13, R0 ;  /* 0x0000000dff031219 */ /* 0x004fe20000011600 */
[----:B------:R-:W-:Y:S01]  /*10a50*/  VIADD R0, R14, 0x22840 ;  /* 0x000228400e007836 */ /* 0x000fe20000000000 */
[----:B0-----:R-:W-:Y:S01]  /*10a60*/  ISETP.GE.AND P1, PT, R21, 0x1, PT ;  /* 0x000000011500780c */ /* 0x001fe20003f26270 */
[----:B------:R-:W-:Y:S01]  /*10a70*/  IMAD.U32 R13, RZ, RZ, UR4 ;  /* 0x00000004ff0d7e24 */ /* 0x000fe2000f8e00ff */
[----:B------:R-:W-:Y:S01]  /*10a80*/  ULOP3.LUT UR4, URZ, UR4, URZ, 0x33, !UPT ;  /* 0x000000043f047292 */ /* 0x000fe2000f8e333f */
[----:B------:R-:W0:Y:S01]  /*10a90*/  SHFL.IDX PT, R14, R3, RZ, 0x1c1f ;  /* 0x001c1fff030e7589 */ /* 0x000e2200000e0000 */
[----:B---3--:R-:W-:Y:S01]  /*10aa0*/  PRMT R0, R15, 0x654, R0 ;  /* 0x000006540f007816 */ /* 0x008fe20000000000 */
[----:B------:R-:W-:-:S03]  /*10ab0*/  IMAD R15, R105, -0xa0, R199 ;  /* 0xffffff60690f7824 */ /* 0x000fc600078e02c7 */
[----:B------:R1:W-:Y:S05]  /*10ac0*/  SYNCS.ARRIVE.TRANS64.RED.A1T0 RZ, [R0+URZ], RZ ;  /* 0x000000ff00ff79a7 */ /* 0x0003ea000810043f */
[----:B------:R-:W-:Y:S02]  /*10ad0*/  @P1 LOP3.LUT R22, R22, 0x8, RZ, 0xfc, !PT ;  /* 0x0000000816161812 */ /* 0x000fe400078efcff */
[----:B-1----:R-:W-:Y:S01]  /*10ae0*/  IADD3 R0, R199, R147, -R200 ;  /* 0x00000093c7007210 */ /* 0x002fe20007ffe8c8 */
[----:B------:R-:W-:-:S04]  /*10af0*/  VIADD R147, R147, 0xffffffff ;  /* 0xffffffff93937836 */ /* 0x000fc80000000000 */
[----:B------:R-:W-:Y:S01]  /*10b00*/  IMAD.IADD R145, R0, 0x1, -R197 ;  /* 0x0000000100917824 */ /* 0x000fe200078e0ac5 */
[----:B------:R-:W-:Y:S01]  /*10b10*/  IADD3 R0, -R200, 0xa0, R15 ;  /* 0x000000a0c8007810 */ /* 0x000fe20007ffe10f */
[----:B------:R-:W-:Y:S02]  /*10b20*/  IMAD.IADD R106, R147, 0x1, -R200 ;  /* 0x00000001936a7824 */ /* 0x000fe400078e0ac8 */
        /* <DEDUP_REMOVED lines=16> */
.L_x_9211:
[----:B------:R-:W-:-:S13]  /*10c30*/  ISETP.NE.AND P1, PT, R21, 0x1, PT ;  /* 0x000000011500780c */ /* 0x000fda0003f25270 */
[----:B------:R-:W0:Y:S02]  /*10c40*/  @P1 LDC.64 R14, c[0x0][0x9e8] ;  /* 0x00027a00ff0e1b82 */ /* 0x000e240000000a00 */
[----:B0-----:R-:W-:-:S05]  /*10c50*/  @P1 IMAD.HI.U32 R14, R107, R14, RZ ;  /* 0x0000000e6b0e1227 */ /* 0x001fca00078e00ff */
[----:B------:R-:W-:-:S07]  /*10c60*/  @P1 SHF.R.U32.HI R107, RZ, R15, R14 ;  /* 0x0000000fff6b1219 */ /* 0x000fce000001160e */
.L_x_9212:
[----:B------:R-:W-:Y:S05]  /*10c70*/  BSYNC B0 ;  /* 0x0000000000007941 */ /* 0x000fea0003800000 */
.L_x_9210:
[----:B------:R-:W-:-:S05]  /*10c80*/  IMAD R107, R107, R21, R106 ;  /* 0x000000156b6b7224 */ /* 0x000fca00078e026a */
[----:B------:R-:W-:Y:S02]  /*10c90*/  VIMNMX R116, R116, R107, !PT ;  /* 0x0000006b74747248 */ /* 0x000fe40007fe0100 */
[----:B------:R-:W-:-:S07]  /*10ca0*/  VIADDMNMX R108, R107, R21, R108, PT ;  /* 0x000000156b6c7246 */ /* 0x000fce000380016c */
.L_x_9209:
[C---:B------:R-:W-:Y:S01]  /*10cb0*/  ISETP.GE.AND P1, PT, R147.reuse, 0x2, PT ;  /* 0x000000029300780c */ /* 0x040fe20003f26270 */
[----:B------:R-:W0:Y:S01]  /*10cc0*/  SHFL.IDX PT, R14, R3, 0x1, 0x1c1f ;  /* 0x003c1f00030e7f89 */ /* 0x000e2200000e0000 */
[----:B------:R-:W-:Y:S02]  /*10cd0*/  ISETP.GE.AND P2, PT, R147, 0x9, PT ;  /* 0x000000099300780c */ /* 0x000fe40003f46270 */
[----:B------:R-:W-:Y:S02]  /*10ce0*/  P2R R118, PR, RZ, 0x2 ;  /* 0x00000002ff767803 */ /* 0x000fe40000000000 */
[----:B------:R-:W-:Y:S02]  /*10cf0*/  ISETP.GT.AND P1, PT, R116, 0x1, !P1 ;  /* 0x000000017400780c */ /* 0x000fe40004f24270 */
[----:B------:R-:W-:Y:S02]  /*10d00*/  P2R R110, PR, RZ, 0x4 ;  /* 0x00000004ff6e7803 */ /* 0x000fe40000000000 */
[----:B------:R-:W-:-:S02]  /*10d10*/  ISETP.LT.OR P1, PT, R108, 0x2, P1 ;  /* 0x000000026c00780c */ /* 0x000fc40000f21670 */
[----:B------:R-:W-:Y:S02]  /*10d20*/  ISETP.GE.AND P5, PT, R147, 0x2a, PT ;  /* 0x0000002a9300780c */ /* 0x000fe40003fa6270 */
[----:B------:R-:W-:Y:S02]  /*10d30*/  FSEL R89, R89, -INF , !P1 ;  /* 0xff80000059597808 */ /* 0x000fe40004800000 */
[----:B------:R-:W-:Y:S02]  /*10d40*/  ISETP.GT.AND P1, PT, R116, 0x8, !P2 ;  /* 0x000000087400780c */ /* 0x000fe40005724270 */
[----:B------:R-:W-:Y:S02]  /*10d50*/  ISETP.GE.AND P2, PT, R147, 0xa, PT ;  /* 0x0000000a9300780c */ /* 0x000fe40003f46270 */
[----:B------:R-:W-:Y:S02]  /*10d60*/  ISETP.LT.OR P1, PT, R108, 0x9, P1 ;  /* 0x000000096c00780c */ /* 0x000fe40000f21670 */
[----:B------:R-:W-:-:S02]  /*10d70*/  P2R R130, PR, RZ, 0x20 ;  /* 0x00000020ff827803 */ /* 0x000fc40000000000 */
[----:B------:R-:W-:Y:S01]  /*10d80*/  FSEL R107, R92, -INF , !P1 ;  /* 0xff8000005c6b7808 */ /* 0x000fe20004800000 */
[----:B0-----:R-:W-:Y:S01]  /*10d90*/  IMAD.IADD R12, R12, 0x1, R14 ;  /* 0x000000010c0c7824 */ /* 0x001fe200078e020e */
        /* <DEDUP_REMOVED lines=23> */
[----:B------:R-:W-:Y:S02]  /*10f10*/  VIADDMNMX R0, R14, R145, R0, PT ;  /* 0x000000910e007246 */ /* 0x000fe40003800100 */
        /* <DEDUP_REMOVED lines=172> */
.L_x_9215:
[----:B------:R-:W-:-:S13]  /*119e0*/  ISETP.NE.AND P6, PT, R21, 0x1, PT ;  /* 0x000000011500780c */ /* 0x000fda0003fc5270 */
[----:B------:R-:W0:Y:S02]  /*119f0*/  @P6 LDC.64 R14, c[0x0][0x9e8] ;  /* 0x00027a00ff0e6b82 */ /* 0x000e240000000a00 */
[----:B0-----:R-:W-:-:S05]  /*11a00*/  @P6 IMAD.HI.U32 R14, R3, R14, RZ ;  /* 0x0000000e030e6227 */ /* 0x001fca00078e00ff */
[----:B------:R-:W-:-:S07]  /*11a10*/  @P6 SHF.R.U32.HI R3, RZ, R15, R14 ;  /* 0x0000000fff036219 */ /* 0x000fce000001160e */
.L_x_9216:
[----:B------:R-:W-:Y:S05]  /*11a20*/  BSYNC B0 ;  /* 0x0000000000007941 */ /* 0x000fea0003800000 */
.L_x_9214:
[----:B------:R-:W-:-:S05]  /*11a30*/  IMAD R3, R3, R21, R106 ;  /* 0x0000001503037224 */ /* 0x000fca00078e026a */
[----:B------:R-:W-:Y:S02]  /*11a40*/  VIMNMX R12, R12, R3, !PT ;  /* 0x000000030c0c7248 */ /* 0x000fe40007fe0100 */
[----:B------:R-:W-:-:S07]  /*11a50*/  VIADDMNMX R0, R3, R21, R0, PT ;  /* 0x0000001503007246 */ /* 0x000fce0003800100 */
.L_x_9213:
[----:B------:R-:W-:Y:S02]  /*11a60*/  ISETP.GT.AND P1, PT, R12, 0x20, !P1 ;  /* 0x000000200c00780c */ /* 0x000fe40004f24270 */
[----:B------:R-:W-:Y:S02]  /*11a70*/  ISETP.NE.AND P6, PT, R134, RZ, PT ;  /* 0x000000ff8600720c */ /* 0x000fe40003fc5270 */
[----:B------:R-:W-:Y:S02]  /*11a80*/  ISETP.LT.OR P1, PT, R0, 0x21, P1 ;  /* 0x000000210000780c */ /* 0x000fe40000f21670 */
[----:B------:R-:W-:Y:S02]  /*11a90*/  ISETP.GT.AND P3, PT, R12, 0x28, !P3 ;  /* 0x000000280c00780c */ /* 0x000fe40005f64270 */
[----:B------:R-:W-:Y:S02]  /*11aa0*/  FSEL R15, R74, -INF , !P1 ;  /* 0xff8000004a0f7808 */ /* 0x000fe40004800000 */
[----:B------:R-:W-:-:S02]  /*11ab0*/  ISETP.NE.AND P1, PT, R130, RZ, PT ;  /* 0x000000ff8200720c */ /* 0x000fc40003f25270 */
[----:B------:R-:W-:Y:S02]  /*11ac0*/  ISETP.LT.OR P3, PT, R0, 0x29, P3 ;  /* 0x000000290000780c */ /* 0x000fe40001f61670 */
[----:B------:R-:W-:Y:S02]  /*11ad0*/  ISETP.GT.AND P1, PT, R12, 0x29, !P1 ;  /* 0x000000290c00780c */ /* 0x000fe40004f24270 */
[----:B------:R-:W-:Y:S02]  /*11ae0*/  FSEL R145, R78, -INF , !P3 ;  /* 0xff8000004e917808 */ /* 0x000fe40005800000 */
        /* <DEDUP_REMOVED lines=57> */
[----:B------:R-:W-:Y:S02]  /*11e80*/  ISETP.GT.AND P1, PT, R12, 0x50, !P3 ;  /* 0x000000500c00780c */ /* 0x000fe40005f24270 */
[----:B------:R-:W-:Y:S02]  /*11e90*/  ISETP.NE.AND P3, PT, R142, RZ, PT ;  /* 0x000000ff8e00720c */ /* 0x000fe40003f65270 */
[----:B------:R-:W-:Y:S02]  /*11ea0*/  ISETP.LT.OR P1, PT, R0, 0x51, P1 ;  /* 0x000000510000780c */ /* 0x000fe40000f21670 */
[----:B------:R-:W-:Y:S02]  /*11eb0*/  FMNMX.FTZ R14, R61, R14, !PT ;  /* 0x0000000e3d0e7209 */ /* 0x000fe40007810000 */
[----:B------:R-:W-:Y:S02]  /*11ec0*/  FSEL R155, R66, -INF , !P1 ;  /* 0xff800000429b7808 */ /* 0x000fe40004800000 */
[----:B------:R-:W-:-:S02]  /*11ed0*/  ISETP.GT.AND P1, PT, R12, 0x51, !P2 ;  /* 0x000000510c00780c */ /* 0x000fc40005724270 */
[----:B------:R-:W-:Y:S02]  /*11ee0*/  ISETP.NE.AND P2, PT, R144, RZ, PT ;  /* 0x000000ff9000720c */ /* 0x000fe40003f45270 */
[----:B------:R-:W-:Y:S02]  /*11ef0*/  ISETP.LT.OR P1, PT, R0, 0x52, P1 ;  /* 0x000000520000780c */ /* 0x000fe40000f21670 */
[----:B------:R-:W-:Y:S02]  /*11f00*/  FMNMX.FTZ R14, R125, R14, !PT ;  /* 0x0000000e7d0e7209 */ /* 0x000fe40007810000 */
[----:B------:R-:W-:Y:S02]  /*11f10*/  FSEL R67, R67, -INF , !P1 ;  /* 0xff80000043437808 */ /* 0x000fe40004800000 */
[----:B------:R-:W-:Y:S02]  /*11f20*/  ISETP.GT.AND P1, PT, R12, 0x58, !P6 ;  /* 0x000000580c00780c */ /* 0x000fe40007724270 */
[----:B------:R-:W-:-:S02]  /*11f30*/  ISETP.NE.AND P6, PT, R118, RZ, PT ;  /* 0x000000ff7600720c */ /* 0x000fc40003fc5270 */
        /* <DEDUP_REMOVED lines=45> */
[----:B------:R-:W-:Y:S01]  /*12210*/  ISETP.NE.AND P1, PT, R44, RZ, PT ;  /* 0x000000ff2c00720c */ /* 0x000fe20003f25270 */
[----:B------:R-:W0:Y:S01]  /*12220*/  SHFL.BFLY PT, R3, R14, 0x2, 0x1f ;  /* 0x0c401f000e037f89 */ /* 0x000e2200000e0000 */
[C---:B------:R-:W-:Y:S02]  /*12230*/  ISETP.GT.AND P4, PT, R12.reuse, 0x91, !P4 ;  /* 0x000000910c00780c */ /* 0x040fe40006784270 */
[----:B------:R-:W-:-:S02]  /*12240*/  ISETP.GT.AND P1, PT, R12, 0x71, !P1 ;  /* 0x000000710c00780c */ /* 0x000fc40004f24270 */
[----:B------:R-:W-:Y:S02]  /*12250*/  ISETP.GT.AND P5, PT, R12, 0x98, !P5 ;  /* 0x000000980c00780c */ /* 0x000fe40006fa4270 */
[C---:B------:R-:W-:Y:S02]  /*12260*/  ISETP.LT.OR P1, PT, R0.reuse, 0x72, P1 ;  /* 0x000000720000780c */ /* 0x040fe40000f21670 */
[----:B------:R-:W-:Y:S02]  /*12270*/  ISETP.LT.OR P4, PT, R0, 0x92, P4 ;  /* 0x000000920000780c */ /* 0x000fe40002781670 */
[----:B------:R-:W-:Y:S02]  /*12280*/  FSEL R51, R51, -INF , !P1 ;  /* 0xff80000033337808 */ /* 0x000fe40004800000 */
[----:B------:R-:W-:Y:S02]  /*12290*/  ISETP.GT.AND P1, PT, R12, 0x78, !P3 ;  /* 0x000000780c00780c */ /* 0x000fe40005f24270 */
[----:B------:R-:W-:-:S02]  /*122a0*/  ISETP.NE.AND P3, PT, R52, RZ, PT ;  /* 0x000000ff3400720c */ /* 0x000fc40003f65270 */
[C---:B------:R-:W-:Y:S02]  /*122b0*/  ISETP.LT.OR P1, PT, R0.reuse, 0x79, P1 ;  /* 0x000000790000780c */ /* 0x040fe40000f21670 */
[----:B------:R-:W-:Y:S02]  /*122c0*/  ISETP.LT.OR P5, PT, R0, 0x99, P5 ;  /* 0x000000990000780c */ /* 0x000fe40002fa1670 */
[----:B------:R-:W-:Y:S02]  /*122d0*/  FSEL R165, R54, -INF , !P1 ;  /* 0xff80000036a57808 */ /* 0x000fe40004800000 */
[----:B------:R-:W-:Y:S02]  /*122e0*/  ISETP.GT.AND P1, PT, R12, 0x79, !P2 ;  /* 0x000000790c00780c */ /* 0x000fe40005724270 */
[----:B------:R-:W-:Y:S02]  /*122f0*/  ISETP.NE.AND P2, PT, R48, RZ, PT ;  /* 0x000000ff3000720c */ /* 0x000fe40003f45270 */
[----:B------:R-:W-:-:S02]  /*12300*/  ISETP.LT.OR P1, PT, R0, 0x7a, P1 ;  /* 0x0000007a0000780c */ /* 0x000fc40000f21670 */
[----:B------:R-:W-:Y:S02]  /*12310*/  FSEL R35, R35, -INF , !P4 ;  /* 0xff80000023237808 */ /* 0x000fe40006000000 */
        /* <DEDUP_REMOVED lines=45> */
[----:B0-----:R-:W-:Y:S02]  /*125f0*/  FMNMX.FTZ R24, R14, R3, !PT ;  /* 0x000000030e187209 */ /* 0x001fe40007810000 */
[----:B------:R-:W-:Y:S02]  /*12600*/  FMNMX.FTZ R30, R90, R167, !PT ;  /* 0x000000a75a1e7209 */ /* 0x000fe40007810000 */
[----:B------:R-:W-:Y:S01]  /*12610*/  ISETP.LT.OR P1, PT, R0, 0x8a, P1 ;  /* 0x0000008a0000780c */ /* 0x000fe20000f21670 */
[----:B------:R-:W0:Y:S01]  /*12620*/  SHFL.BFLY PT, R3, R24, 0x1, 0x1f ;  /* 0x0c201f0018037f89 */ /* 0x000e2200000e0000 */
[----:B------:R-:W-:-:S02]  /*12630*/  FMNMX.FTZ R32, R169, R30, !PT ;  /* 0x0000001ea9207209 */ /* 0x000fc40007810000 */
[----:B------:R-:W-:Y:S02]  /*12640*/  FSEL R31, R31, -INF , !P1 ;  /* 0xff8000001f1f7808 */ /* 0x000fe40004800000 */
[----:B------:R-:W-:-:S04]  /*12650*/  FMNMX.FTZ R32, R171, R32, !PT ;  /* 0x00000020ab207209 */ /* 0x000fc80007810000 */
[----:B------:R-:W-:-:S04]  /*12660*/  FMNMX.FTZ R32, R173, R32, !PT ;  /* 0x00000020ad207209 */ /* 0x000fc80007810000 */
[----:B------:R-:W-:Y:S02]  /*12670*/  FMNMX.FTZ R32, R175, R32, !PT ;  /* 0x00000020af207209 */ /* 0x000fe40007810000 */
[----:B0-----:R-:W-:-:S04]  /*12680*/  FMNMX.FTZ R3, R24, R3, !PT ;  /* 0x0000000318037209 */ /* 0x001fc80007810000 */
[----:B------:R-:W-:Y:S01]  /*12690*/  FSETP.NEU.FTZ.AND P1, PT, R3, -INF , PT ;  /* 0xff8000000300780b */ /* 0x000fe20003f3d000 */
[----:B------:R-:W-:-:S05]  /*126a0*/  FFMA.FTZ R179, R2, R3, -8 ;  /* 0xc100000002b37423 */ /* 0x000fca0000010003 */
[----:B------:R-:W-:Y:S02]  /*126b0*/  FSEL R179, R179, RZ, P1 ;  /* 0x000000ffb3b37208 */ /* 0x000fe40000800000 */
[----:B------:R-:W-:Y:S02]  /*126c0*/  ISETP.GT.AND P1, PT, R12, 0x90, !P6 ;  /* 0x000000900c00780c */ /* 0x000fe40007724270 */
[----:B------:R-:W-:Y:S01]  /*126d0*/  ISETP.NE.AND P6, PT, R28, RZ, PT ;  /* 0x000000ff1c00720c */ /* 0x000fe20003fc5270 */
[----:B------:R-:W-:-:S01]  /*126e0*/  FFMA.FTZ R26, R2, R107, -R179 ;  /* 0x0000006b021a7223 */ /* 0x000fc200000108b3 */
[----:B------:R-:W-:Y:S01]  /*126f0*/  ISETP.LT.OR P1, PT, R0, 0x91, P1 ;  /* 0x000000910000780c */ /* 0x000fe20000f21670 */
[----:B------:R-:W-:-:S01]  /*12700*/  FFMA.FTZ R107, R2, R93, -R179 ;  /* 0x0000005d026b7223 */ /* 0x000fc200000108b3 */
[C-C-:B------:R-:W-:Y:S01]  /*12710*/  FFMA.FTZ R93, R2.reuse, R97, -R179.reuse ;  /* 0x00000061025d7223 */ /* 0x140fe200000108b3 */
[----:B------:R-:W-:-:S01]  /*12720*/  FFMA.FTZ R97, R2, R101, -R179 ;  /* 0x0000006502617223 */ /* 0x000fc200000108b3 */
[----:B------:R-:W-:Y:S01]  /*12730*/  FSEL R99, R34, -INF , !P1 ;  /* 0xff80000022637808 */ /* 0x000fe20004800000 */
[----:B------:R-:W-:-:S01]  /*12740*/  FFMA.FTZ R101, R2, R41, -R179 ;  /* 0x0000002902657223 */ /* 0x000fc200000108b3 */
[----:B------:R-:W-:Y:S01]  /*12750*/  FMNMX.FTZ R34, R177, R32, !PT ;  /* 0x00000020b1227209 */ /* 0x000fe20007810000 */
[----:B------:R-:W-:-:S01]  /*12760*/  FFMA.FTZ R24, R2, R109, -R179 ;  /* 0x0000006d02187223 */ /* 0x000fc200000108b3 */
        /* <DEDUP_REMOVED lines=11> */
[C-C-:B------:R-:W-:Y:S01]  /*12820*/  FFMA.FTZ R113, R2.reuse, R113, -R179.reuse ;  /* 0x0000007102717223 */ /* 0x140fe200000108b3 */
[----:B------:R-:W-:Y:S01]  /*12830*/  FSEL R39, R39, -INF , !P1 ;  /* 0xff80000027277808 */ /* 0x000fe20004800000 */
[C-C-:B------:R-:W-:Y:S01]  /*12840*/  FFMA.FTZ R115, R2.reuse, R115, -R179.reuse ;  /* 0x0000007302737223 */ /* 0x140fe200000108b3 */
[----:B------:R-:W-:Y:S01]  /*12850*/  FMNMX.FTZ R36, R145, R34, !PT ;  /* 0x0000002291247209 */ /* 0x000fe20007810000 */
[----:B------:R-:W-:Y:S01]  /*12860*/  MUFU.EX2 R14, R88 ;  /* 0x00000058000e7308 */ /* 0x000fe20000000800 */
[----:B------:R-:W-:-:S01]  /*12870*/  FFMA.FTZ R73, R2, R73, -R179 ;  /* 0x0000004902497223 */ /* 0x000fc200000108b3 */
[C-C-:B------:R-:W-:Y:S01]  /*12880*/  FFMA.FTZ R77, R2.reuse, R77, -R179.reuse ;  /* 0x0000004d024d7223 */ /* 0x140fe200000108b3 */
        /* <DEDUP_REMOVED lines=13> */
[----:B------:R-:W0:Y:S01]  /*12960*/  MUFU.EX2 R107, R107 ;  /* 0x0000006b006b7308 */ /* 0x000e220000000800 */
        /* <DEDUP_REMOVED lines=16> */
[----:B0-----:R-:W-:Y:S01]  /*12a70*/  F2FP.SATFINITE.E4M3.F32.PACK_AB_MERGE_C R184, R107, R26, RZ ;  /* 0x0000001a6bb8723e */ /* 0x001fe200048070ff */
[C-C-:B------:R-:W-:Y:S01]  /*12a80*/  FFMA.FTZ R54, R2.reuse, R139, -R179.reuse ;  /* 0x0000008b02367223 */ /* 0x140fe200000108b3 */
[----:B------:R-:W-:Y:S01]  /*12a90*/  FMNMX.FTZ R42, R63, R42, !PT ;  /* 0x0000002a3f2a7209 */ /* 0x000fe20007810000 */
[C-C-:B------:R-:W-:Y:S01]  /*12aa0*/  FFMA.FTZ R29, R2.reuse, R29, -R179.reuse ;  /* 0x0000001d021d7223 */ /* 0x140fe200000108b3 */
[----:B------:R-:W-:Y:S01]  /*12ab0*/  F2FP.SATFINITE.E4M3.F32.PACK_AB_MERGE_C R184, R89, R14, R184 ;  /* 0x0000000e59b8723e */ /* 0x000fe200048070b8 */
[--C-:B------:R-:W-:Y:S01]  /*12ac0*/  FFMA.FTZ R52, R2, R137, -R179.reuse ;  /* 0x0000008902347223 */ /* 0x100fe200000108b3 */
[----:B------:R-:W-:Y:S01]  /*12ad0*/  FMNMX.FTZ R42, R155, R42, !PT ;  /* 0x0000002a9b2a7209 */ /* 0x000fe20007810000 */
[----:B------:R-:W-:Y:S01]  /*12ae0*/  MUFU.EX2 R93, R93 ;  /* 0x0000005d005d7308 */ /* 0x000fe20000000800 */
[----:B------:R-:W-:Y:S01]  /*12af0*/  ISETP.NE.AND P6, PT, R224, 0x1, PT ;  /* 0x00000001e000780c */ /* 0x000fe20003fc5270 */
[C-C-:B------:R-:W-:Y:S01]  /*12b00*/  FFMA.FTZ R25, R2.reuse, R25, -R179.reuse ;  /* 0x0000001902197223 */ /* 0x140fe200000108b3 */
[----:B------:R-:W-:Y:S01]  /*12b10*/  FMNMX.FTZ R42, R67, R42, !PT ;  /* 0x0000002a432a7209 */ /* 0x000fe20007810000 */
[C-C-:B------:R-:W-:Y:S01]  /*12b20*/  FFMA.FTZ R33, R2.reuse, R33, -R179.reuse ;  /* 0x0000002102217223 */ /* 0x140fe200000108b3 */
[----:B------:R-:W-:-:S02]  /*12b30*/  FFMA.FTZ R56, R2, R141, -R179 ;  /* 0x0000008d02387223 */ /* 0x000fc400000108b3 */
        /* <DEDUP_REMOVED lines=10> */
[----:B------:R-:W-:Y:S01]  /*12be0*/  MUFU.EX2 R73, R73 ;  /* 0x0000004900497308 */ /* 0x000fe20000000800 */
[----:B0-----:R-:W-:Y:S02]  /*12bf0*/  F2FP.SATFINITE.E4M3.F32.PACK_AB_MERGE_C R186, R97, R28, RZ ;  /* 0x0000001c61ba723e */ /* 0x001fe400048070ff */
[----:B------:R-:W-:Y:S02]  /*12c00*/  FMNMX.FTZ R46, R51, R46, !PT ;  /* 0x0000002e332e7209 */ /* 0x000fe40007810000 */
[----:B------:R-:W-:Y:S02]  /*12c10*/  F2FP.SATFINITE.E4M3.F32.PACK_AB_MERGE_C R186, R93, R24, R186 ;  /* 0x000000185dba723e */ /* 0x000fe400048070ba */
        /* <DEDUP_REMOVED lines=12> */
[----:B------:R-:W-:Y:S03]  /*12ce0*/  MUFU.EX2 R36, R119 ;  /* 0x0000007700247308 */ /* 0x000fe60000000800 */
[----:B------:R-:W-:-:S04]  /*12cf0*/  FMNMX.FTZ R48, R35, R48, !PT ;  /* 0x0000003023307209 */ /* 0x000fc80007810000 */
[----:B------:R-:W-:Y:S01]  /*12d00*/  FMNMX.FTZ R48, R41, R48, !PT ;  /* 0x0000003029307209 */ /* 0x000fe20007810000 */
[----:B------:R-:W0:Y:S03]  /*12d10*/  MUFU.EX2 R85, R85 ;  /* 0x0000005500557308 */ /* 0x000e260000000800 */
[----:B------:R-:W-:Y:S01]  /*12d20*/  FMNMX.FTZ R0, R39, R48, !PT ;  /* 0x0000003027007209 */ /* 0x000fe20007810000 */
[----:B------:R-:W-:-:S04]  /*12d30*/  FFMA.FTZ R48, R2, R133, -R179 ;  /* 0x0000008502307223 */ /* 0x000fc800000108b3 */
[----:B------:R-:W1:Y:S01]  /*12d40*/  SHFL.BFLY PT, R109, R0, 0x2, 0x1f ;  /* 0x0c401f00006d7f89 */ /* 0x000e6200000e0000 */
[----:B------:R-:W-:Y:S08]  /*12d50*/  MUFU.EX2 R40, R121 ;  /* 0x0000007900287308 */ /* 0x000ff00000000800 */
[----:B------:R-:W-:Y:S01]  /*12d60*/  MUFU.EX2 R57, R57 ;  /* 0x0000003900397308 */ /* 0x000fe20000000800 */
[----:B0-----:R-:W-:-:S04]  /*12d70*/  F2FP.SATFINITE.E4M3.F32.PACK_AB_MERGE_C R182, R85, R36, RZ ;  /* 0x0000002455b6723e */ /* 0x001fc800048070ff */
[----:B------:R-:W-:-:S03]  /*12d80*/  F2FP.SATFINITE.E4M3.F32.PACK_AB_MERGE_C R182, R81, R34, R182 ;  /* 0x0000002251b6723e */ /* 0x000fc600048070b6 */
[----:B------:R-:W-:Y:S01]  /*12d90*/  MUFU.EX2 R42, R123 ;  /* 0x0000007b002a7308 */ /* 0x000fe20000000800 */
[----:B-1----:R-:W-:-:S07]  /*12da0*/  FMNMX.FTZ R58, R0, R109, !PT ;  /* 0x0000006d003a7209 */ /* 0x002fce0007810000 */
[----:B------:R-:W0:Y:S01]  /*12db0*/  MUFU.EX2 R61, R61 ;  /* 0x0000003d003d7308 */ /* 0x000e220000000800 */
[----:B------:R-:W-:-:S01]  /*12dc0*/  FFMA.FTZ R109, R2, R143, -R179 ;  /* 0x0000008f026d7223 */ /* 0x000fc200000108b3 */
[----:B------:R-:W1:Y:S06]  /*12dd0*/  SHFL.BFLY PT, R111, R58, 0x1, 0x1f ;  /* 0x0c201f003a6f7f89 */ /* 0x000e6c00000e0000 */
[----:B------:R-:W-:Y:S08]  /*12de0*/  MUFU.EX2 R46, R127 ;  /* 0x0000007f002e7308 */ /* 0x000ff00000000800 */
[----:B------:R-:W2:Y:S01]  /*12df0*/  MUFU.EX2 R69, R69 ;  /* 0x0000004500457308 */ /* 0x000ea20000000800 */
[----:B0-----:R-:W-:-:S04]  /*12e00*/  F2FP.SATFINITE.E4M3.F32.PACK_AB_MERGE_C R176, R61, R42, RZ ;  /* 0x0000002a3db0723e */ /* 0x001fc800048070ff */
[----:B------:R-:W-:-:S03]  /*12e10*/  F2FP.SATFINITE.E4M3.F32.PACK_AB_MERGE_C R176, R57, R40, R176 ;  /* 0x0000002839b0723e */ /* 0x000fc600048070b0 */
[----:B------:R-:W-:Y:S01]  /*12e20*/  MUFU.EX2 R44, R125 ;  /* 0x0000007d002c7308 */ /* 0x000fe20000000800 */
[----:B-1----:R-:W-:-:S04]  /*12e30*/  FMNMX.FTZ R0, R58, R111, !PT ;  /* 0x0000006f3a007209 */ /* 0x002fc80007810000 */
[----:B------:R-:W-:Y:S01]  /*12e40*/  FSETP.NEU.FTZ.AND P1, PT, R0, -INF , PT ;  /* 0xff8000000000780b */ /* 0x000fe20003f3d000 */
[----:B------:R-:W-:-:S02]  /*12e50*/  FFMA.FTZ R58, R2, R0, -8 ;  /* 0xc1000000023a7423 */ /* 0x000fc40000010000 */
[----:B------:R-:W-:Y:S01]  /*12e60*/  MUFU.EX2 R65, R65 ;  /* 0x0000004100417308 */ /* 0x000fe20000000800 */
[----:B--2---:R-:W-:Y:S02]  /*12e70*/  F2FP.SATFINITE.E4M3.F32.PACK_AB_MERGE_C R178, R69, R46, RZ ;  /* 0x0000002e45b2723e */ /* 0x004fe400048070ff */
[----:B------:R-:W-:-:S05]  /*12e80*/  FSEL R58, R58, RZ, P1 ;  /* 0x000000ff3a3a7208 */ /* 0x000fca0000800000 */
        /* <DEDUP_REMOVED lines=8> */
[----:B------:R-:W-:Y:S01]  /*12f10*/  MUFU.EX2 R37, R37 ;  /* 0x0000002500257308 */ /* 0x000fe20000000800 */
[----:B------:R-:W-:-:S01]  /*12f20*/  FFMA.FTZ R111, R2, R175, -R58 ;  /* 0x000000af026f7223 */ /* 0x000fc2000001083a */
[----:B------:R-:W-:Y:S01]  /*12f30*/  FADD.FTZ R84, R26, R67 ;  /* 0x000000431a547221 */ /* 0x000fe20000010000 */
[----:B------:R-:W-:-:S01]  /*12f40*/  FFMA.FTZ R68, R2, R177, -R58 ;  /* 0x000000b102447223 */ /* 0x000fc2000001083a */
[C-C-:B------:R-:W-:Y:S01]  /*12f50*/  FFMA.FTZ R103, R2.reuse, R103, -R58.reuse ;  /* 0x0000006702677223 */ /* 0x140fe2000001083a */
[----:B------:R-:W-:-:S01]  /*12f60*/  FFMA.FTZ R15, R2, R15, -R58 ;  /* 0x0000000f020f7223 */ /* 0x000fc2000001083a */
[----:B------:R-:W-:Y:S01]  /*12f70*/  FADD.FTZ R115, R107, R84 ;  /* 0x000000546b737221 */ /* 0x000fe20000010000 */
[----:B------:R-:W-:-:S01]  /*12f80*/  FFMA.FTZ R84, R2, R71, -R58 ;  /* 0x0000004702547223 */ /* 0x000fc2000001083a */
[----:B------:R-:W0:Y:S01]  /*12f90*/  MUFU.EX2 R62, R62 ;  /* 0x0000003e003e7308 */ /* 0x000e220000000800 */
[----:B------:R-:W-:-:S01]  /*12fa0*/  FFMA.FTZ R70, R2, R75, -R58 ;  /* 0x0000004b02467223 */ /* 0x000fc2000001083a */
[----:B------:R-:W-:Y:S01]  /*12fb0*/  FADD.FTZ R86, R24, R115 ;  /* 0x0000007318567221 */ /* 0x000fe20000010000 */
[----:B------:R-:W-:-:S01]  /*12fc0*/  FFMA.FTZ R72, R2, R145, -R58 ;  /* 0x0000009102487223 */ /* 0x000fc2000001083a */
[C-C-:B------:R-:W-:Y:S01]  /*12fd0*/  FFMA.FTZ R79, R2.reuse, R79, -R58.reuse ;  /* 0x0000004f024f7223 */ /* 0x140fe2000001083a */
[----:B------:R-:W-:-:S01]  /*12fe0*/  FFMA.FTZ R74, R2, R147, -R58 ;  /* 0x00000093024a7223 */ /* 0x000fc2000001083a */
[----:B------:R-:W-:Y:S01]  /*12ff0*/  FADD.FTZ R115, R93, R86 ;  /* 0x000000565d737221 */ /* 0x000fe20000010000 */
[----:B------:R-:W-:-:S01]  /*13000*/  FFMA.FTZ R43, R2, R43, -R58 ;  /* 0x0000002b022b7223 */ /* 0x000fc2000001083a */
[----:B------:R-:W1:Y:S01]  /*13010*/  MUFU.EX2 R64, R64 ;  /* 0x0000004000407308 */ /* 0x000e620000000800 */
[----:B------:R-:W-:-:S01]  /*13020*/  FFMA.FTZ R75, R2, R83, -R58 ;  /* 0x00000053024b7223 */ /* 0x000fc2000001083a */
[----:B------:R-:W-:Y:S01]  /*13030*/  FADD.FTZ R88, R28, R115 ;  /* 0x000000731c587221 */ /* 0x000fe20000010000 */
        /* <DEDUP_REMOVED lines=9> */
[C-C-:B------:R-:W-:Y:S01]  /*130d0*/  FFMA.FTZ R87, R2.reuse, R63, -R58.reuse ;  /* 0x0000003f02577223 */ /* 0x140fe2000001083a */
[----:B------:R-:W-:-:S01]  /*130e0*/  FFMA.FTZ R63, R2, R155, -R58 ;  /* 0x0000009b023f7223 */ /* 0x000fc2000001083a */
[----:B------:R-:W-:Y:S01]  /*130f0*/  FFMA.FTZ R67, R2, R157, -R58 ;  /* 0x0000009d02437223 */ /* 0x000fe2000001083a */
[----:B------:R-:W-:Y:S01]  /*13100*/  F2FP.SATFINITE.E4M3.F32.PACK_AB_MERGE_C R178, R65, R44, R178 ;  /* 0x0000002c41b2723e */ /* 0x000fe200048070b2 */
        /* <DEDUP_REMOVED lines=12> */
[C-C-:B------:R-:W-:Y:S01]  /*131d0*/  FFMA.FTZ R91, R2.reuse, R91, -R58.reuse ;  /* 0x0000005b025b7223 */ /* 0x140fe2000001083a */
[----:B------:R-:W-:Y:S01]  /*131e0*/  F2FP.SATFINITE.E4M3.F32.PACK_AB_MERGE_C R64, R113, R64, RZ ;  /* 0x000000407140723e */ /* 0x000fe200048070ff */
[C-C-:B------:R-:W-:Y:S01]  /*131f0*/  FFMA.FTZ R95, R2.reuse, R95, -R58.reuse ;  /* 0x0000005f025f7223 */ /* 0x140fe2000001083a */
[----:B------:R-:W-:-:S01]  /*13200*/  FFMA.FTZ R31, R2, R31, -R58 ;  /* 0x0000001f021f7223 */ /* 0x000fc2000001083a */
[----:B------:R-:W2:Y:S01]  /*13210*/  MUFU.EX2 R68, R68 ;  /* 0x0000004400447308 */ /* 0x000ea20000000800 */
[----:B0-----:R-:W-:-:S01]  /*13220*/  FADD.FTZ R86, R66, R115 ;  /* 0x0000007342567221 */ /* 0x001fc20000010000 */
[----:B------:R-:W-:Y:S01]  /*13230*/  FADD.FTZ R115, R73, R88 ;  /* 0x0000005849737221 */ /* 0x000fe20000010000 */
[----:B------:R-:W-:Y:S01]  /*13240*/  F2FP.SATFINITE.E4M3.F32.PACK_AB_MERGE_C R185, R62, R37, R64 ;  /* 0x000000253eb9723e */ /* 0x000fe20004807040 */
[----:B------:R-:W-:Y:S01]  /*13250*/  FFMA.FTZ R99, R2, R99, -R58 ;  /* 0x0000006302637223 */ /* 0x000fe2000001083a */
[----:B------:R-:W0:Y:S01]  /*13260*/  @P6 LDC R37, c[0x0][0x44c] ;  /* 0x00011300ff256b82 */ /* 0x000e220000000800 */
[----:B------:R-:W-:-:S01]  /*13270*/  FADD.FTZ R88, R32, R115 ;  /* 0x0000007320587221 */ /* 0x000fc20000010000 */
[----:B------:R-:W-:Y:S01]  /*13280*/  FFMA.FTZ R35, R2, R35, -R58 ;  /* 0x0000002302237223 */ /* 0x000fe2000001083a */
[----:B------:R-:W3:Y:S01]  /*13290*/  MUFU.EX2 R103, R103 ;  /* 0x0000006700677308 */ /* 0x000ee20000000800 */
[----:B-1----:R-:W-:-:S01]  /*132a0*/  FADD.FTZ R107, R111, R86 ;  /* 0x000000566f6b7221 */ /* 0x002fc20000010000 */
[----:B------:R-:W-:Y:S01]  /*132b0*/  FADD.FTZ R97, R77, R88 ;  /* 0x000000584d617221 */ /* 0x000fe20000010000 */
[----:B------:R-:W-:-:S01]  /*132c0*/  FFMA.FTZ R41, R2, R41, -R58 ;  /* 0x0000002902297223 */ /* 0x000fc2000001083a */
[----:B------:R-:W-:-:S02]  /*132d0*/  FFMA.FTZ R39, R2, R39, -R58 ;  /* 0x0000002702277223 */ /* 0x000fc4000001083a */
[----:B------:R-:W-:-:S02]  /*132e0*/  FADD.FTZ R32, R34, R97 ;  /* 0x0000006122207221 */ /* 0x000fc40000010000 */
[----:B------:R-:W1:Y:S01]  /*132f0*/  MUFU.EX2 R15, R15 ;  /* 0x0000000f000f7308 */ /* 0x000e620000000800 */
[----:B--2---:R-:W-:-:S01]  /*13300*/  FADD.FTZ R86, R68, R107 ;  /* 0x0000006b44567221 */ /* 0x004fc20000010000 */
[----:B------:R-:W-:-:S04]  /*13310*/  FADD.FTZ R77, R81, R32 ;  /* 0x00000020514d7221 */ /* 0x000fc80000010000 */
[----:B------:R-:W-:Y:S02]  /*13320*/  FADD.FTZ R32, R36, R77 ;  /* 0x0000004d24207221 */ /* 0x000fe40000010000 */
[----:B------:R-:W2:Y:S01]  /*13330*/  MUFU.EX2 R70, R70 ;  /* 0x0000004600467308 */ /* 0x000ea20000000800 */
[----:B---3--:R-:W-:-:S01]  /*13340*/  FADD.FTZ R86, R103, R86 ;  /* 0x0000005667567221 */ /* 0x008fc20000010000 */
[----:B------:R-:W-:Y:S01]  /*13350*/  FADD.FTZ R85, R85, R32 ;  /* 0x0000002055557221 */ /* 0x000fe20000010000 */
[----:B------:R-:W-:Y:S01]  /*13360*/  F2FP.SATFINITE.E4M3.F32.PACK_AB_MERGE_C R68, R103, R68, RZ ;  /* 0x000000446744723e */ /* 0x000fe200048070ff */
[----:B0-----:R-:W-:-:S04]  /*13370*/  @P6 IMAD.HI.U32 R37, R202, R37, RZ ;  /* 0x00000025ca256227 */ /* 0x001fc800078e00ff */
[----:B------:R-:W-:-:S01]  /*13380*/  FADD.FTZ R30, R40, R85 ;  /* 0x00000055281e7221 */ /* 0x000fc20000010000 */
[----:B------:R-:W-:Y:S01]  /*13390*/  F2FP.SATFINITE.E4M3.F32.PACK_AB_MERGE_C R187, R111, R66, R68 ;  /* 0x000000426fbb723e */ /* 0x000fe20004807044 */
[----:B------:R-:W0:Y:S02]  /*133a0*/  MUFU.EX2 R72, R72 ;  /* 0x0000004800487308 */ /* 0x000e240000000800 */
[----:B------:R-:W-:-:S04]  /*133b0*/  FADD.FTZ R73, R57, R30 ;  /* 0x0000001e39497221 */ /* 0x000fc80000010000 */
[----:B------:R-:W-:Y:S02]  /*133c0*/  FADD.FTZ R42, R42, R73 ;  /* 0x000000492a2a7221 */ /* 0x000fe40000010000 */
[----:B------:R-:W3:Y:S02]  /*133d0*/  MUFU.EX2 R79, R79 ;  /* 0x0000004f004f7308 */ /* 0x000ee40000000800 */
[----:B------:R-:W-:-:S04]  /*133e0*/  FADD.FTZ R61, R61, R42 ;  /* 0x0000002a3d3d7221 */ /* 0x000fc80000010000 */
[----:B------:R-:W-:Y:S02]  /*133f0*/  FADD.FTZ R30, R44, R61 ;  /* 0x0000003d2c1e7221 */ /* 0x000fe40000010000 */
[----:B------:R-:W4:Y:S02]  /*13400*/  MUFU.EX2 R74, R74 ;  /* 0x0000004a004a7308 */ /* 0x000f240000000800 */
[----:B------:R-:W-:-:S04]  /*13410*/  FADD.FTZ R65, R65, R30 ;  /* 0x0000001e41417221 */ /* 0x000fc80000010000 */
[----:B------:R-:W-:Y:S02]  /*13420*/  FADD.FTZ R46, R46, R65 ;  /* 0x000000412e2e7221 */ /* 0x000fe40000010000 */
[----:B------:R1:W-:Y:S02]  /*13430*/  MUFU.EX2 R26, R43 ;  /* 0x0000002b001a7308 */ /* 0x0003e40000000800 */
[----:B------:R-:W-:-:S06]  /*13440*/  FADD.FTZ R69, R69, R46 ;  /* 0x0000002e45457221 */ /* 0x000fcc0000010000 */
[----:B------:R-:W5:Y:S01]  /*13450*/  MUFU.EX2 R75, R75 ;  /* 0x0000004b004b7308 */ /* 0x000f620000000800 */
[----:B-1----:R-:W-:-:S04]  /*13460*/  FADD.FTZ R43, R15, R86 ;  /* 0x000000560f2b7221 */ /* 0x002fc80000010000 */
[----:B--2---:R-:W-:-:S03]  /*13470*/  FADD.FTZ R43, R70, R43 ;  /* 0x0000002b462b7221 */ /* 0x004fc60000010000 */
[----:B------:R-:W1:Y:S01]  /*13480*/  MUFU.EX2 R76, R76 ;  /* 0x0000004c004c7308 */ /* 0x000e620000000800 */
[----:B0-----:R-:W-:-:S01]  /*13490*/  FADD.FTZ R24, R72, R43 ;  /* 0x0000002b48187221 */ /* 0x001fc20000010000 */
[----:B---3--:R-:W-:-:S03]  /*134a0*/  F2FP.SATFINITE.E4M3.F32.PACK_AB_MERGE_C R72, R79, R72, RZ ;  /* 0x000000484f48723e */ /* 0x008fc600048070ff */
[----:B------:R-:W-:Y:S01]  /*134b0*/  FADD.FTZ R43, R79, R24 ;  /* 0x000000184f2b7221 */ /* 0x000fe20000010000 */
[----:B------:R-:W-:Y:S02]  /*134c0*/  F2FP.SATFINITE.E4M3.F32.PACK_AB_MERGE_C R181, R70, R15, R72 ;  /* 0x0000000f46b5723e */ /* 0x000fe40004807048 */
[----:B------:R-:W0:Y:S01]  /*134d0*/  MUFU.EX2 R83, R83 ;  /* 0x0000005300537308 */ /* 0x000e220000000800 */
[----:B----4-:R-:W-:-:S04]  /*134e0*/  FADD.FTZ R24, R74, R43 ;  /* 0x0000002b4a187221 */ /* 0x010fc80000010000 */
[----:B-----5:R-:W-:-:S03]  /*134f0*/  FADD.FTZ R43, R75, R24 ;  /* 0x000000184b2b7221 */ /* 0x020fc60000010000 */
        /* <DEDUP_REMOVED lines=21> */
[----:B--2---:R-:W-:-:S07]  /*13650*/  F2FP.SATFINITE.E4M3.F32.PACK_AB_MERGE_C R34, R45, R38, RZ ;  /* 0x000000262d22723e */ /* 0x004fce00048070ff */
[----:B------:R-:W2:Y:S01]  /*13660*/  MUFU.EX2 R101, R101 ;  /* 0x0000006500657308 */ /* 0x000ea20000000800 */
[----:B-1----:R-:W-:-:S07]  /*13670*/  FADD.FTZ R43, R67, R32 ;  /* 0x00000020432b7221 */ /* 0x002fce0000010000 */
[----:B------:R-:W1:Y:S01]  /*13680*/  MUFU.EX2 R84, R84 ;  /* 0x0000005400547308 */ /* 0x000e620000000800 */
[----:B0-----:R-:W-:-:S07]  /*13690*/  FADD.FTZ R32, R12, R69 ;  /* 0x000000450c207221 */ /* 0x001fce0000010000 */
[----:B------:R-:W-:Y:S01]  /*136a0*/  MUFU.EX2 R71, R71 ;  /* 0x0000004700477308 */ /* 0x000fe20000000800 */
[C---:B--2---:R-:W-:Y:S01]  /*136b0*/  F2FP.SATFINITE.E4M3.F32.PACK_AB_MERGE_C R172, R101.reuse, R12, R34 ;  /* 0x0000000c65ac723e */ /* 0x044fe20004807022 */
[----:B------:R-:W-:-:S04]  /*136c0*/  FADD.FTZ R101, R101, R32 ;  /* 0x0000002065657221 */ /* 0x000fc80000010000 */
[----:B------:R-:W-:Y:S02]  /*136d0*/  FADD.FTZ R38, R38, R101 ;  /* 0x0000006526267221 */ /* 0x000fe40000010000 */
[----:B------:R-:W-:Y:S01]  /*136e0*/  MUFU.EX2 R28, R28 ;  /* 0x0000001c001c7308 */ /* 0x000fe20000000800 */
[----:B-1----:R-:W-:-:S01]  /*136f0*/  FADD.FTZ R12, R84, R43 ;  /* 0x0000002b540c7221 */ /* 0x002fc20000010000 */
[----:B------:R-:W-:Y:S01]  /*13700*/  FADD.FTZ R45, R45, R38 ;  /* 0x000000262d2d7221 */ /* 0x000fe20000010000 */
[----:B------:R-:W-:-:S04]  /*13710*/  F2FP.SATFINITE.E4M3.F32.PACK_AB_MERGE_C R67, R84, R67, RZ ;  /* 0x000000435443723e */ /* 0x000fc800048070ff */
[----:B------:R-:W-:Y:S01]  /*13720*/  F2FP.SATFINITE.E4M3.F32.PACK_AB_MERGE_C R179, R82, R63, R67 ;  /* 0x0000003f52b3723e */ /* 0x000fe20004807043 */
[----:B------:R-:W-:Y:S08]  /*13730*/  MUFU.EX2 R50, R50 ;  /* 0x0000003200327308 */ /* 0x000ff00000000800 */
[----:B------:R-:W0:Y:S08]  /*13740*/  MUFU.EX2 R53, R53 ;  /* 0x0000003500357308 */ /* 0x000e300000000800 */
[----:B------:R-:W-:Y:S08]  /*13750*/  MUFU.EX2 R47, R47 ;  /* 0x0000002f002f7308 */ /* 0x000ff00000000800 */
[----:B------:R-:W-:Y:S01]  /*13760*/  MUFU.EX2 R48, R48 ;  /* 0x0000003000307308 */ /* 0x000fe20000000800 */
[----:B0-----:R-:W-:-:S07]  /*13770*/  F2FP.SATFINITE.E4M3.F32.PACK_AB_MERGE_C R34, R53, R50, RZ ;  /* 0x000000323522723e */ /* 0x001fce00048070ff */
[----:B------:R-:W0:Y:S08]  /*13780*/  MUFU.EX2 R49, R49 ;  /* 0x0000003100317308 */ /* 0x000e300000000800 */
[----:B------:R-:W1:Y:S08]  /*13790*/  MUFU.EX2 R14, R14 ;  /* 0x0000000e000e7308 */ /* 0x000e700000000800 */
[----:B------:R2:W-:Y:S01]  /*137a0*/  MUFU.EX2 R30, R27 ;  /* 0x0000001b001e7308 */ /* 0x0005e20000000800 */
[C---:B0-----:R-:W-:Y:S01]  /*137b0*/  F2FP.SATFINITE.E4M3.F32.PACK_AB_MERGE_C R174, R49.reuse, R48, R34 ;  /* 0x0000003031ae723e */ /* 0x041fe20004807022 */
[----:B------:R-:W-:Y:S01]  /*137c0*/  FADD.FTZ R48, R48, R45 ;  /* 0x0000002d30307221 */ /* 0x000fe20000010000 */
[----:B------:R-:W0:Y:S03]  /*137d0*/  @P6 LDC R34, c[0x0][0x450] ;  /* 0x00011400ff226b82 */ /* 0x000e260000000800 */
[----:B------:R-:W-:-:S02]  /*137e0*/  FADD.FTZ R49, R49, R48 ;  /* 0x0000003031317221 */ /* 0x000fc40000010000 */
[----:B------:R-:W3:Y:S01]  /*137f0*/  MUFU.EX2 R51, R51 ;  /* 0x0000003300337308 */ /* 0x000ee20000000800 */
[----:B--2---:R-:W-:-:S01]  /*13800*/  FADD.FTZ R27, R71, R12 ;  /* 0x0000000c471b7221 */ /* 0x004fc20000010000 */
[----:B------:R-:W-:-:S03]  /*13810*/  FADD.FTZ R50, R50, R49 ;  /* 0x0000003132327221 */ /* 0x000fc60000010000 */
[----:B------:R-:W-:Y:S01]  /*13820*/  FADD.FTZ R27, R26, R27 ;  /* 0x0000001b1a1b7221 */ /* 0x000fe20000010000 */
[----:B------:R-:W-:-:S02]  /*13830*/  FADD.FTZ R53, R53, R50 ;  /* 0x0000003235357221 */ /* 0x000fc40000010000 */
[----:B------:R-:W2:Y:S01]  /*13840*/  MUFU.EX2 R165, R165 ;  /* 0x000000a500a57308 */ /* 0x000ea20000000800 */
[----:B------:R-:W-:-:S01]  /*13850*/  FADD.FTZ R32, R28, R27 ;  /* 0x0000001b1c207221 */ /* 0x000fc20000010000 */
[----:B------:R-:W-:-:S03]  /*13860*/  F2FP.SATFINITE.E4M3.F32.PACK_AB_MERGE_C R27, R47, R28, RZ ;  /* 0x0000001c2f1b723e */ /* 0x000fc600048070ff */
[----:B------:R-:W-:Y:S01]  /*13870*/  FADD.FTZ R47, R47, R32 ;  /* 0x000000202f2f7221 */ /* 0x000fe20000010000 */
[----:B------:R-:W-:Y:S02]  /*13880*/  F2FP.SATFINITE.E4M3.F32.PACK_AB_MERGE_C R173, R26, R71, R27 ;  /* 0x000000471aad723e */ /* 0x000fe4000480701b */
[----:B------:R-:W-:Y:S01]  /*13890*/  MUFU.EX2 R54, R54 ;  /* 0x0000003600367308 */ /* 0x000fe20000000800 */
[----:B-1----:R-:W-:-:S04]  /*138a0*/  FADD.FTZ R28, R14, R47 ;  /* 0x0000002f0e1c7221 */ /* 0x002fc80000010000 */
[----:B---3--:R-:W-:-:S03]  /*138b0*/  FADD.FTZ R32, R51, R28 ;  /* 0x0000001c33207221 */ /* 0x008fc60000010000 */
[----:B------:R-:W-:Y:S01]  /*138c0*/  MUFU.EX2 R29, R29 ;  /* 0x0000001d001d7308 */ /* 0x000fe20000000800 */
[----:B--2---:R-:W-:-:S07]  /*138d0*/  FADD.FTZ R15, R165, R32 ;  /* 0x00000020a50f7221 */ /* 0x004fce0000010000 */
[----:B------:R-:W1:Y:S08]  /*138e0*/  MUFU.EX2 R24, R55 ;  /* 0x0000003700187308 */ /* 0x000e700000000800 */
[----:B------:R-:W-:Y:S08]  /*138f0*/  MUFU.EX2 R52, R52 ;  /* 0x0000003400347308 */ /* 0x000ff00000000800 */
[----:B------:R-:W-:Y:S01]  /*13900*/  MUFU.EX2 R25, R25 ;  /* 0x0000001900197308 */ /* 0x000fe20000000800 */
[C---:B-1----:R-:W-:Y:S01]  /*13910*/  F2FP.SATFINITE.E4M3.F32.PACK_AB_MERGE_C R165, R24.reuse, R165, RZ ;  /* 0x000000a518a5723e */ /* 0x042fe200048070ff */
[----:B------:R-:W-:-:S03]  /*13920*/  FADD.FTZ R24, R24, R15 ;  /* 0x0000000f18187221 */ /* 0x000fc60000010000 */
[----:B------:R-:W-:-:S03]  /*13930*/  F2FP.SATFINITE.E4M3.F32.PACK_AB_MERGE_C R175, R51, R14, R165 ;  /* 0x0000000e33af723e */ /* 0x000fc600048070a5 */
[----:B------:R-:W1:Y:S08]  /*13940*/  MUFU.EX2 R91, R91 ;  /* 0x0000005b005b7308 */ /* 0x000e700000000800 */
[----:B------:R-:W2:Y:S08]  /*13950*/  MUFU.EX2 R95, R95 ;  /* 0x0000005f005f7308 */ /* 0x000eb00000000800 */
[----:B------:R-:W-:Y:S01]  /*13960*/  MUFU.EX2 R33, R33 ;  /* 0x0000002100217308 */ /* 0x000fe20000000800 */
[----:B-1----:R-:W-:-:S04]  /*13970*/  FADD.FTZ R15, R91, R24 ;  /* 0x000000185b0f7221 */ /* 0x002fc80000010000 */
[----:B------:R-:W-:-:S03]  /*13980*/  FADD.FTZ R32, R30, R15 ;  /* 0x0000000f1e207221 */ /* 0x000fc60000010000 */
[----:B------:R-:W1:Y:S01]  /*13990*/  MUFU.EX2 R60, R60 ;  /* 0x0000003c003c7308 */ /* 0x000e620000000800 */
[----:B--2---:R-:W-:-:S07]  /*139a0*/  FADD.FTZ R15, R95, R32 ;  /* 0x000000205f0f7221 */ /* 0x004fce0000010000 */
[----:B------:R2:W3:Y:S08]  /*139b0*/  MUFU.EX2 R12, R31 ;  /* 0x0000001f000c7308 */ /* 0x0004f00000000800 */
[----:B------:R-:W-:Y:S01]  /*139c0*/  MUFU.EX2 R56, R56 ;  /* 0x0000003800387308 */ /* 0x000fe20000000800 */
[----:B--2---:R-:W-:Y:S02]  /*139d0*/  F2FP.SATFINITE.E4M3.F32.PACK_AB_MERGE_C R31, R29, R54, RZ ;  /* 0x000000361d1f723e */ /* 0x004fe400048070ff */
[----:B-1----:R-:W-:-:S02]  /*139e0*/  F2FP.SATFINITE.E4M3.F32.PACK_AB_MERGE_C R14, R60, R33, RZ ;  /* 0x000000213c0e723e */ /* 0x002fc400048070ff */
[C---:B------:R-:W-:Y:S01]  /*139f0*/  F2FP.SATFINITE.E4M3.F32.PACK_AB_MERGE_C R168, R25.reuse, R52, R31 ;  /* 0x0000003419a8723e */ /* 0x040fe2000480701f */
[----:B------:R-:W-:Y:S02]  /*13a00*/  FADD.FTZ R52, R52, R53 ;  /* 0x0000003534347221 */ /* 0x000fe40000010000 */
[----:B------:R-:W1:Y:S01]  /*13a10*/  MUFU.EX2 R109, R109 ;  /* 0x0000006d006d7308 */ /* 0x000e620000000800 */
[C---:B---3--:R-:W-:Y:S01]  /*13a20*/  F2FP.SATFINITE.E4M3.F32.PACK_AB_MERGE_C R95, R12.reuse, R95, RZ ;  /* 0x0000005f0c5f723e */ /* 0x048fe200048070ff */
[----:B------:R-:W-:Y:S01]  /*13a30*/  FADD.FTZ R25, R25, R52 ;  /* 0x0000003419197221 */ /* 0x000fe20000010000 */
[----:B------:R-:W-:-:S02]  /*13a40*/  FADD.FTZ R12, R12, R15 ;  /* 0x0000000f0c0c7221 */ /* 0x000fc40000010000 */
[----:B------:R-:W-:Y:S01]  /*13a50*/  F2FP.SATFINITE.E4M3.F32.PACK_AB_MERGE_C R169, R30, R91, R95 ;  /* 0x0000005b1ea9723e */ /* 0x000fe2000480705f */
[----:B------:R-:W-:-:S01]  /*13a60*/  FADD.FTZ R54, R54, R25 ;  /* 0x0000001936367221 */ /* 0x000fc20000010000 */
[----:B------:R-:W-:Y:S01]  /*13a70*/  IMAD.MOV.U32 R25, RZ, RZ, R202 ;  /* 0x000000ffff197224 */ /* 0x000fe200078e00ca */
[----:B------:R-:W2:Y:S01]  /*13a80*/  MUFU.EX2 R99, R99 ;  /* 0x0000006300637308 */ /* 0x000ea20000000800 */
[----:B0-----:R-:W-:Y:S01]  /*13a90*/  @P6 SHF.R.U32.HI R25, RZ, R34, R37 ;  /* 0x00000022ff196219 */ /* 0x001fe20000011625 */
[----:B------:R-:W-:Y:S01]  /*13aa0*/  FADD.FTZ R29, R29, R54 ;  /* 0x000000361d1d7221 */ /* 0x000fe20000010000 */
[----:B------:R-:W-:-:S03]  /*13ab0*/  ISETP.GE.AND P6, PT, R21, 0x1, PT ;  /* 0x000000011500780c */ /* 0x000fc60003fc6270 */
[----:B------:R-:W-:Y:S02]  /*13ac0*/  IMAD.IADD R25, R104, 0x1, R25 ;  /* 0x0000000168197824 */ /* 0x000fe400078e0219 */
[----:B------:R-:W0:Y:S01]  /*13ad0*/  MUFU.EX2 R28, R35 ;  /* 0x00000023001c7308 */ /* 0x000e220000000800 */
[----:B-1----:R-:W-:Y:S01]  /*13ae0*/  F2FP.SATFINITE.E4M3.F32.PACK_AB_MERGE_C R170, R109, R56, R14 ;  /* 0x000000386daa723e */ /* 0x002fe2000480700e */
[----:B------:R-:W-:Y:S01]  /*13af0*/  FADD.FTZ R56, R56, R29 ;  /* 0x0000001d38387221 */ /* 0x000fe20000010000 */
[----:B------:R-:W-:-:S03]  /*13b00*/  IMAD.IADD R20, R25, 0x1, R20 ;  /* 0x0000000119147824 */ /* 0x000fc600078e0214 */
[----:B------:R-:W-:Y:S02]  /*13b10*/  FADD.FTZ R56, R109, R56 ;  /* 0x000000386d387221 */ /* 0x000fe40000010000 */
[----:B------:R-:W-:Y:S01]  /*13b20*/  MUFU.EX2 R41, R41 ;  /* 0x0000002900297308 */ /* 0x000fe20000000800 */
[----:B--2---:R-:W-:-:S07]  /*13b30*/  FADD.FTZ R15, R99, R12 ;  /* 0x0000000c630f7221 */ /* 0x004fce0000010000 */
[----:B------:R-:W1:Y:S01]  /*13b40*/  MUFU.EX2 R24, R39 ;  /* 0x0000002700187308 */ /* 0x000e620000000800 */
[----:B0-----:R-:W-:-:S01]  /*13b50*/  FADD.FTZ R12, R28, R15 ;  /* 0x0000000f1c0c7221 */ /* 0x001fc20000010000 */
[----:B------:R-:W-:-:S04]  /*13b60*/  FADD.FTZ R15, R33, R56 ;  /* 0x00000038210f7221 */ /* 0x000fc80000010000 */
[----:B------:R-:W-:Y:S01]  /*13b70*/  FADD.FTZ R15, R60, R15 ;  /* 0x0000000f3c0f7221 */ /* 0x000fe20000010000 */
[----:B-1----:R-:W-:Y:S01]  /*13b80*/  F2FP.SATFINITE.E4M3.F32.PACK_AB_MERGE_C R14, R24, R41, RZ ;  /* 0x00000029180e723e */ /* 0x002fe200048070ff */
[----:B------:R-:W-:Y:S01]  /*13b90*/  FADD.FTZ R41, R41, R12 ;  /* 0x0000000c29297221 */ /* 0x000fe20000010000 */
[----:B------:R-:W-:Y:S02]  /*13ba0*/  VIADD R12, R105, 0xfffffffe ;  /* 0xfffffffe690c7836 */ /* 0x000fe40000000000 */
[----:B------:R-:W-:Y:S01]  /*13bb0*/  F2FP.SATFINITE.E4M3.F32.PACK_AB_MERGE_C R171, R28, R99, R14 ;  /* 0x000000631cab723e */ /* 0x000fe2000480700e */
[----:B------:R-:W-:-:S01]  /*13bc0*/  FADD.FTZ R14, R24, R41 ;  /* 0x00000029180e7221 */ /* 0x000fc20000010000 */
        /* <DEDUP_REMOVED lines=12> */
.L_x_9219:
[----:B------:R-:W-:-:S13]  /*13c90*/  ISETP.NE.AND P1, PT, R21, 0x1, PT ;  /* 0x000000011500780c */ /* 0x000fda0003f25270 */
[----:B------:R-:W0:Y:S02]  /*13ca0*/  @P1 LDC.64 R26, c[0x0][0x9e8] ;  /* 0x00027a00ff1a1b82 */ /* 0x000e240000000a00 */
[----:B0-----:R-:W-:-:S05]  /*13cb0*/  @P1 IMAD.HI.U32 R26, R24, R26, RZ ;  /* 0x0000001a181a1227 */ /* 0x001fca00078e00ff */
[----:B------:R-:W-:-:S07]  /*13cc0*/  @P1 SHF.R.U32.HI R24, RZ, R27, R26 ;  /* 0x0000001bff181219 */ /* 0x000fce000001161a */
.L_x_9220:
[----:B------:R-:W-:Y:S05]  /*13cd0*/  BSYNC B0 ;  /* 0x0000000000007941 */ /* 0x000fea0003800000 */
.L_x_9218:
[----:B------:R-:W-:-:S05]  /*13ce0*/  IMAD R21, R24, R21, R21 ;  /* 0x0000001518157224 */ /* 0x000fca00078e0215 */
[----:B------:R-:W-:-:S07]  /*13cf0*/  VIMNMX R20, R20, R21, PT ;  /* 0x0000001514147248 */ /* 0x000fce0003fe0100 */
.L_x_9217:
[----:B------:R-:W-:Y:S01]  /*13d00*/  IMAD.HI R20, R20, 0x66666667, RZ ;  /* 0x6666666714147827 */ /* 0x000fe200078e02ff */
[----:B------:R-:W-:Y:S02]  /*13d10*/  CS2R R24, SRZ ;  /* 0x0000000000187805 */ /* 0x000fe4000001ff00 */
[----:B------:R-:W-:Y:S02]  /*13d20*/  CS2R R26, SRZ ;  /* 0x00000000001a7805 */ /* 0x000fe4000001ff00 */
[----:B------:R-:W-:Y:S02]  /*13d30*/  CS2R R28, SRZ ;  /* 0x00000000001c7805 */ /* 0x000fe4000001ff00 */
[----:B------:R-:W-:Y:S02]  /*13d40*/  CS2R R30, SRZ ;  /* 0x00000000001e7805 */ /* 0x000fe4000001ff00 */
[----:B------:R-:W-:Y:S02]  /*13d50*/  SHF.R.U32.HI R21, RZ, 0x1f, R20 ;  /* 0x0000001fff157819 */ /* 0x000fe40000011614 */
[----:B------:R-:W-:-:S02]  /*13d60*/  CS2R R32, SRZ ;  /* 0x0000000000207805 */ /* 0x000fc4000001ff00 */
[----:B------:R-:W-:Y:S02]  /*13d70*/  CS2R R34, SRZ ;  /* 0x0000000000227805 */ /* 0x000fe4000001ff00 */
[----:B------:R-:W-:Y:S02]  /*13d80*/  CS2R R36, SRZ ;  /* 0x0000000000247805 */ /* 0x000fe4000001ff00 */
[----:B------:R-:W-:Y:S02]  /*13d90*/  LEA.HI.SX32 R206, R20, R21, 0x1a ;  /* 0x0000001514ce7211 */ /* 0x000fe400078fd2ff */
[----:B------:R-:W-:Y:S02]  /*13da0*/  CS2R R38, SRZ ;  /* 0x0000000000267805 */ /* 0x000fe4000001ff00 */
[----:B------:R-:W-:Y:S02]  /*13db0*/  CS2R R40, SRZ ;  /* 0x0000000000287805 */ /* 0x000fe4000001ff00 */
[----:B------:R-:W-:-:S02]  /*13dc0*/  CS2R R42, SRZ ;  /* 0x00000000002a7805 */ /* 0x000fc4000001ff00 */
[----:B------:R-:W-:Y:S02]  /*13dd0*/  VIMNMX R206, R205, R206, !PT ;  /* 0x000000cecdce7248 */ /* 0x000fe40007fe0100 */
        /* <DEDUP_REMOVED lines=56> */
.L_x_9241:
        /* <DEDUP_REMOVED lines=10> */
.L_x_9223:
[----:B------:R-:W-:Y:S01]  /*14200*/  IMAD R21, R215, 0x8, R17 ;  /* 0x00000008d7157824 */ /* 0x000fe200078e0211 */
[----:B------:R-:W-:-:S04]  /*14210*/  SHF.L.U32 R20, R216, 0x1f, RZ ;  /* 0x0000001fd8147819 */ /* 0x000fc800000006ff */
[----:B------:R0:W1:Y:S01]  /*14220*/  SYNCS.PHASECHK.TRANS64.TRYWAIT P2, [R21+URZ+0x22830], R20 ;  /* 0x02283014150075a7 */ /* 0x000062000804017f */
[----:B------:R-:W-:Y:S05]  /*14230*/  @!P0 BRA `(.L_x_9224) ;  /* 0x0000000000048947 */ /* 0x000fea0003800000 */
[----:B------:R-:W-:Y:S01]  /*14240*/  BPT.TRAP 0x1 ;  /* 0x000000040000795c */ /* 0x000fe20000300000 */
.L_x_9224:
[----:B------:R-:W-:Y:S04]  /*14250*/  BSSY B0, `(.L_x_9222) ;  /* 0x0000004000007945 */ /* 0x000fe80003800000 */
[----:B-1----:R-:W-:Y:S05]  /*14260*/  @P2 BRA `(.L_x_9225) ;  /* 0x0000000000082947 */ /* 0x002fea0003800000 */
[----:B------:R-:W1:Y:S02]  /*14270*/  SYNCS.PHASECHK.TRANS64.TRYWAIT P2, [R21+URZ+0x22830], R20 ;  /* 0x02283014150075a7 */ /* 0x000e64000804017f */
[----:B-1----:R-:W-:Y:S05]  /*14280*/  @!P2 BRA `(.L_x_9226) ;  /* 0x000001b800d4a947 */ /* 0x002fea0003800000 */
.L_x_9225:
[----:B------:R-:W-:Y:S05]  /*14290*/  BSYNC B0 ;  /* 0x0000000000007941 */ /* 0x000fea0003800000 */
.L_x_9222:
[----:B01----:R-:W0:Y:S01]  /*142a0*/  S2R R20, SR_TID.X ;  /* 0x0000000000147919 */ /* 0x003e220000002100 */
[----:B------:R-:W-:Y:S05]  /*142b0*/  WARPSYNC.ALL ;  /* 0x0000000000007948 */ /* 0x000fea0003800000 */
[----:B------:R-:W-:Y:S01]  /*142c0*/  IMAD R88, R215, 0x500, R204 ;  /* 0x00000500d7587824 */ /* 0x000fe200078e02cc */
[----:B------:R-:W-:Y:S01]  /*142d0*/  R2UR UR28, R10 ;  /* 0x000000000a1c72ca */ /* 0x000fe200000e0000 */
[----:B------:R-:W-:Y:S01]  /*142e0*/  IMAD.MOV.U32 R89, RZ, RZ, 0x40000040 ;  /* 0x40000040ff597424 */ /* 0x000fe200078e00ff */
[----:B------:R-:W-:Y:S01]  /*142f0*/  R2UR UR29, R11 ;  /* 0x000000000b1d72ca */ /* 0x000fe200000e0000 */
[C---:B------:R-:W-:Y:S01]  /*14300*/  VIADD R90, R88.reuse, 0x100 ;  /* 0x00000100585a7836 */ /* 0x040fe20000000000 */
[----:B------:R-:W-:Y:S01]  /*14310*/  R2UR UR30, R88 ;  /* 0x00000000581e72ca */ /* 0x000fe200000e0000 */
[----:B------:R-:W-:Y:S01]  /*14320*/  IMAD.MOV.U32 R91, RZ, RZ, 0x40000040 ;  /* 0x40000040ff5b7424 */ /* 0x000fe200078e00ff */
[----:B------:R-:W-:Y:S01]  /*14330*/  R2UR UR31, R89 ;  /* 0x00000000591f72ca */ /* 0x000fe200000e0000 */
[----:B------:R-:W-:Y:S01]  /*14340*/  IMAD.MOV.U32 R21, RZ, RZ, 0x40000040 ;  /* 0x40000040ff157424 */ /* 0x000fe200078e00ff */
[----:B------:R-:W-:Y:S01]  /*14350*/  R2UR UR34, R90 ;  /* 0x000000005a2272ca */ /* 0x000fe200000e0000 */
[C---:B------:R-:W-:Y:S01]  /*14360*/  VIADD R90, R88.reuse, 0x400 ;  /* 0x00000400585a7836 */ /* 0x040fe20000000000 */
[----:B------:R-:W-:Y:S01]  /*14370*/  R2UR UR35, R91 ;  /* 0x000000005b2372ca */ /* 0x000fe200000e0000 */
[----:B------:R-:W-:Y:S01]  /*14380*/  VIADD R92, R88, 0x300 ;  /* 0x00000300585c7836 */ /* 0x000fe20000000000 */
[C---:B------:R-:W-:Y:S01]  /*14390*/  R2UR UR32, R10.reuse ;  /* 0x000000000a2072ca */ /* 0x040fe200000e0000 */
[----:B------:R-:W-:Y:S01]  /*143a0*/  IMAD.MOV.U32 R93, RZ, RZ, 0x40000040 ;  /* 0x40000040ff5d7424 */ /* 0x000fe200078e00ff */
[----:B------:R-:W-:Y:S01]  /*143b0*/  R2UR UR33, R11 ;  /* 0x000000000b2172ca */ /* 0x000fe200000e0000 */
[----:B------:R-:W-:Y:S01]  /*143c0*/  IMAD.MOV.U32 R95, RZ, RZ, 0x40000040 ;  /* 0x40000040ff5f7424 */ /* 0x000fe200078e00ff */
[----:B------:R-:W-:Y:S01]  /*143d0*/  R2UR UR39, R21 ;  /* 0x00000000152772ca */ /* 0x000fe200000e0000 */
[----:B------:R-:W-:Y:S01]  /*143e0*/  IMAD.MOV.U32 R89, RZ, RZ, 0x40000040 ;  /* 0x40000040ff597424 */ /* 0x000fe200078e00ff */
[----:B------:R-:W-:-:S02]  /*143f0*/  R2UR UR36, R10 ;  /* 0x000000000a2472ca */ /* 0x000fc400000e0000 */
[----:B------:R-:W-:Y:S02]  /*14400*/  R2UR UR37, R11 ;  /* 0x000000000b2572ca */ /* 0x000fe400000e0000 */
[----:B------:R-:W-:Y:S01]  /*14410*/  R2UR UR8, R90 ;  /* 0x000000005a0872ca */ /* 0x000fe200000e0000 */
[----:B------:R-:W-:Y:S01]  /*14420*/  VIADD R90, R88, 0x202 ;  /* 0x00000202585a7836 */ /* 0x000fe20000000000 */
[----:B------:R-:W-:Y:S02]  /*14430*/  R2UR UR51, R91 ;  /* 0x000000005b3372ca */ /* 0x000fe400000e0000 */
[----:B0-----:R-:W-:Y:S02]  /*14440*/  SHF.R.U32.HI R20, RZ, 0x7, R20 ;  /* 0x00000007ff147819 */ /* 0x001fe40000011614 */
[----:B------:R-:W-:Y:S01]  /*14450*/  R2UR UR50, R90 ;  /* 0x000000005a3272ca */ /* 0x000fe200000e0000 */
[----:B------:R-:W-:Y:S01]  /*14460*/  VIADD R90, R88, 0x402 ;  /* 0x00000402585a7836 */ /* 0x000fe20000000000 */
[----:B------:R-:W-:Y:S01]  /*14470*/  R2UR UR6, R92 ;  /* 0x000000005c0672ca */ /* 0x000fe200000e0000 */
[----:B------:R-:W-:Y:S01]  /*14480*/  VIADD R94, R20, 0x8 ;  /* 0x00000008145e7836 */ /* 0x000fe20000000000 */
[----:B------:R-:W-:Y:S01]  /*14490*/  R2UR UR7, R93 ;  /* 0x000000005d0772ca */ /* 0x000fe200000e0000 */
[----:B------:R-:W-:Y:S01]  /*144a0*/  VIADD R20, R88, 0x200 ;  /* 0x0000020058147836 */ /* 0x000fe20000000000 */
[----:B------:R-:W-:Y:S01]  /*144b0*/  R2UR UR48, R10 ;  /* 0x000000000a3072ca */ /* 0x000fe200000e0000 */
[----:B------:R-:W-:Y:S01]  /*144c0*/  VIADD R92, R88, 0x102 ;  /* 0x00000102585c7836 */ /* 0x000fe20000000000 */
[----:B------:R0:W-:Y:S01]  /*144d0*/  BAR.SYNC.DEFER_BLOCKING R94, 0x100 ;  /* 0x0004005e0000751d */ /* 0x0001e20000010000 */
[----:B------:R-:W-:-:S02]  /*144e0*/  R2UR UR49, R11 ;  /* 0x000000000b3172ca */ /* 0x000fc400000e0000 */
[----:B------:R-:W-:Y:S01]  /*144f0*/  R2UR UR38, R20 ;  /* 0x00000000142672ca */ /* 0x000fe200000e0000 */
[----:B------:R-:W-:Y:S01]  /*14500*/  VIADD R20, R88, 0x2 ;  /* 0x0000000258147836 */ /* 0x000fe20000000000 */
[----:B------:R-:W-:Y:S02]  /*14510*/  R2UR UR46, R92 ;  /* 0x000000005c2e72ca */ /* 0x000fe400000e0000 */
[----:B------:R-:W-:Y:S01]  /*14520*/  R2UR UR47, R93 ;  /* 0x000000005d2f72ca */ /* 0x000fe200000e0000 */
[----:B0-----:R-:W-:Y:S01]  /*14530*/  VIADD R94, R88, 0x4 ;  /* 0x00000004585e7836 */ /* 0x001fe20000000000 */
[----:B------:R-:W-:Y:S01]  /*14540*/  MOV R92, UR51 ;  /* 0x00000033005c7c02 */ /* 0x000fe20008000f00 */
[----:B------:R-:W-:Y:S01]  /*14550*/  UMOV UR51, UR7 ;  /* 0x0000000700337c82 */ /* 0x000fe20008000000 */
[----:B------:R-:W-:Y:S01]  /*14560*/  MOV R93, UR50 ;  /* 0x00000032005d7c02 */ /* 0x000fe20008000f00 */
[----:B------:R-:W-:Y:S01]  /*14570*/  UMOV UR50, UR6 ;  /* 0x0000000600327c82 */ /* 0x000fe20008000000 */
[----:B------:R-:W-:Y:S01]  /*14580*/  R2UR UR4, R20 ;  /* 0x00000000140472ca */ /* 0x000fe200000e0000 */
[----:B------:R-:W-:Y:S01]  /*14590*/  VIADD R20, R88, 0x302 ;  /* 0x0000030258147836 */ /* 0x000fe20000000000 */
[----:B------:R-:W-:Y:S01]  /*145a0*/  R2UR UR58, R90 ;  /* 0x000000005a3a72ca */ /* 0x000fe200000e0000 */
[----:B------:R-:W-:Y:S01]  /*145b0*/  VIADD R90, R88, 0x204 ;  /* 0x00000204585a7836 */ /* 0x000fe20000000000 */
[----:B------:R-:W-:-:S02]  /*145c0*/  R2UR UR9, R91 ;  /* 0x000000005b0972ca */ /* 0x000fc400000e0000 */
[----:B------:R-:W-:Y:S01]  /*145d0*/  R2UR UR54, R20 ;  /* 0x00000000143672ca */ /* 0x000fe200000e0000 */
[----:B------:R-:W-:Y:S01]  /*145e0*/  VIADD R20, R88, 0x104 ;  /* 0x0000010458147836 */ /* 0x000fe20000000000 */
[----:B------:R-:W-:Y:S01]  /*145f0*/  R2UR UR14, R90 ;  /* 0x000000005a0e72ca */ /* 0x000fe200000e0000 */
[----:B------:R-:W-:Y:S01]  /*14600*/  VIADD R90, R88, 0x404 ;  /* 0x00000404585a7836 */ /* 0x000fe20000000000 */
[----:B------:R-:W-:Y:S01]  /*14610*/  R2UR UR6, R94 ;  /* 0x000000005e0672ca */ /* 0x000fe200000e0000 */
[----:B------:R-:W-:Y:S01]  /*14620*/  WARPGROUP.ARRIVE ;  /* 0x00000000000079c5 */ /* 0x000fe20000000000 */
[----:B------:R-:W-:Y:S01]  /*14630*/  R2UR UR10, R20 ;  /* 0x00000000140a72ca */ /* 0x000fe200000e0000 */
[----:B------:R-:W-:Y:S01]  /*14640*/  VIADD R20, R88, 0x304 ;  /* 0x0000030458147836 */ /* 0x000fe20000000000 */
[----:B------:R-:W-:Y:S01]  /*14650*/  R2UR UR22, R90 ;  /* 0x000000005a1672ca */ /* 0x000fe200000e0000 */
[----:B------:R-:W-:Y:S01]  /*14660*/  VIADD R94, R88, 0x6 ;  /* 0x00000006585e7836 */ /* 0x000fe20000000000 */
[C---:B------:R-:W-:Y:S01]  /*14670*/  R2UR UR59, R91.reuse ;  /* 0x000000005b3b72ca */ /* 0x040fe200000e0000 */
[----:B------:R-:W-:Y:S01]  /*14680*/  QGMMA.64x32x32.F32.E4M3.E4M3 R152, gdesc[UR28], RZ, !UPT, gsb0 ;  /* 0x006000001c9879f3 */ /* 0x000fe2000c0008ff */
[----:B------:R-:W-:Y:S01]  /*14690*/  R2UR UR18, R20 ;  /* 0x00000000141272ca */ /* 0x000fe200000e0000 */
[C---:B------:R-:W-:Y:S01]  /*146a0*/  VIADD R20, R88.reuse, 0x106 ;  /* 0x0000010658147836 */ /* 0x040fe20000000000 */
[C---:B------:R-:W-:Y:S01]  /*146b0*/  R2UR UR15, R91.reuse ;  /* 0x000000005b0f72ca */ /* 0x040fe200000e0000 */
[----:B------:R-:W-:Y:S01]  /*146c0*/  VIADD R90, R88, 0x206 ;  /* 0x00000206585a7836 */ /* 0x000fe20000000000 */
[----:B------:R-:W-:Y:S01]  /*146d0*/  R2UR UR23, R91 ;  /* 0x000000005b1772ca */ /* 0x000fe200000e0000 */
[----:B------:R-:W-:Y:S01]  /*146e0*/  IMAD.MOV.U32 R91, RZ, RZ, 0x40000040 ;  /* 0x40000040ff5b7424 */ /* 0x000fe200078e00ff */
[----:B------:R-:W-:Y:S01]  /*146f0*/  R2UR UR30, R20 ;  /* 0x00000000141e72ca */ /* 0x000fe200000e0000 */
[----:B------:R-:W-:Y:S01]  /*14700*/  VIADD R20, R88, 0x306 ;  /* 0x0000030658147836 */ /* 0x000fe20000000000 */
[----:B------:R-:W-:Y:S01]  /*14710*/  R2UR UR44, R10 ;  /* 0x000000000a2c72ca */ /* 0x000fe200000e0000 */
[----:B------:R-:W-:Y:S01]  /*14720*/  VIADD R88, R88, 0x406 ;  /* 0x0000040658587836 */ /* 0x000fe20000000000 */
[----:B------:R-:W-:-:S02]  /*14730*/  R2UR UR45, R11 ;  /* 0x000000000b2d72ca */ /* 0x000fc400000e0000 */
[C---:B------:R-:W-:Y:S02]  /*14740*/  R2UR UR7, R95.reuse ;  /* 0x000000005f0772ca */ /* 0x040fe400000e0000 */
[----:B------:R-:W-:Y:S02]  /*14750*/  R2UR UR26, R94 ;  /* 0x000000005e1a72ca */ /* 0x000fe400000e0000 */
[----:B------:R-:W-:Y:S02]  /*14760*/  R2UR UR27, R95 ;  /* 0x000000005f1b72ca */ /* 0x000fe400000e0000 */
[----:B------:R-:W-:Y:S02]  /*14770*/  R2UR UR42, R88 ;  /* 0x00000000582a72ca */ /* 0x000fe400000e0000 */
[----:B------:R-:W-:Y:S02]  /*14780*/  R2UR UR43, R89 ;  /* 0x00000000592b72ca */ /* 0x000fe400000e0000 */
[----:B------:R-:W-:Y:S01]  /*14790*/  MOV R217, UR47 ;  /* 0x0000002f00d97c02 */ /* 0x000fe20008000f00 */
[----:B------:R-:W-:Y:S01]  /*147a0*/  UMOV UR47, UR9 ;  /* 0x00000009002f7c82 */ /* 0x000fe20008000000 */
[----:B------:R-:W-:Y:S01]  /*147b0*/  MOV R221, UR46 ;  /* 0x0000002e00dd7c02 */ /* 0x000fe20008000f00 */
[----:B------:R-:W-:Y:S01]  /*147c0*/  UMOV UR46, UR8 ;  /* 0x00000008002e7c82 */ /* 0x000fe20008000000 */
[----:B------:R-:W-:-:S02]  /*147d0*/  R2UR UR5, R21 ;  /* 0x00000000150572ca */ /* 0x000fc400000e0000 */
[----:B------:R-:W-:Y:S02]  /*147e0*/  MOV R222, UR7 ;  /* 0x0000000700de7c02 */ /* 0x000fe40008000f00 */
[----:B------:R-:W-:Y:S01]  /*147f0*/  MOV R223, UR6 ;  /* 0x0000000600df7c02 */ /* 0x000fe20008000f00 */
[----:B------:R-:W-:Y:S01]  /*14800*/  UMOV UR6, UR4 ;  /* 0x0000000400067c82 */ /* 0x000fe20008000000 */
[C---:B------:R-:W-:Y:S02]  /*14810*/  R2UR UR4, R8.reuse ;  /* 0x00000000080472ca */ /* 0x040fe400000e0000 */
[----:B------:R-:W-:Y:S02]  /*14820*/  R2UR UR55, R21 ;  /* 0x00000000153772ca */ /* 0x000fe400000e0000 */
[----:B------:R-:W-:Y:S02]  /*14830*/  R2UR UR52, R8 ;  /* 0x00000000083472ca */ /* 0x000fe400000e0000 */
[C---:B------:R-:W-:Y:S01]  /*14840*/  R2UR UR53, R9.reuse ;  /* 0x00000000093572ca */ /* 0x040fe200000e0000 */
[----:B------:R-:W-:Y:S01]  /*14850*/  UMOV UR7, UR5 ;  /* 0x0000000500077c82 */ /* 0x000fe20008000000 */
[----:B------:R-:W-:-:S02]  /*14860*/  R2UR UR5, R9 ;  /* 0x00000000090572ca */ /* 0x000fc400000e0000 */
[----:B------:R-:W-:Y:S02]  /*14870*/  R2UR UR56, R8 ;  /* 0x00000000083872ca */ /* 0x000fe400000e0000 */
[----:B------:R-:W-:Y:S02]  /*14880*/  R2UR UR57, R9 ;  /* 0x00000000093972ca */ /* 0x000fe400000e0000 */
[----:B------:R-:W-:Y:S02]  /*14890*/  R2UR UR11, R21 ;  /* 0x00000000150b72ca */ /* 0x000fe400000e0000 */
[C---:B------:R-:W-:Y:S02]  /*148a0*/  R2UR UR8, R6.reuse ;  /* 0x00000000060872ca */ /* 0x040fe400000e0000 */
[----:B------:R-:W-:Y:S02]  /*148b0*/  R2UR UR9, R7 ;  /* 0x00000000070972ca */ /* 0x000fe400000e0000 */
[----:B------:R-:W-:-:S02]  /*148c0*/  R2UR UR12, R6 ;  /* 0x00000000060c72ca */ /* 0x000fc400000e0000 */
[----:B------:R-:W-:Y:S02]  /*148d0*/  R2UR UR13, R7 ;  /* 0x00000000070d72ca */ /* 0x000fe400000e0000 */
[----:B------:R-:W-:Y:S02]  /*148e0*/  R2UR UR19, R21 ;  /* 0x00000000151372ca */ /* 0x000fe400000e0000 */
[C---:B------:R-:W-:Y:S01]  /*148f0*/  R2UR UR16, R6.reuse ;  /* 0x00000000061072ca */ /* 0x040fe200000e0000 */
[----:B------:R-:W-:Y:S02]  /*14900*/  WARPGROUP.DEPBAR.LE gsb0, 0x0 ;  /* 0x00008000000079c5 */ /* 0x000fe40000010000 */
[----:B------:R-:W-:Y:S01]  /*14910*/  WARPGROUP.ARRIVE ;  /* 0x00000000000079c5 */ /* 0x000fe20000000000 */
[----:B------:R-:W-:Y:S02]  /*14920*/  R2UR UR17, R7 ;  /* 0x00000000071172ca */ /* 0x000fe400000e0000 */
[----:B------:R-:W-:-:S02]  /*14930*/  R2UR UR20, R6 ;  /* 0x00000000061472ca */ /* 0x000fc400000e0000 */
[----:B------:R-:W-:Y:S01]  /*14940*/  R2UR UR21, R7 ;  /* 0x00000000071572ca */ /* 0x000fe200000e0000 */
[----:B------:R-:W-:Y:S01]  /*14950*/  QGMMA.64x32x32.F32.E4M3.E4M3 R136, gdesc[UR32], RZ, !UPT, gsb0 ;  /* 0x00600000208879f3 */ /* 0x000fe2000c0008ff */
[----:B------:R-:W-:Y:S02]  /*14960*/  R2UR UR34, R90 ;  /* 0x000000005a2272ca */ /* 0x000fe400000e0000 */
[----:B------:R-:W-:Y:S02]  /*14970*/  R2UR UR35, R91 ;  /* 0x000000005b2372ca */ /* 0x000fe400000e0000 */
[C---:B------:R-:W-:Y:S02]  /*14980*/  R2UR UR24, R4.reuse ;  /* 0x00000000041872ca */ /* 0x040fe400000e0000 */
[----:B------:R-:W-:Y:S02]  /*14990*/  R2UR UR25, R5 ;  /* 0x00000000051972ca */ /* 0x000fe400000e0000 */
[----:B------:R-:W-:Y:S01]  /*149a0*/  R2UR UR31, R21 ;  /* 0x00000000151f72ca */ /* 0x000fe200000e0000 */
[----:B------:R-:W-:Y:S01]  /*149b0*/  IMAD.MOV.U32 R21, RZ, RZ, 0x40000040 ;  /* 0x40000040ff157424 */ /* 0x000fe200078e00ff */
[----:B------:R-:W-:-:S02]  /*149c0*/  R2UR UR28, R4 ;  /* 0x00000000041c72ca */ /* 0x000fc400000e0000 */
[C---:B------:R-:W-:Y:S02]  /*149d0*/  R2UR UR29, R5.reuse ;  /* 0x00000000051d72ca */ /* 0x040fe400000e0000 */
        /* <DEDUP_REMOVED lines=78> */
.L_x_9228:
[----:B------:R-:W-:Y:S01]  /*14ec0*/  SHF.L.U32 R20, R192, 0x1f, RZ ;  /* 0x0000001fc0147819 */ /* 0x000fe200000006ff */
[----:B------:R-:W-:-:S04]  /*14ed0*/  IMAD R21, R190, 0x8, R17 ;  /* 0x00000008be157824 */ /* 0x000fc800078e0211 */
[----:B------:R0:W1:Y:S01]  /*14ee0*/  SYNCS.PHASECHK.TRANS64.TRYWAIT P1, [R21+URZ+0x22850], R20 ;  /* 0x02285014150075a7 */ /* 0x000062000802017f */
[----:B------:R-:W-:Y:S05]  /*14ef0*/  @!P0 BRA `(.L_x_9229) ;  /* 0x0000000000048947 */ /* 0x000fea0003800000 */
[----:B------:R-:W-:Y:S01]  /*14f00*/  BPT.TRAP 0x1 ;  /* 0x000000040000795c */ /* 0x000fe20000300000 */
.L_x_9229:
[----:B-1----:R-:W-:Y:S05]  /*14f10*/  @P1 BRA `(.L_x_9227) ;  /* 0x0000000000081947 */ /* 0x002fea0003800000 */
[----:B------:R-:W1:Y:S02]  /*14f20*/  SYNCS.PHASECHK.TRANS64.TRYWAIT P1, [R21+URZ+0x22850], R20 ;  /* 0x02285014150075a7 */ /* 0x000e64000802017f */
[----:B-1----:R-:W-:Y:S05]  /*14f30*/  @!P1 BRA `(.L_x_9230) ;  /* 0x000001ac00bc9947 */ /* 0x002fea0003800000 */
.L_x_9227:
[----:B01----:R-:W-:Y:S01]  /*14f40*/  VIADD R20, R17, 0x400 ;  /* 0x0000040011147836 */ /* 0x003fe20000000000 */
[----:B------:R-:W-:Y:S05]  /*14f50*/  WARPSYNC.ALL ;  /* 0x0000000000007948 */ /* 0x000fea0003800000 */
[----:B------:R-:W-:Y:S01]  /*14f60*/  SHF.R.U32.HI R20, RZ, 0x4, R20 ;  /* 0x00000004ff147819 */ /* 0x000fe20000011614 */
[----:B------:R-:W-:Y:S01]  /*14f70*/  IMAD.MOV.U32 R21, RZ, RZ, -0x3ffffff0 ;  /* 0xc0000010ff157424 */ /* 0x000fe200078e00ff */
[----:B------:R-:W-:-:S06]  /*14f80*/  WARPGROUP.ARRIVE ;  /* 0x00000000000079c5 */ /* 0x000fcc0000000000 */
[----:B------:R-:W0:Y:S01]  /*14f90*/  S2R R192, SR_TID.X ;  /* 0x0000000000c07919 */ /* 0x000e220000002100 */
[----:B------:R-:W-:Y:S02]  /*14fa0*/  LOP3.LUT R20, R20, 0x3fff, RZ, 0xc0, !PT ;  /* 0x00003fff14147812 */ /* 0x000fe400078ec0ff */
[----:B------:R-:W-:Y:S01]  /*14fb0*/  R2UR UR7, R21 ;  /* 0x00000000150772ca */ /* 0x000fe200000e0000 */
[----:B------:R-:W-:Y:S01]  /*14fc0*/  IMAD.MOV.U32 R21, RZ, RZ, -0x3ffffff0 ;  /* 0xc0000010ff157424 */ /* 0x000fe200078e00ff */
[----:B------:R-:W-:-:S05]  /*14fd0*/  LOP3.LUT R20, R20, 0x10000, RZ, 0xfc, !PT ;  /* 0x0001000014147812 */ /* 0x000fca00078efcff */
[----:B------:R-:W-:-:S05]  /*14fe0*/  IMAD R20, R190, 0x500, R20 ;  /* 0x00000500be147824 */ /* 0x000fca00078e0214 */
[----:B------:R-:W-:-:S13]  /*14ff0*/  R2UR UR6, R20 ;  /* 0x00000000140672ca */ /* 0x000fda00000e0000 */
[----:B------:R-:W-:Y:S01]  /*15000*/  QGMMA.64x128x32.F32.E4M3.E4M3 R24, R184, gdesc[UR4], R24, gsb0 ;  /* 0x01e00004b8187df3 */ /* 0x000fe20008000818 */
[----:B0-----:R-:W-:Y:S02]  /*15010*/  SHF.R.U32.HI R192, RZ, 0x7, R192 ;  /* 0x00000007ffc07819 */ /* 0x001fe400000116c0 */
[----:B------:R-:W-:Y:S02]  /*15020*/  WARPGROUP.DEPBAR.LE gsb0, 0x0 ;  /* 0x00008000000079c5 */ /* 0x000fe40000010000 */
[----:B------:R-:W-:Y:S01]  /*15030*/  VIADD R184, R20, 0x100 ;  /* 0x0000010014b87836 */ /* 0x000fe20000000000 */
[----:B------:R-:W-:Y:S01]  /*15040*/  WARPGROUP.ARRIVE ;  /* 0x00000000000079c5 */ /* 0x000fe20000000000 */
[----:B------:R-:W-:-:S03]  /*15050*/  IMAD.MOV.U32 R185, RZ, RZ, -0x3ffffff0 ;  /* 0xc0000010ffb97424 */ /* 0x000fc600078e00ff */
[----:B------:R-:W-:Y:S02]  /*15060*/  R2UR UR6, R184 ;  /* 0x00000000b80672ca */ /* 0x000fe400000e0000 */
[----:B------:R-:W-:-:S13]  /*15070*/  R2UR UR7, R185 ;  /* 0x00000000b90772ca */ /* 0x000fda00000e0000 */
[----:B------:R-:W-:Y:S03]  /*15080*/  QGMMA.64x128x32.F32.E4M3.E4M3 R24, R180, gdesc[UR4], R24, gsb0 ;  /* 0x01e00004b4187df3 */ /* 0x000fe60008000818 */
        /* <DEDUP_REMOVED lines=8> */
[C---:B------:R-:W-:Y:S01]  /*15110*/  VIADD R176, R20.reuse, 0x300 ;  /* 0x0000030014b07836 */ /* 0x040fe20000000000 */
[----:B------:R-:W-:Y:S01]  /*15120*/  WARPGROUP.ARRIVE ;  /* 0x00000000000079c5 */ /* 0x000fe20000000000 */
[----:B------:R-:W-:Y:S02]  /*15130*/  IMAD.MOV.U32 R177, RZ, RZ, -0x3ffffff0 ;  /* 0xc0000010ffb17424 */ /* 0x000fe400078e00ff */
[----:B------:R-:W-:Y:S01]  /*15140*/  VIADD R20, R20, 0x400 ;  /* 0x0000040014147836 */ /* 0x000fe20000000000 */
[----:B------:R-:W-:-:S02]  /*15150*/  R2UR UR6, R176 ;  /* 0x00000000b00672ca */ /* 0x000fc400000e0000 */
[----:B------:R-:W-:-:S13]  /*15160*/  R2UR UR7, R177 ;  /* 0x00000000b10772ca */ /* 0x000fda00000e0000 */
        /* <DEDUP_REMOVED lines=11> */
.L_x_9231:
[----:B------:R-:W-:Y:S01]  /*15220*/  ISETP.NE.AND P2, PT, R224, 0x1, PT ;  /* 0x00000001e000780c */ /* 0x000fe20003f45270 */
[----:B------:R-:W1:Y:S01]  /*15230*/  S2R R192, SR_CgaCtaId ;  /* 0x0000000000c07919 */ /* 0x000e620000008800 */
[----:B------:R-:W-:Y:S01]  /*15240*/  IMAD.IADD R169, R208, 0x1, R202 ;  /* 0x00000001d0a97824 */ /* 0x000fe200078e02ca */
[----:B------:R-:W-:Y:S01]  /*15250*/  LOP3.LUT P1, RZ, R22, 0x8, RZ, 0xc0, !PT ;  /* 0x0000000816ff7812 */ /* 0x000fe2000782c0ff */
[----:B------:R-:W-:Y:S01]  /*15260*/  IMAD R170, R12, -0xa0, RZ ;  /* 0xffffff600caa7824 */ /* 0x000fe200078e02ff */
[----:B------:R-:W-:Y:S01]  /*15270*/  ULDC UR4, c[0x0][0x9dc] ;  /* 0x0002770000047ab9 */ /* 0x000fe20000000800 */
[----:B------:R-:W-:-:S03]  /*15280*/  ULDC UR5, c[0x0][0x9e0] ;  /* 0x0002780000057ab9 */ /* 0x000fc60000000800 */
[----:B------:R-:W-:-:S04]  /*15290*/  IADD3 R168, -R200, 0x1, R170 ;  /* 0x00000001c8a87810 */ /* 0x000fc80007ffe1aa */
[----:B0-----:R-:W0:Y:S01]  /*152a0*/  @P2 LDC R20, c[0x0][0x44c] ;  /* 0x00011300ff142b82 */ /* 0x001e220000000800 */
[----:B------:R-:W-:-:S05]  /*152b0*/  IADD3 R168, -R197, R168, R199 ;  /* 0x000000a8c5a87210 */ /* 0x000fca0007ffe1c7 */
[----:B------:R-:W-:Y:S02]  /*152c0*/  VIADD R171, R168, UR5 ;  /* 0x00000005a8ab7c36 */ /* 0x000fe40008000000 */
[----:B------:R-:W2:Y:S01]  /*152d0*/  @P2 LDC R13, c[0x0][0x450] ;  /* 0x00011400ff0d2b82 */ /* 0x000ea20000000800 */
[----:B0-----:R-:W-:-:S05]  /*152e0*/  @P2 IMAD.HI.U32 R20, R169, R20, RZ ;  /* 0x00000014a9142227 */ /* 0x001fca00078e00ff */
[----:B--2---:R-:W-:Y:S01]  /*152f0*/  @P2 SHF.R.U32.HI R169, RZ, R13, R20 ;  /* 0x0000000dffa92219 */ /* 0x004fe20000011614 */
[----:B------:R-:W-:-:S04]  /*15300*/  IMAD R13, R215, 0x8, R17 ;  /* 0x00000008d70d7824 */ /* 0x000fc800078e0211 */
[----:B------:R-:W0:Y:S01]  /*15310*/  SHFL.IDX PT, R20, R169, RZ, 0x1c1f ;  /* 0x001c1fffa9147589 */ /* 0x000e2200000e0000 */
[----:B------:R-:W-:-:S05]  /*15320*/  VIADD R13, R13, 0x22840 ;  /* 0x000228400d0d7836 */ /* 0x000fca0000000000 */
[----:B-1----:R-:W-:-:S04]  /*15330*/  PRMT R13, R192, 0x654, R13 ;  /* 0x00000654c00d7816 */ /* 0x002fc8000000000d */
[----:B------:R1:W-:Y:S02]  /*15340*/  SYNCS.ARRIVE.TRANS64.RED.A1T0 RZ, [R13+URZ], RZ ;  /* 0x000000ff0dff79a7 */ /* 0x0003e4000810043f */
[----:B-1----:R-:W-:Y:S01]  /*15350*/  IMAD.U32 R13, RZ, RZ, UR4 ;  /* 0x00000004ff0d7e24 */ /* 0x002fe2000f8e00ff */
[----:B------:R-:W-:Y:S01]  /*15360*/  ULOP3.LUT UR4, URZ, UR4, URZ, 0x33, !UPT ;  /* 0x000000043f047292 */ /* 0x000fe2000f8e333f */
[----:B0-----:R-:W-:-:S05]  /*15370*/  IMAD.IADD R173, R171, 0x1, R20 ;  /* 0x00000001abad7824 */ /* 0x001fca00078e0214 */
[----:B------:R-:W-:Y:S02]  /*15380*/  VIADD R172, R168, UR4 ;  /* 0x00000004a8ac7c36 */ /* 0x000fe40008000000 */
[----:B------:R-:W-:Y:S02]  /*15390*/  IMAD.IADD R168, R170, 0x1, -R200 ;  /* 0x00000001aaa87824 */ /* 0x000fe400078e0ac8 */
[----:B------:R-:W-:Y:S01]  /*153a0*/  IMAD.IADD R174, R172, 0x1, R20 ;  /* 0x00000001acae7824 */ /* 0x000fe200078e0214 */
[----:B------:R-:W-:Y:S06]  /*153b0*/  @!P1 BRA `(.L_x_9232) ;  /* 0x00000000005c9947 */ /* 0x000fec0003800000 */
        /* <DEDUP_REMOVED lines=13> */
.L_x_9234:
[----:B------:R-:W-:Y:S02]  /*15490*/  ULDC UR4, c[0x0][0x9e4] ;  /* 0x0002790000047ab9 */ /* 0x000fe40000000800 */
[----:B------:R-:W-:-:S05]  /*154a0*/  IMAD.U32 R176, RZ, RZ, UR4 ;  /* 0x00000004ffb07e24 */ /* 0x000fca000f8e00ff */
[----:B------:R-:W-:-:S13]  /*154b0*/  ISETP.NE.AND P1, PT, R176, 0x1, PT ;  /* 0x00000001b000780c */ /* 0x000fda0003f25270 */
[----:B------:R-:W0:Y:S02]  /*154c0*/  @P1 LDC.64 R20, c[0x0][0x9e8] ;  /* 0x00027a00ff141b82 */ /* 0x000e240000000a00 */
[----:B0-----:R-:W-:-:S05]  /*154d0*/  @P1 IMAD.HI.U32 R20, R175, R20, RZ ;  /* 0x00000014af141227 */ /* 0x001fca00078e00ff */
[----:B------:R-:W-:-:S07]  /*154e0*/  @P1 SHF.R.U32.HI R175, RZ, R21, R20 ;  /* 0x00000015ffaf1219 */ /* 0x000fce0000011614 */
.L_x_9235:
[----:B------:R-:W-:Y:S05]  /*154f0*/  BSYNC B0 ;  /* 0x0000000000007941 */ /* 0x000fea0003800000 */
.L_x_9233:
[----:B------:R-:W-:-:S05]  /*15500*/  IMAD R175, R175, R176, R168 ;  /* 0x000000b0afaf7224 */ /* 0x000fca00078e02a8 */
[----:B------:R-:W-:Y:S02]  /*15510*/  VIADDMNMX R173, R175, R176, R173, PT ;  /* 0x000000b0afad7246 */ /* 0x000fe400038001ad */
[----:B------:R-:W-:-:S07]  /*15520*/  VIMNMX R174, R174, R175, !PT ;  /* 0x000000afaeae7248 */ /* 0x000fce0007fe0100 */
.L_x_9232:
[----:B------:R-:W-:Y:S01]  /*15530*/  ISETP.GE.AND P1, PT, R170, 0x2, PT ;  /* 0x00000002aa00780c */ /* 0x000fe20003f26270 */
[----:B------:R-:W0:Y:S01]  /*15540*/  SHFL.IDX PT, R20, R169, 0x1, 0x1c1f ;  /* 0x003c1f00a9147f89 */ /* 0x000e2200000e0000 */
[----:B------:R-:W-:Y:S02]  /*15550*/  LOP3.LUT R16, R16, 0xefffffff, RZ, 0xc0, !PT ;  /* 0xefffffff10107812 */ /* 0x000fe400078ec0ff */
[----:B------:R-:W-:Y:S02]  /*15560*/  ISETP.GE.AND P2, PT, R170, 0x9, PT ;  /* 0x00000009aa00780c */ /* 0x000fe40003f46270 */
[----:B------:R-:W-:Y:S02]  /*15570*/  LOP3.LUT R22, R22, 0xfffffffe, RZ, 0xc0, !PT ;  /* 0xfffffffe16167812 */ /* 0x000fe400078ec0ff */
[----:B------:R-:W-:-:S05]  /*15580*/  ISETP.GE.AND P3, PT, R170, 0x22, PT ;  /* 0x00000022aa00780c */ /* 0x000fca0003f66270 */
[----:B------:R-:W-:Y:S02]  /*15590*/  @P1 LOP3.LUT R16, R16, 0x10000000, RZ, 0xfc, !PT ;  /* 0x1000000010101812 */ /* 0x000fe400078efcff */
[----:B------:R-:W-:Y:S02]  /*155a0*/  ISETP.GT.AND P1, PT, R174, 0x1, !P1 ;  /* 0x00000001ae00780c */ /* 0x000fe40004f24270 */
[----:B------:R-:W-:Y:S02]  /*155b0*/  LOP3.LUT R16, R16, 0xdfffffff, RZ, 0xc0, !PT ;  /* 0xdfffffff10107812 */ /* 0x000fe400078ec0ff */
[----:B------:R-:W-:Y:S02]  /*155c0*/  ISETP.LT.OR P1, PT, R173, 0x2, P1 ;  /* 0x00000002ad00780c */ /* 0x000fe40000f21670 */
[----:B------:R-:W-:Y:S02]  /*155d0*/  @P2 LOP3.LUT R16, R16, 0x20000000, RZ, 0xfc, !PT ;  /* 0x2000000010102812 */ /* 0x000fe400078efcff */
[----:B------:R-:W-:-:S02]  /*155e0*/  FSEL R153, R153, -INF , !P1 ;  /* 0xff80000099997808 */ /* 0x000fc40004800000 */
[----:B------:R-:W-:Y:S01]  /*155f0*/  ISETP.GT.AND P1, PT, R174, 0x8, !P2 ;  /* 0x00000008ae00780c */ /* 0x000fe20005724270 */
[--C-:B0-----:R-:W-:Y:S01]  /*15600*/  IMAD.IADD R171, R171, 0x1, R20.reuse ;  /* 0x00000001abab7824 */ /* 0x101fe200078e0214 */
[----:B------:R-:W-:Y:S01]  /*15610*/  ISETP.GE.AND P2, PT, R170, 0xa, PT ;  /* 0x0000000aaa00780c */ /* 0x000fe20003f46270 */
[----:B------:R-:W-:Y:S01]  /*15620*/  IMAD.IADD R172, R172, 0x1, R20 ;  /* 0x00000001acac7824 */ /* 0x000fe200078e0214 */
[----:B------:R-:W-:Y:S02]  /*15630*/  ISETP.LT.OR P1, PT, R173, 0x9, P1 ;  /* 0x00000009ad00780c */ /* 0x000fe40000f21670 */
[----:B------:R-:W-:Y:S02]  /*15640*/  LOP3.LUT R16, R16, 0xbfffffff, RZ, 0xc0, !PT ;  /* 0xbfffffff10107812 */ /* 0x000fe400078ec0ff */
        /* <DEDUP_REMOVED lines=12> */
[----:B------:R-:W-:Y:S02]  /*15710*/  ISETP.GT.AND P1, PT, R174, 0x11, !P2 ;  /* 0x00000011ae00780c */ /* 0x000fe40005724270 */
[----:B------:R-:W-:Y:S02]  /*15720*/  LOP3.LUT R16, R16, 0xfffffffd, RZ, 0xc0, !PT ;  /* 0xfffffffd10107812 */ /* 0x000fe400078ec0ff */
[----:B------:R-:W-:-:S02]  /*15730*/  ISETP.LT.OR P1, PT, R173, 0x12, P1 ;  /* 0x00000012ad00780c */ /* 0x000fc40000f21670 */
[----:B------:R-:W-:Y:S02]  /*15740*/  @P3 LOP3.LUT R16, R16, 0x2, RZ, 0xfc, !PT ;  /* 0x0000000210103812 */ /* 0x000fe400078efcff */
[----:B------:R-:W-:Y:S02]  /*15750*/  FSEL R161, R161, -INF , !P1 ;  /* 0xff800000a1a17808 */ /* 0x000fe40004800000 */
[----:B------:R-:W-:Y:S02]  /*15760*/  @P2 LOP3.LUT R22, R22, 0x1, RZ, 0xfc, !PT ;  /* 0x0000000116162812 */ /* 0x000fe400078efcff */
[----:B------:R-:W-:Y:S02]  /*15770*/  ISETP.GE.AND P2, PT, R170, 0x19, PT ;  /* 0x00000019aa00780c */ /* 0x000fe40003f46270 */
[----:B------:R-:W-:Y:S02]  /*15780*/  LOP3.LUT R22, R22, 0xfffffffb, RZ, 0xc0, !PT ;  /* 0xfffffffb16167812 */ /* 0x000fe400078ec0ff */
[----:B------:R-:W-:-:S02]  /*15790*/  ISETP.GT.AND P1, PT, R174, 0x18, !P2 ;  /* 0x00000018ae00780c */ /* 0x000fc40005724270 */
[----:B------:R-:W-:Y:S02]  /*157a0*/  LOP3.LUT R16, R16, 0xfffffffb, RZ, 0xc0, !PT ;  /* 0xfffffffb10107812 */ /* 0x000fe400078ec0ff */
[----:B------:R-:W-:-:S04]  /*157b0*/  ISETP.LT.OR P1, PT, R173, 0x19, P1 ;  /* 0x00000019ad00780c */ /* 0x000fc80000f21670 */
[----:B------:R-:W-:Y:S02]  /*157c0*/  FSEL R164, R164, -INF , !P1 ;  /* 0xff800000a4a47808 */ /* 0x000fe40004800000 */
[----:B------:R-:W-:Y:S02]  /*157d0*/  @P2 LOP3.LUT R22, R22, 0x4, RZ, 0xfc, !PT ;  /* 0x0000000416162812 */ /* 0x000fe400078efcff */
[----:B------:R-:W-:Y:S02]  /*157e0*/  ISETP.GE.AND P2, PT, R170, 0x1a, PT ;  /* 0x0000001aaa00780c */ /* 0x000fe40003f46270 */
[----:B------:R-:W-:Y:S02]  /*157f0*/  LOP3.LUT R22, R22, 0xfffffffd, RZ, 0xc0, !PT ;  /* 0xfffffffd16167812 */ /* 0x000fe400078ec0ff */
[----:B------:R-:W-:-:S04]  /*15800*/  ISETP.GT.AND P1, PT, R174, 0x19, !P2 ;  /* 0x00000019ae00780c */ /* 0x000fc80005724270 */
[----:B------:R-:W-:-:S04]  /*15810*/  ISETP.LT.OR P1, PT, R173, 0x1a, P1 ;  /* 0x0000001aad00780c */ /* 0x000fc80000f21670 */
[----:B------:R-:W-:Y:S02]  /*15820*/  FSEL R165, R165, -INF , !P1 ;  /* 0xff800000a5a57808 */ /* 0x000fe40004800000 */
[----:B------:R-:W-:Y:S02]  /*15830*/  ISETP.GE.AND P1, PT, R170, 0x21, PT ;  /* 0x00000021aa00780c */ /* 0x000fe40003f26270 */
[----:B------:R-:W-:Y:S02]  /*15840*/  @P2 LOP3.LUT R22, R22, 0x2, RZ, 0xfc, !PT ;  /* 0x0000000216162812 */ /* 0x000fe400078efcff */
[----:B------:R-:W-:-:S04]  /*15850*/  ISETP.GT.AND P2, PT, R174, 0x20, !P1 ;  /* 0x00000020ae00780c */ /* 0x000fc80004f44270 */
[----:B------:R-:W-:-:S04]  /*15860*/  ISETP.LT.OR P2, PT, R173, 0x21, P2 ;  /* 0x00000021ad00780c */ /* 0x000fc80001741670 */
        /* <DEDUP_REMOVED lines=179> */
[----:B------:R-:W-:-:S04]  /*163a0*/  ISETP.LT.OR P6, PT, R173, 0x9a, P6 ;  /* 0x0000009aad00780c */ /* 0x000fc800037c1670 */
[----:B------:R-:W-:Y:S02]  /*163b0*/  FSEL R101, R101, -INF , !P6 ;  /* 0xff80000065657808 */ /* 0x000fe40007000000 */
[----:B------:R-:W-:-:S13]  /*163c0*/  LOP3.LUT P6, RZ, R22, 0x8, RZ, 0xc0, !PT ;  /* 0x0000000816ff7812 */ /* 0x000fda00078cc0ff */
[----:B------:R-:W-:Y:S05]  /*163d0*/  @!P6 BRA `(.L_x_9236) ;  /* 0x00000000005ce947 */ /* 0x000fea0003800000 */
        /* <DEDUP_REMOVED lines=13> */
.L_x_9238:
[----:B------:R-:W-:Y:S02]  /*164b0*/  ULDC UR4, c[0x0][0x9e4] ;  /* 0x0002790000047ab9 */ /* 0x000fe40000000800 */
[----:B------:R-:W-:-:S05]  /*164c0*/  IMAD.U32 R170, RZ, RZ, UR4 ;  /* 0x00000004ffaa7e24 */ /* 0x000fca000f8e00ff */
[----:B------:R-:W-:-:S13]  /*164d0*/  ISETP.NE.AND P6, PT, R170, 0x1, PT ;  /* 0x00000001aa00780c */ /* 0x000fda0003fc5270 */
[----:B------:R-:W0:Y:S02]  /*164e0*/  @P6 LDC.64 R20, c[0x0][0x9e8] ;  /* 0x00027a00ff146b82 */ /* 0x000e240000000a00 */
[----:B0-----:R-:W-:-:S05]  /*164f0*/  @P6 IMAD.HI.U32 R20, R169, R20, RZ ;  /* 0x00000014a9146227 */ /* 0x001fca00078e00ff */
[----:B------:R-:W-:-:S07]  /*16500*/  @P6 SHF.R.U32.HI R169, RZ, R21, R20 ;  /* 0x00000015ffa96219 */ /* 0x000fce0000011614 */
.L_x_9239:
[----:B------:R-:W-:Y:S05]  /*16510*/  BSYNC B0 ;  /* 0x0000000000007941 */ /* 0x000fea0003800000 */
.L_x_9237:
[----:B------:R-:W-:-:S05]  /*16520*/  IMAD R169, R169, R170, R168 ;  /* 0x000000aaa9a97224 */ /* 0x000fca00078e02a8 */
[----:B------:R-:W-:Y:S02]  /*16530*/  VIADDMNMX R171, R169, R170, R171, PT ;  /* 0x000000aaa9ab7246 */ /* 0x000fe400038001ab */
[----:B------:R-:W-:-:S07]  /*16540*/  VIMNMX R172, R172, R169, !PT ;  /* 0x000000a9acac7248 */ /* 0x000fce0007fe0100 */
.L_x_9236:
[----:B------:R-:W-:Y:S02]  /*16550*/  ISETP.GT.AND P1, PT, R172, 0x20, !P1 ;  /* 0x00000020ac00780c */ /* 0x000fe40004f24270 */
[----:B------:R-:W-:Y:S02]  /*16560*/  LOP3.LUT P6, RZ, R16, 0x20000, RZ, 0xc0, !PT ;  /* 0x0002000010ff7812 */ /* 0x000fe400078cc0ff */
[----:B------:R-:W-:Y:S02]  /*16570*/  ISETP.LT.OR P1, PT, R171, 0x21, P1 ;  /* 0x00000021ab00780c */ /* 0x000fe40000f21670 */
[----:B------:R-:W-:Y:S02]  /*16580*/  ISETP.GT.AND P2, PT, R172, 0x89, !P2 ;  /* 0x00000089ac00780c */ /* 0x000fe40005744270 */
[----:B------:R-:W-:Y:S02]  /*16590*/  FSEL R21, R138, -INF , !P1 ;  /* 0xff8000008a157808 */ /* 0x000fe40004800000 */
[----:B------:R-:W-:-:S02]  /*165a0*/  LOP3.LUT P1, RZ, R16, 0x2, RZ, 0xc0, !PT ;  /* 0x0000000210ff7812 */ /* 0x000fc4000782c0ff */
[----:B------:R-:W-:Y:S02]  /*165b0*/  ISETP.LT.OR P2, PT, R171, 0x8a, P2 ;  /* 0x0000008aab00780c */ /* 0x000fe40001741670 */
[C---:B------:R-:W-:Y:S02]  /*165c0*/  ISETP.GT.AND P1, PT, R172.reuse, 0x21, !P1 ;  /* 0x00000021ac00780c */ /* 0x040fe40004f24270 */
[----:B------:R-:W-:Y:S02]  /*165d0*/  FSEL R95, R95, -INF , !P2 ;  /* 0xff8000005f5f7808 */ /* 0x000fe40005000000 */
[----:B------:R-:W-:Y:S02]  /*165e0*/  ISETP.LT.OR P1, PT, R171, 0x22, P1 ;  /* 0x00000022ab00780c */ /* 0x000fe40000f21670 */
[----:B------:R-:W-:Y:S02]  /*165f0*/  ISETP.GT.AND P3, PT, R172, 0x90, !P3 ;  /* 0x00000090ac00780c */ /* 0x000fe40005f64270 */
[----:B------:R-:W-:-:S02]  /*16600*/  FSEL R139, R139, -INF , !P1 ;  /* 0xff8000008b8b7808 */ /* 0x000fc40004800000 */
[----:B------:R-:W-:Y:S02]  /*16610*/  LOP3.LUT P1, RZ, R16, 0x4, RZ, 0xc0, !PT ;  /* 0x0000000410ff7812 */ /* 0x000fe4000782c0ff */
[C---:B------:R-:W-:Y:S02]  /*16620*/  ISETP.GT.AND P4, PT, R172.reuse, 0x91, !P4 ;  /* 0x00000091ac00780c */ /* 0x040fe40006784270 */
[C---:B------:R-:W-:Y:S02]  /*16630*/  ISETP.GT.AND P1, PT, R172.reuse, 0x28, !P1 ;  /* 0x00000028ac00780c */ /* 0x040fe40004f24270 */
[----:B------:R-:W-:Y:S02]  /*16640*/  ISETP.GT.AND P5, PT, R172, 0x98, !P5 ;  /* 0x00000098ac00780c */ /* 0x000fe40006fa4270 */
[C---:B------:R-:W-:Y:S02]  /*16650*/  ISETP.LT.OR P1, PT, R171.reuse, 0x29, P1 ;  /* 0x00000029ab00780c */ /* 0x040fe40000f21670 */
[----:B------:R-:W-:-:S02]  /*16660*/  ISETP.LT.OR P3, PT, R171, 0x91, P3 ;  /* 0x00000091ab00780c */ /* 0x000fc40001f61670 */
[----:B------:R-:W-:Y:S02]  /*16670*/  FSEL R169, R142, -INF , !P1 ;  /* 0xff8000008ea97808 */ /* 0x000fe40004800000 */
[----:B------:R-:W-:Y:S02]  /*16680*/  LOP3.LUT P1, RZ, R16, 0x8, RZ, 0xc0, !PT ;  /* 0x0000000810ff7812 */ /* 0x000fe4000782c0ff */
[C---:B------:R-:W-:Y:S02]  /*16690*/  ISETP.LT.OR P4, PT, R171.reuse, 0x92, P4 ;  /* 0x00000092ab00780c */ /* 0x040fe40002781670 */
[----:B------:R-:W-:Y:S02]  /*166a0*/  ISETP.GT.AND P1, PT, R172, 0x29, !P1 ;  /* 0x00000029ac00780c */ /* 0x000fe40004f24270 */
[C---:B------:R-:W-:Y:S02]  /*166b0*/  ISETP.LT.OR P5, PT, R171.reuse, 0x99, P5 ;  /* 0x00000099ab00780c */ /* 0x040fe40002fa1670 */
[----:B------:R-:W-:-:S02]  /*166c0*/  ISETP.LT.OR P1, PT, R171, 0x2a, P1 ;  /* 0x0000002aab00780c */ /* 0x000fc40000f21670 */
[----:B------:R-:W-:Y:S02]  /*166d0*/  FSEL R98, R98, -INF , !P3 ;  /* 0xff80000062627808 */ /* 0x000fe40005800000 */
[----:B------:R-:W-:Y:S02]  /*166e0*/  FSEL R143, R143, -INF , !P1 ;  /* 0xff8000008f8f7808 */ /* 0x000fe40004800000 */
[----:B------:R-:W-:Y:S02]  /*166f0*/  LOP3.LUT P1, RZ, R16, 0x10, RZ, 0xc0, !PT ;  /* 0x0000001010ff7812 */ /* 0x000fe4000782c0ff */
[----:B------:R-:W-:Y:S02]  /*16700*/  FSEL R99, R99, -INF , !P4 ;  /* 0xff80000063637808 */ /* 0x000fe40006000000 */
        /* <DEDUP_REMOVED lines=51> */
[----:B------:R-:W-:Y:S02]  /*16a40*/  LOP3.LUT P1, RZ, R16, 0x800, RZ, 0xc0, !PT ;  /* 0x0000080010ff7812 */ /* 0x000fe4000782c0ff */
[----:B------:R-:W-:Y:S02]  /*16a50*/  FMNMX.FTZ R106, R152, R3, !PT ;  /* 0x00000003986a7209 */ /* 0x000fe40007810000 */
        /* <DEDUP_REMOVED lines=63> */
[----:B------:R-:W-:Y:S02]  /*16e50*/  FMNMX.FTZ R91, R153, R106, !PT ;  /* 0x0000006a995b7209 */ /* 0x000fe40007810000 */
[----:B------:R-:W-:Y:S02]  /*16e60*/  ISETP.GT.AND P1, PT, R172, 0x88, !P6 ;  /* 0x00000088ac00780c */ /* 0x000fe40007724270 */
[----:B------:R-:W-:Y:S02]  /*16e70*/  FMNMX.FTZ R106, R156, R91, !PT ;  /* 0x0000005b9c6a7209 */ /* 0x000fe40007810000 */
[----:B------:R-:W-:Y:S02]  /*16e80*/  ISETP.LT.OR P1, PT, R171, 0x89, P1 ;  /* 0x00000089ab00780c */ /* 0x000fe40000f21670 */
[----:B------:R-:W-:-:S02]  /*16e90*/  FMNMX.FTZ R91, R157, R106, !PT ;  /* 0x0000006a9d5b7209 */ /* 0x000fc40007810000 */
[----:B------:R-:W-:Y:S02]  /*16ea0*/  FSEL R94, R94, -INF , !P1 ;  /* 0xff8000005e5e7808 */ /* 0x000fe40004800000 */
[----:B------:R-:W-:Y:S02]  /*16eb0*/  FMNMX.FTZ R106, R160, R91, !PT ;  /* 0x0000005ba06a7209 */ /* 0x000fe40007810000 */
[----:B------:R-:W-:Y:S02]  /*16ec0*/  LOP3.LUT P1, RZ, R16, 0x1, RZ, 0xc0, !PT ;  /* 0x0000000110ff7812 */ /* 0x000fe4000782c0ff */
[----:B------:R-:W-:Y:S02]  /*16ed0*/  FMNMX.FTZ R91, R161, R106, !PT ;  /* 0x0000006aa15b7209 */ /* 0x000fe40007810000 */
[----:B------:R-:W-:Y:S02]  /*16ee0*/  ISETP.GT.AND P1, PT, R172, RZ, !P1 ;  /* 0x000000ffac00720c */ /* 0x000fe40004f24270 */
[----:B------:R-:W-:-:S02]  /*16ef0*/  FMNMX.FTZ R106, R164, R91, !PT ;  /* 0x0000005ba46a7209 */ /* 0x000fc40007810000 */
[----:B------:R-:W-:Y:S02]  /*16f00*/  ISETP.LT.OR P1, PT, R171, 0x1, P1 ;  /* 0x00000001ab00780c */ /* 0x000fe40000f21670 */
[----:B------:R-:W-:Y:S02]  /*16f10*/  FMNMX.FTZ R91, R165, R106, !PT ;  /* 0x0000006aa55b7209 */ /* 0x000fe40007810000 */
[----:B------:R-:W-:Y:S02]  /*16f20*/  FSEL R154, R154, -INF , !P1 ;  /* 0xff8000009a9a7808 */ /* 0x000fe40004800000 */
[----:B------:R-:W-:Y:S02]  /*16f30*/  FMNMX.FTZ R106, R136, R91, !PT ;  /* 0x0000005b886a7209 */ /* 0x000fe40007810000 */
[----:B------:R-:W-:Y:S02]  /*16f40*/  FMNMX.FTZ R130, R154, R0, !PT ;  /* 0x000000009a827209 */ /* 0x000fe40007810000 */
[----:B------:R-:W-:-:S02]  /*16f50*/  FMNMX.FTZ R91, R137, R106, !PT ;  /* 0x0000006a895b7209 */ /* 0x000fc40007810000 */
[----:B------:R-:W-:Y:S02]  /*16f60*/  LOP3.LUT P6, RZ, R16, 0x8000000, RZ, 0xc0, !PT ;  /* 0x0800000010ff7812 */ /* 0x000fe400078cc0ff */
[----:B------:R-:W-:Y:S02]  /*16f70*/  FMNMX.FTZ R106, R140, R91, !PT ;  /* 0x0000005b8c6a7209 */ /* 0x000fe40007810000 */
[----:B------:R-:W-:Y:S02]  /*16f80*/  FMNMX.FTZ R130, R155, R130, !PT ;  /* 0x000000829b827209 */ /* 0x000fe40007810000 */
[----:B------:R-:W-:Y:S02]  /*16f90*/  FMNMX.FTZ R91, R141, R106, !PT ;  /* 0x0000006a8d5b7209 */ /* 0x000fe40007810000 */
[----:B------:R-:W-:Y:S02]  /*16fa0*/  ISETP.GT.AND P2, PT, R172, 0x99, !P6 ;  /* 0x00000099ac00780c */ /* 0x000fe40007744270 */
[----:B------:R-:W-:-:S02]  /*16fb0*/  FMNMX.FTZ R106, R144, R91, !PT ;  /* 0x0000005b906a7209 */ /* 0x000fc40007810000 */
[----:B------:R-:W-:Y:S02]  /*16fc0*/  FMNMX.FTZ R130, R223, R130, !PT ;  /* 0x00000082df827209 */ /* 0x000fe40007810000 */
[----:B------:R-:W-:Y:S02]  /*16fd0*/  FMNMX.FTZ R91, R145, R106, !PT ;  /* 0x0000006a915b7209 */ /* 0x000fe40007810000 */
[----:B------:R-:W-:Y:S02]  /*16fe0*/  ISETP.LT.OR P2, PT, R171, 0x9a, P2 ;  /* 0x0000009aab00780c */ /* 0x000fe40001741670 */
        /* <DEDUP_REMOVED lines=11> */
[----:B------:R-:W-:Y:S02]  /*170a0*/  FSEL R103, R103, -INF , !P2 ;  /* 0xff80000067677808 */ /* 0x000fe40005000000 */
        /* <DEDUP_REMOVED lines=23> */
[----:B0-----:R-:W-:-:S04]  /*17220*/  FMNMX.FTZ R91, R114, R91, !PT ;  /* 0x0000005b725b7209 */ /* 0x001fc80007810000 */
[----:B------:R-:W-:Y:S01]  /*17230*/  FSETP.NEU.FTZ.AND P1, PT, R91, -INF , PT ;  /* 0xff8000005b00780b */ /* 0x000fe20003f3d000 */
[----:B------:R-:W-:-:S05]  /*17240*/  FFMA.FTZ R106, R2, R91, -8 ;  /* 0xc1000000026a7423 */ /* 0x000fca000001005b */
[----:B------:R-:W-:-:S05]  /*17250*/  FSEL R106, R106, RZ, P1 ;  /* 0x000000ff6a6a7208 */ /* 0x000fca0000800000 */
        /* <DEDUP_REMOVED lines=79> */
[----:B------:R-:W-:Y:S01]  /*17750*/  FMNMX.FTZ R138, R103, R108, !PT ;  /* 0x0000006c678a7209 */ /* 0x000fe20007810000 */
[C-C-:B------:R-:W-:Y:S01]  /*17760*/  FFMA.FTZ R108, R2.reuse, R112, -R106.reuse ;  /* 0x00000070026c7223 */ /* 0x140fe2000001086a */
[----:B------:R-:W-:-:S01]  /*17770*/  FFMA.FTZ R112, R2, R116, -R106 ;  /* 0x0000007402707223 */ /* 0x000fc2000001086a */
[----:B------:R-:W-:Y:S01]  /*17780*/  FFMA.FTZ R116, R2, R89, -R106 ;  /* 0x0000005902747223 */ /* 0x000fe2000001086a */
[----:B------:R-:W-:Y:S01]  /*17790*/  FSEL R106, R91, RZ, P1 ;  /* 0x000000ff5b6a7208 */ /* 0x000fe20000800000 */
[----:B------:R-:W1:Y:S01]  /*177a0*/  SHFL.BFLY PT, R140, R138, 0x2, 0x1f ;  /* 0x0c401f008a8c7f89 */ /* 0x000e6200000e0000 */
[----:B------:R-:W-:Y:S03]  /*177b0*/  MUFU.EX2 R165, R165 ;  /* 0x000000a500a57308 */ /* 0x000fe60000000800 */
[----:B------:R-:W-:-:S04]  /*177c0*/  FADD.FTZ R3, -R106, R3 ;  /* 0x000000036a037221 */ /* 0x000fc80000010100 */
[----:B------:R-:W-:Y:S01]  /*177d0*/  FMUL.FTZ R3, R2, R3 ;  /* 0x0000000302037220 */ /* 0x000fe20000410000 */
[----:B------:R-:W-:Y:S08]  /*177e0*/  MUFU.EX2 R126, R126 ;  /* 0x0000007e007e7308 */ /* 0x000ff00000000800 */
[----:B------:R-:W2:Y:S01]  /*177f0*/  MUFU.EX2 R3, R3 ;  /* 0x0000000300037308 */ /* 0x000ea20000000800 */
        /* <DEDUP_REMOVED lines=14> */
[----:B------:R-:W-:Y:S01]  /*178e0*/  FSEL R169, R89, RZ, P1 ;  /* 0x000000ff59a97208 */ /* 0x000fe20000800000 */
[C-C-:B------:R-:W-:Y:S01]  /*178f0*/  FFMA.FTZ R138, R2.reuse, R154, -R106.reuse ;  /* 0x0000009a028a7223 */ /* 0x140fe2000001086a */
[----:B------:R-:W-:-:S01]  /*17900*/  FFMA.FTZ R155, R2, R155, -R106 ;  /* 0x0000009b029b7223 */ /* 0x000fc2000001086a */
[C-C-:B------:R-:W-:Y:S01]  /*17910*/  FFMA.FTZ R140, R2.reuse, R223, -R106.reuse ;  /* 0x000000df028c7223 */ /* 0x140fe2000001086a */
[----:B------:R-:W-:-:S01]  /*17920*/  FFMA.FTZ R159, R2, R159, -R106 ;  /* 0x0000009f029f7223 */ /* 0x000fc2000001086a */
[----:B------:R-:W-:Y:S01]  /*17930*/  FADD.FTZ R169, -R169, R0 ;  /* 0x00000000a9a97221 */ /* 0x000fe20000010100 */
[----:B------:R-:W-:-:S01]  /*17940*/  FFMA.FTZ R0, R2, R127, -R106 ;  /* 0x0000007f02007223 */ /* 0x000fc2000001086a */
[----:B------:R-:W-:Y:S01]  /*17950*/  MUFU.EX2 R138, R138 ;  /* 0x0000008a008a7308 */ /* 0x000fe20000000800 */
[----:B0-----:R-:W-:-:S01]  /*17960*/  FFMA.FTZ R142, R2, R162, -R106 ;  /* 0x000000a2028e7223 */ /* 0x001fc2000001086a */
[C---:B------:R-:W-:Y:S01]  /*17970*/  FMUL.FTZ R127, R2.reuse, R169 ;  /* 0x000000a9027f7220 */ /* 0x040fe20000410000 */
        /* <DEDUP_REMOVED lines=35> */
[----:B------:R-:W-:Y:S01]  /*17bb0*/  FFMA.FTZ R103, R2, R103, -R106 ;  /* 0x0000006702677223 */ /* 0x000fe2000001086a */
[----:B--2---:R-:W-:-:S01]  /*17bc0*/  FFMA.FTZ R106, R3, R15, R110 ;  /* 0x0000000f036a7223 */ /* 0x004fc2000001006e */
[----:B------:R-:W2:Y:S01]  /*17bd0*/  MUFU.EX2 R142, R142 ;  /* 0x0000008e008e7308 */ /* 0x000ea20000000800 */
[----:B0-----:R-:W-:-:S02]  /*17be0*/  FFMA.FTZ R14, R127, R14, R138 ;  /* 0x0000000e7f0e7223 */ /* 0x001fc4000001008a */
[----:B------:R-:W-:Y:S02]  /*17bf0*/  FADD.FTZ R15, R153, R106 ;  /* 0x0000006a990f7221 */ /* 0x000fe40000010000 */
[----:B-1----:R-:W-:-:S02]  /*17c00*/  FADD.FTZ R169, R155, R14 ;  /* 0x0000000e9ba97221 */ /* 0x002fc40000010000 */
[----:B------:R-:W-:Y:S01]  /*17c10*/  FADD.FTZ R14, R114, R15 ;  /* 0x0000000f720e7221 */ /* 0x000fe20000010000 */
[----:B------:R-:W0:Y:S01]  /*17c20*/  MUFU.EX2 R163, R163 ;  /* 0x000000a300a37308 */ /* 0x000e220000000800 */
[----:B---3--:R-:W-:-:S02]  /*17c30*/  FADD.FTZ R158, R140, R169 ;  /* 0x000000a98c9e7221 */ /* 0x008fc40000010000 */
[----:B------:R-:W-:-:S04]  /*17c40*/  FADD.FTZ R15, R157, R14 ;  /* 0x0000000e9d0f7221 */ /* 0x000fc80000010000 */
[----:B------:R-:W-:Y:S01]  /*17c50*/  FADD.FTZ R14, R118, R15 ;  /* 0x0000000f760e7221 */ /* 0x000fe20000010000 */
[----:B------:R-:W1:Y:S03]  /*17c60*/  MUFU.EX2 R144, R144 ;  /* 0x0000009000907308 */ /* 0x000e660000000800 */
[----:B------:R-:W-:-:S04]  /*17c70*/  FADD.FTZ R15, R161, R14 ;  /* 0x0000000ea10f7221 */ /* 0x000fc80000010000 */
[----:B------:R-:W-:Y:S01]  /*17c80*/  FADD.FTZ R14, R122, R15 ;  /* 0x0000000f7a0e7221 */ /* 0x000fe20000010000 */
[----:B------:R-:W3:Y:S03]  /*17c90*/  MUFU.EX2 R167, R167 ;  /* 0x000000a700a77308 */ /* 0x000ee60000000800 */
[----:B------:R-:W-:-:S04]  /*17ca0*/  FADD.FTZ R15, R165, R14 ;  /* 0x0000000ea50f7221 */ /* 0x000fc80000010000 */
[----:B------:R-:W-:Y:S01]  /*17cb0*/  FADD.FTZ R14, R126, R15 ;  /* 0x0000000f7e0e7221 */ /* 0x000fe20000010000 */
[----:B------:R4:W-:Y:S08]  /*17cc0*/  MUFU.EX2 R156, R131 ;  /* 0x00000083009c7308 */ /* 0x0009f00000000800 */
[----:B------:R-:W5:Y:S01]  /*17cd0*/  MUFU.EX2 R21, R21 ;  /* 0x0000001500157308 */ /* 0x000f620000000800 */
[----:B----4-:R-:W-:-:S04]  /*17ce0*/  FADD.FTZ R131, R159, R158 ;  /* 0x0000009e9f837221 */ /* 0x010fc80000010000 */
[----:B--2---:R-:W-:-:S03]  /*17cf0*/  FADD.FTZ R158, R142, R131 ;  /* 0x000000838e9e7221 */ /* 0x004fc60000010000 */
[----:B------:R-:W2:Y:S01]  /*17d00*/  MUFU.EX2 R146, R146 ;  /* 0x0000009200927308 */ /* 0x000ea20000000800 */
[----:B0-----:R-:W-:-:S04]  /*17d10*/  FADD.FTZ R131, R163, R158 ;  /* 0x0000009ea3837221 */ /* 0x001fc80000010000 */
[----:B-1----:R-:W-:Y:S01]  /*17d20*/  FADD.FTZ R160, R144, R131 ;  /* 0x0000008390a07221 */ /* 0x002fe20000010000 */
[----:B------:R-:W-:-:S02]  /*17d30*/  FADD.FTZ R131, R137, R14 ;  /* 0x0000000e89837221 */ /* 0x000fc40000010000 */
[----:B------:R-:W0:Y:S01]  /*17d40*/  MUFU.EX2 R139, R139 ;  /* 0x0000008b008b7308 */ /* 0x000e220000000800 */
[----:B---3--:R-:W-:-:S01]  /*17d50*/  FADD.FTZ R160, R167, R160 ;  /* 0x000000a0a7a07221 */ /* 0x008fc20000010000 */
[----:B------:R-:W-:-:S03]  /*17d60*/  FADD.FTZ R162, R130, R131 ;  /* 0x0000008382a27221 */ /* 0x000fc60000010000 */
[----:B-----5:R-:W-:-:S03]  /*17d70*/  FADD.FTZ R15, R21, R160 ;  /* 0x000000a0150f7221 */ /* 0x020fc60000010000 */
        /* <DEDUP_REMOVED lines=8> */
[----:B------:R2:W-:Y:S01]  /*17e00*/  MUFU.EX2 R158, R107 ;  /* 0x0000006b009e7308 */ /* 0x0005e20000000800 */
        /* <DEDUP_REMOVED lines=9> */
[----:B------:R-:W-:-:S01]  /*17ea0*/  FADD.FTZ R107, R149, R164 ;  /* 0x000000a4956b7221 */ /* 0x000fc20000010000 */
[----:B0-----:R-:W-:-:S03]  /*17eb0*/  FADD.FTZ R14, R152, R15 ;  /* 0x0000000f980e7221 */ /* 0x001fc60000010000 */
        /* <DEDUP_REMOVED lines=22> */
[----:B------:R-:W-:Y:S01]  /*18020*/  MUFU.EX2 R133, R133 ;  /* 0x0000008500857308 */ /* 0x000fe20000000800 */
[----:B--2---:R-:W-:-:S07]  /*18030*/  FADD.FTZ R166, R132, R107 ;  /* 0x0000006b84a67221 */ /* 0x004fce0000010000 */
[----:B------:R-:W1:Y:S01]  /*18040*/  MUFU.EX2 R106, R135 ;  /* 0x00000087006a7308 */ /* 0x000e620000000800 */
[----:B0-----:R-:W-:-:S07]  /*18050*/  FADD.FTZ R15, R183, R14 ;  /* 0x0000000eb70f7221 */ /* 0x001fce0000010000 */
[----:B------:R-:W-:Y:S08]  /*18060*/  MUFU.EX2 R104, R104 ;  /* 0x0000006800687308 */ /* 0x000ff00000000800 */
[----:B------:R-:W0:Y:S01]  /*18070*/  MUFU.EX2 R185, R185 ;  /* 0x000000b900b97308 */ /* 0x000e220000000800 */
[----:B-1----:R-:W-:-:S07]  /*18080*/  FADD.FTZ R14, R106, R15 ;  /* 0x0000000f6a0e7221 */ /* 0x002fce0000010000 */
[----:B------:R-:W-:Y:S08]  /*18090*/  MUFU.EX2 R105, R105 ;  /* 0x0000006900697308 */ /* 0x000ff00000000800 */
[----:B------:R-:W1:Y:S01]  /*180a0*/  MUFU.EX2 R187, R187 ;  /* 0x000000bb00bb7308 */ /* 0x000e620000000800 */
[----:B0-----:R-:W-:-:S04]  /*180b0*/  FADD.FTZ R15, R185, R14 ;  /* 0x0000000eb90f7221 */ /* 0x001fc80000010000 */
[----:B------:R-:W-:-:S03]  /*180c0*/  FADD.FTZ R14, R158, R15 ;  /* 0x0000000f9e0e7221 */ /* 0x000fc60000010000 */
[----:B------:R-:W-:Y:S08]  /*180d0*/  MUFU.EX2 R109, R109 ;  /* 0x0000006d006d7308 */ /* 0x000ff00000000800 */
[----:B------:R0:W2:Y:S01]  /*180e0*/  MUFU.EX2 R160, R111 ;  /* 0x0000006f00a07308 */ /* 0x0000a20000000800 */
[----:B-1----:R-:W-:-:S07]  /*180f0*/  FADD.FTZ R15, R187, R14 ;  /* 0x0000000ebb0f7221 */ /* 0x002fce0000010000 */
[----:B------:R-:W-:Y:S01]  /*18100*/  MUFU.EX2 R108, R108 ;  /* 0x0000006c006c7308 */ /* 0x000fe20000000800 */
[----:B0-----:R-:W-:-:S04]  /*18110*/  FADD.FTZ R111, R133, R166 ;  /* 0x000000a6856f7221 */ /* 0x001fc80000010000 */
[----:B------:R-:W-:-:S03]  /*18120*/  FADD.FTZ R166, R104, R111 ;  /* 0x0000006f68a67221 */ /* 0x000fc60000010000 */
[----:B------:R-:W0:Y:S01]  /*18130*/  MUFU.EX2 R217, R217 ;  /* 0x000000d900d97308 */ /* 0x000e220000000800 */
[----:B------:R-:W-:-:S01]  /*18140*/  FADD.FTZ R111, R105, R166 ;  /* 0x000000a6696f7221 */ /* 0x000fc20000010000 */
[----:B--2---:R-:W-:-:S03]  /*18150*/  FADD.FTZ R14, R160, R15 ;  /* 0x0000000fa00e7221 */ /* 0x004fc60000010000 */
[----:B------:R-:W-:-:S03]  /*18160*/  FADD.FTZ R166, R102, R111 ;  /* 0x0000006f66a67221 */ /* 0x000fc60000010000 */
[----:B------:R-:W-:Y:S01]  /*18170*/  MUFU.EX2 R113, R113 ;  /* 0x0000007100717308 */ /* 0x000fe20000000800 */
[----:B------:R-:W-:-:S07]  /*18180*/  FADD.FTZ R111, R109, R166 ;  /* 0x000000a66d6f7221 */ /* 0x000fce0000010000 */
        /* <DEDUP_REMOVED lines=14> */
[----:B------:R-:W2:Y:S01]  /*18270*/  MUFU.EX2 R116, R116 ;  /* 0x0000007400747308 */ /* 0x000ea20000000800 */
[----:B------:R-:W-:-:S04]  /*18280*/  FADD.FTZ R20, R112, R111 ;  /* 0x0000006f70147221 */ /* 0x000fc80000010000 */
[----:B------:R-:W-:-:S03]  /*18290*/  FADD.FTZ R111, R117, R20 ;  /* 0x00000014756f7221 */ /* 0x000fc60000010000 */
[----:B------:R-:W3:Y:S01]  /*182a0*/  MUFU.EX2 R92, R92 ;  /* 0x0000005c005c7308 */ /* 0x000ee20000000800 */
[----:B0-----:R-:W-:-:S01]  /*182b0*/  FADD.FTZ R111, R88, R111 ;  /* 0x0000006f586f7221 */ /* 0x001fc20000010000 */
[----:B-1----:R-:W-:-:S04]  /*182c0*/  FADD.FTZ R14, R90, R15 ;  /* 0x0000000f5a0e7221 */ /* 0x002fc80000010000 */
[----:B------:R-:W-:Y:S02]  /*182d0*/  FADD.FTZ R15, R107, R14 ;  /* 0x0000000e6b0f7221 */ /* 0x000fe40000010000 */
[----:B------:R-:W0:Y:S01]  /*182e0*/  MUFU.EX2 R94, R94 ;  /* 0x0000005e005e7308 */ /* 0x000e220000000800 */
[----:B--2---:R-:W-:-:S07]  /*182f0*/  FADD.FTZ R111, R116, R111 ;  /* 0x0000006f746f7221 */ /* 0x004fce0000010000 */
        /* <DEDUP_REMOVED lines=24> */
.L_x_9240:
[----:B------:R-:W-:Y:S01]  /*18480*/  F2FP.SATFINITE.E4M3.F32.PACK_AB_MERGE_C R0, R0, R123, RZ ;  /* 0x0000007b0000723e */ /* 0x000fe200048070ff */
[-C--:B------:R-:W-:Y:S01]  /*18490*/  FMUL.FTZ R24, R24, R3.reuse ;  /* 0x0000000318187220 */ /* 0x080fe20000410000 */
[----:B------:R-:W-:Y:S01]  /*184a0*/  ISETP.GT.AND P1, PT, R12, R206, PT ;  /* 0x000000ce0c00720c */ /* 0x000fe20003f24270 */
[----:B------:R-:W-:Y:S01]  /*184b0*/  FMUL.FTZ R25, R25, R3 ;  /* 0x0000000319197220 */ /* 0x000fe20000410000 */
[----:B------:R-:W-:Y:S01]  /*184c0*/  F2FP.SATFINITE.E4M3.F32.PACK_AB_MERGE_C R177, R154, R151, R0 ;  /* 0x000000979ab1723e */ /* 0x000fe20004807000 */
[----:B------:R-:W-:Y:S01]  /*184d0*/  IMAD R0, R190, 0x8, R17 ;  /* 0x00000008be007824 */ /* 0x000fe200078e0211 */
[----:B------:R-:W-:Y:S01]  /*184e0*/  F2FP.SATFINITE.E4M3.F32.PACK_AB_MERGE_C R140, R159, R140, RZ ;  /* 0x0000008c9f8c723e */ /* 0x000fe200048070ff */
[----:B------:R-:W-:Y:S01]  /*184f0*/  FMUL.FTZ R28, R28, R3 ;  /* 0x000000031c1c7220 */ /* 0x000fe20000410000 */
[----:B------:R-:W-:Y:S01]  /*18500*/  F2FP.SATFINITE.E4M3.F32.PACK_AB_MERGE_C R139, R148, R139, RZ ;  /* 0x0000008b948b723e */ /* 0x000fe200048070ff */
[----:B------:R-:W-:Y:S01]  /*18510*/  VIADD R0, R0, 0x22860 ;  /* 0x0002286000007836 */ /* 0x000fe20000000000 */
[----:B------:R-:W-:Y:S01]  /*18520*/  F2FP.SATFINITE.E4M3.F32.PACK_AB_MERGE_C R106, R106, R183, RZ ;  /* 0x000000b76a6a723e */ /* 0x000fe200048070ff */
[----:B------:R-:W-:Y:S01]  /*18530*/  FMUL.FTZ R29, R29, R3 ;  /* 0x000000031d1d7220 */ /* 0x000fe20000410000 */
[----:B------:R-:W-:Y:S01]  /*18540*/  F2FP.SATFINITE.E4M3.F32.PACK_AB_MERGE_C R160, R160, R187, RZ ;  /* 0x000000bba0a0723e */ /* 0x000fe200048070ff */
[-C--:B------:R-:W-:Y:S01]  /*18550*/  FMUL.FTZ R32, R32, R3.reuse ;  /* 0x0000000320207220 */ /* 0x080fe20000410000 */
[----:B------:R-:W-:Y:S01]  /*18560*/  PRMT R0, R192, 0x654, R0 ;  /* 0x00000654c0007816 */ /* 0x000fe20000000000 */
[-C--:B------:R-:W-:Y:S01]  /*18570*/  FMUL.FTZ R33, R33, R3.reuse ;  /* 0x0000000321217220 */ /* 0x080fe20000410000 */
[----:B------:R-:W-:Y:S01]  /*18580*/  F2FP.SATFINITE.E4M3.F32.PACK_AB_MERGE_C R140, R155, R138, R140 ;  /* 0x0000008a9b8c723e */ /* 0x000fe2000480708c */
[----:B------:R-:W-:Y:S01]  /*18590*/  FMUL.FTZ R36, R36, R3 ;  /* 0x0000000324247220 */ /* 0x000fe20000410000 */
[----:B------:R-:W-:Y:S01]  /*185a0*/  F2FP.SATFINITE.E4M3.F32.PACK_AB_MERGE_C R139, R146, R21, R139 ;  /* 0x00000015928b723e */ /* 0x000fe2000480708b */
[----:B------:R0:W-:Y:S01]  /*185b0*/  SYNCS.ARRIVE.TRANS64.RED.A1T0 RZ, [R0+URZ], RZ ;  /* 0x000000ff00ff79a7 */ /* 0x0001e2000810043f */
        /* <DEDUP_REMOVED lines=95> */
[----:B------:R-:W-:Y:S01]  /*18bb0*/  IMAD.MOV.U32 R181, RZ, RZ, R139 ;  /* 0x000000ffffb57224 */ /* 0x000fe200078e008b */
[----:B------:R-:W-:Y:S06]  /*18bc0*/  @P1 BRA `(.L_x_9241) ;  /* 0xffffffb400641947 */ /* 0x000fec000383ffff */
[----:B------:R-:W-:Y:S02]  /*18bd0*/  IMAD.MOV.U32 R0, RZ, RZ, R89 ;  /* 0x000000ffff007224 */ /* 0x000fe400078e0059 */
[----:B------:R-:W-:Y:S02]  /*18be0*/  IMAD.MOV.U32 R3, RZ, RZ, R91 ;  /* 0x000000ffff037224 */ /* 0x000fe400078e005b */
[----:B------:R-:W-:Y:S02]  /*18bf0*/  IMAD.MOV.U32 R190, RZ, RZ, R215 ;  /* 0x000000ffffbe7224 */ /* 0x000fe400078e00d7 */
[----:B------:R-:W-:-:S07]  /*18c00*/  IMAD.MOV.U32 R192, RZ, RZ, R216 ;  /* 0x000000ffffc07224 */ /* 0x000fce00078e00d8 */
.L_x_9221:
[----:B------:R-:W0:Y:S01]  /*18c10*/  LDC R20, c[0x0][0x448] ;  /* 0x00011200ff147b82 */ /* 0x000e220000000800 */
[----:B------:R-:W-:Y:S02]  /*18c20*/  LOP3.LUT R22, R22, 0xfffffff7, RZ, 0xc0, !PT ;  /* 0xfffffff716167812 */ /* 0x000fe400078ec0ff */
[----:B------:R-:W-:Y:S02]  /*18c30*/  R2UR UR4, R13 ;  /* 0x000000000d0472ca */ /* 0x000fe400000e0000 */
[----:B------:R-:W-:-:S03]  /*18c40*/  IADD3 R89, R199, 0x1, -R197 ;  /* 0x00000001c7597810 */ /* 0x000fc60007ffe8c5 */
[----:B------:R-:W1:Y:S01]  /*18c50*/  LDC R90, c[0x0][0x9e4] ;  /* 0x00027900ff5a7b82 */ /* 0x000e620000000800 */
[----:B0-----:R-:W-:Y:S01]  /*18c60*/  ISETP.NE.AND P1, PT, R20, 0x1, PT ;  /* 0x000000011400780c */ /* 0x001fe20003f25270 */
[----:B------:R-:W-:-:S12]  /*18c70*/  VIADD R20, R202, 0x7f ;  /* 0x0000007fca147836 */ /* 0x000fd80000000000 */
[----:B------:R-:W0:Y:S01]  /*18c80*/  @P1 LDC R21, c[0x0][0x44c] ;  /* 0x00011300ff151b82 */ /* 0x000e220000000800 */
[----:B------:R-:W-:-:S04]  /*18c90*/  @P1 LOP3.LUT R22, R22, 0x8, RZ, 0xfc, !PT ;  /* 0x0000000816161812 */ /* 0x000fc800078efcff */
[----:B------:R-:W-:-:S03]  /*18ca0*/  LOP3.LUT R22, R22, 0xffffffef, RZ, 0xc0, !PT ;  /* 0xffffffef16167812 */ /* 0x000fc600078ec0ff */
[----:B------:R-:W2:Y:S01]  /*18cb0*/  @P1 LDC R88, c[0x0][0x450] ;  /* 0x00011400ff581b82 */ /* 0x000ea20000000800 */
[----:B0-----:R-:W-:-:S05]  /*18cc0*/  @P1 IMAD.HI.U32 R21, R20, R21, RZ ;  /* 0x0000001514151227 */ /* 0x001fca00078e00ff */
[----:B--2---:R-:W-:Y:S02]  /*18cd0*/  @P1 SHF.R.U32.HI R20, RZ, R88, R21 ;  /* 0x00000058ff141219 */ /* 0x004fe40000011615 */
[----:B-1----:R-:W-:-:S03]  /*18ce0*/  ISETP.GE.AND P1, PT, R90, 0x1, PT ;  /* 0x000000015a00780c */ /* 0x002fc60003f26270 */
[----:B------:R-:W-:-:S04]  /*18cf0*/  IMAD.IADD R20, R89, 0x1, R20 ;  /* 0x0000000159147824 */ /* 0x000fc800078e0214 */
[----:B------:R-:W-:-:S06]  /*18d00*/  VIADD R88, R20, -UR4 ;  /* 0x8000000414587c36 */ /* 0x000fcc0008000000 */
        /* <DEDUP_REMOVED lines=13> */
.L_x_9244:
[----:B------:R-:W-:-:S13]  /*18de0*/  ISETP.NE.AND P1, PT, R90, 0x1, PT ;  /* 0x000000015a00780c */ /* 0x000fda0003f25270 */
[----:B------:R-:W0:Y:S02]  /*18df0*/  @P1 LDC.64 R20, c[0x0][0x9e8] ;  /* 0x00027a00ff141b82 */ /* 0x000e240000000a00 */
[----:B0-----:R-:W-:-:S05]  /*18e00*/  @P1 IMAD.HI.U32 R20, R89, R20, RZ ;  /* 0x0000001459141227 */ /* 0x001fca00078e00ff */
[----:B------:R-:W-:-:S07]  /*18e10*/  @P1 SHF.R.U32.HI R89, RZ, R21, R20 ;  /* 0x00000015ff591219 */ /* 0x000fce0000011614 */
.L_x_9245:
[----:B------:R-:W-:Y:S05]  /*18e20*/  BSYNC B0 ;  /* 0x0000000000007941 */ /* 0x000fea0003800000 */
.L_x_9243:
[----:B------:R-:W-:-:S05]  /*18e30*/  IMAD R89, R89, R90, RZ ;  /* 0x0000005a59597224 */ /* 0x000fca00078e02ff */
[----:B------:R-:W-:-:S07]  /*18e40*/  VIMNMX R88, R88, R89, !PT ;  /* 0x0000005958587248 */ /* 0x000fce0007fe0100 */
.L_x_9242:
[----:B------:R-:W-:-:S04]  /*18e50*/  VIADD R88, R88, 0x9f ;  /* 0x0000009f58587836 */ /* 0x000fc80000000000 */
[----:B------:R-:W-:-:S05]  /*18e60*/  IMAD.HI R88, R88, 0x66666667, RZ ;  /* 0x6666666758587827 */ /* 0x000fca00078e02ff */
[----:B------:R-:W-:-:S04]  /*18e70*/  SHF.R.U32.HI R21, RZ, 0x1f, R88 ;  /* 0x0000001fff157819 */ /* 0x000fc80000011658 */
[----:B------:R-:W-:-:S04]  /*18e80*/  LEA.HI.SX32 R206, R88, R21, 0x1a ;  /* 0x0000001558ce7211 */ /* 0x000fc800078fd2ff */
[----:B------:R-:W-:-:S04]  /*18e90*/  VIMNMX R206, R205, R206, !PT ;  /* 0x000000cecdce7248 */ /* 0x000fc80007fe0100 */
[----:B------:R-:W-:-:S13]  /*18ea0*/  ISETP.GE.AND P1, PT, R12, R206, PT ;  /* 0x000000ce0c00720c */ /* 0x000fda0003f26270 */
[----:B------:R-:W-:Y:S05]  /*18eb0*/  @!P1 BRA `(.L_x_9246) ;  /* 0x0000002c00789947 */ /* 0x000fea0003800000 */
[----:B------:R-:W-:Y:S02]  /*18ec0*/  IMAD.MOV.U32 R215, RZ, RZ, R0 ;  /* 0x000000ffffd77224 */ /* 0x000fe400078e0000 */
[----:B------:R-:W-:Y:S02]  /*18ed0*/  IMAD.MOV.U32 R216, RZ, RZ, R3 ;  /* 0x000000ffffd87224 */ /* 0x000fe400078e0003 */
[----:B------:R-:W-:Y:S02]  /*18ee0*/  IMAD.MOV.U32 R224, RZ, RZ, R192 ;  /* 0x000000ffffe07224 */ /* 0x000fe400078e00c0 */
[----:B------:R-:W-:-:S07]  /*18ef0*/  IMAD.MOV.U32 R217, RZ, RZ, R190 ;  /* 0x000000ffffd97224 */ /* 0x000fce00078e00be */
.L_x_9258:
        /* <DEDUP_REMOVED lines=8> */
.L_x_9248:
[----:B------:R-:W-:Y:S01]  /*18f80*/  VIADD R0, R217, 0x1 ;  /* 0x00000001d9007836 */ /* 0x000fe20000000000 */
[----:B------:R-:W-:-:S04]  /*18f90*/  SHF.L.U32 R3, R192, 0x1f, RZ ;  /* 0x0000001fc0037819 */ /* 0x000fc800000006ff */
[----:B------:R-:W-:-:S04]  /*18fa0*/  ISETP.NE.AND P2, PT, R0, 0x2, PT ;  /* 0x000000020000780c */ /* 0x000fc80003f45270 */
[----:B------:R-:W-:-:S05]  /*18fb0*/  SEL R0, R0, RZ, P2 ;  /* 0x000000ff00007207 */ /* 0x000fca0001000000 */
[----:B------:R-:W-:-:S04]  /*18fc0*/  IMAD R0, R0, 0x8, R17 ;  /* 0x0000000800007824 */ /* 0x000fc800078e0211 */
[----:B------:R0:W1:Y:S01]  /*18fd0*/  SYNCS.PHASECHK.TRANS64.TRYWAIT P2, [R0+URZ+0x22830], R3 ;  /* 0x02283003000075a7 */ /* 0x000062000804017f */
[----:B------:R-:W-:Y:S05]  /*18fe0*/  @!P0 BRA `(.L_x_9249) ;  /* 0x0000000000048947 */ /* 0x000fea0003800000 */
[----:B------:R-:W-:Y:S01]  /*18ff0*/  BPT.TRAP 0x1 ;  /* 0x000000040000795c */ /* 0x000fe20000300000 */
.L_x_9249:
[----:B------:R-:W-:Y:S04]  /*19000*/  BSSY B0, `(.L_x_9247) ;  /* 0x0000004000007945 */ /* 0x000fe80003800000 */
[----:B-1----:R-:W-:Y:S05]  /*19010*/  @P2 BRA `(.L_x_9250) ;  /* 0x0000000000082947 */ /* 0x002fea0003800000 */
[----:B------:R-:W1:Y:S02]  /*19020*/  SYNCS.PHASECHK.TRANS64.TRYWAIT P2, [R0+URZ+0x22830], R3 ;  /* 0x02283003000075a7 */ /* 0x000e64000804017f */
[----:B-1----:R-:W-:Y:S05]  /*19030*/  @!P2 BRA `(.L_x_9251) ;  /* 0x0000016c0090a947 */ /* 0x002fea0003800000 */
.L_x_9250:
[----:B------:R-:W-:Y:S05]  /*19040*/  BSYNC B0 ;  /* 0x0000000000007941 */ /* 0x000fea0003800000 */
.L_x_9247:
        /* <DEDUP_REMOVED lines=24> */
[C---:B------:R-:W-:Y:S01]  /*191d0*/  VIADD R20, R88.reuse, 0x2 ;  /* 0x0000000258147836 */ /* 0x040fe20000000000 */
[----:B------:R-:W-:Y:S01]  /*191e0*/  R2UR UR39, R21 ;  /* 0x00000000152772ca */ /* 0x000fe200000e0000 */
[----:B------:R-:W-:Y:S01]  /*191f0*/  VIADD R94, R88, 0x4 ;  /* 0x00000004585e7836 */ /* 0x000fe20000000000 */
[----:B------:R-:W-:Y:S01]  /*19200*/  R2UR UR36, R10 ;  /* 0x000000000a2472ca */ /* 0x000fe200000e0000 */
[----:B------:R-:W-:Y:S01]  /*19210*/  IMAD.MOV.U32 R89, RZ, RZ, 0x40000040 ;  /* 0x40000040ff597424 */ /* 0x000fe200078e00ff */
[----:B0-----:R-:W-:-:S02]  /*19220*/  SHF.R.U32.HI R3, RZ, 0x7, R3 ;  /* 0x00000007ff037819 */ /* 0x001fc40000011603 */
[----:B------:R-:W-:Y:S02]  /*19230*/  R2UR UR37, R11 ;  /* 0x000000000b2572ca */ /* 0x000fe400000e0000 */
[----:B------:R-:W-:Y:S01]  /*19240*/  R2UR UR8, R90 ;  /* 0x000000005a0872ca */ /* 0x000fe200000e0000 */
[----:B------:R-:W-:Y:S01]  /*19250*/  VIADD R3, R3, 0x8 ;  /* 0x0000000803037836 */ /* 0x000fe20000000000 */
[----:B------:R-:W-:Y:S01]  /*19260*/  R2UR UR51, R91 ;  /* 0x000000005b3372ca */ /* 0x000fe200000e0000 */
[----:B------:R-:W-:Y:S01]  /*19270*/  VIADD R90, R88, 0x202 ;  /* 0x00000202585a7836 */ /* 0x000fe20000000000 */
[----:B------:R-:W-:Y:S01]  /*19280*/  R2UR UR6, R92 ;  /* 0x000000005c0672ca */ /* 0x000fe200000e0000 */
[----:B------:R-:W-:Y:S01]  /*19290*/  VIADD R92, R88, 0x102 ;  /* 0x00000102585c7836 */ /* 0x000fe20000000000 */
[----:B------:R0:W-:Y:S01]  /*192a0*/  BAR.SYNC.DEFER_BLOCKING R3, 0x100 ;  /* 0x000400030000751d */ /* 0x0001e20000010000 */
[----:B------:R-:W-:Y:S02]  /*192b0*/  R2UR UR7, R93 ;  /* 0x000000005d0772ca */ /* 0x000fe400000e0000 */
[----:B------:R-:W-:Y:S01]  /*192c0*/  R2UR UR50, R90 ;  /* 0x000000005a3272ca */ /* 0x000fe200000e0000 */
[----:B------:R-:W-:Y:S01]  /*192d0*/  VIADD R90, R88, 0x402 ;  /* 0x00000402585a7836 */ /* 0x000fe20000000000 */
[----:B------:R-:W-:-:S02]  /*192e0*/  R2UR UR48, R10 ;  /* 0x000000000a3072ca */ /* 0x000fc400000e0000 */
[----:B------:R-:W-:Y:S02]  /*192f0*/  R2UR UR49, R11 ;  /* 0x000000000b3172ca */ /* 0x000fe400000e0000 */
[----:B------:R-:W-:Y:S02]  /*19300*/  R2UR UR46, R92 ;  /* 0x000000005c2e72ca */ /* 0x000fe400000e0000 */
[----:B------:R-:W-:Y:S02]  /*19310*/  R2UR UR47, R93 ;  /* 0x000000005d2f72ca */ /* 0x000fe400000e0000 */
[----:B------:R-:W-:Y:S01]  /*19320*/  MOV R92, UR51 ;  /* 0x00000033005c7c02 */ /* 0x000fe20008000f00 */
[----:B------:R-:W-:Y:S01]  /*19330*/  UMOV UR51, UR7 ;  /* 0x0000000700337c82 */ /* 0x000fe20008000000 */
[----:B------:R-:W-:Y:S01]  /*19340*/  R2UR UR4, R20 ;  /* 0x00000000140472ca */ /* 0x000fe200000e0000 */
[----:B------:R-:W-:Y:S01]  /*19350*/  VIADD R20, R88, 0x302 ;  /* 0x0000030258147836 */ /* 0x000fe20000000000 */
[----:B------:R-:W-:Y:S01]  /*19360*/  MOV R93, UR50 ;  /* 0x00000032005d7c02 */ /* 0x000fe20008000f00 */
[----:B------:R-:W-:Y:S01]  /*19370*/  UMOV UR50, UR6 ;  /* 0x0000000600327c82 */ /* 0x000fe20008000000 */
[----:B------:R-:W-:Y:S01]  /*19380*/  R2UR UR58, R90 ;  /* 0x000000005a3a72ca */ /* 0x000fe200000e0000 */
[----:B------:R-:W-:Y:S01]  /*19390*/  VIADD R90, R88, 0x204 ;  /* 0x00000204585a7836 */ /* 0x000fe20000000000 */
[----:B------:R-:W-:Y:S01]  /*193a0*/  R2UR UR54, R20 ;  /* 0x00000000143672ca */ /* 0x000fe200000e0000 */
[----:B------:R-:W-:Y:S01]  /*193b0*/  VIADD R20, R88, 0x104 ;  /* 0x0000010458147836 */ /* 0x000fe20000000000 */
[C---:B------:R-:W-:Y:S01]  /*193c0*/  R2UR UR9, R91.reuse ;  /* 0x000000005b0972ca */ /* 0x040fe200000e0000 */
[----:B------:R-:W-:Y:S01]  /*193d0*/  WARPGROUP.ARRIVE ;  /* 0x00000000000079c5 */ /* 0x000fe20000000000 */
[----:B------:R-:W-:Y:S01]  /*193e0*/  R2UR UR14, R90 ;  /* 0x000000005a0e72ca */ /* 0x000fe200000e0000 */
[----:B------:R-:W-:Y:S01]  /*193f0*/  VIADD R90, R88, 0x404 ;  /* 0x00000404585a7836 */ /* 0x000fe20000000000 */
[----:B------:R-:W-:Y:S01]  /*19400*/  R2UR UR10, R20 ;  /* 0x00000000140a72ca */ /* 0x000fe200000e0000 */
[----:B------:R-:W-:Y:S01]  /*19410*/  VIADD R20, R88, 0x304 ;  /* 0x0000030458147836 */ /* 0x000fe20000000000 */
[----:B------:R-:W-:Y:S01]  /*19420*/  R2UR UR6, R94 ;  /* 0x000000005e0672ca */ /* 0x000fe200000e0000 */
[----:B------:R-:W-:Y:S01]  /*19430*/  QGMMA.64x32x32.F32.E4M3.E4M3 R152, gdesc[UR28], RZ, !UPT, gsb0 ;  /* 0x006000001c9879f3 */ /* 0x000fe2000c0008ff */
[----:B------:R-:W-:Y:S01]  /*19440*/  R2UR UR22, R90 ;  /* 0x000000005a1672ca */ /* 0x000fe200000e0000 */
[----:B------:R-:W-:Y:S01]  /*19450*/  VIADD R94, R88, 0x6 ;  /* 0x00000006585e7836 */ /* 0x000fe20000000000 */
[----:B------:R-:W-:Y:S01]  /*19460*/  R2UR UR18, R20 ;  /* 0x00000000141272ca */ /* 0x000fe200000e0000 */
[C---:B------:R-:W-:Y:S01]  /*19470*/  VIADD R20, R88.reuse, 0x106 ;  /* 0x0000010658147836 */ /* 0x040fe20000000000 */
[C---:B------:R-:W-:Y:S01]  /*19480*/  R2UR UR59, R91.reuse ;  /* 0x000000005b3b72ca */ /* 0x040fe200000e0000 */
[----:B------:R-:W-:Y:S01]  /*19490*/  VIADD R90, R88, 0x206 ;  /* 0x00000206585a7836 */ /* 0x000fe20000000000 */
[----:B------:R-:W-:-:S02]  /*194a0*/  R2UR UR15, R91 ;  /* 0x000000005b0f72ca */ /* 0x000fc400000e0000 */
[----:B------:R-:W-:Y:S01]  /*194b0*/  R2UR UR30, R20 ;  /* 0x00000000141e72ca */ /* 0x000fe200000e0000 */
[C---:B------:R-:W-:Y:S01]  /*194c0*/  VIADD R20, R88.reuse, 0x306 ;  /* 0x0000030658147836 */ /* 0x040fe20000000000 */
[----:B------:R-:W-:Y:S01]  /*194d0*/  R2UR UR23, R91 ;  /* 0x000000005b1772ca */ /* 0x000fe200000e0000 */
[----:B------:R-:W-:Y:S01]  /*194e0*/  VIADD R88, R88, 0x406 ;  /* 0x0000040658587836 */ /* 0x000fe20000000000 */
[----:B------:R-:W-:Y:S01]  /*194f0*/  R2UR UR44, R10 ;  /* 0x000000000a2c72ca */ /* 0x000fe200000e0000 */
[----:B------:R-:W-:Y:S01]  /*19500*/  IMAD.MOV.U32 R91, RZ, RZ, 0x40000040 ;  /* 0x40000040ff5b7424 */ /* 0x000fe200078e00ff */
[----:B------:R-:W-:Y:S02]  /*19510*/  R2UR UR45, R11 ;  /* 0x000000000b2d72ca */ /* 0x000fe400000e0000 */
[----:B------:R-:W-:Y:S02]  /*19520*/  R2UR UR7, R95 ;  /* 0x000000005f0772ca */ /* 0x000fe400000e0000 */
[----:B------:R-:W-:-:S02]  /*19530*/  R2UR UR26, R94 ;  /* 0x000000005e1a72ca */ /* 0x000fc400000e0000 */
[----:B------:R-:W-:Y:S02]  /*19540*/  R2UR UR27, R95 ;  /* 0x000000005f1b72ca */ /* 0x000fe400000e0000 */
[----:B------:R-:W-:Y:S02]  /*19550*/  R2UR UR42, R88 ;  /* 0x00000000582a72ca */ /* 0x000fe400000e0000 */
[----:B------:R-:W-:Y:S02]  /*19560*/  R2UR UR43, R89 ;  /* 0x00000000592b72ca */ /* 0x000fe400000e0000 */
[----:B0-----:R-:W-:Y:S01]  /*19570*/  MOV R3, UR47 ;  /* 0x0000002f00037c02 */ /* 0x001fe20008000f00 */
        /* <DEDUP_REMOVED lines=19> */
[----:B------:R-:W-:Y:S01]  /*196b0*/  R2UR UR13, R7 ;  /* 0x00000000070d72ca */ /* 0x000fe200000e0000 */
[----:B------:R-:W-:Y:S02]  /*196c0*/  WARPGROUP.DEPBAR.LE gsb0, 0x0 ;  /* 0x00008000000079c5 */ /* 0x000fe40000010000 */
[----:B------:R-:W-:Y:S01]  /*196d0*/  WARPGROUP.ARRIVE ;  /* 0x00000000000079c5 */ /* 0x000fe20000000000 */
[----:B------:R-:W-:Y:S02]  /*196e0*/  R2UR UR19, R21 ;  /* 0x00000000151372ca */ /* 0x000fe400000e0000 */
[----:B------:R-:W-:Y:S02]  /*196f0*/  R2UR UR16, R6 ;  /* 0x00000000061072ca */ /* 0x000fe400000e0000 */
[----:B------:R-:W-:Y:S01]  /*19700*/  R2UR UR17, R7 ;  /* 0x00000000071172ca */ /* 0x000fe200000e0000 */
[----:B------:R-:W-:Y:S01]  /*19710*/  QGMMA.64x32x32.F32.E4M3.E4M3 R136, gdesc[UR32], RZ, !UPT, gsb0 ;  /* 0x00600000208879f3 */ /* 0x000fe2000c0008ff */
[----:B------:R-:W-:-:S02]  /*19720*/  R2UR UR34, R90 ;  /* 0x000000005a2272ca */ /* 0x000fc400000e0000 */
[----:B------:R-:W-:Y:S02]  /*19730*/  R2UR UR35, R91 ;  /* 0x000000005b2372ca */ /* 0x000fe400000e0000 */
        /* <DEDUP_REMOVED lines=86> */
.L_x_9253:
[----:B------:R-:W-:Y:S01]  /*19ca0*/  SHF.L.U32 R0, R224, 0x1f, RZ ;  /* 0x0000001fe0007819 */ /* 0x000fe200000006ff */
[----:B------:R-:W-:-:S04]  /*19cb0*/  IMAD R3, R217, 0x8, R17 ;  /* 0x00000008d9037824 */ /* 0x000fc800078e0211 */
[----:B------:R0:W1:Y:S01]  /*19cc0*/  SYNCS.PHASECHK.TRANS64.TRYWAIT P1, [R3+URZ+0x22850], R0 ;  /* 0x02285000030075a7 */ /* 0x000062000802017f */
[----:B------:R-:W-:Y:S05]  /*19cd0*/  @!P0 BRA `(.L_x_9254) ;  /* 0x0000000000048947 */ /* 0x000fea0003800000 */
[----:B------:R-:W-:Y:S01]  /*19ce0*/  BPT.TRAP 0x1 ;  /* 0x000000040000795c */ /* 0x000fe20000300000 */
.L_x_9254:
[----:B-1----:R-:W-:Y:S05]  /*19cf0*/  @P1 BRA `(.L_x_9252) ;  /* 0x0000000000081947 */ /* 0x002fea0003800000 */
[----:B------:R-:W1:Y:S02]  /*19d00*/  SYNCS.PHASECHK.TRANS64.TRYWAIT P1, [R3+URZ+0x22850], R0 ;  /* 0x02285000030075a7 */ /* 0x000e64000802017f */
[----:B-1----:R-:W-:Y:S05]  /*19d10*/  @!P1 BRA `(.L_x_9255) ;  /* 0x00000160006c9947 */ /* 0x002fea0003800000 */
.L_x_9252:
        /* <DEDUP_REMOVED lines=13> */
[----:B0-----:R-:W-:-:S04]  /*19df0*/  SHF.R.U32.HI R221, RZ, 0x7, R221 ;  /* 0x00000007ffdd7819 */ /* 0x001fc800000116dd */
[----:B------:R-:W-:Y:S01]  /*19e00*/  IADD3 R3, -R221, 0xb, RZ ;  /* 0x0000000bdd037810 */ /* 0x000fe20007ffe1ff */
        /* <DEDUP_REMOVED lines=23> */
[----:B------:R-:W-:Y:S01]  /*19f80*/  R2UR UR7, R21 ;  /* 0x00000000150772ca */ /* 0x000fe200000e0000 */
[----:B------:R-:W-:Y:S02]  /*19f90*/  WARPGROUP.DEPBAR.LE gsb0, 0x0 ;  /* 0x00008000000079c5 */ /* 0x000fe40000010000 */
[----:B------:R-:W-:-:S10]  /*19fa0*/  WARPGROUP.ARRIVE ;  /* 0x00000000000079c5 */ /* 0x000fd40000000000 */
[----:B------:R-:W-:Y:S03]  /*19fb0*/  QGMMA.64x128x32.F32.E4M3.E4M3 R24, R168, gdesc[UR4], R24, gsb0 ;  /* 0x01e00004a8187df3 */ /* 0x000fe60008000818 */
[----:B------:R-:W-:Y:S02]  /*19fc0*/  WARPGROUP.DEPBAR.LE gsb0, 0x0 ;  /* 0x00008000000079c5 */ /* 0x000fe40000010000 */
[----:B------:R0:W-:Y:S06]  /*19fd0*/  BAR.ARV R3, 0x100 ;  /* 0x000400030000751d */ /* 0x0001ec0000002000 */
[----:B------:R-:W-:Y:S05]  /*19fe0*/  @!P0 BRA `(.L_x_9256) ;  /* 0x0000000000048947 */ /* 0x000fea0003800000 */
[----:B------:R-:W-:Y:S01]  /*19ff0*/  BPT.TRAP 0x1 ;  /* 0x000000040000795c */ /* 0x000fe20000300000 */
.L_x_9256:
[----:B------:R-:W-:Y:S01]  /*1a000*/  FMNMX.FTZ R0, R152, R216, !PT ;  /* 0x000000d898007209 */ /* 0x000fe20007810000 */
[----:B------:R-:W1:Y:S03]  /*1a010*/  S2R R221, SR_CgaCtaId ;  /* 0x0000000000dd7919 */ /* 0x000e660000008800 */
[----:B0-----:R-:W-:Y:S02]  /*1a020*/  FMNMX.FTZ R3, R153, R0, !PT ;  /* 0x0000000099037209 */ /* 0x001fe40007810000 */
        /* <DEDUP_REMOVED lines=79> */
[----:B------:R-:W2:Y:S01]  /*1a520*/  SHFL.BFLY PT, R3, R168, 0x2, 0x1f ;  /* 0x0c401f00a8037f89 */ /* 0x000ea200000e0000 */
[----:B0-----:R-:W-:Y:S02]  /*1a530*/  FMNMX.FTZ R170, R21, R0, !PT ;  /* 0x0000000015aa7209 */ /* 0x001fe40007810000 */
[----:B--2---:R-:W-:-:S03]  /*1a540*/  FMNMX.FTZ R171, R168, R3, !PT ;  /* 0x00000003a8ab7209 */ /* 0x004fc60007810000 */
[----:B------:R-:W0:Y:S04]  /*1a550*/  SHFL.BFLY PT, R3, R170, 0x1, 0x1f ;  /* 0x0c201f00aa037f89 */ /* 0x000e2800000e0000 */
[----:B------:R-:W2:Y:S01]  /*1a560*/  SHFL.BFLY PT, R0, R171, 0x1, 0x1f ;  /* 0x0c201f00ab007f89 */ /* 0x000ea200000e0000 */
[----:B0-----:R-:W-:Y:S02]  /*1a570*/  FMNMX.FTZ R3, R170, R3, !PT ;  /* 0x00000003aa037209 */ /* 0x001fe40007810000 */
[----:B--2---:R-:W-:-:S03]  /*1a580*/  FMNMX.FTZ R0, R171, R0, !PT ;  /* 0x00000000ab007209 */ /* 0x004fc60007810000 */
[----:B------:R-:W-:-:S04]  /*1a590*/  FADD.FTZ R169, -R3, R216 ;  /* 0x000000d803a97221 */ /* 0x000fc80000010100 */
[----:B------:R-:W-:Y:S01]  /*1a5a0*/  FMUL.FTZ R20, R2, R169 ;  /* 0x000000a902147220 */ /* 0x000fe20000410000 */
[----:B------:R-:W-:-:S04]  /*1a5b0*/  FADD.FTZ R169, -R0, R215 ;  /* 0x000000d700a97221 */ /* 0x000fc80000010100 */
[C---:B------:R-:W-:Y:S01]  /*1a5c0*/  FMUL.FTZ R21, R2.reuse, R169 ;  /* 0x000000a902157220 */ /* 0x040fe20000410000 */
[----:B------:R-:W-:-:S01]  /*1a5d0*/  FFMA.FTZ R169, R2, R3, -8 ;  /* 0xc100000002a97423 */ /* 0x000fc20000010003 */
[----:B------:R-:W-:Y:S03]  /*1a5e0*/  MUFU.EX2 R20, R20 ;  /* 0x0000001400147308 */ /* 0x000fe60000000800 */
[----:B------:R-:W-:-:S01]  /*1a5f0*/  FFMA.FTZ R168, R2, R152, -R169 ;  /* 0x0000009802a87223 */ /* 0x000fc200000108a9 */
[C-C-:B------:R-:W-:Y:S01]  /*1a600*/  FFMA.FTZ R152, R2.reuse, R153, -R169.reuse ;  /* 0x0000009902987223 */ /* 0x140fe200000108a9 */
[----:B------:R-:W-:-:S01]  /*1a610*/  FFMA.FTZ R153, R2, R156, -R169 ;  /* 0x0000009c02997223 */ /* 0x000fc200000108a9 */
[C-C-:B------:R-:W-:Y:S01]  /*1a620*/  FFMA.FTZ R156, R2.reuse, R157, -R169.reuse ;  /* 0x0000009d029c7223 */ /* 0x140fe200000108a9 */
[----:B------:R-:W-:-:S01]  /*1a630*/  FFMA.FTZ R157, R2, R160, -R169 ;  /* 0x000000a0029d7223 */ /* 0x000fc200000108a9 */
[C-C-:B------:R-:W-:Y:S01]  /*1a640*/  FFMA.FTZ R160, R2.reuse, R161, -R169.reuse ;  /* 0x000000a102a07223 */ /* 0x140fe200000108a9 */
[----:B------:R-:W-:-:S01]  /*1a650*/  FFMA.FTZ R161, R2, R164, -R169 ;  /* 0x000000a402a17223 */ /* 0x000fc200000108a9 */
[C---:B------:R-:W-:Y:S01]  /*1a660*/  FFMA.FTZ R164, R2.reuse, R165, -R169 ;  /* 0x000000a502a47223 */ /* 0x040fe200000108a9 */
[----:B------:R-:W-:-:S01]  /*1a670*/  FFMA.FTZ R165, R2, R0, -8 ;  /* 0xc100000002a57423 */ /* 0x000fc20000010000 */
[----:B------:R0:W2:Y:S01]  /*1a680*/  MUFU.EX2 R171, R168 ;  /* 0x000000a800ab7308 */ /* 0x0000a20000000800 */
[----:B------:R-:W-:-:S01]  /*1a690*/  FFMA.FTZ R136, R2, R136, -R169 ;  /* 0x0000008802887223 */ /* 0x000fc200000108a9 */
[C---:B------:R-:W-:Y:S01]  /*1a6a0*/  FFMA.FTZ R137, R2.reuse, R137, -R169 ;  /* 0x0000008902897223 */ /* 0x040fe200000108a9 */
[----:B------:R-:W-:-:S01]  /*1a6b0*/  FFMA.FTZ R154, R2, R154, -R165 ;  /* 0x0000009a029a7223 */ /* 0x000fc200000108a5 */
[C-C-:B------:R-:W-:Y:S01]  /*1a6c0*/  FFMA.FTZ R155, R2.reuse, R155, -R165.reuse ;  /* 0x0000009b029b7223 */ /* 0x140fe200000108a5 */
[----:B------:R-:W-:-:S01]  /*1a6d0*/  FFMA.FTZ R158, R2, R158, -R165 ;  /* 0x0000009e029e7223 */ /* 0x000fc200000108a5 */
[C-C-:B------:R-:W-:Y:S01]  /*1a6e0*/  FFMA.FTZ R159, R2.reuse, R159, -R165.reuse ;  /* 0x0000009f029f7223 */ /* 0x140fe200000108a5 */
[----:B------:R-:W-:-:S01]  /*1a6f0*/  FFMA.FTZ R162, R2, R162, -R165 ;  /* 0x000000a202a27223 */ /* 0x000fc200000108a5 */
[----:B------:R-:W-:Y:S01]  /*1a700*/  MUFU.EX2 R21, R21 ;  /* 0x0000001500157308 */ /* 0x000fe20000000800 */
[----:B0-----:R-:W-:-:S02]  /*1a710*/  IMAD R168, R190, 0x8, R17 ;  /* 0x00000008bea87824 */ /* 0x001fc400078e0211 */
[C-C-:B------:R-:W-:Y:S01]  /*1a720*/  FFMA.FTZ R163, R2.reuse, R163, -R165.reuse ;  /* 0x000000a302a37223 */ /* 0x140fe200000108a5 */
[----:B------:R-:W-:-:S01]  /*1a730*/  FFMA.FTZ R166, R2, R166, -R165 ;  /* 0x000000a602a67223 */ /* 0x000fc200000108a5 */
[--C-:B------:R-:W-:Y:S01]  /*1a740*/  FFMA.FTZ R167, R2, R167, -R165.reuse ;  /* 0x000000a702a77223 */ /* 0x100fe200000108a5 */
[----:B------:R-:W-:Y:S02]  /*1a750*/  VIADD R168, R168, 0x22840 ;  /* 0x00022840a8a87836 */ /* 0x000fe40000000000 */
[C-C-:B------:R-:W-:Y:S01]  /*1a760*/  FFMA.FTZ R138, R2.reuse, R138, -R165.reuse ;  /* 0x0000008a028a7223 */ /* 0x140fe200000108a5 */
[----:B------:R-:W-:-:S01]  /*1a770*/  FFMA.FTZ R139, R2, R139, -R165 ;  /* 0x0000008b028b7223 */ /* 0x000fc200000108a5 */
[----:B------:R-:W0:Y:S01]  /*1a780*/  MUFU.EX2 R154, R154 ;  /* 0x0000009a009a7308 */ /* 0x000e220000000800 */
[----:B--2---:R-:W-:-:S01]  /*1a790*/  FFMA.FTZ R15, R20, R15, R171 ;  /* 0x0000000f140f7223 */ /* 0x004fc200000100ab */
[----:B-1----:R-:W-:Y:S01]  /*1a7a0*/  PRMT R168, R221, 0x654, R168 ;  /* 0x00000654dda87816 */ /* 0x002fe200000000a8 */
[----:B------:R-:W-:-:S01]  /*1a7b0*/  FFMA.FTZ R142, R2, R142, -R165 ;  /* 0x0000008e028e7223 */ /* 0x000fc200000108a5 */
[C-C-:B------:R-:W-:Y:S01]  /*1a7c0*/  FFMA.FTZ R143, R2.reuse, R143, -R165.reuse ;  /* 0x0000008f028f7223 */ /* 0x140fe200000108a5 */
[----:B------:R-:W-:-:S01]  /*1a7d0*/  FFMA.FTZ R146, R2, R146, -R165 ;  /* 0x0000009202927223 */ /* 0x000fc200000108a5 */
[----:B------:R1:W-:Y:S01]  /*1a7e0*/  SYNCS.ARRIVE.TRANS64.RED.A1T0 RZ, [R168+URZ], RZ ;  /* 0x000000ffa8ff79a7 */ /* 0x0003e2000810043f */
        /* <DEDUP_REMOVED lines=35> */
[----:B0-----:R-:W-:Y:S01]  /*1aa20*/  FADD.FTZ R165, R153, R168 ;  /* 0x000000a899a57221 */ /* 0x001fe20000010000 */
        /* <DEDUP_REMOVED lines=22> */
[----:B0-----:R-:W-:-:S01]  /*1ab90*/  FADD.FTZ R15, R159, R14 ;  /* 0x0000000e9f0f7221 */ /* 0x001fc20000010000 */
        /* <DEDUP_REMOVED lines=157> */
.L_x_9257:
[----:B------:R-:W-:Y:S01]  /*1b570*/  F2FP.SATFINITE.E4M3.F32.PACK_AB_MERGE_C R93, R93, R92, RZ ;  /* 0x0000005c5d5d723e */ /* 0x000fe200048070ff */
[----:B------:R-:W-:Y:S01]  /*1b580*/  IMAD R92, R217, 0x8, R17 ;  /* 0x00000008d95c7824 */ /* 0x000fe200078e0211 */
[----:B------:R-:W-:Y:S01]  /*1b590*/  ISETP.GT.AND P1, PT, R12, R206, PT ;  /* 0x000000ce0c00720c */ /* 0x000fe20003f24270 */
[----:B------:R-:W-:Y:S01]  /*1b5a0*/  FMUL.FTZ R24, R24, R20 ;  /* 0x0000001418187220 */ /* 0x000fe20000410000 */
[----:B------:R-:W-:Y:S01]  /*1b5b0*/  F2FP.SATFINITE.E4M3.F32.PACK_AB_MERGE_C R153, R156, R153, RZ ;  /* 0x000000999c99723e */ /* 0x000fe200048070ff */
[----:B------:R-:W-:Y:S01]  /*1b5c0*/  VIADD R92, R92, 0x22860 ;  /* 0x000228605c5c7836 */ /* 0x000fe20000000000 */
[----:B------:R-:W-:Y:S01]  /*1b5d0*/  F2FP.SATFINITE.E4M3.F32.PACK_AB_MERGE_C R158, R159, R158, RZ ;  /* 0x0000009e9f9e723e */ /* 0x000fe200048070ff */
[-C--:B------:R-:W-:Y:S01]  /*1b5e0*/  FMUL.FTZ R25, R25, R20.reuse ;  /* 0x0000001419197220 */ /* 0x080fe20000410000 */
[----:B------:R-:W-:Y:S01]  /*1b5f0*/  F2FP.SATFINITE.E4M3.F32.PACK_AB_MERGE_C R161, R164, R161, RZ ;  /* 0x000000a1a4a1723e */ /* 0x000fe200048070ff */
        /* <DEDUP_REMOVED lines=104> */
[----:B------:R-:W-:Y:S01]  /*1bc80*/  IMAD.MOV.U32 R217, RZ, RZ, R190 ;  /* 0x000000ffffd97224 */ /* 0x000fe200078e00be */
[----:B0-----:R-:W-:Y:S06]  /*1bc90*/  @P1 BRA `(.L_x_9258) ;  /* 0xffffffd000981947 */ /* 0x001fec000383ffff */
.L_x_9246:
[----:B------:R-:W-:-:S13]  /*1bca0*/  ISETP.GE.AND P1, PT, R12, R205, PT ;  /* 0x000000cd0c00720c */ /* 0x000fda0003f26270 */
[----:B------:R-:W-:Y:S05]  /*1bcb0*/  @!P1 BRA `(.L_x_9259) ;  /* 0x0000004800c09947 */ /* 0x000fea0003800000 */
[----:B------:R-:W-:Y:S02]  /*1bcc0*/  IMAD.MOV.U32 R206, RZ, RZ, R0 ;  /* 0x000000ffffce7224 */ /* 0x000fe400078e0000 */
[----:B------:R-:W-:Y:S02]  /*1bcd0*/  IMAD.MOV.U32 R215, RZ, RZ, R3 ;  /* 0x000000ffffd77224 */ /* 0x000fe400078e0003 */
[----:B------:R-:W-:Y:S02]  /*1bce0*/  IMAD.MOV.U32 R223, RZ, RZ, R192 ;  /* 0x000000ffffdf7224 */ /* 0x000fe400078e00c0 */
[----:B------:R-:W-:-:S07]  /*1bcf0*/  IMAD.MOV.U32 R216, RZ, RZ, R190 ;  /* 0x000000ffffd87224 */ /* 0x000fce00078e00be */
.L_x_9279:
        /* <DEDUP_REMOVED lines=8> */
.L_x_9261:
        /* <DEDUP_REMOVED lines=8> */
.L_x_9262:
[----:B------:R-:W-:Y:S04]  /*1be00*/  BSSY B0, `(.L_x_9260) ;  /* 0x0000004000007945 */ /* 0x000fe80003800000 */
[----:B-1----:R-:W-:Y:S05]  /*1be10*/  @P2 BRA `(.L_x_9263) ;  /* 0x0000000000082947 */ /* 0x002fea0003800000 */
[----:B------:R-:W1:Y:S02]  /*1be20*/  SYNCS.PHASECHK.TRANS64.TRYWAIT P2, [R0+URZ+0x22830], R3 ;  /* 0x02283003000075a7 */ /* 0x000e64000804017f */
[----:B-1----:R-:W-:Y:S05]  /*1be30*/  @!P2 BRA `(.L_x_9264) ;  /* 0x000001400038a947 */ /* 0x002fea0003800000 */
.L_x_9263:
[----:B------:R-:W-:Y:S05]  /*1be40*/  BSYNC B0 ;  /* 0x0000000000007941 */ /* 0x000fea0003800000 */
.L_x_9260:
        /* <DEDUP_REMOVED lines=197> */
.L_x_9266:
[----:B------:R-:W-:Y:S01]  /*1caa0*/  SHF.L.U32 R0, R223, 0x1f, RZ ;  /* 0x0000001fdf007819 */ /* 0x000fe200000006ff */
[----:B------:R-:W-:-:S04]  /*1cab0*/  IMAD R3, R216, 0x8, R17 ;  /* 0x00000008d8037824 */ /* 0x000fc800078e0211 */
[----:B------:R0:W1:Y:S01]  /*1cac0*/  SYNCS.PHASECHK.TRANS64.TRYWAIT P1, [R3+URZ+0x22850], R0 ;  /* 0x02285000030075a7 */ /* 0x000062000802017f */
[----:B------:R-:W-:Y:S05]  /*1cad0*/  @!P0 BRA `(.L_x_9267) ;  /* 0x0000000000048947 */ /* 0x000fea0003800000 */
[----:B------:R-:W-:Y:S01]  /*1cae0*/  BPT.TRAP 0x1 ;  /* 0x000000040000795c */ /* 0x000fe20000300000 */
.L_x_9267:
[----:B-1----:R-:W-:Y:S05]  /*1caf0*/  @P1 BRA `(.L_x_9265) ;  /* 0x0000000000081947 */ /* 0x002fea0003800000 */
[----:B------:R-:W1:Y:S02]  /*1cb00*/  SYNCS.PHASECHK.TRANS64.TRYWAIT P1, [R3+URZ+0x22850], R0 ;  /* 0x02285000030075a7 */ /* 0x000e64000802017f */
[----:B-1----:R-:W-:Y:S05]  /*1cb10*/  @!P1 BRA `(.L_x_9268) ;  /* 0x0000013400149947 */ /* 0x002fea0003800000 */
.L_x_9265:
        /* <DEDUP_REMOVED lines=46> */
.L_x_9269:
[----:B------:R-:W1:Y:S01]  /*1ce00*/  LDC R0, c[0x0][0x448] ;  /* 0x00011200ff007b82 */ /* 0x000e620000000800 */
[----:B------:R-:W2:Y:S01]  /*1ce10*/  S2R R222, SR_CgaCtaId ;  /* 0x0000000000de7919 */ /* 0x000ea20000008800 */
[----:B0-----:R-:W-:Y:S01]  /*1ce20*/  IMAD.IADD R3, R208, 0x1, R202 ;  /* 0x00000001d0037824 */ /* 0x001fe200078e02ca */
[----:B------:R-:W-:Y:S01]  /*1ce30*/  ULDC UR4, c[0x0][0x9dc] ;  /* 0x0002770000047ab9 */ /* 0x000fe20000000800 */
[----:B------:R-:W-:Y:S01]  /*1ce40*/  IMAD R168, R12, -0xa0, RZ ;  /* 0xffffff600ca87824 */ /* 0x000fe200078e02ff */
[----:B------:R-:W-:Y:S01]  /*1ce50*/  ULOP3.LUT UR4, URZ, UR4, URZ, 0x33, !UPT ;  /* 0x000000043f047292 */ /* 0x000fe2000f8e333f */
[----:B------:R-:W-:Y:S02]  /*1ce60*/  ULDC UR5, c[0x0][0x9e0] ;  /* 0x0002780000057ab9 */ /* 0x000fe40000000800 */
[----:B------:R-:W0:Y:S01]  /*1ce70*/  LDC R175, c[0x0][0x9e4] ;  /* 0x00027900ffaf7b82 */ /* 0x000e220000000800 */
[----:B-1----:R-:W-:-:S13]  /*1ce80*/  ISETP.NE.AND P1, PT, R0, 0x1, PT ;  /* 0x000000010000780c */ /* 0x002fda0003f25270 */
[----:B------:R-:W1:Y:S08]  /*1ce90*/  @P1 LDC R0, c[0x0][0x44c] ;  /* 0x00011300ff001b82 */ /* 0x000e700000000800 */
[----:B------:R-:W3:Y:S01]  /*1cea0*/  @P1 LDC R21, c[0x0][0x450] ;  /* 0x00011400ff151b82 */ /* 0x000ee20000000800 */
[----:B-1----:R-:W-:-:S05]  /*1ceb0*/  @P1 IMAD.HI.U32 R0, R3, R0, RZ ;  /* 0x0000000003001227 */ /* 0x002fca00078e00ff */
[----:B---3--:R-:W-:Y:S01]  /*1cec0*/  @P1 SHF.R.U32.HI R3, RZ, R21, R0 ;  /* 0x00000015ff031219 */ /* 0x008fe20000011600 */
[----:B------:R-:W-:Y:S01]  /*1ced0*/  IMAD R0, R190, 0x8, R17 ;  /* 0x00000008be007824 */ /* 0x000fe200078e0211 */
[----:B0-----:R-:W-:-:S03]  /*1cee0*/  ISETP.GE.AND P1, PT, R175, 0x1, PT ;  /* 0x00000001af00780c */ /* 0x001fc60003f26270 */
[----:B------:R-:W0:Y:S01]  /*1cef0*/  SHFL.IDX PT, R20, R3, RZ, 0x1c1f ;  /* 0x001c1fff03147589 */ /* 0x000e2200000e0000 */
[----:B------:R-:W-:-:S05]  /*1cf00*/  VIADD R0, R0, 0x22840 ;  /* 0x0002284000007836 */ /* 0x000fca0000000000 */
[----:B--2---:R-:W-:-:S04]  /*1cf10*/  PRMT R0, R222, 0x654, R0 ;  /* 0x00000654de007816 */ /* 0x004fc80000000000 */
[----:B------:R1:W-:Y:S02]  /*1cf20*/  SYNCS.ARRIVE.TRANS64.RED.A1T0 RZ, [R0+URZ], RZ ;  /* 0x000000ff00ff79a7 */ /* 0x0003e4000810043f */
[----:B-1----:R-:W-:-:S04]  /*1cf30*/  IADD3 R0, -R200, 0x1, R168 ;  /* 0x00000001c8007810 */ /* 0x002fc80007ffe1a8 */
[----:B------:R-:W-:-:S05]  /*1cf40*/  IADD3 R0, -R197, R0, R199 ;  /* 0x00000000c5007210 */ /* 0x000fca0007ffe1c7 */
[C---:B------:R-:W-:Y:S02]  /*1cf50*/  VIADD R169, R0.reuse, UR5 ;  /* 0x0000000500a97c36 */ /* 0x040fe40008000000 */
[----:B------:R-:W-:Y:S02]  /*1cf60*/  VIADD R170, R0, UR4 ;  /* 0x0000000400aa7c36 */ /* 0x000fe40008000000 */
[----:B------:R-:W-:Y:S02]  /*1cf70*/  IMAD.IADD R0, R168, 0x1, -R200 ;  /* 0x00000001a8007824 */ /* 0x000fe400078e0ac8 */
[--C-:B0-----:R-:W-:Y:S02]  /*1cf80*/  IMAD.IADD R171, R169, 0x1, R20.reuse ;  /* 0x00000001a9ab7824 */ /* 0x101fe400078e0214 */
        /* <DEDUP_REMOVED lines=15> */
.L_x_9272:
[----:B------:R-:W-:Y:S02]  /*1d080*/  ULDC UR4, c[0x0][0x9e4] ;  /* 0x0002790000047ab9 */ /* 0x000fe40000000800 */
[----:B------:R-:W-:-:S05]  /*1d090*/  IMAD.U32 R174, RZ, RZ, UR4 ;  /* 0x00000004ffae7e24 */ /* 0x000fca000f8e00ff */
[----:B------:R-:W-:-:S13]  /*1d0a0*/  ISETP.NE.AND P1, PT, R174, 0x1, PT ;  /* 0x00000001ae00780c */ /* 0x000fda0003f25270 */
[----:B------:R-:W0:Y:S02]  /*1d0b0*/  @P1 LDC.64 R20, c[0x0][0x9e8] ;  /* 0x00027a00ff141b82 */ /* 0x000e240000000a00 */
[----:B0-----:R-:W-:-:S05]  /*1d0c0*/  @P1 IMAD.HI.U32 R20, R173, R20, RZ ;  /* 0x00000014ad141227 */ /* 0x001fca00078e00ff */
[----:B------:R-:W-:-:S07]  /*1d0d0*/  @P1 SHF.R.U32.HI R173, RZ, R21, R20 ;  /* 0x00000015ffad1219 */ /* 0x000fce0000011614 */
.L_x_9273:
[----:B------:R-:W-:Y:S05]  /*1d0e0*/  BSYNC B0 ;  /* 0x0000000000007941 */ /* 0x000fea0003800000 */
.L_x_9271:
[----:B------:R-:W-:-:S05]  /*1d0f0*/  IMAD R173, R173, R174, R0 ;  /* 0x000000aeadad7224 */ /* 0x000fca00078e0200 */
[----:B------:R-:W-:Y:S02]  /*1d100*/  VIADDMNMX R171, R173, R174, R171, PT ;  /* 0x000000aeadab7246 */ /* 0x000fe400038001ab */
[----:B------:R-:W-:-:S07]  /*1d110*/  VIMNMX R172, R172, R173, !PT ;  /* 0x000000adacac7248 */ /* 0x000fce0007fe0100 */
.L_x_9270:
        /* <DEDUP_REMOVED lines=248> */
.L_x_9276:
[----:B------:R-:W-:Y:S02]  /*1e0a0*/  ULDC UR4, c[0x0][0x9e4] ;  /* 0x0002790000047ab9 */ /* 0x000fe40000000800 */
[----:B------:R-:W-:-:S05]  /*1e0b0*/  IMAD.U32 R168, RZ, RZ, UR4 ;  /* 0x00000004ffa87e24 */ /* 0x000fca000f8e00ff */
[----:B------:R-:W-:-:S13]  /*1e0c0*/  ISETP.NE.AND P6, PT, R168, 0x1, PT ;  /* 0x00000001a800780c */ /* 0x000fda0003fc5270 */
[----:B------:R-:W0:Y:S02]  /*1e0d0*/  @P6 LDC.64 R20, c[0x0][0x9e8] ;  /* 0x00027a00ff146b82 */ /* 0x000e240000000a00 */
[----:B0-----:R-:W-:-:S05]  /*1e0e0*/  @P6 IMAD.HI.U32 R20, R3, R20, RZ ;  /* 0x0000001403146227 */ /* 0x001fca00078e00ff */
[----:B------:R-:W-:-:S07]  /*1e0f0*/  @P6 SHF.R.U32.HI R3, RZ, R21, R20 ;  /* 0x00000015ff036219 */ /* 0x000fce0000011614 */
.L_x_9277:
[----:B------:R-:W-:Y:S05]  /*1e100*/  BSYNC B0 ;  /* 0x0000000000007941 */ /* 0x000fea0003800000 */
.L_x_9275:
[----:B------:R-:W-:-:S05]  /*1e110*/  IMAD R3, R3, R168, R0 ;  /* 0x000000a803037224 */ /* 0x000fca00078e0200 */
[----:B------:R-:W-:Y:S02]  /*1e120*/  VIADDMNMX R169, R3, R168, R169, PT ;  /* 0x000000a803a97246 */ /* 0x000fe400038001a9 */
[----:B------:R-:W-:-:S07]  /*1e130*/  VIMNMX R170, R170, R3, !PT ;  /* 0x00000003aaaa7248 */ /* 0x000fce0007fe0100 */
.L_x_9274:
        /* <DEDUP_REMOVED lines=52> */
[----:B------:R-:W-:Y:S02]  /*1e480*/  ISETP.GT.AND P2, PT, R170, 0x89, !P2 ;  /* 0x00000089aa00780c */ /* 0x000fe40005744270 */
[----:B------:R-:W-:-:S02]  /*1e490*/  FSEL R151, R151, -INF , !P1 ;  /* 0xff80000097977808 */ /* 0x000fc40004800000 */
[----:B------:R-:W-:Y:S02]  /*1e4a0*/  LOP3.LUT P1, RZ, R16, 0x100000, RZ, 0xc0, !PT ;  /* 0x0010000010ff7812 */ /* 0x000fe4000782c0ff */
[----:B------:R-:W-:Y:S02]  /*1e4b0*/  FMNMX.FTZ R3, R129, R0, !PT ;  /* 0x0000000081037209 */ /* 0x000fe40007810000 */
[----:B------:R-:W-:Y:S02]  /*1e4c0*/  ISETP.GT.AND P1, PT, R170, 0x40, !P1 ;  /* 0x00000040aa00780c */ /* 0x000fe40004f24270 */
[C---:B------:R-:W-:Y:S02]  /*1e4d0*/  ISETP.LT.OR P2, PT, R169.reuse, 0x8a, P2 ;  /* 0x0000008aa900780c */ /* 0x040fe40001741670 */
[----:B------:R-:W-:Y:S02]  /*1e4e0*/  ISETP.LT.OR P1, PT, R169, 0x41, P1 ;  /* 0x00000041a900780c */ /* 0x000fe40000f21670 */
[----:B------:R-:W-:-:S02]  /*1e4f0*/  FMNMX.FTZ R0, R132, R3, !PT ;  /* 0x0000000384007209 */ /* 0x000fc40007810000 */
[----:B------:R-:W-:Y:S02]  /*1e500*/  FSEL R177, R122, -INF , !P1 ;  /* 0xff8000007ab17808 */ /* 0x000fe40004800000 */
[----:B------:R-:W-:Y:S02]  /*1e510*/  LOP3.LUT P1, RZ, R16, 0x80000, RZ, 0xc0, !PT ;  /* 0x0008000010ff7812 */ /* 0x000fe4000782c0ff */
[----:B------:R-:W-:Y:S02]  /*1e520*/  FSEL R95, R95, -INF , !P2 ;  /* 0xff8000005f5f7808 */ /* 0x000fe40005000000 */
[----:B------:R-:W-:Y:S02]  /*1e530*/  ISETP.GT.AND P1, PT, R170, 0x41, !P1 ;  /* 0x00000041aa00780c */ /* 0x000fe40004f24270 */
[----:B------:R-:W-:Y:S02]  /*1e540*/  FMNMX.FTZ R3, R133, R0, !PT ;  /* 0x0000000085037209 */ /* 0x000fe40007810000 */
[----:B------:R-:W-:-:S02]  /*1e550*/  ISETP.LT.OR P1, PT, R169, 0x42, P1 ;  /* 0x00000042a900780c */ /* 0x000fc40000f21670 */
[----:B------:R-:W-:Y:S02]  /*1e560*/  ISETP.GT.AND P3, PT, R170, 0x90, !P3 ;  /* 0x00000090aa00780c */ /* 0x000fe40005f64270 */
[----:B------:R-:W-:Y:S02]  /*1e570*/  FSEL R123, R123, -INF , !P1 ;  /* 0xff8000007b7b7808 */ /* 0x000fe40004800000 */
[----:B------:R-:W-:Y:S02]  /*1e580*/  LOP3.LUT P1, RZ, R16, 0x40000, RZ, 0xc0, !PT ;  /* 0x0004000010ff7812 */ /* 0x000fe4000782c0ff */
[C---:B------:R-:W-:Y:S02]  /*1e590*/  ISETP.GT.AND P4, PT, R170.reuse, 0x91, !P4 ;  /* 0x00000091aa00780c */ /* 0x040fe40006784270 */
[C---:B------:R-:W-:Y:S02]  /*1e5a0*/  ISETP.GT.AND P1, PT, R170.reuse, 0x48, !P1 ;  /* 0x00000048aa00780c */ /* 0x040fe40004f24270 */
[----:B------:R-:W-:-:S02]  /*1e5b0*/  ISETP.GT.AND P5, PT, R170, 0x98, !P5 ;  /* 0x00000098aa00780c */ /* 0x000fc40006fa4270 */
[C---:B------:R-:W-:Y:S02]  /*1e5c0*/  ISETP.LT.OR P1, PT, R169.reuse, 0x49, P1 ;  /* 0x00000049a900780c */ /* 0x040fe40000f21670 */
[----:B------:R-:W-:Y:S02]  /*1e5d0*/  FMNMX.FTZ R0, R104, R3, !PT ;  /* 0x0000000368007209 */ /* 0x000fe40007810000 */
[----:B------:R-:W-:Y:S02]  /*1e5e0*/  FSEL R179, R126, -INF , !P1 ;  /* 0xff8000007eb37808 */ /* 0x000fe40004800000 */
[----:B------:R-:W-:Y:S02]  /*1e5f0*/  ISETP.GT.AND P1, PT, R170, 0x49, !P6 ;  /* 0x00000049aa00780c */ /* 0x000fe40007724270 */
[----:B------:R-:W-:Y:S02]  /*1e600*/  LOP3.LUT P6, RZ, R16, 0x40, RZ, 0xc0, !PT ;  /* 0x0000004010ff7812 */ /* 0x000fe400078cc0ff */
[----:B------:R-:W-:-:S02]  /*1e610*/  ISETP.LT.OR P1, PT, R169, 0x4a, P1 ;  /* 0x0000004aa900780c */ /* 0x000fc40000f21670 */
[----:B------:R-:W-:Y:S02]  /*1e620*/  ISETP.LT.OR P3, PT, R169, 0x91, P3 ;  /* 0x00000091a900780c */ /* 0x000fe40001f61670 */
[----:B------:R-:W-:Y:S02]  /*1e630*/  FSEL R127, R127, -INF , !P1 ;  /* 0xff8000007f7f7808 */ /* 0x000fe40004800000 */
[----:B------:R-:W-:Y:S02]  /*1e640*/  LOP3.LUT P1, RZ, R16, 0x10000, RZ, 0xc0, !PT ;  /* 0x0001000010ff7812 */ /* 0x000fe4000782c0ff */
[C---:B------:R-:W-:Y:S02]  /*1e650*/  ISETP.LT.OR P4, PT, R169.reuse, 0x92, P4 ;  /* 0x00000092a900780c */ /* 0x040fe40002781670 */
[----:B------:R-:W-:Y:S02]  /*1e660*/  ISETP.GT.AND P1, PT, R170, 0x50, !P1 ;  /* 0x00000050aa00780c */ /* 0x000fe40004f24270 */
[----:B------:R-:W-:-:S02]  /*1e670*/  ISETP.LT.OR P5, PT, R169, 0x99, P5 ;  /* 0x00000099a900780c */ /* 0x000fc40002fa1670 */
        /* <DEDUP_REMOVED lines=36> */
[----:B------:R-:W-:Y:S01]  /*1e8c0*/  FSEL R98, R98, -INF , !P3 ;  /* 0xff80000062627808 */ /* 0x000fe20005800000 */
[----:B------:R-:W0:Y:S01]  /*1e8d0*/  SHFL.BFLY PT, R3, R20, 0x2, 0x1f ;  /* 0x0c401f0014037f89 */ /* 0x000e2200000e0000 */
[----:B------:R-:W-:Y:S02]  /*1e8e0*/  FSEL R107, R107, -INF , !P1 ;  /* 0xff8000006b6b7808 */ /* 0x000fe40004800000 */
[----:B------:R-:W-:Y:S02]  /*1e8f0*/  LOP3.LUT P1, RZ, R16, 0x400, RZ, 0xc0, !PT ;  /* 0x0000040010ff7812 */ /* 0x000fe4000782c0ff */
[----:B------:R-:W-:Y:S02]  /*1e900*/  FSEL R99, R99, -INF , !P4 ;  /* 0xff80000063637808 */ /* 0x000fe40006000000 */
[----:B------:R-:W-:-:S04]  /*1e910*/  ISETP.GT.AND P1, PT, R170, 0x68, !P1 ;  /* 0x00000068aa00780c */ /* 0x000fc80004f24270 */
[----:B------:R-:W-:-:S04]  /*1e920*/  ISETP.LT.OR P1, PT, R169, 0x69, P1 ;  /* 0x00000069a900780c */ /* 0x000fc80000f21670 */
[----:B------:R-:W-:Y:S02]  /*1e930*/  FSEL R187, R110, -INF , !P1 ;  /* 0xff8000006ebb7808 */ /* 0x000fe40004800000 */
[----:B------:R-:W-:-:S04]  /*1e940*/  LOP3.LUT P1, RZ, R16, 0x200, RZ, 0xc0, !PT ;  /* 0x0000020010ff7812 */ /* 0x000fc8000782c0ff */
[----:B------:R-:W-:Y:S02]  /*1e950*/  ISETP.GT.AND P1, PT, R170, 0x69, !P1 ;  /* 0x00000069aa00780c */ /* 0x000fe40004f24270 */
[----:B0-----:R-:W-:Y:S02]  /*1e960*/  FMNMX.FTZ R106, R20, R3, !PT ;  /* 0x00000003146a7209 */ /* 0x001fe40007810000 */
[----:B------:R-:W-:-:S03]  /*1e970*/  ISETP.LT.OR P1, PT, R169, 0x6a, P1 ;  /* 0x0000006aa900780c */ /* 0x000fc60000f21670 */
[----:B------:R-:W0:Y:S01]  /*1e980*/  SHFL.BFLY PT, R3, R106, 0x1, 0x1f ;  /* 0x0c201f006a037f89 */ /* 0x000e2200000e0000 */
[----:B------:R-:W-:Y:S02]  /*1e990*/  FSEL R111, R111, -INF , !P1 ;  /* 0xff8000006f6f7808 */ /* 0x000fe40004800000 */
[----:B------:R-:W-:-:S04]  /*1e9a0*/  LOP3.LUT P1, RZ, R16, 0x100, RZ, 0xc0, !PT ;  /* 0x0000010010ff7812 */ /* 0x000fc8000782c0ff */
[----:B------:R-:W-:-:S04]  /*1e9b0*/  ISETP.GT.AND P1, PT, R170, 0x70, !P1 ;  /* 0x00000070aa00780c */ /* 0x000fc80004f24270 */
[----:B------:R-:W-:-:S04]  /*1e9c0*/  ISETP.LT.OR P1, PT, R169, 0x71, P1 ;  /* 0x00000071a900780c */ /* 0x000fc80000f21670 */
[----:B------:R-:W-:Y:S02]  /*1e9d0*/  FSEL R217, R114, -INF , !P1 ;  /* 0xff80000072d97808 */ /* 0x000fe40004800000 */
[----:B------:R-:W-:-:S04]  /*1e9e0*/  LOP3.LUT P1, RZ, R16, 0x80, RZ, 0xc0, !PT ;  /* 0x0000008010ff7812 */ /* 0x000fc8000782c0ff */
[----:B------:R-:W-:Y:S02]  /*1e9f0*/  ISETP.GT.AND P1, PT, R170, 0x71, !P1 ;  /* 0x00000071aa00780c */ /* 0x000fe40004f24270 */
[----:B0-----:R-:W-:Y:S02]  /*1ea00*/  FMNMX.FTZ R3, R106, R3, !PT ;  /* 0x000000036a037209 */ /* 0x001fe40007810000 */
[----:B------:R-:W-:-:S03]  /*1ea10*/  ISETP.LT.OR P1, PT, R169, 0x72, P1 ;  /* 0x00000072a900780c */ /* 0x000fc60000f21670 */
[----:B------:R-:W-:Y:S01]  /*1ea20*/  FFMA.FTZ R0, R2, R3, -8 ;  /* 0xc100000002007423 */ /* 0x000fe20000010003 */
        /* <DEDUP_REMOVED lines=47> */
[----:B------:R-:W-:Y:S02]  /*1ed20*/  ISETP.LT.OR P1, PT, R169, 0x89, P1 ;  /* 0x00000089a900780c */ /* 0x000fe40000f21670 */
[----:B------:R-:W-:Y:S02]  /*1ed30*/  ISETP.GT.AND P2, PT, R170, 0x99, !P6 ;  /* 0x00000099aa00780c */ /* 0x000fe40007744270 */
[----:B------:R-:W-:-:S02]  /*1ed40*/  FSEL R94, R94, -INF , !P1 ;  /* 0xff8000005e5e7808 */ /* 0x000fc40004800000 */
[----:B------:R-:W-:Y:S02]  /*1ed50*/  LOP3.LUT P1, RZ, R16, 0x1, RZ, 0xc0, !PT ;  /* 0x0000000110ff7812 */ /* 0x000fe4000782c0ff */
[----:B------:R-:W-:Y:S02]  /*1ed60*/  ISETP.LT.OR P2, PT, R169, 0x9a, P2 ;  /* 0x0000009aa900780c */ /* 0x000fe40001741670 */
[----:B------:R-:W-:Y:S02]  /*1ed70*/  ISETP.GT.AND P1, PT, R170, RZ, !P1 ;  /* 0x000000ffaa00720c */ /* 0x000fe40004f24270 */
[----:B------:R-:W-:Y:S02]  /*1ed80*/  FSEL R103, R103, -INF , !P2 ;  /* 0xff80000067677808 */ /* 0x000fe40005000000 */
[----:B------:R-:W-:-:S04]  /*1ed90*/  ISETP.LT.OR P1, PT, R169, 0x1, P1 ;  /* 0x00000001a900780c */ /* 0x000fc80000f21670 */
[----:B------:R-:W-:Y:S02]  /*1eda0*/  FSEL R154, R154, -INF , !P1 ;  /* 0xff8000009a9a7808 */ /* 0x000fe40004800000 */
[----:B------:R-:W-:Y:S02]  /*1edb0*/  FSETP.NEU.FTZ.AND P1, PT, R3, -INF , PT ;  /* 0xff8000000300780b */ /* 0x000fe40003f3d000 */
[----:B------:R-:W-:Y:S02]  /*1edc0*/  FMNMX.FTZ R122, R154, R206, !PT ;  /* 0x000000ce9a7a7209 */ /* 0x000fe40007810000 */
[----:B------:R-:W-:Y:S02]  /*1edd0*/  FSEL R0, R0, RZ, P1 ;  /* 0x000000ff00007208 */ /* 0x000fe40000800000 */
[----:B------:R-:W-:-:S03]  /*1ede0*/  FMNMX.FTZ R122, R155, R122, !PT ;  /* 0x0000007a9b7a7209 */ /* 0x000fc60007810000 */
        /* <DEDUP_REMOVED lines=90> */
[----:B------:R-:W-:-:S03]  /*1f390*/  FFMA.FTZ R112, R2, R116, -R0 ;  /* 0x0000007402707223 */ /* 0x000fc60000010800 */
[----:B------:R-:W1:Y:S01]  /*1f3a0*/  SHFL.BFLY PT, R136, R134, 0x2, 0x1f ;  /* 0x0c401f0086887f89 */ /* 0x000e6200000e0000 */
[----:B0-----:R-:W-:-:S01]  /*1f3b0*/  FFMA.FTZ R138, R2, R101, -R0 ;  /* 0x00000065028a7223 */ /* 0x001fc20000010800 */
[----:B------:R-:W-:Y:S08]  /*1f3c0*/  MUFU.EX2 R122, R122 ;  /* 0x0000007a007a7308 */ /* 0x000ff00000000800 */
[----:B------:R-:W-:Y:S08]  /*1f3d0*/  MUFU.EX2 R141, R141 ;  /* 0x0000008d008d7308 */ /* 0x000ff00000000800 */
[----:B------:R-:W-:Y:S01]  /*1f3e0*/  MUFU.EX2 R145, R145 ;  /* 0x0000009100917308 */ /* 0x000fe20000000800 */
[----:B-1----:R-:W-:-:S07]  /*1f3f0*/  FMNMX.FTZ R136, R134, R136, !PT ;  /* 0x0000008886887209 */ /* 0x002fce0007810000 */
[----:B------:R-:W-:Y:S01]  /*1f400*/  MUFU.EX2 R149, R149 ;  /* 0x0000009500957308 */ /* 0x000fe20000000800 */
[----:B------:R-:W0:Y:S07]  /*1f410*/  SHFL.BFLY PT, R116, R136, 0x1, 0x1f ;  /* 0x0c201f0088747f89 */ /* 0x000e2e00000e0000 */
[----:B------:R-:W-:Y:S08]  /*1f420*/  MUFU.EX2 R120, R120 ;  /* 0x0000007800787308 */ /* 0x000ff00000000800 */
[----:B------:R-:W-:Y:S08]  /*1f430*/  MUFU.EX2 R121, R121 ;  /* 0x0000007900797308 */ /* 0x000ff00000000800 */
[----:B------:R-:W-:Y:S01]  /*1f440*/  MUFU.EX2 R124, R124 ;  /* 0x0000007c007c7308 */ /* 0x000fe20000000800 */
[----:B0-----:R-:W-:-:S02]  /*1f450*/  FMNMX.FTZ R0, R136, R116, !PT ;  /* 0x0000007488007209 */ /* 0x001fc40007810000 */
[----:B------:R-:W-:Y:S02]  /*1f460*/  FSEL R116, R3, RZ, P1 ;  /* 0x000000ff03747208 */ /* 0x000fe40000800000 */
[----:B------:R-:W-:-:S03]  /*1f470*/  FSETP.NEU.FTZ.AND P1, PT, R0, -INF , PT ;  /* 0xff8000000000780b */ /* 0x000fc60003f3d000 */
[----:B------:R-:W-:Y:S01]  /*1f480*/  MUFU.EX2 R125, R125 ;  /* 0x0000007d007d7308 */ /* 0x000fe20000000800 */
[----:B------:R-:W-:-:S01]  /*1f490*/  FADD.FTZ R101, -R116, R215 ;  /* 0x000000d774657221 */ /* 0x000fc20000010100 */
[----:B------:R-:W-:-:S03]  /*1f4a0*/  FFMA.FTZ R116, R2, R0, -8 ;  /* 0xc100000002747423 */ /* 0x000fc60000010000 */
[----:B------:R-:W-:Y:S02]  /*1f4b0*/  FMUL.FTZ R101, R2, R101 ;  /* 0x0000006502657220 */ /* 0x000fe40000410000 */
[----:B------:R-:W-:Y:S01]  /*1f4c0*/  FSEL R116, R116, RZ, P1 ;  /* 0x000000ff74747208 */ /* 0x000fe20000800000 */
[----:B------:R0:W-:Y:S04]  /*1f4d0*/  MUFU.EX2 R215, R138 ;  /* 0x0000008a00d77308 */ /* 0x0001e80000000800 */
[----:B------:R-:W-:-:S01]  /*1f4e0*/  FFMA.FTZ R142, R2, R139, -R116 ;  /* 0x0000008b028e7223 */ /* 0x000fc20000010874 */
[--C-:B------:R-:W-:Y:S01]  /*1f4f0*/  FFMA.FTZ R139, R2, R171, -R116.reuse ;  /* 0x000000ab028b7223 */ /* 0x100fe20000010874 */
[----:B------:R-:W-:Y:S01]  /*1f500*/  FSEL R171, R0, RZ, P1 ;  /* 0x000000ff00ab7208 */ /* 0x000fe20000800000 */
[C-C-:B------:R-:W-:Y:S01]  /*1f510*/  FFMA.FTZ R152, R2.reuse, R127, -R116.reuse ;  /* 0x0000007f02987223 */ /* 0x140fe20000010874 */
[----:B------:R-:W-:-:S01]  /*1f520*/  FFMA.FTZ R134, R2, R154, -R116 ;  /* 0x0000009a02867223 */ /* 0x000fc20000010874 */
[----:B------:R-:W-:Y:S01]  /*1f530*/  FFMA.FTZ R155, R2, R155, -R116 ;  /* 0x0000009b029b7223 */ /* 0x000fe20000010874 */
[----:B------:R-:W1:Y:S01]  /*1f540*/  MUFU.EX2 R101, R101 ;  /* 0x0000006500657308 */ /* 0x000e620000000800 */
[----:B------:R-:W-:-:S01]  /*1f550*/  FADD.FTZ R171, -R171, R206 ;  /* 0x000000ceabab7221 */ /* 0x000fc20000010100 */
[C-C-:B------:R-:W-:Y:S01]  /*1f560*/  FFMA.FTZ R136, R2.reuse, R223, -R116.reuse ;  /* 0x000000df02887223 */ /* 0x140fe20000010874 */
[----:B------:R-:W-:-:S01]  /*1f570*/  FFMA.FTZ R159, R2, R159, -R116 ;  /* 0x0000009f029f7223 */ /* 0x000fc20000010874 */
[C-C-:B0-----:R-:W-:Y:S01]  /*1f580*/  FFMA.FTZ R138, R2.reuse, R162, -R116.reuse ;  /* 0x000000a2028a7223 */ /* 0x141fe20000010874 */
[C---:B------:R-:W-:Y:S01]  /*1f590*/  FMUL.FTZ R127, R2.reuse, R171 ;  /* 0x000000ab027f7220 */ /* 0x040fe20000410000 */
        /* <DEDUP_REMOVED lines=36> */
[----:B------:R-:W-:Y:S01]  /*1f7e0*/  FFMA.FTZ R103, R2, R103, -R116 ;  /* 0x0000006702677223 */ /* 0x000fe20000010874 */
[----:B-1----:R-:W-:-:S01]  /*1f7f0*/  FFMA.FTZ R116, R101, R15, R20 ;  /* 0x0000000f65747223 */ /* 0x002fc20000010014 */
[----:B0-----:R-:W-:-:S03]  /*1f800*/  FFMA.FTZ R14, R127, R14, R134 ;  /* 0x0000000e7f0e7223 */ /* 0x001fc60000010086 */
[----:B------:R-:W-:Y:S01]  /*1f810*/  FADD.FTZ R15, R153, R116 ;  /* 0x00000074990f7221 */ /* 0x000fe20000010000 */
[----:B------:R-:W0:Y:S01]  /*1f820*/  MUFU.EX2 R138, R138 ;  /* 0x0000008a008a7308 */ /* 0x000e220000000800 */
[----:B--2---:R-:W-:-:S02]  /*1f830*/  FADD.FTZ R171, R155, R14 ;  /* 0x0000000e9bab7221 */ /* 0x004fc40000010000 */
[----:B------:R-:W-:Y:S02]  /*1f840*/  FADD.FTZ R14, R106, R15 ;  /* 0x0000000f6a0e7221 */ /* 0x000fe40000010000 */
[----:B---3--:R-:W-:-:S02]  /*1f850*/  FADD.FTZ R156, R136, R171 ;  /* 0x000000ab889c7221 */ /* 0x008fc40000010000 */
[----:B------:R-:W-:Y:S01]  /*1f860*/  FADD.FTZ R15, R157, R14 ;  /* 0x0000000e9d0f7221 */ /* 0x000fe20000010000 */
[----:B------:R-:W1:Y:S03]  /*1f870*/  MUFU.EX2 R163, R163 ;  /* 0x000000a300a37308 */ /* 0x000e660000000800 */
[----:B------:R-:W-:-:S04]  /*1f880*/  FADD.FTZ R14, R110, R15 ;  /* 0x0000000f6e0e7221 */ /* 0x000fc80000010000 */
[----:B------:R-:W-:Y:S01]  /*1f890*/  FADD.FTZ R15, R161, R14 ;  /* 0x0000000ea10f7221 */ /* 0x000fe20000010000 */
[----:B------:R-:W2:Y:S03]  /*1f8a0*/  MUFU.EX2 R140, R140 ;  /* 0x0000008c008c7308 */ /* 0x000ea60000000800 */
[----:B------:R-:W-:-:S04]  /*1f8b0*/  FADD.FTZ R14, R114, R15 ;  /* 0x0000000f720e7221 */ /* 0x000fc80000010000 */
[----:B------:R-:W-:Y:S01]  /*1f8c0*/  FADD.FTZ R15, R165, R14 ;  /* 0x0000000ea50f7221 */ /* 0x000fe20000010000 */
[----:B------:R-:W3:Y:S03]  /*1f8d0*/  MUFU.EX2 R167, R167 ;  /* 0x000000a700a77308 */ /* 0x000ee60000000800 */
[----:B------:R-:W-:-:S05]  /*1f8e0*/  FADD.FTZ R14, R118, R15 ;  /* 0x0000000f760e7221 */ /* 0x000fca0000010000 */
[----:B------:R4:W-:Y:S08]  /*1f8f0*/  MUFU.EX2 R154, R131 ;  /* 0x00000083009a7308 */ /* 0x0009f00000000800 */
[----:B------:R-:W5:Y:S01]  /*1f900*/  MUFU.EX2 R21, R21 ;  /* 0x0000001500157308 */ /* 0x000f620000000800 */
[----:B----4-:R-:W-:-:S04]  /*1f910*/  FADD.FTZ R131, R159, R156 ;  /* 0x0000009c9f837221 */ /* 0x010fc80000010000 */
[----:B0-----:R-:W-:-:S03]  /*1f920*/  FADD.FTZ R156, R138, R131 ;  /* 0x000000838a9c7221 */ /* 0x001fc60000010000 */
[----:B------:R-:W0:Y:S01]  /*1f930*/  MUFU.EX2 R142, R142 ;  /* 0x0000008e008e7308 */ /* 0x000e220000000800 */
[----:B-1----:R-:W-:-:S04]  /*1f940*/  FADD.FTZ R131, R163, R156 ;  /* 0x0000009ca3837221 */ /* 0x002fc80000010000 */
[----:B--2---:R-:W-:Y:S01]  /*1f950*/  FADD.FTZ R158, R140, R131 ;  /* 0x000000838c9e7221 */ /* 0x004fe20000010000 */
[----:B------:R-:W-:-:S02]  /*1f960*/  FADD.FTZ R131, R137, R14 ;  /* 0x0000000e89837221 */ /* 0x000fc40000010000 */
[----:B------:R-:W1:Y:S01]  /*1f970*/  MUFU.EX2 R139, R139 ;  /* 0x0000008b008b7308 */ /* 0x000e620000000800 */
[----:B---3--:R-:W-:-:S01]  /*1f980*/  FADD.FTZ R158, R167, R158 ;  /* 0x0000009ea79e7221 */ /* 0x008fc20000010000 */
[----:B------:R-:W-:-:S03]  /*1f990*/  FADD.FTZ R160, R122, R131 ;  /* 0x000000837aa07221 */ /* 0x000fc60000010000 */
[----:B-----5:R-:W-:-:S03]  /*1f9a0*/  FADD.FTZ R15, R21, R158 ;  /* 0x0000009e150f7221 */ /* 0x020fc60000010000 */
        /* <DEDUP_REMOVED lines=8> */
[----:B------:R0:W-:Y:S01]  /*1fa30*/  MUFU.EX2 R156, R107 ;  /* 0x0000006b009c7308 */ /* 0x0001e20000000800 */
[----:B-1----:R-:W-:-:S07]  /*1fa40*/  FADD.FTZ R14, R146, R15 ;  /* 0x0000000f920e7221 */ /* 0x002fce0000010000 */
[----:B------:R-:W1:Y:S01]  /*1fa50*/  MUFU.EX2 R148, R148 ;  /* 0x0000009400947308 */ /* 0x000e620000000800 */
[----:B0-----:R-:W-:-:S01]  /*1fa60*/  FADD.FTZ R107, R141, R160 ;  /* 0x000000a08d6b7221 */ /* 0x001fc20000010000 */
[----:B--2---:R-:W-:-:S03]  /*1fa70*/  FADD.FTZ R15, R147, R14 ;  /* 0x0000000e930f7221 */ /* 0x004fc60000010000 */
[----:B------:R-:W-:-:S03]  /*1fa80*/  FADD.FTZ R160, R126, R107 ;  /* 0x0000006b7ea07221 */ /* 0x000fc60000010000 */
[----:B------:R-:W0:Y:S01]  /*1fa90*/  MUFU.EX2 R150, R150 ;  /* 0x0000009600967308 */ /* 0x000e220000000800 */
[----:B------:R-:W-:-:S04]  /*1faa0*/  FADD.FTZ R107, R145, R160 ;  /* 0x000000a0916b7221 */ /* 0x000fc80000010000 */
[----:B------:R-:W-:-:S03]  /*1fab0*/  FADD.FTZ R162, R130, R107 ;  /* 0x0000006b82a27221 */ /* 0x000fc60000010000 */
[----:B------:R-:W2:Y:S01]  /*1fac0*/  MUFU.EX2 R123, R123 ;  /* 0x0000007b007b7308 */ /* 0x000ea20000000800 */
[----:B------:R-:W-:-:S01]  /*1fad0*/  FADD.FTZ R107, R149, R162 ;  /* 0x000000a2956b7221 */ /* 0x000fc20000010000 */
[----:B-1----:R-:W-:-:S03]  /*1fae0*/  FADD.FTZ R15, R148, R15 ;  /* 0x0000000f940f7221 */ /* 0x002fc60000010000 */
[----:B------:R-:W-:-:S03]  /*1faf0*/  FADD.FTZ R14, R120, R107 ;  /* 0x0000006b780e7221 */ /* 0x000fc60000010000 */
        /* <DEDUP_REMOVED lines=29> */
[----:B0-----:R-:W-:-:S04]  /*1fcd0*/  FADD.FTZ R15, R185, R14 ;  /* 0x0000000eb90f7221 */ /* 0x001fc80000010000 */
[----:B------:R-:W-:-:S03]  /*1fce0*/  FADD.FTZ R14, R156, R15 ;  /* 0x0000000f9c0e7221 */ /* 0x000fc60000010000 */
[----:B------:R-:W0:Y:S01]  /*1fcf0*/  MUFU.EX2 R109, R109 ;  /* 0x0000006d006d7308 */ /* 0x000e220000000800 */
[----:B--2---:R-:W-:-:S04]  /*1fd00*/  FADD.FTZ R107, R105, R164 ;  /* 0x000000a4696b7221 */ /* 0x004fc80000010000 */
[----:B------:R-:W-:-:S03]  /*1fd10*/  FADD.FTZ R164, R102, R107 ;  /* 0x0000006b66a47221 */ /* 0x000fc60000010000 */
        /* <DEDUP_REMOVED lines=47> */
[----:B--2---:R-:W-:-:S04]  /*20010*/  FADD.FTZ R14, R100, R15 ;  /* 0x0000000f640e7221 */ /* 0x004fc80000010000 */
[----:B------:R-:W-:Y:S01]  /*20020*/  FADD.FTZ R15, R215, R14 ;  /* 0x0000000ed70f7221 */ /* 0x000fe20000010000 */
[----:B-1----:R-:W-:-:S04]  /*20030*/  FADD.FTZ R107, R169, R166 ;  /* 0x000000a6a96b7221 */ /* 0x002fc80000010000 */
[----:B0-----:R-:W-:Y:S01]  /*20040*/  FADD.FTZ R14, R164, R107 ;  /* 0x0000006ba40e7221 */ /* 0x001fe20000010000 */
[----:B------:R-:W-:Y:S06]  /*20050*/  @!P0 BRA `(.L_x_9278) ;  /* 0x0000000000048947 */ /* 0x000fec0003800000 */
[----:B------:R-:W-:Y:S01]  /*20060*/  BPT.TRAP 0x1 ;  /* 0x000000040000795c */ /* 0x000fe20000300000 */
.L_x_9278:
[----:B------:R-:W-:Y:S01]  /*20070*/  F2FP.SATFINITE.E4M3.F32.PACK_AB_MERGE_C R106, R157, R106, RZ ;  /* 0x0000006a9d6a723e */ /* 0x000fe200048070ff */
[----:B------:R-:W-:Y:S01]  /*20080*/  FMUL.FTZ R24, R24, R101 ;  /* 0x0000006518187220 */ /* 0x000fe20000410000 */
[----:B------:R-:W-:Y:S01]  /*20090*/  ISETP.GT.AND P1, PT, R12, R205, PT ;  /* 0x000000cd0c00720c */ /* 0x000fe20003f24270 */
[-C--:B------:R-:W-:Y:S01]  /*200a0*/  FMUL.FTZ R25, R25, R101.reuse ;  /* 0x0000006519197220 */ /* 0x080fe20000410000 */
        /* <DEDUP_REMOVED lines=111> */
[----:B------:R-:W-:Y:S01]  /*207a0*/  IMAD.MOV.U32 R181, RZ, RZ, R139 ;  /* 0x000000ffffb57224 */ /* 0x000fe200078e008b */
[----:B0-----:R-:W-:Y:S06]  /*207b0*/  @P1 BRA `(.L_x_9279) ;  /* 0xffffffb400501947 */ /* 0x001fec000383ffff */
.L_x_9259:
[----:B------:R-:W-:Y:S05]  /*207c0*/  WARPSYNC.ALL ;  /* 0x0000000000007948 */ /* 0x000fea0003800000 */
[----:B------:R-:W-:Y:S06]  /*207d0*/  BAR.ARV 0x8, 0x180 ;  /* 0x0206000000007b1d */ /* 0x000fec0000002000 */
[----:B------:R-:W-:Y:S05]  /*207e0*/  @!P0 BRA `(.L_x_9280) ;  /* 0x0000000000048947 */ /* 0x000fea0003800000 */
[----:B------:R-:W-:Y:S01]  /*207f0*/  BPT.TRAP 0x1 ;  /* 0x000000040000795c */ /* 0x000fe20000300000 */
.L_x_9280:
[----:B------:R-:W-:Y:S01]  /*20800*/  IMAD R13, R190, 0x8, R17 ;  /* 0x00000008be0d7824 */ /* 0x000fe200078e0211 */
[----:B------:R-:W-:-:S04]  /*20810*/  SHF.L.U32 R4, R192, 0x1f, RZ ;  /* 0x0000001fc0047819 */ /* 0x000fc800000006ff */
[----:B------:R0:W1:Y:S01]  /*20820*/  SYNCS.PHASECHK.TRANS64.TRYWAIT P1, [R13+URZ+0x22850], R4 ;  /* 0x022850040d0075a7 */ /* 0x000062000802017f */
[----:B------:R-:W-:Y:S05]  /*20830*/  @!P0 BRA `(.L_x_9281) ;  /* 0x0000000000048947 */ /* 0x000fea0003800000 */
[----:B------:R-:W-:Y:S01]  /*20840*/  BPT.TRAP 0x1 ;  /* 0x000000040000795c */ /* 0x000fe20000300000 */
.L_x_9281:
[----:B------:R-:W-:-:S05]  /*20850*/  VIADD R17, R17, 0x400 ;  /* 0x0000040011117836 */ /* 0x000fca0000000000 */
[----:B------:R-:W-:-:S04]  /*20860*/  SHF.R.U32.HI R17, RZ, 0x4, R17 ;  /* 0x00000004ff117819 */ /* 0x000fc80000011611 */
[----:B------:R-:W-:-:S04]  /*20870*/  LOP3.LUT R17, R17, 0x3fff, RZ, 0xc0, !PT ;  /* 0x00003fff11117812 */ /* 0x000fc800078ec0ff */
[----:B------:R-:W-:Y:S01]  /*20880*/  LOP3.LUT R17, R17, 0x10000, RZ, 0xfc, !PT ;  /* 0x0001000011117812 */ /* 0x000fe200078efcff */
[----:B-1----:R-:W-:Y:S06]  /*20890*/  @P1 BRA `(.L_x_9282) ;  /* 0x0000000000081947 */ /* 0x002fec0003800000 */
[----:B------:R-:W1:Y:S02]  /*208a0*/  SYNCS.PHASECHK.TRANS64.TRYWAIT P1, [R13+URZ+0x22850], R4 ;  /* 0x022850040d0075a7 */ /* 0x000e64000802017f */
[----:B-1----:R-:W-:Y:S05]  /*208b0*/  @!P1 BRA `(.L_x_9283) ;  /* 0x000000f400c09947 */ /* 0x002fea0003800000 */
.L_x_9282:
[----:B01----:R-:W-:Y:S01]  /*208c0*/  IMAD R4, R190, 0x500, R17 ;  /* 0x00000500be047824 */ /* 0x003fe200078e0211 */
[----:B------:R-:W-:Y:S05]  /*208d0*/  WARPSYNC.ALL ;  /* 0x0000000000007948 */ /* 0x000fea0003800000 */
[----:B------:R-:W-:Y:S01]  /*208e0*/  IMAD.MOV.U32 R5, RZ, RZ, -0x3ffffff0 ;  /* 0xc0000010ff057424 */ /* 0x000fe200078e00ff */
[C---:B------:R-:W-:Y:S01]  /*208f0*/  R2UR UR6, R4.reuse ;  /* 0x00000000040672ca */ /* 0x040fe200000e0000 */
[----:B------:R-:W-:Y:S01]  /*20900*/  WARPGROUP.ARRIVE ;  /* 0x00000000000079c5 */ /* 0x000fe20000000000 */
[C---:B------:R-:W-:Y:S01]  /*20910*/  VIADD R6, R4.reuse, 0x100 ;  /* 0x0000010004067836 */ /* 0x040fe20000000000 */
[----:B------:R-:W-:Y:S01]  /*20920*/  ULDC.64 UR4, c[0x0][0x9a0] ;  /* 0x0002680000047ab9 */ /* 0x000fe20000000a00 */
[----:B------:R-:W-:Y:S01]  /*20930*/  R2UR UR7, R5 ;  /* 0x00000000050772ca */ /* 0x000fe200000e0000 */
[----:B------:R-:W-:Y:S01]  /*20940*/  IMAD.MOV.U32 R7, RZ, RZ, -0x3ffffff0 ;  /* 0xc0000010ff077424 */ /* 0x000fe200078e00ff */
[----:B------:R-:W-:Y:S01]  /*20950*/  ISETP.NE.U32.AND P1, PT, RZ, UR4, PT ;  /* 0x00000004ff007c0c */ /* 0x000fe2000bf25070 */
[----:B------:R-:W-:-:S02]  /*20960*/  VIADD R20, R4, 0x200 ;  /* 0x0000020004147836 */ /* 0x000fc40000000000 */
[----:B------:R-:W-:Y:S01]  /*20970*/  IMAD.MOV.U32 R21, RZ, RZ, -0x3ffffff0 ;  /* 0xc0000010ff157424 */ /* 0x000fe200078e00ff */
[----:B------:R-:W-:-:S07]  /*20980*/  ISETP.NE.AND.EX P1, PT, RZ, UR5, PT, P1 ;  /* 0x00000005ff007c0c */ /* 0x000fce000bf25310 */
[----:B------:R-:W-:Y:S01]  /*20990*/  QGMMA.64x128x32.F32.E4M3.E4M3 R24, R184, gdesc[UR4], R24, gsb0 ;  /* 0x01e00004b8187df3 */ /* 0x000fe20008000818 */
[----:B------:R-:W-:Y:S02]  /*209a0*/  R2UR UR6, R6 ;  /* 0x00000000060672ca */ /* 0x000fe400000e0000 */
[----:B------:R-:W-:-:S03]  /*209b0*/  R2UR UR7, R7 ;  /* 0x00000000070772ca */ /* 0x000fc600000e0000 */
[----:B------:R-:W0:Y:S01]  /*209c0*/  @P1 LDC.64 R8, c[0x0][0x9c8] ;  /* 0x00027200ff081b82 */ /* 0x000e220000000a00 */
[----:B------:R-:W-:-:S07]  /*209d0*/  @P1 SHF.R.S32.HI R5, RZ, 0x1f, R207 ;  /* 0x0000001fff051819 */ /* 0x000fce00000114cf */
[----:B------:R-:W1:Y:S01]  /*209e0*/  @P1 LDC.64 R10, c[0x0][0x9d0] ;  /* 0x00027400ff0a1b82 */ /* 0x000e620000000a00 */
[----:B0-----:R-:W-:-:S04]  /*209f0*/  @P1 IMAD R6, R5, R8, RZ ;  /* 0x0000000805061224 */ /* 0x001fc800078e02ff */
[C---:B------:R-:W-:Y:S02]  /*20a00*/  @P1 IMAD R5, R207.reuse, R9, R6 ;  /* 0x00000009cf051224 */ /* 0x040fe400078e0206 */
[----:B------:R-:W-:-:S04]  /*20a10*/  @P1 IMAD.WIDE.U32 R6, R207, R8, RZ ;  /* 0x00000008cf061225 */ /* 0x000fc800078e00ff */
[----:B------:R-:W-:Y:S02]  /*20a20*/  @P1 IMAD.IADD R7, R7, 0x1, R5 ;  /* 0x0000000107071824 */ /* 0x000fe400078e0205 */
[----:B-1----:R-:W-:-:S04]  /*20a30*/  @P1 IMAD.WIDE.U32 R6, R195, R10, R6 ;  /* 0x0000000ac3061225 */ /* 0x002fc800078e0006 */
[----:B------:R-:W-:Y:S01]  /*20a40*/  @P1 IMAD R5, R195, R11, R7 ;  /* 0x0000000bc3051224 */ /* 0x000fe200078e0207 */
[----:B------:R-:W-:Y:S01]  /*20a50*/  @P1 LEA R8, P2, R6, UR4, 0x2 ;  /* 0x0000000406081c11 */ /* 0x000fe2000f8410ff */
[----:B------:R-:W-:-:S03]  /*20a60*/  IMAD.MOV.U32 R10, RZ, RZ, 0x3f800000 ;  /* 0x3f800000ff0a7424 */ /* 0x000fc600078e00ff */
        /* <DEDUP_REMOVED lines=25> */
[----:B------:R-:W1:Y:S04]  /*20c00*/  SHFL.BFLY PT, R5, R6, 0x1, 0x1f ;  /* 0x0c201f0006057f89 */ /* 0x000e6800000e0000 */
[----:B------:R-:W3:Y:S01]  /*20c10*/  SHFL.BFLY PT, R4, R7, 0x1, 0x1f ;  /* 0x0c201f0007047f89 */ /* 0x000ee200000e0000 */
[----:B-1----:R-:W-:-:S01]  /*20c20*/  FADD.FTZ R11, R6, R5 ;  /* 0x00000005060b7221 */ /* 0x002fc20000010000 */
[----:B---3--:R-:W-:-:S04]  /*20c30*/  FADD.FTZ R12, R7, R4 ;  /* 0x00000004070c7221 */ /* 0x008fc80000010000 */
[C---:B------:R-:W-:Y:S01]  /*20c40*/  FSETP.NE.FTZ.AND P1, PT, R11.reuse, RZ, PT ;  /* 0x000000ff0b00720b */ /* 0x040fe20003f35000 */
[----:B------:R-:W-:Y:S01]  /*20c50*/  FMUL.FTZ R15, R11, 0.00390625 ;  /* 0x3b8000000b0f7820 */ /* 0x000fe20000410000 */
[----:B0-----:R-:W-:Y:S01]  /*20c60*/  FMUL.FTZ R8, R12, 0.00390625 ;  /* 0x3b8000000c087820 */ /* 0x001fe20000410000 */
        /* <DEDUP_REMOVED lines=25> */
.L_x_9284:
[----:B------:R-:W0:Y:S01]  /*20e00*/  S2R R3, SR_CgaCtaId ;  /* 0x0000000000037919 */ /* 0x000e220000008800 */
[----:B------:R-:W-:Y:S02]  /*20e10*/  VIADD R2, R13, 0x22860 ;  /* 0x000228600d027836 */ /* 0x000fe40000000000 */
[-C--:B------:R-:W-:Y:S01]  /*20e20*/  FMUL.FTZ R96, R40, R5.reuse ;  /* 0x0000000528607220 */ /* 0x080fe20000410000 */
[----:B------:R-:W-:Y:S02]  /*20e30*/  VIADD R190, R190, 0x1 ;  /* 0x00000001bebe7836 */ /* 0x000fe40000000000 */
[-C--:B------:R-:W-:Y:S01]  /*20e40*/  FMUL.FTZ R94, R45, R5.reuse ;  /* 0x000000052d5e7220 */ /* 0x080fe20000410000 */
[-C--:B------:R-:W-:Y:S01]  /*20e50*/  FMUL.FTZ R98, R53, R5.reuse ;  /* 0x0000000535627220 */ /* 0x080fe20000410000 */
[-C--:B------:R-:W-:Y:S01]  /*20e60*/  FMUL.FTZ R93, R44, R5.reuse ;  /* 0x000000052c5d7220 */ /* 0x080fe20000410000 */
[-C--:B------:R-:W-:Y:S01]  /*20e70*/  FMUL.FTZ R0, R24, R5.reuse ;  /* 0x0000000518007220 */ /* 0x080fe20000410000 */
[----:B------:R-:W-:Y:S01]  /*20e80*/  ISETP.NE.AND P1, PT, R190, 0x2, PT ;  /* 0x00000002be00780c */ /* 0x000fe20003f25270 */
        /* <DEDUP_REMOVED lines=62> */
[----:B------:R-:W-:Y:S01]  /*21270*/  FMUL.FTZ R9, R83, R9 ;  /* 0x0000000953097220 */ /* 0x000fe20000410000 */
[----:B------:R-:W-:Y:S01]  /*21280*/  LOP3.LUT R192, R192, R5, RZ, 0x3c, !PT ;  /* 0x00000005c0c07212 */ /* 0x000fe200078e3cff */
[----:B------:R-:W-:Y:S01]  /*21290*/  VIADD R227, R227, 0x1 ;  /* 0x00000001e3e37836 */ /* 0x000fe20000000000 */
[----:B0-----:R-:W-:-:S09]  /*212a0*/  SEL R190, R190, RZ, P1 ;  /* 0x000000ffbebe7207 */ /* 0x001fd20000800000 */
.L_x_9169:
        /* <DEDUP_REMOVED lines=15> */
[----:B----4-:R-:W-:Y:S01]  /*213a0*/  IMAD.SHL.U32 R2, R13, 0x4, RZ ;  /* 0x000000040d027824 */ /* 0x010fe200078e00ff */
[----:B------:R-:W-:Y:S02]  /*213b0*/  MOV R62, R17 ;  /* 0x00000011003e7202 */ /* 0x000fe40000000f00 */
[----:B0-----:R-:W-:Y:S02]  /*213c0*/  MOV R63, R10 ;  /* 0x0000000a003f7202 */ /* 0x001fe40000000f00 */
[----:B------:R-:W-:-:S04]  /*213d0*/  LOP3.LUT R2, R2, 0xc, RZ, 0xc0, !PT ;  /* 0x0000000c02027812 */ /* 0x000fc800078ec0ff */
        /* <DEDUP_REMOVED lines=13> */
[----:B------:R-:W-:Y:S02]  /*214b0*/  IADD3 R11, P2, R36, 0x4020, RZ ;  /* 0x00004020240b7810 */ /* 0x000fe40007f5e0ff */
[----:B------:R-:W-:Y:S02]  /*214c0*/  LOP3.LUT R34, R35, 0x380, RZ, 0xc0, !PT ;  /* 0x0000038023227812 */ /* 0x000fe400078ec0ff */
[----:B------:R-:W-:Y:S02]  /*214d0*/  LOP3.LUT R30, R31, 0x380, RZ, 0xc0, !PT ;  /* 0x000003801f1e7812 */ /* 0x000fe400078ec0ff */
[----:B0-----:R-:W-:-:S02]  /*214e0*/  LOP3.LUT R4, R11, 0x380, RZ, 0xc0, !PT ;  /* 0x000003800b047812 */ /* 0x001fc400078ec0ff */
[----:B------:R-:W-:Y:S02]  /*214f0*/  IADD3 R5, P3, R36, 0x4000, RZ ;  /* 0x0000400024057810 */ /* 0x000fe40007f7e0ff */
[----:B------:R-:W-:Y:S02]  /*21500*/  SHF.R.U64 R34, R34, 0x3, RZ ;  /* 0x0000000322227819 */ /* 0x000fe400000012ff */
[----:B------:R-:W-:Y:S02]  /*21510*/  SHF.R.U64 R30, R30, 0x3, RZ ;  /* 0x000000031e1e7819 */ /* 0x000fe400000012ff */
[----:B------:R-:W-:Y:S02]  /*21520*/  SHF.R.U64 R28, R4, 0x3, RZ ;  /* 0x00000003041c7819 */ /* 0x000fe400000012ff */
[----:B-----5:R-:W-:Y:S02]  /*21530*/  LOP3.LUT R24, R5, 0x380, RZ, 0xc0, !PT ;  /* 0x0000038005187812 */ /* 0x020fe400078ec0ff */
[----:B------:R-:W-:Y:S01]  /*21540*/  LOP3.LUT R34, R34, R35, RZ, 0x3c, !PT ;  /* 0x0000002322227212 */ /* 0x000fe200078e3cff */
[--C-:B------:R-:W-:Y:S01]  /*21550*/  IMAD.X R35, RZ, RZ, R37.reuse, P5 ;  /* 0x000000ffff237224 */ /* 0x100fe200028e0625 */
[----:B------:R-:W-:Y:S01]  /*21560*/  LOP3.LUT R30, R30, R31, RZ, 0x3c, !PT ;  /* 0x0000001f1e1e7212 */ /* 0x000fe200078e3cff */
[----:B------:R-:W-:Y:S01]  /*21570*/  IMAD.X R31, RZ, RZ, R37, P1 ;  /* 0x000000ffff1f7224 */ /* 0x000fe200008e0625 */
[----:B------:R-:W-:-:S02]  /*21580*/  LOP3.LUT R28, R28, R11, RZ, 0x3c, !PT ;  /* 0x0000000b1c1c7212 */ /* 0x000fc400078e3cff */
[----:B------:R-:W-:Y:S02]  /*21590*/  SHF.R.U64 R24, R24, 0x3, RZ ;  /* 0x0000000318187819 */ /* 0x000fe400000012ff */
        /* <DEDUP_REMOVED lines=8> */
[----:B------:R-:W-:Y:S02]  /*21620*/  SHF.R.U64 R14, R14, 0x3, RZ ;  /* 0x000000030e0e7819 */ /* 0x000fe400000012ff */
[----:B------:R-:W-:Y:S02]  /*21630*/  SHF.R.U64 R10, R10, 0x3, RZ ;  /* 0x000000030a0a7819 */ /* 0x000fe400000012ff */
[----:B------:R-:W-:-:S02]  /*21640*/  SHF.R.U64 R4, R4, 0x3, RZ ;  /* 0x0000000304047819 */ /* 0x000fc400000012ff */
[----:B------:R-:W-:Y:S01]  /*21650*/  SHF.R.U64 R5, R5, 0x3, RZ ;  /* 0x0000000305057819 */ /* 0x000fe200000012ff */
        /* <DEDUP_REMOVED lines=16> */
[----:B------:R-:W-:Y:S01]  /*21760*/  MOV R95, R4 ;  /* 0x00000004005f7202 */ /* 0x000fe20000000f00 */
[----:B------:R-:W-:Y:S06]  /*21770*/  BRA.DIV UR4, `(.L_x_9287) ;  /* 0x000000ea04247947 */ /* 0x000fec000b800000 */
[----:B------:R-:W-:Y:S01]  /*21780*/  SEL R132, R44, R61, P0 ;  /* 0x0000003d2c847207 */ /* 0x000fe20000000000 */
[----:B------:R-:W-:Y:S01]  /*21790*/  SHFL.IDX PT, R90, R90, R7, 0x1c1f ;  /* 0x001c1f075a5a7589 */ /* 0x000fe200000e0000 */
[----:B------:R-:W-:Y:S02]  /*217a0*/  SEL R84, R61, R44, P0 ;  /* 0x0000002c3d547207 */ /* 0x000fe40000000000 */
[----:B------:R-:W-:Y:S02]  /*217b0*/  SEL R108, R72, R73, P0 ;  /* 0x00000049486c7207 */ /* 0x000fe40000000000 */
[----:B------:R-:W-:Y:S02]  /*217c0*/  SEL R128, R45, R110, P0 ;  /* 0x0000006e2d807207 */ /* 0x000fe40000000000 */
[----:B------:R-:W-:Y:S02]  /*217d0*/  SEL R136, R21, R100, P0 ;  /* 0x0000006415887207 */ /* 0x000fe40000000000 */
[----:B------:R-:W-:-:S02]  /*217e0*/  SEL R82, R100, R21, P0 ;  /* 0x0000001564527207 */ /* 0x000fc40000000000 */
[----:B------:R-:W-:Y:S01]  /*217f0*/  SEL R44, R73, R72, P0 ;  /* 0x00000048492c7207 */ /* 0x000fe20000000000 */
[----:B------:R-:W-:Y:S01]  /*21800*/  SHFL.IDX PT, R21, R13, R7, 0x1c1f ;  /* 0x001c1f070d157589 */ /* 0x000fe200000e0000 */
[----:B------:R-:W-:Y:S02]  /*21810*/  SEL R110, R110, R45, P0 ;  /* 0x0000002d6e6e7207 */ /* 0x000fe40000000000 */
[----:B------:R-:W-:Y:S01]  /*21820*/  LOP3.LUT R5, R7, 0x2, RZ, 0x3c, !PT ;  /* 0x0000000207057812 */ /* 0x000fe200078e3cff */
        /* <DEDUP_REMOVED lines=57> */
[----:B------:R3:W-:Y:S01]  /*21bc0*/  SHFL.IDX PT, R73, R64, R5, 0x1c1f ;  /* 0x001c1f0540497589 */ /* 0x0007e200000e0000 */
        /* <DEDUP_REMOVED lines=17> */
[----:B------:R-:W5:Y:S01]  /*21ce0*/  SHFL.IDX PT, R102, R38, R5, 0x1c1f ;  /* 0x001c1f0526667589 */ /* 0x000f6200000e0000 */
[----:B------:R-:W-:-:S02]  /*21cf0*/  SEL R6, R9, R6, P0 ;  /* 0x0000000609067207 */ /* 0x000fc40000000000 */
[----:B------:R-:W-:Y:S01]  /*21d00*/  SEL R8, R8, R3, P0 ;  /* 0x0000000308087207 */ /* 0x000fe20000000000 */
[----:B------:R-:W1:Y:S01]  /*21d10*/  SHFL.IDX PT, R59, R126, R7, 0x1c1f ;  /* 0x001c1f077e3b7589 */ /* 0x000e6200000e0000 */
[----:B0-----:R-:W-:Y:S02]  /*21d20*/  SEL R48, R55, R108, P0 ;  /* 0x0000006c37307207 */ /* 0x001fe40000000000 */
        /* <DEDUP_REMOVED lines=8> */
[----:B---3--:R-:W-:Y:S02]  /*21db0*/  SEL R64, R114, R65, P0 ;  /* 0x0000004172407207 */ /* 0x008fe40000000000 */
[----:B----4-:R-:W-:Y:S01]  /*21dc0*/  SEL R55, R67, R116, P0 ;  /* 0x0000007443377207 */ /* 0x010fe20000000000 */
[----:B------:R-:W-:Y:S01]  /*21dd0*/  SHFL.IDX PT, R72, R72, R7, 0x1c1f ;  /* 0x001c1f0748487589 */ /* 0x000fe200000e0000 */
[----:B------:R-:W-:Y:S02]  /*21de0*/  SEL R57, R116, R67, P0 ;  /* 0x0000004374397207 */ /* 0x000fe40000000000 */
[----:B------:R-:W-:Y:S01]  /*21df0*/  SEL R3, R21, R2, P0 ;  /* 0x0000000215037207 */ /* 0x000fe20000000000 */
[----:B------:R-:W-:Y:S01]  /*21e00*/  SHFL.IDX PT, R68, R68, R7, 0x1c1f ;  /* 0x001c1f0744447589 */ /* 0x000fe200000e0000 */
[----:B-----5:R-:W-:-:S02]  /*21e10*/  SEL R42, R47, R102, P0 ;  /* 0x000000662f2a7207 */ /* 0x020fc40000000000 */
[----:B------:R-:W-:Y:S01]  /*21e20*/  SEL R44, R102, R47, P0 ;  /* 0x0000002f662c7207 */ /* 0x000fe20000000000 */
[----:B------:R-:W-:Y:S01]  /*21e30*/  SHFL.IDX PT, R28, R28, R7, 0x1c1f ;  /* 0x001c1f071c1c7589 */ /* 0x000fe200000e0000 */
[----:B------:R-:W-:Y:S02]  /*21e40*/  SEL R40, R51, R106, P0 ;  /* 0x0000006a33287207 */ /* 0x000fe40000000000 */
[----:B------:R-:W-:Y:S01]  /*21e50*/  SEL R46, R106, R51, P0 ;  /* 0x000000336a2e7207 */ /* 0x000fe20000000000 */
[----:B------:R-:W3:Y:S01]  /*21e60*/  SHFL.IDX PT, R27, R0, R5, 0x1c1f ;  /* 0x001c1f05001b7589 */ /* 0x000ee200000e0000 */
[----:B------:R-:W-:Y:S02]  /*21e70*/  SEL R47, R49, R104, P0 ;  /* 0x00000068312f7207 */ /* 0x000fe40000000000 */
[----:B-1----:R-:W-:Y:S01]  /*21e80*/  SEL R84, R59, R80, P0 ;  /* 0x000000503b547207 */ /* 0x002fe20000000000 */
[----:B------:R-:W-:Y:S01]  /*21e90*/  SHFL.IDX PT, R82, R82, R5, 0x1c1f ;  /* 0x001c1f0552527589 */ /* 0x000fe200000e0000 */
[----:B0-----:R-:W-:-:S02]  /*21ea0*/  SEL R67, R75, R74, P0 ;  /* 0x0000004a4b437207 */ /* 0x001fc40000000000 */
[----:B------:R-:W-:Y:S01]  /*21eb0*/  SEL R21, R2, R21, P0 ;  /* 0x0000001502157207 */ /* 0x000fe20000000000 */
[----:B------:R-:W0:Y:S01]  /*21ec0*/  SHFL.IDX PT, R94, R94, R5, 0x1c1f ;  /* 0x001c1f055e5e7589 */ /* 0x000e2200000e0000 */
[----:B------:R-:W-:Y:S02]  /*21ed0*/  SEL R49, R104, R49, P0 ;  /* 0x0000003168317207 */ /* 0x000fe40000000000 */
[----:B------:R-:W-:Y:S01]  /*21ee0*/  SEL R80, R80, R59, P0 ;  /* 0x0000003b50507207 */ /* 0x000fe20000000000 */
[----:B------:R-:W1:Y:S04]  /*21ef0*/  SHFL.IDX PT, R98, R98, R5, 0x1c1f ;  /* 0x001c1f0562627589 */ /* 0x000e6800000e0000 */
[----:B------:R-:W4:Y:S04]  /*21f00*/  SHFL.IDX PT, R86, R86, R5, 0x1c1f ;  /* 0x001c1f0556567589 */ /* 0x000f2800000e0000 */
[----:B------:R-:W5:Y:S04]  /*21f10*/  SHFL.IDX PT, R112, R112, R5, 0x1c1f ;  /* 0x001c1f0570707589 */ /* 0x000f6800000e0000 */
[----:B------:R-:W2:Y:S01]  /*21f20*/  SHFL.IDX PT, R77, R52, R5, 0x1c1f ;  /* 0x001c1f05344d7589 */ /* 0x000ea200000e0000 */
[----:B---3--:R-:W-:-:S02]  /*21f30*/  SEL R118, R90, R27, P0 ;  /* 0x0000001b5a767207 */ /* 0x008fc40000000000 */
[----:B------:R-:W-:Y:S01]  /*21f40*/  SEL R90, R27, R90, P0 ;  /* 0x0000005a1b5a7207 */ /* 0x000fe20000000000 */
[----:B------:R3:W-:Y:S04]  /*21f50*/  SHFL.IDX PT, R103, R50, R5, 0x1c1f ;  /* 0x001c1f0532677589 */ /* 0x0007e800000e0000 */
[----:B------:R-:W2:Y:S01]  /*21f60*/  SHFL.IDX PT, R105, R24, R5, 0x1c1f ;  /* 0x001c1f0518697589 */ /* 0x000ea200000e0000 */
[----:B0-----:R-:W-:Y:S02]  /*21f70*/  SEL R93, R37, R94, P0 ;  /* 0x0000005e255d7207 */ /* 0x001fe40000000000 */
[----:B------:R-:W-:Y:S01]  /*21f80*/  SEL R37, R94, R37, P0 ;  /* 0x000000255e257207 */ /* 0x000fe20000000000 */
[----:B------:R-:W-:Y:S01]  /*21f90*/  SHFL.IDX PT, R29, R138, R7, 0x1c1f ;  /* 0x001c1f078a1d7589 */ /* 0x000fe200000e0000 */
[----:B-1----:R-:W-:-:S02]  /*21fa0*/  SEL R39, R41, R98, P0 ;  /* 0x0000006229277207 */ /* 0x002fc40000000000 */
[----:B---3--:R-:W-:Y:S01]  /*21fb0*/  SEL R50, R73, R76, P0 ;  /* 0x0000004c49327207 */ /* 0x008fe20000000000 */
[----:B------:R0:W-:Y:S01]  /*21fc0*/  SHFL.IDX PT, R33, R120, R7, 0x1c1f ;  /* 0x001c1f0778217589 */ /* 0x0001e200000e0000 */
[----:B----4-:R-:W-:Y:S02]  /*21fd0*/  SEL R51, R53, R86, P0 ;  /* 0x0000005635337207 */ /* 0x010fe40000000000 */
[----:B------:R-:W-:Y:S01]  /*21fe0*/  SEL R41, R98, R41, P0 ;  /* 0x0000002962297207 */ /* 0x000fe20000000000 */
[----:B------:R-:W-:Y:S01]  /*21ff0*/  SHFL.IDX PT, R78, R78, R7, 0x1c1f ;  /* 0x001c1f074e4e7589 */ /* 0x000fe200000e0000 */
[----:B-----5:R-:W-:Y:S02]  /*22000*/  SEL R111, R61, R112, P0 ;  /* 0x000000703d6f7207 */ /* 0x020fe40000000000 */
[----:B------:R-:W-:Y:S01]  /*22010*/  SEL R115, R112, R61, P0 ;  /* 0x0000003d70737207 */ /* 0x000fe20000000000 */
[----:B------:R-:W-:Y:S01]  /*22020*/  SHFL.IDX PT, R79, R66, R7, 0x1c1f ;  /* 0x001c1f07424f7589 */ /* 0x000fe200000e0000 */
[----:B--2---:R-:W-:-:S02]  /*22030*/  SEL R52, R72, R77, P0 ;  /* 0x0000004d48347207 */ /* 0x004fc40000000000 */
        /* <DEDUP_REMOVED lines=9> */
[----:B------:R-:W0:Y:S04]  /*220d0*/  SHFL.IDX PT, R92, R92, R5, 0x1c1f ;  /* 0x001c1f055c5c7589 */ /* 0x000e2800000e0000 */
[----:B------:R-:W1:Y:S04]  /*220e0*/  SHFL.IDX PT, R96, R96, R5, 0x1c1f ;  /* 0x001c1f0560607589 */ /* 0x000e6800000e0000 */
[----:B------:R-:W2:Y:S04]  /*220f0*/  SHFL.IDX PT, R100, R36, R5, 0x1c1f ;  /* 0x001c1f0524647589 */ /* 0x000ea800000e0000 */
[----:B------:R-:W3:Y:S04]  /*22100*/  SHFL.IDX PT, R70, R70, R5, 0x1c1f ;  /* 0x001c1f0546467589 */ /* 0x000ee800000e0000 */
[----:B------:R4:W5:Y:S04]  /*22110*/  SHFL.IDX PT, R71, R60, R5, 0x1c1f ;  /* 0x001c1f053c477589 */ /* 0x00096800000e0000 */
[----:B------:R-:W5:Y:S04]  /*22120*/  SHFL.IDX PT, R34, R34, R5, 0x1c1f ;  /* 0x001c1f0522227589 */ /* 0x000f6800000e0000 */
[----:B------:R-:W-:Y:S01]  /*22130*/  SHFL.IDX PT, R32, R32, R5, 0x1c1f ;  /* 0x001c1f0520207589 */ /* 0x000fe200000e0000 */
[----:B0-----:R-:W-:-:S02]  /*22140*/  SEL R121, R29, R92, P0 ;  /* 0x0000005c1d797207 */ /* 0x001fc40000000000 */
[----:B----4-:R-:W-:Y:S01]  /*22150*/  SEL R60, R65, R114, P0 ;  /* 0x00000072413c7207 */ /* 0x010fe20000000000 */
[----:B------:R-:W0:Y:S01]  /*22160*/  SHFL.IDX PT, R26, R26, R5, 0x1c1f ;  /* 0x001c1f051a1a7589 */ /* 0x000e2200000e0000 */
[----:B------:R-:W-:Y:S02]  /*22170*/  SEL R65, R74, R75, P0 ;  /* 0x0000004b4a417207 */ /* 0x000fe40000000000 */
[----:B------:R-:W-:Y:S01]  /*22180*/  SEL R75, R103, R68, P0 ;  /* 0x00000044674b7207 */ /* 0x000fe20000000000 */
[----:B------:R4:W0:Y:S01]  /*22190*/  SHFL.IDX PT, R107, R20, R5, 0x1c1f ;  /* 0x001c1f05146b7589 */ /* 0x00082200000e0000 */
[----:B------:R-:W-:Y:S02]  /*221a0*/  SEL R91, R92, R29, P0 ;  /* 0x0000001d5c5b7207 */ /* 0x000fe40000000000 */
[----:B-1----:R-:W-:Y:S01]  /*221b0*/  SEL R0, R33, R96, P0 ;  /* 0x0000006021007207 */ /* 0x002fe20000000000 */
[----:B------:R1:W1:Y:S01]  /*221c0*/  SHFL.IDX PT, R4, R4, R7, 0x1c1f ;  /* 0x001c1f0704047589 */ /* 0x00026200000e0000 */
[----:B------:R-:W-:-:S02]  /*221d0*/  SEL R36, R96, R33, P0 ;  /* 0x0000002160247207 */ /* 0x000fc40000000000 */
[----:B--2---:R-:W-:Y:S01]  /*221e0*/  SEL R38, R35, R100, P0 ;  /* 0x0000006423267207 */ /* 0x004fe20000000000 */
[----:B------:R2:W1:Y:S01]  /*221f0*/  SHFL.IDX PT, R10, R10, R7, 0x1c1f ;  /* 0x001c1f070a0a7589 */ /* 0x00046200000e0000 */
[----:B------:R-:W-:Y:S02]  /*22200*/  SEL R2, R100, R35, P0 ;  /* 0x0000002364027207 */ /* 0x000fe40000000000 */
[----:B----4-:R-:W-:Y:S01]  /*22210*/  SEL R20, R76, R73, P0 ;  /* 0x000000494c147207 */ /* 0x010fe20000000000 */
[----:B------:R2:W4:Y:S01]  /*22220*/  SHFL.IDX PT, R7, R8, R5, 0x1c1f ;  /* 0x001c1f0508077589 */ /* 0x00052200000e0000 */
[----:B------:R-:W-:Y:S01]  /*22230*/  SEL R73, R68, R103, P0 ;  /* 0x0000006744497207 */ /* 0x000fe20000000000 */
[----:B------:R-:W-:Y:S01]  /*22240*/  IMAD.MOV.U32 R103, RZ, RZ, RZ ;  /* 0x000000ffff677224 */ /* 0x000fe200078e00ff */
[----:B---3--:R-:W-:Y:S01]  /*22250*/  SEL R54, R69, R70, P0 ;  /* 0x0000004645367207 */ /* 0x008fe20000000000 */
[----:B------:R2:W3:Y:S01]  /*22260*/  SHFL.IDX PT, R14, R6, R5, 0x1c1f ;  /* 0x001c1f05060e7589 */ /* 0x0004e200000e0000 */
[----:B------:R-:W-:-:S02]  /*22270*/  SEL R56, R70, R69, P0 ;  /* 0x0000004546387207 */ /* 0x000fc40000000000 */
[----:B-----5:R-:W-:Y:S02]  /*22280*/  SEL R59, R78, R71, P0 ;  /* 0x000000474e3b7207 */ /* 0x020fe40000000000 */
        /* <DEDUP_REMOVED lines=8> */
[----:B-12-4-:R-:W-:-:S07]  /*22310*/  SEL R104, R107, R30, P0 ;  /* 0x0000001e6b687207 */ /* 0x016fce0000000000 */
.L_x_9602:
[----:B------:R-:W-:Y:S05]  /*22320*/  WARPSYNC.ALL ;  /* 0x0000000000007948 */ /* 0x000fea0003800000 */
[----:B------:R-:W-:Y:S01]  /*22330*/  BAR.SYNC.DEFER_BLOCKING 0x1, 0x100 ;  /* 0x0044000000007b1d */ /* 0x000fe20000010000 */
[----:B---3--:R-:W-:Y:S02]  /*22340*/  SEL R68, R4, R14, P0 ;  /* 0x0000000e04447207 */ /* 0x008fe40000000000 */
[----:B------:R-:W-:Y:S02]  /*22350*/  SEL R70, R14, R4, P0 ;  /* 0x000000040e467207 */ /* 0x000fe40000000000 */
[----:B------:R-:W-:Y:S01]  /*22360*/  SEL R69, R10, R7, P0 ;  /* 0x000000070a457207 */ /* 0x000fe20000000000 */
[----:B------:R-:W-:Y:S01]  /*22370*/  ULDC.64 UR6, c[0x0][0xc08] ;  /* 0x0003020000067ab9 */ /* 0x000fe20000000a00 */
[----:B------:R-:W-:Y:S01]  /*22380*/  SEL R71, R7, R10, P0 ;  /* 0x0000000a07477207 */ /* 0x000fe20000000000 */
[----:B------:R-:W0:Y:S01]  /*22390*/  LDC.64 R78, c[0x0][0xc00] ;  /* 0x00030000ff4e7b82 */ /* 0x000e220000000a00 */
[----:B------:R-:W-:Y:S01]  /*223a0*/  ISETP.NE.U32.AND P0, PT, RZ, UR6, PT ;  /* 0x00000006ff007c0c */ /* 0x000fe2000bf05070 */
[----:B------:R-:W-:Y:S01]  /*223b0*/  ULDC.64 UR4, c[0x0][0xc00] ;  /* 0x0003000000047ab9 */ /* 0x000fe20000000a00 */
[----:B------:R-:W-:-:S02]  /*223c0*/  F2FP.BF16.F32.PACK_AB R4, R3, R118 ;  /* 0x000000760304723e */ /* 0x000fc400000010ff */
[----:B------:R-:W-:Y:S02]  /*223d0*/  ISETP.NE.AND.EX P0, PT, RZ, UR7, PT, P0 ;  /* 0x00000007ff007c0c */ /* 0x000fe4000bf05300 */
[----:B------:R-:W-:Y:S02]  /*223e0*/  F2FP.BF16.F32.PACK_AB R5, R111, R60 ;  /* 0x0000003c6f05723e */ /* 0x000fe400000010ff */
[----:B------:R-:W-:Y:S02]  /*223f0*/  F2FP.BF16.F32.PACK_AB R6, R21, R90 ;  /* 0x0000005a1506723e */ /* 0x000fe400000010ff */
[----:B------:R-:W-:Y:S02]  /*22400*/  F2FP.BF16.F32.PACK_AB R7, R115, R64 ;  /* 0x000000407307723e */ /* 0x000fe400000010ff */
[----:B------:R-:W-:Y:S02]  /*22410*/  F2FP.BF16.F32.PACK_AB R8, R121, R120 ;  /* 0x000000787908723e */ /* 0x000fe400000010ff */
[----:B------:R-:W-:Y:S01]  /*22420*/  F2FP.BF16.F32.PACK_AB R9, R55, R54 ;  /* 0x000000363709723e */ /* 0x000fe200000010ff */
[----:B------:R-:W-:Y:S01]  /*22430*/  STSM.16.M88.4 [R101], R4 ;  /* 0x0000000465007844 */ /* 0x000fe20000000200 */
[----:B------:R-:W-:-:S02]  /*22440*/  F2FP.BF16.F32.PACK_AB R10, R91, R82 ;  /* 0x000000525b0a723e */ /* 0x000fc400000010ff */
[----:B------:R-:W-:Y:S02]  /*22450*/  F2FP.BF16.F32.PACK_AB R11, R57, R56 ;  /* 0x00000038390b723e */ /* 0x000fe400000010ff */
[----:B------:R-:W-:Y:S02]  /*22460*/  F2FP.BF16.F32.PACK_AB R12, R93, R0 ;  /* 0x000000005d0c723e */ /* 0x000fe400000010ff */
[----:B------:R-:W-:Y:S01]  /*22470*/  F2FP.BF16.F32.PACK_AB R13, R59, R20 ;  /* 0x000000143b0d723e */ /* 0x000fe200000010ff */
[----:B------:R-:W-:Y:S01]  /*22480*/  STSM.16.M88.4 [R95], R8 ;  /* 0x000000085f007844 */ /* 0x000fe20000000200 */
[----:B------:R-:W-:Y:S01]  /*22490*/  F2FP.BF16.F32.PACK_AB R14, R37, R36 ;  /* 0x00000024250e723e */ /* 0x000fe200000010ff */
[----:B0-----:R-:W-:Y:S01]  /*224a0*/  IMAD.WIDE R78, R226, 0x4, R78 ;  /* 0x00000004e24e7825 */ /* 0x001fe200078e024e */
        /* <DEDUP_REMOVED lines=13> */
[----:B0-----:R-:W0:Y:S01]  /*22580*/  @P0 LDC.64 R12, c[0x0][0xc08] ;  /* 0x00030200ff0c0b82 */ /* 0x001e220000000a00 */
[----:B------:R-:W-:Y:S01]  /*22590*/  F2FP.BF16.F32.PACK_AB R34, R49, R46 ;  /* 0x0000002e3122723e */ /* 0x000fe200000010ff */
[----:B------:R-:W-:Y:S01]  /*225a0*/  STSM.16.M88.4 [R81], R28 ;  /* 0x0000001c51007844 */ /* 0x000fe20000000200 */
[----:B------:R-:W-:Y:S02]  /*225b0*/  F2FP.BF16.F32.PACK_AB R35, R117, R72 ;  /* 0x000000487523723e */ /* 0x000fe400000010ff */
[----:B------:R-:W-:-:S02]  /*225c0*/  F2FP.BF16.F32.PACK_AB R4, R51, R48 ;  /* 0x000000303304723e */ /* 0x000fc400000010ff */
[----:B------:R-:W-:Y:S01]  /*225d0*/  F2FP.BF16.F32.PACK_AB R5, R123, R122 ;  /* 0x0000007a7b05723e */ /* 0x000fe200000010ff */
[----:B------:R-:W-:Y:S01]  /*225e0*/  STSM.16.M88.4 [R83], R32 ;  /* 0x0000002053007844 */ /* 0x000fe20000000200 */
[----:B------:R-:W-:Y:S01]  /*225f0*/  F2FP.BF16.F32.PACK_AB R6, R53, R108 ;  /* 0x0000006c3506723e */ /* 0x000fe200000010ff */
[----:B------:R-:W-:Y:S01]  /*22600*/  ULDC UR6, c[0x0][0xa88] ;  /* 0x0002a20000067ab9 */ /* 0x000fe20000000800 */
[----:B------:R-:W-:Y:S01]  /*22610*/  F2FP.BF16.F32.PACK_AB R7, R105, R104 ;  /* 0x000000686907723e */ /* 0x000fe200000010ff */
[----:B------:R-:W2:Y:S01]  /*22620*/  LDC R14, c[0x0][0xbe8] ;  /* 0x0002fa00ff0e7b82 */ /* 0x000ea20000000800 */
[----:B------:R-:W-:Y:S02]  /*22630*/  F2FP.BF16.F32.PACK_AB R8, R109, R84 ;  /* 0x000000546d08723e */ /* 0x000fe400000010ff */
[----:B------:R-:W-:Y:S01]  /*22640*/  F2FP.BF16.F32.PACK_AB R10, R113, R80 ;  /* 0x00000050710a723e */ /* 0x000fe200000010ff */
[----:B------:R-:W-:Y:S01]  /*22650*/  STSM.16.M88.4 [R85], R4 ;  /* 0x0000000455007844 */ /* 0x000fe20000000200 */
[----:B------:R-:W-:-:S02]  /*22660*/  F2FP.BF16.F32.PACK_AB R9, R69, R68 ;  /* 0x000000444509723e */ /* 0x000fc400000010ff */
[----:B------:R-:W-:Y:S02]  /*22670*/  F2FP.BF16.F32.PACK_AB R11, R71, R70 ;  /* 0x00000046470b723e */ /* 0x000fe400000010ff */
[----:B------:R-:W-:-:S03]  /*22680*/  ISETP.NE.U32.AND P3, PT, RZ, UR4, PT ;  /* 0x00000004ff007c0c */ /* 0x000fc6000bf65070 */
[----:B------:R3:W-:Y:S01]  /*22690*/  STSM.16.M88.4 [R87], R8 ;  /* 0x0000000857007844 */ /* 0x0007e20000000200 */
[----:B------:R-:W-:Y:S01]  /*226a0*/  BAR.SYNC.DEFER_BLOCKING 0x1, 0x100 ;  /* 0x0044000000007b1d */ /* 0x000fe20000010000 */
[----:B------:R-:W-:Y:S01]  /*226b0*/  ISETP.NE.AND.EX P3, PT, RZ, UR5, PT, P3 ;  /* 0x00000005ff007c0c */ /* 0x000fe2000bf65330 */
[----:B-1----:R-:W-:Y:S02]  /*226c0*/  IMAD.U32 R25, RZ, RZ, UR6 ;  /* 0x00000006ff197e24 */ /* 0x002fe4000f8e00ff */
[----:B0-----:R-:W-:-:S10]  /*226d0*/  @P0 IMAD.WIDE R12, R226, 0x4, R12 ;  /* 0x00000004e20c0825 */ /* 0x001fd400078e020c */
[----:B------:R0:W5:Y:S04]  /*226e0*/  @P3 LDG.E R103, desc[UR60][R78.64] ;  /* 0x0000003c4e673981 */ /* 0x000168000c1e1900 */
[----:B------:R0:W5:Y:S01]  /*226f0*/  @P0 LDG.E R25, desc[UR60][R12.64] ;  /* 0x0000003c0c190981 */ /* 0x000162000c1e1900 */
[----:B---3--:R-:W-:Y:S01]  /*22700*/  IMAD.MOV.U32 R10, RZ, RZ, 0x9b8 ;  /* 0x000009b8ff0a7424 */ /* 0x008fe200078e00ff */
[----:B------:R-:W-:Y:S02]  /*22710*/  ISETP.GT.AND P1, PT, R225, 0x1, PT ;  /* 0x00000001e100780c */ /* 0x000fe40003f24270 */
[----:B--2---:R-:W-:Y:S02]  /*22720*/  ISETP.NE.AND P2, PT, R14, 0x1, PT ;  /* 0x000000010e00780c */ /* 0x004fe40003f45270 */
[----:B------:R-:W-:-:S04]  /*22730*/  SEL R10, R10, 0x978, P1 ;  /* 0x000009780a0a7807 */ /* 0x000fc80000800000 */
[----:B------:R0:W1:Y:S08]  /*22740*/  LDC.64 R4, c[0x0][R10+0x220] ;  /* 0x000088000a047b82 */ /* 0x0000700000000a00 */
[----:B------:R0:W2:Y:S08]  /*22750*/  LDC.64 R6, c[0x0][R10+0x218] ;  /* 0x000086000a067b82 */ /* 0x0000b00000000a00 */
[----:B------:R0:W3:Y:S01]  /*22760*/  LDC.64 R8, c[0x0][R10+0x228] ;  /* 0x00008a000a087b82 */ /* 0x0000e20000000a00 */
[----:B------:R-:W-:Y:S05]  /*22770*/  @P0 BRA `(.L_x_9288) ;  /* 0x0000000000100947 */ /* 0x000fea0003800000 */
[----:B------:R-:W-:Y:S05]  /*22780*/  @!P3 BRA `(.L_x_9288) ;  /* 0x00000000000cb947 */ /* 0x000fea0003800000 */
[----:B0-----:R-:W4:Y:S04]  /*22790*/  LDG.E R12, desc[UR60][R78.64] ;  /* 0x0000003c4e0c7981 */ /* 0x001f28000c1e1900 */
[----:B-----5:R-:W4:Y:S02]  /*227a0*/  LDG.E R25, desc[UR60][R78.64+0x4] ;  /* 0x0000043c4e197981 */ /* 0x020f24000c1e1900 */
[----:B----4-:R-:W-:-:S07]  /*227b0*/  IMAD.IADD R25, R25, 0x1, -R12 ;  /* 0x0000000119197824 */ /* 0x010fce00078e0a0c */
.L_x_9288:
[----:B------:R-:W4:Y:S01]  /*227c0*/  LDL R30, [R1+0x2c] ;  /* 0x00002c00011e7983 */ /* 0x000f220000100800 */
[----:B0-----:R-:W0:Y:S01]  /*227d0*/  LDC.64 R10, c[0x0][R10+0x210] ;  /* 0x000084000a0a7b82 */ /* 0x001e220000000a00 */
[----:B------:R-:W-:Y:S01]  /*227e0*/  ISETP.NE.U32.AND P0, PT, RZ, UR4, PT ;  /* 0x00000004ff007c0c */ /* 0x000fe2000bf05070 */
[-C--:B--2---:R-:W-:Y:S01]  /*227f0*/  IMAD R29, R7, R195.reuse, RZ ;  /* 0x000000c3071d7224 */ /* 0x084fe200078e02ff */
[----:B------:R-:W-:Y:S01]  /*22800*/  SHF.R.S32.HI R27, RZ, 0x1f, R226 ;  /* 0x0000001fff1b7819 */ /* 0x000fe200000114e2 */
[----:B------:R-:W2:Y:S01]  /*22810*/  S2R R28, SR_TID.X ;  /* 0x00000000001c7919 */ /* 0x000ea20000002100 */
[----:B------:R-:W-:Y:S01]  /*22820*/  ISETP.NE.AND.EX P0, PT, RZ, UR5, PT, P0 ;  /* 0x00000005ff007c0c */ /* 0x000fe2000bf05300 */
[----:B------:R-:W-:Y:S01]  /*22830*/  IMAD.WIDE.U32 R6, R6, R195, RZ ;  /* 0x000000c306067225 */ /* 0x000fe200078e00ff */
[----:B-----5:R-:W-:Y:S01]  /*22840*/  SHF.R.S32.HI R79, RZ, 0x1f, R103 ;  /* 0x0000001fff4f7819 */ /* 0x020fe20000011467 */
[----:B------:R-:W2:Y:S01]  /*22850*/  @P2 LDC R24, c[0x0][0xbec] ;  /* 0x0002fb00ff182b82 */ /* 0x000ea20000000800 */
[----:B------:R-:W-:Y:S01]  /*22860*/  SEL R15, R226, RZ, !P0 ;  /* 0x000000ffe20f7207 */ /* 0x000fe20004000000 */
[----:B------:R-:W-:Y:S01]  /*22870*/  IMAD.IADD R35, R208, 0x1, R202 ;  /* 0x00000001d0237824 */ /* 0x000fe200078e02ca */
[----:B------:R-:W-:Y:S01]  /*22880*/  SEL R27, R27, RZ, !P0 ;  /* 0x000000ff1b1b7207 */ /* 0x000fe20004000000 */
[----:B------:R-:W-:-:S02]  /*22890*/  IMAD.IADD R26, R7, 0x1, R29 ;  /* 0x00000001071a7824 */ /* 0x000fc400078e021d */
[----:B-1----:R-:W-:Y:S02]  /*228a0*/  IMAD R5, R5, R15, RZ ;  /* 0x0000000f05057224 */ /* 0x002fe400078e02ff */
[----:B------:R-:W1:Y:S01]  /*228b0*/  @P2 LDC R33, c[0x0][0xbf0] ;  /* 0x0002fc00ff212b82 */ /* 0x000e620000000800 */
[----:B------:R-:W-:Y:S02]  /*228c0*/  IMAD R78, R25, R14, RZ ;  /* 0x0000000e194e7224 */ /* 0x000fe400078e02ff */
[----:B------:R-:W-:Y:S01]  /*228d0*/  IMAD R31, R4, R27, R5 ;  /* 0x0000001b041f7224 */ /* 0x000fe200078e0205 */
[----:B------:R-:W-:Y:S01]  /*228e0*/  SEL R27, R228, RZ, P1 ;  /* 0x000000ffe41b7207 */ /* 0x000fe20000800000 */
[----:B------:R-:W-:-:S03]  /*228f0*/  IMAD.WIDE.U32 R4, R4, R15, RZ ;  /* 0x0000000f04047225 */ /* 0x000fc600078e00ff */
[----:B------:R-:W0:Y:S01]  /*22900*/  LDC.64 R12, c[0x0][0xba8] ;  /* 0x0002ea00ff0c7b82 */ /* 0x000e220000000a00 */
[----:B------:R-:W-:Y:S01]  /*22910*/  IMAD.IADD R7, R5, 0x1, R31 ;  /* 0x0000000105077824 */ /* 0x000fe200078e021f */
[----:B------:R-:W-:Y:S01]  /*22920*/  IADD3 R6, P0, P3, R4, R6, R103 ;  /* 0x0000000604067210 */ /* 0x000fe20007b1e067 */
[----:B------:R-:W-:Y:S02]  /*22930*/  IMAD.MOV.U32 R5, RZ, RZ, R35 ;  /* 0x000000ffff057224 */ /* 0x000fe400078e0023 */
[-C--:B---3--:R-:W-:Y:S01]  /*22940*/  IMAD R29, R9, R27.reuse, RZ ;  /* 0x0000001b091d7224 */ /* 0x088fe200078e02ff */
[----:B------:R-:W-:Y:S01]  /*22950*/  IADD3.X R7, R7, R26, R79, P0, P3 ;  /* 0x0000001a07077210 */ /* 0x000fe200007e644f */
[----:B------:R-:W-:-:S04]  /*22960*/  IMAD.WIDE.U32 R8, R8, R27, RZ ;  /* 0x0000001b08087225 */ /* 0x000fc800078e00ff */
[----:B--2---:R-:W-:-:S04]  /*22970*/  @P2 IMAD.HI.U32 R4, R35, R24, RZ ;  /* 0x0000001823042227 */ /* 0x004fc800078e00ff */
[----:B------:R-:W-:Y:S01]  /*22980*/  IMAD.IADD R29, R9, 0x1, R29 ;  /* 0x00000001091d7824 */ /* 0x000fe200078e021d */
[----:B-1----:R-:W-:Y:S01]  /*22990*/  @P2 SHF.R.U32.HI R5, RZ, R33, R4 ;  /* 0x00000021ff052219 */ /* 0x002fe20000011604 */
[----:B------:R-:W-:-:S03]  /*229a0*/  VIADD R32, R28, 0xffffff80 ;  /* 0xffffff801c207836 */ /* 0x000fc60000000000 */
[----:B------:R-:W-:Y:S01]  /*229b0*/  IADD3 R8, P0, P3, R5, R6, R8 ;  /* 0x0000000605087210 */ /* 0x000fe20007b1e008 */
[--C-:B------:R-:W-:Y:S01]  /*229c0*/  IMAD.MOV R27, RZ, RZ, -R5.reuse ;  /* 0x000000ffff1b7224 */ /* 0x100fe200078e0a05 */
[----:B------:R-:W-:Y:S01]  /*229d0*/  SHF.R.S32.HI R4, RZ, 0x1f, R5 ;  /* 0x0000001fff047819 */ /* 0x000fe20000011405 */
[----:B0-----:R-:W0:Y:S02]  /*229e0*/  @!P1 LDC R12, c[0x0][0xb50] ;  /* 0x0002d400ff0c9b82 */ /* 0x001e240000000800 */
[----:B------:R-:W-:Y:S01]  /*229f0*/  IMAD R5, R14, R27, R35 ;  /* 0x0000001b0e057224 */ /* 0x000fe200078e0223 */
[----:B------:R-:W-:Y:S02]  /*22a00*/  IADD3.X R9, R4, R7, R29, P0, P3 ;  /* 0x0000000704097210 */ /* 0x000fe400007e641d */
[----:B------:R-:W-:Y:S01]  /*22a10*/  SHF.R.S32.HI R28, RZ, 0x1f, R32 ;  /* 0x0000001fff1c7819 */ /* 0x000fe20000011420 */
[-C--:B------:R-:W-:Y:S01]  /*22a20*/  IMAD R4, R11, R5.reuse, RZ ;  /* 0x000000050b047224 */ /* 0x080fe200078e02ff */
[----:B------:R-:W-:Y:S01]  /*22a30*/  SHF.R.S32.HI R7, RZ, 0x1f, R5 ;  /* 0x0000001fff077819 */ /* 0x000fe20000011405 */
[----:B------:R-:W-:Y:S01]  /*22a40*/  IMAD.WIDE.U32 R8, R10, R5, R8 ;  /* 0x000000050a087225 */ /* 0x000fe200078e0008 */
[----:B------:R-:W1:Y:S01]  /*22a50*/  @!P1 LDC R13, c[0x0][0xb54] ;  /* 0x0002d500ff0d9b82 */ /* 0x000e620000000800 */
[----:B------:R-:W-:-:S02]  /*22a60*/  LEA.HI R28, R28, R32, RZ, 0x7 ;  /* 0x000000201c1c7211 */ /* 0x000fc400078f38ff */
[----:B------:R-:W-:Y:S02]  /*22a70*/  IMAD R7, R10, R7, R4 ;  /* 0x000000070a077224 */ /* 0x000fe400078e0204 */
[----:B------:R-:W-:Y:S02]  /*22a80*/  LOP3.LUT R28, R28, 0xffffff80, RZ, 0xc0, !PT ;  /* 0xffffff801c1c7812 */ /* 0x000fe400078ec0ff */
[----:B------:R-:W-:-:S03]  /*22a90*/  IMAD.IADD R4, R9, 0x1, R7 ;  /* 0x0000000109047824 */ /* 0x000fc600078e0207 */
[----:B------:R-:W-:Y:S01]  /*22aa0*/  IMAD.IADD R28, R32, 0x1, -R28 ;  /* 0x00000001201c7824 */ /* 0x000fe200078e0a1c */
[----:B0-----:R-:W-:-:S05]  /*22ab0*/  LEA R12, P0, R8, R12, 0x2 ;  /* 0x0000000c080c7211 */ /* 0x001fca00078010ff */
[----:B------:R-:W-:Y:S01]  /*22ac0*/  SHFL.IDX PT, R6, R12, 0x1, 0x1c1f ;  /* 0x003c1f000c067f89 */ /* 0x000fe200000e0000 */
[----:B-1----:R-:W-:-:S03]  /*22ad0*/  LEA.HI.X R13, R8, R13, R4, 0x2, P0 ;  /* 0x0000000d080d7211 */ /* 0x002fc600000f1404 */
[----:B------:R-:W-:Y:S01]  /*22ae0*/  SHFL.IDX PT, R4, R12, RZ, 0x1c1f ;  /* 0x001c1fff0c047589 */ /* 0x000fe200000e0000 */
[----:B------:R-:W-:-:S03]  /*22af0*/  LOP3.LUT P0, RZ, R28, 0x3, RZ, 0xc0, !PT ;  /* 0x000000031cff7812 */ /* 0x000fc6000780c0ff */
[----:B------:R-:W0:Y:S04]  /*22b00*/  SHFL.IDX PT, R5, R13, RZ, 0x1c1f ;  /* 0x001c1fff0d057589 */ /* 0x000e2800000e0000 */
[----:B------:R-:W1:Y:S01]  /*22b10*/  SHFL.IDX PT, R7, R13, 0x1, 0x1c1f ;  /* 0x003c1f000d077f89 */ /* 0x000e6200000e0000 */
[----:B----4-:R-:W-:-:S04]  /*22b20*/  IMAD.IADD R27, R30, 0x1, R202 ;  /* 0x000000011e1b7824 */ /* 0x010fc800078e02ca */
        /* <DEDUP_REMOVED lines=9> */
[----:B------:R-:W3:Y:S01]  /*22bc0*/  @P2 LDC R13, c[0x0][0xbf0] ;  /* 0x0002fc00ff0d2b82 */ /* 0x000ee20000000800 */
[----:B-1----:R-:W-:-:S05]  /*22bd0*/  VIADD R28, R28, 0xffffff80 ;  /* 0xffffff801c1c7836 */ /* 0x002fca0000000000 */
        /* <DEDUP_REMOVED lines=46> */
[----:B------:R-:W-:Y:S01]  /*22ec0*/  LOP3.LUT R62, R5, R62, RZ, 0x3c, !PT ;  /* 0x0000003e053e7212 */ /* 0x000fe200078e3cff */
[--C-:B------:R-:W-:Y:S01]  /*22ed0*/  IMAD.X R41, RZ, RZ, R63.reuse, P4 ;  /* 0x000000ffff297224 */ /* 0x100fe200020e063f */
[----:B------:R-:W5:Y:S01]  /*22ee0*/  LD.E.128 R48, desc[UR60][R48.64] ;  /* 0x0000003c30307980 */ /* 0x000f62000c101d00 */
[----:B------:R-:W-:-:S02]  /*22ef0*/  IMAD.X R45, RZ, RZ, R63, P5 ;  /* 0x000000ffff2d7224 */ /* 0x000fc400028e063f */
[----:B------:R-:W-:Y:S01]  /*22f00*/  IMAD.IADD R3, R3, 0x1, R9 ;  /* 0x0000000103037824 */ /* 0x000fe200078e0209 */
[----:B------:R0:W5:Y:S01]  /*22f10*/  LD.E.128 R4, desc[UR60][R62.64] ;  /* 0x0000003c3e047980 */ /* 0x000162000c101d00 */
[----:B------:R-:W-:Y:S02]  /*22f20*/  IMAD R9, R220, 0x20, R81 ;  /* 0x00000020dc097824 */ /* 0x000fe400078e0251 */
[----:B------:R-:W-:Y:S01]  /*22f30*/  IMAD.WIDE.U32 R2, R195, UR4, R2 ;  /* 0x00000004c3027c25 */ /* 0x000fe2000f8e0002 */
[----:B------:R-:W5:Y:S01]  /*22f40*/  LD.E.128 R32, desc[UR60][R32.64] ;  /* 0x0000003c20207980 */ /* 0x000f62000c101d00 */
[----:B------:R-:W-:-:S03]  /*22f50*/  SHF.R.S32.HI R8, RZ, 0x1f, R15 ;  /* 0x0000001fff087819 */ /* 0x000fc6000001140f */
[----:B------:R-:W5:Y:S01]  /*22f60*/  LD.E.128 R36, desc[UR60][R36.64] ;  /* 0x0000003c24247980 */ /* 0x000f62000c101d00 */
[----:B------:R-:W-:-:S03]  /*22f70*/  IMAD.IADD R10, R202, 0x1, R9 ;  /* 0x00000001ca0a7824 */ /* 0x000fc600078e0209 */
        /* <DEDUP_REMOVED lines=10> */
[----:B--2---:R-:W-:-:S04]  /*23020*/  @P2 IMAD.HI.U32 R0, R10, R11, RZ ;  /* 0x0000000b0a002227 */ /* 0x004fc800078e00ff */
[----:B------:R-:W-:Y:S02]  /*23030*/  IMAD R8, R8, UR4, RZ ;  /* 0x0000000408087c24 */ /* 0x000fe4000f8e02ff */
[----:B------:R-:W-:Y:S01]  /*23040*/  IMAD.MOV.U32 R9, RZ, RZ, R10 ;  /* 0x000000ffff097224 */ /* 0x000fe200078e000a */
[----:B---3--:R-:W-:Y:S01]  /*23050*/  @P2 SHF.R.U32.HI R9, RZ, R13, R0 ;  /* 0x0000000dff092219 */ /* 0x008fe20000011600 */
[C---:B------:R-:W-:Y:S02]  /*23060*/  IMAD R11, R15.reuse, UR5, R8 ;  /* 0x000000050f0b7c24 */ /* 0x040fe4000f8e0208 */
[----:B------:R-:W-:Y:S01]  /*23070*/  IMAD.WIDE.U32 R2, R15, UR4, R2 ;  /* 0x000000040f027c25 */ /* 0x000fe2000f8e0002 */
[----:B------:R-:W-:Y:S01]  /*23080*/  SHF.R.S32.HI R8, RZ, 0x1f, R9 ;  /* 0x0000001fff087819 */ /* 0x000fe20000011409 */
[----:B------:R-:W-:Y:S02]  /*23090*/  ULDC.64 UR4, c[0x0][0xae0] ;  /* 0x0002b80000047ab9 */ /* 0x000fe40000000a00 */
[----:B------:R-:W-:-:S02]  /*230a0*/  IMAD.IADD R3, R3, 0x1, R11 ;  /* 0x0000000103037824 */ /* 0x000fc400078e020b */
[----:B------:R-:W-:Y:S02]  /*230b0*/  VIADD R0, R17, 0x22820 ;  /* 0x0002282011007836 */ /* 0x000fe40000000000 */
[----:B------:R-:W-:Y:S02]  /*230c0*/  IMAD.MOV R11, RZ, RZ, -R9 ;  /* 0x000000ffff0b7224 */ /* 0x000fe400078e0a09 */
[----:B------:R-:W-:Y:S01]  /*230d0*/  IMAD R8, R8, UR4, RZ ;  /* 0x0000000408087c24 */ /* 0x000fe2000f8e02ff */
[----:B------:R-:W-:Y:S01]  /*230e0*/  PRMT R0, RZ, 0x654, R0 ;  /* 0x00000654ff007816 */ /* 0x000fe20000000000 */
[----:B------:R-:W-:Y:S02]  /*230f0*/  IMAD R11, R14, R11, R10 ;  /* 0x0000000b0e0b7224 */ /* 0x000fe400078e020a */
[C---:B------:R-:W-:Y:S01]  /*23100*/  IMAD R13, R9.reuse, UR5, R8 ;  /* 0x00000005090d7c24 */ /* 0x040fe2000f8e0208 */
[----:B-1----:R1:W-:Y:S01]  /*23110*/  SYNCS.ARRIVE.TRANS64.RED.A1T0 RZ, [R0+URZ], RZ ;  /* 0x000000ff00ff79a7 */ /* 0x0023e2000810043f */
[----:B------:R-:W-:Y:S01]  /*23120*/  IMAD.WIDE.U32 R2, R9, UR4, R2 ;  /* 0x0000000409027c25 */ /* 0x000fe2000f8e0002 */
[----:B------:R-:W-:Y:S01]  /*23130*/  ULDC.64 UR4, c[0x0][0xad8] ;  /* 0x0002b60000047ab9 */ /* 0x000fe20000000a00 */
[----:B-1----:R-:W-:-:S02]  /*23140*/  SHF.R.S32.HI R0, RZ, 0x1f, R11 ;  /* 0x0000001fff007819 */ /* 0x002fc4000001140b */
        /* <DEDUP_REMOVED lines=12> */
.L_x_9605:
[----:B------:R-:W-:Y:S01]  /*23210*/  IMAD.IADD R21, R81, 0x1, R202 ;  /* 0x0000000151157824 */ /* 0x000fe200078e02ca */
        /* <DEDUP_REMOVED lines=14> */
.L_x_9292:
[----:B------:R-:W-:Y:S05]  /*23300*/  BSYNC B1 ;  /* 0x0000000000017941 */ /* 0x000fea0003800000 */
.L_x_9291:
[----:B------:R-:W-:-:S03]  /*23310*/  UMOV UR4, 0xffffffff ;  /* 0xffffffff00047882 */ /* 0x000fc60000000000 */
[----:B------:R-:W-:Y:S05]  /*23320*/  BRA.DIV UR4, `(.L_x_9293) ;  /* 0x000000ea04d87947 */ /* 0x000fea000b800000 */
[----:B-1----:R1:W4:Y:S04]  /*23330*/  SHFL.IDX PT, R0, R3, 0x1, 0x181f ;  /* 0x00381f0003007f89 */ /* 0x00232800000e0000 */
[----:B--23--:R1:W2:Y:S02]  /*23340*/  SHFL.IDX PT, R14, R2, 0x1, 0x181f ;  /* 0x00381f00020e7f89 */ /* 0x00c2a400000e0000 */
.L_x_9609:
        /* <DEDUP_REMOVED lines=15> */
.L_x_9295:
[----:B------:R-:W-:Y:S05]  /*23440*/  BSYNC B1 ;  /* 0x0000000000017941 */ /* 0x000fea0003800000 */
.L_x_9294:
[----:B------:R-:W-:-:S03]  /*23450*/  UMOV UR4, 0xffffffff ;  /* 0xffffffff00047882 */ /* 0x000fc60000000000 */
[----:B------:R-:W-:Y:S05]  /*23460*/  BRA.DIV UR4, `(.L_x_9296) ;  /* 0x000000ea04d07947 */ /* 0x000fea000b800000 */
[----:B----4-:R4:W0:Y:S04]  /*23470*/  SHFL.IDX PT, R0, R3, 0x2, 0x181f ;  /* 0x00581f0003007f89 */ /* 0x01082800000e0000 */
[----:B--23--:R4:W2:Y:S02]  /*23480*/  SHFL.IDX PT, R14, R2, 0x2, 0x181f ;  /* 0x00581f00020e7f89 */ /* 0x00c8a400000e0000 */
.L_x_9613:
        /* <DEDUP_REMOVED lines=15> */
.L_x_9298:
[----:B------:R-:W-:Y:S05]  /*23580*/  BSYNC B1 ;  /* 0x0000000000017941 */ /* 0x000fea0003800000 */
.L_x_9297:
[----:B------:R-:W-:-:S03]  /*23590*/  UMOV UR4, 0xffffffff ;  /* 0xffffffff00047882 */ /* 0x000fc60000000000 */
[----:B------:R-:W-:Y:S05]  /*235a0*/  BRA.DIV UR4, `(.L_x_9299) ;  /* 0x000000ea04c87947 */ /* 0x000fea000b800000 */
[----:B0-----:R0:W0:Y:S04]  /*235b0*/  SHFL.IDX PT, R0, R3, 0x3, 0x181f ;  /* 0x00781f0003007f89 */ /* 0x00102800000e0000 */
[----:B--23--:R2:W3:Y:S02]  /*235c0*/  SHFL.IDX PT, R14, R2, 0x3, 0x181f ;  /* 0x00781f00020e7f89 */ /* 0x00c4e400000e0000 */
.L_x_9617:
        /* <DEDUP_REMOVED lines=16> */
.L_x_9289:
[----:B------:R-:W1:Y:S01]  /*236d0*/  @P2 LDC R8, c[0x0][0xbec] ;  /* 0x0002fb00ff082b82 */ /* 0x000e620000000800 */
[----:B------:R-:W-:Y:S01]  /*236e0*/  ULDC.64 UR4, c[0x0][0xb08] ;  /* 0x0002c20000047ab9 */ /* 0x000fe20000000a00 */
[----:B0-----:R-:W-:Y:S01]  /*236f0*/  IMAD.MOV.U32 R7, RZ, RZ, R35 ;  /* 0x000000ffff077224 */ /* 0x001fe200078e0023 */
[----:B------:R-:W-:Y:S01]  /*23700*/  ULDC.64 UR6, c[0x0][0xb30] ;  /* 0x0002cc0000067ab9 */ /* 0x000fe20000000a00 */
[----:B------:R-:W-:Y:S01]  /*23710*/  IMAD R6, R79, UR4, RZ ;  /* 0x000000044f067c24 */ /* 0x000fe2000f8e02ff */
[----:B------:R-:W-:Y:S01]  /*23720*/  SHF.R.S32.HI R28, RZ, 0x1f, R229 ;  /* 0x0000001fff1c7819 */ /* 0x000fe200000114e5 */
[C---:B------:R-:W-:Y:S02]  /*23730*/  IMAD.WIDE.U32 R4, R103.reuse, UR4, RZ ;  /* 0x0000000467047c25 */ /* 0x040fe4000f8e00ff */
[----:B------:R-:W0:Y:S02]  /*23740*/  @P2 LDC R11, c[0x0][0xbf0] ;  /* 0x0002fc00ff0b2b82 */ /* 0x000e240000000800 */
[----:B------:R-:W-:Y:S01]  /*23750*/  IMAD R103, R103, UR5, R6 ;  /* 0x0000000567677c24 */ /* 0x000fe2000f8e0206 */
[----:B------:R-:W-:Y:S01]  /*23760*/  ULDC.64 UR4, c[0x0][0xb38] ;  /* 0x0002ce0000047ab9 */ /* 0x000fe20000000a00 */
[----:B------:R-:W-:Y:S01]  /*23770*/  SHF.R.S32.HI R6, RZ, 0x1f, R15 ;  /* 0x0000001fff067819 */ /* 0x000fe2000001140f */
[----:B------:R-:W-:-:S02]  /*23780*/  VIADD R135, R200, 0x8 ;  /* 0x00000008c8877836 */ /* 0x000fc40000000000 */
[----:B------:R-:W-:Y:S02]  /*23790*/  IMAD.IADD R5, R5, 0x1, R103 ;  /* 0x0000000105057824 */ /* 0x000fe400078e0267 */
[----:B------:R-:W-:Y:S01]  /*237a0*/  VIADD R137, R200, 0x10 ;  /* 0x00000010c8897836 */ /* 0x000fe20000000000 */
[----:B------:R-:W-:Y:S01]  /*237b0*/  SHF.R.S32.HI R32, RZ, 0x1f, R135 ;  /* 0x0000001fff207819 */ /* 0x000fe20000011487 */
[----:B------:R-:W-:-:S03]  /*237c0*/  IMAD.WIDE.U32 R4, R195, UR4, R4 ;  /* 0x00000004c3047c25 */ /* 0x000fc6000f8e0004 */
[----:B------:R-:W-:Y:S01]  /*237d0*/  SHF.R.S32.HI R34, RZ, 0x1f, R137 ;  /* 0x0000001fff227819 */ /* 0x000fe20000011489 */
[----:B------:R-:W-:Y:S01]  /*237e0*/  IMAD R5, R195, UR5, R5 ;  /* 0x00000005c3057c24 */ /* 0x000fe2000f8e0205 */
[----:B------:R-:W-:Y:S01]  /*237f0*/  ULDC.64 UR4, c[0x0][0xb40] ;  /* 0x0002d00000047ab9 */ /* 0x000fe20000000a00 */
[----:B-1----:R-:W-:-:S04]  /*23800*/  @P2 IMAD.HI.U32 R8, R35, R8, RZ ;  /* 0x0000000823082227 */ /* 0x002fc800078e00ff */
[----:B------:R-:W-:Y:S02]  /*23810*/  IMAD R6, R6, UR4, RZ ;  /* 0x0000000406067c24 */ /* 0x000fe4000f8e02ff */
[----:B------:R-:W-:Y:S01]  /*23820*/  IMAD.WIDE.U32 R4, R15, UR4, R4 ;  /* 0x000000040f047c25 */ /* 0x000fe2000f8e0004 */
[----:B0-----:R-:W-:-:S03]  /*23830*/  @P2 SHF.R.U32.HI R7, RZ, R11, R8 ;  /* 0x0000000bff072219 */ /* 0x001fc60000011608 */
[----:B------:R-:W-:Y:S01]  /*23840*/  IMAD R9, R15, UR5, R6 ;  /* 0x000000050f097c24 */ /* 0x000fe2000f8e0206 */
[----:B------:R-:W-:Y:S01]  /*23850*/  SHF.R.S32.HI R6, RZ, 0x1f, R7 ;  /* 0x0000001fff067819 */ /* 0x000fe20000011407 */
[----:B------:R-:W-:Y:S01]  /*23860*/  ULDC.64 UR4, c[0x0][0xb48] ;  /* 0x0002d20000047ab9 */ /* 0x000fe20000000a00 */
[----:B------:R-:W-:Y:S02]  /*23870*/  VIADD R8, R17, 0x22820 ;  /* 0x0002282011087836 */ /* 0x000fe40000000000 */
[----:B------:R-:W-:Y:S02]  /*23880*/  IMAD.IADD R5, R5, 0x1, R9 ;  /* 0x0000000105057824 */ /* 0x000fe400078e0209 */
[----:B------:R-:W-:Y:S01]  /*23890*/  IMAD.MOV R9, RZ, RZ, -R7 ;  /* 0x000000ffff097224 */ /* 0x000fe200078e0a07 */
[----:B------:R-:W-:Y:S01]  /*238a0*/  PRMT R8, RZ, 0x654, R8 ;  /* 0x00000654ff087816 */ /* 0x000fe20000000008 */
[----:B------:R-:W-:-:S03]  /*238b0*/  IMAD.WIDE.U32 R4, R228, UR4, R4 ;  /* 0x00000004e4047c25 */ /* 0x000fc6000f8e0004 */
[----:B------:R0:W-:Y:S01]  /*238c0*/  SYNCS.ARRIVE.TRANS64.RED.A1T0 RZ, [R8+URZ], RZ ;  /* 0x000000ff08ff79a7 */ /* 0x0001e2000810043f */
[----:B------:R-:W-:Y:S02]  /*238d0*/  IMAD R9, R14, R9, R35 ;  /* 0x000000090e097224 */ /* 0x000fe400078e0223 */
[----:B------:R-:W-:Y:S02]  /*238e0*/  IMAD R6, R6, UR6, RZ ;  /* 0x0000000606067c24 */ /* 0x000fe4000f8e02ff */
[----:B------:R-:W-:Y:S01]  /*238f0*/  IMAD R5, R228, UR5, R5 ;  /* 0x00000005e4057c24 */ /* 0x000fe2000f8e0205 */
[----:B------:R-:W-:Y:S01]  /*23900*/  ULDC.64 UR4, c[0x0][0xb28] ;  /* 0x0002ca0000047ab9 */ /* 0x000fe20000000a00 */
        /* <DEDUP_REMOVED lines=9> */
[----:B------:R-:W-:Y:S01]  /*239a0*/  LEA R5, P0, R6, UR4, 0x2 ;  /* 0x0000000406057c11 */ /* 0x000fe2000f8010ff */
[C---:B------:R-:W-:Y:S01]  /*239b0*/  VIADD R133, R200.reuse, 0x18 ;  /* 0x00000018c8857836 */ /* 0x040fe20000000000 */
[----:B------:R-:W-:Y:S01]  /*239c0*/  UMOV UR4, 0xffffffff ;  /* 0xffffffff00047882 */ /* 0x000fe20000000000 */
[----:B------:R-:W-:Y:S01]  /*239d0*/  VIADD R131, R200, 0x20 ;  /* 0x00000020c8837836 */ /* 0x000fe20000000000 */
[----:B------:R-:W-:Y:S01]  /*239e0*/  LEA.HI.X R6, R6, UR5, R7, 0x2, P0 ;  /* 0x0000000506067c11 */ /* 0x000fe200080f1407 */
        /* <DEDUP_REMOVED lines=19> */
[----:B------:R-:W-:Y:S01]  /*23b20*/  SHF.R.S32.HI R31, RZ, 0x1f, R63 ;  /* 0x0000001fff1f7819 */ /* 0x000fe2000001143f */
[----:B0-----:R-:W-:Y:S06]  /*23b30*/  BRA.DIV UR4, `(.L_x_9301) ;  /* 0x000000e604ac7947 */ /* 0x001fec000b800000 */
[----:B------:R0:W1:Y:S04]  /*23b40*/  SHFL.IDX PT, R4, R6, RZ, 0x1c1f ;  /* 0x001c1fff06047589 */ /* 0x00006800000e0000 */
[----:B------:R0:W2:Y:S02]  /*23b50*/  SHFL.IDX PT, R14, R5, RZ, 0x1c1f ;  /* 0x001c1fff050e7589 */ /* 0x0000a400000e0000 */
.L_x_9620:
[----:B------:R-:W-:Y:S01]  /*23b60*/  ISETP.GE.AND P0, PT, R27, R78, PT ;  /* 0x0000004e1b00720c */ /* 0x000fe20003f06270 */
[----:B------:R-:W-:-:S12]  /*23b70*/  BSSY B1, `(.L_x_9302) ;  /* 0x0000054000017945 */ /* 0x000fd80003800000 */
[----:B------:R-:W-:Y:S05]  /*23b80*/  @P0 BRA `(.L_x_9303) ;  /* 0x0000000400480947 */ /* 0x000fea0003800000 */
[----:B------:R-:W-:Y:S01]  /*23b90*/  ULDC UR4, c[0x0][0xac8] ;  /* 0x0002b20000047ab9 */ /* 0x000fe20000000800 */
[C---:B------:R-:W-:Y:S01]  /*23ba0*/  VIADD R62, R200.reuse, 0x78 ;  /* 0x00000078c83e7836 */ /* 0x040fe20000000000 */
[C---:B------:R-:W-:Y:S01]  /*23bb0*/  ISETP.GE.AND P0, PT, R200.reuse, UR4, PT ;  /* 0x00000004c8007c0c */ /* 0x040fe2000bf06270 */
[----:B------:R-:W-:Y:S01]  /*23bc0*/  VIADD R86, R200, 0x78 ;  /* 0x00000078c8567836 */ /* 0x000fe20000000000 */
[----:B------:R-:W-:Y:S02]  /*23bd0*/  ISETP.GE.AND P3, PT, R135, UR4, PT ;  /* 0x0000000487007c0c */ /* 0x000fe4000bf66270 */
[----:B------:R-:W-:Y:S02]  /*23be0*/  ISETP.GE.AND P2, PT, R137, UR4, PT ;  /* 0x0000000489007c0c */ /* 0x000fe4000bf46270 */
[----:B------:R-:W-:Y:S02]  /*23bf0*/  ISETP.GE.AND P1, PT, R133, UR4, PT ;  /* 0x0000000485007c0c */ /* 0x000fe4000bf26270 */
[----:B------:R-:W-:-:S05]  /*23c00*/  SHF.R.S32.HI R86, RZ, 0x1f, R86 ;  /* 0x0000001fff567819 */ /* 0x000fca0000011456 */
[----:B-1----:R-:W-:Y:S02]  /*23c10*/  @!P0 IMAD.MOV.U32 R15, RZ, RZ, R4 ;  /* 0x000000ffff0f8224 */ /* 0x002fe400078e0004 */
[----:B------:R-:W-:Y:S01]  /*23c20*/  @!P0 IMAD.MOV.U32 R119, RZ, RZ, R3 ;  /* 0x000000ffff778224 */ /* 0x000fe200078e0003 */
[-C--:B--2---:R-:W-:Y:S01]  /*23c30*/  @!P3 LEA R8, P4, R135, R14.reuse, 0x2 ;  /* 0x0000000e8708b211 */ /* 0x084fe200078810ff */
[----:B------:R-:W-:Y:S02]  /*23c40*/  @!P0 IMAD.WIDE R10, R200, 0x4, R14 ;  /* 0x00000004c80a8825 */ /* 0x000fe400078e020e */
[----:B------:R-:W-:Y:S02]  /*23c50*/  @!P1 LEA R24, P5, R133, R14, 0x2 ;  /* 0x0000000e85189211 */ /* 0x000fe400078a10ff */
[----:B------:R-:W-:Y:S01]  /*23c60*/  @!P3 LEA.HI.X R9, R135, R4, R32, 0x2, P4 ;  /* 0x000000048709b211 */ /* 0x000fe200020f1420 */
[----:B------:R1:W-:Y:S01]  /*23c70*/  @!P0 ST.E.64 desc[UR60][R10.64], R118 ;  /* 0x000000760a008985 */ /* 0x0003e2000c101b3c */
[----:B------:R-:W-:Y:S01]  /*23c80*/  ISETP.GE.AND P0, PT, R131, UR4, PT ;  /* 0x0000000483007c0c */ /* 0x000fe2000bf06270 */
[----:B------:R-:W-:Y:S01]  /*23c90*/  @!P1 IMAD.MOV.U32 R83, RZ, RZ, R91 ;  /* 0x000000ffff539224 */ /* 0x000fe200078e005b */
[----:B------:R-:W-:-:S02]  /*23ca0*/  @!P2 LEA R12, P4, R137, R14, 0x2 ;  /* 0x0000000e890ca211 */ /* 0x000fc400078810ff */
[-C--:B------:R-:W-:Y:S02]  /*23cb0*/  @!P1 LEA.HI.X R25, R133, R4.reuse, R30, 0x2, P5 ;  /* 0x0000000485199211 */ /* 0x080fe400028f141e */
[----:B------:R-:W-:Y:S01]  /*23cc0*/  @!P2 LEA.HI.X R13, R137, R4, R34, 0x2, P4 ;  /* 0x00000004890da211 */ /* 0x000fe200020f1422 */
[----:B-1----:R-:W-:-:S06]  /*23cd0*/  @!P3 IMAD.MOV.U32 R10, RZ, RZ, R90 ;  /* 0x000000ffff0ab224 */ /* 0x002fcc00078e005a */
[C---:B------:R-:W-:Y:S01]  /*23ce0*/  @!P0 LEA R26, P4, R131.reuse, R14, 0x2 ;  /* 0x0000000e831a8211 */ /* 0x040fe200078810ff */
[----:B------:R-:W-:Y:S02]  /*23cf0*/  @!P3 IMAD.MOV.U32 R11, RZ, RZ, R21 ;  /* 0x000000ffff0bb224 */ /* 0x000fe400078e0015 */
[----:B------:R-:W-:Y:S01]  /*23d00*/  @!P0 IMAD.MOV.U32 R92, RZ, RZ, R0 ;  /* 0x000000ffff5c8224 */ /* 0x000fe200078e0000 */
[----:B------:R-:W-:Y:S02]  /*23d10*/  @!P0 LEA.HI.X R27, R131, R4, R127, 0x2, P4 ;  /* 0x00000004831b8211 */ /* 0x000fe400020f147f */
[----:B------:R1:W-:Y:S01]  /*23d20*/  @!P3 ST.E.64 desc[UR60][R8.64], R10 ;  /* 0x0000000a0800b985 */ /* 0x0003e2000c101b3c */
[----:B------:R-:W-:-:S03]  /*23d30*/  ISETP.GE.AND P3, PT, R129, UR4, PT ;  /* 0x0000000481007c0c */ /* 0x000fc6000bf66270 */
[----:B------:R2:W-:Y:S01]  /*23d40*/  @!P2 ST.E.64 desc[UR60][R12.64], R120 ;  /* 0x000000780c00a985 */ /* 0x0005e2000c101b3c */
[----:B------:R-:W-:-:S03]  /*23d50*/  ISETP.GE.AND P2, PT, R107, UR4, PT ;  /* 0x000000046b007c0c */ /* 0x000fc6000bf46270 */
[----:B------:R-:W-:Y:S01]  /*23d60*/  @!P1 ST.E.64 desc[UR60][R24.64], R82 ;  /* 0x0000005218009985 */ /* 0x000fe2000c101b3c */
[----:B------:R-:W-:-:S03]  /*23d70*/  ISETP.GE.AND P1, PT, R103, UR4, PT ;  /* 0x0000000467007c0c */ /* 0x000fc6000bf26270 */
[----:B------:R-:W-:Y:S01]  /*23d80*/  @!P0 ST.E.64 desc[UR60][R26.64], R92 ;  /* 0x0000005c1a008985 */ /* 0x000fe2000c101b3c */
[----:B------:R-:W-:Y:S02]  /*23d90*/  ISETP.GE.AND P0, PT, R101, UR4, PT ;  /* 0x0000000465007c0c */ /* 0x000fe4000bf06270 */
[----:B-1----:R-:W-:-:S04]  /*23da0*/  @!P3 LEA R8, P5, R129, R14, 0x2 ;  /* 0x0000000e8108b211 */ /* 0x002fc800078a10ff */
[----:B------:R-:W-:Y:S02]  /*23db0*/  @!P3 LEA.HI.X R9, R129, R4, R125, 0x2, P5 ;  /* 0x000000048109b211 */ /* 0x000fe400028f147d */
[-C--:B------:R-:W-:Y:S02]  /*23dc0*/  @!P2 LEA R10, P5, R107, R14.reuse, 0x2 ;  /* 0x0000000e6b0aa211 */ /* 0x080fe400078a10ff */
[----:B--2---:R-:W-:Y:S01]  /*23dd0*/  @!P1 LEA R12, P4, R103, R14, 0x2 ;  /* 0x0000000e670c9211 */ /* 0x004fe200078810ff */
[----:B------:R1:W-:Y:S01]  /*23de0*/  @!P3 ST.E.64 desc[UR60][R8.64], R36 ;  /* 0x000000240800b985 */ /* 0x0003e2000c101b3c */
[-C--:B------:R-:W-:Y:S02]  /*23df0*/  @!P2 LEA.HI.X R11, R107, R4.reuse, R97, 0x2, P5 ;  /* 0x000000046b0ba211 */ /* 0x080fe400028f1461 */
[----:B------:R-:W-:Y:S02]  /*23e00*/  ISETP.GE.AND P3, PT, R99, UR4, PT ;  /* 0x0000000463007c0c */ /* 0x000fe4000bf66270 */
[----:B------:R-:W-:Y:S01]  /*23e10*/  ISETP.GE.AND P5, PT, R95, UR4, PT ;  /* 0x000000045f007c0c */ /* 0x000fe2000bfa6270 */
[----:B------:R2:W-:Y:S01]  /*23e20*/  @!P2 ST.E.64 desc[UR60][R10.64], R38 ;  /* 0x000000260a00a985 */ /* 0x0005e2000c101b3c */
[----:B------:R-:W-:-:S09]  /*23e30*/  @!P1 LEA.HI.X R13, R103, R4, R89, 0x2, P4 ;  /* 0x00000004670d9211 */ /* 0x000fd200020f1459 */
[-C--:B-1----:R-:W-:Y:S01]  /*23e40*/  @!P3 LEA R8, P4, R99, R14.reuse, 0x2 ;  /* 0x0000000e6308b211 */ /* 0x082fe200078810ff */
[----:B--2---:R-:W-:Y:S01]  /*23e50*/  @!P1 IMAD.MOV.U32 R10, RZ, RZ, R2 ;  /* 0x000000ffff0a9224 */ /* 0x004fe200078e0002 */
[----:B------:R-:W-:Y:S01]  /*23e60*/  @!P0 LEA R2, P2, R101, R14, 0x2 ;  /* 0x0000000e65028211 */ /* 0x000fe200078410ff */
[----:B------:R-:W-:Y:S01]  /*23e70*/  @!P1 IMAD.MOV.U32 R11, RZ, RZ, R41 ;  /* 0x000000ffff0b9224 */ /* 0x000fe200078e0029 */
[-C--:B------:R-:W-:Y:S01]  /*23e80*/  @!P3 LEA.HI.X R9, R99, R4.reuse, R81, 0x2, P4 ;  /* 0x000000046309b211 */ /* 0x080fe200020f1451 */
[----:B------:R-:W-:Y:S01]  /*23e90*/  @!P5 IMAD.MOV.U32 R41, RZ, RZ, R47 ;  /* 0x000000ffff29d224 */ /* 0x000fe200078e002f */
[----:B------:R-:W-:Y:S02]  /*23ea0*/  @!P0 LEA.HI.X R3, R101, R4, R87, 0x2, P2 ;  /* 0x0000000465038211 */ /* 0x000fe400010f1457 */
[----:B------:R1:W-:Y:S01]  /*23eb0*/  @!P1 ST.E.64 desc[UR60][R12.64], R10 ;  /* 0x0000000a0c009985 */ /* 0x0003e2000c101b3c */
[----:B------:R-:W-:Y:S02]  /*23ec0*/  ISETP.GE.AND P1, PT, R85, UR4, PT ;  /* 0x0000000455007c0c */ /* 0x000fe4000bf26270 */
[----:B------:R-:W-:Y:S01]  /*23ed0*/  @!P5 LEA R24, P2, R95, R14, 0x2 ;  /* 0x0000000e5f18d211 */ /* 0x000fe200078410ff */
[----:B------:R2:W-:Y:S01]  /*23ee0*/  @!P0 ST.E.64 desc[UR60][R2.64], R42 ;  /* 0x0000002a02008985 */ /* 0x0005e2000c101b3c */
[----:B------:R-:W-:-:S02]  /*23ef0*/  ISETP.GE.AND P0, PT, R79, UR4, PT ;  /* 0x000000044f007c0c */ /* 0x000fc4000bf06270 */
[----:B------:R-:W-:Y:S01]  /*23f00*/  @!P5 LEA.HI.X R25, R95, R4, R35, 0x2, P2 ;  /* 0x000000045f19d211 */ /* 0x000fe200010f1423 */
[----:B------:R3:W-:Y:S01]  /*23f10*/  @!P3 ST.E.64 desc[UR60][R8.64], R44 ;  /* 0x0000002c0800b985 */ /* 0x0007e2000c101b3c */
[----:B------:R-:W-:Y:S02]  /*23f20*/  ISETP.GE.AND P3, PT, R63, UR4, PT ;  /* 0x000000043f007c0c */ /* 0x000fe4000bf66270 */
[----:B------:R-:W-:Y:S01]  /*23f30*/  ISETP.GE.AND P4, PT, R62, UR4, PT ;  /* 0x000000043e007c0c */ /* 0x000fe2000bf86270 */
[----:B------:R-:W-:Y:S01]  /*23f40*/  @!P5 ST.E.64 desc[UR60][R24.64], R40 ;  /* 0x000000281800d985 */ /* 0x000fe2000c101b3c */
[----:B------:R-:W-:Y:S01]  /*23f50*/  ISETP.GE.AND P5, PT, R229, UR4, PT ;  /* 0x00000004e5007c0c */ /* 0x000fe2000bfa6270 */
[----:B------:R-:W-:Y:S01]  /*23f60*/  @!P1 IMAD.MOV.U32 R47, RZ, RZ, R49 ;  /* 0x000000ffff2f9224 */ /* 0x000fe200078e0031 */
[----:B-1----:R-:W-:-:S03]  /*23f70*/  @!P1 LEA R10, P2, R85, R14, 0x2 ;  /* 0x0000000e550a9211 */ /* 0x002fc600078410ff */
[----:B------:R-:W-:Y:S01]  /*23f80*/  @!P0 IMAD.MOV.U32 R49, RZ, RZ, R51 ;  /* 0x000000ffff318224 */ /* 0x000fe200078e0033 */
[----:B------:R-:W-:Y:S02]  /*23f90*/  @!P1 LEA.HI.X R11, R85, R4, R7, 0x2, P2 ;  /* 0x00000004550b9211 */ /* 0x000fe400010f1407 */
[----:B--2---:R-:W-:-:S03]  /*23fa0*/  @!P0 LEA R2, P2, R79, R14, 0x2 ;  /* 0x0000000e4f028211 */ /* 0x004fc600078410ff */
[----:B------:R-:W-:Y:S01]  /*23fb0*/  @!P1 ST.E.64 desc[UR60][R10.64], R46 ;  /* 0x0000002e0a009985 */ /* 0x000fe2000c101b3c */
[----:B------:R-:W-:Y:S01]  /*23fc0*/  @!P0 LEA.HI.X R3, R79, R4, R33, 0x2, P2 ;  /* 0x000000044f038211 */ /* 0x000fe200010f1421 */
[----:B------:R-:W-:Y:S01]  /*23fd0*/  @!P4 IMAD.MOV.U32 R112, RZ, RZ, R80 ;  /* 0x000000ffff70c224 */ /* 0x000fe200078e0050 */
[----:B---3--:R-:W-:-:S03]  /*23fe0*/  @!P3 LEA R8, P1, R63, R14, 0x2 ;  /* 0x0000000e3f08b211 */ /* 0x008fc600078210ff */
[----:B------:R1:W-:Y:S01]  /*23ff0*/  @!P0 ST.E.64 desc[UR60][R2.64], R48 ;  /* 0x0000003002008985 */ /* 0x0003e2000c101b3c */
[-C--:B------:R-:W-:Y:S02]  /*24000*/  @!P5 LEA R12, P0, R229, R14.reuse, 0x2 ;  /* 0x0000000ee50cd211 */ /* 0x080fe400078010ff */
[C---:B------:R-:W-:Y:S02]  /*24010*/  @!P4 LEA R14, P2, R62.reuse, R14, 0x2 ;  /* 0x0000000e3e0ec211 */ /* 0x040fe400078410ff */
[-C--:B------:R-:W-:Y:S02]  /*24020*/  @!P3 LEA.HI.X R9, R63, R4.reuse, R31, 0x2, P1 ;  /* 0x000000043f09b211 */ /* 0x080fe400008f141f */
[-C--:B------:R-:W-:Y:S02]  /*24030*/  @!P5 LEA.HI.X R13, R229, R4.reuse, R28, 0x2, P0 ;  /* 0x00000004e50dd211 */ /* 0x080fe400000f141c */
[----:B------:R-:W-:Y:S01]  /*24040*/  @!P4 LEA.HI.X R15, R62, R4, R86, 0x2, P2 ;  /* 0x000000043e0fc211 */ /* 0x000fe200010f1456 */
[----:B-1----:R-:W-:-:S02]  /*24050*/  @!P3 IMAD.MOV.U32 R2, RZ, RZ, R108 ;  /* 0x000000ffff02b224 */ /* 0x002fc400078e006c */
[----:B------:R-:W-:Y:S02]  /*24060*/  @!P3 IMAD.MOV.U32 R3, RZ, RZ, R53 ;  /* 0x000000ffff03b224 */ /* 0x000fe400078e0035 */
[----:B------:R-:W-:-:S03]  /*24070*/  @!P5 IMAD.MOV.U32 R108, RZ, RZ, R84 ;  /* 0x000000ffff6cd224 */ /* 0x000fc600078e0054 */
[----:B------:R3:W-:Y:S04]  /*24080*/  @!P3 ST.E.64 desc[UR60][R8.64], R2 ;  /* 0x000000020800b985 */ /* 0x0007e8000c101b3c */
[----:B------:R3:W-:Y:S04]  /*24090*/  @!P5 ST.E.64 desc[UR60][R12.64], R108 ;  /* 0x0000006c0c00d985 */ /* 0x0007e8000c101b3c */
[----:B------:R3:W-:Y:S02]  /*240a0*/  @!P4 ST.E.64 desc[UR60][R14.64], R112 ;  /* 0x000000700e00c985 */ /* 0x0007e4000c101b3c */
.L_x_9303:
[----:B------:R-:W-:Y:S05]  /*240b0*/  BSYNC B1 ;  /* 0x0000000000017941 */ /* 0x000fea0003800000 */
.L_x_9302:
[----:B------:R-:W-:-:S03]  /*240c0*/  UMOV UR4, 0xffffffff ;  /* 0xffffffff00047882 */ /* 0x000fc60000000000 */
[----:B------:R-:W-:Y:S05]  /*240d0*/  BRA.DIV UR4, `(.L_x_9304) ;  /* 0x000000e204787947 */ /* 0x000fea000b800000 */
[----:B------:R4:W0:Y:S04]  /*240e0*/  SHFL.IDX PT, R0, R6, 0x1, 0x1c1f ;  /* 0x003c1f0006007f89 */ /* 0x00082800000e0000 */
[----:B--23--:R4:W2:Y:S02]  /*240f0*/  SHFL.IDX PT, R14, R5, 0x1, 0x1c1f ;  /* 0x003c1f00050e7f89 */ /* 0x00c8a400000e0000 */
.L_x_9624:
[----:B------:R-:W-:-:S13]  /*24100*/  ISETP.GE.AND P0, PT, R29, R78, PT ;  /* 0x0000004e1d00720c */ /* 0x000fda0003f06270 */
[----:B------:R-:W-:Y:S05]  /*24110*/  @P0 BRA `(.L_x_9300) ;  /* 0x00000010005c0947 */ /* 0x000fea0003800000 */
[----:B------:R-:W-:Y:S01]  /*24120*/  ULDC UR4, c[0x0][0xac8] ;  /* 0x0002b20000047ab9 */ /* 0x000fe20000000800 */
[C---:B------:R-:W-:Y:S01]  /*24130*/  VIADD R26, R200.reuse, 0x78 ;  /* 0x00000078c81a7836 */ /* 0x040fe20000000000 */
[----:B------:R-:W-:Y:S02]  /*24140*/  ISETP.GE.AND P0, PT, R135, UR4, PT ;  /* 0x0000000487007c0c */ /* 0x000fe4000bf06270 */
[----:B------:R-:W-:Y:S02]  /*24150*/  ISETP.GE.AND P2, PT, R200, UR4, PT ;  /* 0x00000004c8007c0c */ /* 0x000fe4000bf46270 */
[----:B------:R-:W-:Y:S02]  /*24160*/  ISETP.GE.AND P1, PT, R137, UR4, PT ;  /* 0x0000000489007c0c */ /* 0x000fe4000bf26270 */
[----:B------:R-:W-:-:S07]  /*24170*/  ISETP.GE.AND P3, PT, R133, UR4, PT ;  /* 0x0000000485007c0c */ /* 0x000fce000bf66270 */
[C---:B--2---:R-:W-:Y:S01]  /*24180*/  @!P0 LEA R8, P4, R135.reuse, R14, 0x2 ;  /* 0x0000000e87088211 */ /* 0x044fe200078810ff */
[----:B------:R-:W-:Y:S02]  /*24190*/  @!P0 IMAD.MOV.U32 R114, RZ, RZ, R64 ;  /* 0x000000ffff728224 */ /* 0x000fe400078e0040 */
[----:B0-----:R-:W-:Y:S01]  /*241a0*/  @!P2 IMAD.MOV.U32 R15, RZ, RZ, R0 ;  /* 0x000000ffff0fa224 */ /* 0x001fe200078e0000 */
[----:B------:R-:W-:Y:S01]  /*241b0*/  @!P0 LEA.HI.X R9, R135, R0, R32, 0x2, P4 ;  /* 0x0000000087098211 */ /* 0x000fe200020f1420 */
[----:B------:R-:W-:Y:S01]  /*241c0*/  @!P2 IMAD.MOV.U32 R110, RZ, RZ, R60 ;  /* 0x000000ffff6ea224 */ /* 0x000fe200078e003c */
[----:B------:R-:W-:Y:S01]  /*241d0*/  ISETP.GE.AND P4, PT, R131, UR4, PT ;  /* 0x0000000483007c0c */ /* 0x000fe2000bf86270 */
[----:B-1--4-:R-:W-:Y:S01]  /*241e0*/  @!P2 IMAD.WIDE R4, R200, 0x4, R14 ;  /* 0x00000004c804a825 */ /* 0x012fe200078e020e */
[----:B------:R-:W-:-:S04]  /*241f0*/  @!P1 LEA R2, P5, R137, R14, 0x2 ;  /* 0x0000000e89029211 */ /* 0x000fc800078a10ff */
[----:B------:R0:W-:Y:S01]  /*24200*/  @!P2 ST.E.64 desc[UR60][R4.64], R110 ;  /* 0x0000006e0400a985 */ /* 0x0001e2000c101b3c */
[----:B------:R-:W-:Y:S02]  /*24210*/  ISETP.GE.AND P2, PT, R129, UR4, PT ;  /* 0x0000000481007c0c */ /* 0x000fe4000bf46270 */
[----:B------:R-:W-:Y:S01]  /*24220*/  @!P1 LEA.HI.X R3, R137, R0, R34, 0x2, P5 ;  /* 0x0000000089039211 */ /* 0x000fe200028f1422 */
[----:B------:R1:W-:Y:S01]  /*24230*/  @!P0 ST.E.64 desc[UR60][R8.64], R114 ;  /* 0x0000007208008985 */ /* 0x0003e2000c101b3c */
[----:B------:R-:W-:Y:S02]  /*24240*/  @!P3 LEA R10, P5, R133, R14, 0x2 ;  /* 0x0000000e850ab211 */ /* 0x000fe400078a10ff */
[----:B------:R-:W-:Y:S01]  /*24250*/  ISETP.GE.AND P0, PT, R107, UR4, PT ;  /* 0x000000046b007c0c */ /* 0x000fe2000bf06270 */
[----:B------:R2:W-:Y:S01]  /*24260*/  @!P1 ST.E.64 desc[UR60][R2.64], R54 ;  /* 0x0000003602009985 */ /* 0x0005e2000c101b3c */
[----:B------:R-:W-:Y:S01]  /*24270*/  @!P3 LEA.HI.X R11, R133, R0, R30, 0x2, P5 ;  /* 0x00000000850bb211 */ /* 0x000fe200028f141e */
[----:B------:R-:W-:Y:S01]  /*24280*/  @!P4 IMAD.MOV.U32 R21, RZ, RZ, R59 ;  /* 0x000000ffff15c224 */ /* 0x000fe200078e003b */
[----:B------:R-:W-:-:S02]  /*24290*/  @!P4 LEA R12, P5, R131, R14, 0x2 ;  /* 0x0000000e830cc211 */ /* 0x000fc400078a10ff */
[----:B------:R-:W-:Y:S01]  /*242a0*/  ISETP.GE.AND P1, PT, R103, UR4, PT ;  /* 0x0000000467007c0c */ /* 0x000fe2000bf26270 */
[----:B------:R3:W-:Y:S01]  /*242b0*/  @!P3 ST.E.64 desc[UR60][R10.64], R56 ;  /* 0x000000380a00b985 */ /* 0x0007e2000c101b3c */
[----:B------:R-:W-:Y:S01]  /*242c0*/  @!P4 LEA.HI.X R13, R131, R0, R127, 0x2, P5 ;  /* 0x00000000830dc211 */ /* 0x000fe200028f147f */
[----:B------:R-:W-:Y:S01]  /*242d0*/  @!P2 IMAD.MOV.U32 R51, RZ, RZ, R61 ;  /* 0x000000ffff33a224 */ /* 0x000fe200078e003d */
[----:B------:R-:W-:Y:S02]  /*242e0*/  @!P2 LEA R24, P5, R129, R14, 0x2 ;  /* 0x0000000e8118a211 */ /* 0x000fe400078a10ff */
[----:B------:R-:W-:Y:S01]  /*242f0*/  ISETP.GE.AND P3, PT, R101, UR4, PT ;  /* 0x0000000465007c0c */ /* 0x000fe2000bf66270 */
[----:B------:R4:W-:Y:S01]  /*24300*/  @!P4 ST.E.64 desc[UR60][R12.64], R20 ;  /* 0x000000140c00c985 */ /* 0x0009e2000c101b3c */
[----:B------:R-:W-:Y:S01]  /*24310*/  @!P2 LEA.HI.X R25, R129, R0, R125, 0x2, P5 ;  /* 0x000000008119a211 */ /* 0x000fe200028f147d */
[----:B------:R-:W-:Y:S01]  /*24320*/  @!P0 IMAD.MOV.U32 R53, RZ, RZ, R65 ;  /* 0x000000ffff358224 */ /* 0x000fe200078e0041 */
[----:B0-----:R-:W-:-:S02]  /*24330*/  @!P0 LEA R4, P5, R107, R14, 0x2 ;  /* 0x0000000e6b048211 */ /* 0x001fc400078a10ff */
[----:B------:R-:W-:Y:S01]  /*24340*/  ISETP.GE.AND P4, PT, R99, UR4, PT ;  /* 0x0000000463007c0c */ /* 0x000fe2000bf86270 */
[----:B------:R-:W-:Y:S01]  /*24350*/  @!P2 ST.E.64 desc[UR60][R24.64], R50 ;  /* 0x000000321800a985 */ /* 0x000fe2000c101b3c */
[----:B------:R-:W-:Y:S01]  /*24360*/  @!P0 LEA.HI.X R5, R107, R0, R97, 0x2, P5 ;  /* 0x000000006b058211 */ /* 0x000fe200028f1461 */
[----:B------:R-:W-:Y:S01]  /*24370*/  @!P1 IMAD.MOV.U32 R59, RZ, RZ, R67 ;  /* 0x000000ffff3b9224 */ /* 0x000fe200078e0043 */
[----:B-1----:R-:W-:Y:S02]  /*24380*/  @!P1 LEA R8, P5, R103, R14, 0x2 ;  /* 0x0000000e67089211 */ /* 0x002fe400078a10ff */
[----:B------:R-:W-:Y:S01]  /*24390*/  ISETP.GE.AND P2, PT, R95, UR4, PT ;  /* 0x000000045f007c0c */ /* 0x000fe2000bf46270 */
[----:B------:R0:W-:Y:S01]  /*243a0*/  @!P0 ST.E.64 desc[UR60][R4.64], R52 ;  /* 0x0000003404008985 */ /* 0x0001e2000c101b3c */
[----:B------:R-:W-:Y:S01]  /*243b0*/  @!P1 LEA.HI.X R9, R103, R0, R89, 0x2, P5 ;  /* 0x0000000067099211 */ /* 0x000fe200028f1459 */
[----:B------:R-:W-:Y:S01]  /*243c0*/  @!P3 IMAD.MOV.U32 R67, RZ, RZ, R73 ;  /* 0x000000ffff43b224 */ /* 0x000fe200078e0049 */
[----:B--2---:R-:W-:-:S02]  /*243d0*/  @!P3 LEA R2, P5, R101, R14, 0x2 ;  /* 0x0000000e6502b211 */ /* 0x004fc400078a10ff */
[----:B------:R-:W-:Y:S01]  /*243e0*/  ISETP.GE.AND P0, PT, R85, UR4, PT ;  /* 0x0000000455007c0c */ /* 0x000fe2000bf06270 */
[----:B------:R-:W-:Y:S01]  /*243f0*/  @!P1 ST.E.64 desc[UR60][R8.64], R58 ;  /* 0x0000003a08009985 */ /* 0x000fe2000c101b3c */
[----:B------:R-:W-:Y:S02]  /*24400*/  @!P3 LEA.HI.X R3, R101, R0, R87, 0x2, P5 ;  /* 0x000000006503b211 */ /* 0x000fe400028f1457 */
[----:B---3--:R-:W-:Y:S02]  /*24410*/  @!P4 LEA R10, P5, R99, R14, 0x2 ;  /* 0x0000000e630ac211 */ /* 0x008fe400078a10ff */
[----:B------:R-:W-:Y:S01]  /*24420*/  ISETP.GE.AND P1, PT, R79, UR4, PT ;  /* 0x000000044f007c0c */ /* 0x000fe2000bf26270 */
[----:B------:R1:W-:Y:S01]  /*24430*/  @!P3 ST.E.64 desc[UR60][R2.64], R66 ;  /* 0x000000420200b985 */ /* 0x0003e2000c101b3c */
[----:B------:R-:W-:Y:S02]  /*24440*/  @!P4 LEA.HI.X R11, R99, R0, R81, 0x2, P5 ;  /* 0x00000000630bc211 */ /* 0x000fe400028f1451 */
[----:B----4-:R-:W-:-:S02]  /*24450*/  @!P2 LEA R12, P5, R95, R14, 0x2 ;  /* 0x0000000e5f0ca211 */ /* 0x010fc400078a10ff */
[----:B------:R-:W-:Y:S01]  /*24460*/  ISETP.GE.AND P3, PT, R63, UR4, PT ;  /* 0x000000043f007c0c */ /* 0x000fe2000bf66270 */
[----:B------:R2:W-:Y:S01]  /*24470*/  @!P4 ST.E.64 desc[UR60][R10.64], R74 ;  /* 0x0000004a0a00c985 */ /* 0x0005e2000c101b3c */
[----:B------:R-:W-:Y:S01]  /*24480*/  ISETP.GE.AND P4, PT, R229, UR4, PT ;  /* 0x00000004e5007c0c */ /* 0x000fe2000bf86270 */
[----:B------:R-:W-:Y:S01]  /*24490*/  @!P0 IMAD.MOV.U32 R73, RZ, RZ, R117 ;  /* 0x000000ffff498224 */ /* 0x000fe200078e0075 */
[----:B------:R-:W-:Y:S02]  /*244a0*/  @!P2 LEA.HI.X R13, R95, R0, R35, 0x2, P5 ;  /* 0x000000005f0da211 */ /* 0x000fe400028f1423 */
[----:B------:R-:W-:-:S03]  /*244b0*/  @!P0 LEA R6, P5, R85, R14, 0x2 ;  /* 0x0000000e55068211 */ /* 0x000fc600078a10ff */
[----:B------:R2:W-:Y:S01]  /*244c0*/  @!P2 ST.E.64 desc[UR60][R12.64], R76 ;  /* 0x0000004c0c00a985 */ /* 0x0005e2000c101b3c */
[----:B------:R-:W-:Y:S02]  /*244d0*/  @!P0 LEA.HI.X R7, R85, R0, R7, 0x2, P5 ;  /* 0x0000000055078211 */ /* 0x000fe400028f1407 */
[----:B0-----:R-:W-:-:S03]  /*244e0*/  @!P1 LEA R4, P5, R79, R14, 0x2 ;  /* 0x0000000e4f049211 */ /* 0x001fc600078a10ff */
[----:B-1----:R-:W-:Y:S01]  /*244f0*/  @!P4 LEA R2, P2, R229, R14, 0x2 ;  /* 0x0000000ee502c211 */ /* 0x002fe200078410ff */
[----:B------:R2:W-:Y:S01]  /*24500*/  @!P0 ST.E.64 desc[UR60][R6.64], R72 ;  /* 0x0000004806008985 */ /* 0x0005e2000c101b3c */
[----:B------:R-:W-:Y:S02]  /*24510*/  @!P1 LEA.HI.X R5, R79, R0, R33, 0x2, P5 ;  /* 0x000000004f059211 */ /* 0x000fe400028f1421 */
[----:B------:R-:W-:Y:S02]  /*24520*/  @!P3 LEA R8, P5, R63, R14, 0x2 ;  /* 0x0000000e3f08b211 */ /* 0x000fe400078a10ff */
[-C--:B------:R-:W-:Y:S01]  /*24530*/  @!P4 LEA.HI.X R3, R229, R0.reuse, R28, 0x2, P2 ;  /* 0x00000000e503c211 */ /* 0x080fe200010f141c */
[----:B------:R2:W-:Y:S01]  /*24540*/  @!P1 ST.E.64 desc[UR60][R4.64], R122 ;  /* 0x0000007a04009985 */ /* 0x0005e2000c101b3c */
[----:B------:R-:W-:Y:S02]  /*24550*/  @!P3 LEA.HI.X R9, R63, R0, R31, 0x2, P5 ;  /* 0x000000003f09b211 */ /* 0x000fe400028f141f */
[----:B------:R-:W-:-:S03]  /*24560*/  ISETP.GE.AND P0, PT, R26, UR4, PT ;  /* 0x000000041a007c0c */ /* 0x000fc6000bf06270 */
[----:B------:R2:W-:Y:S04]  /*24570*/  @!P3 ST.E.64 desc[UR60][R8.64], R104 ;  /* 0x000000680800b985 */ /* 0x0005e8000c101b3c */
[----:B------:R2:W-:Y:S06]  /*24580*/  @!P4 ST.E.64 desc[UR60][R2.64], R68 ;  /* 0x000000440200c985 */ /* 0x0005ec000c101b3c */
[----:B------:R-:W-:Y:S05]  /*24590*/  @P0 BRA `(.L_x_9300) ;  /* 0x0000000c003c0947 */ /* 0x000fea0003800000 */
[----:B------:R-:W-:Y:S01]  /*245a0*/  VIADD R27, R200, 0x78 ;  /* 0x00000078c81b7836 */ /* 0x000fe20000000000 */
[----:B------:R-:W-:-:S04]  /*245b0*/  LEA R14, P0, R26, R14, 0x2 ;  /* 0x0000000e1a0e7211 */ /* 0x000fc800078010ff */
[----:B------:R-:W-:-:S04]  /*245c0*/  SHF.R.S32.HI R27, RZ, 0x1f, R27 ;  /* 0x0000001fff1b7819 */ /* 0x000fc8000001141b */
[----:B------:R-:W-:-:S05]  /*245d0*/  LEA.HI.X R15, R26, R0, R27, 0x2, P0 ;  /* 0x000000001a0f7211 */ /* 0x000fca00000f141b */
[----:B------:R0:W-:Y:S01]  /*245e0*/  ST.E.64 desc[UR60][R14.64], R70 ;  /* 0x000000460e007985 */ /* 0x0001e2000c101b3c */
[----:B------:R-:W-:Y:S05]  /*245f0*/  BRA `(.L_x_9300) ;  /* 0x0000000c00247947 */ /* 0x000fea0003800000 */
.L_x_9286:
[----:B------:R-:W-:Y:S01]  /*24600*/  ULDC.64 UR4, c[0x0][0xc08] ;  /* 0x0003020000047ab9 */ /* 0x000fe20000000a00 */
[----:B------:R-:W3:Y:S01]  /*24610*/  LDC.64 R2, c[0x0][0xc00] ;  /* 0x00030000ff027b82 */ /* 0x000ee20000000a00 */
[----:B------:R-:W-:Y:S01]  /*24620*/  ISETP.NE.U32.AND P0, PT, RZ, UR4, PT ;  /* 0x00000004ff007c0c */ /* 0x000fe2000bf05070 */
[----:B------:R-:W-:Y:S01]  /*24630*/  IMAD.MOV.U32 R13, RZ, RZ, RZ ;  /* 0x000000ffff0d7224 */ /* 0x000fe200078e00ff */
[----:B------:R-:W4:Y:S02]  /*24640*/  S2R R6, SR_TID.X ;  /* 0x0000000000067919 */ /* 0x000f240000002100 */
[----:B------:R-:W-:Y:S01]  /*24650*/  ISETP.NE.AND.EX P1, PT, RZ, UR5, PT, P0 ;  /* 0x00000005ff007c0c */ /* 0x000fe2000bf25300 */
[----:B------:R-:W-:Y:S02]  /*24660*/  ULDC.64 UR4, c[0x0][0xc00] ;  /* 0x0003000000047ab9 */ /* 0x000fe40000000a00 */
[----:B------:R-:W-:-:S04]  /*24670*/  ISETP.NE.U32.AND P0, PT, RZ, UR4, PT ;  /* 0x00000004ff007c0c */ /* 0x000fc8000bf05070 */
[----:B------:R-:W-:-:S06]  /*24680*/  ISETP.NE.AND.EX P0, PT, RZ, UR5, PT, P0 ;  /* 0x00000005ff007c0c */ /* 0x000fcc000bf05300 */
[----:B------:R-:W0:Y:S01]  /*24690*/  @P1 LDC.64 R4, c[0x0][0xc08] ;  /* 0x00030200ff041b82 */ /* 0x000e220000000a00 */
[----:B------:R-:W-:Y:S02]  /*246a0*/  ULDC UR4, c[0x0][0xa88] ;  /* 0x0002a20000047ab9 */ /* 0x000fe40000000800 */
[----:B------:R-:W-:Y:S02]  /*246b0*/  IMAD.U32 R20, RZ, RZ, UR4 ;  /* 0x00000004ff147e24 */ /* 0x000fe4000f8e00ff */
[----:B---3--:R-:W-:-:S05]  /*246c0*/  IMAD.WIDE R2, R226, 0x4, R2 ;  /* 0x00000004e2027825 */ /* 0x008fca00078e0202 */
[----:B------:R3:W5:Y:S01]  /*246d0*/  @P0 LDG.E R13, desc[UR60][R2.64] ;  /* 0x0000003c020d0981 */ /* 0x000762000c1e1900 */
[----:B-1----:R-:W-:Y:S01]  /*246e0*/  ISETP.GT.AND P2, PT, R225, 0x1, PT ;  /* 0x00000001e100780c */ /* 0x002fe20003f44270 */
[----:B----4-:R-:W-:Y:S02]  /*246f0*/  VIADD R26, R6, 0xffffff80 ;  /* 0xffffff80061a7836 */ /* 0x010fe40000000000 */
[----:B0-----:R-:W-:-:S05]  /*24700*/  @P1 IMAD.WIDE R4, R226, 0x4, R4 ;  /* 0x00000004e2041825 */ /* 0x001fca00078e0204 */
[----:B------:R3:W5:Y:S01]  /*24710*/  @P1 LDG.E R20, desc[UR60][R4.64] ;  /* 0x0000003c04141981 */ /* 0x000762000c1e1900 */
[----:B------:R-:W-:Y:S02]  /*24720*/  ISETP.GT.AND P3, PT, R26, 0x7f, PT ;  /* 0x0000007f1a00780c */ /* 0x000fe40003f64270 */
[----:B------:R-:W-:Y:S01]  /*24730*/  SHF.R.S32.HI R14, RZ, 0x1f, R226 ;  /* 0x0000001fff0e7819 */ /* 0x000fe200000114e2 */
[----:B------:R-:W-:Y:S10]  /*24740*/  @P1 BRA `(.L_x_9305) ;  /* 0x0000000000101947 */ /* 0x000ff40003800000 */
[----:B------:R-:W-:Y:S05]  /*24750*/  @!P0 BRA `(.L_x_9305) ;  /* 0x00000000000c8947 */ /* 0x000fea0003800000 */
[----:B---3--:R-:W3:Y:S04]  /*24760*/  LDG.E R5, desc[UR60][R2.64] ;  /* 0x0000003c02057981 */ /* 0x008ee8000c1e1900 */
[----:B-----5:R-:W3:Y:S02]  /*24770*/  LDG.E R20, desc[UR60][R2.64+0x4] ;  /* 0x0000043c02147981 */ /* 0x020ee4000c1e1900 */
[----:B---3--:R-:W-:-:S07]  /*24780*/  IMAD.IADD R20, R20, 0x1, -R5 ;  /* 0x0000000114147824 */ /* 0x008fce00078e0a05 */
.L_x_9305:
        /* <DEDUP_REMOVED lines=17> */
[----:B---3--:R-:W3:Y:S08]  /*248a0*/  LDC.64 R2, c[0x0][R24+0x218] ;  /* 0x0000860018027b82 */ /* 0x008ef00000000a00 */
        /* <DEDUP_REMOVED lines=12> */
[----:B------:R-:W-:Y:S01]  /*24970*/  IMAD.WIDE.U32 R2, R6, R21, RZ ;  /* 0x0000001506027225 */ /* 0x000fe200078e00ff */
[----:B------:R-:W-:-:S03]  /*24980*/  SEL R33, R228, RZ, P3 ;  /* 0x000000ffe4217207 */ /* 0x000fc60001800000 */
[----:B------:R-:W-:Y:S01]  /*24990*/  IMAD.IADD R11, R31, 0x1, R11 ;  /* 0x000000011f0b7824 */ /* 0x000fe200078e020b */
[----:B------:R-:W-:Y:S01]  /*249a0*/  IADD3 R10, P0, P1, R2, R10, R13 ;  /* 0x0000000a020a7210 */ /* 0x000fe2000791e00d */
[----:B------:R-:W-:Y:S02]  /*249b0*/  IMAD.MOV R0, RZ, RZ, -R15 ;  /* 0x000000ffff007224 */ /* 0x000fe400078e0a0f */
        /* <DEDUP_REMOVED lines=18> */
.L_x_9307:
[----:B------:R-:W-:Y:S05]  /*24ae0*/  BSYNC B1 ;  /* 0x0000000000017941 */ /* 0x000fea0003800000 */
.L_x_9306:
[----:B------:R-:W-:Y:S05]  /*24af0*/  @P2 BRA `(.L_x_9300) ;  /* 0x0000000400e42947 */ /* 0x000fea0003800000 */
[----:B------:R-:W1:Y:S01]  /*24b00*/  LDC R25, c[0x0][0xbe8] ;  /* 0x0002fa00ff197b82 */ /* 0x000e620000000800 */
[----:B------:R-:W-:Y:S01]  /*24b10*/  SHF.R.S32.HI R6, RZ, 0x1f, R26 ;  /* 0x0000001fff067819 */ /* 0x000fe2000001141a */
[----:B------:R-:W-:Y:S01]  /*24b20*/  ULDC.64 UR4, c[0x0][0xaa0] ;  /* 0x0002a80000047ab9 */ /* 0x000fe20000000a00 */
[----:B------:R-:W-:Y:S01]  /*24b30*/  ULDC.64 UR6, c[0x0][0xaf0] ;  /* 0x0002bc0000067ab9 */ /* 0x000fe20000000a00 */
[----:B------:R-:W-:Y:S01]  /*24b40*/  IMAD R0, R12, UR4, RZ ;  /* 0x000000040c007c24 */ /* 0x000fe2000f8e02ff */
[----:B------:R-:W-:Y:S01]  /*24b50*/  LEA.HI R6, R6, R26, RZ, 0x3 ;  /* 0x0000001a06067211 */ /* 0x000fe200078f18ff */
[----:B0--3--:R-:W-:-:S03]  /*24b60*/  IMAD.WIDE.U32 R2, R13, UR4, RZ ;  /* 0x000000040d027c25 */ /* 0x009fc6000f8e00ff */
[----:B------:R-:W-:Y:S01]  /*24b70*/  SHF.R.S32.HI R6, RZ, 0x3, R6 ;  /* 0x00000003ff067819 */ /* 0x000fe20000011406 */
[----:B------:R-:W-:Y:S01]  /*24b80*/  IMAD R5, R13, UR5, R0 ;  /* 0x000000050d057c24 */ /* 0x000fe2000f8e0200 */
[----:B------:R-:W-:-:S03]  /*24b90*/  ULDC.64 UR4, c[0x0][0xae8] ;  /* 0x0002ba0000047ab9 */ /* 0x000fc60000000a00 */
[----:B------:R-:W-:Y:S02]  /*24ba0*/  IMAD R7, R220, 0x20, R6 ;  /* 0x00000020dc077824 */ /* 0x000fe400078e0206 */
[----:B------:R-:W-:Y:S02]  /*24bb0*/  IMAD.IADD R3, R3, 0x1, R5 ;  /* 0x0000000103037824 */ /* 0x000fe400078e0205 */
[----:B------:R-:W-:Y:S02]  /*24bc0*/  IMAD.IADD R9, R202, 0x1, R7 ;  /* 0x00000001ca097824 */ /* 0x000fe400078e0207 */
[----:B------:R-:W-:Y:S01]  /*24bd0*/  IMAD.WIDE.U32 R2, R195, UR4, R2 ;  /* 0x00000004c3027c25 */ /* 0x000fe2000f8e0002 */
[----:B-1----:R-:W-:-:S03]  /*24be0*/  ISETP.NE.AND P0, PT, R25, 0x1, PT ;  /* 0x000000011900780c */ /* 0x002fc60003f05270 */
[----:B------:R-:W-:Y:S02]  /*24bf0*/  IMAD.MOV.U32 R5, RZ, RZ, R9 ;  /* 0x000000ffff057224 */ /* 0x000fe400078e0009 */
[----:B------:R-:W-:Y:S01]  /*24c00*/  IMAD R3, R195, UR5, R3 ;  /* 0x00000005c3037c24 */ /* 0x000fe2000f8e0203 */
[----:B------:R-:W-:Y:S01]  /*24c10*/  ULDC.64 UR4, c[0x0][0xae0] ;  /* 0x0002b80000047ab9 */ /* 0x000fe20000000a00 */
[----:B------:R-:W-:-:S06]  /*24c20*/  IMAD.WIDE.U32 R2, R21, UR6, R2 ;  /* 0x0000000615027c25 */ /* 0x000fcc000f8e0002 */
        /* <DEDUP_REMOVED lines=26> */
[----:B------:R0:W3:Y:S02]  /*24dd0*/  SHFL.IDX PT, R14, R2, RZ, 0x181f ;  /* 0x00181fff020e7589 */ /* 0x0000e400000e0000 */
.L_x_9627:
[----:B------:R-:W-:Y:S01]  /*24de0*/  IMAD R25, R20, R25, RZ ;  /* 0x0000001914197224 */ /* 0x000fe200078e02ff */
[----:B------:R-:W-:Y:S01]  /*24df0*/  BSSY B1, `(.L_x_9309) ;  /* 0x000000f000017945 */ /* 0x000fe20003800000 */
[----:B------:R-:W-:-:S05]  /*24e00*/  IMAD.IADD R202, R6, 0x1, R202 ;  /* 0x0000000106ca7824 */ /* 0x000fca00078e02ca */
[----:B------:R-:W-:-:S13]  /*24e10*/  ISETP.GE.AND P0, PT, R202, R25, PT ;  /* 0x00000019ca00720c */ /* 0x000fda0003f06270 */
[----:B------:R-:W-:Y:S05]  /*24e20*/  @P0 BRA `(.L_x_9310) ;  /* 0x00000000002c0947 */ /* 0x000fea0003800000 */
[----:B------:R-:W-:Y:S01]  /*24e30*/  ULDC UR4, c[0x0][0xac8] ;  /* 0x0002b20000047ab9 */ /* 0x000fe20000000800 */
[----:B------:R-:W-:Y:S02]  /*24e40*/  SHF.R.S32.HI R7, RZ, 0x1f, R211 ;  /* 0x0000001fff077819 */ /* 0x000fe400000114d3 */
[----:B------:R-:W-:Y:S02]  /*24e50*/  ISETP.GE.AND P2, PT, R211, UR4, PT ;  /* 0x00000004d3007c0c */ /* 0x000fe4000bf46270 */
[----:B------:R-:W-:Y:S02]  /*24e60*/  ISETP.GE.AND P3, PT, R219, UR4, PT ;  /* 0x00000004db007c0c */ /* 0x000fe4000bf66270 */
[----:B------:R-:W-:-:S09]  /*24e70*/  SHF.R.S32.HI R6, RZ, 0x1f, R219 ;  /* 0x0000001fff067819 */ /* 0x000fd200000114db */
[-C--:B---3--:R-:W-:Y:S02]  /*24e80*/  @!P2 LEA R4, P0, R211, R14.reuse, 0x1 ;  /* 0x0000000ed304a211 */ /* 0x088fe400078008ff */
[----:B------:R-:W-:Y:S02]  /*24e90*/  @!P3 LEA R14, P1, R219, R14, 0x1 ;  /* 0x0000000edb0eb211 */ /* 0x000fe400078208ff */
[-C--:B-1----:R-:W-:Y:S02]  /*24ea0*/  @!P2 LEA.HI.X R5, R211, R0.reuse, R7, 0x1, P0 ;  /* 0x00000000d305a211 */ /* 0x082fe400000f0c07 */
[----:B------:R-:W-:-:S03]  /*24eb0*/  @!P3 LEA.HI.X R15, R219, R0, R6, 0x1, P1 ;  /* 0x00000000db0fb211 */ /* 0x000fc600008f0c06 */
[----:B------:R4:W-:Y:S04]  /*24ec0*/  @!P2 ST.E.128 desc[UR60][R4.64], RZ ;  /* 0x000000ff0400a985 */ /* 0x0009e8000c101d3c */
[----:B------:R4:W-:Y:S02]  /*24ed0*/  @!P3 ST.E.128 desc[UR60][R14.64], RZ ;  /* 0x000000ff0e00b985 */ /* 0x0009e4000c101d3c */
.L_x_9310:
[----:B------:R-:W-:Y:S05]  /*24ee0*/  BSYNC B1 ;  /* 0x0000000000017941 */ /* 0x000fea0003800000 */
.L_x_9309:
[----:B------:R-:W-:-:S03]  /*24ef0*/  UMOV UR4, 0xffffffff ;  /* 0xffffffff00047882 */ /* 0x000fc60000000000 */
[----:B------:R-:W-:Y:S05]  /*24f00*/  BRA.DIV UR4, `(.L_x_9311) ;  /* 0x000000d604687947 */ /* 0x000fea000b800000 */
[----:B-1----:R1:W0:Y:S04]  /*24f10*/  SHFL.IDX PT, R0, R3, 0x1, 0x181f ;  /* 0x00381f0003007f89 */ /* 0x00222800000e0000 */
[----:B---34-:R1:W3:Y:S02]  /*24f20*/  SHFL.IDX PT, R14, R2, 0x1, 0x181f ;  /* 0x00381f00020e7f89 */ /* 0x0182e400000e0000 */
.L_x_9631:
        /* <DEDUP_REMOVED lines=11> */
[-C--:B0-----:R-:W-:Y:S02]  /*24fe0*/  @!P2 LEA.HI.X R5, R211, R0.reuse, R7, 0x1, P0 ;  /* 0x00000000d305a211 */ /* 0x081fe400000f0c07 */
[----:B------:R-:W-:-:S03]  /*24ff0*/  @!P3 LEA.HI.X R15, R219, R0, R6, 0x1, P1 ;  /* 0x00000000db0fb211 */ /* 0x000fc600008f0c06 */
[----:B------:R4:W-:Y:S04]  /*25000*/  @!P2 ST.E.128 desc[UR60][R4.64], RZ ;  /* 0x000000ff0400a985 */ /* 0x0009e8000c101d3c */
[----:B------:R4:W-:Y:S02]  /*25010*/  @!P3 ST.E.128 desc[UR60][R14.64], RZ ;  /* 0x000000ff0e00b985 */ /* 0x0009e4000c101d3c */
.L_x_9313:
[----:B------:R-:W-:Y:S05]  /*25020*/  BSYNC B1 ;  /* 0x0000000000017941 */ /* 0x000fea0003800000 */
.L_x_9312:
[----:B------:R-:W-:-:S03]  /*25030*/  UMOV UR4, 0xffffffff ;  /* 0xffffffff00047882 */ /* 0x000fc60000000000 */
[----:B------:R-:W-:Y:S05]  /*25040*/  BRA.DIV UR4, `(.L_x_9314) ;  /* 0x000000d604607947 */ /* 0x000fea000b800000 */
[----:B0-----:R0:W0:Y:S04]  /*25050*/  SHFL.IDX PT, R0, R3, 0x2, 0x181f ;  /* 0x00581f0003007f89 */ /* 0x00102800000e0000 */
[----:B---34-:R3:W4:Y:S02]  /*25060*/  SHFL.IDX PT, R14, R2, 0x2, 0x181f ;  /* 0x00581f00020e7f89 */ /* 0x01872400000e0000 */
.L_x_9635:
        /* <DEDUP_REMOVED lines=15> */
.L_x_9316:
[----:B------:R-:W-:Y:S05]  /*25160*/  BSYNC B1 ;  /* 0x0000000000017941 */ /* 0x000fea0003800000 */
.L_x_9315:
[----:B------:R-:W-:-:S03]  /*25170*/  UMOV UR4, 0xffffffff ;  /* 0xffffffff00047882 */ /* 0x000fc60000000000 */
[----:B------:R-:W-:Y:S05]  /*25180*/  BRA.DIV UR4, `(.L_x_9317) ;  /* 0x000000d604587947 */ /* 0x000fea000b800000 */
[----:B0-----:R0:W0:Y:S04]  /*25190*/  SHFL.IDX PT, R0, R3, 0x3, 0x181f ;  /* 0x00781f0003007f89 */ /* 0x00102800000e0000 */
[----:B----4-:R4:W0:Y:S02]  /*251a0*/  SHFL.IDX PT, R14, R2, 0x3, 0x181f ;  /* 0x00781f00020e7f89 */ /* 0x01082400000e0000 */
.L_x_9639:
[----:B-1-34-:R-:W-:-:S05]  /*251b0*/  VIADD R2, R202, 0x60 ;  /* 0x00000060ca027836 */ /* 0x01afca0000000000 */
        /* <DEDUP_REMOVED lines=13> */
.L_x_9300:
[----:B------:R-:W-:Y:S05]  /*25290*/  BSYNC B0 ;  /* 0x0000000000007941 */ /* 0x000fea0003800000 */
.L_x_9285:
[----:B------:R-:W-:Y:S02]  /*252a0*/  ULDC UR4, c[0x0][0xc3c] ;  /* 0x00030f0000047ab9 */ /* 0x000fe40000000800 */
[----:B--2---:R-:W-:-:S13]  /*252b0*/  ISETP.GE.AND P0, PT, R207, UR4, PT ;  /* 0x00000004cf007c0c */ /* 0x004fda000bf06270 */
[----:B------:R-:W-:Y:S05]  /*252c0*/  @!P0 BRA `(.L_x_9318) ;  /* 0xfffffdbc006c8947 */ /* 0x000fea000383ffff */
[----:B------:R-:W-:Y:S05]  /*252d0*/  BRA `(.L_x_9064) ;  /* 0x0000009400587947 */ /* 0x000fea0003800000 */
.L_x_9062:
        /* <DEDUP_REMOVED lines=13> */
[----:B------:R-:W0:Y:S01]  /*253b0*/  S2R R2, SR_TID.X ;  /* 0x0000000000027919 */ /* 0x000e220000002100 */
[----:B------:R-:W-:Y:S01]  /*253c0*/  ULDC UR4, c[0x0][0xc3c] ;  /* 0x00030f0000047ab9 */ /* 0x000fe20000000800 */
[----:B------:R-:W-:Y:S01]  /*253d0*/  CS2R R6, SRZ ;  /* 0x0000000000067805 */ /* 0x000fe2000001ff00 */
[----:B------:R-:W2:Y:S01]  /*253e0*/  S2UR UR6, SR_CTAID.X ;  /* 0x00000000000679c3 */ /* 0x000ea20000002500 */
[----:B------:R-:W-:Y:S01]  /*253f0*/  ULDC UR5, c[0x0][0xc38] ;  /* 0x00030e0000057ab9 */ /* 0x000fe20000000800 */
[----:B0-----:R-:W-:-:S04]  /*25400*/  LOP3.LUT R0, R2, 0x1f, RZ, 0xc0, !PT ;  /* 0x0000001f02007812 */ /* 0x001fc800078ec0ff */
[----:B------:R-:W-:-:S04]  /*25410*/  ISETP.NE.AND P0, PT, R0, 0x1f, PT ;  /* 0x0000001f0000780c */ /* 0x000fc80003f05270 */
[----:B------:R-:W-:-:S13]  /*25420*/  ISETP.GE.OR P1, PT, R0, UR4, !P0 ;  /* 0x0000000400007c0c */ /* 0x000fda000c726670 */
[----:B------:R-:W0:Y:S08]  /*25430*/  @!P1 LDC.64 R4, c[0x0][0xc80] ;  /* 0x00032000ff049b82 */ /* 0x000e300000000a00 */
[----:B------:R-:W3:Y:S01]  /*25440*/  @!P1 LDC.64 R2, c[0x0][0xc78] ;  /* 0x00031e00ff029b82 */ /* 0x000ee20000000a00 */
[----:B0-----:R-:W-:-:S05]  /*25450*/  @!P1 IMAD.WIDE.U32 R4, R0, 0x4, R4 ;  /* 0x0000000400049825 */ /* 0x001fca00078e0004 */
[----:B------:R-:W4:Y:S01]  /*25460*/  @!P1 LDG.E R6, desc[UR60][R4.64] ;  /* 0x0000003c04069981 */ /* 0x000f22000c1e1900 */
[----:B---3--:R-:W-:-:S05]  /*25470*/  @!P1 IMAD.WIDE.U32 R2, R0, 0x4, R2 ;  /* 0x0000000400029825 */ /* 0x008fca00078e0002 */
[----:B------:R-:W4:Y:S01]  /*25480*/  @!P1 LDG.E R7, desc[UR60][R2.64] ;  /* 0x0000003c02079981 */ /* 0x000f22000c1e1900 */
[C---:B------:R-:W-:Y:S02]  /*25490*/  ISETP.NE.AND P1, PT, R0.reuse, RZ, PT ;  /* 0x000000ff0000720c */ /* 0x040fe40003f25270 */
[C---:B------:R-:W-:Y:S02]  /*254a0*/  ISETP.GE.U32.AND P2, PT, R0.reuse, 0x2, PT ;  /* 0x000000020000780c */ /* 0x040fe40003f46070 */
[C---:B------:R-:W-:Y:S02]  /*254b0*/  ISETP.GE.U32.AND P3, PT, R0.reuse, 0x4, PT ;  /* 0x000000040000780c */ /* 0x040fe40003f66070 */
[C---:B------:R-:W-:Y:S02]  /*254c0*/  ISETP.GE.U32.AND P4, PT, R0.reuse, 0x8, PT ;  /* 0x000000080000780c */ /* 0x040fe40003f86070 */
[----:B------:R-:W-:Y:S01]  /*254d0*/  ISETP.GE.U32.AND P5, PT, R0, 0x10, PT ;  /* 0x000000100000780c */ /* 0x000fe20003fa6070 */
[----:B------:R-:W-:Y:S01]  /*254e0*/  UMOV UR4, URZ ;  /* 0x0000003f00047c82 */ /* 0x000fe20008000000 */
[----:B----4-:R-:W-:-:S05]  /*254f0*/  IMAD R8, R6, R7, RZ ;  /* 0x0000000706087224 */ /* 0x010fca00078e02ff */
        /* <DEDUP_REMOVED lines=17> */
[----:B--2---:R-:W-:Y:S01]  /*25610*/  ISETP.GT.AND P6, PT, R8, UR6, PT ;  /* 0x0000000608007c0c */ /* 0x004fe2000bfc4270 */
[----:B------:R-:W-:-:S12]  /*25620*/  IMAD.MOV.U32 R3, RZ, RZ, R8 ;  /* 0x000000ffff037224 */ /* 0x000fd800078e0008 */
[----:B------:R-:W-:Y:S05]  /*25630*/  @P6 BRA `(.L_x_9320) ;  /* 0x00000000009c6947 */ /* 0x000fea0003800000 */
[----:B------:R-:W-:Y:S01]  /*25640*/  IMAD.MOV.U32 R8, RZ, RZ, R3 ;  /* 0x000000ffff087224 */ /* 0x000fe200078e0003 */
[----:B------:R-:W-:Y:S01]  /*25650*/  UMOV UR4, URZ ;  /* 0x0000003f00047c82 */ /* 0x000fe20008000000 */
[----:B------:R-:W-:-:S05]  /*25660*/  ULDC UR5, c[0x0][0xc38] ;  /* 0x00030e0000057ab9 */ /* 0x000fca0000000800 */
.L_x_9322:
        /* <DEDUP_REMOVED lines=36> */
.L_x_9320:
        /* <DEDUP_REMOVED lines=13> */
.L_x_9323:
        /* <DEDUP_REMOVED lines=10> */
[----:B0-----:R-:W-:Y:S01]  /*25a20*/  VIADD R2, R8, 0xffffffe ;  /* 0x0ffffffe08027836 */ /* 0x001fe20000000000 */
[----:B------:R-:W-:-:S05]  /*25a30*/  IABS R8, R5 ;  /* 0x0000000500087213 */ /* 0x000fca0000000000 */
        /* <DEDUP_REMOVED lines=50> */
.L_x_9324:
        /* <DEDUP_REMOVED lines=61> */
.L_x_9325:
[----:B------:R-:W-:-:S05]  /*26130*/  LOP3.LUT R25, RZ, R2, RZ, 0x33, !PT ;  /* 0x00000002ff197212 */ /* 0x000fca00078e33ff */
[----:B------:R-:W-:Y:S01]  /*26140*/  IMAD.IADD R25, R6, 0x1, R25 ;  /* 0x0000000106197824 */ /* 0x000fe200078e0219 */
[----:B------:R-:W-:Y:S06]  /*26150*/  BRA `(.L_x_9326) ;  /* 0x00000000000c7947 */ /* 0x000fec0003800000 */
.L_x_9321:
[----:B------:R-:W-:Y:S02]  /*26160*/  IMAD.MOV.U32 R25, RZ, RZ, RZ ;  /* 0x000000ffff197224 */ /* 0x000fe400078e00ff */
[----:B------:R-:W-:Y:S02]  /*26170*/  IMAD.U32 R24, RZ, RZ, UR6 ;  /* 0x00000006ff187e24 */ /* 0x000fe4000f8e00ff */
[----:B------:R-:W-:-:S07]  /*26180*/  IMAD.MOV.U32 R26, RZ, RZ, RZ ;  /* 0x000000ffff1a7224 */ /* 0x000fce00078e00ff */
.L_x_9326:
[----:B------:R-:W-:-:S13]  /*26190*/  ISETP.NE.AND P0, PT, R0, RZ, PT ;  /* 0x000000ff0000720c */ /* 0x000fda0003f05270 */
[----:B------:R-:W0:Y:S01]  /*261a0*/  @!P0 S2R R3, SR_CgaCtaId ;  /* 0x0000000000038919 */ /* 0x000e220000008800 */
[----:B------:R-:W-:-:S04]  /*261b0*/  @!P0 MOV R0, 0x400 ;  /* 0x0000040000008802 */ /* 0x000fc80000000f00 */
[----:B0-----:R-:W-:-:S05]  /*261c0*/  @!P0 LEA R0, R3, R0, 0x18 ;  /* 0x0000000003008211 */ /* 0x001fca00078ec0ff */
[----:B------:R2:W-:Y:S01]  /*261d0*/  @!P0 STS.128 [R0+0x228d0], R24 ;  /* 0x0228d01800008388 */ /* 0x0005e20000000c00 */
[----:B------:R-:W-:Y:S06]  /*261e0*/  BAR.ARV 0x5, 0x180 ;  /* 0x0146000000007b1d */ /* 0x000fec0000002000 */
.L_x_9319:
[----:B0-2---:R-:W-:Y:S01]  /*261f0*/  IMAD.MOV.U32 R0, RZ, RZ, 0x1 ;  /* 0x00000001ff007424 */ /* 0x005fe200078e00ff */
        /* <DEDUP_REMOVED lines=12> */
[----:B------:R-:W-:Y:S01]  /*262c0*/  SHF.R.U32.HI R3, RZ, 0x1, R14 ;  /* 0x00000001ff037819 */ /* 0x000fe2000001160e */
[----:B------:R-:W-:Y:S02]  /*262d0*/  IMAD.SHL.U32 R4, R14, 0x20, RZ ;  /* 0x000000200e047824 */ /* 0x000fe400078e00ff */
[----:B------:R-:W-:Y:S01]  /*262e0*/  IMAD.SHL.U32 R6, R13, 0x10, RZ ;  /* 0x000000100d067824 */ /* 0x000fe200078e00ff */
[----:B------:R-:W-:Y:S01]  /*262f0*/  LOP3.LUT R2, R28, 0x380, RZ, 0xc0, !PT ;  /* 0x000003801c027812 */ /* 0x000fe200078ec0ff */
[----:B0-----:R-:W-:Y:S01]  /*26300*/  IMAD.SHL.U32 R0, R14, 0x10, RZ ;  /* 0x000000100e007824 */ /* 0x001fe200078e00ff */
[----:B------:R-:W-:Y:S01]  /*26310*/  LOP3.LUT R5, R4, 0x80, RZ, 0xc0, !PT ;  /* 0x0000008004057812 */ /* 0x000fe200078ec0ff */
[----:B------:R-:W-:Y:S01]  /*26320*/  IMAD.SHL.U32 R9, R14, 0x2, RZ ;  /* 0x000000020e097824 */ /* 0x000fe200078e00ff */
[----:B------:R-:W-:-:S02]  /*26330*/  LOP3.LUT R7, R6, 0x600, RZ, 0xc0, !PT ;  /* 0x0000060006077812 */ /* 0x000fc400078ec0ff */
[----:B------:R-:W-:Y:S02]  /*26340*/  LOP3.LUT R8, R0, 0x3f0, RZ, 0xc0, !PT ;  /* 0x000003f000087812 */ /* 0x000fe400078ec0ff */
[----:B------:R-:W-:Y:S01]  /*26350*/  LOP3.LUT R3, R2, 0x30, R3, 0xf8, !PT ;  /* 0x0000003002037812 */ /* 0x000fe200078ef803 */
[C---:B------:R-:W-:Y:S01]  /*26360*/  IMAD.SHL.U32 R10, R14.reuse, 0x4, RZ ;  /* 0x000000040e0a7824 */ /* 0x040fe200078e00ff */
[----:B------:R-:W-:Y:S02]  /*26370*/  LOP3.LUT P0, RZ, R14, 0x4, RZ, 0xc0, !PT ;  /* 0x000000040eff7812 */ /* 0x000fe4000780c0ff */
        /* <DEDUP_REMOVED lines=8> */
[----:B------:R-:W-:Y:S01]  /*26400*/  LOP3.LUT R23, R4, R5, RZ, 0xfc, !PT ;  /* 0x0000000504177212 */ /* 0x000fe200078efcff */
[----:B------:R-:W-:Y:S01]  /*26410*/  STL [R1+0x28], R11 ;  /* 0x0000280b01007387 */ /* 0x000fe20000100800 */
[----:B---3--:R-:W-:Y:S01]  /*26420*/  IMAD.U32 R4, RZ, RZ, UR4 ;  /* 0x00000004ff047e24 */ /* 0x008fe2000f8e00ff */
[----:B------:R-:W-:-:S02]  /*26430*/  SHF.R.U32.HI R2, RZ, 0x3, R13 ;  /* 0x00000003ff027819 */ /* 0x000fc4000001160d */
[----:B------:R-:W-:Y:S02]  /*26440*/  LOP3.LUT R36, R0, 0x70, RZ, 0xc0, !PT ;  /* 0x0000007000247812 */ /* 0x000fe400078ec0ff */
[----:B------:R-:W-:Y:S01]  /*26450*/  LOP3.LUT R2, R2, 0x70, R0, 0xf8, !PT ;  /* 0x0000007002027812 */ /* 0x000fe200078ef800 */
[----:B------:R-:W-:Y:S01]  /*26460*/  IMAD.MOV.U32 R0, RZ, RZ, 0x1 ;  /* 0x00000001ff007424 */ /* 0x000fe200078e00ff */
[----:B------:R-:W-:Y:S01]  /*26470*/  LEA R17, R4, R17, 0x18 ;  /* 0x0000001104117211 */ /* 0x000fe200078ec0ff */
[----:B------:R-:W-:Y:S01]  /*26480*/  BSSY B7, `(.L_x_9327) ;  /* 0x00007fa000077945 */ /* 0x000fe20003800000 */
[----:B------:R-:W-:Y:S01]  /*26490*/  IMAD.MOV.U32 R35, RZ, RZ, RZ ;  /* 0x000000ffff237224 */ /* 0x000fe200078e00ff */
[----:B------:R-:W-:Y:S01]  /*264a0*/  ULDC.64 UR36, c[0x0][0x198] ;  /* 0x0000660000247ab9 */ /* 0x000fe20000000a00 */
[----:B------:R-:W-:Y:S01]  /*264b0*/  ULDC UR38, c[0x0][0xc] ;  /* 0x0000030000267ab9 */ /* 0x000fe20000000800 */
[C---:B--2---:R-:W-:Y:S02]  /*264c0*/  LOP3.LUT R3, R12.reuse, 0x2, RZ, 0xfc, !PT ;  /* 0x000000020c037812 */ /* 0x044fe400078efcff */
        /* <DEDUP_REMOVED lines=12> */
[----:B------:R-:W-:Y:S04]  /*26590*/  STL [R1], RZ ;  /* 0x000000ff01007387 */ /* 0x000fe80000100800 */
[----:B------:R0:W-:Y:S04]  /*265a0*/  STL [R1+0x8], R0 ;  /* 0x0000080001007387 */ /* 0x0001e80000100800 */
[----:B------:R1:W-:Y:S01]  /*265b0*/  STL [R1+0x40], R2 ;  /* 0x0000400201007387 */ /* 0x0003e20000100800 */
[C---:B0-----:R-:W-:Y:S02]  /*265c0*/  LOP3.LUT R0, R23.reuse, 0x1800, RZ, 0xfc, !PT ;  /* 0x0000180017007812 */ /* 0x041fe400078efcff */
[----:B------:R-:W-:-:S02]  /*265d0*/  LOP3.LUT R0, R23, 0x4800, RZ, 0xfc, !PT ;  /* 0x0000480017007812 */ /* 0x000fc400078efcff */
[----:B-1----:R-:W-:-:S07]  /*265e0*/  LOP3.LUT R2, R23, 0x3800, RZ, 0xfc, !PT ;  /* 0x0000380017027812 */ /* 0x002fce00078efcff */
.L_x_9455:
        /* <DEDUP_REMOVED lines=11> */
[----:B------:R1:W2:Y:S01]  /*266a0*/  @P0 LDG.E R10, desc[UR60][R2.64] ;  /* 0x0000003c020a0981 */ /* 0x0002a2000c1e1900 */
[----:B------:R-:W-:Y:S01]  /*266b0*/  ISETP.NE.U32.AND P0, PT, RZ, UR4, PT ;  /* 0x00000004ff007c0c */ /* 0x000fe2000bf05070 */
[----:B------:R-:W-:Y:S01]  /*266c0*/  IMAD.MOV.U32 R33, RZ, RZ, RZ ;  /* 0x000000ffff217224 */ /* 0x000fe200078e00ff */
[----:B------:R-:W-:Y:S01]  /*266d0*/  ISETP.NE.AND.EX P1, PT, RZ, UR7, PT, P1 ;  /* 0x00000007ff007c0c */ /* 0x000fe2000bf25310 */
[----:B------:R-:W-:Y:S01]  /*266e0*/  IMAD.MOV.U32 R6, RZ, RZ, RZ ;  /* 0x000000ffff067224 */ /* 0x000fe200078e00ff */
[----:B------:R-:W-:Y:S01]  /*266f0*/  ISETP.NE.AND.EX P2, PT, RZ, UR5, PT, P0 ;  /* 0x00000005ff007c0c */ /* 0x000fe2000bf45300 */
[----:B------:R-:W-:Y:S01]  /*26700*/  ULDC.64 UR4, c[0x0][0xa00] ;  /* 0x0002800000047ab9 */ /* 0x000fe20000000a00 */
[----:B0-----:R-:W-:Y:S01]  /*26710*/  IMAD.WIDE R4, R27, 0x4, R4 ;  /* 0x000000041b047825 */ /* 0x001fe200078e0204 */
[----:B------:R-:W-:Y:S01]  /*26720*/  ISETP.NE.U32.AND P0, PT, RZ, UR4, PT ;  /* 0x00000004ff007c0c */ /* 0x000fe2000bf05070 */
[----:B-1----:R-:W0:Y:S03]  /*26730*/  LDC.64 R2, c[0x0][0xa10] ;  /* 0x00028400ff027b82 */ /* 0x002e260000000a00 */
[----:B------:R-:W-:-:S06]  /*26740*/  ISETP.NE.AND.EX P0, PT, RZ, UR5, PT, P0 ;  /* 0x00000005ff007c0c */ /* 0x000fcc000bf05300 */
[----:B------:R-:W1:Y:S07]  /*26750*/  @P2 LDC.64 R8, c[0x0][0xa18] ;  /* 0x00028600ff082b82 */ /* 0x000e6e0000000a00 */
[----:B------:R-:W5:Y:S01]  /*26760*/  @P0 LDG.E R33, desc[UR60][R4.64] ;  /* 0x0000003c04210981 */ /* 0x000f62000c1e1900 */
        /* <DEDUP_REMOVED lines=22> */
.L_x_9328:
        /* <DEDUP_REMOVED lines=13> */
.L_x_9329:
        /* <DEDUP_REMOVED lines=9> */
.L_x_9330:
[----:B-1----:R-:W2:Y:S04]  /*26a30*/  @P1 LDG.E R4, desc[UR60][R2.64] ;  /* 0x0000003c02041981 */ /* 0x002ea8000c1e1900 */
[----:B------:R1:W2:Y:S01]  /*26a40*/  @P1 LDG.E R5, desc[UR60][R2.64+0x4] ;  /* 0x0000043c02051981 */ /* 0x0002a2000c1e1900 */
[----:B-----5:R-:W-:Y:S02]  /*26a50*/  IMAD.IADD R7, R7, 0x1, -R10 ;  /* 0x0000000107077824 */ /* 0x020fe400078e0a0a */
[----:B------:R-:W-:-:S04]  /*26a60*/  IMAD.SHL.U32 R25, R25, 0x80, RZ ;  /* 0x0000008019197824 */ /* 0x000fc800078e00ff */
[----:B------:R-:W-:Y:S01]  /*26a70*/  VIADD R9, R25, 0x7f ;  /* 0x0000007f19097836 */ /* 0x000fe20000000000 */
[----:B-1----:R-:W1:Y:S02]  /*26a80*/  LDC R2, c[0x0][0x448] ;  /* 0x00011200ff027b82 */ /* 0x002e640000000800 */
[----:B-1----:R-:W-:-:S13]  /*26a90*/  ISETP.NE.AND P2, PT, R2, 0x1, PT ;  /* 0x000000010200780c */ /* 0x002fda0003f45270 */
[----:B------:R-:W1:Y:S08]  /*26aa0*/  @P2 LDC R3, c[0x0][0x44c] ;  /* 0x00011300ff032b82 */ /* 0x000e700000000800 */
[----:B------:R-:W3:Y:S01]  /*26ab0*/  @P2 LDC R2, c[0x0][0x450] ;  /* 0x00011400ff022b82 */ /* 0x000ee20000000800 */
[----:B-1----:R-:W-:-:S05]  /*26ac0*/  @P2 IMAD.HI.U32 R3, R9, R3, RZ ;  /* 0x0000000309032227 */ /* 0x002fca00078e00ff */
[----:B---3--:R-:W-:Y:S01]  /*26ad0*/  @P2 SHF.R.U32.HI R9, RZ, R2, R3 ;  /* 0x00000002ff092219 */ /* 0x008fe20000011603 */
[----:B--2---:R-:W-:-:S04]  /*26ae0*/  @P1 IMAD.IADD R8, R5, 0x1, -R4 ;  /* 0x0000000105081824 */ /* 0x004fc800078e0a04 */
[----:B------:R-:W-:-:S04]  /*26af0*/  IMAD.IADD R26, R7, 0x1, R8 ;  /* 0x00000001071a7824 */ /* 0x000fc800078e0208 */
[C---:B------:R-:W-:Y:S01]  /*26b00*/  VIADD R21, R26.reuse, 0x9f ;  /* 0x0000009f1a157836 */ /* 0x040fe20000000000 */
[----:B------:R-:W-:-:S03]  /*26b10*/  IADD3 R19, R26, 0x1, -R29 ;  /* 0x000000011a137810 */ /* 0x000fc60007ffe81d */
[----:B------:R-:W-:-:S04]  /*26b20*/  IMAD.HI R21, R21, 0x66666667, RZ ;  /* 0x6666666715157827 */ /* 0x000fc800078e02ff */
[----:B------:R-:W-:Y:S01]  /*26b30*/  IMAD.IADD R9, R19, 0x1, R9 ;  /* 0x0000000113097824 */ /* 0x000fe200078e0209 */
[----:B------:R-:W-:-:S04]  /*26b40*/  SHF.R.U32.HI R2, RZ, 0x1f, R21 ;  /* 0x0000001fff027819 */ /* 0x000fc80000011615 */
[----:B------:R-:W-:Y:S02]  /*26b50*/  LEA.HI.SX32 R21, R21, R2, 0x1a ;  /* 0x0000000215157211 */ /* 0x000fe400078fd2ff */
[----:B------:R-:W1:Y:S02]  /*26b60*/  LDC.64 R2, c[0x0][0x9e0] ;  /* 0x00027800ff027b82 */ /* 0x000e640000000a00 */
[----:B-1----:R-:W-:Y:S01]  /*26b70*/  ISETP.GE.AND P3, PT, R3, 0x1, PT ;  /* 0x000000010300780c */ /* 0x002fe20003f66270 */
[----:B------:R-:W-:-:S12]  /*26b80*/  IMAD.IADD R2, R9, 0x1, R2 ;  /* 0x0000000109027824 */ /* 0x000fd800078e0202 */
[----:B------:R-:W-:Y:S05]  /*26b90*/  @!P3 BRA `(.L_x_9331) ;  /* 0x000000000048b947 */ /* 0x000fea0003800000 */
[C---:B------:R-:W-:Y:S01]  /*26ba0*/  ISETP.GT.AND P0, PT, R9.reuse, RZ, PT ;  /* 0x000000ff0900720c */ /* 0x040fe20003f04270 */
[----:B------:R-:W-:Y:S01]  /*26bb0*/  BSSY B0, `(.L_x_9332) ;  /* 0x000000e000007945 */ /* 0x000fe20003800000 */
[----:B0-----:R-:W-:-:S11]  /*26bc0*/  VIADD R10, R9, 0xffffffff ;  /* 0xffffffff090a7836 */ /* 0x001fd60000000000 */
        /* <DEDUP_REMOVED lines=8> */
.L_x_9333:
[----:B------:R-:W-:-:S13]  /*26c50*/  ISETP.NE.AND P0, PT, R3, 0x1, PT ;  /* 0x000000010300780c */ /* 0x000fda0003f05270 */
[----:B------:R-:W0:Y:S02]  /*26c60*/  @P0 LDC.64 R4, c[0x0][0x9e8] ;  /* 0x00027a00ff040b82 */ /* 0x000e240000000a00 */
[----:B0-----:R-:W-:-:S05]  /*26c70*/  @P0 IMAD.HI.U32 R4, R10, R4, RZ ;  /* 0x000000040a040227 */ /* 0x001fca00078e00ff */
[----:B------:R-:W-:-:S07]  /*26c80*/  @P0 SHF.R.U32.HI R10, RZ, R5, R4 ;  /* 0x00000005ff0a0219 */ /* 0x000fce0000011604 */
.L_x_9334:
[----:B------:R-:W-:Y:S05]  /*26c90*/  BSYNC B0 ;  /* 0x0000000000007941 */ /* 0x000fea0003800000 */
.L_x_9332:
[----:B------:R-:W-:-:S05]  /*26ca0*/  IMAD R10, R10, R3, R3 ;  /* 0x000000030a0a7224 */ /* 0x000fca00078e0203 */
[----:B------:R-:W-:-:S07]  /*26cb0*/  VIMNMX R2, R2, R10, PT ;  /* 0x0000000a02027248 */ /* 0x000fce0003fe0100 */
.L_x_9331:
[----:B------:R-:W1:Y:S01]  /*26cc0*/  @P2 LDC R5, c[0x0][0x44c] ;  /* 0x00011300ff052b82 */ /* 0x000e620000000800 */
[----:B------:R-:W-:Y:S01]  /*26cd0*/  VIADD R2, R2, 0x9f ;  /* 0x0000009f02027836 */ /* 0x000fe20000000000 */
[----:B------:R-:W-:Y:S01]  /*26ce0*/  ULDC UR4, c[0x0][0x9dc] ;  /* 0x0002770000047ab9 */ /* 0x000fe20000000800 */
[----:B------:R-:W-:Y:S02]  /*26cf0*/  IMAD.MOV.U32 R4, RZ, RZ, R25 ;  /* 0x000000ffff047224 */ /* 0x000fe400078e0019 */
[----:B------:R-:W-:-:S03]  /*26d00*/  IMAD.HI R2, R2, 0x66666667, RZ ;  /* 0x6666666702027827 */ /* 0x000fc600078e02ff */
[----:B------:R-:W2:Y:S01]  /*26d10*/  @P2 LDC R9, c[0x0][0x450] ;  /* 0x00011400ff092b82 */ /* 0x000ea20000000800 */
[----:B------:R-:W-:Y:S02]  /*26d20*/  IMAD.IADD R20, R26, 0x1, -R29 ;  /* 0x000000011a147824 */ /* 0x000fe400078e0a1d */
[----:B-1----:R-:W-:-:S05]  /*26d30*/  @P2 IMAD.HI.U32 R5, R25, R5, RZ ;  /* 0x0000000519052227 */ /* 0x002fca00078e00ff */
[----:B--2---:R-:W-:Y:S02]  /*26d40*/  @P2 SHF.R.U32.HI R4, RZ, R9, R5 ;  /* 0x00000009ff042219 */ /* 0x004fe40000011605 */
[----:B------:R-:W-:-:S03]  /*26d50*/  SHF.R.U32.HI R9, RZ, 0x1f, R2 ;  /* 0x0000001fff097819 */ /* 0x000fc60000011602 */
[----:B0-----:R-:W-:Y:S01]  /*26d60*/  IMAD.IADD R10, R20, 0x1, R4 ;  /* 0x00000001140a7824 */ /* 0x001fe200078e0204 */
[----:B------:R-:W-:-:S03]  /*26d70*/  LEA.HI.SX32 R9, R2, R9, 0x1a ;  /* 0x0000000902097211 */ /* 0x000fc600078fd2ff */
[----:B------:R-:W-:Y:S01]  /*26d80*/  VIADD R2, R10, -UR4 ;  /* 0x800000040a027c36 */ /* 0x000fe20008000000 */
        /* <DEDUP_REMOVED lines=12> */
.L_x_9337:
[----:B------:R-:W-:-:S13]  /*26e50*/  ISETP.NE.AND P0, PT, R3, 0x1, PT ;  /* 0x000000010300780c */ /* 0x000fda0003f05270 */
[----:B------:R-:W0:Y:S02]  /*26e60*/  @P0 LDC.64 R4, c[0x0][0x9e8] ;  /* 0x00027a00ff040b82 */ /* 0x000e240000000a00 */
[----:B0-----:R-:W-:-:S05]  /*26e70*/  @P0 IMAD.HI.U32 R4, R10, R4, RZ ;  /* 0x000000040a040227 */ /* 0x001fca00078e00ff */
[----:B------:R-:W-:-:S07]  /*26e80*/  @P0 SHF.R.U32.HI R10, RZ, R5, R4 ;  /* 0x00000005ff0a0219 */ /* 0x000fce0000011604 */
.L_x_9338:
[----:B------:R-:W-:Y:S05]  /*26e90*/  BSYNC B0 ;  /* 0x0000000000007941 */ /* 0x000fea0003800000 */
.L_x_9336:
[----:B------:R-:W-:-:S05]  /*26ea0*/  IMAD R3, R10, R3, RZ ;  /* 0x000000030a037224 */ /* 0x000fca00078e02ff */
[----:B------:R-:W-:-:S07]  /*26eb0*/  VIMNMX R2, R2, R3, !PT ;  /* 0x0000000302027248 */ /* 0x000fce0007fe0100 */
.L_x_9335:
[----:B------:R-:W-:Y:S01]  /*26ec0*/  IMAD.HI R2, R2, 0x66666667, RZ ;  /* 0x6666666702027827 */ /* 0x000fe200078e02ff */
[----:B------:R-:W-:Y:S01]  /*26ed0*/  BSSY B0, `(.L_x_9339) ;  /* 0x0000027000007945 */ /* 0x000fe20003800000 */
[----:B------:R-:W-:Y:S02]  /*26ee0*/  LOP3.LUT R10, R0, 0xff, RZ, 0xc0, !PT ;  /* 0x000000ff000a7812 */ /* 0x000fe400078ec0ff */
[----:B------:R-:W-:Y:S02]  /*26ef0*/  SHF.R.U32.HI R0, RZ, 0x10, R0 ;  /* 0x00000010ff007819 */ /* 0x000fe40000011600 */
[----:B------:R-:W-:-:S04]  /*26f00*/  SHF.R.U32.HI R3, RZ, 0x1f, R2 ;  /* 0x0000001fff037819 */ /* 0x000fc80000011602 */
[----:B------:R-:W-:Y:S01]  /*26f10*/  LEA.HI.SX32 R3, R2, R3, 0x1a ;  /* 0x0000000302037211 */ /* 0x000fe200078fd2ff */
[----:B------:R-:W-:-:S03]  /*26f20*/  IMAD.MOV.U32 R2, RZ, RZ, RZ ;  /* 0x000000ffff027224 */ /* 0x000fc600078e00ff */
        /* <DEDUP_REMOVED lines=33> */
.L_x_9340:
[----:B------:R-:W-:Y:S05]  /*27140*/  BSYNC B0 ;  /* 0x0000000000007941 */ /* 0x000fea0003800000 */
.L_x_9339:
[-C--:B------:R-:W-:Y:S01]  /*27150*/  IMAD R4, R10, R2.reuse, R4 ;  /* 0x000000020a047224 */ /* 0x080fe200078e0204 */
[----:B------:R-:W-:Y:S04]  /*27160*/  BSSY B0, `(.L_x_9341) ;  /* 0x00000e3000007945 */ /* 0x000fe80003800000 */
        /* <DEDUP_REMOVED lines=23> */
.L_x_9642:
[----:B-1----:R-:W-:Y:S02]  /*272e0*/  ISETP.NE.AND P0, PT, R14, RZ, PT ;  /* 0x000000ff0e00720c */ /* 0x002fe40003f05270 */
[----:B------:R-:W-:-:S11]  /*272f0*/  PLOP3.LUT P6, PT, PT, PT, PT, 0x8, 0x0 ;  /* 0x000000000000781c */ /* 0x000fd60003fce170 */
[----:B------:R-:W-:Y:S05]  /*27300*/  @P0 BRA `(.L_x_9344) ;  /* 0x00000000000c0947 */ /* 0x000fea0003800000 */
[----:B------:R-:W-:-:S03]  /*27310*/  UMOV UR4, 0xffffffff ;  /* 0xffffffff00047882 */ /* 0x000fc60000000000 */
[----:B------:R-:W-:Y:S05]  /*27320*/  BRA.DIV UR4, `(.L_x_9345) ;  /* 0x000000b6046c7947 */ /* 0x000fea000b800000 */
[----:B------:R-:W-:-:S13]  /*27330*/  ELECT P6, URZ, PT ;  /* 0x00000000003f782f */ /* 0x000fda00038c0000 */
.L_x_9344:
        /* <DEDUP_REMOVED lines=9> */
.L_x_9645:
[----:B------:R-:W-:Y:S05]  /*273d0*/  BSYNC B1 ;  /* 0x0000000000017941 */ /* 0x000fea0003800000 */
.L_x_9346:
[----:B------:R-:W-:Y:S04]  /*273e0*/  BSSY B1, `(.L_x_9348) ;  /* 0x0000050000017945 */ /* 0x000fe80003800000 */
[----:B------:R-:W-:Y:S05]  /*273f0*/  @!P6 BRA `(.L_x_9349) ;  /* 0x000000040038e947 */ /* 0x000fea0003800000 */
[----:B------:R-:W0:Y:S04]  /*27400*/  LDL R9, [R1] ;  /* 0x0000000001097983 */ /* 0x000e280000100800 */
[----:B------:R-:W2:Y:S01]  /*27410*/  LDL R7, [R1+0xc] ;  /* 0x00000c0001077983 */ /* 0x000ea20000100800 */
[----:B------:R-:W1:Y:S01]  /*27420*/  S2R R8, SR_TID.X ;  /* 0x0000000000087919 */ /* 0x000e620000002100 */
[----:B------:R-:W-:Y:S01]  /*27430*/  BSSY B2, `(.L_x_9350) ;  /* 0x0000007000027945 */ /* 0x000fe20003800000 */
[----:B-1----:R-:W-:-:S04]  /*27440*/  LOP3.LUT R8, R8, 0x7f, RZ, 0xc0, !PT ;  /* 0x0000007f08087812 */ /* 0x002fc800078ec0ff */
[----:B------:R-:W-:Y:S01]  /*27450*/  ISETP.NE.AND P1, PT, R8, RZ, PT ;  /* 0x000000ff0800720c */ /* 0x000fe20003f25270 */
[----:B0-----:R-:W-:Y:S01]  /*27460*/  IMAD R5, R9, 0x8, R17 ;  /* 0x0000000809057824 */ /* 0x001fe200078e0211 */
[----:B--2---:R-:W-:-:S04]  /*27470*/  SHF.L.U32 R7, R7, 0x1f, RZ ;  /* 0x0000001f07077819 */ /* 0x004fc800000006ff */
[----:B------:R-:W0:Y:S02]  /*27480*/  SYNCS.PHASECHK.TRANS64.TRYWAIT P0, [R5+URZ+0x228a0], R7 ;  /* 0x0228a007050075a7 */ /* 0x000e24000800017f */
[----:B0-----:R-:W-:Y:S05]  /*27490*/  @!P0 BRA `(.L_x_9351) ;  /* 0x000000b400448947 */ /* 0x001fea0003800000 */
.L_x_9646:
[----:B------:R-:W-:Y:S05]  /*274a0*/  BSYNC B2 ;  /* 0x0000000000027941 */ /* 0x000fea0003800000 */
.L_x_9350:
        /* <DEDUP_REMOVED lines=9> */
.L_x_9353:
[----:B------:R-:W-:Y:S05]  /*27540*/  BSYNC B2 ;  /* 0x0000000000027941 */ /* 0x000fea0003800000 */
.L_x_9352:
[----:B------:R-:W2:Y:S01]  /*27550*/  LDL R8, [R1] ;  /* 0x0000000001087983 */ /* 0x000ea20000100800 */
[----:B------:R-:W-:Y:S01]  /*27560*/  IMAD.MOV.U32 R13, RZ, RZ, RZ ;  /* 0x000000ffff0d7224 */ /* 0x000fe200078e00ff */
[----:B------:R-:W-:Y:S01]  /*27570*/  UIADD3 UR4, UP0, UR36, 0x570, URZ ;  /* 0x0000057024047890 */ /* 0x000fe2000ff1e03f */
[----:B------:R-:W-:Y:S01]  /*27580*/  IMAD R9, R3, 0xa0, R6 ;  /* 0x000000a003097824 */ /* 0x000fe200078e0206 */
[----:B------:R-:W-:Y:S01]  /*27590*/  PLOP3.LUT P0, PT, PT, PT, PT, 0x80, 0x0 ;  /* 0x000000000000781c */ /* 0x000fe20003f0f070 */
[----:B------:R-:W-:Y:S01]  /*275a0*/  VIADD R11, R5, 0x22890 ;  /* 0x00022890050b7836 */ /* 0x000fe20000000000 */
[----:B------:R-:W-:Y:S01]  /*275b0*/  R2UR UR10, R13 ;  /* 0x000000000d0a72ca */ /* 0x000fe200000e0000 */
[----:B------:R-:W-:Y:S01]  /*275c0*/  VIADD R9, R9, 0xffffff60 ;  /* 0xffffff6009097836 */ /* 0x000fe20000000000 */
[----:B------:R-:W-:Y:S01]  /*275d0*/  UIADD3.X UR5, URZ, UR37, URZ, UP0, !UPT ;  /* 0x000000253f057290 */ /* 0x000fe200087fe43f */
[----:B------:R-:W-:Y:S01]  /*275e0*/  UMOV UR6, 0x0 ;  /* 0x0000000000067882 */ /* 0x000fe20000000000 */
[----:B------:R-:W-:Y:S01]  /*275f0*/  UMOV UR7, 0x12f00000 ;  /* 0x12f0000000077882 */ /* 0x000fe20000000000 */
[----:B--2---:R-:W-:-:S04]  /*27600*/  IMAD R8, R8, 0x5000, R17 ;  /* 0x0000500008087824 */ /* 0x004fc800078e0211 */
[----:B------:R-:W-:-:S07]  /*27610*/  VIADD R12, R8, 0x18400 ;  /* 0x00018400080c7836 */ /* 0x000fce0000000000 */
.L_x_9354:
        /* <DEDUP_REMOVED lines=13> */
.L_x_9647:
[----:B------:R-:W-:Y:S05]  /*276f0*/  BSYNC B2 ;  /* 0x0000000000027941 */ /* 0x000fea0003800000 */
.L_x_9355:
        /* <DEDUP_REMOVED lines=11> */
.L_x_9358:
[----:B------:R-:W-:Y:S05]  /*277b0*/  BSYNC B2 ;  /* 0x0000000000027941 */ /* 0x000fea0003800000 */
.L_x_9357:
[----:B------:R-:W-:Y:S01]  /*277c0*/  R2UR UR10, R13 ;  /* 0x000000000d0a72ca */ /* 0x000fe200000e0000 */
[----:B------:R-:W-:Y:S01]  /*277d0*/  UIADD3 UR4, UP0, UR36, 0x670, URZ ;  /* 0x0000067024047890 */ /* 0x000fe2000ff1e03f */
[----:B------:R-:W-:Y:S01]  /*277e0*/  R2UR UR6, R14 ;  /* 0x000000000e0672ca */ /* 0x000fe200000e0000 */
[----:B------:R-:W-:Y:S01]  /*277f0*/  VIADD R8, R8, 0xa400 ;  /* 0x0000a40008087836 */ /* 0x000fe20000000000 */
[----:B------:R-:W-:Y:S01]  /*27800*/  R2UR UR7, R15 ;  /* 0x000000000f0772ca */ /* 0x000fe200000e0000 */
[----:B01----:R-:W-:Y:S01]  /*27810*/  VIADD R5, R5, 0x228b0 ;  /* 0x000228b005057836 */ /* 0x003fe20000000000 */
[----:B------:R-:W-:Y:S01]  /*27820*/  PLOP3.LUT P0, PT, PT, PT, PT, 0x80, 0x0 ;  /* 0x000000000000781c */ /* 0x000fe20003f0f070 */
[----:B------:R-:W-:-:S12]  /*27830*/  UIADD3.X UR5, URZ, UR37, URZ, UP0, !UPT ;  /* 0x000000253f057290 */ /* 0x000fd800087fe43f */
.L_x_9359:
        /* <DEDUP_REMOVED lines=10> */
.L_x_9349:
[----:B------:R-:W-:Y:S05]  /*278e0*/  BSYNC B1 ;  /* 0x0000000000017941 */ /* 0x000fea0003800000 */
.L_x_9348:
[----:B------:R-:W0:Y:S04]  /*278f0*/  LDL.LU R7, [R1] ;  /* 0x0000000001077983 */ /* 0x000e280000300800 */
[----:B------:R-:W2:Y:S01]  /*27900*/  LDL.LU R11, [R1+0xc] ;  /* 0x00000c00010b7983 */ /* 0x000ea20000300800 */
[----:B------:R-:W-:Y:S01]  /*27910*/  VIADD R3, R3, 0xfffffffe ;  /* 0xfffffffe03037836 */ /* 0x000fe20000000000 */
[----:B------:R-:W-:-:S04]  /*27920*/  PLOP3.LUT P0, PT, PT, PT, PT, 0x8, 0x0 ;  /* 0x000000000000781c */ /* 0x000fc80003f0e170 */
[----:B------:R-:W-:Y:S01]  /*27930*/  ISETP.GE.AND P2, PT, R3, R4, PT ;  /* 0x000000040300720c */ /* 0x000fe20003f46270 */
[----:B0-----:R-:W-:-:S05]  /*27940*/  VIADD R5, R7, 0x1 ;  /* 0x0000000107057836 */ /* 0x001fca0000000000 */
[----:B------:R-:W-:-:S04]  /*27950*/  ISETP.NE.AND P1, PT, R5, 0x2, PT ;  /* 0x000000020500780c */ /* 0x000fc80003f25270 */
[----:B------:R-:W-:Y:S02]  /*27960*/  SEL R7, RZ, 0x1, P1 ;  /* 0x00000001ff077807 */ /* 0x000fe40000800000 */
[----:B------:R-:W-:Y:S02]  /*27970*/  SEL R5, R5, RZ, P1 ;  /* 0x000000ff05057207 */ /* 0x000fe40000800000 */
[----:B--2---:R-:W-:-:S03]  /*27980*/  LOP3.LUT R11, R11, R7, RZ, 0x3c, !PT ;  /* 0x000000070b0b7212 */ /* 0x004fc600078e3cff */
[----:B------:R0:W-:Y:S04]  /*27990*/  STL [R1], R5 ;  /* 0x0000000501007387 */ /* 0x0001e80000100800 */
[----:B------:R0:W-:Y:S01]  /*279a0*/  STL [R1+0xc], R11 ;  /* 0x00000c0b01007387 */ /* 0x0001e20000100800 */
[----:B------:R-:W-:Y:S05]  /*279b0*/  @!P2 BRA `(.L_x_9342) ;  /* 0x000000040074a947 */ /* 0x000fea0003800000 */
.L_x_9372:
[----:B------:R-:W-:Y:S05]  /*279c0*/  YIELD ;  /* 0x0000000000007946 */ /* 0x000fea0003800000 */
[----:B------:R-:W-:Y:S04]  /*279d0*/  BSSY B1, `(.L_x_9360) ;  /* 0x000004f000017945 */ /* 0x000fe80003800000 */
[----:B-1----:R-:W-:Y:S05]  /*279e0*/  @!P6 BRA `(.L_x_9361) ;  /* 0x000000040034e947 */ /* 0x002fea0003800000 */
[----:B0-----:R-:W2:Y:S04]  /*279f0*/  LDL R5, [R1] ;  /* 0x0000000001057983 */ /* 0x001ea80000100800 */
[----:B------:R-:W3:Y:S01]  /*27a00*/  LDL R7, [R1+0xc] ;  /* 0x00000c0001077983 */ /* 0x000ee20000100800 */
[----:B------:R-:W0:Y:S01]  /*27a10*/  S2R R8, SR_TID.X ;  /* 0x0000000000087919 */ /* 0x000e220000002100 */
[----:B------:R-:W-:Y:S01]  /*27a20*/  BSSY B2, `(.L_x_9362) ;  /* 0x0000007000027945 */ /* 0x000fe20003800000 */
[----:B0-----:R-:W-:-:S04]  /*27a30*/  LOP3.LUT R8, R8, 0x7f, RZ, 0xc0, !PT ;  /* 0x0000007f08087812 */ /* 0x001fc800078ec0ff */
[----:B------:R-:W-:Y:S01]  /*27a40*/  ISETP.NE.AND P2, PT, R8, RZ, PT ;  /* 0x000000ff0800720c */ /* 0x000fe20003f45270 */
[----:B--2---:R-:W-:Y:S01]  /*27a50*/  IMAD R5, R5, 0x8, R17 ;  /* 0x0000000805057824 */ /* 0x004fe200078e0211 */
[----:B---3--:R-:W-:-:S04]  /*27a60*/  SHF.L.U32 R7, R7, 0x1f, RZ ;  /* 0x0000001f07077819 */ /* 0x008fc800000006ff */
[----:B------:R-:W0:Y:S02]  /*27a70*/  SYNCS.PHASECHK.TRANS64.TRYWAIT P1, [R5+URZ+0x228a0], R7 ;  /* 0x0228a007050075a7 */ /* 0x000e24000802017f */
[----:B0-----:R-:W-:Y:S05]  /*27a80*/  @!P1 BRA `(.L_x_9363) ;  /* 0x000000ac00f09947 */ /* 0x001fea0003800000 */
.L_x_9648:
[----:B------:R-:W-:Y:S05]  /*27a90*/  BSYNC B2 ;  /* 0x0000000000027941 */ /* 0x000fea0003800000 */
.L_x_9362:
        /* <DEDUP_REMOVED lines=9> */
.L_x_9365:
[----:B------:R-:W-:Y:S05]  /*27b30*/  BSYNC B2 ;  /* 0x0000000000027941 */ /* 0x000fea0003800000 */
.L_x_9364:
[----:B------:R-:W2:Y:S01]  /*27b40*/  LDL R8, [R1] ;  /* 0x0000000001087983 */ /* 0x000ea20000100800 */
[----:B------:R-:W-:Y:S01]  /*27b50*/  IMAD.MOV.U32 R13, RZ, RZ, RZ ;  /* 0x000000ffff0d7224 */ /* 0x000fe200078e00ff */
[----:B------:R-:W-:Y:S01]  /*27b60*/  UIADD3 UR4, UP0, UR36, 0x570, URZ ;  /* 0x0000057024047890 */ /* 0x000fe2000ff1e03f */
[----:B------:R-:W-:Y:S01]  /*27b70*/  PLOP3.LUT P1, PT, PT, PT, PT, 0x80, 0x0 ;  /* 0x000000000000781c */ /* 0x000fe20003f2f070 */
[----:B------:R-:W-:Y:S01]  /*27b80*/  IMAD R9, R3, 0xa0, R6 ;  /* 0x000000a003097824 */ /* 0x000fe200078e0206 */
[----:B------:R-:W-:Y:S01]  /*27b90*/  UMOV UR6, 0x0 ;  /* 0x0000000000067882 */ /* 0x000fe20000000000 */
[----:B------:R-:W-:Y:S01]  /*27ba0*/  R2UR UR10, R13 ;  /* 0x000000000d0a72ca */ /* 0x000fe200000e0000 */
[----:B------:R-:W-:Y:S01]  /*27bb0*/  VIADD R11, R5, 0x22890 ;  /* 0x00022890050b7836 */ /* 0x000fe20000000000 */
[----:B------:R-:W-:Y:S01]  /*27bc0*/  UIADD3.X UR5, URZ, UR37, URZ, UP0, !UPT ;  /* 0x000000253f057290 */ /* 0x000fe200087fe43f */
[----:B------:R-:W-:Y:S01]  /*27bd0*/  UMOV UR7, 0x12f00000 ;  /* 0x12f0000000077882 */ /* 0x000fe20000000000 */
[----:B--2---:R-:W-:-:S04]  /*27be0*/  IMAD R8, R8, 0x5000, R17 ;  /* 0x0000500008087824 */ /* 0x004fc800078e0211 */
[----:B------:R-:W-:-:S07]  /*27bf0*/  VIADD R12, R8, 0x18400 ;  /* 0x00018400080c7836 */ /* 0x000fce0000000000 */
.L_x_9366:
        /* <DEDUP_REMOVED lines=13> */
.L_x_9649:
[----:B------:R-:W-:Y:S05]  /*27cd0*/  BSYNC B2 ;  /* 0x0000000000027941 */ /* 0x000fea0003800000 */
.L_x_9367:
        /* <DEDUP_REMOVED lines=11> */
.L_x_9370:
[----:B------:R-:W-:Y:S05]  /*27d90*/  BSYNC B2 ;  /* 0x0000000000027941 */ /* 0x000fea0003800000 */
.L_x_9369:
        /* <DEDUP_REMOVED lines=8> */
.L_x_9371:
        /* <DEDUP_REMOVED lines=10> */
.L_x_9361:
[----:B------:R-:W-:Y:S05]  /*27ec0*/  BSYNC B1 ;  /* 0x0000000000017941 */ /* 0x000fea0003800000 */
.L_x_9360:
[----:B------:R-:W2:Y:S04]  /*27ed0*/  LDL.LU R7, [R1] ;  /* 0x0000000001077983 */ /* 0x000ea80000300800 */
[----:B0-----:R-:W3:Y:S01]  /*27ee0*/  LDL.LU R11, [R1+0xc] ;  /* 0x00000c00010b7983 */ /* 0x001ee20000300800 */
[C---:B------:R-:W-:Y:S01]  /*27ef0*/  ISETP.GT.AND P2, PT, R3.reuse, R4, PT ;  /* 0x000000040300720c */ /* 0x040fe20003f44270 */
[----:B------:R-:W-:Y:S02]  /*27f00*/  VIADD R3, R3, 0xffffffff ;  /* 0xffffffff03037836 */ /* 0x000fe40000000000 */
[----:B--2---:R-:W-:-:S05]  /*27f10*/  VIADD R5, R7, 0x1 ;  /* 0x0000000107057836 */ /* 0x004fca0000000000 */
[----:B------:R-:W-:-:S04]  /*27f20*/  ISETP.NE.AND P1, PT, R5, 0x2, PT ;  /* 0x000000020500780c */ /* 0x000fc80003f25270 */
[----:B------:R-:W-:Y:S02]  /*27f30*/  SEL R7, RZ, 0x1, P1 ;  /* 0x00000001ff077807 */ /* 0x000fe40000800000 */
[----:B------:R-:W-:Y:S02]  /*27f40*/  SEL R5, R5, RZ, P1 ;  /* 0x000000ff05057207 */ /* 0x000fe40000800000 */
[----:B---3--:R-:W-:-:S05]  /*27f50*/  LOP3.LUT R11, R11, R7, RZ, 0x3c, !PT ;  /* 0x000000070b0b7212 */ /* 0x008fca00078e3cff */
[----:B------:R1:W-:Y:S04]  /*27f60*/  STL [R1+0xc], R11 ;  /* 0x00000c0b01007387 */ /* 0x0003e80000100800 */
[----:B------:R1:W-:Y:S01]  /*27f70*/  STL [R1], R5 ;  /* 0x0000000501007387 */ /* 0x0003e20000100800 */
[----:B------:R-:W-:Y:S05]  /*27f80*/  @P2 BRA `(.L_x_9372) ;  /* 0xfffffff8008c2947 */ /* 0x000fea000383ffff */
.L_x_9342:
[----:B------:R-:W-:Y:S05]  /*27f90*/  BSYNC B0 ;  /* 0x0000000000007941 */ /* 0x000fea0003800000 */
.L_x_9341:
[----:B------:R-:W2:Y:S01]  /*27fa0*/  LDC R2, c[0x0][0x448] ;  /* 0x00011200ff027b82 */ /* 0x000ea20000000800 */
[----:B------:R-:W-:Y:S07]  /*27fb0*/  @!P0 WARPSYNC.ALL ;  /* 0x0000000000008948 */ /* 0x000fee0003800000 */
[----:B------:R-:W-:Y:S01]  /*27fc0*/  @!P0 BAR.SYNC.DEFER_BLOCKING 0xc, 0x180 ;  /* 0x0306000000008b1d */ /* 0x000fe20000010000 */
[----:B--2---:R-:W-:Y:S01]  /*27fd0*/  ISETP.NE.AND P1, PT, R2, 0x1, PT ;  /* 0x000000010200780c */ /* 0x004fe20003f25270 */
[----:B------:R-:W-:-:S12]  /*27fe0*/  VIADD R2, R25, 0x7f ;  /* 0x0000007f19027836 */ /* 0x000fd80000000000 */
        /* <DEDUP_REMOVED lines=15> */
[----:B01----:R-:W0:Y:S02]  /*280e0*/  @P0 LDC.64 R4, c[0x0][0x9e8] ;  /* 0x00027a00ff040b82 */ /* 0x003e240000000a00 */
[----:B0-----:R-:W-:-:S05]  /*280f0*/  @P0 IMAD.HI.U32 R4, R6, R4, RZ ;  /* 0x0000000406040227 */ /* 0x001fca00078e00ff */
[----:B------:R-:W-:-:S04]  /*28100*/  @P0 SHF.R.U32.HI R6, RZ, R5, R4 ;  /* 0x00000005ff060219 */ /* 0x000fc80000011604 */
[----:B------:R-:W-:Y:S01]  /*28110*/  LOP3.LUT R6, RZ, R6, RZ, 0x33, !PT ;  /* 0x00000006ff067212 */ /* 0x000fe200078e33ff */
[----:B------:R-:W-:Y:S06]  /*28120*/  BRA `(.L_x_9376) ;  /* 0x0000000000107947 */ /* 0x000fec0003800000 */
.L_x_9375:
[----:B------:R-:W-:-:S13]  /*28130*/  ISETP.NE.AND P0, PT, R3, 0x1, PT ;  /* 0x000000010300780c */ /* 0x000fda0003f05270 */
[----:B01----:R-:W0:Y:S02]  /*28140*/  @P0 LDC.64 R4, c[0x0][0x9e8] ;  /* 0x00027a00ff040b82 */ /* 0x003e240000000a00 */
[----:B0-----:R-:W-:-:S05]  /*28150*/  @P0 IMAD.HI.U32 R4, R6, R4, RZ ;  /* 0x0000000406040227 */ /* 0x001fca00078e00ff */
[----:B------:R-:W-:-:S07]  /*28160*/  @P0 SHF.R.U32.HI R6, RZ, R5, R4 ;  /* 0x00000005ff060219 */ /* 0x000fce0000011604 */
.L_x_9376:
[----:B------:R-:W-:Y:S05]  /*28170*/  BSYNC B0 ;  /* 0x0000000000007941 */ /* 0x000fea0003800000 */
.L_x_9374:
[----:B------:R-:W-:-:S05]  /*28180*/  IMAD R6, R6, R3, R3 ;  /* 0x0000000306067224 */ /* 0x000fca00078e0203 */
[----:B------:R-:W-:-:S07]  /*28190*/  VIMNMX R2, R2, R6, PT ;  /* 0x0000000602027248 */ /* 0x000fce0003fe0100 */
.L_x_9373:
[----:B------:R-:W-:Y:S01]  /*281a0*/  VIADD R2, R2, 0x9f ;  /* 0x0000009f02027836 */ /* 0x000fe20000000000 */
[----:B------:R-:W-:Y:S01]  /*281b0*/  ULDC UR4, c[0x0][0x9dc] ;  /* 0x0002770000047ab9 */ /* 0x000fe20000000800 */
[----:B01----:R-:W-:Y:S02]  /*281c0*/  IMAD.MOV.U32 R5, RZ, RZ, R25 ;  /* 0x000000ffff057224 */ /* 0x003fe400078e0019 */
[----:B------:R-:W-:-:S05]  /*281d0*/  IMAD.HI R2, R2, 0x66666667, RZ ;  /* 0x6666666702027827 */ /* 0x000fca00078e02ff */
[----:B------:R-:W-:-:S04]  /*281e0*/  SHF.R.U32.HI R4, RZ, 0x1f, R2 ;  /* 0x0000001fff047819 */ /* 0x000fc80000011602 */
[----:B------:R-:W-:Y:S02]  /*281f0*/  LEA.HI.SX32 R4, R2, R4, 0x1a ;  /* 0x0000000402047211 */ /* 0x000fe400078fd2ff */
[----:B------:R-:W0:Y:S02]  /*28200*/  @P1 LDC R2, c[0x0][0x450] ;  /* 0x00011400ff021b82 */ /* 0x000e240000000800 */
[----:B------:R-:W-:-:S06]  /*28210*/  VIMNMX R21, R21, R4, PT ;  /* 0x0000000415157248 */ /* 0x000fcc0003fe0100 */
[----:B------:R-:W1:Y:S02]  /*28220*/  @P1 LDC R4, c[0x0][0x44c] ;  /* 0x00011300ff041b82 */ /* 0x000e640000000800 */
[----:B-1----:R-:W-:-:S05]  /*28230*/  @P1 IMAD.HI.U32 R4, R25, R4, RZ ;  /* 0x0000000419041227 */ /* 0x002fca00078e00ff */
[----:B0-----:R-:W-:-:S05]  /*28240*/  @P1 SHF.R.U32.HI R5, RZ, R2, R4 ;  /* 0x00000002ff051219 */ /* 0x001fca0000011604 */
        /* <DEDUP_REMOVED lines=13> */
.L_x_9379:
[----:B------:R-:W-:-:S13]  /*28320*/  ISETP.NE.AND P0, PT, R3, 0x1, PT ;  /* 0x000000010300780c */ /* 0x000fda0003f05270 */
[----:B------:R-:W0:Y:S02]  /*28330*/  @P0 LDC.64 R4, c[0x0][0x9e8] ;  /* 0x00027a00ff040b82 */ /* 0x000e240000000a00 */
[----:B0-----:R-:W-:-:S05]  /*28340*/  @P0 IMAD.HI.U32 R4, R6, R4, RZ ;  /* 0x0000000406040227 */ /* 0x001fca00078e00ff */
[----:B------:R-:W-:-:S07]  /*28350*/  @P0 SHF.R.U32.HI R6, RZ, R5, R4 ;  /* 0x00000005ff060219 */ /* 0x000fce0000011604 */
.L_x_9380:
[----:B------:R-:W-:Y:S05]  /*28360*/  BSYNC B0 ;  /* 0x0000000000007941 */ /* 0x000fea0003800000 */
.L_x_9378:
[----:B------:R-:W-:-:S05]  /*28370*/  IMAD R3, R6, R3, RZ ;  /* 0x0000000306037224 */ /* 0x000fca00078e02ff */
[----:B------:R-:W-:-:S07]  /*28380*/  VIMNMX R2, R2, R3, !PT ;  /* 0x0000000302027248 */ /* 0x000fce0007fe0100 */
.L_x_9377:
[----:B------:R-:W-:Y:S01]  /*28390*/  ISETP.NE.AND P1, PT, R0, RZ, PT ;  /* 0x000000ff0000720c */ /* 0x000fe20003f25270 */
[----:B------:R-:W-:Y:S01]  /*283a0*/  IMAD.HI R2, R2, 0x66666667, RZ ;  /* 0x6666666702027827 */ /* 0x000fe200078e02ff */
[----:B------:R-:W-:Y:S03]  /*283b0*/  BSSY B0, `(.L_x_9381) ;  /* 0x0000023000007945 */ /* 0x000fe60003800000 */
[----:B------:R-:W-:Y:S01]  /*283c0*/  IMAD.MOV.U32 R32, RZ, RZ, RZ ;  /* 0x000000ffff207224 */ /* 0x000fe200078e00ff */
[----:B------:R-:W-:-:S04]  /*283d0*/  SHF.R.U32.HI R3, RZ, 0x1f, R2 ;  /* 0x0000001fff037819 */ /* 0x000fc80000011602 */
[----:B------:R-:W-:-:S03]  /*283e0*/  LEA.HI.SX32 R3, R2, R3, 0x1a ;  /* 0x0000000302037211 */ /* 0x000fc600078fd2ff */
[----:B------:R-:W0:Y:S01]  /*283f0*/  @!P1 LDC R0, c[0x0][0x9f0] ;  /* 0x00027c00ff009b82 */ /* 0x000e220000000800 */
[----:B------:R-:W-:-:S04]  /*28400*/  VIMNMX R4, RZ, R3, !PT ;  /* 0x00000003ff047248 */ /* 0x000fc80007fe0100 */
[----:B------:R-:W-:-:S13]  /*28410*/  ISETP.GT.AND P0, PT, R21, R4, PT ;  /* 0x000000041500720c */ /* 0x000fda0003f04270 */
[----:B------:R-:W-:Y:S05]  /*28420*/  @!P0 BRA `(.L_x_9382) ;  /* 0x00000000006c8947 */ /* 0x000fea0003800000 */
[-C--:B0-----:R-:W-:Y:S02]  /*28430*/  IABS R5, R0.reuse ;  /* 0x0000000000057213 */ /* 0x081fe40000000000 */
[----:B------:R-:W-:Y:S02]  /*28440*/  IABS R7, R0 ;  /* 0x0000000000077213 */ /* 0x000fe40000000000 */
[----:B------:R-:W0:Y:S03]  /*28450*/  I2F.RP R2, R5 ;  /* 0x0000000500027306 */ /* 0x000e260000209400 */
[----:B------:R-:W-:-:S05]  /*28460*/  IMAD.MOV R7, RZ, RZ, -R7 ;  /* 0x000000ffff077224 */ /* 0x000fca00078e0a07 */
[----:B0-----:R-:W0:Y:S02]  /*28470*/  MUFU.RCP R2, R2 ;  /* 0x0000000200027308 */ /* 0x001e240000001000 */
[----:B0-----:R-:W-:-:S06]  /*28480*/  VIADD R2, R2, 0xffffffe ;  /* 0x0ffffffe02027836 */ /* 0x001fcc0000000000 */
[----:B------:R-:W0:Y:S02]  /*28490*/  F2I.FTZ.U32.TRUNC.NTZ R3, R2 ;  /* 0x0000000200037305 */ /* 0x000e24000021f000 */
[----:B0-----:R-:W-:-:S04]  /*284a0*/  IMAD.MOV R2, RZ, RZ, -R3 ;  /* 0x000000ffff027224 */ /* 0x001fc800078e0a03 */
        /* <DEDUP_REMOVED lines=19> */
.L_x_9382:
[----:B------:R-:W-:Y:S05]  /*285e0*/  BSYNC B0 ;  /* 0x0000000000007941 */ /* 0x000fea0003800000 */
.L_x_9381:
[----:B0-----:R-:W-:-:S05]  /*285f0*/  IMAD R0, R10, R32, R4 ;  /* 0x000000200a007224 */ /* 0x001fca00078e0204 */
        /* <DEDUP_REMOVED lines=21> */
.L_x_9383:
        /* <DEDUP_REMOVED lines=20> */
.L_x_9386:
[----:B------:R-:W-:Y:S05]  /*28890*/  BSYNC B6 ;  /* 0x0000000000067941 */ /* 0x000fea0003800000 */
.L_x_9385:
        /* <DEDUP_REMOVED lines=22> */
.L_x_9388:
[----:B------:R-:W-:Y:S05]  /*28a00*/  BSYNC B6 ;  /* 0x0000000000067941 */ /* 0x000fea0003800000 */
.L_x_9387:
        /* <DEDUP_REMOVED lines=20> */
.L_x_9390:
[----:B------:R-:W-:Y:S05]  /*28b50*/  BSYNC B6 ;  /* 0x0000000000067941 */ /* 0x000fea0003800000 */
.L_x_9389:
        /* <DEDUP_REMOVED lines=19> */
.L_x_9392:
[----:B------:R-:W-:Y:S05]  /*28c90*/  BSYNC B6 ;  /* 0x0000000000067941 */ /* 0x000fea0003800000 */
.L_x_9391:
[----:B------:R-:W-:Y:S01]  /*28ca0*/  ULDC.64 UR4, c[0x0][0x9f8] ;  /* 0x00027e0000047ab9 */ /* 0x000fe20000000a00 */
[----:B------:R-:W2:Y:S01]  /*28cb0*/  LDL R21, [R1+0x10] ;  /* 0x0000100001157983 */ /* 0x000ea20000100800 */
[----:B------:R-:W-:Y:S01]  /*28cc0*/  ISETP.NE.U32.AND P0, PT, RZ, UR4, PT ;  /* 0x00000004ff007c0c */ /* 0x000fe2000bf05070 */
[----:B------:R-:W-:Y:S01]  /*28cd0*/  IMAD.MOV.U32 R14, RZ, RZ, R27 ;  /* 0x000000ffff0e7224 */ /* 0x000fe200078e001b */
[----:B------:R-:W0:Y:S01]  /*28ce0*/  LDC R12, c[0x0][0x430] ;  /* 0x00010c00ff0c7b82 */ /* 0x000e220000000800 */
[----:B------:R-:W3:Y:S01]  /*28cf0*/  LDL R13, [R1+0x4c] ;  /* 0x00004c00010d7983 */ /* 0x000ee20000100800 */
[----:B------:R-:W-:Y:S01]  /*28d00*/  ISETP.NE.AND.EX P0, PT, RZ, UR5, PT, P0 ;  /* 0x00000005ff007c0c */ /* 0x000fe2000bf05300 */
[----:B------:R-:W1:-:S12]  /*28d10*/  S2R R20, SR_TID.X ;  /* 0x0000000000147919 */ /* 0x000e580000002100 */
[----:B------:R-:W4:Y:S02]  /*28d20*/  @P0 LDC.64 R2, c[0x0][0x9f8] ;  /* 0x00027e00ff020b82 */ /* 0x000f240000000a00 */
[----:B----4-:R-:W-:-:S05]  /*28d30*/  @P0 IMAD.WIDE R2, R27, 0x4, R2 ;  /* 0x000000041b020825 */ /* 0x010fca00078e0202 */
[----:B------:R4:W3:Y:S01]  /*28d40*/  @P0 LDG.E R14, desc[UR60][R2.64] ;  /* 0x0000003c020e0981 */ /* 0x0008e2000c1e1900 */
[----:B-1----:R-:W-:Y:S01]  /*28d50*/  LOP3.LUT R20, R20, 0x7f, RZ, 0xc0, !PT ;  /* 0x0000007f14147812 */ /* 0x002fe200078ec0ff */
[----:B------:R-:W-:Y:S01]  /*28d60*/  IMAD.MOV.U32 R5, RZ, RZ, 0xa0 ;  /* 0x000000a0ff057424 */ /* 0x000fe200078e00ff */
[----:B0-----:R-:W-:Y:S01]  /*28d70*/  ISETP.NE.AND P0, PT, R12, 0x1, PT ;  /* 0x000000010c00780c */ /* 0x001fe20003f05270 */
[----:B------:R-:W0:Y:S01]  /*28d80*/  S2R R30, SR_TID.X ;  /* 0x00000000001e7919 */ /* 0x000e220000002100 */
[----:B------:R-:W-:Y:S01]  /*28d90*/  SHF.R.U32.HI R20, RZ, 0x3, R20 ;  /* 0x00000003ff147819 */ /* 0x000fe20000011614 */
[----:B------:R-:W-:-:S10]  /*28da0*/  IMAD R5, R32, R5, -0xa0 ;  /* 0xffffff6020057424 */ /* 0x000fd400078e0205 */
[----:B----4-:R-:W1:Y:S08]  /*28db0*/  @P0 LDC R2, c[0x0][0x434] ;  /* 0x00010d00ff020b82 */ /* 0x010e700000000800 */
[----:B------:R-:W4:Y:S08]  /*28dc0*/  @P0 LDC R3, c[0x0][0x438] ;  /* 0x00010e00ff030b82 */ /* 0x000f300000000800 */
[----:B------:R-:W4:Y:S01]  /*28dd0*/  @P0 LDC R6, c[0x0][0x434] ;  /* 0x00010d00ff060b82 */ /* 0x000f220000000800 */
[----:B0-----:R-:W-:-:S07]  /*28de0*/  IMAD.SHL.U32 R30, R30, 0x10, RZ ;  /* 0x000000101e1e7824 */ /* 0x001fce00078e00ff */
[----:B------:R-:W0:Y:S01]  /*28df0*/  @P0 LDC R7, c[0x0][0x438] ;  /* 0x00010e00ff070b82 */ /* 0x000e220000000800 */
[----:B------:R-:W-:Y:S02]  /*28e00*/  LOP3.LUT R30, R20, 0x70, R30, 0xf8, !PT ;  /* 0x00000070141e7812 */ /* 0x000fe400078ef81e */
[----:B------:R-:W1:Y:S03]  /*28e10*/  S2R R20, SR_TID.X ;  /* 0x0000000000147919 */ /* 0x000e660000002100 */
[----:B------:R-:W-:-:S05]  /*28e20*/  IMAD.IADD R0, R30, 0x1, R5 ;  /* 0x000000011e007824 */ /* 0x000fca00078e0205 */
[----:B------:R-:W-:Y:S02]  /*28e30*/  ISETP.GE.AND P1, PT, R0, R26, PT ;  /* 0x0000001a0000720c */ /* 0x000fe40003f26270 */
[C---:B-1----:R-:W-:Y:S01]  /*28e40*/  LOP3.LUT R30, R20.reuse, 0x7f, RZ, 0xc0, !PT ;  /* 0x0000007f141e7812 */ /* 0x042fe200078ec0ff */
[----:B------:R-:W-:-:S03]  /*28e50*/  IMAD.SHL.U32 R20, R20, 0x10, RZ ;  /* 0x0000001014147824 */ /* 0x000fc600078e00ff */
[----:B------:R-:W-:-:S04]  /*28e60*/  SHF.R.U32.HI R30, RZ, 0x3, R30 ;  /* 0x00000003ff1e7819 */ /* 0x000fc8000001161e */
[----:B------:R-:W-:-:S04]  /*28e70*/  LOP3.LUT R20, R30, 0x70, R20, 0xf8, !PT ;  /* 0x000000701e147812 */ /* 0x000fc800078ef814 */
[----:B------:R-:W-:-:S05]  /*28e80*/  LOP3.LUT R20, R20, 0x80, RZ, 0xfc, !PT ;  /* 0x0000008014147812 */ /* 0x000fca00078efcff */
[----:B------:R-:W-:Y:S01]  /*28e90*/  IMAD.IADD R5, R20, 0x1, R5 ;  /* 0x0000000114057824 */ /* 0x000fe200078e0205 */
[----:B------:R-:W-:Y:S01]  /*28ea0*/  LOP3.LUT R16, R16, 0xfffffffd, RZ, 0xc0, !PT ;  /* 0xfffffffd10107812 */ /* 0x000fe200078ec0ff */
[----:B------:R-:W-:Y:S01]  /*28eb0*/  UMOV UR4, 0xffffffff ;  /* 0xffffffff00047882 */ /* 0x000fe20000000000 */
[--C-:B--2---:R-:W-:Y:S02]  /*28ec0*/  IMAD.IADD R8, R0, 0x1, R21.reuse ;  /* 0x0000000100087824 */ /* 0x104fe400078e0215 */
[----:B------:R-:W-:Y:S02]  /*28ed0*/  IMAD.IADD R9, R5, 0x1, R21 ;  /* 0x0000000105097824 */ /* 0x000fe400078e0215 */
[----:B------:R-:W-:-:S04]  /*28ee0*/  @P0 IMAD.HI.U32 R2, R8, R2, RZ ;  /* 0x0000000208020227 */ /* 0x000fc800078e00ff */
[----:B------:R-:W-:Y:S01]  /*28ef0*/  IMAD.MOV.U32 R4, RZ, RZ, R8 ;  /* 0x000000ffff047224 */ /* 0x000fe200078e0008 */
[----:B----4-:R-:W-:Y:S02]  /*28f00*/  @P0 SHF.R.U32.HI R4, RZ, R3, R2 ;  /* 0x00000003ff040219 */ /* 0x010fe40000011602 */
[----:B------:R-:W1:Y:S01]  /*28f10*/  @!P1 LDC.64 R2, c[0x0][0x428] ;  /* 0x00010a00ff029b82 */ /* 0x000e620000000a00 */
[----:B------:R-:W-:-:S04]  /*28f20*/  @P0 IMAD.HI.U32 R6, R9, R6, RZ ;  /* 0x0000000609060227 */ /* 0x000fc800078e00ff */
[----:B------:R-:W-:Y:S01]  /*28f30*/  IMAD.MOV.U32 R0, RZ, RZ, R9 ;  /* 0x000000ffff007224 */ /* 0x000fe200078e0009 */
[----:B0-----:R-:W-:Y:S02]  /*28f40*/  @P0 SHF.R.U32.HI R0, RZ, R7, R6 ;  /* 0x00000007ff000219 */ /* 0x001fe40000011606 */
[----:B------:R-:W-:Y:S02]  /*28f50*/  ISETP.GE.AND P0, PT, R5, R26, PT ;  /* 0x0000001a0500720c */ /* 0x000fe40003f06270 */
[----:B------:R-:W-:Y:S02]  /*28f60*/  @!P1 SHF.R.S32.HI R5, RZ, 0x1f, R4 ;  /* 0x0000001fff059819 */ /* 0x000fe40000011404 */
[----:B---3--:R-:W-:-:S05]  /*28f70*/  SHF.R.S32.HI R15, RZ, 0x1f, R14 ;  /* 0x0000001fff0f7819 */ /* 0x008fca000001140e */
[----:B-1----:R-:W-:-:S04]  /*28f80*/  @!P1 IMAD R6, R15, R2, RZ ;  /* 0x000000020f069224 */ /* 0x002fc800078e02ff */
[C---:B------:R-:W-:Y:S02]  /*28f90*/  @!P1 IMAD R10, R14.reuse, R3, R6 ;  /* 0x000000030e0a9224 */ /* 0x040fe400078e0206 */
[----:B------:R-:W-:Y:S02]  /*28fa0*/  @!P1 IMAD.WIDE.U32 R6, R14, R2, R4 ;  /* 0x000000020e069225 */ /* 0x000fe400078e0004 */
[----:B------:R-:W0:Y:S01]  /*28fb0*/  @!P1 LDC.64 R2, c[0x0][0x418] ;  /* 0x00010600ff029b82 */ /* 0x000e220000000a00 */
[----:B------:R-:W-:Y:S01]  /*28fc0*/  ISETP.GT.U32.OR P0, PT, R20, 0x9f, P0 ;  /* 0x0000009f1400780c */ /* 0x000fe20000704470 */
[----:B------:R-:W-:Y:S01]  /*28fd0*/  @!P1 IMAD.IADD R5, R7, 0x1, R10 ;  /* 0x0000000107059824 */ /* 0x000fe200078e020a */
[----:B0-----:R-:W-:Y:S01]  /*28fe0*/  @!P1 LEA R10, P2, R6, R2, 0x2 ;  /* 0x00000002060a9211 */ /* 0x001fe200078410ff */
[----:B------:R-:W-:-:S03]  /*28ff0*/  IMAD.MOV R2, RZ, RZ, -R4 ;  /* 0x000000ffff027224 */ /* 0x000fc600078e0a04 */
[----:B------:R-:W-:Y:S01]  /*29000*/  @!P1 LEA.HI.X R11, R6, R3, R5, 0x2, P2 ;  /* 0x00000003060b9211 */ /* 0x000fe200010f1405 */
[----:B------:R-:W-:-:S06]  /*29010*/  IMAD R8, R12, R2, R8 ;  /* 0x000000020c087224 */ /* 0x000fcc00078e0208 */
[----:B------:R-:W0:Y:S01]  /*29020*/  @!P0 LDC.64 R2, c[0x0][0x428] ;  /* 0x00010a00ff028b82 */ /* 0x000e220000000a00 */
[----:B------:R-:W-:-:S04]  /*29030*/  IMAD.MOV R4, RZ, RZ, -R0 ;  /* 0x000000ffff047224 */ /* 0x000fc800078e0a00 */
[----:B------:R-:W-:-:S03]  /*29040*/  IMAD R9, R12, R4, R9 ;  /* 0x000000040c097224 */ /* 0x000fc600078e0209 */
[----:B------:R-:W1:Y:S01]  /*29050*/  @!P0 LDC.64 R4, c[0x0][0x418] ;  /* 0x00010600ff048b82 */ /* 0x000e620000000a00 */
[--C-:B------:R-:W-:Y:S01]  /*29060*/  @!P0 SHF.R.S32.HI R7, RZ, 0x1f, R0.reuse ;  /* 0x0000001fff078819 */ /* 0x100fe20000011400 */
[----:B------:R-:W-:-:S06]  /*29070*/  @!P0 IMAD.MOV.U32 R6, RZ, RZ, R0 ;  /* 0x000000ffff068224 */ /* 0x000fcc00078e0000 */
[----:B------:R-:W2:Y:S01]  /*29080*/  LDC R0, c[0x0][0x2f4] ;  /* 0x0000bd00ff007b82 */ /* 0x000ea20000000800 */
[----:B0-----:R-:W-:-:S04]  /*29090*/  @!P0 IMAD.WIDE.U32 R6, R14, R2, R6 ;  /* 0x000000020e068225 */ /* 0x001fc800078e0006 */
[----:B------:R-:W-:-:S04]  /*290a0*/  @!P0 IMAD R2, R15, R2, RZ ;  /* 0x000000020f028224 */ /* 0x000fc800078e02ff */
[----:B------:R-:W-:Y:S01]  /*290b0*/  @!P0 IMAD R3, R14, R3, R2 ;  /* 0x000000030e038224 */ /* 0x000fe200078e0202 */
[----:B-1----:R-:W-:-:S03]  /*290c0*/  @!P0 LEA R2, P2, R6, R4, 0x2 ;  /* 0x0000000406028211 */ /* 0x002fc600078410ff */
[----:B------:R-:W-:-:S05]  /*290d0*/  @!P0 IMAD.IADD R3, R3, 0x1, R7 ;  /* 0x0000000103038824 */ /* 0x000fca00078e0207 */
[----:B------:R-:W-:Y:S02]  /*290e0*/  @!P0 LEA.HI.X R3, R6, R5, R3, 0x2, P2 ;  /* 0x0000000506038211 */ /* 0x000fe400010f1403 */
[----:B------:R-:W-:Y:S01]  /*290f0*/  ISETP.GT.U32.AND P2, PT, R20, 0x9f, PT ;  /* 0x0000009f1400780c */ /* 0x000fe20003f44070 */
[----:B------:R-:W-:Y:S01]  /*29100*/  IMAD.MOV.U32 R6, RZ, RZ, RZ ;  /* 0x000000ffff067224 */ /* 0x000fe200078e00ff */
[----:B------:R0:W-:Y:S01]  /*29110*/  STL [R1+0x4], R14 ;  /* 0x0000040e01007387 */ /* 0x0001e20000100800 */
[----:B------:R-:W-:-:S03]  /*29120*/  IMAD.MOV.U32 R5, RZ, RZ, RZ ;  /* 0x000000ffff057224 */ /* 0x000fc600078e00ff */
[----:B------:R0:W-:Y:S04]  /*29130*/  STL [R1+0x14], R15 ;  /* 0x0000140f01007387 */ /* 0x0001e80000100800 */
[----:B------:R0:W5:Y:S01]  /*29140*/  @!P1 LDG.E R6, desc[UR60][R10.64] ;  /* 0x0000003c0a069981 */ /* 0x000162000c1e1900 */
[----:B--2---:R-:W-:Y:S02]  /*29150*/  ISETP.GE.AND P1, PT, R36, R0, PT ;  /* 0x000000002400720c */ /* 0x004fe40003f26270 */
[----:B------:R-:W-:Y:S01]  /*29160*/  @P2 LOP3.LUT R16, R16, 0x2, RZ, 0xfc, !PT ;  /* 0x0000000210102812 */ /* 0x000fe200078efcff */
[----:B------:R0:W5:Y:S01]  /*29170*/  @!P0 LDG.E R5, desc[UR60][R2.64] ;  /* 0x0000003c02058981 */ /* 0x000162000c1e1900 */
[----:B------:R-:W-:Y:S02]  /*29180*/  ISETP.NE.AND P0, PT, R13, 0x3, PT ;  /* 0x000000030d00780c */ /* 0x000fe40003f05270 */
[----:B------:R-:W-:-:S04]  /*29190*/  LOP3.LUT R16, R16, 0xfffffffb, RZ, 0xc0, !PT ;  /* 0xfffffffb10107812 */ /* 0x000fc800078ec0ff */
[----:B------:R-:W-:-:S04]  /*291a0*/  LOP3.LUT R16, R16, 0xfffffffe, RZ, 0xc0, !PT ;  /* 0xfffffffe10107812 */ /* 0x000fc800078ec0ff */
[----:B------:R-:W-:-:S04]  /*291b0*/  @P1 LOP3.LUT R16, R16, 0x1, RZ, 0xfc, !PT ;  /* 0x0000000110101812 */ /* 0x000fc800078efcff */
[----:B------:R-:W-:Y:S01]  /*291c0*/  @P0 LOP3.LUT R16, R16, 0x4, RZ, 0xfc, !PT ;  /* 0x0000000410100812 */ /* 0x000fe200078efcff */
[----:B0-----:R-:W-:Y:S06]  /*291d0*/  BRA.DIV UR4, `(.L_x_9393) ;  /* 0x0000009a04447947 */ /* 0x001fec000b800000 */
.L_x_9652:
[----:B------:R-:W-:Y:S01]  /*291e0*/  VIADD R7, R32, 0xffffffff ;  /* 0xffffffff20077836 */ /* 0x000fe20000000000 */
[----:B------:R-:W-:Y:S06]  /*291f0*/  @!P0 BRA `(.L_x_9394) ;  /* 0x0000000000048947 */ /* 0x000fec0003800000 */
[----:B------:R-:W-:Y:S01]  /*29200*/  BPT.TRAP 0x1 ;  /* 0x000000040000795c */ /* 0x000fe20000300000 */
.L_x_9394:
        /* <DEDUP_REMOVED lines=9> */
.L_x_9653:
[----:B------:R-:W-:Y:S05]  /*292a0*/  BSYNC B0 ;  /* 0x0000000000007941 */ /* 0x000fea0003800000 */
.L_x_9395:
[----:B0-----:R-:W2:Y:S01]  /*292b0*/  LDL R0, [R1+0x34] ;  /* 0x0000340001007983 */ /* 0x001ea20000100800 */
[----:B------:R-:W-:-:S03]  /*292c0*/  ULDC.64 UR4, c[0x0][0x328] ;  /* 0x0000ca0000047ab9 */ /* 0x000fc60000000a00 */
[----:B------:R-:W3:Y:S01]  /*292d0*/  LDL R14, [R1+0x28] ;  /* 0x00002800010e7983 */ /* 0x000ee20000100800 */
[----:B-----5:R-:W-:Y:S01]  /*292e0*/  SHF.R.S32.HI R34, RZ, 0x1f, R6 ;  /* 0x0000001fff227819 */ /* 0x020fe20000011406 */
[----:B------:R-:W-:Y:S01]  /*292f0*/  ULDC.64 UR6, c[0x0][0x338] ;  /* 0x0000ce0000067ab9 */ /* 0x000fe20000000a00 */
[----:B------:R-:W0:Y:S01]  /*29300*/  LDC R11, c[0x0][0x2f4] ;  /* 0x0000bd00ff0b7b82 */ /* 0x000e220000000800 */
[----:B------:R-:W1:Y:S01]  /*29310*/  S2R R15, SR_TID.X ;  /* 0x00000000000f7919 */ /* 0x000e620000002100 */
[----:B------:R-:W-:Y:S01]  /*29320*/  IMAD.WIDE.U32 R2, R8, UR4, RZ ;  /* 0x0000000408027c25 */ /* 0x000fe2000f8e00ff */
[----:B------:R-:W-:-:S03]  /*29330*/  SHF.R.S32.HI R37, RZ, 0x1f, R5 ;  /* 0x0000001fff257819 */ /* 0x000fc60000011405 */
[----:B------:R-:W-:Y:S01]  /*29340*/  IMAD R7, R7, -0xa0, R26 ;  /* 0xffffff6007077824 */ /* 0x000fe200078e021a */
[----:B------:R-:W-:Y:S02]  /*29350*/  LOP3.LUT R16, R16, 0xffffffbf, RZ, 0xc0, !PT ;  /* 0xffffffbf10107812 */ /* 0x000fe400078ec0ff */
[----:B0-----:R-:W-:Y:S02]  /*29360*/  ISETP.GE.AND P0, PT, R36, R11, PT ;  /* 0x0000000b2400720c */ /* 0x001fe40003f06270 */
[----:B-1----:R-:W-:-:S04]  /*29370*/  LOP3.LUT R15, R15, 0x7f, RZ, 0xc0, !PT ;  /* 0x0000007f0f0f7812 */ /* 0x002fc800078ec0ff */
[----:B------:R-:W-:-:S05]  /*29380*/  SHF.R.U32.HI R15, RZ, 0x3, R15 ;  /* 0x00000003ff0f7819 */ /* 0x000fca000001160f */
        /* <DEDUP_REMOVED lines=22> */
[----:B------:R-:W-:Y:S02]  /*294f0*/  IMAD.MOV.U32 R10, RZ, RZ, R2 ;  /* 0x000000ffff0a7224 */ /* 0x000fe400078e0002 */
[----:B------:R-:W-:Y:S02]  /*29500*/  IMAD.IADD R11, R3, 0x1, R0 ;  /* 0x00000001030b7824 */ /* 0x000fe400078e0200 */
        /* <DEDUP_REMOVED lines=11> */
[C---:B------:R-:W-:Y:S02]  /*295c0*/  ISETP.GE.AND P2, PT, R7.reuse, 0x21, PT ;  /* 0x000000210700780c */ /* 0x040fe40003f46270 */
        /* <DEDUP_REMOVED lines=36> */
[C---:B-1----:R-:W-:Y:S02]  /*29810*/  IADD3 R12, P1, R36.reuse, R11, RZ ;  /* 0x0000000b240c7210 */ /* 0x042fe40007f3e0ff */
        /* <DEDUP_REMOVED lines=18> */
[----:B------:R0:W2:Y:S03]  /*29940*/  SHFL.IDX PT, R0, R10, 0x1, 0x181f ;  /* 0x00381f000a007f89 */ /* 0x0000a600000e0000 */
[----:B-1----:R-:W-:Y:S01]  /*29950*/  IMAD.X R13, RZ, RZ, R2, P1 ;  /* 0x000000ffff0d7224 */ /* 0x002fe200008e0602 */
        /* <DEDUP_REMOVED lines=17> */
.L_x_9675:
        /* <DEDUP_REMOVED lines=9> */
.L_x_9398:
        /* <DEDUP_REMOVED lines=11> */
.L_x_9399:
[----:B------:R1:W-:Y:S01]  /*29bb0*/  SYNCS.ARRIVE.TRANS64.A1T0 RZ, [R4+URZ+0x22870], RZ ;  /* 0x022870ff04ff79a7 */ /* 0x0003e2000810003f */
[----:B------:R-:W-:Y:S05]  /*29bc0*/  @!P6 BRA `(.L_x_9400) ;  /* 0x000000000004e947 */ /* 0x000fea0003800000 */
[----:B------:R-:W-:Y:S01]  /*29bd0*/  BPT.TRAP 0x1 ;  /* 0x000000040000795c */ /* 0x000fe20000300000 */
.L_x_9400:
[----:B------:R-:W2:Y:S01]  /*29be0*/  LDL R0, [R1+0x3c] ;  /* 0x00003c0001007983 */ /* 0x000ea20000100800 */
[----:B------:R-:W-:Y:S01]  /*29bf0*/  BSSY B0, `(.L_x_9401) ;  /* 0x0000003000007945 */ /* 0x000fe20003800000 */
[----:B--2---:R-:W2:Y:S03]  /*29c00*/  SYNCS.PHASECHK.TRANS64.TRYWAIT P0, [R4+URZ+0x22840], R0 ;  /* 0x02284000040075a7 */ /* 0x004ea6000800017f */
[----:B--2---:R-:W-:Y:S05]  /*29c10*/  @!P0 BRA `(.L_x_9402) ;  /* 0x0000009c00388947 */ /* 0x004fea0003800000 */
.L_x_9676:
[----:B------:R-:W-:Y:S05]  /*29c20*/  BSYNC B0 ;  /* 0x0000000000007941 */ /* 0x000fea0003800000 */
.L_x_9401:
[----:B--2---:R-:W2:Y:S01]  /*29c30*/  LDL.LU R0, [R1+0x34] ;  /* 0x0000340001007983 */ /* 0x004ea20000300800 */
[----:B------:R-:W-:Y:S01]  /*29c40*/  ULDC.64 UR4, c[0x0][0x310] ;  /* 0x0000c40000047ab9 */ /* 0x000fe20000000a00 */
[----:B------:R-:W-:Y:S01]  /*29c50*/  ULDC.64 UR6, c[0x0][0x300] ;  /* 0x0000c00000067ab9 */ /* 0x000fe20000000a00 */
[----:B------:R-:W3:Y:S01]  /*29c60*/  LDC R12, c[0x0][0x2f4] ;  /* 0x0000bd00ff0c7b82 */ /* 0x000ee20000000800 */
[----:B------:R-:W4:Y:S01]  /*29c70*/  LDL.LU R2, [R1+0x38] ;  /* 0x0000380001027983 */ /* 0x000f220000300800 */
[----:B------:R-:W-:Y:S02]  /*29c80*/  IMAD R34, R34, UR4, RZ ;  /* 0x0000000422227c24 */ /* 0x000fe4000f8e02ff */
[----:B------:R-:W-:Y:S02]  /*29c90*/  IMAD R37, R37, UR4, RZ ;  /* 0x0000000425257c24 */ /* 0x000fe4000f8e02ff */
[C---:B------:R-:W-:Y:S02]  /*29ca0*/  IMAD R34, R6.reuse, UR5, R34 ;  /* 0x0000000506227c24 */ /* 0x040fe4000f8e0222 */
[----:B------:R-:W-:-:S04]  /*29cb0*/  IMAD.WIDE.U32 R6, R6, UR4, RZ ;  /* 0x0000000406067c25 */ /* 0x000fc8000f8e00ff */
[----:B------:R-:W-:Y:S02]  /*29cc0*/  IMAD.IADD R7, R7, 0x1, R34 ;  /* 0x0000000107077824 */ /* 0x000fe400078e0222 */
[----:B------:R-:W-:Y:S02]  /*29cd0*/  IMAD R37, R5, UR5, R37 ;  /* 0x0000000505257c24 */ /* 0x000fe4000f8e0225 */
[----:B------:R-:W-:-:S04]  /*29ce0*/  IMAD.WIDE.U32 R6, R8, UR6, R6 ;  /* 0x0000000608067c25 */ /* 0x000fc8000f8e0006 */
[----:B0-----:R-:W-:Y:S01]  /*29cf0*/  IMAD.MOV.U32 R10, RZ, RZ, R6 ;  /* 0x000000ffff0a7224 */ /* 0x001fe200078e0006 */
[----:B---3--:R-:W-:Y:S01]  /*29d00*/  ISETP.GE.AND P3, PT, R36, R12, PT ;  /* 0x0000000c2400720c */ /* 0x008fe20003f66270 */
[----:B--2---:R-:W-:-:S04]  /*29d10*/  IMAD R0, R0, UR6, RZ ;  /* 0x0000000600007c24 */ /* 0x004fc8000f8e02ff */
[----:B------:R-:W-:Y:S02]  /*29d20*/  IMAD R8, R8, UR7, R0 ;  /* 0x0000000708087c24 */ /* 0x000fe4000f8e0200 */
[----:B----4-:R-:W-:Y:S02]  /*29d30*/  IMAD R0, R2, UR6, RZ ;  /* 0x0000000602007c24 */ /* 0x010fe4000f8e02ff */
[----:B------:R-:W-:Y:S02]  /*29d40*/  IMAD.IADD R11, R7, 0x1, R8 ;  /* 0x00000001070b7824 */ /* 0x000fe400078e0208 */
[----:B------:R-:W-:Y:S01]  /*29d50*/  IMAD.WIDE.U32 R6, R5, UR4, RZ ;  /* 0x0000000405067c25 */ /* 0x000fe2000f8e00ff */
[----:B------:R-:W-:-:S03]  /*29d60*/  ULDC.64 UR4, c[0x0][0x308] ;  /* 0x0000c20000047ab9 */ /* 0x000fc60000000a00 */
[----:B------:R-:W-:Y:S02]  /*29d70*/  IMAD.IADD R7, R7, 0x1, R37 ;  /* 0x0000000107077824 */ /* 0x000fe400078e0225 */
[C---:B------:R-:W-:Y:S02]  /*29d80*/  IMAD R8, R9.reuse, UR7, R0 ;  /* 0x0000000709087c24 */ /* 0x040fe4000f8e0200 */
[----:B------:R-:W-:Y:S01]  /*29d90*/  IMAD.WIDE.U32 R6, R9, UR6, R6 ;  /* 0x0000000609067c25 */ /* 0x000fe2000f8e0006 */
[----:B------:R-:W-:-:S03]  /*29da0*/  ULDC.64 UR6, c[0x0][0x2e8] ;  /* 0x0000ba0000067ab9 */ /* 0x000fc60000000a00 */
        /* <DEDUP_REMOVED lines=10> */
[----:B------:R-:W0:Y:S01]  /*29e50*/  SHFL.IDX PT, R8, R2, RZ, 0x181f ;  /* 0x00181fff02087589 */ /* 0x000e2200000e0000 */
[----:B------:R-:W-:Y:S02]  /*29e60*/  LOP3.LUT R22, R22, 0xfffffeff, RZ, 0xc0, !PT ;  /* 0xfffffeff16167812 */ /* 0x000fe400078ec0ff */
[----:B------:R-:W-:Y:S01]  /*29e70*/  LOP3.LUT P6, RZ, R16, 0x80, RZ, 0xc0, !PT ;  /* 0x0000008010ff7812 */ /* 0x000fe200078cc0ff */
[----:B------:R-:W2:Y:S01]  /*29e80*/  SHFL.IDX PT, R7, R0, RZ, 0x181f ;  /* 0x00181fff00077589 */ /* 0x000ea200000e0000 */
[----:B------:R-:W-:Y:S02]  /*29e90*/  @P4 LOP3.LUT R22, R22, 0x100, RZ, 0xfc, !PT ;  /* 0x0000010016164812 */ /* 0x000fe400078efcff */
[----:B------:R-:W-:Y:S02]  /*29ea0*/  LOP3.LUT P4, RZ, R16, 0x40, RZ, 0xc0, !PT ;  /* 0x0000004010ff7812 */ /* 0x000fe4000788c0ff */
[----:B------:R-:W-:-:S04]  /*29eb0*/  LOP3.LUT R22, R22, 0xffffff7f, RZ, 0xc0, !PT ;  /* 0xffffff7f16167812 */ /* 0x000fc800078ec0ff */
[----:B------:R-:W-:Y:S02]  /*29ec0*/  @P1 LOP3.LUT R22, R22, 0x80, RZ, 0xfc, !PT ;  /* 0x0000008016161812 */ /* 0x000fe400078efcff */
[----:B------:R-:W-:Y:S02]  /*29ed0*/  LOP3.LUT P1, RZ, R16, 0x10, RZ, 0xc0, !PT ;  /* 0x0000001010ff7812 */ /* 0x000fe4000782c0ff */
[----:B------:R-:W-:-:S04]  /*29ee0*/  LOP3.LUT R22, R22, 0xffffffbf, RZ, 0xc0, !PT ;  /* 0xffffffbf16167812 */ /* 0x000fc800078ec0ff */
[----:B------:R-:W-:Y:S02]  /*29ef0*/  @P2 LOP3.LUT R22, R22, 0x40, RZ, 0xfc, !PT ;  /* 0x0000004016162812 */ /* 0x000fe400078efcff */
[----:B------:R-:W-:Y:S02]  /*29f00*/  LOP3.LUT P2, RZ, R16, 0x8, RZ, 0xc0, !PT ;  /* 0x0000000810ff7812 */ /* 0x000fe4000784c0ff */
[----:B0-----:R-:W-:-:S05]  /*29f10*/  @P4 IADD3 R8, P0, R36, R8, RZ ;  /* 0x0000000824084210 */ /* 0x001fca0007f1e0ff */
[----:B--2---:R-:W-:-:S04]  /*29f20*/  @P4 IMAD.X R7, RZ, RZ, R7, P0 ;  /* 0x000000ffff074224 */ /* 0x004fc800000e0607 */
        /* <DEDUP_REMOVED lines=39> */
[----:B0-----:R-:W-:-:S05]  /*2a1a0*/  @P4 IADD3 R8, P0, R36, R8, RZ ;  /* 0x0000000824084210 */ /* 0x001fca0007f1e0ff */
[----:B------:R-:W-:-:S04]  /*2a1b0*/  @P4 IMAD.X R7, RZ, RZ, R7, P0 ;  /* 0x000000ffff074224 */ /* 0x000fc800000e0607 */
        /* <DEDUP_REMOVED lines=15> */
.L_x_9698:
[----:B------:R-:W-:-:S13]  /*2a2b0*/  LOP3.LUT P1, RZ, R16, 0x100, RZ, 0xc0, !PT ;  /* 0x0000010010ff7812 */ /* 0x000fda000782c0ff */
[----:B------:R-:W-:-:S05]  /*2a2c0*/  @P1 IADD3 R6, P0, R36, R6, RZ ;  /* 0x0000000624061210 */ /* 0x000fca0007f1e0ff */
[----:B------:R-:W-:Y:S01]  /*2a2d0*/  @P1 IMAD.X R5, RZ, RZ, R5, P0 ;  /* 0x000000ffff051224 */ /* 0x000fe200000e0605 */
[----:B------:R-:W-:-:S03]  /*2a2e0*/  PLOP3.LUT P0, PT, PT, PT, PT, 0x80, 0x0 ;  /* 0x000000000000781c */ /* 0x000fc60003f0f070 */
[----:B------:R-:W-:-:S05]  /*2a2f0*/  @P1 IMAD.MOV.U32 R7, RZ, RZ, R5 ;  /* 0x000000ffff071224 */ /* 0x000fca00078e0005 */
[----:B------:R-:W-:Y:S01]  /*2a300*/  @!PT LDS RZ, [RZ] ;  /* 0x00000000fffff984 */ /* 0x000fe20000000800 */
[----:B------:R-:W-:Y:S01]  /*2a310*/  @!PT LDS RZ, [RZ] ;  /* 0x00000000fffff984 */ /* 0x000fe20000000800 */
[----:B------:R-:W-:Y:S01]  /*2a320*/  @!PT LDS RZ, [RZ] ;  /* 0x00000000fffff984 */ /* 0x000fe20000000800 */
[----:B------:R2:W-:Y:S01]  /*2a330*/  @P1 LDGSTS.E.BYPASS.LTC128B.128 [R3+0x1cc00], desc[UR60][R6.64], !P3 ;  /* 0x1cc0000006031fae */ /* 0x0005e2000d901d7c */
[----:B------:R-:W-:-:S04]  /*2a340*/  NOP ;  /* 0x0000000000007918 */ /* 0x000fc80000000000 */
.L_x_9404:
        /* <DEDUP_REMOVED lines=11> */
.L_x_9405:
[----:B------:R-:W-:Y:S01]  /*2a400*/  VIADD R0, R17, 0x14400 ;  /* 0x0001440011007836 */ /* 0x000fe20000000000 */
[----:B------:R-:W-:Y:S01]  /*2a410*/  SHF.R.S32.HI R2, RZ, 0x1f, R33 ;  /* 0x0000001fff027819 */ /* 0x000fe20000011421 */
[----:B------:R3:W-:Y:S06]  /*2a420*/  SYNCS.ARRIVE.TRANS64.A1T0 RZ, [R4+URZ+0x22830], RZ ;  /* 0x022830ff04ff79a7 */ /* 0x0007ec000810003f */
[----:B------:R-:W-:Y:S05]  /*2a430*/  WARPSYNC.ALL ;  /* 0x0000000000007948 */ /* 0x000fea0003800000 */
[----:B------:R-:W-:Y:S01]  /*2a440*/  BAR.SYNC.DEFER_BLOCKING 0x8, 0x180 ;  /* 0x0206000000007b1d */ /* 0x000fe20000010000 */
[----:B------:R-:W-:Y:S02]  /*2a450*/  LOP3.LUT P1, RZ, R0, 0x3ff, RZ, 0xc0, !PT ;  /* 0x000003ff00ff7812 */ /* 0x000fe4000782c0ff */
[----:B------:R-:W-:-:S03]  /*2a460*/  SHF.R.S32.HI R34, RZ, 0x1f, R27 ;  /* 0x0000001fff227819 */ /* 0x000fc6000001141b */
        /* <DEDUP_REMOVED lines=10> */
[----:B------:R-:W-:Y:S01]  /*2a510*/  SEL R26, R27, RZ, !P0 ;  /* 0x000000ff1b1a7207 */ /* 0x000fe20004000000 */
[----:B------:R-:W-:Y:S06]  /*2a520*/  @!P1 BRA `(.L_x_9407) ;  /* 0x0000000000409947 */ /* 0x000fec0003800000 */
[----:B------:R-:W-:Y:S01]  /*2a530*/  MOV R2, 0x0 ;  /* 0x0000000000027802 */ /* 0x000fe20000000f00 */
[----:B------:R-:W-:Y:S01]  /*2a540*/  ULDC.64 UR4, c[0x4][0x1b0] ;  /* 0x01006c0000047ab9 */ /* 0x000fe20000000a00 */
[----:B------:R-:W-:Y:S01]  /*2a550*/  ULDC.64 UR6, c[0x4][0x1b8] ;  /* 0x01006e0000067ab9 */ /* 0x000fe20000000a00 */
[----:B------:R-:W-:Y:S01]  /*2a560*/  ULDC.64 UR8, c[0x4][0x98] ;  /* 0x0100260000087ab9 */ /* 0x000fe20000000a00 */
[----:B-1-3--:R-:W-:Y:S02]  /*2a570*/  IMAD.U32 R4, RZ, RZ, UR4 ;  /* 0x00000004ff047e24 */ /* 0x00afe4000f8e00ff */
[----:B0-2---:R-:W0:Y:S01]  /*2a580*/  LDC.64 R2, c[0x4][R2] ;  /* 0x0100000002027b82 */ /* 0x005e220000000a00 */
        /* <DEDUP_REMOVED lines=10> */
.L_x_9407:
[----:B------:R-:W-:Y:S05]  /*2a630*/  BSYNC B6 ;  /* 0x0000000000067941 */ /* 0x000fea0003800000 */
.L_x_9406:
[----:B0-----:R0:W5:Y:S01]  /*2a640*/  LDL R8, [R1+0x40] ;  /* 0x0000400001087983 */ /* 0x0011620000100800 */
[----:B--2---:R-:W2:Y:S01]  /*2a650*/  LDC R7, c[0x0][0x448] ;  /* 0x00011200ff077b82 */ /* 0x004ea20000000800 */
[----:B------:R-:W-:Y:S01]  /*2a660*/  IMAD.MOV.U32 R2, RZ, RZ, R30 ;  /* 0x000000ffff027224 */ /* 0x000fe200078e001e */
[----:B------:R-:W-:Y:S01]  /*2a670*/  ULDC.64 UR4, c[0x0][0x2d8] ;  /* 0x0000b60000047ab9 */ /* 0x000fe20000000a00 */
[----:B------:R-:W4:Y:S01]  /*2a680*/  S2R R20, SR_TID.X ;  /* 0x0000000000147919 */ /* 0x000f220000002100 */
[----:B------:R-:W-:Y:S01]  /*2a690*/  IMAD.MOV.U32 R3, RZ, RZ, R33 ;  /* 0x000000ffff037224 */ /* 0x000fe200078e0021 */
[----:B------:R-:W-:Y:S01]  /*2a6a0*/  ULDC.64 UR6, c[0x0][0x280] ;  /* 0x0000a00000067ab9 */ /* 0x000fe20000000a00 */
[----:B------:R-:W-:-:S04]  /*2a6b0*/  IMAD.WIDE.U32 R2, R18, UR4, R2 ;  /* 0x0000000412027c25 */ /* 0x000fc8000f8e0002 */
[----:B------:R-:W-:Y:S01]  /*2a6c0*/  IMAD R3, R18, UR5, R3 ;  /* 0x0000000512037c24 */ /* 0x000fe2000f8e0203 */
[----:B------:R-:W-:Y:S02]  /*2a6d0*/  ULDC.64 UR4, c[0x0][0x2e0] ;  /* 0x0000b80000047ab9 */ /* 0x000fe40000000a00 */
[----:B------:R-:W-:Y:S02]  /*2a6e0*/  IMAD R0, R34, UR4, RZ ;  /* 0x0000000422007c24 */ /* 0x000fe4000f8e02ff */
[----:B------:R-:W-:-:S04]  /*2a6f0*/  IMAD.WIDE.U32 R2, R26, UR4, R2 ;  /* 0x000000041a027c25 */ /* 0x000fc8000f8e0002 */
[----:B------:R-:W-:Y:S01]  /*2a700*/  IMAD R0, R26, UR5, R0 ;  /* 0x000000051a007c24 */ /* 0x000fe2000f8e0200 */
[----:B------:R-:W-:Y:S01]  /*2a710*/  ULDC.64 UR4, c[0x0][0x2d0] ;  /* 0x0000b40000047ab9 */ /* 0x000fe20000000a00 */
[----:B--2---:R-:W-:Y:S02]  /*2a720*/  ISETP.NE.AND P0, PT, R7, 0x1, PT ;  /* 0x000000010700780c */ /* 0x004fe40003f05270 */
[----:B------:R-:W-:Y:S01]  /*2a730*/  IMAD.IADD R3, R3, 0x1, R0 ;  /* 0x0000000103037824 */ /* 0x000fe200078e0200 */
[C---:B----4-:R-:W-:Y:S01]  /*2a740*/  LOP3.LUT R21, R20.reuse, 0x7f, RZ, 0xc0, !PT ;  /* 0x0000007f14157812 */ /* 0x050fe200078ec0ff */
[----:B------:R-:W-:-:S09]  /*2a750*/  IMAD.SHL.U32 R20, R20, 0x10, RZ ;  /* 0x0000001014147824 */ /* 0x000fd200078e00ff */
[----:B------:R-:W2:Y:S01]  /*2a760*/  @P0 LDC R5, c[0x0][0x44c] ;  /* 0x00011300ff050b82 */ /* 0x000ea20000000800 */
[----:B------:R-:W-:-:S04]  /*2a770*/  SHF.R.U32.HI R21, RZ, 0x3, R21 ;  /* 0x00000003ff157819 */ /* 0x000fc80000011615 */
[----:B------:R-:W-:-:S03]  /*2a780*/  LOP3.LUT R20, R21, 0x70, R20, 0xf8, !PT ;  /* 0x0000007015147812 */ /* 0x000fc600078ef814 */
[----:B------:R-:W4:Y:S02]  /*2a790*/  @P0 LDC R6, c[0x0][0x450] ;  /* 0x00011400ff060b82 */ /* 0x000f240000000800 */
[----:B------:R-:W-:-:S04]  /*2a7a0*/  IMAD.IADD R0, R20, 0x1, R25 ;  /* 0x0000000114007824 */ /* 0x000fc800078e0219 */
[----:B-1-3--:R-:W-:Y:S01]  /*2a7b0*/  IMAD.MOV.U32 R4, RZ, RZ, R0 ;  /* 0x000000ffff047224 */ /* 0x00afe200078e0000 */
[----:B------:R-:W1:Y:S01]  /*2a7c0*/  S2R R20, SR_TID.X ;  /* 0x0000000000147919 */ /* 0x000e620000002100 */
[----:B--2---:R-:W-:-:S05]  /*2a7d0*/  @P0 IMAD.HI.U32 R5, R0, R5, RZ ;  /* 0x0000000500050227 */ /* 0x004fca00078e00ff */
[----:B----4-:R-:W-:-:S05]  /*2a7e0*/  @P0 SHF.R.U32.HI R4, RZ, R6, R5 ;  /* 0x00000006ff040219 */ /* 0x010fca0000011605 */
        /* <DEDUP_REMOVED lines=19> */
[----:B0-----:R-:W-:Y:S06]  /*2a920*/  BRA.DIV UR4, `(.L_x_9408) ;  /* 0x0000009a04f47947 */ /* 0x001fec000b800000 */
[----:B------:R-:W-:Y:S01]  /*2a930*/  IMAD.IADD R25, R9, 0x1, R25 ;  /* 0x0000000109197824 */ /* 0x000fe200078e0219 */
[----:B------:R-:W0:Y:S01]  /*2a940*/  SHFL.IDX PT, R4, R0, RZ, 0x181f ;  /* 0x00181fff00047589 */ /* 0x000e2200000e0000 */
[----:B------:R-:W-:Y:S02]  /*2a950*/  IMAD R29, R29, R7, RZ ;  /* 0x000000071d1d7224 */ /* 0x000fe400078e02ff */
        /* <DEDUP_REMOVED lines=9> */
[----:B-----5:R1:W-:Y:S02]  /*2a9f0*/  @!P2 LDGSTS.E.BYPASS.LTC128B.128 [R8+0x14400], desc[UR60][R4.64], !P0 ;  /* 0x144000000408afae */ /* 0x0203e4000c101d7c */
[----:B-1----:R-:W-:Y:S02]  /*2aa00*/  @!P1 IMAD.MOV.U32 R4, RZ, RZ, R6 ;  /* 0x000000ffff049224 */ /* 0x002fe400078e0006 */
[----:B0-----:R-:W-:-:S04]  /*2aa10*/  @!P1 IMAD.X R3, RZ, RZ, R3, P3 ;  /* 0x000000ffff039224 */ /* 0x001fc800018e0603 */
[----:B------:R-:W-:Y:S02]  /*2aa20*/  @!P1 IMAD.MOV.U32 R5, RZ, RZ, R3 ;  /* 0x000000ffff059224 */ /* 0x000fe400078e0003 */
[----:B------:R-:W-:-:S03]  /*2aa30*/  VIADD R3, R25, 0x20 ;  /* 0x0000002019037836 */ /* 0x000fc60000000000 */
[----:B------:R0:W-:Y:S02]  /*2aa40*/  @!P1 LDGSTS.E.BYPASS.LTC128B.128 [R8+0x14c00], desc[UR60][R4.64], !P0 ;  /* 0x14c0000004089fae */ /* 0x0001e4000c101d7c */
[----:B------:R-:W-:Y:S02]  /*2aa50*/  ISETP.GE.AND P1, PT, R3, R29, PT ;  /* 0x0000001d0300720c */ /* 0x000fe40003f26270 */
[----:B------:R-:W-:Y:S04]  /*2aa60*/  SHFL.IDX PT, R3, R2, 0x2, 0x181f ;  /* 0x00581f0002037f89 */ /* 0x000fe800000e0000 */
[----:B0-----:R-:W0:Y:S07]  /*2aa70*/  SHFL.IDX PT, R4, R0, 0x2, 0x181f ;  /* 0x00581f0000047f89 */ /* 0x001e2e00000e0000 */
[----:B0-----:R-:W-:-:S05]  /*2aa80*/  @!P1 IADD3 R4, P2, R36, R4, RZ ;  /* 0x0000000424049210 */ /* 0x001fca0007f5e0ff */
[----:B------:R-:W-:-:S04]  /*2aa90*/  @!P1 IMAD.X R3, RZ, RZ, R3, P2 ;  /* 0x000000ffff039224 */ /* 0x000fc800010e0603 */
        /* <DEDUP_REMOVED lines=29> */
[----:B0-----:R-:W0:Y:S04]  /*2ac70*/  SHFL.IDX PT, R4, R0, 0x6, 0x181f ;  /* 0x00d81f0000047f89 */ /* 0x001e2800000e0000 */
[----:B------:R-:W1:Y:S03]  /*2ac80*/  SHFL.IDX PT, R0, R0, 0x7, 0x181f ;  /* 0x00f81f0000007f89 */ /* 0x000e6600000e0000 */
[----:B0-----:R-:W-:-:S05]  /*2ac90*/  @!P2 IADD3 R4, P1, R36, R4, RZ ;  /* 0x000000042404a210 */ /* 0x001fca0007f3e0ff */
[----:B------:R-:W-:-:S04]  /*2aca0*/  @!P2 IMAD.X R3, RZ, RZ, R3, P1 ;  /* 0x000000ffff03a224 */ /* 0x000fc800008e0603 */
[----:B------:R-:W-:Y:S02]  /*2acb0*/  @!P2 IMAD.MOV.U32 R5, RZ, RZ, R3 ;  /* 0x000000ffff05a224 */ /* 0x000fe400078e0003 */
[----:B------:R0:W2:Y:S04]  /*2acc0*/  SHFL.IDX PT, R3, R2, 0x7, 0x181f ;  /* 0x00f81f0002037f89 */ /* 0x0000a800000e0000 */
[----:B-1----:R0:W-:Y:S02]  /*2acd0*/  @!P2 LDGSTS.E.BYPASS.LTC128B.128 [R8+0x17400], desc[UR60][R4.64], !P0 ;  /* 0x174000000408afae */ /* 0x0021e4000c101d7c */
.L_x_9715:
[----:B------:R-:W-:-:S05]  /*2ace0*/  VIADD R25, R25, 0x70 ;  /* 0x0000007019197836 */ /* 0x000fca0000000000 */
[----:B------:R-:W-:-:S13]  /*2acf0*/  ISETP.GE.AND P1, PT, R25, R29, PT ;  /* 0x0000001d1900720c */ /* 0x000fda0003f26270 */
[----:B0-----:R-:W-:-:S05]  /*2ad00*/  @!P1 IADD3 R2, P2, R36, R0, RZ ;  /* 0x0000000024029210 */ /* 0x001fca0007f5e0ff */
[----:B--2---:R-:W-:-:S05]  /*2ad10*/  @!P1 IMAD.X R3, RZ, RZ, R3, P2 ;  /* 0x000000ffff039224 */ /* 0x004fca00010e0603 */
[----:B------:R-:W-:Y:S01]  /*2ad20*/  @!PT LDS RZ, [RZ] ;  /* 0x00000000fffff984 */ /* 0x000fe20000000800 */
[----:B------:R-:W-:Y:S01]  /*2ad30*/  @!PT LDS RZ, [RZ] ;  /* 0x00000000fffff984 */ /* 0x000fe20000000800 */
[----:B------:R-:W-:Y:S01]  /*2ad40*/  @!PT LDS RZ, [RZ] ;  /* 0x00000000fffff984 */ /* 0x000fe20000000800 */
[----:B------:R0:W-:Y:S01]  /*2ad50*/  @!P1 LDGSTS.E.BYPASS.LTC128B.128 [R8+0x17c00], desc[UR60][R2.64], !P0 ;  /* 0x17c0000002089fae */ /* 0x0001e2000c101d7c */
[----:B------:R-:W-:Y:S01]  /*2ad60*/  PLOP3.LUT P0, PT, PT, PT, PT, 0x80, 0x0 ;  /* 0x000000000000781c */ /* 0x000fe20003f0f070 */
[----:B------:R-:W-:-:S12]  /*2ad70*/  NOP ;  /* 0x0000000000007918 */ /* 0x000fd80000000000 */
.L_x_9409:
        /* <DEDUP_REMOVED lines=18> */
.L_x_9716:
[----:B------:R-:W-:Y:S05]  /*2aea0*/  BSYNC B0 ;  /* 0x0000000000007941 */ /* 0x000fea0003800000 */
.L_x_9410:
[----:B------:R-:W2:Y:S01]  /*2aeb0*/  LDL R2, [R1+0x18] ;  /* 0x0000180001027983 */ /* 0x000ea20000100800 */
[----:B------:R-:W-:-:S05]  /*2aec0*/  VIADD R32, R32, 0xfffffffe ;  /* 0xfffffffe20207836 */ /* 0x000fca0000000000 */
[----:B--2---:R-:W-:-:S13]  /*2aed0*/  ISETP.GE.AND P0, PT, R32, R2, PT ;  /* 0x000000022000720c */ /* 0x004fda0003f06270 */
[----:B------:R-:W-:Y:S05]  /*2aee0*/  @!P0 BRA `(.L_x_9412) ;  /* 0x0000001800a88947 */ /* 0x000fea0003800000 */
[----:B------:R1:W5:Y:S01]  /*2aef0*/  LDL.LU R26, [R1+0x8] ;  /* 0x00000800011a7983 */ /* 0x0003620000300800 */
[----:B------:R-:W-:Y:S02]  /*2af00*/  IMAD.MOV.U32 R37, RZ, RZ, R32 ;  /* 0x000000ffff257224 */ /* 0x000fe400078e0020 */
[----:B------:R-:W-:-:S07]  /*2af10*/  IMAD.MOV.U32 R25, RZ, RZ, R35 ;  /* 0x000000ffff197224 */ /* 0x000fce00078e0023 */
.L_x_9432:
[----:B0-----:R-:W2:Y:S01]  /*2af20*/  LDL R0, [R1+0x10] ;  /* 0x0000100001007983 */ /* 0x001ea20000100800 */
[----:B------:R-:W0:Y:S03]  /*2af30*/  LDC R7, c[0x0][0x430] ;  /* 0x00010c00ff077b82 */ /* 0x000e260000000800 */
[----:B---3--:R-:W3:Y:S04]  /*2af40*/  LDL R13, [R1+0x14] ;  /* 0x00001400010d7983 */ /* 0x008ee80000100800 */
[----:B------:R-:W4:Y:S01]  /*2af50*/  LDL R9, [R1+0x4] ;  /* 0x0000040001097983 */ /* 0x000f220000100800 */
        /* <DEDUP_REMOVED lines=29> */
[----:B------:R-:W-:-:S04]  /*2b130*/  IMAD.IADD R0, R10, 0x1, R0 ;  /* 0x000000010a007824 */ /* 0x000fc800078e0200 */
[----:B------:R-:W-:Y:S02]  /*2b140*/  IMAD.MOV.U32 R6, RZ, RZ, R0 ;  /* 0x000000ffff067224 */ /* 0x000fe400078e0000 */
[----:B------:R-:W-:Y:S02]  /*2b150*/  IMAD.MOV R8, RZ, RZ, -R2 ;  /* 0x000000ffff087224 */ /* 0x000fe400078e0a02 */
[----:B0-----:R-:W-:-:S05]  /*2b160*/  @P0 IMAD.HI.U32 R5, R0, R5, RZ ;  /* 0x0000000500050227 */ /* 0x001fca00078e00ff */
[----:B-1----:R-:W-:Y:S01]  /*2b170*/  @P0 SHF.R.U32.HI R6, RZ, R3, R5 ;  /* 0x00000003ff060219 */ /* 0x002fe20000011605 */
[----:B------:R-:W-:-:S04]  /*2b180*/  IMAD R8, R7, R8, R4 ;  /* 0x0000000807087224 */ /* 0x000fc800078e0204 */
        /* <DEDUP_REMOVED lines=13> */
[----:B------:R-:W-:Y:S01]  /*2b260*/  @!P1 IMAD.IADD R0, R0, 0x1, R3 ;  /* 0x0000000100009824 */ /* 0x000fe200078e0203 */
        /* <DEDUP_REMOVED lines=17> */
.L_x_9413:
[----:B------:R-:W-:Y:S01]  /*2b380*/  IMAD R0, R35, 0x8, R17 ;  /* 0x0000000823007824 */ /* 0x000fe200078e0211 */
[----:B------:R-:W-:Y:S01]  /*2b390*/  SHF.L.U32 R34, R2, 0x1f, RZ ;  /* 0x0000001f02227819 */ /* 0x000fe200000006ff */
[----:B------:R-:W-:Y:S01]  /*2b3a0*/  BSSY B0, `(.L_x_9414) ;  /* 0x0000004000007945 */ /* 0x000fe20003800000 */
[----:B------:R-:W-:Y:S02]  /*2b3b0*/  SHF.R.S32.HI R32, RZ, 0x1f, R8 ;  /* 0x0000001fff207819 */ /* 0x000fe40000011408 */
[----:B------:R-:W0:Y:S02]  /*2b3c0*/  SYNCS.PHASECHK.TRANS64.TRYWAIT P0, [R0+URZ+0x22880], R34 ;  /* 0x02288022000075a7 */ /* 0x000e24000800017f */
[----:B0-----:R-:W-:Y:S05]  /*2b3d0*/  @!P0 BRA `(.L_x_9415) ;  /* 0x0000009800c88947 */ /* 0x001fea0003800000 */
.L_x_9717:
[----:B------:R-:W-:Y:S05]  /*2b3e0*/  BSYNC B0 ;  /* 0x0000000000007941 */ /* 0x000fea0003800000 */
.L_x_9414:
        /* <DEDUP_REMOVED lines=84> */
.L_x_9739:
        /* <DEDUP_REMOVED lines=8> */
.L_x_9417:
        /* <DEDUP_REMOVED lines=11> */
.L_x_9418:
[----:B------:R2:W-:Y:S01]  /*2ba60*/  SYNCS.ARRIVE.TRANS64.A1T0 RZ, [R0+URZ+0x22870], RZ ;  /* 0x022870ff00ff79a7 */ /* 0x0005e2000810003f */
[----:B------:R-:W-:Y:S05]  /*2ba70*/  @!P3 BRA `(.L_x_9419) ;  /* 0x000000000004b947 */ /* 0x000fea0003800000 */
[----:B------:R-:W-:Y:S01]  /*2ba80*/  BPT.TRAP 0x1 ;  /* 0x000000040000795c */ /* 0x000fe20000300000 */
.L_x_9419:
[----:B------:R-:W3:Y:S01]  /*2ba90*/  SYNCS.PHASECHK.TRANS64.TRYWAIT P0, [R0+URZ+0x22840], R34 ;  /* 0x02284022000075a7 */ /* 0x000ee2000800017f */
[----:B------:R-:W-:Y:S04]  /*2baa0*/  BSSY B0, `(.L_x_9420) ;  /* 0x0000002000007945 */ /* 0x000fe80003800000 */
[----:B---3--:R-:W-:Y:S05]  /*2bab0*/  @!P0 BRA `(.L_x_9421) ;  /* 0x0000009c00e08947 */ /* 0x008fea0003800000 */
.L_x_9740:
[----:B------:R-:W-:Y:S05]  /*2bac0*/  BSYNC B0 ;  /* 0x0000000000007941 */ /* 0x000fea0003800000 */
.L_x_9420:
        /* <DEDUP_REMOVED lines=14> */
[----:B----4-:R-:W-:Y:S01]  /*2bbb0*/  ISETP.GE.AND P2, PT, R36, R11, PT ;  /* 0x0000000b2400720c */ /* 0x010fe20003f46270 */
        /* <DEDUP_REMOVED lines=64> */
.L_x_9762:
        /* <DEDUP_REMOVED lines=8> */
.L_x_9423:
        /* <DEDUP_REMOVED lines=11> */
.L_x_9424:
[----:B------:R-:W4:Y:S01]  /*2c0f0*/  LDL R2, [R1+0x44] ;  /* 0x0000440001027983 */ /* 0x000f220000100800 */
[----:B------:R1:W-:Y:S01]  /*2c100*/  SYNCS.ARRIVE.TRANS64.A1T0 RZ, [R0+URZ+0x22830], RZ ;  /* 0x022830ff00ff79a7 */ /* 0x0003e2000810003f */
[----:B----4-:R-:W-:-:S13]  /*2c110*/  ISETP.NE.AND P0, PT, R2, 0x3, PT ;  /* 0x000000030200780c */ /* 0x010fda0003f05270 */
[----:B-1----:R-:W-:Y:S05]  /*2c120*/  @!P0 BRA `(.L_x_9425) ;  /* 0x0000000000048947 */ /* 0x002fea0003800000 */
[----:B------:R-:W-:Y:S01]  /*2c130*/  BPT.TRAP 0x1 ;  /* 0x000000040000795c */ /* 0x000fe20000300000 */
.L_x_9425:
[----:B--23--:R-:W-:Y:S01]  /*2c140*/  LOP3.LUT R0, R26, 0x1, RZ, 0x3c, !PT ;  /* 0x000000011a007812 */ /* 0x00cfe200078e3cff */
[----:B------:R-:W-:Y:S01]  /*2c150*/  IMAD R2, R25, 0x8, R17 ;  /* 0x0000000819027824 */ /* 0x000fe200078e0211 */
[----:B------:R-:W-:Y:S02]  /*2c160*/  BSSY B0, `(.L_x_9426) ;  /* 0x0000004000007945 */ /* 0x000fe40003800000 */
[----:B------:R-:W-:-:S04]  /*2c170*/  SHF.L.U32 R0, R0, 0x1f, RZ ;  /* 0x0000001f00007819 */ /* 0x000fc800000006ff */
[----:B------:R-:W1:Y:S02]  /*2c180*/  SYNCS.PHASECHK.TRANS64.TRYWAIT P2, [R2+URZ+0x22870], R0 ;  /* 0x02287000020075a7 */ /* 0x000e64000804017f */
[----:B-1----:R-:W-:Y:S05]  /*2c190*/  @!P2 BRA `(.L_x_9427) ;  /* 0x000000a000eca947 */ /* 0x002fea0003800000 */
.L_x_9763:
[----:B------:R-:W-:Y:S05]  /*2c1a0*/  BSYNC B0 ;  /* 0x0000000000007941 */ /* 0x000fea0003800000 */
.L_x_9426:
[----:B------:R-:W2:Y:S02]  /*2c1b0*/  LDL R3, [R1+0x4c] ;  /* 0x00004c0001037983 */ /* 0x000ea40000100800 */
[----:B--2---:R-:W-:-:S13]  /*2c1c0*/  ISETP.NE.AND P2, PT, R3, 0x3, PT ;  /* 0x000000030300780c */ /* 0x004fda0003f45270 */
[----:B------:R-:W-:Y:S05]  /*2c1d0*/  @!P2 BRA `(.L_x_9428) ;  /* 0x000000000004a947 */ /* 0x000fea0003800000 */
[----:B------:R-:W-:Y:S01]  /*2c1e0*/  BPT.TRAP 0x1 ;  /* 0x000000040000795c */ /* 0x000fe20000300000 */
.L_x_9428:
[----:B------:R-:W-:Y:S01]  /*2c1f0*/  SHF.L.U32 R3, R26, 0x1f, RZ ;  /* 0x0000001f1a037819 */ /* 0x000fe200000006ff */
[----:B-1----:R-:W-:-:S03]  /*2c200*/  IMAD R0, R25, 0x5000, RZ ;  /* 0x0000500019007824 */ /* 0x002fc600078e02ff */
[----:B------:R-:W1:Y:S02]  /*2c210*/  SYNCS.PHASECHK.TRANS64.TRYWAIT P2, [R2+URZ+0x22860], R3 ;  /* 0x02286003020075a7 */ /* 0x000e64000804017f */
[----:B-1----:R-:W-:Y:S05]  /*2c220*/  @!P2 BRA `(.L_x_9429) ;  /* 0x000000a000dca947 */ /* 0x002fea0003800000 */
.L_x_9764:
        /* <DEDUP_REMOVED lines=36> */
[----:B------:R-:W-:Y:S02]  /*2c470*/  LOP3.LUT R20, R23, 0x2800, RZ, 0xfc, !PT ;  /* 0x0000280017147812 */ /* 0x000fe400078efcff */
        /* <DEDUP_REMOVED lines=70> */
.L_x_9430:
[----:B-1----:R1:W-:Y:S01]  /*2c8e0*/  SYNCS.ARRIVE.TRANS64.A1T0 RZ, [R2+URZ+0x22850], RZ ;  /* 0x022850ff02ff79a7 */ /* 0x0023e2000810003f */
[----:B------:R-:W-:Y:S06]  /*2c8f0*/  BAR.SYNC.DEFER_BLOCKING 0x2, 0x80 ;  /* 0x0082000000007b1d */ /* 0x000fec0000010000 */
[----:B------:R-:W-:Y:S05]  /*2c900*/  @!P0 BRA `(.L_x_9431) ;  /* 0x0000000000048947 */ /* 0x000fea0003800000 */
[----:B------:R-:W-:Y:S01]  /*2c910*/  BPT.TRAP 0x1 ;  /* 0x000000040000795c */ /* 0x000fe20000300000 */
.L_x_9431:
[----:B0-----:R-:W2:Y:S01]  /*2c920*/  LDL R0, [R1+0x1c] ;  /* 0x00001c0001007983 */ /* 0x001ea20000100800 */
[----:B-1----:R-:W-:Y:S02]  /*2c930*/  VIADD R2, R2, 0x22880 ;  /* 0x0002288002027836 */ /* 0x002fe40000000000 */
[----:B------:R-:W-:Y:S01]  /*2c940*/  IMAD.MOV.U32 R25, RZ, RZ, R35 ;  /* 0x000000ffff197224 */ /* 0x000fe200078e0023 */
[----:B------:R3:W5:Y:S02]  /*2c950*/  LDL R26, [R1+0x8] ;  /* 0x00000800011a7983 */ /* 0x0007640000100800 */
[----:B--2---:R-:W-:-:S04]  /*2c960*/  PRMT R2, R0, 0x654, R2 ;  /* 0x0000065400027816 */ /* 0x004fc80000000002 */
[----:B------:R3:W-:Y:S01]  /*2c970*/  SYNCS.ARRIVE.TRANS64.RED.A1T0 RZ, [R2+URZ], RZ ;  /* 0x000000ff02ff79a7 */ /* 0x0007e2000810043f */
[----:B------:R-:W-:Y:S05]  /*2c980*/  @P1 BRA `(.L_x_9432) ;  /* 0xffffffe400641947 */ /* 0x000fea000383ffff */
.L_x_9412:
        /* <DEDUP_REMOVED lines=19> */
.L_x_9434:
[----:B------:R-:W-:Y:S05]  /*2cac0*/  BSYNC B0 ;  /* 0x0000000000007941 */ /* 0x000fea0003800000 */
.L_x_9433:
[----:B------:R-:W-:Y:S05]  /*2cad0*/  @!P0 BRA `(.L_x_9435) ;  /* 0x0000000000048947 */ /* 0x000fea0003800000 */
[----:B------:R-:W-:Y:S01]  /*2cae0*/  BPT.TRAP 0x1 ;  /* 0x000000040000795c */ /* 0x000fe20000300000 */
.L_x_9435:
[----:B------:R-:W2:Y:S01]  /*2caf0*/  LDL R0, [R1+0x8] ;  /* 0x0000080001007983 */ /* 0x000ea20000100800 */
[----:B------:R-:W-:Y:S01]  /*2cb00*/  BSSY B0, `(.L_x_9436) ;  /* 0x0000006000007945 */ /* 0x000fe20003800000 */
[----:B--2---:R-:W-:Y:S01]  /*2cb10*/  LOP3.LUT R3, R0, 0x1, RZ, 0x3c, !PT ;  /* 0x0000000100037812 */ /* 0x004fe200078e3cff */
[----:B------:R-:W-:-:S03]  /*2cb20*/  IMAD R0, R35, 0x8, R17 ;  /* 0x0000000823007824 */ /* 0x000fc600078e0211 */
[----:B------:R-:W-:-:S04]  /*2cb30*/  SHF.L.U32 R3, R3, 0x1f, RZ ;  /* 0x0000001f03037819 */ /* 0x000fc800000006ff */
[----:B------:R-:W0:Y:S02]  /*2cb40*/  SYNCS.PHASECHK.TRANS64.TRYWAIT P1, [R0+URZ+0x22870], R3 ;  /* 0x02287003000075a7 */ /* 0x000e24000802017f */
[----:B0-----:R-:W-:Y:S05]  /*2cb50*/  @!P1 BRA `(.L_x_9437) ;  /* 0x0000009800a49947 */ /* 0x001fea0003800000 */
.L_x_9765:
[----:B------:R-:W-:Y:S05]  /*2cb60*/  BSYNC B0 ;  /* 0x0000000000007941 */ /* 0x000fea0003800000 */
.L_x_9436:
[----:B------:R-:W2:Y:S02]  /*2cb70*/  LDL R2, [R1+0x4c] ;  /* 0x00004c0001027983 */ /* 0x000ea40000100800 */
[----:B--2---:R-:W-:-:S13]  /*2cb80*/  ISETP.NE.AND P1, PT, R2, 0x3, PT ;  /* 0x000000030200780c */ /* 0x004fda0003f25270 */
[----:B------:R-:W-:Y:S05]  /*2cb90*/  @!P1 BRA `(.L_x_9438) ;  /* 0x0000000000049947 */ /* 0x000fea0003800000 */
[----:B------:R-:W-:Y:S01]  /*2cba0*/  BPT.TRAP 0x1 ;  /* 0x000000040000795c */ /* 0x000fe20000300000 */
.L_x_9438:
[----:B------:R-:W0:Y:S02]  /*2cbb0*/  LDL R2, [R1+0x8] ;  /* 0x0000080001027983 */ /* 0x000e240000100800 */
[----:B0-----:R-:W-:-:S04]  /*2cbc0*/  SHF.L.U32 R3, R2, 0x1f, RZ ;  /* 0x0000001f02037819 */ /* 0x001fc800000006ff */
[----:B------:R-:W0:Y:S02]  /*2cbd0*/  SYNCS.PHASECHK.TRANS64.TRYWAIT P1, [R0+URZ+0x22860], R3 ;  /* 0x02286003000075a7 */ /* 0x000e24000802017f */
[----:B0-----:R-:W-:Y:S05]  /*2cbe0*/  @!P1 BRA `(.L_x_9439) ;  /* 0x0000009800949947 */ /* 0x001fea0003800000 */
.L_x_9766:
[----:B------:R-:W2:Y:S01]  /*2cbf0*/  LDL R12, [R1+0x20] ;  /* 0x00002000010c7983 */ /* 0x000ea20000100800 */
[----:B0-----:R-:W-:Y:S01]  /*2cc00*/  IMAD R3, R35, 0x5000, RZ ;  /* 0x0000500023037824 */ /* 0x001fe200078e02ff */
[----:B------:R-:W-:Y:S05]  /*2cc10*/  WARPSYNC.ALL ;  /* 0x0000000000007948 */ /* 0x000fea0003800000 */
[----:B------:R-:W-:Y:S02]  /*2cc20*/  LOP3.LUT R2, R3, R28, RZ, 0xfc, !PT ;  /* 0x0000001c03027212 */ /* 0x000fe400078efcff */
[----:B------:R-:W-:-:S03]  /*2cc30*/  LOP3.LUT R20, R23, 0x1800, RZ, 0xfc, !PT ;  /* 0x0000180017147812 */ /* 0x000fc600078efcff */
[----:B------:R-:W-:-:S05]  /*2cc40*/  IMAD.IADD R13, R17, 0x1, R2 ;  /* 0x00000001110d7824 */ /* 0x000fca00078e0202 */
[----:B------:R-:W0:Y:S02]  /*2cc50*/  LDSM.16.MT88.4 R4, [R13+0xa400] ;  /* 0x00a400000d04783b */ /* 0x000e240000004200 */
[C-C-:B0-----:R-:W-:Y:S02]  /*2cc60*/  PRMT R8, R4.reuse, 0x6420, R5.reuse ;  /* 0x0000642004087816 */ /* 0x141fe40000000005 */
[----:B------:R-:W-:Y:S02]  /*2cc70*/  PRMT R9, R4, 0x7531, R5 ;  /* 0x0000753104097816 */ /* 0x000fe40000000005 */
[C-C-:B------:R-:W-:Y:S02]  /*2cc80*/  PRMT R10, R6.reuse, 0x6420, R7.reuse ;  /* 0x00006420060a7816 */ /* 0x140fe40000000007 */
[----:B------:R-:W-:Y:S02]  /*2cc90*/  PRMT R11, R6, 0x7531, R7 ;  /* 0x00007531060b7816 */ /* 0x000fe40000000007 */
[----:B--2---:R-:W-:-:S02]  /*2cca0*/  IADD3 R2, R17, R12, R3 ;  /* 0x0000000c11027210 */ /* 0x004fc40007ffe003 */
[----:B------:R-:W-:-:S03]  /*2ccb0*/  LOP3.LUT R12, R3, R23, RZ, 0xfc, !PT ;  /* 0x00000017030c7212 */ /* 0x000fc600078efcff */
[----:B------:R-:W0:Y:S02]  /*2ccc0*/  LDSM.16.MT88.4 R4, [R2+0xa400] ;  /* 0x00a400000204783b */ /* 0x000e240000004200 */
[----:B------:R-:W-:-:S05]  /*2ccd0*/  IMAD.IADD R12, R19, 0x1, R12 ;  /* 0x00000001130c7824 */ /* 0x000fca00078e020c */
[----:B------:R0:W-:Y:S02]  /*2cce0*/  STSM.16.M88.4 [R12], R8 ;  /* 0x000000080c007844 */ /* 0x0001e40000000200 */
[C-C-:B0-----:R-:W-:Y:S02]  /*2ccf0*/  PRMT R8, R4.reuse, 0x6420, R5.reuse ;  /* 0x0000642004087816 */ /* 0x141fe40000000005 */
[----:B------:R-:W-:Y:S02]  /*2cd00*/  PRMT R9, R4, 0x7531, R5 ;  /* 0x0000753104097816 */ /* 0x000fe40000000005 */
[----:B------:R-:W-:Y:S02]  /*2cd10*/  LOP3.LUT R4, R3, 0x800, R23, 0xfe, !PT ;  /* 0x0000080003047812 */ /* 0x000fe400078efe17 */
        /* <DEDUP_REMOVED lines=89> */
.L_x_9440:
[----:B------:R0:W-:Y:S01]  /*2d2b0*/  SYNCS.ARRIVE.TRANS64.A1T0 RZ, [R0+URZ+0x22850], RZ ;  /* 0x022850ff00ff79a7 */ /* 0x0001e2000810003f */
[----:B------:R-:W-:Y:S06]  /*2d2c0*/  BAR.SYNC.DEFER_BLOCKING 0x2, 0x80 ;  /* 0x0082000000007b1d */ /* 0x000fec0000010000 */
[----:B------:R-:W-:Y:S05]  /*2d2d0*/  @!P0 BRA `(.L_x_9441) ;  /* 0x0000000000048947 */ /* 0x000fea0003800000 */
[----:B------:R-:W-:Y:S01]  /*2d2e0*/  BPT.TRAP 0x1 ;  /* 0x000000040000795c */ /* 0x000fe20000300000 */
.L_x_9441:
[----:B------:R-:W2:Y:S04]  /*2d2f0*/  LDL R3, [R1+0x1c] ;  /* 0x00001c0001037983 */ /* 0x000ea80000100800 */
[----:B------:R-:W3:Y:S01]  /*2d300*/  LDL.LU R2, [R1+0x8] ;  /* 0x0000080001027983 */ /* 0x000ee20000300800 */
[----:B0-----:R-:W-:Y:S02]  /*2d310*/  VIADD R0, R0, 0x22880 ;  /* 0x0002288000007836 */ /* 0x001fe40000000000 */
[----:B------:R-:W-:-:S05]  /*2d320*/  VIADD R35, R35, 0x1 ;  /* 0x0000000123237836 */ /* 0x000fca0000000000 */
[----:B------:R-:W-:-:S04]  /*2d330*/  ISETP.NE.AND P0, PT, R35, 0x2, PT ;  /* 0x000000022300780c */ /* 0x000fc80003f05270 */
[----:B------:R-:W-:Y:S02]  /*2d340*/  SEL R35, R35, RZ, P0 ;  /* 0x000000ff23237207 */ /* 0x000fe40000000000 */
[----:B--2---:R-:W-:-:S04]  /*2d350*/  PRMT R0, R3, 0x654, R0 ;  /* 0x0000065403007816 */ /* 0x004fc80000000000 */
[----:B------:R0:W-:Y:S02]  /*2d360*/  SYNCS.ARRIVE.TRANS64.RED.A1T0 RZ, [R0+URZ], RZ ;  /* 0x000000ff00ff79a7 */ /* 0x0001e4000810043f */
[----:B0-----:R-:W-:-:S04]  /*2d370*/  SEL R0, RZ, 0x1, P0 ;  /* 0x00000001ff007807 */ /* 0x001fc80000000000 */
[----:B---3--:R-:W-:-:S05]  /*2d380*/  LOP3.LUT R2, R2, R0, RZ, 0x3c, !PT ;  /* 0x0000000002027212 */ /* 0x008fca00078e3cff */
[----:B------:R0:W-:Y:S02]  /*2d390*/  STL [R1+0x8], R2 ;  /* 0x0000080201007387 */ /* 0x0001e40000100800 */
.L_x_9384:
[----:B------:R-:W-:-:S13]  /*2d3a0*/  LOP3.LUT P0, RZ, R16, 0x200, RZ, 0xc0, !PT ;  /* 0x0000020010ff7812 */ /* 0x000fda000780c0ff */
[----:B------:R-:W-:Y:S05]  /*2d3b0*/  @!P0 BRA `(.L_x_9442) ;  /* 0x0000000000288947 */ /* 0x000fea0003800000 */
[----:B------:R-:W-:Y:S05]  /*2d3c0*/  WARPSYNC.ALL ;  /* 0x0000000000007948 */ /* 0x000fea0003800000 */
[----:B------:R-:W1:Y:S08]  /*2d3d0*/  S2UR UR4, SR_CgaCtaId ;  /* 0x00000000000479c3 */ /* 0x000e700000008800 */
[----:B------:R-:W-:Y:S01]  /*2d3e0*/  BAR.SYNC.DEFER_BLOCKING 0x5, 0x180 ;  /* 0x0146000000007b1d */ /* 0x000fe20000010000 */
[----:B------:R-:W-:Y:S01]  /*2d3f0*/  MOV R17, 0x400 ;  /* 0x0000040000117802 */ /* 0x000fe20000000f00 */
[----:B-1----:R-:W-:-:S05]  /*2d400*/  IMAD.U32 R0, RZ, RZ, UR4 ;  /* 0x00000004ff007e24 */ /* 0x002fca000f8e00ff */
[----:B------:R-:W-:Y:S01]  /*2d410*/  LEA R17, R0, R17, 0x18 ;  /* 0x0000001100117211 */ /* 0x000fe200078ec0ff */
[----:B------:R1:W-:Y:S04]  /*2d420*/  STL [R1+0x1c], R0 ;  /* 0x00001c0001007387 */ /* 0x0003e80000100800 */
[----:B-----5:R1:W2:Y:S01]  /*2d430*/  LDS.128 R24, [R17+0x228d0] ;  /* 0x0228d00011187984 */ /* 0x0202a20000000c00 */
[----:B------:R-:W-:Y:S06]  /*2d440*/  BAR.ARV 0x4, 0x180 ;  /* 0x0106000000007b1d */ /* 0x000fec0000002000 */
[----:B------:R-:W-:Y:S05]  /*2d450*/  BRA `(.L_x_9443) ;  /* 0x0000000c00e47947 */ /* 0x000fea0003800000 */
.L_x_9442:
        /* <DEDUP_REMOVED lines=8> */
[----:B0-----:R-:W0:Y:S08]  /*2d4e0*/  @!P1 LDC.64 R2, c[0x0][0xc80] ;  /* 0x00032000ff029b82 */ /* 0x001e300000000a00 */
[----:B------:R-:W1:Y:S01]  /*2d4f0*/  @!P1 LDC.64 R4, c[0x0][0xc78] ;  /* 0x00031e00ff049b82 */ /* 0x000e620000000a00 */
        /* <DEDUP_REMOVED lines=33> */
.L_x_9776:
[----:B------:R-:W-:Y:S02]  /*2d710*/  ULDC UR4, c[0x0][0xc38] ;  /* 0x00030e0000047ab9 */ /* 0x000fe40000000800 */
[----:B------:R-:W-:-:S04]  /*2d720*/  IMAD.U32 R4, RZ, RZ, UR4 ;  /* 0x00000004ff047e24 */ /* 0x000fc8000f8e00ff */
[----:B-1----:R-:W-:-:S04]  /*2d730*/  IMAD R3, R14, R4, RZ ;  /* 0x000000040e037224 */ /* 0x002fc800078e02ff */
[----:B------:R-:W-:-:S05]  /*2d740*/  IMAD.IADD R6, R6, 0x1, R3 ;  /* 0x0000000106067824 */ /* 0x000fca00078e0203 */
[----:B------:R-:W-:-:S13]  /*2d750*/  ISETP.GT.AND P6, PT, R6, R0, PT ;  /* 0x000000000600720c */ /* 0x000fda0003fc4270 */
[----:B------:R-:W-:Y:S05]  /*2d760*/  @P6 BRA `(.L_x_9445) ;  /* 0x0000000000a46947 */ /* 0x000fea0003800000 */
.L_x_9448:
        /* <DEDUP_REMOVED lines=35> */
.L_x_9784:
[----:B------:R-:W-:Y:S02]  /*2d9a0*/  ULDC UR4, c[0x0][0xc38] ;  /* 0x00030e0000047ab9 */ /* 0x000fe40000000800 */
[----:B------:R-:W-:-:S04]  /*2d9b0*/  IMAD.U32 R4, RZ, RZ, UR4 ;  /* 0x00000004ff047e24 */ /* 0x000fc8000f8e00ff */
[----:B-1----:R-:W-:-:S04]  /*2d9c0*/  IMAD R3, R14, R4, RZ ;  /* 0x000000040e037224 */ /* 0x002fc800078e02ff */
[----:B------:R-:W-:-:S05]  /*2d9d0*/  IMAD.IADD R6, R3, 0x1, R6 ;  /* 0x0000000103067824 */ /* 0x000fca00078e0206 */
[----:B------:R-:W-:-:S13]  /*2d9e0*/  ISETP.GT.AND P6, PT, R6, R0, PT ;  /* 0x000000000600720c */ /* 0x000fda0003fc4270 */
[----:B------:R-:W-:Y:S05]  /*2d9f0*/  @!P6 BRA `(.L_x_9448) ;  /* 0xfffffffc005ce947 */ /* 0x000fea000383ffff */
.L_x_9445:
        /* <DEDUP_REMOVED lines=10> */
.L_x_9789:
[----:B------:R-:W-:-:S13]  /*2daa0*/  ISETP.NE.AND P0, PT, R3, RZ, PT ;  /* 0x000000ff0300720c */ /* 0x000fda0003f05270 */
[----:B------:R-:W-:Y:S05]  /*2dab0*/  @!P0 BRA `(.L_x_9450) ;  /* 0x0000000000108947 */ /* 0x000fea0003800000 */
[----:B------:R-:W-:Y:S01]  /*2dac0*/  UMOV UR4, 0xffffffff ;  /* 0xffffffff00047882 */ /* 0x000fe20000000000 */
[----:B------:R-:W-:Y:S02]  /*2dad0*/  VIADD R12, R7, 0xffffffff ;  /* 0xffffffff070c7836 */ /* 0x000fe40000000000 */
[----:B------:R-:W-:Y:S05]  /*2dae0*/  BRA.DIV UR4, `(.L_x_9451) ;  /* 0x0000009604447947 */ /* 0x000fea000b800000 */
[----:B------:R4:W0:Y:S02]  /*2daf0*/  SHFL.IDX PT, R24, R2, R12, 0x1f ;  /* 0x00001f0c02187589 */ /* 0x00082400000e0000 */
.L_x_9450:
[----:B---3--:R-:W-:Y:S01]  /*2db00*/  ISETP.NE.AND P0, PT, R5, 0x1, PT ;  /* 0x000000010500780c */ /* 0x008fe20003f05270 */
[----:B0-----:R-:W-:-:S04]  /*2db10*/  IMAD R24, R24, R4, R6 ;  /* 0x0000000418187224 */ /* 0x001fc800078e0206 */
[----:B------:R-:W-:-:S08]  /*2db20*/  IMAD.IADD R0, R0, 0x1, -R24 ;  /* 0x0000000100007824 */ /* 0x000fd000078e0a18 */
[----:B------:R-:W-:Y:S05]  /*2db30*/  @!P0 BRA `(.L_x_9452) ;  /* 0x0000000000e08947 */ /* 0x000fea0003800000 */
[----:B--2---:R-:W-:Y:S01]  /*2db40*/  IABS R4, R25 ;  /* 0x0000001900047213 */ /* 0x004fe20000000000 */
[----:B----4-:R-:W-:-:S03]  /*2db50*/  IMAD.MOV.U32 R2, RZ, RZ, RZ ;  /* 0x000000ffff027224 */ /* 0x010fc600078e00ff */
[----:B------:R-:W0:Y:S08]  /*2db60*/  I2F.RP R6, R4 ;  /* 0x0000000400067306 */ /* 0x000e300000209400 */
[----:B0-----:R-:W0:Y:S02]  /*2db70*/  MUFU.RCP R6, R6 ;  /* 0x0000000600067308 */ /* 0x001e240000001000 */
[----:B0-----:R-:W-:-:S06]  /*2db80*/  VIADD R8, R6, 0xffffffe ;  /* 0x0ffffffe06087836 */ /* 0x001fcc0000000000 */
[----:B------:R-:W1:Y:S02]  /*2db90*/  F2I.FTZ.U32.TRUNC.NTZ R3, R8 ;  /* 0x0000000800037305 */ /* 0x000e64000021f000 */
[----:B-1----:R-:W-:-:S04]  /*2dba0*/  IMAD.MOV R7, RZ, RZ, -R3 ;  /* 0x000000ffff077224 */ /* 0x002fc800078e0a03 */
        /* <DEDUP_REMOVED lines=47> */
[----:B-----5:R-:W-:Y:S01]  /*2dea0*/  IMAD R26, R3, 0x10000, R6 ;  /* 0x00010000031a7824 */ /* 0x020fe200078e0206 */
[----:B------:R-:W-:Y:S06]  /*2deb0*/  BRA `(.L_x_9453) ;  /* 0x0000000000f47947 */ /* 0x000fec0003800000 */
.L_x_9452:
[----:B----4-:R-:W0:Y:S02]  /*2dec0*/  LDC.64 R2, c[0x0][0xc90] ;  /* 0x00032400ff027b82 */ /* 0x010e240000000a00 */
[----:B0-----:R-:W-:-:S05]  /*2ded0*/  IMAD.WIDE R2, R27, 0x4, R2 ;  /* 0x000000041b027825 */ /* 0x001fca00078e0202 */
[----:B------:R-:W2:Y:S02]  /*2dee0*/  LDG.E R6, desc[UR60][R2.64] ;  /* 0x0000003c02067981 */ /* 0x000ea4000c1e1900 */
[----:B--2---:R-:W-:-:S05]  /*2def0*/  IMAD R5, R25, R6, RZ ;  /* 0x0000000619057224 */ /* 0x004fca00078e02ff */
[----:B-1----:R-:W-:-:S04]  /*2df00*/  IABS R7, R5 ;  /* 0x0000000500077213 */ /* 0x002fc80000000000 */
        /* <DEDUP_REMOVED lines=54> */
[----:B-----5:R-:W-:Y:S02]  /*2e270*/  IMAD R26, R2, R4, R7 ;  /* 0x00000004021a7224 */ /* 0x020fe400078e0207 */
[----:B------:R-:W-:-:S07]  /*2e280*/  IMAD.MOV.U32 R0, RZ, RZ, R2 ;  /* 0x000000ffff007224 */ /* 0x000fce00078e0002 */
.L_x_9453:
[----:B------:R-:W-:-:S05]  /*2e290*/  LOP3.LUT R0, RZ, R0, RZ, 0x33, !PT ;  /* 0x00000000ff007212 */ /* 0x000fca00078e33ff */
[----:B------:R-:W-:Y:S01]  /*2e2a0*/  IMAD.IADD R25, R25, 0x1, R0 ;  /* 0x0000000119197824 */ /* 0x000fe200078e0200 */
[----:B------:R-:W-:Y:S06]  /*2e2b0*/  BRA `(.L_x_9454) ;  /* 0x00000000001c7947 */ /* 0x000fec0003800000 */
.L_x_9446:
[----:B------:R-:W-:Y:S01]  /*2e2c0*/  UMOV UR4, URZ ;  /* 0x0000003f00047c82 */ /* 0x000fe20008000000 */
[----:B------:R-:W-:Y:S01]  /*2e2d0*/  UMOV UR5, URZ ;  /* 0x0000003f00057c82 */ /* 0x000fe20008000000 */
[----:B------:R-:W-:Y:S01]  /*2e2e0*/  ULDC UR6, c[0x0][0xc3c] ;  /* 0x00030f0000067ab9 */ /* 0x000fe20000000800 */
[----:B------:R-:W-:Y:S02]  /*2e2f0*/  IMAD.MOV.U32 R24, RZ, RZ, R0 ;  /* 0x000000ffff187224 */ /* 0x000fe400078e0000 */
[----:B------:R-:W-:Y:S02]  /*2e300*/  IMAD.U32 R25, RZ, RZ, UR4 ;  /* 0x00000004ff197e24 */ /* 0x000fe4000f8e00ff */
[----:B-----5:R-:W-:Y:S02]  /*2e310*/  IMAD.U32 R26, RZ, RZ, UR5 ;  /* 0x00000005ff1a7e24 */ /* 0x020fe4000f8e00ff */
[----:B------:R-:W-:-:S07]  /*2e320*/  IMAD.U32 R27, RZ, RZ, UR6 ;  /* 0x00000006ff1b7e24 */ /* 0x000fce000f8e00ff */
.L_x_9454:
        /* <DEDUP_REMOVED lines=12> */
.L_x_9443:
[----:B------:R-:W-:Y:S02]  /*2e3f0*/  ULDC UR4, c[0x0][0xc3c] ;  /* 0x00030f0000047ab9 */ /* 0x000fe40000000800 */
[----:B--2---:R-:W-:-:S13]  /*2e400*/  ISETP.GE.AND P0, PT, R27, UR4, PT ;  /* 0x000000041b007c0c */ /* 0x004fda000bf06270 */
[----:B------:R-:W-:Y:S05]  /*2e410*/  @!P0 BRA `(.L_x_9455) ;  /* 0xffffff8000748947 */ /* 0x000fea000383ffff */
[----:B------:R-:W-:Y:S05]  /*2e420*/  BSYNC B7 ;  /* 0x0000000000077941 */ /* 0x000fea0003800000 */
.L_x_9327:
[----:B01----:R-:W2:Y:S01]  /*2e430*/  LDL.LU R0, [R1+0x48] ;  /* 0x0000480001007983 */ /* 0x003ea20000300800 */
        /* <DEDUP_REMOVED lines=11> */
.L_x_9792:
[----:B------:R-:W-:Y:S05]  /*2e4f0*/  BSYNC B0 ;  /* 0x0000000000007941 */ /* 0x000fea0003800000 */
.L_x_9456:
[----:B------:R-:W-:-:S03]  /*2e500*/  UMOV UR4, 0xffffffff ;  /* 0xffffffff00047882 */ /* 0x000fc60000000000 */
[----:B------:R-:W-:Y:S05]  /*2e510*/  BRA.DIV UR4, `(.L_x_9458) ;  /* 0x0000008a04f47947 */ /* 0x000fea000b800000 */
[----:B0-----:R-:W0:Y:S02]  /*2e520*/  S2R R0, SR_TID.X ;  /* 0x0000000000007919 */ /* 0x001e240000002100 */
[----:B0-----:R-:W-:-:S04]  /*2e530*/  SHF.R.U32.HI R0, RZ, 0x5, R0 ;  /* 0x00000005ff007819 */ /* 0x001fc80000011600 */
[----:B------:R-:W-:-:S05]  /*2e540*/  LOP3.LUT R0, R0, 0x3, RZ, 0xc0, !PT ;  /* 0x0000000300007812 */ /* 0x000fca00078ec0ff */
[----:B------:R0:W1:Y:S02]  /*2e550*/  SHFL.IDX PT, R14, R0, RZ, 0x1f ;  /* 0x00001fff000e7589 */ /* 0x00006400000e0000 */
.L_x_9795:
[----:B-1----:R-:W-:-:S13]  /*2e560*/  ISETP.NE.AND P0, PT, R14, RZ, PT ;  /* 0x000000ff0e00720c */ /* 0x002fda0003f05270 */
[----:B------:R-:W-:Y:S05]  /*2e570*/  @P0 BRA `(.L_x_9064) ;  /* 0x0000000000b00947 */ /* 0x000fea0003800000 */
[----:B------:R-:W-:-:S03]  /*2e580*/  UMOV UR4, 0xffffffff ;  /* 0xffffffff00047882 */ /* 0x000fc60000000000 */
[----:B------:R-:W-:Y:S05]  /*2e590*/  BRA.DIV UR4, `(.L_x_9459) ;  /* 0x0000008e04087947 */ /* 0x000fea000b800000 */
[----:B------:R-:W-:-:S13]  /*2e5a0*/  ELECT P6, URZ, PT ;  /* 0x00000000003f782f */ /* 0x000fda00038c0000 */
.L_x_9798:
[----:B------:R-:W-:Y:S05]  /*2e5b0*/  @!P6 BRA `(.L_x_9064) ;  /* 0x0000000000a0e947 */ /* 0x000fea0003800000 */
[----:B0-----:R-:W2:Y:S02]  /*2e5c0*/  LDL.LU R0, [R1+0x24] ;  /* 0x0000240001007983 */ /* 0x001ea40000300800 */
[----:B--2---:R-:W-:-:S04]  /*2e5d0*/  LOP3.LUT R0, R0, 0x2, RZ, 0xfc, !PT ;  /* 0x0000000200007812 */ /* 0x004fc800078efcff */
[----:B------:R-:W-:-:S13]  /*2e5e0*/  ISETP.NE.AND P0, PT, R0, 0x3, PT ;  /* 0x000000030000780c */ /* 0x000fda0003f05270 */
[----:B------:R-:W-:Y:S05]  /*2e5f0*/  @!P0 BRA `(.L_x_9460) ;  /* 0x0000000000048947 */ /* 0x000fea0003800000 */
[----:B------:R-:W-:Y:S01]  /*2e600*/  BPT.TRAP 0x1 ;  /* 0x000000040000795c */ /* 0x000fe20000300000 */
.L_x_9460:
        /* <DEDUP_REMOVED lines=8> */
.L_x_9799:
[----:B------:R-:W2:Y:S01]  /*2e690*/  LDL.LU R4, [R1+0x8] ;  /* 0x0000080001047983 */ /* 0x000ea20000300800 */
[----:B------:R-:W-:Y:S02]  /*2e6a0*/  SEL R35, R35, RZ, P2 ;  /* 0x000000ff23237207 */ /* 0x000fe40001000000 */
[----:B--2---:R-:W-:Y:S01]  /*2e6b0*/  LOP3.LUT R0, R4, R0, RZ, 0x3c, !PT ;  /* 0x0000000004007212 */ /* 0x004fe200078e3cff */
[----:B------:R-:W-:Y:S06]  /*2e6c0*/  @!P0 BRA `(.L_x_9462) ;  /* 0x0000000000048947 */ /* 0x000fec0003800000 */
[----:B------:R-:W-:Y:S01]  /*2e6d0*/  BPT.TRAP 0x1 ;  /* 0x000000040000795c */ /* 0x000fe20000300000 */
.L_x_9462:
[----:B------:R-:W-:Y:S01]  /*2e6e0*/  IMAD R35, R35, 0x8, R5 ;  /* 0x0000000823237824 */ /* 0x000fe200078e0205 */
[----:B------:R-:W-:-:S04]  /*2e6f0*/  SHF.L.U32 R0, R0, 0x1f, RZ ;  /* 0x0000001f00007819 */ /* 0x000fc800000006ff */
[----:B------:R-:W1:Y:S02]  /*2e700*/  SYNCS.PHASECHK.TRANS64.TRYWAIT P1, [R35+URZ+0x22840], R0 ;  /* 0x02284000230075a7 */ /* 0x000e64000802017f */
[----:B-1----:R-:W-:Y:S05]  /*2e710*/  @!P1 BRA `(.L_x_9463) ;  /* 0x0000008800dc9947 */ /* 0x002fea0003800000 */
.L_x_9800:
[----:B------:R-:W-:Y:S05]  /*2e720*/  @!P0 BRA `(.L_x_9464) ;  /* 0x0000000000048947 */ /* 0x000fea0003800000 */
[----:B------:R-:W-:Y:S01]  /*2e730*/  BPT.TRAP 0x1 ;  /* 0x000000040000795c */ /* 0x000fe20000300000 */
.L_x_9464:
[----:B------:R-:W2:Y:S02]  /*2e740*/  SYNCS.PHASECHK.TRANS64.TRYWAIT P1, [R3+URZ+0x22860], R2 ;  /* 0x02286002030075a7 */ /* 0x000ea4000802017f */
[----:B--2---:R-:W-:Y:S05]  /*2e750*/  @!P1 BRA `(.L_x_9465) ;  /* 0x0000008800e09947 */ /* 0x004fea0003800000 */
.L_x_9801:
[----:B------:R-:W-:Y:S05]  /*2e760*/  @!P0 BRA `(.L_x_9466) ;  /* 0x0000000000048947 */ /* 0x000fea0003800000 */
[----:B------:R-:W-:Y:S01]  /*2e770*/  BPT.TRAP 0x1 ;  /* 0x000000040000795c */ /* 0x000fe20000300000 */
.L_x_9466:
[----:B------:R-:W3:Y:S02]  /*2e780*/  SYNCS.PHASECHK.TRANS64.TRYWAIT P1, [R35+URZ+0x22860], R0 ;  /* 0x02286000230075a7 */ /* 0x000ee4000802017f */
[----:B---3--:R-:W-:Y:S05]  /*2e790*/  @!P1 BRA `(.L_x_9467) ;  /* 0x0000008800e49947 */ /* 0x008fea0003800000 */
.L_x_9802:
[----:B------:R-:W-:Y:S05]  /*2e7a0*/  @!P0 BRA `(.L_x_9468) ;  /* 0x0000000000048947 */ /* 0x000fea0003800000 */
[----:B------:R-:W-:Y:S01]  /*2e7b0*/  BPT.TRAP 0x1 ;  /* 0x000000040000795c */ /* 0x000fe20000300000 */
.L_x_9468:
[----:B------:R-:W4:Y:S02]  /*2e7c0*/  SYNCS.PHASECHK.TRANS64.TRYWAIT P1, [R3+URZ+0x22880], R2 ;  /* 0x02288002030075a7 */ /* 0x000f24000802017f */
[----:B----4-:R-:W-:Y:S05]  /*2e7d0*/  @!P1 BRA `(.L_x_9469) ;  /* 0x0000008800e89947 */ /* 0x010fea0003800000 */
.L_x_9803:
[----:B------:R-:W-:Y:S05]  /*2e7e0*/  @!P0 BRA `(.L_x_9470) ;  /* 0x0000000000048947 */ /* 0x000fea0003800000 */
[----:B------:R-:W-:Y:S01]  /*2e7f0*/  BPT.TRAP 0x1 ;  /* 0x000000040000795c */ /* 0x000fe20000300000 */
.L_x_9470:
[----:B------:R0:W0:Y:S02]  /*2e800*/  SYNCS.PHASECHK.TRANS64.TRYWAIT P0, [R35+URZ+0x22880], R0 ;  /* 0x02288000230075a7 */ /* 0x000024000800017f */
[----:B0-----:R-:W-:Y:S05]  /*2e810*/  @!P0 NANOSLEEP.SYNCS 0x989680 ;  /* 0x009896800000895d */ /* 0x001fea0003900000 */
[----:B------:R-:W0:Y:S02]  /*2e820*/  @!P0 SYNCS.PHASECHK.TRANS64 P0, [R35+URZ+0x22880], R0 ;  /* 0x02288000230085a7 */ /* 0x000e24000800007f */
[----:B0-----:R-:W-:Y:S05]  /*2e830*/  @!P0 BRA `(.L_x_9470) ;  /* 0xfffffffc00f08947 */ /* 0x001fea000383ffff */
.L_x_9064:
[----:B------:R-:W-:Y:S05]  /*2e840*/  BSYNC B8 ;  /* 0x0000000000087941 */ /* 0x000fea0003800000 */
.L_x_9061:
[----:B------:R-:W-:Y:S05]  /*2e850*/  EXIT ;  /* 0x000000000000794d */ /* 0x000fea0003800000 */
.L_x_9094:
[----:B-1----:R1:W2:Y:S02]  /*2e860*/  SYNCS.PHASECHK.TRANS64.TRYWAIT P6, [R86+URZ+0x22890], R98 ;  /* 0x02289062560075a7 */ /* 0x0022a400080c017f */
[----:B--2---:R-:W-:Y:S05]  /*2e870*/  @!P6 NANOSLEEP.SYNCS 0x989680 ;  /* 0x009896800000e95d */ /* 0x004fea0003900000 */
[----:B------:R-:W2:Y:S02]  /*2e880*/  @!P6 SYNCS.PHASECHK.TRANS64 P6, [R86+URZ+0x22890], R98 ;  /* 0x022890625600e5a7 */ /* 0x000ea400080c007f */
[----:B--2---:R-:W-:Y:S05]  /*2e890*/  @!P6 BRA `(.L_x_9094) ;  /* 0xfffffffc00f0e947 */ /* 0x004fea000383ffff */
[----:B------:R-:W-:Y:S05]  /*2e8a0*/  BRA `(.L_x_9471) ;  /* 0xfffffd4400fc7947 */ /* 0x000fea000383ffff */
.L_x_9095:
        /* <DEDUP_REMOVED lines=8> */
.L_x_9473:
[----:B------:R-:W-:Y:S05]  /*2e930*/  BSYNC B1 ;  /* 0x0000000000017941 */ /* 0x000fea0003800000 */
.L_x_9472:
        /* <DEDUP_REMOVED lines=8> */
.L_x_9474:
[----:B------:R-:W-:Y:S05]  /*2e9c0*/  BRA `(.L_x_9475) ;  /* 0xfffffd4400c87947 */ /* 0x000fea000383ffff */
.L_x_9104:
        /* <DEDUP_REMOVED lines=8> */
.L_x_9477:
[----:B------:R-:W-:Y:S05]  /*2ea50*/  BSYNC B1 ;  /* 0x0000000000017941 */ /* 0x000fea0003800000 */
.L_x_9476:
        /* <DEDUP_REMOVED lines=8> */
.L_x_9478:
[----:B------:R-:W-:Y:S05]  /*2eae0*/  BRA `(.L_x_9479) ;  /* 0xfffffd5400447947 */ /* 0x000fea000383ffff */
.L_x_9113:
[----:B------:R-:W-:Y:S01]  /*2eaf0*/  BSSY B1, `(.L_x_9480) ;  /* 0x0000008000017945 */ /* 0x000fe20003800000 */
[----:B------:R-:W-:Y:S02]  /*2eb00*/  IMAD.MOV.U32 R13, RZ, RZ, R100 ;  /* 0x000000ffff0d7224 */ /* 0x000fe400078e0064 */
[----:B------:R-:W-:Y:S02]  /*2eb10*/  IMAD.MOV.U32 R12, RZ, RZ, 0x2 ;  /* 0x00000002ff0c7424 */ /* 0x000fe400078e00ff */
[----:B0-----:R-:W-:Y:S02]  /*2eb20*/  IMAD.MOV.U32 R11, RZ, RZ, 0x1c1f ;  /* 0x00001c1fff0b7424 */ /* 0x001fe400078e00ff */
[----:B------:R-:W-:-:S07]  /*2eb30*/  IMAD.MOV.U32 R15, RZ, RZ, -0x1 ;  /* 0xffffffffff0f7424 */ /* 0x000fce00078e00ff */
[----:B-1234-:R-:W-:Y:S05]  /*2eb40*/  WARPSYNC.COLLECTIVE R15, `(.L_x_9481) ;  /* 0x000000000f087348 */ /* 0x01efea0003c00000 */
[----:B------:R0:W0:Y:S02]  /*2eb50*/  SHFL.IDX P6, R14, R13, R12, R11 ;  /* 0x0000000c0d0e7389 */ /* 0x00002400000c000b */
[----:B01234-:R-:W-:Y:S01]  /*2eb60*/  ENDCOLLECTIVE ;  /* 0x000000000000791b */ /* 0x01ffe20003800000 */
.L_x_9481:
[----:B------:R-:W-:Y:S05]  /*2eb70*/  BSYNC B1 ;  /* 0x0000000000017941 */ /* 0x000fea0003800000 */
.L_x_9480:
        /* <DEDUP_REMOVED lines=8> */
.L_x_9482:
[----:B------:R-:W-:Y:S05]  /*2ec00*/  BRA `(.L_x_9483) ;  /* 0xfffffd6000d07947 */ /* 0x000fea000383ffff */
.L_x_9123:
[----:B-1----:R1:W2:Y:S02]  /*2ec10*/  SYNCS.PHASECHK.TRANS64.TRYWAIT P3, [R86+URZ+0x22890], R98 ;  /* 0x02289062560075a7 */ /* 0x0022a4000806017f */
[----:B--2---:R-:W-:Y:S05]  /*2ec20*/  @!P3 NANOSLEEP.SYNCS 0x989680 ;  /* 0x009896800000b95d */ /* 0x004fea0003900000 */
[----:B------:R-:W2:Y:S02]  /*2ec30*/  @!P3 SYNCS.PHASECHK.TRANS64 P3, [R86+URZ+0x22890], R98 ;  /* 0x022890625600b5a7 */ /* 0x000ea4000806007f */
[----:B--2---:R-:W-:Y:S05]  /*2ec40*/  @!P3 BRA `(.L_x_9123) ;  /* 0xfffffffc00f0b947 */ /* 0x004fea000383ffff */
[----:B------:R-:W-:Y:S05]  /*2ec50*/  BRA `(.L_x_9484) ;  /* 0xfffffd74009c7947 */ /* 0x000fea000383ffff */
.L_x_9124:
        /* <DEDUP_REMOVED lines=8> */
.L_x_9486:
[----:B------:R-:W-:Y:S05]  /*2ece0*/  BSYNC B1 ;  /* 0x0000000000017941 */ /* 0x000fea0003800000 */
.L_x_9485:
        /* <DEDUP_REMOVED lines=8> */
.L_x_9487:
[----:B------:R-:W-:Y:S01]  /*2ed70*/  IMAD.MOV.U32 R101, RZ, RZ, R14 ;  /* 0x000000ffff657224 */ /* 0x000fe200078e000e */
[----:B------:R-:W-:Y:S06]  /*2ed80*/  BRA `(.L_x_9488) ;  /* 0xfffffd7400687947 */ /* 0x000fec000383ffff */
.L_x_9129:
        /* <DEDUP_REMOVED lines=8> */
.L_x_9490:
[----:B------:R-:W-:Y:S05]  /*2ee10*/  BSYNC B1 ;  /* 0x0000000000017941 */ /* 0x000fea0003800000 */
.L_x_9489:
        /* <DEDUP_REMOVED lines=8> */
.L_x_9491:
[----:B------:R-:W-:Y:S05]  /*2eea0*/  BRA `(.L_x_9492) ;  /* 0xfffffd8000f87947 */ /* 0x000fea000383ffff */
.L_x_9134:
        /* <DEDUP_REMOVED lines=8> */
.L_x_9494:
[----:B------:R-:W-:Y:S05]  /*2ef30*/  BSYNC B1 ;  /* 0x0000000000017941 */ /* 0x000fea0003800000 */
.L_x_9493:
        /* <DEDUP_REMOVED lines=8> */
.L_x_9495:
[----:B------:R-:W-:Y:S05]  /*2efc0*/  BRA `(.L_x_9496) ;  /* 0xfffffd9000a87947 */ /* 0x000fea000383ffff */
.L_x_9139:
[----:B0-----:R0:W1:Y:S02]  /*2efd0*/  SYNCS.PHASECHK.TRANS64.TRYWAIT P2, [R86+URZ+0x22890], R98 ;  /* 0x02289062560075a7 */ /* 0x001064000804017f */
[----:B-1----:R-:W-:Y:S05]  /*2efe0*/  @!P2 NANOSLEEP.SYNCS 0x989680 ;  /* 0x009896800000a95d */ /* 0x002fea0003900000 */
[----:B------:R-:W1:Y:S02]  /*2eff0*/  @!P2 SYNCS.PHASECHK.TRANS64 P2, [R86+URZ+0x22890], R98 ;  /* 0x022890625600a5a7 */ /* 0x000e64000804007f */
[----:B-1----:R-:W-:Y:S05]  /*2f000*/  @!P2 BRA `(.L_x_9139) ;  /* 0xfffffffc00f0a947 */ /* 0x002fea000383ffff */
[----:B------:R-:W-:Y:S05]  /*2f010*/  BRA `(.L_x_9497) ;  /* 0xfffffda000947947 */ /* 0x000fea000383ffff */
.L_x_9140:
        /* <DEDUP_REMOVED lines=8> */
.L_x_9499:
[----:B------:R-:W-:Y:S05]  /*2f0a0*/  BSYNC B1 ;  /* 0x0000000000017941 */ /* 0x000fea0003800000 */
.L_x_9498:
        /* <DEDUP_REMOVED lines=8> */
.L_x_9500:
[----:B------:R-:W-:Y:S05]  /*2f130*/  BRA `(.L_x_9501) ;  /* 0xfffffda000b47947 */ /* 0x000fea000383ffff */
.L_x_9143:
        /* <DEDUP_REMOVED lines=8> */
.L_x_9503:
[----:B------:R-:W-:Y:S05]  /*2f1c0*/  BSYNC B1 ;  /* 0x0000000000017941 */ /* 0x000fea0003800000 */
.L_x_9502:
        /* <DEDUP_REMOVED lines=8> */
.L_x_9504:
[----:B------:R-:W-:Y:S05]  /*2f250*/  BRA `(.L_x_9505) ;  /* 0xfffffda000b47947 */ /* 0x000fea000383ffff */
.L_x_9146:
[----:B------:R-:W-:Y:S01]  /*2f260*/  BSSY B1, `(.L_x_9506) ;  /* 0x0000008000017945 */ /* 0x000fe20003800000 */
[----:B------:R-:W-:Y:S02]  /*2f270*/  IMAD.MOV.U32 R13, RZ, RZ, R9 ;  /* 0x000000ffff0d7224 */ /* 0x000fe400078e0009 */
[----:B------:R-:W-:Y:S02]  /*2f280*/  IMAD.MOV.U32 R12, RZ, RZ, 0x2 ;  /* 0x00000002ff0c7424 */ /* 0x000fe400078e00ff */
[----:B------:R-:W-:Y:S02]  /*2f290*/  IMAD.MOV.U32 R11, RZ, RZ, 0x1c1f ;  /* 0x00001c1fff0b7424 */ /* 0x000fe400078e00ff */
[----:B---3--:R-:W-:-:S07]  /*2f2a0*/  IMAD.MOV.U32 R15, RZ, RZ, -0x1 ;  /* 0xffffffffff0f7424 */ /* 0x008fce00078e00ff */
[----:B012-4-:R-:W-:Y:S05]  /*2f2b0*/  WARPSYNC.COLLECTIVE R15, `(.L_x_9507) ;  /* 0x000000000f087348 */ /* 0x017fea0003c00000 */
[----:B------:R3:W0:Y:S02]  /*2f2c0*/  SHFL.IDX P6, R14, R13, R12, R11 ;  /* 0x0000000c0d0e7389 */ /* 0x00062400000c000b */
[----:B01234-:R-:W-:Y:S01]  /*2f2d0*/  ENDCOLLECTIVE ;  /* 0x000000000000791b */ /* 0x01ffe20003800000 */
.L_x_9507:
[----:B------:R-:W-:Y:S05]  /*2f2e0*/  BSYNC B1 ;  /* 0x0000000000017941 */ /* 0x000fea0003800000 */
.L_x_9506:
        /* <DEDUP_REMOVED lines=8> */
.L_x_9508:
[----:B------:R-:W-:Y:S05]  /*2f370*/  BRA `(.L_x_9509) ;  /* 0xfffffda000b87947 */ /* 0x000fea000383ffff */
.L_x_9150:
[----:B------:R0:W0:Y:S02]  /*2f380*/  SYNCS.PHASECHK.TRANS64.TRYWAIT P3, [R86+URZ+0x228b0], R98 ;  /* 0x0228b062560075a7 */ /* 0x000024000806017f */
[----:B0-----:R-:W-:Y:S05]  /*2f390*/  @!P3 NANOSLEEP.SYNCS 0x989680 ;  /* 0x009896800000b95d */ /* 0x001fea0003900000 */
[----:B------:R-:W0:Y:S02]  /*2f3a0*/  @!P3 SYNCS.PHASECHK.TRANS64 P3, [R86+URZ+0x228b0], R98 ;  /* 0x0228b0625600b5a7 */ /* 0x000e24000806007f */
[----:B0-----:R-:W-:Y:S05]  /*2f3b0*/  @!P3 BRA `(.L_x_9150) ;  /* 0xfffffffc00f0b947 */ /* 0x001fea000383ffff */
[----:B------:R-:W-:Y:S05]  /*2f3c0*/  BRA `(.L_x_9510) ;  /* 0xfffffda4002c7947 */ /* 0x000fea000383ffff */
.L_x_9170:
[----:B------:R-:W0:Y:S01]  /*2f3d0*/  S2R R4, SR_TID.X ;  /* 0x0000000000047919 */ /* 0x000e220000002100 */
[----:B------:R-:W-:Y:S01]  /*2f3e0*/  BSSY B0, `(.L_x_9511) ;  /* 0x000000c000007945 */ /* 0x000fe20003800000 */
[----:B------:R-:W-:Y:S02]  /*2f3f0*/  IMAD.MOV.U32 R12, RZ, RZ, RZ ;  /* 0x000000ffff0c7224 */ /* 0x000fe400078e00ff */
[----:B------:R-:W-:Y:S02]  /*2f400*/  IMAD.MOV.U32 R11, RZ, RZ, 0x1f ;  /* 0x0000001fff0b7424 */ /* 0x000fe400078e00ff */
[----:B------:R-:W-:Y:S02]  /*2f410*/  IMAD.MOV.U32 R15, RZ, RZ, -0x1 ;  /* 0xffffffffff0f7424 */ /* 0x000fe400078e00ff */
[----:B0-----:R-:W-:-:S05]  /*2f420*/  VIADD R5, R4, 0xffffff80 ;  /* 0xffffff8004057836 */ /* 0x001fca0000000000 */
[----:B------:R-:W-:-:S04]  /*2f430*/  SHF.R.S32.HI R4, RZ, 0x1f, R5 ;  /* 0x0000001fff047819 */ /* 0x000fc80000011405 */
[----:B------:R-:W-:-:S04]  /*2f440*/  LEA.HI R4, R4, R5, RZ, 0x7 ;  /* 0x0000000504047211 */ /* 0x000fc800078f38ff */
[----:B------:R-:W-:-:S05]  /*2f450*/  SHF.R.S32.HI R4, RZ, 0x7, R4 ;  /* 0x00000007ff047819 */ /* 0x000fca0000011404 */
[----:B------:R-:W-:-:S07]  /*2f460*/  IMAD.MOV.U32 R13, RZ, RZ, R4 ;  /* 0x000000ffff0d7224 */ /* 0x000fce00078e0004 */
[----:B-----5:R-:W-:Y:S05]  /*2f470*/  WARPSYNC.COLLECTIVE R15, `(.L_x_9512) ;  /* 0x000000000f087348 */ /* 0x020fea0003c00000 */
[----:B------:R0:W1:Y:S02]  /*2f480*/  SHFL.IDX P6, R14, R13, R12, R11 ;  /* 0x0000000c0d0e7389 */ /* 0x00006400000c000b */
[----:B01---5:R-:W-:Y:S01]  /*2f490*/  ENDCOLLECTIVE ;  /* 0x000000000000791b */ /* 0x023fe20003800000 */
.L_x_9512:
[----:B------:R-:W-:Y:S05]  /*2f4a0*/  BSYNC B0 ;  /* 0x0000000000007941 */ /* 0x000fea0003800000 */
.L_x_9511:
[----:B------:R-:W-:Y:S01]  /*2f4b0*/  IMAD.MOV.U32 R203, RZ, RZ, R14 ;  /* 0x000000ffffcb7224 */ /* 0x000fe200078e000e */
[----:B------:R-:W-:Y:S06]  /*2f4c0*/  BRA `(.L_x_9513) ;  /* 0xfffffdb400707947 */ /* 0x000fec000383ffff */
.L_x_9182:
        /* <DEDUP_REMOVED lines=8> */
.L_x_9515:
[----:B------:R-:W-:Y:S05]  /*2f550*/  BSYNC B1 ;  /* 0x0000000000017941 */ /* 0x000fea0003800000 */
.L_x_9514:
        /* <DEDUP_REMOVED lines=8> */
.L_x_9516:
[----:B------:R-:W-:Y:S02]  /*2f5e0*/  IMAD.MOV.U32 R13, RZ, RZ, R8 ;  /* 0x000000ffff0d7224 */ /* 0x000fe400078e0008 */
[----:B------:R-:W-:-:S07]  /*2f5f0*/  IMAD.MOV.U32 R3, RZ, RZ, R14 ;  /* 0x000000ffff037224 */ /* 0x000fce00078e000e */
[----:B------:R-:W-:Y:S05]  /*2f600*/  WARPSYNC.COLLECTIVE R15, `(.L_x_9517) ;  /* 0x000000000f087348 */ /* 0x000fea0003c00000 */
[----:B------:R0:W1:Y:S02]  /*2f610*/  SHFL.IDX P6, R14, R13, R12, R11 ;  /* 0x0000000c0d0e7389 */ /* 0x00006400000c000b */
[----:B01----:R-:W-:Y:S01]  /*2f620*/  ENDCOLLECTIVE ;  /* 0x000000000000791b */ /* 0x003fe20003800000 */
.L_x_9517:
[----:B------:R-:W-:Y:S02]  /*2f630*/  IMAD.MOV.U32 R13, RZ, RZ, R7 ;  /* 0x000000ffff0d7224 */ /* 0x000fe400078e0007 */
[----:B------:R-:W-:-:S07]  /*2f640*/  IMAD.MOV.U32 R4, RZ, RZ, R14 ;  /* 0x000000ffff047224 */ /* 0x000fce00078e000e */
[----:B------:R-:W-:Y:S05]  /*2f650*/  WARPSYNC.COLLECTIVE R15, `(.L_x_9518) ;  /* 0x000000000f087348 */ /* 0x000fea0003c00000 */
[----:B------:R0:W1:Y:S02]  /*2f660*/  SHFL.IDX P6, R14, R13, R12, R11 ;  /* 0x0000000c0d0e7389 */ /* 0x00006400000c000b */
[----:B01----:R-:W-:Y:S01]  /*2f670*/  ENDCOLLECTIVE ;  /* 0x000000000000791b */ /* 0x003fe20003800000 */
.L_x_9518:
[----:B------:R-:W-:Y:S05]  /*2f680*/  BRA `(.L_x_9519) ;  /* 0xfffffdb800e07947 */ /* 0x000fea000383ffff */
.L_x_9185:
[----:B------:R-:W-:Y:S01]  /*2f690*/  BSSY B1, `(.L_x_9520) ;  /* 0x0000008000017945 */ /* 0x000fe20003800000 */
[----:B------:R-:W-:Y:S02]  /*2f6a0*/  IMAD.MOV.U32 R13, RZ, RZ, R6 ;  /* 0x000000ffff0d7224 */ /* 0x000fe400078e0006 */
[----:B------:R-:W-:Y:S02]  /*2f6b0*/  IMAD.MOV.U32 R12, RZ, RZ, 0x1 ;  /* 0x00000001ff0c7424 */ /* 0x000fe400078e00ff */
[----:B------:R-:W-:Y:S02]  /*2f6c0*/  IMAD.MOV.U32 R11, RZ, RZ, 0x1c1f ;  /* 0x00001c1fff0b7424 */ /* 0x000fe400078e00ff */
[----:B------:R-:W-:-:S07]  /*2f6d0*/  IMAD.MOV.U32 R15, RZ, RZ, -0x1 ;  /* 0xffffffffff0f7424 */ /* 0x000fce00078e00ff */
[----:B0-2345:R-:W-:Y:S05]  /*2f6e0*/  WARPSYNC.COLLECTIVE R15, `(.L_x_9521) ;  /* 0x000000000f087348 */ /* 0x03dfea0003c00000 */
[----:B----4-:R1:W4:Y:S02]  /*2f6f0*/  SHFL.IDX P6, R14, R13, R12, R11 ;  /* 0x0000000c0d0e7389 */ /* 0x01032400000c000b */
[----:B012345:R-:W-:Y:S01]  /*2f700*/  ENDCOLLECTIVE ;  /* 0x000000000000791b */ /* 0x03ffe20003800000 */
.L_x_9521:
[----:B------:R-:W-:Y:S05]  /*2f710*/  BSYNC B1 ;  /* 0x0000000000017941 */ /* 0x000fea0003800000 */
.L_x_9520:
        /* <DEDUP_REMOVED lines=8> */
.L_x_9522:
[----:B------:R-:W-:Y:S02]  /*2f7a0*/  IMAD.MOV.U32 R13, RZ, RZ, R8 ;  /* 0x000000ffff0d7224 */ /* 0x000fe400078e0008 */
[----:B------:R-:W-:-:S07]  /*2f7b0*/  IMAD.MOV.U32 R3, RZ, RZ, R14 ;  /* 0x000000ffff037224 */ /* 0x000fce00078e000e */
[----:B------:R-:W-:Y:S05]  /*2f7c0*/  WARPSYNC.COLLECTIVE R15, `(.L_x_9523) ;  /* 0x000000000f087348 */ /* 0x000fea0003c00000 */
[----:B------:R0:W1:Y:S02]  /*2f7d0*/  SHFL.IDX P6, R14, R13, R12, R11 ;  /* 0x0000000c0d0e7389 */ /* 0x00006400000c000b */
[----:B01----:R-:W-:Y:S01]  /*2f7e0*/  ENDCOLLECTIVE ;  /* 0x000000000000791b */ /* 0x003fe20003800000 */
.L_x_9523:
[----:B------:R-:W-:Y:S02]  /*2f7f0*/  IMAD.MOV.U32 R13, RZ, RZ, R7 ;  /* 0x000000ffff0d7224 */ /* 0x000fe400078e0007 */
[----:B------:R-:W-:-:S07]  /*2f800*/  IMAD.MOV.U32 R4, RZ, RZ, R14 ;  /* 0x000000ffff047224 */ /* 0x000fce00078e000e */
[----:B------:R-:W-:Y:S05]  /*2f810*/  WARPSYNC.COLLECTIVE R15, `(.L_x_9524) ;  /* 0x000000000f087348 */ /* 0x000fea0003c00000 */
[----:B------:R0:W1:Y:S02]  /*2f820*/  SHFL.IDX P6, R14, R13, R12, R11 ;  /* 0x0000000c0d0e7389 */ /* 0x00006400000c000b */
[----:B01----:R-:W-:Y:S01]  /*2f830*/  ENDCOLLECTIVE ;  /* 0x000000000000791b */ /* 0x003fe20003800000 */
.L_x_9524:
[----:B------:R-:W-:Y:S05]  /*2f840*/  BRA `(.L_x_9525) ;  /* 0xfffffdbc00007947 */ /* 0x000fea000383ffff */
.L_x_9189:
[----:B0-----:R0:W1:Y:S02]  /*2f850*/  SYNCS.PHASECHK.TRANS64.TRYWAIT P0, [R17+URZ+0x22800], R38 ;  /* 0x02280026110075a7 */ /* 0x001064000800017f */
[----:B-1----:R-:W-:Y:S05]  /*2f860*/  @!P0 NANOSLEEP.SYNCS 0x989680 ;  /* 0x009896800000895d */ /* 0x002fea0003900000 */
[----:B------:R-:W1:Y:S02]  /*2f870*/  @!P0 SYNCS.PHASECHK.TRANS64 P0, [R17+URZ+0x22800], R38 ;  /* 0x02280026110085a7 */ /* 0x000e64000800007f */
[----:B-1----:R-:W-:Y:S05]  /*2f880*/  @!P0 BRA `(.L_x_9189) ;  /* 0xfffffffc00f08947 */ /* 0x002fea000383ffff */
[----:B------:R-:W-:Y:S05]  /*2f890*/  BRA `(.L_x_9526) ;  /* 0xfffffdbc00a47947 */ /* 0x000fea000383ffff */
.L_x_9197:
[----:B------:R-:W0:Y:S01]  /*2f8a0*/  LDC R41, c[0x0][0x3f4] ;  /* 0x0000fd00ff297b82 */ /* 0x000e220000000800 */
        /* <DEDUP_REMOVED lines=8> */
.L_x_9528:
[----:B------:R-:W-:Y:S05]  /*2f930*/  BSYNC B1 ;  /* 0x0000000000017941 */ /* 0x000fea0003800000 */
.L_x_9527:
[----:B------:R-:W-:Y:S01]  /*2f940*/  IMAD.MOV.U32 R13, RZ, RZ, R35 ;  /* 0x000000ffff0d7224 */ /* 0x000fe200078e0023 */
[----:B------:R-:W-:Y:S01]  /*2f950*/  ISETP.GE.AND P0, PT, R18, R41, PT ;  /* 0x000000291200720c */ /* 0x000fe20003f06270 */
[----:B------:R-:W-:Y:S02]  /*2f960*/  IMAD.MOV.U32 R12, RZ, RZ, RZ ;  /* 0x000000ffff0c7224 */ /* 0x000fe400078e00ff */
[----:B------:R-:W-:Y:S02]  /*2f970*/  IMAD.MOV.U32 R11, RZ, RZ, 0x1c1f ;  /* 0x00001c1fff0b7424 */ /* 0x000fe400078e00ff */
[----:B------:R-:W-:Y:S02]  /*2f980*/  IMAD.MOV.U32 R15, RZ, RZ, -0x1 ;  /* 0xffffffffff0f7424 */ /* 0x000fe400078e00ff */
[----:B------:R-:W-:Y:S02]  /*2f990*/  IMAD.MOV.U32 R3, RZ, RZ, R14 ;  /* 0x000000ffff037224 */ /* 0x000fe400078e000e */
[----:B------:R-:W-:-:S07]  /*2f9a0*/  IMAD R39, R197, R10, RZ ;  /* 0x0000000ac5277224 */ /* 0x000fce00078e02ff */
[----:B------:R-:W-:Y:S05]  /*2f9b0*/  WARPSYNC.COLLECTIVE R15, `(.L_x_9529) ;  /* 0x000000000f087348 */ /* 0x000fea0003c00000 */
[----:B------:R0:W1:Y:S02]  /*2f9c0*/  SHFL.IDX P6, R14, R13, R12, R11 ;  /* 0x0000000c0d0e7389 */ /* 0x00006400000c000b */
[----:B01----:R-:W-:Y:S01]  /*2f9d0*/  ENDCOLLECTIVE ;  /* 0x000000000000791b */ /* 0x003fe20003800000 */
.L_x_9529:
[----:B------:R-:W-:Y:S01]  /*2f9e0*/  ISETP.GE.OR P1, PT, R36, R39, P0 ;  /* 0x000000272400720c */ /* 0x000fe20000726670 */
[----:B------:R-:W-:Y:S02]  /*2f9f0*/  IMAD.MOV.U32 R13, RZ, RZ, R37 ;  /* 0x000000ffff0d7224 */ /* 0x000fe400078e0025 */
[----:B------:R-:W-:-:S10]  /*2fa00*/  IMAD.MOV.U32 R5, RZ, RZ, R14 ;  /* 0x000000ffff057224 */ /* 0x000fd400078e000e */
[----:B------:R-:W-:Y:S05]  /*2fa10*/  WARPSYNC.COLLECTIVE R15, `(.L_x_9530) ;  /* 0x000000000f087348 */ /* 0x000fea0003c00000 */
[----:B------:R0:W1:Y:S02]  /*2fa20*/  SHFL.IDX P6, R14, R13, R12, R11 ;  /* 0x0000000c0d0e7389 */ /* 0x00006400000c000b */
[----:B01----:R-:W-:Y:S01]  /*2fa30*/  ENDCOLLECTIVE ;  /* 0x000000000000791b */ /* 0x003fe20003800000 */
.L_x_9530:
[----:B------:R-:W-:-:S05]  /*2fa40*/  @!P1 IADD3 R0, P2, R18, R5, RZ ;  /* 0x0000000512009210 */ /* 0x000fca0007f5e0ff */
[----:B------:R-:W-:Y:S02]  /*2fa50*/  @!P1 IMAD.X R5, R3, 0x1, R19, P2 ;  /* 0x0000000103059824 */ /* 0x000fe400010e0613 */
[----:B------:R-:W-:Y:S02]  /*2fa60*/  @!P1 IMAD.MOV.U32 R4, RZ, RZ, R0 ;  /* 0x000000ffff049224 */ /* 0x000fe400078e0000 */
[----:B------:R-:W-:Y:S02]  /*2fa70*/  IMAD.MOV.U32 R13, RZ, RZ, R9 ;  /* 0x000000ffff0d7224 */ /* 0x000fe400078e0009 */
[----:B------:R-:W-:-:S07]  /*2fa80*/  IMAD.MOV.U32 R7, RZ, RZ, R14 ;  /* 0x000000ffff077224 */ /* 0x000fce00078e000e */
[----:B------:R-:W-:Y:S05]  /*2fa90*/  WARPSYNC.COLLECTIVE R15, `(.L_x_9531) ;  /* 0x000000000f087348 */ /* 0x000fea0003c00000 */
[----:B------:R0:W1:Y:S02]  /*2faa0*/  SHFL.IDX P6, R14, R13, R12, R11 ;  /* 0x0000000c0d0e7389 */ /* 0x00006400000c000b */
[----:B01----:R-:W-:Y:S01]  /*2fab0*/  ENDCOLLECTIVE ;  /* 0x000000000000791b */ /* 0x003fe20003800000 */
.L_x_9531:
[----:B------:R-:W-:-:S05]  /*2fac0*/  @!P1 IADD3 R14, P3, R18, R14, RZ ;  /* 0x0000000e120e9210 */ /* 0x000fca0007f7e0ff */
[----:B------:R-:W-:Y:S02]  /*2fad0*/  @!P1 IMAD.X R3, R7, 0x1, R19, P3 ;  /* 0x0000000107039824 */ /* 0x000fe400018e0613 */
[----:B------:R-:W-:Y:S01]  /*2fae0*/  @!P1 IMAD.MOV.U32 R24, RZ, RZ, R14 ;  /* 0x000000ffff189224 */ /* 0x000fe200078e000e */
[----:B------:R-:W5:Y:S01]  /*2faf0*/  @!P1 LD.E.128 R4, desc[UR60][R4.64] ;  /* 0x0000003c04049980 */ /* 0x000f62000c101d00 */
[----:B------:R-:W-:-:S06]  /*2fb00*/  @!P1 IMAD.MOV.U32 R25, RZ, RZ, R3 ;  /* 0x000000ffff199224 */ /* 0x000fcc00078e0003 */
[----:B------:R-:W5:Y:S01]  /*2fb10*/  @!P1 LD.E.128 R24, desc[UR60][R24.64] ;  /* 0x0000003c18189980 */ /* 0x000f62000c101d00 */
[----:B------:R-:W-:Y:S01]  /*2fb20*/  IMAD.MOV.U32 R13, RZ, RZ, R8 ;  /* 0x000000ffff0d7224 */ /* 0x000fe200078e0008 */
[----:B------:R-:W-:Y:S01]  /*2fb30*/  CS2R R32, SRZ ;  /* 0x0000000000207805 */ /* 0x000fe2000001ff00 */
[----:B------:R-:W-:Y:S01]  /*2fb40*/  IMAD.MOV.U32 R12, RZ, RZ, 0x1 ;  /* 0x00000001ff0c7424 */ /* 0x000fe200078e00ff */
[----:B------:R-:W-:Y:S02]  /*2fb50*/  CS2R R30, SRZ ;  /* 0x00000000001e7805 */ /* 0x000fe4000001ff00 */
[----:B------:R-:W-:Y:S02]  /*2fb60*/  CS2R R28, SRZ ;  /* 0x00000000001c7805 */ /* 0x000fe4000001ff00 */
[----:B------:R-:W-:-:S07]  /*2fb70*/  CS2R R20, SRZ ;  /* 0x0000000000147805 */ /* 0x000fce000001ff00 */
[----:B-----5:R-:W-:Y:S05]  /*2fb80*/  WARPSYNC.COLLECTIVE R15, `(.L_x_9532) ;  /* 0x000000000f087348 */ /* 0x020fea0003c00000 */
[----:B------:R0:W1:Y:S02]  /*2fb90*/  SHFL.IDX P6, R14, R13, R12, R11 ;  /* 0x0000000c0d0e7389 */ /* 0x00006400000c000b */
[----:B01---5:R-:W-:Y:S01]  /*2fba0*/  ENDCOLLECTIVE ;  /* 0x000000000000791b */ /* 0x023fe20003800000 */
.L_x_9532:
[----:B------:R-:W-:Y:S02]  /*2fbb0*/  IMAD.MOV.U32 R13, RZ, RZ, R35 ;  /* 0x000000ffff0d7224 */ /* 0x000fe400078e0023 */
[----:B------:R-:W-:-:S07]  /*2fbc0*/  IMAD.MOV.U32 R3, RZ, RZ, R14 ;  /* 0x000000ffff037224 */ /* 0x000fce00078e000e */
[----:B------:R-:W-:Y:S05]  /*2fbd0*/  WARPSYNC.COLLECTIVE R15, `(.L_x_9533) ;  /* 0x000000000f087348 */ /* 0x000fea0003c00000 */
[----:B------:R0:W1:Y:S02]  /*2fbe0*/  SHFL.IDX P6, R14, R13, R12, R11 ;  /* 0x0000000c0d0e7389 */ /* 0x00006400000c000b */
[----:B01----:R-:W-:Y:S01]  /*2fbf0*/  ENDCOLLECTIVE ;  /* 0x000000000000791b */ /* 0x003fe20003800000 */
.L_x_9533:
[----:B------:R-:W-:Y:S02]  /*2fc00*/  IMAD.MOV.U32 R13, RZ, RZ, R37 ;  /* 0x000000ffff0d7224 */ /* 0x000fe400078e0025 */
[----:B------:R-:W-:-:S07]  /*2fc10*/  IMAD.MOV.U32 R35, RZ, RZ, R14 ;  /* 0x000000ffff237224 */ /* 0x000fce00078e000e */
[----:B------:R-:W-:Y:S05]  /*2fc20*/  WARPSYNC.COLLECTIVE R15, `(.L_x_9534) ;  /* 0x000000000f087348 */ /* 0x000fea0003c00000 */
[----:B------:R0:W1:Y:S02]  /*2fc30*/  SHFL.IDX P6, R14, R13, R12, R11 ;  /* 0x0000000c0d0e7389 */ /* 0x00006400000c000b */
[----:B01----:R-:W-:Y:S01]  /*2fc40*/  ENDCOLLECTIVE ;  /* 0x000000000000791b */ /* 0x003fe20003800000 */
.L_x_9534:
[----:B------:R-:W-:Y:S02]  /*2fc50*/  IMAD.MOV.U32 R13, RZ, RZ, R9 ;  /* 0x000000ffff0d7224 */ /* 0x000fe400078e0009 */
[----:B------:R-:W-:-:S07]  /*2fc60*/  IMAD.MOV.U32 R37, RZ, RZ, R14 ;  /* 0x000000ffff257224 */ /* 0x000fce00078e000e */
[----:B------:R-:W-:Y:S05]  /*2fc70*/  WARPSYNC.COLLECTIVE R15, `(.L_x_9535) ;  /* 0x000000000f087348 */ /* 0x000fea0003c00000 */
[----:B------:R0:W1:Y:S02]  /*2fc80*/  SHFL.IDX P6, R14, R13, R12, R11 ;  /* 0x0000000c0d0e7389 */ /* 0x00006400000c000b */
[----:B01----:R-:W-:Y:S01]  /*2fc90*/  ENDCOLLECTIVE ;  /* 0x000000000000791b */ /* 0x003fe20003800000 */
.L_x_9535:
[----:B------:R-:W-:Y:S02]  /*2fca0*/  @!P1 IMAD.MOV.U32 R32, RZ, RZ, R4 ;  /* 0x000000ffff209224 */ /* 0x000fe400078e0004 */
[----:B------:R-:W-:Y:S01]  /*2fcb0*/  @!P1 IMAD.MOV.U32 R33, RZ, RZ, R5 ;  /* 0x000000ffff219224 */ /* 0x000fe200078e0005 */
[----:B------:R-:W-:Y:S01]  /*2fcc0*/  CS2R R4, SRZ ;  /* 0x0000000000047805 */ /* 0x000fe2000001ff00 */
[----:B------:R-:W-:Y:S02]  /*2fcd0*/  @!P1 IMAD.MOV.U32 R30, RZ, RZ, R6 ;  /* 0x000000ffff1e9224 */ /* 0x000fe400078e0006 */
[----:B------:R-:W-:Y:S02]  /*2fce0*/  @!P1 IMAD.MOV.U32 R31, RZ, RZ, R7 ;  /* 0x000000ffff1f9224 */ /* 0x000fe400078e0007 */
[----:B------:R-:W-:Y:S02]  /*2fcf0*/  @!P1 IMAD.MOV.U32 R28, RZ, RZ, R24 ;  /* 0x000000ffff1c9224 */ /* 0x000fe400078e0018 */
[----:B------:R-:W-:-:S02]  /*2fd00*/  @!P1 IMAD.MOV.U32 R29, RZ, RZ, R25 ;  /* 0x000000ffff1d9224 */ /* 0x000fc400078e0019 */
[----:B------:R-:W-:Y:S02]  /*2fd10*/  @!P1 IMAD.MOV.U32 R20, RZ, RZ, R26 ;  /* 0x000000ffff149224 */ /* 0x000fe400078e001a */
[----:B------:R-:W-:Y:S01]  /*2fd20*/  @!P1 IMAD.MOV.U32 R21, RZ, RZ, R27 ;  /* 0x000000ffff159224 */ /* 0x000fe200078e001b */
[----:B------:R-:W-:Y:S06]  /*2fd30*/  BRA `(.L_x_9536) ;  /* 0xfffffddc00687947 */ /* 0x000fec000383ffff */
.L_x_9201:
[----:B0-----:R0:W1:Y:S02]  /*2fd40*/  SYNCS.PHASECHK.TRANS64.TRYWAIT P1, [R17+URZ+0x22800], R0 ;  /* 0x02280000110075a7 */ /* 0x001064000802017f */
[----:B-1----:R-:W-:Y:S05]  /*2fd50*/  @!P1 NANOSLEEP.SYNCS 0x989680 ;  /* 0x009896800000995d */ /* 0x002fea0003900000 */
[----:B------:R-:W1:Y:S02]  /*2fd60*/  @!P1 SYNCS.PHASECHK.TRANS64 P1, [R17+URZ+0x22800], R0 ;  /* 0x02280000110095a7 */ /* 0x000e64000802007f */
[----:B-1----:R-:W-:Y:S05]  /*2fd70*/  @!P1 BRA `(.L_x_9201) ;  /* 0xfffffffc00f09947 */ /* 0x002fea000383ffff */
[----:B------:R-:W-:Y:S05]  /*2fd80*/  BRA `(.L_x_9537) ;  /* 0xfffffddc00c87947 */ /* 0x000fea000383ffff */
.L_x_9207:
[----:B0-----:R0:W2:Y:S02]  /*2fd90*/  SYNCS.PHASECHK.TRANS64.TRYWAIT P1, [R14+URZ+0x22830], R3 ;  /* 0x022830030e0075a7 */ /* 0x0010a4000802017f */
[----:B--2---:R-:W-:Y:S05]  /*2fda0*/  @!P1 NANOSLEEP.SYNCS 0x989680 ;  /* 0x009896800000995d */ /* 0x004fea0003900000 */
[----:B------:R-:W2:Y:S02]  /*2fdb0*/  @!P1 SYNCS.PHASECHK.TRANS64 P1, [R14+URZ+0x22830], R3 ;  /* 0x022830030e0095a7 */ /* 0x000ea4000802007f */
[----:B--2---:R-:W-:Y:S05]  /*2fdc0*/  @!P1 BRA `(.L_x_9207) ;  /* 0xfffffffc00f09947 */ /* 0x004fea000383ffff */
[----:B------:R-:W-:Y:S05]  /*2fdd0*/  BRA `(.L_x_9206) ;  /* 0xfffffdfc00ec7947 */ /* 0x000fea000383ffff */
.L_x_9226:
[----:B-1----:R1:W2:Y:S02]  /*2fde0*/  SYNCS.PHASECHK.TRANS64.TRYWAIT P2, [R21+URZ+0x22830], R20 ;  /* 0x02283014150075a7 */ /* 0x0022a4000804017f */
[----:B--2---:R-:W-:Y:S05]  /*2fdf0*/  @!P2 NANOSLEEP.SYNCS 0x989680 ;  /* 0x009896800000a95d */ /* 0x004fea0003900000 */
[----:B------:R-:W2:Y:S02]  /*2fe00*/  @!P2 SYNCS.PHASECHK.TRANS64 P2, [R21+URZ+0x22830], R20 ;  /* 0x022830141500a5a7 */ /* 0x000ea4000804007f */
[----:B--2---:R-:W-:Y:S05]  /*2fe10*/  @!P2 BRA `(.L_x_9226) ;  /* 0xfffffffc00f0a947 */ /* 0x004fea000383ffff */
[----:B------:R-:W-:Y:S05]  /*2fe20*/  BRA `(.L_x_9225) ;  /* 0xfffffe4400187947 */ /* 0x000fea000383ffff */
.L_x_9230:
[----:B-1----:R1:W2:Y:S02]  /*2fe30*/  SYNCS.PHASECHK.TRANS64.TRYWAIT P1, [R21+URZ+0x22850], R20 ;  /* 0x02285014150075a7 */ /* 0x0022a4000802017f */
[----:B--2---:R-:W-:Y:S05]  /*2fe40*/  @!P1 NANOSLEEP.SYNCS 0x989680 ;  /* 0x009896800000995d */ /* 0x004fea0003900000 */
[----:B------:R-:W2:Y:S02]  /*2fe50*/  @!P1 SYNCS.PHASECHK.TRANS64 P1, [R21+URZ+0x22850], R20 ;  /* 0x02285014150095a7 */ /* 0x000ea4000802007f */
[----:B--2---:R-:W-:Y:S05]  /*2fe60*/  @!P1 BRA `(.L_x_9230) ;  /* 0xfffffffc00f09947 */ /* 0x004fea000383ffff */
[----:B------:R-:W-:Y:S05]  /*2fe70*/  BRA `(.L_x_9227) ;  /* 0xfffffe5000307947 */ /* 0x000fea000383ffff */
.L_x_9251:
[----:B-1----:R1:W2:Y:S02]  /*2fe80*/  SYNCS.PHASECHK.TRANS64.TRYWAIT P2, [R0+URZ+0x22830], R3 ;  /* 0x02283003000075a7 */ /* 0x0022a4000804017f */
[----:B--2---:R-:W-:Y:S05]  /*2fe90*/  @!P2 NANOSLEEP.SYNCS 0x989680 ;  /* 0x009896800000a95d */ /* 0x004fea0003900000 */
[----:B------:R-:W2:Y:S02]  /*2fea0*/  @!P2 SYNCS.PHASECHK.TRANS64 P2, [R0+URZ+0x22830], R3 ;  /* 0x022830030000a5a7 */ /* 0x000ea4000804007f */
[----:B--2---:R-:W-:Y:S05]  /*2feb0*/  @!P2 BRA `(.L_x_9251) ;  /* 0xfffffffc00f0a947 */ /* 0x004fea000383ffff */
[----:B------:R-:W-:Y:S05]  /*2fec0*/  BRA `(.L_x_9250) ;  /* 0xfffffe90005c7947 */ /* 0x000fea000383ffff */
.L_x_9255:
[----:B-1----:R1:W2:Y:S02]  /*2fed0*/  SYNCS.PHASECHK.TRANS64.TRYWAIT P1, [R3+URZ+0x22850], R0 ;  /* 0x02285000030075a7 */ /* 0x0022a4000802017f */
[----:B--2---:R-:W-:Y:S05]  /*2fee0*/  @!P1 NANOSLEEP.SYNCS 0x989680 ;  /* 0x009896800000995d */ /* 0x004fea0003900000 */
[----:B------:R-:W2:Y:S02]  /*2fef0*/  @!P1 SYNCS.PHASECHK.TRANS64 P1, [R3+URZ+0x22850], R0 ;  /* 0x02285000030095a7 */ /* 0x000ea4000802007f */
[----:B--2---:R-:W-:Y:S05]  /*2ff00*/  @!P1 BRA `(.L_x_9255) ;  /* 0xfffffffc00f09947 */ /* 0x004fea000383ffff */
[----:B------:R-:W-:Y:S05]  /*2ff10*/  BRA `(.L_x_9252) ;  /* 0xfffffe9c00807947 */ /* 0x000fea000383ffff */
.L_x_9264:
[----:B-1----:R1:W2:Y:S02]  /*2ff20*/  SYNCS.PHASECHK.TRANS64.TRYWAIT P2, [R0+URZ+0x22830], R3 ;  /* 0x02283003000075a7 */ /* 0x0022a4000804017f */
[----:B--2---:R-:W-:Y:S05]  /*2ff30*/  @!P2 NANOSLEEP.SYNCS 0x989680 ;  /* 0x009896800000a95d */ /* 0x004fea0003900000 */
[----:B------:R-:W2:Y:S02]  /*2ff40*/  @!P2 SYNCS.PHASECHK.TRANS64 P2, [R0+URZ+0x22830], R3 ;  /* 0x022830030000a5a7 */ /* 0x000ea4000804007f */
[----:B--2---:R-:W-:Y:S05]  /*2ff50*/  @!P2 BRA `(.L_x_9264) ;  /* 0xfffffffc00f0a947 */ /* 0x004fea000383ffff */
[----:B------:R-:W-:Y:S05]  /*2ff60*/  BRA `(.L_x_9263) ;  /* 0xfffffebc00b47947 */ /* 0x000fea000383ffff */
.L_x_9268:
[----:B-1----:R1:W2:Y:S02]  /*2ff70*/  SYNCS.PHASECHK.TRANS64.TRYWAIT P1, [R3+URZ+0x22850], R0 ;  /* 0x02285000030075a7 */ /* 0x0022a4000802017f */
[----:B--2---:R-:W-:Y:S05]  /*2ff80*/  @!P1 NANOSLEEP.SYNCS 0x989680 ;  /* 0x009896800000995d */ /* 0x004fea0003900000 */
[----:B------:R-:W2:Y:S02]  /*2ff90*/  @!P1 SYNCS.PHASECHK.TRANS64 P1, [R3+URZ+0x22850], R0 ;  /* 0x02285000030095a7 */ /* 0x000ea4000802007f */
[----:B--2---:R-:W-:Y:S05]  /*2ffa0*/  @!P1 BRA `(.L_x_9268) ;  /* 0xfffffffc00f09947 */ /* 0x004fea000383ffff */
[----:B------:R-:W-:Y:S05]  /*2ffb0*/  BRA `(.L_x_9265) ;  /* 0xfffffec800d87947 */ /* 0x000fea000383ffff */
.L_x_9283:
[----:B-1----:R1:W2:Y:S02]  /*2ffc0*/  SYNCS.PHASECHK.TRANS64.TRYWAIT P1, [R13+URZ+0x22850], R4 ;  /* 0x022850040d0075a7 */ /* 0x0022a4000802017f */
[----:B--2---:R-:W-:Y:S05]  /*2ffd0*/  @!P1 NANOSLEEP.SYNCS 0x989680 ;  /* 0x009896800000995d */ /* 0x004fea0003900000 */
[----:B------:R-:W2:Y:S02]  /*2ffe0*/  @!P1 SYNCS.PHASECHK.TRANS64 P1, [R13+URZ+0x22850], R4 ;  /* 0x022850040d0095a7 */ /* 0x000ea4000802007f */
[----:B--2---:R-:W-:Y:S05]  /*2fff0*/  @!P1 BRA `(.L_x_9283) ;  /* 0xfffffffc00f09947 */ /* 0x004fea000383ffff */
[----:B------:R-:W-:Y:S05]  /*30000*/  BRA `(.L_x_9282) ;  /* 0xffffff08002c7947 */ /* 0x000fea000383ffff */
.L_x_9287:
[----:B------:R-:W-:Y:S01]  /*30010*/  SEL R136, R21, R100, P0 ;  /* 0x0000006415887207 */ /* 0x000fe20000000000 */
[----:B------:R-:W-:Y:S01]  /*30020*/  IMAD.MOV.U32 R11, RZ, RZ, 0x1c1f ;  /* 0x00001c1fff0b7424 */ /* 0x000fe200078e00ff */
[----:B------:R-:W-:Y:S01]  /*30030*/  SEL R82, R100, R21, P0 ;  /* 0x0000001564527207 */ /* 0x000fe20000000000 */
[----:B------:R-:W-:Y:S01]  /*30040*/  IMAD.MOV.U32 R15, RZ, RZ, -0x1 ;  /* 0xffffffffff0f7424 */ /* 0x000fe200078e00ff */
[----:B------:R-:W-:Y:S02]  /*30050*/  SEL R100, R48, R103, P0 ;  /* 0x0000006730647207 */ /* 0x000fe40000000000 */
[----:B------:R-:W-:Y:S02]  /*30060*/  SEL R36, R103, R48, P0 ;  /* 0x0000003067247207 */ /* 0x000fe40000000000 */
[----:B------:R-:W-:Y:S02]  /*30070*/  SEL R122, R66, R33, P0 ;  /* 0x00000021427a7207 */ /* 0x000fe40000000000 */
[----:B------:R-:W-:-:S02]  /*30080*/  SEL R48, R33, R66, P0 ;  /* 0x0000004221307207 */ /* 0x000fc40000000000 */
[----:B------:R-:W-:Y:S02]  /*30090*/  SEL R66, R12, R59, P0 ;  /* 0x0000003b0c427207 */ /* 0x000fe40000000000 */
[----:B------:R-:W-:Y:S01]  /*300a0*/  SEL R34, R59, R12, P0 ;  /* 0x0000000c3b227207 */ /* 0x000fe20000000000 */
[----:B------:R-:W-:Y:S01]  /*300b0*/  IMAD.MOV.U32 R12, RZ, RZ, R7 ;  /* 0x000000ffff0c7224 */ /* 0x000fe200078e0007 */
[----:B------:R-:W-:Y:S02]  /*300c0*/  LOP3.LUT R5, R7, 0x2, RZ, 0x3c, !PT ;  /* 0x0000000207057812 */ /* 0x000fe400078e3cff */
[----:B------:R-:W-:-:S07]  /*300d0*/  SEL R138, R107, R92, P0 ;  /* 0x0000005c6b8a7207 */ /* 0x000fce0000000000 */
[----:B-12---:R-:W-:Y:S05]  /*300e0*/  WARPSYNC.COLLECTIVE R15, `(.L_x_9538) ;  /* 0x000000000f087348 */ /* 0x006fea0003c00000 */
[----:B------:R0:W3:Y:S02]  /*300f0*/  SHFL.IDX P6, R14, R13, R12, R11 ;  /* 0x0000000c0d0e7389 */ /* 0x0000e400000c000b */
[----:B0123--:R-:W-:Y:S01]  /*30100*/  ENDCOLLECTIVE ;  /* 0x000000000000791b */ /* 0x00ffe20003800000 */
.L_x_9538:
        /* <DEDUP_REMOVED lines=18> */
.L_x_9539:
        /* <DEDUP_REMOVED lines=19> */
.L_x_9540:
        /* <DEDUP_REMOVED lines=18> */
.L_x_9541:
        /* <DEDUP_REMOVED lines=19> */
.L_x_9542:
[----:B------:R-:W-:Y:S01]  /*305b0*/  SEL R21, R2, R21, P0 ;  /* 0x0000001502157207 */ /* 0x000fe20000000000 */
[----:B------:R-:W-:Y:S02]  /*305c0*/  IMAD.MOV.U32 R13, RZ, RZ, R136 ;  /* 0x000000ffff0d7224 */ /* 0x000fe400078e0088 */
[----:B------:R-:W-:-:S07]  /*305d0*/  IMAD.MOV.U32 R29, RZ, RZ, R14 ;  /* 0x000000ffff1d7224 */ /* 0x000fce00078e000e */
[----:B------:R-:W-:Y:S05]  /*305e0*/  WARPSYNC.COLLECTIVE R15, `(.L_x_9543) ;  /* 0x000000000f087348 */ /* 0x000fea0003c00000 */
[----:B------:R0:W1:Y:S02]  /*305f0*/  SHFL.IDX P6, R14, R13, R12, R11 ;  /* 0x0000000c0d0e7389 */ /* 0x00006400000c000b */
[----:B01----:R-:W-:Y:S01]  /*30600*/  ENDCOLLECTIVE ;  /* 0x000000000000791b */ /* 0x003fe20003800000 */
.L_x_9543:
[----:B------:R-:W-:Y:S02]  /*30610*/  IMAD.MOV.U32 R13, RZ, RZ, R92 ;  /* 0x000000ffff0d7224 */ /* 0x000fe400078e005c */
[----:B------:R-:W-:Y:S02]  /*30620*/  IMAD.MOV.U32 R12, RZ, RZ, R5 ;  /* 0x000000ffff0c7224 */ /* 0x000fe400078e0005 */
[----:B------:R-:W-:-:S07]  /*30630*/  IMAD.MOV.U32 R31, RZ, RZ, R14 ;  /* 0x000000ffff1f7224 */ /* 0x000fce00078e000e */
[----:B------:R-:W-:Y:S05]  /*30640*/  WARPSYNC.COLLECTIVE R15, `(.L_x_9544) ;  /* 0x000000000f087348 */ /* 0x000fea0003c00000 */
[----:B------:R0:W1:Y:S02]  /*30650*/  SHFL.IDX P6, R14, R13, R12, R11 ;  /* 0x0000000c0d0e7389 */ /* 0x00006400000c000b */
[----:B01----:R-:W-:Y:S01]  /*30660*/  ENDCOLLECTIVE ;  /* 0x000000000000791b */ /* 0x003fe20003800000 */
.L_x_9544:
[----:B------:R-:W-:Y:S02]  /*30670*/  IMAD.MOV.U32 R13, RZ, RZ, R82 ;  /* 0x000000ffff0d7224 */ /* 0x000fe400078e0052 */
[----:B------:R-:W-:-:S07]  /*30680*/  IMAD.MOV.U32 R92, RZ, RZ, R14 ;  /* 0x000000ffff5c7224 */ /* 0x000fce00078e000e */
[----:B------:R-:W-:Y:S05]  /*30690*/  WARPSYNC.COLLECTIVE R15, `(.L_x_9545) ;  /* 0x000000000f087348 */ /* 0x000fea0003c00000 */
[----:B------:R0:W1:Y:S02]  /*306a0*/  SHFL.IDX P6, R14, R13, R12, R11 ;  /* 0x0000000c0d0e7389 */ /* 0x00006400000c000b */
[----:B01----:R-:W-:Y:S01]  /*306b0*/  ENDCOLLECTIVE ;  /* 0x000000000000791b */ /* 0x003fe20003800000 */
.L_x_9545:
        /* <DEDUP_REMOVED lines=8> */
.L_x_9546:
[----:B------:R-:W-:Y:S01]  /*30740*/  IMAD.MOV.U32 R13, RZ, RZ, R120 ;  /* 0x000000ffff0d7224 */ /* 0x000fe200078e0078 */
[----:B------:R-:W-:Y:S02]  /*30750*/  SEL R120, R31, R82, P0 ;  /* 0x000000521f787207 */ /* 0x000fe40000000000 */
[----:B------:R-:W-:Y:S01]  /*30760*/  SEL R82, R82, R31, P0 ;  /* 0x0000001f52527207 */ /* 0x000fe20000000000 */
[----:B------:R-:W-:-:S07]  /*30770*/  IMAD.MOV.U32 R37, RZ, RZ, R14 ;  /* 0x000000ffff257224 */ /* 0x000fce00078e000e */
[----:B------:R-:W-:Y:S05]  /*30780*/  WARPSYNC.COLLECTIVE R15, `(.L_x_9547) ;  /* 0x000000000f087348 */ /* 0x000fea0003c00000 */
[----:B------:R0:W1:Y:S02]  /*30790*/  SHFL.IDX P6, R14, R13, R12, R11 ;  /* 0x0000000c0d0e7389 */ /* 0x00006400000c000b */
[----:B01----:R-:W-:Y:S01]  /*307a0*/  ENDCOLLECTIVE ;  /* 0x000000000000791b */ /* 0x003fe20003800000 */
.L_x_9547:
[----:B------:R-:W-:Y:S02]  /*307b0*/  IMAD.MOV.U32 R13, RZ, RZ, R94 ;  /* 0x000000ffff0d7224 */ /* 0x000fe400078e005e */
[----:B------:R-:W-:Y:S02]  /*307c0*/  IMAD.MOV.U32 R12, RZ, RZ, R5 ;  /* 0x000000ffff0c7224 */ /* 0x000fe400078e0005 */
[----:B------:R-:W-:-:S07]  /*307d0*/  IMAD.MOV.U32 R33, RZ, RZ, R14 ;  /* 0x000000ffff217224 */ /* 0x000fce00078e000e */
[----:B------:R-:W-:Y:S05]  /*307e0*/  WARPSYNC.COLLECTIVE R15, `(.L_x_9548) ;  /* 0x000000000f087348 */ /* 0x000fea0003c00000 */
[----:B------:R0:W1:Y:S02]  /*307f0*/  SHFL.IDX P6, R14, R13, R12, R11 ;  /* 0x0000000c0d0e7389 */ /* 0x00006400000c000b */
[----:B01----:R-:W-:Y:S01]  /*30800*/  ENDCOLLECTIVE ;  /* 0x000000000000791b */ /* 0x003fe20003800000 */
.L_x_9548:
[----:B------:R-:W-:Y:S02]  /*30810*/  IMAD.MOV.U32 R13, RZ, RZ, R96 ;  /* 0x000000ffff0d7224 */ /* 0x000fe400078e0060 */
[----:B------:R-:W-:-:S07]  /*30820*/  IMAD.MOV.U32 R94, RZ, RZ, R14 ;  /* 0x000000ffff5e7224 */ /* 0x000fce00078e000e */
[----:B------:R-:W-:Y:S05]  /*30830*/  WARPSYNC.COLLECTIVE R15, `(.L_x_9549) ;  /* 0x000000000f087348 */ /* 0x000fea0003c00000 */
[----:B------:R0:W1:Y:S02]  /*30840*/  SHFL.IDX P6, R14, R13, R12, R11 ;  /* 0x0000000c0d0e7389 */ /* 0x00006400000c000b */
[----:B01----:R-:W-:Y:S01]  /*30850*/  ENDCOLLECTIVE ;  /* 0x000000000000791b */ /* 0x003fe20003800000 */
.L_x_9549:
        /* <DEDUP_REMOVED lines=10> */
.L_x_9550:
[----:B------:R-:W-:Y:S01]  /*30900*/  SEL R0, R33, R96, P0 ;  /* 0x0000006021007207 */ /* 0x000fe20000000000 */
[----:B------:R-:W-:Y:S02]  /*30910*/  IMAD.MOV.U32 R13, RZ, RZ, R100 ;  /* 0x000000ffff0d7224 */ /* 0x000fe400078e0064 */
[----:B------:R-:W-:-:S07]  /*30920*/  IMAD.MOV.U32 R41, RZ, RZ, R14 ;  /* 0x000000ffff297224 */ /* 0x000fce00078e000e */
[----:B------:R-:W-:Y:S05]  /*30930*/  WARPSYNC.COLLECTIVE R15, `(.L_x_9551) ;  /* 0x000000000f087348 */ /* 0x000fea0003c00000 */
[----:B------:R0:W1:Y:S02]  /*30940*/  SHFL.IDX P6, R14, R13, R12, R11 ;  /* 0x0000000c0d0e7389 */ /* 0x00006400000c000b */
[----:B01----:R-:W-:Y:S01]  /*30950*/  ENDCOLLECTIVE ;  /* 0x000000000000791b */ /* 0x003fe20003800000 */
.L_x_9551:
[----:B------:R-:W-:Y:S02]  /*30960*/  IMAD.MOV.U32 R13, RZ, RZ, R98 ;  /* 0x000000ffff0d7224 */ /* 0x000fe400078e0062 */
[----:B------:R-:W-:Y:S02]  /*30970*/  IMAD.MOV.U32 R12, RZ, RZ, R5 ;  /* 0x000000ffff0c7224 */ /* 0x000fe400078e0005 */
[----:B------:R-:W-:-:S07]  /*30980*/  IMAD.MOV.U32 R35, RZ, RZ, R14 ;  /* 0x000000ffff237224 */ /* 0x000fce00078e000e */
[----:B------:R-:W-:Y:S05]  /*30990*/  WARPSYNC.COLLECTIVE R15, `(.L_x_9552) ;  /* 0x000000000f087348 */ /* 0x000fea0003c00000 */
[----:B------:R0:W1:Y:S02]  /*309a0*/  SHFL.IDX P6, R14, R13, R12, R11 ;  /* 0x0000000c0d0e7389 */ /* 0x00006400000c000b */
[----:B01----:R-:W-:Y:S01]  /*309b0*/  ENDCOLLECTIVE ;  /* 0x000000000000791b */ /* 0x003fe20003800000 */
.L_x_9552:
[----:B------:R-:W-:Y:S01]  /*309c0*/  IMAD.MOV.U32 R13, RZ, RZ, R36 ;  /* 0x000000ffff0d7224 */ /* 0x000fe200078e0024 */
[----:B------:R-:W-:Y:S01]  /*309d0*/  SEL R36, R96, R33, P0 ;  /* 0x0000002160247207 */ /* 0x000fe20000000000 */
[----:B------:R-:W-:-:S07]  /*309e0*/  IMAD.MOV.U32 R98, RZ, RZ, R14 ;  /* 0x000000ffff627224 */ /* 0x000fce00078e000e */
[----:B------:R-:W-:Y:S05]  /*309f0*/  WARPSYNC.COLLECTIVE R15, `(.L_x_9553) ;  /* 0x000000000f087348 */ /* 0x000fea0003c00000 */
[----:B------:R0:W1:Y:S02]  /*30a00*/  SHFL.IDX P6, R14, R13, R12, R11 ;  /* 0x0000000c0d0e7389 */ /* 0x00006400000c000b */
[----:B01----:R-:W-:Y:S01]  /*30a10*/  ENDCOLLECTIVE ;  /* 0x000000000000791b */ /* 0x003fe20003800000 */
.L_x_9553:
        /* <DEDUP_REMOVED lines=8> */
.L_x_9554:
[----:B------:R-:W-:Y:S01]  /*30aa0*/  SEL R2, R100, R35, P0 ;  /* 0x0000002364027207 */ /* 0x000fe20000000000 */
[----:B------:R-:W-:Y:S02]  /*30ab0*/  IMAD.MOV.U32 R13, RZ, RZ, R102 ;  /* 0x000000ffff0d7224 */ /* 0x000fe400078e0066 */
[----:B------:R-:W-:-:S07]  /*30ac0*/  IMAD.MOV.U32 R45, RZ, RZ, R14 ;  /* 0x000000ffff2d7224 */ /* 0x000fce00078e000e */
[----:B------:R-:W-:Y:S05]  /*30ad0*/  WARPSYNC.COLLECTIVE R15, `(.L_x_9555) ;  /* 0x000000000f087348 */ /* 0x000fea0003c00000 */
[----:B------:R0:W1:Y:S02]  /*30ae0*/  SHFL.IDX P6, R14, R13, R12, R11 ;  /* 0x0000000c0d0e7389 */ /* 0x00006400000c000b */
[----:B01----:R-:W-:Y:S01]  /*30af0*/  ENDCOLLECTIVE ;  /* 0x000000000000791b */ /* 0x003fe20003800000 */
.L_x_9555:
[----:B------:R-:W-:Y:S02]  /*30b00*/  IMAD.MOV.U32 R13, RZ, RZ, R84 ;  /* 0x000000ffff0d7224 */ /* 0x000fe400078e0054 */
[----:B------:R-:W-:Y:S02]  /*30b10*/  IMAD.MOV.U32 R12, RZ, RZ, R5 ;  /* 0x000000ffff0c7224 */ /* 0x000fe400078e0005 */
[----:B------:R-:W-:-:S07]  /*30b20*/  IMAD.MOV.U32 R47, RZ, RZ, R14 ;  /* 0x000000ffff2f7224 */ /* 0x000fce00078e000e */
[----:B------:R-:W-:Y:S05]  /*30b30*/  WARPSYNC.COLLECTIVE R15, `(.L_x_9556) ;  /* 0x000000000f087348 */ /* 0x000fea0003c00000 */
[----:B------:R0:W1:Y:S02]  /*30b40*/  SHFL.IDX P6, R14, R13, R12, R11 ;  /* 0x0000000c0d0e7389 */ /* 0x00006400000c000b */
[----:B01----:R-:W-:Y:S01]  /*30b50*/  ENDCOLLECTIVE ;  /* 0x000000000000791b */ /* 0x003fe20003800000 */
.L_x_9556:
[----:B------:R-:W-:Y:S01]  /*30b60*/  IMAD.MOV.U32 R13, RZ, RZ, R38 ;  /* 0x000000ffff0d7224 */ /* 0x000fe200078e0026 */
[----:B------:R-:W-:Y:S01]  /*30b70*/  SEL R38, R35, R100, P0 ;  /* 0x0000006423267207 */ /* 0x000fe20000000000 */
[----:B------:R-:W-:-:S07]  /*30b80*/  IMAD.MOV.U32 R84, RZ, RZ, R14 ;  /* 0x000000ffff547224 */ /* 0x000fce00078e000e */
[----:B------:R-:W-:Y:S05]  /*30b90*/  WARPSYNC.COLLECTIVE R15, `(.L_x_9557) ;  /* 0x000000000f087348 */ /* 0x000fea0003c00000 */
[----:B------:R0:W1:Y:S02]  /*30ba0*/  SHFL.IDX P6, R14, R13, R12, R11 ;  /* 0x0000000c0d0e7389 */ /* 0x00006400000c000b */
[----:B01----:R-:W-:Y:S01]  /*30bb0*/  ENDCOLLECTIVE ;  /* 0x000000000000791b */ /* 0x003fe20003800000 */
.L_x_9557:
        /* <DEDUP_REMOVED lines=8> */
.L_x_9558:
[----:B------:R-:W-:Y:S02]  /*30c40*/  IMAD.MOV.U32 R13, RZ, RZ, R104 ;  /* 0x000000ffff0d7224 */ /* 0x000fe400078e0068 */
[----:B------:R-:W-:-:S07]  /*30c50*/  IMAD.MOV.U32 R49, RZ, RZ, R14 ;  /* 0x000000ffff317224 */ /* 0x000fce00078e000e */
[----:B------:R-:W-:Y:S05]  /*30c60*/  WARPSYNC.COLLECTIVE R15, `(.L_x_9559) ;  /* 0x000000000f087348 */ /* 0x000fea0003c00000 */
[----:B------:R0:W1:Y:S02]  /*30c70*/  SHFL.IDX P6, R14, R13, R12, R11 ;  /* 0x0000000c0d0e7389 */ /* 0x00006400000c000b */
[----:B01----:R-:W-:Y:S01]  /*30c80*/  ENDCOLLECTIVE ;  /* 0x000000000000791b */ /* 0x003fe20003800000 */
.L_x_9559:
[----:B------:R-:W-:Y:S02]  /*30c90*/  IMAD.MOV.U32 R13, RZ, RZ, R46 ;  /* 0x000000ffff0d7224 */ /* 0x000fe400078e002e */
[----:B------:R-:W-:Y:S02]  /*30ca0*/  IMAD.MOV.U32 R12, RZ, RZ, R5 ;  /* 0x000000ffff0c7224 */ /* 0x000fe400078e0005 */
[----:B------:R-:W-:-:S07]  /*30cb0*/  IMAD.MOV.U32 R51, RZ, RZ, R14 ;  /* 0x000000ffff337224 */ /* 0x000fce00078e000e */
[----:B------:R-:W-:Y:S05]  /*30cc0*/  WARPSYNC.COLLECTIVE R15, `(.L_x_9560) ;  /* 0x000000000f087348 */ /* 0x000fea0003c00000 */
[----:B------:R0:W1:Y:S02]  /*30cd0*/  SHFL.IDX P6, R14, R13, R12, R11 ;  /* 0x0000000c0d0e7389 */ /* 0x00006400000c000b */
[----:B01----:R-:W-:Y:S01]  /*30ce0*/  ENDCOLLECTIVE ;  /* 0x000000000000791b */ /* 0x003fe20003800000 */
.L_x_9560:
[----:B------:R-:W-:Y:S02]  /*30cf0*/  IMAD.MOV.U32 R13, RZ, RZ, R40 ;  /* 0x000000ffff0d7224 */ /* 0x000fe400078e0028 */
[----:B------:R-:W-:-:S07]  /*30d00*/  IMAD.MOV.U32 R104, RZ, RZ, R14 ;  /* 0x000000ffff687224 */ /* 0x000fce00078e000e */
[----:B------:R-:W-:Y:S05]  /*30d10*/  WARPSYNC.COLLECTIVE R15, `(.L_x_9561) ;  /* 0x000000000f087348 */ /* 0x000fea0003c00000 */
[----:B------:R0:W1:Y:S02]  /*30d20*/  SHFL.IDX P6, R14, R13, R12, R11 ;  /* 0x0000000c0d0e7389 */ /* 0x00006400000c000b */
[----:B01----:R-:W-:Y:S01]  /*30d30*/  ENDCOLLECTIVE ;  /* 0x000000000000791b */ /* 0x003fe20003800000 */
.L_x_9561:
[----:B------:R-:W-:Y:S02]  /*30d40*/  IMAD.MOV.U32 R13, RZ, RZ, R130 ;  /* 0x000000ffff0d7224 */ /* 0x000fe400078e0082 */
[----:B------:R-:W-:Y:S02]  /*30d50*/  IMAD.MOV.U32 R12, RZ, RZ, R7 ;  /* 0x000000ffff0c7224 */ /* 0x000fe400078e0007 */
[----:B------:R-:W-:-:S07]  /*30d60*/  IMAD.MOV.U32 R106, RZ, RZ, R14 ;  /* 0x000000ffff6a7224 */ /* 0x000fce00078e000e */
[----:B------:R-:W-:Y:S05]  /*30d70*/  WARPSYNC.COLLECTIVE R15, `(.L_x_9562) ;  /* 0x000000000f087348 */ /* 0x000fea0003c00000 */
[----:B------:R0:W1:Y:S02]  /*30d80*/  SHFL.IDX P6, R14, R13, R12, R11 ;  /* 0x0000000c0d0e7389 */ /* 0x00006400000c000b */
[----:B01----:R-:W-:Y:S01]  /*30d90*/  ENDCOLLECTIVE ;  /* 0x000000000000791b */ /* 0x003fe20003800000 */
.L_x_9562:
[----:B------:R-:W-:Y:S02]  /*30da0*/  SEL R40, R51, R106, P0 ;  /* 0x0000006a33287207 */ /* 0x000fe40000000000 */
[----:B------:R-:W-:Y:S01]  /*30db0*/  SEL R46, R106, R51, P0 ;  /* 0x000000336a2e7207 */ /* 0x000fe20000000000 */
[----:B------:R-:W-:Y:S02]  /*30dc0*/  IMAD.MOV.U32 R13, RZ, RZ, R108 ;  /* 0x000000ffff0d7224 */ /* 0x000fe400078e006c */
[----:B------:R-:W-:-:S07]  /*30dd0*/  IMAD.MOV.U32 R53, RZ, RZ, R14 ;  /* 0x000000ffff357224 */ /* 0x000fce00078e000e */
[----:B------:R-:W-:Y:S05]  /*30de0*/  WARPSYNC.COLLECTIVE R15, `(.L_x_9563) ;  /* 0x000000000f087348 */ /* 0x000fea0003c00000 */
[----:B------:R0:W1:Y:S02]  /*30df0*/  SHFL.IDX P6, R14, R13, R12, R11 ;  /* 0x0000000c0d0e7389 */ /* 0x00006400000c000b */
[----:B01----:R-:W-:Y:S01]  /*30e00*/  ENDCOLLECTIVE ;  /* 0x000000000000791b */ /* 0x003fe20003800000 */
.L_x_9563:
[----:B------:R-:W-:Y:S02]  /*30e10*/  IMAD.MOV.U32 R13, RZ, RZ, R86 ;  /* 0x000000ffff0d7224 */ /* 0x000fe400078e0056 */
[----:B------:R-:W-:Y:S02]  /*30e20*/  IMAD.MOV.U32 R12, RZ, RZ, R5 ;  /* 0x000000ffff0c7224 */ /* 0x000fe400078e0005 */
[----:B------:R-:W-:-:S07]  /*30e30*/  IMAD.MOV.U32 R55, RZ, RZ, R14 ;  /* 0x000000ffff377224 */ /* 0x000fce00078e000e */
[----:B------:R-:W-:Y:S05]  /*30e40*/  WARPSYNC.COLLECTIVE R15, `(.L_x_9564) ;  /* 0x000000000f087348 */ /* 0x000fea0003c00000 */
[----:B------:R0:W1:Y:S02]  /*30e50*/  SHFL.IDX P6, R14, R13, R12, R11 ;  /* 0x0000000c0d0e7389 */ /* 0x00006400000c000b */
[----:B01----:R-:W-:Y:S01]  /*30e60*/  ENDCOLLECTIVE ;  /* 0x000000000000791b */ /* 0x003fe20003800000 */
.L_x_9564:
[----:B------:R-:W-:Y:S01]  /*30e70*/  IMAD.MOV.U32 R13, RZ, RZ, R44 ;  /* 0x000000ffff0d7224 */ /* 0x000fe200078e002c */
[----:B------:R-:W-:Y:S01]  /*30e80*/  SEL R44, R102, R47, P0 ;  /* 0x0000002f662c7207 */ /* 0x000fe20000000000 */
[----:B------:R-:W-:-:S07]  /*30e90*/  IMAD.MOV.U32 R86, RZ, RZ, R14 ;  /* 0x000000ffff567224 */ /* 0x000fce00078e000e */
[----:B------:R-:W-:Y:S05]  /*30ea0*/  WARPSYNC.COLLECTIVE R15, `(.L_x_9565) ;  /* 0x000000000f087348 */ /* 0x000fea0003c00000 */
[----:B------:R0:W1:Y:S02]  /*30eb0*/  SHFL.IDX P6, R14, R13, R12, R11 ;  /* 0x0000000c0d0e7389 */ /* 0x00006400000c000b */
[----:B01----:R-:W-:Y:S01]  /*30ec0*/  ENDCOLLECTIVE ;  /* 0x000000000000791b */ /* 0x003fe20003800000 */
.L_x_9565:
        /* <DEDUP_REMOVED lines=8> */
.L_x_9566:
[----:B------:R-:W-:Y:S02]  /*30f50*/  IMAD.MOV.U32 R13, RZ, RZ, R126 ;  /* 0x000000ffff0d7224 */ /* 0x000fe400078e007e */
[----:B------:R-:W-:-:S07]  /*30f60*/  IMAD.MOV.U32 R57, RZ, RZ, R14 ;  /* 0x000000ffff397224 */ /* 0x000fce00078e000e */
[----:B------:R-:W-:Y:S05]  /*30f70*/  WARPSYNC.COLLECTIVE R15, `(.L_x_9567) ;  /* 0x000000000f087348 */ /* 0x000fea0003c00000 */
[----:B------:R0:W1:Y:S02]  /*30f80*/  SHFL.IDX P6, R14, R13, R12, R11 ;  /* 0x0000000c0d0e7389 */ /* 0x00006400000c000b */
[----:B01----:R-:W-:Y:S01]  /*30f90*/  ENDCOLLECTIVE ;  /* 0x000000000000791b */ /* 0x003fe20003800000 */
.L_x_9567:
[----:B------:R-:W-:Y:S02]  /*30fa0*/  IMAD.MOV.U32 R13, RZ, RZ, R110 ;  /* 0x000000ffff0d7224 */ /* 0x000fe400078e006e */
[----:B------:R-:W-:Y:S02]  /*30fb0*/  IMAD.MOV.U32 R12, RZ, RZ, R5 ;  /* 0x000000ffff0c7224 */ /* 0x000fe400078e0005 */
[----:B------:R-:W-:-:S07]  /*30fc0*/  IMAD.MOV.U32 R59, RZ, RZ, R14 ;  /* 0x000000ffff3b7224 */ /* 0x000fce00078e000e */
[----:B------:R-:W-:Y:S05]  /*30fd0*/  WARPSYNC.COLLECTIVE R15, `(.L_x_9568) ;  /* 0x000000000f087348 */ /* 0x000fea0003c00000 */
[----:B------:R0:W1:Y:S02]  /*30fe0*/  SHFL.IDX P6, R14, R13, R12, R11 ;  /* 0x0000000c0d0e7389 */ /* 0x00006400000c000b */
[----:B01----:R-:W-:Y:S01]  /*30ff0*/  ENDCOLLECTIVE ;  /* 0x000000000000791b */ /* 0x003fe20003800000 */
.L_x_9568:
[----:B------:R-:W-:Y:S02]  /*31000*/  IMAD.MOV.U32 R13, RZ, RZ, R80 ;  /* 0x000000ffff0d7224 */ /* 0x000fe400078e0050 */
[----:B------:R-:W-:-:S07]  /*31010*/  IMAD.MOV.U32 R110, RZ, RZ, R14 ;  /* 0x000000ffff6e7224 */ /* 0x000fce00078e000e */
[----:B------:R-:W-:Y:S05]  /*31020*/  WARPSYNC.COLLECTIVE R15, `(.L_x_9569) ;  /* 0x000000000f087348 */ /* 0x000fea0003c00000 */
[----:B------:R0:W1:Y:S02]  /*31030*/  SHFL.IDX P6, R14, R13, R12, R11 ;  /* 0x0000000c0d0e7389 */ /* 0x00006400000c000b */
[----:B01----:R-:W-:Y:S01]  /*31040*/  ENDCOLLECTIVE ;  /* 0x000000000000791b */ /* 0x003fe20003800000 */
.L_x_9569:
        /* <DEDUP_REMOVED lines=8> */
.L_x_9570:
[----:B------:R-:W-:Y:S02]  /*310d0*/  SEL R84, R59, R80, P0 ;  /* 0x000000503b547207 */ /* 0x000fe40000000000 */
[----:B------:R-:W-:Y:S01]  /*310e0*/  SEL R80, R80, R59, P0 ;  /* 0x0000003b50507207 */ /* 0x000fe20000000000 */
[----:B------:R-:W-:Y:S02]  /*310f0*/  IMAD.MOV.U32 R13, RZ, RZ, R114 ;  /* 0x000000ffff0d7224 */ /* 0x000fe400078e0072 */
[----:B------:R-:W-:-:S07]  /*31100*/  IMAD.MOV.U32 R61, RZ, RZ, R14 ;  /* 0x000000ffff3d7224 */ /* 0x000fce00078e000e */
[----:B------:R-:W-:Y:S05]  /*31110*/  WARPSYNC.COLLECTIVE R15, `(.L_x_9571) ;  /* 0x000000000f087348 */ /* 0x000fea0003c00000 */
[----:B------:R0:W1:Y:S02]  /*31120*/  SHFL.IDX P6, R14, R13, R12, R11 ;  /* 0x0000000c0d0e7389 */ /* 0x00006400000c000b */
[----:B01----:R-:W-:Y:S01]  /*31130*/  ENDCOLLECTIVE ;  /* 0x000000000000791b */ /* 0x003fe20003800000 */
.L_x_9571:
[----:B------:R-:W-:Y:S02]  /*31140*/  IMAD.MOV.U32 R13, RZ, RZ, R112 ;  /* 0x000000ffff0d7224 */ /* 0x000fe400078e0070 */
[----:B------:R-:W-:Y:S02]  /*31150*/  IMAD.MOV.U32 R12, RZ, RZ, R5 ;  /* 0x000000ffff0c7224 */ /* 0x000fe400078e0005 */
[----:B------:R-:W-:-:S07]  /*31160*/  IMAD.MOV.U32 R65, RZ, RZ, R14 ;  /* 0x000000ffff417224 */ /* 0x000fce00078e000e */
[----:B------:R-:W-:Y:S05]  /*31170*/  WARPSYNC.COLLECTIVE R15, `(.L_x_9572) ;  /* 0x000000000f087348 */ /* 0x000fea0003c00000 */
[----:B------:R0:W1:Y:S02]  /*31180*/  SHFL.IDX P6, R14, R13, R12, R11 ;  /* 0x0000000c0d0e7389 */ /* 0x00006400000c000b */
[----:B01----:R-:W-:Y:S01]  /*31190*/  ENDCOLLECTIVE ;  /* 0x000000000000791b */ /* 0x003fe20003800000 */
.L_x_9572:
[----:B------:R-:W-:Y:S01]  /*311a0*/  IMAD.MOV.U32 R13, RZ, RZ, R42 ;  /* 0x000000ffff0d7224 */ /* 0x000fe200078e002a */
[----:B------:R-:W-:Y:S02]  /*311b0*/  SEL R42, R47, R102, P0 ;  /* 0x000000662f2a7207 */ /* 0x000fe40000000000 */
[----:B------:R-:W-:Y:S02]  /*311c0*/  SEL R47, R49, R104, P0 ;  /* 0x00000068312f7207 */ /* 0x000fe40000000000 */
[----:B------:R-:W-:Y:S01]  /*311d0*/  SEL R49, R104, R49, P0 ;  /* 0x0000003168317207 */ /* 0x000fe20000000000 */
[----:B------:R-:W-:-:S07]  /*311e0*/  IMAD.MOV.U32 R112, RZ, RZ, R14 ;  /* 0x000000ffff707224 */ /* 0x000fce00078e000e */
[----:B------:R-:W-:Y:S05]  /*311f0*/  WARPSYNC.COLLECTIVE R15, `(.L_x_9573) ;  /* 0x000000000f087348 */ /* 0x000fea0003c00000 */
[----:B------:R0:W1:Y:S02]  /*31200*/  SHFL.IDX P6, R14, R13, R12, R11 ;  /* 0x0000000c0d0e7389 */ /* 0x00006400000c000b */
[----:B01----:R-:W-:Y:S01]  /*31210*/  ENDCOLLECTIVE ;  /* 0x000000000000791b */ /* 0x003fe20003800000 */
.L_x_9573:
        /* <DEDUP_REMOVED lines=8> */
.L_x_9574:
[----:B------:R-:W-:Y:S02]  /*312a0*/  IMAD.MOV.U32 R13, RZ, RZ, R116 ;  /* 0x000000ffff0d7224 */ /* 0x000fe400078e0074 */
[----:B------:R-:W-:-:S07]  /*312b0*/  IMAD.MOV.U32 R67, RZ, RZ, R14 ;  /* 0x000000ffff437224 */ /* 0x000fce00078e000e */
[----:B------:R-:W-:Y:S05]  /*312c0*/  WARPSYNC.COLLECTIVE R15, `(.L_x_9575) ;  /* 0x000000000f087348 */ /* 0x000fea0003c00000 */
[----:B------:R0:W1:Y:S02]  /*312d0*/  SHFL.IDX P6, R14, R13, R12, R11 ;  /* 0x0000000c0d0e7389 */ /* 0x00006400000c000b */
[----:B01----:R-:W-:Y:S01]  /*312e0*/  ENDCOLLECTIVE ;  /* 0x000000000000791b */ /* 0x003fe20003800000 */
.L_x_9575:
        /* <DEDUP_REMOVED lines=8> */
.L_x_9576:
[----:B------:R-:W-:Y:S02]  /*31370*/  IMAD.MOV.U32 R13, RZ, RZ, R70 ;  /* 0x000000ffff0d7224 */ /* 0x000fe400078e0046 */
[----:B------:R-:W-:-:S07]  /*31380*/  IMAD.MOV.U32 R116, RZ, RZ, R14 ;  /* 0x000000ffff747224 */ /* 0x000fce00078e000e */
[----:B------:R-:W-:Y:S05]  /*31390*/  WARPSYNC.COLLECTIVE R15, `(.L_x_9577) ;  /* 0x000000000f087348 */ /* 0x000fea0003c00000 */
[----:B------:R0:W1:Y:S02]  /*313a0*/  SHFL.IDX P6, R14, R13, R12, R11 ;  /* 0x0000000c0d0e7389 */ /* 0x00006400000c000b */
[----:B01----:R-:W-:Y:S01]  /*313b0*/  ENDCOLLECTIVE ;  /* 0x000000000000791b */ /* 0x003fe20003800000 */
.L_x_9577:
        /* <DEDUP_REMOVED lines=8> */
.L_x_9578:
[----:B------:R-:W-:Y:S02]  /*31440*/  IMAD.MOV.U32 R13, RZ, RZ, R76 ;  /* 0x000000ffff0d7224 */ /* 0x000fe400078e004c */
[----:B------:R-:W-:-:S07]  /*31450*/  IMAD.MOV.U32 R78, RZ, RZ, R14 ;  /* 0x000000ffff4e7224 */ /* 0x000fce00078e000e */
[----:B------:R-:W-:Y:S05]  /*31460*/  WARPSYNC.COLLECTIVE R15, `(.L_x_9579) ;  /* 0x000000000f087348 */ /* 0x000fea0003c00000 */
[----:B------:R0:W1:Y:S02]  /*31470*/  SHFL.IDX P6, R14, R13, R12, R11 ;  /* 0x0000000c0d0e7389 */ /* 0x00006400000c000b */
[----:B01----:R-:W-:Y:S01]  /*31480*/  ENDCOLLECTIVE ;  /* 0x000000000000791b */ /* 0x003fe20003800000 */
.L_x_9579:
[----:B------:R-:W-:Y:S01]  /*31490*/  IMAD.MOV.U32 R13, RZ, RZ, R60 ;  /* 0x000000ffff0d7224 */ /* 0x000fe200078e003c */
[----:B------:R-:W-:Y:S01]  /*314a0*/  SEL R60, R65, R114, P0 ;  /* 0x00000072413c7207 */ /* 0x000fe20000000000 */
[----:B------:R-:W-:Y:S02]  /*314b0*/  IMAD.MOV.U32 R12, RZ, RZ, R5 ;  /* 0x000000ffff0c7224 */ /* 0x000fe400078e0005 */
[----:B------:R-:W-:-:S07]  /*314c0*/  IMAD.MOV.U32 R76, RZ, RZ, R14 ;  /* 0x000000ffff4c7224 */ /* 0x000fce00078e000e */
[----:B------:R-:W-:Y:S05]  /*314d0*/  WARPSYNC.COLLECTIVE R15, `(.L_x_9580) ;  /* 0x000000000f087348 */ /* 0x000fea0003c00000 */
[----:B------:R0:W1:Y:S02]  /*314e0*/  SHFL.IDX P6, R14, R13, R12, R11 ;  /* 0x0000000c0d0e7389 */ /* 0x00006400000c000b */
[----:B01----:R-:W-:Y:S01]  /*314f0*/  ENDCOLLECTIVE ;  /* 0x000000000000791b */ /* 0x003fe20003800000 */
.L_x_9580:
[----:B------:R-:W-:Y:S01]  /*31500*/  IMAD.MOV.U32 R13, RZ, RZ, R64 ;  /* 0x000000ffff0d7224 */ /* 0x000fe200078e0040 */
[----:B------:R-:W-:Y:S01]  /*31510*/  SEL R64, R114, R65, P0 ;  /* 0x0000004172407207 */ /* 0x000fe20000000000 */
[----:B------:R-:W-:-:S07]  /*31520*/  IMAD.MOV.U32 R71, RZ, RZ, R14 ;  /* 0x000000ffff477224 */ /* 0x000fce00078e000e */
[----:B------:R-:W-:Y:S05]  /*31530*/  WARPSYNC.COLLECTIVE R15, `(.L_x_9581) ;  /* 0x000000000f087348 */ /* 0x000fea0003c00000 */
[----:B------:R0:W1:Y:S02]  /*31540*/  SHFL.IDX P6, R14, R13, R12, R11 ;  /* 0x0000000c0d0e7389 */ /* 0x00006400000c000b */
[----:B01----:R-:W-:Y:S01]  /*31550*/  ENDCOLLECTIVE ;  /* 0x000000000000791b */ /* 0x003fe20003800000 */
.L_x_9581:
        /* <DEDUP_REMOVED lines=8> */
.L_x_9582:
[----:B------:R-:W-:Y:S02]  /*315e0*/  IMAD.MOV.U32 R13, RZ, RZ, R72 ;  /* 0x000000ffff0d7224 */ /* 0x000fe400078e0048 */
[----:B------:R-:W-:-:S07]  /*315f0*/  IMAD.MOV.U32 R74, RZ, RZ, R14 ;  /* 0x000000ffff4a7224 */ /* 0x000fce00078e000e */
[----:B------:R-:W-:Y:S05]  /*31600*/  WARPSYNC.COLLECTIVE R15, `(.L_x_9583) ;  /* 0x000000000f087348 */ /* 0x000fea0003c00000 */
[----:B------:R0:W1:Y:S02]  /*31610*/  SHFL.IDX P6, R14, R13, R12, R11 ;  /* 0x0000000c0d0e7389 */ /* 0x00006400000c000b */
[----:B01----:R-:W-:Y:S01]  /*31620*/  ENDCOLLECTIVE ;  /* 0x000000000000791b */ /* 0x003fe20003800000 */
.L_x_9583:
[----:B------:R-:W-:Y:S02]  /*31630*/  IMAD.MOV.U32 R13, RZ, RZ, R58 ;  /* 0x000000ffff0d7224 */ /* 0x000fe400078e003a */
[----:B------:R-:W-:Y:S02]  /*31640*/  IMAD.MOV.U32 R12, RZ, RZ, R5 ;  /* 0x000000ffff0c7224 */ /* 0x000fe400078e0005 */
[----:B------:R-:W-:-:S07]  /*31650*/  IMAD.MOV.U32 R72, RZ, RZ, R14 ;  /* 0x000000ffff487224 */ /* 0x000fce00078e000e */
[----:B------:R-:W-:Y:S05]  /*31660*/  WARPSYNC.COLLECTIVE R15, `(.L_x_9584) ;  /* 0x000000000f087348 */ /* 0x000fea0003c00000 */
[----:B------:R0:W1:Y:S02]  /*31670*/  SHFL.IDX P6, R14, R13, R12, R11 ;  /* 0x0000000c0d0e7389 */ /* 0x00006400000c000b */
[----:B01----:R-:W-:Y:S01]  /*31680*/  ENDCOLLECTIVE ;  /* 0x000000000000791b */ /* 0x003fe20003800000 */
.L_x_9584:
[----:B------:R-:W-:Y:S02]  /*31690*/  IMAD.MOV.U32 R13, RZ, RZ, R52 ;  /* 0x000000ffff0d7224 */ /* 0x000fe400078e0034 */
[----:B------:R-:W-:-:S07]  /*316a0*/  IMAD.MOV.U32 R75, RZ, RZ, R14 ;  /* 0x000000ffff4b7224 */ /* 0x000fce00078e000e */
[----:B------:R-:W-:Y:S05]  /*316b0*/  WARPSYNC.COLLECTIVE R15, `(.L_x_9585) ;  /* 0x000000000f087348 */ /* 0x000fea0003c00000 */
[----:B------:R0:W1:Y:S02]  /*316c0*/  SHFL.IDX P6, R14, R13, R12, R11 ;  /* 0x0000000c0d0e7389 */ /* 0x00006400000c000b */
[----:B01----:R-:W-:Y:S01]  /*316d0*/  ENDCOLLECTIVE ;  /* 0x000000000000791b */ /* 0x003fe20003800000 */
.L_x_9585:
        /* <DEDUP_REMOVED lines=8> */
.L_x_9586:
[----:B------:R-:W-:Y:S02]  /*31760*/  SEL R52, R72, R77, P0 ;  /* 0x0000004d48347207 */ /* 0x000fe40000000000 */
[----:B------:R-:W-:Y:S01]  /*31770*/  SEL R58, R77, R72, P0 ;  /* 0x000000484d3a7207 */ /* 0x000fe20000000000 */
[----:B------:R-:W-:Y:S02]  /*31780*/  IMAD.MOV.U32 R13, RZ, RZ, R66 ;  /* 0x000000ffff0d7224 */ /* 0x000fe400078e0042 */
[----:B------:R-:W-:-:S07]  /*31790*/  IMAD.MOV.U32 R68, RZ, RZ, R14 ;  /* 0x000000ffff447224 */ /* 0x000fce00078e000e */
[----:B------:R-:W-:Y:S05]  /*317a0*/  WARPSYNC.COLLECTIVE R15, `(.L_x_9587) ;  /* 0x000000000f087348 */ /* 0x000fea0003c00000 */
[----:B------:R0:W1:Y:S02]  /*317b0*/  SHFL.IDX P6, R14, R13, R12, R11 ;  /* 0x0000000c0d0e7389 */ /* 0x00006400000c000b */
[----:B01----:R-:W-:Y:S01]  /*317c0*/  ENDCOLLECTIVE ;  /* 0x000000000000791b */ /* 0x003fe20003800000 */
.L_x_9587:
[----:B------:R-:W-:Y:S01]  /*317d0*/  IMAD.MOV.U32 R13, RZ, RZ, R50 ;  /* 0x000000ffff0d7224 */ /* 0x000fe200078e0032 */
[----:B------:R-:W-:Y:S01]  /*317e0*/  SEL R50, R73, R76, P0 ;  /* 0x0000004c49327207 */ /* 0x000fe20000000000 */
[----:B------:R-:W-:Y:S02]  /*317f0*/  IMAD.MOV.U32 R12, RZ, RZ, R5 ;  /* 0x000000ffff0c7224 */ /* 0x000fe400078e0005 */
[----:B------:R-:W-:-:S07]  /*31800*/  IMAD.MOV.U32 R79, RZ, RZ, R14 ;  /* 0x000000ffff4f7224 */ /* 0x000fce00078e000e */
[----:B------:R-:W-:Y:S05]  /*31810*/  WARPSYNC.COLLECTIVE R15, `(.L_x_9588) ;  /* 0x000000000f087348 */ /* 0x000fea0003c00000 */
[----:B------:R0:W1:Y:S02]  /*31820*/  SHFL.IDX P6, R14, R13, R12, R11 ;  /* 0x0000000c0d0e7389 */ /* 0x00006400000c000b */
[----:B01----:R-:W-:Y:S01]  /*31830*/  ENDCOLLECTIVE ;  /* 0x000000000000791b */ /* 0x003fe20003800000 */
.L_x_9588:
[----:B------:R-:W-:Y:S02]  /*31840*/  IMAD.MOV.U32 R13, RZ, RZ, R34 ;  /* 0x000000ffff0d7224 */ /* 0x000fe400078e0022 */
[----:B------:R-:W-:-:S07]  /*31850*/  IMAD.MOV.U32 R103, RZ, RZ, R14 ;  /* 0x000000ffff677224 */ /* 0x000fce00078e000e */
[----:B------:R-:W-:Y:S05]  /*31860*/  WARPSYNC.COLLECTIVE R15, `(.L_x_9589) ;  /* 0x000000000f087348 */ /* 0x000fea0003c00000 */
[----:B------:R0:W1:Y:S02]  /*31870*/  SHFL.IDX P6, R14, R13, R12, R11 ;  /* 0x0000000c0d0e7389 */ /* 0x00006400000c000b */
[----:B01----:R-:W-:Y:S01]  /*31880*/  ENDCOLLECTIVE ;  /* 0x000000000000791b */ /* 0x003fe20003800000 */
.L_x_9589:
[----:B------:R-:W-:Y:S01]  /*31890*/  SEL R75, R103, R68, P0 ;  /* 0x00000044674b7207 */ /* 0x000fe20000000000 */
[----:B------:R-:W-:Y:S01]  /*318a0*/  IMAD.MOV.U32 R13, RZ, RZ, R54 ;  /* 0x000000ffff0d7224 */ /* 0x000fe200078e0036 */
[----:B------:R-:W-:Y:S01]  /*318b0*/  SEL R54, R69, R70, P0 ;  /* 0x0000004645367207 */ /* 0x000fe20000000000 */
[----:B------:R-:W-:Y:S02]  /*318c0*/  IMAD.MOV.U32 R12, RZ, RZ, R7 ;  /* 0x000000ffff0c7224 */ /* 0x000fe400078e0007 */
[----:B------:R-:W-:-:S07]  /*318d0*/  IMAD.MOV.U32 R34, RZ, RZ, R14 ;  /* 0x000000ffff227224 */ /* 0x000fce00078e000e */
[----:B------:R-:W-:Y:S05]  /*318e0*/  WARPSYNC.COLLECTIVE R15, `(.L_x_9590) ;  /* 0x000000000f087348 */ /* 0x000fea0003c00000 */
[----:B------:R0:W1:Y:S02]  /*318f0*/  SHFL.IDX P6, R14, R13, R12, R11 ;  /* 0x0000000c0d0e7389 */ /* 0x00006400000c000b */
[----:B01----:R-:W-:Y:S01]  /*31900*/  ENDCOLLECTIVE ;  /* 0x000000000000791b */ /* 0x003fe20003800000 */
.L_x_9590:
[----:B------:R-:W-:Y:S02]  /*31910*/  SEL R66, R79, R34, P0 ;  /* 0x000000224f427207 */ /* 0x000fe40000000000 */
[----:B------:R-:W-:Y:S01]  /*31920*/  SEL R74, R34, R79, P0 ;  /* 0x0000004f224a7207 */ /* 0x000fe20000000000 */
[----:B------:R-:W-:Y:S01]  /*31930*/  IMAD.MOV.U32 R13, RZ, RZ, R56 ;  /* 0x000000ffff0d7224 */ /* 0x000fe200078e0038 */
[----:B------:R-:W-:Y:S01]  /*31940*/  SEL R56, R70, R69, P0 ;  /* 0x0000004546387207 */ /* 0x000fe20000000000 */
[----:B------:R-:W-:-:S07]  /*31950*/  IMAD.MOV.U32 R9, RZ, RZ, R14 ;  /* 0x000000ffff097224 */ /* 0x000fce00078e000e */
[----:B------:R-:W-:Y:S05]  /*31960*/  WARPSYNC.COLLECTIVE R15, `(.L_x_9591) ;  /* 0x000000000f087348 */ /* 0x000fea0003c00000 */
[----:B------:R0:W1:Y:S02]  /*31970*/  SHFL.IDX P6, R14, R13, R12, R11 ;  /* 0x0000000c0d0e7389 */ /* 0x00006400000c000b */
[----:B01----:R-:W-:Y:S01]  /*31980*/  ENDCOLLECTIVE ;  /* 0x000000000000791b */ /* 0x003fe20003800000 */
.L_x_9591:
[----:B------:R-:W-:Y:S02]  /*31990*/  IMAD.MOV.U32 R13, RZ, RZ, R32 ;  /* 0x000000ffff0d7224 */ /* 0x000fe400078e0020 */
[----:B------:R-:W-:Y:S02]  /*319a0*/  IMAD.MOV.U32 R12, RZ, RZ, R5 ;  /* 0x000000ffff0c7224 */ /* 0x000fe400078e0005 */
[----:B------:R-:W-:-:S07]  /*319b0*/  IMAD.MOV.U32 R25, RZ, RZ, R14 ;  /* 0x000000ffff197224 */ /* 0x000fce00078e000e */
[----:B------:R-:W-:Y:S05]  /*319c0*/  WARPSYNC.COLLECTIVE R15, `(.L_x_9592) ;  /* 0x000000000f087348 */ /* 0x000fea0003c00000 */
[----:B------:R0:W1:Y:S02]  /*319d0*/  SHFL.IDX P6, R14, R13, R12, R11 ;  /* 0x0000000c0d0e7389 */ /* 0x00006400000c000b */
[----:B01----:R-:W-:Y:S01]  /*319e0*/  ENDCOLLECTIVE ;  /* 0x000000000000791b */ /* 0x003fe20003800000 */
.L_x_9592:
[----:B------:R-:W-:Y:S02]  /*319f0*/  IMAD.MOV.U32 R13, RZ, RZ, R26 ;  /* 0x000000ffff0d7224 */ /* 0x000fe400078e001a */
[----:B------:R-:W-:-:S07]  /*31a00*/  IMAD.MOV.U32 R32, RZ, RZ, R14 ;  /* 0x000000ffff207224 */ /* 0x000fce00078e000e */
[----:B------:R-:W-:Y:S05]  /*31a10*/  WARPSYNC.COLLECTIVE R15, `(.L_x_9593) ;  /* 0x000000000f087348 */ /* 0x000fea0003c00000 */
[----:B------:R0:W1:Y:S02]  /*31a20*/  SHFL.IDX P6, R14, R13, R12, R11 ;  /* 0x0000000c0d0e7389 */ /* 0x00006400000c000b */
[----:B01----:R-:W-:Y:S01]  /*31a30*/  ENDCOLLECTIVE ;  /* 0x000000000000791b */ /* 0x003fe20003800000 */
.L_x_9593:
        /* <DEDUP_REMOVED lines=8> */
.L_x_9594:
[----:B------:R-:W-:Y:S01]  /*31ac0*/  SEL R72, R26, R25, P0 ;  /* 0x000000191a487207 */ /* 0x000fe20000000000 */
[----:B------:R-:W-:Y:S02]  /*31ad0*/  IMAD.MOV.U32 R13, RZ, RZ, R30 ;  /* 0x000000ffff0d7224 */ /* 0x000fe400078e001e */
[----:B------:R-:W-:-:S07]  /*31ae0*/  IMAD.MOV.U32 R28, RZ, RZ, R14 ;  /* 0x000000ffff1c7224 */ /* 0x000fce00078e000e */
[----:B------:R-:W-:Y:S05]  /*31af0*/  WARPSYNC.COLLECTIVE R15, `(.L_x_9595) ;  /* 0x000000000f087348 */ /* 0x000fea0003c00000 */
[----:B------:R0:W1:Y:S02]  /*31b00*/  SHFL.IDX P6, R14, R13, R12, R11 ;  /* 0x0000000c0d0e7389 */ /* 0x00006400000c000b */
[----:B01----:R-:W-:Y:S01]  /*31b10*/  ENDCOLLECTIVE ;  /* 0x000000000000791b */ /* 0x003fe20003800000 */
.L_x_9595:
[----:B------:R-:W-:Y:S02]  /*31b20*/  IMAD.MOV.U32 R13, RZ, RZ, R24 ;  /* 0x000000ffff0d7224 */ /* 0x000fe400078e0018 */
[----:B------:R-:W-:Y:S02]  /*31b30*/  IMAD.MOV.U32 R12, RZ, RZ, R5 ;  /* 0x000000ffff0c7224 */ /* 0x000fe400078e0005 */
[----:B------:R-:W-:-:S07]  /*31b40*/  IMAD.MOV.U32 R30, RZ, RZ, R14 ;  /* 0x000000ffff1e7224 */ /* 0x000fce00078e000e */
[----:B------:R-:W-:Y:S05]  /*31b50*/  WARPSYNC.COLLECTIVE R15, `(.L_x_9596) ;  /* 0x000000000f087348 */ /* 0x000fea0003c00000 */
[----:B------:R0:W1:Y:S02]  /*31b60*/  SHFL.IDX P6, R14, R13, R12, R11 ;  /* 0x0000000c0d0e7389 */ /* 0x00006400000c000b */
[----:B01----:R-:W-:Y:S01]  /*31b70*/  ENDCOLLECTIVE ;  /* 0x000000000000791b */ /* 0x003fe20003800000 */
.L_x_9596:
[----:B------:R-:W-:Y:S01]  /*31b80*/  IMAD.MOV.U32 R13, RZ, RZ, R20 ;  /* 0x000000ffff0d7224 */ /* 0x000fe200078e0014 */
[----:B------:R-:W-:Y:S02]  /*31b90*/  SEL R20, R76, R73, P0 ;  /* 0x000000494c147207 */ /* 0x000fe40000000000 */
[----:B------:R-:W-:Y:S01]  /*31ba0*/  SEL R73, R68, R103, P0 ;  /* 0x0000006744497207 */ /* 0x000fe20000000000 */
[----:B------:R-:W-:Y:S01]  /*31bb0*/  IMAD.MOV.U32 R103, RZ, RZ, RZ ;  /* 0x000000ffff677224 */ /* 0x000fe200078e00ff */
[----:B------:R-:W-:Y:S01]  /*31bc0*/  SEL R76, R25, R26, P0 ;  /* 0x0000001a194c7207 */ /* 0x000fe20000000000 */
[----:B------:R-:W-:-:S07]  /*31bd0*/  IMAD.MOV.U32 R105, RZ, RZ, R14 ;  /* 0x000000ffff697224 */ /* 0x000fce00078e000e */
[----:B------:R-:W-:Y:S05]  /*31be0*/  WARPSYNC.COLLECTIVE R15, `(.L_x_9597) ;  /* 0x000000000f087348 */ /* 0x000fea0003c00000 */
[----:B------:R0:W1:Y:S02]  /*31bf0*/  SHFL.IDX P6, R14, R13, R12, R11 ;  /* 0x0000000c0d0e7389 */ /* 0x00006400000c000b */
[----:B01----:R-:W-:Y:S01]  /*31c00*/  ENDCOLLECTIVE ;  /* 0x000000000000791b */ /* 0x003fe20003800000 */
.L_x_9597:
        /* <DEDUP_REMOVED lines=8> */
.L_x_9598:
[----:B------:R-:W-:Y:S02]  /*31c90*/  SEL R122, R30, R107, P0 ;  /* 0x0000006b1e7a7207 */ /* 0x000fe40000000000 */
[----:B------:R-:W-:Y:S01]  /*31ca0*/  SEL R104, R107, R30, P0 ;  /* 0x0000001e6b687207 */ /* 0x000fe20000000000 */
[----:B------:R-:W-:Y:S02]  /*31cb0*/  IMAD.MOV.U32 R13, RZ, RZ, R4 ;  /* 0x000000ffff0d7224 */ /* 0x000fe400078e0004 */
[----:B------:R-:W-:-:S07]  /*31cc0*/  IMAD.MOV.U32 R10, RZ, RZ, R14 ;  /* 0x000000ffff0a7224 */ /* 0x000fce00078e000e */
[----:B------:R-:W-:Y:S05]  /*31cd0*/  WARPSYNC.COLLECTIVE R15, `(.L_x_9599) ;  /* 0x000000000f087348 */ /* 0x000fea0003c00000 */
[----:B------:R0:W1:Y:S02]  /*31ce0*/  SHFL.IDX P6, R14, R13, R12, R11 ;  /* 0x0000000c0d0e7389 */ /* 0x00006400000c000b */
[----:B01----:R-:W-:Y:S01]  /*31cf0*/  ENDCOLLECTIVE ;  /* 0x000000000000791b */ /* 0x003fe20003800000 */
.L_x_9599:
[----:B------:R-:W-:Y:S02]  /*31d00*/  IMAD.MOV.U32 R13, RZ, RZ, R8 ;  /* 0x000000ffff0d7224 */ /* 0x000fe400078e0008 */
[----:B------:R-:W-:Y:S02]  /*31d10*/  IMAD.MOV.U32 R12, RZ, RZ, R5 ;  /* 0x000000ffff0c7224 */ /* 0x000fe400078e0005 */
[----:B------:R-:W-:-:S07]  /*31d20*/  IMAD.MOV.U32 R4, RZ, RZ, R14 ;  /* 0x000000ffff047224 */ /* 0x000fce00078e000e */
[----:B------:R-:W-:Y:S05]  /*31d30*/  WARPSYNC.COLLECTIVE R15, `(.L_x_9600) ;  /* 0x000000000f087348 */ /* 0x000fea0003c00000 */
[----:B------:R0:W1:Y:S02]  /*31d40*/  SHFL.IDX P6, R14, R13, R12, R11 ;  /* 0x0000000c0d0e7389 */ /* 0x00006400000c000b */
[----:B01----:R-:W-:Y:S01]  /*31d50*/  ENDCOLLECTIVE ;  /* 0x000000000000791b */ /* 0x003fe20003800000 */
.L_x_9600:
[----:B------:R-:W-:Y:S02]  /*31d60*/  IMAD.MOV.U32 R13, RZ, RZ, R6 ;  /* 0x000000ffff0d7224 */ /* 0x000fe400078e0006 */
[----:B------:R-:W-:-:S07]  /*31d70*/  IMAD.MOV.U32 R7, RZ, RZ, R14 ;  /* 0x000000ffff077224 */ /* 0x000fce00078e000e */
[----:B------:R-:W-:Y:S05]  /*31d80*/  WARPSYNC.COLLECTIVE R15, `(.L_x_9601) ;  /* 0x000000000f087348 */ /* 0x000fea0003c00000 */
[----:B------:R0:W1:Y:S02]  /*31d90*/  SHFL.IDX P6, R14, R13, R12, R11 ;  /* 0x0000000c0d0e7389 */ /* 0x00006400000c000b */
[----:B01----:R-:W-:Y:S01]  /*31da0*/  ENDCOLLECTIVE ;  /* 0x000000000000791b */ /* 0x003fe20003800000 */
.L_x_9601:
[----:B------:R-:W-:Y:S05]  /*31db0*/  BRA `(.L_x_9602) ;  /* 0xffffff0400587947 */ /* 0x000fea000383ffff */
.L_x_9290:
[----:B------:R-:W-:Y:S02]  /*31dc0*/  IMAD.MOV.U32 R13, RZ, RZ, R3 ;  /* 0x000000ffff0d7224 */ /* 0x000fe400078e0003 */
[----:B------:R-:W-:Y:S02]  /*31dd0*/  IMAD.MOV.U32 R12, RZ, RZ, RZ ;  /* 0x000000ffff0c7224 */ /* 0x000fe400078e00ff */
[----:B------:R-:W-:Y:S02]  /*31de0*/  IMAD.MOV.U32 R11, RZ, RZ, 0x181f ;  /* 0x0000181fff0b7424 */ /* 0x000fe400078e00ff */
[----:B------:R-:W-:-:S07]  /*31df0*/  IMAD.MOV.U32 R15, RZ, RZ, -0x1 ;  /* 0xffffffffff0f7424 */ /* 0x000fce00078e00ff */
[----:B-----5:R-:W-:Y:S05]  /*31e00*/  WARPSYNC.COLLECTIVE R15, `(.L_x_9603) ;  /* 0x000000000f087348 */ /* 0x020fea0003c00000 */
[----:B------:R0:W1:Y:S02]  /*31e10*/  SHFL.IDX P6, R14, R13, R12, R11 ;  /* 0x0000000c0d0e7389 */ /* 0x00006400000c000b */
[----:B01---5:R-:W-:Y:S01]  /*31e20*/  ENDCOLLECTIVE ;  /* 0x000000000000791b */ /* 0x023fe20003800000 */
.L_x_9603:
[----:B------:R-:W-:Y:S02]  /*31e30*/  IMAD.MOV.U32 R13, RZ, RZ, R2 ;  /* 0x000000ffff0d7224 */ /* 0x000fe400078e0002 */
[----:B------:R-:W-:-:S07]  /*31e40*/  IMAD.MOV.U32 R0, RZ, RZ, R14 ;  /* 0x000000ffff007224 */ /* 0x000fce00078e000e */
[----:B------:R-:W-:Y:S05]  /*31e50*/  WARPSYNC.COLLECTIVE R15, `(.L_x_9604) ;  /* 0x000000000f087348 */ /* 0x000fea0003c00000 */
[----:B------:R0:W1:Y:S02]  /*31e60*/  SHFL.IDX P6, R14, R13, R12, R11 ;  /* 0x0000000c0d0e7389 */ /* 0x00006400000c000b */
[----:B01----:R-:W-:Y:S01]  /*31e70*/  ENDCOLLECTIVE ;  /* 0x000000000000791b */ /* 0x003fe20003800000 */
.L_x_9604:
[----:B------:R-:W-:Y:S05]  /*31e80*/  BRA `(.L_x_9605) ;  /* 0xffffff1000e07947 */ /* 0x000fea000383ffff */
.L_x_9293:
[----:B------:R-:W-:Y:S01]  /*31e90*/  BSSY B1, `(.L_x_9606) ;  /* 0x0000008000017945 */ /* 0x000fe20003800000 */
[----:B------:R-:W-:Y:S02]  /*31ea0*/  IMAD.MOV.U32 R13, RZ, RZ, R3 ;  /* 0x000000ffff0d7224 */ /* 0x000fe400078e0003 */
[----:B------:R-:W-:Y:S02]  /*31eb0*/  IMAD.MOV.U32 R12, RZ, RZ, 0x1 ;  /* 0x00000001ff0c7424 */ /* 0x000fe400078e00ff */
[----:B------:R-:W-:Y:S02]  /*31ec0*/  IMAD.MOV.U32 R11, RZ, RZ, 0x181f ;  /* 0x0000181fff0b7424 */ /* 0x000fe400078e00ff */
[----:B---3--:R-:W-:-:S07]  /*31ed0*/  IMAD.MOV.U32 R15, RZ, RZ, -0x1 ;  /* 0xffffffffff0f7424 */ /* 0x008fce00078e00ff */
[----:B012--5:R-:W-:Y:S05]  /*31ee0*/  WARPSYNC.COLLECTIVE R15, `(.L_x_9607) ;  /* 0x000000000f087348 */ /* 0x027fea0003c00000 */
[----:B--2---:R2:W3:Y:S02]  /*31ef0*/  SHFL.IDX P6, R14, R13, R12, R11 ;  /* 0x0000000c0d0e7389 */ /* 0x0044e400000c000b */
[----:B0123-5:R-:W-:Y:S01]  /*31f00*/  ENDCOLLECTIVE ;  /* 0x000000000000791b */ /* 0x02ffe20003800000 */
.L_x_9607:
[----:B------:R-:W-:Y:S05]  /*31f10*/  BSYNC B1 ;  /* 0x0000000000017941 */ /* 0x000fea0003800000 */
.L_x_9606:
        /* <DEDUP_REMOVED lines=8> */
.L_x_9608:
[----:B------:R-:W-:Y:S05]  /*31fa0*/  BRA `(.L_x_9609) ;  /* 0xffffff1000e87947 */ /* 0x000fea000383ffff */
.L_x_9296:
        /* <DEDUP_REMOVED lines=8> */
.L_x_9611:
[----:B------:R-:W-:Y:S05]  /*32030*/  BSYNC B1 ;  /* 0x0000000000017941 */ /* 0x000fea0003800000 */
.L_x_9610:
        /* <DEDUP_REMOVED lines=8> */
.L_x_9612:
[----:B------:R-:W-:Y:S05]  /*320c0*/  BRA `(.L_x_9613) ;  /* 0xffffff1000f07947 */ /* 0x000fea000383ffff */
.L_x_9299:
        /* <DEDUP_REMOVED lines=8> */
.L_x_9615:
[----:B------:R-:W-:Y:S05]  /*32150*/  BSYNC B1 ;  /* 0x0000000000017941 */ /* 0x000fea0003800000 */
.L_x_9614:
        /* <DEDUP_REMOVED lines=8> */
.L_x_9616:
[----:B------:R-:W-:Y:S05]  /*321e0*/  BRA `(.L_x_9617) ;  /* 0xffffff1000f87947 */ /* 0x000fea000383ffff */
.L_x_9301:
[----:B------:R-:W-:Y:S02]  /*321f0*/  IMAD.MOV.U32 R13, RZ, RZ, R6 ;  /* 0x000000ffff0d7224 */ /* 0x000fe400078e0006 */
[----:B------:R-:W-:Y:S02]  /*32200*/  IMAD.MOV.U32 R12, RZ, RZ, RZ ;  /* 0x000000ffff0c7224 */ /* 0x000fe400078e00ff */
[----:B------:R-:W-:Y:S02]  /*32210*/  IMAD.MOV.U32 R11, RZ, RZ, 0x1c1f ;  /* 0x00001c1fff0b7424 */ /* 0x000fe400078e00ff */
[----:B------:R-:W-:-:S07]  /*32220*/  IMAD.MOV.U32 R15, RZ, RZ, -0x1 ;  /* 0xffffffffff0f7424 */ /* 0x000fce00078e00ff */
[----:B------:R-:W-:Y:S05]  /*32230*/  WARPSYNC.COLLECTIVE R15, `(.L_x_9618) ;  /* 0x000000000f087348 */ /* 0x000fea0003c00000 */
[----:B------:R0:W1:Y:S02]  /*32240*/  SHFL.IDX P6, R14, R13, R12, R11 ;  /* 0x0000000c0d0e7389 */ /* 0x00006400000c000b */
[----:B01----:R-:W-:Y:S01]  /*32250*/  ENDCOLLECTIVE ;  /* 0x000000000000791b */ /* 0x003fe20003800000 */
.L_x_9618:
[----:B------:R-:W-:Y:S02]  /*32260*/  IMAD.MOV.U32 R13, RZ, RZ, R5 ;  /* 0x000000ffff0d7224 */ /* 0x000fe400078e0005 */
[----:B------:R-:W-:-:S07]  /*32270*/  IMAD.MOV.U32 R4, RZ, RZ, R14 ;  /* 0x000000ffff047224 */ /* 0x000fce00078e000e */
[----:B------:R-:W-:Y:S05]  /*32280*/  WARPSYNC.COLLECTIVE R15, `(.L_x_9619) ;  /* 0x000000000f087348 */ /* 0x000fea0003c00000 */
[----:B------:R0:W1:Y:S02]  /*32290*/  SHFL.IDX P6, R14, R13, R12, R11 ;  /* 0x0000000c0d0e7389 */ /* 0x00006400000c000b */
[----:B01----:R-:W-:Y:S01]  /*322a0*/  ENDCOLLECTIVE ;  /* 0x000000000000791b */ /* 0x003fe20003800000 */
.L_x_9619:
[----:B------:R-:W-:Y:S05]  /*322b0*/  BRA `(.L_x_9620) ;  /* 0xffffff1800287947 */ /* 0x000fea000383ffff */
.L_x_9304:
        /* <DEDUP_REMOVED lines=8> */
.L_x_9622:
[----:B------:R-:W-:Y:S05]  /*32340*/  BSYNC B1 ;  /* 0x0000000000017941 */ /* 0x000fea0003800000 */
.L_x_9621:
        /* <DEDUP_REMOVED lines=8> */
.L_x_9623:
[----:B------:R-:W-:Y:S05]  /*323d0*/  BRA `(.L_x_9624) ;  /* 0xffffff1c00487947 */ /* 0x000fea000383ffff */
.L_x_9308:
[----:B------:R-:W-:Y:S02]  /*323e0*/  IMAD.MOV.U32 R13, RZ, RZ, R3 ;  /* 0x000000ffff0d7224 */ /* 0x000fe400078e0003 */
[----:B------:R-:W-:Y:S02]  /*323f0*/  IMAD.MOV.U32 R12, RZ, RZ, RZ ;  /* 0x000000ffff0c7224 */ /* 0x000fe400078e00ff */
[----:B------:R-:W-:Y:S02]  /*32400*/  IMAD.MOV.U32 R11, RZ, RZ, 0x181f ;  /* 0x0000181fff0b7424 */ /* 0x000fe400078e00ff */
[----:B------:R-:W-:-:S07]  /*32410*/  IMAD.MOV.U32 R15, RZ, RZ, -0x1 ;  /* 0xffffffffff0f7424 */ /* 0x000fce00078e00ff */
[----:B--2---:R-:W-:Y:S05]  /*32420*/  WARPSYNC.COLLECTIVE R15, `(.L_x_9625) ;  /* 0x000000000f087348 */ /* 0x004fea0003c00000 */
[----:B------:R0:W1:Y:S02]  /*32430*/  SHFL.IDX P6, R14, R13, R12, R11 ;  /* 0x0000000c0d0e7389 */ /* 0x00006400000c000b */
[----:B012---:R-:W-:Y:S01]  /*32440*/  ENDCOLLECTIVE ;  /* 0x000000000000791b */ /* 0x007fe20003800000 */
.L_x_9625:
[----:B------:R-:W-:Y:S02]  /*32450*/  IMAD.MOV.U32 R13, RZ, RZ, R2 ;  /* 0x000000ffff0d7224 */ /* 0x000fe400078e0002 */
[----:B------:R-:W-:-:S07]  /*32460*/  IMAD.MOV.U32 R0, RZ, RZ, R14 ;  /* 0x000000ffff007224 */ /* 0x000fce00078e000e */
[----:B------:R-:W-:Y:S05]  /*32470*/  WARPSYNC.COLLECTIVE R15, `(.L_x_9626) ;  /* 0x000000000f087348 */ /* 0x000fea0003c00000 */
[----:B------:R0:W1:Y:S02]  /*32480*/  SHFL.IDX P6, R14, R13, R12, R11 ;  /* 0x0000000c0d0e7389 */ /* 0x00006400000c000b */
[----:B01----:R-:W-:Y:S01]  /*32490*/  ENDCOLLECTIVE ;  /* 0x000000000000791b */ /* 0x003fe20003800000 */
.L_x_9626:
[----:B------:R-:W-:Y:S05]  /*324a0*/  BRA `(.L_x_9627) ;  /* 0xffffff28004c7947 */ /* 0x000fea000383ffff */
.L_x_9311:
        /* <DEDUP_REMOVED lines=8> */
.L_x_9629:
[----:B------:R-:W-:Y:S05]  /*32530*/  BSYNC B1 ;  /* 0x0000000000017941 */ /* 0x000fea0003800000 */
.L_x_9628:
        /* <DEDUP_REMOVED lines=8> */
.L_x_9630:
[----:B------:R-:W-:Y:S05]  /*325c0*/  BRA `(.L_x_9631) ;  /* 0xffffff2800587947 */ /* 0x000fea000383ffff */
.L_x_9314:
        /* <DEDUP_REMOVED lines=8> */
.L_x_9633:
[----:B------:R-:W-:Y:S05]  /*32650*/  BSYNC B1 ;  /* 0x0000000000017941 */ /* 0x000fea0003800000 */
.L_x_9632:
        /* <DEDUP_REMOVED lines=8> */
.L_x_9634:
[----:B------:R-:W-:Y:S05]  /*326e0*/  BRA `(.L_x_9635) ;  /* 0xffffff2800607947 */ /* 0x000fea000383ffff */
.L_x_9317:
        /* <DEDUP_REMOVED lines=8> */
.L_x_9637:
[----:B------:R-:W-:Y:S05]  /*32770*/  BSYNC B1 ;  /* 0x0000000000017941 */ /* 0x000fea0003800000 */
.L_x_9636:
        /* <DEDUP_REMOVED lines=8> */
.L_x_9638:
[----:B------:R-:W-:Y:S05]  /*32800*/  BRA `(.L_x_9639) ;  /* 0xffffff2800687947 */ /* 0x000fea000383ffff */
.L_x_9343:
        /* <DEDUP_REMOVED lines=11> */
.L_x_9641:
[----:B------:R-:W-:Y:S05]  /*328c0*/  BSYNC B1 ;  /* 0x0000000000017941 */ /* 0x000fea0003800000 */
.L_x_9640:
[----:B------:R-:W-:Y:S05]  /*328d0*/  BRA `(.L_x_9642) ;  /* 0xffffff4800807947 */ /* 0x000fea000383ffff */
.L_x_9345:
[----:B------:R-:W-:Y:S01]  /*328e0*/  BSSY B1, `(.L_x_9643) ;  /* 0x0000006000017945 */ /* 0x000fe20003800000 */
[----:B------:R-:W-:-:S07]  /*328f0*/  IMAD.MOV.U32 R15, RZ, RZ, -0x1 ;  /* 0xffffffffff0f7424 */ /* 0x000fce00078e00ff */
[----:B0-----:R-:W-:Y:S05]  /*32900*/  WARPSYNC.COLLECTIVE R15, `(.L_x_9644) ;  /* 0x000000000f0c7348 */ /* 0x001fea0003c00000 */
[----:B------:R-:W-:Y:S02]  /*32910*/  ELECT P6, UR62, PT ;  /* 0x00000000003e782f */ /* 0x000fe400038c0000 */
[----:B------:R-:W-:Y:S01]  /*32920*/  MOV R14, UR62 ;  /* 0x0000003e000e7c02 */ /* 0x000fe20008000f00 */
[----:B0-----:R-:W-:Y:S10]  /*32930*/  ENDCOLLECTIVE ;  /* 0x000000000000791b */ /* 0x001ff40003800000 */
.L_x_9644:
[----:B------:R-:W-:Y:S05]  /*32940*/  BSYNC B1 ;  /* 0x0000000000017941 */ /* 0x000fea0003800000 */
.L_x_9643:
[----:B------:R-:W-:Y:S05]  /*32950*/  BRA `(.L_x_9344) ;  /* 0xffffff4800787947 */ /* 0x000fea000383ffff */
.L_x_9347:
[----:B0-----:R0:W1:Y:S02]  /*32960*/  SYNCS.PHASECHK.TRANS64.TRYWAIT P0, [R17+URZ+0x22820], R5 ;  /* 0x02282005110075a7 */ /* 0x001064000800017f */
[----:B-1----:R-:W-:Y:S05]  /*32970*/  @!P0 NANOSLEEP.SYNCS 0x989680 ;  /* 0x009896800000895d */ /* 0x002fea0003900000 */
[----:B------:R-:W1:Y:S02]  /*32980*/  @!P0 SYNCS.PHASECHK.TRANS64 P0, [R17+URZ+0x22820], R5 ;  /* 0x02282005110085a7 */ /* 0x000e64000800007f */
[----:B-1----:R-:W-:Y:S05]  /*32990*/  @!P0 BRA `(.L_x_9347) ;  /* 0xfffffffc00f08947 */ /* 0x002fea000383ffff */
[----:B------:R-:W-:Y:S05]  /*329a0*/  BRA `(.L_x_9645) ;  /* 0xffffff4800887947 */ /* 0x000fea000383ffff */
.L_x_9351:
[----:B0-----:R0:W1:Y:S02]  /*329b0*/  SYNCS.PHASECHK.TRANS64.TRYWAIT P0, [R5+URZ+0x228a0], R7 ;  /* 0x0228a007050075a7 */ /* 0x001064000800017f */
[----:B-1----:R-:W-:Y:S05]  /*329c0*/  @!P0 NANOSLEEP.SYNCS 0x989680 ;  /* 0x009896800000895d */ /* 0x002fea0003900000 */
[----:B------:R-:W1:Y:S02]  /*329d0*/  @!P0 SYNCS.PHASECHK.TRANS64 P0, [R5+URZ+0x228a0], R7 ;  /* 0x0228a007050085a7 */ /* 0x000e64000800007f */
[----:B-1----:R-:W-:Y:S05]  /*329e0*/  @!P0 BRA `(.L_x_9351) ;  /* 0xfffffffc00f08947 */ /* 0x002fea000383ffff */
[----:B------:R-:W-:Y:S05]  /*329f0*/  BRA `(.L_x_9646) ;  /* 0xffffff4800a87947 */ /* 0x000fea000383ffff */
.L_x_9356:
[----:B-1----:R1:W2:Y:S02]  /*32a00*/  SYNCS.PHASECHK.TRANS64.TRYWAIT P0, [R5+URZ+0x228c0], R7 ;  /* 0x0228c007050075a7 */ /* 0x0022a4000800017f */
[----:B--2---:R-:W-:Y:S05]  /*32a10*/  @!P0 NANOSLEEP.SYNCS 0x989680 ;  /* 0x009896800000895d */ /* 0x004fea0003900000 */
[----:B------:R-:W2:Y:S02]  /*32a20*/  @!P0 SYNCS.PHASECHK.TRANS64 P0, [R5+URZ+0x228c0], R7 ;  /* 0x0228c007050085a7 */ /* 0x000ea4000800007f */
[----:B--2---:R-:W-:Y:S05]  /*32a30*/  @!P0 BRA `(.L_x_9356) ;  /* 0xfffffffc00f08947 */ /* 0x004fea000383ffff */
[----:B------:R-:W-:Y:S05]  /*32a40*/  BRA `(.L_x_9647) ;  /* 0xffffff4c00287947 */ /* 0x000fea000383ffff */
.L_x_9363:
[----:B0-----:R0:W1:Y:S02]  /*32a50*/  SYNCS.PHASECHK.TRANS64.TRYWAIT P1, [R5+URZ+0x228a0], R7 ;  /* 0x0228a007050075a7 */ /* 0x001064000802017f */
[----:B-1----:R-:W-:Y:S05]  /*32a60*/  @!P1 NANOSLEEP.SYNCS 0x989680 ;  /* 0x009896800000995d */ /* 0x002fea0003900000 */
[----:B------:R-:W1:Y:S02]  /*32a70*/  @!P1 SYNCS.PHASECHK.TRANS64 P1, [R5+URZ+0x228a0], R7 ;  /* 0x0228a007050095a7 */ /* 0x000e64000802007f */
[----:B-1----:R-:W-:Y:S05]  /*32a80*/  @!P1 BRA `(.L_x_9363) ;  /* 0xfffffffc00f09947 */ /* 0x002fea000383ffff */
[----:B------:R-:W-:Y:S05]  /*32a90*/  BRA `(.L_x_9648) ;  /* 0xffffff4c00fc7947 */ /* 0x000fea000383ffff */
.L_x_9368:
[----:B-1----:R1:W2:Y:S02]  /*32aa0*/  SYNCS.PHASECHK.TRANS64.TRYWAIT P1, [R5+URZ+0x228c0], R7 ;  /* 0x0228c007050075a7 */ /* 0x0022a4000802017f */
[----:B--2---:R-:W-:Y:S05]  /*32ab0*/  @!P1 NANOSLEEP.SYNCS 0x989680 ;  /* 0x009896800000995d */ /* 0x004fea0003900000 */
[----:B------:R-:W2:Y:S02]  /*32ac0*/  @!P1 SYNCS.PHASECHK.TRANS64 P1, [R5+URZ+0x228c0], R7 ;  /* 0x0228c007050095a7 */ /* 0x000ea4000802007f */
[----:B--2---:R-:W-:Y:S05]  /*32ad0*/  @!P1 BRA `(.L_x_9368) ;  /* 0xfffffffc00f09947 */ /* 0x004fea000383ffff */
[----:B------:R-:W-:Y:S05]  /*32ae0*/  BRA `(.L_x_9649) ;  /* 0xffffff5000787947 */ /* 0x000fea000383ffff */
.L_x_9393:
        /* <DEDUP_REMOVED lines=10> */
.L_x_9651:
[----:B------:R-:W-:Y:S05]  /*32b90*/  BSYNC B0 ;  /* 0x0000000000007941 */ /* 0x000fea0003800000 */
.L_x_9650:
[----:B------:R-:W-:Y:S05]  /*32ba0*/  BRA `(.L_x_9652) ;  /* 0xffffff64008c7947 */ /* 0x000fea000383ffff */
.L_x_9396:
[----:B0-----:R-:W2:Y:S02]  /*32bb0*/  LDL R0, [R1+0x3c] ;  /* 0x00003c0001007983 */ /* 0x001ea40000100800 */
[----:B--2---:R0:W1:Y:S02]  /*32bc0*/  SYNCS.PHASECHK.TRANS64.TRYWAIT P0, [R4+URZ+0x22880], R0 ;  /* 0x02288000040075a7 */ /* 0x004064000800017f */
[----:B-1----:R-:W-:Y:S05]  /*32bd0*/  @!P0 NANOSLEEP.SYNCS 0x989680 ;  /* 0x009896800000895d */ /* 0x002fea0003900000 */
[----:B------:R-:W1:Y:S02]  /*32be0*/  @!P0 SYNCS.PHASECHK.TRANS64 P0, [R4+URZ+0x22880], R0 ;  /* 0x02288000040085a7 */ /* 0x000e64000800007f */
[----:B-1----:R-:W-:Y:S05]  /*32bf0*/  @!P0 BRA `(.L_x_9396) ;  /* 0xfffffffc00ec8947 */ /* 0x002fea000383ffff */
[----:B------:R-:W-:Y:S05]  /*32c00*/  BRA `(.L_x_9653) ;  /* 0xffffff6400a47947 */ /* 0x000fea000383ffff */
.L_x_9397:
        /* <DEDUP_REMOVED lines=8> */
.L_x_9655:
[----:B------:R-:W-:Y:S05]  /*32c90*/  BSYNC B0 ;  /* 0x0000000000007941 */ /* 0x000fea0003800000 */
.L_x_9654:
        /* <DEDUP_REMOVED lines=13> */
.L_x_9656:
[----:B------:R-:W-:Y:S02]  /*32d70*/  IMAD.MOV.U32 R13, RZ, RZ, R2 ;  /* 0x000000ffff0d7224 */ /* 0x000fe400078e0002 */
[----:B------:R-:W-:Y:S02]  /*32d80*/  IMAD.MOV.U32 R12, RZ, RZ, 0x1 ;  /* 0x00000001ff0c7424 */ /* 0x000fe400078e00ff */
[----:B------:R-:W-:-:S07]  /*32d90*/  IMAD.MOV.U32 R3, RZ, RZ, R14 ;  /* 0x000000ffff037224 */ /* 0x000fce00078e000e */
[----:B------:R-:W-:Y:S05]  /*32da0*/  WARPSYNC.COLLECTIVE R15, `(.L_x_9657) ;  /* 0x000000000f087348 */ /* 0x000fea0003c00000 */
[----:B------:R0:W1:Y:S02]  /*32db0*/  SHFL.IDX P6, R14, R13, R12, R11 ;  /* 0x0000000c0d0e7389 */ /* 0x00006400000c000b */
[----:B01----:R-:W-:Y:S01]  /*32dc0*/  ENDCOLLECTIVE ;  /* 0x000000000000791b */ /* 0x003fe20003800000 */
.L_x_9657:
[----:B------:R-:W-:Y:S01]  /*32dd0*/  IADD3 R30, P1, R36, R3, RZ ;  /* 0x00000003241e7210 */ /* 0x000fe20007f3e0ff */
[----:B------:R-:W-:-:S04]  /*32de0*/  IMAD.IADD R3, R17, 0x1, R26 ;  /* 0x0000000111037824 */ /* 0x000fc800078e021a */
        /* <DEDUP_REMOVED lines=11> */
.L_x_9658:
        /* <DEDUP_REMOVED lines=9> */
.L_x_9659:
        /* <DEDUP_REMOVED lines=10> */
.L_x_9660:
        /* <DEDUP_REMOVED lines=9> */
.L_x_9661:
        /* <DEDUP_REMOVED lines=10> */
.L_x_9662:
        /* <DEDUP_REMOVED lines=9> */
.L_x_9663:
        /* <DEDUP_REMOVED lines=10> */
.L_x_9664:
        /* <DEDUP_REMOVED lines=9> */
.L_x_9665:
        /* <DEDUP_REMOVED lines=10> */
.L_x_9666:
        /* <DEDUP_REMOVED lines=9> */
.L_x_9667:
        /* <DEDUP_REMOVED lines=10> */
.L_x_9668:
        /* <DEDUP_REMOVED lines=9> */
.L_x_9669:
        /* <DEDUP_REMOVED lines=10> */
.L_x_9670:
[----:B------:R-:W-:Y:S02]  /*335c0*/  IMAD.MOV.U32 R13, RZ, RZ, R10 ;  /* 0x000000ffff0d7224 */ /* 0x000fe400078e000a */
[----:B------:R-:W-:Y:S02]  /*335d0*/  IMAD.MOV.U32 R12, RZ, RZ, RZ ;  /* 0x000000ffff0c7224 */ /* 0x000fe400078e00ff */
[----:B------:R-:W-:-:S07]  /*335e0*/  IMAD.MOV.U32 R0, RZ, RZ, R14 ;  /* 0x000000ffff007224 */ /* 0x000fce00078e000e */
[----:B------:R-:W-:Y:S05]  /*335f0*/  WARPSYNC.COLLECTIVE R15, `(.L_x_9671) ;  /* 0x000000000f087348 */ /* 0x000fea0003c00000 */
[----:B------:R0:W1:Y:S02]  /*33600*/  SHFL.IDX P6, R14, R13, R12, R11 ;  /* 0x0000000c0d0e7389 */ /* 0x00006400000c000b */
[----:B01----:R-:W-:Y:S01]  /*33610*/  ENDCOLLECTIVE ;  /* 0x000000000000791b */ /* 0x003fe20003800000 */
.L_x_9671:
        /* <DEDUP_REMOVED lines=12> */
.L_x_9672:
[----:B------:R-:W-:Y:S02]  /*336e0*/  IMAD.MOV.U32 R13, RZ, RZ, R10 ;  /* 0x000000ffff0d7224 */ /* 0x000fe400078e000a */
[----:B------:R-:W-:Y:S02]  /*336f0*/  IMAD.MOV.U32 R12, RZ, RZ, 0x1 ;  /* 0x00000001ff0c7424 */ /* 0x000fe400078e00ff */
[----:B------:R-:W-:-:S07]  /*33700*/  IMAD.MOV.U32 R0, RZ, RZ, R14 ;  /* 0x000000ffff007224 */ /* 0x000fce00078e000e */
[----:B------:R-:W-:Y:S05]  /*33710*/  WARPSYNC.COLLECTIVE R15, `(.L_x_9673) ;  /* 0x000000000f087348 */ /* 0x000fea0003c00000 */
[----:B------:R0:W1:Y:S02]  /*33720*/  SHFL.IDX P6, R14, R13, R12, R11 ;  /* 0x0000000c0d0e7389 */ /* 0x00006400000c000b */
[----:B01----:R-:W-:Y:S01]  /*33730*/  ENDCOLLECTIVE ;  /* 0x000000000000791b */ /* 0x003fe20003800000 */
.L_x_9673:
        /* <DEDUP_REMOVED lines=13> */
.L_x_9674:
        /* <DEDUP_REMOVED lines=15> */
.L_x_9402:
[----:B--2---:R-:W2:Y:S02]  /*33900*/  LDL R0, [R1+0x3c] ;  /* 0x00003c0001007983 */ /* 0x004ea40000100800 */
[----:B--2---:R2:W3:Y:S02]  /*33910*/  SYNCS.PHASECHK.TRANS64.TRYWAIT P0, [R4+URZ+0x22840], R0 ;  /* 0x02284000040075a7 */ /* 0x0044e4000800017f */
[----:B---3--:R-:W-:Y:S05]  /*33920*/  @!P0 NANOSLEEP.SYNCS 0x989680 ;  /* 0x009896800000895d */ /* 0x008fea0003900000 */
[----:B------:R-:W3:Y:S02]  /*33930*/  @!P0 SYNCS.PHASECHK.TRANS64 P0, [R4+URZ+0x22840], R0 ;  /* 0x02284000040085a7 */ /* 0x000ee4000800007f */
[----:B---3--:R-:W-:Y:S05]  /*33940*/  @!P0 BRA `(.L_x_9402) ;  /* 0xfffffffc00ec8947 */ /* 0x008fea000383ffff */
[----:B------:R-:W-:Y:S05]  /*33950*/  BRA `(.L_x_9676) ;  /* 0xffffff6000b07947 */ /* 0x000fea000383ffff */
.L_x_9403:
        /* <DEDUP_REMOVED lines=8> */
.L_x_9678:
[----:B------:R-:W-:Y:S05]  /*339e0*/  BSYNC B0 ;  /* 0x0000000000007941 */ /* 0x000fea0003800000 */
.L_x_9677:
        /* <DEDUP_REMOVED lines=8> */
.L_x_9679:
        /* <DEDUP_REMOVED lines=14> */
.L_x_9680:
[----:B------:R-:W-:Y:S02]  /*33b50*/  IMAD.MOV.U32 R13, RZ, RZ, R2 ;  /* 0x000000ffff0d7224 */ /* 0x000fe400078e0002 */
[----:B------:R-:W-:-:S07]  /*33b60*/  IMAD.MOV.U32 R7, RZ, RZ, R14 ;  /* 0x000000ffff077224 */ /* 0x000fce00078e000e */
[----:B------:R-:W-:Y:S05]  /*33b70*/  WARPSYNC.COLLECTIVE R15, `(.L_x_9681) ;  /* 0x000000000f087348 */ /* 0x000fea0003c00000 */
[----:B------:R0:W1:Y:S02]  /*33b80*/  SHFL.IDX P6, R14, R13, R12, R11 ;  /* 0x0000000c0d0e7389 */ /* 0x00006400000c000b */
[----:B01----:R-:W-:Y:S01]  /*33b90*/  ENDCOLLECTIVE ;  /* 0x000000000000791b */ /* 0x003fe20003800000 */
.L_x_9681:
        /* <DEDUP_REMOVED lines=14> */
.L_x_9682:
[----:B------:R-:W-:Y:S02]  /*33c80*/  IMAD.MOV.U32 R13, RZ, RZ, R2 ;  /* 0x000000ffff0d7224 */ /* 0x000fe400078e0002 */
[----:B------:R-:W-:-:S07]  /*33c90*/  IMAD.MOV.U32 R7, RZ, RZ, R14 ;  /* 0x000000ffff077224 */ /* 0x000fce00078e000e */
[----:B------:R-:W-:Y:S05]  /*33ca0*/  WARPSYNC.COLLECTIVE R15, `(.L_x_9683) ;  /* 0x000000000f087348 */ /* 0x000fea0003c00000 */
[----:B------:R0:W1:Y:S02]  /*33cb0*/  SHFL.IDX P6, R14, R13, R12, R11 ;  /* 0x0000000c0d0e7389 */ /* 0x00006400000c000b */
[----:B01----:R-:W-:Y:S01]  /*33cc0*/  ENDCOLLECTIVE ;  /* 0x000000000000791b */ /* 0x003fe20003800000 */
.L_x_9683:
        /* <DEDUP_REMOVED lines=14> */
.L_x_9684:
[----:B------:R-:W-:Y:S02]  /*33db0*/  IMAD.MOV.U32 R13, RZ, RZ, R2 ;  /* 0x000000ffff0d7224 */ /* 0x000fe400078e0002 */
[----:B------:R-:W-:-:S07]  /*33dc0*/  IMAD.MOV.U32 R7, RZ, RZ, R14 ;  /* 0x000000ffff077224 */ /* 0x000fce00078e000e */
[----:B------:R-:W-:Y:S05]  /*33dd0*/  WARPSYNC.COLLECTIVE R15, `(.L_x_9685) ;  /* 0x000000000f087348 */ /* 0x000fea0003c00000 */
[----:B------:R0:W1:Y:S02]  /*33de0*/  SHFL.IDX P6, R14, R13, R12, R11 ;  /* 0x0000000c0d0e7389 */ /* 0x00006400000c000b */
[----:B01----:R-:W-:Y:S01]  /*33df0*/  ENDCOLLECTIVE ;  /* 0x000000000000791b */ /* 0x003fe20003800000 */
.L_x_9685:
[----:B------:R-:W-:Y:S02]  /*33e00*/  IMAD.MOV.U32 R13, RZ, RZ, R0 ;  /* 0x000000ffff0d7224 */ /* 0x000fe400078e0000 */
[----:B------:R-:W-:Y:S02]  /*33e10*/  IMAD.MOV.U32 R12, RZ, RZ, 0x4 ;  /* 0x00000004ff0c7424 */ /* 0x000fe400078e00ff */
[----:B------:R-:W-:-:S07]  /*33e20*/  IMAD.MOV.U32 R8, RZ, RZ, R14 ;  /* 0x000000ffff087224 */ /* 0x000fce00078e000e */
[----:B------:R-:W-:Y:S05]  /*33e30*/  WARPSYNC.COLLECTIVE R15, `(.L_x_9686) ;  /* 0x000000000f087348 */ /* 0x000fea0003c00000 */
[----:B------:R0:W1:Y:S02]  /*33e40*/  SHFL.IDX P6, R14, R13, R12, R11 ;  /* 0x0000000c0d0e7389 */ /* 0x00006400000c000b */
[----:B01----:R-:W-:Y:S01]  /*33e50*/  ENDCOLLECTIVE ;  /* 0x000000000000791b */ /* 0x003fe20003800000 */
.L_x_9686:
        /* <DEDUP_REMOVED lines=13> */
.L_x_9687:
        /* <DEDUP_REMOVED lines=14> */
.L_x_9688:
[----:B------:R-:W-:Y:S02]  /*34010*/  IMAD.MOV.U32 R13, RZ, RZ, R2 ;  /* 0x000000ffff0d7224 */ /* 0x000fe400078e0002 */
[----:B------:R-:W-:-:S07]  /*34020*/  IMAD.MOV.U32 R7, RZ, RZ, R14 ;  /* 0x000000ffff077224 */ /* 0x000fce00078e000e */
[----:B------:R-:W-:Y:S05]  /*34030*/  WARPSYNC.COLLECTIVE R15, `(.L_x_9689) ;  /* 0x000000000f087348 */ /* 0x000fea0003c00000 */
[----:B------:R0:W1:Y:S02]  /*34040*/  SHFL.IDX P6, R14, R13, R12, R11 ;  /* 0x0000000c0d0e7389 */ /* 0x00006400000c000b */
[----:B01----:R-:W-:Y:S01]  /*34050*/  ENDCOLLECTIVE ;  /* 0x000000000000791b */ /* 0x003fe20003800000 */
.L_x_9689:
[----:B------:R-:W-:Y:S02]  /*34060*/  IMAD.MOV.U32 R13, RZ, RZ, R0 ;  /* 0x000000ffff0d7224 */ /* 0x000fe400078e0000 */
[----:B------:R-:W-:Y:S02]  /*34070*/  IMAD.MOV.U32 R12, RZ, RZ, 0x6 ;  /* 0x00000006ff0c7424 */ /* 0x000fe400078e00ff */
[----:B------:R-:W-:-:S07]  /*34080*/  IMAD.MOV.U32 R8, RZ, RZ, R14 ;  /* 0x000000ffff087224 */ /* 0x000fce00078e000e */
[----:B------:R-:W-:Y:S05]  /*34090*/  WARPSYNC.COLLECTIVE R15, `(.L_x_9690) ;  /* 0x000000000f087348 */ /* 0x000fea0003c00000 */
[----:B------:R0:W1:Y:S02]  /*340a0*/  SHFL.IDX P6, R14, R13, R12, R11 ;  /* 0x0000000c0d0e7389 */ /* 0x00006400000c000b */
[----:B01----:R-:W-:Y:S01]  /*340b0*/  ENDCOLLECTIVE ;  /* 0x000000000000791b */ /* 0x003fe20003800000 */
.L_x_9690:
        /* <DEDUP_REMOVED lines=12> */
.L_x_9691:
[----:B------:R-:W-:Y:S02]  /*34180*/  IMAD.MOV.U32 R13, RZ, RZ, R0 ;  /* 0x000000ffff0d7224 */ /* 0x000fe400078e0000 */
[----:B------:R-:W-:Y:S02]  /*34190*/  IMAD.MOV.U32 R12, RZ, RZ, 0x7 ;  /* 0x00000007ff0c7424 */ /* 0x000fe400078e00ff */
[----:B------:R-:W-:-:S07]  /*341a0*/  IMAD.MOV.U32 R8, RZ, RZ, R14 ;  /* 0x000000ffff087224 */ /* 0x000fce00078e000e */
[----:B------:R-:W-:Y:S05]  /*341b0*/  WARPSYNC.COLLECTIVE R15, `(.L_x_9692) ;  /* 0x000000000f087348 */ /* 0x000fea0003c00000 */
[----:B------:R0:W1:Y:S02]  /*341c0*/  SHFL.IDX P6, R14, R13, R12, R11 ;  /* 0x0000000c0d0e7389 */ /* 0x00006400000c000b */
[----:B01----:R-:W-:Y:S01]  /*341d0*/  ENDCOLLECTIVE ;  /* 0x000000000000791b */ /* 0x003fe20003800000 */
.L_x_9692:
        /* <DEDUP_REMOVED lines=12> */
.L_x_9693:
[----:B------:R-:W-:Y:S02]  /*342a0*/  IMAD.MOV.U32 R13, RZ, RZ, R5 ;  /* 0x000000ffff0d7224 */ /* 0x000fe400078e0005 */
[----:B------:R-:W-:Y:S02]  /*342b0*/  IMAD.MOV.U32 R12, RZ, RZ, RZ ;  /* 0x000000ffff0c7224 */ /* 0x000fe400078e00ff */
[----:B------:R-:W-:-:S07]  /*342c0*/  IMAD.MOV.U32 R8, RZ, RZ, R14 ;  /* 0x000000ffff087224 */ /* 0x000fce00078e000e */
[----:B------:R-:W-:Y:S05]  /*342d0*/  WARPSYNC.COLLECTIVE R15, `(.L_x_9694) ;  /* 0x000000000f087348 */ /* 0x000fea0003c00000 */
[----:B------:R0:W1:Y:S02]  /*342e0*/  SHFL.IDX P6, R14, R13, R12, R11 ;  /* 0x0000000c0d0e7389 */ /* 0x00006400000c000b */
[----:B01----:R-:W-:Y:S01]  /*342f0*/  ENDCOLLECTIVE ;  /* 0x000000000000791b */ /* 0x003fe20003800000 */
.L_x_9694:
        /* <DEDUP_REMOVED lines=11> */
.L_x_9695:
[----:B------:R-:W-:Y:S02]  /*343b0*/  IMAD.MOV.U32 R13, RZ, RZ, R5 ;  /* 0x000000ffff0d7224 */ /* 0x000fe400078e0005 */
[----:B------:R-:W-:Y:S02]  /*343c0*/  IMAD.MOV.U32 R12, RZ, RZ, 0x1 ;  /* 0x00000001ff0c7424 */ /* 0x000fe400078e00ff */
[----:B------:R-:W-:-:S07]  /*343d0*/  IMAD.MOV.U32 R2, RZ, RZ, R14 ;  /* 0x000000ffff027224 */ /* 0x000fce00078e000e */
[----:B------:R-:W-:Y:S05]  /*343e0*/  WARPSYNC.COLLECTIVE R15, `(.L_x_9696) ;  /* 0x000000000f087348 */ /* 0x000fea0003c00000 */
[----:B------:R0:W1:Y:S02]  /*343f0*/  SHFL.IDX P6, R14, R13, R12, R11 ;  /* 0x0000000c0d0e7389 */ /* 0x00006400000c000b */
[----:B01----:R-:W-:Y:S01]  /*34400*/  ENDCOLLECTIVE ;  /* 0x000000000000791b */ /* 0x003fe20003800000 */
.L_x_9696:
        /* <DEDUP_REMOVED lines=13> */
.L_x_9697:
[----:B------:R-:W-:Y:S01]  /*344e0*/  IMAD.MOV.U32 R6, RZ, RZ, R14 ;  /* 0x000000ffff067224 */ /* 0x000fe200078e000e */
[----:B------:R-:W-:Y:S06]  /*344f0*/  BRA `(.L_x_9698) ;  /* 0xffffff5c006c7947 */ /* 0x000fec000383ffff */
.L_x_9408:
        /* <DEDUP_REMOVED lines=9> */
.L_x_9699:
[----:B------:R-:W-:Y:S01]  /*34590*/  ISETP.GE.AND P1, PT, R25, R29, PT ;  /* 0x0000001d1900720c */ /* 0x000fe20003f26270 */
[----:B------:R-:W-:Y:S02]  /*345a0*/  IMAD.MOV.U32 R13, RZ, RZ, R0 ;  /* 0x000000ffff0d7224 */ /* 0x000fe400078e0000 */
[----:B------:R-:W-:-:S10]  /*345b0*/  IMAD.MOV.U32 R3, RZ, RZ, R14 ;  /* 0x000000ffff037224 */ /* 0x000fd400078e000e */
[----:B------:R-:W-:Y:S05]  /*345c0*/  WARPSYNC.COLLECTIVE R15, `(.L_x_9700) ;  /* 0x000000000f087348 */ /* 0x000fea0003c00000 */
[----:B------:R0:W1:Y:S02]  /*345d0*/  SHFL.IDX P6, R14, R13, R12, R11 ;  /* 0x0000000c0d0e7389 */ /* 0x00006400000c000b */
[----:B01----:R-:W-:Y:S01]  /*345e0*/  ENDCOLLECTIVE ;  /* 0x000000000000791b */ /* 0x003fe20003800000 */
.L_x_9700:
[----:B------:R-:W-:Y:S02]  /*345f0*/  IMAD.MOV.U32 R13, RZ, RZ, R2 ;  /* 0x000000ffff0d7224 */ /* 0x000fe400078e0002 */
[----:B------:R-:W-:Y:S02]  /*34600*/  IMAD.MOV.U32 R12, RZ, RZ, 0x1 ;  /* 0x00000001ff0c7424 */ /* 0x000fe400078e00ff */
[----:B------:R-:W-:-:S07]  /*34610*/  IMAD.MOV.U32 R4, RZ, RZ, R14 ;  /* 0x000000ffff047224 */ /* 0x000fce00078e000e */
[----:B------:R-:W-:Y:S05]  /*34620*/  WARPSYNC.COLLECTIVE R15, `(.L_x_9701) ;  /* 0x000000000f087348 */ /* 0x000fea0003c00000 */
[----:B------:R0:W1:Y:S02]  /*34630*/  SHFL.IDX P6, R14, R13, R12, R11 ;  /* 0x0000000c0d0e7389 */ /* 0x00006400000c000b */
[----:B01----:R-:W-:Y:S01]  /*34640*/  ENDCOLLECTIVE ;  /* 0x000000000000791b */ /* 0x003fe20003800000 */
.L_x_9701:
[----:B------:R-:W-:-:S05]  /*34650*/  @!P1 IADD3 R4, P3, R36, R4, RZ ;  /* 0x0000000424049210 */ /* 0x000fca0007f7e0ff */
[----:B------:R-:W-:Y:S02]  /*34660*/  @!P1 IMAD.X R5, RZ, RZ, R3, P3 ;  /* 0x000000ffff059224 */ /* 0x000fe400018e0603 */
[----:B------:R-:W-:-:S03]  /*34670*/  VIADD R3, R25, 0x10 ;  /* 0x0000001019037836 */ /* 0x000fc60000000000 */
[----:B------:R-:W-:Y:S01]  /*34680*/  @!PT LDS RZ, [RZ] ;  /* 0x00000000fffff984 */ /* 0x000fe20000000800 */
[----:B------:R-:W-:Y:S01]  /*34690*/  @!PT LDS RZ, [RZ] ;  /* 0x00000000fffff984 */ /* 0x000fe20000000800 */
[----:B------:R-:W-:Y:S01]  /*346a0*/  @!PT LDS RZ, [RZ] ;  /* 0x00000000fffff984 */ /* 0x000fe20000000800 */
[----:B------:R0:W-:Y:S01]  /*346b0*/  @!P1 LDGSTS.E.BYPASS.LTC128B.128 [R8+0x14400], desc[UR60][R4.64], !P0 ;  /* 0x1440000004089fae */ /* 0x0001e2000c101d7c */
[----:B------:R-:W-:Y:S01]  /*346c0*/  IMAD.MOV.U32 R13, RZ, RZ, R0 ;  /* 0x000000ffff0d7224 */ /* 0x000fe200078e0000 */
[----:B------:R-:W-:Y:S01]  /*346d0*/  ISETP.GE.AND P1, PT, R3, R29, PT ;  /* 0x0000001d0300720c */ /* 0x000fe20003f26270 */
[----:B------:R-:W-:-:S12]  /*346e0*/  IMAD.MOV.U32 R3, RZ, RZ, R14 ;  /* 0x000000ffff037224 */ /* 0x000fd800078e000e */
[----:B0-----:R-:W-:Y:S05]  /*346f0*/  WARPSYNC.COLLECTIVE R15, `(.L_x_9702) ;  /* 0x000000000f087348 */ /* 0x001fea0003c00000 */
[----:B------:R1:W2:Y:S02]  /*34700*/  SHFL.IDX P6, R14, R13, R12, R11 ;  /* 0x0000000c0d0e7389 */ /* 0x0002a400000c000b */
[----:B012---:R-:W-:Y:S01]  /*34710*/  ENDCOLLECTIVE ;  /* 0x000000000000791b */ /* 0x007fe20003800000 */
.L_x_9702:
[----:B------:R-:W-:Y:S02]  /*34720*/  IMAD.MOV.U32 R13, RZ, RZ, R2 ;  /* 0x000000ffff0d7224 */ /* 0x000fe400078e0002 */
[----:B------:R-:W-:Y:S02]  /*34730*/  IMAD.MOV.U32 R12, RZ, RZ, 0x2 ;  /* 0x00000002ff0c7424 */ /* 0x000fe400078e00ff */
[----:B------:R-:W-:-:S07]  /*34740*/  IMAD.MOV.U32 R6, RZ, RZ, R14 ;  /* 0x000000ffff067224 */ /* 0x000fce00078e000e */
[----:B------:R-:W-:Y:S05]  /*34750*/  WARPSYNC.COLLECTIVE R15, `(.L_x_9703) ;  /* 0x000000000f087348 */ /* 0x000fea0003c00000 */
[----:B------:R0:W1:Y:S02]  /*34760*/  SHFL.IDX P6, R14, R13, R12, R11 ;  /* 0x0000000c0d0e7389 */ /* 0x00006400000c000b */
[----:B01----:R-:W-:Y:S01]  /*34770*/  ENDCOLLECTIVE ;  /* 0x000000000000791b */ /* 0x003fe20003800000 */
.L_x_9703:
[----:B------:R-:W-:-:S05]  /*34780*/  @!P1 IADD3 R6, P3, R36, R6, RZ ;  /* 0x0000000624069210 */ /* 0x000fca0007f7e0ff */
[----:B------:R-:W-:Y:S02]  /*34790*/  @!P1 IMAD.X R3, RZ, RZ, R3, P3 ;  /* 0x000000ffff039224 */ /* 0x000fe400018e0603 */
[----:B------:R-:W-:Y:S02]  /*347a0*/  @!P1 IMAD.MOV.U32 R4, RZ, RZ, R6 ;  /* 0x000000ffff049224 */ /* 0x000fe400078e0006 */
[----:B------:R-:W-:Y:S02]  /*347b0*/  @!P1 IMAD.MOV.U32 R5, RZ, RZ, R3 ;  /* 0x000000ffff059224 */ /* 0x000fe400078e0003 */
[C---:B------:R-:W-:Y:S02]  /*347c0*/  VIADD R3, R25.reuse, 0x20 ;  /* 0x0000002019037836 */ /* 0x040fe40000000000 */
[----:B------:R-:W-:Y:S01]  /*347d0*/  IMAD.MOV.U32 R13, RZ, RZ, R0 ;  /* 0x000000ffff0d7224 */ /* 0x000fe200078e0000 */
[----:B------:R-:W-:Y:S01]  /*347e0*/  @!PT LDS RZ, [RZ] ;  /* 0x00000000fffff984 */ /* 0x000fe20000000800 */
[----:B------:R-:W-:Y:S01]  /*347f0*/  @!PT LDS RZ, [RZ] ;  /* 0x00000000fffff984 */ /* 0x000fe20000000800 */
[----:B------:R-:W-:Y:S01]  /*34800*/  @!PT LDS RZ, [RZ] ;  /* 0x00000000fffff984 */ /* 0x000fe20000000800 */
[----:B------:R0:W-:Y:S01]  /*34810*/  @!P1 LDGSTS.E.BYPASS.LTC128B.128 [R8+0x14c00], desc[UR60][R4.64], !P0 ;  /* 0x14c0000004089fae */ /* 0x0001e2000c101d7c */
[----:B------:R-:W-:Y:S01]  /*34820*/  VIADD R6, R25, 0x60 ;  /* 0x0000006019067836 */ /* 0x000fe20000000000 */
[----:B------:R-:W-:Y:S01]  /*34830*/  ISETP.GE.AND P1, PT, R3, R29, PT ;  /* 0x0000001d0300720c */ /* 0x000fe20003f26270 */
[----:B------:R-:W-:-:S12]  /*34840*/  IMAD.MOV.U32 R3, RZ, RZ, R14 ;  /* 0x000000ffff037224 */ /* 0x000fd800078e000e */
[----:B0-----:R-:W-:Y:S05]  /*34850*/  WARPSYNC.COLLECTIVE R15, `(.L_x_9704) ;  /* 0x000000000f087348 */ /* 0x001fea0003c00000 */
[----:B------:R1:W2:Y:S02]  /*34860*/  SHFL.IDX P6, R14, R13, R12, R11 ;  /* 0x0000000c0d0e7389 */ /* 0x0002a400000c000b */
[----:B012---:R-:W-:Y:S01]  /*34870*/  ENDCOLLECTIVE ;  /* 0x000000000000791b */ /* 0x007fe20003800000 */
.L_x_9704:
[----:B------:R-:W-:Y:S02]  /*34880*/  IMAD.MOV.U32 R13, RZ, RZ, R2 ;  /* 0x000000ffff0d7224 */ /* 0x000fe400078e0002 */
[----:B------:R-:W-:Y:S02]  /*34890*/  IMAD.MOV.U32 R12, RZ, RZ, 0x3 ;  /* 0x00000003ff0c7424 */ /* 0x000fe400078e00ff */
[----:B------:R-:W-:-:S07]  /*348a0*/  IMAD.MOV.U32 R4, RZ, RZ, R14 ;  /* 0x000000ffff047224 */ /* 0x000fce00078e000e */
[----:B------:R-:W-:Y:S05]  /*348b0*/  WARPSYNC.COLLECTIVE R15, `(.L_x_9705) ;  /* 0x000000000f087348 */ /* 0x000fea0003c00000 */
[----:B------:R0:W1:Y:S02]  /*348c0*/  SHFL.IDX P6, R14, R13, R12, R11 ;  /* 0x0000000c0d0e7389 */ /* 0x00006400000c000b */
[----:B01----:R-:W-:Y:S01]  /*348d0*/  ENDCOLLECTIVE ;  /* 0x000000000000791b */ /* 0x003fe20003800000 */
.L_x_9705:
[----:B------:R-:W-:-:S05]  /*348e0*/  @!P1 IADD3 R4, P2, R36, R4, RZ ;  /* 0x0000000424049210 */ /* 0x000fca0007f5e0ff */
[----:B------:R-:W-:-:S04]  /*348f0*/  @!P1 IMAD.X R3, RZ, RZ, R3, P2 ;  /* 0x000000ffff039224 */ /* 0x000fc800010e0603 */
[----:B------:R-:W-:Y:S02]  /*34900*/  @!P1 IMAD.MOV.U32 R5, RZ, RZ, R3 ;  /* 0x000000ffff059224 */ /* 0x000fe400078e0003 */
[----:B------:R-:W-:Y:S02]  /*34910*/  VIADD R3, R25, 0x30 ;  /* 0x0000003019037836 */ /* 0x000fe40000000000 */
[----:B------:R-:W-:Y:S01]  /*34920*/  IMAD.MOV.U32 R13, RZ, RZ, R0 ;  /* 0x000000ffff0d7224 */ /* 0x000fe200078e0000 */
[----:B------:R-:W-:Y:S01]  /*34930*/  @!PT LDS RZ, [RZ] ;  /* 0x00000000fffff984 */ /* 0x000fe20000000800 */
[----:B------:R-:W-:Y:S01]  /*34940*/  @!PT LDS RZ, [RZ] ;  /* 0x00000000fffff984 */ /* 0x000fe20000000800 */
[----:B------:R-:W-:Y:S01]  /*34950*/  @!PT LDS RZ, [RZ] ;  /* 0x00000000fffff984 */ /* 0x000fe20000000800 */
[----:B------:R0:W-:Y:S02]  /*34960*/  @!P1 LDGSTS.E.BYPASS.LTC128B.128 [R8+0x15400], desc[UR60][R4.64], !P0 ;  /* 0x1540000004089fae */ /* 0x0001e4000c101d7c */
[----:B------:R-:W-:Y:S01]  /*34970*/  ISETP.GE.AND P1, PT, R3, R29, PT ;  /* 0x0000001d0300720c */ /* 0x000fe20003f26270 */
[----:B------:R-:W-:-:S12]  /*34980*/  IMAD.MOV.U32 R3, RZ, RZ, R14 ;  /* 0x000000ffff037224 */ /* 0x000fd800078e000e */
[----:B0-----:R-:W-:Y:S05]  /*34990*/  WARPSYNC.COLLECTIVE R15, `(.L_x_9706) ;  /* 0x000000000f087348 */ /* 0x001fea0003c00000 */
[----:B------:R1:W2:Y:S02]  /*349a0*/  SHFL.IDX P6, R14, R13, R12, R11 ;  /* 0x0000000c0d0e7389 */ /* 0x0002a400000c000b */
[----:B012---:R-:W-:Y:S01]  /*349b0*/  ENDCOLLECTIVE ;  /* 0x000000000000791b */ /* 0x007fe20003800000 */
.L_x_9706:
[----:B------:R-:W-:Y:S02]  /*349c0*/  IMAD.MOV.U32 R13, RZ, RZ, R2 ;  /* 0x000000ffff0d7224 */ /* 0x000fe400078e0002 */
[----:B------:R-:W-:Y:S02]  /*349d0*/  IMAD.MOV.U32 R12, RZ, RZ, 0x4 ;  /* 0x00000004ff0c7424 */ /* 0x000fe400078e00ff */
[----:B------:R-:W-:-:S07]  /*349e0*/  IMAD.MOV.U32 R4, RZ, RZ, R14 ;  /* 0x000000ffff047224 */ /* 0x000fce00078e000e */
[----:B------:R-:W-:Y:S05]  /*349f0*/  WARPSYNC.COLLECTIVE R15, `(.L_x_9707) ;  /* 0x000000000f087348 */ /* 0x000fea0003c00000 */
[----:B------:R0:W1:Y:S02]  /*34a00*/  SHFL.IDX P6, R14, R13, R12, R11 ;  /* 0x0000000c0d0e7389 */ /* 0x00006400000c000b */
[----:B01----:R-:W-:Y:S01]  /*34a10*/  ENDCOLLECTIVE ;  /* 0x000000000000791b */ /* 0x003fe20003800000 */
.L_x_9707:
        /* <DEDUP_REMOVED lines=14> */
.L_x_9708:
[----:B------:R-:W-:Y:S02]  /*34b00*/  IMAD.MOV.U32 R13, RZ, RZ, R2 ;  /* 0x000000ffff0d7224 */ /* 0x000fe400078e0002 */
[----:B------:R-:W-:Y:S02]  /*34b10*/  IMAD.MOV.U32 R12, RZ, RZ, 0x5 ;  /* 0x00000005ff0c7424 */ /* 0x000fe400078e00ff */
[----:B------:R-:W-:-:S07]  /*34b20*/  IMAD.MOV.U32 R4, RZ, RZ, R14 ;  /* 0x000000ffff047224 */ /* 0x000fce00078e000e */
[----:B------:R-:W-:Y:S05]  /*34b30*/  WARPSYNC.COLLECTIVE R15, `(.L_x_9709) ;  /* 0x000000000f087348 */ /* 0x000fea0003c00000 */
[----:B------:R0:W1:Y:S02]  /*34b40*/  SHFL.IDX P6, R14, R13, R12, R11 ;  /* 0x0000000c0d0e7389 */ /* 0x00006400000c000b */
[----:B01----:R-:W-:Y:S01]  /*34b50*/  ENDCOLLECTIVE ;  /* 0x000000000000791b */ /* 0x003fe20003800000 */
.L_x_9709:
        /* <DEDUP_REMOVED lines=14> */
.L_x_9710:
[----:B------:R-:W-:Y:S02]  /*34c40*/  IMAD.MOV.U32 R13, RZ, RZ, R2 ;  /* 0x000000ffff0d7224 */ /* 0x000fe400078e0002 */
[----:B------:R-:W-:Y:S02]  /*34c50*/  IMAD.MOV.U32 R12, RZ, RZ, 0x6 ;  /* 0x00000006ff0c7424 */ /* 0x000fe400078e00ff */
[----:B------:R-:W-:-:S07]  /*34c60*/  IMAD.MOV.U32 R4, RZ, RZ, R14 ;  /* 0x000000ffff047224 */ /* 0x000fce00078e000e */
[----:B------:R-:W-:Y:S05]  /*34c70*/  WARPSYNC.COLLECTIVE R15, `(.L_x_9711) ;  /* 0x000000000f087348 */ /* 0x000fea0003c00000 */
[----:B------:R0:W1:Y:S02]  /*34c80*/  SHFL.IDX P6, R14, R13, R12, R11 ;  /* 0x0000000c0d0e7389 */ /* 0x00006400000c000b */
[----:B01----:R-:W-:Y:S01]  /*34c90*/  ENDCOLLECTIVE ;  /* 0x000000000000791b */ /* 0x003fe20003800000 */
.L_x_9711:
[----:B------:R-:W-:-:S05]  /*34ca0*/  @!P1 IADD3 R4, P2, R36, R4, RZ ;  /* 0x0000000424049210 */ /* 0x000fca0007f5e0ff */
[----:B------:R-:W-:Y:S01]  /*34cb0*/  @!P1 IMAD.X R3, RZ, RZ, R3, P2 ;  /* 0x000000ffff039224 */ /* 0x000fe200010e0603 */
[----:B------:R-:W-:-:S03]  /*34cc0*/  ISETP.GE.AND P2, PT, R6, R29, PT ;  /* 0x0000001d0600720c */ /* 0x000fc60003f46270 */
[----:B------:R-:W-:Y:S02]  /*34cd0*/  @!P1 IMAD.MOV.U32 R5, RZ, RZ, R3 ;  /* 0x000000ffff059224 */ /* 0x000fe400078e0003 */
[----:B------:R-:W-:-:S03]  /*34ce0*/  IMAD.MOV.U32 R13, RZ, RZ, R0 ;  /* 0x000000ffff0d7224 */ /* 0x000fc600078e0000 */
[----:B------:R-:W-:Y:S01]  /*34cf0*/  @!PT LDS RZ, [RZ] ;  /* 0x00000000fffff984 */ /* 0x000fe20000000800 */
[----:B------:R-:W-:Y:S01]  /*34d00*/  @!PT LDS RZ, [RZ] ;  /* 0x00000000fffff984 */ /* 0x000fe20000000800 */
[----:B------:R-:W-:Y:S01]  /*34d10*/  @!PT LDS RZ, [RZ] ;  /* 0x00000000fffff984 */ /* 0x000fe20000000800 */
[----:B------:R0:W-:Y:S01]  /*34d20*/  @!P1 LDGSTS.E.BYPASS.LTC128B.128 [R8+0x16c00], desc[UR60][R4.64], !P0 ;  /* 0x16c0000004089fae */ /* 0x0001e2000c101d7c */
[----:B------:R-:W-:-:S07]  /*34d30*/  IMAD.MOV.U32 R3, RZ, RZ, R14 ;  /* 0x000000ffff037224 */ /* 0x000fce00078e000e */
[----:B0-----:R-:W-:Y:S05]  /*34d40*/  WARPSYNC.COLLECTIVE R15, `(.L_x_9712) ;  /* 0x000000000f087348 */ /* 0x001fea0003c00000 */
[----:B------:R1:W2:Y:S02]  /*34d50*/  SHFL.IDX P6, R14, R13, R12, R11 ;  /* 0x0000000c0d0e7389 */ /* 0x0002a400000c000b */
[----:B012---:R-:W-:Y:S01]  /*34d60*/  ENDCOLLECTIVE ;  /* 0x000000000000791b */ /* 0x007fe20003800000 */
.L_x_9712:
[----:B------:R-:W-:Y:S02]  /*34d70*/  IMAD.MOV.U32 R13, RZ, RZ, R2 ;  /* 0x000000ffff0d7224 */ /* 0x000fe400078e0002 */
[----:B------:R-:W-:Y:S02]  /*34d80*/  IMAD.MOV.U32 R12, RZ, RZ, 0x7 ;  /* 0x00000007ff0c7424 */ /* 0x000fe400078e00ff */
[----:B------:R-:W-:-:S07]  /*34d90*/  IMAD.MOV.U32 R4, RZ, RZ, R14 ;  /* 0x000000ffff047224 */ /* 0x000fce00078e000e */
[----:B------:R-:W-:Y:S05]  /*34da0*/  WARPSYNC.COLLECTIVE R15, `(.L_x_9713) ;  /* 0x000000000f087348 */ /* 0x000fea0003c00000 */
[----:B------:R0:W1:Y:S02]  /*34db0*/  SHFL.IDX P6, R14, R13, R12, R11 ;  /* 0x0000000c0d0e7389 */ /* 0x00006400000c000b */
[----:B01----:R-:W-:Y:S01]  /*34dc0*/  ENDCOLLECTIVE ;  /* 0x000000000000791b */ /* 0x003fe20003800000 */
.L_x_9713:
[----:B------:R-:W-:-:S05]  /*34dd0*/  @!P2 IADD3 R4, P1, R36, R4, RZ ;  /* 0x000000042404a210 */ /* 0x000fca0007f3e0ff */
[----:B------:R-:W-:-:S04]  /*34de0*/  @!P2 IMAD.X R3, RZ, RZ, R3, P1 ;  /* 0x000000ffff03a224 */ /* 0x000fc800008e0603 */
        /* <DEDUP_REMOVED lines=10> */
.L_x_9714:
[----:B------:R-:W-:Y:S01]  /*34e90*/  IMAD.MOV.U32 R0, RZ, RZ, R14 ;  /* 0x000000ffff007224 */ /* 0x000fe200078e000e */
[----:B------:R-:W-:Y:S06]  /*34ea0*/  BRA `(.L_x_9715) ;  /* 0xffffff5c008c7947 */ /* 0x000fec000383ffff */
.L_x_9411:
[----:B0-----:R0:W1:Y:S02]  /*34eb0*/  SYNCS.PHASECHK.TRANS64.TRYWAIT P0, [R17+URZ+0x22820], R0 ;  /* 0x02282000110075a7 */ /* 0x001064000800017f */
[----:B-1----:R-:W-:Y:S05]  /*34ec0*/  @!P0 NANOSLEEP.SYNCS 0x989680 ;  /* 0x009896800000895d */ /* 0x002fea0003900000 */
[----:B------:R-:W1:Y:S02]  /*34ed0*/  @!P0 SYNCS.PHASECHK.TRANS64 P0, [R17+URZ+0x22820], R0 ;  /* 0x02282000110085a7 */ /* 0x000e64000800007f */
[----:B-1----:R-:W-:Y:S05]  /*34ee0*/  @!P0 BRA `(.L_x_9411) ;  /* 0xfffffffc00f08947 */ /* 0x002fea000383ffff */
[----:B------:R-:W-:Y:S05]  /*34ef0*/  BRA `(.L_x_9716) ;  /* 0xffffff5c00e87947 */ /* 0x000fea000383ffff */
.L_x_9415:
[----:B0-----:R0:W1:Y:S02]  /*34f00*/  SYNCS.PHASECHK.TRANS64.TRYWAIT P0, [R0+URZ+0x22880], R34 ;  /* 0x02288022000075a7 */ /* 0x001064000800017f */
[----:B-1----:R-:W-:Y:S05]  /*34f10*/  @!P0 NANOSLEEP.SYNCS 0x989680 ;  /* 0x009896800000895d */ /* 0x002fea0003900000 */
[----:B------:R-:W1:Y:S02]  /*34f20*/  @!P0 SYNCS.PHASECHK.TRANS64 P0, [R0+URZ+0x22880], R34 ;  /* 0x02288022000085a7 */ /* 0x000e64000800007f */
[----:B-1----:R-:W-:Y:S05]  /*34f30*/  @!P0 BRA `(.L_x_9415) ;  /* 0xfffffffc00f08947 */ /* 0x002fea000383ffff */
[----:B------:R-:W-:Y:S05]  /*34f40*/  BRA `(.L_x_9717) ;  /* 0xffffff6400247947 */ /* 0x000fea000383ffff */
.L_x_9416:
        /* <DEDUP_REMOVED lines=8> */
.L_x_9719:
[----:B------:R-:W-:Y:S05]  /*34fd0*/  BSYNC B0 ;  /* 0x0000000000007941 */ /* 0x000fea0003800000 */
.L_x_9718:
        /* <DEDUP_REMOVED lines=9> */
.L_x_9720:
[----:B------:R-:W-:Y:S02]  /*35070*/  IMAD.MOV.U32 R13, RZ, RZ, R5 ;  /* 0x000000ffff0d7224 */ /* 0x000fe400078e0005 */
[----:B------:R-:W-:Y:S02]  /*35080*/  IMAD.MOV.U32 R12, RZ, RZ, 0x1 ;  /* 0x00000001ff0c7424 */ /* 0x000fe400078e00ff */
[----:B------:R-:W-:-:S07]  /*35090*/  IMAD.MOV.U32 R2, RZ, RZ, R14 ;  /* 0x000000ffff027224 */ /* 0x000fce00078e000e */
[----:B------:R-:W-:Y:S05]  /*350a0*/  WARPSYNC.COLLECTIVE R15, `(.L_x_9721) ;  /* 0x000000000f087348 */ /* 0x000fea0003c00000 */
[----:B------:R0:W1:Y:S02]  /*350b0*/  SHFL.IDX P6, R14, R13, R12, R11 ;  /* 0x0000000c0d0e7389 */ /* 0x00006400000c000b */
[----:B01----:R-:W-:Y:S01]  /*350c0*/  ENDCOLLECTIVE ;  /* 0x000000000000791b */ /* 0x003fe20003800000 */
.L_x_9721:
        /* <DEDUP_REMOVED lines=11> */
.L_x_9722:
        /* <DEDUP_REMOVED lines=9> */
.L_x_9723:
        /* <DEDUP_REMOVED lines=9> */
.L_x_9724:
[----:B------:R-:W-:Y:S02]  /*352a0*/  IMAD.MOV.U32 R13, RZ, RZ, R5 ;  /* 0x000000ffff0d7224 */ /* 0x000fe400078e0005 */
[----:B------:R-:W-:Y:S02]  /*352b0*/  IMAD.MOV.U32 R12, RZ, RZ, 0x3 ;  /* 0x00000003ff0c7424 */ /* 0x000fe400078e00ff */
[----:B------:R-:W-:-:S07]  /*352c0*/  IMAD.MOV.U32 R2, RZ, RZ, R14 ;  /* 0x000000ffff027224 */ /* 0x000fce00078e000e */
[----:B------:R-:W-:Y:S05]  /*352d0*/  WARPSYNC.COLLECTIVE R15, `(.L_x_9725) ;  /* 0x000000000f087348 */ /* 0x000fea0003c00000 */
[----:B------:R0:W1:Y:S02]  /*352e0*/  SHFL.IDX P6, R14, R13, R12, R11 ;  /* 0x0000000c0d0e7389 */ /* 0x00006400000c000b */
[----:B01----:R-:W-:Y:S01]  /*352f0*/  ENDCOLLECTIVE ;  /* 0x000000000000791b */ /* 0x003fe20003800000 */
.L_x_9725:
        /* <DEDUP_REMOVED lines=11> */
.L_x_9726:
[----:B------:R-:W-:Y:S02]  /*353b0*/  IMAD.MOV.U32 R13, RZ, RZ, R5 ;  /* 0x000000ffff0d7224 */ /* 0x000fe400078e0005 */
[----:B------:R-:W-:Y:S02]  /*353c0*/  IMAD.MOV.U32 R12, RZ, RZ, 0x4 ;  /* 0x00000004ff0c7424 */ /* 0x000fe400078e00ff */
[----:B------:R-:W-:-:S07]  /*353d0*/  IMAD.MOV.U32 R2, RZ, RZ, R14 ;  /* 0x000000ffff027224 */ /* 0x000fce00078e000e */
[----:B------:R-:W-:Y:S05]  /*353e0*/  WARPSYNC.COLLECTIVE R15, `(.L_x_9727) ;  /* 0x000000000f087348 */ /* 0x000fea0003c00000 */
[----:B------:R0:W1:Y:S02]  /*353f0*/  SHFL.IDX P6, R14, R13, R12, R11 ;  /* 0x0000000c0d0e7389 */ /* 0x00006400000c000b */
[----:B01----:R-:W-:Y:S01]  /*35400*/  ENDCOLLECTIVE ;  /* 0x000000000000791b */ /* 0x003fe20003800000 */
.L_x_9727:
        /* <DEDUP_REMOVED lines=11> */
.L_x_9728:
[----:B------:R-:W-:Y:S02]  /*354c0*/  IMAD.MOV.U32 R13, RZ, RZ, R5 ;  /* 0x000000ffff0d7224 */ /* 0x000fe400078e0005 */
[----:B------:R-:W-:Y:S02]  /*354d0*/  IMAD.MOV.U32 R12, RZ, RZ, 0x5 ;  /* 0x00000005ff0c7424 */ /* 0x000fe400078e00ff */
[----:B------:R-:W-:-:S07]  /*354e0*/  IMAD.MOV.U32 R2, RZ, RZ, R14 ;  /* 0x000000ffff027224 */ /* 0x000fce00078e000e */
[----:B------:R-:W-:Y:S05]  /*354f0*/  WARPSYNC.COLLECTIVE R15, `(.L_x_9729) ;  /* 0x000000000f087348 */ /* 0x000fea0003c00000 */
[----:B------:R0:W1:Y:S02]  /*35500*/  SHFL.IDX P6, R14, R13, R12, R11 ;  /* 0x0000000c0d0e7389 */ /* 0x00006400000c000b */
[----:B01----:R-:W-:Y:S01]  /*35510*/  ENDCOLLECTIVE ;  /* 0x000000000000791b */ /* 0x003fe20003800000 */
.L_x_9729:
        /* <DEDUP_REMOVED lines=11> */
.L_x_9730:
[----:B------:R-:W-:Y:S02]  /*355d0*/  IMAD.MOV.U32 R13, RZ, RZ, R5 ;  /* 0x000000ffff0d7224 */ /* 0x000fe400078e0005 */
[----:B------:R-:W-:Y:S02]  /*355e0*/  IMAD.MOV.U32 R12, RZ, RZ, 0x6 ;  /* 0x00000006ff0c7424 */ /* 0x000fe400078e00ff */
[----:B------:R-:W-:-:S07]  /*355f0*/  IMAD.MOV.U32 R2, RZ, RZ, R14 ;  /* 0x000000ffff027224 */ /* 0x000fce00078e000e */
[----:B------:R-:W-:Y:S05]  /*35600*/  WARPSYNC.COLLECTIVE R15, `(.L_x_9731) ;  /* 0x000000000f087348 */ /* 0x000fea0003c00000 */
[----:B------:R0:W1:Y:S02]  /*35610*/  SHFL.IDX P6, R14, R13, R12, R11 ;  /* 0x0000000c0d0e7389 */ /* 0x00006400000c000b */
[----:B01----:R-:W-:Y:S01]  /*35620*/  ENDCOLLECTIVE ;  /* 0x000000000000791b */ /* 0x003fe20003800000 */
.L_x_9731:
        /* <DEDUP_REMOVED lines=11> */
.L_x_9732:
[----:B------:R-:W-:Y:S02]  /*356e0*/  IMAD.MOV.U32 R13, RZ, RZ, R5 ;  /* 0x000000ffff0d7224 */ /* 0x000fe400078e0005 */
[----:B------:R-:W-:Y:S02]  /*356f0*/  IMAD.MOV.U32 R12, RZ, RZ, 0x7 ;  /* 0x00000007ff0c7424 */ /* 0x000fe400078e00ff */
[----:B------:R-:W-:-:S07]  /*35700*/  IMAD.MOV.U32 R2, RZ, RZ, R14 ;  /* 0x000000ffff027224 */ /* 0x000fce00078e000e */
[----:B------:R-:W-:Y:S05]  /*35710*/  WARPSYNC.COLLECTIVE R15, `(.L_x_9733) ;  /* 0x000000000f087348 */ /* 0x000fea0003c00000 */
[----:B------:R0:W1:Y:S02]  /*35720*/  SHFL.IDX P6, R14, R13, R12, R11 ;  /* 0x0000000c0d0e7389 */ /* 0x00006400000c000b */
[----:B01----:R-:W-:Y:S01]  /*35730*/  ENDCOLLECTIVE ;  /* 0x000000000000791b */ /* 0x003fe20003800000 */
.L_x_9733:
        /* <DEDUP_REMOVED lines=11> */
.L_x_9734:
        /* <DEDUP_REMOVED lines=9> */
.L_x_9735:
        /* <DEDUP_REMOVED lines=9> */
.L_x_9736:
[----:B------:R-:W-:Y:S02]  /*35910*/  IMAD.MOV.U32 R13, RZ, RZ, R21 ;  /* 0x000000ffff0d7224 */ /* 0x000fe400078e0015 */
[----:B------:R-:W-:Y:S02]  /*35920*/  IMAD.MOV.U32 R12, RZ, RZ, 0x1 ;  /* 0x00000001ff0c7424 */ /* 0x000fe400078e00ff */
[----:B------:R-:W-:-:S07]  /*35930*/  IMAD.MOV.U32 R5, RZ, RZ, R14 ;  /* 0x000000ffff057224 */ /* 0x000fce00078e000e */
[----:B------:R-:W-:Y:S05]  /*35940*/  WARPSYNC.COLLECTIVE R15, `(.L_x_9737) ;  /* 0x000000000f087348 */ /* 0x000fea0003c00000 */
[----:B------:R0:W1:Y:S02]  /*35950*/  SHFL.IDX P6, R14, R13, R12, R11 ;  /* 0x0000000c0d0e7389 */ /* 0x00006400000c000b */
[----:B01----:R-:W-:Y:S01]  /*35960*/  ENDCOLLECTIVE ;  /* 0x000000000000791b */ /* 0x003fe20003800000 */
.L_x_9737:
        /* <DEDUP_REMOVED lines=11> */
.L_x_9738:
[----:B------:R-:W-:Y:S01]  /*35a20*/  IMAD.MOV.U32 R2, RZ, RZ, R14 ;  /* 0x000000ffff027224 */ /* 0x000fe200078e000e */
[----:B------:R-:W-:Y:S06]  /*35a30*/  BRA `(.L_x_9739) ;  /* 0xffffff5c00bc7947 */ /* 0x000fec000383ffff */
.L_x_9421:
[----:B---3--:R3:W4:Y:S02]  /*35a40*/  SYNCS.PHASECHK.TRANS64.TRYWAIT P0, [R0+URZ+0x22840], R34 ;  /* 0x02284022000075a7 */ /* 0x008724000800017f */
[----:B----4-:R-:W-:Y:S05]  /*35a50*/  @!P0 NANOSLEEP.SYNCS 0x989680 ;  /* 0x009896800000895d */ /* 0x010fea0003900000 */
[----:B------:R-:W4:Y:S02]  /*35a60*/  @!P0 SYNCS.PHASECHK.TRANS64 P0, [R0+URZ+0x22840], R34 ;  /* 0x02284022000085a7 */ /* 0x000f24000800007f */
[----:B----4-:R-:W-:Y:S05]  /*35a70*/  @!P0 BRA `(.L_x_9421) ;  /* 0xfffffffc00f08947 */ /* 0x010fea000383ffff */
[----:B------:R-:W-:Y:S05]  /*35a80*/  BRA `(.L_x_9740) ;  /* 0xffffff60000c7947 */ /* 0x000fea000383ffff */
.L_x_9422:
        /* <DEDUP_REMOVED lines=8> */
.L_x_9742:
[----:B------:R-:W-:Y:S05]  /*35b10*/  BSYNC B0 ;  /* 0x0000000000007941 */ /* 0x000fea0003800000 */
.L_x_9741:
        /* <DEDUP_REMOVED lines=8> */
.L_x_9743:
[----:B------:R-:W-:Y:S02]  /*35ba0*/  IMAD.MOV.U32 R13, RZ, RZ, R5 ;  /* 0x000000ffff0d7224 */ /* 0x000fe400078e0005 */
[----:B------:R-:W-:Y:S02]  /*35bb0*/  IMAD.MOV.U32 R12, RZ, RZ, 0x1 ;  /* 0x00000001ff0c7424 */ /* 0x000fe400078e00ff */
[----:B------:R-:W-:-:S07]  /*35bc0*/  IMAD.MOV.U32 R2, RZ, RZ, R14 ;  /* 0x000000ffff027224 */ /* 0x000fce00078e000e */
[----:B------:R-:W-:Y:S05]  /*35bd0*/  WARPSYNC.COLLECTIVE R15, `(.L_x_9744) ;  /* 0x000000000f087348 */ /* 0x000fea0003c00000 */
[----:B------:R0:W1:Y:S02]  /*35be0*/  SHFL.IDX P6, R14, R13, R12, R11 ;  /* 0x0000000c0d0e7389 */ /* 0x00006400000c000b */
[----:B01----:R-:W-:Y:S01]  /*35bf0*/  ENDCOLLECTIVE ;  /* 0x000000000000791b */ /* 0x003fe20003800000 */
.L_x_9744:
        /* <DEDUP_REMOVED lines=11> */
.L_x_9745:
[----:B------:R-:W-:Y:S02]  /*35cb0*/  IMAD.MOV.U32 R13, RZ, RZ, R5 ;  /* 0x000000ffff0d7224 */ /* 0x000fe400078e0005 */
[----:B------:R-:W-:Y:S02]  /*35cc0*/  IMAD.MOV.U32 R12, RZ, RZ, 0x2 ;  /* 0x00000002ff0c7424 */ /* 0x000fe400078e00ff */
[----:B------:R-:W-:-:S07]  /*35cd0*/  IMAD.MOV.U32 R10, RZ, RZ, R14 ;  /* 0x000000ffff0a7224 */ /* 0x000fce00078e000e */
[----:B------:R-:W-:Y:S05]  /*35ce0*/  WARPSYNC.COLLECTIVE R15, `(.L_x_9746) ;  /* 0x000000000f087348 */ /* 0x000fea0003c00000 */
[----:B------:R0:W1:Y:S02]  /*35cf0*/  SHFL.IDX P6, R14, R13, R12, R11 ;  /* 0x0000000c0d0e7389 */ /* 0x00006400000c000b */
[----:B01----:R-:W-:Y:S01]  /*35d00*/  ENDCOLLECTIVE ;  /* 0x000000000000791b */ /* 0x003fe20003800000 */
.L_x_9746:
        /* <DEDUP_REMOVED lines=11> */
.L_x_9747:
[----:B------:R-:W-:Y:S02]  /*35dc0*/  IMAD.MOV.U32 R13, RZ, RZ, R5 ;  /* 0x000000ffff0d7224 */ /* 0x000fe400078e0005 */
[----:B------:R-:W-:Y:S02]  /*35dd0*/  IMAD.MOV.U32 R12, RZ, RZ, 0x3 ;  /* 0x00000003ff0c7424 */ /* 0x000fe400078e00ff */
[----:B------:R-:W-:-:S07]  /*35de0*/  IMAD.MOV.U32 R2, RZ, RZ, R14 ;  /* 0x000000ffff027224 */ /* 0x000fce00078e000e */
[----:B------:R-:W-:Y:S05]  /*35df0*/  WARPSYNC.COLLECTIVE R15, `(.L_x_9748) ;  /* 0x000000000f087348 */ /* 0x000fea0003c00000 */
[----:B------:R0:W1:Y:S02]  /*35e00*/  SHFL.IDX P6, R14, R13, R12, R11 ;  /* 0x0000000c0d0e7389 */ /* 0x00006400000c000b */
[----:B01----:R-:W-:Y:S01]  /*35e10*/  ENDCOLLECTIVE ;  /* 0x000000000000791b */ /* 0x003fe20003800000 */
.L_x_9748:
        /* <DEDUP_REMOVED lines=11> */
.L_x_9749:
[----:B------:R-:W-:Y:S02]  /*35ed0*/  IMAD.MOV.U32 R13, RZ, RZ, R5 ;  /* 0x000000ffff0d7224 */ /* 0x000fe400078e0005 */
[----:B------:R-:W-:Y:S02]  /*35ee0*/  IMAD.MOV.U32 R12, RZ, RZ, 0x4 ;  /* 0x00000004ff0c7424 */ /* 0x000fe400078e00ff */
[----:B------:R-:W-:-:S07]  /*35ef0*/  IMAD.MOV.U32 R2, RZ, RZ, R14 ;  /* 0x000000ffff027224 */ /* 0x000fce00078e000e */
[----:B------:R-:W-:Y:S05]  /*35f00*/  WARPSYNC.COLLECTIVE R15, `(.L_x_9750) ;  /* 0x000000000f087348 */ /* 0x000fea0003c00000 */
[----:B------:R0:W1:Y:S02]  /*35f10*/  SHFL.IDX P6, R14, R13, R12, R11 ;  /* 0x0000000c0d0e7389 */ /* 0x00006400000c000b */
[----:B01----:R-:W-:Y:S01]  /*35f20*/  ENDCOLLECTIVE ;  /* 0x000000000000791b */ /* 0x003fe20003800000 */
.L_x_9750:
        /* <DEDUP_REMOVED lines=11> */
.L_x_9751:
[----:B------:R-:W-:Y:S02]  /*35fe0*/  IMAD.MOV.U32 R13, RZ, RZ, R5 ;  /* 0x000000ffff0d7224 */ /* 0x000fe400078e0005 */
[----:B------:R-:W-:Y:S02]  /*35ff0*/  IMAD.MOV.U32 R12, RZ, RZ, 0x5 ;  /* 0x00000005ff0c7424 */ /* 0x000fe400078e00ff */
[----:B------:R-:W-:-:S07]  /*36000*/  IMAD.MOV.U32 R2, RZ, RZ, R14 ;  /* 0x000000ffff027224 */ /* 0x000fce00078e000e */
[----:B------:R-:W-:Y:S05]  /*36010*/  WARPSYNC.COLLECTIVE R15, `(.L_x_9752) ;  /* 0x000000000f087348 */ /* 0x000fea0003c00000 */
[----:B------:R0:W1:Y:S02]  /*36020*/  SHFL.IDX P6, R14, R13, R12, R11 ;  /* 0x0000000c0d0e7389 */ /* 0x00006400000c000b */
[----:B01----:R-:W-:Y:S01]  /*36030*/  ENDCOLLECTIVE ;  /* 0x000000000000791b */ /* 0x003fe20003800000 */
.L_x_9752:
        /* <DEDUP_REMOVED lines=11> */
.L_x_9753:
[----:B------:R-:W-:Y:S02]  /*360f0*/  IMAD.MOV.U32 R13, RZ, RZ, R5 ;  /* 0x000000ffff0d7224 */ /* 0x000fe400078e0005 */
[----:B------:R-:W-:Y:S02]  /*36100*/  IMAD.MOV.U32 R12, RZ, RZ, 0x6 ;  /* 0x00000006ff0c7424 */ /* 0x000fe400078e00ff */
[----:B------:R-:W-:-:S07]  /*36110*/  IMAD.MOV.U32 R2, RZ, RZ, R14 ;  /* 0x000000ffff027224 */ /* 0x000fce00078e000e */
[----:B------:R-:W-:Y:S05]  /*36120*/  WARPSYNC.COLLECTIVE R15, `(.L_x_9754) ;  /* 0x000000000f087348 */ /* 0x000fea0003c00000 */
[----:B------:R0:W1:Y:S02]  /*36130*/  SHFL.IDX P6, R14, R13, R12, R11 ;  /* 0x0000000c0d0e7389 */ /* 0x00006400000c000b */
[----:B01----:R-:W-:Y:S01]  /*36140*/  ENDCOLLECTIVE ;  /* 0x000000000000791b */ /* 0x003fe20003800000 */
.L_x_9754:
        /* <DEDUP_REMOVED lines=11> */
.L_x_9755:
[----:B------:R-:W-:Y:S02]  /*36200*/  IMAD.MOV.U32 R13, RZ, RZ, R5 ;  /* 0x000000ffff0d7224 */ /* 0x000fe400078e0005 */
[----:B------:R-:W-:Y:S02]  /*36210*/  IMAD.MOV.U32 R12, RZ, RZ, 0x7 ;  /* 0x00000007ff0c7424 */ /* 0x000fe400078e00ff */
[----:B------:R-:W-:-:S07]  /*36220*/  IMAD.MOV.U32 R2, RZ, RZ, R14 ;  /* 0x000000ffff027224 */ /* 0x000fce00078e000e */
[----:B------:R-:W-:Y:S05]  /*36230*/  WARPSYNC.COLLECTIVE R15, `(.L_x_9756) ;  /* 0x000000000f087348 */ /* 0x000fea0003c00000 */
[----:B------:R0:W1:Y:S02]  /*36240*/  SHFL.IDX P6, R14, R13, R12, R11 ;  /* 0x0000000c0d0e7389 */ /* 0x00006400000c000b */
[----:B01----:R-:W-:Y:S01]  /*36250*/  ENDCOLLECTIVE ;  /* 0x000000000000791b */ /* 0x003fe20003800000 */
.L_x_9756:
        /* <DEDUP_REMOVED lines=11> */
.L_x_9757:
[----:B------:R-:W-:Y:S02]  /*36310*/  IMAD.MOV.U32 R13, RZ, RZ, R8 ;  /* 0x000000ffff0d7224 */ /* 0x000fe400078e0008 */
[----:B------:R-:W-:Y:S02]  /*36320*/  IMAD.MOV.U32 R12, RZ, RZ, RZ ;  /* 0x000000ffff0c7224 */ /* 0x000fe400078e00ff */
[----:B------:R-:W-:-:S07]  /*36330*/  IMAD.MOV.U32 R10, RZ, RZ, R14 ;  /* 0x000000ffff0a7224 */ /* 0x000fce00078e000e */
[----:B------:R-:W-:Y:S05]  /*36340*/  WARPSYNC.COLLECTIVE R15, `(.L_x_9758) ;  /* 0x000000000f087348 */ /* 0x000fea0003c00000 */
[----:B------:R0:W1:Y:S02]  /*36350*/  SHFL.IDX P6, R14, R13, R12, R11 ;  /* 0x0000000c0d0e7389 */ /* 0x00006400000c000b */
[----:B01----:R-:W-:Y:S01]  /*36360*/  ENDCOLLECTIVE ;  /* 0x000000000000791b */ /* 0x003fe20003800000 */
.L_x_9758:
        /* <DEDUP_REMOVED lines=11> */
.L_x_9759:
[----:B------:R-:W-:Y:S02]  /*36420*/  IMAD.MOV.U32 R13, RZ, RZ, R8 ;  /* 0x000000ffff0d7224 */ /* 0x000fe400078e0008 */
[----:B------:R-:W-:Y:S02]  /*36430*/  IMAD.MOV.U32 R12, RZ, RZ, 0x1 ;  /* 0x00000001ff0c7424 */ /* 0x000fe400078e00ff */
[----:B------:R-:W-:-:S07]  /*36440*/  IMAD.MOV.U32 R5, RZ, RZ, R14 ;  /* 0x000000ffff057224 */ /* 0x000fce00078e000e */
[----:B------:R-:W-:Y:S05]  /*36450*/  WARPSYNC.COLLECTIVE R15, `(.L_x_9760) ;  /* 0x000000000f087348 */ /* 0x000fea0003c00000 */
[----:B------:R0:W1:Y:S02]  /*36460*/  SHFL.IDX P6, R14, R13, R12, R11 ;  /* 0x0000000c0d0e7389 */ /* 0x00006400000c000b */
[----:B01----:R-:W-:Y:S01]  /*36470*/  ENDCOLLECTIVE ;  /* 0x000000000000791b */ /* 0x003fe20003800000 */
.L_x_9760:
        /* <DEDUP_REMOVED lines=11> */
.L_x_9761:
[----:B------:R-:W-:Y:S01]  /*36530*/  IMAD.MOV.U32 R2, RZ, RZ, R14 ;  /* 0x000000ffff027224 */ /* 0x000fe200078e000e */
[----:B------:R-:W-:Y:S06]  /*36540*/  BRA `(.L_x_9762) ;  /* 0xffffff58009c7947 */ /* 0x000fec000383ffff */
.L_x_9427:
[----:B-1----:R1:W2:Y:S02]  /*36550*/  SYNCS.PHASECHK.TRANS64.TRYWAIT P2, [R2+URZ+0x22870], R0 ;  /* 0x02287000020075a7 */ /* 0x0022a4000804017f */
[----:B--2---:R-:W-:Y:S05]  /*36560*/  @!P2 NANOSLEEP.SYNCS 0x989680 ;  /* 0x009896800000a95d */ /* 0x004fea0003900000 */
[----:B------:R-:W2:Y:S02]  /*36570*/  @!P2 SYNCS.PHASECHK.TRANS64 P2, [R2+URZ+0x22870], R0 ;  /* 0x022870000200a5a7 */ /* 0x000ea4000804007f */
[----:B--2---:R-:W-:Y:S05]  /*36580*/  @!P2 BRA `(.L_x_9427) ;  /* 0xfffffffc00f0a947 */ /* 0x004fea000383ffff */
[----:B------:R-:W-:Y:S05]  /*36590*/  BRA `(.L_x_9763) ;  /* 0xffffff5c00007947 */ /* 0x000fea000383ffff */
.L_x_9429:
[----:B-1----:R1:W2:Y:S02]  /*365a0*/  SYNCS.PHASECHK.TRANS64.TRYWAIT P2, [R2+URZ+0x22860], R3 ;  /* 0x02286003020075a7 */ /* 0x0022a4000804017f */
[----:B--2---:R-:W-:Y:S05]  /*365b0*/  @!P2 NANOSLEEP.SYNCS 0x989680 ;  /* 0x009896800000a95d */ /* 0x004fea0003900000 */
[----:B------:R-:W2:Y:S02]  /*365c0*/  @!P2 SYNCS.PHASECHK.TRANS64 P2, [R2+URZ+0x22860], R3 ;  /* 0x022860030200a5a7 */ /* 0x000ea4000804007f */
[----:B--2---:R-:W-:Y:S05]  /*365d0*/  @!P2 BRA `(.L_x_9429) ;  /* 0xfffffffc00f0a947 */ /* 0x004fea000383ffff */
[----:B------:R-:W-:Y:S05]  /*365e0*/  BRA `(.L_x_9764) ;  /* 0xffffff5c00107947 */ /* 0x000fea000383ffff */
.L_x_9437:
[----:B0-----:R0:W1:Y:S02]  /*365f0*/  SYNCS.PHASECHK.TRANS64.TRYWAIT P1, [R0+URZ+0x22870], R3 ;  /* 0x02287003000075a7 */ /* 0x001064000802017f */
[----:B-1----:R-:W-:Y:S05]  /*36600*/  @!P1 NANOSLEEP.SYNCS 0x989680 ;  /* 0x009896800000995d */ /* 0x002fea0003900000 */
[----:B------:R-:W1:Y:S02]  /*36610*/  @!P1 SYNCS.PHASECHK.TRANS64 P1, [R0+URZ+0x22870], R3 ;  /* 0x02287003000095a7 */ /* 0x000e64000802007f */
[----:B-1----:R-:W-:Y:S05]  /*36620*/  @!P1 BRA `(.L_x_9437) ;  /* 0xfffffffc00f09947 */ /* 0x002fea000383ffff */
[----:B------:R-:W-:Y:S05]  /*36630*/  BRA `(.L_x_9765) ;  /* 0xffffff6400487947 */ /* 0x000fea000383ffff */
.L_x_9439:
[----:B0-----:R0:W1:Y:S02]  /*36640*/  SYNCS.PHASECHK.TRANS64.TRYWAIT P1, [R0+URZ+0x22860], R3 ;  /* 0x02286003000075a7 */ /* 0x001064000802017f */
[----:B-1----:R-:W-:Y:S05]  /*36650*/  @!P1 NANOSLEEP.SYNCS 0x989680 ;  /* 0x009896800000995d */ /* 0x002fea0003900000 */
[----:B------:R-:W1:Y:S02]  /*36660*/  @!P1 SYNCS.PHASECHK.TRANS64 P1, [R0+URZ+0x22860], R3 ;  /* 0x02286003000095a7 */ /* 0x000e64000802007f */
[----:B-1----:R-:W-:Y:S05]  /*36670*/  @!P1 BRA `(.L_x_9439) ;  /* 0xfffffffc00f09947 */ /* 0x002fea000383ffff */
[----:B------:R-:W-:Y:S05]  /*36680*/  BRA `(.L_x_9766) ;  /* 0xffffff6400587947 */ /* 0x000fea000383ffff */
.L_x_9444:
[----:B------:R-:W-:Y:S01]  /*36690*/  BSSY B0, `(.L_x_9767) ;  /* 0x0000008000007945 */ /* 0x000fe20003800000 */
[----:B------:R-:W-:Y:S02]  /*366a0*/  IMAD.MOV.U32 R13, RZ, RZ, R24 ;  /* 0x000000ffff0d7224 */ /* 0x000fe400078e0018 */
[----:B------:R-:W-:Y:S02]  /*366b0*/  IMAD.MOV.U32 R12, RZ, RZ, RZ ;  /* 0x000000ffff0c7224 */ /* 0x000fe400078e00ff */
[----:B------:R-:W-:Y:S02]  /*366c0*/  IMAD.MOV.U32 R11, RZ, RZ, 0x1f ;  /* 0x0000001fff0b7424 */ /* 0x000fe400078e00ff */
[----:B------:R-:W-:-:S07]  /*366d0*/  IMAD.MOV.U32 R15, RZ, RZ, -0x1 ;  /* 0xffffffffff0f7424 */ /* 0x000fce00078e00ff */
[----:B0----5:R-:W-:Y:S05]  /*366e0*/  WARPSYNC.COLLECTIVE R15, `(.L_x_9768) ;  /* 0x000000000f087348 */ /* 0x021fea0003c00000 */
[----:B------:R1:W2:Y:S02]  /*366f0*/  SHFL.IDX P6, R14, R13, R12, R11 ;  /* 0x0000000c0d0e7389 */ /* 0x0002a400000c000b */
[----:B012--5:R-:W-:Y:S01]  /*36700*/  ENDCOLLECTIVE ;  /* 0x000000000000791b */ /* 0x027fe20003800000 */
.L_x_9768:
[----:B------:R-:W-:Y:S05]  /*36710*/  BSYNC B0 ;  /* 0x0000000000007941 */ /* 0x000fea0003800000 */
.L_x_9767:
        /* <DEDUP_REMOVED lines=9> */
.L_x_9769:
        /* <DEDUP_REMOVED lines=24> */
.L_x_9770:
[----:B------:R-:W-:Y:S01]  /*36930*/  IMAD.MOV.U32 R12, RZ, RZ, 0x2 ;  /* 0x00000002ff0c7424 */ /* 0x000fe200078e00ff */
[----:B------:R-:W-:-:S05]  /*36940*/  SEL R3, R14, RZ, P1 ;  /* 0x000000ff0e037207 */ /* 0x000fca0000800000 */
[----:B------:R-:W-:-:S04]  /*36950*/  IMAD.IADD R2, R2, 0x1, R3 ;  /* 0x0000000102027824 */ /* 0x000fc800078e0203 */
[----:B------:R-:W-:-:S07]  /*36960*/  IMAD.MOV.U32 R13, RZ, RZ, R2 ;  /* 0x000000ffff0d7224 */ /* 0x000fce00078e0002 */
[----:B------:R-:W-:Y:S05]  /*36970*/  WARPSYNC.COLLECTIVE R15, `(.L_x_9771) ;  /* 0x000000000f087348 */ /* 0x000fea0003c00000 */
[----:B------:R0:W1:Y:S02]  /*36980*/  SHFL.UP P6, R14, R13, R12, R11 ;  /* 0x0400000c0d0e7389 */ /* 0x00006400000c000b */
[----:B01----:R-:W-:Y:S01]  /*36990*/  ENDCOLLECTIVE ;  /* 0x000000000000791b */ /* 0x003fe20003800000 */
.L_x_9771:
[----:B------:R-:W-:Y:S01]  /*369a0*/  IMAD.MOV.U32 R12, RZ, RZ, 0x4 ;  /* 0x00000004ff0c7424 */ /* 0x000fe200078e00ff */
[----:B------:R-:W-:-:S05]  /*369b0*/  SEL R3, R14, RZ, P2 ;  /* 0x000000ff0e037207 */ /* 0x000fca0001000000 */
[----:B------:R-:W-:-:S04]  /*369c0*/  IMAD.IADD R2, R2, 0x1, R3 ;  /* 0x0000000102027824 */ /* 0x000fc800078e0203 */
[----:B------:R-:W-:-:S07]  /*369d0*/  IMAD.MOV.U32 R13, RZ, RZ, R2 ;  /* 0x000000ffff0d7224 */ /* 0x000fce00078e0002 */
[----:B------:R-:W-:Y:S05]  /*369e0*/  WARPSYNC.COLLECTIVE R15, `(.L_x_9772) ;  /* 0x000000000f087348 */ /* 0x000fea0003c00000 */
[----:B------:R0:W1:Y:S02]  /*369f0*/  SHFL.UP P6, R14, R13, R12, R11 ;  /* 0x0400000c0d0e7389 */ /* 0x00006400000c000b */
[----:B01----:R-:W-:Y:S01]  /*36a00*/  ENDCOLLECTIVE ;  /* 0x000000000000791b */ /* 0x003fe20003800000 */
.L_x_9772:
[----:B------:R-:W-:Y:S01]  /*36a10*/  IMAD.MOV.U32 R12, RZ, RZ, 0x8 ;  /* 0x00000008ff0c7424 */ /* 0x000fe200078e00ff */
[----:B------:R-:W-:-:S05]  /*36a20*/  SEL R3, R14, RZ, P3 ;  /* 0x000000ff0e037207 */ /* 0x000fca0001800000 */
[----:B------:R-:W-:-:S04]  /*36a30*/  IMAD.IADD R2, R2, 0x1, R3 ;  /* 0x0000000102027824 */ /* 0x000fc800078e0203 */
[----:B------:R-:W-:-:S07]  /*36a40*/  IMAD.MOV.U32 R13, RZ, RZ, R2 ;  /* 0x000000ffff0d7224 */ /* 0x000fce00078e0002 */
[----:B------:R-:W-:Y:S05]  /*36a50*/  WARPSYNC.COLLECTIVE R15, `(.L_x_9773) ;  /* 0x000000000f087348 */ /* 0x000fea0003c00000 */
[----:B------:R0:W1:Y:S02]  /*36a60*/  SHFL.UP P6, R14, R13, R12, R11 ;  /* 0x0400000c0d0e7389 */ /* 0x00006400000c000b */
[----:B01----:R-:W-:Y:S01]  /*36a70*/  ENDCOLLECTIVE ;  /* 0x000000000000791b */ /* 0x003fe20003800000 */
.L_x_9773:
[----:B------:R-:W-:Y:S01]  /*36a80*/  IMAD.MOV.U32 R12, RZ, RZ, 0x10 ;  /* 0x00000010ff0c7424 */ /* 0x000fe200078e00ff */
[----:B------:R-:W-:-:S05]  /*36a90*/  SEL R3, R14, RZ, P4 ;  /* 0x000000ff0e037207 */ /* 0x000fca0002000000 */
[----:B------:R-:W-:-:S04]  /*36aa0*/  IMAD.IADD R2, R2, 0x1, R3 ;  /* 0x0000000102027824 */ /* 0x000fc800078e0203 */
[----:B------:R-:W-:-:S07]  /*36ab0*/  IMAD.MOV.U32 R13, RZ, RZ, R2 ;  /* 0x000000ffff0d7224 */ /* 0x000fce00078e0002 */
[----:B------:R-:W-:Y:S05]  /*36ac0*/  WARPSYNC.COLLECTIVE R15, `(.L_x_9774) ;  /* 0x000000000f087348 */ /* 0x000fea0003c00000 */
[----:B------:R0:W1:Y:S02]  /*36ad0*/  SHFL.UP P6, R14, R13, R12, R11 ;  /* 0x0400000c0d0e7389 */ /* 0x00006400000c000b */
[----:B01----:R-:W-:Y:S01]  /*36ae0*/  ENDCOLLECTIVE ;  /* 0x000000000000791b */ /* 0x003fe20003800000 */
.L_x_9774:
        /* <DEDUP_REMOVED lines=8> */
.L_x_9775:
[----:B------:R-:W-:Y:S05]  /*36b70*/  BRA `(.L_x_9776) ;  /* 0xffffff6800e47947 */ /* 0x000fea000383ffff */
.L_x_9447:
[----:B------:R-:W-:Y:S01]  /*36b80*/  BSSY B0, `(.L_x_9777) ;  /* 0x0000008000007945 */ /* 0x000fe20003800000 */
[----:B------:R-:W-:Y:S02]  /*36b90*/  IMAD.MOV.U32 R13, RZ, RZ, R2 ;  /* 0x000000ffff0d7224 */ /* 0x000fe400078e0002 */
[----:B------:R-:W-:Y:S02]  /*36ba0*/  IMAD.MOV.U32 R12, RZ, RZ, 0x1 ;  /* 0x00000001ff0c7424 */ /* 0x000fe400078e00ff */
[----:B------:R-:W-:Y:S02]  /*36bb0*/  IMAD.MOV.U32 R11, RZ, RZ, RZ ;  /* 0x000000ffff0b7224 */ /* 0x000fe400078e00ff */
[----:B------:R-:W-:-:S07]  /*36bc0*/  IMAD.MOV.U32 R15, RZ, RZ, -0x1 ;  /* 0xffffffffff0f7424 */ /* 0x000fce00078e00ff */
[----:B-----5:R-:W-:Y:S05]  /*36bd0*/  WARPSYNC.COLLECTIVE R15, `(.L_x_9778) ;  /* 0x000000000f087348 */ /* 0x020fea0003c00000 */
[----:B------:R0:W1:Y:S02]  /*36be0*/  SHFL.UP P6, R14, R13, R12, R11 ;  /* 0x0400000c0d0e7389 */ /* 0x00006400000c000b */
[----:B01---5:R-:W-:Y:S01]  /*36bf0*/  ENDCOLLECTIVE ;  /* 0x000000000000791b */ /* 0x023fe20003800000 */
.L_x_9778:
[----:B------:R-:W-:Y:S05]  /*36c00*/  BSYNC B0 ;  /* 0x0000000000007941 */ /* 0x000fea0003800000 */
.L_x_9777:
[----:B------:R-:W-:Y:S01]  /*36c10*/  SEL R3, R14, RZ, P1 ;  /* 0x000000ff0e037207 */ /* 0x000fe20000800000 */
[----:B------:R-:W-:Y:S02]  /*36c20*/  IMAD.MOV.U32 R12, RZ, RZ, 0x2 ;  /* 0x00000002ff0c7424 */ /* 0x000fe400078e00ff */
[----:B------:R-:W-:Y:S02]  /*36c30*/  IMAD.MOV.U32 R11, RZ, RZ, RZ ;  /* 0x000000ffff0b7224 */ /* 0x000fe400078e00ff */
[----:B------:R-:W-:Y:S02]  /*36c40*/  IMAD.IADD R2, R2, 0x1, R3 ;  /* 0x0000000102027824 */ /* 0x000fe400078e0203 */
[----:B------:R-:W-:Y:S02]  /*36c50*/  IMAD.MOV.U32 R15, RZ, RZ, -0x1 ;  /* 0xffffffffff0f7424 */ /* 0x000fe400078e00ff */
[----:B------:R-:W-:-:S07]  /*36c60*/  IMAD.MOV.U32 R13, RZ, RZ, R2 ;  /* 0x000000ffff0d7224 */ /* 0x000fce00078e0002 */
[----:B------:R-:W-:Y:S05]  /*36c70*/  WARPSYNC.COLLECTIVE R15, `(.L_x_9779) ;  /* 0x000000000f087348 */ /* 0x000fea0003c00000 */
[----:B------:R0:W1:Y:S02]  /*36c80*/  SHFL.UP P6, R14, R13, R12, R11 ;  /* 0x0400000c0d0e7389 */ /* 0x00006400000c000b */
[----:B01----:R-:W-:Y:S01]  /*36c90*/  ENDCOLLECTIVE ;  /* 0x000000000000791b */ /* 0x003fe20003800000 */
.L_x_9779:
[----:B------:R-:W-:Y:S01]  /*36ca0*/  IMAD.MOV.U32 R12, RZ, RZ, 0x4 ;  /* 0x00000004ff0c7424 */ /* 0x000fe200078e00ff */
[----:B------:R-:W-:-:S05]  /*36cb0*/  SEL R3, R14, RZ, P2 ;  /* 0x000000ff0e037207 */ /* 0x000fca0001000000 */
[----:B------:R-:W-:-:S04]  /*36cc0*/  IMAD.IADD R2, R2, 0x1, R3 ;  /* 0x0000000102027824 */ /* 0x000fc800078e0203 */
[----:B------:R-:W-:-:S07]  /*36cd0*/  IMAD.MOV.U32 R13, RZ, RZ, R2 ;  /* 0x000000ffff0d7224 */ /* 0x000fce00078e0002 */
[----:B------:R-:W-:Y:S05]  /*36ce0*/  WARPSYNC.COLLECTIVE R15, `(.L_x_9780) ;  /* 0x000000000f087348 */ /* 0x000fea0003c00000 */
[----:B------:R0:W1:Y:S02]  /*36cf0*/  SHFL.UP P6, R14, R13, R12, R11 ;  /* 0x0400000c0d0e7389 */ /* 0x00006400000c000b */
[----:B01----:R-:W-:Y:S01]  /*36d00*/  ENDCOLLECTIVE ;  /* 0x000000000000791b */ /* 0x003fe20003800000 */
.L_x_9780:
[----:B------:R-:W-:Y:S01]  /*36d10*/  IMAD.MOV.U32 R12, RZ, RZ, 0x8 ;  /* 0x00000008ff0c7424 */ /* 0x000fe200078e00ff */
[----:B------:R-:W-:-:S05]  /*36d20*/  SEL R3, R14, RZ, P3 ;  /* 0x000000ff0e037207 */ /* 0x000fca0001800000 */
[----:B------:R-:W-:-:S04]  /*36d30*/  IMAD.IADD R2, R2, 0x1, R3 ;  /* 0x0000000102027824 */ /* 0x000fc800078e0203 */
[----:B------:R-:W-:-:S07]  /*36d40*/  IMAD.MOV.U32 R13, RZ, RZ, R2 ;  /* 0x000000ffff0d7224 */ /* 0x000fce00078e0002 */
[----:B------:R-:W-:Y:S05]  /*36d50*/  WARPSYNC.COLLECTIVE R15, `(.L_x_9781) ;  /* 0x000000000f087348 */ /* 0x000fea0003c00000 */
[----:B------:R0:W1:Y:S02]  /*36d60*/  SHFL.UP P6, R14, R13, R12, R11 ;  /* 0x0400000c0d0e7389 */ /* 0x00006400000c000b */
[----:B01----:R-:W-:Y:S01]  /*36d70*/  ENDCOLLECTIVE ;  /* 0x000000000000791b */ /* 0x003fe20003800000 */
.L_x_9781:
[----:B------:R-:W-:Y:S01]  /*36d80*/  IMAD.MOV.U32 R12, RZ, RZ, 0x10 ;  /* 0x00000010ff0c7424 */ /* 0x000fe200078e00ff */
[----:B------:R-:W-:-:S05]  /*36d90*/  SEL R3, R14, RZ, P4 ;  /* 0x000000ff0e037207 */ /* 0x000fca0002000000 */
[----:B------:R-:W-:-:S04]  /*36da0*/  IMAD.IADD R2, R2, 0x1, R3 ;  /* 0x0000000102027824 */ /* 0x000fc800078e0203 */
[----:B------:R-:W-:-:S07]  /*36db0*/  IMAD.MOV.U32 R13, RZ, RZ, R2 ;  /* 0x000000ffff0d7224 */ /* 0x000fce00078e0002 */
[----:B------:R-:W-:Y:S05]  /*36dc0*/  WARPSYNC.COLLECTIVE R15, `(.L_x_9782) ;  /* 0x000000000f087348 */ /* 0x000fea0003c00000 */
[----:B------:R0:W1:Y:S02]  /*36dd0*/  SHFL.UP P6, R14, R13, R12, R11 ;  /* 0x0400000c0d0e7389 */ /* 0x00006400000c000b */
[----:B01----:R-:W-:Y:S01]  /*36de0*/  ENDCOLLECTIVE ;  /* 0x000000000000791b */ /* 0x003fe20003800000 */
.L_x_9782:
        /* <DEDUP_REMOVED lines=8> */
.L_x_9783:
[----:B------:R-:W-:Y:S05]  /*36e70*/  BRA `(.L_x_9784) ;  /* 0xffffff6800c87947 */ /* 0x000fea000383ffff */
.L_x_9449:
[----:B------:R-:W-:Y:S01]  /*36e80*/  BSSY B0, `(.L_x_9785) ;  /* 0x0000006000007945 */ /* 0x000fe20003800000 */
[----:B------:R-:W-:Y:S01]  /*36e90*/  PLOP3.LUT P6, PT, P6, PT, PT, 0x8, 0x0 ;  /* 0x000000000000781c */ /* 0x000fe200037ce170 */
[----:B------:R-:W-:-:S12]  /*36ea0*/  IMAD.MOV.U32 R15, RZ, RZ, -0x1 ;  /* 0xffffffffff0f7424 */ /* 0x000fd800078e00ff */
[----:B0----5:R-:W-:Y:S05]  /*36eb0*/  WARPSYNC.COLLECTIVE R15, `(.L_x_9786) ;  /* 0x000000000f087348 */ /* 0x021fea0003c00000 */
[----:B------:R-:W-:Y:S01]  /*36ec0*/  VOTE.ANY R14, PT, P6 ;  /* 0x00000000000e7806 */ /* 0x000fe200030e0100 */
[----:B0----5:R-:W-:Y:S06]  /*36ed0*/  ENDCOLLECTIVE ;  /* 0x000000000000791b */ /* 0x021fec0003800000 */
.L_x_9786:
[----:B------:R-:W-:Y:S05]  /*36ee0*/  BSYNC B0 ;  /* 0x0000000000007941 */ /* 0x000fea0003800000 */
.L_x_9785:
        /* <DEDUP_REMOVED lines=10> */
.L_x_9787:
[----:B------:R-:W-:Y:S02]  /*36f90*/  IMAD.MOV.U32 R13, RZ, RZ, R5 ;  /* 0x000000ffff0d7224 */ /* 0x000fe400078e0005 */
[----:B------:R-:W-:-:S07]  /*36fa0*/  IMAD.MOV.U32 R25, RZ, RZ, R14 ;  /* 0x000000ffff197224 */ /* 0x000fce00078e000e */
[----:B------:R-:W-:Y:S05]  /*36fb0*/  WARPSYNC.COLLECTIVE R15, `(.L_x_9788) ;  /* 0x000000000f087348 */ /* 0x000fea0003c00000 */
[----:B------:R0:W1:Y:S02]  /*36fc0*/  SHFL.IDX P6, R14, R13, R12, R11 ;  /* 0x0000000c0d0e7389 */ /* 0x00006400000c000b */
[----:B01----:R-:W-:Y:S01]  /*36fd0*/  ENDCOLLECTIVE ;  /* 0x000000000000791b */ /* 0x003fe20003800000 */
.L_x_9788:
[----:B------:R-:W-:Y:S01]  /*36fe0*/  IMAD.MOV.U32 R5, RZ, RZ, R14 ;  /* 0x000000ffff057224 */ /* 0x000fe200078e000e */
[----:B------:R-:W-:Y:S06]  /*36ff0*/  BRA `(.L_x_9789) ;  /* 0xffffff6800a87947 */ /* 0x000fec000383ffff */
.L_x_9451:
[----:B------:R-:W-:Y:S01]  /*37000*/  BSSY B0, `(.L_x_9790) ;  /* 0x0000007000007945 */ /* 0x000fe20003800000 */
[----:B------:R-:W-:Y:S02]  /*37010*/  IMAD.MOV.U32 R13, RZ, RZ, R2 ;  /* 0x000000ffff0d7224 */ /* 0x000fe400078e0002 */
[----:B------:R-:W-:Y:S02]  /*37020*/  IMAD.MOV.U32 R11, RZ, RZ, 0x1f ;  /* 0x0000001fff0b7424 */ /* 0x000fe400078e00ff */
[----:B------:R-:W-:-:S07]  /*37030*/  IMAD.MOV.U32 R15, RZ, RZ, -0x1 ;  /* 0xffffffffff0f7424 */ /* 0x000fce00078e00ff */
[----:B0123-5:R-:W-:Y:S05]  /*37040*/  WARPSYNC.COLLECTIVE R15, `(.L_x_9791) ;  /* 0x000000000f087348 */ /* 0x02ffea0003c00000 */
[----:B------:R4:W0:Y:S02]  /*37050*/  SHFL.IDX P6, R14, R13, R12, R11 ;  /* 0x0000000c0d0e7389 */ /* 0x00082400000c000b */
[----:B012345:R-:W-:Y:S01]  /*37060*/  ENDCOLLECTIVE ;  /* 0x000000000000791b */ /* 0x03ffe20003800000 */
.L_x_9791:
[----:B------:R-:W-:Y:S05]  /*37070*/  BSYNC B0 ;  /* 0x0000000000007941 */ /* 0x000fea0003800000 */
.L_x_9790:
[----:B------:R-:W-:Y:S01]  /*37080*/  IMAD.MOV.U32 R24, RZ, RZ, R14 ;  /* 0x000000ffff187224 */ /* 0x000fe200078e000e */
[----:B------:R-:W-:Y:S06]  /*37090*/  BRA `(.L_x_9450) ;  /* 0xffffff6800987947 */ /* 0x000fec000383ffff */
.L_x_9457:
[----:B0-----:R0:W1:Y:S02]  /*370a0*/  SYNCS.PHASECHK.TRANS64.TRYWAIT P0, [R5+URZ+0x22820], R0 ;  /* 0x02282000050075a7 */ /* 0x001064000800017f */
[----:B-1----:R-:W-:Y:S05]  /*370b0*/  @!P0 NANOSLEEP.SYNCS 0x989680 ;  /* 0x009896800000895d */ /* 0x002fea0003900000 */
[----:B------:R-:W1:Y:S02]  /*370c0*/  @!P0 SYNCS.PHASECHK.TRANS64 P0, [R5+URZ+0x22820], R0 ;  /* 0x02282000050085a7 */ /* 0x000e64000800007f */
[----:B-1----:R-:W-:Y:S05]  /*370d0*/  @!P0 BRA `(.L_x_9457) ;  /* 0xfffffffc00f08947 */ /* 0x002fea000383ffff */
[----:B------:R-:W-:Y:S05]  /*370e0*/  BRA `(.L_x_9792) ;  /* 0xffffff7400007947 */ /* 0x000fea000383ffff */
.L_x_9458:
        /* <DEDUP_REMOVED lines=11> */
.L_x_9794:
[----:B------:R-:W-:Y:S05]  /*371a0*/  BSYNC B0 ;  /* 0x0000000000007941 */ /* 0x000fea0003800000 */
.L_x_9793:
[----:B------:R-:W-:Y:S05]  /*371b0*/  BRA `(.L_x_9795) ;  /* 0xffffff7000e87947 */ /* 0x000fea000383ffff */
.L_x_9459:
[----:B------:R-:W-:Y:S01]  /*371c0*/  BSSY B0, `(.L_x_9796) ;  /* 0x0000006000007945 */ /* 0x000fe20003800000 */
[----:B------:R-:W-:-:S07]  /*371d0*/  IMAD.MOV.U32 R15, RZ, RZ, -0x1 ;  /* 0xffffffffff0f7424 */ /* 0x000fce00078e00ff */
[----:B0-----:R-:W-:Y:S05]  /*371e0*/  WARPSYNC.COLLECTIVE R15, `(.L_x_9797) ;  /* 0x000000000f0c7348 */ /* 0x001fea0003c00000 */
[----:B------:R-:W-:Y:S02]  /*371f0*/  ELECT P6, UR62, PT ;  /* 0x00000000003e782f */ /* 0x000fe400038c0000 */
[----:B------:R-:W-:Y:S01]  /*37200*/  MOV R14, UR62 ;  /* 0x0000003e000e7c02 */ /* 0x000fe20008000f00 */
[----:B0-----:R-:W-:Y:S10]  /*37210*/  ENDCOLLECTIVE ;  /* 0x000000000000791b */ /* 0x001ff40003800000 */
.L_x_9797:
[----:B------:R-:W-:Y:S05]  /*37220*/  BSYNC B0 ;  /* 0x0000000000007941 */ /* 0x000fea0003800000 */
.L_x_9796:
[----:B------:R-:W-:Y:S05]  /*37230*/  BRA `(.L_x_9798) ;  /* 0xffffff7000dc7947 */ /* 0x000fea000383ffff */
.L_x_9461:
[----:B0-----:R0:W1:Y:S02]  /*37240*/  SYNCS.PHASECHK.TRANS64.TRYWAIT P1, [R3+URZ+0x22840], R2 ;  /* 0x02284002030075a7 */ /* 0x001064000802017f */
[----:B-1----:R-:W-:Y:S05]  /*37250*/  @!P1 NANOSLEEP.SYNCS 0x989680 ;  /* 0x009896800000995d */ /* 0x002fea0003900000 */
[----:B------:R-:W1:Y:S02]  /*37260*/  @!P1 SYNCS.PHASECHK.TRANS64 P1, [R3+URZ+0x22840], R2 ;  /* 0x02284002030095a7 */ /* 0x000e64000802007f */
[----:B-1----:R-:W-:Y:S05]  /*37270*/  @!P1 BRA `(.L_x_9461) ;  /* 0xfffffffc00f09947 */ /* 0x002fea000383ffff */
[----:B------:R-:W-:Y:S05]  /*37280*/  BRA `(.L_x_9799) ;  /* 0xffffff7400007947 */ /* 0x000fea000383ffff */
.L_x_9463:
[----:B-1----:R1:W2:Y:S02]  /*37290*/  SYNCS.PHASECHK.TRANS64.TRYWAIT P1, [R35+URZ+0x22840], R0 ;  /* 0x02284000230075a7 */ /* 0x0022a4000802017f */
[----:B--2---:R-:W-:Y:S05]  /*372a0*/  @!P1 NANOSLEEP.SYNCS 0x989680 ;  /* 0x009896800000995d */ /* 0x004fea0003900000 */
[----:B------:R-:W2:Y:S02]  /*372b0*/  @!P1 SYNCS.PHASECHK.TRANS64 P1, [R35+URZ+0x22840], R0 ;  /* 0x02284000230095a7 */ /* 0x000ea4000802007f */
[----:B--2---:R-:W-:Y:S05]  /*372c0*/  @!P1 BRA `(.L_x_9463) ;  /* 0xfffffffc00f09947 */ /* 0x004fea000383ffff */
[----:B------:R-:W-:Y:S05]  /*372d0*/  BRA `(.L_x_9800) ;  /* 0xffffff7400107947 */ /* 0x000fea000383ffff */
.L_x_9465:
[----:B--2---:R2:W3:Y:S02]  /*372e0*/  SYNCS.PHASECHK.TRANS64.TRYWAIT P1, [R3+URZ+0x22860], R2 ;  /* 0x02286002030075a7 */ /* 0x0044e4000802017f */
[----:B---3--:R-:W-:Y:S05]  /*372f0*/  @!P1 NANOSLEEP.SYNCS 0x989680 ;  /* 0x009896800000995d */ /* 0x008fea0003900000 */
[----:B------:R-:W3:Y:S02]  /*37300*/  @!P1 SYNCS.PHASECHK.TRANS64 P1, [R3+URZ+0x22860], R2 ;  /* 0x02286002030095a7 */ /* 0x000ee4000802007f */
[----:B---3--:R-:W-:Y:S05]  /*37310*/  @!P1 BRA `(.L_x_9465) ;  /* 0xfffffffc00f09947 */ /* 0x008fea000383ffff */
[----:B------:R-:W-:Y:S05]  /*37320*/  BRA `(.L_x_9801) ;  /* 0xffffff74000c7947 */ /* 0x000fea000383ffff */
.L_x_9467:
[----:B---3--:R3:W4:Y:S02]  /*37330*/  SYNCS.PHASECHK.TRANS64.TRYWAIT P1, [R35+URZ+0x22860], R0 ;  /* 0x02286000230075a7 */ /* 0x008724000802017f */
[----:B----4-:R-:W-:Y:S05]  /*37340*/  @!P1 NANOSLEEP.SYNCS 0x989680 ;  /* 0x009896800000995d */ /* 0x010fea0003900000 */
[----:B------:R-:W4:Y:S02]  /*37350*/  @!P1 SYNCS.PHASECHK.TRANS64 P1, [R35+URZ+0x22860], R0 ;  /* 0x02286000230095a7 */ /* 0x000f24000802007f */
[----:B----4-:R-:W-:Y:S05]  /*37360*/  @!P1 BRA `(.L_x_9467) ;  /* 0xfffffffc00f09947 */ /* 0x010fea000383ffff */
[----:B------:R-:W-:Y:S05]  /*37370*/  BRA `(.L_x_9802) ;  /* 0xffffff7400087947 */ /* 0x000fea000383ffff */
.L_x_9469:
[----:B----4-:R4:W0:Y:S02]  /*37380*/  SYNCS.PHASECHK.TRANS64.TRYWAIT P1, [R3+URZ+0x22880], R2 ;  /* 0x02288002030075a7 */ /* 0x010824000802017f */
[----:B0-----:R-:W-:Y:S05]  /*37390*/  @!P1 NANOSLEEP.SYNCS 0x989680 ;  /* 0x009896800000995d */ /* 0x001fea0003900000 */
[----:B------:R-:W0:Y:S02]  /*373a0*/  @!P1 SYNCS.PHASECHK.TRANS64 P1, [R3+URZ+0x22880], R2 ;  /* 0x02288002030095a7 */ /* 0x000e24000802007f */
[----:B0-----:R-:W-:Y:S05]  /*373b0*/  @!P1 BRA `(.L_x_9469) ;  /* 0xfffffffc00f09947 */ /* 0x001fea000383ffff */
[----:B------:R-:W-:Y:S05]  /*373c0*/  BRA `(.L_x_9803) ;  /* 0xffffff7400047947 */ /* 0x000fea000383ffff */
.L_x_9804:
        /* <DEDUP_REMOVED lines=11> */
.L_x_16289:


//--------------------- .text._ZN7cutlass13device_kernelIN5flash11enable_sm90INS1_16FlashAttnFwdSm90INS1_25CollectiveMainloopFwdSm90ILi2EN4cute5tupleIJNS5_1CILi1EEES8_S8_EEENS6_IJNS7_ILi128EEENS7_ILi160EEESA_EEELi128ENS_12float_e4m3_tEfNS_4arch4Sm90ELb1ELb0ELb0ELb0ELb1ELb0ELb0ELb1ELb1ELb1ELb1ELb0EEENS1_21CollectiveEpilogueFwdINS6_IJSA_SA_SB_EEES9_NS_10bfloat16_tESF_Li256ELb0ELb1ELb1ELb1EEENS1_19SingleTileSchedulerILb0ELb1ELb1ELi128EEEEEEEEEvNT_6ParamsE --------------------------
	.section	.text._ZN7cutlass13device_kernelIN5flash11enable_sm90INS1_16FlashAttnFwdSm90INS1_25CollectiveMainloopFwdSm90ILi2EN4cute5tupleIJNS5_1CILi1EEES8_S8_EEENS6_IJNS7_ILi128EEENS7_ILi160EEESA_EEELi128ENS_12float_e4m3_tEfNS_4arch4Sm90ELb1ELb0ELb0ELb0ELb1ELb0ELb0ELb1ELb1ELb1ELb1ELb0EEENS1_21CollectiveEpilogueFwdINS6_IJSA_SA_SB_EEES9_NS_10bfloat16_tESF_Li256ELb0ELb1ELb1ELb1EEENS1_19SingleTileSchedulerILb0ELb1ELb1ELi128EEEEEEEEEvNT_6ParamsE,"ax",@progbits
	.align	128
.text._ZN7cutlass13device_kernelIN5flash11enable_sm90INS1_16FlashAttnFwdSm90INS1_25CollectiveMainloopFwdSm90ILi2EN4cute5tupleIJNS5_1CILi1EEES8_S8_EEENS6_IJNS7_ILi128EEENS7_ILi160EEESA_EEELi128ENS_12float_e4m3_tEfNS_4arch4Sm90ELb1ELb0ELb0ELb0ELb1ELb0ELb0ELb1ELb1ELb1ELb1ELb0EEENS1_21CollectiveEpilogueFwdINS6_IJSA_SA_SB_EEES9_NS_10bfloat16_tESF_Li256ELb0ELb1ELb1ELb1EEENS1_19SingleTileSchedulerILb0ELb1ELb1ELi128EEEEEEEEEvNT_6ParamsE:
        .type           _ZN7cutlass13device_kernelIN5flash11enable_sm90INS1_16FlashAttnFwdSm90INS1_25CollectiveMainloopFwdSm90ILi2EN4cute5tupleIJNS5_1CILi1EEES8_S8_EEENS6_IJNS7_ILi128EEENS7_ILi160EEESA_EEELi128ENS_12float_e4m3_tEfNS_4arch4Sm90ELb1ELb0ELb0ELb0ELb1ELb0ELb0ELb1ELb1ELb1ELb1ELb0EEENS1_21CollectiveEpilogueFwdINS6_IJSA_SA_SB_EEES9_NS_10bfloat16_tESF_Li256ELb0ELb1ELb1ELb1EEENS1_19SingleTileSchedulerILb0ELb1ELb1ELi128EEEEEEEEEvNT_6ParamsE,@function
        .size           _ZN7cutlass13device_kernelIN5flash11enable_sm90INS1_16FlashAttnFwdSm90INS1_25CollectiveMainloopFwdSm90ILi2EN4cute5tupleIJNS5_1CILi1EEES8_S8_EEENS6_IJNS7_ILi128EEENS7_ILi160EEESA_EEELi128ENS_12float_e4m3_tEfNS_4arch4Sm90ELb1ELb0ELb0ELb0ELb1ELb0ELb0ELb1ELb1ELb1ELb1ELb0EEENS1_21CollectiveEpilogueFwdINS6_IJSA_SA_SB_EEES9_NS_10bfloat16_tESF_Li256ELb0ELb1ELb1ELb1EEENS1_19SingleTileSchedulerILb0ELb1ELb1ELi128EEEEEEEEEvNT_6ParamsE,(.L_x_16290 - _ZN7cutlass13device_kernelIN5flash11enable_sm90INS1_16FlashAttnFwdSm90INS1_25CollectiveMainloopFwdSm90ILi2EN4cute5tupleIJNS5_1CILi1EEES8_S8_EEENS6_IJNS7_ILi128EEENS7_ILi160EEESA_EEELi128ENS_12float_e4m3_tEfNS_4arch4Sm90ELb1ELb0ELb0ELb0ELb1ELb0ELb0ELb1ELb1ELb1ELb1ELb0EEENS1_21CollectiveEpilogueFwdINS6_IJSA_SA_SB_EEES9_NS_10bfloat16_tESF_Li256ELb0ELb1ELb1ELb1EEENS1_19SingleTileSchedulerILb0ELb1ELb1ELi128EEEEEEEEEvNT_6ParamsE)
        .other          _ZN7cutlass13device_kernelIN5flash11enable_sm90INS1_16FlashAttnFwdSm90INS1_25CollectiveMainloopFwdSm90ILi2EN4cute5tupleIJNS5_1CILi1EEES8_S8_EEENS6_IJNS7_ILi128EEENS7_ILi160EEESA_EEELi128ENS_12float_e4m3_tEfNS_4arch4Sm90ELb1ELb0ELb0ELb0ELb1ELb0ELb0ELb1ELb1ELb1ELb1ELb0EEENS1_21CollectiveEpilogueFwdINS6_IJSA_SA_SB_EEES9_NS_10bfloat16_tESF_Li256ELb0ELb1ELb1ELb1EEENS1_19SingleTileSchedulerILb0ELb1ELb1ELi128EEEEEEEEEvNT_6ParamsE,@"STO_CUDA_ENTRY STV_DEFAULT"
_ZN7cutlass13device_kernelIN5flash11enable_sm90INS1_16FlashAttnFwdSm90INS1_25CollectiveMainloopFwdSm90ILi2EN4cute5tupleIJNS5_1CILi1EEES8_S8_EEENS6_IJNS7_ILi128EEENS7_ILi160EEESA_EEELi128ENS_12float_e4m3_tEfNS_4arch4Sm90ELb1ELb0ELb0ELb0ELb1ELb0ELb0ELb1ELb1ELb1ELb1ELb0EEENS1_21CollectiveEpilogueFwdINS6_IJSA_SA_SB_EEES9_NS_10bfloat16_tESF_Li256ELb0ELb1ELb1ELb1EEENS1_19SingleTileSchedulerILb0ELb1ELb1ELi128EEEEEEEEEvNT_6ParamsE:
        /* <DEDUP_REMOVED lines=45> */
.L_x_9805:
        /* <DEDUP_REMOVED lines=22> */
.L_x_9806:
        /* <DEDUP_REMOVED lines=18> */
.L_x_9807:
        /* <DEDUP_REMOVED lines=22> */
.L_x_9808:
        /* <DEDUP_REMOVED lines=23> */
.L_x_9809:
        /* <DEDUP_REMOVED lines=9> */
.L_x_9812:
        /* <DEDUP_REMOVED lines=33> */
[----:B------:R-:W-:Y:S01]  /*0ac0*/  ULDC UR48, c[0x0][0x424] ;  /* 0x0001090000307ab9 */ /* 0x000fe20000000800 */
[----:B------:R-:W-:Y:S01]  /*0ad0*/  ULDC UR53, c[0x0][0x2f0] ;  /* 0x0000bc0000357ab9 */ /* 0x000fe20000000800 */
        /* <DEDUP_REMOVED lines=102> */
.L_x_9814:
        /* <DEDUP_REMOVED lines=81> */
.L_x_9816:
[----:B------:R-:W-:-:S04]  /*1650*/  SHF.L.U32 R0, RZ, 0x1f, RZ ;  /* 0x0000001fff007819 */ /* 0x000fc800000006ff */
[----:B------:R-:W0:Y:S02]  /*1660*/  SYNCS.PHASECHK.TRANS64.TRYWAIT P0, [UR41+0x22800], R0 ;  /* 0x02280000ff0075a7 */ /* 0x000e240008000169 */
[----:B0-----:R-:W-:Y:S05]  /*1670*/  @!P0 BRA `(.L_x_9817) ;  /* 0x0000011000a48947 */ /* 0x001fea0003800000 */
.L_x_9911:
[----:B------:R-:W-:-:S06]  /*1680*/  ULOP3.LUT UR4, UR36, 0x1, URZ, 0xfc, !UPT ;  /* 0x0000000124047892 */ /* 0x000fcc000f8efc3f */
[----:B------:R-:W-:-:S05]  /*1690*/  IMAD.U32 R2, RZ, RZ, UR4 ;  /* 0x00000004ff027e24 */ /* 0x000fca000f8e00ff */
[----:B------:R-:W-:-:S13]  /*16a0*/  ISETP.NE.AND P0, PT, R2, 0x3, PT ;  /* 0x000000030200780c */ /* 0x000fda0003f05270 */
[----:B------:R-:W-:Y:S05]  /*16b0*/  @!P0 BRA `(.L_x_9818) ;  /* 0x0000000000048947 */ /* 0x000fea0003800000 */
[----:B------:R-:W-:Y:S01]  /*16c0*/  BPT.TRAP 0x1 ;  /* 0x000000040000795c */ /* 0x000fe20000300000 */
.L_x_9818:
[----:B------:R1:W2:Y:S01]  /*16d0*/  SYNCS.PHASECHK.TRANS64.TRYWAIT P1, [UR41+0x22830], R0 ;  /* 0x02283000ff0075a7 */ /* 0x0002a20008020169 */
[----:B------:R-:W-:Y:S05]  /*16e0*/  @!P0 BRA `(.L_x_9819) ;  /* 0x0000000000048947 */ /* 0x000fea0003800000 */
[----:B------:R-:W-:Y:S01]  /*16f0*/  BPT.TRAP 0x1 ;  /* 0x000000040000795c */ /* 0x000fe20000300000 */
.L_x_9819:
[----:B------:R-:W-:-:S05]  /*1700*/  IMAD.U32 R2, RZ, RZ, UR44 ;  /* 0x0000002cff027e24 */ /* 0x000fca000f8e00ff */
[----:B------:R-:W-:Y:S01]  /*1710*/  LOP3.LUT R2, R2, 0x10000, RZ, 0xfc, !PT ;  /* 0x0001000002027812 */ /* 0x000fe200078efcff */
[----:B--2---:R-:W-:Y:S06]  /*1720*/  @P1 BRA `(.L_x_9820) ;  /* 0x0000000000081947 */ /* 0x004fec0003800000 */
[----:B------:R-:W2:Y:S02]  /*1730*/  SYNCS.PHASECHK.TRANS64.TRYWAIT P1, [UR41+0x22830], R0 ;  /* 0x02283000ff0075a7 */ /* 0x000ea40008020169 */
[----:B--2---:R-:W-:Y:S05]  /*1740*/  @!P1 BRA `(.L_x_9821) ;  /* 0x0000011000889947 */ /* 0x004fea0003800000 */
.L_x_9820:
[----:B------:R-:W-:Y:S05]  /*1750*/  WARPSYNC.ALL ;  /* 0x0000000000007948 */ /* 0x000fea0003800000 */
[----:B0-----:R-:W-:Y:S01]  /*1760*/  IMAD.MOV.U32 R3, RZ, RZ, 0x40000040 ;  /* 0x40000040ff037424 */ /* 0x001fe200078e00ff */
[----:B------:R-:W-:Y:S01]  /*1770*/  UIADD3 UR4, UR41, 0x18400, URZ ;  /* 0x0001840029047890 */ /* 0x000fe2000fffe03f */
[C---:B------:R-:W-:Y:S01]  /*1780*/  R2UR UR44, R2.reuse ;  /* 0x00000000022c72ca */ /* 0x040fe200000e0000 */
[----:B------:R-:W-:Y:S02]  /*1790*/  WARPGROUP.ARRIVE ;  /* 0x00000000000079c5 */ /* 0x000fe40000000000 */
[C---:B------:R-:W-:Y:S01]  /*17a0*/  R2UR UR45, R3.reuse ;  /* 0x00000000032d72ca */ /* 0x040fe200000e0000 */
[----:B------:R-:W-:Y:S01]  /*17b0*/  USHF.R.U32.HI UR4, URZ, 0x4, UR4 ;  /* 0x000000043f047899 */ /* 0x000fe20008011604 */
[C---:B------:R-:W-:Y:S01]  /*17c0*/  R2UR UR5, R3.reuse ;  /* 0x00000000030572ca */ /* 0x040fe200000e0000 */
[----:B------:R-:W-:Y:S01]  /*17d0*/  UMOV UR47, 0x40000040 ;  /* 0x40000040002f7882 */ /* 0x000fe20000000000 */
[----:B------:R-:W-:Y:S01]  /*17e0*/  UMOV UR7, 0x40000040 ;  /* 0x4000004000077882 */ /* 0x000fe20000000000 */
        /* <DEDUP_REMOVED lines=9> */
[----:B------:R-:W-:Y:S01]  /*1880*/  R2UR UR13, R3 ;  /* 0x00000000030d72ca */ /* 0x000fe200000e0000 */
[----:B------:R-:W-:Y:S01]  /*1890*/  UIADD3 UR10, UR46, 0x200, URZ ;  /* 0x000002002e0a7890 */ /* 0x000fe2000fffe03f */
[----:B------:R-:W-:Y:S01]  /*18a0*/  R2UR UR16, R2 ;  /* 0x00000000021072ca */ /* 0x000fe200000e0000 */
[----:B------:R-:W-:-:S02]  /*18b0*/  UIADD3 UR14, UR46, 0x300, URZ ;  /* 0x000003002e0e7890 */ /* 0x000fc4000fffe03f */
[----:B------:R-:W-:Y:S01]  /*18c0*/  QGMMA.64x32x32.F32.E4M3.E4M3 R88, gdesc[UR44], RZ, !UPT, gsb0 ;  /* 0x006000002c5879f3 */ /* 0x000fe2000c0008ff */
[----:B------:R-:W-:Y:S01]  /*18d0*/  R2UR UR17, R3 ;  /* 0x00000000031172ca */ /* 0x000fe200000e0000 */
[----:B------:R-:W-:Y:S01]  /*18e0*/  UIADD3 UR18, UR46, 0x400, URZ ;  /* 0x000004002e127890 */ /* 0x000fe2000fffe03f */
[----:B------:R-:W-:Y:S01]  /*18f0*/  R2UR UR20, R2 ;  /* 0x00000000021472ca */ /* 0x000fe200000e0000 */
[----:B------:R-:W-:Y:S01]  /*1900*/  UMOV UR19, 0x40000040 ;  /* 0x4000004000137882 */ /* 0x000fe20000000000 */
[----:B------:R-:W-:Y:S01]  /*1910*/  UIADD3 UR22, UR46, 0x206, URZ ;  /* 0x000002062e167890 */ /* 0x000fe2000fffe03f */
        /* <DEDUP_REMOVED lines=110> */
.L_x_9822:
        /* <DEDUP_REMOVED lines=17> */
[----:B------:R-:W-:Y:S01]  /*2110*/  IMAD.U32 R127, RZ, RZ, UR40 ;  /* 0x00000028ff7f7e24 */ /* 0x000fe2000f8e00ff */
[--C-:B------:R-:W-:Y:S01]  /*2120*/  SHF.R.S32.HI R5, RZ, 0x2, R4.reuse ;  /* 0x00000002ff057819 */ /* 0x100fe20000011404 */
[----:B------:R-:W-:Y:S01]  /*2130*/  @UP0 ULDC UR14, c[0x0][0x450] ;  /* 0x00011400000e0ab9 */ /* 0x000fe20000000800 */
[----:B------:R-:W-:Y:S01]  /*2140*/  SHF.R.S32.HI R8, RZ, 0x1f, R4 ;  /* 0x0000001fff087819 */ /* 0x000fe20000011404 */
[----:B------:R-:W-:Y:S01]  /*2150*/  UIADD3 UR10, UR41, 0x22840, URZ ;  /* 0x00022840290a7890 */ /* 0x000fe2000fffe03f */
[----:B------:R-:W-:Y:S01]  /*2160*/  SHF.R.S32.HI R6, RZ, 0x5, R6 ;  /* 0x00000005ff067819 */ /* 0x000fe20000011406 */
[----:B------:R-:W0:Y:S01]  /*2170*/  S2UR UR44, SR_CgaCtaId ;  /* 0x00000000002c79c3 */ /* 0x000e220000008800 */
[----:B------:R-:W-:Y:S01]  /*2180*/  LEA.HI R8, R8, R5, RZ, 0x3 ;  /* 0x0000000508087211 */ /* 0x000fe200078f18ff */
[----:B------:R-:W-:Y:S01]  /*2190*/  UPRMT UR10, UR52, 0x654, UR10 ;  /* 0x00000654340a7896 */ /* 0x000fe2000800000a */
[----:B------:R-:W-:Y:S01]  /*21a0*/  LEA.HI R9, R18, R18, RZ, 0x1 ;  /* 0x0000001212097211 */ /* 0x000fe200078f08ff */
[----:B------:R-:W-:Y:S01]  /*21b0*/  UMOV UR47, URZ ;  /* 0x0000003f002f7c82 */ /* 0x000fe20008000000 */
[----:B------:R-:W-:Y:S01]  /*21c0*/  LEA R6, R6, UR54, 0x4 ;  /* 0x0000003606067c11 */ /* 0x000fe2000f8e20ff */
[----:B------:R-:W-:Y:S01]  /*21d0*/  UMOV UR45, URZ ;  /* 0x0000003f002d7c82 */ /* 0x000fe20008000000 */
[----:B------:R-:W-:-:S02]  /*21e0*/  LOP3.LUT R8, R8, 0xfffffff8, RZ, 0xc0, !PT ;  /* 0xfffffff808087812 */ /* 0x000fc400078ec0ff */
[----:B------:R-:W-:Y:S02]  /*21f0*/  LOP3.LUT R9, R9, 0x1ffffffe, RZ, 0xc0, !PT ;  /* 0x1ffffffe09097812 */ /* 0x000fe400078ec0ff */
[----:B------:R-:W-:Y:S01]  /*2200*/  IADD3 R6, R6, R5, -R8 ;  /* 0x0000000506067210 */ /* 0x000fe20007ffe808 */
[----:B------:R-:W-:Y:S01]  /*2210*/  SYNCS.ARRIVE.TRANS64.RED.A1T0 RZ, [UR10], RZ ;  /* 0x000000ffffff79a7 */ /* 0x000fe2000810040a */
[----:B------:R-:W-:Y:S01]  /*2220*/  PLOP3.LUT P2, PT, PT, PT, UP0, 0x80, 0x0 ;  /* 0x000000000000781c */ /* 0x000fe20003f4f008 */
[----:B------:R-:W-:Y:S02]  /*2230*/  IMAD.IADD R5, R18, 0x1, -R9 ;  /* 0x0000000112057824 */ /* 0x000fe400078e0a09 */
[----:B------:R-:W-:Y:S01]  /*2240*/  IMAD R6, R7, 0x40, R6 ;  /* 0x0000004007067824 */ /* 0x000fe200078e0206 */
[----:B------:R-:W-:-:S03]  /*2250*/  LOP3.LUT R7, R4, 0x7ffffffc, RZ, 0xc0, !PT ;  /* 0x7ffffffc04077812 */ /* 0x000fc600078ec0ff */
[----:B------:R-:W-:-:S04]  /*2260*/  IMAD R5, R5, 0x8, R6 ;  /* 0x0000000805057824 */ /* 0x000fc800078e0206 */
[----:B------:R-:W-:Y:S01]  /*2270*/  @P1 IMAD.HI.U32 R6, R5, UR6, RZ ;  /* 0x0000000605061c27 */ /* 0x000fe2000f8e00ff */
[----:B------:R-:W-:-:S03]  /*2280*/  @UP0 ULDC UR6, c[0x0][0x450] ;  /* 0x0001140000060ab9 */ /* 0x000fc60000000800 */
[----:B------:R-:W-:Y:S01]  /*2290*/  IMAD.MOV.U32 R12, RZ, RZ, R5 ;  /* 0x000000ffff0c7224 */ /* 0x000fe200078e0005 */
[----:B------:R-:W-:Y:S01]  /*22a0*/  @P2 SHF.R.U32.HI R12, RZ, UR6, R6 ;  /* 0x00000006ff0c2c19 */ /* 0x000fe20008011606 */
[----:B------:R-:W-:Y:S01]  /*22b0*/  UIMAD UR6, UR55, -0xa0, UR53 ;  /* 0xffffff60370678a4 */ /* 0x000fe2000f8e0235 */
[----:B------:R-:W-:Y:S01]  /*22c0*/  IMAD.IADD R6, R0, 0x1, -R7 ;  /* 0x0000000100067824 */ /* 0x000fe200078e0a07 */
[----:B------:R-:W-:Y:S01]  /*22d0*/  UIADD3 UR55, UR55, -0x2, URZ ;  /* 0xfffffffe37377890 */ /* 0x000fe2000fffe03f */
[----:B------:R-:W-:Y:S01]  /*22e0*/  IMAD.U32 R7, RZ, RZ, UR7 ;  /* 0x00000007ff077e24 */ /* 0x000fe2000f8e00ff */
[----:B------:R-:W1:Y:S01]  /*22f0*/  SHFL.IDX PT, R8, R12, 0x1, 0x1c1f ;  /* 0x003c1f000c087f89 */ /* 0x000e6200000e0000 */
[----:B------:R-:W-:Y:S02]  /*2300*/  UIADD3 UR6, UR6, 0xa0, URZ ;  /* 0x000000a006067890 */ /* 0x000fe4000fffe03f */
[----:B------:R-:W-:Y:S01]  /*2310*/  IMAD R0, R6, -0x2, R7 ;  /* 0xfffffffe06007824 */ /* 0x000fe200078e0207 */
[----:B------:R-:W2:Y:S01]  /*2320*/  SHFL.IDX PT, R12, R12, RZ, 0x1c1f ;  /* 0x001c1fff0c0c7589 */ /* 0x000ea200000e0000 */
[----:B------:R-:W-:-:S02]  /*2330*/  IMAD.U32 R7, RZ, RZ, UR53 ;  /* 0x00000035ff077e24 */ /* 0x000fc4000f8e00ff */
        /* <DEDUP_REMOVED lines=17> */
[----:B------:R-:W-:Y:S02]  /*2450*/  ISETP.GT.AND P1, PT, R8, 0x9, PT ;  /* 0x000000090800780c */ /* 0x000fe40003f24270 */
[----:B------:R-:W-:Y:S01]  /*2460*/  FSEL R15, R94, -INF , P3 ;  /* 0xff8000005e0f7808 */ /* 0x000fe20001800000 */
[----:B------:R-:W-:Y:S01]  /*2470*/  USEL UR52, UR39, UR6, !UP0 ;  /* 0x0000000627347287 */ /* 0x000fe2000c000000 */
[----:B------:R-:W-:-:S02]  /*2480*/  FMNMX.FTZ R0, R9, R11, !PT ;  /* 0x0000000b09007209 */ /* 0x000fc40007810000 */
[C---:B------:R-:W-:Y:S01]  /*2490*/  ISETP.GT.AND P2, PT, R8.reuse, 0x10, PT ;  /* 0x000000100800780c */ /* 0x040fe20003f44270 */
[----:B------:R-:W-:Y:S01]  /*24a0*/  UISETP.GE.AND UP0, UPT, UR55, UR52, UPT ;  /* 0x000000343700728c */ /* 0x000fe2000bf06270 */
        /* <DEDUP_REMOVED lines=162> */
[C---:B------:R-:W-:Y:S01]  /*2ed0*/  ISETP.GT.AND P1, PT, R38.reuse, 0x19, PT ;  /* 0x000000192600780c */ /* 0x040fe20003f24270 */
[----:B------:R2:W-:Y:S01]  /*2ee0*/  MUFU.EX2 R15, R103 ;  /* 0x00000067000f7308 */ /* 0x0005e20000000800 */
[----:B------:R-:W-:Y:S01]  /*2ef0*/  FMNMX.FTZ R17, R97, R18, !PT ;  /* 0x0000001261117209 */ /* 0x000fe20007810000 */
[--C-:B------:R-:W-:Y:S01]  /*2f00*/  FFMA.FTZ R105, R105, UR40, -R0.reuse ;  /* 0x0000002869697c23 */ /* 0x100fe20008010800 */
[----:B------:R-:W-:Y:S01]  /*2f10*/  FSEL R101, R101, -INF , P1 ;  /* 0xff80000065657808 */ /* 0x000fe20000800000 */
[--C-:B------:R-:W-:Y:S01]  /*2f20*/  FFMA.FTZ R109, R109, UR40, -R0.reuse ;  /* 0x000000286d6d7c23 */ /* 0x100fe20008010800 */
[----:B------:R-:W-:Y:S01]  /*2f30*/  ISETP.GT.AND P1, PT, R38, 0x20, PT ;  /* 0x000000202600780c */ /* 0x000fe20003f24270 */
[--C-:B------:R-:W-:Y:S01]  /*2f40*/  FFMA.FTZ R113, R113, UR40, -R0.reuse ;  /* 0x0000002871717c23 */ /* 0x100fe20008010800 */
[----:B------:R-:W-:Y:S01]  /*2f50*/  FMNMX.FTZ R18, R100, R17, !PT ;  /* 0x0000001164127209 */ /* 0x000fe20007810000 */
[----:B------:R-:W-:Y:S01]  /*2f60*/  MUFU.EX2 R4, R4 ;  /* 0x0000000400047308 */ /* 0x000fe20000000800 */
[----:B------:R-:W-:Y:S01]  /*2f70*/  FSEL R72, R72, -INF , P1 ;  /* 0xff80000048487808 */ /* 0x000fe20000800000 */
[--C-:B------:R-:W-:Y:S01]  /*2f80*/  FFMA.FTZ R117, R117, UR40, -R0.reuse ;  /* 0x0000002875757c23 */ /* 0x100fe20008010800 */
[----:B-1----:R-:W-:Y:S01]  /*2f90*/  FMNMX.FTZ R19, R101, R18, !PT ;  /* 0x0000001265137209 */ /* 0x002fe20007810000 */
[--C-:B------:R-:W-:Y:S01]  /*2fa0*/  FFMA.FTZ R18, R107, UR40, -R0.reuse ;  /* 0x000000286b127c23 */ /* 0x100fe20008010800 */
[----:B------:R-:W-:Y:S01]  /*2fb0*/  ISETP.GT.AND P1, PT, R38, 0x28, PT ;  /* 0x000000282600780c */ /* 0x000fe20003f24270 */
[--C-:B------:R-:W-:Y:S01]  /*2fc0*/  FFMA.FTZ R30, R119, UR40, -R0.reuse ;  /* 0x00000028771e7c23 */ /* 0x100fe20008010800 */
[----:B------:R-:W-:Y:S01]  /*2fd0*/  FMNMX.FTZ R20, R72, R19, !PT ;  /* 0x0000001348147209 */ /* 0x000fe20007810000 */
[----:B------:R-:W1:Y:S01]  /*2fe0*/  MUFU.EX2 R9, R9 ;  /* 0x0000000900097308 */ /* 0x000e620000000800 */
[----:B------:R-:W-:Y:S01]  /*2ff0*/  FSEL R76, R76, -INF , P1 ;  /* 0xff8000004c4c7808 */ /* 0x000fe20000800000 */
[--C-:B------:R-:W-:Y:S01]  /*3000*/  FFMA.FTZ R27, R27, UR40, -R0.reuse ;  /* 0x000000281b1b7c23 */ /* 0x100fe20008010800 */
[----:B------:R-:W-:Y:S01]  /*3010*/  FMNMX.FTZ R19, R73, R20, !PT ;  /* 0x0000001449137209 */ /* 0x000fe20007810000 */
[--C-:B------:R-:W-:Y:S01]  /*3020*/  FFMA.FTZ R31, R31, UR40, -R0.reuse ;  /* 0x000000281f1f7c23 */ /* 0x100fe20008010800 */
[----:B------:R-:W-:Y:S01]  /*3030*/  ISETP.GT.AND P1, PT, R38, 0x30, PT ;  /* 0x000000302600780c */ /* 0x000fe20003f24270 */
[----:B------:R-:W-:Y:S01]  /*3040*/  FFMA.FTZ R35, R35, UR40, -R0 ;  /* 0x0000002823237c23 */ /* 0x000fe20008010800 */
[----:B------:R-:W-:Y:S01]  /*3050*/  FMNMX.FTZ R20, R76, R19, !PT ;  /* 0x000000134c147209 */ /* 0x000fe20007810000 */
[----:B------:R-:W3:Y:S01]  /*3060*/  MUFU.EX2 R10, R10 ;  /* 0x0000000a000a7308 */ /* 0x000ee20000000800 */
[----:B------:R-:W-:-:S02]  /*3070*/  FSEL R80, R80, -INF , P1 ;  /* 0xff80000050507808 */ /* 0x000fc40000800000 */
[----:B------:R-:W-:Y:S01]  /*3080*/  FMNMX.FTZ R21, R77, R20, !PT ;  /* 0x000000144d157209 */ /* 0x000fe20007810000 */
[----:B------:R-:W-:Y:S01]  /*3090*/  FFMA.FTZ R20, R111, UR40, -R0 ;  /* 0x000000286f147c23 */ /* 0x000fe20008010800 */
[----:B------:R-:W-:Y:S02]  /*30a0*/  ISETP.GT.AND P1, PT, R38, 0x38, PT ;  /* 0x000000382600780c */ /* 0x000fe40003f24270 */
[----:B------:R-:W-:Y:S01]  /*30b0*/  FMNMX.FTZ R22, R80, R21, !PT ;  /* 0x0000001550167209 */ /* 0x000fe20007810000 */
[----:B------:R-:W4:Y:S01]  /*30c0*/  MUFU.EX2 R11, R11 ;  /* 0x0000000b000b7308 */ /* 0x000f220000000800 */
[----:B------:R-:W-:Y:S02]  /*30d0*/  FSEL R84, R84, -INF , P1 ;  /* 0xff80000054547808 */ /* 0x000fe40000800000 */
[----:B------:R-:W-:Y:S02]  /*30e0*/  FMNMX.FTZ R21, R81, R22, !PT ;  /* 0x0000001651157209 */ /* 0x000fe40007810000 */
[----:B------:R-:W-:-:S02]  /*30f0*/  ISETP.GT.AND P1, PT, R38, 0x40, PT ;  /* 0x000000402600780c */ /* 0x000fc40003f24270 */
[----:B------:R-:W-:Y:S01]  /*3100*/  FMNMX.FTZ R22, R84, R21, !PT ;  /* 0x0000001554167209 */ /* 0x000fe20007810000 */
[----:B------:R-:W-:Y:S01]  /*3110*/  MUFU.EX2 R13, R13 ;  /* 0x0000000d000d7308 */ /* 0x000fe20000000800 */
[----:B------:R-:W-:Y:S02]  /*3120*/  FSEL R56, R56, -INF , P1 ;  /* 0xff80000038387808 */ /* 0x000fe40000800000 */
[----:B------:R-:W-:Y:S01]  /*3130*/  FMNMX.FTZ R23, R85, R22, !PT ;  /* 0x0000001655177209 */ /* 0x000fe20007810000 */
[----:B------:R-:W-:Y:S01]  /*3140*/  FFMA.FTZ R22, R115, UR40, -R0 ;  /* 0x0000002873167c23 */ /* 0x000fe20008010800 */
[----:B------:R-:W-:Y:S02]  /*3150*/  ISETP.GT.AND P1, PT, R38, 0x48, PT ;  /* 0x000000482600780c */ /* 0x000fe40003f24270 */
[----:B------:R-:W-:Y:S01]  /*3160*/  FMNMX.FTZ R26, R56, R23, !PT ;  /* 0x00000017381a7209 */ /* 0x000fe20007810000 */
[----:B------:R-:W-:Y:S01]  /*3170*/  MUFU.EX2 R14, R14 ;  /* 0x0000000e000e7308 */ /* 0x000fe20000000800 */
[----:B------:R-:W-:-:S02]  /*3180*/  FSEL R60, R60, -INF , P1 ;  /* 0xff8000003c3c7808 */ /* 0x000fc40000800000 */
[----:B------:R-:W-:Y:S02]  /*3190*/  FMNMX.FTZ R23, R57, R26, !PT ;  /* 0x0000001a39177209 */ /* 0x000fe40007810000 */
[----:B------:R-:W-:Y:S02]  /*31a0*/  ISETP.GT.AND P1, PT, R38, 0x50, PT ;  /* 0x000000502600780c */ /* 0x000fe40003f24270 */
[----:B------:R-:W-:Y:S01]  /*31b0*/  FMNMX.FTZ R26, R60, R23, !PT ;  /* 0x000000173c1a7209 */ /* 0x000fe20007810000 */
[----:B------:R-:W-:Y:S01]  /*31c0*/  MUFU.EX2 R17, R105 ;  /* 0x0000006900117308 */ /* 0x000fe20000000800 */
[----:B------:R-:W-:Y:S02]  /*31d0*/  FSEL R64, R64, -INF , P1 ;  /* 0xff80000040407808 */ /* 0x000fe40000800000 */
[----:B--2---:R-:W-:Y:S02]  /*31e0*/  FMNMX.FTZ R103, R61, R26, !PT ;  /* 0x0000001a3d677209 */ /* 0x004fe40007810000 */
        /* <DEDUP_REMOVED lines=9> */
[----:B------:R-:W-:-:S02]  /*3280*/  ISETP.GT.AND P2, PT, R38, 0x61, PT ;  /* 0x000000612600780c */ /* 0x000fc40003f44270 */
[----:B------:R-:W-:Y:S02]  /*3290*/  FSEL R54, R40, -INF , P1 ;  /* 0xff80000028367808 */ /* 0x000fe40000800000 */
[----:B------:R-:W-:Y:S01]  /*32a0*/  FMNMX.FTZ R103, R69, R34, !PT ;  /* 0x0000002245677209 */ /* 0x000fe20007810000 */
[--C-:B------:R-:W-:Y:S01]  /*32b0*/  FFMA.FTZ R34, R99, UR40, -R0.reuse ;  /* 0x0000002863227c23 */ /* 0x100fe20008010800 */
[----:B------:R-:W-:Y:S01]  /*32c0*/  ISETP.GT.AND P1, PT, R38, 0x68, PT ;  /* 0x000000682600780c */ /* 0x000fe20003f24270 */
[----:B------:R-:W-:Y:S01]  /*32d0*/  MUFU.EX2 R20, R20 ;  /* 0x0000001400147308 */ /* 0x000fe20000000800 */
[----:B------:R-:W-:Y:S01]  /*32e0*/  FSEL R58, R41, -INF , P2 ;  /* 0xff800000293a7808 */ /* 0x000fe20001000000 */
[----:B------:R-:W-:Y:S01]  /*32f0*/  FFMA.FTZ R41, R123, UR40, -R0 ;  /* 0x000000287b297c23 */ /* 0x000fe20008010800 */
[----:B------:R-:W-:Y:S02]  /*3300*/  FMNMX.FTZ R103, R54, R103, !PT ;  /* 0x0000006736677209 */ /* 0x000fe40007810000 */
[----:B------:R-:W-:-:S02]  /*3310*/  ISETP.GT.AND P2, PT, R38, 0x69, PT ;  /* 0x000000692600780c */ /* 0x000fc40003f44270 */
[----:B------:R-:W-:Y:S01]  /*3320*/  FSEL R62, R44, -INF , P1 ;  /* 0xff8000002c3e7808 */ /* 0x000fe20000800000 */
[--C-:B------:R-:W-:Y:S01]  /*3330*/  FFMA.FTZ R44, R91, UR40, -R0.reuse ;  /* 0x000000285b2c7c23 */ /* 0x100fe20008010800 */
[----:B------:R-:W-:Y:S01]  /*3340*/  FMNMX.FTZ R103, R58, R103, !PT ;  /* 0x000000673a677209 */ /* 0x000fe20007810000 */
[----:B------:R-:W-:Y:S01]  /*3350*/  MUFU.EX2 R21, R113 ;  /* 0x0000007100157308 */ /* 0x000fe20000000800 */
[----:B------:R-:W-:Y:S02]  /*3360*/  ISETP.GT.AND P1, PT, R38, 0x70, PT ;  /* 0x000000702600780c */ /* 0x000fe40003f24270 */
[----:B------:R-:W-:Y:S01]  /*3370*/  FSEL R50, R45, -INF , P2 ;  /* 0xff8000002d327808 */ /* 0x000fe20001000000 */
[----:B------:R-:W-:Y:S01]  /*3380*/  FFMA.FTZ R45, R95, UR40, -R0 ;  /* 0x000000285f2d7c23 */ /* 0x000fe20008010800 */
[----:B------:R-:W-:Y:S02]  /*3390*/  FMNMX.FTZ R103, R62, R103, !PT ;  /* 0x000000673e677209 */ /* 0x000fe40007810000 */
[----:B------:R-:W-:Y:S01]  /*33a0*/  ISETP.GT.AND P2, PT, R38, 0x71, PT ;  /* 0x000000712600780c */ /* 0x000fe20003f44270 */
[----:B------:R-:W-:Y:S01]  /*33b0*/  MUFU.EX2 R22, R22 ;  /* 0x0000001600167308 */ /* 0x000fe20000000800 */
[----:B------:R-:W-:Y:S01]  /*33c0*/  FSEL R66, R48, -INF , P1 ;  /* 0xff80000030427808 */ /* 0x000fe20000800000 */
[----:B------:R-:W-:Y:S01]  /*33d0*/  IMAD.U32 R48, RZ, RZ, UR40 ;  /* 0x00000028ff307e24 */ /* 0x000fe2000f8e00ff */
[----:B------:R-:W-:-:S02]  /*33e0*/  FMNMX.FTZ R103, R50, R103, !PT ;  /* 0x0000006732677209 */ /* 0x000fc40007810000 */
[----:B------:R-:W-:Y:S02]  /*33f0*/  ISETP.GT.AND P1, PT, R38, 0x78, PT ;  /* 0x000000782600780c */ /* 0x000fe40003f24270 */
[----:B------:R-:W-:Y:S01]  /*3400*/  FSEL R49, R49, -INF , P2 ;  /* 0xff80000031317808 */ /* 0x000fe20001000000 */
[----:B------:R-:W-:Y:S01]  /*3410*/  MUFU.EX2 R23, R117 ;  /* 0x0000007500177308 */ /* 0x000fe20000000800 */
[----:B------:R-:W-:Y:S02]  /*3420*/  FMNMX.FTZ R40, R66, R103, !PT ;  /* 0x0000006742287209 */ /* 0x000fe40007810000 */
[----:B------:R-:W-:Y:S02]  /*3430*/  ISETP.GT.AND P2, PT, R38, 0x79, PT ;  /* 0x000000792600780c */ /* 0x000fe40003f44270 */
[----:B------:R-:W-:Y:S02]  /*3440*/  FSEL R52, R52, -INF , P1 ;  /* 0xff80000034347808 */ /* 0x000fe40000800000 */
[----:B------:R-:W-:Y:S01]  /*3450*/  FMNMX.FTZ R95, R49, R40, !PT ;  /* 0x00000028315f7209 */ /* 0x000fe20007810000 */
[----:B------:R-:W-:Y:S01]  /*3460*/  MUFU.EX2 R30, R30 ;  /* 0x0000001e001e7308 */ /* 0x000fe20000000800 */
[----:B------:R-:W-:-:S02]  /*3470*/  FSEL R53, R53, -INF , P2 ;  /* 0xff80000035357808 */ /* 0x000fc40001000000 */
[----:B------:R-:W-:Y:S02]  /*3480*/  ISETP.GT.AND P1, PT, R38, 0x80, PT ;  /* 0x000000802600780c */ /* 0x000fe40003f24270 */
[----:B------:R-:W-:Y:S02]  /*3490*/  FMNMX.FTZ R40, R52, R95, !PT ;  /* 0x0000005f34287209 */ /* 0x000fe40007810000 */
[----:B------:R-:W-:Y:S01]  /*34a0*/  ISETP.GT.AND P2, PT, R38, 0x81, PT ;  /* 0x000000812600780c */ /* 0x000fe20003f44270 */
[----:B------:R-:W-:Y:S01]  /*34b0*/  MUFU.EX2 R26, R26 ;  /* 0x0000001a001a7308 */ /* 0x000fe20000000800 */
[----:B------:R-:W-:Y:S02]  /*34c0*/  FSEL R70, R24, -INF , P1 ;  /* 0xff80000018467808 */ /* 0x000fe40000800000 */
[----:B------:R-:W-:Y:S02]  /*34d0*/  FMNMX.FTZ R91, R53, R40, !PT ;  /* 0x00000028355b7209 */ /* 0x000fe40007810000 */
[----:B------:R-:W-:-:S02]  /*34e0*/  ISETP.GT.AND P1, PT, R38, 0x88, PT ;  /* 0x000000882600780c */ /* 0x000fc40003f24270 */
[----:B------:R-:W-:Y:S01]  /*34f0*/  FSEL R74, R25, -INF , P2 ;  /* 0xff800000194a7808 */ /* 0x000fe20001000000 */
[--C-:B------:R-:W-:Y:S01]  /*3500*/  FFMA.FTZ R25, R87, UR40, -R0.reuse ;  /* 0x0000002857197c23 */ /* 0x100fe20008010800 */
[----:B------:R-:W-:Y:S01]  /*3510*/  FMNMX.FTZ R91, R70, R91, !PT ;  /* 0x0000005b465b7209 */ /* 0x000fe20007810000 */
[----:B------:R2:W-:Y:S01]  /*3520*/  MUFU.EX2 R24, R44 ;  /* 0x0000002c00187308 */ /* 0x0005e20000000800 */
[----:B------:R-:W-:Y:S02]  /*3530*/  ISETP.GT.AND P2, PT, R38, 0x89, PT ;  /* 0x000000892600780c */ /* 0x000fe40003f44270 */
[----:B------:R-:W-:Y:S01]  /*3540*/  FSEL R78, R28, -INF , P1 ;  /* 0xff8000001c4e7808 */ /* 0x000fe20000800000 */
[--C-:B------:R-:W-:Y:S01]  /*3550*/  FFMA.FTZ R28, R79, UR40, -R0.reuse ;  /* 0x000000284f1c7c23 */ /* 0x100fe20008010800 */
[----:B------:R-:W-:Y:S02]  /*3560*/  FMNMX.FTZ R91, R74, R91, !PT ;  /* 0x0000005b4a5b7209 */ /* 0x000fe40007810000 */
[----:B------:R-:W-:Y:S01]  /*3570*/  ISETP.GT.AND P1, PT, R38, 0x90, PT ;  /* 0x000000902600780c */ /* 0x000fe20003f24270 */
[----:B------:R-:W-:Y:S01]  /*3580*/  MUFU.EX2 R41, R41 ;  /* 0x0000002900297308 */ /* 0x000fe20000000800 */
[----:B------:R-:W-:Y:S01]  /*3590*/  FSEL R82, R29, -INF , P2 ;  /* 0xff8000001d527808 */ /* 0x000fe20001000000 */
[----:B--2---:R-:W-:Y:S01]  /*35a0*/  FFMA.FTZ R44, R67, UR40, -R0 ;  /* 0x00000028432c7c23 */ /* 0x004fe20008010800 */
[----:B------:R-:W-:-:S02]  /*35b0*/  FMNMX.FTZ R91, R78, R91, !PT ;  /* 0x0000005b4e5b7209 */ /* 0x000fc40007810000 */
[----:B------:R-:W-:Y:S02]  /*35c0*/  FSEL R79, R32, -INF , P1 ;  /* 0xff800000204f7808 */ /* 0x000fe40000800000 */
[----:B------:R-:W-:Y:S01]  /*35d0*/  ISETP.GT.AND P2, PT, R38, 0x91, PT ;  /* 0x000000912600780c */ /* 0x000fe20003f44270 */
[----:B------:R-:W-:Y:S01]  /*35e0*/  MUFU.EX2 R34, R34 ;  /* 0x0000002200227308 */ /* 0x000fe20000000800 */
[----:B------:R-:W-:Y:S02]  /*35f0*/  FMNMX.FTZ R32, R82, R91, !PT ;  /* 0x0000005b52207209 */ /* 0x000fe40007810000 */
[C---:B------:R-:W-:Y:S02]  /*3600*/  ISETP.GT.AND P1, PT, R38.reuse, 0x98, PT ;  /* 0x000000982600780c */ /* 0x040fe40003f24270 */
        /* <DEDUP_REMOVED lines=14> */
[----:B------:R-:W-:Y:S02]  /*36f0*/  MUFU.EX2 R25, R25 ;  /* 0x0000001900197308 */ /* 0x000fe40000000800 */
[----:B------:R-:W-:Y:S01]  /*3700*/  FMNMX.FTZ R40, R87, R32, !PT ;  /* 0x0000002057287209 */ /* 0x000fe20007810000 */
[--C-:B------:R-:W-:Y:S01]  /*3710*/  FFMA.FTZ R32, R43, UR40, -R0.reuse ;  /* 0x000000282b207c23 */ /* 0x100fe20008010800 */
[--C-:B------:R-:W-:Y:S01]  /*3720*/  FFMA.FTZ R43, R47, UR40, -R0.reuse ;  /* 0x000000282f2b7c23 */ /* 0x100fe20008010800 */
[----:B------:R-:W-:-:S02]  /*3730*/  FFMA.FTZ R47, R55, UR40, -R0 ;  /* 0x00000028372f7c23 */ /* 0x000fc40008010800 */
[----:B------:R-:W2:Y:S01]  /*3740*/  SHFL.BFLY PT, R91, R40, 0x2, 0x1f ;  /* 0x0c401f00285b7f89 */ /* 0x000ea200000e0000 */
[----:B------:R-:W-:Y:S08]  /*3750*/  MUFU.EX2 R28, R28 ;  /* 0x0000001c001c7308 */ /* 0x000ff00000000800 */
[----:B------:R-:W-:Y:S08]  /*3760*/  MUFU.EX2 R33, R33 ;  /* 0x0000002100217308 */ /* 0x000ff00000000800 */
[----:B------:R-:W-:Y:S01]  /*3770*/  MUFU.EX2 R29, R29 ;  /* 0x0000001d001d7308 */ /* 0x000fe20000000800 */
[----:B--2---:R-:W-:-:S07]  /*3780*/  FMNMX.FTZ R91, R40, R91, !PT ;  /* 0x0000005b285b7209 */ /* 0x004fce0007810000 */
[----:B------:R-:W-:Y:S01]  /*3790*/  MUFU.EX2 R32, R32 ;  /* 0x0000002000207308 */ /* 0x000fe20000000800 */
[----:B------:R-:W2:Y:S07]  /*37a0*/  SHFL.BFLY PT, R46, R91, 0x1, 0x1f ;  /* 0x0c201f005b2e7f89 */ /* 0x000eae00000e0000 */
[----:B------:R1:W-:Y:S08]  /*37b0*/  MUFU.EX2 R40, R59 ;  /* 0x0000003b00287308 */ /* 0x0003f00000000800 */
[----:B------:R-:W-:Y:S01]  /*37c0*/  MUFU.EX2 R36, R36 ;  /* 0x0000002400247308 */ /* 0x000fe20000000800 */
[----:B-1----:R-:W-:-:S04]  /*37d0*/  FADD.FTZ R59, R4, R9 ;  /* 0x00000009043b7221 */ /* 0x002fc80000010000 */
[----:B---3--:R-:W-:-:S03]  /*37e0*/  FADD.FTZ R94, R10, R59 ;  /* 0x0000003b0a5e7221 */ /* 0x008fc60000010000 */
[----:B------:R-:W-:Y:S01]  /*37f0*/  MUFU.EX2 R43, R43 ;  /* 0x0000002b002b7308 */ /* 0x000fe20000000800 */
[----:B----4-:R-:W-:Y:S01]  /*3800*/  FADD.FTZ R63, R11, R94 ;  /* 0x0000005e0b3f7221 */ /* 0x010fe20000010000 */
[----:B--2---:R-:W-:-:S03]  /*3810*/  FMNMX.FTZ R7, R91, R46, !PT ;  /* 0x0000002e5b077209 */ /* 0x004fc60007810000 */
[----:B------:R-:W-:Y:S01]  /*3820*/  FADD.FTZ R94, R12, R63 ;  /* 0x0000003f0c5e7221 */ /* 0x000fe20000010000 */
[--C-:B------:R-:W-:Y:S01]  /*3830*/  FFMA.FTZ R46, R75, UR40, -R0.reuse ;  /* 0x000000284b2e7c23 */ /* 0x100fe20008010800 */
[C---:B------:R-:W-:Y:S01]  /*3840*/  FSETP.NEU.FTZ.AND P1, PT, R7.reuse, -INF , PT ;  /* 0xff8000000700780b */ /* 0x040fe20003f3d000 */
[----:B------:R-:W-:Y:S01]  /*3850*/  FFMA.FTZ R48, R7, R48, -8 ;  /* 0xc100000007307423 */ /* 0x000fe20000010030 */
[----:B------:R-:W-:Y:S04]  /*3860*/  MUFU.EX2 R37, R37 ;  /* 0x0000002500257308 */ /* 0x000fe80000000800 */
[----:B------:R-:W-:Y:S01]  /*3870*/  FSEL R51, R48, RZ, P1 ;  /* 0x000000ff30337208 */ /* 0x000fe20000800000 */
[--C-:B------:R-:W-:Y:S01]  /*3880*/  FFMA.FTZ R48, R83, UR40, -R0.reuse ;  /* 0x0000002853307c23 */ /* 0x100fe20008010800 */
[----:B------:R-:W-:Y:S01]  /*3890*/  FFMA.FTZ R0, R39, UR40, -R0 ;  /* 0x0000002827007c23 */ /* 0x000fe20008010800 */
[----:B------:R-:W-:Y:S01]  /*38a0*/  PLOP3.LUT P1, PT, PT, PT, UP0, 0x80, 0x0 ;  /* 0x000000000000781c */ /* 0x000fe20003f2f008 */
        /* <DEDUP_REMOVED lines=50> */
[----:B------:R-:W-:-:S04]  /*3bd0*/  F2FP.SATFINITE.E4M3.F32.PACK_AB_MERGE_C R92, R93, R92, RZ ;  /* 0x0000005c5d5c723e */ /* 0x000fc800048070ff */
[----:B------:R-:W-:Y:S02]  /*3be0*/  F2FP.SATFINITE.E4M3.F32.PACK_AB_MERGE_C R184, R89, R88, R92 ;  /* 0x0000005859b8723e */ /* 0x000fe4000480705c */
[----:B------:R-:W3:Y:S01]  /*3bf0*/  MUFU.EX2 R100, R100 ;  /* 0x0000006400647308 */ /* 0x000ee20000000800 */
[----:B-1----:R-:W-:Y:S01]  /*3c00*/  FADD.FTZ R90, R96, R59 ;  /* 0x0000003b605a7221 */ /* 0x002fe20000010000 */
[----:B------:R-:W-:-:S04]  /*3c10*/  FADD.FTZ R59, R13, R94 ;  /* 0x0000005e0d3b7221 */ /* 0x000fc80000010000 */
[----:B------:R-:W-:Y:S02]  /*3c20*/  FADD.FTZ R94, R14, R59 ;  /* 0x0000003b0e5e7221 */ /* 0x000fe40000010000 */
[----:B------:R-:W1:Y:S01]  /*3c30*/  MUFU.EX2 R101, R101 ;  /* 0x0000006500657308 */ /* 0x000e620000000800 */
[----:B--2---:R-:W-:Y:S01]  /*3c40*/  FADD.FTZ R39, R97, R90 ;  /* 0x0000005a61277221 */ /* 0x004fe20000010000 */
[----:B------:R-:W-:-:S04]  /*3c50*/  FADD.FTZ R94, R15, R94 ;  /* 0x0000005e0f5e7221 */ /* 0x000fc80000010000 */
[----:B------:R-:W-:Y:S02]  /*3c60*/  FADD.FTZ R63, R17, R94 ;  /* 0x0000005e113f7221 */ /* 0x000fe40000010000 */
[----:B------:R-:W2:Y:S01]  /*3c70*/  MUFU.EX2 R72, R72 ;  /* 0x0000004800487308 */ /* 0x000ea20000000800 */
[----:B---3--:R-:W-:-:S07]  /*3c80*/  FADD.FTZ R90, R100, R39 ;  /* 0x00000027645a7221 */ /* 0x008fce0000010000 */
[----:B------:R-:W3:Y:S01]  /*3c90*/  MUFU.EX2 R73, R73 ;  /* 0x0000004900497308 */ /* 0x000ee20000000800 */
[C---:B-1----:R-:W-:Y:S01]  /*3ca0*/  FADD.FTZ R59, R101.reuse, R90 ;  /* 0x0000005a653b7221 */ /* 0x042fe20000010000 */
[----:B------:R-:W-:Y:S01]  /*3cb0*/  FADD.FTZ R90, R18, R63 ;  /* 0x0000003f125a7221 */ /* 0x000fe20000010000 */
[----:B------:R-:W-:-:S03]  /*3cc0*/  F2FP.SATFINITE.E4M3.F32.PACK_AB_MERGE_C R100, R101, R100, RZ ;  /* 0x000000646564723e */ /* 0x000fc600048070ff */
[----:B------:R-:W-:Y:S01]  /*3cd0*/  FADD.FTZ R63, R19, R90 ;  /* 0x0000005a133f7221 */ /* 0x000fe20000010000 */
[----:B------:R-:W-:Y:S01]  /*3ce0*/  F2FP.SATFINITE.E4M3.F32.PACK_AB_MERGE_C R186, R97, R96, R100 ;  /* 0x0000006061ba723e */ /* 0x000fe20004807064 */
[----:B------:R-:W1:Y:S08]  /*3cf0*/  MUFU.EX2 R76, R76 ;  /* 0x0000004c004c7308 */ /* 0x000e700000000800 */
[----:B------:R-:W4:Y:S08]  /*3d00*/  MUFU.EX2 R77, R77 ;  /* 0x0000004d004d7308 */ /* 0x000f300000000800 */
[----:B------:R-:W5:Y:S08]  /*3d10*/  MUFU.EX2 R80, R80 ;  /* 0x0000005000507308 */ /* 0x000f700000000800 */
[----:B------:R2:W-:Y:S08]  /*3d20*/  MUFU.EX2 R55, R58 ;  /* 0x0000003a00377308 */ /* 0x0005f00000000800 */
[----:B------:R-:W0:Y:S01]  /*3d30*/  MUFU.EX2 R81, R81 ;  /* 0x0000005100517308 */ /* 0x000e220000000800 */
[----:B--2---:R-:W-:-:S04]  /*3d40*/  FADD.FTZ R58, R72, R59 ;  /* 0x0000003b483a7221 */ /* 0x004fc80000010000 */
[----:B---3--:R-:W-:Y:S01]  /*3d50*/  FADD.FTZ R59, R73, R58 ;  /* 0x0000003a493b7221 */ /* 0x008fe20000010000 */
[C---:B------:R-:W-:Y:S01]  /*3d60*/  FADD.FTZ R58, R20.reuse, R63 ;  /* 0x0000003f143a7221 */ /* 0x040fe20000010000 */
[----:B------:R-:W-:Y:S01]  /*3d70*/  F2FP.SATFINITE.E4M3.F32.PACK_AB_MERGE_C R20, R20, R19, RZ ;  /* 0x000000131414723e */ /* 0x000fe200048070ff */
[----:B------:R-:W2:Y:S02]  /*3d80*/  MUFU.EX2 R84, R84 ;  /* 0x0000005400547308 */ /* 0x000ea40000000800 */
[----:B------:R-:W-:Y:S01]  /*3d90*/  FADD.FTZ R63, R21, R58 ;  /* 0x0000003a153f7221 */ /* 0x000fe20000010000 */
[----:B------:R-:W-:-:S03]  /*3da0*/  F2FP.SATFINITE.E4M3.F32.PACK_AB_MERGE_C R181, R18, R17, R20 ;  /* 0x0000001112b5723e */ /* 0x000fc60004807014 */
[----:B------:R-:W-:Y:S02]  /*3db0*/  FADD.FTZ R58, R22, R63 ;  /* 0x0000003f163a7221 */ /* 0x000fe40000010000 */
[----:B------:R1:W-:Y:S02]  /*3dc0*/  MUFU.EX2 R39, R50 ;  /* 0x0000003200277308 */ /* 0x0003e40000000800 */
[----:B------:R-:W-:Y:S01]  /*3dd0*/  FADD.FTZ R63, R23, R58 ;  /* 0x0000003a173f7221 */ /* 0x000fe20000010000 */
[----:B------:R-:W-:Y:S02]  /*3de0*/  F2FP.SATFINITE.E4M3.F32.PACK_AB_MERGE_C R58, R11, R10, RZ ;  /* 0x0000000a0b3a723e */ /* 0x000fe400048070ff */
[C---:B------:R-:W-:Y:S01]  /*3df0*/  F2FP.SATFINITE.E4M3.F32.PACK_AB_MERGE_C R23, R30.reuse, R23, RZ ;  /* 0x000000171e17723e */ /* 0x040fe200048070ff */
[----:B------:R-:W-:Y:S01]  /*3e00*/  FADD.FTZ R63, R30, R63 ;  /* 0x0000003f1e3f7221 */ /* 0x000fe20000010000 */
[----:B------:R-:W-:Y:S01]  /*3e10*/  F2FP.SATFINITE.E4M3.F32.PACK_AB_MERGE_C R185, R9, R4, R58 ;  /* 0x0000000409b9723e */ /* 0x000fe2000480703a */
[----:B------:R-:W3:Y:S01]  /*3e20*/  MUFU.EX2 R85, R85 ;  /* 0x0000005500557308 */ /* 0x000ee20000000800 */
[----:B-1----:R-:W-:Y:S01]  /*3e30*/  FADD.FTZ R50, R76, R59 ;  /* 0x0000003b4c327221 */ /* 0x002fe20000010000 */
[----:B----4-:R-:W-:-:S02]  /*3e40*/  F2FP.SATFINITE.E4M3.F32.PACK_AB_MERGE_C R76, R77, R76, RZ ;  /* 0x0000004c4d4c723e */ /* 0x010fc400048070ff */
[----:B------:R-:W-:Y:S01]  /*3e50*/  F2FP.SATFINITE.E4M3.F32.PACK_AB_MERGE_C R183, R22, R21, R23 ;  /* 0x0000001516b7723e */ /* 0x000fe20004807017 */
[----:B------:R-:W-:Y:S01]  /*3e60*/  FADD.FTZ R59, R77, R50 ;  /* 0x000000324d3b7221 */ /* 0x000fe20000010000 */
[----:B------:R-:W-:Y:S02]  /*3e70*/  F2FP.SATFINITE.E4M3.F32.PACK_AB_MERGE_C R180, R73, R72, R76 ;  /* 0x0000004849b4723e */ /* 0x000fe4000480704c */
[----:B------:R-:W-:Y:S01]  /*3e80*/  CS2R R72, SRZ ;  /* 0x0000000000487805 */ /* 0x000fe2000001ff00 */
[----:B------:R-:W1:Y:S01]  /*3e90*/  MUFU.EX2 R56, R56 ;  /* 0x0000003800387308 */ /* 0x000e620000000800 */
[----:B-----5:R-:W-:Y:S01]  /*3ea0*/  FADD.FTZ R50, R80, R59 ;  /* 0x0000003b50327221 */ /* 0x020fe20000010000 */
[----:B------:R-:W-:-:S03]  /*3eb0*/  CS2R R76, SRZ ;  /* 0x00000000004c7805 */ /* 0x000fc6000001ff00 */
[----:B0-----:R-:W-:-:S03]  /*3ec0*/  FADD.FTZ R59, R81, R50 ;  /* 0x00000032513b7221 */ /* 0x001fc60000010000 */
[----:B------:R-:W0:Y:S01]  /*3ed0*/  MUFU.EX2 R57, R57 ;  /* 0x0000003900397308 */ /* 0x000e220000000800 */
[----:B--2---:R-:W-:Y:S01]  /*3ee0*/  FADD.FTZ R50, R84, R59 ;  /* 0x0000003b54327221 */ /* 0x004fe20000010000 */
[----:B------:R-:W-:Y:S02]  /*3ef0*/  F2FP.SATFINITE.E4M3.F32.PACK_AB_MERGE_C R59, R15, R14, RZ ;  /* 0x0000000e0f3b723e */ /* 0x000fe400048070ff */
[C---:B---3--:R-:W-:Y:S01]  /*3f00*/  F2FP.SATFINITE.E4M3.F32.PACK_AB_MERGE_C R84, R85.reuse, R84, RZ ;  /* 0x000000545554723e */ /* 0x048fe200048070ff */
[----:B------:R-:W-:Y:S01]  /*3f10*/  FADD.FTZ R11, R85, R50 ;  /* 0x00000032550b7221 */ /* 0x000fe20000010000 */
[----:B------:R-:W-:Y:S01]  /*3f20*/  FADD.FTZ R50, R26, R63 ;  /* 0x0000003f1a327221 */ /* 0x000fe20000010000 */
[----:B------:R-:W-:Y:S01]  /*3f30*/  F2FP.SATFINITE.E4M3.F32.PACK_AB_MERGE_C R187, R13, R12, R59 ;  /* 0x0000000c0dbb723e */ /* 0x000fe2000480703b */
[----:B------:R-:W2:Y:S01]  /*3f40*/  MUFU.EX2 R60, R60 ;  /* 0x0000003c003c7308 */ /* 0x000ea20000000800 */
[----:B-1----:R-:W-:Y:S01]  /*3f50*/  FADD.FTZ R10, R56, R11 ;  /* 0x0000000b380a7221 */ /* 0x002fe20000010000 */
[----:B------:R-:W-:Y:S01]  /*3f60*/  FADD.FTZ R15, R41, R50 ;  /* 0x00000032290f7221 */ /* 0x000fe20000010000 */
[----:B------:R-:W-:-:S02]  /*3f70*/  F2FP.SATFINITE.E4M3.F32.PACK_AB_MERGE_C R182, R81, R80, R84 ;  /* 0x0000005051b6723e */ /* 0x000fc40004807054 */
[----:B------:R-:W-:Y:S02]  /*3f80*/  CS2R R58, SRZ ;  /* 0x00000000003a7805 */ /* 0x000fe4000001ff00 */
[----:B------:R-:W-:Y:S01]  /*3f90*/  CS2R R80, SRZ ;  /* 0x0000000000507805 */ /* 0x000fe2000001ff00 */
[----:B------:R-:W-:Y:S01]  /*3fa0*/  FADD.FTZ R14, R34, R15 ;  /* 0x0000000f220e7221 */ /* 0x000fe20000010000 */
[----:B------:R-:W-:Y:S01]  /*3fb0*/  F2FP.SATFINITE.E4M3.F32.PACK_AB_MERGE_C R34, R45, R34, RZ ;  /* 0x000000222d22723e */ /* 0x000fe200048070ff */
[----:B------:R-:W1:Y:S01]  /*3fc0*/  MUFU.EX2 R61, R61 ;  /* 0x0000003d003d7308 */ /* 0x000e620000000800 */
[----:B0-----:R-:W-:Y:S01]  /*3fd0*/  FADD.FTZ R11, R57, R10 ;  /* 0x0000000a390b7221 */ /* 0x001fe20000010000 */
[----:B------:R-:W-:Y:S01]  /*3fe0*/  FADD.FTZ R19, R45, R14 ;  /* 0x0000000e2d137221 */ /* 0x000fe20000010000 */
[----:B------:R-:W-:Y:S02]  /*3ff0*/  F2FP.SATFINITE.E4M3.F32.PACK_AB_MERGE_C R177, R41, R26, R34 ;  /* 0x0000001a29b1723e */ /* 0x000fe40004807022 */
[----:B------:R-:W-:Y:S01]  /*4000*/  CS2R R84, SRZ ;  /* 0x0000000000547805 */ /* 0x000fe2000001ff00 */
[----:B------:R-:W-:-:S02]  /*4010*/  FADD.FTZ R14, R24, R19 ;  /* 0x00000013180e7221 */ /* 0x000fc40000010000 */
[----:B------:R-:W0:Y:S01]  /*4020*/  MUFU.EX2 R64, R64 ;  /* 0x0000004000407308 */ /* 0x000e220000000800 */
[----:B--2---:R-:W-:-:S07]  /*4030*/  FADD.FTZ R10, R60, R11 ;  /* 0x0000000b3c0a7221 */ /* 0x004fce0000010000 */
[----:B------:R-:W2:Y:S01]  /*4040*/  MUFU.EX2 R65, R65 ;  /* 0x0000004100417308 */ /* 0x000ea20000000800 */
[C---:B-1----:R-:W-:Y:S01]  /*4050*/  FADD.FTZ R15, R61.reuse, R10 ;  /* 0x0000000a3d0f7221 */ /* 0x042fe20000010000 */
[----:B------:R-:W-:-:S04]  /*4060*/  F2FP.SATFINITE.E4M3.F32.PACK_AB_MERGE_C R60, R61, R60, RZ ;  /* 0x0000003c3d3c723e */ /* 0x000fc800048070ff */
[----:B------:R-:W-:Y:S02]  /*4070*/  F2FP.SATFINITE.E4M3.F32.PACK_AB_MERGE_C R176, R57, R56, R60 ;  /* 0x0000003839b0723e */ /* 0x000fe4000480703c */
[----:B------:R-:W-:Y:S01]  /*4080*/  CS2R R56, SRZ ;  /* 0x0000000000387805 */ /* 0x000fe2000001ff00 */
[----:B------:R-:W1:Y:S01]  /*4090*/  MUFU.EX2 R68, R68 ;  /* 0x0000004400447308 */ /* 0x000e620000000800 */
[----:B0-----:R-:W-:Y:S01]  /*40a0*/  FADD.FTZ R10, R64, R15 ;  /* 0x0000000f400a7221 */ /* 0x001fe20000010000 */
[----:B------:R-:W-:Y:S01]  /*40b0*/  FADD.FTZ R15, R25, R14 ;  /* 0x0000000e190f7221 */ /* 0x000fe20000010000 */
[----:B------:R-:W-:-:S05]  /*40c0*/  CS2R R60, SRZ ;  /* 0x00000000003c7805 */ /* 0x000fca000001ff00 */
[----:B------:R-:W0:Y:S01]  /*40d0*/  MUFU.EX2 R69, R69 ;  /* 0x0000004500457308 */ /* 0x000e220000000800 */
[----:B--2---:R-:W-:Y:S01]  /*40e0*/  FADD.FTZ R9, R65, R10 ;  /* 0x0000000a41097221 */ /* 0x004fe20000010000 */
[----:B------:R-:W-:Y:S01]  /*40f0*/  FADD.FTZ R10, R28, R15 ;  /* 0x0000000f1c0a7221 */ /* 0x000fe20000010000 */
[----:B------:R-:W-:-:S03]  /*4100*/  F2FP.SATFINITE.E4M3.F32.PACK_AB_MERGE_C R28, R33, R28, RZ ;  /* 0x0000001c211c723e */ /* 0x000fc600048070ff */
[----:B------:R-:W-:Y:S01]  /*4110*/  FADD.FTZ R10, R33, R10 ;  /* 0x0000000a210a7221 */ /* 0x000fe20000010000 */
[----:B------:R-:W-:Y:S01]  /*4120*/  F2FP.SATFINITE.E4M3.F32.PACK_AB_MERGE_C R179, R25, R24, R28 ;  /* 0x0000001819b3723e */ /* 0x000fe2000480701c */
[----:B------:R-:W2:Y:S01]  /*4130*/  MUFU.EX2 R54, R54 ;  /* 0x0000003600367308 */ /* 0x000ea20000000800 */
[----:B-1----:R-:W-:Y:S01]  /*4140*/  FADD.FTZ R4, R68, R9 ;  /* 0x0000000944047221 */ /* 0x002fe20000010000 */
[----:B------:R-:W-:Y:S01]  /*4150*/  FADD.FTZ R15, R29, R10 ;  /* 0x0000000a1d0f7221 */ /* 0x000fe20000010000 */
[----:B------:R-:W-:-:S03]  /*4160*/  CS2R R24, SRZ ;  /* 0x0000000000187805 */ /* 0x000fc6000001ff00 */
[----:B------:R-:W-:Y:S02]  /*4170*/  FADD.FTZ R15, R32, R15 ;  /* 0x0000000f200f7221 */ /* 0x000fe40000010000 */
[----:B------:R-:W1:Y:S01]  /*4180*/  MUFU.EX2 R62, R62 ;  /* 0x0000003e003e7308 */ /* 0x000e620000000800 */
[C---:B0-----:R-:W-:Y:S01]  /*4190*/  F2FP.SATFINITE.E4M3.F32.PACK_AB_MERGE_C R68, R69.reuse, R68, RZ ;  /* 0x000000444544723e */ /* 0x041fe200048070ff */
[----:B------:R-:W-:Y:S01]  /*41a0*/  FADD.FTZ R69, R69, R4 ;  /* 0x0000000445457221 */ /* 0x000fe20000010000 */
[----:B------:R-:W-:Y:S01]  /*41b0*/  FADD.FTZ R10, R36, R15 ;  /* 0x0000000f240a7221 */ /* 0x000fe20000010000 */
[----:B------:R-:W-:Y:S02]  /*41c0*/  F2FP.SATFINITE.E4M3.F32.PACK_AB_MERGE_C R36, R43, R36, RZ ;  /* 0x000000242b24723e */ /* 0x000fe400048070ff */
[----:B------:R-:W-:Y:S01]  /*41d0*/  F2FP.SATFINITE.E4M3.F32.PACK_AB_MERGE_C R178, R65, R64, R68 ;  /* 0x0000004041b2723e */ /* 0x000fe20004807044 */
[----:B------:R-:W-:Y:S01]  /*41e0*/  FADD.FTZ R10, R43, R10 ;  /* 0x0000000a2b0a7221 */ /* 0x000fe20000010000 */
[----:B------:R-:W0:Y:S01]  /*41f0*/  MUFU.EX2 R66, R66 ;  /* 0x0000004200427308 */ /* 0x000e220000000800 */
[----:B--2---:R-:W-:Y:S01]  /*4200*/  FADD.FTZ R4, R54, R69 ;  /* 0x0000004536047221 */ /* 0x004fe20000010000 */
[----:B------:R-:W-:-:S02]  /*4210*/  F2FP.SATFINITE.E4M3.F32.PACK_AB_MERGE_C R173, R32, R29, R36 ;  /* 0x0000001d20ad723e */ /* 0x000fc40004807024 */
[----:B------:R-:W-:Y:S02]  /*4220*/  CS2R R28, SRZ ;  /* 0x00000000001c7805 */ /* 0x000fe4000001ff00 */
[----:B------:R-:W-:Y:S01]  /*4230*/  CS2R R32, SRZ ;  /* 0x0000000000207805 */ /* 0x000fe2000001ff00 */
[----:B------:R-:W-:Y:S01]  /*4240*/  FADD.FTZ R13, R55, R4 ;  /* 0x00000004370d7221 */ /* 0x000fe20000010000 */
[----:B------:R-:W-:Y:S02]  /*4250*/  CS2R R64, SRZ ;  /* 0x0000000000407805 */ /* 0x000fe4000001ff00 */
[----:B------:R-:W-:Y:S01]  /*4260*/  CS2R R68, SRZ ;  /* 0x0000000000447805 */ /* 0x000fe2000001ff00 */
[----:B------:R-:W2:Y:S01]  /*4270*/  MUFU.EX2 R49, R49 ;  /* 0x0000003100317308 */ /* 0x000ea20000000800 */
[----:B-1----:R-:W-:Y:S01]  /*4280*/  FADD.FTZ R4, R62, R13 ;  /* 0x0000000d3e047221 */ /* 0x002fe20000010000 */
[----:B------:R-:W-:Y:S01]  /*4290*/  F2FP.SATFINITE.E4M3.F32.PACK_AB_MERGE_C R62, R39, R62, RZ ;  /* 0x0000003e273e723e */ /* 0x000fe200048070ff */
[----:B------:R-:W-:-:S02]  /*42a0*/  FADD.FTZ R13, R37, R10 ;  /* 0x0000000a250d7221 */ /* 0x000fc40000010000 */
[----:B------:R-:W-:Y:S01]  /*42b0*/  FADD.FTZ R39, R39, R4 ;  /* 0x0000000427277221 */ /* 0x000fe20000010000 */
[----:B------:R-:W-:Y:S01]  /*42c0*/  F2FP.SATFINITE.E4M3.F32.PACK_AB_MERGE_C R172, R55, R54, R62 ;  /* 0x0000003637ac723e */ /* 0x000fe2000480703e */
[----:B------:R-:W-:Y:S01]  /*42d0*/  FADD.FTZ R15, R38, R13 ;  /* 0x0000000d260f7221 */ /* 0x000fe20000010000 */
[----:B------:R-:W1:Y:S01]  /*42e0*/  MUFU.EX2 R52, R52 ;  /* 0x0000003400347308 */ /* 0x000e620000000800 */
[----:B0-----:R-:W-:Y:S01]  /*42f0*/  FADD.FTZ R4, R66, R39 ;  /* 0x0000002742047221 */ /* 0x001fe20000010000 */
[----:B------:R-:W-:Y:S01]  /*4300*/  CS2R R54, SRZ ;  /* 0x0000000000367805 */ /* 0x000fe2000001ff00 */
[----:B------:R-:W-:Y:S01]  /*4310*/  FADD.FTZ R10, R40, R15 ;  /* 0x0000000f280a7221 */ /* 0x000fe20000010000 */
[----:B------:R-:W-:-:S04]  /*4320*/  CS2R R62, SRZ ;  /* 0x00000000003e7805 */ /* 0x000fc8000001ff00 */
[----:B------:R-:W0:Y:S01]  /*4330*/  MUFU.EX2 R47, R47 ;  /* 0x0000002f002f7308 */ /* 0x000e220000000800 */
[----:B--2---:R-:W-:-:S07]  /*4340*/  FADD.FTZ R13, R49, R4 ;  /* 0x00000004310d7221 */ /* 0x004fce0000010000 */
[----:B------:R-:W2:Y:S01]  /*4350*/  MUFU.EX2 R53, R53 ;  /* 0x0000003500357308 */ /* 0x000ea20000000800 */
[----:B-1----:R-:W-:-:S07]  /*4360*/  FADD.FTZ R4, R52, R13 ;  /* 0x0000000d34047221 */ /* 0x002fce0000010000 */
[----:B------:R-:W1:Y:S01]  /*4370*/  MUFU.EX2 R42, R42 ;  /* 0x0000002a002a7308 */ /* 0x000e620000000800 */
[C---:B0-----:R-:W-:Y:S01]  /*4380*/  F2FP.SATFINITE.E4M3.F32.PACK_AB_MERGE_C R40, R47.reuse, R40, RZ ;  /* 0x000000282f28723e */ /* 0x041fe200048070ff */
[----:B------:R-:W-:-:S03]  /*4390*/  FADD.FTZ R47, R47, R10 ;  /* 0x0000000a2f2f7221 */ /* 0x000fc60000010000 */
[----:B------:R-:W-:Y:S02]  /*43a0*/  F2FP.SATFINITE.E4M3.F32.PACK_AB_MERGE_C R175, R38, R37, R40 ;  /* 0x0000002526af723e */ /* 0x000fe40004807028 */
[----:B------:R-:W-:Y:S02]  /*43b0*/  CS2R R36, SRZ ;  /* 0x0000000000247805 */ /* 0x000fe4000001ff00 */
[----:B------:R-:W-:Y:S01]  /*43c0*/  CS2R R38, SRZ ;  /* 0x0000000000267805 */ /* 0x000fe2000001ff00 */
[----:B------:R-:W0:Y:S01]  /*43d0*/  MUFU.EX2 R70, R70 ;  /* 0x0000004600467308 */ /* 0x000e220000000800 */
[C---:B--2---:R-:W-:Y:S01]  /*43e0*/  F2FP.SATFINITE.E4M3.F32.PACK_AB_MERGE_C R52, R53.reuse, R52, RZ ;  /* 0x000000343534723e */ /* 0x044fe200048070ff */
[----:B------:R-:W-:Y:S01]  /*43f0*/  FADD.FTZ R53, R53, R4 ;  /* 0x0000000435357221 */ /* 0x000fe20000010000 */
[----:B------:R-:W-:Y:S02]  /*4400*/  CS2R R40, SRZ ;  /* 0x0000000000287805 */ /* 0x000fe4000001ff00 */
[----:B------:R-:W-:-:S02]  /*4410*/  F2FP.SATFINITE.E4M3.F32.PACK_AB_MERGE_C R174, R49, R66, R52 ;  /* 0x0000004231ae723e */ /* 0x000fc40004807034 */
[----:B------:R-:W-:Y:S01]  /*4420*/  CS2R R66, SRZ ;  /* 0x0000000000427805 */ /* 0x000fe2000001ff00 */
[----:B------:R-:W2:Y:S01]  /*4430*/  MUFU.EX2 R27, R27 ;  /* 0x0000001b001b7308 */ /* 0x000ea20000000800 */
[----:B-1----:R-:W-:-:S07]  /*4440*/  FADD.FTZ R12, R42, R47 ;  /* 0x0000002f2a0c7221 */ /* 0x002fce0000010000 */
[----:B------:R1:W3:Y:S01]  /*4450*/  MUFU.EX2 R11, R74 ;  /* 0x0000004a000b7308 */ /* 0x0002e20000000800 */
[----:B0-----:R-:W-:Y:S01]  /*4460*/  FADD.FTZ R10, R70, R53 ;  /* 0x00000035460a7221 */ /* 0x001fe20000010000 */
[----:B------:R-:W-:-:S06]  /*4470*/  CS2R R52, SRZ ;  /* 0x0000000000347805 */ /* 0x000fcc000001ff00 */
[----:B------:R-:W0:Y:S01]  /*4480*/  MUFU.EX2 R44, R44 ;  /* 0x0000002c002c7308 */ /* 0x000e220000000800 */
[----:B--2---:R-:W-:Y:S01]  /*4490*/  FADD.FTZ R17, R27, R12 ;  /* 0x0000000c1b117221 */ /* 0x004fe20000010000 */
[----:B-1----:R-:W-:-:S06]  /*44a0*/  CS2R R74, SRZ ;  /* 0x00000000004a7805 */ /* 0x002fcc000001ff00 */
[----:B------:R-:W1:Y:S01]  /*44b0*/  MUFU.EX2 R78, R78 ;  /* 0x0000004e004e7308 */ /* 0x000e620000000800 */
[----:B---3--:R-:W-:-:S07]  /*44c0*/  FADD.FTZ R15, R11, R10 ;  /* 0x0000000a0b0f7221 */ /* 0x008fce0000010000 */
[----:B------:R-:W2:Y:S01]  /*44d0*/  MUFU.EX2 R31, R31 ;  /* 0x0000001f001f7308 */ /* 0x000ea20000000800 */
[----:B0-----:R-:W-:-:S07]  /*44e0*/  FADD.FTZ R12, R44, R17 ;  /* 0x000000112c0c7221 */ /* 0x001fce0000010000 */
[----:B------:R0:W3:Y:S01]  /*44f0*/  MUFU.EX2 R9, R82 ;  /* 0x0000005200097308 */ /* 0x0000e20000000800 */
[----:B-1----:R-:W-:-:S07]  /*4500*/  FADD.FTZ R10, R78, R15 ;  /* 0x0000000f4e0a7221 */ /* 0x002fce0000010000 */
[----:B------:R-:W1:Y:S01]  /*4510*/  MUFU.EX2 R46, R46 ;  /* 0x0000002e002e7308 */ /* 0x000e620000000800 */
[C---:B--2---:R-:W-:Y:S01]  /*4520*/  F2FP.SATFINITE.E4M3.F32.PACK_AB_MERGE_C R44, R31.reuse, R44, RZ ;  /* 0x0000002c1f2c723e */ /* 0x044fe200048070ff */
[----:B------:R-:W-:Y:S01]  /*4530*/  FADD.FTZ R31, R31, R12 ;  /* 0x0000000c1f1f7221 */ /* 0x000fe20000010000 */
[----:B0-----:R-:W-:Y:S02]  /*4540*/  CS2R R82, SRZ ;  /* 0x0000000000527805 */ /* 0x001fe4000001ff00 */
[----:B------:R-:W-:Y:S02]  /*4550*/  F2FP.SATFINITE.E4M3.F32.PACK_AB_MERGE_C R169, R27, R42, R44 ;  /* 0x0000002a1ba9723e */ /* 0x000fe4000480702c */
[----:B------:R-:W-:Y:S02]  /*4560*/  CS2R R26, SRZ ;  /* 0x00000000001a7805 */ /* 0x000fe4000001ff00 */
[----:B------:R-:W-:Y:S01]  /*4570*/  CS2R R42, SRZ ;  /* 0x00000000002a7805 */ /* 0x000fe2000001ff00 */
[----:B------:R-:W0:Y:S01]  /*4580*/  MUFU.EX2 R79, R79 ;  /* 0x0000004f004f7308 */ /* 0x000e220000000800 */
[C---:B---3--:R-:W-:Y:S01]  /*4590*/  FADD.FTZ R10, R9.reuse, R10 ;  /* 0x0000000a090a7221 */ /* 0x048fe20000010000 */
[----:B------:R-:W-:-:S02]  /*45a0*/  F2FP.SATFINITE.E4M3.F32.PACK_AB_MERGE_C R78, R9, R78, RZ ;  /* 0x0000004e094e723e */ /* 0x000fc400048070ff */
[----:B------:R-:W-:Y:S02]  /*45b0*/  CS2R R44, SRZ ;  /* 0x00000000002c7805 */ /* 0x000fe4000001ff00 */
[----:B------:R-:W-:Y:S02]  /*45c0*/  F2FP.SATFINITE.E4M3.F32.PACK_AB_MERGE_C R168, R11, R70, R78 ;  /* 0x000000460ba8723e */ /* 0x000fe4000480704e */
[----:B------:R-:W2:Y:S01]  /*45d0*/  MUFU.EX2 R35, R35 ;  /* 0x0000002300237308 */ /* 0x000ea20000000800 */
[----:B-1----:R-:W-:Y:S01]  /*45e0*/  FADD.FTZ R12, R46, R31 ;  /* 0x0000001f2e0c7221 */ /* 0x002fe20000010000 */
[----:B------:R-:W-:-:S06]  /*45f0*/  CS2R R30, SRZ ;  /* 0x00000000001e7805 */ /* 0x000fcc000001ff00 */
[----:B------:R-:W1:Y:S01]  /*4600*/  MUFU.EX2 R86, R86 ;  /* 0x0000005600567308 */ /* 0x000e620000000800 */
[----:B0-----:R-:W-:-:S07]  /*4610*/  FADD.FTZ R9, R79, R10 ;  /* 0x0000000a4f097221 */ /* 0x001fce0000010000 */
[----:B------:R-:W-:Y:S01]  /*4620*/  MUFU.EX2 R48, R48 ;  /* 0x0000003000307308 */ /* 0x000fe20000000800 */
[----:B--2---:R-:W-:-:S07]  /*4630*/  FADD.FTZ R11, R35, R12 ;  /* 0x0000000c230b7221 */ /* 0x004fce0000010000 */
[----:B------:R-:W-:Y:S08]  /*4640*/  MUFU.EX2 R71, R71 ;  /* 0x0000004700477308 */ /* 0x000ff00000000800 */
[----:B------:R0:W2:Y:S08]  /*4650*/  MUFU.EX2 R4, R51 ;  /* 0x0000003300047308 */ /* 0x0000b00000000800 */
[----:B------:R1:W3:Y:S01]  /*4660*/  MUFU.EX2 R13, R0 ;  /* 0x00000000000d7308 */ /* 0x0002e20000000800 */
[----:B0-----:R-:W-:Y:S01]  /*4670*/  CS2R R50, SRZ ;  /* 0x0000000000327805 */ /* 0x001fe2000001ff00 */
[----:B-1----:R-:W-:Y:S01]  /*4680*/  FADD.FTZ R0, R86, R9 ;  /* 0x0000000956007221 */ /* 0x002fe20000010000 */
[----:B--2---:R-:W-:-:S03]  /*4690*/  F2FP.SATFINITE.E4M3.F32.PACK_AB_MERGE_C R9, R4, R71, RZ ;  /* 0x000000470409723e */ /* 0x004fc600048070ff */
[----:B------:R-:W-:Y:S01]  /*46a0*/  FADD.FTZ R71, R71, R0 ;  /* 0x0000000047477221 */ /* 0x000fe20000010000 */
[----:B------:R-:W-:Y:S02]  /*46b0*/  F2FP.SATFINITE.E4M3.F32.PACK_AB_MERGE_C R170, R86, R79, R9 ;  /* 0x0000004f56aa723e */ /* 0x000fe40004807009 */
[----:B------:R-:W-:Y:S02]  /*46c0*/  CS2R R78, SRZ ;  /* 0x00000000004e7805 */ /* 0x000fe4000001ff00 */
[----:B------:R-:W-:Y:S02]  /*46d0*/  CS2R R86, SRZ ;  /* 0x0000000000567805 */ /* 0x000fe4000001ff00 */
[----:B---3--:R-:W-:Y:S01]  /*46e0*/  F2FP.SATFINITE.E4M3.F32.PACK_AB_MERGE_C R10, R13, R48, RZ ;  /* 0x000000300d0a723e */ /* 0x008fe200048070ff */
[----:B------:R-:W-:Y:S01]  /*46f0*/  FADD.FTZ R48, R48, R11 ;  /* 0x0000000b30307221 */ /* 0x000fe20000010000 */
[----:B------:R-:W-:Y:S01]  /*4700*/  FADD.FTZ R4, R4, R71 ;  /* 0x0000004704047221 */ /* 0x000fe20000010000 */
[----:B------:R-:W-:-:S02]  /*4710*/  CS2R R70, SRZ ;  /* 0x0000000000467805 */ /* 0x000fc4000001ff00 */
[----:B------:R-:W-:Y:S01]  /*4720*/  F2FP.SATFINITE.E4M3.F32.PACK_AB_MERGE_C R171, R35, R46, R10 ;  /* 0x0000002e23ab723e */ /* 0x000fe2000480700a */
[----:B------:R-:W-:Y:S01]  /*4730*/  FADD.FTZ R0, R13, R48 ;  /* 0x000000300d007221 */ /* 0x000fe20000010000 */
        /* <DEDUP_REMOVED lines=39> */
[----:B------:R-:W-:Y:S01]  /*49b0*/  UMOV UR57, URZ ;  /* 0x0000003f00397c82 */ /* 0x000fe20008000000 */
[----:B------:R-:W-:Y:S01]  /*49c0*/  UMOV UR55, URZ ;  /* 0x0000003f00377c82 */ /* 0x000fe20008000000 */
[----:B------:R-:W-:Y:S01]  /*49d0*/  ULDC UR53, c[0x0][0x288] ;  /* 0x0000a20000357ab9 */ /* 0x000fe20000000800 */
[----:B------:R-:W-:-:S05]  /*49e0*/  ULDC UR54, c[0x0][0x2f0] ;  /* 0x0000bc0000367ab9 */ /* 0x000fca0000000800 */
.L_x_9834:
[----:B------:R-:W-:Y:S01]  /*49f0*/  ISETP.NE.AND P2, PT, RZ, UR42, PT ;  /* 0x0000002aff007c0c */ /* 0x000fe2000bf45270 */
[----:B------:R-:W-:-:S04]  /*4a00*/  UISETP.NE.AND UP0, UPT, UR55, 0x1, UPT ;  /* 0x000000013700788c */ /* 0x000fc8000bf05270 */
[----:B------:R-:W-:-:S04]  /*4a10*/  USEL UR45, URZ, 0x1, UP0 ;  /* 0x000000013f2d7887 */ /* 0x000fc80008000000 */
[----:B------:R-:W-:-:S04]  /*4a20*/  ULOP3.LUT UR45, UR57, UR45, URZ, 0x3c, !UPT ;  /* 0x0000002d392d7292 */ /* 0x000fc8000f8e3c3f */
[----:B------:R-:W-:Y:S08]  /*4a30*/  @P2 BRA `(.L_x_9824) ;  /* 0x0000000000382947 */ /* 0x000ff00003800000 */
[----:B------:R-:W-:Y:S05]  /*4a40*/  @!P0 BRA `(.L_x_9825) ;  /* 0x0000000000048947 */ /* 0x000fea0003800000 */
[----:B------:R-:W-:Y:S01]  /*4a50*/  BPT.TRAP 0x1 ;  /* 0x000000040000795c */ /* 0x000fe20000300000 */
.L_x_9825:
        /* <DEDUP_REMOVED lines=9> */
.L_x_9826:
[----:B-1----:R-:W-:Y:S05]  /*4af0*/  @P1 BRA `(.L_x_9824) ;  /* 0x0000000000081947 */ /* 0x002fea0003800000 */
[----:B------:R-:W1:Y:S02]  /*4b00*/  SYNCS.PHASECHK.TRANS64.TRYWAIT P1, [UR6+0x22830], R7 ;  /* 0x02283007ff0075a7 */ /* 0x000e640008020146 */
[----:B-1----:R-:W-:Y:S05]  /*4b10*/  @!P1 BRA `(.L_x_9827) ;  /* 0x000000dc00ac9947 */ /* 0x002fea0003800000 */
.L_x_9824:
        /* <DEDUP_REMOVED lines=134> */
.L_x_9829:
[----:B------:R-:W-:Y:S01]  /*5380*/  ULEA UR6, UR55, UR41, 0x3 ;  /* 0x0000002937067291 */ /* 0x000fe2000f8e183f */
[----:B------:R-:W-:-:S05]  /*5390*/  IMAD.U32 R7, RZ, RZ, UR57 ;  /* 0x00000039ff077e24 */ /* 0x000fca000f8e00ff */
[----:B------:R-:W-:-:S04]  /*53a0*/  SHF.L.U32 R7, R7, 0x1f, RZ ;  /* 0x0000001f07077819 */ /* 0x000fc800000006ff */
[----:B------:R0:W1:Y:S01]  /*53b0*/  SYNCS.PHASECHK.TRANS64.TRYWAIT P1, [UR6+0x22850], R7 ;  /* 0x02285007ff0075a7 */ /* 0x0000620008020146 */
[----:B------:R-:W-:Y:S05]  /*53c0*/  @!P0 BRA `(.L_x_9830) ;  /* 0x0000000000048947 */ /* 0x000fea0003800000 */
[----:B------:R-:W-:Y:S01]  /*53d0*/  BPT.TRAP 0x1 ;  /* 0x000000040000795c */ /* 0x000fe20000300000 */
.L_x_9830:
[----:B-1----:R-:W-:Y:S05]  /*53e0*/  @P1 BRA `(.L_x_9828) ;  /* 0x0000000000081947 */ /* 0x002fea0003800000 */
[----:B------:R-:W1:Y:S02]  /*53f0*/  SYNCS.PHASECHK.TRANS64.TRYWAIT P1, [UR6+0x22850], R7 ;  /* 0x02285007ff0075a7 */ /* 0x000e640008020146 */
[----:B-1----:R-:W-:Y:S05]  /*5400*/  @!P1 BRA `(.L_x_9831) ;  /* 0x000000d400889947 */ /* 0x002fea0003800000 */
.L_x_9828:
        /* <DEDUP_REMOVED lines=34> */
.L_x_9832:
[----:B------:R-:W-:Y:S01]  /*5630*/  UISETP.NE.AND UP0, UPT, UR49, URZ, UPT ;  /* 0x0000003f3100728c */ /* 0x000fe2000bf05270 */
[----:B------:R-:W-:Y:S02]  /*5640*/  IMAD.MOV.U32 R17, RZ, RZ, R5 ;  /* 0x000000ffff117224 */ /* 0x000fe400078e0005 */
[----:B------:R-:W-:-:S03]  /*5650*/  IMAD.U32 R13, RZ, RZ, UR54 ;  /* 0x00000036ff0d7e24 */ /* 0x000fc6000f8e00ff */
[----:B------:R-:W-:Y:S02]  /*5660*/  PLOP3.LUT P1, PT, PT, PT, UP0, 0x80, 0x0 ;  /* 0x000000000000781c */ /* 0x000fe40003f2f008 */
[----:B------:R-:W-:-:S03]  /*5670*/  PLOP3.LUT P2, PT, PT, PT, UP0, 0x80, 0x0 ;  /* 0x000000000000781c */ /* 0x000fc60003f4f008 */
[----:B------:R-:W-:-:S08]  /*5680*/  @UP0 ULDC UR6, c[0x0][0x44c] ;  /* 0x0001130000060ab9 */ /* 0x000fd00000000800 */
[----:B0-----:R-:W-:Y:S01]  /*5690*/  @P1 IMAD.HI.U32 R7, R5, UR6, RZ ;  /* 0x0000000605071c27 */ /* 0x001fe2000f8e00ff */
[----:B------:R-:W-:-:S04]  /*56a0*/  @UP0 ULDC UR6, c[0x0][0x450] ;  /* 0x0001140000060ab9 */ /* 0x000fc80000000800 */
[----:B------:R-:W-:Y:S01]  /*56b0*/  @P2 SHF.R.U32.HI R17, RZ, UR6, R7 ;  /* 0x00000006ff112c19 */ /* 0x000fe20008011607 */
[----:B------:R-:W-:Y:S02]  /*56c0*/  UMOV UR6, 0x1 ;  /* 0x0000000100067882 */ /* 0x000fe40000000000 */
[----:B------:R-:W-:Y:S02]  /*56d0*/  UIMAD UR6, UR56, -0xa0, UR6 ;  /* 0xffffff60380678a4 */ /* 0x000fe4000f8e0206 */
[----:B------:R-:W0:Y:S04]  /*56e0*/  SHFL.IDX PT, R7, R17, RZ, 0x1c1f ;  /* 0x001c1fff11077589 */ /* 0x000e2800000e0000 */
[----:B------:R-:W-:Y:S01]  /*56f0*/  IMAD.U32 R11, RZ, RZ, UR6 ;  /* 0x00000006ff0b7e24 */ /* 0x000fe2000f8e00ff */
[----:B------:R-:W1:Y:S01]  /*5700*/  SHFL.IDX PT, R17, R17, 0x1, 0x1c1f ;  /* 0x003c1f0011117f89 */ /* 0x000e6200000e0000 */
[----:B------:R-:W-:-:S02]  /*5710*/  ULEA UR6, UR47, UR41, 0x3 ;  /* 0x000000292f067291 */ /* 0x000fc4000f8e183f */
[----:B------:R-:W-:Y:S02]  /*5720*/  IMAD R8, R6, -0x2, R11 ;  /* 0xfffffffe06087824 */ /* 0x000fe400078e020b */
[----:B------:R-:W-:Y:S02]  /*5730*/  UIADD3 UR6, UR6, 0x22840, URZ ;  /* 0x0002284006067890 */ /* 0x000fe4000fffe03f */
[----:B------:R-:W-:Y:S02]  /*5740*/  IMAD R8, R13, UR48, R8 ;  /* 0x000000300d087c24 */ /* 0x000fe4000f8e0208 */
[----:B------:R-:W-:-:S09]  /*5750*/  UPRMT UR6, UR44, 0x654, UR6 ;  /* 0x000006542c067896 */ /* 0x000fd20008000006 */
[----:B------:R-:W-:Y:S01]  /*5760*/  SYNCS.ARRIVE.TRANS64.RED.A1T0 RZ, [UR6], RZ ;  /* 0x000000ffffff79a7 */ /* 0x000fe20008100406 */
[----:B0-----:R-:W-:-:S04]  /*5770*/  IADD3 R7, R7, -UR53, R8 ;  /* 0x8000003507077c10 */ /* 0x001fc8000fffe008 */
[C---:B------:R-:W-:Y:S02]  /*5780*/  ISETP.GT.AND P1, PT, R7.reuse, RZ, PT ;  /* 0x000000ff0700720c */ /* 0x040fe40003f24270 */
[C---:B------:R-:W-:Y:S02]  /*5790*/  ISETP.GT.AND P2, PT, R7.reuse, 0x1, PT ;  /* 0x000000010700780c */ /* 0x040fe40003f44270 */
        /* <DEDUP_REMOVED lines=94> */
[----:B------:R-:W-:Y:S02]  /*5d80*/  FMNMX.FTZ R12, R116, R121, !PT ;  /* 0x00000079740c7209 */ /* 0x000fe40007810000 */
[----:B------:R-:W-:Y:S02]  /*5d90*/  FSEL R89, R89, -INF , P2 ;  /* 0xff80000059597808 */ /* 0x000fe40001000000 */
[----:B------:R-:W-:Y:S02]  /*5da0*/  ISETP.GT.AND P2, PT, R7, 0x89, PT ;  /* 0x000000890700780c */ /* 0x000fe40003f44270 */
[----:B------:R-:W-:Y:S02]  /*5db0*/  FSEL R88, R88, -INF , P1 ;  /* 0xff80000058587808 */ /* 0x000fe40000800000 */
[----:B------:R-:W-:Y:S02]  /*5dc0*/  FMNMX.FTZ R121, R117, R12, !PT ;  /* 0x0000000c75797209 */ /* 0x000fe40007810000 */
[----:B------:R-:W-:-:S02]  /*5dd0*/  FSEL R93, R93, -INF , P2 ;  /* 0xff8000005d5d7808 */ /* 0x000fc40001000000 */
[C---:B------:R-:W-:Y:S02]  /*5de0*/  ISETP.GT.AND P1, PT, R7.reuse, 0x88, PT ;  /* 0x000000880700780c */ /* 0x040fe40003f24270 */
[----:B------:R-:W-:Y:S02]  /*5df0*/  FMNMX.FTZ R12, R88, R121, !PT ;  /* 0x00000079580c7209 */ /* 0x000fe40007810000 */
[----:B------:R-:W-:Y:S02]  /*5e00*/  ISETP.GT.AND P2, PT, R7, 0x91, PT ;  /* 0x000000910700780c */ /* 0x000fe40003f44270 */
[----:B------:R-:W-:Y:S02]  /*5e10*/  FSEL R92, R92, -INF , P1 ;  /* 0xff8000005c5c7808 */ /* 0x000fe40000800000 */
[----:B------:R-:W-:Y:S02]  /*5e20*/  FMNMX.FTZ R121, R89, R12, !PT ;  /* 0x0000000c59797209 */ /* 0x000fe40007810000 */
[----:B------:R-:W-:-:S02]  /*5e30*/  FSEL R97, R97, -INF , P2 ;  /* 0xff80000061617808 */ /* 0x000fc40001000000 */
[----:B------:R-:W-:Y:S02]  /*5e40*/  ISETP.GT.AND P2, PT, R7, 0x99, PT ;  /* 0x000000990700780c */ /* 0x000fe40003f44270 */
[----:B-1----:R-:W-:Y:S02]  /*5e50*/  IADD3 R8, R17, -UR53, R8 ;  /* 0x8000003511087c10 */ /* 0x002fe4000fffe008 */
[----:B------:R-:W-:Y:S02]  /*5e60*/  ISETP.GT.AND P1, PT, R7, 0x90, PT ;  /* 0x000000900700780c */ /* 0x000fe40003f24270 */
[----:B------:R-:W-:Y:S02]  /*5e70*/  FMNMX.FTZ R12, R92, R121, !PT ;  /* 0x000000795c0c7209 */ /* 0x000fe40007810000 */
[----:B------:R-:W-:Y:S02]  /*5e80*/  FSEL R101, R101, -INF , P2 ;  /* 0xff80000065657808 */ /* 0x000fe40001000000 */
[----:B------:R-:W-:-:S02]  /*5e90*/  ISETP.GT.AND P2, PT, R8, RZ, PT ;  /* 0x000000ff0800720c */ /* 0x000fc40003f44270 */
[----:B------:R-:W-:Y:S02]  /*5ea0*/  FSEL R96, R96, -INF , P1 ;  /* 0xff80000060607808 */ /* 0x000fe40000800000 */
[----:B------:R-:W-:Y:S02]  /*5eb0*/  FMNMX.FTZ R121, R93, R12, !PT ;  /* 0x0000000c5d797209 */ /* 0x000fe40007810000 */
[----:B------:R-:W-:Y:S02]  /*5ec0*/  ISETP.GT.AND P3, PT, R8, 0x1, PT ;  /* 0x000000010800780c */ /* 0x000fe40003f64270 */
[----:B------:R-:W-:Y:S02]  /*5ed0*/  FSEL R17, R154, -INF , P2 ;  /* 0xff8000009a117808 */ /* 0x000fe40001000000 */
[----:B------:R-:W-:Y:S02]  /*5ee0*/  ISETP.GT.AND P1, PT, R7, 0x98, PT ;  /* 0x000000980700780c */ /* 0x000fe40003f24270 */
[----:B------:R-:W-:-:S02]  /*5ef0*/  FMNMX.FTZ R12, R96, R121, !PT ;  /* 0x00000079600c7209 */ /* 0x000fc40007810000 */
[----:B------:R-:W-:Y:S02]  /*5f00*/  ISETP.GT.AND P2, PT, R8, 0x8, PT ;  /* 0x000000080800780c */ /* 0x000fe40003f44270 */
[----:B------:R-:W-:Y:S02]  /*5f10*/  FSEL R155, R155, -INF , P3 ;  /* 0xff8000009b9b7808 */ /* 0x000fe40001800000 */
[----:B------:R-:W-:Y:S02]  /*5f20*/  FMNMX.FTZ R22, R17, R10, !PT ;  /* 0x0000000a11167209 */ /* 0x000fe40007810000 */
[----:B------:R-:W-:Y:S02]  /*5f30*/  FSEL R100, R100, -INF , P1 ;  /* 0xff80000064647808 */ /* 0x000fe40000800000 */
[----:B------:R-:W-:Y:S02]  /*5f40*/  FMNMX.FTZ R7, R97, R12, !PT ;  /* 0x0000000c61077209 */ /* 0x000fe40007810000 */
[----:B------:R-:W-:-:S02]  /*5f50*/  ISETP.GT.AND P3, PT, R8, 0x9, PT ;  /* 0x000000090800780c */ /* 0x000fc40003f64270 */
[----:B------:R-:W-:Y:S02]  /*5f60*/  FSEL R158, R158, -INF , P2 ;  /* 0xff8000009e9e7808 */ /* 0x000fe40001000000 */
[----:B------:R-:W-:Y:S02]  /*5f70*/  FMNMX.FTZ R121, R155, R22, !PT ;  /* 0x000000169b797209 */ /* 0x000fe40007810000 */
[----:B------:R-:W-:Y:S02]  /*5f80*/  FMNMX.FTZ R12, R100, R7, !PT ;  /* 0x00000007640c7209 */ /* 0x000fe40007810000 */
[----:B------:R-:W-:Y:S02]  /*5f90*/  ISETP.GT.AND P2, PT, R8, 0x10, PT ;  /* 0x000000100800780c */ /* 0x000fe40003f44270 */
[----:B------:R-:W-:Y:S02]  /*5fa0*/  FSEL R159, R159, -INF , P3 ;  /* 0xff8000009f9f7808 */ /* 0x000fe40001800000 */
[----:B------:R-:W-:-:S02]  /*5fb0*/  FMNMX.FTZ R120, R158, R121, !PT ;  /* 0x000000799e787209 */ /* 0x000fc40007810000 */
[----:B------:R-:W-:Y:S01]  /*5fc0*/  FMNMX.FTZ R14, R101, R12, !PT ;  /* 0x0000000c650e7209 */ /* 0x000fe20007810000 */
[----:B------:R-:W-:Y:S01]  /*5fd0*/  IMAD.U32 R12, RZ, RZ, UR40 ;  /* 0x00000028ff0c7e24 */ /* 0x000fe2000f8e00ff */
[----:B------:R-:W-:Y:S02]  /*5fe0*/  ISETP.GT.AND P3, PT, R8, 0x11, PT ;  /* 0x000000110800780c */ /* 0x000fe40003f64270 */
[----:B------:R-:W-:Y:S01]  /*5ff0*/  FSEL R162, R162, -INF , P2 ;  /* 0xff800000a2a27808 */ /* 0x000fe20001000000 */
[----:B------:R-:W0:Y:S01]  /*6000*/  SHFL.BFLY PT, R7, R14, 0x2, 0x1f ;  /* 0x0c401f000e077f89 */ /* 0x000e2200000e0000 */
        /* <DEDUP_REMOVED lines=19> */
[----:B0-----:R-:W-:Y:S02]  /*6140*/  FMNMX.FTZ R18, R14, R7, !PT ;  /* 0x000000070e127209 */ /* 0x001fe40007810000 */
[----:B------:R-:W-:-:S02]  /*6150*/  ISETP.GT.AND P2, PT, R8, 0x30, PT ;  /* 0x000000300800780c */ /* 0x000fc40003f44270 */
[----:B------:R-:W-:Y:S01]  /*6160*/  FSEL R143, R143, -INF , P3 ;  /* 0xff8000008f8f7808 */ /* 0x000fe20001800000 */
[----:B------:R-:W0:Y:S01]  /*6170*/  SHFL.BFLY PT, R7, R18, 0x1, 0x1f ;  /* 0x0c201f0012077f89 */ /* 0x000e2200000e0000 */
        /* <DEDUP_REMOVED lines=12> */
[----:B------:R-:W-:Y:S02]  /*6240*/  FMNMX.FTZ R136, R150, R125, !PT ;  /* 0x0000007d96887209 */ /* 0x000fe40007810000 */
[----:B------:R-:W-:Y:S02]  /*6250*/  ISETP.GT.AND P3, PT, R8, 0x41, PT ;  /* 0x000000410800780c */ /* 0x000fe40003f64270 */
[----:B------:R-:W-:Y:S02]  /*6260*/  FSEL R128, R122, -INF , P2 ;  /* 0xff8000007a807808 */ /* 0x000fe40001000000 */
[----:B------:R-:W-:Y:S02]  /*6270*/  FMNMX.FTZ R125, R151, R136, !PT ;  /* 0x00000088977d7209 */ /* 0x000fe40007810000 */
[----:B------:R-:W-:-:S02]  /*6280*/  ISETP.GT.AND P2, PT, R8, 0x48, PT ;  /* 0x000000480800780c */ /* 0x000fc40003f44270 */
[----:B------:R-:W-:Y:S02]  /*6290*/  FSEL R136, R123, -INF , P3 ;  /* 0xff8000007b887808 */ /* 0x000fe40001800000 */
[----:B------:R-:W-:Y:S02]  /*62a0*/  FMNMX.FTZ R125, R128, R125, !PT ;  /* 0x0000007d807d7209 */ /* 0x000fe40007810000 */
[----:B0-----:R-:W-:Y:S02]  /*62b0*/  FMNMX.FTZ R7, R18, R7, !PT ;  /* 0x0000000712077209 */ /* 0x001fe40007810000 */
[----:B------:R-:W-:Y:S02]  /*62c0*/  ISETP.GT.AND P3, PT, R8, 0x49, PT ;  /* 0x000000490800780c */ /* 0x000fe40003f64270 */
[----:B------:R-:W-:Y:S01]  /*62d0*/  FSEL R140, R126, -INF , P2 ;  /* 0xff8000007e8c7808 */ /* 0x000fe20001000000 */
[----:B------:R-:W-:-:S01]  /*62e0*/  FFMA.FTZ R12, R7, R12, -8 ;  /* 0xc1000000070c7423 */ /* 0x000fc2000001000c */
[----:B------:R-:W-:-:S02]  /*62f0*/  FMNMX.FTZ R125, R136, R125, !PT ;  /* 0x0000007d887d7209 */ /* 0x000fc40007810000 */
[----:B------:R-:W-:Y:S02]  /*6300*/  ISETP.GT.AND P2, PT, R8, 0x50, PT ;  /* 0x000000500800780c */ /* 0x000fe40003f44270 */
[----:B------:R-:W-:Y:S02]  /*6310*/  FSEL R127, R127, -INF , P3 ;  /* 0xff8000007f7f7808 */ /* 0x000fe40001800000 */
[----:B------:R-:W-:Y:S02]  /*6320*/  FMNMX.FTZ R144, R140, R125, !PT ;  /* 0x0000007d8c907209 */ /* 0x000fe40007810000 */
[----:B------:R-:W-:Y:S02]  /*6330*/  FSETP.NEU.FTZ.AND P1, PT, R7, -INF , PT ;  /* 0xff8000000700780b */ /* 0x000fe40003f3d000 */
[----:B------:R-:W-:Y:S02]  /*6340*/  ISETP.GT.AND P3, PT, R8, 0x51, PT ;  /* 0x000000510800780c */ /* 0x000fe40003f64270 */
[----:B------:R-:W-:-:S02]  /*6350*/  FSEL R130, R130, -INF , P2 ;  /* 0xff80000082827808 */ /* 0x000fc40001000000 */
[----:B------:R-:W-:Y:S02]  /*6360*/  FMNMX.FTZ R125, R127, R144, !PT ;  /* 0x000000907f7d7209 */ /* 0x000fe40007810000 */
[----:B------:R-:W-:Y:S02]  /*6370*/  FSEL R12, R12, RZ, P1 ;  /* 0x000000ff0c0c7208 */ /* 0x000fe40000800000 */
[----:B------:R-:W-:Y:S02]  /*6380*/  ISETP.GT.AND P2, PT, R8, 0x58, PT ;  /* 0x000000580800780c */ /* 0x000fe40003f44270 */
[----:B------:R-:W-:Y:S01]  /*6390*/  FSEL R131, R131, -INF , P3 ;  /* 0xff80000083837808 */ /* 0x000fe20001800000 */
[----:B------:R-:W-:-:S01]  /*63a0*/  FFMA.FTZ R152, R153, UR40, -R12 ;  /* 0x0000002899987c23 */ /* 0x000fc2000801080c */
[----:B------:R-:W-:Y:S01]  /*63b0*/  FMNMX.FTZ R144, R130, R125, !PT ;  /* 0x0000007d82907209 */ /* 0x000fe20007810000 */
[----:B------:R-:W-:-:S01]  /*63c0*/  FFMA.FTZ R154, R149, UR40, -R12 ;  /* 0x00000028959a7c23 */ /* 0x000fc2000801080c */
[----:B------:R-:W-:Y:S01]  /*63d0*/  ISETP.GT.AND P3, PT, R8, 0x59, PT ;  /* 0x000000590800780c */ /* 0x000fe20003f64270 */
[----:B------:R0:W-:Y:S01]  /*63e0*/  MUFU.EX2 R125, R152 ;  /* 0x00000098007d7308 */ /* 0x0001e20000000800 */
[----:B------:R-:W-:Y:S01]  /*63f0*/  FSEL R134, R134, -INF , P2 ;  /* 0xff80000086867808 */ /* 0x000fe20001000000 */
[--C-:B------:R-:W-:Y:S01]  /*6400*/  FFMA.FTZ R14, R13, UR40, -R12.reuse ;  /* 0x000000280d0e7c23 */ /* 0x100fe2000801080c */
[----:B------:R-:W-:Y:S01]  /*6410*/  FMNMX.FTZ R153, R131, R144, !PT ;  /* 0x0000009083997209 */ /* 0x000fe20007810000 */
[--C-:B------:R-:W-:Y:S01]  /*6420*/  FFMA.FTZ R126, R157, UR40, -R12.reuse ;  /* 0x000000289d7e7c23 */ /* 0x100fe2000801080c */
[----:B------:R-:W-:Y:S01]  /*6430*/  FSEL R135, R135, -INF , P3 ;  /* 0xff80000087877808 */ /* 0x000fe20001800000 */
        /* <DEDUP_REMOVED lines=23> */
[C---:B------:R-:W-:Y:S01]  /*65b0*/  ISETP.GT.AND P2, PT, R8.reuse, 0x70, PT ;  /* 0x000000700800780c */ /* 0x040fe20003f44270 */
[--C-:B------:R-:W-:Y:S01]  /*65c0*/  FFMA.FTZ R124, R171, UR40, -R12.reuse ;  /* 0x00000028ab7c7c23 */ /* 0x100fe2000801080c */
[----:B------:R-:W-:Y:S01]  /*65d0*/  FSEL R111, R111, -INF , P3 ;  /* 0xff8000006f6f7808 */ /* 0x000fe20001800000 */
[--C-:B------:R-:W-:Y:S01]  /*65e0*/  FFMA.FTZ R169, R169, UR40, -R12.reuse ;  /* 0x00000028a9a97c23 */ /* 0x100fe2000801080c */
[----:B0-----:R-:W-:Y:S01]  /*65f0*/  FMNMX.FTZ R152, R145, R110, !PT ;  /* 0x0000006e91987209 */ /* 0x001fe20007810000 */
[--C-:B------:R-:W-:Y:S01]  /*6600*/  FFMA.FTZ R165, R165, UR40, -R12.reuse ;  /* 0x00000028a5a57c23 */ /* 0x100fe2000801080c */
[----:B------:R-:W-:Y:S01]  /*6610*/  ISETP.GT.AND P3, PT, R8, 0x71, PT ;  /* 0x000000710800780c */ /* 0x000fe20003f64270 */
[----:B------:R0:W-:Y:S01]  /*6620*/  MUFU.EX2 R110, R149 ;  /* 0x00000095006e7308 */ /* 0x0001e20000000800 */
        /* <DEDUP_REMOVED lines=9> */
[--C-:B0-----:R-:W-:Y:S01]  /*66c0*/  FFMA.FTZ R149, R132, UR40, -R12.reuse ;  /* 0x0000002884957c23 */ /* 0x101fe2000801080c */
        /* <DEDUP_REMOVED lines=31> */
[----:B------:R-:W-:Y:S01]  /*68c0*/  FFMA.FTZ R101, R101, UR40, -R12 ;  /* 0x0000002865657c23 */ /* 0x000fe2000801080c */
        /* <DEDUP_REMOVED lines=8> */
[----:B------:R-:W-:Y:S02]  /*6950*/  FSEL R99, R99, -INF , P3 ;  /* 0xff80000063637808 */ /* 0x000fe40001800000 */
[----:B------:R-:W-:-:S02]  /*6960*/  FMNMX.FTZ R152, R98, R137, !PT ;  /* 0x0000008962987209 */ /* 0x000fc40007810000 */
[----:B------:R-:W-:Y:S01]  /*6970*/  ISETP.GT.AND P3, PT, R8, 0x99, PT ;  /* 0x000000990800780c */ /* 0x000fe20003f64270 */
[----:B------:R0:W-:Y:S01]  /*6980*/  MUFU.EX2 R106, R154 ;  /* 0x0000009a006a7308 */ /* 0x0001e20000000800 */
[----:B------:R-:W-:Y:S02]  /*6990*/  FSEL R102, R102, -INF , P2 ;  /* 0xff80000066667808 */ /* 0x000fe40001000000 */
[----:B------:R-:W-:Y:S02]  /*69a0*/  FMNMX.FTZ R137, R99, R152, !PT ;  /* 0x0000009863897209 */ /* 0x000fe40007810000 */
[----:B------:R-:W-:Y:S02]  /*69b0*/  FSEL R103, R103, -INF , P3 ;  /* 0xff80000067677808 */ /* 0x000fe40001800000 */
[----:B------:R-:W-:Y:S01]  /*69c0*/  FMNMX.FTZ R8, R102, R137, !PT ;  /* 0x0000008966087209 */ /* 0x000fe20007810000 */
[----:B------:R-:W-:Y:S01]  /*69d0*/  MUFU.EX2 R13, R13 ;  /* 0x0000000d000d7308 */ /* 0x000fe20000000800 */
[----:B------:R-:W-:-:S02]  /*69e0*/  FSEL R160, R7, RZ, P1 ;  /* 0x000000ff07a07208 */ /* 0x000fc40000800000 */
[----:B------:R-:W-:-:S03]  /*69f0*/  FMNMX.FTZ R8, R103, R8, !PT ;  /* 0x0000000867087209 */ /* 0x000fc60007810000 */
[----:B------:R-:W-:Y:S02]  /*6a00*/  FADD.FTZ R160, -R160, R9 ;  /* 0x00000009a0a07221 */ /* 0x000fe40000010100 */
[----:B------:R-:W1:Y:S01]  /*6a10*/  SHFL.BFLY PT, R137, R8, 0x2, 0x1f ;  /* 0x0c401f0008897f89 */ /* 0x000e6200000e0000 */
[----:B------:R2:W-:Y:S01]  /*6a20*/  MUFU.EX2 R94, R149 ;  /* 0x00000095005e7308 */ /* 0x0005e20000000800 */
[----:B------:R-:W-:-:S07]  /*6a30*/  FMUL.FTZ R160, R160, UR40 ;  /* 0x00000028a0a07c20 */ /* 0x000fce0008410000 */
        /* <DEDUP_REMOVED lines=11> */
[----:B------:R-:W-:-:S02]  /*6af0*/  FFMA.FTZ R137, R8, R137, -8 ;  /* 0xc100000008897423 */ /* 0x000fc40000010089 */
[----:B------:R-:W-:Y:S01]  /*6b00*/  MUFU.EX2 R120, R120 ;  /* 0x0000007800787308 */ /* 0x000fe20000000800 */
[----:B------:R-:W-:Y:S02]  /*6b10*/  FSEL R157, R8, RZ, P2 ;  /* 0x000000ff089d7208 */ /* 0x000fe40001000000 */
[----:B------:R-:W-:-:S03]  /*6b20*/  FSEL R12, R137, RZ, P2 ;  /* 0x000000ff890c7208 */ /* 0x000fc60001000000 */
[----:B------:R-:W-:Y:S02]  /*6b30*/  FADD.FTZ R157, -R157, R10 ;  /* 0x0000000a9d9d7221 */ /* 0x000fe40000010100 */
[----:B------:R-:W-:Y:S01]  /*6b40*/  MUFU.EX2 R23, R23 ;  /* 0x0000001700177308 */ /* 0x000fe20000000800 */
[----:B------:R-:W-:-:S01]  /*6b50*/  FFMA.FTZ R152, R155, UR40, -R12 ;  /* 0x000000289b987c23 */ /* 0x000fc2000801080c */
[--C-:B------:R-:W-:Y:S01]  /*6b60*/  FFMA.FTZ R155, R136, UR40, -R12.reuse ;  /* 0x00000028889b7c23 */ /* 0x100fe2000801080c */
[----:B------:R-:W-:-:S01]  /*6b70*/  FFMA.FTZ R17, R17, UR40, -R12 ;  /* 0x0000002811117c23 */ /* 0x000fc2000801080c */
[----:B------:R-:W-:Y:S01]  /*6b80*/  FMUL.FTZ R136, R157, UR40 ;  /* 0x000000289d887c20 */ /* 0x000fe20008410000 */
[----:B------:R-:W-:-:S01]  /*6b90*/  FFMA.FTZ R137, R158, UR40, -R12 ;  /* 0x000000289e897c23 */ /* 0x000fc2000801080c */
[--C-:B0-----:R-:W-:Y:S01]  /*6ba0*/  FFMA.FTZ R154, R159, UR40, -R12.reuse ;  /* 0x000000289f9a7c23 */ /* 0x101fe2000801080c */
[----:B--2---:R-:W-:-:S01]  /*6bb0*/  FFMA.FTZ R149, R162, UR40, -R12 ;  /* 0x00000028a2957c23 */ /* 0x004fc2000801080c */
        /* <DEDUP_REMOVED lines=35> */
[----:B------:R-:W-:-:S03]  /*6df0*/  FFMA.FTZ R102, R102, UR40, -R12 ;  /* 0x0000002866667c23 */ /* 0x000fc6000801080c */
[----:B------:R-:W-:Y:S02]  /*6e00*/  FADD.FTZ R135, R13, R0 ;  /* 0x000000000d877221 */ /* 0x000fe40000010000 */
[----:B------:R-:W1:Y:S01]  /*6e10*/  MUFU.EX2 R154, R154 ;  /* 0x0000009a009a7308 */ /* 0x000e620000000800 */
[----:B0-----:R-:W-:-:S01]  /*6e20*/  FADD.FTZ R4, R152, R159 ;  /* 0x0000009f98047221 */ /* 0x001fc20000010000 */
[----:B------:R-:W-:Y:S01]  /*6e30*/  FADD.FTZ R0, R18, R135 ;  /* 0x0000008712007221 */ /* 0x000fe20000010000 */
[----:B------:R-:W-:-:S01]  /*6e40*/  FFMA.FTZ R135, R144, UR40, -R12 ;  /* 0x0000002890877c23 */ /* 0x000fc2000801080c */
[--C-:B------:R-:W-:Y:S01]  /*6e50*/  FFMA.FTZ R144, R148, UR40, -R12.reuse ;  /* 0x0000002894907c23 */ /* 0x100fe2000801080c */
[----:B------:R-:W-:-:S03]  /*6e60*/  FFMA.FTZ R148, R111, UR40, -R12 ;  /* 0x000000286f947c23 */ /* 0x000fc6000801080c */
[----:B------:R-:W0:Y:S01]  /*6e70*/  MUFU.EX2 R149, R149 ;  /* 0x0000009500957308 */ /* 0x000e220000000800 */
[----:B--2---:R-:W-:-:S07]  /*6e80*/  FADD.FTZ R157, R137, R4 ;  /* 0x00000004899d7221 */ /* 0x004fce0000010000 */
        /* <DEDUP_REMOVED lines=43> */
[----:B------:R-:W-:-:S02]  /*7140*/  FFMA.FTZ R12, R103, UR40, -R12 ;  /* 0x00000028670c7c23 */ /* 0x000fc4000801080c */
[----:B------:R-:W-:-:S03]  /*7150*/  FADD.FTZ R157, R125, R4 ;  /* 0x000000047d9d7221 */ /* 0x000fc60000010000 */
        /* <DEDUP_REMOVED lines=18> */
[----:B------:R-:W-:Y:S01]  /*7280*/  MUFU.EX2 R131, R131 ;  /* 0x0000008300837308 */ /* 0x000fe20000000800 */
[----:B0-----:R-:W-:-:S04]  /*7290*/  FADD.FTZ R157, R129, R4 ;  /* 0x00000004819d7221 */ /* 0x001fc80000010000 */
[----:B------:R-:W-:-:S03]  /*72a0*/  FADD.FTZ R4, R94, R157 ;  /* 0x0000009d5e047221 */ /* 0x000fc60000010000 */
[----:B------:R-:W0:Y:S01]  /*72b0*/  MUFU.EX2 R133, R133 ;  /* 0x0000008500857308 */ /* 0x000e220000000800 */
[----:B--2---:R-:W-:-:S07]  /*72c0*/  FADD.FTZ R0, R130, R141 ;  /* 0x0000008d82007221 */ /* 0x004fce0000010000 */
        /* <DEDUP_REMOVED lines=20> */
[----:B-1----:R-:W-:-:S06]  /*7410*/  FADD.FTZ R141, R109, R4 ;  /* 0x000000046d8d7221 */ /* 0x002fcc0000010000 */
        /* <DEDUP_REMOVED lines=12> */
[----:B------:R-:W-:Y:S01]  /*74e0*/  MUFU.EX2 R88, R88 ;  /* 0x0000005800587308 */ /* 0x000fe20000000800 */
[----:B-1----:R-:W-:-:S04]  /*74f0*/  FADD.FTZ R0, R115, R0 ;  /* 0x0000000073007221 */ /* 0x002fc80000010000 */
[----:B------:R-:W-:-:S03]  /*7500*/  FADD.FTZ R119, R118, R0 ;  /* 0x0000000076777221 */ /* 0x000fc60000010000 */
[----:B------:R-:W0:Y:S08]  /*7510*/  MUFU.EX2 R90, R90 ;  /* 0x0000005a005a7308 */ /* 0x000e300000000800 */
[----:B------:R-:W-:Y:S08]  /*7520*/  MUFU.EX2 R89, R89 ;  /* 0x0000005900597308 */ /* 0x000ff00000000800 */
[----:B------:R-:W1:Y:S08]  /*7530*/  MUFU.EX2 R91, R91 ;  /* 0x0000005b005b7308 */ /* 0x000e700000000800 */
[----:B------:R-:W-:Y:S08]  /*7540*/  MUFU.EX2 R92, R92 ;  /* 0x0000005c005c7308 */ /* 0x000ff00000000800 */
[----:B------:R-:W3:Y:S08]  /*7550*/  MUFU.EX2 R157, R132 ;  /* 0x00000084009d7308 */ /* 0x000ef00000000800 */
[----:B------:R-:W-:Y:S08]  /*7560*/  MUFU.EX2 R93, R93 ;  /* 0x0000005d005d7308 */ /* 0x000ff00000000800 */
[----:B------:R2:W4:Y:S08]  /*7570*/  MUFU.EX2 R159, R95 ;  /* 0x0000005f009f7308 */ /* 0x0005300000000800 */
[----:B------:R-:W5:Y:S01]  /*7580*/  MUFU.EX2 R96, R96 ;  /* 0x0000006000607308 */ /* 0x000f620000000800 */
[----:B--2---:R-:W-:-:S01]  /*7590*/  FADD.FTZ R95, R117, R4 ;  /* 0x00000004755f7221 */ /* 0x004fc20000010000 */
[----:B0-----:R-:W-:-:S03]  /*75a0*/  FADD.FTZ R4, R90, R119 ;  /* 0x000000775a047221 */ /* 0x001fc60000010000 */
[----:B------:R-:W-:Y:S01]  /*75b0*/  FADD.FTZ R0, R88, R95 ;  /* 0x0000005f58007221 */ /* 0x000fe20000010000 */
[----:B-1----:R-:W-:-:S02]  /*75c0*/  FADD.FTZ R4, R91, R4 ;  /* 0x000000045b047221 */ /* 0x002fc40000010000 */
[----:B------:R-:W0:Y:S01]  /*75d0*/  MUFU.EX2 R171, R98 ;  /* 0x0000006200ab7308 */ /* 0x000e220000000800 */
[----:B------:R-:W-:-:S01]  /*75e0*/  FADD.FTZ R95, R89, R0 ;  /* 0x00000000595f7221 */ /* 0x000fc20000010000 */
[----:B---3--:R-:W-:-:S03]  /*75f0*/  FADD.FTZ R4, R157, R4 ;  /* 0x000000049d047221 */ /* 0x008fc60000010000 */
[----:B------:R-:W-:Y:S01]  /*7600*/  FADD.FTZ R0, R92, R95 ;  /* 0x0000005f5c007221 */ /* 0x000fe20000010000 */
[----:B----4-:R-:W-:-:S02]  /*7610*/  FADD.FTZ R4, R159, R4 ;  /* 0x000000049f047221 */ /* 0x010fc40000010000 */
[----:B------:R-:W1:Y:S01]  /*7620*/  MUFU.EX2 R97, R97 ;  /* 0x0000006100617308 */ /* 0x000e620000000800 */
[----:B------:R-:W-:-:S04]  /*7630*/  FADD.FTZ R95, R93, R0 ;  /* 0x000000005d5f7221 */ /* 0x000fc80000010000 */
        /* <DEDUP_REMOVED lines=15> */
.L_x_9833:
        /* <DEDUP_REMOVED lines=117> */
.L_x_9823:
        /* <DEDUP_REMOVED lines=9> */
.L_x_9846:
        /* <DEDUP_REMOVED lines=9> */
.L_x_9837:
[----:B------:R-:W-:Y:S01]  /*7fa0*/  ULEA UR6, UR47, UR41, 0x3 ;  /* 0x000000292f067291 */ /* 0x000fe2000f8e183f */
[----:B------:R-:W-:-:S05]  /*7fb0*/  IMAD.U32 R7, RZ, RZ, UR45 ;  /* 0x0000002dff077e24 */ /* 0x000fca000f8e00ff */
[----:B------:R-:W-:-:S04]  /*7fc0*/  SHF.L.U32 R7, R7, 0x1f, RZ ;  /* 0x0000001f07077819 */ /* 0x000fc800000006ff */
[----:B------:R0:W1:Y:S01]  /*7fd0*/  SYNCS.PHASECHK.TRANS64.TRYWAIT P1, [UR6+0x22830], R7 ;  /* 0x02283007ff0075a7 */ /* 0x0000620008020146 */
[----:B------:R-:W-:Y:S05]  /*7fe0*/  @!P0 BRA `(.L_x_9838) ;  /* 0x0000000000048947 */ /* 0x000fea0003800000 */
[----:B------:R-:W-:Y:S01]  /*7ff0*/  BPT.TRAP 0x1 ;  /* 0x000000040000795c */ /* 0x000fe20000300000 */
.L_x_9838:
[----:B-1----:R-:W-:Y:S05]  /*8000*/  @P1 BRA `(.L_x_9836) ;  /* 0x0000000000081947 */ /* 0x002fea0003800000 */
[----:B------:R-:W1:Y:S02]  /*8010*/  SYNCS.PHASECHK.TRANS64.TRYWAIT P1, [UR6+0x22830], R7 ;  /* 0x02283007ff0075a7 */ /* 0x000e640008020146 */
[----:B-1----:R-:W-:Y:S05]  /*8020*/  @!P1 BRA `(.L_x_9839) ;  /* 0x000000a800989947 */ /* 0x002fea0003800000 */
.L_x_9836:
        /* <DEDUP_REMOVED lines=130> */
.L_x_9841:
[----:B------:R-:W-:Y:S01]  /*8850*/  ULEA UR6, UR48, UR41, 0x3 ;  /* 0x0000002930067291 */ /* 0x000fe2000f8e183f */
[----:B01----:R-:W-:-:S05]  /*8860*/  IMAD.U32 R7, RZ, RZ, UR49 ;  /* 0x00000031ff077e24 */ /* 0x003fca000f8e00ff */
[----:B------:R-:W-:-:S04]  /*8870*/  SHF.L.U32 R7, R7, 0x1f, RZ ;  /* 0x0000001f07077819 */ /* 0x000fc800000006ff */
[----:B------:R0:W1:Y:S01]  /*8880*/  SYNCS.PHASECHK.TRANS64.TRYWAIT P1, [UR6+0x22850], R7 ;  /* 0x02285007ff0075a7 */ /* 0x0000620008020146 */
[----:B------:R-:W-:Y:S05]  /*8890*/  @!P0 BRA `(.L_x_9842) ;  /* 0x0000000000048947 */ /* 0x000fea0003800000 */
[----:B------:R-:W-:Y:S01]  /*88a0*/  BPT.TRAP 0x1 ;  /* 0x000000040000795c */ /* 0x000fe20000300000 */
.L_x_9842:
[----:B-1----:R-:W-:Y:S05]  /*88b0*/  @P1 BRA `(.L_x_9840) ;  /* 0x0000000000081947 */ /* 0x002fea0003800000 */
[----:B------:R-:W1:Y:S02]  /*88c0*/  SYNCS.PHASECHK.TRANS64.TRYWAIT P1, [UR6+0x22850], R7 ;  /* 0x02285007ff0075a7 */ /* 0x000e640008020146 */
[----:B-1----:R-:W-:Y:S05]  /*88d0*/  @!P1 BRA `(.L_x_9843) ;  /* 0x000000a000849947 */ /* 0x002fea0003800000 */
.L_x_9840:
        /* <DEDUP_REMOVED lines=33> */
.L_x_9844:
[----:B-1----:R-:W-:Y:S01]  /*8af0*/  FMNMX.FTZ R8, R152, R6, !PT ;  /* 0x0000000698087209 */ /* 0x002fe20007810000 */
        /* <DEDUP_REMOVED lines=97> */
[----:B------:R-:W-:Y:S01]  /*9110*/  FMUL.FTZ R14, R6, UR40 ;  /* 0x00000028060e7c20 */ /* 0x000fe20008410000 */
[----:B------:R-:W-:Y:S01]  /*9120*/  FFMA.FTZ R21, R137, UR40, -R168 ;  /* 0x0000002889157c23 */ /* 0x000fe200080108a8 */
[----:B------:R-:W-:-:S01]  /*9130*/  FADD.FTZ R6, -R8, R9 ;  /* 0x0000000908067221 */ /* 0x000fc20000010100 */
[--C-:B------:R-:W-:Y:S01]  /*9140*/  FFMA.FTZ R137, R145, UR40, -R168.reuse ;  /* 0x0000002891897c23 */ /* 0x100fe200080108a8 */
[----:B------:R-:W-:-:S01]  /*9150*/  FFMA.FTZ R145, R101, UR40, -R168 ;  /* 0x0000002865917c23 */ /* 0x000fc200080108a8 */
[----:B------:R-:W-:Y:S01]  /*9160*/  FFMA.FTZ R101, R8, R149, -8 ;  /* 0xc100000008657423 */ /* 0x000fe20000010095 */
[----:B------:R-:W-:Y:S01]  /*9170*/  FMUL.FTZ R11, R6, UR40 ;  /* 0x00000028060b7c20 */ /* 0x000fe20008410000 */
[--C-:B------:R-:W-:Y:S01]  /*9180*/  FFMA.FTZ R6, R152, UR40, -R168.reuse ;  /* 0x0000002898067c23 */ /* 0x100fe200080108a8 */
[----:B------:R-:W-:-:S01]  /*9190*/  FFMA.FTZ R20, R140, UR40, -R168 ;  /* 0x000000288c147c23 */ /* 0x000fc200080108a8 */
[----:B------:R-:W-:Y:S01]  /*91a0*/  FFMA.FTZ R140, R154, UR40, -R101 ;  /* 0x000000289a8c7c23 */ /* 0x000fe20008010865 */
[----:B------:R-:W-:-:S01]  /*91b0*/  FFMA.FTZ R13, R153, UR40, -R168 ;  /* 0x00000028990d7c23 */ /* 0x000fc200080108a8 */
[----:B------:R-:W-:Y:S01]  /*91c0*/  FFMA.FTZ R149, R155, UR40, -R101 ;  /* 0x000000289b957c23 */ /* 0x000fe20008010865 */
[----:B------:R0:W-:Y:S01]  /*91d0*/  MUFU.EX2 R9, R14 ;  /* 0x0000000e00097308 */ /* 0x0001e20000000800 */
[----:B------:R-:W-:-:S01]  /*91e0*/  FFMA.FTZ R10, R156, UR40, -R168 ;  /* 0x000000289c0a7c23 */ /* 0x000fc200080108a8 */
        /* <DEDUP_REMOVED lines=10> */
[----:B------:R-:W-:Y:S01]  /*9290*/  FFMA.FTZ R155, R163, UR40, -R101 ;  /* 0x00000028a39b7c23 */ /* 0x000fe20008010865 */
[----:B0-----:R-:W-:-:S01]  /*92a0*/  FFMA.FTZ R14, R164, UR40, -R168 ;  /* 0x00000028a40e7c23 */ /* 0x001fc200080108a8 */
        /* <DEDUP_REMOVED lines=43> */
[----:B---3--:R-:W-:-:S01]  /*9560*/  FADD.FTZ R161, R149, R0 ;  /* 0x0000000095a17221 */ /* 0x008fc20000010000 */
[--C-:B------:R-:W-:Y:S01]  /*9570*/  FFMA.FTZ R111, R111, UR40, -R101.reuse ;  /* 0x000000286f6f7c23 */ /* 0x100fe20008010865 */
[----:B------:R-:W-:-:S01]  /*9580*/  FFMA.FTZ R119, R119, UR40, -R101 ;  /* 0x0000002877777c23 */ /* 0x000fc20008010865 */
[----:B------:R-:W-:Y:S01]  /*9590*/  FFMA.FTZ R112, R112, UR40, -R168 ;  /* 0x0000002870707c23 */ /* 0x000fe200080108a8 */
[----:B------:R-:W-:-:S01]  /*95a0*/  FFMA.FTZ R114, R114, UR40, -R101 ;  /* 0x0000002872727c23 */ /* 0x000fc20008010865 */
[----:B------:R-:W-:Y:S01]  /*95b0*/  FFMA.FTZ R113, R113, UR40, -R168 ;  /* 0x0000002871717c23 */ /* 0x000fe200080108a8 */
[----:B------:R-:W-:-:S01]  /*95c0*/  FFMA.FTZ R115, R115, UR40, -R101 ;  /* 0x0000002873737c23 */ /* 0x000fc20008010865 */
[----:B------:R-:W3:Y:S01]  /*95d0*/  MUFU.EX2 R15, R15 ;  /* 0x0000000f000f7308 */ /* 0x000ee20000000800 */
[----:B0-----:R-:W-:-:S01]  /*95e0*/  FADD.FTZ R0, R10, R159 ;  /* 0x0000009f0a007221 */ /* 0x001fc20000010000 */
        /* <DEDUP_REMOVED lines=16> */
[----:B------:R-:W-:Y:S01]  /*96f0*/  FFMA.FTZ R98, R98, UR40, -R101 ;  /* 0x0000002862627c23 */ /* 0x000fe20008010865 */
[----:B------:R-:W-:-:S01]  /*9700*/  FFMA.FTZ R97, R97, UR40, -R168 ;  /* 0x0000002861617c23 */ /* 0x000fc200080108a8 */
[----:B------:R-:W-:Y:S01]  /*9710*/  FFMA.FTZ R99, R99, UR40, -R101 ;  /* 0x0000002863637c23 */ /* 0x000fe20008010865 */
[----:B------:R-:W-:-:S01]  /*9720*/  FFMA.FTZ R100, R100, UR40, -R168 ;  /* 0x0000002864647c23 */ /* 0x000fc200080108a8 */
[--C-:B------:R-:W-:Y:S01]  /*9730*/  FFMA.FTZ R102, R102, UR40, -R101.reuse ;  /* 0x0000002866667c23 */ /* 0x100fe20008010865 */
[----:B------:R-:W-:-:S01]  /*9740*/  FFMA.FTZ R101, R103, UR40, -R101 ;  /* 0x0000002867657c23 */ /* 0x000fc20008010865 */
        /* <DEDUP_REMOVED lines=74> */
[----:B------:R-:W-:Y:S01]  /*9bf0*/  MUFU.EX2 R133, R133 ;  /* 0x0000008500857308 */ /* 0x000fe20000000800 */
[----:B-1----:R-:W-:-:S07]  /*9c00*/  FADD.FTZ R0, R132, R159 ;  /* 0x0000009f84007221 */ /* 0x002fce0000010000 */
[----:B------:R-:W0:Y:S01]  /*9c10*/  MUFU.EX2 R135, R135 ;  /* 0x0000008700877308 */ /* 0x000e220000000800 */
[----:B---3--:R-:W-:-:S07]  /*9c20*/  FADD.FTZ R4, R134, R161 ;  /* 0x000000a186047221 */ /* 0x008fce0000010000 */
        /* <DEDUP_REMOVED lines=13> */
[----:B---3--:R-:W-:-:S04]  /*9d00*/  FADD.FTZ R119, R133, R0 ;  /* 0x0000000085777221 */ /* 0x008fc80000010000 */
[----:B------:R-:W-:-:S03]  /*9d10*/  FADD.FTZ R0, R104, R119 ;  /* 0x0000007768007221 */ /* 0x000fc60000010000 */
[----:B------:R-:W3:Y:S01]  /*9d20*/  MUFU.EX2 R112, R112 ;  /* 0x0000007000707308 */ /* 0x000ee20000000800 */
[----:B------:R-:W-:-:S04]  /*9d30*/  FADD.FTZ R119, R105, R0 ;  /* 0x0000000069777221 */ /* 0x000fc80000010000 */
[----:B------:R-:W-:-:S03]  /*9d40*/  FADD.FTZ R0, R108, R119 ;  /* 0x000000776c007221 */ /* 0x000fc60000010000 */
[----:B------:R-:W4:Y:S01]  /*9d50*/  MUFU.EX2 R114, R114 ;  /* 0x0000007200727308 */ /* 0x000f220000000800 */
[----:B0-----:R-:W-:-:S01]  /*9d60*/  FADD.FTZ R119, R109, R0 ;  /* 0x000000006d777221 */ /* 0x001fc20000010000 */
[----:B-1----:R-:W-:-:S06]  /*9d70*/  FADD.FTZ R159, R111, R4 ;  /* 0x000000046f9f7221 */ /* 0x002fcc0000010000 */
[----:B------:R-:W0:Y:S01]  /*9d80*/  MUFU.EX2 R113, R113 ;  /* 0x0000007100717308 */ /* 0x000e220000000800 */
[----:B---3--:R-:W-:-:S07]  /*9d90*/  FADD.FTZ R0, R112, R119 ;  /* 0x0000007770007221 */ /* 0x008fce0000010000 */
[----:B------:R-:W1:Y:S01]  /*9da0*/  MUFU.EX2 R115, R115 ;  /* 0x0000007300737308 */ /* 0x000e620000000800 */
[----:B----4-:R-:W-:-:S07]  /*9db0*/  FADD.FTZ R4, R114, R159 ;  /* 0x0000009f72047221 */ /* 0x010fce0000010000 */
[----:B------:R-:W3:Y:S01]  /*9dc0*/  MUFU.EX2 R116, R116 ;  /* 0x0000007400747308 */ /* 0x000ee20000000800 */
[----:B0-----:R-:W-:-:S07]  /*9dd0*/  FADD.FTZ R119, R113, R0 ;  /* 0x0000000071777221 */ /* 0x001fce0000010000 */
[----:B------:R-:W0:Y:S01]  /*9de0*/  MUFU.EX2 R118, R118 ;  /* 0x0000007600767308 */ /* 0x000e220000000800 */
[----:B-1----:R-:W-:-:S07]  /*9df0*/  FADD.FTZ R159, R115, R4 ;  /* 0x00000004739f7221 */ /* 0x002fce0000010000 */
[----:B------:R-:W-:Y:S01]  /*9e00*/  MUFU.EX2 R117, R117 ;  /* 0x0000007500757308 */ /* 0x000fe20000000800 */
[----:B---3--:R-:W-:-:S07]  /*9e10*/  FADD.FTZ R0, R116, R119 ;  /* 0x0000007774007221 */ /* 0x008fce0000010000 */
[----:B------:R-:W-:Y:S01]  /*9e20*/  MUFU.EX2 R88, R88 ;  /* 0x0000005800587308 */ /* 0x000fe20000000800 */
[----:B0-----:R-:W-:-:S04]  /*9e30*/  FADD.FTZ R159, R118, R159 ;  /* 0x0000009f769f7221 */ /* 0x001fc80000010000 */
[----:B------:R-:W-:-:S03]  /*9e40*/  FADD.FTZ R159, R154, R159 ;  /* 0x0000009f9a9f7221 */ /* 0x000fc60000010000 */
[----:B------:R-:W0:Y:S08]  /*9e50*/  MUFU.EX2 R90, R90 ;  /* 0x0000005a005a7308 */ /* 0x000e300000000800 */
[----:B------:R-:W-:Y:S08]  /*9e60*/  MUFU.EX2 R89, R89 ;  /* 0x0000005900597308 */ /* 0x000ff00000000800 */
[----:B------:R-:W1:Y:S01]  /*9e70*/  MUFU.EX2 R91, R91 ;  /* 0x0000005b005b7308 */ /* 0x000e620000000800 */
[----:B0-----:R-:W-:-:S07]  /*9e80*/  FADD.FTZ R4, R90, R159 ;  /* 0x0000009f5a047221 */ /* 0x001fce0000010000 */
[----:B------:R-:W-:Y:S08]  /*9e90*/  MUFU.EX2 R92, R92 ;  /* 0x0000005c005c7308 */ /* 0x000ff00000000800 */
[----:B------:R-:W0:Y:S01]  /*9ea0*/  MUFU.EX2 R161, R94 ;  /* 0x0000005e00a17308 */ /* 0x000e220000000800 */
[----:B-1----:R-:W-:-:S07]  /*9eb0*/  FADD.FTZ R4, R91, R4 ;  /* 0x000000045b047221 */ /* 0x002fce0000010000 */
[----:B------:R-:W-:Y:S08]  /*9ec0*/  MUFU.EX2 R93, R93 ;  /* 0x0000005d005d7308 */ /* 0x000ff00000000800 */
[----:B------:R1:W3:Y:S01]  /*9ed0*/  MUFU.EX2 R156, R95 ;  /* 0x0000005f009c7308 */ /* 0x0002e20000000800 */
[----:B0-----:R-:W-:-:S07]  /*9ee0*/  FADD.FTZ R4, R161, R4 ;  /* 0x00000004a1047221 */ /* 0x001fce0000010000 */
[----:B------:R-:W0:Y:S01]  /*9ef0*/  MUFU.EX2 R96, R96 ;  /* 0x0000006000607308 */ /* 0x000e220000000800 */
[----:B-1----:R-:W-:-:S04]  /*9f00*/  FADD.FTZ R95, R117, R0 ;  /* 0x00000000755f7221 */ /* 0x002fc80000010000 */
[----:B------:R-:W-:-:S03]  /*9f10*/  FADD.FTZ R0, R88, R95 ;  /* 0x0000005f58007221 */ /* 0x000fc60000010000 */
[----:B------:R-:W1:Y:S01]  /*9f20*/  MUFU.EX2 R98, R98 ;  /* 0x0000006200627308 */ /* 0x000e620000000800 */
[----:B------:R-:W-:-:S01]  /*9f30*/  FADD.FTZ R95, R89, R0 ;  /* 0x00000000595f7221 */ /* 0x000fc20000010000 */
[----:B---3--:R-:W-:-:S03]  /*9f40*/  FADD.FTZ R4, R156, R4 ;  /* 0x000000049c047221 */ /* 0x008fc60000010000 */
[----:B------:R-:W-:-:S03]  /*9f50*/  FADD.FTZ R0, R92, R95 ;  /* 0x0000005f5c007221 */ /* 0x000fc60000010000 */
[----:B------:R-:W3:Y:S01]  /*9f60*/  MUFU.EX2 R97, R97 ;  /* 0x0000006100617308 */ /* 0x000ee20000000800 */
[----:B------:R-:W-:-:S04]  /*9f70*/  FADD.FTZ R95, R93, R0 ;  /* 0x000000005d5f7221 */ /* 0x000fc80000010000 */
[----:B0-----:R-:W-:-:S03]  /*9f80*/  FADD.FTZ R0, R96, R95 ;  /* 0x0000005f60007221 */ /* 0x001fc60000010000 */
        /* <DEDUP_REMOVED lines=9> */
[----:B---3--:R-:W-:-:S01]  /*a020*/  FADD.FTZ R94, R119, R4 ;  /* 0x00000004775e7221 */ /* 0x008fc20000010000 */
[----:B0-----:R-:W-:-:S03]  /*a030*/  FADD.FTZ R4, R145, R0 ;  /* 0x0000000091047221 */ /* 0x001fc60000010000 */
[----:B-1----:R-:W-:Y:S01]  /*a040*/  FADD.FTZ R0, R101, R94 ;  /* 0x0000005e65007221 */ /* 0x002fe20000010000 */
[----:B------:R-:W-:Y:S06]  /*a050*/  @!P0 BRA `(.L_x_9845) ;  /* 0x0000000000048947 */ /* 0x000fec0003800000 */
[----:B------:R-:W-:Y:S01]  /*a060*/  BPT.TRAP 0x1 ;  /* 0x000000040000795c */ /* 0x000fe20000300000 */
.L_x_9845:
        /* <DEDUP_REMOVED lines=116> */
.L_x_9835:
[----:B------:R-:W-:Y:S06]  /*a7b0*/  BAR.ARV 0x8, 0x180 ;  /* 0x0206000000007b1d */ /* 0x000fec0000002000 */
[----:B------:R-:W-:Y:S05]  /*a7c0*/  @!P0 BRA `(.L_x_9847) ;  /* 0x0000000000048947 */ /* 0x000fea0003800000 */
[----:B------:R-:W-:Y:S01]  /*a7d0*/  BPT.TRAP 0x1 ;  /* 0x000000040000795c */ /* 0x000fe20000300000 */
.L_x_9847:
[----:B------:R-:W-:Y:S01]  /*a7e0*/  ULEA UR9, UR47, UR41, 0x3 ;  /* 0x000000292f097291 */ /* 0x000fe2000f8e183f */
[----:B------:R-:W-:-:S05]  /*a7f0*/  IMAD.U32 R2, RZ, RZ, UR45 ;  /* 0x0000002dff027e24 */ /* 0x000fca000f8e00ff */
[----:B------:R-:W-:-:S04]  /*a800*/  SHF.L.U32 R2, R2, 0x1f, RZ ;  /* 0x0000001f02027819 */ /* 0x000fc800000006ff */
[----:B------:R0:W1:Y:S01]  /*a810*/  SYNCS.PHASECHK.TRANS64.TRYWAIT P1, [UR9+0x22850], R2 ;  /* 0x02285002ff0075a7 */ /* 0x0000620008020149 */
[----:B------:R-:W-:Y:S05]  /*a820*/  @!P0 BRA `(.L_x_9848) ;  /* 0x0000000000048947 */ /* 0x000fea0003800000 */
[----:B------:R-:W-:Y:S01]  /*a830*/  BPT.TRAP 0x1 ;  /* 0x000000040000795c */ /* 0x000fe20000300000 */
.L_x_9848:
[----:B-1----:R-:W-:Y:S05]  /*a840*/  @P1 BRA `(.L_x_9849) ;  /* 0x0000000000081947 */ /* 0x002fea0003800000 */
[----:B------:R-:W1:Y:S02]  /*a850*/  SYNCS.PHASECHK.TRANS64.TRYWAIT P1, [UR9+0x22850], R2 ;  /* 0x02285002ff0075a7 */ /* 0x000e640008020149 */
[----:B-1----:R-:W-:Y:S05]  /*a860*/  @!P1 BRA `(.L_x_9850) ;  /* 0x0000008000b89947 */ /* 0x002fea0003800000 */
.L_x_9849:
        /* <DEDUP_REMOVED lines=34> */
[----:B01----:R-:W-:-:S03]  /*aa90*/  IMAD.U32 R2, RZ, RZ, UR6 ;  /* 0x00000006ff027e24 */ /* 0x003fc6000f8e00ff */
[----:B------:R-:W-:Y:S01]  /*aaa0*/  IMAD.U32 R3, RZ, RZ, UR7 ;  /* 0x00000007ff037e24 */ /* 0x000fe2000f8e00ff */
[----:B------:R-:W-:Y:S02]  /*aab0*/  UMOV UR7, 0xc0000010 ;  /* 0xc000001000077882 */ /* 0x000fe40000000000 */
[----:B------:R-:W-:Y:S02]  /*aac0*/  UMOV UR6, UR4 ;  /* 0x0000000400067c82 */ /* 0x000fe40008000000 */
[----:B------:R0:W3:Y:S01]  /*aad0*/  @P1 LDG.E R5, desc[UR50][R2.64] ;  /* 0x0000003202051981 */ /* 0x0000e2000c1e1900 */
        /* <DEDUP_REMOVED lines=8> */
[----:B------:R-:W4:Y:S01]  /*ab60*/  SHFL.BFLY PT, R11, R0, 0x2, 0x1f ;  /* 0x0c401f00000b7f89 */ /* 0x000f2200000e0000 */
[----:B------:R-:W-:Y:S02]  /*ab70*/  WARPGROUP.DEPBAR.LE gsb0, 0x0 ;  /* 0x00008000000079c5 */ /* 0x000fe40000010000 */
[----:B------:R-:W-:-:S06]  /*ab80*/  WARPGROUP.ARRIVE ;  /* 0x00000000000079c5 */ /* 0x000fcc0000000000 */
[----:B------:R-:W-:Y:S01]  /*ab90*/  QGMMA.64x128x32.F32.E4M3.E4M3 R24, R172, gdesc[UR4], R24, gsb0 ;  /* 0x01e00004ac187df3 */ /* 0x000fe20008000818 */
[----:B------:R-:W-:Y:S01]  /*aba0*/  UMOV UR6, UR8 ;  /* 0x0000000800067c82 */ /* 0x000fe20008000000 */
[----:B------:R-:W-:Y:S01]  /*abb0*/  UMOV UR7, 0xc0000010 ;  /* 0xc000001000077882 */ /* 0x000fe20000000000 */
[----:B-1----:R-:W-:Y:S01]  /*abc0*/  FADD.FTZ R9, R9, R4 ;  /* 0x0000000409097221 */ /* 0x002fe20000010000 */
[----:B----4-:R-:W-:-:S04]  /*abd0*/  FADD.FTZ R11, R11, R0 ;  /* 0x000000000b0b7221 */ /* 0x010fc80000010000 */
[----:B0-----:R-:W0:Y:S04]  /*abe0*/  SHFL.BFLY PT, R2, R9, 0x1, 0x1f ;  /* 0x0c201f0009027f89 */ /* 0x001e2800000e0000 */
        /* <DEDUP_REMOVED lines=33> */
.L_x_9851:
        /* <DEDUP_REMOVED lines=68> */
.L_x_9815:
        /* <DEDUP_REMOVED lines=11> */
[----:B------:R0:W3:Y:S01]  /*b2f0*/  LDG.E.CONSTANT R5, desc[UR50][R4.64] ;  /* 0x0000003204057981 */ /* 0x0000e2000c1e9900 */
        /* <DEDUP_REMOVED lines=74> */
[----:B------:R-:W4:Y:S01]  /*b7a0*/  LDC R80, c[0x0][0xbe8] ;  /* 0x0002fa00ff507b82 */ /* 0x000f220000000800 */
        /* <DEDUP_REMOVED lines=21> */
[----:B--2---:R-:W-:Y:S02]  /*b900*/  SEL R16, R54, R55, P0 ;  /* 0x0000003736107207 */ /* 0x004fe40000000000 */
        /* <DEDUP_REMOVED lines=19> */
[----:B----4-:R-:W-:Y:S02]  /*ba40*/  ISETP.NE.AND P2, PT, R80, 0x1, PT ;  /* 0x000000015000780c */ /* 0x010fe40003f45270 */
[----:B------:R-:W-:Y:S02]  /*ba50*/  SEL R39, R75, R74, P0 ;  /* 0x0000004a4b277207 */ /* 0x000fe40000000000 */
[----:B------:R-:W-:-:S09]  /*ba60*/  SEL R37, R83, R82, P0 ;  /* 0x0000005253257207 */ /* 0x000fd20000000000 */
[----:B------:R-:W0:Y:S08]  /*ba70*/  @P2 LDC R82, c[0x0][0xbec] ;  /* 0x0002fb00ff522b82 */ /* 0x000e300000000800 */
[----:B------:R-:W2:Y:S01]  /*ba80*/  @P2 LDC R75, c[0x0][0xbf0] ;  /* 0x0002fc00ff4b2b82 */ /* 0x000ea20000000800 */
[----:B---3--:R3:W-:Y:S04]  /*ba90*/  SHFL.IDX PT, R50, R12, R5, 0x1c1f ;  /* 0x001c1f050c327589 */ /* 0x0087e800000e0000 */
[----:B------:R-:W-:Y:S04]  /*baa0*/  SHFL.IDX PT, R3, R6, R5, 0x1c1f ;  /* 0x001c1f0506037589 */ /* 0x000fe800000e0000 */
[----:B------:R-:W-:Y:S01]  /*bab0*/  SHFL.IDX PT, R8, R8, R5, 0x1c1f ;  /* 0x001c1f0508087589 */ /* 0x000fe200000e0000 */
[----:B---3--:R-:W-:-:S03]  /*bac0*/  LOP3.LUT R12, R5, 0x2, RZ, 0x3c, !PT ;  /* 0x00000002050c7812 */ /* 0x008fc600078e3cff */
[----:B------:R-:W-:Y:S04]  /*bad0*/  SHFL.IDX PT, R58, R10, R5, 0x1c1f ;  /* 0x001c1f050a3a7589 */ /* 0x000fe800000e0000 */
[----:B------:R3:W-:Y:S04]  /*bae0*/  SHFL.IDX PT, R6, R87, R12, 0x1c1f ;  /* 0x001c1f0c57067589 */ /* 0x0007e800000e0000 */
[----:B------:R-:W-:Y:S04]  /*baf0*/  SHFL.IDX PT, R7, R7, R12, 0x1c1f ;  /* 0x001c1f0c07077589 */ /* 0x000fe800000e0000 */
[----:B------:R-:W-:Y:S01]  /*bb00*/  SHFL.IDX PT, R9, R102, R5, 0x1c1f ;  /* 0x001c1f0566097589 */ /* 0x000fe200000e0000 */
[----:B---3--:R-:W3:Y:S03]  /*bb10*/  LDC.64 R86, c[0x0][0xb40] ;  /* 0x0002d000ff567b82 */ /* 0x008ee60000000a00 */
[----:B------:R-:W-:Y:S04]  /*bb20*/  SHFL.IDX PT, R10, R109, R12, 0x1c1f ;  /* 0x001c1f0c6d0a7589 */ /* 0x000fe800000e0000 */
[----:B------:R-:W-:Y:S04]  /*bb30*/  SHFL.IDX PT, R14, R14, R5, 0x1c1f ;  /* 0x001c1f050e0e7589 */ /* 0x000fe800000e0000 */
[----:B------:R-:W-:Y:S04]  /*bb40*/  SHFL.IDX PT, R15, R15, R12, 0x1c1f ;  /* 0x001c1f0c0f0f7589 */ /* 0x000fe800000e0000 */
[----:B------:R-:W-:Y:S04]  /*bb50*/  SHFL.IDX PT, R20, R20, R5, 0x1c1f ;  /* 0x001c1f0514147589 */ /* 0x000fe800000e0000 */
[----:B------:R-:W-:Y:S04]  /*bb60*/  SHFL.IDX PT, R54, R16, R5, 0x1c1f ;  /* 0x001c1f0510367589 */ /* 0x000fe800000e0000 */
[----:B------:R-:W-:Y:S01]  /*bb70*/  SHFL.IDX PT, R21, R21, R12, 0x1c1f ;  /* 0x001c1f0c15157589 */ /* 0x000fe200000e0000 */
[----:B---3--:R-:W-:-:S03]  /*bb80*/  IMAD.WIDE.U32 R42, R86, UR37, R42 ;  /* 0x00000025562a7c25 */ /* 0x008fc6000f8e002a */
        /* <DEDUP_REMOVED lines=37> */
[----:B------:R-:W2:Y:S01]  /*bde0*/  SHFL.IDX PT, R60, R99, R12, 0x1c1f ;  /* 0x001c1f0c633c7589 */ /* 0x000ea200000e0000 */
[----:B---3--:R-:W-:-:S03]  /*bdf0*/  SEL R26, R28, R29, P0 ;  /* 0x0000001d1c1a7207 */ /* 0x008fc60000000000 */
[----:B------:R-:W3:Y:S01]  /*be00*/  SHFL.IDX PT, R72, R95, R12, 0x1c1f ;  /* 0x001c1f0c5f487589 */ /* 0x000ee200000e0000 */
        /* <DEDUP_REMOVED lines=24> */
[----:B--2---:R-:W-:Y:S02]  /*bf90*/  SEL R25, R60, R33, P0 ;  /* 0x000000213c197207 */ /* 0x004fe40000000000 */
        /* <DEDUP_REMOVED lines=23> */
[----:B---3--:R-:W-:Y:S01]  /*c110*/  SEL R31, R61, R72, P0 ;  /* 0x000000483d1f7207 */ /* 0x008fe20000000000 */
        /* <DEDUP_REMOVED lines=179> */
.L_x_9854:
[----:B------:R-:W-:Y:S05]  /*cc50*/  BSYNC B0 ;  /* 0x0000000000007941 */ /* 0x000fea0003800000 */
.L_x_9853:
        /* <DEDUP_REMOVED lines=122> */
.L_x_9852:
        /* <DEDUP_REMOVED lines=23> */
[----:B------:R-:W3:Y:S01]  /*d570*/  @P0 LDC R7, c[0x0][0xbec] ;  /* 0x0002fb00ff070b82 */ /* 0x000ee20000000800 */
[----:B------:R-:W-:Y:S01]  /*d580*/  IMAD.U32 R2, RZ, RZ, UR4 ;  /* 0x00000004ff027e24 */ /* 0x000fe2000f8e00ff */
[----:B------:R-:W-:Y:S01]  /*d590*/  ULDC.64 UR4, c[0x0][0xbe0] ;  /* 0x0002f80000047ab9 */ /* 0x000fe20000000a00 */
[----:B------:R-:W-:-:S05]  /*d5a0*/  IMAD.U32 R3, RZ, RZ, UR6 ;  /* 0x00000006ff037e24 */ /* 0x000fca000f8e00ff */
[----:B------:R-:W4:Y:S01]  /*d5b0*/  @P0 LDC R9, c[0x0][0xbf0] ;  /* 0x0002fc00ff090b82 */ /* 0x000f220000000800 */
[C---:B0-----:R-:W-:Y:S02]  /*d5c0*/  IMAD R12, R10.reuse, UR38, RZ ;  /* 0x000000260a0c7c24 */ /* 0x041fe4000f8e02ff */
[----:B------:R-:W-:-:S04]  /*d5d0*/  IMAD.WIDE.U32 R2, R10, UR37, R2 ;  /* 0x000000250a027c25 */ /* 0x000fc8000f8e0002 */
[----:B------:R-:W-:Y:S01]  /*d5e0*/  IMAD R11, R11, UR37, R12 ;  /* 0x000000250b0b7c24 */ /* 0x000fe2000f8e020c */
[----:B------:R-:W1:Y:S03]  /*d5f0*/  LDC R8, c[0x0][0xc50] ;  /* 0x00031400ff087b82 */ /* 0x000e660000000800 */
[----:B------:R-:W-:Y:S02]  /*d600*/  IMAD.IADD R3, R11, 0x1, R3 ;  /* 0x000000010b037824 */ /* 0x000fe400078e0203 */
[----:B---3--:R-:W-:-:S04]  /*d610*/  @P0 IMAD.HI.U32 R4, R0, R7, RZ ;  /* 0x0000000700040227 */ /* 0x008fc800078e00ff */
[----:B------:R-:W-:Y:S01]  /*d620*/  IMAD R7, RZ, RZ, -UR43 ;  /* 0x8000002bff077e24 */ /* 0x000fe2000f8e02ff */
[----:B----4-:R-:W-:-:S03]  /*d630*/  @P0 SHF.R.U32.HI R5, RZ, R9, R4 ;  /* 0x00000009ff050219 */ /* 0x010fc60000011604 */
        /* <DEDUP_REMOVED lines=22> */
.L_x_9811:
        /* <DEDUP_REMOVED lines=18> */
.L_x_9855:
[----:B------:R-:W-:Y:S01]  /*d8c0*/  ULDC UR42, c[0x0][0xc50] ;  /* 0x00031400002a7ab9 */ /* 0x000fe20000000800 */
[----:B------:R-:W-:Y:S01]  /*d8d0*/  UMOV UR40, UR6 ;  /* 0x0000000600287c82 */ /* 0x000fe20008000000 */
[----:B------:R-:W-:-:S11]  /*d8e0*/  UISETP.NE.AND UP0, UPT, UR42, 0x1, UPT ;  /* 0x000000012a00788c */ /* 0x000fd6000bf05270 */
[----:B------:R-:W-:Y:S01]  /*d8f0*/  @UP0 ULDC UR4, c[0x0][0xc54] ;  /* 0x0003150000040ab9 */ /* 0x000fe20000000800 */
[----:B------:R-:W-:Y:S01]  /*d900*/  @UP0 ULDC UR7, c[0x0][0xc58] ;  /* 0x0003160000070ab9 */ /* 0x000fe20000000800 */
[----:B------:R-:W-:-:S04]  /*d910*/  UIMAD.WIDE.U32 UR4, UR6, UR4, URZ ;  /* 0x00000004060472a5 */ /* 0x000fc8000f8e003f */
[----:B------:R-:W-:-:S12]  /*d920*/  @UP0 USHF.R.U32.HI UR40, URZ, UR7, UR5 ;  /* 0x000000073f280299 */ /* 0x000fd80008011605 */
.L_x_9856:
        /* <DEDUP_REMOVED lines=80> */
.L_x_9858:
        /* <DEDUP_REMOVED lines=34> */
.L_x_9859:
        /* <DEDUP_REMOVED lines=20> */
.L_x_9860:
        /* <DEDUP_REMOVED lines=20> */
.L_x_9861:
        /* <DEDUP_REMOVED lines=18> */
.L_x_9862:
        /* <DEDUP_REMOVED lines=14> */
.L_x_9913:
[----:B------:R-:W-:Y:S01]  /*e4d0*/  UMOV UR4, 0xa0 ;  /* 0x000000a000047882 */ /* 0x000fe20000000000 */
[C---:B------:R-:W-:Y:S01]  /*e4e0*/  LOP3.LUT R24, R23.reuse, R30, RZ, 0xfc, !PT ;  /* 0x0000001e17187212 */ /* 0x040fe200078efcff */
        /* <DEDUP_REMOVED lines=86> */
.L_x_9864:
[----:B------:R-:W-:-:S05]  /*ea50*/  IMAD.MOV.U32 R31, RZ, RZ, 0x1 ;  /* 0x00000001ff1f7424 */ /* 0x000fca00078e00ff */
[----:B------:R-:W-:-:S04]  /*ea60*/  SHF.L.U32 R31, R31, 0x1f, RZ ;  /* 0x0000001f1f1f7819 */ /* 0x000fc800000006ff */
[----:B------:R-:W0:Y:S02]  /*ea70*/  SYNCS.PHASECHK.TRANS64.TRYWAIT P0, [UR44+0x22880], R31 ;  /* 0x0228801fff0075a7 */ /* 0x000e24000800016c */
[----:B0-----:R-:W-:Y:S05]  /*ea80*/  @!P0 BRA `(.L_x_9865) ;  /* 0x0000004000688947 */ /* 0x001fea0003800000 */
.L_x_9914:
        /* <DEDUP_REMOVED lines=42> */
[----:B------:R-:W-:Y:S02]  /*ed30*/  IMAD.SHL.U32 R3, R12, 0x80, RZ ;  /* 0x000000800c037824 */ /* 0x000fe400078e00ff */
        /* <DEDUP_REMOVED lines=82> */
.L_x_9936:
        /* <DEDUP_REMOVED lines=16> */
.L_x_9867:
[----:B------:R-:W-:Y:S01]  /*f360*/  SYNCS.ARRIVE.TRANS64.A1T0 RZ, [UR44+0x22870], RZ ;  /* 0x022870ffffff79a7 */ /* 0x000fe2000810002c */
[----:B------:R-:W-:Y:S05]  /*f370*/  @!P6 BRA `(.L_x_9868) ;  /* 0x000000000004e947 */ /* 0x000fea0003800000 */
[----:B------:R-:W-:Y:S01]  /*f380*/  BPT.TRAP 0x1 ;  /* 0x000000040000795c */ /* 0x000fe20000300000 */
.L_x_9868:
[----:B------:R-:W0:Y:S02]  /*f390*/  SYNCS.PHASECHK.TRANS64.TRYWAIT P2, [UR44+0x22840], R31 ;  /* 0x0228401fff0075a7 */ /* 0x000e24000804016c */
[----:B0-----:R-:W-:Y:S05]  /*f3a0*/  @!P2 BRA `(.L_x_9869) ;  /* 0x00000044004ca947 */ /* 0x001fea0003800000 */
.L_x_9937:
        /* <DEDUP_REMOVED lines=110> */
.L_x_9959:
        /* <DEDUP_REMOVED lines=17> */
.L_x_9871:
        /* <DEDUP_REMOVED lines=30> */
.L_x_9872:
[----:B------:R-:W-:Y:S01]  /*fd80*/  UISETP.NE.AND UP0, UPT, UR47, URZ, UPT ;  /* 0x0000003f2f00728c */ /* 0x000fe2000bf05270 */
[----:B------:R-:W-:Y:S01]  /*fd90*/  IMAD.U32 R4, RZ, RZ, UR38 ;  /* 0x00000026ff047e24 */ /* 0x000fe2000f8e00ff */
[----:B------:R-:W-:Y:S01]  /*fda0*/  ULDC.64 UR4, c[0x0][0x2e0] ;  /* 0x0000b80000047ab9 */ /* 0x000fe20000000a00 */
[----:B------:R-:W-:Y:S01]  /*fdb0*/  IMAD.U32 R5, RZ, RZ, UR39 ;  /* 0x00000027ff057e24 */ /* 0x000fe2000f8e00ff */
[----:B------:R-:W-:Y:S01]  /*fdc0*/  ULDC UR6, c[0x0][0x2b8] ;  /* 0x0000ae0000067ab9 */ /* 0x000fe20000000800 */
[----:B------:R-:W-:Y:S01]  /*fdd0*/  IMAD.U32 R5, RZ, RZ, UR46 ;  /* 0x0000002eff057e24 */ /* 0x000fe2000f8e00ff */
[----:B------:R-:W-:Y:S01]  /*fde0*/  PLOP3.LUT P0, PT, PT, PT, UP0, 0x80, 0x0 ;  /* 0x000000000000781c */ /* 0x000fe20003f0f008 */
[----:B------:R-:W-:Y:S01]  /*fdf0*/  IMAD.U32 R3, RZ, RZ, UR45 ;  /* 0x0000002dff037e24 */ /* 0x000fe2000f8e00ff */
[----:B------:R-:W-:Y:S01]  /*fe00*/  PLOP3.LUT P1, PT, PT, PT, UP0, 0x80, 0x0 ;  /* 0x000000000000781c */ /* 0x000fe20003f2f008 */
[----:B------:R-:W-:Y:S02]  /*fe10*/  IMAD.MOV.U32 R2, RZ, RZ, R4 ;  /* 0x000000ffff027224 */ /* 0x000fe400078e0004 */
[----:B------:R-:W-:-:S02]  /*fe20*/  IMAD R24, R5, 0x80, R24 ;  /* 0x0000008005187824 */ /* 0x000fc400078e0218 */
[----:B------:R-:W-:Y:S01]  /*fe30*/  IMAD R16, R16, UR4, RZ ;  /* 0x0000000410107c24 */ /* 0x000fe2000f8e02ff */
[----:B------:R-:W1:Y:S01]  /*fe40*/  LDC R5, c[0x0][0x448] ;  /* 0x00011200ff057b82 */ /* 0x000e620000000800 */
[----:B------:R-:W-:Y:S01]  /*fe50*/  IMAD.WIDE.U32 R2, R27, UR4, R2 ;  /* 0x000000041b027c25 */ /* 0x000fe2000f8e0002 */
[----:B------:R-:W-:-:S03]  /*fe60*/  @UP0 ULDC UR4, c[0x0][0x44c] ;  /* 0x0001130000040ab9 */ /* 0x000fc60000000800 */
[----:B------:R-:W-:Y:S01]  /*fe70*/  @P0 IMAD.HI.U32 R0, R24, UR4, RZ ;  /* 0x0000000418000c27 */ /* 0x000fe2000f8e00ff */
[----:B------:R-:W-:-:S03]  /*fe80*/  ISETP.GE.AND P0, PT, R30, UR6, PT ;  /* 0x000000061e007c0c */ /* 0x000fc6000bf06270 */
        /* <DEDUP_REMOVED lines=24> */
[----:B------:R-:W-:Y:S01]  /*10010*/  IMAD.U32 R6, RZ, RZ, UR46 ;  /* 0x0000002eff067e24 */ /* 0x000fe2000f8e00ff */
[----:B------:R-:W-:Y:S02]  /*10020*/  ULDC UR4, c[0x0][0x288] ;  /* 0x0000a20000047ab9 */ /* 0x000fe40000000800 */
[----:B------:R-:W2:Y:S01]  /*10030*/  SHFL.IDX PT, R2, R4, RZ, 0x181f ;  /* 0x00181fff04027589 */ /* 0x000ea200000e0000 */
[----:B------:R-:W-:Y:S02]  /*10040*/  IMAD R5, R5, UR4, RZ ;  /* 0x0000000405057c24 */ /* 0x000fe4000f8e02ff */
[----:B------:R-:W-:Y:S01]  /*10050*/  IMAD R6, R6, 0x80, R23 ;  /* 0x0000008006067824 */ /* 0x000fe200078e0217 */
[----:B------:R-:W3:Y:S03]  /*10060*/  SHFL.IDX PT, R3, R0, 0x1, 0x181f ;  /* 0x00381f0000037f89 */ /* 0x000ee600000e0000 */
[C---:B------:R-:W-:Y:S01]  /*10070*/  VIADD R8, R6.reuse, 0x10 ;  /* 0x0000001006087836 */ /* 0x040fe20000000000 */
[C---:B------:R-:W-:Y:S01]  /*10080*/  ISETP.GE.AND P1, PT, R6.reuse, R5, PT ;  /* 0x000000050600720c */ /* 0x040fe20003f26270 */
[----:B------:R-:W4:Y:S01]  /*10090*/  SHFL.IDX PT, R7, R4, 0x1, 0x181f ;  /* 0x00381f0004077f89 */ /* 0x000f2200000e0000 */
[----:B------:R-:W-:-:S11]  /*100a0*/  VIADD R12, R6, 0x20 ;  /* 0x00000020060c7836 */ /* 0x000fd60000000000 */
        /* <DEDUP_REMOVED lines=50> */
.L_x_9976:
        /* <DEDUP_REMOVED lines=17> */
.L_x_9977:
[----:B------:R-:W-:Y:S01]  /*104e0*/  UIADD3 UR4, UR49, -0x2, URZ ;  /* 0xfffffffe31047890 */ /* 0x000fe2000fffe03f */
[----:B------:R-:W-:-:S03]  /*104f0*/  IMAD.MOV.U32 R31, RZ, RZ, 0x1 ;  /* 0x00000001ff1f7424 */ /* 0x000fc600078e00ff */
[----:B------:R-:W-:-:S06]  /*10500*/  UISETP.GE.AND UP0, UPT, UR4, UR48, UPT ;  /* 0x000000300400728c */ /* 0x000fcc000bf06270 */
[----:B------:R-:W-:-:S13]  /*10510*/  PLOP3.LUT P0, PT, PT, PT, UP0, 0x80, 0x0 ;  /* 0x000000000000781c */ /* 0x000fda0003f0f008 */
[----:B------:R-:W-:Y:S05]  /*10520*/  @!P0 BRA `(.L_x_9875) ;  /* 0x00000018003c8947 */ /* 0x000fea0003800000 */
[----:B------:R-:W2:Y:S01]  /*10530*/  LDL R4, [R1+0x8] ;  /* 0x0000080001047983 */ /* 0x000ea20000100800 */
[----:B------:R-:W-:Y:S01]  /*10540*/  UIADD3 UR4, UR42, 0x1, URZ ;  /* 0x000000012a047890 */ /* 0x000fe2000fffe03f */
[----:B0-----:R-:W-:Y:S01]  /*10550*/  LOP3.LUT R0, RZ, UR41, RZ, 0x33, !PT ;  /* 0x00000029ff007c12 */ /* 0x001fe2000f8e33ff */
[----:B------:R-:W-:Y:S01]  /*10560*/  ULOP3.LUT UR5, URZ, UR43, URZ, 0x33, !UPT ;  /* 0x0000002b3f057292 */ /* 0x000fe2000f8e333f */
[----:B------:R-:W-:Y:S01]  /*10570*/  IADD3 R18, R30, R18, R23 ;  /* 0x000000121e127210 */ /* 0x000fe20007ffe017 */
[----:B------:R-:W-:Y:S01]  /*10580*/  UIMAD UR4, UR4, UR37, URZ ;  /* 0x00000025040472a4 */ /* 0x000fe2000f8e023f */
[----:B------:R-:W-:Y:S02]  /*10590*/  IMAD.MOV.U32 R21, RZ, RZ, 0x1 ;  /* 0x00000001ff157424 */ /* 0x000fe400078e00ff */
[----:B------:R-:W-:Y:S02]  /*105a0*/  IMAD.MOV.U32 R20, RZ, RZ, RZ ;  /* 0x000000ffff147224 */ /* 0x000fe400078e00ff */
[----:B------:R-:W-:Y:S01]  /*105b0*/  VIADD R18, R18, 0xfffffe20 ;  /* 0xfffffe2012127836 */ /* 0x000fe20000000000 */
[----:B------:R-:W-:-:S04]  /*105c0*/  LOP3.LUT R3, RZ, UR4, RZ, 0x33, !PT ;  /* 0x00000004ff037c12 */ /* 0x000fc8000f8e33ff */
[----:B------:R-:W-:-:S04]  /*105d0*/  VIMNMX3 R3, R0, UR5, R3, !PT ;  /* 0x0000000500037c0f */ /* 0x000fc8000f800103 */
[----:B------:R-:W-:Y:S01]  /*105e0*/  IADD3 R33, -R3, -0x2, RZ ;  /* 0xfffffffe03217810 */ /* 0x000fe20007ffe1ff */
[----:B--2---:R-:W-:-:S05]  /*105f0*/  IMAD.IADD R0, R4, 0x1, R28 ;  /* 0x0000000104007824 */ /* 0x004fca00078e021c */
[----:B------:R0:W-:Y:S02]  /*10600*/  STL [R1+0x4], R0 ;  /* 0x0000040001007387 */ /* 0x0001e40000100800 */
[----:B0-----:R-:W-:-:S07]  /*10610*/  IMAD R0, R3, -0xa0, R18 ;  /* 0xffffff6003007824 */ /* 0x001fce00078e0212 */
.L_x_9890:
        /* <DEDUP_REMOVED lines=49> */
.L_x_9876:
[----:B------:R-:W-:Y:S02]  /*10930*/  LEA R3, R2, UR44, 0x3 ;  /* 0x0000002c02037c11 */ /* 0x000fe4000f8e18ff */
[----:B------:R-:W-:-:S04]  /*10940*/  SHF.L.U32 R26, R31, 0x1f, RZ ;  /* 0x0000001f1f1a7819 */ /* 0x000fc800000006ff */
[----:B------:R-:W0:Y:S02]  /*10950*/  SYNCS.PHASECHK.TRANS64.TRYWAIT P1, [R3+URZ+0x22880], R26 ;  /* 0x0228801a030075a7 */ /* 0x000e24000802017f */
[----:B0-----:R-:W-:Y:S05]  /*10960*/  @!P1 BRA `(.L_x_9877) ;  /* 0x00000044005c9947 */ /* 0x001fea0003800000 */
.L_x_9978:
        /* <DEDUP_REMOVED lines=92> */
.L_x_10000:
        /* <DEDUP_REMOVED lines=16> */
.L_x_9879:
[----:B------:R1:W-:Y:S01]  /*11030*/  SYNCS.ARRIVE.TRANS64.A1T0 RZ, [R3+URZ+0x22870], RZ ;  /* 0x022870ff03ff79a7 */ /* 0x0003e2000810003f */
[----:B------:R-:W-:Y:S05]  /*11040*/  @!P2 BRA `(.L_x_9880) ;  /* 0x000000000004a947 */ /* 0x000fea0003800000 */
[----:B------:R-:W-:Y:S01]  /*11050*/  BPT.TRAP 0x1 ;  /* 0x000000040000795c */ /* 0x000fe20000300000 */
.L_x_9880:
[----:B------:R-:W2:Y:S02]  /*11060*/  SYNCS.PHASECHK.TRANS64.TRYWAIT P1, [R3+URZ+0x22840], R26 ;  /* 0x0228401a030075a7 */ /* 0x000ea4000802017f */
[----:B--2---:R-:W-:Y:S05]  /*11070*/  @!P1 BRA `(.L_x_9881) ;  /* 0x0000004800649947 */ /* 0x004fea0003800000 */
.L_x_10001:
        /* <DEDUP_REMOVED lines=84> */
.L_x_10023:
        /* <DEDUP_REMOVED lines=16> */
.L_x_9883:
[----:B------:R-:W-:Y:S01]  /*116c0*/  IMAD.U32 R4, RZ, RZ, UR36 ;  /* 0x00000024ff047e24 */ /* 0x000fe2000f8e00ff */
[----:B------:R0:W-:Y:S04]  /*116d0*/  SYNCS.ARRIVE.TRANS64.A1T0 RZ, [R3+URZ+0x22830], RZ ;  /* 0x022830ff03ff79a7 */ /* 0x0001e8000810003f */
[----:B------:R-:W-:-:S04]  /*116e0*/  LOP3.LUT R4, R4, 0x1, RZ, 0xfc, !PT ;  /* 0x0000000104047812 */ /* 0x000fc800078efcff */
[----:B------:R-:W-:-:S13]  /*116f0*/  ISETP.NE.AND P1, PT, R4, 0x3, PT ;  /* 0x000000030400780c */ /* 0x000fda0003f25270 */
[----:B0-----:R-:W-:Y:S05]  /*11700*/  @!P1 BRA `(.L_x_9884) ;  /* 0x0000000000049947 */ /* 0x001fea0003800000 */
[----:B------:R-:W-:Y:S01]  /*11710*/  BPT.TRAP 0x1 ;  /* 0x000000040000795c */ /* 0x000fe20000300000 */
.L_x_9884:
[----:B-12---:R-:W-:Y:S02]  /*11720*/  LOP3.LUT R3, R21, 0x1, RZ, 0x3c, !PT ;  /* 0x0000000115037812 */ /* 0x006fe400078e3cff */
[----:B------:R-:W-:Y:S02]  /*11730*/  LEA R6, R20, UR44, 0x3 ;  /* 0x0000002c14067c11 */ /* 0x000fe4000f8e18ff */
[----:B------:R-:W-:-:S04]  /*11740*/  SHF.L.U32 R3, R3, 0x1f, RZ ;  /* 0x0000001f03037819 */ /* 0x000fc800000006ff */
[----:B------:R-:W0:Y:S02]  /*11750*/  SYNCS.PHASECHK.TRANS64.TRYWAIT P2, [R6+URZ+0x22870], R3 ;  /* 0x02287003060075a7 */ /* 0x000e24000804017f */
[----:B0-----:R-:W-:Y:S05]  /*11760*/  @!P2 BRA `(.L_x_9885) ;  /* 0x0000004c0068a947 */ /* 0x001fea0003800000 */
.L_x_10024:
[----:B------:R-:W-:-:S06]  /*11770*/  ULOP3.LUT UR4, UR36, 0x2, URZ, 0xfc, !UPT ;  /* 0x0000000224047892 */ /* 0x000fcc000f8efc3f */
[----:B------:R-:W-:-:S05]  /*11780*/  IMAD.U32 R4, RZ, RZ, UR4 ;  /* 0x00000004ff047e24 */ /* 0x000fca000f8e00ff */
[----:B------:R-:W-:-:S13]  /*11790*/  ISETP.NE.AND P2, PT, R4, 0x3, PT ;  /* 0x000000030400780c */ /* 0x000fda0003f45270 */
[----:B------:R-:W-:Y:S05]  /*117a0*/  @!P2 BRA `(.L_x_9886) ;  /* 0x000000000004a947 */ /* 0x000fea0003800000 */
[----:B------:R-:W-:Y:S01]  /*117b0*/  BPT.TRAP 0x1 ;  /* 0x000000040000795c */ /* 0x000fe20000300000 */
.L_x_9886:
[----:B0-----:R-:W-:Y:S01]  /*117c0*/  SHF.L.U32 R3, R21, 0x1f, RZ ;  /* 0x0000001f15037819 */ /* 0x001fe200000006ff */
[----:B------:R-:W-:-:S03]  /*117d0*/  IMAD R4, R20, 0x5000, RZ ;  /* 0x0000500014047824 */ /* 0x000fc600078e02ff */
[----:B------:R-:W0:Y:S02]  /*117e0*/  SYNCS.PHASECHK.TRANS64.TRYWAIT P2, [R6+URZ+0x22860], R3 ;  /* 0x02286003060075a7 */ /* 0x000e24000804017f */
[----:B0-----:R-:W-:Y:S05]  /*117f0*/  @!P2 BRA `(.L_x_9887) ;  /* 0x0000004c0058a947 */ /* 0x001fea0003800000 */
.L_x_10025:
        /* <DEDUP_REMOVED lines=85> */
.L_x_9888:
[----:B-1----:R1:W-:Y:S01]  /*11d50*/  SYNCS.ARRIVE.TRANS64.A1T0 RZ, [R6+URZ+0x22850], RZ ;  /* 0x022850ff06ff79a7 */ /* 0x0023e2000810003f */
[----:B------:R-:W-:Y:S06]  /*11d60*/  BAR.SYNC.DEFER_BLOCKING 0x2, 0x80 ;  /* 0x0082000000007b1d */ /* 0x000fec0000010000 */
[----:B------:R-:W-:Y:S05]  /*11d70*/  @!P1 BRA `(.L_x_9889) ;  /* 0x0000000000049947 */ /* 0x000fea0003800000 */
[----:B------:R-:W-:Y:S01]  /*11d80*/  BPT.TRAP 0x1 ;  /* 0x000000040000795c */ /* 0x000fe20000300000 */
.L_x_9889:
        /* <DEDUP_REMOVED lines=9> */
.L_x_9875:
[----:B------:R-:W-:-:S07]  /*11e20*/  IMAD.MOV.U32 R2, RZ, RZ, RZ ;  /* 0x000000ffff027224 */ /* 0x000fce00078e00ff */
.L_x_9891:
[----:B------:R-:W-:-:S06]  /*11e30*/  ULOP3.LUT UR4, UR36, 0x1, URZ, 0xfc, !UPT ;  /* 0x0000000124047892 */ /* 0x000fcc000f8efc3f */
[----:B0-----:R-:W-:-:S05]  /*11e40*/  IMAD.U32 R0, RZ, RZ, UR4 ;  /* 0x00000004ff007e24 */ /* 0x001fca000f8e00ff */
[----:B------:R-:W-:-:S13]  /*11e50*/  ISETP.NE.AND P1, PT, R0, 0x3, PT ;  /* 0x000000030000780c */ /* 0x000fda0003f25270 */
[----:B------:R-:W-:Y:S05]  /*11e60*/  @!P1 BRA `(.L_x_9892) ;  /* 0x0000000000049947 */ /* 0x000fea0003800000 */
[----:B------:R-:W-:Y:S01]  /*11e70*/  BPT.TRAP 0x1 ;  /* 0x000000040000795c */ /* 0x000fe20000300000 */
.L_x_9892:
[----:B------:R-:W-:Y:S01]  /*11e80*/  LOP3.LUT R3, R31, 0x1, RZ, 0x3c, !PT ;  /* 0x000000011f037812 */ /* 0x000fe200078e3cff */
[----:B------:R-:W-:Y:S01]  /*11e90*/  BSSY B0, `(.L_x_9893) ;  /* 0x0000005000007945 */ /* 0x000fe20003800000 */
[----:B------:R-:W-:Y:S02]  /*11ea0*/  LEA R16, R2, UR44, 0x3 ;  /* 0x0000002c02107c11 */ /* 0x000fe4000f8e18ff */
[----:B------:R-:W-:-:S04]  /*11eb0*/  SHF.L.U32 R3, R3, 0x1f, RZ ;  /* 0x0000001f03037819 */ /* 0x000fc800000006ff */
[----:B------:R-:W0:Y:S02]  /*11ec0*/  SYNCS.PHASECHK.TRANS64.TRYWAIT P0, [R16+URZ+0x22870], R3 ;  /* 0x02287003100075a7 */ /* 0x000e24000800017f */
[----:B0-----:R-:W-:Y:S05]  /*11ed0*/  @!P0 BRA `(.L_x_9894) ;  /* 0x0000004400b48947 */ /* 0x001fea0003800000 */
.L_x_10026:
[----:B------:R-:W-:Y:S05]  /*11ee0*/  BSYNC B0 ;  /* 0x0000000000007941 */ /* 0x000fea0003800000 */
.L_x_9893:
[----:B------:R-:W-:-:S06]  /*11ef0*/  ULOP3.LUT UR4, UR36, 0x2, URZ, 0xfc, !UPT ;  /* 0x0000000224047892 */ /* 0x000fcc000f8efc3f */
[----:B------:R-:W-:-:S05]  /*11f00*/  IMAD.U32 R0, RZ, RZ, UR4 ;  /* 0x00000004ff007e24 */ /* 0x000fca000f8e00ff */
[----:B------:R-:W-:-:S13]  /*11f10*/  ISETP.NE.AND P0, PT, R0, 0x3, PT ;  /* 0x000000030000780c */ /* 0x000fda0003f05270 */
[----:B------:R-:W-:Y:S05]  /*11f20*/  @!P0 BRA `(.L_x_9895) ;  /* 0x0000000000048947 */ /* 0x000fea0003800000 */
[----:B------:R-:W-:Y:S01]  /*11f30*/  BPT.TRAP 0x1 ;  /* 0x000000040000795c */ /* 0x000fe20000300000 */
.L_x_9895:
[----:B0-----:R-:W2:Y:S01]  /*11f40*/  LDL.LU R3, [R1+0x8] ;  /* 0x0000080001037983 */ /* 0x001ea20000300800 */
[----:B------:R-:W-:Y:S01]  /*11f50*/  SHF.L.U32 R5, R31, 0x1f, RZ ;  /* 0x0000001f1f057819 */ /* 0x000fe200000006ff */
[----:B------:R-:W-:-:S03]  /*11f60*/  IMAD R0, R2, 0x5000, RZ ;  /* 0x0000500002007824 */ /* 0x000fc600078e02ff */
[----:B------:R-:W0:Y:S02]  /*11f70*/  SYNCS.PHASECHK.TRANS64.TRYWAIT P0, [R16+URZ+0x22860], R5 ;  /* 0x02286005100075a7 */ /* 0x000e24000800017f */
[CC--:B------:R-:W-:Y:S02]  /*11f80*/  LOP3.LUT R11, R0.reuse, R28.reuse, RZ, 0xfc, !PT ;  /* 0x0000001c000b7212 */ /* 0x0c0fe400078efcff */
[----:B--2---:R-:W-:Y:S01]  /*11f90*/  IADD3 R3, R0, R28, R3 ;  /* 0x0000001c00037210 */ /* 0x004fe20007ffe003 */
[----:B0-----:R-:W-:Y:S06]  /*11fa0*/  @!P0 BRA `(.L_x_9896) ;  /* 0x0000004400948947 */ /* 0x001fec0003800000 */
.L_x_10027:
        /* <DEDUP_REMOVED lines=82> */
.L_x_9897:
[----:B-1----:R1:W-:Y:S01]  /*124d0*/  SYNCS.ARRIVE.TRANS64.A1T0 RZ, [R16+URZ+0x22850], RZ ;  /* 0x022850ff10ff79a7 */ /* 0x0023e2000810003f */
[----:B------:R-:W-:Y:S06]  /*124e0*/  BAR.SYNC.DEFER_BLOCKING 0x2, 0x80 ;  /* 0x0082000000007b1d */ /* 0x000fec0000010000 */
[----:B------:R-:W-:Y:S05]  /*124f0*/  @!P1 BRA `(.L_x_9898) ;  /* 0x0000000000049947 */ /* 0x000fea0003800000 */
[----:B------:R-:W-:Y:S01]  /*12500*/  BPT.TRAP 0x1 ;  /* 0x000000040000795c */ /* 0x000fe20000300000 */
.L_x_9898:
        /* <DEDUP_REMOVED lines=10> */
.L_x_9857:
[----:B------:R-:W0:Y:S01]  /*125b0*/  S2R R4, SR_CgaCtaId ;  /* 0x0000000000047919 */ /* 0x000e220000008800 */
[----:B------:R-:W-:Y:S02]  /*125c0*/  MOV R3, 0x400 ;  /* 0x0000040000037802 */ /* 0x000fe40000000f00 */
[----:B------:R-:W-:Y:S02]  /*125d0*/  SHF.L.U32 R2, R2, 0x1f, RZ ;  /* 0x0000001f02027819 */ /* 0x000fe400000006ff */
[----:B0-----:R-:W-:-:S04]  /*125e0*/  LEA R5, R4, R3, 0x18 ;  /* 0x0000000304057211 */ /* 0x001fc800078ec0ff */
[----:B------:R-:W0:Y:S02]  /*125f0*/  SYNCS.PHASECHK.TRANS64.TRYWAIT P0, [R5+URZ+0x22820], R2 ;  /* 0x02282002050075a7 */ /* 0x000e24000800017f */
[----:B0-----:R-:W-:Y:S05]  /*12600*/  @!P0 BRA `(.L_x_9899) ;  /* 0x0000004000108947 */ /* 0x001fea0003800000 */
.L_x_10028:
        /* <DEDUP_REMOVED lines=13> */
.L_x_9900:
[C---:B------:R-:W-:Y:S01]  /*126e0*/  IMAD R4, R0.reuse, 0x8, R5 ;  /* 0x0000000800047824 */ /* 0x040fe200078e0205 */
[----:B------:R-:W-:Y:S01]  /*126f0*/  SHF.L.U32 R3, R31, 0x1f, RZ ;  /* 0x0000001f1f037819 */ /* 0x000fe200000006ff */
[----:B------:R-:W-:-:S03]  /*12700*/  VIADD R0, R0, 0x1 ;  /* 0x0000000100007836 */ /* 0x000fc60000000000 */
[----:B------:R-:W0:Y:S02]  /*12710*/  SYNCS.PHASECHK.TRANS64.TRYWAIT P1, [R4+URZ+0x22840], R3 ;  /* 0x02284003040075a7 */ /* 0x000e24000802017f */
[----:B------:R-:W-:-:S04]  /*12720*/  ISETP.NE.AND P2, PT, R0, 0x2, PT ;  /* 0x000000020000780c */ /* 0x000fc80003f45270 */
[----:B------:R-:W-:Y:S01]  /*12730*/  SEL R2, RZ, 0x1, P2 ;  /* 0x00000001ff027807 */ /* 0x000fe20001000000 */
[----:B0-----:R-:W-:Y:S08]  /*12740*/  @!P1 BRA `(.L_x_9901) ;  /* 0x0000003c00d49947 */ /* 0x001ff00003800000 */
.L_x_10029:
[----:B------:R-:W-:Y:S02]  /*12750*/  SEL R0, R0, RZ, P2 ;  /* 0x000000ff00007207 */ /* 0x000fe40001000000 */
[----:B------:R-:W-:Y:S01]  /*12760*/  LOP3.LUT R2, R31, R2, RZ, 0x3c, !PT ;  /* 0x000000021f027212 */ /* 0x000fe200078e3cff */
[----:B------:R-:W-:Y:S06]  /*12770*/  @!P0 BRA `(.L_x_9902) ;  /* 0x0000000000048947 */ /* 0x000fec0003800000 */
[----:B------:R-:W-:Y:S01]  /*12780*/  BPT.TRAP 0x1 ;  /* 0x000000040000795c */ /* 0x000fe20000300000 */
.L_x_9902:
[----:B------:R-:W-:Y:S01]  /*12790*/  IMAD R5, R0, 0x8, R5 ;  /* 0x0000000800057824 */ /* 0x000fe200078e0205 */
[----:B------:R-:W-:-:S04]  /*127a0*/  SHF.L.U32 R0, R2, 0x1f, RZ ;  /* 0x0000001f02007819 */ /* 0x000fc800000006ff */
[----:B------:R-:W1:Y:S02]  /*127b0*/  SYNCS.PHASECHK.TRANS64.TRYWAIT P1, [R5+URZ+0x22840], R0 ;  /* 0x02284000050075a7 */ /* 0x000e64000802017f */
[----:B-1----:R-:W-:Y:S05]  /*127c0*/  @!P1 BRA `(.L_x_9903) ;  /* 0x0000003c00c89947 */ /* 0x002fea0003800000 */
.L_x_10030:
[----:B------:R-:W-:Y:S05]  /*127d0*/  @!P0 BRA `(.L_x_9904) ;  /* 0x0000000000048947 */ /* 0x000fea0003800000 */
[----:B------:R-:W-:Y:S01]  /*127e0*/  BPT.TRAP 0x1 ;  /* 0x000000040000795c */ /* 0x000fe20000300000 */
.L_x_9904:
[----:B------:R-:W2:Y:S02]  /*127f0*/  SYNCS.PHASECHK.TRANS64.TRYWAIT P1, [R4+URZ+0x22860], R3 ;  /* 0x02286003040075a7 */ /* 0x000ea4000802017f */
[----:B--2---:R-:W-:Y:S05]  /*12800*/  @!P1 BRA `(.L_x_9905) ;  /* 0x0000003c00cc9947 */ /* 0x004fea0003800000 */
.L_x_10031:
[----:B------:R-:W-:Y:S05]  /*12810*/  @!P0 BRA `(.L_x_9906) ;  /* 0x0000000000048947 */ /* 0x000fea0003800000 */
[----:B------:R-:W-:Y:S01]  /*12820*/  BPT.TRAP 0x1 ;  /* 0x000000040000795c */ /* 0x000fe20000300000 */
.L_x_9906:
[----:B------:R-:W3:Y:S02]  /*12830*/  SYNCS.PHASECHK.TRANS64.TRYWAIT P1, [R5+URZ+0x22860], R0 ;  /* 0x02286000050075a7 */ /* 0x000ee4000802017f */
[----:B---3--:R-:W-:Y:S05]  /*12840*/  @!P1 BRA `(.L_x_9907) ;  /* 0x0000003c00d09947 */ /* 0x008fea0003800000 */
.L_x_10032:
[----:B------:R-:W-:Y:S05]  /*12850*/  @!P0 BRA `(.L_x_9908) ;  /* 0x0000000000048947 */ /* 0x000fea0003800000 */
[----:B------:R-:W-:Y:S01]  /*12860*/  BPT.TRAP 0x1 ;  /* 0x000000040000795c */ /* 0x000fe20000300000 */
.L_x_9908:
[----:B------:R-:W4:Y:S02]  /*12870*/  SYNCS.PHASECHK.TRANS64.TRYWAIT P1, [R4+URZ+0x22880], R3 ;  /* 0x02288003040075a7 */ /* 0x000f24000802017f */
[----:B----4-:R-:W-:Y:S05]  /*12880*/  @!P1 BRA `(.L_x_9909) ;  /* 0x0000003c00d49947 */ /* 0x010fea0003800000 */
.L_x_10033:
[----:B------:R-:W-:Y:S05]  /*12890*/  @!P0 BRA `(.L_x_9910) ;  /* 0x0000000000048947 */ /* 0x000fea0003800000 */
[----:B------:R-:W-:Y:S01]  /*128a0*/  BPT.TRAP 0x1 ;  /* 0x000000040000795c */ /* 0x000fe20000300000 */
.L_x_9910:
[----:B------:R0:W0:Y:S02]  /*128b0*/  SYNCS.PHASECHK.TRANS64.TRYWAIT P0, [R5+URZ+0x22880], R0 ;  /* 0x02288000050075a7 */ /* 0x000024000800017f */
[----:B0-----:R-:W-:Y:S05]  /*128c0*/  @!P0 NANOSLEEP.SYNCS 0x989680 ;  /* 0x009896800000895d */ /* 0x001fea0003900000 */
[----:B------:R-:W0:Y:S02]  /*128d0*/  @!P0 SYNCS.PHASECHK.TRANS64 P0, [R5+URZ+0x22880], R0 ;  /* 0x02288000050085a7 */ /* 0x000e24000800007f */
[----:B0-----:R-:W-:Y:S05]  /*128e0*/  @!P0 BRA `(.L_x_9910) ;  /* 0xfffffffc00f08947 */ /* 0x001fea000383ffff */
.L_x_9813:
[----:B------:R-:W-:Y:S05]  /*128f0*/  BSYNC B6 ;  /* 0x0000000000067941 */ /* 0x000fea0003800000 */
.L_x_9810:
[----:B------:R-:W-:Y:S05]  /*12900*/  EXIT ;  /* 0x000000000000794d */ /* 0x000fea0003800000 */
.L_x_9817:
[----:B0-----:R-:W-:-:S04]  /*12910*/  IMAD.U32 R3, RZ, RZ, UR41 ;  /* 0x00000029ff037e24 */ /* 0x001fc8000f8e00ff */
[----:B------:R0:W1:Y:S03]  /*12920*/  SYNCS.PHASECHK.TRANS64.TRYWAIT P0, [R3+URZ+0x22800], R0 ;  /* 0x02280000030075a7 */ /* 0x000066000800017f */
[----:B-1----:R-:W-:Y:S05]  /*12930*/  @!P0 NANOSLEEP.SYNCS 0x989680 ;  /* 0x009896800000895d */ /* 0x002fea0003900000 */
[----:B------:R-:W1:Y:S02]  /*12940*/  @!P0 SYNCS.PHASECHK.TRANS64 P0, [R3+URZ+0x22800], R0 ;  /* 0x02280000030085a7 */ /* 0x000e64000800007f */
[----:B-1----:R-:W-:Y:S05]  /*12950*/  @!P0 BRA `(.L_x_9817) ;  /* 0xfffffffc00ec8947 */ /* 0x002fea000383ffff */
[----:B------:R-:W-:Y:S05]  /*12960*/  BRA `(.L_x_9911) ;  /* 0xfffffeec00447947 */ /* 0x000fea000383ffff */
.L_x_9821:
[----:B--2---:R-:W-:-:S04]  /*12970*/  IMAD.U32 R5, RZ, RZ, UR41 ;  /* 0x00000029ff057e24 */ /* 0x004fc8000f8e00ff */
[----:B------:R2:W3:Y:S03]  /*12980*/  SYNCS.PHASECHK.TRANS64.TRYWAIT P1, [R5+URZ+0x22830], R0 ;  /* 0x02283000050075a7 */ /* 0x0004e6000802017f */
[----:B---3--:R-:W-:Y:S05]  /*12990*/  @!P1 NANOSLEEP.SYNCS 0x989680 ;  /* 0x009896800000995d */ /* 0x008fea0003900000 */
[----:B------:R-:W3:Y:S02]  /*129a0*/  @!P1 SYNCS.PHASECHK.TRANS64 P1, [R5+URZ+0x22830], R0 ;  /* 0x02283000050095a7 */ /* 0x000ee4000802007f */
[----:B---3--:R-:W-:Y:S05]  /*129b0*/  @!P1 BRA `(.L_x_9821) ;  /* 0xfffffffc00ec9947 */ /* 0x008fea000383ffff */
[----:B------:R-:W-:Y:S05]  /*129c0*/  BRA `(.L_x_9820) ;  /* 0xfffffeec00607947 */ /* 0x000fea000383ffff */
.L_x_9827:
[----:B-1----:R-:W-:-:S04]  /*129d0*/  IMAD.U32 R8, RZ, RZ, UR6 ;  /* 0x00000006ff087e24 */ /* 0x002fc8000f8e00ff */
[----:B------:R1:W2:Y:S03]  /*129e0*/  SYNCS.PHASECHK.TRANS64.TRYWAIT P1, [R8+URZ+0x22830], R7 ;  /* 0x02283007080075a7 */ /* 0x0002a6000802017f */
[----:B--2---:R-:W-:Y:S05]  /*129f0*/  @!P1 NANOSLEEP.SYNCS 0x989680 ;  /* 0x009896800000995d */ /* 0x004fea0003900000 */
[----:B------:R-:W2:Y:S02]  /*12a00*/  @!P1 SYNCS.PHASECHK.TRANS64 P1, [R8+URZ+0x22830], R7 ;  /* 0x02283007080095a7 */ /* 0x000ea4000802007f */
[----:B--2---:R-:W-:Y:S05]  /*12a10*/  @!P1 BRA `(.L_x_9827) ;  /* 0xfffffffc00ec9947 */ /* 0x004fea000383ffff */
[----:B------:R-:W-:Y:S05]  /*12a20*/  BRA `(.L_x_9824) ;  /* 0xffffff20003c7947 */ /* 0x000fea000383ffff */
.L_x_9831:
[----:B-1----:R-:W-:-:S04]  /*12a30*/  IMAD.U32 R8, RZ, RZ, UR6 ;  /* 0x00000006ff087e24 */ /* 0x002fc8000f8e00ff */
[----:B------:R1:W2:Y:S03]  /*12a40*/  SYNCS.PHASECHK.TRANS64.TRYWAIT P1, [R8+URZ+0x22850], R7 ;  /* 0x02285007080075a7 */ /* 0x0002a6000802017f */
[----:B--2---:R-:W-:Y:S05]  /*12a50*/  @!P1 NANOSLEEP.SYNCS 0x989680 ;  /* 0x009896800000995d */ /* 0x004fea0003900000 */
[----:B------:R-:W2:Y:S02]  /*12a60*/  @!P1 SYNCS.PHASECHK.TRANS64 P1, [R8+URZ+0x22850], R7 ;  /* 0x02285007080095a7 */ /* 0x000ea4000802007f */
[----:B--2---:R-:W-:Y:S05]  /*12a70*/  @!P1 BRA `(.L_x_9831) ;  /* 0xfffffffc00ec9947 */ /* 0x004fea000383ffff */
[----:B------:R-:W-:Y:S05]  /*12a80*/  BRA `(.L_x_9828) ;  /* 0xffffff2800607947 */ /* 0x000fea000383ffff */
.L_x_9839:
[----:B-1----:R-:W-:-:S04]  /*12a90*/  IMAD.U32 R8, RZ, RZ, UR6 ;  /* 0x00000006ff087e24 */ /* 0x002fc8000f8e00ff */
[----:B------:R1:W2:Y:S03]  /*12aa0*/  SYNCS.PHASECHK.TRANS64.TRYWAIT P1, [R8+URZ+0x22830], R7 ;  /* 0x02283007080075a7 */ /* 0x0002a6000802017f */
[----:B--2---:R-:W-:Y:S05]  /*12ab0*/  @!P1 NANOSLEEP.SYNCS 0x989680 ;  /* 0x009896800000995d */ /* 0x004fea0003900000 */
[----:B------:R-:W2:Y:S02]  /*12ac0*/  @!P1 SYNCS.PHASECHK.TRANS64 P1, [R8+URZ+0x22830], R7 ;  /* 0x02283007080095a7 */ /* 0x000ea4000802007f */
[----:B--2---:R-:W-:Y:S05]  /*12ad0*/  @!P1 BRA `(.L_x_9839) ;  /* 0xfffffffc00ec9947 */ /* 0x004fea000383ffff */
[----:B------:R-:W-:Y:S05]  /*12ae0*/  BRA `(.L_x_9836) ;  /* 0xffffff5400507947 */ /* 0x000fea000383ffff */
.L_x_9843:
[----:B-1----:R-:W-:-:S04]  /*12af0*/  IMAD.U32 R8, RZ, RZ, UR6 ;  /* 0x00000006ff087e24 */ /* 0x002fc8000f8e00ff */
[----:B------:R1:W2:Y:S03]  /*12b00*/  SYNCS.PHASECHK.TRANS64.TRYWAIT P1, [R8+URZ+0x22850], R7 ;  /* 0x02285007080075a7 */ /* 0x0002a6000802017f */
[----:B--2---:R-:W-:Y:S05]  /*12b10*/  @!P1 NANOSLEEP.SYNCS 0x989680 ;  /* 0x009896800000995d */ /* 0x004fea0003900000 */
[----:B------:R-:W2:Y:S02]  /*12b20*/  @!P1 SYNCS.PHASECHK.TRANS64 P1, [R8+URZ+0x22850], R7 ;  /* 0x02285007080095a7 */ /* 0x000ea4000802007f */
[----:B--2---:R-:W-:Y:S05]  /*12b30*/  @!P1 BRA `(.L_x_9843) ;  /* 0xfffffffc00ec9947 */ /* 0x004fea000383ffff */
[----:B------:R-:W-:Y:S05]  /*12b40*/  BRA `(.L_x_9840) ;  /* 0xffffff5c00647947 */ /* 0x000fea000383ffff */
.L_x_9850:
[----:B-1----:R-:W-:-:S04]  /*12b50*/  IMAD.U32 R3, RZ, RZ, UR9 ;  /* 0x00000009ff037e24 */ /* 0x002fc8000f8e00ff */
[----:B------:R1:W3:Y:S03]  /*12b60*/  SYNCS.PHASECHK.TRANS64.TRYWAIT P1, [R3+URZ+0x22850], R2 ;  /* 0x02285002030075a7 */ /* 0x0002e6000802017f */
[----:B---3--:R-:W-:Y:S05]  /*12b70*/  @!P1 NANOSLEEP.SYNCS 0x989680 ;  /* 0x009896800000995d */ /* 0x008fea0003900000 */
[----:B------:R-:W3:Y:S02]  /*12b80*/  @!P1 SYNCS.PHASECHK.TRANS64 P1, [R3+URZ+0x22850], R2 ;  /* 0x02285002030095a7 */ /* 0x000ee4000802007f */
[----:B---3--:R-:W-:Y:S05]  /*12b90*/  @!P1 BRA `(.L_x_9850) ;  /* 0xfffffffc00ec9947 */ /* 0x008fea000383ffff */
[----:B------:R-:W-:Y:S05]  /*12ba0*/  BRA `(.L_x_9849) ;  /* 0xffffff7c00307947 */ /* 0x000fea000383ffff */
.L_x_9863:
[----:B------:R-:W-:Y:S02]  /*12bb0*/  IMAD.MOV.U32 R13, RZ, RZ, R19 ;  /* 0x000000ffff0d7224 */ /* 0x000fe400078e0013 */
[----:B------:R-:W-:Y:S02]  /*12bc0*/  IMAD.MOV.U32 R12, RZ, RZ, RZ ;  /* 0x000000ffff0c7224 */ /* 0x000fe400078e00ff */
[----:B------:R-:W-:Y:S02]  /*12bd0*/  IMAD.MOV.U32 R11, RZ, RZ, 0x1f ;  /* 0x0000001fff0b7424 */ /* 0x000fe400078e00ff */
[----:B------:R-:W-:-:S07]  /*12be0*/  IMAD.MOV.U32 R15, RZ, RZ, -0x1 ;  /* 0xffffffffff0f7424 */ /* 0x000fce00078e00ff */
[----:B0----5:R-:W-:Y:S05]  /*12bf0*/  WARPSYNC.COLLECTIVE R15, `(.L_x_9912) ;  /* 0x000000000f087348 */ /* 0x021fea0003c00000 */
[----:B------:R1:W2:Y:S02]  /*12c00*/  SHFL.IDX P6, R14, R13, R12, R11 ;  /* 0x0000000c0d0e7389 */ /* 0x0002a400000c000b */
[----:B012--5:R-:W-:Y:S01]  /*12c10*/  ENDCOLLECTIVE ;  /* 0x000000000000791b */ /* 0x027fe20003800000 */
.L_x_9912:
[----:B------:R-:W-:Y:S05]  /*12c20*/  BRA `(.L_x_9913) ;  /* 0xffffffb800287947 */ /* 0x000fea000383ffff */
.L_x_9865:
[----:B0-----:R0:W1:Y:S02]  /*12c30*/  SYNCS.PHASECHK.TRANS64.TRYWAIT P0, [R25+URZ+0x22880], R31 ;  /* 0x0228801f190075a7 */ /* 0x001064000800017f */
[----:B-1----:R-:W-:Y:S05]  /*12c40*/  @!P0 NANOSLEEP.SYNCS 0x989680 ;  /* 0x009896800000895d */ /* 0x002fea0003900000 */
[----:B------:R-:W1:Y:S02]  /*12c50*/  @!P0 SYNCS.PHASECHK.TRANS64 P0, [R25+URZ+0x22880], R31 ;  /* 0x0228801f190085a7 */ /* 0x000e64000800007f */
[----:B-1----:R-:W-:Y:S05]  /*12c60*/  @!P0 BRA `(.L_x_9865) ;  /* 0xfffffffc00f08947 */ /* 0x002fea000383ffff */
[----:B------:R-:W-:Y:S05]  /*12c70*/  BRA `(.L_x_9914) ;  /* 0xffffffbc00847947 */ /* 0x000fea000383ffff */
.L_x_9866:
        /* <DEDUP_REMOVED lines=8> */
.L_x_9916:
[----:B------:R-:W-:Y:S05]  /*12d00*/  BSYNC B0 ;  /* 0x0000000000007941 */ /* 0x000fea0003800000 */
.L_x_9915:
        /* <DEDUP_REMOVED lines=14> */
.L_x_9917:
[----:B------:R-:W-:Y:S02]  /*12df0*/  IMAD.MOV.U32 R13, RZ, RZ, R17 ;  /* 0x000000ffff0d7224 */ /* 0x000fe400078e0011 */
[----:B------:R-:W-:Y:S01]  /*12e00*/  IMAD.MOV.U32 R12, RZ, RZ, 0x1 ;  /* 0x00000001ff0c7424 */ /* 0x000fe200078e00ff */
[----:B------:R-:W-:-:S13]  /*12e10*/  IADD3 R2, P0, R30, R14, RZ ;  /* 0x0000000e1e027210 */ /* 0x000fda0007f1e0ff */
[----:B------:R-:W-:Y:S05]  /*12e20*/  WARPSYNC.COLLECTIVE R15, `(.L_x_9918) ;  /* 0x000000000f087348 */ /* 0x000fea0003c00000 */
[----:B------:R0:W1:Y:S02]  /*12e30*/  SHFL.IDX P6, R14, R13, R12, R11 ;  /* 0x0000000c0d0e7389 */ /* 0x00006400000c000b */
[----:B01----:R-:W-:Y:S01]  /*12e40*/  ENDCOLLECTIVE ;  /* 0x000000000000791b */ /* 0x003fe20003800000 */
.L_x_9918:
        /* <DEDUP_REMOVED lines=11> */
.L_x_9919:
[----:B------:R-:W-:Y:S02]  /*12f00*/  IMAD.MOV.U32 R13, RZ, RZ, R17 ;  /* 0x000000ffff0d7224 */ /* 0x000fe400078e0011 */
[----:B------:R-:W-:Y:S02]  /*12f10*/  IMAD.MOV.U32 R12, RZ, RZ, 0x2 ;  /* 0x00000002ff0c7424 */ /* 0x000fe400078e00ff */
[----:B------:R-:W-:-:S07]  /*12f20*/  IMAD.MOV.U32 R2, RZ, RZ, R14 ;  /* 0x000000ffff027224 */ /* 0x000fce00078e000e */
[----:B------:R-:W-:Y:S05]  /*12f30*/  WARPSYNC.COLLECTIVE R15, `(.L_x_9920) ;  /* 0x000000000f087348 */ /* 0x000fea0003c00000 */
[----:B------:R0:W1:Y:S02]  /*12f40*/  SHFL.IDX P6, R14, R13, R12, R11 ;  /* 0x0000000c0d0e7389 */ /* 0x00006400000c000b */
[----:B01----:R-:W-:Y:S01]  /*12f50*/  ENDCOLLECTIVE ;  /* 0x000000000000791b */ /* 0x003fe20003800000 */
.L_x_9920:
        /* <DEDUP_REMOVED lines=12> */
.L_x_9921:
[----:B------:R-:W-:Y:S02]  /*13020*/  IMAD.MOV.U32 R13, RZ, RZ, R17 ;  /* 0x000000ffff0d7224 */ /* 0x000fe400078e0011 */
[----:B------:R-:W-:Y:S02]  /*13030*/  IMAD.MOV.U32 R12, RZ, RZ, 0x3 ;  /* 0x00000003ff0c7424 */ /* 0x000fe400078e00ff */
[----:B------:R-:W-:-:S07]  /*13040*/  IMAD.MOV.U32 R2, RZ, RZ, R14 ;  /* 0x000000ffff027224 */ /* 0x000fce00078e000e */
[----:B------:R-:W-:Y:S05]  /*13050*/  WARPSYNC.COLLECTIVE R15, `(.L_x_9922) ;  /* 0x000000000f087348 */ /* 0x000fea0003c00000 */
[----:B------:R0:W1:Y:S02]  /*13060*/  SHFL.IDX P6, R14, R13, R12, R11 ;  /* 0x0000000c0d0e7389 */ /* 0x00006400000c000b */
[----:B01----:R-:W-:Y:S01]  /*13070*/  ENDCOLLECTIVE ;  /* 0x000000000000791b */ /* 0x003fe20003800000 */
.L_x_9922:
        /* <DEDUP_REMOVED lines=12> */
.L_x_9923:
[----:B------:R-:W-:Y:S02]  /*13140*/  IMAD.MOV.U32 R13, RZ, RZ, R17 ;  /* 0x000000ffff0d7224 */ /* 0x000fe400078e0011 */
[----:B------:R-:W-:Y:S02]  /*13150*/  IMAD.MOV.U32 R12, RZ, RZ, 0x4 ;  /* 0x00000004ff0c7424 */ /* 0x000fe400078e00ff */
[----:B------:R-:W-:-:S07]  /*13160*/  IMAD.MOV.U32 R2, RZ, RZ, R14 ;  /* 0x000000ffff027224 */ /* 0x000fce00078e000e */
[----:B------:R-:W-:Y:S05]  /*13170*/  WARPSYNC.COLLECTIVE R15, `(.L_x_9924) ;  /* 0x000000000f087348 */ /* 0x000fea0003c00000 */
[----:B------:R0:W1:Y:S02]  /*13180*/  SHFL.IDX P6, R14, R13, R12, R11 ;  /* 0x0000000c0d0e7389 */ /* 0x00006400000c000b */
[----:B01----:R-:W-:Y:S01]  /*13190*/  ENDCOLLECTIVE ;  /* 0x000000000000791b */ /* 0x003fe20003800000 */
.L_x_9924:
        /* <DEDUP_REMOVED lines=12> */
.L_x_9925:
[----:B------:R-:W-:Y:S02]  /*13260*/  IMAD.MOV.U32 R13, RZ, RZ, R17 ;  /* 0x000000ffff0d7224 */ /* 0x000fe400078e0011 */
[----:B------:R-:W-:Y:S02]  /*13270*/  IMAD.MOV.U32 R12, RZ, RZ, 0x5 ;  /* 0x00000005ff0c7424 */ /* 0x000fe400078e00ff */
[----:B------:R-:W-:-:S07]  /*13280*/  IMAD.MOV.U32 R2, RZ, RZ, R14 ;  /* 0x000000ffff027224 */ /* 0x000fce00078e000e */
[----:B------:R-:W-:Y:S05]  /*13290*/  WARPSYNC.COLLECTIVE R15, `(.L_x_9926) ;  /* 0x000000000f087348 */ /* 0x000fea0003c00000 */
[----:B------:R0:W1:Y:S02]  /*132a0*/  SHFL.IDX P6, R14, R13, R12, R11 ;  /* 0x0000000c0d0e7389 */ /* 0x00006400000c000b */
[----:B01----:R-:W-:Y:S01]  /*132b0*/  ENDCOLLECTIVE ;  /* 0x000000000000791b */ /* 0x003fe20003800000 */
.L_x_9926:
        /* <DEDUP_REMOVED lines=12> */
.L_x_9927:
[----:B------:R-:W-:Y:S02]  /*13380*/  IMAD.MOV.U32 R13, RZ, RZ, R17 ;  /* 0x000000ffff0d7224 */ /* 0x000fe400078e0011 */
[----:B------:R-:W-:Y:S02]  /*13390*/  IMAD.MOV.U32 R12, RZ, RZ, 0x6 ;  /* 0x00000006ff0c7424 */ /* 0x000fe400078e00ff */
[----:B------:R-:W-:-:S07]  /*133a0*/  IMAD.MOV.U32 R2, RZ, RZ, R14 ;  /* 0x000000ffff027224 */ /* 0x000fce00078e000e */
[----:B------:R-:W-:Y:S05]  /*133b0*/  WARPSYNC.COLLECTIVE R15, `(.L_x_9928) ;  /* 0x000000000f087348 */ /* 0x000fea0003c00000 */
[----:B------:R0:W1:Y:S02]  /*133c0*/  SHFL.IDX P6, R14, R13, R12, R11 ;  /* 0x0000000c0d0e7389 */ /* 0x00006400000c000b */
[----:B01----:R-:W-:Y:S01]  /*133d0*/  ENDCOLLECTIVE ;  /* 0x000000000000791b */ /* 0x003fe20003800000 */
.L_x_9928:
        /* <DEDUP_REMOVED lines=12> */
.L_x_9929:
[----:B------:R-:W-:Y:S02]  /*134a0*/  IMAD.MOV.U32 R13, RZ, RZ, R17 ;  /* 0x000000ffff0d7224 */ /* 0x000fe400078e0011 */
[----:B------:R-:W-:Y:S02]  /*134b0*/  IMAD.MOV.U32 R12, RZ, RZ, 0x7 ;  /* 0x00000007ff0c7424 */ /* 0x000fe400078e00ff */
[----:B------:R-:W-:-:S07]  /*134c0*/  IMAD.MOV.U32 R2, RZ, RZ, R14 ;  /* 0x000000ffff027224 */ /* 0x000fce00078e000e */
[----:B------:R-:W-:Y:S05]  /*134d0*/  WARPSYNC.COLLECTIVE R15, `(.L_x_9930) ;  /* 0x000000000f087348 */ /* 0x000fea0003c00000 */
[----:B------:R0:W1:Y:S02]  /*134e0*/  SHFL.IDX P6, R14, R13, R12, R11 ;  /* 0x0000000c0d0e7389 */ /* 0x00006400000c000b */
[----:B01----:R-:W-:Y:S01]  /*134f0*/  ENDCOLLECTIVE ;  /* 0x000000000000791b */ /* 0x003fe20003800000 */
.L_x_9930:
        /* <DEDUP_REMOVED lines=12> */
.L_x_9931:
        /* <DEDUP_REMOVED lines=9> */
.L_x_9932:
        /* <DEDUP_REMOVED lines=10> */
.L_x_9933:
        /* <DEDUP_REMOVED lines=8> */
.L_x_9934:
        /* <DEDUP_REMOVED lines=14> */
.L_x_9935:
        /* <DEDUP_REMOVED lines=9> */
.L_x_9869:
[----:B0-----:R0:W1:Y:S02]  /*138e0*/  SYNCS.PHASECHK.TRANS64.TRYWAIT P2, [R25+URZ+0x22840], R31 ;  /* 0x0228401f190075a7 */ /* 0x001064000804017f */
[----:B-1----:R-:W-:Y:S05]  /*138f0*/  @!P2 NANOSLEEP.SYNCS 0x989680 ;  /* 0x009896800000a95d */ /* 0x002fea0003900000 */
[----:B------:R-:W1:Y:S02]  /*13900*/  @!P2 SYNCS.PHASECHK.TRANS64 P2, [R25+URZ+0x22840], R31 ;  /* 0x0228401f1900a5a7 */ /* 0x000e64000804007f */
[----:B-1----:R-:W-:Y:S05]  /*13910*/  @!P2 BRA `(.L_x_9869) ;  /* 0xfffffffc00f0a947 */ /* 0x002fea000383ffff */
[----:B------:R-:W-:Y:S05]  /*13920*/  BRA `(.L_x_9937) ;  /* 0xffffffb800a07947 */ /* 0x000fea000383ffff */
.L_x_9870:
        /* <DEDUP_REMOVED lines=8> */
.L_x_9939:
[----:B------:R-:W-:Y:S05]  /*139b0*/  BSYNC B0 ;  /* 0x0000000000007941 */ /* 0x000fea0003800000 */
.L_x_9938:
        /* <DEDUP_REMOVED lines=12> */
.L_x_9940:
        /* <DEDUP_REMOVED lines=14> */
.L_x_9941:
[----:B------:R-:W-:Y:S02]  /*13b60*/  IMAD.MOV.U32 R13, RZ, RZ, R7 ;  /* 0x000000ffff0d7224 */ /* 0x000fe400078e0007 */
[----:B------:R-:W-:-:S07]  /*13b70*/  IMAD.MOV.U32 R10, RZ, RZ, R14 ;  /* 0x000000ffff0a7224 */ /* 0x000fce00078e000e */
[----:B------:R-:W-:Y:S05]  /*13b80*/  WARPSYNC.COLLECTIVE R15, `(.L_x_9942) ;  /* 0x000000000f087348 */ /* 0x000fea0003c00000 */
[----:B------:R0:W1:Y:S02]  /*13b90*/  SHFL.IDX P6, R14, R13, R12, R11 ;  /* 0x0000000c0d0e7389 */ /* 0x00006400000c000b */
[----:B01----:R-:W-:Y:S01]  /*13ba0*/  ENDCOLLECTIVE ;  /* 0x000000000000791b */ /* 0x003fe20003800000 */
.L_x_9942:
        /* <DEDUP_REMOVED lines=13> */
.L_x_9943:
[----:B------:R-:W-:Y:S02]  /*13c80*/  IMAD.MOV.U32 R13, RZ, RZ, R7 ;  /* 0x000000ffff0d7224 */ /* 0x000fe400078e0007 */
[----:B------:R-:W-:-:S07]  /*13c90*/  IMAD.MOV.U32 R9, RZ, RZ, R14 ;  /* 0x000000ffff097224 */ /* 0x000fce00078e000e */
[----:B------:R-:W-:Y:S05]  /*13ca0*/  WARPSYNC.COLLECTIVE R15, `(.L_x_9944) ;  /* 0x000000000f087348 */ /* 0x000fea0003c00000 */
[----:B------:R0:W1:Y:S02]  /*13cb0*/  SHFL.IDX P6, R14, R13, R12, R11 ;  /* 0x0000000c0d0e7389 */ /* 0x00006400000c000b */
[----:B01----:R-:W-:Y:S01]  /*13cc0*/  ENDCOLLECTIVE ;  /* 0x000000000000791b */ /* 0x003fe20003800000 */
.L_x_9944:
        /* <DEDUP_REMOVED lines=15> */
.L_x_9945:
[----:B------:R-:W-:Y:S02]  /*13dc0*/  IMAD.MOV.U32 R13, RZ, RZ, R7 ;  /* 0x000000ffff0d7224 */ /* 0x000fe400078e0007 */
[----:B------:R-:W-:-:S07]  /*13dd0*/  IMAD.MOV.U32 R8, RZ, RZ, R14 ;  /* 0x000000ffff087224 */ /* 0x000fce00078e000e */
[----:B------:R-:W-:Y:S05]  /*13de0*/  WARPSYNC.COLLECTIVE R15, `(.L_x_9946) ;  /* 0x000000000f087348 */ /* 0x000fea0003c00000 */
[----:B------:R0:W1:Y:S02]  /*13df0*/  SHFL.IDX P6, R14, R13, R12, R11 ;  /* 0x0000000c0d0e7389 */ /* 0x00006400000c000b */
[----:B01----:R-:W-:Y:S01]  /*13e00*/  ENDCOLLECTIVE ;  /* 0x000000000000791b */ /* 0x003fe20003800000 */
.L_x_9946:
        /* <DEDUP_REMOVED lines=15> */
.L_x_9947:
[----:B------:R-:W-:Y:S02]  /*13f00*/  IMAD.MOV.U32 R13, RZ, RZ, R7 ;  /* 0x000000ffff0d7224 */ /* 0x000fe400078e0007 */
[----:B------:R-:W-:-:S07]  /*13f10*/  IMAD.MOV.U32 R8, RZ, RZ, R14 ;  /* 0x000000ffff087224 */ /* 0x000fce00078e000e */
[----:B------:R-:W-:Y:S05]  /*13f20*/  WARPSYNC.COLLECTIVE R15, `(.L_x_9948) ;  /* 0x000000000f087348 */ /* 0x000fea0003c00000 */
[----:B------:R0:W1:Y:S02]  /*13f30*/  SHFL.IDX P6, R14, R13, R12, R11 ;  /* 0x0000000c0d0e7389 */ /* 0x00006400000c000b */
[----:B01----:R-:W-:Y:S01]  /*13f40*/  ENDCOLLECTIVE ;  /* 0x000000000000791b */ /* 0x003fe20003800000 */
.L_x_9948:
[----:B------:R-:W-:Y:S02]  /*13f50*/  IMAD.MOV.U32 R13, RZ, RZ, R6 ;  /* 0x000000ffff0d7224 */ /* 0x000fe400078e0006 */
[----:B------:R-:W-:Y:S01]  /*13f60*/  IMAD.MOV.U32 R12, RZ, RZ, 0x5 ;  /* 0x00000005ff0c7424 */ /* 0x000fe200078e00ff */
[----:B------:R-:W-:-:S05]  /*13f70*/  @P4 IADD3 R14, P2, R30, R14, RZ ;  /* 0x0000000e1e0e4210 */ /* 0x000fca0007f5e0ff */
[----:B------:R-:W-:-:S08]  /*13f80*/  @P4 IMAD.MOV.U32 R2, RZ, RZ, R14 ;  /* 0x000000ffff024224 */ /* 0x000fd000078e000e */
[----:B------:R-:W-:Y:S05]  /*13f90*/  WARPSYNC.COLLECTIVE R15, `(.L_x_9949) ;  /* 0x000000000f087348 */ /* 0x000fea0003c00000 */
[----:B------:R0:W1:Y:S02]  /*13fa0*/  SHFL.IDX P6, R14, R13, R12, R11 ;  /* 0x0000000c0d0e7389 */ /* 0x00006400000c000b */
[----:B01----:R-:W-:Y:S01]  /*13fb0*/  ENDCOLLECTIVE ;  /* 0x000000000000791b */ /* 0x003fe20003800000 */
.L_x_9949:
        /* <DEDUP_REMOVED lines=12> */
.L_x_9950:
[----:B------:R-:W-:Y:S02]  /*14080*/  IMAD.MOV.U32 R13, RZ, RZ, R6 ;  /* 0x000000ffff0d7224 */ /* 0x000fe400078e0006 */
[----:B------:R-:W-:Y:S01]  /*14090*/  IMAD.MOV.U32 R12, RZ, RZ, 0x6 ;  /* 0x00000006ff0c7424 */ /* 0x000fe200078e00ff */
[----:B------:R-:W-:-:S05]  /*140a0*/  @P3 IADD3 R14, P2, R30, R14, RZ ;  /* 0x0000000e1e0e3210 */ /* 0x000fca0007f5e0ff */
[----:B------:R-:W-:-:S08]  /*140b0*/  @P3 IMAD.MOV.U32 R2, RZ, RZ, R14 ;  /* 0x000000ffff023224 */ /* 0x000fd000078e000e */
[----:B------:R-:W-:Y:S05]  /*140c0*/  WARPSYNC.COLLECTIVE R15, `(.L_x_9951) ;  /* 0x000000000f087348 */ /* 0x000fea0003c00000 */
[----:B------:R0:W1:Y:S02]  /*140d0*/  SHFL.IDX P6, R14, R13, R12, R11 ;  /* 0x0000000c0d0e7389 */ /* 0x00006400000c000b */
[----:B01----:R-:W-:Y:S01]  /*140e0*/  ENDCOLLECTIVE ;  /* 0x000000000000791b */ /* 0x003fe20003800000 */
.L_x_9951:
        /* <DEDUP_REMOVED lines=11> */
.L_x_9952:
[----:B------:R-:W-:Y:S02]  /*141a0*/  IMAD.MOV.U32 R13, RZ, RZ, R6 ;  /* 0x000000ffff0d7224 */ /* 0x000fe400078e0006 */
[----:B------:R-:W-:Y:S01]  /*141b0*/  IMAD.MOV.U32 R12, RZ, RZ, 0x7 ;  /* 0x00000007ff0c7424 */ /* 0x000fe200078e00ff */
[----:B------:R-:W-:-:S05]  /*141c0*/  @P4 IADD3 R14, P2, R30, R14, RZ ;  /* 0x0000000e1e0e4210 */ /* 0x000fca0007f5e0ff */
[----:B------:R-:W-:-:S08]  /*141d0*/  @P4 IMAD.MOV.U32 R2, RZ, RZ, R14 ;  /* 0x000000ffff024224 */ /* 0x000fd000078e000e */
[----:B------:R-:W-:Y:S05]  /*141e0*/  WARPSYNC.COLLECTIVE R15, `(.L_x_9953) ;  /* 0x000000000f087348 */ /* 0x000fea0003c00000 */
[----:B------:R0:W1:Y:S02]  /*141f0*/  SHFL.IDX P6, R14, R13, R12, R11 ;  /* 0x0000000c0d0e7389 */ /* 0x00006400000c000b */
[----:B01----:R-:W-:Y:S01]  /*14200*/  ENDCOLLECTIVE ;  /* 0x000000000000791b */ /* 0x003fe20003800000 */
.L_x_9953:
        /* <DEDUP_REMOVED lines=11> */
.L_x_9954:
[----:B------:R-:W-:Y:S02]  /*142c0*/  IMAD.MOV.U32 R13, RZ, RZ, R4 ;  /* 0x000000ffff0d7224 */ /* 0x000fe400078e0004 */
[----:B------:R-:W-:Y:S01]  /*142d0*/  IMAD.MOV.U32 R12, RZ, RZ, RZ ;  /* 0x000000ffff0c7224 */ /* 0x000fe200078e00ff */
[----:B------:R-:W-:-:S13]  /*142e0*/  @P0 IADD3 R9, P2, R30, R14, RZ ;  /* 0x0000000e1e090210 */ /* 0x000fda0007f5e0ff */
[----:B------:R-:W-:Y:S05]  /*142f0*/  WARPSYNC.COLLECTIVE R15, `(.L_x_9955) ;  /* 0x000000000f087348 */ /* 0x000fea0003c00000 */
[----:B------:R0:W1:Y:S02]  /*14300*/  SHFL.IDX P6, R14, R13, R12, R11 ;  /* 0x0000000c0d0e7389 */ /* 0x00006400000c000b */
[----:B01----:R-:W-:Y:S01]  /*14310*/  ENDCOLLECTIVE ;  /* 0x000000000000791b */ /* 0x003fe20003800000 */
.L_x_9955:
        /* <DEDUP_REMOVED lines=12> */
.L_x_9956:
[----:B------:R-:W-:Y:S02]  /*143e0*/  IMAD.MOV.U32 R13, RZ, RZ, R4 ;  /* 0x000000ffff0d7224 */ /* 0x000fe400078e0004 */
[----:B------:R-:W-:Y:S01]  /*143f0*/  IMAD.MOV.U32 R12, RZ, RZ, 0x1 ;  /* 0x00000001ff0c7424 */ /* 0x000fe200078e00ff */
[----:B------:R-:W-:-:S05]  /*14400*/  @P1 IADD3 R14, P0, R30, R14, RZ ;  /* 0x0000000e1e0e1210 */ /* 0x000fca0007f1e0ff */
[----:B------:R-:W-:-:S08]  /*14410*/  @P1 IMAD.MOV.U32 R2, RZ, RZ, R14 ;  /* 0x000000ffff021224 */ /* 0x000fd000078e000e */
[----:B------:R-:W-:Y:S05]  /*14420*/  WARPSYNC.COLLECTIVE R15, `(.L_x_9957) ;  /* 0x000000000f087348 */ /* 0x000fea0003c00000 */
[----:B------:R0:W1:Y:S02]  /*14430*/  SHFL.IDX P6, R14, R13, R12, R11 ;  /* 0x0000000c0d0e7389 */ /* 0x00006400000c000b */
[----:B01----:R-:W-:Y:S01]  /*14440*/  ENDCOLLECTIVE ;  /* 0x000000000000791b */ /* 0x003fe20003800000 */
.L_x_9957:
        /* <DEDUP_REMOVED lines=11> */
.L_x_9958:
[----:B------:R-:W-:Y:S05]  /*14500*/  BRA `(.L_x_9959) ;  /* 0xffffffb400607947 */ /* 0x000fea000383ffff */
.L_x_9873:
[----:B------:R-:W-:Y:S02]  /*14510*/  IMAD.MOV.U32 R13, RZ, RZ, R4 ;  /* 0x000000ffff0d7224 */ /* 0x000fe400078e0004 */
[----:B------:R-:W-:Y:S02]  /*14520*/  IMAD.MOV.U32 R12, RZ, RZ, RZ ;  /* 0x000000ffff0c7224 */ /* 0x000fe400078e00ff */
[----:B------:R-:W-:Y:S02]  /*14530*/  IMAD.MOV.U32 R11, RZ, RZ, 0x181f ;  /* 0x0000181fff0b7424 */ /* 0x000fe400078e00ff */
[----:B------:R-:W-:Y:S02]  /*14540*/  IMAD.MOV.U32 R15, RZ, RZ, -0x1 ;  /* 0xffffffffff0f7424 */ /* 0x000fe400078e00ff */
[----:B------:R-:W-:-:S07]  /*14550*/  IMAD.U32 R6, RZ, RZ, UR46 ;  /* 0x0000002eff067e24 */ /* 0x000fce000f8e00ff */
[----:B0-----:R-:W-:Y:S05]  /*14560*/  WARPSYNC.COLLECTIVE R15, `(.L_x_9960) ;  /* 0x000000000f087348 */ /* 0x001fea0003c00000 */
[----:B------:R1:W2:Y:S02]  /*14570*/  SHFL.IDX P6, R14, R13, R12, R11 ;  /* 0x0000000c0d0e7389 */ /* 0x0002a400000c000b */
[----:B012---:R-:W-:Y:S01]  /*14580*/  ENDCOLLECTIVE ;  /* 0x000000000000791b */ /* 0x007fe20003800000 */
.L_x_9960:
[----:B------:R-:W-:-:S04]  /*14590*/  IMAD R6, R6, 0x80, R23 ;  /* 0x0000008006067824 */ /* 0x000fc800078e0217 */
[----:B------:R-:W-:Y:S02]  /*145a0*/  VIADD R8, R6, 0x10 ;  /* 0x0000001006087836 */ /* 0x000fe40000000000 */
[----:B------:R-:W-:Y:S02]  /*145b0*/  IMAD.MOV.U32 R13, RZ, RZ, R0 ;  /* 0x000000ffff0d7224 */ /* 0x000fe400078e0000 */
[----:B------:R-:W-:-:S07]  /*145c0*/  IMAD.MOV.U32 R2, RZ, RZ, R14 ;  /* 0x000000ffff027224 */ /* 0x000fce00078e000e */
[----:B------:R-:W-:Y:S05]  /*145d0*/  WARPSYNC.COLLECTIVE R15, `(.L_x_9961) ;  /* 0x000000000f087348 */ /* 0x000fea0003c00000 */
[----:B------:R0:W1:Y:S02]  /*145e0*/  SHFL.IDX P6, R14, R13, R12, R11 ;  /* 0x0000000c0d0e7389 */ /* 0x00006400000c000b */
[----:B01----:R-:W-:Y:S01]  /*145f0*/  ENDCOLLECTIVE ;  /* 0x000000000000791b */ /* 0x003fe20003800000 */
.L_x_9961:
        /* <DEDUP_REMOVED lines=11> */
.L_x_9962:
        /* <DEDUP_REMOVED lines=12> */
.L_x_9963:
[----:B------:R-:W-:Y:S02]  /*14770*/  IMAD.MOV.U32 R13, RZ, RZ, R4 ;  /* 0x000000ffff0d7224 */ /* 0x000fe400078e0004 */
[----:B------:R-:W-:Y:S02]  /*14780*/  IMAD.MOV.U32 R12, RZ, RZ, 0x2 ;  /* 0x00000002ff0c7424 */ /* 0x000fe400078e00ff */
[----:B------:R-:W-:-:S07]  /*14790*/  IMAD.MOV.U32 R3, RZ, RZ, R14 ;  /* 0x000000ffff037224 */ /* 0x000fce00078e000e */
[----:B------:R-:W-:Y:S05]  /*147a0*/  WARPSYNC.COLLECTIVE R15, `(.L_x_9964) ;  /* 0x000000000f087348 */ /* 0x000fea0003c00000 */
[----:B------:R0:W1:Y:S02]  /*147b0*/  SHFL.IDX P6, R14, R13, R12, R11 ;  /* 0x0000000c0d0e7389 */ /* 0x00006400000c000b */
[----:B01----:R-:W-:Y:S01]  /*147c0*/  ENDCOLLECTIVE ;  /* 0x000000000000791b */ /* 0x003fe20003800000 */
.L_x_9964:
        /* <DEDUP_REMOVED lines=14> */
.L_x_9965:
[----:B------:R-:W-:Y:S02]  /*148b0*/  IMAD.MOV.U32 R13, RZ, RZ, R4 ;  /* 0x000000ffff0d7224 */ /* 0x000fe400078e0004 */
[----:B------:R-:W-:Y:S01]  /*148c0*/  IMAD.MOV.U32 R12, RZ, RZ, 0x3 ;  /* 0x00000003ff0c7424 */ /* 0x000fe200078e00ff */
[----:B------:R-:W-:-:S05]  /*148d0*/  @!P1 IADD3 R14, P2, R30, R14, RZ ;  /* 0x0000000e1e0e9210 */ /* 0x000fca0007f5e0ff */
[----:B------:R-:W-:-:S08]  /*148e0*/  @!P1 IMAD.MOV.U32 R2, RZ, RZ, R14 ;  /* 0x000000ffff029224 */ /* 0x000fd000078e000e */
[----:B------:R-:W-:Y:S05]  /*148f0*/  WARPSYNC.COLLECTIVE R15, `(.L_x_9966) ;  /* 0x000000000f087348 */ /* 0x000fea0003c00000 */
[----:B------:R0:W1:Y:S02]  /*14900*/  SHFL.IDX P6, R14, R13, R12, R11 ;  /* 0x0000000c0d0e7389 */ /* 0x00006400000c000b */
[----:B01----:R-:W-:Y:S01]  /*14910*/  ENDCOLLECTIVE ;  /* 0x000000000000791b */ /* 0x003fe20003800000 */
.L_x_9966:
        /* <DEDUP_REMOVED lines=13> */
.L_x_9967:
[----:B------:R-:W-:Y:S02]  /*149f0*/  IMAD.MOV.U32 R13, RZ, RZ, R4 ;  /* 0x000000ffff0d7224 */ /* 0x000fe400078e0004 */
[----:B------:R-:W-:Y:S02]  /*14a00*/  IMAD.MOV.U32 R12, RZ, RZ, 0x4 ;  /* 0x00000004ff0c7424 */ /* 0x000fe400078e00ff */
[----:B------:R-:W-:-:S07]  /*14a10*/  IMAD.MOV.U32 R9, RZ, RZ, R14 ;  /* 0x000000ffff097224 */ /* 0x000fce00078e000e */
[----:B------:R-:W-:Y:S05]  /*14a20*/  WARPSYNC.COLLECTIVE R15, `(.L_x_9968) ;  /* 0x000000000f087348 */ /* 0x000fea0003c00000 */
[----:B------:R0:W1:Y:S02]  /*14a30*/  SHFL.IDX P6, R14, R13, R12, R11 ;  /* 0x0000000c0d0e7389 */ /* 0x00006400000c000b */
[----:B01----:R-:W-:Y:S01]  /*14a40*/  ENDCOLLECTIVE ;  /* 0x000000000000791b */ /* 0x003fe20003800000 */
.L_x_9968:
        /* <DEDUP_REMOVED lines=12> */
.L_x_9969:
[----:B------:R-:W-:Y:S02]  /*14b10*/  IMAD.MOV.U32 R13, RZ, RZ, R4 ;  /* 0x000000ffff0d7224 */ /* 0x000fe400078e0004 */
[----:B------:R-:W-:Y:S01]  /*14b20*/  IMAD.MOV.U32 R12, RZ, RZ, 0x5 ;  /* 0x00000005ff0c7424 */ /* 0x000fe200078e00ff */
[----:B------:R-:W-:-:S13]  /*14b30*/  @!P1 IADD3 R2, P2, R30, R14, RZ ;  /* 0x0000000e1e029210 */ /* 0x000fda0007f5e0ff */
[----:B------:R-:W-:Y:S05]  /*14b40*/  WARPSYNC.COLLECTIVE R15, `(.L_x_9970) ;  /* 0x000000000f087348 */ /* 0x000fea0003c00000 */
[----:B------:R0:W1:Y:S02]  /*14b50*/  SHFL.IDX P6, R14, R13, R12, R11 ;  /* 0x0000000c0d0e7389 */ /* 0x00006400000c000b */
[----:B01----:R-:W-:Y:S01]  /*14b60*/  ENDCOLLECTIVE ;  /* 0x000000000000791b */ /* 0x003fe20003800000 */
.L_x_9970:
        /* <DEDUP_REMOVED lines=12> */
.L_x_9971:
[----:B------:R-:W-:Y:S02]  /*14c30*/  IMAD.MOV.U32 R13, RZ, RZ, R4 ;  /* 0x000000ffff0d7224 */ /* 0x000fe400078e0004 */
[----:B------:R-:W-:Y:S02]  /*14c40*/  IMAD.MOV.U32 R12, RZ, RZ, 0x6 ;  /* 0x00000006ff0c7424 */ /* 0x000fe400078e00ff */
[----:B------:R-:W-:-:S07]  /*14c50*/  IMAD.MOV.U32 R9, RZ, RZ, R14 ;  /* 0x000000ffff097224 */ /* 0x000fce00078e000e */
[----:B------:R-:W-:Y:S05]  /*14c60*/  WARPSYNC.COLLECTIVE R15, `(.L_x_9972) ;  /* 0x000000000f087348 */ /* 0x000fea0003c00000 */
[----:B------:R0:W1:Y:S02]  /*14c70*/  SHFL.IDX P6, R14, R13, R12, R11 ;  /* 0x0000000c0d0e7389 */ /* 0x00006400000c000b */
[----:B01----:R-:W-:Y:S01]  /*14c80*/  ENDCOLLECTIVE ;  /* 0x000000000000791b */ /* 0x003fe20003800000 */
.L_x_9972:
        /* <DEDUP_REMOVED lines=11> */
.L_x_9973:
        /* <DEDUP_REMOVED lines=9> */
.L_x_9974:
        /* <DEDUP_REMOVED lines=11> */
.L_x_9975:
[----:B------:R-:W-:Y:S05]  /*14e80*/  BRA `(.L_x_9976) ;  /* 0xffffffb400507947 */ /* 0x000fea000383ffff */
.L_x_9874:
[----:B0-----:R0:W1:Y:S02]  /*14e90*/  SYNCS.PHASECHK.TRANS64.TRYWAIT P0, [R25+URZ+0x22820], R0 ;  /* 0x02282000190075a7 */ /* 0x001064000800017f */
[----:B-1----:R-:W-:Y:S05]  /*14ea0*/  @!P0 NANOSLEEP.SYNCS 0x989680 ;  /* 0x009896800000895d */ /* 0x002fea0003900000 */
[----:B------:R-:W1:Y:S02]  /*14eb0*/  @!P0 SYNCS.PHASECHK.TRANS64 P0, [R25+URZ+0x22820], R0 ;  /* 0x02282000190085a7 */ /* 0x000e64000800007f */
[----:B-1----:R-:W-:Y:S05]  /*14ec0*/  @!P0 BRA `(.L_x_9874) ;  /* 0xfffffffc00f08947 */ /* 0x002fea000383ffff */
[----:B------:R-:W-:Y:S05]  /*14ed0*/  BRA `(.L_x_9977) ;  /* 0xffffffb400807947 */ /* 0x000fea000383ffff */
.L_x_9877:
[----:B0-----:R0:W1:Y:S02]  /*14ee0*/  SYNCS.PHASECHK.TRANS64.TRYWAIT P1, [R3+URZ+0x22880], R26 ;  /* 0x0228801a030075a7 */ /* 0x001064000802017f */
[----:B-1----:R-:W-:Y:S05]  /*14ef0*/  @!P1 NANOSLEEP.SYNCS 0x989680 ;  /* 0x009896800000995d */ /* 0x002fea0003900000 */
[----:B------:R-:W1:Y:S02]  /*14f00*/  @!P1 SYNCS.PHASECHK.TRANS64 P1, [R3+URZ+0x22880], R26 ;  /* 0x0228801a030095a7 */ /* 0x000e64000802007f */
[----:B-1----:R-:W-:Y:S05]  /*14f10*/  @!P1 BRA `(.L_x_9877) ;  /* 0xfffffffc00f09947 */ /* 0x002fea000383ffff */
[----:B------:R-:W-:Y:S05]  /*14f20*/  BRA `(.L_x_9978) ;  /* 0xffffffb800907947 */ /* 0x000fea000383ffff */
.L_x_9878:
        /* <DEDUP_REMOVED lines=8> */
.L_x_9980:
[----:B------:R-:W-:Y:S05]  /*14fb0*/  BSYNC B0 ;  /* 0x0000000000007941 */ /* 0x000fea0003800000 */
.L_x_9979:
        /* <DEDUP_REMOVED lines=9> */
.L_x_9981:
[----:B------:R-:W-:Y:S02]  /*15050*/  IMAD.MOV.U32 R13, RZ, RZ, R7 ;  /* 0x000000ffff0d7224 */ /* 0x000fe400078e0007 */
[----:B------:R-:W-:Y:S02]  /*15060*/  IMAD.MOV.U32 R12, RZ, RZ, 0x1 ;  /* 0x00000001ff0c7424 */ /* 0x000fe400078e00ff */
[----:B------:R-:W-:-:S07]  /*15070*/  IMAD.MOV.U32 R4, RZ, RZ, R14 ;  /* 0x000000ffff047224 */ /* 0x000fce00078e000e */
[----:B------:R-:W-:Y:S05]  /*15080*/  WARPSYNC.COLLECTIVE R15, `(.L_x_9982) ;  /* 0x000000000f087348 */ /* 0x000fea0003c00000 */
[----:B------:R0:W1:Y:S02]  /*15090*/  SHFL.IDX P6, R14, R13, R12, R11 ;  /* 0x0000000c0d0e7389 */ /* 0x00006400000c000b */
[----:B01----:R-:W-:Y:S01]  /*150a0*/  ENDCOLLECTIVE ;  /* 0x000000000000791b */ /* 0x003fe20003800000 */
.L_x_9982:
        /* <DEDUP_REMOVED lines=11> */
.L_x_9983:
        /* <DEDUP_REMOVED lines=9> */
.L_x_9984:
        /* <DEDUP_REMOVED lines=9> */
.L_x_9985:
[----:B------:R-:W-:Y:S02]  /*15280*/  IMAD.MOV.U32 R13, RZ, RZ, R7 ;  /* 0x000000ffff0d7224 */ /* 0x000fe400078e0007 */
[----:B------:R-:W-:Y:S02]  /*15290*/  IMAD.MOV.U32 R12, RZ, RZ, 0x3 ;  /* 0x00000003ff0c7424 */ /* 0x000fe400078e00ff */
[----:B------:R-:W-:-:S07]  /*152a0*/  IMAD.MOV.U32 R4, RZ, RZ, R14 ;  /* 0x000000ffff047224 */ /* 0x000fce00078e000e */
[----:B------:R-:W-:Y:S05]  /*152b0*/  WARPSYNC.COLLECTIVE R15, `(.L_x_9986) ;  /* 0x000000000f087348 */ /* 0x000fea0003c00000 */
[----:B------:R0:W1:Y:S02]  /*152c0*/  SHFL.IDX P6, R14, R13, R12, R11 ;  /* 0x0000000c0d0e7389 */ /* 0x00006400000c000b */
[----:B01----:R-:W-:Y:S01]  /*152d0*/  ENDCOLLECTIVE ;  /* 0x000000000000791b */ /* 0x003fe20003800000 */
.L_x_9986:
        /* <DEDUP_REMOVED lines=11> */
.L_x_9987:
[----:B------:R-:W-:Y:S02]  /*15390*/  IMAD.MOV.U32 R13, RZ, RZ, R7 ;  /* 0x000000ffff0d7224 */ /* 0x000fe400078e0007 */
[----:B------:R-:W-:Y:S02]  /*153a0*/  IMAD.MOV.U32 R12, RZ, RZ, 0x4 ;  /* 0x00000004ff0c7424 */ /* 0x000fe400078e00ff */
[----:B------:R-:W-:-:S07]  /*153b0*/  IMAD.MOV.U32 R4, RZ, RZ, R14 ;  /* 0x000000ffff047224 */ /* 0x000fce00078e000e */
[----:B------:R-:W-:Y:S05]  /*153c0*/  WARPSYNC.COLLECTIVE R15, `(.L_x_9988) ;  /* 0x000000000f087348 */ /* 0x000fea0003c00000 */
[----:B------:R0:W1:Y:S02]  /*153d0*/  SHFL.IDX P6, R14, R13, R12, R11 ;  /* 0x0000000c0d0e7389 */ /* 0x00006400000c000b */
[----:B01----:R-:W-:Y:S01]  /*153e0*/  ENDCOLLECTIVE ;  /* 0x000000000000791b */ /* 0x003fe20003800000 */
.L_x_9988:
        /* <DEDUP_REMOVED lines=11> */
.L_x_9989:
[----:B------:R-:W-:Y:S02]  /*154a0*/  IMAD.MOV.U32 R13, RZ, RZ, R7 ;  /* 0x000000ffff0d7224 */ /* 0x000fe400078e0007 */
[----:B------:R-:W-:Y:S02]  /*154b0*/  IMAD.MOV.U32 R12, RZ, RZ, 0x5 ;  /* 0x00000005ff0c7424 */ /* 0x000fe400078e00ff */
[----:B------:R-:W-:-:S07]  /*154c0*/  IMAD.MOV.U32 R4, RZ, RZ, R14 ;  /* 0x000000ffff047224 */ /* 0x000fce00078e000e */
[----:B------:R-:W-:Y:S05]  /*154d0*/  WARPSYNC.COLLECTIVE R15, `(.L_x_9990) ;  /* 0x000000000f087348 */ /* 0x000fea0003c00000 */
[----:B------:R0:W1:Y:S02]  /*154e0*/  SHFL.IDX P6, R14, R13, R12, R11 ;  /* 0x0000000c0d0e7389 */ /* 0x00006400000c000b */
[----:B01----:R-:W-:Y:S01]  /*154f0*/  ENDCOLLECTIVE ;  /* 0x000000000000791b */ /* 0x003fe20003800000 */
.L_x_9990:
        /* <DEDUP_REMOVED lines=11> */
.L_x_9991:
[----:B------:R-:W-:Y:S02]  /*155b0*/  IMAD.MOV.U32 R13, RZ, RZ, R7 ;  /* 0x000000ffff0d7224 */ /* 0x000fe400078e0007 */
[----:B------:R-:W-:Y:S02]  /*155c0*/  IMAD.MOV.U32 R12, RZ, RZ, 0x6 ;  /* 0x00000006ff0c7424 */ /* 0x000fe400078e00ff */
[----:B------:R-:W-:-:S07]  /*155d0*/  IMAD.MOV.U32 R4, RZ, RZ, R14 ;  /* 0x000000ffff047224 */ /* 0x000fce00078e000e */
[----:B------:R-:W-:Y:S05]  /*155e0*/  WARPSYNC.COLLECTIVE R15, `(.L_x_9992) ;  /* 0x000000000f087348 */ /* 0x000fea0003c00000 */
[----:B------:R0:W1:Y:S02]  /*155f0*/  SHFL.IDX P6, R14, R13, R12, R11 ;  /* 0x0000000c0d0e7389 */ /* 0x00006400000c000b */
[----:B01----:R-:W-:Y:S01]  /*15600*/  ENDCOLLECTIVE ;  /* 0x000000000000791b */ /* 0x003fe20003800000 */
.L_x_9992:
        /* <DEDUP_REMOVED lines=11> */
.L_x_9993:
[----:B------:R-:W-:Y:S02]  /*156c0*/  IMAD.MOV.U32 R13, RZ, RZ, R7 ;  /* 0x000000ffff0d7224 */ /* 0x000fe400078e0007 */
[----:B------:R-:W-:Y:S02]  /*156d0*/  IMAD.MOV.U32 R12, RZ, RZ, 0x7 ;  /* 0x00000007ff0c7424 */ /* 0x000fe400078e00ff */
[----:B------:R-:W-:-:S07]  /*156e0*/  IMAD.MOV.U32 R4, RZ, RZ, R14 ;  /* 0x000000ffff047224 */ /* 0x000fce00078e000e */
[----:B------:R-:W-:Y:S05]  /*156f0*/  WARPSYNC.COLLECTIVE R15, `(.L_x_9994) ;  /* 0x000000000f087348 */ /* 0x000fea0003c00000 */
[----:B------:R0:W1:Y:S02]  /*15700*/  SHFL.IDX P6, R14, R13, R12, R11 ;  /* 0x0000000c0d0e7389 */ /* 0x00006400000c000b */
[----:B01----:R-:W-:Y:S01]  /*15710*/  ENDCOLLECTIVE ;  /* 0x000000000000791b */ /* 0x003fe20003800000 */
.L_x_9994:
        /* <DEDUP_REMOVED lines=11> */
.L_x_9995:
        /* <DEDUP_REMOVED lines=9> */
.L_x_9996:
        /* <DEDUP_REMOVED lines=9> */
.L_x_9997:
[----:B------:R-:W-:Y:S02]  /*158f0*/  IMAD.MOV.U32 R13, RZ, RZ, R19 ;  /* 0x000000ffff0d7224 */ /* 0x000fe400078e0013 */
[----:B------:R-:W-:Y:S02]  /*15900*/  IMAD.MOV.U32 R12, RZ, RZ, 0x1 ;  /* 0x00000001ff0c7424 */ /* 0x000fe400078e00ff */
[----:B------:R-:W-:-:S07]  /*15910*/  IMAD.MOV.U32 R7, RZ, RZ, R14 ;  /* 0x000000ffff077224 */ /* 0x000fce00078e000e */
[----:B------:R-:W-:Y:S05]  /*15920*/  WARPSYNC.COLLECTIVE R15, `(.L_x_9998) ;  /* 0x000000000f087348 */ /* 0x000fea0003c00000 */
[----:B------:R0:W1:Y:S02]  /*15930*/  SHFL.IDX P6, R14, R13, R12, R11 ;  /* 0x0000000c0d0e7389 */ /* 0x00006400000c000b */
[----:B01----:R-:W-:Y:S01]  /*15940*/  ENDCOLLECTIVE ;  /* 0x000000000000791b */ /* 0x003fe20003800000 */
.L_x_9998:
        /* <DEDUP_REMOVED lines=11> */
.L_x_9999:
[----:B------:R-:W-:Y:S05]  /*15a00*/  BRA `(.L_x_10000) ;  /* 0xffffffb400487947 */ /* 0x000fea000383ffff */
.L_x_9881:
[----:B--2---:R2:W3:Y:S02]  /*15a10*/  SYNCS.PHASECHK.TRANS64.TRYWAIT P1, [R3+URZ+0x22840], R26 ;  /* 0x0228401a030075a7 */ /* 0x0044e4000802017f */
[----:B---3--:R-:W-:Y:S05]  /*15a20*/  @!P1 NANOSLEEP.SYNCS 0x989680 ;  /* 0x009896800000995d */ /* 0x008fea0003900000 */
[----:B------:R-:W3:Y:S02]  /*15a30*/  @!P1 SYNCS.PHASECHK.TRANS64 P1, [R3+URZ+0x22840], R26 ;  /* 0x0228401a030095a7 */ /* 0x000ee4000802007f */
[----:B---3--:R-:W-:Y:S05]  /*15a40*/  @!P1 BRA `(.L_x_9881) ;  /* 0xfffffffc00f09947 */ /* 0x008fea000383ffff */
[----:B------:R-:W-:Y:S05]  /*15a50*/  BRA `(.L_x_10001) ;  /* 0xffffffb400887947 */ /* 0x000fea000383ffff */
.L_x_9882:
        /* <DEDUP_REMOVED lines=8> */
.L_x_10003:
[----:B------:R-:W-:Y:S05]  /*15ae0*/  BSYNC B0 ;  /* 0x0000000000007941 */ /* 0x000fea0003800000 */
.L_x_10002:
        /* <DEDUP_REMOVED lines=9> */
.L_x_10004:
[----:B------:R-:W-:Y:S02]  /*15b80*/  VIADD R8, R8, UR44 ;  /* 0x0000002c08087c36 */ /* 0x000fe40008000000 */
[----:B------:R-:W-:Y:S02]  /*15b90*/  IMAD.MOV.U32 R13, RZ, RZ, R7 ;  /* 0x000000ffff0d7224 */ /* 0x000fe400078e0007 */
[----:B------:R-:W-:Y:S01]  /*15ba0*/  IMAD.MOV.U32 R12, RZ, RZ, 0x1 ;  /* 0x00000001ff0c7424 */ /* 0x000fe200078e00ff */
[----:B------:R-:W-:-:S13]  /*15bb0*/  IADD3 R4, P1, R30, R14, RZ ;  /* 0x0000000e1e047210 */ /* 0x000fda0007f3e0ff */
[----:B------:R-:W-:Y:S05]  /*15bc0*/  WARPSYNC.COLLECTIVE R15, `(.L_x_10005) ;  /* 0x000000000f087348 */ /* 0x000fea0003c00000 */
[----:B------:R0:W1:Y:S02]  /*15bd0*/  SHFL.IDX P6, R14, R13, R12, R11 ;  /* 0x0000000c0d0e7389 */ /* 0x00006400000c000b */
[----:B01----:R-:W-:Y:S01]  /*15be0*/  ENDCOLLECTIVE ;  /* 0x000000000000791b */ /* 0x003fe20003800000 */
.L_x_10005:
        /* <DEDUP_REMOVED lines=10> */
.L_x_10006:
[----:B------:R-:W-:Y:S02]  /*15c90*/  IMAD.MOV.U32 R13, RZ, RZ, R7 ;  /* 0x000000ffff0d7224 */ /* 0x000fe400078e0007 */
[----:B------:R-:W-:Y:S01]  /*15ca0*/  IMAD.MOV.U32 R12, RZ, RZ, 0x2 ;  /* 0x00000002ff0c7424 */ /* 0x000fe200078e00ff */
[----:B------:R-:W-:-:S13]  /*15cb0*/  IADD3 R4, P1, R30, R14, RZ ;  /* 0x0000000e1e047210 */ /* 0x000fda0007f3e0ff */
[----:B------:R-:W-:Y:S05]  /*15cc0*/  WARPSYNC.COLLECTIVE R15, `(.L_x_10007) ;  /* 0x000000000f087348 */ /* 0x000fea0003c00000 */
[----:B------:R0:W1:Y:S02]  /*15cd0*/  SHFL.IDX P6, R14, R13, R12, R11 ;  /* 0x0000000c0d0e7389 */ /* 0x00006400000c000b */
[----:B01----:R-:W-:Y:S01]  /*15ce0*/  ENDCOLLECTIVE ;  /* 0x000000000000791b */ /* 0x003fe20003800000 */
.L_x_10007:
        /* <DEDUP_REMOVED lines=10> */
.L_x_10008:
[----:B------:R-:W-:Y:S02]  /*15d90*/  IMAD.MOV.U32 R13, RZ, RZ, R7 ;  /* 0x000000ffff0d7224 */ /* 0x000fe400078e0007 */
[----:B------:R-:W-:Y:S02]  /*15da0*/  IMAD.MOV.U32 R12, RZ, RZ, 0x3 ;  /* 0x00000003ff0c7424 */ /* 0x000fe400078e00ff */
[----:B------:R-:W-:-:S07]  /*15db0*/  IMAD.MOV.U32 R19, RZ, RZ, R14 ;  /* 0x000000ffff137224 */ /* 0x000fce00078e000e */
[----:B------:R-:W-:Y:S05]  /*15dc0*/  WARPSYNC.COLLECTIVE R15, `(.L_x_10009) ;  /* 0x000000000f087348 */ /* 0x000fea0003c00000 */
[----:B------:R0:W1:Y:S02]  /*15dd0*/  SHFL.IDX P6, R14, R13, R12, R11 ;  /* 0x0000000c0d0e7389 */ /* 0x00006400000c000b */
[----:B01----:R-:W-:Y:S01]  /*15de0*/  ENDCOLLECTIVE ;  /* 0x000000000000791b */ /* 0x003fe20003800000 */
.L_x_10009:
        /* <DEDUP_REMOVED lines=11> */
.L_x_10010:
[----:B------:R-:W-:Y:S02]  /*15ea0*/  IMAD.MOV.U32 R13, RZ, RZ, R7 ;  /* 0x000000ffff0d7224 */ /* 0x000fe400078e0007 */
[----:B------:R-:W-:Y:S01]  /*15eb0*/  IMAD.MOV.U32 R12, RZ, RZ, 0x4 ;  /* 0x00000004ff0c7424 */ /* 0x000fe200078e00ff */
[----:B------:R-:W-:-:S13]  /*15ec0*/  IADD3 R4, P1, R30, R14, RZ ;  /* 0x0000000e1e047210 */ /* 0x000fda0007f3e0ff */
[----:B------:R-:W-:Y:S05]  /*15ed0*/  WARPSYNC.COLLECTIVE R15, `(.L_x_10011) ;  /* 0x000000000f087348 */ /* 0x000fea0003c00000 */
[----:B------:R0:W1:Y:S02]  /*15ee0*/  SHFL.IDX P6, R14, R13, R12, R11 ;  /* 0x0000000c0d0e7389 */ /* 0x00006400000c000b */
[----:B01----:R-:W-:Y:S01]  /*15ef0*/  ENDCOLLECTIVE ;  /* 0x000000000000791b */ /* 0x003fe20003800000 */
.L_x_10011:
        /* <DEDUP_REMOVED lines=10> */
.L_x_10012:
[----:B------:R-:W-:Y:S02]  /*15fa0*/  IMAD.MOV.U32 R13, RZ, RZ, R7 ;  /* 0x000000ffff0d7224 */ /* 0x000fe400078e0007 */
[----:B------:R-:W-:Y:S02]  /*15fb0*/  IMAD.MOV.U32 R12, RZ, RZ, 0x5 ;  /* 0x00000005ff0c7424 */ /* 0x000fe400078e00ff */
[----:B------:R-:W-:-:S07]  /*15fc0*/  IMAD.MOV.U32 R19, RZ, RZ, R14 ;  /* 0x000000ffff137224 */ /* 0x000fce00078e000e */
[----:B------:R-:W-:Y:S05]  /*15fd0*/  WARPSYNC.COLLECTIVE R15, `(.L_x_10013) ;  /* 0x000000000f087348 */ /* 0x000fea0003c00000 */
[----:B------:R0:W1:Y:S02]  /*15fe0*/  SHFL.IDX P6, R14, R13, R12, R11 ;  /* 0x0000000c0d0e7389 */ /* 0x00006400000c000b */
[----:B01----:R-:W-:Y:S01]  /*15ff0*/  ENDCOLLECTIVE ;  /* 0x000000000000791b */ /* 0x003fe20003800000 */
.L_x_10013:
        /* <DEDUP_REMOVED lines=11> */
.L_x_10014:
        /* <DEDUP_REMOVED lines=8> */
.L_x_10015:
        /* <DEDUP_REMOVED lines=9> */
.L_x_10016:
[----:B------:R-:W-:Y:S02]  /*161c0*/  IMAD.MOV.U32 R13, RZ, RZ, R7 ;  /* 0x000000ffff0d7224 */ /* 0x000fe400078e0007 */
[----:B------:R-:W-:Y:S02]  /*161d0*/  IMAD.MOV.U32 R12, RZ, RZ, 0x7 ;  /* 0x00000007ff0c7424 */ /* 0x000fe400078e00ff */
[----:B------:R-:W-:-:S07]  /*161e0*/  IMAD.MOV.U32 R19, RZ, RZ, R14 ;  /* 0x000000ffff137224 */ /* 0x000fce00078e000e */
[----:B------:R-:W-:Y:S05]  /*161f0*/  WARPSYNC.COLLECTIVE R15, `(.L_x_10017) ;  /* 0x000000000f087348 */ /* 0x000fea0003c00000 */
[----:B------:R0:W1:Y:S02]  /*16200*/  SHFL.IDX P6, R14, R13, R12, R11 ;  /* 0x0000000c0d0e7389 */ /* 0x00006400000c000b */
[----:B01----:R-:W-:Y:S01]  /*16210*/  ENDCOLLECTIVE ;  /* 0x000000000000791b */ /* 0x003fe20003800000 */
.L_x_10017:
        /* <DEDUP_REMOVED lines=11> */
.L_x_10018:
        /* <DEDUP_REMOVED lines=9> */
.L_x_10019:
        /* <DEDUP_REMOVED lines=9> */
.L_x_10020:
[----:B------:R-:W-:Y:S02]  /*163f0*/  IMAD.MOV.U32 R13, RZ, RZ, R10 ;  /* 0x000000ffff0d7224 */ /* 0x000fe400078e000a */
[----:B------:R-:W-:Y:S02]  /*16400*/  IMAD.MOV.U32 R12, RZ, RZ, 0x1 ;  /* 0x00000001ff0c7424 */ /* 0x000fe400078e00ff */
[----:B------:R-:W-:-:S07]  /*16410*/  IMAD.MOV.U32 R7, RZ, RZ, R14 ;  /* 0x000000ffff077224 */ /* 0x000fce00078e000e */
[----:B------:R-:W-:Y:S05]  /*16420*/  WARPSYNC.COLLECTIVE R15, `(.L_x_10021) ;  /* 0x000000000f087348 */ /* 0x000fea0003c00000 */
[----:B------:R0:W1:Y:S02]  /*16430*/  SHFL.IDX P6, R14, R13, R12, R11 ;  /* 0x0000000c0d0e7389 */ /* 0x00006400000c000b */
[----:B01----:R-:W-:Y:S01]  /*16440*/  ENDCOLLECTIVE ;  /* 0x000000000000791b */ /* 0x003fe20003800000 */
.L_x_10021:
        /* <DEDUP_REMOVED lines=11> */
.L_x_10022:
[----:B------:R-:W-:Y:S05]  /*16500*/  BRA `(.L_x_10023) ;  /* 0xffffffb0002c7947 */ /* 0x000fea000383ffff */
.L_x_9885:
[----:B0-----:R0:W1:Y:S02]  /*16510*/  SYNCS.PHASECHK.TRANS64.TRYWAIT P2, [R6+URZ+0x22870], R3 ;  /* 0x02287003060075a7 */ /* 0x001064000804017f */
[----:B-1----:R-:W-:Y:S05]  /*16520*/  @!P2 NANOSLEEP.SYNCS 0x989680 ;  /* 0x009896800000a95d */ /* 0x002fea0003900000 */
[----:B------:R-:W1:Y:S02]  /*16530*/  @!P2 SYNCS.PHASECHK.TRANS64 P2, [R6+URZ+0x22870], R3 ;  /* 0x022870030600a5a7 */ /* 0x000e64000804007f */
[----:B-1----:R-:W-:Y:S05]  /*16540*/  @!P2 BRA `(.L_x_9885) ;  /* 0xfffffffc00f0a947 */ /* 0x002fea000383ffff */
[----:B------:R-:W-:Y:S05]  /*16550*/  BRA `(.L_x_10024) ;  /* 0xffffffb000847947 */ /* 0x000fea000383ffff */
.L_x_9887:
[----:B0-----:R0:W1:Y:S02]  /*16560*/  SYNCS.PHASECHK.TRANS64.TRYWAIT P2, [R6+URZ+0x22860], R3 ;  /* 0x02286003060075a7 */ /* 0x001064000804017f */
[----:B-1----:R-:W-:Y:S05]  /*16570*/  @!P2 NANOSLEEP.SYNCS 0x989680 ;  /* 0x009896800000a95d */ /* 0x002fea0003900000 */
[----:B------:R-:W1:Y:S02]  /*16580*/  @!P2 SYNCS.PHASECHK.TRANS64 P2, [R6+URZ+0x22860], R3 ;  /* 0x022860030600a5a7 */ /* 0x000e64000804007f */
[----:B-1----:R-:W-:Y:S05]  /*16590*/  @!P2 BRA `(.L_x_9887) ;  /* 0xfffffffc00f0a947 */ /* 0x002fea000383ffff */
[----:B------:R-:W-:Y:S05]  /*165a0*/  BRA `(.L_x_10025) ;  /* 0xffffffb000947947 */ /* 0x000fea000383ffff */
.L_x_9894:
[----:B0-----:R0:W1:Y:S02]  /*165b0*/  SYNCS.PHASECHK.TRANS64.TRYWAIT P0, [R16+URZ+0x22870], R3 ;  /* 0x02287003100075a7 */ /* 0x001064000800017f */
[----:B-1----:R-:W-:Y:S05]  /*165c0*/  @!P0 NANOSLEEP.SYNCS 0x989680 ;  /* 0x009896800000895d */ /* 0x002fea0003900000 */
[----:B------:R-:W1:Y:S02]  /*165d0*/  @!P0 SYNCS.PHASECHK.TRANS64 P0, [R16+URZ+0x22870], R3 ;  /* 0x02287003100085a7 */ /* 0x000e64000800007f */
[----:B-1----:R-:W-:Y:S05]  /*165e0*/  @!P0 BRA `(.L_x_9894) ;  /* 0xfffffffc00f08947 */ /* 0x002fea000383ffff */
[----:B------:R-:W-:Y:S05]  /*165f0*/  BRA `(.L_x_10026) ;  /* 0xffffffb800387947 */ /* 0x000fea000383ffff */
.L_x_9896:
[----:B0-----:R0:W1:Y:S02]  /*16600*/  SYNCS.PHASECHK.TRANS64.TRYWAIT P0, [R16+URZ+0x22860], R5 ;  /* 0x02286005100075a7 */ /* 0x001064000800017f */
[----:B-1----:R-:W-:Y:S05]  /*16610*/  @!P0 NANOSLEEP.SYNCS 0x989680 ;  /* 0x009896800000895d */ /* 0x002fea0003900000 */
[----:B------:R-:W1:Y:S02]  /*16620*/  @!P0 SYNCS.PHASECHK.TRANS64 P0, [R16+URZ+0x22860], R5 ;  /* 0x02286005100085a7 */ /* 0x000e64000800007f */
[----:B-1----:R-:W-:Y:S05]  /*16630*/  @!P0 BRA `(.L_x_9896) ;  /* 0xfffffffc00f08947 */ /* 0x002fea000383ffff */
[----:B------:R-:W-:Y:S05]  /*16640*/  BRA `(.L_x_10027) ;  /* 0xffffffb800587947 */ /* 0x000fea000383ffff */
.L_x_9899:
[----:B0-----:R0:W1:Y:S02]  /*16650*/  SYNCS.PHASECHK.TRANS64.TRYWAIT P0, [R5+URZ+0x22820], R2 ;  /* 0x02282002050075a7 */ /* 0x001064000800017f */
[----:B-1----:R-:W-:Y:S05]  /*16660*/  @!P0 NANOSLEEP.SYNCS 0x989680 ;  /* 0x009896800000895d */ /* 0x002fea0003900000 */
[----:B------:R-:W1:Y:S02]  /*16670*/  @!P0 SYNCS.PHASECHK.TRANS64 P0, [R5+URZ+0x22820], R2 ;  /* 0x02282002050085a7 */ /* 0x000e64000800007f */
[----:B-1----:R-:W-:Y:S05]  /*16680*/  @!P0 BRA `(.L_x_9899) ;  /* 0xfffffffc00f08947 */ /* 0x002fea000383ffff */
[----:B------:R-:W-:Y:S05]  /*16690*/  BRA `(.L_x_10028) ;  /* 0xffffffbc00dc7947 */ /* 0x000fea000383ffff */
.L_x_9901:
[----:B0-----:R0:W1:Y:S02]  /*166a0*/  SYNCS.PHASECHK.TRANS64.TRYWAIT P1, [R4+URZ+0x22840], R3 ;  /* 0x02284003040075a7 */ /* 0x001064000802017f */
[----:B-1----:R-:W-:Y:S05]  /*166b0*/  @!P1 NANOSLEEP.SYNCS 0x989680 ;  /* 0x009896800000995d */ /* 0x002fea0003900000 */
[----:B------:R-:W1:Y:S02]  /*166c0*/  @!P1 SYNCS.PHASECHK.TRANS64 P1, [R4+URZ+0x22840], R3 ;  /* 0x02284003040095a7 */ /* 0x000e64000802007f */
[----:B-1----:R-:W-:Y:S05]  /*166d0*/  @!P1 BRA `(.L_x_9901) ;  /* 0xfffffffc00f09947 */ /* 0x002fea000383ffff */
[----:B------:R-:W-:Y:S05]  /*166e0*/  BRA `(.L_x_10029) ;  /* 0xffffffc000187947 */ /* 0x000fea000383ffff */
.L_x_9903:
[----:B-1----:R1:W2:Y:S02]  /*166f0*/  SYNCS.PHASECHK.TRANS64.TRYWAIT P1, [R5+URZ+0x22840], R0 ;  /* 0x02284000050075a7 */ /* 0x0022a4000802017f */
[----:B--2---:R-:W-:Y:S05]  /*16700*/  @!P1 NANOSLEEP.SYNCS 0x989680 ;  /* 0x009896800000995d */ /* 0x004fea0003900000 */
[----:B------:R-:W2:Y:S02]  /*16710*/  @!P1 SYNCS.PHASECHK.TRANS64 P1, [R5+URZ+0x22840], R0 ;  /* 0x02284000050095a7 */ /* 0x000ea4000802007f */
[----:B--2---:R-:W-:Y:S05]  /*16720*/  @!P1 BRA `(.L_x_9903) ;  /* 0xfffffffc00f09947 */ /* 0x004fea000383ffff */
[----:B------:R-:W-:Y:S05]  /*16730*/  BRA `(.L_x_10030) ;  /* 0xffffffc000247947 */ /* 0x000fea000383ffff */
.L_x_9905:
[----:B--2---:R2:W3:Y:S02]  /*16740*/  SYNCS.PHASECHK.TRANS64.TRYWAIT P1, [R4+URZ+0x22860], R3 ;  /* 0x02286003040075a7 */ /* 0x0044e4000802017f */
[----:B---3--:R-:W-:Y:S05]  /*16750*/  @!P1 NANOSLEEP.SYNCS 0x989680 ;  /* 0x009896800000995d */ /* 0x008fea0003900000 */
[----:B------:R-:W3:Y:S02]  /*16760*/  @!P1 SYNCS.PHASECHK.TRANS64 P1, [R4+URZ+0x22860], R3 ;  /* 0x02286003040095a7 */ /* 0x000ee4000802007f */
[----:B---3--:R-:W-:Y:S05]  /*16770*/  @!P1 BRA `(.L_x_9905) ;  /* 0xfffffffc00f09947 */ /* 0x008fea000383ffff */
[----:B------:R-:W-:Y:S05]  /*16780*/  BRA `(.L_x_10031) ;  /* 0xffffffc000207947 */ /* 0x000fea000383ffff */
.L_x_9907:
[----:B---3--:R3:W4:Y:S02]  /*16790*/  SYNCS.PHASECHK.TRANS64.TRYWAIT P1, [R5+URZ+0x22860], R0 ;  /* 0x02286000050075a7 */ /* 0x008724000802017f */
[----:B----4-:R-:W-:Y:S05]  /*167a0*/  @!P1 NANOSLEEP.SYNCS 0x989680 ;  /* 0x009896800000995d */ /* 0x010fea0003900000 */
[----:B------:R-:W4:Y:S02]  /*167b0*/  @!P1 SYNCS.PHASECHK.TRANS64 P1, [R5+URZ+0x22860], R0 ;  /* 0x02286000050095a7 */ /* 0x000f24000802007f */
[----:B----4-:R-:W-:Y:S05]  /*167c0*/  @!P1 BRA `(.L_x_9907) ;  /* 0xfffffffc00f09947 */ /* 0x010fea000383ffff */
[----:B------:R-:W-:Y:S05]  /*167d0*/  BRA `(.L_x_10032) ;  /* 0xffffffc0001c7947 */ /* 0x000fea000383ffff */
.L_x_9909:
[----:B----4-:R4:W0:Y:S02]  /*167e0*/  SYNCS.PHASECHK.TRANS64.TRYWAIT P1, [R4+URZ+0x22880], R3 ;  /* 0x02288003040075a7 */ /* 0x010824000802017f */
[----:B0-----:R-:W-:Y:S05]  /*167f0*/  @!P1 NANOSLEEP.SYNCS 0x989680 ;  /* 0x009896800000995d */ /* 0x001fea0003900000 */
[----:B------:R-:W0:Y:S02]  /*16800*/  @!P1 SYNCS.PHASECHK.TRANS64 P1, [R4+URZ+0x22880], R3 ;  /* 0x02288003040095a7 */ /* 0x000e24000802007f */
[----:B0-----:R-:W-:Y:S05]  /*16810*/  @!P1 BRA `(.L_x_9909) ;  /* 0xfffffffc00f09947 */ /* 0x001fea000383ffff */
[----:B------:R-:W-:Y:S05]  /*16820*/  BRA `(.L_x_10033) ;  /* 0xffffffc000187947 */ /* 0x000fea000383ffff */
.L_x_10034:
        /* <DEDUP_REMOVED lines=13> */
.L_x_16290:


//--------------------- .text._ZN7cutlass13device_kernelIN5flash11enable_sm90INS1_16FlashAttnFwdSm90INS1_25CollectiveMainloopFwdSm90ILi2EN4cute5tupleIJNS5_1CILi1EEES8_S8_EEENS6_IJNS7_ILi128EEENS7_ILi160EEESA_EEELi128ENS_12float_e4m3_tEfNS_4arch4Sm90ELb1ELb0ELb0ELb1ELb1ELb0ELb0ELb1ELb1ELb1ELb1ELb0EEENS1_21CollectiveEpilogueFwdINS6_IJSA_SA_SB_EEES9_NS_10bfloat16_tESF_Li256ELb1ELb1ELb1ELb1EEENS1_36VarlenDynamicPersistentTileSchedulerILi128ELi160ELi256ELi128ELb1ELb1ELb1ELb1ELb1ELb1EEEEEEEEEvNT_6ParamsE --------------------------
	.section	.text._ZN7cutlass13device_kernelIN5flash11enable_sm90INS1_16FlashAttnFwdSm90INS1_25CollectiveMainloopFwdSm90ILi2EN4cute5tupleIJNS5_1CILi1EEES8_S8_EEENS6_IJNS7_ILi128EEENS7_ILi160EEESA_EEELi128ENS_12float_e4m3_tEfNS_4arch4Sm90ELb1ELb0ELb0ELb1ELb1ELb0ELb0ELb1ELb1ELb1ELb1ELb0EEENS1_21CollectiveEpilogueFwdINS6_IJSA_SA_SB_EEES9_NS_10bfloat16_tESF_Li256ELb1ELb1ELb1ELb1EEENS1_36VarlenDynamicPersistentTileSchedulerILi128ELi160ELi256ELi128ELb1ELb1ELb1ELb1ELb1ELb1EEEEEEEEEvNT_6ParamsE,"ax",@progbits
	.align	128
.text._ZN7cutlass13device_kernelIN5flash11enable_sm90INS1_16FlashAttnFwdSm90INS1_25CollectiveMainloopFwdSm90ILi2EN4cute5tupleIJNS5_1CILi1EEES8_S8_EEENS6_IJNS7_ILi128EEENS7_ILi160EEESA_EEELi128ENS_12float_e4m3_tEfNS_4arch4Sm90ELb1ELb0ELb0ELb1ELb1ELb0ELb0ELb1ELb1ELb1ELb1ELb0EEENS1_21CollectiveEpilogueFwdINS6_IJSA_SA_SB_EEES9_NS_10bfloat16_tESF_Li256ELb1ELb1ELb1ELb1EEENS1_36VarlenDynamicPersistentTileSchedulerILi128ELi160ELi256ELi128ELb1ELb1ELb1ELb1ELb1ELb1EEEEEEEEEvNT_6ParamsE:
        .type           _ZN7cutlass13device_kernelIN5flash11enable_sm90INS1_16FlashAttnFwdSm90INS1_25CollectiveMainloopFwdSm90ILi2EN4cute5tupleIJNS5_1CILi1EEES8_S8_EEENS6_IJNS7_ILi128EEENS7_ILi160EEESA_EEELi128ENS_12float_e4m3_tEfNS_4arch4Sm90ELb1ELb0ELb0ELb1ELb1ELb0ELb0ELb1ELb1ELb1ELb1ELb0EEENS1_21CollectiveEpilogueFwdINS6_IJSA_SA_SB_EEES9_NS_10bfloat16_tESF_Li256ELb1ELb1ELb1ELb1EEENS1_36VarlenDynamicPersistentTileSchedulerILi128ELi160ELi256ELi128ELb1ELb1ELb1ELb1ELb1ELb1EEEEEEEEEvNT_6ParamsE,@function
        .size           _ZN7cutlass13device_kernelIN5flash11enable_sm90INS1_16FlashAttnFwdSm90INS1_25CollectiveMainloopFwdSm90ILi2EN4cute5tupleIJNS5_1CILi1EEES8_S8_EEENS6_IJNS7_ILi128EEENS7_ILi160EEESA_EEELi128ENS_12float_e4m3_tEfNS_4arch4Sm90ELb1ELb0ELb0ELb1ELb1ELb0ELb0ELb1ELb1ELb1ELb1ELb0EEENS1_21CollectiveEpilogueFwdINS6_IJSA_SA_SB_EEES9_NS_10bfloat16_tESF_Li256ELb1ELb1ELb1ELb1EEENS1_36VarlenDynamicPersistentTileSchedulerILi128ELi160ELi256ELi128ELb1ELb1ELb1ELb1ELb1ELb1EEEEEEEEEvNT_6ParamsE,(.L_x_16291 - _ZN7cutlass13device_kernelIN5flash11enable_sm90INS1_16FlashAttnFwdSm90INS1_25CollectiveMainloopFwdSm90ILi2EN4cute5tupleIJNS5_1CILi1EEES8_S8_EEENS6_IJNS7_ILi128EEENS7_ILi160EEESA_EEELi128ENS_12float_e4m3_tEfNS_4arch4Sm90ELb1ELb0ELb0ELb1ELb1ELb0ELb0ELb1ELb1ELb1ELb1ELb0EEENS1_21CollectiveEpilogueFwdINS6_IJSA_SA_SB_EEES9_NS_10bfloat16_tESF_Li256ELb1ELb1ELb1ELb1EEENS1_36VarlenDynamicPersistentTileSchedulerILi128ELi160ELi256ELi128ELb1ELb1ELb1ELb1ELb1ELb1EEEEEEEEEvNT_6ParamsE)
        .other          _ZN7cutlass13device_kernelIN5flash11enable_sm90INS1_16FlashAttnFwdSm90INS1_25CollectiveMainloopFwdSm90ILi2EN4cute5tupleIJNS5_1CILi1EEES8_S8_EEENS6_IJNS7_ILi128EEENS7_ILi160EEESA_EEELi128ENS_12float_e4m3_tEfNS_4arch4Sm90ELb1ELb0ELb0ELb1ELb1ELb0ELb0ELb1ELb1ELb1ELb1ELb0EEENS1_21CollectiveEpilogueFwdINS6_IJSA_SA_SB_EEES9_NS_10bfloat16_tESF_Li256ELb1ELb1ELb1ELb1EEENS1_36VarlenDynamicPersistentTileSchedulerILi128ELi160ELi256ELi128ELb1ELb1ELb1ELb1ELb1ELb1EEEEEEEEEvNT_6ParamsE,@"STO_CUDA_ENTRY STV_DEFAULT"
_ZN7cutlass13device_kernelIN5flash11enable_sm90INS1_16FlashAttnFwdSm90INS1_25CollectiveMainloopFwdSm90ILi2EN4cute5tupleIJNS5_1CILi1EEES8_S8_EEENS6_IJNS7_ILi128EEENS7_ILi160EEESA_EEELi128ENS_12float_e4m3_tEfNS_4arch4Sm90ELb1ELb0ELb0ELb1ELb1ELb0ELb0ELb1ELb1ELb1ELb1ELb0EEENS1_21CollectiveEpilogueFwdINS6_IJSA_SA_SB_EEES9_NS_10bfloat16_tESF_Li256ELb1ELb1ELb1ELb1EEENS1_36VarlenDynamicPersistentTileSchedulerILi128ELi160ELi256ELi128ELb1ELb1ELb1ELb1ELb1ELb1EEEEEEEEEvNT_6ParamsE:
        /* <DEDUP_REMOVED lines=45> */
.L_x_10035:
        /* <DEDUP_REMOVED lines=22> */
.L_x_10036:
        /* <DEDUP_REMOVED lines=18> */
.L_x_10037:
        /* <DEDUP_REMOVED lines=22> */
.L_x_10038:
        /* <DEDUP_REMOVED lines=24> */
.L_x_10039:
        /* <DEDUP_REMOVED lines=8> */
.L_x_10041:
        /* <DEDUP_REMOVED lines=29> */
[----:B------:R-:W-:Y:S01]  /*0a80*/  LEA.HI R2, R3, R224, RZ, 0x4 ;  /* 0x000000e003027211 */ /* 0x000fe200078f20ff */
[----:B------:R-:W-:Y:S01]  /*0a90*/  IMAD.SHL.U32 R4, R4, 0x20, RZ ;  /* 0x0000002004047824 */ /* 0x000fe200078e00ff */
[----:B------:R-:W-:Y:S01]  /*0aa0*/  SHF.R.S32.HI R219, RZ, 0x7, R0 ;  /* 0x00000007ffdb7819 */ /* 0x000fe20000011400 */
[----:B------:R-:W-:Y:S01]  /*0ab0*/  IMAD.IADD R203, R224, 0x1, -R203 ;  /* 0x00000001e0cb7824 */ /* 0x000fe200078e0acb */
[----:B------:R-:W-:Y:S02]  /*0ac0*/  SHF.R.S32.HI R7, RZ, 0x4, R2 ;  /* 0x00000004ff077819 */ /* 0x000fe40000011402 */
[----:B------:R-:W-:Y:S02]  /*0ad0*/  LOP3.LUT R5, R2, 0x3fffff0, RZ, 0xc0, !PT ;  /* 0x03fffff002057812 */ /* 0x000fe400078ec0ff */
[----:B------:R-:W-:-:S02]  /*0ae0*/  SHF.R.S32.HI R6, RZ, 0x1f, R203 ;  /* 0x0000001fff067819 */ /* 0x000fc400000114cb */
[----:B------:R-:W-:Y:S01]  /*0af0*/  LOP3.LUT R4, R4, 0xfffffc00, RZ, 0xc0, !PT ;  /* 0xfffffc0004047812 */ /* 0x000fe200078ec0ff */
[----:B------:R-:W-:Y:S01]  /*0b00*/  IMAD.IADD R5, R224, 0x1, -R5 ;  /* 0x00000001e0057824 */ /* 0x000fe200078e0a05 */
[----:B------:R-:W-:Y:S02]  /*0b10*/  LEA.HI R2, R2, R7, RZ, 0x1 ;  /* 0x0000000702027211 */ /* 0x000fe400078f08ff */
[----:B------:R-:W-:Y:S01]  /*0b20*/  LEA.HI R8, R6, R203, RZ, 0x2 ;  /* 0x000000cb06087211 */ /* 0x000fe200078f10ff */
[----:B------:R-:W-:Y:S01]  /*0b30*/  IMAD R5, R5, 0x40, R4 ;  /* 0x0000004005057824 */ /* 0x000fe200078e0204 */
[----:B------:R-:W-:Y:S02]  /*0b40*/  LOP3.LUT R2, R2, 0x1ffffffe, RZ, 0xc0, !PT ;  /* 0x1ffffffe02027812 */ /* 0x000fe400078ec0ff */
[----:B------:R-:W-:Y:S02]  /*0b50*/  LEA.HI R4, R3, R224, RZ, 0x2 ;  /* 0x000000e003047211 */ /* 0x000fe400078f10ff */
[----:B------:R-:W-:Y:S01]  /*0b60*/  SHF.R.S32.HI R9, RZ, 0x2, R8 ;  /* 0x00000002ff097819 */ /* 0x000fe20000011408 */
[----:B------:R-:W-:Y:S01]  /*0b70*/  IMAD.IADD R2, R7, 0x1, -R2 ;  /* 0x0000000107027824 */ /* 0x000fe200078e0a02 */
[----:B------:R-:W-:-:S02]  /*0b80*/  SHF.R.S32.HI R10, RZ, 0x1f, R8 ;  /* 0x0000001fff0a7819 */ /* 0x000fc40000011408 */
[----:B------:R-:W-:Y:S01]  /*0b90*/  LOP3.LUT R7, R4, 0xfffffffc, RZ, 0xc0, !PT ;  /* 0xfffffffc04077812 */ /* 0x000fe200078ec0ff */
[----:B------:R-:W-:Y:S01]  /*0ba0*/  IMAD R221, R2, 0x8, R5 ;  /* 0x0000000802dd7824 */ /* 0x000fe200078e0205 */
[----:B------:R-:W-:Y:S02]  /*0bb0*/  LEA.HI R3, R3, R224, RZ, 0x3 ;  /* 0x000000e003037211 */ /* 0x000fe400078f18ff */
[----:B------:R-:W-:Y:S01]  /*0bc0*/  LEA.HI R10, R10, R9, RZ, 0x3 ;  /* 0x000000090a0a7211 */ /* 0x000fe200078f18ff */
[----:B------:R-:W-:Y:S01]  /*0bd0*/  IMAD.IADD R7, R224, 0x1, -R7 ;  /* 0x00000001e0077824 */ /* 0x000fe200078e0a07 */
        /* <DEDUP_REMOVED lines=8> */
[----:B------:R-:W-:Y:S01]  /*0c60*/  LEA.HI R2, R7, R7, RZ, 0x1 ;  /* 0x0000000707027211 */ /* 0x000fe200078f08ff */
[----:B------:R-:W-:Y:S01]  /*0c70*/  IMAD.SHL.U32 R16, R22, 0x8, RZ ;  /* 0x0000000816107824 */ /* 0x000fe200078e00ff */
[----:B------:R-:W-:Y:S01]  /*0c80*/  SHF.R.S32.HI R6, RZ, 0x5, R6 ;  /* 0x00000005ff067819 */ /* 0x000fe20000011406 */
[----:B------:R-:W-:Y:S01]  /*0c90*/  IMAD.SHL.U32 R17, R8, 0x2, RZ ;  /* 0x0000000208117824 */ /* 0x000fe200078e00ff */
[----:B------:R-:W-:Y:S01]  /*0ca0*/  LOP3.LUT R0, R0, 0x3fffffe, RZ, 0xc0, !PT ;  /* 0x03fffffe00007812 */ /* 0x000fe200078ec0ff */
[----:B------:R-:W-:Y:S01]  /*0cb0*/  VIADD R19, R16, 0x40 ;  /* 0x0000004010137836 */ /* 0x000fe20000000000 */
[----:B------:R-:W-:Y:S01]  /*0cc0*/  LOP3.LUT R2, R2, 0x1ffffffe, RZ, 0xc0, !PT ;  /* 0x1ffffffe02027812 */ /* 0x000fe200078ec0ff */
[----:B------:R-:W-:Y:S01]  /*0cd0*/  IMAD R9, R6, 0x10, R9 ;  /* 0x0000001006097824 */ /* 0x000fe200078e0209 */
        /* <DEDUP_REMOVED lines=35> */
[----:B------:R-:W-:-:S03]  /*0f10*/  SHF.R.S32.HI R204, RZ, 0x1f, R23 ;  /* 0x0000001fffcc7819 */ /* 0x000fc60000011417 */
[----:B------:R-:W-:-:S07]  /*0f20*/  IMAD R18, R7, 0x8, R220 ;  /* 0x0000000807127824 */ /* 0x000fce00078e02dc */
.L_x_10105:
[----:B0-234-:R-:W0:Y:S01]  /*0f30*/  LDC.64 R2, c[0x0][0xc88] ;  /* 0x00032200ff027b82 */ /* 0x01de220000000a00 */
[----:B------:R-:W-:Y:S01]  /*0f40*/  ULDC.64 UR8, c[0x0][0xa28] ;  /* 0x00028a0000087ab9 */ /* 0x000fe20000000a00 */
[----:B------:R-:W-:Y:S01]  /*0f50*/  ULDC.64 UR10, c[0x0][0xa18] ;  /* 0x00028600000a7ab9 */ /* 0x000fe20000000a00 */
[----:B------:R-:W-:Y:S01]  /*0f60*/  ULDC UR4, c[0x0][0x424] ;  /* 0x0001090000047ab9 */ /* 0x000fe20000000800 */
[----:B------:R-:W-:Y:S01]  /*0f70*/  ULDC UR7, c[0x0][0x2f0] ;  /* 0x0000bc0000077ab9 */ /* 0x000fe20000000800 */
[----:B0-----:R-:W-:-:S06]  /*0f80*/  IMAD.WIDE R2, R31, 0x4, R2 ;  /* 0x000000041f027825 */ /* 0x001fcc00078e0202 */
[----:B------:R-:W2:Y:S01]  /*0f90*/  LDG.E R2, desc[UR56][R2.64] ;  /* 0x0000003802027981 */ /* 0x000ea2000c1e1900 */
[----:B------:R-:W-:Y:S02]  /*0fa0*/  UISETP.NE.U32.AND UP0, UPT, UR8, URZ, UPT ;  /* 0x0000003f0800728c */ /* 0x000fe4000bf05070 */
        /* <DEDUP_REMOVED lines=44> */
.L_x_10042:
        /* <DEDUP_REMOVED lines=8> */
.L_x_10043:
        /* <DEDUP_REMOVED lines=13> */
.L_x_10044:
        /* <DEDUP_REMOVED lines=99> */
.L_x_10045:
        /* <DEDUP_REMOVED lines=26> */
[----:B------:R-:W-:Y:S01]  /*1b90*/  UISETP.GT.AND UP0, UPT, UR55, UR40, UPT ;  /* 0x000000283700728c */ /* 0x000fe2000bf04270 */
[----:B------:R-:W-:-:S02]  /*1ba0*/  CS2R R56, SRZ ;  /* 0x0000000000387805 */ /* 0x000fc4000001ff00 */
[----:B------:R-:W-:Y:S02]  /*1bb0*/  CS2R R60, SRZ ;  /* 0x00000000003c7805 */ /* 0x000fe4000001ff00 */
[----:B------:R-:W-:Y:S02]  /*1bc0*/  CS2R R90, SRZ ;  /* 0x00000000005a7805 */ /* 0x000fe4000001ff00 */
[----:B------:R-:W-:Y:S02]  /*1bd0*/  CS2R R62, SRZ ;  /* 0x00000000003e7805 */ /* 0x000fe4000001ff00 */
[----:B------:R-:W-:Y:S02]  /*1be0*/  CS2R R58, SRZ ;  /* 0x00000000003a7805 */ /* 0x000fe4000001ff00 */
[----:B------:R-:W-:Y:S02]  /*1bf0*/  PLOP3.LUT P1, PT, PT, PT, UP0, 0x80, 0x0 ;  /* 0x000000000000781c */ /* 0x000fe40003f2f008 */
        /* <DEDUP_REMOVED lines=44> */
.L_x_10047:
        /* <DEDUP_REMOVED lines=9> */
.L_x_10206:
[----:B------:R-:W-:Y:S05]  /*1f50*/  @!P1 BRA `(.L_x_10049) ;  /* 0x0000000000049947 */ /* 0x000fea0003800000 */
[----:B------:R-:W-:Y:S01]  /*1f60*/  BPT.TRAP 0x1 ;  /* 0x000000040000795c */ /* 0x000fe20000300000 */
.L_x_10049:
[----:B0-----:R-:W-:Y:S02]  /*1f70*/  IMAD.U32 R0, RZ, RZ, UR48 ;  /* 0x00000030ff007e24 */ /* 0x001fe4000f8e00ff */
[----:B------:R-:W-:-:S03]  /*1f80*/  IMAD.U32 R3, RZ, RZ, UR49 ;  /* 0x00000031ff037e24 */ /* 0x000fc6000f8e00ff */
[----:B------:R-:W-:Y:S02]  /*1f90*/  LEA R0, R0, UR43, 0x3 ;  /* 0x0000002b00007c11 */ /* 0x000fe4000f8e18ff */
[----:B------:R-:W-:-:S04]  /*1fa0*/  SHF.L.U32 R3, R3, 0x1f, RZ ;  /* 0x0000001f03037819 */ /* 0x000fc800000006ff */
[----:B------:R0:W1:Y:S01]  /*1fb0*/  SYNCS.PHASECHK.TRANS64.TRYWAIT P0, [R0+URZ+0x22830], R3 ;  /* 0x02283003000075a7 */ /* 0x000062000800017f */
[----:B------:R-:W-:Y:S05]  /*1fc0*/  @!P1 BRA `(.L_x_10050) ;  /* 0x0000000000049947 */ /* 0x000fea0003800000 */
[----:B------:R-:W-:Y:S01]  /*1fd0*/  BPT.TRAP 0x1 ;  /* 0x000000040000795c */ /* 0x000fe20000300000 */
.L_x_10050:
[----:B-1----:R-:W-:Y:S05]  /*1fe0*/  @P0 BRA `(.L_x_10051) ;  /* 0x0000000000080947 */ /* 0x002fea0003800000 */
[----:B------:R-:W1:Y:S02]  /*1ff0*/  SYNCS.PHASECHK.TRANS64.TRYWAIT P0, [R0+URZ+0x22830], R3 ;  /* 0x02283003000075a7 */ /* 0x000e64000800017f */
[----:B-1----:R-:W-:Y:S05]  /*2000*/  @!P0 BRA `(.L_x_10052) ;  /* 0x0000015000208947 */ /* 0x002fea0003800000 */
.L_x_10051:
[----:B------:R-:W-:-:S04]  /*2010*/  UIADD3 UR4, UR43, 0x18400, URZ ;  /* 0x000184002b047890 */ /* 0x000fc8000fffe03f */
[----:B------:R-:W-:-:S04]  /*2020*/  USHF.R.U32.HI UR4, URZ, 0x4, UR4 ;  /* 0x000000043f047899 */ /* 0x000fc80008011604 */
[----:B------:R-:W-:-:S06]  /*2030*/  ULOP3.LUT UR4, UR4, 0x3fff, URZ, 0xc0, !UPT ;  /* 0x00003fff04047892 */ /* 0x000fcc000f8ec03f */
[----:B01----:R-:W-:Y:S01]  /*2040*/  IMAD.U32 R3, RZ, RZ, UR4 ;  /* 0x00000004ff037e24 */ /* 0x003fe2000f8e00ff */
        /* <DEDUP_REMOVED lines=131> */
.L_x_10053:
        /* <DEDUP_REMOVED lines=14> */
[----:B------:R-:W-:Y:S01]  /*2960*/  @P0 IMAD.HI.U32 R2, R10, UR6, RZ ;  /* 0x000000060a020c27 */ /* 0x000fe2000f8e00ff */
[----:B------:R-:W-:-:S04]  /*2970*/  @UP0 ULDC UR6, c[0x0][0x450] ;  /* 0x0001140000060ab9 */ /* 0x000fc80000000800 */
[----:B------:R-:W-:Y:S01]  /*2980*/  @P2 SHF.R.U32.HI R10, RZ, UR6, R2 ;  /* 0x00000006ff0a2c19 */ /* 0x000fe20008011602 */
[----:B------:R-:W-:-:S04]  /*2990*/  UIMAD UR6, UR55, -0xa0, URZ ;  /* 0xffffff60370678a4 */ /* 0x000fc8000f8e023f */
[----:B------:R-:W0:Y:S02]  /*29a0*/  SHFL.IDX PT, R4, R10, 0x1, 0x1c1f ;  /* 0x003c1f000a047f89 */ /* 0x000e2400000e0000 */
[----:B------:R-:W-:Y:S01]  /*29b0*/  IMAD.U32 R2, RZ, RZ, UR6 ;  /* 0x00000006ff027e24 */ /* 0x000fe2000f8e00ff */
[----:B------:R-:W-:Y:S02]  /*29c0*/  @UP0 ULDC UR6, c[0x0][0x44c] ;  /* 0x0001130000060ab9 */ /* 0x000fe40000000800 */
        /* <DEDUP_REMOVED lines=40> */
[----:B------:R-:W-:Y:S01]  /*2c50*/  FMNMX.FTZ R2, R123, R2, !PT ;  /* 0x000000027b027209 */ /* 0x000fe20007810000 */
[----:B------:R-:W0:Y:S01]  /*2c60*/  SHFL.IDX PT, R74, R10, RZ, 0x1c1f ;  /* 0x001c1fff0a4a7589 */ /* 0x000e2200000e0000 */
        /* <DEDUP_REMOVED lines=92> */
[----:B0-----:R-:W-:Y:S02]  /*3230*/  VIADDMNMX R74, R74, R12, R11, PT ;  /* 0x0000000c4a4a7246 */ /* 0x001fe4000380010b */
[----:B------:R-:W-:-:S02]  /*3240*/  FMNMX.FTZ R8, R39, R2, !PT ;  /* 0x0000000227087209 */ /* 0x000fc40007810000 */
[C---:B------:R-:W-:Y:S02]  /*3250*/  ISETP.GT.AND P2, PT, R74.reuse, 0x1, PT ;  /* 0x000000014a00780c */ /* 0x040fe40003f44270 */
[----:B------:R-:W-:Y:S01]  /*3260*/  ISETP.GT.AND P3, PT, R74, 0x8, PT ;  /* 0x000000084a00780c */ /* 0x000fe20003f64270 */
[----:B------:R-:W0:Y:S01]  /*3270*/  SHFL.BFLY PT, R83, R8, 0x2, 0x1f ;  /* 0x0c401f0008537f89 */ /* 0x000e2200000e0000 */
[----:B------:R-:W-:Y:S02]  /*3280*/  FSEL R89, R89, -INF , P2 ;  /* 0xff80000059597808 */ /* 0x000fe40001000000 */
[----:B------:R-:W-:Y:S02]  /*3290*/  FSEL R92, R92, -INF , P3 ;  /* 0xff8000005c5c7808 */ /* 0x000fe40001800000 */
[----:B------:R-:W-:-:S04]  /*32a0*/  ISETP.GT.AND P2, PT, R74, 0x10, PT ;  /* 0x000000104a00780c */ /* 0x000fc80003f44270 */
[----:B------:R-:W-:Y:S02]  /*32b0*/  FSEL R96, R96, -INF , P2 ;  /* 0xff80000060607808 */ /* 0x000fe40001000000 */
[----:B------:R-:W-:-:S04]  /*32c0*/  ISETP.GT.AND P2, PT, R74, 0x18, PT ;  /* 0x000000184a00780c */ /* 0x000fc80003f44270 */
[----:B------:R-:W-:Y:S02]  /*32d0*/  FSEL R100, R100, -INF , P2 ;  /* 0xff80000064647808 */ /* 0x000fe40001000000 */
[----:B------:R-:W-:Y:S02]  /*32e0*/  ISETP.GT.AND P2, PT, R74, 0x21, PT ;  /* 0x000000214a00780c */ /* 0x000fe40003f44270 */
        /* <DEDUP_REMOVED lines=38> */
[----:B------:R-:W-:Y:S01]  /*3550*/  FMNMX.FTZ R121, R101, R20, !PT ;  /* 0x0000001465797209 */ /* 0x000fe20007810000 */
[--C-:B------:R-:W-:Y:S01]  /*3560*/  FFMA.FTZ R12, R133, UR41, -R2.reuse ;  /* 0x00000029850c7c23 */ /* 0x100fe20008010802 */
[----:B------:R-:W-:Y:S01]  /*3570*/  ISETP.GT.AND P0, PT, R74, 0x28, PT ;  /* 0x000000284a00780c */ /* 0x000fe20003f04270 */
[--C-:B------:R-:W-:Y:S01]  /*3580*/  FFMA.FTZ R20, R117, UR41, -R2.reuse ;  /* 0x0000002975147c23 */ /* 0x100fe20008010802 */
[----:B0-----:R-:W-:Y:S01]  /*3590*/  FSEL R26, R73, -INF , P2 ;  /* 0xff800000491a7808 */ /* 0x001fe20001000000 */
        /* <DEDUP_REMOVED lines=16> */
[----:B------:R-:W0:Y:S01]  /*36a0*/  MUFU.EX2 R9, R9 ;  /* 0x0000000900097308 */ /* 0x000e220000000800 */
[----:B------:R-:W-:Y:S01]  /*36b0*/  FSEL R80, R80, -INF , P0 ;  /* 0xff80000050507808 */ /* 0x000fe20000000000 */
[--C-:B------:R-:W-:Y:S01]  /*36c0*/  FFMA.FTZ R15, R15, UR41, -R2.reuse ;  /* 0x000000290f0f7c23 */ /* 0x100fe20008010802 */
[----:B------:R-:W-:Y:S01]  /*36d0*/  FMNMX.FTZ R121, R34, R121, !PT ;  /* 0x0000007922797209 */ /* 0x000fe20007810000 */
[----:B------:R-:W-:Y:S01]  /*36e0*/  FFMA.FTZ R13, R13, UR41, -R2 ;  /* 0x000000290d0d7c23 */ /* 0x000fe20008010802 */
[----:B------:R-:W-:-:S02]  /*36f0*/  ISETP.GT.AND P0, PT, R74, 0x38, PT ;  /* 0x000000384a00780c */ /* 0x000fc40003f04270 */
[----:B------:R-:W-:Y:S01]  /*3700*/  FSEL R81, R81, -INF , P2 ;  /* 0xff80000051517808 */ /* 0x000fe20001000000 */
[----:B------:R-:W-:Y:S01]  /*3710*/  MUFU.EX2 R10, R129 ;  /* 0x00000081000a7308 */ /* 0x000fe20000000800 */
[----:B------:R-:W-:Y:S02]  /*3720*/  FMNMX.FTZ R30, R80, R121, !PT ;  /* 0x00000079501e7209 */ /* 0x000fe40007810000 */
[----:B------:R-:W-:Y:S02]  /*3730*/  ISETP.GT.AND P2, PT, R74, 0x39, PT ;  /* 0x000000394a00780c */ /* 0x000fe40003f44270 */
[----:B------:R-:W-:Y:S02]  /*3740*/  FSEL R84, R84, -INF , P0 ;  /* 0xff80000054547808 */ /* 0x000fe40000000000 */
[----:B------:R-:W-:Y:S01]  /*3750*/  FMNMX.FTZ R115, R81, R30, !PT ;  /* 0x0000001e51737209 */ /* 0x000fe20007810000 */
[----:B------:R-:W-:-:S01]  /*3760*/  FFMA.FTZ R30, R113, UR41, -R2 ;  /* 0x00000029711e7c23 */ /* 0x000fc20008010802 */
[----:B------:R-:W-:Y:S01]  /*3770*/  FSEL R85, R85, -INF , P2 ;  /* 0xff80000055557808 */ /* 0x000fe20001000000 */
[----:B------:R-:W-:Y:S01]  /*3780*/  MUFU.EX2 R11, R11 ;  /* 0x0000000b000b7308 */ /* 0x000fe20000000800 */
[----:B------:R-:W-:-:S02]  /*3790*/  ISETP.GT.AND P0, PT, R74, 0x40, PT ;  /* 0x000000404a00780c */ /* 0x000fc40003f04270 */
[----:B------:R-:W-:Y:S02]  /*37a0*/  FMNMX.FTZ R38, R84, R115, !PT ;  /* 0x0000007354267209 */ /* 0x000fe40007810000 */
[----:B------:R-:W-:Y:S02]  /*37b0*/  ISETP.GT.AND P2, PT, R74, 0x41, PT ;  /* 0x000000414a00780c */ /* 0x000fe40003f44270 */
[----:B------:R-:W-:Y:S01]  /*37c0*/  FSEL R56, R56, -INF , P0 ;  /* 0xff80000038387808 */ /* 0x000fe20000000000 */
[----:B------:R-:W1:Y:S01]  /*37d0*/  MUFU.EX2 R12, R12 ;  /* 0x0000000c000c7308 */ /* 0x000e620000000800 */
[----:B------:R-:W-:Y:S02]  /*37e0*/  FMNMX.FTZ R113, R85, R38, !PT ;  /* 0x0000002655717209 */ /* 0x000fe40007810000 */
[----:B------:R-:W-:Y:S02]  /*37f0*/  ISETP.GT.AND P0, PT, R74, 0x48, PT ;  /* 0x000000484a00780c */ /* 0x000fe40003f04270 */
[----:B------:R-:W-:Y:S01]  /*3800*/  FSEL R38, R57, -INF , P2 ;  /* 0xff80000039267808 */ /* 0x000fe20001000000 */
[----:B------:R-:W-:Y:S01]  /*3810*/  FFMA.FTZ R57, R111, UR41, -R2 ;  /* 0x000000296f397c23 */ /* 0x000fe20008010802 */
        /* <DEDUP_REMOVED lines=21> */
[----:B------:R-:W-:Y:S01]  /*3970*/  FSEL R69, R69, -INF , P2 ;  /* 0xff80000045457808 */ /* 0x000fe20001000000 */
[----:B------:R-:W-:Y:S01]  /*3980*/  MUFU.EX2 R30, R30 ;  /* 0x0000001e001e7308 */ /* 0x000fe20000000800 */
[----:B------:R-:W-:Y:S02]  /*3990*/  ISETP.GT.AND P0, PT, R74, 0x60, PT ;  /* 0x000000604a00780c */ /* 0x000fe40003f04270 */
        /* <DEDUP_REMOVED lines=18> */
[----:B--2---:R-:W-:Y:S01]  /*3ac0*/  FSEL R58, R48, -INF , P0 ;  /* 0xff800000303a7808 */ /* 0x004fe20000000000 */
        /* <DEDUP_REMOVED lines=9> */
[----:B------:R-:W-:Y:S01]  /*3b60*/  FSEL R53, R53, -INF , P2 ;  /* 0xff80000035357808 */ /* 0x000fe20001000000 */
[----:B------:R-:W-:Y:S01]  /*3b70*/  MUFU.EX2 R41, R41 ;  /* 0x0000002900297308 */ /* 0x000fe20000000800 */
[----:B------:R-:W-:Y:S02]  /*3b80*/  ISETP.GT.AND P0, PT, R74, 0x80, PT ;  /* 0x000000804a00780c */ /* 0x000fe40003f04270 */
[----:B--2---:R-:W-:Y:S02]  /*3b90*/  FMNMX.FTZ R66, R52, R99, !PT ;  /* 0x0000006334427209 */ /* 0x004fe40007810000 */
        /* <DEDUP_REMOVED lines=10> */
[----:B------:R-:W-:Y:S01]  /*3c40*/  FSEL R70, R28, -INF , P0 ;  /* 0xff8000001c467808 */ /* 0x000fe20000000000 */
[----:B------:R-:W-:-:S01]  /*3c50*/  FFMA.FTZ R28, R79, UR41, -R2 ;  /* 0x000000294f1c7c23 */ /* 0x000fc20008010802 */
[----:B------:R-:W-:Y:S02]  /*3c60*/  FMNMX.FTZ R91, R66, R91, !PT ;  /* 0x0000005b425b7209 */ /* 0x000fe40007810000 */
[----:B------:R-:W-:Y:S01]  /*3c70*/  ISETP.GT.AND P0, PT, R74, 0x90, PT ;  /* 0x000000904a00780c */ /* 0x000fe20003f04270 */
[----:B------:R-:W-:Y:S01]  /*3c80*/  MUFU.EX2 R25, R25 ;  /* 0x0000001900197308 */ /* 0x000fe20000000800 */
[----:B--2---:R-:W-:Y:S02]  /*3c90*/  FSEL R78, R29, -INF , P2 ;  /* 0xff8000001d4e7808 */ /* 0x004fe40001000000 */
[----:B------:R-:W-:Y:S02]  /*3ca0*/  FMNMX.FTZ R91, R70, R91, !PT ;  /* 0x0000005b465b7209 */ /* 0x000fe40007810000 */
[----:B------:R-:W-:-:S02]  /*3cb0*/  FSEL R79, R32, -INF , P0 ;  /* 0xff800000204f7808 */ /* 0x000fc40000000000 */
        /* <DEDUP_REMOVED lines=39> */
[----:B------:R-:W-:-:S01]  /*3f30*/  FFMA.FTZ R31, R5, R102, -8 ;  /* 0xc1000000051f7423 */ /* 0x000fc20000010066 */
[--C-:B------:R-:W-:Y:S01]  /*3f40*/  FFMA.FTZ R102, R35, UR41, -R2.reuse ;  /* 0x0000002923667c23 */ /* 0x100fe20008010802 */
[----:B------:R-:W-:-:S01]  /*3f50*/  FFMA.FTZ R2, R39, UR41, -R2 ;  /* 0x0000002927027c23 */ /* 0x000fc20008010802 */
[----:B------:R-:W-:Y:S02]  /*3f60*/  MUFU.EX2 R51, R51 ;  /* 0x0000003300337308 */ /* 0x000fe40000000800 */
        /* <DEDUP_REMOVED lines=43> */
[----:B------:R-:W-:-:S05]  /*4220*/  FFMA.FTZ R75, R75, UR41, -R31 ;  /* 0x000000294b4b7c23 */ /* 0x000fca000801081f */
[----:B------:R1:W-:Y:S01]  /*4230*/  MUFU.EX2 R71, R63 ;  /* 0x0000003f00477308 */ /* 0x0003e20000000800 */
[----:B--2---:R-:W-:-:S01]  /*4240*/  FADD.FTZ R50, R104, R89 ;  /* 0x0000005968327221 */ /* 0x004fc20000010000 */
[----:B------:R-:W-:-:S04]  /*4250*/  F2FP.SATFINITE.E4M3.F32.PACK_AB_MERGE_C R184, R104, R67, RZ ;  /* 0x0000004368b8723e */ /* 0x000fc800048070ff */
[----:B------:R-:W-:Y:S02]  /*4260*/  F2FP.SATFINITE.E4M3.F32.PACK_AB_MERGE_C R184, R88, R27, R184 ;  /* 0x0000001b58b8723e */ /* 0x000fe400048070b8 */
[----:B------:R-:W2:Y:S01]  /*4270*/  MUFU.EX2 R92, R92 ;  /* 0x0000005c005c7308 */ /* 0x000ea20000000800 */
[----:B-1----:R-:W-:-:S01]  /*4280*/  FFMA.FTZ R63, R38, UR41, -R31 ;  /* 0x00000029263f7c23 */ /* 0x002fc2000801081f */
[--C-:B------:R-:W-:Y:S01]  /*4290*/  FFMA.FTZ R38, R64, UR41, -R31.reuse ;  /* 0x0000002940267c23 */ /* 0x100fe2000801081f */
[----:B------:R-:W-:-:S01]  /*42a0*/  FFMA.FTZ R64, R69, UR41, -R31 ;  /* 0x0000002945407c23 */ /* 0x000fc2000801081f */
[----:B------:R-:W-:Y:S01]  /*42b0*/  FADD.FTZ R69, R6, R7 ;  /* 0x0000000706457221 */ /* 0x000fe20000010000 */
[----:B0-----:R-:W-:-:S03]  /*42c0*/  FADD.FTZ R89, R35, R50 ;  /* 0x0000003223597221 */ /* 0x001fc60000010000 */
[----:B------:R0:W-:Y:S08]  /*42d0*/  MUFU.EX2 R81, R72 ;  /* 0x0000004800517308 */ /* 0x0001f00000000800 */
[----:B------:R-:W1:Y:S01]  /*42e0*/  MUFU.EX2 R100, R100 ;  /* 0x0000006400647308 */ /* 0x000e620000000800 */
[----:B0-----:R-:W-:-:S01]  /*42f0*/  FADD.FTZ R72, R8, R69 ;  /* 0x0000004508487221 */ /* 0x001fc20000010000 */
[----:B------:R-:W-:Y:S01]  /*4300*/  FFMA.FTZ R69, R54, UR41, -R31 ;  /* 0x0000002936457c23 */ /* 0x000fe2000801081f */
[----:B--2---:R-:W-:-:S01]  /*4310*/  FADD.FTZ R89, R92, R89 ;  /* 0x000000595c597221 */ /* 0x004fc20000010000 */
[----:B------:R-:W-:Y:S01]  /*4320*/  FFMA.FTZ R31, R86, UR41, -R31 ;  /* 0x00000029561f7c23 */ /* 0x000fe2000801081f */
        /* <DEDUP_REMOVED lines=10> */
[----:B------:R-:W-:Y:S01]  /*43d0*/  FADD.FTZ R54, R14, R39 ;  /* 0x000000270e367221 */ /* 0x000fe20000010000 */
[----:B------:R-:W-:-:S03]  /*43e0*/  F2FP.SATFINITE.E4M3.F32.PACK_AB_MERGE_C R186, R101, R100, RZ ;  /* 0x0000006465ba723e */ /* 0x000fc600048070ff */
[----:B------:R-:W-:Y:S01]  /*43f0*/  FADD.FTZ R89, R73, R54 ;  /* 0x0000003649597221 */ /* 0x000fe20000010000 */
[----:B------:R-:W-:Y:S01]  /*4400*/  F2FP.SATFINITE.E4M3.F32.PACK_AB_MERGE_C R186, R92, R35, R186 ;  /* 0x000000235cba723e */ /* 0x000fe200048070ba */
[----:B------:R-:W0:Y:S01]  /*4410*/  MUFU.EX2 R76, R76 ;  /* 0x0000004c004c7308 */ /* 0x000e220000000800 */
[----:B--2---:R-:W-:-:S01]  /*4420*/  FADD.FTZ R39, R55, R50 ;  /* 0x0000003237277221 */ /* 0x004fc20000010000 */
[----:B------:R-:W-:Y:S01]  /*4430*/  FADD.FTZ R54, R20, R89 ;  /* 0x0000005914367221 */ /* 0x000fe20000010000 */
[----:B------:R-:W-:-:S03]  /*4440*/  F2FP.SATFINITE.E4M3.F32.PACK_AB_MERGE_C R20, R77, R20, RZ ;  /* 0x000000144d14723e */ /* 0x000fc600048070ff */
[----:B------:R-:W-:Y:S01]  /*4450*/  FADD.FTZ R89, R77, R54 ;  /* 0x000000364d597221 */ /* 0x000fe20000010000 */
[----:B------:R-:W-:Y:S01]  /*4460*/  F2FP.SATFINITE.E4M3.F32.PACK_AB_MERGE_C R181, R73, R14, R20 ;  /* 0x0000000e49b5723e */ /* 0x000fe20004807014 */
[----:B------:R-:W2:Y:S01]  /*4470*/  MUFU.EX2 R34, R34 ;  /* 0x0000002200227308 */ /* 0x000ea20000000800 */
[----:B-1----:R-:W-:-:S01]  /*4480*/  FADD.FTZ R39, R26, R39 ;  /* 0x000000271a277221 */ /* 0x002fc20000010000 */
[----:B------:R-:W-:Y:S01]  /*4490*/  FADD.FTZ R54, R30, R89 ;  /* 0x000000591e367221 */ /* 0x000fe20000010000 */
[----:B------:R-:W-:-:S03]  /*44a0*/  CS2R R72, SRZ ;  /* 0x0000000000487805 */ /* 0x000fc6000001ff00 */
[----:B------:R-:W-:Y:S02]  /*44b0*/  FADD.FTZ R89, R57, R54 ;  /* 0x0000003639597221 */ /* 0x000fe40000010000 */
[----:B------:R-:W1:Y:S01]  /*44c0*/  MUFU.EX2 R59, R59 ;  /* 0x0000003b003b7308 */ /* 0x000e620000000800 */
[----:B0-----:R-:W-:-:S01]  /*44d0*/  FADD.FTZ R50, R76, R39 ;  /* 0x000000274c327221 */ /* 0x001fc20000010000 */
[----:B------:R-:W-:Y:S01]  /*44e0*/  FADD.FTZ R54, R42, R89 ;  /* 0x000000592a367221 */ /* 0x000fe20000010000 */
[C---:B------:R-:W-:Y:S02]  /*44f0*/  F2FP.SATFINITE.E4M3.F32.PACK_AB_MERGE_C R180, R71.reuse, R76, RZ ;  /* 0x0000004c47b4723e */ /* 0x040fe400048070ff */
[----:B------:R-:W-:Y:S01]  /*4500*/  CS2R R76, SRZ ;  /* 0x00000000004c7805 */ /* 0x000fe2000001ff00 */
[----:B------:R-:W-:-:S01]  /*4510*/  FADD.FTZ R39, R71, R50 ;  /* 0x0000003247277221 */ /* 0x000fc20000010000 */
[----:B------:R-:W-:Y:S01]  /*4520*/  F2FP.SATFINITE.E4M3.F32.PACK_AB_MERGE_C R42, R65, R42, RZ ;  /* 0x0000002a412a723e */ /* 0x000fe200048070ff */
[----:B------:R-:W0:Y:S02]  /*4530*/  MUFU.EX2 R84, R84 ;  /* 0x0000005400547308 */ /* 0x000e240000000800 */
[----:B--2---:R-:W-:-:S01]  /*4540*/  FADD.FTZ R50, R34, R39 ;  /* 0x0000002722327221 */ /* 0x004fc20000010000 */
[----:B------:R-:W-:-:S02]  /*4550*/  F2FP.SATFINITE.E4M3.F32.PACK_AB_MERGE_C R180, R26, R55, R180 ;  /* 0x000000371ab4723e */ /* 0x000fc400048070b4 */
[----:B------:R-:W-:-:S03]  /*4560*/  F2FP.SATFINITE.E4M3.F32.PACK_AB_MERGE_C R183, R57, R30, R42 ;  /* 0x0000001e39b7723e */ /* 0x000fc6000480702a */
[----:B------:R-:W2:Y:S01]  /*4570*/  MUFU.EX2 R85, R85 ;  /* 0x0000005500557308 */ /* 0x000ea20000000800 */
[----:B-1----:R-:W-:-:S07]  /*4580*/  FADD.FTZ R39, R59, R50 ;  /* 0x000000323b277221 */ /* 0x002fce0000010000 */
[----:B------:R-:W1:Y:S01]  /*4590*/  MUFU.EX2 R56, R56 ;  /* 0x0000003800387308 */ /* 0x000e620000000800 */
[----:B0-----:R-:W-:-:S01]  /*45a0*/  FADD.FTZ R50, R84, R39 ;  /* 0x0000002754327221 */ /* 0x001fc20000010000 */
[----:B------:R-:W-:Y:S01]  /*45b0*/  FADD.FTZ R39, R65, R54 ;  /* 0x0000003641277221 */ /* 0x000fe20000010000 */
[----:B------:R-:W-:-:S03]  /*45c0*/  CS2R R54, SRZ ;  /* 0x0000000000367805 */ /* 0x000fc6000001ff00 */
[----:B------:R-:W-:Y:S02]  /*45d0*/  FADD.FTZ R12, R40, R39 ;  /* 0x00000027280c7221 */ /* 0x000fe40000010000 */
[----:B------:R-:W0:Y:S01]  /*45e0*/  MUFU.EX2 R63, R63 ;  /* 0x0000003f003f7308 */ /* 0x000e220000000800 */
[----:B--2---:R-:W-:-:S01]  /*45f0*/  FADD.FTZ R9, R85, R50 ;  /* 0x0000003255097221 */ /* 0x004fc20000010000 */
[----:B------:R-:W-:Y:S01]  /*4600*/  FADD.FTZ R39, R41, R12 ;  /* 0x0000000c29277221 */ /* 0x000fe20000010000 */
[----:B------:R-:W-:-:S03]  /*4610*/  F2FP.SATFINITE.E4M3.F32.PACK_AB_MERGE_C R84, R85, R84, RZ ;  /* 0x000000545554723e */ /* 0x000fc600048070ff */
[----:B------:R-:W-:Y:S01]  /*4620*/  FADD.FTZ R12, R48, R39 ;  /* 0x00000027300c7221 */ /* 0x000fe20000010000 */
[----:B------:R-:W-:Y:S01]  /*4630*/  F2FP.SATFINITE.E4M3.F32.PACK_AB_MERGE_C R48, R95, R48, RZ ;  /* 0x000000305f30723e */ /* 0x000fe200048070ff */
[----:B------:R-:W2:Y:S01]  /*4640*/  MUFU.EX2 R60, R60 ;  /* 0x0000003c003c7308 */ /* 0x000ea20000000800 */
[----:B-1----:R-:W-:-:S01]  /*4650*/  FADD.FTZ R8, R56, R9 ;  /* 0x0000000938087221 */ /* 0x002fc20000010000 */
[----:B------:R-:W-:Y:S01]  /*4660*/  FADD.FTZ R67, R95, R12 ;  /* 0x0000000c5f437221 */ /* 0x000fe20000010000 */
[----:B------:R-:W-:Y:S02]  /*4670*/  F2FP.SATFINITE.E4M3.F32.PACK_AB_MERGE_C R182, R59, R34, R84 ;  /* 0x000000223bb6723e */ /* 0x000fe40004807054 */
[----:B------:R-:W-:Y:S02]  /*4680*/  CS2R R34, SRZ ;  /* 0x0000000000227805 */ /* 0x000fe4000001ff00 */
[----:B------:R-:W-:Y:S01]  /*4690*/  F2FP.SATFINITE.E4M3.F32.PACK_AB_MERGE_C R177, R41, R40, R48 ;  /* 0x0000002829b1723e */ /* 0x000fe20004807030 */
[----:B------:R-:W-:Y:S01]  /*46a0*/  FADD.FTZ R12, R24, R67 ;  /* 0x00000043180c7221 */ /* 0x000fe20000010000 */
[----:B------:R-:W-:Y:S01]  /*46b0*/  CS2R R40, SRZ ;  /* 0x0000000000287805 */ /* 0x000fe2000001ff00 */
[----:B------:R-:W1:Y:S01]  /*46c0*/  MUFU.EX2 R38, R38 ;  /* 0x0000002600267308 */ /* 0x000e620000000800 */
[----:B0-----:R-:W-:-:S01]  /*46d0*/  FADD.FTZ R9, R63, R8 ;  /* 0x000000083f097221 */ /* 0x001fc20000010000 */
[----:B------:R-:W-:-:S02]  /*46e0*/  CS2R R58, SRZ ;  /* 0x00000000003a7805 */ /* 0x000fc4000001ff00 */
[----:B------:R-:W-:-:S04]  /*46f0*/  CS2R R84, SRZ ;  /* 0x0000000000547805 */ /* 0x000fc8000001ff00 */
[----:B------:R-:W0:Y:S01]  /*4700*/  MUFU.EX2 R61, R61 ;  /* 0x0000003d003d7308 */ /* 0x000e220000000800 */
[----:B--2---:R-:W-:-:S01]  /*4710*/  FADD.FTZ R8, R60, R9 ;  /* 0x000000093c087221 */ /* 0x004fc20000010000 */
[----:B------:R-:W-:-:S03]  /*4720*/  F2FP.SATFINITE.E4M3.F32.PACK_AB_MERGE_C R60, R81, R60, RZ ;  /* 0x0000003c513c723e */ /* 0x000fc600048070ff */
[----:B------:R-:W-:Y:S01]  /*4730*/  FADD.FTZ R39, R81, R8 ;  /* 0x0000000851277221 */ /* 0x000fe20000010000 */
[----:B------:R-:W-:Y:S02]  /*4740*/  F2FP.SATFINITE.E4M3.F32.PACK_AB_MERGE_C R176, R63, R56, R60 ;  /* 0x000000383fb0723e */ /* 0x000fe4000480703c */
[----:B------:R-:W-:Y:S01]  /*4750*/  CS2R R56, SRZ ;  /* 0x0000000000387805 */ /* 0x000fe2000001ff00 */
[----:B------:R-:W2:Y:S01]  /*4760*/  MUFU.EX2 R68, R68 ;  /* 0x0000004400447308 */ /* 0x000ea20000000800 */
[----:B-1----:R-:W-:-:S01]  /*4770*/  FADD.FTZ R8, R38, R39 ;  /* 0x0000002726087221 */ /* 0x002fc20000010000 */
[----:B------:R-:W-:Y:S01]  /*4780*/  FADD.FTZ R39, R25, R12 ;  /* 0x0000000c19277221 */ /* 0x000fe20000010000 */
[----:B------:R-:W-:-:S05]  /*4790*/  CS2R R80, SRZ ;  /* 0x0000000000507805 */ /* 0x000fca000001ff00 */
[----:B------:R1:W3:Y:S01]  /*47a0*/  MUFU.EX2 R87, R64 ;  /* 0x0000004000577308 */ /* 0x0002e20000000800 */
        /* <DEDUP_REMOVED lines=8> */
[----:B-1----:R-:W-:-:S03]  /*4830*/  CS2R R64, SRZ ;  /* 0x0000000000407805 */ /* 0x002fc6000001ff00 */
[----:B------:R-:W-:Y:S02]  /*4840*/  FADD.FTZ R27, R32, R11 ;  /* 0x0000000b201b7221 */ /* 0x000fe40000010000 */
[----:B------:R-:W1:Y:S01]  /*4850*/  MUFU.EX2 R69, R69 ;  /* 0x0000004500457308 */ /* 0x000e620000000800 */
[C---:B---3--:R-:W-:Y:S01]  /*4860*/  F2FP.SATFINITE.E4M3.F32.PACK_AB_MERGE_C R68, R87.reuse, R68, RZ ;  /* 0x000000445744723e */ /* 0x048fe200048070ff */
[----:B------:R-:W-:Y:S01]  /*4870*/  FADD.FTZ R87, R87, R6 ;  /* 0x0000000657577221 */ /* 0x000fe20000010000 */
[----:B------:R-:W-:-:S01]  /*4880*/  FADD.FTZ R8, R36, R27 ;  /* 0x0000001b24087221 */ /* 0x000fc20000010000 */
[----:B------:R-:W-:Y:S02]  /*4890*/  F2FP.SATFINITE.E4M3.F32.PACK_AB_MERGE_C R36, R47, R36, RZ ;  /* 0x000000242f24723e */ /* 0x000fe400048070ff */
[----:B------:R-:W-:Y:S01]  /*48a0*/  F2FP.SATFINITE.E4M3.F32.PACK_AB_MERGE_C R178, R61, R38, R68 ;  /* 0x000000263db2723e */ /* 0x000fe20004807044 */
[----:B------:R-:W-:Y:S01]  /*48b0*/  FADD.FTZ R8, R47, R8 ;  /* 0x000000082f087221 */ /* 0x000fe20000010000 */
[----:B------:R-:W2:Y:S01]  /*48c0*/  MUFU.EX2 R44, R44 ;  /* 0x0000002c002c7308 */ /* 0x000ea20000000800 */
[----:B0-----:R-:W-:-:S01]  /*48d0*/  FADD.FTZ R6, R46, R87 ;  /* 0x000000572e067221 */ /* 0x001fc20000010000 */
[----:B------:R-:W-:-:S02]  /*48e0*/  F2FP.SATFINITE.E4M3.F32.PACK_AB_MERGE_C R173, R32, R29, R36 ;  /* 0x0000001d20ad723e */ /* 0x000fc40004807024 */
[----:B------:R-:W-:Y:S02]  /*48f0*/  CS2R R28, SRZ ;  /* 0x00000000001c7805 */ /* 0x000fe4000001ff00 */
[----:B------:R-:W-:Y:S02]  /*4900*/  CS2R R32, SRZ ;  /* 0x0000000000207805 */ /* 0x000fe4000001ff00 */
[----:B------:R-:W-:Y:S02]  /*4910*/  CS2R R38, SRZ ;  /* 0x0000000000267805 */ /* 0x000fe4000001ff00 */
[----:B------:R-:W-:Y:S02]  /*4920*/  CS2R R60, SRZ ;  /* 0x00000000003c7805 */ /* 0x000fe4000001ff00 */
[----:B------:R-:W-:Y:S01]  /*4930*/  CS2R R86, SRZ ;  /* 0x0000000000567805 */ /* 0x000fe2000001ff00 */
        /* <DEDUP_REMOVED lines=15> */
[----:B------:R-:W-:-:S02]  /*4a30*/  F2FP.SATFINITE.E4M3.F32.PACK_AB_MERGE_C R175, R74, R37, R43 ;  /* 0x000000254aaf723e */ /* 0x000fc4000480702b */
[----:B------:R-:W-:Y:S02]  /*4a40*/  CS2R R26, SRZ ;  /* 0x00000000001a7805 */ /* 0x000fe4000001ff00 */
[----:B------:R-:W-:Y:S02]  /*4a50*/  CS2R R36, SRZ ;  /* 0x0000000000247805 */ /* 0x000fe4000001ff00 */
[----:B------:R-:W-:Y:S02]  /*4a60*/  CS2R R42, SRZ ;  /* 0x00000000002a7805 */ /* 0x000fe4000001ff00 */
[----:B------:R-:W-:Y:S02]  /*4a70*/  CS2R R44, SRZ ;  /* 0x00000000002c7805 */ /* 0x000fe4000001ff00 */
[----:B------:R-:W-:Y:S01]  /*4a80*/  CS2R R46, SRZ ;  /* 0x00000000002e7805 */ /* 0x000fe2000001ff00 */
[----:B------:R-:W1:Y:S01]  /*4a90*/  MUFU.EX2 R53, R53 ;  /* 0x0000003500357308 */ /* 0x000e620000000800 */
[----:B--2---:R-:W-:-:S01]  /*4aa0*/  FADD.FTZ R11, R49, R6 ;  /* 0x00000006310b7221 */ /* 0x004fc20000010000 */
[----:B------:R-:W-:-:S06]  /*4ab0*/  CS2R R68, SRZ ;  /* 0x0000000000447805 */ /* 0x000fcc000001ff00 */
[----:B------:R-:W2:Y:S01]  /*4ac0*/  MUFU.EX2 R62, R62 ;  /* 0x0000003e003e7308 */ /* 0x000ea20000000800 */
[----:B0-----:R-:W-:-:S01]  /*4ad0*/  FADD.FTZ R6, R52, R11 ;  /* 0x0000000b34067221 */ /* 0x001fc20000010000 */
[----:B------:R-:W-:-:S06]  /*4ae0*/  FADD.FTZ R11, R51, R90 ;  /* 0x0000005a330b7221 */ /* 0x000fcc0000010000 */
[----:B------:R-:W0:Y:S01]  /*4af0*/  MUFU.EX2 R94, R94 ;  /* 0x0000005e005e7308 */ /* 0x000e220000000800 */
[C---:B-1----:R-:W-:Y:S01]  /*4b00*/  F2FP.SATFINITE.E4M3.F32.PACK_AB_MERGE_C R52, R53.reuse, R52, RZ ;  /* 0x000000343534723e */ /* 0x042fe200048070ff */
[----:B------:R-:W-:-:S03]  /*4b10*/  FADD.FTZ R53, R53, R6 ;  /* 0x0000000635357221 */ /* 0x000fc60000010000 */
[----:B------:R-:W-:Y:S02]  /*4b20*/  F2FP.SATFINITE.E4M3.F32.PACK_AB_MERGE_C R174, R49, R0, R52 ;  /* 0x0000000031ae723e */ /* 0x000fe40004807034 */
[----:B------:R-:W-:Y:S01]  /*4b30*/  CS2R R48, SRZ ;  /* 0x0000000000307805 */ /* 0x000fe2000001ff00 */
[----:B------:R1:W3:Y:S01]  /*4b40*/  MUFU.EX2 R9, R66 ;  /* 0x0000004200097308 */ /* 0x0002e20000000800 */
[----:B--2---:R-:W-:-:S01]  /*4b50*/  FADD.FTZ R8, R62, R53 ;  /* 0x000000353e087221 */ /* 0x004fc20000010000 */
[----:B------:R-:W-:-:S06]  /*4b60*/  CS2R R52, SRZ ;  /* 0x0000000000347805 */ /* 0x000fcc000001ff00 */
[----:B------:R-:W2:Y:S01]  /*4b70*/  MUFU.EX2 R21, R21 ;  /* 0x0000001500157308 */ /* 0x000ea20000000800 */
[----:B0-----:R-:W-:-:S01]  /*4b80*/  FADD.FTZ R10, R94, R11 ;  /* 0x0000000b5e0a7221 */ /* 0x001fc20000010000 */
[----:B-1----:R-:W-:-:S06]  /*4b90*/  CS2R R66, SRZ ;  /* 0x0000000000427805 */ /* 0x002fcc000001ff00 */
[----:B------:R-:W0:Y:S01]  /*4ba0*/  MUFU.EX2 R70, R70 ;  /* 0x0000004600467308 */ /* 0x000e220000000800 */
[----:B---3--:R-:W-:-:S07]  /*4bb0*/  FADD.FTZ R11, R9, R8 ;  /* 0x00000008090b7221 */ /* 0x008fce0000010000 */
[----:B------:R-:W1:Y:S01]  /*4bc0*/  MUFU.EX2 R98, R98 ;  /* 0x0000006200627308 */ /* 0x000e620000000800 */
[----:B--2---:R-:W-:-:S07]  /*4bd0*/  FADD.FTZ R25, R21, R10 ;  /* 0x0000000a15197221 */ /* 0x004fce0000010000 */
[----:B------:R-:W2:Y:S01]  /*4be0*/  MUFU.EX2 R7, R78 ;  /* 0x0000004e00077308 */ /* 0x000ea20000000800 */
[----:B0-----:R-:W-:-:S07]  /*4bf0*/  FADD.FTZ R8, R70, R11 ;  /* 0x0000000b46087221 */ /* 0x001fce0000010000 */
[----:B------:R-:W0:Y:S01]  /*4c00*/  MUFU.EX2 R15, R15 ;  /* 0x0000000f000f7308 */ /* 0x000e220000000800 */
[C---:B-1----:R-:W-:Y:S01]  /*4c10*/  F2FP.SATFINITE.E4M3.F32.PACK_AB_MERGE_C R21, R98.reuse, R21, RZ ;  /* 0x000000156215723e */ /* 0x042fe200048070ff */
[----:B------:R-:W-:Y:S01]  /*4c20*/  FADD.FTZ R98, R98, R25 ;  /* 0x0000001962627221 */ /* 0x000fe20000010000 */
[----:B------:R-:W-:Y:S02]  /*4c30*/  CS2R R24, SRZ ;  /* 0x0000000000187805 */ /* 0x000fe4000001ff00 */
[----:B------:R-:W-:Y:S02]  /*4c40*/  F2FP.SATFINITE.E4M3.F32.PACK_AB_MERGE_C R169, R94, R51, R21 ;  /* 0x000000335ea9723e */ /* 0x000fe40004807015 */
[----:B------:R-:W-:Y:S01]  /*4c50*/  CS2R R50, SRZ ;  /* 0x0000000000327805 */ /* 0x000fe2000001ff00 */
[----:B------:R-:W1:Y:S01]  /*4c60*/  MUFU.EX2 R79, R79 ;  /* 0x0000004f004f7308 */ /* 0x000e620000000800 */
[----:B--2---:R-:W-:-:S01]  /*4c70*/  FADD.FTZ R8, R7, R8 ;  /* 0x0000000807087221 */ /* 0x004fc20000010000 */
[----:B------:R-:W-:-:S04]  /*4c80*/  F2FP.SATFINITE.E4M3.F32.PACK_AB_MERGE_C R70, R7, R70, RZ ;  /* 0x000000460746723e */ /* 0x000fc800048070ff */
[----:B------:R-:W-:Y:S02]  /*4c90*/  F2FP.SATFINITE.E4M3.F32.PACK_AB_MERGE_C R168, R9, R62, R70 ;  /* 0x0000003e09a8723e */ /* 0x000fe40004807046 */
[----:B------:R-:W-:Y:S01]  /*4ca0*/  CS2R R62, SRZ ;  /* 0x00000000003e7805 */ /* 0x000fe2000001ff00 */
[----:B------:R-:W2:Y:S01]  /*4cb0*/  MUFU.EX2 R102, R102 ;  /* 0x0000006600667308 */ /* 0x000ea20000000800 */
[----:B0-----:R-:W-:-:S01]  /*4cc0*/  FADD.FTZ R11, R15, R98 ;  /* 0x000000620f0b7221 */ /* 0x001fc20000010000 */
[----:B------:R-:W-:-:S06]  /*4cd0*/  CS2R R70, SRZ ;  /* 0x0000000000467805 */ /* 0x000fcc000001ff00 */
[----:B------:R-:W0:Y:S01]  /*4ce0*/  MUFU.EX2 R82, R82 ;  /* 0x0000005200527308 */ /* 0x000e220000000800 */
[----:B-1----:R-:W-:-:S07]  /*4cf0*/  FADD.FTZ R7, R79, R8 ;  /* 0x000000084f077221 */ /* 0x002fce0000010000 */
[----:B------:R-:W-:Y:S01]  /*4d00*/  MUFU.EX2 R13, R13 ;  /* 0x0000000d000d7308 */ /* 0x000fe20000000800 */
[----:B--2---:R-:W-:-:S07]  /*4d10*/  FADD.FTZ R8, R102, R11 ;  /* 0x0000000b66087221 */ /* 0x004fce0000010000 */
[----:B------:R-:W1:Y:S01]  /*4d20*/  MUFU.EX2 R2, R2 ;  /* 0x0000000200027308 */ /* 0x000e620000000800 */
[----:B0-----:R-:W-:-:S07]  /*4d30*/  FADD.FTZ R0, R82, R7 ;  /* 0x0000000752007221 */ /* 0x001fce0000010000 */
[----:B------:R-:W-:Y:S08]  /*4d40*/  MUFU.EX2 R75, R75 ;  /* 0x0000004b004b7308 */ /* 0x000ff00000000800 */
[----:B------:R0:W2:Y:S01]  /*4d50*/  MUFU.EX2 R6, R31 ;  /* 0x0000001f00067308 */ /* 0x0000a20000000800 */
[----:B-1----:R-:W-:Y:S01]  /*4d60*/  F2FP.SATFINITE.E4M3.F32.PACK_AB_MERGE_C R9, R2, R13, RZ ;  /* 0x0000000d0209723e */ /* 0x002fe200048070ff */
[----:B------:R-:W-:-:S03]  /*4d70*/  FADD.FTZ R13, R13, R8 ;  /* 0x000000080d0d7221 */ /* 0x000fc60000010000 */
[----:B------:R-:W-:Y:S02]  /*4d80*/  F2FP.SATFINITE.E4M3.F32.PACK_AB_MERGE_C R171, R102, R15, R9 ;  /* 0x0000000f66ab723e */ /* 0x000fe40004807009 */
[----:B0-----:R-:W-:Y:S02]  /*4d90*/  CS2R R30, SRZ ;  /* 0x00000000001e7805 */ /* 0x001fe4000001ff00 */
[----:B--2---:R-:W-:Y:S01]  /*4da0*/  F2FP.SATFINITE.E4M3.F32.PACK_AB_MERGE_C R7, R6, R75, RZ ;  /* 0x0000004b0607723e */ /* 0x004fe200048070ff */
[----:B------:R-:W-:-:S01]  /*4db0*/  FADD.FTZ R75, R75, R0 ;  /* 0x000000004b4b7221 */ /* 0x000fc20000010000 */
[----:B------:R-:W-:Y:S02]  /*4dc0*/  FADD.FTZ R0, R2, R13 ;  /* 0x0000000d02007221 */ /* 0x000fe40000010000 */
[----:B------:R-:W-:Y:S01]  /*4dd0*/  F2FP.SATFINITE.E4M3.F32.PACK_AB_MERGE_C R170, R82, R79, R7 ;  /* 0x0000004f52aa723e */ /* 0x000fe20004807007 */
[----:B------:R-:W-:Y:S01]  /*4de0*/  FADD.FTZ R2, R6, R75 ;  /* 0x0000004b06027221 */ /* 0x000fe20000010000 */
        /* <DEDUP_REMOVED lines=40> */
.L_x_10065:
[----:B------:R-:W-:Y:S01]  /*5070*/  ISETP.NE.AND P2, PT, RZ, UR46, PT ;  /* 0x0000002eff007c0c */ /* 0x000fe2000bf45270 */
[----:B------:R-:W-:-:S04]  /*5080*/  UISETP.NE.AND UP0, UPT, UR29, 0x1, UPT ;  /* 0x000000011d00788c */ /* 0x000fc8000bf05270 */
[----:B------:R-:W-:-:S04]  /*5090*/  USEL UR49, URZ, 0x1, UP0 ;  /* 0x000000013f317887 */ /* 0x000fc80008000000 */
[----:B------:R-:W-:-:S04]  /*50a0*/  ULOP3.LUT UR49, UR31, UR49, URZ, 0x3c, !UPT ;  /* 0x000000311f317292 */ /* 0x000fc8000f8e3c3f */
[----:B------:R-:W-:Y:S08]  /*50b0*/  @P2 BRA `(.L_x_10055) ;  /* 0x0000000000382947 */ /* 0x000ff00003800000 */
[----:B------:R-:W-:Y:S05]  /*50c0*/  @!P1 BRA `(.L_x_10056) ;  /* 0x0000000000049947 */ /* 0x000fea0003800000 */
[----:B------:R-:W-:Y:S01]  /*50d0*/  BPT.TRAP 0x1 ;  /* 0x000000040000795c */ /* 0x000fe20000300000 */
.L_x_10056:
        /* <DEDUP_REMOVED lines=9> */
.L_x_10057:
[----:B-1----:R-:W-:Y:S05]  /*5170*/  @P0 BRA `(.L_x_10055) ;  /* 0x0000000000080947 */ /* 0x002fea0003800000 */
[----:B------:R-:W1:Y:S02]  /*5180*/  SYNCS.PHASECHK.TRANS64.TRYWAIT P0, [UR6+0x22830], R4 ;  /* 0x02283004ff0075a7 */ /* 0x000e640008000146 */
[----:B-1----:R-:W-:Y:S05]  /*5190*/  @!P0 BRA `(.L_x_10058) ;  /* 0x0000011c00d08947 */ /* 0x002fea0003800000 */
.L_x_10055:
        /* <DEDUP_REMOVED lines=132> */
.L_x_10060:
[----:B------:R-:W-:Y:S01]  /*59e0*/  ULEA UR6, UR29, UR43, 0x3 ;  /* 0x0000002b1d067291 */ /* 0x000fe2000f8e183f */
[----:B------:R-:W-:-:S05]  /*59f0*/  IMAD.U32 R4, RZ, RZ, UR31 ;  /* 0x0000001fff047e24 */ /* 0x000fca000f8e00ff */
[----:B------:R-:W-:-:S04]  /*5a00*/  SHF.L.U32 R4, R4, 0x1f, RZ ;  /* 0x0000001f04047819 */ /* 0x000fc800000006ff */
[----:B------:R0:W1:Y:S01]  /*5a10*/  SYNCS.PHASECHK.TRANS64.TRYWAIT P0, [UR6+0x22850], R4 ;  /* 0x02285004ff0075a7 */ /* 0x0000620008000146 */
[----:B------:R-:W-:Y:S05]  /*5a20*/  @!P1 BRA `(.L_x_10061) ;  /* 0x0000000000049947 */ /* 0x000fea0003800000 */
[----:B------:R-:W-:Y:S01]  /*5a30*/  BPT.TRAP 0x1 ;  /* 0x000000040000795c */ /* 0x000fe20000300000 */
.L_x_10061:
[----:B-1----:R-:W-:Y:S05]  /*5a40*/  @P0 BRA `(.L_x_10059) ;  /* 0x0000000000080947 */ /* 0x002fea0003800000 */
[----:B------:R-:W1:Y:S02]  /*5a50*/  SYNCS.PHASECHK.TRANS64.TRYWAIT P0, [UR6+0x22850], R4 ;  /* 0x02285004ff0075a7 */ /* 0x000e640008000146 */
[----:B-1----:R-:W-:Y:S05]  /*5a60*/  @!P0 BRA `(.L_x_10062) ;  /* 0x0000011400b48947 */ /* 0x002fea0003800000 */
.L_x_10059:
        /* <DEDUP_REMOVED lines=36> */
.L_x_10063:
[----:B------:R-:W-:Y:S01]  /*5cb0*/  UISETP.NE.AND UP0, UPT, UR54, URZ, UPT ;  /* 0x0000003f3600728c */ /* 0x000fe2000bf05270 */
[----:B------:R-:W-:Y:S02]  /*5cc0*/  VIADD R8, R18, UR38 ;  /* 0x0000002612087c36 */ /* 0x000fe40008000000 */
[----:B------:R-:W-:Y:S02]  /*5cd0*/  IMAD.U32 R9, RZ, RZ, UR53 ;  /* 0x00000035ff097e24 */ /* 0x000fe4000f8e00ff */
[----:B------:R-:W-:Y:S01]  /*5ce0*/  IMAD.U32 R12, RZ, RZ, UR41 ;  /* 0x00000029ff0c7e24 */ /* 0x000fe2000f8e00ff */
        /* <DEDUP_REMOVED lines=9> */
[----:B------:R-:W-:Y:S01]  /*5d80*/  ULEA UR6, UR48, UR43, 0x3 ;  /* 0x0000002b30067291 */ /* 0x000fe2000f8e183f */
[----:B------:R-:W1:Y:S03]  /*5d90*/  SHFL.IDX PT, R15, R8, 0x1, 0x1c1f ;  /* 0x003c1f00080f7f89 */ /* 0x000e6600000e0000 */
[----:B------:R-:W-:Y:S01]  /*5da0*/  IADD3 R4, -R17, 0x1, R4 ;  /* 0x0000000111047810 */ /* 0x000fe20007ffe104 */
[----:B------:R-:W-:-:S03]  /*5db0*/  UIADD3 UR6, UR6, 0x22840, URZ ;  /* 0x0002284006067890 */ /* 0x000fc6000fffe03f */
[----:B------:R-:W-:Y:S01]  /*5dc0*/  IADD3 R4, -R9, UR52, R4 ;  /* 0x0000003409047c10 */ /* 0x000fe2000fffe104 */
[----:B------:R-:W-:-:S09]  /*5dd0*/  UPRMT UR6, UR42, 0x654, UR6 ;  /* 0x000006542a067896 */ /* 0x000fd20008000006 */
[----:B------:R-:W-:Y:S01]  /*5de0*/  SYNCS.ARRIVE.TRANS64.RED.A1T0 RZ, [UR6], RZ ;  /* 0x000000ffffff79a7 */ /* 0x000fe20008100406 */
[C---:B0-----:R-:W-:Y:S02]  /*5df0*/  IMAD.IADD R5, R4.reuse, 0x1, R5 ;  /* 0x0000000104057824 */ /* 0x041fe400078e0205 */
[----:B-1----:R-:W-:-:S03]  /*5e00*/  IMAD.IADD R4, R4, 0x1, R15 ;  /* 0x0000000104047824 */ /* 0x002fc600078e020f */
        /* <DEDUP_REMOVED lines=119> */
[----:B------:R-:W-:-:S02]  /*6580*/  ISETP.GT.AND P2, PT, R4, RZ, PT ;  /* 0x000000ff0400720c */ /* 0x000fc40003f44270 */
[----:B------:R-:W-:Y:S02]  /*6590*/  FMNMX.FTZ R11, R101, R10, !PT ;  /* 0x0000000a650b7209 */ /* 0x000fe40007810000 */
[----:B------:R-:W-:Y:S02]  /*65a0*/  ISETP.GT.AND P3, PT, R4, 0x1, PT ;  /* 0x000000010400780c */ /* 0x000fe40003f64270 */
[----:B------:R-:W-:Y:S01]  /*65b0*/  FSEL R154, R154, -INF , P2 ;  /* 0xff8000009a9a7808 */ /* 0x000fe20001000000 */
[----:B------:R-:W0:Y:S01]  /*65c0*/  SHFL.BFLY PT, R10, R11, 0x2, 0x1f ;  /* 0x0c401f000b0a7f89 */ /* 0x000e2200000e0000 */
        /* <DEDUP_REMOVED lines=12> */
[----:B0-----:R-:W-:Y:S02]  /*6690*/  FMNMX.FTZ R13, R11, R10, !PT ;  /* 0x0000000a0b0d7209 */ /* 0x001fe40007810000 */
[C---:B------:R-:W-:Y:S02]  /*66a0*/  ISETP.GT.AND P2, PT, R4.reuse, 0x18, PT ;  /* 0x000000180400780c */ /* 0x040fe40003f44270 */
[----:B------:R-:W-:Y:S01]  /*66b0*/  FSEL R163, R163, -INF , P3 ;  /* 0xff800000a3a37808 */ /* 0x000fe20001800000 */
[----:B------:R-:W0:Y:S01]  /*66c0*/  SHFL.BFLY PT, R10, R13, 0x1, 0x1f ;  /* 0x0c201f000d0a7f89 */ /* 0x000e2200000e0000 */
[----:B------:R-:W-:-:S02]  /*66d0*/  ISETP.GT.AND P3, PT, R4, 0x19, PT ;  /* 0x000000190400780c */ /* 0x000fc40003f64270 */
[----:B------:R-:W-:Y:S02]  /*66e0*/  FSEL R166, R166, -INF , P2 ;  /* 0xff800000a6a67808 */ /* 0x000fe40001000000 */
[----:B------:R-:W-:Y:S02]  /*66f0*/  FSEL R167, R167, -INF , P3 ;  /* 0xff800000a7a77808 */ /* 0x000fe40001800000 */
[C---:B------:R-:W-:Y:S02]  /*6700*/  ISETP.GT.AND P2, PT, R4.reuse, 0x20, PT ;  /* 0x000000200400780c */ /* 0x040fe40003f44270 */
[----:B------:R-:W-:Y:S02]  /*6710*/  ISETP.GT.AND P3, PT, R4, 0x21, PT ;  /* 0x000000210400780c */ /* 0x000fe40003f64270 */
[----:B------:R-:W-:Y:S02]  /*6720*/  FSEL R138, R138, -INF , P2 ;  /* 0xff8000008a8a7808 */ /* 0x000fe40001000000 */
[----:B------:R-:W-:-:S02]  /*6730*/  ISETP.GT.AND P2, PT, R4, 0x28, PT ;  /* 0x000000280400780c */ /* 0x000fc40003f44270 */
[----:B------:R-:W-:Y:S02]  /*6740*/  FSEL R139, R139, -INF , P3 ;  /* 0xff8000008b8b7808 */ /* 0x000fe40001800000 */
[----:B------:R-:W-:Y:S02]  /*6750*/  ISETP.GT.AND P3, PT, R4, 0x29, PT ;  /* 0x000000290400780c */ /* 0x000fe40003f64270 */
        /* <DEDUP_REMOVED lines=27> */
[--C-:B0-----:R-:W-:Y:S01]  /*6910*/  FFMA.FTZ R156, R140, UR41, -R10.reuse ;  /* 0x000000298c9c7c23 */ /* 0x101fe2000801080a */
[----:B------:R-:W-:Y:S01]  /*6920*/  ISETP.GT.AND P3, PT, R4, 0x41, PT ;  /* 0x000000410400780c */ /* 0x000fe20003f64270 */
        /* <DEDUP_REMOVED lines=12> */
[----:B0-----:R-:W-:-:S01]  /*69f0*/  FFMA.FTZ R156, R144, UR41, -R10 ;  /* 0x00000029909c7c23 */ /* 0x001fc2000801080a */
        /* <DEDUP_REMOVED lines=44> */
[----:B------:R-:W-:Y:S01]  /*6cc0*/  FSEL R135, R135, -INF , P3 ;  /* 0xff80000087877808 */ /* 0x000fe20001800000 */
[----:B------:R-:W-:Y:S01]  /*6cd0*/  FFMA.FTZ R101, R101, UR41, -R10 ;  /* 0x0000002965657c23 */ /* 0x000fe2000801080a */
[----:B------:R-:W-:Y:S01]  /*6ce0*/  ISETP.GT.AND P2, PT, R4, 0x60, PT ;  /* 0x000000600400780c */ /* 0x000fe20003f44270 */
        /* <DEDUP_REMOVED lines=10> */
[----:B------:R-:W-:Y:S01]  /*6d90*/  MUFU.EX2 R11, R11 ;  /* 0x0000000b000b7308 */ /* 0x000fe20000000800 */
[----:B------:R-:W-:Y:S02]  /*6da0*/  FSEL R124, R110, -INF , P2 ;  /* 0xff8000006e7c7808 */ /* 0x000fe40001000000 */
[----:B------:R-:W-:Y:S02]  /*6db0*/  FMNMX.FTZ R153, R107, R148, !PT ;  /* 0x000000946b997209 */ /* 0x000fe40007810000 */
[----:B------:R-:W-:Y:S02]  /*6dc0*/  ISETP.GT.AND P2, PT, R4, 0x70, PT ;  /* 0x000000700400780c */ /* 0x000fe40003f44270 */
[----:B------:R-:W-:Y:S01]  /*6dd0*/  FSEL R111, R111, -INF , P3 ;  /* 0xff8000006f6f7808 */ /* 0x000fe20001800000 */
[----:B------:R0:W-:Y:S01]  /*6de0*/  MUFU.EX2 R110, R152 ;  /* 0x00000098006e7308 */ /* 0x0001e20000000800 */
[----:B------:R-:W-:-:S02]  /*6df0*/  FMNMX.FTZ R148, R124, R153, !PT ;  /* 0x000000997c947209 */ /* 0x000fc40007810000 */
[----:B------:R-:W-:Y:S02]  /*6e00*/  ISETP.GT.AND P3, PT, R4, 0x71, PT ;  /* 0x000000710400780c */ /* 0x000fe40003f64270 */
[----:B------:R-:W-:Y:S02]  /*6e10*/  FSEL R114, R114, -INF , P2 ;  /* 0xff80000072727808 */ /* 0x000fe40001000000 */
[----:B------:R-:W-:Y:S01]  /*6e20*/  FMNMX.FTZ R153, R111, R148, !PT ;  /* 0x000000946f997209 */ /* 0x000fe20007810000 */
[----:B------:R-:W-:Y:S01]  /*6e30*/  MUFU.EX2 R14, R14 ;  /* 0x0000000e000e7308 */ /* 0x000fe20000000800 */
[----:B------:R-:W-:Y:S01]  /*6e40*/  ISETP.GT.AND P2, PT, R4, 0x78, PT ;  /* 0x000000780400780c */ /* 0x000fe20003f44270 */
[----:B0-----:R-:W-:Y:S01]  /*6e50*/  FFMA.FTZ R152, R128, UR41, -R10 ;  /* 0x0000002980987c23 */ /* 0x001fe2000801080a */
[----:B------:R-:W-:Y:S02]  /*6e60*/  FSEL R115, R115, -INF , P3 ;  /* 0xff80000073737808 */ /* 0x000fe40001800000 */
[----:B------:R-:W-:-:S02]  /*6e70*/  FMNMX.FTZ R148, R114, R153, !PT ;  /* 0x0000009972947209 */ /* 0x000fc40007810000 */
[----:B------:R-:W-:Y:S01]  /*6e80*/  ISETP.GT.AND P3, PT, R4, 0x79, PT ;  /* 0x000000790400780c */ /* 0x000fe20003f64270 */
[----:B------:R-:W-:Y:S01]  /*6e90*/  MUFU.EX2 R122, R157 ;  /* 0x0000009d007a7308 */ /* 0x000fe20000000800 */
[----:B------:R-:W-:Y:S02]  /*6ea0*/  FSEL R128, R118, -INF , P2 ;  /* 0xff80000076807808 */ /* 0x000fe40001000000 */
[----:B------:R-:W-:Y:S02]  /*6eb0*/  FMNMX.FTZ R153, R115, R148, !PT ;  /* 0x0000009473997209 */ /* 0x000fe40007810000 */
[----:B------:R-:W-:Y:S02]  /*6ec0*/  FSEL R119, R119, -INF , P3 ;  /* 0xff80000077777808 */ /* 0x000fe40001800000 */
[----:B------:R-:W-:Y:S01]  /*6ed0*/  ISETP.GT.AND P2, PT, R4, 0x80, PT ;  /* 0x000000800400780c */ /* 0x000fe20003f44270 */
        /* <DEDUP_REMOVED lines=31> */
[----:B------:R-:W-:Y:S01]  /*70d0*/  FMNMX.FTZ R4, R104, R153, !PT ;  /* 0x0000009968047209 */ /* 0x000fe20007810000 */
[----:B------:R0:W-:Y:S01]  /*70e0*/  MUFU.EX2 R102, R152 ;  /* 0x0000009800667308 */ /* 0x0001e20000000800 */
[----:B------:R-:W-:-:S02]  /*70f0*/  FSEL R161, R5, RZ, P0 ;  /* 0x000000ff05a17208 */ /* 0x000fc40000000000 */
[----:B------:R-:W-:-:S03]  /*7100*/  FMNMX.FTZ R4, R103, R4, !PT ;  /* 0x0000000467047209 */ /* 0x000fc60007810000 */
[----:B------:R-:W-:Y:S02]  /*7110*/  FADD.FTZ R161, -R161, R6 ;  /* 0x00000006a1a17221 */ /* 0x000fe40000010100 */
[----:B------:R-:W1:Y:S01]  /*7120*/  SHFL.BFLY PT, R153, R4, 0x2, 0x1f ;  /* 0x0c401f0004997f89 */ /* 0x000e6200000e0000 */
[----:B------:R-:W-:Y:S08]  /*7130*/  MUFU.EX2 R20, R20 ;  /* 0x0000001400147308 */ /* 0x000ff00000000800 */
        /* <DEDUP_REMOVED lines=17> */
[----:B0-----:R-:W-:-:S01]  /*7250*/  FFMA.FTZ R152, R158, UR41, -R10 ;  /* 0x000000299e987c23 */ /* 0x001fc2000801080a */
[----:B------:R-:W-:Y:S01]  /*7260*/  FMUL.FTZ R158, R161, UR41 ;  /* 0x00000029a19e7c20 */ /* 0x000fe20008410000 */
[----:B------:R-:W-:-:S01]  /*7270*/  FFMA.FTZ R153, R154, UR41, -R10 ;  /* 0x000000299a997c23 */ /* 0x000fc2000801080a */
[----:B------:R-:W-:Y:S01]  /*7280*/  FMUL.FTZ R160, R160, UR41 ;  /* 0x00000029a0a07c20 */ /* 0x000fe20008410000 */
        /* <DEDUP_REMOVED lines=41> */
[----:B------:R-:W-:Y:S01]  /*7520*/  FADD.FTZ R135, R11, R0 ;  /* 0x000000000b877221 */ /* 0x000fe20000010000 */
[----:B------:R-:W-:-:S01]  /*7530*/  FFMA.FTZ R95, R95, UR41, -R10 ;  /* 0x000000295f5f7c23 */ /* 0x000fc2000801080a */
[----:B------:R-:W1:Y:S01]  /*7540*/  MUFU.EX2 R155, R155 ;  /* 0x0000009b009b7308 */ /* 0x000e620000000800 */
        /* <DEDUP_REMOVED lines=133> */
.L_x_10064:
        /* <DEDUP_REMOVED lines=116> */
.L_x_10054:
[----:B------:R-:W-:-:S06]  /*84e0*/  UISETP.GE.AND UP0, UPT, UR30, UR40, UPT ;  /* 0x000000281e00728c */ /* 0x000fcc000bf06270 */
[----:B------:R-:W-:-:S13]  /*84f0*/  PLOP3.LUT P0, PT, PT, PT, UP0, 0x80, 0x0 ;  /* 0x000000000000781c */ /* 0x000fda0003f0f008 */
[----:B------:R-:W-:Y:S05]  /*8500*/  @!P0 BRA `(.L_x_10066) ;  /* 0x0000002800408947 */ /* 0x000fea0003800000 */
[----:B------:R-:W-:Y:S01]  /*8510*/  IMAD.MOV.U32 R7, RZ, RZ, R4 ;  /* 0x000000ffff077224 */ /* 0x000fe200078e0004 */
[----:B------:R-:W-:Y:S01]  /*8520*/  UMOV UR29, UR49 ;  /* 0x00000031001d7c82 */ /* 0x000fe20008000000 */
[----:B------:R-:W-:Y:S01]  /*8530*/  IMAD.MOV.U32 R6, RZ, RZ, R5 ;  /* 0x000000ffff067224 */ /* 0x000fe200078e0005 */
[----:B------:R-:W-:-:S06]  /*8540*/  UMOV UR28, UR48 ;  /* 0x00000030001c7c82 */ /* 0x000fcc0008000000 */
.L_x_10077:
        /* <DEDUP_REMOVED lines=9> */
.L_x_10068:
[----:B------:R-:W-:Y:S01]  /*85e0*/  ULEA UR6, UR48, UR43, 0x3 ;  /* 0x0000002b30067291 */ /* 0x000fe2000f8e183f */
[----:B------:R-:W-:-:S05]  /*85f0*/  IMAD.U32 R4, RZ, RZ, UR49 ;  /* 0x00000031ff047e24 */ /* 0x000fca000f8e00ff */
[----:B------:R-:W-:-:S04]  /*8600*/  SHF.L.U32 R4, R4, 0x1f, RZ ;  /* 0x0000001f04047819 */ /* 0x000fc800000006ff */
[----:B------:R0:W1:Y:S01]  /*8610*/  SYNCS.PHASECHK.TRANS64.TRYWAIT P0, [UR6+0x22830], R4 ;  /* 0x02283004ff0075a7 */ /* 0x0000620008000146 */
[----:B------:R-:W-:Y:S05]  /*8620*/  @!P1 BRA `(.L_x_10069) ;  /* 0x0000000000049947 */ /* 0x000fea0003800000 */
[----:B------:R-:W-:Y:S01]  /*8630*/  BPT.TRAP 0x1 ;  /* 0x000000040000795c */ /* 0x000fe20000300000 */
.L_x_10069:
[----:B-1----:R-:W-:Y:S05]  /*8640*/  @P0 BRA `(.L_x_10067) ;  /* 0x0000000000080947 */ /* 0x002fea0003800000 */
[----:B------:R-:W1:Y:S02]  /*8650*/  SYNCS.PHASECHK.TRANS64.TRYWAIT P0, [UR6+0x22830], R4 ;  /* 0x02283004ff0075a7 */ /* 0x000e640008000146 */
[----:B-1----:R-:W-:Y:S05]  /*8660*/  @!P0 BRA `(.L_x_10070) ;  /* 0x000000e800cc8947 */ /* 0x002fea0003800000 */
.L_x_10067:
[----:B-1----:R-:W1:Y:S01]  /*8670*/  S2R R5, SR_TID.X ;  /* 0x0000000000057919 */ /* 0x002e620000002100 */
[----:B------:R-:W-:Y:S01]  /*8680*/  R2UR UR31, R3 ;  /* 0x00000000031f72ca */ /* 0x000fe200000e0000 */
[----:B------:R-:W-:Y:S01]  /*8690*/  UMOV UR19, 0x40000040 ;  /* 0x4000004000137882 */ /* 0x000fe20000000000 */
[----:B------:R-:W-:Y:S01]  /*86a0*/  UMOV UR20, UR16 ;  /* 0x0000001000147c82 */ /* 0x000fe20008000000 */
[----:B------:R-:W-:Y:S01]  /*86b0*/  UMOV UR21, UR17 ;  /* 0x0000001100157c82 */ /* 0x000fe20008000000 */
[----:B------:R-:W-:Y:S01]  /*86c0*/  UMOV UR23, 0x40000040 ;  /* 0x4000004000177882 */ /* 0x000fe20000000000 */
[----:B------:R-:W-:Y:S01]  /*86d0*/  UMOV UR24, UR16 ;  /* 0x0000001000187c82 */ /* 0x000fe20008000000 */
[----:B------:R-:W-:Y:S01]  /*86e0*/  UMOV UR25, UR17 ;  /* 0x0000001100197c82 */ /* 0x000fe20008000000 */
[----:B------:R-:W-:Y:S01]  /*86f0*/  UMOV UR27, 0x40000040 ;  /* 0x40000040001b7882 */ /* 0x000fe20000000000 */
[----:B------:R-:W-:Y:S01]  /*8700*/  UMOV UR7, 0x40000040 ;  /* 0x4000004000077882 */ /* 0x000fe20000000000 */
[----:B------:R-:W-:Y:S01]  /*8710*/  UMOV UR11, 0x40000040 ;  /* 0x40000040000b7882 */ /* 0x000fe20000000000 */
[----:B------:R-:W-:-:S03]  /*8720*/  UMOV UR15, 0x40000040 ;  /* 0x40000040000f7882 */ /* 0x000fc60000000000 */
[----:B------:R-:W-:-:S04]  /*8730*/  UIMAD UR31, UR48, 0x500, UR31 ;  /* 0x00000500301f78a4 */ /* 0x000fc8000f8e021f */
[----:B------:R-:W-:Y:S02]  /*8740*/  UIADD3 UR22, UR31, 0x100, URZ ;  /* 0x000001001f167890 */ /* 0x000fe4000fffe03f */
[----:B------:R-:W-:Y:S02]  /*8750*/  UIADD3 UR26, UR31, 0x200, URZ ;  /* 0x000002001f1a7890 */ /* 0x000fe4000fffe03f */
[----:B------:R-:W-:Y:S01]  /*8760*/  UMOV UR18, UR31 ;  /* 0x0000001f00127c82 */ /* 0x000fe20008000000 */
[----:B------:R-:W-:Y:S02]  /*8770*/  UIADD3 UR6, UR31, 0x400, URZ ;  /* 0x000004001f067890 */ /* 0x000fe4000fffe03f */
[----:B------:R-:W-:Y:S02]  /*8780*/  UIADD3 UR10, UR31, 0x402, URZ ;  /* 0x000004021f0a7890 */ /* 0x000fe4000fffe03f */
[----:B------:R-:W-:Y:S01]  /*8790*/  UIADD3 UR14, UR31, 0x6, URZ ;  /* 0x000000061f0e7890 */ /* 0x000fe2000fffe03f */
        /* <DEDUP_REMOVED lines=110> */
.L_x_10072:
[----:B------:R-:W-:Y:S01]  /*8e80*/  ULEA UR6, UR28, UR43, 0x3 ;  /* 0x0000002b1c067291 */ /* 0x000fe2000f8e183f */
[----:B------:R-:W-:-:S05]  /*8e90*/  IMAD.U32 R4, RZ, RZ, UR29 ;  /* 0x0000001dff047e24 */ /* 0x000fca000f8e00ff */
[----:B------:R-:W-:-:S04]  /*8ea0*/  SHF.L.U32 R4, R4, 0x1f, RZ ;  /* 0x0000001f04047819 */ /* 0x000fc800000006ff */
[----:B------:R0:W1:Y:S01]  /*8eb0*/  SYNCS.PHASECHK.TRANS64.TRYWAIT P0, [UR6+0x22850], R4 ;  /* 0x02285004ff0075a7 */ /* 0x0000620008000146 */
[----:B------:R-:W-:Y:S05]  /*8ec0*/  @!P1 BRA `(.L_x_10073) ;  /* 0x0000000000049947 */ /* 0x000fea0003800000 */
[----:B------:R-:W-:Y:S01]  /*8ed0*/  BPT.TRAP 0x1 ;  /* 0x000000040000795c */ /* 0x000fe20000300000 */
.L_x_10073:
[----:B-1----:R-:W-:Y:S05]  /*8ee0*/  @P0 BRA `(.L_x_10071) ;  /* 0x0000000000080947 */ /* 0x002fea0003800000 */
[----:B------:R-:W1:Y:S02]  /*8ef0*/  SYNCS.PHASECHK.TRANS64.TRYWAIT P0, [UR6+0x22850], R4 ;  /* 0x02285004ff0075a7 */ /* 0x000e640008000146 */
[----:B-1----:R-:W-:Y:S05]  /*8f00*/  @!P0 BRA `(.L_x_10074) ;  /* 0x000000e000bc8947 */ /* 0x002fea0003800000 */
.L_x_10071:
        /* <DEDUP_REMOVED lines=36> */
.L_x_10075:
        /* <DEDUP_REMOVED lines=95> */
[----:B------:R-:W-:-:S03]  /*9740*/  FADD.FTZ R6, -R4, R7 ;  /* 0x0000000704067221 */ /* 0x000fc60000010100 */
[----:B------:R0:W-:Y:S01]  /*9750*/  MUFU.EX2 R9, R12 ;  /* 0x0000000c00097308 */ /* 0x0001e20000000800 */
[----:B------:R-:W-:Y:S01]  /*9760*/  FMUL.FTZ R7, R6, UR41 ;  /* 0x0000002906077c20 */ /* 0x000fe20008410000 */
[----:B------:R-:W-:-:S04]  /*9770*/  FFMA.FTZ R6, R5, R14, -8 ;  /* 0xc100000005067423 */ /* 0x000fc8000001000e */
[--C-:B------:R-:W-:Y:S01]  /*9780*/  FFMA.FTZ R11, R153, UR41, -R6.reuse ;  /* 0x00000029990b7c23 */ /* 0x100fe20008010806 */
[----:B------:R-:W-:-:S01]  /*9790*/  FFMA.FTZ R20, R136, UR41, -R6 ;  /* 0x0000002988147c23 */ /* 0x000fc20008010806 */
[----:B------:R-:W-:Y:S02]  /*97a0*/  IMAD.U32 R153, RZ, RZ, UR41 ;  /* 0x00000029ff997e24 */ /* 0x000fe4000f8e00ff */
[----:B------:R-:W-:-:S01]  /*97b0*/  FFMA.FTZ R136, R140, UR41, -R6 ;  /* 0x000000298c887c23 */ /* 0x000fc20008010806 */
[--C-:B------:R-:W-:Y:S01]  /*97c0*/  FFMA.FTZ R140, R144, UR41, -R6.reuse ;  /* 0x00000029908c7c23 */ /* 0x100fe20008010806 */
[----:B------:R-:W-:-:S01]  /*97d0*/  FFMA.FTZ R8, R152, UR41, -R6 ;  /* 0x0000002998087c23 */ /* 0x000fc20008010806 */
[--C-:B------:R-:W-:Y:S01]  /*97e0*/  FFMA.FTZ R10, R156, UR41, -R6.reuse ;  /* 0x000000299c0a7c23 */ /* 0x100fe20008010806 */
[----:B------:R-:W-:-:S01]  /*97f0*/  FFMA.FTZ R13, R157, UR41, -R6 ;  /* 0x000000299d0d7c23 */ /* 0x000fc20008010806 */
[--C-:B0-----:R-:W-:Y:S01]  /*9800*/  FFMA.FTZ R12, R160, UR41, -R6.reuse ;  /* 0x00000029a00c7c23 */ /* 0x101fe20008010806 */
        /* <DEDUP_REMOVED lines=33> */
[----:B------:R-:W-:Y:S03]  /*9a20*/  MUFU.EX2 R7, R7 ;  /* 0x0000000700077308 */ /* 0x000fe60000000800 */
        /* <DEDUP_REMOVED lines=49> */
[----:B------:R-:W-:-:S04]  /*9d40*/  FFMA.FTZ R6, R103, UR41, -R6 ;  /* 0x0000002967067c23 */ /* 0x000fc80008010806 */
        /* <DEDUP_REMOVED lines=152> */
.L_x_10076:
        /* <DEDUP_REMOVED lines=116> */
.L_x_10066:
[----:B------:R-:W-:Y:S06]  /*ae10*/  BAR.ARV 0x8, 0x180 ;  /* 0x0206000000007b1d */ /* 0x000fec0000002000 */
[----:B------:R-:W-:Y:S05]  /*ae20*/  @!P1 BRA `(.L_x_10078) ;  /* 0x0000000000049947 */ /* 0x000fea0003800000 */
[----:B------:R-:W-:Y:S01]  /*ae30*/  BPT.TRAP 0x1 ;  /* 0x000000040000795c */ /* 0x000fe20000300000 */
.L_x_10078:
[----:B------:R-:W-:Y:S01]  /*ae40*/  ULEA UR5, UR48, UR43, 0x3 ;  /* 0x0000002b30057291 */ /* 0x000fe2000f8e183f */
[----:B------:R-:W-:-:S05]  /*ae50*/  IMAD.U32 R3, RZ, RZ, UR49 ;  /* 0x00000031ff037e24 */ /* 0x000fca000f8e00ff */
[----:B------:R-:W-:-:S04]  /*ae60*/  SHF.L.U32 R3, R3, 0x1f, RZ ;  /* 0x0000001f03037819 */ /* 0x000fc800000006ff */
[----:B------:R0:W1:Y:S01]  /*ae70*/  SYNCS.PHASECHK.TRANS64.TRYWAIT P0, [UR5+0x22850], R3 ;  /* 0x02285003ff0075a7 */ /* 0x0000620008000145 */
[----:B------:R-:W-:Y:S05]  /*ae80*/  @!P1 BRA `(.L_x_10079) ;  /* 0x0000000000049947 */ /* 0x000fea0003800000 */
[----:B------:R-:W-:Y:S01]  /*ae90*/  BPT.TRAP 0x1 ;  /* 0x000000040000795c */ /* 0x000fe20000300000 */
.L_x_10079:
[----:B-1----:R-:W-:Y:S05]  /*aea0*/  @P0 BRA `(.L_x_10080) ;  /* 0x0000000000080947 */ /* 0x002fea0003800000 */
[----:B------:R-:W1:Y:S02]  /*aeb0*/  SYNCS.PHASECHK.TRANS64.TRYWAIT P0, [UR5+0x22850], R3 ;  /* 0x02285003ff0075a7 */ /* 0x000e640008000145 */
[----:B-1----:R-:W-:Y:S05]  /*aec0*/  @!P0 BRA `(.L_x_10081) ;  /* 0x000000c000e48947 */ /* 0x002fea0003800000 */
.L_x_10080:
        /* <DEDUP_REMOVED lines=36> */
[----:B------:R-:W1:Y:S04]  /*b110*/  SHFL.BFLY PT, R7, R2, 0x2, 0x1f ;  /* 0x0c401f0002077f89 */ /* 0x000e6800000e0000 */
[----:B------:R-:W3:Y:S01]  /*b120*/  SHFL.BFLY PT, R11, R0, 0x2, 0x1f ;  /* 0x0c401f00000b7f89 */ /* 0x000ee200000e0000 */
[----:B------:R-:W-:Y:S02]  /*b130*/  WARPGROUP.DEPBAR.LE gsb0, 0x0 ;  /* 0x00008000000079c5 */ /* 0x000fe40000010000 */
[----:B------:R-:W-:-:S06]  /*b140*/  WARPGROUP.ARRIVE ;  /* 0x00000000000079c5 */ /* 0x000fcc0000000000 */
[----:B------:R-:W-:Y:S01]  /*b150*/  QGMMA.64x128x32.F32.E4M3.E4M3 R24, R172, gdesc[UR4], R24, gsb0 ;  /* 0x01e00004ac187df3 */ /* 0x000fe20008000818 */
[----:B------:R-:W-:Y:S01]  /*b160*/  UIADD3 UR6, UR4, 0x400, URZ ;  /* 0x0000040004067890 */ /* 0x000fe2000fffe03f */
        /* <DEDUP_REMOVED lines=13> */
[----:B------:R0:W-:Y:S01]  /*b240*/  @P0 MUFU.RCP R6, R12 ;  /* 0x0000000c00060308 */ /* 0x0001e20000001000 */
[----:B------:R-:W-:Y:S01]  /*b250*/  FSETP.NE.FTZ.AND P0, PT, R13, RZ, PT ;  /* 0x000000ff0d00720b */ /* 0x000fe20003f15000 */
[----:B------:R-:W-:Y:S01]  /*b260*/  IMAD.MOV.U32 R10, RZ, RZ, RZ ;  /* 0x000000ffff0a7224 */ /* 0x000fe200078e00ff */
[----:B------:R-:W-:Y:S02]  /*b270*/  WARPGROUP.DEPBAR.LE gsb0, 0x0 ;  /* 0x00008000000079c5 */ /* 0x000fe40000010000 */
[----:B------:R-:W-:-:S06]  /*b280*/  WARPGROUP.ARRIVE ;  /* 0x00000000000079c5 */ /* 0x000fcc0000000000 */
[----:B------:R-:W-:Y:S01]  /*b290*/  QGMMA.64x128x32.F32.E4M3.E4M3 R24, R168, gdesc[UR4], R24, gsb0 ;  /* 0x01e00004a8187df3 */ /* 0x000fe20008000818 */
[----:B------:R-:W1:Y:S08]  /*b2a0*/  @P3 MUFU.LG2 R9, R15 ;  /* 0x0000000f00093308 */ /* 0x000e700000000c00 */
[----:B------:R-:W3:Y:S01]  /*b2b0*/  @P2 MUFU.LG2 R7, R14 ;  /* 0x0000000e00072308 */ /* 0x000ee20000000c00 */
[----:B------:R-:W-:-:S07]  /*b2c0*/  IMAD.U32 R11, RZ, RZ, UR41 ;  /* 0x00000029ff0b7e24 */ /* 0x000fce000f8e00ff */
[----:B------:R-:W4:Y:S01]  /*b2d0*/  @P0 MUFU.RCP R10, R13 ;  /* 0x0000000d000a0308 */ /* 0x000f220000001000 */
[----:B------:R-:W-:Y:S02]  /*b2e0*/  IMAD.U32 R8, RZ, RZ, UR41 ;  /* 0x00000029ff087e24 */ /* 0x000fe4000f8e00ff */
[----:B0-----:R-:W-:Y:S01]  /*b2f0*/  @P3 FMUL.FTZ R12, R11, 0.69314718246459960938 ;  /* 0x3f3172180b0c3820 */ /* 0x001fe20000410000 */
[----:B-1----:R-:W-:Y:S01]  /*b300*/  @P3 FMUL.FTZ R9, R9, 0.69314718246459960938 ;  /* 0x3f31721809093820 */ /* 0x002fe20000410000 */
[----:B------:R-:W-:Y:S02]  /*b310*/  IMAD.MOV.U32 R0, RZ, RZ, -0x800000 ;  /* 0xff800000ff007424 */ /* 0x000fe400078e00ff */
[----:B------:R-:W-:Y:S01]  /*b320*/  @P2 FMUL.FTZ R8, R8, 0.69314718246459960938 ;  /* 0x3f31721808082820 */ /* 0x000fe20000410000 */
[----:B------:R-:W-:Y:S02]  /*b330*/  IMAD.MOV.U32 R2, RZ, RZ, -0x800000 ;  /* 0xff800000ff027424 */ /* 0x000fe400078e00ff */
[----:B------:R-:W-:-:S01]  /*b340*/  @P3 FFMA.FTZ R0, R12, R4, R9 ;  /* 0x000000040c003223 */ /* 0x000fc20000010009 */
[----:B---3--:R-:W-:Y:S01]  /*b350*/  @P2 FMUL.FTZ R7, R7, 0.69314718246459960938 ;  /* 0x3f31721807072820 */ /* 0x008fe20000410000 */
[----:B--2---:R-:W-:-:S03]  /*b360*/  FMUL.FTZ R4, R6, R3 ;  /* 0x0000000306047220 */ /* 0x004fc60000410000 */
[----:B------:R-:W-:Y:S01]  /*b370*/  @P2 FFMA.FTZ R2, R8, R5, R7 ;  /* 0x0000000508022223 */ /* 0x000fe20000010007 */
[----:B----4-:R-:W-:Y:S01]  /*b380*/  FMUL.FTZ R3, R10, R3 ;  /* 0x000000030a037220 */ /* 0x010fe20000410000 */
[----:B------:R-:W-:Y:S02]  /*b390*/  WARPGROUP.DEPBAR.LE gsb0, 0x0 ;  /* 0x00008000000079c5 */ /* 0x000fe40000010000 */
[----:B------:R-:W-:Y:S05]  /*b3a0*/  @!P1 BRA `(.L_x_10082) ;  /* 0x0000000000049947 */ /* 0x000fea0003800000 */
[----:B------:R-:W-:Y:S01]  /*b3b0*/  BPT.TRAP 0x1 ;  /* 0x000000040000795c */ /* 0x000fe20000300000 */
.L_x_10082:
        /* <DEDUP_REMOVED lines=74> */
.L_x_10046:
        /* <DEDUP_REMOVED lines=50> */
[----:B------:R-:W-:-:S02]  /*bb80*/  SEL R51, R57, R54, P0 ;  /* 0x0000003639337207 */ /* 0x000fc40000000000 */
[C---:B------:R-:W-:Y:S02]  /*bb90*/  IADD3 R57, P6, R10.reuse, 0x20, RZ ;  /* 0x000000200a397810 */ /* 0x040fe40007fde0ff */
[----:B------:R-:W-:Y:S02]  /*bba0*/  IADD3 R65, P1, R10, 0x40, RZ ;  /* 0x000000400a417810 */ /* 0x000fe40007f3e0ff */
[----:B------:R-:W-:Y:S01]  /*bbb0*/  SEL R143, R6, R9, P0 ;  /* 0x00000009068f7207 */ /* 0x000fe20000000000 */
[----:B------:R-:W-:Y:S01]  /*bbc0*/  IMAD.X R101, RZ, RZ, R11, P6 ;  /* 0x000000ffff657224 */ /* 0x000fe200030e060b */
[----:B------:R-:W-:Y:S02]  /*bbd0*/  SEL R27, R9, R6, P0 ;  /* 0x00000006091b7207 */ /* 0x000fe40000000000 */
[----:B------:R-:W-:Y:S02]  /*bbe0*/  LOP3.LUT R4, R57, 0x380, RZ, 0xc0, !PT ;  /* 0x0000038039047812 */ /* 0x000fe400078ec0ff */
        /* <DEDUP_REMOVED lines=25> */
[----:B------:R-:W-:Y:S02]  /*bd80*/  IADD3 R67, P2, R10, 0x60, RZ ;  /* 0x000000600a437810 */ /* 0x000fe40007f5e0ff */
[----:B------:R-:W-:Y:S02]  /*bd90*/  SHF.R.U64 R4, R4, 0x3, RZ ;  /* 0x0000000304047819 */ /* 0x000fe400000012ff */
[----:B------:R-:W-:Y:S02]  /*bda0*/  SHF.R.U64 R6, R6, 0x3, RZ ;  /* 0x0000000306067819 */ /* 0x000fe400000012ff */
[----:B------:R-:W-:Y:S02]  /*bdb0*/  SEL R77, R78, R79, P0 ;  /* 0x0000004f4e4d7207 */ /* 0x000fe40000000000 */
[----:B------:R-:W-:Y:S02]  /*bdc0*/  SEL R63, R79, R78, P0 ;  /* 0x0000004e4f3f7207 */ /* 0x000fe40000000000 */
[----:B------:R-:W-:-:S02]  /*bdd0*/  IADD3 R71, P3, R10, 0x4000, RZ ;  /* 0x000040000a477810 */ /* 0x000fc40007f7e0ff */
[C---:B------:R-:W-:Y:S02]  /*bde0*/  IADD3 R75, P4, R10.reuse, 0x4020, RZ ;  /* 0x000040200a4b7810 */ /* 0x040fe40007f9e0ff */
[----:B------:R-:W-:Y:S01]  /*bdf0*/  SEL R109, R47, R14, P0 ;  /* 0x0000000e2f6d7207 */ /* 0x000fe20000000000 */
[--C-:B------:R-:W-:Y:S01]  /*be00*/  IMAD.X R95, RZ, RZ, R11.reuse, P3 ;  /* 0x000000ffff5f7224 */ /* 0x100fe200018e060b */
[----:B------:R-:W-:Y:S01]  /*be10*/  IADD3 R79, P5, R10, 0x4040, RZ ;  /* 0x000040400a4f7810 */ /* 0x000fe20007fbe0ff */
[--C-:B------:R-:W-:Y:S01]  /*be20*/  IMAD.X R9, RZ, RZ, R11.reuse, P4 ;  /* 0x000000ffff097224 */ /* 0x100fe200020e060b */
[----:B------:R-:W-:Y:S02]  /*be30*/  SEL R55, R7, R8, P0 ;  /* 0x0000000807377207 */ /* 0x000fe40000000000 */
[----:B------:R-:W-:Y:S01]  /*be40*/  SEL R25, R8, R7, P0 ;  /* 0x0000000708197207 */ /* 0x000fe20000000000 */
[----:B------:R-:W-:Y:S01]  /*be50*/  IMAD.X R7, RZ, RZ, R11, P5 ;  /* 0x000000ffff077224 */ /* 0x000fe200028e060b */
[----:B------:R-:W-:-:S02]  /*be60*/  SEL R47, R14, R47, P0 ;  /* 0x0000002f0e2f7207 */ /* 0x000fc40000000000 */
[----:B------:R-:W-:Y:S02]  /*be70*/  LOP3.LUT R8, R67, 0x380, RZ, 0xc0, !PT ;  /* 0x0000038043087812 */ /* 0x000fe400078ec0ff */
[----:B------:R-:W-:Y:S02]  /*be80*/  LOP3.LUT R100, R4, R57, RZ, 0x3c, !PT ;  /* 0x0000003904647212 */ /* 0x000fe400078e3cff */
[----:B------:R-:W-:Y:S02]  /*be90*/  LOP3.LUT R14, R6, R65, RZ, 0x3c, !PT ;  /* 0x00000041060e7212 */ /* 0x000fe400078e3cff */
[----:B------:R-:W-:Y:S02]  /*bea0*/  LOP3.LUT R4, R71, 0x380, RZ, 0xc0, !PT ;  /* 0x0000038047047812 */ /* 0x000fe400078ec0ff */
[----:B------:R-:W-:Y:S02]  /*beb0*/  LOP3.LUT R6, R75, 0x380, RZ, 0xc0, !PT ;  /* 0x000003804b067812 */ /* 0x000fe400078ec0ff */
[----:B------:R-:W-:-:S02]  /*bec0*/  LOP3.LUT R30, R79, 0x380, RZ, 0xc0, !PT ;  /* 0x000003804f1e7812 */ /* 0x000fc400078ec0ff */
[----:B------:R-:W-:Y:S02]  /*bed0*/  SHF.R.U64 R8, R8, 0x3, RZ ;  /* 0x0000000308087819 */ /* 0x000fe400000012ff */
[----:B------:R-:W-:Y:S02]  /*bee0*/  SEL R105, R82, R83, P0 ;  /* 0x0000005352697207 */ /* 0x000fe40000000000 */
[----:B------:R-:W-:Y:S02]  /*bef0*/  SEL R64, R83, R82, P0 ;  /* 0x0000005253407207 */ /* 0x000fe40000000000 */
[----:B------:R-:W-:Y:S02]  /*bf00*/  SHF.R.U64 R4, R4, 0x3, RZ ;  /* 0x0000000304047819 */ /* 0x000fe400000012ff */
[----:B------:R-:W-:Y:S02]  /*bf10*/  SHF.R.U64 R6, R6, 0x3, RZ ;  /* 0x0000000306067819 */ /* 0x000fe400000012ff */
[----:B------:R-:W-:-:S02]  /*bf20*/  IADD3 R83, P6, R10, 0x4060, RZ ;  /* 0x000040600a537810 */ /* 0x000fc40007fde0ff */
[----:B------:R-:W-:Y:S02]  /*bf30*/  SHF.R.U64 R30, R30, 0x3, RZ ;  /* 0x000000031e1e7819 */ /* 0x000fe400000012ff */
[----:B------:R-:W-:Y:S02]  /*bf40*/  SEL R107, R12, R13, P0 ;  /* 0x0000000d0c6b7207 */ /* 0x000fe40000000000 */
[----:B------:R-:W-:Y:S01]  /*bf50*/  SEL R43, R13, R12, P0 ;  /* 0x0000000c0d2b7207 */ /* 0x000fe20000000000 */
[----:B------:R-:W-:Y:S01]  /*bf60*/  IMAD.X R13, RZ, RZ, R11, P2 ;  /* 0x000000ffff0d7224 */ /* 0x000fe200010e060b */
[----:B------:R-:W-:Y:S02]  /*bf70*/  LOP3.LUT R12, R8, R67, RZ, 0x3c, !PT ;  /* 0x00000043080c7212 */ /* 0x000fe400078e3cff */
[----:B------:R-:W-:Y:S02]  /*bf80*/  LOP3.LUT R94, R4, R71, RZ, 0x3c, !PT ;  /* 0x00000047045e7212 */ /* 0x000fe400078e3cff */
[----:B------:R-:W-:-:S02]  /*bf90*/  LOP3.LUT R8, R6, R75, RZ, 0x3c, !PT ;  /* 0x0000004b06087212 */ /* 0x000fc400078e3cff */
[----:B------:R-:W-:Y:S02]  /*bfa0*/  LOP3.LUT R56, R83, 0x380, RZ, 0xc0, !PT ;  /* 0x0000038053387812 */ /* 0x000fe400078ec0ff */
[----:B------:R-:W-:Y:S02]  /*bfb0*/  LOP3.LUT R6, R30, R79, RZ, 0x3c, !PT ;  /* 0x0000004f1e067212 */ /* 0x000fe400078e3cff */
[----:B------:R-:W-:Y:S02]  /*bfc0*/  LOP3.LUT R5, R10, 0x380, RZ, 0xc0, !PT ;  /* 0x000003800a057812 */ /* 0x000fe400078ec0ff */
[----:B------:R-:W-:Y:S02]  /*bfd0*/  MOV R94, R94 ;  /* 0x0000005e005e7202 */ /* 0x000fe40000000f00 */
[----:B------:R-:W-:Y:S02]  /*bfe0*/  SEL R129, R60, R61, P0 ;  /* 0x0000003d3c817207 */ /* 0x000fe40000000000 */
[----:B------:R-:W-:-:S02]  /*bff0*/  SEL R37, R61, R60, P0 ;  /* 0x0000003c3d257207 */ /* 0x000fc40000000000 */
[----:B------:R-:W-:Y:S02]  /*c000*/  SHF.R.U64 R56, R56, 0x3, RZ ;  /* 0x0000000338387819 */ /* 0x000fe400000012ff */
[----:B------:R-:W-:Y:S02]  /*c010*/  MOV R95, R6 ;  /* 0x00000006005f7202 */ /* 0x000fe40000000f00 */
[----:B------:R-:W-:Y:S02]  /*c020*/  SEL R61, R86, R87, P0 ;  /* 0x00000057563d7207 */ /* 0x000fe40000000000 */
[----:B------:R-:W-:Y:S02]  /*c030*/  SEL R58, R87, R86, P0 ;  /* 0x00000056573a7207 */ /* 0x000fe40000000000 */
[----:B------:R-:W-:Y:S02]  /*c040*/  SHF.R.U64 R5, R5, 0x3, RZ ;  /* 0x0000000305057819 */ /* 0x000fe400000012ff */
[----:B------:R-:W-:-:S02]  /*c050*/  SEL R137, R15, R88, P0 ;  /* 0x000000580f897207 */ /* 0x000fc40000000000 */
[----:B------:R-:W-:Y:S01]  /*c060*/  SEL R33, R88, R15, P0 ;  /* 0x0000000f58217207 */ /* 0x000fe20000000000 */
[--C-:B------:R-:W-:Y:S01]  /*c070*/  IMAD.X R15, RZ, RZ, R11.reuse, P1 ;  /* 0x000000ffff0f7224 */ /* 0x100fe200008e060b */
[----:B------:R-:W-:Y:S02]  /*c080*/  LOP3.LUT R4, R56, R83, RZ, 0x3c, !PT ;  /* 0x0000005338047212 */ /* 0x000fe400078e3cff */
[----:B------:R-:W-:Y:S01]  /*c090*/  LOP3.LUT R10, R5, R10, RZ, 0x3c, !PT ;  /* 0x0000000a050a7212 */ /* 0x000fe200078e3cff */
[----:B------:R-:W-:Y:S01]  /*c0a0*/  IMAD.X R5, RZ, RZ, R11, P6 ;  /* 0x000000ffff057224 */ /* 0x000fe200030e060b */
[----:B------:R-:W-:Y:S02]  /*c0b0*/  MOV R100, R100 ;  /* 0x0000006400647202 */ /* 0x000fe40000000f00 */
[----:B------:R-:W-:Y:S02]  /*c0c0*/  MOV R97, R14 ;  /* 0x0000000e00617202 */ /* 0x000fe40000000f00 */
[----:B------:R-:W-:-:S02]  /*c0d0*/  MOV R98, R12 ;  /* 0x0000000c00627202 */ /* 0x000fc40000000f00 */
[----:B------:R-:W-:Y:S02]  /*c0e0*/  MOV R30, R8 ;  /* 0x00000008001e7202 */ /* 0x000fe40000000f00 */
[----:B------:R-:W-:Y:S02]  /*c0f0*/  MOV R99, R10 ;  /* 0x0000000a00637202 */ /* 0x000fe40000000f00 */
        /* <DEDUP_REMOVED lines=37> */
[----:B------:R-:W1:Y:S04]  /*c350*/  SHFL.IDX PT, R32, R49, R7, 0x1c1f ;  /* 0x001c1f0731207589 */ /* 0x000e6800000e0000 */
[----:B------:R-:W2:Y:S01]  /*c360*/  SHFL.IDX PT, R87, R53, R7, 0x1c1f ;  /* 0x001c1f0735577589 */ /* 0x000ea200000e0000 */
[----:B0-----:R-:W-:-:S03]  /*c370*/  SEL R61, R27, R6, P0 ;  /* 0x000000061b3d7207 */ /* 0x001fc60000000000 */
[----:B------:R0:W-:Y:S04]  /*c380*/  SHFL.IDX PT, R90, R52, R7, 0x1c1f ;  /* 0x001c1f07345a7589 */ /* 0x0001e800000e0000 */
[----:B------:R-:W-:Y:S04]  /*c390*/  SHFL.IDX PT, R8, R141, R24, 0x1c1f ;  /* 0x001c1f188d087589 */ /* 0x000fe800000e0000 */
[----:B------:R-:W-:Y:S01]  /*c3a0*/  SHFL.IDX PT, R12, R133, R24, 0x1c1f ;  /* 0x001c1f18850c7589 */ /* 0x000fe200000e0000 */
[----:B0-----:R-:W-:-:S03]  /*c3b0*/  SEL R52, R70, R43, P0 ;  /* 0x0000002b46347207 */ /* 0x001fc60000000000 */
[----:B------:R-:W-:Y:S04]  /*c3c0*/  SHFL.IDX PT, R84, R119, R24, 0x1c1f ;  /* 0x001c1f1877547589 */ /* 0x000fe800000e0000 */
[----:B------:R-:W-:Y:S01]  /*c3d0*/  SHFL.IDX PT, R92, R115, R24, 0x1c1f ;  /* 0x001c1f18735c7589 */ /* 0x000fe200000e0000 */
[----:B-1----:R-:W-:-:S03]  /*c3e0*/  SEL R49, R71, R32, P0 ;  /* 0x0000002047317207 */ /* 0x002fc60000000000 */
        /* <DEDUP_REMOVED lines=50> */
[----:B------:R1:W4:Y:S01]  /*c710*/  SHFL.IDX PT, R24, R40, R7, 0x1c1f ;  /* 0x001c1f0728187589 */ /* 0x00032200000e0000 */
[----:B------:R-:W-:Y:S02]  /*c720*/  SEL R42, R79, R78, P0 ;  /* 0x0000004e4f2a7207 */ /* 0x000fe40000000000 */
[----:B------:R-:W-:Y:S01]  /*c730*/  SEL R37, R88, R91, P0 ;  /* 0x0000005b58257207 */ /* 0x000fe20000000000 */
[----:B------:R0:W-:Y:S01]  /*c740*/  SHFL.IDX PT, R104, R63, R7, 0x1c1f ;  /* 0x001c1f073f687589 */ /* 0x0001e200000e0000 */
[----:B------:R-:W-:-:S02]  /*c750*/  SEL R35, R91, R88, P0 ;  /* 0x000000585b237207 */ /* 0x000fc40000000000 */
[----:B------:R-:W-:Y:S01]  /*c760*/  SEL R84, R85, R84, P0 ;  /* 0x0000005455547207 */ /* 0x000fe20000000000 */
[----:B------:R3:W4:Y:S01]  /*c770*/  SHFL.IDX PT, R103, R62, R7, 0x1c1f ;  /* 0x001c1f073e677589 */ /* 0x00072200000e0000 */
        /* <DEDUP_REMOVED lines=20> */
[----:B--2---:R-:W-:Y:S02]  /*c8c0*/  SEL R75, R13, R14, P0 ;  /* 0x0000000e0d4b7207 */ /* 0x004fe40000000000 */
[----:B------:R-:W-:Y:S01]  /*c8d0*/  SEL R77, R14, R13, P0 ;  /* 0x0000000d0e4d7207 */ /* 0x000fe20000000000 */
[----:B------:R0:W-:Y:S01]  /*c8e0*/  STSM.16.M88.4 [R99], R4 ;  /* 0x0000000463007844 */ /* 0x0001e20000000200 */
[----:B----4-:R-:W-:Y:S02]  /*c8f0*/  SEL R79, R15, R24, P0 ;  /* 0x000000180f4f7207 */ /* 0x010fe40000000000 */
[----:B------:R-:W-:-:S02]  /*c900*/  SEL R81, R24, R15, P0 ;  /* 0x0000000f18517207 */ /* 0x000fc40000000000 */
[----:B------:R-:W-:Y:S02]  /*c910*/  F2FP.BF16.F32.PACK_AB R8, R63, R62 ;  /* 0x0000003e3f08723e */ /* 0x000fe400000010ff */
[----:B------:R-:W-:Y:S02]  /*c920*/  F2FP.BF16.F32.PACK_AB R9, R53, R52 ;  /* 0x000000343509723e */ /* 0x000fe400000010ff */
[----:B------:R-:W-:Y:S02]  /*c930*/  F2FP.BF16.F32.PACK_AB R10, R65, R64 ;  /* 0x00000040410a723e */ /* 0x000fe400000010ff */
[----:B------:R-:W-:Y:S02]  /*c940*/  F2FP.BF16.F32.PACK_AB R11, R51, R50 ;  /* 0x00000032330b723e */ /* 0x000fe400000010ff */
[----:B------:R-:W-:Y:S02]  /*c950*/  F2FP.BF16.F32.PACK_AB R12, R67, R66 ;  /* 0x00000042430c723e */ /* 0x000fe400000010ff */
[----:B------:R-:W-:Y:S01]  /*c960*/  F2FP.BF16.F32.PACK_AB R13, R49, R48 ;  /* 0x00000030310d723e */ /* 0x000fe200000010ff */
[----:B------:R-:W-:Y:S01]  /*c970*/  STSM.16.M88.4 [R100], R8 ;  /* 0x0000000864007844 */ /* 0x000fe20000000200 */
[----:B------:R-:W-:Y:S01]  /*c980*/  F2FP.BF16.F32.PACK_AB R14, R69, R68 ;  /* 0x00000044450e723e */ /* 0x000fe200000010ff */
[----:B0-----:R-:W-:Y:S01]  /*c990*/  IMAD.U32 R99, RZ, RZ, UR9 ;  /* 0x00000009ff637e24 */ /* 0x001fe2000f8e00ff */
[----:B------:R-:W-:-:S02]  /*c9a0*/  F2FP.BF16.F32.PACK_AB R15, R47, R46 ;  /* 0x0000002e2f0f723e */ /* 0x000fc400000010ff */
[----:B------:R-:W-:Y:S02]  /*c9b0*/  F2FP.BF16.F32.PACK_AB R24, R71, R70 ;  /* 0x000000464718723e */ /* 0x000fe400000010ff */
[----:B------:R-:W-:Y:S01]  /*c9c0*/  F2FP.BF16.F32.PACK_AB R25, R45, R44 ;  /* 0x0000002c2d19723e */ /* 0x000fe200000010ff */
[----:B------:R-:W-:Y:S01]  /*c9d0*/  STSM.16.M88.4 [R97], R12 ;  /* 0x0000000c61007844 */ /* 0x000fe20000000200 */
[----:B------:R-:W-:Y:S02]  /*c9e0*/  F2FP.BF16.F32.PACK_AB R26, R73, R72 ;  /* 0x00000048491a723e */ /* 0x000fe400000010ff */
[----:B------:R-:W-:Y:S02]  /*c9f0*/  F2FP.BF16.F32.PACK_AB R27, R43, R42 ;  /* 0x0000002a2b1b723e */ /* 0x000fe400000010ff */
        /* <DEDUP_REMOVED lines=10> */
[----:B------:R-:W-:Y:S01]  /*caa0*/  F2FP.BF16.F32.PACK_AB R7, R39, R38 ;  /* 0x000000262707723e */ /* 0x000fe200000010ff */
[----:B0-----:R-:W-:Y:S01]  /*cab0*/  IMAD.U32 R98, RZ, RZ, UR8 ;  /* 0x00000008ff627e24 */ /* 0x001fe2000f8e00ff */
[----:B------:R-:W-:Y:S01]  /*cac0*/  F2FP.BF16.F32.PACK_AB R8, R79, R78 ;  /* 0x0000004e4f08723e */ /* 0x000fe200000010ff */
[----:B------:R-:W-:Y:S01]  /*cad0*/  ULDC.64 UR8, c[0x0][0xc08] ;  /* 0x0003020000087ab9 */ /* 0x000fe20000000a00 */
[----:B------:R-:W-:Y:S01]  /*cae0*/  F2FP.BF16.F32.PACK_AB R9, R37, R36 ;  /* 0x000000242509723e */ /* 0x000fe200000010ff */
[----:B------:R0:W-:Y:S01]  /*caf0*/  STSM.16.M88.4 [R94], R4 ;  /* 0x000000045e007844 */ /* 0x0001e20000000200 */
        /* <DEDUP_REMOVED lines=10> */
[----:B------:R-:W-:Y:S01]  /*cba0*/  F2FP.BF16.F32.PACK_AB R26, R93, R92 ;  /* 0x0000005c5d1a723e */ /* 0x000fe200000010ff */
[----:B0-----:R-:W0:Y:S01]  /*cbb0*/  LDC R94, c[0x0][0xbe8] ;  /* 0x0002fa00ff5e7b82 */ /* 0x001e220000000800 */
[----:B------:R-:W-:-:S02]  /*cbc0*/  F2FP.BF16.F32.PACK_AB R27, R29, R28 ;  /* 0x0000001c1d1b723e */ /* 0x000fc400000010ff */
[----:B------:R-:W-:-:S03]  /*cbd0*/  ISETP.NE.U32.AND P0, PT, RZ, UR10, PT ;  /* 0x0000000aff007c0c */ /* 0x000fc6000bf05070 */
[----:B------:R3:W-:Y:S02]  /*cbe0*/  STSM.16.M88.4 [R96], R24 ;  /* 0x0000001860007844 */ /* 0x0007e40000000200 */
[----:B------:R-:W-:Y:S01]  /*cbf0*/  BAR.SYNC.DEFER_BLOCKING 0x1, 0x100 ;  /* 0x0044000000007b1d */ /* 0x000fe20000010000 */
[----:B------:R-:W-:-:S13]  /*cc00*/  ISETP.NE.AND.EX P0, PT, RZ, UR11, PT, P0 ;  /* 0x0000000bff007c0c */ /* 0x000fda000bf05300 */
[----:B------:R-:W4:Y:S01]  /*cc10*/  @P0 LDG.E R97, desc[UR56][R98.64] ;  /* 0x0000003862610981 */ /* 0x000f22000c1e1900 */
[----:B------:R-:W-:Y:S01]  /*cc20*/  UISETP.NE.U32.AND UP0, UPT, UR8, URZ, UPT ;  /* 0x0000003f0800728c */ /* 0x000fe2000bf05070 */
[----:B0-----:R-:W-:Y:S01]  /*cc30*/  ISETP.NE.AND P1, PT, R94, 0x1, PT ;  /* 0x000000015e00780c */ /* 0x001fe20003f25270 */
[----:B------:R-:W-:Y:S02]  /*cc40*/  ULDC UR4, c[0x0][0xa88] ;  /* 0x0002a20000047ab9 */ /* 0x000fe40000000800 */
[----:B------:R-:W-:Y:S01]  /*cc50*/  UISETP.NE.AND.EX UP0, UPT, UR9, URZ, UPT, UP0 ;  /* 0x0000003f0900728c */ /* 0x000fe2000bf05300 */
[----:B-1----:R-:W-:Y:S01]  /*cc60*/  IMAD.U32 R9, RZ, RZ, UR4 ;  /* 0x00000004ff097e24 */ /* 0x002fe2000f8e00ff */
[----:B------:R-:W-:-:S04]  /*cc70*/  UMOV UR16, 0x9b8 ;  /* 0x000009b800107882 */ /* 0x000fc80000000000 */
[----:B------:R-:W-:-:S04]  /*cc80*/  PLOP3.LUT P4, PT, PT, PT, UP0, 0x80, 0x0 ;  /* 0x000000000000781c */ /* 0x000fc80003f8f008 */
[----:B------:R-:W0:Y:S01]  /*cc90*/  @P1 LDC R6, c[0x0][0xbec] ;  /* 0x0002fb00ff061b82 */ /* 0x000e220000000800 */
[----:B------:R-:W-:-:S04]  /*cca0*/  @UP0 ULEA UR8, UP1, UR36, UR8, 0x2 ;  /* 0x0000000824080291 */ /* 0x000fc8000f82103f */
[----:B------:R-:W-:Y:S02]  /*ccb0*/  @UP0 ULEA.HI.X UR9, UR36, UR9, UR37, 0x2, UP1 ;  /* 0x0000000924090291 */ /* 0x000fe400088f1425 */
[----:B------:R-:W-:Y:S01]  /*ccc0*/  UISETP.GT.AND UP1, UPT, UR47, 0x1, UPT ;  /* 0x000000012f00788c */ /* 0x000fe2000bf24270 */
[----:B------:R-:W1:Y:S01]  /*ccd0*/  @P1 LDC R11, c[0x0][0xbf0] ;  /* 0x0002fc00ff0b1b82 */ /* 0x000e620000000800 */
[----:B------:R-:W-:Y:S02]  /*cce0*/  IMAD.U32 R4, RZ, RZ, UR8 ;  /* 0x00000008ff047e24 */ /* 0x000fe4000f8e00ff */
[----:B------:R-:W-:Y:S01]  /*ccf0*/  USEL UR16, UR16, 0x978, UP1 ;  /* 0x0000097810107887 */ /* 0x000fe20008800000 */
[----:B------:R-:W-:Y:S01]  /*cd00*/  IMAD.U32 R5, RZ, RZ, UR9 ;  /* 0x00000009ff057e24 */ /* 0x000fe2000f8e00ff */
[----:B------:R-:W-:Y:S01]  /*cd10*/  UISETP.NE.U32.AND UP0, UPT, UR10, URZ, UPT ;  /* 0x0000003f0a00728c */ /* 0x000fe2000bf05070 */
[----:B--2---:R-:W-:Y:S01]  /*cd20*/  VIADD R13, R18, UR38 ;  /* 0x00000026120d7c36 */ /* 0x004fe20008000000 */
[----:B------:R-:W-:-:S02]  /*cd30*/  UMOV UR4, URZ ;  /* 0x0000003f00047c82 */ /* 0x000fc40008000000 */
[----:B------:R-:W-:Y:S01]  /*cd40*/  UISETP.NE.AND.EX UP0, UPT, UR11, URZ, UPT, UP0 ;  /* 0x0000003f0b00728c */ /* 0x000fe2000bf05300 */
[----:B------:R0:W5:Y:S01]  /*cd50*/  @P4 LDG.E R9, desc[UR56][R4.64] ;  /* 0x0000003804094981 */ /* 0x000162000c1e1900 */
[----:B------:R-:W-:Y:S01]  /*cd60*/  USEL UR7, UR39, URZ, UP1 ;  /* 0x0000003f27077287 */ /* 0x000fe20008800000 */
[----:B------:R-:W-:Y:S01]  /*cd70*/  IMAD.MOV.U32 R7, RZ, RZ, R13 ;  /* 0x000000ffff077224 */ /* 0x000fe200078e000d */
[----:B------:R-:W-:Y:S02]  /*cd80*/  USEL UR36, UR36, URZ, !UP0 ;  /* 0x0000003f24247287 */ /* 0x000fe4000c000000 */
[----:B------:R-:W-:Y:S01]  /*cd90*/  ULDC.64 UR10, c[0x0][UR16+0x218] ;  /* 0x00008600100a7abb */ /* 0x000fe20008000a00 */
[----:B------:R-:W-:Y:S01]  /*cda0*/  ULDC.64 UR14, c[0x0][UR16+0x228] ;  /* 0x00008a00100e7abb */ /* 0x000fe20008000a00 */
[----:B------:R-:W-:Y:S01]  /*cdb0*/  ULDC.64 UR12, c[0x0][UR16+0x220] ;  /* 0x00008800100c7abb */ /* 0x000fe20008000a00 */
[----:B------:R-:W-:Y:S02]  /*cdc0*/  UIMAD.WIDE.U32 UR8, UR10, UR44, URZ ;  /* 0x0000002c0a0872a5 */ /* 0x000fe4000f8e003f */
[----:B------:R-:W-:Y:S01]  /*cdd0*/  UIMAD.WIDE.U32 UR18, UR14, UR7, URZ ;  /* 0x000000070e1272a5 */ /* 0x000fe2000f8e003f */
[----:B0-----:R-:W-:Y:S01]  /*cde0*/  @P1 IMAD.HI.U32 R4, R13, R6, RZ ;  /* 0x000000060d041227 */ /* 0x001fe200078e00ff */
[----:B------:R-:W-:-:S02]  /*cdf0*/  UIMAD UR10, UR11, UR44, URZ ;  /* 0x0000002c0b0a72a4 */ /* 0x000fc4000f8e023f */
[----:B------:R-:W-:Y:S02]  /*ce00*/  UIMAD UR14, UR15, UR7, URZ ;  /* 0x000000070f0e72a4 */ /* 0x000fe4000f8e023f */
[----:B------:R-:W-:Y:S01]  /*ce10*/  USEL UR37, UR37, URZ, !UP0 ;  /* 0x0000003f25257287 */ /* 0x000fe2000c000000 */
[----:B-1----:R-:W-:Y:S01]  /*ce20*/  @P1 SHF.R.U32.HI R7, RZ, R11, R4 ;  /* 0x0000000bff071219 */ /* 0x002fe20000011604 */
[----:B------:R-:W-:Y:S01]  /*ce30*/  UIMAD UR7, UR13, UR36, URZ ;  /* 0x000000240d0772a4 */ /* 0x000fe2000f8e023f */
[----:B------:R-:W-:Y:S01]  /*ce40*/  IMAD.U32 R4, RZ, RZ, UR18 ;  /* 0x00000012ff047e24 */ /* 0x000fe2000f8e00ff */
        /* <DEDUP_REMOVED lines=27> */
[----:B---3--:R-:W-:Y:S08]  /*d000*/  @P4 BRA `(.L_x_10085) ;  /* 0x0000000000104947 */ /* 0x008ff00003800000 */
[----:B------:R-:W-:Y:S05]  /*d010*/  @!P0 BRA `(.L_x_10085) ;  /* 0x00000000000c8947 */ /* 0x000fea0003800000 */
[----:B------:R-:W2:Y:S04]  /*d020*/  LDG.E R4, desc[UR56][R98.64] ;  /* 0x0000003862047981 */ /* 0x000ea8000c1e1900 */
[----:B-----5:R-:W2:Y:S02]  /*d030*/  LDG.E R9, desc[UR56][R98.64+0x4] ;  /* 0x0000043862097981 */ /* 0x020ea4000c1e1900 */
[----:B--2---:R-:W-:-:S07]  /*d040*/  IMAD.IADD R9, R9, 0x1, -R4 ;  /* 0x0000000109097824 */ /* 0x004fce00078e0a04 */
.L_x_10085:
        /* <DEDUP_REMOVED lines=35> */
[----:B------:R-:W5:Y:S01]  /*d280*/  LD.E.128 R8, desc[UR56][R8.64] ;  /* 0x0000003808087980 */ /* 0x000f62000c101d00 */
[----:B------:R-:W-:Y:S01]  /*d290*/  LOP3.LUT R24, R25, 0x380, RZ, 0xc0, !PT ;  /* 0x0000038019187812 */ /* 0x000fe200078ec0ff */
[----:B------:R-:W-:Y:S01]  /*d2a0*/  IMAD.X R45, RZ, RZ, R21, P6 ;  /* 0x000000ffff2d7224 */ /* 0x000fe200030e0615 */
[----:B------:R-:W-:-:S02]  /*d2b0*/  LOP3.LUT R32, R33, 0x380, RZ, 0xc0, !PT ;  /* 0x0000038021207812 */ /* 0x000fc400078ec0ff */
[----:B------:R-:W-:Y:S02]  /*d2c0*/  LOP3.LUT R36, R37, 0x380, RZ, 0xc0, !PT ;  /* 0x0000038025247812 */ /* 0x000fe400078ec0ff */
[----:B------:R-:W-:Y:S02]  /*d2d0*/  LOP3.LUT R40, R41, 0x380, RZ, 0xc0, !PT ;  /* 0x0000038029287812 */ /* 0x000fe400078ec0ff */
[----:B------:R-:W-:Y:S02]  /*d2e0*/  SHF.R.U64 R7, R7, 0x3, RZ ;  /* 0x0000000307077819 */ /* 0x000fe400000012ff */
[----:B------:R-:W-:Y:S02]  /*d2f0*/  LOP3.LUT R0, R5, 0x380, RZ, 0xc0, !PT ;  /* 0x0000038005007812 */ /* 0x000fe400078ec0ff */
[----:B------:R-:W-:Y:S02]  /*d300*/  SHF.R.U64 R12, R12, 0x3, RZ ;  /* 0x000000030c0c7819 */ /* 0x000fe400000012ff */
[----:B------:R-:W-:-:S02]  /*d310*/  SHF.R.U64 R24, R24, 0x3, RZ ;  /* 0x0000000318187819 */ /* 0x000fc400000012ff */
[----:B------:R-:W-:Y:S02]  /*d320*/  SHF.R.U64 R32, R32, 0x3, RZ ;  /* 0x0000000320207819 */ /* 0x000fe400000012ff */
[----:B------:R-:W-:Y:S02]  /*d330*/  SHF.R.U64 R36, R36, 0x3, RZ ;  /* 0x0000000324247819 */ /* 0x000fe400000012ff */
        /* <DEDUP_REMOVED lines=22> */
[----:B------:R-:W-:Y:S01]  /*d4a0*/  VIADD R2, R0, UR38 ;  /* 0x0000002600027c36 */ /* 0x000fe20008000000 */
[----:B------:R-:W5:Y:S02]  /*d4b0*/  LD.E.128 R32, desc[UR56][R32.64] ;  /* 0x0000003820207980 */ /* 0x000f64000c101d00 */
[----:B------:R-:W-:-:S02]  /*d4c0*/  UIMAD.WIDE.U32 UR8, UR44, UR10, UR8 ;  /* 0x0000000a2c0872a5 */ /* 0x000fc4000f8e0008 */
[----:B------:R-:W-:Y:S01]  /*d4d0*/  USHF.R.S32.HI UR4, URZ, 0x1f, UR36 ;  /* 0x0000001f3f047899 */ /* 0x000fe20008011424 */
[----:B------:R-:W5:Y:S01]  /*d4e0*/  LD.E.128 R36, desc[UR56][R36.64] ;  /* 0x0000003824247980 */ /* 0x000f62000c101d00 */
[----:B------:R-:W-:-:S03]  /*d4f0*/  UIMAD UR9, UR44, UR11, UR9 ;  /* 0x0000000b2c0972a4 */ /* 0x000fc6000f8e0209 */
[----:B------:R-:W-:Y:S01]  /*d500*/  ULDC.64 UR10, c[0x0][0xaf0] ;  /* 0x0002bc00000a7ab9 */ /* 0x000fe20000000a00 */
[----:B------:R-:W5:Y:S01]  /*d510*/  LD.E.128 R40, desc[UR56][R40.64] ;  /* 0x0000003828287980 */ /* 0x000f62000c101d00 */
[----:B------:R-:W-:Y:S01]  /*d520*/  UIMAD UR4, UR4, UR10, URZ ;  /* 0x0000000a040472a4 */ /* 0x000fe2000f8e023f */
[----:B------:R-:W-:Y:S02]  /*d530*/  IMAD.MOV.U32 R29, RZ, RZ, R2 ;  /* 0x000000ffff1d7224 */ /* 0x000fe400078e0002 */
[----:B------:R-:W5:Y:S01]  /*d540*/  LD.E.128 R44, desc[UR56][R44.64] ;  /* 0x000000382c2c7980 */ /* 0x000f62000c101d00 */
[----:B------:R-:W-:Y:S01]  /*d550*/  UIMAD UR4, UR36, UR11, UR4 ;  /* 0x0000000b240472a4 */ /* 0x000fe2000f8e0204 */
[----:B-1----:R-:W-:Y:S01]  /*d560*/  @P1 IMAD.HI.U32 R0, R2, R21, RZ ;  /* 0x0000001502001227 */ /* 0x002fe200078e00ff */
[----:B------:R-:W-:Y:S01]  /*d570*/  UIMAD.WIDE.U32 UR36, UR36, UR10, UR8 ;  /* 0x0000000a242472a5 */ /* 0x000fe2000f8e0008 */
        /* <DEDUP_REMOVED lines=14> */
[----:B------:R-:W-:Y:S02]  /*d660*/  IMAD.U32 R20, RZ, RZ, UR36 ;  /* 0x00000024ff147e24 */ /* 0x000fe4000f8e00ff */
[----:B------:R-:W-:-:S02]  /*d670*/  IMAD.U32 R21, RZ, RZ, UR4 ;  /* 0x00000004ff157e24 */ /* 0x000fc4000f8e00ff */
[C---:B------:R-:W-:Y:S01]  /*d680*/  IMAD R51, R29.reuse, UR9, R0 ;  /* 0x000000091d337c24 */ /* 0x040fe2000f8e0200 */
[----:B------:R-:W-:Y:S01]  /*d690*/  SHF.R.S32.HI R0, RZ, 0x1f, R49 ;  /* 0x0000001fff007819 */ /* 0x000fe20000011431 */
[----:B------:R-:W-:Y:S01]  /*d6a0*/  IMAD.WIDE.U32 R20, R29, UR8, R20 ;  /* 0x000000081d147c25 */ /* 0x000fe2000f8e0014 */
[----:B------:R-:W-:-:S03]  /*d6b0*/  ULDC.64 UR8, c[0x0][0xad8] ;  /* 0x0002b60000087ab9 */ /* 0x000fc60000000a00 */
[----:B------:R-:W-:Y:S02]  /*d6c0*/  IMAD.IADD R21, R21, 0x1, R51 ;  /* 0x0000000115157824 */ /* 0x000fe400078e0233 */
[----:B------:R-:W-:Y:S02]  /*d6d0*/  IMAD R0, R0, UR8, RZ ;  /* 0x0000000800007c24 */ /* 0x000fe4000f8e02ff */
[----:B------:R-:W-:Y:S02]  /*d6e0*/  VIADD R53, R202, UR38 ;  /* 0x00000026ca357c36 */ /* 0x000fe40008000000 */
[C---:B------:R-:W-:Y:S02]  /*d6f0*/  IMAD R51, R49.reuse, UR9, R0 ;  /* 0x0000000931337c24 */ /* 0x040fe4000f8e0200 */
[----:B------:R-:W-:Y:S01]  /*d700*/  IMAD.WIDE.U32 R20, R49, UR8, R20 ;  /* 0x0000000831147c25 */ /* 0x000fe2000f8e0014 */
[----:B------:R-:W-:Y:S01]  /*d710*/  ISETP.GE.AND P2, PT, R53, R30, PT ;  /* 0x0000001e3500720c */ /* 0x000fe20003f46270 */
[----:B------:R-:W-:-:S02]  /*d720*/  ULDC.64 UR8, c[0x0][0xa80] ;  /* 0x0002a00000087ab9 */ /* 0x000fc40000000a00 */
[----:B------:R-:W-:Y:S01]  /*d730*/  IMAD.IADD R21, R21, 0x1, R51 ;  /* 0x0000000115157824 */ /* 0x000fe200078e0233 */
[C---:B------:R-:W-:Y:S01]  /*d740*/  LEA R0, P3, R20.reuse, UR8, 0x1 ;  /* 0x0000000814007c11 */ /* 0x040fe2000f8608ff */
[----:B------:R-:W-:Y:S02]  /*d750*/  VIADD R3, R3, 0x22820 ;  /* 0x0002282003037836 */ /* 0x000fe40000000000 */
[----:B------:R-:W-:Y:S01]  /*d760*/  VIADD R29, R53, 0x20 ;  /* 0x00000020351d7836 */ /* 0x000fe20000000000 */
[----:B------:R-:W-:Y:S02]  /*d770*/  LEA.HI.X R28, R20, UR9, R21, 0x1, P3 ;  /* 0x00000009141c7c11 */ /* 0x000fe400098f0c15 */
[----:B------:R-:W-:Y:S02]  /*d780*/  PRMT R3, RZ, 0x654, R3 ;  /* 0x00000654ff037816 */ /* 0x000fe40000000003 */
[-C--:B------:R-:W-:Y:S01]  /*d790*/  ISETP.GE.AND P0, PT, R29, R30.reuse, PT ;  /* 0x0000001e1d00720c */ /* 0x080fe20003f06270 */
[----:B------:R-:W-:Y:S01]  /*d7a0*/  VIADD R29, R53, 0x40 ;  /* 0x00000040351d7836 */ /* 0x000fe20000000000 */
[----:B-1----:R0:W-:Y:S01]  /*d7b0*/  SYNCS.ARRIVE.TRANS64.RED.A1T0 RZ, [R3+URZ], RZ ;  /* 0x000000ff03ff79a7 */ /* 0x0021e2000810043f */
[----:B------:R0:W1:Y:S01]  /*d7c0*/  SHFL.IDX PT, R20, R0, RZ, 0x181f ;  /* 0x00181fff00147589 */ /* 0x00006200000e0000 */
[----:B------:R-:W-:Y:S03]  /*d7d0*/  BSSY B1, `(.L_x_10087) ;  /* 0x000000d000017945 */ /* 0x000fe60003800000 */
[----:B------:R0:W2:Y:S01]  /*d7e0*/  SHFL.IDX PT, R21, R28, RZ, 0x181f ;  /* 0x00181fff1c157589 */ /* 0x0000a200000e0000 */
[----:B------:R-:W-:Y:S01]  /*d7f0*/  ISETP.GE.AND P1, PT, R29, R30, PT ;  /* 0x0000001e1d00720c */ /* 0x000fe20003f26270 */
[----:B------:R-:W-:-:S12]  /*d800*/  @P2 BRA `(.L_x_10088) ;  /* 0x0000000000242947 */ /* 0x000fd80003800000 */
[----:B------:R-:W-:Y:S02]  /*d810*/  ULDC UR4, c[0x0][0xac8] ;  /* 0x0002b20000047ab9 */ /* 0x000fe40000000800 */
[----:B------:R-:W-:Y:S02]  /*d820*/  ISETP.GE.AND P2, PT, R16, UR4, PT ;  /* 0x0000000410007c0c */ /* 0x000fe4000bf46270 */
[----:B------:R-:W-:-:S11]  /*d830*/  ISETP.GE.AND P3, PT, R19, UR4, PT ;  /* 0x0000000413007c0c */ /* 0x000fd6000bf66270 */
[CC--:B-1----:R-:W-:Y:S02]  /*d840*/  @!P2 LEA R2, P4, R16.reuse, R20.reuse, 0x1 ;  /* 0x000000141002a211 */ /* 0x0c2fe400078808ff */
[C---:B------:R-:W-:Y:S02]  /*d850*/  @!P3 LEA R20, P5, R19.reuse, R20, 0x1 ;  /* 0x000000141314b211 */ /* 0x040fe400078a08ff */
[-C--:B0-2---:R-:W-:Y:S02]  /*d860*/  @!P2 LEA.HI.X R3, R16, R21.reuse, R223, 0x1, P4 ;  /* 0x000000151003a211 */ /* 0x085fe400020f0cdf */
[----:B------:R-:W-:-:S03]  /*d870*/  @!P3 LEA.HI.X R21, R19, R21, R222, 0x1, P5 ;  /* 0x000000151315b211 */ /* 0x000fc600028f0cde */
[----:B-----5:R3:W-:Y:S04]  /*d880*/  @!P2 ST.E.128 desc[UR56][R2.64], R4 ;  /* 0x000000040200a985 */ /* 0x0207e8000c101d38 */
[----:B------:R3:W-:Y:S02]  /*d890*/  @!P3 ST.E.128 desc[UR56][R20.64], R32 ;  /* 0x000000201400b985 */ /* 0x0007e4000c101d38 */
.L_x_10088:
[----:B------:R-:W-:Y:S05]  /*d8a0*/  BSYNC B1 ;  /* 0x0000000000017941 */ /* 0x000fea0003800000 */
.L_x_10087:
[----:B---3-5:R3:W4:Y:S01]  /*d8b0*/  SHFL.IDX PT, R5, R28, 0x1, 0x181f ;  /* 0x00381f001c057f89 */ /* 0x02872200000e0000 */
[----:B------:R-:W-:Y:S03]  /*d8c0*/  BSSY B1, `(.L_x_10089) ;  /* 0x000000c000017945 */ /* 0x000fe60003800000 */
[----:B------:R3:W0:Y:S01]  /*d8d0*/  SHFL.IDX PT, R4, R0, 0x1, 0x181f ;  /* 0x00381f0000047f89 */ /* 0x00062200000e0000 */
[----:B------:R-:W-:Y:S05]  /*d8e0*/  @P0 BRA `(.L_x_10090) ;  /* 0x0000000000240947 */ /* 0x000fea0003800000 */
[----:B------:R-:W-:Y:S02]  /*d8f0*/  ULDC UR4, c[0x0][0xac8] ;  /* 0x0002b20000047ab9 */ /* 0x000fe40000000800 */
[----:B------:R-:W-:Y:S02]  /*d900*/  ISETP.GE.AND P3, PT, R16, UR4, PT ;  /* 0x0000000410007c0c */ /* 0x000fe4000bf66270 */
[----:B------:R-:W-:-:S11]  /*d910*/  ISETP.GE.AND P4, PT, R19, UR4, PT ;  /* 0x0000000413007c0c */ /* 0x000fd6000bf86270 */
[CC--:B0-----:R-:W-:Y:S02]  /*d920*/  @!P3 LEA R2, P0, R16.reuse, R4.reuse, 0x1 ;  /* 0x000000041002b211 */ /* 0x0c1fe400078008ff */
[C---:B------:R-:W-:Y:S02]  /*d930*/  @!P4 LEA R4, P2, R19.reuse, R4, 0x1 ;  /* 0x000000041304c211 */ /* 0x040fe400078408ff */
[-C--:B----4-:R-:W-:Y:S02]  /*d940*/  @!P3 LEA.HI.X R3, R16, R5.reuse, R223, 0x1, P0 ;  /* 0x000000051003b211 */ /* 0x090fe400000f0cdf */
[----:B------:R-:W-:-:S03]  /*d950*/  @!P4 LEA.HI.X R5, R19, R5, R222, 0x1, P2 ;  /* 0x000000051305c211 */ /* 0x000fc600010f0cde */
[----:B------:R0:W-:Y:S04]  /*d960*/  @!P3 ST.E.128 desc[UR56][R2.64], R8 ;  /* 0x000000080200b985 */ /* 0x0001e8000c101d38 */
[----:B------:R0:W-:Y:S02]  /*d970*/  @!P4 ST.E.128 desc[UR56][R4.64], R36 ;  /* 0x000000240400c985 */ /* 0x0001e4000c101d38 */
.L_x_10090:
[----:B------:R-:W-:Y:S05]  /*d980*/  BSYNC B1 ;  /* 0x0000000000017941 */ /* 0x000fea0003800000 */
.L_x_10089:
[----:B0---4-:R0:W4:Y:S01]  /*d990*/  SHFL.IDX PT, R5, R28, 0x2, 0x181f ;  /* 0x00581f001c057f89 */ /* 0x01112200000e0000 */
        /* <DEDUP_REMOVED lines=12> */
.L_x_10092:
[----:B------:R-:W-:Y:S05]  /*da60*/  BSYNC B1 ;  /* 0x0000000000017941 */ /* 0x000fea0003800000 */
.L_x_10091:
[----:B0-----:R-:W-:Y:S01]  /*da70*/  VIADD R3, R53, 0x60 ;  /* 0x0000006035037836 */ /* 0x001fe20000000000 */
[----:B---3--:R-:W0:Y:S04]  /*da80*/  SHFL.IDX PT, R28, R28, 0x3, 0x181f ;  /* 0x00781f001c1c7f89 */ /* 0x008e2800000e0000 */
[----:B------:R-:W-:Y:S01]  /*da90*/  ISETP.GE.AND P0, PT, R3, R30, PT ;  /* 0x0000001e0300720c */ /* 0x000fe20003f06270 */
[----:B------:R-:W3:-:S12]  /*daa0*/  SHFL.IDX PT, R0, R0, 0x3, 0x181f ;  /* 0x00781f0000007f89 */ /* 0x000ed800000e0000 */
[----:B------:R-:W-:Y:S05]  /*dab0*/  @P0 BRA `(.L_x_10093) ;  /* 0x0000001800180947 */ /* 0x000fea0003800000 */
[----:B------:R-:W-:Y:S02]  /*dac0*/  ULDC UR4, c[0x0][0xac8] ;  /* 0x0002b20000047ab9 */ /* 0x000fe40000000800 */
[----:B------:R-:W-:-:S13]  /*dad0*/  ISETP.GE.AND P1, PT, R16, UR4, PT ;  /* 0x0000000410007c0c */ /* 0x000fda000bf26270 */
[----:B---3--:R-:W-:-:S04]  /*dae0*/  @!P1 LEA R2, P0, R16, R0, 0x1 ;  /* 0x0000000010029211 */ /* 0x008fc800078008ff */
[----:B0-----:R-:W-:Y:S02]  /*daf0*/  @!P1 LEA.HI.X R3, R16, R28, R223, 0x1, P0 ;  /* 0x0000001c10039211 */ /* 0x001fe400000f0cdf */
[----:B------:R-:W-:-:S03]  /*db00*/  ISETP.GE.AND P0, PT, R19, UR4, PT ;  /* 0x0000000413007c0c */ /* 0x000fc6000bf06270 */
[----:B------:R0:W-:Y:S10]  /*db10*/  @!P1 ST.E.128 desc[UR56][R2.64], R24 ;  /* 0x0000001802009985 */ /* 0x0001f4000c101d38 */
[----:B------:R-:W-:Y:S05]  /*db20*/  @P0 BRA `(.L_x_10093) ;  /* 0x0000001400fc0947 */ /* 0x000fea0003800000 */
[----:B0-----:R-:W-:-:S04]  /*db30*/  LEA R2, P0, R19, R0, 0x1 ;  /* 0x0000000013027211 */ /* 0x001fc800078008ff */
[----:B------:R-:W-:-:S05]  /*db40*/  LEA.HI.X R3, R19, R28, R222, 0x1, P0 ;  /* 0x0000001c13037211 */ /* 0x000fca00000f0cde */
[----:B------:R0:W-:Y:S01]  /*db50*/  ST.E.128 desc[UR56][R2.64], R44 ;  /* 0x0000002c02007985 */ /* 0x0001e2000c101d38 */
[----:B------:R-:W-:Y:S05]  /*db60*/  BRA `(.L_x_10093) ;  /* 0x0000001400ec7947 */ /* 0x000fea0003800000 */
.L_x_10086:
        /* <DEDUP_REMOVED lines=17> */
[----:B------:R-:W-:Y:S01]  /*dc80*/  UIMAD UR4, UR4, UR10, URZ ;  /* 0x0000000a040472a4 */ /* 0x000fe2000f8e023f */
[----:B0-----:R-:W-:-:S03]  /*dc90*/  @P1 IMAD.HI.U32 R0, R13, R0, RZ ;  /* 0x000000000d001227 */ /* 0x001fc600078e00ff */
[----:B------:R-:W-:Y:S02]  /*dca0*/  UIMAD UR4, UR36, UR11, UR4 ;  /* 0x0000000b240472a4 */ /* 0x000fe4000f8e0204 */
[----:B------:R-:W-:-:S03]  /*dcb0*/  UIMAD.WIDE.U32 UR36, UR36, UR10, UR8 ;  /* 0x0000000a242472a5 */ /* 0x000fc6000f8e0008 */
[----:B------:R-:W-:Y:S01]  /*dcc0*/  ULDC.64 UR10, c[0x0][0xb48] ;  /* 0x0002d200000a7ab9 */ /* 0x000fe20000000a00 */
[----:B------:R-:W-:Y:S01]  /*dcd0*/  UIADD3 UR9, UR37, UR4, URZ ;  /* 0x0000000425097290 */ /* 0x000fe2000fffe03f */
[----:B-1----:R-:W-:Y:S02]  /*dce0*/  @P1 SHF.R.U32.HI R7, RZ, R5, R0 ;  /* 0x00000005ff071219 */ /* 0x002fe40000011600 */
        /* <DEDUP_REMOVED lines=23> */
[----:B------:R2:W0:Y:S04]  /*de60*/  SHFL.IDX PT, R4, R0, RZ, 0x1c1f ;  /* 0x001c1fff00047589 */ /* 0x00042800000e0000 */
[----:B------:R2:W1:Y:S01]  /*de70*/  SHFL.IDX PT, R5, R14, RZ, 0x1c1f ;  /* 0x001c1fff0e057589 */ /* 0x00046200000e0000 */
[----:B------:R-:W-:Y:S05]  /*de80*/  @P2 BRA `(.L_x_10095) ;  /* 0x0000000400002947 */ /* 0x000fea0003800000 */
[----:B------:R-:W-:Y:S02]  /*de90*/  ULDC UR4, c[0x0][0xac8] ;  /* 0x0002b20000047ab9 */ /* 0x000fe40000000800 */
[----:B------:R-:W-:Y:S02]  /*dea0*/  ISETP.GE.AND P1, PT, R17, UR4, PT ;  /* 0x0000000411007c0c */ /* 0x000fe4000bf26270 */
[----:B------:R-:W-:Y:S02]  /*deb0*/  ISETP.GE.AND P4, PT, R201, UR4, PT ;  /* 0x00000004c9007c0c */ /* 0x000fe4000bf86270 */
[----:B------:R-:W-:Y:S02]  /*dec0*/  ISETP.GE.AND P3, PT, R200, UR4, PT ;  /* 0x00000004c8007c0c */ /* 0x000fe4000bf66270 */
[----:B------:R-:W-:-:S07]  /*ded0*/  ISETP.GE.AND P2, PT, R199, UR4, PT ;  /* 0x00000004c7007c0c */ /* 0x000fce000bf46270 */
[----:B012---:R-:W-:Y:S02]  /*dee0*/  @!P1 IMAD.WIDE R2, R17, 0x4, R4 ;  /* 0x0000000411029825 */ /* 0x007fe400078e0204 */
        /* <DEDUP_REMOVED lines=16> */
[CC--:B0-----:R-:W-:Y:S02]  /*dff0*/  @!P4 LEA R2, P6, R197.reuse, R4.reuse, 0x2 ;  /* 0x00000004c502c211 */ /* 0x0c1fe400078c10ff */
[----:B------:R0:W-:Y:S01]  /*e000*/  @!P1 ST.E.64 desc[UR56][R12.64], R66 ;  /* 0x000000420c009985 */ /* 0x0001e2000c101b38 */
[----:B------:R-:W-:Y:S02]  /*e010*/  ISETP.GE.AND P1, PT, R194, UR4, PT ;  /* 0x00000004c2007c0c */ /* 0x000fe4000bf26270 */
[-C--:B------:R-:W-:Y:S02]  /*e020*/  @!P4 LEA.HI.X R3, R197, R5.reuse, R214, 0x2, P6 ;  /* 0x00000005c503c211 */ /* 0x080fe400030f14d6 */
[CC--:B-1----:R-:W-:Y:S02]  /*e030*/  @!P3 LEA R6, P6, R196.reuse, R4.reuse, 0x2 ;  /* 0x00000004c406b211 */ /* 0x0c2fe400078c10ff */
[----:B--2---:R-:W-:Y:S01]  /*e040*/  @!P2 LEA R8, P5, R195, R4, 0x2 ;  /* 0x00000004c308a211 */ /* 0x004fe200078a10ff */
[----:B------:R1:W-:Y:S01]  /*e050*/  @!P4 ST.E.64 desc[UR56][R2.64], R68 ;  /* 0x000000440200c985 */ /* 0x0003e2000c101b38 */
[----:B------:R-:W-:-:S02]  /*e060*/  @!P3 LEA.HI.X R7, R196, R5, R213, 0x2, P6 ;  /* 0x00000005c407b211 */ /* 0x000fc400030f14d5 */
[----:B------:R-:W-:Y:S02]  /*e070*/  ISETP.GE.AND P4, PT, R193, UR4, PT ;  /* 0x00000004c1007c0c */ /* 0x000fe4000bf86270 */
[----:B------:R-:W-:Y:S01]  /*e080*/  ISETP.GE.AND P6, PT, R192, UR4, PT ;  /* 0x00000004c0007c0c */ /* 0x000fe2000bfc6270 */
[----:B------:R2:W-:Y:S01]  /*e090*/  @!P3 ST.E.64 desc[UR56][R6.64], R70 ;  /* 0x000000460600b985 */ /* 0x0005e2000c101b38 */
[----:B------:R-:W-:Y:S02]  /*e0a0*/  @!P2 LEA.HI.X R9, R195, R5, R212, 0x2, P5 ;  /* 0x00000005c309a211 */ /* 0x000fe400028f14d4 */
[----:B---3--:R-:W-:-:S03]  /*e0b0*/  @!P1 LEA R10, P3, R194, R4, 0x2 ;  /* 0x00000004c20a9211 */ /* 0x008fc600078610ff */
[----:B------:R3:W-:Y:S01]  /*e0c0*/  @!P2 ST.E.64 desc[UR56][R8.64], R72 ;  /* 0x000000480800a985 */ /* 0x0007e2000c101b38 */
[-C--:B------:R-:W-:Y:S02]  /*e0d0*/  @!P1 LEA.HI.X R11, R194, R5.reuse, R211, 0x2, P3 ;  /* 0x00000005c20b9211 */ /* 0x080fe400018f14d3 */
[----:B------:R-:W-:Y:S02]  /*e0e0*/  ISETP.GE.AND P2, PT, R191, UR4, PT ;  /* 0x00000004bf007c0c */ /* 0x000fe4000bf46270 */
[CC--:B0-----:R-:W-:Y:S01]  /*e0f0*/  @!P4 LEA R12, P5, R193.reuse, R4.reuse, 0x2 ;  /* 0x00000004c10cc211 */ /* 0x0c1fe200078a10ff */
[----:B------:R0:W-:Y:S01]  /*e100*/  @!P1 ST.E.64 desc[UR56][R10.64], R74 ;  /* 0x0000004a0a009985 */ /* 0x0001e2000c101b38 */
[----:B-1----:R-:W-:Y:S02]  /*e110*/  @!P6 LEA R2, P3, R192, R4, 0x2 ;  /* 0x00000004c002e211 */ /* 0x002fe400078610ff */
[----:B------:R-:W-:Y:S02]  /*e120*/  ISETP.GE.AND P1, PT, R190, UR4, PT ;  /* 0x00000004be007c0c */ /* 0x000fe4000bf26270 */
[----:B------:R-:W-:-:S02]  /*e130*/  @!P4 LEA.HI.X R13, R193, R5, R210, 0x2, P5 ;  /* 0x00000005c10dc211 */ /* 0x000fc400028f14d2 */
[-C--:B------:R-:W-:Y:S02]  /*e140*/  @!P6 LEA.HI.X R3, R192, R5.reuse, R209, 0x2, P3 ;  /* 0x00000005c003e211 */ /* 0x080fe400018f14d1 */
[----:B------:R-:W-:Y:S01]  /*e150*/  ISETP.GE.AND P5, PT, R23, UR4, PT ;  /* 0x0000000417007c0c */ /* 0x000fe2000bfa6270 */
[----:B------:R1:W-:Y:S01]  /*e160*/  @!P4 ST.E.64 desc[UR56][R12.64], R76 ;  /* 0x0000004c0c00c985 */ /* 0x0003e2000c101b38 */
[----:B--2---:R-:W-:Y:S02]  /*e170*/  @!P2 LEA R6, P3, R191, R4, 0x2 ;  /* 0x00000004bf06a211 */ /* 0x004fe400078610ff */
[----:B------:R-:W-:Y:S01]  /*e180*/  ISETP.GE.AND P4, PT, R189, UR4, PT ;  /* 0x00000004bd007c0c */ /* 0x000fe2000bf86270 */
[----:B------:R4:W-:Y:S01]  /*e190*/  @!P6 ST.E.64 desc[UR56][R2.64], R78 ;  /* 0x0000004e0200e985 */ /* 0x0009e2000c101b38 */
[----:B------:R-:W-:Y:S02]  /*e1a0*/  ISETP.GE.AND P6, PT, R188, UR4, PT ;  /* 0x00000004bc007c0c */ /* 0x000fe4000bfc6270 */
[----:B------:R-:W-:-:S02]  /*e1b0*/  @!P2 LEA.HI.X R7, R191, R5, R208, 0x2, P3 ;  /* 0x00000005bf07a211 */ /* 0x000fc400018f14d0 */
[----:B---3--:R-:W-:-:S03]  /*e1c0*/  @!P1 LEA R8, P3, R190, R4, 0x2 ;  /* 0x00000004be089211 */ /* 0x008fc600078610ff */
[----:B------:R4:W-:Y:S01]  /*e1d0*/  @!P2 ST.E.64 desc[UR56][R6.64], R80 ;  /* 0x000000500600a985 */ /* 0x0009e2000c101b38 */
[----:B------:R-:W-:-:S03]  /*e1e0*/  @!P1 LEA.HI.X R9, R190, R5, R207, 0x2, P3 ;  /* 0x00000005be099211 */ /* 0x000fc600018f14cf */
[-C--:B0-----:R-:W-:Y:S02]  /*e1f0*/  @!P4 LEA R10, P2, R189, R4.reuse, 0x2 ;  /* 0x00000004bd0ac211 */ /* 0x081fe400078410ff */
        /* <DEDUP_REMOVED lines=9> */
.L_x_10095:
[----:B------:R-:W-:Y:S05]  /*e290*/  BSYNC B1 ;  /* 0x0000000000017941 */ /* 0x000fea0003800000 */
.L_x_10094:
[----:B-1--4-:R1:W3:Y:S04]  /*e2a0*/  SHFL.IDX PT, R5, R14, 0x1, 0x1c1f ;  /* 0x003c1f000e057f89 */ /* 0x0122e800000e0000 */
[----:B0-----:R1:W0:Y:S01]  /*e2b0*/  SHFL.IDX PT, R4, R0, 0x1, 0x1c1f ;  /* 0x003c1f0000047f89 */ /* 0x00122200000e0000 */
[----:B------:R-:W-:Y:S05]  /*e2c0*/  @P0 BRA `(.L_x_10093) ;  /* 0x0000001000140947 */ /* 0x000fea0003800000 */
[----:B------:R-:W-:Y:S02]  /*e2d0*/  ULDC UR4, c[0x0][0xac8] ;  /* 0x0002b20000047ab9 */ /* 0x000fe40000000800 */
[----:B------:R-:W-:Y:S02]  /*e2e0*/  ISETP.GE.AND P1, PT, R201, UR4, PT ;  /* 0x00000004c9007c0c */ /* 0x000fe4000bf26270 */
[----:B------:R-:W-:Y:S02]  /*e2f0*/  ISETP.GE.AND P6, PT, R17, UR4, PT ;  /* 0x0000000411007c0c */ /* 0x000fe4000bfc6270 */
[----:B------:R-:W-:Y:S02]  /*e300*/  ISETP.GE.AND P0, PT, R200, UR4, PT ;  /* 0x00000004c8007c0c */ /* 0x000fe4000bf06270 */
[----:B------:R-:W-:Y:S02]  /*e310*/  ISETP.GE.AND P2, PT, R199, UR4, PT ;  /* 0x00000004c7007c0c */ /* 0x000fe4000bf46270 */
[----:B------:R-:W-:-:S05]  /*e320*/  ISETP.GE.AND P3, PT, R198, UR4, PT ;  /* 0x00000004c6007c0c */ /* 0x000fca000bf66270 */
[-C--:B0-----:R-:W-:Y:S02]  /*e330*/  @!P1 LEA R6, P4, R201, R4.reuse, 0x2 ;  /* 0x00000004c9069211 */ /* 0x081fe400078810ff */
[----:B--23--:R-:W-:Y:S02]  /*e340*/  @!P6 IMAD.WIDE R2, R17, 0x4, R4 ;  /* 0x000000041102e825 */ /* 0x00cfe400078e0204 */
        /* <DEDUP_REMOVED lines=13> */
[----:B-1----:R-:W-:Y:S01]  /*e420*/  @!P4 LEA R14, P5, R197, R4, 0x2 ;  /* 0x00000004c50ec211 */ /* 0x002fe200078a10ff */
[----:B------:R1:W-:Y:S01]  /*e430*/  @!P2 ST.E.64 desc[UR56][R10.64], R50 ;  /* 0x000000320a00a985 */ /* 0x0003e2000c101b38 */
[----:B------:R-:W-:-:S02]  /*e440*/  ISETP.GE.AND P2, PT, R194, UR4, PT ;  /* 0x00000004c2007c0c */ /* 0x000fc4000bf46270 */
[-C--:B------:R-:W-:Y:S01]  /*e450*/  @!P4 LEA.HI.X R15, R197, R5.reuse, R214, 0x2, P5 ;  /* 0x00000005c50fc211 */ /* 0x080fe200028f14d6 */
[----:B------:R4:W-:Y:S02]  /*e460*/  @!P3 ST.E.64 desc[UR56][R12.64], R48 ;  /* 0x000000300c00b985 */ /* 0x0009e4000c101b38 */
[CC--:B0-----:R-:W-:Y:S02]  /*e470*/  @!P0 LEA R2, P3, R196.reuse, R4.reuse, 0x2 ;  /* 0x00000004c4028211 */ /* 0x0c1fe400078610ff */
[----:B------:R-:W-:Y:S01]  /*e480*/  @!P4 ST.E.64 desc[UR56][R14.64], R46 ;  /* 0x0000002e0e00c985 */ /* 0x000fe2000c101b38 */
[----:B------:R-:W-:Y:S02]  /*e490*/  ISETP.GE.AND P4, PT, R193, UR4, PT ;  /* 0x00000004c1007c0c */ /* 0x000fe4000bf86270 */
[----:B--2---:R-:W-:Y:S02]  /*e4a0*/  @!P1 LEA R6, P5, R195, R4, 0x2 ;  /* 0x00000004c3069211 */ /* 0x004fe400078a10ff */
[----:B------:R-:W-:-:S02]  /*e4b0*/  @!P0 LEA.HI.X R3, R196, R5, R213, 0x2, P3 ;  /* 0x00000005c4038211 */ /* 0x000fc400018f14d5 */
[----:B------:R-:W-:Y:S02]  /*e4c0*/  ISETP.GE.AND P3, PT, R192, UR4, PT ;  /* 0x00000004c0007c0c */ /* 0x000fe4000bf66270 */
[CC--:B---3--:R-:W-:Y:S01]  /*e4d0*/  @!P2 LEA R8, P6, R194.reuse, R4.reuse, 0x2 ;  /* 0x00000004c208a211 */ /* 0x0c8fe200078c10ff */
[----:B------:R0:W-:Y:S01]  /*e4e0*/  @!P0 ST.E.64 desc[UR56][R2.64], R44 ;  /* 0x0000002c02008985 */ /* 0x0001e2000c101b38 */
[-C--:B------:R-:W-:Y:S02]  /*e4f0*/  @!P1 LEA.HI.X R7, R195, R5.reuse, R212, 0x2, P5 ;  /* 0x00000005c3079211 */ /* 0x080fe400028f14d4 */
[----:B------:R-:W-:Y:S02]  /*e500*/  @!P2 LEA.HI.X R9, R194, R5, R211, 0x2, P6 ;  /* 0x00000005c209a211 */ /* 0x000fe400030f14d3 */
[----:B------:R-:W-:Y:S01]  /*e510*/  ISETP.GE.AND P0, PT, R191, UR4, PT ;  /* 0x00000004bf007c0c */ /* 0x000fe2000bf06270 */
[----:B------:R2:W-:Y:S01]  /*e520*/  @!P1 ST.E.64 desc[UR56][R6.64], R42 ;  /* 0x0000002a06009985 */ /* 0x0005e2000c101b38 */
[----:B-1----:R-:W-:-:S02]  /*e530*/  @!P4 LEA R10, P1, R193, R4, 0x2 ;  /* 0x00000004c10ac211 */ /* 0x002fc400078210ff */
[----:B------:R-:W-:Y:S01]  /*e540*/  ISETP.GE.AND P5, PT, R190, UR4, PT ;  /* 0x00000004be007c0c */ /* 0x000fe2000bfa6270 */
[----:B------:R1:W-:Y:S01]  /*e550*/  @!P2 ST.E.64 desc[UR56][R8.64], R40 ;  /* 0x000000280800a985 */ /* 0x0003e2000c101b38 */
[----:B------:R-:W-:Y:S02]  /*e560*/  @!P4 LEA.HI.X R11, R193, R5, R210, 0x2, P1 ;  /* 0x00000005c10bc211 */ /* 0x000fe400008f14d2 */
[----:B------:R-:W-:Y:S02]  /*e570*/  ISETP.GE.AND P2, PT, R189, UR4, PT ;  /* 0x00000004bd007c0c */ /* 0x000fe4000bf46270 */
[----:B------:R-:W-:Y:S01]  /*e580*/  ISETP.GE.AND P1, PT, R188, UR4, PT ;  /* 0x00000004bc007c0c */ /* 0x000fe2000bf26270 */
[----:B------:R3:W-:Y:S01]  /*e590*/  @!P4 ST.E.64 desc[UR56][R10.64], R38 ;  /* 0x000000260a00c985 */ /* 0x0007e2000c101b38 */
[-C--:B----4-:R-:W-:Y:S02]  /*e5a0*/  @!P3 LEA R12, P6, R192, R4.reuse, 0x2 ;  /* 0x00000004c00cb211 */ /* 0x090fe400078c10ff */
[----:B0-----:R-:W-:-:S02]  /*e5b0*/  @!P0 LEA R2, P4, R191, R4, 0x2 ;  /* 0x00000004bf028211 */ /* 0x001fc400078810ff */
[-C--:B------:R-:W-:Y:S02]  /*e5c0*/  @!P3 LEA.HI.X R13, R192, R5.reuse, R209, 0x2, P6 ;  /* 0x00000005c00db211 */ /* 0x080fe400030f14d1 */
[----:B------:R-:W-:-:S03]  /*e5d0*/  @!P0 LEA.HI.X R3, R191, R5, R208, 0x2, P4 ;  /* 0x00000005bf038211 */ /* 0x000fc600020f14d0 */
[----:B------:R3:W-:Y:S01]  /*e5e0*/  @!P3 ST.E.64 desc[UR56][R12.64], R36 ;  /* 0x000000240c00b985 */ /* 0x0007e2000c101b38 */
[-C--:B--2---:R-:W-:Y:S02]  /*e5f0*/  @!P5 LEA R6, P3, R190, R4.reuse, 0x2 ;  /* 0x00000004be06d211 */ /* 0x084fe400078610ff */
        /* <DEDUP_REMOVED lines=15> */
.L_x_10084:
        /* <DEDUP_REMOVED lines=29> */
.L_x_10096:
        /* <DEDUP_REMOVED lines=36> */
[----:B------:R-:W-:Y:S01]  /*eb00*/  UIADD3.X UR7, UR7, UR11, UR16, UP0, UP1 ;  /* 0x0000000b07077290 */ /* 0x000fe200087e2410 */
[----:B-1----:R-:W-:Y:S01]  /*eb10*/  @P0 SHF.R.U32.HI R5, RZ, R7, R2 ;  /* 0x00000007ff050219 */ /* 0x002fe20000011602 */
[----:B------:R-:W-:Y:S01]  /*eb20*/  IMAD.U32 R2, RZ, RZ, UR20 ;  /* 0x00000014ff027e24 */ /* 0x000fe2000f8e00ff */
[----:B------:R-:W-:Y:S01]  /*eb30*/  ULDC.64 UR8, c[0x0][UR17+0x210] ;  /* 0x0000840011087abb */ /* 0x000fe20008000a00 */
[----:B------:R-:W-:Y:S01]  /*eb40*/  ULDC.64 UR10, c[0x0][0xba8] ;  /* 0x0002ea00000a7ab9 */ /* 0x000fe20000000a00 */
[----:B------:R-:W-:Y:S01]  /*eb50*/  @!UP2 ULDC UR10, c[0x0][0xb50] ;  /* 0x0002d400000aaab9 */ /* 0x000fe20000000800 */
[--C-:B------:R-:W-:Y:S01]  /*eb60*/  IMAD.MOV R7, RZ, RZ, -R5.reuse ;  /* 0x000000ffff077224 */ /* 0x100fe200078e0a05 */
[----:B------:R-:W-:Y:S01]  /*eb70*/  IADD3 R2, P0, P1, R5, UR14, R2 ;  /* 0x0000000e05027c10 */ /* 0x000fe2000f91e002 */
[----:B------:R-:W-:Y:S01]  /*eb80*/  @!UP2 ULDC UR11, c[0x0][0xb54] ;  /* 0x0002d500000baab9 */ /* 0x000fe20000000800 */
[----:B------:R-:W-:Y:S01]  /*eb90*/  SHF.R.S32.HI R5, RZ, 0x1f, R5 ;  /* 0x0000001fff057819 */ /* 0x000fe20000011405 */
[----:B------:R-:W-:-:S03]  /*eba0*/  IMAD R7, R9, R7, R4 ;  /* 0x0000000709077224 */ /* 0x000fc600078e0204 */
[----:B------:R-:W-:Y:S01]  /*ebb0*/  IADD3.X R3, R5, UR7, R6, P0, P1 ;  /* 0x0000000705037c10 */ /* 0x000fe200087e2406 */
        /* <DEDUP_REMOVED lines=9> */
.L_x_10098:
[----:B------:R-:W-:Y:S05]  /*ec50*/  BSYNC B1 ;  /* 0x0000000000017941 */ /* 0x000fea0003800000 */
.L_x_10097:
[----:B------:R-:W-:-:S06]  /*ec60*/  UISETP.GT.AND UP0, UPT, UR47, 0x1, UPT ;  /* 0x000000012f00788c */ /* 0x000fcc000bf04270 */
[----:B------:R-:W-:-:S13]  /*ec70*/  PLOP3.LUT P0, PT, PT, PT, UP0, 0x80, 0x0 ;  /* 0x000000000000781c */ /* 0x000fda0003f0f008 */
[----:B------:R-:W-:Y:S05]  /*ec80*/  @P0 BRA `(.L_x_10093) ;  /* 0x0000000400a40947 */ /* 0x000fea0003800000 */
[----:B------:R-:W1:Y:S01]  /*ec90*/  LDC R11, c[0x0][0xbe8] ;  /* 0x0002fa00ff0b7b82 */ /* 0x000e620000000800 */
[----:B------:R-:W-:Y:S01]  /*eca0*/  ULDC.64 UR10, c[0x0][0xaa0] ;  /* 0x0002a800000a7ab9 */ /* 0x000fe20000000a00 */
[----:B------:R-:W-:Y:S01]  /*ecb0*/  IMAD R2, R22, 0x20, R202 ;  /* 0x0000002016027824 */ /* 0x000fe200078e02ca */
[----:B------:R-:W-:Y:S01]  /*ecc0*/  UIMAD UR7, UR16, UR10, URZ ;  /* 0x0000000a100772a4 */ /* 0x000fe2000f8e023f */
[----:B------:R-:W-:Y:S01]  /*ecd0*/  BSSY B1, `(.L_x_10099) ;  /* 0x000003a000017945 */ /* 0x000fe20003800000 */
[----:B------:R-:W-:Y:S01]  /*ece0*/  UIMAD.WIDE.U32 UR8, UR4, UR10, URZ ;  /* 0x0000000a040872a5 */ /* 0x000fe2000f8e003f */
[----:B------:R-:W-:Y:S01]  /*ecf0*/  VIADD R6, R2, UR38 ;  /* 0x0000002602067c36 */ /* 0x000fe20008000000 */
[----:B------:R-:W-:-:S03]  /*ed00*/  UIMAD UR7, UR4, UR11, UR7 ;  /* 0x0000000b040772a4 */ /* 0x000fc6000f8e0207 */
[----:B------:R-:W-:Y:S01]  /*ed10*/  ULDC.64 UR10, c[0x0][0xae8] ;  /* 0x0002ba00000a7ab9 */ /* 0x000fe20000000a00 */
[----:B------:R-:W-:Y:S01]  /*ed20*/  UIADD3 UR9, UR9, UR7, URZ ;  /* 0x0000000709097290 */ /* 0x000fe2000fffe03f */
[----:B0-----:R-:W-:-:S03]  /*ed30*/  IMAD.MOV.U32 R5, RZ, RZ, R6 ;  /* 0x000000ffff057224 */ /* 0x001fc600078e0006 */
        /* <DEDUP_REMOVED lines=19> */
[----:B------:R-:W-:Y:S02]  /*ee70*/  IMAD.U32 R2, RZ, RZ, UR36 ;  /* 0x00000024ff027e24 */ /* 0x000fe4000f8e00ff */
[C---:B------:R-:W-:Y:S01]  /*ee80*/  IMAD R9, R5.reuse, UR9, R4 ;  /* 0x0000000905097c24 */ /* 0x040fe2000f8e0204 */
[----:B------:R-:W-:Y:S01]  /*ee90*/  SHF.R.S32.HI R4, RZ, 0x1f, R7 ;  /* 0x0000001fff047819 */ /* 0x000fe20000011407 */
[----:B------:R-:W-:Y:S01]  /*eea0*/  IMAD.WIDE.U32 R2, R5, UR8, R2 ;  /* 0x0000000805027c25 */ /* 0x000fe2000f8e0002 */
[----:B------:R-:W-:-:S03]  /*eeb0*/  ULDC.64 UR8, c[0x0][0xad8] ;  /* 0x0002b60000087ab9 */ /* 0x000fc60000000a00 */
[----:B------:R-:W-:Y:S02]  /*eec0*/  IMAD.IADD R3, R3, 0x1, R9 ;  /* 0x0000000103037824 */ /* 0x000fe400078e0209 */
[----:B------:R-:W-:Y:S02]  /*eed0*/  IMAD R4, R4, UR8, RZ ;  /* 0x0000000804047c24 */ /* 0x000fe4000f8e02ff */
[----:B------:R-:W-:Y:S02]  /*eee0*/  VIADD R6, R202, UR38 ;  /* 0x00000026ca067c36 */ /* 0x000fe40008000000 */
[----:B-----5:R-:W-:Y:S02]  /*eef0*/  IMAD R11, R0, R11, RZ ;  /* 0x0000000b000b7224 */ /* 0x020fe400078e02ff */
        /* <DEDUP_REMOVED lines=23> */
.L_x_10100:
[----:B------:R-:W-:Y:S05]  /*f070*/  BSYNC B1 ;  /* 0x0000000000017941 */ /* 0x000fea0003800000 */
.L_x_10099:
        /* <DEDUP_REMOVED lines=13> */
.L_x_10102:
[----:B------:R-:W-:Y:S05]  /*f150*/  BSYNC B1 ;  /* 0x0000000000017941 */ /* 0x000fea0003800000 */
.L_x_10101:
        /* <DEDUP_REMOVED lines=13> */
.L_x_10104:
[----:B------:R-:W-:Y:S05]  /*f230*/  BSYNC B1 ;  /* 0x0000000000017941 */ /* 0x000fea0003800000 */
.L_x_10103:
        /* <DEDUP_REMOVED lines=14> */
.L_x_10093:
[----:B------:R-:W-:Y:S05]  /*f320*/  BSYNC B0 ;  /* 0x0000000000007941 */ /* 0x000fea0003800000 */
.L_x_10083:
[----:B------:R-:W-:Y:S02]  /*f330*/  ULDC UR4, c[0x0][0xc3c] ;  /* 0x00030f0000047ab9 */ /* 0x000fe40000000800 */
[----:B------:R-:W-:-:S13]  /*f340*/  ISETP.GE.AND P0, PT, R31, UR4, PT ;  /* 0x000000041f007c0c */ /* 0x000fda000bf06270 */
[----:B------:R-:W-:Y:S05]  /*f350*/  @!P0 BRA `(.L_x_10105) ;  /* 0xffffff1800f48947 */ /* 0x000fea000383ffff */
[----:B------:R-:W-:Y:S05]  /*f360*/  EXIT ;  /* 0x000000000000794d */ /* 0x000fea0003800000 */
.L_x_10040:
        /* <DEDUP_REMOVED lines=62> */
.L_x_10109:
        /* <DEDUP_REMOVED lines=36> */
.L_x_10107:
        /* <DEDUP_REMOVED lines=17> */
.L_x_10110:
        /* <DEDUP_REMOVED lines=63> */
.L_x_10111:
        /* <DEDUP_REMOVED lines=64> */
.L_x_10112:
[----:B01----:R-:W-:-:S05]  /*10290*/  LOP3.LUT R3, RZ, R2, RZ, 0x33, !PT ;  /* 0x00000002ff037212 */ /* 0x003fca00078e33ff */
[----:B------:R-:W-:-:S05]  /*102a0*/  IMAD.IADD R0, R0, 0x1, R3 ;  /* 0x0000000100007824 */ /* 0x000fca00078e0203 */
[----:B------:R1:W-:Y:S01]  /*102b0*/  STL [R1+0x4], R0 ;  /* 0x0000040001007387 */ /* 0x0003e20000100800 */
[----:B------:R-:W-:Y:S05]  /*102c0*/  BRA `(.L_x_10113) ;  /* 0x0000000000107947 */ /* 0x000fea0003800000 */
.L_x_10108:
[----:B------:R0:W-:Y:S01]  /*102d0*/  STL [R1], R6 ;  /* 0x0000000601007387 */ /* 0x0001e20000100800 */
[----:B------:R-:W-:-:S03]  /*102e0*/  ULDC UR39, c[0x0][0xc3c] ;  /* 0x00030f0000277ab9 */ /* 0x000fc60000000800 */
[----:B------:R0:W-:Y:S04]  /*102f0*/  STL [R1+0x4], RZ ;  /* 0x000004ff01007387 */ /* 0x0001e80000100800 */
[----:B------:R0:W-:Y:S02]  /*10300*/  STL [R1+0x8], RZ ;  /* 0x000008ff01007387 */ /* 0x0001e40000100800 */
.L_x_10113:
        /* <DEDUP_REMOVED lines=11> */
.L_x_10106:
[----:B------:R-:W-:Y:S01]  /*103c0*/  ULDC UR4, c[0x0][0xc3c] ;  /* 0x00030f0000047ab9 */ /* 0x000fe20000000800 */
[----:B------:R2:W-:Y:S01]  /*103d0*/  STL [R1+0x28], RZ ;  /* 0x000028ff01007387 */ /* 0x0005e20000100800 */
[----:B------:R-:W-:Y:S01]  /*103e0*/  UISETP.GE.AND UP0, UPT, UR39, UR4, UPT ;  /* 0x000000042700728c */ /* 0x000fe2000bf06270 */
[----:B------:R-:W-:Y:S02]  /*103f0*/  IMAD.MOV.U32 R35, RZ, RZ, 0x1 ;  /* 0x00000001ff237424 */ /* 0x000fe400078e00ff */
[----:B------:R-:W-:-:S03]  /*10400*/  IMAD.MOV.U32 R31, RZ, RZ, RZ ;  /* 0x000000ffff1f7224 */ /* 0x000fc600078e00ff */
[----:B------:R-:W-:-:S13]  /*10410*/  PLOP3.LUT P0, PT, PT, PT, UP0, 0x80, 0x0 ;  /* 0x000000000000781c */ /* 0x000fda0003f0f008 */
[----:B--2---:R-:W-:Y:S05]  /*10420*/  @P0 BRA `(.L_x_10114) ;  /* 0x0000006400f80947 */ /* 0x004fea0003800000 */
[----:B-1----:R-:W1:Y:S01]  /*10430*/  S2R R8, SR_TID.X ;  /* 0x0000000000087919 */ /* 0x002e620000002100 */
[----:B------:R-:W2:Y:S01]  /*10440*/  S2UR UR4, SR_CgaCtaId ;  /* 0x00000000000479c3 */ /* 0x000ea20000008800 */
[----:B------:R-:W-:Y:S01]  /*10450*/  MOV R16, 0x400 ;  /* 0x0000040000107802 */ /* 0x000fe20000000f00 */
[----:B------:R-:W-:Y:S01]  /*10460*/  IMAD.MOV.U32 R35, RZ, RZ, 0x1 ;  /* 0x00000001ff237424 */ /* 0x000fe200078e00ff */
[----:B------:R-:W-:Y:S01]  /*10470*/  ULOP3.LUT UR42, UR45, 0x2, URZ, 0xfc, !UPT ;  /* 0x000000022d2a7892 */ /* 0x000fe2000f8efc3f */
[----:B------:R-:W-:Y:S01]  /*10480*/  IMAD.MOV.U32 R31, RZ, RZ, RZ ;  /* 0x000000ffff1f7224 */ /* 0x000fe200078e00ff */
[----:B------:R-:W-:Y:S01]  /*10490*/  ULOP3.LUT UR43, UR45, 0x1, URZ, 0xfc, !UPT ;  /* 0x000000012d2b7892 */ /* 0x000fe2000f8efc3f */
[----:B------:R-:W-:Y:S01]  /*104a0*/  ULDC UR44, c[0x0][0xc] ;  /* 0x00000300002c7ab9 */ /* 0x000fe20000000800 */
[C---:B-1----:R-:W-:Y:S01]  /*104b0*/  IMAD.SHL.U32 R2, R8.reuse, 0x20, RZ ;  /* 0x0000002008027824 */ /* 0x042fe200078e00ff */
[C---:B0-----:R-:W-:Y:S01]  /*104c0*/  LOP3.LUT R6, R8.reuse, 0x7f, RZ, 0xc0, !PT ;  /* 0x0000007f08067812 */ /* 0x041fe200078ec0ff */
        /* <DEDUP_REMOVED lines=16> */
[----:B--2---:R-:W-:Y:S01]  /*105d0*/  IMAD.U32 R2, RZ, RZ, UR4 ;  /* 0x00000004ff027e24 */ /* 0x004fe2000f8e00ff */
        /* <DEDUP_REMOVED lines=18> */
.L_x_10188:
[----:B------:R-:W-:Y:S01]  /*10700*/  ULDC.64 UR4, c[0x0][0xc88] ;  /* 0x0003220000047ab9 */ /* 0x000fe20000000a00 */
[----:B------:R-:W-:Y:S01]  /*10710*/  ULDC.64 UR6, c[0x0][0xa18] ;  /* 0x0002860000067ab9 */ /* 0x000fe20000000a00 */
[----:B------:R-:W-:Y:S01]  /*10720*/  UIMAD.WIDE UR4, UR39, 0x4, UR4 ;  /* 0x00000004270478a5 */ /* 0x000fe2000f8e0204 */
[----:B------:R-:W-:Y:S01]  /*10730*/  IMAD.MOV.U32 R36, RZ, RZ, RZ ;  /* 0x000000ffff247224 */ /* 0x000fe200078e00ff */
[----:B01----:R-:W0:Y:S04]  /*10740*/  LDC R0, c[0x0][0x424] ;  /* 0x00010900ff007b82 */ /* 0x003e280000000800 */
[----:B--2---:R-:W-:Y:S02]  /*10750*/  IMAD.U32 R2, RZ, RZ, UR4 ;  /* 0x00000004ff027e24 */ /* 0x004fe4000f8e00ff */
        /* <DEDUP_REMOVED lines=45> */
.L_x_10115:
        /* <DEDUP_REMOVED lines=16> */
.L_x_10116:
        /* <DEDUP_REMOVED lines=9> */
.L_x_10117:
[----:B------:R-:W2:Y:S01]  /*10bc0*/  LDL R0, [R1+0x4] ;  /* 0x0000040001007983 */ /* 0x000ea20000100800 */
[----:B------:R-:W3:Y:S03]  /*10bd0*/  LDC R29, c[0x0][0x448] ;  /* 0x00011200ff1d7b82 */ /* 0x000ee60000000800 */
[----:B------:R-:W4:Y:S01]  /*10be0*/  LDL R17, [R1+0x8] ;  /* 0x0000080001117983 */ /* 0x000f220000100800 */
[----:B-----5:R-:W-:Y:S01]  /*10bf0*/  IMAD.IADD R18, R5, 0x1, -R36 ;  /* 0x0000000105127824 */ /* 0x020fe200078e0a24 */
[----:B------:R-:W-:Y:S02]  /*10c00*/  LOP3.LUT R22, R22, 0xfffffbff, RZ, 0xc0, !PT ;  /* 0xfffffbff16167812 */ /* 0x000fe400078ec0ff */
[----:B---3--:R-:W-:-:S13]  /*10c10*/  ISETP.NE.AND P0, PT, R29, 0x1, PT ;  /* 0x000000011d00780c */ /* 0x008fda0003f05270 */
[----:B-1----:R-:W1:Y:S01]  /*10c20*/  @P0 LDC R3, c[0x0][0x44c] ;  /* 0x00011300ff030b82 */ /* 0x002e620000000800 */
[----:B------:R-:W-:-:S07]  /*10c30*/  @P0 LOP3.LUT R22, R22, 0x400, RZ, 0xfc, !PT ;  /* 0x0000040016160812 */ /* 0x000fce00078efcff */
[----:B------:R-:W3:Y:S01]  /*10c40*/  @P0 LDC R7, c[0x0][0x450] ;  /* 0x00011400ff070b82 */ /* 0x000ee20000000800 */
[----:B--2---:R-:W-:-:S04]  /*10c50*/  IMAD.SHL.U32 R0, R0, 0x80, RZ ;  /* 0x0000008000007824 */ /* 0x004fc800078e00ff */
[----:B------:R-:W-:-:S04]  /*10c60*/  VIADD R0, R0, 0x7f ;  /* 0x0000007f00007836 */ /* 0x000fc80000000000 */
[----:B-1----:R-:W-:Y:S01]  /*10c70*/  @P0 IMAD.HI.U32 R2, R0, R3, RZ ;  /* 0x0000000300020227 */ /* 0x002fe200078e00ff */
[----:B0-----:R-:W-:-:S04]  /*10c80*/  IADD3 R3, R18, 0xa0, -R23 ;  /* 0x000000a012037810 */ /* 0x001fc80007ffe817 */
[----:B---3--:R-:W-:Y:S01]  /*10c90*/  @P0 SHF.R.U32.HI R0, RZ, R7, R2 ;  /* 0x00000007ff000219 */ /* 0x008fe20000011602 */
[----:B------:R-:W-:-:S04]  /*10ca0*/  VIADD R2, R18, 0x9f ;  /* 0x0000009f12027836 */ /* 0x000fc80000000000 */
[----:B------:R-:W-:-:S04]  /*10cb0*/  IMAD.HI R2, R2, 0x66666667, RZ ;  /* 0x6666666702027827 */ /* 0x000fc800078e02ff */
[----:B------:R-:W-:Y:S01]  /*10cc0*/  IMAD.IADD R0, R3, 0x1, R0 ;  /* 0x0000000103007824 */ /* 0x000fe200078e0200 */
[----:B------:R-:W-:-:S03]  /*10cd0*/  SHF.R.U32.HI R3, RZ, 0x1f, R2 ;  /* 0x0000001fff037819 */ /* 0x000fc60000011602 */
[----:B------:R-:W-:Y:S01]  /*10ce0*/  IMAD.HI R4, R0, 0x66666667, RZ ;  /* 0x6666666700047827 */ /* 0x000fe200078e02ff */
[----:B------:R-:W-:Y:S02]  /*10cf0*/  LEA.HI.SX32 R0, R2, R3, 0x1a ;  /* 0x0000000302007211 */ /* 0x000fe400078fd2ff */
[----:B----4-:R-:W-:Y:S02]  /*10d00*/  LOP3.LUT R2, R17, 0xff000000, RZ, 0xc0, !PT ;  /* 0xff00000011027812 */ /* 0x010fe400078ec0ff */
[----:B------:R-:W-:Y:S02]  /*10d10*/  SHF.R.U32.HI R3, RZ, 0x1f, R4 ;  /* 0x0000001fff037819 */ /* 0x000fe40000011604 */
[----:B------:R-:W-:Y:S02]  /*10d20*/  SHF.R.U32.HI R2, RZ, 0x8, R2 ;  /* 0x00000008ff027819 */ /* 0x000fe40000011602 */
[----:B------:R-:W-:-:S04]  /*10d30*/  LEA.HI.SX32 R3, R4, R3, 0x1a ;  /* 0x0000000304037211 */ /* 0x000fc800078fd2ff */
[----:B------:R-:W-:Y:S02]  /*10d40*/  VIMNMX R0, R0, R3, PT ;  /* 0x0000000300007248 */ /* 0x000fe40003fe0100 */
[----:B------:R-:W-:Y:S02]  /*10d50*/  LOP3.LUT R3, R17, 0xff0000, RZ, 0xc0, !PT ;  /* 0x00ff000011037812 */ /* 0x000fe400078ec0ff */
[----:B------:R-:W-:Y:S02]  /*10d60*/  ISETP.GE.AND P0, PT, R0, 0x1, PT ;  /* 0x000000010000780c */ /* 0x000fe40003f06270 */
[----:B------:R-:W-:Y:S01]  /*10d70*/  LEA.HI R2, R3, R2, RZ, 0x10 ;  /* 0x0000000203027211 */ /* 0x000fe200078f80ff */
[----:B------:R-:W-:-:S03]  /*10d80*/  IMAD.MOV.U32 R3, RZ, RZ, RZ ;  /* 0x000000ffff037224 */ /* 0x000fc600078e00ff */
[----:B------:R-:W-:-:S07]  /*10d90*/  LOP3.LUT R4, R2, 0xff, RZ, 0xc0, !PT ;  /* 0x000000ff02047812 */ /* 0x000fce00078ec0ff */
[----:B------:R-:W-:Y:S05]  /*10da0*/  @!P0 BRA `(.L_x_10118) ;  /* 0x0000000000748947 */ /* 0x000fea0003800000 */
[----:B------:R-:W-:Y:S01]  /*10db0*/  SHF.R.U32.HI R5, RZ, 0x10, R2 ;  /* 0x00000010ff057819 */ /* 0x000fe20000011602 */
[----:B------:R-:W-:-:S03]  /*10dc0*/  IMAD.MOV.U32 R2, RZ, RZ, RZ ;  /* 0x000000ffff027224 */ /* 0x000fc600078e00ff */
[----:B------:R-:W-:-:S13]  /*10dd0*/  ISETP.NE.AND P0, PT, R5, RZ, PT ;  /* 0x000000ff0500720c */ /* 0x000fda0003f05270 */
[----:B------:R-:W0:Y:S02]  /*10de0*/  @!P0 LDC R5, c[0x0][0x9f0] ;  /* 0x00027c00ff058b82 */ /* 0x000e240000000800 */
[-C--:B0-----:R-:W-:Y:S02]  /*10df0*/  IABS R6, R5.reuse ;  /* 0x0000000500067213 */ /* 0x081fe40000000000 */
[----:B------:R-:W-:Y:S02]  /*10e00*/  IADD3 R8, R5, -0x1, R0 ;  /* 0xffffffff05087810 */ /* 0x000fe40007ffe000 */
[----:B------:R-:W0:Y:S08]  /*10e10*/  I2F.RP R7, R6 ;  /* 0x0000000600077306 */ /* 0x000e300000209400 */
        /* <DEDUP_REMOVED lines=22> */
.L_x_10118:
        /* <DEDUP_REMOVED lines=25> */
.L_x_10120:
        /* <DEDUP_REMOVED lines=20> */
.L_x_10123:
[----:B------:R-:W-:Y:S05]  /*11250*/  BSYNC B6 ;  /* 0x0000000000067941 */ /* 0x000fea0003800000 */
.L_x_10122:
        /* <DEDUP_REMOVED lines=22> */
.L_x_10125:
[----:B------:R-:W-:Y:S05]  /*113c0*/  BSYNC B6 ;  /* 0x0000000000067941 */ /* 0x000fea0003800000 */
.L_x_10124:
        /* <DEDUP_REMOVED lines=21> */
.L_x_10127:
[----:B------:R-:W-:Y:S05]  /*11520*/  BSYNC B6 ;  /* 0x0000000000067941 */ /* 0x000fea0003800000 */
.L_x_10126:
        /* <DEDUP_REMOVED lines=19> */
.L_x_10129:
[----:B------:R-:W-:Y:S05]  /*11660*/  BSYNC B6 ;  /* 0x0000000000067941 */ /* 0x000fea0003800000 */
.L_x_10128:
        /* <DEDUP_REMOVED lines=15> */
.L_x_10208:
[----:B------:R-:W0:Y:S01]  /*11760*/  S2R R0, SR_TID.X ;  /* 0x0000000000007919 */ /* 0x000e220000002100 */
[----:B------:R-:W-:Y:S01]  /*11770*/  UMOV UR4, 0xa0 ;  /* 0x000000a000047882 */ /* 0x000fe20000000000 */
[----:B------:R-:W1:Y:S01]  /*11780*/  @P2 LDC R5, c[0x0][0x434] ;  /* 0x00010d00ff052b82 */ /* 0x000e620000000800 */
[----:B------:R-:W-:Y:S01]  /*11790*/  UIMAD UR4, UR46, UR4, -0xa0 ;  /* 0xffffff602e0474a4 */ /* 0x000fe2000f8e0204 */
[----:B------:R-:W2:Y:S01]  /*117a0*/  S2R R10, SR_TID.X ;  /* 0x00000000000a7919 */ /* 0x000ea20000002100 */
[----:B-----5:R-:W-:-:S05]  /*117b0*/  SHF.R.S32.HI R37, RZ, 0x1f, R34 ;  /* 0x0000001fff257819 */ /* 0x020fca0000011422 */
[----:B------:R-:W3:Y:S01]  /*117c0*/  @P2 LDC R7, c[0x0][0x438] ;  /* 0x00010e00ff072b82 */ /* 0x000ee20000000800 */
[----:B0-----:R-:W-:Y:S01]  /*117d0*/  LOP3.LUT R0, R0, 0x7f, RZ, 0xc0, !PT ;  /* 0x0000007f00007812 */ /* 0x001fe200078ec0ff */
[----:B--2---:R-:W-:-:S03]  /*117e0*/  IMAD.SHL.U32 R11, R10, 0x10, RZ ;  /* 0x000000100a0b7824 */ /* 0x004fc600078e00ff */
[----:B------:R-:W-:Y:S01]  /*117f0*/  SHF.R.U32.HI R12, RZ, 0x3, R0 ;  /* 0x00000003ff0c7819 */ /* 0x000fe20000011600 */
[----:B------:R-:W-:-:S03]  /*11800*/  IMAD.SHL.U32 R10, R10, 0x10, RZ ;  /* 0x000000100a0a7824 */ /* 0x000fc600078e00ff */
[C---:B------:R-:W-:Y:S02]  /*11810*/  LOP3.LUT R11, R12.reuse, 0x70, R11, 0xf8, !PT ;  /* 0x000000700c0b7812 */ /* 0x040fe400078ef80b */
[----:B------:R-:W-:Y:S02]  /*11820*/  LOP3.LUT R10, R12, 0x70, R10, 0xf8, !PT ;  /* 0x000000700c0a7812 */ /* 0x000fe400078ef80a */
[----:B------:R-:W-:-:S05]  /*11830*/  LOP3.LUT R11, R11, 0x80, RZ, 0xfc, !PT ;  /* 0x000000800b0b7812 */ /* 0x000fca00078efcff */
[----:B------:R-:W-:-:S04]  /*11840*/  VIADD R3, R11, UR4 ;  /* 0x000000040b037c36 */ /* 0x000fc80008000000 */
[C---:B------:R-:W-:Y:S01]  /*11850*/  IMAD.IADD R0, R3.reuse, 0x1, R36 ;  /* 0x0000000103007824 */ /* 0x040fe200078e0224 */
[----:B------:R-:W-:-:S03]  /*11860*/  ISETP.GE.AND P0, PT, R3, R18, PT ;  /* 0x000000120300720c */ /* 0x000fc60003f06270 */
[----:B-1----:R-:W-:Y:S01]  /*11870*/  @P2 IMAD.HI.U32 R4, R0, R5, RZ ;  /* 0x0000000500042227 */ /* 0x002fe200078e00ff */
[----:B------:R-:W-:-:S03]  /*11880*/  ISETP.GT.U32.OR P0, PT, R11, 0x9f, P0 ;  /* 0x0000009f0b00780c */ /* 0x000fc60000704470 */
[----:B------:R-:W-:Y:S01]  /*11890*/  IMAD.MOV.U32 R8, RZ, RZ, R0 ;  /* 0x000000ffff087224 */ /* 0x000fe200078e0000 */
[----:B---3--:R-:W-:-:S09]  /*118a0*/  @P2 SHF.R.U32.HI R8, RZ, R7, R4 ;  /* 0x00000007ff082219 */ /* 0x008fd20000011604 */
        /* <DEDUP_REMOVED lines=9> */
[----:B------:R-:W-:-:S03]  /*11940*/  VIADD R4, R10, UR4 ;  /* 0x000000040a047c36 */ /* 0x000fc60008000000 */
[----:B------:R-:W-:Y:S01]  /*11950*/  @!P0 LEA.HI.X R7, R2, R5, R9, 0x2, P1 ;  /* 0x0000000502078211 */ /* 0x000fe200008f1409 */
[----:B------:R-:W-:-:S06]  /*11960*/  IMAD.MOV.U32 R5, RZ, RZ, RZ ;  /* 0x000000ffff057224 */ /* 0x000fcc00078e00ff */
[----:B------:R0:W5:Y:S01]  /*11970*/  @!P0 LDG.E R5, desc[UR56][R6.64] ;  /* 0x0000003806058981 */ /* 0x000162000c1e1900 */
[C---:B------:R-:W-:Y:S01]  /*11980*/  ISETP.GE.AND P0, PT, R4.reuse, R18, PT ;  /* 0x000000120400720c */ /* 0x040fe20003f06270 */
[----:B------:R-:W-:Y:S02]  /*11990*/  IMAD.IADD R4, R4, 0x1, R36 ;  /* 0x0000000104047824 */ /* 0x000fe400078e0224 */
[----:B------:R-:W-:Y:S02]  /*119a0*/  IMAD.MOV R9, RZ, RZ, -R8 ;  /* 0x000000ffff097224 */ /* 0x000fe400078e0a08 */
[----:B------:R-:W-:Y:S01]  /*119b0*/  IMAD.MOV.U32 R10, RZ, RZ, R4 ;  /* 0x000000ffff0a7224 */ /* 0x000fe200078e0004 */
[----:B0-----:R-:W0:Y:S08]  /*119c0*/  @P2 LDC R7, c[0x0][0x434] ;  /* 0x00010d00ff072b82 */ /* 0x001e300000000800 */
[----:B------:R-:W1:Y:S08]  /*119d0*/  @P2 LDC R6, c[0x0][0x438] ;  /* 0x00010e00ff062b82 */ /* 0x000e700000000800 */
[----:B------:R-:W2:Y:S01]  /*119e0*/  @!P0 LDC.64 R2, c[0x0][0x428] ;  /* 0x00010a00ff028b82 */ /* 0x000ea20000000a00 */
[----:B0-----:R-:W-:-:S05]  /*119f0*/  @P2 IMAD.HI.U32 R7, R4, R7, RZ ;  /* 0x0000000704072227 */ /* 0x001fca00078e00ff */
[----:B-1----:R-:W-:Y:S01]  /*11a00*/  @P2 SHF.R.U32.HI R10, RZ, R6, R7 ;  /* 0x00000006ff0a2219 */ /* 0x002fe20000011607 */
[----:B------:R-:W-:Y:S02]  /*11a10*/  IMAD R6, R19, R9, R0 ;  /* 0x0000000913067224 */ /* 0x000fe400078e0200 */
[----:B------:R-:W-:Y:S01]  /*11a20*/  IMAD.MOV.U32 R7, RZ, RZ, RZ ;  /* 0x000000ffff077224 */ /* 0x000fe200078e00ff */
[--C-:B------:R-:W-:Y:S01]  /*11a30*/  @!P0 SHF.R.S32.HI R9, RZ, 0x1f, R10.reuse ;  /* 0x0000001fff098819 */ /* 0x100fe2000001140a */
[----:B------:R-:W-:Y:S02]  /*11a40*/  @!P0 IMAD.MOV.U32 R8, RZ, RZ, R10 ;  /* 0x000000ffff088224 */ /* 0x000fe400078e000a */
[-C--:B--2---:R-:W-:Y:S02]  /*11a50*/  @!P0 IMAD R0, R37, R2.reuse, RZ ;  /* 0x0000000225008224 */ /* 0x084fe400078e02ff */
[----:B------:R-:W-:-:S04]  /*11a60*/  @!P0 IMAD.WIDE.U32 R8, R34, R2, R8 ;  /* 0x0000000222088225 */ /* 0x000fc800078e0008 */
[----:B------:R-:W-:Y:S02]  /*11a70*/  @!P0 IMAD R0, R34, R3, R0 ;  /* 0x0000000322008224 */ /* 0x000fe400078e0200 */
[----:B------:R-:W0:Y:S02]  /*11a80*/  @!P0 LDC.64 R2, c[0x0][0x418] ;  /* 0x00010600ff028b82 */ /* 0x000e240000000a00 */
[----:B------:R-:W-:Y:S01]  /*11a90*/  @!P0 IMAD.IADD R0, R9, 0x1, R0 ;  /* 0x0000000109008824 */ /* 0x000fe200078e0200 */
[----:B------:R-:W-:Y:S02]  /*11aa0*/  LOP3.LUT R22, R22, 0xfffffffd, RZ, 0xc0, !PT ;  /* 0xfffffffd16167812 */ /* 0x000fe400078ec0ff */
[----:B0-----:R-:W-:-:S04]  /*11ab0*/  @!P0 LEA R2, P1, R8, R2, 0x2 ;  /* 0x0000000208028211 */ /* 0x001fc800078210ff */
[----:B------:R-:W-:Y:S01]  /*11ac0*/  @!P0 LEA.HI.X R3, R8, R3, R0, 0x2, P1 ;  /* 0x0000000308038211 */ /* 0x000fe200008f1400 */
[----:B------:R-:W-:-:S04]  /*11ad0*/  IMAD.U32 R0, RZ, RZ, UR42 ;  /* 0x0000002aff007e24 */ /* 0x000fc8000f8e00ff */
[----:B------:R0:W5:Y:S01]  /*11ae0*/  @!P0 LDG.E R7, desc[UR56][R2.64] ;  /* 0x0000003802078981 */ /* 0x000162000c1e1900 */
[----:B------:R-:W-:Y:S01]  /*11af0*/  ISETP.GT.U32.AND P0, PT, R11, 0x9f, PT ;  /* 0x0000009f0b00780c */ /* 0x000fe20003f04070 */
[----:B------:R-:W-:Y:S01]  /*11b00*/  IMAD.MOV R9, RZ, RZ, -R10 ;  /* 0x000000ffff097224 */ /* 0x000fe200078e0a0a */
[----:B------:R-:W-:Y:S02]  /*11b10*/  ISETP.NE.AND P2, PT, R0, 0x3, PT ;  /* 0x000000030000780c */ /* 0x000fe40003f45270 */
[----:B------:R-:W-:Y:S01]  /*11b20*/  LOP3.LUT R17, R17, 0xffff, RZ, 0xc0, !PT ;  /* 0x0000ffff11117812 */ /* 0x000fe200078ec0ff */
[----:B------:R-:W-:Y:S02]  /*11b30*/  IMAD R8, R19, R9, R4 ;  /* 0x0000000913087224 */ /* 0x000fe400078e0204 */
[----:B------:R-:W-:-:S04]  /*11b40*/  IMAD.U32 R4, RZ, RZ, UR46 ;  /* 0x0000002eff047e24 */ /* 0x000fc8000f8e00ff */
[----:B------:R-:W-:Y:S02]  /*11b50*/  VIADD R4, R4, 0xffffffff ;  /* 0xffffffff04047836 */ /* 0x000fe40000000000 */
[----:B------:R-:W-:-:S04]  /*11b60*/  @P0 LOP3.LUT R22, R22, 0x2, RZ, 0xfc, !PT ;  /* 0x0000000216160812 */ /* 0x000fc800078efcff */
[----:B------:R-:W-:-:S04]  /*11b70*/  LOP3.LUT R22, R22, 0xfffffffb, RZ, 0xc0, !PT ;  /* 0xfffffffb16167812 */ /* 0x000fc800078ec0ff */
[----:B------:R-:W-:Y:S01]  /*11b80*/  @P2 LOP3.LUT R22, R22, 0x4, RZ, 0xfc, !PT ;  /* 0x0000000416162812 */ /* 0x000fe200078efcff */
[----:B0-----:R-:W-:Y:S06]  /*11b90*/  @!P2 BRA `(.L_x_10131) ;  /* 0x000000000004a947 */ /* 0x001fec0003800000 */
[----:B------:R-:W-:Y:S01]  /*11ba0*/  BPT.TRAP 0x1 ;  /* 0x000000040000795c */ /* 0x000fe20000300000 */
.L_x_10131:
[----:B------:R-:W-:Y:S01]  /*11bb0*/  IMAD R0, R31, 0x8, R16 ;  /* 0x000000081f007824 */ /* 0x000fe200078e0210 */
[----:B------:R-:W-:Y:S01]  /*11bc0*/  SHF.L.U32 R28, R35, 0x1f, RZ ;  /* 0x0000001f231c7819 */ /* 0x000fe200000006ff */
[----:B------:R-:W-:Y:S01]  /*11bd0*/  BSSY B0, `(.L_x_10132) ;  /* 0x0000004000007945 */ /* 0x000fe20003800000 */
[----:B------:R-:W-:Y:S02]  /*11be0*/  SHF.R.S32.HI R21, RZ, 0x1f, R8 ;  /* 0x0000001fff157819 */ /* 0x000fe40000011408 */
[----:B------:R-:W0:Y:S02]  /*11bf0*/  SYNCS.PHASECHK.TRANS64.TRYWAIT P0, [R0+URZ+0x22880], R28 ;  /* 0x0228801c000075a7 */ /* 0x000e24000800017f */
[----:B0-----:R-:W-:Y:S05]  /*11c00*/  @!P0 BRA `(.L_x_10133) ;  /* 0x0000005400d88947 */ /* 0x001fea0003800000 */
.L_x_10209:
[----:B------:R-:W-:Y:S05]  /*11c10*/  BSYNC B0 ;  /* 0x0000000000007941 */ /* 0x000fea0003800000 */
.L_x_10132:
        /* <DEDUP_REMOVED lines=125> */
.L_x_10231:
        /* <DEDUP_REMOVED lines=9> */
.L_x_10135:
        /* <DEDUP_REMOVED lines=11> */
.L_x_10136:
[----:B------:R1:W-:Y:S01]  /*12530*/  SYNCS.ARRIVE.TRANS64.A1T0 RZ, [R0+URZ+0x22870], RZ ;  /* 0x022870ff00ff79a7 */ /* 0x0003e2000810003f */
[----:B------:R-:W-:Y:S05]  /*12540*/  @!P6 BRA `(.L_x_10137) ;  /* 0x000000000004e947 */ /* 0x000fea0003800000 */
[----:B------:R-:W-:Y:S01]  /*12550*/  BPT.TRAP 0x1 ;  /* 0x000000040000795c */ /* 0x000fe20000300000 */
.L_x_10137:
[----:B------:R-:W2:Y:S01]  /*12560*/  SYNCS.PHASECHK.TRANS64.TRYWAIT P0, [R0+URZ+0x22840], R28 ;  /* 0x0228401c000075a7 */ /* 0x000ea2000800017f */
[----:B------:R-:W-:Y:S04]  /*12570*/  BSSY B0, `(.L_x_10138) ;  /* 0x0000002000007945 */ /* 0x000fe80003800000 */
[----:B--2---:R-:W-:Y:S05]  /*12580*/  @!P0 BRA `(.L_x_10139) ;  /* 0x0000005800b08947 */ /* 0x004fea0003800000 */
.L_x_10232:
[----:B------:R-:W-:Y:S05]  /*12590*/  BSYNC B0 ;  /* 0x0000000000007941 */ /* 0x000fea0003800000 */
.L_x_10138:
        /* <DEDUP_REMOVED lines=32> */
[----:B------:R-:W3:Y:S01]  /*127a0*/  SHFL.IDX PT, R3, R8, RZ, 0x181f ;  /* 0x00181fff08037589 */ /* 0x000ee200000e0000 */
[C---:B------:R-:W-:Y:S02]  /*127b0*/  LOP3.LUT P6, RZ, R22.reuse, 0x80, RZ, 0xc0, !PT ;  /* 0x0000008016ff7812 */ /* 0x040fe400078cc0ff */
[----:B------:R-:W-:Y:S01]  /*127c0*/  LOP3.LUT R22, R22, 0xffffefff, RZ, 0xc0, !PT ;  /* 0xffffefff16167812 */ /* 0x000fe200078ec0ff */
[----:B------:R-:W4:Y:S03]  /*127d0*/  SHFL.IDX PT, R2, R7, RZ, 0x181f ;  /* 0x00181fff07027589 */ /* 0x000f2600000e0000 */
[----:B------:R-:W-:Y:S01]  /*127e0*/  @P1 LOP3.LUT R22, R22, 0x1000, RZ, 0xfc, !PT ;  /* 0x0000100016161812 */ /* 0x000fe200078efcff */
[----:B------:R-:W-:Y:S03]  /*127f0*/  SHFL.IDX PT, R14, R5, RZ, 0x181f ;  /* 0x00181fff050e7589 */ /* 0x000fe600000e0000 */
[----:B------:R-:W-:-:S03]  /*12800*/  LOP3.LUT P1, RZ, R22, 0x10, RZ, 0xc0, !PT ;  /* 0x0000001016ff7812 */ /* 0x000fc6000782c0ff */
[----:B---3--:R-:W-:-:S05]  /*12810*/  @P6 IADD3 R3, P0, R30, R3, RZ ;  /* 0x000000031e036210 */ /* 0x008fca0007f1e0ff */
[----:B----4-:R-:W-:-:S05]  /*12820*/  @P6 IMAD.X R2, RZ, RZ, R2, P0 ;  /* 0x000000ffff026224 */ /* 0x010fca00000e0602 */
[----:B------:R-:W-:-:S04]  /*12830*/  @P6 LOP3.LUT R3, R3, R2, RZ, 0x3c, !PT ;  /* 0x0000000203036212 */ /* 0x000fc800078e3cff */
[----:B------:R-:W-:-:S04]  /*12840*/  @P6 LOP3.LUT R2, R3, R2, RZ, 0x3c, !PT ;  /* 0x0000000203026212 */ /* 0x000fc800078e3cff */
[----:B------:R-:W-:-:S05]  /*12850*/  @P6 LOP3.LUT R3, R3, R2, RZ, 0x3c, !PT ;  /* 0x0000000203036212 */ /* 0x000fca00078e3cff */
        /* <DEDUP_REMOVED lines=30> */
[----:B------:R-:W4:Y:S06]  /*12a40*/  SHFL.IDX PT, R2, R7, 0x4, 0x181f ;  /* 0x00981f0007027f89 */ /* 0x000f2c00000e0000 */
[----:B---3--:R-:W-:-:S05]  /*12a50*/  @P4 IADD3 R3, P0, R30, R3, RZ ;  /* 0x000000031e034210 */ /* 0x008fca0007f1e0ff */
[----:B----4-:R-:W-:-:S05]  /*12a60*/  @P4 IMAD.X R2, RZ, RZ, R2, P0 ;  /* 0x000000ffff024224 */ /* 0x010fca00000e0602 */
[----:B------:R-:W-:-:S04]  /*12a70*/  @P4 LOP3.LUT R3, R3, R2, RZ, 0x3c, !PT ;  /* 0x0000000203034212 */ /* 0x000fc800078e3cff */
[----:B------:R-:W-:-:S04]  /*12a80*/  @P4 LOP3.LUT R2, R3, R2, RZ, 0x3c, !PT ;  /* 0x0000000203024212 */ /* 0x000fc800078e3cff */
[----:B------:R-:W-:-:S05]  /*12a90*/  @P4 LOP3.LUT R3, R3, R2, RZ, 0x3c, !PT ;  /* 0x0000000203034212 */ /* 0x000fca00078e3cff */
        /* <DEDUP_REMOVED lines=8> */
[----:B------:R3:W-:Y:S04]  /*12b20*/  @P5 LDGSTS.E.BYPASS.LTC128B.128 [R4+0x1ac00], desc[UR56][R2.64], !P2 ;  /* 0x1ac0000002045fae */ /* 0x0007e8000d101d78 */
[----:B---3--:R-:W3:Y:S04]  /*12b30*/  SHFL.IDX PT, R3, R8, 0x6, 0x181f ;  /* 0x00d81f0008037f89 */ /* 0x008ee800000e0000 */
[----:B------:R-:W4:Y:S04]  /*12b40*/  SHFL.IDX PT, R2, R7, 0x6, 0x181f ;  /* 0x00d81f0007027f89 */ /* 0x000f2800000e0000 */
[----:B------:R-:W5:Y:S04]  /*12b50*/  SHFL.IDX PT, R8, R8, 0x7, 0x181f ;  /* 0x00f81f0008087f89 */ /* 0x000f6800000e0000 */
[----:B------:R-:W0:Y:S01]  /*12b60*/  SHFL.IDX PT, R7, R7, 0x7, 0x181f ;  /* 0x00f81f0007077f89 */ /* 0x000e2200000e0000 */
[----:B---3--:R-:W-:-:S05]  /*12b70*/  @P6 IADD3 R3, P0, R30, R3, RZ ;  /* 0x000000031e036210 */ /* 0x008fca0007f1e0ff */
[----:B----4-:R-:W-:Y:S01]  /*12b80*/  @P6 IMAD.X R2, RZ, RZ, R2, P0 ;  /* 0x000000ffff026224 */ /* 0x010fe200000e0602 */
[----:B-----5:R-:W-:-:S04]  /*12b90*/  @P3 IADD3 R9, P0, R30, R8, RZ ;  /* 0x000000081e093210 */ /* 0x020fc80007f1e0ff */
[----:B------:R-:W-:Y:S01]  /*12ba0*/  @P6 LOP3.LUT R3, R3, R2, RZ, 0x3c, !PT ;  /* 0x0000000203036212 */ /* 0x000fe200078e3cff */
[----:B0-----:R-:W-:-:S03]  /*12bb0*/  @P3 IMAD.X R10, RZ, RZ, R7, P0 ;  /* 0x000000ffff0a3224 */ /* 0x001fc600000e0607 */
[----:B------:R-:W-:-:S04]  /*12bc0*/  @P6 LOP3.LUT R2, R3, R2, RZ, 0x3c, !PT ;  /* 0x0000000203026212 */ /* 0x000fc800078e3cff */
[----:B------:R-:W-:-:S05]  /*12bd0*/  @P6 LOP3.LUT R3, R3, R2, RZ, 0x3c, !PT ;  /* 0x0000000203036212 */ /* 0x000fca00078e3cff */
[----:B------:R0:W-:Y:S02]  /*12be0*/  @P6 LDGSTS.E.BYPASS.LTC128B.128 [R4+0x1b400], desc[UR56][R2.64], !P2 ;  /* 0x1b40000002046fae */ /* 0x0001e4000d101d78 */
[----:B0-----:R-:W-:Y:S01]  /*12bf0*/  @P3 IMAD.MOV.U32 R2, RZ, RZ, R9 ;  /* 0x000000ffff023224 */ /* 0x001fe200078e0009 */
[----:B------:R-:W-:Y:S01]  /*12c00*/  @P1 IADD3 R9, P0, R30, R14, RZ ;  /* 0x0000000e1e091210 */ /* 0x000fe20007f1e0ff */
[----:B------:R-:W-:Y:S01]  /*12c10*/  @P3 IMAD.MOV.U32 R3, RZ, RZ, R10 ;  /* 0x000000ffff033224 */ /* 0x000fe200078e000a */
[----:B------:R-:W-:Y:S04]  /*12c20*/  SHFL.IDX PT, R14, R5, 0x1, 0x181f ;  /* 0x00381f00050e7f89 */ /* 0x000fe800000e0000 */
[----:B------:R0:W-:Y:S04]  /*12c30*/  @P3 LDGSTS.E.BYPASS.LTC128B.128 [R4+0x1bc00], desc[UR56][R2.64], !P2 ;  /* 0x1bc0000002043fae */ /* 0x0001e8000d101d78 */
[----:B0-----:R-:W0:Y:S04]  /*12c40*/  SHFL.IDX PT, R2, R6, RZ, 0x181f ;  /* 0x00181fff06027589 */ /* 0x001e2800000e0000 */
[----:B------:R-:W3:Y:S01]  /*12c50*/  SHFL.IDX PT, R6, R6, 0x1, 0x181f ;  /* 0x00381f0006067f89 */ /* 0x000ee200000e0000 */
[----:B0-----:R-:W-:-:S02]  /*12c60*/  @P1 IMAD.X R10, RZ, RZ, R2, P0 ;  /* 0x000000ffff0a1224 */ /* 0x001fc400000e0602 */
[----:B------:R-:W-:Y:S02]  /*12c70*/  @P1 IMAD.MOV.U32 R2, RZ, RZ, R9 ;  /* 0x000000ffff021224 */ /* 0x000fe400078e0009 */
[----:B------:R-:W-:-:S05]  /*12c80*/  @P1 IMAD.MOV.U32 R3, RZ, RZ, R10 ;  /* 0x000000ffff031224 */ /* 0x000fca00078e000a */
[----:B---3--:R0:W-:Y:S02]  /*12c90*/  @P1 LDGSTS.E.BYPASS.LTC128B.128 [R4+0x1c400], desc[UR56][R2.64], !P2 ;  /* 0x1c40000002041fae */ /* 0x0081e4000d101d78 */
.L_x_10254:
[----:B------:R-:W-:-:S13]  /*12ca0*/  LOP3.LUT P1, RZ, R22, 0x200, RZ, 0xc0, !PT ;  /* 0x0000020016ff7812 */ /* 0x000fda000782c0ff */
[----:B0-----:R-:W-:-:S05]  /*12cb0*/  @P1 IADD3 R2, P0, R30, R14, RZ ;  /* 0x0000000e1e021210 */ /* 0x001fca0007f1e0ff */
[----:B------:R-:W-:Y:S01]  /*12cc0*/  @P1 IMAD.X R3, RZ, RZ, R6, P0 ;  /* 0x000000ffff031224 */ /* 0x000fe200000e0606 */
[----:B------:R-:W-:-:S04]  /*12cd0*/  PLOP3.LUT P0, PT, PT, PT, PT, 0x80, 0x0 ;  /* 0x000000000000781c */ /* 0x000fc80003f0f070 */
[----:B------:R-:W-:Y:S01]  /*12ce0*/  @!PT LDS RZ, [RZ] ;  /* 0x00000000fffff984 */ /* 0x000fe20000000800 */
[----:B------:R-:W-:Y:S01]  /*12cf0*/  @!PT LDS RZ, [RZ] ;  /* 0x00000000fffff984 */ /* 0x000fe20000000800 */
[----:B------:R-:W-:Y:S01]  /*12d00*/  @!PT LDS RZ, [RZ] ;  /* 0x00000000fffff984 */ /* 0x000fe20000000800 */
[----:B------:R0:W-:Y:S01]  /*12d10*/  @P1 LDGSTS.E.BYPASS.LTC128B.128 [R4+0x1cc00], desc[UR56][R2.64], !P2 ;  /* 0x1cc0000002041fae */ /* 0x0001e2000d101d78 */
[----:B------:R-:W-:-:S08]  /*12d20*/  NOP ;  /* 0x0000000000007918 */ /* 0x000fd00000000000 */
.L_x_10141:
        /* <DEDUP_REMOVED lines=11> */
.L_x_10142:
        /* <DEDUP_REMOVED lines=32> */
.L_x_10144:
[----:B------:R-:W-:Y:S05]  /*12fe0*/  BSYNC B6 ;  /* 0x0000000000067941 */ /* 0x000fea0003800000 */
.L_x_10143:
[----:B------:R-:W0:Y:S01]  /*12ff0*/  S2R R2, SR_TID.X ;  /* 0x0000000000027919 */ /* 0x000e220000002100 */
[----:B------:R-:W-:Y:S01]  /*13000*/  ISETP.NE.AND P6, PT, R29, 0x1, PT ;  /* 0x000000011d00780c */ /* 0x000fe20003fc5270 */
[----:B------:R-:W1:Y:S01]  /*13010*/  LDC R5, c[0x0][0x448] ;  /* 0x00011200ff057b82 */ /* 0x000e620000000800 */
[----:B------:R2:W5:Y:S01]  /*13020*/  LDL R8, [R1+0x24] ;  /* 0x0000240001087983 */ /* 0x0005620000100800 */
[----:B------:R-:W-:Y:S01]  /*13030*/  R2UR UR8, R17 ;  /* 0x00000000110872ca */ /* 0x000fe200000e0000 */
[----:B------:R-:W-:-:S09]  /*13040*/  ULDC.64 UR6, c[0x0][0x2d8] ;  /* 0x0000b60000067ab9 */ /* 0x000fd20000000a00 */
[----:B------:R-:W3:Y:S08]  /*13050*/  @P6 LDC R3, c[0x0][0x44c] ;  /* 0x00011300ff036b82 */ /* 0x000ef00000000800 */
[----:B------:R-:W4:Y:S01]  /*13060*/  @P6 LDC R4, c[0x0][0x450] ;  /* 0x00011400ff046b82 */ /* 0x000f220000000800 */
[----:B0-----:R-:W-:-:S04]  /*13070*/  LOP3.LUT R18, R2, 0x7f, RZ, 0xc0, !PT ;  /* 0x0000007f02127812 */ /* 0x001fc800078ec0ff */
[----:B------:R-:W-:Y:S02]  /*13080*/  SHF.R.U32.HI R19, RZ, 0x3, R18 ;  /* 0x00000003ff137819 */ /* 0x000fe40000011612 */
[----:B------:R-:W2:Y:S01]  /*13090*/  LDL R18, [R1+0x4] ;  /* 0x0000040001127983 */ /* 0x000ea20000100800 */
[----:B------:R-:W-:Y:S01]  /*130a0*/  IMAD.SHL.U32 R2, R2, 0x10, RZ ;  /* 0x0000001002027824 */ /* 0x000fe200078e00ff */
[----:B------:R-:W-:-:S04]  /*130b0*/  R2UR UR10, R17 ;  /* 0x00000000110a72ca */ /* 0x000fc800000e0000 */
[----:B------:R-:W-:Y:S01]  /*130c0*/  LOP3.LUT R2, R19, 0x70, R2, 0xf8, !PT ;  /* 0x0000007013027812 */ /* 0x000fe200078ef802 */
[----:B------:R-:W-:Y:S01]  /*130d0*/  UMOV UR4, UR36 ;  /* 0x0000002400047c82 */ /* 0x000fe20008000000 */
[----:B------:R-:W-:Y:S02]  /*130e0*/  UMOV UR5, UR41 ;  /* 0x0000002900057c82 */ /* 0x000fe40008000000 */
[----:B------:R-:W-:-:S03]  /*130f0*/  UIMAD.WIDE.U32 UR4, UR8, UR6, UR4 ;  /* 0x00000006080472a5 */ /* 0x000fc6000f8e0004 */
[----:B------:R-:W-:Y:S02]  /*13100*/  ULDC.64 UR8, c[0x0][0x2e0] ;  /* 0x0000b80000087ab9 */ /* 0x000fe40000000a00 */
[----:B------:R-:W-:Y:S02]  /*13110*/  UIMAD UR6, UR40, UR8, URZ ;  /* 0x00000008280672a4 */ /* 0x000fe4000f8e023f */
[----:B------:R-:W-:Y:S01]  /*13120*/  UIMAD UR5, UR10, UR7, UR5 ;  /* 0x000000070a0572a4 */ /* 0x000fe2000f8e0205 */
[----:B------:R-:W0:Y:S01]  /*13130*/  S2R R19, SR_TID.X ;  /* 0x0000000000137919 */ /* 0x000e220000002100 */
[----:B------:R-:W-:Y:S02]  /*13140*/  UIMAD UR6, UR38, UR9, UR6 ;  /* 0x00000009260672a4 */ /* 0x000fe4000f8e0206 */
[----:B------:R-:W-:-:S03]  /*13150*/  UIMAD.WIDE.U32 UR4, UR38, UR8, UR4 ;  /* 0x00000008260472a5 */ /* 0x000fc6000f8e0004 */
[----:B------:R-:W-:Y:S01]  /*13160*/  ULDC.64 UR8, c[0x0][0x2d0] ;  /* 0x0000b40000087ab9 */ /* 0x000fe20000000a00 */
[----:B------:R-:W-:Y:S01]  /*13170*/  UIADD3 UR5, UR5, UR6, URZ ;  /* 0x0000000605057290 */ /* 0x000fe2000fffe03f */
[----:B------:R-:W-:Y:S01]  /*13180*/  IMAD.U32 R9, RZ, RZ, UR8 ;  /* 0x00000008ff097e24 */ /* 0x000fe2000f8e00ff */
[----:B0-----:R-:W-:-:S04]  /*13190*/  LOP3.LUT R19, R19, 0x7f, RZ, 0xc0, !PT ;  /* 0x0000007f13137812 */ /* 0x001fc800078ec0ff */
[----:B------:R-:W-:Y:S01]  /*131a0*/  SHF.R.U32.HI R10, RZ, 0x3, R19 ;  /* 0x00000003ff0a7819 */ /* 0x000fe20000011613 */
[----:B--2---:R-:W-:-:S04]  /*131b0*/  IMAD R0, R18, 0x80, R2 ;  /* 0x0000008012007824 */ /* 0x004fc800078e0202 */
[----:B---3--:R-:W-:-:S04]  /*131c0*/  @P6 IMAD.HI.U32 R3, R0, R3, RZ ;  /* 0x0000000300036227 */ /* 0x008fc800078e00ff */
[----:B------:R-:W-:Y:S01]  /*131d0*/  IMAD.MOV.U32 R2, RZ, RZ, R0 ;  /* 0x000000ffff027224 */ /* 0x000fe200078e0000 */
[----:B----4-:R-:W-:-:S04]  /*131e0*/  @P6 SHF.R.U32.HI R2, RZ, R4, R3 ;  /* 0x00000004ff026219 */ /* 0x010fc80000011603 */
[--C-:B------:R-:W-:Y:S01]  /*131f0*/  SHF.R.S32.HI R3, RZ, 0x1f, R2.reuse ;  /* 0x0000001fff037819 */ /* 0x100fe20000011402 */
[----:B------:R-:W-:-:S04]  /*13200*/  IMAD.MOV R4, RZ, RZ, -R2 ;  /* 0x000000ffff047224 */ /* 0x000fc800078e0a02 */
[----:B------:R-:W-:Y:S02]  /*13210*/  IMAD R3, R3, UR8, RZ ;  /* 0x0000000803037c24 */ /* 0x000fe4000f8e02ff */
[----:B-1----:R-:W-:Y:S02]  /*13220*/  IMAD R0, R5, R4, R0 ;  /* 0x0000000405007224 */ /* 0x002fe400078e0200 */
        /* <DEDUP_REMOVED lines=13> */
[----:B------:R-:W-:-:S03]  /*13300*/  UMOV UR4, 0xffffffff ;  /* 0xffffffff00047882 */ /* 0x000fc60000000000 */
[----:B------:R-:W-:Y:S09]  /*13310*/  BRA.DIV UR4, `(.L_x_10145) ;  /* 0x0000005a04807947 */ /* 0x000ff2000b800000 */
        /* <DEDUP_REMOVED lines=59> */
.L_x_10271:
[----:B0-----:R-:W-:-:S05]  /*136d0*/  VIADD R0, R5, 0x70 ;  /* 0x0000007005007836 */ /* 0x001fca0000000000 */
[----:B------:R-:W-:-:S13]  /*136e0*/  ISETP.GE.AND P1, PT, R0, R23, PT ;  /* 0x000000170000720c */ /* 0x000fda0003f26270 */
[----:B-1----:R-:W-:-:S05]  /*136f0*/  @!P1 IADD3 R2, P2, R30, R14, RZ ;  /* 0x0000000e1e029210 */ /* 0x002fca0007f5e0ff */
[----:B------:R-:W-:-:S05]  /*13700*/  @!P1 IMAD.X R3, RZ, RZ, R4, P2 ;  /* 0x000000ffff039224 */ /* 0x000fca00010e0604 */
[----:B------:R-:W-:Y:S01]  /*13710*/  @!PT LDS RZ, [RZ] ;  /* 0x00000000fffff984 */ /* 0x000fe20000000800 */
[----:B------:R-:W-:Y:S01]  /*13720*/  @!PT LDS RZ, [RZ] ;  /* 0x00000000fffff984 */ /* 0x000fe20000000800 */
[----:B------:R-:W-:Y:S01]  /*13730*/  @!PT LDS RZ, [RZ] ;  /* 0x00000000fffff984 */ /* 0x000fe20000000800 */
[----:B------:R0:W-:Y:S01]  /*13740*/  @!P1 LDGSTS.E.BYPASS.LTC128B.128 [R8+0x17c00], desc[UR56][R2.64], !P0 ;  /* 0x17c0000002089fae */ /* 0x0001e2000c101d78 */
[----:B------:R-:W-:Y:S01]  /*13750*/  PLOP3.LUT P0, PT, PT, PT, PT, 0x80, 0x0 ;  /* 0x000000000000781c */ /* 0x000fe20003f0f070 */
[----:B------:R-:W-:-:S12]  /*13760*/  NOP ;  /* 0x0000000000007918 */ /* 0x000fd80000000000 */
.L_x_10146:
        /* <DEDUP_REMOVED lines=18> */
.L_x_10272:
[----:B------:R-:W-:Y:S05]  /*13890*/  BSYNC B0 ;  /* 0x0000000000007941 */ /* 0x000fea0003800000 */
.L_x_10147:
[----:B------:R-:W2:Y:S01]  /*138a0*/  LDL R0, [R1+0xc] ;  /* 0x00000c0001007983 */ /* 0x000ea20000100800 */
[----:B------:R-:W-:-:S06]  /*138b0*/  UIADD3 UR4, UR46, -0x2, URZ ;  /* 0xfffffffe2e047890 */ /* 0x000fcc000fffe03f */
[----:B--2---:R-:W-:-:S13]  /*138c0*/  ISETP.LE.AND P0, PT, R0, UR4, PT ;  /* 0x0000000400007c0c */ /* 0x004fda000bf03270 */
[----:B------:R-:W-:Y:S05]  /*138d0*/  @!P0 BRA `(.L_x_10149) ;  /* 0x0000001800548947 */ /* 0x000fea0003800000 */
[----:B------:R-:W-:Y:S02]  /*138e0*/  IMAD.MOV.U32 R21, RZ, RZ, R31 ;  /* 0x000000ffff157224 */ /* 0x000fe400078e001f */
[----:B------:R-:W-:Y:S02]  /*138f0*/  IMAD.MOV.U32 R23, RZ, RZ, R35 ;  /* 0x000000ffff177224 */ /* 0x000fe400078e0023 */
[----:B------:R-:W-:-:S07]  /*13900*/  IMAD.U32 R32, RZ, RZ, UR4 ;  /* 0x00000004ff207e24 */ /* 0x000fce000f8e00ff */
.L_x_10169:
        /* <DEDUP_REMOVED lines=66> */
.L_x_10150:
[----:B------:R-:W-:Y:S01]  /*13d30*/  IMAD R0, R31, 0x8, R16 ;  /* 0x000000081f007824 */ /* 0x000fe200078e0210 */
[----:B------:R-:W-:Y:S01]  /*13d40*/  SHF.L.U32 R28, R35, 0x1f, RZ ;  /* 0x0000001f231c7819 */ /* 0x000fe200000006ff */
[----:B------:R-:W-:Y:S01]  /*13d50*/  BSSY B0, `(.L_x_10151) ;  /* 0x0000004000007945 */ /* 0x000fe20003800000 */
[----:B------:R-:W-:Y:S02]  /*13d60*/  SHF.R.S32.HI R27, RZ, 0x1f, R9 ;  /* 0x0000001fff1b7819 */ /* 0x000fe40000011409 */
[----:B------:R-:W0:Y:S02]  /*13d70*/  SYNCS.PHASECHK.TRANS64.TRYWAIT P0, [R0+URZ+0x22880], R28 ;  /* 0x0228801c000075a7 */ /* 0x000e24000800017f */
[----:B0-----:R-:W-:Y:S05]  /*13d80*/  @!P0 BRA `(.L_x_10152) ;  /* 0x0000005800448947 */ /* 0x001fea0003800000 */
.L_x_10273:
[----:B------:R-:W-:Y:S05]  /*13d90*/  BSYNC B0 ;  /* 0x0000000000007941 */ /* 0x000fea0003800000 */
.L_x_10151:
        /* <DEDUP_REMOVED lines=84> */
.L_x_10295:
        /* <DEDUP_REMOVED lines=8> */
.L_x_10154:
        /* <DEDUP_REMOVED lines=11> */
.L_x_10155:
[----:B------:R1:W-:Y:S01]  /*14410*/  SYNCS.ARRIVE.TRANS64.A1T0 RZ, [R0+URZ+0x22870], RZ ;  /* 0x022870ff00ff79a7 */ /* 0x0003e2000810003f */
[----:B------:R-:W-:Y:S05]  /*14420*/  @!P3 BRA `(.L_x_10156) ;  /* 0x000000000004b947 */ /* 0x000fea0003800000 */
[----:B------:R-:W-:Y:S01]  /*14430*/  BPT.TRAP 0x1 ;  /* 0x000000040000795c */ /* 0x000fe20000300000 */
.L_x_10156:
[----:B------:R-:W2:Y:S01]  /*14440*/  SYNCS.PHASECHK.TRANS64.TRYWAIT P0, [R0+URZ+0x22840], R28 ;  /* 0x0228401c000075a7 */ /* 0x000ea2000800017f */
[----:B------:R-:W-:Y:S04]  /*14450*/  BSSY B0, `(.L_x_10157) ;  /* 0x0000002000007945 */ /* 0x000fe80003800000 */
[----:B--2---:R-:W-:Y:S05]  /*14460*/  @!P0 BRA `(.L_x_10158) ;  /* 0x0000005c00588947 */ /* 0x004fea0003800000 */
.L_x_10296:
[----:B------:R-:W-:Y:S05]  /*14470*/  BSYNC B0 ;  /* 0x0000000000007941 */ /* 0x000fea0003800000 */
.L_x_10157:
        /* <DEDUP_REMOVED lines=79> */
.L_x_10318:
        /* <DEDUP_REMOVED lines=8> */
.L_x_10160:
        /* <DEDUP_REMOVED lines=11> */
.L_x_10161:
[----:B------:R0:W-:Y:S02]  /*14aa0*/  SYNCS.ARRIVE.TRANS64.A1T0 RZ, [R0+URZ+0x22830], RZ ;  /* 0x022830ff00ff79a7 */ /* 0x0001e4000810003f */
[----:B0-----:R-:W-:-:S05]  /*14ab0*/  IMAD.U32 R0, RZ, RZ, UR43 ;  /* 0x0000002bff007e24 */ /* 0x001fca000f8e00ff */
[----:B------:R-:W-:-:S13]  /*14ac0*/  ISETP.NE.AND P0, PT, R0, 0x3, PT ;  /* 0x000000030000780c */ /* 0x000fda0003f05270 */
[----:B------:R-:W-:Y:S05]  /*14ad0*/  @!P0 BRA `(.L_x_10162) ;  /* 0x0000000000048947 */ /* 0x000fea0003800000 */
[----:B------:R-:W-:Y:S01]  /*14ae0*/  BPT.TRAP 0x1 ;  /* 0x000000040000795c */ /* 0x000fe20000300000 */
.L_x_10162:
[----:B------:R-:W-:Y:S01]  /*14af0*/  LOP3.LUT R3, R23, 0x1, RZ, 0x3c, !PT ;  /* 0x0000000117037812 */ /* 0x000fe200078e3cff */
[----:B------:R-:W-:Y:S01]  /*14b00*/  IMAD R0, R21, 0x8, R16 ;  /* 0x0000000815007824 */ /* 0x000fe200078e0210 */
[----:B------:R-:W-:Y:S02]  /*14b10*/  BSSY B0, `(.L_x_10163) ;  /* 0x0000004000007945 */ /* 0x000fe40003800000 */
[----:B------:R-:W-:-:S04]  /*14b20*/  SHF.L.U32 R3, R3, 0x1f, RZ ;  /* 0x0000001f03037819 */ /* 0x000fc800000006ff */
[----:B------:R-:W0:Y:S02]  /*14b30*/  SYNCS.PHASECHK.TRANS64.TRYWAIT P2, [R0+URZ+0x22870], R3 ;  /* 0x02287003000075a7 */ /* 0x000e24000804017f */
[----:B0-----:R-:W-:Y:S05]  /*14b40*/  @!P2 BRA `(.L_x_10164) ;  /* 0x000000600064a947 */ /* 0x001fea0003800000 */
.L_x_10319:
[----:B------:R-:W-:Y:S05]  /*14b50*/  BSYNC B0 ;  /* 0x0000000000007941 */ /* 0x000fea0003800000 */
.L_x_10163:
[----:B------:R-:W-:-:S05]  /*14b60*/  IMAD.U32 R2, RZ, RZ, UR42 ;  /* 0x0000002aff027e24 */ /* 0x000fca000f8e00ff */
[----:B------:R-:W-:-:S13]  /*14b70*/  ISETP.NE.AND P2, PT, R2, 0x3, PT ;  /* 0x000000030200780c */ /* 0x000fda0003f45270 */
[----:B------:R-:W-:Y:S05]  /*14b80*/  @!P2 BRA `(.L_x_10165) ;  /* 0x000000000004a947 */ /* 0x000fea0003800000 */
[----:B------:R-:W-:Y:S01]  /*14b90*/  BPT.TRAP 0x1 ;  /* 0x000000040000795c */ /* 0x000fe20000300000 */
.L_x_10165:
[----:B------:R-:W-:Y:S01]  /*14ba0*/  SHF.L.U32 R5, R23, 0x1f, RZ ;  /* 0x0000001f17057819 */ /* 0x000fe200000006ff */
[----:B0-----:R-:W-:-:S03]  /*14bb0*/  IMAD R3, R21, 0x5000, RZ ;  /* 0x0000500015037824 */ /* 0x001fc600078e02ff */
[----:B------:R-:W0:Y:S02]  /*14bc0*/  SYNCS.PHASECHK.TRANS64.TRYWAIT P2, [R0+URZ+0x22860], R5 ;  /* 0x02286005000075a7 */ /* 0x000e24000804017f */
[----:B0-----:R-:W-:Y:S05]  /*14bd0*/  @!P2 BRA `(.L_x_10166) ;  /* 0x000000600054a947 */ /* 0x001fea0003800000 */
.L_x_10320:
        /* <DEDUP_REMOVED lines=90> */
.L_x_10167:
[----:B-1----:R1:W-:Y:S01]  /*15180*/  SYNCS.ARRIVE.TRANS64.A1T0 RZ, [R0+URZ+0x22850], RZ ;  /* 0x022850ff00ff79a7 */ /* 0x0023e2000810003f */
[----:B------:R-:W-:Y:S06]  /*15190*/  BAR.SYNC.DEFER_BLOCKING 0x2, 0x80 ;  /* 0x0082000000007b1d */ /* 0x000fec0000010000 */
[----:B------:R-:W-:Y:S05]  /*151a0*/  @!P0 BRA `(.L_x_10168) ;  /* 0x0000000000048947 */ /* 0x000fea0003800000 */
[----:B------:R-:W-:Y:S01]  /*151b0*/  BPT.TRAP 0x1 ;  /* 0x000000040000795c */ /* 0x000fe20000300000 */
.L_x_10168:
[----:B0-----:R-:W2:Y:S01]  /*151c0*/  LDL R2, [R1+0x14] ;  /* 0x0000140001027983 */ /* 0x001ea20000100800 */
[----:B-1----:R-:W-:Y:S02]  /*151d0*/  VIADD R0, R0, 0x22880 ;  /* 0x0002288000007836 */ /* 0x002fe40000000000 */
[----:B------:R-:W-:Y:S02]  /*151e0*/  IMAD.MOV.U32 R21, RZ, RZ, R31 ;  /* 0x000000ffff157224 */ /* 0x000fe400078e001f */
[----:B------:R-:W-:Y:S01]  /*151f0*/  IMAD.MOV.U32 R23, RZ, RZ, R35 ;  /* 0x000000ffff177224 */ /* 0x000fe200078e0023 */
[----:B--2---:R-:W-:-:S04]  /*15200*/  PRMT R0, R2, 0x654, R0 ;  /* 0x0000065402007816 */ /* 0x004fc80000000000 */
[----:B------:R1:W-:Y:S01]  /*15210*/  SYNCS.ARRIVE.TRANS64.RED.A1T0 RZ, [R0+URZ], RZ ;  /* 0x000000ff00ff79a7 */ /* 0x0003e2000810043f */
[----:B------:R-:W-:Y:S05]  /*15220*/  @P1 BRA `(.L_x_10169) ;  /* 0xffffffe400b81947 */ /* 0x000fea000383ffff */
.L_x_10149:
        /* <DEDUP_REMOVED lines=20> */
.L_x_10171:
[----:B------:R-:W-:Y:S05]  /*15370*/  BSYNC B0 ;  /* 0x0000000000007941 */ /* 0x000fea0003800000 */
.L_x_10170:
[----:B------:R-:W-:Y:S05]  /*15380*/  @!P0 BRA `(.L_x_10172) ;  /* 0x0000000000048947 */ /* 0x000fea0003800000 */
[----:B------:R-:W-:Y:S01]  /*15390*/  BPT.TRAP 0x1 ;  /* 0x000000040000795c */ /* 0x000fe20000300000 */
.L_x_10172:
[----:B0-----:R-:W-:Y:S01]  /*153a0*/  LOP3.LUT R3, R35, 0x1, RZ, 0x3c, !PT ;  /* 0x0000000123037812 */ /* 0x001fe200078e3cff */
[----:B------:R-:W-:Y:S01]  /*153b0*/  IMAD R2, R31, 0x8, R16 ;  /* 0x000000081f027824 */ /* 0x000fe200078e0210 */
[----:B------:R-:W-:Y:S02]  /*153c0*/  BSSY B0, `(.L_x_10173) ;  /* 0x0000004000007945 */ /* 0x000fe40003800000 */
[----:B------:R-:W-:-:S04]  /*153d0*/  SHF.L.U32 R3, R3, 0x1f, RZ ;  /* 0x0000001f03037819 */ /* 0x000fc800000006ff */
[----:B------:R-:W0:Y:S02]  /*153e0*/  SYNCS.PHASECHK.TRANS64.TRYWAIT P1, [R2+URZ+0x22870], R3 ;  /* 0x02287003020075a7 */ /* 0x000e24000802017f */
[----:B0-----:R-:W-:Y:S05]  /*153f0*/  @!P1 BRA `(.L_x_10174) ;  /* 0x0000005800609947 */ /* 0x001fea0003800000 */
.L_x_10321:
[----:B------:R-:W-:Y:S05]  /*15400*/  BSYNC B0 ;  /* 0x0000000000007941 */ /* 0x000fea0003800000 */
.L_x_10173:
[----:B-1----:R-:W-:-:S05]  /*15410*/  IMAD.U32 R0, RZ, RZ, UR42 ;  /* 0x0000002aff007e24 */ /* 0x002fca000f8e00ff */
[----:B------:R-:W-:-:S13]  /*15420*/  ISETP.NE.AND P1, PT, R0, 0x3, PT ;  /* 0x000000030000780c */ /* 0x000fda0003f25270 */
[----:B------:R-:W-:Y:S05]  /*15430*/  @!P1 BRA `(.L_x_10175) ;  /* 0x0000000000049947 */ /* 0x000fea0003800000 */
[----:B------:R-:W-:Y:S01]  /*15440*/  BPT.TRAP 0x1 ;  /* 0x000000040000795c */ /* 0x000fe20000300000 */
.L_x_10175:
[----:B0-----:R-:W-:-:S04]  /*15450*/  SHF.L.U32 R3, R35, 0x1f, RZ ;  /* 0x0000001f23037819 */ /* 0x001fc800000006ff */
[----:B------:R-:W0:Y:S02]  /*15460*/  SYNCS.PHASECHK.TRANS64.TRYWAIT P1, [R2+URZ+0x22860], R3 ;  /* 0x02286003020075a7 */ /* 0x000e24000802017f */
[----:B0-----:R-:W-:Y:S05]  /*15470*/  @!P1 BRA `(.L_x_10176) ;  /* 0x0000005800549947 */ /* 0x001fea0003800000 */
.L_x_10322:
        /* <DEDUP_REMOVED lines=91> */
.L_x_10177:
[----:B-1----:R1:W-:Y:S01]  /*15a30*/  SYNCS.ARRIVE.TRANS64.A1T0 RZ, [R2+URZ+0x22850], RZ ;  /* 0x022850ff02ff79a7 */ /* 0x0023e2000810003f */
[----:B------:R-:W-:Y:S06]  /*15a40*/  BAR.SYNC.DEFER_BLOCKING 0x2, 0x80 ;  /* 0x0082000000007b1d */ /* 0x000fec0000010000 */
[----:B------:R-:W-:Y:S05]  /*15a50*/  @!P0 BRA `(.L_x_10178) ;  /* 0x0000000000048947 */ /* 0x000fea0003800000 */
[----:B------:R-:W-:Y:S01]  /*15a60*/  BPT.TRAP 0x1 ;  /* 0x000000040000795c */ /* 0x000fe20000300000 */
.L_x_10178:
        /* <DEDUP_REMOVED lines=9> */
.L_x_10121:
[----:B------:R-:W-:Y:S05]  /*15b00*/  BSYNC B7 ;  /* 0x0000000000077941 */ /* 0x000fea0003800000 */
.L_x_10119:
        /* <DEDUP_REMOVED lines=15> */
.L_x_10179:
        /* <DEDUP_REMOVED lines=47> */
.L_x_10183:
        /* <DEDUP_REMOVED lines=39> */
.L_x_10181:
        /* <DEDUP_REMOVED lines=14> */
.L_x_10184:
        /* <DEDUP_REMOVED lines=63> */
.L_x_10185:
        /* <DEDUP_REMOVED lines=63> */
.L_x_10186:
[----:B01----:R-:W-:-:S05]  /*16a20*/  LOP3.LUT R3, RZ, R2, RZ, 0x33, !PT ;  /* 0x00000002ff037212 */ /* 0x003fca00078e33ff */
[----:B------:R-:W-:-:S05]  /*16a30*/  IMAD.IADD R0, R0, 0x1, R3 ;  /* 0x0000000100007824 */ /* 0x000fca00078e0203 */
[----:B------:R1:W-:Y:S01]  /*16a40*/  STL [R1+0x4], R0 ;  /* 0x0000040001007387 */ /* 0x0003e20000100800 */
[----:B------:R-:W-:Y:S05]  /*16a50*/  BRA `(.L_x_10187) ;  /* 0x0000000000107947 */ /* 0x000fea0003800000 */
.L_x_10182:
[----:B------:R0:W-:Y:S01]  /*16a60*/  STL [R1], R6 ;  /* 0x0000000601007387 */ /* 0x0001e20000100800 */
[----:B------:R-:W-:-:S03]  /*16a70*/  ULDC UR39, c[0x0][0xc3c] ;  /* 0x00030f0000277ab9 */ /* 0x000fc60000000800 */
[----:B------:R0:W-:Y:S04]  /*16a80*/  STL [R1+0x4], RZ ;  /* 0x000004ff01007387 */ /* 0x0001e80000100800 */
[----:B------:R0:W-:Y:S02]  /*16a90*/  STL [R1+0x8], RZ ;  /* 0x000008ff01007387 */ /* 0x0001e40000100800 */
.L_x_10187:
        /* <DEDUP_REMOVED lines=19> */
.L_x_10180:
[----:B------:R-:W-:Y:S02]  /*16bd0*/  ULDC UR4, c[0x0][0xc3c] ;  /* 0x00030f0000047ab9 */ /* 0x000fe40000000800 */
[----:B------:R-:W-:-:S06]  /*16be0*/  UISETP.GE.AND UP0, UPT, UR39, UR4, UPT ;  /* 0x000000042700728c */ /* 0x000fcc000bf06270 */
[----:B------:R-:W-:-:S13]  /*16bf0*/  PLOP3.LUT P0, PT, PT, PT, UP0, 0x80, 0x0 ;  /* 0x000000000000781c */ /* 0x000fda0003f0f008 */
[----:B------:R-:W-:Y:S05]  /*16c00*/  @!P0 BRA `(.L_x_10188) ;  /* 0xffffff9800bc8947 */ /* 0x000fea000383ffff */
.L_x_10114:
[----:B-1----:R-:W3:Y:S01]  /*16c10*/  LDL.LU R0, [R1+0x28] ;  /* 0x0000280001007983 */ /* 0x002ee20000300800 */
[----:B------:R-:W-:Y:S01]  /*16c20*/  BSSY B0, `(.L_x_10189) ;  /* 0x000000b000007945 */ /* 0x000fe20003800000 */
[----:B0-2---:R-:W0:Y:S01]  /*16c30*/  S2R R5, SR_CgaCtaId ;  /* 0x0000000000057919 */ /* 0x005e220000008800 */
[----:B---3--:R-:W-:-:S05]  /*16c40*/  VIADD R0, R0, 0x1 ;  /* 0x0000000100007836 */ /* 0x008fca0000000000 */
        /* <DEDUP_REMOVED lines=8> */
.L_x_10323:
[----:B------:R-:W-:Y:S05]  /*16cd0*/  BSYNC B0 ;  /* 0x0000000000007941 */ /* 0x000fea0003800000 */
.L_x_10189:
[----:B------:R-:W-:-:S03]  /*16ce0*/  UMOV UR4, 0xffffffff ;  /* 0xffffffff00047882 */ /* 0x000fc60000000000 */
[----:B------:R-:W-:Y:S05]  /*16cf0*/  BRA.DIV UR4, `(.L_x_10191) ;  /* 0x00000042045c7947 */ /* 0x000fea000b800000 */
[----:B0-----:R-:W0:Y:S02]  /*16d00*/  S2R R0, SR_TID.X ;  /* 0x0000000000007919 */ /* 0x001e240000002100 */
[----:B0-----:R-:W-:-:S04]  /*16d10*/  SHF.R.U32.HI R0, RZ, 0x5, R0 ;  /* 0x00000005ff007819 */ /* 0x001fc80000011600 */
[----:B------:R-:W-:-:S05]  /*16d20*/  LOP3.LUT R0, R0, 0x3, RZ, 0xc0, !PT ;  /* 0x0000000300007812 */ /* 0x000fca00078ec0ff */
[----:B------:R0:W1:Y:S02]  /*16d30*/  SHFL.IDX PT, R14, R0, RZ, 0x1f ;  /* 0x00001fff000e7589 */ /* 0x00006400000e0000 */
.L_x_10326:
[----:B-1----:R-:W-:Y:S01]  /*16d40*/  ISETP.NE.AND P0, PT, R14, RZ, PT ;  /* 0x000000ff0e00720c */ /* 0x002fe20003f05270 */
[----:B------:R-:W-:-:S12]  /*16d50*/  BSSY B0, `(.L_x_10192) ;  /* 0x000002c000007945 */ /* 0x000fd80003800000 */
[----:B------:R-:W-:Y:S05]  /*16d60*/  @P0 BRA `(.L_x_10193) ;  /* 0x0000000000a80947 */ /* 0x000fea0003800000 */
[----:B------:R-:W-:-:S03]  /*16d70*/  UMOV UR4, 0xffffffff ;  /* 0xffffffff00047882 */ /* 0x000fc60000000000 */
[----:B------:R-:W-:Y:S05]  /*16d80*/  BRA.DIV UR4, `(.L_x_10194) ;  /* 0x00000042046c7947 */ /* 0x000fea000b800000 */
[----:B------:R-:W-:-:S13]  /*16d90*/  ELECT P6, URZ, PT ;  /* 0x00000000003f782f */ /* 0x000fda00038c0000 */
.L_x_10329:
[----:B------:R-:W-:Y:S05]  /*16da0*/  @!P6 BRA `(.L_x_10193) ;  /* 0x000000000098e947 */ /* 0x000fea0003800000 */
[----:B------:R-:W-:-:S06]  /*16db0*/  ULOP3.LUT UR4, UR45, 0x2, URZ, 0xfc, !UPT ;  /* 0x000000022d047892 */ /* 0x000fcc000f8efc3f */
[----:B0-----:R-:W-:-:S05]  /*16dc0*/  IMAD.U32 R0, RZ, RZ, UR4 ;  /* 0x00000004ff007e24 */ /* 0x001fca000f8e00ff */
[----:B------:R-:W-:-:S13]  /*16dd0*/  ISETP.NE.AND P0, PT, R0, 0x3, PT ;  /* 0x000000030000780c */ /* 0x000fda0003f05270 */
[----:B------:R-:W-:Y:S05]  /*16de0*/  @!P0 BRA `(.L_x_10195) ;  /* 0x0000000000048947 */ /* 0x000fea0003800000 */
[----:B------:R-:W-:Y:S01]  /*16df0*/  BPT.TRAP 0x1 ;  /* 0x000000040000795c */ /* 0x000fe20000300000 */
.L_x_10195:
[----:B------:R-:W-:Y:S01]  /*16e00*/  IMAD R3, R31, 0x8, R5 ;  /* 0x000000081f037824 */ /* 0x000fe200078e0205 */
[----:B------:R-:W-:Y:S01]  /*16e10*/  SHF.L.U32 R2, R35, 0x1f, RZ ;  /* 0x0000001f23027819 */ /* 0x000fe200000006ff */
[----:B------:R-:W-:-:S03]  /*16e20*/  VIADD R31, R31, 0x1 ;  /* 0x000000011f1f7836 */ /* 0x000fc60000000000 */
[----:B------:R-:W0:Y:S02]  /*16e30*/  SYNCS.PHASECHK.TRANS64.TRYWAIT P1, [R3+URZ+0x22840], R2 ;  /* 0x02284002030075a7 */ /* 0x000e24000802017f */
[----:B------:R-:W-:-:S04]  /*16e40*/  ISETP.NE.AND P2, PT, R31, 0x2, PT ;  /* 0x000000021f00780c */ /* 0x000fc80003f45270 */
[----:B------:R-:W-:Y:S01]  /*16e50*/  SEL R0, RZ, 0x1, P2 ;  /* 0x00000001ff007807 */ /* 0x000fe20001000000 */
[----:B0-----:R-:W-:Y:S08]  /*16e60*/  @!P1 BRA `(.L_x_10196) ;  /* 0x0000004000549947 */ /* 0x001ff00003800000 */
.L_x_10330:
[----:B------:R-:W-:Y:S02]  /*16e70*/  SEL R31, R31, RZ, P2 ;  /* 0x000000ff1f1f7207 */ /* 0x000fe40001000000 */
[----:B------:R-:W-:Y:S01]  /*16e80*/  LOP3.LUT R0, R35, R0, RZ, 0x3c, !PT ;  /* 0x0000000023007212 */ /* 0x000fe200078e3cff */
[----:B------:R-:W-:Y:S06]  /*16e90*/  @!P0 BRA `(.L_x_10197) ;  /* 0x0000000000048947 */ /* 0x000fec0003800000 */
[----:B------:R-:W-:Y:S01]  /*16ea0*/  BPT.TRAP 0x1 ;  /* 0x000000040000795c */ /* 0x000fe20000300000 */
.L_x_10197:
[----:B------:R-:W-:Y:S01]  /*16eb0*/  IMAD R31, R31, 0x8, R5 ;  /* 0x000000081f1f7824 */ /* 0x000fe200078e0205 */
[----:B------:R-:W-:-:S04]  /*16ec0*/  SHF.L.U32 R0, R0, 0x1f, RZ ;  /* 0x0000001f00007819 */ /* 0x000fc800000006ff */
[----:B------:R-:W1:Y:S02]  /*16ed0*/  SYNCS.PHASECHK.TRANS64.TRYWAIT P1, [R31+URZ+0x22840], R0 ;  /* 0x022840001f0075a7 */ /* 0x000e64000802017f */
[----:B-1----:R-:W-:Y:S05]  /*16ee0*/  @!P1 BRA `(.L_x_10198) ;  /* 0x0000004000489947 */ /* 0x002fea0003800000 */
.L_x_10331:
[----:B------:R-:W-:Y:S05]  /*16ef0*/  @!P0 BRA `(.L_x_10199) ;  /* 0x0000000000048947 */ /* 0x000fea0003800000 */
[----:B------:R-:W-:Y:S01]  /*16f00*/  BPT.TRAP 0x1 ;  /* 0x000000040000795c */ /* 0x000fe20000300000 */
.L_x_10199:
[----:B------:R-:W2:Y:S02]  /*16f10*/  SYNCS.PHASECHK.TRANS64.TRYWAIT P1, [R3+URZ+0x22860], R2 ;  /* 0x02286002030075a7 */ /* 0x000ea4000802017f */
[----:B--2---:R-:W-:Y:S05]  /*16f20*/  @!P1 BRA `(.L_x_10200) ;  /* 0x00000040004c9947 */ /* 0x004fea0003800000 */
.L_x_10332:
[----:B------:R-:W-:Y:S05]  /*16f30*/  @!P0 BRA `(.L_x_10201) ;  /* 0x0000000000048947 */ /* 0x000fea0003800000 */
[----:B------:R-:W-:Y:S01]  /*16f40*/  BPT.TRAP 0x1 ;  /* 0x000000040000795c */ /* 0x000fe20000300000 */
.L_x_10201:
[----:B------:R-:W3:Y:S02]  /*16f50*/  SYNCS.PHASECHK.TRANS64.TRYWAIT P1, [R31+URZ+0x22860], R0 ;  /* 0x022860001f0075a7 */ /* 0x000ee4000802017f */
[----:B---3--:R-:W-:Y:S05]  /*16f60*/  @!P1 BRA `(.L_x_10202) ;  /* 0x0000004000509947 */ /* 0x008fea0003800000 */
.L_x_10333:
[----:B------:R-:W-:Y:S05]  /*16f70*/  @!P0 BRA `(.L_x_10203) ;  /* 0x0000000000048947 */ /* 0x000fea0003800000 */
[----:B------:R-:W-:Y:S01]  /*16f80*/  BPT.TRAP 0x1 ;  /* 0x000000040000795c */ /* 0x000fe20000300000 */
.L_x_10203:
[----:B------:R-:W4:Y:S02]  /*16f90*/  SYNCS.PHASECHK.TRANS64.TRYWAIT P1, [R3+URZ+0x22880], R2 ;  /* 0x02288002030075a7 */ /* 0x000f24000802017f */
[----:B----4-:R-:W-:Y:S05]  /*16fa0*/  @!P1 BRA `(.L_x_10204) ;  /* 0x0000004000549947 */ /* 0x010fea0003800000 */
.L_x_10334:
[----:B------:R-:W-:Y:S05]  /*16fb0*/  @!P0 BRA `(.L_x_10205) ;  /* 0x0000000000048947 */ /* 0x000fea0003800000 */
[----:B------:R-:W-:Y:S01]  /*16fc0*/  BPT.TRAP 0x1 ;  /* 0x000000040000795c */ /* 0x000fe20000300000 */
.L_x_10205:
[----:B------:R0:W0:Y:S02]  /*16fd0*/  SYNCS.PHASECHK.TRANS64.TRYWAIT P0, [R31+URZ+0x22880], R0 ;  /* 0x022880001f0075a7 */ /* 0x000024000800017f */
[----:B0-----:R-:W-:Y:S05]  /*16fe0*/  @!P0 NANOSLEEP.SYNCS 0x989680 ;  /* 0x009896800000895d */ /* 0x001fea0003900000 */
[----:B------:R-:W0:Y:S02]  /*16ff0*/  @!P0 SYNCS.PHASECHK.TRANS64 P0, [R31+URZ+0x22880], R0 ;  /* 0x022880001f0085a7 */ /* 0x000e24000800007f */
[----:B0-----:R-:W-:Y:S05]  /*17000*/  @!P0 BRA `(.L_x_10205) ;  /* 0xfffffffc00f08947 */ /* 0x001fea000383ffff */
.L_x_10193:
[----:B------:R-:W-:Y:S05]  /*17010*/  BSYNC B0 ;  /* 0x0000000000007941 */ /* 0x000fea0003800000 */
.L_x_10192:
[----:B------:R-:W-:Y:S05]  /*17020*/  EXIT ;  /* 0x000000000000794d */ /* 0x000fea0003800000 */
.L_x_10048:
[----:B0-----:R-:W-:-:S04]  /*17030*/  IMAD.U32 R3, RZ, RZ, UR43 ;  /* 0x0000002bff037e24 */ /* 0x001fc8000f8e00ff */
[----:B------:R0:W1:Y:S03]  /*17040*/  SYNCS.PHASECHK.TRANS64.TRYWAIT P0, [R3+URZ+0x22800], R0 ;  /* 0x02280000030075a7 */ /* 0x000066000800017f */
[----:B-1----:R-:W-:Y:S05]  /*17050*/  @!P0 NANOSLEEP.SYNCS 0x989680 ;  /* 0x009896800000895d */ /* 0x002fea0003900000 */
[----:B------:R-:W1:Y:S02]  /*17060*/  @!P0 SYNCS.PHASECHK.TRANS64 P0, [R3+URZ+0x22800], R0 ;  /* 0x02280000030085a7 */ /* 0x000e64000800007f */
[----:B-1----:R-:W-:Y:S05]  /*17070*/  @!P0 BRA `(.L_x_10048) ;  /* 0xfffffffc00ec8947 */ /* 0x002fea000383ffff */
[----:B------:R-:W-:Y:S05]  /*17080*/  BRA `(.L_x_10206) ;  /* 0xfffffeac00b07947 */ /* 0x000fea000383ffff */
.L_x_10052:
[----:B-1----:R1:W2:Y:S02]  /*17090*/  SYNCS.PHASECHK.TRANS64.TRYWAIT P0, [R0+URZ+0x22830], R3 ;  /* 0x02283003000075a7 */ /* 0x0022a4000800017f */
[----:B--2---:R-:W-:Y:S05]  /*170a0*/  @!P0 NANOSLEEP.SYNCS 0x989680 ;  /* 0x009896800000895d */ /* 0x004fea0003900000 */
[----:B------:R-:W2:Y:S02]  /*170b0*/  @!P0 SYNCS.PHASECHK.TRANS64 P0, [R0+URZ+0x22830], R3 ;  /* 0x02283003000085a7 */ /* 0x000ea4000800007f */
[----:B--2---:R-:W-:Y:S05]  /*170c0*/  @!P0 BRA `(.L_x_10052) ;  /* 0xfffffffc00f08947 */ /* 0x004fea000383ffff */
[----:B------:R-:W-:Y:S05]  /*170d0*/  BRA `(.L_x_10051) ;  /* 0xfffffeac00cc7947 */ /* 0x000fea000383ffff */
.L_x_10058:
[----:B-1----:R-:W-:-:S04]  /*170e0*/  IMAD.U32 R5, RZ, RZ, UR6 ;  /* 0x00000006ff057e24 */ /* 0x002fc8000f8e00ff */
[----:B------:R1:W2:Y:S03]  /*170f0*/  SYNCS.PHASECHK.TRANS64.TRYWAIT P0, [R5+URZ+0x22830], R4 ;  /* 0x02283004050075a7 */ /* 0x0002a6000800017f */
[----:B--2---:R-:W-:Y:S05]  /*17100*/  @!P0 NANOSLEEP.SYNCS 0x989680 ;  /* 0x009896800000895d */ /* 0x004fea0003900000 */
[----:B------:R-:W2:Y:S02]  /*17110*/  @!P0 SYNCS.PHASECHK.TRANS64 P0, [R5+URZ+0x22830], R4 ;  /* 0x02283004050085a7 */ /* 0x000ea4000800007f */
[----:B--2---:R-:W-:Y:S05]  /*17120*/  @!P0 BRA `(.L_x_10058) ;  /* 0xfffffffc00ec8947 */ /* 0x004fea000383ffff */
[----:B------:R-:W-:Y:S05]  /*17130*/  BRA `(.L_x_10055) ;  /* 0xfffffee000187947 */ /* 0x000fea000383ffff */
.L_x_10062:
[----:B-1----:R-:W-:-:S04]  /*17140*/  IMAD.U32 R5, RZ, RZ, UR6 ;  /* 0x00000006ff057e24 */ /* 0x002fc8000f8e00ff */
[----:B------:R1:W2:Y:S03]  /*17150*/  SYNCS.PHASECHK.TRANS64.TRYWAIT P0, [R5+URZ+0x22850], R4 ;  /* 0x02285004050075a7 */ /* 0x0002a6000800017f */
[----:B--2---:R-:W-:Y:S05]  /*17160*/  @!P0 NANOSLEEP.SYNCS 0x989680 ;  /* 0x009896800000895d */ /* 0x004fea0003900000 */
[----:B------:R-:W2:Y:S02]  /*17170*/  @!P0 SYNCS.PHASECHK.TRANS64 P0, [R5+URZ+0x22850], R4 ;  /* 0x02285004050085a7 */ /* 0x000ea4000800007f */
[----:B--2---:R-:W-:Y:S05]  /*17180*/  @!P0 BRA `(.L_x_10062) ;  /* 0xfffffffc00ec8947 */ /* 0x004fea000383ffff */
[----:B------:R-:W-:Y:S05]  /*17190*/  BRA `(.L_x_10059) ;  /* 0xfffffee800347947 */ /* 0x000fea000383ffff */
.L_x_10070:
[----:B-1----:R-:W-:-:S04]  /*171a0*/  IMAD.U32 R5, RZ, RZ, UR6 ;  /* 0x00000006ff057e24 */ /* 0x002fc8000f8e00ff */
[----:B------:R1:W2:Y:S03]  /*171b0*/  SYNCS.PHASECHK.TRANS64.TRYWAIT P0, [R5+URZ+0x22830], R4 ;  /* 0x02283004050075a7 */ /* 0x0002a6000800017f */
[----:B--2---:R-:W-:Y:S05]  /*171c0*/  @!P0 NANOSLEEP.SYNCS 0x989680 ;  /* 0x009896800000895d */ /* 0x004fea0003900000 */
[----:B------:R-:W2:Y:S02]  /*171d0*/  @!P0 SYNCS.PHASECHK.TRANS64 P0, [R5+URZ+0x22830], R4 ;  /* 0x02283004050085a7 */ /* 0x000ea4000800007f */
[----:B--2---:R-:W-:Y:S05]  /*171e0*/  @!P0 BRA `(.L_x_10070) ;  /* 0xfffffffc00ec8947 */ /* 0x004fea000383ffff */
[----:B------:R-:W-:Y:S05]  /*171f0*/  BRA `(.L_x_10067) ;  /* 0xffffff14001c7947 */ /* 0x000fea000383ffff */
.L_x_10074:
[----:B-1----:R-:W-:-:S04]  /*17200*/  IMAD.U32 R5, RZ, RZ, UR6 ;  /* 0x00000006ff057e24 */ /* 0x002fc8000f8e00ff */
[----:B------:R1:W2:Y:S03]  /*17210*/  SYNCS.PHASECHK.TRANS64.TRYWAIT P0, [R5+URZ+0x22850], R4 ;  /* 0x02285004050075a7 */ /* 0x0002a6000800017f */
[----:B--2---:R-:W-:Y:S05]  /*17220*/  @!P0 NANOSLEEP.SYNCS 0x989680 ;  /* 0x009896800000895d */ /* 0x004fea0003900000 */
[----:B------:R-:W2:Y:S02]  /*17230*/  @!P0 SYNCS.PHASECHK.TRANS64 P0, [R5+URZ+0x22850], R4 ;  /* 0x02285004050085a7 */ /* 0x000ea4000800007f */
[----:B--2---:R-:W-:Y:S05]  /*17240*/  @!P0 BRA `(.L_x_10074) ;  /* 0xfffffffc00ec8947 */ /* 0x004fea000383ffff */
[----:B------:R-:W-:Y:S05]  /*17250*/  BRA `(.L_x_10071) ;  /* 0xffffff1c002c7947 */ /* 0x000fea000383ffff */
.L_x_10081:
[----:B-1----:R-:W-:-:S04]  /*17260*/  IMAD.U32 R6, RZ, RZ, UR5 ;  /* 0x00000005ff067e24 */ /* 0x002fc8000f8e00ff */
[----:B------:R1:W2:Y:S03]  /*17270*/  SYNCS.PHASECHK.TRANS64.TRYWAIT P0, [R6+URZ+0x22850], R3 ;  /* 0x02285003060075a7 */ /* 0x0002a6000800017f */
[----:B--2---:R-:W-:Y:S05]  /*17280*/  @!P0 NANOSLEEP.SYNCS 0x989680 ;  /* 0x009896800000895d */ /* 0x004fea0003900000 */
[----:B------:R-:W2:Y:S02]  /*17290*/  @!P0 SYNCS.PHASECHK.TRANS64 P0, [R6+URZ+0x22850], R3 ;  /* 0x02285003060085a7 */ /* 0x000ea4000800007f */
[----:B--2---:R-:W-:Y:S05]  /*172a0*/  @!P0 BRA `(.L_x_10081) ;  /* 0xfffffffc00ec8947 */ /* 0x004fea000383ffff */
[----:B------:R-:W-:Y:S05]  /*172b0*/  BRA `(.L_x_10080) ;  /* 0xffffff3c00047947 */ /* 0x000fea000383ffff */
.L_x_10130:
        /* <DEDUP_REMOVED lines=10> */
.L_x_10207:
[----:B------:R-:W-:Y:S05]  /*17360*/  BRA `(.L_x_10208) ;  /* 0xffffffa000fc7947 */ /* 0x000fea000383ffff */
.L_x_10133:
[----:B0-----:R0:W1:Y:S02]  /*17370*/  SYNCS.PHASECHK.TRANS64.TRYWAIT P0, [R0+URZ+0x22880], R28 ;  /* 0x0228801c000075a7 */ /* 0x001064000800017f */
[----:B-1----:R-:W-:Y:S05]  /*17380*/  @!P0 NANOSLEEP.SYNCS 0x989680 ;  /* 0x009896800000895d */ /* 0x002fea0003900000 */
[----:B------:R-:W1:Y:S02]  /*17390*/  @!P0 SYNCS.PHASECHK.TRANS64 P0, [R0+URZ+0x22880], R28 ;  /* 0x0228801c000085a7 */ /* 0x000e64000800007f */
[----:B-1----:R-:W-:Y:S05]  /*173a0*/  @!P0 BRA `(.L_x_10133) ;  /* 0xfffffffc00f08947 */ /* 0x002fea000383ffff */
[----:B------:R-:W-:Y:S05]  /*173b0*/  BRA `(.L_x_10209) ;  /* 0xffffffa800147947 */ /* 0x000fea000383ffff */
.L_x_10134:
        /* <DEDUP_REMOVED lines=8> */
.L_x_10211:
[----:B------:R-:W-:Y:S05]  /*17440*/  BSYNC B0 ;  /* 0x0000000000007941 */ /* 0x000fea0003800000 */
.L_x_10210:
        /* <DEDUP_REMOVED lines=14> */
.L_x_10212:
[----:B------:R-:W-:Y:S02]  /*17530*/  IMAD.MOV.U32 R13, RZ, RZ, R18 ;  /* 0x000000ffff0d7224 */ /* 0x000fe400078e0012 */
[----:B------:R-:W-:Y:S02]  /*17540*/  IMAD.MOV.U32 R12, RZ, RZ, 0x1 ;  /* 0x00000001ff0c7424 */ /* 0x000fe400078e00ff */
[----:B------:R-:W-:-:S07]  /*17550*/  IMAD.MOV.U32 R2, RZ, RZ, R14 ;  /* 0x000000ffff027224 */ /* 0x000fce00078e000e */
[----:B------:R-:W-:Y:S05]  /*17560*/  WARPSYNC.COLLECTIVE R15, `(.L_x_10213) ;  /* 0x000000000f087348 */ /* 0x000fea0003c00000 */
[----:B------:R0:W1:Y:S02]  /*17570*/  SHFL.IDX P6, R14, R13, R12, R11 ;  /* 0x0000000c0d0e7389 */ /* 0x00006400000c000b */
[----:B01----:R-:W-:Y:S01]  /*17580*/  ENDCOLLECTIVE ;  /* 0x000000000000791b */ /* 0x003fe20003800000 */
.L_x_10213:
        /* <DEDUP_REMOVED lines=12> */
.L_x_10214:
[----:B------:R-:W-:Y:S02]  /*17650*/  IMAD.MOV.U32 R13, RZ, RZ, R18 ;  /* 0x000000ffff0d7224 */ /* 0x000fe400078e0012 */
[----:B------:R-:W-:Y:S02]  /*17660*/  IMAD.MOV.U32 R12, RZ, RZ, 0x2 ;  /* 0x00000002ff0c7424 */ /* 0x000fe400078e00ff */
[----:B------:R-:W-:-:S07]  /*17670*/  IMAD.MOV.U32 R2, RZ, RZ, R14 ;  /* 0x000000ffff027224 */ /* 0x000fce00078e000e */
[----:B------:R-:W-:Y:S05]  /*17680*/  WARPSYNC.COLLECTIVE R15, `(.L_x_10215) ;  /* 0x000000000f087348 */ /* 0x000fea0003c00000 */
[----:B------:R0:W1:Y:S02]  /*17690*/  SHFL.IDX P6, R14, R13, R12, R11 ;  /* 0x0000000c0d0e7389 */ /* 0x00006400000c000b */
[----:B01----:R-:W-:Y:S01]  /*176a0*/  ENDCOLLECTIVE ;  /* 0x000000000000791b */ /* 0x003fe20003800000 */
.L_x_10215:
        /* <DEDUP_REMOVED lines=12> */
.L_x_10216:
[----:B------:R-:W-:Y:S02]  /*17770*/  IMAD.MOV.U32 R13, RZ, RZ, R18 ;  /* 0x000000ffff0d7224 */ /* 0x000fe400078e0012 */
[----:B------:R-:W-:Y:S02]  /*17780*/  IMAD.MOV.U32 R12, RZ, RZ, 0x3 ;  /* 0x00000003ff0c7424 */ /* 0x000fe400078e00ff */
[----:B------:R-:W-:-:S07]  /*17790*/  IMAD.MOV.U32 R2, RZ, RZ, R14 ;  /* 0x000000ffff027224 */ /* 0x000fce00078e000e */
[----:B------:R-:W-:Y:S05]  /*177a0*/  WARPSYNC.COLLECTIVE R15, `(.L_x_10217) ;  /* 0x000000000f087348 */ /* 0x000fea0003c00000 */
[----:B------:R0:W1:Y:S02]  /*177b0*/  SHFL.IDX P6, R14, R13, R12, R11 ;  /* 0x0000000c0d0e7389 */ /* 0x00006400000c000b */
[----:B01----:R-:W-:Y:S01]  /*177c0*/  ENDCOLLECTIVE ;  /* 0x000000000000791b */ /* 0x003fe20003800000 */
.L_x_10217:
        /* <DEDUP_REMOVED lines=12> */
.L_x_10218:
[----:B------:R-:W-:Y:S02]  /*17890*/  IMAD.MOV.U32 R13, RZ, RZ, R18 ;  /* 0x000000ffff0d7224 */ /* 0x000fe400078e0012 */
[----:B------:R-:W-:Y:S02]  /*178a0*/  IMAD.MOV.U32 R12, RZ, RZ, 0x4 ;  /* 0x00000004ff0c7424 */ /* 0x000fe400078e00ff */
[----:B------:R-:W-:-:S07]  /*178b0*/  IMAD.MOV.U32 R2, RZ, RZ, R14 ;  /* 0x000000ffff027224 */ /* 0x000fce00078e000e */
[----:B------:R-:W-:Y:S05]  /*178c0*/  WARPSYNC.COLLECTIVE R15, `(.L_x_10219) ;  /* 0x000000000f087348 */ /* 0x000fea0003c00000 */
[----:B------:R0:W1:Y:S02]  /*178d0*/  SHFL.IDX P6, R14, R13, R12, R11 ;  /* 0x0000000c0d0e7389 */ /* 0x00006400000c000b */
[----:B01----:R-:W-:Y:S01]  /*178e0*/  ENDCOLLECTIVE ;  /* 0x000000000000791b */ /* 0x003fe20003800000 */
.L_x_10219:
        /* <DEDUP_REMOVED lines=12> */
.L_x_10220:
[----:B------:R-:W-:Y:S02]  /*179b0*/  IMAD.MOV.U32 R13, RZ, RZ, R18 ;  /* 0x000000ffff0d7224 */ /* 0x000fe400078e0012 */
[----:B------:R-:W-:Y:S02]  /*179c0*/  IMAD.MOV.U32 R12, RZ, RZ, 0x5 ;  /* 0x00000005ff0c7424 */ /* 0x000fe400078e00ff */
[----:B------:R-:W-:-:S07]  /*179d0*/  IMAD.MOV.U32 R2, RZ, RZ, R14 ;  /* 0x000000ffff027224 */ /* 0x000fce00078e000e */
[----:B------:R-:W-:Y:S05]  /*179e0*/  WARPSYNC.COLLECTIVE R15, `(.L_x_10221) ;  /* 0x000000000f087348 */ /* 0x000fea0003c00000 */
[----:B------:R0:W1:Y:S02]  /*179f0*/  SHFL.IDX P6, R14, R13, R12, R11 ;  /* 0x0000000c0d0e7389 */ /* 0x00006400000c000b */
[----:B01----:R-:W-:Y:S01]  /*17a00*/  ENDCOLLECTIVE ;  /* 0x000000000000791b */ /* 0x003fe20003800000 */
.L_x_10221:
        /* <DEDUP_REMOVED lines=12> */
.L_x_10222:
[----:B------:R-:W-:Y:S02]  /*17ad0*/  IMAD.MOV.U32 R13, RZ, RZ, R18 ;  /* 0x000000ffff0d7224 */ /* 0x000fe400078e0012 */
[----:B------:R-:W-:Y:S02]  /*17ae0*/  IMAD.MOV.U32 R12, RZ, RZ, 0x6 ;  /* 0x00000006ff0c7424 */ /* 0x000fe400078e00ff */
[----:B------:R-:W-:-:S07]  /*17af0*/  IMAD.MOV.U32 R2, RZ, RZ, R14 ;  /* 0x000000ffff027224 */ /* 0x000fce00078e000e */
[----:B------:R-:W-:Y:S05]  /*17b00*/  WARPSYNC.COLLECTIVE R15, `(.L_x_10223) ;  /* 0x000000000f087348 */ /* 0x000fea0003c00000 */
[----:B------:R0:W1:Y:S02]  /*17b10*/  SHFL.IDX P6, R14, R13, R12, R11 ;  /* 0x0000000c0d0e7389 */ /* 0x00006400000c000b */
[----:B01----:R-:W-:Y:S01]  /*17b20*/  ENDCOLLECTIVE ;  /* 0x000000000000791b */ /* 0x003fe20003800000 */
.L_x_10223:
        /* <DEDUP_REMOVED lines=12> */
.L_x_10224:
[----:B------:R-:W-:Y:S02]  /*17bf0*/  IMAD.MOV.U32 R13, RZ, RZ, R18 ;  /* 0x000000ffff0d7224 */ /* 0x000fe400078e0012 */
[----:B------:R-:W-:Y:S02]  /*17c00*/  IMAD.MOV.U32 R12, RZ, RZ, 0x7 ;  /* 0x00000007ff0c7424 */ /* 0x000fe400078e00ff */
[----:B------:R-:W-:-:S07]  /*17c10*/  IMAD.MOV.U32 R2, RZ, RZ, R14 ;  /* 0x000000ffff027224 */ /* 0x000fce00078e000e */
[----:B------:R-:W-:Y:S05]  /*17c20*/  WARPSYNC.COLLECTIVE R15, `(.L_x_10225) ;  /* 0x000000000f087348 */ /* 0x000fea0003c00000 */
[----:B------:R0:W1:Y:S02]  /*17c30*/  SHFL.IDX P6, R14, R13, R12, R11 ;  /* 0x0000000c0d0e7389 */ /* 0x00006400000c000b */
[----:B01----:R-:W-:Y:S01]  /*17c40*/  ENDCOLLECTIVE ;  /* 0x000000000000791b */ /* 0x003fe20003800000 */
.L_x_10225:
        /* <DEDUP_REMOVED lines=12> */
.L_x_10226:
[----:B------:R-:W-:Y:S02]  /*17d10*/  IMAD.MOV.U32 R13, RZ, RZ, R20 ;  /* 0x000000ffff0d7224 */ /* 0x000fe400078e0014 */
[----:B------:R-:W-:Y:S02]  /*17d20*/  IMAD.MOV.U32 R12, RZ, RZ, RZ ;  /* 0x000000ffff0c7224 */ /* 0x000fe400078e00ff */
[----:B------:R-:W-:-:S07]  /*17d30*/  IMAD.MOV.U32 R2, RZ, RZ, R14 ;  /* 0x000000ffff027224 */ /* 0x000fce00078e000e */
[----:B------:R-:W-:Y:S05]  /*17d40*/  WARPSYNC.COLLECTIVE R15, `(.L_x_10227) ;  /* 0x000000000f087348 */ /* 0x000fea0003c00000 */
[----:B------:R0:W1:Y:S02]  /*17d50*/  SHFL.IDX P6, R14, R13, R12, R11 ;  /* 0x0000000c0d0e7389 */ /* 0x00006400000c000b */
[----:B01----:R-:W-:Y:S01]  /*17d60*/  ENDCOLLECTIVE ;  /* 0x000000000000791b */ /* 0x003fe20003800000 */
.L_x_10227:
        /* <DEDUP_REMOVED lines=12> */
.L_x_10228:
[----:B------:R-:W-:Y:S02]  /*17e30*/  IMAD.MOV.U32 R13, RZ, RZ, R20 ;  /* 0x000000ffff0d7224 */ /* 0x000fe400078e0014 */
[----:B------:R-:W-:Y:S02]  /*17e40*/  IMAD.MOV.U32 R12, RZ, RZ, 0x1 ;  /* 0x00000001ff0c7424 */ /* 0x000fe400078e00ff */
[----:B------:R-:W-:-:S07]  /*17e50*/  IMAD.MOV.U32 R2, RZ, RZ, R14 ;  /* 0x000000ffff027224 */ /* 0x000fce00078e000e */
[----:B------:R-:W-:Y:S05]  /*17e60*/  WARPSYNC.COLLECTIVE R15, `(.L_x_10229) ;  /* 0x000000000f087348 */ /* 0x000fea0003c00000 */
[----:B------:R0:W1:Y:S02]  /*17e70*/  SHFL.IDX P6, R14, R13, R12, R11 ;  /* 0x0000000c0d0e7389 */ /* 0x00006400000c000b */
[----:B01----:R-:W-:Y:S01]  /*17e80*/  ENDCOLLECTIVE ;  /* 0x000000000000791b */ /* 0x003fe20003800000 */
.L_x_10229:
        /* <DEDUP_REMOVED lines=13> */
.L_x_10230:
        /* <DEDUP_REMOVED lines=15> */
.L_x_10139:
[----:B--2---:R2:W3:Y:S02]  /*18050*/  SYNCS.PHASECHK.TRANS64.TRYWAIT P0, [R0+URZ+0x22840], R28 ;  /* 0x0228401c000075a7 */ /* 0x0044e4000800017f */
[----:B---3--:R-:W-:Y:S05]  /*18060*/  @!P0 NANOSLEEP.SYNCS 0x989680 ;  /* 0x009896800000895d */ /* 0x008fea0003900000 */
[----:B------:R-:W3:Y:S02]  /*18070*/  @!P0 SYNCS.PHASECHK.TRANS64 P0, [R0+URZ+0x22840], R28 ;  /* 0x0228401c000085a7 */ /* 0x000ee4000800007f */
[----:B---3--:R-:W-:Y:S05]  /*18080*/  @!P0 BRA `(.L_x_10139) ;  /* 0xfffffffc00f08947 */ /* 0x008fea000383ffff */
[----:B------:R-:W-:Y:S05]  /*18090*/  BRA `(.L_x_10232) ;  /* 0xffffffa4003c7947 */ /* 0x000fea000383ffff */
.L_x_10140:
        /* <DEDUP_REMOVED lines=8> */
.L_x_10234:
[----:B------:R-:W-:Y:S05]  /*18120*/  BSYNC B0 ;  /* 0x0000000000007941 */ /* 0x000fea0003800000 */
.L_x_10233:
        /* <DEDUP_REMOVED lines=8> */
.L_x_10235:
[----:B------:R-:W-:Y:S02]  /*181b0*/  IMAD.MOV.U32 R13, RZ, RZ, R7 ;  /* 0x000000ffff0d7224 */ /* 0x000fe400078e0007 */
[----:B------:R-:W-:Y:S01]  /*181c0*/  IMAD.MOV.U32 R12, RZ, RZ, 0x1 ;  /* 0x00000001ff0c7424 */ /* 0x000fe200078e00ff */
[----:B------:R-:W-:Y:S01]  /*181d0*/  LOP3.LUT P6, RZ, R22, 0x80, RZ, 0xc0, !PT ;  /* 0x0000008016ff7812 */ /* 0x000fe200078cc0ff */
[----:B------:R-:W-:-:S12]  /*181e0*/  IMAD.MOV.U32 R3, RZ, RZ, R14 ;  /* 0x000000ffff037224 */ /* 0x000fd800078e000e */
        /* <DEDUP_REMOVED lines=12> */
.L_x_10236:
[----:B------:R-:W-:Y:S02]  /*182b0*/  IMAD.MOV.U32 R13, RZ, RZ, R8 ;  /* 0x000000ffff0d7224 */ /* 0x000fe400078e0008 */
[----:B------:R-:W-:-:S07]  /*182c0*/  IMAD.MOV.U32 R2, RZ, RZ, R14 ;  /* 0x000000ffff027224 */ /* 0x000fce00078e000e */
[----:B------:R-:W-:Y:S05]  /*182d0*/  WARPSYNC.COLLECTIVE R15, `(.L_x_10237) ;  /* 0x000000000f087348 */ /* 0x000fea0003c00000 */
[----:B------:R0:W1:Y:S02]  /*182e0*/  SHFL.IDX P6, R14, R13, R12, R11 ;  /* 0x0000000c0d0e7389 */ /* 0x00006400000c000b */
[----:B01----:R-:W-:Y:S01]  /*182f0*/  ENDCOLLECTIVE ;  /* 0x000000000000791b */ /* 0x003fe20003800000 */
.L_x_10237:
        /* <DEDUP_REMOVED lines=16> */
.L_x_10238:
[----:B------:R-:W-:Y:S02]  /*18400*/  IMAD.MOV.U32 R13, RZ, RZ, R8 ;  /* 0x000000ffff0d7224 */ /* 0x000fe400078e0008 */
[----:B------:R-:W-:-:S07]  /*18410*/  IMAD.MOV.U32 R2, RZ, RZ, R14 ;  /* 0x000000ffff027224 */ /* 0x000fce00078e000e */
[----:B------:R-:W-:Y:S05]  /*18420*/  WARPSYNC.COLLECTIVE R15, `(.L_x_10239) ;  /* 0x000000000f087348 */ /* 0x000fea0003c00000 */
[----:B------:R0:W1:Y:S02]  /*18430*/  SHFL.IDX P6, R14, R13, R12, R11 ;  /* 0x0000000c0d0e7389 */ /* 0x00006400000c000b */
[----:B01----:R-:W-:Y:S01]  /*18440*/  ENDCOLLECTIVE ;  /* 0x000000000000791b */ /* 0x003fe20003800000 */
.L_x_10239:
[----:B------:R-:W-:Y:S02]  /*18450*/  IMAD.MOV.U32 R13, RZ, RZ, R7 ;  /* 0x000000ffff0d7224 */ /* 0x000fe400078e0007 */
[----:B------:R-:W-:Y:S02]  /*18460*/  IMAD.MOV.U32 R12, RZ, RZ, 0x3 ;  /* 0x00000003ff0c7424 */ /* 0x000fe400078e00ff */
[----:B------:R-:W-:-:S07]  /*18470*/  IMAD.MOV.U32 R3, RZ, RZ, R14 ;  /* 0x000000ffff037224 */ /* 0x000fce00078e000e */
[----:B------:R-:W-:Y:S05]  /*18480*/  WARPSYNC.COLLECTIVE R15, `(.L_x_10240) ;  /* 0x000000000f087348 */ /* 0x000fea0003c00000 */
[----:B------:R0:W1:Y:S02]  /*18490*/  SHFL.IDX P6, R14, R13, R12, R11 ;  /* 0x0000000c0d0e7389 */ /* 0x00006400000c000b */
[----:B01----:R-:W-:Y:S01]  /*184a0*/  ENDCOLLECTIVE ;  /* 0x000000000000791b */ /* 0x003fe20003800000 */
.L_x_10240:
        /* <DEDUP_REMOVED lines=9> */
[----:B------:R0:W-:Y:S01]  /*18540*/  @P5 LDGSTS.E.BYPASS.LTC128B.128 [R4+0x19400], desc[UR56][R2.64], !P2 ;  /* 0x1940000002045fae */ /* 0x0001e2000d101d78 */
[----:B------:R-:W-:Y:S01]  /*18550*/  LOP3.LUT P5, RZ, R22, 0x40, RZ, 0xc0, !PT ;  /* 0x0000004016ff7812 */ /* 0x000fe200078ac0ff */
[----:B0-----:R-:W-:-:S12]  /*18560*/  IMAD.MOV.U32 R2, RZ, RZ, R14 ;  /* 0x000000ffff027224 */ /* 0x001fd800078e000e */
[----:B------:R-:W-:Y:S05]  /*18570*/  WARPSYNC.COLLECTIVE R15, `(.L_x_10241) ;  /* 0x000000000f087348 */ /* 0x000fea0003c00000 */
[----:B------:R0:W1:Y:S02]  /*18580*/  SHFL.IDX P6, R14, R13, R12, R11 ;  /* 0x0000000c0d0e7389 */ /* 0x00006400000c000b */
[----:B01----:R-:W-:Y:S01]  /*18590*/  ENDCOLLECTIVE ;  /* 0x000000000000791b */ /* 0x003fe20003800000 */
.L_x_10241:
[----:B------:R-:W-:Y:S02]  /*185a0*/  IMAD.MOV.U32 R13, RZ, RZ, R7 ;  /* 0x000000ffff0d7224 */ /* 0x000fe400078e0007 */
[----:B------:R-:W-:Y:S02]  /*185b0*/  IMAD.MOV.U32 R12, RZ, RZ, 0x4 ;  /* 0x00000004ff0c7424 */ /* 0x000fe400078e00ff */
[----:B------:R-:W-:-:S07]  /*185c0*/  IMAD.MOV.U32 R3, RZ, RZ, R14 ;  /* 0x000000ffff037224 */ /* 0x000fce00078e000e */
[----:B------:R-:W-:Y:S05]  /*185d0*/  WARPSYNC.COLLECTIVE R15, `(.L_x_10242) ;  /* 0x000000000f087348 */ /* 0x000fea0003c00000 */
[----:B------:R0:W1:Y:S02]  /*185e0*/  SHFL.IDX P6, R14, R13, R12, R11 ;  /* 0x0000000c0d0e7389 */ /* 0x00006400000c000b */
[----:B01----:R-:W-:Y:S01]  /*185f0*/  ENDCOLLECTIVE ;  /* 0x000000000000791b */ /* 0x003fe20003800000 */
.L_x_10242:
        /* <DEDUP_REMOVED lines=15> */
.L_x_10243:
[----:B------:R-:W-:Y:S02]  /*186f0*/  IMAD.MOV.U32 R13, RZ, RZ, R7 ;  /* 0x000000ffff0d7224 */ /* 0x000fe400078e0007 */
[----:B------:R-:W-:Y:S02]  /*18700*/  IMAD.MOV.U32 R12, RZ, RZ, 0x5 ;  /* 0x00000005ff0c7424 */ /* 0x000fe400078e00ff */
[----:B------:R-:W-:-:S07]  /*18710*/  IMAD.MOV.U32 R3, RZ, RZ, R14 ;  /* 0x000000ffff037224 */ /* 0x000fce00078e000e */
[----:B------:R-:W-:Y:S05]  /*18720*/  WARPSYNC.COLLECTIVE R15, `(.L_x_10244) ;  /* 0x000000000f087348 */ /* 0x000fea0003c00000 */
[----:B------:R0:W1:Y:S02]  /*18730*/  SHFL.IDX P6, R14, R13, R12, R11 ;  /* 0x0000000c0d0e7389 */ /* 0x00006400000c000b */
[----:B01----:R-:W-:Y:S01]  /*18740*/  ENDCOLLECTIVE ;  /* 0x000000000000791b */ /* 0x003fe20003800000 */
.L_x_10244:
        /* <DEDUP_REMOVED lines=15> */
.L_x_10245:
[----:B------:R-:W-:Y:S02]  /*18840*/  IMAD.MOV.U32 R13, RZ, RZ, R7 ;  /* 0x000000ffff0d7224 */ /* 0x000fe400078e0007 */
[----:B------:R-:W-:Y:S02]  /*18850*/  IMAD.MOV.U32 R12, RZ, RZ, 0x6 ;  /* 0x00000006ff0c7424 */ /* 0x000fe400078e00ff */
[----:B------:R-:W-:-:S07]  /*18860*/  IMAD.MOV.U32 R3, RZ, RZ, R14 ;  /* 0x000000ffff037224 */ /* 0x000fce00078e000e */
[----:B------:R-:W-:Y:S05]  /*18870*/  WARPSYNC.COLLECTIVE R15, `(.L_x_10246) ;  /* 0x000000000f087348 */ /* 0x000fea0003c00000 */
[----:B------:R0:W1:Y:S02]  /*18880*/  SHFL.IDX P6, R14, R13, R12, R11 ;  /* 0x0000000c0d0e7389 */ /* 0x00006400000c000b */
[----:B01----:R-:W-:Y:S01]  /*18890*/  ENDCOLLECTIVE ;  /* 0x000000000000791b */ /* 0x003fe20003800000 */
.L_x_10246:
        /* <DEDUP_REMOVED lines=9> */
[----:B------:R0:W-:Y:S02]  /*18930*/  @P5 LDGSTS.E.BYPASS.LTC128B.128 [R4+0x1ac00], desc[UR56][R2.64], !P2 ;  /* 0x1ac0000002045fae */ /* 0x0001e4000d101d78 */
[----:B0-----:R-:W-:-:S07]  /*18940*/  IMAD.MOV.U32 R2, RZ, RZ, R14 ;  /* 0x000000ffff027224 */ /* 0x001fce00078e000e */
[----:B------:R-:W-:Y:S05]  /*18950*/  WARPSYNC.COLLECTIVE R15, `(.L_x_10247) ;  /* 0x000000000f087348 */ /* 0x000fea0003c00000 */
[----:B------:R0:W1:Y:S02]  /*18960*/  SHFL.IDX P6, R14, R13, R12, R11 ;  /* 0x0000000c0d0e7389 */ /* 0x00006400000c000b */
[----:B01----:R-:W-:Y:S01]  /*18970*/  ENDCOLLECTIVE ;  /* 0x000000000000791b */ /* 0x003fe20003800000 */
.L_x_10247:
[----:B------:R-:W-:Y:S02]  /*18980*/  IMAD.MOV.U32 R13, RZ, RZ, R7 ;  /* 0x000000ffff0d7224 */ /* 0x000fe400078e0007 */
[----:B------:R-:W-:Y:S02]  /*18990*/  IMAD.MOV.U32 R12, RZ, RZ, 0x7 ;  /* 0x00000007ff0c7424 */ /* 0x000fe400078e00ff */
[----:B------:R-:W-:-:S07]  /*189a0*/  IMAD.MOV.U32 R3, RZ, RZ, R14 ;  /* 0x000000ffff037224 */ /* 0x000fce00078e000e */
[----:B------:R-:W-:Y:S05]  /*189b0*/  WARPSYNC.COLLECTIVE R15, `(.L_x_10248) ;  /* 0x000000000f087348 */ /* 0x000fea0003c00000 */
[----:B------:R0:W1:Y:S02]  /*189c0*/  SHFL.IDX P6, R14, R13, R12, R11 ;  /* 0x0000000c0d0e7389 */ /* 0x00006400000c000b */
[----:B01----:R-:W-:Y:S01]  /*189d0*/  ENDCOLLECTIVE ;  /* 0x000000000000791b */ /* 0x003fe20003800000 */
.L_x_10248:
        /* <DEDUP_REMOVED lines=10> */
.L_x_10249:
[----:B------:R-:W-:Y:S01]  /*18a80*/  @!PT LDS RZ, [RZ] ;  /* 0x00000000fffff984 */ /* 0x000fe20000000800 */
[----:B------:R-:W-:Y:S01]  /*18a90*/  @!PT LDS RZ, [RZ] ;  /* 0x00000000fffff984 */ /* 0x000fe20000000800 */
[----:B------:R-:W-:Y:S01]  /*18aa0*/  @!PT LDS RZ, [RZ] ;  /* 0x00000000fffff984 */ /* 0x000fe20000000800 */
[----:B------:R0:W-:Y:S01]  /*18ab0*/  @P4 LDGSTS.E.BYPASS.LTC128B.128 [R4+0x1b400], desc[UR56][R2.64], !P2 ;  /* 0x1b40000002044fae */ /* 0x0001e2000d101d78 */
[----:B------:R-:W-:Y:S02]  /*18ac0*/  IMAD.MOV.U32 R13, RZ, RZ, R6 ;  /* 0x000000ffff0d7224 */ /* 0x000fe400078e0006 */
[----:B------:R-:W-:Y:S02]  /*18ad0*/  IMAD.MOV.U32 R12, RZ, RZ, RZ ;  /* 0x000000ffff0c7224 */ /* 0x000fe400078e00ff */
[----:B------:R-:W-:-:S07]  /*18ae0*/  IMAD.MOV.U32 R8, RZ, RZ, R14 ;  /* 0x000000ffff087224 */ /* 0x000fce00078e000e */
[----:B0-----:R-:W-:Y:S05]  /*18af0*/  WARPSYNC.COLLECTIVE R15, `(.L_x_10250) ;  /* 0x000000000f087348 */ /* 0x001fea0003c00000 */
[----:B------:R1:W2:Y:S02]  /*18b00*/  SHFL.IDX P6, R14, R13, R12, R11 ;  /* 0x0000000c0d0e7389 */ /* 0x0002a400000c000b */
[----:B012---:R-:W-:Y:S01]  /*18b10*/  ENDCOLLECTIVE ;  /* 0x000000000000791b */ /* 0x007fe20003800000 */
.L_x_10250:
        /* <DEDUP_REMOVED lines=13> */
.L_x_10251:
[----:B------:R-:W-:Y:S02]  /*18bf0*/  IMAD.MOV.U32 R13, RZ, RZ, R6 ;  /* 0x000000ffff0d7224 */ /* 0x000fe400078e0006 */
[----:B------:R-:W-:Y:S01]  /*18c00*/  IMAD.MOV.U32 R12, RZ, RZ, 0x1 ;  /* 0x00000001ff0c7424 */ /* 0x000fe200078e00ff */
[----:B------:R-:W-:-:S13]  /*18c10*/  @P1 IADD3 R9, P0, R30, R14, RZ ;  /* 0x0000000e1e091210 */ /* 0x000fda0007f1e0ff */
[----:B------:R-:W-:Y:S05]  /*18c20*/  WARPSYNC.COLLECTIVE R15, `(.L_x_10252) ;  /* 0x000000000f087348 */ /* 0x000fea0003c00000 */
[----:B------:R0:W1:Y:S02]  /*18c30*/  SHFL.IDX P6, R14, R13, R12, R11 ;  /* 0x0000000c0d0e7389 */ /* 0x00006400000c000b */
[----:B01----:R-:W-:Y:S01]  /*18c40*/  ENDCOLLECTIVE ;  /* 0x000000000000791b */ /* 0x003fe20003800000 */
.L_x_10252:
        /* <DEDUP_REMOVED lines=12> */
.L_x_10253:
[----:B------:R-:W-:Y:S05]  /*18d10*/  BRA `(.L_x_10254) ;  /* 0xffffff9c00e07947 */ /* 0x000fea000383ffff */
.L_x_10145:
        /* <DEDUP_REMOVED lines=9> */
.L_x_10255:
[C---:B------:R-:W-:Y:S01]  /*18db0*/  VIADD R6, R5.reuse, 0x10 ;  /* 0x0000001005067836 */ /* 0x040fe20000000000 */
[----:B------:R-:W-:Y:S01]  /*18dc0*/  ISETP.GE.AND P2, PT, R5, R23, PT ;  /* 0x000000170500720c */ /* 0x000fe20003f46270 */
[----:B------:R-:W-:Y:S02]  /*18dd0*/  IMAD.MOV.U32 R13, RZ, RZ, R0 ;  /* 0x000000ffff0d7224 */ /* 0x000fe400078e0000 */
[----:B------:R-:W-:-:S10]  /*18de0*/  IMAD.MOV.U32 R2, RZ, RZ, R14 ;  /* 0x000000ffff027224 */ /* 0x000fd400078e000e */
[----:B------:R-:W-:Y:S05]  /*18df0*/  WARPSYNC.COLLECTIVE R15, `(.L_x_10256) ;  /* 0x000000000f087348 */ /* 0x000fea0003c00000 */
[----:B------:R0:W1:Y:S02]  /*18e00*/  SHFL.IDX P6, R14, R13, R12, R11 ;  /* 0x0000000c0d0e7389 */ /* 0x00006400000c000b */
[----:B01----:R-:W-:Y:S01]  /*18e10*/  ENDCOLLECTIVE ;  /* 0x000000000000791b */ /* 0x003fe20003800000 */
.L_x_10256:
        /* <DEDUP_REMOVED lines=8> */
.L_x_10257:
        /* <DEDUP_REMOVED lines=11> */
.L_x_10258:
        /* <DEDUP_REMOVED lines=8> */
.L_x_10259:
        /* <DEDUP_REMOVED lines=11> */
.L_x_10260:
        /* <DEDUP_REMOVED lines=8> */
.L_x_10261:
        /* <DEDUP_REMOVED lines=11> */
.L_x_10262:
        /* <DEDUP_REMOVED lines=8> */
.L_x_10263:
        /* <DEDUP_REMOVED lines=11> */
.L_x_10264:
        /* <DEDUP_REMOVED lines=8> */
.L_x_10265:
        /* <DEDUP_REMOVED lines=11> */
.L_x_10266:
        /* <DEDUP_REMOVED lines=8> */
.L_x_10267:
        /* <DEDUP_REMOVED lines=10> */
.L_x_10268:
        /* <DEDUP_REMOVED lines=8> */
.L_x_10269:
        /* <DEDUP_REMOVED lines=9> */
.L_x_10270:
[----:B------:R-:W-:Y:S05]  /*19640*/  BRA `(.L_x_10271) ;  /* 0xffffffa000207947 */ /* 0x000fea000383ffff */
.L_x_10148:
[----:B0-----:R0:W1:Y:S02]  /*19650*/  SYNCS.PHASECHK.TRANS64.TRYWAIT P0, [R16+URZ+0x22820], R3 ;  /* 0x02282003100075a7 */ /* 0x001064000800017f */
[----:B-1----:R-:W-:Y:S05]  /*19660*/  @!P0 NANOSLEEP.SYNCS 0x989680 ;  /* 0x009896800000895d */ /* 0x002fea0003900000 */
[----:B------:R-:W1:Y:S02]  /*19670*/  @!P0 SYNCS.PHASECHK.TRANS64 P0, [R16+URZ+0x22820], R3 ;  /* 0x02282003100085a7 */ /* 0x000e64000800007f */
[----:B-1----:R-:W-:Y:S05]  /*19680*/  @!P0 BRA `(.L_x_10148) ;  /* 0xfffffffc00f08947 */ /* 0x002fea000383ffff */
[----:B------:R-:W-:Y:S05]  /*19690*/  BRA `(.L_x_10272) ;  /* 0xffffffa0007c7947 */ /* 0x000fea000383ffff */
.L_x_10152:
[----:B0-----:R0:W1:Y:S02]  /*196a0*/  SYNCS.PHASECHK.TRANS64.TRYWAIT P0, [R0+URZ+0x22880], R28 ;  /* 0x0228801c000075a7 */ /* 0x001064000800017f */
[----:B-1----:R-:W-:Y:S05]  /*196b0*/  @!P0 NANOSLEEP.SYNCS 0x989680 ;  /* 0x009896800000895d */ /* 0x002fea0003900000 */
[----:B------:R-:W1:Y:S02]  /*196c0*/  @!P0 SYNCS.PHASECHK.TRANS64 P0, [R0+URZ+0x22880], R28 ;  /* 0x0228801c000085a7 */ /* 0x000e64000800007f */
[----:B-1----:R-:W-:Y:S05]  /*196d0*/  @!P0 BRA `(.L_x_10152) ;  /* 0xfffffffc00f08947 */ /* 0x002fea000383ffff */
[----:B------:R-:W-:Y:S05]  /*196e0*/  BRA `(.L_x_10273) ;  /* 0xffffffa400a87947 */ /* 0x000fea000383ffff */
.L_x_10153:
        /* <DEDUP_REMOVED lines=8> */
.L_x_10275:
[----:B------:R-:W-:Y:S05]  /*19770*/  BSYNC B0 ;  /* 0x0000000000007941 */ /* 0x000fea0003800000 */
.L_x_10274:
        /* <DEDUP_REMOVED lines=9> */
.L_x_10276:
[----:B------:R-:W-:Y:S02]  /*19810*/  IMAD.MOV.U32 R13, RZ, RZ, R4 ;  /* 0x000000ffff0d7224 */ /* 0x000fe400078e0004 */
[----:B------:R-:W-:Y:S02]  /*19820*/  IMAD.MOV.U32 R12, RZ, RZ, 0x1 ;  /* 0x00000001ff0c7424 */ /* 0x000fe400078e00ff */
[----:B------:R-:W-:-:S07]  /*19830*/  IMAD.MOV.U32 R2, RZ, RZ, R14 ;  /* 0x000000ffff027224 */ /* 0x000fce00078e000e */
[----:B------:R-:W-:Y:S05]  /*19840*/  WARPSYNC.COLLECTIVE R15, `(.L_x_10277) ;  /* 0x000000000f087348 */ /* 0x000fea0003c00000 */
[----:B------:R0:W1:Y:S02]  /*19850*/  SHFL.IDX P6, R14, R13, R12, R11 ;  /* 0x0000000c0d0e7389 */ /* 0x00006400000c000b */
[----:B01----:R-:W-:Y:S01]  /*19860*/  ENDCOLLECTIVE ;  /* 0x000000000000791b */ /* 0x003fe20003800000 */
.L_x_10277:
        /* <DEDUP_REMOVED lines=11> */
.L_x_10278:
        /* <DEDUP_REMOVED lines=8> */
.L_x_10279:
        /* <DEDUP_REMOVED lines=9> */
.L_x_10280:
        /* <DEDUP_REMOVED lines=9> */
.L_x_10281:
        /* <DEDUP_REMOVED lines=9> */
.L_x_10282:
[----:B------:R-:W-:Y:S02]  /*19b50*/  IMAD.MOV.U32 R13, RZ, RZ, R4 ;  /* 0x000000ffff0d7224 */ /* 0x000fe400078e0004 */
[----:B------:R-:W-:Y:S02]  /*19b60*/  IMAD.MOV.U32 R12, RZ, RZ, 0x4 ;  /* 0x00000004ff0c7424 */ /* 0x000fe400078e00ff */
[----:B------:R-:W-:-:S07]  /*19b70*/  IMAD.MOV.U32 R2, RZ, RZ, R14 ;  /* 0x000000ffff027224 */ /* 0x000fce00078e000e */
[----:B------:R-:W-:Y:S05]  /*19b80*/  WARPSYNC.COLLECTIVE R15, `(.L_x_10283) ;  /* 0x000000000f087348 */ /* 0x000fea0003c00000 */
[----:B------:R0:W1:Y:S02]  /*19b90*/  SHFL.IDX P6, R14, R13, R12, R11 ;  /* 0x0000000c0d0e7389 */ /* 0x00006400000c000b */
[----:B01----:R-:W-:Y:S01]  /*19ba0*/  ENDCOLLECTIVE ;  /* 0x000000000000791b */ /* 0x003fe20003800000 */
.L_x_10283:
        /* <DEDUP_REMOVED lines=11> */
.L_x_10284:
[----:B------:R-:W-:Y:S02]  /*19c60*/  IMAD.MOV.U32 R13, RZ, RZ, R4 ;  /* 0x000000ffff0d7224 */ /* 0x000fe400078e0004 */
[----:B------:R-:W-:Y:S02]  /*19c70*/  IMAD.MOV.U32 R12, RZ, RZ, 0x5 ;  /* 0x00000005ff0c7424 */ /* 0x000fe400078e00ff */
[----:B------:R-:W-:-:S07]  /*19c80*/  IMAD.MOV.U32 R2, RZ, RZ, R14 ;  /* 0x000000ffff027224 */ /* 0x000fce00078e000e */
[----:B------:R-:W-:Y:S05]  /*19c90*/  WARPSYNC.COLLECTIVE R15, `(.L_x_10285) ;  /* 0x000000000f087348 */ /* 0x000fea0003c00000 */
[----:B------:R0:W1:Y:S02]  /*19ca0*/  SHFL.IDX P6, R14, R13, R12, R11 ;  /* 0x0000000c0d0e7389 */ /* 0x00006400000c000b */
[----:B01----:R-:W-:Y:S01]  /*19cb0*/  ENDCOLLECTIVE ;  /* 0x000000000000791b */ /* 0x003fe20003800000 */
.L_x_10285:
        /* <DEDUP_REMOVED lines=11> */
.L_x_10286:
[----:B------:R-:W-:Y:S02]  /*19d70*/  IMAD.MOV.U32 R13, RZ, RZ, R4 ;  /* 0x000000ffff0d7224 */ /* 0x000fe400078e0004 */
[----:B------:R-:W-:Y:S02]  /*19d80*/  IMAD.MOV.U32 R12, RZ, RZ, 0x6 ;  /* 0x00000006ff0c7424 */ /* 0x000fe400078e00ff */
[----:B------:R-:W-:-:S07]  /*19d90*/  IMAD.MOV.U32 R2, RZ, RZ, R14 ;  /* 0x000000ffff027224 */ /* 0x000fce00078e000e */
[----:B------:R-:W-:Y:S05]  /*19da0*/  WARPSYNC.COLLECTIVE R15, `(.L_x_10287) ;  /* 0x000000000f087348 */ /* 0x000fea0003c00000 */
[----:B------:R0:W1:Y:S02]  /*19db0*/  SHFL.IDX P6, R14, R13, R12, R11 ;  /* 0x0000000c0d0e7389 */ /* 0x00006400000c000b */
[----:B01----:R-:W-:Y:S01]  /*19dc0*/  ENDCOLLECTIVE ;  /* 0x000000000000791b */ /* 0x003fe20003800000 */
.L_x_10287:
        /* <DEDUP_REMOVED lines=11> */
.L_x_10288:
[----:B------:R-:W-:Y:S02]  /*19e80*/  IMAD.MOV.U32 R13, RZ, RZ, R4 ;  /* 0x000000ffff0d7224 */ /* 0x000fe400078e0004 */
[----:B------:R-:W-:Y:S02]  /*19e90*/  IMAD.MOV.U32 R12, RZ, RZ, 0x7 ;  /* 0x00000007ff0c7424 */ /* 0x000fe400078e00ff */
[----:B------:R-:W-:-:S07]  /*19ea0*/  IMAD.MOV.U32 R2, RZ, RZ, R14 ;  /* 0x000000ffff027224 */ /* 0x000fce00078e000e */
[----:B------:R-:W-:Y:S05]  /*19eb0*/  WARPSYNC.COLLECTIVE R15, `(.L_x_10289) ;  /* 0x000000000f087348 */ /* 0x000fea0003c00000 */
[----:B------:R0:W1:Y:S02]  /*19ec0*/  SHFL.IDX P6, R14, R13, R12, R11 ;  /* 0x0000000c0d0e7389 */ /* 0x00006400000c000b */
[----:B01----:R-:W-:Y:S01]  /*19ed0*/  ENDCOLLECTIVE ;  /* 0x000000000000791b */ /* 0x003fe20003800000 */
.L_x_10289:
        /* <DEDUP_REMOVED lines=11> */
.L_x_10290:
[----:B------:R-:W-:Y:S02]  /*19f90*/  IMAD.MOV.U32 R13, RZ, RZ, R19 ;  /* 0x000000ffff0d7224 */ /* 0x000fe400078e0013 */
[----:B------:R-:W-:Y:S02]  /*19fa0*/  IMAD.MOV.U32 R12, RZ, RZ, RZ ;  /* 0x000000ffff0c7224 */ /* 0x000fe400078e00ff */
[----:B------:R-:W-:-:S07]  /*19fb0*/  IMAD.MOV.U32 R20, RZ, RZ, R14 ;  /* 0x000000ffff147224 */ /* 0x000fce00078e000e */
[----:B------:R-:W-:Y:S05]  /*19fc0*/  WARPSYNC.COLLECTIVE R15, `(.L_x_10291) ;  /* 0x000000000f087348 */ /* 0x000fea0003c00000 */
[----:B------:R0:W1:Y:S02]  /*19fd0*/  SHFL.IDX P6, R14, R13, R12, R11 ;  /* 0x0000000c0d0e7389 */ /* 0x00006400000c000b */
[----:B01----:R-:W-:Y:S01]  /*19fe0*/  ENDCOLLECTIVE ;  /* 0x000000000000791b */ /* 0x003fe20003800000 */
.L_x_10291:
        /* <DEDUP_REMOVED lines=11> */
.L_x_10292:
[----:B------:R-:W-:Y:S02]  /*1a0a0*/  IMAD.MOV.U32 R13, RZ, RZ, R19 ;  /* 0x000000ffff0d7224 */ /* 0x000fe400078e0013 */
[----:B------:R-:W-:Y:S02]  /*1a0b0*/  IMAD.MOV.U32 R12, RZ, RZ, 0x1 ;  /* 0x00000001ff0c7424 */ /* 0x000fe400078e00ff */
[----:B------:R-:W-:-:S07]  /*1a0c0*/  IMAD.MOV.U32 R5, RZ, RZ, R14 ;  /* 0x000000ffff057224 */ /* 0x000fce00078e000e */
[----:B------:R-:W-:Y:S05]  /*1a0d0*/  WARPSYNC.COLLECTIVE R15, `(.L_x_10293) ;  /* 0x000000000f087348 */ /* 0x000fea0003c00000 */
[----:B------:R0:W1:Y:S02]  /*1a0e0*/  SHFL.IDX P6, R14, R13, R12, R11 ;  /* 0x0000000c0d0e7389 */ /* 0x00006400000c000b */
[----:B01----:R-:W-:Y:S01]  /*1a0f0*/  ENDCOLLECTIVE ;  /* 0x000000000000791b */ /* 0x003fe20003800000 */
.L_x_10293:
        /* <DEDUP_REMOVED lines=11> */
.L_x_10294:
[----:B------:R-:W-:Y:S01]  /*1a1b0*/  IMAD.MOV.U32 R2, RZ, RZ, R14 ;  /* 0x000000ffff027224 */ /* 0x000fe200078e000e */
[----:B------:R-:W-:Y:S06]  /*1a1c0*/  BRA `(.L_x_10295) ;  /* 0xffffffa000447947 */ /* 0x000fec000383ffff */
.L_x_10158:
[----:B--2---:R2:W3:Y:S02]  /*1a1d0*/  SYNCS.PHASECHK.TRANS64.TRYWAIT P0, [R0+URZ+0x22840], R28 ;  /* 0x0228401c000075a7 */ /* 0x0044e4000800017f */
[----:B---3--:R-:W-:Y:S05]  /*1a1e0*/  @!P0 NANOSLEEP.SYNCS 0x989680 ;  /* 0x009896800000895d */ /* 0x008fea0003900000 */
[----:B------:R-:W3:Y:S02]  /*1a1f0*/  @!P0 SYNCS.PHASECHK.TRANS64 P0, [R0+URZ+0x22840], R28 ;  /* 0x0228401c000085a7 */ /* 0x000ee4000800007f */
[----:B---3--:R-:W-:Y:S05]  /*1a200*/  @!P0 BRA `(.L_x_10158) ;  /* 0xfffffffc00f08947 */ /* 0x008fea000383ffff */
[----:B------:R-:W-:Y:S05]  /*1a210*/  BRA `(.L_x_10296) ;  /* 0xffffffa000947947 */ /* 0x000fea000383ffff */
.L_x_10159:
        /* <DEDUP_REMOVED lines=8> */
.L_x_10298:
[----:B------:R-:W-:Y:S05]  /*1a2a0*/  BSYNC B0 ;  /* 0x0000000000007941 */ /* 0x000fea0003800000 */
.L_x_10297:
        /* <DEDUP_REMOVED lines=8> */
.L_x_10299:
[----:B------:R-:W-:Y:S02]  /*1a330*/  IMAD.MOV.U32 R13, RZ, RZ, R4 ;  /* 0x000000ffff0d7224 */ /* 0x000fe400078e0004 */
[----:B------:R-:W-:Y:S02]  /*1a340*/  IMAD.MOV.U32 R12, RZ, RZ, 0x1 ;  /* 0x00000001ff0c7424 */ /* 0x000fe400078e00ff */
[----:B------:R-:W-:-:S07]  /*1a350*/  IMAD.MOV.U32 R2, RZ, RZ, R14 ;  /* 0x000000ffff027224 */ /* 0x000fce00078e000e */
[----:B------:R-:W-:Y:S05]  /*1a360*/  WARPSYNC.COLLECTIVE R15, `(.L_x_10300) ;  /* 0x000000000f087348 */ /* 0x000fea0003c00000 */
[----:B------:R0:W1:Y:S02]  /*1a370*/  SHFL.IDX P6, R14, R13, R12, R11 ;  /* 0x0000000c0d0e7389 */ /* 0x00006400000c000b */
[----:B01----:R-:W-:Y:S01]  /*1a380*/  ENDCOLLECTIVE ;  /* 0x000000000000791b */ /* 0x003fe20003800000 */
.L_x_10300:
        /* <DEDUP_REMOVED lines=11> */
.L_x_10301:
        /* <DEDUP_REMOVED lines=8> */
.L_x_10302:
        /* <DEDUP_REMOVED lines=9> */
.L_x_10303:
        /* <DEDUP_REMOVED lines=9> */
.L_x_10304:
        /* <DEDUP_REMOVED lines=9> */
.L_x_10305:
[----:B------:R-:W-:Y:S02]  /*1a670*/  IMAD.MOV.U32 R13, RZ, RZ, R4 ;  /* 0x000000ffff0d7224 */ /* 0x000fe400078e0004 */
[----:B------:R-:W-:Y:S02]  /*1a680*/  IMAD.MOV.U32 R12, RZ, RZ, 0x4 ;  /* 0x00000004ff0c7424 */ /* 0x000fe400078e00ff */
[----:B------:R-:W-:-:S07]  /*1a690*/  IMAD.MOV.U32 R2, RZ, RZ, R14 ;  /* 0x000000ffff027224 */ /* 0x000fce00078e000e */
[----:B------:R-:W-:Y:S05]  /*1a6a0*/  WARPSYNC.COLLECTIVE R15, `(.L_x_10306) ;  /* 0x000000000f087348 */ /* 0x000fea0003c00000 */
[----:B------:R0:W1:Y:S02]  /*1a6b0*/  SHFL.IDX P6, R14, R13, R12, R11 ;  /* 0x0000000c0d0e7389 */ /* 0x00006400000c000b */
[----:B01----:R-:W-:Y:S01]  /*1a6c0*/  ENDCOLLECTIVE ;  /* 0x000000000000791b */ /* 0x003fe20003800000 */
.L_x_10306:
        /* <DEDUP_REMOVED lines=11> */
.L_x_10307:
[----:B------:R-:W-:Y:S02]  /*1a780*/  IMAD.MOV.U32 R13, RZ, RZ, R4 ;  /* 0x000000ffff0d7224 */ /* 0x000fe400078e0004 */
[----:B------:R-:W-:Y:S02]  /*1a790*/  IMAD.MOV.U32 R12, RZ, RZ, 0x5 ;  /* 0x00000005ff0c7424 */ /* 0x000fe400078e00ff */
[----:B------:R-:W-:-:S07]  /*1a7a0*/  IMAD.MOV.U32 R2, RZ, RZ, R14 ;  /* 0x000000ffff027224 */ /* 0x000fce00078e000e */
[----:B------:R-:W-:Y:S05]  /*1a7b0*/  WARPSYNC.COLLECTIVE R15, `(.L_x_10308) ;  /* 0x000000000f087348 */ /* 0x000fea0003c00000 */
[----:B------:R0:W1:Y:S02]  /*1a7c0*/  SHFL.IDX P6, R14, R13, R12, R11 ;  /* 0x0000000c0d0e7389 */ /* 0x00006400000c000b */
[----:B01----:R-:W-:Y:S01]  /*1a7d0*/  ENDCOLLECTIVE ;  /* 0x000000000000791b */ /* 0x003fe20003800000 */
.L_x_10308:
        /* <DEDUP_REMOVED lines=11> */
.L_x_10309:
[----:B------:R-:W-:Y:S02]  /*1a890*/  IMAD.MOV.U32 R13, RZ, RZ, R4 ;  /* 0x000000ffff0d7224 */ /* 0x000fe400078e0004 */
[----:B------:R-:W-:Y:S02]  /*1a8a0*/  IMAD.MOV.U32 R12, RZ, RZ, 0x6 ;  /* 0x00000006ff0c7424 */ /* 0x000fe400078e00ff */
[----:B------:R-:W-:-:S07]  /*1a8b0*/  IMAD.MOV.U32 R2, RZ, RZ, R14 ;  /* 0x000000ffff027224 */ /* 0x000fce00078e000e */
[----:B------:R-:W-:Y:S05]  /*1a8c0*/  WARPSYNC.COLLECTIVE R15, `(.L_x_10310) ;  /* 0x000000000f087348 */ /* 0x000fea0003c00000 */
[----:B------:R0:W1:Y:S02]  /*1a8d0*/  SHFL.IDX P6, R14, R13, R12, R11 ;  /* 0x0000000c0d0e7389 */ /* 0x00006400000c000b */
[----:B01----:R-:W-:Y:S01]  /*1a8e0*/  ENDCOLLECTIVE ;  /* 0x000000000000791b */ /* 0x003fe20003800000 */
.L_x_10310:
        /* <DEDUP_REMOVED lines=11> */
.L_x_10311:
[----:B------:R-:W-:Y:S02]  /*1a9a0*/  IMAD.MOV.U32 R13, RZ, RZ, R4 ;  /* 0x000000ffff0d7224 */ /* 0x000fe400078e0004 */
[----:B------:R-:W-:Y:S02]  /*1a9b0*/  IMAD.MOV.U32 R12, RZ, RZ, 0x7 ;  /* 0x00000007ff0c7424 */ /* 0x000fe400078e00ff */
[----:B------:R-:W-:-:S07]  /*1a9c0*/  IMAD.MOV.U32 R2, RZ, RZ, R14 ;  /* 0x000000ffff027224 */ /* 0x000fce00078e000e */
[----:B------:R-:W-:Y:S05]  /*1a9d0*/  WARPSYNC.COLLECTIVE R15, `(.L_x_10312) ;  /* 0x000000000f087348 */ /* 0x000fea0003c00000 */
[----:B------:R0:W1:Y:S02]  /*1a9e0*/  SHFL.IDX P6, R14, R13, R12, R11 ;  /* 0x0000000c0d0e7389 */ /* 0x00006400000c000b */
[----:B01----:R-:W-:Y:S01]  /*1a9f0*/  ENDCOLLECTIVE ;  /* 0x000000000000791b */ /* 0x003fe20003800000 */
.L_x_10312:
        /* <DEDUP_REMOVED lines=11> */
.L_x_10313:
[----:B------:R-:W-:Y:S02]  /*1aab0*/  IMAD.MOV.U32 R13, RZ, RZ, R8 ;  /* 0x000000ffff0d7224 */ /* 0x000fe400078e0008 */
[----:B------:R-:W-:Y:S02]  /*1aac0*/  IMAD.MOV.U32 R12, RZ, RZ, RZ ;  /* 0x000000ffff0c7224 */ /* 0x000fe400078e00ff */
[----:B------:R-:W-:-:S07]  /*1aad0*/  IMAD.MOV.U32 R9, RZ, RZ, R14 ;  /* 0x000000ffff097224 */ /* 0x000fce00078e000e */
[----:B------:R-:W-:Y:S05]  /*1aae0*/  WARPSYNC.COLLECTIVE R15, `(.L_x_10314) ;  /* 0x000000000f087348 */ /* 0x000fea0003c00000 */
[----:B------:R0:W1:Y:S02]  /*1aaf0*/  SHFL.IDX P6, R14, R13, R12, R11 ;  /* 0x0000000c0d0e7389 */ /* 0x00006400000c000b */
[----:B01----:R-:W-:Y:S01]  /*1ab00*/  ENDCOLLECTIVE ;  /* 0x000000000000791b */ /* 0x003fe20003800000 */
.L_x_10314:
        /* <DEDUP_REMOVED lines=11> */
.L_x_10315:
[----:B------:R-:W-:Y:S02]  /*1abc0*/  IMAD.MOV.U32 R13, RZ, RZ, R8 ;  /* 0x000000ffff0d7224 */ /* 0x000fe400078e0008 */
[----:B------:R-:W-:Y:S02]  /*1abd0*/  IMAD.MOV.U32 R12, RZ, RZ, 0x1 ;  /* 0x00000001ff0c7424 */ /* 0x000fe400078e00ff */
[----:B------:R-:W-:-:S07]  /*1abe0*/  IMAD.MOV.U32 R5, RZ, RZ, R14 ;  /* 0x000000ffff057224 */ /* 0x000fce00078e000e */
[----:B------:R-:W-:Y:S05]  /*1abf0*/  WARPSYNC.COLLECTIVE R15, `(.L_x_10316) ;  /* 0x000000000f087348 */ /* 0x000fea0003c00000 */
[----:B------:R0:W1:Y:S02]  /*1ac00*/  SHFL.IDX P6, R14, R13, R12, R11 ;  /* 0x0000000c0d0e7389 */ /* 0x00006400000c000b */
[----:B01----:R-:W-:Y:S01]  /*1ac10*/  ENDCOLLECTIVE ;  /* 0x000000000000791b */ /* 0x003fe20003800000 */
.L_x_10316:
        /* <DEDUP_REMOVED lines=11> */
.L_x_10317:
[----:B------:R-:W-:Y:S05]  /*1acd0*/  BRA `(.L_x_10318) ;  /* 0xffffff9c00247947 */ /* 0x000fea000383ffff */
.L_x_10164:
[----:B0-----:R0:W1:Y:S02]  /*1ace0*/  SYNCS.PHASECHK.TRANS64.TRYWAIT P2, [R0+URZ+0x22870], R3 ;  /* 0x02287003000075a7 */ /* 0x001064000804017f */
[----:B-1----:R-:W-:Y:S05]  /*1acf0*/  @!P2 NANOSLEEP.SYNCS 0x989680 ;  /* 0x009896800000a95d */ /* 0x002fea0003900000 */
[----:B------:R-:W1:Y:S02]  /*1ad00*/  @!P2 SYNCS.PHASECHK.TRANS64 P2, [R0+URZ+0x22870], R3 ;  /* 0x022870030000a5a7 */ /* 0x000e64000804007f */
[----:B-1----:R-:W-:Y:S05]  /*1ad10*/  @!P2 BRA `(.L_x_10164) ;  /* 0xfffffffc00f0a947 */ /* 0x002fea000383ffff */
[----:B------:R-:W-:Y:S05]  /*1ad20*/  BRA `(.L_x_10319) ;  /* 0xffffff9c00887947 */ /* 0x000fea000383ffff */
.L_x_10166:
[----:B0-----:R0:W1:Y:S02]  /*1ad30*/  SYNCS.PHASECHK.TRANS64.TRYWAIT P2, [R0+URZ+0x22860], R5 ;  /* 0x02286005000075a7 */ /* 0x001064000804017f */
[----:B-1----:R-:W-:Y:S05]  /*1ad40*/  @!P2 NANOSLEEP.SYNCS 0x989680 ;  /* 0x009896800000a95d */ /* 0x002fea0003900000 */
[----:B------:R-:W1:Y:S02]  /*1ad50*/  @!P2 SYNCS.PHASECHK.TRANS64 P2, [R0+URZ+0x22860], R5 ;  /* 0x022860050000a5a7 */ /* 0x000e64000804007f */
[----:B-1----:R-:W-:Y:S05]  /*1ad60*/  @!P2 BRA `(.L_x_10166) ;  /* 0xfffffffc00f0a947 */ /* 0x002fea000383ffff */
[----:B------:R-:W-:Y:S05]  /*1ad70*/  BRA `(.L_x_10320) ;  /* 0xffffff9c00987947 */ /* 0x000fea000383ffff */
.L_x_10174:
[----:B0-----:R0:W2:Y:S02]  /*1ad80*/  SYNCS.PHASECHK.TRANS64.TRYWAIT P1, [R2+URZ+0x22870], R3 ;  /* 0x02287003020075a7 */ /* 0x0010a4000802017f */
[----:B--2---:R-:W-:Y:S05]  /*1ad90*/  @!P1 NANOSLEEP.SYNCS 0x989680 ;  /* 0x009896800000995d */ /* 0x004fea0003900000 */
[----:B------:R-:W2:Y:S02]  /*1ada0*/  @!P1 SYNCS.PHASECHK.TRANS64 P1, [R2+URZ+0x22870], R3 ;  /* 0x02287003020095a7 */ /* 0x000ea4000802007f */
[----:B--2---:R-:W-:Y:S05]  /*1adb0*/  @!P1 BRA `(.L_x_10174) ;  /* 0xfffffffc00f09947 */ /* 0x004fea000383ffff */
[----:B------:R-:W-:Y:S05]  /*1adc0*/  BRA `(.L_x_10321) ;  /* 0xffffffa4008c7947 */ /* 0x000fea000383ffff */
.L_x_10176:
[----:B0-----:R0:W1:Y:S02]  /*1add0*/  SYNCS.PHASECHK.TRANS64.TRYWAIT P1, [R2+URZ+0x22860], R3 ;  /* 0x02286003020075a7 */ /* 0x001064000802017f */
[----:B-1----:R-:W-:Y:S05]  /*1ade0*/  @!P1 NANOSLEEP.SYNCS 0x989680 ;  /* 0x009896800000995d */ /* 0x002fea0003900000 */
[----:B------:R-:W1:Y:S02]  /*1adf0*/  @!P1 SYNCS.PHASECHK.TRANS64 P1, [R2+URZ+0x22860], R3 ;  /* 0x02286003020095a7 */ /* 0x000e64000802007f */
[----:B-1----:R-:W-:Y:S05]  /*1ae00*/  @!P1 BRA `(.L_x_10176) ;  /* 0xfffffffc00f09947 */ /* 0x002fea000383ffff */
[----:B------:R-:W-:Y:S05]  /*1ae10*/  BRA `(.L_x_10322) ;  /* 0xffffffa400987947 */ /* 0x000fea000383ffff */
.L_x_10190:
[----:B0-----:R0:W1:Y:S02]  /*1ae20*/  SYNCS.PHASECHK.TRANS64.TRYWAIT P0, [R5+URZ+0x22820], R0 ;  /* 0x02282000050075a7 */ /* 0x001064000800017f */
[----:B-1----:R-:W-:Y:S05]  /*1ae30*/  @!P0 NANOSLEEP.SYNCS 0x989680 ;  /* 0x009896800000895d */ /* 0x002fea0003900000 */
[----:B------:R-:W1:Y:S02]  /*1ae40*/  @!P0 SYNCS.PHASECHK.TRANS64 P0, [R5+URZ+0x22820], R0 ;  /* 0x02282000050085a7 */ /* 0x000e64000800007f */
[----:B-1----:R-:W-:Y:S05]  /*1ae50*/  @!P0 BRA `(.L_x_10190) ;  /* 0xfffffffc00f08947 */ /* 0x002fea000383ffff */
[----:B------:R-:W-:Y:S05]  /*1ae60*/  BRA `(.L_x_10323) ;  /* 0xffffffbc00987947 */ /* 0x000fea000383ffff */
.L_x_10191:
        /* <DEDUP_REMOVED lines=11> */
.L_x_10325:
[----:B------:R-:W-:Y:S05]  /*1af20*/  BSYNC B0 ;  /* 0x0000000000007941 */ /* 0x000fea0003800000 */
.L_x_10324:
[----:B------:R-:W-:Y:S05]  /*1af30*/  BRA `(.L_x_10326) ;  /* 0xffffffbc00807947 */ /* 0x000fea000383ffff */
.L_x_10194:
[----:B------:R-:W-:Y:S01]  /*1af40*/  BSSY B1, `(.L_x_10327) ;  /* 0x0000006000017945 */ /* 0x000fe20003800000 */
[----:B------:R-:W-:-:S07]  /*1af50*/  IMAD.MOV.U32 R15, RZ, RZ, -0x1 ;  /* 0xffffffffff0f7424 */ /* 0x000fce00078e00ff */
[----:B0-----:R-:W-:Y:S05]  /*1af60*/  WARPSYNC.COLLECTIVE R15, `(.L_x_10328) ;  /* 0x000000000f0c7348 */ /* 0x001fea0003c00000 */
[----:B------:R-:W-:Y:S02]  /*1af70*/  ELECT P6, UR62, PT ;  /* 0x00000000003e782f */ /* 0x000fe400038c0000 */
[----:B------:R-:W-:Y:S01]  /*1af80*/  MOV R14, UR62 ;  /* 0x0000003e000e7c02 */ /* 0x000fe20008000f00 */
[----:B0-----:R-:W-:Y:S10]  /*1af90*/  ENDCOLLECTIVE ;  /* 0x000000000000791b */ /* 0x001ff40003800000 */
.L_x_10328:
[----:B------:R-:W-:Y:S05]  /*1afa0*/  BSYNC B1 ;  /* 0x0000000000017941 */ /* 0x000fea0003800000 */
.L_x_10327:
[----:B------:R-:W-:Y:S05]  /*1afb0*/  BRA `(.L_x_10329) ;  /* 0xffffffbc00787947 */ /* 0x000fea000383ffff */
.L_x_10196:
[----:B0-----:R0:W1:Y:S02]  /*1afc0*/  SYNCS.PHASECHK.TRANS64.TRYWAIT P1, [R3+URZ+0x22840], R2 ;  /* 0x02284002030075a7 */ /* 0x001064000802017f */
[----:B-1----:R-:W-:Y:S05]  /*1afd0*/  @!P1 NANOSLEEP.SYNCS 0x989680 ;  /* 0x009896800000995d */ /* 0x002fea0003900000 */
[----:B------:R-:W1:Y:S02]  /*1afe0*/  @!P1 SYNCS.PHASECHK.TRANS64 P1, [R3+URZ+0x22840], R2 ;  /* 0x02284002030095a7 */ /* 0x000e64000802007f */
[----:B-1----:R-:W-:Y:S05]  /*1aff0*/  @!P1 BRA `(.L_x_10196) ;  /* 0xfffffffc00f09947 */ /* 0x002fea000383ffff */
[----:B------:R-:W-:Y:S05]  /*1b000*/  BRA `(.L_x_10330) ;  /* 0xffffffbc00987947 */ /* 0x000fea000383ffff */
.L_x_10198:
[----:B-1----:R1:W2:Y:S02]  /*1b010*/  SYNCS.PHASECHK.TRANS64.TRYWAIT P1, [R31+URZ+0x22840], R0 ;  /* 0x022840001f0075a7 */ /* 0x0022a4000802017f */
[----:B--2---:R-:W-:Y:S05]  /*1b020*/  @!P1 NANOSLEEP.SYNCS 0x989680 ;  /* 0x009896800000995d */ /* 0x004fea0003900000 */
[----:B------:R-:W2:Y:S02]  /*1b030*/  @!P1 SYNCS.PHASECHK.TRANS64 P1, [R31+URZ+0x22840], R0 ;  /* 0x022840001f0095a7 */ /* 0x000ea4000802007f */
[----:B--2---:R-:W-:Y:S05]  /*1b040*/  @!P1 BRA `(.L_x_10198) ;  /* 0xfffffffc00f09947 */ /* 0x004fea000383ffff */
[----:B------:R-:W-:Y:S05]  /*1b050*/  BRA `(.L_x_10331) ;  /* 0xffffffbc00a47947 */ /* 0x000fea000383ffff */
.L_x_10200:
[----:B--2---:R2:W3:Y:S02]  /*1b060*/  SYNCS.PHASECHK.TRANS64.TRYWAIT P1, [R3+URZ+0x22860], R2 ;  /* 0x02286002030075a7 */ /* 0x0044e4000802017f */
[----:B---3--:R-:W-:Y:S05]  /*1b070*/  @!P1 NANOSLEEP.SYNCS 0x989680 ;  /* 0x009896800000995d */ /* 0x008fea0003900000 */
[----:B------:R-:W3:Y:S02]  /*1b080*/  @!P1 SYNCS.PHASECHK.TRANS64 P1, [R3+URZ+0x22860], R2 ;  /* 0x02286002030095a7 */ /* 0x000ee4000802007f */
[----:B---3--:R-:W-:Y:S05]  /*1b090*/  @!P1 BRA `(.L_x_10200) ;  /* 0xfffffffc00f09947 */ /* 0x008fea000383ffff */
[----:B------:R-:W-:Y:S05]  /*1b0a0*/  BRA `(.L_x_10332) ;  /* 0xffffffbc00a07947 */ /* 0x000fea000383ffff */
.L_x_10202:
[----:B---3--:R3:W4:Y:S02]  /*1b0b0*/  SYNCS.PHASECHK.TRANS64.TRYWAIT P1, [R31+URZ+0x22860], R0 ;  /* 0x022860001f0075a7 */ /* 0x008724000802017f */
[----:B----4-:R-:W-:Y:S05]  /*1b0c0*/  @!P1 NANOSLEEP.SYNCS 0x989680 ;  /* 0x009896800000995d */ /* 0x010fea0003900000 */
[----:B------:R-:W4:Y:S02]  /*1b0d0*/  @!P1 SYNCS.PHASECHK.TRANS64 P1, [R31+URZ+0x22860], R0 ;  /* 0x022860001f0095a7 */ /* 0x000f24000802007f */
[----:B----4-:R-:W-:Y:S05]  /*1b0e0*/  @!P1 BRA `(.L_x_10202) ;  /* 0xfffffffc00f09947 */ /* 0x010fea000383ffff */
[----:B------:R-:W-:Y:S05]  /*1b0f0*/  BRA `(.L_x_10333) ;  /* 0xffffffbc009c7947 */ /* 0x000fea000383ffff */
.L_x_10204:
[----:B----4-:R4:W0:Y:S02]  /*1b100*/  SYNCS.PHASECHK.TRANS64.TRYWAIT P1, [R3+URZ+0x22880], R2 ;  /* 0x02288002030075a7 */ /* 0x010824000802017f */
[----:B0-----:R-:W-:Y:S05]  /*1b110*/  @!P1 NANOSLEEP.SYNCS 0x989680 ;  /* 0x009896800000995d */ /* 0x001fea0003900000 */
[----:B------:R-:W0:Y:S02]  /*1b120*/  @!P1 SYNCS.PHASECHK.TRANS64 P1, [R3+URZ+0x22880], R2 ;  /* 0x02288002030095a7 */ /* 0x000e24000802007f */
[----:B0-----:R-:W-:Y:S05]  /*1b130*/  @!P1 BRA `(.L_x_10204) ;  /* 0xfffffffc00f09947 */ /* 0x001fea000383ffff */
[----:B------:R-:W-:Y:S05]  /*1b140*/  BRA `(.L_x_10334) ;  /* 0xffffffbc00987947 */ /* 0x000fea000383ffff */
.L_x_10335:
        /* <DEDUP_REMOVED lines=11> */
.L_x_16291:


//--------------------- .text._ZN7cutlass13device_kernelIN5flash11enable_sm90INS1_16FlashAttnFwdSm90INS1_25CollectiveMainloopFwdSm90ILi2EN4cute5tupleIJNS5_1CILi1EEES8_S8_EEENS6_IJNS7_ILi128EEENS7_ILi160EEESA_EEELi128ENS_12float_e4m3_tEfNS_4arch4Sm90ELb1ELb0ELb0ELb1ELb1ELb1ELb0ELb1ELb1ELb1ELb1ELb0EEENS1_21CollectiveEpilogueFwdINS6_IJSA_SA_SB_EEES9_NS_10bfloat16_tESF_Li256ELb1ELb1ELb1ELb1EEENS1_36VarlenDynamicPersistentTileSchedulerILi128ELi160ELi256ELi128ELb1ELb1ELb1ELb1ELb1ELb1EEEEEEEEEvNT_6ParamsE --------------------------
	.section	.text._ZN7cutlass13device_kernelIN5flash11enable_sm90INS1_16FlashAttnFwdSm90INS1_25CollectiveMainloopFwdSm90ILi2EN4cute5tupleIJNS5_1CILi1EEES8_S8_EEENS6_IJNS7_ILi128EEENS7_ILi160EEESA_EEELi128ENS_12float_e4m3_tEfNS_4arch4Sm90ELb1ELb0ELb0ELb1ELb1ELb1ELb0ELb1ELb1ELb1ELb1ELb0EEENS1_21CollectiveEpilogueFwdINS6_IJSA_SA_SB_EEES9_NS_10bfloat16_tESF_Li256ELb1ELb1ELb1ELb1EEENS1_36VarlenDynamicPersistentTileSchedulerILi128ELi160ELi256ELi128ELb1ELb1ELb1ELb1ELb1ELb1EEEEEEEEEvNT_6ParamsE,"ax",@progbits
	.align	128
.text._ZN7cutlass13device_kernelIN5flash11enable_sm90INS1_16FlashAttnFwdSm90INS1_25CollectiveMainloopFwdSm90ILi2EN4cute5tupleIJNS5_1CILi1EEES8_S8_EEENS6_IJNS7_ILi128EEENS7_ILi160EEESA_EEELi128ENS_12float_e4m3_tEfNS_4arch4Sm90ELb1ELb0ELb0ELb1ELb1ELb1ELb0ELb1ELb1ELb1ELb1ELb0EEENS1_21CollectiveEpilogueFwdINS6_IJSA_SA_SB_EEES9_NS_10bfloat16_tESF_Li256ELb1ELb1ELb1ELb1EEENS1_36VarlenDynamicPersistentTileSchedulerILi128ELi160ELi256ELi128ELb1ELb1ELb1ELb1ELb1ELb1EEEEEEEEEvNT_6ParamsE:
        .type           _ZN7cutlass13device_kernelIN5flash11enable_sm90INS1_16FlashAttnFwdSm90INS1_25CollectiveMainloopFwdSm90ILi2EN4cute5tupleIJNS5_1CILi1EEES8_S8_EEENS6_IJNS7_ILi128EEENS7_ILi160EEESA_EEELi128ENS_12float_e4m3_tEfNS_4arch4Sm90ELb1ELb0ELb0ELb1ELb1ELb1ELb0ELb1ELb1ELb1ELb1ELb0EEENS1_21CollectiveEpilogueFwdINS6_IJSA_SA_SB_EEES9_NS_10bfloat16_tESF_Li256ELb1ELb1ELb1ELb1EEENS1_36VarlenDynamicPersistentTileSchedulerILi128ELi160ELi256ELi128ELb1ELb1ELb1ELb1ELb1ELb1EEEEEEEEEvNT_6ParamsE,@function
        .size           _ZN7cutlass13device_kernelIN5flash11enable_sm90INS1_16FlashAttnFwdSm90INS1_25CollectiveMainloopFwdSm90ILi2EN4cute5tupleIJNS5_1CILi1EEES8_S8_EEENS6_IJNS7_ILi128EEENS7_ILi160EEESA_EEELi128ENS_12float_e4m3_tEfNS_4arch4Sm90ELb1ELb0ELb0ELb1ELb1ELb1ELb0ELb1ELb1ELb1ELb1ELb0EEENS1_21CollectiveEpilogueFwdINS6_IJSA_SA_SB_EEES9_NS_10bfloat16_tESF_Li256ELb1ELb1ELb1ELb1EEENS1_36VarlenDynamicPersistentTileSchedulerILi128ELi160ELi256ELi128ELb1ELb1ELb1ELb1ELb1ELb1EEEEEEEEEvNT_6ParamsE,(.L_x_16292 - _ZN7cutlass13device_kernelIN5flash11enable_sm90INS1_16FlashAttnFwdSm90INS1_25CollectiveMainloopFwdSm90ILi2EN4cute5tupleIJNS5_1CILi1EEES8_S8_EEENS6_IJNS7_ILi128EEENS7_ILi160EEESA_EEELi128ENS_12float_e4m3_tEfNS_4arch4Sm90ELb1ELb0ELb0ELb1ELb1ELb1ELb0ELb1ELb1ELb1ELb1ELb0EEENS1_21CollectiveEpilogueFwdINS6_IJSA_SA_SB_EEES9_NS_10bfloat16_tESF_Li256ELb1ELb1ELb1ELb1EEENS1_36VarlenDynamicPersistentTileSchedulerILi128ELi160ELi256ELi128ELb1ELb1ELb1ELb1ELb1ELb1EEEEEEEEEvNT_6ParamsE)
        .other          _ZN7cutlass13device_kernelIN5flash11enable_sm90INS1_16FlashAttnFwdSm90INS1_25CollectiveMainloopFwdSm90ILi2EN4cute5tupleIJNS5_1CILi1EEES8_S8_EEENS6_IJNS7_ILi128EEENS7_ILi160EEESA_EEELi128ENS_12float_e4m3_tEfNS_4arch4Sm90ELb1ELb0ELb0ELb1ELb1ELb1ELb0ELb1ELb1ELb1ELb1ELb0EEENS1_21CollectiveEpilogueFwdINS6_IJSA_SA_SB_EEES9_NS_10bfloat16_tESF_Li256ELb1ELb1ELb1ELb1EEENS1_36VarlenDynamicPersistentTileSchedulerILi128ELi160ELi256ELi128ELb1ELb1ELb1ELb1ELb1ELb1EEEEEEEEEvNT_6ParamsE,@"STO_CUDA_ENTRY STV_DEFAULT"
_ZN7cutlass13device_kernelIN5flash11enable_sm90INS1_16FlashAttnFwdSm90INS1_25CollectiveMainloopFwdSm90ILi2EN4cute5tupleIJNS5_1CILi1EEES8_S8_EEENS6_IJNS7_ILi128EEENS7_ILi160EEESA_EEELi128ENS_12float_e4m3_tEfNS_4arch4Sm90ELb1ELb0ELb0ELb1ELb1ELb1ELb0ELb1ELb1ELb1ELb1ELb0EEENS1_21CollectiveEpilogueFwdINS6_IJSA_SA_SB_EEES9_NS_10bfloat16_tESF_Li256ELb1ELb1ELb1ELb1EEENS1_36VarlenDynamicPersistentTileSchedulerILi128ELi160ELi256ELi128ELb1ELb1ELb1ELb1ELb1ELb1EEEEEEEEEvNT_6ParamsE:
        /* <DEDUP_REMOVED lines=18> */
.L_x_10337:
[----:B------:R-:W-:Y:S05]  /*0120*/  BSYNC B0 ;  /* 0x0000000000007941 */ /* 0x000fea0003800000 */
.L_x_10336:
        /* <DEDUP_REMOVED lines=41> */
.L_x_10338:
        /* <DEDUP_REMOVED lines=22> */
.L_x_10339:
        /* <DEDUP_REMOVED lines=18> */
.L_x_10340:
        /* <DEDUP_REMOVED lines=22> */
.L_x_10341:
        /* <DEDUP_REMOVED lines=23> */
.L_x_10342:
        /* <DEDUP_REMOVED lines=10> */
.L_x_10345:
        /* <DEDUP_REMOVED lines=17> */
[----:B------:R-:W-:Y:S01]  /*0ac0*/  IMAD.U32 R2, RZ, RZ, UR5 ;  /* 0x00000005ff027e24 */ /* 0x000fe2000f8e00ff */
[----:B------:R-:W-:Y:S06]  /*0ad0*/  BAR.ARV 0x4, 0x180 ;  /* 0x0106000000007b1d */ /* 0x000fec0000002000 */
[----:B------:R3:W-:Y:S01]  /*0ae0*/  STL [R1+0x4], R2 ;  /* 0x0000040201007387 */ /* 0x0007e20000100800 */
[----:B--2---:R-:W-:-:S04]  /*0af0*/  LOP3.LUT R0, R0, 0xffffffef, RZ, 0xc0, !PT ;  /* 0xffffffef00007812 */ /* 0x004fc800078ec0ff */
[----:B------:R-:W-:-:S05]  /*0b00*/  @P0 LOP3.LUT R0, R0, 0x10, RZ, 0xfc, !PT ;  /* 0x0000001000000812 */ /* 0x000fca00078efcff */
[----:B------:R3:W-:Y:S01]  /*0b10*/  STL [R1], R0 ;  /* 0x0000000001007387 */ /* 0x0007e20000100800 */
[----:B-1----:R-:W-:-:S13]  /*0b20*/  ISETP.GE.AND P0, PT, R15, UR4, PT ;  /* 0x000000040f007c0c */ /* 0x002fda000bf06270 */
[----:B---3--:R-:W-:Y:S05]  /*0b30*/  @P0 BRA `(.L_x_10346) ;  /* 0x0000026800540947 */ /* 0x008fea0003800000 */
[----:B------:R-:W2:Y:S01]  /*0b40*/  LDL R2, [R1+0x4c] ;  /* 0x00004c0001027983 */ /* 0x000ea20000100800 */
[----:B------:R-:W-:Y:S02]  /*0b50*/  CS2R R188, SRZ ;  /* 0x0000000000bc7805 */ /* 0x000fe4000001ff00 */
[----:B------:R-:W-:Y:S01]  /*0b60*/  CS2R R194, SRZ ;  /* 0x0000000000c27805 */ /* 0x000fe2000001ff00 */
[----:B------:R-:W1:Y:S02]  /*0b70*/  S2R R0, SR_TID.X ;  /* 0x0000000000007919 */ /* 0x000e640000002100 */
[----:B-1----:R-:W-:-:S05]  /*0b80*/  VIADD R16, R0, 0xffffff80 ;  /* 0xffffff8000107836 */ /* 0x002fca0000000000 */
[----:B------:R-:W-:Y:S02]  /*0b90*/  SHF.R.S32.HI R0, RZ, 0x1f, R16 ;  /* 0x0000001fff007819 */ /* 0x000fe40000011410 */
[----:B--2---:R-:W-:Y:S02]  /*0ba0*/  R2UR UR4, R2 ;  /* 0x00000000020472ca */ /* 0x004fe400000e0000 */
[----:B------:R-:W-:-:S04]  /*0bb0*/  LEA.HI R2, R0, R16, RZ, 0x7 ;  /* 0x0000001000027211 */ /* 0x000fc800078f38ff */
[----:B0-----:R-:W-:Y:S02]  /*0bc0*/  LOP3.LUT R3, R2, 0xffffff80, RZ, 0xc0, !PT ;  /* 0xffffff8002037812 */ /* 0x001fe400078ec0ff */
[----:B------:R-:W-:-:S03]  /*0bd0*/  SHF.R.S32.HI R10, RZ, 0x7, R2 ;  /* 0x00000007ff0a7819 */ /* 0x000fc60000011402 */
[----:B------:R-:W-:Y:S02]  /*0be0*/  IMAD.IADD R12, R16, 0x1, -R3 ;  /* 0x00000001100c7824 */ /* 0x000fe400078e0a03 */
[----:B------:R-:W-:-:S03]  /*0bf0*/  ULOP3.LUT UR4, UR4, 0x1, URZ, 0xfc, !UPT ;  /* 0x0000000104047892 */ /* 0x000fc6000f8efc3f */
[----:B------:R-:W-:-:S04]  /*0c00*/  SHF.R.S32.HI R8, RZ, 0x1f, R12 ;  /* 0x0000001fff087819 */ /* 0x000fc8000001140c */
[CC--:B------:R-:W-:Y:S02]  /*0c10*/  LEA.HI R9, R8.reuse, R12.reuse, RZ, 0x2 ;  /* 0x0000000c08097211 */ /* 0x0c0fe400078f10ff */
[----:B------:R-:W-:Y:S02]  /*0c20*/  LEA.HI R8, R8, R12, RZ, 0x5 ;  /* 0x0000000c08087211 */ /* 0x000fe400078f28ff */
[--C-:B------:R-:W-:Y:S02]  /*0c30*/  SHF.R.S32.HI R5, RZ, 0x2, R9.reuse ;  /* 0x00000002ff057819 */ /* 0x100fe40000011409 */
[----:B------:R-:W-:Y:S02]  /*0c40*/  SHF.R.S32.HI R4, RZ, 0x1f, R9 ;  /* 0x0000001fff047819 */ /* 0x000fe40000011409 */
[----:B------:R-:W-:Y:S02]  /*0c50*/  SHF.R.S32.HI R8, RZ, 0x5, R8 ;  /* 0x00000005ff087819 */ /* 0x000fe40000011408 */
[----:B------:R-:W-:-:S02]  /*0c60*/  LEA.HI R3, R4, R5, RZ, 0x3 ;  /* 0x0000000504037211 */ /* 0x000fc400078f18ff */
[CC--:B------:R-:W-:Y:S02]  /*0c70*/  LEA.HI R4, R0.reuse, R16.reuse, RZ, 0x4 ;  /* 0x0000001000047211 */ /* 0x0c0fe400078f20ff */
[----:B------:R-:W-:Y:S02]  /*0c80*/  LOP3.LUT R6, R3, 0xfffffff8, RZ, 0xc0, !PT ;  /* 0xfffffff803067812 */ /* 0x000fe400078ec0ff */
[----:B------:R-:W-:Y:S02]  /*0c90*/  LEA.HI R3, R0, R16, RZ, 0x5 ;  /* 0x0000001000037211 */ /* 0x000fe400078f28ff */
[----:B------:R-:W-:Y:S01]  /*0ca0*/  SHF.R.S32.HI R7, RZ, 0x4, R4 ;  /* 0x00000004ff077819 */ /* 0x000fe20000011404 */
[----:B------:R-:W-:Y:S01]  /*0cb0*/  IMAD.IADD R11, R5, 0x1, -R6 ;  /* 0x00000001050b7824 */ /* 0x000fe200078e0a06 */
[C---:B------:R-:W-:Y:S01]  /*0cc0*/  LOP3.LUT R5, R4.reuse, 0x3fffff0, RZ, 0xc0, !PT ;  /* 0x03fffff004057812 */ /* 0x040fe200078ec0ff */
[----:B------:R-:W-:Y:S01]  /*0cd0*/  IMAD.SHL.U32 R3, R3, 0x20, RZ ;  /* 0x0000002003037824 */ /* 0x000fe200078e00ff */
[----:B------:R-:W-:Y:S01]  /*0ce0*/  LEA.HI R4, R4, R7, RZ, 0x1 ;  /* 0x0000000704047211 */ /* 0x000fe200078f08ff */
[----:B------:R-:W-:Y:S01]  /*0cf0*/  IMAD R11, R8, 0x10, R11 ;  /* 0x00000010080b7824 */ /* 0x000fe200078e020b */
[----:B------:R-:W-:Y:S01]  /*0d00*/  LEA.HI R6, R2, R10, RZ, 0x1 ;  /* 0x0000000a02067211 */ /* 0x000fe200078f08ff */
[----:B------:R-:W-:Y:S01]  /*0d10*/  IMAD.IADD R2, R16, 0x1, -R5 ;  /* 0x0000000110027824 */ /* 0x000fe200078e0a05 */
[----:B------:R-:W-:-:S02]  /*0d20*/  LOP3.LUT R4, R4, 0x1ffffffe, RZ, 0xc0, !PT ;  /* 0x1ffffffe04047812 */ /* 0x000fc400078ec0ff */
[----:B------:R-:W-:Y:S02]  /*0d30*/  LOP3.LUT R205, R3, 0xfffffc00, RZ, 0xc0, !PT ;  /* 0xfffffc0003cd7812 */ /* 0x000fe400078ec0ff */
[----:B------:R-:W-:Y:S01]  /*0d40*/  LOP3.LUT R6, R6, 0x3fffffe, RZ, 0xc0, !PT ;  /* 0x03fffffe06067812 */ /* 0x000fe200078ec0ff */
[----:B------:R-:W-:Y:S01]  /*0d50*/  IMAD.IADD R4, R7, 0x1, -R4 ;  /* 0x0000000107047824 */ /* 0x000fe200078e0a04 */
[----:B------:R-:W-:Y:S01]  /*0d60*/  MOV R5, R13 ;  /* 0x0000000d00057202 */ /* 0x000fe20000000f00 */
[----:B------:R-:W-:Y:S01]  /*0d70*/  IMAD R3, R2, 0x40, R205 ;  /* 0x0000004002037824 */ /* 0x000fe200078e02cd */
[----:B------:R-:W-:Y:S01]  /*0d80*/  LOP3.LUT R9, R9, 0x7ffffffc, RZ, 0xc0, !PT ;  /* 0x7ffffffc09097812 */ /* 0x000fe200078ec0ff */
[----:B------:R-:W-:Y:S02]  /*0d90*/  IMAD.IADD R6, R10, 0x1, -R6 ;  /* 0x000000010a067824 */ /* 0x000fe400078e0a06 */
[----:B------:R-:W-:Y:S02]  /*0da0*/  IMAD R2, R4, 0x8, R3 ;  /* 0x0000000804027824 */ /* 0x000fe400078e0203 */
[----:B------:R-:W-:-:S02]  /*0db0*/  IMAD R8, R6, 0x40, R11 ;  /* 0x0000004006087824 */ /* 0x000fc400078e020b */
[----:B------:R-:W-:Y:S01]  /*0dc0*/  IMAD.U32 R3, RZ, RZ, UR4 ;  /* 0x00000004ff037e24 */ /* 0x000fe2000f8e00ff */
[----:B------:R0:W-:Y:S01]  /*0dd0*/  STL [R1+0x48], R2 ;  /* 0x0000480201007387 */ /* 0x0001e20000100800 */
[----:B------:R-:W-:Y:S01]  /*0de0*/  UMOV UR4, URZ ;  /* 0x0000003f00047c82 */ /* 0x000fe20008000000 */
[----:B------:R-:W-:Y:S02]  /*0df0*/  IMAD.IADD R9, R12, 0x1, -R9 ;  /* 0x000000010c097824 */ /* 0x000fe400078e0a09 */
[----:B------:R-:W-:Y:S01]  /*0e00*/  STL [R1+0x44], R8 ;  /* 0x0000440801007387 */ /* 0x000fe20000100800 */
[----:B------:R-:W-:Y:S02]  /*0e10*/  IMAD.MOV.U32 R7, RZ, RZ, R15 ;  /* 0x000000ffff077224 */ /* 0x000fe400078e000f */
[----:B------:R-:W-:Y:S01]  /*0e20*/  IMAD.SHL.U32 R200, R9, 0x2, RZ ;  /* 0x0000000209c87824 */ /* 0x000fe200078e00ff */
[----:B------:R1:W-:Y:S01]  /*0e30*/  STL [R1+0x8], R3 ;  /* 0x0000080301007387 */ /* 0x0003e20000100800 */
[----:B------:R-:W-:Y:S01]  /*0e40*/  IMAD.MOV.U32 R6, RZ, RZ, R14 ;  /* 0x000000ffff067224 */ /* 0x000fe200078e000e */
[----:B0-----:R-:W-:Y:S01]  /*0e50*/  LEA.HI R2, R0, R16, RZ, 0x2 ;  /* 0x0000001000027211 */ /* 0x001fe200078f10ff */
[----:B------:R-:W-:-:S02]  /*0e60*/  VIADD R15, R200, 0x28 ;  /* 0x00000028c80f7836 */ /* 0x000fc40000000000 */
[C---:B------:R-:W-:Y:S01]  /*0e70*/  VIADD R12, R200.reuse, 0x40 ;  /* 0x00000040c80c7836 */ /* 0x040fe20000000000 */
[--C-:B------:R-:W-:Y:S01]  /*0e80*/  SHF.R.S32.HI R191, RZ, 0x2, R2.reuse ;  /* 0x00000002ffbf7819 */ /* 0x100fe20000011402 */
[C---:B------:R-:W-:Y:S02]  /*0e90*/  VIADD R20, R200.reuse, 0x20 ;  /* 0x00000020c8147836 */ /* 0x040fe40000000000 */
[----:B------:R-:W-:Y:S01]  /*0ea0*/  VIADD R14, R200, 0x30 ;  /* 0x00000030c80e7836 */ /* 0x000fe20000000000 */
[----:B-1----:R-:W-:Y:S01]  /*0eb0*/  LEA.HI R3, R0, R16, RZ, 0x3 ;  /* 0x0000001000037211 */ /* 0x002fe200078f18ff */
[C---:B------:R-:W-:Y:S01]  /*0ec0*/  VIADD R13, R191.reuse, 0x40 ;  /* 0x00000040bf0d7836 */ /* 0x040fe20000000000 */
[----:B------:R-:W-:Y:S01]  /*0ed0*/  LOP3.LUT R0, R2, 0xfffffffc, RZ, 0xc0, !PT ;  /* 0xfffffffc02007812 */ /* 0x000fe200078ec0ff */
[----:B------:R-:W-:Y:S01]  /*0ee0*/  VIADD R11, R191, 0x80 ;  /* 0x00000080bf0b7836 */ /* 0x000fe20000000000 */
[----:B------:R-:W-:Y:S01]  /*0ef0*/  LOP3.LUT R212, R3, 0xfffffff8, RZ, 0xc0, !PT ;  /* 0xfffffff803d47812 */ /* 0x000fe200078ec0ff */
[----:B------:R-:W-:Y:S01]  /*0f00*/  IMAD.SHL.U32 R201, R13, 0x80, RZ ;  /* 0x000000800dc97824 */ /* 0x000fe200078e00ff */
[----:B------:R-:W-:Y:S01]  /*0f10*/  SHF.R.S32.HI R2, RZ, 0x1f, R2 ;  /* 0x0000001fff027819 */ /* 0x000fe20000011402 */
[C---:B------:R-:W-:Y:S01]  /*0f20*/  IMAD.IADD R10, R16.reuse, 0x1, -R0 ;  /* 0x00000001100a7824 */ /* 0x040fe200078e0a00 */
[----:B------:R-:W-:Y:S01]  /*0f30*/  SHF.R.S32.HI R3, RZ, 0x3, R3 ;  /* 0x00000003ff037819 */ /* 0x000fe20000011403 */
[----:B------:R-:W-:Y:S01]  /*0f40*/  IMAD.IADD R212, R16, 0x1, -R212 ;  /* 0x0000000110d47824 */ /* 0x000fe200078e0ad4 */
[----:B------:R-:W-:Y:S01]  /*0f50*/  SHF.R.S32.HI R3, RZ, 0x1f, R13 ;  /* 0x0000001fff037819 */ /* 0x000fe2000001140d */
[----:B------:R-:W-:Y:S01]  /*0f60*/  IMAD.SHL.U32 R16, R10, 0x10, RZ ;  /* 0x000000100a107824 */ /* 0x000fe200078e00ff */
[----:B------:R-:W-:Y:S01]  /*0f70*/  LEA.HI R2, R2, R191, RZ, 0x3 ;  /* 0x000000bf02027211 */ /* 0x000fe200078f18ff */
[----:B------:R-:W-:Y:S01]  /*0f80*/  IMAD.SHL.U32 R203, R212, 0x8, RZ ;  /* 0x00000008d4cb7824 */ /* 0x000fe200078e00ff */
[C---:B------:R-:W-:Y:S01]  /*0f90*/  LEA.HI R0, R10.reuse, R10, RZ, 0x1 ;  /* 0x0000000a0a007211 */ /* 0x040fe200078f08ff */
[----:B------:R-:W-:Y:S01]  /*0fa0*/  IMAD.SHL.U32 R22, R10, 0x8, RZ ;  /* 0x000000080a167824 */ /* 0x000fe200078e00ff */
[----:B------:R-:W-:Y:S01]  /*0fb0*/  LEA.HI R3, R3, R13, RZ, 0x3 ;  /* 0x0000000d03037211 */ /* 0x000fe200078f18ff */
[----:B------:R-:W-:Y:S01]  /*0fc0*/  VIADD R211, R203, 0x40 ;  /* 0x00000040cbd37836 */ /* 0x000fe20000000000 */
[----:B------:R-:W-:Y:S01]  /*0fd0*/  LOP3.LUT R2, R2, 0xfffffff8, RZ, 0xc0, !PT ;  /* 0xfffffff802027812 */ /* 0x000fe200078ec0ff */
[----:B------:R-:W-:Y:S01]  /*0fe0*/  IMAD.SHL.U32 R202, R11, 0x80, RZ ;  /* 0x000000800bca7824 */ /* 0x000fe200078e00ff */
[----:B------:R-:W-:Y:S01]  /*0ff0*/  LOP3.LUT R0, R0, 0x1ffffffe, RZ, 0xc0, !PT ;  /* 0x1ffffffe00007812 */ /* 0x000fe200078ec0ff */
[----:B------:R-:W-:Y:S01]  /*1000*/  IMAD.SHL.U32 R3, R3, 0x80, RZ ;  /* 0x0000008003037824 */ /* 0x000fe200078e00ff */
[----:B------:R-:W-:Y:S01]  /*1010*/  LOP3.LUT R201, R201, 0x380, RZ, 0xc0, !PT ;  /* 0x00000380c9c97812 */ /* 0x000fe200078ec0ff */
[----:B------:R-:W-:Y:S01]  /*1020*/  IMAD.IADD R206, R191, 0x1, -R2 ;  /* 0x00000001bfce7824 */ /* 0x000fe200078e0a02 */
[----:B------:R-:W-:Y:S01]  /*1030*/  SHF.R.S32.HI R2, RZ, 0x1f, R203 ;  /* 0x0000001fff027819 */ /* 0x000fe200000114cb */
[----:B------:R-:W-:Y:S01]  /*1040*/  IMAD.IADD R0, R10, 0x1, -R0 ;  /* 0x000000010a007824 */ /* 0x000fe200078e0a00 */
[----:B------:R-:W-:Y:S01]  /*1050*/  SHF.R.U32.HI R10, RZ, 0x3, R201 ;  /* 0x00000003ff0a7819 */ /* 0x000fe200000116c9 */
[----:B------:R-:W-:Y:S01]  /*1060*/  VIADD R13, R200, 0x38 ;  /* 0x00000038c80d7836 */ /* 0x000fe20000000000 */
[----:B------:R-:W-:Y:S01]  /*1070*/  LOP3.LUT R2, R201, 0x70, R16, 0xf8, !PT ;  /* 0x00000070c9027812 */ /* 0x000fe200078ef810 */
[----:B------:R-:W-:Y:S01]  /*1080*/  IMAD R208, R0, 0x8, R8 ;  /* 0x0000000800d07824 */ /* 0x000fe200078e0208 */
[----:B------:R-:W-:Y:S01]  /*1090*/  LOP3.LUT R207, R3, 0xfffffc00, RZ, 0xc0, !PT ;  /* 0xfffffc0003cf7812 */ /* 0x000fe200078ec0ff */
[----:B------:R-:W-:Y:S01]  /*10a0*/  IMAD.U32 R0, RZ, RZ, UR4 ;  /* 0x00000004ff007e24 */ /* 0x000fe2000f8e00ff */
[----:B------:R-:W-:Y:S01]  /*10b0*/  SHF.R.S32.HI R4, RZ, 0x1f, R11 ;  /* 0x0000001fff047819 */ /* 0x000fe2000001140b */
[C---:B------:R-:W-:Y:S01]  /*10c0*/  VIADD R229, R200.reuse, 0x70 ;  /* 0x00000070c8e57836 */ /* 0x040fe20000000000 */
[----:B------:R-:W-:Y:S01]  /*10d0*/  LOP3.LUT R3, R207, R2, R10, 0xf6, !PT ;  /* 0x00000002cf037212 */ /* 0x000fe200078ef60a */
[----:B------:R-:W-:Y:S01]  /*10e0*/  VIADD R10, R200, 0x50 ;  /* 0x00000050c80a7836 */ /* 0x000fe20000000000 */
[----:B------:R-:W-:Y:S01]  /*10f0*/  LEA.HI R4, R4, R11, RZ, 0x3 ;  /* 0x0000000b04047211 */ /* 0x000fe200078f18ff */
[----:B------:R-:W-:Y:S01]  /*1100*/  VIADD R228, R200, 0x78 ;  /* 0x00000078c8e47836 */ /* 0x000fe20000000000 */
[----:B------:R-:W-:Y:S01]  /*1110*/  SHF.R.S32.HI R9, RZ, 0x1f, R211 ;  /* 0x0000001fff097819 */ /* 0x000fe200000114d3 */
[----:B------:R-:W-:Y:S01]  /*1120*/  IMAD.IADD R2, R18, 0x1, R3 ;  /* 0x0000000112027824 */ /* 0x000fe200078e0203 */
[----:B------:R-:W-:Y:S01]  /*1130*/  SHF.R.S32.HI R3, RZ, 0x1f, R15 ;  /* 0x0000001fff037819 */ /* 0x000fe2000001140f */
[----:B------:R-:W-:Y:S01]  /*1140*/  IMAD.SHL.U32 R4, R4, 0x80, RZ ;  /* 0x0000008004047824 */ /* 0x000fe200078e00ff */
[----:B------:R-:W-:Y:S01]  /*1150*/  IADD3 R19, R16, 0x40, RZ ;  /* 0x0000004010137810 */ /* 0x000fe20007ffe0ff */
[C---:B------:R-:W-:Y:S01]  /*1160*/  VIADD R9, R200.reuse, 0x58 ;  /* 0x00000058c8097836 */ /* 0x040fe20000000000 */
[----:B------:R0:W-:Y:S01]  /*1170*/  STL [R1+0x40], R2 ;  /* 0x0000400201007387 */ /* 0x0001e20000100800 */
[----:B------:R-:W-:Y:S01]  /*1180*/  IADD3 R11, R200, 0x48, RZ ;  /* 0x00000048c80b7810 */ /* 0x000fe20007ffe0ff */
[----:B------:R-:W-:Y:S01]  /*1190*/  VIADD R193, R22, 0x20 ;  /* 0x0000002016c17836 */ /* 0x000fe20000000000 */
[----:B------:R-:W-:Y:S01]  /*11a0*/  LOP3.LUT R209, R4, 0xfffffc00, RZ, 0xc0, !PT ;  /* 0xfffffc0004d17812 */ /* 0x000fe200078ec0ff */
[----:B------:R1:W-:Y:S01]  /*11b0*/  STL [R1+0x28], R0 ;  /* 0x0000280001007387 */ /* 0x0003e20000100800 */
[C---:B------:R-:W-:Y:S01]  /*11c0*/  VIADD R4, R200.reuse, 0x60 ;  /* 0x00000060c8047836 */ /* 0x040fe20000000000 */
[----:B------:R-:W-:Y:S01]  /*11d0*/  SHF.R.S32.HI R3, RZ, 0x1f, R12 ;  /* 0x0000001fff037819 */ /* 0x000fe2000001140c */
[C---:B------:R-:W-:Y:S01]  /*11e0*/  VIADD R227, R200.reuse, 0x18 ;  /* 0x00000018c8e37836 */ /* 0x040fe20000000000 */
[----:B------:R-:W-:Y:S01]  /*11f0*/  SHF.R.S32.HI R3, RZ, 0x1f, R9 ;  /* 0x0000001fff037819 */ /* 0x000fe20000011409 */
[----:B0-----:R-:W-:Y:S01]  /*1200*/  VIADD R2, R200, 0x68 ;  /* 0x00000068c8027836 */ /* 0x001fe20000000000 */
[----:B------:R-:W-:-:S02]  /*1210*/  SHF.R.S32.HI R9, RZ, 0x1f, R4 ;  /* 0x0000001fff097819 */ /* 0x000fc40000011404 */
[----:B------:R-:W-:Y:S02]  /*1220*/  LOP3.LUT R202, R202, 0x380, RZ, 0xc0, !PT ;  /* 0x00000380caca7812 */ /* 0x000fe400078ec0ff */
        /* <DEDUP_REMOVED lines=9> */
[----:B-1----:R-:W-:-:S07]  /*12c0*/  SHF.R.S32.HI R2, RZ, 0x1f, R228 ;  /* 0x0000001fff027819 */ /* 0x002fce00000114e4 */
.L_x_10539:
        /* <DEDUP_REMOVED lines=8> */
[----:B------:R-:W-:Y:S01]  /*1350*/  IMAD.MOV.U32 R13, RZ, RZ, RZ ;  /* 0x000000ffff0d7224 */ /* 0x000fe200078e00ff */
[----:B------:R-:W-:Y:S01]  /*1360*/  ISETP.NE.U32.AND P0, PT, RZ, UR6, PT ;  /* 0x00000006ff007c0c */ /* 0x000fe2000bf05070 */
[----:B-----5:R-:W-:Y:S01]  /*1370*/  IMAD.MOV.U32 R29, RZ, RZ, RZ ;  /* 0x000000ffff1d7224 */ /* 0x020fe200078e00ff */
[----:B------:R-:W-:-:S02]  /*1380*/  ISETP.NE.AND.EX P1, PT, RZ, UR5, PT, P1 ;  /* 0x00000005ff007c0c */ /* 0x000fc4000bf25310 */
[----:B------:R-:W-:Y:S02]  /*1390*/  ISETP.NE.AND.EX P0, PT, RZ, UR7, PT, P0 ;  /* 0x00000007ff007c0c */ /* 0x000fe4000bf05300 */
[----:B--2---:R-:W-:Y:S01]  /*13a0*/  SHF.R.S32.HI R225, RZ, 0x1f, R210 ;  /* 0x0000001fffe17819 */ /* 0x004fe200000114d2 */
[----:B------:R-:W-:-:S08]  /*13b0*/  IMAD.SHL.U32 R219, R210, 0x4, RZ ;  /* 0x00000004d2db7824 */ /* 0x000fd000078e00ff */
[C---:B------:R-:W-:Y:S02]  /*13c0*/  @P1 LEA R8, P2, R210.reuse, UR4, 0x2 ;  /* 0x00000004d2081c11 */ /* 0x040fe4000f8410ff */
[C-C-:B------:R-:W-:Y:S02]  /*13d0*/  SHF.L.U64.HI R220, R210.reuse, 0x2, R225.reuse ;  /* 0x00000002d2dc7819 */ /* 0x140fe400000102e1 */
[----:B------:R-:W-:Y:S02]  /*13e0*/  @P1 LEA.HI.X R9, R210, UR5, R225, 0x2, P2 ;  /* 0x00000005d2091c11 */ /* 0x000fe400090f14e1 */
[----:B------:R-:W-:Y:S01]  /*13f0*/  ISETP.NE.U32.AND P2, PT, RZ, UR8, PT ;  /* 0x00000008ff007c0c */ /* 0x000fe2000bf45070 */
[----:B------:R-:W-:Y:S01]  /*1400*/  ULDC UR4, c[0x0][0x288] ;  /* 0x0000a20000047ab9 */ /* 0x000fe20000000800 */
[----:B------:R-:W-:Y:S01]  /*1410*/  IADD3 R10, P3, R219, UR6, RZ ;  /* 0x00000006db0a7c10 */ /* 0x000fe2000ff7e0ff */
[----:B------:R0:W5:Y:S01]  /*1420*/  @P1 LDG.E R13, desc[UR60][R8.64] ;  /* 0x0000003c080d1981 */ /* 0x000162000c1e1900 */
[----:B------:R-:W-:Y:S01]  /*1430*/  ISETP.NE.AND.EX P2, PT, RZ, UR9, PT, P2 ;  /* 0x00000009ff007c0c */ /* 0x000fe2000bf45320 */
[----:B------:R-:W-:Y:S01]  /*1440*/  IMAD.U32 R198, RZ, RZ, UR4 ;  /* 0x00000004ffc67e24 */ /* 0x000fe2000f8e00ff */
[----:B------:R-:W-:Y:S01]  /*1450*/  IADD3.X R11, R220, UR7, RZ, P3, !PT ;  /* 0x00000007dc0b7c10 */ /* 0x000fe20009ffe4ff */
[----:B------:R-:W-:-:S04]  /*1460*/  ULDC.64 UR4, c[0x0][0x418] ;  /* 0x0001060000047ab9 */ /* 0x000fc80000000a00 */
[----:B------:R0:W5:Y:S06]  /*1470*/  @P0 LDG.E R29, desc[UR60][R10.64] ;  /* 0x0000003c0a1d0981 */ /* 0x00016c000c1e1900 */
        /* <DEDUP_REMOVED lines=21> */
[----:B--2---:R-:W-:-:S07]  /*15d0*/  IADD3 R198, -R198, R7, RZ ;  /* 0x00000007c6c67210 */ /* 0x004fce0007ffe1ff */
.L_x_10347:
[----:B------:R-:W-:Y:S01]  /*15e0*/  ULDC.64 UR4, c[0x0][0xa20] ;  /* 0x0002880000047ab9 */ /* 0x000fe20000000a00 */
[C---:B------:R-:W-:Y:S02]  /*15f0*/  LOP3.LUT R2, R6.reuse, 0xff000000, RZ, 0xc0, !PT ;  /* 0xff00000006027812 */ /* 0x040fe400078ec0ff */
[----:B------:R-:W-:Y:S02]  /*1600*/  ISETP.NE.U32.AND P1, PT, RZ, UR4, PT ;  /* 0x00000004ff007c0c */ /* 0x000fe4000bf25070 */
[C---:B------:R-:W-:Y:S02]  /*1610*/  LOP3.LUT R0, R6.reuse, 0xff0000, RZ, 0xc0, !PT ;  /* 0x00ff000006007812 */ /* 0x040fe400078ec0ff */
        /* <DEDUP_REMOVED lines=9> */
.L_x_10348:
[----:B------:R-:W-:Y:S05]  /*16b0*/  @!P0 BRA `(.L_x_10349) ;  /* 0x00000000000c8947 */ /* 0x000fea0003800000 */
[----:B------:R-:W2:Y:S04]  /*16c0*/  LDG.E R3, desc[UR60][R10.64] ;  /* 0x0000003c0a037981 */ /* 0x000ea8000c1e1900 */
[----:B------:R-:W2:Y:S02]  /*16d0*/  LDG.E R28, desc[UR60][R10.64+0x4] ;  /* 0x0000043c0a1c7981 */ /* 0x000ea4000c1e1900 */
[----:B--2---:R-:W-:-:S07]  /*16e0*/  IMAD.IADD R28, R28, 0x1, -R3 ;  /* 0x000000011c1c7824 */ /* 0x004fce00078e0a03 */
.L_x_10349:
[----:B------:R-:W-:Y:S01]  /*16f0*/  ULDC.64 UR4, c[0x0][0xa10] ;  /* 0x0002840000047ab9 */ /* 0x000fe20000000a00 */
[----:B------:R-:W1:Y:S01]  /*1700*/  LDC R4, c[0x0][0x448] ;  /* 0x00011200ff047b82 */ /* 0x000e620000000800 */
[----:B------:R-:W-:-:S04]  /*1710*/  ISETP.NE.U32.AND P0, PT, RZ, UR4, PT ;  /* 0x00000004ff007c0c */ /* 0x000fc8000bf05070 */
[----:B------:R-:W-:Y:S01]  /*1720*/  ISETP.NE.AND.EX P0, PT, RZ, UR5, PT, P0 ;  /* 0x00000005ff007c0c */ /* 0x000fe2000bf05300 */
[----:B------:R-:W-:-:S12]  /*1730*/  ULDC.64 UR4, c[0x0][0xa30] ;  /* 0x00028c0000047ab9 */ /* 0x000fd80000000a00 */
[----:B0-----:R-:W0:Y:S02]  /*1740*/  @P0 LDC.64 R2, c[0x0][0xa10] ;  /* 0x00028400ff020b82 */ /* 0x001e240000000a00 */
[----:B0-----:R-:W-:-:S05]  /*1750*/  @P0 IMAD.WIDE R2, R210, 0x4, R2 ;  /* 0x00000004d2020825 */ /* 0x001fca00078e0202 */
[----:B------:R-:W2:Y:S04]  /*1760*/  @P0 LDG.E R0, desc[UR60][R2.64] ;  /* 0x0000003c02000981 */ /* 0x000ea8000c1e1900 */
[----:B------:R0:W2:Y:S01]  /*1770*/  @P0 LDG.E R9, desc[UR60][R2.64+0x4] ;  /* 0x0000043c02090981 */ /* 0x0000a2000c1e1900 */
[----:B------:R-:W-:Y:S01]  /*1780*/  ISETP.NE.U32.AND P1, PT, RZ, UR4, PT ;  /* 0x00000004ff007c0c */ /* 0x000fe2000bf25070 */
[----:B-----5:R-:W-:-:S03]  /*1790*/  IMAD.MOV.U32 R24, RZ, RZ, R28 ;  /* 0x000000ffff187224 */ /* 0x020fc600078e001c */
[----:B------:R-:W-:-:S13]  /*17a0*/  ISETP.NE.AND.EX P1, PT, RZ, UR5, PT, P1 ;  /* 0x00000005ff007c0c */ /* 0x000fda000bf25310 */
[----:B------:R-:W-:-:S04]  /*17b0*/  @P1 IADD3 R6, P2, R219, UR4, RZ ;  /* 0x00000004db061c10 */ /* 0x000fc8000ff5e0ff */
[----:B------:R-:W-:-:S05]  /*17c0*/  @P1 IADD3.X R7, R220, UR5, RZ, P2, !PT ;  /* 0x00000005dc071c10 */ /* 0x000fca00097fe4ff */
[----:B------:R3:W5:Y:S01]  /*17d0*/  @P1 LDG.E R24, desc[UR60][R6.64] ;  /* 0x0000003c06181981 */ /* 0x000762000c1e1900 */
[----:B-1----:R-:W-:Y:S01]  /*17e0*/  ISETP.NE.AND P1, PT, R4, 0x1, PT ;  /* 0x000000010400780c */ /* 0x002fe20003f25270 */
[----:B------:R-:W-:Y:S01]  /*17f0*/  IMAD.SHL.U32 R197, R5, 0x80, RZ ;  /* 0x0000008005c57824 */ /* 0x000fe200078e00ff */
[----:B------:R-:W-:Y:S01]  /*1800*/  BSSY B0, `(.L_x_10350) ;  /* 0x0000035000007945 */ /* 0x000fe20003800000 */
[----:B------:R-:W-:Y:S01]  /*1810*/  IMAD.IADD R13, R28, 0x1, -R13 ;  /* 0x000000011c0d7824 */ /* 0x000fe200078e0a0d */
[----:B------:R-:W-:Y:S01]  /*1820*/  LOP3.LUT R226, R213, 0xff, RZ, 0xc0, !PT ;  /* 0x000000ffd5e27812 */ /* 0x000fe200078ec0ff */
[----:B0-----:R-:W-:Y:S01]  /*1830*/  VIADD R2, R197, 0x7f ;  /* 0x0000007fc5027836 */ /* 0x001fe20000000000 */
[----:B------:R-:W-:-:S07]  /*1840*/  SHF.R.U32.HI R213, RZ, 0x10, R213 ;  /* 0x00000010ffd57819 */ /* 0x000fce00000116d5 */
[----:B------:R-:W0:Y:S08]  /*1850*/  @P1 LDC R11, c[0x0][0x44c] ;  /* 0x00011300ff0b1b82 */ /* 0x000e300000000800 */
[----:B------:R-:W1:Y:S01]  /*1860*/  @P1 LDC R3, c[0x0][0x450] ;  /* 0x00011400ff031b82 */ /* 0x000e620000000800 */
[----:B--2---:R-:W-:Y:S02]  /*1870*/  @P0 IMAD.IADD R58, R9, 0x1, -R0 ;  /* 0x00000001093a0824 */ /* 0x004fe400078e0a00 */
[----:B0-----:R-:W-:-:S04]  /*1880*/  @P1 IMAD.HI.U32 R0, R2, R11, RZ ;  /* 0x0000000b02001227 */ /* 0x001fc800078e00ff */
[----:B------:R-:W-:Y:S01]  /*1890*/  IMAD.IADD R199, R13, 0x1, R58 ;  /* 0x000000010dc77824 */ /* 0x000fe200078e023a */
[----:B-1----:R-:W-:-:S03]  /*18a0*/  @P1 SHF.R.U32.HI R2, RZ, R3, R0 ;  /* 0x00000003ff021219 */ /* 0x002fc60000011600 */
[C---:B------:R-:W-:Y:S01]  /*18b0*/  VIADD R0, R199.reuse, 0x9f ;  /* 0x0000009fc7007836 */ /* 0x040fe20000000000 */
[----:B------:R-:W-:-:S03]  /*18c0*/  IADD3 R27, R199, 0xa0, -R198 ;  /* 0x000000a0c71b7810 */ /* 0x000fc60007ffe8c6 */
[----:B------:R-:W-:-:S04]  /*18d0*/  IMAD.HI R0, R0, 0x66666667, RZ ;  /* 0x6666666700007827 */ /* 0x000fc800078e02ff */
[----:B------:R-:W-:Y:S01]  /*18e0*/  IMAD.IADD R2, R27, 0x1, R2 ;  /* 0x000000011b027824 */ /* 0x000fe200078e0202 */
[----:B------:R-:W-:-:S03]  /*18f0*/  SHF.R.U32.HI R3, RZ, 0x1f, R0 ;  /* 0x0000001fff037819 */ /* 0x000fc60000011600 */
[----:B------:R-:W-:Y:S01]  /*1900*/  IMAD.HI R2, R2, 0x66666667, RZ ;  /* 0x6666666702027827 */ /* 0x000fe200078e02ff */
[----:B------:R-:W-:-:S03]  /*1910*/  LEA.HI.SX32 R26, R0, R3, 0x1a ;  /* 0x00000003001a7211 */ /* 0x000fc600078fd2ff */
[----:B------:R-:W-:Y:S01]  /*1920*/  IMAD.MOV.U32 R3, RZ, RZ, RZ ;  /* 0x000000ffff037224 */ /* 0x000fe200078e00ff */
[----:B------:R-:W-:-:S04]  /*1930*/  SHF.R.U32.HI R5, RZ, 0x1f, R2 ;  /* 0x0000001fff057819 */ /* 0x000fc80000011602 */
[----:B------:R-:W-:-:S04]  /*1940*/  LEA.HI.SX32 R5, R2, R5, 0x1a ;  /* 0x0000000502057211 */ /* 0x000fc800078fd2ff */
[----:B---3--:R-:W-:-:S04]  /*1950*/  VIMNMX R6, R26, R5, PT ;  /* 0x000000051a067248 */ /* 0x008fc80003fe0100 */
[----:B------:R-:W-:-:S13]  /*1960*/  ISETP.GE.AND P0, PT, R6, 0x1, PT ;  /* 0x000000010600780c */ /* 0x000fda0003f06270 */
[----:B------:R-:W-:Y:S05]  /*1970*/  @!P0 BRA `(.L_x_10351) ;  /* 0x0000000000748947 */ /* 0x000fea0003800000 */
[----:B------:R-:W-:Y:S01]  /*1980*/  ISETP.NE.AND P0, PT, R213, RZ, PT ;  /* 0x000000ffd500720c */ /* 0x000fe20003f05270 */
[----:B------:R-:W-:-:S03]  /*1990*/  ULDC UR4, c[0x0][0x9f0] ;  /* 0x00027c0000047ab9 */ /* 0x000fc60000000800 */
[----:B------:R-:W-:-:S04]  /*19a0*/  SEL R9, R213, UR4, P0 ;  /* 0x00000004d5097c07 */ /* 0x000fc80008000000 */
[-C--:B------:R-:W-:Y:S02]  /*19b0*/  IABS R5, R9.reuse ;  /* 0x0000000900057213 */ /* 0x080fe40000000000 */
[----:B------:R-:W-:Y:S02]  /*19c0*/  IABS R10, R9 ;  /* 0x00000009000a7213 */ /* 0x000fe40000000000 */
[----:B------:R-:W0:Y:S01]  /*19d0*/  I2F.RP R4, R5 ;  /* 0x0000000500047306 */ /* 0x000e220000209400 */
[----:B------:R-:W-:Y:S02]  /*19e0*/  IADD3 R0, R9, -0x1, R6 ;  /* 0xffffffff09007810 */ /* 0x000fe40007ffe006 */
[----:B------:R-:W-:-:S05]  /*19f0*/  IMAD.MOV R10, RZ, RZ, -R10 ;  /* 0x000000ffff0a7224 */ /* 0x000fca00078e0a0a */
[----:B0-----:R-:W0:Y:S02]  /*1a00*/  MUFU.RCP R4, R4 ;  /* 0x0000000400047308 */ /* 0x001e240000001000 */
[----:B0-----:R-:W-:Y:S01]  /*1a10*/  VIADD R2, R4, 0xffffffe ;  /* 0x0ffffffe04027836 */ /* 0x001fe20000000000 */
[----:B------:R-:W-:Y:S02]  /*1a20*/  IABS R4, R0 ;  /* 0x0000000000047213 */ /* 0x000fe40000000000 */
[----:B------:R-:W-:-:S03]  /*1a30*/  LOP3.LUT R0, R0, R9, RZ, 0x3c, !PT ;  /* 0x0000000900007212 */ /* 0x000fc600078e3cff */
[----:B------:R0:W1:Y:S01]  /*1a40*/  F2I.FTZ.U32.TRUNC.NTZ R3, R2 ;  /* 0x0000000200037305 */ /* 0x000062000021f000 */
[----:B------:R-:W-:Y:S01]  /*1a50*/  ISETP.GE.AND P2, PT, R0, RZ, PT ;  /* 0x000000ff0000720c */ /* 0x000fe20003f46270 */
[----:B0-----:R-:W-:Y:S02]  /*1a60*/  IMAD.MOV.U32 R2, RZ, RZ, RZ ;  /* 0x000000ffff027224 */ /* 0x001fe400078e00ff */
[----:B-1----:R-:W-:-:S04]  /*1a70*/  IMAD.MOV R8, RZ, RZ, -R3 ;  /* 0x000000ffff087224 */ /* 0x002fc800078e0a03 */
[----:B------:R-:W-:-:S04]  /*1a80*/  IMAD R7, R8, R5, RZ ;  /* 0x0000000508077224 */ /* 0x000fc800078e02ff */
[----:B------:R-:W-:Y:S01]  /*1a90*/  IMAD.HI.U32 R3, R3, R7, R2 ;  /* 0x0000000703037227 */ /* 0x000fe200078e0002 */
[----:B------:R-:W-:-:S05]  /*1aa0*/  MOV R2, R10 ;  /* 0x0000000a00027202 */ /* 0x000fca0000000f00 */
        /* <DEDUP_REMOVED lines=10> */
.L_x_10351:
[----:B------:R-:W-:Y:S05]  /*1b50*/  BSYNC B0 ;  /* 0x0000000000007941 */ /* 0x000fea0003800000 */
.L_x_10350:
        /* <DEDUP_REMOVED lines=36> */
[----:B-1---5:R-:W-:Y:S05]  /*1da0*/  CALL.ABS.NOINC R14 ;  /* 0x000000000e007343 */ /* 0x022fea0003c00000 */
.L_x_10354:
[----:B------:R-:W-:Y:S05]  /*1db0*/  BSYNC B6 ;  /* 0x0000000000067941 */ /* 0x000fea0003800000 */
.L_x_10353:
        /* <DEDUP_REMOVED lines=20> */
.L_x_10356:
[----:B------:R-:W-:Y:S05]  /*1f00*/  BSYNC B6 ;  /* 0x0000000000067941 */ /* 0x000fea0003800000 */
.L_x_10355:
[----:B------:R-:W-:Y:S01]  /*1f10*/  ULDC.64 UR4, c[0x0][0x9f8] ;  /* 0x00027e0000047ab9 */ /* 0x000fe20000000a00 */
[----:B------:R-:W-:Y:S01]  /*1f20*/  IMAD.MOV.U32 R85, RZ, RZ, R210 ;  /* 0x000000ffff557224 */ /* 0x000fe200078e00d2 */
[----:B------:R-:W-:Y:S01]  /*1f30*/  ISETP.NE.U32.AND P0, PT, RZ, UR4, PT ;  /* 0x00000004ff007c0c */ /* 0x000fe2000bf05070 */
[----:B------:R-:W0:Y:S03]  /*1f40*/  LDC.64 R50, c[0x0][0x3f8] ;  /* 0x0000fe00ff327b82 */ /* 0x000e260000000a00 */
[----:B------:R-:W-:-:S05]  /*1f50*/  ISETP.NE.AND.EX P0, PT, RZ, UR5, PT, P0 ;  /* 0x00000005ff007c0c */ /* 0x000fca000bf05300 */
[----:B------:R-:W1:Y:S08]  /*1f60*/  LDC R71, c[0x0][0x3f4] ;  /* 0x0000fd00ff477b82 */ /* 0x000e700000000800 */
[----:B------:R-:W-:Y:S01]  /*1f70*/  @P0 IADD3 R4, P1, R219, UR4, RZ ;  /* 0x00000004db040c10 */ /* 0x000fe2000ff3e0ff */
[----:B------:R-:W2:Y:S03]  /*1f80*/  LDC.64 R56, c[0x0][0x408] ;  /* 0x00010200ff387b82 */ /* 0x000ea60000000a00 */
        /* <DEDUP_REMOVED lines=8> */
[----:B-1----:R-:W-:Y:S01]  /*2010*/  ISETP.GE.AND P0, PT, R16, R71, PT ;  /* 0x000000471000720c */ /* 0x002fe20003f06270 */
[-C--:B------:R-:W-:Y:S01]  /*2020*/  IMAD R0, R3, R50.reuse, RZ ;  /* 0x0000003203007224 */ /* 0x080fe200078e02ff */
[----:B------:R-:W-:Y:S01]  /*2030*/  LOP3.LUT R79, R79, 0x380, RZ, 0xc0, !PT ;  /* 0x000003804f4f7812 */ /* 0x000fe200078ec0ff */
[----:B------:R-:W-:Y:S01]  /*2040*/  IMAD.WIDE.U32 R6, R191, R50, R22 ;  /* 0x00000032bf067225 */ /* 0x000fe200078e0016 */
[----:B------:R-:W-:-:S02]  /*2050*/  SHF.L.U64.HI R83, R50, 0x6, R51 ;  /* 0x0000000632537819 */ /* 0x000fc40000010233 */
[----:B------:R-:W-:Y:S01]  /*2060*/  SHF.R.U32.HI R74, RZ, 0x3, R79 ;  /* 0x00000003ff4a7819 */ /* 0x000fe2000001164f */
[----:B------:R-:W-:Y:S01]  /*2070*/  IMAD R11, R191, R51, R0 ;  /* 0x00000033bf0b7224 */ /* 0x000fe200078e0200 */
[C---:B--2---:R-:W-:Y:S01]  /*2080*/  SHF.L.U64.HI R78, R56.reuse, 0x6, R57 ;  /* 0x00000006384e7819 */ /* 0x044fe20000010239 */
[-C--:B------:R-:W-:Y:S01]  /*2090*/  IMAD R0, R3, R56.reuse, RZ ;  /* 0x0000003803007224 */ /* 0x080fe200078e02ff */
[----:B------:R-:W-:Y:S01]  /*20a0*/  SEL R3, R71, RZ, P0 ;  /* 0x000000ff47037207 */ /* 0x000fe20000000000 */
[-C--:B------:R-:W-:Y:S01]  /*20b0*/  IMAD.WIDE.U32 R52, R191, R56.reuse, R22 ;  /* 0x00000038bf347225 */ /* 0x080fe200078e0016 */
[----:B------:R-:W-:Y:S02]  /*20c0*/  IADD3 R9, R11, R9, RZ ;  /* 0x000000090b097210 */ /* 0x000fe40007ffe0ff */
[----:B------:R-:W-:Y:S01]  /*20d0*/  SHF.L.U64.HI R77, R56, 0x7, R57 ;  /* 0x00000007384d7819 */ /* 0x000fe20000010239 */
[C---:B---3--:R-:W-:Y:S01]  /*20e0*/  IMAD R5, R191.reuse, R57, R0 ;  /* 0x00000039bf057224 */ /* 0x048fe200078e0200 */
[----:B------:R-:W-:Y:S01]  /*20f0*/  SHF.L.U64.HI R82, R50, 0x7, R51 ;  /* 0x0000000732527819 */ /* 0x000fe20000010233 */
[----:B------:R-:W-:Y:S01]  /*2100*/  IMAD.WIDE.U32 R54, R191, R56, R16 ;  /* 0x00000038bf367225 */ /* 0x000fe200078e0010 */
[----:B------:R-:W-:-:S03]  /*2110*/  LOP3.LUT P1, RZ, R206, 0x4, RZ, 0xc0, !PT ;  /* 0x00000004ceff7812 */ /* 0x000fc6000782c0ff */
[----:B------:R-:W-:Y:S02]  /*2120*/  IMAD.IADD R3, R16, 0x1, R3 ;  /* 0x0000000110037824 */ /* 0x000fe400078e0203 */
[----:B------:R-:W-:Y:S02]  /*2130*/  IMAD.IADD R53, R53, 0x1, R5 ;  /* 0x0000000135357824 */ /* 0x000fe400078e0205 */
[----:B------:R-:W-:Y:S01]  /*2140*/  IMAD.IADD R55, R5, 0x1, R55 ;  /* 0x0000000105377824 */ /* 0x000fe200078e0237 */
[----:B-----5:R-:W-:Y:S01]  /*2150*/  SHF.R.S32.HI R5, RZ, 0x1f, R24 ;  /* 0x0000001fff057819 */ /* 0x020fe20000011418 */
[----:B------:R-:W-:Y:S01]  /*2160*/  IMAD.IADD R7, R7, 0x1, R11 ;  /* 0x0000000107077824 */ /* 0x000fe200078e020b */
[----:B------:R-:W-:Y:S01]  /*2170*/  SHF.R.S32.HI R0, RZ, 0x1f, R3 ;  /* 0x0000001fff007819 */ /* 0x000fe20000011403 */
[----:B------:R-:W-:Y:S01]  /*2180*/  VIADD R32, R30, 0xffffff80 ;  /* 0xffffff801e207836 */ /* 0x000fe20000000000 */
[----:B------:R-:W-:Y:S01]  /*2190*/  SHF.R.U32.HI R30, RZ, 0x7, R30 ;  /* 0x00000007ff1e7819 */ /* 0x000fe2000001161e */
[----:B------:R-:W-:Y:S01]  /*21a0*/  IMAD.WIDE.U32 R20, R24, R50, R6 ;  /* 0x0000003218147225 */ /* 0x000fe200078e0006 */
[----:B------:R-:W-:-:S02]  /*21b0*/  LEA.HI R0, R0, R3, RZ, 0x4 ;  /* 0x0000000300007211 */ /* 0x000fc400078f20ff */
[----:B------:R-:W-:Y:S01]  /*21c0*/  ISETP.NE.AND P6, PT, R30, 0x1, PT ;  /* 0x000000011e00780c */ /* 0x000fe20003fc5270 */
[C---:B------:R-:W-:Y:S01]  /*21d0*/  IMAD R3, R5.reuse, R50, RZ ;  /* 0x0000003205037224 */ /* 0x040fe200078e02ff */
[----:B------:R-:W-:Y:S01]  /*21e0*/  SHF.R.S32.HI R31, RZ, 0x1f, R32 ;  /* 0x0000001fff1f7819 */ /* 0x000fe20000011420 */
[----:B------:R-:W-:Y:S01]  /*21f0*/  IMAD R5, R5, R56, RZ ;  /* 0x0000003805057224 */ /* 0x000fe200078e02ff */
[----:B------:R-:W-:Y:S01]  /*2200*/  LOP3.LUT R4, R201, 0x70, R0, 0xf8, !PT ;  /* 0x00000070c9047812 */ /* 0x000fe200078ef800 */
[----:B------:R-:W-:Y:S01]  /*2210*/  IMAD R11, R24, R51, R3 ;  /* 0x00000033180b7224 */ /* 0x000fe200078e0203 */
[----:B------:R-:W-:Y:S01]  /*2220*/  LOP3.LUT R3, R79, 0x30, R16, 0xf8, !PT ;  /* 0x000000304f037812 */ /* 0x000fe200078ef810 */
[----:B------:R-:W-:Y:S01]  /*2230*/  VIADD R73, R30, 0x8 ;  /* 0x000000081e497836 */ /* 0x000fe20000000000 */
[----:B------:R-:W-:Y:S01]  /*2240*/  LEA.HI R31, R31, R32, RZ, 0x2 ;  /* 0x000000201f1f7211 */ /* 0x000fe200078f10ff */
[----:B------:R-:W-:Y:S01]  /*2250*/  IMAD R5, R24, R57, R5 ;  /* 0x0000003918057224 */ /* 0x000fe200078e0205 */
[----:B------:R-:W-:Y:S01]  /*2260*/  LOP3.LUT R68, R3, R74, RZ, 0x3c, !PT ;  /* 0x0000004a03447212 */ /* 0x000fe200078e3cff */
[----:B------:R-:W-:Y:S01]  /*2270*/  IMAD R69, R57, 0xa0, RZ ;  /* 0x000000a039457824 */ /* 0x000fe200078e02ff */
[--C-:B------:R-:W-:Y:S01]  /*2280*/  LOP3.LUT R3, R79, 0x70, R0.reuse, 0xf8, !PT ;  /* 0x000000704f037812 */ /* 0x100fe200078ef800 */
[----:B------:R-:W-:Y:S05]  /*2290*/  @!P6 WARPSYNC.ALL ;  /* 0x000000000000e948 */ /* 0x000fea0003800000 */
[----:B------:R-:W-:Y:S01]  /*22a0*/  LOP3.LUT R31, R31, 0xfffffffc, RZ, 0xc0, !PT ;  /* 0xfffffffc1f1f7812 */ /* 0x000fe200078ec0ff */
[----:B------:R-:W-:Y:S01]  /*22b0*/  IMAD.SHL.U32 R76, R56, 0x40, RZ ;  /* 0x00000040384c7824 */ /* 0x000fe200078e00ff */
[----:B------:R-:W-:Y:S01]  /*22c0*/  LOP3.LUT R6, R202, 0x70, R0, 0xf8, !PT ;  /* 0x00000070ca067812 */ /* 0x000fe200078ef800 */
[----:B------:R-:W-:Y:S01]  /*22d0*/  IMAD.SHL.U32 R75, R56, 0x80, RZ ;  /* 0x00000080384b7824 */ /* 0x000fe200078e00ff */
[----:B------:R-:W-:Y:S01]  /*22e0*/  SHF.R.U32.HI R30, RZ, 0x3, R201 ;  /* 0x00000003ff1e7819 */ /* 0x000fe200000116c9 */
[-C--:B------:R-:W-:Y:S01]  /*22f0*/  IMAD.WIDE.U32 R52, R24, R56.reuse, R52 ;  /* 0x0000003818347225 */ /* 0x080fe200078e0034 */
[----:B------:R-:W-:Y:S01]  /*2300*/  SHF.R.S32.HI R63, RZ, 0x4, R0 ;  /* 0x00000004ff3f7819 */ /* 0x000fe20000011400 */
[----:B------:R-:W-:Y:S01]  /*2310*/  ULDC UR4, c[0x0][0x2f4] ;  /* 0x0000bd0000047ab9 */ /* 0x000fe20000000800 */
[----:B------:R-:W-:Y:S01]  /*2320*/  LOP3.LUT R62, R0, 0xfffffff0, RZ, 0xc0, !PT ;  /* 0xfffffff0003e7812 */ /* 0x000fe200078ec0ff */
[----:B------:R-:W-:Y:S01]  /*2330*/  IMAD.WIDE.U32 R54, R24, R56, R54 ;  /* 0x0000003818367225 */ /* 0x000fe200078e0036 */
[----:B------:R-:W-:-:S02]  /*2340*/  LOP3.LUT R0, R3, R74, RZ, 0x3c, !PT ;  /* 0x0000004a03007212 */ /* 0x000fc400078e3cff */
[----:B------:R-:W-:Y:S01]  /*2350*/  LOP3.LUT R4, R4, R30, RZ, 0x3c, !PT ;  /* 0x0000001e04047212 */ /* 0x000fe200078e3cff */
[----:B------:R-:W-:Y:S01]  /*2360*/  IMAD R13, R51, 0xa0, RZ ;  /* 0x000000a0330d7824 */ /* 0x000fe200078e02ff */
[----:B------:R-:W-:Y:S01]  /*2370*/  LOP3.LUT R6, R6, R101, RZ, 0x3c, !PT ;  /* 0x0000006506067212 */ /* 0x000fe200078e3cff */
[C---:B------:R-:W-:Y:S01]  /*2380*/  IMAD.SHL.U32 R81, R50.reuse, 0x40, RZ ;  /* 0x0000004032517824 */ /* 0x040fe200078e00ff */
[----:B------:R-:W-:Y:S01]  /*2390*/  ISETP.GE.AND P2, PT, R19, UR4, PT ;  /* 0x0000000413007c0c */ /* 0x000fe2000bf46270 */
[----:B------:R-:W-:Y:S01]  /*23a0*/  IMAD.SHL.U32 R80, R50, 0x80, RZ ;  /* 0x0000008032507824 */ /* 0x000fe200078e00ff */
[----:B------:R-:W-:Y:S01]  /*23b0*/  ISETP.GE.AND P1, PT, R16, UR4, PT ;  /* 0x0000000410007c0c */ /* 0x000fe2000bf26270 */
[----:B------:R-:W-:Y:S01]  /*23c0*/  IMAD.WIDE.U32 R48, R24, R50, R8 ;  /* 0x0000003218307225 */ /* 0x000fe200078e0008 */
[----:B------:R-:W-:Y:S02]  /*23d0*/  P2R R87, PR, RZ, 0x4 ;  /* 0x00000004ff577803 */ /* 0x000fe40000000000 */
[----:B------:R-:W-:Y:S01]  /*23e0*/  SHF.R.S32.HI R60, RZ, 0x1f, R62 ;  /* 0x0000001fff3c7819 */ /* 0x000fe2000001143e */
[----:B------:R-:W-:-:S04]  /*23f0*/  IMAD.WIDE.U32 R56, R56, 0xa0, RZ ;  /* 0x000000a038387825 */ /* 0x000fc800078e00ff */
[----:B------:R-:W-:Y:S01]  /*2400*/  IMAD.WIDE.U32 R50, R50, 0xa0, RZ ;  /* 0x000000a032327825 */ /* 0x000fe200078e00ff */
[----:B------:R-:W-:-:S03]  /*2410*/  IADD3 R69, R57, R69, RZ ;  /* 0x0000004539457210 */ /* 0x000fc60007ffe0ff */
        /* <DEDUP_REMOVED lines=10> */
[----:B------:R-:W-:Y:S02]  /*24c0*/  IMAD.IADD R64, R5, 0x1, R55 ;  /* 0x0000000105407824 */ /* 0x000fe400078e0237 */
[----:B------:R-:W-:-:S02]  /*24d0*/  IMAD.IADD R3, R207, 0x1, R4 ;  /* 0x00000001cf037824 */ /* 0x000fc400078e0204 */
[----:B------:R-:W-:Y:S01]  /*24e0*/  IMAD.IADD R0, R209, 0x1, R6 ;  /* 0x00000001d1007824 */ /* 0x000fe200078e0206 */
[----:B----4-:R-:W-:Y:S01]  /*24f0*/  SHF.R.S32.HI R61, RZ, 0x1f, R85 ;  /* 0x0000001fff3d7819 */ /* 0x010fe20000011455 */
[----:B------:R-:W-:Y:S06]  /*2500*/  @!P6 BAR.SYNC.DEFER_BLOCKING 0x9, 0x100 ;  /* 0x024400000000eb1d */ /* 0x000fec0000010000 */
.L_x_10431:
        /* <DEDUP_REMOVED lines=12> */
[----:B---3--:R-:W3:Y:S08]  /*25d0*/  @P3 LDC R9, c[0x0][0x434] ;  /* 0x00010d00ff093b82 */ /* 0x008ef00000000800 */
        /* <DEDUP_REMOVED lines=16> */
[----:B------:R-:W-:Y:S05]  /*26e0*/  YIELD ;  /* 0x0000000000007946 */ /* 0x000fea0003800000 */
[----:B-1----:R-:W-:Y:S01]  /*26f0*/  ISETP.GE.AND P2, PT, R102, 0x1, PT ;  /* 0x000000016600780c */ /* 0x002fe20003f46270 */
[----:B------:R-:W-:Y:S01]  /*2700*/  BSSY B0, `(.L_x_10357) ;  /* 0x00006fa000007945 */ /* 0x000fe20003800000 */
[----:B------:R-:W-:Y:S01]  /*2710*/  IADD3 R89, R7, 0x40, RZ ;  /* 0x0000004007597810 */ /* 0x000fe20007ffe0ff */
[----:B------:R-:W-:-:S02]  /*2720*/  IMAD R92, R92, R9, R12 ;  /* 0x000000095c5c7224 */ /* 0x000fc400078e020c */
[----:B------:R-:W-:Y:S02]  /*2730*/  @P4 VIADD R89, R7, 0xffffffc0 ;  /* 0xffffffc007594836 */ /* 0x000fe40000000000 */
[C---:B------:R-:W-:Y:S02]  /*2740*/  IMAD.IADD R90, R18.reuse, 0x1, R7 ;  /* 0x00000001125a7824 */ /* 0x040fe400078e0207 */
[----:B------:R-:W-:-:S04]  /*2750*/  IMAD.IADD R89, R18, 0x1, R89 ;  /* 0x0000000112597824 */ /* 0x000fc800078e0259 */
        /* <DEDUP_REMOVED lines=64> */
.L_x_10361:
[----:B------:R-:W-:Y:S05]  /*2b60*/  BSYNC B1 ;  /* 0x0000000000017941 */ /* 0x000fea0003800000 */
.L_x_10360:
        /* <DEDUP_REMOVED lines=26> */
.L_x_10363:
[----:B------:R-:W-:Y:S05]  /*2d10*/  BSYNC B1 ;  /* 0x0000000000017941 */ /* 0x000fea0003800000 */
.L_x_10362:
        /* <DEDUP_REMOVED lines=22> */
.L_x_10365:
[----:B------:R-:W-:Y:S05]  /*2e80*/  BSYNC B1 ;  /* 0x0000000000017941 */ /* 0x000fea0003800000 */
.L_x_10364:
[----:B0-----:R-:W2:Y:S01]  /*2e90*/  LDL R4, [R1+0x8] ;  /* 0x0000080001047983 */ /* 0x001ea20000100800 */
        /* <DEDUP_REMOVED lines=10> */
[----:B--2---:R-:W-:-:S13]  /*2f40*/  R2UR UR4, R4 ;  /* 0x00000000040472ca */ /* 0x004fda00000e0000 */
[----:B------:R-:W-:-:S06]  /*2f50*/  UISETP.NE.AND UP0, UPT, UR4, 0x3, UPT ;  /* 0x000000030400788c */ /* 0x000fcc000bf05270 */
[----:B------:R-:W-:-:S13]  /*2f60*/  PLOP3.LUT P5, PT, PT, PT, UP0, 0x80, 0x0 ;  /* 0x000000000000781c */ /* 0x000fda0003faf008 */
[----:B------:R-:W-:Y:S05]  /*2f70*/  @!P5 BRA `(.L_x_10366) ;  /* 0x000000000004d947 */ /* 0x000fea0003800000 */
[----:B------:R-:W-:Y:S01]  /*2f80*/  BPT.TRAP 0x1 ;  /* 0x000000040000795c */ /* 0x000fe20000300000 */
.L_x_10366:
[----:B------:R-:W-:Y:S01]  /*2f90*/  IMAD R86, R188, 0x8, R18 ;  /* 0x00000008bc567824 */ /* 0x000fe200078e0212 */
[----:B------:R-:W-:Y:S01]  /*2fa0*/  SHF.L.U32 R98, R195, 0x1f, RZ ;  /* 0x0000001fc3627819 */ /* 0x000fe200000006ff */
[----:B------:R-:W-:Y:S03]  /*2fb0*/  BSSY B1, `(.L_x_10367) ;  /* 0x0000003000017945 */ /* 0x000fe60003800000 */
[----:B------:R-:W0:Y:S02]  /*2fc0*/  SYNCS.PHASECHK.TRANS64.TRYWAIT P6, [R86+URZ+0x22890], R98 ;  /* 0x02289062560075a7 */ /* 0x000e2400080c017f */
[----:B0-----:R-:W-:Y:S05]  /*2fd0*/  @!P6 BRA `(.L_x_10368) ;  /* 0x000002440034e947 */ /* 0x001fea0003800000 */
.L_x_10676:
[----:B------:R-:W-:Y:S05]  /*2fe0*/  BSYNC B1 ;  /* 0x0000000000017941 */ /* 0x000fea0003800000 */
.L_x_10367:
[----:B------:R-:W-:-:S03]  /*2ff0*/  UMOV UR4, 0xffffffff ;  /* 0xffffffff00047882 */ /* 0x000fc60000000000 */
[----:B------:R-:W-:Y:S05]  /*3000*/  BRA.DIV UR4, `(.L_x_10369) ;  /* 0x00000246043c7947 */ /* 0x000fea000b800000 */
[----:B------:R1:W2:Y:S04]  /*3010*/  SHFL.IDX PT, R103, R100, RZ, 0x1c1f ;  /* 0x001c1fff64677589 */ /* 0x0002a800000e0000 */
[----:B------:R1:W3:Y:S02]  /*3020*/  SHFL.IDX PT, R14, R99, RZ, 0x1c1f ;  /* 0x001c1fff630e7589 */ /* 0x0002e400000e0000 */
.L_x_10680:
[----:B------:R-:W-:Y:S04]  /*3030*/  BSSY B1, `(.L_x_10370) ;  /* 0x00000ed000017945 */ /* 0x000fe80003800000 */
[----:B------:R-:W-:Y:S05]  /*3040*/  @P2 BRA `(.L_x_10371) ;  /* 0x0000000c00ac2947 */ /* 0x000fea0003800000 */
[----:B------:R-:W-:Y:S04]  /*3050*/  BSSY B2, `(.L_x_10372) ;  /* 0x0000075000027945 */ /* 0x000fe80003800000 */
[----:B------:R-:W-:Y:S05]  /*3060*/  @P1 BRA `(.L_x_10373) ;  /* 0x0000000400cc1947 */ /* 0x000fea0003800000 */
[----:B------:R4:W0:Y:S01]  /*3070*/  LDS.128 R4, [R90+0x18400] ;  /* 0x018400005a047984 */ /* 0x0008220000000c00 */
[----:B---3--:R-:W-:Y:S01]  /*3080*/  IADD3 R10, P2, R16, R14, RZ ;  /* 0x0000000e100a7210 */ /* 0x008fe20007f5e0ff */
[----:B------:R-:W-:Y:S04]  /*3090*/  BSSY B3, `(.L_x_10374) ;  /* 0x000006f000037945 */ /* 0x000fe80003800000 */
[----:B--2---:R-:W-:Y:S01]  /*30a0*/  IMAD.X R11, R103, 0x1, R17, P2 ;  /* 0x00000001670b7824 */ /* 0x004fe200010e0611 */
[----:B------:R-:W-:-:S13]  /*30b0*/  ISETP.GE.AND P2, PT, R22, R102, PT ;  /* 0x000000661600720c */ /* 0x000fda0003f46270 */
[----:B----4-:R-:W-:Y:S05]  /*30c0*/  @P2 BRA `(.L_x_10375) ;  /* 0x0000000400ac2947 */ /* 0x010fea0003800000 */
        /* <DEDUP_REMOVED lines=22> */
[-C--:B------:R-:W-:Y:S01]  /*3230*/  F2FP.F16.E4M3.UNPACK_B R97, R114.reuse.H1 ;  /* 0x00000072ff61723e */ /* 0x080fe200030006ff */
[--C-:B------:R-:W-:Y:S01]  /*3240*/  HADD2.F32 R117, -RZ, R47.reuse.H0_H0 ;  /* 0x2000002fff757230 */ /* 0x100fe20000004100 */
[----:B------:R-:W-:Y:S01]  /*3250*/  F2FP.F16.E4M3.UNPACK_B R5, R5.H1 ;  /* 0x00000005ff05723e */ /* 0x000fe200030006ff */
[----:B------:R-:W-:Y:S01]  /*3260*/  HADD2.F32 R4, -RZ, R4.H0_H0 ;  /* 0x20000004ff047230 */ /* 0x000fe20000004100 */
[----:B------:R-:W-:Y:S01]  /*3270*/  F2FP.F16.E4M3.UNPACK_B R114, R114 ;  /* 0x00000072ff72723e */ /* 0x000fe200020006ff */
[----:B------:R-:W-:Y:S02]  /*3280*/  HADD2.F32 R116, -RZ, R47.H1_H1 ;  /* 0x3000002fff747230 */ /* 0x000fe40000004100 */
[----:B------:R-:W-:Y:S01]  /*3290*/  FMUL.FTZ R119, R46, R117 ;  /* 0x000000752e777220 */ /* 0x000fe20000410000 */
[----:B------:R-:W-:-:S02]  /*32a0*/  HADD2.F32 R115, -RZ, R97.H0_H0 ;  /* 0x20000061ff737230 */ /* 0x000fc40000004100 */
[--C-:B------:R-:W-:Y:S02]  /*32b0*/  HADD2.F32 R96, -RZ, R5.reuse.H1_H1 ;  /* 0x30000005ff607230 */ /* 0x100fe40000004100 */
[----:B------:R-:W-:Y:S02]  /*32c0*/  HADD2.F32 R47, -RZ, R5.H0_H0 ;  /* 0x20000005ff2f7230 */ /* 0x000fe40000004100 */
[----:B------:R-:W-:Y:S01]  /*32d0*/  FMUL.FTZ R5, R4, R117 ;  /* 0x0000007504057220 */ /* 0x000fe20000410000 */
[----:B------:R-:W-:Y:S02]  /*32e0*/  HADD2.F32 R97, -RZ, R97.H1_H1 ;  /* 0x30000061ff617230 */ /* 0x000fe40000004100 */
[-C--:B------:R-:W-:Y:S01]  /*32f0*/  FMUL.FTZ R118, R96, R116.reuse ;  /* 0x0000007460767220 */ /* 0x080fe20000410000 */
[-C--:B------:R-:W-:Y:S01]  /*3300*/  FFMA.FTZ R4, R4, R115.reuse, -R119 ;  /* 0x0000007304047223 */ /* 0x080fe20000010877 */
[C---:B------:R-:W-:Y:S01]  /*3310*/  FMUL.FTZ R117, R47.reuse, R116 ;  /* 0x000000742f757220 */ /* 0x040fe20000410000 */
[----:B------:R-:W-:Y:S01]  /*3320*/  FFMA.FTZ R5, R46, R115, R5 ;  /* 0x000000732e057223 */ /* 0x000fe20000010005 */
        /* <DEDUP_REMOVED lines=11> */
[----:B------:R-:W-:Y:S02]  /*33e0*/  HADD2.F32 R47, -RZ, R13.H1_H1 ;  /* 0x3000000dff2f7230 */ /* 0x000fe40000004100 */
[----:B------:R-:W-:Y:S01]  /*33f0*/  FMUL.FTZ R117, R97, R115 ;  /* 0x0000007361757220 */ /* 0x000fe20000410000 */
[----:B------:R-:W-:Y:S01]  /*3400*/  HADD2.F32 R13, -RZ, R114.H1_H1 ;  /* 0x30000072ff0d7230 */ /* 0x000fe20000004100 */
[----:B------:R-:W-:Y:S01]  /*3410*/  F2FP.SATFINITE.E4M3.F32.PACK_AB_MERGE_C R5, R5, R4, R124 ;  /* 0x000000040505723e */ /* 0x000fe2000480707c */
[----:B------:R-:W-:-:S02]  /*3420*/  HADD2.F32 R116, -RZ, R116.H0_H0 ;  /* 0x20000074ff747230 */ /* 0x000fc40000004100 */
[----:B------:R-:W-:Y:S02]  /*3430*/  HADD2.F32 R114, -RZ, R114.H0_H0 ;  /* 0x20000072ff727230 */ /* 0x000fe40000004100 */
[-C--:B------:R-:W-:Y:S01]  /*3440*/  FFMA.FTZ R117, R96, R13.reuse, -R117 ;  /* 0x0000000d60757223 */ /* 0x080fe20000010875 */
[----:B------:R-:W-:Y:S01]  /*3450*/  FFMA.FTZ R118, R97, R13, R118 ;  /* 0x0000000d61767223 */ /* 0x000fe20000010076 */
[CC--:B------:R-:W-:Y:S01]  /*3460*/  FMUL.FTZ R115, R47.reuse, R116.reuse ;  /* 0x000000742f737220 */ /* 0x0c0fe20000410000 */
[-C--:B------:R-:W-:Y:S01]  /*3470*/  F2FP.F16.E4M3.UNPACK_B R96, R7.reuse.H1 ;  /* 0x00000007ff60723e */ /* 0x080fe200030006ff */
[C---:B------:R-:W-:Y:S01]  /*3480*/  FMUL.FTZ R116, R46.reuse, R116 ;  /* 0x000000742e747220 */ /* 0x040fe20000410000 */
[----:B------:R-:W-:Y:S01]  /*3490*/  F2FP.F16.E4M3.UNPACK_B R7, R7 ;  /* 0x00000007ff07723e */ /* 0x000fe200020006ff */
[-C--:B------:R-:W-:Y:S01]  /*34a0*/  FFMA.FTZ R13, R46, R114.reuse, -R115 ;  /* 0x000000722e0d7223 */ /* 0x080fe20000010873 */
[----:B------:R-:W-:Y:S01]  /*34b0*/  F2FP.SATFINITE.E4M3.F32.PACK_AB_MERGE_C R123, R118, R117, RZ ;  /* 0x00000075767b723e */ /* 0x000fe200048070ff */
[--C-:B------:R-:W-:Y:S01]  /*34c0*/  HADD2.F32 R97, -RZ, R96.reuse.H0_H0 ;  /* 0x20000060ff617230 */ /* 0x100fe20000004100 */
[-C--:B------:R-:W-:Y:S01]  /*34d0*/  F2FP.F16.E4M3.UNPACK_B R118, R15.reuse.H1 ;  /* 0x0000000fff76723e */ /* 0x080fe200030006ff */
[----:B------:R-:W-:Y:S01]  /*34e0*/  FFMA.FTZ R46, R47, R114, R116 ;  /* 0x000000722f2e7223 */ /* 0x000fe20000010074 */
[----:B------:R-:W-:Y:S01]  /*34f0*/  F2FP.F16.E4M3.UNPACK_B R115, R12.H1 ;  /* 0x0000000cff73723e */ /* 0x000fe200030006ff */
[----:B------:R-:W-:Y:S01]  /*3500*/  HADD2.F32 R96, -RZ, R96.H1_H1 ;  /* 0x30000060ff607230 */ /* 0x000fe20000004100 */
        /* <DEDUP_REMOVED lines=19> */
[--C-:B------:R-:W-:Y:S02]  /*3640*/  HADD2.F32 R12, -RZ, R7.reuse.H0_H0 ;  /* 0x20000007ff0c7230 */ /* 0x100fe40000004100 */
[----:B------:R-:W-:Y:S01]  /*3650*/  FFMA.FTZ R116, R96, R116, R121 ;  /* 0x0000007460747223 */ /* 0x000fe20000010079 */
[----:B------:R-:W-:Y:S01]  /*3660*/  HADD2.F32 R15, -RZ, R7.H1_H1 ;  /* 0x30000007ff0f7230 */ /* 0x000fe20000004100 */
[----:B------:R-:W-:Y:S01]  /*3670*/  F2FP.SATFINITE.E4M3.F32.PACK_AB_MERGE_C R4, R46, R13, R123 ;  /* 0x0000000d2e04723e */ /* 0x000fe2000480707b */
[--C-:B------:R-:W-:Y:S01]  /*3680*/  HADD2.F32 R7, -RZ, R6.reuse.H0_H0 ;  /* 0x20000006ff077230 */ /* 0x100fe20000004100 */
        /* <DEDUP_REMOVED lines=15> */
.L_x_10375:
[----:B------:R-:W-:Y:S05]  /*3780*/  BSYNC B3 ;  /* 0x0000000000037941 */ /* 0x000fea0003800000 */
.L_x_10374:
[----:B0-----:R4:W-:Y:S02]  /*3790*/  ST.E.128 desc[UR60][R10.64], R4 ;  /* 0x000000040a007985 */ /* 0x0019e4000c101d3c */
.L_x_10373:
[----:B------:R-:W-:Y:S05]  /*37a0*/  BSYNC B2 ;  /* 0x0000000000027941 */ /* 0x000fea0003800000 */
.L_x_10372:
[----:B------:R-:W-:-:S13]  /*37b0*/  ISETP.NE.AND P2, PT, R87, RZ, PT ;  /* 0x000000ff5700720c */ /* 0x000fda0003f45270 */
[----:B------:R-:W-:Y:S05]  /*37c0*/  @P2 BRA `(.L_x_10371) ;  /* 0x0000000400cc2947 */ /* 0x000fea0003800000 */
[----:B----4-:R4:W0:Y:S01]  /*37d0*/  LDS.128 R4, [R89+0x18400] ;  /* 0x0184000059047984 */ /* 0x0108220000000c00 */
[----:B---3--:R-:W-:Y:S01]  /*37e0*/  IADD3 R10, P2, R19, R14, RZ ;  /* 0x0000000e130a7210 */ /* 0x008fe20007f5e0ff */
[----:B------:R-:W-:Y:S04]  /*37f0*/  BSSY B2, `(.L_x_10376) ;  /* 0x000006f000027945 */ /* 0x000fe80003800000 */
[----:B--2---:R-:W-:Y:S01]  /*3800*/  IMAD.X R11, R103, 0x1, R190, P2 ;  /* 0x00000001670b7824 */ /* 0x004fe200010e06be */
[----:B------:R-:W-:-:S13]  /*3810*/  ISETP.GE.AND P2, PT, R193, R102, PT ;  /* 0x00000066c100720c */ /* 0x000fda0003f46270 */
[----:B----4-:R-:W-:Y:S05]  /*3820*/  @P2 BRA `(.L_x_10377) ;  /* 0x0000000400ac2947 */ /* 0x010fea0003800000 */
[----:B------:R-:W-:Y:S02]  /*3830*/  SHF.R.U32.HI R15, RZ, 0x18, R43 ;  /* 0x00000018ff0f7819 */ /* 0x000fe4000001162b */
[----:B------:R-:W-:Y:S02]  /*3840*/  LOP3.LUT R14, R43, 0xff, RZ, 0xc0, !PT ;  /* 0x000000ff2b0e7812 */ /* 0x000fe400078ec0ff */
[--C-:B------:R-:W-:Y:S02]  /*3850*/  SHF.R.U32.HI R13, RZ, 0x18, R45.reuse ;  /* 0x00000018ff0d7819 */ /* 0x100fe4000001162d */
[----:B------:R-:W-:Y:S02]  /*3860*/  LOP3.LUT R12, R45, 0xff, RZ, 0xc0, !PT ;  /* 0x000000ff2d0c7812 */ /* 0x000fe400078ec0ff */
[----:B------:R-:W-:Y:S02]  /*3870*/  SHF.R.U32.HI R46, RZ, 0x8, R45 ;  /* 0x00000008ff2e7819 */ /* 0x000fe4000001162d */
[----:B------:R-:W-:-:S02]  /*3880*/  SHF.R.U32.HI R42, RZ, 0x8, R43 ;  /* 0x00000008ff2a7819 */ /* 0x000fc4000001162b */
[----:B------:R-:W-:Y:S02]  /*3890*/  PRMT R15, R15, 0x654, R14 ;  /* 0x000006540f0f7816 */ /* 0x000fe4000000000e */
[----:B------:R-:W-:Y:S01]  /*38a0*/  SHF.R.U32.HI R44, RZ, 0x10, R45 ;  /* 0x00000010ff2c7819 */ /* 0x000fe2000001162d */
[----:B------:R-:W-:Y:S01]  /*38b0*/  IMAD.SHL.U32 R42, R42, 0x100, RZ ;  /* 0x000001002a2a7824 */ /* 0x000fe200078e00ff */
[----:B------:R-:W-:Y:S02]  /*38c0*/  SHF.R.U32.HI R43, RZ, 0x10, R43 ;  /* 0x00000010ff2b7819 */ /* 0x000fe4000001162b */
[----:B------:R-:W-:Y:S01]  /*38d0*/  PRMT R13, R13, 0x654, R12 ;  /* 0x000006540d0d7816 */ /* 0x000fe2000000000c */
[----:B0-----:R-:W-:Y:S01]  /*38e0*/  IMAD.MOV.U32 R12, RZ, RZ, R4 ;  /* 0x000000ffff0c7224 */ /* 0x001fe200078e0004 */
[----:B------:R-:W-:Y:S01]  /*38f0*/  SHF.L.U32 R14, R46, 0x8, RZ ;  /* 0x000000082e0e7819 */ /* 0x000fe200000006ff */
[----:B------:R-:W-:Y:S01]  /*3900*/  IMAD.U32 R43, R43, 0x10000, RZ ;  /* 0x000100002b2b7824 */ /* 0x000fe200078e00ff */
[----:B------:R-:W-:-:S02]  /*3910*/  LOP3.LUT R42, R15, 0xff00, R42, 0xf8, !PT ;  /* 0x0000ff000f2a7812 */ /* 0x000fc400078ef82a */
[----:B------:R-:W-:Y:S01]  /*3920*/  LOP3.LUT R13, R13, 0xff00, R14, 0xf8, !PT ;  /* 0x0000ff000d0d7812 */ /* 0x000fe200078ef80e */
[----:B------:R-:W-:Y:S01]  /*3930*/  IMAD.U32 R14, R44, 0x10000, RZ ;  /* 0x000100002c0e7824 */ /* 0x000fe200078e00ff */
[----:B------:R-:W-:Y:S02]  /*3940*/  F2FP.F16.E4M3.UNPACK_B R4, R5 ;  /* 0x00000005ff04723e */ /* 0x000fe400020006ff */
        /* <DEDUP_REMOVED lines=8> */
[----:B------:R-:W-:-:S02]  /*39d0*/  HADD2.F32 R46, -RZ, R15.H1_H1 ;  /* 0x3000000fff2e7230 */ /* 0x000fc40000004100 */
[CC--:B------:R-:W-:Y:S01]  /*39e0*/  FMUL.FTZ R97, R13.reuse, R45.reuse ;  /* 0x0000002d0d617220 */ /* 0x0c0fe20000410000 */
[--C-:B------:R-:W-:Y:S02]  /*39f0*/  HADD2.F32 R43, -RZ, R42.reuse.H0_H0 ;  /* 0x2000002aff2b7230 */ /* 0x100fe40000004100 */
        /* <DEDUP_REMOVED lines=70> */
[C---:B------:R-:W-:Y:S01]  /*3e60*/  FMUL.FTZ R47, R7.reuse, R47 ;  /* 0x0000002f072f7220 */ /* 0x040fe20000410000 */
[----:B------:R-:W-:Y:S01]  /*3e70*/  FFMA.FTZ R15, R12, R42, -R15 ;  /* 0x0000002a0c0f7223 */ /* 0x000fe2000001080f */
[----:B------:R-:W-:Y:S01]  /*3e80*/  F2FP.SATFINITE.E4M3.F32.PACK_AB_MERGE_C R113, R114, R113, RZ ;  /* 0x000000717271723e */ /* 0x000fe200048070ff */
[-C--:B------:R-:W-:Y:S01]  /*3e90*/  FFMA.FTZ R14, R7, R44.reuse, -R14 ;  /* 0x0000002c070e7223 */ /* 0x080fe2000001080e */
[----:B------:R-:W-:Y:S01]  /*3ea0*/  FFMA.FTZ R47, R6, R44, R47 ;  /* 0x0000002c062f7223 */ /* 0x000fe2000001002f */
[----:B------:R-:W-:-:S02]  /*3eb0*/  F2FP.SATFINITE.E4M3.F32.PACK_AB_MERGE_C R4, R110, R97, R115 ;  /* 0x000000616e04723e */ /* 0x000fc40004807073 */
[----:B------:R-:W-:Y:S02]  /*3ec0*/  F2FP.SATFINITE.E4M3.F32.PACK_AB_MERGE_C R7, R96, R15, R113 ;  /* 0x0000000f6007723e */ /* 0x000fe40004807071 */
[----:B------:R-:W-:-:S07]  /*3ed0*/  F2FP.SATFINITE.E4M3.F32.PACK_AB_MERGE_C R6, R47, R14, R46 ;  /* 0x0000000e2f06723e */ /* 0x000fce000480702e */
.L_x_10377:
[----:B------:R-:W-:Y:S05]  /*3ee0*/  BSYNC B2 ;  /* 0x0000000000027941 */ /* 0x000fea0003800000 */
.L_x_10376:
[----:B0-----:R0:W-:Y:S02]  /*3ef0*/  ST.E.128 desc[UR60][R10.64], R4 ;  /* 0x000000040a007985 */ /* 0x0011e4000c101d3c */
.L_x_10371:
[----:B------:R-:W-:Y:S05]  /*3f00*/  BSYNC B1 ;  /* 0x0000000000017941 */ /* 0x000fea0003800000 */
.L_x_10370:
[----:B------:R-:W-:-:S03]  /*3f10*/  UMOV UR4, 0xffffffff ;  /* 0xffffffff00047882 */ /* 0x000fc60000000000 */
[----:B------:R-:W-:Y:S05]  /*3f20*/  BRA.DIV UR4, `(.L_x_10378) ;  /* 0x0000023604bc7947 */ /* 0x000fea000b800000 */
[----:B------:R0:W0:Y:S04]  /*3f30*/  SHFL.IDX PT, R43, R100, 0x1, 0x1c1f ;  /* 0x003c1f00642b7f89 */ /* 0x00002800000e0000 */
[----:B---3--:R3:W0:Y:S02]  /*3f40*/  SHFL.IDX PT, R14, R99, 0x1, 0x1c1f ;  /* 0x003c1f00630e7f89 */ /* 0x00862400000e0000 */
.L_x_10684:
[----:B------:R-:W-:Y:S04]  /*3f50*/  BSSY B1, `(.L_x_10379) ;  /* 0x00000ed000017945 */ /* 0x000fe80003800000 */
[----:B------:R-:W-:Y:S05]  /*3f60*/  @P3 BRA `(.L_x_10380) ;  /* 0x0000000c00ac3947 */ /* 0x000fea0003800000 */
[----:B------:R-:W-:Y:S04]  /*3f70*/  BSSY B2, `(.L_x_10381) ;  /* 0x0000075000027945 */ /* 0x000fe80003800000 */
[----:B------:R-:W-:Y:S05]  /*3f80*/  @P1 BRA `(.L_x_10382) ;  /* 0x0000000400cc1947 */ /* 0x000fea0003800000 */
[----:B0---4-:R0:W4:Y:S01]  /*3f90*/  LDS.128 R4, [R90+0x1a400] ;  /* 0x01a400005a047984 */ /* 0x0111220000000c00 */
[----:B------:R-:W-:Y:S01]  /*3fa0*/  IADD3 R10, P2, R16, R14, RZ ;  /* 0x0000000e100a7210 */ /* 0x000fe20007f5e0ff */
[----:B------:R-:W-:Y:S04]  /*3fb0*/  BSSY B3, `(.L_x_10383) ;  /* 0x000006f000037945 */ /* 0x000fe80003800000 */
[----:B------:R-:W-:Y:S01]  /*3fc0*/  IMAD.X R11, R43, 0x1, R17, P2 ;  /* 0x000000012b0b7824 */ /* 0x000fe200010e0611 */
[----:B------:R-:W-:-:S13]  /*3fd0*/  ISETP.GE.AND P2, PT, R22, R102, PT ;  /* 0x000000661600720c */ /* 0x000fda0003f46270 */
[----:B0-----:R-:W-:Y:S05]  /*3fe0*/  @P2 BRA `(.L_x_10384) ;  /* 0x0000000400ac2947 */ /* 0x001fea0003800000 */
        /* <DEDUP_REMOVED lines=12> */
[----:B----4-:R-:W-:Y:S01]  /*40b0*/  IMAD.MOV.U32 R12, RZ, RZ, R4 ;  /* 0x000000ffff0c7224 */ /* 0x010fe200078e0004 */
        /* <DEDUP_REMOVED lines=17> */
[--C-:B------:R-:W-:Y:S01]  /*41d0*/  HADD2.F32 R15, -RZ, R5.reuse.H0_H0 ;  /* 0x20000005ff0f7230 */ /* 0x100fe20000004100 */
[----:B------:R-:W-:Y:S01]  /*41e0*/  F2FP.F16.E4M3.UNPACK_B R112, R112 ;  /* 0x00000070ff70723e */ /* 0x000fe200020006ff */
[----:B------:R-:W-:Y:S02]  /*41f0*/  HADD2.F32 R38, -RZ, R5.H1_H1 ;  /* 0x30000005ff267230 */ /* 0x000fe40000004100 */
[-C--:B------:R-:W-:Y:S01]  /*4200*/  FFMA.FTZ R4, R4, R40.reuse, -R47 ;  /* 0x0000002804047223 */ /* 0x080fe2000001082f */
[----:B------:R-:W-:Y:S02]  /*4210*/  HADD2.F32 R39, -RZ, R39.H1_H1 ;  /* 0x30000027ff277230 */ /* 0x000fe40000004100 */
[----:B------:R-:W-:Y:S01]  /*4220*/  FFMA.FTZ R5, R13, R40, R42 ;  /* 0x000000280d057223 */ /* 0x000fe2000001002a */
[C---:B------:R-:W-:Y:S01]  /*4230*/  FMUL.FTZ R47, R15.reuse, R44 ;  /* 0x0000002c0f2f7220 */ /* 0x040fe20000410000 */
[----:B------:R-:W-:Y:S01]  /*4240*/  F2FP.F16.E4M3.UNPACK_B R13, R12.H1 ;  /* 0x0000000cff0d723e */ /* 0x000fe200030006ff */
[C---:B------:R-:W-:Y:S01]  /*4250*/  FMUL.FTZ R46, R38.reuse, R44 ;  /* 0x0000002c262e7220 */ /* 0x040fe20000410000 */
[----:B------:R-:W-:Y:S01]  /*4260*/  F2FP.F16.E4M3.UNPACK_B R12, R12 ;  /* 0x0000000cff0c723e */ /* 0x000fe200020006ff */
[----:B--2---:R-:W-:Y:S01]  /*4270*/  FFMA.FTZ R103, R38, R39, R47 ;  /* 0x0000002726677223 */ /* 0x004fe2000001002f */
[----:B------:R-:W-:Y:S01]  /*4280*/  F2FP.F16.E4M3.UNPACK_B R111, R111 ;  /* 0x0000006fff6f723e */ /* 0x000fe200020006ff */
[----:B------:R-:W-:Y:S01]  /*4290*/  FFMA.FTZ R46, R15, R39, -R46 ;  /* 0x000000270f2e7223 */ /* 0x000fe2000001082e */
[----:B------:R-:W-:-:S02]  /*42a0*/  HADD2.F32 R40, -RZ, R112.H1_H1 ;  /* 0x30000070ff287230 */ /* 0x000fc40000004100 */
[--C-:B------:R-:W-:Y:S02]  /*42b0*/  HADD2.F32 R38, -RZ, R13.reuse.H1_H1 ;  /* 0x3000000dff267230 */ /* 0x100fe40000004100 */
[----:B------:R-:W-:Y:S02]  /*42c0*/  HADD2.F32 R15, -RZ, R13.H0_H0 ;  /* 0x2000000dff0f7230 */ /* 0x000fe40000004100 */
        /* <DEDUP_REMOVED lines=8> */
[-C--:B------:R-:W-:Y:S01]  /*4350*/  FMUL.FTZ R97, R13, R112.reuse ;  /* 0x000000700d617220 */ /* 0x080fe20000410000 */
[----:B------:R-:W-:Y:S01]  /*4360*/  FFMA.FTZ R39, R38, R39, R47 ;  /* 0x0000002726277223 */ /* 0x000fe2000001002f */
[C---:B------:R-:W-:Y:S01]  /*4370*/  FMUL.FTZ R40, R12.reuse, R112 ;  /* 0x000000700c287220 */ /* 0x040fe20000410000 */
[----:B------:R-:W-:Y:S01]  /*4380*/  F2FP.SATFINITE.E4M3.F32.PACK_AB_MERGE_C R112, R103, R46, RZ ;  /* 0x0000002e6770723e */ /* 0x000fe200048070ff */
[-C--:B------:R-:W-:Y:S01]  /*4390*/  FFMA.FTZ R96, R12, R111.reuse, R97 ;  /* 0x0000006f0c607223 */ /* 0x080fe20000010061 */
[----:B------:R-:W-:Y:S01]  /*43a0*/  F2FP.F16.E4M3.UNPACK_B R12, R6.H1 ;  /* 0x00000006ff0c723e */ /* 0x000fe200030006ff */
[----:B------:R-:W-:Y:S01]  /*43b0*/  FFMA.FTZ R47, R13, R111, -R40 ;  /* 0x0000006f0d2f7223 */ /* 0x000fe20000010828 */
[----:B------:R-:W-:-:S02]  /*43c0*/  F2FP.SATFINITE.E4M3.F32.PACK_AB_MERGE_C R111, R39, R42, RZ ;  /* 0x0000002a276f723e */ /* 0x000fc400048070ff */
[----:B------:R-:W-:Y:S02]  /*43d0*/  F2FP.F16.E4M3.UNPACK_B R13, R7.H1 ;  /* 0x00000007ff0d723e */ /* 0x000fe400030006ff */
[----:B------:R-:W-:Y:S02]  /*43e0*/  F2FP.F16.E4M3.UNPACK_B R42, R45.H1 ;  /* 0x0000002dff2a723e */ /* 0x000fe400030006ff */
        /* <DEDUP_REMOVED lines=25> */
[--C-:B------:R-:W-:Y:S01]  /*4580*/  HADD2.F32 R7, -RZ, R6.reuse.H0_H0 ;  /* 0x20000006ff077230 */ /* 0x100fe20000004100 */
[----:B------:R-:W-:Y:S01]  /*4590*/  F2FP.SATFINITE.E4M3.F32.PACK_AB_MERGE_C R5, R5, R4, R112 ;  /* 0x000000040505723e */ /* 0x000fe20004807070 */
        /* <DEDUP_REMOVED lines=15> */
[----:B------:R-:W-:-:S07]  /*4690*/  F2FP.SATFINITE.E4M3.F32.PACK_AB_MERGE_C R7, R42, R15, R103 ;  /* 0x0000000f2a07723e */ /* 0x000fce0004807067 */
.L_x_10384:
[----:B------:R-:W-:Y:S05]  /*46a0*/  BSYNC B3 ;  /* 0x0000000000037941 */ /* 0x000fea0003800000 */
.L_x_10383:
[----:B----4-:R0:W-:Y:S02]  /*46b0*/  ST.E.128 desc[UR60][R10.64], R4 ;  /* 0x000000040a007985 */ /* 0x0101e4000c101d3c */
.L_x_10382:
[----:B------:R-:W-:Y:S05]  /*46c0*/  BSYNC B2 ;  /* 0x0000000000027941 */ /* 0x000fea0003800000 */
.L_x_10381:
[----:B------:R-:W-:-:S13]  /*46d0*/  ISETP.NE.AND P2, PT, R87, RZ, PT ;  /* 0x000000ff5700720c */ /* 0x000fda0003f45270 */
        /* <DEDUP_REMOVED lines=8> */
[----:B------:R-:W-:Y:S02]  /*4760*/  SHF.R.U32.HI R38, RZ, 0x8, R35 ;  /* 0x00000008ff267819 */ /* 0x000fe40000011623 */
[----:B------:R-:W-:Y:S01]  /*4770*/  LOP3.LUT R13, R37, 0xff, RZ, 0xc0, !PT ;  /* 0x000000ff250d7812 */ /* 0x000fe200078ec0ff */
[----:B------:R-:W-:Y:S01]  /*4780*/  IMAD.SHL.U32 R15, R15, 0x100, RZ ;  /* 0x000001000f0f7824 */ /* 0x000fe200078e00ff */
[----:B------:R-:W-:Y:S02]  /*4790*/  SHF.R.U32.HI R34, RZ, 0x18, R37 ;  /* 0x00000018ff227819 */ /* 0x000fe40000011625 */
[----:B------:R-:W-:Y:S02]  /*47a0*/  SHF.R.U32.HI R39, RZ, 0x10, R35 ;  /* 0x00000010ff277819 */ /* 0x000fe40000011623 */
[----:B------:R-:W-:-:S02]  /*47b0*/  LOP3.LUT R12, R35, 0xff, RZ, 0xc0, !PT ;  /* 0x000000ff230c7812 */ /* 0x000fc400078ec0ff */
[----:B------:R-:W-:Y:S02]  /*47c0*/  SHF.R.U32.HI R35, RZ, 0x18, R35 ;  /* 0x00000018ff237819 */ /* 0x000fe40000011623 */
[----:B------:R-:W-:Y:S01]  /*47d0*/  PRMT R34, R34, 0x654, R13 ;  /* 0x0000065422227816 */ /* 0x000fe2000000000d */
[----:B------:R-:W-:Y:S01]  /*47e0*/  IMAD.SHL.U32 R13, R38, 0x100, RZ ;  /* 0x00000100260d7824 */ /* 0x000fe200078e00ff */
[----:B------:R-:W-:Y:S02]  /*47f0*/  SHF.R.U32.HI R36, RZ, 0x10, R37 ;  /* 0x00000010ff247819 */ /* 0x000fe40000011625 */
[----:B------:R-:W-:Y:S01]  /*4800*/  PRMT R14, R35, 0x654, R12 ;  /* 0x00000654230e7816 */ /* 0x000fe2000000000c */
[----:B----4-:R-:W-:Y:S01]  /*4810*/  IMAD.MOV.U32 R12, RZ, RZ, R4 ;  /* 0x000000ffff0c7224 */ /* 0x010fe200078e0004 */
[----:B------:R-:W-:Y:S01]  /*4820*/  LOP3.LUT R35, R34, 0xff00, R15, 0xf8, !PT ;  /* 0x0000ff0022237812 */ /* 0x000fe200078ef80f */
[----:B------:R-:W-:Y:S01]  /*4830*/  IMAD.U32 R34, R36, 0x10000, RZ ;  /* 0x0001000024227824 */ /* 0x000fe200078e00ff */
[----:B------:R-:W-:-:S02]  /*4840*/  LOP3.LUT R14, R14, 0xff00, R13, 0xf8, !PT ;  /* 0x0000ff000e0e7812 */ /* 0x000fc400078ef80d */
[----:B------:R-:W-:Y:S02]  /*4850*/  SHF.L.U32 R13, R39, 0x10, RZ ;  /* 0x00000010270d7819 */ /* 0x000fe400000006ff */
        /* <DEDUP_REMOVED lines=90> */
.L_x_10386:
[----:B------:R-:W-:Y:S05]  /*4e00*/  BSYNC B2 ;  /* 0x0000000000027941 */ /* 0x000fea0003800000 */
.L_x_10385:
[----:B----4-:R0:W-:Y:S02]  /*4e10*/  ST.E.128 desc[UR60][R10.64], R4 ;  /* 0x000000040a007985 */ /* 0x0101e4000c101d3c */
.L_x_10380:
[----:B------:R-:W-:Y:S05]  /*4e20*/  BSYNC B1 ;  /* 0x0000000000017941 */ /* 0x000fea0003800000 */
.L_x_10379:
[----:B------:R-:W-:-:S03]  /*4e30*/  UMOV UR4, 0xffffffff ;  /* 0xffffffff00047882 */ /* 0x000fc60000000000 */
[----:B------:R-:W-:Y:S05]  /*4e40*/  BRA.DIV UR4, `(.L_x_10387) ;  /* 0x0000022a043c7947 */ /* 0x000fea000b800000 */
[----:B------:R1:W1:Y:S04]  /*4e50*/  SHFL.IDX PT, R35, R100, 0x2, 0x1c1f ;  /* 0x005c1f0064237f89 */ /* 0x00026800000e0000 */
[----:B0-----:R0:W0:Y:S02]  /*4e60*/  SHFL.IDX PT, R14, R99, 0x2, 0x1c1f ;  /* 0x005c1f00630e7f89 */ /* 0x00102400000e0000 */
.L_x_10688:
[----:B------:R-:W-:Y:S05]  /*4e70*/  @P4 BRA `(.L_x_10388) ;  /* 0x0000004800084947 */ /* 0x000fea0003800000 */
[----:B------:R-:W-:Y:S04]  /*4e80*/  BSSY B1, `(.L_x_10389) ;  /* 0x0000075000017945 */ /* 0x000fe80003800000 */
[----:B------:R-:W-:Y:S05]  /*4e90*/  @P1 BRA `(.L_x_10390) ;  /* 0x0000000400cc1947 */ /* 0x000fea0003800000 */
[----:B----4-:R4:W2:Y:S01]  /*4ea0*/  LDS.128 R4, [R90+0x1c400] ;  /* 0x01c400005a047984 */ /* 0x0108a20000000c00 */
[----:B0-----:R-:W-:Y:S01]  /*4eb0*/  IADD3 R10, P2, R16, R14, RZ ;  /* 0x0000000e100a7210 */ /* 0x001fe20007f5e0ff */
[----:B------:R-:W-:Y:S04]  /*4ec0*/  BSSY B2, `(.L_x_10391) ;  /* 0x000006f000027945 */ /* 0x000fe80003800000 */
[----:B-1----:R-:W-:Y:S01]  /*4ed0*/  IMAD.X R11, R35, 0x1, R17, P2 ;  /* 0x00000001230b7824 */ /* 0x002fe200010e0611 */
[----:B------:R-:W-:-:S13]  /*4ee0*/  ISETP.GE.AND P2, PT, R22, R102, PT ;  /* 0x000000661600720c */ /* 0x000fda0003f46270 */
[----:B----4-:R-:W-:Y:S05]  /*4ef0*/  @P2 BRA `(.L_x_10392) ;  /* 0x0000000400ac2947 */ /* 0x010fea0003800000 */
        /* <DEDUP_REMOVED lines=10> */
[----:B------:R-:W-:Y:S01]  /*4fa0*/  PRMT R30, R37, 0x654, R12 ;  /* 0x00000654251e7816 */ /* 0x000fe2000000000c */
[----:B--2---:R-:W-:Y:S01]  /*4fb0*/  IMAD.MOV.U32 R12, RZ, RZ, R4 ;  /* 0x000000ffff0c7224 */ /* 0x004fe200078e0004 */
[----:B------:R-:W-:Y:S02]  /*4fc0*/  SHF.R.U32.HI R31, RZ, 0x10, R33 ;  /* 0x00000010ff1f7819 */ /* 0x000fe40000011621 */
[----:B------:R-:W-:Y:S01]  /*4fd0*/  LOP3.LUT R30, R30, 0xff00, R13, 0xf8, !PT ;  /* 0x0000ff001e1e7812 */ /* 0x000fe200078ef80d */
[----:B------:R-:W-:Y:S01]  /*4fe0*/  IMAD.U32 R13, R36, 0x10000, RZ ;  /* 0x00010000240d7824 */ /* 0x000fe200078e00ff */
[----:B------:R-:W-:Y:S01]  /*4ff0*/  LOP3.LUT R34, R32, 0xff00, R15, 0xf8, !PT ;  /* 0x0000ff0020227812 */ /* 0x000fe200078ef80f */
[----:B------:R-:W-:Y:S01]  /*5000*/  IMAD.U32 R31, R31, 0x10000, RZ ;  /* 0x000100001f1f7824 */ /* 0x000fe200078e00ff */
[----:B------:R-:W-:-:S02]  /*5010*/  F2FP.F16.E4M3.UNPACK_B R4, R5 ;  /* 0x00000005ff04723e */ /* 0x000fc400020006ff */
[----:B------:R-:W-:Y:S02]  /*5020*/  F2FP.F16.E4M3.UNPACK_B R15, R107.H1 ;  /* 0x0000006bff0f723e */ /* 0x000fe400030006ff */
[----:B------:R-:W-:Y:S02]  /*5030*/  F2FP.F16.E4M3.UNPACK_B R5, R5.H1 ;  /* 0x00000005ff05723e */ /* 0x000fe400030006ff */
[----:B------:R-:W-:Y:S01]  /*5040*/  LOP3.LUT R32, R30, 0xff0000, R13, 0xf8, !PT ;  /* 0x00ff00001e207812 */ /* 0x000fe200078ef80d */
[--C-:B------:R-:W-:Y:S01]  /*5050*/  HADD2.F32 R13, -RZ, R4.reuse.H1_H1 ;  /* 0x30000004ff0d7230 */ /* 0x100fe20000004100 */
[----:B------:R-:W-:Y:S01]  /*5060*/  LOP3.LUT R36, R34, 0xff0000, R31, 0xf8, !PT ;  /* 0x00ff000022247812 */ /* 0x000fe200078ef81f */
[--C-:B------:R-:W-:Y:S01]  /*5070*/  HADD2.F32 R33, -RZ, R15.reuse.H0_H0 ;  /* 0x2000000fff217230 */ /* 0x100fe20000004100 */
[----:B------:R-:W-:Y:S01]  /*5080*/  F2FP.F16.E4M3.UNPACK_B R30, R106.H1 ;  /* 0x0000006aff1e723e */ /* 0x000fe200030006ff */
[----:B------:R-:W-:Y:S01]  /*5090*/  HADD2.F32 R34, -RZ, R15.H1_H1 ;  /* 0x3000000fff227230 */ /* 0x000fe20000004100 */
[----:B------:R-:W-:Y:S01]  /*50a0*/  F2FP.F16.E4M3.UNPACK_B R107, R107 ;  /* 0x0000006bff6b723e */ /* 0x000fe200020006ff */
[----:B------:R-:W-:-:S02]  /*50b0*/  HADD2.F32 R4, -RZ, R4.H0_H0 ;  /* 0x20000004ff047230 */ /* 0x000fc40000004100 */
[-C--:B------:R-:W-:Y:S01]  /*50c0*/  FMUL.FTZ R37, R13, R33.reuse ;  /* 0x000000210d257220 */ /* 0x080fe20000410000 */
[--C-:B------:R-:W-:Y:S01]  /*50d0*/  HADD2.F32 R15, -RZ, R5.reuse.H1_H1 ;  /* 0x30000005ff0f7230 */ /* 0x100fe20000004100 */
[----:B------:R-:W-:Y:S01]  /*50e0*/  F2FP.F16.E4M3.UNPACK_B R106, R106 ;  /* 0x0000006aff6a723e */ /* 0x000fe200020006ff */
[--C-:B------:R-:W-:Y:S02]  /*50f0*/  HADD2.F32 R31, -RZ, R30.reuse.H0_H0 ;  /* 0x2000001eff1f7230 */ /* 0x100fe40000004100 */
[C---:B------:R-:W-:Y:S01]  /*5100*/  FMUL.FTZ R38, R4.reuse, R33 ;  /* 0x0000002104267220 */ /* 0x040fe20000410000 */
[----:B------:R-:W-:Y:S02]  /*5110*/  HADD2.F32 R5, -RZ, R5.H0_H0 ;  /* 0x20000005ff057230 */ /* 0x000fe40000004100 */
[-C--:B------:R-:W-:Y:S01]  /*5120*/  FMUL.FTZ R40, R15, R34.reuse ;  /* 0x000000220f287220 */ /* 0x080fe20000410000 */
[----:B------:R-:W-:Y:S02]  /*5130*/  HADD2.F32 R30, -RZ, R30.H1_H1 ;  /* 0x3000001eff1e7230 */ /* 0x000fe40000004100 */
[-C--:B------:R-:W-:Y:S01]  /*5140*/  FFMA.FTZ R4, R4, R31.reuse, -R37 ;  /* 0x0000001f04047223 */ /* 0x080fe20000010825 */
[----:B------:R-:W-:Y:S01]  /*5150*/  FFMA.FTZ R39, R13, R31, R38 ;  /* 0x0000001f0d277223 */ /* 0x000fe20000010026 */
[C---:B------:R-:W-:Y:S01]  /*5160*/  FMUL.FTZ R34, R5.reuse, R34 ;  /* 0x0000002205227220 */ /* 0x040fe20000410000 */
[----:B------:R-:W-:Y:S01]  /*5170*/  FFMA.FTZ R31, R5, R30, -R40 ;  /* 0x0000001e051f7223 */ /* 0x000fe20000010828 */
[----:B------:R-:W-:-:S02]  /*5180*/  F2FP.F16.E4M3.UNPACK_B R5, R12.H1 ;  /* 0x0000000cff05723e */ /* 0x000fc400030006ff */
[----:B------:R-:W-:Y:S01]  /*5190*/  FFMA.FTZ R42, R15, R30, R34 ;  /* 0x0000001e0f2a7223 */ /* 0x000fe20000010022 */
[----:B------:R-:W-:Y:S01]  /*51a0*/  F2FP.F16.E4M3.UNPACK_B R12, R12 ;  /* 0x0000000cff0c723e */ /* 0x000fe200020006ff */
[----:B------:R-:W-:Y:S02]  /*51b0*/  HADD2.F32 R34, -RZ, R107.H1_H1 ;  /* 0x3000006bff227230 */ /* 0x000fe40000004100 */
[--C-:B------:R-:W-:Y:S01]  /*51c0*/  HADD2.F32 R13, -RZ, R5.reuse.H0_H0 ;  /* 0x20000005ff0d7230 */ /* 0x100fe20000004100 */
[----:B------:R-:W-:Y:S01]  /*51d0*/  F2FP.SATFINITE.E4M3.F32.PACK_AB_MERGE_C R44, R42, R31, RZ ;  /* 0x0000001f2a2c723e */ /* 0x000fe200048070ff */
[----:B------:R-:W-:Y:S01]  /*51e0*/  HADD2.F32 R15, -RZ, R5.H1_H1 ;  /* 0x30000005ff0f7230 */ /* 0x000fe20000004100 */
[----:B------:R-:W-:Y:S01]  /*51f0*/  F2FP.F16.E4M3.UNPACK_B R31, R36.H1 ;  /* 0x00000024ff1f723e */ /* 0x000fe200030006ff */
[----:B------:R-:W-:Y:S02]  /*5200*/  HADD2.F32 R5, -RZ, R12.H0_H0 ;  /* 0x2000000cff057230 */ /* 0x000fe40000004100 */
[----:B------:R-:W-:Y:S01]  /*5210*/  FMUL.FTZ R40, R13, R34 ;  /* 0x000000220d287220 */ /* 0x000fe20000410000 */
[----:B------:R-:W-:-:S02]  /*5220*/  HADD2.F32 R107, -RZ, R107.H0_H0 ;  /* 0x2000006bff6b7230 */ /* 0x000fc40000004100 */
[----:B------:R-:W-:Y:S01]  /*5230*/  FMUL.FTZ R38, R15, R34 ;  /* 0x000000220f267220 */ /* 0x000fe20000410000 */
[----:B------:R-:W-:Y:S01]  /*5240*/  HADD2.F32 R12, -RZ, R12.H1_H1 ;  /* 0x3000000cff0c7230 */ /* 0x000fe20000004100 */
[----:B------:R-:W-:Y:S01]  /*5250*/  F2FP.F16.E4M3.UNPACK_B R36, R36 ;  /* 0x00000024ff24723e */ /* 0x000fe200020006ff */
[--C-:B------:R-:W-:Y:S02]  /*5260*/  HADD2.F32 R30, -RZ, R106.reuse.H1_H1 ;  /* 0x3000006aff1e7230 */ /* 0x100fe40000004100 */
[----:B------:R-:W-:Y:S02]  /*5270*/  HADD2.F32 R106, -RZ, R106.H0_H0 ;  /* 0x2000006aff6a7230 */ /* 0x000fe40000004100 */
[CC--:B------:R-:W-:Y:S01]  /*5280*/  FMUL.FTZ R34, R12.reuse, R107.reuse ;  /* 0x0000006b0c227220 */ /* 0x0c0fe20000410000 */
[----:B------:R-:W-:Y:S01]  /*5290*/  FMUL.FTZ R107, R5, R107 ;  /* 0x0000006b056b7220 */ /* 0x000fe20000410000 */
[-C--:B------:R-:W-:Y:S01]  /*52a0*/  FFMA.FTZ R38, R13, R30.reuse, -R38 ;  /* 0x0000001e0d267223 */ /* 0x080fe20000010826 */
[----:B------:R-:W-:Y:S01]  /*52b0*/  FFMA.FTZ R15, R15, R30, R40 ;  /* 0x0000001e0f0f7223 */ /* 0x000fe20000010028 */
[-C--:B------:R-:W-:Y:S01]  /*52c0*/  FFMA.FTZ R37, R5, R106.reuse, -R34 ;  /* 0x0000006a05257223 */ /* 0x080fe20000010822 */
[----:B------:R-:W-:Y:S01]  /*52d0*/  FFMA.FTZ R106, R12, R106, R107 ;  /* 0x0000006a0c6a7223 */ /* 0x000fe2000001006b */
[----:B------:R-:W-:Y:S01]  /*52e0*/  F2FP.F16.E4M3.UNPACK_B R12, R7.H1 ;  /* 0x00000007ff0c723e */ /* 0x000fe200030006ff */
[----:B------:R-:W-:Y:S01]  /*52f0*/  HADD2.F32 R33, -RZ, R36.H1_H1 ;  /* 0x30000024ff217230 */ /* 0x000fe20000004100 */
[----:B------:R-:W-:Y:S01]  /*5300*/  F2FP.SATFINITE.E4M3.F32.PACK_AB_MERGE_C R43, R15, R38, RZ ;  /* 0x000000260f2b723e */ /* 0x000fe200048070ff */
[----:B------:R-:W-:Y:S01]  /*5310*/  HADD2.F32 R38, -RZ, R31.H1_H1 ;  /* 0x3000001fff267230 */ /* 0x000fe20000004100 */
[----:B------:R-:W-:Y:S01]  /*5320*/  F2FP.F16.E4M3.UNPACK_B R30, R32.H1 ;  /* 0x00000020ff1e723e */ /* 0x000fe200030006ff */
[--C-:B------:R-:W-:Y:S01]  /*5330*/  HADD2.F32 R15, -RZ, R12.reuse.H1_H1 ;  /* 0x3000000cff0f7230 */ /* 0x100fe20000004100 */
[----:B------:R-:W-:Y:S01]  /*5340*/  F2FP.F16.E4M3.UNPACK_B R5, R6.H1 ;  /* 0x00000006ff05723e */ /* 0x000fe200030006ff */
        /* <DEDUP_REMOVED lines=21> */
[----:B------:R-:W-:Y:S01]  /*54a0*/  HADD2.F32 R6, -RZ, R6.H1_H1 ;  /* 0x30000006ff067230 */ /* 0x000fe20000004100 */
[----:B------:R-:W-:Y:S01]  /*54b0*/  F2FP.SATFINITE.E4M3.F32.PACK_AB_MERGE_C R33, R33, R38, RZ ;  /* 0x000000262121723e */ /* 0x000fe200048070ff */
        /* <DEDUP_REMOVED lines=15> */
.L_x_10392:
[----:B------:R-:W-:Y:S05]  /*55b0*/  BSYNC B2 ;  /* 0x0000000000027941 */ /* 0x000fea0003800000 */
.L_x_10391:
[----:B--2---:R0:W-:Y:S02]  /*55c0*/  ST.E.128 desc[UR60][R10.64], R4 ;  /* 0x000000040a007985 */ /* 0x0041e4000c101d3c */
.L_x_10390:
[----:B------:R-:W-:Y:S05]  /*55d0*/  BSYNC B1 ;  /* 0x0000000000017941 */ /* 0x000fea0003800000 */
.L_x_10389:
[----:B------:R-:W-:-:S13]  /*55e0*/  ISETP.NE.AND P2, PT, R87, RZ, PT ;  /* 0x000000ff5700720c */ /* 0x000fda0003f45270 */
[----:B------:R-:W-:Y:S05]  /*55f0*/  @P2 BRA `(.L_x_10388) ;  /* 0x0000004000282947 */ /* 0x000fea0003800000 */
[----:B0---4-:R0:W4:Y:S01]  /*5600*/  LDS.128 R4, [R89+0x1c400] ;  /* 0x01c4000059047984 */ /* 0x0111220000000c00 */
[----:B------:R-:W-:Y:S01]  /*5610*/  IADD3 R10, P2, R19, R14, RZ ;  /* 0x0000000e130a7210 */ /* 0x000fe20007f5e0ff */
[----:B------:R-:W-:Y:S04]  /*5620*/  BSSY B1, `(.L_x_10393) ;  /* 0x000006f000017945 */ /* 0x000fe80003800000 */
[----:B-1----:R-:W-:Y:S01]  /*5630*/  IMAD.X R11, R35, 0x1, R190, P2 ;  /* 0x00000001230b7824 */ /* 0x002fe200010e06be */
[----:B------:R-:W-:-:S13]  /*5640*/  ISETP.GE.AND P2, PT, R193, R102, PT ;  /* 0x00000066c100720c */ /* 0x000fda0003f46270 */
[----:B0-----:R-:W-:Y:S05]  /*5650*/  @P2 BRA `(.L_x_10394) ;  /* 0x0000000400ac2947 */ /* 0x001fea0003800000 */
[----:B------:R-:W-:Y:S01]  /*5660*/  SHF.R.U32.HI R30, RZ, 0x8, R9 ;  /* 0x00000008ff1e7819 */ /* 0x000fe20000011609 */
[----:B----4-:R-:W-:Y:S01]  /*5670*/  IMAD.MOV.U32 R12, RZ, RZ, R7 ;  /* 0x000000ffff0c7224 */ /* 0x010fe200078e0007 */
        /* <DEDUP_REMOVED lines=103> */
[----:B------:R-:W-:Y:S02]  /*5cf0*/  F2FP.SATFINITE.E4M3.F32.PACK_AB_MERGE_C R4, R104, R31, R36 ;  /* 0x0000001f6804723e */ /* 0x000fe40004807024 */
[----:B------:R-:W-:-:S07]  /*5d00*/  MOV R6, R28 ;  /* 0x0000001c00067202 */ /* 0x000fce0000000f00 */
.L_x_10394:
[----:B------:R-:W-:Y:S05]  /*5d10*/  BSYNC B1 ;  /* 0x0000000000017941 */ /* 0x000fea0003800000 */
.L_x_10393:
[----:B----4-:R0:W-:Y:S01]  /*5d20*/  ST.E.128 desc[UR60][R10.64], R4 ;  /* 0x000000040a007985 */ /* 0x0101e2000c101d3c */
[----:B------:R-:W-:Y:S05]  /*5d30*/  BRA `(.L_x_10388) ;  /* 0x0000003800587947 */ /* 0x000fea0003800000 */
.L_x_10359:
[----:B------:R-:W2:Y:S01]  /*5d40*/  LDL R9, [R1+0x8] ;  /* 0x0000080001097983 */ /* 0x000ea20000100800 */
[C---:B------:R-:W-:Y:S01]  /*5d50*/  VIADD R8, R191.reuse, 0x40 ;  /* 0x00000040bf087836 */ /* 0x040fe20000000000 */
        /* <DEDUP_REMOVED lines=11> */
[----:B------:R-:W3:Y:S01]  /*5e10*/  @!P4 LDC.64 R34, c[0x0][0x400] ;  /* 0x00010000ff22cb82 */ /* 0x000ee20000000a00 */
[----:B-1----:R-:W-:-:S04]  /*5e20*/  @!P4 IADD3 R32, P2, P5, R48, R32, R4 ;  /* 0x000000203020c210 */ /* 0x002fc80007d5e004 */
[----:B------:R-:W-:Y:S02]  /*5e30*/  @!P4 IADD3.X R33, R66, R33, R86, P2, P5 ;  /* 0x000000214221c210 */ /* 0x000fe400017ea456 */
[----:B---3--:R-:W-:-:S04]  /*5e40*/  @!P4 IADD3 R34, P2, P5, R54, R34, R6 ;  /* 0x000000223622c210 */ /* 0x008fc80007d5e006 */
[----:B------:R-:W-:Y:S02]  /*5e50*/  @!P4 IADD3.X R35, R64, R35, R98, P2, P5 ;  /* 0x000000234023c210 */ /* 0x000fe400017ea462 */
[----:B------:R-:W-:Y:S02]  /*5e60*/  ISETP.GE.AND P2, PT, R8, R95, PT ;  /* 0x0000005f0800720c */ /* 0x000fe40003f46270 */
[----:B------:R-:W-:Y:S02]  /*5e70*/  CS2R R38, SRZ ;  /* 0x0000000000267805 */ /* 0x000fe4000001ff00 */
[----:B------:R-:W-:Y:S01]  /*5e80*/  CS2R R36, SRZ ;  /* 0x0000000000247805 */ /* 0x000fe2000001ff00 */
[----:B------:R1:W3:Y:S01]  /*5e90*/  @!P4 LDG.E.128 R28, desc[UR60][R34.64] ;  /* 0x0000003c221cc981 */ /* 0x0002e2000c1e1d00 */
[----:B------:R-:W-:-:S13]  /*5ea0*/  ISETP.GE.OR P2, PT, R16, R102, P2 ;  /* 0x000000661000720c */ /* 0x000fda0001746670 */
[----:B------:R-:W-:-:S04]  /*5eb0*/  @!P2 IADD3 R5, P5, P6, R48, R80, R4 ;  /* 0x000000503005a210 */ /* 0x000fc80007ebe004 */
[----:B------:R-:W-:Y:S02]  /*5ec0*/  @!P2 IADD3.X R10, R66, R82, R86, P5, P6 ;  /* 0x00000052420aa210 */ /* 0x000fe40002fec456 */
[----:B-1----:R-:W-:Y:S02]  /*5ed0*/  CS2R R34, SRZ ;  /* 0x0000000000227805 */ /* 0x002fe4000001ff00 */
[----:B------:R-:W-:Y:S02]  /*5ee0*/  CS2R R42, SRZ ;  /* 0x00000000002a7805 */ /* 0x000fe4000001ff00 */
[----:B------:R-:W-:Y:S02]  /*5ef0*/  CS2R R40, SRZ ;  /* 0x0000000000287805 */ /* 0x000fe4000001ff00 */
[----:B------:R-:W-:Y:S02]  /*5f00*/  CS2R R46, SRZ ;  /* 0x00000000002e7805 */ /* 0x000fe4000001ff00 */
[----:B------:R-:W-:-:S02]  /*5f10*/  CS2R R44, SRZ ;  /* 0x00000000002c7805 */ /* 0x000fc4000001ff00 */
[----:B--2---:R-:W-:Y:S02]  /*5f20*/  R2UR UR4, R9 ;  /* 0x00000000090472ca */ /* 0x004fe400000e0000 */
        /* <DEDUP_REMOVED lines=9> */
[----:B------:R-:W0:Y:S03]  /*5fc0*/  @!P2 LDC.64 R8, c[0x0][0x3e8] ;  /* 0x0000fa00ff08ab82 */ /* 0x000e260000000a00 */
[----:B------:R-:W2:Y:S01]  /*5fd0*/  @!P3 LDG.E.128 R36, desc[UR60][R14.64] ;  /* 0x0000003c0e24b981 */ /* 0x000ea2000c1e1d00 */
        /* <DEDUP_REMOVED lines=12> */
[----:B------:R-:W-:-:S06]  /*60a0*/  UISETP.NE.AND UP0, UPT, UR4, 0x3, UPT ;  /* 0x000000030400788c */ /* 0x000fcc000bf05270 */
[----:B------:R-:W-:Y:S01]  /*60b0*/  PLOP3.LUT P5, PT, PT, PT, UP0, 0x80, 0x0 ;  /* 0x000000000000781c */ /* 0x000fe20003faf008 */
[----:B---3--:R-:W-:Y:S01]  /*60c0*/  IMAD.MOV.U32 R115, RZ, RZ, R30 ;  /* 0x000000ffff737224 */ /* 0x008fe200078e001e */
[----:B------:R-:W-:Y:S01]  /*60d0*/  ISETP.GE.AND P2, PT, R16, R102, PT ;  /* 0x000000661000720c */ /* 0x000fe20003f46270 */
[----:B------:R-:W-:Y:S02]  /*60e0*/  IMAD.MOV.U32 R118, RZ, RZ, R28 ;  /* 0x000000ffff767224 */ /* 0x000fe400078e001c */
[----:B--2---:R-:W-:Y:S02]  /*60f0*/  IMAD.MOV.U32 R112, RZ, RZ, R38 ;  /* 0x000000ffff707224 */ /* 0x004fe400078e0026 */
[----:B------:R-:W-:Y:S01]  /*6100*/  IMAD.MOV.U32 R113, RZ, RZ, R36 ;  /* 0x000000ffff717224 */ /* 0x000fe200078e0024 */
[----:B----4-:R-:W-:Y:S01]  /*6110*/  MOV R102, R42 ;  /* 0x0000002a00667202 */ /* 0x010fe20000000f00 */
[----:B------:R-:W-:Y:S02]  /*6120*/  IMAD.MOV.U32 R104, RZ, RZ, R40 ;  /* 0x000000ffff687224 */ /* 0x000fe400078e0028 */
[----:B-----5:R-:W-:-:S02]  /*6130*/  IMAD.MOV.U32 R106, RZ, RZ, R46 ;  /* 0x000000ffff6a7224 */ /* 0x020fc400078e002e */
[----:B------:R-:W-:Y:S02]  /*6140*/  IMAD.MOV.U32 R107, RZ, RZ, R44 ;  /* 0x000000ffff6b7224 */ /* 0x000fe400078e002c */
[----:B------:R-:W-:Y:S02]  /*6150*/  IMAD.MOV.U32 R116, RZ, RZ, R6 ;  /* 0x000000ffff747224 */ /* 0x000fe400078e0006 */
[----:B------:R-:W-:Y:S02]  /*6160*/  IMAD.MOV.U32 R117, RZ, RZ, R4 ;  /* 0x000000ffff757224 */ /* 0x000fe400078e0004 */
[----:B------:R-:W-:Y:S02]  /*6170*/  IMAD.MOV.U32 R109, RZ, RZ, R34 ;  /* 0x000000ffff6d7224 */ /* 0x000fe400078e0022 */
[----:B------:R-:W-:Y:S01]  /*6180*/  IMAD.MOV.U32 R111, RZ, RZ, R32 ;  /* 0x000000ffff6f7224 */ /* 0x000fe200078e0020 */
[----:B------:R-:W-:Y:S06]  /*6190*/  @!P5 BRA `(.L_x_10395) ;  /* 0x000000000004d947 */ /* 0x000fec0003800000 */
[----:B------:R-:W-:Y:S01]  /*61a0*/  BPT.TRAP 0x1 ;  /* 0x000000040000795c */ /* 0x000fe20000300000 */
.L_x_10395:
[----:B------:R-:W-:Y:S01]  /*61b0*/  IMAD R86, R188, 0x8, R18 ;  /* 0x00000008bc567824 */ /* 0x000fe200078e0212 */
[----:B------:R-:W-:Y:S01]  /*61c0*/  SHF.L.U32 R98, R195, 0x1f, RZ ;  /* 0x0000001fc3627819 */ /* 0x000fe200000006ff */
[----:B------:R-:W0:Y:S01]  /*61d0*/  LDC R108, c[0x0][0x2f4] ;  /* 0x0000bd00ff6c7b82 */ /* 0x000e220000000800 */
[----:B------:R-:W-:Y:S02]  /*61e0*/  BSSY B1, `(.L_x_10396) ;  /* 0x0000003000017945 */ /* 0x000fe40003800000 */
[----:B------:R-:W1:Y:S02]  /*61f0*/  SYNCS.PHASECHK.TRANS64.TRYWAIT P3, [R86+URZ+0x22890], R98 ;  /* 0x02289062560075a7 */ /* 0x000e64000806017f */
[----:B-1----:R-:W-:Y:S05]  /*6200*/  @!P3 BRA `(.L_x_10397) ;  /* 0x000002140094b947 */ /* 0x002fea0003800000 */
.L_x_10689:
[----:B------:R-:W-:Y:S05]  /*6210*/  BSYNC B1 ;  /* 0x0000000000017941 */ /* 0x000fea0003800000 */
.L_x_10396:
[----:B------:R-:W-:Y:S01]  /*6220*/  UMOV UR4, 0xffffffff ;  /* 0xffffffff00047882 */ /* 0x000fe20000000000 */
[----:B0-----:R-:W-:Y:S02]  /*6230*/  IMAD.IADD R110, R108, 0x1, -R71 ;  /* 0x000000016c6e7824 */ /* 0x001fe400078e0a47 */
[----:B------:R-:W-:Y:S05]  /*6240*/  BRA.DIV UR4, `(.L_x_10398) ;  /* 0x0000021604987947 */ /* 0x000fea000b800000 */
[----:B------:R0:W2:Y:S04]  /*6250*/  SHFL.IDX PT, R103, R100, RZ, 0x1c1f ;  /* 0x001c1fff64677589 */ /* 0x0000a800000e0000 */
[----:B------:R0:W3:Y:S02]  /*6260*/  SHFL.IDX PT, R105, R99, RZ, 0x1c1f ;  /* 0x001c1fff63697589 */ /* 0x0000e400000e0000 */
.L_x_10693:
        /* <DEDUP_REMOVED lines=34> */
[----:B------:R-:W-:Y:S01]  /*6490*/  SHF.R.U32.HI R126, RZ, 0x10, R5 ;  /* 0x00000010ff7e7819 */ /* 0x000fe20000011605 */
[----:B------:R-:W-:Y:S01]  /*64a0*/  IMAD.SHL.U32 R123, R123, 0x100, RZ ;  /* 0x000001007b7b7824 */ /* 0x000fe200078e00ff */
[----:B------:R-:W-:-:S02]  /*64b0*/  PRMT R4, R129, 0x654, R4 ;  /* 0x0000065481047816 */ /* 0x000fc40000000004 */
[----:B------:R-:W-:Y:S01]  /*64c0*/  PRMT R8, R120, 0x654, R119 ;  /* 0x0000065478087816 */ /* 0x000fe20000000077 */
[----:B------:R-:W-:Y:S01]  /*64d0*/  IMAD.SHL.U32 R119, R124, 0x100, RZ ;  /* 0x000001007c777824 */ /* 0x000fe200078e00ff */
[--C-:B------:R-:W-:Y:S02]  /*64e0*/  SHF.R.U32.HI R125, RZ, 0x18, R29.reuse ;  /* 0x00000018ff7d7819 */ /* 0x100fe4000001161d */
[----:B------:R-:W-:Y:S02]  /*64f0*/  LOP3.LUT R30, R29, 0xff, RZ, 0xc0, !PT ;  /* 0x000000ff1d1e7812 */ /* 0x000fe400078ec0ff */
[----:B------:R-:W-:Y:S02]  /*6500*/  SHF.R.U32.HI R121, RZ, 0x8, R29 ;  /* 0x00000008ff797819 */ /* 0x000fe4000001161d */
[----:B------:R-:W-:Y:S01]  /*6510*/  LOP3.LUT R4, R4, 0xff00, R31, 0xf8, !PT ;  /* 0x0000ff0004047812 */ /* 0x000fe200078ef81f */
[----:B------:R-:W-:Y:S01]  /*6520*/  IMAD.U32 R31, R126, 0x10000, RZ ;  /* 0x000100007e1f7824 */ /* 0x000fe200078e00ff */
[----:B------:R-:W-:-:S02]  /*6530*/  PRMT R6, R127, 0x654, R6 ;  /* 0x000006547f067816 */ /* 0x000fc40000000006 */
[----:B------:R-:W-:Y:S01]  /*6540*/  SHF.R.U32.HI R5, RZ, 0x10, R29 ;  /* 0x00000010ff057819 */ /* 0x000fe2000001161d */
[----:B---3--:R-:W-:Y:S01]  /*6550*/  IMAD.MOV.U32 R29, RZ, RZ, R12 ;  /* 0x000000ffff1d7224 */ /* 0x008fe200078e000c */
[----:B------:R-:W-:Y:S01]  /*6560*/  PRMT R30, R125, 0x654, R30 ;  /* 0x000006547d1e7816 */ /* 0x000fe2000000001e */
[----:B------:R-:W-:Y:S01]  /*6570*/  IMAD.U32 R125, R7, 0x10000, RZ ;  /* 0x00010000077d7824 */ /* 0x000fe200078e00ff */
[----:B------:R-:W-:Y:S01]  /*6580*/  SHF.L.U32 R121, R121, 0x8, RZ ;  /* 0x0000000879797819 */ /* 0x000fe200000006ff */
[----:B------:R-:W-:Y:S01]  /*6590*/  IMAD.U32 R5, R5, 0x10000, RZ ;  /* 0x0001000005057824 */ /* 0x000fe200078e00ff */
[----:B------:R-:W-:Y:S02]  /*65a0*/  LOP3.LUT R119, R6, 0xff00, R119, 0xf8, !PT ;  /* 0x0000ff0006777812 */ /* 0x000fe400078ef877 */
[----:B------:R-:W-:Y:S01]  /*65b0*/  LOP3.LUT R6, R4, 0xff0000, R31, 0xf8, !PT ;  /* 0x00ff000004067812 */ /* 0x000fe200078ef81f */
[----:B------:R-:W-:Y:S01]  /*65c0*/  IMAD.U32 R4, R122, 0x10000, RZ ;  /* 0x000100007a047824 */ /* 0x000fe200078e00ff */
[----:B------:R-:W-:-:S02]  /*65d0*/  LOP3.LUT R120, R30, 0xff00, R121, 0xf8, !PT ;  /* 0x0000ff001e787812 */ /* 0x000fc400078ef879 */
        /* <DEDUP_REMOVED lines=8> */
[--C-:B------:R-:W-:Y:S01]  /*6660*/  HADD2.F32 R8, -RZ, R30.reuse.H0_H0 ;  /* 0x2000001eff087230 */ /* 0x100fe20000004100 */
[----:B------:R-:W-:Y:S01]  /*6670*/  LOP3.LUT R7, R120, 0xff0000, R5, 0xf8, !PT ;  /* 0x00ff000078077812 */ /* 0x000fe200078ef805 */
[----:B------:R-:W-:-:S02]  /*6680*/  HADD2.F32 R30, -RZ, R30.H1_H1 ;  /* 0x3000001eff1e7230 */ /* 0x000fc40000004100 */
[-C--:B------:R-:W-:Y:S01]  /*6690*/  FMUL.FTZ R127, R12, R123.reuse ;  /* 0x0000007b0c7f7220 */ /* 0x080fe20000410000 */
[--C-:B------:R-:W-:Y:S02]  /*66a0*/  HADD2.F32 R121, -RZ, R119.reuse.H0_H0 ;  /* 0x20000077ff797230 */ /* 0x100fe40000004100 */
[----:B------:R-:W-:Y:S01]  /*66b0*/  FMUL.FTZ R123, R8, R123 ;  /* 0x0000007b087b7220 */ /* 0x000fe20000410000 */
[----:B------:R-:W-:Y:S01]  /*66c0*/  HADD2.F32 R120, -RZ, R119.H1_H1 ;  /* 0x30000077ff787230 */ /* 0x000fe20000004100 */
[----:B------:R-:W-:Y:S01]  /*66d0*/  LOP3.LUT R5, R124, 0xff0000, R125, 0xf8, !PT ;  /* 0x00ff00007c057812 */ /* 0x000fe200078ef87d */
[----:B------:R-:W-:Y:S02]  /*66e0*/  HADD2.F32 R119, -RZ, R122.H1_H1 ;  /* 0x3000007aff777230 */ /* 0x000fe40000004100 */
[-C--:B------:R-:W-:Y:S01]  /*66f0*/  FFMA.FTZ R8, R8, R121.reuse, -R127 ;  /* 0x0000007908087223 */ /* 0x080fe2000001087f */
[----:B------:R-:W-:Y:S01]  /*6700*/  FFMA.FTZ R12, R12, R121, R123 ;  /* 0x000000790c0c7223 */ /* 0x000fe2000001007b */
[----:B------:R-:W-:Y:S01]  /*6710*/  F2FP.F16.E4M3.UNPACK_B R122, R118 ;  /* 0x00000076ff7a723e */ /* 0x000fe200020006ff */
[----:B------:R-:W-:Y:S01]  /*6720*/  HADD2.F32 R31, -RZ, R31.H1_H1 ;  /* 0x3000001fff1f7230 */ /* 0x000fe20000004100 */
[----:B------:R-:W-:Y:S01]  /*6730*/  F2FP.F16.E4M3.UNPACK_B R121, R117 ;  /* 0x00000075ff79723e */ /* 0x000fe200020006ff */
[----:B------:R-:W-:Y:S01]  /*6740*/  FMUL.FTZ R124, R30, R119 ;  /* 0x000000771e7c7220 */ /* 0x000fe20000410000 */
[----:B------:R-:W-:Y:S01]  /*6750*/  F2FP.F16.E4M3.UNPACK_B R118, R29 ;  /* 0x0000001dff76723e */ /* 0x000fe200020006ff */
[----:B------:R-:W-:Y:S01]  /*6760*/  HADD2.F32 R123, -RZ, R122.H0_H0 ;  /* 0x2000007aff7b7230 */ /* 0x000fe20000004100 */
[----:B------:R-:W-:Y:S01]  /*6770*/  F2FP.F16.E4M3.UNPACK_B R117, R28 ;  /* 0x0000001cff75723e */ /* 0x000fe200020006ff */
[C---:B------:R-:W-:Y:S01]  /*6780*/  FMUL.FTZ R29, R31.reuse, R119 ;  /* 0x000000771f1d7220 */ /* 0x040fe20000410000 */
[----:B------:R-:W-:Y:S01]  /*6790*/  FFMA.FTZ R31, R31, R120, R124 ;  /* 0x000000781f1f7223 */ /* 0x000fe2000001007c */
[----:B------:R-:W-:-:S02]  /*67a0*/  HADD2.F32 R119, -RZ, R118.H0_H0 ;  /* 0x20000076ff777230 */ /* 0x000fc40000004100 */
[----:B------:R-:W-:Y:S02]  /*67b0*/  HADD2.F32 R28, -RZ, R117.H0_H0 ;  /* 0x20000075ff1c7230 */ /* 0x000fe40000004100 */
[----:B------:R-:W-:Y:S01]  /*67c0*/  FFMA.FTZ R29, R30, R120, -R29 ;  /* 0x000000781e1d7223 */ /* 0x000fe2000001081d */
        /* <DEDUP_REMOVED lines=21> */
[----:B------:R-:W-:Y:S02]  /*6920*/  HADD2.F32 R120, -RZ, R118.H0_H0 ;  /* 0x20000076ff787230 */ /* 0x000fe40000004100 */
[-C--:B------:R-:W-:Y:S01]  /*6930*/  FMUL.FTZ R129, R122, R127.reuse ;  /* 0x0000007f7a817220 */ /* 0x080fe20000410000 */
[----:B------:R-:W-:Y:S01]  /*6940*/  HADD2.F32 R124, -RZ, R124.H1_H1 ;  /* 0x3000007cff7c7230 */ /* 0x000fe20000004100 */
[----:B------:R-:W-:Y:S01]  /*6950*/  F2FP.SATFINITE.E4M3.F32.PACK_AB_MERGE_C R8, R29, R8, RZ ;  /* 0x000000081d08723e */ /* 0x000fe200048070ff */
[----:B------:R-:W-:Y:S02]  /*6960*/  HADD2.F32 R121, -RZ, R121.H1_H1 ;  /* 0x30000079ff797230 */ /* 0x000fe40000004100 */
[----:B------:R-:W-:Y:S01]  /*6970*/  FMUL.FTZ R127, R120, R127 ;  /* 0x0000007f787f7220 */ /* 0x000fe20000410000 */
[----:B------:R-:W-:-:S02]  /*6980*/  HADD2.F32 R118, -RZ, R118.H1_H1 ;  /* 0x30000076ff767230 */ /* 0x000fc40000004100 */
[----:B------:R-:W-:Y:S01]  /*6990*/  FFMA.FTZ R129, R120, R125, -R129 ;  /* 0x0000007d78817223 */ /* 0x000fe20000010881 */
[----:B------:R-:W-:Y:S02]  /*69a0*/  HADD2.F32 R123, -RZ, R123.H1_H1 ;  /* 0x3000007bff7b7230 */ /* 0x000fe40000004100 */
[CC--:B------:R-:W-:Y:S01]  /*69b0*/  FMUL.FTZ R131, R121.reuse, R124.reuse ;  /* 0x0000007c79837220 */ /* 0x0c0fe20000410000 */
[----:B------:R-:W-:Y:S01]  /*69c0*/  F2FP.F16.E4M3.UNPACK_B R120, R115 ;  /* 0x00000073ff78723e */ /* 0x000fe200020006ff */
[C---:B------:R-:W-:Y:S01]  /*69d0*/  FMUL.FTZ R126, R118.reuse, R124 ;  /* 0x0000007c767e7220 */ /* 0x040fe20000410000 */
[----:B------:R-:W-:Y:S01]  /*69e0*/  F2FP.F16.E4M3.UNPACK_B R115, R14 ;  /* 0x0000000eff73723e */ /* 0x000fe200020006ff */
[-C--:B------:R-:W-:Y:S01]  /*69f0*/  FFMA.FTZ R124, R118, R123.reuse, -R131 ;  /* 0x0000007b767c7223 */ /* 0x080fe20000010883 */
[----:B------:R-:W-:Y:S01]  /*6a00*/  F2FP.F16.E4M3.UNPACK_B R118, R116 ;  /* 0x00000074ff76723e */ /* 0x000fe200020006ff */
[----:B------:R-:W-:Y:S01]  /*6a10*/  FFMA.FTZ R131, R121, R123, R126 ;  /* 0x0000007b79837223 */ /* 0x000fe2000001007e */
[----:B------:R-:W-:-:S02]  /*6a20*/  HADD2.F32 R123, -RZ, R120.H0_H0 ;  /* 0x20000078ff7b7230 */ /* 0x000fc40000004100 */
[----:B------:R-:W-:Y:S01]  /*6a30*/  FFMA.FTZ R122, R122, R125, R127 ;  /* 0x0000007d7a7a7223 */ /* 0x000fe2000001007f */
[--C-:B------:R-:W-:Y:S01]  /*6a40*/  HADD2.F32 R116, -RZ, R115.reuse.H0_H0 ;  /* 0x20000073ff747230 */ /* 0x100fe20000004100 */
[----:B------:R-:W-:Y:S01]  /*6a50*/  F2FP.SATFINITE.E4M3.F32.PACK_AB_MERGE_C R12, R31, R12, RZ ;  /* 0x0000000c1f0c723e */ /* 0x000fe200048070ff */
[----:B------:R-:W-:Y:S01]  /*6a60*/  HADD2.F32 R120, -RZ, R120.H1_H1 ;  /* 0x30000078ff787230 */ /* 0x000fe20000004100 */
[----:B------:R-:W-:Y:S01]  /*6a70*/  F2FP.F16.E4M3.UNPACK_B R31, R13 ;  /* 0x0000000dff1f723e */ /* 0x000fe200020006ff */
[--C-:B------:R-:W-:Y:S02]  /*6a80*/  HADD2.F32 R14, -RZ, R10.reuse.H0_H0 ;  /* 0x2000000aff0e7230 */ /* 0x100fe40000004100 */
[----:B------:R-:W-:Y:S01]  /*6a90*/  FMUL.FTZ R125, R116, R123 ;  /* 0x0000007b747d7220 */ /* 0x000fe20000410000 */
[----:B------:R-:W-:Y:S01]  /*6aa0*/  HADD2.F32 R115, -RZ, R115.H1_H1 ;  /* 0x30000073ff737230 */ /* 0x000fe20000004100 */
[----:B------:R-:W-:Y:S01]  /*6ab0*/  F2FP.F16.E4M3.UNPACK_B R29, R9 ;  /* 0x00000009ff1d723e */ /* 0x000fe200020006ff */
[----:B------:R-:W-:-:S02]  /*6ac0*/  HADD2.F32 R10, -RZ, R10.H1_H1 ;  /* 0x3000000aff0a7230 */ /* 0x000fc40000004100 */
[----:B------:R-:W-:Y:S01]  /*6ad0*/  FMUL.FTZ R123, R14, R123 ;  /* 0x0000007b0e7b7220 */ /* 0x000fe20000410000 */
[--C-:B------:R-:W-:Y:S02]  /*6ae0*/  HADD2.F32 R121, -RZ, R118.reuse.H0_H0 ;  /* 0x20000076ff797230 */ /* 0x100fe40000004100 */
[-C--:B------:R-:W-:Y:S01]  /*6af0*/  FMUL.FTZ R127, R115, R120.reuse ;  /* 0x00000078737f7220 */ /* 0x080fe20000410000 */
[----:B------:R-:W-:Y:S02]  /*6b00*/  HADD2.F32 R118, -RZ, R118.H1_H1 ;  /* 0x30000076ff767230 */ /* 0x000fe40000004100 */
[----:B------:R-:W-:Y:S01]  /*6b10*/  FMUL.FTZ R120, R10, R120 ;  /* 0x000000780a787220 */ /* 0x000fe20000410000 */
[----:B------:R-:W-:Y:S01]  /*6b20*/  F2FP.SATFINITE.E4M3.F32.PACK_AB_MERGE_C R8, R117, R28, R8 ;  /* 0x0000001c7508723e */ /* 0x000fe20004807008 */
[-C--:B------:R-:W-:Y:S01]  /*6b30*/  FFMA.FTZ R125, R14, R121.reuse, -R125 ;  /* 0x000000790e7d7223 */ /* 0x080fe2000001087d */
[----:B------:R-:W-:Y:S01]  /*6b40*/  FFMA.FTZ R14, R116, R121, R123 ;  /* 0x00000079740e7223 */ /* 0x000fe2000001007b */
[----:B------:R-:W-:Y:S01]  /*6b50*/  FFMA.FTZ R121, R115, R118, R120 ;  /* 0x0000007673797223 */ /* 0x000fe20000010078 */
[----:B------:R-:W-:Y:S01]  /*6b60*/  F2FP.F16.E4M3.UNPACK_B R120, R7 ;  /* 0x00000007ff78723e */ /* 0x000fe200020006ff */
[----:B------:R-:W-:Y:S01]  /*6b70*/  HADD2.F32 R115, -RZ, R31.H0_H0 ;  /* 0x2000001fff737230 */ /* 0x000fe20000004100 */
[----:B------:R-:W-:Y:S01]  /*6b80*/  F2FP.SATFINITE.E4M3.F32.PACK_AB_MERGE_C R12, R119, R30, R12 ;  /* 0x0000001e770c723e */ /* 0x000fe2000480700c */
[----:B------:R-:W-:Y:S01]  /*6b90*/  HADD2.F32 R28, -RZ, R29.H0_H0 ;  /* 0x2000001dff1c7230 */ /* 0x000fe20000004100 */
[----:B------:R-:W-:Y:S01]  /*6ba0*/  F2FP.F16.E4M3.UNPACK_B R117, R6 ;  /* 0x00000006ff75723e */ /* 0x000fe200020006ff */
[--C-:B------:R-:W-:Y:S01]  /*6bb0*/  HADD2.F32 R30, -RZ, R120.reuse.H0_H0 ;  /* 0x20000078ff1e7230 */ /* 0x100fe20000004100 */
[----:B------:R-:W-:Y:S01]  /*6bc0*/  F2FP.SATFINITE.E4M3.F32.PACK_AB_MERGE_C R122, R131, R122, RZ ;  /* 0x0000007a837a723e */ /* 0x000fe200048070ff */
[----:B------:R-:W-:Y:S01]  /*6bd0*/  FFMA.FTZ R10, R10, R118, -R127 ;  /* 0x000000760a0a7223 */ /* 0x000fe2000001087f */
[----:B------:R-:W-:Y:S01]  /*6be0*/  HADD2.F32 R116, -RZ, R31.H1_H1 ;  /* 0x3000001fff747230 */ /* 0x000fe20000004100 */
[----:B------:R-:W-:Y:S01]  /*6bf0*/  F2FP.F16.E4M3.UNPACK_B R13, R13.H1 ;  /* 0x0000000dff0d723e */ /* 0x000fe200030006ff */
[----:B------:R-:W-:Y:S01]  /*6c00*/  HADD2.F32 R118, -RZ, R117.H0_H0 ;  /* 0x20000075ff767230 */ /* 0x000fe20000004100 */
[----:B------:R-:W-:Y:S01]  /*6c10*/  F2FP.SATFINITE.E4M3.F32.PACK_AB_MERGE_C R14, R121, R14, R122 ;  /* 0x0000000e790e723e */ /* 0x000fe2000480707a */
        /* <DEDUP_REMOVED lines=8> */
[----:B------:R-:W-:Y:S01]  /*6ca0*/  FMUL.FTZ R115, R116, R119 ;  /* 0x0000007774737220 */ /* 0x000fe20000410000 */
[----:B------:R-:W-:Y:S01]  /*6cb0*/  F2FP.F16.E4M3.UNPACK_B R118, R7.H1 ;  /* 0x00000007ff76723e */ /* 0x000fe200030006ff */
[C---:B------:R-:W-:Y:S01]  /*6cc0*/  FMUL.FTZ R119, R30.reuse, R119 ;  /* 0x000000771e777220 */ /* 0x040fe20000410000 */
[----:B------:R-:W-:Y:S01]  /*6cd0*/  F2FP.F16.E4M3.UNPACK_B R6, R6.H1 ;  /* 0x00000006ff06723e */ /* 0x000fe200030006ff */
[-C--:B------:R-:W-:Y:S01]  /*6ce0*/  FFMA.FTZ R9, R30, R117.reuse, -R115 ;  /* 0x000000751e097223 */ /* 0x080fe20000010873 */
[----:B------:R-:W-:Y:S02]  /*6cf0*/  HADD2.F32 R115, -RZ, R13.H0_H0 ;  /* 0x2000000dff737230 */ /* 0x000fe40000004100 */
[----:B------:R-:W-:Y:S01]  /*6d00*/  FFMA.FTZ R30, R116, R117, R119 ;  /* 0x00000075741e7223 */ /* 0x000fe20000010077 */
[----:B------:R-:W-:Y:S01]  /*6d10*/  HADD2.F32 R120, -RZ, R118.H0_H0 ;  /* 0x20000076ff787230 */ /* 0x000fe20000004100 */
[----:B------:R-:W-:Y:S01]  /*6d20*/  F2FP.SATFINITE.E4M3.F32.PACK_AB_MERGE_C R124, R124, R129, RZ ;  /* 0x000000817c7c723e */ /* 0x000fe200048070ff */
[----:B------:R-:W-:Y:S01]  /*6d30*/  HADD2.F32 R7, -RZ, R31.H0_H0 ;  /* 0x2000001fff077230 */ /* 0x000fe20000004100 */
[----:B------:R-:W-:Y:S01]  /*6d40*/  F2FP.F16.E4M3.UNPACK_B R117, R15 ;  /* 0x0000000fff75723e */ /* 0x000fe200020006ff */
[----:B------:R-:W-:-:S02]  /*6d50*/  HADD2.F32 R116, -RZ, R13.H1_H1 ;  /* 0x3000000dff747230 */ /* 0x000fc40000004100 */
[-C--:B------:R-:W-:Y:S01]  /*6d60*/  FMUL.FTZ R122, R115, R120.reuse ;  /* 0x00000078737a7220 */ /* 0x080fe20000410000 */
[----:B------:R-:W-:Y:S02]  /*6d70*/  HADD2.F32 R13, -RZ, R118.H1_H1 ;  /* 0x30000076ff0d7230 */ /* 0x000fe40000004100 */
[C---:B------:R-:W-:Y:S01]  /*6d80*/  FMUL.FTZ R120, R7.reuse, R120 ;  /* 0x0000007807787220 */ /* 0x040fe20000410000 */
[--C-:B------:R-:W-:Y:S01]  /*6d90*/  HADD2.F32 R118, -RZ, R6.reuse.H0_H0 ;  /* 0x20000006ff767230 */ /* 0x100fe20000004100 */
[----:B------:R-:W-:Y:S01]  /*6da0*/  F2FP.SATFINITE.E4M3.F32.PACK_AB_MERGE_C R10, R10, R125, R124 ;  /* 0x0000007d0a0a723e */ /* 0x000fe2000480707c */
        /* <DEDUP_REMOVED lines=31> */
[----:B------:R-:W-:Y:S02]  /*6fa0*/  HADD2.F32 R121, -RZ, R119.H0_H0 ;  /* 0x20000077ff797230 */ /* 0x000fe40000004100 */
[-C--:B------:R-:W-:Y:S01]  /*6fb0*/  FMUL.FTZ R120, R116, R123.reuse ;  /* 0x0000007b74787220 */ /* 0x080fe20000410000 */
[----:B------:R-:W-:Y:S02]  /*6fc0*/  HADD2.F32 R117, -RZ, R117.H1_H1 ;  /* 0x30000075ff757230 */ /* 0x000fe40000004100 */
[----:B------:R-:W-:Y:S01]  /*6fd0*/  FMUL.FTZ R123, R11, R123 ;  /* 0x0000007b0b7b7220 */ /* 0x000fe20000410000 */
[----:B------:R-:W-:-:S02]  /*6fe0*/  HADD2.F32 R122, -RZ, R122.H1_H1 ;  /* 0x3000007aff7a7230 */ /* 0x000fc40000004100 */
[-C--:B------:R-:W-:Y:S01]  /*6ff0*/  FFMA.FTZ R125, R4, R121.reuse, R125 ;  /* 0x00000079047d7223 */ /* 0x080fe2000001007d */
        /* <DEDUP_REMOVED lines=18> */
.L_x_10402:
[----:B------:R-:W-:Y:S05]  /*7120*/  BSYNC B2 ;  /* 0x0000000000027941 */ /* 0x000fea0003800000 */
.L_x_10401:
[----:B------:R-:W-:Y:S01]  /*7130*/  ISETP.GE.AND P3, PT, R114, R108, PT ;  /* 0x0000006c7200720c */ /* 0x000fe20003f66270 */
[----:B--2---:R4:W-:-:S12]  /*7140*/  ST.E.128 desc[UR60][R96.64], R8 ;  /* 0x0000000860007985 */ /* 0x0049d8000c101d3c */
[----:B------:R-:W-:-:S04]  /*7150*/  @!P3 IADD3 R4, P4, R105, R114, RZ ;  /* 0x000000726904b210 */ /* 0x000fc80007f9e0ff */
[----:B------:R-:W-:-:S05]  /*7160*/  @!P3 LEA.HI.X.SX32 R5, R114, R103, 0x1, P4 ;  /* 0x000000677205b211 */ /* 0x000fca00020f0eff */
[----:B---3--:R4:W-:Y:S04]  /*7170*/  @!P3 ST.E.128 desc[UR60][R4.64], R12 ;  /* 0x0000000c0400b985 */ /* 0x0089e8000c101d3c */
.L_x_10400:
[----:B------:R-:W-:Y:S05]  /*7180*/  BSYNC B1 ;  /* 0x0000000000017941 */ /* 0x000fea0003800000 */
.L_x_10399:
[----:B------:R-:W-:-:S03]  /*7190*/  UMOV UR4, 0xffffffff ;  /* 0xffffffff00047882 */ /* 0x000fc60000000000 */
[----:B------:R-:W-:Y:S05]  /*71a0*/  BRA.DIV UR4, `(.L_x_10403) ;  /* 0x0000020a040c7947 */ /* 0x000fea000b800000 */
[----:B------:R0:W0:Y:S04]  /*71b0*/  SHFL.IDX PT, R29, R100, 0x1, 0x1c1f ;  /* 0x003c1f00641d7f89 */ /* 0x00002800000e0000 */
[----:B----4-:R4:W0:Y:S02]  /*71c0*/  SHFL.IDX PT, R14, R99, 0x1, 0x1c1f ;  /* 0x003c1f00630e7f89 */ /* 0x01082400000e0000 */
.L_x_10697:
        /* <DEDUP_REMOVED lines=9> */
[----:B------:R-:W-:Y:S01]  /*7260*/  LEA.HI R4, R5, R4, RZ, 0x5 ;  /* 0x0000000405047211 */ /* 0x000fe200078f28ff */
[----:B------:R-:W-:Y:S02]  /*7270*/  IMAD R5, R188, 0x5000, R3 ;  /* 0x00005000bc057824 */ /* 0x000fe400078e0203 */
[----:B------:R-:W-:Y:S01]  /*7280*/  IMAD.X R13, R29, 0x1, R60, P3 ;  /* 0x000000011d0d7824 */ /* 0x000fe200018e063c */
[----:B------:R-:W-:Y:S01]  /*7290*/  LEA.HI.SX32 R4, R4, R63, 0x1b ;  /* 0x0000003f04047211 */ /* 0x000fe200078fdaff */
[----:B------:R-:W-:-:S04]  /*72a0*/  IMAD.IADD R5, R18, 0x1, R5 ;  /* 0x0000000112057824 */ /* 0x000fc800078e0205 */
[----:B------:R-:W-:-:S05]  /*72b0*/  IMAD.SHL.U32 R15, R4, 0x10, RZ ;  /* 0x00000010040f7824 */ /* 0x000fca00078e00ff */
[----:B------:R-:W-:-:S04]  /*72c0*/  LOP3.LUT R4, R201, 0x70, R15, 0xf8, !PT ;  /* 0x00000070c9047812 */ /* 0x000fc800078ef80f */
[----:B------:R-:W-:-:S05]  /*72d0*/  LOP3.LUT R4, R4, R6, RZ, 0x3c, !PT ;  /* 0x0000000604047212 */ /* 0x000fca00078e3cff */
        /* <DEDUP_REMOVED lines=8> */
[----:B------:R-:W-:Y:S02]  /*7360*/  LOP3.LUT R31, R33, 0xff, RZ, 0xc0, !PT ;  /* 0x000000ff211f7812 */ /* 0x000fe400078ec0ff */
[--C-:B------:R-:W-:Y:S02]  /*7370*/  SHF.R.U32.HI R116, RZ, 0x18, R33.reuse ;  /* 0x00000018ff747819 */ /* 0x100fe40000011621 */
[----:B------:R-:W-:Y:S01]  /*7380*/  SHF.R.U32.HI R118, RZ, 0x10, R33 ;  /* 0x00000010ff767819 */ /* 0x000fe20000011621 */
[----:B------:R-:W-:Y:S01]  /*7390*/  IMAD.MOV.U32 R33, RZ, RZ, R4 ;  /* 0x000000ffff217224 */ /* 0x000fe200078e0004 */
[----:B------:R-:W-:Y:S01]  /*73a0*/  SHF.R.U32.HI R114, RZ, 0x8, R35 ;  /* 0x00000008ff727819 */ /* 0x000fe20000011623 */
[----:B------:R-:W-:Y:S01]  /*73b0*/  IMAD.SHL.U32 R4, R117, 0x100, RZ ;  /* 0x0000010075047824 */ /* 0x000fe200078e00ff */
[----:B------:R-:W-:-:S02]  /*73c0*/  PRMT R31, R116, 0x654, R31 ;  /* 0x00000654741f7816 */ /* 0x000fc4000000001f */
[----:B------:R-:W-:Y:S02]  /*73d0*/  LOP3.LUT R32, R35, 0xff, RZ, 0xc0, !PT ;  /* 0x000000ff23207812 */ /* 0x000fe400078ec0ff */
[----:B--2---:R-:W-:Y:S02]  /*73e0*/  SHF.R.U32.HI R103, RZ, 0x18, R35 ;  /* 0x00000018ff677819 */ /* 0x004fe40000011623 */
[--C-:B------:R-:W-:Y:S02]  /*73f0*/  SHF.R.U32.HI R38, RZ, 0x8, R39.reuse ;  /* 0x00000008ff267819 */ /* 0x100fe40000011627 */
[--C-:B------:R-:W-:Y:S02]  /*7400*/  SHF.R.U32.HI R96, RZ, 0x10, R39.reuse ;  /* 0x00000010ff607819 */ /* 0x100fe40000011627 */
[----:B------:R-:W-:Y:S02]  /*7410*/  LOP3.LUT R36, R39, 0xff, RZ, 0xc0, !PT ;  /* 0x000000ff27247812 */ /* 0x000fe400078ec0ff */
[----:B------:R-:W-:Y:S01]  /*7420*/  SHF.R.U32.HI R39, RZ, 0x18, R39 ;  /* 0x00000018ff277819 */ /* 0x000fe20000011627 */
[----:B------:R-:W-:Y:S01]  /*7430*/  IMAD.U32 R96, R96, 0x10000, RZ ;  /* 0x0001000060607824 */ /* 0x000fe200078e00ff */
[----:B------:R-:W-:Y:S01]  /*7440*/  LOP3.LUT R31, R31, 0xff00, R4, 0xf8, !PT ;  /* 0x0000ff001f1f7812 */ /* 0x000fe200078ef804 */
[----:B------:R-:W-:Y:S01]  /*7450*/  IMAD.SHL.U32 R4, R114, 0x100, RZ ;  /* 0x0000010072047824 */ /* 0x000fe200078e00ff */
[----:B------:R-:W-:-:S02]  /*7460*/  SHF.R.U32.HI R97, RZ, 0x8, R37 ;  /* 0x00000008ff617819 */ /* 0x000fc40000011625 */
[----:B------:R-:W-:Y:S01]  /*7470*/  PRMT R5, R103, 0x654, R32 ;  /* 0x0000065467057816 */ /* 0x000fe20000000020 */
[----:B------:R-:W-:Y:S01]  /*7480*/  IMAD.SHL.U32 R32, R38, 0x100, RZ ;  /* 0x0000010026207824 */ /* 0x000fe200078e00ff */
[----:B------:R-:W-:Y:S01]  /*7490*/  SHF.R.U32.HI R115, RZ, 0x10, R35 ;  /* 0x00000010ff737819 */ /* 0x000fe20000011623 */
[----:B------:R-:W-:Y:S01]  /*74a0*/  IMAD.MOV.U32 R35, RZ, RZ, R8 ;  /* 0x000000ffff237224 */ /* 0x000fe200078e0008 */
[--C-:B---3--:R-:W-:Y:S01]  /*74b0*/  SHF.R.U32.HI R105, RZ, 0x10, R37.reuse ;  /* 0x00000010ff697819 */ /* 0x108fe20000011625 */
[----:B------:R-:W-:Y:S01]  /*74c0*/  IMAD.SHL.U32 R8, R97, 0x100, RZ ;  /* 0x0000010061087824 */ /* 0x000fe200078e00ff */
[----:B------:R-:W-:Y:S02]  /*74d0*/  LOP3.LUT R34, R37, 0xff, RZ, 0xc0, !PT ;  /* 0x000000ff25227812 */ /* 0x000fe400078ec0ff */
[----:B------:R-:W-:Y:S02]  /*74e0*/  SHF.R.U32.HI R37, RZ, 0x18, R37 ;  /* 0x00000018ff257819 */ /* 0x000fe40000011625 */
[----:B------:R-:W-:-:S02]  /*74f0*/  PRMT R39, R39, 0x654, R36 ;  /* 0x0000065427277816 */ /* 0x000fc40000000024 */
[----:B------:R-:W-:Y:S01]  /*7500*/  MOV R30, R6 ;  /* 0x00000006001e7202 */ /* 0x000fe20000000f00 */
[----:B------:R-:W-:Y:S01]  /*7510*/  IMAD.U32 R6, R118, 0x10000, RZ ;  /* 0x0001000076067824 */ /* 0x000fe200078e00ff */
[----:B------:R-:W-:Y:S01]  /*7520*/  LOP3.LUT R5, R5, 0xff00, R4, 0xf8, !PT ;  /* 0x0000ff0005057812 */ /* 0x000fe200078ef804 */
[----:B------:R-:W-:Y:S01]  /*7530*/  IMAD.U32 R4, R115, 0x10000, RZ ;  /* 0x0001000073047824 */ /* 0x000fe200078e00ff */
[----:B------:R-:W-:Y:S02]  /*7540*/  PRMT R37, R37, 0x654, R34 ;  /* 0x0000065425257816 */ /* 0x000fe40000000022 */
[----:B------:R-:W-:Y:S02]  /*7550*/  LOP3.LUT R103, R39, 0xff00, R32, 0xf8, !PT ;  /* 0x0000ff0027677812 */ /* 0x000fe400078ef820 */
[----:B------:R-:W-:Y:S02]  /*7560*/  F2FP.F16.E4M3.UNPACK_B R39, R113.H1 ;  /* 0x00000071ff27723e */ /* 0x000fe400030006ff */
[----:B------:R-:W-:-:S02]  /*7570*/  F2FP.F16.E4M3.UNPACK_B R36, R35.H1 ;  /* 0x00000023ff24723e */ /* 0x000fc400030006ff */
[----:B------:R-:W-:Y:S02]  /*7580*/  F2FP.F16.E4M3.UNPACK_B R34, R33.H1 ;  /* 0x00000021ff22723e */ /* 0x000fe400030006ff */
[----:B------:R-:W-:Y:S01]  /*7590*/  LOP3.LUT R97, R37, 0xff00, R8, 0xf8, !PT ;  /* 0x0000ff0025617812 */ /* 0x000fe200078ef808 */
[----:B------:R-:W-:Y:S01]  /*75a0*/  HADD2.F32 R32, -RZ, R36.H0_H0 ;  /* 0x20000024ff207230 */ /* 0x000fe20000004100 */
[----:B------:R-:W-:Y:S01]  /*75b0*/  LOP3.LUT R6, R31, 0xff0000, R6, 0xf8, !PT ;  /* 0x00ff00001f067812 */ /* 0x000fe200078ef806 */
[--C-:B------:R-:W-:Y:S01]  /*75c0*/  HADD2.F32 R31, -RZ, R34.reuse.H0_H0 ;  /* 0x20000022ff1f7230 */ /* 0x100fe20000004100 */
[----:B------:R-:W-:Y:S01]  /*75d0*/  LOP3.LUT R4, R5, 0xff0000, R4, 0xf8, !PT ;  /* 0x00ff000005047812 */ /* 0x000fe200078ef804 */
[----:B------:R-:W-:Y:S01]  /*75e0*/  HADD2.F32 R5, -RZ, R39.H0_H0 ;  /* 0x20000027ff057230 */ /* 0x000fe20000004100 */
[----:B------:R-:W-:Y:S01]  /*75f0*/  F2FP.F16.E4M3.UNPACK_B R37, R111.H1 ;  /* 0x0000006fff25723e */ /* 0x000fe200030006ff */
[----:B------:R-:W-:Y:S01]  /*7600*/  IMAD.U32 R8, R105, 0x10000, RZ ;  /* 0x0001000069087824 */ /* 0x000fe200078e00ff */
[----:B------:R-:W-:Y:S01]  /*7610*/  F2FP.F16.E4M3.UNPACK_B R113, R113 ;  /* 0x00000071ff71723e */ /* 0x000fe200020006ff */
[----:B------:R-:W-:-:S02]  /*7620*/  HADD2.F32 R34, -RZ, R34.H1_H1 ;  /* 0x30000022ff227230 */ /* 0x000fc40000004100 */
[CC--:B------:R-:W-:Y:S01]  /*7630*/  FMUL.FTZ R114, R32.reuse, R5.reuse ;  /* 0x0000000520727220 */ /* 0x0c0fe20000410000 */
[--C-:B------:R-:W-:Y:S02]  /*7640*/  HADD2.F32 R38, -RZ, R37.reuse.H0_H0 ;  /* 0x20000025ff267230 */ /* 0x100fe40000004100 */
[----:B------:R-:W-:Y:S01]  /*7650*/  FMUL.FTZ R105, R31, R5 ;  /* 0x000000051f697220 */ /* 0x000fe20000410000 */
[----:B------:R-:W-:Y:S01]  /*7660*/  LOP3.LUT R5, R103, 0xff0000, R96, 0xf8, !PT ;  /* 0x00ff000067057812 */ /* 0x000fe200078ef860 */
[----:B------:R-:W-:Y:S01]  /*7670*/  HADD2.F32 R96, -RZ, R37.H1_H1 ;  /* 0x30000025ff607230 */ /* 0x000fe20000004100 */
[----:B------:R-:W-:Y:S01]  /*7680*/  F2FP.F16.E4M3.UNPACK_B R37, R33 ;  /* 0x00000021ff25723e */ /* 0x000fe200020006ff */
[-C--:B------:R-:W-:Y:S01]  /*7690*/  FFMA.FTZ R31, R31, R38.reuse, -R114 ;  /* 0x000000261f1f7223 */ /* 0x080fe20000010872 */
[----:B------:R-:W-:Y:S01]  /*76a0*/  FFMA.FTZ R32, R32, R38, R105 ;  /* 0x0000002620207223 */ /* 0x000fe20000010069 */
[----:B------:R-:W-:Y:S01]  /*76b0*/  HADD2.F32 R38, -RZ, R39.H1_H1 ;  /* 0x30000027ff267230 */ /* 0x000fe20000004100 */
[----:B------:R-:W-:Y:S01]  /*76c0*/  LOP3.LUT R8, R97, 0xff0000, R8, 0xf8, !PT ;  /* 0x00ff000061087812 */ /* 0x000fe200078ef808 */
[----:B------:R-:W-:Y:S01]  /*76d0*/  HADD2.F32 R39, -RZ, R36.H1_H1 ;  /* 0x30000024ff277230 */ /* 0x000fe20000004100 */
[----:B------:R-:W-:Y:S01]  /*76e0*/  F2FP.F16.E4M3.UNPACK_B R36, R35 ;  /* 0x00000023ff24723e */ /* 0x000fe200020006ff */
[----:B------:R-:W-:-:S02]  /*76f0*/  HADD2.F32 R97, -RZ, R113.H0_H0 ;  /* 0x20000071ff617230 */ /* 0x000fc40000004100 */
[CC--:B------:R-:W-:Y:S01]  /*7700*/  FMUL.FTZ R114, R34.reuse, R38.reuse ;  /* 0x0000002622727220 */ /* 0x0c0fe20000410000 */
[----:B------:R-:W-:Y:S01]  /*7710*/  F2FP.F16.E4M3.UNPACK_B R111, R111 ;  /* 0x0000006fff6f723e */ /* 0x000fe200020006ff */
[C---:B------:R-:W-:Y:S01]  /*7720*/  FMUL.FTZ R33, R39.reuse, R38 ;  /* 0x0000002627217220 */ /* 0x040fe20000410000 */
[--C-:B------:R-:W-:Y:S01]  /*7730*/  HADD2.F32 R38, -RZ, R36.reuse.H0_H0 ;  /* 0x20000024ff267230 */ /* 0x100fe20000004100 */
[----:B------:R-:W-:Y:S01]  /*7740*/  F2FP.F16.E4M3.UNPACK_B R105, R112.H1 ;  /* 0x00000070ff69723e */ /* 0x000fe200030006ff */
[----:B------:R-:W-:Y:S02]  /*7750*/  HADD2.F32 R35, -RZ, R37.H0_H0 ;  /* 0x20000025ff237230 */ /* 0x000fe40000004100 */
[-C--:B------:R-:W-:Y:S01]  /*7760*/  FFMA.FTZ R34, R34, R96.reuse, -R33 ;  /* 0x0000006022227223 */ /* 0x080fe20000010821 */
[----:B------:R-:W-:Y:S01]  /*7770*/  FFMA.FTZ R33, R39, R96, R114 ;  /* 0x0000006027217223 */ /* 0x000fe20000010072 */
[----:B------:R-:W-:Y:S02]  /*7780*/  HADD2.F32 R96, -RZ, R111.H0_H0 ;  /* 0x2000006fff607230 */ /* 0x000fe40000004100 */
[-C--:B------:R-:W-:Y:S01]  /*7790*/  FMUL.FTZ R116, R38, R97.reuse ;  /* 0x0000006126747220 */ /* 0x080fe20000410000 */
[----:B------:R-:W-:Y:S01]  /*77a0*/  FMUL.FTZ R97, R35, R97 ;  /* 0x0000006123617220 */ /* 0x000fe20000410000 */
[----:B------:R-:W-:Y:S01]  /*77b0*/  HADD2.F32 R114, -RZ, R113.H1_H1 ;  /* 0x30000071ff727230 */ /* 0x000fe20000004100 */
[----:B------:R-:W-:Y:S01]  /*77c0*/  F2FP.F16.E4M3.UNPACK_B R103, R109.H1 ;  /* 0x0000006dff67723e */ /* 0x000fe200030006ff */
[----:B------:R-:W-:-:S02]  /*77d0*/  HADD2.F32 R39, -RZ, R36.H1_H1 ;  /* 0x30000024ff277230 */ /* 0x000fc40000004100 */
[-C--:B------:R-:W-:Y:S01]  /*77e0*/  FFMA.FTZ R36, R38, R96.reuse, R97 ;  /* 0x0000006026247223 */ /* 0x080fe20000010061 */
[----:B------:R-:W-:Y:S01]  /*77f0*/  FFMA.FTZ R35, R35, R96, -R116 ;  /* 0x0000006023237223 */ /* 0x000fe20000010874 */
[----:B------:R-:W-:Y:S01]  /*7800*/  HADD2.F32 R37, -RZ, R37.H1_H1 ;  /* 0x30000025ff257230 */ /* 0x000fe20000004100 */
[----:B------:R-:W-:Y:S01]  /*7810*/  F2FP.F16.E4M3.UNPACK_B R96, R10.H1 ;  /* 0x0000000aff60723e */ /* 0x000fe200030006ff */
[----:B------:R-:W-:Y:S02]  /*7820*/  HADD2.F32 R38, -RZ, R111.H1_H1 ;  /* 0x3000006fff267230 */ /* 0x000fe40000004100 */
[-C--:B------:R-:W-:Y:S01]  /*7830*/  FMUL.FTZ R116, R39, R114.reuse ;  /* 0x0000007227747220 */ /* 0x080fe20000410000 */
[----:B------:R-:W-:Y:S02]  /*7840*/  HADD2.F32 R111, -RZ, R105.H0_H0 ;  /* 0x20000069ff6f7230 */ /* 0x000fe40000004100 */
[----:B------:R-:W-:Y:S01]  /*7850*/  FMUL.FTZ R114, R37, R114 ;  /* 0x0000007225727220 */ /* 0x000fe20000410000 */
[----:B------:R-:W-:-:S02]  /*7860*/  HADD2.F32 R97, -RZ, R96.H0_H0 ;  /* 0x20000060ff617230 */ /* 0x000fc40000004100 */
[----:B------:R-:W-:Y:S01]  /*7870*/  FFMA.FTZ R116, R37, R38, -R116 ;  /* 0x0000002625747223 */ /* 0x000fe20000010874 */
[----:B------:R-:W-:Y:S01]  /*7880*/  F2FP.F16.E4M3.UNPACK_B R37, R30.H1 ;  /* 0x0000001eff25723e */ /* 0x000fe200030006ff */
[----:B------:R-:W-:Y:S01]  /*7890*/  FFMA.FTZ R113, R39, R38, R114 ;  /* 0x0000002627717223 */ /* 0x000fe20000010072 */
[----:B------:R-:W-:Y:S02]  /*78a0*/  HADD2.F32 R39, -RZ, R103.H0_H0 ;  /* 0x20000067ff277230 */ /* 0x000fe40000004100 */
[----:B------:R-:W-:Y:S01]  /*78b0*/  FMUL.FTZ R115, R97, R111 ;  /* 0x0000006f61737220 */ /* 0x000fe20000410000 */
[----:B------:R-:W-:Y:S01]  /*78c0*/  HADD2.F32 R105, -RZ, R105.H1_H1 ;  /* 0x30000069ff697230 */ /* 0x000fe20000004100 */
[----:B------:R-:W-:Y:S01]  /*78d0*/  F2FP.F16.E4M3.UNPACK_B R112, R112 ;  /* 0x00000070ff70723e */ /* 0x000fe200020006ff */
[--C-:B------:R-:W-:Y:S01]  /*78e0*/  HADD2.F32 R38, -RZ, R37.reuse.H0_H0 ;  /* 0x20000025ff267230 */ /* 0x100fe20000004100 */
[----:B------:R-:W-:Y:S01]  /*78f0*/  F2FP.F16.E4M3.UNPACK_B R30, R30 ;  /* 0x0000001eff1e723e */ /* 0x000fe200020006ff */
[----:B------:R-:W-:Y:S01]  /*7900*/  HADD2.F32 R96, -RZ, R96.H1_H1 ;  /* 0x30000060ff607230 */ /* 0x000fe20000004100 */
[----:B------:R-:W-:Y:S01]  /*7910*/  F2FP.F16.E4M3.UNPACK_B R109, R109 ;  /* 0x0000006dff6d723e */ /* 0x000fe200020006ff */
[----:B------:R-:W-:-:S02]  /*7920*/  HADD2.F32 R37, -RZ, R37.H1_H1 ;  /* 0x30000025ff257230 */ /* 0x000fc40000004100 */
[C---:B------:R-:W-:Y:S01]  /*7930*/  FMUL.FTZ R114, R38.reuse, R111 ;  /* 0x0000006f26727220 */ /* 0x040fe20000410000 */
[----:B------:R-:W-:Y:S01]  /*7940*/  FFMA.FTZ R115, R38, R39, -R115 ;  /* 0x0000002726737223 */ /* 0x000fe20000010873 */
[----:B------:R-:W-:Y:S02]  /*7950*/  HADD2.F32 R103, -RZ, R103.H1_H1 ;  /* 0x30000067ff677230 */ /* 0x000fe40000004100 */
[-C--:B------:R-:W-:Y:S01]  /*7960*/  FMUL.FTZ R38, R96, R105.reuse ;  /* 0x0000006960267220 */ /* 0x080fe20000410000 */
[----:B------:R-:W-:Y:S01]  /*7970*/  FMUL.FTZ R105, R37, R105 ;  /* 0x0000006925697220 */ /* 0x000fe20000410000 */
[----:B------:R-:W-:Y:S01]  /*7980*/  FFMA.FTZ R114, R97, R39, R114 ;  /* 0x0000002761727223 */ /* 0x000fe20000010072 */
[--C-:B------:R-:W-:Y:S02]  /*7990*/  HADD2.F32 R97, -RZ, R112.reuse.H0_H0 ;  /* 0x20000070ff617230 */ /* 0x100fe40000004100 */
[----:B------:R-:W-:Y:S01]  /*79a0*/  FFMA.FTZ R118, R37, R103, -R38 ;  /* 0x0000006725767223 */ /* 0x000fe20000010826 */
[----:B------:R-:W-:Y:S01]  /*79b0*/  F2FP.F16.E4M3.UNPACK_B R37, R10 ;  /* 0x0000000aff25723e */ /* 0x000fe200020006ff */
[----:B------:R-:W-:-:S02]  /*79c0*/  HADD2.F32 R112, -RZ, R112.H1_H1 ;  /* 0x30000070ff707230 */ /* 0x000fc40000004100 */
[----:B------:R-:W-:Y:S01]  /*79d0*/  FFMA.FTZ R111, R96, R103, R105 ;  /* 0x00000067606f7223 */ /* 0x000fe20000010069 */
[--C-:B------:R-:W-:Y:S01]  /*79e0*/  HADD2.F32 R10, -RZ, R30.reuse.H0_H0 ;  /* 0x2000001eff0a7230 */ /* 0x100fe20000004100 */
[----:B------:R-:W-:Y:S01]  /*79f0*/  F2FP.SATFINITE.E4M3.F32.PACK_AB_MERGE_C R31, R34, R31, RZ ;  /* 0x0000001f221f723e */ /* 0x000fe200048070ff */
[--C-:B------:R-:W-:Y:S01]  /*7a00*/  HADD2.F32 R38, -RZ, R37.reuse.H0_H0 ;  /* 0x20000025ff267230 */ /* 0x100fe20000004100 */
[----:B------:R-:W-:Y:S01]  /*7a10*/  F2FP.SATFINITE.E4M3.F32.PACK_AB_MERGE_C R33, R33, R32, RZ ;  /* 0x000000202121723e */ /* 0x000fe200048070ff */
[----:B------:R-:W-:Y:S01]  /*7a20*/  HADD2.F32 R37, -RZ, R37.H1_H1 ;  /* 0x30000025ff257230 */ /* 0x000fe20000004100 */
[----:B------:R-:W-:Y:S01]  /*7a30*/  F2FP.F16.E4M3.UNPACK_B R34, R28 ;  /* 0x0000001cff22723e */ /* 0x000fe200020006ff */
[----:B------:R-:W-:Y:S02]  /*7a40*/  HADD2.F32 R30, -RZ, R30.H1_H1 ;  /* 0x3000001eff1e7230 */ /* 0x000fe40000004100 */
[----:B------:R-:W-:Y:S01]  /*7a50*/  FMUL.FTZ R103, R38, R97 ;  /* 0x0000006126677220 */ /* 0x000fe20000410000 */
[----:B------:R-:W-:-:S02]  /*7a60*/  HADD2.F32 R39, -RZ, R109.H0_H0 ;  /* 0x2000006dff277230 */ /* 0x000fc40000004100 */
[CC--:B------:R-:W-:Y:S01]  /*7a70*/  FMUL.FTZ R105, R37.reuse, R112.reuse ;  /* 0x0000007025697220 */ /* 0x0c0fe20000410000 */
[----:B------:R-:W-:Y:S02]  /*7a80*/  HADD2.F32 R109, -RZ, R109.H1_H1 ;  /* 0x3000006dff6d7230 */ /* 0x000fe40000004100 */
[----:B------:R-:W-:Y:S01]  /*7a90*/  FMUL.FTZ R97, R10, R97 ;  /* 0x000000610a617220 */ /* 0x000fe20000410000 */
[----:B------:R-:W-:Y:S01]  /*7aa0*/  FMUL.FTZ R112, R30, R112 ;  /* 0x000000701e707220 */ /* 0x000fe20000410000 */
[----:B------:R-:W-:Y:S01]  /*7ab0*/  FFMA.FTZ R103, R10, R39, -R103 ;  /* 0x000000270a677223 */ /* 0x000fe20000010867 */
[----:B------:R-:W-:Y:S01]  /*7ac0*/  F2FP.SATFINITE.E4M3.F32.PACK_AB_MERGE_C R32, R116, R35, R31 ;  /* 0x000000237420723e */ /* 0x000fe2000480701f */
[----:B------:R-:W-:Y:S01]  /*7ad0*/  FFMA.FTZ R30, R30, R109, -R105 ;  /* 0x0000006d1e1e7223 */ /* 0x000fe20000010869 */
[----:B------:R-:W-:Y:S01]  /*7ae0*/  FFMA.FTZ R10, R38, R39, R97 ;  /* 0x00000027260a7223 */ /* 0x000fe20000010061 */
[----:B------:R-:W-:Y:S01]  /*7af0*/  FFMA.FTZ R109, R37, R109, R112 ;  /* 0x0000006d256d7223 */ /* 0x000fe20000010070 */
[----:B------:R-:W-:-:S02]  /*7b00*/  F2FP.F16.E4M3.UNPACK_B R37, R9 ;  /* 0x00000009ff25723e */ /* 0x000fc400020006ff */
[----:B------:R-:W-:Y:S02]  /*7b10*/  F2FP.F16.E4M3.UNPACK_B R97, R8 ;  /* 0x00000008ff61723e */ /* 0x000fe400020006ff */
[----:B------:R-:W-:Y:S01]  /*7b20*/  F2FP.SATFINITE.E4M3.F32.PACK_AB_MERGE_C R31, R113, R36, R33 ;  /* 0x00000024711f723e */ /* 0x000fe20004807021 */
[----:B------:R-:W-:Y:S01]  /*7b30*/  HADD2.F32 R35, -RZ, R37.H0_H0 ;  /* 0x20000025ff237230 */ /* 0x000fe20000004100 */
[----:B------:R-:W-:Y:S01]  /*7b40*/  F2FP.F16.E4M3.UNPACK_B R39, R6 ;  /* 0x00000006ff27723e */ /* 0x000fe200020006ff */
[----:B------:R-:W-:Y:S01]  /*7b50*/  HADD2.F32 R36, -RZ, R97.H0_H0 ;  /* 0x20000061ff247230 */ /* 0x000fe20000004100 */
[----:B------:R-:W-:Y:S01]  /*7b60*/  F2FP.SATFINITE.E4M3.F32.PACK_AB_MERGE_C R111, R111, R114, RZ ;  /* 0x000000726f6f723e */ /* 0x000fe200048070ff */
[----:B------:R-:W-:Y:S01]  /*7b70*/  HADD2.F32 R33, -RZ, R34.H0_H0 ;  /* 0x20000022ff217230 */ /* 0x000fe20000004100 */
[----:B------:R-:W-:Y:S01]  /*7b80*/  F2FP.SATFINITE.E4M3.F32.PACK_AB_MERGE_C R115, R118, R115, RZ ;  /* 0x000000737673723e */ /* 0x000fe200048070ff */
        /* <DEDUP_REMOVED lines=18> */
[----:B------:R-:W-:Y:S01]  /*7cb0*/  F2FP.F16.E4M3.UNPACK_B R6, R6.H1 ;  /* 0x00000006ff06723e */ /* 0x000fe200030006ff */
[----:B------:R-:W-:Y:S01]  /*7cc0*/  HADD2.F32 R97, -RZ, R96.H0_H0 ;  /* 0x20000060ff617230 */ /* 0x000fe20000004100 */
[----:B------:R-:W-:Y:S01]  /*7cd0*/  F2FP.SATFINITE.E4M3.F32.PACK_AB_MERGE_C R10, R109, R10, R111 ;  /* 0x0000000a6d0a723e */ /* 0x000fe2000480706f */
[----:B------:R-:W-:Y:S02]  /*7ce0*/  HADD2.F32 R8, -RZ, R35.H0_H0 ;  /* 0x20000023ff087230 */ /* 0x000fe40000004100 */
        /* <DEDUP_REMOVED lines=65> */
.L_x_10407:
[----:B------:R-:W-:Y:S05]  /*8100*/  BSYNC B2 ;  /* 0x0000000000027941 */ /* 0x000fea0003800000 */
.L_x_10406:
[----:B------:R-:W-:Y:S01]  /*8110*/  ISETP.GE.AND P3, PT, R15, R108, PT ;  /* 0x0000006c0f00720c */ /* 0x000fe20003f66270 */
[----:B0-----:R0:W-:-:S12]  /*8120*/  ST.E.128 desc[UR60][R12.64], R4 ;  /* 0x000000040c007985 */ /* 0x0011d8000c101d3c */
[----:B------:R-:W-:-:S04]  /*8130*/  @!P3 IADD3 R14, P4, R15, R14, RZ ;  /* 0x0000000e0f0eb210 */ /* 0x000fc80007f9e0ff */
[----:B------:R-:W-:-:S05]  /*8140*/  @!P3 LEA.HI.X.SX32 R15, R15, R29, 0x1, P4 ;  /* 0x0000001d0f0fb211 */ /* 0x000fca00020f0eff */
[----:B------:R0:W-:Y:S04]  /*8150*/  @!P3 ST.E.128 desc[UR60][R14.64], R8 ;  /* 0x000000080e00b985 */ /* 0x0001e8000c101d3c */
.L_x_10405:
[----:B------:R-:W-:Y:S05]  /*8160*/  BSYNC B1 ;  /* 0x0000000000017941 */ /* 0x000fea0003800000 */
.L_x_10404:
[----:B------:R-:W-:-:S03]  /*8170*/  UMOV UR4, 0xffffffff ;  /* 0xffffffff00047882 */ /* 0x000fc60000000000 */
[----:B------:R-:W-:Y:S05]  /*8180*/  BRA.DIV UR4, `(.L_x_10408) ;  /* 0x000001fa045c7947 */ /* 0x000fea000b800000 */
[----:B0-----:R0:W0:Y:S04]  /*8190*/  SHFL.IDX PT, R29, R100, 0x2, 0x1c1f ;  /* 0x005c1f00641d7f89 */ /* 0x00102800000e0000 */
[----:B------:R0:W0:Y:S02]  /*81a0*/  SHFL.IDX PT, R14, R99, 0x2, 0x1c1f ;  /* 0x005c1f00630e7f89 */ /* 0x00002400000e0000 */
.L_x_10701:
        /* <DEDUP_REMOVED lines=8> */
[----:B------:R-:W-:Y:S01]  /*8230*/  LEA.HI R110, R5, R110, RZ, 0x5 ;  /* 0x0000006e056e7211 */ /* 0x000fe200078f28ff */
[----:B------:R-:W-:-:S03]  /*8240*/  IMAD R5, R188, 0x5000, R0 ;  /* 0x00005000bc057824 */ /* 0x000fc600078e0200 */
[----:B------:R-:W-:Y:S01]  /*8250*/  LEA.HI.SX32 R15, R110, R63, 0x1b ;  /* 0x0000003f6e0f7211 */ /* 0x000fe200078fdaff */
[----:B------:R-:W-:-:S03]  /*8260*/  IMAD.IADD R5, R18, 0x1, R5 ;  /* 0x0000000112057824 */ /* 0x000fc600078e0205 */
[----:B------:R-:W-:-:S04]  /*8270*/  SHF.L.U32 R15, R15, 0x4, RZ ;  /* 0x000000040f0f7819 */ /* 0x000fc800000006ff */
        /* <DEDUP_REMOVED lines=10> */
[--C-:B----4-:R-:W-:Y:S01]  /*8320*/  SHF.R.U32.HI R99, RZ, 0x18, R41.reuse ;  /* 0x00000018ff637819 */ /* 0x110fe20000011629 */
[----:B------:R-:W-:Y:S01]  /*8330*/  IMAD.MOV.U32 R36, RZ, RZ, R8 ;  /* 0x000000ffff247224 */ /* 0x000fe200078e0008 */
[----:B------:R-:W-:Y:S01]  /*8340*/  LOP3.LUT R30, R41, 0xff, RZ, 0xc0, !PT ;  /* 0x000000ff291e7812 */ /* 0x000fe200078ec0ff */
[----:B------:R-:W-:Y:S01]  /*8350*/  IMAD.SHL.U32 R31, R31, 0x100, RZ ;  /* 0x000001001f1f7824 */ /* 0x000fe200078e00ff */
[----:B------:R-:W-:Y:S01]  /*8360*/  SHF.R.U32.HI R44, RZ, 0x10, R41 ;  /* 0x00000010ff2c7819 */ /* 0x000fe20000011629 */
[----:B------:R-:W-:Y:S01]  /*8370*/  IMAD.MOV.U32 R28, RZ, RZ, R6 ;  /* 0x000000ffff1c7224 */ /* 0x000fe200078e0006 */
[----:B------:R-:W-:Y:S01]  /*8380*/  PRMT R4, R99, 0x654, R30 ;  /* 0x0000065463047816 */ /* 0x000fe2000000001e */
[----:B------:R-:W-:Y:S01]  /*8390*/  IMAD.MOV.U32 R30, RZ, RZ, R10 ;  /* 0x000000ffff1e7224 */ /* 0x000fe200078e000a */
[----:B------:R-:W-:-:S02]  /*83a0*/  SHF.R.U32.HI R37, RZ, 0x8, R45 ;  /* 0x00000008ff257819 */ /* 0x000fc4000001162d */
[----:B------:R-:W-:Y:S02]  /*83b0*/  SHF.R.U32.HI R41, RZ, 0x8, R43 ;  /* 0x00000008ff297819 */ /* 0x000fe4000001162b */
[----:B------:R-:W-:Y:S01]  /*83c0*/  SHF.R.U32.HI R35, RZ, 0x18, R45 ;  /* 0x00000018ff237819 */ /* 0x000fe2000001162d */
[----:B------:R-:W-:Y:S01]  /*83d0*/  IMAD.SHL.U32 R37, R37, 0x100, RZ ;  /* 0x0000010025257824 */ /* 0x000fe200078e00ff */
[----:B------:R-:W-:Y:S02]  /*83e0*/  LOP3.LUT R34, R45, 0xff, RZ, 0xc0, !PT ;  /* 0x000000ff2d227812 */ /* 0x000fe400078ec0ff */
[----:B------:R-:W-:Y:S02]  /*83f0*/  SHF.R.U32.HI R97, RZ, 0x18, R43 ;  /* 0x00000018ff617819 */ /* 0x000fe4000001162b */
[----:B------:R-:W-:Y:S02]  /*8400*/  LOP3.LUT R32, R43, 0xff, RZ, 0xc0, !PT ;  /* 0x000000ff2b207812 */ /* 0x000fe400078ec0ff */
[----:B------:R-:W-:Y:S01]  /*8410*/  LOP3.LUT R4, R4, 0xff00, R31, 0xf8, !PT ;  /* 0x0000ff0004047812 */ /* 0x000fe200078ef81f */
[----:B------:R-:W-:Y:S01]  /*8420*/  IMAD.U32 R31, R44, 0x10000, RZ ;  /* 0x000100002c1f7824 */ /* 0x000fe200078e00ff */
[----:B------:R-:W-:-:S02]  /*8430*/  SHF.R.U32.HI R40, RZ, 0x10, R43 ;  /* 0x00000010ff287819 */ /* 0x000fc4000001162b */
[----:B------:R-:W-:Y:S01]  /*8440*/  PRMT R34, R35, 0x654, R34 ;  /* 0x0000065423227816 */ /* 0x000fe20000000022 */
[----:B------:R-:W-:Y:S01]  /*8450*/  IMAD.SHL.U32 R35, R41, 0x100, RZ ;  /* 0x0000010029237824 */ /* 0x000fe200078e00ff */
[----:B------:R-:W-:Y:S02]  /*8460*/  PRMT R32, R97, 0x654, R32 ;  /* 0x0000065461207816 */ /* 0x000fe40000000020 */
[----:B------:R-:W-:Y:S02]  /*8470*/  SHF.R.U32.HI R39, RZ, 0x8, R47 ;  /* 0x00000008ff277819 */ /* 0x000fe4000001162f */
[----:B------:R-:W-:Y:S01]  /*8480*/  LOP3.LUT R8, R4, 0xff0000, R31, 0xf8, !PT ;  /* 0x00ff000004087812 */ /* 0x000fe200078ef81f */
[----:B------:R-:W-:Y:S01]  /*8490*/  IMAD.U32 R31, R40, 0x10000, RZ ;  /* 0x00010000281f7824 */ /* 0x000fe200078e00ff */
[----:B------:R-:W-:Y:S01]  /*84a0*/  LOP3.LUT R10, R34, 0xff00, R37, 0xf8, !PT ;  /* 0x0000ff00220a7812 */ /* 0x000fe200078ef825 */
[----:B------:R-:W-:Y:S01]  /*84b0*/  IMAD.SHL.U32 R39, R39, 0x100, RZ ;  /* 0x0000010027277824 */ /* 0x000fe200078e00ff */
[----:B------:R-:W-:-:S02]  /*84c0*/  LOP3.LUT R32, R32, 0xff00, R35, 0xf8, !PT ;  /* 0x0000ff0020207812 */ /* 0x000fc400078ef823 */
[----:B------:R-:W-:Y:S02]  /*84d0*/  F2FP.F16.E4M3.UNPACK_B R40, R107.H1 ;  /* 0x0000006bff28723e */ /* 0x000fe400030006ff */
[----:B------:R-:W-:Y:S02]  /*84e0*/  F2FP.F16.E4M3.UNPACK_B R37, R36.H1 ;  /* 0x00000024ff25723e */ /* 0x000fe400030006ff */
[----:B------:R-:W-:Y:S01]  /*84f0*/  F2FP.F16.E4M3.UNPACK_B R34, R33.H1 ;  /* 0x00000021ff22723e */ /* 0x000fe200030006ff */
[----:B------:R-:W-:Y:S01]  /*8500*/  HADD2.F32 R6, -RZ, R40.H0_H0 ;  /* 0x20000028ff067230 */ /* 0x000fe20000004100 */
[----:B------:R-:W-:Y:S02]  /*8510*/  SHF.R.U32.HI R43, RZ, 0x10, R45 ;  /* 0x00000010ff2b7819 */ /* 0x000fe4000001162d */
[----:B------:R-:W-:Y:S02]  /*8520*/  LOP3.LUT R38, R47, 0xff0000ff, RZ, 0xc0, !PT ;  /* 0xff0000ff2f267812 */ /* 0x000fe400078ec0ff */
[----:B------:R-:W-:Y:S01]  /*8530*/  LOP3.LUT R4, R32, 0xff0000, R31, 0xf8, !PT ;  /* 0x00ff000020047812 */ /* 0x000fe200078ef81f */
[----:B------:R-:W-:Y:S01]  /*8540*/  HADD2.F32 R32, -RZ, R37.H0_H0 ;  /* 0x20000025ff207230 */ /* 0x000fe20000004100 */
[----:B------:R-:W-:Y:S01]  /*8550*/  F2FP.F16.E4M3.UNPACK_B R35, R104.H1 ;  /* 0x00000068ff23723e */ /* 0x000fe200030006ff */
[----:B------:R-:W-:Y:S01]  /*8560*/  HADD2.F32 R31, -RZ, R34.H0_H0 ;  /* 0x20000022ff1f7230 */ /* 0x000fe20000004100 */
[----:B------:R-:W-:-:S02]  /*8570*/  SHF.R.U32.HI R42, RZ, 0x10, R47 ;  /* 0x00000010ff2a7819 */ /* 0x000fc4000001162f */
[----:B------:R-:W-:Y:S01]  /*8580*/  LOP3.LUT R41, R38, 0xff00, R39, 0xf8, !PT ;  /* 0x0000ff0026297812 */ /* 0x000fe200078ef827 */
[----:B------:R-:W-:Y:S01]  /*8590*/  IMAD.U32 R39, R43, 0x10000, RZ ;  /* 0x000100002b277824 */ /* 0x000fe200078e00ff */
[----:B------:R-:W-:Y:S01]  /*85a0*/  SHF.L.U32 R42, R42, 0x10, RZ ;  /* 0x000000102a2a7819 */ /* 0x000fe200000006ff */
[--C-:B------:R-:W-:Y:S02]  /*85b0*/  HADD2.F32 R38, -RZ, R35.reuse.H0_H0 ;  /* 0x20000023ff267230 */ /* 0x100fe40000004100 */
[-C--:B------:R-:W-:Y:S01]  /*85c0*/  FMUL.FTZ R44, R32, R6.reuse ;  /* 0x00000006202c7220 */ /* 0x080fe20000410000 */
        /* <DEDUP_REMOVED lines=12> */
[----:B------:R-:W-:-:S02]  /*8690*/  HADD2.F32 R40, -RZ, R107.H0_H0 ;  /* 0x2000006bff287230 */ /* 0x000fc40000004100 */
[CC--:B------:R-:W-:Y:S01]  /*86a0*/  FMUL.FTZ R42, R38.reuse, R41.reuse ;  /* 0x00000029262a7220 */ /* 0x0c0fe20000410000 */
[----:B------:R-:W-:Y:S01]  /*86b0*/  F2FP.F16.E4M3.UNPACK_B R104, R104 ;  /* 0x00000068ff68723e */ /* 0x000fe200020006ff */
        /* <DEDUP_REMOVED lines=38> */
[----:B------:R-:W-:Y:S02]  /*8920*/  HADD2.F32 R37, -RZ, R106.H0_H0 ;  /* 0x2000006aff257230 */ /* 0x000fe40000004100 */
[----:B------:R-:W-:Y:S01]  /*8930*/  FFMA.FTZ R36, R33, R38, -R34 ;  /* 0x0000002621247223 */ /* 0x000fe20000010822 */
[----:B------:R-:W-:Y:S01]  /*8940*/  F2FP.F16.E4M3.UNPACK_B R33, R30 ;  /* 0x0000001eff21723e */ /* 0x000fe200020006ff */
[----:B------:R-:W-:Y:S01]  /*8950*/  HADD2.F32 R30, -RZ, R28.H0_H0 ;  /* 0x2000001cff1e7230 */ /* 0x000fe20000004100 */
[----:B------:R-:W-:Y:S01]  /*8960*/  F2FP.F16.E4M3.UNPACK_B R102, R102 ;  /* 0x00000066ff66723e */ /* 0x000fe200020006ff */
[----:B------:R-:W-:Y:S01]  /*8970*/  FFMA.FTZ R97, R35, R38, R40 ;  /* 0x0000002623617223 */ /* 0x000fe20000010028 */
[----:B------:R-:W-:Y:S01]  /*8980*/  HADD2.F32 R106, -RZ, R106.H1_H1 ;  /* 0x3000006aff6a7230 */ /* 0x000fe20000004100 */
[----:B------:R-:W-:Y:S01]  /*8990*/  F2FP.SATFINITE.E4M3.F32.PACK_AB_MERGE_C R31, R46, R31, RZ ;  /* 0x0000001f2e1f723e */ /* 0x000fe200048070ff */
[--C-:B------:R-:W-:Y:S01]  /*89a0*/  HADD2.F32 R34, -RZ, R33.reuse.H0_H0 ;  /* 0x20000021ff227230 */ /* 0x100fe20000004100 */
[----:B------:R-:W-:Y:S01]  /*89b0*/  F2FP.F16.E4M3.UNPACK_B R40, R10 ;  /* 0x0000000aff28723e */ /* 0x000fe200020006ff */
[----:B------:R-:W-:Y:S01]  /*89c0*/  HADD2.F32 R33, -RZ, R33.H1_H1 ;  /* 0x30000021ff217230 */ /* 0x000fe20000004100 */
[----:B------:R-:W-:Y:S01]  /*89d0*/  F2FP.SATFINITE.E4M3.F32.PACK_AB_MERGE_C R43, R43, R32, RZ ;  /* 0x000000202b2b723e */ /* 0x000fe200048070ff */
[----:B------:R-:W-:-:S02]  /*89e0*/  HADD2.F32 R35, -RZ, R102.H0_H0 ;  /* 0x20000066ff237230 */ /* 0x000fc40000004100 */
[-C--:B------:R-:W-:Y:S01]  /*89f0*/  FMUL.FTZ R39, R34, R37.reuse ;  /* 0x0000002522277220 */ /* 0x080fe20000410000 */
[----:B------:R-:W-:Y:S02]  /*8a00*/  HADD2.F32 R28, -RZ, R28.H1_H1 ;  /* 0x3000001cff1c7230 */ /* 0x000fe40000004100 */
[C---:B------:R-:W-:Y:S01]  /*8a10*/  FMUL.FTZ R37, R30.reuse, R37 ;  /* 0x000000251e257220 */ /* 0x040fe20000410000 */
[----:B------:R-:W-:Y:S02]  /*8a20*/  HADD2.F32 R102, -RZ, R102.H1_H1 ;  /* 0x30000066ff667230 */ /* 0x000fe40000004100 */
[CC--:B------:R-:W-:Y:S01]  /*8a30*/  FMUL.FTZ R45, R33.reuse, R106.reuse ;  /* 0x0000006a212d7220 */ /* 0x0c0fe20000410000 */
        /* <DEDUP_REMOVED lines=24> */
[-C--:B------:R-:W-:Y:S01]  /*8bc0*/  FMUL.FTZ R42, R37, R40.reuse ;  /* 0x00000028252a7220 */ /* 0x080fe20000410000 */
[----:B------:R-:W-:Y:S01]  /*8bd0*/  FFMA.FTZ R34, R36, R39, R41 ;  /* 0x0000002724227223 */ /* 0x000fe20000010029 */
[C---:B------:R-:W-:Y:S01]  /*8be0*/  FMUL.FTZ R40, R35.reuse, R40 ;  /* 0x0000002823287220 */ /* 0x040fe20000410000 */
[----:B------:R-:W-:Y:S01]  /*8bf0*/  F2FP.F16.E4M3.UNPACK_B R36, R9.H1 ;  /* 0x00000009ff24723e */ /* 0x000fe200030006ff */
[----:B------:R-:W-:Y:S01]  /*8c00*/  FFMA.FTZ R44, R35, R38, -R42 ;  /* 0x00000026232c7223 */ /* 0x000fe2000001082a */
[----:B------:R-:W-:Y:S01]  /*8c10*/  F2FP.F16.E4M3.UNPACK_B R35, R10.H1 ;  /* 0x0000000aff23723e */ /* 0x000fe200030006ff */
[----:B------:R-:W-:Y:S01]  /*8c20*/  FFMA.FTZ R43, R37, R38, R40 ;  /* 0x00000026252b7223 */ /* 0x000fe20000010028 */
[----:B------:R-:W-:Y:S01]  /*8c30*/  F2FP.F16.E4M3.UNPACK_B R5, R5.H1 ;  /* 0x00000005ff05723e */ /* 0x000fe200030006ff */
[--C-:B------:R-:W-:Y:S01]  /*8c40*/  HADD2.F32 R10, -RZ, R36.reuse.H0_H0 ;  /* 0x20000024ff0a7230 */ /* 0x100fe20000004100 */
[----:B------:R-:W-:Y:S01]  /*8c50*/  F2FP.F16.E4M3.UNPACK_B R8, R8.H1 ;  /* 0x00000008ff08723e */ /* 0x000fe200030006ff */
[----:B------:R-:W-:Y:S01]  /*8c60*/  HADD2.F32 R37, -RZ, R35.H0_H0 ;  /* 0x20000023ff257230 */ /* 0x000fe20000004100 */
[----:B------:R-:W-:Y:S01]  /*8c70*/  F2FP.SATFINITE.E4M3.F32.PACK_AB_MERGE_C R30, R45, R30, R47 ;  /* 0x0000001e2d1e723e */ /* 0x000fe2000480702f */
[----:B------:R-:W-:Y:S01]  /*8c80*/  HADD2.F32 R9, -RZ, R5.H0_H0 ;  /* 0x20000005ff097230 */ /* 0x000fe20000004100 */
[----:B------:R-:W-:Y:S01]  /*8c90*/  F2FP.F16.E4M3.UNPACK_B R39, R6 ;  /* 0x00000006ff27723e */ /* 0x000fe200020006ff */
[----:B------:R-:W-:-:S02]  /*8ca0*/  HADD2.F32 R36, -RZ, R36.H1_H1 ;  /* 0x30000024ff247230 */ /* 0x000fc40000004100 */
[-C--:B------:R-:W-:Y:S01]  /*8cb0*/  FMUL.FTZ R40, R10, R37.reuse ;  /* 0x000000250a287220 */ /* 0x080fe20000410000 */
[----:B------:R-:W-:Y:S02]  /*8cc0*/  HADD2.F32 R38, -RZ, R35.H1_H1 ;  /* 0x30000023ff267230 */ /* 0x000fe40000004100 */
[C---:B------:R-:W-:Y:S01]  /*8cd0*/  FMUL.FTZ R37, R9.reuse, R37 ;  /* 0x0000002509257220 */ /* 0x040fe20000410000 */
[--C-:B------:R-:W-:Y:S02]  /*8ce0*/  HADD2.F32 R35, -RZ, R8.reuse.H0_H0 ;  /* 0x20000008ff237230 */ /* 0x100fe40000004100 */
[----:B------:R-:W-:Y:S02]  /*8cf0*/  HADD2.F32 R5, -RZ, R5.H1_H1 ;  /* 0x30000005ff057230 */ /* 0x000fe40000004100 */
        /* <DEDUP_REMOVED lines=58> */
.L_x_10410:
[----:B------:R-:W-:Y:S05]  /*90a0*/  BSYNC B1 ;  /* 0x0000000000017941 */ /* 0x000fea0003800000 */
.L_x_10409:
[----:B0-----:R0:W-:Y:S01]  /*90b0*/  ST.E.128 desc[UR60][R12.64], R4 ;  /* 0x000000040c007985 */ /* 0x0011e2000c101d3c */
[----:B------:R-:W-:-:S13]  /*90c0*/  ISETP.GE.AND P2, PT, R15, R108, PT ;  /* 0x0000006c0f00720c */ /* 0x000fda0003f46270 */
[----:B------:R-:W-:Y:S05]  /*90d0*/  @P2 BRA `(.L_x_10388) ;  /* 0x0000000400702947 */ /* 0x000fea0003800000 */
[----:B0-----:R-:W-:-:S04]  /*90e0*/  IADD3 R4, P2, R15, R14, RZ ;  /* 0x0000000e0f047210 */ /* 0x001fc80007f5e0ff */
[----:B------:R-:W-:-:S05]  /*90f0*/  LEA.HI.X.SX32 R5, R15, R29, 0x1, P2 ;  /* 0x0000001d0f057211 */ /* 0x000fca00010f0eff */
[----:B------:R0:W-:Y:S01]  /*9100*/  ST.E.128 desc[UR60][R4.64], R8 ;  /* 0x0000000804007985 */ /* 0x0001e2000c101d3c */
[----:B------:R-:W-:Y:S05]  /*9110*/  BRA `(.L_x_10388) ;  /* 0x0000000400607947 */ /* 0x000fea0003800000 */
.L_x_10358:
[----:B------:R-:W2:Y:S02]  /*9120*/  LDL R4, [R1+0x8] ;  /* 0x0000080001047983 */ /* 0x000ea40000100800 */
[----:B--2---:R-:W-:-:S13]  /*9130*/  R2UR UR4, R4 ;  /* 0x00000000040472ca */ /* 0x004fda00000e0000 */
[----:B------:R-:W-:-:S06]  /*9140*/  UISETP.NE.AND UP0, UPT, UR4, 0x3, UPT ;  /* 0x000000030400788c */ /* 0x000fcc000bf05270 */
[----:B------:R-:W-:-:S13]  /*9150*/  PLOP3.LUT P5, PT, PT, PT, UP0, 0x80, 0x0 ;  /* 0x000000000000781c */ /* 0x000fda0003faf008 */
[----:B------:R-:W-:Y:S05]  /*9160*/  @!P5 BRA `(.L_x_10411) ;  /* 0x000000000004d947 */ /* 0x000fea0003800000 */
[----:B------:R-:W-:Y:S01]  /*9170*/  BPT.TRAP 0x1 ;  /* 0x000000040000795c */ /* 0x000fe20000300000 */
.L_x_10411:
[----:B------:R-:W-:Y:S01]  /*9180*/  IMAD R86, R188, 0x8, R18 ;  /* 0x00000008bc567824 */ /* 0x000fe200078e0212 */
[----:B------:R-:W-:Y:S01]  /*9190*/  SHF.L.U32 R98, R195, 0x1f, RZ ;  /* 0x0000001fc3627819 */ /* 0x000fe200000006ff */
[----:B------:R-:W-:Y:S01]  /*91a0*/  BSSY B1, `(.L_x_10412) ;  /* 0x0000004000017945 */ /* 0x000fe20003800000 */
[----:B------:R-:W-:Y:S02]  /*91b0*/  SHF.R.S32.HI R93, RZ, 0x1f, R92 ;  /* 0x0000001fff5d7819 */ /* 0x000fe4000001145c */
[----:B------:R-:W0:Y:S02]  /*91c0*/  SYNCS.PHASECHK.TRANS64.TRYWAIT P2, [R86+URZ+0x22890], R98 ;  /* 0x02289062560075a7 */ /* 0x000e24000804017f */
[----:B0-----:R-:W-:Y:S05]  /*91d0*/  @!P2 BRA `(.L_x_10413) ;  /* 0x000001e80090a947 */ /* 0x001fea0003800000 */
.L_x_10702:
[----:B------:R-:W-:Y:S05]  /*91e0*/  BSYNC B1 ;  /* 0x0000000000017941 */ /* 0x000fea0003800000 */
.L_x_10412:
        /* <DEDUP_REMOVED lines=25> */
.L_x_10706:
        /* <DEDUP_REMOVED lines=13> */
.L_x_10416:
[----:B------:R-:W-:Y:S05]  /*9450*/  BSYNC B1 ;  /* 0x0000000000017941 */ /* 0x000fea0003800000 */
.L_x_10415:
[----:B------:R-:W-:-:S03]  /*9460*/  UMOV UR4, 0xffffffff ;  /* 0xffffffff00047882 */ /* 0x000fc60000000000 */
[----:B------:R-:W-:Y:S05]  /*9470*/  BRA.DIV UR4, `(.L_x_10417) ;  /* 0x000001ea04447947 */ /* 0x000fea000b800000 */
[----:B--2-4-:R2:W4:Y:S04]  /*9480*/  SHFL.IDX PT, R5, R29, 0x1, 0x1c1f ;  /* 0x003c1f001d057f89 */ /* 0x01452800000e0000 */
[----:B---3--:R2:W3:Y:S02]  /*9490*/  SHFL.IDX PT, R14, R28, 0x1, 0x1c1f ;  /* 0x003c1f001c0e7f89 */ /* 0x0084e400000e0000 */
.L_x_10710:
        /* <DEDUP_REMOVED lines=14> */
.L_x_10419:
[----:B------:R-:W-:Y:S05]  /*9580*/  BSYNC B1 ;  /* 0x0000000000017941 */ /* 0x000fea0003800000 */
.L_x_10418:
[----:B------:R-:W-:-:S03]  /*9590*/  UMOV UR4, 0xffffffff ;  /* 0xffffffff00047882 */ /* 0x000fc60000000000 */
[----:B------:R-:W-:Y:S05]  /*95a0*/  BRA.DIV UR4, `(.L_x_10420) ;  /* 0x000001ea04407947 */ /* 0x000fea000b800000 */
[----:B---34-:R3:W4:Y:S04]  /*95b0*/  SHFL.IDX PT, R5, R29, 0x2, 0x1c1f ;  /* 0x005c1f001d057f89 */ /* 0x01872800000e0000 */
[----:B------:R3:W0:Y:S02]  /*95c0*/  SHFL.IDX PT, R14, R28, 0x2, 0x1c1f ;  /* 0x005c1f001c0e7f89 */ /* 0x00062400000e0000 */
.L_x_10714:
        /* <DEDUP_REMOVED lines=13> */
.L_x_10388:
[----:B------:R-:W-:Y:S05]  /*96a0*/  BSYNC B0 ;  /* 0x0000000000007941 */ /* 0x000fea0003800000 */
.L_x_10357:
        /* <DEDUP_REMOVED lines=16> */
.L_x_10422:
[----:B------:R-:W-:Y:S05]  /*97b0*/  BSYNC B0 ;  /* 0x0000000000007941 */ /* 0x000fea0003800000 */
.L_x_10421:
[----:B------:R-:W0:Y:S01]  /*97c0*/  SYNCS.PHASECHK.TRANS64.TRYWAIT P3, [R86+URZ+0x228b0], R98 ;  /* 0x0228b062560075a7 */ /* 0x000e22000806017f */
[----:B------:R-:W-:Y:S04]  /*97d0*/  BSSY B0, `(.L_x_10423) ;  /* 0x0000002000007945 */ /* 0x000fe80003800000 */
[----:B0-----:R-:W-:Y:S05]  /*97e0*/  @!P3 BRA `(.L_x_10424) ;  /* 0x000001e400f8b947 */ /* 0x001fea0003800000 */
.L_x_10715:
[----:B------:R-:W-:Y:S05]  /*97f0*/  BSYNC B0 ;  /* 0x0000000000007941 */ /* 0x000fea0003800000 */
.L_x_10423:
        /* <DEDUP_REMOVED lines=33> */
.L_x_10426:
[----:B------:R-:W-:Y:S05]  /*9a10*/  BSYNC B0 ;  /* 0x0000000000007941 */ /* 0x000fea0003800000 */
.L_x_10425:
[----:B------:R-:W-:Y:S01]  /*9a20*/  ISETP.GE.AND P3, PT, R95, 0x41, PT ;  /* 0x000000415f00780c */ /* 0x000fe20003f66270 */
[----:B0-----:R0:W0:Y:S01]  /*9a30*/  SHFL.IDX PT, R5, R13, 0x1, 0x1c1f ;  /* 0x003c1f000d057f89 */ /* 0x00102200000e0000 */
[----:B------:R-:W-:Y:S03]  /*9a40*/  BSSY B0, `(.L_x_10427) ;  /* 0x000000e000007945 */ /* 0x000fe60003800000 */
[----:B----4-:R4:W0:Y:S08]  /*9a50*/  SHFL.IDX PT, R8, R12, 0x1, 0x1c1f ;  /* 0x003c1f000c087f89 */ /* 0x01083000000e0000 */
[----:B----4-:R-:W-:Y:S05]  /*9a60*/  @!P3 BRA `(.L_x_10428) ;  /* 0x00000000002cb947 */ /* 0x010fea0003800000 */
[----:B------:R-:W-:Y:S02]  /*9a70*/  ULDC UR4, c[0x0][0x2f4] ;  /* 0x0000bd0000047ab9 */ /* 0x000fe40000000800 */
        /* <DEDUP_REMOVED lines=10> */
.L_x_10428:
[----:B------:R-:W-:Y:S05]  /*9b20*/  BSYNC B0 ;  /* 0x0000000000007941 */ /* 0x000fea0003800000 */
.L_x_10427:
        /* <DEDUP_REMOVED lines=8> */
[----:B0-----:R-:W-:-:S05]  /*9bb0*/  @!P3 IADD3 R10, P4, R16, R8, RZ ;  /* 0x00000008100ab210 */ /* 0x001fca0007f9e0ff */
[----:B------:R-:W-:Y:S01]  /*9bc0*/  @!P3 IMAD.X R11, R13, 0x1, R17, P4 ;  /* 0x000000010d0bb824 */ /* 0x000fe200020e0611 */
[----:B------:R-:W-:-:S13]  /*9bd0*/  ISETP.GE.AND P4, PT, R19, UR4, PT ;  /* 0x0000000413007c0c */ /* 0x000fda000bf86270 */
[----:B------:R-:W-:-:S05]  /*9be0*/  @!P4 IADD3 R8, P5, R19, R8, RZ ;  /* 0x000000081308c210 */ /* 0x000fca0007fbe0ff */
[----:B------:R-:W-:Y:S01]  /*9bf0*/  @!P4 IMAD.X R9, R13, 0x1, R190, P5 ;  /* 0x000000010d09c824 */ /* 0x000fe200028e06be */
[----:B----4-:R-:W-:Y:S04]  /*9c00*/  @!P3 ST.E.128 desc[UR60][R10.64], R4 ;  /* 0x000000040a00b985 */ /* 0x010fe8000c101d3c */
[----:B------:R-:W0:Y:S04]  /*9c10*/  @!P4 LDS.128 R4, [R89+0xe400] ;  /* 0x00e400005904c984 */ /* 0x000e280000000c00 */
[----:B0-----:R4:W-:Y:S02]  /*9c20*/  @!P4 ST.E.128 desc[UR60][R8.64], R4 ;  /* 0x000000040800c985 */ /* 0x0019e4000c101d3c */
.L_x_10430:
[----:B------:R-:W-:Y:S05]  /*9c30*/  BSYNC B0 ;  /* 0x0000000000007941 */ /* 0x000fea0003800000 */
.L_x_10429:
        /* <DEDUP_REMOVED lines=22> */
.L_x_10352:
[----:B------:R-:W-:Y:S05]  /*9da0*/  @P0 BRA `(.L_x_10432) ;  /* 0x00000000000c0947 */ /* 0x000fea0003800000 */
[----:B------:R-:W1:Y:S01]  /*9db0*/  FENCE.VIEW.ASYNC.G ;  /* 0x00000000000073c6 */ /* 0x000e620000000100 */
[----:B------:R-:W-:Y:S05]  /*9dc0*/  WARPSYNC.ALL ;  /* 0x0000000000007948 */ /* 0x000fea0003800000 */
[----:B-1----:R-:W-:Y:S06]  /*9dd0*/  BAR.ARV 0xc, 0x180 ;  /* 0x0306000000007b1d */ /* 0x002fec0000002000 */
.L_x_10432:
[----:B------:R-:W-:Y:S01]  /*9de0*/  ULDC.64 UR6, c[0x0][0x998] ;  /* 0x0002660000067ab9 */ /* 0x000fe20000000a00 */
[----:B------:R-:W-:Y:S01]  /*9df0*/  ULDC.64 UR4, c[0x0][0x990] ;  /* 0x0002640000047ab9 */ /* 0x000fe20000000a00 */
[----:B------:R-:W-:Y:S02]  /*9e00*/  ISETP.NE.U32.AND P1, PT, RZ, UR6, PT ;  /* 0x00000006ff007c0c */ /* 0x000fe4000bf25070 */
[----:B------:R-:W-:Y:S02]  /*9e10*/  ISETP.NE.U32.AND P0, PT, RZ, UR4, PT ;  /* 0x00000004ff007c0c */ /* 0x000fe4000bf05070 */
[----:B------:R-:W-:Y:S02]  /*9e20*/  ISETP.NE.AND.EX P1, PT, RZ, UR7, PT, P1 ;  /* 0x00000007ff007c0c */ /* 0x000fe4000bf25310 */
[----:B------:R-:W-:-:S11]  /*9e30*/  ISETP.NE.AND.EX P0, PT, RZ, UR5, PT, P0 ;  /* 0x00000005ff007c0c */ /* 0x000fd6000bf05300 */
        /* <DEDUP_REMOVED lines=12> */
[----:B----4-:R-:W-:-:S04]  /*9f00*/  @P1 IMAD.WIDE.U32 R6, R192, R12, R4 ;  /* 0x0000000cc0061225 */ /* 0x010fc800078e0004 */
[----:B--2---:R-:W-:Y:S01]  /*9f10*/  @P0 IMAD.WIDE.U32 R2, R192, R10, R2 ;  /* 0x0000000ac0020225 */ /* 0x004fe200078e0002 */
[----:B------:R-:W-:-:S03]  /*9f20*/  @P1 LEA R8, P3, R6, UR6, 0x2 ;  /* 0x0000000606081c11 */ /* 0x000fc6000f8610ff */
[----:B------:R-:W-:Y:S01]  /*9f30*/  @P1 IMAD R5, R192, R13, R7 ;  /* 0x0000000dc0051224 */ /* 0x000fe200078e0207 */
[----:B------:R-:W-:Y:S01]  /*9f40*/  @P0 LEA R4, P2, R2, UR4, 0x2 ;  /* 0x0000000402040c11 */ /* 0x000fe2000f8410ff */
[----:B------:R-:W-:Y:S01]  /*9f50*/  @P0 IMAD R3, R192, R11, R3 ;  /* 0x0000000bc0030224 */ /* 0x000fe200078e0203 */
[----:B------:R-:W-:Y:S01]  /*9f60*/  ULDC UR4, c[0x0][0x988] ;  /* 0x0002620000047ab9 */ /* 0x000fe20000000800 */
[----:B------:R-:W-:Y:S01]  /*9f70*/  IMAD.MOV.U32 R0, RZ, RZ, 0x3f800000 ;  /* 0x3f800000ff007424 */ /* 0x000fe200078e00ff */
[----:B------:R-:W-:Y:S02]  /*9f80*/  @P1 LEA.HI.X R9, R6, UR7, R5, 0x2, P3 ;  /* 0x0000000706091c11 */ /* 0x000fe400098f1405 */
[----:B------:R-:W-:Y:S02]  /*9f90*/  @P0 LEA.HI.X R5, R2, UR5, R3, 0x2, P2 ;  /* 0x0000000502050c11 */ /* 0x000fe400090f1403 */
[----:B------:R-:W-:Y:S01]  /*9fa0*/  MOV R3, 0x3f800000 ;  /* 0x3f80000000037802 */ /* 0x000fe20000000f00 */
[----:B------:R-:W2:Y:S01]  /*9fb0*/  @P1 LDG.E R0, desc[UR60][R8.64] ;  /* 0x0000003c08001981 */ /* 0x000ea2000c1e1900 */
[----:B------:R-:W0:Y:S04]  /*9fc0*/  LDC R2, c[0x0][0x448] ;  /* 0x00011200ff027b82 */ /* 0x000e280000000800 */
[----:B------:R1:W2:Y:S01]  /*9fd0*/  @P0 LDG.E R3, desc[UR60][R4.64] ;  /* 0x0000003c04030981 */ /* 0x0002a2000c1e1900 */
[----:B------:R-:W-:Y:S01]  /*9fe0*/  BSSY B0, `(.L_x_10433) ;  /* 0x000002e000007945 */ /* 0x000fe20003800000 */
[----:B------:R-:W-:Y:S01]  /*9ff0*/  IMAD.MOV.U32 R217, RZ, RZ, RZ ;  /* 0x000000ffffd97224 */ /* 0x000fe200078e00ff */
[----:B0-----:R-:W-:Y:S01]  /*a000*/  ISETP.NE.AND P0, PT, R2, 0x1, PT ;  /* 0x000000010200780c */ /* 0x001fe20003f05270 */
[----:B------:R-:W-:-:S12]  /*a010*/  VIADD R2, R197, 0x7f ;  /* 0x0000007fc5027836 */ /* 0x000fd80000000000 */
[----:B------:R-:W0:Y:S08]  /*a020*/  @P0 LDC R7, c[0x0][0x44c] ;  /* 0x00011300ff070b82 */ /* 0x000e300000000800 */
[----:B------:R-:W4:Y:S01]  /*a030*/  @P0 LDC R6, c[0x0][0x450] ;  /* 0x00011400ff060b82 */ /* 0x000f220000000800 */
[----:B0-----:R-:W-:-:S05]  /*a040*/  @P0 IMAD.HI.U32 R7, R2, R7, RZ ;  /* 0x0000000702070227 */ /* 0x001fca00078e00ff */
[----:B----4-:R-:W-:-:S05]  /*a050*/  @P0 SHF.R.U32.HI R2, RZ, R6, R7 ;  /* 0x00000006ff020219 */ /* 0x010fca0000011607 */
        /* <DEDUP_REMOVED lines=38> */
.L_x_10434:
[----:B------:R-:W-:Y:S05]  /*a2c0*/  BSYNC B0 ;  /* 0x0000000000007941 */ /* 0x000fea0003800000 */
.L_x_10433:
[-C--:B------:R-:W-:Y:S01]  /*a2d0*/  IMAD R204, R226, R217.reuse, RZ ;  /* 0x000000d9e2cc7224 */ /* 0x080fe200078e02ff */
[----:B------:R-:W-:Y:S02]  /*a2e0*/  PLOP3.LUT P0, PT, PT, PT, PT, 0x80, 0x0 ;  /* 0x000000000000781c */ /* 0x000fe40003f0f070 */
[----:B------:R-:W-:Y:S02]  /*a2f0*/  CS2R R14, SRZ ;  /* 0x00000000000e7805 */ /* 0x000fe4000001ff00 */
[----:B------:R-:W-:Y:S02]  /*a300*/  CS2R R88, SRZ ;  /* 0x0000000000587805 */ /* 0x000fe4000001ff00 */
[----:B------:R-:W-:Y:S02]  /*a310*/  CS2R R10, SRZ ;  /* 0x00000000000a7805 */ /* 0x000fe4000001ff00 */
[----:B------:R-:W-:Y:S01]  /*a320*/  VIADDMNMX R217, R204, R217, R26, PT ;  /* 0x000000d9ccd97246 */ /* 0x000fe2000380011a */
[----:B------:R-:W-:Y:S01]  /*a330*/  IMAD.MOV.U32 R55, RZ, RZ, RZ ;  /* 0x000000ffff377224 */ /* 0x000fe200078e00ff */
[----:B------:R-:W-:-:S02]  /*a340*/  CS2R R76, SRZ ;  /* 0x00000000004c7805 */ /* 0x000fc4000001ff00 */
[----:B------:R-:W-:Y:S02]  /*a350*/  CS2R R60, SRZ ;  /* 0x00000000003c7805 */ /* 0x000fe4000001ff00 */
[----:B------:R-:W-:Y:S02]  /*a360*/  ISETP.GT.AND P1, PT, R217, R204, PT ;  /* 0x000000ccd900720c */ /* 0x000fe40003f24270 */
[----:B------:R-:W-:Y:S02]  /*a370*/  CS2R R96, SRZ ;  /* 0x0000000000607805 */ /* 0x000fe4000001ff00 */
[----:B------:R-:W-:Y:S02]  /*a380*/  CS2R R90, SRZ ;  /* 0x00000000005a7805 */ /* 0x000fe4000001ff00 */
[----:B------:R-:W-:Y:S02]  /*a390*/  CS2R R92, SRZ ;  /* 0x00000000005c7805 */ /* 0x000fe4000001ff00 */
[----:B------:R-:W-:Y:S01]  /*a3a0*/  CS2R R72, SRZ ;  /* 0x0000000000487805 */ /* 0x000fe2000001ff00 */
[----:B------:R-:W-:Y:S01]  /*a3b0*/  IMAD.MOV.U32 R0, RZ, RZ, RZ ;  /* 0x000000ffff007224 */ /* 0x000fe200078e00ff */
[----:B------:R-:W-:-:S02]  /*a3c0*/  CS2R R84, SRZ ;  /* 0x0000000000547805 */ /* 0x000fc4000001ff00 */
[----:B------:R-:W-:Y:S02]  /*a3d0*/  CS2R R52, SRZ ;  /* 0x0000000000347805 */ /* 0x000fe4000001ff00 */
[----:B------:R-:W-:Y:S02]  /*a3e0*/  MOV R58, RZ ;  /* 0x000000ff003a7202 */ /* 0x000fe40000000f00 */
[----:B------:R-:W-:Y:S02]  /*a3f0*/  CS2R R114, SRZ ;  /* 0x0000000000727805 */ /* 0x000fe4000001ff00 */
[----:B------:R-:W-:Y:S02]  /*a400*/  CS2R R40, SRZ ;  /* 0x0000000000287805 */ /* 0x000fe4000001ff00 */
[----:B------:R-:W-:Y:S02]  /*a410*/  CS2R R38, SRZ ;  /* 0x0000000000267805 */ /* 0x000fe4000001ff00 */
[----:B------:R-:W-:-:S02]  /*a420*/  CS2R R64, SRZ ;  /* 0x0000000000407805 */ /* 0x000fc4000001ff00 */
[----:B------:R-:W-:Y:S02]  /*a430*/  CS2R R44, SRZ ;  /* 0x00000000002c7805 */ /* 0x000fe4000001ff00 */
        /* <DEDUP_REMOVED lines=10> */
[----:B---3--:R-:W-:Y:S01]  /*a4e0*/  CS2R R28, SRZ ;  /* 0x00000000001c7805 */ /* 0x008fe2000001ff00 */
        /* <DEDUP_REMOVED lines=20> */
.L_x_10718:
[----:B01----:R-:W-:Y:S01]  /*a630*/  LEA.HI R0, R196, R196, RZ, 0x1 ;  /* 0x000000c4c4007211 */ /* 0x003fe200078f08ff */
[----:B------:R-:W-:Y:S01]  /*a640*/  BSSY B6, `(.L_x_10437) ;  /* 0x0000019000067945 */ /* 0x000fe20003800000 */
[----:B------:R-:W-:Y:S02]  /*a650*/  IADD3 R26, R18, 0x14400, RZ ;  /* 0x00014400121a7810 */ /* 0x000fe40007ffe0ff */
        /* <DEDUP_REMOVED lines=23> */
.L_x_10438:
[----:B------:R-:W-:Y:S05]  /*a7d0*/  BSYNC B6 ;  /* 0x0000000000067941 */ /* 0x000fea0003800000 */
.L_x_10437:
[----:B------:R-:W-:Y:S02]  /*a7e0*/  ULDC UR4, c[0x0][0x3f4] ;  /* 0x0000fd0000047ab9 */ /* 0x000fe40000000800 */
[----:B------:R-:W-:-:S13]  /*a7f0*/  ISETP.LT.AND P0, PT, RZ, UR4, PT ;  /* 0x00000004ff007c0c */ /* 0x000fda000bf01270 */
[----:B------:R-:W-:Y:S05]  /*a800*/  @P0 BRA `(.L_x_10439) ;  /* 0x0000000000480947 */ /* 0x000fea0003800000 */
[----:B------:R-:W2:Y:S02]  /*a810*/  LDL R20, [R1+0x28] ;  /* 0x0000280001147983 */ /* 0x000ea40000100800 */
[----:B--2---:R-:W-:-:S13]  /*a820*/  R2UR UR5, R20 ;  /* 0x00000000140572ca */ /* 0x004fda00000e0000 */
[----:B------:R-:W-:-:S04]  /*a830*/  ULEA.HI UR4, UR5, UR5, URZ, 0x1 ;  /* 0x0000000505047291 */ /* 0x000fc8000f8f083f */
[----:B------:R-:W-:-:S04]  /*a840*/  ULOP3.LUT UR4, UR4, 0xfffffffe, URZ, 0xc0, !UPT ;  /* 0xfffffffe04047892 */ /* 0x000fc8000f8ec03f */
[----:B------:R-:W-:-:S06]  /*a850*/  UIADD3 UR4, UR5, -UR4, URZ ;  /* 0x8000000405047290 */ /* 0x000fcc000fffe03f */
[----:B------:R-:W-:-:S05]  /*a860*/  IMAD.U32 R3, RZ, RZ, UR4 ;  /* 0x00000004ff037e24 */ /* 0x000fca000f8e00ff */
[----:B------:R-:W-:-:S04]  /*a870*/  SHF.L.U32 R3, R3, 0x1f, RZ ;  /* 0x0000001f03037819 */ /* 0x000fc800000006ff */
[----:B------:R0:W1:Y:S03]  /*a880*/  SYNCS.PHASECHK.TRANS64.TRYWAIT P0, [R18+URZ+0x22800], R3 ;  /* 0x02280003120075a7 */ /* 0x000066000800017f */
[----:B-1----:R-:W-:Y:S05]  /*a890*/  @!P0 NANOSLEEP.SYNCS 0x989680 ;  /* 0x009896800000895d */ /* 0x002fea0003900000 */
[----:B------:R-:W1:Y:S01]  /*a8a0*/  @!P0 SYNCS.PHASECHK.TRANS64 P0, [R18+URZ+0x22800], R3 ;  /* 0x02280003120085a7 */ /* 0x000e62000800007f */
[----:B------:R-:W-:Y:S04]  /*a8b0*/  BSSY B0, `(.L_x_10440) ;  /* 0x0000006000007945 */ /* 0x000fe80003800000 */
[----:B-1----:R-:W-:Y:S05]  /*a8c0*/  @P0 BRA `(.L_x_10441) ;  /* 0x0000000000100947 */ /* 0x002fea0003800000 */
.L_x_10442:
[----:B-1----:R1:W2:Y:S02]  /*a8d0*/  SYNCS.PHASECHK.TRANS64.TRYWAIT P0, [R18+URZ+0x22800], R3 ;  /* 0x02280003120075a7 */ /* 0x0022a4000800017f */
[----:B--2---:R-:W-:Y:S05]  /*a8e0*/  @!P0 NANOSLEEP.SYNCS 0x989680 ;  /* 0x009896800000895d */ /* 0x004fea0003900000 */
[----:B------:R-:W2:Y:S02]  /*a8f0*/  @!P0 SYNCS.PHASECHK.TRANS64 P0, [R18+URZ+0x22800], R3 ;  /* 0x02280003120085a7 */ /* 0x000ea4000800007f */
[----:B--2---:R-:W-:Y:S05]  /*a900*/  @!P0 BRA `(.L_x_10442) ;  /* 0xfffffffc00f08947 */ /* 0x004fea000383ffff */
.L_x_10441:
[----:B------:R-:W-:Y:S05]  /*a910*/  BSYNC B0 ;  /* 0x0000000000007941 */ /* 0x000fea0003800000 */
.L_x_10440:
[----:B------:R-:W-:Y:S05]  /*a920*/  BRA `(.L_x_10443) ;  /* 0x0000004c00e47947 */ /* 0x000fea0003800000 */
.L_x_10439:
        /* <DEDUP_REMOVED lines=17> */
[----:B------:R-:W-:Y:S01]  /*aa40*/  MOV R4, UR4 ;  /* 0x0000000400047c02 */ /* 0x000fe20008000f00 */
        /* <DEDUP_REMOVED lines=12> */
.L_x_10445:
[----:B------:R-:W-:Y:S05]  /*ab10*/  BSYNC B6 ;  /* 0x0000000000067941 */ /* 0x000fea0003800000 */
.L_x_10444:
[----:B------:R-:W-:Y:S01]  /*ab20*/  ULDC.U8 UR4, c[0x0][0x410] ;  /* 0x0001040000047ab9 */ /* 0x000fe20000000000 */
[----:B------:R-:W-:Y:S01]  /*ab30*/  BSSY B0, `(.L_x_10446) ;  /* 0x00004d0000007945 */ /* 0x000fe20003800000 */
[----:B------:R-:W-:Y:S01]  /*ab40*/  ISETP.NE.AND P0, PT, RZ, UR4, PT ;  /* 0x00000004ff007c0c */ /* 0x000fe2000bf05270 */
[----:B------:R-:W-:-:S12]  /*ab50*/  IMAD.IADD R41, R191, 0x1, R197 ;  /* 0x00000001bf297824 */ /* 0x000fd800078e02c5 */
[----:B------:R-:W-:Y:S05]  /*ab60*/  @!P0 BRA `(.L_x_10447) ;  /* 0x0000002400cc8947 */ /* 0x000fea0003800000 */
[----:B------:R-:W0:Y:S01]  /*ab70*/  LDC R21, c[0x0][0x448] ;  /* 0x00011200ff157b82 */ /* 0x000e220000000800 */
[----:B------:R-:W1:Y:S01]  /*ab80*/  S2R R20, SR_TID.X ;  /* 0x0000000000147919 */ /* 0x000e620000002100 */
[----:B------:R-:W-:Y:S01]  /*ab90*/  MOV R10, R24 ;  /* 0x00000018000a7202 */ /* 0x000fe20000000f00 */
[----:B------:R-:W-:Y:S01]  /*aba0*/  IMAD.MOV.U32 R8, RZ, RZ, R26 ;  /* 0x000000ffff087224 */ /* 0x000fe200078e001a */
[----:B------:R-:W-:Y:S01]  /*abb0*/  ULDC.64 UR4, c[0x0][0x3f8] ;  /* 0x0000fe0000047ab9 */ /* 0x000fe20000000a00 */
[----:B------:R-:W-:Y:S01]  /*abc0*/  IMAD.MOV.U32 R9, RZ, RZ, R29 ;  /* 0x000000ffff097224 */ /* 0x000fe200078e001d */
[----:B------:R-:W-:Y:S01]  /*abd0*/  ULDC.64 UR6, c[0x0][0x408] ;  /* 0x0001020000067ab9 */ /* 0x000fe20000000a00 */
[----:B------:R-:W-:Y:S01]  /*abe0*/  IMAD.MOV.U32 R11, RZ, RZ, R31 ;  /* 0x000000ffff0b7224 */ /* 0x000fe200078e001f */
[----:B------:R-:W-:Y:S01]  /*abf0*/  ULDC.64 UR8, c[0x0][0x400] ;  /* 0x0001000000087ab9 */ /* 0x000fe20000000a00 */
[----:B------:R-:W-:Y:S02]  /*ac00*/  SHF.R.S32.HI R35, RZ, 0x1f, R193 ;  /* 0x0000001fff237819 */ /* 0x000fe400000114c1 */
[----:B0-----:R-:W-:Y:S01]  /*ac10*/  ISETP.NE.AND P0, PT, R21, 0x1, PT ;  /* 0x000000011500780c */ /* 0x001fe20003f05270 */
[----:B-1----:R-:W-:-:S12]  /*ac20*/  VIADD R28, R20, 0xffffff80 ;  /* 0xffffff80141c7836 */ /* 0x002fd80000000000 */
[----:B------:R-:W0:Y:S01]  /*ac30*/  @P0 LDC R0, c[0x0][0x44c] ;  /* 0x00011300ff000b82 */ /* 0x000e220000000800 */
[----:B------:R-:W-:-:S04]  /*ac40*/  SHF.R.S32.HI R20, RZ, 0x1f, R28 ;  /* 0x0000001fff147819 */ /* 0x000fc8000001141c */
[----:B------:R-:W-:-:S03]  /*ac50*/  LEA.HI R20, R20, R28, RZ, 0x2 ;  /* 0x0000001c14147211 */ /* 0x000fc600078f10ff */
[----:B------:R-:W1:Y:S01]  /*ac60*/  @P0 LDC R5, c[0x0][0x450] ;  /* 0x00011400ff050b82 */ /* 0x000e620000000800 */
[----:B------:R-:W-:-:S05]  /*ac70*/  LOP3.LUT R20, R20, 0xfffffffc, RZ, 0xc0, !PT ;  /* 0xfffffffc14147812 */ /* 0x000fca00078ec0ff */
[----:B------:R-:W-:-:S04]  /*ac80*/  IMAD.IADD R20, R28, 0x1, -R20 ;  /* 0x000000011c147824 */ /* 0x000fc800078e0a14 */
[----:B------:R-:W-:-:S04]  /*ac90*/  IMAD R3, R20, 0x40, R41 ;  /* 0x0000004014037824 */ /* 0x000fc800078e0229 */
        /* <DEDUP_REMOVED lines=20> */
.L_x_10724:
        /* <DEDUP_REMOVED lines=28> */
.L_x_10450:
[----:B------:R-:W-:Y:S05]  /*afa0*/  BSYNC B1 ;  /* 0x0000000000017941 */ /* 0x000fea0003800000 */
.L_x_10449:
[----:B------:R-:W-:Y:S01]  /*afb0*/  UMOV UR4, 0xffffffff ;  /* 0xffffffff00047882 */ /* 0x000fe20000000000 */
[----:B-1----:R-:W-:Y:S02]  /*afc0*/  CS2R R20, SRZ ;  /* 0x0000000000147805 */ /* 0x002fe4000001ff00 */
[----:B------:R-:W-:Y:S05]  /*afd0*/  BRA.DIV UR4, `(.L_x_10451) ;  /* 0x000001d204c07947 */ /* 0x000fea000b800000 */
[----:B------:R1:W0:Y:S04]  /*afe0*/  SHFL.IDX PT, R0, R6, 0x1, 0x1c1f ;  /* 0x003c1f0006007f89 */ /* 0x00022800000e0000 */
[----:B--2---:R1:W2:Y:S04]  /*aff0*/  SHFL.IDX PT, R3, R5, 0x1, 0x1c1f ;  /* 0x003c1f0005037f89 */ /* 0x0042a800000e0000 */
[----:B---3--:R1:W3:Y:S04]  /*b000*/  SHFL.IDX PT, R4, R8, 0x1, 0x1c1f ;  /* 0x003c1f0008047f89 */ /* 0x0082e800000e0000 */
[----:B----4-:R1:W4:Y:S02]  /*b010*/  SHFL.IDX PT, R14, R7, 0x1, 0x1c1f ;  /* 0x003c1f00070e7f89 */ /* 0x01032400000e0000 */
.L_x_10730:
[----:B01----:R-:W-:Y:S01]  /*b020*/  VIADD R5, R41, 0x40 ;  /* 0x0000004029057836 */ /* 0x003fe20000000000 */
        /* <DEDUP_REMOVED lines=14> */
[C---:B------:R-:W-:Y:S02]  /*b110*/  @!P5 IADD3 R36, P2, R193.reuse, R3, RZ ;  /* 0x00000003c124d210 */ /* 0x040fe40007f5e0ff */
        /* <DEDUP_REMOVED lines=11> */
.L_x_10453:
[----:B------:R-:W-:Y:S05]  /*b1d0*/  BSYNC B1 ;  /* 0x0000000000017941 */ /* 0x000fea0003800000 */
.L_x_10452:
[----:B------:R-:W2:Y:S01]  /*b1e0*/  LDL R0, [R1+0x28] ;  /* 0x0000280001007983 */ /* 0x000ea20000100800 */
[----:B0---4-:R-:W-:Y:S01]  /*b1f0*/  VIADDMNMX R14, R38, -R197, 0x80, PT ;  /* 0x00000080260e7446 */ /* 0x011fe200038009c5 */
[----:B------:R-:W-:Y:S01]  /*b200*/  BSSY B1, `(.L_x_10454) ;  /* 0x0000013000017945 */ /* 0x000fe20003800000 */
[----:B------:R-:W-:Y:S02]  /*b210*/  LOP3.LUT P2, RZ, R206, 0x4, RZ, 0xc0, !PT ;  /* 0x00000004ceff7812 */ /* 0x000fe4000784c0ff */
[----:B------:R-:W-:Y:S02]  /*b220*/  ISETP.GE.AND P1, PT, R191, R14, PT ;  /* 0x0000000ebf00720c */ /* 0x000fe40003f26270 */
[----:B--2---:R-:W-:Y:S01]  /*b230*/  R2UR UR5, R0 ;  /* 0x00000000000572ca */ /* 0x004fe200000e0000 */
[----:B------:R-:W-:-:S05]  /*b240*/  IMAD.SHL.U32 R0, R206, 0x80, RZ ;  /* 0x00000080ce007824 */ /* 0x000fca00078e00ff */
[----:B------:R-:W-:-:S04]  /*b250*/  LOP3.LUT R3, R0, 0x380, RZ, 0xc0, !PT ;  /* 0x0000038000037812 */ /* 0x000fc800078ec0ff */
[----:B------:R-:W-:Y:S02]  /*b260*/  LOP3.LUT R0, R3, 0x30, R16, 0xf8, !PT ;  /* 0x0000003003007812 */ /* 0x000fe400078ef810 */
[----:B------:R-:W-:Y:S01]  /*b270*/  SHF.R.U32.HI R3, RZ, 0x3, R3 ;  /* 0x00000003ff037819 */ /* 0x000fe20000011603 */
[----:B------:R-:W-:-:S03]  /*b280*/  ULEA.HI UR4, UR5, UR5, URZ, 0x1 ;  /* 0x0000000505047291 */ /* 0x000fc6000f8f083f */
[----:B------:R-:W-:Y:S01]  /*b290*/  LOP3.LUT R3, R0, R3, RZ, 0x3c, !PT ;  /* 0x0000000300037212 */ /* 0x000fe200078e3cff */
[----:B------:R-:W-:-:S03]  /*b2a0*/  ULOP3.LUT UR4, UR4, 0xfffffffe, URZ, 0xc0, !UPT ;  /* 0xfffffffe04047892 */ /* 0x000fc6000f8ec03f */
[----:B------:R-:W-:Y:S01]  /*b2b0*/  IADD3 R3, R18, R3, R205 ;  /* 0x0000000312037210 */ /* 0x000fe20007ffe0cd */
[----:B------:R-:W-:-:S04]  /*b2c0*/  UIADD3 UR4, UR5, -UR4, URZ ;  /* 0x8000000405047290 */ /* 0x000fc8000fffe03f */
[C---:B---3--:R-:W-:Y:S02]  /*b2d0*/  VIADD R4, R3.reuse, 0x14400 ;  /* 0x0001440003047836 */ /* 0x048fe40000000000 */
[----:B------:R-:W-:Y:S02]  /*b2e0*/  IMAD.U32 R5, RZ, RZ, UR4 ;  /* 0x00000004ff057e24 */ /* 0x000fe4000f8e00ff */
[----:B------:R-:W-:-:S03]  /*b2f0*/  VIADD R0, R3, 0x14440 ;  /* 0x0001444003007836 */ /* 0x000fc60000000000 */
[----:B------:R-:W-:-:S04]  /*b300*/  SHF.L.U32 R5, R5, 0x1f, RZ ;  /* 0x0000001f05057819 */ /* 0x000fc800000006ff */
[----:B------:R-:W0:Y:S02]  /*b310*/  SYNCS.PHASECHK.TRANS64.TRYWAIT P0, [R18+URZ+0x22800], R5 ;  /* 0x02280005120075a7 */ /* 0x000e24000800017f */
[----:B0-----:R-:W-:Y:S05]  /*b320*/  @!P0 BRA `(.L_x_10455) ;  /* 0x000001d0005c8947 */ /* 0x001fea0003800000 */
.L_x_10731:
[----:B------:R-:W-:Y:S05]  /*b330*/  BSYNC B1 ;  /* 0x0000000000017941 */ /* 0x000fea0003800000 */
.L_x_10454:
[----:B------:R-:W-:Y:S01]  /*b340*/  BSSY B1, `(.L_x_10456) ;  /* 0x00000fa000017945 */ /* 0x000fe20003800000 */
[----:B------:R-:W-:-:S03]  /*b350*/  @P2 IADD3 R0, R4, -0x40, RZ ;  /* 0xffffffc004002810 */ /* 0x000fc60007ffe0ff */
[----:B------:R-:W-:Y:S05]  /*b360*/  @P1 BRA `(.L_x_10457) ;  /* 0x0000000c00dc1947 */ /* 0x000fea0003800000 */
[----:B------:R-:W1:Y:S01]  /*b370*/  LDC R4, c[0x0][0x3f4] ;  /* 0x0000fd00ff047b82 */ /* 0x000e620000000800 */
[----:B------:R-:W-:Y:S01]  /*b380*/  BSSY B2, `(.L_x_10458) ;  /* 0x000007a000027945 */ /* 0x000fe20003800000 */
[-C--:B-1----:R-:W-:Y:S02]  /*b390*/  ISETP.GE.AND P0, PT, R22, R4.reuse, PT ;  /* 0x000000041600720c */ /* 0x082fe40003f06270 */
[----:B------:R-:W-:-:S11]  /*b3a0*/  ISETP.GE.AND P1, PT, R193, R4, PT ;  /* 0x00000004c100720c */ /* 0x000fd60003f26270 */
[----:B------:R-:W-:Y:S05]  /*b3b0*/  @P0 BRA `(.L_x_10459) ;  /* 0x0000000400d80947 */ /* 0x000fea0003800000 */
[----:B0-----:R-:W0:Y:S01]  /*b3c0*/  LDS.128 R4, [R3+0x14400] ;  /* 0x0144000003047984 */ /* 0x001e220000000c00 */
        /* <DEDUP_REMOVED lines=36> */
[----:B------:R-:W-:Y:S01]  /*b610*/  F2FP.F16.E4M3.UNPACK_B R28, R5.H1 ;  /* 0x00000005ff1c723e */ /* 0x000fe200030006ff */
[----:B------:R-:W-:-:S02]  /*b620*/  HADD2.F32 R38, -RZ, R38.H0_H0 ;  /* 0x20000026ff267230 */ /* 0x000fc40000004100 */
[C---:B------:R-:W-:Y:S01]  /*b630*/  FMUL.FTZ R41, R15.reuse, R40 ;  /* 0x000000280f297220 */ /* 0x040fe20000410000 */
[----:B------:R-:W-:Y:S02]  /*b640*/  HADD2.F32 R32, -RZ, R32.H0_H0 ;  /* 0x20000020ff207230 */ /* 0x000fe40000004100 */
[-C--:B------:R-:W-:Y:S01]  /*b650*/  FMUL.FTZ R43, R15, R36.reuse ;  /* 0x000000240f2b7220 */ /* 0x080fe20000410000 */
[----:B------:R-:W-:Y:S01]  /*b660*/  F2FP.F16.E4M3.UNPACK_B R15, R5 ;  /* 0x00000005ff0f723e */ /* 0x000fe200020006ff */
[--C-:B------:R-:W-:Y:S01]  /*b670*/  HADD2.F32 R5, -RZ, R29.reuse.H1_H1 ;  /* 0x3000001dff057230 */ /* 0x100fe20000004100 */
[----:B------:R-:W-:Y:S01]  /*b680*/  F2FP.F16.E4M3.UNPACK_B R31, R7 ;  /* 0x00000007ff1f723e */ /* 0x000fe200020006ff */
[C---:B------:R-:W-:Y:S01]  /*b690*/  FFMA.FTZ R42, R30.reuse, R36, -R41 ;  /* 0x000000241e2a7223 */ /* 0x040fe20000010829 */
[----:B------:R-:W-:Y:S01]  /*b6a0*/  F2FP.F16.E4M3.UNPACK_B R39, R39.H1 ;  /* 0x00000027ff27723e */ /* 0x000fe200030006ff */
        /* <DEDUP_REMOVED lines=52> */
[----:B------:R-:W-:Y:S02]  /*b9f0*/  HADD2.F32 R4, -RZ, R15.H1_H1 ;  /* 0x3000000fff047230 */ /* 0x000fe40000004100 */
[-C--:B------:R-:W-:Y:S01]  /*ba00*/  FMUL.FTZ R38, R5, R6.reuse ;  /* 0x0000000605267220 */ /* 0x080fe20000410000 */
[----:B------:R-:W-:Y:S02]  /*ba10*/  HADD2.F32 R33, -RZ, R33.H0_H0 ;  /* 0x20000021ff217230 */ /* 0x000fe40000004100 */
[----:B------:R-:W-:Y:S01]  /*ba20*/  FFMA.FTZ R31, R28, R6, -R31 ;  /* 0x000000061c1f7223 */ /* 0x000fe2000001081f */
[----:B------:R-:W-:Y:S02]  /*ba30*/  HADD2.F32 R15, -RZ, R15.H0_H0 ;  /* 0x2000000fff0f7230 */ /* 0x000fe40000004100 */
[----:B------:R-:W-:Y:S01]  /*ba40*/  FMUL.FTZ R32, R4, R37 ;  /* 0x0000002504207220 */ /* 0x000fe20000410000 */
[----:B------:R-:W-:Y:S01]  /*ba50*/  FFMA.FTZ R38, R28, R7, R38 ;  /* 0x000000071c267223 */ /* 0x000fe20000010026 */
[-C--:B------:R-:W-:Y:S01]  /*ba60*/  FMUL.FTZ R4, R4, R33.reuse ;  /* 0x0000002104047220 */ /* 0x080fe20000410000 */
[----:B------:R-:W-:Y:S01]  /*ba70*/  F2FP.SATFINITE.E4M3.F32.PACK_AB_MERGE_C R6, R43, R42, RZ ;  /* 0x0000002a2b06723e */ /* 0x000fe200048070ff */
[C---:B------:R-:W-:Y:S01]  /*ba80*/  FFMA.FTZ R5, R15.reuse, R33, -R32 ;  /* 0x000000210f057223 */ /* 0x040fe20000010820 */
[----:B------:R-:W-:Y:S01]  /*ba90*/  F2FP.SATFINITE.E4M3.F32.PACK_AB_MERGE_C R7, R46, R45, RZ ;  /* 0x0000002d2e07723e */ /* 0x000fe200048070ff */
[----:B------:R-:W-:Y:S01]  /*baa0*/  FFMA.FTZ R28, R15, R37, R4 ;  /* 0x000000250f1c7223 */ /* 0x000fe20000010004 */
[----:B------:R-:W-:-:S02]  /*bab0*/  F2FP.SATFINITE.E4M3.F32.PACK_AB_MERGE_C R4, R35, R36, RZ ;  /* 0x000000242304723e */ /* 0x000fc400048070ff */
[----:B------:R-:W-:Y:S02]  /*bac0*/  F2FP.SATFINITE.E4M3.F32.PACK_AB_MERGE_C R31, R38, R31, RZ ;  /* 0x0000001f261f723e */ /* 0x000fe400048070ff */
[----:B------:R-:W-:Y:S02]  /*bad0*/  F2FP.SATFINITE.E4M3.F32.PACK_AB_MERGE_C R6, R41, R40, R6 ;  /* 0x000000282906723e */ /* 0x000fe40004807006 */
[----:B------:R-:W-:Y:S02]  /*bae0*/  F2FP.SATFINITE.E4M3.F32.PACK_AB_MERGE_C R7, R44, R39, R7 ;  /* 0x000000272c07723e */ /* 0x000fe40004807007 */
[----:B------:R-:W-:Y:S02]  /*baf0*/  F2FP.SATFINITE.E4M3.F32.PACK_AB_MERGE_C R4, R30, R29, R4 ;  /* 0x0000001d1e04723e */ /* 0x000fe40004807004 */
[----:B------:R-:W-:-:S05]  /*bb00*/  F2FP.SATFINITE.E4M3.F32.PACK_AB_MERGE_C R5, R28, R5, R31 ;  /* 0x000000051c05723e */ /* 0x000fca000480701f */
[----:B------:R1:W-:Y:S02]  /*bb10*/  STS.128 [R3+0x14400], R4 ;  /* 0x0144000403007388 */ /* 0x0003e40000000c00 */
.L_x_10459:
[----:B------:R-:W-:Y:S05]  /*bb20*/  BSYNC B2 ;  /* 0x0000000000027941 */ /* 0x000fea0003800000 */
.L_x_10458:
[----:B------:R-:W-:Y:S05]  /*bb30*/  @P1 BRA `(.L_x_10457) ;  /* 0x0000000400e81947 */ /* 0x000fea0003800000 */
[----:B01----:R-:W0:Y:S01]  /*bb40*/  LDS.128 R4, [R0] ;  /* 0x0000000000047984 */ /* 0x003e220000000c00 */
        /* <DEDUP_REMOVED lines=17> */
[----:B------:R-:W-:-:S02]  /*bc60*/  PRMT R28, R15, 0x7604, R28 ;  /* 0x000076040f1c7816 */ /* 0x000fc4000000001c */
[----:B------:R-:W-:Y:S02]  /*bc70*/  LOP3.LUT R33, R24, 0xff, RZ, 0xc0, !PT ;  /* 0x000000ff18217812 */ /* 0x000fe400078ec0ff */
        /* <DEDUP_REMOVED lines=101> */
[----:B------:R2:W-:Y:S02]  /*c2d0*/  STS.128 [R0], R4 ;  /* 0x0000000400007388 */ /* 0x0005e40000000c00 */
.L_x_10457:
[----:B------:R-:W-:Y:S05]  /*c2e0*/  BSYNC B1 ;  /* 0x0000000000017941 */ /* 0x000fea0003800000 */
.L_x_10456:
        /* <DEDUP_REMOVED lines=130> */
.L_x_10462:
[----:B------:R-:W-:Y:S05]  /*cb10*/  BSYNC B1 ;  /* 0x0000000000017941 */ /* 0x000fea0003800000 */
.L_x_10461:
[----:B------:R-:W-:Y:S05]  /*cb20*/  @P1 BRA `(.L_x_10460) ;  /* 0x0000002c00401947 */ /* 0x000fea0003800000 */
[----:B01----:R-:W0:Y:S01]  /*cb30*/  LDS.128 R4, [R0+0x2000] ;  /* 0x0020000000047984 */ /* 0x003e220000000c00 */
        /* <DEDUP_REMOVED lines=26> */
[----:B------:R-:W-:Y:S02]  /*cce0*/  LOP3.LUT R15, R15, 0xff0000, R8, 0xf8, !PT ;  /* 0x00ff00000f0f7812 */ /* 0x000fe400078ef808 */
[----:B------:R-:W-:Y:S01]  /*ccf0*/  F2FP.F16.E4M3.UNPACK_B R21, R25 ;  /* 0x00000019ff15723e */ /* 0x000fe200020006ff */
[----:B------:R-:W-:Y:S01]  /*cd00*/  HADD2.F32 R9, -RZ, R3.H0_H0 ;  /* 0x20000003ff097230 */ /* 0x000fe20000004100 */
[----:B------:R-:W-:Y:S02]  /*cd10*/  F2FP.F16.E4M3.UNPACK_B R14, R13 ;  /* 0x0000000dff0e723e */ /* 0x000fe400020006ff */
[----:B------:R-:W-:Y:S01]  /*cd20*/  LOP3.LUT R12, R11, 0xff000000, R20, 0xf8, !PT ;  /* 0xff0000000b0c7812 */ /* 0x000fe200078ef814 */
[----:B------:R-:W-:Y:S01]  /*cd30*/  HADD2.F32 R24, -RZ, R21.H1_H1 ;  /* 0x30000015ff187230 */ /* 0x000fe20000004100 */
[----:B------:R-:W-:Y:S01]  /*cd40*/  LOP3.LUT R20, R15, 0xff000000, R8, 0xf8, !PT ;  /* 0xff0000000f147812 */ /* 0x000fe200078ef808 */
[----:B------:R-:W-:Y:S01]  /*cd50*/  HADD2.F32 R8, -RZ, R3.H1_H1 ;  /* 0x30000003ff087230 */ /* 0x000fe20000004100 */
[----:B------:R-:W-:Y:S01]  /*cd60*/  F2FP.F16.E4M3.UNPACK_B R6, R6 ;  /* 0x00000006ff06723e */ /* 0x000fe200020006ff */
        /* <DEDUP_REMOVED lines=83> */
.L_x_10447:
        /* <DEDUP_REMOVED lines=43> */
[----:B--2---:R-:W-:Y:S02]  /*d550*/  @!P1 IADD3 R14, P3, R16, R14, RZ ;  /* 0x0000000e100e9210 */ /* 0x004fe40007f7e0ff */
[----:B------:R-:W-:Y:S01]  /*d560*/  @!P1 MOV R4, R0 ;  /* 0x0000000000049202 */ /* 0x000fe20000000f00 */
[--C-:B---3--:R-:W-:Y:S02]  /*d570*/  @!P1 IMAD.X R5, R3, 0x1, R17.reuse, P2 ;  /* 0x0000000103059824 */ /* 0x108fe400010e0611 */
[----:B----4-:R-:W-:Y:S02]  /*d580*/  @!P1 IMAD.X R3, R7, 0x1, R17, P3 ;  /* 0x0000000107039824 */ /* 0x010fe400018e0611 */
[----:B------:R-:W-:Y:S02]  /*d590*/  @!P1 IMAD.MOV.U32 R24, RZ, RZ, R14 ;  /* 0x000000ffff189224 */ /* 0x000fe400078e000e */
[----:B------:R-:W-:Y:S01]  /*d5a0*/  @!P1 IMAD.MOV.U32 R25, RZ, RZ, R3 ;  /* 0x000000ffff199224 */ /* 0x000fe200078e0003 */
[----:B------:R-:W2:Y:S05]  /*d5b0*/  @!P1 LD.E.128 R4, desc[UR60][R4.64] ;  /* 0x0000003c04049980 */ /* 0x000eaa000c101d00 */
        /* <DEDUP_REMOVED lines=18> */
.L_x_10741:
[----:B------:R-:W-:Y:S01]  /*d6e0*/  VIADD R41, R41, 0x40 ;  /* 0x0000004029297836 */ /* 0x000fe20000000000 */
[----:B------:R-:W-:Y:S01]  /*d6f0*/  BSSY B1, `(.L_x_10464) ;  /* 0x0000010000017945 */ /* 0x000fe20003800000 */
[----:B------:R-:W-:Y:S02]  /*d700*/  CS2R R6, SRZ ;  /* 0x0000000000067805 */ /* 0x000fe4000001ff00 */
[----:B------:R-:W-:Y:S02]  /*d710*/  CS2R R8, SRZ ;  /* 0x0000000000087805 */ /* 0x000fe4000001ff00 */
[----:B------:R-:W-:Y:S02]  /*d720*/  CS2R R10, SRZ ;  /* 0x00000000000a7805 */ /* 0x000fe4000001ff00 */
[----:B------:R-:W-:-:S13]  /*d730*/  ISETP.GE.AND P1, PT, R41, R36, PT ;  /* 0x000000242900720c */ /* 0x000fda0003f26270 */
        /* <DEDUP_REMOVED lines=11> */
.L_x_10465:
[----:B------:R-:W-:Y:S05]  /*d7f0*/  BSYNC B1 ;  /* 0x0000000000017941 */ /* 0x000fea0003800000 */
.L_x_10464:
[----:B------:R-:W2:Y:S01]  /*d800*/  LDL R0, [R1+0x28] ;  /* 0x0000280001007983 */ /* 0x000ea20000100800 */
[----:B------:R-:W-:Y:S01]  /*d810*/  VIADDMNMX R36, R36, -R197, 0x80, PT ;  /* 0x0000008024247446 */ /* 0x000fe200038009c5 */
[----:B------:R-:W-:Y:S03]  /*d820*/  BSSY B1, `(.L_x_10466) ;  /* 0x000000c000017945 */ /* 0x000fe60003800000 */
[C---:B------:R-:W-:Y:S02]  /*d830*/  ISETP.GE.OR P2, PT, R191.reuse, R36, P0 ;  /* 0x00000024bf00720c */ /* 0x040fe40000746670 */
[----:B--2---:R-:W-:Y:S02]  /*d840*/  R2UR UR5, R0 ;  /* 0x00000000000572ca */ /* 0x004fe400000e0000 */
[----:B------:R-:W-:-:S04]  /*d850*/  IADD3 R0, R191, 0x40, RZ ;  /* 0x00000040bf007810 */ /* 0x000fc80007ffe0ff */
[----:B------:R-:W-:-:S07]  /*d860*/  ISETP.GE.OR P0, PT, R0, R36, P0 ;  /* 0x000000240000720c */ /* 0x000fce0000706670 */
[----:B------:R-:W-:-:S04]  /*d870*/  ULEA.HI UR4, UR5, UR5, URZ, 0x1 ;  /* 0x0000000505047291 */ /* 0x000fc8000f8f083f */
[----:B------:R-:W-:-:S04]  /*d880*/  ULOP3.LUT UR4, UR4, 0xfffffffe, URZ, 0xc0, !UPT ;  /* 0xfffffffe04047892 */ /* 0x000fc8000f8ec03f */
[----:B------:R-:W-:-:S06]  /*d890*/  UIADD3 UR4, UR5, -UR4, URZ ;  /* 0x8000000405047290 */ /* 0x000fcc000fffe03f */
[----:B------:R-:W-:-:S05]  /*d8a0*/  IMAD.U32 R3, RZ, RZ, UR4 ;  /* 0x00000004ff037e24 */ /* 0x000fca000f8e00ff */
[----:B------:R-:W-:-:S04]  /*d8b0*/  SHF.L.U32 R3, R3, 0x1f, RZ ;  /* 0x0000001f03037819 */ /* 0x000fc800000006ff */
[----:B------:R-:W0:Y:S02]  /*d8c0*/  SYNCS.PHASECHK.TRANS64.TRYWAIT P1, [R18+URZ+0x22800], R3 ;  /* 0x02280003120075a7 */ /* 0x000e24000802017f */
[----:B0-----:R-:W-:Y:S05]  /*d8d0*/  @!P1 BRA `(.L_x_10467) ;  /* 0x000001b0002c9947 */ /* 0x001fea0003800000 */
.L_x_10742:
[----:B------:R-:W-:Y:S05]  /*d8e0*/  BSYNC B1 ;  /* 0x0000000000017941 */ /* 0x000fea0003800000 */
.L_x_10466:
[----:B------:R-:W-:Y:S04]  /*d8f0*/  BSSY B1, `(.L_x_10468) ;  /* 0x0000100000017945 */ /* 0x000fe80003800000 */
[----:B------:R-:W-:Y:S05]  /*d900*/  @P2 BRA `(.L_x_10469) ;  /* 0x0000000c00f82947 */ /* 0x000fea0003800000 */
[----:B------:R-:W-:Y:S02]  /*d910*/  SHF.R.U32.HI R0, RZ, 0x8, R32 ;  /* 0x00000008ff007819 */ /* 0x000fe40000011620 */
[----:B0-----:R-:W-:Y:S02]  /*d920*/  LOP3.LUT R3, R32, 0xff, RZ, 0xc0, !PT ;  /* 0x000000ff20037812 */ /* 0x001fe400078ec0ff */
        /* <DEDUP_REMOVED lines=30> */
[--C-:B------:R-:W-:Y:S02]  /*db10*/  IADD3 R3, R18, R3, R205.reuse ;  /* 0x0000000312037210 */ /* 0x100fe40007ffe0cd */
        /* <DEDUP_REMOVED lines=12> */
[----:B------:R-:W-:-:S02]  /*dbe0*/  SHF.R.U32.HI R42, RZ, 0x10, R31 ;  /* 0x00000010ff2a7819 */ /* 0x000fc4000001161f */
[----:B------:R-:W-:Y:S02]  /*dbf0*/  PRMT R55, R35, 0x7604, R40 ;  /* 0x0000760423377816 */ /* 0x000fe40000000028 */
[----:B------:R-:W-:Y:S02]  /*dc00*/  PRMT R37, R37, 0x7054, R38 ;  /* 0x0000705425257816 */ /* 0x000fe40000000026 */
[----:B------:R-:W-:Y:S02]  /*dc10*/  SHF.R.U32.HI R35, RZ, 0x10, R32 ;  /* 0x00000010ff237819 */ /* 0x000fe40000011620 */
[----:B------:R-:W-:Y:S02]  /*dc20*/  SHF.R.U32.HI R38, RZ, 0x10, R29 ;  /* 0x00000010ff267819 */ /* 0x000fe4000001161d */
[----:B------:R-:W-:Y:S02]  /*dc30*/  LOP3.LUT R42, R42, 0xff, RZ, 0xc0, !PT ;  /* 0x000000ff2a2a7812 */ /* 0x000fe400078ec0ff */
[----:B------:R-:W-:-:S02]  /*dc40*/  LOP3.LUT R35, R35, 0xff, RZ, 0xc0, !PT ;  /* 0x000000ff23237812 */ /* 0x000fc400078ec0ff */
[----:B------:R-:W-:Y:S02]  /*dc50*/  LOP3.LUT R38, R38, 0xff, RZ, 0xc0, !PT ;  /* 0x000000ff26267812 */ /* 0x000fe400078ec0ff */
[----:B------:R-:W-:Y:S02]  /*dc60*/  PRMT R45, R42, 0x7054, R43 ;  /* 0x000070542a2d7816 */ /* 0x000fe4000000002b */
[----:B------:R-:W-:Y:S02]  /*dc70*/  SHF.R.U32.HI R40, RZ, 0x10, R30 ;  /* 0x00000010ff287819 */ /* 0x000fe4000001161e */
[----:B------:R-:W-:Y:S02]  /*dc80*/  SHF.R.U32.HI R42, RZ, 0x10, R21 ;  /* 0x00000010ff2a7819 */ /* 0x000fe40000011615 */
[----:B------:R-:W-:Y:S02]  /*dc90*/  PRMT R35, R35, 0x7054, R36 ;  /* 0x0000705423237816 */ /* 0x000fe40000000024 */
[----:B------:R-:W-:-:S02]  /*dca0*/  PRMT R51, R38, 0x7054, R51 ;  /* 0x0000705426337816 */ /* 0x000fc40000000033 */
[----:B------:R-:W-:Y:S02]  /*dcb0*/  SHF.R.U32.HI R36, RZ, 0x10, R28 ;  /* 0x00000010ff247819 */ /* 0x000fe4000001161c */
[----:B------:R-:W-:Y:S02]  /*dcc0*/  LOP3.LUT R40, R40, 0xff, RZ, 0xc0, !PT ;  /* 0x000000ff28287812 */ /* 0x000fe400078ec0ff */
[----:B------:R-:W-:Y:S02]  /*dcd0*/  LOP3.LUT R42, R42, 0xff, RZ, 0xc0, !PT ;  /* 0x000000ff2a2a7812 */ /* 0x000fe400078ec0ff */
[----:B------:R-:W-:Y:S02]  /*dce0*/  LOP3.LUT R51, R51, 0xff000000, R29, 0xf8, !PT ;  /* 0xff00000033337812 */ /* 0x000fe400078ef81d */
[----:B------:R-:W-:Y:S02]  /*dcf0*/  LOP3.LUT R36, R36, 0xff, RZ, 0xc0, !PT ;  /* 0x000000ff24247812 */ /* 0x000fe400078ec0ff */
[----:B------:R-:W-:-:S02]  /*dd00*/  PRMT R41, R40, 0x7054, R41 ;  /* 0x0000705428297816 */ /* 0x000fc40000000029 */
[----:B------:R-:W-:Y:S02]  /*dd10*/  PRMT R55, R42, 0x7054, R55 ;  /* 0x000070542a377816 */ /* 0x000fe40000000037 */
[----:B------:R-:W-:Y:S02]  /*dd20*/  LOP3.LUT R43, R37, 0xff000000, R33, 0xf8, !PT ;  /* 0xff000000252b7812 */ /* 0x000fe400078ef821 */
[----:B------:R-:W-:Y:S02]  /*dd30*/  SHF.R.U32.HI R40, RZ, 0x10, R20 ;  /* 0x00000010ff287819 */ /* 0x000fe40000011614 */
[----:B------:R-:W-:Y:S02]  /*dd40*/  F2FP.F16.E4M3.UNPACK_B R48, R51.H1 ;  /* 0x00000033ff30723e */ /* 0x000fe400030006ff */
[----:B0-----:R-:W-:Y:S02]  /*dd50*/  F2FP.F16.E4M3.UNPACK_B R37, R25.H1 ;  /* 0x00000019ff25723e */ /* 0x001fe400030006ff */
[----:B------:R-:W-:Y:S01]  /*dd60*/  PRMT R49, R36, 0x7054, R47 ;  /* 0x0000705424317816 */ /* 0x000fe2000000002f */
[--C-:B------:R-:W-:Y:S01]  /*dd70*/  HADD2.F32 R50, -RZ, R48.reuse.H0_H0 ;  /* 0x20000030ff327230 */ /* 0x100fe20000004100 */
[----:B------:R-:W-:Y:S01]  /*dd80*/  LOP3.LUT R47, R45, 0xff000000, R31, 0xf8, !PT ;  /* 0xff0000002d2f7812 */ /* 0x000fe200078ef81f */
[----:B------:R-:W-:Y:S01]  /*dd90*/  HADD2.F32 R48, -RZ, R48.H1_H1 ;  /* 0x30000030ff307230 */ /* 0x000fe20000004100 */
[----:B------:R-:W-:-:S02]  /*dda0*/  LOP3.LUT R55, R55, 0xff000000, R21, 0xf8, !PT ;  /* 0xff00000037377812 */ /* 0x000fc400078ef815 */
[----:B------:R-:W-:Y:S02]  /*ddb0*/  F2FP.F16.E4M3.UNPACK_B R45, R43.H1 ;  /* 0x0000002bff2d723e */ /* 0x000fe400030006ff */
[----:B------:R-:W-:Y:S02]  /*ddc0*/  LOP3.LUT R40, R40, 0xff, RZ, 0xc0, !PT ;  /* 0x000000ff28287812 */ /* 0x000fe400078ec0ff */
[-C--:B-1----:R-:W-:Y:S01]  /*ddd0*/  F2FP.F16.E4M3.UNPACK_B R29, R13.reuse ;  /* 0x0000000dff1d723e */ /* 0x082fe200020006ff */
[----:B------:R-:W-:Y:S01]  /*dde0*/  HADD2.F32 R46, -RZ, R45.H0_H0 ;  /* 0x2000002dff2e7230 */ /* 0x000fe20000004100 */
[----:B------:R-:W-:Y:S01]  /*ddf0*/  F2FP.F16.E4M3.UNPACK_B R21, R13.H1 ;  /* 0x0000000dff15723e */ /* 0x000fe200030006ff */
[--C-:B------:R-:W-:Y:S01]  /*de00*/  HADD2.F32 R13, -RZ, R37.reuse.H0_H0 ;  /* 0x20000025ff0d7230 */ /* 0x100fe20000004100 */
[----:B------:R-:W-:Y:S01]  /*de10*/  LOP3.LUT R49, R49, 0xff000000, R28, 0xf8, !PT ;  /* 0xff00000031317812 */ /* 0x000fe200078ef81c */
[----:B------:R-:W-:Y:S01]  /*de20*/  HADD2.F32 R37, -RZ, R37.H1_H1 ;  /* 0x30000025ff257230 */ /* 0x000fe20000004100 */
[----:B------:R-:W-:-:S02]  /*de30*/  F2FP.F16.E4M3.UNPACK_B R31, R12 ;  /* 0x0000000cff1f723e */ /* 0x000fc400020006ff */
[----:B------:R-:W-:Y:S02]  /*de40*/  F2FP.F16.E4M3.UNPACK_B R33, R12.H1 ;  /* 0x0000000cff21723e */ /* 0x000fe400030006ff */
[----:B------:R-:W-:Y:S01]  /*de50*/  PRMT R53, R40, 0x7054, R53 ;  /* 0x0000705428357816 */ /* 0x000fe20000000035 */
[----:B------:R-:W-:Y:S01]  /*de60*/  FMUL.FTZ R52, R37, R48 ;  /* 0x0000003025347220 */ /* 0x000fe20000410000 */
[----:B------:R-:W-:Y:S02]  /*de70*/  LOP3.LUT R44, R35, 0xff000000, R32, 0xf8, !PT ;  /* 0xff000000232c7812 */ /* 0x000fe400078ef820 */
[-C--:B------:R-:W-:Y:S02]  /*de80*/  F2FP.F16.E4M3.UNPACK_B R12, R14.reuse ;  /* 0x0000000eff0c723e */ /* 0x080fe400020006ff */
[----:B------:R-:W-:Y:S01]  /*de90*/  F2FP.F16.E4M3.UNPACK_B R28, R14.H1 ;  /* 0x0000000eff1c723e */ /* 0x000fe200030006ff */
[--C-:B------:R-:W-:Y:S01]  /*dea0*/  HADD2.F32 R14, -RZ, R21.reuse.H0_H0 ;  /* 0x20000015ff0e7230 */ /* 0x100fe20000004100 */
[----:B------:R-:W-:Y:S01]  /*deb0*/  F2FP.F16.E4M3.UNPACK_B R32, R25 ;  /* 0x00000019ff20723e */ /* 0x000fe200020006ff */
[----:B------:R-:W-:Y:S01]  /*dec0*/  FMUL.FTZ R25, R13, R50 ;  /* 0x000000320d197220 */ /* 0x000fe20000410000 */
[----:B------:R-:W-:Y:S01]  /*ded0*/  F2FP.F16.E4M3.UNPACK_B R51, R51 ;  /* 0x00000033ff33723e */ /* 0x000fe200020006ff */
[----:B------:R-:W-:Y:S01]  /*dee0*/  HADD2.F32 R21, -RZ, R21.H1_H1 ;  /* 0x30000015ff157230 */ /* 0x000fe20000004100 */
[----:B------:R-:W-:Y:S01]  /*def0*/  LOP3.LUT R20, R53, 0xff000000, R20, 0xf8, !PT ;  /* 0xff00000035147812 */ /* 0x000fe200078ef814 */
[-C--:B------:R-:W-:Y:S01]  /*df00*/  FMUL.FTZ R53, R13, R46.reuse ;  /* 0x0000002e0d357220 */ /* 0x080fe20000410000 */
[----:B------:R-:W-:Y:S01]  /*df10*/  F2FP.F16.E4M3.UNPACK_B R43, R43 ;  /* 0x0000002bff2b723e */ /* 0x000fe200020006ff */
[C---:B------:R-:W-:Y:S01]  /*df20*/  FFMA.FTZ R13, R14.reuse, R46, -R25 ;  /* 0x0000002e0e0d7223 */ /* 0x040fe20000010819 */
[-C--:B------:R-:W-:Y:S01]  /*df30*/  F2FP.F16.E4M3.UNPACK_B R38, R24.reuse ;  /* 0x00000018ff26723e */ /* 0x080fe200020006ff */
[----:B------:R-:W-:Y:S01]  /*df40*/  HADD2.F32 R46, -RZ, R45.H1_H1 ;  /* 0x3000002dff2e7230 */ /* 0x000fe20000004100 */
[----:B------:R-:W-:Y:S01]  /*df50*/  F2FP.F16.E4M3.UNPACK_B R40, R24.H1 ;  /* 0x00000018ff28723e */ /* 0x000fe200030006ff */
[----:B------:R-:W-:Y:S01]  /*df60*/  HADD2.F32 R45, -RZ, R51.H0_H0 ;  /* 0x20000033ff2d7230 */ /* 0x000fe20000004100 */
[----:B------:R-:W-:Y:S01]  /*df70*/  LOP3.LUT R30, R41, 0xff000000, R30, 0xf8, !PT ;  /* 0xff000000291e7812 */ /* 0x000fe200078ef81e */
[----:B------:R-:W-:Y:S01]  /*df80*/  HADD2.F32 R24, -RZ, R32.H0_H0 ;  /* 0x20000020ff187230 */ /* 0x000fe20000004100 */
[-C--:B------:R-:W-:Y:S01]  /*df90*/  F2FP.F16.E4M3.UNPACK_B R35, R15.reuse ;  /* 0x0000000fff23723e */ /* 0x080fe200020006ff */
[----:B------:R-:W-:Y:S01]  /*dfa0*/  HADD2.F32 R25, -RZ, R43.H0_H0 ;  /* 0x2000002bff197230 */ /* 0x000fe20000004100 */
[----:B------:R-:W-:Y:S01]  /*dfb0*/  F2FP.F16.E4M3.UNPACK_B R36, R15.H1 ;  /* 0x0000000fff24723e */ /* 0x000fe200030006ff */
[----:B------:R-:W-:Y:S01]  /*dfc0*/  FFMA.FTZ R14, R14, R50, R53 ;  /* 0x000000320e0e7223 */ /* 0x000fe20000010035 */
[-C--:B------:R-:W-:Y:S01]  /*dfd0*/  F2FP.F16.E4M3.UNPACK_B R41, R27.reuse ;  /* 0x0000001bff29723e */ /* 0x080fe200020006ff */
[----:B------:R-:W-:Y:S01]  /*dfe0*/  FMUL.FTZ R53, R37, R46 ;  /* 0x0000002e25357220 */ /* 0x000fe20000410000 */
[----:B------:R-:W-:Y:S01]  /*dff0*/  F2FP.F16.E4M3.UNPACK_B R42, R27.H1 ;  /* 0x0000001bff2a723e */ /* 0x000fe200030006ff */
[C---:B------:R-:W-:Y:S01]  /*e000*/  FMUL.FTZ R37, R24.reuse, R45 ;  /* 0x0000002d18257220 */ /* 0x040fe20000410000 */
[-C--:B------:R-:W-:Y:S01]  /*e010*/  F2FP.F16.E4M3.UNPACK_B R15, R26.reuse ;  /* 0x0000001aff0f723e */ /* 0x080fe200020006ff */
[----:B------:R-:W-:Y:S01]  /*e020*/  FMUL.FTZ R50, R24, R25 ;  /* 0x0000001918327220 */ /* 0x000fe20000410000 */
[----:B------:R-:W-:Y:S01]  /*e030*/  F2FP.F16.E4M3.UNPACK_B R27, R26.H1 ;  /* 0x0000001aff1b723e */ /* 0x000fe200030006ff */
[----:B------:R-:W-:-:S02]  /*e040*/  HADD2.F32 R26, -RZ, R29.H0_H0 ;  /* 0x2000001dff1a7230 */ /* 0x000fc40000004100 */
[C---:B------:R-:W-:Y:S01]  /*e050*/  FFMA.FTZ R24, R21.reuse, R46, -R52 ;  /* 0x0000002e15187223 */ /* 0x040fe20000010834 */
[----:B------:R-:W-:Y:S01]  /*e060*/  F2FP.F16.E4M3.UNPACK_B R46, R47.H1 ;  /* 0x0000002fff2e723e */ /* 0x000fe200030006ff */
[----:B------:R-:W-:Y:S02]  /*e070*/  HADD2.F32 R51, -RZ, R51.H1_H1 ;  /* 0x30000033ff337230 */ /* 0x000fe40000004100 */
[----:B------:R-:W-:Y:S01]  /*e080*/  FFMA.FTZ R21, R21, R48, R53 ;  /* 0x0000003015157223 */ /* 0x000fe20000010035 */
[C---:B------:R-:W-:Y:S01]  /*e090*/  FFMA.FTZ R25, R26.reuse, R25, -R37 ;  /* 0x000000191a197223 */ /* 0x040fe20000010825 */
[----:B------:R-:W-:Y:S01]  /*e0a0*/  FFMA.FTZ R26, R26, R45, R50 ;  /* 0x0000002d1a1a7223 */ /* 0x000fe20000010032 */
[-C--:B------:R-:W-:Y:S01]  /*e0b0*/  F2FP.F16.E4M3.UNPACK_B R50, R55.reuse.H1 ;  /* 0x00000037ff32723e */ /* 0x080fe200030006ff */
[----:B------:R-:W-:Y:S01]  /*e0c0*/  HADD2.F32 R45, -RZ, R43.H1_H1 ;  /* 0x3000002bff2d7230 */ /* 0x000fe20000004100 */
[----:B------:R-:W-:Y:S01]  /*e0d0*/  F2FP.F16.E4M3.UNPACK_B R55, R55 ;  /* 0x00000037ff37723e */ /* 0x000fe200020006ff */
[----:B------:R-:W-:Y:S01]  /*e0e0*/  HADD2.F32 R32, -RZ, R32.H1_H1 ;  /* 0x30000020ff207230 */ /* 0x000fe20000004100 */
[----:B------:R-:W-:Y:S01]  /*e0f0*/  F2FP.F16.E4M3.UNPACK_B R47, R47 ;  /* 0x0000002fff2f723e */ /* 0x000fe200020006ff */
        /* <DEDUP_REMOVED lines=14> */
[----:B------:R-:W-:Y:S02]  /*e1e0*/  HADD2.F32 R50, -RZ, R50.H1_H1 ;  /* 0x30000032ff327230 */ /* 0x000fe40000004100 */
[----:B------:R-:W-:Y:S01]  /*e1f0*/  FFMA.FTZ R58, R37, R48, -R58 ;  /* 0x00000030253a7223 */ /* 0x000fe2000001083a */
[----:B------:R-:W-:Y:S01]  /*e200*/  HADD2.F32 R43, -RZ, R42.H1_H1 ;  /* 0x3000002aff2b7230 */ /* 0x000fe20000004100 */
[----:B------:R-:W-:Y:S01]  /*e210*/  F2FP.SATFINITE.E4M3.F32.PACK_AB_MERGE_C R21, R21, R14, RZ ;  /* 0x0000000e1515723e */ /* 0x000fe200048070ff */
        /* <DEDUP_REMOVED lines=13> */
[C---:B------:R-:W-:Y:S01]  /*e2f0*/  FFMA.FTZ R52, R36.reuse, R45, -R43 ;  /* 0x0000002d24347223 */ /* 0x040fe2000001082b */
[----:B------:R-:W-:Y:S01]  /*e300*/  FFMA.FTZ R51, R36, R51, R42 ;  /* 0x0000003324337223 */ /* 0x000fe2000001002a */
[-C--:B------:R-:W-:Y:S01]  /*e310*/  F2FP.F16.E4M3.UNPACK_B R43, R49.reuse.H1 ;  /* 0x00000031ff2b723e */ /* 0x080fe200030006ff */
[----:B------:R-:W-:Y:S01]  /*e320*/  HADD2.F32 R41, -RZ, R41.H1_H1 ;  /* 0x30000029ff297230 */ /* 0x000fe20000004100 */
[----:B------:R-:W-:Y:S01]  /*e330*/  F2FP.F16.E4M3.UNPACK_B R42, R44.H1 ;  /* 0x0000002cff2a723e */ /* 0x000fe200030006ff */
[----:B------:R-:W-:Y:S01]  /*e340*/  FFMA.FTZ R59, R37, R50, R53 ;  /* 0x00000032253b7223 */ /* 0x000fe20000010035 */
        /* <DEDUP_REMOVED lines=8> */
[----:B------:R-:W-:Y:S02]  /*e3d0*/  HADD2.F32 R43, -RZ, R43.H1_H1 ;  /* 0x3000002bff2b7230 */ /* 0x000fe40000004100 */
[----:B------:R-:W-:Y:S01]  /*e3e0*/  FMUL.FTZ R50, R37, R48 ;  /* 0x0000003025327220 */ /* 0x000fe20000410000 */
[----:B------:R-:W-:-:S02]  /*e3f0*/  HADD2.F32 R40, -RZ, R40.H1_H1 ;  /* 0x30000028ff287230 */ /* 0x000fc40000004100 */
[----:B------:R-:W-:Y:S01]  /*e400*/  FFMA.FTZ R54, R36, R55, R54 ;  /* 0x0000003724367223 */ /* 0x000fe20000010036 */
[--C-:B------:R-:W-:Y:S02]  /*e410*/  HADD2.F32 R35, -RZ, R33.reuse.H0_H0 ;  /* 0x20000021ff237230 */ /* 0x100fe40000004100 */
[----:B------:R-:W-:Y:S01]  /*e420*/  FMUL.FTZ R37, R37, R46 ;  /* 0x0000002e25257220 */ /* 0x000fe20000410000 */
[----:B------:R-:W-:Y:S01]  /*e430*/  HADD2.F32 R42, -RZ, R42.H1_H1 ;  /* 0x3000002aff2a7230 */ /* 0x000fe20000004100 */
[----:B------:R-:W-:Y:S01]  /*e440*/  F2FP.F16.E4M3.UNPACK_B R44, R44 ;  /* 0x0000002cff2c723e */ /* 0x000fe200020006ff */
[----:B------:R-:W-:Y:S02]  /*e450*/  HADD2.F32 R33, -RZ, R33.H1_H1 ;  /* 0x30000021ff217230 */ /* 0x000fe40000004100 */
[C---:B------:R-:W-:Y:S01]  /*e460*/  FMUL.FTZ R36, R40.reuse, R43 ;  /* 0x0000002b28247220 */ /* 0x040fe20000410000 */
[C---:B------:R-:W-:Y:S01]  /*e470*/  FFMA.FTZ R50, R35.reuse, R46, -R50 ;  /* 0x0000002e23327223 */ /* 0x040fe20000010832 */
[----:B------:R-:W-:Y:S01]  /*e480*/  FFMA.FTZ R48, R35, R48, R37 ;  /* 0x0000003023307223 */ /* 0x000fe20000010025 */
[-C--:B------:R-:W-:Y:S01]  /*e490*/  FMUL.FTZ R46, R40, R42.reuse ;  /* 0x0000002a282e7220 */ /* 0x080fe20000410000 */
[----:B------:R-:W-:Y:S01]  /*e4a0*/  FFMA.FTZ R45, R33, R42, -R36 ;  /* 0x0000002a212d7223 */ /* 0x000fe20000010824 */
[----:B------:R-:W-:Y:S01]  /*e4b0*/  HADD2.F32 R40, -RZ, R49.H0_H0 ;  /* 0x20000031ff287230 */ /* 0x000fe20000004100 */
[----:B------:R-:W-:Y:S01]  /*e4c0*/  F2FP.F16.E4M3.UNPACK_B R37, R20.H1 ;  /* 0x00000014ff25723e */ /* 0x000fe200030006ff */
[----:B------:R-:W-:-:S02]  /*e4d0*/  HADD2.F32 R35, -RZ, R38.H0_H0 ;  /* 0x20000026ff237230 */ /* 0x000fc40000004100 */
[----:B------:R-:W-:Y:S01]  /*e4e0*/  FFMA.FTZ R43, R33, R43, R46 ;  /* 0x0000002b212b7223 */ /* 0x000fe2000001002e */
[----:B------:R-:W-:Y:S01]  /*e4f0*/  HADD2.F32 R36, -RZ, R44.H0_H0 ;  /* 0x2000002cff247230 */ /* 0x000fe20000004100 */
[----:B------:R-:W-:Y:S01]  /*e500*/  F2FP.SATFINITE.E4M3.F32.PACK_AB_MERGE_C R25, R29, R26, R21 ;  /* 0x0000001a1d19723e */ /* 0x000fe20004807015 */
        /* <DEDUP_REMOVED lines=10> */
[----:B------:R-:W-:Y:S01]  /*e5b0*/  F2FP.F16.E4M3.UNPACK_B R35, R30.H1 ;  /* 0x0000001eff23723e */ /* 0x000fe200030006ff */
[-C--:B------:R-:W-:Y:S01]  /*e5c0*/  FMUL.FTZ R40, R38, R44.reuse ;  /* 0x0000002c26287220 */ /* 0x080fe20000410000 */
[----:B------:R-:W-:Y:S02]  /*e5d0*/  HADD2.F32 R38, -RZ, R37.H0_H0 ;  /* 0x20000025ff267230 */ /* 0x000fe40000004100 */
        /* <DEDUP_REMOVED lines=13> */
[----:B------:R-:W-:Y:S01]  /*e6b0*/  HADD2.F32 R28, -RZ, R28.H1_H1 ;  /* 0x3000001cff1c7230 */ /* 0x000fe20000004100 */
[----:B------:R-:W-:Y:S01]  /*e6c0*/  F2FP.SATFINITE.E4M3.F32.PACK_AB_MERGE_C R24, R43, R48, RZ ;  /* 0x000000302b18723e */ /* 0x000fe200048070ff */
[C---:B------:R-:W-:Y:S01]  /*e6d0*/  FMUL.FTZ R33, R27.reuse, R37 ;  /* 0x000000251b217220 */ /* 0x040fe20000410000 */
[----:B------:R-:W-:Y:S01]  /*e6e0*/  FMUL.FTZ R36, R27, R35 ;  /* 0x000000231b247220 */ /* 0x000fe20000410000 */
[----:B------:R-:W-:Y:S01]  /*e6f0*/  F2FP.F16.E4M3.UNPACK_B R27, R20 ;  /* 0x00000014ff1b723e */ /* 0x000fe200020006ff */
[----:B------:R-:W-:-:S02]  /*e700*/  HADD2.F32 R20, -RZ, R15.H0_H0 ;  /* 0x2000000fff147230 */ /* 0x000fc40000004100 */
[C---:B------:R-:W-:Y:S01]  /*e710*/  FFMA.FTZ R47, R28.reuse, R35, -R33 ;  /* 0x000000231c2f7223 */ /* 0x040fe20000010821 */
[----:B------:R-:W-:Y:S01]  /*e720*/  FFMA.FTZ R37, R28, R37, R36 ;  /* 0x000000251c257223 */ /* 0x000fe20000010024 */
[--C-:B------:R-:W-:Y:S01]  /*e730*/  HADD2.F32 R28, -RZ, R30.reuse.H0_H0 ;  /* 0x2000001eff1c7230 */ /* 0x100fe20000004100 */
[----:B------:R-:W-:Y:S01]  /*e740*/  F2FP.SATFINITE.E4M3.F32.PACK_AB_MERGE_C R24, R49, R46, R24 ;  /* 0x0000002e3118723e */ /* 0x000fe20004807018 */
[--C-:B------:R-:W-:Y:S01]  /*e750*/  HADD2.F32 R31, -RZ, R27.reuse.H0_H0 ;  /* 0x2000001bff1f7230 */ /* 0x100fe20000004100 */
[----:B------:R-:W-:Y:S01]  /*e760*/  F2FP.SATFINITE.E4M3.F32.PACK_AB_MERGE_C R14, R47, R40, RZ ;  /* 0x000000282f0e723e */ /* 0x000fe200048070ff */
[----:B------:R-:W-:Y:S01]  /*e770*/  HADD2.F32 R33, -RZ, R27.H1_H1 ;  /* 0x3000001bff217230 */ /* 0x000fe20000004100 */
[----:B------:R-:W-:Y:S01]  /*e780*/  F2FP.SATFINITE.E4M3.F32.PACK_AB_MERGE_C R37, R37, R44, RZ ;  /* 0x0000002c2525723e */ /* 0x000fe200048070ff */
[----:B------:R-:W-:Y:S02]  /*e790*/  HADD2.F32 R30, -RZ, R30.H1_H1 ;  /* 0x3000001eff1e7230 */ /* 0x000fe40000004100 */
[----:B------:R-:W-:Y:S01]  /*e7a0*/  FMUL.FTZ R36, R20, R31 ;  /* 0x0000001f14247220 */ /* 0x000fe20000410000 */
[----:B------:R-:W-:-:S02]  /*e7b0*/  HADD2.F32 R27, -RZ, R15.H1_H1 ;  /* 0x3000000fff1b7230 */ /* 0x000fc40000004100 */
        /* <DEDUP_REMOVED lines=19> */
.L_x_10469:
[----:B------:R-:W-:Y:S05]  /*e8f0*/  BSYNC B1 ;  /* 0x0000000000017941 */ /* 0x000fea0003800000 */
.L_x_10468:
[----:B------:R-:W-:Y:S05]  /*e900*/  @P0 BRA `(.L_x_10460) ;  /* 0x0000000c00c80947 */ /* 0x000fea0003800000 */
[----:B------:R-:W2:Y:S01]  /*e910*/  LDL R49, [R1+0x40] ;  /* 0x0000400001317983 */ /* 0x000ea20000100800 */
[----:B-1---5:R-:W-:Y:S01]  /*e920*/  SHF.R.U32.HI R13, RZ, 0x8, R9 ;  /* 0x00000008ff0d7819 */ /* 0x022fe20000011609 */
[----:B------:R-:W-:Y:S01]  /*e930*/  IMAD.IADD R24, R16, 0x1, R39 ;  /* 0x0000000110187824 */ /* 0x000fe200078e0227 */
[----:B0-----:R-:W-:Y:S02]  /*e940*/  SHF.R.U32.HI R3, RZ, 0x8, R8 ;  /* 0x00000008ff037819 */ /* 0x001fe40000011608 */
[----:B------:R-:W-:Y:S02]  /*e950*/  LOP3.LUT R12, R9, 0xff, RZ, 0xc0, !PT ;  /* 0x000000ff090c7812 */ /* 0x000fe400078ec0ff */
[----:B------:R-:W-:Y:S02]  /*e960*/  LOP3.LUT R13, R13, 0xff, RZ, 0xc0, !PT ;  /* 0x000000ff0d0d7812 */ /* 0x000fe400078ec0ff */
[----:B------:R-:W-:Y:S02]  /*e970*/  LOP3.LUT R0, R8, 0xff, RZ, 0xc0, !PT ;  /* 0x000000ff08007812 */ /* 0x000fe400078ec0ff */
        /* <DEDUP_REMOVED lines=22> */
[----:B------:R-:W-:Y:S02]  /*eae0*/  SHF.R.U32.HI R32, RZ, 0x8, R6 ;  /* 0x00000008ff207819 */ /* 0x000fe40000011606 */
        /* <DEDUP_REMOVED lines=8> */
[----:B------:R-:W-:-:S02]  /*eb70*/  SHF.R.U32.HI R33, RZ, 0x10, R5 ;  /* 0x00000010ff217819 */ /* 0x000fc40000011605 */
[----:B------:R-:W-:Y:S02]  /*eb80*/  SHF.R.U32.HI R21, RZ, 0x10, R9 ;  /* 0x00000010ff157819 */ /* 0x000fe40000011609 */
[----:B------:R-:W-:Y:S01]  /*eb90*/  PRMT R39, R32, 0x7604, R31 ;  /* 0x0000760420277816 */ /* 0x000fe2000000001f */
[----:B------:R-:W-:Y:S01]  /*eba0*/  IMAD.U32 R33, R33, 0x10000, RZ ;  /* 0x0001000021217824 */ /* 0x000fe200078e00ff */
[----:B------:R-:W-:Y:S01]  /*ebb0*/  SHF.R.U32.HI R31, RZ, 0x10, R11 ;  /* 0x00000010ff1f7819 */ /* 0x000fe2000001160b */
[----:B------:R-:W-:Y:S01]  /*ebc0*/  IMAD.U32 R21, R21, 0x10000, RZ ;  /* 0x0001000015157824 */ /* 0x000fe200078e00ff */
[----:B------:R-:W-:Y:S02]  /*ebd0*/  SHF.R.U32.HI R41, RZ, 0x10, R7 ;  /* 0x00000010ff297819 */ /* 0x000fe40000011607 */
[----:B------:R-:W-:Y:S01]  /*ebe0*/  LOP3.LUT R37, R30, 0xff0000, R33, 0xf8, !PT ;  /* 0x00ff00001e257812 */ /* 0x000fe200078ef821 */
[----:B------:R-:W-:Y:S01]  /*ebf0*/  IMAD.U32 R31, R31, 0x10000, RZ ;  /* 0x000100001f1f7824 */ /* 0x000fe200078e00ff */
[----:B------:R-:W-:Y:S01]  /*ec00*/  LOP3.LUT R21, R20, 0xff0000, R21, 0xf8, !PT ;  /* 0x00ff000014157812 */ /* 0x000fe200078ef815 */
[----:B------:R-:W-:Y:S01]  /*ec10*/  IMAD.U32 R41, R41, 0x10000, RZ ;  /* 0x0001000029297824 */ /* 0x000fe200078e00ff */
        /* <DEDUP_REMOVED lines=16> */
[--C-:B------:R-:W-:Y:S01]  /*ed20*/  HADD2.F32 R5, -RZ, R11.reuse.H0_H0 ;  /* 0x2000000bff057230 */ /* 0x100fe20000004100 */
[----:B------:R-:W-:Y:S01]  /*ed30*/  F2FP.F16.E4M3.UNPACK_B R29, R25.H1 ;  /* 0x00000019ff1d723e */ /* 0x000fe200030006ff */
[----:B------:R-:W-:Y:S01]  /*ed40*/  HADD2.F32 R11, -RZ, R11.H1_H1 ;  /* 0x3000000bff0b7230 */ /* 0x000fe20000004100 */
[-C--:B------:R-:W-:Y:S02]  /*ed50*/  F2FP.F16.E4M3.UNPACK_B R30, R27.reuse ;  /* 0x0000001bff1e723e */ /* 0x080fe400020006ff */
[----:B------:R-:W-:Y:S02]  /*ed60*/  F2FP.F16.E4M3.UNPACK_B R31, R27.H1 ;  /* 0x0000001bff1f723e */ /* 0x000fe400030006ff */
[----:B------:R-:W-:-:S02]  /*ed70*/  F2FP.F16.E4M3.UNPACK_B R25, R24 ;  /* 0x00000018ff19723e */ /* 0x000fc400020006ff */
[----:B------:R-:W-:Y:S01]  /*ed80*/  F2FP.F16.E4M3.UNPACK_B R27, R24.H1 ;  /* 0x00000018ff1b723e */ /* 0x000fe200030006ff */
[----:B------:R-:W-:Y:S01]  /*ed90*/  FMUL.FTZ R24, R5, R40 ;  /* 0x0000002805187220 */ /* 0x000fe20000410000 */
[----:B------:R-:W-:Y:S02]  /*eda0*/  LOP3.LUT R6, R39, 0xff000000, R6, 0xf8, !PT ;  /* 0xff00000027067812 */ /* 0x000fe400078ef806 */
[----:B------:R-:W-:Y:S02]  /*edb0*/  F2FP.F16.E4M3.UNPACK_B R37, R37.H1 ;  /* 0x00000025ff25723e */ /* 0x000fe400030006ff */
[----:B------:R-:W-:Y:S02]  /*edc0*/  F2FP.F16.E4M3.UNPACK_B R32, R32.H1 ;  /* 0x00000020ff20723e */ /* 0x000fe400030006ff */
[----:B------:R-:W-:Y:S01]  /*edd0*/  LOP3.LUT R42, R41, 0xff000000, R7, 0xf8, !PT ;  /* 0xff000000292a7812 */ /* 0x000fe200078ef807 */
[----:B------:R-:W-:Y:S01]  /*ede0*/  HADD2.F32 R41, -RZ, R37.H0_H0 ;  /* 0x20000025ff297230 */ /* 0x000fe20000004100 */
[----:B------:R-:W-:-:S02]  /*edf0*/  F2FP.F16.E4M3.UNPACK_B R7, R26 ;  /* 0x0000001aff07723e */ /* 0x000fc400020006ff */
[----:B------:R-:W-:Y:S01]  /*ee00*/  F2FP.F16.E4M3.UNPACK_B R26, R26.H1 ;  /* 0x0000001aff1a723e */ /* 0x000fe200030006ff */
[----:B--2---:R-:W0:Y:S02]  /*ee10*/  LDS.128 R12, [R49+0x14400] ;  /* 0x01440000310c7984 */ /* 0x004e240000000c00 */
[-C--:B0-----:R-:W-:Y:S02]  /*ee20*/  F2FP.F16.E4M3.UNPACK_B R8, R13.reuse ;  /* 0x0000000dff08723e */ /* 0x081fe400020006ff */
[----:B------:R-:W-:Y:S02]  /*ee30*/  F2FP.F16.E4M3.UNPACK_B R20, R13.H1 ;  /* 0x0000000dff14723e */ /* 0x000fe400030006ff */
[-C--:B------:R-:W-:Y:S01]  /*ee40*/  F2FP.F16.E4M3.UNPACK_B R21, R15.reuse ;  /* 0x0000000fff15723e */ /* 0x080fe200020006ff */
[----:B------:R-:W-:Y:S01]  /*ee50*/  HADD2.F32 R9, -RZ, R8.H0_H0 ;  /* 0x20000008ff097230 */ /* 0x000fe20000004100 */
[----:B------:R-:W-:Y:S02]  /*ee60*/  F2FP.F16.E4M3.UNPACK_B R28, R15.H1 ;  /* 0x0000000fff1c723e */ /* 0x000fe400030006ff */
[----:B------:R-:W-:-:S02]  /*ee70*/  F2FP.F16.E4M3.UNPACK_B R13, R12 ;  /* 0x0000000cff0d723e */ /* 0x000fc400020006ff */
[----:B------:R-:W-:Y:S01]  /*ee80*/  F2FP.F16.E4M3.UNPACK_B R15, R12.H1 ;  /* 0x0000000cff0f723e */ /* 0x000fe200030006ff */
[--C-:B------:R-:W-:Y:S01]  /*ee90*/  HADD2.F32 R12, -RZ, R10.reuse.H0_H0 ;  /* 0x2000000aff0c7230 */ /* 0x100fe20000004100 */
[-C--:B------:R-:W-:Y:S02]  /*eea0*/  F2FP.F16.E4M3.UNPACK_B R4, R14.reuse ;  /* 0x0000000eff04723e */ /* 0x080fe400020006ff */
[----:B------:R-:W-:Y:S02]  /*eeb0*/  F2FP.F16.E4M3.UNPACK_B R14, R14.H1 ;  /* 0x0000000eff0e723e */ /* 0x000fe400030006ff */
[-C--:B------:R-:W-:Y:S01]  /*eec0*/  FMUL.FTZ R39, R5, R12.reuse ;  /* 0x0000000c05277220 */ /* 0x080fe20000410000 */
[C---:B------:R-:W-:Y:S01]  /*eed0*/  FFMA.FTZ R5, R9.reuse, R12, -R24 ;  /* 0x0000000c09057223 */ /* 0x040fe20000010818 */
[----:B------:R-:W-:Y:S02]  /*eee0*/  HADD2.F32 R24, -RZ, R10.H1_H1 ;  /* 0x3000000aff187230 */ /* 0x000fe40000004100 */
[----:B------:R-:W-:Y:S01]  /*eef0*/  FFMA.FTZ R9, R9, R40, R39 ;  /* 0x0000002809097223 */ /* 0x000fe20000010027 */
[----:B------:R-:W-:-:S02]  /*ef00*/  HADD2.F32 R39, -RZ, R35.H1_H1 ;  /* 0x30000023ff277230 */ /* 0x000fc40000004100 */
[----:B------:R-:W-:Y:S02]  /*ef10*/  HADD2.F32 R10, -RZ, R8.H1_H1 ;  /* 0x30000008ff0a7230 */ /* 0x000fe40000004100 */
[C---:B------:R-:W-:Y:S01]  /*ef20*/  FMUL.FTZ R40, R11.reuse, R24 ;  /* 0x000000180b287220 */ /* 0x040fe20000410000 */
[--C-:B------:R-:W-:Y:S02]  /*ef30*/  HADD2.F32 R8, -RZ, R29.reuse.H0_H0 ;  /* 0x2000001dff087230 */ /* 0x100fe40000004100 */
[----:B------:R-:W-:Y:S01]  /*ef40*/  FMUL.FTZ R43, R11, R39 ;  /* 0x000000270b2b7220 */ /* 0x000fe20000410000 */
[----:B------:R-:W-:Y:S02]  /*ef50*/  HADD2.F32 R35, -RZ, R32.H0_H0 ;  /* 0x20000020ff237230 */ /* 0x000fe40000004100 */
[----:B------:R-:W-:Y:S02]  /*ef60*/  HADD2.F32 R12, -RZ, R20.H0_H0 ;  /* 0x20000014ff0c7230 */ /* 0x000fe40000004100 */
[----:B------:R-:W-:Y:S01]  /*ef70*/  FMUL.FTZ R11, R8, R41 ;  /* 0x00000029080b7220 */ /* 0x000fe20000410000 */
[----:B------:R-:W-:-:S02]  /*ef80*/  HADD2.F32 R29, -RZ, R29.H1_H1 ;  /* 0x3000001dff1d7230 */ /* 0x000fc40000004100 */
[-C--:B------:R-:W-:Y:S01]  /*ef90*/  FMUL.FTZ R44, R8, R35.reuse ;  /* 0x00000023082c7220 */ /* 0x080fe20000410000 */
[----:B------:R-:W-:Y:S01]  /*efa0*/  FFMA.FTZ R8, R10, R24, -R43 ;  /* 0x000000180a087223 */ /* 0x000fe2000001082b */
[----:B------:R-:W-:Y:S01]  /*efb0*/  FFMA.FTZ R11, R12, R35, -R11 ;  /* 0x000000230c0b7223 */ /* 0x000fe2000001080b */
[----:B------:R-:W-:Y:S01]  /*efc0*/  FFMA.FTZ R10, R10, R39, R40 ;  /* 0x000000270a0a7223 */ /* 0x000fe20000010028 */
[----:B------:R-:W-:Y:S01]  /*efd0*/  FFMA.FTZ R12, R12, R41, R44 ;  /* 0x000000290c0c7223 */ /* 0x000fe2000001002c */
[----:B------:R-:W-:Y:S01]  /*efe0*/  F2FP.F16.E4M3.UNPACK_B R41, R42 ;  /* 0x0000002aff29723e */ /* 0x000fe200020006ff */
[----:B------:R-:W-:Y:S01]  /*eff0*/  HADD2.F32 R40, -RZ, R37.H1_H1 ;  /* 0x30000025ff287230 */ /* 0x000fe20000004100 */
[----:B------:R-:W-:Y:S01]  /*f000*/  F2FP.F16.E4M3.UNPACK_B R37, R36 ;  /* 0x00000024ff25723e */ /* 0x000fe200020006ff */
[----:B------:R-:W-:Y:S01]  /*f010*/  HADD2.F32 R35, -RZ, R32.H1_H1 ;  /* 0x30000020ff237230 */ /* 0x000fe20000004100 */
[----:B------:R-:W-:Y:S01]  /*f020*/  F2FP.F16.E4M3.UNPACK_B R42, R42.H1 ;  /* 0x0000002aff2a723e */ /* 0x000fe200030006ff */
        /* <DEDUP_REMOVED lines=11> */
[----:B------:R-:W-:Y:S01]  /*f0e0*/  FFMA.FTZ R44, R20, R35, -R45 ;  /* 0x00000023142c7223 */ /* 0x000fe2000001082d */
[----:B------:R-:W-:Y:S02]  /*f0f0*/  HADD2.F32 R30, -RZ, R30.H1_H1 ;  /* 0x3000001eff1e7230 */ /* 0x000fe40000004100 */
[C---:B------:R-:W-:Y:S01]  /*f100*/  FFMA.FTZ R47, R24.reuse, R39, -R47 ;  /* 0x00000027182f7223 */ /* 0x040fe2000001082f */
[----:B------:R-:W-:Y:S01]  /*f110*/  FFMA.FTZ R43, R24, R43, R32 ;  /* 0x0000002b182b7223 */ /* 0x000fe20000010020 */
[----:B------:R-:W-:Y:S01]  /*f120*/  FFMA.FTZ R45, R20, R40, R29 ;  /* 0x00000028142d7223 */ /* 0x000fe2000001001d */
[----:B------:R-:W-:Y:S02]  /*f130*/  HADD2.F32 R37, -RZ, R37.H1_H1 ;  /* 0x30000025ff257230 */ /* 0x000fe40000004100 */
[----:B------:R-:W-:Y:S01]  /*f140*/  FMUL.FTZ R32, R30, R41 ;  /* 0x000000291e207220 */ /* 0x000fe20000410000 */
[----:B------:R-:W-:Y:S01]  /*f150*/  HADD2.F32 R35, -RZ, R42.H0_H0 ;  /* 0x2000002aff237230 */ /* 0x000fe20000004100 */
[----:B------:R-:W-:Y:S01]  /*f160*/  F2FP.SATFINITE.E4M3.F32.PACK_AB_MERGE_C R11, R44, R11, RZ ;  /* 0x0000000b2c0b723e */ /* 0x000fe200048070ff */
[----:B------:R-:W-:-:S02]  /*f170*/  HADD2.F32 R24, -RZ, R31.H0_H0 ;  /* 0x2000001fff187230 */ /* 0x000fc40000004100 */
[----:B------:R-:W-:Y:S01]  /*f180*/  FMUL.FTZ R30, R30, R37 ;  /* 0x000000251e1e7220 */ /* 0x000fe20000410000 */
[----:B------:R-:W-:Y:S01]  /*f190*/  HADD2.F32 R29, -RZ, R36.H0_H0 ;  /* 0x20000024ff1d7230 */ /* 0x000fe20000004100 */
[----:B------:R-:W-:Y:S01]  /*f1a0*/  F2FP.SATFINITE.E4M3.F32.PACK_AB_MERGE_C R12, R45, R12, RZ ;  /* 0x0000000c2d0c723e */ /* 0x000fe200048070ff */
[----:B------:R-:W-:Y:S02]  /*f1b0*/  HADD2.F32 R21, -RZ, R21.H1_H1 ;  /* 0x30000015ff157230 */ /* 0x000fe40000004100 */
[C---:B------:R-:W-:Y:S01]  /*f1c0*/  FMUL.FTZ R39, R24.reuse, R35 ;  /* 0x0000002318277220 */ /* 0x040fe20000410000 */
[----:B------:R-:W-:Y:S02]  /*f1d0*/  HADD2.F32 R20, -RZ, R28.H0_H0 ;  /* 0x2000001cff147230 */ /* 0x000fe40000004100 */
[----:B------:R-:W-:Y:S01]  /*f1e0*/  FMUL.FTZ R24, R24, R29 ;  /* 0x0000001d18187220 */ /* 0x000fe20000410000 */
[----:B------:R-:W-:Y:S02]  /*f1f0*/  HADD2.F32 R36, -RZ, R36.H1_H1 ;  /* 0x30000024ff247230 */ /* 0x000fe40000004100 */
[C---:B------:R-:W-:Y:S01]  /*f200*/  FFMA.FTZ R48, R21.reuse, R41, R30 ;  /* 0x0000002915307223 */ /* 0x040fe2000001001e */
[----:B------:R-:W-:Y:S01]  /*f210*/  F2FP.F16.E4M3.UNPACK_B R30, R38.H1 ;  /* 0x00000026ff1e723e */ /* 0x000fe200030006ff */
[----:B------:R-:W-:Y:S01]  /*f220*/  FFMA.FTZ R41, R20, R35, R24 ;  /* 0x0000002314297223 */ /* 0x000fe20000010018 */
[----:B------:R-:W-:Y:S01]  /*f230*/  F2FP.F16.E4M3.UNPACK_B R24, R33.H1 ;  /* 0x00000021ff18723e */ /* 0x000fe200030006ff */
[----:B------:R-:W-:Y:S01]  /*f240*/  FFMA.FTZ R46, R21, R37, -R32 ;  /* 0x00000025152e7223 */ /* 0x000fe20000010820 */
[----:B------:R-:W-:-:S02]  /*f250*/  HADD2.F32 R42, -RZ, R42.H1_H1 ;  /* 0x3000002aff2a7230 */ /* 0x000fc40000004100 */
[----:B------:R-:W-:Y:S01]  /*f260*/  FFMA.FTZ R39, R20, R29, -R39 ;  /* 0x0000001d14277223 */ /* 0x000fe20000010827 */
[----:B------:R-:W-:Y:S01]  /*f270*/  HADD2.F32 R31, -RZ, R31.H1_H1 ;  /* 0x3000001fff1f7230 */ /* 0x000fe20000004100 */
[----:B------:R-:W-:Y:S01]  /*f280*/  F2FP.F16.E4M3.UNPACK_B R38, R38 ;  /* 0x00000026ff26723e */ /* 0x000fe200020006ff */
[----:B------:R-:W-:Y:S01]  /*f290*/  HADD2.F32 R32, -RZ, R30.H0_H0 ;  /* 0x2000001eff207230 */ /* 0x000fe20000004100 */
[----:B------:R-:W-:Y:S01]  /*f2a0*/  F2FP.F16.E4M3.UNPACK_B R33, R33 ;  /* 0x00000021ff21723e */ /* 0x000fe200020006ff */
[----:B------:R-:W-:Y:S02]  /*f2b0*/  HADD2.F32 R21, -RZ, R27.H0_H0 ;  /* 0x2000001bff157230 */ /* 0x000fe40000004100 */
[C---:B------:R-:W-:Y:S01]  /*f2c0*/  FMUL.FTZ R35, R31.reuse, R42 ;  /* 0x0000002a1f237220 */ /* 0x040fe20000410000 */
[----:B------:R-:W-:Y:S02]  /*f2d0*/  HADD2.F32 R29, -RZ, R24.H0_H0 ;  /* 0x20000018ff1d7230 */ /* 0x000fe40000004100 */
[----:B------:R-:W-:Y:S01]  /*f2e0*/  FMUL.FTZ R37, R31, R36 ;  /* 0x000000241f257220 */ /* 0x000fe20000410000 */
        /* <DEDUP_REMOVED lines=8> */
[----:B------:R-:W-:-:S02]  /*f370*/  HADD2.F32 R30, -RZ, R30.H1_H1 ;  /* 0x3000001eff1e7230 */ /* 0x000fc40000004100 */
[C---:B------:R-:W-:Y:S01]  /*f380*/  FMUL.FTZ R21, R27.reuse, R24 ;  /* 0x000000181b157220 */ /* 0x040fe20000410000 */
[----:B------:R-:W-:Y:S02]  /*f390*/  HADD2.F32 R15, -RZ, R15.H1_H1 ;  /* 0x3000000fff0f7230 */ /* 0x000fe40000004100 */
[C---:B------:R-:W-:Y:S01]  /*f3a0*/  FFMA.FTZ R50, R28.reuse, R36, -R35 ;  /* 0x000000241c327223 */ /* 0x040fe20000010823 */
[----:B------:R-:W-:Y:S01]  /*f3b0*/  FFMA.FTZ R42, R28, R42, R37 ;  /* 0x0000002a1c2a7223 */ /* 0x000fe20000010025 */
[-C--:B------:R-:W-:Y:S01]  /*f3c0*/  FMUL.FTZ R28, R27, R30.reuse ;  /* 0x0000001e1b1c7220 */ /* 0x080fe20000410000 */
[----:B------:R-:W-:Y:S02]  /*f3d0*/  HADD2.F32 R27, -RZ, R38.H0_H0 ;  /* 0x20000026ff1b7230 */ /* 0x000fe40000004100 */
[C---:B------:R-:W-:Y:S01]  /*f3e0*/  FFMA.FTZ R35, R15.reuse, R30, R21 ;  /* 0x0000001e0f237223 */ /* 0x040fe20000010015 */
[----:B------:R-:W-:Y:S02]  /*f3f0*/  HADD2.F32 R20, -RZ, R25.H0_H0 ;  /* 0x20000019ff147230 */ /* 0x000fe40000004100 */
[----:B------:R-:W-:Y:S01]  /*f400*/  FFMA.FTZ R36, R15, R24, -R28 ;  /* 0x000000180f247223 */ /* 0x000fe2000001081c */
[----:B------:R-:W-:Y:S01]  /*f410*/  HADD2.F32 R21, -RZ, R33.H0_H0 ;  /* 0x20000021ff157230 */ /* 0x000fe20000004100 */
[----:B------:R-:W-:Y:S01]  /*f420*/  F2FP.SATFINITE.E4M3.F32.PACK_AB_MERGE_C R41, R42, R41, RZ ;  /* 0x000000292a29723e */ /* 0x000fe200048070ff */
[----:B------:R-:W-:-:S02]  /*f430*/  HADD2.F32 R15, -RZ, R13.H0_H0 ;  /* 0x2000000dff0f7230 */ /* 0x000fc40000004100 */
[C---:B------:R-:W-:Y:S01]  /*f440*/  FMUL.FTZ R24, R20.reuse, R27 ;  /* 0x0000001b14187220 */ /* 0x040fe20000410000 */
[----:B------:R-:W-:Y:S02]  /*f450*/  HADD2.F32 R38, -RZ, R38.H1_H1 ;  /* 0x30000026ff267230 */ /* 0x000fe40000004100 */
[-C--:B------:R-:W-:Y:S01]  /*f460*/  FMUL.FTZ R28, R20, R21.reuse ;  /* 0x00000015141c7220 */ /* 0x080fe20000410000 */
[----:B------:R-:W-:Y:S02]  /*f470*/  HADD2.F32 R25, -RZ, R25.H1_H1 ;  /* 0x30000019ff197230 */ /* 0x000fe40000004100 */
[----:B------:R-:W-:Y:S01]  /*f480*/  FFMA.FTZ R29, R15, R21, -R24 ;  /* 0x000000150f1d7223 */ /* 0x000fe20000010818 */
[----:B------:R-:W-:Y:S01]  /*f490*/  HADD2.F32 R20, -RZ, R33.H1_H1 ;  /* 0x30000021ff147230 */ /* 0x000fe20000004100 */
[----:B------:R-:W-:Y:S01]  /*f4a0*/  F2FP.F16.E4M3.UNPACK_B R24, R6.H1 ;  /* 0x00000006ff18723e */ /* 0x000fe200030006ff */
[----:B------:R-:W-:Y:S02]  /*f4b0*/  HADD2.F32 R13, -RZ, R13.H1_H1 ;  /* 0x3000000dff0d7230 */ /* 0x000fe40000004100 */
[C---:B------:R-:W-:Y:S01]  /*f4c0*/  FMUL.FTZ R30, R25.reuse, R38 ;  /* 0x00000026191e7220 */ /* 0x040fe20000410000 */
[----:B------:R-:W-:Y:S01]  /*f4d0*/  F2FP.F16.E4M3.UNPACK_B R21, R3.H1 ;  /* 0x00000003ff15723e */ /* 0x000fe200030006ff */
[-C--:B------:R-:W-:Y:S01]  /*f4e0*/  FMUL.FTZ R25, R25, R20.reuse ;  /* 0x0000001419197220 */ /* 0x080fe20000410000 */
[----:B------:R-:W-:Y:S01]  /*f4f0*/  FFMA.FTZ R27, R15, R27, R28 ;  /* 0x0000001b0f1b7223 */ /* 0x000fe2000001001c */
[----:B------:R-:W-:Y:S01]  /*f500*/  FFMA.FTZ R30, R13, R20, -R30 ;  /* 0x000000140d1e7223 */ /* 0x000fe2000001081e */
[----:B------:R-:W-:-:S02]  /*f510*/  HADD2.F32 R28, -RZ, R24.H0_H0 ;  /* 0x20000018ff1c7230 */ /* 0x000fc40000004100 */
[----:B------:R-:W-:Y:S01]  /*f520*/  FFMA.FTZ R38, R13, R38, R25 ;  /* 0x000000260d267223 */ /* 0x000fe20000010019 */
[----:B------:R-:W-:Y:S01]  /*f530*/  HADD2.F32 R15, -RZ, R26.H0_H0 ;  /* 0x2000001aff0f7230 */ /* 0x000fe20000004100 */
[----:B------:R-:W-:Y:S01]  /*f540*/  F2FP.F16.E4M3.UNPACK_B R3, R3 ;  /* 0x00000003ff03723e */ /* 0x000fe200020006ff */
[--C-:B------:R-:W-:Y:S01]  /*f550*/  HADD2.F32 R20, -RZ, R21.reuse.H0_H0 ;  /* 0x20000015ff147230 */ /* 0x100fe20000004100 */
[----:B------:R-:W-:Y:S01]  /*f560*/  F2FP.SATFINITE.E4M3.F32.PACK_AB_MERGE_C R32, R35, R32, RZ ;  /* 0x000000202320723e */ /* 0x000fe200048070ff */
        /* <DEDUP_REMOVED lines=10> */
[----:B------:R-:W-:Y:S02]  /*f610*/  HADD2.F32 R6, -RZ, R7.H0_H0 ;  /* 0x20000007ff067230 */ /* 0x000fe40000004100 */
[C---:B------:R-:W-:Y:S01]  /*f620*/  FFMA.FTZ R40, R13.reuse, R20, -R40 ;  /* 0x000000140d287223 */ /* 0x040fe20000010828 */
[----:B------:R-:W-:Y:S02]  /*f630*/  HADD2.F32 R20, -RZ, R15.H0_H0 ;  /* 0x2000000fff147230 */ /* 0x000fe40000004100 */
[C---:B------:R-:W-:Y:S01]  /*f640*/  FFMA.FTZ R33, R14.reuse, R21, -R33 ;  /* 0x000000150e217223 */ /* 0x040fe20000010821 */
[----:B------:R-:W-:Y:S01]  /*f650*/  FFMA.FTZ R37, R14, R25, R26 ;  /* 0x000000190e257223 */ /* 0x000fe2000001001a */
[----:B------:R-:W-:Y:S01]  /*f660*/  FFMA.FTZ R28, R13, R28, R24 ;  /* 0x0000001c0d1c7223 */ /* 0x000fe20000010018 */
[----:B------:R-:W-:-:S02]  /*f670*/  HADD2.F32 R14, -RZ, R3.H1_H1 ;  /* 0x30000003ff0e7230 */ /* 0x000fc40000004100 */
[----:B------:R-:W-:Y:S01]  /*f680*/  FMUL.FTZ R24, R6, R20 ;  /* 0x0000001406187220 */ /* 0x000fe20000410000 */
[----:B------:R-:W-:Y:S01]  /*f690*/  HADD2.F32 R15, -RZ, R15.H1_H1 ;  /* 0x3000000fff0f7230 */ /* 0x000fe20000004100 */
[----:B------:R-:W-:Y:S01]  /*f6a0*/  F2FP.SATFINITE.E4M3.F32.PACK_AB_MERGE_C R33, R33, R40, RZ ;  /* 0x000000282121723e */ /* 0x000fe200048070ff */
[----:B------:R-:W-:Y:S01]  /*f6b0*/  HADD2.F32 R7, -RZ, R7.H1_H1 ;  /* 0x30000007ff077230 */ /* 0x000fe20000004100 */
[----:B------:R-:W-:Y:S01]  /*f6c0*/  F2FP.SATFINITE.E4M3.F32.PACK_AB_MERGE_C R28, R37, R28, RZ ;  /* 0x0000001c251c723e */ /* 0x000fe200048070ff */
[----:B------:R-:W-:Y:S01]  /*f6d0*/  HADD2.F32 R13, -RZ, R3.H0_H0 ;  /* 0x20000003ff0d7230 */ /* 0x000fe20000004100 */
[----:B------:R-:W-:Y:S01]  /*f6e0*/  F2FP.SATFINITE.E4M3.F32.PACK_AB_MERGE_C R5, R8, R5, R11 ;  /* 0x000000050805723e */ /* 0x000fe2000480700b */
[--C-:B------:R-:W-:Y:S02]  /*f6f0*/  HADD2.F32 R3, -RZ, R4.reuse.H0_H0 ;  /* 0x20000004ff037230 */ /* 0x100fe40000004100 */
[----:B------:R-:W-:Y:S01]  /*f700*/  FMUL.FTZ R25, R7, R15 ;  /* 0x0000000f07197220 */ /* 0x000fe20000410000 */
[----:B------:R-:W-:-:S02]  /*f710*/  HADD2.F32 R4, -RZ, R4.H1_H1 ;  /* 0x30000004ff047230 */ /* 0x000fc40000004100 */
[-C--:B------:R-:W-:Y:S01]  /*f720*/  FMUL.FTZ R26, R7, R14.reuse ;  /* 0x0000000e071a7220 */ /* 0x080fe20000410000 */
[-C--:B------:R-:W-:Y:S01]  /*f730*/  FMUL.FTZ R21, R6, R13.reuse ;  /* 0x0000000d06157220 */ /* 0x080fe20000410000 */
[C---:B------:R-:W-:Y:S01]  /*f740*/  FFMA.FTZ R6, R3.reuse, R13, -R24 ;  /* 0x0000000d03067223 */ /* 0x040fe20000010818 */
        /* <DEDUP_REMOVED lines=12> */
[----:B------:R-:W-:-:S05]  /*f810*/  F2FP.SATFINITE.E4M3.F32.PACK_AB_MERGE_C R10, R26, R21, R28 ;  /* 0x000000151a0a723e */ /* 0x000fca000480701c */
[----:B------:R3:W-:Y:S02]  /*f820*/  STS.128 [R0+0x14400], R8 ;  /* 0x0144000800007388 */ /* 0x0007e40000000c00 */
.L_x_10460:
[----:B------:R-:W-:Y:S05]  /*f830*/  BSYNC B0 ;  /* 0x0000000000007941 */ /* 0x000fea0003800000 */
.L_x_10446:
        /* <DEDUP_REMOVED lines=8> */
.L_x_10443:
[----:B-123--:R-:W2:Y:S02]  /*f8c0*/  LDL R0, [R1+0x8] ;  /* 0x0000080001007983 */ /* 0x00eea40000100800 */
[----:B--2---:R-:W-:-:S13]  /*f8d0*/  R2UR UR4, R0 ;  /* 0x00000000000472ca */ /* 0x004fda00000e0000 */
[----:B------:R-:W-:-:S05]  /*f8e0*/  IMAD.U32 R0, RZ, RZ, UR4 ;  /* 0x00000004ff007e24 */ /* 0x000fca000f8e00ff */
[----:B------:R-:W-:-:S13]  /*f8f0*/  ISETP.NE.AND P0, PT, R0, 0x3, PT ;  /* 0x000000030000780c */ /* 0x000fda0003f05270 */
[----:B------:R-:W-:Y:S05]  /*f900*/  @!P0 BRA `(.L_x_10470) ;  /* 0x0000000000048947 */ /* 0x000fea0003800000 */
[----:B------:R-:W-:Y:S01]  /*f910*/  BPT.TRAP 0x1 ;  /* 0x000000040000795c */ /* 0x000fe20000300000 */
.L_x_10470:
[----:B------:R-:W-:Y:S01]  /*f920*/  IMAD R0, R189, 0x8, R18 ;  /* 0x00000008bd007824 */ /* 0x000fe200078e0212 */
[----:B0----5:R-:W-:-:S04]  /*f930*/  SHF.L.U32 R5, R194, 0x1f, RZ ;  /* 0x0000001fc2057819 */ /* 0x021fc800000006ff */
[----:B------:R0:W1:Y:S01]  /*f940*/  SYNCS.PHASECHK.TRANS64.TRYWAIT P1, [R0+URZ+0x22830], R5 ;  /* 0x02283005000075a7 */ /* 0x000062000802017f */
[----:B------:R-:W-:Y:S05]  /*f950*/  @!P0 BRA `(.L_x_10471) ;  /* 0x0000000000048947 */ /* 0x000fea0003800000 */
[----:B------:R-:W-:Y:S01]  /*f960*/  BPT.TRAP 0x1 ;  /* 0x000000040000795c */ /* 0x000fe20000300000 */
.L_x_10471:
        /* <DEDUP_REMOVED lines=8> */
.L_x_10472:
[----:B------:R-:W-:Y:S01]  /*f9f0*/  VIADD R8, R20, 0x200 ;  /* 0x0000020014087836 */ /* 0x000fe20000000000 */
[----:B------:R-:W-:Y:S05]  /*fa00*/  WARPSYNC.ALL ;  /* 0x0000000000007948 */ /* 0x000fea0003800000 */
[----:B------:R-:W-:Y:S01]  /*fa10*/  IMAD.MOV.U32 R4, RZ, RZ, R20 ;  /* 0x000000ffff047224 */ /* 0x000fe200078e0014 */
[----:B------:R-:W-:Y:S01]  /*fa20*/  R2UR UR14, R8 ;  /* 0x00000000080e72ca */ /* 0x000fe200000e0000 */
[----:B01----:R-:W-:Y:S01]  /*fa30*/  IMAD.MOV.U32 R5, RZ, RZ, 0x40000040 ;  /* 0x40000040ff057424 */ /* 0x003fe200078e00ff */
[----:B------:R-:W-:Y:S01]  /*fa40*/  LOP3.LUT R8, R34, 0x10000, RZ, 0xfc, !PT ;  /* 0x0001000022087812 */ /* 0x000fe200078efcff */
[----:B------:R-:W-:Y:S01]  /*fa50*/  IMAD.MOV.U32 R9, RZ, RZ, 0x40000040 ;  /* 0x40000040ff097424 */ /* 0x000fe200078e00ff */
[----:B------:R-:W-:Y:S01]  /*fa60*/  R2UR UR6, R4 ;  /* 0x00000000040672ca */ /* 0x000fe200000e0000 */
[----:B------:R-:W-:Y:S01]  /*fa70*/  WARPGROUP.ARRIVE ;  /* 0x00000000000079c5 */ /* 0x000fe20000000000 */
[----:B------:R-:W-:Y:S01]  /*fa80*/  R2UR UR7, R5 ;  /* 0x00000000050772ca */ /* 0x000fe200000e0000 */
[----:B------:R-:W-:Y:S01]  /*fa90*/  VIADD R6, R20, 0x100 ;  /* 0x0000010014067836 */ /* 0x000fe20000000000 */
[----:B------:R-:W-:Y:S01]  /*faa0*/  R2UR UR4, R8 ;  /* 0x00000000080472ca */ /* 0x000fe200000e0000 */
[C---:B------:R-:W-:Y:S01]  /*fab0*/  VIADD R4, R20.reuse, 0x300 ;  /* 0x0000030014047836 */ /* 0x040fe20000000000 */
[----:B------:R-:W-:Y:S01]  /*fac0*/  R2UR UR5, R9 ;  /* 0x00000000090572ca */ /* 0x000fe200000e0000 */
[----:B------:R-:W-:Y:S01]  /*fad0*/  VIADD R10, R20, 0x202 ;  /* 0x00000202140a7836 */ /* 0x000fe20000000000 */
[----:B------:R-:W-:Y:S01]  /*fae0*/  MOV R7, 0x40000040 ;  /* 0x4000004000077802 */ /* 0x000fe20000000f00 */
[----:B------:R-:W-:Y:S01]  /*faf0*/  IMAD.MOV.U32 R11, RZ, RZ, 0x40000040 ;  /* 0x40000040ff0b7424 */ /* 0x000fe200078e00ff */
[----:B------:R-:W-:Y:S01]  /*fb00*/  R2UR UR10, R6 ;  /* 0x00000000060a72ca */ /* 0x000fe200000e0000 */
[C---:B------:R-:W-:Y:S01]  /*fb10*/  VIADD R6, R20.reuse, 0x400 ;  /* 0x0000040014067836 */ /* 0x040fe20000000000 */
[----:B------:R-:W-:Y:S01]  /*fb20*/  R2UR UR11, R7 ;  /* 0x00000000070b72ca */ /* 0x000fe200000e0000 */
[----:B------:R-:W-:Y:S01]  /*fb30*/  VIADD R14, R20, 0x404 ;  /* 0x00000404140e7836 */ /* 0x000fe20000000000 */
[C---:B------:R-:W-:Y:S01]  /*fb40*/  R2UR UR8, R8.reuse ;  /* 0x00000000080872ca */ /* 0x040fe200000e0000 */
[----:B------:R-:W-:Y:S01]  /*fb50*/  IMAD.MOV.U32 R15, RZ, RZ, 0x40000040 ;  /* 0x40000040ff0f7424 */ /* 0x000fe200078e00ff */
[C---:B------:R-:W-:Y:S01]  /*fb60*/  R2UR UR9, R9.reuse ;  /* 0x00000000090972ca */ /* 0x040fe200000e0000 */
[----:B------:R-:W-:Y:S01]  /*fb70*/  IMAD.MOV.U32 R21, RZ, RZ, 0x40000040 ;  /* 0x40000040ff157424 */ /* 0x000fe200078e00ff */
[----:B------:R-:W-:Y:S01]  /*fb80*/  R2UR UR15, R9 ;  /* 0x00000000090f72ca */ /* 0x000fe200000e0000 */
[----:B------:R-:W-:Y:S01]  /*fb90*/  QGMMA.64x32x32.F32.E4M3.E4M3 R88, gdesc[UR4], RZ, !UPT, gsb0 ;  /* 0x00600000045879f3 */ /* 0x000fe2000c0008ff */
[----:B------:R-:W-:-:S02]  /*fba0*/  R2UR UR12, R8 ;  /* 0x00000000080c72ca */ /* 0x000fc400000e0000 */
[----:B------:R-:W-:Y:S02]  /*fbb0*/  R2UR UR13, R9 ;  /* 0x00000000090d72ca */ /* 0x000fe400000e0000 */
[----:B------:R-:W-:Y:S01]  /*fbc0*/  R2UR UR18, R4 ;  /* 0x00000000041272ca */ /* 0x000fe200000e0000 */
[----:B------:R-:W-:Y:S01]  /*fbd0*/  VIADD R4, R20, 0x102 ;  /* 0x0000010214047836 */ /* 0x000fe20000000000 */
[----:B------:R-:W-:Y:S01]  /*fbe0*/  R2UR UR19, R5 ;  /* 0x00000000051372ca */ /* 0x000fe200000e0000 */
[----:B------:R-:W-:Y:S01]  /*fbf0*/  IMAD.MOV.U32 R5, RZ, RZ, 0x40000040 ;  /* 0x40000040ff057424 */ /* 0x000fe200078e00ff */
        /* <DEDUP_REMOVED lines=24> */
[----:B------:R-:W-:Y:S02]  /*fd80*/  R2UR UR15, R11 ;  /* 0x000000000b0f72ca */ /* 0x000fe400000e0000 */
[----:B------:R-:W-:Y:S02]  /*fd90*/  MOV R11, 0x40000040 ;  /* 0x40000040000b7802 */ /* 0x000fe40000000f00 */
[C---:B------:R-:W-:Y:S02]  /*fda0*/  R2UR UR4, R10.reuse ;  /* 0x000000000a0472ca */ /* 0x040fe400000e0000 */
[----:B------:R-:W-:Y:S02]  /*fdb0*/  R2UR UR5, R11 ;  /* 0x000000000b0572ca */ /* 0x000fe400000e0000 */
[----:B------:R-:W-:-:S02]  /*fdc0*/  R2UR UR8, R10 ;  /* 0x000000000a0872ca */ /* 0x000fc400000e0000 */
        /* <DEDUP_REMOVED lines=126> */
.L_x_10474:
[----:B------:R-:W2:Y:S04]  /*105b0*/  LDL R12, [R1+0x4] ;  /* 0x00000400010c7983 */ /* 0x000ea80000100800 */
[----:B------:R-:W3:Y:S01]  /*105c0*/  LDL.LU R3, [R1] ;  /* 0x0000000001037983 */ /* 0x000ee20000300800 */
[----:B------:R-:W-:Y:S02]  /*105d0*/  IMAD.IADD R104, R208, 0x1, R197 ;  /* 0x00000001d0687824 */ /* 0x000fe400078e02c5 */
[----:B------:R-:W-:Y:S02]  /*105e0*/  IMAD R15, R217, -0xa0, R199 ;  /* 0xffffff60d90f7824 */ /* 0x000fe400078e02c7 */
[----:B------:R-:W-:-:S03]  /*105f0*/  VIADD R0, R0, 0x22840 ;  /* 0x0002284000007836 */ /* 0x000fc60000000000 */
[----:B------:R-:W-:Y:S02]  /*10600*/  IADD3 R20, -R200, 0xa0, R15 ;  /* 0x000000a0c8147810 */ /* 0x000fe40007ffe10f */
[----:B--2---:R-:W-:Y:S02]  /*10610*/  R2UR UR4, R12 ;  /* 0x000000000c0472ca */ /* 0x004fe400000e0000 */
[----:B------:R-:W0:Y:S01]  /*10620*/  LDC R12, c[0x0][0x448] ;  /* 0x00011200ff0c7b82 */ /* 0x000e220000000800 */
[----:B---3--:R-:W-:Y:S02]  /*10630*/  LOP3.LUT R3, R3, 0xfffffff7, RZ, 0xc0, !PT ;  /* 0xfffffff703037812 */ /* 0x008fe400078ec0ff */
[----:B0-----:R-:W-:-:S13]  /*10640*/  ISETP.NE.AND P4, PT, R12, 0x1, PT ;  /* 0x000000010c00780c */ /* 0x001fda0003f85270 */
[----:B------:R-:W-:Y:S01]  /*10650*/  @P4 LOP3.LUT R3, R3, 0x8, RZ, 0xfc, !PT ;  /* 0x0000000803034812 */ /* 0x000fe200078efcff */
[----:B------:R-:W0:Y:S04]  /*10660*/  @P4 LDC R12, c[0x0][0x450] ;  /* 0x00011400ff0c4b82 */ /* 0x000e280000000800 */
[----:B------:R1:W-:Y:S04]  /*10670*/  STL [R1], R3 ;  /* 0x0000000301007387 */ /* 0x0003e80000100800 */
[----:B-1----:R-:W1:Y:S02]  /*10680*/  @P4 LDC R3, c[0x0][0x44c] ;  /* 0x00011300ff034b82 */ /* 0x002e640000000800 */
[----:B-1----:R-:W-:-:S05]  /*10690*/  @P4 IMAD.HI.U32 R3, R104, R3, RZ ;  /* 0x0000000368034227 */ /* 0x002fca00078e00ff */
[----:B0-----:R-:W-:Y:S01]  /*106a0*/  @P4 SHF.R.U32.HI R104, RZ, R12, R3 ;  /* 0x0000000cff684219 */ /* 0x001fe20000011603 */
[C---:B------:R-:W-:Y:S02]  /*106b0*/  IMAD R3, R217.reuse, -0xa0, RZ ;  /* 0xffffff60d9037824 */ /* 0x040fe400078e02ff */
[----:B------:R-:W-:Y:S02]  /*106c0*/  VIADD R217, R217, 0xfffffffe ;  /* 0xfffffffed9d97836 */ /* 0x000fe40000000000 */
[----:B------:R-:W0:Y:S01]  /*106d0*/  SHFL.IDX PT, R12, R104, 0x1, 0x1c1f ;  /* 0x003c1f00680c7f89 */ /* 0x000e2200000e0000 */
[----:B------:R-:W-:-:S04]  /*106e0*/  IADD3 R3, -R200, 0xa1, R3 ;  /* 0x000000a1c8037810 */ /* 0x000fc80007ffe103 */
[----:B------:R-:W-:-:S04]  /*106f0*/  IADD3 R113, -R198, R3, R199 ;  /* 0x00000003c6717210 */ /* 0x000fc80007ffe1c7 */
        /* <DEDUP_REMOVED lines=86> */
[----:B------:R-:W-:Y:S01]  /*10c60*/  FMNMX.FTZ R58, R47, R58, !PT ;  /* 0x0000003a2f3a7209 */ /* 0x000fe20007810000 */
[----:B------:R-:W0:Y:S01]  /*10c70*/  SHFL.IDX PT, R50, R104, RZ, 0x1c1f ;  /* 0x001c1fff68327589 */ /* 0x000e2200000e0000 */
        /* <DEDUP_REMOVED lines=60> */
[----:B------:R-:W-:Y:S01]  /*11040*/  FSETP.NEU.FTZ.AND P1, PT, R3, -INF , PT ;  /* 0xff8000000300780b */ /* 0x000fe20003f3d000 */
[----:B------:R-:W-:-:S01]  /*11050*/  FFMA.FTZ R39, R2, R3, -8 ;  /* 0xc100000002277423 */ /* 0x000fc20000010003 */
[----:B------:R-:W-:-:S04]  /*11060*/  ISETP.GT.AND P2, PT, R50, 0x59, PT ;  /* 0x000000593200780c */ /* 0x000fc80003f44270 */
[----:B------:R-:W-:Y:S02]  /*11070*/  FSEL R39, R39, RZ, P1 ;  /* 0x000000ff27277208 */ /* 0x000fe40000800000 */
[----:B------:R-:W-:Y:S02]  /*11080*/  ISETP.GT.AND P1, PT, R50, RZ, PT ;  /* 0x000000ff3200720c */ /* 0x000fe40003f24270 */
[----:B------:R-:W-:Y:S01]  /*11090*/  FSEL R69, R69, -INF , P2 ;  /* 0xff80000045457808 */ /* 0x000fe20001000000 */
[----:B------:R-:W-:-:S01]  /*110a0*/  FFMA.FTZ R145, R2, R14, -R39 ;  /* 0x0000000e02917223 */ /* 0x000fc20000010827 */
[----:B------:R-:W-:Y:S01]  /*110b0*/  FSEL R113, R88, -INF , P1 ;  /* 0xff80000058717808 */ /* 0x000fe20000800000 */
[----:B------:R-:W-:-:S01]  /*110c0*/  FFMA.FTZ R14, R2, R75, -R39 ;  /* 0x0000004b020e7223 */ /* 0x000fc20000010827 */
[----:B------:R-:W-:Y:S01]  /*110d0*/  ISETP.GT.AND P1, PT, R50, 0x9, PT ;  /* 0x000000093200780c */ /* 0x000fe20003f24270 */
[----:B------:R-:W-:-:S01]  /*110e0*/  FFMA.FTZ R111, R2, R109, -R39 ;  /* 0x0000006d026f7223 */ /* 0x000fc20000010827 */
[----:B------:R-:W-:Y:S01]  /*110f0*/  FMNMX.FTZ R34, R113, R89, !PT ;  /* 0x0000005971227209 */ /* 0x000fe20007810000 */
[----:B------:R-:W-:-:S01]  /*11100*/  FFMA.FTZ R114, R2, R114, -R39 ;  /* 0x0000007202727223 */ /* 0x000fc20000010827 */
[----:B------:R-:W-:Y:S01]  /*11110*/  FSEL R93, R93, -INF , P1 ;  /* 0xff8000005d5d7808 */ /* 0x000fe20000800000 */
[----:B------:R-:W-:-:S01]  /*11120*/  FFMA.FTZ R109, R2, R112, -R39 ;  /* 0x00000070026d7223 */ /* 0x000fc20000010827 */
[----:B------:R-:W-:Y:S01]  /*11130*/  FMNMX.FTZ R38, R117, R34, !PT ;  /* 0x0000002275267209 */ /* 0x000fe20007810000 */
[----:B------:R-:W-:Y:S01]  /*11140*/  MUFU.EX2 R111, R111 ;  /* 0x0000006f006f7308 */ /* 0x000fe20000000800 */
[----:B------:R-:W-:Y:S01]  /*11150*/  ISETP.GT.AND P1, PT, R50, 0x11, PT ;  /* 0x000000113200780c */ /* 0x000fe20003f24270 */
[C-C-:B------:R-:W-:Y:S01]  /*11160*/  FFMA.FTZ R12, R2.reuse, R12, -R39.reuse ;  /* 0x0000000c020c7223 */ /* 0x140fe20000010827 */
[----:B------:R-:W-:Y:S01]  /*11170*/  FMNMX.FTZ R38, R93, R38, !PT ;  /* 0x000000265d267209 */ /* 0x000fe20007810000 */
[C-C-:B------:R-:W-:Y:S01]  /*11180*/  FFMA.FTZ R20, R2.reuse, R110, -R39.reuse ;  /* 0x0000006e02147223 */ /* 0x140fe20000010827 */
[----:B------:R-:W-:Y:S01]  /*11190*/  FSEL R97, R97, -INF , P1 ;  /* 0xff80000061617808 */ /* 0x000fe20000800000 */
[--C-:B------:R-:W-:Y:S01]  /*111a0*/  FFMA.FTZ R115, R2, R108, -R39.reuse ;  /* 0x0000006c02737223 */ /* 0x100fe20000010827 */
[----:B------:R-:W-:Y:S01]  /*111b0*/  FMNMX.FTZ R38, R119, R38, !PT ;  /* 0x0000002677267209 */ /* 0x000fe20007810000 */
[----:B------:R-:W0:Y:S01]  /*111c0*/  MUFU.EX2 R26, R114 ;  /* 0x00000072001a7308 */ /* 0x000e220000000800 */
[----:B------:R-:W-:Y:S01]  /*111d0*/  ISETP.GT.AND P1, PT, R50, 0x19, PT ;  /* 0x000000193200780c */ /* 0x000fe20003f24270 */
[C-C-:B------:R-:W-:Y:S01]  /*111e0*/  FFMA.FTZ R58, R2.reuse, R35, -R39.reuse ;  /* 0x00000023023a7223 */ /* 0x140fe20000010827 */
[----:B------:R-:W-:Y:S01]  /*111f0*/  FMNMX.FTZ R38, R97, R38, !PT ;  /* 0x0000002661267209 */ /* 0x000fe20007810000 */
[C-C-:B------:R-:W-:Y:S01]  /*11200*/  FFMA.FTZ R106, R2.reuse, R106, -R39.reuse ;  /* 0x0000006a026a7223 */ /* 0x140fe20000010827 */
[----:B------:R-:W-:Y:S01]  /*11210*/  FSEL R101, R101, -INF , P1 ;  /* 0xff80000065657808 */ /* 0x000fe20000800000 */
[--C-:B------:R-:W-:Y:S01]  /*11220*/  FFMA.FTZ R123, R2, R102, -R39.reuse ;  /* 0x00000066027b7223 */ /* 0x100fe20000010827 */
[----:B------:R-:W-:Y:S01]  /*11230*/  ISETP.GT.AND P1, PT, R50, 0x20, PT ;  /* 0x000000203200780c */ /* 0x000fe20003f24270 */
[----:B------:R-:W-:Y:S01]  /*11240*/  MUFU.EX2 R109, R109 ;  /* 0x0000006d006d7308 */ /* 0x000fe20000000800 */
[----:B------:R-:W-:Y:S01]  /*11250*/  FMNMX.FTZ R42, R121, R38, !PT ;  /* 0x00000026792a7209 */ /* 0x000fe20007810000 */
[--C-:B------:R-:W-:Y:S01]  /*11260*/  FFMA.FTZ R98, R2, R98, -R39.reuse ;  /* 0x0000006202627223 */ /* 0x100fe20000010827 */
[----:B------:R-:W-:Y:S01]  /*11270*/  FSEL R125, R72, -INF , P1 ;  /* 0xff800000487d7808 */ /* 0x000fe20000800000 */
[C-C-:B------:R-:W-:Y:S01]  /*11280*/  FFMA.FTZ R73, R2.reuse, R94, -R39.reuse ;  /* 0x0000005e02497223 */ /* 0x140fe20000010827 */
[----:B------:R-:W-:Y:S01]  /*11290*/  FMNMX.FTZ R42, R101, R42, !PT ;  /* 0x0000002a652a7209 */ /* 0x000fe20007810000 */
[--C-:B------:R-:W-:Y:S01]  /*112a0*/  FFMA.FTZ R90, R2, R90, -R39.reuse ;  /* 0x0000005a025a7223 */ /* 0x100fe20000010827 */
[----:B------:R-:W-:Y:S01]  /*112b0*/  ISETP.GT.AND P1, PT, R50, 0x28, PT ;  /* 0x000000283200780c */ /* 0x000fe20003f24270 */
[----:B------:R-:W1:Y:S01]  /*112c0*/  MUFU.EX2 R12, R12 ;  /* 0x0000000c000c7308 */ /* 0x000e620000000800 */
[----:B------:R-:W-:Y:S01]  /*112d0*/  FMNMX.FTZ R42, R125, R42, !PT ;  /* 0x0000002a7d2a7209 */ /* 0x000fe20007810000 */
[--C-:B------:R-:W-:Y:S01]  /*112e0*/  FFMA.FTZ R135, R2, R78, -R39.reuse ;  /* 0x0000004e02877223 */ /* 0x100fe20000010827 */
[----:B------:R-:W-:Y:S01]  /*112f0*/  FSEL R129, R76, -INF , P1 ;  /* 0xff8000004c817808 */ /* 0x000fe20000800000 */
[C-C-:B------:R-:W-:Y:S01]  /*11300*/  FFMA.FTZ R82, R2.reuse, R82, -R39.reuse ;  /* 0x0000005202527223 */ /* 0x140fe20000010827 */
[----:B------:R-:W-:Y:S01]  /*11310*/  FMNMX.FTZ R42, R127, R42, !PT ;  /* 0x0000002a7f2a7209 */ /* 0x000fe20007810000 */
        /* <DEDUP_REMOVED lines=10> */
[C-C-:B------:R-:W-:Y:S01]  /*113c0*/  FFMA.FTZ R31, R2.reuse, R31, -R39.reuse ;  /* 0x0000001f021f7223 */ /* 0x140fe20000010827 */
[----:B------:R-:W-:Y:S01]  /*113d0*/  FMNMX.FTZ R46, R131, R46, !PT ;  /* 0x0000002e832e7209 */ /* 0x000fe20007810000 */
[--C-:B------:R-:W-:Y:S01]  /*113e0*/  FFMA.FTZ R35, R2, R107, -R39.reuse ;  /* 0x0000006b02237223 */ /* 0x100fe20000010827 */
[----:B------:R-:W-:Y:S01]  /*113f0*/  FSEL R133, R84, -INF , P1 ;  /* 0xff80000054857808 */ /* 0x000fe20000800000 */
[----:B------:R-:W-:Y:S01]  /*11400*/  FFMA.FTZ R30, R2, R30, -R39 ;  /* 0x0000001e021e7223 */ /* 0x000fe20000010827 */
[----:B------:R-:W-:Y:S01]  /*11410*/  FMNMX.FTZ R46, R81, R46, !PT ;  /* 0x0000002e512e7209 */ /* 0x000fe20007810000 */
[----:B------:R-:W-:Y:S01]  /*11420*/  MUFU.EX2 R115, R115 ;  /* 0x0000007300737308 */ /* 0x000fe20000000800 */
[----:B------:R-:W-:Y:S01]  /*11430*/  ISETP.GT.AND P1, PT, R50, 0x40, PT ;  /* 0x000000403200780c */ /* 0x000fe20003f24270 */
[----:B0-----:R-:W-:Y:S01]  /*11440*/  FADD.FTZ R80, R111, R26 ;  /* 0x0000001a6f507221 */ /* 0x001fe20000010000 */
[----:B------:R-:W-:-:S02]  /*11450*/  FMNMX.FTZ R54, R133, R46, !PT ;  /* 0x0000002e85367209 */ /* 0x000fc40007810000 */
[----:B------:R-:W-:Y:S02]  /*11460*/  FSEL R137, R56, -INF , P1 ;  /* 0xff80000038897808 */ /* 0x000fe40000800000 */
[----:B------:R-:W-:Y:S01]  /*11470*/  FMNMX.FTZ R54, R85, R54, !PT ;  /* 0x0000003655367209 */ /* 0x000fe20007810000 */
[----:B------:R-:W-:Y:S01]  /*11480*/  MUFU.EX2 R34, R106 ;  /* 0x0000006a00227308 */ /* 0x000fe20000000800 */
[----:B------:R-:W-:Y:S02]  /*11490*/  ISETP.GT.AND P1, PT, R50, 0x48, PT ;  /* 0x000000483200780c */ /* 0x000fe40003f24270 */
[----:B------:R-:W-:Y:S02]  /*114a0*/  FMNMX.FTZ R54, R137, R54, !PT ;  /* 0x0000003689367209 */ /* 0x000fe40007810000 */
[----:B------:R-:W-:Y:S02]  /*114b0*/  FSEL R141, R60, -INF , P1 ;  /* 0xff8000003c8d7808 */ /* 0x000fe40000800000 */
[----:B------:R-:W-:Y:S01]  /*114c0*/  FMNMX.FTZ R54, R139, R54, !PT ;  /* 0x000000368b367209 */ /* 0x000fe20007810000 */
[----:B------:R-:W-:Y:S01]  /*114d0*/  MUFU.EX2 R46, R82 ;  /* 0x00000052002e7308 */ /* 0x000fe20000000800 */
[----:B------:R-:W-:-:S02]  /*114e0*/  ISETP.GT.AND P1, PT, R50, 0x50, PT ;  /* 0x000000503200780c */ /* 0x000fc40003f24270 */
[----:B------:R-:W-:Y:S02]  /*114f0*/  FMNMX.FTZ R56, R141, R54, !PT ;  /* 0x000000368d387209 */ /* 0x000fe40007810000 */
[----:B------:R-:W-:Y:S02]  /*11500*/  FSEL R143, R64, -INF , P1 ;  /* 0xff800000408f7808 */ /* 0x000fe40000800000 */
[----:B------:R-:W-:Y:S01]  /*11510*/  FMNMX.FTZ R56, R61, R56, !PT ;  /* 0x000000383d387209 */ /* 0x000fe20007810000 */
[----:B------:R-:W0:Y:S01]  /*11520*/  MUFU.EX2 R123, R123 ;  /* 0x0000007b007b7308 */ /* 0x000e220000000800 */
[----:B------:R-:W-:Y:S02]  /*11530*/  ISETP.GT.AND P1, PT, R50, 0x58, PT ;  /* 0x000000583200780c */ /* 0x000fe40003f24270 */
[----:B------:R-:W-:Y:S02]  /*11540*/  FMNMX.FTZ R56, R143, R56, !PT ;  /* 0x000000388f387209 */ /* 0x000fe40007810000 */
[----:B------:R-:W-:-:S02]  /*11550*/  FSEL R147, R68, -INF , P1 ;  /* 0xff80000044937808 */ /* 0x000fc40000800000 */
[----:B------:R-:W-:Y:S01]  /*11560*/  FMNMX.FTZ R56, R65, R56, !PT ;  /* 0x0000003841387209 */ /* 0x000fe20007810000 */
[----:B------:R-:W-:Y:S01]  /*11570*/  MUFU.EX2 R38, R98 ;  /* 0x0000006200267308 */ /* 0x000fe20000000800 */
[C---:B------:R-:W-:Y:S02]  /*11580*/  ISETP.GT.AND P1, PT, R50.reuse, 0x60, PT ;  /* 0x000000603200780c */ /* 0x040fe40003f24270 */
[----:B------:R-:W-:Y:S02]  /*11590*/  FMNMX.FTZ R56, R147, R56, !PT ;  /* 0x0000003893387209 */ /* 0x000fe40007810000 */
[----:B------:R-:W-:Y:S02]  /*115a0*/  ISETP.GT.AND P2, PT, R50, 0x61, PT ;  /* 0x000000613200780c */ /* 0x000fe40003f44270 */
[----:B------:R-:W-:Y:S01]  /*115b0*/  FSEL R149, R40, -INF , P1 ;  /* 0xff80000028957808 */ /* 0x000fe20000800000 */
[----:B------:R-:W-:-:S01]  /*115c0*/  FFMA.FTZ R40, R2, R59, -R39 ;  /* 0x0000003b02287223 */ /* 0x000fc20000010827 */
[----:B------:R-:W-:Y:S01]  /*115d0*/  FMNMX.FTZ R56, R69, R56, !PT ;  /* 0x0000003845387209 */ /* 0x000fe20007810000 */
[----:B------:R-:W-:Y:S01]  /*115e0*/  MUFU.EX2 R73, R73 ;  /* 0x0000004900497308 */ /* 0x000fe20000000800 */
[----:B------:R-:W-:-:S02]  /*115f0*/  ISETP.GT.AND P1, PT, R50, 0x68, PT ;  /* 0x000000683200780c */ /* 0x000fc40003f24270 */
[----:B------:R-:W-:Y:S02]  /*11600*/  FSEL R41, R41, -INF , P2 ;  /* 0xff80000029297808 */ /* 0x000fe40001000000 */
[----:B------:R-:W-:Y:S02]  /*11610*/  FMNMX.FTZ R56, R149, R56, !PT ;  /* 0x0000003895387209 */ /* 0x000fe40007810000 */
[----:B------:R-:W-:Y:S01]  /*11620*/  ISETP.GT.AND P2, PT, R50, 0x69, PT ;  /* 0x000000693200780c */ /* 0x000fe20003f44270 */
[----:B------:R-:W-:Y:S01]  /*11630*/  MUFU.EX2 R42, R90 ;  /* 0x0000005a002a7308 */ /* 0x000fe20000000800 */
[----:B------:R-:W-:Y:S01]  /*11640*/  FSEL R59, R44, -INF , P1 ;  /* 0xff8000002c3b7808 */ /* 0x000fe20000800000 */
[----:B------:R-:W-:Y:S01]  /*11650*/  FFMA.FTZ R44, R2, R63, -R39 ;  /* 0x0000003f022c7223 */ /* 0x000fe20000010827 */
[----:B------:R-:W-:Y:S02]  /*11660*/  FMNMX.FTZ R56, R41, R56, !PT ;  /* 0x0000003829387209 */ /* 0x000fe40007810000 */
[----:B------:R-:W-:-:S02]  /*11670*/  ISETP.GT.AND P1, PT, R50, 0x70, PT ;  /* 0x000000703200780c */ /* 0x000fc40003f24270 */
[----:B------:R-:W-:Y:S01]  /*11680*/  FSEL R45, R45, -INF , P2 ;  /* 0xff8000002d2d7808 */ /* 0x000fe20001000000 */
[----:B------:R-:W2:Y:S01]  /*11690*/  MUFU.EX2 R135, R135 ;  /* 0x0000008700877308 */ /* 0x000ea20000000800 */
[----:B------:R-:W-:Y:S02]  /*116a0*/  FMNMX.FTZ R56, R59, R56, !PT ;  /* 0x000000383b387209 */ /* 0x000fe40007810000 */
[----:B------:R-:W-:Y:S02]  /*116b0*/  ISETP.GT.AND P2, PT, R50, 0x71, PT ;  /* 0x000000713200780c */ /* 0x000fe40003f44270 */
[----:B------:R-:W-:Y:S01]  /*116c0*/  FSEL R151, R48, -INF , P1 ;  /* 0xff80000030977808 */ /* 0x000fe20000800000 */
[C-C-:B------:R-:W-:Y:S01]  /*116d0*/  FFMA.FTZ R48, R2.reuse, R51, -R39.reuse ;  /* 0x0000003302307223 */ /* 0x140fe20000010827 */
[----:B------:R-:W-:Y:S01]  /*116e0*/  FMNMX.FTZ R56, R45, R56, !PT ;  /* 0x000000382d387209 */ /* 0x000fe20007810000 */
[----:B------:R-:W-:Y:S01]  /*116f0*/  FFMA.FTZ R51, R2, R99, -R39 ;  /* 0x0000006302337223 */ /* 0x000fe20000010827 */
[----:B------:R-:W-:Y:S01]  /*11700*/  ISETP.GT.AND P1, PT, R50, 0x78, PT ;  /* 0x000000783200780c */ /* 0x000fe20003f24270 */
[----:B------:R-:W-:Y:S01]  /*11710*/  MUFU.EX2 R57, R57 ;  /* 0x0000003900397308 */ /* 0x000fe20000000800 */
[----:B------:R-:W-:-:S02]  /*11720*/  FSEL R49, R49, -INF , P2 ;  /* 0xff80000031317808 */ /* 0x000fc40001000000 */
[----:B------:R-:W-:Y:S02]  /*11730*/  FMNMX.FTZ R56, R151, R56, !PT ;  /* 0x0000003897387209 */ /* 0x000fe40007810000 */
[----:B------:R-:W-:Y:S02]  /*11740*/  ISETP.GT.AND P2, PT, R50, 0x79, PT ;  /* 0x000000793200780c */ /* 0x000fe40003f44270 */
[----:B------:R-:W-:Y:S01]  /*11750*/  FSEL R63, R52, -INF , P1 ;  /* 0xff800000343f7808 */ /* 0x000fe20000800000 */
[----:B------:R-:W-:-:S01]  /*11760*/  FFMA.FTZ R52, R2, R27, -R39 ;  /* 0x0000001b02347223 */ /* 0x000fc20000010827 */
[----:B------:R-:W-:Y:S01]  /*11770*/  FMNMX.FTZ R56, R49, R56, !PT ;  /* 0x0000003831387209 */ /* 0x000fe20007810000 */
[----:B------:R-:W-:-:S01]  /*11780*/  FFMA.FTZ R27, R2, R103, -R39 ;  /* 0x00000067021b7223 */ /* 0x000fc20000010827 */
[----:B------:R-:W-:Y:S01]  /*11790*/  FSEL R53, R53, -INF , P2 ;  /* 0xff80000035357808 */ /* 0x000fe20001000000 */
[----:B------:R-:W-:Y:S01]  /*117a0*/  MUFU.EX2 R54, R86 ;  /* 0x0000005600367308 */ /* 0x000fe20000000800 */
[----:B------:R-:W-:-:S02]  /*117b0*/  ISETP.GT.AND P1, PT, R50, 0x80, PT ;  /* 0x000000803200780c */ /* 0x000fc40003f24270 */
[----:B------:R-:W-:Y:S02]  /*117c0*/  FMNMX.FTZ R56, R63, R56, !PT ;  /* 0x000000383f387209 */ /* 0x000fe40007810000 */
[----:B------:R-:W-:Y:S02]  /*117d0*/  ISETP.GT.AND P2, PT, R50, 0x81, PT ;  /* 0x000000813200780c */ /* 0x000fe40003f44270 */
[----:B------:R-:W-:Y:S01]  /*117e0*/  FSEL R75, R24, -INF , P1 ;  /* 0xff800000184b7808 */ /* 0x000fe20000800000 */
[----:B------:R-:W3:Y:S01]  /*117f0*/  MUFU.EX2 R145, R145 ;  /* 0x0000009100917308 */ /* 0x000ee20000000800 */
[----:B------:R-:W-:Y:S02]  /*11800*/  FMNMX.FTZ R56, R53, R56, !PT ;  /* 0x0000003835387209 */ /* 0x000fe40007810000 */
[----:B------:R-:W-:Y:S02]  /*11810*/  ISETP.GT.AND P1, PT, R50, 0x88, PT ;  /* 0x000000883200780c */ /* 0x000fe40003f24270 */
[----:B------:R-:W-:Y:S01]  /*11820*/  FSEL R153, R25, -INF , P2 ;  /* 0xff80000019997808 */ /* 0x000fe20001000000 */
[----:B------:R-:W-:Y:S01]  /*11830*/  FFMA.FTZ R25, R2, R67, -R39 ;  /* 0x0000004302197223 */ /* 0x000fe20000010827 */
[----:B------:R-:W-:Y:S01]  /*11840*/  FMNMX.FTZ R56, R75, R56, !PT ;  /* 0x000000384b387209 */ /* 0x000fe20007810000 */
[----:B------:R-:W-:Y:S01]  /*11850*/  MUFU.EX2 R24, R14 ;  /* 0x0000000e00187308 */ /* 0x000fe20000000800 */
[----:B------:R-:W-:-:S02]  /*11860*/  ISETP.GT.AND P2, PT, R50, 0x89, PT ;  /* 0x000000893200780c */ /* 0x000fc40003f44270 */
[----:B------:R-:W-:Y:S01]  /*11870*/  FSEL R67, R28, -INF , P1 ;  /* 0xff8000001c437808 */ /* 0x000fe20000800000 */
[----:B------:R-:W-:-:S01]  /*11880*/  FFMA.FTZ R28, R2, R79, -R39 ;  /* 0x0000004f021c7223 */ /* 0x000fc20000010827 */
        /* <DEDUP_REMOVED lines=8> */
[--C-:B------:R-:W-:Y:S01]  /*11910*/  FFMA.FTZ R32, R2, R83, -R39.reuse ;  /* 0x0000005302207223 */ /* 0x100fe20000010827 */
[----:B------:R-:W-:Y:S01]  /*11920*/  FMNMX.FTZ R56, R155, R56, !PT ;  /* 0x000000389b387209 */ /* 0x000fe20007810000 */
[----:B------:R-:W-:Y:S01]  /*11930*/  MUFU.EX2 R40, R40 ;  /* 0x0000002800287308 */ /* 0x000fe20000000800 */
[----:B------:R-:W-:Y:S02]  /*11940*/  ISETP.GT.AND P1, PT, R50, 0x98, PT ;  /* 0x000000983200780c */ /* 0x000fe40003f24270 */
[----:B------:R-:W-:Y:S01]  /*11950*/  FSEL R79, R33, -INF , P2 ;  /* 0xff800000214f7808 */ /* 0x000fe20001000000 */
[----:B------:R-:W-:-:S01]  /*11960*/  FFMA.FTZ R33, R2, R43, -R39 ;  /* 0x0000002b02217223 */ /* 0x000fc20000010827 */
[----:B------:R-:W-:Y:S01]  /*11970*/  FMNMX.FTZ R56, R157, R56, !PT ;  /* 0x000000389d387209 */ /* 0x000fe20007810000 */
[----:B------:R-:W-:-:S01]  /*11980*/  FFMA.FTZ R43, R2, R91, -R39 ;  /* 0x0000005b022b7223 */ /* 0x000fc20000010827 */
[----:B------:R-:W-:Y:S01]  /*11990*/  ISETP.GT.AND P2, PT, R50, 0x99, PT ;  /* 0x000000993200780c */ /* 0x000fe20003f44270 */
[----:B------:R-:W-:-:S01]  /*119a0*/  FFMA.FTZ R50, R2, R55, -R39 ;  /* 0x0000003702327223 */ /* 0x000fc20000010827 */
[----:B------:R-:W-:Y:S01]  /*119b0*/  FSEL R159, R36, -INF , P1 ;  /* 0xff800000249f7808 */ /* 0x000fe20000800000 */
[----:B------:R-:W-:-:S01]  /*119c0*/  FFMA.FTZ R36, R2, R87, -R39 ;  /* 0x0000005702247223 */ /* 0x000fc20000010827 */
[----:B------:R-:W-:Y:S01]  /*119d0*/  FMNMX.FTZ R56, R79, R56, !PT ;  /* 0x000000384f387209 */ /* 0x000fe20007810000 */
[----:B------:R-:W-:Y:S01]  /*119e0*/  MUFU.EX2 R21, R21 ;  /* 0x0000001500157308 */ /* 0x000fe20000000800 */
[----:B------:R-:W-:Y:S01]  /*119f0*/  FSEL R71, R37, -INF , P2 ;  /* 0xff80000025477808 */ /* 0x000fe20001000000 */
[C-C-:B------:R-:W-:Y:S01]  /*11a00*/  FFMA.FTZ R37, R2.reuse, R47, -R39.reuse ;  /* 0x0000002f02257223 */ /* 0x140fe20000010827 */
[----:B------:R-:W-:Y:S01]  /*11a10*/  FMNMX.FTZ R56, R159, R56, !PT ;  /* 0x000000389f387209 */ /* 0x000fe20007810000 */
[----:B------:R-:W-:Y:S01]  /*11a20*/  FFMA.FTZ R47, R2, R95, -R39 ;  /* 0x0000005f022f7223 */ /* 0x000fe20000010827 */
[----:B-1----:R-:W-:-:S02]  /*11a30*/  F2FP.SATFINITE.E4M3.F32.PACK_AB_MERGE_C R185, R12, R109, RZ ;  /* 0x0000006d0cb9723e */ /* 0x002fc400048070ff */
[----:B------:R-:W-:Y:S01]  /*11a40*/  FMNMX.FTZ R56, R71, R56, !PT ;  /* 0x0000003847387209 */ /* 0x000fe20007810000 */
[----:B------:R-:W1:Y:S01]  /*11a50*/  MUFU.EX2 R44, R44 ;  /* 0x0000002c002c7308 */ /* 0x000e620000000800 */
[----:B0-----:R-:W-:Y:S02]  /*11a60*/  F2FP.SATFINITE.E4M3.F32.PACK_AB_MERGE_C R187, R123, R34, RZ ;  /* 0x000000227bbb723e */ /* 0x001fe400048070ff */
[----:B------:R-:W-:Y:S01]  /*11a70*/  F2FP.SATFINITE.E4M3.F32.PACK_AB_MERGE_C R185, R26, R111, R185 ;  /* 0x0000006f1ab9723e */ /* 0x000fe200048070b9 */
[----:B------:R-:W0:Y:S01]  /*11a80*/  SHFL.BFLY PT, R83, R56, 0x2, 0x1f ;  /* 0x0c401f0038537f89 */ /* 0x000e2200000e0000 */
[----:B------:R-:W-:Y:S02]  /*11a90*/  F2FP.SATFINITE.E4M3.F32.PACK_AB_MERGE_C R187, R115, R20, R187 ;  /* 0x0000001473bb723e */ /* 0x000fe400048070bb */
[----:B--2---:R-:W-:Y:S01]  /*11aa0*/  F2FP.SATFINITE.E4M3.F32.PACK_AB_MERGE_C R181, R135, R42, RZ ;  /* 0x0000002a87b5723e */ /* 0x004fe200048070ff */
[----:B------:R-:W-:Y:S01]  /*11ab0*/  MUFU.EX2 R25, R25 ;  /* 0x0000001900197308 */ /* 0x000fe20000000800 */
[----:B---3--:R-:W-:-:S02]  /*11ac0*/  F2FP.SATFINITE.E4M3.F32.PACK_AB_MERGE_C R183, R145, R54, RZ ;  /* 0x0000003691b7723e */ /* 0x008fc400048070ff */
[----:B------:R-:W-:Y:S02]  /*11ad0*/  F2FP.SATFINITE.E4M3.F32.PACK_AB_MERGE_C R181, R73, R38, R181 ;  /* 0x0000002649b5723e */ /* 0x000fe400048070b5 */
[----:B------:R-:W-:-:S03]  /*11ae0*/  F2FP.SATFINITE.E4M3.F32.PACK_AB_MERGE_C R183, R57, R46, R183 ;  /* 0x0000002e39b7723e */ /* 0x000fc600048070b7 */
[----:B------:R-:W-:Y:S01]  /*11af0*/  MUFU.EX2 R28, R28 ;  /* 0x0000001c001c7308 */ /* 0x000fe20000000800 */
[----:B-1----:R-:W-:-:S04]  /*11b00*/  F2FP.SATFINITE.E4M3.F32.PACK_AB_MERGE_C R177, R44, R21, RZ ;  /* 0x000000152cb1723e */ /* 0x002fc800048070ff */
[----:B------:R-:W-:-:S03]  /*11b10*/  F2FP.SATFINITE.E4M3.F32.PACK_AB_MERGE_C R177, R40, R15, R177 ;  /* 0x0000000f28b1723e */ /* 0x000fc600048070b1 */
[----:B------:R-:W1:Y:S01]  /*11b20*/  MUFU.EX2 R29, R29 ;  /* 0x0000001d001d7308 */ /* 0x000e620000000800 */
[----:B0-----:R-:W-:Y:S01]  /*11b30*/  FMNMX.FTZ R83, R56, R83, !PT ;  /* 0x0000005338537209 */ /* 0x001fe20007810000 */
[----:B------:R-:W-:-:S06]  /*11b40*/  FFMA.FTZ R56, R2, R105, -R39 ;  /* 0x0000006902387223 */ /* 0x000fcc0000010827 */
[----:B------:R-:W-:Y:S01]  /*11b50*/  MUFU.EX2 R32, R32 ;  /* 0x0000002000207308 */ /* 0x000fe20000000800 */
[----:B------:R-:W0:Y:S07]  /*11b60*/  SHFL.BFLY PT, R14, R83, 0x1, 0x1f ;  /* 0x0c201f00530e7f89 */ /* 0x000e2e00000e0000 */
[----:B------:R-:W-:Y:S01]  /*11b70*/  MUFU.EX2 R33, R33 ;  /* 0x0000002100217308 */ /* 0x000fe20000000800 */
[----:B-1----:R-:W-:-:S04]  /*11b80*/  F2FP.SATFINITE.E4M3.F32.PACK_AB_MERGE_C R179, R29, R28, RZ ;  /* 0x0000001c1db3723e */ /* 0x002fc800048070ff */
[----:B------:R-:W-:-:S03]  /*11b90*/  F2FP.SATFINITE.E4M3.F32.PACK_AB_MERGE_C R179, R25, R24, R179 ;  /* 0x0000001819b3723e */ /* 0x000fc600048070b3 */
        /* <DEDUP_REMOVED lines=15> */
[----:B------:R-:W-:Y:S02]  /*11c90*/  IMAD.U32 R69, RZ, RZ, UR4 ;  /* 0x00000004ff457e24 */ /* 0x000fe4000f8e00ff */
[----:B------:R-:W-:-:S01]  /*11ca0*/  FFMA.FTZ R64, R2, R121, -R60 ;  /* 0x0000007902407223 */ /* 0x000fc2000001083c */
[C-C-:B------:R-:W-:Y:S01]  /*11cb0*/  FFMA.FTZ R39, R2.reuse, R41, -R60.reuse ;  /* 0x0000002902277223 */ /* 0x140fe2000001083c */
[----:B------:R-:W-:-:S01]  /*11cc0*/  FFMA.FTZ R41, R2, R59, -R60 ;  /* 0x0000003b02297223 */ /* 0x000fc2000001083c */
[C---:B------:R-:W-:Y:S01]  /*11cd0*/  FFMA.FTZ R91, R2.reuse, R101, -R60 ;  /* 0x00000065025b7223 */ /* 0x040fe2000001083c */
[----:B------:R-:W-:Y:S01]  /*11ce0*/  PRMT R69, R69, 0x654, R0 ;  /* 0x0000065445457816 */ /* 0x000fe20000000000 */
[----:B------:R-:W0:Y:S01]  /*11cf0*/  MUFU.EX2 R55, R55 ;  /* 0x0000003700377308 */ /* 0x000e220000000800 */
[----:B------:R-:W-:-:S01]  /*11d00*/  FFMA.FTZ R180, R2, R125, -R60 ;  /* 0x0000007d02b47223 */ /* 0x000fc2000001083c */
[C-C-:B------:R-:W-:Y:S01]  /*11d10*/  FFMA.FTZ R89, R2.reuse, R127, -R60.reuse ;  /* 0x0000007f02597223 */ /* 0x140fe2000001083c */
[----:B------:R1:W-:Y:S01]  /*11d20*/  SYNCS.ARRIVE.TRANS64.RED.A1T0 RZ, [R69+URZ], RZ ;  /* 0x000000ff45ff79a7 */ /* 0x0003e2000810043f */
[----:B------:R-:W-:-:S01]  /*11d30*/  FFMA.FTZ R66, R2, R129, -R60 ;  /* 0x0000008102427223 */ /* 0x000fc2000001083c */
[C-C-:B------:R-:W-:Y:S01]  /*11d40*/  FFMA.FTZ R93, R2.reuse, R77, -R60.reuse ;  /* 0x0000004d025d7223 */ /* 0x140fe2000001083c */
[----:B------:R-:W-:-:S01]  /*11d50*/  FFMA.FTZ R182, R2, R131, -R60 ;  /* 0x0000008302b67223 */ /* 0x000fc2000001083c */
[C-C-:B------:R-:W-:Y:S01]  /*11d60*/  FFMA.FTZ R77, R2.reuse, R81, -R60.reuse ;  /* 0x00000051024d7223 */ /* 0x140fe2000001083c */
[----:B------:R-:W2:Y:S01]  /*11d70*/  MUFU.EX2 R62, R62 ;  /* 0x0000003e003e7308 */ /* 0x000ea20000000800 */
[----:B------:R-:W-:-:S01]  /*11d80*/  FFMA.FTZ R70, R2, R133, -R60 ;  /* 0x0000008502467223 */ /* 0x000fc2000001083c */
[----:B------:R-:W-:Y:S01]  /*11d90*/  FFMA.FTZ R85, R2, R85, -R60 ;  /* 0x0000005502557223 */ /* 0x000fe2000001083c */
[----:B-1----:R-:W-:-:S01]  /*11da0*/  FADD.FTZ R69, R109, R80 ;  /* 0x000000506d457221 */ /* 0x002fc20000010000 */
[C-C-:B------:R-:W-:Y:S01]  /*11db0*/  FFMA.FTZ R80, R2.reuse, R49, -R60.reuse ;  /* 0x0000003102507223 */ /* 0x140fe2000001083c */
[----:B------:R-:W-:-:S01]  /*11dc0*/  FFMA.FTZ R49, R2, R53, -R60 ;  /* 0x0000003502317223 */ /* 0x000fc2000001083c */
[----:B------:R-:W-:Y:S01]  /*11dd0*/  FFMA.FTZ R68, R2, R137, -R60 ;  /* 0x0000008902447223 */ /* 0x000fe2000001083c */
[----:B------:R-:W-:-:S01]  /*11de0*/  FADD.FTZ R69, R12, R69 ;  /* 0x000000450c457221 */ /* 0x000fc20000010000 */
[----:B------:R-:W1:Y:S01]  /*11df0*/  MUFU.EX2 R87, R87 ;  /* 0x0000005700577308 */ /* 0x000e620000000800 */
[----:B0-----:R-:W-:-:S01]  /*11e00*/  FADD.FTZ R59, R184, R55 ;  /* 0x00000037b83b7221 */ /* 0x001fc20000010000 */
[----:B------:R-:W-:Y:S01]  /*11e10*/  FFMA.FTZ R81, R2, R139, -R60 ;  /* 0x0000008b02517223 */ /* 0x000fe2000001083c */
[----:B------:R-:W-:-:S01]  /*11e20*/  FADD.FTZ R84, R20, R69 ;  /* 0x0000004514547221 */ /* 0x000fc20000010000 */
        /* <DEDUP_REMOVED lines=13> */
[----:B-1----:R-:W-:-:S01]  /*11f00*/  FADD.FTZ R59, R87, R82 ;  /* 0x00000052573b7221 */ /* 0x002fc20000010000 */
[----:B------:R-:W-:Y:S01]  /*11f10*/  F2FP.SATFINITE.E4M3.F32.PACK_AB_MERGE_C R87, R87, R62, RZ ;  /* 0x0000003e5757723e */ /* 0x000fe200048070ff */
[----:B------:R-:W-:-:S01]  /*11f20*/  FFMA.FTZ R153, R2, R153, -R60 ;  /* 0x0000009902997223 */ /* 0x000fc2000001083c */
[C-C-:B------:R-:W-:Y:S01]  /*11f30*/  FFMA.FTZ R67, R2.reuse, R67, -R60.reuse ;  /* 0x0000004302437223 */ /* 0x140fe2000001083c */
[----:B------:R-:W-:-:S01]  /*11f40*/  FFMA.FTZ R155, R2, R155, -R60 ;  /* 0x0000009b029b7223 */ /* 0x000fc2000001083c */
[----:B------:R-:W-:Y:S01]  /*11f50*/  F2FP.SATFINITE.E4M3.F32.PACK_AB_MERGE_C R184, R55, R184, R87 ;  /* 0x000000b837b8723e */ /* 0x000fe20004807057 */
        /* <DEDUP_REMOVED lines=8> */
[----:B------:R-:W-:Y:S01]  /*11fe0*/  F2FP.SATFINITE.E4M3.F32.PACK_AB_MERGE_C R173, R37, R36, RZ ;  /* 0x0000002425ad723e */ /* 0x000fe200048070ff */
[----:B------:R-:W0:Y:S01]  /*11ff0*/  MUFU.EX2 R91, R91 ;  /* 0x0000005b005b7308 */ /* 0x000e220000000800 */
[----:B--2---:R-:W-:-:S01]  /*12000*/  FADD.FTZ R53, R83, R82 ;  /* 0x0000005253357221 */ /* 0x004fc20000010000 */
[----:B------:R-:W-:Y:S01]  /*12010*/  FADD.FTZ R59, R123, R84 ;  /* 0x000000547b3b7221 */ /* 0x000fe20000010000 */
[----:B------:R-:W-:-:S02]  /*12020*/  F2FP.SATFINITE.E4M3.F32.PACK_AB_MERGE_C R173, R33, R32, R173 ;  /* 0x0000002021ad723e */ /* 0x000fc400048070ad */
[----:B------:R-:W-:Y:S01]  /*12030*/  CS2R R86, SRZ ;  /* 0x0000000000567805 */ /* 0x000fe2000001ff00 */
[----:B------:R-:W-:-:S02]  /*12040*/  FADD.FTZ R84, R38, R59 ;  /* 0x0000003b26547221 */ /* 0x000fc40000010000 */
[----:B------:R-:W2:Y:S01]  /*12050*/  MUFU.EX2 R180, R180 ;  /* 0x000000b400b47308 */ /* 0x000ea20000000800 */
[----:B-1----:R-:W-:-:S01]  /*12060*/  FADD.FTZ R82, R64, R53 ;  /* 0x0000003540527221 */ /* 0x002fc20000010000 */
[----:B------:R-:W-:-:S06]  /*12070*/  FADD.FTZ R59, R73, R84 ;  /* 0x00000054493b7221 */ /* 0x000fcc0000010000 */
[----:B------:R-:W1:Y:S01]  /*12080*/  MUFU.EX2 R89, R89 ;  /* 0x0000005900597308 */ /* 0x000e620000000800 */
[----:B0-----:R-:W-:-:S01]  /*12090*/  FADD.FTZ R53, R91, R82 ;  /* 0x000000525b357221 */ /* 0x001fc20000010000 */
[----:B------:R-:W-:-:S04]  /*120a0*/  F2FP.SATFINITE.E4M3.F32.PACK_AB_MERGE_C R64, R91, R64, RZ ;  /* 0x000000405b40723e */ /* 0x000fc800048070ff */
[----:B------:R-:W-:Y:S02]  /*120b0*/  F2FP.SATFINITE.E4M3.F32.PACK_AB_MERGE_C R186, R83, R186, R64 ;  /* 0x000000ba53ba723e */ /* 0x000fe40004807040 */
[----:B------:R-:W0:Y:S01]  /*120c0*/  MUFU.EX2 R66, R66 ;  /* 0x0000004200427308 */ /* 0x000e220000000800 */
[----:B--2---:R-:W-:-:S07]  /*120d0*/  FADD.FTZ R82, R180, R53 ;  /* 0x00000035b4527221 */ /* 0x004fce0000010000 */
[----:B------:R-:W2:Y:S01]  /*120e0*/  MUFU.EX2 R93, R93 ;  /* 0x0000005d005d7308 */ /* 0x000ea20000000800 */
[----:B-1----:R-:W-:-:S01]  /*120f0*/  FADD.FTZ R53, R89, R82 ;  /* 0x0000005259357221 */ /* 0x002fc20000010000 */
[----:B------:R-:W-:-:S04]  /*12100*/  FADD.FTZ R82, R42, R59 ;  /* 0x0000003b2a527221 */ /* 0x000fc80000010000 */
[----:B------:R-:W-:Y:S01]  /*12110*/  FADD.FTZ R59, R135, R82 ;  /* 0x00000052873b7221 */ /* 0x000fe20000010000 */
[----:B------:R-:W-:Y:S01]  /*12120*/  CS2R R82, SRZ ;  /* 0x0000000000527805 */ /* 0x000fe2000001ff00 */
[----:B------:R-:W1:Y:S01]  /*12130*/  MUFU.EX2 R182, R182 ;  /* 0x000000b600b67308 */ /* 0x000e620000000800 */
[----:B0-----:R-:W-:-:S01]  /*12140*/  FADD.FTZ R12, R66, R53 ;  /* 0x00000035420c7221 */ /* 0x001fc20000010000 */
[----:B------:R-:W-:-:S04]  /*12150*/  FADD.FTZ R62, R46, R59 ;  /* 0x0000003b2e3e7221 */ /* 0x000fc80000010000 */
[----:B------:R-:W-:Y:S02]  /*12160*/  FADD.FTZ R59, R57, R62 ;  /* 0x0000003e393b7221 */ /* 0x000fe40000010000 */
[----:B------:R-:W0:Y:S01]  /*12170*/  MUFU.EX2 R77, R77 ;  /* 0x0000004d004d7308 */ /* 0x000e220000000800 */
[----:B--2---:R-:W-:-:S01]  /*12180*/  FADD.FTZ R53, R93, R12 ;  /* 0x0000000c5d357221 */ /* 0x004fc20000010000 */
[----:B------:R-:W-:-:S04]  /*12190*/  F2FP.SATFINITE.E4M3.F32.PACK_AB_MERGE_C R66, R93, R66, RZ ;  /* 0x000000425d42723e */ /* 0x000fc800048070ff */
[----:B------:R-:W-:Y:S02]  /*121a0*/  F2FP.SATFINITE.E4M3.F32.PACK_AB_MERGE_C R180, R89, R180, R66 ;  /* 0x000000b459b4723e */ /* 0x000fe40004807042 */
[----:B------:R-:W2:Y:S01]  /*121b0*/  MUFU.EX2 R70, R70 ;  /* 0x0000004600467308 */ /* 0x000ea20000000800 */
[----:B-1----:R-:W-:-:S07]  /*121c0*/  FADD.FTZ R34, R182, R53 ;  /* 0x00000035b6227221 */ /* 0x002fce0000010000 */
        /* <DEDUP_REMOVED lines=9> */
[C---:B-1----:R-:W-:Y:S01]  /*12260*/  F2FP.SATFINITE.E4M3.F32.PACK_AB_MERGE_C R70, R85.reuse, R70, RZ ;  /* 0x000000465546723e */ /* 0x042fe200048070ff */
[----:B------:R-:W-:Y:S01]  /*12270*/  FADD.FTZ R85, R85, R26 ;  /* 0x0000001a55557221 */ /* 0x000fe20000010000 */
[----:B------:R-:W-:-:S02]  /*12280*/  FADD.FTZ R55, R21, R34 ;  /* 0x0000002215377221 */ /* 0x000fc40000010000 */
[----:B------:R-:W-:Y:S02]  /*12290*/  F2FP.SATFINITE.E4M3.F32.PACK_AB_MERGE_C R182, R77, R182, R70 ;  /* 0x000000b64db6723e */ /* 0x000fe40004807046 */
[----:B------:R-:W-:Y:S01]  /*122a0*/  CS2R R70, SRZ ;  /* 0x0000000000467805 */ /* 0x000fe2000001ff00 */
[----:B------:R-:W-:Y:S01]  /*122b0*/  FADD.FTZ R55, R44, R55 ;  /* 0x000000372c377221 */ /* 0x000fe20000010000 */
[----:B------:R-:W1:Y:S01]  /*122c0*/  MUFU.EX2 R74, R74 ;  /* 0x0000004a004a7308 */ /* 0x000e620000000800 */
[----:B0-----:R-:W-:-:S01]  /*122d0*/  FADD.FTZ R20, R68, R85 ;  /* 0x0000005544147221 */ /* 0x001fc20000010000 */
[----:B------:R-:W-:Y:S01]  /*122e0*/  CS2R R84, SRZ ;  /* 0x0000000000547805 */ /* 0x000fe2000001ff00 */
[----:B------:R-:W-:-:S01]  /*122f0*/  FADD.FTZ R34, R24, R55 ;  /* 0x0000003718227221 */ /* 0x000fc20000010000 */
[----:B------:R-:W-:-:S04]  /*12300*/  CS2R R54, SRZ ;  /* 0x0000000000367805 */ /* 0x000fc8000001ff00 */
        /* <DEDUP_REMOVED lines=8> */
[----:B------:R-:W-:Y:S01]  /*12390*/  FADD.FTZ R29, R29, R38 ;  /* 0x000000261d1d7221 */ /* 0x000fe20000010000 */
[----:B------:R-:W-:Y:S01]  /*123a0*/  F2FP.SATFINITE.E4M3.F32.PACK_AB_MERGE_C R176, R95, R74, RZ ;  /* 0x0000004a5fb0723e */ /* 0x000fe200048070ff */
[----:B------:R-:W0:Y:S03]  /*123b0*/  @P4 LDC R38, c[0x0][0x44c] ;  /* 0x00011300ff264b82 */ /* 0x000e260000000800 */
[----:B------:R-:W-:Y:S01]  /*123c0*/  F2FP.SATFINITE.E4M3.F32.PACK_AB_MERGE_C R176, R81, R68, R176 ;  /* 0x0000004451b0723e */ /* 0x000fe200048070b0 */
[----:B------:R-:W3:Y:S01]  /*123d0*/  MUFU.EX2 R65, R65 ;  /* 0x0000004100417308 */ /* 0x000ee20000000800 */
[----:B--2---:R-:W-:-:S01]  /*123e0*/  FADD.FTZ R21, R61, R20 ;  /* 0x000000143d157221 */ /* 0x004fc20000010000 */
[----:B------:R-:W-:-:S06]  /*123f0*/  CS2R R68, SRZ ;  /* 0x0000000000447805 */ /* 0x000fcc000001ff00 */
[----:B------:R-:W2:Y:S01]  /*12400*/  MUFU.EX2 R76, R76 ;  /* 0x0000004c004c7308 */ /* 0x000ea20000000800 */
[----:B-1----:R-:W-:-:S07]  /*12410*/  FADD.FTZ R34, R72, R21 ;  /* 0x0000001548227221 */ /* 0x002fce0000010000 */
[----:B------:R-:W1:Y:S01]  /*12420*/  MUFU.EX2 R0, R149 ;  /* 0x0000009500007308 */ /* 0x000e620000000800 */
[----:B---3--:R-:W-:-:S01]  /*12430*/  FADD.FTZ R21, R65, R34 ;  /* 0x0000002241157221 */ /* 0x008fc20000010000 */
[----:B------:R-:W-:Y:S01]  /*12440*/  FADD.FTZ R34, R32, R29 ;  /* 0x0000001d20227221 */ /* 0x000fe20000010000 */
[----:B0-----:R-:W-:-:S04]  /*12450*/  @P4 IMAD.HI.U32 R25, R197, R38, RZ ;  /* 0x00000026c5194227 */ /* 0x001fc800078e00ff */
[----:B------:R-:W-:Y:S01]  /*12460*/  FADD.FTZ R15, R33, R34 ;  /* 0x00000022210f7221 */ /* 0x000fe20000010000 */
[----:B------:R-:W-:Y:S01]  /*12470*/  CS2R R32, SRZ ;  /* 0x0000000000207805 */ /* 0x000fe2000001ff00 */
[----:B------:R-:W0:Y:S01]  /*12480*/  MUFU.EX2 R39, R39 ;  /* 0x0000002700277308 */ /* 0x000e220000000800 */
[----:B--2---:R-:W-:-:S01]  /*12490*/  FADD.FTZ R21, R76, R21 ;  /* 0x000000154c157221 */ /* 0x004fc20000010000 */
[----:B------:R-:W-:Y:S01]  /*124a0*/  FADD.FTZ R34, R36, R15 ;  /* 0x0000000f24227221 */ /* 0x000fe20000010000 */
[----:B------:R-:W-:Y:S02]  /*124b0*/  F2FP.SATFINITE.E4M3.F32.PACK_AB_MERGE_C R178, R76, R65, RZ ;  /* 0x000000414cb2723e */ /* 0x000fe400048070ff */
[----:B------:R-:W-:Y:S02]  /*124c0*/  CS2R R64, SRZ ;  /* 0x0000000000407805 */ /* 0x000fe4000001ff00 */
[----:B------:R-:W-:Y:S01]  /*124d0*/  CS2R R76, SRZ ;  /* 0x00000000004c7805 */ /* 0x000fe2000001ff00 */
[----:B------:R-:W-:Y:S01]  /*124e0*/  FADD.FTZ R34, R37, R34 ;  /* 0x0000002225227221 */ /* 0x000fe20000010000 */
[----:B------:R-:W-:Y:S01]  /*124f0*/  F2FP.SATFINITE.E4M3.F32.PACK_AB_MERGE_C R178, R72, R61, R178 ;  /* 0x0000003d48b2723e */ /* 0x000fe200048070b2 */
[----:B------:R-:W2:Y:S01]  /*12500*/  MUFU.EX2 R41, R41 ;  /* 0x0000002900297308 */ /* 0x000ea20000000800 */
[----:B-1----:R-:W-:-:S01]  /*12510*/  FADD.FTZ R28, R0, R21 ;  /* 0x00000015001c7221 */ /* 0x002fc20000010000 */
[----:B------:R-:W-:Y:S01]  /*12520*/  FADD.FTZ R21, R43, R34 ;  /* 0x000000222b157221 */ /* 0x000fe20000010000 */
[----:B------:R-:W-:-:S02]  /*12530*/  CS2R R36, SRZ ;  /* 0x0000000000247805 */ /* 0x000fc4000001ff00 */
[----:B------:R-:W-:-:S03]  /*12540*/  CS2R R72, SRZ ;  /* 0x0000000000487805 */ /* 0x000fc6000001ff00 */
[----:B------:R-:W1:Y:S01]  /*12550*/  MUFU.EX2 R78, R78 ;  /* 0x0000004e004e7308 */ /* 0x000e620000000800 */
[----:B0-----:R-:W-:-:S07]  /*12560*/  FADD.FTZ R28, R39, R28 ;  /* 0x0000001c271c7221 */ /* 0x001fce0000010000 */
[----:B------:R-:W0:Y:S01]  /*12570*/  MUFU.EX2 R45, R45 ;  /* 0x0000002d002d7308 */ /* 0x000e220000000800 */
[----:B--2---:R-:W-:-:S02]  /*12580*/  FADD.FTZ R15, R41, R28 ;  /* 0x0000001c290f7221 */ /* 0x004fc40000010000 */
[----:B------:R-:W2:Y:S05]  /*12590*/  @P4 LDC R28, c[0x0][0x450] ;  /* 0x00011400ff1c4b82 */ /* 0x000eaa0000000800 */
[----:B------:R-:W3:Y:S01]  /*125a0*/  MUFU.EX2 R80, R80 ;  /* 0x0000005000507308 */ /* 0x000ee20000000800 */
[C---:B-1----:R-:W-:Y:S01]  /*125b0*/  F2FP.SATFINITE.E4M3.F32.PACK_AB_MERGE_C R172, R78.reuse, R41, RZ ;  /* 0x000000294eac723e */ /* 0x042fe200048070ff */
[----:B------:R-:W-:Y:S01]  /*125c0*/  FADD.FTZ R78, R78, R15 ;  /* 0x0000000f4e4e7221 */ /* 0x000fe20000010000 */
[----:B------:R-:W-:-:S02]  /*125d0*/  CS2R R40, SRZ ;  /* 0x0000000000287805 */ /* 0x000fc4000001ff00 */
[----:B------:R-:W-:Y:S02]  /*125e0*/  F2FP.SATFINITE.E4M3.F32.PACK_AB_MERGE_C R172, R39, R0, R172 ;  /* 0x0000000027ac723e */ /* 0x000fe400048070ac */
[----:B------:R-:W-:Y:S01]  /*125f0*/  CS2R R38, SRZ ;  /* 0x0000000000267805 */ /* 0x000fe2000001ff00 */
[----:B------:R-:W1:Y:S01]  /*12600*/  MUFU.EX2 R48, R48 ;  /* 0x0000003000307308 */ /* 0x000e620000000800 */
[----:B0-----:R-:W-:-:S07]  /*12610*/  FADD.FTZ R15, R45, R78 ;  /* 0x0000004e2d0f7221 */ /* 0x001fce0000010000 */
[----:B------:R0:W-:Y:S01]  /*12620*/  MUFU.EX2 R12, R63 ;  /* 0x0000003f000c7308 */ /* 0x0001e20000000800 */
[----:B---3--:R-:W-:-:S07]  /*12630*/  FADD.FTZ R15, R80, R15 ;  /* 0x0000000f500f7221 */ /* 0x008fce0000010000 */
[----:B------:R-:W3:Y:S01]  /*12640*/  MUFU.EX2 R49, R49 ;  /* 0x0000003100317308 */ /* 0x000ee20000000800 */
[----:B-1----:R-:W-:-:S01]  /*12650*/  FADD.FTZ R0, R48, R21 ;  /* 0x0000001530007221 */ /* 0x002fc20000010000 */
[----:B------:R-:W-:Y:S01]  /*12660*/  IMAD.MOV.U32 R21, RZ, RZ, R197 ;  /* 0x000000ffff157224 */ /* 0x000fe200078e00c5 */
[----:B--2---:R-:W-:Y:S02]  /*12670*/  @P4 SHF.R.U32.HI R21, RZ, R28, R25 ;  /* 0x0000001cff154219 */ /* 0x004fe40000011619 */
[----:B------:R-:W-:Y:S02]  /*12680*/  CS2R R28, SRZ ;  /* 0x00000000001c7805 */ /* 0x000fe4000001ff00 */
[----:B0-----:R-:W-:Y:S01]  /*12690*/  CS2R R62, SRZ ;  /* 0x00000000003e7805 */ /* 0x001fe2000001ff00 */
[----:B------:R-:W-:Y:S08]  /*126a0*/  MUFU.EX2 R47, R47 ;  /* 0x0000002f002f7308 */ /* 0x000ff00000000800 */
[----:B------:R-:W0:Y:S01]  /*126b0*/  MUFU.EX2 R50, R50 ;  /* 0x0000003200327308 */ /* 0x000e220000000800 */
[----:B---3--:R-:W-:Y:S01]  /*126c0*/  F2FP.SATFINITE.E4M3.F32.PACK_AB_MERGE_C R174, R49, R12, RZ ;  /* 0x0000000c31ae723e */ /* 0x008fe200048070ff */
[----:B------:R-:W-:-:S03]  /*126d0*/  FADD.FTZ R12, R12, R15 ;  /* 0x0000000f0c0c7221 */ /* 0x000fc60000010000 */
[----:B------:R-:W-:Y:S01]  /*126e0*/  F2FP.SATFINITE.E4M3.F32.PACK_AB_MERGE_C R174, R80, R45, R174 ;  /* 0x0000002d50ae723e */ /* 0x000fe200048070ae */
[----:B------:R-:W-:-:S01]  /*126f0*/  FADD.FTZ R49, R49, R12 ;  /* 0x0000000c31317221 */ /* 0x000fc20000010000 */
[----:B------:R-:W-:Y:S01]  /*12700*/  CS2R R44, SRZ ;  /* 0x00000000002c7805 */ /* 0x000fe2000001ff00 */
[----:B------:R1:W2:Y:S01]  /*12710*/  MUFU.EX2 R26, R75 ;  /* 0x0000004b001a7308 */ /* 0x0002a20000000800 */
[----:B------:R-:W-:-:S07]  /*12720*/  CS2R R80, SRZ ;  /* 0x0000000000507805 */ /* 0x000fce000001ff00 */
[----:B------:R-:W3:Y:S01]  /*12730*/  MUFU.EX2 R51, R51 ;  /* 0x0000003300337308 */ /* 0x000ee20000000800 */
[----:B0-----:R-:W-:Y:S01]  /*12740*/  F2FP.SATFINITE.E4M3.F32.PACK_AB_MERGE_C R175, R50, R47, RZ ;  /* 0x0000002f32af723e */ /* 0x001fe200048070ff */
[----:B------:R-:W-:Y:S01]  /*12750*/  FADD.FTZ R47, R47, R0 ;  /* 0x000000002f2f7221 */ /* 0x000fe20000010000 */
[----:B-1----:R-:W-:Y:S02]  /*12760*/  CS2R R74, SRZ ;  /* 0x00000000004a7805 */ /* 0x002fe4000001ff00 */
[----:B------:R-:W-:Y:S01]  /*12770*/  F2FP.SATFINITE.E4M3.F32.PACK_AB_MERGE_C R175, R48, R43, R175 ;  /* 0x0000002b30af723e */ /* 0x000fe200048070af */
[----:B------:R-:W-:-:S01]  /*12780*/  FADD.FTZ R50, R50, R47 ;  /* 0x0000002f32327221 */ /* 0x000fc20000010000 */
[----:B------:R-:W-:Y:S01]  /*12790*/  CS2R R42, SRZ ;  /* 0x00000000002a7805 */ /* 0x000fe2000001ff00 */
[----:B------:R-:W0:Y:S01]  /*127a0*/  MUFU.EX2 R153, R153 ;  /* 0x0000009900997308 */ /* 0x000e220000000800 */
[----:B--2---:R-:W-:-:S01]  /*127b0*/  FADD.FTZ R0, R26, R49 ;  /* 0x000000311a007221 */ /* 0x004fc20000010000 */
[----:B------:R-:W-:-:S02]  /*127c0*/  CS2R R46, SRZ ;  /* 0x00000000002e7805 */ /* 0x000fc4000001ff00 */
[----:B------:R-:W-:-:S04]  /*127d0*/  CS2R R48, SRZ ;  /* 0x0000000000307805 */ /* 0x000fc8000001ff00 */
        /* <DEDUP_REMOVED lines=10> */
[----:B------:R-:W-:-:S02]  /*12880*/  IADD3 R0, R21, R199, -R198 ;  /* 0x000000c715007210 */ /* 0x000fc40007ffe8c6 */
[----:B------:R-:W-:Y:S01]  /*12890*/  F2FP.SATFINITE.E4M3.F32.PACK_AB_MERGE_C R168, R153, R26, R168 ;  /* 0x0000001a99a8723e */ /* 0x000fe200048070a8 */
[----:B------:R-:W-:-:S01]  /*128a0*/  FADD.FTZ R20, R20, R67 ;  /* 0x0000004314147221 */ /* 0x000fc20000010000 */
[----:B------:R-:W-:Y:S01]  /*128b0*/  CS2R R66, SRZ ;  /* 0x0000000000427805 */ /* 0x000fe2000001ff00 */
[----:B------:R-:W0:Y:S01]  /*128c0*/  MUFU.EX2 R157, R157 ;  /* 0x0000009d009d7308 */ /* 0x000e220000000800 */
[----:B-1----:R-:W-:-:S01]  /*128d0*/  FADD.FTZ R15, R27, R12 ;  /* 0x0000000c1b0f7221 */ /* 0x002fc20000010000 */
[----:B------:R-:W-:-:S06]  /*128e0*/  IMAD.HI R25, R0, 0x66666667, RZ ;  /* 0x6666666700197827 */ /* 0x000fcc00078e02ff */
[----:B------:R-:W-:Y:S01]  /*128f0*/  MUFU.EX2 R159, R159 ;  /* 0x0000009f009f7308 */ /* 0x000fe20000000800 */
[C---:B--2---:R-:W-:Y:S01]  /*12900*/  F2FP.SATFINITE.E4M3.F32.PACK_AB_MERGE_C R27, R56.reuse, R27, RZ ;  /* 0x0000001b381b723e */ /* 0x044fe200048070ff */
[----:B------:R-:W-:-:S03]  /*12910*/  FADD.FTZ R56, R56, R15 ;  /* 0x0000000f38387221 */ /* 0x000fc60000010000 */
[----:B------:R-:W-:Y:S02]  /*12920*/  F2FP.SATFINITE.E4M3.F32.PACK_AB_MERGE_C R169, R52, R51, R27 ;  /* 0x0000003334a9723e */ /* 0x000fe4000480701b */
[----:B------:R-:W-:Y:S02]  /*12930*/  CS2R R26, SRZ ;  /* 0x00000000001a7805 */ /* 0x000fe4000001ff00 */
[----:B------:R-:W-:Y:S01]  /*12940*/  CS2R R50, SRZ ;  /* 0x0000000000327805 */ /* 0x000fe2000001ff00 */
[----:B------:R-:W1:Y:S01]  /*12950*/  MUFU.EX2 R60, R60 ;  /* 0x0000003c003c7308 */ /* 0x000e620000000800 */
[----:B0-----:R-:W-:-:S01]  /*12960*/  FADD.FTZ R15, R157, R20 ;  /* 0x000000149d0f7221 */ /* 0x001fc20000010000 */
[----:B------:R-:W-:-:S06]  /*12970*/  CS2R R52, SRZ ;  /* 0x0000000000347805 */ /* 0x000fcc000001ff00 */
[----:B------:R0:W2:Y:S08]  /*12980*/  MUFU.EX2 R24, R79 ;  /* 0x0000004f00187308 */ /* 0x0000b00000000800 */
[----:B------:R-:W-:Y:S01]  /*12990*/  MUFU.EX2 R35, R35 ;  /* 0x0000002300237308 */ /* 0x000fe20000000800 */
[----:B-1----:R-:W-:Y:S02]  /*129a0*/  F2FP.SATFINITE.E4M3.F32.PACK_AB_MERGE_C R20, R60, R159, RZ ;  /* 0x0000009f3c14723e */ /* 0x002fe400048070ff */
[----:B0-----:R-:W-:-:S05]  /*129b0*/  CS2R R78, SRZ ;  /* 0x00000000004e7805 */ /* 0x001fca000001ff00 */
[----:B------:R-:W0:Y:S01]  /*129c0*/  MUFU.EX2 R30, R30 ;  /* 0x0000001e001e7308 */ /* 0x000e220000000800 */
[----:B--2---:R-:W-:-:S01]  /*129d0*/  FADD.FTZ R0, R24, R15 ;  /* 0x0000000f18007221 */ /* 0x004fc20000010000 */
[----:B------:R-:W-:Y:S02]  /*129e0*/  F2FP.SATFINITE.E4M3.F32.PACK_AB_MERGE_C R170, R24, R157, R20 ;  /* 0x0000009d18aa723e */ /* 0x000fe40004807014 */
[----:B------:R-:W-:Y:S01]  /*129f0*/  SHF.R.U32.HI R20, RZ, 0x1f, R25 ;  /* 0x0000001fff147819 */ /* 0x000fe20000011619 */
[----:B------:R-:W-:-:S03]  /*12a00*/  FADD.FTZ R159, R159, R0 ;  /* 0x000000009f9f7221 */ /* 0x000fc60000010000 */
[----:B------:R-:W1:Y:S08]  /*12a10*/  MUFU.EX2 R31, R31 ;  /* 0x0000001f001f7308 */ /* 0x000e700000000800 */
[----:B------:R-:W2:Y:S01]  /*12a20*/  MUFU.EX2 R58, R58 ;  /* 0x0000003a003a7308 */ /* 0x000ea20000000800 */
[----:B0-----:R-:W-:Y:S01]  /*12a30*/  F2FP.SATFINITE.E4M3.F32.PACK_AB_MERGE_C R15, R30, R35, RZ ;  /* 0x000000231e0f723e */ /* 0x001fe200048070ff */
[----:B-1----:R-:W-:Y:S01]  /*12a40*/  FADD.FTZ R21, R31, R56 ;  /* 0x000000381f157221 */ /* 0x002fe20000010000 */
[----:B------:R-:W-:-:S02]  /*12a50*/  CS2R R56, SRZ ;  /* 0x0000000000387805 */ /* 0x000fc4000001ff00 */
[C---:B--2---:R-:W-:Y:S01]  /*12a60*/  F2FP.SATFINITE.E4M3.F32.PACK_AB_MERGE_C R171, R58.reuse, R31, R15 ;  /* 0x0000001f3aab723e */ /* 0x044fe2000480700f */
[----:B------:R-:W-:-:S01]  /*12a70*/  FADD.FTZ R12, R58, R21 ;  /* 0x000000153a0c7221 */ /* 0x000fc20000010000 */
[----:B------:R-:W-:Y:S02]  /*12a80*/  LEA.HI.SX32 R15, R25, R20, 0x1a ;  /* 0x00000014190f7211 */ /* 0x000fe400078fd2ff */
[----:B------:R-:W-:Y:S02]  /*12a90*/  CS2R R24, SRZ ;  /* 0x0000000000187805 */ /* 0x000fe4000001ff00 */
[----:B------:R-:W-:Y:S01]  /*12aa0*/  CS2R R58, SRZ ;  /* 0x00000000003a7805 */ /* 0x000fe2000001ff00 */
[----:B------:R-:W-:-:S01]  /*12ab0*/  FADD.FTZ R35, R35, R12 ;  /* 0x0000000c23237221 */ /* 0x000fc20000010000 */
[----:B------:R-:W-:Y:S01]  /*12ac0*/  VIMNMX R214, R204, R15, !PT ;  /* 0x0000000fccd67248 */ /* 0x000fe20007fe0100 */
[----:B------:R-:W-:-:S01]  /*12ad0*/  FADD.FTZ R12, R60, R159 ;  /* 0x0000009f3c0c7221 */ /* 0x000fc20000010000 */
[----:B------:R-:W-:Y:S01]  /*12ae0*/  CS2R R60, SRZ ;  /* 0x00000000003c7805 */ /* 0x000fe2000001ff00 */
[----:B------:R-:W-:-:S01]  /*12af0*/  FADD.FTZ R0, R30, R35 ;  /* 0x000000231e007221 */ /* 0x000fc20000010000 */
[----:B------:R-:W-:-:S02]  /*12b00*/  ISETP.GE.AND P1, PT, R217, R214, PT ;  /* 0x000000d6d900720c */ /* 0x000fc40003f26270 */
[----:B------:R-:W-:Y:S02]  /*12b10*/  CS2R R30, SRZ ;  /* 0x00000000001e7805 */ /* 0x000fe4000001ff00 */
[----:B------:R-:W-:-:S09]  /*12b20*/  CS2R R34, SRZ ;  /* 0x0000000000227805 */ /* 0x000fd2000001ff00 */
[----:B------:R-:W-:Y:S05]  /*12b30*/  @!P1 BRA `(.L_x_10475) ;  /* 0x0000003800f89947 */ /* 0x000fea0003800000 */
[----:B------:R-:W-:Y:S01]  /*12b40*/  MOV R215, R3 ;  /* 0x0000000300d77202 */ /* 0x000fe20000000f00 */
        /* <DEDUP_REMOVED lines=34> */
[----:B------:R-:W-:-:S07]  /*12d70*/  CS2R R24, SRZ ;  /* 0x0000000000187805 */ /* 0x000fce000001ff00 */
.L_x_10487:
        /* <DEDUP_REMOVED lines=8> */
.L_x_10477:
        /* <DEDUP_REMOVED lines=8> */
.L_x_10478:
[----:B------:R-:W-:Y:S04]  /*12e80*/  BSSY B0, `(.L_x_10476) ;  /* 0x0000004000007945 */ /* 0x000fe80003800000 */
[----:B-1----:R-:W-:Y:S05]  /*12e90*/  @P2 BRA `(.L_x_10479) ;  /* 0x0000000000082947 */ /* 0x002fea0003800000 */
[----:B------:R-:W1:Y:S02]  /*12ea0*/  SYNCS.PHASECHK.TRANS64.TRYWAIT P2, [R3+URZ+0x22830], R14 ;  /* 0x0228300e030075a7 */ /* 0x000e64000804017f */
[----:B-1----:R-:W-:Y:S05]  /*12eb0*/  @!P2 BRA `(.L_x_10480) ;  /* 0x0000015800dca947 */ /* 0x002fea0003800000 */
.L_x_10479:
[----:B------:R-:W-:Y:S05]  /*12ec0*/  BSYNC B0 ;  /* 0x0000000000007941 */ /* 0x000fea0003800000 */
.L_x_10476:
[----:B01----:R-:W0:Y:S01]  /*12ed0*/  S2R R3, SR_TID.X ;  /* 0x0000000000037919 */ /* 0x003e220000002100 */
[----:B------:R-:W-:Y:S01]  /*12ee0*/  VIADD R189, R218, 0x1 ;  /* 0x00000001dabd7836 */ /* 0x000fe20000000000 */
[----:B------:R-:W-:Y:S05]  /*12ef0*/  WARPSYNC.ALL ;  /* 0x0000000000007948 */ /* 0x000fea0003800000 */
[C---:B------:R-:W-:Y:S01]  /*12f00*/  ISETP.NE.AND P2, PT, R189.reuse, 0x2, PT ;  /* 0x00000002bd00780c */ /* 0x040fe20003f45270 */
[----:B------:R-:W-:Y:S01]  /*12f10*/  IMAD.MOV.U32 R21, RZ, RZ, 0x40000040 ;  /* 0x40000040ff157424 */ /* 0x000fe200078e00ff */
[C---:B------:R-:W-:Y:S01]  /*12f20*/  R2UR UR28, R8.reuse ;  /* 0x00000000081c72ca */ /* 0x040fe200000e0000 */
        /* <DEDUP_REMOVED lines=21> */
[----:B------:R-:W-:-:S02]  /*13080*/  R2UR UR36, R8 ;  /* 0x00000000082472ca */ /* 0x000fc400000e0000 */
[----:B0-----:R-:W-:Y:S02]  /*13090*/  SHF.R.U32.HI R3, RZ, 0x7, R3 ;  /* 0x00000007ff037819 */ /* 0x001fe40000011603 */
[----:B------:R-:W-:Y:S02]  /*130a0*/  R2UR UR37, R9 ;  /* 0x00000000092572ca */ /* 0x000fe400000e0000 */
[----:B------:R-:W-:Y:S01]  /*130b0*/  R2UR UR8, R88 ;  /* 0x00000000580872ca */ /* 0x000fe200000e0000 */
[----:B------:R-:W-:Y:S01]  /*130c0*/  VIADD R3, R3, 0x8 ;  /* 0x0000000803037836 */ /* 0x000fe20000000000 */
[----:B------:R-:W-:Y:S01]  /*130d0*/  MOV R91, 0x40000040 ;  /* 0x40000040005b7802 */ /* 0x000fe20000000f00 */
        /* <DEDUP_REMOVED lines=8> */
[----:B------:R-:W-:Y:S02]  /*13160*/  R2UR UR48, R8 ;  /* 0x00000000083072ca */ /* 0x000fe400000e0000 */
[----:B------:R-:W-:Y:S02]  /*13170*/  R2UR UR49, R9 ;  /* 0x00000000093172ca */ /* 0x000fe400000e0000 */
[----:B------:R-:W-:Y:S02]  /*13180*/  R2UR UR46, R90 ;  /* 0x000000005a2e72ca */ /* 0x000fe400000e0000 */
[----:B------:R-:W-:Y:S02]  /*13190*/  R2UR UR47, R91 ;  /* 0x000000005b2f72ca */ /* 0x000fe400000e0000 */
[----:B------:R-:W-:Y:S02]  /*131a0*/  MOV R90, UR51 ;  /* 0x00000033005a7c02 */ /* 0x000fe40008000f00 */
[----:B------:R-:W-:Y:S01]  /*131b0*/  MOV R91, UR50 ;  /* 0x00000032005b7c02 */ /* 0x000fe20008000f00 */
[----:B------:R-:W-:Y:S01]  /*131c0*/  UMOV UR50, UR6 ;  /* 0x0000000600327c82 */ /* 0x000fe20008000000 */
[----:B------:R-:W-:Y:S01]  /*131d0*/  UMOV UR51, UR7 ;  /* 0x0000000700337c82 */ /* 0x000fe20008000000 */
[----:B------:R-:W-:Y:S01]  /*131e0*/  R2UR UR58, R88 ;  /* 0x00000000583a72ca */ /* 0x000fe200000e0000 */
[----:B------:R-:W-:Y:S01]  /*131f0*/  VIADD R88, R20, 0x204 ;  /* 0x0000020414587836 */ /* 0x000fe20000000000 */
[C---:B------:R-:W-:Y:S01]  /*13200*/  R2UR UR9, R89.reuse ;  /* 0x00000000590972ca */ /* 0x040fe200000e0000 */
[----:B------:R-:W-:Y:S01]  /*13210*/  WARPGROUP.ARRIVE ;  /* 0x00000000000079c5 */ /* 0x000fe20000000000 */
[----:B------:R-:W-:-:S02]  /*13220*/  R2UR UR59, R89 ;  /* 0x00000000593b72ca */ /* 0x000fc400000e0000 */
[----:B------:R-:W-:Y:S01]  /*13230*/  R2UR UR14, R88 ;  /* 0x00000000580e72ca */ /* 0x000fe200000e0000 */
[----:B------:R-:W-:Y:S01]  /*13240*/  VIADD R88, R20, 0x404 ;  /* 0x0000040414587836 */ /* 0x000fe20000000000 */
[----:B------:R-:W-:Y:S01]  /*13250*/  R2UR UR6, R92 ;  /* 0x000000005c0672ca */ /* 0x000fe200000e0000 */
[----:B------:R-:W-:Y:S01]  /*13260*/  QGMMA.64x32x32.F32.E4M3.E4M3 R152, gdesc[UR28], RZ, !UPT, gsb0 ;  /* 0x006000001c9879f3 */ /* 0x000fe2000c0008ff */
[C---:B------:R-:W-:Y:S01]  /*13270*/  R2UR UR15, R89.reuse ;  /* 0x00000000590f72ca */ /* 0x040fe200000e0000 */
[----:B------:R-:W-:Y:S01]  /*13280*/  VIADD R92, R20, 0x6 ;  /* 0x00000006145c7836 */ /* 0x000fe20000000000 */
[----:B------:R-:W-:Y:S01]  /*13290*/  R2UR UR22, R88 ;  /* 0x00000000581672ca */ /* 0x000fe200000e0000 */
[----:B------:R-:W-:Y:S01]  /*132a0*/  VIADD R88, R20, 0x206 ;  /* 0x0000020614587836 */ /* 0x000fe20000000000 */
[----:B------:R-:W-:Y:S01]  /*132b0*/  R2UR UR23, R89 ;  /* 0x00000000591772ca */ /* 0x000fe200000e0000 */
[----:B------:R-:W-:Y:S01]  /*132c0*/  IMAD.MOV.U32 R89, RZ, RZ, 0x40000040 ;  /* 0x40000040ff597424 */ /* 0x000fe200078e00ff */
[----:B------:R-:W-:-:S02]  /*132d0*/  R2UR UR44, R8 ;  /* 0x00000000082c72ca */ /* 0x000fc400000e0000 */
[----:B------:R-:W-:Y:S02]  /*132e0*/  R2UR UR45, R9 ;  /* 0x00000000092d72ca */ /* 0x000fe400000e0000 */
[C---:B------:R-:W-:Y:S02]  /*132f0*/  R2UR UR7, R93.reuse ;  /* 0x000000005d0772ca */ /* 0x040fe400000e0000 */
[----:B------:R-:W-:Y:S02]  /*13300*/  R2UR UR26, R92 ;  /* 0x000000005c1a72ca */ /* 0x000fe400000e0000 */
[----:B------:R-:W-:Y:S02]  /*13310*/  R2UR UR27, R93 ;  /* 0x000000005d1b72ca */ /* 0x000fe400000e0000 */
[----:B0-----:R-:W-:Y:S01]  /*13320*/  MOV R3, UR47 ;  /* 0x0000002f00037c02 */ /* 0x001fe20008000f00 */
[----:B------:R-:W-:Y:S01]  /*13330*/  UMOV UR47, UR9 ;  /* 0x00000009002f7c82 */ /* 0x000fe20008000000 */
[----:B------:R-:W-:Y:S01]  /*13340*/  MOV R222, UR46 ;  /* 0x0000002e00de7c02 */ /* 0x000fe20008000f00 */
[----:B------:R-:W-:Y:S01]  /*13350*/  UMOV UR46, UR8 ;  /* 0x00000008002e7c82 */ /* 0x000fe20008000000 */
[----:B------:R-:W-:Y:S01]  /*13360*/  R2UR UR4, R14 ;  /* 0x000000000e0472ca */ /* 0x000fe200000e0000 */
[----:B------:R-:W-:Y:S01]  /*13370*/  VIADD R14, R20, 0x302 ;  /* 0x00000302140e7836 */ /* 0x000fe20000000000 */
[----:B------:R-:W-:-:S02]  /*13380*/  R2UR UR5, R15 ;  /* 0x000000000f0572ca */ /* 0x000fc400000e0000 */
[----:B------:R-:W-:Y:S02]  /*13390*/  MOV R223, UR7 ;  /* 0x0000000700df7c02 */ /* 0x000fe40008000f00 */
[----:B------:R-:W-:Y:S02]  /*133a0*/  MOV R224, UR6 ;  /* 0x0000000600e07c02 */ /* 0x000fe40008000f00 */
[----:B------:R-:W-:Y:S01]  /*133b0*/  R2UR UR54, R14 ;  /* 0x000000000e3672ca */ /* 0x000fe200000e0000 */
[----:B------:R-:W-:Y:S01]  /*133c0*/  VIADD R14, R20, 0x104 ;  /* 0x00000104140e7836 */ /* 0x000fe20000000000 */
[----:B------:R-:W-:Y:S02]  /*133d0*/  R2UR UR55, R15 ;  /* 0x000000000f3772ca */ /* 0x000fe400000e0000 */
[C---:B------:R-:W-:Y:S01]  /*133e0*/  R2UR UR52, R10.reuse ;  /* 0x000000000a3472ca */ /* 0x040fe200000e0000 */
[----:B------:R-:W-:Y:S01]  /*133f0*/  UMOV UR6, UR4 ;  /* 0x0000000400067c82 */ /* 0x000fe20008000000 */
[----:B------:R-:W-:Y:S01]  /*13400*/  R2UR UR4, R10 ;  /* 0x000000000a0472ca */ /* 0x000fe200000e0000 */
[----:B------:R-:W-:Y:S01]  /*13410*/  UMOV UR7, UR5 ;  /* 0x0000000500077c82 */ /* 0x000fe20008000000 */
[----:B------:R-:W-:-:S02]  /*13420*/  R2UR UR5, R11 ;  /* 0x000000000b0572ca */ /* 0x000fc400000e0000 */
[C---:B------:R-:W-:Y:S02]  /*13430*/  R2UR UR53, R11.reuse ;  /* 0x000000000b3572ca */ /* 0x040fe400000e0000 */
[----:B------:R-:W-:Y:S02]  /*13440*/  R2UR UR56, R10 ;  /* 0x000000000a3872ca */ /* 0x000fe400000e0000 */
[----:B------:R-:W-:Y:S02]  /*13450*/  R2UR UR57, R11 ;  /* 0x000000000b3972ca */ /* 0x000fe400000e0000 */
[----:B------:R-:W-:Y:S01]  /*13460*/  R2UR UR10, R14 ;  /* 0x000000000e0a72ca */ /* 0x000fe200000e0000 */
[----:B------:R-:W-:Y:S01]  /*13470*/  VIADD R14, R20, 0x304 ;  /* 0x00000304140e7836 */ /* 0x000fe20000000000 */
[----:B------:R-:W-:Y:S02]  /*13480*/  R2UR UR11, R15 ;  /* 0x000000000f0b72ca */ /* 0x000fe400000e0000 */
[----:B------:R-:W-:-:S02]  /*13490*/  R2UR UR8, R6 ;  /* 0x00000000060872ca */ /* 0x000fc400000e0000 */
[C---:B------:R-:W-:Y:S02]  /*134a0*/  R2UR UR9, R7.reuse ;  /* 0x00000000070972ca */ /* 0x040fe400000e0000 */
[----:B------:R-:W-:Y:S02]  /*134b0*/  R2UR UR12, R6 ;  /* 0x00000000060c72ca */ /* 0x000fe400000e0000 */
[----:B------:R-:W-:Y:S02]  /*134c0*/  R2UR UR13, R7 ;  /* 0x00000000070d72ca */ /* 0x000fe400000e0000 */
[----:B------:R-:W-:Y:S01]  /*134d0*/  R2UR UR18, R14 ;  /* 0x000000000e1272ca */ /* 0x000fe200000e0000 */
[----:B------:R-:W-:Y:S01]  /*134e0*/  VIADD R14, R20, 0x106 ;  /* 0x00000106140e7836 */ /* 0x000fe20000000000 */
[----:B------:R-:W-:Y:S01]  /*134f0*/  R2UR UR19, R15 ;  /* 0x000000000f1372ca */ /* 0x000fe200000e0000 */
[----:B------:R-:W-:Y:S02]  /*13500*/  WARPGROUP.DEPBAR.LE gsb0, 0x0 ;  /* 0x00008000000079c5 */ /* 0x000fe40000010000 */
[----:B------:R-:W-:Y:S01]  /*13510*/  WARPGROUP.ARRIVE ;  /* 0x00000000000079c5 */ /* 0x000fe20000000000 */
[----:B------:R-:W-:-:S02]  /*13520*/  R2UR UR16, R6 ;  /* 0x00000000061072ca */ /* 0x000fc400000e0000 */
[----:B------:R-:W-:Y:S02]  /*13530*/  R2UR UR17, R7 ;  /* 0x00000000071172ca */ /* 0x000fe400000e0000 */
[----:B------:R-:W-:Y:S01]  /*13540*/  R2UR UR20, R6 ;  /* 0x00000000061472ca */ /* 0x000fe200000e0000 */
[----:B------:R-:W-:Y:S01]  /*13550*/  QGMMA.64x32x32.F32.E4M3.E4M3 R136, gdesc[UR32], RZ, !UPT, gsb0 ;  /* 0x00600000208879f3 */ /* 0x000fe2000c0008ff */
[----:B------:R-:W-:Y:S02]  /*13560*/  R2UR UR34, R88 ;  /* 0x00000000582272ca */ /* 0x000fe400000e0000 */
[----:B------:R-:W-:Y:S02]  /*13570*/  R2UR UR35, R89 ;  /* 0x00000000592372ca */ /* 0x000fe400000e0000 */
[----:B------:R-:W-:Y:S02]  /*13580*/  R2UR UR21, R7 ;  /* 0x00000000071572ca */ /* 0x000fe400000e0000 */
[----:B------:R-:W-:-:S02]  /*13590*/  R2UR UR24, R4 ;  /* 0x00000000041872ca */ /* 0x000fc400000e0000 */
[----:B------:R-:W-:Y:S02]  /*135a0*/  R2UR UR25, R5 ;  /* 0x00000000051972ca */ /* 0x000fe400000e0000 */
[----:B------:R-:W-:Y:S02]  /*135b0*/  R2UR UR30, R14 ;  /* 0x000000000e1e72ca */ /* 0x000fe400000e0000 */
[----:B------:R-:W-:Y:S01]  /*135c0*/  R2UR UR31, R15 ;  /* 0x000000000f1f72ca */ /* 0x000fe200000e0000 */
[----:B------:R-:W-:Y:S01]  /*135d0*/  IMAD.MOV.U32 R15, RZ, RZ, 0x40000040 ;  /* 0x40000040ff0f7424 */ /* 0x000fe200078e00ff */
[C---:B------:R-:W-:Y:S02]  /*135e0*/  R2UR UR28, R4.reuse ;  /* 0x00000000041c72ca */ /* 0x040fe400000e0000 */
[----:B------:R-:W-:Y:S02]  /*135f0*/  R2UR UR29, R5 ;  /* 0x00000000051d72ca */ /* 0x000fe400000e0000 */
[----:B------:R-:W-:-:S02]  /*13600*/  R2UR UR32, R4 ;  /* 0x00000000042072ca */ /* 0x000fc400000e0000 */
[----:B------:R-:W-:Y:S02]  /*13610*/  R2UR UR33, R5 ;  /* 0x00000000052172ca */ /* 0x000fe400000e0000 */
[C---:B------:R-:W-:Y:S01]  /*13620*/  IADD3 R14, R20.reuse, 0x306, RZ ;  /* 0x00000306140e7810 */ /* 0x040fe20007ffe0ff */
[----:B------:R-:W-:Y:S01]  /*13630*/  VIADD R20, R20, 0x406 ;  /* 0x0000040614147836 */ /* 0x000fe20000000000 */
[----:B------:R-:W-:Y:S02]  /*13640*/  R2UR UR43, R21 ;  /* 0x00000000152b72ca */ /* 0x000fe400000e0000 */
[----:B------:R-:W-:Y:S02]  /*13650*/  R2UR UR40, R4 ;  /* 0x00000000042872ca */ /* 0x000fe400000e0000 */
[----:B------:R-:W-:Y:S02]  /*13660*/  R2UR UR42, R20 ;  /* 0x00000000142a72ca */ /* 0x000fe400000e0000 */
[----:B------:R-:W-:Y:S01]  /*13670*/  R2UR UR41, R5 ;  /* 0x00000000052972ca */ /* 0x000fe200000e0000 */
[----:B------:R-:W-:-:S02]  /*13680*/  WARPGROUP.DEPBAR.LE gsb0, 0x0 ;  /* 0x00008000000079c5 */ /* 0x000fc40000010000 */
        /* <DEDUP_REMOVED lines=73> */
.L_x_10482:
[----:B------:R-:W-:Y:S01]  /*13b20*/  SHF.L.U32 R3, R221, 0x1f, RZ ;  /* 0x0000001fdd037819 */ /* 0x000fe200000006ff */
[----:B------:R-:W-:-:S04]  /*13b30*/  IMAD R14, R218, 0x8, R18 ;  /* 0x00000008da0e7824 */ /* 0x000fc800078e0212 */
[----:B------:R0:W1:Y:S01]  /*13b40*/  SYNCS.PHASECHK.TRANS64.TRYWAIT P1, [R14+URZ+0x22850], R3 ;  /* 0x022850030e0075a7 */ /* 0x000062000802017f */
[----:B------:R-:W-:Y:S05]  /*13b50*/  @!P0 BRA `(.L_x_10483) ;  /* 0x0000000000048947 */ /* 0x000fea0003800000 */
[----:B------:R-:W-:Y:S01]  /*13b60*/  BPT.TRAP 0x1 ;  /* 0x000000040000795c */ /* 0x000fe20000300000 */
.L_x_10483:
[----:B-1----:R-:W-:Y:S05]  /*13b70*/  @P1 BRA `(.L_x_10481) ;  /* 0x0000000000081947 */ /* 0x002fea0003800000 */
[----:B------:R-:W1:Y:S02]  /*13b80*/  SYNCS.PHASECHK.TRANS64.TRYWAIT P1, [R14+URZ+0x22850], R3 ;  /* 0x022850030e0075a7 */ /* 0x000e64000802017f */
[----:B-1----:R-:W-:Y:S05]  /*13b90*/  @!P1 BRA `(.L_x_10484) ;  /* 0x0000014c00b89947 */ /* 0x002fea0003800000 */
.L_x_10481:
        /* <DEDUP_REMOVED lines=8> */
[----:B------:R-:W-:Y:S02]  /*13c20*/  R2UR UR7, R15 ;  /* 0x000000000f0772ca */ /* 0x000fe400000e0000 */
[----:B------:R-:W-:Y:S02]  /*13c30*/  LOP3.LUT R3, R3, 0x10000, RZ, 0xfc, !PT ;  /* 0x0001000003037812 */ /* 0x000fe400078efcff */
[----:B------:R-:W-:-:S03]  /*13c40*/  MOV R15, 0xc0000010 ;  /* 0xc0000010000f7802 */ /* 0x000fc60000000f00 */
[----:B------:R-:W-:-:S04]  /*13c50*/  IMAD R14, R218, 0x500, R3 ;  /* 0x00000500da0e7824 */ /* 0x000fc800078e0203 */
[C---:B------:R-:W-:Y:S01]  /*13c60*/  VIADD R20, R14.reuse, 0x100 ;  /* 0x000001000e147836 */ /* 0x040fe20000000000 */
[----:B------:R-:W-:-:S13]  /*13c70*/  R2UR UR6, R14 ;  /* 0x000000000e0672ca */ /* 0x000fda00000e0000 */
[----:B------:R-:W-:Y:S01]  /*13c80*/  QGMMA.64x128x32.F32.E4M3.E4M3 R24, R184, gdesc[UR4], R24, gsb0 ;  /* 0x01e00004b8187df3 */ /* 0x000fe20008000818 */
[----:B------:R-:W-:Y:S01]  /*13c90*/  R2UR UR6, R20 ;  /* 0x00000000140672ca */ /* 0x000fe200000e0000 */
[----:B------:R-:W-:Y:S01]  /*13ca0*/  VIADD R20, R14, 0x200 ;  /* 0x000002000e147836 */ /* 0x000fe20000000000 */
[----:B------:R-:W-:Y:S01]  /*13cb0*/  R2UR UR7, R21 ;  /* 0x00000000150772ca */ /* 0x000fe200000e0000 */
[----:B------:R-:W-:Y:S01]  /*13cc0*/  IMAD.MOV.U32 R21, RZ, RZ, -0x3ffffff0 ;  /* 0xc0000010ff157424 */ /* 0x000fe200078e00ff */
[----:B0-----:R-:W-:-:S04]  /*13cd0*/  SHF.R.U32.HI R221, RZ, 0x7, R221 ;  /* 0x00000007ffdd7819 */ /* 0x001fc800000116dd */
[----:B------:R-:W-:Y:S01]  /*13ce0*/  IADD3 R3, -R221, 0xb, RZ ;  /* 0x0000000bdd037810 */ /* 0x000fe20007ffe1ff */
        /* <DEDUP_REMOVED lines=25> */
.L_x_10485:
[----:B0-----:R-:W0:Y:S01]  /*13e80*/  LDC R3, c[0x0][0x448] ;  /* 0x00011200ff037b82 */ /* 0x001e220000000800 */
[----:B------:R-:W2:Y:S04]  /*13e90*/  LDL.LU R20, [R1] ;  /* 0x0000000001147983 */ /* 0x000ea80000300800 */
[----:B------:R-:W3:Y:S01]  /*13ea0*/  LDL R169, [R1+0x4] ;  /* 0x0000040001a97983 */ /* 0x000ee20000100800 */
[----:B0-----:R-:W-:Y:S01]  /*13eb0*/  ISETP.NE.AND P1, PT, R3, 0x1, PT ;  /* 0x000000010300780c */ /* 0x001fe20003f25270 */
[----:B------:R-:W-:-:S12]  /*13ec0*/  IMAD.IADD R3, R208, 0x1, R197 ;  /* 0x00000001d0037824 */ /* 0x000fd800078e02c5 */
[----:B------:R-:W0:Y:S08]  /*13ed0*/  @P1 LDC R15, c[0x0][0x44c] ;  /* 0x00011300ff0f1b82 */ /* 0x000e300000000800 */
[----:B------:R-:W1:Y:S01]  /*13ee0*/  @P1 LDC R14, c[0x0][0x450] ;  /* 0x00011400ff0e1b82 */ /* 0x000e620000000800 */
[----:B0-----:R-:W-:-:S05]  /*13ef0*/  @P1 IMAD.HI.U32 R15, R3, R15, RZ ;  /* 0x0000000f030f1227 */ /* 0x001fca00078e00ff */
[----:B-1----:R-:W-:Y:S01]  /*13f00*/  @P1 SHF.R.U32.HI R3, RZ, R14, R15 ;  /* 0x0000000eff031219 */ /* 0x002fe2000001160f */
[----:B------:R-:W-:-:S04]  /*13f10*/  IMAD R15, R217, -0xa0, RZ ;  /* 0xffffff60d90f7824 */ /* 0x000fc800078e02ff */
[----:B------:R-:W0:Y:S01]  /*13f20*/  SHFL.IDX PT, R14, R3, RZ, 0x1c1f ;  /* 0x001c1fff030e7589 */ /* 0x000e2200000e0000 */
[----:B------:R-:W-:-:S03]  /*13f30*/  IADD3 R15, -R200, 0x1, R15 ;  /* 0x00000001c80f7810 */ /* 0x000fc60007ffe10f */
[----:B------:R-:W1:Y:S01]  /*13f40*/  SHFL.IDX PT, R3, R3, 0x1, 0x1c1f ;  /* 0x003c1f0003037f89 */ /* 0x000e6200000e0000 */
[----:B------:R-:W-:-:S05]  /*13f50*/  IADD3 R15, -R198, R15, R199 ;  /* 0x0000000fc60f7210 */ /* 0x000fca0007ffe1c7 */
        /* <DEDUP_REMOVED lines=160> */
[----:B------:R-:W-:Y:S01]  /*14960*/  ISETP.GT.AND P3, PT, R3, 0x49, PT ;  /* 0x000000490300780c */ /* 0x000fe20003f64270 */
[----:B------:R-:W0:Y:S01]  /*14970*/  SHFL.BFLY PT, R15, R14, 0x2, 0x1f ;  /* 0x0c401f000e0f7f89 */ /* 0x000e2200000e0000 */
[----:B--2---:R-:W-:Y:S02]  /*14980*/  LOP3.LUT R20, R20, 0xfffffbff, RZ, 0xc0, !PT ;  /* 0xfffffbff14147812 */ /* 0x004fe400078ec0ff */
[----:B------:R-:W-:Y:S02]  /*14990*/  FSEL R127, R127, -INF , P3 ;  /* 0xff8000007f7f7808 */ /* 0x000fe40001800000 */
[----:B------:R-:W-:-:S02]  /*149a0*/  ISETP.GT.AND P3, PT, R3, 0x50, PT ;  /* 0x000000500300780c */ /* 0x000fc40003f64270 */
[----:B------:R-:W-:Y:S02]  /*149b0*/  @P0 LOP3.LUT R20, R20, 0x400, RZ, 0xfc, !PT ;  /* 0x0000040014140812 */ /* 0x000fe400078efcff */
[----:B------:R-:W-:Y:S02]  /*149c0*/  FSEL R130, R130, -INF , P3 ;  /* 0xff80000082827808 */ /* 0x000fe40001800000 */
[C---:B------:R-:W-:Y:S02]  /*149d0*/  ISETP.GT.AND P3, PT, R3.reuse, 0x51, PT ;  /* 0x000000510300780c */ /* 0x040fe40003f64270 */
[----:B------:R-:W-:Y:S02]  /*149e0*/  ISETP.GT.AND P0, PT, R3, 0x81, PT ;  /* 0x000000810300780c */ /* 0x000fe40003f04270 */
[----:B------:R-:W-:Y:S02]  /*149f0*/  FSEL R131, R131, -INF , P3 ;  /* 0xff80000083837808 */ /* 0x000fe40001800000 */
[----:B------:R-:W-:-:S02]  /*14a00*/  ISETP.GT.AND P3, PT, R3, 0x58, PT ;  /* 0x000000580300780c */ /* 0x000fc40003f64270 */
[----:B------:R-:W-:Y:S02]  /*14a10*/  LOP3.LUT R20, R20, 0xfffff7ff, RZ, 0xc0, !PT ;  /* 0xfffff7ff14147812 */ /* 0x000fe400078ec0ff */
[----:B------:R-:W-:Y:S02]  /*14a20*/  FSEL R134, R134, -INF , P3 ;  /* 0xff80000086867808 */ /* 0x000fe40001800000 */
[----:B------:R-:W-:Y:S02]  /*14a30*/  ISETP.GT.AND P3, PT, R3, 0x59, PT ;  /* 0x000000590300780c */ /* 0x000fe40003f64270 */
[----:B0-----:R-:W-:Y:S02]  /*14a40*/  FMNMX.FTZ R14, R14, R15, !PT ;  /* 0x0000000f0e0e7209 */ /* 0x001fe40007810000 */
[----:B------:R-:W-:Y:S02]  /*14a50*/  FSEL R135, R135, -INF , P3 ;  /* 0xff80000087877808 */ /* 0x000fe40001800000 */
[----:B------:R-:W-:Y:S01]  /*14a60*/  ISETP.GT.AND P3, PT, R3, 0x60, PT ;  /* 0x000000600300780c */ /* 0x000fe20003f64270 */
[----:B------:R-:W0:Y:S01]  /*14a70*/  SHFL.BFLY PT, R15, R14, 0x1, 0x1f ;  /* 0x0c201f000e0f7f89 */ /* 0x000e2200000e0000 */
[----:B------:R-:W-:-:S02]  /*14a80*/  @P0 LOP3.LUT R20, R20, 0x800, RZ, 0xfc, !PT ;  /* 0x0000080014140812 */ /* 0x000fc400078efcff */
[----:B------:R-:W-:Y:S02]  /*14a90*/  FSEL R106, R106, -INF , P3 ;  /* 0xff8000006a6a7808 */ /* 0x000fe40001800000 */
[C---:B------:R-:W-:Y:S01]  /*14aa0*/  ISETP.GT.AND P3, PT, R3.reuse, 0x61, PT ;  /* 0x000000610300780c */ /* 0x040fe20003f64270 */
[----:B------:R-:W-:Y:S01]  /*14ab0*/  STL [R1], R20 ;  /* 0x0000001401007387 */ /* 0x000fe20000100800 */
[----:B------:R-:W-:Y:S02]  /*14ac0*/  ISETP.GT.AND P1, PT, R3, 0x89, PT ;  /* 0x000000890300780c */ /* 0x000fe40003f24270 */
[----:B------:R-:W-:Y:S02]  /*14ad0*/  FSEL R107, R107, -INF , P3 ;  /* 0xff8000006b6b7808 */ /* 0x000fe40001800000 */
[C---:B------:R-:W-:Y:S02]  /*14ae0*/  ISETP.GT.AND P3, PT, R3.reuse, 0x68, PT ;  /* 0x000000680300780c */ /* 0x040fe40003f64270 */
[----:B------:R-:W-:-:S02]  /*14af0*/  ISETP.GT.AND P2, PT, R3, 0x90, PT ;  /* 0x000000900300780c */ /* 0x000fc40003f44270 */
[----:B------:R-:W-:Y:S02]  /*14b00*/  FSEL R110, R110, -INF , P3 ;  /* 0xff8000006e6e7808 */ /* 0x000fe40001800000 */
[C---:B------:R-:W-:Y:S02]  /*14b10*/  ISETP.GT.AND P3, PT, R3.reuse, 0x69, PT ;  /* 0x000000690300780c */ /* 0x040fe40003f64270 */
[----:B------:R-:W-:Y:S02]  /*14b20*/  ISETP.GT.AND P4, PT, R3, 0x98, PT ;  /* 0x000000980300780c */ /* 0x000fe40003f84270 */
[----:B------:R-:W-:Y:S02]  /*14b30*/  FSEL R111, R111, -INF , P3 ;  /* 0xff8000006f6f7808 */ /* 0x000fe40001800000 */
[----:B------:R-:W-:Y:S02]  /*14b40*/  ISETP.GT.AND P3, PT, R3, 0x70, PT ;  /* 0x000000700300780c */ /* 0x000fe40003f64270 */
[----:B0-----:R-:W-:-:S02]  /*14b50*/  FMNMX.FTZ R14, R14, R15, !PT ;  /* 0x0000000f0e0e7209 */ /* 0x001fc40007810000 */
[----:B------:R-:W-:Y:S02]  /*14b60*/  FSEL R114, R114, -INF , P3 ;  /* 0xff80000072727808 */ /* 0x000fe40001800000 */
[----:B------:R-:W-:Y:S01]  /*14b70*/  ISETP.GT.AND P3, PT, R3, 0x71, PT ;  /* 0x000000710300780c */ /* 0x000fe20003f64270 */
[----:B------:R-:W-:-:S01]  /*14b80*/  FFMA.FTZ R21, R2, R14, -8 ;  /* 0xc100000002157423 */ /* 0x000fc2000001000e */
[C---:B------:R-:W-:Y:S02]  /*14b90*/  FSETP.NEU.FTZ.AND P6, PT, R14.reuse, -INF , PT ;  /* 0xff8000000e00780b */ /* 0x040fe40003fdd000 */
[----:B------:R-:W-:Y:S02]  /*14ba0*/  FSEL R115, R115, -INF , P3 ;  /* 0xff80000073737808 */ /* 0x000fe40001800000 */
[----:B------:R-:W-:Y:S02]  /*14bb0*/  ISETP.GT.AND P3, PT, R3, 0x78, PT ;  /* 0x000000780300780c */ /* 0x000fe40003f64270 */
[----:B------:R-:W-:-:S02]  /*14bc0*/  FSEL R15, R14, RZ, P6 ;  /* 0x000000ff0e0f7208 */ /* 0x000fc40003000000 */
[----:B------:R-:W-:Y:S02]  /*14bd0*/  FSEL R118, R118, -INF , P3 ;  /* 0xff80000076767808 */ /* 0x000fe40001800000 */
[----:B------:R-:W-:Y:S01]  /*14be0*/  ISETP.GT.AND P3, PT, R3, 0x79, PT ;  /* 0x000000790300780c */ /* 0x000fe20003f64270 */
[----:B------:R-:W-:Y:S01]  /*14bf0*/  FADD.FTZ R15, -R15, R216 ;  /* 0x000000d80f0f7221 */ /* 0x000fe20000010100 */
[----:B------:R-:W-:Y:S02]  /*14c00*/  FSEL R21, R21, RZ, P6 ;  /* 0x000000ff15157208 */ /* 0x000fe40003000000 */
[----:B------:R-:W-:Y:S01]  /*14c10*/  FSEL R119, R119, -INF , P3 ;  /* 0xff80000077777808 */ /* 0x000fe20001800000 */
[C---:B------:R-:W-:Y:S01]  /*14c20*/  FMUL.FTZ R15, R2.reuse, R15 ;  /* 0x0000000f020f7220 */ /* 0x040fe20000410000 */
[----:B------:R-:W-:Y:S01]  /*14c30*/  ISETP.GT.AND P3, PT, R3, 0x91, PT ;  /* 0x000000910300780c */ /* 0x000fe20003f64270 */
[----:B------:R-:W-:-:S01]  /*14c40*/  FFMA.FTZ R152, R2, R152, -R21 ;  /* 0x0000009802987223 */ /* 0x000fc20000010815 */
[----:B------:R-:W-:Y:S01]  /*14c50*/  ISETP.GT.AND P5, PT, R3, 0x99, PT ;  /* 0x000000990300780c */ /* 0x000fe20003fa4270 */
[----:B------:R-:W-:-:S01]  /*14c60*/  FFMA.FTZ R153, R2, R153, -R21 ;  /* 0x0000009902997223 */ /* 0x000fc20000010815 */
[----:B------:R-:W-:Y:S01]  /*14c70*/  ISETP.GT.AND P0, PT, R3, 0x80, PT ;  /* 0x000000800300780c */ /* 0x000fe20003f04270 */
        /* <DEDUP_REMOVED lines=8> */
[----:B------:R-:W-:-:S01]  /*14d00*/  FFMA.FTZ R164, R2, R164, -R21 ;  /* 0x000000a402a47223 */ /* 0x000fc20000010815 */
[----:B------:R-:W-:Y:S01]  /*14d10*/  LOP3.LUT P0, RZ, R20, 0x800, RZ, 0xc0, !PT ;  /* 0x0000080014ff7812 */ /* 0x000fe2000780c0ff */
[----:B------:R-:W-:-:S01]  /*14d20*/  FFMA.FTZ R165, R2, R165, -R21 ;  /* 0x000000a502a57223 */ /* 0x000fc20000010815 */
[----:B------:R-:W-:Y:S01]  /*14d30*/  FMNMX.FTZ R3, R158, R3, !PT ;  /* 0x000000039e037209 */ /* 0x000fe20007810000 */
[----:B------:R-:W-:-:S01]  /*14d40*/  FFMA.FTZ R136, R2, R136, -R21 ;  /* 0x0000008802887223 */ /* 0x000fc20000010815 */
[----:B------:R-:W-:Y:S01]  /*14d50*/  FSEL R91, R91, -INF , P0 ;  /* 0xff8000005b5b7808 */ /* 0x000fe20000000000 */
        /* <DEDUP_REMOVED lines=31> */
[C-C-:B------:R-:W-:Y:S01]  /*14f50*/  FFMA.FTZ R105, R2.reuse, R105, -R21.reuse ;  /* 0x0000006902697223 */ /* 0x140fe20000010815 */
        /* <DEDUP_REMOVED lines=19> */
[----:B---3--:R-:W-:Y:S01]  /*15090*/  R2UR UR4, R169 ;  /* 0x00000000a90472ca */ /* 0x008fe200000e0000 */
[----:B------:R-:W-:Y:S01]  /*150a0*/  MUFU.EX2 R152, R152 ;  /* 0x0000009800987308 */ /* 0x000fe20000000800 */
[----:B------:R-:W-:-:S04]  /*150b0*/  FMNMX.FTZ R3, R122, R3, !PT ;  /* 0x000000037a037209 */ /* 0x000fc80007810000 */
[----:B------:R-:W-:-:S03]  /*150c0*/  FMNMX.FTZ R3, R123, R3, !PT ;  /* 0x000000037b037209 */ /* 0x000fc60007810000 */
[----:B------:R-:W0:Y:S01]  /*150d0*/  MUFU.EX2 R15, R15 ;  /* 0x0000000f000f7308 */ /* 0x000e220000000800 */
[----:B------:R-:W-:-:S03]  /*150e0*/  FMNMX.FTZ R3, R126, R3, !PT ;  /* 0x000000037e037209 */ /* 0x000fc60007810000 */
[----:B------:R-:W-:Y:S01]  /*150f0*/  IMAD.U32 R168, RZ, RZ, UR4 ;  /* 0x00000004ffa87e24 */ /* 0x000fe2000f8e00ff */
[----:B------:R-:W-:-:S03]  /*15100*/  FMNMX.FTZ R3, R127, R3, !PT ;  /* 0x000000037f037209 */ /* 0x000fc60007810000 */
[----:B------:R-:W1:Y:S01]  /*15110*/  MUFU.EX2 R153, R153 ;  /* 0x0000009900997308 */ /* 0x000e620000000800 */
[----:B------:R-:W-:-:S04]  /*15120*/  FMNMX.FTZ R3, R130, R3, !PT ;  /* 0x0000000382037209 */ /* 0x000fc80007810000 */
[----:B------:R-:W-:-:S03]  /*15130*/  FMNMX.FTZ R3, R131, R3, !PT ;  /* 0x0000000383037209 */ /* 0x000fc60007810000 */
[----:B------:R-:W-:Y:S01]  /*15140*/  MUFU.EX2 R156, R156 ;  /* 0x0000009c009c7308 */ /* 0x000fe20000000800 */
[----:B------:R-:W-:Y:S01]  /*15150*/  FMNMX.FTZ R3, R134, R3, !PT ;  /* 0x0000000386037209 */ /* 0x000fe20007810000 */
[----:B0-----:R-:W-:-:S03]  /*15160*/  FFMA.FTZ R12, R15, R12, R152 ;  /* 0x0000000c0f0c7223 */ /* 0x001fc60000010098 */
[----:B------:R-:W-:-:S03]  /*15170*/  FMNMX.FTZ R3, R135, R3, !PT ;  /* 0x0000000387037209 */ /* 0x000fc60007810000 */
[----:B------:R-:W-:Y:S01]  /*15180*/  MUFU.EX2 R157, R157 ;  /* 0x0000009d009d7308 */ /* 0x000fe20000000800 */
[----:B------:R-:W-:Y:S01]  /*15190*/  FMNMX.FTZ R3, R106, R3, !PT ;  /* 0x000000036a037209 */ /* 0x000fe20007810000 */
[----:B-1----:R-:W-:-:S03]  /*151a0*/  FADD.FTZ R12, R153, R12 ;  /* 0x0000000c990c7221 */ /* 0x002fc60000010000 */
        /* <DEDUP_REMOVED lines=23> */
[----:B------:R-:W0:Y:S06]  /*15320*/  SHFL.BFLY PT, R20, R3, 0x2, 0x1f ;  /* 0x0c401f0003147f89 */ /* 0x000e2c00000e0000 */
[----:B------:R-:W-:Y:S08]  /*15330*/  MUFU.EX2 R144, R144 ;  /* 0x0000009000907308 */ /* 0x000ff00000000800 */
[----:B------:R-:W-:Y:S08]  /*15340*/  MUFU.EX2 R145, R145 ;  /* 0x0000009100917308 */ /* 0x000ff00000000800 */
[----:B------:R-:W-:Y:S01]  /*15350*/  MUFU.EX2 R148, R148 ;  /* 0x0000009400947308 */ /* 0x000fe20000000800 */
[----:B0-----:R-:W-:-:S05]  /*15360*/  FMNMX.FTZ R3, R3, R20, !PT ;  /* 0x0000001403037209 */ /* 0x001fca0007810000 */
[----:B------:R-:W0:Y:S02]  /*15370*/  SHFL.BFLY PT, R20, R3, 0x1, 0x1f ;  /* 0x0c201f0003147f89 */ /* 0x000e2400000e0000 */
[----:B------:R-:W-:Y:S08]  /*15380*/  MUFU.EX2 R149, R149 ;  /* 0x0000009500957308 */ /* 0x000ff00000000800 */
[----:B------:R-:W-:Y:S08]  /*15390*/  MUFU.EX2 R120, R120 ;  /* 0x0000007800787308 */ /* 0x000ff00000000800 */
[----:B------:R-:W-:Y:S01]  /*153a0*/  MUFU.EX2 R121, R121 ;  /* 0x0000007900797308 */ /* 0x000fe20000000800 */
[----:B0-----:R-:W-:-:S07]  /*153b0*/  FMNMX.FTZ R3, R3, R20, !PT ;  /* 0x0000001403037209 */ /* 0x001fce0007810000 */
[----:B------:R-:W-:Y:S01]  /*153c0*/  MUFU.EX2 R124, R124 ;  /* 0x0000007c007c7308 */ /* 0x000fe20000000800 */
[----:B------:R-:W-:Y:S01]  /*153d0*/  FSETP.NEU.FTZ.AND P1, PT, R3, -INF , PT ;  /* 0xff8000000300780b */ /* 0x000fe20003f3d000 */
[----:B------:R-:W-:-:S03]  /*153e0*/  FFMA.FTZ R101, R2, R3, -8 ;  /* 0xc100000002657423 */ /* 0x000fc60000010003 */
[----:B------:R-:W-:-:S03]  /*153f0*/  FSEL R20, R3, RZ, P1 ;  /* 0x000000ff03147208 */ /* 0x000fc60000800000 */
[----:B------:R-:W-:Y:S01]  /*15400*/  MUFU.EX2 R125, R125 ;  /* 0x0000007d007d7308 */ /* 0x000fe20000000800 */
[----:B------:R-:W-:Y:S01]  /*15410*/  FSEL R101, R101, RZ, P1 ;  /* 0x000000ff65657208 */ /* 0x000fe20000800000 */
[----:B------:R-:W-:-:S04]  /*15420*/  FADD.FTZ R20, -R20, R215 ;  /* 0x000000d714147221 */ /* 0x000fc80000010100 */
        /* <DEDUP_REMOVED lines=44> */
[----:B------:R-:W-:Y:S01]  /*156f0*/  IMAD R103, R189, 0x8, R18 ;  /* 0x00000008bd677824 */ /* 0x000fe200078e0212 */
[----:B------:R-:W2:Y:S01]  /*15700*/  MUFU.EX2 R158, R158 ;  /* 0x0000009e009e7308 */ /* 0x000ea20000000800 */
[----:B0-----:R-:W-:-:S02]  /*15710*/  FFMA.FTZ R0, R20, R0, R154 ;  /* 0x0000000014007223 */ /* 0x001fc4000001009a */
[----:B------:R-:W-:-:S05]  /*15720*/  VIADD R103, R103, 0x22840 ;  /* 0x0002284067677836 */ /* 0x000fca0000000000 */
[----:B------:R-:W0:Y:S01]  /*15730*/  MUFU.EX2 R159, R159 ;  /* 0x0000009f009f7308 */ /* 0x000e220000000800 */
[----:B------:R-:W-:-:S04]  /*15740*/  PRMT R103, R168, 0x654, R103 ;  /* 0x00000654a8677816 */ /* 0x000fc80000000067 */
[----:B------:R1:W-:Y:S03]  /*15750*/  SYNCS.ARRIVE.TRANS64.RED.A1T0 RZ, [R103+URZ], RZ ;  /* 0x000000ff67ff79a7 */ /* 0x0003e6000810043f */
[----:B------:R-:W3:Y:S01]  /*15760*/  MUFU.EX2 R162, R162 ;  /* 0x000000a200a27308 */ /* 0x000ee20000000800 */
[----:B-1----:R-:W-:-:S01]  /*15770*/  FADD.FTZ R103, R155, R0 ;  /* 0x000000009b677221 */ /* 0x002fc20000010000 */
[----:B------:R-:W-:-:S06]  /*15780*/  FADD.FTZ R0, R156, R12 ;  /* 0x0000000c9c007221 */ /* 0x000fcc0000010000 */
[----:B------:R-:W1:Y:S01]  /*15790*/  MUFU.EX2 R163, R163 ;  /* 0x000000a300a37308 */ /* 0x000e620000000800 */
[----:B--2---:R-:W-:-:S01]  /*157a0*/  FADD.FTZ R12, R158, R103 ;  /* 0x000000679e0c7221 */ /* 0x004fc20000010000 */
[----:B------:R-:W-:-:S03]  /*157b0*/  FADD.FTZ R0, R157, R0 ;  /* 0x000000009d007221 */ /* 0x000fc60000010000 */
[----:B0-----:R-:W-:Y:S01]  /*157c0*/  FADD.FTZ R12, R159, R12 ;  /* 0x0000000c9f0c7221 */ /* 0x001fe20000010000 */
[----:B------:R-:W-:-:S02]  /*157d0*/  FADD.FTZ R0, R160, R0 ;  /* 0x00000000a0007221 */ /* 0x000fc40000010000 */
[----:B------:R-:W0:Y:S01]  /*157e0*/  MUFU.EX2 R166, R166 ;  /* 0x000000a600a67308 */ /* 0x000e220000000800 */
[----:B---3--:R-:W-:-:S01]  /*157f0*/  FADD.FTZ R12, R162, R12 ;  /* 0x0000000ca20c7221 */ /* 0x008fc20000010000 */
        /* <DEDUP_REMOVED lines=125> */
.L_x_10486:
[----:B------:R-:W-:Y:S01]  /*15fd0*/  R2UR UR4, R169 ;  /* 0x00000000a90472ca */ /* 0x000fe200000e0000 */
[----:B------:R-:W-:Y:S01]  /*15fe0*/  IMAD R103, R218, 0x8, R18 ;  /* 0x00000008da677824 */ /* 0x000fe200078e0212 */
[----:B------:R-:W-:Y:S01]  /*15ff0*/  ISETP.GT.AND P1, PT, R217, R214, PT ;  /* 0x000000d6d900720c */ /* 0x000fe20003f24270 */
[-C--:B------:R-:W-:Y:S01]  /*16000*/  FMUL.FTZ R24, R24, R15.reuse ;  /* 0x0000000f18187220 */ /* 0x080fe20000410000 */
        /* <DEDUP_REMOVED lines=9> */
[----:B------:R-:W-:Y:S01]  /*160a0*/  IMAD.U32 R168, RZ, RZ, UR4 ;  /* 0x00000004ffa87e24 */ /* 0x000fe2000f8e00ff */
[----:B------:R-:W-:Y:S01]  /*160b0*/  F2FP.SATFINITE.E4M3.F32.PACK_AB_MERGE_C R142, R143, R142, RZ ;  /* 0x0000008e8f8e723e */ /* 0x000fe200048070ff */
[-C--:B------:R-:W-:Y:S01]  /*160c0*/  FMUL.FTZ R32, R32, R15.reuse ;  /* 0x0000000f20207220 */ /* 0x080fe20000410000 */
[----:B------:R-:W-:Y:S01]  /*160d0*/  F2FP.SATFINITE.E4M3.F32.PACK_AB_MERGE_C R148, R149, R148, RZ ;  /* 0x000000949594723e */ /* 0x000fe200048070ff */
[-C--:B------:R-:W-:Y:S01]  /*160e0*/  FMUL.FTZ R33, R33, R15.reuse ;  /* 0x0000000f21217220 */ /* 0x080fe20000410000 */
[----:B------:R-:W-:Y:S01]  /*160f0*/  PRMT R103, R168, 0x654, R103 ;  /* 0x00000654a8677816 */ /* 0x000fe20000000067 */
[-C--:B------:R-:W-:Y:S01]  /*16100*/  FMUL.FTZ R36, R36, R15.reuse ;  /* 0x0000000f24247220 */ /* 0x080fe20000410000 */
[----:B------:R-:W-:Y:S01]  /*16110*/  F2FP.SATFINITE.E4M3.F32.PACK_AB_MERGE_C R150, R151, R150, RZ ;  /* 0x000000969796723e */ /* 0x000fe200048070ff */
[-C--:B------:R-:W-:Y:S01]  /*16120*/  FMUL.FTZ R37, R37, R15.reuse ;  /* 0x0000000f25257220 */ /* 0x080fe20000410000 */
[----:B------:R-:W-:Y:S01]  /*16130*/  F2FP.SATFINITE.E4M3.F32.PACK_AB_MERGE_C R124, R125, R124, RZ ;  /* 0x0000007c7d7c723e */ /* 0x000fe200048070ff */
        /* <DEDUP_REMOVED lines=94> */
.L_x_10475:
[----:B------:R-:W-:-:S13]  /*16720*/  ISETP.GE.AND P1, PT, R217, R204, PT ;  /* 0x000000ccd900720c */ /* 0x000fda0003f26270 */
[----:B------:R-:W-:Y:S05]  /*16730*/  @!P1 BRA `(.L_x_10488) ;  /* 0x0000002c00789947 */ /* 0x000fea0003800000 */
[----:B------:R-:W-:Y:S01]  /*16740*/  MOV R198, R3 ;  /* 0x0000000300c67202 */ /* 0x000fe20000000f00 */
[----:B------:R-:W-:Y:S02]  /*16750*/  IMAD.MOV.U32 R199, RZ, RZ, R14 ;  /* 0x000000ffffc77224 */ /* 0x000fe400078e000e */
[----:B------:R-:W-:Y:S02]  /*16760*/  IMAD.MOV.U32 R215, RZ, RZ, R194 ;  /* 0x000000ffffd77224 */ /* 0x000fe400078e00c2 */
[----:B------:R-:W-:-:S07]  /*16770*/  IMAD.MOV.U32 R214, RZ, RZ, R189 ;  /* 0x000000ffffd67224 */ /* 0x000fce00078e00bd */
.L_x_10500:
        /* <DEDUP_REMOVED lines=10> */
.L_x_10490:
[----:B------:R-:W-:Y:S01]  /*16820*/  IMAD R3, R189, 0x8, R18 ;  /* 0x00000008bd037824 */ /* 0x000fe200078e0212 */
[----:B------:R-:W-:-:S04]  /*16830*/  SHF.L.U32 R14, R194, 0x1f, RZ ;  /* 0x0000001fc20e7819 */ /* 0x000fc800000006ff */
[----:B------:R0:W1:Y:S01]  /*16840*/  SYNCS.PHASECHK.TRANS64.TRYWAIT P1, [R3+URZ+0x22830], R14 ;  /* 0x0228300e030075a7 */ /* 0x000062000802017f */
[----:B------:R-:W-:Y:S05]  /*16850*/  @!P0 BRA `(.L_x_10491) ;  /* 0x0000000000048947 */ /* 0x000fea0003800000 */
[----:B------:R-:W-:Y:S01]  /*16860*/  BPT.TRAP 0x1 ;  /* 0x000000040000795c */ /* 0x000fe20000300000 */
.L_x_10491:
[----:B------:R-:W-:Y:S04]  /*16870*/  BSSY B0, `(.L_x_10489) ;  /* 0x0000004000007945 */ /* 0x000fe80003800000 */
[----:B-1----:R-:W-:Y:S05]  /*16880*/  @P1 BRA `(.L_x_10492) ;  /* 0x0000000000081947 */ /* 0x002fea0003800000 */
[----:B------:R-:W1:Y:S02]  /*16890*/  SYNCS.PHASECHK.TRANS64.TRYWAIT P1, [R3+URZ+0x22830], R14 ;  /* 0x0228300e030075a7 */ /* 0x000e64000802017f */
[----:B-1----:R-:W-:Y:S05]  /*168a0*/  @!P1 BRA `(.L_x_10493) ;  /* 0x0000012000889947 */ /* 0x002fea0003800000 */
.L_x_10492:
[----:B------:R-:W-:Y:S05]  /*168b0*/  BSYNC B0 ;  /* 0x0000000000007941 */ /* 0x000fea0003800000 */
.L_x_10489:
[----:B01----:R-:W0:Y:S01]  /*168c0*/  S2R R3, SR_TID.X ;  /* 0x0000000000037919 */ /* 0x003e220000002100 */
[----:B------:R-:W-:Y:S05]  /*168d0*/  WARPSYNC.ALL ;  /* 0x0000000000007948 */ /* 0x000fea0003800000 */
[----:B------:R-:W-:Y:S01]  /*168e0*/  IMAD R20, R189, 0x500, R13 ;  /* 0x00000500bd147824 */ /* 0x000fe200078e020d */
[----:B------:R-:W-:Y:S01]  /*168f0*/  R2UR UR28, R8 ;  /* 0x00000000081c72ca */ /* 0x000fe200000e0000 */
[----:B------:R-:W-:Y:S01]  /*16900*/  IMAD.MOV.U32 R21, RZ, RZ, 0x40000040 ;  /* 0x40000040ff157424 */ /* 0x000fe200078e00ff */
[----:B------:R-:W-:Y:S01]  /*16910*/  R2UR UR29, R9 ;  /* 0x00000000091d72ca */ /* 0x000fe200000e0000 */
[C---:B------:R-:W-:Y:S01]  /*16920*/  VIADD R88, R20.reuse, 0x100 ;  /* 0x0000010014587836 */ /* 0x040fe20000000000 */
[C---:B------:R-:W-:Y:S01]  /*16930*/  R2UR UR30, R20.reuse ;  /* 0x00000000141e72ca */ /* 0x040fe200000e0000 */
        /* <DEDUP_REMOVED lines=16> */
[----:B------:R-:W-:Y:S01]  /*16a40*/  IMAD.MOV.U32 R21, RZ, RZ, 0x40000040 ;  /* 0x40000040ff157424 */ /* 0x000fe200078e00ff */
[----:B------:R-:W-:-:S02]  /*16a50*/  R2UR UR37, R9 ;  /* 0x00000000092572ca */ /* 0x000fc400000e0000 */
[----:B------:R-:W-:Y:S01]  /*16a60*/  R2UR UR8, R88 ;  /* 0x00000000580872ca */ /* 0x000fe200000e0000 */
[----:B------:R-:W-:Y:S01]  /*16a70*/  VIADD R88, R20, 0x202 ;  /* 0x0000020214587836 */ /* 0x000fe20000000000 */
[----:B0-----:R-:W-:Y:S02]  /*16a80*/  SHF.R.U32.HI R3, RZ, 0x7, R3 ;  /* 0x00000007ff037819 */ /* 0x001fe40000011603 */
[----:B------:R-:W-:Y:S02]  /*16a90*/  R2UR UR51, R89 ;  /* 0x00000000593372ca */ /* 0x000fe400000e0000 */
[----:B------:R-:W-:Y:S01]  /*16aa0*/  R2UR UR50, R88 ;  /* 0x00000000583272ca */ /* 0x000fe200000e0000 */
[----:B------:R-:W-:Y:S01]  /*16ab0*/  VIADD R3, R3, 0x8 ;  /* 0x0000000803037836 */ /* 0x000fe20000000000 */
[----:B------:R-:W-:Y:S01]  /*16ac0*/  R2UR UR6, R90 ;  /* 0x000000005a0672ca */ /* 0x000fe200000e0000 */
[C---:B------:R-:W-:Y:S01]  /*16ad0*/  VIADD R90, R20.reuse, 0x102 ;  /* 0x00000102145a7836 */ /* 0x040fe20000000000 */
[----:B------:R-:W-:Y:S01]  /*16ae0*/  R2UR UR7, R91 ;  /* 0x000000005b0772ca */ /* 0x000fe200000e0000 */
[----:B------:R-:W-:Y:S01]  /*16af0*/  VIADD R88, R20, 0x402 ;  /* 0x0000040214587836 */ /* 0x000fe20000000000 */
[----:B------:R0:W-:Y:S01]  /*16b00*/  BAR.SYNC.DEFER_BLOCKING R3, 0x100 ;  /* 0x000400030000751d */ /* 0x0001e20000010000 */
[----:B------:R-:W-:-:S02]  /*16b10*/  R2UR UR48, R8 ;  /* 0x00000000083072ca */ /* 0x000fc400000e0000 */
        /* <DEDUP_REMOVED lines=9> */
[----:B------:R-:W-:-:S02]  /*16bb0*/  R2UR UR9, R89 ;  /* 0x00000000590972ca */ /* 0x000fc400000e0000 */
[C---:B------:R-:W-:Y:S02]  /*16bc0*/  R2UR UR59, R89.reuse ;  /* 0x00000000593b72ca */ /* 0x040fe400000e0000 */
[----:B------:R-:W-:Y:S01]  /*16bd0*/  R2UR UR14, R88 ;  /* 0x00000000580e72ca */ /* 0x000fe200000e0000 */
[----:B------:R-:W-:Y:S01]  /*16be0*/  VIADD R88, R20, 0x404 ;  /* 0x0000040414587836 */ /* 0x000fe20000000000 */
[----:B------:R-:W-:Y:S01]  /*16bf0*/  R2UR UR6, R92 ;  /* 0x000000005c0672ca */ /* 0x000fe200000e0000 */
[----:B------:R-:W-:Y:S01]  /*16c00*/  VIADD R92, R20, 0x6 ;  /* 0x00000006145c7836 */ /* 0x000fe20000000000 */
[----:B------:R-:W-:Y:S01]  /*16c10*/  WARPGROUP.ARRIVE ;  /* 0x00000000000079c5 */ /* 0x000fe20000000000 */
[C---:B------:R-:W-:Y:S02]  /*16c20*/  R2UR UR15, R89.reuse ;  /* 0x00000000590f72ca */ /* 0x040fe400000e0000 */
[----:B------:R-:W-:Y:S01]  /*16c30*/  R2UR UR22, R88 ;  /* 0x00000000581672ca */ /* 0x000fe200000e0000 */
[----:B------:R-:W-:Y:S01]  /*16c40*/  VIADD R88, R20, 0x206 ;  /* 0x0000020614587836 */ /* 0x000fe20000000000 */
[----:B------:R-:W-:Y:S01]  /*16c50*/  R2UR UR23, R89 ;  /* 0x00000000591772ca */ /* 0x000fe200000e0000 */
[----:B------:R-:W-:Y:S01]  /*16c60*/  QGMMA.64x32x32.F32.E4M3.E4M3 R152, gdesc[UR28], RZ, !UPT, gsb0 ;  /* 0x006000001c9879f3 */ /* 0x000fe2000c0008ff */
[----:B------:R-:W-:Y:S01]  /*16c70*/  R2UR UR44, R8 ;  /* 0x00000000082c72ca */ /* 0x000fe200000e0000 */
[----:B------:R-:W-:Y:S01]  /*16c80*/  IMAD.MOV.U32 R89, RZ, RZ, 0x40000040 ;  /* 0x40000040ff597424 */ /* 0x000fe200078e00ff */
[----:B------:R-:W-:-:S02]  /*16c90*/  R2UR UR45, R9 ;  /* 0x00000000092d72ca */ /* 0x000fc400000e0000 */
[C---:B------:R-:W-:Y:S02]  /*16ca0*/  R2UR UR7, R93.reuse ;  /* 0x000000005d0772ca */ /* 0x040fe400000e0000 */
[----:B------:R-:W-:Y:S02]  /*16cb0*/  R2UR UR26, R92 ;  /* 0x000000005c1a72ca */ /* 0x000fe400000e0000 */
[----:B------:R-:W-:Y:S02]  /*16cc0*/  R2UR UR27, R93 ;  /* 0x000000005d1b72ca */ /* 0x000fe400000e0000 */
[----:B0-----:R-:W-:Y:S01]  /*16cd0*/  MOV R3, UR47 ;  /* 0x0000002f00037c02 */ /* 0x001fe20008000f00 */
[----:B------:R-:W-:Y:S01]  /*16ce0*/  UMOV UR47, UR9 ;  /* 0x00000009002f7c82 */ /* 0x000fe20008000000 */
[----:B------:R-:W-:Y:S01]  /*16cf0*/  MOV R216, UR46 ;  /* 0x0000002e00d87c02 */ /* 0x000fe20008000f00 */
[----:B------:R-:W-:Y:S01]  /*16d00*/  UMOV UR46, UR8 ;  /* 0x00000008002e7c82 */ /* 0x000fe20008000000 */
[----:B------:R-:W-:-:S02]  /*16d10*/  IADD3 R14, R20, 0x2, RZ ;  /* 0x00000002140e7810 */ /* 0x000fc40007ffe0ff */
[C---:B------:R-:W-:Y:S02]  /*16d20*/  R2UR UR5, R15.reuse ;  /* 0x000000000f0572ca */ /* 0x040fe400000e0000 */
[----:B------:R-:W-:Y:S01]  /*16d30*/  R2UR UR4, R14 ;  /* 0x000000000e0472ca */ /* 0x000fe200000e0000 */
[----:B------:R-:W-:Y:S01]  /*16d40*/  VIADD R14, R20, 0x302 ;  /* 0x00000302140e7836 */ /* 0x000fe20000000000 */
[----:B------:R-:W-:Y:S02]  /*16d50*/  MOV R218, UR7 ;  /* 0x0000000700da7c02 */ /* 0x000fe40008000f00 */
[----:B------:R-:W-:Y:S02]  /*16d60*/  MOV R221, UR6 ;  /* 0x0000000600dd7c02 */ /* 0x000fe40008000f00 */
[----:B------:R-:W-:Y:S01]  /*16d70*/  R2UR UR54, R14 ;  /* 0x000000000e3672ca */ /* 0x000fe200000e0000 */
[----:B------:R-:W-:Y:S01]  /*16d80*/  VIADD R14, R20, 0x104 ;  /* 0x00000104140e7836 */ /* 0x000fe20000000000 */
[----:B------:R-:W-:-:S02]  /*16d90*/  R2UR UR55, R15 ;  /* 0x000000000f3772ca */ /* 0x000fc400000e0000 */
[C---:B------:R-:W-:Y:S01]  /*16da0*/  R2UR UR52, R10.reuse ;  /* 0x000000000a3472ca */ /* 0x040fe200000e0000 */
[----:B------:R-:W-:Y:S01]  /*16db0*/  UMOV UR7, UR5 ;  /* 0x0000000500077c82 */ /* 0x000fe20008000000 */
[C---:B------:R-:W-:Y:S01]  /*16dc0*/  R2UR UR5, R11.reuse ;  /* 0x000000000b0572ca */ /* 0x040fe200000e0000 */
[----:B------:R-:W-:Y:S01]  /*16dd0*/  UMOV UR6, UR4 ;  /* 0x0000000400067c82 */ /* 0x000fe20008000000 */
[C---:B------:R-:W-:Y:S02]  /*16de0*/  R2UR UR4, R10.reuse ;  /* 0x000000000a0472ca */ /* 0x040fe400000e0000 */
[C---:B------:R-:W-:Y:S02]  /*16df0*/  R2UR UR53, R11.reuse ;  /* 0x000000000b3572ca */ /* 0x040fe400000e0000 */
[----:B------:R-:W-:Y:S02]  /*16e00*/  R2UR UR56, R10 ;  /* 0x000000000a3872ca */ /* 0x000fe400000e0000 */
[----:B------:R-:W-:-:S02]  /*16e10*/  R2UR UR57, R11 ;  /* 0x000000000b3972ca */ /* 0x000fc400000e0000 */
[----:B------:R-:W-:Y:S01]  /*16e20*/  R2UR UR10, R14 ;  /* 0x000000000e0a72ca */ /* 0x000fe200000e0000 */
[----:B------:R-:W-:Y:S01]  /*16e30*/  VIADD R14, R20, 0x304 ;  /* 0x00000304140e7836 */ /* 0x000fe20000000000 */
[----:B------:R-:W-:Y:S02]  /*16e40*/  R2UR UR11, R15 ;  /* 0x000000000f0b72ca */ /* 0x000fe400000e0000 */
        /* <DEDUP_REMOVED lines=23> */
[C---:B------:R-:W-:Y:S02]  /*16fc0*/  R2UR UR29, R5.reuse ;  /* 0x00000000051d72ca */ /* 0x040fe400000e0000 */
[----:B------:R-:W-:Y:S02]  /*16fd0*/  R2UR UR32, R4 ;  /* 0x00000000042072ca */ /* 0x000fe400000e0000 */
[----:B------:R-:W-:Y:S02]  /*16fe0*/  R2UR UR33, R5 ;  /* 0x00000000052172ca */ /* 0x000fe400000e0000 */
[----:B------:R-:W-:Y:S02]  /*16ff0*/  IADD3 R20, R20, 0x406, RZ ;  /* 0x0000040614147810 */ /* 0x000fe40007ffe0ff */
[----:B------:R-:W-:Y:S02]  /*17000*/  R2UR UR43, R21 ;  /* 0x00000000152b72ca */ /* 0x000fe400000e0000 */
[----:B------:R-:W-:-:S02]  /*17010*/  R2UR UR42, R20 ;  /* 0x00000000142a72ca */ /* 0x000fc400000e0000 */
        /* <DEDUP_REMOVED lines=76> */
.L_x_10495:
[----:B------:R-:W-:Y:S01]  /*174e0*/  SHF.L.U32 R3, R215, 0x1f, RZ ;  /* 0x0000001fd7037819 */ /* 0x000fe200000006ff */
[----:B------:R-:W-:-:S04]  /*174f0*/  IMAD R14, R214, 0x8, R18 ;  /* 0x00000008d60e7824 */ /* 0x000fc800078e0212 */
[----:B------:R0:W1:Y:S01]  /*17500*/  SYNCS.PHASECHK.TRANS64.TRYWAIT P1, [R14+URZ+0x22850], R3 ;  /* 0x022850030e0075a7 */ /* 0x000062000802017f */
[----:B------:R-:W-:Y:S05]  /*17510*/  @!P0 BRA `(.L_x_10496) ;  /* 0x0000000000048947 */ /* 0x000fea0003800000 */
[----:B------:R-:W-:Y:S01]  /*17520*/  BPT.TRAP 0x1 ;  /* 0x000000040000795c */ /* 0x000fe20000300000 */
.L_x_10496:
[----:B-1----:R-:W-:Y:S05]  /*17530*/  @P1 BRA `(.L_x_10494) ;  /* 0x0000000000081947 */ /* 0x002fea0003800000 */
[----:B------:R-:W1:Y:S02]  /*17540*/  SYNCS.PHASECHK.TRANS64.TRYWAIT P1, [R14+URZ+0x22850], R3 ;  /* 0x022850030e0075a7 */ /* 0x000e64000802017f */
[----:B-1----:R-:W-:Y:S05]  /*17550*/  @!P1 BRA `(.L_x_10497) ;  /* 0x0000011400709947 */ /* 0x002fea0003800000 */
.L_x_10494:
        /* <DEDUP_REMOVED lines=46> */
.L_x_10498:
[----:B------:R-:W2:Y:S01]  /*17840*/  LDL R168, [R1+0x4] ;  /* 0x0000040001a87983 */ /* 0x000ea20000100800 */
[----:B0-----:R-:W-:-:S05]  /*17850*/  LEA R3, R189, R18, 0x3 ;  /* 0x00000012bd037211 */ /* 0x001fca00078e18ff */
[----:B------:R-:W-:Y:S01]  /*17860*/  VIADD R3, R3, 0x22840 ;  /* 0x0002284003037836 */ /* 0x000fe20000000000 */
[----:B--2---:R-:W-:-:S13]  /*17870*/  R2UR UR4, R168 ;  /* 0x00000000a80472ca */ /* 0x004fda00000e0000 */
[----:B------:R-:W-:-:S05]  /*17880*/  IMAD.U32 R14, RZ, RZ, UR4 ;  /* 0x00000004ff0e7e24 */ /* 0x000fca000f8e00ff */
        /* <DEDUP_REMOVED lines=134> */
[----:B------:R-:W-:Y:S01]  /*180f0*/  FADD.FTZ R21, -R3, R198 ;  /* 0x000000c603157221 */ /* 0x000fe20000010100 */
[----:B------:R-:W-:-:S01]  /*18100*/  FFMA.FTZ R101, R2, R3, -8 ;  /* 0xc100000002657423 */ /* 0x000fc20000010003 */
[----:B------:R-:W0:Y:S02]  /*18110*/  MUFU.EX2 R152, R152 ;  /* 0x0000009800987308 */ /* 0x000e240000000800 */
[C---:B------:R-:W-:Y:S01]  /*18120*/  FMUL.FTZ R21, R2.reuse, R21 ;  /* 0x0000001502157220 */ /* 0x040fe20000410000 */
        /* <DEDUP_REMOVED lines=30> */
[----:B-1----:R-:W-:-:S01]  /*18310*/  FFMA.FTZ R0, R21, R0, R154 ;  /* 0x0000000015007223 */ /* 0x002fc2000001009a */
        /* <DEDUP_REMOVED lines=16> */
[----:B------:R-:W-:Y:S01]  /*18420*/  FFMA.FTZ R101, R2, R103, -R101 ;  /* 0x0000006702657223 */ /* 0x000fe20000010865 */
[----:B0-----:R-:W-:-:S01]  /*18430*/  FADD.FTZ R12, R153, R12 ;  /* 0x0000000c990c7221 */ /* 0x001fc20000010000 */
[----:B--2---:R-:W-:-:S04]  /*18440*/  FADD.FTZ R103, R155, R0 ;  /* 0x000000009b677221 */ /* 0x004fc80000010000 */
[----:B------:R-:W0:Y:S01]  /*18450*/  MUFU.EX2 R157, R157 ;  /* 0x0000009d009d7308 */ /* 0x000e220000000800 */
[----:B-1----:R-:W-:-:S07]  /*18460*/  FADD.FTZ R0, R156, R12 ;  /* 0x0000000c9c007221 */ /* 0x002fce0000010000 */
        /* <DEDUP_REMOVED lines=150> */
.L_x_10499:
[----:B------:R-:W-:Y:S01]  /*18dd0*/  R2UR UR4, R168 ;  /* 0x00000000a80472ca */ /* 0x000fe200000e0000 */
[----:B------:R-:W-:Y:S01]  /*18de0*/  IMAD R103, R214, 0x8, R18 ;  /* 0x00000008d6677824 */ /* 0x000fe200078e0212 */
[----:B------:R-:W-:Y:S01]  /*18df0*/  ISETP.GT.AND P1, PT, R217, R204, PT ;  /* 0x000000ccd900720c */ /* 0x000fe20003f24270 */
[----:B------:R-:W-:Y:S01]  /*18e00*/  FMUL.FTZ R24, R24, R20 ;  /* 0x0000001418187220 */ /* 0x000fe20000410000 */
        /* <DEDUP_REMOVED lines=9> */
[----:B------:R-:W-:Y:S01]  /*18ea0*/  IMAD.U32 R168, RZ, RZ, UR4 ;  /* 0x00000004ffa87e24 */ /* 0x000fe2000f8e00ff */
[----:B------:R-:W-:Y:S01]  /*18eb0*/  F2FP.SATFINITE.E4M3.F32.PACK_AB_MERGE_C R142, R143, R142, RZ ;  /* 0x0000008e8f8e723e */ /* 0x000fe200048070ff */
[----:B------:R-:W-:Y:S01]  /*18ec0*/  FMUL.FTZ R32, R32, R20 ;  /* 0x0000001420207220 */ /* 0x000fe20000410000 */
        /* <DEDUP_REMOVED lines=101> */
.L_x_10488:
[----:B------:R-:W-:Y:S05]  /*19520*/  WARPSYNC.ALL ;  /* 0x0000000000007948 */ /* 0x000fea0003800000 */
[----:B------:R-:W-:Y:S06]  /*19530*/  BAR.ARV 0x8, 0x180 ;  /* 0x0206000000007b1d */ /* 0x000fec0000002000 */
[----:B------:R-:W-:Y:S05]  /*19540*/  @!P0 BRA `(.L_x_10501) ;  /* 0x0000000000048947 */ /* 0x000fea0003800000 */
[----:B------:R-:W-:Y:S01]  /*19550*/  BPT.TRAP 0x1 ;  /* 0x000000040000795c */ /* 0x000fe20000300000 */
.L_x_10501:
[----:B------:R-:W-:Y:S01]  /*19560*/  IMAD R15, R189, 0x8, R18 ;  /* 0x00000008bd0f7824 */ /* 0x000fe200078e0212 */
[----:B------:R-:W-:-:S04]  /*19570*/  SHF.L.U32 R4, R194, 0x1f, RZ ;  /* 0x0000001fc2047819 */ /* 0x000fc800000006ff */
[----:B------:R0:W1:Y:S01]  /*19580*/  SYNCS.PHASECHK.TRANS64.TRYWAIT P1, [R15+URZ+0x22850], R4 ;  /* 0x022850040f0075a7 */ /* 0x000062000802017f */
[----:B------:R-:W-:Y:S05]  /*19590*/  @!P0 BRA `(.L_x_10502) ;  /* 0x0000000000048947 */ /* 0x000fea0003800000 */
[----:B------:R-:W-:Y:S01]  /*195a0*/  BPT.TRAP 0x1 ;  /* 0x000000040000795c */ /* 0x000fe20000300000 */
.L_x_10502:
[----:B------:R-:W-:-:S05]  /*195b0*/  VIADD R18, R18, 0x400 ;  /* 0x0000040012127836 */ /* 0x000fca0000000000 */
[----:B------:R-:W-:-:S04]  /*195c0*/  SHF.R.U32.HI R18, RZ, 0x4, R18 ;  /* 0x00000004ff127819 */ /* 0x000fc80000011612 */
[----:B------:R-:W-:-:S04]  /*195d0*/  LOP3.LUT R18, R18, 0x3fff, RZ, 0xc0, !PT ;  /* 0x00003fff12127812 */ /* 0x000fc800078ec0ff */
[----:B------:R-:W-:Y:S01]  /*195e0*/  LOP3.LUT R18, R18, 0x10000, RZ, 0xfc, !PT ;  /* 0x0001000012127812 */ /* 0x000fe200078efcff */
[----:B-1----:R-:W-:Y:S06]  /*195f0*/  @P1 BRA `(.L_x_10503) ;  /* 0x0000000000081947 */ /* 0x002fec0003800000 */
[----:B------:R-:W1:Y:S02]  /*19600*/  SYNCS.PHASECHK.TRANS64.TRYWAIT P1, [R15+URZ+0x22850], R4 ;  /* 0x022850040f0075a7 */ /* 0x000e64000802017f */
[----:B-1----:R-:W-:Y:S05]  /*19610*/  @!P1 BRA `(.L_x_10504) ;  /* 0x000000f400549947 */ /* 0x002fea0003800000 */
.L_x_10503:
[----:B01----:R-:W-:Y:S01]  /*19620*/  IMAD R4, R189, 0x500, R18 ;  /* 0x00000500bd047824 */ /* 0x003fe200078e0212 */
[----:B------:R-:W-:Y:S05]  /*19630*/  WARPSYNC.ALL ;  /* 0x0000000000007948 */ /* 0x000fea0003800000 */
[----:B------:R-:W-:Y:S01]  /*19640*/  IMAD.MOV.U32 R5, RZ, RZ, -0x3ffffff0 ;  /* 0xc0000010ff057424 */ /* 0x000fe200078e00ff */
[C---:B------:R-:W-:Y:S01]  /*19650*/  R2UR UR6, R4.reuse ;  /* 0x00000000040672ca */ /* 0x040fe200000e0000 */
[----:B------:R-:W-:Y:S01]  /*19660*/  WARPGROUP.ARRIVE ;  /* 0x00000000000079c5 */ /* 0x000fe20000000000 */
[C---:B------:R-:W-:Y:S01]  /*19670*/  VIADD R6, R4.reuse, 0x100 ;  /* 0x0000010004067836 */ /* 0x040fe20000000000 */
[----:B------:R-:W-:Y:S01]  /*19680*/  MOV R7, 0xc0000010 ;  /* 0xc000001000077802 */ /* 0x000fe20000000f00 */
[----:B------:R-:W-:Y:S01]  /*19690*/  ULDC.64 UR4, c[0x0][0x9a0] ;  /* 0x0002680000047ab9 */ /* 0x000fe20000000a00 */
[----:B------:R-:W-:Y:S01]  /*196a0*/  R2UR UR7, R5 ;  /* 0x00000000050772ca */ /* 0x000fe200000e0000 */
[----:B------:R-:W-:Y:S01]  /*196b0*/  VIADD R10, R4, 0x200 ;  /* 0x00000200040a7836 */ /* 0x000fe20000000000 */
[----:B------:R-:W-:Y:S01]  /*196c0*/  ISETP.NE.U32.AND P1, PT, RZ, UR4, PT ;  /* 0x00000004ff007c0c */ /* 0x000fe2000bf25070 */
[----:B------:R-:W-:-:S02]  /*196d0*/  IMAD.MOV.U32 R11, RZ, RZ, -0x3ffffff0 ;  /* 0xc0000010ff0b7424 */ /* 0x000fc400078e00ff */
[----:B------:R-:W-:Y:S01]  /*196e0*/  IMAD.MOV.U32 R13, RZ, RZ, 0x3f800000 ;  /* 0x3f800000ff0d7424 */ /* 0x000fe200078e00ff */
[----:B------:R-:W-:-:S07]  /*196f0*/  ISETP.NE.AND.EX P1, PT, RZ, UR5, PT, P1 ;  /* 0x00000005ff007c0c */ /* 0x000fce000bf25310 */
[----:B------:R-:W-:Y:S01]  /*19700*/  QGMMA.64x128x32.F32.E4M3.E4M3 R24, R184, gdesc[UR4], R24, gsb0 ;  /* 0x01e00004b8187df3 */ /* 0x000fe20008000818 */
[----:B------:R-:W-:Y:S02]  /*19710*/  R2UR UR6, R6 ;  /* 0x00000000060672ca */ /* 0x000fe400000e0000 */
[----:B------:R-:W-:-:S03]  /*19720*/  R2UR UR7, R7 ;  /* 0x00000000070772ca */ /* 0x000fc600000e0000 */
[----:B------:R-:W0:Y:S08]  /*19730*/  @P1 LDC.64 R6, c[0x0][0x9c8] ;  /* 0x00027200ff061b82 */ /* 0x000e300000000a00 */
[----:B------:R-:W1:Y:S01]  /*19740*/  @P1 LDC.64 R8, c[0x0][0x9d0] ;  /* 0x00027400ff081b82 */ /* 0x000e620000000a00 */
[----:B0-----:R-:W-:-:S04]  /*19750*/  @P1 IMAD R5, R225, R6, RZ ;  /* 0x00000006e1051224 */ /* 0x001fc800078e02ff */
[C---:B------:R-:W-:Y:S02]  /*19760*/  @P1 IMAD R5, R210.reuse, R7, R5 ;  /* 0x00000007d2051224 */ /* 0x040fe400078e0205 */
[----:B------:R-:W-:-:S04]  /*19770*/  @P1 IMAD.WIDE.U32 R6, R210, R6, RZ ;  /* 0x00000006d2061225 */ /* 0x000fc800078e00ff */
[----:B------:R-:W-:Y:S02]  /*19780*/  @P1 IMAD.IADD R7, R7, 0x1, R5 ;  /* 0x0000000107071824 */ /* 0x000fe400078e0205 */
[----:B-1----:R-:W-:-:S04]  /*19790*/  @P1 IMAD.WIDE.U32 R6, R192, R8, R6 ;  /* 0x00000008c0061225 */ /* 0x002fc800078e0006 */
        /* <DEDUP_REMOVED lines=18> */
[----:B------:R-:W1:Y:S01]  /*198c0*/  SHFL.BFLY PT, R7, R12, 0x2, 0x1f ;  /* 0x0c401f000c077f89 */ /* 0x000e6200000e0000 */
[----:B------:R-:W-:Y:S02]  /*198d0*/  WARPGROUP.DEPBAR.LE gsb0, 0x0 ;  /* 0x00008000000079c5 */ /* 0x000fe40000010000 */
[----:B------:R-:W-:-:S06]  /*198e0*/  WARPGROUP.ARRIVE ;  /* 0x00000000000079c5 */ /* 0x000fcc0000000000 */
[----:B------:R-:W-:Y:S01]  /*198f0*/  QGMMA.64x128x32.F32.E4M3.E4M3 R24, R172, gdesc[UR4], R24, gsb0 ;  /* 0x01e00004ac187df3 */ /* 0x000fe20008000818 */
[----:B------:R-:W-:Y:S02]  /*19900*/  R2UR UR6, R4 ;  /* 0x00000000040672ca */ /* 0x000fe400000e0000 */
[----:B------:R-:W-:Y:S02]  /*19910*/  R2UR UR7, R5 ;  /* 0x00000000050772ca */ /* 0x000fe400000e0000 */
[----:B------:R-:W3:Y:S01]  /*19920*/  SHFL.BFLY PT, R5, R0, 0x2, 0x1f ;  /* 0x0c401f0000057f89 */ /* 0x000ee200000e0000 */
[----:B-1----:R-:W-:-:S05]  /*19930*/  FADD.FTZ R7, R7, R12 ;  /* 0x0000000c07077221 */ /* 0x002fca0000010000 */
[----:B------:R-:W0:Y:S01]  /*19940*/  SHFL.BFLY PT, R4, R7, 0x1, 0x1f ;  /* 0x0c201f0007047f89 */ /* 0x000e2200000e0000 */
[----:B---3--:R-:W-:-:S05]  /*19950*/  FADD.FTZ R5, R5, R0 ;  /* 0x0000000005057221 */ /* 0x008fca0000010000 */
[----:B------:R-:W1:Y:S01]  /*19960*/  SHFL.BFLY PT, R6, R5, 0x1, 0x1f ;  /* 0x0c201f0005067f89 */ /* 0x000e6200000e0000 */
[----:B0-----:R-:W-:-:S05]  /*19970*/  FADD.FTZ R8, R7, R4 ;  /* 0x0000000407087221 */ /* 0x001fca0000010000 */
[C---:B------:R-:W-:Y:S01]  /*19980*/  FSETP.NE.FTZ.AND P1, PT, R8.reuse, RZ, PT ;  /* 0x000000ff0800720b */ /* 0x040fe20003f35000 */
[----:B------:R-:W-:Y:S01]  /*19990*/  FMUL.FTZ R10, R8, 0.00390625 ;  /* 0x3b800000080a7820 */ /* 0x000fe20000410000 */
[----:B------:R-:W-:-:S04]  /*199a0*/  IMAD.MOV.U32 R0, RZ, RZ, RZ ;  /* 0x000000ffff007224 */ /* 0x000fc800078e00ff */
[----:B------:R-:W-:Y:S01]  /*199b0*/  FSETP.NE.FTZ.AND P2, PT, R10, RZ, PT ;  /* 0x000000ff0a00720b */ /* 0x000fe20003f55000 */
[----:B-1----:R-:W-:-:S04]  /*199c0*/  FADD.FTZ R9, R5, R6 ;  /* 0x0000000605097221 */ /* 0x002fc80000010000 */
[----:B------:R-:W-:Y:S02]  /*199d0*/  FMUL.FTZ R11, R9, 0.00390625 ;  /* 0x3b800000090b7820 */ /* 0x000fe40000410000 */
[----:B------:R-:W-:Y:S03]  /*199e0*/  @P1 MUFU.RCP R0, R8 ;  /* 0x0000000800001308 */ /* 0x000fe60000001000 */
[----:B------:R-:W-:Y:S01]  /*199f0*/  FSETP.NE.FTZ.AND P3, PT, R11, RZ, PT ;  /* 0x000000ff0b00720b */ /* 0x000fe20003f75000 */
[----:B------:R-:W-:Y:S02]  /*19a00*/  WARPGROUP.DEPBAR.LE gsb0, 0x0 ;  /* 0x00008000000079c5 */ /* 0x000fe40000010000 */
[----:B------:R-:W-:-:S06]  /*19a10*/  WARPGROUP.ARRIVE ;  /* 0x00000000000079c5 */ /* 0x000fcc0000000000 */
[----:B------:R-:W-:Y:S01]  /*19a20*/  QGMMA.64x128x32.F32.E4M3.E4M3 R24, R168, gdesc[UR4], R24, gsb0 ;  /* 0x01e00004a8187df3 */ /* 0x000fe20008000818 */
[----:B------:R-:W-:Y:S01]  /*19a30*/  FSETP.NE.FTZ.AND P1, PT, R9, RZ, PT ;  /* 0x000000ff0900720b */ /* 0x000fe20003f35000 */
[----:B------:R-:W-:Y:S02]  /*19a40*/  IMAD.MOV.U32 R6, RZ, RZ, RZ ;  /* 0x000000ffff067224 */ /* 0x000fe400078e00ff */
        /* <DEDUP_REMOVED lines=16> */
.L_x_10505:
[----:B------:R-:W2:Y:S04]  /*19b50*/  LDL R0, [R1+0x4] ;  /* 0x0000040001007983 */ /* 0x000ea80000100800 */
[----:B------:R-:W3:Y:S01]  /*19b60*/  LDL.LU R2, [R1+0x28] ;  /* 0x0000280001027983 */ /* 0x000ee20000300800 */
[----:B------:R-:W-:Y:S01]  /*19b70*/  IADD3 R189, R189, 0x1, RZ ;  /* 0x00000001bdbd7810 */ /* 0x000fe20007ffe0ff */
        /* <DEDUP_REMOVED lines=62> */
[----:B------:R-:W-:-:S02]  /*19f60*/  SEL R189, R189, RZ, P1 ;  /* 0x000000ffbdbd7207 */ /* 0x000fc40000800000 */
[----:B--2---:R-:W-:Y:S01]  /*19f70*/  R2UR UR4, R0 ;  /* 0x00000000000472ca */ /* 0x004fe200000e0000 */
[----:B------:R-:W-:Y:S02]  /*19f80*/  VIADD R0, R15, 0x22860 ;  /* 0x000228600f007836 */ /* 0x000fe40000000000 */
[----:B------:R-:W-:Y:S01]  /*19f90*/  FMUL.FTZ R15, R28, R3 ;  /* 0x000000031c0f7220 */ /* 0x000fe20000410000 */
[----:B------:R-:W-:-:S09]  /*19fa0*/  FMUL.FTZ R28, R63, R6 ;  /* 0x000000063f1c7220 */ /* 0x000fd20000410000 */
[----:B------:R-:W-:Y:S01]  /*19fb0*/  IMAD.U32 R5, RZ, RZ, UR4 ;  /* 0x00000004ff057e24 */ /* 0x000fe2000f8e00ff */
[----:B---3--:R-:W-:-:S04]  /*19fc0*/  R2UR UR4, R2 ;  /* 0x00000000020472ca */ /* 0x008fc800000e0000 */
[----:B------:R-:W-:Y:S01]  /*19fd0*/  PRMT R2, R5, 0x654, R0 ;  /* 0x0000065405027816 */ /* 0x000fe20000000000 */
[-C--:B------:R-:W-:Y:S01]  /*19fe0*/  FMUL.FTZ R0, R37, R3.reuse ;  /* 0x0000000325007220 */ /* 0x080fe20000410000 */
[----:B------:R-:W-:Y:S01]  /*19ff0*/  FMUL.FTZ R37, R80, R3 ;  /* 0x0000000350257220 */ /* 0x000fe20000410000 */
[----:B------:R-:W-:Y:S01]  /*1a000*/  SEL R3, RZ, 0x1, P1 ;  /* 0x00000001ff037807 */ /* 0x000fe20000800000 */
[----:B------:R0:W-:Y:S03]  /*1a010*/  SYNCS.ARRIVE.TRANS64.RED.A1T0 RZ, [R2+URZ], RZ ;  /* 0x000000ff02ff79a7 */ /* 0x0001e6000810043f */
[----:B------:R-:W-:Y:S02]  /*1a020*/  LOP3.LUT R194, R194, R3, RZ, 0x3c, !PT ;  /* 0x00000003c2c27212 */ /* 0x000fe400078e3cff */
[----:B------:R-:W-:-:S06]  /*1a030*/  UIADD3 UR4, UR4, 0x1, URZ ;  /* 0x0000000104047890 */ /* 0x000fcc000fffe03f */
[----:B0-----:R-:W-:-:S05]  /*1a040*/  IMAD.U32 R2, RZ, RZ, UR4 ;  /* 0x00000004ff027e24 */ /* 0x001fca000f8e00ff */
[----:B------:R0:W-:Y:S02]  /*1a050*/  STL [R1+0x28], R2 ;  /* 0x0000280201007387 */ /* 0x0001e40000100800 */
.L_x_10435:
[----:B------:R-:W-:Y:S05]  /*1a060*/  WARPSYNC.ALL ;  /* 0x0000000000007948 */ /* 0x000fea0003800000 */
[----:B------:R-:W0:Y:S08]  /*1a070*/  S2UR UR5, SR_CgaCtaId ;  /* 0x00000000000579c3 */ /* 0x000e300000008800 */
[----:B------:R-:W-:Y:S01]  /*1a080*/  BAR.SYNC.DEFER_BLOCKING 0x5, 0x180 ;  /* 0x0146000000007b1d */ /* 0x000fe20000010000 */
[----:B------:R-:W-:-:S05]  /*1a090*/  ISETP.NE.AND P1, PT, R213, RZ, PT ;  /* 0x000000ffd500720c */ /* 0x000fca0003f25270 */
[----:B------:R-:W-:Y:S01]  /*1a0a0*/  UMOV UR4, 0x400 ;  /* 0x0000040000047882 */ /* 0x000fe20000000000 */
[----:B------:R-:W-:Y:S07]  /*1a0b0*/  BSSY B0, `(.L_x_10506) ;  /* 0x000043b000007945 */ /* 0x000fee0003800000 */
[----:B------:R-:W1:Y:S01]  /*1a0c0*/  @!P1 LDC R213, c[0x0][0xad4] ;  /* 0x0002b500ffd59b82 */ /* 0x000e620000000800 */
[----:B0-----:R-:W-:Y:S01]  /*1a0d0*/  IMAD.U32 R2, RZ, RZ, UR5 ;  /* 0x00000005ff027e24 */ /* 0x001fe2000f8e00ff */
[----:B------:R-:W-:-:S04]  /*1a0e0*/  ULEA UR4, UR5, UR4, 0x18 ;  /* 0x0000000405047291 */ /* 0x000fc8000f8ec03f */
[----:B------:R0:W-:Y:S02]  /*1a0f0*/  STL [R1+0x4], R2 ;  /* 0x0000040201007387 */ /* 0x0001e40000100800 */
[----:B------:R-:W-:-:S05]  /*1a100*/  IMAD.U32 R18, RZ, RZ, UR4 ;  /* 0x00000004ff127e24 */ /* 0x000fca000f8e00ff */
[----:B------:R0:W2:Y:S01]  /*1a110*/  LDS.128 R4, [R18+0x228d0] ;  /* 0x0228d00012047984 */ /* 0x0000a20000000c00 */
[----:B------:R-:W-:Y:S06]  /*1a120*/  BAR.ARV 0x4, 0x180 ;  /* 0x0106000000007b1d */ /* 0x000fec0000002000 */
[----:B------:R-:W-:Y:S05]  /*1a130*/  @P0 BRA `(.L_x_10507) ;  /* 0x0000003400a80947 */ /* 0x000fea0003800000 */
[----:B------:R-:W3:Y:S01]  /*1a140*/  LDL R20, [R1+0x48] ;  /* 0x0000480001147983 */ /* 0x000ee20000100800 */
[----:B------:R-:W-:Y:S01]  /*1a150*/  ULDC.64 UR4, c[0x4][0xa8] ;  /* 0x01002a0000047ab9 */ /* 0x000fe20000000a00 */
[----:B------:R-:W0:Y:S01]  /*1a160*/  S2R R21, SR_TID.X ;  /* 0x0000000000157919 */ /* 0x000e220000002100 */
[----:B------:R-:W4:Y:S01]  /*1a170*/  S2R R13, SR_SWINHI ;  /* 0x00000000000d7919 */ /* 0x000f220000002f00 */
[----:B0-----:R-:W-:Y:S01]  /*1a180*/  IMAD.SHL.U32 R2, R21, 0x4, RZ ;  /* 0x0000000415027824 */ /* 0x001fe200078e00ff */
[----:B------:R-:W-:Y:S02]  /*1a190*/  MOV R62, R18 ;  /* 0x00000012003e7202 */ /* 0x000fe40000000f00 */
[----:B----4-:R-:W-:Y:S02]  /*1a1a0*/  MOV R63, R13 ;  /* 0x0000000d003f7202 */ /* 0x010fe40000000f00 */
[----:B------:R-:W-:-:S04]  /*1a1b0*/  LOP3.LUT R2, R2, 0xc, RZ, 0xc0, !PT ;  /* 0x0000000c02027812 */ /* 0x000fc800078ec0ff */
[----:B------:R-:W-:-:S05]  /*1a1c0*/  IADD3 R2, P0, R2, UR4, RZ ;  /* 0x0000000402027c10 */ /* 0x000fca000ff1e0ff */
[----:B------:R-:W-:Y:S01]  /*1a1d0*/  IMAD.X R3, RZ, RZ, UR5, P0 ;  /* 0x00000005ff037e24 */ /* 0x000fe200080e06ff */
[----:B--2---:R-:W-:-:S04]  /*1a1e0*/  LOP3.LUT P0, R4, R21, 0x3, RZ, 0xc0, !PT ;  /* 0x0000000315047812 */ /* 0x004fc8000780c0ff */
        /* <DEDUP_REMOVED lines=10> */
[----:B------:R-:W-:Y:S02]  /*1a290*/  LOP3.LUT R106, R107, 0x380, RZ, 0xc0, !PT ;  /* 0x000003806b6a7812 */ /* 0x000fe400078ec0ff */
        /* <DEDUP_REMOVED lines=45> */
[----:B-----5:R-:W-:Y:S01]  /*1a570*/  SHFL.IDX PT, R100, R100, R9, 0x1c1f ;  /* 0x001c1f0964647589 */ /* 0x020fe200000e0000 */
        /* <DEDUP_REMOVED lines=32> */
[----:B------:R-:W0:Y:S01]  /*1a780*/  SHFL.IDX PT, R4, R77, R10, 0x1c1f ;  /* 0x001c1f0a4d047589 */ /* 0x000e2200000e0000 */
        /* <DEDUP_REMOVED lines=57> */
[----:B--2---:R-:W-:Y:S02]  /*1ab20*/  SEL R79, R80, R51, P0 ;  /* 0x00000033504f7207 */ /* 0x004fe40000000000 */
[----:B------:R-:W-:Y:S01]  /*1ab30*/  SEL R3, R4, R3, P0 ;  /* 0x0000000304037207 */ /* 0x000fe20000000000 */
[----:B------:R-:W-:Y:S01]  /*1ab40*/  SHFL.IDX PT, R97, R24, R9, 0x1c1f ;  /* 0x001c1f0918617589 */ /* 0x000fe200000e0000 */
[----:B---3--:R-:W-:Y:S02]  /*1ab50*/  SEL R99, R98, R49, P0 ;  /* 0x0000003162637207 */ /* 0x008fe40000000000 */
[----:B------:R-:W-:Y:S01]  /*1ab60*/  SEL R80, R51, R80, P0 ;  /* 0x0000005033507207 */ /* 0x000fe20000000000 */
[----:B------:R-:W-:Y:S01]  /*1ab70*/  SHFL.IDX PT, R95, R26, R9, 0x1c1f ;  /* 0x001c1f091a5f7589 */ /* 0x000fe200000e0000 */
[----:B------:R-:W-:-:S02]  /*1ab80*/  SEL R77, R78, R21, P0 ;  /* 0x000000154e4d7207 */ /* 0x000fc40000000000 */
[----:B------:R-:W-:Y:S01]  /*1ab90*/  SEL R81, R0, R41, P0 ;  /* 0x0000002900517207 */ /* 0x000fe20000000000 */
[----:B------:R-:W0:Y:S01]  /*1aba0*/  SHFL.IDX PT, R101, R101, R10, 0x1c1f ;  /* 0x001c1f0a65657589 */ /* 0x000e2200000e0000 */
[----:B------:R-:W-:Y:S02]  /*1abb0*/  SEL R4, R20, R47, P0 ;  /* 0x0000002f14047207 */ /* 0x000fe40000000000 */
[----:B------:R-:W-:Y:S01]  /*1abc0*/  SEL R56, R60, R131, P0 ;  /* 0x000000833c387207 */ /* 0x000fe20000000000 */
[----:B------:R-:W2:Y:S01]  /*1abd0*/  SHFL.IDX PT, R127, R45, R10, 0x1c1f ;  /* 0x001c1f0a2d7f7589 */ /* 0x000ea200000e0000 */
[----:B------:R-:W-:Y:S02]  /*1abe0*/  SEL R98, R49, R98, P0 ;  /* 0x0000006231627207 */ /* 0x000fe40000000000 */
[----:B------:R-:W-:Y:S01]  /*1abf0*/  SEL R78, R21, R78, P0 ;  /* 0x0000004e154e7207 */ /* 0x000fe20000000000 */
[----:B------:R3:W-:Y:S01]  /*1ac00*/  SHFL.IDX PT, R68, R53, R10, 0x1c1f ;  /* 0x001c1f0a35447589 */ /* 0x0007e200000e0000 */
[----:B------:R-:W-:-:S02]  /*1ac10*/  SEL R0, R41, R0, P0 ;  /* 0x0000000029007207 */ /* 0x000fc40000000000 */
[----:B------:R-:W-:Y:S01]  /*1ac20*/  SEL R20, R47, R20, P0 ;  /* 0x000000142f147207 */ /* 0x000fe20000000000 */
[----:B------:R-:W-:Y:S04]  /*1ac30*/  SHFL.IDX PT, R40, R40, R9, 0x1c1f ;  /* 0x001c1f0928287589 */ /* 0x000fe800000e0000 */
[----:B------:R-:W-:Y:S04]  /*1ac40*/  SHFL.IDX PT, R44, R44, R9, 0x1c1f ;  /* 0x001c1f092c2c7589 */ /* 0x000fe800000e0000 */
[----:B------:R-:W-:Y:S04]  /*1ac50*/  SHFL.IDX PT, R48, R48, R9, 0x1c1f ;  /* 0x001c1f0930307589 */ /* 0x000fe800000e0000 */
[----:B------:R-:W-:Y:S01]  /*1ac60*/  SHFL.IDX PT, R46, R46, R9, 0x1c1f ;  /* 0x001c1f092e2e7589 */ /* 0x000fe200000e0000 */
[----:B0-----:R-:W-:-:S02]  /*1ac70*/  SEL R51, R82, R101, P0 ;  /* 0x0000006552337207 */ /* 0x001fc40000000000 */
[----:B------:R-:W-:Y:S01]  /*1ac80*/  SEL R82, R101, R82, P0 ;  /* 0x0000005265527207 */ /* 0x000fe20000000000 */
[----:B------:R-:W-:Y:S01]  /*1ac90*/  SHFL.IDX PT, R50, R50, R9, 0x1c1f ;  /* 0x001c1f0932327589 */ /* 0x000fe200000e0000 */
[----:B--2---:R-:W-:Y:S01]  /*1aca0*/  SEL R52, R54, R127, P0 ;  /* 0x0000007f36347207 */ /* 0x004fe20000000000 */
[----:B------:R-:W-:Y:S01]  /*1acb0*/  IMAD.MOV.U32 R101, RZ, RZ, RZ ;  /* 0x000000ffff657224 */ /* 0x000fe200078e00ff */
[----:B---3--:R-:W-:Y:S01]  /*1acc0*/  SEL R53, R127, R54, P0 ;  /* 0x000000367f357207 */ /* 0x008fe20000000000 */
[----:B------:R-:W-:Y:S04]  /*1acd0*/  SHFL.IDX PT, R86, R86, R9, 0x1c1f ;  /* 0x001c1f0956567589 */ /* 0x000fe800000e0000 */
[----:B------:R-:W0:Y:S04]  /*1ace0*/  SHFL.IDX PT, R67, R67, R10, 0x1c1f ;  /* 0x001c1f0a43437589 */ /* 0x000e2800000e0000 */
[----:B------:R-:W2:Y:S04]  /*1acf0*/  SHFL.IDX PT, R121, R121, R10, 0x1c1f ;  /* 0x001c1f0a79797589 */ /* 0x000ea800000e0000 */
[----:B------:R-:W3:Y:S04]  /*1ad00*/  SHFL.IDX PT, R119, R119, R10, 0x1c1f ;  /* 0x001c1f0a77777589 */ /* 0x000ee800000e0000 */
[----:B------:R-:W-:Y:S04]  /*1ad10*/  SHFL.IDX PT, R117, R117, R10, 0x1c1f ;  /* 0x001c1f0a75757589 */ /* 0x000fe800000e0000 */
[----:B------:R-:W4:Y:S04]  /*1ad20*/  SHFL.IDX PT, R115, R115, R10, 0x1c1f ;  /* 0x001c1f0a73737589 */ /* 0x000f2800000e0000 */
[----:B------:R-:W1:Y:S04]  /*1ad30*/  SHFL.IDX PT, R113, R113, R10, 0x1c1f ;  /* 0x001c1f0a71717589 */ /* 0x000e6800000e0000 */
[----:B------:R-:W1:Y:S01]  /*1ad40*/  SHFL.IDX PT, R111, R111, R10, 0x1c1f ;  /* 0x001c1f0a6f6f7589 */ /* 0x000e6200000e0000 */
[----:B0-----:R-:W-:-:S02]  /*1ad50*/  SEL R102, R100, R67, P0 ;  /* 0x0000004364667207 */ /* 0x001fc40000000000 */
[----:B------:R-:W-:Y:S01]  /*1ad60*/  SEL R100, R67, R100, P0 ;  /* 0x0000006443647207 */ /* 0x000fe20000000000 */
[----:B------:R-:W0:Y:S01]  /*1ad70*/  SHFL.IDX PT, R123, R85, R10, 0x1c1f ;  /* 0x001c1f0a557b7589 */ /* 0x000e2200000e0000 */
[----:B--2---:R-:W-:Y:S02]  /*1ad80*/  SEL R21, R40, R121, P0 ;  /* 0x0000007928157207 */ /* 0x004fe40000000000 */
[----:B------:R-:W-:Y:S01]  /*1ad90*/  SEL R40, R121, R40, P0 ;  /* 0x0000002879287207 */ /* 0x000fe20000000000 */
[----:B------:R2:W0:Y:S01]  /*1ada0*/  SHFL.IDX PT, R125, R83, R10, 0x1c1f ;  /* 0x001c1f0a537d7589 */ /* 0x00042200000e0000 */
[----:B---3--:R-:W-:Y:S02]  /*1adb0*/  SEL R41, R42, R119, P0 ;  /* 0x000000772a297207 */ /* 0x008fe40000000000 */
[----:B------:R-:W-:Y:S01]  /*1adc0*/  SEL R42, R119, R42, P0 ;  /* 0x0000002a772a7207 */ /* 0x000fe20000000000 */
[----:B------:R3:W0:Y:S04]  /*1add0*/  SHFL.IDX PT, R129, R43, R10, 0x1c1f ;  /* 0x001c1f0a2b817589 */ /* 0x00062800000e0000 */
[----:B------:R-:W-:Y:S01]  /*1ade0*/  SHFL.IDX PT, R36, R33, R10, 0x1c1f ;  /* 0x001c1f0a21247589 */ /* 0x000fe200000e0000 */
[----:B----4-:R-:W-:-:S02]  /*1adf0*/  SEL R45, R46, R115, P0 ;  /* 0x000000732e2d7207 */ /* 0x010fc40000000000 */
[----:B--2---:R-:W-:Y:S01]  /*1ae00*/  SEL R83, R84, R87, P0 ;  /* 0x0000005754537207 */ /* 0x004fe20000000000 */
[----:B------:R-:W2:Y:S01]  /*1ae10*/  SHFL.IDX PT, R38, R31, R10, 0x1c1f ;  /* 0x001c1f0a1f267589 */ /* 0x000ea200000e0000 */
[----:B------:R-:W-:Y:S02]  /*1ae20*/  SEL R84, R87, R84, P0 ;  /* 0x0000005457547207 */ /* 0x000fe40000000000 */
[----:B---3--:R-:W-:Y:S01]  /*1ae30*/  SEL R43, R44, R117, P0 ;  /* 0x000000752c2b7207 */ /* 0x008fe20000000000 */
[----:B------:R-:W3:Y:S01]  /*1ae40*/  SHFL.IDX PT, R32, R37, R10, 0x1c1f ;  /* 0x001c1f0a25207589 */ /* 0x000ee200000e0000 */
[----:B-1----:R-:W-:Y:S02]  /*1ae50*/  SEL R47, R48, R113, P0 ;  /* 0x00000071302f7207 */ /* 0x002fe40000000000 */
[----:B------:R-:W-:Y:S01]  /*1ae60*/  SEL R49, R50, R111, P0 ;  /* 0x0000006f32317207 */ /* 0x000fe20000000000 */
[----:B------:R-:W1:Y:S01]  /*1ae70*/  SHFL.IDX PT, R34, R35, R10, 0x1c1f ;  /* 0x001c1f0a23227589 */ /* 0x000e6200000e0000 */
[----:B0-----:R-:W-:-:S02]  /*1ae80*/  SEL R85, R86, R123, P0 ;  /* 0x0000007b56557207 */ /* 0x001fc40000000000 */
[----:B------:R-:W-:Y:S01]  /*1ae90*/  SEL R44, R117, R44, P0 ;  /* 0x0000002c752c7207 */ /* 0x000fe20000000000 */
[----:B------:R0:W4:Y:S01]  /*1aea0*/  SHFL.IDX PT, R28, R57, R10, 0x1c1f ;  /* 0x001c1f0a391c7589 */ /* 0x00012200000e0000 */
[----:B------:R-:W-:Y:S02]  /*1aeb0*/  SEL R87, R90, R125, P0 ;  /* 0x0000007d5a577207 */ /* 0x000fe40000000000 */
[----:B------:R-:W-:Y:S01]  /*1aec0*/  SEL R48, R113, R48, P0 ;  /* 0x0000003071307207 */ /* 0x000fe20000000000 */
[----:B------:R-:W4:Y:S01]  /*1aed0*/  SHFL.IDX PT, R30, R39, R10, 0x1c1f ;  /* 0x001c1f0a271e7589 */ /* 0x000f2200000e0000 */
[----:B------:R-:W-:Y:S02]  /*1aee0*/  SEL R54, R58, R129, P0 ;  /* 0x000000813a367207 */ /* 0x000fe40000000000 */
[----:B------:R-:W-:Y:S01]  /*1aef0*/  SEL R55, R129, R58, P0 ;  /* 0x0000003a81377207 */ /* 0x000fe20000000000 */
[----:B------:R-:W4:Y:S01]  /*1af00*/  SHFL.IDX PT, R24, R59, R10, 0x1c1f ;  /* 0x001c1f0a3b187589 */ /* 0x000f2200000e0000 */
[----:B------:R-:W-:-:S02]  /*1af10*/  SEL R46, R115, R46, P0 ;  /* 0x0000002e732e7207 */ /* 0x000fc40000000000 */
[----:B0-----:R-:W-:Y:S01]  /*1af20*/  SEL R57, R131, R60, P0 ;  /* 0x0000003c83397207 */ /* 0x001fe20000000000 */
[----:B------:R-:W0:Y:S01]  /*1af30*/  SHFL.IDX PT, R26, R29, R10, 0x1c1f ;  /* 0x001c1f0a1d1a7589 */ /* 0x000e2200000e0000 */
[----:B------:R-:W-:Y:S02]  /*1af40*/  SEL R60, R65, R68, P0 ;  /* 0x00000044413c7207 */ /* 0x000fe40000000000 */
[----:B--2---:R-:W-:Y:S01]  /*1af50*/  SEL R70, R71, R38, P0 ;  /* 0x0000002647467207 */ /* 0x004fe20000000000 */
[----:B------:R2:W0:Y:S01]  /*1af60*/  SHFL.IDX PT, R133, R61, R10, 0x1c1f ;  /* 0x001c1f0a3d857589 */ /* 0x00042200000e0000 */
[----:B---3--:R-:W-:Y:S02]  /*1af70*/  SEL R72, R73, R32, P0 ;  /* 0x0000002049487207 */ /* 0x008fe40000000000 */
[----:B------:R-:W-:Y:S01]  /*1af80*/  SEL R50, R111, R50, P0 ;  /* 0x000000326f327207 */ /* 0x000fe20000000000 */
[----:B------:R3:W3:Y:S01]  /*1af90*/  SHFL.IDX PT, R66, R66, R9, 0x1c1f ;  /* 0x001c1f0942427589 */ /* 0x0006e200000e0000 */
[----:B-1----:R-:W-:-:S02]  /*1afa0*/  SEL R74, R75, R34, P0 ;  /* 0x000000224b4a7207 */ /* 0x002fc40000000000 */
[----:B------:R-:W-:Y:S01]  /*1afb0*/  SEL R86, R123, R86, P0 ;  /* 0x000000567b567207 */ /* 0x000fe20000000000 */
[----:B------:R1:W1:Y:S01]  /*1afc0*/  SHFL.IDX PT, R8, R8, R9, 0x1c1f ;  /* 0x001c1f0908087589 */ /* 0x00026200000e0000 */
[----:B----4-:R-:W-:Y:S02]  /*1afd0*/  SEL R76, R91, R28, P0 ;  /* 0x0000001c5b4c7207 */ /* 0x010fe40000000000 */
[----:B--2---:R-:W-:Y:S01]  /*1afe0*/  SEL R61, R68, R65, P0 ;  /* 0x00000041443d7207 */ /* 0x004fe20000000000 */
[----:B------:R2:W4:Y:S01]  /*1aff0*/  SHFL.IDX PT, R27, R27, R10, 0x1c1f ;  /* 0x001c1f0a1b1b7589 */ /* 0x00052200000e0000 */
[----:B------:R-:W-:Y:S02]  /*1b000*/  SEL R68, R69, R36, P0 ;  /* 0x0000002445447207 */ /* 0x000fe40000000000 */
[----:B------:R-:W-:Y:S01]  /*1b010*/  SEL R92, R93, R30, P0 ;  /* 0x0000001e5d5c7207 */ /* 0x000fe20000000000 */
[----:B------:R2:W1:Y:S01]  /*1b020*/  SHFL.IDX PT, R14, R25, R10, 0x1c1f ;  /* 0x001c1f0a190e7589 */ /* 0x00046200000e0000 */
[----:B------:R-:W-:-:S02]  /*1b030*/  SEL R94, R95, R24, P0 ;  /* 0x000000185f5e7207 */ /* 0x000fc40000000000 */
[----:B------:R-:W-:Y:S02]  /*1b040*/  SEL R90, R125, R90, P0 ;  /* 0x0000005a7d5a7207 */ /* 0x000fe40000000000 */
[----:B0-----:R-:W-:Y:S02]  /*1b050*/  SEL R96, R97, R26, P0 ;  /* 0x0000001a61607207 */ /* 0x001fe40000000000 */
        /* <DEDUP_REMOVED lines=9> */
[----:B-1234-:R-:W-:-:S07]  /*1b0f0*/  SEL R95, R24, R95, P0 ;  /* 0x0000005f185f7207 */ /* 0x01efce0000000000 */
.L_x_10807:
[----:B------:R-:W-:Y:S05]  /*1b100*/  WARPSYNC.ALL ;  /* 0x0000000000007948 */ /* 0x000fea0003800000 */
[----:B------:R-:W-:Y:S01]  /*1b110*/  BAR.SYNC.DEFER_BLOCKING 0x1, 0x100 ;  /* 0x0044000000007b1d */ /* 0x000fe20000010000 */
[----:B------:R-:W-:Y:S02]  /*1b120*/  SEL R64, R66, R14, P0 ;  /* 0x0000000e42407207 */ /* 0x000fe40000000000 */
[----:B------:R-:W-:Y:S02]  /*1b130*/  SEL R65, R8, R27, P0 ;  /* 0x0000001b08417207 */ /* 0x000fe40000000000 */
[----:B------:R-:W-:Y:S01]  /*1b140*/  SEL R67, R27, R8, P0 ;  /* 0x000000081b437207 */ /* 0x000fe20000000000 */
[----:B------:R-:W-:Y:S01]  /*1b150*/  ULDC.64 UR4, c[0x0][0xc00] ;  /* 0x0003000000047ab9 */ /* 0x000fe20000000a00 */
[----:B------:R-:W-:Y:S01]  /*1b160*/  SEL R66, R14, R66, P0 ;  /* 0x000000420e427207 */ /* 0x000fe20000000000 */
[----:B------:R-:W-:Y:S01]  /*1b170*/  ULDC.64 UR6, c[0x0][0xc08] ;  /* 0x0003020000067ab9 */ /* 0x000fe20000000a00 */
        /* <DEDUP_REMOVED lines=29> */
[----:B0-----:R-:W-:-:S02]  /*1b350*/  F2FP.BF16.F32.PACK_AB R8, R49, R51 ;  /* 0x000000333108723e */ /* 0x001fc400000010ff */
[----:B------:R-:W-:Y:S01]  /*1b360*/  F2FP.BF16.F32.PACK_AB R9, R94, R96 ;  /* 0x000000605e09723e */ /* 0x000fe200000010ff */
[----:B------:R0:W-:Y:S01]  /*1b370*/  STSM.16.M88.4 [R104], R36 ;  /* 0x0000002468007844 */ /* 0x0001e20000000200 */
[----:B------:R-:W-:Y:S02]  /*1b380*/  F2FP.BF16.F32.PACK_AB R10, R50, R82 ;  /* 0x00000052320a723e */ /* 0x000fe400000010ff */
[----:B------:R-:W-:Y:S02]  /*1b390*/  F2FP.BF16.F32.PACK_AB R11, R95, R97 ;  /* 0x000000615f0b723e */ /* 0x000fe400000010ff */
[----:B-1----:R-:W-:Y:S02]  /*1b3a0*/  F2FP.BF16.F32.PACK_AB R12, R83, R85 ;  /* 0x00000055530c723e */ /* 0x002fe400000010ff */
[----:B------:R-:W-:Y:S01]  /*1b3b0*/  F2FP.BF16.F32.PACK_AB R14, R84, R86 ;  /* 0x00000056540e723e */ /* 0x000fe200000010ff */
[----:B------:R-:W-:Y:S01]  /*1b3c0*/  STSM.16.M88.4 [R105], R8 ;  /* 0x0000000869007844 */ /* 0x000fe20000000200 */
[----:B------:R-:W-:-:S02]  /*1b3d0*/  F2FP.BF16.F32.PACK_AB R13, R65, R64 ;  /* 0x00000040410d723e */ /* 0x000fc400000010ff */
[----:B------:R-:W-:Y:S02]  /*1b3e0*/  F2FP.BF16.F32.PACK_AB R15, R67, R66 ;  /* 0x00000042430f723e */ /* 0x000fe400000010ff */
[----:B------:R-:W-:Y:S02]  /*1b3f0*/  ISETP.NE.U32.AND P0, PT, RZ, UR4, PT ;  /* 0x00000004ff007c0c */ /* 0x000fe4000bf05070 */
[----:B--2---:R-:W-:Y:S01]  /*1b400*/  IADD3 R24, P1, R219, UR4, RZ ;  /* 0x00000004db187c10 */ /* 0x004fe2000ff3e0ff */
[----:B------:R1:W-:Y:S01]  /*1b410*/  STSM.16.M88.4 [R106], R12 ;  /* 0x0000000c6a007844 */ /* 0x0003e20000000200 */
[----:B------:R-:W-:Y:S01]  /*1b420*/  BAR.SYNC.DEFER_BLOCKING 0x1, 0x100 ;  /* 0x0044000000007b1d */ /* 0x000fe20000010000 */
[----:B------:R-:W-:Y:S02]  /*1b430*/  ISETP.NE.AND.EX P0, PT, RZ, UR5, PT, P0 ;  /* 0x00000005ff007c0c */ /* 0x000fe4000bf05300 */
[----:B------:R-:W-:Y:S02]  /*1b440*/  IADD3.X R25, R220, UR5, RZ, P1, !PT ;  /* 0x00000005dc197c10 */ /* 0x000fe40008ffe4ff */
[----:B------:R-:W-:-:S03]  /*1b450*/  ISETP.NE.U32.AND P3, PT, RZ, UR6, PT ;  /* 0x00000006ff007c0c */ /* 0x000fc6000bf65070 */
[----:B0-----:R-:W0:Y:S06]  /*1b460*/  LDC R104, c[0x0][0xbe8] ;  /* 0x0002fa00ff687b82 */ /* 0x001e2c0000000800 */
[----:B------:R-:W5:Y:S01]  /*1b470*/  @P0 LDG.E R101, desc[UR60][R24.64] ;  /* 0x0000003c18650981 */ /* 0x000f62000c1e1900 */
[----:B------:R-:W-:Y:S02]  /*1b480*/  ISETP.NE.AND.EX P3, PT, RZ, UR7, PT, P3 ;  /* 0x00000007ff007c0c */ /* 0x000fe4000bf65330 */
[----:B------:R-:W-:Y:S02]  /*1b490*/  ISETP.GT.AND P2, PT, R213, 0x1, PT ;  /* 0x00000001d500780c */ /* 0x000fe40003f44270 */
[----:B-1----:R-:W-:-:S09]  /*1b4a0*/  MOV R14, 0x9b8 ;  /* 0x000009b8000e7802 */ /* 0x002fd20000000f00 */
[----:B------:R-:W-:Y:S01]  /*1b4b0*/  @P3 IADD3 R8, P1, R219, UR6, RZ ;  /* 0x00000006db083c10 */ /* 0x000fe2000ff3e0ff */
[----:B------:R-:W-:Y:S02]  /*1b4c0*/  ULDC UR6, c[0x0][0xa88] ;  /* 0x0002a20000067ab9 */ /* 0x000fe40000000800 */
[----:B------:R-:W-:Y:S01]  /*1b4d0*/  IMAD.U32 R103, RZ, RZ, UR6 ;  /* 0x00000006ff677e24 */ /* 0x000fe2000f8e00ff */
[----:B------:R-:W-:Y:S02]  /*1b4e0*/  @P3 IADD3.X R9, R220, UR7, RZ, P1, !PT ;  /* 0x00000007dc093c10 */ /* 0x000fe40008ffe4ff */
[----:B------:R-:W-:-:S03]  /*1b4f0*/  SEL R14, R14, 0x978, P2 ;  /* 0x000009780e0e7807 */ /* 0x000fc60001000000 */
[----:B------:R1:W5:Y:S01]  /*1b500*/  @P3 LDG.E R103, desc[UR60][R8.64] ;  /* 0x0000003c08673981 */ /* 0x000362000c1e1900 */
[----:B------:R2:W3:Y:S01]  /*1b510*/  LDC.64 R10, c[0x0][R14+0x218] ;  /* 0x000086000e0a7b82 */ /* 0x0004e20000000a00 */
[----:B0-----:R-:W-:-:S07]  /*1b520*/  ISETP.NE.AND P1, PT, R104, 0x1, PT ;  /* 0x000000016800780c */ /* 0x001fce0003f25270 */
[----:B------:R2:W0:Y:S08]  /*1b530*/  LDC.64 R12, c[0x0][R14+0x228] ;  /* 0x00008a000e0c7b82 */ /* 0x0004300000000a00 */
[----:B-1----:R2:W1:Y:S01]  /*1b540*/  LDC.64 R8, c[0x0][R14+0x220] ;  /* 0x000088000e087b82 */ /* 0x0024620000000a00 */
[----:B------:R-:W-:Y:S05]  /*1b550*/  @P3 BRA `(.L_x_10509) ;  /* 0x0000000000103947 */ /* 0x000fea0003800000 */
[----:B------:R-:W-:Y:S05]  /*1b560*/  @!P0 BRA `(.L_x_10509) ;  /* 0x00000000000c8947 */ /* 0x000fea0003800000 */
[----:B------:R-:W4:Y:S04]  /*1b570*/  LDG.E R26, desc[UR60][R24.64] ;  /* 0x0000003c181a7981 */ /* 0x000f28000c1e1900 */
[----:B-----5:R-:W4:Y:S02]  /*1b580*/  LDG.E R103, desc[UR60][R24.64+0x4] ;  /* 0x0000043c18677981 */ /* 0x020f24000c1e1900 */
[----:B----4-:R-:W-:-:S07]  /*1b590*/  IMAD.IADD R103, R103, 0x1, -R26 ;  /* 0x0000000167677824 */ /* 0x010fce00078e0a1a */
.L_x_10509:
[----:B------:R-:W4:Y:S01]  /*1b5a0*/  LDL R30, [R1+0x44] ;  /* 0x00004400011e7983 */ /* 0x000f220000100800 */
[----:B--2---:R-:W2:Y:S01]  /*1b5b0*/  LDC.64 R14, c[0x0][R14+0x210] ;  /* 0x000084000e0e7b82 */ /* 0x004ea20000000a00 */
[----:B------:R-:W-:Y:S01]  /*1b5c0*/  ISETP.NE.U32.AND P0, PT, RZ, UR4, PT ;  /* 0x00000004ff007c0c */ /* 0x000fe2000bf05070 */
[-C--:B---3--:R-:W-:Y:S01]  /*1b5d0*/  IMAD R29, R11, R192.reuse, RZ ;  /* 0x000000c00b1d7224 */ /* 0x088fe200078e02ff */
[----:B------:R-:W3:Y:S01]  /*1b5e0*/  S2R R28, SR_TID.X ;  /* 0x00000000001c7919 */ /* 0x000ee20000002100 */
[----:B------:R-:W-:Y:S01]  /*1b5f0*/  IMAD.WIDE.U32 R10, R10, R192, RZ ;  /* 0x000000c00a0a7225 */ /* 0x000fe200078e00ff */
[----:B------:R-:W-:Y:S02]  /*1b600*/  ISETP.NE.AND.EX P0, PT, RZ, UR5, PT, P0 ;  /* 0x00000005ff007c0c */ /* 0x000fe4000bf05300 */
[----:B------:R-:W-:Y:S01]  /*1b610*/  SEL R27, R226, RZ, P2 ;  /* 0x000000ffe21b7207 */ /* 0x000fe20001000000 */
[----:B------:R-:W3:Y:S01]  /*1b620*/  @P1 LDC R26, c[0x0][0xbec] ;  /* 0x0002fb00ff1a1b82 */ /* 0x000ee20000000800 */
[----:B------:R-:W-:Y:S01]  /*1b630*/  SEL R105, R210, RZ, !P0 ;  /* 0x000000ffd2697207 */ /* 0x000fe20004000000 */
[----:B------:R-:W-:Y:S01]  /*1b640*/  IMAD.IADD R33, R208, 0x1, R197 ;  /* 0x00000001d0217824 */ /* 0x000fe200078e02c5 */
[----:B------:R-:W-:Y:S01]  /*1b650*/  SEL R225, R225, RZ, !P0 ;  /* 0x000000ffe1e17207 */ /* 0x000fe20004000000 */
[----:B------:R-:W-:Y:S01]  /*1b660*/  IMAD.IADD R11, R11, 0x1, R29 ;  /* 0x000000010b0b7824 */ /* 0x000fe200078e021d */
[----:B-----5:R-:W-:Y:S01]  /*1b670*/  SHF.R.S32.HI R106, RZ, 0x1f, R101 ;  /* 0x0000001fff6a7819 */ /* 0x020fe20000011465 */
[----:B-1----:R-:W-:-:S02]  /*1b680*/  IMAD R9, R9, R105, RZ ;  /* 0x0000006909097224 */ /* 0x002fc400078e02ff */
[----:B------:R-:W1:Y:S01]  /*1b690*/  @P1 LDC R31, c[0x0][0xbf0] ;  /* 0x0002fc00ff1f1b82 */ /* 0x000e620000000800 */
[----:B0-----:R-:W-:Y:S02]  /*1b6a0*/  IMAD R29, R13, R27, RZ ;  /* 0x0000001b0d1d7224 */ /* 0x001fe400078e02ff */
[C---:B------:R-:W-:Y:S02]  /*1b6b0*/  IMAD R225, R8.reuse, R225, R9 ;  /* 0x000000e108e17224 */ /* 0x040fe400078e0209 */
[----:B------:R-:W-:-:S03]  /*1b6c0*/  IMAD.WIDE.U32 R8, R8, R105, RZ ;  /* 0x0000006908087225 */ /* 0x000fc600078e00ff */
[----:B------:R-:W0:Y:S01]  /*1b6d0*/  LDC.64 R24, c[0x0][0xba8] ;  /* 0x0002ea00ff187b82 */ /* 0x000e220000000a00 */
[----:B------:R-:W-:Y:S01]  /*1b6e0*/  IMAD.IADD R225, R9, 0x1, R225 ;  /* 0x0000000109e17824 */ /* 0x000fe200078e02e1 */
[----:B------:R-:W-:Y:S01]  /*1b6f0*/  IADD3 R10, P0, P3, R8, R10, R101 ;  /* 0x0000000a080a7210 */ /* 0x000fe20007b1e065 */
[----:B------:R-:W-:Y:S02]  /*1b700*/  IMAD.MOV.U32 R9, RZ, RZ, R33 ;  /* 0x000000ffff097224 */ /* 0x000fe400078e0021 */
[----:B------:R-:W-:Y:S01]  /*1b710*/  IMAD.WIDE.U32 R12, R12, R27, RZ ;  /* 0x0000001b0c0c7225 */ /* 0x000fe200078e00ff */
[----:B------:R-:W-:-:S03]  /*1b720*/  IADD3.X R11, R225, R11, R106, P0, P3 ;  /* 0x0000000be10b7210 */ /* 0x000fc600007e646a */
[----:B---3--:R-:W-:-:S04]  /*1b730*/  @P1 IMAD.HI.U32 R8, R33, R26, RZ ;  /* 0x0000001a21081227 */ /* 0x008fc800078e00ff */
[----:B------:R-:W-:Y:S02]  /*1b740*/  IMAD.IADD R29, R13, 0x1, R29 ;  /* 0x000000010d1d7824 */ /* 0x000fe400078e021d */
[----:B------:R-:W-:Y:S01]  /*1b750*/  VIADD R32, R28, 0xffffff80 ;  /* 0xffffff801c207836 */ /* 0x000fe20000000000 */
[----:B-1----:R-:W-:Y:S01]  /*1b760*/  @P1 SHF.R.U32.HI R9, RZ, R31, R8 ;  /* 0x0000001fff091219 */ /* 0x002fe20000011608 */
[----:B------:R-:W-:-:S03]  /*1b770*/  IMAD R103, R103, R104, RZ ;  /* 0x0000006867677224 */ /* 0x000fc600078e02ff */
[----:B------:R-:W-:Y:S01]  /*1b780*/  IADD3 R12, P0, P3, R9, R10, R12 ;  /* 0x0000000a090c7210 */ /* 0x000fe20007b1e00c */
[--C-:B------:R-:W-:Y:S01]  /*1b790*/  IMAD.MOV R27, RZ, RZ, -R9.reuse ;  /* 0x000000ffff1b7224 */ /* 0x100fe200078e0a09 */
[----:B------:R-:W-:Y:S01]  /*1b7a0*/  SHF.R.S32.HI R8, RZ, 0x1f, R9 ;  /* 0x0000001fff087819 */ /* 0x000fe20000011409 */
[----:B0-----:R-:W0:Y:S02]  /*1b7b0*/  @!P2 LDC R24, c[0x0][0xb50] ;  /* 0x0002d400ff18ab82 */ /* 0x001e240000000800 */
[----:B------:R-:W-:Y:S01]  /*1b7c0*/  IMAD R9, R104, R27, R33 ;  /* 0x0000001b68097224 */ /* 0x000fe200078e0221 */
[----:B------:R-:W-:Y:S02]  /*1b7d0*/  IADD3.X R13, R8, R11, R29, P0, P3 ;  /* 0x0000000b080d7210 */ /* 0x000fe400007e641d */
[----:B------:R-:W-:Y:S01]  /*1b7e0*/  SHF.R.S32.HI R28, RZ, 0x1f, R32 ;  /* 0x0000001fff1c7819 */ /* 0x000fe20000011420 */
[-C--:B--2---:R-:W-:Y:S01]  /*1b7f0*/  IMAD R8, R15, R9.reuse, RZ ;  /* 0x000000090f087224 */ /* 0x084fe200078e02ff */
        /* <DEDUP_REMOVED lines=40> */
[----:B------:R-:W-:Y:S02]  /*1ba80*/  LOP3.LUT R28, R28, R29, RZ, 0x3c, !PT ;  /* 0x0000001d1c1c7212 */ /* 0x000fe400078e3cff */
[----:B------:R-:W-:Y:S02]  /*1ba90*/  IADD3.X R29, RZ, R63, RZ, P5, !PT ;  /* 0x0000003fff1d7210 */ /* 0x000fe40002ffe4ff */
[----:B------:R-:W-:Y:S01]  /*1baa0*/  IADD3 R3, P0, R62, 0x7000, RZ ;  /* 0x000070003e037810 */ /* 0x000fe20007f1e0ff */
[----:B------:R-:W-:Y:S01]  /*1bab0*/  IMAD R106, R106, UR4, RZ ;  /* 0x000000046a6a7c24 */ /* 0x000fe2000f8e02ff */
[C---:B------:R-:W-:Y:S01]  /*1bac0*/  IADD3 R37, P2, R62.reuse, 0x3000, RZ ;  /* 0x000030003e257810 */ /* 0x040fe20007f5e0ff */
[----:B------:R-:W5:Y:S01]  /*1bad0*/  LD.E.128 R32, desc[UR60][R32.64] ;  /* 0x0000003c20207980 */ /* 0x000f62000c101d00 */
[C---:B------:R-:W-:Y:S01]  /*1bae0*/  IADD3 R41, P3, R62.reuse, 0x4000, RZ ;  /* 0x000040003e297810 */ /* 0x040fe20007f7e0ff */
[----:B------:R-:W-:Y:S01]  /*1baf0*/  IMAD.X R53, RZ, RZ, R63, P0 ;  /* 0x000000ffff357224 */ /* 0x000fe200000e063f */
[C---:B------:R-:W-:Y:S01]  /*1bb00*/  IADD3 R45, P4, R62.reuse, 0x5000, RZ ;  /* 0x000050003e2d7810 */ /* 0x040fe20007f9e0ff */
[----:B------:R-:W5:Y:S01]  /*1bb10*/  LD.E.128 R28, desc[UR60][R28.64] ;  /* 0x0000003c1c1c7980 */ /* 0x000f62000c101d00 */
[----:B------:R-:W-:-:S02]  /*1bb20*/  IADD3 R49, P5, R62, 0x6000, RZ ;  /* 0x000060003e317810 */ /* 0x000fc40007fbe0ff */
[----:B------:R-:W-:Y:S02]  /*1bb30*/  LOP3.LUT R9, R62, 0x380, RZ, 0xc0, !PT ;  /* 0x000003803e097812 */ /* 0x000fe400078ec0ff */
[----:B------:R-:W-:Y:S02]  /*1bb40*/  LOP3.LUT R0, R3, 0x380, RZ, 0xc0, !PT ;  /* 0x0000038003007812 */ /* 0x000fe400078ec0ff */
[----:B------:R-:W-:Y:S02]  /*1bb50*/  LOP3.LUT R36, R37, 0x380, RZ, 0xc0, !PT ;  /* 0x0000038025247812 */ /* 0x000fe400078ec0ff */
[----:B------:R-:W-:Y:S02]  /*1bb60*/  LOP3.LUT R40, R41, 0x380, RZ, 0xc0, !PT ;  /* 0x0000038029287812 */ /* 0x000fe400078ec0ff */
[----:B------:R-:W-:Y:S02]  /*1bb70*/  LOP3.LUT R44, R45, 0x380, RZ, 0xc0, !PT ;  /* 0x000003802d2c7812 */ /* 0x000fe400078ec0ff */
[----:B------:R-:W-:-:S02]  /*1bb80*/  LOP3.LUT R48, R49, 0x380, RZ, 0xc0, !PT ;  /* 0x0000038031307812 */ /* 0x000fc400078ec0ff */
[----:B------:R-:W-:Y:S02]  /*1bb90*/  SHF.R.U64 R9, R9, 0x3, RZ ;  /* 0x0000000309097819 */ /* 0x000fe400000012ff */
[----:B------:R-:W-:Y:S02]  /*1bba0*/  SHF.R.U64 R0, R0, 0x3, RZ ;  /* 0x0000000300007819 */ /* 0x000fe400000012ff */
[----:B------:R-:W-:Y:S02]  /*1bbb0*/  SHF.R.U64 R36, R36, 0x3, RZ ;  /* 0x0000000324247819 */ /* 0x000fe400000012ff */
[----:B------:R-:W-:Y:S02]  /*1bbc0*/  SHF.R.U64 R40, R40, 0x3, RZ ;  /* 0x0000000328287819 */ /* 0x000fe400000012ff */
[----:B------:R-:W-:Y:S02]  /*1bbd0*/  SHF.R.U64 R44, R44, 0x3, RZ ;  /* 0x000000032c2c7819 */ /* 0x000fe400000012ff */
[----:B------:R-:W-:-:S02]  /*1bbe0*/  SHF.R.U64 R48, R48, 0x3, RZ ;  /* 0x0000000330307819 */ /* 0x000fc400000012ff */
[----:B------:R-:W-:Y:S01]  /*1bbf0*/  LOP3.LUT R62, R9, R62, RZ, 0x3c, !PT ;  /* 0x0000003e093e7212 */ /* 0x000fe200078e3cff */
        /* <DEDUP_REMOVED lines=11> */
[----:B------:R1:W5:Y:S01]  /*1bcb0*/  LD.E.128 R24, desc[UR60][R62.64] ;  /* 0x0000003c3e187980 */ /* 0x000362000c101d00 */
[----:B------:R-:W-:-:S02]  /*1bcc0*/  IMAD.X R49, RZ, RZ, R63, P5 ;  /* 0x000000ffff317224 */ /* 0x000fc400028e063f */
[----:B------:R-:W-:Y:S01]  /*1bcd0*/  IMAD.IADD R3, R3, 0x1, R9 ;  /* 0x0000000103037824 */ /* 0x000fe200078e0209 */
[----:B------:R-:W5:Y:S01]  /*1bce0*/  LD.E.128 R36, desc[UR60][R36.64] ;  /* 0x0000003c24247980 */ /* 0x000f62000c101d00 */
        /* <DEDUP_REMOVED lines=13> */
[----:B---3--:R-:W3:Y:S01]  /*1bdc0*/  FENCE.VIEW.ASYNC.S ;  /* 0x00000000000073c6 */ /* 0x008ee20000000000 */
[----:B------:R-:W-:Y:S01]  /*1bdd0*/  IMAD R3, R192, UR5, R3 ;  /* 0x00000005c0037c24 */ /* 0x000fe2000f8e0203 */
[----:B------:R-:W-:Y:S01]  /*1bde0*/  ULDC.64 UR4, c[0x0][0xaf0] ;  /* 0x0002bc0000047ab9 */ /* 0x000fe20000000a00 */
[----:B0-----:R-:W-:-:S04]  /*1bdf0*/  @P1 IMAD.HI.U32 R0, R8, R11, RZ ;  /* 0x0000000b08001227 */ /* 0x001fc800078e00ff */
[----:B------:R-:W-:Y:S02]  /*1be00*/  IMAD R4, R4, UR4, RZ ;  /* 0x0000000404047c24 */ /* 0x000fe4000f8e02ff */
[----:B------:R-:W-:Y:S01]  /*1be10*/  IMAD.MOV.U32 R9, RZ, RZ, R8 ;  /* 0x000000ffff097224 */ /* 0x000fe200078e0008 */
[----:B--2---:R-:W-:Y:S01]  /*1be20*/  @P1 SHF.R.U32.HI R9, RZ, R13, R0 ;  /* 0x0000000dff091219 */ /* 0x004fe20000011600 */
        /* <DEDUP_REMOVED lines=11> */
[----:B---3--:R0:W-:Y:S01]  /*1bee0*/  SYNCS.ARRIVE.TRANS64.RED.A1T0 RZ, [R0+URZ], RZ ;  /* 0x000000ff00ff79a7 */ /* 0x0081e2000810043f */
[----:B------:R-:W-:Y:S01]  /*1bef0*/  IMAD.WIDE.U32 R2, R9, UR4, R2 ;  /* 0x0000000409027c25 */ /* 0x000fe2000f8e0002 */
[----:B------:R-:W-:Y:S01]  /*1bf00*/  ULDC.64 UR4, c[0x0][0xad8] ;  /* 0x0002b60000047ab9 */ /* 0x000fe20000000a00 */
[----:B0-----:R-:W-:-:S02]  /*1bf10*/  SHF.R.S32.HI R0, RZ, 0x1f, R11 ;  /* 0x0000001fff007819 */ /* 0x001fc4000001140b */
[----:B------:R-:W-:-:S03]  /*1bf20*/  IMAD.IADD R3, R3, 0x1, R13 ;  /* 0x0000000103037824 */ /* 0x000fc600078e020d */
[----:B------:R-:W-:Y:S02]  /*1bf30*/  IMAD R0, R0, UR4, RZ ;  /* 0x0000000400007c24 */ /* 0x000fe4000f8e02ff */
[----:B------:R-:W-:-:S04]  /*1bf40*/  IMAD.WIDE.U32 R8, R11, UR4, R2 ;  /* 0x000000040b087c25 */ /* 0x000fc8000f8e0002 */
[----:B------:R-:W-:Y:S01]  /*1bf50*/  IMAD R3, R11, UR5, R0 ;  /* 0x000000050b037c24 */ /* 0x000fe2000f8e0200 */
[----:B------:R-:W-:Y:S02]  /*1bf60*/  ULDC.64 UR4, c[0x0][0xa80] ;  /* 0x0002a00000047ab9 */ /* 0x000fe40000000a00 */
[----:B------:R-:W-:Y:S02]  /*1bf70*/  LEA R2, P0, R8, UR4, 0x1 ;  /* 0x0000000408027c11 */ /* 0x000fe4000f8008ff */
[----:B------:R-:W-:Y:S01]  /*1bf80*/  IADD3 R3, R9, R3, RZ ;  /* 0x0000000309037210 */ /* 0x000fe20007ffe0ff */
[----:B------:R-:W-:-:S03]  /*1bf90*/  UMOV UR4, 0xffffffff ;  /* 0xffffffff00047882 */ /* 0x000fc60000000000 */
[----:B------:R-:W-:Y:S01]  /*1bfa0*/  LEA.HI.X R3, R8, UR5, R3, 0x1, P0 ;  /* 0x0000000508037c11 */ /* 0x000fe200080f0c03 */
[----:B-1----:R-:W-:Y:S06]  /*1bfb0*/  BRA.DIV UR4, `(.L_x_10511) ;  /* 0x000000ea046c7947 */ /* 0x002fec000b800000 */
[----:B------:R0:W1:Y:S04]  /*1bfc0*/  SHFL.IDX PT, R0, R3, RZ, 0x181f ;  /* 0x00181fff03007589 */ /* 0x00006800000e0000 */
[----:B------:R0:W2:Y:S02]  /*1bfd0*/  SHFL.IDX PT, R14, R2, RZ, 0x181f ;  /* 0x00181fff020e7589 */ /* 0x0000a400000e0000 */
.L_x_10810:
        /* <DEDUP_REMOVED lines=15> */
.L_x_10513:
[----:B------:R-:W-:Y:S05]  /*1c0d0*/  BSYNC B1 ;  /* 0x0000000000017941 */ /* 0x000fea0003800000 */
.L_x_10512:
[----:B------:R-:W-:-:S03]  /*1c0e0*/  UMOV UR4, 0xffffffff ;  /* 0xffffffff00047882 */ /* 0x000fc60000000000 */
[----:B------:R-:W-:Y:S05]  /*1c0f0*/  BRA.DIV UR4, `(.L_x_10514) ;  /* 0x000000ea04507947 */ /* 0x000fea000b800000 */
[----:B-1----:R1:W4:Y:S04]  /*1c100*/  SHFL.IDX PT, R0, R3, 0x1, 0x181f ;  /* 0x00381f0003007f89 */ /* 0x00232800000e0000 */
[----:B--23--:R1:W2:Y:S02]  /*1c110*/  SHFL.IDX PT, R14, R2, 0x1, 0x181f ;  /* 0x00381f00020e7f89 */ /* 0x00c2a400000e0000 */
.L_x_10814:
        /* <DEDUP_REMOVED lines=13> */
[----:B-----5:R3:W-:Y:S04]  /*1c1f0*/  @!P2 ST.E.128 desc[UR60][R8.64], R28 ;  /* 0x0000001c0800a985 */ /* 0x0207e8000c101d3c */
[----:B------:R3:W-:Y:S02]  /*1c200*/  @!P3 ST.E.128 desc[UR60][R14.64], R44 ;  /* 0x0000002c0e00b985 */ /* 0x0007e4000c101d3c */
.L_x_10516:
[----:B------:R-:W-:Y:S05]  /*1c210*/  BSYNC B1 ;  /* 0x0000000000017941 */ /* 0x000fea0003800000 */
.L_x_10515:
[----:B------:R-:W-:-:S03]  /*1c220*/  UMOV UR4, 0xffffffff ;  /* 0xffffffff00047882 */ /* 0x000fc60000000000 */
[----:B------:R-:W-:Y:S05]  /*1c230*/  BRA.DIV UR4, `(.L_x_10517) ;  /* 0x000000ea04487947 */ /* 0x000fea000b800000 */
[----:B----4-:R4:W0:Y:S04]  /*1c240*/  SHFL.IDX PT, R0, R3, 0x2, 0x181f ;  /* 0x00581f0003007f89 */ /* 0x01082800000e0000 */
[----:B--23--:R4:W2:Y:S02]  /*1c250*/  SHFL.IDX PT, R14, R2, 0x2, 0x181f ;  /* 0x00581f00020e7f89 */ /* 0x00c8a400000e0000 */
.L_x_10818:
        /* <DEDUP_REMOVED lines=13> */
[----:B-----5:R3:W-:Y:S04]  /*1c330*/  @!P2 ST.E.128 desc[UR60][R8.64], R32 ;  /* 0x000000200800a985 */ /* 0x0207e8000c101d3c */
[----:B------:R3:W-:Y:S02]  /*1c340*/  @!P3 ST.E.128 desc[UR60][R14.64], R48 ;  /* 0x000000300e00b985 */ /* 0x0007e4000c101d3c */
.L_x_10519:
[----:B------:R-:W-:Y:S05]  /*1c350*/  BSYNC B1 ;  /* 0x0000000000017941 */ /* 0x000fea0003800000 */
.L_x_10518:
[----:B------:R-:W-:-:S03]  /*1c360*/  UMOV UR4, 0xffffffff ;  /* 0xffffffff00047882 */ /* 0x000fc60000000000 */
[----:B------:R-:W-:Y:S05]  /*1c370*/  BRA.DIV UR4, `(.L_x_10520) ;  /* 0x000000ea04407947 */ /* 0x000fea000b800000 */
[----:B0-----:R0:W0:Y:S04]  /*1c380*/  SHFL.IDX PT, R0, R3, 0x3, 0x181f ;  /* 0x00781f0003007f89 */ /* 0x00102800000e0000 */
[----:B--23--:R2:W3:Y:S02]  /*1c390*/  SHFL.IDX PT, R14, R2, 0x3, 0x181f ;  /* 0x00781f00020e7f89 */ /* 0x00c4e400000e0000 */
.L_x_10822:
[----:B-12-4-:R-:W-:-:S05]  /*1c3a0*/  VIADD R2, R10, 0x60 ;  /* 0x000000600a027836 */ /* 0x016fca0000000000 */
[----:B------:R-:W-:-:S13]  /*1c3b0*/  ISETP.GE.AND P0, PT, R2, R103, PT ;  /* 0x000000670200720c */ /* 0x000fda0003f06270 */
[----:B------:R-:W-:Y:S05]  /*1c3c0*/  @P0 BRA `(.L_x_10521) ;  /* 0x0000002000240947 */ /* 0x000fea0003800000 */
[----:B------:R-:W-:Y:S01]  /*1c3d0*/  ULDC UR4, c[0x0][0xac8] ;  /* 0x0002b20000047ab9 */ /* 0x000fe20000000800 */
[----:B------:R-:W-:Y:S02]  /*1c3e0*/  SHF.R.S32.HI R4, RZ, 0x1f, R203 ;  /* 0x0000001fff047819 */ /* 0x000fe400000114cb */
[----:B------:R-:W-:-:S13]  /*1c3f0*/  ISETP.GE.AND P1, PT, R203, UR4, PT ;  /* 0x00000004cb007c0c */ /* 0x000fda000bf26270 */
[----:B---3--:R-:W-:-:S04]  /*1c400*/  @!P1 LEA R2, P0, R203, R14, 0x1 ;  /* 0x0000000ecb029211 */ /* 0x008fc800078008ff */
[----:B0-----:R-:W-:Y:S02]  /*1c410*/  @!P1 LEA.HI.X R3, R203, R0, R4, 0x1, P0 ;  /* 0x00000000cb039211 */ /* 0x001fe400000f0c04 */
[----:B------:R-:W-:-:S03]  /*1c420*/  ISETP.GE.AND P0, PT, R211, UR4, PT ;  /* 0x00000004d3007c0c */ /* 0x000fc6000bf06270 */
[----:B-----5:R1:W-:Y:S10]  /*1c430*/  @!P1 ST.E.128 desc[UR60][R2.64], R36 ;  /* 0x0000002402009985 */ /* 0x0203f4000c101d3c */
[----:B------:R-:W-:Y:S05]  /*1c440*/  @P0 BRA `(.L_x_10521) ;  /* 0x0000002000040947 */ /* 0x000fea0003800000 */
[----:B------:R-:W-:Y:S02]  /*1c450*/  SHF.R.S32.HI R4, RZ, 0x1f, R211 ;  /* 0x0000001fff047819 */ /* 0x000fe400000114d3 */
[----:B------:R-:W-:-:S04]  /*1c460*/  LEA R14, P0, R211, R14, 0x1 ;  /* 0x0000000ed30e7211 */ /* 0x000fc800078008ff */
[----:B------:R-:W-:-:S05]  /*1c470*/  LEA.HI.X R15, R211, R0, R4, 0x1, P0 ;  /* 0x00000000d30f7211 */ /* 0x000fca00000f0c04 */
[----:B------:R2:W-:Y:S01]  /*1c480*/  ST.E.128 desc[UR60][R14.64], R52 ;  /* 0x000000340e007985 */ /* 0x0005e2000c101d3c */
[----:B------:R-:W-:Y:S05]  /*1c490*/  BRA `(.L_x_10521) ;  /* 0x0000001c00f07947 */ /* 0x000fea0003800000 */
.L_x_10510:
[----:B------:R-:W-:Y:S01]  /*1c4a0*/  ULDC.64 UR4, c[0x0][0xb08] ;  /* 0x0002c20000047ab9 */ /* 0x000fe20000000a00 */
[----:B------:R-:W1:Y:S01]  /*1c4b0*/  @P1 LDC R12, c[0x0][0xbec] ;  /* 0x0002fb00ff0c1b82 */ /* 0x000e620000000800 */
[----:B------:R-:W-:Y:S01]  /*1c4c0*/  IMAD R106, R106, UR4, RZ ;  /* 0x000000046a6a7c24 */ /* 0x000fe2000f8e02ff */
[----:B0-----:R-:W-:Y:S01]  /*1c4d0*/  SHF.R.S32.HI R10, RZ, 0x1f, R105 ;  /* 0x0000001fff0a7819 */ /* 0x001fe20000011469 */
[----:B------:R-:W-:Y:S01]  /*1c4e0*/  IMAD.WIDE.U32 R8, R101, UR4, RZ ;  /* 0x0000000465087c25 */ /* 0x000fe2000f8e00ff */
[----:B------:R-:W-:-:S03]  /*1c4f0*/  SHF.R.S32.HI R29, RZ, 0x1f, R227 ;  /* 0x0000001fff1d7819 */ /* 0x000fc600000114e3 */
[----:B------:R-:W-:Y:S01]  /*1c500*/  IMAD R101, R101, UR5, R106 ;  /* 0x0000000565657c24 */ /* 0x000fe2000f8e026a */
[----:B------:R-:W0:Y:S01]  /*1c510*/  @P1 LDC R15, c[0x0][0xbf0] ;  /* 0x0002fc00ff0f1b82 */ /* 0x000e220000000800 */
[----:B------:R-:W-:Y:S01]  /*1c520*/  ULDC.64 UR4, c[0x0][0xb38] ;  /* 0x0002ce0000047ab9 */ /* 0x000fe20000000a00 */
[----:B------:R-:W-:Y:S02]  /*1c530*/  IMAD.MOV.U32 R11, RZ, RZ, R33 ;  /* 0x000000ffff0b7224 */ /* 0x000fe400078e0021 */
[----:B------:R-:W-:Y:S02]  /*1c540*/  IMAD.IADD R9, R9, 0x1, R101 ;  /* 0x0000000109097824 */ /* 0x000fe400078e0265 */
[----:B------:R-:W-:Y:S02]  /*1c550*/  VIADD R31, R200, 0x8 ;  /* 0x00000008c81f7836 */ /* 0x000fe40000000000 */
[----:B------:R-:W-:-:S03]  /*1c560*/  IMAD.WIDE.U32 R8, R192, UR4, R8 ;  /* 0x00000004c0087c25 */ /* 0x000fc6000f8e0008 */
[----:B------:R-:W-:Y:S01]  /*1c570*/  SHF.R.S32.HI R32, RZ, 0x1f, R31 ;  /* 0x0000001fff207819 */ /* 0x000fe2000001141f */
[----:B------:R-:W-:Y:S01]  /*1c580*/  IMAD R9, R192, UR5, R9 ;  /* 0x00000005c0097c24 */ /* 0x000fe2000f8e0209 */
[----:B------:R-:W-:Y:S02]  /*1c590*/  ULDC.64 UR4, c[0x0][0xb40] ;  /* 0x0002d00000047ab9 */ /* 0x000fe40000000a00 */
[----:B------:R-:W-:Y:S02]  /*1c5a0*/  IMAD R10, R10, UR4, RZ ;  /* 0x000000040a0a7c24 */ /* 0x000fe4000f8e02ff */
[----:B------:R-:W-:-:S04]  /*1c5b0*/  IMAD.WIDE.U32 R8, R105, UR4, R8 ;  /* 0x0000000469087c25 */ /* 0x000fc8000f8e0008 */
[----:B------:R-:W-:Y:S01]  /*1c5c0*/  IMAD R13, R105, UR5, R10 ;  /* 0x00000005690d7c24 */ /* 0x000fe2000f8e020a */
[----:B------:R-:W-:Y:S01]  /*1c5d0*/  ULDC.64 UR4, c[0x0][0xb48] ;  /* 0x0002d20000047ab9 */ /* 0x000fe20000000a00 */
[----:B-1----:R-:W-:-:S04]  /*1c5e0*/  @P1 IMAD.HI.U32 R12, R33, R12, RZ ;  /* 0x0000000c210c1227 */ /* 0x002fc800078e00ff */
[----:B------:R-:W-:Y:S01]  /*1c5f0*/  IMAD.IADD R9, R9, 0x1, R13 ;  /* 0x0000000109097824 */ /* 0x000fe200078e020d */
        /* <DEDUP_REMOVED lines=14> */
[----:B------:R-:W-:Y:S01]  /*1c6e0*/  ULDC.64 UR4, c[0x0][0xb28] ;  /* 0x0002ca0000047ab9 */ /* 0x000fe20000000a00 */
[----:B------:R-:W-:Y:S02]  /*1c6f0*/  VIADD R33, R200, 0x10 ;  /* 0x00000010c8217836 */ /* 0x000fe40000000000 */
[----:B------:R-:W-:Y:S02]  /*1c700*/  IMAD.IADD R9, R9, 0x1, R15 ;  /* 0x0000000109097824 */ /* 0x000fe400078e020f */
[----:B------:R-:W-:Y:S01]  /*1c710*/  IMAD R10, R10, UR4, RZ ;  /* 0x000000040a0a7c24 */ /* 0x000fe2000f8e02ff */
[----:B------:R-:W-:Y:S01]  /*1c720*/  SHF.R.S32.HI R34, RZ, 0x1f, R33 ;  /* 0x0000001fff227819 */ /* 0x000fe20000011421 */
        /* <DEDUP_REMOVED lines=10> */
.L_x_10825:
[----:B------:R-:W-:Y:S01]  /*1c7d0*/  ISETP.GE.AND P0, PT, R30, R103, PT ;  /* 0x000000671e00720c */ /* 0x000fe20003f06270 */
[----:B------:R-:W-:-:S12]  /*1c7e0*/  BSSY B1, `(.L_x_10523) ;  /* 0x0000081000017945 */ /* 0x000fd80003800000 */
[----:B------:R-:W-:Y:S05]  /*1c7f0*/  @P0 BRA `(.L_x_10524) ;  /* 0x0000000400fc0947 */ /* 0x000fea0003800000 */
        /* <DEDUP_REMOVED lines=9> */
[C---:B------:R-:W-:Y:S02]  /*1c890*/  VIADD R37, R200.reuse, 0x20 ;  /* 0x00000020c8257836 */ /* 0x040fe40000000000 */
[----:B------:R-:W-:-:S02]  /*1c8a0*/  VIADD R15, R200, 0x28 ;  /* 0x00000028c80f7836 */ /* 0x000fc40000000000 */
[C---:B------:R-:W-:Y:S01]  /*1c8b0*/  VIADD R39, R200.reuse, 0x30 ;  /* 0x00000030c8277836 */ /* 0x040fe20000000000 */
[----:B------:R-:W-:Y:S01]  /*1c8c0*/  SHF.R.S32.HI R37, RZ, 0x1f, R37 ;  /* 0x0000001fff257819 */ /* 0x000fe20000011425 */
[----:B--2---:R-:W-:Y:S01]  /*1c8d0*/  @!P0 IMAD.MOV.U32 R10, RZ, RZ, R25 ;  /* 0x000000ffff0a8224 */ /* 0x004fe200078e0019 */
[-C--:B-1----:R-:W-:Y:S01]  /*1c8e0*/  @!P0 MOV R11, R24.reuse ;  /* 0x00000018000b8202 */ /* 0x082fe20000000f00 */
[----:B------:R-:W-:Y:S01]  /*1c8f0*/  @!P0 IMAD.MOV.U32 R12, RZ, RZ, R102 ;  /* 0x000000ffff0c8224 */ /* 0x000fe200078e0066 */
[C---:B------:R-:W-:Y:S01]  /*1c900*/  @!P3 LEA R8, P4, R31.reuse, R25, 0x2 ;  /* 0x000000191f08b211 */ /* 0x040fe200078810ff */
[----:B------:R-:W-:Y:S01]  /*1c910*/  @!P0 IMAD.MOV.U32 R13, RZ, RZ, R99 ;  /* 0x000000ffff0d8224 */ /* 0x000fe200078e0063 */
[----:B------:R-:W-:Y:S01]  /*1c920*/  SHF.R.S32.HI R15, RZ, 0x1f, R15 ;  /* 0x0000001fff0f7819 */ /* 0x000fe2000001140f */
[C---:B------:R-:W-:Y:S01]  /*1c930*/  @!P0 IMAD.WIDE R10, R200.reuse, 0x4, R10 ;  /* 0x00000004c80a8825 */ /* 0x040fe200078e020a */
[----:B------:R-:W-:Y:S02]  /*1c940*/  @!P3 LEA.HI.X R9, R31, R24, R32, 0x2, P4 ;  /* 0x000000181f09b211 */ /* 0x000fe400020f1420 */
[----:B------:R-:W-:Y:S01]  /*1c950*/  SHF.R.S32.HI R39, RZ, 0x1f, R39 ;  /* 0x0000001fff277819 */ /* 0x000fe20000011427 */
[----:B------:R-:W-:Y:S01]  /*1c960*/  VIADD R30, R200, 0x60 ;  /* 0x00000060c81e7836 */ /* 0x000fe20000000000 */
[----:B------:R1:W-:Y:S01]  /*1c970*/  @!P0 ST.E.64 desc[UR60][R10.64], R12 ;  /* 0x0000000c0a008985 */ /* 0x0003e2000c101b3c */
[----:B------:R-:W-:-:S03]  /*1c980*/  ISETP.GE.AND P0, PT, R35, UR4, PT ;  /* 0x0000000423007c0c */ /* 0x000fc6000bf06270 */
[----:B------:R-:W-:Y:S01]  /*1c990*/  SHF.R.S32.HI R30, RZ, 0x1f, R30 ;  /* 0x0000001fff1e7819 */ /* 0x000fe2000001141e */
[----:B-1----:R-:W-:Y:S01]  /*1c9a0*/  @!P3 IMAD.MOV.U32 R10, RZ, RZ, R100 ;  /* 0x000000ffff0ab224 */ /* 0x002fe200078e0064 */
[----:B------:R-:W-:Y:S01]  /*1c9b0*/  @!P2 LEA R12, P4, R33, R25, 0x2 ;  /* 0x00000019210ca211 */ /* 0x000fe200078810ff */
[----:B------:R-:W-:-:S03]  /*1c9c0*/  @!P3 IMAD.MOV.U32 R11, RZ, RZ, R98 ;  /* 0x000000ffff0bb224 */ /* 0x000fc600078e0062 */
[-C--:B------:R-:W-:Y:S02]  /*1c9d0*/  @!P2 LEA.HI.X R13, R33, R24.reuse, R34, 0x2, P4 ;  /* 0x00000018210da211 */ /* 0x080fe400020f1422 */
[----:B------:R1:W-:Y:S01]  /*1c9e0*/  @!P3 ST.E.64 desc[UR60][R8.64], R10 ;  /* 0x0000000a0800b985 */ /* 0x0003e2000c101b3c */
[----:B------:R-:W-:Y:S02]  /*1c9f0*/  ISETP.GE.AND P3, PT, R14, UR4, PT ;  /* 0x000000040e007c0c */ /* 0x000fe4000bf66270 */
[C---:B-1----:R-:W-:Y:S01]  /*1ca00*/  @!P1 LEA R8, P5, R227.reuse, R25, 0x2 ;  /* 0x00000019e3089211 */ /* 0x042fe200078a10ff */
[----:B------:R-:W-:Y:S02]  /*1ca10*/  @!P2 IMAD.MOV.U32 R10, RZ, RZ, R79 ;  /* 0x000000ffff0aa224 */ /* 0x000fe400078e004f */
[----:B------:R-:W-:Y:S01]  /*1ca20*/  @!P2 IMAD.MOV.U32 R11, RZ, RZ, R77 ;  /* 0x000000ffff0ba224 */ /* 0x000fe200078e004d */
[----:B------:R-:W-:Y:S01]  /*1ca30*/  @!P1 LEA.HI.X R9, R227, R24, R29, 0x2, P5 ;  /* 0x00000018e3099211 */ /* 0x000fe200028f141d */
[----:B------:R-:W-:-:S02]  /*1ca40*/  @!P1 IMAD.MOV.U32 R79, RZ, RZ, R78 ;  /* 0x000000ffff4f9224 */ /* 0x000fc400078e004e */
[----:B------:R-:W-:Y:S01]  /*1ca50*/  @!P1 IMAD.MOV.U32 R78, RZ, RZ, R80 ;  /* 0x000000ffff4e9224 */ /* 0x000fe200078e0050 */
[----:B------:R1:W-:Y:S01]  /*1ca60*/  @!P2 ST.E.64 desc[UR60][R12.64], R10 ;  /* 0x0000000a0c00a985 */ /* 0x0003e2000c101b3c */
[----:B------:R-:W-:-:S03]  /*1ca70*/  ISETP.GE.AND P2, PT, R38, UR4, PT ;  /* 0x0000000426007c0c */ /* 0x000fc6000bf46270 */
[----:B------:R2:W-:Y:S01]  /*1ca80*/  @!P1 ST.E.64 desc[UR60][R8.64], R78 ;  /* 0x0000004e08009985 */ /* 0x0005e2000c101b3c */
[----:B------:R-:W-:Y:S02]  /*1ca90*/  ISETP.GE.AND P1, PT, R36, UR4, PT ;  /* 0x0000000424007c0c */ /* 0x000fe4000bf26270 */
[CC--:B-1----:R-:W-:Y:S01]  /*1caa0*/  @!P0 LEA R10, P4, R35.reuse, R25.reuse, 0x2 ;  /* 0x00000019230a8211 */ /* 0x0c2fe200078810ff */
[----:B------:R-:W-:Y:S02]  /*1cab0*/  @!P0 IMAD.MOV.U32 R12, RZ, RZ, R2 ;  /* 0x000000ffff0c8224 */ /* 0x000fe400078e0002 */
[----:B------:R-:W-:Y:S01]  /*1cac0*/  @!P0 IMAD.MOV.U32 R13, RZ, RZ, R81 ;  /* 0x000000ffff0d8224 */ /* 0x000fe200078e0051 */
[----:B--2---:R-:W-:Y:S01]  /*1cad0*/  @!P3 LEA R8, P5, R14, R25, 0x2 ;  /* 0x000000190e08b211 */ /* 0x004fe200078a10ff */
[----:B------:R-:W-:Y:S01]  /*1cae0*/  @!P3 IMAD.MOV.U32 R2, RZ, RZ, R3 ;  /* 0x000000ffff02b224 */ /* 0x000fe200078e0003 */
[-C--:B------:R-:W-:Y:S01]  /*1caf0*/  @!P0 LEA.HI.X R11, R35, R24.reuse, R37, 0x2, P4 ;  /* 0x00000018230b8211 */ /* 0x080fe200020f1425 */
[----:B------:R-:W-:Y:S01]  /*1cb00*/  @!P3 IMAD.MOV.U32 R3, RZ, RZ, R0 ;  /* 0x000000ffff03b224 */ /* 0x000fe200078e0000 */
[C---:B------:R-:W-:Y:S01]  /*1cb10*/  IADD3 R35, R200.reuse, 0x40, RZ ;  /* 0x00000040c8237810 */ /* 0x040fe20007ffe0ff */
[----:B------:R-:W-:Y:S01]  /*1cb20*/  VIADD R37, R200, 0x38 ;  /* 0x00000038c8257836 */ /* 0x000fe20000000000 */
[----:B------:R-:W-:Y:S01]  /*1cb30*/  @!P3 LEA.HI.X R9, R14, R24, R15, 0x2, P5 ;  /* 0x000000180e09b211 */ /* 0x000fe200028f140f */
[----:B------:R1:W-:Y:S01]  /*1cb40*/  @!P0 ST.E.64 desc[UR60][R10.64], R12 ;  /* 0x0000000c0a008985 */ /* 0x0003e2000c101b3c */
[----:B------:R-:W-:Y:S01]  /*1cb50*/  ISETP.GE.AND P0, PT, R35, UR4, PT ;  /* 0x0000000423007c0c */ /* 0x000fe2000bf06270 */
[C---:B------:R-:W-:Y:S01]  /*1cb60*/  VIADD R15, R200.reuse, 0x48 ;  /* 0x00000048c80f7836 */ /* 0x040fe20000000000 */
[----:B------:R-:W-:Y:S01]  /*1cb70*/  SHF.R.S32.HI R37, RZ, 0x1f, R37 ;  /* 0x0000001fff257819 */ /* 0x000fe20000011425 */
[----:B------:R2:W-:Y:S01]  /*1cb80*/  @!P3 ST.E.64 desc[UR60][R8.64], R2 ;  /* 0x000000020800b985 */ /* 0x0005e2000c101b3c */
[----:B------:R-:W-:Y:S01]  /*1cb90*/  VIADD R14, R200, 0x50 ;  /* 0x00000050c80e7836 */ /* 0x000fe20000000000 */
[----:B------:R-:W-:-:S02]  /*1cba0*/  SHF.R.S32.HI R0, RZ, 0x1f, R228 ;  /* 0x0000001fff007819 */ /* 0x000fc400000114e4 */
[----:B------:R-:W-:Y:S02]  /*1cbb0*/  ISETP.GE.AND P3, PT, R15, UR4, PT ;  /* 0x000000040f007c0c */ /* 0x000fe4000bf66270 */
[-C--:B-1----:R-:W-:Y:S02]  /*1cbc0*/  @!P2 LEA R10, P5, R38, R25.reuse, 0x2 ;  /* 0x00000019260aa211 */ /* 0x082fe400078a10ff */
[----:B--2---:R-:W-:Y:S01]  /*1cbd0*/  @!P1 LEA R2, P4, R36, R25, 0x2 ;  /* 0x0000001924029211 */ /* 0x004fe200078810ff */
[----:B------:R-:W-:Y:S01]  /*1cbe0*/  @!P2 IMAD.MOV.U32 R8, RZ, RZ, R21 ;  /* 0x000000ffff08a224 */ /* 0x000fe200078e0015 */
[-C--:B------:R-:W-:Y:S01]  /*1cbf0*/  @!P2 LEA.HI.X R11, R38, R24.reuse, R39, 0x2, P5 ;  /* 0x00000018260ba211 */ /* 0x080fe200028f1427 */
[----:B------:R-:W-:Y:S01]  /*1cc00*/  @!P2 IMAD.MOV.U32 R9, RZ, RZ, R4 ;  /* 0x000000ffff09a224 */ /* 0x000fe200078e0004 */
[----:B------:R-:W-:Y:S01]  /*1cc10*/  @!P1 LEA.HI.X R3, R36, R24, R37, 0x2, P4 ;  /* 0x0000001824039211 */ /* 0x000fe200020f1425 */
[----:B------:R-:W-:Y:S01]  /*1cc20*/  VIADD R36, R200, 0x40 ;  /* 0x00000040c8247836 */ /* 0x000fe20000000000 */
[----:B------:R-:W-:Y:S01]  /*1cc30*/  ISETP.GE.AND P5, PT, R14, UR4, PT ;  /* 0x000000040e007c0c */ /* 0x000fe2000bfa6270 */
[----:B------:R-:W-:Y:S01]  /*1cc40*/  @!P1 IMAD.MOV.U32 R21, RZ, RZ, R20 ;  /* 0x000000ffff159224 */ /* 0x000fe200078e0014 */
[----:B------:R1:W-:Y:S01]  /*1cc50*/  @!P2 ST.E.64 desc[UR60][R10.64], R8 ;  /* 0x000000080a00a985 */ /* 0x0003e2000c101b3c */
[----:B------:R-:W-:Y:S01]  /*1cc60*/  @!P1 IMAD.MOV.U32 R20, RZ, RZ, R40 ;  /* 0x000000ffff149224 */ /* 0x000fe200078e0028 */
[----:B------:R-:W-:Y:S01]  /*1cc70*/  SHF.R.S32.HI R36, RZ, 0x1f, R36 ;  /* 0x0000001fff247819 */ /* 0x000fe20000011424 */
[C---:B------:R-:W-:Y:S01]  /*1cc80*/  VIADD R37, R200.reuse, 0x58 ;  /* 0x00000058c8257836 */ /* 0x040fe20000000000 */
[----:B------:R-:W-:Y:S01]  /*1cc90*/  SHF.R.S32.HI R4, RZ, 0x1f, R229 ;  /* 0x0000001fff047819 */ /* 0x000fe200000114e5 */
[----:B------:R-:W-:Y:S01]  /*1cca0*/  VIADD R38, R200, 0x58 ;  /* 0x00000058c8267836 */ /* 0x000fe20000000000 */
[----:B------:R2:W-:Y:S02]  /*1ccb0*/  @!P1 ST.E.64 desc[UR60][R2.64], R20 ;  /* 0x0000001402009985 */ /* 0x0005e4000c101b3c */
[----:B------:R-:W-:-:S02]  /*1ccc0*/  ISETP.GE.AND P1, PT, R37, UR4, PT ;  /* 0x0000000425007c0c */ /* 0x000fc4000bf26270 */
[----:B------:R-:W-:Y:S02]  /*1ccd0*/  SHF.R.S32.HI R38, RZ, 0x1f, R38 ;  /* 0x0000001fff267819 */ /* 0x000fe40000011426 */
[CC--:B-1----:R-:W-:Y:S01]  /*1cce0*/  @!P0 LEA R8, P2, R35.reuse, R25.reuse, 0x2 ;  /* 0x0000001923088211 */ /* 0x0c2fe200078410ff */
[----:B------:R-:W-:Y:S02]  /*1ccf0*/  @!P0 IMAD.MOV.U32 R10, RZ, RZ, R43 ;  /* 0x000000ffff0a8224 */ /* 0x000fe400078e002b */
[----:B------:R-:W-:Y:S01]  /*1cd00*/  @!P0 IMAD.MOV.U32 R11, RZ, RZ, R41 ;  /* 0x000000ffff0b8224 */ /* 0x000fe200078e0029 */
[-C--:B------:R-:W-:Y:S01]  /*1cd10*/  @!P0 LEA.HI.X R9, R35, R24.reuse, R36, 0x2, P2 ;  /* 0x0000001823098211 */ /* 0x080fe200010f1424 */
[C---:B------:R-:W-:Y:S01]  /*1cd20*/  VIADD R36, R200.reuse, 0x60 ;  /* 0x00000060c8247836 */ /* 0x040fe20000000000 */
[----:B------:R-:W-:Y:S01]  /*1cd30*/  IADD3 R35, R200, 0x48, RZ ;  /* 0x00000048c8237810 */ /* 0x000fe20007ffe0ff */
[----:B------:R-:W-:Y:S01]  /*1cd40*/  @!P3 IMAD.MOV.U32 R43, RZ, RZ, R42 ;  /* 0x000000ffff2bb224 */ /* 0x000fe200078e002a */
[CC--:B--2---:R-:W-:Y:S01]  /*1cd50*/  @!P3 LEA R2, P4, R15.reuse, R25.reuse, 0x2 ;  /* 0x000000190f02b211 */ /* 0x0c4fe200078810ff */
[----:B------:R1:W-:Y:S01]  /*1cd60*/  @!P0 ST.E.64 desc[UR60][R8.64], R10 ;  /* 0x0000000a08008985 */ /* 0x0003e2000c101b3c */
[----:B------:R-:W-:Y:S01]  /*1cd70*/  SHF.R.S32.HI R35, RZ, 0x1f, R35 ;  /* 0x0000001fff237819 */ /* 0x000fe20000011423 */
[----:B------:R-:W-:Y:S01]  /*1cd80*/  @!P3 IMAD.MOV.U32 R42, RZ, RZ, R44 ;  /* 0x000000ffff2ab224 */ /* 0x000fe200078e002c */
[----:B------:R-:W-:Y:S01]  /*1cd90*/  ISETP.GE.AND P0, PT, R36, UR4, PT ;  /* 0x0000000424007c0c */ /* 0x000fe2000bf06270 */
[----:B------:R-:W-:Y:S01]  /*1cda0*/  @!P5 IMAD.MOV.U32 R44, RZ, RZ, R47 ;  /* 0x000000ffff2cd224 */ /* 0x000fe200078e002f */
[-C--:B------:R-:W-:Y:S01]  /*1cdb0*/  @!P3 LEA.HI.X R3, R15, R24.reuse, R35, 0x2, P4 ;  /* 0x000000180f03b211 */ /* 0x080fe200020f1423 */
[----:B------:R-:W-:Y:S01]  /*1cdc0*/  VIADD R15, R200, 0x50 ;  /* 0x00000050c80f7836 */ /* 0x000fe20000000000 */
[-C--:B------:R-:W-:Y:S01]  /*1cdd0*/  @!P5 LEA R12, P2, R14, R25.reuse, 0x2 ;  /* 0x000000190e0cd211 */ /* 0x080fe200078410ff */
[----:B------:R-:W-:Y:S01]  /*1cde0*/  VIADD R35, R200, 0x68 ;  /* 0x00000068c8237836 */ /* 0x000fe20000000000 */
[----:B------:R-:W-:Y:S01]  /*1cdf0*/  ISETP.GE.AND P4, PT, R228, UR4, PT ;  /* 0x00000004e4007c0c */ /* 0x000fe2000bf86270 */
[----:B------:R2:W-:Y:S01]  /*1ce00*/  @!P3 ST.E.64 desc[UR60][R2.64], R42 ;  /* 0x0000002a0200b985 */ /* 0x0005e2000c101b3c */
[----:B------:R-:W-:Y:S01]  /*1ce10*/  SHF.R.S32.HI R15, RZ, 0x1f, R15 ;  /* 0x0000001fff0f7819 */ /* 0x000fe2000001140f */
[----:B------:R-:W-:Y:S01]  /*1ce20*/  @!P1 IMAD.MOV.U32 R47, RZ, RZ, R46 ;  /* 0x000000ffff2f9224 */ /* 0x000fe200078e002e */
[----:B------:R-:W-:Y:S01]  /*1ce30*/  ISETP.GE.AND P3, PT, R35, UR4, PT ;  /* 0x0000000423007c0c */ /* 0x000fe2000bf66270 */
[----:B------:R-:W-:Y:S01]  /*1ce40*/  @!P1 IMAD.MOV.U32 R46, RZ, RZ, R48 ;  /* 0x000000ffff2e9224 */ /* 0x000fe200078e0030 */
[----:B------:R-:W-:Y:S01]  /*1ce50*/  @!P5 LEA.HI.X R13, R14, R24, R15, 0x2, P2 ;  /* 0x000000180e0dd211 */ /* 0x000fe200010f140f */
[----:B------:R-:W-:Y:S01]  /*1ce60*/  @!P0 IMAD.MOV.U32 R48, RZ, RZ, R51 ;  /* 0x000000ffff308224 */ /* 0x000fe200078e0033 */
[----:B------:R-:W-:-:S03]  /*1ce70*/  @!P1 LEA R14, P2, R37, R25, 0x2 ;  /* 0x00000019250e9211 */ /* 0x000fc600078410ff */
[----:B------:R3:W-:Y:S01]  /*1ce80*/  @!P5 ST.E.64 desc[UR60][R12.64], R44 ;  /* 0x0000002c0c00d985 */ /* 0x0007e2000c101b3c */
[----:B------:R-:W-:Y:S02]  /*1ce90*/  ISETP.GE.AND P5, PT, R229, UR4, PT ;  /* 0x00000004e5007c0c */ /* 0x000fe4000bfa6270 */
[----:B------:R-:W-:Y:S02]  /*1cea0*/  @!P1 LEA.HI.X R15, R37, R24, R38, 0x2, P2 ;  /* 0x00000018250f9211 */ /* 0x000fe400010f1426 */
[CC--:B-1----:R-:W-:Y:S02]  /*1ceb0*/  @!P0 LEA R8, P2, R36.reuse, R25.reuse, 0x2 ;  /* 0x0000001924088211 */ /* 0x0c2fe400078410ff */
[----:B------:R-:W-:Y:S01]  /*1cec0*/  @!P3 MOV R51, R50 ;  /* 0x000000320033b202 */ /* 0x000fe20000000f00 */
[----:B------:R4:W-:Y:S01]  /*1ced0*/  @!P1 ST.E.64 desc[UR60][R14.64], R46 ;  /* 0x0000002e0e009985 */ /* 0x0009e2000c101b3c */
[----:B------:R-:W-:Y:S01]  /*1cee0*/  @!P0 LEA.HI.X R9, R36, R24, R30, 0x2, P2 ;  /* 0x0000001824098211 */ /* 0x000fe200010f141e */
[----:B------:R-:W-:Y:S01]  /*1cef0*/  VIADD R30, R200, 0x68 ;  /* 0x00000068c81e7836 */ /* 0x000fe20000000000 */
[----:B--2---:R-:W-:Y:S01]  /*1cf00*/  @!P3 LEA R2, P1, R35, R25, 0x2 ;  /* 0x000000192302b211 */ /* 0x004fe200078210ff */
[----:B------:R-:W-:-:S02]  /*1cf10*/  @!P3 IMAD.MOV.U32 R50, RZ, RZ, R82 ;  /* 0x000000ffff32b224 */ /* 0x000fc400078e0052 */
[----:B------:R4:W-:Y:S01]  /*1cf20*/  @!P0 ST.E.64 desc[UR60][R8.64], R48 ;  /* 0x0000003008008985 */ /* 0x0009e2000c101b3c */
[----:B------:R-:W-:Y:S01]  /*1cf30*/  SHF.R.S32.HI R30, RZ, 0x1f, R30 ;  /* 0x0000001fff1e7819 */ /* 0x000fe2000001141e */
[----:B------:R-:W-:Y:S01]  /*1cf40*/  @!P5 IMAD.MOV.U32 R82, RZ, RZ, R85 ;  /* 0x000000ffff52d224 */ /* 0x000fe200078e0055 */
[-C--:B------:R-:W-:Y:S01]  /*1cf50*/  @!P5 LEA R10, P0, R229, R25.reuse, 0x2 ;  /* 0x00000019e50ad211 */ /* 0x080fe200078010ff */
[----:B------:R-:W-:Y:S01]  /*1cf60*/  @!P4 IMAD.MOV.U32 R85, RZ, RZ, R84 ;  /* 0x000000ffff55c224 */ /* 0x000fe200078e0054 */
[C---:B---3--:R-:W-:Y:S01]  /*1cf70*/  @!P4 LEA R12, P2, R228.reuse, R25, 0x2 ;  /* 0x00000019e40cc211 */ /* 0x048fe200078410ff */
[----:B------:R-:W-:Y:S01]  /*1cf80*/  @!P4 IMAD.MOV.U32 R84, RZ, RZ, R86 ;  /* 0x000000ffff54c224 */ /* 0x000fe200078e0056 */
[-C--:B------:R-:W-:Y:S02]  /*1cf90*/  @!P3 LEA.HI.X R3, R35, R24.reuse, R30, 0x2, P1 ;  /* 0x000000182303b211 */ /* 0x080fe400008f141e */
[-C--:B------:R-:W-:Y:S02]  /*1cfa0*/  @!P5 LEA.HI.X R11, R229, R24.reuse, R4, 0x2, P0 ;  /* 0x00000018e50bd211 */ /* 0x080fe400000f1404 */
[----:B------:R-:W-:Y:S01]  /*1cfb0*/  @!P4 LEA.HI.X R13, R228, R24, R0, 0x2, P2 ;  /* 0x00000018e40dc211 */ /* 0x000fe200010f1400 */
[----:B------:R4:W-:Y:S04]  /*1cfc0*/  @!P3 ST.E.64 desc[UR60][R2.64], R50 ;  /* 0x000000320200b985 */ /* 0x0009e8000c101b3c */
[----:B------:R4:W-:Y:S04]  /*1cfd0*/  @!P5 ST.E.64 desc[UR60][R10.64], R82 ;  /* 0x000000520a00d985 */ /* 0x0009e8000c101b3c */
[----:B------:R4:W-:Y:S02]  /*1cfe0*/  @!P4 ST.E.64 desc[UR60][R12.64], R84 ;  /* 0x000000540c00c985 */ /* 0x0009e4000c101b3c */
.L_x_10524:
[----:B------:R-:W-:Y:S05]  /*1cff0*/  BSYNC B1 ;  /* 0x0000000000017941 */ /* 0x000fea0003800000 */
.L_x_10523:
[----:B------:R-:W-:-:S03]  /*1d000*/  UMOV UR4, 0xffffffff ;  /* 0xffffffff00047882 */ /* 0x000fc60000000000 */
[----:B------:R-:W-:Y:S05]  /*1d010*/  BRA.DIV UR4, `(.L_x_10525) ;  /* 0x000000de04987947 */ /* 0x000fea000b800000 */
[----:B------:R3:W0:Y:S04]  /*1d020*/  SHFL.IDX PT, R0, R28, 0x1, 0x1c1f ;  /* 0x003c1f001c007f89 */ /* 0x00062800000e0000 */
[----:B----4-:R3:W4:Y:S02]  /*1d030*/  SHFL.IDX PT, R14, R27, 0x1, 0x1c1f ;  /* 0x003c1f001b0e7f89 */ /* 0x01072400000e0000 */
.L_x_10829:
[----:B------:R-:W-:-:S13]  /*1d040*/  ISETP.GE.AND P0, PT, R26, R103, PT ;  /* 0x000000671a00720c */ /* 0x000fda0003f06270 */
[----:B------:R-:W-:Y:S05]  /*1d050*/  @P0 BRA `(.L_x_10521) ;  /* 0x0000001400000947 */ /* 0x000fea0003800000 */
[----:B------:R-:W-:Y:S01]  /*1d060*/  ULDC UR4, c[0x0][0xac8] ;  /* 0x0002b20000047ab9 */ /* 0x000fe20000000800 */
[C---:B--2---:R-:W-:Y:S01]  /*1d070*/  VIADD R25, R200.reuse, 0x20 ;  /* 0x00000020c8197836 */ /* 0x044fe20000000000 */
[C---:B------:R-:W-:Y:S01]  /*1d080*/  ISETP.GE.AND P4, PT, R200.reuse, UR4, PT ;  /* 0x00000004c8007c0c */ /* 0x040fe2000bf86270 */
[C---:B------:R-:W-:Y:S01]  /*1d090*/  VIADD R30, R200.reuse, 0x28 ;  /* 0x00000028c81e7836 */ /* 0x040fe20000000000 */
[----:B------:R-:W-:Y:S01]  /*1d0a0*/  ISETP.GE.AND P2, PT, R31, UR4, PT ;  /* 0x000000041f007c0c */ /* 0x000fe2000bf46270 */
[C---:B-1----:R-:W-:Y:S01]  /*1d0b0*/  VIADD R24, R200.reuse, 0x30 ;  /* 0x00000030c8187836 */ /* 0x042fe20000000000 */
[----:B------:R-:W-:Y:S01]  /*1d0c0*/  ISETP.GE.AND P1, PT, R33, UR4, PT ;  /* 0x0000000421007c0c */ /* 0x000fe2000bf26270 */
[C---:B0--3--:R-:W-:Y:S01]  /*1d0d0*/  VIADD R27, R200.reuse, 0x20 ;  /* 0x00000020c81b7836 */ /* 0x049fe20000000000 */
[----:B------:R-:W-:Y:S01]  /*1d0e0*/  ISETP.GE.AND P0, PT, R227, UR4, PT ;  /* 0x00000004e3007c0c */ /* 0x000fe2000bf06270 */
[C---:B------:R-:W-:Y:S01]  /*1d0f0*/  VIADD R28, R200.reuse, 0x40 ;  /* 0x00000040c81c7836 */ /* 0x040fe20000000000 */
[C---:B------:R-:W-:Y:S01]  /*1d100*/  IADD3 R4, R200.reuse, 0x38, RZ ;  /* 0x00000038c8047810 */ /* 0x040fe20007ffe0ff */
[C---:B------:R-:W-:Y:S01]  /*1d110*/  VIADD R35, R200.reuse, 0x28 ;  /* 0x00000028c8237836 */ /* 0x040fe20000000000 */
[----:B------:R-:W-:Y:S01]  /*1d120*/  SHF.R.S32.HI R27, RZ, 0x1f, R27 ;  /* 0x0000001fff1b7819 */ /* 0x000fe2000001141b */
[----:B------:R-:W-:-:S02]  /*1d130*/  VIADD R36, R200, 0x50 ;  /* 0x00000050c8247836 */ /* 0x000fc40000000000 */
[----:B------:R-:W-:Y:S01]  /*1d140*/  @!P4 IMAD.MOV.U32 R15, RZ, RZ, R0 ;  /* 0x000000ffff0fc224 */ /* 0x000fe200078e0000 */
[----:B------:R-:W-:Y:S01]  /*1d150*/  SHF.R.S32.HI R35, RZ, 0x1f, R35 ;  /* 0x0000001fff237819 */ /* 0x000fe20000011423 */
[----:B------:R-:W-:Y:S01]  /*1d160*/  @!P4 IMAD.MOV.U32 R86, RZ, RZ, R52 ;  /* 0x000000ffff56c224 */ /* 0x000fe200078e0034 */
[-C--:B----4-:R-:W-:Y:S01]  /*1d170*/  @!P2 LEA R8, P3, R31, R14.reuse, 0x2 ;  /* 0x0000000e1f08a211 */ /* 0x090fe200078610ff */
[----:B------:R-:W-:Y:S01]  /*1d180*/  @!P4 IMAD.WIDE R2, R200, 0x4, R14 ;  /* 0x00000004c802c825 */ /* 0x000fe200078e020e */
[----:B------:R-:W-:Y:S02]  /*1d190*/  @!P1 LEA R10, P5, R33, R14, 0x2 ;  /* 0x0000000e210a9211 */ /* 0x000fe400078a10ff */
[-C--:B------:R-:W-:Y:S02]  /*1d1a0*/  @!P2 LEA.HI.X R9, R31, R0.reuse, R32, 0x2, P3 ;  /* 0x000000001f09a211 */ /* 0x080fe400018f1420 */
[----:B------:R-:W-:Y:S01]  /*1d1b0*/  ISETP.GE.AND P3, PT, R25, UR4, PT ;  /* 0x0000000419007c0c */ /* 0x000fe2000bf66270 */
[----:B------:R0:W-:Y:S01]  /*1d1c0*/  @!P4 ST.E.64 desc[UR60][R2.64], R86 ;  /* 0x000000560200c985 */ /* 0x0001e2000c101b3c */
[----:B------:R-:W-:-:S02]  /*1d1d0*/  @!P1 LEA.HI.X R11, R33, R0, R34, 0x2, P5 ;  /* 0x00000000210b9211 */ /* 0x000fc400028f1422 */
[C---:B------:R-:W-:Y:S02]  /*1d1e0*/  @!P0 LEA R12, P4, R227.reuse, R14, 0x2 ;  /* 0x0000000ee30c8211 */ /* 0x040fe400078810ff */
[----:B------:R-:W-:Y:S02]  /*1d1f0*/  SHF.R.S32.HI R36, RZ, 0x1f, R36 ;  /* 0x0000001fff247819 */ /* 0x000fe40000011424 */
[----:B------:R-:W-:-:S05]  /*1d200*/  @!P0 LEA.HI.X R13, R227, R0, R29, 0x2, P4 ;  /* 0x00000000e30d8211 */ /* 0x000fca00020f141d */
[C---:B------:R-:W-:Y:S01]  /*1d210*/  @!P3 LEA R20, P5, R25.reuse, R14, 0x2 ;  /* 0x0000000e1914b211 */ /* 0x040fe200078a10ff */
[----:B0-----:R-:W-:Y:S02]  /*1d220*/  @!P2 IMAD.MOV.U32 R2, RZ, RZ, R53 ;  /* 0x000000ffff02a224 */ /* 0x001fe400078e0035 */
[----:B------:R-:W-:Y:S01]  /*1d230*/  @!P2 IMAD.MOV.U32 R3, RZ, RZ, R90 ;  /* 0x000000ffff03a224 */ /* 0x000fe200078e005a */
[----:B------:R-:W-:Y:S01]  /*1d240*/  @!P3 LEA.HI.X R21, R25, R0, R27, 0x2, P5 ;  /* 0x000000001915b211 */ /* 0x000fe200028f141b */
[C---:B------:R-:W-:Y:S02]  /*1d250*/  VIADD R25, R200.reuse, 0x30 ;  /* 0x00000030c8197836 */ /* 0x040fe40000000000 */
[----:B------:R-:W-:Y:S01]  /*1d260*/  VIADD R27, R200, 0x48 ;  /* 0x00000048c81b7836 */ /* 0x000fe20000000000 */
[----:B------:R0:W-:Y:S01]  /*1d270*/  @!P2 ST.E.64 desc[UR60][R8.64], R2 ;  /* 0x000000020800a985 */ /* 0x0001e2000c101b3c */
[----:B------:R-:W-:Y:S02]  /*1d280*/  ISETP.GE.AND P2, PT, R30, UR4, PT ;  /* 0x000000041e007c0c */ /* 0x000fe4000bf46270 */
[----:B------:R-:W-:Y:S01]  /*1d290*/  SHF.R.S32.HI R25, RZ, 0x1f, R25 ;  /* 0x0000001fff197819 */ /* 0x000fe20000011419 */
[----:B0-----:R-:W-:-:S10]  /*1d2a0*/  @!P1 IMAD.MOV.U32 R2, RZ, RZ, R56 ;  /* 0x000000ffff029224 */ /* 0x001fd400078e0038 */
[C---:B------:R-:W-:Y:S01]  /*1d2b0*/  @!P2 LEA R8, P5, R30.reuse, R14, 0x2 ;  /* 0x0000000e1e08a211 */ /* 0x040fe200078a10ff */
[----:B------:R-:W-:Y:S02]  /*1d2c0*/  @!P1 IMAD.MOV.U32 R3, RZ, RZ, R54 ;  /* 0x000000ffff039224 */ /* 0x000fe400078e0036 */
[----:B------:R-:W-:Y:S01]  /*1d2d0*/  @!P0 IMAD.MOV.U32 R54, RZ, RZ, R57 ;  /* 0x000000ffff368224 */ /* 0x000fe200078e0039 */
[----:B------:R-:W-:Y:S01]  /*1d2e0*/  @!P2 LEA.HI.X R9, R30, R0, R35, 0x2, P5 ;  /* 0x000000001e09a211 */ /* 0x000fe200028f1423 */
[----:B------:R-:W-:Y:S01]  /*1d2f0*/  VIADD R30, R200, 0x40 ;  /* 0x00000040c81e7836 */ /* 0x000fe20000000000 */
[----:B------:R0:W-:Y:S01]  /*1d300*/  @!P1 ST.E.64 desc[UR60][R10.64], R2 ;  /* 0x000000020a009985 */ /* 0x0001e2000c101b3c */
[----:B------:R-:W-:Y:S01]  /*1d310*/  ISETP.GE.AND P1, PT, R24, UR4, PT ;  /* 0x0000000418007c0c */ /* 0x000fe2000bf26270 */
[----:B------:R-:W-:Y:S01]  /*1d320*/  VIADD R35, R200, 0x50 ;  /* 0x00000050c8237836 */ /* 0x000fe20000000000 */
[----:B------:R-:W-:Y:S01]  /*1d330*/  ISETP.GE.AND P5, PT, R27, UR4, PT ;  /* 0x000000041b007c0c */ /* 0x000fe2000bfa6270 */
[----:B------:R1:W-:Y:S01]  /*1d340*/  @!P0 ST.E.64 desc[UR60][R12.64], R54 ;  /* 0x000000360c008985 */ /* 0x0003e2000c101b3c */
[----:B------:R-:W-:-:S02]  /*1d350*/  ISETP.GE.AND P0, PT, R4, UR4, PT ;  /* 0x0000000404007c0c */ /* 0x000fc4000bf06270 */
[----:B------:R-:W-:Y:S01]  /*1d360*/  SHF.R.S32.HI R30, RZ, 0x1f, R30 ;  /* 0x0000001fff1e7819 */ /* 0x000fe2000001141e */
[----:B0-----:R-:W-:-:S06]  /*1d370*/  @!P3 IMAD.MOV.U32 R2, RZ, RZ, R60 ;  /* 0x000000ffff02b224 */ /* 0x001fcc00078e003c */
[C---:B------:R-:W-:Y:S01]  /*1d380*/  @!P1 LEA R10, P4, R24.reuse, R14, 0x2 ;  /* 0x0000000e180a9211 */ /* 0x040fe200078810ff */
[----:B------:R-:W-:Y:S02]  /*1d390*/  @!P3 IMAD.MOV.U32 R3, RZ, RZ, R58 ;  /* 0x000000ffff03b224 */ /* 0x000fe400078e003a */
[----:B------:R-:W-:Y:S01]  /*1d3a0*/  @!P2 IMAD.MOV.U32 R58, RZ, RZ, R61 ;  /* 0x000000ffff3aa224 */ /* 0x000fe200078e003d */
[----:B------:R-:W-:Y:S01]  /*1d3b0*/  @!P1 LEA.HI.X R11, R24, R0, R25, 0x2, P4 ;  /* 0x00000000180b9211 */ /* 0x000fe200020f1419 */
[----:B------:R-:W-:Y:S01]  /*1d3c0*/  VIADD R24, R200, 0x38 ;  /* 0x00000038c8187836 */ /* 0x000fe20000000000 */
[----:B------:R0:W-:Y:S01]  /*1d3d0*/  @!P3 ST.E.64 desc[UR60][R20.64], R2 ;  /* 0x000000021400b985 */ /* 0x0001e2000c101b3c */
[----:B------:R-:W-:-:S03]  /*1d3e0*/  ISETP.GE.AND P3, PT, R28, UR4, PT ;  /* 0x000000041c007c0c */ /* 0x000fc6000bf66270 */
[----:B------:R-:W-:Y:S01]  /*1d3f0*/  @!P2 ST.E.64 desc[UR60][R8.64], R58 ;  /* 0x0000003a0800a985 */ /* 0x000fe2000c101b3c */
[----:B-1----:R-:W-:Y:S02]  /*1d400*/  @!P0 LEA R12, P2, R4, R14, 0x2 ;  /* 0x0000000e040c8211 */ /* 0x002fe400078410ff */
[----:B------:R-:W-:-:S04]  /*1d410*/  SHF.R.S32.HI R24, RZ, 0x1f, R24 ;  /* 0x0000001fff187819 */ /* 0x000fc80000011418 */
[----:B------:R-:W-:Y:S02]  /*1d420*/  @!P0 LEA.HI.X R13, R4, R0, R24, 0x2, P2 ;  /* 0x00000000040d8211 */ /* 0x000fe400010f1418 */
[----:B------:R-:W-:Y:S01]  /*1d430*/  IADD3 R4, R200, 0x58, RZ ;  /* 0x00000058c8047810 */ /* 0x000fe20007ffe0ff */
[----:B0-----:R-:W-:Y:S01]  /*1d440*/  @!P1 IMAD.MOV.U32 R2, RZ, RZ, R70 ;  /* 0x000000ffff029224 */ /* 0x001fe200078e0046 */
[CC--:B------:R-:W-:Y:S01]  /*1d450*/  @!P3 LEA R20, P4, R28.reuse, R14.reuse, 0x2 ;  /* 0x0000000e1c14b211 */ /* 0x0c0fe200078810ff */
[----:B------:R-:W-:Y:S01]  /*1d460*/  @!P1 IMAD.MOV.U32 R3, RZ, RZ, R68 ;  /* 0x000000ffff039224 */ /* 0x000fe200078e0044 */
[----:B------:R-:W-:Y:S01]  /*1d470*/  @!P5 LEA R24, P2, R27, R14, 0x2 ;  /* 0x0000000e1b18d211 */ /* 0x000fe200078410ff */
[----:B------:R-:W-:Y:S01]  /*1d480*/  @!P0 IMAD.MOV.U32 R68, RZ, RZ, R71 ;  /* 0x000000ffff448224 */ /* 0x000fe200078e0047 */
[----:B------:R-:W-:Y:S01]  /*1d490*/  @!P3 LEA.HI.X R21, R28, R0, R30, 0x2, P4 ;  /* 0x000000001c15b211 */ /* 0x000fe200020f141e */
[C---:B------:R-:W-:Y:S01]  /*1d4a0*/  VIADD R28, R200.reuse, 0x48 ;  /* 0x00000048c81c7836 */ /* 0x040fe20000000000 */
[----:B------:R0:W-:Y:S01]  /*1d4b0*/  @!P1 ST.E.64 desc[UR60][R10.64], R2 ;  /* 0x000000020a009985 */ /* 0x0001e2000c101b3c */
[----:B------:R-:W-:Y:S01]  /*1d4c0*/  ISETP.GE.AND P1, PT, R35, UR4, PT ;  /* 0x0000000423007c0c */ /* 0x000fe2000bf26270 */
[----:B------:R-:W-:Y:S01]  /*1d4d0*/  VIADD R30, R200, 0x60 ;  /* 0x00000060c81e7836 */ /* 0x000fe20000000000 */
[----:B------:R-:W-:Y:S01]  /*1d4e0*/  ISETP.GE.AND P4, PT, R229, UR4, PT ;  /* 0x00000004e5007c0c */ /* 0x000fe2000bf86270 */
[----:B------:R1:W-:Y:S01]  /*1d4f0*/  @!P0 ST.E.64 desc[UR60][R12.64], R68 ;  /* 0x000000440c008985 */ /* 0x0003e2000c101b3c */
[----:B------:R-:W-:-:S02]  /*1d500*/  SHF.R.S32.HI R28, RZ, 0x1f, R28 ;  /* 0x0000001fff1c7819 */ /* 0x000fc4000001141c */
[----:B------:R-:W-:Y:S02]  /*1d510*/  ISETP.GE.AND P0, PT, R4, UR4, PT ;  /* 0x0000000404007c0c */ /* 0x000fe4000bf06270 */
[----:B------:R-:W-:Y:S01]  /*1d520*/  @!P5 LEA.HI.X R25, R27, R0, R28, 0x2, P2 ;  /* 0x000000001b19d211 */ /* 0x000fe200010f141c */
[C---:B------:R-:W-:Y:S02]  /*1d530*/  VIADD R27, R200.reuse, 0x68 ;  /* 0x00000068c81b7836 */ /* 0x040fe40000000000 */
[----:B------:R-:W-:Y:S02]  /*1d540*/  VIADD R28, R200, 0x58 ;  /* 0x00000058c81c7836 */ /* 0x000fe40000000000 */
[----:B0-----:R-:W-:Y:S01]  /*1d550*/  @!P3 IMAD.MOV.U32 R2, RZ, RZ, R74 ;  /* 0x000000ffff02b224 */ /* 0x001fe200078e004a */
[C---:B------:R-:W-:Y:S01]  /*1d560*/  @!P1 LEA R8, P2, R35.reuse, R14, 0x2 ;  /* 0x0000000e23089211 */ /* 0x040fe200078410ff */
[----:B------:R-:W-:Y:S01]  /*1d570*/  @!P3 IMAD.MOV.U32 R3, RZ, RZ, R72 ;  /* 0x000000ffff03b224 */ /* 0x000fe200078e0048 */
[----:B------:R-:W-:Y:S01]  /*1d580*/  SHF.R.S32.HI R28, RZ, 0x1f, R28 ;  /* 0x0000001fff1c7819 */ /* 0x000fe2000001141c */
[----:B------:R-:W-:Y:S01]  /*1d590*/  @!P5 IMAD.MOV.U32 R72, RZ, RZ, R75 ;  /* 0x000000ffff48d224 */ /* 0x000fe200078e004b */
[----:B------:R-:W-:Y:S01]  /*1d5a0*/  @!P1 LEA.HI.X R9, R35, R0, R36, 0x2, P2 ;  /* 0x0000000023099211 */ /* 0x000fe200010f1424 */
[----:B------:R-:W-:Y:S01]  /*1d5b0*/  @!P1 IMAD.MOV.U32 R77, RZ, RZ, R76 ;  /* 0x000000ffff4d9224 */ /* 0x000fe200078e004c */
[----:B------:R0:W-:Y:S01]  /*1d5c0*/  @!P3 ST.E.64 desc[UR60][R20.64], R2 ;  /* 0x000000021400b985 */ /* 0x0001e2000c101b3c */
[----:B------:R-:W-:Y:S01]  /*1d5d0*/  ISETP.GE.AND P3, PT, R30, UR4, PT ;  /* 0x000000041e007c0c */ /* 0x000fe2000bf66270 */
[----:B------:R-:W-:Y:S01]  /*1d5e0*/  @!P1 IMAD.MOV.U32 R76, RZ, RZ, R92 ;  /* 0x000000ffff4c9224 */ /* 0x000fe200078e005c */
[C---:B------:R-:W-:Y:S01]  /*1d5f0*/  @!P0 LEA R10, P2, R4.reuse, R14, 0x2 ;  /* 0x0000000e040a8211 */ /* 0x040fe200078410ff */
[----:B------:R2:W-:Y:S01]  /*1d600*/  @!P5 ST.E.64 desc[UR60][R24.64], R72 ;  /* 0x000000481800d985 */ /* 0x0005e2000c101b3c */
[----:B------:R-:W-:Y:S01]  /*1d610*/  ISETP.GE.AND P5, PT, R27, UR4, PT ;  /* 0x000000041b007c0c */ /* 0x000fe2000bfa6270 */
[----:B------:R-:W-:Y:S01]  /*1d620*/  @!P0 IMAD.MOV.U32 R90, RZ, RZ, R93 ;  /* 0x000000ffff5a8224 */ /* 0x000fe200078e005d */
[----:B------:R-:W-:Y:S01]  /*1d630*/  @!P0 LEA.HI.X R11, R4, R0, R28, 0x2, P2 ;  /* 0x00000000040b8211 */ /* 0x000fe200010f141c */
[C---:B------:R-:W-:Y:S01]  /*1d640*/  VIADD R35, R200.reuse, 0x60 ;  /* 0x00000060c8237836 */ /* 0x040fe20000000000 */
[----:B------:R3:W-:Y:S01]  /*1d650*/  @!P1 ST.E.64 desc[UR60][R8.64], R76 ;  /* 0x0000004c08009985 */ /* 0x0007e2000c101b3c */
[----:B------:R-:W-:Y:S01]  /*1d660*/  VIADD R28, R200, 0x68 ;  /* 0x00000068c81c7836 */ /* 0x000fe20000000000 */
[----:B------:R-:W-:-:S02]  /*1d670*/  SHF.R.S32.HI R4, RZ, 0x1f, R229 ;  /* 0x0000001fff047819 */ /* 0x000fc400000114e5 */
[----:B------:R3:W-:Y:S01]  /*1d680*/  @!P0 ST.E.64 desc[UR60][R10.64], R90 ;  /* 0x0000005a0a008985 */ /* 0x0007e2000c101b3c */
[CC--:B-1----:R-:W-:Y:S01]  /*1d690*/  @!P3 LEA R12, P1, R30.reuse, R14.reuse, 0x2 ;  /* 0x0000000e1e0cb211 */ /* 0x0c2fe200078210ff */
[----:B0-----:R-:W-:Y:S01]  /*1d6a0*/  @!P3 IMAD.MOV.U32 R2, RZ, RZ, R96 ;  /* 0x000000ffff02b224 */ /* 0x001fe200078e0060 */
[----:B------:R-:W-:Y:S02]  /*1d6b0*/  SHF.R.S32.HI R35, RZ, 0x1f, R35 ;  /* 0x0000001fff237819 */ /* 0x000fe40000011423 */
[-C--:B------:R-:W-:Y:S02]  /*1d6c0*/  @!P5 LEA R20, P0, R27, R14.reuse, 0x2 ;  /* 0x0000000e1b14d211 */ /* 0x080fe400078010ff */
[----:B------:R-:W-:Y:S02]  /*1d6d0*/  SHF.R.S32.HI R28, RZ, 0x1f, R28 ;  /* 0x0000001fff1c7819 */ /* 0x000fe4000001141c */
[----:B--2---:R-:W-:Y:S02]  /*1d6e0*/  @!P4 LEA R24, P2, R229, R14, 0x2 ;  /* 0x0000000ee518c211 */ /* 0x004fe400078410ff */
[----:B------:R-:W-:-:S02]  /*1d6f0*/  @!P3 LEA.HI.X R13, R30, R0, R35, 0x2, P1 ;  /* 0x000000001e0db211 */ /* 0x000fc400008f1423 */
[----:B------:R-:W-:Y:S01]  /*1d700*/  @!P3 MOV R3, R94 ;  /* 0x0000005e0003b202 */ /* 0x000fe20000000f00 */
[----:B------:R-:W-:Y:S01]  /*1d710*/  @!P5 IMAD.MOV.U32 R94, RZ, RZ, R97 ;  /* 0x000000ffff5ed224 */ /* 0x000fe200078e0061 */
[-C--:B------:R-:W-:Y:S02]  /*1d720*/  @!P5 LEA.HI.X R21, R27, R0.reuse, R28, 0x2, P0 ;  /* 0x000000001b15d211 */ /* 0x080fe400000f141c */
[----:B------:R-:W-:Y:S01]  /*1d730*/  @!P4 LEA.HI.X R25, R229, R0, R4, 0x2, P2 ;  /* 0x00000000e519c211 */ /* 0x000fe200010f1404 */
[----:B------:R3:W-:Y:S01]  /*1d740*/  @!P3 ST.E.64 desc[UR60][R12.64], R2 ;  /* 0x000000020c00b985 */ /* 0x0007e2000c101b3c */
[----:B------:R-:W-:-:S03]  /*1d750*/  ISETP.GE.AND P0, PT, R228, UR4, PT ;  /* 0x00000004e4007c0c */ /* 0x000fc6000bf06270 */
[----:B------:R3:W-:Y:S04]  /*1d760*/  @!P5 ST.E.64 desc[UR60][R20.64], R94 ;  /* 0x0000005e1400d985 */ /* 0x0007e8000c101b3c */
[----:B------:R3:W-:Y:S06]  /*1d770*/  @!P4 ST.E.64 desc[UR60][R24.64], R64 ;  /* 0x000000401800c985 */ /* 0x0007ec000c101b3c */
[----:B------:R-:W-:Y:S05]  /*1d780*/  @P0 BRA `(.L_x_10521) ;  /* 0x0000000c00340947 */ /* 0x000fea0003800000 */
[----:B------:R-:W-:Y:S02]  /*1d790*/  SHF.R.S32.HI R4, RZ, 0x1f, R228 ;  /* 0x0000001fff047819 */ /* 0x000fe400000114e4 */
[----:B------:R-:W-:-:S04]  /*1d7a0*/  LEA R14, P0, R228, R14, 0x2 ;  /* 0x0000000ee40e7211 */ /* 0x000fc800078010ff */
[----:B------:R-:W-:-:S05]  /*1d7b0*/  LEA.HI.X R15, R228, R0, R4, 0x2, P0 ;  /* 0x00000000e40f7211 */ /* 0x000fca00000f1404 */
[----:B------:R0:W-:Y:S01]  /*1d7c0*/  ST.E.64 desc[UR60][R14.64], R66 ;  /* 0x000000420e007985 */ /* 0x0001e2000c101b3c */
[----:B------:R-:W-:Y:S05]  /*1d7d0*/  BRA `(.L_x_10521) ;  /* 0x0000000c00207947 */ /* 0x000fea0003800000 */
.L_x_10507:
[----:B------:R-:W-:Y:S01]  /*1d7e0*/  ULDC.64 UR6, c[0x0][0xc08] ;  /* 0x0003020000067ab9 */ /* 0x000fe20000000a00 */
[----:B------:R-:W-:Y:S01]  /*1d7f0*/  ULDC.64 UR4, c[0x0][0xc00] ;  /* 0x0003000000047ab9 */ /* 0x000fe20000000a00 */
[----:B------:R-:W-:Y:S01]  /*1d800*/  ISETP.NE.U32.AND P1, PT, RZ, UR6, PT ;  /* 0x00000006ff007c0c */ /* 0x000fe2000bf25070 */
[----:B------:R-:W-:Y:S01]  /*1d810*/  IMAD.MOV.U32 R21, RZ, RZ, RZ ;  /* 0x000000ffff157224 */ /* 0x000fe200078e00ff */
[----:B------:R-:W-:Y:S01]  /*1d820*/  ISETP.NE.U32.AND P0, PT, RZ, UR4, PT ;  /* 0x00000004ff007c0c */ /* 0x000fe2000bf05070 */
[----:B------:R-:W3:Y:S01]  /*1d830*/  S2R R10, SR_TID.X ;  /* 0x00000000000a7919 */ /* 0x000ee20000002100 */
[----:B------:R-:W-:Y:S02]  /*1d840*/  ISETP.NE.AND.EX P1, PT, RZ, UR7, PT, P1 ;  /* 0x00000007ff007c0c */ /* 0x000fe4000bf25310 */
[----:B0-----:R-:W-:Y:S02]  /*1d850*/  IADD3 R2, P2, R219, UR4, RZ ;  /* 0x00000004db027c10 */ /* 0x001fe4000ff5e0ff */
[----:B------:R-:W-:-:S02]  /*1d860*/  ISETP.NE.AND.EX P0, PT, RZ, UR5, PT, P0 ;  /* 0x00000005ff007c0c */ /* 0x000fc4000bf05300 */
[----:B------:R-:W-:Y:S01]  /*1d870*/  IADD3.X R3, R220, UR5, RZ, P2, !PT ;  /* 0x00000005dc037c10 */ /* 0x000fe200097fe4ff */
[----:B------:R-:W-:Y:S02]  /*1d880*/  ULDC UR4, c[0x0][0xa88] ;  /* 0x0002a20000047ab9 */ /* 0x000fe40000000800 */
[----:B--2---:R-:W-:-:S04]  /*1d890*/  IMAD.U32 R4, RZ, RZ, UR4 ;  /* 0x00000004ff047e24 */ /* 0x004fc8000f8e00ff */
[----:B------:R-:W-:-:S04]  /*1d8a0*/  @P1 IADD3 R8, P2, R219, UR6, RZ ;  /* 0x00000006db081c10 */ /* 0x000fc8000ff5e0ff */
[----:B------:R-:W-:Y:S01]  /*1d8b0*/  @P1 IADD3.X R9, R220, UR7, RZ, P2, !PT ;  /* 0x00000007dc091c10 */ /* 0x000fe200097fe4ff */
[----:B------:R0:W5:Y:S04]  /*1d8c0*/  @P0 LDG.E R21, desc[UR60][R2.64] ;  /* 0x0000003c02150981 */ /* 0x000168000c1e1900 */
[----:B------:R0:W5:Y:S01]  /*1d8d0*/  @P1 LDG.E R4, desc[UR60][R8.64] ;  /* 0x0000003c08041981 */ /* 0x000162000c1e1900 */
[----:B-1----:R-:W-:Y:S01]  /*1d8e0*/  ISETP.GT.AND P2, PT, R213, 0x1, PT ;  /* 0x00000001d500780c */ /* 0x002fe20003f44270 */
[----:B---3--:R-:W-:-:S05]  /*1d8f0*/  VIADD R26, R10, 0xffffff80 ;  /* 0xffffff800a1a7836 */ /* 0x008fca0000000000 */
[----:B------:R-:W-:Y:S01]  /*1d900*/  ISETP.GT.AND P3, PT, R26, 0x7f, PT ;  /* 0x0000007f1a00780c */ /* 0x000fe20003f64270 */
[----:B0-----:R-:W-:-:S12]  /*1d910*/  @P1 BRA `(.L_x_10526) ;  /* 0x0000000000101947 */ /* 0x001fd80003800000 */
[----:B------:R-:W-:Y:S05]  /*1d920*/  @!P0 BRA `(.L_x_10526) ;  /* 0x00000000000c8947 */ /* 0x000fea0003800000 */
[----:B------:R-:W2:Y:S04]  /*1d930*/  LDG.E R9, desc[UR60][R2.64] ;  /* 0x0000003c02097981 */ /* 0x000ea8000c1e1900 */
[----:B-----5:R-:W2:Y:S02]  /*1d940*/  LDG.E R4, desc[UR60][R2.64+0x4] ;  /* 0x0000043c02047981 */ /* 0x020ea4000c1e1900 */
[----:B--2---:R-:W-:-:S07]  /*1d950*/  IMAD.IADD R4, R4, 0x1, -R9 ;  /* 0x0000000104047824 */ /* 0x004fce00078e0a09 */
.L_x_10526:
        /* <DEDUP_REMOVED lines=17> */
[----:B------:R-:W2:Y:S08]  /*1da70*/  LDC.64 R2, c[0x0][R24+0x218] ;  /* 0x0000860018027b82 */ /* 0x000eb00000000a00 */
[----:B------:R-:W3:Y:S08]  /*1da80*/  LDC.64 R12, c[0x0][R24+0x228] ;  /* 0x00008a00180c7b82 */ /* 0x000ef00000000a00 */
[----:B------:R-:W4:Y:S08]  /*1da90*/  LDC.64 R8, c[0x0][R24+0x210] ;  /* 0x0000840018087b82 */ /* 0x000f300000000a00 */
[----:B------:R-:W5:Y:S08]  /*1daa0*/  @P0 LDC R0, c[0x0][0xbec] ;  /* 0x0002fb00ff000b82 */ /* 0x000f700000000800 */
[----:B------:R-:W3:Y:S01]  /*1dab0*/  @P0 LDC R37, c[0x0][0xbf0] ;  /* 0x0002fc00ff250b82 */ /* 0x000ee20000000800 */
[----:B-1----:R-:W-:-:S07]  /*1dac0*/  IMAD R11, R11, R27, RZ ;  /* 0x0000001b0b0b7224 */ /* 0x002fce00078e02ff */
[----:B0-----:R-:W0:Y:S01]  /*1dad0*/  @!P3 LDC R32, c[0x0][0xb50] ;  /* 0x0002d400ff20bb82 */ /* 0x001e220000000800 */
[----:B------:R-:W-:Y:S02]  /*1dae0*/  IMAD R11, R10, R225, R11 ;  /* 0x000000e10a0b7224 */ /* 0x000fe400078e020b */
[----:B-----5:R-:W-:-:S05]  /*1daf0*/  @P0 IMAD.HI.U32 R0, R29, R0, RZ ;  /* 0x000000001d000227 */ /* 0x020fca00078e00ff */
[----:B------:R-:W1:Y:S01]  /*1db00*/  @!P3 LDC R33, c[0x0][0xb54] ;  /* 0x0002d500ff21bb82 */ /* 0x000e620000000800 */
[-C--:B--2---:R-:W-:Y:S02]  /*1db10*/  IMAD R35, R3, R192.reuse, RZ ;  /* 0x000000c003237224 */ /* 0x084fe400078e02ff */
[----:B------:R-:W-:Y:S01]  /*1db20*/  IMAD.WIDE.U32 R14, R2, R192, RZ ;  /* 0x000000c0020e7225 */ /* 0x000fe200078e00ff */
[----:B---3--:R-:W-:-:S03]  /*1db30*/  @P0 SHF.R.U32.HI R25, RZ, R37, R0 ;  /* 0x00000025ff190219 */ /* 0x008fc60000011600 */
        /* <DEDUP_REMOVED lines=15> */
[----:B----4-:R-:W-:-:S04]  /*1dc30*/  IMAD R0, R9, R11, RZ ;  /* 0x0000000b09007224 */ /* 0x010fc800078e02ff */
[C---:B------:R-:W-:Y:S02]  /*1dc40*/  IMAD R13, R8.reuse, R13, R0 ;  /* 0x0000000d080d7224 */ /* 0x040fe400078e0200 */
[----:B------:R-:W-:-:S04]  /*1dc50*/  IMAD.WIDE.U32 R2, R8, R11, R2 ;  /* 0x0000000b08027225 */ /* 0x000fc800078e0002 */
[----:B------:R-:W-:Y:S01]  /*1dc60*/  IMAD.IADD R0, R3, 0x1, R13 ;  /* 0x0000000103007824 */ /* 0x000fe200078e020d */
[----:B0-----:R-:W-:Y:S01]  /*1dc70*/  LEA R8, P0, R2, R32, 0x2 ;  /* 0x0000002002087211 */ /* 0x001fe200078010ff */
[----:B------:R-:W-:-:S03]  /*1dc80*/  IMAD.MOV.U32 R3, RZ, RZ, -0x800000 ;  /* 0xff800000ff037424 */ /* 0x000fc600078e00ff */
[----:B-1----:R-:W-:-:S05]  /*1dc90*/  LEA.HI.X R9, R2, R33, R0, 0x2, P0 ;  /* 0x0000002102097211 */ /* 0x002fca00000f1400 */
[----:B------:R0:W-:Y:S04]  /*1dca0*/  STG.E desc[UR60][R8.64], R3 ;  /* 0x0000000308007986 */ /* 0x0001e8000c10193c */
.L_x_10528:
[----:B------:R-:W-:Y:S05]  /*1dcb0*/  BSYNC B1 ;  /* 0x0000000000017941 */ /* 0x000fea0003800000 */
.L_x_10527:
        /* <DEDUP_REMOVED lines=11> */
[----:B------:R-:W-:Y:S01]  /*1dd70*/  IMAD R0, R212, 0x20, R10 ;  /* 0x00000020d4007824 */ /* 0x000fe200078e020a */
[----:B------:R-:W-:-:S03]  /*1dd80*/  IADD3 R3, R3, R9, RZ ;  /* 0x0000000903037210 */ /* 0x000fc60007ffe0ff */
        /* <DEDUP_REMOVED lines=34> */
.L_x_10832:
        /* <DEDUP_REMOVED lines=14> */
[----:B------:R3:W-:Y:S04]  /*1e090*/  @!P2 ST.E.128 desc[UR60][R10.64], RZ ;  /* 0x000000ff0a00a985 */ /* 0x0007e8000c101d3c */
[----:B------:R3:W-:Y:S02]  /*1e0a0*/  @!P3 ST.E.128 desc[UR60][R14.64], RZ ;  /* 0x000000ff0e00b985 */ /* 0x0007e4000c101d3c */
.L_x_10531:
[----:B------:R-:W-:Y:S05]  /*1e0b0*/  BSYNC B1 ;  /* 0x0000000000017941 */ /* 0x000fea0003800000 */
.L_x_10530:
[----:B------:R-:W-:-:S03]  /*1e0c0*/  UMOV UR4, 0xffffffff ;  /* 0xffffffff00047882 */ /* 0x000fc60000000000 */
[----:B------:R-:W-:Y:S05]  /*1e0d0*/  BRA.DIV UR4, `(.L_x_10532) ;  /* 0x000000ce04e47947 */ /* 0x000fea000b800000 */
[----:B-1----:R1:W4:Y:S04]  /*1e0e0*/  SHFL.IDX PT, R0, R3, 0x1, 0x181f ;  /* 0x00381f0003007f89 */ /* 0x00232800000e0000 */
[----:B--23--:R1:W2:Y:S02]  /*1e0f0*/  SHFL.IDX PT, R14, R2, 0x1, 0x181f ;  /* 0x00381f00020e7f89 */ /* 0x00c2a400000e0000 */
.L_x_10836:
        /* <DEDUP_REMOVED lines=13> */
[----:B------:R3:W-:Y:S04]  /*1e1d0*/  @!P2 ST.E.128 desc[UR60][R10.64], RZ ;  /* 0x000000ff0a00a985 */ /* 0x0007e8000c101d3c */
[----:B------:R3:W-:Y:S02]  /*1e1e0*/  @!P3 ST.E.128 desc[UR60][R14.64], RZ ;  /* 0x000000ff0e00b985 */ /* 0x0007e4000c101d3c */
.L_x_10534:
[----:B------:R-:W-:Y:S05]  /*1e1f0*/  BSYNC B1 ;  /* 0x0000000000017941 */ /* 0x000fea0003800000 */
.L_x_10533:
[----:B------:R-:W-:-:S03]  /*1e200*/  UMOV UR4, 0xffffffff ;  /* 0xffffffff00047882 */ /* 0x000fc60000000000 */
[----:B------:R-:W-:Y:S05]  /*1e210*/  BRA.DIV UR4, `(.L_x_10535) ;  /* 0x000000ce04dc7947 */ /* 0x000fea000b800000 */
[----:B----4-:R4:W0:Y:S04]  /*1e220*/  SHFL.IDX PT, R0, R3, 0x2, 0x181f ;  /* 0x00581f0003007f89 */ /* 0x01082800000e0000 */
[----:B--23--:R4:W2:Y:S02]  /*1e230*/  SHFL.IDX PT, R14, R2, 0x2, 0x181f ;  /* 0x00581f00020e7f89 */ /* 0x00c8a400000e0000 */
.L_x_10840:
        /* <DEDUP_REMOVED lines=13> */
[----:B------:R3:W-:Y:S04]  /*1e310*/  @!P2 ST.E.128 desc[UR60][R10.64], RZ ;  /* 0x000000ff0a00a985 */ /* 0x0007e8000c101d3c */
[----:B------:R3:W-:Y:S02]  /*1e320*/  @!P3 ST.E.128 desc[UR60][R14.64], RZ ;  /* 0x000000ff0e00b985 */ /* 0x0007e4000c101d3c */
.L_x_10537:
[----:B------:R-:W-:Y:S05]  /*1e330*/  BSYNC B1 ;  /* 0x0000000000017941 */ /* 0x000fea0003800000 */
.L_x_10536:
[----:B------:R-:W-:-:S03]  /*1e340*/  UMOV UR4, 0xffffffff ;  /* 0xffffffff00047882 */ /* 0x000fc60000000000 */
[----:B------:R-:W-:Y:S05]  /*1e350*/  BRA.DIV UR4, `(.L_x_10538) ;  /* 0x000000ce04d47947 */ /* 0x000fea000b800000 */
[----:B0-----:R0:W0:Y:S04]  /*1e360*/  SHFL.IDX PT, R0, R3, 0x3, 0x181f ;  /* 0x00781f0003007f89 */ /* 0x00102800000e0000 */
[----:B--23--:R2:W3:Y:S02]  /*1e370*/  SHFL.IDX PT, R14, R2, 0x3, 0x181f ;  /* 0x00781f00020e7f89 */ /* 0x00c4e400000e0000 */
.L_x_10844:
        /* <DEDUP_REMOVED lines=14> */
.L_x_10521:
[----:B------:R-:W-:Y:S05]  /*1e460*/  BSYNC B0 ;  /* 0x0000000000007941 */ /* 0x000fea0003800000 */
.L_x_10506:
[----:B------:R-:W-:Y:S02]  /*1e470*/  ULDC UR4, c[0x0][0xc3c] ;  /* 0x00030f0000047ab9 */ /* 0x000fe40000000800 */
[----:B------:R-:W-:-:S13]  /*1e480*/  ISETP.GE.AND P0, PT, R7, UR4, PT ;  /* 0x0000000407007c0c */ /* 0x000fda000bf06270 */
[----:B------:R-:W-:Y:S05]  /*1e490*/  @!P0 BRA `(.L_x_10539) ;  /* 0xfffffe2c008c8947 */ /* 0x000fea000383ffff */
[----:B------:R-:W-:Y:S05]  /*1e4a0*/  BRA `(.L_x_10346) ;  /* 0x0000008c00f87947 */ /* 0x000fea0003800000 */
.L_x_10344:
        /* <DEDUP_REMOVED lines=59> */
.L_x_10543:
        /* <DEDUP_REMOVED lines=36> */
.L_x_10541:
        /* <DEDUP_REMOVED lines=13> */
.L_x_10544:
        /* <DEDUP_REMOVED lines=62> */
.L_x_10545:
        /* <DEDUP_REMOVED lines=26> */
[----:B------:R-:W-:Y:S02]  /*1f0f0*/  @!P2 IADD3 R2, -R2, RZ, RZ ;  /* 0x000000ff0202a210 */ /* 0x000fe40007ffe1ff */
        /* <DEDUP_REMOVED lines=34> */
.L_x_10546:
[----:B------:R-:W-:-:S05]  /*1f320*/  LOP3.LUT R17, RZ, R2, RZ, 0x33, !PT ;  /* 0x00000002ff117212 */ /* 0x000fca00078e33ff */
[----:B------:R-:W-:Y:S01]  /*1f330*/  IMAD.IADD R17, R6, 0x1, R17 ;  /* 0x0000000106117824 */ /* 0x000fe200078e0211 */
[----:B------:R-:W-:Y:S06]  /*1f340*/  BRA `(.L_x_10547) ;  /* 0x00000000000c7947 */ /* 0x000fec0003800000 */
.L_x_10542:
[----:B------:R-:W-:Y:S01]  /*1f350*/  IMAD.MOV.U32 R17, RZ, RZ, RZ ;  /* 0x000000ffff117224 */ /* 0x000fe200078e00ff */
[----:B------:R-:W-:Y:S01]  /*1f360*/  MOV R16, UR6 ;  /* 0x0000000600107c02 */ /* 0x000fe20008000f00 */
[----:B------:R-:W-:-:S07]  /*1f370*/  IMAD.MOV.U32 R18, RZ, RZ, RZ ;  /* 0x000000ffff127224 */ /* 0x000fce00078e00ff */
.L_x_10547:
[----:B------:R-:W-:-:S13]  /*1f380*/  ISETP.NE.AND P0, PT, R0, RZ, PT ;  /* 0x000000ff0000720c */ /* 0x000fda0003f05270 */
[----:B------:R-:W0:Y:S01]  /*1f390*/  @!P0 S2R R3, SR_CgaCtaId ;  /* 0x0000000000038919 */ /* 0x000e220000008800 */
[----:B------:R-:W-:-:S04]  /*1f3a0*/  @!P0 MOV R0, 0x400 ;  /* 0x0000040000008802 */ /* 0x000fc80000000f00 */
[----:B0-----:R-:W-:-:S05]  /*1f3b0*/  @!P0 LEA R0, R3, R0, 0x18 ;  /* 0x0000000003008211 */ /* 0x001fca00078ec0ff */
[----:B------:R2:W-:Y:S01]  /*1f3c0*/  @!P0 STS.128 [R0+0x228d0], R16 ;  /* 0x0228d01000008388 */ /* 0x0005e20000000c00 */
[----:B------:R-:W-:Y:S06]  /*1f3d0*/  BAR.ARV 0x5, 0x180 ;  /* 0x0146000000007b1d */ /* 0x000fec0000002000 */
.L_x_10540:
[----:B--2---:R-:W-:Y:S01]  /*1f3e0*/  IMAD.MOV.U32 R0, RZ, RZ, 0x1 ;  /* 0x00000001ff007424 */ /* 0x004fe200078e00ff */
[----:B------:R-:W-:Y:S01]  /*1f3f0*/  ULDC UR4, c[0x0][0xc3c] ;  /* 0x00030f0000047ab9 */ /* 0x000fe20000000800 */
[----:B------:R-:W-:Y:S01]  /*1f400*/  IMAD.MOV.U32 R33, RZ, RZ, RZ ;  /* 0x000000ffff217224 */ /* 0x000fe200078e00ff */
[----:B-1----:R-:W-:Y:S02]  /*1f410*/  ISETP.GE.AND P0, PT, R19, UR4, PT ;  /* 0x0000000413007c0c */ /* 0x002fe4000bf06270 */
[----:B------:R1:W-:Y:S04]  /*1f420*/  STL [R1+0x4], R0 ;  /* 0x0000040001007387 */ /* 0x0003e80000100800 */
[----:B------:R1:W-:Y:S07]  /*1f430*/  STL [R1+0x3c], RZ ;  /* 0x00003cff01007387 */ /* 0x0003ee0000100800 */
[----:B------:R-:W-:Y:S05]  /*1f440*/  @P0 BRA `(.L_x_10548) ;  /* 0x0000007c00040947 */ /* 0x000fea0003800000 */
[----:B-1----:R-:W2:Y:S01]  /*1f450*/  LDL R0, [R1+0x4c] ;  /* 0x00004c0001007983 */ /* 0x002ea20000100800 */
[----:B------:R-:W1:Y:S01]  /*1f460*/  S2UR UR4, SR_CgaCtaId ;  /* 0x00000000000479c3 */ /* 0x000e620000008800 */
[----:B------:R-:W-:Y:S01]  /*1f470*/  MOV R22, 0x400 ;  /* 0x0000040000167802 */ /* 0x000fe20000000f00 */
[----:B------:R-:W-:Y:S01]  /*1f480*/  BSSY B7, `(.L_x_10548) ;  /* 0x00007bd000077945 */ /* 0x000fe20003800000 */
[----:B------:R-:W3:Y:S01]  /*1f490*/  S2R R13, SR_TID.X ;  /* 0x00000000000d7919 */ /* 0x000ee20000002100 */
[----:B------:R-:W-:Y:S01]  /*1f4a0*/  IMAD.MOV.U32 R36, RZ, RZ, RZ ;  /* 0x000000ffff247224 */ /* 0x000fe200078e00ff */
[----:B------:R-:W-:Y:S01]  /*1f4b0*/  MOV R33, RZ ;  /* 0x000000ff00217202 */ /* 0x000fe20000000f00 */
[----:B------:R-:W-:Y:S01]  /*1f4c0*/  ULDC.64 UR38, c[0x0][0x198] ;  /* 0x0000660000267ab9 */ /* 0x000fe20000000a00 */
[----:B------:R-:W-:Y:S01]  /*1f4d0*/  ULDC UR37, c[0x0][0xc] ;  /* 0x0000030000257ab9 */ /* 0x000fe20000000800 */
[C---:B---3--:R-:W-:Y:S01]  /*1f4e0*/  IMAD.SHL.U32 R26, R13.reuse, 0x80, RZ ;  /* 0x000000800d1a7824 */ /* 0x048fe200078e00ff */
[C---:B------:R-:W-:Y:S01]  /*1f4f0*/  LOP3.LUT R12, R13.reuse, 0x7f, RZ, 0xc0, !PT ;  /* 0x0000007f0d0c7812 */ /* 0x040fe200078ec0ff */
[C---:B------:R-:W-:Y:S01]  /*1f500*/  IMAD.SHL.U32 R9, R13.reuse, 0x2, RZ ;  /* 0x000000020d097824 */ /* 0x040fe200078e00ff */
[----:B------:R-:W-:Y:S01]  /*1f510*/  SHF.R.U32.HI R3, RZ, 0x1, R13 ;  /* 0x00000001ff037819 */ /* 0x000fe2000001160d */
[C---:B------:R-:W-:Y:S01]  /*1f520*/  IMAD.SHL.U32 R4, R13.reuse, 0x20, RZ ;  /* 0x000000200d047824 */ /* 0x040fe200078e00ff */
[----:B0-----:R-:W-:Y:S01]  /*1f530*/  LOP3.LUT R2, R26, 0x380, RZ, 0xc0, !PT ;  /* 0x000003801a027812 */ /* 0x001fe200078ec0ff */
[----:B------:R-:W-:Y:S01]  /*1f540*/  IMAD.SHL.U32 R6, R12, 0x10, RZ ;  /* 0x000000100c067824 */ /* 0x000fe200078e00ff */
[C---:B------:R-:W-:Y:S01]  /*1f550*/  LOP3.LUT P0, RZ, R13.reuse, 0x4, RZ, 0xc0, !PT ;  /* 0x000000040dff7812 */ /* 0x040fe2000780c0ff */
[----:B------:R-:W-:Y:S01]  /*1f560*/  IMAD.SHL.U32 R10, R13, 0x4, RZ ;  /* 0x000000040d0a7824 */ /* 0x000fe200078e00ff */
[----:B------:R-:W-:-:S02]  /*1f570*/  LOP3.LUT R3, R2, 0x30, R3, 0xf8, !PT ;  /* 0x0000003002037812 */ /* 0x000fc400078ef803 */
[----:B------:R-:W-:Y:S02]  /*1f580*/  LOP3.LUT R7, R6, 0x600, RZ, 0xc0, !PT ;  /* 0x0000060006077812 */ /* 0x000fe400078ec0ff */
[----:B------:R-:W-:Y:S02]  /*1f590*/  LOP3.LUT R5, R4, 0x80, RZ, 0xc0, !PT ;  /* 0x0000008004057812 */ /* 0x000fe400078ec0ff */
[----:B------:R-:W-:Y:S02]  /*1f5a0*/  LOP3.LUT R7, R7, 0x60, R4, 0xf8, !PT ;  /* 0x0000006007077812 */ /* 0x000fe400078ef804 */
[----:B------:R-:W-:Y:S02]  /*1f5b0*/  SHF.R.U32.HI R2, RZ, 0x3, R12 ;  /* 0x00000003ff027819 */ /* 0x000fe4000001160c */
[----:B------:R-:W-:Y:S01]  /*1f5c0*/  LOP3.LUT R24, R7, 0x100, R4, 0xf8, !PT ;  /* 0x0000010007187812 */ /* 0x000fe200078ef804 */
[----:B-1----:R-:W-:Y:S01]  /*1f5d0*/  IMAD.U32 R4, RZ, RZ, UR4 ;  /* 0x00000004ff047e24 */ /* 0x002fe2000f8e00ff */
[----:B------:R-:W-:-:S04]  /*1f5e0*/  LOP3.LUT R5, R5, 0x10, R13, 0xf8, !PT ;  /* 0x0000001005057812 */ /* 0x000fc800078ef80d */
[----:B------:R-:W-:Y:S02]  /*1f5f0*/  LEA R22, R4, R22, 0x18 ;  /* 0x0000001604167211 */ /* 0x000fe400078ec0ff */
[----:B------:R-:W-:-:S04]  /*1f600*/  LOP3.LUT R5, R5, 0x10, R10, 0x78, !PT ;  /* 0x0000001005057812 */ /* 0x000fc800078e780a */
[----:B------:R-:W-:Y:S02]  /*1f610*/  LOP3.LUT R24, R24, R5, RZ, 0xfc, !PT ;  /* 0x0000000518187212 */ /* 0x000fe400078efcff */
[----:B--2---:R-:W-:Y:S01]  /*1f620*/  R2UR UR5, R0 ;  /* 0x00000000000572ca */ /* 0x004fe200000e0000 */
[----:B------:R-:W-:-:S05]  /*1f630*/  IMAD.SHL.U32 R0, R13, 0x10, RZ ;  /* 0x000000100d007824 */ /* 0x000fca00078e00ff */
[----:B------:R-:W-:Y:S02]  /*1f640*/  LOP3.LUT R8, R0, 0x3f0, RZ, 0xc0, !PT ;  /* 0x000003f000087812 */ /* 0x000fe400078ec0ff */
[----:B------:R-:W-:Y:S02]  /*1f650*/  LOP3.LUT R3, R3, 0x70, R0, 0x78, !PT ;  /* 0x0000007003037812 */ /* 0x000fe400078e7800 */
[----:B------:R-:W-:Y:S02]  /*1f660*/  LOP3.LUT R9, R8, 0x70, R9, 0x78, !PT ;  /* 0x0000007008097812 */ /* 0x000fe400078e7809 */
[----:B------:R-:W-:Y:S01]  /*1f670*/  LOP3.LUT R26, R3, 0xc00, R26, 0xf8, !PT ;  /* 0x00000c00031a7812 */ /* 0x000fe200078ef81a */
[----:B------:R-:W-:Y:S01]  /*1f680*/  IMAD.MOV.U32 R3, RZ, RZ, 0x1 ;  /* 0x00000001ff037424 */ /* 0x000fe200078e00ff */
[----:B------:R-:W-:Y:S01]  /*1f690*/  LOP3.LUT R11, R9, 0x400, R6, 0xf8, !PT ;  /* 0x00000400090b7812 */ /* 0x000fe200078ef806 */
[----:B------:R-:W-:Y:S01]  /*1f6a0*/  ULOP3.LUT UR40, UR5, 0x2, URZ, 0xfc, !UPT ;  /* 0x0000000205287892 */ /* 0x000fe2000f8efc3f */
[----:B------:R-:W-:Y:S01]  /*1f6b0*/  LOP3.LUT R2, R2, 0x70, R0, 0xf8, !PT ;  /* 0x0000007002027812 */ /* 0x000fe200078ef800 */
[----:B------:R-:W-:Y:S01]  /*1f6c0*/  ULOP3.LUT UR36, UR5, 0x1, URZ, 0xfc, !UPT ;  /* 0x0000000105247892 */ /* 0x000fe2000f8efc3f */
[----:B------:R-:W-:Y:S01]  /*1f6d0*/  LOP3.LUT R34, R0, 0x70, RZ, 0xc0, !PT ;  /* 0x0000007000227812 */ /* 0x000fe200078ec0ff */
[----:B------:R-:W-:Y:S01]  /*1f6e0*/  STL [R1+0x20], R11 ;  /* 0x0000200b01007387 */ /* 0x000fe20000100800 */
[----:B------:R-:W-:-:S03]  /*1f6f0*/  IMAD.MOV.U32 R0, RZ, RZ, 0x1 ;  /* 0x00000001ff007424 */ /* 0x000fc600078e00ff */
[----:B------:R-:W-:Y:S04]  /*1f700*/  STL [R1+0x3c], RZ ;  /* 0x00003cff01007387 */ /* 0x000fe80000100800 */
[----:B------:R0:W-:Y:S04]  /*1f710*/  STL [R1+0x8], R3 ;  /* 0x0000080301007387 */ /* 0x0001e80000100800 */
[----:B------:R-:W-:Y:S01]  /*1f720*/  STL [R1+0x18], R4 ;  /* 0x0000180401007387 */ /* 0x000fe20000100800 */
[C---:B0-----:R-:W-:Y:S02]  /*1f730*/  VIADD R3, R26.reuse, 0x40 ;  /* 0x000000401a037836 */ /* 0x041fe40000000000 */
[----:B------:R-:W-:-:S05]  /*1f740*/  @P0 VIADD R3, R26, 0xffffffc0 ;  /* 0xffffffc01a030836 */ /* 0x000fca0000000000 */
[----:B------:R0:W-:Y:S04]  /*1f750*/  STL [R1+0x1c], R3 ;  /* 0x00001c0301007387 */ /* 0x0001e80000100800 */
[----:B------:R1:W-:Y:S01]  /*1f760*/  STL [R1+0x4], R0 ;  /* 0x0000040001007387 */ /* 0x0003e20000100800 */
[----:B0-----:R-:W-:Y:S01]  /*1f770*/  LOP3.LUT R3, R2, 0x80, RZ, 0xfc, !PT ;  /* 0x0000008002037812 */ /* 0x001fe200078efcff */
[----:B------:R-:W-:Y:S01]  /*1f780*/  IMAD.IADD R2, R22, 0x1, R11 ;  /* 0x0000000116027824 */ /* 0x000fe200078e020b */
[C---:B------:R-:W-:Y:S02]  /*1f790*/  LOP3.LUT R3, R24.reuse, 0x2800, RZ, 0xfc, !PT ;  /* 0x0000280018037812 */ /* 0x040fe400078efcff */
[C---:B-1----:R-:W-:Y:S02]  /*1f7a0*/  LOP3.LUT R0, R24.reuse, 0x1800, RZ, 0xfc, !PT ;  /* 0x0000180018007812 */ /* 0x042fe400078efcff */
[----:B------:R0:W-:Y:S01]  /*1f7b0*/  STL [R1+0x34], R2 ;  /* 0x0000340201007387 */ /* 0x0001e20000100800 */
[----:B------:R-:W-:-:S02]  /*1f7c0*/  LOP3.LUT R0, R24, 0x4800, RZ, 0xfc, !PT ;  /* 0x0000480018007812 */ /* 0x000fc400078efcff */
[----:B0-----:R-:W-:-:S07]  /*1f7d0*/  LOP3.LUT R2, R24, 0x3800, RZ, 0xfc, !PT ;  /* 0x0000380018027812 */ /* 0x001fce00078efcff */
.L_x_10660:
[----:B------:R-:W0:Y:S02]  /*1f7e0*/  LDC.64 R2, c[0x0][0xc88] ;  /* 0x00032200ff027b82 */ /* 0x000e240000000a00 */
[----:B0-----:R-:W-:-:S05]  /*1f7f0*/  IMAD.WIDE R2, R19, 0x4, R2 ;  /* 0x0000000413027825 */ /* 0x001fca00078e0202 */
[----:B--2--5:R-:W2:Y:S01]  /*1f800*/  LDG.E R25, desc[UR60][R2.64] ;  /* 0x0000003c02197981 */ /* 0x024ea2000c1e1900 */
[----:B------:R-:W-:Y:S05]  /*1f810*/  YIELD ;  /* 0x0000000000007946 */ /* 0x000fea0003800000 */
[----:B------:R-:W-:Y:S01]  /*1f820*/  ULDC.64 UR4, c[0x0][0xa28] ;  /* 0x00028a0000047ab9 */ /* 0x000fe20000000a00 */
[----:B------:R-:W-:Y:S01]  /*1f830*/  ULDC.64 UR8, c[0x0][0xa18] ;  /* 0x0002860000087ab9 */ /* 0x000fe20000000a00 */
[----:B------:R-:W-:Y:S01]  /*1f840*/  ISETP.NE.U32.AND P0, PT, RZ, UR4, PT ;  /* 0x00000004ff007c0c */ /* 0x000fe2000bf05070 */
[----:B-1----:R-:W-:Y:S01]  /*1f850*/  IMAD.MOV.U32 R10, RZ, RZ, RZ ;  /* 0x000000ffff0a7224 */ /* 0x002fe200078e00ff */
[----:B------:R-:W-:-:S02]  /*1f860*/  ULDC.64 UR6, c[0x0][0xa10] ;  /* 0x0002840000067ab9 */ /* 0x000fc40000000a00 */
[----:B------:R-:W-:Y:S02]  /*1f870*/  ISETP.NE.AND.EX P0, PT, RZ, UR5, PT, P0 ;  /* 0x00000005ff007c0c */ /* 0x000fe4000bf05300 */
[----:B------:R-:W-:-:S04]  /*1f880*/  ISETP.NE.U32.AND P2, PT, RZ, UR8, PT ;  /* 0x00000008ff007c0c */ /* 0x000fc8000bf45070 */
[----:B------:R-:W-:Y:S01]  /*1f890*/  ISETP.NE.AND.EX P2, PT, RZ, UR9, PT, P2 ;  /* 0x00000009ff007c0c */ /* 0x000fe2000bf45320 */
[----:B------:R-:W-:Y:S01]  /*1f8a0*/  IMAD.MOV.U32 R31, RZ, RZ, RZ ;  /* 0x000000ffff1f7224 */ /* 0x000fe200078e00ff */
[----:B--2-4-:R-:W-:-:S05]  /*1f8b0*/  SHF.R.S32.HI R0, RZ, 0x1f, R25 ;  /* 0x0000001fff007819 */ /* 0x014fca0000011419 */
        /* <DEDUP_REMOVED lines=13> */
[----:B-1----:R-:W-:Y:S01]  /*1f990*/  IADD3 R2, P3, R27, UR4, RZ ;  /* 0x000000041b027c10 */ /* 0x002fe2000ff7e0ff */
[----:B------:R-:W-:Y:S01]  /*1f9a0*/  ULDC UR4, c[0x0][0x288] ;  /* 0x0000a20000047ab9 */ /* 0x000fe20000000800 */
[----:B------:R-:W-:-:S02]  /*1f9b0*/  IADD3.X R5, R28, UR7, RZ, P4, !PT ;  /* 0x000000071c057c10 */ /* 0x000fc4000a7fe4ff */
[C---:B------:R-:W-:Y:S02]  /*1f9c0*/  IADD3.X R3, R28.reuse, UR5, RZ, P3, !PT ;  /* 0x000000051c037c10 */ /* 0x040fe40009ffe4ff */
[----:B------:R-:W-:Y:S01]  /*1f9d0*/  @P2 IADD3 R6, P3, R27, UR8, RZ ;  /* 0x000000081b062c10 */ /* 0x000fe2000ff7e0ff */
[----:B------:R-:W-:Y:S01]  /*1f9e0*/  IMAD.U32 R8, RZ, RZ, UR4 ;  /* 0x00000004ff087e24 */ /* 0x000fe2000f8e00ff */
[----:B------:R-:W-:Y:S01]  /*1f9f0*/  ULDC.64 UR4, c[0x0][0x418] ;  /* 0x0001060000047ab9 */ /* 0x000fe20000000a00 */
[----:B------:R-:W5:Y:S01]  /*1fa00*/  @P0 LDG.E R31, desc[UR60][R2.64] ;  /* 0x0000003c021f0981 */ /* 0x000f62000c1e1900 */
[----:B---3--:R-:W-:-:S03]  /*1fa10*/  @P2 IADD3.X R7, R28, UR9, RZ, P3, !PT ;  /* 0x000000091c072c10 */ /* 0x008fc60009ffe4ff */
        /* <DEDUP_REMOVED lines=10> */
[----:B---3--:R0:W-:Y:S01]  /*1fac0*/  STL [R1+0x24], R8 ;  /* 0x0000240801007387 */ /* 0x0081e20000100800 */
[----:B------:R-:W-:-:S03]  /*1fad0*/  IMAD.MOV.U32 R9, RZ, RZ, R8 ;  /* 0x000000ffff097224 */ /* 0x000fc600078e0008 */
[----:B--2---:R1:W-:Y:S01]  /*1fae0*/  STL [R1+0xc], R10 ;  /* 0x00000c0a01007387 */ /* 0x0043e20000100800 */
[----:B0-----:R-:W-:Y:S01]  /*1faf0*/  IMAD.U32 R8, RZ, RZ, UR4 ;  /* 0x00000004ff087e24 */ /* 0x001fe2000f8e00ff */
[----:B------:R-:W-:Y:S06]  /*1fb00*/  @P2 BRA `(.L_x_10549) ;  /* 0x0000000000142947 */ /* 0x000fec0003800000 */
[----:B------:R-:W-:Y:S05]  /*1fb10*/  @!P0 BRA `(.L_x_10549) ;  /* 0x0000000000108947 */ /* 0x000fea0003800000 */
[----:B------:R-:W2:Y:S04]  /*1fb20*/  LDG.E R7, desc[UR60][R2.64] ;  /* 0x0000003c02077981 */ /* 0x000ea8000c1e1900 */
[----:B------:R-:W2:Y:S02]  /*1fb30*/  LDG.E R2, desc[UR60][R2.64+0x4] ;  /* 0x0000043c02027981 */ /* 0x000ea4000c1e1900 */
[----:B--2---:R-:W-:-:S05]  /*1fb40*/  IMAD.IADD R9, R2, 0x1, -R7 ;  /* 0x0000000102097824 */ /* 0x004fca00078e0a07 */
[----:B------:R0:W-:Y:S02]  /*1fb50*/  STL [R1+0x24], R9 ;  /* 0x0000240901007387 */ /* 0x0001e40000100800 */
.L_x_10549:
        /* <DEDUP_REMOVED lines=14> */
.L_x_10550:
        /* <DEDUP_REMOVED lines=9> */
.L_x_10551:
        /* <DEDUP_REMOVED lines=8> */
[----:B--2---:R-:W-:Y:S01]  /*1fd50*/  @P1 IMAD.IADD R6, R4, 0x1, -R2 ;  /* 0x0000000104061824 */ /* 0x004fe200078e0a02 */
[----:B------:R-:W-:-:S02]  /*1fd60*/  SHF.L.U32 R2, R17, 0x7, RZ ;  /* 0x0000000711027819 */ /* 0x000fc400000006ff */
[----:B------:R-:W-:-:S03]  /*1fd70*/  SHF.R.U32.HI R4, RZ, 0x10, R7 ;  /* 0x00000010ff047819 */ /* 0x000fc60000011607 */
[----:B------:R-:W-:-:S04]  /*1fd80*/  VIADD R2, R2, 0x7f ;  /* 0x0000007f02027836 */ /* 0x000fc80000000000 */
[----:B---3--:R-:W-:-:S05]  /*1fd90*/  @P0 IMAD.HI.U32 R3, R2, R3, RZ ;  /* 0x0000000302030227 */ /* 0x008fca00078e00ff */
[----:B----4-:R-:W-:Y:S01]  /*1fda0*/  @P0 SHF.R.U32.HI R2, RZ, R5, R3 ;  /* 0x00000005ff020219 */ /* 0x010fe20000011603 */
[----:B-----5:R-:W-:-:S04]  /*1fdb0*/  IMAD.IADD R5, R8, 0x1, -R10 ;  /* 0x0000000108057824 */ /* 0x020fc800078e0a0a */
[----:B------:R-:W-:-:S04]  /*1fdc0*/  IMAD.IADD R29, R5, 0x1, R6 ;  /* 0x00000001051d7824 */ /* 0x000fc800078e0206 */
[C---:B------:R-:W-:Y:S01]  /*1fdd0*/  VIADD R3, R29.reuse, 0x9f ;  /* 0x0000009f1d037836 */ /* 0x040fe20000000000 */
[----:B------:R-:W-:-:S03]  /*1fde0*/  IADD3 R20, R29, 0xa0, -R9 ;  /* 0x000000a01d147810 */ /* 0x000fc60007ffe809 */
[----:B------:R-:W-:-:S04]  /*1fdf0*/  IMAD.HI R3, R3, 0x66666667, RZ ;  /* 0x6666666703037827 */ /* 0x000fc800078e02ff */
[----:B------:R-:W-:Y:S01]  /*1fe00*/  IMAD.IADD R2, R20, 0x1, R2 ;  /* 0x0000000114027824 */ /* 0x000fe200078e0202 */
[----:B------:R-:W-:-:S03]  /*1fe10*/  SHF.R.U32.HI R21, RZ, 0x1f, R3 ;  /* 0x0000001fff157819 */ /* 0x000fc60000011603 */
[----:B------:R-:W-:Y:S01]  /*1fe20*/  IMAD.HI R2, R2, 0x66666667, RZ ;  /* 0x6666666702027827 */ /* 0x000fe200078e02ff */
[----:B------:R-:W-:-:S04]  /*1fe30*/  LEA.HI.SX32 R21, R3, R21, 0x1a ;  /* 0x0000001503157211 */ /* 0x000fc800078fd2ff */
[----:B------:R-:W-:-:S04]  /*1fe40*/  SHF.R.U32.HI R8, RZ, 0x1f, R2 ;  /* 0x0000001fff087819 */ /* 0x000fc80000011602 */
[----:B------:R-:W-:Y:S01]  /*1fe50*/  LEA.HI.SX32 R8, R2, R8, 0x1a ;  /* 0x0000000802087211 */ /* 0x000fe200078fd2ff */
[----:B------:R-:W-:-:S03]  /*1fe60*/  IMAD.MOV.U32 R2, RZ, RZ, RZ ;  /* 0x000000ffff027224 */ /* 0x000fc600078e00ff */
        /* <DEDUP_REMOVED lines=32> */
.L_x_10553:
[----:B------:R-:W-:Y:S05]  /*20070*/  BSYNC B0 ;  /* 0x0000000000007941 */ /* 0x000fea0003800000 */
.L_x_10552:
        /* <DEDUP_REMOVED lines=25> */
.L_x_10847:
[----:B---3--:R-:W-:Y:S02]  /*20210*/  ISETP.NE.AND P0, PT, R14, RZ, PT ;  /* 0x000000ff0e00720c */ /* 0x008fe40003f05270 */
[----:B------:R-:W-:-:S11]  /*20220*/  PLOP3.LUT P6, PT, PT, PT, PT, 0x8, 0x0 ;  /* 0x000000000000781c */ /* 0x000fd60003fce170 */
[----:B------:R-:W-:Y:S05]  /*20230*/  @P0 BRA `(.L_x_10557) ;  /* 0x00000000000c0947 */ /* 0x000fea0003800000 */
[----:B------:R-:W-:-:S03]  /*20240*/  UMOV UR4, 0xffffffff ;  /* 0xffffffff00047882 */ /* 0x000fc60000000000 */
[----:B------:R-:W-:Y:S05]  /*20250*/  BRA.DIV UR4, `(.L_x_10558) ;  /* 0x000000b204907947 */ /* 0x000fea000b800000 */
[----:B------:R-:W-:-:S13]  /*20260*/  ELECT P6, URZ, PT ;  /* 0x00000000003f782f */ /* 0x000fda00038c0000 */
.L_x_10557:
        /* <DEDUP_REMOVED lines=9> */
.L_x_10850:
[----:B------:R-:W-:Y:S05]  /*20300*/  BSYNC B1 ;  /* 0x0000000000017941 */ /* 0x000fea0003800000 */
.L_x_10559:
[----:B------:R-:W-:Y:S04]  /*20310*/  BSSY B1, `(.L_x_10561) ;  /* 0x000004e000017945 */ /* 0x000fe80003800000 */
[----:B------:R-:W-:Y:S05]  /*20320*/  @!P6 BRA `(.L_x_10562) ;  /* 0x000000040030e947 */ /* 0x000fea0003800000 */
[----:B------:R-:W3:Y:S01]  /*20330*/  LDL R7, [R1+0x8] ;  /* 0x0000080001077983 */ /* 0x000ee20000100800 */
[----:B--2---:R-:W-:Y:S01]  /*20340*/  IMAD R6, R36, 0x8, R22 ;  /* 0x0000000824067824 */ /* 0x004fe200078e0216 */
[----:B------:R-:W2:Y:S01]  /*20350*/  S2R R8, SR_TID.X ;  /* 0x0000000000087919 */ /* 0x000ea20000002100 */
[----:B------:R-:W-:Y:S01]  /*20360*/  BSSY B2, `(.L_x_10563) ;  /* 0x0000006000027945 */ /* 0x000fe20003800000 */
[----:B--2---:R-:W-:-:S04]  /*20370*/  LOP3.LUT R8, R8, 0x7f, RZ, 0xc0, !PT ;  /* 0x0000007f08087812 */ /* 0x004fc800078ec0ff */
[----:B------:R-:W-:Y:S02]  /*20380*/  ISETP.NE.AND P1, PT, R8, RZ, PT ;  /* 0x000000ff0800720c */ /* 0x000fe40003f25270 */
[----:B---3--:R-:W-:-:S04]  /*20390*/  SHF.L.U32 R7, R7, 0x1f, RZ ;  /* 0x0000001f07077819 */ /* 0x008fc800000006ff */
[----:B------:R-:W2:Y:S02]  /*203a0*/  SYNCS.PHASECHK.TRANS64.TRYWAIT P0, [R6+URZ+0x228a0], R7 ;  /* 0x0228a007060075a7 */ /* 0x000ea4000800017f */
[----:B--2---:R-:W-:Y:S05]  /*203b0*/  @!P0 BRA `(.L_x_10564) ;  /* 0x000000b0006c8947 */ /* 0x004fea0003800000 */
.L_x_10851:
[----:B------:R-:W-:Y:S05]  /*203c0*/  BSYNC B2 ;  /* 0x0000000000027941 */ /* 0x000fea0003800000 */
.L_x_10563:
[----:B------:R-:W-:Y:S04]  /*203d0*/  BSSY B2, `(.L_x_10565) ;  /* 0x0000009000027945 */ /* 0x000fe80003800000 */
[----:B------:R-:W-:Y:S05]  /*203e0*/  @P1 BRA `(.L_x_10566) ;  /* 0x00000000001c1947 */ /* 0x000fea0003800000 */
[----:B------:R-:W0:Y:S02]  /*203f0*/  S2R R8, SR_TID.X ;  /* 0x0000000000087919 */ /* 0x000e240000002100 */
[----:B0-----:R-:W-:Y:S01]  /*20400*/  LOP3.LUT R9, R8, 0x1f, RZ, 0xc0, !PT ;  /* 0x0000001f08097812 */ /* 0x001fe200078ec0ff */
[----:B------:R-:W-:-:S03]  /*20410*/  IMAD.MOV.U32 R8, RZ, RZ, 0x5000 ;  /* 0x00005000ff087424 */ /* 0x000fc600078e00ff */
[----:B------:R-:W-:Y:S01]  /*20420*/  ISETP.NE.AND P0, PT, R9, RZ, PT ;  /* 0x000000ff0900720c */ /* 0x000fe20003f05270 */
[----:B------:R3:W-:-:S12]  /*20430*/  SYNCS.ARRIVE.TRANS64 RZ, [R6+URZ+0x22890], R8 ;  /* 0x0228900806ff79a7 */ /* 0x0007d8000800003f */
[----:B---3--:R-:W-:Y:S05]  /*20440*/  @!P0 BRA `(.L_x_10566) ;  /* 0x0000000000048947 */ /* 0x008fea0003800000 */
[----:B------:R-:W-:Y:S01]  /*20450*/  BPT.TRAP 0x1 ;  /* 0x000000040000795c */ /* 0x000fe20000300000 */
.L_x_10566:
[----:B------:R-:W-:Y:S05]  /*20460*/  BSYNC B2 ;  /* 0x0000000000027941 */ /* 0x000fea0003800000 */
.L_x_10565:
[----:B------:R-:W-:Y:S01]  /*20470*/  IMAD.MOV.U32 R12, RZ, RZ, RZ ;  /* 0x000000ffff0c7224 */ /* 0x000fe200078e00ff */
[----:B------:R-:W-:Y:S01]  /*20480*/  UIADD3 UR4, UP0, UR38, 0x570, URZ ;  /* 0x0000057026047890 */ /* 0x000fe2000ff1e03f */
[----:B0-----:R-:W-:Y:S01]  /*20490*/  IMAD R9, R3, 0xa0, R0 ;  /* 0x000000a003097824 */ /* 0x001fe200078e0200 */
[----:B------:R-:W-:Y:S01]  /*204a0*/  PLOP3.LUT P0, PT, PT, PT, PT, 0x80, 0x0 ;  /* 0x000000000000781c */ /* 0x000fe20003f0f070 */
[----:B------:R-:W-:Y:S01]  /*204b0*/  IMAD R8, R36, 0x5000, R22 ;  /* 0x0000500024087824 */ /* 0x000fe200078e0216 */
[----:B------:R-:W-:Y:S01]  /*204c0*/  R2UR UR10, R12 ;  /* 0x000000000c0a72ca */ /* 0x000fe200000e0000 */
[----:B------:R-:W-:Y:S01]  /*204d0*/  VIADD R9, R9, 0xffffff60 ;  /* 0xffffff6009097836 */ /* 0x000fe20000000000 */
[----:B------:R-:W-:Y:S01]  /*204e0*/  UIADD3.X UR5, URZ, UR39, URZ, UP0, !UPT ;  /* 0x000000273f057290 */ /* 0x000fe200087fe43f */
[----:B-1----:R-:W-:Y:S01]  /*204f0*/  VIADD R10, R6, 0x22890 ;  /* 0x00022890060a7836 */ /* 0x002fe20000000000 */
[----:B------:R-:W-:Y:S01]  /*20500*/  UMOV UR6, 0x0 ;  /* 0x0000000000067882 */ /* 0x000fe20000000000 */
[----:B------:R-:W-:Y:S01]  /*20510*/  VIADD R11, R8, 0x18400 ;  /* 0x00018400080b7836 */ /* 0x000fe20000000000 */
[----:B------:R-:W-:-:S09]  /*20520*/  UMOV UR7, 0x12f00000 ;  /* 0x12f0000000077882 */ /* 0x000fd20000000000 */
.L_x_10567:
        /* <DEDUP_REMOVED lines=13> */
.L_x_10852:
[----:B------:R-:W-:Y:S05]  /*20600*/  BSYNC B2 ;  /* 0x0000000000027941 */ /* 0x000fea0003800000 */
.L_x_10568:
[----:B------:R-:W-:Y:S01]  /*20610*/  BSSY B2, `(.L_x_10570) ;  /* 0x000000b000027945 */ /* 0x000fe20003800000 */
[----:B------:R-:W-:Y:S02]  /*20620*/  IMAD.MOV.U32 R10, RZ, RZ, 0x0 ;  /* 0x00000000ff0a7424 */ /* 0x000fe400078e00ff */
[----:B------:R-:W-:Y:S01]  /*20630*/  IMAD.MOV.U32 R11, RZ, RZ, 0x12f00000 ;  /* 0x12f00000ff0b7424 */ /* 0x000fe200078e00ff */
[----:B------:R-:W-:Y:S06]  /*20640*/  @P1 BRA `(.L_x_10571) ;  /* 0x00000000001c1947 */ /* 0x000fec0003800000 */
[----:B------:R-:W1:Y:S01]  /*20650*/  S2R R13, SR_TID.X ;  /* 0x00000000000d7919 */ /* 0x000e620000002100 */
[----:B0-2---:R-:W-:-:S04]  /*20660*/  IMAD.MOV.U32 R7, RZ, RZ, 0x5000 ;  /* 0x00005000ff077424 */ /* 0x005fc800078e00ff */
[----:B------:R3:W-:Y:S01]  /*20670*/  SYNCS.ARRIVE.TRANS64 RZ, [R6+URZ+0x228b0], R7 ;  /* 0x0228b00706ff79a7 */ /* 0x0007e2000800003f */
[----:B-1----:R-:W-:-:S04]  /*20680*/  LOP3.LUT R13, R13, 0x1f, RZ, 0xc0, !PT ;  /* 0x0000001f0d0d7812 */ /* 0x002fc800078ec0ff */
[----:B------:R-:W-:-:S13]  /*20690*/  ISETP.NE.AND P0, PT, R13, RZ, PT ;  /* 0x000000ff0d00720c */ /* 0x000fda0003f05270 */
[----:B---3--:R-:W-:Y:S05]  /*206a0*/  @!P0 BRA `(.L_x_10571) ;  /* 0x0000000000048947 */ /* 0x008fea0003800000 */
[----:B------:R-:W-:Y:S01]  /*206b0*/  BPT.TRAP 0x1 ;  /* 0x000000040000795c */ /* 0x000fe20000300000 */
.L_x_10571:
[----:B------:R-:W-:Y:S05]  /*206c0*/  BSYNC B2 ;  /* 0x0000000000027941 */ /* 0x000fea0003800000 */
.L_x_10570:
[----:B------:R-:W-:Y:S01]  /*206d0*/  R2UR UR10, R12 ;  /* 0x000000000c0a72ca */ /* 0x000fe200000e0000 */
[----:B------:R-:W-:Y:S01]  /*206e0*/  UIADD3 UR4, UP0, UR38, 0x670, URZ ;  /* 0x0000067026047890 */ /* 0x000fe2000ff1e03f */
[----:B------:R-:W-:Y:S01]  /*206f0*/  R2UR UR6, R10 ;  /* 0x000000000a0672ca */ /* 0x000fe200000e0000 */
[----:B------:R-:W-:Y:S01]  /*20700*/  VIADD R8, R8, 0xa400 ;  /* 0x0000a40008087836 */ /* 0x000fe20000000000 */
[----:B------:R-:W-:Y:S01]  /*20710*/  R2UR UR7, R11 ;  /* 0x000000000b0772ca */ /* 0x000fe200000e0000 */
[----:B------:R-:W-:Y:S01]  /*20720*/  UIADD3.X UR5, URZ, UR39, URZ, UP0, !UPT ;  /* 0x000000273f057290 */ /* 0x000fe200087fe43f */
[----:B------:R-:W-:Y:S02]  /*20730*/  PLOP3.LUT P0, PT, PT, PT, PT, 0x80, 0x0 ;  /* 0x000000000000781c */ /* 0x000fe40003f0f070 */
[----:B0-2---:R-:W-:-:S11]  /*20740*/  IADD3 R6, R6, 0x228b0, RZ ;  /* 0x000228b006067810 */ /* 0x005fd60007ffe0ff */
.L_x_10572:
        /* <DEDUP_REMOVED lines=10> */
.L_x_10562:
[----:B------:R-:W-:Y:S05]  /*207f0*/  BSYNC B1 ;  /* 0x0000000000017941 */ /* 0x000fea0003800000 */
.L_x_10561:
[----:B------:R-:W3:Y:S01]  /*20800*/  LDL.LU R7, [R1+0x8] ;  /* 0x0000080001077983 */ /* 0x000ee20000300800 */
[----:B------:R-:W-:Y:S01]  /*20810*/  VIADD R36, R36, 0x1 ;  /* 0x0000000124247836 */ /* 0x000fe20000000000 */
[----:B------:R-:W-:Y:S01]  /*20820*/  PLOP3.LUT P0, PT, PT, PT, PT, 0x8, 0x0 ;  /* 0x000000000000781c */ /* 0x000fe20003f0e170 */
[----:B------:R-:W-:-:S03]  /*20830*/  VIADD R3, R3, 0xfffffffe ;  /* 0xfffffffe03037836 */ /* 0x000fc60000000000 */
[C---:B------:R-:W-:Y:S02]  /*20840*/  ISETP.NE.AND P1, PT, R36.reuse, 0x2, PT ;  /* 0x000000022400780c */ /* 0x040fe40003f25270 */
[----:B------:R-:W-:Y:S02]  /*20850*/  ISETP.GE.AND P2, PT, R3, R5, PT ;  /* 0x000000050300720c */ /* 0x000fe40003f46270 */
[----:B--2---:R-:W-:Y:S02]  /*20860*/  SEL R6, RZ, 0x1, P1 ;  /* 0x00000001ff067807 */ /* 0x004fe40000800000 */
[----:B------:R-:W-:Y:S02]  /*20870*/  SEL R36, R36, RZ, P1 ;  /* 0x000000ff24247207 */ /* 0x000fe40000800000 */
[----:B---3--:R-:W-:-:S05]  /*20880*/  LOP3.LUT R7, R7, R6, RZ, 0x3c, !PT ;  /* 0x0000000607077212 */ /* 0x008fca00078e3cff */
[----:B------:R2:W-:Y:S02]  /*20890*/  STL [R1+0x8], R7 ;  /* 0x0000080701007387 */ /* 0x0005e40000100800 */
[----:B------:R-:W-:Y:S05]  /*208a0*/  @!P2 BRA `(.L_x_10555) ;  /* 0x000000040064a947 */ /* 0x000fea0003800000 */
.L_x_10585:
[----:B------:R-:W-:Y:S05]  /*208b0*/  YIELD ;  /* 0x0000000000007946 */ /* 0x000fea0003800000 */
[----:B------:R-:W-:Y:S04]  /*208c0*/  BSSY B1, `(.L_x_10573) ;  /* 0x000004d000017945 */ /* 0x000fe80003800000 */
[----:B---3--:R-:W-:Y:S05]  /*208d0*/  @!P6 BRA `(.L_x_10574) ;  /* 0x00000004002ce947 */ /* 0x008fea0003800000 */
[----:B--2---:R-:W2:Y:S01]  /*208e0*/  LDL R7, [R1+0x8] ;  /* 0x0000080001077983 */ /* 0x004ea20000100800 */
[----:B------:R-:W3:Y:S02]  /*208f0*/  S2R R6, SR_TID.X ;  /* 0x0000000000067919 */ /* 0x000ee40000002100 */
[----:B---3--:R-:W-:Y:S01]  /*20900*/  LOP3.LUT R8, R6, 0x7f, RZ, 0xc0, !PT ;  /* 0x0000007f06087812 */ /* 0x008fe200078ec0ff */
[----:B------:R-:W-:Y:S01]  /*20910*/  IMAD R6, R36, 0x8, R22 ;  /* 0x0000000824067824 */ /* 0x000fe200078e0216 */
[----:B------:R-:W-:Y:S02]  /*20920*/  BSSY B2, `(.L_x_10575) ;  /* 0x0000005000027945 */ /* 0x000fe40003800000 */
[----:B------:R-:W-:Y:S02]  /*20930*/  ISETP.NE.AND P2, PT, R8, RZ, PT ;  /* 0x000000ff0800720c */ /* 0x000fe40003f45270 */
[----:B--2---:R-:W-:-:S04]  /*20940*/  SHF.L.U32 R7, R7, 0x1f, RZ ;  /* 0x0000001f07077819 */ /* 0x004fc800000006ff */
[----:B------:R-:W2:Y:S02]  /*20950*/  SYNCS.PHASECHK.TRANS64.TRYWAIT P1, [R6+URZ+0x228a0], R7 ;  /* 0x0228a007060075a7 */ /* 0x000ea4000802017f */
[----:B--2---:R-:W-:Y:S05]  /*20960*/  @!P1 BRA `(.L_x_10576) ;  /* 0x000000ac00289947 */ /* 0x004fea0003800000 */
.L_x_10853:
[----:B------:R-:W-:Y:S05]  /*20970*/  BSYNC B2 ;  /* 0x0000000000027941 */ /* 0x000fea0003800000 */
.L_x_10575:
        /* <DEDUP_REMOVED lines=9> */
.L_x_10578:
[----:B------:R-:W-:Y:S05]  /*20a10*/  BSYNC B2 ;  /* 0x0000000000027941 */ /* 0x000fea0003800000 */
.L_x_10577:
[----:B------:R-:W-:Y:S01]  /*20a20*/  IMAD.MOV.U32 R12, RZ, RZ, RZ ;  /* 0x000000ffff0c7224 */ /* 0x000fe200078e00ff */
[----:B------:R-:W-:Y:S01]  /*20a30*/  UIADD3 UR4, UP0, UR38, 0x570, URZ ;  /* 0x0000057026047890 */ /* 0x000fe2000ff1e03f */
[----:B------:R-:W-:Y:S01]  /*20a40*/  IMAD R8, R36, 0x5000, R22 ;  /* 0x0000500024087824 */ /* 0x000fe200078e0216 */
[----:B------:R-:W-:Y:S01]  /*20a50*/  PLOP3.LUT P1, PT, PT, PT, PT, 0x80, 0x0 ;  /* 0x000000000000781c */ /* 0x000fe20003f2f070 */
[----:B0-----:R-:W-:Y:S01]  /*20a60*/  IMAD R9, R3, 0xa0, R0 ;  /* 0x000000a003097824 */ /* 0x001fe200078e0200 */
[----:B------:R-:W-:Y:S01]  /*20a70*/  R2UR UR10, R12 ;  /* 0x000000000c0a72ca */ /* 0x000fe200000e0000 */
[----:B-1----:R-:W-:Y:S01]  /*20a80*/  VIADD R10, R6, 0x22890 ;  /* 0x00022890060a7836 */ /* 0x002fe20000000000 */
[----:B------:R-:W-:Y:S01]  /*20a90*/  UIADD3.X UR5, URZ, UR39, URZ, UP0, !UPT ;  /* 0x000000273f057290 */ /* 0x000fe200087fe43f */
[----:B------:R-:W-:Y:S01]  /*20aa0*/  VIADD R11, R8, 0x18400 ;  /* 0x00018400080b7836 */ /* 0x000fe20000000000 */
[----:B------:R-:W-:Y:S01]  /*20ab0*/  UMOV UR6, 0x0 ;  /* 0x0000000000067882 */ /* 0x000fe20000000000 */
[----:B------:R-:W-:-:S10]  /*20ac0*/  UMOV UR7, 0x12f00000 ;  /* 0x12f0000000077882 */ /* 0x000fd40000000000 */
.L_x_10579:
        /* <DEDUP_REMOVED lines=13> */
.L_x_10854:
[----:B------:R-:W-:Y:S05]  /*20ba0*/  BSYNC B2 ;  /* 0x0000000000027941 */ /* 0x000fea0003800000 */
.L_x_10580:
        /* <DEDUP_REMOVED lines=11> */
.L_x_10583:
[----:B------:R-:W-:Y:S05]  /*20c60*/  BSYNC B2 ;  /* 0x0000000000027941 */ /* 0x000fea0003800000 */
.L_x_10582:
[----:B------:R-:W-:Y:S01]  /*20c70*/  R2UR UR10, R12 ;  /* 0x000000000c0a72ca */ /* 0x000fe200000e0000 */
[----:B------:R-:W-:Y:S01]  /*20c80*/  UIADD3 UR4, UP0, UR38, 0x670, URZ ;  /* 0x0000067026047890 */ /* 0x000fe2000ff1e03f */
[----:B------:R-:W-:Y:S01]  /*20c90*/  R2UR UR6, R10 ;  /* 0x000000000a0672ca */ /* 0x000fe200000e0000 */
[----:B------:R-:W-:Y:S01]  /*20ca0*/  VIADD R8, R8, 0xa400 ;  /* 0x0000a40008087836 */ /* 0x000fe20000000000 */
[----:B------:R-:W-:Y:S01]  /*20cb0*/  R2UR UR7, R11 ;  /* 0x000000000b0772ca */ /* 0x000fe200000e0000 */
[----:B0-2---:R-:W-:Y:S01]  /*20cc0*/  VIADD R6, R6, 0x228b0 ;  /* 0x000228b006067836 */ /* 0x005fe20000000000 */
[----:B------:R-:W-:Y:S01]  /*20cd0*/  PLOP3.LUT P1, PT, PT, PT, PT, 0x80, 0x0 ;  /* 0x000000000000781c */ /* 0x000fe20003f2f070 */
[----:B------:R-:W-:-:S12]  /*20ce0*/  UIADD3.X UR5, URZ, UR39, URZ, UP0, !UPT ;  /* 0x000000273f057290 */ /* 0x000fd800087fe43f */
.L_x_10584:
        /* <DEDUP_REMOVED lines=10> */
.L_x_10574:
[----:B------:R-:W-:Y:S05]  /*20d90*/  BSYNC B1 ;  /* 0x0000000000017941 */ /* 0x000fea0003800000 */
.L_x_10573:
[----:B--2---:R-:W2:Y:S01]  /*20da0*/  LDL.LU R7, [R1+0x8] ;  /* 0x0000080001077983 */ /* 0x004ea20000300800 */
[----:B------:R-:W-:Y:S01]  /*20db0*/  VIADD R36, R36, 0x1 ;  /* 0x0000000124247836 */ /* 0x000fe20000000000 */
[C---:B------:R-:W-:Y:S02]  /*20dc0*/  ISETP.GT.AND P2, PT, R3.reuse, R5, PT ;  /* 0x000000050300720c */ /* 0x040fe40003f44270 */
[----:B------:R-:W-:Y:S02]  /*20dd0*/  IADD3 R3, R3, -0x1, RZ ;  /* 0xffffffff03037810 */ /* 0x000fe40007ffe0ff */
[----:B------:R-:W-:-:S04]  /*20de0*/  ISETP.NE.AND P1, PT, R36, 0x2, PT ;  /* 0x000000022400780c */ /* 0x000fc80003f25270 */
[----:B------:R-:W-:Y:S02]  /*20df0*/  SEL R6, RZ, 0x1, P1 ;  /* 0x00000001ff067807 */ /* 0x000fe40000800000 */
[----:B------:R-:W-:Y:S02]  /*20e00*/  SEL R36, R36, RZ, P1 ;  /* 0x000000ff24247207 */ /* 0x000fe40000800000 */
[----:B--2---:R-:W-:-:S05]  /*20e10*/  LOP3.LUT R7, R7, R6, RZ, 0x3c, !PT ;  /* 0x0000000607077212 */ /* 0x004fca00078e3cff */
[----:B------:R3:W-:Y:S01]  /*20e20*/  STL [R1+0x8], R7 ;  /* 0x0000080701007387 */ /* 0x0007e20000100800 */
[----:B------:R-:W-:Y:S05]  /*20e30*/  @P2 BRA `(.L_x_10585) ;  /* 0xfffffff8009c2947 */ /* 0x000fea000383ffff */
.L_x_10555:
[----:B------:R-:W-:Y:S05]  /*20e40*/  BSYNC B0 ;  /* 0x0000000000007941 */ /* 0x000fea0003800000 */
.L_x_10554:
[----:B------:R-:W4:Y:S01]  /*20e50*/  LDC R0, c[0x0][0x448] ;  /* 0x00011200ff007b82 */ /* 0x000f220000000800 */
[----:B------:R-:W-:Y:S01]  /*20e60*/  LEA R2, R17, 0x7f, 0x7 ;  /* 0x0000007f11027811 */ /* 0x000fe200078e38ff */
[----:B------:R-:W-:Y:S06]  /*20e70*/  @!P0 WARPSYNC.ALL ;  /* 0x0000000000008948 */ /* 0x000fec0003800000 */
[----:B------:R-:W-:Y:S01]  /*20e80*/  @!P0 BAR.SYNC.DEFER_BLOCKING 0xc, 0x180 ;  /* 0x0306000000008b1d */ /* 0x000fe20000010000 */
[----:B------:R-:W-:Y:S01]  /*20e90*/  ISETP.NE.AND P2, PT, R4, RZ, PT ;  /* 0x000000ff0400720c */ /* 0x000fe20003f45270 */
[----:B------:R-:W-:-:S04]  /*20ea0*/  IMAD.MOV.U32 R30, RZ, RZ, RZ ;  /* 0x000000ffff1e7224 */ /* 0x000fc800078e00ff */
[----:B------:R-:W-:Y:S08]  /*20eb0*/  BSSY B0, `(.L_x_10586) ;  /* 0x0000028000007945 */ /* 0x000ff00003800000 */
[----:B------:R-:W0:Y:S01]  /*20ec0*/  @!P2 LDC R4, c[0x0][0x9f0] ;  /* 0x00027c00ff04ab82 */ /* 0x000e220000000800 */
[----:B----4-:R-:W-:-:S13]  /*20ed0*/  ISETP.NE.AND P1, PT, R0, 0x1, PT ;  /* 0x000000010000780c */ /* 0x010fda0003f25270 */
[----:B------:R-:W4:Y:S08]  /*20ee0*/  @P1 LDC R0, c[0x0][0x44c] ;  /* 0x00011300ff001b82 */ /* 0x000f300000000800 */
[----:B------:R-:W5:Y:S01]  /*20ef0*/  @P1 LDC R3, c[0x0][0x450] ;  /* 0x00011400ff031b82 */ /* 0x000f620000000800 */
[----:B----4-:R-:W-:-:S05]  /*20f00*/  @P1 IMAD.HI.U32 R0, R2, R0, RZ ;  /* 0x0000000002001227 */ /* 0x010fca00078e00ff */
[----:B-----5:R-:W-:-:S05]  /*20f10*/  @P1 SHF.R.U32.HI R2, RZ, R3, R0 ;  /* 0x00000003ff021219 */ /* 0x020fca0000011600 */
[----:B------:R-:W-:-:S04]  /*20f20*/  IMAD.IADD R0, R20, 0x1, R2 ;  /* 0x0000000114007824 */ /* 0x000fc800078e0202 */
[----:B------:R-:W-:-:S05]  /*20f30*/  IMAD.HI R0, R0, 0x66666667, RZ ;  /* 0x6666666700007827 */ /* 0x000fca00078e02ff */
[----:B------:R-:W-:-:S04]  /*20f40*/  SHF.R.U32.HI R2, RZ, 0x1f, R0 ;  /* 0x0000001fff027819 */ /* 0x000fc80000011600 */
[----:B------:R-:W-:-:S04]  /*20f50*/  LEA.HI.SX32 R2, R0, R2, 0x1a ;  /* 0x0000000200027211 */ /* 0x000fc800078fd2ff */
[----:B------:R-:W-:-:S04]  /*20f60*/  VIMNMX R21, R21, R2, PT ;  /* 0x0000000215157248 */ /* 0x000fc80003fe0100 */
[----:B------:R-:W-:-:S13]  /*20f70*/  ISETP.GE.AND P1, PT, R21, 0x1, PT ;  /* 0x000000011500780c */ /* 0x000fda0003f26270 */
[----:B0-----:R-:W-:Y:S05]  /*20f80*/  @!P1 BRA `(.L_x_10587) ;  /* 0x0000000000689947 */ /* 0x001fea0003800000 */
[-C--:B------:R-:W-:Y:S02]  /*20f90*/  IABS R0, R4.reuse ;  /* 0x0000000400007213 */ /* 0x080fe40000000000 */
        /* <DEDUP_REMOVED lines=25> */
.L_x_10587:
[----:B------:R-:W-:Y:S05]  /*21130*/  BSYNC B0 ;  /* 0x0000000000007941 */ /* 0x000fea0003800000 */
.L_x_10586:
[----:B------:R-:W-:-:S05]  /*21140*/  IMAD R0, R23, R30, RZ ;  /* 0x0000001e17007224 */ /* 0x000fca00078e02ff */
        /* <DEDUP_REMOVED lines=10> */
[----:B------:R-:W4:Y:S01]  /*211f0*/  LDC.64 R2, c[0x0][0xc60] ;  /* 0x00031800ff027b82 */ /* 0x000f220000000a00 */
[----:B------:R-:W0:Y:S02]  /*21200*/  FLO.U32 R0, UR4 ;  /* 0x0000000400007d00 */ /* 0x000e2400080e0000 */
[----:B0-----:R-:W-:-:S06]  /*21210*/  ISETP.EQ.U32.AND P0, PT, R0, R5, PT ;  /* 0x000000050000720c */ /* 0x001fcc0003f02070 */
[----:B------:R-:W4:Y:S07]  /*21220*/  POPC R5, UR4 ;  /* 0x0000000400057d09 */ /* 0x000f2e0008000000 */
[----:B----4-:R-:W4:Y:S01]  /*21230*/  @P0 ATOMG.E.ADD.STRONG.GPU PT, R3, desc[UR60][R2.64], R5 ;  /* 0x00000005020309a8 */ /* 0x010f2200081ee1fc */
[----:B------:R-:W0:Y:S02]  /*21240*/  S2R R4, SR_LTMASK ;  /* 0x0000000000047919 */ /* 0x000e240000003900 */
[----:B0-----:R-:W-:-:S04]  /*21250*/  LOP3.LUT R4, R4, UR4, RZ, 0xc0, !PT ;  /* 0x0000000404047c12 */ /* 0x001fc8000f8ec0ff */
[----:B--23--:R-:W0:Y:S01]  /*21260*/  POPC R7, R4 ;  /* 0x0000000400077309 */ /* 0x00ce220000000000 */
[----:B----4-:R-:W0:Y:S02]  /*21270*/  SHFL.IDX PT, R0, R3, R0, 0x1f ;  /* 0x00001f0003007589 */ /* 0x010e2400000e0000 */
[----:B0-----:R-:W-:Y:S01]  /*21280*/  IADD3 R16, R0, UR37, R7 ;  /* 0x0000002500107c10 */ /* 0x001fe2000fffe007 */
[----:B------:R-:W-:Y:S06]  /*21290*/  BRA `(.L_x_10589) ;  /* 0x0000004c00507947 */ /* 0x000fec0003800000 */
.L_x_10588:
        /* <DEDUP_REMOVED lines=10> */
[----:B------:R-:W0:Y:S01]  /*21340*/  LDC.64 R2, c[0x4][R2] ;  /* 0x0100000002027b82 */ /* 0x000e220000000a00 */
[----:B------:R-:W-:Y:S02]  /*21350*/  IMAD.U32 R6, RZ, RZ, UR8 ;  /* 0x00000008ff067e24 */ /* 0x000fe4000f8e00ff */
[----:B--23--:R-:W-:Y:S02]  /*21360*/  IMAD.U32 R7, RZ, RZ, UR9 ;  /* 0x00000009ff077e24 */ /* 0x00cfe4000f8e00ff */
[----:B-1----:R-:W-:-:S02]  /*21370*/  IMAD.U32 R10, RZ, RZ, UR4 ;  /* 0x00000004ff0a7e24 */ /* 0x002fc4000f8e00ff */
[----:B------:R-:W-:Y:S02]  /*21380*/  IMAD.U32 R11, RZ, RZ, UR5 ;  /* 0x00000005ff0b7e24 */ /* 0x000fe4000f8e00ff */
[----:B------:R-:W-:Y:S02]  /*21390*/  IMAD.MOV.U32 R8, RZ, RZ, 0x70 ;  /* 0x00000070ff087424 */ /* 0x000fe400078e00ff */
[----:B------:R-:W-:Y:S02]  /*213a0*/  IMAD.MOV.U32 R12, RZ, RZ, 0x1 ;  /* 0x00000001ff0c7424 */ /* 0x000fe400078e00ff */
[----:B------:R-:W-:-:S07]  /*213b0*/  IMAD.MOV.U32 R13, RZ, RZ, RZ ;  /* 0x000000ffff0d7224 */ /* 0x000fce00078e00ff */
[----:B------:R-:W-:-:S07]  /*213c0*/  LEPC R20, `(.L_x_10591) ;  /* 0x000000001014794e */ /* 0x000fce0000000000 */
[----:B0-----:R-:W-:Y:S05]  /*213d0*/  CALL.ABS.NOINC R2 ;  /* 0x0000000002007343 */ /* 0x001fea0003c00000 */
.L_x_10591:
[----:B------:R-:W-:Y:S05]  /*213e0*/  BSYNC B6 ;  /* 0x0000000000067941 */ /* 0x000fea0003800000 */
.L_x_10590:
[----:B------:R-:W4:Y:S01]  /*213f0*/  LDL.LU R32, [R1] ;  /* 0x0000000001207983 */ /* 0x000f220000300800 */
[----:B------:R-:W-:Y:S01]  /*21400*/  VIADD R0, R22, 0xa400 ;  /* 0x0000a40016007836 */ /* 0x000fe20000000000 */
[----:B------:R-:W-:Y:S04]  /*21410*/  BSSY B6, `(.L_x_10592) ;  /* 0x0000016000067945 */ /* 0x000fe80003800000 */
[----:B------:R-:W-:Y:S02]  /*21420*/  LOP3.LUT P0, RZ, R0, 0x3ff, RZ, 0xc0, !PT ;  /* 0x000003ff00ff7812 */ /* 0x000fe4000780c0ff */
[----:B----4-:R-:W-:-:S11]  /*21430*/  LOP3.LUT R32, R32, 0xfffffffe, RZ, 0xc0, !PT ;  /* 0xfffffffe20207812 */ /* 0x010fd600078ec0ff */
[----:B------:R-:W-:-:S05]  /*21440*/  @P0 LOP3.LUT R32, R32, 0x1, RZ, 0xfc, !PT ;  /* 0x0000000120200812 */ /* 0x000fca00078efcff */
[----:B------:R0:W-:Y:S01]  /*21450*/  STL [R1], R32 ;  /* 0x0000002001007387 */ /* 0x0001e20000100800 */
[----:B------:R-:W-:Y:S05]  /*21460*/  @!P0 BRA `(.L_x_10593) ;  /* 0x0000000000408947 */ /* 0x000fea0003800000 */
[----:B------:R-:W-:Y:S01]  /*21470*/  MOV R2, 0x0 ;  /* 0x0000000000027802 */ /* 0x000fe20000000f00 */
[----:B------:R-:W-:Y:S01]  /*21480*/  ULDC.64 UR6, c[0x4][0x1b0] ;  /* 0x01006c0000067ab9 */ /* 0x000fe20000000a00 */
[----:B------:R-:W-:Y:S01]  /*21490*/  ULDC.64 UR8, c[0x4][0x1b8] ;  /* 0x01006e0000087ab9 */ /* 0x000fe20000000a00 */
[----:B------:R-:W-:Y:S01]  /*214a0*/  ULDC.64 UR4, c[0x4][0x80] ;  /* 0x0100200000047ab9 */ /* 0x000fe20000000a00 */
[----:B------:R-:W-:Y:S01]  /*214b0*/  IMAD.U32 R4, RZ, RZ, UR6 ;  /* 0x00000006ff047e24 */ /* 0x000fe2000f8e00ff */
[----:B------:R-:W-:Y:S01]  /*214c0*/  MOV R11, UR5 ;  /* 0x00000005000b7c02 */ /* 0x000fe20008000f00 */
[----:B------:R-:W4:Y:S01]  /*214d0*/  LDC.64 R2, c[0x4][R2] ;  /* 0x0100000002027b82 */ /* 0x000f220000000a00 */
[----:B------:R-:W-:Y:S02]  /*214e0*/  IMAD.U32 R5, RZ, RZ, UR7 ;  /* 0x00000007ff057e24 */ /* 0x000fe4000f8e00ff */
[----:B------:R-:W-:Y:S02]  /*214f0*/  IMAD.U32 R6, RZ, RZ, UR8 ;  /* 0x00000008ff067e24 */ /* 0x000fe4000f8e00ff */
[----:B--23--:R-:W-:-:S02]  /*21500*/  IMAD.U32 R7, RZ, RZ, UR9 ;  /* 0x00000009ff077e24 */ /* 0x00cfc4000f8e00ff */
[----:B-1----:R-:W-:Y:S02]  /*21510*/  IMAD.U32 R10, RZ, RZ, UR4 ;  /* 0x00000004ff0a7e24 */ /* 0x002fe4000f8e00ff */
[----:B------:R-:W-:Y:S02]  /*21520*/  IMAD.MOV.U32 R8, RZ, RZ, 0x70 ;  /* 0x00000070ff087424 */ /* 0x000fe400078e00ff */
[----:B------:R-:W-:Y:S02]  /*21530*/  IMAD.MOV.U32 R12, RZ, RZ, 0x1 ;  /* 0x00000001ff0c7424 */ /* 0x000fe400078e00ff */
[----:B------:R-:W-:-:S07]  /*21540*/  IMAD.MOV.U32 R13, RZ, RZ, RZ ;  /* 0x000000ffff0d7224 */ /* 0x000fce00078e00ff */
[----:B------:R-:W-:-:S07]  /*21550*/  LEPC R20, `(.L_x_10593) ;  /* 0x000000001014794e */ /* 0x000fce0000000000 */
[----:B0---4-:R-:W-:Y:S05]  /*21560*/  CALL.ABS.NOINC R2 ;  /* 0x0000000002007343 */ /* 0x011fea0003c00000 */
.L_x_10593:
[----:B------:R-:W-:Y:S05]  /*21570*/  BSYNC B6 ;  /* 0x0000000000067941 */ /* 0x000fea0003800000 */
.L_x_10592:
        /* <DEDUP_REMOVED lines=9> */
[----:B------:R-:W4:Y:S01]  /*21610*/  LDC.64 R2, c[0x4][R2] ;  /* 0x0100000002027b82 */ /* 0x000f220000000a00 */
[----:B------:R-:W-:Y:S02]  /*21620*/  IMAD.U32 R5, RZ, RZ, UR7 ;  /* 0x00000007ff057e24 */ /* 0x000fe4000f8e00ff */
[----:B------:R-:W-:Y:S02]  /*21630*/  IMAD.U32 R6, RZ, RZ, UR8 ;  /* 0x00000008ff067e24 */ /* 0x000fe4000f8e00ff */
[----:B--23--:R-:W-:-:S02]  /*21640*/  IMAD.U32 R7, RZ, RZ, UR9 ;  /* 0x00000009ff077e24 */ /* 0x00cfc4000f8e00ff */
[----:B-1----:R-:W-:Y:S02]  /*21650*/  IMAD.U32 R10, RZ, RZ, UR4 ;  /* 0x00000004ff0a7e24 */ /* 0x002fe4000f8e00ff */
[----:B------:R-:W-:Y:S02]  /*21660*/  IMAD.U32 R11, RZ, RZ, UR5 ;  /* 0x00000005ff0b7e24 */ /* 0x000fe4000f8e00ff */
[----:B------:R-:W-:Y:S02]  /*21670*/  IMAD.MOV.U32 R8, RZ, RZ, 0x70 ;  /* 0x00000070ff087424 */ /* 0x000fe400078e00ff */
[----:B------:R-:W-:Y:S02]  /*21680*/  IMAD.MOV.U32 R12, RZ, RZ, 0x1 ;  /* 0x00000001ff0c7424 */ /* 0x000fe400078e00ff */
[----:B------:R-:W-:-:S07]  /*21690*/  IMAD.MOV.U32 R13, RZ, RZ, RZ ;  /* 0x000000ffff0d7224 */ /* 0x000fce00078e00ff */
[----:B------:R-:W-:-:S07]  /*216a0*/  LEPC R20, `(.L_x_10595) ;  /* 0x000000001014794e */ /* 0x000fce0000000000 */
[----:B0---4-:R-:W-:Y:S05]  /*216b0*/  CALL.ABS.NOINC R2 ;  /* 0x0000000002007343 */ /* 0x011fea0003c00000 */
.L_x_10595:
[----:B------:R-:W-:Y:S05]  /*216c0*/  BSYNC B6 ;  /* 0x0000000000067941 */ /* 0x000fea0003800000 */
.L_x_10594:
[----:B------:R-:W-:Y:S01]  /*216d0*/  LOP3.LUT P6, RZ, R32, 0x1, RZ, 0xc0, !PT ;  /* 0x0000000120ff7812 */ /* 0x000fe200078cc0ff */
[----:B------:R-:W-:-:S12]  /*216e0*/  BSSY B6, `(.L_x_10596) ;  /* 0x0000012000067945 */ /* 0x000fd80003800000 */
[----:B------:R-:W-:Y:S05]  /*216f0*/  @!P6 BRA `(.L_x_10597) ;  /* 0x000000000040e947 */ /* 0x000fea0003800000 */
[----:B------:R-:W-:Y:S01]  /*21700*/  MOV R2, 0x0 ;  /* 0x0000000000027802 */ /* 0x000fe20000000f00 */
[----:B------:R-:W-:Y:S01]  /*21710*/  ULDC.64 UR4, c[0x4][0x1b0] ;  /* 0x01006c0000047ab9 */ /* 0x000fe20000000a00 */
[----:B------:R-:W-:Y:S01]  /*21720*/  ULDC.64 UR6, c[0x4][0x1b8] ;  /* 0x01006e0000067ab9 */ /* 0x000fe20000000a00 */
[----:B------:R-:W-:Y:S01]  /*21730*/  ULDC.64 UR8, c[0x4][0x90] ;  /* 0x0100240000087ab9 */ /* 0x000fe20000000a00 */
[----:B------:R-:W-:Y:S01]  /*21740*/  MOV R4, UR4 ;  /* 0x0000000400047c02 */ /* 0x000fe20008000f00 */
[----:B------:R-:W-:Y:S01]  /*21750*/  IMAD.U32 R5, RZ, RZ, UR5 ;  /* 0x00000005ff057e24 */ /* 0x000fe2000f8e00ff */
[----:B------:R-:W4:Y:S01]  /*21760*/  LDC.64 R2, c[0x4][R2] ;  /* 0x0100000002027b82 */ /* 0x000f220000000a00 */
        /* <DEDUP_REMOVED lines=8> */
[----:B0---4-:R-:W-:Y:S05]  /*217f0*/  CALL.ABS.NOINC R2 ;  /* 0x0000000002007343 */ /* 0x011fea0003c00000 */
.L_x_10597:
[----:B------:R-:W-:Y:S05]  /*21800*/  BSYNC B6 ;  /* 0x0000000000067941 */ /* 0x000fea0003800000 */
.L_x_10596:
[----:B------:R-:W4:Y:S01]  /*21810*/  LDL R21, [R1+0xc] ;  /* 0x00000c0001157983 */ /* 0x000f220000100800 */
[----:B------:R-:W-:Y:S01]  /*21820*/  ULDC.64 UR4, c[0x0][0x9f8] ;  /* 0x00027e0000047ab9 */ /* 0x000fe20000000a00 */
[----:B------:R-:W0:Y:S01]  /*21830*/  LDC R12, c[0x0][0x430] ;  /* 0x00010c00ff0c7b82 */ /* 0x000e220000000800 */
[----:B------:R-:W-:Y:S01]  /*21840*/  ISETP.NE.U32.AND P0, PT, RZ, UR4, PT ;  /* 0x00000004ff007c0c */ /* 0x000fe2000bf05070 */
[----:B------:R-:W1:Y:S03]  /*21850*/  S2R R20, SR_TID.X ;  /* 0x0000000000147919 */ /* 0x000e660000002100 */
[----:B------:R-:W-:-:S13]  /*21860*/  ISETP.NE.AND.EX P0, PT, RZ, UR5, PT, P0 ;  /* 0x00000005ff007c0c */ /* 0x000fda000bf05300 */
[----:B------:R-:W-:-:S04]  /*21870*/  @P0 IADD3 R2, P1, R27, UR4, RZ ;  /* 0x000000041b020c10 */ /* 0x000fc8000ff3e0ff */
[----:B------:R-:W-:-:S05]  /*21880*/  @P0 IADD3.X R3, R28, UR5, RZ, P1, !PT ;  /* 0x000000051c030c10 */ /* 0x000fca0008ffe4ff */
[----:B------:R2:W3:Y:S01]  /*21890*/  @P0 LDG.E R37, desc[UR60][R2.64] ;  /* 0x0000003c02250981 */ /* 0x0004e2000c1e1900 */
[----:B0-----:R-:W-:Y:S01]  /*218a0*/  ISETP.NE.AND P0, PT, R12, 0x1, PT ;  /* 0x000000010c00780c */ /* 0x001fe20003f05270 */
[----:B------:R-:W-:Y:S01]  /*218b0*/  IMAD.MOV.U32 R4, RZ, RZ, 0xa0 ;  /* 0x000000a0ff047424 */ /* 0x000fe200078e00ff */
[----:B------:R-:W0:Y:S03]  /*218c0*/  S2R R35, SR_TID.X ;  /* 0x0000000000237919 */ /* 0x000e260000002100 */
[----:B------:R-:W-:Y:S01]  /*218d0*/  IMAD R4, R30, R4, -0xa0 ;  /* 0xffffff601e047424 */ /* 0x000fe200078e0204 */
[----:B-1----:R-:W-:-:S04]  /*218e0*/  LOP3.LUT R20, R20, 0x7f, RZ, 0xc0, !PT ;  /* 0x0000007f14147812 */ /* 0x002fc800078ec0ff */
[----:B------:R-:W-:-:S03]  /*218f0*/  SHF.R.U32.HI R20, RZ, 0x3, R20 ;  /* 0x00000003ff147819 */ /* 0x000fc60000011614 */
[----:B--2---:R-:W1:Y:S08]  /*21900*/  @P0 LDC R2, c[0x0][0x434] ;  /* 0x00010d00ff020b82 */ /* 0x004e700000000800 */
[----:B------:R-:W2:Y:S08]  /*21910*/  @P0 LDC R3, c[0x0][0x438] ;  /* 0x00010e00ff030b82 */ /* 0x000eb00000000800 */
[----:B------:R-:W2:Y:S01]  /*21920*/  @P0 LDC R5, c[0x0][0x434] ;  /* 0x00010d00ff050b82 */ /* 0x000ea20000000800 */
[----:B0-----:R-:W-:-:S07]  /*21930*/  IMAD.SHL.U32 R35, R35, 0x10, RZ ;  /* 0x0000001023237824 */ /* 0x001fce00078e00ff */
[----:B------:R-:W0:Y:S01]  /*21940*/  @P0 LDC R9, c[0x0][0x438] ;  /* 0x00010e00ff090b82 */ /* 0x000e220000000800 */
[----:B------:R-:W-:Y:S02]  /*21950*/  LOP3.LUT R35, R20, 0x70, R35, 0xf8, !PT ;  /* 0x0000007014237812 */ /* 0x000fe400078ef823 */
[----:B------:R-:W1:Y:S03]  /*21960*/  S2R R20, SR_TID.X ;  /* 0x0000000000147919 */ /* 0x000e660000002100 */
[----:B------:R-:W-:-:S05]  /*21970*/  IMAD.IADD R0, R35, 0x1, R4 ;  /* 0x0000000123007824 */ /* 0x000fca00078e0204 */
[----:B------:R-:W-:Y:S02]  /*21980*/  ISETP.GE.AND P1, PT, R0, R29, PT ;  /* 0x0000001d0000720c */ /* 0x000fe40003f26270 */
[C---:B-1----:R-:W-:Y:S02]  /*21990*/  LOP3.LUT R35, R20.reuse, 0x7f, RZ, 0xc0, !PT ;  /* 0x0000007f14237812 */ /* 0x042fe400078ec0ff */
[----:B------:R-:W-:Y:S02]  /*219a0*/  SHF.L.U32 R20, R20, 0x4, RZ ;  /* 0x0000000414147819 */ /* 0x000fe400000006ff */
[----:B------:R-:W-:-:S04]  /*219b0*/  SHF.R.U32.HI R35, RZ, 0x3, R35 ;  /* 0x00000003ff237819 */ /* 0x000fc80000011623 */
[----:B------:R-:W-:-:S04]  /*219c0*/  LOP3.LUT R20, R35, 0x70, R20, 0xf8, !PT ;  /* 0x0000007023147812 */ /* 0x000fc800078ef814 */
[----:B------:R-:W-:-:S05]  /*219d0*/  LOP3.LUT R20, R20, 0x80, RZ, 0xfc, !PT ;  /* 0x0000008014147812 */ /* 0x000fca00078efcff */
[----:B------:R-:W-:Y:S01]  /*219e0*/  IMAD.IADD R4, R20, 0x1, R4 ;  /* 0x0000000114047824 */ /* 0x000fe200078e0204 */
[----:B------:R-:W-:Y:S01]  /*219f0*/  LOP3.LUT R32, R32, 0xfffffffd, RZ, 0xc0, !PT ;  /* 0xfffffffd20207812 */ /* 0x000fe200078ec0ff */
[----:B------:R-:W-:Y:S01]  /*21a00*/  UMOV UR4, 0xffffffff ;  /* 0xffffffff00047882 */ /* 0x000fe20000000000 */
[--C-:B----4-:R-:W-:Y:S02]  /*21a10*/  IMAD.IADD R8, R0, 0x1, R21.reuse ;  /* 0x0000000100087824 */ /* 0x110fe400078e0215 */
[----:B---3--:R-:W-:Y:S02]  /*21a20*/  IMAD.IADD R7, R4, 0x1, R21 ;  /* 0x0000000104077824 */ /* 0x008fe400078e0215 */
[----:B------:R-:W-:-:S04]  /*21a30*/  @P0 IMAD.HI.U32 R2, R8, R2, RZ ;  /* 0x0000000208020227 */ /* 0x000fc800078e00ff */
[----:B------:R-:W-:Y:S01]  /*21a40*/  IMAD.MOV.U32 R6, RZ, RZ, R8 ;  /* 0x000000ffff067224 */ /* 0x000fe200078e0008 */
[----:B--2---:R-:W-:Y:S01]  /*21a50*/  @P0 SHF.R.U32.HI R6, RZ, R3, R2 ;  /* 0x00000003ff060219 */ /* 0x004fe20000011602 */
[----:B------:R-:W-:Y:S01]  /*21a60*/  @P0 IMAD.HI.U32 R5, R7, R5, RZ ;  /* 0x0000000507050227 */ /* 0x000fe200078e00ff */
[----:B------:R-:W1:Y:S03]  /*21a70*/  @!P1 LDC.64 R2, c[0x0][0x428] ;  /* 0x00010a00ff029b82 */ /* 0x000e660000000a00 */
[----:B------:R-:W-:Y:S01]  /*21a80*/  IMAD.MOV.U32 R0, RZ, RZ, R7 ;  /* 0x000000ffff007224 */ /* 0x000fe200078e0007 */
[----:B0-----:R-:W-:Y:S02]  /*21a90*/  @P0 SHF.R.U32.HI R0, RZ, R9, R5 ;  /* 0x00000009ff000219 */ /* 0x001fe40000011605 */
[----:B------:R-:W-:Y:S02]  /*21aa0*/  ISETP.GE.AND P0, PT, R4, R29, PT ;  /* 0x0000001d0400720c */ /* 0x000fe40003f06270 */
[----:B------:R-:W-:-:S02]  /*21ab0*/  @!P1 SHF.R.S32.HI R5, RZ, 0x1f, R6 ;  /* 0x0000001fff059819 */ /* 0x000fc40000011406 */
[----:B------:R-:W-:Y:S02]  /*21ac0*/  ISETP.GT.U32.OR P0, PT, R20, 0x9f, P0 ;  /* 0x0000009f1400780c */ /* 0x000fe40000704470 */
[----:B------:R-:W-:-:S05]  /*21ad0*/  SHF.R.S32.HI R13, RZ, 0x1f, R37 ;  /* 0x0000001fff0d7819 */ /* 0x000fca0000011425 */
[----:B------:R0:W-:Y:S01]  /*21ae0*/  STL [R1+0x10], R13 ;  /* 0x0000100d01007387 */ /* 0x0001e20000100800 */
[----:B-1----:R-:W-:-:S04]  /*21af0*/  @!P1 IMAD R4, R13, R2, RZ ;  /* 0x000000020d049224 */ /* 0x002fc800078e02ff */
[----:B------:R-:W-:Y:S02]  /*21b00*/  @!P1 IMAD R9, R37, R3, R4 ;  /* 0x0000000325099224 */ /* 0x000fe400078e0204 */
[----:B------:R-:W-:-:S04]  /*21b10*/  @!P1 IMAD.MOV.U32 R4, RZ, RZ, R6 ;  /* 0x000000ffff049224 */ /* 0x000fc800078e0006 */
[----:B------:R-:W-:Y:S02]  /*21b20*/  @!P1 IMAD.WIDE.U32 R4, R37, R2, R4 ;  /* 0x0000000225049225 */ /* 0x000fe400078e0004 */
[----:B------:R-:W1:Y:S02]  /*21b30*/  @!P1 LDC.64 R2, c[0x0][0x418] ;  /* 0x00010600ff029b82 */ /* 0x000e640000000a00 */
[----:B-1----:R-:W-:Y:S01]  /*21b40*/  @!P1 LEA R10, P2, R4, R2, 0x2 ;  /* 0x00000002040a9211 */ /* 0x002fe200078410ff */
[----:B------:R-:W-:Y:S02]  /*21b50*/  @!P1 IMAD.IADD R2, R5, 0x1, R9 ;  /* 0x0000000105029824 */ /* 0x000fe400078e0209 */
[----:B------:R-:W-:-:S03]  /*21b60*/  IMAD.MOV R9, RZ, RZ, -R0 ;  /* 0x000000ffff097224 */ /* 0x000fc600078e0a00 */
[----:B------:R-:W-:Y:S01]  /*21b70*/  @!P1 LEA.HI.X R11, R4, R3, R2, 0x2, P2 ;  /* 0x00000003040b9211 */ /* 0x000fe200010f1402 */
[----:B------:R-:W-:Y:S01]  /*21b80*/  IMAD.MOV R2, RZ, RZ, -R6 ;  /* 0x000000ffff027224 */ /* 0x000fe200078e0a06 */
[----:B------:R-:W1:Y:S01]  /*21b90*/  @!P0 LDC.64 R4, c[0x0][0x418] ;  /* 0x00010600ff048b82 */ /* 0x000e620000000a00 */
[C---:B------:R-:W-:Y:S01]  /*21ba0*/  IMAD R9, R12.reuse, R9, R7 ;  /* 0x000000090c097224 */ /* 0x040fe200078e0207 */
[----:B------:R-:W-:Y:S01]  /*21bb0*/  @!P0 SHF.R.S32.HI R7, RZ, 0x1f, R0 ;  /* 0x0000001fff078819 */ /* 0x000fe20000011400 */
[----:B------:R-:W-:Y:S02]  /*21bc0*/  IMAD R8, R12, R2, R8 ;  /* 0x000000020c087224 */ /* 0x000fe400078e0208 */
[----:B------:R-:W-:-:S03]  /*21bd0*/  @!P0 IMAD.MOV.U32 R6, RZ, RZ, R0 ;  /* 0x000000ffff068224 */ /* 0x000fc600078e0000 */
[----:B------:R-:W2:Y:S08]  /*21be0*/  @!P0 LDC.64 R2, c[0x0][0x428] ;  /* 0x00010a00ff028b82 */ /* 0x000eb00000000a00 */
[----:B------:R-:W3:Y:S01]  /*21bf0*/  LDC R12, c[0x0][0x2f4] ;  /* 0x0000bd00ff0c7b82 */ /* 0x000ee20000000800 */
[----:B--2---:R-:W-:-:S04]  /*21c00*/  @!P0 IMAD.WIDE.U32 R6, R37, R2, R6 ;  /* 0x0000000225068225 */ /* 0x004fc800078e0006 */
[----:B------:R-:W-:-:S04]  /*21c10*/  @!P0 IMAD R2, R13, R2, RZ ;  /* 0x000000020d028224 */ /* 0x000fc800078e02ff */
[----:B------:R-:W-:Y:S01]  /*21c20*/  @!P0 IMAD R0, R37, R3, R2 ;  /* 0x0000000325008224 */ /* 0x000fe200078e0202 */
[----:B-1----:R-:W-:-:S03]  /*21c30*/  @!P0 LEA R2, P2, R6, R4, 0x2 ;  /* 0x0000000406028211 */ /* 0x002fc600078410ff */
[----:B------:R-:W-:-:S05]  /*21c40*/  @!P0 IMAD.IADD R0, R0, 0x1, R7 ;  /* 0x0000000100008824 */ /* 0x000fca00078e0207 */
[----:B------:R-:W-:Y:S02]  /*21c50*/  @!P0 LEA.HI.X R3, R6, R5, R0, 0x2, P2 ;  /* 0x0000000506038211 */ /* 0x000fe400010f1400 */
[----:B------:R-:W-:-:S06]  /*21c60*/  CS2R R4, SRZ ;  /* 0x0000000000047805 */ /* 0x000fcc000001ff00 */
[----:B------:R0:W5:Y:S01]  /*21c70*/  @!P1 LDG.E R4, desc[UR60][R10.64] ;  /* 0x0000003c0a049981 */ /* 0x000162000c1e1900 */
[----:B------:R-:W-:Y:S01]  /*21c80*/  ISETP.GT.U32.AND P1, PT, R20, 0x9f, PT ;  /* 0x0000009f1400780c */ /* 0x000fe20003f24070 */
[----:B------:R-:W-:Y:S02]  /*21c90*/  IMAD.U32 R0, RZ, RZ, UR40 ;  /* 0x00000028ff007e24 */ /* 0x000fe4000f8e00ff */
[----:B------:R0:W5:Y:S01]  /*21ca0*/  @!P0 LDG.E R5, desc[UR60][R2.64] ;  /* 0x0000003c02058981 */ /* 0x000162000c1e1900 */
[----:B---3--:R-:W-:Y:S02]  /*21cb0*/  ISETP.GE.AND P0, PT, R34, R12, PT ;  /* 0x0000000c2200720c */ /* 0x008fe40003f06270 */
[----:B------:R-:W-:-:S07]  /*21cc0*/  ISETP.NE.AND P3, PT, R0, 0x3, PT ;  /* 0x000000030000780c */ /* 0x000fce0003f65270 */
[----:B------:R-:W-:-:S04]  /*21cd0*/  @P1 LOP3.LUT R32, R32, 0x2, RZ, 0xfc, !PT ;  /* 0x0000000220201812 */ /* 0x000fc800078efcff */
[----:B------:R-:W-:-:S04]  /*21ce0*/  LOP3.LUT R32, R32, 0xfffffffb, RZ, 0xc0, !PT ;  /* 0xfffffffb20207812 */ /* 0x000fc800078ec0ff */
[----:B------:R-:W-:-:S04]  /*21cf0*/  LOP3.LUT R32, R32, 0xfffffffe, RZ, 0xc0, !PT ;  /* 0xfffffffe20207812 */ /* 0x000fc800078ec0ff */
[----:B------:R-:W-:-:S04]  /*21d00*/  @P0 LOP3.LUT R32, R32, 0x1, RZ, 0xfc, !PT ;  /* 0x0000000120200812 */ /* 0x000fc800078efcff */
[----:B------:R-:W-:-:S05]  /*21d10*/  @P3 LOP3.LUT R32, R32, 0x4, RZ, 0xfc, !PT ;  /* 0x0000000420203812 */ /* 0x000fca00078efcff */
[----:B------:R0:W-:Y:S01]  /*21d20*/  STL [R1], R32 ;  /* 0x0000002001007387 */ /* 0x0001e20000100800 */
[----:B------:R-:W-:Y:S05]  /*21d30*/  BRA.DIV UR4, `(.L_x_10598) ;  /* 0x0000009a045c7947 */ /* 0x000fea000b800000 */
.L_x_10857:
[----:B------:R-:W-:Y:S01]  /*21d40*/  VIADD R7, R30, 0xffffffff ;  /* 0xffffffff1e077836 */ /* 0x000fe20000000000 */
[----:B------:R-:W-:Y:S06]  /*21d50*/  @!P3 BRA `(.L_x_10599) ;  /* 0x000000000004b947 */ /* 0x000fec0003800000 */
[----:B------:R-:W-:Y:S01]  /*21d60*/  BPT.TRAP 0x1 ;  /* 0x000000040000795c */ /* 0x000fe20000300000 */
.L_x_10599:
[----:B------:R-:W2:Y:S01]  /*21d70*/  LDL R0, [R1+0x4] ;  /* 0x0000040001007983 */ /* 0x000ea20000100800 */
[----:B------:R-:W-:Y:S01]  /*21d80*/  IMAD R6, R33, 0x8, R22 ;  /* 0x0000000821067824 */ /* 0x000fe200078e0216 */
[----:B------:R-:W-:Y:S01]  /*21d90*/  BSSY B0, `(.L_x_10600) ;  /* 0x0000007000007945 */ /* 0x000fe20003800000 */
[----:B--2---:R-:W-:-:S04]  /*21da0*/  SHF.L.U32 R0, R0, 0x1f, RZ ;  /* 0x0000001f00007819 */ /* 0x004fc800000006ff */
[----:B------:R1:W2:Y:S01]  /*21db0*/  SYNCS.PHASECHK.TRANS64.TRYWAIT P0, [R6+URZ+0x22880], R0 ;  /* 0x02288000060075a7 */ /* 0x0002a2000800017f */
[----:B------:R1:W-:Y:S02]  /*21dc0*/  STL [R1+0x30], R0 ;  /* 0x0000300001007387 */ /* 0x0003e40000100800 */
[----:B-1----:R-:W-:-:S05]  /*21dd0*/  SHF.R.S32.HI R0, RZ, 0x1f, R8 ;  /* 0x0000001fff007819 */ /* 0x002fca0000011408 */
[----:B------:R1:W-:Y:S02]  /*21de0*/  STL [R1+0x28], R0 ;  /* 0x0000280001007387 */ /* 0x0003e40000100800 */
[----:B-12---:R-:W-:Y:S05]  /*21df0*/  @!P0 BRA `(.L_x_10601) ;  /* 0x00000098005c8947 */ /* 0x006fea0003800000 */
.L_x_10858:
[----:B------:R-:W-:Y:S05]  /*21e00*/  BSYNC B0 ;  /* 0x0000000000007941 */ /* 0x000fea0003800000 */
.L_x_10600:
[----:B-1----:R-:W2:Y:S01]  /*21e10*/  LDL R0, [R1+0x28] ;  /* 0x0000280001007983 */ /* 0x002ea20000100800 */
[----:B------:R-:W-:Y:S01]  /*21e20*/  ULDC.64 UR4, c[0x0][0x328] ;  /* 0x0000ca0000047ab9 */ /* 0x000fe20000000a00 */
[----:B0----5:R-:W-:Y:S01]  /*21e30*/  SHF.R.S32.HI R32, RZ, 0x1f, R4 ;  /* 0x0000001fff207819 */ /* 0x021fe20000011404 */
[----:B------:R-:W-:Y:S01]  /*21e40*/  ULDC.64 UR6, c[0x0][0x338] ;  /* 0x0000ce0000067ab9 */ /* 0x000fe20000000a00 */
[----:B------:R-:W3:Y:S01]  /*21e50*/  LDL.LU R15, [R1] ;  /* 0x00000000010f7983 */ /* 0x000ee20000300800 */
[----:B------:R-:W0:Y:S03]  /*21e60*/  LDC R11, c[0x0][0x2f4] ;  /* 0x0000bd00ff0b7b82 */ /* 0x000e260000000800 */
[----:B------:R-:W4:Y:S01]  /*21e70*/  LDL R14, [R1+0x20] ;  /* 0x00002000010e7983 */ /* 0x000f220000100800 */
[----:B------:R-:W1:Y:S01]  /*21e80*/  S2R R20, SR_TID.X ;  /* 0x0000000000147919 */ /* 0x000e620000002100 */
[----:B------:R-:W-:-:S04]  /*21e90*/  IMAD.WIDE.U32 R2, R8, UR4, RZ ;  /* 0x0000000408027c25 */ /* 0x000fc8000f8e00ff */
[----:B------:R-:W-:Y:S01]  /*21ea0*/  IMAD R7, R7, -0xa0, R29 ;  /* 0xffffff6007077824 */ /* 0x000fe200078e021d */
[----:B------:R-:W-:Y:S02]  /*21eb0*/  SHF.R.S32.HI R35, RZ, 0x1f, R5 ;  /* 0x0000001fff237819 */ /* 0x000fe40000011405 */
[----:B-1----:R-:W-:-:S04]  /*21ec0*/  LOP3.LUT R20, R20, 0x7f, RZ, 0xc0, !PT ;  /* 0x0000007f14147812 */ /* 0x002fc800078ec0ff */
[----:B------:R-:W-:-:S05]  /*21ed0*/  SHF.R.U32.HI R20, RZ, 0x3, R20 ;  /* 0x00000003ff147819 */ /* 0x000fca0000011614 */
[----:B------:R-:W-:-:S05]  /*21ee0*/  IMAD.IADD R7, R7, 0x1, -R20 ;  /* 0x0000000107077824 */ /* 0x000fca00078e0a14 */
[----:B------:R-:W-:Y:S02]  /*21ef0*/  ISETP.GE.AND P2, PT, R7, 0x1, PT ;  /* 0x000000010700780c */ /* 0x000fe40003f46270 */
[----:B0-----:R-:W-:Y:S01]  /*21f00*/  ISETP.GE.AND P0, PT, R34, R11, PT ;  /* 0x0000000b2200720c */ /* 0x001fe20003f06270 */
[----:B--2---:R-:W-:-:S04]  /*21f10*/  IMAD R0, R0, UR4, RZ ;  /* 0x0000000400007c24 */ /* 0x004fc8000f8e02ff */
[----:B------:R-:W-:-:S04]  /*21f20*/  IMAD R0, R8, UR5, R0 ;  /* 0x0000000508007c24 */ /* 0x000fc8000f8e0200 */
[----:B------:R-:W-:Y:S02]  /*21f30*/  IMAD.IADD R3, R3, 0x1, R0 ;  /* 0x0000000103037824 */ /* 0x000fe400078e0200 */
[----:B------:R-:W-:Y:S02]  /*21f40*/  IMAD R0, R32, UR6, RZ ;  /* 0x0000000620007c24 */ /* 0x000fe4000f8e02ff */
[----:B------:R-:W-:-:S04]  /*21f50*/  IMAD.WIDE.U32 R2, R4, UR6, R2 ;  /* 0x0000000604027c25 */ /* 0x000fc8000f8e0002 */
[----:B------:R-:W-:-:S05]  /*21f60*/  IMAD R0, R4, UR7, R0 ;  /* 0x0000000704007c24 */ /* 0x000fca000f8e0200 */
[----:B------:R-:W-:Y:S02]  /*21f70*/  IADD3 R13, R3, R0, RZ ;  /* 0x00000000030d7210 */ /* 0x000fe40007ffe0ff */
[----:B------:R-:W-:Y:S01]  /*21f80*/  SHF.R.S32.HI R0, RZ, 0x1f, R9 ;  /* 0x0000001fff007819 */ /* 0x000fe20000011409 */
[----:B------:R-:W-:-:S04]  /*21f90*/  IMAD.MOV.U32 R12, RZ, RZ, R2 ;  /* 0x000000ffff0c7224 */ /* 0x000fc800078e0002 */
[----:B------:R0:W-:Y:S01]  /*21fa0*/  STL [R1+0x2c], R0 ;  /* 0x00002c0001007387 */ /* 0x0001e20000100800 */
[----:B------:R-:W-:Y:S01]  /*21fb0*/  IMAD.WIDE.U32 R2, R9, UR4, RZ ;  /* 0x0000000409027c25 */ /* 0x000fe2000f8e00ff */
[----:B---3--:R-:W-:-:S03]  /*21fc0*/  LOP3.LUT R15, R15, 0xffffffbf, RZ, 0xc0, !PT ;  /* 0xffffffbf0f0f7812 */ /* 0x008fc600078ec0ff */
[----:B0-----:R-:W-:-:S04]  /*21fd0*/  IMAD R0, R0, UR4, RZ ;  /* 0x0000000400007c24 */ /* 0x001fc8000f8e02ff */
[----:B------:R-:W-:Y:S01]  /*21fe0*/  IMAD R0, R9, UR5, R0 ;  /* 0x0000000509007c24 */ /* 0x000fe2000f8e0200 */
[----:B------:R-:W-:Y:S01]  /*21ff0*/  @P2 LOP3.LUT R15, R15, 0x40, RZ, 0xfc, !PT ;  /* 0x000000400f0f2812 */ /* 0x000fe200078efcff */
[----:B------:R-:W-:Y:S02]  /*22000*/  ULDC.64 UR4, c[0x0][0x330] ;  /* 0x0000cc0000047ab9 */ /* 0x000fe40000000a00 */
[----:B------:R-:W-:Y:S02]  /*22010*/  IMAD.IADD R3, R3, 0x1, R0 ;  /* 0x0000000103037824 */ /* 0x000fe400078e0200 */
[----:B------:R-:W-:Y:S02]  /*22020*/  IMAD R0, R35, UR6, RZ ;  /* 0x0000000623007c24 */ /* 0x000fe4000f8e02ff */
[C---:B------:R-:W-:Y:S01]  /*22030*/  IMAD.WIDE.U32 R2, R5.reuse, UR6, R2 ;  /* 0x0000000605027c25 */ /* 0x040fe2000f8e0002 */
[----:B------:R0:W-:Y:S03]  /*22040*/  STL [R1], R15 ;  /* 0x0000000f01007387 */ /* 0x0001e60000100800 */
[----:B------:R-:W-:Y:S01]  /*22050*/  IMAD R0, R5, UR7, R0 ;  /* 0x0000000705007c24 */ /* 0x000fe2000f8e0200 */
[----:B------:R-:W-:Y:S01]  /*22060*/  ULDC.64 UR6, c[0x0][0x318] ;  /* 0x0000c60000067ab9 */ /* 0x000fe20000000a00 */
[----:B------:R-:W-:-:S02]  /*22070*/  IMAD.MOV.U32 R10, RZ, RZ, R2 ;  /* 0x000000ffff0a7224 */ /* 0x000fc400078e0002 */
        /* <DEDUP_REMOVED lines=9> */
[----:B----4-:R-:W-:Y:S01]  /*22110*/  IMAD R27, R33, 0x5000, R14 ;  /* 0x00005000211b7824 */ /* 0x010fe200078e020e */
[----:B0-----:R-:W-:Y:S07]  /*22120*/  BRA.DIV UR4, `(.L_x_10602) ;  /* 0x0000009604a87947 */ /* 0x001fee000b800000 */
[----:B------:R-:W2:Y:S01]  /*22130*/  LDL.LU R14, [R1] ;  /* 0x00000000010e7983 */ /* 0x000ea20000300800 */
[C---:B------:R-:W-:Y:S02]  /*22140*/  ISETP.GE.AND P2, PT, R7.reuse, 0x21, PT ;  /* 0x000000210700780c */ /* 0x040fe40003f46270 */
[C---:B------:R-:W-:Y:S01]  /*22150*/  ISETP.GE.AND P3, PT, R7.reuse, 0x91, PT ;  /* 0x000000910700780c */ /* 0x040fe20003f66270 */
[----:B------:R-:W0:Y:S01]  /*22160*/  SHFL.IDX PT, R3, R0, RZ, 0x181f ;  /* 0x00181fff00037589 */ /* 0x000e2200000e0000 */
[C---:B------:R-:W-:Y:S02]  /*22170*/  ISETP.GE.AND P5, PT, R7.reuse, 0x31, PT ;  /* 0x000000310700780c */ /* 0x040fe40003fa6270 */
[----:B------:R-:W-:Y:S01]  /*22180*/  ISETP.GE.AND P4, PT, R7, 0x61, PT ;  /* 0x000000610700780c */ /* 0x000fe20003f86270 */
[----:B------:R-:W1:Y:S04]  /*22190*/  SHFL.IDX PT, R21, R2, RZ, 0x181f ;  /* 0x00181fff02157589 */ /* 0x000e6800000e0000 */
[----:B------:R-:W3:Y:S01]  /*221a0*/  SHFL.IDX PT, R11, R0, 0x1, 0x181f ;  /* 0x00381f00000b7f89 */ /* 0x000ee200000e0000 */
[----:B0-----:R-:W-:Y:S01]  /*221b0*/  IADD3 R12, P1, R34, R3, RZ ;  /* 0x00000003220c7210 */ /* 0x001fe20007f3e0ff */
[----:B------:R-:W-:-:S04]  /*221c0*/  IMAD.IADD R3, R22, 0x1, R27 ;  /* 0x0000000116037824 */ /* 0x000fc800078e021b */
[----:B-1----:R-:W-:Y:S01]  /*221d0*/  IMAD.X R13, RZ, RZ, R21, P1 ;  /* 0x000000ffff0d7224 */ /* 0x002fe200008e0615 */
[----:B------:R-:W-:Y:S01]  /*221e0*/  ISETP.LT.OR P1, PT, R7, 0x1, P0 ;  /* 0x000000010700780c */ /* 0x000fe20000721670 */
[----:B------:R-:W0:-:S12]  /*221f0*/  SHFL.IDX PT, R21, R2, 0x1, 0x181f ;  /* 0x00381f0002157f89 */ /* 0x000e1800000e0000 */
[----:B------:R3:W-:Y:S02]  /*22200*/  LDGSTS.E.BYPASS.LTC128B.128 [R3+0xa400], desc[UR60][R12.64], !P1 ;  /* 0x0a4000000c037fae */ /* 0x0007e4000c901d7c */
[----:B---3--:R-:W-:Y:S02]  /*22210*/  IADD3 R12, P1, R34, R11, RZ ;  /* 0x0000000b220c7210 */ /* 0x008fe40007f3e0ff */
        /* <DEDUP_REMOVED lines=28> */
[----:B------:R-:W3:Y:S04]  /*223e0*/  SHFL.IDX PT, R0, R0, 0x7, 0x181f ;  /* 0x00f81f0000007f89 */ /* 0x000ee800000e0000 */
[----:B------:R-:W4:Y:S04]  /*223f0*/  SHFL.IDX PT, R2, R2, 0x7, 0x181f ;  /* 0x00f81f0002027f89 */ /* 0x000f2800000e0000 */
[----:B------:R1:W-:Y:S02]  /*22400*/  LDGSTS.E.BYPASS.LTC128B.128 [R3+0xcc00], desc[UR60][R12.64], !P1 ;  /* 0x0cc000000c037fae */ /* 0x0003e4000c901d7c */
[----:B-1----:R-:W-:-:S05]  /*22410*/  IADD3 R12, P1, R34, R11, RZ ;  /* 0x0000000b220c7210 */ /* 0x002fca0007f3e0ff */
[----:B0-----:R-:W-:Y:S01]  /*22420*/  IMAD.X R13, RZ, RZ, R21, P1 ;  /* 0x000000ffff0d7224 */ /* 0x001fe200008e0615 */
[----:B------:R-:W-:-:S13]  /*22430*/  ISETP.LT.OR P1, PT, R7, 0x61, P0 ;  /* 0x000000610700780c */ /* 0x000fda0000721670 */
[----:B------:R3:W-:Y:S02]  /*22440*/  LDGSTS.E.BYPASS.LTC128B.128 [R3+0xd400], desc[UR60][R12.64], !P1 ;  /* 0x0d4000000c037fae */ /* 0x0007e4000c901d7c */
[----:B---3--:R-:W-:Y:S02]  /*22450*/  IADD3 R12, P1, R34, R0, RZ ;  /* 0x00000000220c7210 */ /* 0x008fe40007f3e0ff */
[----:B------:R-:W-:Y:S02]  /*22460*/  SHFL.IDX PT, R0, R10, RZ, 0x181f ;  /* 0x00181fff0a007589 */ /* 0x000fe400000e0000 */
[----:B----4-:R-:W-:Y:S02]  /*22470*/  IADD3.X R13, RZ, R2, RZ, P1, !PT ;  /* 0x00000002ff0d7210 */ /* 0x010fe40000ffe4ff */
[----:B------:R-:W-:-:S13]  /*22480*/  ISETP.LT.OR P1, PT, R7, 0x71, P0 ;  /* 0x000000710700780c */ /* 0x000fda0000721670 */
[----:B------:R0:W-:Y:S04]  /*22490*/  LDGSTS.E.BYPASS.LTC128B.128 [R3+0xdc00], desc[UR60][R12.64], !P1 ;  /* 0x0dc000000c037fae */ /* 0x0001e8000c901d7c */
[----:B0-----:R-:W0:Y:S02]  /*224a0*/  SHFL.IDX PT, R12, R20, RZ, 0x181f ;  /* 0x00181fff140c7589 */ /* 0x001e2400000e0000 */
[----:B0-----:R-:W-:Y:S02]  /*224b0*/  IADD3 R12, P1, R34, R12, RZ ;  /* 0x0000000c220c7210 */ /* 0x001fe40007f3e0ff */
[----:B--2---:R-:W-:-:S03]  /*224c0*/  LOP3.LUT R14, R14, 0xffffffef, RZ, 0xc0, !PT ;  /* 0xffffffef0e0e7812 */ /* 0x004fc600078ec0ff */
[----:B------:R-:W-:Y:S01]  /*224d0*/  IMAD.X R13, RZ, RZ, R0, P1 ;  /* 0x000000ffff0d7224 */ /* 0x000fe200008e0600 */
[C---:B------:R-:W-:Y:S01]  /*224e0*/  ISETP.LT.OR P1, PT, R7.reuse, 0x81, P0 ;  /* 0x000000810700780c */ /* 0x040fe20000721670 */
[----:B------:R1:W2:Y:S04]  /*224f0*/  SHFL.IDX PT, R0, R10, 0x1, 0x181f ;  /* 0x00381f000a007f89 */ /* 0x0002a800000e0000 */
[----:B------:R1:W3:Y:S08]  /*22500*/  SHFL.IDX PT, R10, R20, 0x1, 0x181f ;  /* 0x00381f00140a7f89 */ /* 0x0002f000000e0000 */
        /* <DEDUP_REMOVED lines=14> */
[----:B------:R-:W-:-:S05]  /*225f0*/  @P3 LOP3.LUT R14, R14, 0x100, RZ, 0xfc, !PT ;  /* 0x000001000e0e3812 */ /* 0x000fca00078efcff */
[----:B--23--:R1:W-:Y:S02]  /*22600*/  STL [R1], R14 ;  /* 0x0000000e01007387 */ /* 0x00c3e40000100800 */
.L_x_10880:
[----:B------:R-:W-:Y:S02]  /*22610*/  ISETP.LT.OR P0, PT, R7, 0x91, P0 ;  /* 0x000000910700780c */ /* 0x000fe40000701670 */
[----:B-1----:R-:W-:-:S05]  /*22620*/  IADD3 R10, P3, R34, R10, RZ ;  /* 0x0000000a220a7210 */ /* 0x002fca0007f7e0ff */
[----:B------:R-:W-:-:S06]  /*22630*/  IMAD.X R11, RZ, RZ, R0, P3 ;  /* 0x000000ffff0b7224 */ /* 0x000fcc00018e0600 */
[----:B------:R-:W-:Y:S01]  /*22640*/  @!PT LDS RZ, [RZ] ;  /* 0x00000000fffff984 */ /* 0x000fe20000000800 */
[----:B------:R-:W-:Y:S01]  /*22650*/  @!PT LDS RZ, [RZ] ;  /* 0x00000000fffff984 */ /* 0x000fe20000000800 */
[----:B------:R-:W-:Y:S01]  /*22660*/  @!PT LDS RZ, [RZ] ;  /* 0x00000000fffff984 */ /* 0x000fe20000000800 */
[----:B------:R1:W-:Y:S01]  /*22670*/  LDGSTS.E.BYPASS.LTC128B.128 [R3+0xec00], desc[UR60][R10.64], !P0 ;  /* 0x0ec000000a037fae */ /* 0x0003e2000c101d7c */
[----:B------:R-:W-:Y:S01]  /*22680*/  PLOP3.LUT P0, PT, PT, PT, PT, 0x80, 0x0 ;  /* 0x000000000000781c */ /* 0x000fe20003f0f070 */
[----:B------:R-:W-:-:S12]  /*22690*/  NOP ;  /* 0x0000000000007918 */ /* 0x000fd80000000000 */
.L_x_10603:
        /* <DEDUP_REMOVED lines=11> */
.L_x_10604:
[----:B------:R2:W-:Y:S01]  /*22750*/  SYNCS.ARRIVE.TRANS64.A1T0 RZ, [R6+URZ+0x22870], RZ ;  /* 0x022870ff06ff79a7 */ /* 0x0005e2000810003f */
[----:B------:R-:W-:Y:S05]  /*22760*/  @!P6 BRA `(.L_x_10605) ;  /* 0x000000000004e947 */ /* 0x000fea0003800000 */
[----:B------:R-:W-:Y:S01]  /*22770*/  BPT.TRAP 0x1 ;  /* 0x000000040000795c */ /* 0x000fe20000300000 */
.L_x_10605:
[----:B------:R-:W3:Y:S01]  /*22780*/  LDL R0, [R1+0x30] ;  /* 0x0000300001007983 */ /* 0x000ee20000100800 */
[----:B------:R-:W-:Y:S01]  /*22790*/  BSSY B0, `(.L_x_10606) ;  /* 0x0000003000007945 */ /* 0x000fe20003800000 */
[----:B---3--:R-:W3:Y:S03]  /*227a0*/  SYNCS.PHASECHK.TRANS64.TRYWAIT P0, [R6+URZ+0x22840], R0 ;  /* 0x02284000060075a7 */ /* 0x008ee6000800017f */
[----:B---3--:R-:W-:Y:S05]  /*227b0*/  @!P0 BRA `(.L_x_10607) ;  /* 0x0000009c003c8947 */ /* 0x008fea0003800000 */
.L_x_10881:
[----:B------:R-:W-:Y:S05]  /*227c0*/  BSYNC B0 ;  /* 0x0000000000007941 */ /* 0x000fea0003800000 */
.L_x_10606:
[----:B---3--:R-:W3:Y:S01]  /*227d0*/  LDL.LU R0, [R1+0x28] ;  /* 0x0000280001007983 */ /* 0x008ee20000300800 */
[----:B------:R-:W-:Y:S01]  /*227e0*/  ULDC.64 UR4, c[0x0][0x310] ;  /* 0x0000c40000047ab9 */ /* 0x000fe20000000a00 */
[----:B------:R-:W-:Y:S01]  /*227f0*/  ULDC.64 UR6, c[0x0][0x300] ;  /* 0x0000c00000067ab9 */ /* 0x000fe20000000a00 */
[----:B------:R-:W4:Y:S01]  /*22800*/  LDC R7, c[0x0][0x2f4] ;  /* 0x0000bd00ff077b82 */ /* 0x000f220000000800 */
[----:B------:R-:W2:Y:S01]  /*22810*/  LDL.LU R2, [R1+0x2c] ;  /* 0x00002c0001027983 */ /* 0x000ea20000300800 */
[----:B------:R-:W-:Y:S02]  /*22820*/  IMAD R32, R32, UR4, RZ ;  /* 0x0000000420207c24 */ /* 0x000fe4000f8e02ff */
[C---:B-1----:R-:W-:Y:S01]  /*22830*/  IMAD.WIDE.U32 R10, R4.reuse, UR4, RZ ;  /* 0x00000004040a7c25 */ /* 0x042fe2000f8e00ff */
[----:B------:R1:W5:Y:S03]  /*22840*/  LDL R20, [R1] ;  /* 0x0000000001147983 */ /* 0x0003660000100800 */
[----:B------:R-:W-:-:S02]  /*22850*/  IMAD R32, R4, UR5, R32 ;  /* 0x0000000504207c24 */ /* 0x000fc4000f8e0220 */
[----:B------:R-:W-:Y:S02]  /*22860*/  IMAD R35, R35, UR4, RZ ;  /* 0x0000000423237c24 */ /* 0x000fe4000f8e02ff */
[----:B------:R-:W-:Y:S02]  /*22870*/  IMAD.IADD R11, R11, 0x1, R32 ;  /* 0x000000010b0b7824 */ /* 0x000fe400078e0220 */
[C---:B------:R-:W-:Y:S02]  /*22880*/  IMAD R35, R5.reuse, UR5, R35 ;  /* 0x0000000505237c24 */ /* 0x040fe4000f8e0223 */
[----:B------:R-:W-:Y:S01]  /*22890*/  IMAD.WIDE.U32 R4, R5, UR4, RZ ;  /* 0x0000000405047c25 */ /* 0x000fe2000f8e00ff */
[----:B------:R-:W-:-:S03]  /*228a0*/  ULDC.64 UR4, c[0x0][0x308] ;  /* 0x0000c20000047ab9 */ /* 0x000fc60000000a00 */
[----:B------:R-:W-:-:S04]  /*228b0*/  IMAD.WIDE.U32 R10, R8, UR6, R10 ;  /* 0x00000006080a7c25 */ /* 0x000fc8000f8e000a */
[----:B------:R-:W-:Y:S01]  /*228c0*/  IMAD.IADD R5, R5, 0x1, R35 ;  /* 0x0000000105057824 */ /* 0x000fe200078e0223 */
[----:B----4-:R-:W-:Y:S01]  /*228d0*/  ISETP.GE.AND P3, PT, R34, R7, PT ;  /* 0x000000072200720c */ /* 0x010fe20003f66270 */
[----:B---3--:R-:W-:-:S04]  /*228e0*/  IMAD R0, R0, UR6, RZ ;  /* 0x0000000600007c24 */ /* 0x008fc8000f8e02ff */
[----:B------:R-:W-:Y:S02]  /*228f0*/  IMAD R8, R8, UR7, R0 ;  /* 0x0000000708087c24 */ /* 0x000fe4000f8e0200 */
[----:B--2---:R-:W-:Y:S02]  /*22900*/  IMAD R0, R2, UR6, RZ ;  /* 0x0000000602007c24 */ /* 0x004fe4000f8e02ff */
        /* <DEDUP_REMOVED lines=13> */
[----:B-1----:R-:W-:Y:S08]  /*229e0*/  BRA.DIV UR4, `(.L_x_10608) ;  /* 0x0000009a04c87947 */ /* 0x002ff0000b800000 */
[----:B------:R-:W1:Y:S01]  /*229f0*/  SHFL.IDX PT, R8, R4, RZ, 0x181f ;  /* 0x00181fff04087589 */ /* 0x000e6200000e0000 */
[----:B-----5:R-:W-:-:S03]  /*22a00*/  LOP3.LUT R20, R20, 0xffffefff, RZ, 0xc0, !PT ;  /* 0xffffefff14147812 */ /* 0x020fc600078ec0ff */
[----:B------:R-:W2:Y:S01]  /*22a10*/  SHFL.IDX PT, R7, R5, RZ, 0x181f ;  /* 0x00181fff05077589 */ /* 0x000ea200000e0000 */
        /* <DEDUP_REMOVED lines=8> */
[----:B--2---:R-:W-:Y:S01]  /*22aa0*/  @P4 IMAD.X R7, RZ, RZ, R7, P0 ;  /* 0x000000ffff074224 */ /* 0x004fe200000e0607 */
[C---:B------:R-:W-:Y:S01]  /*22ab0*/  LOP3.LUT P2, RZ, R20.reuse, 0x8, RZ, 0xc0, !PT ;  /* 0x0000000814ff7812 */ /* 0x040fe2000784c0ff */
[----:B------:R-:W-:Y:S01]  /*22ac0*/  STL [R1], R20 ;  /* 0x0000001401007387 */ /* 0x000fe20000100800 */
[C---:B------:R-:W-:Y:S01]  /*22ad0*/  LOP3.LUT P6, RZ, R20.reuse, 0x80, RZ, 0xc0, !PT ;  /* 0x0000008014ff7812 */ /* 0x040fe200078cc0ff */
[----:B------:R-:W-:Y:S02]  /*22ae0*/  @P4 IMAD.MOV.U32 R9, RZ, RZ, R7 ;  /* 0x000000ffff094224 */ /* 0x000fe400078e0007 */
[----:B------:R-:W-:Y:S04]  /*22af0*/  SHFL.IDX PT, R7, R5, 0x1, 0x181f ;  /* 0x00381f0005077f89 */ /* 0x000fe800000e0000 */
[----:B------:R1:W-:Y:S01]  /*22b00*/  @P4 LDGSTS.E.BYPASS.LTC128B.128 [R3+0x18400], desc[UR60][R8.64], !P3 ;  /* 0x1840000008034fae */ /* 0x0003e2000d901d7c */
[----:B------:R-:W-:-:S03]  /*22b10*/  LOP3.LUT P4, RZ, R20, 0x1000, RZ, 0xc0, !PT ;  /* 0x0000100014ff7812 */ /* 0x000fc6000788c0ff */
[----:B-1----:R-:W1:Y:S02]  /*22b20*/  SHFL.IDX PT, R8, R4, 0x1, 0x181f ;  /* 0x00381f0004087f89 */ /* 0x002e6400000e0000 */
[----:B-1----:R-:W-:-:S05]  /*22b30*/  @P1 IADD3 R8, P0, R34, R8, RZ ;  /* 0x0000000822081210 */ /* 0x002fca0007f1e0ff */
[----:B------:R-:W-:-:S04]  /*22b40*/  @P1 IMAD.X R7, RZ, RZ, R7, P0 ;  /* 0x000000ffff071224 */ /* 0x000fc800000e0607 */
        /* <DEDUP_REMOVED lines=13> */
[----:B------:R-:W-:-:S05]  /*22c20*/  @P5 IMAD.X R7, RZ, RZ, R7, P0 ;  /* 0x000000ffff075224 */ /* 0x000fca00000e0607 */
[----:B------:R-:W-:Y:S02]  /*22c30*/  @P5 MOV R9, R7 ;  /* 0x0000000700095202 */ /* 0x000fe40000000f00 */
[----:B------:R-:W-:Y:S04]  /*22c40*/  SHFL.IDX PT, R7, R5, 0x4, 0x181f ;  /* 0x00981f0005077f89 */ /* 0x000fe800000e0000 */
[----:B------:R1:W-:Y:S01]  /*22c50*/  @P5 LDGSTS.E.BYPASS.LTC128B.128 [R3+0x19c00], desc[UR60][R8.64], !P3 ;  /* 0x19c0000008035fae */ /* 0x0003e2000d901d7c */
[----:B------:R-:W-:-:S03]  /*22c60*/  LOP3.LUT P5, RZ, R20, 0x20, RZ, 0xc0, !PT ;  /* 0x0000002014ff7812 */ /* 0x000fc600078ac0ff */
[----:B-1----:R-:W1:Y:S10]  /*22c70*/  SHFL.IDX PT, R8, R4, 0x4, 0x181f ;  /* 0x00981f0004087f89 */ /* 0x002e7400000e0000 */
[----:B-1----:R-:W-:-:S05]  /*22c80*/  @P5 IADD3 R8, P0, R34, R8, RZ ;  /* 0x0000000822085210 */ /* 0x002fca0007f1e0ff */
[----:B------:R-:W-:-:S04]  /*22c90*/  @P5 IMAD.X R7, RZ, RZ, R7, P0 ;  /* 0x000000ffff075224 */ /* 0x000fc800000e0607 */
[----:B------:R-:W-:Y:S02]  /*22ca0*/  @P5 IMAD.MOV.U32 R9, RZ, RZ, R7 ;  /* 0x000000ffff095224 */ /* 0x000fe400078e0007 */
[----:B------:R-:W-:Y:S04]  /*22cb0*/  SHFL.IDX PT, R7, R5, 0x5, 0x181f ;  /* 0x00b81f0005077f89 */ /* 0x000fe800000e0000 */
[----:B------:R1:W-:Y:S04]  /*22cc0*/  @P5 LDGSTS.E.BYPASS.LTC128B.128 [R3+0x1a400], desc[UR60][R8.64], !P3 ;  /* 0x1a40000008035fae */ /* 0x0003e8000d901d7c */
[----:B-1----:R-:W1:Y:S02]  /*22cd0*/  SHFL.IDX PT, R8, R4, 0x5, 0x181f ;  /* 0x00b81f0004087f89 */ /* 0x002e6400000e0000 */
[----:B-1----:R-:W-:-:S05]  /*22ce0*/  @P6 IADD3 R8, P0, R34, R8, RZ ;  /* 0x0000000822086210 */ /* 0x002fca0007f1e0ff */
[----:B------:R-:W-:-:S04]  /*22cf0*/  @P6 IMAD.X R7, RZ, RZ, R7, P0 ;  /* 0x000000ffff076224 */ /* 0x000fc800000e0607 */
[----:B------:R-:W-:Y:S02]  /*22d00*/  @P6 IMAD.MOV.U32 R9, RZ, RZ, R7 ;  /* 0x000000ffff096224 */ /* 0x000fe400078e0007 */
[----:B------:R-:W-:Y:S04]  /*22d10*/  SHFL.IDX PT, R7, R5, 0x6, 0x181f ;  /* 0x00d81f0005077f89 */ /* 0x000fe800000e0000 */
[----:B------:R1:W-:Y:S04]  /*22d20*/  @P6 LDGSTS.E.BYPASS.LTC128B.128 [R3+0x1ac00], desc[UR60][R8.64], !P3 ;  /* 0x1ac0000008036fae */ /* 0x0003e8000d901d7c */
[----:B------:R-:W-:Y:S04]  /*22d30*/  SHFL.IDX PT, R5, R5, 0x7, 0x181f ;  /* 0x00f81f0005057f89 */ /* 0x000fe800000e0000 */
[----:B-1----:R-:W1:Y:S04]  /*22d40*/  SHFL.IDX PT, R8, R4, 0x6, 0x181f ;  /* 0x00d81f0004087f89 */ /* 0x002e6800000e0000 */
[----:B------:R-:W2:Y:S01]  /*22d50*/  SHFL.IDX PT, R4, R4, 0x7, 0x181f ;  /* 0x00f81f0004047f89 */ /* 0x000ea200000e0000 */
[----:B-1----:R-:W-:-:S05]  /*22d60*/  @P4 IADD3 R8, P0, R34, R8, RZ ;  /* 0x0000000822084210 */ /* 0x002fca0007f1e0ff */
[----:B------:R-:W-:Y:S01]  /*22d70*/  @P4 IMAD.X R7, RZ, RZ, R7, P0 ;  /* 0x000000ffff074224 */ /* 0x000fe200000e0607 */
[----:B--2---:R-:W-:-:S03]  /*22d80*/  @P1 IADD3 R4, P0, R34, R4, RZ ;  /* 0x0000000422041210 */ /* 0x004fc60007f1e0ff */
[----:B------:R-:W-:Y:S02]  /*22d90*/  @P4 IMAD.MOV.U32 R9, RZ, RZ, R7 ;  /* 0x000000ffff094224 */ /* 0x000fe400078e0007 */
[----:B------:R-:W-:Y:S01]  /*22da0*/  SHFL.IDX PT, R7, R0, RZ, 0x181f ;  /* 0x00181fff00077589 */ /* 0x000fe200000e0000 */
[----:B------:R-:W-:-:S03]  /*22db0*/  @P1 IMAD.X R5, RZ, RZ, R5, P0 ;  /* 0x000000ffff051224 */ /* 0x000fc600000e0605 */
[----:B------:R1:W-:Y:S04]  /*22dc0*/  @P4 LDGSTS.E.BYPASS.LTC128B.128 [R3+0x1b400], desc[UR60][R8.64], !P3 ;  /* 0x1b40000008034fae */ /* 0x0003e8000d901d7c */
[----:B------:R2:W-:Y:S04]  /*22dd0*/  @P1 LDGSTS.E.BYPASS.LTC128B.128 [R3+0x1bc00], desc[UR60][R4.64], !P3 ;  /* 0x1bc0000004031fae */ /* 0x0005e8000d901d7c */
[----:B------:R-:W-:Y:S04]  /*22de0*/  SHFL.IDX PT, R0, R0, 0x1, 0x181f ;  /* 0x00381f0000007f89 */ /* 0x000fe800000e0000 */
[----:B-1----:R-:W2:Y:S04]  /*22df0*/  SHFL.IDX PT, R8, R2, RZ, 0x181f ;  /* 0x00181fff02087589 */ /* 0x002ea800000e0000 */
[----:B------:R-:W1:Y:S01]  /*22e00*/  SHFL.IDX PT, R2, R2, 0x1, 0x181f ;  /* 0x00381f0002027f89 */ /* 0x000e6200000e0000 */
[----:B--2---:R-:W-:-:S05]  /*22e10*/  @P2 IADD3 R4, P0, R34, R8, RZ ;  /* 0x0000000822042210 */ /* 0x004fca0007f1e0ff */
[----:B------:R-:W-:-:S05]  /*22e20*/  @P2 IMAD.X R5, RZ, RZ, R7, P0 ;  /* 0x000000ffff052224 */ /* 0x000fca00000e0607 */
[----:B-1----:R2:W-:Y:S03]  /*22e30*/  @P2 LDGSTS.E.BYPASS.LTC128B.128 [R3+0x1c400], desc[UR60][R4.64], !P3 ;  /* 0x1c40000004032fae */ /* 0x0025e6000d901d7c */
.L_x_10903:
[----:B------:R-:W-:-:S13]  /*22e40*/  LOP3.LUT P1, RZ, R20, 0x100, RZ, 0xc0, !PT ;  /* 0x0000010014ff7812 */ /* 0x000fda000782c0ff */
[----:B------:R-:W-:-:S05]  /*22e50*/  @P1 IADD3 R2, P0, R34, R2, RZ ;  /* 0x0000000222021210 */ /* 0x000fca0007f1e0ff */
[----:B------:R-:W-:Y:S01]  /*22e60*/  @P1 IMAD.X R0, RZ, RZ, R0, P0 ;  /* 0x000000ffff001224 */ /* 0x000fe200000e0600 */
[----:B------:R-:W-:Y:S01]  /*22e70*/  PLOP3.LUT P0, PT, PT, PT, PT, 0x80, 0x0 ;  /* 0x000000000000781c */ /* 0x000fe20003f0f070 */
[----:B--2---:R-:W-:Y:S02]  /*22e80*/  @P1 IMAD.MOV.U32 R4, RZ, RZ, R2 ;  /* 0x000000ffff041224 */ /* 0x004fe400078e0002 */
[----:B------:R-:W-:-:S05]  /*22e90*/  @P1 IMAD.MOV.U32 R5, RZ, RZ, R0 ;  /* 0x000000ffff051224 */ /* 0x000fca00078e0000 */
[----:B------:R-:W-:Y:S01]  /*22ea0*/  @!PT LDS RZ, [RZ] ;  /* 0x00000000fffff984 */ /* 0x000fe20000000800 */
[----:B------:R-:W-:Y:S01]  /*22eb0*/  @!PT LDS RZ, [RZ] ;  /* 0x00000000fffff984 */ /* 0x000fe20000000800 */
[----:B------:R-:W-:Y:S01]  /*22ec0*/  @!PT LDS RZ, [RZ] ;  /* 0x00000000fffff984 */ /* 0x000fe20000000800 */
[----:B------:R1:W-:Y:S01]  /*22ed0*/  @P1 LDGSTS.E.BYPASS.LTC128B.128 [R3+0x1cc00], desc[UR60][R4.64], !P3 ;  /* 0x1cc0000004031fae */ /* 0x0003e2000d901d7c */
[----:B------:R-:W-:-:S04]  /*22ee0*/  NOP ;  /* 0x0000000000007918 */ /* 0x000fc80000000000 */
.L_x_10609:
        /* <DEDUP_REMOVED lines=11> */
.L_x_10610:
[----:B-1----:R1:W5:Y:S01]  /*22fa0*/  LDL.LU R3, [R1+0x38] ;  /* 0x0000380001037983 */ /* 0x0023620000300800 */
        /* <DEDUP_REMOVED lines=13> */
[----:B0-----:R-:W-:-:S03]  /*23080*/  IMAD R27, R31, UR5, R2 ;  /* 0x000000051f1b7c24 */ /* 0x001fc6000f8e0202 */
        /* <DEDUP_REMOVED lines=8> */
[----:B------:R-:W-:Y:S01]  /*23110*/  MOV R4, UR4 ;  /* 0x0000000400047c02 */ /* 0x000fe20008000f00 */
[----:B------:R-:W-:Y:S01]  /*23120*/  IMAD.U32 R5, RZ, RZ, UR5 ;  /* 0x00000005ff057e24 */ /* 0x000fe2000f8e00ff */
[----:B------:R-:W0:Y:S01]  /*23130*/  LDC.64 R2, c[0x4][R2] ;  /* 0x0100000002027b82 */ /* 0x000e220000000a00 */
[----:B-1----:R-:W-:Y:S02]  /*23140*/  IMAD.U32 R6, RZ, RZ, UR6 ;  /* 0x00000006ff067e24 */ /* 0x002fe4000f8e00ff */
        /* <DEDUP_REMOVED lines=8> */
.L_x_10612:
[----:B------:R-:W-:Y:S05]  /*231d0*/  BSYNC B6 ;  /* 0x0000000000067941 */ /* 0x000fea0003800000 */
.L_x_10611:
[----:B------:R0:W5:Y:S01]  /*231e0*/  LDL R20, [R1+0x24] ;  /* 0x0000240001147983 */ /* 0x0001620000100800 */
[----:B------:R-:W2:Y:S01]  /*231f0*/  LDC R7, c[0x0][0x448] ;  /* 0x00011200ff077b82 */ /* 0x000ea20000000800 */
[----:B------:R-:W-:Y:S01]  /*23200*/  IMAD.MOV.U32 R2, RZ, RZ, R28 ;  /* 0x000000ffff027224 */ /* 0x000fe200078e001c */
[----:B------:R-:W-:Y:S01]  /*23210*/  ULDC.64 UR4, c[0x0][0x2d8] ;  /* 0x0000b60000047ab9 */ /* 0x000fe20000000a00 */
[----:B------:R0:W5:Y:S01]  /*23220*/  LDL R9, [R1+0x34] ;  /* 0x0000340001097983 */ /* 0x0001620000100800 */
[----:B------:R-:W-:Y:S01]  /*23230*/  IMAD.MOV.U32 R3, RZ, RZ, R27 ;  /* 0x000000ffff037224 */ /* 0x000fe200078e001b */
[----:B------:R-:W-:Y:S01]  /*23240*/  ULDC.64 UR6, c[0x0][0x280] ;  /* 0x0000a00000067ab9 */ /* 0x000fe20000000a00 */
[----:B------:R-:W3:Y:S01]  /*23250*/  S2R R21, SR_TID.X ;  /* 0x0000000000157919 */ /* 0x000ee20000002100 */
        /* <DEDUP_REMOVED lines=8> */
[----:B------:R-:W-:-:S11]  /*232e0*/  IMAD.IADD R3, R3, 0x1, R0 ;  /* 0x0000000103037824 */ /* 0x000fd600078e0200 */
[----:B-1----:R-:W1:Y:S01]  /*232f0*/  @P0 LDC R6, c[0x0][0x44c] ;  /* 0x00011300ff060b82 */ /* 0x002e620000000800 */
[C---:B---3--:R-:W-:Y:S01]  /*23300*/  LOP3.LUT R32, R21.reuse, 0x7f, RZ, 0xc0, !PT ;  /* 0x0000007f15207812 */ /* 0x048fe200078ec0ff */
[----:B------:R-:W-:-:S03]  /*23310*/  IMAD.SHL.U32 R21, R21, 0x10, RZ ;  /* 0x0000001015157824 */ /* 0x000fc600078e00ff */
[----:B------:R-:W-:-:S03]  /*23320*/  SHF.R.U32.HI R32, RZ, 0x3, R32 ;  /* 0x00000003ff207819 */ /* 0x000fc60000011620 */
[----:B------:R-:W2:Y:S01]  /*23330*/  @P0 LDC R0, c[0x0][0x450] ;  /* 0x00011400ff000b82 */ /* 0x000ea20000000800 */
[----:B------:R-:W-:-:S05]  /*23340*/  LOP3.LUT R21, R32, 0x70, R21, 0xf8, !PT ;  /* 0x0000007020157812 */ /* 0x000fca00078ef815 */
[----:B------:R-:W-:-:S05]  /*23350*/  IMAD R5, R17, 0x80, R21 ;  /* 0x0000008011057824 */ /* 0x000fca00078e0215 */
[----:B------:R-:W-:Y:S01]  /*23360*/  MOV R4, R5 ;  /* 0x0000000500047202 */ /* 0x000fe20000000f00 */
[----:B-1----:R-:W-:Y:S01]  /*23370*/  @P0 IMAD.HI.U32 R6, R5, R6, RZ ;  /* 0x0000000605060227 */ /* 0x002fe200078e00ff */
[----:B------:R-:W1:Y:S04]  /*23380*/  S2R R21, SR_TID.X ;  /* 0x0000000000157919 */ /* 0x000e680000002100 */
        /* <DEDUP_REMOVED lines=21> */
[----:B------:R-:W-:Y:S01]  /*234e0*/  IMAD R17, R17, 0x80, R10 ;  /* 0x0000008011117824 */ /* 0x000fe200078e020a */
        /* <DEDUP_REMOVED lines=11> */
[----:B0-----:R-:W-:Y:S02]  /*235a0*/  @!P1 IMAD.X R7, RZ, RZ, R4, P3 ;  /* 0x000000ffff079224 */ /* 0x001fe400018e0604 */
[----:B------:R-:W-:Y:S02]  /*235b0*/  @!P2 IMAD.MOV.U32 R4, RZ, RZ, R5 ;  /* 0x000000ffff04a224 */ /* 0x000fe400078e0005 */
        /* <DEDUP_REMOVED lines=19> */
[----:B0-----:R-:W-:-:S04]  /*236f0*/  @!P1 IADD3 R5, P2, R34, R5, RZ ;  /* 0x0000000522059210 */ /* 0x001fc80007f5e0ff */
[----:B-1----:R-:W-:-:S04]  /*23700*/  @!P1 IADD3.X R4, RZ, R4, RZ, P2, !PT ;  /* 0x00000004ff049210 */ /* 0x002fc800017fe4ff */
        /* <DEDUP_REMOVED lines=26> */
[----:B------:R-:W-:Y:S01]  /*238b0*/  ISETP.GE.AND P2, PT, R4, R3, PT ;  /* 0x000000030400720c */ /* 0x000fe20003f46270 */
[----:B------:R-:W-:Y:S04]  /*238c0*/  SHFL.IDX PT, R0, R0, 0x7, 0x181f ;  /* 0x00f81f0000007f89 */ /* 0x000fe800000e0000 */
[----:B------:R-:W1:Y:S08]  /*238d0*/  SHFL.IDX PT, R4, R2, 0x6, 0x181f ;  /* 0x00d81f0002047f89 */ /* 0x000e7000000e0000 */
[----:B0-----:R-:W-:-:S05]  /*238e0*/  @!P2 IADD3 R5, P1, R34, R5, RZ ;  /* 0x000000052205a210 */ /* 0x001fca0007f3e0ff */
[----:B-1----:R-:W-:-:S05]  /*238f0*/  @!P2 IMAD.X R4, RZ, RZ, R4, P1 ;  /* 0x000000ffff04a224 */ /* 0x002fca00008e0604 */
[----:B------:R-:W-:-:S04]  /*23900*/  @!P2 LOP3.LUT R5, R5, R4, RZ, 0x3c, !PT ;  /* 0x000000040505a212 */ /* 0x000fc800078e3cff */
[----:B------:R-:W-:-:S04]  /*23910*/  @!P2 LOP3.LUT R4, R5, R4, RZ, 0x3c, !PT ;  /* 0x000000040504a212 */ /* 0x000fc800078e3cff */
[----:B------:R-:W-:-:S05]  /*23920*/  @!P2 LOP3.LUT R5, R5, R4, RZ, 0x3c, !PT ;  /* 0x000000040505a212 */ /* 0x000fca00078e3cff */
[----:B------:R0:W-:Y:S04]  /*23930*/  @!P2 LDGSTS.E.BYPASS.LTC128B.128 [R9+0x17400], desc[UR60][R4.64], !P0 ;  /* 0x174000000409afae */ /* 0x0001e8000c101d7c */
[----:B0-----:R0:W1:Y:S02]  /*23940*/  SHFL.IDX PT, R4, R2, 0x7, 0x181f ;  /* 0x00f81f0002047f89 */ /* 0x00106400000e0000 */
.L_x_10920:
        /* <DEDUP_REMOVED lines=10> */
.L_x_10614:
        /* <DEDUP_REMOVED lines=21> */
.L_x_10921:
[----:B------:R-:W-:Y:S05]  /*23b40*/  BSYNC B0 ;  /* 0x0000000000007941 */ /* 0x000fea0003800000 */
.L_x_10615:
[----:B------:R-:W-:Y:S05]  /*23b50*/  @!P1 BRA `(.L_x_10617) ;  /* 0x00000018009c9947 */ /* 0x000fea0003800000 */
[----:B------:R1:W5:Y:S01]  /*23b60*/  LDL.LU R25, [R1+0x4] ;  /* 0x0000040001197983 */ /* 0x0003620000300800 */
[----:B------:R-:W-:-:S07]  /*23b70*/  IMAD.MOV.U32 R21, RZ, RZ, R33 ;  /* 0x000000ffff157224 */ /* 0x000fce00078e0021 */
.L_x_10637:
[----:B---3--:R-:W2:Y:S01]  /*23b80*/  LDL R2, [R1] ;  /* 0x0000000001027983 */ /* 0x008ea20000100800 */
[----:B------:R-:W3:Y:S03]  /*23b90*/  LDC R7, c[0x0][0x430] ;  /* 0x00010c00ff077b82 */ /* 0x000ee60000000800 */
[----:B------:R-:W4:Y:S04]  /*23ba0*/  LDL R0, [R1+0xc] ;  /* 0x00000c0001007983 */ /* 0x000f280000100800 */
[----:B------:R-:W4:Y:S01]  /*23bb0*/  LDL R10, [R1+0x10] ;  /* 0x00001000010a7983 */ /* 0x000f220000100800 */
[----:B0-----:R-:W0:Y:S03]  /*23bc0*/  S2R R3, SR_TID.X ;  /* 0x0000000000037919 */ /* 0x001e260000002100 */
[----:B------:R-:W4:Y:S01]  /*23bd0*/  LDL R11, [R1+0x14] ;  /* 0x00001400010b7983 */ /* 0x000f220000100800 */
[----:B---3--:R-:W-:Y:S01]  /*23be0*/  ISETP.NE.AND P0, PT, R7, 0x1, PT ;  /* 0x000000010700780c */ /* 0x008fe20003f05270 */
[----:B------:R-:W3:-:S12]  /*23bf0*/  S2R R8, SR_TID.X ;  /* 0x0000000000087919 */ /* 0x000ed80000002100 */
[----:B------:R-:W1:Y:S01]  /*23c00*/  @P0 LDC R5, c[0x0][0x434] ;  /* 0x00010d00ff050b82 */ /* 0x000e620000000800 */
[----:B0-----:R-:W-:-:S04]  /*23c10*/  LOP3.LUT R3, R3, 0x7f, RZ, 0xc0, !PT ;  /* 0x0000007f03037812 */ /* 0x001fc800078ec0ff */
[----:B------:R-:W-:Y:S01]  /*23c20*/  SHF.R.U32.HI R3, RZ, 0x3, R3 ;  /* 0x00000003ff037819 */ /* 0x000fe20000011603 */
[----:B---3--:R-:W-:Y:S01]  /*23c30*/  IMAD.SHL.U32 R9, R8, 0x10, RZ ;  /* 0x0000001008097824 */ /* 0x008fe200078e00ff */
[----:B------:R-:W-:Y:S05]  /*23c40*/  YIELD ;  /* 0x0000000000007946 */ /* 0x000fea0003800000 */
[----:B------:R-:W-:Y:S01]  /*23c50*/  ULDC.64 UR4, c[0x0][0x428] ;  /* 0x00010a0000047ab9 */ /* 0x000fe20000000a00 */
[----:B------:R-:W-:Y:S01]  /*23c60*/  ULDC.64 UR6, c[0x0][0x418] ;  /* 0x0001060000067ab9 */ /* 0x000fe20000000a00 */
[----:B--2---:R-:W-:Y:S02]  /*23c70*/  LOP3.LUT P2, RZ, R2, 0x4, RZ, 0xc0, !PT ;  /* 0x0000000402ff7812 */ /* 0x004fe4000784c0ff */
[----:B------:R-:W0:Y:S01]  /*23c80*/  S2R R2, SR_TID.X ;  /* 0x0000000000027919 */ /* 0x000e220000002100 */
[----:B----4-:R-:W-:-:S02]  /*23c90*/  IMAD R0, R35, 0xa0, R0 ;  /* 0x000000a023007824 */ /* 0x010fc400078e0200 */
[----:B0-----:R-:W-:-:S05]  /*23ca0*/  IMAD.SHL.U32 R4, R2, 0x10, RZ ;  /* 0x0000001002047824 */ /* 0x001fca00078e00ff */
[----:B------:R-:W-:Y:S02]  /*23cb0*/  LOP3.LUT R4, R3, 0x70, R4, 0xf8, !PT ;  /* 0x0000007003047812 */ /* 0x000fe400078ef804 */
[----:B------:R-:W0:Y:S02]  /*23cc0*/  @P0 LDC R3, c[0x0][0x438] ;  /* 0x00010e00ff030b82 */ /* 0x000e240000000800 */
[----:B------:R-:W-:Y:S02]  /*23cd0*/  IADD3 R4, R4, R0, RZ ;  /* 0x0000000004047210 */ /* 0x000fe40007ffe0ff */
[----:B------:R-:W-:-:S03]  /*23ce0*/  LOP3.LUT R2, R2, 0x7f, RZ, 0xc0, !PT ;  /* 0x0000007f02027812 */ /* 0x000fc600078ec0ff */
[----:B-1----:R-:W-:Y:S01]  /*23cf0*/  @P0 IMAD.HI.U32 R5, R4, R5, RZ ;  /* 0x0000000504050227 */ /* 0x002fe200078e00ff */
[----:B------:R-:W-:-:S03]  /*23d00*/  SHF.R.U32.HI R6, RZ, 0x3, R2 ;  /* 0x00000003ff067819 */ /* 0x000fc60000011602 */
[----:B------:R-:W-:Y:S01]  /*23d10*/  IMAD.MOV.U32 R2, RZ, RZ, R4 ;  /* 0x000000ffff027224 */ /* 0x000fe200078e0004 */
[----:B------:R-:W-:Y:S02]  /*23d20*/  LOP3.LUT R9, R6, 0x70, R9, 0xf8, !PT ;  /* 0x0000007006097812 */ /* 0x000fe400078ef809 */
[----:B0-----:R-:W-:Y:S02]  /*23d30*/  @P0 SHF.R.U32.HI R2, RZ, R3, R5 ;  /* 0x00000003ff020219 */ /* 0x001fe40000011605 */
[----:B------:R-:W0:Y:S08]  /*23d40*/  @P0 LDC R5, c[0x0][0x434] ;  /* 0x00010d00ff050b82 */ /* 0x000e300000000800 */
[----:B------:R-:W1:Y:S01]  /*23d50*/  @P0 LDC R3, c[0x0][0x438] ;  /* 0x00010e00ff030b82 */ /* 0x000e620000000800 */
[----:B------:R-:W-:-:S05]  /*23d60*/  LOP3.LUT R9, R9, 0x80, RZ, 0xfc, !PT ;  /* 0x0000008009097812 */ /* 0x000fca00078efcff */
[----:B------:R-:W-:-:S04]  /*23d70*/  IMAD.IADD R0, R9, 0x1, R0 ;  /* 0x0000000109007824 */ /* 0x000fc800078e0200 */
        /* <DEDUP_REMOVED lines=8> */
[----:B------:R-:W-:-:S04]  /*23e00*/  IMAD R0, R10, UR4, RZ ;  /* 0x000000040a007c24 */ /* 0x000fc8000f8e02ff */
[C---:B------:R-:W-:Y:S02]  /*23e10*/  IMAD R0, R37.reuse, UR5, R0 ;  /* 0x0000000525007c24 */ /* 0x040fe4000f8e0200 */
[----:B------:R-:W-:-:S04]  /*23e20*/  IMAD.WIDE.U32 R2, R37, UR4, R2 ;  /* 0x0000000425027c25 */ /* 0x000fc8000f8e0002 */
[----:B------:R-:W-:Y:S01]  /*23e30*/  IMAD.IADD R3, R0, 0x1, R3 ;  /* 0x0000000100037824 */ /* 0x000fe200078e0203 */
[----:B------:R-:W-:-:S04]  /*23e40*/  LEA R4, P0, R2, UR6, 0x2 ;  /* 0x0000000602047c11 */ /* 0x000fc8000f8010ff */
[----:B------:R-:W-:-:S05]  /*23e50*/  LEA.HI.X R5, R2, UR7, R3, 0x2, P0 ;  /* 0x0000000702057c11 */ /* 0x000fca00080f1403 */
[----:B------:R0:W2:Y:S01]  /*23e60*/  LDG.E R10, desc[UR60][R4.64] ;  /* 0x0000003c040a7981 */ /* 0x0000a2000c1e1900 */
[----:B------:R-:W-:Y:S01]  /*23e70*/  ISETP.GT.U32.AND P1, PT, R9, 0x9f, PT ;  /* 0x0000009f0900780c */ /* 0x000fe20003f24070 */
[----:B------:R-:W-:-:S12]  /*23e80*/  VIADD R33, R21, 0x1 ;  /* 0x0000000115217836 */ /* 0x000fd80000000000 */
[--C-:B------:R-:W-:Y:S01]  /*23e90*/  @!P1 SHF.R.S32.HI R3, RZ, 0x1f, R6.reuse ;  /* 0x0000001fff039819 */ /* 0x100fe20000011406 */
[----:B------:R-:W-:-:S04]  /*23ea0*/  @!P1 IMAD.MOV.U32 R2, RZ, RZ, R6 ;  /* 0x000000ffff029224 */ /* 0x000fc800078e0006 */
[----:B------:R-:W-:-:S04]  /*23eb0*/  @!P1 IMAD.WIDE.U32 R2, R37, UR4, R2 ;  /* 0x0000000425029c25 */ /* 0x000fc8000f8e0002 */
[----:B------:R-:W-:Y:S01]  /*23ec0*/  @!P1 IMAD.IADD R0, R0, 0x1, R3 ;  /* 0x0000000100009824 */ /* 0x000fe200078e0203 */
[----:B0-----:R-:W-:Y:S01]  /*23ed0*/  @!P1 LEA R4, P0, R2, UR6, 0x2 ;  /* 0x0000000602049c11 */ /* 0x001fe2000f8010ff */
[----:B------:R-:W-:-:S03]  /*23ee0*/  IMAD.MOV.U32 R9, RZ, RZ, RZ ;  /* 0x000000ffff097224 */ /* 0x000fc600078e00ff */
        /* <DEDUP_REMOVED lines=8> */
[----:B------:R-:W-:Y:S01]  /*23f70*/  VIADD R35, R35, 0xffffffff ;  /* 0xffffffff23237836 */ /* 0x000fe20000000000 */
[----:B------:R-:W-:Y:S02]  /*23f80*/  SEL R33, R33, RZ, P0 ;  /* 0x000000ff21217207 */ /* 0x000fe40000000000 */
[----:B--2---:R-:W-:Y:S01]  /*23f90*/  SHF.R.S32.HI R27, RZ, 0x1f, R10 ;  /* 0x0000001fff1b7819 */ /* 0x004fe2000001140a */
[----:B0-----:R-:W-:Y:S06]  /*23fa0*/  @!P2 BRA `(.L_x_10618) ;  /* 0x000000000004a947 */ /* 0x001fec0003800000 */
[----:B------:R-:W-:Y:S01]  /*23fb0*/  BPT.TRAP 0x1 ;  /* 0x000000040000795c */ /* 0x000fe20000300000 */
.L_x_10618:
[----:B------:R-:W-:Y:S01]  /*23fc0*/  LEA R0, R33, R22, 0x3 ;  /* 0x0000001621007211 */ /* 0x000fe200078e18ff */
[----:B------:R-:W-:Y:S01]  /*23fd0*/  BSSY B0, `(.L_x_10619) ;  /* 0x0000005000007945 */ /* 0x000fe20003800000 */
[----:B------:R-:W-:Y:S02]  /*23fe0*/  SHF.L.U32 R31, R2, 0x1f, RZ ;  /* 0x0000001f021f7819 */ /* 0x000fe400000006ff */
[----:B------:R-:W-:Y:S02]  /*23ff0*/  SHF.R.S32.HI R30, RZ, 0x1f, R8 ;  /* 0x0000001fff1e7819 */ /* 0x000fe40000011408 */
[----:B------:R-:W0:Y:S02]  /*24000*/  SYNCS.PHASECHK.TRANS64.TRYWAIT P0, [R0+URZ+0x22880], R31 ;  /* 0x0228801f000075a7 */ /* 0x000e24000800017f */
[----:B0-----:R-:W-:Y:S05]  /*24010*/  @!P0 BRA `(.L_x_10620) ;  /* 0x0000009800cc8947 */ /* 0x001fea0003800000 */
.L_x_10922:
[----:B------:R-:W-:Y:S05]  /*24020*/  BSYNC B0 ;  /* 0x0000000000007941 */ /* 0x000fea0003800000 */
.L_x_10619:
        /* <DEDUP_REMOVED lines=77> */
[----:B------:R-:W2:Y:S01]  /*24500*/  SHFL.IDX PT, R5, R17, RZ, 0x181f ;  /* 0x00181fff11057589 */ /* 0x000ea200000e0000 */
[----:B-1----:R-:W-:-:S05]  /*24510*/  IADD3.X R3, RZ, R3, RZ, P0, !PT ;  /* 0x00000003ff037210 */ /* 0x002fca00007fe4ff */
[----:B------:R2:W-:Y:S02]  /*24520*/  LDGSTS.E.BYPASS.LTC128B.128 [R6+0xdc00], desc[UR60][R2.64], !P2 ;  /* 0x0dc0000002067fae */ /* 0x0005e4000d101d7c */
[----:B--2---:R-:W-:-:S05]  /*24530*/  IADD3 R2, P0, R34, R5, RZ ;  /* 0x0000000522027210 */ /* 0x004fca0007f1e0ff */
[----:B------:R-:W-:-:S05]  /*24540*/  IMAD.X R3, RZ, RZ, R4, P0 ;  /* 0x000000ffff037224 */ /* 0x000fca00000e0604 */
[----:B------:R1:W-:Y:S04]  /*24550*/  LDGSTS.E.BYPASS.LTC128B.128 [R6+0xe400], desc[UR60][R2.64], !P2 ;  /* 0x0e40000002067fae */ /* 0x0003e8000d101d7c */
[----:B-1----:R1:W2:Y:S02]  /*24560*/  SHFL.IDX PT, R2, R17, 0x1, 0x181f ;  /* 0x00381f0011027f89 */ /* 0x0022a400000e0000 */
.L_x_10944:
        /* <DEDUP_REMOVED lines=8> */
.L_x_10622:
        /* <DEDUP_REMOVED lines=11> */
.L_x_10623:
[----:B------:R2:W-:Y:S01]  /*246a0*/  SYNCS.ARRIVE.TRANS64.A1T0 RZ, [R0+URZ+0x22870], RZ ;  /* 0x022870ff00ff79a7 */ /* 0x0005e2000810003f */
[----:B------:R-:W-:Y:S05]  /*246b0*/  @!P3 BRA `(.L_x_10624) ;  /* 0x000000000004b947 */ /* 0x000fea0003800000 */
[----:B------:R-:W-:Y:S01]  /*246c0*/  BPT.TRAP 0x1 ;  /* 0x000000040000795c */ /* 0x000fe20000300000 */
.L_x_10624:
[----:B------:R-:W3:Y:S01]  /*246d0*/  SYNCS.PHASECHK.TRANS64.TRYWAIT P0, [R0+URZ+0x22840], R31 ;  /* 0x0228401f000075a7 */ /* 0x000ee2000800017f */
[----:B------:R-:W-:Y:S04]  /*246e0*/  BSSY B0, `(.L_x_10625) ;  /* 0x0000002000007945 */ /* 0x000fe80003800000 */
[----:B---3--:R-:W-:Y:S05]  /*246f0*/  @!P0 BRA `(.L_x_10626) ;  /* 0x0000009c00e48947 */ /* 0x008fea0003800000 */
.L_x_10945:
[----:B------:R-:W-:Y:S05]  /*24700*/  BSYNC B0 ;  /* 0x0000000000007941 */ /* 0x000fea0003800000 */
.L_x_10625:
        /* <DEDUP_REMOVED lines=67> */
[----:B0-----:R-:W-:-:S04]  /*24b40*/  IADD3 R2, P0, R34, R2, RZ ;  /* 0x0000000222027210 */ /* 0x001fc80007f1e0ff */
[----:B------:R-:W-:-:S05]  /*24b50*/  IADD3.X R3, RZ, R9, RZ, P0, !PT ;  /* 0x00000009ff037210 */ /* 0x000fca00007fe4ff */
        /* <DEDUP_REMOVED lines=10> */
.L_x_10967:
        /* <DEDUP_REMOVED lines=8> */
.L_x_10628:
[----:B------:R-:W-:Y:S02]  /*24c80*/  PLOP3.LUT P2, PT, P2, P0, PT, 0xa2, 0x0 ;  /* 0x000000000000781c */ /* 0x000fe40001741472 */
[----:B------:R-:W-:-:S08]  /*24c90*/  @P0 R2UR P2, UR4, R0 ;  /* 0x00000000000402ca */ /* 0x000fd00000040000 */
[----:B------:R-:W-:-:S05]  /*24ca0*/  @P0 PLOP3.LUT P0, PT, P2, PT, PT, 0x80, 0x0 ;  /* 0x000000000000081c */ /* 0x000fca000170f070 */
[----:B------:R-:W-:Y:S01]  /*24cb0*/  @!P2 SYNCS.ARRIVE.TRANS64.RED.A0T1 RZ, [UR4+0x22830], RZ ;  /* 0x022830ffffffa9a7 */ /* 0x000fe20008200404 */
[----:B------:R-:W-:Y:S07]  /*24cc0*/  @!P2 ARRIVES.LDGSTSBAR.64.TRANSCNT [UR4+0x22830] ;  /* 0x02283000ff00a9b0 */ /* 0x000fee0008000a84 */
[----:B------:R-:W-:Y:S05]  /*24cd0*/  @P0 BRA.U.ANY `(.L_x_10628) ;  /* 0xfffffffd00e80947 */ /* 0x000fea000393ffff */
[----:B------:R-:W-:Y:S01]  /*24ce0*/  NOP ;  /* 0x0000000000007918 */ /* 0x000fe20000000000 */
[----:B-1----:R-:W4:Y:S02]  /*24cf0*/  LDL R2, [R1] ;  /* 0x0000000001027983 */ /* 0x002f240000100800 */
[----:B----4-:R-:W-:-:S13]  /*24d00*/  LOP3.LUT P3, RZ, R2, 0x4, RZ, 0xc0, !PT ;  /* 0x0000000402ff7812 */ /* 0x010fda000786c0ff */
[----:B------:R-:W-:Y:S05]  /*24d10*/  @!P3 BRA `(.L_x_10629) ;  /* 0x000000000004b947 */ /* 0x000fea0003800000 */
[----:B------:R-:W-:Y:S01]  /*24d20*/  BPT.TRAP 0x1 ;  /* 0x000000040000795c */ /* 0x000fe20000300000 */
.L_x_10629:
[----:B------:R2:W-:Y:S02]  /*24d30*/  SYNCS.ARRIVE.TRANS64.A1T0 RZ, [R0+URZ+0x22830], RZ ;  /* 0x022830ff00ff79a7 */ /* 0x0005e4000810003f */
[----:B--23--:R-:W-:-:S05]  /*24d40*/  IMAD.U32 R0, RZ, RZ, UR36 ;  /* 0x00000024ff007e24 */ /* 0x00cfca000f8e00ff */
[----:B------:R-:W-:-:S13]  /*24d50*/  ISETP.NE.AND P0, PT, R0, 0x3, PT ;  /* 0x000000030000780c */ /* 0x000fda0003f05270 */
[----:B------:R-:W-:Y:S05]  /*24d60*/  @!P0 BRA `(.L_x_10630) ;  /* 0x0000000000048947 */ /* 0x000fea0003800000 */
[----:B------:R-:W-:Y:S01]  /*24d70*/  BPT.TRAP 0x1 ;  /* 0x000000040000795c */ /* 0x000fe20000300000 */
.L_x_10630:
[----:B------:R-:W-:Y:S01]  /*24d80*/  LOP3.LUT R0, R25, 0x1, RZ, 0x3c, !PT ;  /* 0x0000000119007812 */ /* 0x000fe200078e3cff */
[----:B------:R-:W-:Y:S01]  /*24d90*/  IMAD R2, R21, 0x8, R22 ;  /* 0x0000000815027824 */ /* 0x000fe200078e0216 */
[----:B------:R-:W-:Y:S02]  /*24da0*/  BSSY B0, `(.L_x_10631) ;  /* 0x0000004000007945 */ /* 0x000fe40003800000 */
[----:B------:R-:W-:-:S04]  /*24db0*/  SHF.L.U32 R0, R0, 0x1f, RZ ;  /* 0x0000001f00007819 */ /* 0x000fc800000006ff */
[----:B------:R-:W1:Y:S02]  /*24dc0*/  SYNCS.PHASECHK.TRANS64.TRYWAIT P2, [R2+URZ+0x22870], R0 ;  /* 0x02287000020075a7 */ /* 0x000e64000804017f */
[----:B-1----:R-:W-:Y:S05]  /*24dd0*/  @!P2 BRA `(.L_x_10632) ;  /* 0x000000a000f0a947 */ /* 0x002fea0003800000 */
.L_x_10968:
[----:B------:R-:W-:Y:S05]  /*24de0*/  BSYNC B0 ;  /* 0x0000000000007941 */ /* 0x000fea0003800000 */
.L_x_10631:
[----:B------:R-:W2:Y:S02]  /*24df0*/  LDL R3, [R1] ;  /* 0x0000000001037983 */ /* 0x000ea40000100800 */
[----:B--2---:R-:W-:-:S13]  /*24e00*/  LOP3.LUT P2, RZ, R3, 0x4, RZ, 0xc0, !PT ;  /* 0x0000000403ff7812 */ /* 0x004fda000784c0ff */
[----:B------:R-:W-:Y:S05]  /*24e10*/  @!P2 BRA `(.L_x_10633) ;  /* 0x000000000004a947 */ /* 0x000fea0003800000 */
[----:B------:R-:W-:Y:S01]  /*24e20*/  BPT.TRAP 0x1 ;  /* 0x000000040000795c */ /* 0x000fe20000300000 */
.L_x_10633:
[----:B------:R-:W-:Y:S01]  /*24e30*/  SHF.L.U32 R3, R25, 0x1f, RZ ;  /* 0x0000001f19037819 */ /* 0x000fe200000006ff */
[----:B-1----:R-:W-:-:S03]  /*24e40*/  IMAD R0, R21, 0x5000, RZ ;  /* 0x0000500015007824 */ /* 0x002fc600078e02ff */
[----:B------:R-:W1:Y:S02]  /*24e50*/  SYNCS.PHASECHK.TRANS64.TRYWAIT P2, [R2+URZ+0x22860], R3 ;  /* 0x02286003020075a7 */ /* 0x000e64000804017f */
[----:B-1----:R-:W-:Y:S05]  /*24e60*/  @!P2 BRA `(.L_x_10634) ;  /* 0x000000a000e0a947 */ /* 0x002fea0003800000 */
.L_x_10969:
[----:B------:R-:W2:Y:S04]  /*24e70*/  LDL R12, [R1+0x1c] ;  /* 0x00001c00010c7983 */ /* 0x000ea80000100800 */
[----:B------:R-:W3:Y:S01]  /*24e80*/  LDL R4, [R1] ;  /* 0x0000000001047983 */ /* 0x000ee20000100800 */
[----:B-1----:R-:W-:Y:S01]  /*24e90*/  LOP3.LUT R3, R0, R26, RZ, 0xfc, !PT ;  /* 0x0000001a00037212 */ /* 0x002fe200078efcff */
[----:B------:R-:W-:Y:S05]  /*24ea0*/  WARPSYNC.ALL ;  /* 0x0000000000007948 */ /* 0x000fea0003800000 */
[----:B------:R-:W-:-:S05]  /*24eb0*/  IMAD.IADD R3, R22, 0x1, R3 ;  /* 0x0000000116037824 */ /* 0x000fca00078e0203 */
[----:B------:R-:W1:Y:S02]  /*24ec0*/  LDSM.16.MT88.4 R8, [R3+0xa400] ;  /* 0x00a400000308783b */ /* 0x000e640000004200 */
[----:B-1----:R-:W-:Y:S02]  /*24ed0*/  PRMT R5, R8, 0x7531, R9 ;  /* 0x0000753108057816 */ /* 0x002fe40000000009 */
[C-C-:B------:R-:W-:Y:S02]  /*24ee0*/  PRMT R6, R10.reuse, 0x6420, R11.reuse ;  /* 0x000064200a067816 */ /* 0x140fe4000000000b */
[----:B0-----:R-:W-:Y:S02]  /*24ef0*/  PRMT R7, R10, 0x7531, R11 ;  /* 0x000075310a077816 */ /* 0x001fe4000000000b */
[----:B------:R-:W-:Y:S02]  /*24f00*/  LOP3.LUT R17, R24, 0x1800, RZ, 0xfc, !PT ;  /* 0x0000180018117812 */ /* 0x000fe400078efcff */
[----:B--2---:R-:W-:-:S02]  /*24f10*/  IADD3 R3, R22, R12, R0 ;  /* 0x0000000c16037210 */ /* 0x004fc40007ffe000 */
[----:B---3--:R-:W-:Y:S02]  /*24f20*/  LOP3.LUT P2, RZ, R4, 0x4, RZ, 0xc0, !PT ;  /* 0x0000000404ff7812 */ /* 0x008fe4000784c0ff */
[----:B------:R-:W-:Y:S02]  /*24f30*/  PRMT R4, R8, 0x6420, R9 ;  /* 0x0000642008047816 */ /* 0x000fe40000000009 */
[----:B------:R-:W0:Y:S01]  /*24f40*/  LDSM.16.MT88.4 R8, [R3+0xa400] ;  /* 0x00a400000308783b */ /* 0x000e220000004200 */
[----:B------:R-:W-:-:S05]  /*24f50*/  LOP3.LUT R12, R0, R24, RZ, 0xfc, !PT ;  /* 0x00000018000c7212 */ /* 0x000fca00078efcff */
        /* <DEDUP_REMOVED lines=33> */
[----:B------:R-:W-:Y:S02]  /*25170*/  IADD3 R12, R23, R12, RZ ;  /* 0x0000000c170c7210 */ /* 0x000fe40007ffe0ff */
[C-C-:B0-----:R-:W-:Y:S02]  /*25180*/  PRMT R4, R8.reuse, 0x6420, R9.reuse ;  /* 0x0000642008047816 */ /* 0x141fe40000000009 */
[----:B------:R-:W-:Y:S02]  /*25190*/  PRMT R5, R8, 0x7531, R9 ;  /* 0x0000753108057816 */ /* 0x000fe40000000009 */
[----:B------:R-:W-:-:S02]  /*251a0*/  PRMT R6, R10, 0x6420, R11 ;  /* 0x000064200a067816 */ /* 0x000fc4000000000b */
[----:B------:R-:W-:Y:S02]  /*251b0*/  PRMT R7, R10, 0x7531, R11 ;  /* 0x000075310a077816 */ /* 0x000fe4000000000b */
[----:B------:R-:W0:Y:S04]  /*251c0*/  LDSM.16.MT88.4 R8, [R3+0xc400] ;  /* 0x00c400000308783b */ /* 0x000e280000004200 */
[----:B------:R1:W-:Y:S02]  /*251d0*/  STSM.16.M88.4 [R12], R4 ;  /* 0x000000040c007844 */ /* 0x0003e40000000200 */
[----:B-1----:R-:W-:Y:S02]  /*251e0*/  IADD3 R4, R23, R17, R0 ;  /* 0x0000001117047210 */ /* 0x002fe40007ffe000 */
[----:B0-----:R-:W-:-:S02]  /*251f0*/  PRMT R12, R8, 0x6420, R9 ;  /* 0x00006420080c7816 */ /* 0x001fc40000000009 */
        /* <DEDUP_REMOVED lines=34> */
[C---:B------:R-:W-:Y:S01]  /*25420*/  IMAD.IADD R12, R23.reuse, 0x1, R12 ;  /* 0x00000001170c7824 */ /* 0x040fe200078e020c */
[----:B------:R-:W-:-:S04]  /*25430*/  IADD3 R0, R23, R17, R0 ;  /* 0x0000001117007210 */ /* 0x000fc80007ffe000 */
[----:B------:R0:W-:Y:S02]  /*25440*/  STSM.16.M88.4 [R12], R4 ;  /* 0x000000040c007844 */ /* 0x0001e40000000200 */
        /* <DEDUP_REMOVED lines=13> */
.L_x_10635:
[----:B-1----:R1:W-:Y:S01]  /*25520*/  SYNCS.ARRIVE.TRANS64.A1T0 RZ, [R2+URZ+0x22850], RZ ;  /* 0x022850ff02ff79a7 */ /* 0x0023e2000810003f */
[----:B------:R-:W-:Y:S06]  /*25530*/  BAR.SYNC.DEFER_BLOCKING 0x2, 0x80 ;  /* 0x0082000000007b1d */ /* 0x000fec0000010000 */
[----:B------:R-:W-:Y:S05]  /*25540*/  @!P0 BRA `(.L_x_10636) ;  /* 0x0000000000048947 */ /* 0x000fea0003800000 */
[----:B------:R-:W-:Y:S01]  /*25550*/  BPT.TRAP 0x1 ;  /* 0x000000040000795c */ /* 0x000fe20000300000 */
.L_x_10636:
[----:B0-----:R-:W2:Y:S01]  /*25560*/  LDL R0, [R1+0x18] ;  /* 0x0000180001007983 */ /* 0x001ea20000100800 */
[----:B-1----:R-:W-:Y:S02]  /*25570*/  VIADD R2, R2, 0x22880 ;  /* 0x0002288002027836 */ /* 0x002fe40000000000 */
[----:B------:R-:W-:Y:S01]  /*25580*/  IMAD.MOV.U32 R21, RZ, RZ, R33 ;  /* 0x000000ffff157224 */ /* 0x000fe200078e0021 */
[----:B------:R3:W5:Y:S02]  /*25590*/  LDL R25, [R1+0x4] ;  /* 0x0000040001197983 */ /* 0x0007640000100800 */
[----:B--2---:R-:W-:-:S04]  /*255a0*/  PRMT R2, R0, 0x654, R2 ;  /* 0x0000065400027816 */ /* 0x004fc80000000002 */
[----:B------:R3:W-:Y:S01]  /*255b0*/  SYNCS.ARRIVE.TRANS64.RED.A1T0 RZ, [R2+URZ], RZ ;  /* 0x000000ff02ff79a7 */ /* 0x0007e2000810043f */
[----:B------:R-:W-:Y:S05]  /*255c0*/  @P1 BRA `(.L_x_10637) ;  /* 0xffffffe4006c1947 */ /* 0x000fea000383ffff */
.L_x_10617:
[----:B------:R-:W3:Y:S01]  /*255d0*/  S2R R0, SR_TID.X ;  /* 0x0000000000007919 */ /* 0x000ee20000002100 */
[----:B------:R-:W-:Y:S01]  /*255e0*/  BSSY B0, `(.L_x_10638) ;  /* 0x0000012000007945 */ /* 0x000fe20003800000 */
[----:B---3--:R-:W-:Y:S01]  /*255f0*/  LOP3.LUT R2, R0, 0x7f, RZ, 0xc0, !PT ;  /* 0x0000007f00027812 */ /* 0x008fe200078ec0ff */
        /* <DEDUP_REMOVED lines=15> */
[----:B0-----:R-:W-:-:S07]  /*256f0*/  IADD3 R16, R0, UR37, R7 ;  /* 0x0000002500107c10 */ /* 0x001fce000fffe007 */
.L_x_10639:
[----:B------:R-:W-:Y:S05]  /*25700*/  BSYNC B0 ;  /* 0x0000000000007941 */ /* 0x000fea0003800000 */
.L_x_10638:
[----:B------:R-:W-:Y:S05]  /*25710*/  @!P0 BRA `(.L_x_10640) ;  /* 0x0000000000048947 */ /* 0x000fea0003800000 */
[----:B------:R-:W-:Y:S01]  /*25720*/  BPT.TRAP 0x1 ;  /* 0x000000040000795c */ /* 0x000fe20000300000 */
.L_x_10640:
[----:B------:R-:W0:Y:S01]  /*25730*/  LDL R0, [R1+0x4] ;  /* 0x0000040001007983 */ /* 0x000e220000100800 */
[----:B------:R-:W-:Y:S01]  /*25740*/  BSSY B0, `(.L_x_10641) ;  /* 0x0000006000007945 */ /* 0x000fe20003800000 */
[----:B0-----:R-:W-:Y:S01]  /*25750*/  LOP3.LUT R3, R0, 0x1, RZ, 0x3c, !PT ;  /* 0x0000000100037812 */ /* 0x001fe200078e3cff */
[----:B------:R-:W-:-:S03]  /*25760*/  IMAD R0, R33, 0x8, R22 ;  /* 0x0000000821007824 */ /* 0x000fc600078e0216 */
[----:B------:R-:W-:-:S04]  /*25770*/  SHF.L.U32 R3, R3, 0x1f, RZ ;  /* 0x0000001f03037819 */ /* 0x000fc800000006ff */
[----:B------:R-:W0:Y:S02]  /*25780*/  SYNCS.PHASECHK.TRANS64.TRYWAIT P1, [R0+URZ+0x22870], R3 ;  /* 0x02287003000075a7 */ /* 0x000e24000802017f */
[----:B0-----:R-:W-:Y:S05]  /*25790*/  @!P1 BRA `(.L_x_10642) ;  /* 0x0000009800a89947 */ /* 0x001fea0003800000 */
.L_x_10970:
[----:B------:R-:W-:Y:S05]  /*257a0*/  BSYNC B0 ;  /* 0x0000000000007941 */ /* 0x000fea0003800000 */
.L_x_10641:
[----:B------:R-:W2:Y:S02]  /*257b0*/  LDL R2, [R1] ;  /* 0x0000000001027983 */ /* 0x000ea40000100800 */
[----:B--2---:R-:W-:-:S13]  /*257c0*/  LOP3.LUT P1, RZ, R2, 0x4, RZ, 0xc0, !PT ;  /* 0x0000000402ff7812 */ /* 0x004fda000782c0ff */
[----:B------:R-:W-:Y:S05]  /*257d0*/  @!P1 BRA `(.L_x_10643) ;  /* 0x0000000000049947 */ /* 0x000fea0003800000 */
[----:B------:R-:W-:Y:S01]  /*257e0*/  BPT.TRAP 0x1 ;  /* 0x000000040000795c */ /* 0x000fe20000300000 */
.L_x_10643:
[----:B------:R-:W0:Y:S02]  /*257f0*/  LDL R2, [R1+0x4] ;  /* 0x0000040001027983 */ /* 0x000e240000100800 */
[----:B0-----:R-:W-:-:S04]  /*25800*/  SHF.L.U32 R3, R2, 0x1f, RZ ;  /* 0x0000001f02037819 */ /* 0x001fc800000006ff */
[----:B------:R-:W0:Y:S02]  /*25810*/  SYNCS.PHASECHK.TRANS64.TRYWAIT P1, [R0+URZ+0x22860], R3 ;  /* 0x02286003000075a7 */ /* 0x000e24000802017f */
[----:B0-----:R-:W-:Y:S05]  /*25820*/  @!P1 BRA `(.L_x_10644) ;  /* 0x0000009800989947 */ /* 0x001fea0003800000 */
.L_x_10971:
[----:B------:R-:W2:Y:S04]  /*25830*/  LDL R4, [R1] ;  /* 0x0000000001047983 */ /* 0x000ea80000100800 */
[----:B------:R-:W3:Y:S01]  /*25840*/  LDL R2, [R1+0x1c] ;  /* 0x00001c0001027983 */ /* 0x000ee20000100800 */
[----:B0-----:R-:W-:Y:S01]  /*25850*/  IMAD R3, R33, 0x5000, RZ ;  /* 0x0000500021037824 */ /* 0x001fe200078e02ff */
[----:B------:R-:W-:Y:S05]  /*25860*/  WARPSYNC.ALL ;  /* 0x0000000000007948 */ /* 0x000fea0003800000 */
[----:B------:R-:W-:-:S02]  /*25870*/  LOP3.LUT R5, R3, R26, RZ, 0xfc, !PT ;  /* 0x0000001a03057212 */ /* 0x000fc400078efcff */
[----:B------:R-:W-:Y:S02]  /*25880*/  LOP3.LUT R12, R3, R24, RZ, 0xfc, !PT ;  /* 0x00000018030c7212 */ /* 0x000fe400078efcff */
[----:B------:R-:W-:Y:S01]  /*25890*/  LOP3.LUT R20, R24, 0x1800, RZ, 0xfc, !PT ;  /* 0x0000180018147812 */ /* 0x000fe200078efcff */
[----:B------:R-:W-:Y:S01]  /*258a0*/  IMAD.IADD R13, R22, 0x1, R5 ;  /* 0x00000001160d7824 */ /* 0x000fe200078e0205 */
[----:B------:R-:W-:Y:S01]  /*258b0*/  LOP3.LUT R21, R24, 0x4800, RZ, 0xfc, !PT ;  /* 0x0000480018157812 */ /* 0x000fe200078efcff */
[----:B------:R-:W-:Y:S01]  /*258c0*/  IMAD.IADD R12, R23, 0x1, R12 ;  /* 0x00000001170c7824 */ /* 0x000fe200078e020c */
[----:B--2---:R-:W-:Y:S02]  /*258d0*/  LOP3.LUT P1, RZ, R4, 0x4, RZ, 0xc0, !PT ;  /* 0x0000000404ff7812 */ /* 0x004fe4000782c0ff */
[----:B------:R-:W0:Y:S01]  /*258e0*/  LDSM.16.MT88.4 R4, [R13+0xa400] ;  /* 0x00a400000d04783b */ /* 0x000e220000004200 */
[----:B---3--:R-:W-:Y:S02]  /*258f0*/  IADD3 R2, R22, R2, R3 ;  /* 0x0000000216027210 */ /* 0x008fe40007ffe003 */
[----:B0-----:R-:W-:-:S02]  /*25900*/  PRMT R8, R4, 0x6420, R5 ;  /* 0x0000642004087816 */ /* 0x001fc40000000005 */
[----:B------:R-:W-:Y:S02]  /*25910*/  PRMT R9, R4, 0x7531, R5 ;  /* 0x0000753104097816 */ /* 0x000fe40000000005 */
[C-C-:B------:R-:W-:Y:S02]  /*25920*/  PRMT R10, R6.reuse, 0x6420, R7.reuse ;  /* 0x00006420060a7816 */ /* 0x140fe40000000007 */
[----:B------:R-:W-:Y:S02]  /*25930*/  PRMT R11, R6, 0x7531, R7 ;  /* 0x00007531060b7816 */ /* 0x000fe40000000007 */
[----:B------:R-:W0:Y:S04]  /*25940*/  LDSM.16.MT88.4 R4, [R2+0xa400] ;  /* 0x00a400000204783b */ /* 0x000e280000004200 */
[----:B------:R0:W-:Y:S02]  /*25950*/  STSM.16.M88.4 [R12], R8 ;  /* 0x000000080c007844 */ /* 0x0001e40000000200 */
[----:B0-----:R-:W-:-:S02]  /*25960*/  PRMT R8, R4, 0x6420, R5 ;  /* 0x0000642004087816 */ /* 0x001fc40000000005 */
[----:B------:R-:W-:Y:S02]  /*25970*/  PRMT R9, R4, 0x7531, R5 ;  /* 0x0000753104097816 */ /* 0x000fe40000000005 */
[----:B------:R-:W-:Y:S02]  /*25980*/  LOP3.LUT R4, R3, 0x800, R24, 0xfe, !PT ;  /* 0x0000080003047812 */ /* 0x000fe400078efe18 */
[C-C-:B------:R-:W-:Y:S02]  /*25990*/  PRMT R10, R6.reuse, 0x6420, R7.reuse ;  /* 0x00006420060a7816 */ /* 0x140fe40000000007 */
[----:B------:R-:W-:Y:S01]  /*259a0*/  PRMT R11, R6, 0x7531, R7 ;  /* 0x00007531060b7816 */ /* 0x000fe20000000007 */
[----:B------:R-:W-:-:S05]  /*259b0*/  IMAD.IADD R17, R23, 0x1, R4 ;  /* 0x0000000117117824 */ /* 0x000fca00078e0204 */
[----:B------:R0:W-:Y:S02]  /*259c0*/  STSM.16.M88.4 [R17], R8 ;  /* 0x0000000811007844 */ /* 0x0001e40000000200 */
[----:B0-----:R-:W-:Y:S02]  /*259d0*/  IADD3 R8, R3, 0x1000, RZ ;  /* 0x0000100003087810 */ /* 0x001fe40007ffe0ff */
[----:B------:R-:W-:Y:S02]  /*259e0*/  IADD3 R17, R23, R20, R3 ;  /* 0x0000001417117210 */ /* 0x000fe40007ffe003 */
        /* <DEDUP_REMOVED lines=16> */
[----:B------:R0:W-:Y:S02]  /*25af0*/  STSM.16.M88.4 [R17], R8 ;  /* 0x0000000811007844 */ /* 0x0001e40000000200 */
[----:B0-----:R-:W-:Y:S01]  /*25b00*/  VIADD R8, R3, 0x2000 ;  /* 0x0000200003087836 */ /* 0x001fe20000000000 */
[----:B------:R-:W-:Y:S02]  /*25b10*/  IADD3 R17, R23, R20, R3 ;  /* 0x0000001417117210 */ /* 0x000fe40007ffe003 */
        /* <DEDUP_REMOVED lines=17> */
[C---:B0-----:R-:W-:Y:S02]  /*25c30*/  VIADD R8, R3.reuse, 0x3000 ;  /* 0x0000300003087836 */ /* 0x041fe40000000000 */
[----:B------:R-:W-:-:S03]  /*25c40*/  VIADD R17, R3, 0x4000 ;  /* 0x0000400003117836 */ /* 0x000fc60000000000 */
[C---:B------:R-:W-:Y:S02]  /*25c50*/  LOP3.LUT R5, R8.reuse, R26, RZ, 0xfc, !PT ;  /* 0x0000001a08057212 */ /* 0x040fe400078efcff */
[----:B------:R-:W-:-:S03]  /*25c60*/  LOP3.LUT R8, R8, R24, RZ, 0xfc, !PT ;  /* 0x0000001808087212 */ /* 0x000fc600078efcff */
[----:B------:R-:W-:Y:S02]  /*25c70*/  IMAD.IADD R18, R22, 0x1, R5 ;  /* 0x0000000116127824 */ /* 0x000fe400078e0205 */
[----:B------:R-:W-:-:S03]  /*25c80*/  IMAD.IADD R8, R23, 0x1, R8 ;  /* 0x0000000117087824 */ /* 0x000fc600078e0208 */
[----:B------:R0:W1:Y:S02]  /*25c90*/  LDSM.16.MT88.4 R4, [R18+0xa400] ;  /* 0x00a400001204783b */ /* 0x0000640000004200 */
[C-C-:B0-----:R-:W-:Y:S02]  /*25ca0*/  IADD3 R18, R23.reuse, R20, R3.reuse ;  /* 0x0000001417127210 */ /* 0x141fe40007ffe003 */
[----:B------:R-:W-:Y:S02]  /*25cb0*/  IADD3 R3, R23, R21, R3 ;  /* 0x0000001517037210 */ /* 0x000fe40007ffe003 */
[C-C-:B-1----:R-:W-:Y:S02]  /*25cc0*/  PRMT R12, R4.reuse, 0x6420, R5.reuse ;  /* 0x00006420040c7816 */ /* 0x142fe40000000005 */
[----:B------:R-:W-:Y:S02]  /*25cd0*/  PRMT R13, R4, 0x7531, R5 ;  /* 0x00007531040d7816 */ /* 0x000fe40000000005 */
[----:B------:R-:W-:-:S02]  /*25ce0*/  PRMT R14, R6, 0x6420, R7 ;  /* 0x00006420060e7816 */ /* 0x000fc40000000007 */
[----:B------:R-:W-:Y:S02]  /*25cf0*/  PRMT R15, R6, 0x7531, R7 ;  /* 0x00007531060f7816 */ /* 0x000fe40000000007 */
[----:B------:R-:W0:Y:S04]  /*25d00*/  LDSM.16.MT88.4 R4, [R2+0xd400] ;  /* 0x00d400000204783b */ /* 0x000e280000004200 */
[----:B------:R1:W-:Y:S02]  /*25d10*/  STSM.16.M88.4 [R8], R12 ;  /* 0x0000000c08007844 */ /* 0x0003e40000000200 */
[----:B-1----:R-:W-:-:S05]  /*25d20*/  LOP3.LUT R12, R17, R24, RZ, 0xfc, !PT ;  /* 0x00000018110c7212 */ /* 0x002fca00078efcff */
[----:B------:R-:W-:Y:S01]  /*25d30*/  IMAD.IADD R23, R23, 0x1, R12 ;  /* 0x0000000117177824 */ /* 0x000fe200078e020c */
[C-C-:B0-----:R-:W-:Y:S02]  /*25d40*/  PRMT R8, R4.reuse, 0x6420, R5.reuse ;  /* 0x0000642004087816 */ /* 0x141fe40000000005 */
        /* <DEDUP_REMOVED lines=26> */
.L_x_10645:
[----:B-1----:R1:W-:Y:S01]  /*25ef0*/  SYNCS.ARRIVE.TRANS64.A1T0 RZ, [R0+URZ+0x22850], RZ ;  /* 0x022850ff00ff79a7 */ /* 0x0023e2000810003f */
[----:B------:R-:W-:Y:S06]  /*25f00*/  BAR.SYNC.DEFER_BLOCKING 0x2, 0x80 ;  /* 0x0082000000007b1d */ /* 0x000fec0000010000 */
[----:B------:R-:W-:Y:S05]  /*25f10*/  @!P0 BRA `(.L_x_10646) ;  /* 0x0000000000048947 */ /* 0x000fea0003800000 */
[----:B------:R-:W-:Y:S01]  /*25f20*/  BPT.TRAP 0x1 ;  /* 0x000000040000795c */ /* 0x000fe20000300000 */
.L_x_10646:
[----:B0-----:R-:W2:Y:S04]  /*25f30*/  LDL R3, [R1+0x18] ;  /* 0x0000180001037983 */ /* 0x001ea80000100800 */
[----:B------:R-:W3:Y:S01]  /*25f40*/  LDL.LU R2, [R1+0x4] ;  /* 0x0000040001027983 */ /* 0x000ee20000300800 */
[----:B-1----:R-:W-:Y:S02]  /*25f50*/  VIADD R0, R0, 0x22880 ;  /* 0x0002288000007836 */ /* 0x002fe40000000000 */
        /* <DEDUP_REMOVED lines=8> */
.L_x_10589:
[----:B------:R-:W4:Y:S02]  /*25fe0*/  LDL R0, [R1] ;  /* 0x0000000001007983 */ /* 0x000f240000100800 */
[----:B----4-:R-:W-:-:S13]  /*25ff0*/  LOP3.LUT P0, RZ, R0, 0x200, RZ, 0xc0, !PT ;  /* 0x0000020000ff7812 */ /* 0x010fda000780c0ff */
[----:B------:R-:W-:Y:S05]  /*26000*/  @!P0 BRA `(.L_x_10647) ;  /* 0x0000000000288947 */ /* 0x000fea0003800000 */
[----:B------:R-:W-:Y:S05]  /*26010*/  WARPSYNC.ALL ;  /* 0x0000000000007948 */ /* 0x000fea0003800000 */
[----:B------:R-:W4:Y:S08]  /*26020*/  S2UR UR4, SR_CgaCtaId ;  /* 0x00000000000479c3 */ /* 0x000f300000008800 */
[----:B------:R-:W-:Y:S01]  /*26030*/  BAR.SYNC.DEFER_BLOCKING 0x5, 0x180 ;  /* 0x0146000000007b1d */ /* 0x000fe20000010000 */
[----:B------:R-:W-:-:S02]  /*26040*/  MOV R22, 0x400 ;  /* 0x0000040000167802 */ /* 0x000fc40000000f00 */
[----:B----4-:R-:W-:-:S04]  /*26050*/  MOV R0, UR4 ;  /* 0x0000000400007c02 */ /* 0x010fc80008000f00 */
[----:B------:R-:W-:Y:S01]  /*26060*/  LEA R22, R0, R22, 0x18 ;  /* 0x0000001600167211 */ /* 0x000fe200078ec0ff */
[----:B------:R4:W-:Y:S04]  /*26070*/  STL [R1+0x18], R0 ;  /* 0x0000180001007387 */ /* 0x0009e80000100800 */
[----:B------:R4:W0:Y:S01]  /*26080*/  LDS.128 R16, [R22+0x228d0] ;  /* 0x0228d00016107984 */ /* 0x0008220000000c00 */
[----:B------:R-:W-:Y:S06]  /*26090*/  BAR.ARV 0x4, 0x180 ;  /* 0x0106000000007b1d */ /* 0x000fec0000002000 */
[----:B------:R-:W-:Y:S05]  /*260a0*/  BRA `(.L_x_10648) ;  /* 0x0000000c00dc7947 */ /* 0x000fea0003800000 */
.L_x_10647:
[----:B------:R-:W4:Y:S01]  /*260b0*/  S2R R0, SR_TID.X ;  /* 0x0000000000007919 */ /* 0x000f220000002100 */
[----:B------:R-:W-:Y:S01]  /*260c0*/  UMOV UR4, 0xffffffff ;  /* 0xffffffff00047882 */ /* 0x000fe20000000000 */
[----:B----4-:R-:W-:-:S04]  /*260d0*/  LOP3.LUT R8, R0, 0x1f, RZ, 0xc0, !PT ;  /* 0x0000001f00087812 */ /* 0x010fc800078ec0ff */
[----:B------:R-:W-:Y:S01]  /*260e0*/  ISETP.NE.AND P0, PT, R8, 0x1f, PT ;  /* 0x0000001f0800780c */ /* 0x000fe20003f05270 */
[----:B------:R-:W-:-:S12]  /*260f0*/  BRA.DIV UR4, `(.L_x_10649) ;  /* 0x0000009204787947 */ /* 0x000fd8000b800000 */
[----:B------:R-:W-:Y:S01]  /*26100*/  IMAD.IADD R9, R19, 0x1, R8 ;  /* 0x0000000113097824 */ /* 0x000fe200078e0208 */
[----:B------:R-:W-:-:S04]  /*26110*/  ULDC UR4, c[0x0][0xc3c] ;  /* 0x00030f0000047ab9 */ /* 0x000fc80000000800 */
[----:B------:R-:W-:-:S13]  /*26120*/  ISETP.GE.OR P1, PT, R9, UR4, !P0 ;  /* 0x0000000409007c0c */ /* 0x000fda000c726670 */
[----:B0-----:R-:W0:Y:S08]  /*26130*/  @!P1 LDC.64 R2, c[0x0][0xc80] ;  /* 0x00032000ff029b82 */ /* 0x001e300000000a00 */
[----:B------:R-:W4:Y:S01]  /*26140*/  @!P1 LDC.64 R4, c[0x0][0xc78] ;  /* 0x00031e00ff049b82 */ /* 0x000f220000000a00 */
[----:B0-----:R-:W-:-:S05]  /*26150*/  @!P1 IMAD.WIDE R2, R9, 0x4, R2 ;  /* 0x0000000409029825 */ /* 0x001fca00078e0202 */
[----:B--23--:R4:W2:Y:S02]  /*26160*/  @!P1 LDG.E R7, desc[UR60][R2.64] ;  /* 0x0000003c02079981 */ /* 0x00c8a4000c1e1900 */
[----:B----4-:R-:W-:-:S05]  /*26170*/  @!P1 IMAD.WIDE R2, R9, 0x4, R4 ;  /* 0x0000000409029825 */ /* 0x010fca00078e0204 */
        /* <DEDUP_REMOVED lines=30> */
.L_x_10981:
[----:B------:R-:W-:Y:S02]  /*26360*/  ULDC UR4, c[0x0][0xc38] ;  /* 0x00030e0000047ab9 */ /* 0x000fe40000000800 */
[----:B------:R-:W-:-:S04]  /*26370*/  IMAD.U32 R4, RZ, RZ, UR4 ;  /* 0x00000004ff047e24 */ /* 0x000fc8000f8e00ff */
[----:B--2---:R-:W-:-:S04]  /*26380*/  IMAD R3, R14, R4, RZ ;  /* 0x000000040e037224 */ /* 0x004fc800078e02ff */
[----:B------:R-:W-:-:S05]  /*26390*/  IMAD.IADD R6, R6, 0x1, R3 ;  /* 0x0000000106067824 */ /* 0x000fca00078e0203 */
[----:B------:R-:W-:-:S13]  /*263a0*/  ISETP.GT.AND P6, PT, R6, R0, PT ;  /* 0x000000000600720c */ /* 0x000fda0003fc4270 */
[----:B------:R-:W-:Y:S05]  /*263b0*/  @P6 BRA `(.L_x_10650) ;  /* 0x0000000000a46947 */ /* 0x000fea0003800000 */
.L_x_10653:
[----:B0-----:R-:W0:Y:S01]  /*263c0*/  LDC R2, c[0x0][0xc3c] ;  /* 0x00030f00ff027b82 */ /* 0x001e220000000800 */
[----:B------:R-:W-:-:S04]  /*263d0*/  IADD3 R19, R19, 0x1f, RZ ;  /* 0x0000001f13137810 */ /* 0x000fc80007ffe0ff */
        /* <DEDUP_REMOVED lines=33> */
.L_x_10989:
[----:B------:R-:W-:Y:S02]  /*265f0*/  ULDC UR4, c[0x0][0xc38] ;  /* 0x00030e0000047ab9 */ /* 0x000fe40000000800 */
[----:B------:R-:W-:-:S04]  /*26600*/  IMAD.U32 R4, RZ, RZ, UR4 ;  /* 0x00000004ff047e24 */ /* 0x000fc8000f8e00ff */
[----:B--2---:R-:W-:-:S04]  /*26610*/  IMAD R3, R14, R4, RZ ;  /* 0x000000040e037224 */ /* 0x004fc800078e02ff */
[----:B------:R-:W-:-:S05]  /*26620*/  IMAD.IADD R6, R3, 0x1, R6 ;  /* 0x0000000103067824 */ /* 0x000fca00078e0206 */
[----:B------:R-:W-:-:S13]  /*26630*/  ISETP.GT.AND P6, PT, R6, R0, PT ;  /* 0x000000000600720c */ /* 0x000fda0003fc4270 */
[----:B------:R-:W-:Y:S05]  /*26640*/  @!P6 BRA `(.L_x_10653) ;  /* 0xfffffffc005ce947 */ /* 0x000fea000383ffff */
.L_x_10650:
        /* <DEDUP_REMOVED lines=10> */
.L_x_10994:
[----:B------:R-:W-:-:S13]  /*266f0*/  ISETP.NE.AND P0, PT, R3, RZ, PT ;  /* 0x000000ff0300720c */ /* 0x000fda0003f05270 */
[----:B------:R-:W-:Y:S05]  /*26700*/  @!P0 BRA `(.L_x_10655) ;  /* 0x0000000000108947 */ /* 0x000fea0003800000 */
[----:B------:R-:W-:Y:S01]  /*26710*/  UMOV UR4, 0xffffffff ;  /* 0xffffffff00047882 */ /* 0x000fe20000000000 */
[----:B------:R-:W-:Y:S02]  /*26720*/  VIADD R12, R7, 0xffffffff ;  /* 0xffffffff070c7836 */ /* 0x000fe40000000000 */
[----:B------:R-:W-:Y:S05]  /*26730*/  BRA.DIV UR4, `(.L_x_10656) ;  /* 0x0000009604387947 */ /* 0x000fea000b800000 */
[----:B------:R0:W0:Y:S02]  /*26740*/  SHFL.IDX PT, R16, R2, R12, 0x1f ;  /* 0x00001f0c02107589 */ /* 0x00002400000e0000 */
.L_x_10655:
[----:B----4-:R-:W-:Y:S01]  /*26750*/  ISETP.NE.AND P0, PT, R5, 0x1, PT ;  /* 0x000000010500780c */ /* 0x010fe20003f05270 */
[----:B0-----:R-:W-:-:S05]  /*26760*/  IMAD R16, R16, R4, R6 ;  /* 0x0000000410107224 */ /* 0x001fca00078e0206 */
[----:B------:R-:W-:-:S07]  /*26770*/  IADD3 R0, R0, -R16, RZ ;  /* 0x8000001000007210 */ /* 0x000fce0007ffe0ff */
[----:B------:R-:W-:Y:S05]  /*26780*/  @!P0 BRA `(.L_x_10657) ;  /* 0x0000000000dc8947 */ /* 0x000fea0003800000 */
[----:B---3--:R-:W-:Y:S01]  /*26790*/  IABS R4, R17 ;  /* 0x0000001100047213 */ /* 0x008fe20000000000 */
[----:B------:R-:W-:Y:S01]  /*267a0*/  IMAD.MOV.U32 R2, RZ, RZ, RZ ;  /* 0x000000ffff027224 */ /* 0x000fe200078e00ff */
[----:B------:R-:W-:Y:S02]  /*267b0*/  IABS R6, R5 ;  /* 0x0000000500067213 */ /* 0x000fe40000000000 */
[----:B--2---:R-:W0:Y:S08]  /*267c0*/  I2F.RP R7, R4 ;  /* 0x0000000400077306 */ /* 0x004e300000209400 */
        /* <DEDUP_REMOVED lines=35> */
[----:B------:R-:W-:Y:S01]  /*26a00*/  @!P1 IMAD.IADD R3, R3, 0x1, -R6 ;  /* 0x0000000103039824 */ /* 0x000fe200078e0a06 */
[----:B------:R-:W-:Y:S02]  /*26a10*/  @!P1 IADD3 R2, R2, 0x1, RZ ;  /* 0x0000000102029810 */ /* 0x000fe40007ffe0ff */
        /* <DEDUP_REMOVED lines=14> */
.L_x_10657:
[----:B------:R-:W0:Y:S02]  /*26b00*/  LDC.64 R2, c[0x0][0xc90] ;  /* 0x00032400ff027b82 */ /* 0x000e240000000a00 */
[----:B0-----:R-:W-:-:S05]  /*26b10*/  IMAD.WIDE R2, R19, 0x4, R2 ;  /* 0x0000000413027825 */ /* 0x001fca00078e0202 */
[----:B--2---:R0:W3:Y:S02]  /*26b20*/  LDG.E R7, desc[UR60][R2.64] ;  /* 0x0000003c02077981 */ /* 0x0040e4000c1e1900 */
[----:B0-----:R-:W-:Y:S02]  /*26b30*/  IMAD.MOV.U32 R2, RZ, RZ, RZ ;  /* 0x000000ffff027224 */ /* 0x001fe400078e00ff */
        /* <DEDUP_REMOVED lines=29> */
[----:B------:R-:W-:Y:S02]  /*26d10*/  VIADDMNMX R4, R3, R4, R7, PT ;  /* 0x0000000403047246 */ /* 0x000fe40003800107 */
[----:B------:R-:W-:-:S02]  /*26d20*/  IADD3 R6, R6, 0x1000000, R5 ;  /* 0x0100000006067810 */ /* 0x000fc40007ffe005 */
[----:B------:R-:W-:-:S04]  /*26d30*/  IABS R7, R4 ;  /* 0x0000000400077213 */ /* 0x000fc80000000000 */
        /* <DEDUP_REMOVED lines=8> */
[----:B------:R-:W-:-:S05]  /*26dc0*/  IABS R2, R4 ;  /* 0x0000000400027213 */ /* 0x000fca0000000000 */
        /* <DEDUP_REMOVED lines=14> */
[----:B------:R-:W-:-:S07]  /*26eb0*/  IMAD R18, R3, R4, R6 ;  /* 0x0000000403127224 */ /* 0x000fce00078e0206 */
.L_x_10658:
[----:B------:R-:W-:-:S05]  /*26ec0*/  LOP3.LUT R0, RZ, R3, RZ, 0x33, !PT ;  /* 0x00000003ff007212 */ /* 0x000fca00078e33ff */
[----:B------:R-:W-:Y:S01]  /*26ed0*/  IMAD.IADD R17, R17, 0x1, R0 ;  /* 0x0000000111117824 */ /* 0x000fe200078e0200 */
[----:B------:R-:W-:Y:S06]  /*26ee0*/  BRA `(.L_x_10659) ;  /* 0x00000000001c7947 */ /* 0x000fec0003800000 */
.L_x_10651:
[----:B------:R-:W-:Y:S01]  /*26ef0*/  UMOV UR4, URZ ;  /* 0x0000003f00047c82 */ /* 0x000fe20008000000 */
[----:B------:R-:W-:Y:S01]  /*26f00*/  UMOV UR5, URZ ;  /* 0x0000003f00057c82 */ /* 0x000fe20008000000 */
[----:B------:R-:W-:Y:S01]  /*26f10*/  ULDC UR6, c[0x0][0xc3c] ;  /* 0x00030f0000067ab9 */ /* 0x000fe20000000800 */
[----:B------:R-:W-:Y:S01]  /*26f20*/  IMAD.MOV.U32 R16, RZ, RZ, R0 ;  /* 0x000000ffff107224 */ /* 0x000fe200078e0000 */
[----:B------:R-:W-:Y:S01]  /*26f30*/  MOV R17, UR4 ;  /* 0x0000000400117c02 */ /* 0x000fe20008000f00 */
[----:B------:R-:W-:Y:S02]  /*26f40*/  IMAD.U32 R18, RZ, RZ, UR5 ;  /* 0x00000005ff127e24 */ /* 0x000fe4000f8e00ff */
[----:B------:R-:W-:-:S07]  /*26f50*/  IMAD.U32 R19, RZ, RZ, UR6 ;  /* 0x00000006ff137e24 */ /* 0x000fce000f8e00ff */
.L_x_10659:
        /* <DEDUP_REMOVED lines=12> */
.L_x_10648:
[----:B------:R-:W-:Y:S02]  /*27020*/  ULDC UR4, c[0x0][0xc3c] ;  /* 0x00030f0000047ab9 */ /* 0x000fe40000000800 */
[----:B0-----:R-:W-:-:S13]  /*27030*/  ISETP.GE.AND P0, PT, R19, UR4, PT ;  /* 0x0000000413007c0c */ /* 0x001fda000bf06270 */
[----:B------:R-:W-:Y:S05]  /*27040*/  @!P0 BRA `(.L_x_10660) ;  /* 0xffffff8400e48947 */ /* 0x000fea000383ffff */
[----:B------:R-:W-:Y:S05]  /*27050*/  BSYNC B7 ;  /* 0x0000000000077941 */ /* 0x000fea0003800000 */
.L_x_10548:
[----:B-1--4-:R-:W4:Y:S01]  /*27060*/  LDL.LU R0, [R1+0x3c] ;  /* 0x00003c0001007983 */ /* 0x012f220000300800 */
[----:B------:R-:W-:Y:S01]  /*27070*/  BSSY B0, `(.L_x_10661) ;  /* 0x000000b000007945 */ /* 0x000fe20003800000 */
[----:B------:R-:W1:Y:S01]  /*27080*/  S2R R5, SR_CgaCtaId ;  /* 0x0000000000057919 */ /* 0x000e620000008800 */
[----:B----4-:R-:W-:-:S05]  /*27090*/  VIADD R0, R0, 0x1 ;  /* 0x0000000100007836 */ /* 0x010fca0000000000 */
        /* <DEDUP_REMOVED lines=8> */
.L_x_10997:
[----:B------:R-:W-:Y:S05]  /*27120*/  BSYNC B0 ;  /* 0x0000000000007941 */ /* 0x000fea0003800000 */
.L_x_10661:
[----:B------:R-:W-:-:S03]  /*27130*/  UMOV UR4, 0xffffffff ;  /* 0xffffffff00047882 */ /* 0x000fc60000000000 */
[----:B------:R-:W-:Y:S05]  /*27140*/  BRA.DIV UR4, `(.L_x_10663) ;  /* 0x0000008a04f07947 */ /* 0x000fea000b800000 */
[----:B0-----:R-:W0:Y:S02]  /*27150*/  S2R R0, SR_TID.X ;  /* 0x0000000000007919 */ /* 0x001e240000002100 */
[----:B0-----:R-:W-:-:S04]  /*27160*/  SHF.R.U32.HI R0, RZ, 0x5, R0 ;  /* 0x00000005ff007819 */ /* 0x001fc80000011600 */
[----:B------:R-:W-:-:S05]  /*27170*/  LOP3.LUT R0, R0, 0x3, RZ, 0xc0, !PT ;  /* 0x0000000300007812 */ /* 0x000fca00078ec0ff */
[----:B------:R0:W1:Y:S02]  /*27180*/  SHFL.IDX PT, R14, R0, RZ, 0x1f ;  /* 0x00001fff000e7589 */ /* 0x00006400000e0000 */
.L_x_11000:
[----:B-1----:R-:W-:-:S13]  /*27190*/  ISETP.NE.AND P0, PT, R14, RZ, PT ;  /* 0x000000ff0e00720c */ /* 0x002fda0003f05270 */
[----:B------:R-:W-:Y:S05]  /*271a0*/  @P0 BRA `(.L_x_10346) ;  /* 0x0000000000b80947 */ /* 0x000fea0003800000 */
[----:B------:R-:W-:-:S03]  /*271b0*/  UMOV UR4, 0xffffffff ;  /* 0xffffffff00047882 */ /* 0x000fc60000000000 */
[----:B------:R-:W-:Y:S05]  /*271c0*/  BRA.DIV UR4, `(.L_x_10664) ;  /* 0x0000008e04047947 */ /* 0x000fea000b800000 */
[----:B------:R-:W-:-:S13]  /*271d0*/  ELECT P6, URZ, PT ;  /* 0x00000000003f782f */ /* 0x000fda00038c0000 */
.L_x_11003:
[----:B------:R-:W-:Y:S05]  /*271e0*/  @!P6 BRA `(.L_x_10346) ;  /* 0x0000000000a8e947 */ /* 0x000fea0003800000 */
[----:B0-----:R-:W4:Y:S02]  /*271f0*/  LDL R0, [R1+0x4c] ;  /* 0x00004c0001007983 */ /* 0x001f240000100800 */
[----:B----4-:R-:W-:-:S13]  /*27200*/  R2UR UR4, R0 ;  /* 0x00000000000472ca */ /* 0x010fda00000e0000 */
[----:B------:R-:W-:-:S06]  /*27210*/  ULOP3.LUT UR4, UR4, 0x2, URZ, 0xfc, !UPT ;  /* 0x0000000204047892 */ /* 0x000fcc000f8efc3f */
[----:B------:R-:W-:-:S05]  /*27220*/  IMAD.U32 R0, RZ, RZ, UR4 ;  /* 0x00000004ff007e24 */ /* 0x000fca000f8e00ff */
[----:B------:R-:W-:-:S13]  /*27230*/  ISETP.NE.AND P0, PT, R0, 0x3, PT ;  /* 0x000000030000780c */ /* 0x000fda0003f05270 */
[----:B------:R-:W-:Y:S05]  /*27240*/  @!P0 BRA `(.L_x_10665) ;  /* 0x0000000000048947 */ /* 0x000fea0003800000 */
[----:B------:R-:W-:Y:S01]  /*27250*/  BPT.TRAP 0x1 ;  /* 0x000000040000795c */ /* 0x000fe20000300000 */
.L_x_10665:
[----:B------:R-:W4:Y:S01]  /*27260*/  LDL R0, [R1+0x4] ;  /* 0x0000040001007983 */ /* 0x000f220000100800 */
[C---:B------:R-:W-:Y:S02]  /*27270*/  IMAD R3, R33.reuse, 0x8, R5 ;  /* 0x0000000821037824 */ /* 0x040fe400078e0205 */
[----:B------:R-:W-:-:S05]  /*27280*/  VIADD R33, R33, 0x1 ;  /* 0x0000000121217836 */ /* 0x000fca0000000000 */
[----:B------:R-:W-:Y:S02]  /*27290*/  ISETP.NE.AND P2, PT, R33, 0x2, PT ;  /* 0x000000022100780c */ /* 0x000fe40003f45270 */
[----:B----4-:R-:W-:Y:S02]  /*272a0*/  SHF.L.U32 R2, R0, 0x1f, RZ ;  /* 0x0000001f00027819 */ /* 0x010fe400000006ff */
[----:B------:R-:W-:Y:S02]  /*272b0*/  SEL R0, RZ, 0x1, P2 ;  /* 0x00000001ff007807 */ /* 0x000fe40001000000 */
[----:B------:R-:W0:Y:S02]  /*272c0*/  SYNCS.PHASECHK.TRANS64.TRYWAIT P1, [R3+URZ+0x22840], R2 ;  /* 0x02284002030075a7 */ /* 0x000e24000802017f */
[----:B0-----:R-:W-:Y:S05]  /*272d0*/  @!P1 BRA `(.L_x_10666) ;  /* 0x0000008800e09947 */ /* 0x001fea0003800000 */
.L_x_11004:
[----:B------:R-:W4:Y:S01]  /*272e0*/  LDL.LU R4, [R1+0x4] ;  /* 0x0000040001047983 */ /* 0x000f220000300800 */
[----:B------:R-:W-:Y:S02]  /*272f0*/  SEL R33, R33, RZ, P2 ;  /* 0x000000ff21217207 */ /* 0x000fe40001000000 */
[----:B----4-:R-:W-:Y:S01]  /*27300*/  LOP3.LUT R0, R4, R0, RZ, 0x3c, !PT ;  /* 0x0000000004007212 */ /* 0x010fe200078e3cff */
[----:B------:R-:W-:Y:S06]  /*27310*/  @!P0 BRA `(.L_x_10667) ;  /* 0x0000000000048947 */ /* 0x000fec0003800000 */
[----:B------:R-:W-:Y:S01]  /*27320*/  BPT.TRAP 0x1 ;  /* 0x000000040000795c */ /* 0x000fe20000300000 */
.L_x_10667:
[----:B------:R-:W-:Y:S01]  /*27330*/  IMAD R33, R33, 0x8, R5 ;  /* 0x0000000821217824 */ /* 0x000fe200078e0205 */
[----:B------:R-:W-:-:S04]  /*27340*/  SHF.L.U32 R0, R0, 0x1f, RZ ;  /* 0x0000001f00007819 */ /* 0x000fc800000006ff */
[----:B------:R-:W1:Y:S02]  /*27350*/  SYNCS.PHASECHK.TRANS64.TRYWAIT P1, [R33+URZ+0x22840], R0 ;  /* 0x02284000210075a7 */ /* 0x000e64000802017f */
[----:B-1----:R-:W-:Y:S05]  /*27360*/  @!P1 BRA `(.L_x_10668) ;  /* 0x0000008800d09947 */ /* 0x002fea0003800000 */
.L_x_11005:
[----:B------:R-:W-:Y:S05]  /*27370*/  @!P0 BRA `(.L_x_10669) ;  /* 0x0000000000048947 */ /* 0x000fea0003800000 */
[----:B------:R-:W-:Y:S01]  /*27380*/  BPT.TRAP 0x1 ;  /* 0x000000040000795c */ /* 0x000fe20000300000 */
.L_x_10669:
[----:B------:R-:W4:Y:S02]  /*27390*/  SYNCS.PHASECHK.TRANS64.TRYWAIT P1, [R3+URZ+0x22860], R2 ;  /* 0x02286002030075a7 */ /* 0x000f24000802017f */
[----:B----4-:R-:W-:Y:S05]  /*273a0*/  @!P1 BRA `(.L_x_10670) ;  /* 0x0000008800d49947 */ /* 0x010fea0003800000 */
.L_x_11006:
[----:B------:R-:W-:Y:S05]  /*273b0*/  @!P0 BRA `(.L_x_10671) ;  /* 0x0000000000048947 */ /* 0x000fea0003800000 */
[----:B------:R-:W-:Y:S01]  /*273c0*/  BPT.TRAP 0x1 ;  /* 0x000000040000795c */ /* 0x000fe20000300000 */
.L_x_10671:
[----:B------:R-:W0:Y:S02]  /*273d0*/  SYNCS.PHASECHK.TRANS64.TRYWAIT P1, [R33+URZ+0x22860], R0 ;  /* 0x02286000210075a7 */ /* 0x000e24000802017f */
[----:B0-----:R-:W-:Y:S05]  /*273e0*/  @!P1 BRA `(.L_x_10672) ;  /* 0x0000008800d89947 */ /* 0x001fea0003800000 */
.L_x_11007:
[----:B------:R-:W-:Y:S05]  /*273f0*/  @!P0 BRA `(.L_x_10673) ;  /* 0x0000000000048947 */ /* 0x000fea0003800000 */
[----:B------:R-:W-:Y:S01]  /*27400*/  BPT.TRAP 0x1 ;  /* 0x000000040000795c */ /* 0x000fe20000300000 */
.L_x_10673:
[----:B------:R-:W0:Y:S02]  /*27410*/  SYNCS.PHASECHK.TRANS64.TRYWAIT P1, [R3+URZ+0x22880], R2 ;  /* 0x02288002030075a7 */ /* 0x000e24000802017f */
[----:B0-----:R-:W-:Y:S05]  /*27420*/  @!P1 BRA `(.L_x_10674) ;  /* 0x0000008800dc9947 */ /* 0x001fea0003800000 */
.L_x_11008:
[----:B------:R-:W-:Y:S05]  /*27430*/  @!P0 BRA `(.L_x_10675) ;  /* 0x0000000000048947 */ /* 0x000fea0003800000 */
[----:B------:R-:W-:Y:S01]  /*27440*/  BPT.TRAP 0x1 ;  /* 0x000000040000795c */ /* 0x000fe20000300000 */
.L_x_10675:
[----:B------:R0:W0:Y:S02]  /*27450*/  SYNCS.PHASECHK.TRANS64.TRYWAIT P0, [R33+URZ+0x22880], R0 ;  /* 0x02288000210075a7 */ /* 0x000024000800017f */
[----:B0-----:R-:W-:Y:S05]  /*27460*/  @!P0 NANOSLEEP.SYNCS 0x989680 ;  /* 0x009896800000895d */ /* 0x001fea0003900000 */
[----:B------:R-:W0:Y:S02]  /*27470*/  @!P0 SYNCS.PHASECHK.TRANS64 P0, [R33+URZ+0x22880], R0 ;  /* 0x02288000210085a7 */ /* 0x000e24000800007f */
[----:B0-----:R-:W-:Y:S05]  /*27480*/  @!P0 BRA `(.L_x_10675) ;  /* 0xfffffffc00f08947 */ /* 0x001fea000383ffff */
.L_x_10346:
[----:B------:R-:W-:Y:S05]  /*27490*/  BSYNC B8 ;  /* 0x0000000000087941 */ /* 0x000fea0003800000 */
.L_x_10343:
[----:B------:R-:W-:Y:S05]  /*274a0*/  EXIT ;  /* 0x000000000000794d */ /* 0x000fea0003800000 */
.L_x_10368:
[----:B0-----:R0:W1:Y:S02]  /*274b0*/  SYNCS.PHASECHK.TRANS64.TRYWAIT P6, [R86+URZ+0x22890], R98 ;  /* 0x02289062560075a7 */ /* 0x00106400080c017f */
[----:B-1----:R-:W-:Y:S05]  /*274c0*/  @!P6 NANOSLEEP.SYNCS 0x989680 ;  /* 0x009896800000e95d */ /* 0x002fea0003900000 */
[----:B------:R-:W1:Y:S02]  /*274d0*/  @!P6 SYNCS.PHASECHK.TRANS64 P6, [R86+URZ+0x22890], R98 ;  /* 0x022890625600e5a7 */ /* 0x000e6400080c007f */
[----:B-1----:R-:W-:Y:S05]  /*274e0*/  @!P6 BRA `(.L_x_10368) ;  /* 0xfffffffc00f0e947 */ /* 0x002fea000383ffff */
[----:B------:R-:W-:Y:S05]  /*274f0*/  BRA `(.L_x_10676) ;  /* 0xfffffdb800b87947 */ /* 0x000fea000383ffff */
.L_x_10369:
        /* <DEDUP_REMOVED lines=8> */
.L_x_10678:
[----:B------:R-:W-:Y:S05]  /*27580*/  BSYNC B1 ;  /* 0x0000000000017941 */ /* 0x000fea0003800000 */
.L_x_10677:
        /* <DEDUP_REMOVED lines=8> */
.L_x_10679:
[----:B------:R-:W-:Y:S05]  /*27610*/  BRA `(.L_x_10680) ;  /* 0xfffffdb800847947 */ /* 0x000fea000383ffff */
.L_x_10378:
[----:B------:R-:W-:Y:S01]  /*27620*/  BSSY B1, `(.L_x_10681) ;  /* 0x0000008000017945 */ /* 0x000fe20003800000 */
[----:B------:R-:W-:Y:S02]  /*27630*/  IMAD.MOV.U32 R13, RZ, RZ, R100 ;  /* 0x000000ffff0d7224 */ /* 0x000fe400078e0064 */
[----:B------:R-:W-:Y:S02]  /*27640*/  IMAD.MOV.U32 R12, RZ, RZ, 0x1 ;  /* 0x00000001ff0c7424 */ /* 0x000fe400078e00ff */
[----:B0---4-:R-:W-:Y:S02]  /*27650*/  IMAD.MOV.U32 R11, RZ, RZ, 0x1c1f ;  /* 0x00001c1fff0b7424 */ /* 0x011fe400078e00ff */
[----:B------:R-:W-:-:S07]  /*27660*/  IMAD.MOV.U32 R15, RZ, RZ, -0x1 ;  /* 0xffffffffff0f7424 */ /* 0x000fce00078e00ff */
[----:B-123--:R-:W-:Y:S05]  /*27670*/  WARPSYNC.COLLECTIVE R15, `(.L_x_10682) ;  /* 0x000000000f087348 */ /* 0x00efea0003c00000 */
[----:B---3--:R0:W3:Y:S02]  /*27680*/  SHFL.IDX P6, R14, R13, R12, R11 ;  /* 0x0000000c0d0e7389 */ /* 0x0080e400000c000b */
[----:B0123--:R-:W-:Y:S01]  /*27690*/  ENDCOLLECTIVE ;  /* 0x000000000000791b */ /* 0x00ffe20003800000 */
.L_x_10682:
[----:B------:R-:W-:Y:S05]  /*276a0*/  BSYNC B1 ;  /* 0x0000000000017941 */ /* 0x000fea0003800000 */
.L_x_10681:
        /* <DEDUP_REMOVED lines=8> */
.L_x_10683:
[----:B------:R-:W-:Y:S05]  /*27730*/  BRA `(.L_x_10684) ;  /* 0xfffffdc800047947 */ /* 0x000fea000383ffff */
.L_x_10387:
[----:B------:R-:W-:Y:S01]  /*27740*/  BSSY B1, `(.L_x_10685) ;  /* 0x0000008000017945 */ /* 0x000fe20003800000 */
[----:B------:R-:W-:Y:S01]  /*27750*/  IMAD.MOV.U32 R13, RZ, RZ, R100 ;  /* 0x000000ffff0d7224 */ /* 0x000fe200078e0064 */
[----:B------:R-:W-:Y:S01]  /*27760*/  MOV R12, 0x2 ;  /* 0x00000002000c7802 */ /* 0x000fe20000000f00 */
[----:B0---4-:R-:W-:Y:S02]  /*27770*/  IMAD.MOV.U32 R11, RZ, RZ, 0x1c1f ;  /* 0x00001c1fff0b7424 */ /* 0x011fe400078e00ff */
[----:B------:R-:W-:-:S07]  /*27780*/  IMAD.MOV.U32 R15, RZ, RZ, -0x1 ;  /* 0xffffffffff0f7424 */ /* 0x000fce00078e00ff */
[----:B-123--:R-:W-:Y:S05]  /*27790*/  WARPSYNC.COLLECTIVE R15, `(.L_x_10686) ;  /* 0x000000000f087348 */ /* 0x00efea0003c00000 */
[----:B------:R0:W4:Y:S02]  /*277a0*/  SHFL.IDX P6, R14, R13, R12, R11 ;  /* 0x0000000c0d0e7389 */ /* 0x00012400000c000b */
[----:B01234-:R-:W-:Y:S01]  /*277b0*/  ENDCOLLECTIVE ;  /* 0x000000000000791b */ /* 0x01ffe20003800000 */
.L_x_10686:
[----:B------:R-:W-:Y:S05]  /*277c0*/  BSYNC B1 ;  /* 0x0000000000017941 */ /* 0x000fea0003800000 */
.L_x_10685:
        /* <DEDUP_REMOVED lines=8> */
.L_x_10687:
[----:B------:R-:W-:Y:S05]  /*27850*/  BRA `(.L_x_10688) ;  /* 0xfffffdd400847947 */ /* 0x000fea000383ffff */
.L_x_10397:
[----:B-1----:R1:W2:Y:S02]  /*27860*/  SYNCS.PHASECHK.TRANS64.TRYWAIT P3, [R86+URZ+0x22890], R98 ;  /* 0x02289062560075a7 */ /* 0x0022a4000806017f */
[----:B--2---:R-:W-:Y:S05]  /*27870*/  @!P3 NANOSLEEP.SYNCS 0x989680 ;  /* 0x009896800000b95d */ /* 0x004fea0003900000 */
[----:B------:R-:W2:Y:S02]  /*27880*/  @!P3 SYNCS.PHASECHK.TRANS64 P3, [R86+URZ+0x22890], R98 ;  /* 0x022890625600b5a7 */ /* 0x000ea4000806007f */
[----:B--2---:R-:W-:Y:S05]  /*27890*/  @!P3 BRA `(.L_x_10397) ;  /* 0xfffffffc00f0b947 */ /* 0x004fea000383ffff */
[----:B------:R-:W-:Y:S05]  /*278a0*/  BRA `(.L_x_10689) ;  /* 0xfffffde800587947 */ /* 0x000fea000383ffff */
.L_x_10398:
        /* <DEDUP_REMOVED lines=8> */
.L_x_10691:
[----:B------:R-:W-:Y:S05]  /*27930*/  BSYNC B1 ;  /* 0x0000000000017941 */ /* 0x000fea0003800000 */
.L_x_10690:
        /* <DEDUP_REMOVED lines=8> */
.L_x_10692:
[----:B------:R-:W-:Y:S01]  /*279c0*/  IMAD.MOV.U32 R105, RZ, RZ, R14 ;  /* 0x000000ffff697224 */ /* 0x000fe200078e000e */
[----:B------:R-:W-:Y:S06]  /*279d0*/  BRA `(.L_x_10693) ;  /* 0xfffffde800247947 */ /* 0x000fec000383ffff */
.L_x_10403:
        /* <DEDUP_REMOVED lines=8> */
.L_x_10695:
[----:B------:R-:W-:Y:S05]  /*27a60*/  BSYNC B1 ;  /* 0x0000000000017941 */ /* 0x000fea0003800000 */
.L_x_10694:
        /* <DEDUP_REMOVED lines=8> */
.L_x_10696:
[----:B------:R-:W-:Y:S05]  /*27af0*/  BRA `(.L_x_10697) ;  /* 0xfffffdf400b47947 */ /* 0x000fea000383ffff */
.L_x_10408:
        /* <DEDUP_REMOVED lines=8> */
.L_x_10699:
[----:B------:R-:W-:Y:S05]  /*27b80*/  BSYNC B1 ;  /* 0x0000000000017941 */ /* 0x000fea0003800000 */
.L_x_10698:
        /* <DEDUP_REMOVED lines=8> */
.L_x_10700:
[----:B------:R-:W-:Y:S05]  /*27c10*/  BRA `(.L_x_10701) ;  /* 0xfffffe0400647947 */ /* 0x000fea000383ffff */
.L_x_10413:
[----:B0-----:R0:W1:Y:S02]  /*27c20*/  SYNCS.PHASECHK.TRANS64.TRYWAIT P2, [R86+URZ+0x22890], R98 ;  /* 0x02289062560075a7 */ /* 0x001064000804017f */
[----:B-1----:R-:W-:Y:S05]  /*27c30*/  @!P2 NANOSLEEP.SYNCS 0x989680 ;  /* 0x009896800000a95d */ /* 0x002fea0003900000 */
[----:B------:R-:W1:Y:S02]  /*27c40*/  @!P2 SYNCS.PHASECHK.TRANS64 P2, [R86+URZ+0x22890], R98 ;  /* 0x022890625600a5a7 */ /* 0x000e64000804007f */
[----:B-1----:R-:W-:Y:S05]  /*27c50*/  @!P2 BRA `(.L_x_10413) ;  /* 0xfffffffc00f0a947 */ /* 0x002fea000383ffff */
[----:B------:R-:W-:Y:S05]  /*27c60*/  BRA `(.L_x_10702) ;  /* 0xfffffe14005c7947 */ /* 0x000fea000383ffff */
.L_x_10414:
        /* <DEDUP_REMOVED lines=8> */
.L_x_10704:
[----:B------:R-:W-:Y:S05]  /*27cf0*/  BSYNC B1 ;  /* 0x0000000000017941 */ /* 0x000fea0003800000 */
.L_x_10703:
        /* <DEDUP_REMOVED lines=8> */
.L_x_10705:
[----:B------:R-:W-:Y:S05]  /*27d80*/  BRA `(.L_x_10706) ;  /* 0xfffffe14007c7947 */ /* 0x000fea000383ffff */
.L_x_10417:
        /* <DEDUP_REMOVED lines=8> */
.L_x_10708:
[----:B------:R-:W-:Y:S05]  /*27e10*/  BSYNC B1 ;  /* 0x0000000000017941 */ /* 0x000fea0003800000 */
.L_x_10707:
        /* <DEDUP_REMOVED lines=8> */
.L_x_10709:
[----:B------:R-:W-:Y:S05]  /*27ea0*/  BRA `(.L_x_10710) ;  /* 0xfffffe14007c7947 */ /* 0x000fea000383ffff */
.L_x_10420:
[----:B------:R-:W-:Y:S01]  /*27eb0*/  BSSY B1, `(.L_x_10711) ;  /* 0x0000008000017945 */ /* 0x000fe20003800000 */
[----:B------:R-:W-:Y:S01]  /*27ec0*/  IMAD.MOV.U32 R13, RZ, RZ, R29 ;  /* 0x000000ffff0d7224 */ /* 0x000fe200078e001d */
[----:B------:R-:W-:Y:S01]  /*27ed0*/  MOV R11, 0x1c1f ;  /* 0x00001c1f000b7802 */ /* 0x000fe20000000f00 */
[----:B------:R-:W-:Y:S02]  /*27ee0*/  IMAD.MOV.U32 R12, RZ, RZ, 0x2 ;  /* 0x00000002ff0c7424 */ /* 0x000fe400078e00ff */
[----:B------:R-:W-:-:S07]  /*27ef0*/  IMAD.MOV.U32 R15, RZ, RZ, -0x1 ;  /* 0xffffffffff0f7424 */ /* 0x000fce00078e00ff */
[----:B01234-:R-:W-:Y:S05]  /*27f00*/  WARPSYNC.COLLECTIVE R15, `(.L_x_10712) ;  /* 0x000000000f087348 */ /* 0x01ffea0003c00000 */
[----:B---3--:R3:W0:Y:S02]  /*27f10*/  SHFL.IDX P6, R14, R13, R12, R11 ;  /* 0x0000000c0d0e7389 */ /* 0x00862400000c000b */
[----:B01234-:R-:W-:Y:S01]  /*27f20*/  ENDCOLLECTIVE ;  /* 0x000000000000791b */ /* 0x01ffe20003800000 */
.L_x_10712:
[----:B------:R-:W-:Y:S05]  /*27f30*/  BSYNC B1 ;  /* 0x0000000000017941 */ /* 0x000fea0003800000 */
.L_x_10711:
        /* <DEDUP_REMOVED lines=8> */
.L_x_10713:
[----:B------:R-:W-:Y:S05]  /*27fc0*/  BRA `(.L_x_10714) ;  /* 0xfffffe1400807947 */ /* 0x000fea000383ffff */
.L_x_10424:
[----:B------:R0:W0:Y:S02]  /*27fd0*/  SYNCS.PHASECHK.TRANS64.TRYWAIT P3, [R86+URZ+0x228b0], R98 ;  /* 0x0228b062560075a7 */ /* 0x000024000806017f */
[----:B0-----:R-:W-:Y:S05]  /*27fe0*/  @!P3 NANOSLEEP.SYNCS 0x989680 ;  /* 0x009896800000b95d */ /* 0x001fea0003900000 */
[----:B------:R-:W0:Y:S02]  /*27ff0*/  @!P3 SYNCS.PHASECHK.TRANS64 P3, [R86+URZ+0x228b0], R98 ;  /* 0x0228b0625600b5a7 */ /* 0x000e24000806007f */
[----:B0-----:R-:W-:Y:S05]  /*28000*/  @!P3 BRA `(.L_x_10424) ;  /* 0xfffffffc00f0b947 */ /* 0x001fea000383ffff */
[----:B------:R-:W-:Y:S05]  /*28010*/  BRA `(.L_x_10715) ;  /* 0xfffffe1400f47947 */ /* 0x000fea000383ffff */
.L_x_10436:
        /* <DEDUP_REMOVED lines=13> */
.L_x_10717:
[----:B------:R-:W-:Y:S05]  /*280f0*/  BSYNC B0 ;  /* 0x0000000000007941 */ /* 0x000fea0003800000 */
.L_x_10716:
[----:B------:R-:W-:Y:S01]  /*28100*/  IMAD.MOV.U32 R196, RZ, RZ, R14 ;  /* 0x000000ffffc47224 */ /* 0x000fe200078e000e */
[----:B------:R-:W-:Y:S06]  /*28110*/  BRA `(.L_x_10718) ;  /* 0xfffffe2400447947 */ /* 0x000fec000383ffff */
.L_x_10448:
[----:B------:R-:W-:Y:S01]  /*28120*/  BSSY B1, `(.L_x_10719) ;  /* 0x0000008000017945 */ /* 0x000fe20003800000 */
[----:B------:R-:W-:Y:S01]  /*28130*/  IMAD.MOV.U32 R13, RZ, RZ, R6 ;  /* 0x000000ffff0d7224 */ /* 0x000fe200078e0006 */
[----:B------:R-:W-:Y:S01]  /*28140*/  MOV R12, RZ ;  /* 0x000000ff000c7202 */ /* 0x000fe20000000f00 */
[----:B------:R-:W-:Y:S02]  /*28150*/  IMAD.MOV.U32 R11, RZ, RZ, 0x1c1f ;  /* 0x00001c1fff0b7424 */ /* 0x000fe400078e00ff */
[----:B------:R-:W-:-:S07]  /*28160*/  IMAD.MOV.U32 R15, RZ, RZ, -0x1 ;  /* 0xffffffffff0f7424 */ /* 0x000fce00078e00ff */
[----:B------:R-:W-:Y:S05]  /*28170*/  WARPSYNC.COLLECTIVE R15, `(.L_x_10720) ;  /* 0x000000000f087348 */ /* 0x000fea0003c00000 */
[----:B------:R0:W1:Y:S02]  /*28180*/  SHFL.IDX P6, R14, R13, R12, R11 ;  /* 0x0000000c0d0e7389 */ /* 0x00006400000c000b */
[----:B01----:R-:W-:Y:S01]  /*28190*/  ENDCOLLECTIVE ;  /* 0x000000000000791b */ /* 0x003fe20003800000 */
.L_x_10720:
[----:B------:R-:W-:Y:S05]  /*281a0*/  BSYNC B1 ;  /* 0x0000000000017941 */ /* 0x000fea0003800000 */
.L_x_10719:
        /* <DEDUP_REMOVED lines=8> */
.L_x_10721:
[----:B------:R-:W-:Y:S02]  /*28230*/  IMAD.MOV.U32 R13, RZ, RZ, R8 ;  /* 0x000000ffff0d7224 */ /* 0x000fe400078e0008 */
[----:B------:R-:W-:-:S07]  /*28240*/  IMAD.MOV.U32 R3, RZ, RZ, R14 ;  /* 0x000000ffff037224 */ /* 0x000fce00078e000e */
[----:B------:R-:W-:Y:S05]  /*28250*/  WARPSYNC.COLLECTIVE R15, `(.L_x_10722) ;  /* 0x000000000f087348 */ /* 0x000fea0003c00000 */
[----:B------:R0:W1:Y:S02]  /*28260*/  SHFL.IDX P6, R14, R13, R12, R11 ;  /* 0x0000000c0d0e7389 */ /* 0x00006400000c000b */
[----:B01----:R-:W-:Y:S01]  /*28270*/  ENDCOLLECTIVE ;  /* 0x000000000000791b */ /* 0x003fe20003800000 */
.L_x_10722:
[----:B------:R-:W-:Y:S02]  /*28280*/  IMAD.MOV.U32 R13, RZ, RZ, R7 ;  /* 0x000000ffff0d7224 */ /* 0x000fe400078e0007 */
[----:B------:R-:W-:-:S07]  /*28290*/  IMAD.MOV.U32 R4, RZ, RZ, R14 ;  /* 0x000000ffff047224 */ /* 0x000fce00078e000e */
[----:B------:R-:W-:Y:S05]  /*282a0*/  WARPSYNC.COLLECTIVE R15, `(.L_x_10723) ;  /* 0x000000000f087348 */ /* 0x000fea0003c00000 */
[----:B------:R0:W1:Y:S02]  /*282b0*/  SHFL.IDX P6, R14, R13, R12, R11 ;  /* 0x0000000c0d0e7389 */ /* 0x00006400000c000b */
[----:B01----:R-:W-:Y:S01]  /*282c0*/  ENDCOLLECTIVE ;  /* 0x000000000000791b */ /* 0x003fe20003800000 */
.L_x_10723:
[----:B------:R-:W-:Y:S05]  /*282d0*/  BRA `(.L_x_10724) ;  /* 0xfffffe2800c07947 */ /* 0x000fea000383ffff */
.L_x_10451:
[----:B------:R-:W-:Y:S01]  /*282e0*/  BSSY B1, `(.L_x_10725) ;  /* 0x0000008000017945 */ /* 0x000fe20003800000 */
[----:B------:R-:W-:Y:S01]  /*282f0*/  IMAD.MOV.U32 R13, RZ, RZ, R6 ;  /* 0x000000ffff0d7224 */ /* 0x000fe200078e0006 */
[----:B------:R-:W-:Y:S01]  /*28300*/  MOV R11, 0x1c1f ;  /* 0x00001c1f000b7802 */ /* 0x000fe20000000f00 */
[----:B------:R-:W-:Y:S02]  /*28310*/  IMAD.MOV.U32 R12, RZ, RZ, 0x1 ;  /* 0x00000001ff0c7424 */ /* 0x000fe400078e00ff */
[----:B------:R-:W-:-:S07]  /*28320*/  IMAD.MOV.U32 R15, RZ, RZ, -0x1 ;  /* 0xffffffffff0f7424 */ /* 0x000fce00078e00ff */
[----:B0-2345:R-:W-:Y:S05]  /*28330*/  WARPSYNC.COLLECTIVE R15, `(.L_x_10726) ;  /* 0x000000000f087348 */ /* 0x03dfea0003c00000 */
[----:B----4-:R1:W4:Y:S02]  /*28340*/  SHFL.IDX P6, R14, R13, R12, R11 ;  /* 0x0000000c0d0e7389 */ /* 0x01032400000c000b */
[----:B012345:R-:W-:Y:S01]  /*28350*/  ENDCOLLECTIVE ;  /* 0x000000000000791b */ /* 0x03ffe20003800000 */
.L_x_10726:
[----:B------:R-:W-:Y:S05]  /*28360*/  BSYNC B1 ;  /* 0x0000000000017941 */ /* 0x000fea0003800000 */
.L_x_10725:
        /* <DEDUP_REMOVED lines=8> */
.L_x_10727:
[----:B------:R-:W-:Y:S02]  /*283f0*/  IMAD.MOV.U32 R13, RZ, RZ, R8 ;  /* 0x000000ffff0d7224 */ /* 0x000fe400078e0008 */
[----:B------:R-:W-:-:S07]  /*28400*/  IMAD.MOV.U32 R3, RZ, RZ, R14 ;  /* 0x000000ffff037224 */ /* 0x000fce00078e000e */
[----:B------:R-:W-:Y:S05]  /*28410*/  WARPSYNC.COLLECTIVE R15, `(.L_x_10728) ;  /* 0x000000000f087348 */ /* 0x000fea0003c00000 */
[----:B------:R0:W1:Y:S02]  /*28420*/  SHFL.IDX P6, R14, R13, R12, R11 ;  /* 0x0000000c0d0e7389 */ /* 0x00006400000c000b */
[----:B01----:R-:W-:Y:S01]  /*28430*/  ENDCOLLECTIVE ;  /* 0x000000000000791b */ /* 0x003fe20003800000 */
.L_x_10728:
[----:B------:R-:W-:Y:S02]  /*28440*/  IMAD.MOV.U32 R13, RZ, RZ, R7 ;  /* 0x000000ffff0d7224 */ /* 0x000fe400078e0007 */
[----:B------:R-:W-:-:S07]  /*28450*/  IMAD.MOV.U32 R4, RZ, RZ, R14 ;  /* 0x000000ffff047224 */ /* 0x000fce00078e000e */
[----:B------:R-:W-:Y:S05]  /*28460*/  WARPSYNC.COLLECTIVE R15, `(.L_x_10729) ;  /* 0x000000000f087348 */ /* 0x000fea0003c00000 */
[----:B------:R0:W1:Y:S02]  /*28470*/  SHFL.IDX P6, R14, R13, R12, R11 ;  /* 0x0000000c0d0e7389 */ /* 0x00006400000c000b */
[----:B01----:R-:W-:Y:S01]  /*28480*/  ENDCOLLECTIVE ;  /* 0x000000000000791b */ /* 0x003fe20003800000 */
.L_x_10729:
[----:B------:R-:W-:Y:S05]  /*28490*/  BRA `(.L_x_10730) ;  /* 0xfffffe2800e07947 */ /* 0x000fea000383ffff */
.L_x_10455:
[----:B0-----:R0:W1:Y:S02]  /*284a0*/  SYNCS.PHASECHK.TRANS64.TRYWAIT P0, [R18+URZ+0x22800], R5 ;  /* 0x02280005120075a7 */ /* 0x001064000800017f */
[----:B-1----:R-:W-:Y:S05]  /*284b0*/  @!P0 NANOSLEEP.SYNCS 0x989680 ;  /* 0x009896800000895d */ /* 0x002fea0003900000 */
[----:B------:R-:W1:Y:S02]  /*284c0*/  @!P0 SYNCS.PHASECHK.TRANS64 P0, [R18+URZ+0x22800], R5 ;  /* 0x02280005120085a7 */ /* 0x000e64000800007f */
[----:B-1----:R-:W-:Y:S05]  /*284d0*/  @!P0 BRA `(.L_x_10455) ;  /* 0xfffffffc00f08947 */ /* 0x002fea000383ffff */
[----:B------:R-:W-:Y:S05]  /*284e0*/  BRA `(.L_x_10731) ;  /* 0xfffffe2c00907947 */ /* 0x000fea000383ffff */
.L_x_10463:
[----:B------:R-:W0:Y:S01]  /*284f0*/  LDC R39, c[0x0][0x3f4] ;  /* 0x0000fd00ff277b82 */ /* 0x000e220000000800 */
        /* <DEDUP_REMOVED lines=8> */
.L_x_10733:
[----:B------:R-:W-:Y:S05]  /*28580*/  BSYNC B1 ;  /* 0x0000000000017941 */ /* 0x000fea0003800000 */
.L_x_10732:
        /* <DEDUP_REMOVED lines=10> */
.L_x_10734:
[----:B------:R-:W-:Y:S01]  /*28630*/  ISETP.GE.OR P1, PT, R41, R36, P0 ;  /* 0x000000242900720c */ /* 0x000fe20000726670 */
[----:B------:R-:W-:Y:S02]  /*28640*/  IMAD.MOV.U32 R13, RZ, RZ, R37 ;  /* 0x000000ffff0d7224 */ /* 0x000fe400078e0025 */
[----:B------:R-:W-:-:S10]  /*28650*/  IMAD.MOV.U32 R5, RZ, RZ, R14 ;  /* 0x000000ffff057224 */ /* 0x000fd400078e000e */
[----:B------:R-:W-:Y:S05]  /*28660*/  WARPSYNC.COLLECTIVE R15, `(.L_x_10735) ;  /* 0x000000000f087348 */ /* 0x000fea0003c00000 */
[----:B------:R0:W1:Y:S02]  /*28670*/  SHFL.IDX P6, R14, R13, R12, R11 ;  /* 0x0000000c0d0e7389 */ /* 0x00006400000c000b */
[----:B01----:R-:W-:Y:S01]  /*28680*/  ENDCOLLECTIVE ;  /* 0x000000000000791b */ /* 0x003fe20003800000 */
.L_x_10735:
        /* <DEDUP_REMOVED lines=8> */
.L_x_10736:
[----:B------:R-:W-:-:S05]  /*28710*/  @!P1 IADD3 R14, P3, R16, R14, RZ ;  /* 0x0000000e100e9210 */ /* 0x000fca0007f7e0ff */
[----:B------:R-:W-:Y:S02]  /*28720*/  @!P1 IMAD.X R3, R7, 0x1, R17, P3 ;  /* 0x0000000107039824 */ /* 0x000fe400018e0611 */
[----:B------:R-:W-:Y:S01]  /*28730*/  @!P1 IMAD.MOV.U32 R24, RZ, RZ, R14 ;  /* 0x000000ffff189224 */ /* 0x000fe200078e000e */
[----:B------:R-:W5:Y:S02]  /*28740*/  @!P1 LD.E.128 R4, desc[UR60][R4.64] ;  /* 0x0000003c04049980 */ /* 0x000f64000c101d00 */
[----:B------:R-:W-:-:S06]  /*28750*/  @!P1 MOV R25, R3 ;  /* 0x0000000300199202 */ /* 0x000fcc0000000f00 */
        /* <DEDUP_REMOVED lines=10> */
.L_x_10737:
[----:B------:R-:W-:Y:S02]  /*28800*/  IMAD.MOV.U32 R13, RZ, RZ, R35 ;  /* 0x000000ffff0d7224 */ /* 0x000fe400078e0023 */
[----:B------:R-:W-:-:S07]  /*28810*/  IMAD.MOV.U32 R3, RZ, RZ, R14 ;  /* 0x000000ffff037224 */ /* 0x000fce00078e000e */
[----:B------:R-:W-:Y:S05]  /*28820*/  WARPSYNC.COLLECTIVE R15, `(.L_x_10738) ;  /* 0x000000000f087348 */ /* 0x000fea0003c00000 */
[----:B------:R0:W1:Y:S02]  /*28830*/  SHFL.IDX P6, R14, R13, R12, R11 ;  /* 0x0000000c0d0e7389 */ /* 0x00006400000c000b */
[----:B01----:R-:W-:Y:S01]  /*28840*/  ENDCOLLECTIVE ;  /* 0x000000000000791b */ /* 0x003fe20003800000 */
.L_x_10738:
[----:B------:R-:W-:Y:S02]  /*28850*/  IMAD.MOV.U32 R13, RZ, RZ, R37 ;  /* 0x000000ffff0d7224 */ /* 0x000fe400078e0025 */
[----:B------:R-:W-:-:S07]  /*28860*/  IMAD.MOV.U32 R35, RZ, RZ, R14 ;  /* 0x000000ffff237224 */ /* 0x000fce00078e000e */
[----:B------:R-:W-:Y:S05]  /*28870*/  WARPSYNC.COLLECTIVE R15, `(.L_x_10739) ;  /* 0x000000000f087348 */ /* 0x000fea0003c00000 */
[----:B------:R0:W1:Y:S02]  /*28880*/  SHFL.IDX P6, R14, R13, R12, R11 ;  /* 0x0000000c0d0e7389 */ /* 0x00006400000c000b */
[----:B01----:R-:W-:Y:S01]  /*28890*/  ENDCOLLECTIVE ;  /* 0x000000000000791b */ /* 0x003fe20003800000 */
.L_x_10739:
[----:B------:R-:W-:Y:S02]  /*288a0*/  IMAD.MOV.U32 R13, RZ, RZ, R9 ;  /* 0x000000ffff0d7224 */ /* 0x000fe400078e0009 */
[----:B------:R-:W-:-:S07]  /*288b0*/  IMAD.MOV.U32 R37, RZ, RZ, R14 ;  /* 0x000000ffff257224 */ /* 0x000fce00078e000e */
[----:B------:R-:W-:Y:S05]  /*288c0*/  WARPSYNC.COLLECTIVE R15, `(.L_x_10740) ;  /* 0x000000000f087348 */ /* 0x000fea0003c00000 */
[----:B------:R0:W1:Y:S02]  /*288d0*/  SHFL.IDX P6, R14, R13, R12, R11 ;  /* 0x0000000c0d0e7389 */ /* 0x00006400000c000b */
[----:B01----:R-:W-:Y:S01]  /*288e0*/  ENDCOLLECTIVE ;  /* 0x000000000000791b */ /* 0x003fe20003800000 */
.L_x_10740:
[----:B------:R-:W-:Y:S02]  /*288f0*/  @!P1 IMAD.MOV.U32 R32, RZ, RZ, R4 ;  /* 0x000000ffff209224 */ /* 0x000fe400078e0004 */
[----:B------:R-:W-:Y:S01]  /*28900*/  @!P1 IMAD.MOV.U32 R33, RZ, RZ, R5 ;  /* 0x000000ffff219224 */ /* 0x000fe200078e0005 */
[----:B------:R-:W-:Y:S01]  /*28910*/  CS2R R4, SRZ ;  /* 0x0000000000047805 */ /* 0x000fe2000001ff00 */
[----:B------:R-:W-:Y:S02]  /*28920*/  @!P1 IMAD.MOV.U32 R30, RZ, RZ, R6 ;  /* 0x000000ffff1e9224 */ /* 0x000fe400078e0006 */
[----:B------:R-:W-:Y:S02]  /*28930*/  @!P1 IMAD.MOV.U32 R31, RZ, RZ, R7 ;  /* 0x000000ffff1f9224 */ /* 0x000fe400078e0007 */
[----:B------:R-:W-:Y:S01]  /*28940*/  @!P1 IMAD.MOV.U32 R28, RZ, RZ, R24 ;  /* 0x000000ffff1c9224 */ /* 0x000fe200078e0018 */
[----:B------:R-:W-:Y:S01]  /*28950*/  @!P1 MOV R29, R25 ;  /* 0x00000019001d9202 */ /* 0x000fe20000000f00 */
[----:B------:R-:W-:-:S02]  /*28960*/  @!P1 IMAD.MOV.U32 R20, RZ, RZ, R26 ;  /* 0x000000ffff149224 */ /* 0x000fc400078e001a */
[----:B------:R-:W-:Y:S01]  /*28970*/  @!P1 IMAD.MOV.U32 R21, RZ, RZ, R27 ;  /* 0x000000ffff159224 */ /* 0x000fe200078e001b */
[----:B------:R-:W-:Y:S06]  /*28980*/  BRA `(.L_x_10741) ;  /* 0xfffffe4c00547947 */ /* 0x000fec000383ffff */
.L_x_10467:
[----:B0-----:R0:W1:Y:S02]  /*28990*/  SYNCS.PHASECHK.TRANS64.TRYWAIT P1, [R18+URZ+0x22800], R3 ;  /* 0x02280003120075a7 */ /* 0x001064000802017f */
[----:B-1----:R-:W-:Y:S05]  /*289a0*/  @!P1 NANOSLEEP.SYNCS 0x989680 ;  /* 0x009896800000995d */ /* 0x002fea0003900000 */
[----:B------:R-:W1:Y:S02]  /*289b0*/  @!P1 SYNCS.PHASECHK.TRANS64 P1, [R18+URZ+0x22800], R3 ;  /* 0x02280003120095a7 */ /* 0x000e64000802007f */
[----:B-1----:R-:W-:Y:S05]  /*289c0*/  @!P1 BRA `(.L_x_10467) ;  /* 0xfffffffc00f09947 */ /* 0x002fea000383ffff */
[----:B------:R-:W-:Y:S05]  /*289d0*/  BRA `(.L_x_10742) ;  /* 0xfffffe4c00c07947 */ /* 0x000fea000383ffff */
.L_x_10473:
[----:B-1----:R1:W2:Y:S02]  /*289e0*/  SYNCS.PHASECHK.TRANS64.TRYWAIT P1, [R0+URZ+0x22830], R5 ;  /* 0x02283005000075a7 */ /* 0x0022a4000802017f */
[----:B--2---:R-:W-:Y:S05]  /*289f0*/  @!P1 NANOSLEEP.SYNCS 0x989680 ;  /* 0x009896800000995d */ /* 0x004fea0003900000 */
[----:B------:R-:W2:Y:S02]  /*28a00*/  @!P1 SYNCS.PHASECHK.TRANS64 P1, [R0+URZ+0x22830], R5 ;  /* 0x02283005000095a7 */ /* 0x000ea4000802007f */
[----:B--2---:R-:W-:Y:S05]  /*28a10*/  @!P1 BRA `(.L_x_10473) ;  /* 0xfffffffc00f09947 */ /* 0x004fea000383ffff */
[----:B------:R-:W-:Y:S05]  /*28a20*/  BRA `(.L_x_10472) ;  /* 0xfffffe6c00f07947 */ /* 0x000fea000383ffff */
.L_x_10480:
[----:B-1----:R1:W2:Y:S02]  /*28a30*/  SYNCS.PHASECHK.TRANS64.TRYWAIT P2, [R3+URZ+0x22830], R14 ;  /* 0x0228300e030075a7 */ /* 0x0022a4000804017f */
[----:B--2---:R-:W-:Y:S05]  /*28a40*/  @!P2 NANOSLEEP.SYNCS 0x989680 ;  /* 0x009896800000a95d */ /* 0x004fea0003900000 */
[----:B------:R-:W2:Y:S02]  /*28a50*/  @!P2 SYNCS.PHASECHK.TRANS64 P2, [R3+URZ+0x22830], R14 ;  /* 0x0228300e0300a5a7 */ /* 0x000ea4000804007f */
[----:B--2---:R-:W-:Y:S05]  /*28a60*/  @!P2 BRA `(.L_x_10480) ;  /* 0xfffffffc00f0a947 */ /* 0x004fea000383ffff */
[----:B------:R-:W-:Y:S05]  /*28a70*/  BRA `(.L_x_10479) ;  /* 0xfffffea400107947 */ /* 0x000fea000383ffff */
.L_x_10484:
[----:B-1----:R1:W2:Y:S02]  /*28a80*/  SYNCS.PHASECHK.TRANS64.TRYWAIT P1, [R14+URZ+0x22850], R3 ;  /* 0x022850030e0075a7 */ /* 0x0022a4000802017f */
[----:B--2---:R-:W-:Y:S05]  /*28a90*/  @!P1 NANOSLEEP.SYNCS 0x989680 ;  /* 0x009896800000995d */ /* 0x004fea0003900000 */
[----:B------:R-:W2:Y:S02]  /*28aa0*/  @!P1 SYNCS.PHASECHK.TRANS64 P1, [R14+URZ+0x22850], R3 ;  /* 0x022850030e0095a7 */ /* 0x000ea4000802007f */
[----:B--2---:R-:W-:Y:S05]  /*28ab0*/  @!P1 BRA `(.L_x_10484) ;  /* 0xfffffffc00f09947 */ /* 0x004fea000383ffff */
[----:B------:R-:W-:Y:S05]  /*28ac0*/  BRA `(.L_x_10481) ;  /* 0xfffffeb000347947 */ /* 0x000fea000383ffff */
.L_x_10493:
[----:B-1----:R1:W2:Y:S02]  /*28ad0*/  SYNCS.PHASECHK.TRANS64.TRYWAIT P1, [R3+URZ+0x22830], R14 ;  /* 0x0228300e030075a7 */ /* 0x0022a4000802017f */
[----:B--2---:R-:W-:Y:S05]  /*28ae0*/  @!P1 NANOSLEEP.SYNCS 0x989680 ;  /* 0x009896800000995d */ /* 0x004fea0003900000 */
[----:B------:R-:W2:Y:S02]  /*28af0*/  @!P1 SYNCS.PHASECHK.TRANS64 P1, [R3+URZ+0x22830], R14 ;  /* 0x0228300e030095a7 */ /* 0x000ea4000802007f */
[----:B--2---:R-:W-:Y:S05]  /*28b00*/  @!P1 BRA `(.L_x_10493) ;  /* 0xfffffffc00f09947 */ /* 0x004fea000383ffff */
[----:B------:R-:W-:Y:S05]  /*28b10*/  BRA `(.L_x_10492) ;  /* 0xfffffedc00647947 */ /* 0x000fea000383ffff */
.L_x_10497:
[----:B-1----:R1:W2:Y:S02]  /*28b20*/  SYNCS.PHASECHK.TRANS64.TRYWAIT P1, [R14+URZ+0x22850], R3 ;  /* 0x022850030e0075a7 */ /* 0x0022a4000802017f */
[----:B--2---:R-:W-:Y:S05]  /*28b30*/  @!P1 NANOSLEEP.SYNCS 0x989680 ;  /* 0x009896800000995d */ /* 0x004fea0003900000 */
[----:B------:R-:W2:Y:S02]  /*28b40*/  @!P1 SYNCS.PHASECHK.TRANS64 P1, [R14+URZ+0x22850], R3 ;  /* 0x022850030e0095a7 */ /* 0x000ea4000802007f */
[----:B--2---:R-:W-:Y:S05]  /*28b50*/  @!P1 BRA `(.L_x_10497) ;  /* 0xfffffffc00f09947 */ /* 0x004fea000383ffff */
[----:B------:R-:W-:Y:S05]  /*28b60*/  BRA `(.L_x_10494) ;  /* 0xfffffee8007c7947 */ /* 0x000fea000383ffff */
.L_x_10504:
[----:B-1----:R1:W2:Y:S02]  /*28b70*/  SYNCS.PHASECHK.TRANS64.TRYWAIT P1, [R15+URZ+0x22850], R4 ;  /* 0x022850040f0075a7 */ /* 0x0022a4000802017f */
[----:B--2---:R-:W-:Y:S05]  /*28b80*/  @!P1 NANOSLEEP.SYNCS 0x989680 ;  /* 0x009896800000995d */ /* 0x004fea0003900000 */
[----:B------:R-:W2:Y:S02]  /*28b90*/  @!P1 SYNCS.PHASECHK.TRANS64 P1, [R15+URZ+0x22850], R4 ;  /* 0x022850040f0095a7 */ /* 0x000ea4000802007f */
[----:B--2---:R-:W-:Y:S05]  /*28ba0*/  @!P1 BRA `(.L_x_10504) ;  /* 0xfffffffc00f09947 */ /* 0x004fea000383ffff */
[----:B------:R-:W-:Y:S05]  /*28bb0*/  BRA `(.L_x_10503) ;  /* 0xffffff0800987947 */ /* 0x000fea000383ffff */
.L_x_10508:
[----:B------:R-:W-:Y:S01]  /*28bc0*/  SEL R80, R90, R85, P0 ;  /* 0x000000555a507207 */ /* 0x000fe20000000000 */
[----:B------:R-:W-:Y:S01]  /*28bd0*/  IMAD.MOV.U32 R11, RZ, RZ, 0x1c1f ;  /* 0x00001c1fff0b7424 */ /* 0x000fe200078e00ff */
[----:B------:R-:W-:Y:S01]  /*28be0*/  SEL R51, R85, R90, P0 ;  /* 0x0000005a55337207 */ /* 0x000fe20000000000 */
[----:B------:R-:W-:Y:S01]  /*28bf0*/  IMAD.MOV.U32 R15, RZ, RZ, -0x1 ;  /* 0xffffffffff0f7424 */ /* 0x000fe200078e00ff */
[----:B------:R-:W-:Y:S02]  /*28c00*/  SEL R86, R37, R84, P0 ;  /* 0x0000005425567207 */ /* 0x000fe40000000000 */
[----:B------:R-:W-:Y:S02]  /*28c10*/  SEL R85, R84, R37, P0 ;  /* 0x0000002554557207 */ /* 0x000fe40000000000 */
[----:B------:R-:W-:Y:S02]  /*28c20*/  SEL R84, R91, R12, P0 ;  /* 0x0000000c5b547207 */ /* 0x000fe40000000000 */
[----:B------:R-:W-:Y:S01]  /*28c30*/  SEL R87, R12, R91, P0 ;  /* 0x0000005b0c577207 */ /* 0x000fe20000000000 */
[----:B-----5:R-:W-:Y:S01]  /*28c40*/  IMAD.MOV.U32 R12, RZ, RZ, R9 ;  /* 0x000000ffff0c7224 */ /* 0x020fe200078e0009 */
[----:B------:R-:W-:-:S02]  /*28c50*/  SEL R42, R48, R119, P0 ;  /* 0x00000077302a7207 */ /* 0x000fc40000000000 */
[----:B------:R-:W-:-:S07]  /*28c60*/  SEL R119, R119, R48, P0 ;  /* 0x0000003077777207 */ /* 0x000fce0000000000 */
[----:B-1----:R-:W-:Y:S05]  /*28c70*/  WARPSYNC.COLLECTIVE R15, `(.L_x_10743) ;  /* 0x000000000f087348 */ /* 0x002fea0003c00000 */
[----:B------:R0:W2:Y:S02]  /*28c80*/  SHFL.IDX P6, R14, R13, R12, R11 ;  /* 0x0000000c0d0e7389 */ /* 0x0000a400000c000b */
[----:B012---:R-:W-:Y:S01]  /*28c90*/  ENDCOLLECTIVE ;  /* 0x000000000000791b */ /* 0x007fe20003800000 */
.L_x_10743:
[----:B------:R-:W-:Y:S02]  /*28ca0*/  SEL R48, R113, R98, P0 ;  /* 0x0000006271307207 */ /* 0x000fe40000000000 */
[----:B------:R-:W-:Y:S02]  /*28cb0*/  SEL R113, R98, R113, P0 ;  /* 0x0000007162717207 */ /* 0x000fe40000000000 */
[----:B------:R-:W-:Y:S02]  /*28cc0*/  LOP3.LUT R10, R9, 0x2, RZ, 0x3c, !PT ;  /* 0x00000002090a7812 */ /* 0x000fe400078e3cff */
        /* <DEDUP_REMOVED lines=15> */
.L_x_10744:
        /* <DEDUP_REMOVED lines=19> */
.L_x_10745:
        /* <DEDUP_REMOVED lines=18> */
.L_x_10746:
        /* <DEDUP_REMOVED lines=18> */
.L_x_10747:
[----:B------:R-:W-:Y:S02]  /*29130*/  SEL R66, R25, R70, P0 ;  /* 0x0000004619427207 */ /* 0x000fe40000000000 */
[----:B------:R-:W-:Y:S02]  /*29140*/  SEL R25, R70, R25, P0 ;  /* 0x0000001946197207 */ /* 0x000fe40000000000 */
[----:B------:R-:W-:Y:S02]  /*29150*/  SEL R99, R98, R49, P0 ;  /* 0x0000003162637207 */ /* 0x000fe40000000000 */
[----:B------:R-:W-:Y:S02]  /*29160*/  SEL R98, R49, R98, P0 ;  /* 0x0000006231627207 */ /* 0x000fe40000000000 */
[----:B------:R-:W-:Y:S02]  /*29170*/  SEL R102, R100, R67, P0 ;  /* 0x0000004364667207 */ /* 0x000fe40000000000 */
[----:B------:R-:W-:Y:S01]  /*29180*/  SEL R100, R67, R100, P0 ;  /* 0x0000006443647207 */ /* 0x000fe20000000000 */
[----:B------:R-:W-:-:S02]  /*29190*/  IMAD.MOV.U32 R13, RZ, RZ, R80 ;  /* 0x000000ffff0d7224 */ /* 0x000fc400078e0050 */
[----:B------:R-:W-:-:S07]  /*291a0*/  IMAD.MOV.U32 R78, RZ, RZ, R14 ;  /* 0x000000ffff4e7224 */ /* 0x000fce00078e000e */
[----:B------:R-:W-:Y:S05]  /*291b0*/  WARPSYNC.COLLECTIVE R15, `(.L_x_10748) ;  /* 0x000000000f087348 */ /* 0x000fea0003c00000 */
[----:B------:R0:W1:Y:S02]  /*291c0*/  SHFL.IDX P6, R14, R13, R12, R11 ;  /* 0x0000000c0d0e7389 */ /* 0x00006400000c000b */
[----:B01----:R-:W-:Y:S01]  /*291d0*/  ENDCOLLECTIVE ;  /* 0x000000000000791b */ /* 0x003fe20003800000 */
.L_x_10748:
[----:B------:R-:W-:Y:S02]  /*291e0*/  IMAD.MOV.U32 R13, RZ, RZ, R21 ;  /* 0x000000ffff0d7224 */ /* 0x000fe400078e0015 */
[----:B------:R-:W-:Y:S02]  /*291f0*/  IMAD.MOV.U32 R12, RZ, RZ, R10 ;  /* 0x000000ffff0c7224 */ /* 0x000fe400078e000a */
[----:B------:R-:W-:-:S07]  /*29200*/  IMAD.MOV.U32 R80, RZ, RZ, R14 ;  /* 0x000000ffff507224 */ /* 0x000fce00078e000e */
[----:B------:R-:W-:Y:S05]  /*29210*/  WARPSYNC.COLLECTIVE R15, `(.L_x_10749) ;  /* 0x000000000f087348 */ /* 0x000fea0003c00000 */
[----:B------:R0:W1:Y:S02]  /*29220*/  SHFL.IDX P6, R14, R13, R12, R11 ;  /* 0x0000000c0d0e7389 */ /* 0x00006400000c000b */
[----:B01----:R-:W-:Y:S01]  /*29230*/  ENDCOLLECTIVE ;  /* 0x000000000000791b */ /* 0x003fe20003800000 */
.L_x_10749:
[----:B------:R-:W-:Y:S02]  /*29240*/  IMAD.MOV.U32 R13, RZ, RZ, R51 ;  /* 0x000000ffff0d7224 */ /* 0x000fe400078e0033 */
[----:B------:R-:W-:-:S07]  /*29250*/  IMAD.MOV.U32 R21, RZ, RZ, R14 ;  /* 0x000000ffff157224 */ /* 0x000fce00078e000e */
[----:B------:R-:W-:Y:S05]  /*29260*/  WARPSYNC.COLLECTIVE R15, `(.L_x_10750) ;  /* 0x000000000f087348 */ /* 0x000fea0003c00000 */
[----:B------:R0:W1:Y:S02]  /*29270*/  SHFL.IDX P6, R14, R13, R12, R11 ;  /* 0x0000000c0d0e7389 */ /* 0x00006400000c000b */
[----:B01----:R-:W-:Y:S01]  /*29280*/  ENDCOLLECTIVE ;  /* 0x000000000000791b */ /* 0x003fe20003800000 */
.L_x_10750:
[----:B------:R-:W-:Y:S02]  /*29290*/  IMAD.MOV.U32 R13, RZ, RZ, R0 ;  /* 0x000000ffff0d7224 */ /* 0x000fe400078e0000 */
[----:B------:R-:W-:Y:S02]  /*292a0*/  IMAD.MOV.U32 R12, RZ, RZ, R9 ;  /* 0x000000ffff0c7224 */ /* 0x000fe400078e0009 */
[----:B------:R-:W-:-:S07]  /*292b0*/  IMAD.MOV.U32 R51, RZ, RZ, R14 ;  /* 0x000000ffff337224 */ /* 0x000fce00078e000e */
[----:B------:R-:W-:Y:S05]  /*292c0*/  WARPSYNC.COLLECTIVE R15, `(.L_x_10751) ;  /* 0x000000000f087348 */ /* 0x000fea0003c00000 */
[----:B------:R0:W1:Y:S02]  /*292d0*/  SHFL.IDX P6, R14, R13, R12, R11 ;  /* 0x0000000c0d0e7389 */ /* 0x00006400000c000b */
[----:B01----:R-:W-:Y:S01]  /*292e0*/  ENDCOLLECTIVE ;  /* 0x000000000000791b */ /* 0x003fe20003800000 */
.L_x_10751:
[----:B------:R-:W-:Y:S02]  /*292f0*/  SEL R79, R80, R51, P0 ;  /* 0x00000033504f7207 */ /* 0x000fe40000000000 */
[----:B------:R-:W-:Y:S01]  /*29300*/  SEL R80, R51, R80, P0 ;  /* 0x0000005033507207 */ /* 0x000fe20000000000 */
[----:B------:R-:W-:Y:S02]  /*29310*/  IMAD.MOV.U32 R13, RZ, RZ, R2 ;  /* 0x000000ffff0d7224 */ /* 0x000fe400078e0002 */
[----:B------:R-:W-:-:S07]  /*29320*/  IMAD.MOV.U32 R0, RZ, RZ, R14 ;  /* 0x000000ffff007224 */ /* 0x000fce00078e000e */
[----:B------:R-:W-:Y:S05]  /*29330*/  WARPSYNC.COLLECTIVE R15, `(.L_x_10752) ;  /* 0x000000000f087348 */ /* 0x000fea0003c00000 */
[----:B------:R0:W1:Y:S02]  /*29340*/  SHFL.IDX P6, R14, R13, R12, R11 ;  /* 0x0000000c0d0e7389 */ /* 0x00006400000c000b */
[----:B01----:R-:W-:Y:S01]  /*29350*/  ENDCOLLECTIVE ;  /* 0x000000000000791b */ /* 0x003fe20003800000 */
.L_x_10752:
[----:B------:R-:W-:Y:S02]  /*29360*/  IMAD.MOV.U32 R13, RZ, RZ, R41 ;  /* 0x000000ffff0d7224 */ /* 0x000fe400078e0029 */
[----:B------:R-:W-:Y:S01]  /*29370*/  IMAD.MOV.U32 R12, RZ, RZ, R10 ;  /* 0x000000ffff0c7224 */ /* 0x000fe200078e000a */
[----:B------:R-:W-:-:S07]  /*29380*/  MOV R3, R14 ;  /* 0x0000000e00037202 */ /* 0x000fce0000000f00 */
[----:B------:R-:W-:Y:S05]  /*29390*/  WARPSYNC.COLLECTIVE R15, `(.L_x_10753) ;  /* 0x000000000f087348 */ /* 0x000fea0003c00000 */
[----:B------:R0:W1:Y:S02]  /*293a0*/  SHFL.IDX P6, R14, R13, R12, R11 ;  /* 0x0000000c0d0e7389 */ /* 0x00006400000c000b */
[----:B01----:R-:W-:Y:S01]  /*293b0*/  ENDCOLLECTIVE ;  /* 0x000000000000791b */ /* 0x003fe20003800000 */
.L_x_10753:
[----:B------:R-:W-:Y:S01]  /*293c0*/  IMAD.MOV.U32 R13, RZ, RZ, R77 ;  /* 0x000000ffff0d7224 */ /* 0x000fe200078e004d */
[----:B------:R-:W-:Y:S02]  /*293d0*/  SEL R77, R78, R21, P0 ;  /* 0x000000154e4d7207 */ /* 0x000fe40000000000 */
[----:B------:R-:W-:Y:S01]  /*293e0*/  SEL R78, R21, R78, P0 ;  /* 0x0000004e154e7207 */ /* 0x000fe20000000000 */
[----:B------:R-:W-:-:S07]  /*293f0*/  IMAD.MOV.U32 R41, RZ, RZ, R14 ;  /* 0x000000ffff297224 */ /* 0x000fce00078e000e */
[----:B------:R-:W-:Y:S05]  /*29400*/  WARPSYNC.COLLECTIVE R15, `(.L_x_10754) ;  /* 0x000000000f087348 */ /* 0x000fea0003c00000 */
[----:B------:R0:W1:Y:S02]  /*29410*/  SHFL.IDX P6, R14, R13, R12, R11 ;  /* 0x0000000c0d0e7389 */ /* 0x00006400000c000b */
[----:B01----:R-:W-:Y:S01]  /*29420*/  ENDCOLLECTIVE ;  /* 0x000000000000791b */ /* 0x003fe20003800000 */
.L_x_10754:
        /* <DEDUP_REMOVED lines=8> */
.L_x_10755:
[----:B------:R-:W-:Y:S02]  /*294b0*/  SEL R2, R3, R4, P0 ;  /* 0x0000000403027207 */ /* 0x000fe40000000000 */
[----:B------:R-:W-:Y:S01]  /*294c0*/  SEL R3, R4, R3, P0 ;  /* 0x0000000304037207 */ /* 0x000fe20000000000 */
[----:B------:R-:W-:Y:S02]  /*294d0*/  IMAD.MOV.U32 R13, RZ, RZ, R40 ;  /* 0x000000ffff0d7224 */ /* 0x000fe400078e0028 */
[----:B------:R-:W-:-:S07]  /*294e0*/  IMAD.MOV.U32 R20, RZ, RZ, R14 ;  /* 0x000000ffff147224 */ /* 0x000fce00078e000e */
[----:B------:R-:W-:Y:S05]  /*294f0*/  WARPSYNC.COLLECTIVE R15, `(.L_x_10756) ;  /* 0x000000000f087348 */ /* 0x000fea0003c00000 */
[----:B------:R0:W1:Y:S02]  /*29500*/  SHFL.IDX P6, R14, R13, R12, R11 ;  /* 0x0000000c0d0e7389 */ /* 0x00006400000c000b */
[----:B01----:R-:W-:Y:S01]  /*29510*/  ENDCOLLECTIVE ;  /* 0x000000000000791b */ /* 0x003fe20003800000 */
.L_x_10756:
[----:B------:R-:W-:Y:S02]  /*29520*/  IMAD.MOV.U32 R13, RZ, RZ, R47 ;  /* 0x000000ffff0d7224 */ /* 0x000fe400078e002f */
[----:B------:R-:W-:Y:S02]  /*29530*/  IMAD.MOV.U32 R12, RZ, RZ, R10 ;  /* 0x000000ffff0c7224 */ /* 0x000fe400078e000a */
[----:B------:R-:W-:-:S07]  /*29540*/  IMAD.MOV.U32 R40, RZ, RZ, R14 ;  /* 0x000000ffff287224 */ /* 0x000fce00078e000e */
[----:B------:R-:W-:Y:S05]  /*29550*/  WARPSYNC.COLLECTIVE R15, `(.L_x_10757) ;  /* 0x000000000f087348 */ /* 0x000fea0003c00000 */
[----:B------:R0:W1:Y:S02]  /*29560*/  SHFL.IDX P6, R14, R13, R12, R11 ;  /* 0x0000000c0d0e7389 */ /* 0x00006400000c000b */
[----:B01----:R-:W-:Y:S01]  /*29570*/  ENDCOLLECTIVE ;  /* 0x000000000000791b */ /* 0x003fe20003800000 */
.L_x_10757:
[----:B------:R-:W-:Y:S01]  /*29580*/  MOV R13, R121 ;  /* 0x00000079000d7202 */ /* 0x000fe20000000f00 */
[----:B------:R-:W-:-:S07]  /*29590*/  IMAD.MOV.U32 R47, RZ, RZ, R14 ;  /* 0x000000ffff2f7224 */ /* 0x000fce00078e000e */
[----:B------:R-:W-:Y:S05]  /*295a0*/  WARPSYNC.COLLECTIVE R15, `(.L_x_10758) ;  /* 0x000000000f087348 */ /* 0x000fea0003c00000 */
[----:B------:R0:W1:Y:S02]  /*295b0*/  SHFL.IDX P6, R14, R13, R12, R11 ;  /* 0x0000000c0d0e7389 */ /* 0x00006400000c000b */
[----:B01----:R-:W-:Y:S01]  /*295c0*/  ENDCOLLECTIVE ;  /* 0x000000000000791b */ /* 0x003fe20003800000 */
.L_x_10758:
        /* <DEDUP_REMOVED lines=8> */
.L_x_10759:
[----:B------:R-:W-:Y:S02]  /*29650*/  SEL R21, R40, R121, P0 ;  /* 0x0000007928157207 */ /* 0x000fe40000000000 */
[----:B------:R-:W-:Y:S01]  /*29660*/  SEL R40, R121, R40, P0 ;  /* 0x0000002879287207 */ /* 0x000fe20000000000 */
[----:B------:R-:W-:Y:S02]  /*29670*/  IMAD.MOV.U32 R13, RZ, RZ, R44 ;  /* 0x000000ffff0d7224 */ /* 0x000fe400078e002c */
[----:B------:R-:W-:-:S07]  /*29680*/  IMAD.MOV.U32 R42, RZ, RZ, R14 ;  /* 0x000000ffff2a7224 */ /* 0x000fce00078e000e */
[----:B------:R-:W-:Y:S05]  /*29690*/  WARPSYNC.COLLECTIVE R15, `(.L_x_10760) ;  /* 0x000000000f087348 */ /* 0x000fea0003c00000 */
[----:B------:R0:W1:Y:S02]  /*296a0*/  SHFL.IDX P6, R14, R13, R12, R11 ;  /* 0x0000000c0d0e7389 */ /* 0x00006400000c000b */
[----:B01----:R-:W-:Y:S01]  /*296b0*/  ENDCOLLECTIVE ;  /* 0x000000000000791b */ /* 0x003fe20003800000 */
.L_x_10760:
[----:B------:R-:W-:Y:S02]  /*296c0*/  IMAD.MOV.U32 R13, RZ, RZ, R119 ;  /* 0x000000ffff0d7224 */ /* 0x000fe400078e0077 */
[----:B------:R-:W-:Y:S02]  /*296d0*/  IMAD.MOV.U32 R12, RZ, RZ, R10 ;  /* 0x000000ffff0c7224 */ /* 0x000fe400078e000a */
[----:B------:R-:W-:-:S07]  /*296e0*/  IMAD.MOV.U32 R44, RZ, RZ, R14 ;  /* 0x000000ffff2c7224 */ /* 0x000fce00078e000e */
[----:B------:R-:W-:Y:S05]  /*296f0*/  WARPSYNC.COLLECTIVE R15, `(.L_x_10761) ;  /* 0x000000000f087348 */ /* 0x000fea0003c00000 */
[----:B------:R0:W1:Y:S02]  /*29700*/  SHFL.IDX P6, R14, R13, R12, R11 ;  /* 0x0000000c0d0e7389 */ /* 0x00006400000c000b */
[----:B01----:R-:W-:Y:S01]  /*29710*/  ENDCOLLECTIVE ;  /* 0x000000000000791b */ /* 0x003fe20003800000 */
.L_x_10761:
[----:B------:R-:W-:Y:S02]  /*29720*/  IMAD.MOV.U32 R13, RZ, RZ, R117 ;  /* 0x000000ffff0d7224 */ /* 0x000fe400078e0075 */
[----:B------:R-:W-:-:S07]  /*29730*/  IMAD.MOV.U32 R119, RZ, RZ, R14 ;  /* 0x000000ffff777224 */ /* 0x000fce00078e000e */
[----:B------:R-:W-:Y:S05]  /*29740*/  WARPSYNC.COLLECTIVE R15, `(.L_x_10762) ;  /* 0x000000000f087348 */ /* 0x000fea0003c00000 */
[----:B------:R0:W1:Y:S02]  /*29750*/  SHFL.IDX P6, R14, R13, R12, R11 ;  /* 0x0000000c0d0e7389 */ /* 0x00006400000c000b */
[----:B01----:R-:W-:Y:S01]  /*29760*/  ENDCOLLECTIVE ;  /* 0x000000000000791b */ /* 0x003fe20003800000 */
.L_x_10762:
        /* <DEDUP_REMOVED lines=8> */
.L_x_10763:
[----:B------:R-:W-:Y:S01]  /*297f0*/  IMAD.MOV.U32 R13, RZ, RZ, R48 ;  /* 0x000000ffff0d7224 */ /* 0x000fe200078e0030 */
[----:B------:R-:W-:-:S07]  /*29800*/  MOV R46, R14 ;  /* 0x0000000e002e7202 */ /* 0x000fce0000000f00 */
[----:B------:R-:W-:Y:S05]  /*29810*/  WARPSYNC.COLLECTIVE R15, `(.L_x_10764) ;  /* 0x000000000f087348 */ /* 0x000fea0003c00000 */
[----:B------:R0:W1:Y:S02]  /*29820*/  SHFL.IDX P6, R14, R13, R12, R11 ;  /* 0x0000000c0d0e7389 */ /* 0x00006400000c000b */
[----:B01----:R-:W-:Y:S01]  /*29830*/  ENDCOLLECTIVE ;  /* 0x000000000000791b */ /* 0x003fe20003800000 */
.L_x_10764:
[----:B------:R-:W-:Y:S02]  /*29840*/  IMAD.MOV.U32 R13, RZ, RZ, R115 ;  /* 0x000000ffff0d7224 */ /* 0x000fe400078e0073 */
[----:B------:R-:W-:Y:S02]  /*29850*/  IMAD.MOV.U32 R12, RZ, RZ, R10 ;  /* 0x000000ffff0c7224 */ /* 0x000fe400078e000a */
[----:B------:R-:W-:-:S07]  /*29860*/  IMAD.MOV.U32 R48, RZ, RZ, R14 ;  /* 0x000000ffff307224 */ /* 0x000fce00078e000e */
[----:B------:R-:W-:Y:S05]  /*29870*/  WARPSYNC.COLLECTIVE R15, `(.L_x_10765) ;  /* 0x000000000f087348 */ /* 0x000fea0003c00000 */
[----:B------:R0:W1:Y:S02]  /*29880*/  SHFL.IDX P6, R14, R13, R12, R11 ;  /* 0x0000000c0d0e7389 */ /* 0x00006400000c000b */
[----:B01----:R-:W-:Y:S01]  /*29890*/  ENDCOLLECTIVE ;  /* 0x000000000000791b */ /* 0x003fe20003800000 */
.L_x_10765:
[----:B------:R-:W-:Y:S02]  /*298a0*/  IMAD.MOV.U32 R13, RZ, RZ, R113 ;  /* 0x000000ffff0d7224 */ /* 0x000fe400078e0071 */
[----:B------:R-:W-:-:S07]  /*298b0*/  IMAD.MOV.U32 R115, RZ, RZ, R14 ;  /* 0x000000ffff737224 */ /* 0x000fce00078e000e */
[----:B------:R-:W-:Y:S05]  /*298c0*/  WARPSYNC.COLLECTIVE R15, `(.L_x_10766) ;  /* 0x000000000f087348 */ /* 0x000fea0003c00000 */
[----:B------:R0:W1:Y:S02]  /*298d0*/  SHFL.IDX P6, R14, R13, R12, R11 ;  /* 0x0000000c0d0e7389 */ /* 0x00006400000c000b */
[----:B01----:R-:W-:Y:S01]  /*298e0*/  ENDCOLLECTIVE ;  /* 0x000000000000791b */ /* 0x003fe20003800000 */
.L_x_10766:
[----:B------:R-:W-:Y:S02]  /*298f0*/  IMAD.MOV.U32 R13, RZ, RZ, R50 ;  /* 0x000000ffff0d7224 */ /* 0x000fe400078e0032 */
[----:B------:R-:W-:Y:S02]  /*29900*/  IMAD.MOV.U32 R12, RZ, RZ, R9 ;  /* 0x000000ffff0c7224 */ /* 0x000fe400078e0009 */
[----:B------:R-:W-:-:S07]  /*29910*/  IMAD.MOV.U32 R113, RZ, RZ, R14 ;  /* 0x000000ffff717224 */ /* 0x000fce00078e000e */
[----:B------:R-:W-:Y:S05]  /*29920*/  WARPSYNC.COLLECTIVE R15, `(.L_x_10767) ;  /* 0x000000000f087348 */ /* 0x000fea0003c00000 */
[----:B------:R0:W1:Y:S02]  /*29930*/  SHFL.IDX P6, R14, R13, R12, R11 ;  /* 0x0000000c0d0e7389 */ /* 0x00006400000c000b */
[----:B01----:R-:W-:Y:S01]  /*29940*/  ENDCOLLECTIVE ;  /* 0x000000000000791b */ /* 0x003fe20003800000 */
.L_x_10767:
[----:B------:R-:W-:Y:S02]  /*29950*/  SEL R47, R48, R113, P0 ;  /* 0x00000071302f7207 */ /* 0x000fe40000000000 */
[----:B------:R-:W-:Y:S01]  /*29960*/  SEL R48, R113, R48, P0 ;  /* 0x0000003071307207 */ /* 0x000fe20000000000 */
[----:B------:R-:W-:Y:S02]  /*29970*/  IMAD.MOV.U32 R13, RZ, RZ, R82 ;  /* 0x000000ffff0d7224 */ /* 0x000fe400078e0052 */
[----:B------:R-:W-:-:S07]  /*29980*/  IMAD.MOV.U32 R50, RZ, RZ, R14 ;  /* 0x000000ffff327224 */ /* 0x000fce00078e000e */
[----:B------:R-:W-:Y:S05]  /*29990*/  WARPSYNC.COLLECTIVE R15, `(.L_x_10768) ;  /* 0x000000000f087348 */ /* 0x000fea0003c00000 */
[----:B------:R0:W1:Y:S02]  /*299a0*/  SHFL.IDX P6, R14, R13, R12, R11 ;  /* 0x0000000c0d0e7389 */ /* 0x00006400000c000b */
[----:B01----:R-:W-:Y:S01]  /*299b0*/  ENDCOLLECTIVE ;  /* 0x000000000000791b */ /* 0x003fe20003800000 */
.L_x_10768:
[----:B------:R-:W-:Y:S01]  /*299c0*/  IMAD.MOV.U32 R13, RZ, RZ, R111 ;  /* 0x000000ffff0d7224 */ /* 0x000fe200078e006f */
[----:B------:R-:W-:Y:S01]  /*299d0*/  MOV R12, R10 ;  /* 0x0000000a000c7202 */ /* 0x000fe20000000f00 */
[----:B------:R-:W-:-:S07]  /*299e0*/  IMAD.MOV.U32 R82, RZ, RZ, R14 ;  /* 0x000000ffff527224 */ /* 0x000fce00078e000e */
[----:B------:R-:W-:Y:S05]  /*299f0*/  WARPSYNC.COLLECTIVE R15, `(.L_x_10769) ;  /* 0x000000000f087348 */ /* 0x000fea0003c00000 */
[----:B------:R0:W1:Y:S02]  /*29a00*/  SHFL.IDX P6, R14, R13, R12, R11 ;  /* 0x0000000c0d0e7389 */ /* 0x00006400000c000b */
[----:B01----:R-:W-:Y:S01]  /*29a10*/  ENDCOLLECTIVE ;  /* 0x000000000000791b */ /* 0x003fe20003800000 */
.L_x_10769:
[----:B------:R-:W-:Y:S02]  /*29a20*/  IMAD.MOV.U32 R13, RZ, RZ, R101 ;  /* 0x000000ffff0d7224 */ /* 0x000fe400078e0065 */
[----:B------:R-:W-:-:S07]  /*29a30*/  IMAD.MOV.U32 R111, RZ, RZ, R14 ;  /* 0x000000ffff6f7224 */ /* 0x000fce00078e000e */
[----:B------:R-:W-:Y:S05]  /*29a40*/  WARPSYNC.COLLECTIVE R15, `(.L_x_10770) ;  /* 0x000000000f087348 */ /* 0x000fea0003c00000 */
[----:B------:R0:W1:Y:S02]  /*29a50*/  SHFL.IDX P6, R14, R13, R12, R11 ;  /* 0x0000000c0d0e7389 */ /* 0x00006400000c000b */
[----:B01----:R-:W-:Y:S01]  /*29a60*/  ENDCOLLECTIVE ;  /* 0x000000000000791b */ /* 0x003fe20003800000 */
.L_x_10770:
        /* <DEDUP_REMOVED lines=8> */
.L_x_10771:
        /* <DEDUP_REMOVED lines=8> */
.L_x_10772:
[----:B------:R-:W-:Y:S02]  /*29b70*/  IMAD.MOV.U32 R13, RZ, RZ, R87 ;  /* 0x000000ffff0d7224 */ /* 0x000fe400078e0057 */
[----:B------:R-:W-:Y:S02]  /*29b80*/  IMAD.MOV.U32 R12, RZ, RZ, R10 ;  /* 0x000000ffff0c7224 */ /* 0x000fe400078e000a */
[----:B------:R-:W-:-:S07]  /*29b90*/  IMAD.MOV.U32 R86, RZ, RZ, R14 ;  /* 0x000000ffff567224 */ /* 0x000fce00078e000e */
[----:B------:R-:W-:Y:S05]  /*29ba0*/  WARPSYNC.COLLECTIVE R15, `(.L_x_10773) ;  /* 0x000000000f087348 */ /* 0x000fea0003c00000 */
[----:B------:R0:W1:Y:S02]  /*29bb0*/  SHFL.IDX P6, R14, R13, R12, R11 ;  /* 0x0000000c0d0e7389 */ /* 0x00006400000c000b */
[----:B01----:R-:W-:Y:S01]  /*29bc0*/  ENDCOLLECTIVE ;  /* 0x000000000000791b */ /* 0x003fe20003800000 */
.L_x_10773:
[----:B------:R-:W-:Y:S02]  /*29bd0*/  IMAD.MOV.U32 R13, RZ, RZ, R85 ;  /* 0x000000ffff0d7224 */ /* 0x000fe400078e0055 */
[----:B------:R-:W-:-:S07]  /*29be0*/  IMAD.MOV.U32 R87, RZ, RZ, R14 ;  /* 0x000000ffff577224 */ /* 0x000fce00078e000e */
[----:B------:R-:W-:Y:S05]  /*29bf0*/  WARPSYNC.COLLECTIVE R15, `(.L_x_10774) ;  /* 0x000000000f087348 */ /* 0x000fea0003c00000 */
[----:B------:R0:W1:Y:S02]  /*29c00*/  SHFL.IDX P6, R14, R13, R12, R11 ;  /* 0x0000000c0d0e7389 */ /* 0x00006400000c000b */
[----:B01----:R-:W-:Y:S01]  /*29c10*/  ENDCOLLECTIVE ;  /* 0x000000000000791b */ /* 0x003fe20003800000 */
.L_x_10774:
[----:B------:R-:W-:Y:S01]  /*29c20*/  MOV R13, R90 ;  /* 0x0000005a000d7202 */ /* 0x000fe20000000f00 */
[----:B------:R-:W-:Y:S02]  /*29c30*/  IMAD.MOV.U32 R12, RZ, RZ, R9 ;  /* 0x000000ffff0c7224 */ /* 0x000fe400078e0009 */
[----:B------:R-:W-:-:S07]  /*29c40*/  IMAD.MOV.U32 R123, RZ, RZ, R14 ;  /* 0x000000ffff7b7224 */ /* 0x000fce00078e000e */
[----:B------:R-:W-:Y:S05]  /*29c50*/  WARPSYNC.COLLECTIVE R15, `(.L_x_10775) ;  /* 0x000000000f087348 */ /* 0x000fea0003c00000 */
[----:B------:R0:W1:Y:S02]  /*29c60*/  SHFL.IDX P6, R14, R13, R12, R11 ;  /* 0x0000000c0d0e7389 */ /* 0x00006400000c000b */
[----:B01----:R-:W-:Y:S01]  /*29c70*/  ENDCOLLECTIVE ;  /* 0x000000000000791b */ /* 0x003fe20003800000 */
.L_x_10775:
[----:B------:R-:W-:Y:S02]  /*29c80*/  SEL R85, R86, R123, P0 ;  /* 0x0000007b56557207 */ /* 0x000fe40000000000 */
[----:B------:R-:W-:Y:S01]  /*29c90*/  SEL R86, R123, R86, P0 ;  /* 0x000000567b567207 */ /* 0x000fe20000000000 */
[----:B------:R-:W-:Y:S02]  /*29ca0*/  IMAD.MOV.U32 R13, RZ, RZ, R54 ;  /* 0x000000ffff0d7224 */ /* 0x000fe400078e0036 */
[----:B------:R-:W-:-:S07]  /*29cb0*/  IMAD.MOV.U32 R90, RZ, RZ, R14 ;  /* 0x000000ffff5a7224 */ /* 0x000fce00078e000e */
[----:B------:R-:W-:Y:S05]  /*29cc0*/  WARPSYNC.COLLECTIVE R15, `(.L_x_10776) ;  /* 0x000000000f087348 */ /* 0x000fea0003c00000 */
[----:B------:R0:W1:Y:S02]  /*29cd0*/  SHFL.IDX P6, R14, R13, R12, R11 ;  /* 0x0000000c0d0e7389 */ /* 0x00006400000c000b */
[----:B01----:R-:W-:Y:S01]  /*29ce0*/  ENDCOLLECTIVE ;  /* 0x000000000000791b */ /* 0x003fe20003800000 */
.L_x_10776:
        /* <DEDUP_REMOVED lines=8> */
.L_x_10777:
[----:B------:R-:W-:Y:S01]  /*29d70*/  IMAD.MOV.U32 R13, RZ, RZ, R45 ;  /* 0x000000ffff0d7224 */ /* 0x000fe200078e002d */
[----:B------:R-:W-:Y:S02]  /*29d80*/  SEL R45, R46, R115, P0 ;  /* 0x000000732e2d7207 */ /* 0x000fe40000000000 */
[----:B------:R-:W-:Y:S01]  /*29d90*/  SEL R46, R115, R46, P0 ;  /* 0x0000002e732e7207 */ /* 0x000fe20000000000 */
[----:B------:R-:W-:-:S07]  /*29da0*/  IMAD.MOV.U32 R125, RZ, RZ, R14 ;  /* 0x000000ffff7d7224 */ /* 0x000fce00078e000e */
[----:B------:R-:W-:Y:S05]  /*29db0*/  WARPSYNC.COLLECTIVE R15, `(.L_x_10778) ;  /* 0x000000000f087348 */ /* 0x000fea0003c00000 */
[----:B------:R0:W1:Y:S02]  /*29dc0*/  SHFL.IDX P6, R14, R13, R12, R11 ;  /* 0x0000000c0d0e7389 */ /* 0x00006400000c000b */
[----:B01----:R-:W-:Y:S01]  /*29dd0*/  ENDCOLLECTIVE ;  /* 0x000000000000791b */ /* 0x003fe20003800000 */
.L_x_10778:
        /* <DEDUP_REMOVED lines=8> */
.L_x_10779:
[----:B------:R-:W-:Y:S02]  /*29e60*/  IMAD.MOV.U32 R13, RZ, RZ, R60 ;  /* 0x000000ffff0d7224 */ /* 0x000fe400078e003c */
[----:B------:R-:W-:-:S07]  /*29e70*/  IMAD.MOV.U32 R58, RZ, RZ, R14 ;  /* 0x000000ffff3a7224 */ /* 0x000fce00078e000e */
[----:B------:R-:W-:Y:S05]  /*29e80*/  WARPSYNC.COLLECTIVE R15, `(.L_x_10780) ;  /* 0x000000000f087348 */ /* 0x000fea0003c00000 */
[----:B------:R0:W1:Y:S02]  /*29e90*/  SHFL.IDX P6, R14, R13, R12, R11 ;  /* 0x0000000c0d0e7389 */ /* 0x00006400000c000b */
[----:B01----:R-:W-:Y:S01]  /*29ea0*/  ENDCOLLECTIVE ;  /* 0x000000000000791b */ /* 0x003fe20003800000 */
.L_x_10780:
        /* <DEDUP_REMOVED lines=8> */
.L_x_10781:
[----:B------:R-:W-:Y:S02]  /*29f30*/  IMAD.MOV.U32 R13, RZ, RZ, R55 ;  /* 0x000000ffff0d7224 */ /* 0x000fe400078e0037 */
[----:B------:R-:W-:-:S07]  /*29f40*/  IMAD.MOV.U32 R129, RZ, RZ, R14 ;  /* 0x000000ffff817224 */ /* 0x000fce00078e000e */
[----:B------:R-:W-:Y:S05]  /*29f50*/  WARPSYNC.COLLECTIVE R15, `(.L_x_10782) ;  /* 0x000000000f087348 */ /* 0x000fea0003c00000 */
[----:B------:R0:W1:Y:S02]  /*29f60*/  SHFL.IDX P6, R14, R13, R12, R11 ;  /* 0x0000000c0d0e7389 */ /* 0x00006400000c000b */
[----:B01----:R-:W-:Y:S01]  /*29f70*/  ENDCOLLECTIVE ;  /* 0x000000000000791b */ /* 0x003fe20003800000 */
.L_x_10782:
[----:B------:R-:W-:Y:S01]  /*29f80*/  SEL R55, R129, R58, P0 ;  /* 0x0000003a81377207 */ /* 0x000fe20000000000 */
[----:B------:R-:W-:Y:S02]  /*29f90*/  IMAD.MOV.U32 R13, RZ, RZ, R64 ;  /* 0x000000ffff0d7224 */ /* 0x000fe400078e0040 */
[----:B------:R-:W-:Y:S02]  /*29fa0*/  IMAD.MOV.U32 R12, RZ, RZ, R9 ;  /* 0x000000ffff0c7224 */ /* 0x000fe400078e0009 */
[----:B------:R-:W-:-:S07]  /*29fb0*/  IMAD.MOV.U32 R131, RZ, RZ, R14 ;  /* 0x000000ffff837224 */ /* 0x000fce00078e000e */
[----:B------:R-:W-:Y:S05]  /*29fc0*/  WARPSYNC.COLLECTIVE R15, `(.L_x_10783) ;  /* 0x000000000f087348 */ /* 0x000fea0003c00000 */
[----:B------:R0:W1:Y:S02]  /*29fd0*/  SHFL.IDX P6, R14, R13, R12, R11 ;  /* 0x0000000c0d0e7389 */ /* 0x00006400000c000b */
[----:B01----:R-:W-:Y:S01]  /*29fe0*/  ENDCOLLECTIVE ;  /* 0x000000000000791b */ /* 0x003fe20003800000 */
.L_x_10783:
[----:B------:R-:W-:Y:S01]  /*29ff0*/  SEL R56, R60, R131, P0 ;  /* 0x000000833c387207 */ /* 0x000fe20000000000 */
[----:B------:R-:W-:Y:S01]  /*2a000*/  IMAD.MOV.U32 R13, RZ, RZ, R52 ;  /* 0x000000ffff0d7224 */ /* 0x000fe200078e0034 */
[----:B------:R-:W-:Y:S01]  /*2a010*/  SEL R52, R54, R127, P0 ;  /* 0x0000007f36347207 */ /* 0x000fe20000000000 */
[----:B------:R-:W-:-:S07]  /*2a020*/  IMAD.MOV.U32 R64, RZ, RZ, R14 ;  /* 0x000000ffff407224 */ /* 0x000fce00078e000e */
[----:B------:R-:W-:Y:S05]  /*2a030*/  WARPSYNC.COLLECTIVE R15, `(.L_x_10784) ;  /* 0x000000000f087348 */ /* 0x000fea0003c00000 */
[----:B------:R0:W1:Y:S02]  /*2a040*/  SHFL.IDX P6, R14, R13, R12, R11 ;  /* 0x0000000c0d0e7389 */ /* 0x00006400000c000b */
[----:B01----:R-:W-:Y:S01]  /*2a050*/  ENDCOLLECTIVE ;  /* 0x000000000000791b */ /* 0x003fe20003800000 */
.L_x_10784:
[----:B------:R-:W-:Y:S02]  /*2a060*/  IMAD.MOV.U32 R13, RZ, RZ, R61 ;  /* 0x000000ffff0d7224 */ /* 0x000fe400078e003d */
[----:B------:R-:W-:Y:S02]  /*2a070*/  IMAD.MOV.U32 R12, RZ, RZ, R10 ;  /* 0x000000ffff0c7224 */ /* 0x000fe400078e000a */
[----:B------:R-:W-:-:S07]  /*2a080*/  IMAD.MOV.U32 R65, RZ, RZ, R14 ;  /* 0x000000ffff417224 */ /* 0x000fce00078e000e */
[----:B------:R-:W-:Y:S05]  /*2a090*/  WARPSYNC.COLLECTIVE R15, `(.L_x_10785) ;  /* 0x000000000f087348 */ /* 0x000fea0003c00000 */
[----:B------:R0:W1:Y:S02]  /*2a0a0*/  SHFL.IDX P6, R14, R13, R12, R11 ;  /* 0x0000000c0d0e7389 */ /* 0x00006400000c000b */
[----:B01----:R-:W-:Y:S01]  /*2a0b0*/  ENDCOLLECTIVE ;  /* 0x000000000000791b */ /* 0x003fe20003800000 */
.L_x_10785:
[----:B------:R-:W-:Y:S02]  /*2a0c0*/  MOV R13, R53 ;  /* 0x00000035000d7202 */ /* 0x000fe40000000f00 */
[----:B------:R-:W-:Y:S02]  /*2a0d0*/  SEL R53, R127, R54, P0 ;  /* 0x000000367f357207 */ /* 0x000fe40000000000 */
[----:B------:R-:W-:Y:S01]  /*2a0e0*/  SEL R54, R58, R129, P0 ;  /* 0x000000813a367207 */ /* 0x000fe20000000000 */
[----:B------:R-:W-:-:S07]  /*2a0f0*/  IMAD.MOV.U32 R133, RZ, RZ, R14 ;  /* 0x000000ffff857224 */ /* 0x000fce00078e000e */
[----:B------:R-:W-:Y:S05]  /*2a100*/  WARPSYNC.COLLECTIVE R15, `(.L_x_10786) ;  /* 0x000000000f087348 */ /* 0x000fea0003c00000 */
[----:B------:R0:W1:Y:S02]  /*2a110*/  SHFL.IDX P6, R14, R13, R12, R11 ;  /* 0x0000000c0d0e7389 */ /* 0x00006400000c000b */
[----:B01----:R-:W-:Y:S01]  /*2a120*/  ENDCOLLECTIVE ;  /* 0x000000000000791b */ /* 0x003fe20003800000 */
.L_x_10786:
[----:B------:R-:W-:Y:S01]  /*2a130*/  SEL R58, R64, R133, P0 ;  /* 0x00000085403a7207 */ /* 0x000fe20000000000 */
[----:B------:R-:W-:Y:S02]  /*2a140*/  IMAD.MOV.U32 R13, RZ, RZ, R36 ;  /* 0x000000ffff0d7224 */ /* 0x000fe400078e0024 */
[----:B------:R-:W-:Y:S02]  /*2a150*/  IMAD.MOV.U32 R12, RZ, RZ, R9 ;  /* 0x000000ffff0c7224 */ /* 0x000fe400078e0009 */
[----:B------:R-:W-:-:S07]  /*2a160*/  IMAD.MOV.U32 R68, RZ, RZ, R14 ;  /* 0x000000ffff447224 */ /* 0x000fce00078e000e */
[----:B------:R-:W-:Y:S05]  /*2a170*/  WARPSYNC.COLLECTIVE R15, `(.L_x_10787) ;  /* 0x000000000f087348 */ /* 0x000fea0003c00000 */
[----:B------:R0:W1:Y:S02]  /*2a180*/  SHFL.IDX P6, R14, R13, R12, R11 ;  /* 0x0000000c0d0e7389 */ /* 0x00006400000c000b */
[----:B01----:R-:W-:Y:S01]  /*2a190*/  ENDCOLLECTIVE ;  /* 0x000000000000791b */ /* 0x003fe20003800000 */
.L_x_10787:
[----:B------:R-:W-:Y:S01]  /*2a1a0*/  SEL R61, R68, R65, P0 ;  /* 0x00000041443d7207 */ /* 0x000fe20000000000 */
[----:B------:R-:W-:Y:S02]  /*2a1b0*/  IMAD.MOV.U32 R13, RZ, RZ, R38 ;  /* 0x000000ffff0d7224 */ /* 0x000fe400078e0026 */
[----:B------:R-:W-:-:S07]  /*2a1c0*/  IMAD.MOV.U32 R69, RZ, RZ, R14 ;  /* 0x000000ffff457224 */ /* 0x000fce00078e000e */
[----:B------:R-:W-:Y:S05]  /*2a1d0*/  WARPSYNC.COLLECTIVE R15, `(.L_x_10788) ;  /* 0x000000000f087348 */ /* 0x000fea0003c00000 */
[----:B------:R0:W1:Y:S02]  /*2a1e0*/  SHFL.IDX P6, R14, R13, R12, R11 ;  /* 0x0000000c0d0e7389 */ /* 0x00006400000c000b */
[----:B01----:R-:W-:Y:S01]  /*2a1f0*/  ENDCOLLECTIVE ;  /* 0x000000000000791b */ /* 0x003fe20003800000 */
.L_x_10788:
[----:B------:R-:W-:Y:S02]  /*2a200*/  IMAD.MOV.U32 R13, RZ, RZ, R33 ;  /* 0x000000ffff0d7224 */ /* 0x000fe400078e0021 */
[----:B------:R-:W-:Y:S02]  /*2a210*/  IMAD.MOV.U32 R12, RZ, RZ, R10 ;  /* 0x000000ffff0c7224 */ /* 0x000fe400078e000a */
[----:B------:R-:W-:-:S07]  /*2a220*/  IMAD.MOV.U32 R71, RZ, RZ, R14 ;  /* 0x000000ffff477224 */ /* 0x000fce00078e000e */
[----:B------:R-:W-:Y:S05]  /*2a230*/  WARPSYNC.COLLECTIVE R15, `(.L_x_10789) ;  /* 0x000000000f087348 */ /* 0x000fea0003c00000 */
[----:B------:R0:W1:Y:S02]  /*2a240*/  SHFL.IDX P6, R14, R13, R12, R11 ;  /* 0x0000000c0d0e7389 */ /* 0x00006400000c000b */
[----:B01----:R-:W-:Y:S01]  /*2a250*/  ENDCOLLECTIVE ;  /* 0x000000000000791b */ /* 0x003fe20003800000 */
.L_x_10789:
[----:B------:R-:W-:Y:S02]  /*2a260*/  IMAD.MOV.U32 R13, RZ, RZ, R31 ;  /* 0x000000ffff0d7224 */ /* 0x000fe400078e001f */
[----:B------:R-:W-:-:S07]  /*2a270*/  IMAD.MOV.U32 R36, RZ, RZ, R14 ;  /* 0x000000ffff247224 */ /* 0x000fce00078e000e */
[----:B------:R-:W-:Y:S05]  /*2a280*/  WARPSYNC.COLLECTIVE R15, `(.L_x_10790) ;  /* 0x000000000f087348 */ /* 0x000fea0003c00000 */
[----:B------:R0:W1:Y:S02]  /*2a290*/  SHFL.IDX P6, R14, R13, R12, R11 ;  /* 0x0000000c0d0e7389 */ /* 0x00006400000c000b */
[----:B01----:R-:W-:Y:S01]  /*2a2a0*/  ENDCOLLECTIVE ;  /* 0x000000000000791b */ /* 0x003fe20003800000 */
.L_x_10790:
[----:B------:R-:W-:Y:S02]  /*2a2b0*/  IMAD.MOV.U32 R13, RZ, RZ, R32 ;  /* 0x000000ffff0d7224 */ /* 0x000fe400078e0020 */
[----:B------:R-:W-:Y:S02]  /*2a2c0*/  IMAD.MOV.U32 R12, RZ, RZ, R9 ;  /* 0x000000ffff0c7224 */ /* 0x000fe400078e0009 */
[----:B------:R-:W-:-:S07]  /*2a2d0*/  IMAD.MOV.U32 R38, RZ, RZ, R14 ;  /* 0x000000ffff267224 */ /* 0x000fce00078e000e */
[----:B------:R-:W-:Y:S05]  /*2a2e0*/  WARPSYNC.COLLECTIVE R15, `(.L_x_10791) ;  /* 0x000000000f087348 */ /* 0x000fea0003c00000 */
[----:B------:R0:W1:Y:S02]  /*2a2f0*/  SHFL.IDX P6, R14, R13, R12, R11 ;  /* 0x0000000c0d0e7389 */ /* 0x00006400000c000b */
[----:B01----:R-:W-:Y:S01]  /*2a300*/  ENDCOLLECTIVE ;  /* 0x000000000000791b */ /* 0x003fe20003800000 */
.L_x_10791:
[----:B------:R-:W-:Y:S02]  /*2a310*/  SEL R70, R71, R38, P0 ;  /* 0x0000002647467207 */ /* 0x000fe40000000000 */
[----:B------:R-:W-:Y:S01]  /*2a320*/  SEL R71, R38, R71, P0 ;  /* 0x0000004726477207 */ /* 0x000fe20000000000 */
[----:B------:R-:W-:Y:S01]  /*2a330*/  IMAD.MOV.U32 R13, RZ, RZ, R34 ;  /* 0x000000ffff0d7224 */ /* 0x000fe200078e0022 */
[----:B------:R-:W-:-:S07]  /*2a340*/  MOV R73, R14 ;  /* 0x0000000e00497202 */ /* 0x000fce0000000f00 */
[----:B------:R-:W-:Y:S05]  /*2a350*/  WARPSYNC.COLLECTIVE R15, `(.L_x_10792) ;  /* 0x000000000f087348 */ /* 0x000fea0003c00000 */
[----:B------:R0:W1:Y:S02]  /*2a360*/  SHFL.IDX P6, R14, R13, R12, R11 ;  /* 0x0000000c0d0e7389 */ /* 0x00006400000c000b */
[----:B01----:R-:W-:Y:S01]  /*2a370*/  ENDCOLLECTIVE ;  /* 0x000000000000791b */ /* 0x003fe20003800000 */
.L_x_10792:
[----:B------:R-:W-:Y:S02]  /*2a380*/  IMAD.MOV.U32 R13, RZ, RZ, R37 ;  /* 0x000000ffff0d7224 */ /* 0x000fe400078e0025 */
[----:B------:R-:W-:Y:S02]  /*2a390*/  IMAD.MOV.U32 R12, RZ, RZ, R10 ;  /* 0x000000ffff0c7224 */ /* 0x000fe400078e000a */
[----:B------:R-:W-:-:S07]  /*2a3a0*/  IMAD.MOV.U32 R75, RZ, RZ, R14 ;  /* 0x000000ffff4b7224 */ /* 0x000fce00078e000e */
[----:B------:R-:W-:Y:S05]  /*2a3b0*/  WARPSYNC.COLLECTIVE R15, `(.L_x_10793) ;  /* 0x000000000f087348 */ /* 0x000fea0003c00000 */
[----:B------:R0:W1:Y:S02]  /*2a3c0*/  SHFL.IDX P6, R14, R13, R12, R11 ;  /* 0x0000000c0d0e7389 */ /* 0x00006400000c000b */
[----:B01----:R-:W-:Y:S01]  /*2a3d0*/  ENDCOLLECTIVE ;  /* 0x000000000000791b */ /* 0x003fe20003800000 */
.L_x_10793:
[----:B------:R-:W-:Y:S02]  /*2a3e0*/  IMAD.MOV.U32 R13, RZ, RZ, R35 ;  /* 0x000000ffff0d7224 */ /* 0x000fe400078e0023 */
[----:B------:R-:W-:-:S07]  /*2a3f0*/  IMAD.MOV.U32 R32, RZ, RZ, R14 ;  /* 0x000000ffff207224 */ /* 0x000fce00078e000e */
[----:B------:R-:W-:Y:S05]  /*2a400*/  WARPSYNC.COLLECTIVE R15, `(.L_x_10794) ;  /* 0x000000000f087348 */ /* 0x000fea0003c00000 */
[----:B------:R0:W1:Y:S02]  /*2a410*/  SHFL.IDX P6, R14, R13, R12, R11 ;  /* 0x0000000c0d0e7389 */ /* 0x00006400000c000b */
[----:B01----:R-:W-:Y:S01]  /*2a420*/  ENDCOLLECTIVE ;  /* 0x000000000000791b */ /* 0x003fe20003800000 */
.L_x_10794:
        /* <DEDUP_REMOVED lines=8> */
.L_x_10795:
[----:B------:R-:W-:Y:S02]  /*2a4b0*/  SEL R74, R75, R34, P0 ;  /* 0x000000224b4a7207 */ /* 0x000fe40000000000 */
[----:B------:R-:W-:Y:S01]  /*2a4c0*/  SEL R75, R34, R75, P0 ;  /* 0x0000004b224b7207 */ /* 0x000fe20000000000 */
[----:B------:R-:W-:Y:S02]  /*2a4d0*/  IMAD.MOV.U32 R13, RZ, RZ, R28 ;  /* 0x000000ffff0d7224 */ /* 0x000fe400078e001c */
[----:B------:R-:W-:-:S07]  /*2a4e0*/  IMAD.MOV.U32 R91, RZ, RZ, R14 ;  /* 0x000000ffff5b7224 */ /* 0x000fce00078e000e */
[----:B------:R-:W-:Y:S05]  /*2a4f0*/  WARPSYNC.COLLECTIVE R15, `(.L_x_10796) ;  /* 0x000000000f087348 */ /* 0x000fea0003c00000 */
[----:B------:R0:W1:Y:S02]  /*2a500*/  SHFL.IDX P6, R14, R13, R12, R11 ;  /* 0x0000000c0d0e7389 */ /* 0x00006400000c000b */
[----:B01----:R-:W-:Y:S01]  /*2a510*/  ENDCOLLECTIVE ;  /* 0x000000000000791b */ /* 0x003fe20003800000 */
.L_x_10796:
[----:B------:R-:W-:Y:S01]  /*2a520*/  IMAD.MOV.U32 R13, RZ, RZ, R57 ;  /* 0x000000ffff0d7224 */ /* 0x000fe200078e0039 */
[----:B------:R-:W-:Y:S02]  /*2a530*/  MOV R12, R10 ;  /* 0x0000000a000c7202 */ /* 0x000fe40000000f00 */
        /* <DEDUP_REMOVED lines=8> */
.L_x_10797:
[----:B------:R-:W-:Y:S02]  /*2a5c0*/  IMAD.MOV.U32 R13, RZ, RZ, R39 ;  /* 0x000000ffff0d7224 */ /* 0x000fe400078e0027 */
[----:B------:R-:W-:-:S07]  /*2a5d0*/  IMAD.MOV.U32 R28, RZ, RZ, R14 ;  /* 0x000000ffff1c7224 */ /* 0x000fce00078e000e */
[----:B------:R-:W-:Y:S05]  /*2a5e0*/  WARPSYNC.COLLECTIVE R15, `(.L_x_10798) ;  /* 0x000000000f087348 */ /* 0x000fea0003c00000 */
[----:B------:R0:W1:Y:S02]  /*2a5f0*/  SHFL.IDX P6, R14, R13, R12, R11 ;  /* 0x0000000c0d0e7389 */ /* 0x00006400000c000b */
[----:B01----:R-:W-:Y:S01]  /*2a600*/  ENDCOLLECTIVE ;  /* 0x000000000000791b */ /* 0x003fe20003800000 */
.L_x_10798:
        /* <DEDUP_REMOVED lines=8> */
.L_x_10799:
[----:B------:R-:W-:Y:S02]  /*2a690*/  SEL R92, R93, R30, P0 ;  /* 0x0000001e5d5c7207 */ /* 0x000fe40000000000 */
[----:B------:R-:W-:Y:S01]  /*2a6a0*/  SEL R93, R30, R93, P0 ;  /* 0x0000005d1e5d7207 */ /* 0x000fe20000000000 */
[----:B------:R-:W-:Y:S02]  /*2a6b0*/  IMAD.MOV.U32 R13, RZ, RZ, R24 ;  /* 0x000000ffff0d7224 */ /* 0x000fe400078e0018 */
[----:B------:R-:W-:-:S07]  /*2a6c0*/  IMAD.MOV.U32 R95, RZ, RZ, R14 ;  /* 0x000000ffff5f7224 */ /* 0x000fce00078e000e */
[----:B------:R-:W-:Y:S05]  /*2a6d0*/  WARPSYNC.COLLECTIVE R15, `(.L_x_10800) ;  /* 0x000000000f087348 */ /* 0x000fea0003c00000 */
[----:B------:R0:W1:Y:S02]  /*2a6e0*/  SHFL.IDX P6, R14, R13, R12, R11 ;  /* 0x0000000c0d0e7389 */ /* 0x00006400000c000b */
[----:B01----:R-:W-:Y:S01]  /*2a6f0*/  ENDCOLLECTIVE ;  /* 0x000000000000791b */ /* 0x003fe20003800000 */
.L_x_10800:
[----:B------:R-:W-:Y:S01]  /*2a700*/  IMAD.MOV.U32 R13, RZ, RZ, R59 ;  /* 0x000000ffff0d7224 */ /* 0x000fe200078e003b */
[----:B------:R-:W-:Y:S01]  /*2a710*/  SEL R59, R133, R64, P0 ;  /* 0x00000040853b7207 */ /* 0x000fe20000000000 */
[----:B------:R-:W-:Y:S02]  /*2a720*/  IMAD.MOV.U32 R12, RZ, RZ, R10 ;  /* 0x000000ffff0c7224 */ /* 0x000fe400078e000a */
[----:B------:R-:W-:-:S07]  /*2a730*/  IMAD.MOV.U32 R97, RZ, RZ, R14 ;  /* 0x000000ffff617224 */ /* 0x000fce00078e000e */
[----:B------:R-:W-:Y:S05]  /*2a740*/  WARPSYNC.COLLECTIVE R15, `(.L_x_10801) ;  /* 0x000000000f087348 */ /* 0x000fea0003c00000 */
[----:B------:R0:W1:Y:S02]  /*2a750*/  SHFL.IDX P6, R14, R13, R12, R11 ;  /* 0x0000000c0d0e7389 */ /* 0x00006400000c000b */
[----:B01----:R-:W-:Y:S01]  /*2a760*/  ENDCOLLECTIVE ;  /* 0x000000000000791b */ /* 0x003fe20003800000 */
.L_x_10801:
[----:B------:R-:W-:Y:S02]  /*2a770*/  IMAD.MOV.U32 R13, RZ, RZ, R29 ;  /* 0x000000ffff0d7224 */ /* 0x000fe400078e001d */
[----:B------:R-:W-:-:S07]  /*2a780*/  IMAD.MOV.U32 R24, RZ, RZ, R14 ;  /* 0x000000ffff187224 */ /* 0x000fce00078e000e */
[----:B------:R-:W-:Y:S05]  /*2a790*/  WARPSYNC.COLLECTIVE R15, `(.L_x_10802) ;  /* 0x000000000f087348 */ /* 0x000fea0003c00000 */
[----:B------:R0:W1:Y:S02]  /*2a7a0*/  SHFL.IDX P6, R14, R13, R12, R11 ;  /* 0x0000000c0d0e7389 */ /* 0x00006400000c000b */
[----:B01----:R-:W-:Y:S01]  /*2a7b0*/  ENDCOLLECTIVE ;  /* 0x000000000000791b */ /* 0x003fe20003800000 */
.L_x_10802:
        /* <DEDUP_REMOVED lines=8> */
.L_x_10803:
[----:B------:R-:W-:Y:S02]  /*2a840*/  SEL R96, R97, R26, P0 ;  /* 0x0000001a61607207 */ /* 0x000fe40000000000 */
[----:B------:R-:W-:Y:S01]  /*2a850*/  SEL R97, R26, R97, P0 ;  /* 0x000000611a617207 */ /* 0x000fe20000000000 */
[----:B------:R-:W-:Y:S02]  /*2a860*/  IMAD.MOV.U32 R13, RZ, RZ, R66 ;  /* 0x000000ffff0d7224 */ /* 0x000fe400078e0042 */
[----:B------:R-:W-:-:S07]  /*2a870*/  IMAD.MOV.U32 R8, RZ, RZ, R14 ;  /* 0x000000ffff087224 */ /* 0x000fce00078e000e */
[----:B------:R-:W-:Y:S05]  /*2a880*/  WARPSYNC.COLLECTIVE R15, `(.L_x_10804) ;  /* 0x000000000f087348 */ /* 0x000fea0003c00000 */
[----:B------:R0:W1:Y:S02]  /*2a890*/  SHFL.IDX P6, R14, R13, R12, R11 ;  /* 0x0000000c0d0e7389 */ /* 0x00006400000c000b */
[----:B01----:R-:W-:Y:S01]  /*2a8a0*/  ENDCOLLECTIVE ;  /* 0x000000000000791b */ /* 0x003fe20003800000 */
.L_x_10804:
[----:B------:R-:W-:Y:S02]  /*2a8b0*/  IMAD.MOV.U32 R13, RZ, RZ, R27 ;  /* 0x000000ffff0d7224 */ /* 0x000fe400078e001b */
[----:B------:R-:W-:Y:S02]  /*2a8c0*/  IMAD.MOV.U32 R12, RZ, RZ, R10 ;  /* 0x000000ffff0c7224 */ /* 0x000fe400078e000a */
[----:B------:R-:W-:-:S07]  /*2a8d0*/  IMAD.MOV.U32 R66, RZ, RZ, R14 ;  /* 0x000000ffff427224 */ /* 0x000fce00078e000e */
[----:B------:R-:W-:Y:S05]  /*2a8e0*/  WARPSYNC.COLLECTIVE R15, `(.L_x_10805) ;  /* 0x000000000f087348 */ /* 0x000fea0003c00000 */
[----:B------:R0:W1:Y:S02]  /*2a8f0*/  SHFL.IDX P6, R14, R13, R12, R11 ;  /* 0x0000000c0d0e7389 */ /* 0x00006400000c000b */
[----:B01----:R-:W-:Y:S01]  /*2a900*/  ENDCOLLECTIVE ;  /* 0x000000000000791b */ /* 0x003fe20003800000 */
.L_x_10805:
[----:B------:R-:W-:Y:S02]  /*2a910*/  IMAD.MOV.U32 R13, RZ, RZ, R25 ;  /* 0x000000ffff0d7224 */ /* 0x000fe400078e0019 */
[----:B------:R-:W-:-:S07]  /*2a920*/  IMAD.MOV.U32 R27, RZ, RZ, R14 ;  /* 0x000000ffff1b7224 */ /* 0x000fce00078e000e */
[----:B------:R-:W-:Y:S05]  /*2a930*/  WARPSYNC.COLLECTIVE R15, `(.L_x_10806) ;  /* 0x000000000f087348 */ /* 0x000fea0003c00000 */
[----:B------:R0:W1:Y:S02]  /*2a940*/  SHFL.IDX P6, R14, R13, R12, R11 ;  /* 0x0000000c0d0e7389 */ /* 0x00006400000c000b */
[----:B01----:R-:W-:Y:S01]  /*2a950*/  ENDCOLLECTIVE ;  /* 0x000000000000791b */ /* 0x003fe20003800000 */
.L_x_10806:
[----:B------:R-:W-:Y:S05]  /*2a960*/  BRA `(.L_x_10807) ;  /* 0xffffff0400e47947 */ /* 0x000fea000383ffff */
.L_x_10511:
[----:B------:R-:W-:Y:S02]  /*2a970*/  IMAD.MOV.U32 R13, RZ, RZ, R3 ;  /* 0x000000ffff0d7224 */ /* 0x000fe400078e0003 */
[----:B------:R-:W-:Y:S02]  /*2a980*/  IMAD.MOV.U32 R12, RZ, RZ, RZ ;  /* 0x000000ffff0c7224 */ /* 0x000fe400078e00ff */
[----:B------:R-:W-:Y:S02]  /*2a990*/  IMAD.MOV.U32 R11, RZ, RZ, 0x181f ;  /* 0x0000181fff0b7424 */ /* 0x000fe400078e00ff */
[----:B------:R-:W-:-:S07]  /*2a9a0*/  IMAD.MOV.U32 R15, RZ, RZ, -0x1 ;  /* 0xffffffffff0f7424 */ /* 0x000fce00078e00ff */
[----:B-----5:R-:W-:Y:S05]  /*2a9b0*/  WARPSYNC.COLLECTIVE R15, `(.L_x_10808) ;  /* 0x000000000f087348 */ /* 0x020fea0003c00000 */
[----:B------:R0:W1:Y:S02]  /*2a9c0*/  SHFL.IDX P6, R14, R13, R12, R11 ;  /* 0x0000000c0d0e7389 */ /* 0x00006400000c000b */
[----:B01---5:R-:W-:Y:S01]  /*2a9d0*/  ENDCOLLECTIVE ;  /* 0x000000000000791b */ /* 0x023fe20003800000 */
.L_x_10808:
[----:B------:R-:W-:Y:S01]  /*2a9e0*/  IMAD.MOV.U32 R13, RZ, RZ, R2 ;  /* 0x000000ffff0d7224 */ /* 0x000fe200078e0002 */
[----:B------:R-:W-:-:S07]  /*2a9f0*/  MOV R0, R14 ;  /* 0x0000000e00007202 */ /* 0x000fce0000000f00 */
[----:B------:R-:W-:Y:S05]  /*2aa00*/  WARPSYNC.COLLECTIVE R15, `(.L_x_10809) ;  /* 0x000000000f087348 */ /* 0x000fea0003c00000 */
[----:B------:R0:W1:Y:S02]  /*2aa10*/  SHFL.IDX P6, R14, R13, R12, R11 ;  /* 0x0000000c0d0e7389 */ /* 0x00006400000c000b */
[----:B01----:R-:W-:Y:S01]  /*2aa20*/  ENDCOLLECTIVE ;  /* 0x000000000000791b */ /* 0x003fe20003800000 */
.L_x_10809:
[----:B------:R-:W-:Y:S05]  /*2aa30*/  BRA `(.L_x_10810) ;  /* 0xffffff1400687947 */ /* 0x000fea000383ffff */
.L_x_10514:
        /* <DEDUP_REMOVED lines=8> */
.L_x_10812:
[----:B------:R-:W-:Y:S05]  /*2aac0*/  BSYNC B1 ;  /* 0x0000000000017941 */ /* 0x000fea0003800000 */
.L_x_10811:
        /* <DEDUP_REMOVED lines=8> */
.L_x_10813:
[----:B------:R-:W-:Y:S05]  /*2ab50*/  BRA `(.L_x_10814) ;  /* 0xffffff1400707947 */ /* 0x000fea000383ffff */
.L_x_10517:
[----:B------:R-:W-:Y:S01]  /*2ab60*/  BSSY B1, `(.L_x_10815) ;  /* 0x0000008000017945 */ /* 0x000fe20003800000 */
[----:B------:R-:W-:Y:S01]  /*2ab70*/  IMAD.MOV.U32 R13, RZ, RZ, R3 ;  /* 0x000000ffff0d7224 */ /* 0x000fe200078e0003 */
[----:B---3--:R-:W-:Y:S01]  /*2ab80*/  MOV R15, 0xffffffff ;  /* 0xffffffff000f7802 */ /* 0x008fe20000000f00 */
[----:B------:R-:W-:Y:S02]  /*2ab90*/  IMAD.MOV.U32 R12, RZ, RZ, 0x2 ;  /* 0x00000002ff0c7424 */ /* 0x000fe400078e00ff */
[----:B------:R-:W-:-:S07]  /*2aba0*/  IMAD.MOV.U32 R11, RZ, RZ, 0x181f ;  /* 0x0000181fff0b7424 */ /* 0x000fce00078e00ff */
[----:B012-45:R-:W-:Y:S05]  /*2abb0*/  WARPSYNC.COLLECTIVE R15, `(.L_x_10816) ;  /* 0x000000000f087348 */ /* 0x037fea0003c00000 */
[----:B--2---:R2:W3:Y:S02]  /*2abc0*/  SHFL.IDX P6, R14, R13, R12, R11 ;  /* 0x0000000c0d0e7389 */ /* 0x0044e400000c000b */
[----:B012345:R-:W-:Y:S01]  /*2abd0*/  ENDCOLLECTIVE ;  /* 0x000000000000791b */ /* 0x03ffe20003800000 */
.L_x_10816:
[----:B------:R-:W-:Y:S05]  /*2abe0*/  BSYNC B1 ;  /* 0x0000000000017941 */ /* 0x000fea0003800000 */
.L_x_10815:
        /* <DEDUP_REMOVED lines=8> */
.L_x_10817:
[----:B------:R-:W-:Y:S05]  /*2ac70*/  BRA `(.L_x_10818) ;  /* 0xffffff1400787947 */ /* 0x000fea000383ffff */
.L_x_10520:
[----:B------:R-:W-:Y:S01]  /*2ac80*/  BSSY B1, `(.L_x_10819) ;  /* 0x0000008000017945 */ /* 0x000fe20003800000 */
[----:B------:R-:W-:Y:S02]  /*2ac90*/  IMAD.MOV.U32 R13, RZ, RZ, R3 ;  /* 0x000000ffff0d7224 */ /* 0x000fe400078e0003 */
[----:B------:R-:W-:Y:S02]  /*2aca0*/  IMAD.MOV.U32 R12, RZ, RZ, 0x3 ;  /* 0x00000003ff0c7424 */ /* 0x000fe400078e00ff */
[----:B------:R-:W-:Y:S02]  /*2acb0*/  IMAD.MOV.U32 R11, RZ, RZ, 0x181f ;  /* 0x0000181fff0b7424 */ /* 0x000fe400078e00ff */
[----:B---3--:R-:W-:-:S07]  /*2acc0*/  IMAD.MOV.U32 R15, RZ, RZ, -0x1 ;  /* 0xffffffffff0f7424 */ /* 0x008fce00078e00ff */
[----:B012-45:R-:W-:Y:S05]  /*2acd0*/  WARPSYNC.COLLECTIVE R15, `(.L_x_10820) ;  /* 0x000000000f087348 */ /* 0x037fea0003c00000 */
[----:B--2---:R2:W3:Y:S02]  /*2ace0*/  SHFL.IDX P6, R14, R13, R12, R11 ;  /* 0x0000000c0d0e7389 */ /* 0x0044e400000c000b */
[----:B012345:R-:W-:Y:S01]  /*2acf0*/  ENDCOLLECTIVE ;  /* 0x000000000000791b */ /* 0x03ffe20003800000 */
.L_x_10820:
[----:B------:R-:W-:Y:S05]  /*2ad00*/  BSYNC B1 ;  /* 0x0000000000017941 */ /* 0x000fea0003800000 */
.L_x_10819:
        /* <DEDUP_REMOVED lines=8> */
.L_x_10821:
[----:B------:R-:W-:Y:S05]  /*2ad90*/  BRA `(.L_x_10822) ;  /* 0xffffff1400807947 */ /* 0x000fea000383ffff */
.L_x_10522:
[----:B------:R-:W-:Y:S02]  /*2ada0*/  IMAD.MOV.U32 R13, RZ, RZ, R28 ;  /* 0x000000ffff0d7224 */ /* 0x000fe400078e001c */
[----:B------:R-:W-:Y:S02]  /*2adb0*/  IMAD.MOV.U32 R12, RZ, RZ, RZ ;  /* 0x000000ffff0c7224 */ /* 0x000fe400078e00ff */
[----:B------:R-:W-:Y:S02]  /*2adc0*/  IMAD.MOV.U32 R11, RZ, RZ, 0x1c1f ;  /* 0x00001c1fff0b7424 */ /* 0x000fe400078e00ff */
[----:B------:R-:W-:-:S07]  /*2add0*/  IMAD.MOV.U32 R15, RZ, RZ, -0x1 ;  /* 0xffffffffff0f7424 */ /* 0x000fce00078e00ff */
[----:B------:R-:W-:Y:S05]  /*2ade0*/  WARPSYNC.COLLECTIVE R15, `(.L_x_10823) ;  /* 0x000000000f087348 */ /* 0x000fea0003c00000 */
[----:B------:R0:W1:Y:S02]  /*2adf0*/  SHFL.IDX P6, R14, R13, R12, R11 ;  /* 0x0000000c0d0e7389 */ /* 0x00006400000c000b */
[----:B01----:R-:W-:Y:S01]  /*2ae00*/  ENDCOLLECTIVE ;  /* 0x000000000000791b */ /* 0x003fe20003800000 */
.L_x_10823:
[----:B------:R-:W-:Y:S02]  /*2ae10*/  IMAD.MOV.U32 R13, RZ, RZ, R27 ;  /* 0x000000ffff0d7224 */ /* 0x000fe400078e001b */
[----:B------:R-:W-:-:S07]  /*2ae20*/  IMAD.MOV.U32 R24, RZ, RZ, R14 ;  /* 0x000000ffff187224 */ /* 0x000fce00078e000e */
[----:B------:R-:W-:Y:S05]  /*2ae30*/  WARPSYNC.COLLECTIVE R15, `(.L_x_10824) ;  /* 0x000000000f087348 */ /* 0x000fea0003c00000 */
[----:B------:R0:W1:Y:S02]  /*2ae40*/  SHFL.IDX P6, R14, R13, R12, R11 ;  /* 0x0000000c0d0e7389 */ /* 0x00006400000c000b */
[----:B01----:R-:W-:Y:S01]  /*2ae50*/  ENDCOLLECTIVE ;  /* 0x000000000000791b */ /* 0x003fe20003800000 */
.L_x_10824:
[----:B------:R-:W-:Y:S01]  /*2ae60*/  IMAD.MOV.U32 R25, RZ, RZ, R14 ;  /* 0x000000ffff197224 */ /* 0x000fe200078e000e */
[----:B------:R-:W-:Y:S06]  /*2ae70*/  BRA `(.L_x_10825) ;  /* 0xffffff1800547947 */ /* 0x000fec000383ffff */
.L_x_10525:
[----:B------:R-:W-:Y:S01]  /*2ae80*/  BSSY B1, `(.L_x_10826) ;  /* 0x0000008000017945 */ /* 0x000fe20003800000 */
[----:B----4-:R-:W-:Y:S02]  /*2ae90*/  IMAD.MOV.U32 R13, RZ, RZ, R28 ;  /* 0x000000ffff0d7224 */ /* 0x010fe400078e001c */
[----:B------:R-:W-:Y:S02]  /*2aea0*/  IMAD.MOV.U32 R12, RZ, RZ, 0x1 ;  /* 0x00000001ff0c7424 */ /* 0x000fe400078e00ff */
[----:B------:R-:W-:Y:S02]  /*2aeb0*/  IMAD.MOV.U32 R11, RZ, RZ, 0x1c1f ;  /* 0x00001c1fff0b7424 */ /* 0x000fe400078e00ff */
[----:B------:R-:W-:-:S07]  /*2aec0*/  IMAD.MOV.U32 R15, RZ, RZ, -0x1 ;  /* 0xffffffffff0f7424 */ /* 0x000fce00078e00ff */
[----:B012---:R-:W-:Y:S05]  /*2aed0*/  WARPSYNC.COLLECTIVE R15, `(.L_x_10827) ;  /* 0x000000000f087348 */ /* 0x007fea0003c00000 */
[----:B------:R3:W4:Y:S02]  /*2aee0*/  SHFL.IDX P6, R14, R13, R12, R11 ;  /* 0x0000000c0d0e7389 */ /* 0x00072400000c000b */
[----:B01234-:R-:W-:Y:S01]  /*2aef0*/  ENDCOLLECTIVE ;  /* 0x000000000000791b */ /* 0x01ffe20003800000 */
.L_x_10827:
[----:B------:R-:W-:Y:S05]  /*2af00*/  BSYNC B1 ;  /* 0x0000000000017941 */ /* 0x000fea0003800000 */
.L_x_10826:
        /* <DEDUP_REMOVED lines=8> */
.L_x_10828:
[----:B------:R-:W-:Y:S05]  /*2af90*/  BRA `(.L_x_10829) ;  /* 0xffffff2000287947 */ /* 0x000fea000383ffff */
.L_x_10529:
[----:B------:R-:W-:Y:S02]  /*2afa0*/  IMAD.MOV.U32 R13, RZ, RZ, R3 ;  /* 0x000000ffff0d7224 */ /* 0x000fe400078e0003 */
[----:B------:R-:W-:Y:S02]  /*2afb0*/  IMAD.MOV.U32 R12, RZ, RZ, RZ ;  /* 0x000000ffff0c7224 */ /* 0x000fe400078e00ff */
[----:B------:R-:W-:Y:S02]  /*2afc0*/  IMAD.MOV.U32 R11, RZ, RZ, 0x181f ;  /* 0x0000181fff0b7424 */ /* 0x000fe400078e00ff */
[----:B------:R-:W-:-:S07]  /*2afd0*/  IMAD.MOV.U32 R15, RZ, RZ, -0x1 ;  /* 0xffffffffff0f7424 */ /* 0x000fce00078e00ff */
[----:B------:R-:W-:Y:S05]  /*2afe0*/  WARPSYNC.COLLECTIVE R15, `(.L_x_10830) ;  /* 0x000000000f087348 */ /* 0x000fea0003c00000 */
[----:B------:R0:W1:Y:S02]  /*2aff0*/  SHFL.IDX P6, R14, R13, R12, R11 ;  /* 0x0000000c0d0e7389 */ /* 0x00006400000c000b */
[----:B01----:R-:W-:Y:S01]  /*2b000*/  ENDCOLLECTIVE ;  /* 0x000000000000791b */ /* 0x003fe20003800000 */
.L_x_10830:
[----:B------:R-:W-:Y:S02]  /*2b010*/  IMAD.MOV.U32 R13, RZ, RZ, R2 ;  /* 0x000000ffff0d7224 */ /* 0x000fe400078e0002 */
[----:B------:R-:W-:-:S07]  /*2b020*/  IMAD.MOV.U32 R0, RZ, RZ, R14 ;  /* 0x000000ffff007224 */ /* 0x000fce00078e000e */
[----:B------:R-:W-:Y:S05]  /*2b030*/  WARPSYNC.COLLECTIVE R15, `(.L_x_10831) ;  /* 0x000000000f087348 */ /* 0x000fea0003c00000 */
[----:B------:R0:W1:Y:S02]  /*2b040*/  SHFL.IDX P6, R14, R13, R12, R11 ;  /* 0x0000000c0d0e7389 */ /* 0x00006400000c000b */
[----:B01----:R-:W-:Y:S01]  /*2b050*/  ENDCOLLECTIVE ;  /* 0x000000000000791b */ /* 0x003fe20003800000 */
.L_x_10831:
[----:B------:R-:W-:Y:S05]  /*2b060*/  BRA `(.L_x_10832) ;  /* 0xffffff2c00d07947 */ /* 0x000fea000383ffff */
.L_x_10532:
[----:B------:R-:W-:Y:S01]  /*2b070*/  BSSY B1, `(.L_x_10833) ;  /* 0x0000008000017945 */ /* 0x000fe20003800000 */
[----:B------:R-:W-:Y:S02]  /*2b080*/  IMAD.MOV.U32 R13, RZ, RZ, R3 ;  /* 0x000000ffff0d7224 */ /* 0x000fe400078e0003 */
[----:B------:R-:W-:Y:S02]  /*2b090*/  IMAD.MOV.U32 R12, RZ, RZ, 0x1 ;  /* 0x00000001ff0c7424 */ /* 0x000fe400078e00ff */
[----:B---3--:R-:W-:Y:S02]  /*2b0a0*/  IMAD.MOV.U32 R11, RZ, RZ, 0x181f ;  /* 0x0000181fff0b7424 */ /* 0x008fe400078e00ff */
[----:B------:R-:W-:-:S07]  /*2b0b0*/  IMAD.MOV.U32 R15, RZ, RZ, -0x1 ;  /* 0xffffffffff0f7424 */ /* 0x000fce00078e00ff */
[----:B012---:R-:W-:Y:S05]  /*2b0c0*/  WARPSYNC.COLLECTIVE R15, `(.L_x_10834) ;  /* 0x000000000f087348 */ /* 0x007fea0003c00000 */
[----:B--2---:R2:W3:Y:S02]  /*2b0d0*/  SHFL.IDX P6, R14, R13, R12, R11 ;  /* 0x0000000c0d0e7389 */ /* 0x0044e400000c000b */
[----:B0123--:R-:W-:Y:S01]  /*2b0e0*/  ENDCOLLECTIVE ;  /* 0x000000000000791b */ /* 0x00ffe20003800000 */
.L_x_10834:
[----:B------:R-:W-:Y:S05]  /*2b0f0*/  BSYNC B1 ;  /* 0x0000000000017941 */ /* 0x000fea0003800000 */
.L_x_10833:
        /* <DEDUP_REMOVED lines=8> */
.L_x_10835:
[----:B------:R-:W-:Y:S05]  /*2b180*/  BRA `(.L_x_10836) ;  /* 0xffffff2c00dc7947 */ /* 0x000fea000383ffff */
.L_x_10535:
[----:B------:R-:W-:Y:S01]  /*2b190*/  BSSY B1, `(.L_x_10837) ;  /* 0x0000008000017945 */ /* 0x000fe20003800000 */
[----:B------:R-:W-:Y:S02]  /*2b1a0*/  IMAD.MOV.U32 R13, RZ, RZ, R3 ;  /* 0x000000ffff0d7224 */ /* 0x000fe400078e0003 */
[----:B------:R-:W-:Y:S02]  /*2b1b0*/  IMAD.MOV.U32 R12, RZ, RZ, 0x2 ;  /* 0x00000002ff0c7424 */ /* 0x000fe400078e00ff */
[----:B---3--:R-:W-:Y:S02]  /*2b1c0*/  IMAD.MOV.U32 R11, RZ, RZ, 0x181f ;  /* 0x0000181fff0b7424 */ /* 0x008fe400078e00ff */
[----:B------:R-:W-:-:S07]  /*2b1d0*/  IMAD.MOV.U32 R15, RZ, RZ, -0x1 ;  /* 0xffffffffff0f7424 */ /* 0x000fce00078e00ff */
[----:B012-4-:R-:W-:Y:S05]  /*2b1e0*/  WARPSYNC.COLLECTIVE R15, `(.L_x_10838) ;  /* 0x000000000f087348 */ /* 0x017fea0003c00000 */
[----:B--2---:R2:W3:Y:S02]  /*2b1f0*/  SHFL.IDX P6, R14, R13, R12, R11 ;  /* 0x0000000c0d0e7389 */ /* 0x0044e400000c000b */
[----:B01234-:R-:W-:Y:S01]  /*2b200*/  ENDCOLLECTIVE ;  /* 0x000000000000791b */ /* 0x01ffe20003800000 */
.L_x_10838:
[----:B------:R-:W-:Y:S05]  /*2b210*/  BSYNC B1 ;  /* 0x0000000000017941 */ /* 0x000fea0003800000 */
.L_x_10837:
        /* <DEDUP_REMOVED lines=8> */
.L_x_10839:
[----:B------:R-:W-:Y:S05]  /*2b2a0*/  BRA `(.L_x_10840) ;  /* 0xffffff2c00e47947 */ /* 0x000fea000383ffff */
.L_x_10538:
[----:B------:R-:W-:Y:S01]  /*2b2b0*/  BSSY B1, `(.L_x_10841) ;  /* 0x0000008000017945 */ /* 0x000fe20003800000 */
[----:B------:R-:W-:Y:S01]  /*2b2c0*/  IMAD.MOV.U32 R13, RZ, RZ, R3 ;  /* 0x000000ffff0d7224 */ /* 0x000fe200078e0003 */
[----:B------:R-:W-:Y:S01]  /*2b2d0*/  MOV R12, 0x3 ;  /* 0x00000003000c7802 */ /* 0x000fe20000000f00 */
[----:B---3--:R-:W-:Y:S02]  /*2b2e0*/  IMAD.MOV.U32 R11, RZ, RZ, 0x181f ;  /* 0x0000181fff0b7424 */ /* 0x008fe400078e00ff */
[----:B------:R-:W-:-:S07]  /*2b2f0*/  IMAD.MOV.U32 R15, RZ, RZ, -0x1 ;  /* 0xffffffffff0f7424 */ /* 0x000fce00078e00ff */
[----:B012-4-:R-:W-:Y:S05]  /*2b300*/  WARPSYNC.COLLECTIVE R15, `(.L_x_10842) ;  /* 0x000000000f087348 */ /* 0x017fea0003c00000 */
[----:B--2---:R2:W3:Y:S02]  /*2b310*/  SHFL.IDX P6, R14, R13, R12, R11 ;  /* 0x0000000c0d0e7389 */ /* 0x0044e400000c000b */
[----:B01234-:R-:W-:Y:S01]  /*2b320*/  ENDCOLLECTIVE ;  /* 0x000000000000791b */ /* 0x01ffe20003800000 */
.L_x_10842:
[----:B------:R-:W-:Y:S05]  /*2b330*/  BSYNC B1 ;  /* 0x0000000000017941 */ /* 0x000fea0003800000 */
.L_x_10841:
        /* <DEDUP_REMOVED lines=8> */
.L_x_10843:
[----:B------:R-:W-:Y:S05]  /*2b3c0*/  BRA `(.L_x_10844) ;  /* 0xffffff2c00ec7947 */ /* 0x000fea000383ffff */
.L_x_10556:
        /* <DEDUP_REMOVED lines=11> */
.L_x_10846:
[----:B------:R-:W-:Y:S05]  /*2b480*/  BSYNC B1 ;  /* 0x0000000000017941 */ /* 0x000fea0003800000 */
.L_x_10845:
[----:B------:R-:W-:Y:S05]  /*2b490*/  BRA `(.L_x_10847) ;  /* 0xffffff4c005c7947 */ /* 0x000fea000383ffff */
.L_x_10558:
[----:B------:R-:W-:Y:S01]  /*2b4a0*/  BSSY B1, `(.L_x_10848) ;  /* 0x0000006000017945 */ /* 0x000fe20003800000 */
[----:B------:R-:W-:-:S07]  /*2b4b0*/  IMAD.MOV.U32 R15, RZ, RZ, -0x1 ;  /* 0xffffffffff0f7424 */ /* 0x000fce00078e00ff */
[----:B012---:R-:W-:Y:S05]  /*2b4c0*/  WARPSYNC.COLLECTIVE R15, `(.L_x_10849) ;  /* 0x000000000f0c7348 */ /* 0x007fea0003c00000 */
[----:B------:R-:W-:Y:S02]  /*2b4d0*/  ELECT P6, UR62, PT ;  /* 0x00000000003e782f */ /* 0x000fe400038c0000 */
[----:B------:R-:W-:Y:S01]  /*2b4e0*/  MOV R14, UR62 ;  /* 0x0000003e000e7c02 */ /* 0x000fe20008000f00 */
[----:B012---:R-:W-:Y:S10]  /*2b4f0*/  ENDCOLLECTIVE ;  /* 0x000000000000791b */ /* 0x007ff40003800000 */
.L_x_10849:
[----:B------:R-:W-:Y:S05]  /*2b500*/  BSYNC B1 ;  /* 0x0000000000017941 */ /* 0x000fea0003800000 */
.L_x_10848:
[----:B------:R-:W-:Y:S05]  /*2b510*/  BRA `(.L_x_10557) ;  /* 0xffffff4c00547947 */ /* 0x000fea000383ffff */
.L_x_10560:
[----:B--2---:R2:W3:Y:S02]  /*2b520*/  SYNCS.PHASECHK.TRANS64.TRYWAIT P0, [R22+URZ+0x22820], R6 ;  /* 0x02282006160075a7 */ /* 0x0044e4000800017f */
[----:B---3--:R-:W-:Y:S05]  /*2b530*/  @!P0 NANOSLEEP.SYNCS 0x989680 ;  /* 0x009896800000895d */ /* 0x008fea0003900000 */
[----:B------:R-:W3:Y:S02]  /*2b540*/  @!P0 SYNCS.PHASECHK.TRANS64 P0, [R22+URZ+0x22820], R6 ;  /* 0x02282006160085a7 */ /* 0x000ee4000800007f */
[----:B---3--:R-:W-:Y:S05]  /*2b550*/  @!P0 BRA `(.L_x_10560) ;  /* 0xfffffffc00f08947 */ /* 0x008fea000383ffff */
[----:B------:R-:W-:Y:S05]  /*2b560*/  BRA `(.L_x_10850) ;  /* 0xffffff4c00647947 */ /* 0x000fea000383ffff */
.L_x_10564:
[----:B--2---:R2:W3:Y:S02]  /*2b570*/  SYNCS.PHASECHK.TRANS64.TRYWAIT P0, [R6+URZ+0x228a0], R7 ;  /* 0x0228a007060075a7 */ /* 0x0044e4000800017f */
[----:B---3--:R-:W-:Y:S05]  /*2b580*/  @!P0 NANOSLEEP.SYNCS 0x989680 ;  /* 0x009896800000895d */ /* 0x008fea0003900000 */
[----:B------:R-:W3:Y:S02]  /*2b590*/  @!P0 SYNCS.PHASECHK.TRANS64 P0, [R6+URZ+0x228a0], R7 ;  /* 0x0228a007060085a7 */ /* 0x000ee4000800007f */
[----:B---3--:R-:W-:Y:S05]  /*2b5a0*/  @!P0 BRA `(.L_x_10564) ;  /* 0xfffffffc00f08947 */ /* 0x008fea000383ffff */
[----:B------:R-:W-:Y:S05]  /*2b5b0*/  BRA `(.L_x_10851) ;  /* 0xffffff4c00807947 */ /* 0x000fea000383ffff */
.L_x_10569:
[----:B0-----:R0:W1:Y:S02]  /*2b5c0*/  SYNCS.PHASECHK.TRANS64.TRYWAIT P0, [R6+URZ+0x228c0], R7 ;  /* 0x0228c007060075a7 */ /* 0x001064000800017f */
[----:B-1----:R-:W-:Y:S05]  /*2b5d0*/  @!P0 NANOSLEEP.SYNCS 0x989680 ;  /* 0x009896800000895d */ /* 0x002fea0003900000 */
[----:B------:R-:W1:Y:S02]  /*2b5e0*/  @!P0 SYNCS.PHASECHK.TRANS64 P0, [R6+URZ+0x228c0], R7 ;  /* 0x0228c007060085a7 */ /* 0x000e64000800007f */
[----:B-1----:R-:W-:Y:S05]  /*2b5f0*/  @!P0 BRA `(.L_x_10569) ;  /* 0xfffffffc00f08947 */ /* 0x002fea000383ffff */
[----:B------:R-:W-:Y:S05]  /*2b600*/  BRA `(.L_x_10852) ;  /* 0xffffff4c00fc7947 */ /* 0x000fea000383ffff */
.L_x_10576:
[----:B--2---:R2:W3:Y:S02]  /*2b610*/  SYNCS.PHASECHK.TRANS64.TRYWAIT P1, [R6+URZ+0x228a0], R7 ;  /* 0x0228a007060075a7 */ /* 0x0044e4000802017f */
[----:B---3--:R-:W-:Y:S05]  /*2b620*/  @!P1 NANOSLEEP.SYNCS 0x989680 ;  /* 0x009896800000995d */ /* 0x008fea0003900000 */
[----:B------:R-:W3:Y:S02]  /*2b630*/  @!P1 SYNCS.PHASECHK.TRANS64 P1, [R6+URZ+0x228a0], R7 ;  /* 0x0228a007060095a7 */ /* 0x000ee4000802007f */
[----:B---3--:R-:W-:Y:S05]  /*2b640*/  @!P1 BRA `(.L_x_10576) ;  /* 0xfffffffc00f09947 */ /* 0x008fea000383ffff */
[----:B------:R-:W-:Y:S05]  /*2b650*/  BRA `(.L_x_10853) ;  /* 0xffffff5000c47947 */ /* 0x000fea000383ffff */
.L_x_10581:
[----:B0-----:R0:W1:Y:S02]  /*2b660*/  SYNCS.PHASECHK.TRANS64.TRYWAIT P1, [R6+URZ+0x228c0], R7 ;  /* 0x0228c007060075a7 */ /* 0x001064000802017f */
[----:B-1----:R-:W-:Y:S05]  /*2b670*/  @!P1 NANOSLEEP.SYNCS 0x989680 ;  /* 0x009896800000995d */ /* 0x002fea0003900000 */
[----:B------:R-:W1:Y:S02]  /*2b680*/  @!P1 SYNCS.PHASECHK.TRANS64 P1, [R6+URZ+0x228c0], R7 ;  /* 0x0228c007060095a7 */ /* 0x000e64000802007f */
[----:B-1----:R-:W-:Y:S05]  /*2b690*/  @!P1 BRA `(.L_x_10581) ;  /* 0xfffffffc00f09947 */ /* 0x002fea000383ffff */
[----:B------:R-:W-:Y:S05]  /*2b6a0*/  BRA `(.L_x_10854) ;  /* 0xffffff54003c7947 */ /* 0x000fea000383ffff */
.L_x_10598:
[----:B------:R-:W1:Y:S01]  /*2b6b0*/  S2R R20, SR_TID.X ;  /* 0x0000000000147919 */ /* 0x000e620000002100 */
[----:B------:R-:W-:Y:S01]  /*2b6c0*/  BSSY B0, `(.L_x_10855) ;  /* 0x0000009000007945 */ /* 0x000fe20003800000 */
[----:B------:R-:W-:Y:S01]  /*2b6d0*/  IMAD.MOV.U32 R12, RZ, RZ, RZ ;  /* 0x000000ffff0c7224 */ /* 0x000fe200078e00ff */
[----:B0-----:R-:W-:Y:S01]  /*2b6e0*/  MOV R11, 0x1f ;  /* 0x0000001f000b7802 */ /* 0x001fe20000000f00 */
[----:B------:R-:W-:Y:S01]  /*2b6f0*/  IMAD.MOV.U32 R15, RZ, RZ, -0x1 ;  /* 0xffffffffff0f7424 */ /* 0x000fe200078e00ff */
[----:B-1----:R-:W-:-:S04]  /*2b700*/  SHF.R.U32.HI R13, RZ, 0x5, R20 ;  /* 0x00000005ff0d7819 */ /* 0x002fc80000011614 */
[----:B------:R-:W-:-:S07]  /*2b710*/  LOP3.LUT R13, R13, 0x3, RZ, 0xc0, !PT ;  /* 0x000000030d0d7812 */ /* 0x000fce00078ec0ff */
[----:B-----5:R-:W-:Y:S05]  /*2b720*/  WARPSYNC.COLLECTIVE R15, `(.L_x_10856) ;  /* 0x000000000f087348 */ /* 0x020fea0003c00000 */
[----:B------:R0:W1:Y:S02]  /*2b730*/  SHFL.IDX P6, R14, R13, R12, R11 ;  /* 0x0000000c0d0e7389 */ /* 0x00006400000c000b */
[----:B01---5:R-:W-:Y:S01]  /*2b740*/  ENDCOLLECTIVE ;  /* 0x000000000000791b */ /* 0x023fe20003800000 */
.L_x_10856:
[----:B------:R-:W-:Y:S05]  /*2b750*/  BSYNC B0 ;  /* 0x0000000000007941 */ /* 0x000fea0003800000 */
.L_x_10855:
[----:B------:R-:W-:Y:S05]  /*2b760*/  BRA `(.L_x_10857) ;  /* 0xffffff6400747947 */ /* 0x000fea000383ffff */
.L_x_10601:
[----:B-1----:R-:W2:Y:S02]  /*2b770*/  LDL R0, [R1+0x30] ;  /* 0x0000300001007983 */ /* 0x002ea40000100800 */
[----:B--2---:R1:W2:Y:S02]  /*2b780*/  SYNCS.PHASECHK.TRANS64.TRYWAIT P0, [R6+URZ+0x22880], R0 ;  /* 0x02288000060075a7 */ /* 0x0042a4000800017f */
[----:B--2---:R-:W-:Y:S05]  /*2b790*/  @!P0 NANOSLEEP.SYNCS 0x989680 ;  /* 0x009896800000895d */ /* 0x004fea0003900000 */
[----:B------:R-:W2:Y:S02]  /*2b7a0*/  @!P0 SYNCS.PHASECHK.TRANS64 P0, [R6+URZ+0x22880], R0 ;  /* 0x02288000060085a7 */ /* 0x000ea4000800007f */
[----:B--2---:R-:W-:Y:S05]  /*2b7b0*/  @!P0 BRA `(.L_x_10601) ;  /* 0xfffffffc00ec8947 */ /* 0x004fea000383ffff */
[----:B------:R-:W-:Y:S05]  /*2b7c0*/  BRA `(.L_x_10858) ;  /* 0xffffff64008c7947 */ /* 0x000fea000383ffff */
.L_x_10602:
        /* <DEDUP_REMOVED lines=8> */
.L_x_10860:
[----:B------:R-:W-:Y:S05]  /*2b850*/  BSYNC B0 ;  /* 0x0000000000007941 */ /* 0x000fea0003800000 */
.L_x_10859:
        /* <DEDUP_REMOVED lines=8> */
.L_x_10861:
[----:B------:R-:W-:Y:S01]  /*2b8e0*/  MOV R13, R2 ;  /* 0x00000002000d7202 */ /* 0x000fe20000000f00 */
[----:B------:R-:W-:Y:S02]  /*2b8f0*/  IMAD.MOV.U32 R12, RZ, RZ, 0x1 ;  /* 0x00000001ff0c7424 */ /* 0x000fe400078e00ff */
[----:B------:R-:W-:-:S07]  /*2b900*/  IMAD.MOV.U32 R3, RZ, RZ, R14 ;  /* 0x000000ffff037224 */ /* 0x000fce00078e000e */
[----:B------:R-:W-:Y:S05]  /*2b910*/  WARPSYNC.COLLECTIVE R15, `(.L_x_10862) ;  /* 0x000000000f087348 */ /* 0x000fea0003c00000 */
[----:B------:R0:W1:Y:S02]  /*2b920*/  SHFL.IDX P6, R14, R13, R12, R11 ;  /* 0x0000000c0d0e7389 */ /* 0x00006400000c000b */
[----:B01----:R-:W-:Y:S01]  /*2b930*/  ENDCOLLECTIVE ;  /* 0x000000000000791b */ /* 0x003fe20003800000 */
.L_x_10862:
[----:B------:R-:W-:Y:S01]  /*2b940*/  IADD3 R28, P1, R34, R3, RZ ;  /* 0x00000003221c7210 */ /* 0x000fe20007f3e0ff */
[----:B------:R-:W-:Y:S02]  /*2b950*/  IMAD.IADD R3, R22, 0x1, R27 ;  /* 0x0000000116037824 */ /* 0x000fe400078e021b */
[----:B------:R0:W5:Y:S02]  /*2b960*/  LDL.LU R27, [R1] ;  /* 0x00000000011b7983 */ /* 0x0001640000300800 */
        /* <DEDUP_REMOVED lines=8> */
[----:B0----5:R-:W-:Y:S05]  /*2b9f0*/  WARPSYNC.COLLECTIVE R15, `(.L_x_10863) ;  /* 0x000000000f087348 */ /* 0x021fea0003c00000 */
[----:B------:R1:W2:Y:S02]  /*2ba00*/  SHFL.IDX P6, R14, R13, R12, R11 ;  /* 0x0000000c0d0e7389 */ /* 0x0002a400000c000b */
[----:B012--5:R-:W-:Y:S01]  /*2ba10*/  ENDCOLLECTIVE ;  /* 0x000000000000791b */ /* 0x027fe20003800000 */
.L_x_10863:
[----:B------:R-:W-:Y:S02]  /*2ba20*/  IMAD.MOV.U32 R13, RZ, RZ, R2 ;  /* 0x000000ffff0d7224 */ /* 0x000fe400078e0002 */
[----:B------:R-:W-:Y:S02]  /*2ba30*/  IMAD.MOV.U32 R12, RZ, RZ, 0x2 ;  /* 0x00000002ff0c7424 */ /* 0x000fe400078e00ff */
[----:B------:R-:W-:-:S05]  /*2ba40*/  IMAD.MOV.U32 R11, RZ, RZ, R14 ;  /* 0x000000ffff0b7224 */ /* 0x000fca00078e000e */
[----:B------:R-:W-:Y:S01]  /*2ba50*/  IADD3 R28, P1, R34, R11, RZ ;  /* 0x0000000b221c7210 */ /* 0x000fe20007f3e0ff */
[----:B------:R-:W-:-:S12]  /*2ba60*/  IMAD.MOV.U32 R11, RZ, RZ, 0x181f ;  /* 0x0000181fff0b7424 */ /* 0x000fd800078e00ff */
[----:B------:R-:W-:Y:S05]  /*2ba70*/  WARPSYNC.COLLECTIVE R15, `(.L_x_10864) ;  /* 0x000000000f087348 */ /* 0x000fea0003c00000 */
[----:B------:R0:W1:Y:S02]  /*2ba80*/  SHFL.IDX P6, R14, R13, R12, R11 ;  /* 0x0000000c0d0e7389 */ /* 0x00006400000c000b */
[----:B01----:R-:W-:Y:S01]  /*2ba90*/  ENDCOLLECTIVE ;  /* 0x000000000000791b */ /* 0x003fe20003800000 */
.L_x_10864:
[----:B------:R-:W-:Y:S02]  /*2baa0*/  IMAD.X R29, RZ, RZ, R21, P1 ;  /* 0x000000ffff1d7224 */ /* 0x000fe400008e0615 */
[----:B------:R-:W-:Y:S02]  /*2bab0*/  IMAD.MOV.U32 R13, RZ, RZ, R0 ;  /* 0x000000ffff0d7224 */ /* 0x000fe400078e0000 */
[----:B------:R-:W-:-:S07]  /*2bac0*/  IMAD.MOV.U32 R21, RZ, RZ, R14 ;  /* 0x000000ffff157224 */ /* 0x000fce00078e000e */
[----:B------:R-:W-:Y:S05]  /*2bad0*/  WARPSYNC.COLLECTIVE R15, `(.L_x_10865) ;  /* 0x000000000f087348 */ /* 0x000fea0003c00000 */
[----:B------:R0:W1:Y:S02]  /*2bae0*/  SHFL.IDX P6, R14, R13, R12, R11 ;  /* 0x0000000c0d0e7389 */ /* 0x00006400000c000b */
[----:B01----:R-:W-:Y:S01]  /*2baf0*/  ENDCOLLECTIVE ;  /* 0x000000000000791b */ /* 0x003fe20003800000 */
.L_x_10865:
[----:B------:R-:W-:-:S13]  /*2bb00*/  ISETP.LT.OR P1, PT, R7, 0x11, P0 ;  /* 0x000000110700780c */ /* 0x000fda0000721670 */
[----:B------:R-:W-:Y:S01]  /*2bb10*/  @!PT LDS RZ, [RZ] ;  /* 0x00000000fffff984 */ /* 0x000fe20000000800 */
[----:B------:R-:W-:Y:S01]  /*2bb20*/  @!PT LDS RZ, [RZ] ;  /* 0x00000000fffff984 */ /* 0x000fe20000000800 */
[----:B------:R-:W-:Y:S01]  /*2bb30*/  @!PT LDS RZ, [RZ] ;  /* 0x00000000fffff984 */ /* 0x000fe20000000800 */
[----:B------:R0:W-:Y:S01]  /*2bb40*/  LDGSTS.E.BYPASS.LTC128B.128 [R3+0xac00], desc[UR60][R28.64], !P1 ;  /* 0x0ac000001c037fae */ /* 0x0001e2000c901d7c */
[----:B------:R-:W-:Y:S01]  /*2bb50*/  IMAD.MOV.U32 R13, RZ, RZ, R2 ;  /* 0x000000ffff0d7224 */ /* 0x000fe200078e0002 */
[----:B------:R-:W-:Y:S01]  /*2bb60*/  MOV R12, 0x3 ;  /* 0x00000003000c7802 */ /* 0x000fe20000000f00 */
[----:B------:R-:W-:-:S05]  /*2bb70*/  IMAD.MOV.U32 R11, RZ, RZ, R14 ;  /* 0x000000ffff0b7224 */ /* 0x000fca00078e000e */
[----:B0-----:R-:W-:Y:S01]  /*2bb80*/  IADD3 R28, P1, R34, R11, RZ ;  /* 0x0000000b221c7210 */ /* 0x001fe20007f3e0ff */
[----:B------:R-:W-:-:S12]  /*2bb90*/  IMAD.MOV.U32 R11, RZ, RZ, 0x181f ;  /* 0x0000181fff0b7424 */ /* 0x000fd800078e00ff */
[----:B------:R-:W-:Y:S05]  /*2bba0*/  WARPSYNC.COLLECTIVE R15, `(.L_x_10866) ;  /* 0x000000000f087348 */ /* 0x000fea0003c00000 */
[----:B------:R0:W1:Y:S02]  /*2bbb0*/  SHFL.IDX P6, R14, R13, R12, R11 ;  /* 0x0000000c0d0e7389 */ /* 0x00006400000c000b */
[----:B01----:R-:W-:Y:S01]  /*2bbc0*/  ENDCOLLECTIVE ;  /* 0x000000000000791b */ /* 0x003fe20003800000 */
.L_x_10866:
[----:B------:R-:W-:Y:S02]  /*2bbd0*/  IMAD.X R29, RZ, RZ, R21, P1 ;  /* 0x000000ffff1d7224 */ /* 0x000fe400008e0615 */
[----:B------:R-:W-:Y:S02]  /*2bbe0*/  IMAD.MOV.U32 R13, RZ, RZ, R0 ;  /* 0x000000ffff0d7224 */ /* 0x000fe400078e0000 */
[----:B------:R-:W-:-:S07]  /*2bbf0*/  IMAD.MOV.U32 R21, RZ, RZ, R14 ;  /* 0x000000ffff157224 */ /* 0x000fce00078e000e */
[----:B------:R-:W-:Y:S05]  /*2bc00*/  WARPSYNC.COLLECTIVE R15, `(.L_x_10867) ;  /* 0x000000000f087348 */ /* 0x000fea0003c00000 */
[----:B------:R0:W1:Y:S02]  /*2bc10*/  SHFL.IDX P6, R14, R13, R12, R11 ;  /* 0x0000000c0d0e7389 */ /* 0x00006400000c000b */
[----:B01----:R-:W-:Y:S01]  /*2bc20*/  ENDCOLLECTIVE ;  /* 0x000000000000791b */ /* 0x003fe20003800000 */
.L_x_10867:
[----:B------:R-:W-:-:S13]  /*2bc30*/  ISETP.LT.OR P1, PT, R7, 0x21, P0 ;  /* 0x000000210700780c */ /* 0x000fda0000721670 */
[----:B------:R-:W-:Y:S01]  /*2bc40*/  @!PT LDS RZ, [RZ] ;  /* 0x00000000fffff984 */ /* 0x000fe20000000800 */
[----:B------:R-:W-:Y:S01]  /*2bc50*/  @!PT LDS RZ, [RZ] ;  /* 0x00000000fffff984 */ /* 0x000fe20000000800 */
[----:B------:R-:W-:Y:S01]  /*2bc60*/  @!PT LDS RZ, [RZ] ;  /* 0x00000000fffff984 */ /* 0x000fe20000000800 */
[----:B------:R0:W-:Y:S01]  /*2bc70*/  LDGSTS.E.BYPASS.LTC128B.128 [R3+0xb400], desc[UR60][R28.64], !P1 ;  /* 0x0b4000001c037fae */ /* 0x0001e2000c901d7c */
[----:B------:R-:W-:Y:S02]  /*2bc80*/  IMAD.MOV.U32 R13, RZ, RZ, R2 ;  /* 0x000000ffff0d7224 */ /* 0x000fe400078e0002 */
[----:B------:R-:W-:Y:S02]  /*2bc90*/  IMAD.MOV.U32 R12, RZ, RZ, 0x4 ;  /* 0x00000004ff0c7424 */ /* 0x000fe400078e00ff */
[----:B------:R-:W-:-:S05]  /*2bca0*/  IMAD.MOV.U32 R11, RZ, RZ, R14 ;  /* 0x000000ffff0b7224 */ /* 0x000fca00078e000e */
[----:B0-----:R-:W-:Y:S01]  /*2bcb0*/  IADD3 R28, P1, R34, R11, RZ ;  /* 0x0000000b221c7210 */ /* 0x001fe20007f3e0ff */
[----:B------:R-:W-:-:S12]  /*2bcc0*/  IMAD.MOV.U32 R11, RZ, RZ, 0x181f ;  /* 0x0000181fff0b7424 */ /* 0x000fd800078e00ff */
[----:B------:R-:W-:Y:S05]  /*2bcd0*/  WARPSYNC.COLLECTIVE R15, `(.L_x_10868) ;  /* 0x000000000f087348 */ /* 0x000fea0003c00000 */
[----:B------:R0:W1:Y:S02]  /*2bce0*/  SHFL.IDX P6, R14, R13, R12, R11 ;  /* 0x0000000c0d0e7389 */ /* 0x00006400000c000b */
[----:B01----:R-:W-:Y:S01]  /*2bcf0*/  ENDCOLLECTIVE ;  /* 0x000000000000791b */ /* 0x003fe20003800000 */
.L_x_10868:
[----:B------:R-:W-:Y:S02]  /*2bd00*/  IMAD.X R29, RZ, RZ, R21, P1 ;  /* 0x000000ffff1d7224 */ /* 0x000fe400008e0615 */
[----:B------:R-:W-:Y:S02]  /*2bd10*/  IMAD.MOV.U32 R13, RZ, RZ, R0 ;  /* 0x000000ffff0d7224 */ /* 0x000fe400078e0000 */
[----:B------:R-:W-:-:S07]  /*2bd20*/  IMAD.MOV.U32 R21, RZ, RZ, R14 ;  /* 0x000000ffff157224 */ /* 0x000fce00078e000e */
[----:B------:R-:W-:Y:S05]  /*2bd30*/  WARPSYNC.COLLECTIVE R15, `(.L_x_10869) ;  /* 0x000000000f087348 */ /* 0x000fea0003c00000 */
[----:B------:R0:W1:Y:S02]  /*2bd40*/  SHFL.IDX P6, R14, R13, R12, R11 ;  /* 0x0000000c0d0e7389 */ /* 0x00006400000c000b */
[----:B01----:R-:W-:Y:S01]  /*2bd50*/  ENDCOLLECTIVE ;  /* 0x000000000000791b */ /* 0x003fe20003800000 */
.L_x_10869:
        /* <DEDUP_REMOVED lines=13> */
.L_x_10870:
[----:B------:R-:W-:Y:S02]  /*2be30*/  IMAD.X R29, RZ, RZ, R21, P1 ;  /* 0x000000ffff1d7224 */ /* 0x000fe400008e0615 */
[----:B------:R-:W-:Y:S02]  /*2be40*/  IMAD.MOV.U32 R13, RZ, RZ, R0 ;  /* 0x000000ffff0d7224 */ /* 0x000fe400078e0000 */
[----:B------:R-:W-:-:S07]  /*2be50*/  IMAD.MOV.U32 R21, RZ, RZ, R14 ;  /* 0x000000ffff157224 */ /* 0x000fce00078e000e */
[----:B------:R-:W-:Y:S05]  /*2be60*/  WARPSYNC.COLLECTIVE R15, `(.L_x_10871) ;  /* 0x000000000f087348 */ /* 0x000fea0003c00000 */
[----:B------:R0:W1:Y:S02]  /*2be70*/  SHFL.IDX P6, R14, R13, R12, R11 ;  /* 0x0000000c0d0e7389 */ /* 0x00006400000c000b */
[----:B01----:R-:W-:Y:S01]  /*2be80*/  ENDCOLLECTIVE ;  /* 0x000000000000791b */ /* 0x003fe20003800000 */
.L_x_10871:
        /* <DEDUP_REMOVED lines=13> */
.L_x_10872:
[----:B------:R-:W-:Y:S02]  /*2bf60*/  IMAD.X R29, RZ, RZ, R21, P1 ;  /* 0x000000ffff1d7224 */ /* 0x000fe400008e0615 */
[----:B------:R-:W-:Y:S02]  /*2bf70*/  IMAD.MOV.U32 R13, RZ, RZ, R0 ;  /* 0x000000ffff0d7224 */ /* 0x000fe400078e0000 */
[----:B------:R-:W-:-:S07]  /*2bf80*/  IMAD.MOV.U32 R21, RZ, RZ, R14 ;  /* 0x000000ffff157224 */ /* 0x000fce00078e000e */
[----:B------:R-:W-:Y:S05]  /*2bf90*/  WARPSYNC.COLLECTIVE R15, `(.L_x_10873) ;  /* 0x000000000f087348 */ /* 0x000fea0003c00000 */
[----:B------:R0:W1:Y:S02]  /*2bfa0*/  SHFL.IDX P6, R14, R13, R12, R11 ;  /* 0x0000000c0d0e7389 */ /* 0x00006400000c000b */
[----:B01----:R-:W-:Y:S01]  /*2bfb0*/  ENDCOLLECTIVE ;  /* 0x000000000000791b */ /* 0x003fe20003800000 */
.L_x_10873:
        /* <DEDUP_REMOVED lines=13> */
.L_x_10874:
[----:B------:R-:W-:Y:S02]  /*2c090*/  IMAD.MOV.U32 R13, RZ, RZ, R0 ;  /* 0x000000ffff0d7224 */ /* 0x000fe400078e0000 */
[----:B------:R-:W-:-:S07]  /*2c0a0*/  IMAD.MOV.U32 R2, RZ, RZ, R14 ;  /* 0x000000ffff027224 */ /* 0x000fce00078e000e */
[----:B------:R-:W-:Y:S05]  /*2c0b0*/  WARPSYNC.COLLECTIVE R15, `(.L_x_10875) ;  /* 0x000000000f087348 */ /* 0x000fea0003c00000 */
[----:B------:R0:W1:Y:S02]  /*2c0c0*/  SHFL.IDX P6, R14, R13, R12, R11 ;  /* 0x0000000c0d0e7389 */ /* 0x00006400000c000b */
[----:B01----:R-:W-:Y:S01]  /*2c0d0*/  ENDCOLLECTIVE ;  /* 0x000000000000791b */ /* 0x003fe20003800000 */
.L_x_10875:
[----:B------:R-:W-:Y:S02]  /*2c0e0*/  IMAD.X R29, RZ, RZ, R21, P1 ;  /* 0x000000ffff1d7224 */ /* 0x000fe400008e0615 */
[----:B------:R-:W-:Y:S02]  /*2c0f0*/  IMAD.MOV.U32 R13, RZ, RZ, R10 ;  /* 0x000000ffff0d7224 */ /* 0x000fe400078e000a */
[----:B------:R-:W-:Y:S02]  /*2c100*/  IMAD.MOV.U32 R12, RZ, RZ, RZ ;  /* 0x000000ffff0c7224 */ /* 0x000fe400078e00ff */
[----:B------:R-:W-:-:S07]  /*2c110*/  IMAD.MOV.U32 R0, RZ, RZ, R14 ;  /* 0x000000ffff007224 */ /* 0x000fce00078e000e */
[----:B------:R-:W-:Y:S05]  /*2c120*/  WARPSYNC.COLLECTIVE R15, `(.L_x_10876) ;  /* 0x000000000f087348 */ /* 0x000fea0003c00000 */
[----:B------:R0:W1:Y:S02]  /*2c130*/  SHFL.IDX P6, R14, R13, R12, R11 ;  /* 0x0000000c0d0e7389 */ /* 0x00006400000c000b */
[----:B01----:R-:W-:Y:S01]  /*2c140*/  ENDCOLLECTIVE ;  /* 0x000000000000791b */ /* 0x003fe20003800000 */
.L_x_10876:
[----:B------:R-:W-:Y:S01]  /*2c150*/  ISETP.LT.OR P1, PT, R7, 0x61, P0 ;  /* 0x000000610700780c */ /* 0x000fe20000721670 */
[----:B------:R-:W-:-:S12]  /*2c160*/  IMAD.MOV.U32 R13, RZ, RZ, R20 ;  /* 0x000000ffff0d7224 */ /* 0x000fd800078e0014 */
[----:B------:R-:W-:Y:S01]  /*2c170*/  @!PT LDS RZ, [RZ] ;  /* 0x00000000fffff984 */ /* 0x000fe20000000800 */
[----:B------:R-:W-:Y:S01]  /*2c180*/  @!PT LDS RZ, [RZ] ;  /* 0x00000000fffff984 */ /* 0x000fe20000000800 */
[----:B------:R-:W-:Y:S01]  /*2c190*/  @!PT LDS RZ, [RZ] ;  /* 0x00000000fffff984 */ /* 0x000fe20000000800 */
[----:B------:R0:W-:Y:S02]  /*2c1a0*/  LDGSTS.E.BYPASS.LTC128B.128 [R3+0xd400], desc[UR60][R28.64], !P1 ;  /* 0x0d4000001c037fae */ /* 0x0001e4000c901d7c */
[----:B0-----:R-:W-:Y:S01]  /*2c1b0*/  IADD3 R28, P1, R34, R0, RZ ;  /* 0x00000000221c7210 */ /* 0x001fe20007f3e0ff */
[----:B------:R-:W-:-:S12]  /*2c1c0*/  IMAD.MOV.U32 R0, RZ, RZ, R14 ;  /* 0x000000ffff007224 */ /* 0x000fd800078e000e */
[----:B------:R-:W-:Y:S05]  /*2c1d0*/  WARPSYNC.COLLECTIVE R15, `(.L_x_10877) ;  /* 0x000000000f087348 */ /* 0x000fea0003c00000 */
[----:B------:R0:W1:Y:S02]  /*2c1e0*/  SHFL.IDX P6, R14, R13, R12, R11 ;  /* 0x0000000c0d0e7389 */ /* 0x00006400000c000b */
[----:B01----:R-:W-:Y:S01]  /*2c1f0*/  ENDCOLLECTIVE ;  /* 0x000000000000791b */ /* 0x003fe20003800000 */
.L_x_10877:
[----:B------:R-:W-:Y:S01]  /*2c200*/  IMAD.X R29, RZ, RZ, R2, P1 ;  /* 0x000000ffff1d7224 */ /* 0x000fe200008e0602 */
[----:B------:R-:W-:-:S13]  /*2c210*/  ISETP.LT.OR P1, PT, R7, 0x71, P0 ;  /* 0x000000710700780c */ /* 0x000fda0000721670 */
[----:B------:R-:W-:Y:S01]  /*2c220*/  @!PT LDS RZ, [RZ] ;  /* 0x00000000fffff984 */ /* 0x000fe20000000800 */
[----:B------:R-:W-:Y:S01]  /*2c230*/  @!PT LDS RZ, [RZ] ;  /* 0x00000000fffff984 */ /* 0x000fe20000000800 */
[----:B------:R-:W-:Y:S01]  /*2c240*/  @!PT LDS RZ, [RZ] ;  /* 0x00000000fffff984 */ /* 0x000fe20000000800 */
[----:B------:R0:W-:Y:S01]  /*2c250*/  LDGSTS.E.BYPASS.LTC128B.128 [R3+0xdc00], desc[UR60][R28.64], !P1 ;  /* 0x0dc000001c037fae */ /* 0x0001e2000c901d7c */
[----:B------:R-:W-:-:S05]  /*2c260*/  IMAD.MOV.U32 R12, RZ, RZ, R14 ;  /* 0x000000ffff0c7224 */ /* 0x000fca00078e000e */
[----:B0-----:R-:W-:-:S05]  /*2c270*/  IADD3 R28, P1, R34, R12, RZ ;  /* 0x0000000c221c7210 */ /* 0x001fca0007f3e0ff */
[----:B------:R-:W-:Y:S01]  /*2c280*/  IMAD.X R29, RZ, RZ, R0, P1 ;  /* 0x000000ffff1d7224 */ /* 0x000fe200008e0600 */
[C---:B------:R-:W-:Y:S02]  /*2c290*/  ISETP.LT.OR P1, PT, R7.reuse, 0x81, P0 ;  /* 0x000000810700780c */ /* 0x040fe40000721670 */
[----:B------:R-:W-:-:S11]  /*2c2a0*/  ISETP.GE.AND P2, PT, R7, 0x21, PT ;  /* 0x000000210700780c */ /* 0x000fd60003f46270 */
[----:B------:R0:W-:Y:S01]  /*2c2b0*/  LDGSTS.E.BYPASS.LTC128B.128 [R3+0xe400], desc[UR60][R28.64], !P1 ;  /* 0x0e4000001c037fae */ /* 0x0001e2000c901d7c */
[----:B------:R-:W-:Y:S02]  /*2c2c0*/  ISETP.GE.AND P1, PT, R7, 0x11, PT ;  /* 0x000000110700780c */ /* 0x000fe40003f26270 */
[----:B------:R-:W-:Y:S01]  /*2c2d0*/  LOP3.LUT R27, R27, 0xffffffef, RZ, 0xc0, !PT ;  /* 0xffffffef1b1b7812 */ /* 0x000fe200078ec0ff */
[----:B------:R-:W-:Y:S02]  /*2c2e0*/  IMAD.MOV.U32 R13, RZ, RZ, R10 ;  /* 0x000000ffff0d7224 */ /* 0x000fe400078e000a */
[----:B------:R-:W-:-:S08]  /*2c2f0*/  IMAD.MOV.U32 R12, RZ, RZ, 0x1 ;  /* 0x00000001ff0c7424 */ /* 0x000fd000078e00ff */
[----:B------:R-:W-:Y:S02]  /*2c300*/  @P1 LOP3.LUT R27, R27, 0x10, RZ, 0xfc, !PT ;  /* 0x000000101b1b1812 */ /* 0x000fe400078efcff */
[----:B------:R-:W-:Y:S02]  /*2c310*/  ISETP.GE.AND P1, PT, R7, 0x41, PT ;  /* 0x000000410700780c */ /* 0x000fe40003f26270 */
[----:B0-----:R-:W-:-:S11]  /*2c320*/  LOP3.LUT R27, R27, 0xfffffff7, RZ, 0xc0, !PT ;  /* 0xfffffff71b1b7812 */ /* 0x001fd600078ec0ff */
[----:B------:R-:W-:Y:S05]  /*2c330*/  WARPSYNC.COLLECTIVE R15, `(.L_x_10878) ;  /* 0x000000000f087348 */ /* 0x000fea0003c00000 */
[----:B------:R0:W1:Y:S02]  /*2c340*/  SHFL.IDX P6, R14, R13, R12, R11 ;  /* 0x0000000c0d0e7389 */ /* 0x00006400000c000b */
[----:B01----:R-:W-:Y:S01]  /*2c350*/  ENDCOLLECTIVE ;  /* 0x000000000000791b */ /* 0x003fe20003800000 */
.L_x_10878:
[----:B------:R-:W-:Y:S02]  /*2c360*/  @P2 LOP3.LUT R27, R27, 0x8, RZ, 0xfc, !PT ;  /* 0x000000081b1b2812 */ /* 0x000fe400078efcff */
[----:B------:R-:W-:Y:S02]  /*2c370*/  ISETP.GE.AND P2, PT, R7, 0x51, PT ;  /* 0x000000510700780c */ /* 0x000fe40003f46270 */
[----:B------:R-:W-:-:S04]  /*2c380*/  LOP3.LUT R27, R27, 0xffffffdf, RZ, 0xc0, !PT ;  /* 0xffffffdf1b1b7812 */ /* 0x000fc800078ec0ff */
[----:B------:R-:W-:Y:S02]  /*2c390*/  @P1 LOP3.LUT R27, R27, 0x20, RZ, 0xfc, !PT ;  /* 0x000000201b1b1812 */ /* 0x000fe400078efcff */
[----:B------:R-:W-:Y:S02]  /*2c3a0*/  ISETP.GE.AND P3, PT, R7, 0x91, PT ;  /* 0x000000910700780c */ /* 0x000fe40003f66270 */
[----:B------:R-:W-:-:S04]  /*2c3b0*/  LOP3.LUT R27, R27, 0xffffff7f, RZ, 0xc0, !PT ;  /* 0xffffff7f1b1b7812 */ /* 0x000fc800078ec0ff */
[----:B------:R-:W-:Y:S01]  /*2c3c0*/  @P2 LOP3.LUT R27, R27, 0x80, RZ, 0xfc, !PT ;  /* 0x000000801b1b2812 */ /* 0x000fe200078efcff */
[----:B------:R-:W-:-:S03]  /*2c3d0*/  IMAD.MOV.U32 R13, RZ, RZ, R20 ;  /* 0x000000ffff0d7224 */ /* 0x000fc600078e0014 */
[----:B------:R-:W-:Y:S02]  /*2c3e0*/  LOP3.LUT R27, R27, 0xfffffeff, RZ, 0xc0, !PT ;  /* 0xfffffeff1b1b7812 */ /* 0x000fe400078ec0ff */
[----:B------:R-:W-:Y:S02]  /*2c3f0*/  MOV R0, R14 ;  /* 0x0000000e00007202 */ /* 0x000fe40000000f00 */
[----:B------:R-:W-:-:S07]  /*2c400*/  @P3 LOP3.LUT R27, R27, 0x100, RZ, 0xfc, !PT ;  /* 0x000001001b1b3812 */ /* 0x000fce00078efcff */
[----:B------:R-:W-:Y:S05]  /*2c410*/  WARPSYNC.COLLECTIVE R15, `(.L_x_10879) ;  /* 0x000000000f087348 */ /* 0x000fea0003c00000 */
[----:B------:R0:W1:Y:S02]  /*2c420*/  SHFL.IDX P6, R14, R13, R12, R11 ;  /* 0x0000000c0d0e7389 */ /* 0x00006400000c000b */
[----:B01----:R-:W-:Y:S01]  /*2c430*/  ENDCOLLECTIVE ;  /* 0x000000000000791b */ /* 0x003fe20003800000 */
.L_x_10879:
[----:B------:R0:W-:Y:S01]  /*2c440*/  STL [R1], R27 ;  /* 0x0000001b01007387 */ /* 0x0001e20000100800 */
[C---:B------:R-:W-:Y:S02]  /*2c450*/  ISETP.GE.AND P5, PT, R7.reuse, 0x31, PT ;  /* 0x000000310700780c */ /* 0x040fe40003fa6270 */
[C---:B------:R-:W-:Y:S02]  /*2c460*/  ISETP.GE.AND P4, PT, R7.reuse, 0x61, PT ;  /* 0x000000610700780c */ /* 0x040fe40003f86270 */
[C---:B------:R-:W-:Y:S02]  /*2c470*/  ISETP.GE.AND P1, PT, R7.reuse, 0x71, PT ;  /* 0x000000710700780c */ /* 0x040fe40003f26270 */
[----:B------:R-:W-:Y:S01]  /*2c480*/  ISETP.GE.AND P2, PT, R7, 0x81, PT ;  /* 0x000000810700780c */ /* 0x000fe20003f46270 */
[----:B------:R-:W-:Y:S01]  /*2c490*/  IMAD.MOV.U32 R10, RZ, RZ, R14 ;  /* 0x000000ffff0a7224 */ /* 0x000fe200078e000e */
[----:B------:R-:W-:Y:S11]  /*2c4a0*/  BRA `(.L_x_10880) ;  /* 0xffffff6000587947 */ /* 0x000ff6000383ffff */
.L_x_10607:
[----:B---3--:R-:W3:Y:S02]  /*2c4b0*/  LDL R0, [R1+0x30] ;  /* 0x0000300001007983 */ /* 0x008ee40000100800 */
[----:B---3--:R3:W4:Y:S02]  /*2c4c0*/  SYNCS.PHASECHK.TRANS64.TRYWAIT P0, [R6+URZ+0x22840], R0 ;  /* 0x02284000060075a7 */ /* 0x008724000800017f */
[----:B----4-:R-:W-:Y:S05]  /*2c4d0*/  @!P0 NANOSLEEP.SYNCS 0x989680 ;  /* 0x009896800000895d */ /* 0x010fea0003900000 */
[----:B------:R-:W4:Y:S02]  /*2c4e0*/  @!P0 SYNCS.PHASECHK.TRANS64 P0, [R6+URZ+0x22840], R0 ;  /* 0x02284000060085a7 */ /* 0x000f24000800007f */
[----:B----4-:R-:W-:Y:S05]  /*2c4f0*/  @!P0 BRA `(.L_x_10607) ;  /* 0xfffffffc00ec8947 */ /* 0x010fea000383ffff */
[----:B------:R-:W-:Y:S05]  /*2c500*/  BRA `(.L_x_10881) ;  /* 0xffffff6000ac7947 */ /* 0x000fea000383ffff */
.L_x_10608:
        /* <DEDUP_REMOVED lines=8> */
.L_x_10883:
[----:B------:R-:W-:Y:S05]  /*2c590*/  BSYNC B0 ;  /* 0x0000000000007941 */ /* 0x000fea0003800000 */
.L_x_10882:
        /* <DEDUP_REMOVED lines=8> */
.L_x_10884:
[----:B------:R-:W-:Y:S02]  /*2c620*/  IMAD.MOV.U32 R13, RZ, RZ, R5 ;  /* 0x000000ffff0d7224 */ /* 0x000fe400078e0005 */
[----:B------:R-:W-:Y:S01]  /*2c630*/  IMAD.MOV.U32 R12, RZ, RZ, 0x1 ;  /* 0x00000001ff0c7424 */ /* 0x000fe200078e00ff */
[----:B------:R-:W-:Y:S01]  /*2c640*/  LOP3.LUT P6, RZ, R20, 0x40, RZ, 0xc0, !PT ;  /* 0x0000004014ff7812 */ /* 0x000fe200078cc0ff */
[----:B------:R-:W-:-:S12]  /*2c650*/  IMAD.MOV.U32 R8, RZ, RZ, R14 ;  /* 0x000000ffff087224 */ /* 0x000fd800078e000e */
[----:B------:R-:W-:-:S05]  /*2c660*/  @P6 IADD3 R8, P0, R34, R8, RZ ;  /* 0x0000000822086210 */ /* 0x000fca0007f1e0ff */
[----:B------:R-:W-:-:S05]  /*2c670*/  @P6 IMAD.X R7, RZ, RZ, R7, P0 ;  /* 0x000000ffff076224 */ /* 0x000fca00000e0607 */
[----:B------:R-:W-:-:S05]  /*2c680*/  @P6 MOV R9, R7 ;  /* 0x0000000700096202 */ /* 0x000fca0000000f00 */
[----:B------:R-:W-:Y:S01]  /*2c690*/  @!PT LDS RZ, [RZ] ;  /* 0x00000000fffff984 */ /* 0x000fe20000000800 */
[----:B------:R-:W-:Y:S01]  /*2c6a0*/  @!PT LDS RZ, [RZ] ;  /* 0x00000000fffff984 */ /* 0x000fe20000000800 */
[----:B------:R-:W-:Y:S01]  /*2c6b0*/  @!PT LDS RZ, [RZ] ;  /* 0x00000000fffff984 */ /* 0x000fe20000000800 */
[----:B------:R0:W-:Y:S02]  /*2c6c0*/  @P6 LDGSTS.E.BYPASS.LTC128B.128 [R3+0x18400], desc[UR60][R8.64], !P3 ;  /* 0x1840000008036fae */ /* 0x0001e4000d901d7c */
[----:B0-----:R-:W-:Y:S05]  /*2c6d0*/  WARPSYNC.COLLECTIVE R15, `(.L_x_10885) ;  /* 0x000000000f087348 */ /* 0x001fea0003c00000 */
[----:B------:R1:W2:Y:S02]  /*2c6e0*/  SHFL.IDX P6, R14, R13, R12, R11 ;  /* 0x0000000c0d0e7389 */ /* 0x0002a400000c000b */
[----:B012---:R-:W-:Y:S01]  /*2c6f0*/  ENDCOLLECTIVE ;  /* 0x000000000000791b */ /* 0x007fe20003800000 */
.L_x_10885:
[----:B------:R-:W-:Y:S02]  /*2c700*/  IMAD.MOV.U32 R13, RZ, RZ, R4 ;  /* 0x000000ffff0d7224 */ /* 0x000fe400078e0004 */
[----:B------:R-:W-:-:S07]  /*2c710*/  IMAD.MOV.U32 R7, RZ, RZ, R14 ;  /* 0x000000ffff077224 */ /* 0x000fce00078e000e */
[----:B------:R-:W-:Y:S05]  /*2c720*/  WARPSYNC.COLLECTIVE R15, `(.L_x_10886) ;  /* 0x000000000f087348 */ /* 0x000fea0003c00000 */
[----:B------:R0:W1:Y:S02]  /*2c730*/  SHFL.IDX P6, R14, R13, R12, R11 ;  /* 0x0000000c0d0e7389 */ /* 0x00006400000c000b */
[----:B01----:R-:W-:Y:S01]  /*2c740*/  ENDCOLLECTIVE ;  /* 0x000000000000791b */ /* 0x003fe20003800000 */
.L_x_10886:
        /* <DEDUP_REMOVED lines=14> */
.L_x_10887:
[----:B------:R-:W-:Y:S02]  /*2c830*/  IMAD.MOV.U32 R13, RZ, RZ, R4 ;  /* 0x000000ffff0d7224 */ /* 0x000fe400078e0004 */
[----:B------:R-:W-:-:S07]  /*2c840*/  IMAD.MOV.U32 R7, RZ, RZ, R14 ;  /* 0x000000ffff077224 */ /* 0x000fce00078e000e */
[----:B------:R-:W-:Y:S05]  /*2c850*/  WARPSYNC.COLLECTIVE R15, `(.L_x_10888) ;  /* 0x000000000f087348 */ /* 0x000fea0003c00000 */
[----:B------:R0:W1:Y:S02]  /*2c860*/  SHFL.IDX P6, R14, R13, R12, R11 ;  /* 0x0000000c0d0e7389 */ /* 0x00006400000c000b */
[----:B01----:R-:W-:Y:S01]  /*2c870*/  ENDCOLLECTIVE ;  /* 0x000000000000791b */ /* 0x003fe20003800000 */
.L_x_10888:
        /* <DEDUP_REMOVED lines=14> */
.L_x_10889:
[----:B------:R-:W-:Y:S02]  /*2c960*/  IMAD.MOV.U32 R13, RZ, RZ, R4 ;  /* 0x000000ffff0d7224 */ /* 0x000fe400078e0004 */
[----:B------:R-:W-:-:S07]  /*2c970*/  IMAD.MOV.U32 R7, RZ, RZ, R14 ;  /* 0x000000ffff077224 */ /* 0x000fce00078e000e */
[----:B------:R-:W-:Y:S05]  /*2c980*/  WARPSYNC.COLLECTIVE R15, `(.L_x_10890) ;  /* 0x000000000f087348 */ /* 0x000fea0003c00000 */
[----:B------:R0:W1:Y:S02]  /*2c990*/  SHFL.IDX P6, R14, R13, R12, R11 ;  /* 0x0000000c0d0e7389 */ /* 0x00006400000c000b */
[----:B01----:R-:W-:Y:S01]  /*2c9a0*/  ENDCOLLECTIVE ;  /* 0x000000000000791b */ /* 0x003fe20003800000 */
.L_x_10890:
[----:B------:R-:W-:Y:S02]  /*2c9b0*/  IMAD.MOV.U32 R13, RZ, RZ, R5 ;  /* 0x000000ffff0d7224 */ /* 0x000fe400078e0005 */
[----:B------:R-:W-:Y:S02]  /*2c9c0*/  IMAD.MOV.U32 R12, RZ, RZ, 0x4 ;  /* 0x00000004ff0c7424 */ /* 0x000fe400078e00ff */
[----:B------:R-:W-:-:S07]  /*2c9d0*/  IMAD.MOV.U32 R8, RZ, RZ, R14 ;  /* 0x000000ffff087224 */ /* 0x000fce00078e000e */
[----:B------:R-:W-:Y:S05]  /*2c9e0*/  WARPSYNC.COLLECTIVE R15, `(.L_x_10891) ;  /* 0x000000000f087348 */ /* 0x000fea0003c00000 */
[----:B------:R0:W1:Y:S02]  /*2c9f0*/  SHFL.IDX P6, R14, R13, R12, R11 ;  /* 0x0000000c0d0e7389 */ /* 0x00006400000c000b */
[----:B01----:R-:W-:Y:S01]  /*2ca00*/  ENDCOLLECTIVE ;  /* 0x000000000000791b */ /* 0x003fe20003800000 */
.L_x_10891:
        /* <DEDUP_REMOVED lines=13> */
.L_x_10892:
        /* <DEDUP_REMOVED lines=14> */
.L_x_10893:
[----:B------:R-:W-:Y:S02]  /*2cbc0*/  IMAD.MOV.U32 R13, RZ, RZ, R4 ;  /* 0x000000ffff0d7224 */ /* 0x000fe400078e0004 */
[----:B------:R-:W-:-:S07]  /*2cbd0*/  IMAD.MOV.U32 R7, RZ, RZ, R14 ;  /* 0x000000ffff077224 */ /* 0x000fce00078e000e */
[----:B------:R-:W-:Y:S05]  /*2cbe0*/  WARPSYNC.COLLECTIVE R15, `(.L_x_10894) ;  /* 0x000000000f087348 */ /* 0x000fea0003c00000 */
[----:B------:R0:W1:Y:S02]  /*2cbf0*/  SHFL.IDX P6, R14, R13, R12, R11 ;  /* 0x0000000c0d0e7389 */ /* 0x00006400000c000b */
[----:B01----:R-:W-:Y:S01]  /*2cc00*/  ENDCOLLECTIVE ;  /* 0x000000000000791b */ /* 0x003fe20003800000 */
.L_x_10894:
[----:B------:R-:W-:Y:S02]  /*2cc10*/  IMAD.MOV.U32 R13, RZ, RZ, R5 ;  /* 0x000000ffff0d7224 */ /* 0x000fe400078e0005 */
[----:B------:R-:W-:Y:S02]  /*2cc20*/  IMAD.MOV.U32 R12, RZ, RZ, 0x6 ;  /* 0x00000006ff0c7424 */ /* 0x000fe400078e00ff */
[----:B------:R-:W-:-:S07]  /*2cc30*/  IMAD.MOV.U32 R8, RZ, RZ, R14 ;  /* 0x000000ffff087224 */ /* 0x000fce00078e000e */
[----:B------:R-:W-:Y:S05]  /*2cc40*/  WARPSYNC.COLLECTIVE R15, `(.L_x_10895) ;  /* 0x000000000f087348 */ /* 0x000fea0003c00000 */
[----:B------:R0:W1:Y:S02]  /*2cc50*/  SHFL.IDX P6, R14, R13, R12, R11 ;  /* 0x0000000c0d0e7389 */ /* 0x00006400000c000b */
[----:B01----:R-:W-:Y:S01]  /*2cc60*/  ENDCOLLECTIVE ;  /* 0x000000000000791b */ /* 0x003fe20003800000 */
.L_x_10895:
        /* <DEDUP_REMOVED lines=12> */
.L_x_10896:
[----:B------:R-:W-:Y:S02]  /*2cd30*/  IMAD.MOV.U32 R13, RZ, RZ, R5 ;  /* 0x000000ffff0d7224 */ /* 0x000fe400078e0005 */
[----:B------:R-:W-:Y:S02]  /*2cd40*/  IMAD.MOV.U32 R12, RZ, RZ, 0x7 ;  /* 0x00000007ff0c7424 */ /* 0x000fe400078e00ff */
[----:B------:R-:W-:-:S07]  /*2cd50*/  IMAD.MOV.U32 R8, RZ, RZ, R14 ;  /* 0x000000ffff087224 */ /* 0x000fce00078e000e */
[----:B------:R-:W-:Y:S05]  /*2cd60*/  WARPSYNC.COLLECTIVE R15, `(.L_x_10897) ;  /* 0x000000000f087348 */ /* 0x000fea0003c00000 */
[----:B------:R0:W1:Y:S02]  /*2cd70*/  SHFL.IDX P6, R14, R13, R12, R11 ;  /* 0x0000000c0d0e7389 */ /* 0x00006400000c000b */
[----:B01----:R-:W-:Y:S01]  /*2cd80*/  ENDCOLLECTIVE ;  /* 0x000000000000791b */ /* 0x003fe20003800000 */
.L_x_10897:
        /* <DEDUP_REMOVED lines=12> */
.L_x_10898:
[----:B------:R-:W-:Y:S02]  /*2ce50*/  IMAD.MOV.U32 R13, RZ, RZ, R0 ;  /* 0x000000ffff0d7224 */ /* 0x000fe400078e0000 */
[----:B------:R-:W-:Y:S02]  /*2ce60*/  IMAD.MOV.U32 R12, RZ, RZ, RZ ;  /* 0x000000ffff0c7224 */ /* 0x000fe400078e00ff */
[----:B------:R-:W-:-:S07]  /*2ce70*/  IMAD.MOV.U32 R4, RZ, RZ, R14 ;  /* 0x000000ffff047224 */ /* 0x000fce00078e000e */
[----:B------:R-:W-:Y:S05]  /*2ce80*/  WARPSYNC.COLLECTIVE R15, `(.L_x_10899) ;  /* 0x000000000f087348 */ /* 0x000fea0003c00000 */
[----:B------:R0:W1:Y:S02]  /*2ce90*/  SHFL.IDX P6, R14, R13, R12, R11 ;  /* 0x0000000c0d0e7389 */ /* 0x00006400000c000b */
[----:B01----:R-:W-:Y:S01]  /*2cea0*/  ENDCOLLECTIVE ;  /* 0x000000000000791b */ /* 0x003fe20003800000 */
.L_x_10899:
        /* <DEDUP_REMOVED lines=11> */
.L_x_10900:
[----:B------:R-:W-:Y:S01]  /*2cf60*/  IMAD.MOV.U32 R13, RZ, RZ, R0 ;  /* 0x000000ffff0d7224 */ /* 0x000fe200078e0000 */
[----:B------:R-:W-:Y:S01]  /*2cf70*/  MOV R12, 0x1 ;  /* 0x00000001000c7802 */ /* 0x000fe20000000f00 */
[----:B------:R-:W-:-:S07]  /*2cf80*/  IMAD.MOV.U32 R8, RZ, RZ, R14 ;  /* 0x000000ffff087224 */ /* 0x000fce00078e000e */
[----:B------:R-:W-:Y:S05]  /*2cf90*/  WARPSYNC.COLLECTIVE R15, `(.L_x_10901) ;  /* 0x000000000f087348 */ /* 0x000fea0003c00000 */
[----:B------:R0:W1:Y:S02]  /*2cfa0*/  SHFL.IDX P6, R14, R13, R12, R11 ;  /* 0x0000000c0d0e7389 */ /* 0x00006400000c000b */
[----:B01----:R-:W-:Y:S01]  /*2cfb0*/  ENDCOLLECTIVE ;  /* 0x000000000000791b */ /* 0x003fe20003800000 */
.L_x_10901:
        /* <DEDUP_REMOVED lines=11> */
.L_x_10902:
[----:B------:R-:W-:Y:S01]  /*2d070*/  IMAD.MOV.U32 R2, RZ, RZ, R14 ;  /* 0x000000ffff027224 */ /* 0x000fe200078e000e */
[----:B------:R-:W-:Y:S06]  /*2d080*/  BRA `(.L_x_10903) ;  /* 0xffffff5c006c7947 */ /* 0x000fec000383ffff */
.L_x_10613:
[----:B------:R-:W-:Y:S02]  /*2d090*/  IMAD.MOV.U32 R13, RZ, RZ, R2 ;  /* 0x000000ffff0d7224 */ /* 0x000fe400078e0002 */
[----:B------:R-:W-:Y:S02]  /*2d0a0*/  IMAD.MOV.U32 R12, RZ, RZ, RZ ;  /* 0x000000ffff0c7224 */ /* 0x000fe400078e00ff */
[----:B------:R-:W-:Y:S02]  /*2d0b0*/  IMAD.MOV.U32 R11, RZ, RZ, 0x181f ;  /* 0x0000181fff0b7424 */ /* 0x000fe400078e00ff */
[----:B------:R-:W-:Y:S02]  /*2d0c0*/  IMAD.MOV.U32 R15, RZ, RZ, -0x1 ;  /* 0xffffffffff0f7424 */ /* 0x000fe400078e00ff */
[----:B-----5:R-:W-:Y:S02]  /*2d0d0*/  IMAD R3, R20, R7, RZ ;  /* 0x0000000714037224 */ /* 0x020fe400078e02ff */
[----:B------:R-:W-:-:S07]  /*2d0e0*/  IMAD R17, R17, 0x80, R10 ;  /* 0x0000008011117824 */ /* 0x000fce00078e020a */
[----:B------:R-:W-:Y:S05]  /*2d0f0*/  WARPSYNC.COLLECTIVE R15, `(.L_x_10904) ;  /* 0x000000000f087348 */ /* 0x000fea0003c00000 */
[----:B------:R0:W1:Y:S02]  /*2d100*/  SHFL.IDX P6, R14, R13, R12, R11 ;  /* 0x0000000c0d0e7389 */ /* 0x00006400000c000b */
[----:B01----:R-:W-:Y:S01]  /*2d110*/  ENDCOLLECTIVE ;  /* 0x000000000000791b */ /* 0x003fe20003800000 */
.L_x_10904:
[----:B------:R-:W-:Y:S01]  /*2d120*/  ISETP.GE.AND P1, PT, R17, R3, PT ;  /* 0x000000031100720c */ /* 0x000fe20003f26270 */
[----:B------:R-:W-:Y:S02]  /*2d130*/  IMAD.MOV.U32 R13, RZ, RZ, R0 ;  /* 0x000000ffff0d7224 */ /* 0x000fe400078e0000 */
[----:B------:R-:W-:-:S10]  /*2d140*/  IMAD.MOV.U32 R4, RZ, RZ, R14 ;  /* 0x000000ffff047224 */ /* 0x000fd400078e000e */
[----:B------:R-:W-:Y:S05]  /*2d150*/  WARPSYNC.COLLECTIVE R15, `(.L_x_10905) ;  /* 0x000000000f087348 */ /* 0x000fea0003c00000 */
[----:B------:R0:W1:Y:S02]  /*2d160*/  SHFL.IDX P6, R14, R13, R12, R11 ;  /* 0x0000000c0d0e7389 */ /* 0x00006400000c000b */
[----:B01----:R-:W-:Y:S01]  /*2d170*/  ENDCOLLECTIVE ;  /* 0x000000000000791b */ /* 0x003fe20003800000 */
.L_x_10905:
[----:B------:R-:W-:Y:S02]  /*2d180*/  IMAD.MOV.U32 R13, RZ, RZ, R2 ;  /* 0x000000ffff0d7224 */ /* 0x000fe400078e0002 */
[----:B------:R-:W-:Y:S02]  /*2d190*/  IMAD.MOV.U32 R12, RZ, RZ, 0x1 ;  /* 0x00000001ff0c7424 */ /* 0x000fe400078e00ff */
[----:B------:R-:W-:-:S07]  /*2d1a0*/  IMAD.MOV.U32 R5, RZ, RZ, R14 ;  /* 0x000000ffff057224 */ /* 0x000fce00078e000e */
[----:B------:R-:W-:Y:S05]  /*2d1b0*/  WARPSYNC.COLLECTIVE R15, `(.L_x_10906) ;  /* 0x000000000f087348 */ /* 0x000fea0003c00000 */
[----:B------:R0:W1:Y:S02]  /*2d1c0*/  SHFL.IDX P6, R14, R13, R12, R11 ;  /* 0x0000000c0d0e7389 */ /* 0x00006400000c000b */
[----:B01----:R-:W-:Y:S01]  /*2d1d0*/  ENDCOLLECTIVE ;  /* 0x000000000000791b */ /* 0x003fe20003800000 */
.L_x_10906:
[----:B------:R-:W-:-:S05]  /*2d1e0*/  @!P1 IADD3 R5, P3, R34, R5, RZ ;  /* 0x0000000522059210 */ /* 0x000fca0007f7e0ff */
[----:B------:R-:W-:Y:S02]  /*2d1f0*/  @!P1 IMAD.X R8, RZ, RZ, R4, P3 ;  /* 0x000000ffff089224 */ /* 0x000fe400018e0604 */
[----:B------:R-:W-:-:S03]  /*2d200*/  @!P1 IMAD.MOV.U32 R4, RZ, RZ, R5 ;  /* 0x000000ffff049224 */ /* 0x000fc600078e0005 */
[----:B------:R-:W-:Y:S01]  /*2d210*/  @!P1 MOV R5, R8 ;  /* 0x0000000800059202 */ /* 0x000fe20000000f00 */
[----:B------:R-:W-:-:S04]  /*2d220*/  IMAD.MOV.U32 R13, RZ, RZ, R0 ;  /* 0x000000ffff0d7224 */ /* 0x000fc800078e0000 */
        /* <DEDUP_REMOVED lines=10> */
.L_x_10907:
[----:B------:R-:W-:Y:S02]  /*2d2d0*/  IMAD.MOV.U32 R13, RZ, RZ, R2 ;  /* 0x000000ffff0d7224 */ /* 0x000fe400078e0002 */
[----:B------:R-:W-:Y:S02]  /*2d2e0*/  IMAD.MOV.U32 R12, RZ, RZ, 0x2 ;  /* 0x00000002ff0c7424 */ /* 0x000fe400078e00ff */
[----:B------:R-:W-:-:S07]  /*2d2f0*/  IMAD.MOV.U32 R6, RZ, RZ, R14 ;  /* 0x000000ffff067224 */ /* 0x000fce00078e000e */
[----:B------:R-:W-:Y:S05]  /*2d300*/  WARPSYNC.COLLECTIVE R15, `(.L_x_10908) ;  /* 0x000000000f087348 */ /* 0x000fea0003c00000 */
[----:B------:R0:W1:Y:S02]  /*2d310*/  SHFL.IDX P6, R14, R13, R12, R11 ;  /* 0x0000000c0d0e7389 */ /* 0x00006400000c000b */
[----:B01----:R-:W-:Y:S01]  /*2d320*/  ENDCOLLECTIVE ;  /* 0x000000000000791b */ /* 0x003fe20003800000 */
.L_x_10908:
[----:B------:R-:W-:-:S05]  /*2d330*/  @!P1 IADD3 R6, P3, R34, R6, RZ ;  /* 0x0000000622069210 */ /* 0x000fca0007f7e0ff */
[----:B------:R-:W-:Y:S02]  /*2d340*/  @!P1 IMAD.X R7, RZ, RZ, R4, P3 ;  /* 0x000000ffff079224 */ /* 0x000fe400018e0604 */
[----:B------:R-:W-:Y:S02]  /*2d350*/  @!P1 IMAD.MOV.U32 R4, RZ, RZ, R6 ;  /* 0x000000ffff049224 */ /* 0x000fe400078e0006 */
[----:B------:R-:W-:Y:S01]  /*2d360*/  @!P1 IMAD.MOV.U32 R5, RZ, RZ, R7 ;  /* 0x000000ffff059224 */ /* 0x000fe200078e0007 */
[----:B------:R-:W-:Y:S01]  /*2d370*/  MOV R13, R0 ;  /* 0x00000000000d7202 */ /* 0x000fe20000000f00 */
[----:B------:R-:W-:-:S03]  /*2d380*/  VIADD R6, R17, 0x60 ;  /* 0x0000006011067836 */ /* 0x000fc60000000000 */
        /* <DEDUP_REMOVED lines=10> */
.L_x_10909:
[----:B------:R-:W-:Y:S02]  /*2d430*/  IMAD.MOV.U32 R13, RZ, RZ, R2 ;  /* 0x000000ffff0d7224 */ /* 0x000fe400078e0002 */
[----:B------:R-:W-:Y:S02]  /*2d440*/  IMAD.MOV.U32 R12, RZ, RZ, 0x3 ;  /* 0x00000003ff0c7424 */ /* 0x000fe400078e00ff */
[----:B------:R-:W-:-:S07]  /*2d450*/  IMAD.MOV.U32 R5, RZ, RZ, R14 ;  /* 0x000000ffff057224 */ /* 0x000fce00078e000e */
[----:B------:R-:W-:Y:S05]  /*2d460*/  WARPSYNC.COLLECTIVE R15, `(.L_x_10910) ;  /* 0x000000000f087348 */ /* 0x000fea0003c00000 */
[----:B------:R0:W1:Y:S02]  /*2d470*/  SHFL.IDX P6, R14, R13, R12, R11 ;  /* 0x0000000c0d0e7389 */ /* 0x00006400000c000b */
[----:B01----:R-:W-:Y:S01]  /*2d480*/  ENDCOLLECTIVE ;  /* 0x000000000000791b */ /* 0x003fe20003800000 */
.L_x_10910:
        /* <DEDUP_REMOVED lines=16> */
.L_x_10911:
[----:B------:R-:W-:Y:S02]  /*2d590*/  IMAD.MOV.U32 R13, RZ, RZ, R2 ;  /* 0x000000ffff0d7224 */ /* 0x000fe400078e0002 */
[----:B------:R-:W-:Y:S02]  /*2d5a0*/  IMAD.MOV.U32 R12, RZ, RZ, 0x4 ;  /* 0x00000004ff0c7424 */ /* 0x000fe400078e00ff */
[----:B------:R-:W-:-:S07]  /*2d5b0*/  IMAD.MOV.U32 R5, RZ, RZ, R14 ;  /* 0x000000ffff057224 */ /* 0x000fce00078e000e */
[----:B------:R-:W-:Y:S05]  /*2d5c0*/  WARPSYNC.COLLECTIVE R15, `(.L_x_10912) ;  /* 0x000000000f087348 */ /* 0x000fea0003c00000 */
[----:B------:R0:W1:Y:S02]  /*2d5d0*/  SHFL.IDX P6, R14, R13, R12, R11 ;  /* 0x0000000c0d0e7389 */ /* 0x00006400000c000b */
[----:B01----:R-:W-:Y:S01]  /*2d5e0*/  ENDCOLLECTIVE ;  /* 0x000000000000791b */ /* 0x003fe20003800000 */
.L_x_10912:
        /* <DEDUP_REMOVED lines=16> */
.L_x_10913:
[----:B------:R-:W-:Y:S02]  /*2d6f0*/  IMAD.MOV.U32 R13, RZ, RZ, R2 ;  /* 0x000000ffff0d7224 */ /* 0x000fe400078e0002 */
[----:B------:R-:W-:Y:S02]  /*2d700*/  IMAD.MOV.U32 R12, RZ, RZ, 0x5 ;  /* 0x00000005ff0c7424 */ /* 0x000fe400078e00ff */
[----:B------:R-:W-:-:S07]  /*2d710*/  IMAD.MOV.U32 R5, RZ, RZ, R14 ;  /* 0x000000ffff057224 */ /* 0x000fce00078e000e */
[----:B------:R-:W-:Y:S05]  /*2d720*/  WARPSYNC.COLLECTIVE R15, `(.L_x_10914) ;  /* 0x000000000f087348 */ /* 0x000fea0003c00000 */
[----:B------:R0:W1:Y:S02]  /*2d730*/  SHFL.IDX P6, R14, R13, R12, R11 ;  /* 0x0000000c0d0e7389 */ /* 0x00006400000c000b */
[----:B01----:R-:W-:Y:S01]  /*2d740*/  ENDCOLLECTIVE ;  /* 0x000000000000791b */ /* 0x003fe20003800000 */
.L_x_10914:
        /* <DEDUP_REMOVED lines=16> */
.L_x_10915:
[----:B------:R-:W-:Y:S02]  /*2d850*/  IMAD.MOV.U32 R13, RZ, RZ, R2 ;  /* 0x000000ffff0d7224 */ /* 0x000fe400078e0002 */
[----:B------:R-:W-:Y:S02]  /*2d860*/  IMAD.MOV.U32 R12, RZ, RZ, 0x6 ;  /* 0x00000006ff0c7424 */ /* 0x000fe400078e00ff */
[----:B------:R-:W-:-:S07]  /*2d870*/  IMAD.MOV.U32 R5, RZ, RZ, R14 ;  /* 0x000000ffff057224 */ /* 0x000fce00078e000e */
[----:B------:R-:W-:Y:S05]  /*2d880*/  WARPSYNC.COLLECTIVE R15, `(.L_x_10916) ;  /* 0x000000000f087348 */ /* 0x000fea0003c00000 */
[----:B------:R0:W1:Y:S02]  /*2d890*/  SHFL.IDX P6, R14, R13, R12, R11 ;  /* 0x0000000c0d0e7389 */ /* 0x00006400000c000b */
[----:B01----:R-:W-:Y:S01]  /*2d8a0*/  ENDCOLLECTIVE ;  /* 0x000000000000791b */ /* 0x003fe20003800000 */
.L_x_10916:
[----:B------:R-:W-:-:S05]  /*2d8b0*/  @!P1 IADD3 R5, P2, R34, R5, RZ ;  /* 0x0000000522059210 */ /* 0x000fca0007f5e0ff */
[----:B------:R-:W-:Y:S01]  /*2d8c0*/  @!P1 IMAD.X R4, RZ, RZ, R4, P2 ;  /* 0x000000ffff049224 */ /* 0x000fe200010e0604 */
[----:B------:R-:W-:-:S04]  /*2d8d0*/  ISETP.GE.AND P2, PT, R6, R3, PT ;  /* 0x000000030600720c */ /* 0x000fc80003f46270 */
        /* <DEDUP_REMOVED lines=12> */
.L_x_10917:
[----:B------:R-:W-:Y:S02]  /*2d9a0*/  IMAD.MOV.U32 R13, RZ, RZ, R2 ;  /* 0x000000ffff0d7224 */ /* 0x000fe400078e0002 */
[----:B------:R-:W-:Y:S01]  /*2d9b0*/  IMAD.MOV.U32 R12, RZ, RZ, 0x7 ;  /* 0x00000007ff0c7424 */ /* 0x000fe200078e00ff */
[----:B------:R-:W-:-:S07]  /*2d9c0*/  MOV R5, R14 ;  /* 0x0000000e00057202 */ /* 0x000fce0000000f00 */
[----:B------:R-:W-:Y:S05]  /*2d9d0*/  WARPSYNC.COLLECTIVE R15, `(.L_x_10918) ;  /* 0x000000000f087348 */ /* 0x000fea0003c00000 */
[----:B------:R0:W1:Y:S02]  /*2d9e0*/  SHFL.IDX P6, R14, R13, R12, R11 ;  /* 0x0000000c0d0e7389 */ /* 0x00006400000c000b */
[----:B01----:R-:W-:Y:S01]  /*2d9f0*/  ENDCOLLECTIVE ;  /* 0x000000000000791b */ /* 0x003fe20003800000 */
.L_x_10918:
        /* <DEDUP_REMOVED lines=14> */
.L_x_10919:
[----:B------:R-:W-:Y:S01]  /*2dae0*/  IMAD.MOV.U32 R0, RZ, RZ, R14 ;  /* 0x000000ffff007224 */ /* 0x000fe200078e000e */
[----:B------:R-:W-:Y:S06]  /*2daf0*/  BRA `(.L_x_10920) ;  /* 0xffffff5c00947947 */ /* 0x000fec000383ffff */
.L_x_10616:
[----:B0-----:R0:W1:Y:S02]  /*2db00*/  SYNCS.PHASECHK.TRANS64.TRYWAIT P0, [R22+URZ+0x22820], R3 ;  /* 0x02282003160075a7 */ /* 0x001064000800017f */
[----:B-1----:R-:W-:Y:S05]  /*2db10*/  @!P0 NANOSLEEP.SYNCS 0x989680 ;  /* 0x009896800000895d */ /* 0x002fea0003900000 */
[----:B------:R-:W1:Y:S02]  /*2db20*/  @!P0 SYNCS.PHASECHK.TRANS64 P0, [R22+URZ+0x22820], R3 ;  /* 0x02282003160085a7 */ /* 0x000e64000800007f */
[----:B-1----:R-:W-:Y:S05]  /*2db30*/  @!P0 BRA `(.L_x_10616) ;  /* 0xfffffffc00f08947 */ /* 0x002fea000383ffff */
[----:B------:R-:W-:Y:S05]  /*2db40*/  BRA `(.L_x_10921) ;  /* 0xffffff5c00fc7947 */ /* 0x000fea000383ffff */
.L_x_10620:
[----:B0-----:R0:W1:Y:S02]  /*2db50*/  SYNCS.PHASECHK.TRANS64.TRYWAIT P0, [R0+URZ+0x22880], R31 ;  /* 0x0228801f000075a7 */ /* 0x001064000800017f */
[----:B-1----:R-:W-:Y:S05]  /*2db60*/  @!P0 NANOSLEEP.SYNCS 0x989680 ;  /* 0x009896800000895d */ /* 0x002fea0003900000 */
[----:B------:R-:W1:Y:S02]  /*2db70*/  @!P0 SYNCS.PHASECHK.TRANS64 P0, [R0+URZ+0x22880], R31 ;  /* 0x0228801f000085a7 */ /* 0x000e64000800007f */
[----:B-1----:R-:W-:Y:S05]  /*2db80*/  @!P0 BRA `(.L_x_10620) ;  /* 0xfffffffc00f08947 */ /* 0x002fea000383ffff */
[----:B------:R-:W-:Y:S05]  /*2db90*/  BRA `(.L_x_10922) ;  /* 0xffffff6400207947 */ /* 0x000fea000383ffff */
.L_x_10621:
        /* <DEDUP_REMOVED lines=8> */
.L_x_10924:
[----:B------:R-:W-:Y:S05]  /*2dc20*/  BSYNC B0 ;  /* 0x0000000000007941 */ /* 0x000fea0003800000 */
.L_x_10923:
[----:B------:R-:W-:Y:S01]  /*2dc30*/  IMAD.MOV.U32 R13, RZ, RZ, R4 ;  /* 0x000000ffff0d7224 */ /* 0x000fe200078e0004 */
[----:B------:R-:W-:Y:S01]  /*2dc40*/  MOV R12, RZ ;  /* 0x000000ff000c7202 */ /* 0x000fe20000000f00 */
[----:B------:R-:W-:Y:S02]  /*2dc50*/  IMAD.MOV.U32 R11, RZ, RZ, 0x181f ;  /* 0x0000181fff0b7424 */ /* 0x000fe400078e00ff */
[----:B------:R-:W-:Y:S02]  /*2dc60*/  IMAD.MOV.U32 R15, RZ, RZ, -0x1 ;  /* 0xffffffffff0f7424 */ /* 0x000fe400078e00ff */
[----:B------:R-:W-:Y:S02]  /*2dc70*/  IMAD.MOV.U32 R3, RZ, RZ, R14 ;  /* 0x000000ffff037224 */ /* 0x000fe400078e000e */
[----:B------:R-:W-:-:S07]  /*2dc80*/  IMAD.IADD R6, R22, 0x1, R6 ;  /* 0x0000000116067824 */ /* 0x000fce00078e0206 */
[----:B------:R-:W-:Y:S05]  /*2dc90*/  WARPSYNC.COLLECTIVE R15, `(.L_x_10925) ;  /* 0x000000000f087348 */ /* 0x000fea0003c00000 */
[----:B------:R0:W1:Y:S02]  /*2dca0*/  SHFL.IDX P6, R14, R13, R12, R11 ;  /* 0x0000000c0d0e7389 */ /* 0x00006400000c000b */
[----:B01----:R-:W-:Y:S01]  /*2dcb0*/  ENDCOLLECTIVE ;  /* 0x000000000000791b */ /* 0x003fe20003800000 */
.L_x_10925:
[----:B------:R-:W-:Y:S02]  /*2dcc0*/  IMAD.MOV.U32 R13, RZ, RZ, R5 ;  /* 0x000000ffff0d7224 */ /* 0x000fe400078e0005 */
[----:B------:R-:W-:Y:S02]  /*2dcd0*/  IMAD.MOV.U32 R12, RZ, RZ, 0x1 ;  /* 0x00000001ff0c7424 */ /* 0x000fe400078e00ff */
[----:B------:R-:W-:-:S07]  /*2dce0*/  IMAD.MOV.U32 R2, RZ, RZ, R14 ;  /* 0x000000ffff027224 */ /* 0x000fce00078e000e */
[----:B------:R-:W-:Y:S05]  /*2dcf0*/  WARPSYNC.COLLECTIVE R15, `(.L_x_10926) ;  /* 0x000000000f087348 */ /* 0x000fea0003c00000 */
[----:B------:R0:W1:Y:S02]  /*2dd00*/  SHFL.IDX P6, R14, R13, R12, R11 ;  /* 0x0000000c0d0e7389 */ /* 0x00006400000c000b */
[----:B01----:R-:W-:Y:S01]  /*2dd10*/  ENDCOLLECTIVE ;  /* 0x000000000000791b */ /* 0x003fe20003800000 */
.L_x_10926:
        /* <DEDUP_REMOVED lines=11> */
.L_x_10927:
[----:B------:R-:W-:Y:S02]  /*2ddd0*/  IMAD.MOV.U32 R13, RZ, RZ, R5 ;  /* 0x000000ffff0d7224 */ /* 0x000fe400078e0005 */
[----:B------:R-:W-:Y:S02]  /*2dde0*/  IMAD.MOV.U32 R12, RZ, RZ, 0x2 ;  /* 0x00000002ff0c7424 */ /* 0x000fe400078e00ff */
[----:B------:R-:W-:-:S05]  /*2ddf0*/  IMAD.MOV.U32 R11, RZ, RZ, R14 ;  /* 0x000000ffff0b7224 */ /* 0x000fca00078e000e */
[----:B------:R-:W-:Y:S02]  /*2de00*/  IADD3 R2, P0, R34, R11, RZ ;  /* 0x0000000b22027210 */ /* 0x000fe40007f1e0ff */
[----:B------:R-:W-:-:S03]  /*2de10*/  MOV R11, 0x181f ;  /* 0x0000181f000b7802 */ /* 0x000fc60000000f00 */
[----:B------:R-:W-:-:S08]  /*2de20*/  IMAD.X R3, RZ, RZ, R32, P0 ;  /* 0x000000ffff037224 */ /* 0x000fd000000e0620 */
[----:B------:R-:W-:Y:S05]  /*2de30*/  WARPSYNC.COLLECTIVE R15, `(.L_x_10928) ;  /* 0x000000000f087348 */ /* 0x000fea0003c00000 */
[----:B------:R0:W1:Y:S02]  /*2de40*/  SHFL.IDX P6, R14, R13, R12, R11 ;  /* 0x0000000c0d0e7389 */ /* 0x00006400000c000b */
[----:B01----:R-:W-:Y:S01]  /*2de50*/  ENDCOLLECTIVE ;  /* 0x000000000000791b */ /* 0x003fe20003800000 */
.L_x_10928:
        /* <DEDUP_REMOVED lines=9> */
.L_x_10929:
[----:B------:R-:W-:Y:S02]  /*2def0*/  IMAD.MOV.U32 R13, RZ, RZ, R5 ;  /* 0x000000ffff0d7224 */ /* 0x000fe400078e0005 */
[----:B------:R-:W-:Y:S02]  /*2df00*/  IMAD.MOV.U32 R12, RZ, RZ, 0x3 ;  /* 0x00000003ff0c7424 */ /* 0x000fe400078e00ff */
[----:B------:R-:W-:-:S07]  /*2df10*/  IMAD.MOV.U32 R2, RZ, RZ, R14 ;  /* 0x000000ffff027224 */ /* 0x000fce00078e000e */
[----:B------:R-:W-:Y:S05]  /*2df20*/  WARPSYNC.COLLECTIVE R15, `(.L_x_10930) ;  /* 0x000000000f087348 */ /* 0x000fea0003c00000 */
[----:B------:R0:W1:Y:S02]  /*2df30*/  SHFL.IDX P6, R14, R13, R12, R11 ;  /* 0x0000000c0d0e7389 */ /* 0x00006400000c000b */
[----:B01----:R-:W-:Y:S01]  /*2df40*/  ENDCOLLECTIVE ;  /* 0x000000000000791b */ /* 0x003fe20003800000 */
.L_x_10930:
        /* <DEDUP_REMOVED lines=11> */
.L_x_10931:
[----:B------:R-:W-:Y:S02]  /*2e000*/  IMAD.MOV.U32 R13, RZ, RZ, R5 ;  /* 0x000000ffff0d7224 */ /* 0x000fe400078e0005 */
[----:B------:R-:W-:Y:S02]  /*2e010*/  IMAD.MOV.U32 R12, RZ, RZ, 0x4 ;  /* 0x00000004ff0c7424 */ /* 0x000fe400078e00ff */
[----:B------:R-:W-:-:S07]  /*2e020*/  IMAD.MOV.U32 R2, RZ, RZ, R14 ;  /* 0x000000ffff027224 */ /* 0x000fce00078e000e */
[----:B------:R-:W-:Y:S05]  /*2e030*/  WARPSYNC.COLLECTIVE R15, `(.L_x_10932) ;  /* 0x000000000f087348 */ /* 0x000fea0003c00000 */
[----:B------:R0:W1:Y:S02]  /*2e040*/  SHFL.IDX P6, R14, R13, R12, R11 ;  /* 0x0000000c0d0e7389 */ /* 0x00006400000c000b */
[----:B01----:R-:W-:Y:S01]  /*2e050*/  ENDCOLLECTIVE ;  /* 0x000000000000791b */ /* 0x003fe20003800000 */
.L_x_10932:
        /* <DEDUP_REMOVED lines=11> */
.L_x_10933:
[----:B------:R-:W-:Y:S02]  /*2e110*/  IMAD.MOV.U32 R13, RZ, RZ, R5 ;  /* 0x000000ffff0d7224 */ /* 0x000fe400078e0005 */
[----:B------:R-:W-:Y:S02]  /*2e120*/  IMAD.MOV.U32 R12, RZ, RZ, 0x5 ;  /* 0x00000005ff0c7424 */ /* 0x000fe400078e00ff */
[----:B------:R-:W-:-:S07]  /*2e130*/  IMAD.MOV.U32 R2, RZ, RZ, R14 ;  /* 0x000000ffff027224 */ /* 0x000fce00078e000e */
[----:B------:R-:W-:Y:S05]  /*2e140*/  WARPSYNC.COLLECTIVE R15, `(.L_x_10934) ;  /* 0x000000000f087348 */ /* 0x000fea0003c00000 */
[----:B------:R0:W1:Y:S02]  /*2e150*/  SHFL.IDX P6, R14, R13, R12, R11 ;  /* 0x0000000c0d0e7389 */ /* 0x00006400000c000b */
[----:B01----:R-:W-:Y:S01]  /*2e160*/  ENDCOLLECTIVE ;  /* 0x000000000000791b */ /* 0x003fe20003800000 */
.L_x_10934:
        /* <DEDUP_REMOVED lines=11> */
.L_x_10935:
[----:B------:R-:W-:Y:S02]  /*2e220*/  IMAD.MOV.U32 R13, RZ, RZ, R5 ;  /* 0x000000ffff0d7224 */ /* 0x000fe400078e0005 */
[----:B------:R-:W-:Y:S02]  /*2e230*/  IMAD.MOV.U32 R12, RZ, RZ, 0x6 ;  /* 0x00000006ff0c7424 */ /* 0x000fe400078e00ff */
[----:B------:R-:W-:-:S07]  /*2e240*/  IMAD.MOV.U32 R2, RZ, RZ, R14 ;  /* 0x000000ffff027224 */ /* 0x000fce00078e000e */
[----:B------:R-:W-:Y:S05]  /*2e250*/  WARPSYNC.COLLECTIVE R15, `(.L_x_10936) ;  /* 0x000000000f087348 */ /* 0x000fea0003c00000 */
[----:B------:R0:W1:Y:S02]  /*2e260*/  SHFL.IDX P6, R14, R13, R12, R11 ;  /* 0x0000000c0d0e7389 */ /* 0x00006400000c000b */
[----:B01----:R-:W-:Y:S01]  /*2e270*/  ENDCOLLECTIVE ;  /* 0x000000000000791b */ /* 0x003fe20003800000 */
.L_x_10936:
        /* <DEDUP_REMOVED lines=11> */
.L_x_10937:
[----:B------:R-:W-:Y:S01]  /*2e330*/  MOV R13, R5 ;  /* 0x00000005000d7202 */ /* 0x000fe20000000f00 */
[----:B------:R-:W-:Y:S02]  /*2e340*/  IMAD.MOV.U32 R12, RZ, RZ, 0x7 ;  /* 0x00000007ff0c7424 */ /* 0x000fe400078e00ff */
[----:B------:R-:W-:-:S07]  /*2e350*/  IMAD.MOV.U32 R2, RZ, RZ, R14 ;  /* 0x000000ffff027224 */ /* 0x000fce00078e000e */
[----:B------:R-:W-:Y:S05]  /*2e360*/  WARPSYNC.COLLECTIVE R15, `(.L_x_10938) ;  /* 0x000000000f087348 */ /* 0x000fea0003c00000 */
[----:B------:R0:W1:Y:S02]  /*2e370*/  SHFL.IDX P6, R14, R13, R12, R11 ;  /* 0x0000000c0d0e7389 */ /* 0x00006400000c000b */
[----:B01----:R-:W-:Y:S01]  /*2e380*/  ENDCOLLECTIVE ;  /* 0x000000000000791b */ /* 0x003fe20003800000 */
.L_x_10938:
        /* <DEDUP_REMOVED lines=11> */
.L_x_10939:
        /* <DEDUP_REMOVED lines=9> */
.L_x_10940:
        /* <DEDUP_REMOVED lines=9> */
.L_x_10941:
[----:B------:R-:W-:Y:S01]  /*2e560*/  MOV R13, R20 ;  /* 0x00000014000d7202 */ /* 0x000fe20000000f00 */
[----:B------:R-:W-:Y:S02]  /*2e570*/  IMAD.MOV.U32 R12, RZ, RZ, 0x1 ;  /* 0x00000001ff0c7424 */ /* 0x000fe400078e00ff */
[----:B------:R-:W-:-:S07]  /*2e580*/  IMAD.MOV.U32 R5, RZ, RZ, R14 ;  /* 0x000000ffff057224 */ /* 0x000fce00078e000e */
[----:B------:R-:W-:Y:S05]  /*2e590*/  WARPSYNC.COLLECTIVE R15, `(.L_x_10942) ;  /* 0x000000000f087348 */ /* 0x000fea0003c00000 */
[----:B------:R0:W1:Y:S02]  /*2e5a0*/  SHFL.IDX P6, R14, R13, R12, R11 ;  /* 0x0000000c0d0e7389 */ /* 0x00006400000c000b */
[----:B01----:R-:W-:Y:S01]  /*2e5b0*/  ENDCOLLECTIVE ;  /* 0x000000000000791b */ /* 0x003fe20003800000 */
.L_x_10942:
        /* <DEDUP_REMOVED lines=11> */
.L_x_10943:
[----:B------:R-:W-:Y:S01]  /*2e670*/  IMAD.MOV.U32 R2, RZ, RZ, R14 ;  /* 0x000000ffff027224 */ /* 0x000fe200078e000e */
[----:B------:R-:W-:Y:S06]  /*2e680*/  BRA `(.L_x_10944) ;  /* 0xffffff5c00b87947 */ /* 0x000fec000383ffff */
.L_x_10626:
[----:B---3--:R3:W4:Y:S02]  /*2e690*/  SYNCS.PHASECHK.TRANS64.TRYWAIT P0, [R0+URZ+0x22840], R31 ;  /* 0x0228401f000075a7 */ /* 0x008724000800017f */
[----:B----4-:R-:W-:Y:S05]  /*2e6a0*/  @!P0 NANOSLEEP.SYNCS 0x989680 ;  /* 0x009896800000895d */ /* 0x010fea0003900000 */
[----:B------:R-:W4:Y:S02]  /*2e6b0*/  @!P0 SYNCS.PHASECHK.TRANS64 P0, [R0+URZ+0x22840], R31 ;  /* 0x0228401f000085a7 */ /* 0x000f24000800007f */
[----:B----4-:R-:W-:Y:S05]  /*2e6c0*/  @!P0 BRA `(.L_x_10626) ;  /* 0xfffffffc00f08947 */ /* 0x010fea000383ffff */
[----:B------:R-:W-:Y:S05]  /*2e6d0*/  BRA `(.L_x_10945) ;  /* 0xffffff6000087947 */ /* 0x000fea000383ffff */
.L_x_10627:
        /* <DEDUP_REMOVED lines=8> */
.L_x_10947:
[----:B------:R-:W-:Y:S05]  /*2e760*/  BSYNC B0 ;  /* 0x0000000000007941 */ /* 0x000fea0003800000 */
.L_x_10946:
        /* <DEDUP_REMOVED lines=8> */
.L_x_10948:
[----:B------:R-:W-:Y:S02]  /*2e7f0*/  IMAD.MOV.U32 R13, RZ, RZ, R5 ;  /* 0x000000ffff0d7224 */ /* 0x000fe400078e0005 */
[----:B------:R-:W-:Y:S01]  /*2e800*/  IMAD.MOV.U32 R12, RZ, RZ, 0x1 ;  /* 0x00000001ff0c7424 */ /* 0x000fe200078e00ff */
[----:B------:R-:W-:-:S07]  /*2e810*/  MOV R2, R14 ;  /* 0x0000000e00027202 */ /* 0x000fce0000000f00 */
[----:B------:R-:W-:Y:S05]  /*2e820*/  WARPSYNC.COLLECTIVE R15, `(.L_x_10949) ;  /* 0x000000000f087348 */ /* 0x000fea0003c00000 */
[----:B------:R0:W1:Y:S02]  /*2e830*/  SHFL.IDX P6, R14, R13, R12, R11 ;  /* 0x0000000c0d0e7389 */ /* 0x00006400000c000b */
[----:B01----:R-:W-:Y:S01]  /*2e840*/  ENDCOLLECTIVE ;  /* 0x000000000000791b */ /* 0x003fe20003800000 */
.L_x_10949:
        /* <DEDUP_REMOVED lines=11> */
.L_x_10950:
[----:B------:R-:W-:Y:S02]  /*2e900*/  IMAD.MOV.U32 R13, RZ, RZ, R5 ;  /* 0x000000ffff0d7224 */ /* 0x000fe400078e0005 */
[----:B------:R-:W-:Y:S02]  /*2e910*/  IMAD.MOV.U32 R12, RZ, RZ, 0x2 ;  /* 0x00000002ff0c7424 */ /* 0x000fe400078e00ff */
[----:B------:R-:W-:-:S07]  /*2e920*/  IMAD.MOV.U32 R10, RZ, RZ, R14 ;  /* 0x000000ffff0a7224 */ /* 0x000fce00078e000e */
[----:B------:R-:W-:Y:S05]  /*2e930*/  WARPSYNC.COLLECTIVE R15, `(.L_x_10951) ;  /* 0x000000000f087348 */ /* 0x000fea0003c00000 */
[----:B------:R0:W1:Y:S02]  /*2e940*/  SHFL.IDX P6, R14, R13, R12, R11 ;  /* 0x0000000c0d0e7389 */ /* 0x00006400000c000b */
[----:B01----:R-:W-:Y:S01]  /*2e950*/  ENDCOLLECTIVE ;  /* 0x000000000000791b */ /* 0x003fe20003800000 */
.L_x_10951:
        /* <DEDUP_REMOVED lines=11> */
.L_x_10952:
[----:B------:R-:W-:Y:S01]  /*2ea10*/  MOV R13, R5 ;  /* 0x00000005000d7202 */ /* 0x000fe20000000f00 */
[----:B------:R-:W-:Y:S02]  /*2ea20*/  IMAD.MOV.U32 R12, RZ, RZ, 0x3 ;  /* 0x00000003ff0c7424 */ /* 0x000fe400078e00ff */
[----:B------:R-:W-:-:S07]  /*2ea30*/  IMAD.MOV.U32 R2, RZ, RZ, R14 ;  /* 0x000000ffff027224 */ /* 0x000fce00078e000e */
[----:B------:R-:W-:Y:S05]  /*2ea40*/  WARPSYNC.COLLECTIVE R15, `(.L_x_10953) ;  /* 0x000000000f087348 */ /* 0x000fea0003c00000 */
[----:B------:R0:W1:Y:S02]  /*2ea50*/  SHFL.IDX P6, R14, R13, R12, R11 ;  /* 0x0000000c0d0e7389 */ /* 0x00006400000c000b */
[----:B01----:R-:W-:Y:S01]  /*2ea60*/  ENDCOLLECTIVE ;  /* 0x000000000000791b */ /* 0x003fe20003800000 */
.L_x_10953:
        /* <DEDUP_REMOVED lines=11> */
.L_x_10954:
[----:B------:R-:W-:Y:S02]  /*2eb20*/  IMAD.MOV.U32 R13, RZ, RZ, R5 ;  /* 0x000000ffff0d7224 */ /* 0x000fe400078e0005 */
[----:B------:R-:W-:Y:S02]  /*2eb30*/  IMAD.MOV.U32 R12, RZ, RZ, 0x4 ;  /* 0x00000004ff0c7424 */ /* 0x000fe400078e00ff */
[----:B------:R-:W-:-:S07]  /*2eb40*/  IMAD.MOV.U32 R2, RZ, RZ, R14 ;  /* 0x000000ffff027224 */ /* 0x000fce00078e000e */
[----:B------:R-:W-:Y:S05]  /*2eb50*/  WARPSYNC.COLLECTIVE R15, `(.L_x_10955) ;  /* 0x000000000f087348 */ /* 0x000fea0003c00000 */
[----:B------:R0:W1:Y:S02]  /*2eb60*/  SHFL.IDX P6, R14, R13, R12, R11 ;  /* 0x0000000c0d0e7389 */ /* 0x00006400000c000b */
[----:B01----:R-:W-:Y:S01]  /*2eb70*/  ENDCOLLECTIVE ;  /* 0x000000000000791b */ /* 0x003fe20003800000 */
.L_x_10955:
        /* <DEDUP_REMOVED lines=11> */
.L_x_10956:
[----:B------:R-:W-:Y:S02]  /*2ec30*/  IMAD.MOV.U32 R13, RZ, RZ, R5 ;  /* 0x000000ffff0d7224 */ /* 0x000fe400078e0005 */
[----:B------:R-:W-:Y:S02]  /*2ec40*/  IMAD.MOV.U32 R12, RZ, RZ, 0x5 ;  /* 0x00000005ff0c7424 */ /* 0x000fe400078e00ff */
[----:B------:R-:W-:-:S07]  /*2ec50*/  IMAD.MOV.U32 R2, RZ, RZ, R14 ;  /* 0x000000ffff027224 */ /* 0x000fce00078e000e */
[----:B------:R-:W-:Y:S05]  /*2ec60*/  WARPSYNC.COLLECTIVE R15, `(.L_x_10957) ;  /* 0x000000000f087348 */ /* 0x000fea0003c00000 */
[----:B------:R0:W1:Y:S02]  /*2ec70*/  SHFL.IDX P6, R14, R13, R12, R11 ;  /* 0x0000000c0d0e7389 */ /* 0x00006400000c000b */
[----:B01----:R-:W-:Y:S01]  /*2ec80*/  ENDCOLLECTIVE ;  /* 0x000000000000791b */ /* 0x003fe20003800000 */
.L_x_10957:
        /* <DEDUP_REMOVED lines=11> */
.L_x_10958:
[----:B------:R-:W-:Y:S02]  /*2ed40*/  IMAD.MOV.U32 R13, RZ, RZ, R5 ;  /* 0x000000ffff0d7224 */ /* 0x000fe400078e0005 */
[----:B------:R-:W-:Y:S02]  /*2ed50*/  IMAD.MOV.U32 R12, RZ, RZ, 0x6 ;  /* 0x00000006ff0c7424 */ /* 0x000fe400078e00ff */
[----:B------:R-:W-:-:S07]  /*2ed60*/  IMAD.MOV.U32 R2, RZ, RZ, R14 ;  /* 0x000000ffff027224 */ /* 0x000fce00078e000e */
[----:B------:R-:W-:Y:S05]  /*2ed70*/  WARPSYNC.COLLECTIVE R15, `(.L_x_10959) ;  /* 0x000000000f087348 */ /* 0x000fea0003c00000 */
[----:B------:R0:W1:Y:S02]  /*2ed80*/  SHFL.IDX P6, R14, R13, R12, R11 ;  /* 0x0000000c0d0e7389 */ /* 0x00006400000c000b */
[----:B01----:R-:W-:Y:S01]  /*2ed90*/  ENDCOLLECTIVE ;  /* 0x000000000000791b */ /* 0x003fe20003800000 */
.L_x_10959:
        /* <DEDUP_REMOVED lines=11> */
.L_x_10960:
[----:B------:R-:W-:Y:S02]  /*2ee50*/  IMAD.MOV.U32 R13, RZ, RZ, R5 ;  /* 0x000000ffff0d7224 */ /* 0x000fe400078e0005 */
[----:B------:R-:W-:Y:S02]  /*2ee60*/  IMAD.MOV.U32 R12, RZ, RZ, 0x7 ;  /* 0x00000007ff0c7424 */ /* 0x000fe400078e00ff */
[----:B------:R-:W-:-:S07]  /*2ee70*/  IMAD.MOV.U32 R2, RZ, RZ, R14 ;  /* 0x000000ffff027224 */ /* 0x000fce00078e000e */
[----:B------:R-:W-:Y:S05]  /*2ee80*/  WARPSYNC.COLLECTIVE R15, `(.L_x_10961) ;  /* 0x000000000f087348 */ /* 0x000fea0003c00000 */
[----:B------:R0:W1:Y:S02]  /*2ee90*/  SHFL.IDX P6, R14, R13, R12, R11 ;  /* 0x0000000c0d0e7389 */ /* 0x00006400000c000b */
[----:B01----:R-:W-:Y:S01]  /*2eea0*/  ENDCOLLECTIVE ;  /* 0x000000000000791b */ /* 0x003fe20003800000 */
.L_x_10961:
[----:B------:R-:W-:Y:S01]  /*2eeb0*/  IMAD.MOV.U32 R13, RZ, RZ, R4 ;  /* 0x000000ffff0d7224 */ /* 0x000fe200078e0004 */
[----:B------:R-:W-:-:S04]  /*2eec0*/  IADD3 R4, P0, R34, R2, RZ ;  /* 0x0000000222047210 */ /* 0x000fc80007f1e0ff */
[----:B------:R-:W-:Y:S01]  /*2eed0*/  IADD3.X R5, RZ, R9, RZ, P0, !PT ;  /* 0x00000009ff057210 */ /* 0x000fe200007fe4ff */
[----:B------:R-:W-:-:S04]  /*2eee0*/  IMAD.MOV.U32 R3, RZ, RZ, R14 ;  /* 0x000000ffff037224 */ /* 0x000fc800078e000e */
[----:B------:R-:W-:Y:S01]  /*2eef0*/  @!PT LDS RZ, [RZ] ;  /* 0x00000000fffff984 */ /* 0x000fe20000000800 */
[----:B------:R-:W-:Y:S01]  /*2ef00*/  @!PT LDS RZ, [RZ] ;  /* 0x00000000fffff984 */ /* 0x000fe20000000800 */
[----:B------:R-:W-:Y:S01]  /*2ef10*/  @!PT LDS RZ, [RZ] ;  /* 0x00000000fffff984 */ /* 0x000fe20000000800 */
[----:B------:R0:W-:Y:S04]  /*2ef20*/  LDGSTS.E.BYPASS.LTC128B.128 [R6+0x1b400], desc[UR60][R4.64], !P2 ;  /* 0x1b40000004067fae */ /* 0x0001e8000d101d7c */
[----:B0-----:R-:W-:Y:S05]  /*2ef30*/  WARPSYNC.COLLECTIVE R15, `(.L_x_10962) ;  /* 0x000000000f087348 */ /* 0x001fea0003c00000 */
[----:B------:R1:W2:Y:S02]  /*2ef40*/  SHFL.IDX P6, R14, R13, R12, R11 ;  /* 0x0000000c0d0e7389 */ /* 0x0002a400000c000b */
[----:B012---:R-:W-:Y:S01]  /*2ef50*/  ENDCOLLECTIVE ;  /* 0x000000000000791b */ /* 0x007fe20003800000 */
.L_x_10962:
[----:B------:R-:W-:Y:S02]  /*2ef60*/  IMAD.MOV.U32 R13, RZ, RZ, R8 ;  /* 0x000000ffff0d7224 */ /* 0x000fe400078e0008 */
[----:B------:R-:W-:Y:S02]  /*2ef70*/  IMAD.MOV.U32 R12, RZ, RZ, RZ ;  /* 0x000000ffff0c7224 */ /* 0x000fe400078e00ff */
[----:B------:R-:W-:-:S07]  /*2ef80*/  IMAD.MOV.U32 R10, RZ, RZ, R14 ;  /* 0x000000ffff0a7224 */ /* 0x000fce00078e000e */
[----:B------:R-:W-:Y:S05]  /*2ef90*/  WARPSYNC.COLLECTIVE R15, `(.L_x_10963) ;  /* 0x000000000f087348 */ /* 0x000fea0003c00000 */
[----:B------:R0:W1:Y:S02]  /*2efa0*/  SHFL.IDX P6, R14, R13, R12, R11 ;  /* 0x0000000c0d0e7389 */ /* 0x00006400000c000b */
[----:B01----:R-:W-:Y:S01]  /*2efb0*/  ENDCOLLECTIVE ;  /* 0x000000000000791b */ /* 0x003fe20003800000 */
.L_x_10963:
        /* <DEDUP_REMOVED lines=11> */
.L_x_10964:
[----:B------:R-:W-:Y:S02]  /*2f070*/  IMAD.MOV.U32 R13, RZ, RZ, R8 ;  /* 0x000000ffff0d7224 */ /* 0x000fe400078e0008 */
[----:B------:R-:W-:Y:S02]  /*2f080*/  IMAD.MOV.U32 R12, RZ, RZ, 0x1 ;  /* 0x00000001ff0c7424 */ /* 0x000fe400078e00ff */
[----:B------:R-:W-:-:S07]  /*2f090*/  IMAD.MOV.U32 R5, RZ, RZ, R14 ;  /* 0x000000ffff057224 */ /* 0x000fce00078e000e */
[----:B------:R-:W-:Y:S05]  /*2f0a0*/  WARPSYNC.COLLECTIVE R15, `(.L_x_10965) ;  /* 0x000000000f087348 */ /* 0x000fea0003c00000 */
[----:B------:R0:W1:Y:S02]  /*2f0b0*/  SHFL.IDX P6, R14, R13, R12, R11 ;  /* 0x0000000c0d0e7389 */ /* 0x00006400000c000b */
[----:B01----:R-:W-:Y:S01]  /*2f0c0*/  ENDCOLLECTIVE ;  /* 0x000000000000791b */ /* 0x003fe20003800000 */
.L_x_10965:
        /* <DEDUP_REMOVED lines=11> */
.L_x_10966:
[----:B------:R-:W-:Y:S01]  /*2f180*/  IMAD.MOV.U32 R2, RZ, RZ, R14 ;  /* 0x000000ffff027224 */ /* 0x000fe200078e000e */
[----:B------:R-:W-:Y:S06]  /*2f190*/  BRA `(.L_x_10967) ;  /* 0xffffff5800987947 */ /* 0x000fec000383ffff */
.L_x_10632:
[----:B-1----:R1:W2:Y:S02]  /*2f1a0*/  SYNCS.PHASECHK.TRANS64.TRYWAIT P2, [R2+URZ+0x22870], R0 ;  /* 0x02287000020075a7 */ /* 0x0022a4000804017f */
[----:B--2---:R-:W-:Y:S05]  /*2f1b0*/  @!P2 NANOSLEEP.SYNCS 0x989680 ;  /* 0x009896800000a95d */ /* 0x004fea0003900000 */
[----:B------:R-:W2:Y:S02]  /*2f1c0*/  @!P2 SYNCS.PHASECHK.TRANS64 P2, [R2+URZ+0x22870], R0 ;  /* 0x022870000200a5a7 */ /* 0x000ea4000804007f */
[----:B--2---:R-:W-:Y:S05]  /*2f1d0*/  @!P2 BRA `(.L_x_10632) ;  /* 0xfffffffc00f0a947 */ /* 0x004fea000383ffff */
[----:B------:R-:W-:Y:S05]  /*2f1e0*/  BRA `(.L_x_10968) ;  /* 0xffffff5800fc7947 */ /* 0x000fea000383ffff */
.L_x_10634:
[----:B-1----:R1:W2:Y:S02]  /*2f1f0*/  SYNCS.PHASECHK.TRANS64.TRYWAIT P2, [R2+URZ+0x22860], R3 ;  /* 0x02286003020075a7 */ /* 0x0022a4000804017f */
[----:B--2---:R-:W-:Y:S05]  /*2f200*/  @!P2 NANOSLEEP.SYNCS 0x989680 ;  /* 0x009896800000a95d */ /* 0x004fea0003900000 */
[----:B------:R-:W2:Y:S02]  /*2f210*/  @!P2 SYNCS.PHASECHK.TRANS64 P2, [R2+URZ+0x22860], R3 ;  /* 0x022860030200a5a7 */ /* 0x000ea4000804007f */
[----:B--2---:R-:W-:Y:S05]  /*2f220*/  @!P2 BRA `(.L_x_10634) ;  /* 0xfffffffc00f0a947 */ /* 0x004fea000383ffff */
[----:B------:R-:W-:Y:S05]  /*2f230*/  BRA `(.L_x_10969) ;  /* 0xffffff5c000c7947 */ /* 0x000fea000383ffff */
.L_x_10642:
[----:B0-----:R0:W1:Y:S02]  /*2f240*/  SYNCS.PHASECHK.TRANS64.TRYWAIT P1, [R0+URZ+0x22870], R3 ;  /* 0x02287003000075a7 */ /* 0x001064000802017f */
[----:B-1----:R-:W-:Y:S05]  /*2f250*/  @!P1 NANOSLEEP.SYNCS 0x989680 ;  /* 0x009896800000995d */ /* 0x002fea0003900000 */
[----:B------:R-:W1:Y:S02]  /*2f260*/  @!P1 SYNCS.PHASECHK.TRANS64 P1, [R0+URZ+0x22870], R3 ;  /* 0x02287003000095a7 */ /* 0x000e64000802007f */
[----:B-1----:R-:W-:Y:S05]  /*2f270*/  @!P1 BRA `(.L_x_10642) ;  /* 0xfffffffc00f09947 */ /* 0x002fea000383ffff */
[----:B------:R-:W-:Y:S05]  /*2f280*/  BRA `(.L_x_10970) ;  /* 0xffffff6400447947 */ /* 0x000fea000383ffff */
.L_x_10644:
[----:B0-----:R0:W1:Y:S02]  /*2f290*/  SYNCS.PHASECHK.TRANS64.TRYWAIT P1, [R0+URZ+0x22860], R3 ;  /* 0x02286003000075a7 */ /* 0x001064000802017f */
[----:B-1----:R-:W-:Y:S05]  /*2f2a0*/  @!P1 NANOSLEEP.SYNCS 0x989680 ;  /* 0x009896800000995d */ /* 0x002fea0003900000 */
[----:B------:R-:W1:Y:S02]  /*2f2b0*/  @!P1 SYNCS.PHASECHK.TRANS64 P1, [R0+URZ+0x22860], R3 ;  /* 0x02286003000095a7 */ /* 0x000e64000802007f */
[----:B-1----:R-:W-:Y:S05]  /*2f2c0*/  @!P1 BRA `(.L_x_10644) ;  /* 0xfffffffc00f09947 */ /* 0x002fea000383ffff */
[----:B------:R-:W-:Y:S05]  /*2f2d0*/  BRA `(.L_x_10971) ;  /* 0xffffff6400547947 */ /* 0x000fea000383ffff */
.L_x_10649:
[----:B------:R-:W-:Y:S01]  /*2f2e0*/  BSSY B0, `(.L_x_10972) ;  /* 0x0000008000007945 */ /* 0x000fe20003800000 */
[----:B------:R-:W-:Y:S01]  /*2f2f0*/  IMAD.MOV.U32 R13, RZ, RZ, R16 ;  /* 0x000000ffff0d7224 */ /* 0x000fe200078e0010 */
[----:B------:R-:W-:Y:S01]  /*2f300*/  MOV R12, RZ ;  /* 0x000000ff000c7202 */ /* 0x000fe20000000f00 */
[----:B------:R-:W-:Y:S02]  /*2f310*/  IMAD.MOV.U32 R11, RZ, RZ, 0x1f ;  /* 0x0000001fff0b7424 */ /* 0x000fe400078e00ff */
[----:B------:R-:W-:-:S07]  /*2f320*/  IMAD.MOV.U32 R15, RZ, RZ, -0x1 ;  /* 0xffffffffff0f7424 */ /* 0x000fce00078e00ff */
[----:B0123-5:R-:W-:Y:S05]  /*2f330*/  WARPSYNC.COLLECTIVE R15, `(.L_x_10973) ;  /* 0x000000000f087348 */ /* 0x02ffea0003c00000 */
[----:B------:R4:W0:Y:S02]  /*2f340*/  SHFL.IDX P6, R14, R13, R12, R11 ;  /* 0x0000000c0d0e7389 */ /* 0x00082400000c000b */
[----:B012345:R-:W-:Y:S01]  /*2f350*/  ENDCOLLECTIVE ;  /* 0x000000000000791b */ /* 0x03ffe20003800000 */
.L_x_10973:
[----:B------:R-:W-:Y:S05]  /*2f360*/  BSYNC B0 ;  /* 0x0000000000007941 */ /* 0x000fea0003800000 */
.L_x_10972:
        /* <DEDUP_REMOVED lines=9> */
.L_x_10974:
        /* <DEDUP_REMOVED lines=23> */
.L_x_10975:
[----:B------:R-:W-:Y:S01]  /*2f570*/  IMAD.MOV.U32 R12, RZ, RZ, 0x2 ;  /* 0x00000002ff0c7424 */ /* 0x000fe200078e00ff */
[----:B------:R-:W-:-:S04]  /*2f580*/  SEL R4, R14, RZ, P1 ;  /* 0x000000ff0e047207 */ /* 0x000fc80000800000 */
[----:B------:R-:W-:-:S05]  /*2f590*/  IADD3 R4, R13, R4, RZ ;  /* 0x000000040d047210 */ /* 0x000fca0007ffe0ff */
[----:B------:R-:W-:-:S07]  /*2f5a0*/  IMAD.MOV.U32 R13, RZ, RZ, R4 ;  /* 0x000000ffff0d7224 */ /* 0x000fce00078e0004 */
[----:B------:R-:W-:Y:S05]  /*2f5b0*/  WARPSYNC.COLLECTIVE R15, `(.L_x_10976) ;  /* 0x000000000f087348 */ /* 0x000fea0003c00000 */
[----:B------:R0:W1:Y:S02]  /*2f5c0*/  SHFL.UP P6, R14, R13, R12, R11 ;  /* 0x0400000c0d0e7389 */ /* 0x00006400000c000b */
[----:B01----:R-:W-:Y:S01]  /*2f5d0*/  ENDCOLLECTIVE ;  /* 0x000000000000791b */ /* 0x003fe20003800000 */
.L_x_10976:
[----:B------:R-:W-:Y:S01]  /*2f5e0*/  IMAD.MOV.U32 R12, RZ, RZ, 0x4 ;  /* 0x00000004ff0c7424 */ /* 0x000fe200078e00ff */
[----:B------:R-:W-:-:S05]  /*2f5f0*/  SEL R3, R14, RZ, P2 ;  /* 0x000000ff0e037207 */ /* 0x000fca0001000000 */
[----:B------:R-:W-:-:S04]  /*2f600*/  IMAD.IADD R2, R4, 0x1, R3 ;  /* 0x0000000104027824 */ /* 0x000fc800078e0203 */
[----:B------:R-:W-:-:S07]  /*2f610*/  IMAD.MOV.U32 R13, RZ, RZ, R2 ;  /* 0x000000ffff0d7224 */ /* 0x000fce00078e0002 */
[----:B------:R-:W-:Y:S05]  /*2f620*/  WARPSYNC.COLLECTIVE R15, `(.L_x_10977) ;  /* 0x000000000f087348 */ /* 0x000fea0003c00000 */
[----:B------:R0:W1:Y:S02]  /*2f630*/  SHFL.UP P6, R14, R13, R12, R11 ;  /* 0x0400000c0d0e7389 */ /* 0x00006400000c000b */
[----:B01----:R-:W-:Y:S01]  /*2f640*/  ENDCOLLECTIVE ;  /* 0x000000000000791b */ /* 0x003fe20003800000 */
.L_x_10977:
[----:B------:R-:W-:Y:S01]  /*2f650*/  IMAD.MOV.U32 R12, RZ, RZ, 0x8 ;  /* 0x00000008ff0c7424 */ /* 0x000fe200078e00ff */
[----:B------:R-:W-:-:S05]  /*2f660*/  SEL R3, R14, RZ, P3 ;  /* 0x000000ff0e037207 */ /* 0x000fca0001800000 */
[----:B------:R-:W-:-:S04]  /*2f670*/  IMAD.IADD R3, R2, 0x1, R3 ;  /* 0x0000000102037824 */ /* 0x000fc800078e0203 */
[----:B------:R-:W-:-:S07]  /*2f680*/  IMAD.MOV.U32 R13, RZ, RZ, R3 ;  /* 0x000000ffff0d7224 */ /* 0x000fce00078e0003 */
[----:B------:R-:W-:Y:S05]  /*2f690*/  WARPSYNC.COLLECTIVE R15, `(.L_x_10978) ;  /* 0x000000000f087348 */ /* 0x000fea0003c00000 */
[----:B------:R0:W1:Y:S02]  /*2f6a0*/  SHFL.UP P6, R14, R13, R12, R11 ;  /* 0x0400000c0d0e7389 */ /* 0x00006400000c000b */
[----:B01----:R-:W-:Y:S01]  /*2f6b0*/  ENDCOLLECTIVE ;  /* 0x000000000000791b */ /* 0x003fe20003800000 */
.L_x_10978:
[----:B------:R-:W-:Y:S01]  /*2f6c0*/  IMAD.MOV.U32 R12, RZ, RZ, 0x10 ;  /* 0x00000010ff0c7424 */ /* 0x000fe200078e00ff */
[----:B------:R-:W-:-:S05]  /*2f6d0*/  SEL R4, R14, RZ, P4 ;  /* 0x000000ff0e047207 */ /* 0x000fca0002000000 */
[----:B------:R-:W-:-:S04]  /*2f6e0*/  IMAD.IADD R4, R3, 0x1, R4 ;  /* 0x0000000103047824 */ /* 0x000fc800078e0204 */
[----:B------:R-:W-:-:S07]  /*2f6f0*/  IMAD.MOV.U32 R13, RZ, RZ, R4 ;  /* 0x000000ffff0d7224 */ /* 0x000fce00078e0004 */
[----:B------:R-:W-:Y:S05]  /*2f700*/  WARPSYNC.COLLECTIVE R15, `(.L_x_10979) ;  /* 0x000000000f087348 */ /* 0x000fea0003c00000 */
[----:B------:R0:W1:Y:S02]  /*2f710*/  SHFL.UP P6, R14, R13, R12, R11 ;  /* 0x0400000c0d0e7389 */ /* 0x00006400000c000b */
[----:B01----:R-:W-:Y:S01]  /*2f720*/  ENDCOLLECTIVE ;  /* 0x000000000000791b */ /* 0x003fe20003800000 */
.L_x_10979:
        /* <DEDUP_REMOVED lines=8> */
.L_x_10980:
[----:B------:R-:W-:Y:S05]  /*2f7b0*/  BRA `(.L_x_10981) ;  /* 0xffffff6800e87947 */ /* 0x000fea000383ffff */
.L_x_10652:
[----:B------:R-:W-:Y:S01]  /*2f7c0*/  BSSY B0, `(.L_x_10982) ;  /* 0x0000007000007945 */ /* 0x000fe20003800000 */
[----:B------:R-:W-:Y:S02]  /*2f7d0*/  IMAD.MOV.U32 R12, RZ, RZ, 0x1 ;  /* 0x00000001ff0c7424 */ /* 0x000fe400078e00ff */
[----:B------:R-:W-:Y:S02]  /*2f7e0*/  IMAD.MOV.U32 R11, RZ, RZ, RZ ;  /* 0x000000ffff0b7224 */ /* 0x000fe400078e00ff */
[----:B------:R-:W-:-:S07]  /*2f7f0*/  IMAD.MOV.U32 R15, RZ, RZ, -0x1 ;  /* 0xffffffffff0f7424 */ /* 0x000fce00078e00ff */
[----:B-1---5:R-:W-:Y:S05]  /*2f800*/  WARPSYNC.COLLECTIVE R15, `(.L_x_10983) ;  /* 0x000000000f087348 */ /* 0x022fea0003c00000 */
[----:B------:R0:W2:Y:S02]  /*2f810*/  SHFL.UP P6, R14, R13, R12, R11 ;  /* 0x0400000c0d0e7389 */ /* 0x0000a400000c000b */
[----:B012--5:R-:W-:Y:S01]  /*2f820*/  ENDCOLLECTIVE ;  /* 0x000000000000791b */ /* 0x027fe20003800000 */
.L_x_10983:
[----:B------:R-:W-:Y:S05]  /*2f830*/  BSYNC B0 ;  /* 0x0000000000007941 */ /* 0x000fea0003800000 */
.L_x_10982:
        /* <DEDUP_REMOVED lines=8> */
.L_x_10984:
[----:B------:R-:W-:Y:S01]  /*2f8c0*/  IMAD.MOV.U32 R12, RZ, RZ, 0x4 ;  /* 0x00000004ff0c7424 */ /* 0x000fe200078e00ff */
[----:B------:R-:W-:-:S05]  /*2f8d0*/  SEL R14, R14, RZ, P2 ;  /* 0x000000ff0e0e7207 */ /* 0x000fca0001000000 */
[----:B------:R-:W-:-:S04]  /*2f8e0*/  IMAD.IADD R3, R13, 0x1, R14 ;  /* 0x000000010d037824 */ /* 0x000fc800078e020e */
[----:B------:R-:W-:-:S07]  /*2f8f0*/  IMAD.MOV.U32 R13, RZ, RZ, R3 ;  /* 0x000000ffff0d7224 */ /* 0x000fce00078e0003 */
[----:B------:R-:W-:Y:S05]  /*2f900*/  WARPSYNC.COLLECTIVE R15, `(.L_x_10985) ;  /* 0x000000000f087348 */ /* 0x000fea0003c00000 */
[----:B------:R0:W1:Y:S02]  /*2f910*/  SHFL.UP P6, R14, R13, R12, R11 ;  /* 0x0400000c0d0e7389 */ /* 0x00006400000c000b */
[----:B01----:R-:W-:Y:S01]  /*2f920*/  ENDCOLLECTIVE ;  /* 0x000000000000791b */ /* 0x003fe20003800000 */
.L_x_10985:
[----:B------:R-:W-:Y:S02]  /*2f930*/  MOV R12, 0x8 ;  /* 0x00000008000c7802 */ /* 0x000fe40000000f00 */
[----:B------:R-:W-:-:S05]  /*2f940*/  SEL R4, R14, RZ, P3 ;  /* 0x000000ff0e047207 */ /* 0x000fca0001800000 */
[----:B------:R-:W-:-:S04]  /*2f950*/  IMAD.IADD R4, R3, 0x1, R4 ;  /* 0x0000000103047824 */ /* 0x000fc800078e0204 */
[----:B------:R-:W-:-:S07]  /*2f960*/  IMAD.MOV.U32 R13, RZ, RZ, R4 ;  /* 0x000000ffff0d7224 */ /* 0x000fce00078e0004 */
[----:B------:R-:W-:Y:S05]  /*2f970*/  WARPSYNC.COLLECTIVE R15, `(.L_x_10986) ;  /* 0x000000000f087348 */ /* 0x000fea0003c00000 */
[----:B------:R0:W1:Y:S02]  /*2f980*/  SHFL.UP P6, R14, R13, R12, R11 ;  /* 0x0400000c0d0e7389 */ /* 0x00006400000c000b */
[----:B01----:R-:W-:Y:S01]  /*2f990*/  ENDCOLLECTIVE ;  /* 0x000000000000791b */ /* 0x003fe20003800000 */
.L_x_10986:
[----:B------:R-:W-:Y:S01]  /*2f9a0*/  IMAD.MOV.U32 R12, RZ, RZ, 0x10 ;  /* 0x00000010ff0c7424 */ /* 0x000fe200078e00ff */
[----:B------:R-:W-:-:S05]  /*2f9b0*/  SEL R7, R14, RZ, P4 ;  /* 0x000000ff0e077207 */ /* 0x000fca0002000000 */
[----:B------:R-:W-:-:S04]  /*2f9c0*/  IMAD.IADD R7, R4, 0x1, R7 ;  /* 0x0000000104077824 */ /* 0x000fc800078e0207 */
[----:B------:R-:W-:-:S07]  /*2f9d0*/  IMAD.MOV.U32 R13, RZ, RZ, R7 ;  /* 0x000000ffff0d7224 */ /* 0x000fce00078e0007 */
[----:B------:R-:W-:Y:S05]  /*2f9e0*/  WARPSYNC.COLLECTIVE R15, `(.L_x_10987) ;  /* 0x000000000f087348 */ /* 0x000fea0003c00000 */
[----:B------:R0:W1:Y:S02]  /*2f9f0*/  SHFL.UP P6, R14, R13, R12, R11 ;  /* 0x0400000c0d0e7389 */ /* 0x00006400000c000b */
[----:B01----:R-:W-:Y:S01]  /*2fa00*/  ENDCOLLECTIVE ;  /* 0x000000000000791b */ /* 0x003fe20003800000 */
.L_x_10987:
        /* <DEDUP_REMOVED lines=8> */
.L_x_10988:
[----:B------:R-:W-:Y:S05]  /*2fa90*/  BRA `(.L_x_10989) ;  /* 0xffffff6800d47947 */ /* 0x000fea000383ffff */
.L_x_10654:
[----:B------:R-:W-:Y:S01]  /*2faa0*/  BSSY B0, `(.L_x_10990) ;  /* 0x0000006000007945 */ /* 0x000fe20003800000 */
[----:B------:R-:W-:Y:S01]  /*2fab0*/  PLOP3.LUT P6, PT, P6, PT, PT, 0x8, 0x0 ;  /* 0x000000000000781c */ /* 0x000fe200037ce170 */
[----:B------:R-:W-:-:S12]  /*2fac0*/  IMAD.MOV.U32 R15, RZ, RZ, -0x1 ;  /* 0xffffffffff0f7424 */ /* 0x000fd800078e00ff */
[----:B01---5:R-:W-:Y:S05]  /*2fad0*/  WARPSYNC.COLLECTIVE R15, `(.L_x_10991) ;  /* 0x000000000f087348 */ /* 0x023fea0003c00000 */
[----:B------:R-:W-:Y:S01]  /*2fae0*/  VOTE.ANY R14, PT, P6 ;  /* 0x00000000000e7806 */ /* 0x000fe200030e0100 */
[----:B01---5:R-:W-:Y:S06]  /*2faf0*/  ENDCOLLECTIVE ;  /* 0x000000000000791b */ /* 0x023fec0003800000 */
.L_x_10991:
[----:B------:R-:W-:Y:S05]  /*2fb00*/  BSYNC B0 ;  /* 0x0000000000007941 */ /* 0x000fea0003800000 */
.L_x_10990:
        /* <DEDUP_REMOVED lines=10> */
.L_x_10992:
[----:B------:R-:W-:Y:S01]  /*2fbb0*/  IMAD.MOV.U32 R13, RZ, RZ, R5 ;  /* 0x000000ffff0d7224 */ /* 0x000fe200078e0005 */
[----:B------:R-:W-:-:S07]  /*2fbc0*/  MOV R17, R14 ;  /* 0x0000000e00117202 */ /* 0x000fce0000000f00 */
[----:B------:R-:W-:Y:S05]  /*2fbd0*/  WARPSYNC.COLLECTIVE R15, `(.L_x_10993) ;  /* 0x000000000f087348 */ /* 0x000fea0003c00000 */
[----:B------:R0:W1:Y:S02]  /*2fbe0*/  SHFL.IDX P6, R14, R13, R12, R11 ;  /* 0x0000000c0d0e7389 */ /* 0x00006400000c000b */
[----:B01----:R-:W-:Y:S01]  /*2fbf0*/  ENDCOLLECTIVE ;  /* 0x000000000000791b */ /* 0x003fe20003800000 */
.L_x_10993:
[----:B------:R-:W-:Y:S01]  /*2fc00*/  IMAD.MOV.U32 R5, RZ, RZ, R14 ;  /* 0x000000ffff057224 */ /* 0x000fe200078e000e */
[----:B------:R-:W-:Y:S06]  /*2fc10*/  BRA `(.L_x_10994) ;  /* 0xffffff6800b47947 */ /* 0x000fec000383ffff */
.L_x_10656:
[----:B------:R-:W-:Y:S01]  /*2fc20*/  BSSY B0, `(.L_x_10995) ;  /* 0x0000007000007945 */ /* 0x000fe20003800000 */
[----:B------:R-:W-:Y:S02]  /*2fc30*/  IMAD.MOV.U32 R13, RZ, RZ, R2 ;  /* 0x000000ffff0d7224 */ /* 0x000fe400078e0002 */
[----:B------:R-:W-:Y:S02]  /*2fc40*/  IMAD.MOV.U32 R11, RZ, RZ, 0x1f ;  /* 0x0000001fff0b7424 */ /* 0x000fe400078e00ff */
[----:B------:R-:W-:-:S07]  /*2fc50*/  IMAD.MOV.U32 R15, RZ, RZ, -0x1 ;  /* 0xffffffffff0f7424 */ /* 0x000fce00078e00ff */
[----:B012345:R-:W-:Y:S05]  /*2fc60*/  WARPSYNC.COLLECTIVE R15, `(.L_x_10996) ;  /* 0x000000000f087348 */ /* 0x03ffea0003c00000 */
[----:B------:R0:W0:Y:S02]  /*2fc70*/  SHFL.IDX P6, R14, R13, R12, R11 ;  /* 0x0000000c0d0e7389 */ /* 0x00002400000c000b */
[----:B012345:R-:W-:Y:S01]  /*2fc80*/  ENDCOLLECTIVE ;  /* 0x000000000000791b */ /* 0x03ffe20003800000 */
.L_x_10996:
[----:B------:R-:W-:Y:S05]  /*2fc90*/  BSYNC B0 ;  /* 0x0000000000007941 */ /* 0x000fea0003800000 */
.L_x_10995:
[----:B------:R-:W-:Y:S01]  /*2fca0*/  IMAD.MOV.U32 R16, RZ, RZ, R14 ;  /* 0x000000ffff107224 */ /* 0x000fe200078e000e */
[----:B------:R-:W-:Y:S06]  /*2fcb0*/  BRA `(.L_x_10655) ;  /* 0xffffff6800a47947 */ /* 0x000fec000383ffff */
.L_x_10662:
[----:B0-----:R0:W1:Y:S02]  /*2fcc0*/  SYNCS.PHASECHK.TRANS64.TRYWAIT P0, [R5+URZ+0x22820], R0 ;  /* 0x02282000050075a7 */ /* 0x001064000800017f */
[----:B-1----:R-:W-:Y:S05]  /*2fcd0*/  @!P0 NANOSLEEP.SYNCS 0x989680 ;  /* 0x009896800000895d */ /* 0x002fea0003900000 */
[----:B------:R-:W1:Y:S02]  /*2fce0*/  @!P0 SYNCS.PHASECHK.TRANS64 P0, [R5+URZ+0x22820], R0 ;  /* 0x02282000050085a7 */ /* 0x000e64000800007f */
[----:B-1----:R-:W-:Y:S05]  /*2fcf0*/  @!P0 BRA `(.L_x_10662) ;  /* 0xfffffffc00f08947 */ /* 0x002fea000383ffff */
[----:B------:R-:W-:Y:S05]  /*2fd00*/  BRA `(.L_x_10997) ;  /* 0xffffff7400047947 */ /* 0x000fea000383ffff */
.L_x_10663:
        /* <DEDUP_REMOVED lines=8> */
[----:B0-23-5:R-:W-:Y:S05]  /*2fd90*/  WARPSYNC.COLLECTIVE R15, `(.L_x_10999) ;  /* 0x000000000f087348 */ /* 0x02dfea0003c00000 */
[----:B------:R1:W4:Y:S02]  /*2fda0*/  SHFL.IDX P6, R14, R13, R12, R11 ;  /* 0x0000000c0d0e7389 */ /* 0x00032400000c000b */
[----:B012345:R-:W-:Y:S01]  /*2fdb0*/  ENDCOLLECTIVE ;  /* 0x000000000000791b */ /* 0x03ffe20003800000 */
.L_x_10999:
[----:B------:R-:W-:Y:S05]  /*2fdc0*/  BSYNC B0 ;  /* 0x0000000000007941 */ /* 0x000fea0003800000 */
.L_x_10998:
[----:B------:R-:W-:Y:S05]  /*2fdd0*/  BRA `(.L_x_11000) ;  /* 0xffffff7000ec7947 */ /* 0x000fea000383ffff */
.L_x_10664:
[----:B------:R-:W-:Y:S01]  /*2fde0*/  BSSY B0, `(.L_x_11001) ;  /* 0x0000006000007945 */ /* 0x000fe20003800000 */
[----:B------:R-:W-:-:S07]  /*2fdf0*/  IMAD.MOV.U32 R15, RZ, RZ, -0x1 ;  /* 0xffffffffff0f7424 */ /* 0x000fce00078e00ff */
[----:B0-23-5:R-:W-:Y:S05]  /*2fe00*/  WARPSYNC.COLLECTIVE R15, `(.L_x_11002) ;  /* 0x000000000f0c7348 */ /* 0x02dfea0003c00000 */
[----:B------:R-:W-:Y:S02]  /*2fe10*/  ELECT P6, UR62, PT ;  /* 0x00000000003e782f */ /* 0x000fe400038c0000 */
[----:B------:R-:W-:Y:S01]  /*2fe20*/  MOV R14, UR62 ;  /* 0x0000003e000e7c02 */ /* 0x000fe20008000f00 */
[----:B0-23-5:R-:W-:Y:S10]  /*2fe30*/  ENDCOLLECTIVE ;  /* 0x000000000000791b */ /* 0x02dff40003800000 */
.L_x_11002:
[----:B------:R-:W-:Y:S05]  /*2fe40*/  BSYNC B0 ;  /* 0x0000000000007941 */ /* 0x000fea0003800000 */
.L_x_11001:
[----:B------:R-:W-:Y:S05]  /*2fe50*/  BRA `(.L_x_11003) ;  /* 0xffffff7000e07947 */ /* 0x000fea000383ffff */
.L_x_10666:
[----:B0-----:R0:W1:Y:S02]  /*2fe60*/  SYNCS.PHASECHK.TRANS64.TRYWAIT P1, [R3+URZ+0x22840], R2 ;  /* 0x02284002030075a7 */ /* 0x001064000802017f */
[----:B-1----:R-:W-:Y:S05]  /*2fe70*/  @!P1 NANOSLEEP.SYNCS 0x989680 ;  /* 0x009896800000995d */ /* 0x002fea0003900000 */
[----:B------:R-:W1:Y:S02]  /*2fe80*/  @!P1 SYNCS.PHASECHK.TRANS64 P1, [R3+URZ+0x22840], R2 ;  /* 0x02284002030095a7 */ /* 0x000e64000802007f */
[----:B-1----:R-:W-:Y:S05]  /*2fe90*/  @!P1 BRA `(.L_x_10666) ;  /* 0xfffffffc00f09947 */ /* 0x002fea000383ffff */
[----:B------:R-:W-:Y:S05]  /*2fea0*/  BRA `(.L_x_11004) ;  /* 0xffffff74000c7947 */ /* 0x000fea000383ffff */
.L_x_10668:
[----:B-1----:R1:W4:Y:S02]  /*2feb0*/  SYNCS.PHASECHK.TRANS64.TRYWAIT P1, [R33+URZ+0x22840], R0 ;  /* 0x02284000210075a7 */ /* 0x002324000802017f */
[----:B----4-:R-:W-:Y:S05]  /*2fec0*/  @!P1 NANOSLEEP.SYNCS 0x989680 ;  /* 0x009896800000995d */ /* 0x010fea0003900000 */
[----:B------:R-:W4:Y:S02]  /*2fed0*/  @!P1 SYNCS.PHASECHK.TRANS64 P1, [R33+URZ+0x22840], R0 ;  /* 0x02284000210095a7 */ /* 0x000f24000802007f */
[----:B----4-:R-:W-:Y:S05]  /*2fee0*/  @!P1 BRA `(.L_x_10668) ;  /* 0xfffffffc00f09947 */ /* 0x010fea000383ffff */
[----:B------:R-:W-:Y:S05]  /*2fef0*/  BRA `(.L_x_11005) ;  /* 0xffffff74001c7947 */ /* 0x000fea000383ffff */
.L_x_10670:
[----:B----4-:R4:W0:Y:S02]  /*2ff00*/  SYNCS.PHASECHK.TRANS64.TRYWAIT P1, [R3+URZ+0x22860], R2 ;  /* 0x02286002030075a7 */ /* 0x010824000802017f */
[----:B0-----:R-:W-:Y:S05]  /*2ff10*/  @!P1 NANOSLEEP.SYNCS 0x989680 ;  /* 0x009896800000995d */ /* 0x001fea0003900000 */
[----:B------:R-:W0:Y:S02]  /*2ff20*/  @!P1 SYNCS.PHASECHK.TRANS64 P1, [R3+URZ+0x22860], R2 ;  /* 0x02286002030095a7 */ /* 0x000e24000802007f */
[----:B0-----:R-:W-:Y:S05]  /*2ff30*/  @!P1 BRA `(.L_x_10670) ;  /* 0xfffffffc00f09947 */ /* 0x001fea000383ffff */
[----:B------:R-:W-:Y:S05]  /*2ff40*/  BRA `(.L_x_11006) ;  /* 0xffffff7400187947 */ /* 0x000fea000383ffff */
.L_x_10672:
[----:B------:R0:W0:Y:S02]  /*2ff50*/  SYNCS.PHASECHK.TRANS64.TRYWAIT P1, [R33+URZ+0x22860], R0 ;  /* 0x02286000210075a7 */ /* 0x000024000802017f */
[----:B0-----:R-:W-:Y:S05]  /*2ff60*/  @!P1 NANOSLEEP.SYNCS 0x989680 ;  /* 0x009896800000995d */ /* 0x001fea0003900000 */
[----:B------:R-:W0:Y:S02]  /*2ff70*/  @!P1 SYNCS.PHASECHK.TRANS64 P1, [R33+URZ+0x22860], R0 ;  /* 0x02286000210095a7 */ /* 0x000e24000802007f */
[----:B0-----:R-:W-:Y:S05]  /*2ff80*/  @!P1 BRA `(.L_x_10672) ;  /* 0xfffffffc00f09947 */ /* 0x001fea000383ffff */
[----:B------:R-:W-:Y:S05]  /*2ff90*/  BRA `(.L_x_11007) ;  /* 0xffffff7400147947 */ /* 0x000fea000383ffff */
.L_x_10674:
[----:B------:R0:W0:Y:S02]  /*2ffa0*/  SYNCS.PHASECHK.TRANS64.TRYWAIT P1, [R3+URZ+0x22880], R2 ;  /* 0x02288002030075a7 */ /* 0x000024000802017f */
[----:B0-----:R-:W-:Y:S05]  /*2ffb0*/  @!P1 NANOSLEEP.SYNCS 0x989680 ;  /* 0x009896800000995d */ /* 0x001fea0003900000 */
[----:B------:R-:W0:Y:S02]  /*2ffc0*/  @!P1 SYNCS.PHASECHK.TRANS64 P1, [R3+URZ+0x22880], R2 ;  /* 0x02288002030095a7 */ /* 0x000e24000802007f */
[----:B0-----:R-:W-:Y:S05]  /*2ffd0*/  @!P1 BRA `(.L_x_10674) ;  /* 0xfffffffc00f09947 */ /* 0x001fea000383ffff */
[----:B------:R-:W-:Y:S05]  /*2ffe0*/  BRA `(.L_x_11008) ;  /* 0xffffff7400107947 */ /* 0x000fea000383ffff */
.L_x_11009:
        /* <DEDUP_REMOVED lines=9> */
.L_x_16292:


//--------------------- .text._ZN7cutlass13device_kernelIN5flash11enable_sm90INS1_16FlashAttnFwdSm90INS1_25CollectiveMainloopFwdSm90ILi2EN4cute5tupleIJNS5_1CILi1EEES8_S8_EEENS6_IJNS7_ILi192EEENS7_ILi128EEENS7_ILi96EEEEEELi96ENS_12float_e4m3_tEfNS_4arch4Sm90ELb0ELb0ELb0ELb0ELb1ELb0ELb0ELb1ELb1ELb1ELb1ELb0EEENS1_21CollectiveEpilogueFwdINS6_IJSA_SC_SB_EEES9_NS_10bfloat16_tESG_Li384ELb0ELb1ELb1ELb1EEENS1_19SingleTileSchedulerILb0ELb1ELb1ELi192EEEEEEEEEvNT_6ParamsE --------------------------
	.section	.text._ZN7cutlass13device_kernelIN5flash11enable_sm90INS1_16FlashAttnFwdSm90INS1_25CollectiveMainloopFwdSm90ILi2EN4cute5tupleIJNS5_1CILi1EEES8_S8_EEENS6_IJNS7_ILi192EEENS7_ILi128EEENS7_ILi96EEEEEELi96ENS_12float_e4m3_tEfNS_4arch4Sm90ELb0ELb0ELb0ELb0ELb1ELb0ELb0ELb1ELb1ELb1ELb1ELb0EEENS1_21CollectiveEpilogueFwdINS6_IJSA_SC_SB_EEES9_NS_10bfloat16_tESG_Li384ELb0ELb1ELb1ELb1EEENS1_19SingleTileSchedulerILb0ELb1ELb1ELi192EEEEEEEEEvNT_6ParamsE,"ax",@progbits
	.align	128
.text._ZN7cutlass13device_kernelIN5flash11enable_sm90INS1_16FlashAttnFwdSm90INS1_25CollectiveMainloopFwdSm90ILi2EN4cute5tupleIJNS5_1CILi1EEES8_S8_EEENS6_IJNS7_ILi192EEENS7_ILi128EEENS7_ILi96EEEEEELi96ENS_12float_e4m3_tEfNS_4arch4Sm90ELb0ELb0ELb0ELb0ELb1ELb0ELb0ELb1ELb1ELb1ELb1ELb0EEENS1_21CollectiveEpilogueFwdINS6_IJSA_SC_SB_EEES9_NS_10bfloat16_tESG_Li384ELb0ELb1ELb1ELb1EEENS1_19SingleTileSchedulerILb0ELb1ELb1ELi192EEEEEEEEEvNT_6ParamsE:
        .type           _ZN7cutlass13device_kernelIN5flash11enable_sm90INS1_16FlashAttnFwdSm90INS1_25CollectiveMainloopFwdSm90ILi2EN4cute5tupleIJNS5_1CILi1EEES8_S8_EEENS6_IJNS7_ILi192EEENS7_ILi128EEENS7_ILi96EEEEEELi96ENS_12float_e4m3_tEfNS_4arch4Sm90ELb0ELb0ELb0ELb0ELb1ELb0ELb0ELb1ELb1ELb1ELb1ELb0EEENS1_21CollectiveEpilogueFwdINS6_IJSA_SC_SB_EEES9_NS_10bfloat16_tESG_Li384ELb0ELb1ELb1ELb1EEENS1_19SingleTileSchedulerILb0ELb1ELb1ELi192EEEEEEEEEvNT_6ParamsE,@function
        .size           _ZN7cutlass13device_kernelIN5flash11enable_sm90INS1_16FlashAttnFwdSm90INS1_25CollectiveMainloopFwdSm90ILi2EN4cute5tupleIJNS5_1CILi1EEES8_S8_EEENS6_IJNS7_ILi192EEENS7_ILi128EEENS7_ILi96EEEEEELi96ENS_12float_e4m3_tEfNS_4arch4Sm90ELb0ELb0ELb0ELb0ELb1ELb0ELb0ELb1ELb1ELb1ELb1ELb0EEENS1_21CollectiveEpilogueFwdINS6_IJSA_SC_SB_EEES9_NS_10bfloat16_tESG_Li384ELb0ELb1ELb1ELb1EEENS1_19SingleTileSchedulerILb0ELb1ELb1ELi192EEEEEEEEEvNT_6ParamsE,(.L_x_16293 - _ZN7cutlass13device_kernelIN5flash11enable_sm90INS1_16FlashAttnFwdSm90INS1_25CollectiveMainloopFwdSm90ILi2EN4cute5tupleIJNS5_1CILi1EEES8_S8_EEENS6_IJNS7_ILi192EEENS7_ILi128EEENS7_ILi96EEEEEELi96ENS_12float_e4m3_tEfNS_4arch4Sm90ELb0ELb0ELb0ELb0ELb1ELb0ELb0ELb1ELb1ELb1ELb1ELb0EEENS1_21CollectiveEpilogueFwdINS6_IJSA_SC_SB_EEES9_NS_10bfloat16_tESG_Li384ELb0ELb1ELb1ELb1EEENS1_19SingleTileSchedulerILb0ELb1ELb1ELi192EEEEEEEEEvNT_6ParamsE)
        .other          _ZN7cutlass13device_kernelIN5flash11enable_sm90INS1_16FlashAttnFwdSm90INS1_25CollectiveMainloopFwdSm90ILi2EN4cute5tupleIJNS5_1CILi1EEES8_S8_EEENS6_IJNS7_ILi192EEENS7_ILi128EEENS7_ILi96EEEEEELi96ENS_12float_e4m3_tEfNS_4arch4Sm90ELb0ELb0ELb0ELb0ELb1ELb0ELb0ELb1ELb1ELb1ELb1ELb0EEENS1_21CollectiveEpilogueFwdINS6_IJSA_SC_SB_EEES9_NS_10bfloat16_tESG_Li384ELb0ELb1ELb1ELb1EEENS1_19SingleTileSchedulerILb0ELb1ELb1ELi192EEEEEEEEEvNT_6ParamsE,@"STO_CUDA_ENTRY STV_DEFAULT"
_ZN7cutlass13device_kernelIN5flash11enable_sm90INS1_16FlashAttnFwdSm90INS1_25CollectiveMainloopFwdSm90ILi2EN4cute5tupleIJNS5_1CILi1EEES8_S8_EEENS6_IJNS7_ILi192EEENS7_ILi128EEENS7_ILi96EEEEEELi96ENS_12float_e4m3_tEfNS_4arch4Sm90ELb0ELb0ELb0ELb0ELb1ELb0ELb0ELb1ELb1ELb1ELb1ELb0EEENS1_21CollectiveEpilogueFwdINS6_IJSA_SC_SB_EEES9_NS_10bfloat16_tESG_Li384ELb0ELb1ELb1ELb1EEENS1_19SingleTileSchedulerILb0ELb1ELb1ELi192EEEEEEEEEvNT_6ParamsE:
        /* <DEDUP_REMOVED lines=10> */
[----:B------:R-:W-:-:S06]  /*00a0*/  SHF.R.U32.HI R0, RZ, 0x7, R22 ;  /* 0x00000007ff007819 */ /* 0x000fcc0000011616 */
[----:B------:R-:W0:Y:S03]  /*00b0*/  SHFL.IDX PT, R0, R0, RZ, 0x1f ;  /* 0x00001fff00007589 */ /* 0x000e2600000e0000 */
[----:B------:R-:W-:Y:S01]  /*00c0*/  VOTEU.ALL UP0, P0 ;  /* 0x00000000003f7886 */ /* 0x000fe20000000000 */
[----:B------:R-:W-:-:S04]  /*00d0*/  VOTEU.ALL UP1, P0 ;  /* 0x00000000003f7886 */ /* 0x000fc80000020000 */
[----:B------:R-:W1:Y:S01]  /*00e0*/  @!UP0 S2UR UR8, SR_CgaCtaId ;  /* 0x00000000000889c3 */ /* 0x000e620000008800 */
[----:B------:R-:W-:Y:S01]  /*00f0*/  @!UP0 UMOV UR6, 0x400 ;  /* 0x0000040000068882 */ /* 0x000fe20000000000 */
[----:B------:R-:W-:-:S04]  /*0100*/  @!UP0 UIADD3 UR4, -UR4, 0x100000, URZ ;  /* 0x0010000004048890 */ /* 0x000fc8000fffe13f */
[----:B------:R-:W-:Y:S02]  /*0110*/  @!UP0 USHF.L.U32 UR5, UR4, 0xb, URZ ;  /* 0x0000000b04058899 */ /* 0x000fe4000800063f */
[----:B------:R-:W-:Y:S02]  /*0120*/  @!UP0 USHF.L.U32 UR4, UR4, 0x1, URZ ;  /* 0x0000000104048899 */ /* 0x000fe4000800063f */
[----:B-1----:R-:W-:Y:S02]  /*0130*/  @!UP0 ULEA UR8, UR8, UR6, 0x18 ;  /* 0x0000000608088291 */ /* 0x002fe4000f8ec03f */
        /* <DEDUP_REMOVED lines=25> */
.L_x_11010:
        /* <DEDUP_REMOVED lines=22> */
.L_x_11011:
        /* <DEDUP_REMOVED lines=18> */
.L_x_11012:
        /* <DEDUP_REMOVED lines=22> */
.L_x_11013:
        /* <DEDUP_REMOVED lines=23> */
.L_x_11014:
        /* <DEDUP_REMOVED lines=9> */
.L_x_11017:
[----:B------:R-:W-:-:S08]  /*08b0*/  NOP ;  /* 0x0000000000007918 */ /* 0x000fd00000000000 */
[----:B------:R-:W0:Y:S02]  /*08c0*/  USETMAXREG.TRY_ALLOC.CTAPOOL UP0, 0xa0 ;  /* 0x000000a0000079c8 */ /* 0x000e240008000600 */
[----:B0-----:R-:W-:-:S13]  /*08d0*/  PLOP3.LUT P0, PT, PT, PT, UP0, 0x80, 0x0 ;  /* 0x000000000000781c */ /* 0x001fda0003f0f008 */
[----:B------:R-:W-:Y:S05]  /*08e0*/  @!P0 BRA `(.L_x_11017) ;  /* 0xfffffffc00f08947 */ /* 0x000fea000383ffff */
[----:B------:R-:W0:Y:S01]  /*08f0*/  S2UR UR6, SR_CTAID.Y ;  /* 0x00000000000679c3 */ /* 0x000e220000002600 */
[----:B------:R-:W-:Y:S02]  /*0900*/  ULDC UR8, c[0x0][0xc50] ;  /* 0x0003140000087ab9 */ /* 0x000fe40000000800 */
[----:B------:R-:W-:-:S05]  /*0910*/  UISETP.NE.AND UP0, UPT, UR8, 0x1, UPT ;  /* 0x000000010800788c */ /* 0x000fca000bf05270 */
[----:B------:R-:W1:Y:S06]  /*0920*/  S2UR UR45, SR_CTAID.Z ;  /* 0x00000000002d79c3 */ /* 0x000e6c0000002700 */
[----:B------:R-:W-:Y:S01]  /*0930*/  @UP0 ULDC UR4, c[0x0][0xc54] ;  /* 0x0003150000040ab9 */ /* 0x000fe20000000800 */
[----:B------:R-:W-:Y:S01]  /*0940*/  @UP0 ULDC UR7, c[0x0][0xc58] ;  /* 0x0003160000070ab9 */ /* 0x000fe20000000800 */
[----:B0-----:R-:W-:Y:S02]  /*0950*/  UIMAD.WIDE.U32 UR4, UR6, UR4, URZ ;  /* 0x00000004060472a5 */ /* 0x001fe4000f8e003f */
[----:B------:R-:W-:-:S02]  /*0960*/  UMOV UR36, UR6 ;  /* 0x0000000600247c82 */ /* 0x000fc40008000000 */
[----:B------:R-:W-:Y:S01]  /*0970*/  @UP0 USHF.R.U32.HI UR36, URZ, UR7, UR5 ;  /* 0x000000073f240299 */ /* 0x000fe20008011605 */
[----:B------:R-:W-:Y:S06]  /*0980*/  BAR.ARV 0x8, 0x200 ;  /* 0x0208000000007b1d */ /* 0x000fec0000002000 */
[----:B-1----:R-:W-:Y:S01]  /*0990*/  ISETP.LE.AND P0, PT, RZ, UR45, PT ;  /* 0x0000002dff007c0c */ /* 0x002fe2000bf03270 */
[----:B------:R-:W-:-:S04]  /*09a0*/  UIADD3 UR4, -UR36, URZ, URZ ;  /* 0x0000003f24047290 */ /* 0x000fc8000fffe13f */
[----:B------:R-:W-:-:S08]  /*09b0*/  UIMAD UR8, UR8, UR4, UR6 ;  /* 0x00000004080872a4 */ /* 0x000fd0000f8e0206 */
[----:B------:R-:W-:Y:S05]  /*09c0*/  @!P0 BRA `(.L_x_11018) ;  /* 0x000000ac00e88947 */ /* 0x000fea0003800000 */
        /* <DEDUP_REMOVED lines=95> */
.L_x_11019:
        /* <DEDUP_REMOVED lines=27> */
[----:B------:R-:W-:Y:S01]  /*1170*/  IMAD.MOV.U32 R58, RZ, RZ, RZ ;  /* 0x000000ffff3a7224 */ /* 0x000fe200078e00ff */
[----:B------:R-:W-:Y:S02]  /*1180*/  CS2R R118, SRZ ;  /* 0x0000000000767805 */ /* 0x000fe4000001ff00 */
[----:B------:R-:W-:Y:S02]  /*1190*/  CS2R R114, SRZ ;  /* 0x0000000000727805 */ /* 0x000fe4000001ff00 */
[----:B------:R-:W-:Y:S01]  /*11a0*/  CS2R R20, SRZ ;  /* 0x0000000000147805 */ /* 0x000fe2000001ff00 */
[----:B------:R-:W-:Y:S01]  /*11b0*/  IMAD.MOV.U32 R124, RZ, RZ, RZ ;  /* 0x000000ffff7c7224 */ /* 0x000fe200078e00ff */
[----:B------:R-:W-:Y:S01]  /*11c0*/  PLOP3.LUT P1, PT, PT, PT, UP0, 0x80, 0x0 ;  /* 0x000000000000781c */ /* 0x000fe20003f2f008 */
[----:B------:R-:W-:Y:S01]  /*11d0*/  IMAD.MOV.U32 R47, RZ, RZ, RZ ;  /* 0x000000ffff2f7224 */ /* 0x000fe200078e00ff */
[----:B------:R-:W-:-:S02]  /*11e0*/  CS2R R126, SRZ ;  /* 0x00000000007e7805 */ /* 0x000fc4000001ff00 */
[----:B------:R-:W-:Y:S01]  /*11f0*/  CS2R R122, SRZ ;  /* 0x00000000007a7805 */ /* 0x000fe2000001ff00 */
[----:B------:R-:W-:Y:S01]  /*1200*/  IMAD.MOV.U32 R24, RZ, RZ, RZ ;  /* 0x000000ffff187224 */ /* 0x000fe200078e00ff */
[----:B------:R-:W-:Y:S01]  /*1210*/  CS2R R134, SRZ ;  /* 0x0000000000867805 */ /* 0x000fe2000001ff00 */
[----:B------:R-:W-:Y:S01]  /*1220*/  IMAD.MOV.U32 R132, RZ, RZ, RZ ;  /* 0x000000ffff847224 */ /* 0x000fe200078e00ff */
[----:B------:R-:W-:Y:S01]  /*1230*/  CS2R R130, SRZ ;  /* 0x0000000000827805 */ /* 0x000fe2000001ff00 */
[----:B------:R-:W-:Y:S02]  /*1240*/  IMAD.MOV.U32 R51, RZ, RZ, RZ ;  /* 0x000000ffff337224 */ /* 0x000fe400078e00ff */
        /* <DEDUP_REMOVED lines=9> */
[----:B0-----:R-:W-:Y:S01]  /*12e0*/  ULEA UR40, UR44, UR40, 0x18 ;  /* 0x000000282c287291 */ /* 0x001fe2000f8ec03f */
[----:B-1----:R-:W-:-:S13]  /*12f0*/  R2UR UR6, R0 ;  /* 0x00000000000672ca */ /* 0x002fda00000e0000 */
[----:B------:R-:W-:Y:S02]  /*1300*/  UIMAD.WIDE UR4, UR6, 0x55555556, URZ ;  /* 0x55555556060478a5 */ /* 0x000fe4000f8e023f */
[----:B------:R-:W-:Y:S02]  /*1310*/  UIADD3 UR4, UR40, 0xc400, URZ ;  /* 0x0000c40028047890 */ /* 0x000fe4000fffe03f */
[----:B------:R-:W-:Y:S02]  /*1320*/  ULEA.HI UR5, UR5, UR5, URZ, 0x1 ;  /* 0x0000000505057291 */ /* 0x000fe4000f8f083f */
[----:B------:R-:W-:Y:S02]  /*1330*/  ULOP3.LUT UP0, URZ, UR4, 0x3ff, URZ, 0xc0, !UPT ;  /* 0x000003ff043f7892 */ /* 0x000fe4000f80c03f */
[----:B------:R-:W-:-:S04]  /*1340*/  UIMAD UR5, UR5, -0x3, UR6 ;  /* 0xfffffffd050578a4 */ /* 0x000fc8000f8e0206 */
[----:B------:R-:W-:Y:S01]  /*1350*/  PLOP3.LUT P0, PT, PT, PT, UP0, 0x80, 0x0 ;  /* 0x000000000000781c */ /* 0x000fe20003f0f008 */
[----:B------:R-:W-:-:S04]  /*1360*/  ULEA UR5, UR5, UR4, 0xb ;  /* 0x0000000405057291 */ /* 0x000fc8000f8e583f */
[----:B------:R-:W-:-:S04]  /*1370*/  USHF.R.U32.HI UR5, URZ, 0x4, UR5 ;  /* 0x000000043f057899 */ /* 0x000fc80008011605 */
[----:B------:R-:W-:-:S04]  /*1380*/  ULOP3.LUT UR48, UR5, 0x3fff, URZ, 0xc0, !UPT ;  /* 0x00003fff05307892 */ /* 0x000fc8000f8ec03f */
[----:B------:R-:W-:Y:S08]  /*1390*/  @!P0 BRA `(.L_x_11021) ;  /* 0x0000000000408947 */ /* 0x000ff00003800000 */
        /* <DEDUP_REMOVED lines=16> */
.L_x_11021:
[----:B------:R-:W-:-:S04]  /*14a0*/  SHF.L.U32 R2, RZ, 0x1f, RZ ;  /* 0x0000001fff027819 */ /* 0x000fc800000006ff */
[----:B------:R-:W0:Y:S02]  /*14b0*/  SYNCS.PHASECHK.TRANS64.TRYWAIT P0, [UR40+0x17000], R2 ;  /* 0x01700002ff0075a7 */ /* 0x000e240008000168 */
[----:B0-----:R-:W-:Y:S05]  /*14c0*/  @!P0 BRA `(.L_x_11022) ;  /* 0x000000a400308947 */ /* 0x001fea0003800000 */
.L_x_11106:
[----:B------:R-:W-:-:S06]  /*14d0*/  ULOP3.LUT UR4, UR41, 0x1, URZ, 0xfc, !UPT ;  /* 0x0000000129047892 */ /* 0x000fcc000f8efc3f */
[----:B------:R-:W-:-:S05]  /*14e0*/  IMAD.U32 R0, RZ, RZ, UR4 ;  /* 0x00000004ff007e24 */ /* 0x000fca000f8e00ff */
[----:B------:R-:W-:-:S13]  /*14f0*/  ISETP.NE.AND P0, PT, R0, 0x3, PT ;  /* 0x000000030000780c */ /* 0x000fda0003f05270 */
[----:B------:R-:W-:Y:S05]  /*1500*/  @!P0 BRA `(.L_x_11023) ;  /* 0x0000000000048947 */ /* 0x000fea0003800000 */
[----:B------:R-:W-:Y:S01]  /*1510*/  BPT.TRAP 0x1 ;  /* 0x000000040000795c */ /* 0x000fe20000300000 */
.L_x_11023:
[----:B------:R1:W2:Y:S01]  /*1520*/  SYNCS.PHASECHK.TRANS64.TRYWAIT P1, [UR40+0x17030], R2 ;  /* 0x01703002ff0075a7 */ /* 0x0002a20008020168 */
[----:B------:R-:W-:Y:S05]  /*1530*/  @!P0 BRA `(.L_x_11024) ;  /* 0x0000000000048947 */ /* 0x000fea0003800000 */
[----:B------:R-:W-:Y:S01]  /*1540*/  BPT.TRAP 0x1 ;  /* 0x000000040000795c */ /* 0x000fe20000300000 */
.L_x_11024:
[----:B------:R-:W-:Y:S02]  /*1550*/  IMAD.U32 R4, RZ, RZ, UR48 ;  /* 0x00000030ff047e24 */ /* 0x000fe4000f8e00ff */
[----:B------:R-:W-:Y:S01]  /*1560*/  IMAD.MOV.U32 R0, RZ, RZ, RZ ;  /* 0x000000ffff007224 */ /* 0x000fe200078e00ff */
[----:B--2---:R-:W-:Y:S06]  /*1570*/  @P1 BRA `(.L_x_11025) ;  /* 0x0000000000081947 */ /* 0x004fec0003800000 */
[----:B------:R-:W2:Y:S02]  /*1580*/  SYNCS.PHASECHK.TRANS64.TRYWAIT P1, [UR40+0x17030], R2 ;  /* 0x01703002ff0075a7 */ /* 0x000ea40008020168 */
[----:B--2---:R-:W-:Y:S05]  /*1590*/  @!P1 BRA `(.L_x_11026) ;  /* 0x000000a400149947 */ /* 0x004fea0003800000 */
.L_x_11025:
[----:B------:R-:W-:Y:S05]  /*15a0*/  WARPSYNC.ALL ;  /* 0x0000000000007948 */ /* 0x000fea0003800000 */
[----:B------:R-:W-:Y:S01]  /*15b0*/  IMAD.MOV.U32 R89, RZ, RZ, RZ ;  /* 0x000000ffff597224 */ /* 0x000fe200078e00ff */
[----:B01----:R-:W-:Y:S01]  /*15c0*/  LOP3.LUT R2, R4, 0x10000, RZ, 0xfc, !PT ;  /* 0x0001000004027812 */ /* 0x003fe200078efcff */
[----:B------:R-:W-:Y:S01]  /*15d0*/  IMAD.MOV.U32 R3, RZ, RZ, -0x3ffffff0 ;  /* 0xc0000010ff037424 */ /* 0x000fe200078e00ff */
[----:B------:R-:W-:Y:S02]  /*15e0*/  UIADD3 UR4, UR40, 0x10c00, URZ ;  /* 0x00010c0028047890 */ /* 0x000fe4000fffe03f */
[C---:B------:R-:W-:Y:S01]  /*15f0*/  R2UR UR8, R2.reuse ;  /* 0x00000000020872ca */ /* 0x040fe200000e0000 */
[----:B------:R-:W-:Y:S01]  /*1600*/  WARPGROUP.ARRIVE ;  /* 0x00000000000079c5 */ /* 0x000fe20000000000 */
[----:B------:R-:W-:Y:S01]  /*1610*/  R2UR UR9, R3 ;  /* 0x00000000030972ca */ /* 0x000fe200000e0000 */
[----:B------:R-:W-:Y:S01]  /*1620*/  USHF.R.U32.HI UR4, URZ, 0x4, UR4 ;  /* 0x000000043f047899 */ /* 0x000fe20008011604 */
[----:B------:R-:W-:Y:S01]  /*1630*/  R2UR UR12, R2 ;  /* 0x00000000020c72ca */ /* 0x000fe200000e0000 */
[----:B------:R-:W-:Y:S01]  /*1640*/  UMOV UR11, 0xc0000010 ;  /* 0xc0000010000b7882 */ /* 0x000fe20000000000 */
[----:B------:R-:W-:Y:S01]  /*1650*/  UMOV UR13, 0xc0000010 ;  /* 0xc0000010000d7882 */ /* 0x000fe20000000000 */
[----:B------:R-:W-:Y:S01]  /*1660*/  ULOP3.LUT UR4, UR4, 0x3fff, URZ, 0xc0, !UPT ;  /* 0x00003fff04047892 */ /* 0x000fe2000f8ec03f */
[----:B------:R-:W-:-:S03]  /*1670*/  UMOV UR15, 0xc0000010 ;  /* 0xc0000010000f7882 */ /* 0x000fc60000000000 */
[----:B------:R-:W-:-:S04]  /*1680*/  ULOP3.LUT UR20, UR4, 0x10000, URZ, 0xfc, !UPT ;  /* 0x0001000004147892 */ /* 0x000fc8000f8efc3f */
[----:B------:R-:W-:-:S03]  /*1690*/  UIADD3 UR14, UR20, 0x200, URZ ;  /* 0x00000200140e7890 */ /* 0x000fc6000fffe03f */
[----:B------:R-:W-:Y:S02]  /*16a0*/  UMOV UR10, UR20 ;  /* 0x00000014000a7c82 */ /* 0x000fe40008000000 */
[----:B------:R-:W-:Y:S01]  /*16b0*/  QGMMA.64x128x32.F32.E4M3.E4M3 R24, gdesc[UR8], RZ, !UPT, gsb0 ;  /* 0x01e00000081879f3 */ /* 0x000fe2000c0008ff */
[----:B------:R-:W-:Y:S02]  /*16c0*/  UIADD3 UR8, UR12, 0x180, URZ ;  /* 0x000001800c087890 */ /* 0x000fe4000fffe03f */
[----:B------:R-:W-:Y:S01]  /*16d0*/  UIADD3 UR10, UR20, 0x100, URZ ;  /* 0x00000100140a7890 */ /* 0x000fe2000fffe03f */
[----:B------:R-:W-:Y:S01]  /*16e0*/  UMOV UR9, 0xc0000010 ;  /* 0xc000001000097882 */ /* 0x000fe20000000000 */
[----:B------:R-:W-:Y:S01]  /*16f0*/  UMOV UR11, 0xc0000010 ;  /* 0xc0000010000b7882 */ /* 0x000fe20000000000 */
[----:B------:R-:W-:Y:S01]  /*1700*/  UIADD3 UR12, UR12, 0x300, URZ ;  /* 0x000003000c0c7890 */ /* 0x000fe2000fffe03f */
[----:B------:R-:W-:Y:S02]  /*1710*/  WARPGROUP.DEPBAR.LE gsb0, 0x0 ;  /* 0x00008000000079c5 */ /* 0x000fe40000010000 */
[----:B------:R-:W-:-:S06]  /*1720*/  WARPGROUP.ARRIVE ;  /* 0x00000000000079c5 */ /* 0x000fcc0000000000 */
[----:B------:R-:W-:Y:S03]  /*1730*/  QGMMA.64x128x32.F32.E4M3.E4M3 R24, gdesc[UR8], R24, gsb0 ;  /* 0x01e00000081879f3 */ /* 0x000fe60008000818 */
[----:B------:R-:W-:Y:S02]  /*1740*/  WARPGROUP.DEPBAR.LE gsb0, 0x0 ;  /* 0x00008000000079c5 */ /* 0x000fe40000010000 */
[----:B------:R-:W-:-:S07]  /*1750*/  WARPGROUP.ARRIVE ;  /* 0x00000000000079c5 */ /* 0x000fce0000000000 */
[----:B------:R-:W-:Y:S03]  /*1760*/  QGMMA.64x128x32.F32.E4M3.E4M3 R24, gdesc[UR12], R24, gsb0 ;  /* 0x01e000000c1879f3 */ /* 0x000fe60008000818 */
[----:B------:R-:W-:Y:S02]  /*1770*/  WARPGROUP.DEPBAR.LE gsb0, 0x0 ;  /* 0x00008000000079c5 */ /* 0x000fe40000010000 */
[----:B------:R-:W-:Y:S05]  /*1780*/  @!P0 BRA `(.L_x_11027) ;  /* 0x0000000000048947 */ /* 0x000fea0003800000 */
[----:B------:R-:W-:Y:S01]  /*1790*/  BPT.TRAP 0x1 ;  /* 0x000000040000795c */ /* 0x000fe20000300000 */
.L_x_11027:
[----:B------:R-:W-:Y:S01]  /*17a0*/  LOP3.LUT R5, R16, 0xffffff80, RZ, 0xc0, !PT ;  /* 0xffffff8010057812 */ /* 0x000fe200078ec0ff */
[----:B------:R-:W-:Y:S01]  /*17b0*/  IMAD.MOV.U32 R7, RZ, RZ, -0x2 ;  /* 0xfffffffeff077424 */ /* 0x000fe200078e00ff */
[----:B------:R-:W-:Y:S01]  /*17c0*/  P2R R6, PR, RZ, 0x1 ;  /* 0x00000001ff067803 */ /* 0x000fe20000000000 */
[----:B------:R-:W-:Y:S01]  /*17d0*/  UIADD3 UR4, UR40, 0x17040, URZ ;  /* 0x0001704028047890 */ /* 0x000fe2000fffe03f */
[----:B------:R-:W0:Y:S01]  /*17e0*/  S2UR UR7, SR_CgaCtaId ;  /* 0x00000000000779c3 */ /* 0x000e220000008800 */
[----:B------:R-:W-:Y:S01]  /*17f0*/  IMAD.IADD R5, R22, 0x1, -R5 ;  /* 0x0000000116057824 */ /* 0x000fe200078e0a05 */
[-C--:B------:R-:W-:Y:S01]  /*1800*/  MOV R104, R89.reuse ;  /* 0x0000005900687202 */ /* 0x080fe20000000f00 */
[----:B------:R-:W-:Y:S01]  /*1810*/  UPRMT UR4, UR44, 0x654, UR4 ;  /* 0x000006542c047896 */ /* 0x000fe20008000004 */
[--C-:B------:R-:W-:Y:S01]  /*1820*/  IMAD.MOV.U32 R88, RZ, RZ, R89.reuse ;  /* 0x000000ffff587224 */ /* 0x100fe200078e0059 */
[----:B------:R-:W-:Y:S01]  /*1830*/  MOV R134, R89 ;  /* 0x0000005900867202 */ /* 0x000fe20000000f00 */
[----:B------:R-:W-:Y:S01]  /*1840*/  IMAD.MOV.U32 R91, RZ, RZ, R89 ;  /* 0x000000ffff5b7224 */ /* 0x000fe200078e0059 */
[----:B------:R-:W-:Y:S01]  /*1850*/  SHF.R.S32.HI R4, RZ, 0x1f, R5 ;  /* 0x0000001fff047819 */ /* 0x000fe20000011405 */
[----:B------:R-:W-:-:S02]  /*1860*/  IMAD.MOV.U32 R90, RZ, RZ, R89 ;  /* 0x000000ffff5a7224 */ /* 0x000fc400078e0059 */
[--C-:B------:R-:W-:Y:S01]  /*1870*/  IMAD.MOV.U32 R93, RZ, RZ, R89.reuse ;  /* 0x000000ffff5d7224 */ /* 0x100fe200078e0059 */
[----:B------:R-:W-:Y:S01]  /*1880*/  LEA.HI R4, R4, R5, RZ, 0x2 ;  /* 0x0000000504047211 */ /* 0x000fe200078f10ff */
[----:B------:R-:W-:Y:S01]  /*1890*/  SYNCS.ARRIVE.TRANS64.RED.A1T0 RZ, [UR4], RZ ;  /* 0x000000ffffff79a7 */ /* 0x000fe20008100404 */
[----:B------:R-:W-:Y:S01]  /*18a0*/  UMOV UR4, URZ ;  /* 0x0000003f00047c82 */ /* 0x000fe20008000000 */
[--C-:B------:R-:W-:Y:S01]  /*18b0*/  IMAD.MOV.U32 R92, RZ, RZ, R89.reuse ;  /* 0x000000ffff5c7224 */ /* 0x100fe200078e0059 */
[----:B------:R-:W-:Y:S01]  /*18c0*/  LOP3.LUT R4, R4, 0x7ffffffc, RZ, 0xc0, !PT ;  /* 0x7ffffffc04047812 */ /* 0x000fe200078ec0ff */
[--C-:B------:R-:W-:Y:S02]  /*18d0*/  IMAD.MOV.U32 R95, RZ, RZ, R89.reuse ;  /* 0x000000ffff5f7224 */ /* 0x100fe400078e0059 */
[----:B------:R-:W-:Y:S02]  /*18e0*/  IMAD.MOV.U32 R94, RZ, RZ, R89 ;  /* 0x000000ffff5e7224 */ /* 0x000fe400078e0059 */
[----:B------:R-:W-:-:S02]  /*18f0*/  IMAD.IADD R4, R5, 0x1, -R4 ;  /* 0x0000000105047824 */ /* 0x000fc400078e0a04 */
[----:B------:R-:W-:Y:S01]  /*1900*/  IMAD.U32 R5, RZ, RZ, UR43 ;  /* 0x0000002bff057e24 */ /* 0x000fe2000f8e00ff */
[----:B------:R-:W-:Y:S01]  /*1910*/  UIADD3 UR43, UR43, -0x2, URZ ;  /* 0xfffffffe2b2b7890 */ /* 0x000fe2000fffe03f */
[----:B------:R-:W-:Y:S02]  /*1920*/  IMAD R4, R4, R7, 0x80 ;  /* 0x0000008004047424 */ /* 0x000fe400078e0207 */
[--C-:B------:R-:W-:Y:S01]  /*1930*/  IMAD.MOV.U32 R97, RZ, RZ, R89.reuse ;  /* 0x000000ffff617224 */ /* 0x100fe200078e0059 */
[----:B------:R-:W-:Y:S01]  /*1940*/  UISETP.GE.AND UP0, UPT, UR43, UR37, UPT ;  /* 0x000000252b00728c */ /* 0x000fe2000bf06270 */
[----:B------:R-:W-:Y:S02]  /*1950*/  VIADD R4, R4, UR42 ;  /* 0x0000002a04047c36 */ /* 0x000fe40008000000 */
[----:B------:R-:W-:Y:S02]  /*1960*/  IMAD.MOV.U32 R96, RZ, RZ, R89 ;  /* 0x000000ffff607224 */ /* 0x000fe400078e0059 */
[----:B------:R-:W-:-:S02]  /*1970*/  IMAD R5, R5, -0x80, R4 ;  /* 0xffffff8005057824 */ /* 0x000fc400078e0204 */
[--C-:B------:R-:W-:Y:S02]  /*1980*/  IMAD.MOV.U32 R99, RZ, RZ, R89.reuse ;  /* 0x000000ffff637224 */ /* 0x100fe400078e0059 */
[--C-:B------:R-:W-:Y:S01]  /*1990*/  IMAD.MOV.U32 R98, RZ, RZ, R89.reuse ;  /* 0x000000ffff627224 */ /* 0x100fe200078e0059 */
[C---:B------:R-:W-:Y:S01]  /*19a0*/  ISETP.GT.AND P4, PT, R5.reuse, RZ, PT ;  /* 0x000000ff0500720c */ /* 0x040fe20003f84270 */
[--C-:B------:R-:W-:Y:S01]  /*19b0*/  IMAD.MOV.U32 R101, RZ, RZ, R89.reuse ;  /* 0x000000ffff657224 */ /* 0x100fe200078e0059 */
[C---:B------:R-:W-:Y:S01]  /*19c0*/  ISETP.GT.AND P3, PT, R5.reuse, 0x1, PT ;  /* 0x000000010500780c */ /* 0x040fe20003f64270 */
[--C-:B------:R-:W-:Y:S01]  /*19d0*/  IMAD.MOV.U32 R100, RZ, RZ, R89.reuse ;  /* 0x000000ffff647224 */ /* 0x100fe200078e0059 */
[----:B------:R-:W-:Y:S01]  /*19e0*/  ISETP.GT.AND P1, PT, R5, 0x8, PT ;  /* 0x000000080500780c */ /* 0x000fe20003f24270 */
[--C-:B------:R-:W-:Y:S01]  /*19f0*/  IMAD.MOV.U32 R103, RZ, RZ, R89.reuse ;  /* 0x000000ffff677224 */ /* 0x100fe200078e0059 */
        /* <DEDUP_REMOVED lines=9> */
[--C-:B------:R-:W-:Y:S01]  /*1a90*/  IMAD.MOV.U32 R109, RZ, RZ, R89.reuse ;  /* 0x000000ffff6d7224 */ /* 0x100fe200078e0059 */
[----:B------:R-:W-:Y:S01]  /*1aa0*/  ISETP.GT.AND P6, PT, R5, 0x10, PT ;  /* 0x000000100500780c */ /* 0x000fe20003fc4270 */
        /* <DEDUP_REMOVED lines=11> */
[----:B------:R-:W-:Y:S01]  /*1b60*/  FSEL R24, R24, -INF , P4 ;  /* 0xff80000018187808 */ /* 0x000fe20002000000 */
        /* <DEDUP_REMOVED lines=38> */
[----:B------:R-:W-:Y:S01]  /*1dd0*/  IMAD.MOV.U32 R135, RZ, RZ, R89 ;  /* 0x000000ffff877224 */ /* 0x000fe200078e0059 */
        /* <DEDUP_REMOVED lines=68> */
[----:B------:R-:W-:Y:S02]  /*2220*/  FMNMX.FTZ R4, R78, R7, !PT ;  /* 0x000000074e047209 */ /* 0x000fe40007810000 */
[----:B------:R-:W-:Y:S02]  /*2230*/  ISETP.GT.AND P3, PT, R5, 0x70, PT ;  /* 0x000000700500780c */ /* 0x000fe40003f64270 */
[----:B------:R-:W-:Y:S02]  /*2240*/  FSEL R60, R60, -INF , P4 ;  /* 0xff8000003c3c7808 */ /* 0x000fe40002000000 */
[----:B------:R-:W-:Y:S02]  /*2250*/  FSEL R82, R82, -INF , P3 ;  /* 0xff80000052527808 */ /* 0x000fe40001800000 */
[----:B------:R-:W-:-:S02]  /*2260*/  FMNMX.FTZ R7, R79, R4, !PT ;  /* 0x000000044f077209 */ /* 0x000fc40007810000 */
[----:B------:R-:W-:Y:S02]  /*2270*/  ISETP.GT.AND P4, PT, R5, 0x71, PT ;  /* 0x000000710500780c */ /* 0x000fe40003f84270 */
[----:B------:R-:W-:Y:S02]  /*2280*/  FMNMX.FTZ R4, R82, R7, !PT ;  /* 0x0000000752047209 */ /* 0x000fe40007810000 */
[----:B------:R-:W-:Y:S02]  /*2290*/  FSEL R83, R83, -INF , P4 ;  /* 0xff80000053537808 */ /* 0x000fe40002000000 */
        /* <DEDUP_REMOVED lines=10> */
[----:B------:R-:W1:Y:S01]  /*2340*/  SHFL.BFLY PT, R4, R7, 0x2, 0x1f ;  /* 0x0c401f0007047f89 */ /* 0x000e6200000e0000 */
[----:B------:R-:W-:Y:S02]  /*2350*/  P2R R11, PR, RZ, 0x4 ;  /* 0x00000004ff0b7803 */ /* 0x000fe40000000000 */
[C---:B------:R-:W-:Y:S02]  /*2360*/  ISETP.GT.AND P2, PT, R5.reuse, 0x58, PT ;  /* 0x000000580500780c */ /* 0x040fe40003f44270 */
[C---:B------:R-:W-:Y:S02]  /*2370*/  ISETP.GT.AND P1, PT, R5.reuse, 0x59, PT ;  /* 0x000000590500780c */ /* 0x040fe40003f24270 */
[----:B------:R-:W-:Y:S02]  /*2380*/  ISETP.GT.AND P0, PT, R5, 0x60, PT ;  /* 0x000000600500780c */ /* 0x000fe40003f04270 */
[----:B------:R-:W-:-:S02]  /*2390*/  FMNMX.FTZ R5, R24, R25, !PT ;  /* 0x0000001918057209 */ /* 0x000fc40007810000 */
[----:B------:R-:W-:Y:S02]  /*23a0*/  FSEL R69, R69, -INF , P1 ;  /* 0xff80000045457808 */ /* 0x000fe40000800000 */
[----:B------:R-:W-:Y:S02]  /*23b0*/  ISETP.NE.AND P1, PT, R12, RZ, PT ;  /* 0x000000ff0c00720c */ /* 0x000fe40003f25270 */
[----:B------:R-:W-:Y:S02]  /*23c0*/  FSEL R68, R68, -INF , P2 ;  /* 0xff80000044447808 */ /* 0x000fe40001000000 */
[----:B------:R-:W-:Y:S02]  /*23d0*/  FSEL R72, R72, -INF , P0 ;  /* 0xff80000048487808 */ /* 0x000fe40000000000 */
[----:B------:R-:W-:Y:S02]  /*23e0*/  ISETP.NE.AND P0, PT, R13, RZ, PT ;  /* 0x000000ff0d00720c */ /* 0x000fe40003f05270 */
[----:B------:R-:W-:-:S02]  /*23f0*/  ISETP.NE.AND P2, PT, R11, RZ, PT ;  /* 0x000000ff0b00720c */ /* 0x000fc40003f45270 */
[----:B------:R-:W-:Y:S02]  /*2400*/  FSEL R73, R73, -INF , P0 ;  /* 0xff80000049497808 */ /* 0x000fe40000000000 */
[----:B-1----:R-:W-:Y:S02]  /*2410*/  FMNMX.FTZ R8, R7, R4, !PT ;  /* 0x0000000407087209 */ /* 0x002fe40007810000 */
[----:B------:R-:W-:Y:S02]  /*2420*/  ISETP.NE.AND P0, PT, R6, RZ, PT ;  /* 0x000000ff0600720c */ /* 0x000fe40003f05270 */
[----:B------:R-:W-:Y:S01]  /*2430*/  FSEL R76, R76, -INF , P1 ;  /* 0xff8000004c4c7808 */ /* 0x000fe20000800000 */
[----:B------:R-:W1:Y:S01]  /*2440*/  SHFL.BFLY PT, R9, R8, 0x1, 0x1f ;  /* 0x0c201f0008097f89 */ /* 0x000e6200000e0000 */
[----:B------:R-:W-:Y:S02]  /*2450*/  FSEL R77, R77, -INF , P2 ;  /* 0xff8000004d4d7808 */ /* 0x000fe40001000000 */
[----:B------:R-:W-:-:S02]  /*2460*/  FSEL R81, R81, -INF , P4 ;  /* 0xff80000051517808 */ /* 0x000fc40002000000 */
[----:B------:R-:W-:Y:S02]  /*2470*/  FSEL R84, R84, -INF , P5 ;  /* 0xff80000054547808 */ /* 0x000fe40002800000 */
[----:B------:R-:W-:Y:S02]  /*2480*/  FSEL R85, R85, -INF , P6 ;  /* 0xff80000055557808 */ /* 0x000fe40003000000 */
[----:B-1----:R-:W-:Y:S01]  /*2490*/  FMNMX.FTZ R4, R8, R9, !PT ;  /* 0x0000000908047209 */ /* 0x002fe20007810000 */
[----:B------:R-:W-:-:S03]  /*24a0*/  IMAD.U32 R9, RZ, RZ, UR47 ;  /* 0x0000002fff097e24 */ /* 0x000fc6000f8e00ff */
[C---:B------:R-:W-:Y:S01]  /*24b0*/  FSETP.NEU.FTZ.AND P3, PT, R4.reuse, -INF , PT ;  /* 0xff8000000400780b */ /* 0x040fe20003f7d000 */
[----:B------:R-:W-:-:S05]  /*24c0*/  FFMA.FTZ R22, R4, R9, -8 ;  /* 0xc100000004167423 */ /* 0x000fca0000010009 */
        /* <DEDUP_REMOVED lines=33> */
[----:B------:R-:W1:Y:S01]  /*26e0*/  MUFU.EX2 R9, R9 ;  /* 0x0000000900097308 */ /* 0x000e620000000800 */
        /* <DEDUP_REMOVED lines=11> */
[----:B------:R-:W-:Y:S02]  /*27a0*/  FMNMX.FTZ R16, R52, R5, !PT ;  /* 0x0000000534107209 */ /* 0x000fe40007810000 */
[----:B-1----:R-:W-:Y:S02]  /*27b0*/  F2FP.SATFINITE.E4M3.F32.PACK_AB_MERGE_C R137, R9, R8, RZ ;  /* 0x000000080989723e */ /* 0x002fe400048070ff */
[----:B------:R-:W-:Y:S01]  /*27c0*/  FMNMX.FTZ R5, R53, R16, !PT ;  /* 0x0000001035057209 */ /* 0x000fe20007810000 */
[--C-:B------:R-:W-:Y:S01]  /*27d0*/  FFMA.FTZ R16, R46, UR47, -R22.reuse ;  /* 0x0000002f2e107c23 */ /* 0x100fe20008010816 */
[----:B------:R-:W-:Y:S01]  /*27e0*/  FFMA.FTZ R46, R79, UR47, -R22 ;  /* 0x0000002f4f2e7c23 */ /* 0x000fe20008010816 */
[----:B------:R-:W-:Y:S01]  /*27f0*/  MUFU.EX2 R12, R12 ;  /* 0x0000000c000c7308 */ /* 0x000fe20000000800 */
[----:B------:R-:W-:Y:S02]  /*2800*/  FMNMX.FTZ R18, R56, R5, !PT ;  /* 0x0000000538127209 */ /* 0x000fe40007810000 */
[----:B------:R-:W-:-:S02]  /*2810*/  F2FP.SATFINITE.E4M3.F32.PACK_AB_MERGE_C R137, R7, R6, R137 ;  /* 0x000000060789723e */ /* 0x000fc40004807089 */
        /* <DEDUP_REMOVED lines=11> */
[----:B------:R-:W-:Y:S01]  /*28d0*/  FFMA.FTZ R20, R54, UR47, -R22 ;  /* 0x0000002f36147c23 */ /* 0x000fe20008010816 */
[----:B------:R-:W-:Y:S01]  /*28e0*/  IMAD.U32 R54, RZ, RZ, UR47 ;  /* 0x0000002fff367e24 */ /* 0x000fe2000f8e00ff */
        /* <DEDUP_REMOVED lines=12> */
[----:B------:R-:W-:Y:S01]  /*29b0*/  FMNMX.FTZ R5, R85, R30, !PT ;  /* 0x0000001e55057209 */ /* 0x000fe20007810000 */
[----:B------:R-:W-:Y:S02]  /*29c0*/  FFMA.FTZ R30, R66, UR47, -R22 ;  /* 0x0000002f421e7c23 */ /* 0x000fe40008010816 */
        /* <DEDUP_REMOVED lines=10> */
[----:B-1----:R-:W-:-:S07]  /*2a70*/  FMNMX.FTZ R5, R50, R5, !PT ;  /* 0x0000000532057209 */ /* 0x002fce0007810000 */
[----:B------:R-:W-:Y:S01]  /*2a80*/  MUFU.EX2 R31, R31 ;  /* 0x0000001f001f7308 */ /* 0x000fe20000000800 */
[--C-:B------:R-:W-:Y:S01]  /*2a90*/  FFMA.FTZ R50, R83, UR47, -R22.reuse ;  /* 0x0000002f53327c23 */ /* 0x100fe20008010816 */
[----:B------:R-:W-:Y:S01]  /*2aa0*/  FFMA.FTZ R22, R87, UR47, -R22 ;  /* 0x0000002f57167c23 */ /* 0x000fe20008010816 */
[C---:B------:R-:W-:Y:S01]  /*2ab0*/  FSETP.NEU.FTZ.AND P1, PT, R5.reuse, -INF , PT ;  /* 0xff8000000500780b */ /* 0x040fe20003f3d000 */
[----:B------:R-:W-:-:S04]  /*2ac0*/  FFMA.FTZ R54, R5, R54, -8 ;  /* 0xc100000005367423 */ /* 0x000fc80000010036 */
[----:B------:R-:W-:Y:S01]  /*2ad0*/  MUFU.EX2 R35, R35 ;  /* 0x0000002300237308 */ /* 0x000fe20000000800 */
        /* <DEDUP_REMOVED lines=32> */
[----:B------:R-:W3:Y:S08]  /*2ce0*/  MUFU.EX2 R58, R58 ;  /* 0x0000003a003a7308 */ /* 0x000ef00000000800 */
[----:B------:R-:W4:Y:S08]  /*2cf0*/  MUFU.EX2 R28, R28 ;  /* 0x0000001c001c7308 */ /* 0x000f300000000800 */
[----:B------:R5:W-:Y:S08]  /*2d00*/  MUFU.EX2 R66, R45 ;  /* 0x0000002d00427308 */ /* 0x000bf00000000800 */
[----:B------:R-:W0:Y:S01]  /*2d10*/  MUFU.EX2 R29, R29 ;  /* 0x0000001d001d7308 */ /* 0x000e220000000800 */
[----:B-----5:R-:W-:-:S07]  /*2d20*/  FADD.FTZ R45, R6, R7 ;  /* 0x00000007062d7221 */ /* 0x020fce0000010000 */
[----:B------:R1:W-:Y:S08]  /*2d30*/  MUFU.EX2 R63, R44 ;  /* 0x0000002c003f7308 */ /* 0x0003f00000000800 */
[----:B------:R5:W0:Y:S01]  /*2d40*/  MUFU.EX2 R59, R36 ;  /* 0x00000024003b7308 */ /* 0x000a220000000800 */
[----:B-1----:R-:W-:-:S07]  /*2d50*/  FADD.FTZ R44, R24, R25 ;  /* 0x00000019182c7221 */ /* 0x002fce0000010000 */
[----:B------:R1:W0:Y:S01]  /*2d60*/  MUFU.EX2 R62, R37 ;  /* 0x00000025003e7308 */ /* 0x0002220000000800 */
[----:B-----5:R-:W-:Y:S01]  /*2d70*/  FFMA.FTZ R36, R48, UR47, -R54 ;  /* 0x0000002f30247c23 */ /* 0x020fe20008010836 */
[----:B------:R-:W-:Y:S01]  /*2d80*/  FADD.FTZ R48, R8, R45 ;  /* 0x0000002d08307221 */ /* 0x000fe20000010000 */
[----:B--2---:R-:W-:Y:S01]  /*2d90*/  FADD.FTZ R45, R55, R44 ;  /* 0x0000002c372d7221 */ /* 0x004fe20000010000 */
[--C-:B------:R-:W-:Y:S01]  /*2da0*/  FFMA.FTZ R44, R64, UR47, -R54.reuse ;  /* 0x0000002f402c7c23 */ /* 0x100fe20008010836 */
[C---:B---3--:R-:W-:Y:S02]  /*2db0*/  F2FP.SATFINITE.E4M3.F32.PACK_AB_MERGE_C R55, R58.reuse, R55, RZ ;  /* 0x000000373a37723e */ /* 0x048fe400048070ff */
[----:B------:R-:W-:Y:S01]  /*2dc0*/  FADD.FTZ R45, R58, R45 ;  /* 0x0000002d3a2d7221 */ /* 0x000fe20000010000 */
[----:B------:R-:W2:Y:S01]  /*2dd0*/  MUFU.EX2 R32, R32 ;  /* 0x0000002000207308 */ /* 0x000ea20000000800 */
[----:B-1----:R-:W-:Y:S01]  /*2de0*/  FFMA.FTZ R37, R49, UR47, -R54 ;  /* 0x0000002f31257c23 */ /* 0x002fe20008010836 */
[----:B------:R-:W-:Y:S01]  /*2df0*/  FADD.FTZ R49, R9, R48 ;  /* 0x0000003009317221 */ /* 0x000fe20000010000 */
[----:B----4-:R-:W-:Y:S01]  /*2e00*/  FADD.FTZ R48, R28, R45 ;  /* 0x0000002d1c307221 */ /* 0x010fe20000010000 */
[--C-:B------:R-:W-:Y:S01]  /*2e10*/  FFMA.FTZ R45, R65, UR47, -R54.reuse ;  /* 0x0000002f412d7c23 */ /* 0x100fe20008010836 */
[----:B------:R-:W-:Y:S01]  /*2e20*/  FFMA.FTZ R54, R85, UR47, -R54 ;  /* 0x0000002f55367c23 */ /* 0x000fe20008010836 */
[----:B------:R-:W-:Y:S01]  /*2e30*/  FADD.FTZ R56, R10, R49 ;  /* 0x000000310a387221 */ /* 0x000fe20000010000 */
[----:B0-----:R-:W-:Y:S01]  /*2e40*/  FADD.FTZ R48, R29, R48 ;  /* 0x000000301d307221 */ /* 0x001fe20000010000 */
[----:B------:R-:W0:Y:S01]  /*2e50*/  MUFU.EX2 R33, R33 ;  /* 0x0000002100217308 */ /* 0x000e220000000800 */
[----:B------:R-:W-:Y:S01]  /*2e60*/  F2FP.SATFINITE.E4M3.F32.PACK_AB_MERGE_C R136, R25, R24, R55 ;  /* 0x000000181988723e */ /* 0x000fe20004807037 */
[----:B------:R-:W-:-:S04]  /*2e70*/  FADD.FTZ R49, R11, R56 ;  /* 0x000000380b317221 */ /* 0x000fc80000010000 */
[----:B------:R-:W-:Y:S01]  /*2e80*/  FADD.FTZ R56, R12, R49 ;  /* 0x000000310c387221 */ /* 0x000fe20000010000 */
[----:B------:R-:W-:Y:S01]  /*2e90*/  FADD.FTZ R49, R59, R48 ;  /* 0x000000303b317221 */ /* 0x000fe20000010000 */
[----:B------:R-:W1:Y:S01]  /*2ea0*/  MUFU.EX2 R36, R36 ;  /* 0x0000002400247308 */ /* 0x000e620000000800 */
[C---:B------:R-:W-:Y:S01]  /*2eb0*/  F2FP.SATFINITE.E4M3.F32.PACK_AB_MERGE_C R59, R62.reuse, R59, RZ ;  /* 0x0000003b3e3b723e */ /* 0x040fe200048070ff */
[----:B------:R-:W-:Y:S01]  /*2ec0*/  FADD.FTZ R57, R13, R56 ;  /* 0x000000380d397221 */ /* 0x000fe20000010000 */
[----:B------:R-:W-:Y:S02]  /*2ed0*/  FADD.FTZ R49, R62, R49 ;  /* 0x000000313e317221 */ /* 0x000fe40000010000 */
[----:B------:R-:W-:Y:S01]  /*2ee0*/  F2FP.SATFINITE.E4M3.F32.PACK_AB_MERGE_C R138, R29, R28, R59 ;  /* 0x0000001c1d8a723e */ /* 0x000fe2000480703b */
[----:B------:R-:W-:Y:S01]  /*2ef0*/  FADD.FTZ R56, R14, R57 ;  /* 0x000000390e387221 */ /* 0x000fe20000010000 */
[----:B--2---:R-:W-:Y:S01]  /*2f00*/  FADD.FTZ R48, R32, R49 ;  /* 0x0000003120307221 */ /* 0x004fe20000010000 */
[----:B------:R-:W2:Y:S02]  /*2f10*/  MUFU.EX2 R37, R37 ;  /* 0x0000002500257308 */ /* 0x000ea40000000800 */
[----:B------:R-:W-:Y:S01]  /*2f20*/  FADD.FTZ R49, R15, R56 ;  /* 0x000000380f317221 */ /* 0x000fe20000010000 */
[----:B0-----:R-:W-:-:S03]  /*2f30*/  FADD.FTZ R48, R33, R48 ;  /* 0x0000003021307221 */ /* 0x001fc60000010000 */
[----:B------:R-:W-:Y:S01]  /*2f40*/  FADD.FTZ R56, R16, R49 ;  /* 0x0000003110387221 */ /* 0x000fe20000010000 */
[----:B------:R-:W-:Y:S01]  /*2f50*/  FADD.FTZ R49, R63, R48 ;  /* 0x000000303f317221 */ /* 0x000fe20000010000 */
[----:B------:R-:W0:Y:S01]  /*2f60*/  MUFU.EX2 R52, R52 ;  /* 0x0000003400347308 */ /* 0x000e220000000800 */
[C---:B------:R-:W-:Y:S01]  /*2f70*/  F2FP.SATFINITE.E4M3.F32.PACK_AB_MERGE_C R16, R17.reuse, R16, RZ ;  /* 0x000000101110723e */ /* 0x040fe200048070ff */
[----:B------:R-:W-:Y:S01]  /*2f80*/  FADD.FTZ R57, R17, R56 ;  /* 0x0000003811397221 */ /* 0x000fe20000010000 */
[C---:B------:R-:W-:Y:S01]  /*2f90*/  FADD.FTZ R49, R66.reuse, R49 ;  /* 0x0000003142317221 */ /* 0x040fe20000010000 */
[----:B------:R-:W-:Y:S02]  /*2fa0*/  F2FP.SATFINITE.E4M3.F32.PACK_AB_MERGE_C R63, R66, R63, RZ ;  /* 0x0000003f423f723e */ /* 0x000fe400048070ff */
[----:B------:R-:W-:Y:S01]  /*2fb0*/  FADD.FTZ R56, R18, R57 ;  /* 0x0000003912387221 */ /* 0x000fe20000010000 */
[----:B-1----:R-:W-:Y:S01]  /*2fc0*/  FADD.FTZ R48, R36, R49 ;  /* 0x0000003124307221 */ /* 0x002fe20000010000 */
[----:B------:R-:W1:Y:S01]  /*2fd0*/  MUFU.EX2 R53, R53 ;  /* 0x0000003500357308 */ /* 0x000e620000000800 */
[----:B------:R-:W-:Y:S01]  /*2fe0*/  F2FP.SATFINITE.E4M3.F32.PACK_AB_MERGE_C R141, R15, R14, R16 ;  /* 0x0000000e0f8d723e */ /* 0x000fe20004807010 */
[----:B------:R-:W-:Y:S01]  /*2ff0*/  FADD.FTZ R49, R19, R56 ;  /* 0x0000003813317221 */ /* 0x000fe20000010000 */
[----:B--2---:R-:W-:Y:S01]  /*3000*/  FADD.FTZ R9, R37, R48 ;  /* 0x0000003025097221 */ /* 0x004fe20000010000 */
[----:B------:R-:W-:-:S02]  /*3010*/  F2FP.SATFINITE.E4M3.F32.PACK_AB_MERGE_C R56, R13, R12, RZ ;  /* 0x0000000c0d38723e */ /* 0x000fc400048070ff */
[----:B------:R-:W-:Y:S01]  /*3020*/  FADD.FTZ R12, R20, R49 ;  /* 0x00000031140c7221 */ /* 0x000fe20000010000 */
[C---:B------:R-:W-:Y:S01]  /*3030*/  F2FP.SATFINITE.E4M3.F32.PACK_AB_MERGE_C R20, R23.reuse, R20, RZ ;  /* 0x000000141714723e */ /* 0x040fe200048070ff */
[----:B------:R-:W2:Y:S01]  /*3040*/  MUFU.EX2 R40, R40 ;  /* 0x0000002800287308 */ /* 0x000ea20000000800 */
[----:B0-----:R-:W-:Y:S01]  /*3050*/  FADD.FTZ R8, R52, R9 ;  /* 0x0000000934087221 */ /* 0x001fe20000010000 */
[----:B------:R-:W-:Y:S01]  /*3060*/  FADD.FTZ R12, R23, R12 ;  /* 0x0000000c170c7221 */ /* 0x000fe20000010000 */
[----:B------:R-:W-:Y:S02]  /*3070*/  F2FP.SATFINITE.E4M3.F32.PACK_AB_MERGE_C R139, R11, R10, R56 ;  /* 0x0000000a0b8b723e */ /* 0x000fe40004807038 */
[----:B------:R-:W-:Y:S01]  /*3080*/  F2FP.SATFINITE.E4M3.F32.PACK_AB_MERGE_C R143, R19, R18, R20 ;  /* 0x00000012138f723e */ /* 0x000fe20004807014 */
[----:B------:R-:W-:Y:S01]  /*3090*/  FADD.FTZ R13, R21, R12 ;  /* 0x0000000c150d7221 */ /* 0x000fe20000010000 */
[----:B------:R-:W-:Y:S01]  /*30a0*/  F2FP.SATFINITE.E4M3.F32.PACK_AB_MERGE_C R140, R33, R32, R63 ;  /* 0x00000020218c723e */ /* 0x000fe2000480703f */
[----:B------:R-:W0:Y:S01]  /*30b0*/  MUFU.EX2 R41, R41 ;  /* 0x0000002900297308 */ /* 0x000e220000000800 */
[C---:B-1----:R-:W-:Y:S01]  /*30c0*/  FADD.FTZ R9, R53.reuse, R8 ;  /* 0x0000000835097221 */ /* 0x042fe20000010000 */
[----:B------:R-:W-:Y:S01]  /*30d0*/  FADD.FTZ R12, R26, R13 ;  /* 0x0000000d1a0c7221 */ /* 0x000fe20000010000 */
[----:B------:R-:W-:-:S03]  /*30e0*/  F2FP.SATFINITE.E4M3.F32.PACK_AB_MERGE_C R52, R53, R52, RZ ;  /* 0x000000343534723e */ /* 0x000fc600048070ff */
[----:B------:R-:W-:Y:S01]  /*30f0*/  FADD.FTZ R13, R27, R12 ;  /* 0x0000000c1b0d7221 */ /* 0x000fe20000010000 */
[----:B------:R-:W-:Y:S01]  /*3100*/  F2FP.SATFINITE.E4M3.F32.PACK_AB_MERGE_C R27, R34, R27, RZ ;  /* 0x0000001b221b723e */ /* 0x000fe200048070ff */
[----:B------:R-:W1:Y:S01]  /*3110*/  MUFU.EX2 R60, R60 ;  /* 0x0000003c003c7308 */ /* 0x000e620000000800 */
[----:B--2---:R-:W-:Y:S01]  /*3120*/  FADD.FTZ R8, R40, R9 ;  /* 0x0000000928087221 */ /* 0x004fe20000010000 */
[----:B------:R-:W-:Y:S01]  /*3130*/  FADD.FTZ R13, R34, R13 ;  /* 0x0000000d220d7221 */ /* 0x000fe20000010000 */
[----:B------:R-:W-:Y:S02]  /*3140*/  F2FP.SATFINITE.E4M3.F32.PACK_AB_MERGE_C R145, R26, R21, R27 ;  /* 0x000000151a91723e */ /* 0x000fe4000480701b */
[----:B------:R-:W-:-:S03]  /*3150*/  F2FP.SATFINITE.E4M3.F32.PACK_AB_MERGE_C R142, R37, R36, R52 ;  /* 0x00000024258e723e */ /* 0x000fc60004807034 */
[----:B------:R-:W2:Y:S01]  /*3160*/  MUFU.EX2 R61, R61 ;  /* 0x0000003d003d7308 */ /* 0x000ea20000000800 */
[----:B0-----:R-:W-:Y:S01]  /*3170*/  FADD.FTZ R9, R41, R8 ;  /* 0x0000000829097221 */ /* 0x001fe20000010000 */
[----:B------:R-:W-:-:S04]  /*3180*/  FADD.FTZ R8, R30, R13 ;  /* 0x0000000d1e087221 */ /* 0x000fc80000010000 */
[----:B------:R-:W-:Y:S02]  /*3190*/  FADD.FTZ R8, R31, R8 ;  /* 0x000000081f087221 */ /* 0x000fe40000010000 */
[----:B------:R-:W0:Y:S01]  /*31a0*/  MUFU.EX2 R44, R44 ;  /* 0x0000002c002c7308 */ /* 0x000e220000000800 */
[----:B-1----:R-:W-:Y:S01]  /*31b0*/  FADD.FTZ R6, R60, R9 ;  /* 0x000000093c067221 */ /* 0x002fe20000010000 */
[----:B------:R-:W-:-:S06]  /*31c0*/  FADD.FTZ R9, R35, R8 ;  /* 0x0000000823097221 */ /* 0x000fcc0000010000 */
[----:B------:R-:W1:Y:S01]  /*31d0*/  MUFU.EX2 R45, R45 ;  /* 0x0000002d002d7308 */ /* 0x000e620000000800 */
[C---:B--2---:R-:W-:Y:S01]  /*31e0*/  F2FP.SATFINITE.E4M3.F32.PACK_AB_MERGE_C R60, R61.reuse, R60, RZ ;  /* 0x0000003c3d3c723e */ /* 0x044fe200048070ff */
[----:B------:R-:W-:-:S03]  /*31f0*/  FADD.FTZ R61, R61, R6 ;  /* 0x000000063d3d7221 */ /* 0x000fc60000010000 */
[----:B------:R-:W-:-:S03]  /*3200*/  F2FP.SATFINITE.E4M3.F32.PACK_AB_MERGE_C R144, R41, R40, R60 ;  /* 0x000000282990723e */ /* 0x000fc6000480703c */
[----:B------:R-:W2:Y:S01]  /*3210*/  MUFU.EX2 R68, R68 ;  /* 0x0000004400447308 */ /* 0x000ea20000000800 */
[----:B0-----:R-:W-:-:S07]  /*3220*/  FADD.FTZ R6, R44, R61 ;  /* 0x0000003d2c067221 */ /* 0x001fce0000010000 */
[----:B------:R-:W0:Y:S01]  /*3230*/  MUFU.EX2 R38, R71 ;  /* 0x0000004700267308 */ /* 0x000e220000000800 */
[----:B-1----:R-:W-:-:S07]  /*3240*/  FADD.FTZ R7, R45, R6 ;  /* 0x000000062d077221 */ /* 0x002fce0000010000 */
[----:B------:R-:W1:Y:S01]  /*3250*/  MUFU.EX2 R69, R69 ;  /* 0x0000004500457308 */ /* 0x000e620000000800 */
[----:B--2---:R-:W-:-:S07]  /*3260*/  FADD.FTZ R6, R68, R7 ;  /* 0x0000000744067221 */ /* 0x004fce0000010000 */
[----:B------:R-:W-:Y:S01]  /*3270*/  MUFU.EX2 R43, R43 ;  /* 0x0000002b002b7308 */ /* 0x000fe20000000800 */
[C---:B0-----:R-:W-:Y:S01]  /*3280*/  F2FP.SATFINITE.E4M3.F32.PACK_AB_MERGE_C R35, R38.reuse, R35, RZ ;  /* 0x000000232623723e */ /* 0x041fe200048070ff */
[----:B------:R-:W-:-:S03]  /*3290*/  FADD.FTZ R38, R38, R9 ;  /* 0x0000000926267221 */ /* 0x000fc60000010000 */
[----:B------:R-:W-:-:S03]  /*32a0*/  F2FP.SATFINITE.E4M3.F32.PACK_AB_MERGE_C R147, R31, R30, R35 ;  /* 0x0000001e1f93723e */ /* 0x000fc60004807023 */
[----:B------:R-:W0:Y:S01]  /*32b0*/  MUFU.EX2 R46, R46 ;  /* 0x0000002e002e7308 */ /* 0x000e220000000800 */
[C---:B-1----:R-:W-:Y:S01]  /*32c0*/  F2FP.SATFINITE.E4M3.F32.PACK_AB_MERGE_C R68, R69.reuse, R68, RZ ;  /* 0x000000444544723e */ /* 0x042fe200048070ff */
[----:B------:R-:W-:-:S03]  /*32d0*/  FADD.FTZ R69, R69, R6 ;  /* 0x0000000645457221 */ /* 0x000fc60000010000 */
[----:B------:R-:W-:-:S03]  /*32e0*/  F2FP.SATFINITE.E4M3.F32.PACK_AB_MERGE_C R146, R45, R44, R68 ;  /* 0x0000002c2d92723e */ /* 0x000fc60004807044 */
[----:B------:R-:W1:Y:S08]  /*32f0*/  MUFU.EX2 R39, R39 ;  /* 0x0000002700277308 */ /* 0x000e700000000800 */
[----:B------:R-:W2:Y:S01]  /*3300*/  MUFU.EX2 R72, R72 ;  /* 0x0000004800487308 */ /* 0x000ea20000000800 */
[----:B0-----:R-:W-:-:S07]  /*3310*/  F2FP.SATFINITE.E4M3.F32.PACK_AB_MERGE_C R8, R46, R43, RZ ;  /* 0x0000002b2e08723e */ /* 0x001fce00048070ff */
[----:B------:R-:W0:Y:S01]  /*3320*/  MUFU.EX2 R42, R42 ;  /* 0x0000002a002a7308 */ /* 0x000e220000000800 */
[----:B-1----:R-:W-:-:S07]  /*3330*/  FADD.FTZ R7, R39, R38 ;  /* 0x0000002627077221 */ /* 0x002fce0000010000 */
[----:B------:R-:W1:Y:S01]  /*3340*/  MUFU.EX2 R73, R73 ;  /* 0x0000004900497308 */ /* 0x000e620000000800 */
[----:B--2---:R-:W-:-:S07]  /*3350*/  FADD.FTZ R6, R72, R69 ;  /* 0x0000004548067221 */ /* 0x004fce0000010000 */
[----:B------:R-:W2:Y:S01]  /*3360*/  MUFU.EX2 R76, R76 ;  /* 0x0000004c004c7308 */ /* 0x000ea20000000800 */
[C---:B0-----:R-:W-:Y:S01]  /*3370*/  F2FP.SATFINITE.E4M3.F32.PACK_AB_MERGE_C R149, R42.reuse, R39, R8 ;  /* 0x000000272a95723e */ /* 0x041fe20004807008 */
[----:B------:R-:W-:-:S04]  /*3380*/  FADD.FTZ R42, R42, R7 ;  /* 0x000000072a2a7221 */ /* 0x000fc80000010000 */
[----:B------:R-:W-:Y:S02]  /*3390*/  FADD.FTZ R43, R43, R42 ;  /* 0x0000002a2b2b7221 */ /* 0x000fe40000010000 */
[----:B------:R-:W0:Y:S01]  /*33a0*/  MUFU.EX2 R77, R77 ;  /* 0x0000004d004d7308 */ /* 0x000e220000000800 */
[----:B-1----:R-:W-:Y:S01]  /*33b0*/  FADD.FTZ R7, R73, R6 ;  /* 0x0000000649077221 */ /* 0x002fe20000010000 */
[----:B------:R-:W-:-:S06]  /*33c0*/  FADD.FTZ R46, R46, R43 ;  /* 0x0000002b2e2e7221 */ /* 0x000fcc0000010000 */
[----:B------:R-:W-:Y:S01]  /*33d0*/  MUFU.EX2 R51, R51 ;  /* 0x0000003300337308 */ /* 0x000fe20000000800 */
[----:B--2---:R-:W-:-:S07]  /*33e0*/  FADD.FTZ R6, R76, R7 ;  /* 0x000000074c067221 */ /* 0x004fce0000010000 */
[----:B------:R-:W1:Y:S01]  /*33f0*/  MUFU.EX2 R22, R22 ;  /* 0x0000001600167308 */ /* 0x000e620000000800 */
[C---:B0-----:R-:W-:Y:S01]  /*3400*/  F2FP.SATFINITE.E4M3.F32.PACK_AB_MERGE_C R76, R77.reuse, R76, RZ ;  /* 0x0000004c4d4c723e */ /* 0x041fe200048070ff */
[----:B------:R-:W-:-:S03]  /*3410*/  FADD.FTZ R77, R77, R6 ;  /* 0x000000064d4d7221 */ /* 0x000fc60000010000 */
[----:B------:R-:W-:-:S03]  /*3420*/  F2FP.SATFINITE.E4M3.F32.PACK_AB_MERGE_C R148, R73, R72, R76 ;  /* 0x000000484994723e */ /* 0x000fc6000480704c */
[----:B------:R-:W0:Y:S08]  /*3430*/  MUFU.EX2 R47, R47 ;  /* 0x0000002f002f7308 */ /* 0x000e300000000800 */
[----:B------:R-:W2:Y:S01]  /*3440*/  MUFU.EX2 R80, R80 ;  /* 0x0000005000507308 */ /* 0x000ea20000000800 */
[----:B-1----:R-:W-:-:S07]  /*3450*/  F2FP.SATFINITE.E4M3.F32.PACK_AB_MERGE_C R8, R22, R51, RZ ;  /* 0x000000331608723e */ /* 0x002fce00048070ff */
[----:B------:R-:W1:Y:S01]  /*3460*/  MUFU.EX2 R50, R50 ;  /* 0x0000003200327308 */ /* 0x000e620000000800 */
[----:B0-----:R-:W-:-:S07]  /*3470*/  FADD.FTZ R7, R47, R46 ;  /* 0x0000002e2f077221 */ /* 0x001fce0000010000 */
[----:B------:R-:W0:Y:S01]  /*3480*/  MUFU.EX2 R81, R81 ;  /* 0x0000005100517308 */ /* 0x000e220000000800 */
[----:B--2---:R-:W-:-:S07]  /*3490*/  FADD.FTZ R6, R80, R77 ;  /* 0x0000004d50067221 */ /* 0x004fce0000010000 */
[----:B------:R-:W2:Y:S01]  /*34a0*/  MUFU.EX2 R84, R84 ;  /* 0x0000005400547308 */ /* 0x000ea20000000800 */
[C---:B-1----:R-:W-:Y:S01]  /*34b0*/  F2FP.SATFINITE.E4M3.F32.PACK_AB_MERGE_C R151, R50.reuse, R47, R8 ;  /* 0x0000002f3297723e */ /* 0x042fe20004807008 */
[----:B------:R-:W-:-:S04]  /*34c0*/  FADD.FTZ R50, R50, R7 ;  /* 0x0000000732327221 */ /* 0x000fc80000010000 */
[----:B------:R-:W-:Y:S02]  /*34d0*/  FADD.FTZ R51, R51, R50 ;  /* 0x0000003233337221 */ /* 0x000fe40000010000 */
[----:B------:R-:W1:Y:S01]  /*34e0*/  MUFU.EX2 R9, R54 ;  /* 0x0000003600097308 */ /* 0x000e620000000800 */
[----:B0-----:R-:W-:-:S04]  /*34f0*/  FADD.FTZ R7, R81, R6 ;  /* 0x0000000651077221 */ /* 0x001fc80000010000 */
[----:B--2---:R-:W-:Y:S01]  /*3500*/  FADD.FTZ R6, R84, R7 ;  /* 0x0000000754067221 */ /* 0x004fe20000010000 */
[----:B------:R-:W-:Y:S01]  /*3510*/  FADD.FTZ R7, R22, R51 ;  /* 0x0000003316077221 */ /* 0x000fe20000010000 */
[C---:B-1----:R-:W-:Y:S02]  /*3520*/  F2FP.SATFINITE.E4M3.F32.PACK_AB_MERGE_C R8, R9.reuse, R84, RZ ;  /* 0x000000540908723e */ /* 0x042fe400048070ff */
[----:B------:R-:W-:Y:S02]  /*3530*/  FADD.FTZ R6, R9, R6 ;  /* 0x0000000609067221 */ /* 0x000fe40000010000 */
[----:B------:R-:W-:Y:S01]  /*3540*/  F2FP.SATFINITE.E4M3.F32.PACK_AB_MERGE_C R150, R81, R80, R8 ;  /* 0x000000505196723e */ /* 0x000fe20004807008 */
        /* <DEDUP_REMOVED lines=29> */
.L_x_11039:
[----:B------:R-:W-:-:S04]  /*3720*/  UISETP.NE.AND UP0, UPT, UR6, 0x1, UPT ;  /* 0x000000010600788c */ /* 0x000fc8000bf05270 */
[----:B------:R-:W-:-:S04]  /*3730*/  USEL UR4, URZ, 0x1, UP0 ;  /* 0x000000013f047887 */ /* 0x000fc80008000000 */
[----:B------:R-:W-:Y:S01]  /*3740*/  ULOP3.LUT UR4, UR5, UR4, URZ, 0x3c, !UPT ;  /* 0x0000000405047292 */ /* 0x000fe2000f8e3c3f */
[----:B------:R-:W-:Y:S11]  /*3750*/  @!P0 BRA `(.L_x_11029) ;  /* 0x0000000000048947 */ /* 0x000ff60003800000 */
[----:B------:R-:W-:Y:S01]  /*3760*/  BPT.TRAP 0x1 ;  /* 0x000000040000795c */ /* 0x000fe20000300000 */
.L_x_11029:
[----:B------:R-:W-:Y:S01]  /*3770*/  UIADD3 UR10, UR6, 0x1, URZ ;  /* 0x00000001060a7890 */ /* 0x000fe2000fffe03f */
[----:B------:R-:W-:-:S03]  /*3780*/  IMAD.U32 R4, RZ, RZ, UR4 ;  /* 0x00000004ff047e24 */ /* 0x000fc6000f8e00ff */
[----:B------:R-:W-:Y:S02]  /*3790*/  UISETP.NE.AND UP0, UPT, UR10, 0x2, UPT ;  /* 0x000000020a00788c */ /* 0x000fe4000bf05270 */
[----:B------:R-:W-:Y:S02]  /*37a0*/  SHF.L.U32 R4, R4, 0x1f, RZ ;  /* 0x0000001f04047819 */ /* 0x000fe400000006ff */
[----:B------:R-:W-:-:S04]  /*37b0*/  USEL UR10, UR10, URZ, UP0 ;  /* 0x0000003f0a0a7287 */ /* 0x000fc80008000000 */
[----:B------:R-:W-:Y:S02]  /*37c0*/  ULEA UR21, UR10, UR40, 0x3 ;  /* 0x000000280a157291 */ /* 0x000fe4000f8e183f */
[----:B------:R-:W-:-:S07]  /*37d0*/  IMAD.U32 R0, RZ, RZ, UR10 ;  /* 0x0000000aff007e24 */ /* 0x000fce000f8e00ff */
[----:B------:R0:W1:Y:S01]  /*37e0*/  SYNCS.PHASECHK.TRANS64.TRYWAIT P1, [UR21+0x17030], R4 ;  /* 0x01703004ff0075a7 */ /* 0x0000620008020155 */
[----:B------:R-:W-:Y:S05]  /*37f0*/  @!P0 BRA `(.L_x_11030) ;  /* 0x0000000000048947 */ /* 0x000fea0003800000 */
[----:B------:R-:W-:Y:S01]  /*3800*/  BPT.TRAP 0x1 ;  /* 0x000000040000795c */ /* 0x000fe20000300000 */
.L_x_11030:
[----:B-1----:R-:W-:Y:S05]  /*3810*/  @P1 BRA `(.L_x_11031) ;  /* 0x0000000000081947 */ /* 0x002fea0003800000 */
[----:B------:R-:W1:Y:S02]  /*3820*/  SYNCS.PHASECHK.TRANS64.TRYWAIT P1, [UR21+0x17030], R4 ;  /* 0x01703004ff0075a7 */ /* 0x000e640008020155 */
[----:B-1----:R-:W-:Y:S05]  /*3830*/  @!P1 BRA `(.L_x_11032) ;  /* 0x0000008000849947 */ /* 0x002fea0003800000 */
.L_x_11031:
[----:B------:R-:W-:Y:S01]  /*3840*/  R2UR UR18, R0 ;  /* 0x00000000001272ca */ /* 0x000fe200000e0000 */
[----:B------:R-:W-:Y:S01]  /*3850*/  WARPGROUP.ARRIVE ;  /* 0x00000000000079c5 */ /* 0x000fe20000000000 */
[----:B------:R-:W-:Y:S01]  /*3860*/  R2UR UR16, R2 ;  /* 0x00000000021072ca */ /* 0x000fe200000e0000 */
[----:B------:R-:W-:Y:S01]  /*3870*/  UMOV UR19, 0xc0000010 ;  /* 0xc000001000137882 */ /* 0x000fe20000000000 */
[----:B------:R-:W-:Y:S01]  /*3880*/  R2UR UR17, R3 ;  /* 0x00000000031172ca */ /* 0x000fe200000e0000 */
[----:B------:R-:W-:Y:S01]  /*3890*/  UMOV UR11, 0xc0000010 ;  /* 0xc0000010000b7882 */ /* 0x000fe20000000000 */
[----:B------:R-:W-:-:S07]  /*38a0*/  UMOV UR15, 0xc0000010 ;  /* 0xc0000010000f7882 */ /* 0x000fce0000000000 */
[----:B------:R-:W-:-:S04]  /*38b0*/  UIMAD UR18, UR18, 0x300, UR20 ;  /* 0x00000300121278a4 */ /* 0x000fc8000f8e0214 */
[----:B------:R-:W-:Y:S02]  /*38c0*/  UIADD3 UR10, UR18, 0x100, URZ ;  /* 0x00000100120a7890 */ /* 0x000fe4000fffe03f */
[----:B------:R-:W-:-:S03]  /*38d0*/  UIADD3 UR14, UR18, 0x200, URZ ;  /* 0x00000200120e7890 */ /* 0x000fc6000fffe03f */
        /* <DEDUP_REMOVED lines=10> */
.L_x_11033:
[----:B------:R-:W-:Y:S01]  /*3980*/  ULEA UR14, UR6, UR40, 0x3 ;  /* 0x00000028060e7291 */ /* 0x000fe2000f8e183f */
[----:B01----:R-:W-:-:S05]  /*3990*/  IMAD.U32 R4, RZ, RZ, UR5 ;  /* 0x00000005ff047e24 */ /* 0x003fca000f8e00ff */
[----:B------:R-:W-:-:S04]  /*39a0*/  SHF.L.U32 R4, R4, 0x1f, RZ ;  /* 0x0000001f04047819 */ /* 0x000fc800000006ff */
[----:B------:R0:W1:Y:S01]  /*39b0*/  SYNCS.PHASECHK.TRANS64.TRYWAIT P1, [UR14+0x17050], R4 ;  /* 0x01705004ff0075a7 */ /* 0x000062000802014e */
[----:B------:R-:W-:Y:S05]  /*39c0*/  @!P0 BRA `(.L_x_11034) ;  /* 0x0000000000048947 */ /* 0x000fea0003800000 */
[----:B------:R-:W-:Y:S01]  /*39d0*/  BPT.TRAP 0x1 ;  /* 0x000000040000795c */ /* 0x000fe20000300000 */
.L_x_11034:
[----:B-1----:R-:W-:Y:S05]  /*39e0*/  @P1 BRA `(.L_x_11035) ;  /* 0x0000000000081947 */ /* 0x002fea0003800000 */
[----:B------:R-:W1:Y:S02]  /*39f0*/  SYNCS.PHASECHK.TRANS64.TRYWAIT P1, [UR14+0x17050], R4 ;  /* 0x01705004ff0075a7 */ /* 0x000e64000802014e */
[----:B-1----:R-:W-:Y:S05]  /*3a00*/  @!P1 BRA `(.L_x_11036) ;  /* 0x0000008000289947 */ /* 0x002fea0003800000 */
.L_x_11035:
        /* <DEDUP_REMOVED lines=8> */
[----:B------:R-:W-:Y:S01]  /*3a90*/  QGMMA.64x96x32.F32.E4M3.E4M3 R88, R136, gdesc[UR8], R88, gsb0 ;  /* 0x0160000888587df3 */ /* 0x000fe20008000858 */
[----:B------:R-:W-:Y:S01]  /*3aa0*/  UIADD3 UR10, UR6, 0x2, URZ ;  /* 0x00000002060a7890 */ /* 0x000fe2000fffe03f */
[----:B------:R-:W-:Y:S01]  /*3ab0*/  UMOV UR11, 0x40000040 ;  /* 0x40000040000b7882 */ /* 0x000fe20000000000 */
[----:B------:R-:W-:Y:S02]  /*3ac0*/  WARPGROUP.DEPBAR.LE gsb0, 0x0 ;  /* 0x00008000000079c5 */ /* 0x000fe40000010000 */
[----:B------:R-:W-:-:S06]  /*3ad0*/  WARPGROUP.ARRIVE ;  /* 0x00000000000079c5 */ /* 0x000fcc0000000000 */
[----:B------:R-:W-:Y:S01]  /*3ae0*/  QGMMA.64x96x32.F32.E4M3.E4M3 R88, R140, gdesc[UR8], R88, gsb0 ;  /* 0x016000088c587df3 */ /* 0x000fe20008000858 */
[----:B------:R-:W-:Y:S01]  /*3af0*/  UIADD3 UR10, UR6, 0x4, URZ ;  /* 0x00000004060a7890 */ /* 0x000fe2000fffe03f */
[----:B------:R-:W-:Y:S01]  /*3b00*/  UMOV UR11, 0x40000040 ;  /* 0x40000040000b7882 */ /* 0x000fe20000000000 */
[----:B------:R-:W-:Y:S01]  /*3b10*/  UIADD3 UR6, UR6, 0x6, URZ ;  /* 0x0000000606067890 */ /* 0x000fe2000fffe03f */
[----:B------:R-:W-:Y:S02]  /*3b20*/  WARPGROUP.DEPBAR.LE gsb0, 0x0 ;  /* 0x00008000000079c5 */ /* 0x000fe40000010000 */
[----:B------:R-:W-:-:S06]  /*3b30*/  WARPGROUP.ARRIVE ;  /* 0x00000000000079c5 */ /* 0x000fcc0000000000 */
[----:B------:R-:W-:Y:S01]  /*3b40*/  QGMMA.64x96x32.F32.E4M3.E4M3 R88, R144, gdesc[UR8], R88, gsb0 ;  /* 0x0160000890587df3 */ /* 0x000fe20008000858 */
[----:B------:R-:W-:Y:S01]  /*3b50*/  UMOV UR10, UR6 ;  /* 0x00000006000a7c82 */ /* 0x000fe20008000000 */
[----:B------:R-:W-:Y:S01]  /*3b60*/  UMOV UR11, 0x40000040 ;  /* 0x40000040000b7882 */ /* 0x000fe20000000000 */
[----:B------:R-:W-:Y:S02]  /*3b70*/  WARPGROUP.DEPBAR.LE gsb0, 0x0 ;  /* 0x00008000000079c5 */ /* 0x000fe40000010000 */
[----:B------:R-:W-:-:S06]  /*3b80*/  WARPGROUP.ARRIVE ;  /* 0x00000000000079c5 */ /* 0x000fcc0000000000 */
[----:B------:R-:W-:Y:S03]  /*3b90*/  QGMMA.64x96x32.F32.E4M3.E4M3 R88, R148, gdesc[UR8], R88, gsb0 ;  /* 0x0160000894587df3 */ /* 0x000fe60008000858 */
[----:B------:R-:W-:Y:S02]  /*3ba0*/  WARPGROUP.DEPBAR.LE gsb0, 0x0 ;  /* 0x00008000000079c5 */ /* 0x000fe40000010000 */
[----:B------:R-:W-:Y:S05]  /*3bb0*/  @!P0 BRA `(.L_x_11037) ;  /* 0x0000000000048947 */ /* 0x000fea0003800000 */
[----:B------:R-:W-:Y:S01]  /*3bc0*/  BPT.TRAP 0x1 ;  /* 0x000000040000795c */ /* 0x000fe20000300000 */
.L_x_11037:
[----:B01----:R-:W-:Y:S01]  /*3bd0*/  FMNMX.FTZ R4, R24, R8, !PT ;  /* 0x0000000818047209 */ /* 0x003fe20007810000 */
[----:B------:R-:W-:Y:S01]  /*3be0*/  IMAD.U32 R136, RZ, RZ, UR47 ;  /* 0x0000002fff887e24 */ /* 0x000fe2000f8e00ff */
[----:B------:R-:W-:Y:S01]  /*3bf0*/  FMNMX.FTZ R10, R26, R9, !PT ;  /* 0x000000091a0a7209 */ /* 0x000fe20007810000 */
[----:B------:R-:W-:Y:S01]  /*3c00*/  UIADD3 UR5, UR21, 0x17040, URZ ;  /* 0x0001704015057890 */ /* 0x000fe2000fffe03f */
[----:B------:R-:W-:Y:S02]  /*3c10*/  FMNMX.FTZ R5, R25, R4, !PT ;  /* 0x0000000419057209 */ /* 0x000fe40007810000 */
[----:B------:R-:W-:Y:S01]  /*3c20*/  FMNMX.FTZ R11, R27, R10, !PT ;  /* 0x0000000a1b0b7209 */ /* 0x000fe20007810000 */
[----:B------:R-:W-:Y:S01]  /*3c30*/  UPRMT UR5, UR7, 0x654, UR5 ;  /* 0x0000065407057896 */ /* 0x000fe20008000005 */
[----:B------:R-:W-:Y:S02]  /*3c40*/  FMNMX.FTZ R4, R28, R5, !PT ;  /* 0x000000051c047209 */ /* 0x000fe40007810000 */
[----:B------:R-:W-:-:S02]  /*3c50*/  FMNMX.FTZ R10, R30, R11, !PT ;  /* 0x0000000b1e0a7209 */ /* 0x000fc40007810000 */
[----:B------:R-:W-:Y:S02]  /*3c60*/  FMNMX.FTZ R5, R29, R4, !PT ;  /* 0x000000041d057209 */ /* 0x000fe40007810000 */
[----:B------:R-:W-:Y:S02]  /*3c70*/  FMNMX.FTZ R11, R31, R10, !PT ;  /* 0x0000000a1f0b7209 */ /* 0x000fe40007810000 */
[----:B------:R-:W-:Y:S01]  /*3c80*/  FMNMX.FTZ R4, R32, R5, !PT ;  /* 0x0000000520047209 */ /* 0x000fe20007810000 */
[----:B------:R-:W-:Y:S01]  /*3c90*/  SYNCS.ARRIVE.TRANS64.RED.A1T0 RZ, [UR5], RZ ;  /* 0x000000ffffff79a7 */ /* 0x000fe20008100405 */
        /* <DEDUP_REMOVED lines=69> */
[----:B------:R-:W-:Y:S01]  /*40f0*/  FADD.FTZ R8, -R4, R9 ;  /* 0x0000000904087221 */ /* 0x000fe20000010100 */
[----:B------:R-:W-:-:S01]  /*4100*/  FFMA.FTZ R17, R37, UR47, -R136 ;  /* 0x0000002f25117c23 */ /* 0x000fc20008010888 */
[----:B------:R-:W-:Y:S01]  /*4110*/  FFMA.FTZ R57, R4, R57, -8 ;  /* 0xc100000004397423 */ /* 0x000fe20000010039 */
[----:B------:R-:W-:-:S01]  /*4120*/  FFMA.FTZ R10, R24, UR47, -R136 ;  /* 0x0000002f180a7c23 */ /* 0x000fc20008010888 */
[--C-:B------:R-:W-:Y:S01]  /*4130*/  FFMA.FTZ R37, R65, UR47, -R136.reuse ;  /* 0x0000002f41257c23 */ /* 0x100fe20008010888 */
[----:B------:R-:W-:Y:S01]  /*4140*/  FMUL.FTZ R8, R8, UR47 ;  /* 0x0000002f08087c20 */ /* 0x000fe20008410000 */
[----:B------:R-:W-:Y:S01]  /*4150*/  FFMA.FTZ R65, R26, UR47, -R57 ;  /* 0x0000002f1a417c23 */ /* 0x000fe20008010839 */
[----:B------:R-:W-:-:S01]  /*4160*/  FFMA.FTZ R11, R25, UR47, -R136 ;  /* 0x0000002f190b7c23 */ /* 0x000fc20008010888 */
[----:B------:R-:W-:Y:S01]  /*4170*/  FFMA.FTZ R26, R27, UR47, -R57 ;  /* 0x0000002f1b1a7c23 */ /* 0x000fe20008010839 */
        /* <DEDUP_REMOVED lines=10> */
[----:B------:R-:W-:Y:S01]  /*4220*/  FFMA.FTZ R15, R33, UR47, -R136 ;  /* 0x0000002f210f7c23 */ /* 0x000fe20008010888 */
[----:B------:R-:W-:-:S01]  /*4230*/  FFMA.FTZ R39, R42, UR47, -R57 ;  /* 0x0000002f2a277c23 */ /* 0x000fc20008010839 */
[--C-:B------:R-:W-:Y:S01]  /*4240*/  FFMA.FTZ R42, R43, UR47, -R57.reuse ;  /* 0x0000002f2b2a7c23 */ /* 0x100fe20008010839 */
        /* <DEDUP_REMOVED lines=17> */
[----:B------:R-:W-:Y:S01]  /*4360*/  FFMA.FTZ R60, R63, UR47, -R57 ;  /* 0x0000002f3f3c7c23 */ /* 0x000fe20008010839 */
        /* <DEDUP_REMOVED lines=21> */
[----:B------:R-:W-:Y:S01]  /*44c0*/  FFMA.FTZ R56, R84, UR47, -R136 ;  /* 0x0000002f54387c23 */ /* 0x000fe20008010888 */
[----:B------:R-:W-:-:S01]  /*44d0*/  FFMA.FTZ R86, R86, UR47, -R57 ;  /* 0x0000002f56567c23 */ /* 0x000fc20008010839 */
[----:B------:R-:W-:-:S02]  /*44e0*/  FFMA.FTZ R61, R85, UR47, -R136 ;  /* 0x0000002f553d7c23 */ /* 0x000fc40008010888 */
        /* <DEDUP_REMOVED lines=85> */
[--C-:B------:R-:W-:Y:S01]  /*4a40*/  FFMA.FTZ R73, R83, UR47, -R57.reuse ;  /* 0x0000002f53497c23 */ /* 0x100fe20008010839 */
[----:B------:R-:W-:-:S05]  /*4a50*/  FFMA.FTZ R57, R87, UR47, -R57 ;  /* 0x0000002f57397c23 */ /* 0x000fca0008010839 */
        /* <DEDUP_REMOVED lines=46> */
.L_x_11038:
        /* <DEDUP_REMOVED lines=89> */
[----:B------:R-:W-:Y:S01]  /*52d0*/  F2FP.SATFINITE.E4M3.F32.PACK_AB_MERGE_C R151, R73, R70, R13 ;  /* 0x000000464997723e */ /* 0x000fe2000480700d */
[----:B------:R-:W-:Y:S06]  /*52e0*/  @P1 BRA `(.L_x_11039) ;  /* 0xffffffe4000c1947 */ /* 0x000fec000383ffff */
.L_x_11028:
[----:B------:R-:W-:Y:S06]  /*52f0*/  BAR.ARV 0x8, 0x200 ;  /* 0x0208000000007b1d */ /* 0x000fec0000002000 */
[----:B------:R-:W-:Y:S05]  /*5300*/  @!P0 BRA `(.L_x_11040) ;  /* 0x0000000000048947 */ /* 0x000fea0003800000 */
[----:B------:R-:W-:Y:S01]  /*5310*/  BPT.TRAP 0x1 ;  /* 0x000000040000795c */ /* 0x000fe20000300000 */
.L_x_11040:
[----:B------:R-:W-:Y:S01]  /*5320*/  R2UR UR16, R0 ;  /* 0x00000000001072ca */ /* 0x000fe200000e0000 */
[----:B------:R-:W-:-:S05]  /*5330*/  IMAD.U32 R2, RZ, RZ, UR4 ;  /* 0x00000004ff027e24 */ /* 0x000fca000f8e00ff */
[----:B------:R-:W-:-:S07]  /*5340*/  SHF.L.U32 R2, R2, 0x1f, RZ ;  /* 0x0000001f02027819 */ /* 0x000fce00000006ff */
[----:B------:R-:W-:-:S09]  /*5350*/  ULEA UR16, UR16, UR40, 0x3 ;  /* 0x0000002810107291 */ /* 0x000fd2000f8e183f */
[----:B------:R0:W1:Y:S01]  /*5360*/  SYNCS.PHASECHK.TRANS64.TRYWAIT P1, [UR16+0x17050], R2 ;  /* 0x01705002ff0075a7 */ /* 0x0000620008020150 */
[----:B------:R-:W-:Y:S05]  /*5370*/  @!P0 BRA `(.L_x_11041) ;  /* 0x0000000000048947 */ /* 0x000fea0003800000 */
[----:B------:R-:W-:Y:S01]  /*5380*/  BPT.TRAP 0x1 ;  /* 0x000000040000795c */ /* 0x000fe20000300000 */
.L_x_11041:
[----:B-1----:R-:W-:Y:S05]  /*5390*/  @P1 BRA `(.L_x_11042) ;  /* 0x0000000000081947 */ /* 0x002fea0003800000 */
[----:B------:R-:W1:Y:S02]  /*53a0*/  SYNCS.PHASECHK.TRANS64.TRYWAIT P1, [UR16+0x17050], R2 ;  /* 0x01705002ff0075a7 */ /* 0x000e640008020150 */
[----:B-1----:R-:W-:Y:S05]  /*53b0*/  @!P1 BRA `(.L_x_11043) ;  /* 0x0000006400d49947 */ /* 0x002fea0003800000 */
.L_x_11042:
[----:B------:R-:W-:Y:S01]  /*53c0*/  ULDC.64 UR10, c[0x0][0x9a0] ;  /* 0x00026800000a7ab9 */ /* 0x000fe20000000a00 */
[----:B------:R-:W-:Y:S01]  /*53d0*/  UIADD3 UR40, UR40, 0x400, URZ ;  /* 0x0000040028287890 */ /* 0x000fe2000fffe03f */
[----:B------:R-:W-:Y:S01]  /*53e0*/  R2UR UR15, R0 ;  /* 0x00000000000f72ca */ /* 0x000fe200000e0000 */
[----:B------:R-:W-:Y:S01]  /*53f0*/  UISETP.NE.U32.AND UP0, UPT, UR10, URZ, UPT ;  /* 0x0000003f0a00728c */ /* 0x000fe2000bf05070 */
[----:B------:R-:W-:Y:S01]  /*5400*/  WARPGROUP.ARRIVE ;  /* 0x00000000000079c5 */ /* 0x000fe20000000000 */
[----:B------:R-:W-:Y:S01]  /*5410*/  USHF.R.U32.HI UR40, URZ, 0x4, UR40 ;  /* 0x000000043f287899 */ /* 0x000fe20008011628 */
[----:B------:R-:W-:Y:S01]  /*5420*/  IMAD.MOV.U32 R8, RZ, RZ, 0x3f800000 ;  /* 0x3f800000ff087424 */ /* 0x000fe200078e00ff */
[----:B------:R-:W-:Y:S02]  /*5430*/  UISETP.NE.AND.EX UP0, UPT, UR11, URZ, UPT, UP0 ;  /* 0x0000003f0b00728c */ /* 0x000fe4000bf05300 */
[----:B------:R-:W-:-:S04]  /*5440*/  ULOP3.LUT UR40, UR40, 0x3fff, URZ, 0xc0, !UPT ;  /* 0x00003fff28287892 */ /* 0x000fc8000f8ec03f */
[----:B------:R-:W-:Y:S01]  /*5450*/  ULOP3.LUT UR40, UR40, 0x10000, URZ, 0xfc, !UPT ;  /* 0x0001000028287892 */ /* 0x000fe2000f8efc3f */
[----:B------:R-:W-:-:S04]  /*5460*/  PLOP3.LUT P1, PT, PT, PT, UP0, 0x80, 0x0 ;  /* 0x000000000000781c */ /* 0x000fc80003f2f008 */
[----:B------:R-:W-:Y:S01]  /*5470*/  @UP0 ULDC.64 UR8, c[0x0][0x9c8] ;  /* 0x0002720000080ab9 */ /* 0x000fe20000000a00 */
[----:B------:R-:W-:Y:S02]  /*5480*/  @UP0 USHF.R.S32.HI UR14, URZ, 0x1f, UR36 ;  /* 0x0000001f3f0e0899 */ /* 0x000fe40008011424 */
[----:B------:R-:W-:Y:S02]  /*5490*/  @UP0 UIMAD UR6, UR46, UR8, URZ ;  /* 0x000000082e0602a4 */ /* 0x000fe4000f8e023f */
[----:B------:R-:W-:Y:S02]  /*54a0*/  @UP0 UIMAD.WIDE.U32 UR4, UR45, UR8, URZ ;  /* 0x000000082d0402a5 */ /* 0x000fe4000f8e003f */
[----:B------:R-:W-:Y:S02]  /*54b0*/  @UP0 UIMAD UR8, UR45, UR9, UR6 ;  /* 0x000000092d0802a4 */ /* 0x000fe4000f8e0206 */
[----:B------:R-:W-:Y:S01]  /*54c0*/  UIMAD UR6, UR15, 0x300, UR40 ;  /* 0x000003000f0678a4 */ /* 0x000fe2000f8e0228 */
[----:B------:R-:W-:-:S02]  /*54d0*/  @UP0 ULDC.64 UR12, c[0x0][0x9d0] ;  /* 0x00027400000c0ab9 */ /* 0x000fc40000000a00 */
[----:B------:R-:W-:Y:S01]  /*54e0*/  UMOV UR15, 0x40000040 ;  /* 0x40000040000f7882 */ /* 0x000fe20000000000 */
[----:B------:R-:W-:Y:S02]  /*54f0*/  @UP0 UIMAD UR9, UR14, UR12, URZ ;  /* 0x0000000c0e0902a4 */ /* 0x000fe4000f8e023f */
[----:B------:R-:W-:Y:S01]  /*5500*/  @UP0 UIADD3 UR5, UR5, UR8, URZ ;  /* 0x0000000805050290 */ /* 0x000fe2000fffe03f */
[----:B------:R-:W-:Y:S01]  /*5510*/  UMOV UR14, UR6 ;  /* 0x00000006000e7c82 */ /* 0x000fe20008000000 */
[----:B------:R-:W-:Y:S02]  /*5520*/  @UP0 UIMAD UR9, UR36, UR13, UR9 ;  /* 0x0000000d240902a4 */ /* 0x000fe4000f8e0209 */
[----:B------:R-:W-:Y:S01]  /*5530*/  QGMMA.64x96x32.F32.E4M3.E4M3 R88, R136, gdesc[UR12], R88, gsb0 ;  /* 0x0160000c88587df3 */ /* 0x000fe20008000858 */
[----:B------:R-:W-:-:S04]  /*5540*/  @UP0 UIMAD.WIDE.U32 UR4, UR36, UR12, UR4 ;  /* 0x0000000c240402a5 */ /* 0x000fc8000f8e0004 */
        /* <DEDUP_REMOVED lines=9> */
[----:B------:R-:W-:Y:S02]  /*55e0*/  WARPGROUP.DEPBAR.LE gsb0, 0x0 ;  /* 0x00008000000079c5 */ /* 0x000fe40000010000 */
[----:B------:R-:W-:-:S06]  /*55f0*/  WARPGROUP.ARRIVE ;  /* 0x00000000000079c5 */ /* 0x000fcc0000000000 */
[----:B------:R-:W-:Y:S01]  /*5600*/  QGMMA.64x96x32.F32.E4M3.E4M3 R88, R140, gdesc[UR8], R88, gsb0 ;  /* 0x016000088c587df3 */ /* 0x000fe20008000858 */
[----:B------:R-:W-:Y:S01]  /*5610*/  UIADD3 UR4, UR6, 0x4, URZ ;  /* 0x0000000406047890 */ /* 0x000fe2000fffe03f */
[----:B------:R-:W-:-:S06]  /*5620*/  UMOV UR11, 0x40000040 ;  /* 0x40000040000b7882 */ /* 0x000fcc0000000000 */
[----:B------:R-:W-:Y:S01]  /*5630*/  UMOV UR10, UR4 ;  /* 0x00000004000a7c82 */ /* 0x000fe20008000000 */
[----:B------:R-:W1:Y:S01]  /*5640*/  SHFL.BFLY PT, R9, R6, 0x2, 0x1f ;  /* 0x0c401f0006097f89 */ /* 0x000e6200000e0000 */
[----:B------:R-:W-:-:S03]  /*5650*/  UIADD3 UR6, UR6, 0x6, URZ ;  /* 0x0000000606067890 */ /* 0x000fc6000fffe03f */
[----:B------:R-:W3:Y:S01]  /*5660*/  SHFL.BFLY PT, R10, R7, 0x2, 0x1f ;  /* 0x0c401f00070a7f89 */ /* 0x000ee200000e0000 */
[----:B------:R-:W-:Y:S02]  /*5670*/  WARPGROUP.DEPBAR.LE gsb0, 0x0 ;  /* 0x00008000000079c5 */ /* 0x000fe40000010000 */
[----:B------:R-:W-:-:S06]  /*5680*/  WARPGROUP.ARRIVE ;  /* 0x00000000000079c5 */ /* 0x000fcc0000000000 */
[----:B------:R-:W-:Y:S01]  /*5690*/  QGMMA.64x96x32.F32.E4M3.E4M3 R88, R144, gdesc[UR8], R88, gsb0 ;  /* 0x0160000890587df3 */ /* 0x000fe20008000858 */
[----:B------:R-:W-:Y:S01]  /*56a0*/  UMOV UR10, UR6 ;  /* 0x00000006000a7c82 */ /* 0x000fe20008000000 */
[----:B------:R-:W-:Y:S01]  /*56b0*/  UMOV UR11, 0x40000040 ;  /* 0x40000040000b7882 */ /* 0x000fe20000000000 */
        /* <DEDUP_REMOVED lines=11> */
[----:B------:R-:W-:Y:S01]  /*5770*/  FSETP.NE.FTZ.AND P3, PT, R14, RZ, PT ;  /* 0x000000ff0e00720b */ /* 0x000fe20003f75000 */
[----:B------:R-:W-:Y:S02]  /*5780*/  WARPGROUP.DEPBAR.LE gsb0, 0x0 ;  /* 0x00008000000079c5 */ /* 0x000fe40000010000 */
[----:B------:R-:W-:-:S06]  /*5790*/  WARPGROUP.ARRIVE ;  /* 0x00000000000079c5 */ /* 0x000fcc0000000000 */
[----:B------:R-:W-:Y:S01]  /*57a0*/  QGMMA.64x96x32.F32.E4M3.E4M3 R88, R148, gdesc[UR8], R88, gsb0 ;  /* 0x0160000894587df3 */ /* 0x000fe20008000858 */
[----:B------:R-:W-:Y:S01]  /*57b0*/  @P1 MUFU.RCP R3, R11 ;  /* 0x0000000b00031308 */ /* 0x000fe20000001000 */
[----:B------:R-:W-:Y:S01]  /*57c0*/  FSETP.NE.FTZ.AND P1, PT, R12, RZ, PT ;  /* 0x000000ff0c00720b */ /* 0x000fe20003f35000 */
[----:B------:R-:W-:-:S06]  /*57d0*/  IMAD.MOV.U32 R9, RZ, RZ, RZ ;  /* 0x000000ffff097224 */ /* 0x000fcc00078e00ff */
        /* <DEDUP_REMOVED lines=18> */
.L_x_11044:
        /* <DEDUP_REMOVED lines=52> */
.L_x_11020:
[----:B------:R-:W-:Y:S05]  /*5c40*/  @P0 BRA `(.L_x_11045) ;  /* 0x0000001800ec0947 */ /* 0x000fea0003800000 */
[----:B------:R-:W0:Y:S01]  /*5c50*/  S2R R25, SR_TID.X ;  /* 0x0000000000197919 */ /* 0x000e220000002100 */
[----:B------:R-:W-:Y:S01]  /*5c60*/  ULDC.64 UR4, c[0x4][0x70] ;  /* 0x01001c0000047ab9 */ /* 0x000fe20000000a00 */
[----:B------:R-:W1:Y:S01]  /*5c70*/  LDC R46, c[0x0][0xbe8] ;  /* 0x0002fa00ff2e7b82 */ /* 0x000e620000000800 */
[----:B------:R-:W-:Y:S01]  /*5c80*/  ULDC.64 UR8, c[0x0][0xbd0] ;  /* 0x0002f40000087ab9 */ /* 0x000fe20000000a00 */
[----:B------:R-:W2:Y:S01]  /*5c90*/  S2R R45, SR_CTAID.X ;  /* 0x00000000002d7919 */ /* 0x000ea20000002500 */
[----:B------:R-:W-:Y:S01]  /*5ca0*/  USHF.R.S32.HI UR7, URZ, 0x1f, UR36 ;  /* 0x0000001f3f077899 */ /* 0x000fe20008011424 */
[----:B------:R-:W-:-:S04]  /*5cb0*/  ULDC.64 UR10, c[0x0][0xb38] ;  /* 0x0002ce00000a7ab9 */ /* 0x000fc80000000a00 */
[----:B------:R-:W3:Y:S01]  /*5cc0*/  LDC R74, c[0x0][0xc50] ;  /* 0x00031400ff4a7b82 */ /* 0x000ee20000000800 */
[----:B0-----:R-:W-:-:S05]  /*5cd0*/  IMAD.SHL.U32 R6, R25, 0x4, RZ ;  /* 0x0000000419067824 */ /* 0x001fca00078e00ff */
[----:B------:R-:W-:Y:S02]  /*5ce0*/  LOP3.LUT R6, R6, 0xc, RZ, 0xc0, !PT ;  /* 0x0000000c06067812 */ /* 0x000fe400078ec0ff */
[----:B------:R-:W-:Y:S02]  /*5cf0*/  BAR.SYNC.DEFER_BLOCKING 0x1, 0x180 ;  /* 0x0046000000007b1d */ /* 0x000fe40000010000 */
[----:B------:R-:W-:-:S05]  /*5d00*/  IADD3 R6, P0, R6, UR4, RZ ;  /* 0x0000000406067c10 */ /* 0x000fca000ff1e0ff */
[----:B------:R-:W-:-:S05]  /*5d10*/  IMAD.X R7, RZ, RZ, UR5, P0 ;  /* 0x00000005ff077e24 */ /* 0x000fca00080e06ff */
[----:B------:R0:W4:Y:S01]  /*5d20*/  LDG.E.CONSTANT R12, desc[UR38][R6.64] ;  /* 0x00000026060c7981 */ /* 0x000122000c1e9900 */
[C---:B------:R-:W-:Y:S01]  /*5d30*/  LOP3.LUT P0, R22, R25.reuse, 0x3, RZ, 0xc0, !PT ;  /* 0x0000000319167812 */ /* 0x040fe2000780c0ff */
[----:B------:R-:W-:Y:S01]  /*5d40*/  VIADD R25, R25, 0xffffff80 ;  /* 0xffffff8019197836 */ /* 0x000fe20000000000 */
[----:B-1----:R-:W-:Y:S01]  /*5d50*/  ISETP.NE.AND P2, PT, R46, 0x1, PT ;  /* 0x000000012e00780c */ /* 0x002fe20003f45270 */
[----:B------:R-:W-:Y:S01]  /*5d60*/  UIMAD.WIDE.U32 UR4, UR36, UR8, URZ ;  /* 0x00000008240472a5 */ /* 0x000fe2000f8e003f */
[----:B------:R-:W-:Y:S01]  /*5d70*/  ISETP.EQ.OR P0, PT, R22, 0x3, !P0 ;  /* 0x000000031600780c */ /* 0x000fe20004702670 */
[----:B------:R-:W-:Y:S01]  /*5d80*/  UIMAD UR6, UR7, UR8, URZ ;  /* 0x00000008070672a4 */ /* 0x000fe2000f8e023f */
[----:B------:R-:W-:Y:S01]  /*5d90*/  BSSY B0, `(.L_x_11046) ;  /* 0x0000144000007945 */ /* 0x000fe20003800000 */
[----:B------:R-:W-:Y:S01]  /*5da0*/  UIMAD UR8, UR7, UR10, URZ ;  /* 0x0000000a070872a4 */ /* 0x000fe2000f8e023f */
[----:B------:R-:W-:Y:S01]  /*5db0*/  SEL R83, R13, R4, P0 ;  /* 0x000000040d537207 */ /* 0x000fe20000000000 */
[----:B------:R-:W-:Y:S01]  /*5dc0*/  UIMAD UR9, UR36, UR9, UR6 ;  /* 0x00000009240972a4 */ /* 0x000fe2000f8e0206 */
[----:B------:R-:W-:Y:S01]  /*5dd0*/  SEL R13, R4, R13, P0 ;  /* 0x0000000d040d7207 */ /* 0x000fe20000000000 */
[----:B------:R-:W-:Y:S01]  /*5de0*/  UIMAD.WIDE.U32 UR6, UR36, UR10, URZ ;  /* 0x0000000a240672a5 */ /* 0x000fe2000f8e003f */
[----:B------:R-:W-:Y:S01]  /*5df0*/  SHF.R.S32.HI R4, RZ, 0x1f, R25 ;  /* 0x0000001fff047819 */ /* 0x000fe20000011419 */
[----:B------:R-:W-:Y:S01]  /*5e00*/  UIADD3 UR9, UR5, UR9, URZ ;  /* 0x0000000905097290 */ /* 0x000fe2000fffe03f */
[----:B------:R-:W-:Y:S01]  /*5e10*/  SEL R81, R3, R8, P0 ;  /* 0x0000000803517207 */ /* 0x000fe20000000000 */
[----:B------:R-:W1:Y:S01]  /*5e20*/  @P2 LDC R72, c[0x0][0xbec] ;  /* 0x0002fb00ff482b82 */ /* 0x000e620000000800 */
[----:B0-----:R-:W-:Y:S01]  /*5e30*/  LEA.HI R6, R4, R25, RZ, 0x7 ;  /* 0x0000001904067211 */ /* 0x001fe200078f38ff */
[----:B------:R-:W-:Y:S01]  /*5e40*/  UIMAD UR8, UR36, UR11, UR8 ;  /* 0x0000000b240872a4 */ /* 0x000fe2000f8e0208 */
[----:B------:R-:W-:Y:S01]  /*5e50*/  SEL R3, R8, R3, P0 ;  /* 0x0000000308037207 */ /* 0x000fe20000000000 */
[----:B------:R-:W-:Y:S01]  /*5e60*/  IMAD.U32 R35, RZ, RZ, UR7 ;  /* 0x00000007ff237e24 */ /* 0x000fe2000f8e00ff */
[----:B------:R-:W-:Y:S01]  /*5e70*/  LOP3.LUT R8, R6, 0xffffff80, RZ, 0xc0, !PT ;  /* 0xffffff8006087812 */ /* 0x000fe200078ec0ff */
[----:B------:R-:W-:Y:S01]  /*5e80*/  UIADD3 UR8, UR7, UR8, URZ ;  /* 0x0000000807087290 */ /* 0x000fe2000fffe03f */
[----:B------:R-:W-:Y:S01]  /*5e90*/  SEL R53, R132, R23, P0 ;  /* 0x0000001784357207 */ /* 0x000fe20000000000 */
[----:B------:R-:W0:Y:S01]  /*5ea0*/  @P2 LDC R76, c[0x0][0xbec] ;  /* 0x0002fb00ff4c2b82 */ /* 0x000e220000000800 */
[----:B------:R-:W-:Y:S01]  /*5eb0*/  SEL R71, R23, R132, P0 ;  /* 0x0000008417477207 */ /* 0x000fe20000000000 */
[----:B------:R-:W-:Y:S01]  /*5ec0*/  IMAD.IADD R40, R25, 0x1, -R8 ;  /* 0x0000000119287824 */ /* 0x000fe200078e0a08 */
[----:B------:R-:W-:Y:S01]  /*5ed0*/  SEL R55, R15, R10, P0 ;  /* 0x0000000a0f377207 */ /* 0x000fe20000000000 */
[----:B------:R-:W-:Y:S01]  /*5ee0*/  IMAD.U32 R34, RZ, RZ, UR6 ;  /* 0x00000006ff227e24 */ /* 0x000fe2000f8e00ff */
[----:B------:R-:W-:Y:S01]  /*5ef0*/  SEL R15, R10, R15, P0 ;  /* 0x0000000f0a0f7207 */ /* 0x000fe20000000000 */
[----:B------:R-:W-:Y:S01]  /*5f00*/  IMAD.U32 R35, RZ, RZ, UR8 ;  /* 0x00000008ff237e24 */ /* 0x000fe2000f8e00ff */
[----:B------:R-:W-:Y:S01]  /*5f10*/  SHF.R.S32.HI R23, RZ, 0x1f, R40 ;  /* 0x0000001fff177819 */ /* 0x000fe20000011428 */
[----:B------:R-:W-:Y:S01]  /*5f20*/  ULDC.64 UR6, c[0x0][0xb48] ;  /* 0x0002d20000067ab9 */ /* 0x000fe20000000a00 */
[----:B------:R-:W-:-:S02]  /*5f30*/  SEL R43, R58, R19, P0 ;  /* 0x000000133a2b7207 */ /* 0x000fc40000000000 */
[----:B------:R-:W-:Y:S02]  /*5f40*/  LEA.HI R10, R23, R40, RZ, 0x2 ;  /* 0x00000028170a7211 */ /* 0x000fe400078f10ff */
[----:B------:R-:W-:Y:S02]  /*5f50*/  SEL R58, R19, R58, P0 ;  /* 0x0000003a133a7207 */ /* 0x000fe40000000000 */
[----:B------:R-:W-:Y:S02]  /*5f60*/  SHF.R.S32.HI R19, RZ, 0x7, R6 ;  /* 0x00000007ff137819 */ /* 0x000fe40000011406 */
[----:B------:R-:W-:Y:S02]  /*5f70*/  LEA.HI R4, R4, R25, RZ, 0x2 ;  /* 0x0000001904047211 */ /* 0x000fe400078f10ff */
[--C-:B------:R-:W-:Y:S02]  /*5f80*/  SHF.R.S32.HI R6, RZ, 0x2, R10.reuse ;  /* 0x00000002ff067819 */ /* 0x100fe4000001140a */
[----:B------:R-:W-:-:S02]  /*5f90*/  SHF.R.S32.HI R7, RZ, 0x1f, R10 ;  /* 0x0000001fff077819 */ /* 0x000fc4000001140a */
[----:B------:R-:W-:Y:S01]  /*5fa0*/  LOP3.LUT R8, R4, 0xfffffffc, RZ, 0xc0, !PT ;  /* 0xfffffffc04087812 */ /* 0x000fe200078ec0ff */
[----:B------:R-:W-:Y:S01]  /*5fb0*/  IMAD.HI R4, R19, 0x55555556, RZ ;  /* 0x5555555613047827 */ /* 0x000fe200078e02ff */
[----:B------:R-:W-:Y:S02]  /*5fc0*/  LEA.HI R7, R7, R6, RZ, 0x3 ;  /* 0x0000000607077211 */ /* 0x000fe400078f18ff */
[----:B------:R-:W-:Y:S01]  /*5fd0*/  SEL R57, R5, R14, P0 ;  /* 0x0000000e05397207 */ /* 0x000fe20000000000 */
[----:B------:R-:W-:Y:S01]  /*5fe0*/  IMAD.IADD R8, R25, 0x1, -R8 ;  /* 0x0000000119087824 */ /* 0x000fe200078e0a08 */
[----:B------:R-:W-:Y:S02]  /*5ff0*/  SEL R5, R14, R5, P0 ;  /* 0x000000050e057207 */ /* 0x000fe40000000000 */
[----:B------:R-:W-:Y:S02]  /*6000*/  SEL R65, R9, R16, P0 ;  /* 0x0000001009417207 */ /* 0x000fe40000000000 */
[----:B------:R-:W-:-:S02]  /*6010*/  SEL R14, R16, R9, P0 ;  /* 0x00000009100e7207 */ /* 0x000fc40000000000 */
[----:B------:R-:W-:Y:S02]  /*6020*/  LOP3.LUT R9, R7, 0xfffffff8, RZ, 0xc0, !PT ;  /* 0xfffffff807097812 */ /* 0x000fe400078ec0ff */
[----:B------:R-:W-:Y:S02]  /*6030*/  LEA.HI R7, R23, R40, RZ, 0x5 ;  /* 0x0000002817077211 */ /* 0x000fe400078f28ff */
[----:B------:R-:W-:Y:S01]  /*6040*/  SEL R61, R135, R134, P0 ;  /* 0x00000086873d7207 */ /* 0x000fe20000000000 */
[----:B------:R-:W-:Y:S01]  /*6050*/  IMAD.IADD R6, R6, 0x1, -R9 ;  /* 0x0000000106067824 */ /* 0x000fe200078e0a09 */
[----:B------:R-:W-:Y:S02]  /*6060*/  LEA.HI R4, R4, R4, RZ, 0x1 ;  /* 0x0000000404047211 */ /* 0x000fe400078f08ff */
[----:B------:R-:W-:Y:S02]  /*6070*/  SHF.R.S32.HI R7, RZ, 0x5, R7 ;  /* 0x00000005ff077819 */ /* 0x000fe40000011407 */
[----:B------:R-:W-:Y:S01]  /*6080*/  LEA.HI R9, R8, R8, RZ, 0x1 ;  /* 0x0000000808097211 */ /* 0x000fe200078f08ff */
[----:B------:R-:W-:Y:S01]  /*6090*/  IMAD R4, R4, -0x3, R19 ;  /* 0xfffffffd04047824 */ /* 0x000fe200078e0213 */
[----:B------:R-:W-:Y:S01]  /*60a0*/  SEL R33, R134, R135, P0 ;  /* 0x0000008786217207 */ /* 0x000fe20000000000 */
[----:B------:R-:W-:Y:S01]  /*60b0*/  IMAD R7, R7, 0x10, R6 ;  /* 0x0000001007077824 */ /* 0x000fe200078e0206 */
[----:B------:R-:W-:-:S02]  /*60c0*/  LOP3.LUT R9, R9, 0x1ffffffe, RZ, 0xc0, !PT ;  /* 0x1ffffffe09097812 */ /* 0x000fc400078ec0ff */
[----:B------:R-:W-:Y:S01]  /*60d0*/  SEL R49, R124, R21, P0 ;  /* 0x000000157c317207 */ /* 0x000fe20000000000 */
[----:B------:R-:W-:Y:S01]  /*60e0*/  IMAD R4, R4, 0x40, R7 ;  /* 0x0000004004047824 */ /* 0x000fe200078e0207 */
[----:B------:R-:W-:Y:S01]  /*60f0*/  SEL R75, R21, R124, P0 ;  /* 0x0000007c154b7207 */ /* 0x000fe20000000000 */
[----:B------:R-:W-:Y:S01]  /*6100*/  IMAD.IADD R9, R8, 0x1, -R9 ;  /* 0x0000000108097824 */ /* 0x000fe200078e0a09 */
[----:B------:R-:W-:Y:S01]  /*6110*/  SEL R31, R98, R99, P0 ;  /* 0x00000063621f7207 */ /* 0x000fe20000000000 */
[--C-:B--2---:R-:W-:Y:S01]  /*6120*/  IMAD R54, R45, 0xc0, R4.reuse ;  /* 0x000000c02d367824 */ /* 0x104fe200078e0204 */
[----:B------:R-:W-:Y:S01]  /*6130*/  SEL R21, R114, R115, P0 ;  /* 0x0000007372157207 */ /* 0x000fe20000000000 */
[----:B------:R-:W-:Y:S01]  /*6140*/  IMAD R9, R9, 0x8, R4 ;  /* 0x0000000809097824 */ /* 0x000fe200078e0204 */
[----:B------:R-:W-:Y:S02]  /*6150*/  SEL R77, R47, R24, P0 ;  /* 0x000000182f4d7207 */ /* 0x000fe40000000000 */
[----:B------:R-:W-:Y:S01]  /*6160*/  SEL R47, R24, R47, P0 ;  /* 0x0000002f182f7207 */ /* 0x000fe20000000000 */
[----:B------:R-:W-:Y:S01]  /*6170*/  IMAD R45, R45, 0xc0, R9 ;  /* 0x000000c02d2d7824 */ /* 0x000fe200078e0209 */
[----:B------:R-:W-:-:S02]  /*6180*/  SEL R79, R17, R20, P0 ;  /* 0x00000014114f7207 */ /* 0x000fc40000000000 */
[----:B------:R-:W-:Y:S01]  /*6190*/  SEL R17, R20, R17, P0 ;  /* 0x0000001114117207 */ /* 0x000fe20000000000 */
[----:B0-----:R-:W-:Y:S01]  /*61a0*/  @P2 IMAD.HI.U32 R76, R45, R76, RZ ;  /* 0x0000004c2d4c2227 */ /* 0x001fe200078e00ff */
[----:B------:R-:W-:Y:S02]  /*61b0*/  SEL R59, R18, R11, P0 ;  /* 0x0000000b123b7207 */ /* 0x000fe40000000000 */
[----:B------:R-:W-:Y:S02]  /*61c0*/  SEL R18, R11, R18, P0 ;  /* 0x000000120b127207 */ /* 0x000fe40000000000 */
[----:B------:R-:W-:Y:S02]  /*61d0*/  SEL R73, R51, R26, P0 ;  /* 0x0000001a33497207 */ /* 0x000fe40000000000 */
[----:B------:R-:W-:Y:S01]  /*61e0*/  SEL R51, R26, R51, P0 ;  /* 0x000000331a337207 */ /* 0x000fe20000000000 */
[----:B------:R-:W-:Y:S01]  /*61f0*/  IMAD.U32 R26, RZ, RZ, UR4 ;  /* 0x00000004ff1a7e24 */ /* 0x000fe2000f8e00ff */
[----:B------:R-:W-:Y:S01]  /*6200*/  SEL R69, R94, R95, P0 ;  /* 0x0000005f5e457207 */ /* 0x000fe20000000000 */
[----:B------:R-:W3:Y:S01]  /*6210*/  S2UR UR4, SR_CTAID.Y ;  /* 0x00000000000479c3 */ /* 0x000ee20000002600 */
[----:B------:R-:W-:-:S02]  /*6220*/  SEL R67, R102, R103, P0 ;  /* 0x0000006766437207 */ /* 0x000fc40000000000 */
[----:B------:R-:W-:Y:S02]  /*6230*/  LOP3.LUT R7, R10, 0x7ffffffc, RZ, 0xc0, !PT ;  /* 0x7ffffffc0a077812 */ /* 0x000fe400078ec0ff */
        /* <DEDUP_REMOVED lines=18> */
[C---:B------:R-:W-:Y:S01]  /*6360*/  LOP3.LUT P1, RZ, R40.reuse, 0x3, RZ, 0xc0, !PT ;  /* 0x0000000328ff7812 */ /* 0x040fe2000782c0ff */
[----:B------:R-:W-:Y:S01]  /*6370*/  IMAD.IADD R40, R40, 0x1, -R7 ;  /* 0x0000000128287824 */ /* 0x000fe200078e0a07 */
[----:B------:R-:W-:Y:S01]  /*6380*/  MOV R27, UR5 ;  /* 0x00000005001b7c02 */ /* 0x000fe20008000f00 */
[----:B------:R-:W-:Y:S01]  /*6390*/  IMAD.U32 R27, RZ, RZ, UR9 ;  /* 0x00000009ff1b7e24 */ /* 0x000fe2000f8e00ff */
[----:B------:R-:W-:Y:S01]  /*63a0*/  ULDC.64 UR8, c[0x0][0xb28] ;  /* 0x0002ca0000087ab9 */ /* 0x000fe20000000a00 */
[----:B----4-:R-:W-:Y:S01]  /*63b0*/  LOP3.LUT R44, R12, 0x2, RZ, 0x3c, !PT ;  /* 0x000000020c2c7812 */ /* 0x010fe200078e3cff */
[----:B------:R-:W-:Y:S04]  /*63c0*/  SHFL.IDX PT, R60, R33, R12, 0x1c1f ;  /* 0x001c1f0c213c7589 */ /* 0x000fe800000e0000 */
[----:B------:R-:W0:Y:S04]  /*63d0*/  SHFL.IDX PT, R61, R61, R44, 0x1c1f ;  /* 0x001c1f2c3d3d7589 */ /* 0x000e2800000e0000 */
[----:B------:R2:W-:Y:S04]  /*63e0*/  SHFL.IDX PT, R24, R31, R12, 0x1c1f ;  /* 0x001c1f0c1f187589 */ /* 0x0005e800000e0000 */
[----:B------:R-:W-:Y:S04]  /*63f0*/  SHFL.IDX PT, R9, R21, R12, 0x1c1f ;  /* 0x001c1f0c15097589 */ /* 0x000fe800000e0000 */
[----:B------:R-:W-:Y:S01]  /*6400*/  SHFL.IDX PT, R20, R81, R12, 0x1c1f ;  /* 0x001c1f0c51147589 */ /* 0x000fe200000e0000 */
[----:B--2---:R-:W2:Y:S03]  /*6410*/  LDC.64 R30, c[0x0][0xbd8] ;  /* 0x0002f600ff1e7b82 */ /* 0x004ea60000000a00 */
[----:B------:R0:W-:Y:S04]  /*6420*/  SHFL.IDX PT, R21, R3, R44, 0x1c1f ;  /* 0x001c1f2c03157589 */ /* 0x0001e800000e0000 */
[----:B------:R-:W-:Y:S04]  /*6430*/  SHFL.IDX PT, R19, R83, R12, 0x1c1f ;  /* 0x001c1f0c53137589 */ /* 0x000fe800000e0000 */
[----:B------:R-:W4:Y:S01]  /*6440*/  SHFL.IDX PT, R62, R13, R44, 0x1c1f ;  /* 0x001c1f2c0d3e7589 */ /* 0x000f2200000e0000 */
[----:B0-----:R-:W-:-:S03]  /*6450*/  SEL R3, R61, R60, P0 ;  /* 0x0000003c3d037207 */ /* 0x001fc60000000000 */
[----:B------:R-:W-:Y:S04]  /*6460*/  SHFL.IDX PT, R57, R57, R12, 0x1c1f ;  /* 0x001c1f0c39397589 */ /* 0x000fe800000e0000 */
[----:B------:R0:W5:Y:S04]  /*6470*/  SHFL.IDX PT, R66, R5, R44, 0x1c1f ;  /* 0x001c1f2c05427589 */ /* 0x00016800000e0000 */
[----:B------:R-:W-:Y:S04]  /*6480*/  SHFL.IDX PT, R59, R59, R12, 0x1c1f ;  /* 0x001c1f0c3b3b7589 */ /* 0x000fe800000e0000 */
[----:B------:R5:W-:Y:S01]  /*6490*/  SHFL.IDX PT, R68, R18, R44, 0x1c1f ;  /* 0x001c1f2c12447589 */ /* 0x000be200000e0000 */
[----:B0-----:R-:W-:-:S03]  /*64a0*/  SEL R5, R60, R61, P0 ;  /* 0x0000003d3c057207 */ /* 0x001fc60000000000 */
[----:B------:R-:W-:Y:S01]  /*64b0*/  SHFL.IDX PT, R55, R55, R12, 0x1c1f ;  /* 0x001c1f0c37377589 */ /* 0x000fe200000e0000 */
[----:B------:R-:W0:Y:S03]  /*64c0*/  LDC.64 R60, c[0x0][0xb40] ;  /* 0x0002d000ff3c7b82 */ /* 0x000e260000000a00 */
[----:B------:R-:W1:Y:S01]  /*64d0*/  SHFL.IDX PT, R64, R15, R44, 0x1c1f ;  /* 0x001c1f2c0f407589 */ /* 0x000e6200000e0000 */
[----:B----4-:R-:W-:-:S03]  /*64e0*/  SEL R13, R19, R62, P0 ;  /* 0x0000003e130d7207 */ /* 0x010fc60000000000 */
[----:B------:R4:W-:Y:S04]  /*64f0*/  SHFL.IDX PT, R28, R69, R12, 0x1c1f ;  /* 0x001c1f0c451c7589 */ /* 0x0009e800000e0000 */
[----:B------:R-:W-:Y:S01]  /*6500*/  SHFL.IDX PT, R16, R67, R12, 0x1c1f ;  /* 0x001c1f0c43107589 */ /* 0x000fe200000e0000 */
[----:B-----5:R-:W-:-:S03]  /*6510*/  SEL R18, R57, R66, P0 ;  /* 0x0000004239127207 */ /* 0x020fc60000000000 */
[----:B------:R-:W-:Y:S01]  /*6520*/  SHFL.IDX PT, R8, R41, R12, 0x1c1f ;  /* 0x001c1f0c29087589 */ /* 0x000fe200000e0000 */
[----:B----4-:R-:W4:Y:S03]  /*6530*/  @P2 LDC R69, c[0x0][0xbf0] ;  /* 0x0002fc00ff452b82 */ /* 0x010f260000000800 */
[----:B------:R-:W-:Y:S04]  /*6540*/  SHFL.IDX PT, R7, R37, R12, 0x1c1f ;  /* 0x001c1f0c25077589 */ /* 0x000fe800000e0000 */
[----:B------:R-:W-:Y:S01]  /*6550*/  SHFL.IDX PT, R4, R39, R12, 0x1c1f ;  /* 0x001c1f0c27047589 */ /* 0x000fe200000e0000 */
[----:B0-----:R-:W-:-:S03]  /*6560*/  IMAD.WIDE.U32 R34, R60, UR45, R34 ;  /* 0x0000002d3c227c25 */ /* 0x001fc6000f8e0022 */
[----:B------:R-:W-:Y:S01]  /*6570*/  SHFL.IDX PT, R6, R25, R12, 0x1c1f ;  /* 0x001c1f0c19067589 */ /* 0x000fe200000e0000 */
[----:B-1----:R-:W-:-:S03]  /*6580*/  SEL R15, R64, R55, P0 ;  /* 0x00000037400f7207 */ /* 0x002fc60000000000 */
[----:B------:R-:W-:Y:S04]  /*6590*/  SHFL.IDX PT, R67, R17, R44, 0x1c1f ;  /* 0x001c1f2c11437589 */ /* 0x000fe800000e0000 */
[----:B------:R0:W-:Y:S04]  /*65a0*/  SHFL.IDX PT, R70, R14, R44, 0x1c1f ;  /* 0x001c1f2c0e467589 */ /* 0x0001e800000e0000 */
[----:B------:R-:W-:Y:S04]  /*65b0*/  SHFL.IDX PT, R58, R58, R44, 0x1c1f ;  /* 0x001c1f2c3a3a7589 */ /* 0x000fe800000e0000 */
[----:B------:R-:W-:Y:S01]  /*65c0*/  SHFL.IDX PT, R50, R75, R44, 0x1c1f ;  /* 0x001c1f2c4b327589 */ /* 0x000fe200000e0000 */
[----:B0-----:R-:W-:Y:S01]  /*65d0*/  SEL R14, R66, R57, P0 ;  /* 0x00000039420e7207 */ /* 0x001fe20000000000 */
[----:B------:R-:W-:-:S02]  /*65e0*/  IMAD R57, RZ, RZ, -UR36 ;  /* 0x80000024ff397e24 */ /* 0x000fc4000f8e02ff */
[----:B------:R-:W-:Y:S04]  /*65f0*/  SHFL.IDX PT, R47, R47, R44, 0x1c1f ;  /* 0x001c1f2c2f2f7589 */ /* 0x000fe800000e0000 */
[----:B------:R0:W-:Y:S04]  /*6600*/  SHFL.IDX PT, R56, R71, R44, 0x1c1f ;  /* 0x001c1f2c47387589 */ /* 0x0001e800000e0000 */
[----:B------:R-:W-:Y:S04]  /*6610*/  SHFL.IDX PT, R51, R51, R44, 0x1c1f ;  /* 0x001c1f2c33337589 */ /* 0x000fe800000e0000 */
[----:B------:R-:W-:Y:S01]  /*6620*/  SHFL.IDX PT, R41, R95, R44, 0x1c1f ;  /* 0x001c1f2c5f297589 */ /* 0x000fe200000e0000 */
[----:B0-----:R-:W0:Y:S03]  /*6630*/  @P2 LDC R71, c[0x0][0xbf0] ;  /* 0x0002fc00ff472b82 */ /* 0x001e260000000800 */
        /* <DEDUP_REMOVED lines=10> */
[----:B------:R-:W1:Y:S04]  /*66e0*/  SHFL.IDX PT, R65, R65, R12, 0x1c1f ;  /* 0x001c1f0c41417589 */ /* 0x000e6800000e0000 */
[----:B------:R-:W5:Y:S01]  /*66f0*/  SHFL.IDX PT, R42, R79, R12, 0x1c1f ;  /* 0x001c1f0c4f2a7589 */ /* 0x000f6200000e0000 */
[----:B--2---:R-:W-:-:S03]  /*6700*/  IMAD R44, R30, UR46, RZ ;  /* 0x0000002e1e2c7c24 */ /* 0x004fc6000f8e02ff */
[----:B------:R-:W-:Y:S01]  /*6710*/  SHFL.IDX PT, R43, R43, R12, 0x1c1f ;  /* 0x001c1f0c2b2b7589 */ /* 0x000fe200000e0000 */
[----:B------:R-:W-:-:S03]  /*6720*/  IMAD R31, R31, UR45, R44 ;  /* 0x0000002d1f1f7c24 */ /* 0x000fc6000f8e022c */
[----:B------:R-:W2:Y:S01]  /*6730*/  SHFL.IDX PT, R48, R77, R12, 0x1c1f ;  /* 0x001c1f0c4d307589 */ /* 0x000ea200000e0000 */
[----:B------:R-:W-:-:S03]  /*6740*/  @P2 IMAD.HI.U32 R44, R45, R72, RZ ;  /* 0x000000482d2c2227 */ /* 0x000fc600078e00ff */
[----:B------:R-:W2:Y:S04]  /*6750*/  SHFL.IDX PT, R49, R49, R12, 0x1c1f ;  /* 0x001c1f0c31317589 */ /* 0x000ea800000e0000 */
[----:B------:R-:W2:Y:S04]  /*6760*/  SHFL.IDX PT, R52, R73, R12, 0x1c1f ;  /* 0x001c1f0c49347589 */ /* 0x000ea800000e0000 */
[----:B------:R-:W2:Y:S04]  /*6770*/  SHFL.IDX PT, R53, R53, R12, 0x1c1f ;  /* 0x001c1f0c35357589 */ /* 0x000ea800000e0000 */
[----:B------:R-:W-:Y:S04]  /*6780*/  SHFL.IDX PT, R29, R29, R12, 0x1c1f ;  /* 0x001c1f0c1d1d7589 */ /* 0x000fe800000e0000 */
[----:B------:R-:W-:Y:S04]  /*6790*/  SHFL.IDX PT, R11, R11, R12, 0x1c1f ;  /* 0x001c1f0c0b0b7589 */ /* 0x000fe800000e0000 */
[----:B------:R3:W-:Y:S02]  /*67a0*/  SHFL.IDX PT, R10, R63, R12, 0x1c1f ;  /* 0x001c1f0c3f0a7589 */ /* 0x0007e400000e0000 */
[----:B---3--:R-:W-:-:S02]  /*67b0*/  SEL R12, R20, R21, P0 ;  /* 0x00000015140c7207 */ /* 0x008fc40000000000 */
[----:B------:R-:W-:Y:S02]  /*67c0*/  SEL R20, R21, R20, P0 ;  /* 0x0000001415147207 */ /* 0x000fe40000000000 */
[----:B------:R-:W-:Y:S01]  /*67d0*/  SEL R21, R62, R19, P0 ;  /* 0x000000133e157207 */ /* 0x000fe20000000000 */
[----:B------:R-:W-:Y:S01]  /*67e0*/  IMAD.WIDE.U32 R62, R30, UR45, R26 ;  /* 0x0000002d1e3e7c25 */ /* 0x000fe2000f8e001a */
[----:B------:R-:W-:Y:S02]  /*67f0*/  SEL R27, R59, R68, P0 ;  /* 0x000000443b1b7207 */ /* 0x000fe40000000000 */
[----:B------:R-:W-:Y:S01]  /*6800*/  SEL R19, R55, R64, P0 ;  /* 0x0000004037137207 */ /* 0x000fe20000000000 */
[----:B------:R-:W-:Y:S01]  /*6810*/  IMAD.IADD R63, R63, 0x1, R31 ;  /* 0x000000013f3f7824 */ /* 0x000fe200078e021f */
[----:B------:R-:W-:Y:S01]  /*6820*/  SEL R31, R68, R59, P0 ;  /* 0x0000003b441f7207 */ /* 0x000fe20000000000 */
[----:B------:R-:W-:Y:S01]  /*6830*/  IMAD R59, R74, R57, UR4 ;  /* 0x000000044a3b7e24 */ /* 0x000fe2000f8e0239 */
[----:B------:R-:W-:Y:S01]  /*6840*/  ULDC.64 UR4, c[0x0][0xbe0] ;  /* 0x0002f80000047ab9 */ /* 0x000fe20000000a00 */
[----:B------:R-:W-:Y:S01]  /*6850*/  IMAD R64, R60, UR46, RZ ;  /* 0x0000002e3c407c24 */ /* 0x000fe2000f8e02ff */
[----:B-1----:R-:W-:Y:S01]  /*6860*/  SEL R26, R65, R70, P0 ;  /* 0x00000046411a7207 */ /* 0x002fe20000000000 */
[----:B------:R-:W-:Y:S01]  /*6870*/  IMAD.MOV.U32 R55, RZ, RZ, R45 ;  /* 0x000000ffff377224 */ /* 0x000fe200078e002d */
[----:B----4-:R-:W-:Y:S01]  /*6880*/  @P2 SHF.R.U32.HI R55, RZ, R69, R44 ;  /* 0x00000045ff372219 */ /* 0x010fe2000001162c */
[----:B------:R-:W-:Y:S01]  /*6890*/  IMAD R61, R61, UR45, R64 ;  /* 0x0000002d3d3d7c24 */ /* 0x000fe2000f8e0240 */
[----:B------:R-:W-:Y:S01]  /*68a0*/  SHF.R.S32.HI R44, RZ, 0x1f, R59 ;  /* 0x0000001fff2c7819 */ /* 0x000fe2000001143b */
[----:B------:R-:W-:Y:S01]  /*68b0*/  IMAD.MOV.U32 R60, RZ, RZ, R34 ;  /* 0x000000ffff3c7224 */ /* 0x000fe200078e0022 */
[----:B------:R-:W-:Y:S01]  /*68c0*/  SEL R30, R70, R65, P0 ;  /* 0x00000041461e7207 */ /* 0x000fe20000000000 */
[----:B------:R-:W-:-:S02]  /*68d0*/  IMAD.IADD R61, R35, 0x1, R61 ;  /* 0x00000001233d7824 */ /* 0x000fc400078e023d */
[C---:B------:R-:W-:Y:S02]  /*68e0*/  IMAD R35, R44.reuse, UR4, RZ ;  /* 0x000000042c237c24 */ /* 0x040fe4000f8e02ff */
[----:B------:R-:W-:Y:S01]  /*68f0*/  IMAD.MOV.U32 R57, RZ, RZ, R45 ;  /* 0x000000ffff397224 */ /* 0x000fe200078e002d */
[----:B0-----:R-:W-:Y:S01]  /*6900*/  @P2 SHF.R.U32.HI R57, RZ, R71, R76 ;  /* 0x00000047ff392219 */ /* 0x001fe2000001164c */
[C---:B------:R-:W-:Y:S02]  /*6910*/  IMAD R64, R59.reuse, UR5, R35 ;  /* 0x000000053b407c24 */ /* 0x040fe4000f8e0223 */
[----:B------:R-:W-:Y:S02]  /*6920*/  IMAD R44, R44, UR6, RZ ;  /* 0x000000062c2c7c24 */ /* 0x000fe4000f8e02ff */
[----:B------:R-:W-:Y:S01]  /*6930*/  IMAD.WIDE.U32 R34, R59, UR4, R62 ;  /* 0x000000043b227c25 */ /* 0x000fe2000f8e003e */
[----:B------:R-:W-:-:S03]  /*6940*/  ULDC.64 UR4, c[0x0][0xb30] ;  /* 0x0002cc0000047ab9 */ /* 0x000fc60000000a00 */
[----:B------:R-:W-:Y:S01]  /*6950*/  IMAD R63, R59, UR7, R44 ;  /* 0x000000073b3f7c24 */ /* 0x000fe2000f8e022c */
[----:B------:R-:W-:Y:S01]  /*6960*/  IADD3 R34, P2, R55, R34, RZ ;  /* 0x0000002237227210 */ /* 0x000fe20007f5e0ff */
[----:B------:R-:W-:Y:S01]  /*6970*/  IMAD.WIDE.U32 R60, R59, UR6, R60 ;  /* 0x000000063b3c7c25 */ /* 0x000fe2000f8e003c */
[----:B------:R-:W-:Y:S01]  /*6980*/  SHF.R.S32.HI R59, RZ, 0x1f, R55 ;  /* 0x0000001fff3b7819 */ /* 0x000fe20000011437 */
[----:B------:R-:W-:Y:S01]  /*6990*/  ULDC.64 UR6, c[0x0][0xbc8] ;  /* 0x0002f20000067ab9 */ /* 0x000fe20000000a00 */
[----:B------:R-:W-:Y:S01]  /*69a0*/  SHF.R.S32.HI R44, RZ, 0x1f, R57 ;  /* 0x0000001fff2c7819 */ /* 0x000fe20000011439 */
[----:B------:R-:W-:Y:S01]  /*69b0*/  IMAD.MOV R55, RZ, RZ, -R55 ;  /* 0x000000ffff377224 */ /* 0x000fe200078e0a37 */
[----:B------:R-:W-:Y:S01]  /*69c0*/  IADD3.X R35, R59, R35, R64, P2, !PT ;  /* 0x000000233b237210 */ /* 0x000fe200017fe440 */
[----:B------:R-:W-:Y:S02]  /*69d0*/  IMAD.MOV R62, RZ, RZ, -R57 ;  /* 0x000000ffff3e7224 */ /* 0x000fe400078e0a39 */
[----:B------:R-:W-:-:S02]  /*69e0*/  IMAD R44, R44, UR4, RZ ;  /* 0x000000042c2c7c24 */ /* 0x000fc4000f8e02ff */
[C---:B------:R-:W-:Y:S02]  /*69f0*/  IMAD R55, R46.reuse, R55, R45 ;  /* 0x000000372e377224 */ /* 0x040fe400078e022d */
[----:B------:R-:W-:Y:S02]  /*6a00*/  IMAD.IADD R61, R61, 0x1, R63 ;  /* 0x000000013d3d7824 */ /* 0x000fe400078e023f */
[----:B------:R-:W-:Y:S02]  /*6a10*/  IMAD R59, R46, R62, R45 ;  /* 0x0000003e2e3b7224 */ /* 0x000fe400078e022d */
        /* <DEDUP_REMOVED lines=8> */
[----:B------:R-:W-:Y:S02]  /*6aa0*/  IMAD R57, R55, UR7, R44 ;  /* 0x0000000737397c24 */ /* 0x000fe4000f8e022c */
[----:B------:R-:W-:Y:S02]  /*6ab0*/  IMAD.IADD R61, R61, 0x1, R63 ;  /* 0x000000013d3d7824 */ /* 0x000fe400078e023f */
[----:B------:R-:W-:Y:S01]  /*6ac0*/  IMAD.WIDE.U32 R44, R55, UR6, R34 ;  /* 0x00000006372c7c25 */ /* 0x000fe2000f8e0022 */
[----:B------:R-:W-:Y:S01]  /*6ad0*/  ULDC.64 UR6, c[0x0][0xba8] ;  /* 0x0002ea0000067ab9 */ /* 0x000fe20000000a00 */
[----:B-----5:R-:W-:Y:S02]  /*6ae0*/  SEL R34, R42, R67, P0 ;  /* 0x000000432a227207 */ /* 0x020fe40000000000 */
[C---:B------:R-:W-:Y:S01]  /*6af0*/  IMAD R35, R59.reuse, UR9, R62 ;  /* 0x000000093b237c24 */ /* 0x040fe2000f8e023e */
[----:B------:R-:W-:Y:S01]  /*6b00*/  LEA R55, P2, R44, UR6, 0x2 ;  /* 0x000000062c377c11 */ /* 0x000fe2000f8410ff */
[----:B------:R-:W-:Y:S01]  /*6b10*/  IMAD.WIDE.U32 R60, R59, UR8, R60 ;  /* 0x000000083b3c7c25 */ /* 0x000fe2000f8e003c */
[----:B------:R-:W-:Y:S01]  /*6b20*/  ULDC.64 UR8, c[0x0][0xb00] ;  /* 0x0002c00000087ab9 */ /* 0x000fe20000000a00 */
[----:B------:R-:W-:Y:S01]  /*6b30*/  ULDC UR6, c[0x0][0xa88] ;  /* 0x0002a20000067ab9 */ /* 0x000fe20000000800 */
[----:B------:R-:W-:Y:S01]  /*6b40*/  SEL R42, R67, R42, P0 ;  /* 0x0000002a432a7207 */ /* 0x000fe20000000000 */
[----:B------:R-:W-:Y:S01]  /*6b50*/  IMAD.IADD R45, R45, 0x1, R57 ;  /* 0x000000012d2d7824 */ /* 0x000fe200078e0239 */
[----:B------:R-:W-:Y:S01]  /*6b60*/  LEA R66, P3, R60, UR8, 0x2 ;  /* 0x000000083c427c11 */ /* 0x000fe2000f8610ff */
[----:B------:R-:W-:Y:S01]  /*6b70*/  IMAD.IADD R35, R61, 0x1, R35 ;  /* 0x000000013d237824 */ /* 0x000fe200078e0223 */
[----:B------:R-:W-:Y:S01]  /*6b80*/  SHFL.IDX PT, R62, R55, 0x1, 0x1c1f ;  /* 0x003c1f00373e7f89 */ /* 0x000fe200000e0000 */
[----:B0-----:R-:W-:Y:S01]  /*6b90*/  ULEA UR4, UR5, UR4, 0x18 ;  /* 0x0000000405047291 */ /* 0x001fe2000f8ec03f */
[----:B------:R-:W-:Y:S01]  /*6ba0*/  LEA.HI.X R57, R44, UR7, R45, 0x2, P2 ;  /* 0x000000072c397c11 */ /* 0x000fe200090f142d */
[----:B------:R-:W-:Y:S01]  /*6bb0*/  IMAD R65, R46, UR6, RZ ;  /* 0x000000062e417c24 */ /* 0x000fe2000f8e02ff */
[----:B------:R-:W-:Y:S01]  /*6bc0*/  LEA.HI.X R68, R60, UR9, R35, 0x2, P3 ;  /* 0x000000093c447c11 */ /* 0x000fe200098f1423 */
[C---:B------:R-:W-:Y:S01]  /*6bd0*/  VIADD R64, R54.reuse, 0x8 ;  /* 0x0000000836407836 */ /* 0x040fe20000000000 */
[----:B------:R0:W-:Y:S01]  /*6be0*/  SHFL.IDX PT, R60, R55, RZ, 0x1c1f ;  /* 0x001c1fff373c7589 */ /* 0x0001e200000e0000 */
[----:B------:R-:W-:Y:S01]  /*6bf0*/  UIADD3 UR4, UR4, 0x17020, URZ ;  /* 0x0001702004047890 */ /* 0x000fe2000fffe03f */
[----:B------:R-:W-:-:S02]  /*6c00*/  ISETP.GE.OR P2, PT, R54, R65, P1 ;  /* 0x000000413600720c */ /* 0x000fc40000f46670 */
[----:B------:R-:W1:Y:S01]  /*6c10*/  SHFL.IDX PT, R61, R57, RZ, 0x1c1f ;  /* 0x001c1fff393d7589 */ /* 0x000e6200000e0000 */
[-C--:B------:R-:W-:Y:S01]  /*6c20*/  ISETP.GE.OR P1, PT, R64, R65.reuse, P1 ;  /* 0x000000414000720c */ /* 0x080fe20000f26670 */
[----:B------:R-:W-:Y:S01]  /*6c30*/  UPRMT UR4, URZ, 0x654, UR4 ;  /* 0x000006543f047896 */ /* 0x000fe20008000004 */
[----:B------:R-:W-:Y:S01]  /*6c40*/  ISETP.GE.AND P3, PT, R54, R65, PT ;  /* 0x000000413600720c */ /* 0x000fe20003f66270 */
[----:B------:R-:W3:Y:S01]  /*6c50*/  SHFL.IDX PT, R63, R57, 0x1, 0x1c1f ;  /* 0x003c1f00393f7f89 */ /* 0x000ee200000e0000 */
[----:B--2---:R-:W-:Y:S01]  /*6c60*/  SEL R46, R48, R47, P0 ;  /* 0x0000002f302e7207 */ /* 0x004fe20000000000 */
[----:B0-----:R-:W-:Y:S01]  /*6c70*/  IMAD.SHL.U32 R55, R40, 0x2, RZ ;  /* 0x0000000228377824 */ /* 0x001fe200078e00ff */
[----:B------:R-:W-:Y:S01]  /*6c80*/  SEL R48, R47, R48, P0 ;  /* 0x000000302f307207 */ /* 0x000fe20000000000 */
[----:B------:R0:W2:Y:S01]  /*6c90*/  SHFL.IDX PT, R44, R66, RZ, 0x1c1f ;  /* 0x001c1fff422c7589 */ /* 0x0000a200000e0000 */
[----:B------:R-:W-:Y:S02]  /*6ca0*/  SEL R47, R49, R50, P0 ;  /* 0x00000032312f7207 */ /* 0x000fe40000000000 */
[----:B------:R-:W-:Y:S01]  /*6cb0*/  SYNCS.ARRIVE.TRANS64.RED.A1T0 RZ, [UR4], RZ ;  /* 0x000000ffffff79a7 */ /* 0x000fe20008100404 */
[----:B------:R-:W-:Y:S01]  /*6cc0*/  SEL R49, R50, R49, P0 ;  /* 0x0000003132317207 */ /* 0x000fe20000000000 */
[----:B------:R0:W4:Y:S01]  /*6cd0*/  SHFL.IDX PT, R45, R68, RZ, 0x1c1f ;  /* 0x001c1fff442d7589 */ /* 0x00012200000e0000 */
[----:B------:R-:W-:-:S02]  /*6ce0*/  SEL R50, R52, R51, P0 ;  /* 0x0000003334327207 */ /* 0x000fc40000000000 */
[----:B------:R-:W-:Y:S02]  /*6cf0*/  SEL R52, R51, R52, P0 ;  /* 0x0000003433347207 */ /* 0x000fe40000000000 */
[----:B------:R-:W-:Y:S02]  /*6d00*/  SEL R35, R43, R58, P0 ;  /* 0x0000003a2b237207 */ /* 0x000fe40000000000 */
[----:B------:R-:W-:Y:S02]  /*6d10*/  SEL R51, R53, R56, P0 ;  /* 0x0000003835337207 */ /* 0x000fe40000000000 */
[----:B------:R-:W-:Y:S01]  /*6d20*/  SEL R43, R58, R43, P0 ;  /* 0x0000002b3a2b7207 */ /* 0x000fe20000000000 */
[----:B-1----:R0:W-:Y:S01]  /*6d30*/  @!P2 ST.E desc[UR38][R60.64], R2 ;  /* 0x000000023c00a985 */ /* 0x0021e2000c101926 */
[----:B------:R-:W-:-:S03]  /*6d40*/  SEL R53, R56, R53, P0 ;  /* 0x0000003538357207 */ /* 0x000fc60000000000 */
[----:B---3--:R0:W-:Y:S01]  /*6d50*/  @!P1 ST.E desc[UR38][R62.64], R0 ;  /* 0x000000003e009985 */ /* 0x0081e2000c101926 */
[----:B------:R-:W-:Y:S05]  /*6d60*/  @P3 BRA `(.L_x_11047) ;  /* 0x0000000400183947 */ /* 0x000fea0003800000 */
[C---:B0-----:R-:W-:Y:S01]  /*6d70*/  VIADD R0, R55.reuse, 0x8 ;  /* 0x0000000837007836 */ /* 0x041fe20000000000 */
        /* <DEDUP_REMOVED lines=8> */
[----:B------:R-:W-:Y:S02]  /*6e00*/  ISETP.GE.AND P4, PT, R54, UR4, PT ;  /* 0x0000000436007c0c */ /* 0x000fe4000bf86270 */
[----:B------:R-:W-:-:S02]  /*6e10*/  ISETP.GE.AND P5, PT, R60, UR4, PT ;  /* 0x000000043c007c0c */ /* 0x000fc4000bfa6270 */
[----:B------:R-:W-:-:S03]  /*6e20*/  ISETP.GE.AND P6, PT, R62, UR4, PT ;  /* 0x000000043e007c0c */ /* 0x000fc6000bfc6270 */
[--C-:B--2-4-:R-:W-:Y:S02]  /*6e30*/  @!P1 IMAD.WIDE R56, R55, 0x4, R44.reuse ;  /* 0x0000000437389825 */ /* 0x114fe400078e022c */
[----:B------:R-:W-:Y:S02]  /*6e40*/  @!P2 LEA.HI R0, R0, R0, RZ, 0x1 ;  /* 0x000000000000a211 */ /* 0x000fe400078f08ff */
[----:B------:R-:W-:Y:S01]  /*6e50*/  @!P3 LEA.HI R40, R40, R40, RZ, 0x1 ;  /* 0x000000282828b211 */ /* 0x000fe200078f08ff */
[----:B------:R0:W-:Y:S01]  /*6e60*/  @!P1 ST.E.64 desc[UR38][R56.64], R12 ;  /* 0x0000000c38009985 */ /* 0x0001e2000c101b26 */
[----:B------:R-:W-:Y:S02]  /*6e70*/  @!P2 LOP3.LUT R59, R0, 0xfffffffe, RZ, 0xc0, !PT ;  /* 0xfffffffe003ba812 */ /* 0x000fe400078ec0ff */
[----:B------:R-:W-:Y:S02]  /*6e80*/  @!P4 LEA.HI R54, R54, R54, RZ, 0x1 ;  /* 0x000000363636c211 */ /* 0x000fe400078f08ff */
[----:B------:R-:W-:Y:S01]  /*6e90*/  @!P3 LOP3.LUT R61, R40, 0xfffffffe, RZ, 0xc0, !PT ;  /* 0xfffffffe283db812 */ /* 0x000fe200078ec0ff */
[----:B------:R-:W-:Y:S01]  /*6ea0*/  @!P2 IMAD.WIDE R58, R59, 0x4, R44 ;  /* 0x000000043b3aa825 */ /* 0x000fe200078e022c */
[----:B------:R-:W-:-:S02]  /*6eb0*/  @!P5 LEA.HI R0, R60, R60, RZ, 0x1 ;  /* 0x0000003c3c00d211 */ /* 0x000fc400078f08ff */
[----:B------:R-:W-:Y:S01]  /*6ec0*/  @!P6 LEA.HI R40, R62, R62, RZ, 0x1 ;  /* 0x0000003e3e28e211 */ /* 0x000fe200078f08ff */
[--C-:B------:R-:W-:Y:S01]  /*6ed0*/  @!P3 IMAD.WIDE R60, R61, 0x4, R44.reuse ;  /* 0x000000043d3cb825 */ /* 0x100fe200078e022c */
[----:B------:R-:W-:Y:S01]  /*6ee0*/  @!P4 LOP3.LUT R63, R54, 0xfffffffe, RZ, 0xc0, !PT ;  /* 0xfffffffe363fc812 */ /* 0x000fe200078ec0ff */
[----:B------:R1:W-:Y:S01]  /*6ef0*/  @!P2 ST.E.64 desc[UR38][R58.64], R20 ;  /* 0x000000143a00a985 */ /* 0x0003e2000c101b26 */
[----:B------:R-:W-:Y:S01]  /*6f00*/  @!P5 LOP3.LUT R67, R0, 0xfffffffe, RZ, 0xc0, !PT ;  /* 0xfffffffe0043d812 */ /* 0x000fe200078ec0ff */
[----:B------:R-:W-:Y:S01]  /*6f10*/  VIADD R0, R55, 0x30 ;  /* 0x0000003037007836 */ /* 0x000fe20000000000 */
[----:B0-----:R-:W-:Y:S01]  /*6f20*/  @!P6 LOP3.LUT R57, R40, 0xfffffffe, RZ, 0xc0, !PT ;  /* 0xfffffffe2839e812 */ /* 0x001fe200078ec0ff */
[--C-:B------:R-:W-:Y:S01]  /*6f30*/  @!P4 IMAD.WIDE R62, R63, 0x4, R44.reuse ;  /* 0x000000043f3ec825 */ /* 0x100fe200078e022c */
[----:B------:R0:W-:Y:S02]  /*6f40*/  @!P3 ST.E.64 desc[UR38][R60.64], R18 ;  /* 0x000000123c00b985 */ /* 0x0001e4000c101b26 */
[----:B------:R-:W-:Y:S01]  /*6f50*/  ISETP.GE.AND P1, PT, R0, UR4, PT ;  /* 0x0000000400007c0c */ /* 0x000fe2000bf26270 */
[----:B------:R-:W-:Y:S01]  /*6f60*/  VIADD R40, R55, 0x38 ;  /* 0x0000003837287836 */ /* 0x000fe20000000000 */
[----:B------:R-:W-:Y:S01]  /*6f70*/  @!P4 ST.E.64 desc[UR38][R62.64], R14 ;  /* 0x0000000e3e00c985 */ /* 0x000fe2000c101b26 */
[----:B------:R-:W-:-:S03]  /*6f80*/  @!P5 IMAD.WIDE R12, R67, 0x4, R44 ;  /* 0x00000004430cd825 */ /* 0x000fc600078e022c */
[----:B------:R-:W-:Y:S01]  /*6f90*/  ISETP.GE.AND P2, PT, R40, UR4, PT ;  /* 0x0000000428007c0c */ /* 0x000fe2000bf46270 */
[----:B------:R-:W-:Y:S01]  /*6fa0*/  VIADD R54, R55, 0x40 ;  /* 0x0000004037367836 */ /* 0x000fe20000000000 */
[----:B------:R2:W-:Y:S01]  /*6fb0*/  @!P5 ST.E.64 desc[UR38][R12.64], R26 ;  /* 0x0000001a0c00d985 */ /* 0x0005e2000c101b26 */
[----:B-1----:R-:W-:Y:S01]  /*6fc0*/  @!P6 IMAD.WIDE R20, R57, 0x4, R44 ;  /* 0x000000043914e825 */ /* 0x002fe200078e022c */
[----:B0-----:R-:W-:-:S03]  /*6fd0*/  IADD3 R18, R55, 0x50, RZ ;  /* 0x0000005037127810 */ /* 0x001fc60007ffe0ff */
[C---:B------:R-:W-:Y:S01]  /*6fe0*/  VIADD R56, R55.reuse, 0x48 ;  /* 0x0000004837387836 */ /* 0x040fe20000000000 */
[----:B------:R-:W-:Y:S01]  /*6ff0*/  ISETP.GE.AND P3, PT, R54, UR4, PT ;  /* 0x0000000436007c0c */ /* 0x000fe2000bf66270 */
[----:B------:R-:W-:Y:S01]  /*7000*/  VIADD R19, R55, 0x58 ;  /* 0x0000005837137836 */ /* 0x000fe20000000000 */
[----:B------:R0:W-:Y:S01]  /*7010*/  @!P6 ST.E.64 desc[UR38][R20.64], R30 ;  /* 0x0000001e1400e985 */ /* 0x0001e2000c101b26 */
[----:B------:R-:W-:Y:S02]  /*7020*/  ISETP.GE.AND P5, PT, R18, UR4, PT ;  /* 0x0000000412007c0c */ /* 0x000fe4000bfa6270 */
[----:B------:R-:W-:Y:S02]  /*7030*/  ISETP.GE.AND P4, PT, R56, UR4, PT ;  /* 0x0000000438007c0c */ /* 0x000fe4000bf86270 */
[----:B------:R-:W-:Y:S02]  /*7040*/  ISETP.GE.AND P6, PT, R19, UR4, PT ;  /* 0x0000000413007c0c */ /* 0x000fe4000bfc6270 */
[----:B------:R-:W-:-:S02]  /*7050*/  @!P1 LEA.HI R0, R0, R0, RZ, 0x1 ;  /* 0x0000000000009211 */ /* 0x000fc400078f08ff */
[----:B------:R-:W-:Y:S02]  /*7060*/  @!P2 LEA.HI R40, R40, R40, RZ, 0x1 ;  /* 0x000000282828a211 */ /* 0x000fe400078f08ff */
[----:B------:R-:W-:Y:S02]  /*7070*/  @!P3 LEA.HI R54, R54, R54, RZ, 0x1 ;  /* 0x000000363636b211 */ /* 0x000fe400078f08ff */
[----:B--2---:R-:W-:Y:S02]  /*7080*/  @!P1 LOP3.LUT R13, R0, 0xfffffffe, RZ, 0xc0, !PT ;  /* 0xfffffffe000d9812 */ /* 0x004fe400078ec0ff */
[----:B------:R-:W-:Y:S02]  /*7090*/  @!P5 LEA.HI R18, R18, R18, RZ, 0x1 ;  /* 0x000000121212d211 */ /* 0x000fe400078f08ff */
[----:B------:R-:W-:Y:S02]  /*70a0*/  @!P4 LEA.HI R56, R56, R56, RZ, 0x1 ;  /* 0x000000383838c211 */ /* 0x000fe400078f08ff */
[----:B------:R-:W-:-:S02]  /*70b0*/  @!P6 LEA.HI R12, R19, R19, RZ, 0x1 ;  /* 0x00000013130ce211 */ /* 0x000fc400078f08ff */
[----:B------:R-:W-:Y:S02]  /*70c0*/  @!P2 LOP3.LUT R15, R40, 0xfffffffe, RZ, 0xc0, !PT ;  /* 0xfffffffe280fa812 */ /* 0x000fe400078ec0ff */
[----:B------:R-:W-:Y:S02]  /*70d0*/  @!P3 LOP3.LUT R19, R54, 0xfffffffe, RZ, 0xc0, !PT ;  /* 0xfffffffe3613b812 */ /* 0x000fe400078ec0ff */
[----:B0-----:R-:W-:Y:S01]  /*70e0*/  @!P4 LOP3.LUT R21, R56, 0xfffffffe, RZ, 0xc0, !PT ;  /* 0xfffffffe3815c812 */ /* 0x001fe200078ec0ff */
        /* <DEDUP_REMOVED lines=14> */
.L_x_11047:
[----:B------:R-:W-:Y:S05]  /*71d0*/  BSYNC B0 ;  /* 0x0000000000007941 */ /* 0x000fea0003800000 */
.L_x_11046:
[----:B------:R-:W-:Y:S01]  /*71e0*/  ISETP.GE.AND P1, PT, R64, R65, PT ;  /* 0x000000414000720c */ /* 0x000fe20003f26270 */
[----:B-1----:R1:W3:Y:S01]  /*71f0*/  SHFL.IDX PT, R13, R68, 0x1, 0x1c1f ;  /* 0x003c1f00440d7f89 */ /* 0x0022e200000e0000 */
        /* <DEDUP_REMOVED lines=23> */
[----:B-1-3--:R-:W-:Y:S06]  /*7370*/  @P1 BRA `(.L_x_11018) ;  /* 0x00000044007c1947 */ /* 0x00afec0003800000 */
        /* <DEDUP_REMOVED lines=11> */
[----:B------:R-:W-:Y:S02]  /*7430*/  @!P0 IMAD.WIDE R6, R55, 0x4, R12 ;  /* 0x0000000437068825 */ /* 0x000fe400078e020c */
[----:B------:R-:W-:-:S03]  /*7440*/  @!P1 LEA.HI R0, R0, R0, RZ, 0x1 ;  /* 0x0000000000009211 */ /* 0x000fc600078f08ff */
[----:B------:R0:W-:Y:S01]  /*7450*/  @!P0 ST.E.64 desc[UR38][R6.64], R14 ;  /* 0x0000000e06008985 */ /* 0x0001e2000c101b26 */
[----:B------:R-:W-:Y:S02]  /*7460*/  @!P1 LOP3.LUT R9, R0, 0xfffffffe, RZ, 0xc0, !PT ;  /* 0xfffffffe00099812 */ /* 0x000fe400078ec0ff */
[----:B------:R-:W-:Y:S02]  /*7470*/  @!P2 LEA.HI R0, R8, R8, RZ, 0x1 ;  /* 0x000000080800a211 */ /* 0x000fe400078f08ff */
[----:B------:R-:W-:Y:S01]  /*7480*/  @!P3 LEA.HI R10, R10, R10, RZ, 0x1 ;  /* 0x0000000a0a0ab211 */ /* 0x000fe200078f08ff */
[--C-:B------:R-:W-:Y:S01]  /*7490*/  @!P1 IMAD.WIDE R8, R9, 0x4, R12.reuse ;  /* 0x0000000409089825 */ /* 0x100fe200078e020c */
[----:B------:R-:W-:Y:S02]  /*74a0*/  @!P2 LOP3.LUT R11, R0, 0xfffffffe, RZ, 0xc0, !PT ;  /* 0xfffffffe000ba812 */ /* 0x000fe400078ec0ff */
[----:B------:R-:W-:Y:S01]  /*74b0*/  @!P3 LOP3.LUT R17, R10, 0xfffffffe, RZ, 0xc0, !PT ;  /* 0xfffffffe0a11b812 */ /* 0x000fe200078ec0ff */
[----:B------:R-:W-:Y:S01]  /*74c0*/  VIADD R0, R55, 0x28 ;  /* 0x0000002837007836 */ /* 0x000fe20000000000 */
[----:B------:R1:W-:Y:S01]  /*74d0*/  @!P1 ST.E.64 desc[UR38][R8.64], R18 ;  /* 0x0000001208009985 */ /* 0x0003e2000c101b26 */
[----:B------:R-:W-:Y:S01]  /*74e0*/  @!P2 IMAD.WIDE R10, R11, 0x4, R12 ;  /* 0x000000040b0aa825 */ /* 0x000fe200078e020c */
[----:B------:R-:W-:-:S02]  /*74f0*/  ISETP.GE.AND P0, PT, R16, UR4, PT ;  /* 0x0000000410007c0c */ /* 0x000fc4000bf06270 */
[----:B------:R-:W-:Y:S01]  /*7500*/  ISETP.GE.AND P1, PT, R0, UR4, PT ;  /* 0x0000000400007c0c */ /* 0x000fe2000bf26270 */
[----:B0-----:R-:W-:Y:S01]  /*7510*/  VIADD R14, R55, 0x30 ;  /* 0x00000030370e7836 */ /* 0x001fe20000000000 */
[----:B------:R0:W-:Y:S01]  /*7520*/  @!P2 ST.E.64 desc[UR38][R10.64], R20 ;  /* 0x000000140a00a985 */ /* 0x0001e2000c101b26 */
[----:B------:R-:W-:Y:S01]  /*7530*/  @!P3 IMAD.WIDE R6, R17, 0x4, R12 ;  /* 0x000000041106b825 */ /* 0x000fe200078e020c */
[----:B------:R-:W-:Y:S02]  /*7540*/  @!P6 LEA.HI R22, R22, R22, RZ, 0x1 ;  /* 0x000000161616e211 */ /* 0x000fe400078f08ff */
[----:B------:R-:W-:Y:S01]  /*7550*/  ISETP.GE.AND P2, PT, R14, UR4, PT ;  /* 0x000000040e007c0c */ /* 0x000fe2000bf46270 */
[C---:B------:R-:W-:Y:S01]  /*7560*/  VIADD R17, R55.reuse, 0x38 ;  /* 0x0000003837117836 */ /* 0x040fe20000000000 */
[----:B------:R3:W-:Y:S01]  /*7570*/  @!P3 ST.E.64 desc[UR38][R6.64], R26 ;  /* 0x0000001a0600b985 */ /* 0x0007e2000c101b26 */
[C---:B-1----:R-:W-:Y:S02]  /*7580*/  VIADD R18, R55.reuse, 0x40 ;  /* 0x0000004037127836 */ /* 0x042fe40000000000 */
[----:B------:R-:W-:Y:S01]  /*7590*/  @!P0 LEA.HI R16, R16, R16, RZ, 0x1 ;  /* 0x0000001010108211 */ /* 0x000fe200078f08ff */
[----:B------:R-:W-:Y:S01]  /*75a0*/  VIADD R19, R55, 0x48 ;  /* 0x0000004837137836 */ /* 0x000fe20000000000 */
[----:B------:R-:W-:Y:S01]  /*75b0*/  ISETP.GE.AND P3, PT, R17, UR4, PT ;  /* 0x0000000411007c0c */ /* 0x000fe2000bf66270 */
[----:B------:R-:W-:Y:S01]  /*75c0*/  VIADD R55, R55, 0x58 ;  /* 0x0000005837377836 */ /* 0x000fe20000000000 */
[----:B------:R-:W-:-:S02]  /*75d0*/  ISETP.GE.AND P4, PT, R18, UR4, PT ;  /* 0x0000000412007c0c */ /* 0x000fc4000bf86270 */
[----:B------:R-:W-:Y:S02]  /*75e0*/  ISETP.GE.AND P5, PT, R19, UR4, PT ;  /* 0x0000000413007c0c */ /* 0x000fe4000bfa6270 */
[----:B------:R-:W-:Y:S02]  /*75f0*/  @!P1 LEA.HI R0, R0, R0, RZ, 0x1 ;  /* 0x0000000000009211 */ /* 0x000fe400078f08ff */
[----:B------:R-:W-:Y:S02]  /*7600*/  @!P2 LEA.HI R14, R14, R14, RZ, 0x1 ;  /* 0x0000000e0e0ea211 */ /* 0x000fe400078f08ff */
[----:B------:R-:W-:Y:S02]  /*7610*/  @!P0 LOP3.LUT R9, R16, 0xfffffffe, RZ, 0xc0, !PT ;  /* 0xfffffffe10098812 */ /* 0x000fe400078ec0ff */
[----:B0-----:R-:W-:Y:S02]  /*7620*/  @!P1 LOP3.LUT R11, R0, 0xfffffffe, RZ, 0xc0, !PT ;  /* 0xfffffffe000b9812 */ /* 0x001fe400078ec0ff */
[----:B------:R-:W-:Y:S01]  /*7630*/  @!P2 LOP3.LUT R15, R14, 0xfffffffe, RZ, 0xc0, !PT ;  /* 0xfffffffe0e0fa812 */ /* 0x000fe200078ec0ff */
[----:B---3--:R-:W-:Y:S01]  /*7640*/  @!P0 IMAD.WIDE R6, R9, 0x4, R12 ;  /* 0x0000000409068825 */ /* 0x008fe200078e020c */
[----:B------:R-:W-:-:S02]  /*7650*/  @!P3 LEA.HI R17, R17, R17, RZ, 0x1 ;  /* 0x000000111111b211 */ /* 0x000fc400078f08ff */
[----:B------:R-:W-:Y:S01]  /*7660*/  @!P4 LEA.HI R18, R18, R18, RZ, 0x1 ;  /* 0x000000121212c211 */ /* 0x000fe200078f08ff */
[--C-:B------:R-:W-:Y:S01]  /*7670*/  @!P1 IMAD.WIDE R8, R11, 0x4, R12.reuse ;  /* 0x000000040b089825 */ /* 0x100fe200078e020c */
[----:B------:R-:W-:Y:S01]  /*7680*/  @!P5 LEA.HI R19, R19, R19, RZ, 0x1 ;  /* 0x000000131313d211 */ /* 0x000fe200078f08ff */
[----:B------:R0:W-:Y:S01]  /*7690*/  @!P0 ST.E.64 desc[UR38][R6.64], R28 ;  /* 0x0000001c06008985 */ /* 0x0001e2000c101b26 */
[----:B------:R-:W-:Y:S01]  /*76a0*/  @!P6 LOP3.LUT R21, R22, 0xfffffffe, RZ, 0xc0, !PT ;  /* 0xfffffffe1615e812 */ /* 0x000fe200078ec0ff */
[--C-:B------:R-:W-:Y:S01]  /*76b0*/  @!P2 IMAD.WIDE R10, R15, 0x4, R12.reuse ;  /* 0x000000040f0aa825 */ /* 0x100fe200078e020c */
[----:B------:R-:W-:Y:S01]  /*76c0*/  @!P3 LOP3.LUT R15, R17, 0xfffffffe, RZ, 0xc0, !PT ;  /* 0xfffffffe110fb812 */ /* 0x000fe200078ec0ff */
[----:B------:R1:W-:Y:S01]  /*76d0*/  @!P1 ST.E.64 desc[UR38][R8.64], R36 ;  /* 0x0000002408009985 */ /* 0x0003e2000c101b26 */
[----:B------:R-:W-:Y:S02]  /*76e0*/  @!P4 LOP3.LUT R17, R18, 0xfffffffe, RZ, 0xc0, !PT ;  /* 0xfffffffe1211c812 */ /* 0x000fe400078ec0ff */
[----:B------:R-:W-:Y:S01]  /*76f0*/  @!P5 LOP3.LUT R19, R19, 0xfffffffe, RZ, 0xc0, !PT ;  /* 0xfffffffe1313d812 */ /* 0x000fe200078ec0ff */
[----:B------:R-:W-:Y:S01]  /*7700*/  @!P3 IMAD.WIDE R14, R15, 0x4, R12 ;  /* 0x000000040f0eb825 */ /* 0x000fe200078e020c */
[----:B------:R3:W-:Y:S01]  /*7710*/  @!P2 ST.E.64 desc[UR38][R10.64], R30 ;  /* 0x0000001e0a00a985 */ /* 0x0007e2000c101b26 */
[----:B------:R-:W-:-:S03]  /*7720*/  ISETP.GE.AND P0, PT, R55, UR4, PT ;  /* 0x0000000437007c0c */ /* 0x000fc6000bf06270 */
[----:B------:R3:W-:Y:S01]  /*7730*/  @!P3 ST.E.64 desc[UR38][R14.64], R32 ;  /* 0x000000200e00b985 */ /* 0x0007e2000c101b26 */
[----:B0-----:R-:W-:-:S04]  /*7740*/  @!P4 IMAD.WIDE R6, R17, 0x4, R12 ;  /* 0x000000041106c825 */ /* 0x001fc800078e020c */
[--C-:B-1----:R-:W-:Y:S01]  /*7750*/  @!P5 IMAD.WIDE R8, R19, 0x4, R12.reuse ;  /* 0x000000041308d825 */ /* 0x102fe200078e020c */
[----:B------:R3:W-:Y:S03]  /*7760*/  @!P4 ST.E.64 desc[UR38][R6.64], R24 ;  /* 0x000000180600c985 */ /* 0x0007e6000c101b26 */
[----:B------:R-:W-:Y:S01]  /*7770*/  @!P6 IMAD.WIDE R16, R21, 0x4, R12 ;  /* 0x000000041510e825 */ /* 0x000fe200078e020c */
        /* <DEDUP_REMOVED lines=8> */
.L_x_11045:
        /* <DEDUP_REMOVED lines=58> */
.L_x_11016:
        /* <DEDUP_REMOVED lines=18> */
.L_x_11048:
[----:B------:R-:W-:Y:S01]  /*7cc0*/  ULDC UR7, c[0x0][0xc50] ;  /* 0x0003140000077ab9 */ /* 0x000fe20000000800 */
[----:B------:R-:W-:Y:S01]  /*7cd0*/  UMOV UR42, UR6 ;  /* 0x00000006002a7c82 */ /* 0x000fe20008000000 */
[----:B------:R-:W-:-:S11]  /*7ce0*/  UISETP.NE.AND UP0, UPT, UR7, 0x1, UPT ;  /* 0x000000010700788c */ /* 0x000fd6000bf05270 */
[----:B------:R-:W-:Y:S01]  /*7cf0*/  @UP0 ULDC UR4, c[0x0][0xc54] ;  /* 0x0003150000040ab9 */ /* 0x000fe20000000800 */
[----:B------:R-:W-:Y:S01]  /*7d00*/  @UP0 ULDC UR8, c[0x0][0xc58] ;  /* 0x0003160000080ab9 */ /* 0x000fe20000000800 */
[----:B------:R-:W-:-:S04]  /*7d10*/  UIMAD.WIDE.U32 UR4, UR6, UR4, URZ ;  /* 0x00000004060472a5 */ /* 0x000fc8000f8e003f */
[----:B------:R-:W-:-:S12]  /*7d20*/  @UP0 USHF.R.U32.HI UR42, URZ, UR8, UR5 ;  /* 0x000000083f2a0299 */ /* 0x000fd80008011605 */
.L_x_11049:
        /* <DEDUP_REMOVED lines=18> */
[----:B------:R-:W-:-:S04]  /*7e50*/  UIMAD UR36, UR5, UR36, URZ ;  /* 0x00000024052472a4 */ /* 0x000fc8000f8e023f */
        /* <DEDUP_REMOVED lines=10> */
[----:B0-----:R-:W-:Y:S08]  /*7f00*/  @!P0 BRA `(.L_x_11051) ;  /* 0x0000000000848947 */ /* 0x001ff00003800000 */
        /* <DEDUP_REMOVED lines=33> */
.L_x_11051:
[----:B------:R-:W-:Y:S02]  /*8120*/  UIMAD UR47, UR46, UR40, URZ ;  /* 0x000000282e2f72a4 */ /* 0x000fe4000f8e023f */
[----:B------:R-:W-:Y:S01]  /*8130*/  MOV R3, UR40 ;  /* 0x0000002800037c02 */ /* 0x000fe20008000f00 */
[----:B------:R-:W-:-:S03]  /*8140*/  IMAD.MOV.U32 R2, RZ, RZ, 0x1 ;  /* 0x00000001ff027424 */ /* 0x000fc600078e00ff */
        /* <DEDUP_REMOVED lines=31> */
.L_x_11052:
        /* <DEDUP_REMOVED lines=20> */
.L_x_11053:
        /* <DEDUP_REMOVED lines=20> */
.L_x_11054:
        /* <DEDUP_REMOVED lines=18> */
.L_x_11055:
[----:B------:R-:W0:Y:S01]  /*86e0*/  LDC.64 R2, c[0x0][0x9f8] ;  /* 0x00027e00ff027b82 */ /* 0x000e220000000a00 */
[----:B------:R-:W-:-:S07]  /*86f0*/  IMAD.MOV.U32 R29, RZ, RZ, R23 ;  /* 0x000000ffff1d7224 */ /* 0x000fce00078e0017 */
[----:B------:R-:W1:Y:S01]  /*8700*/  LDC R12, c[0x0][0x430] ;  /* 0x00010c00ff0c7b82 */ /* 0x000e620000000800 */
[----:B0-----:R-:W-:-:S04]  /*8710*/  ISETP.NE.U32.AND P0, PT, R2, RZ, PT ;  /* 0x000000ff0200720c */ /* 0x001fc80003f05070 */
[----:B------:R-:W-:-:S13]  /*8720*/  ISETP.NE.AND.EX P0, PT, R3, RZ, PT, P0 ;  /* 0x000000ff0300720c */ /* 0x000fda0003f05300 */
[----:B------:R-:W0:Y:S02]  /*8730*/  @P0 LDC.64 R2, c[0x0][0x9f8] ;  /* 0x00027e00ff020b82 */ /* 0x000e240000000a00 */
[----:B0-----:R-:W-:-:S05]  /*8740*/  @P0 IMAD.WIDE R2, R23, 0x4, R2 ;  /* 0x0000000417020825 */ /* 0x001fca00078e0202 */
[----:B------:R0:W2:Y:S01]  /*8750*/  @P0 LDG.E R29, desc[UR38][R2.64] ;  /* 0x00000026021d0981 */ /* 0x0000a2000c1e1900 */
[----:B-1----:R-:W-:Y:S01]  /*8760*/  ISETP.NE.AND P1, PT, R12, 0x1, PT ;  /* 0x000000010c00780c */ /* 0x002fe20003f25270 */
[C---:B------:R-:W-:Y:S01]  /*8770*/  IMAD.SHL.U32 R0, R22.reuse, 0x40, RZ ;  /* 0x0000004016007824 */ /* 0x040fe200078e00ff */
[----:B------:R-:W-:Y:S01]  /*8780*/  LOP3.LUT R7, R22, 0x7f, RZ, 0xc0, !PT ;  /* 0x0000007f16077812 */ /* 0x000fe200078ec0ff */
[----:B------:R-:W-:Y:S01]  /*8790*/  IMAD.U32 R6, RZ, RZ, UR48 ;  /* 0x00000030ff067e24 */ /* 0x000fe2000f8e00ff */
[----:B------:R-:W-:Y:S02]  /*87a0*/  LOP3.LUT R17, R17, 0xffffffef, RZ, 0xc0, !PT ;  /* 0xffffffef11117812 */ /* 0x000fe400078ec0ff */
[----:B------:R-:W-:Y:S02]  /*87b0*/  LOP3.LUT R4, R0, 0x40, RZ, 0xc0, !PT ;  /* 0x0000004000047812 */ /* 0x000fe400078ec0ff */
[----:B------:R-:W-:Y:S02]  /*87c0*/  LEA R6, R6, 0xffffff80, 0x7 ;  /* 0xffffff8006067811 */ /* 0x000fe400078e38ff */
[----:B------:R-:W-:-:S03]  /*87d0*/  SHF.R.U32.HI R27, RZ, 0x1, R7 ;  /* 0x00000001ff1b7819 */ /* 0x000fc60000011607 */
[----:B------:R-:W1:Y:S01]  /*87e0*/  @P1 LDC R5, c[0x0][0x434] ;  /* 0x00010d00ff051b82 */ /* 0x000e620000000800 */
[----:B------:R-:W-:Y:S02]  /*87f0*/  IADD3 R9, R4, R27, R6 ;  /* 0x0000001b04097210 */ /* 0x000fe40007ffe006 */
[----:B------:R-:W-:Y:S02]  /*8800*/  @P1 LOP3.LUT R17, R17, 0x10, RZ, 0xfc, !PT ;  /* 0x0000001011111812 */ /* 0x000fe400078efcff */
[C---:B------:R-:W-:Y:S01]  /*8810*/  ISETP.GE.AND P0, PT, R9.reuse, UR36, PT ;  /* 0x0000002409007c0c */ /* 0x040fe2000bf06270 */
[----:B-----5:R-:W-:Y:S02]  /*8820*/  IMAD.IADD R10, R9, 0x1, R16 ;  /* 0x00000001090a7824 */ /* 0x020fe400078e0210 */
[----:B0-----:R-:W0:Y:S02]  /*8830*/  @P1 LDC R3, c[0x0][0x438] ;  /* 0x00010e00ff031b82 */ /* 0x001e240000000800 */
[----:B------:R-:W-:-:S08]  /*8840*/  IMAD.MOV.U32 R11, RZ, RZ, R10 ;  /* 0x000000ffff0b7224 */ /* 0x000fd000078e000a */
[----:B------:R-:W3:Y:S01]  /*8850*/  @!P0 LDC.64 R8, c[0x0][0x428] ;  /* 0x00010a00ff088b82 */ /* 0x000ee20000000a00 */
[----:B-1----:R-:W-:-:S07]  /*8860*/  @P1 IMAD.HI.U32 R0, R10, R5, RZ ;  /* 0x000000050a001227 */ /* 0x002fce00078e00ff */
[----:B------:R-:W1:Y:S01]  /*8870*/  @!P0 LDC.64 R4, c[0x0][0x418] ;  /* 0x00010600ff048b82 */ /* 0x000e620000000a00 */
[----:B0-----:R-:W-:-:S04]  /*8880*/  @P1 SHF.R.U32.HI R11, RZ, R3, R0 ;  /* 0x00000003ff0b1219 */ /* 0x001fc80000011600 */
[--C-:B------:R-:W-:Y:S01]  /*8890*/  @!P0 SHF.R.S32.HI R3, RZ, 0x1f, R11.reuse ;  /* 0x0000001fff038819 */ /* 0x100fe2000001140b */
[----:B------:R-:W-:Y:S01]  /*88a0*/  @!P0 IMAD.MOV.U32 R2, RZ, RZ, R11 ;  /* 0x000000ffff028224 */ /* 0x000fe200078e000b */
[----:B------:R-:W-:Y:S01]  /*88b0*/  UMOV UR4, 0xffffffff ;  /* 0xffffffff00047882 */ /* 0x000fe20000000000 */
[----:B------:R-:W-:Y:S01]  /*88c0*/  IMAD.SHL.U32 R18, R18, 0x800, RZ ;  /* 0x0000080012127824 */ /* 0x000fe200078e00ff */
[----:B--2---:R-:W-:Y:S01]  /*88d0*/  SHF.R.S32.HI R13, RZ, 0x1f, R29 ;  /* 0x0000001fff0d7819 */ /* 0x004fe2000001141d */
[----:B---3--:R-:W-:-:S04]  /*88e0*/  @!P0 IMAD.WIDE.U32 R2, R29, R8, R2 ;  /* 0x000000081d028225 */ /* 0x008fc800078e0002 */
[----:B------:R-:W-:Y:S01]  /*88f0*/  @!P0 IMAD R0, R13, R8, RZ ;  /* 0x000000080d008224 */ /* 0x000fe200078e02ff */
[----:B-1----:R-:W-:Y:S01]  /*8900*/  @!P0 LEA R4, P1, R2, R4, 0x2 ;  /* 0x0000000402048211 */ /* 0x002fe200078210ff */
[----:B------:R0:W-:Y:S02]  /*8910*/  STL [R1+0x4], R13 ;  /* 0x0000040d01007387 */ /* 0x0001e40000100800 */
[----:B------:R-:W-:-:S04]  /*8920*/  @!P0 IMAD R9, R29, R9, R0 ;  /* 0x000000091d098224 */ /* 0x000fc800078e0200 */
[----:B------:R-:W-:Y:S02]  /*8930*/  @!P0 IMAD.IADD R0, R3, 0x1, R9 ;  /* 0x0000000103008824 */ /* 0x000fe400078e0209 */
[----:B------:R-:W-:Y:S01]  /*8940*/  IMAD.MOV R3, RZ, RZ, -R11 ;  /* 0x000000ffff037224 */ /* 0x000fe200078e0a0b */
[----:B------:R-:W1:Y:S02]  /*8950*/  LDC R9, c[0x0][0x2f4] ;  /* 0x0000bd00ff097b82 */ /* 0x000e640000000800 */
[----:B------:R-:W-:Y:S01]  /*8960*/  @!P0 LEA.HI.X R5, R2, R5, R0, 0x2, P1 ;  /* 0x0000000502058211 */ /* 0x000fe200008f1400 */
[----:B------:R-:W-:Y:S01]  /*8970*/  IMAD.MOV.U32 R0, RZ, RZ, RZ ;  /* 0x000000ffff007224 */ /* 0x000fe200078e00ff */
[----:B------:R-:W-:Y:S01]  /*8980*/  SHF.R.U32.HI R2, RZ, 0x1, R22 ;  /* 0x00000001ff027819 */ /* 0x000fe20000011616 */
[----:B------:R-:W-:-:S04]  /*8990*/  IMAD.SHL.U32 R8, R22, 0x80, RZ ;  /* 0x0000008016087824 */ /* 0x000fc800078e00ff */
[----:B------:R2:W5:Y:S01]  /*89a0*/  @!P0 LDG.E R0, desc[UR38][R4.64] ;  /* 0x0000002604008981 */ /* 0x000562000c1e1900 */
[----:B------:R-:W-:-:S04]  /*89b0*/  LOP3.LUT R23, R8, 0x400, RZ, 0xc0, !PT ;  /* 0x0000040008177812 */ /* 0x000fc800078ec0ff */
[----:B------:R-:W-:Y:S01]  /*89c0*/  LOP3.LUT R23, R23, 0x800, R18, 0xf8, !PT ;  /* 0x0000080017177812 */ /* 0x000fe200078ef812 */
[----:B--2---:R-:W-:Y:S01]  /*89d0*/  IMAD R4, R12, R3, R10 ;  /* 0x000000030c047224 */ /* 0x004fe200078e020a */
[----:B------:R-:W-:Y:S01]  /*89e0*/  LOP3.LUT R3, R2, 0x20, RZ, 0xc0, !PT ;  /* 0x0000002002037812 */ /* 0x000fe200078ec0ff */
[----:B------:R-:W-:-:S03]  /*89f0*/  IMAD.SHL.U32 R10, R22, 0x4, RZ ;  /* 0x00000004160a7824 */ /* 0x000fc600078e00ff */
[----:B------:R-:W-:-:S04]  /*8a00*/  LOP3.LUT R3, R3, 0x10, R22, 0xf8, !PT ;  /* 0x0000001003037812 */ /* 0x000fc800078ef816 */
[----:B------:R-:W-:Y:S01]  /*8a10*/  LOP3.LUT R8, R3, 0x380, R8, 0xf8, !PT ;  /* 0x0000038003087812 */ /* 0x000fe200078ef808 */
[----:B------:R-:W-:-:S05]  /*8a20*/  IMAD.SHL.U32 R3, R22, 0x20, RZ ;  /* 0x0000002016037824 */ /* 0x000fca00078e00ff */
[----:B------:R-:W-:-:S04]  /*8a30*/  LOP3.LUT R5, R3, 0x80, RZ, 0xc0, !PT ;  /* 0x0000008003057812 */ /* 0x000fc800078ec0ff */
[----:B------:R-:W-:-:S04]  /*8a40*/  LOP3.LUT R5, R5, 0x10, R2, 0xf8, !PT ;  /* 0x0000001005057812 */ /* 0x000fc800078ef802 */
[----:B------:R-:W-:Y:S02]  /*8a50*/  LOP3.LUT R5, R5, 0x10, R10, 0x78, !PT ;  /* 0x0000001005057812 */ /* 0x000fe400078e780a */
[----:B------:R-:W-:Y:S01]  /*8a60*/  LOP3.LUT R10, R3, 0x360, RZ, 0xc0, !PT ;  /* 0x00000360030a7812 */ /* 0x000fe200078ec0ff */
[----:B------:R-:W-:-:S05]  /*8a70*/  IMAD.SHL.U32 R3, R7, 0x10, RZ ;  /* 0x0000001007037824 */ /* 0x000fca00078e00ff */
[----:B------:R-:W-:-:S04]  /*8a80*/  LOP3.LUT R10, R10, 0x400, R3, 0xf8, !PT ;  /* 0x000004000a0a7812 */ /* 0x000fc800078ef803 */
[----:B------:R-:W-:Y:S01]  /*8a90*/  LOP3.LUT R24, R10, R5, RZ, 0xfc, !PT ;  /* 0x000000050a187212 */ /* 0x000fe200078efcff */
[----:B------:R-:W-:Y:S01]  /*8aa0*/  IMAD.SHL.U32 R5, R22, 0x10, RZ ;  /* 0x0000001016057824 */ /* 0x000fe200078e00ff */
[----:B01----:R-:W-:Y:S06]  /*8ab0*/  BRA.DIV UR4, `(.L_x_11056) ;  /* 0x00000032042c7947 */ /* 0x003fec000b800000 */
.L_x_11108:
[----:B------:R-:W-:Y:S01]  /*8ac0*/  ULOP3.LUT UR4, UR41, 0x2, URZ, 0xfc, !UPT ;  /* 0x0000000229047892 */ /* 0x000fe2000f8efc3f */
[----:B------:R-:W-:Y:S01]  /*8ad0*/  LOP3.LUT R8, R8, 0x70, R5, 0x78, !PT ;  /* 0x0000007008087812 */ /* 0x000fe200078e7805 */
[----:B------:R-:W-:Y:S01]  /*8ae0*/  IMAD.U32 R28, RZ, RZ, UR42 ;  /* 0x0000002aff1c7e24 */ /* 0x000fe2000f8e00ff */
[----:B------:R-:W-:Y:S02]  /*8af0*/  LOP3.LUT P0, RZ, R22, 0x4, RZ, 0xc0, !PT ;  /* 0x0000000416ff7812 */ /* 0x000fe4000780c0ff */
[----:B------:R-:W-:Y:S01]  /*8b00*/  LOP3.LUT R23, R23, R8, RZ, 0xfc, !PT ;  /* 0x0000000817177212 */ /* 0x000fe200078efcff */
[----:B------:R-:W-:Y:S01]  /*8b10*/  IMAD.U32 R7, RZ, RZ, UR4 ;  /* 0x00000004ff077e24 */ /* 0x000fe2000f8e00ff */
[----:B------:R-:W-:Y:S02]  /*8b20*/  LOP3.LUT R8, R5, 0x10, RZ, 0xc0, !PT ;  /* 0x0000001005087812 */ /* 0x000fe400078ec0ff */
[----:B------:R-:W-:Y:S02]  /*8b30*/  LOP3.LUT R17, R17, 0xfffffffe, RZ, 0xc0, !PT ;  /* 0xfffffffe11117812 */ /* 0x000fe400078ec0ff */
[----:B------:R-:W-:-:S02]  /*8b40*/  ISETP.NE.AND P1, PT, R7, 0x3, PT ;  /* 0x000000030700780c */ /* 0x000fc40003f25270 */
[CC--:B------:R-:W-:Y:S02]  /*8b50*/  ISETP.GE.AND P4, PT, R8.reuse, R9.reuse, PT ;  /* 0x000000090800720c */ /* 0x0c0fe40003f86270 */
[----:B------:R-:W-:Y:S02]  /*8b60*/  MOV R7, 0x40 ;  /* 0x0000004000077802 */ /* 0x000fe40000000f00 */
[----:B------:R-:W-:Y:S02]  /*8b70*/  LOP3.LUT R18, R8, 0x20, RZ, 0xfc, !PT ;  /* 0x0000002008127812 */ /* 0x000fe400078efcff */
[----:B------:R-:W-:Y:S02]  /*8b80*/  SEL R7, R7, 0xffffffc0, !P0 ;  /* 0xffffffc007077807 */ /* 0x000fe40004000000 */
[----:B------:R-:W-:Y:S02]  /*8b90*/  ISETP.GE.AND P3, PT, R18, R9, PT ;  /* 0x000000091200720c */ /* 0x000fe40003f66270 */
[----:B------:R-:W-:Y:S01]  /*8ba0*/  LOP3.LUT R25, R8, 0x40, RZ, 0xfc, !PT ;  /* 0x0000004008197812 */ /* 0x000fe200078efcff */
[----:B------:R0:W-:Y:S01]  /*8bb0*/  STL [R1+0xc], R7 ;  /* 0x00000c0701007387 */ /* 0x0001e20000100800 */
[----:B------:R-:W-:-:S02]  /*8bc0*/  @P1 LOP3.LUT R17, R17, 0x1, RZ, 0xfc, !PT ;  /* 0x0000000111111812 */ /* 0x000fc400078efcff */
[----:B------:R-:W-:Y:S02]  /*8bd0*/  ISETP.GE.AND P2, PT, R25, R9, PT ;  /* 0x000000091900720c */ /* 0x000fe40003f46270 */
[----:B------:R-:W-:Y:S02]  /*8be0*/  LOP3.LUT R17, R17, 0xfffffff7, RZ, 0xc0, !PT ;  /* 0xfffffff711117812 */ /* 0x000fe400078ec0ff */
[----:B------:R-:W-:Y:S02]  /*8bf0*/  SHF.R.U32.HI R5, RZ, 0x3, R22 ;  /* 0x00000003ff057819 */ /* 0x000fe40000011616 */
[----:B------:R-:W-:Y:S02]  /*8c00*/  @P4 LOP3.LUT R17, R17, 0x8, RZ, 0xfc, !PT ;  /* 0x0000000811114812 */ /* 0x000fe400078efcff */
[----:B------:R-:W-:Y:S02]  /*8c10*/  SHF.R.S32.HI R28, RZ, 0x1f, R28 ;  /* 0x0000001fff1c7819 */ /* 0x000fe4000001141c */
[----:B------:R-:W-:-:S02]  /*8c20*/  LOP3.LUT R17, R17, 0xfffffffb, RZ, 0xc0, !PT ;  /* 0xfffffffb11117812 */ /* 0x000fc400078ec0ff */
[----:B------:R-:W-:Y:S02]  /*8c30*/  LOP3.LUT R5, R5, 0x1, RZ, 0xc0, !PT ;  /* 0x0000000105057812 */ /* 0x000fe400078ec0ff */
[----:B------:R-:W-:-:S04]  /*8c40*/  @P3 LOP3.LUT R17, R17, 0x4, RZ, 0xfc, !PT ;  /* 0x0000000411113812 */ /* 0x000fc800078efcff */
[----:B------:R-:W-:-:S04]  /*8c50*/  LOP3.LUT R17, R17, 0xfffffffd, RZ, 0xc0, !PT ;  /* 0xfffffffd11117812 */ /* 0x000fc800078ec0ff */
[----:B------:R-:W-:Y:S01]  /*8c60*/  @P2 LOP3.LUT R17, R17, 0x2, RZ, 0xfc, !PT ;  /* 0x0000000211112812 */ /* 0x000fe200078efcff */
[----:B0-----:R-:W-:Y:S06]  /*8c70*/  @!P1 BRA `(.L_x_11057) ;  /* 0x0000000000049947 */ /* 0x001fec0003800000 */
[----:B------:R-:W-:Y:S01]  /*8c80*/  BPT.TRAP 0x1 ;  /* 0x000000040000795c */ /* 0x000fe20000300000 */
.L_x_11057:
[----:B------:R-:W-:Y:S01]  /*8c90*/  IMAD.MOV.U32 R10, RZ, RZ, 0x1 ;  /* 0x00000001ff0a7424 */ /* 0x000fe200078e00ff */
[----:B------:R-:W-:Y:S01]  /*8ca0*/  LOP3.LUT R3, R3, 0x700, RZ, 0xc0, !PT ;  /* 0x0000070003037812 */ /* 0x000fe200078ec0ff */
[----:B------:R-:W-:-:S03]  /*8cb0*/  IMAD.SHL.U32 R2, R2, 0x20, RZ ;  /* 0x0000002002027824 */ /* 0x000fc600078e00ff */
[----:B------:R-:W-:Y:S02]  /*8cc0*/  SHF.L.U32 R10, R10, 0x1f, RZ ;  /* 0x0000001f0a0a7819 */ /* 0x000fe400000006ff */
[----:B------:R-:W-:Y:S01]  /*8cd0*/  LOP3.LUT R2, R3, 0x60, R2, 0xf8, !PT ;  /* 0x0000006003027812 */ /* 0x000fe200078ef802 */
[C---:B------:R-:W-:Y:S01]  /*8ce0*/  IMAD R3, R5.reuse, 0x80, R8 ;  /* 0x0000008005037824 */ /* 0x040fe200078e0208 */
[----:B------:R-:W0:Y:S01]  /*8cf0*/  SYNCS.PHASECHK.TRANS64.TRYWAIT P0, [UR44+0x17080], R10 ;  /* 0x0170800aff0075a7 */ /* 0x000e22000800016c */
[----:B------:R-:W-:-:S05]  /*8d00*/  IMAD.SHL.U32 R5, R5, 0x10, RZ ;  /* 0x0000001005057824 */ /* 0x000fca00078e00ff */
[----:B------:R-:W-:Y:S02]  /*8d10*/  LOP3.LUT R2, R2, R3, R5, 0xf6, !PT ;  /* 0x0000000302027212 */ /* 0x000fe400078ef605 */
[----:B------:R-:W-:-:S03]  /*8d20*/  SHF.R.S32.HI R5, RZ, 0x1f, R4 ;  /* 0x0000001fff057819 */ /* 0x000fc60000011404 */
[----:B------:R1:W-:Y:S02]  /*8d30*/  STL [R1], R2 ;  /* 0x0000000201007387 */ /* 0x0003e40000100800 */
[----:B01----:R-:W-:Y:S05]  /*8d40*/  @!P0 BRA `(.L_x_11058) ;  /* 0x0000002c00a88947 */ /* 0x003fea0003800000 */
.L_x_11109:
[----:B------:R-:W-:Y:S01]  /*8d50*/  ULDC.64 UR4, c[0x0][0x328] ;  /* 0x0000ca0000047ab9 */ /* 0x000fe20000000a00 */
[----:B------:R-:W1:Y:S01]  /*8d60*/  S2R R20, SR_TID.X ;  /* 0x0000000000147919 */ /* 0x000e620000002100 */
[----:B------:R-:W-:Y:S01]  /*8d70*/  IMAD R7, R5, UR4, RZ ;  /* 0x0000000405077c24 */ /* 0x000fe2000f8e02ff */
[----:B------:R-:W-:Y:S01]  /*8d80*/  R2UR UR6, R28 ;  /* 0x000000001c0672ca */ /* 0x000fe200000e0000 */
[----:B------:R-:W-:Y:S01]  /*8d90*/  IMAD.WIDE.U32 R2, R4, UR4, RZ ;  /* 0x0000000404027c25 */ /* 0x000fe2000f8e00ff */
[----:B------:R-:W-:-:S03]  /*8da0*/  IADD3 R6, -R27, UR36, -R6 ;  /* 0x000000241b067c10 */ /* 0x000fc6000fffe906 */
[----:B------:R-:W-:Y:S01]  /*8db0*/  IMAD R7, R4, UR5, R7 ;  /* 0x0000000504077c24 */ /* 0x000fe2000f8e0207 */
[----:B------:R-:W-:Y:S01]  /*8dc0*/  ULDC.64 UR4, c[0x0][0x338] ;  /* 0x0000ce0000047ab9 */ /* 0x000fe20000000a00 */
[----:B------:R-:W-:Y:S02]  /*8dd0*/  ISETP.GE.AND P0, PT, R6, 0x1, PT ;  /* 0x000000010600780c */ /* 0x000fe40003f06270 */
[----:B------:R-:W-:Y:S01]  /*8de0*/  IMAD.IADD R3, R3, 0x1, R7 ;  /* 0x0000000103037824 */ /* 0x000fe200078e0207 */
[----:B-----5:R-:W-:Y:S01]  /*8df0*/  SHF.R.S32.HI R7, RZ, 0x1f, R0 ;  /* 0x0000001fff077819 */ /* 0x020fe20000011400 */
[----:B------:R-:W-:-:S04]  /*8e00*/  IMAD.WIDE.U32 R2, R0, UR4, R2 ;  /* 0x0000000400027c25 */ /* 0x000fc8000f8e0002 */
[----:B------:R-:W-:-:S04]  /*8e10*/  IMAD R8, R7, UR4, RZ ;  /* 0x0000000407087c24 */ /* 0x000fc8000f8e02ff */
[----:B------:R-:W-:Y:S01]  /*8e20*/  IMAD R8, R0, UR5, R8 ;  /* 0x0000000500087c24 */ /* 0x000fe2000f8e0208 */
[----:B------:R-:W-:-:S03]  /*8e30*/  ULDC.64 UR4, c[0x0][0x330] ;  /* 0x0000cc0000047ab9 */ /* 0x000fc60000000a00 */
[----:B------:R-:W-:Y:S02]  /*8e40*/  IMAD.IADD R3, R3, 0x1, R8 ;  /* 0x0000000103037824 */ /* 0x000fe400078e0208 */
[----:B------:R-:W-:Y:S01]  /*8e50*/  IMAD.U32 R8, RZ, RZ, UR4 ;  /* 0x00000004ff087e24 */ /* 0x000fe2000f8e00ff */
[----:B------:R-:W-:Y:S01]  /*8e60*/  UIMAD UR4, UR6, UR4, URZ ;  /* 0x00000004060472a4 */ /* 0x000fe2000f8e023f */
[----:B-1----:R-:W-:Y:S02]  /*8e70*/  IMAD.SHL.U32 R20, R20, 0x10, RZ ;  /* 0x0000001014147824 */ /* 0x002fe400078e00ff */
[----:B------:R-:W-:Y:S01]  /*8e80*/  ULDC.64 UR6, c[0x0][0x318] ;  /* 0x0000c60000067ab9 */ /* 0x000fe20000000a00 */
[----:B------:R-:W-:Y:S01]  /*8e90*/  IMAD.WIDE.U32 R2, R8, UR42, R2 ;  /* 0x0000002a08027c25 */ /* 0x000fe2000f8e0002 */
[----:B------:R-:W-:Y:S01]  /*8ea0*/  UIMAD UR4, UR42, UR5, UR4 ;  /* 0x000000052a0472a4 */ /* 0x000fe2000f8e0204 */
[----:B------:R-:W-:Y:S02]  /*8eb0*/  LOP3.LUT R20, R20, 0x10, RZ, 0xc0, !PT ;  /* 0x0000001014147812 */ /* 0x000fe400078ec0ff */
[----:B------:R-:W-:Y:S01]  /*8ec0*/  IMAD.U32 R9, RZ, RZ, UR7 ;  /* 0x00000007ff097e24 */ /* 0x000fe2000f8e00ff */
[----:B------:R-:W-:-:S04]  /*8ed0*/  IADD3 R8, P1, R2, UR6, RZ ;  /* 0x0000000602087c10 */ /* 0x000fc8000ff3e0ff */
[----:B------:R-:W-:Y:S01]  /*8ee0*/  IADD3.X R9, R9, UR4, R3, P1, !PT ;  /* 0x0000000409097c10 */ /* 0x000fe20008ffe403 */
[----:B------:R-:W-:-:S03]  /*8ef0*/  UMOV UR4, 0xffffffff ;  /* 0xffffffff00047882 */ /* 0x000fc60000000000 */
[----:B------:R-:W-:Y:S05]  /*8f00*/  BRA.DIV UR4, `(.L_x_11059) ;  /* 0x0000002e044c7947 */ /* 0x000fea000b800000 */
[----:B------:R-:W2:Y:S01]  /*8f10*/  LDL R12, [R1] ;  /* 0x00000000010c7983 */ /* 0x000ea20000100800 */
[----:B------:R-:W1:Y:S03]  /*8f20*/  LDC R11, c[0x0][0x2f4] ;  /* 0x0000bd00ff0b7b82 */ /* 0x000e660000000800 */
[----:B------:R-:W3:Y:S04]  /*8f30*/  SHFL.IDX PT, R2, R8, RZ, 0x1e1f ;  /* 0x001e1fff08027589 */ /* 0x000ee800000e0000 */
[----:B------:R-:W4:Y:S04]  /*8f40*/  SHFL.IDX PT, R3, R9, RZ, 0x1e1f ;  /* 0x001e1fff09037589 */ /* 0x000f2800000e0000 */
[----:B------:R-:W0:Y:S01]  /*8f50*/  SHFL.IDX PT, R9, R9, 0x1, 0x1e1f ;  /* 0x003e1f0009097f89 */ /* 0x000e2200000e0000 */
[----:B-1----:R-:W-:-:S02]  /*8f60*/  ISETP.GE.AND P4, PT, R20, R11, PT ;  /* 0x0000000b1400720c */ /* 0x002fc40003f86270 */
[----:B------:R-:W-:Y:S02]  /*8f70*/  ISETP.GE.AND P3, PT, R18, R11, PT ;  /* 0x0000000b1200720c */ /* 0x000fe40003f66270 */
[----:B---3--:R-:W-:-:S05]  /*8f80*/  IADD3 R2, P1, R20, R2, RZ ;  /* 0x0000000214027210 */ /* 0x008fca0007f3e0ff */
[----:B----4-:R-:W-:Y:S01]  /*8f90*/  IMAD.X R3, RZ, RZ, R3, P1 ;  /* 0x000000ffff037224 */ /* 0x010fe200008e0603 */
[----:B------:R-:W-:Y:S01]  /*8fa0*/  ISETP.LT.OR P1, PT, R6, 0x1, P4 ;  /* 0x000000010600780c */ /* 0x000fe20002721670 */
[----:B--2---:R-:W-:-:S12]  /*8fb0*/  VIADD R22, R12, UR44 ;  /* 0x0000002c0c167c36 */ /* 0x004fd80008000000 */
[----:B------:R-:W-:Y:S01]  /*8fc0*/  LDGSTS.E.BYPASS.LTC128B.128 [R22+0x6400], desc[UR38][R2.64], !P1 ;  /* 0x0640000002167fae */ /* 0x000fe2000c901d66 */
[----:B------:R-:W-:-:S13]  /*8fd0*/  ISETP.LT.OR P1, PT, R6, 0x1, P3 ;  /* 0x000000010600780c */ /* 0x000fda0001f21670 */
[----:B------:R-:W-:Y:S01]  /*8fe0*/  LDGSTS.E.BYPASS.LTC128B.128 [R22+0x7400], desc[UR38][R2.64+0x20], !P1 ;  /* 0x0740002002167fae */ /* 0x000fe2000c901d66 */
[----:B------:R-:W-:-:S04]  /*8ff0*/  ISETP.GE.AND P1, PT, R25, R11, PT ;  /* 0x0000000b1900720c */ /* 0x000fc80003f26270 */
[----:B------:R-:W-:-:S13]  /*9000*/  ISETP.LT.OR P2, PT, R6, 0x1, P1 ;  /* 0x000000010600780c */ /* 0x000fda0000f41670 */
[----:B------:R1:W-:Y:S01]  /*9010*/  LDGSTS.E.BYPASS.LTC128B.128 [R22+0x8400], desc[UR38][R2.64+0x40], !P2 ;  /* 0x0840004002167fae */ /* 0x0003e2000d101d66 */
[----:B------:R-:W-:-:S03]  /*9020*/  ISETP.GE.AND P2, PT, R6, 0x41, PT ;  /* 0x000000410600780c */ /* 0x000fc60003f46270 */
[----:B01----:R1:W2:Y:S10]  /*9030*/  SHFL.IDX PT, R2, R8, 0x1, 0x1e1f ;  /* 0x003e1f0008027f89 */ /* 0x0032b400000e0000 */
.L_x_11115:
        /* <DEDUP_REMOVED lines=16> */
[----:B-1----:R-:W-:-:S05]  /*9140*/  IMAD.U32 R8, RZ, RZ, UR4 ;  /* 0x00000004ff087e24 */ /* 0x002fca000f8e00ff */
[----:B------:R-:W-:-:S13]  /*9150*/  ISETP.NE.AND P6, PT, R8, 0x3, PT ;  /* 0x000000030800780c */ /* 0x000fda0003fc5270 */
[----:B0-----:R-:W-:Y:S05]  /*9160*/  @!P6 BRA `(.L_x_11060) ;  /* 0x000000000004e947 */ /* 0x001fea0003800000 */
[----:B------:R-:W-:Y:S01]  /*9170*/  BPT.TRAP 0x1 ;  /* 0x000000040000795c */ /* 0x000fe20000300000 */
.L_x_11060:
[----:B------:R-:W-:Y:S01]  /*9180*/  SYNCS.ARRIVE.TRANS64.A1T0 RZ, [UR44+0x17070], RZ ;  /* 0x017070ffffff79a7 */ /* 0x000fe2000810002c */
[----:B------:R-:W-:Y:S05]  /*9190*/  @!P6 BRA `(.L_x_11061) ;  /* 0x000000000004e947 */ /* 0x000fea0003800000 */
[----:B------:R-:W-:Y:S01]  /*91a0*/  BPT.TRAP 0x1 ;  /* 0x000000040000795c */ /* 0x000fe20000300000 */
.L_x_11061:
[----:B------:R-:W0:Y:S02]  /*91b0*/  SYNCS.PHASECHK.TRANS64.TRYWAIT P1, [UR44+0x17040], R10 ;  /* 0x0170400aff0075a7 */ /* 0x000e24000802016c */
[----:B0-----:R-:W-:Y:S05]  /*91c0*/  @!P1 BRA `(.L_x_11062) ;  /* 0x0000002c005c9947 */ /* 0x001fea0003800000 */
.L_x_11116:
[----:B------:R-:W1:Y:S01]  /*91d0*/  S2R R6, SR_TID.X ;  /* 0x0000000000067919 */ /* 0x000e620000002100 */
        /* <DEDUP_REMOVED lines=20> */
[----:B------:R-:W-:Y:S01]  /*9320*/  IADD3 R0, P1, R2, UR6, RZ ;  /* 0x0000000602007c10 */ /* 0x000fe2000ff3e0ff */
[----:B-1----:R-:W-:Y:S01]  /*9330*/  IMAD.SHL.U32 R6, R6, 0x10, RZ ;  /* 0x0000001006067824 */ /* 0x002fe200078e00ff */
[----:B------:R-:W-:Y:S02]  /*9340*/  ISETP.GE.AND P4, PT, R18, R8, PT ;  /* 0x000000081200720c */ /* 0x000fe40003f86270 */
[----:B------:R-:W-:Y:S01]  /*9350*/  IADD3.X R4, R5, UR4, R3, P1, !PT ;  /* 0x0000000405047c10 */ /* 0x000fe20008ffe403 */
[----:B------:R-:W-:Y:S01]  /*9360*/  UMOV UR4, 0xffffffff ;  /* 0xffffffff00047882 */ /* 0x000fe20000000000 */
[----:B------:R-:W-:-:S04]  /*9370*/  LOP3.LUT R6, R6, 0x10, RZ, 0xc0, !PT ;  /* 0x0000001006067812 */ /* 0x000fc800078ec0ff */
[----:B------:R-:W-:Y:S01]  /*9380*/  ISETP.GE.AND P5, PT, R6, R8, PT ;  /* 0x000000080600720c */ /* 0x000fe20003fa6270 */
[----:B------:R-:W-:-:S12]  /*9390*/  BRA.DIV UR4, `(.L_x_11063) ;  /* 0x0000002a04fc7947 */ /* 0x000fd8000b800000 */
[----:B------:R-:W1:Y:S04]  /*93a0*/  SHFL.IDX PT, R14, R0, RZ, 0x1e1f ;  /* 0x001e1fff000e7589 */ /* 0x000e6800000e0000 */
[----:B------:R-:W2:Y:S04]  /*93b0*/  SHFL.IDX PT, R2, R4, RZ, 0x1e1f ;  /* 0x001e1fff04027589 */ /* 0x000ea800000e0000 */
[----:B------:R-:W3:Y:S01]  /*93c0*/  SHFL.IDX PT, R4, R4, 0x1, 0x1e1f ;  /* 0x003e1f0004047f89 */ /* 0x000ee200000e0000 */
[----:B-1----:R-:W-:-:S05]  /*93d0*/  @P0 IADD3 R14, P1, R6, R14, RZ ;  /* 0x0000000e060e0210 */ /* 0x002fca0007f3e0ff */
[----:B--2---:R-:W-:Y:S02]  /*93e0*/  @P0 IMAD.X R3, RZ, RZ, R2, P1 ;  /* 0x000000ffff030224 */ /* 0x004fe400008e0602 */
[----:B------:R-:W-:Y:S02]  /*93f0*/  @P0 IMAD.MOV.U32 R2, RZ, RZ, R14 ;  /* 0x000000ffff020224 */ /* 0x000fe400078e000e */
[----:B------:R1:W2:Y:S04]  /*9400*/  SHFL.IDX PT, R14, R0, 0x1, 0x1e1f ;  /* 0x003e1f00000e7f89 */ /* 0x0002a800000e0000 */
[----:B------:R1:W-:Y:S04]  /*9410*/  @P0 LDGSTS.E.BYPASS.LTC128B.128 [R22+0x10c00], desc[UR38][R2.64], !P5 ;  /* 0x10c0000002160fae */ /* 0x0003e8000e901d66 */
[----:B------:R1:W-:Y:S04]  /*9420*/  @P0 LDGSTS.E.BYPASS.LTC128B.128 [R22+0x11c00], desc[UR38][R2.64+0x20], !P4 ;  /* 0x11c0002002160fae */ /* 0x0003e8000e101d66 */
[----:B---3--:R1:W-:Y:S02]  /*9430*/  @P0 LDGSTS.E.BYPASS.LTC128B.128 [R22+0x12c00], desc[UR38][R2.64+0x40], !P3 ;  /* 0x12c0004002160fae */ /* 0x0083e4000d901d66 */
.L_x_11122:
[----:B-12---:R-:W-:-:S05]  /*9440*/  @P2 IADD3 R2, P0, R6, R14, RZ ;  /* 0x0000000e06022210 */ /* 0x006fca0007f1e0ff */
[----:B------:R-:W-:-:S05]  /*9450*/  @P2 IMAD.X R3, RZ, RZ, R4, P0 ;  /* 0x000000ffff032224 */ /* 0x000fca00000e0604 */
        /* <DEDUP_REMOVED lines=15> */
.L_x_11064:
[----:B------:R-:W-:Y:S01]  /*9550*/  SYNCS.ARRIVE.TRANS64.A1T0 RZ, [UR44+0x17030], RZ ;  /* 0x017030ffffff79a7 */ /* 0x000fe2000810002c */
[----:B------:R-:W-:Y:S05]  /*9560*/  WARPSYNC.ALL ;  /* 0x0000000000007948 */ /* 0x000fea0003800000 */
[----:B------:R-:W-:Y:S01]  /*9570*/  UIADD3 UR5, UR44, 0xc400, URZ ;  /* 0x0000c4002c057890 */ /* 0x000fe2000fffe03f */
[----:B------:R-:W-:Y:S01]  /*9580*/  R2UR UR4, R28 ;  /* 0x000000001c0472ca */ /* 0x000fe200000e0000 */
[----:B------:R-:W-:Y:S02]  /*9590*/  ULDC.64 UR6, c[0x0][0x2d8] ;  /* 0x0000b60000067ab9 */ /* 0x000fe40000000a00 */
        /* <DEDUP_REMOVED lines=13> */
[----:B------:R-:W-:Y:S01]  /*9670*/  MOV R12, 0x1 ;  /* 0x00000001000c7802 */ /* 0x000fe20000000f00 */
[----:B------:R-:W1:Y:S01]  /*9680*/  LDC.64 R2, c[0x4][R2] ;  /* 0x0100000002027b82 */ /* 0x000e620000000a00 */
[----:B------:R-:W-:Y:S02]  /*9690*/  IMAD.U32 R5, RZ, RZ, UR7 ;  /* 0x00000007ff057e24 */ /* 0x000fe4000f8e00ff */
[----:B------:R-:W-:Y:S02]  /*96a0*/  IMAD.U32 R6, RZ, RZ, UR8 ;  /* 0x00000008ff067e24 */ /* 0x000fe4000f8e00ff */
[----:B------:R-:W-:-:S02]  /*96b0*/  IMAD.U32 R7, RZ, RZ, UR9 ;  /* 0x00000009ff077e24 */ /* 0x000fc4000f8e00ff */
[----:B0-----:R-:W-:Y:S02]  /*96c0*/  IMAD.U32 R10, RZ, RZ, UR4 ;  /* 0x00000004ff0a7e24 */ /* 0x001fe4000f8e00ff */
[----:B------:R-:W-:Y:S02]  /*96d0*/  IMAD.U32 R11, RZ, RZ, UR5 ;  /* 0x00000005ff0b7e24 */ /* 0x000fe4000f8e00ff */
[----:B------:R-:W-:Y:S02]  /*96e0*/  IMAD.MOV.U32 R8, RZ, RZ, 0x70 ;  /* 0x00000070ff087424 */ /* 0x000fe400078e00ff */
[----:B------:R-:W-:-:S07]  /*96f0*/  IMAD.MOV.U32 R13, RZ, RZ, RZ ;  /* 0x000000ffff0d7224 */ /* 0x000fce00078e00ff */
[----:B------:R-:W-:-:S07]  /*9700*/  LEPC R20, `(.L_x_11065) ;  /* 0x000000001014794e */ /* 0x000fce0000000000 */
[----:B-1----:R-:W-:Y:S05]  /*9710*/  CALL.ABS.NOINC R2 ;  /* 0x0000000002007343 */ /* 0x002fea0003c00000 */
.L_x_11065:
[----:B------:R-:W1:Y:S01]  /*9720*/  S2R R20, SR_TID.X ;  /* 0x0000000000147919 */ /* 0x000e620000002100 */
[----:B------:R-:W2:Y:S01]  /*9730*/  LDC R9, c[0x0][0x448] ;  /* 0x00011200ff097b82 */ /* 0x000ea20000000800 */
[----:B------:R-:W-:Y:S01]  /*9740*/  IMAD.U32 R4, RZ, RZ, UR36 ;  /* 0x00000024ff047e24 */ /* 0x000fe2000f8e00ff */
[----:B------:R-:W-:Y:S01]  /*9750*/  ULDC.64 UR4, c[0x0][0x2e0] ;  /* 0x0000b80000047ab9 */ /* 0x000fe20000000a00 */
[----:B------:R-:W3:Y:S01]  /*9760*/  S2R R21, SR_CTAID.X ;  /* 0x0000000000157919 */ /* 0x000ee20000002500 */
[----:B------:R-:W-:Y:S01]  /*9770*/  IMAD.U32 R5, RZ, RZ, UR37 ;  /* 0x00000025ff057e24 */ /* 0x000fe2000f8e00ff */
[----:B------:R-:W-:Y:S01]  /*9780*/  ULDC.64 UR6, c[0x0][0x2d0] ;  /* 0x0000b40000067ab9 */ /* 0x000fe20000000a00 */
[----:B------:R-:W-:Y:S01]  /*9790*/  ULDC.64 UR8, c[0x0][0x2c8] ;  /* 0x0000b20000087ab9 */ /* 0x000fe20000000a00 */
[----:B------:R-:W-:Y:S01]  /*97a0*/  ULDC.64 UR10, c[0x0][0x280] ;  /* 0x0000a000000a7ab9 */ /* 0x000fe20000000a00 */
[----:B--2---:R-:W-:Y:S01]  /*97b0*/  ISETP.NE.AND P0, PT, R9, 0x1, PT ;  /* 0x000000010900780c */ /* 0x004fe20003f05270 */
[----:B-1----:R-:W-:-:S05]  /*97c0*/  IMAD.SHL.U32 R20, R20, 0x40, RZ ;  /* 0x0000004014147824 */ /* 0x002fca00078e00ff */
[----:B------:R-:W-:-:S07]  /*97d0*/  LOP3.LUT R20, R20, 0x40, RZ, 0xc0, !PT ;  /* 0x0000004014147812 */ /* 0x000fce00078ec0ff */
[----:B------:R-:W1:Y:S01]  /*97e0*/  @P0 LDC R3, c[0x0][0x44c] ;  /* 0x00011300ff030b82 */ /* 0x000e620000000800 */
[----:B------:R-:W-:Y:S02]  /*97f0*/  IMAD.IADD R6, R20, 0x1, R27 ;  /* 0x0000000114067824 */ /* 0x000fe400078e021b */
[----:B------:R-:W2:Y:S05]  /*9800*/  S2R R20, SR_CTAID.Z ;  /* 0x0000000000147919 */ /* 0x000eaa0000002700 */
[----:B------:R-:W4:Y:S01]  /*9810*/  @P0 LDC R2, c[0x0][0x450] ;  /* 0x00011400ff020b82 */ /* 0x000f220000000800 */
[----:B---3--:R-:W-:-:S04]  /*9820*/  IMAD R6, R21, 0xc0, R6 ;  /* 0x000000c015067824 */ /* 0x008fc800078e0206 */
[----:B------:R-:W-:Y:S02]  /*9830*/  IMAD.MOV.U32 R0, RZ, RZ, R6 ;  /* 0x000000ffff007224 */ /* 0x000fe400078e0006 */
[----:B-1----:R-:W-:-:S05]  /*9840*/  @P0 IMAD.HI.U32 R3, R6, R3, RZ ;  /* 0x0000000306030227 */ /* 0x002fca00078e00ff */
[----:B----4-:R-:W-:Y:S01]  /*9850*/  @P0 SHF.R.U32.HI R0, RZ, R2, R3 ;  /* 0x00000002ff000219 */ /* 0x010fe20000011603 */
[----:B------:R-:W-:Y:S02]  /*9860*/  IMAD.MOV.U32 R2, RZ, RZ, R4 ;  /* 0x000000ffff027224 */ /* 0x000fe400078e0004 */
[----:B------:R-:W-:Y:S01]  /*9870*/  IMAD.U32 R3, RZ, RZ, UR45 ;  /* 0x0000002dff037e24 */ /* 0x000fe2000f8e00ff */
[----:B--2---:R-:W-:Y:S02]  /*9880*/  SHF.R.S32.HI R7, RZ, 0x1f, R20 ;  /* 0x0000001fff077819 */ /* 0x004fe40000011414 */
[----:B------:R-:W1:Y:S03]  /*9890*/  S2R R20, SR_CTAID.Z ;  /* 0x0000000000147919 */ /* 0x000e660000002700 */
[----:B------:R-:W-:Y:S02]  /*98a0*/  IMAD R4, R7, UR4, RZ ;  /* 0x0000000407047c24 */ /* 0x000fe4000f8e02ff */
[----:B------:R-:W-:-:S02]  /*98b0*/  IMAD.MOV R7, RZ, RZ, -R0 ;  /* 0x000000ffff077224 */ /* 0x000fc400078e0a00 */
[C---:B-1----:R-:W-:Y:S01]  /*98c0*/  IMAD R5, R20.reuse, UR5, R4 ;  /* 0x0000000514057c24 */ /* 0x042fe2000f8e0204 */
[----:B------:R-:W-:Y:S01]  /*98d0*/  SHF.R.S32.HI R4, RZ, 0x1f, R0 ;  /* 0x0000001fff047819 */ /* 0x000fe20000011400 */
[----:B------:R-:W-:Y:S01]  /*98e0*/  IMAD.WIDE.U32 R2, R20, UR4, R2 ;  /* 0x0000000414027c25 */ /* 0x000fe2000f8e0002 */
[----:B------:R-:W-:Y:S01]  /*98f0*/  ULDC UR4, c[0x0][0x2b8] ;  /* 0x0000ae0000047ab9 */ /* 0x000fe20000000800 */
[----:B------:R-:W1:Y:S01]  /*9900*/  S2R R20, SR_TID.X ;  /* 0x0000000000147919 */ /* 0x000e620000002100 */
[----:B------:R-:W-:Y:S01]  /*9910*/  UMOV UR5, 0xffffffff ;  /* 0xffffffff00057882 */ /* 0x000fe20000000000 */
[----:B------:R-:W-:Y:S01]  /*9920*/  IMAD R4, R4, UR6, RZ ;  /* 0x0000000604047c24 */ /* 0x000fe2000f8e02ff */
[----:B------:R-:W-:Y:S01]  /*9930*/  ISETP.GE.AND P2, PT, R18, UR4, PT ;  /* 0x0000000412007c0c */ /* 0x000fe2000bf46270 */
[----:B------:R-:W-:Y:S02]  /*9940*/  IMAD.IADD R3, R3, 0x1, R5 ;  /* 0x0000000103037824 */ /* 0x000fe400078e0205 */
[----:B------:R-:W-:-:S02]  /*9950*/  IMAD R8, R0, UR7, R4 ;  /* 0x0000000700087c24 */ /* 0x000fc4000f8e0204 */
[----:B------:R-:W-:-:S04]  /*9960*/  IMAD.WIDE.U32 R4, R0, UR6, R2 ;  /* 0x0000000600047c25 */ /* 0x000fc8000f8e0002 */
[----:B------:R-:W-:Y:S02]  /*9970*/  IMAD R0, R9, R7, R6 ;  /* 0x0000000709007224 */ /* 0x000fe400078e0206 */
[----:B------:R-:W-:Y:S02]  /*9980*/  IMAD.IADD R5, R5, 0x1, R8 ;  /* 0x0000000105057824 */ /* 0x000fe400078e0208 */
[----:B------:R-:W2:Y:S01]  /*9990*/  @P0 LDC R8, c[0x0][0x44c] ;  /* 0x00011300ff080b82 */ /* 0x000ea20000000800 */
[----:B------:R-:W-:Y:S01]  /*99a0*/  SHF.R.S32.HI R7, RZ, 0x1f, R0 ;  /* 0x0000001fff077819 */ /* 0x000fe20000011400 */
[----:B------:R-:W-:-:S04]  /*99b0*/  IMAD.WIDE.U32 R4, R0, UR8, R4 ;  /* 0x0000000800047c25 */ /* 0x000fc8000f8e0004 */
[----:B------:R-:W-:-:S04]  /*99c0*/  IMAD R7, R7, UR8, RZ ;  /* 0x0000000807077c24 */ /* 0x000fc8000f8e02ff */
[----:B------:R-:W-:Y:S01]  /*99d0*/  IMAD R7, R0, UR9, R7 ;  /* 0x0000000900077c24 */ /* 0x000fe2000f8e0207 */
[----:B------:R-:W-:-:S04]  /*99e0*/  IADD3 R0, P1, R4, UR10, RZ ;  /* 0x0000000a04007c10 */ /* 0x000fc8000ff3e0ff */
[----:B------:R-:W-:Y:S01]  /*99f0*/  IADD3.X R4, R5, UR11, R7, P1, !PT ;  /* 0x0000000b05047c10 */ /* 0x000fe20008ffe407 */
[----:B------:R-:W-:Y:S01]  /*9a00*/  VIADD R7, R6, 0x80 ;  /* 0x0000008006077836 */ /* 0x000fe20000000000 */
[----:B------:R-:W3:Y:S01]  /*9a10*/  @P0 LDC R5, c[0x0][0x450] ;  /* 0x00011400ff050b82 */ /* 0x000ee20000000800 */
[----:B-1----:R-:W-:Y:S02]  /*9a20*/  IMAD.SHL.U32 R20, R20, 0x10, RZ ;  /* 0x0000001014147824 */ /* 0x002fe400078e00ff */
[----:B------:R-:W-:-:S03]  /*9a30*/  IMAD.MOV.U32 R6, RZ, RZ, R7 ;  /* 0x000000ffff067224 */ /* 0x000fc600078e0007 */
[----:B------:R-:W-:Y:S01]  /*9a40*/  LOP3.LUT R20, R20, 0x10, RZ, 0xc0, !PT ;  /* 0x0000001014147812 */ /* 0x000fe200078ec0ff */
[----:B--2---:R-:W-:-:S03]  /*9a50*/  @P0 IMAD.HI.U32 R8, R7, R8, RZ ;  /* 0x0000000807080227 */ /* 0x004fc600078e00ff */
[----:B------:R-:W-:Y:S02]  /*9a60*/  ISETP.GE.AND P3, PT, R20, UR4, PT ;  /* 0x0000000414007c0c */ /* 0x000fe4000bf66270 */
[----:B---3--:R-:W-:-:S05]  /*9a70*/  @P0 SHF.R.U32.HI R6, RZ, R5, R8 ;  /* 0x00000005ff060219 */ /* 0x008fca0000011608 */
[----:B------:R-:W-:Y:S02]  /*9a80*/  IMAD.MOV R5, RZ, RZ, -R6 ;  /* 0x000000ffff057224 */ /* 0x000fe400078e0a06 */
[----:B------:R-:W-:-:S04]  /*9a90*/  IMAD.WIDE.U32 R2, R6, UR6, R2 ;  /* 0x0000000606027c25 */ /* 0x000fc8000f8e0002 */
[----:B------:R-:W-:Y:S01]  /*9aa0*/  IMAD R5, R9, R5, R7 ;  /* 0x0000000509057224 */ /* 0x000fe200078e0207 */
[----:B------:R-:W-:-:S05]  /*9ab0*/  SHF.R.S32.HI R7, RZ, 0x1f, R6 ;  /* 0x0000001fff077819 */ /* 0x000fca0000011406 */
[----:B------:R-:W-:-:S04]  /*9ac0*/  IMAD R7, R7, UR6, RZ ;  /* 0x0000000607077c24 */ /* 0x000fc8000f8e02ff */
[----:B------:R-:W-:Y:S01]  /*9ad0*/  IMAD R7, R6, UR7, R7 ;  /* 0x0000000706077c24 */ /* 0x000fe2000f8e0207 */
[----:B------:R-:W-:-:S03]  /*9ae0*/  SHF.R.S32.HI R6, RZ, 0x1f, R5 ;  /* 0x0000001fff067819 */ /* 0x000fc60000011405 */
[----:B------:R-:W-:Y:S02]  /*9af0*/  IMAD.IADD R3, R3, 0x1, R7 ;  /* 0x0000000103037824 */ /* 0x000fe400078e0207 */
[----:B------:R-:W-:Y:S02]  /*9b00*/  IMAD R6, R6, UR8, RZ ;  /* 0x0000000806067c24 */ /* 0x000fe4000f8e02ff */
[----:B------:R-:W-:-:S04]  /*9b10*/  IMAD.WIDE.U32 R2, R5, UR8, R2 ;  /* 0x0000000805027c25 */ /* 0x000fc8000f8e0002 */
[----:B------:R-:W-:Y:S01]  /*9b20*/  IMAD R7, R5, UR9, R6 ;  /* 0x0000000905077c24 */ /* 0x000fe2000f8e0206 */
[----:B------:R-:W-:-:S04]  /*9b30*/  IADD3 R5, P0, R2, UR10, RZ ;  /* 0x0000000a02057c10 */ /* 0x000fc8000ff1e0ff */
[----:B------:R-:W-:Y:S02]  /*9b40*/  IADD3.X R6, R3, UR11, R7, P0, !PT ;  /* 0x0000000b03067c10 */ /* 0x000fe400087fe407 */
[----:B------:R-:W-:Y:S01]  /*9b50*/  ISETP.GE.AND P0, PT, R25, UR4, PT ;  /* 0x0000000419007c0c */ /* 0x000fe2000bf06270 */
[----:B------:R-:W-:-:S12]  /*9b60*/  BRA.DIV UR5, `(.L_x_11066) ;  /* 0x00000026059c7947 */ /* 0x000fd8000b800000 */
[----:B------:R-:W1:Y:S01]  /*9b70*/  SHFL.IDX PT, R3, R0, RZ, 0x1e1f ;  /* 0x001e1fff00037589 */ /* 0x000e6200000e0000 */
[----:B------:R-:W-:Y:S01]  /*9b80*/  ULDC UR4, c[0x0][0x288] ;  /* 0x0000a20000047ab9 */ /* 0x000fe20000000800 */
[----:B------:R-:W-:Y:S02]  /*9b90*/  IMAD R7, R21, 0xc0, R27 ;  /* 0x000000c015077824 */ /* 0x000fe400078e021b */
[----:B------:R-:W2:Y:S01]  /*9ba0*/  SHFL.IDX PT, R2, R4, RZ, 0x1e1f ;  /* 0x001e1fff04027589 */ /* 0x000ea200000e0000 */
[----:B------:R-:W-:-:S03]  /*9bb0*/  IMAD R8, R9, UR4, RZ ;  /* 0x0000000409087c24 */ /* 0x000fc6000f8e02ff */
[----:B------:R-:W3:Y:S02]  /*9bc0*/  SHFL.IDX PT, R14, R0, 0x1, 0x1e1f ;  /* 0x003e1f00000e7f89 */ /* 0x000ee400000e0000 */
[----:B------:R-:W-:Y:S02]  /*9bd0*/  ISETP.GE.AND P1, PT, R7, R8, PT ;  /* 0x000000080700720c */ /* 0x000fe40003f26270 */
[----:B------:R-:W4:Y:S04]  /*9be0*/  SHFL.IDX PT, R4, R4, 0x1, 0x1e1f ;  /* 0x003e1f0004047f89 */ /* 0x000f2800000e0000 */
[----:B------:R-:W0:Y:S07]  /*9bf0*/  SHFL.IDX PT, R6, R6, RZ, 0x1e1f ;  /* 0x001e1fff06067589 */ /* 0x000e2e00000e0000 */
[----:B-1----:R-:W-:-:S05]  /*9c00*/  @!P1 IADD3 R9, P4, R20, R3, RZ ;  /* 0x0000000314099210 */ /* 0x002fca0007f9e0ff */
[----:B--2---:R-:W-:Y:S02]  /*9c10*/  @!P1 IMAD.X R3, RZ, RZ, R2, P4 ;  /* 0x000000ffff039224 */ /* 0x004fe400020e0602 */
[----:B------:R-:W-:Y:S02]  /*9c20*/  @!P1 IMAD.MOV.U32 R2, RZ, RZ, R9 ;  /* 0x000000ffff029224 */ /* 0x000fe400078e0009 */
[----:B------:R-:W-:-:S03]  /*9c30*/  VIADD R9, R7, 0x40 ;  /* 0x0000004007097836 */ /* 0x000fc60000000000 */
[----:B------:R-:W-:Y:S04]  /*9c40*/  @!P1 LDGSTS.E.BYPASS.LTC128B.128 [R22+0xc400], desc[UR38][R2.64], !P3 ;  /* 0x0c40000002169fae */ /* 0x000fe8000d901d66 */
[----:B------:R-:W-:Y:S04]  /*9c50*/  @!P1 LDGSTS.E.BYPASS.LTC128B.128 [R22+0xdc00], desc[UR38][R2.64+0x20], !P2 ;  /* 0x0dc0002002169fae */ /* 0x000fe8000d101d66 */
[----:B------:R1:W-:Y:S01]  /*9c60*/  @!P1 LDGSTS.E.BYPASS.LTC128B.128 [R22+0xf400], desc[UR38][R2.64+0x40], !P0 ;  /* 0x0f40004002169fae */ /* 0x0003e2000c101d66 */
[----:B------:R-:W-:-:S13]  /*9c70*/  ISETP.GE.AND P1, PT, R9, R8, PT ;  /* 0x000000080900720c */ /* 0x000fda0003f26270 */
[----:B---3--:R-:W-:-:S05]  /*9c80*/  @!P1 IADD3 R14, P4, R20, R14, RZ ;  /* 0x0000000e140e9210 */ /* 0x008fca0007f9e0ff */
[----:B----4-:R-:W-:Y:S02]  /*9c90*/  @!P1 IMAD.X R9, RZ, RZ, R4, P4 ;  /* 0x000000ffff099224 */ /* 0x010fe400020e0604 */
[----:B-1----:R-:W-:Y:S02]  /*9ca0*/  @!P1 IMAD.MOV.U32 R2, RZ, RZ, R14 ;  /* 0x000000ffff029224 */ /* 0x002fe400078e000e */
[----:B------:R-:W-:Y:S01]  /*9cb0*/  @!P1 IMAD.MOV.U32 R3, RZ, RZ, R9 ;  /* 0x000000ffff039224 */ /* 0x000fe200078e0009 */
[----:B------:R1:W2:Y:S04]  /*9cc0*/  SHFL.IDX PT, R14, R5, RZ, 0x1e1f ;  /* 0x001e1fff050e7589 */ /* 0x0002a800000e0000 */
[----:B------:R1:W-:Y:S04]  /*9cd0*/  @!P1 LDGSTS.E.BYPASS.LTC128B.128 [R22+0xcc00], desc[UR38][R2.64], !P3 ;  /* 0x0cc0000002169fae */ /* 0x0003e8000d901d66 */
[----:B------:R1:W-:Y:S04]  /*9ce0*/  @!P1 LDGSTS.E.BYPASS.LTC128B.128 [R22+0xe400], desc[UR38][R2.64+0x20], !P2 ;  /* 0x0e40002002169fae */ /* 0x0003e8000d101d66 */
[----:B0-----:R1:W-:Y:S02]  /*9cf0*/  @!P1 LDGSTS.E.BYPASS.LTC128B.128 [R22+0xfc00], desc[UR38][R2.64+0x40], !P0 ;  /* 0x0fc0004002169fae */ /* 0x0013e4000c101d66 */
.L_x_11129:
[----:B------:R-:W-:Y:S01]  /*9d00*/  VIADD R7, R7, 0x80 ;  /* 0x0000008007077836 */ /* 0x000fe20000000000 */
[----:B------:R-:W-:Y:S04]  /*9d10*/  BSSY B0, `(.L_x_11067) ;  /* 0x000000b000007945 */ /* 0x000fe80003800000 */
[----:B------:R-:W-:-:S13]  /*9d20*/  ISETP.GE.AND P1, PT, R7, R8, PT ;  /* 0x000000080700720c */ /* 0x000fda0003f26270 */
[----:B------:R-:W-:Y:S05]  /*9d30*/  @P1 BRA `(.L_x_11068) ;  /* 0x0000000000201947 */ /* 0x000fea0003800000 */
[----:B-12---:R-:W-:-:S05]  /*9d40*/  IADD3 R2, P1, R20, R14, RZ ;  /* 0x0000000e14027210 */ /* 0x006fca0007f3e0ff */
[----:B------:R-:W-:-:S05]  /*9d50*/  IMAD.X R3, RZ, RZ, R6, P1 ;  /* 0x000000ffff037224 */ /* 0x000fca00008e0606 */
[----:B------:R-:W-:Y:S01]  /*9d60*/  @!PT LDS RZ, [RZ] ;  /* 0x00000000fffff984 */ /* 0x000fe20000000800 */
[----:B------:R-:W-:Y:S01]  /*9d70*/  @!PT LDS RZ, [RZ] ;  /* 0x00000000fffff984 */ /* 0x000fe20000000800 */
[----:B------:R-:W-:Y:S01]  /*9d80*/  @!PT LDS RZ, [RZ] ;  /* 0x00000000fffff984 */ /* 0x000fe20000000800 */
[----:B------:R0:W-:Y:S04]  /*9d90*/  LDGSTS.E.BYPASS.LTC128B.128 [R22+0xd400], desc[UR38][R2.64], !P3 ;  /* 0x0d40000002167fae */ /* 0x0001e8000d901d66 */
[----:B------:R0:W-:Y:S04]  /*9da0*/  LDGSTS.E.BYPASS.LTC128B.128 [R22+0xec00], desc[UR38][R2.64+0x20], !P2 ;  /* 0x0ec0002002167fae */ /* 0x0001e8000d101d66 */
[----:B------:R0:W-:Y:S02]  /*9db0*/  LDGSTS.E.BYPASS.LTC128B.128 [R22+0x10400], desc[UR38][R2.64+0x40], !P0 ;  /* 0x1040004002167fae */ /* 0x0001e4000c101d66 */
.L_x_11068:
[----:B------:R-:W-:Y:S05]  /*9dc0*/  BSYNC B0 ;  /* 0x0000000000007941 */ /* 0x000fea0003800000 */
.L_x_11067:
[----:B------:R-:W-:Y:S01]  /*9dd0*/  NOP ;  /* 0x0000000000007918 */ /* 0x000fe20000000000 */
[----:B------:R-:W-:Y:S01]  /*9de0*/  SYNCS.ARRIVE.TRANS64.RED.A0T1 RZ, [UR44+0x17000], RZ ;  /* 0x017000ffffff79a7 */ /* 0x000fe2000820042c */
[----:B01----:R-:W-:Y:S01]  /*9df0*/  IMAD.MOV.U32 R3, RZ, RZ, 0x1 ;  /* 0x00000001ff037424 */ /* 0x003fe200078e00ff */
[----:B------:R-:W-:Y:S04]  /*9e00*/  ARRIVES.LDGSTSBAR.64.TRANSCNT [UR44+0x17000] ;  /* 0x01700000ff0079b0 */ /* 0x000fe80008000aac */
[----:B------:R-:W-:Y:S01]  /*9e10*/  SHF.L.U32 R3, R3, 0x1f, RZ ;  /* 0x0000001f03037819 */ /* 0x000fe200000006ff */
[----:B------:R-:W-:Y:S01]  /*9e20*/  NOP ;  /* 0x0000000000007918 */ /* 0x000fe20000000000 */
[----:B------:R-:W-:Y:S02]  /*9e30*/  SYNCS.ARRIVE.TRANS64.A1T0 RZ, [UR44+0x17000], RZ ;  /* 0x017000ffffff79a7 */ /* 0x000fe4000810002c */
[----:B------:R-:W0:Y:S02]  /*9e40*/  SYNCS.PHASECHK.TRANS64.TRYWAIT P0, [UR44+0x17020], R3 ;  /* 0x01702003ff0075a7 */ /* 0x000e24000800016c */
[----:B0-----:R-:W-:Y:S05]  /*9e50*/  @!P0 BRA `(.L_x_11069) ;  /* 0x0000002400cc8947 */ /* 0x001fea0003800000 */
.L_x_11130:
[----:B------:R-:W-:Y:S01]  /*9e60*/  UIADD3 UR4, UR48, -0x2, URZ ;  /* 0xfffffffe30047890 */ /* 0x000fe2000fffe03f */
[----:B------:R-:W-:-:S03]  /*9e70*/  IMAD.MOV.U32 R20, RZ, RZ, 0x1 ;  /* 0x00000001ff147424 */ /* 0x000fc600078e00ff */
[----:B------:R-:W-:-:S06]  /*9e80*/  UISETP.GE.AND UP0, UPT, UR4, UR47, UPT ;  /* 0x0000002f0400728c */ /* 0x000fcc000bf06270 */
[----:B------:R-:W-:-:S13]  /*9e90*/  PLOP3.LUT P0, PT, PT, PT, UP0, 0x80, 0x0 ;  /* 0x000000000000781c */ /* 0x000fda0003f0f008 */
[----:B------:R-:W-:Y:S05]  /*9ea0*/  @!P0 BRA `(.L_x_11070) ;  /* 0x0000001000588947 */ /* 0x000fea0003800000 */
[----:B------:R-:W3:Y:S01]  /*9eb0*/  LDL R4, [R1+0xc] ;  /* 0x00000c0001047983 */ /* 0x000ee20000100800 */
[----:B------:R-:W1:Y:S01]  /*9ec0*/  S2R R0, SR_TID.X ;  /* 0x0000000000007919 */ /* 0x000e620000002100 */
[----:B------:R-:W-:-:S04]  /*9ed0*/  UIADD3 UR4, UR46, 0x1, URZ ;  /* 0x000000012e047890 */ /* 0x000fc8000fffe03f */
[----:B------:R-:W-:Y:S01]  /*9ee0*/  UIMAD UR4, UR4, UR40, URZ ;  /* 0x00000028040472a4 */ /* 0x000fe2000f8e023f */
[----:B0-----:R-:W-:Y:S01]  /*9ef0*/  LOP3.LUT R3, RZ, UR43, RZ, 0x33, !PT ;  /* 0x0000002bff037c12 */ /* 0x001fe2000f8e33ff */
[----:B-1----:R-:W-:-:S05]  /*9f00*/  IMAD.SHL.U32 R0, R0, 0x40, RZ ;  /* 0x0000004000007824 */ /* 0x002fca00078e00ff */
[----:B------:R-:W-:-:S04]  /*9f10*/  LOP3.LUT R0, R0, 0x40, RZ, 0xc0, !PT ;  /* 0x0000004000007812 */ /* 0x000fc800078ec0ff */
[----:B------:R-:W-:Y:S02]  /*9f20*/  IADD3 R16, R0, R16, R27 ;  /* 0x0000001000107210 */ /* 0x000fe40007ffe01b */
[----:B------:R-:W-:-:S03]  /*9f30*/  LOP3.LUT R0, RZ, UR4, RZ, 0x33, !PT ;  /* 0x00000004ff007c12 */ /* 0x000fc6000f8e33ff */
[----:B------:R-:W-:Y:S01]  /*9f40*/  VIADD R5, R16, 0xfffffe80 ;  /* 0xfffffe8010057836 */ /* 0x000fe20000000000 */
[----:B------:R-:W-:-:S04]  /*9f50*/  VIMNMX R0, R0, R3, !PT ;  /* 0x0000000300007248 */ /* 0x000fc80007fe0100 */
[C---:B------:R-:W-:Y:S01]  /*9f60*/  IADD3 R26, -R0.reuse, -0x2, RZ ;  /* 0xfffffffe001a7810 */ /* 0x040fe20007ffe1ff */
[----:B------:R-:W-:Y:S01]  /*9f70*/  IMAD R16, R0, -0x80, R5 ;  /* 0xffffff8000107824 */ /* 0x000fe200078e0205 */
[----:B------:R-:W-:Y:S01]  /*9f80*/  MOV R5, 0x1 ;  /* 0x0000000100057802 */ /* 0x000fe20000000f00 */
[----:B---3--:R-:W-:-:S05]  /*9f90*/  IMAD.IADD R2, R4, 0x1, R23 ;  /* 0x0000000104027824 */ /* 0x008fca00078e0217 */
[----:B------:R0:W-:Y:S01]  /*9fa0*/  STL [R1+0x8], R2 ;  /* 0x0000080201007387 */ /* 0x0001e20000100800 */
[----:B------:R-:W-:-:S07]  /*9fb0*/  IMAD.MOV.U32 R4, RZ, RZ, RZ ;  /* 0x000000ffff047224 */ /* 0x000fce00078e00ff */
.L_x_11085:
[----:B------:R-:W3:Y:S01]  /*9fc0*/  LDL R6, [R1+0x4] ;  /* 0x0000040001067983 */ /* 0x000ee20000100800 */
[----:B-1----:R-:W1:Y:S01]  /*9fd0*/  LDC R0, c[0x0][0x430] ;  /* 0x00010c00ff007b82 */ /* 0x002e620000000800 */
[----:B------:R-:W-:Y:S01]  /*9fe0*/  IMAD.MOV.U32 R8, RZ, RZ, R16 ;  /* 0x000000ffff087224 */ /* 0x000fe200078e0010 */
[----:B------:R-:W-:Y:S01]  /*9ff0*/  ULDC.64 UR4, c[0x0][0x428] ;  /* 0x00010a0000047ab9 */ /* 0x000fe20000000a00 */
[----:B-1----:R-:W-:-:S13]  /*a000*/  ISETP.NE.AND P0, PT, R0, 0x1, PT ;  /* 0x000000010000780c */ /* 0x002fda0003f05270 */
[----:B------:R-:W1:Y:S08]  /*a010*/  @P0 LDC R3, c[0x0][0x434] ;  /* 0x00010d00ff030b82 */ /* 0x000e700000000800 */
[----:B------:R-:W4:Y:S01]  /*a020*/  @P0 LDC R7, c[0x0][0x438] ;  /* 0x00010e00ff070b82 */ /* 0x000f220000000800 */
[----:B-1----:R-:W-:-:S05]  /*a030*/  @P0 IMAD.HI.U32 R0, R16, R3, RZ ;  /* 0x0000000310000227 */ /* 0x002fca00078e00ff */
[----:B----4-:R-:W-:-:S04]  /*a040*/  @P0 SHF.R.U32.HI R8, RZ, R7, R0 ;  /* 0x00000007ff080219 */ /* 0x010fc80000011600 */
[--C-:B------:R-:W-:Y:S01]  /*a050*/  SHF.R.S32.HI R3, RZ, 0x1f, R8.reuse ;  /* 0x0000001fff037819 */ /* 0x100fe20000011408 */
[----:B0-----:R-:W-:-:S04]  /*a060*/  IMAD.MOV.U32 R2, RZ, RZ, R8 ;  /* 0x000000ffff027224 */ /* 0x001fc800078e0008 */
[----:B------:R-:W-:-:S04]  /*a070*/  IMAD.WIDE.U32 R2, R29, UR4, R2 ;  /* 0x000000041d027c25 */ /* 0x000fc8000f8e0002 */
[----:B---3--:R-:W-:-:S04]  /*a080*/  IMAD R0, R6, UR4, RZ ;  /* 0x0000000406007c24 */ /* 0x008fc8000f8e02ff */
[----:B------:R-:W-:Y:S01]  /*a090*/  IMAD R7, R29, UR5, R0 ;  /* 0x000000051d077c24 */ /* 0x000fe2000f8e0200 */
[----:B------:R-:W-:Y:S02]  /*a0a0*/  ULDC.64 UR4, c[0x0][0x418] ;  /* 0x0001060000047ab9 */ /* 0x000fe40000000a00 */
[----:B------:R-:W-:Y:S01]  /*a0b0*/  LEA R6, P0, R2, UR4, 0x2 ;  /* 0x0000000402067c11 */ /* 0x000fe2000f8010ff */
[----:B------:R-:W-:-:S05]  /*a0c0*/  IMAD.IADD R3, R7, 0x1, R3 ;  /* 0x0000000107037824 */ /* 0x000fca00078e0203 */
[----:B------:R-:W-:-:S06]  /*a0d0*/  LEA.HI.X R7, R2, UR5, R3, 0x2, P0 ;  /* 0x0000000502077c11 */ /* 0x000fcc00080f1403 */
[----:B------:R-:W3:Y:S01]  /*a0e0*/  LDG.E R7, desc[UR38][R6.64] ;  /* 0x0000002606077981 */ /* 0x000ee2000c1e1900 */
        /* <DEDUP_REMOVED lines=10> */
[----:B---3--:R-:W-:Y:S01]  /*a190*/  SHF.R.S32.HI R18, RZ, 0x1f, R7 ;  /* 0x0000001fff127819 */ /* 0x008fe20000011407 */
[----:B------:R-:W-:Y:S06]  /*a1a0*/  @!P2 BRA `(.L_x_11071) ;  /* 0x000000000004a947 */ /* 0x000fec0003800000 */
[----:B------:R-:W-:Y:S01]  /*a1b0*/  BPT.TRAP 0x1 ;  /* 0x000000040000795c */ /* 0x000fe20000300000 */
.L_x_11071:
[----:B------:R-:W-:Y:S02]  /*a1c0*/  LEA R6, R0, UR44, 0x3 ;  /* 0x0000002c00067c11 */ /* 0x000fe4000f8e18ff */
[----:B------:R-:W-:-:S04]  /*a1d0*/  SHF.L.U32 R10, R20, 0x1f, RZ ;  /* 0x0000001f140a7819 */ /* 0x000fc800000006ff */
[----:B------:R-:W0:Y:S02]  /*a1e0*/  SYNCS.PHASECHK.TRANS64.TRYWAIT P1, [R6+URZ+0x17080], R10 ;  /* 0x0170800a060075a7 */ /* 0x000e24000802017f */
[----:B0-----:R-:W-:Y:S05]  /*a1f0*/  @!P1 BRA `(.L_x_11072) ;  /* 0x0000002000f89947 */ /* 0x001fea0003800000 */
.L_x_11131:
[----:B------:R-:W-:Y:S01]  /*a200*/  ULDC UR4, c[0x0][0x430] ;  /* 0x00010c0000047ab9 */ /* 0x000fe20000000800 */
[----:B------:R-:W1:Y:S01]  /*a210*/  S2R R25, SR_TID.X ;  /* 0x0000000000197919 */ /* 0x000e620000002100 */
[----:B------:R-:W-:Y:S01]  /*a220*/  UIADD3 UR4, -UR4, URZ, URZ ;  /* 0x0000003f04047290 */ /* 0x000fe2000fffe13f */
[----:B------:R-:W-:Y:S01]  /*a230*/  R2UR UR6, R28 ;  /* 0x000000001c0672ca */ /* 0x000fe200000e0000 */
[----:B------:R-:W3:Y:S01]  /*a240*/  LDC R12, c[0x0][0x2f4] ;  /* 0x0000bd00ff0c7b82 */ /* 0x000ee20000000800 */
[C---:B------:R-:W-:Y:S02]  /*a250*/  LOP3.LUT P3, RZ, R17.reuse, 0x4, RZ, 0xc0, !PT ;  /* 0x0000000411ff7812 */ /* 0x040fe4000786c0ff */
[----:B------:R-:W-:Y:S01]  /*a260*/  LOP3.LUT P2, RZ, R17, 0x2, RZ, 0xc0, !PT ;  /* 0x0000000211ff7812 */ /* 0x000fe2000784c0ff */
[----:B------:R-:W-:Y:S01]  /*a270*/  IMAD R8, R8, UR4, R16 ;  /* 0x0000000408087c24 */ /* 0x000fe2000f8e0210 */
[----:B------:R-:W-:-:S03]  /*a280*/  ULDC.64 UR4, c[0x0][0x328] ;  /* 0x0000ca0000047ab9 */ /* 0x000fc60000000a00 */
[----:B------:R-:W-:Y:S01]  /*a290*/  IMAD.WIDE.U32 R2, R8, UR4, RZ ;  /* 0x0000000408027c25 */ /* 0x000fe2000f8e00ff */
[----:B------:R-:W-:-:S05]  /*a2a0*/  SHF.R.S32.HI R9, RZ, 0x1f, R8 ;  /* 0x0000001fff097819 */ /* 0x000fca0000011408 */
[----:B------:R-:W-:-:S04]  /*a2b0*/  IMAD R11, R9, UR4, RZ ;  /* 0x00000004090b7c24 */ /* 0x000fc8000f8e02ff */
[----:B------:R-:W-:Y:S01]  /*a2c0*/  IMAD R11, R8, UR5, R11 ;  /* 0x00000005080b7c24 */ /* 0x000fe2000f8e020b */
        /* <DEDUP_REMOVED lines=14> */
[----:B---3--:R-:W-:Y:S01]  /*a3b0*/  ISETP.GE.AND P4, PT, R25, R12, PT ;  /* 0x0000000c1900720c */ /* 0x008fe20003f86270 */
[----:B------:R-:W-:Y:S01]  /*a3c0*/  IMAD.U32 R27, RZ, RZ, UR7 ;  /* 0x00000007ff1b7e24 */ /* 0x000fe2000f8e00ff */
[----:B------:R-:W-:-:S04]  /*a3d0*/  IADD3 R21, P1, R2, UR6, RZ ;  /* 0x0000000602157c10 */ /* 0x000fc8000ff3e0ff */
[----:B------:R-:W-:Y:S01]  /*a3e0*/  IADD3.X R27, R27, UR4, R3, P1, !PT ;  /* 0x000000041b1b7c10 */ /* 0x000fe20008ffe403 */
[----:B------:R-:W-:-:S03]  /*a3f0*/  UMOV UR4, 0xffffffff ;  /* 0xffffffff00047882 */ /* 0x000fc60000000000 */
[----:B------:R-:W-:Y:S05]  /*a400*/  BRA.DIV UR4, `(.L_x_11073) ;  /* 0x0000002204887947 */ /* 0x000fea000b800000 */
[----:B------:R-:W1:Y:S01]  /*a410*/  S2R R11, SR_TID.X ;  /* 0x00000000000b7919 */ /* 0x000e620000002100 */
[----:B------:R-:W-:Y:S01]  /*a420*/  IMAD R25, R0, 0x3000, R22 ;  /* 0x0000300000197824 */ /* 0x000fe200078e0216 */
[----:B------:R-:W3:Y:S04]  /*a430*/  SHFL.IDX PT, R2, R21, RZ, 0x1e1f ;  /* 0x001e1fff15027589 */ /* 0x000ee800000e0000 */
[----:B------:R-:W4:Y:S04]  /*a440*/  SHFL.IDX PT, R3, R27, RZ, 0x1e1f ;  /* 0x001e1fff1b037589 */ /* 0x000f2800000e0000 */
[----:B------:R-:W0:Y:S01]  /*a450*/  SHFL.IDX PT, R27, R27, 0x1, 0x1e1f ;  /* 0x003e1f001b1b7f89 */ /* 0x000e2200000e0000 */
[----:B-1----:R-:W-:-:S05]  /*a460*/  IMAD.SHL.U32 R11, R11, 0x10, RZ ;  /* 0x000000100b0b7824 */ /* 0x002fca00078e00ff */
[----:B------:R-:W-:-:S04]  /*a470*/  LOP3.LUT R11, R11, 0x10, RZ, 0xc0, !PT ;  /* 0x000000100b0b7812 */ /* 0x000fc800078ec0ff */
[----:B---3--:R-:W-:-:S05]  /*a480*/  IADD3 R2, P1, R11, R2, RZ ;  /* 0x000000020b027210 */ /* 0x008fca0007f3e0ff */
[----:B----4-:R-:W-:-:S05]  /*a490*/  IMAD.X R3, RZ, RZ, R3, P1 ;  /* 0x000000ffff037224 */ /* 0x010fca00008e0603 */
[----:B------:R-:W-:Y:S04]  /*a4a0*/  LDGSTS.E.BYPASS.LTC128B.128 [R25+0x6400], desc[UR38][R2.64], !P4 ;  /* 0x0640000002197fae */ /* 0x000fe8000e101d66 */
[----:B------:R-:W-:Y:S04]  /*a4b0*/  LDGSTS.E.BYPASS.LTC128B.128 [R25+0x7400], desc[UR38][R2.64+0x20], !P3 ;  /* 0x0740002002197fae */ /* 0x000fe8000d901d66 */
[----:B------:R1:W-:Y:S04]  /*a4c0*/  LDGSTS.E.BYPASS.LTC128B.128 [R25+0x8400], desc[UR38][R2.64+0x40], !P2 ;  /* 0x0840004002197fae */ /* 0x0003e8000d101d66 */
[----:B01----:R1:W3:Y:S02]  /*a4d0*/  SHFL.IDX PT, R2, R21, 0x1, 0x1e1f ;  /* 0x003e1f0015027f89 */ /* 0x0032e400000e0000 */
.L_x_11137:
[----:B------:R-:W0:Y:S01]  /*a4e0*/  S2R R3, SR_TID.X ;  /* 0x0000000000037919 */ /* 0x000e220000002100 */
[----:B------:R-:W-:Y:S01]  /*a4f0*/  R2UR UR4, R6 ;  /* 0x00000000060472ca */ /* 0x000fe200000e0000 */
[----:B0-----:R-:W-:-:S05]  /*a500*/  IMAD.SHL.U32 R3, R3, 0x10, RZ ;  /* 0x0000001003037824 */ /* 0x001fca00078e00ff */
[----:B------:R-:W-:-:S04]  /*a510*/  LOP3.LUT R3, R3, 0x10, RZ, 0xc0, !PT ;  /* 0x0000001003037812 */ /* 0x000fc800078ec0ff */
        /* <DEDUP_REMOVED lines=17> */
.L_x_11074:
[----:B------:R0:W-:Y:S01]  /*a630*/  SYNCS.ARRIVE.TRANS64.A1T0 RZ, [R6+URZ+0x17070], RZ ;  /* 0x017070ff06ff79a7 */ /* 0x0001e2000810003f */
[----:B------:R-:W-:Y:S05]  /*a640*/  @!P2 BRA `(.L_x_11075) ;  /* 0x000000000004a947 */ /* 0x000fea0003800000 */
[----:B------:R-:W-:Y:S01]  /*a650*/  BPT.TRAP 0x1 ;  /* 0x000000040000795c */ /* 0x000fe20000300000 */
.L_x_11075:
[----:B------:R-:W3:Y:S02]  /*a660*/  SYNCS.PHASECHK.TRANS64.TRYWAIT P1, [R6+URZ+0x17040], R10 ;  /* 0x0170400a060075a7 */ /* 0x000ee4000802017f */
[----:B---3--:R-:W-:Y:S05]  /*a670*/  @!P1 BRA `(.L_x_11076) ;  /* 0x0000002000889947 */ /* 0x008fea0003800000 */
.L_x_11138:
[----:B-1----:R-:W1:Y:S01]  /*a680*/  S2R R21, SR_TID.X ;  /* 0x0000000000157919 */ /* 0x002e620000002100 */
[----:B------:R-:W-:Y:S01]  /*a690*/  ULDC.64 UR4, c[0x0][0x300] ;  /* 0x0000c00000047ab9 */ /* 0x000fe20000000a00 */
[----:B------:R-:W-:Y:S01]  /*a6a0*/  R2UR UR6, R28 ;  /* 0x000000001c0672ca */ /* 0x000fe200000e0000 */
[----:B------:R-:W-:Y:S01]  /*a6b0*/  IMAD R9, R9, UR4, RZ ;  /* 0x0000000409097c24 */ /* 0x000fe2000f8e02ff */
[----:B------:R-:W4:Y:S01]  /*a6c0*/  LDC R11, c[0x0][0x2f4] ;  /* 0x0000bd00ff0b7b82 */ /* 0x000f220000000800 */
[C---:B------:R-:W-:Y:S01]  /*a6d0*/  IMAD.WIDE.U32 R2, R8.reuse, UR4, RZ ;  /* 0x0000000408027c25 */ /* 0x040fe2000f8e00ff */
[C---:B------:R-:W-:Y:S02]  /*a6e0*/  LOP3.LUT P3, RZ, R17.reuse, 0x4, RZ, 0xc0, !PT ;  /* 0x0000000411ff7812 */ /* 0x040fe4000786c0ff */
[----:B------:R-:W-:Y:S01]  /*a6f0*/  LOP3.LUT P2, RZ, R17, 0x2, RZ, 0xc0, !PT ;  /* 0x0000000211ff7812 */ /* 0x000fe2000784c0ff */
        /* <DEDUP_REMOVED lines=15> */
[----:B-1----:R-:W-:-:S03]  /*a7f0*/  IMAD.SHL.U32 R21, R21, 0x10, RZ ;  /* 0x0000001015157824 */ /* 0x002fc600078e00ff */
[----:B------:R-:W-:Y:S01]  /*a800*/  IADD3.X R9, R9, UR4, R3, P1, !PT ;  /* 0x0000000409097c10 */ /* 0x000fe20008ffe403 */
[----:B------:R-:W-:Y:S01]  /*a810*/  UMOV UR4, 0xffffffff ;  /* 0xffffffff00047882 */ /* 0x000fe20000000000 */
[----:B------:R-:W-:-:S04]  /*a820*/  LOP3.LUT R21, R21, 0x10, RZ, 0xc0, !PT ;  /* 0x0000001015157812 */ /* 0x000fc800078ec0ff */
[----:B----4-:R-:W-:Y:S01]  /*a830*/  ISETP.GE.AND P4, PT, R21, R11, PT ;  /* 0x0000000b1500720c */ /* 0x010fe20003f86270 */
[----:B------:R-:W-:-:S12]  /*a840*/  BRA.DIV UR4, `(.L_x_11077) ;  /* 0x0000002204287947 */ /* 0x000fd8000b800000 */
[----:B---3--:R-:W3:Y:S04]  /*a850*/  LDL R10, [R1] ;  /* 0x00000000010a7983 */ /* 0x008ee80000100800 */
[----:B--2---:R-:W1:Y:S04]  /*a860*/  SHFL.IDX PT, R14, R7, RZ, 0x1e1f ;  /* 0x001e1fff070e7589 */ /* 0x004e6800000e0000 */
[----:B------:R-:W2:Y:S04]  /*a870*/  SHFL.IDX PT, R3, R9, RZ, 0x1e1f ;  /* 0x001e1fff09037589 */ /* 0x000ea800000e0000 */
[----:B------:R-:W4:Y:S01]  /*a880*/  SHFL.IDX PT, R9, R9, 0x1, 0x1e1f ;  /* 0x003e1f0009097f89 */ /* 0x000f2200000e0000 */
[----:B-1----:R-:W-:-:S03]  /*a890*/  IADD3 R2, P1, R21, R14, RZ ;  /* 0x0000000e15027210 */ /* 0x002fc60007f3e0ff */
[----:B------:R1:W0:Y:S02]  /*a8a0*/  SHFL.IDX PT, R14, R7, 0x1, 0x1e1f ;  /* 0x003e1f00070e7f89 */ /* 0x00022400000e0000 */
[----:B--2---:R-:W-:Y:S02]  /*a8b0*/  IMAD.X R3, RZ, RZ, R3, P1 ;  /* 0x000000ffff037224 */ /* 0x004fe400008e0603 */
[----:B---3--:R-:W-:-:S04]  /*a8c0*/  IMAD R8, R0, 0x3000, R10 ;  /* 0x0000300000087824 */ /* 0x008fc800078e020a */
[----:B------:R-:W-:-:S05]  /*a8d0*/  VIADD R8, R8, UR44 ;  /* 0x0000002c08087c36 */ /* 0x000fca0008000000 */
[----:B------:R1:W-:Y:S04]  /*a8e0*/  LDGSTS.E.BYPASS.LTC128B.128 [R8+0x10c00], desc[UR38][R2.64], !P4 ;  /* 0x10c0000002087fae */ /* 0x0003e8000e101d66 */
[----:B------:R1:W-:Y:S04]  /*a8f0*/  LDGSTS.E.BYPASS.LTC128B.128 [R8+0x11c00], desc[UR38][R2.64+0x20], !P3 ;  /* 0x11c0002002087fae */ /* 0x0003e8000d901d66 */
[----:B0---4-:R1:W-:Y:S02]  /*a900*/  LDGSTS.E.BYPASS.LTC128B.128 [R8+0x12c00], desc[UR38][R2.64+0x40], !P2 ;  /* 0x12c0004002087fae */ /* 0x0113e4000d101d66 */
.L_x_11144:
[----:B01----:R-:W-:Y:S02]  /*a910*/  IADD3 R2, P1, R21, R14, RZ ;  /* 0x0000000e15027210 */ /* 0x003fe40007f3e0ff */
        /* <DEDUP_REMOVED lines=17> */
.L_x_11078:
[----:B------:R-:W-:Y:S01]  /*aa30*/  IMAD.U32 R2, RZ, RZ, UR41 ;  /* 0x00000029ff027e24 */ /* 0x000fe2000f8e00ff */
[----:B------:R0:W-:Y:S04]  /*aa40*/  SYNCS.ARRIVE.TRANS64.A1T0 RZ, [R6+URZ+0x17030], RZ ;  /* 0x017030ff06ff79a7 */ /* 0x0001e8000810003f */
[----:B------:R-:W-:-:S04]  /*aa50*/  LOP3.LUT R2, R2, 0x1, RZ, 0xfc, !PT ;  /* 0x0000000102027812 */ /* 0x000fc800078efcff */
[----:B------:R-:W-:-:S13]  /*aa60*/  ISETP.NE.AND P1, PT, R2, 0x3, PT ;  /* 0x000000030200780c */ /* 0x000fda0003f25270 */
[----:B0-----:R-:W-:Y:S05]  /*aa70*/  @!P1 BRA `(.L_x_11079) ;  /* 0x0000000000049947 */ /* 0x001fea0003800000 */
[----:B------:R-:W-:Y:S01]  /*aa80*/  BPT.TRAP 0x1 ;  /* 0x000000040000795c */ /* 0x000fe20000300000 */
.L_x_11079:
[----:B------:R-:W-:Y:S02]  /*aa90*/  LOP3.LUT R3, R5, 0x1, RZ, 0x3c, !PT ;  /* 0x0000000105037812 */ /* 0x000fe400078e3cff */
[----:B------:R-:W-:Y:S02]  /*aaa0*/  LEA R2, R4, UR44, 0x3 ;  /* 0x0000002c04027c11 */ /* 0x000fe4000f8e18ff */
[----:B------:R-:W-:-:S04]  /*aab0*/  SHF.L.U32 R3, R3, 0x1f, RZ ;  /* 0x0000001f03037819 */ /* 0x000fc800000006ff */
[----:B------:R-:W0:Y:S02]  /*aac0*/  SYNCS.PHASECHK.TRANS64.TRYWAIT P2, [R2+URZ+0x17070], R3 ;  /* 0x01707003020075a7 */ /* 0x000e24000804017f */
[----:B0-----:R-:W-:Y:S05]  /*aad0*/  @!P2 BRA `(.L_x_11080) ;  /* 0x000000200020a947 */ /* 0x001fea0003800000 */
.L_x_11145:
[----:B------:R-:W-:-:S06]  /*aae0*/  ULOP3.LUT UR4, UR41, 0x2, URZ, 0xfc, !UPT ;  /* 0x0000000229047892 */ /* 0x000fcc000f8efc3f */
[----:B------:R-:W-:-:S05]  /*aaf0*/  IMAD.U32 R6, RZ, RZ, UR4 ;  /* 0x00000004ff067e24 */ /* 0x000fca000f8e00ff */
[----:B------:R-:W-:-:S13]  /*ab00*/  ISETP.NE.AND P2, PT, R6, 0x3, PT ;  /* 0x000000030600780c */ /* 0x000fda0003f45270 */
[----:B------:R-:W-:Y:S05]  /*ab10*/  @!P2 BRA `(.L_x_11081) ;  /* 0x000000000004a947 */ /* 0x000fea0003800000 */
[----:B------:R-:W-:Y:S01]  /*ab20*/  BPT.TRAP 0x1 ;  /* 0x000000040000795c */ /* 0x000fe20000300000 */
.L_x_11081:
[----:B------:R-:W-:Y:S01]  /*ab30*/  SHF.L.U32 R5, R5, 0x1f, RZ ;  /* 0x0000001f05057819 */ /* 0x000fe200000006ff */
[----:B0-----:R-:W-:-:S03]  /*ab40*/  IMAD R3, R4, 0x3000, RZ ;  /* 0x0000300004037824 */ /* 0x001fc600078e02ff */
[----:B------:R-:W0:Y:S02]  /*ab50*/  SYNCS.PHASECHK.TRANS64.TRYWAIT P2, [R2+URZ+0x17060], R5 ;  /* 0x01706005020075a7 */ /* 0x000e24000804017f */
[----:B0-----:R-:W-:Y:S05]  /*ab60*/  @!P2 BRA `(.L_x_11082) ;  /* 0x000000200010a947 */ /* 0x001fea0003800000 */
.L_x_11146:
[----:B------:R-:W2:Y:S01]  /*ab70*/  LDL R15, [R1+0x8] ;  /* 0x00000800010f7983 */ /* 0x000ea20000100800 */
[----:B------:R-:W-:Y:S01]  /*ab80*/  LOP3.LUT R12, R3, R24, RZ, 0xfc, !PT ;  /* 0x00000018030c7212 */ /* 0x000fe200078efcff */
[----:B------:R-:W-:Y:S05]  /*ab90*/  WARPSYNC.ALL ;  /* 0x0000000000007948 */ /* 0x000fea0003800000 */
[----:B0-----:R-:W0:Y:S01]  /*aba0*/  LDSM.16.MT88.4 R4, [R12+UR44+0x6400] ;  /* 0x0064002c0c04783b */ /* 0x001e220008004200 */
[----:B------:R-:W-:Y:S01]  /*abb0*/  ULOP3.LUT UR4, UR41, 0x2, URZ, 0xfc, !UPT ;  /* 0x0000000229047892 */ /* 0x000fe2000f8efc3f */
[C-C-:B0-----:R-:W-:Y:S02]  /*abc0*/  PRMT R8, R4.reuse, 0x6420, R5.reuse ;  /* 0x0000642004087816 */ /* 0x141fe40000000005 */
[----:B------:R-:W-:-:S02]  /*abd0*/  PRMT R9, R4, 0x7531, R5 ;  /* 0x0000753104097816 */ /* 0x000fc40000000005 */
[----:B------:R-:W-:Y:S02]  /*abe0*/  LOP3.LUT R4, R3, R23, RZ, 0xfc, !PT ;  /* 0x0000001703047212 */ /* 0x000fe400078efcff */
[C-C-:B------:R-:W-:Y:S02]  /*abf0*/  PRMT R10, R6.reuse, 0x6420, R7.reuse ;  /* 0x00006420060a7816 */ /* 0x140fe40000000007 */
[----:B------:R-:W-:Y:S01]  /*ac00*/  PRMT R11, R6, 0x7531, R7 ;  /* 0x00007531060b7816 */ /* 0x000fe20000000007 */
[----:B------:R-:W-:-:S05]  /*ac10*/  IMAD.IADD R4, R19, 0x1, R4 ;  /* 0x0000000113047824 */ /* 0x000fca00078e0204 */
[----:B------:R0:W-:Y:S02]  /*ac20*/  STSM.16.M88.4 [R4], R8 ;  /* 0x0000000804007844 */ /* 0x0001e40000000200 */
[----:B0-----:R-:W-:-:S04]  /*ac30*/  IADD3 R10, R3, 0x1000, RZ ;  /* 0x00001000030a7810 */ /* 0x001fc80007ffe0ff */
[----:B------:R-:W-:-:S05]  /*ac40*/  LOP3.LUT R13, R10, R24, RZ, 0xfc, !PT ;  /* 0x000000180a0d7212 */ /* 0x000fca00078efcff */
[----:B------:R-:W0:Y:S02]  /*ac50*/  LDSM.16.MT88.4 R4, [R13+UR44+0x6400] ;  /* 0x0064002c0d04783b */ /* 0x000e240008004200 */
[C-C-:B0-----:R-:W-:Y:S02]  /*ac60*/  PRMT R8, R4.reuse, 0x6420, R5.reuse ;  /* 0x0000642004087816 */ /* 0x141fe40000000005 */
[----:B------:R-:W-:Y:S02]  /*ac70*/  PRMT R9, R4, 0x7531, R5 ;  /* 0x0000753104097816 */ /* 0x000fe40000000005 */
[----:B------:R-:W-:Y:S02]  /*ac80*/  LOP3.LUT R4, R10, R23, RZ, 0xfc, !PT ;  /* 0x000000170a047212 */ /* 0x000fe400078efcff */
[C-C-:B------:R-:W-:Y:S02]  /*ac90*/  PRMT R10, R6.reuse, 0x6420, R7.reuse ;  /* 0x00006420060a7816 */ /* 0x140fe40000000007 */
[----:B------:R-:W-:Y:S01]  /*aca0*/  PRMT R11, R6, 0x7531, R7 ;  /* 0x00007531060b7816 */ /* 0x000fe20000000007 */
[----:B------:R-:W-:-:S05]  /*acb0*/  IMAD.IADD R4, R19, 0x1, R4 ;  /* 0x0000000113047824 */ /* 0x000fca00078e0204 */
[----:B------:R0:W-:Y:S02]  /*acc0*/  STSM.16.M88.4 [R4], R8 ;  /* 0x0000000804007844 */ /* 0x0001e40000000200 */
[----:B0-----:R-:W-:-:S05]  /*acd0*/  VIADD R10, R3, 0x2000 ;  /* 0x00002000030a7836 */ /* 0x001fca0000000000 */
        /* <DEDUP_REMOVED lines=13> */
[----:B------:R-:W-:Y:S02]  /*adb0*/  PRMT R11, R6, 0x7531, R7 ;  /* 0x00007531060b7816 */ /* 0x000fe40000000007 */
[----:B--2---:R-:W-:Y:S01]  /*adc0*/  IADD3 R3, R19, R15, R3 ;  /* 0x0000000f13037210 */ /* 0x004fe20007ffe003 */
[----:B------:R-:W-:-:S04]  /*add0*/  IMAD.U32 R15, RZ, RZ, UR4 ;  /* 0x00000004ff0f7e24 */ /* 0x000fc8000f8e00ff */
[----:B------:R-:W-:Y:S01]  /*ade0*/  STSM.16.M88.4 [R3], R8 ;  /* 0x0000000803007844 */ /* 0x000fe20000000200 */
[----:B------:R-:W-:-:S03]  /*adf0*/  ISETP.NE.AND P2, PT, R15, 0x3, PT ;  /* 0x000000030f00780c */ /* 0x000fc60003f45270 */
[----:B------:R-:W0:Y:S02]  /*ae00*/  LDSM.16.MT88.4 R4, [R12+UR44+0x7c00] ;  /* 0x007c002c0c04783b */ /* 0x000e240008004200 */
[C-C-:B0-----:R-:W-:Y:S02]  /*ae10*/  PRMT R8, R4.reuse, 0x6420, R5.reuse ;  /* 0x0000642004087816 */ /* 0x141fe40000000005 */
        /* <DEDUP_REMOVED lines=18> */
.L_x_11083:
[----:B-1----:R1:W-:Y:S01]  /*af40*/  SYNCS.ARRIVE.TRANS64.A1T0 RZ, [R2+URZ+0x17050], RZ ;  /* 0x017050ff02ff79a7 */ /* 0x0023e2000810003f */
[----:B------:R-:W-:Y:S06]  /*af50*/  BAR.SYNC.DEFER_BLOCKING 0x2, 0x80 ;  /* 0x0082000000007b1d */ /* 0x000fec0000010000 */
[----:B------:R-:W-:Y:S05]  /*af60*/  @!P1 BRA `(.L_x_11084) ;  /* 0x0000000000049947 */ /* 0x000fea0003800000 */
[----:B------:R-:W-:Y:S01]  /*af70*/  BPT.TRAP 0x1 ;  /* 0x000000040000795c */ /* 0x000fe20000300000 */
.L_x_11084:
        /* <DEDUP_REMOVED lines=9> */
.L_x_11070:
[----:B------:R-:W-:-:S07]  /*b010*/  IMAD.MOV.U32 R0, RZ, RZ, RZ ;  /* 0x000000ffff007224 */ /* 0x000fce00078e00ff */
.L_x_11086:
[----:B------:R-:W-:-:S06]  /*b020*/  ULOP3.LUT UR4, UR41, 0x1, URZ, 0xfc, !UPT ;  /* 0x0000000129047892 */ /* 0x000fcc000f8efc3f */
[----:B-1----:R-:W-:-:S05]  /*b030*/  IMAD.U32 R2, RZ, RZ, UR4 ;  /* 0x00000004ff027e24 */ /* 0x002fca000f8e00ff */
[----:B------:R-:W-:-:S13]  /*b040*/  ISETP.NE.AND P1, PT, R2, 0x3, PT ;  /* 0x000000030200780c */ /* 0x000fda0003f25270 */
[----:B------:R-:W-:Y:S05]  /*b050*/  @!P1 BRA `(.L_x_11087) ;  /* 0x0000000000049947 */ /* 0x000fea0003800000 */
[----:B------:R-:W-:Y:S01]  /*b060*/  BPT.TRAP 0x1 ;  /* 0x000000040000795c */ /* 0x000fe20000300000 */
.L_x_11087:
[----:B------:R-:W-:Y:S01]  /*b070*/  LOP3.LUT R2, R20, 0x1, RZ, 0x3c, !PT ;  /* 0x0000000114027812 */ /* 0x000fe200078e3cff */
[----:B------:R-:W-:Y:S01]  /*b080*/  BSSY B0, `(.L_x_11088) ;  /* 0x0000005000007945 */ /* 0x000fe20003800000 */
[----:B0-----:R-:W-:Y:S02]  /*b090*/  LEA R3, R0, UR44, 0x3 ;  /* 0x0000002c00037c11 */ /* 0x001fe4000f8e18ff */
[----:B------:R-:W-:-:S04]  /*b0a0*/  SHF.L.U32 R2, R2, 0x1f, RZ ;  /* 0x0000001f02027819 */ /* 0x000fc800000006ff */
[----:B------:R-:W0:Y:S02]  /*b0b0*/  SYNCS.PHASECHK.TRANS64.TRYWAIT P0, [R3+URZ+0x17070], R2 ;  /* 0x01707002030075a7 */ /* 0x000e24000800017f */
[----:B0-----:R-:W-:Y:S05]  /*b0c0*/  @!P0 BRA `(.L_x_11089) ;  /* 0x0000001800cc8947 */ /* 0x001fea0003800000 */
.L_x_11147:
[----:B------:R-:W-:Y:S05]  /*b0d0*/  BSYNC B0 ;  /* 0x0000000000007941 */ /* 0x000fea0003800000 */
.L_x_11088:
[----:B------:R-:W-:-:S06]  /*b0e0*/  ULOP3.LUT UR4, UR41, 0x2, URZ, 0xfc, !UPT ;  /* 0x0000000229047892 */ /* 0x000fcc000f8efc3f */
[----:B------:R-:W-:-:S05]  /*b0f0*/  IMAD.U32 R4, RZ, RZ, UR4 ;  /* 0x00000004ff047e24 */ /* 0x000fca000f8e00ff */
[----:B------:R-:W-:-:S13]  /*b100*/  ISETP.NE.AND P0, PT, R4, 0x3, PT ;  /* 0x000000030400780c */ /* 0x000fda0003f05270 */
[----:B------:R-:W-:Y:S05]  /*b110*/  @!P0 BRA `(.L_x_11090) ;  /* 0x0000000000048947 */ /* 0x000fea0003800000 */
[----:B------:R-:W-:Y:S01]  /*b120*/  BPT.TRAP 0x1 ;  /* 0x000000040000795c */ /* 0x000fe20000300000 */
.L_x_11090:
[----:B------:R-:W-:Y:S01]  /*b130*/  SHF.L.U32 R4, R20, 0x1f, RZ ;  /* 0x0000001f14047819 */ /* 0x000fe200000006ff */
[----:B0-----:R-:W-:-:S03]  /*b140*/  IMAD R2, R0, 0x3000, RZ ;  /* 0x0000300000027824 */ /* 0x001fc600078e02ff */
[----:B------:R-:W0:Y:S02]  /*b150*/  SYNCS.PHASECHK.TRANS64.TRYWAIT P0, [R3+URZ+0x17060], R4 ;  /* 0x01706004030075a7 */ /* 0x000e24000800017f */
[----:B------:R-:W-:Y:S01]  /*b160*/  LOP3.LUT R12, R2, R24, RZ, 0xfc, !PT ;  /* 0x00000018020c7212 */ /* 0x000fe200078efcff */
[----:B0-----:R-:W-:Y:S06]  /*b170*/  @!P0 BRA `(.L_x_11091) ;  /* 0x0000001800b48947 */ /* 0x001fec0003800000 */
.L_x_11148:
[----:B------:R-:W3:Y:S01]  /*b180*/  LDL.LU R17, [R1+0xc] ;  /* 0x00000c0001117983 */ /* 0x000ee20000300800 */
[----:B------:R-:W-:Y:S05]  /*b190*/  WARPSYNC.ALL ;  /* 0x0000000000007948 */ /* 0x000fea0003800000 */
[----:B0-----:R-:W0:Y:S01]  /*b1a0*/  LDSM.16.MT88.4 R4, [R12+UR44+0x6400] ;  /* 0x0064002c0c04783b */ /* 0x001e220008004200 */
[C---:B--2---:R-:W-:Y:S01]  /*b1b0*/  VIADD R14, R2.reuse, 0x1000 ;  /* 0x00001000020e7836 */ /* 0x044fe20000000000 */
[----:B------:R-:W-:Y:S01]  /*b1c0*/  ULOP3.LUT UR4, UR41, 0x2, URZ, 0xfc, !UPT ;  /* 0x0000000229047892 */ /* 0x000fe2000f8efc3f */
[----:B------:R-:W-:-:S03]  /*b1d0*/  VIADD R16, R2, 0x2000 ;  /* 0x0000200002107836 */ /* 0x000fc60000000000 */
[CC--:B------:R-:W-:Y:S02]  /*b1e0*/  LOP3.LUT R15, R14.reuse, R24.reuse, RZ, 0xfc, !PT ;  /* 0x000000180e0f7212 */ /* 0x0c0fe400078efcff */
[-C--:B------:R-:W-:Y:S02]  /*b1f0*/  LOP3.LUT R14, R14, R23.reuse, RZ, 0xfc, !PT ;  /* 0x000000170e0e7212 */ /* 0x080fe400078efcff */
[C---:B------:R-:W-:Y:S02]  /*b200*/  LOP3.LUT R24, R16.reuse, R24, RZ, 0xfc, !PT ;  /* 0x0000001810187212 */ /* 0x040fe400078efcff */
[----:B------:R-:W-:Y:S01]  /*b210*/  LOP3.LUT R16, R16, R23, RZ, 0xfc, !PT ;  /* 0x0000001710107212 */ /* 0x000fe200078efcff */
[----:B------:R-:W-:-:S04]  /*b220*/  IMAD.IADD R14, R19, 0x1, R14 ;  /* 0x00000001130e7824 */ /* 0x000fc800078e020e */
[C---:B------:R-:W-:Y:S01]  /*b230*/  IMAD.IADD R16, R19.reuse, 0x1, R16 ;  /* 0x0000000113107824 */ /* 0x040fe200078e0210 */
        /* <DEDUP_REMOVED lines=23> */
[----:B------:R-:W-:Y:S02]  /*b3b0*/  PRMT R11, R6, 0x7531, R7 ;  /* 0x00007531060b7816 */ /* 0x000fe40000000007 */
[----:B---3--:R-:W-:Y:S01]  /*b3c0*/  IADD3 R2, R2, R23, R17 ;  /* 0x0000001702027210 */ /* 0x008fe20007ffe011 */
[----:B------:R-:W-:-:S04]  /*b3d0*/  IMAD.U32 R17, RZ, RZ, UR4 ;  /* 0x00000004ff117e24 */ /* 0x000fc8000f8e00ff */
[----:B------:R-:W-:Y:S01]  /*b3e0*/  IMAD.IADD R19, R19, 0x1, R2 ;  /* 0x0000000113137824 */ /* 0x000fe200078e0202 */
[----:B------:R-:W-:-:S04]  /*b3f0*/  ISETP.NE.AND P0, PT, R17, 0x3, PT ;  /* 0x000000031100780c */ /* 0x000fc80003f05270 */
        /* <DEDUP_REMOVED lines=21> */
.L_x_11092:
[----:B-1----:R1:W-:Y:S01]  /*b550*/  SYNCS.ARRIVE.TRANS64.A1T0 RZ, [R3+URZ+0x17050], RZ ;  /* 0x017050ff03ff79a7 */ /* 0x0023e2000810003f */
[----:B------:R-:W-:Y:S06]  /*b560*/  BAR.SYNC.DEFER_BLOCKING 0x2, 0x80 ;  /* 0x0082000000007b1d */ /* 0x000fec0000010000 */
[----:B------:R-:W-:Y:S05]  /*b570*/  @!P1 BRA `(.L_x_11093) ;  /* 0x0000000000049947 */ /* 0x000fea0003800000 */
[----:B------:R-:W-:Y:S01]  /*b580*/  BPT.TRAP 0x1 ;  /* 0x000000040000795c */ /* 0x000fe20000300000 */
.L_x_11093:
        /* <DEDUP_REMOVED lines=10> */
.L_x_11050:
[----:B------:R-:W1:Y:S01]  /*b630*/  S2R R4, SR_CgaCtaId ;  /* 0x0000000000047919 */ /* 0x000e620000008800 */
[----:B------:R-:W-:Y:S02]  /*b640*/  MOV R3, 0x400 ;  /* 0x0000040000037802 */ /* 0x000fe40000000f00 */
[----:B------:R-:W-:Y:S02]  /*b650*/  SHF.L.U32 R2, R2, 0x1f, RZ ;  /* 0x0000001f02027819 */ /* 0x000fe400000006ff */
[----:B-1----:R-:W-:-:S04]  /*b660*/  LEA R7, R4, R3, 0x18 ;  /* 0x0000000304077211 */ /* 0x002fc800078ec0ff */
[----:B------:R-:W1:Y:S02]  /*b670*/  SYNCS.PHASECHK.TRANS64.TRYWAIT P0, [R7+URZ+0x17020], R2 ;  /* 0x01702002070075a7 */ /* 0x000e64000800017f */
[----:B-1----:R-:W-:Y:S05]  /*b680*/  @!P0 BRA `(.L_x_11094) ;  /* 0x0000001400848947 */ /* 0x002fea0003800000 */
.L_x_11149:
        /* <DEDUP_REMOVED lines=13> */
.L_x_11095:
[----:B------:R-:W-:Y:S01]  /*b760*/  IMAD R5, R0, 0x8, R7 ;  /* 0x0000000800057824 */ /* 0x000fe200078e0207 */
[----:B------:R-:W-:Y:S01]  /*b770*/  SHF.L.U32 R2, R20, 0x1f, RZ ;  /* 0x0000001f14027819 */ /* 0x000fe200000006ff */
[----:B------:R-:W-:-:S03]  /*b780*/  VIADD R0, R0, 0x1 ;  /* 0x0000000100007836 */ /* 0x000fc60000000000 */
[----:B------:R-:W1:Y:S02]  /*b790*/  SYNCS.PHASECHK.TRANS64.TRYWAIT P1, [R5+URZ+0x17040], R2 ;  /* 0x01704002050075a7 */ /* 0x000e64000802017f */
[----:B------:R-:W-:-:S04]  /*b7a0*/  ISETP.NE.AND P2, PT, R0, 0x2, PT ;  /* 0x000000020000780c */ /* 0x000fc80003f45270 */
[----:B------:R-:W-:Y:S01]  /*b7b0*/  SEL R3, RZ, 0x1, P2 ;  /* 0x00000001ff037807 */ /* 0x000fe20001000000 */
[----:B-1----:R-:W-:Y:S08]  /*b7c0*/  @!P1 BRA `(.L_x_11096) ;  /* 0x0000001400489947 */ /* 0x002ff00003800000 */
.L_x_11150:
[----:B------:R-:W-:Y:S02]  /*b7d0*/  SEL R0, R0, RZ, P2 ;  /* 0x000000ff00007207 */ /* 0x000fe40001000000 */
[----:B------:R-:W-:Y:S01]  /*b7e0*/  LOP3.LUT R3, R20, R3, RZ, 0x3c, !PT ;  /* 0x0000000314037212 */ /* 0x000fe200078e3cff */
[----:B------:R-:W-:Y:S06]  /*b7f0*/  @!P0 BRA `(.L_x_11097) ;  /* 0x0000000000048947 */ /* 0x000fec0003800000 */
[----:B------:R-:W-:Y:S01]  /*b800*/  BPT.TRAP 0x1 ;  /* 0x000000040000795c */ /* 0x000fe20000300000 */
.L_x_11097:
[----:B------:R-:W-:Y:S01]  /*b810*/  IMAD R7, R0, 0x8, R7 ;  /* 0x0000000800077824 */ /* 0x000fe200078e0207 */
[----:B------:R-:W-:-:S04]  /*b820*/  SHF.L.U32 R0, R3, 0x1f, RZ ;  /* 0x0000001f03007819 */ /* 0x000fc800000006ff */
[----:B------:R-:W2:Y:S02]  /*b830*/  SYNCS.PHASECHK.TRANS64.TRYWAIT P1, [R7+URZ+0x17040], R0 ;  /* 0x01704000070075a7 */ /* 0x000ea4000802017f */
[----:B--2---:R-:W-:Y:S05]  /*b840*/  @!P1 BRA `(.L_x_11098) ;  /* 0x00000014003c9947 */ /* 0x004fea0003800000 */
.L_x_11151:
[----:B------:R-:W-:Y:S05]  /*b850*/  @!P0 BRA `(.L_x_11099) ;  /* 0x0000000000048947 */ /* 0x000fea0003800000 */
[----:B------:R-:W-:Y:S01]  /*b860*/  BPT.TRAP 0x1 ;  /* 0x000000040000795c */ /* 0x000fe20000300000 */
.L_x_11099:
[----:B------:R-:W3:Y:S02]  /*b870*/  SYNCS.PHASECHK.TRANS64.TRYWAIT P1, [R5+URZ+0x17060], R2 ;  /* 0x01706002050075a7 */ /* 0x000ee4000802017f */
[----:B---3--:R-:W-:Y:S05]  /*b880*/  @!P1 BRA `(.L_x_11100) ;  /* 0x0000001400409947 */ /* 0x008fea0003800000 */
.L_x_11152:
[----:B------:R-:W-:Y:S05]  /*b890*/  @!P0 BRA `(.L_x_11101) ;  /* 0x0000000000048947 */ /* 0x000fea0003800000 */
[----:B------:R-:W-:Y:S01]  /*b8a0*/  BPT.TRAP 0x1 ;  /* 0x000000040000795c */ /* 0x000fe20000300000 */
.L_x_11101:
[----:B------:R-:W4:Y:S02]  /*b8b0*/  SYNCS.PHASECHK.TRANS64.TRYWAIT P1, [R7+URZ+0x17060], R0 ;  /* 0x01706000070075a7 */ /* 0x000f24000802017f */
[----:B----4-:R-:W-:Y:S05]  /*b8c0*/  @!P1 BRA `(.L_x_11102) ;  /* 0x0000001400449947 */ /* 0x010fea0003800000 */
.L_x_11153:
[----:B------:R-:W-:Y:S05]  /*b8d0*/  @!P0 BRA `(.L_x_11103) ;  /* 0x0000000000048947 */ /* 0x000fea0003800000 */
[----:B------:R-:W-:Y:S01]  /*b8e0*/  BPT.TRAP 0x1 ;  /* 0x000000040000795c */ /* 0x000fe20000300000 */
.L_x_11103:
[----:B------:R-:W0:Y:S02]  /*b8f0*/  SYNCS.PHASECHK.TRANS64.TRYWAIT P1, [R5+URZ+0x17080], R2 ;  /* 0x01708002050075a7 */ /* 0x000e24000802017f */
[----:B0-----:R-:W-:Y:S05]  /*b900*/  @!P1 BRA `(.L_x_11104) ;  /* 0x0000001400489947 */ /* 0x001fea0003800000 */
.L_x_11154:
[----:B------:R-:W-:Y:S05]  /*b910*/  @!P0 BRA `(.L_x_11105) ;  /* 0x0000000000048947 */ /* 0x000fea0003800000 */
[----:B------:R-:W-:Y:S01]  /*b920*/  BPT.TRAP 0x1 ;  /* 0x000000040000795c */ /* 0x000fe20000300000 */
.L_x_11105:
[----:B------:R0:W0:Y:S02]  /*b930*/  SYNCS.PHASECHK.TRANS64.TRYWAIT P0, [R7+URZ+0x17080], R0 ;  /* 0x01708000070075a7 */ /* 0x000024000800017f */
[----:B0-----:R-:W-:Y:S05]  /*b940*/  @!P0 NANOSLEEP.SYNCS 0x989680 ;  /* 0x009896800000895d */ /* 0x001fea0003900000 */
[----:B------:R-:W0:Y:S02]  /*b950*/  @!P0 SYNCS.PHASECHK.TRANS64 P0, [R7+URZ+0x17080], R0 ;  /* 0x01708000070085a7 */ /* 0x000e24000800007f */
[----:B0-----:R-:W-:Y:S05]  /*b960*/  @!P0 BRA `(.L_x_11105) ;  /* 0xfffffffc00f08947 */ /* 0x001fea000383ffff */
.L_x_11018:
[----:B------:R-:W-:Y:S05]  /*b970*/  BSYNC B6 ;  /* 0x0000000000067941 */ /* 0x000fea0003800000 */
.L_x_11015:
[----:B------:R-:W-:Y:S05]  /*b980*/  EXIT ;  /* 0x000000000000794d */ /* 0x000fea0003800000 */
.L_x_11022:
[----:B0-----:R-:W-:-:S04]  /*b990*/  IMAD.U32 R3, RZ, RZ, UR40 ;  /* 0x00000028ff037e24 */ /* 0x001fc8000f8e00ff */
[----:B------:R0:W1:Y:S03]  /*b9a0*/  SYNCS.PHASECHK.TRANS64.TRYWAIT P0, [R3+URZ+0x17000], R2 ;  /* 0x01700002030075a7 */ /* 0x000066000800017f */
[----:B-1----:R-:W-:Y:S05]  /*b9b0*/  @!P0 NANOSLEEP.SYNCS 0x989680 ;  /* 0x009896800000895d */ /* 0x002fea0003900000 */
[----:B------:R-:W1:Y:S02]  /*b9c0*/  @!P0 SYNCS.PHASECHK.TRANS64 P0, [R3+URZ+0x17000], R2 ;  /* 0x01700002030085a7 */ /* 0x000e64000800007f */
[----:B-1----:R-:W-:Y:S05]  /*b9d0*/  @!P0 BRA `(.L_x_11022) ;  /* 0xfffffffc00ec8947 */ /* 0x002fea000383ffff */
[----:B------:R-:W-:Y:S05]  /*b9e0*/  BRA `(.L_x_11106) ;  /* 0xffffff5800b87947 */ /* 0x000fea000383ffff */
.L_x_11026:
[----:B0-----:R-:W-:-:S04]  /*b9f0*/  IMAD.U32 R3, RZ, RZ, UR40 ;  /* 0x00000028ff037e24 */ /* 0x001fc8000f8e00ff */
[----:B------:R0:W2:Y:S03]  /*ba00*/  SYNCS.PHASECHK.TRANS64.TRYWAIT P1, [R3+URZ+0x17030], R2 ;  /* 0x01703002030075a7 */ /* 0x0000a6000802017f */
[----:B--2---:R-:W-:Y:S05]  /*ba10*/  @!P1 NANOSLEEP.SYNCS 0x989680 ;  /* 0x009896800000995d */ /* 0x004fea0003900000 */
[----:B------:R-:W2:Y:S02]  /*ba20*/  @!P1 SYNCS.PHASECHK.TRANS64 P1, [R3+URZ+0x17030], R2 ;  /* 0x01703002030095a7 */ /* 0x000ea4000802007f */
[----:B--2---:R-:W-:Y:S05]  /*ba30*/  @!P1 BRA `(.L_x_11026) ;  /* 0xfffffffc00ec9947 */ /* 0x004fea000383ffff */
[----:B------:R-:W-:Y:S05]  /*ba40*/  BRA `(.L_x_11025) ;  /* 0xffffff5800d47947 */ /* 0x000fea000383ffff */
.L_x_11032:
[----:B-1----:R-:W-:-:S04]  /*ba50*/  IMAD.U32 R5, RZ, RZ, UR21 ;  /* 0x00000015ff057e24 */ /* 0x002fc8000f8e00ff */
[----:B------:R1:W2:Y:S03]  /*ba60*/  SYNCS.PHASECHK.TRANS64.TRYWAIT P1, [R5+URZ+0x17030], R4 ;  /* 0x01703004050075a7 */ /* 0x0002a6000802017f */
[----:B--2---:R-:W-:Y:S05]  /*ba70*/  @!P1 NANOSLEEP.SYNCS 0x989680 ;  /* 0x009896800000995d */ /* 0x004fea0003900000 */
[----:B------:R-:W2:Y:S02]  /*ba80*/  @!P1 SYNCS.PHASECHK.TRANS64 P1, [R5+URZ+0x17030], R4 ;  /* 0x01703004050095a7 */ /* 0x000ea4000802007f */
[----:B--2---:R-:W-:Y:S05]  /*ba90*/  @!P1 BRA `(.L_x_11032) ;  /* 0xfffffffc00ec9947 */ /* 0x004fea000383ffff */
[----:B------:R-:W-:Y:S05]  /*baa0*/  BRA `(.L_x_11031) ;  /* 0xffffff7c00647947 */ /* 0x000fea000383ffff */
.L_x_11036:
[----:B-1----:R-:W-:-:S04]  /*bab0*/  IMAD.U32 R5, RZ, RZ, UR14 ;  /* 0x0000000eff057e24 */ /* 0x002fc8000f8e00ff */
[----:B------:R1:W2:Y:S03]  /*bac0*/  SYNCS.PHASECHK.TRANS64.TRYWAIT P1, [R5+URZ+0x17050], R4 ;  /* 0x01705004050075a7 */ /* 0x0002a6000802017f */
[----:B--2---:R-:W-:Y:S05]  /*bad0*/  @!P1 NANOSLEEP.SYNCS 0x989680 ;  /* 0x009896800000995d */ /* 0x004fea0003900000 */
[----:B------:R-:W2:Y:S02]  /*bae0*/  @!P1 SYNCS.PHASECHK.TRANS64 P1, [R5+URZ+0x17050], R4 ;  /* 0x01705004050095a7 */ /* 0x000ea4000802007f */
[----:B--2---:R-:W-:Y:S05]  /*baf0*/  @!P1 BRA `(.L_x_11036) ;  /* 0xfffffffc00ec9947 */ /* 0x004fea000383ffff */
[----:B------:R-:W-:Y:S05]  /*bb00*/  BRA `(.L_x_11035) ;  /* 0xffffff7c00c07947 */ /* 0x000fea000383ffff */
.L_x_11043:
[----:B-1----:R-:W-:-:S04]  /*bb10*/  MOV R3, UR16 ;  /* 0x0000001000037c02 */ /* 0x002fc80008000f00 */
[----:B------:R1:W2:Y:S03]  /*bb20*/  SYNCS.PHASECHK.TRANS64.TRYWAIT P1, [R3+URZ+0x17050], R2 ;  /* 0x01705002030075a7 */ /* 0x0002a6000802017f */
[----:B--2---:R-:W-:Y:S05]  /*bb30*/  @!P1 NANOSLEEP.SYNCS 0x989680 ;  /* 0x009896800000995d */ /* 0x004fea0003900000 */
[----:B------:R-:W2:Y:S02]  /*bb40*/  @!P1 SYNCS.PHASECHK.TRANS64 P1, [R3+URZ+0x17050], R2 ;  /* 0x01705002030095a7 */ /* 0x000ea4000802007f */
[----:B--2---:R-:W-:Y:S05]  /*bb50*/  @!P1 BRA `(.L_x_11043) ;  /* 0xfffffffc00ec9947 */ /* 0x004fea000383ffff */
[----:B------:R-:W-:Y:S05]  /*bb60*/  BRA `(.L_x_11042) ;  /* 0xffffff9800147947 */ /* 0x000fea000383ffff */
.L_x_11056:
[----:B------:R-:W-:Y:S02]  /*bb70*/  IMAD.MOV.U32 R13, RZ, RZ, R25 ;  /* 0x000000ffff0d7224 */ /* 0x000fe400078e0019 */
[----:B------:R-:W-:Y:S02]  /*bb80*/  IMAD.MOV.U32 R12, RZ, RZ, RZ ;  /* 0x000000ffff0c7224 */ /* 0x000fe400078e00ff */
[----:B------:R-:W-:Y:S02]  /*bb90*/  IMAD.MOV.U32 R11, RZ, RZ, 0x1f ;  /* 0x0000001fff0b7424 */ /* 0x000fe400078e00ff */
[----:B------:R-:W-:-:S07]  /*bba0*/  IMAD.MOV.U32 R15, RZ, RZ, -0x1 ;  /* 0xffffffffff0f7424 */ /* 0x000fce00078e00ff */
[----:B-----5:R-:W-:Y:S05]  /*bbb0*/  WARPSYNC.COLLECTIVE R15, `(.L_x_11107) ;  /* 0x000000000f087348 */ /* 0x020fea0003c00000 */
[----:B------:R0:W1:Y:S02]  /*bbc0*/  SHFL.IDX P6, R14, R13, R12, R11 ;  /* 0x0000000c0d0e7389 */ /* 0x00006400000c000b */
[----:B01---5:R-:W-:Y:S01]  /*bbd0*/  ENDCOLLECTIVE ;  /* 0x000000000000791b */ /* 0x023fe20003800000 */
.L_x_11107:
[----:B------:R-:W-:Y:S05]  /*bbe0*/  BRA `(.L_x_11108) ;  /* 0xffffffcc00b47947 */ /* 0x000fea000383ffff */
.L_x_11058:
[----:B0-----:R0:W1:Y:S02]  /*bbf0*/  SYNCS.PHASECHK.TRANS64.TRYWAIT P0, [R26+URZ+0x17080], R10 ;  /* 0x0170800a1a0075a7 */ /* 0x001064000800017f */
[----:B-1----:R-:W-:Y:S05]  /*bc00*/  @!P0 NANOSLEEP.SYNCS 0x989680 ;  /* 0x009896800000895d */ /* 0x002fea0003900000 */
[----:B------:R-:W1:Y:S02]  /*bc10*/  @!P0 SYNCS.PHASECHK.TRANS64 P0, [R26+URZ+0x17080], R10 ;  /* 0x0170800a1a0085a7 */ /* 0x000e64000800007f */
[----:B-1----:R-:W-:Y:S05]  /*bc20*/  @!P0 BRA `(.L_x_11058) ;  /* 0xfffffffc00f08947 */ /* 0x002fea000383ffff */
[----:B------:R-:W-:Y:S05]  /*bc30*/  BRA `(.L_x_11109) ;  /* 0xffffffd000447947 */ /* 0x000fea000383ffff */
.L_x_11059:
        /* <DEDUP_REMOVED lines=8> */
.L_x_11111:
[----:B------:R-:W-:Y:S05]  /*bcc0*/  BSYNC B0 ;  /* 0x0000000000007941 */ /* 0x000fea0003800000 */
.L_x_11110:
[----:B------:R0:W5:Y:S01]  /*bcd0*/  LDL R22, [R1] ;  /* 0x0000000001167983 */ /* 0x0001620000100800 */
[----:B------:R-:W-:Y:S01]  /*bce0*/  IMAD.MOV.U32 R13, RZ, RZ, R8 ;  /* 0x000000ffff0d7224 */ /* 0x000fe200078e0008 */
[----:B------:R-:W1:Y:S01]  /*bcf0*/  LDC R21, c[0x0][0x2f4] ;  /* 0x0000bd00ff157b82 */ /* 0x000e620000000800 */
[----:B------:R-:W-:Y:S02]  /*bd00*/  IMAD.MOV.U32 R12, RZ, RZ, RZ ;  /* 0x000000ffff0c7224 */ /* 0x000fe400078e00ff */
[----:B------:R-:W-:Y:S02]  /*bd10*/  IMAD.MOV.U32 R11, RZ, RZ, 0x1e1f ;  /* 0x00001e1fff0b7424 */ /* 0x000fe400078e00ff */
[----:B------:R-:W-:Y:S02]  /*bd20*/  IMAD.MOV.U32 R15, RZ, RZ, -0x1 ;  /* 0xffffffffff0f7424 */ /* 0x000fe400078e00ff */
[----:B0-----:R-:W-:-:S07]  /*bd30*/  IMAD.MOV.U32 R3, RZ, RZ, R14 ;  /* 0x000000ffff037224 */ /* 0x001fce00078e000e */
[----:B-1---5:R-:W-:Y:S05]  /*bd40*/  WARPSYNC.COLLECTIVE R15, `(.L_x_11112) ;  /* 0x000000000f087348 */ /* 0x022fea0003c00000 */
[----:B------:R0:W2:Y:S02]  /*bd50*/  SHFL.IDX P6, R14, R13, R12, R11 ;  /* 0x0000000c0d0e7389 */ /* 0x0000a400000c000b */
[----:B012--5:R-:W-:Y:S01]  /*bd60*/  ENDCOLLECTIVE ;  /* 0x000000000000791b */ /* 0x027fe20003800000 */
.L_x_11112:
[----:B------:R-:W-:Y:S01]  /*bd70*/  IMAD.MOV.U32 R13, RZ, RZ, R9 ;  /* 0x000000ffff0d7224 */ /* 0x000fe200078e0009 */
[-C--:B------:R-:W-:Y:S01]  /*bd80*/  ISETP.GE.AND P4, PT, R20, R21.reuse, PT ;  /* 0x000000151400720c */ /* 0x080fe20003f86270 */
[----:B------:R-:W-:Y:S01]  /*bd90*/  IMAD.MOV.U32 R12, RZ, RZ, 0x1 ;  /* 0x00000001ff0c7424 */ /* 0x000fe200078e00ff */
[----:B------:R-:W-:Y:S01]  /*bda0*/  ISETP.GE.AND P3, PT, R18, R21, PT ;  /* 0x000000151200720c */ /* 0x000fe20003f66270 */
[----:B------:R-:W-:-:S12]  /*bdb0*/  IMAD.MOV.U32 R2, RZ, RZ, R14 ;  /* 0x000000ffff027224 */ /* 0x000fd800078e000e */
[----:B------:R-:W-:Y:S05]  /*bdc0*/  WARPSYNC.COLLECTIVE R15, `(.L_x_11113) ;  /* 0x000000000f087348 */ /* 0x000fea0003c00000 */
[----:B------:R0:W1:Y:S02]  /*bdd0*/  SHFL.IDX P6, R14, R13, R12, R11 ;  /* 0x0000000c0d0e7389 */ /* 0x00006400000c000b */
[----:B01----:R-:W-:Y:S01]  /*bde0*/  ENDCOLLECTIVE ;  /* 0x000000000000791b */ /* 0x003fe20003800000 */
.L_x_11113:
[----:B------:R-:W-:-:S05]  /*bdf0*/  IADD3 R2, P1, R20, R2, RZ ;  /* 0x0000000214027210 */ /* 0x000fca0007f3e0ff */
[----:B------:R-:W-:Y:S01]  /*be00*/  IMAD.X R3, RZ, RZ, R3, P1 ;  /* 0x000000ffff037224 */ /* 0x000fe200008e0603 */
[----:B------:R-:W-:Y:S01]  /*be10*/  ISETP.LT.OR P1, PT, R6, 0x1, P4 ;  /* 0x000000010600780c */ /* 0x000fe20002721670 */
[----:B------:R-:W-:Y:S02]  /*be20*/  IMAD.MOV.U32 R13, RZ, RZ, R8 ;  /* 0x000000ffff0d7224 */ /* 0x000fe400078e0008 */
[----:B------:R-:W-:-:S10]  /*be30*/  IMAD.MOV.U32 R9, RZ, RZ, R14 ;  /* 0x000000ffff097224 */ /* 0x000fd400078e000e */
[----:B------:R-:W-:Y:S05]  /*be40*/  WARPSYNC.COLLECTIVE R15, `(.L_x_11114) ;  /* 0x000000000f087348 */ /* 0x000fea0003c00000 */
[----:B------:R0:W1:Y:S02]  /*be50*/  SHFL.IDX P6, R14, R13, R12, R11 ;  /* 0x0000000c0d0e7389 */ /* 0x00006400000c000b */
[----:B01----:R-:W-:Y:S01]  /*be60*/  ENDCOLLECTIVE ;  /* 0x000000000000791b */ /* 0x003fe20003800000 */
.L_x_11114:
[----:B------:R-:W-:-:S05]  /*be70*/  VIADD R22, R22, UR44 ;  /* 0x0000002c16167c36 */ /* 0x000fca0008000000 */
[----:B------:R-:W-:Y:S01]  /*be80*/  @!PT LDS RZ, [RZ] ;  /* 0x00000000fffff984 */ /* 0x000fe20000000800 */
[----:B------:R-:W-:Y:S01]  /*be90*/  @!PT LDS RZ, [RZ] ;  /* 0x00000000fffff984 */ /* 0x000fe20000000800 */
[----:B------:R-:W-:Y:S01]  /*bea0*/  @!PT LDS RZ, [RZ] ;  /* 0x00000000fffff984 */ /* 0x000fe20000000800 */
[----:B------:R-:W-:Y:S01]  /*beb0*/  LDGSTS.E.BYPASS.LTC128B.128 [R22+0x6400], desc[UR38][R2.64], !P1 ;  /* 0x0640000002167fae */ /* 0x000fe2000c901d66 */
[----:B------:R-:W-:-:S13]  /*bec0*/  ISETP.LT.OR P1, PT, R6, 0x1, P3 ;  /* 0x000000010600780c */ /* 0x000fda0001f21670 */
[----:B------:R-:W-:Y:S01]  /*bed0*/  LDGSTS.E.BYPASS.LTC128B.128 [R22+0x7400], desc[UR38][R2.64+0x20], !P1 ;  /* 0x0740002002167fae */ /* 0x000fe2000c901d66 */
[----:B------:R-:W-:-:S04]  /*bee0*/  ISETP.GE.AND P1, PT, R25, R21, PT ;  /* 0x000000151900720c */ /* 0x000fc80003f26270 */
[----:B------:R-:W-:-:S13]  /*bef0*/  ISETP.LT.OR P2, PT, R6, 0x1, P1 ;  /* 0x000000010600780c */ /* 0x000fda0000f41670 */
[----:B------:R0:W-:Y:S01]  /*bf00*/  LDGSTS.E.BYPASS.LTC128B.128 [R22+0x8400], desc[UR38][R2.64+0x40], !P2 ;  /* 0x0840004002167fae */ /* 0x0001e2000d101d66 */
[----:B------:R-:W-:Y:S01]  /*bf10*/  ISETP.GE.AND P2, PT, R6, 0x41, PT ;  /* 0x000000410600780c */ /* 0x000fe20003f46270 */
[----:B0-----:R-:W-:Y:S01]  /*bf20*/  IMAD.MOV.U32 R2, RZ, RZ, R14 ;  /* 0x000000ffff027224 */ /* 0x001fe200078e000e */
[----:B------:R-:W-:Y:S11]  /*bf30*/  BRA `(.L_x_11115) ;  /* 0xffffffd000407947 */ /* 0x000ff6000383ffff */
.L_x_11062:
[----:B0-----:R0:W1:Y:S02]  /*bf40*/  SYNCS.PHASECHK.TRANS64.TRYWAIT P1, [R26+URZ+0x17040], R10 ;  /* 0x0170400a1a0075a7 */ /* 0x001064000802017f */
[----:B-1----:R-:W-:Y:S05]  /*bf50*/  @!P1 NANOSLEEP.SYNCS 0x989680 ;  /* 0x009896800000995d */ /* 0x002fea0003900000 */
[----:B------:R-:W1:Y:S02]  /*bf60*/  @!P1 SYNCS.PHASECHK.TRANS64 P1, [R26+URZ+0x17040], R10 ;  /* 0x0170400a1a0095a7 */ /* 0x000e64000802007f */
[----:B-1----:R-:W-:Y:S05]  /*bf70*/  @!P1 BRA `(.L_x_11062) ;  /* 0xfffffffc00f09947 */ /* 0x002fea000383ffff */
[----:B------:R-:W-:Y:S05]  /*bf80*/  BRA `(.L_x_11116) ;  /* 0xffffffd000907947 */ /* 0x000fea000383ffff */
.L_x_11063:
        /* <DEDUP_REMOVED lines=8> */
.L_x_11118:
[----:B------:R-:W-:Y:S05]  /*c010*/  BSYNC B0 ;  /* 0x0000000000007941 */ /* 0x000fea0003800000 */
.L_x_11117:
        /* <DEDUP_REMOVED lines=8> */
.L_x_11119:
        /* <DEDUP_REMOVED lines=8> */
.L_x_11120:
[----:B------:R-:W-:Y:S01]  /*c120*/  @!PT LDS RZ, [RZ] ;  /* 0x00000000fffff984 */ /* 0x000fe20000000800 */
[----:B------:R-:W-:Y:S01]  /*c130*/  @!PT LDS RZ, [RZ] ;  /* 0x00000000fffff984 */ /* 0x000fe20000000800 */
[----:B------:R-:W-:Y:S01]  /*c140*/  @!PT LDS RZ, [RZ] ;  /* 0x00000000fffff984 */ /* 0x000fe20000000800 */
[----:B------:R0:W-:Y:S04]  /*c150*/  @P0 LDGSTS.E.BYPASS.LTC128B.128 [R22+0x10c00], desc[UR38][R2.64], !P5 ;  /* 0x10c0000002160fae */ /* 0x0001e8000e901d66 */
[----:B------:R0:W-:Y:S04]  /*c160*/  @P0 LDGSTS.E.BYPASS.LTC128B.128 [R22+0x11c00], desc[UR38][R2.64+0x20], !P4 ;  /* 0x11c0002002160fae */ /* 0x0001e8000e101d66 */
[----:B------:R0:W-:Y:S01]  /*c170*/  @P0 LDGSTS.E.BYPASS.LTC128B.128 [R22+0x12c00], desc[UR38][R2.64+0x40], !P3 ;  /* 0x12c0004002160fae */ /* 0x0001e2000d901d66 */
[----:B------:R-:W-:Y:S02]  /*c180*/  IMAD.MOV.U32 R13, RZ, RZ, R0 ;  /* 0x000000ffff0d7224 */ /* 0x000fe400078e0000 */
[----:B------:R-:W-:-:S07]  /*c190*/  IMAD.MOV.U32 R4, RZ, RZ, R14 ;  /* 0x000000ffff047224 */ /* 0x000fce00078e000e */
[----:B0-----:R-:W-:Y:S05]  /*c1a0*/  WARPSYNC.COLLECTIVE R15, `(.L_x_11121) ;  /* 0x000000000f087348 */ /* 0x001fea0003c00000 */
[----:B------:R1:W2:Y:S02]  /*c1b0*/  SHFL.IDX P6, R14, R13, R12, R11 ;  /* 0x0000000c0d0e7389 */ /* 0x0002a400000c000b */
[----:B012---:R-:W-:Y:S01]  /*c1c0*/  ENDCOLLECTIVE ;  /* 0x000000000000791b */ /* 0x007fe20003800000 */
.L_x_11121:
[----:B------:R-:W-:Y:S05]  /*c1d0*/  BRA `(.L_x_11122) ;  /* 0xffffffd000987947 */ /* 0x000fea000383ffff */
.L_x_11066:
[----:B------:R-:W-:Y:S02]  /*c1e0*/  IMAD.MOV.U32 R13, RZ, RZ, R4 ;  /* 0x000000ffff0d7224 */ /* 0x000fe400078e0004 */
[----:B------:R-:W-:Y:S02]  /*c1f0*/  IMAD.MOV.U32 R12, RZ, RZ, RZ ;  /* 0x000000ffff0c7224 */ /* 0x000fe400078e00ff */
[----:B------:R-:W-:Y:S02]  /*c200*/  IMAD.MOV.U32 R11, RZ, RZ, 0x1e1f ;  /* 0x00001e1fff0b7424 */ /* 0x000fe400078e00ff */
[----:B------:R-:W-:Y:S02]  /*c210*/  IMAD.MOV.U32 R15, RZ, RZ, -0x1 ;  /* 0xffffffffff0f7424 */ /* 0x000fe400078e00ff */
[----:B------:R-:W-:-:S07]  /*c220*/  IMAD R7, R21, 0xc0, R27 ;  /* 0x000000c015077824 */ /* 0x000fce00078e021b */
[----:B0-----:R-:W-:Y:S05]  /*c230*/  WARPSYNC.COLLECTIVE R15, `(.L_x_11123) ;  /* 0x000000000f087348 */ /* 0x001fea0003c00000 */
[----:B------:R1:W2:Y:S02]  /*c240*/  SHFL.IDX P6, R14, R13, R12, R11 ;  /* 0x0000000c0d0e7389 */ /* 0x0002a400000c000b */
[----:B012---:R-:W-:Y:S01]  /*c250*/  ENDCOLLECTIVE ;  /* 0x000000000000791b */ /* 0x007fe20003800000 */
.L_x_11123:
[----:B------:R-:W-:Y:S02]  /*c260*/  IMAD.MOV.U32 R13, RZ, RZ, R0 ;  /* 0x000000ffff0d7224 */ /* 0x000fe400078e0000 */
[----:B------:R-:W-:-:S07]  /*c270*/  IMAD.MOV.U32 R2, RZ, RZ, R14 ;  /* 0x000000ffff027224 */ /* 0x000fce00078e000e */
[----:B------:R-:W-:Y:S05]  /*c280*/  WARPSYNC.COLLECTIVE R15, `(.L_x_11124) ;  /* 0x000000000f087348 */ /* 0x000fea0003c00000 */
[----:B------:R0:W1:Y:S02]  /*c290*/  SHFL.IDX P6, R14, R13, R12, R11 ;  /* 0x0000000c0d0e7389 */ /* 0x00006400000c000b */
[----:B01----:R-:W-:Y:S01]  /*c2a0*/  ENDCOLLECTIVE ;  /* 0x000000000000791b */ /* 0x003fe20003800000 */
.L_x_11124:
[----:B------:R-:W-:Y:S02]  /*c2b0*/  ULDC UR4, c[0x0][0x288] ;  /* 0x0000a20000047ab9 */ /* 0x000fe40000000800 */
[----:B------:R-:W-:-:S05]  /*c2c0*/  IMAD R8, R9, UR4, RZ ;  /* 0x0000000409087c24 */ /* 0x000fca000f8e02ff */
[----:B------:R-:W-:Y:S01]  /*c2d0*/  ISETP.GE.AND P1, PT, R7, R8, PT ;  /* 0x000000080700720c */ /* 0x000fe20003f26270 */
[----:B------:R-:W-:Y:S02]  /*c2e0*/  IMAD.MOV.U32 R13, RZ, RZ, R4 ;  /* 0x000000ffff0d7224 */ /* 0x000fe400078e0004 */
[----:B------:R-:W-:Y:S02]  /*c2f0*/  IMAD.MOV.U32 R12, RZ, RZ, 0x1 ;  /* 0x00000001ff0c7424 */ /* 0x000fe400078e00ff */
[----:B------:R-:W-:-:S08]  /*c300*/  IMAD.MOV.U32 R3, RZ, RZ, R14 ;  /* 0x000000ffff037224 */ /* 0x000fd000078e000e */
[----:B------:R-:W-:Y:S05]  /*c310*/  WARPSYNC.COLLECTIVE R15, `(.L_x_11125) ;  /* 0x000000000f087348 */ /* 0x000fea0003c00000 */
[----:B------:R0:W1:Y:S02]  /*c320*/  SHFL.IDX P6, R14, R13, R12, R11 ;  /* 0x0000000c0d0e7389 */ /* 0x00006400000c000b */
[----:B01----:R-:W-:Y:S01]  /*c330*/  ENDCOLLECTIVE ;  /* 0x000000000000791b */ /* 0x003fe20003800000 */
.L_x_11125:
[----:B------:R-:W-:-:S05]  /*c340*/  @!P1 IADD3 R9, P4, R20, R3, RZ ;  /* 0x0000000314099210 */ /* 0x000fca0007f9e0ff */
[----:B------:R-:W-:Y:S02]  /*c350*/  @!P1 IMAD.X R3, RZ, RZ, R2, P4 ;  /* 0x000000ffff039224 */ /* 0x000fe400020e0602 */
[----:B------:R-:W-:Y:S02]  /*c360*/  @!P1 IMAD.MOV.U32 R2, RZ, RZ, R9 ;  /* 0x000000ffff029224 */ /* 0x000fe400078e0009 */
[----:B------:R-:W-:-:S03]  /*c370*/  IMAD.MOV.U32 R13, RZ, RZ, R0 ;  /* 0x000000ffff0d7224 */ /* 0x000fc600078e0000 */
[----:B------:R-:W-:Y:S01]  /*c380*/  @!PT LDS RZ, [RZ] ;  /* 0x00000000fffff984 */ /* 0x000fe20000000800 */
[----:B------:R-:W-:Y:S01]  /*c390*/  @!PT LDS RZ, [RZ] ;  /* 0x00000000fffff984 */ /* 0x000fe20000000800 */
[----:B------:R-:W-:Y:S01]  /*c3a0*/  @!PT LDS RZ, [RZ] ;  /* 0x00000000fffff984 */ /* 0x000fe20000000800 */
[----:B------:R0:W-:Y:S04]  /*c3b0*/  @!P1 LDGSTS.E.BYPASS.LTC128B.128 [R22+0xc400], desc[UR38][R2.64], !P3 ;  /* 0x0c40000002169fae */ /* 0x0001e8000d901d66 */
[----:B------:R0:W-:Y:S04]  /*c3c0*/  @!P1 LDGSTS.E.BYPASS.LTC128B.128 [R22+0xdc00], desc[UR38][R2.64+0x20], !P2 ;  /* 0x0dc0002002169fae */ /* 0x0001e8000d101d66 */
[----:B------:R0:W-:Y:S01]  /*c3d0*/  @!P1 LDGSTS.E.BYPASS.LTC128B.128 [R22+0xf400], desc[UR38][R2.64+0x40], !P0 ;  /* 0x0f40004002169fae */ /* 0x0001e2000c101d66 */
[----:B------:R-:W-:-:S07]  /*c3e0*/  IMAD.MOV.U32 R4, RZ, RZ, R14 ;  /* 0x000000ffff047224 */ /* 0x000fce00078e000e */
[----:B0-----:R-:W-:Y:S05]  /*c3f0*/  WARPSYNC.COLLECTIVE R15, `(.L_x_11126) ;  /* 0x000000000f087348 */ /* 0x001fea0003c00000 */
[----:B------:R1:W2:Y:S02]  /*c400*/  SHFL.IDX P6, R14, R13, R12, R11 ;  /* 0x0000000c0d0e7389 */ /* 0x0002a400000c000b */
[----:B012---:R-:W-:Y:S01]  /*c410*/  ENDCOLLECTIVE ;  /* 0x000000000000791b */ /* 0x007fe20003800000 */
.L_x_11126:
[----:B------:R-:W-:-:S05]  /*c420*/  VIADD R3, R7, 0x40 ;  /* 0x0000004007037836 */ /* 0x000fca0000000000 */
[----:B------:R-:W-:Y:S01]  /*c430*/  ISETP.GE.AND P1, PT, R3, R8, PT ;  /* 0x000000080300720c */ /* 0x000fe20003f26270 */
[----:B------:R-:W-:Y:S02]  /*c440*/  IMAD.MOV.U32 R13, RZ, RZ, R6 ;  /* 0x000000ffff0d7224 */ /* 0x000fe400078e0006 */
[----:B------:R-:W-:-:S10]  /*c450*/  IMAD.MOV.U32 R12, RZ, RZ, RZ ;  /* 0x000000ffff0c7224 */ /* 0x000fd400078e00ff */
[----:B------:R-:W-:-:S05]  /*c460*/  @!P1 IADD3 R14, P4, R20, R14, RZ ;  /* 0x0000000e140e9210 */ /* 0x000fca0007f9e0ff */
[----:B------:R-:W-:-:S08]  /*c470*/  @!P1 IMAD.MOV.U32 R2, RZ, RZ, R14 ;  /* 0x000000ffff029224 */ /* 0x000fd000078e000e */
[----:B------:R-:W-:Y:S05]  /*c480*/  WARPSYNC.COLLECTIVE R15, `(.L_x_11127) ;  /* 0x000000000f087348 */ /* 0x000fea0003c00000 */
[----:B------:R0:W1:Y:S02]  /*c490*/  SHFL.IDX P6, R14, R13, R12, R11 ;  /* 0x0000000c0d0e7389 */ /* 0x00006400000c000b */
[----:B01----:R-:W-:Y:S01]  /*c4a0*/  ENDCOLLECTIVE ;  /* 0x000000000000791b */ /* 0x003fe20003800000 */
.L_x_11127:
        /* <DEDUP_REMOVED lines=13> */
.L_x_11128:
[----:B------:R-:W-:Y:S05]  /*c580*/  BRA `(.L_x_11129) ;  /* 0xffffffd400dc7947 */ /* 0x000fea000383ffff */
.L_x_11069:
[----:B0-----:R0:W1:Y:S02]  /*c590*/  SYNCS.PHASECHK.TRANS64.TRYWAIT P0, [R26+URZ+0x17020], R3 ;  /* 0x017020031a0075a7 */ /* 0x001064000800017f */
[----:B-1----:R-:W-:Y:S05]  /*c5a0*/  @!P0 NANOSLEEP.SYNCS 0x989680 ;  /* 0x009896800000895d */ /* 0x002fea0003900000 */
[----:B------:R-:W1:Y:S02]  /*c5b0*/  @!P0 SYNCS.PHASECHK.TRANS64 P0, [R26+URZ+0x17020], R3 ;  /* 0x017020031a0085a7 */ /* 0x000e64000800007f */
[----:B-1----:R-:W-:Y:S05]  /*c5c0*/  @!P0 BRA `(.L_x_11069) ;  /* 0xfffffffc00f08947 */ /* 0x002fea000383ffff */
[----:B------:R-:W-:Y:S05]  /*c5d0*/  BRA `(.L_x_11130) ;  /* 0xffffffd800207947 */ /* 0x000fea000383ffff */
.L_x_11072:
[----:B0-----:R0:W1:Y:S02]  /*c5e0*/  SYNCS.PHASECHK.TRANS64.TRYWAIT P1, [R6+URZ+0x17080], R10 ;  /* 0x0170800a060075a7 */ /* 0x001064000802017f */
[----:B-1----:R-:W-:Y:S05]  /*c5f0*/  @!P1 NANOSLEEP.SYNCS 0x989680 ;  /* 0x009896800000995d */ /* 0x002fea0003900000 */
[----:B------:R-:W1:Y:S02]  /*c600*/  @!P1 SYNCS.PHASECHK.TRANS64 P1, [R6+URZ+0x17080], R10 ;  /* 0x0170800a060095a7 */ /* 0x000e64000802007f */
[----:B-1----:R-:W-:Y:S05]  /*c610*/  @!P1 BRA `(.L_x_11072) ;  /* 0xfffffffc00f09947 */ /* 0x002fea000383ffff */
[----:B------:R-:W-:Y:S05]  /*c620*/  BRA `(.L_x_11131) ;  /* 0xffffffd800f47947 */ /* 0x000fea000383ffff */
.L_x_11073:
[----:B------:R-:W-:Y:S01]  /*c630*/  BSSY B0, `(.L_x_11132) ;  /* 0x0000008000007945 */ /* 0x000fe20003800000 */
[----:B------:R-:W-:Y:S01]  /*c640*/  IMAD.MOV.U32 R13, RZ, RZ, R27 ;  /* 0x000000ffff0d7224 */ /* 0x000fe200078e001b */
[----:B------:R-:W-:Y:S01]  /*c650*/  MOV R11, 0x1e1f ;  /* 0x00001e1f000b7802 */ /* 0x000fe20000000f00 */
[----:B------:R-:W-:Y:S02]  /*c660*/  IMAD.MOV.U32 R12, RZ, RZ, RZ ;  /* 0x000000ffff0c7224 */ /* 0x000fe400078e00ff */
[----:B------:R-:W-:-:S07]  /*c670*/  IMAD.MOV.U32 R15, RZ, RZ, -0x1 ;  /* 0xffffffffff0f7424 */ /* 0x000fce00078e00ff */
[----:B0-2---:R-:W-:Y:S05]  /*c680*/  WARPSYNC.COLLECTIVE R15, `(.L_x_11133) ;  /* 0x000000000f087348 */ /* 0x005fea0003c00000 */
[----:B--2---:R1:W2:Y:S02]  /*c690*/  SHFL.IDX P6, R14, R13, R12, R11 ;  /* 0x0000000c0d0e7389 */ /* 0x0042a400000c000b */
[----:B012---:R-:W-:Y:S01]  /*c6a0*/  ENDCOLLECTIVE ;  /* 0x000000000000791b */ /* 0x007fe20003800000 */
.L_x_11133:
[----:B------:R-:W-:Y:S05]  /*c6b0*/  BSYNC B0 ;  /* 0x0000000000007941 */ /* 0x000fea0003800000 */
.L_x_11132:
        /* <DEDUP_REMOVED lines=8> */
.L_x_11134:
[----:B------:R-:W-:Y:S02]  /*c740*/  IMAD.MOV.U32 R13, RZ, RZ, R27 ;  /* 0x000000ffff0d7224 */ /* 0x000fe400078e001b */
[----:B------:R-:W-:Y:S02]  /*c750*/  IMAD.MOV.U32 R12, RZ, RZ, 0x1 ;  /* 0x00000001ff0c7424 */ /* 0x000fe400078e00ff */
[----:B------:R-:W-:-:S07]  /*c760*/  IMAD.MOV.U32 R2, RZ, RZ, R14 ;  /* 0x000000ffff027224 */ /* 0x000fce00078e000e */
[----:B------:R-:W-:Y:S05]  /*c770*/  WARPSYNC.COLLECTIVE R15, `(.L_x_11135) ;  /* 0x000000000f087348 */ /* 0x000fea0003c00000 */
[----:B------:R0:W1:Y:S02]  /*c780*/  SHFL.IDX P6, R14, R13, R12, R11 ;  /* 0x0000000c0d0e7389 */ /* 0x00006400000c000b */
[----:B01----:R-:W-:Y:S01]  /*c790*/  ENDCOLLECTIVE ;  /* 0x000000000000791b */ /* 0x003fe20003800000 */
.L_x_11135:
[----:B------:R-:W-:Y:S01]  /*c7a0*/  IADD3 R2, P1, R25, R2, RZ ;  /* 0x0000000219027210 */ /* 0x000fe20007f3e0ff */
[----:B------:R-:W-:-:S04]  /*c7b0*/  IMAD R25, R0, 0x3000, R22 ;  /* 0x0000300000197824 */ /* 0x000fc800078e0216 */
        /* <DEDUP_REMOVED lines=12> */
.L_x_11136:
[----:B------:R-:W-:Y:S01]  /*c880*/  IMAD.MOV.U32 R2, RZ, RZ, R14 ;  /* 0x000000ffff027224 */ /* 0x000fe200078e000e */
[----:B------:R-:W-:Y:S06]  /*c890*/  BRA `(.L_x_11137) ;  /* 0xffffffdc00107947 */ /* 0x000fec000383ffff */
.L_x_11076:
[----:B---3--:R3:W4:Y:S02]  /*c8a0*/  SYNCS.PHASECHK.TRANS64.TRYWAIT P1, [R6+URZ+0x17040], R10 ;  /* 0x0170400a060075a7 */ /* 0x008724000802017f */
[----:B----4-:R-:W-:Y:S05]  /*c8b0*/  @!P1 NANOSLEEP.SYNCS 0x989680 ;  /* 0x009896800000995d */ /* 0x010fea0003900000 */
[----:B------:R-:W4:Y:S02]  /*c8c0*/  @!P1 SYNCS.PHASECHK.TRANS64 P1, [R6+URZ+0x17040], R10 ;  /* 0x0170400a060095a7 */ /* 0x000f24000802007f */
[----:B----4-:R-:W-:Y:S05]  /*c8d0*/  @!P1 BRA `(.L_x_11076) ;  /* 0xfffffffc00f09947 */ /* 0x010fea000383ffff */
[----:B------:R-:W-:Y:S05]  /*c8e0*/  BRA `(.L_x_11138) ;  /* 0xffffffdc00647947 */ /* 0x000fea000383ffff */
.L_x_11077:
[----:B------:R-:W-:Y:S01]  /*c8f0*/  BSSY B0, `(.L_x_11139) ;  /* 0x0000008000007945 */ /* 0x000fe20003800000 */
[----:B------:R-:W-:Y:S02]  /*c900*/  IMAD.MOV.U32 R13, RZ, RZ, R9 ;  /* 0x000000ffff0d7224 */ /* 0x000fe400078e0009 */
[----:B------:R-:W-:Y:S02]  /*c910*/  IMAD.MOV.U32 R12, RZ, RZ, RZ ;  /* 0x000000ffff0c7224 */ /* 0x000fe400078e00ff */
[----:B------:R-:W-:Y:S02]  /*c920*/  IMAD.MOV.U32 R11, RZ, RZ, 0x1e1f ;  /* 0x00001e1fff0b7424 */ /* 0x000fe400078e00ff */
[----:B------:R-:W-:-:S07]  /*c930*/  IMAD.MOV.U32 R15, RZ, RZ, -0x1 ;  /* 0xffffffffff0f7424 */ /* 0x000fce00078e00ff */
[----:B0-23--:R-:W-:Y:S05]  /*c940*/  WARPSYNC.COLLECTIVE R15, `(.L_x_11140) ;  /* 0x000000000f087348 */ /* 0x00dfea0003c00000 */
[----:B--2---:R1:W2:Y:S02]  /*c950*/  SHFL.IDX P6, R14, R13, R12, R11 ;  /* 0x0000000c0d0e7389 */ /* 0x0042a400000c000b */
[----:B0123--:R-:W-:Y:S01]  /*c960*/  ENDCOLLECTIVE ;  /* 0x000000000000791b */ /* 0x00ffe20003800000 */
.L_x_11140:
[----:B------:R-:W-:Y:S05]  /*c970*/  BSYNC B0 ;  /* 0x0000000000007941 */ /* 0x000fea0003800000 */
.L_x_11139:
        /* <DEDUP_REMOVED lines=9> */
.L_x_11141:
[----:B------:R-:W-:Y:S02]  /*ca10*/  IMAD.MOV.U32 R13, RZ, RZ, R9 ;  /* 0x000000ffff0d7224 */ /* 0x000fe400078e0009 */
[----:B------:R-:W-:Y:S01]  /*ca20*/  IMAD.MOV.U32 R12, RZ, RZ, 0x1 ;  /* 0x00000001ff0c7424 */ /* 0x000fe200078e00ff */
[----:B------:R-:W-:-:S13]  /*ca30*/  IADD3 R2, P1, R21, R14, RZ ;  /* 0x0000000e15027210 */ /* 0x000fda0007f3e0ff */
[----:B------:R-:W-:Y:S05]  /*ca40*/  WARPSYNC.COLLECTIVE R15, `(.L_x_11142) ;  /* 0x000000000f087348 */ /* 0x000fea0003c00000 */
[----:B------:R0:W1:Y:S02]  /*ca50*/  SHFL.IDX P6, R14, R13, R12, R11 ;  /* 0x0000000c0d0e7389 */ /* 0x00006400000c000b */
[----:B01----:R-:W-:Y:S01]  /*ca60*/  ENDCOLLECTIVE ;  /* 0x000000000000791b */ /* 0x003fe20003800000 */
.L_x_11142:
[----:B------:R-:W-:Y:S02]  /*ca70*/  IMAD.X R3, RZ, RZ, R3, P1 ;  /* 0x000000ffff037224 */ /* 0x000fe400008e0603 */
[----:B------:R-:W-:Y:S02]  /*ca80*/  IMAD.MOV.U32 R13, RZ, RZ, R7 ;  /* 0x000000ffff0d7224 */ /* 0x000fe400078e0007 */
[----:B------:R-:W-:-:S07]  /*ca90*/  IMAD.MOV.U32 R9, RZ, RZ, R14 ;  /* 0x000000ffff097224 */ /* 0x000fce00078e000e */
[----:B------:R-:W-:Y:S05]  /*caa0*/  WARPSYNC.COLLECTIVE R15, `(.L_x_11143) ;  /* 0x000000000f087348 */ /* 0x000fea0003c00000 */
[----:B------:R0:W1:Y:S02]  /*cab0*/  SHFL.IDX P6, R14, R13, R12, R11 ;  /* 0x0000000c0d0e7389 */ /* 0x00006400000c000b */
[----:B01----:R-:W-:Y:S01]  /*cac0*/  ENDCOLLECTIVE ;  /* 0x000000000000791b */ /* 0x003fe20003800000 */
.L_x_11143:
[----:B------:R-:W-:-:S04]  /*cad0*/  IMAD R8, R0, 0x3000, R25 ;  /* 0x0000300000087824 */ /* 0x000fc800078e0219 */
[----:B------:R-:W-:-:S05]  /*cae0*/  VIADD R8, R8, UR44 ;  /* 0x0000002c08087c36 */ /* 0x000fca0008000000 */
[----:B------:R-:W-:Y:S01]  /*caf0*/  @!PT LDS RZ, [RZ] ;  /* 0x00000000fffff984 */ /* 0x000fe20000000800 */
[----:B------:R-:W-:Y:S01]  /*cb00*/  @!PT LDS RZ, [RZ] ;  /* 0x00000000fffff984 */ /* 0x000fe20000000800 */
[----:B------:R-:W-:Y:S01]  /*cb10*/  @!PT LDS RZ, [RZ] ;  /* 0x00000000fffff984 */ /* 0x000fe20000000800 */
[----:B------:R0:W-:Y:S04]  /*cb20*/  LDGSTS.E.BYPASS.LTC128B.128 [R8+0x10c00], desc[UR38][R2.64], !P4 ;  /* 0x10c0000002087fae */ /* 0x0001e8000e101d66 */
[----:B------:R0:W-:Y:S04]  /*cb30*/  LDGSTS.E.BYPASS.LTC128B.128 [R8+0x11c00], desc[UR38][R2.64+0x20], !P3 ;  /* 0x11c0002002087fae */ /* 0x0001e8000d901d66 */
[----:B------:R0:W-:Y:S01]  /*cb40*/  LDGSTS.E.BYPASS.LTC128B.128 [R8+0x12c00], desc[UR38][R2.64+0x40], !P2 ;  /* 0x12c0004002087fae */ /* 0x0001e2000d101d66 */
[----:B------:R-:W-:Y:S05]  /*cb50*/  BRA `(.L_x_11144) ;  /* 0xffffffdc006c7947 */ /* 0x000fea000383ffff */
.L_x_11080:
[----:B0-----:R0:W1:Y:S02]  /*cb60*/  SYNCS.PHASECHK.TRANS64.TRYWAIT P2, [R2+URZ+0x17070], R3 ;  /* 0x01707003020075a7 */ /* 0x001064000804017f */
[----:B-1----:R-:W-:Y:S05]  /*cb70*/  @!P2 NANOSLEEP.SYNCS 0x989680 ;  /* 0x009896800000a95d */ /* 0x002fea0003900000 */
[----:B------:R-:W1:Y:S02]  /*cb80*/  @!P2 SYNCS.PHASECHK.TRANS64 P2, [R2+URZ+0x17070], R3 ;  /* 0x017070030200a5a7 */ /* 0x000e64000804007f */
[----:B-1----:R-:W-:Y:S05]  /*cb90*/  @!P2 BRA `(.L_x_11080) ;  /* 0xfffffffc00f0a947 */ /* 0x002fea000383ffff */
[----:B------:R-:W-:Y:S05]  /*cba0*/  BRA `(.L_x_11145) ;  /* 0xffffffdc00cc7947 */ /* 0x000fea000383ffff */
.L_x_11082:
[----:B0-----:R0:W1:Y:S02]  /*cbb0*/  SYNCS.PHASECHK.TRANS64.TRYWAIT P2, [R2+URZ+0x17060], R5 ;  /* 0x01706005020075a7 */ /* 0x001064000804017f */
[----:B-1----:R-:W-:Y:S05]  /*cbc0*/  @!P2 NANOSLEEP.SYNCS 0x989680 ;  /* 0x009896800000a95d */ /* 0x002fea0003900000 */
[----:B------:R-:W1:Y:S02]  /*cbd0*/  @!P2 SYNCS.PHASECHK.TRANS64 P2, [R2+URZ+0x17060], R5 ;  /* 0x017060050200a5a7 */ /* 0x000e64000804007f */
[----:B-1----:R-:W-:Y:S05]  /*cbe0*/  @!P2 BRA `(.L_x_11082) ;  /* 0xfffffffc00f0a947 */ /* 0x002fea000383ffff */
[----:B------:R-:W-:Y:S05]  /*cbf0*/  BRA `(.L_x_11146) ;  /* 0xffffffdc00dc7947 */ /* 0x000fea000383ffff */
.L_x_11089:
[----:B0-----:R0:W1:Y:S02]  /*cc00*/  SYNCS.PHASECHK.TRANS64.TRYWAIT P0, [R3+URZ+0x17070], R2 ;  /* 0x01707002030075a7 */ /* 0x001064000800017f */
[----:B-1----:R-:W-:Y:S05]  /*cc10*/  @!P0 NANOSLEEP.SYNCS 0x989680 ;  /* 0x009896800000895d */ /* 0x002fea0003900000 */
[----:B------:R-:W1:Y:S02]  /*cc20*/  @!P0 SYNCS.PHASECHK.TRANS64 P0, [R3+URZ+0x17070], R2 ;  /* 0x01707002030085a7 */ /* 0x000e64000800007f */
[----:B-1----:R-:W-:Y:S05]  /*cc30*/  @!P0 BRA `(.L_x_11089) ;  /* 0xfffffffc00f08947 */ /* 0x002fea000383ffff */
[----:B------:R-:W-:Y:S05]  /*cc40*/  BRA `(.L_x_11147) ;  /* 0xffffffe400207947 */ /* 0x000fea000383ffff */
.L_x_11091:
[----:B0-----:R0:W1:Y:S02]  /*cc50*/  SYNCS.PHASECHK.TRANS64.TRYWAIT P0, [R3+URZ+0x17060], R4 ;  /* 0x01706004030075a7 */ /* 0x001064000800017f */
[----:B-1----:R-:W-:Y:S05]  /*cc60*/  @!P0 NANOSLEEP.SYNCS 0x989680 ;  /* 0x009896800000895d */ /* 0x002fea0003900000 */
[----:B------:R-:W1:Y:S02]  /*cc70*/  @!P0 SYNCS.PHASECHK.TRANS64 P0, [R3+URZ+0x17060], R4 ;  /* 0x01706004030085a7 */ /* 0x000e64000800007f */
[----:B-1----:R-:W-:Y:S05]  /*cc80*/  @!P0 BRA `(.L_x_11091) ;  /* 0xfffffffc00f08947 */ /* 0x002fea000383ffff */
[----:B------:R-:W-:Y:S05]  /*cc90*/  BRA `(.L_x_11148) ;  /* 0xffffffe400387947 */ /* 0x000fea000383ffff */
.L_x_11094:
[----:B-1----:R1:W2:Y:S02]  /*cca0*/  SYNCS.PHASECHK.TRANS64.TRYWAIT P0, [R7+URZ+0x17020], R2 ;  /* 0x01702002070075a7 */ /* 0x0022a4000800017f */
[----:B--2---:R-:W-:Y:S05]  /*ccb0*/  @!P0 NANOSLEEP.SYNCS 0x989680 ;  /* 0x009896800000895d */ /* 0x004fea0003900000 */
[----:B------:R-:W2:Y:S02]  /*ccc0*/  @!P0 SYNCS.PHASECHK.TRANS64 P0, [R7+URZ+0x17020], R2 ;  /* 0x01702002070085a7 */ /* 0x000ea4000800007f */
[----:B--2---:R-:W-:Y:S05]  /*ccd0*/  @!P0 BRA `(.L_x_11094) ;  /* 0xfffffffc00f08947 */ /* 0x004fea000383ffff */
[----:B------:R-:W-:Y:S05]  /*cce0*/  BRA `(.L_x_11149) ;  /* 0xffffffe800687947 */ /* 0x000fea000383ffff */
.L_x_11096:
[----:B-1----:R1:W2:Y:S02]  /*ccf0*/  SYNCS.PHASECHK.TRANS64.TRYWAIT P1, [R5+URZ+0x17040], R2 ;  /* 0x01704002050075a7 */ /* 0x0022a4000802017f */
[----:B--2---:R-:W-:Y:S05]  /*cd00*/  @!P1 NANOSLEEP.SYNCS 0x989680 ;  /* 0x009896800000995d */ /* 0x004fea0003900000 */
[----:B------:R-:W2:Y:S02]  /*cd10*/  @!P1 SYNCS.PHASECHK.TRANS64 P1, [R5+URZ+0x17040], R2 ;  /* 0x01704002050095a7 */ /* 0x000ea4000802007f */
[----:B--2---:R-:W-:Y:S05]  /*cd20*/  @!P1 BRA `(.L_x_11096) ;  /* 0xfffffffc00f09947 */ /* 0x004fea000383ffff */
[----:B------:R-:W-:Y:S05]  /*cd30*/  BRA `(.L_x_11150) ;  /* 0xffffffe800a47947 */ /* 0x000fea000383ffff */
.L_x_11098:
[----:B--2---:R2:W3:Y:S02]  /*cd40*/  SYNCS.PHASECHK.TRANS64.TRYWAIT P1, [R7+URZ+0x17040], R0 ;  /* 0x01704000070075a7 */ /* 0x0044e4000802017f */
[----:B---3--:R-:W-:Y:S05]  /*cd50*/  @!P1 NANOSLEEP.SYNCS 0x989680 ;  /* 0x009896800000995d */ /* 0x008fea0003900000 */
[----:B------:R-:W3:Y:S02]  /*cd60*/  @!P1 SYNCS.PHASECHK.TRANS64 P1, [R7+URZ+0x17040], R0 ;  /* 0x01704000070095a7 */ /* 0x000ee4000802007f */
[----:B---3--:R-:W-:Y:S05]  /*cd70*/  @!P1 BRA `(.L_x_11098) ;  /* 0xfffffffc00f09947 */ /* 0x008fea000383ffff */
[----:B------:R-:W-:Y:S05]  /*cd80*/  BRA `(.L_x_11151) ;  /* 0xffffffe800b07947 */ /* 0x000fea000383ffff */
.L_x_11100:
[----:B---3--:R3:W4:Y:S02]  /*cd90*/  SYNCS.PHASECHK.TRANS64.TRYWAIT P1, [R5+URZ+0x17060], R2 ;  /* 0x01706002050075a7 */ /* 0x008724000802017f */
[----:B----4-:R-:W-:Y:S05]  /*cda0*/  @!P1 NANOSLEEP.SYNCS 0x989680 ;  /* 0x009896800000995d */ /* 0x010fea0003900000 */
[----:B------:R-:W4:Y:S02]  /*cdb0*/  @!P1 SYNCS.PHASECHK.TRANS64 P1, [R5+URZ+0x17060], R2 ;  /* 0x01706002050095a7 */ /* 0x000f24000802007f */
[----:B----4-:R-:W-:Y:S05]  /*cdc0*/  @!P1 BRA `(.L_x_11100) ;  /* 0xfffffffc00f09947 */ /* 0x010fea000383ffff */
[----:B------:R-:W-:Y:S05]  /*cdd0*/  BRA `(.L_x_11152) ;  /* 0xffffffe800ac7947 */ /* 0x000fea000383ffff */
.L_x_11102:
[----:B----4-:R4:W0:Y:S02]  /*cde0*/  SYNCS.PHASECHK.TRANS64.TRYWAIT P1, [R7+URZ+0x17060], R0 ;  /* 0x01706000070075a7 */ /* 0x010824000802017f */
[----:B0-----:R-:W-:Y:S05]  /*cdf0*/  @!P1 NANOSLEEP.SYNCS 0x989680 ;  /* 0x009896800000995d */ /* 0x001fea0003900000 */
[----:B------:R-:W0:Y:S02]  /*ce00*/  @!P1 SYNCS.PHASECHK.TRANS64 P1, [R7+URZ+0x17060], R0 ;  /* 0x01706000070095a7 */ /* 0x000e24000802007f */
[----:B0-----:R-:W-:Y:S05]  /*ce10*/  @!P1 BRA `(.L_x_11102) ;  /* 0xfffffffc00f09947 */ /* 0x001fea000383ffff */
[----:B------:R-:W-:Y:S05]  /*ce20*/  BRA `(.L_x_11153) ;  /* 0xffffffe800a87947 */ /* 0x000fea000383ffff */
.L_x_11104:
[----:B------:R0:W0:Y:S02]  /*ce30*/  SYNCS.PHASECHK.TRANS64.TRYWAIT P1, [R5+URZ+0x17080], R2 ;  /* 0x01708002050075a7 */ /* 0x000024000802017f */
[----:B0-----:R-:W-:Y:S05]  /*ce40*/  @!P1 NANOSLEEP.SYNCS 0x989680 ;  /* 0x009896800000995d */ /* 0x001fea0003900000 */
[----:B------:R-:W0:Y:S02]  /*ce50*/  @!P1 SYNCS.PHASECHK.TRANS64 P1, [R5+URZ+0x17080], R2 ;  /* 0x01708002050095a7 */ /* 0x000e24000802007f */
[----:B0-----:R-:W-:Y:S05]  /*ce60*/  @!P1 BRA `(.L_x_11104) ;  /* 0xfffffffc00f09947 */ /* 0x001fea000383ffff */
[----:B------:R-:W-:Y:S05]  /*ce70*/  BRA `(.L_x_11154) ;  /* 0xffffffe800a47947 */ /* 0x000fea000383ffff */
.L_x_11155:
        /* <DEDUP_REMOVED lines=16> */
.L_x_16293:


//--------------------- .text._ZN7cutlass13device_kernelIN5flash11enable_sm90INS1_16FlashAttnFwdSm90INS1_25CollectiveMainloopFwdSm90ILi2EN4cute5tupleIJNS5_1CILi1EEES8_S8_EEENS6_IJNS7_ILi192EEENS7_ILi128EEENS7_ILi96EEEEEELi96ENS_12float_e4m3_tEfNS_4arch4Sm90ELb0ELb0ELb0ELb1ELb1ELb0ELb0ELb1ELb1ELb1ELb1ELb0EEENS1_21CollectiveEpilogueFwdINS6_IJSA_SC_SB_EEES9_NS_10bfloat16_tESG_Li384ELb1ELb1ELb1ELb1EEENS1_36VarlenDynamicPersistentTileSchedulerILi192ELi128ELi384ELi128ELb1ELb1ELb1ELb0ELb1ELb1EEEEEEEEEvNT_6ParamsE --------------------------
	.section	.text._ZN7cutlass13device_kernelIN5flash11enable_sm90INS1_16FlashAttnFwdSm90INS1_25CollectiveMainloopFwdSm90ILi2EN4cute5tupleIJNS5_1CILi1EEES8_S8_EEENS6_IJNS7_ILi192EEENS7_ILi128EEENS7_ILi96EEEEEELi96ENS_12float_e4m3_tEfNS_4arch4Sm90ELb0ELb0ELb0ELb1ELb1ELb0ELb0ELb1ELb1ELb1ELb1ELb0EEENS1_21CollectiveEpilogueFwdINS6_IJSA_SC_SB_EEES9_NS_10bfloat16_tESG_Li384ELb1ELb1ELb1ELb1EEENS1_36VarlenDynamicPersistentTileSchedulerILi192ELi128ELi384ELi128ELb1ELb1ELb1ELb0ELb1ELb1EEEEEEEEEvNT_6ParamsE,"ax",@progbits
	.align	128
.text._ZN7cutlass13device_kernelIN5flash11enable_sm90INS1_16FlashAttnFwdSm90INS1_25CollectiveMainloopFwdSm90ILi2EN4cute5tupleIJNS5_1CILi1EEES8_S8_EEENS6_IJNS7_ILi192EEENS7_ILi128EEENS7_ILi96EEEEEELi96ENS_12float_e4m3_tEfNS_4arch4Sm90ELb0ELb0ELb0ELb1ELb1ELb0ELb0ELb1ELb1ELb1ELb1ELb0EEENS1_21CollectiveEpilogueFwdINS6_IJSA_SC_SB_EEES9_NS_10bfloat16_tESG_Li384ELb1ELb1ELb1ELb1EEENS1_36VarlenDynamicPersistentTileSchedulerILi192ELi128ELi384ELi128ELb1ELb1ELb1ELb0ELb1ELb1EEEEEEEEEvNT_6ParamsE:
        .type           _ZN7cutlass13device_kernelIN5flash11enable_sm90INS1_16FlashAttnFwdSm90INS1_25CollectiveMainloopFwdSm90ILi2EN4cute5tupleIJNS5_1CILi1EEES8_S8_EEENS6_IJNS7_ILi192EEENS7_ILi128EEENS7_ILi96EEEEEELi96ENS_12float_e4m3_tEfNS_4arch4Sm90ELb0ELb0ELb0ELb1ELb1ELb0ELb0ELb1ELb1ELb1ELb1ELb0EEENS1_21CollectiveEpilogueFwdINS6_IJSA_SC_SB_EEES9_NS_10bfloat16_tESG_Li384ELb1ELb1ELb1ELb1EEENS1_36VarlenDynamicPersistentTileSchedulerILi192ELi128ELi384ELi128ELb1ELb1ELb1ELb0ELb1ELb1EEEEEEEEEvNT_6ParamsE,@function
        .size           _ZN7cutlass13device_kernelIN5flash11enable_sm90INS1_16FlashAttnFwdSm90INS1_25CollectiveMainloopFwdSm90ILi2EN4cute5tupleIJNS5_1CILi1EEES8_S8_EEENS6_IJNS7_ILi192EEENS7_ILi128EEENS7_ILi96EEEEEELi96ENS_12float_e4m3_tEfNS_4arch4Sm90ELb0ELb0ELb0ELb1ELb1ELb0ELb0ELb1ELb1ELb1ELb1ELb0EEENS1_21CollectiveEpilogueFwdINS6_IJSA_SC_SB_EEES9_NS_10bfloat16_tESG_Li384ELb1ELb1ELb1ELb1EEENS1_36VarlenDynamicPersistentTileSchedulerILi192ELi128ELi384ELi128ELb1ELb1ELb1ELb0ELb1ELb1EEEEEEEEEvNT_6ParamsE,(.L_x_16294 - _ZN7cutlass13device_kernelIN5flash11enable_sm90INS1_16FlashAttnFwdSm90INS1_25CollectiveMainloopFwdSm90ILi2EN4cute5tupleIJNS5_1CILi1EEES8_S8_EEENS6_IJNS7_ILi192EEENS7_ILi128EEENS7_ILi96EEEEEELi96ENS_12float_e4m3_tEfNS_4arch4Sm90ELb0ELb0ELb0ELb1ELb1ELb0ELb0ELb1ELb1ELb1ELb1ELb0EEENS1_21CollectiveEpilogueFwdINS6_IJSA_SC_SB_EEES9_NS_10bfloat16_tESG_Li384ELb1ELb1ELb1ELb1EEENS1_36VarlenDynamicPersistentTileSchedulerILi192ELi128ELi384ELi128ELb1ELb1ELb1ELb0ELb1ELb1EEEEEEEEEvNT_6ParamsE)
        .other          _ZN7cutlass13device_kernelIN5flash11enable_sm90INS1_16FlashAttnFwdSm90INS1_25CollectiveMainloopFwdSm90ILi2EN4cute5tupleIJNS5_1CILi1EEES8_S8_EEENS6_IJNS7_ILi192EEENS7_ILi128EEENS7_ILi96EEEEEELi96ENS_12float_e4m3_tEfNS_4arch4Sm90ELb0ELb0ELb0ELb1ELb1ELb0ELb0ELb1ELb1ELb1ELb1ELb0EEENS1_21CollectiveEpilogueFwdINS6_IJSA_SC_SB_EEES9_NS_10bfloat16_tESG_Li384ELb1ELb1ELb1ELb1EEENS1_36VarlenDynamicPersistentTileSchedulerILi192ELi128ELi384ELi128ELb1ELb1ELb1ELb0ELb1ELb1EEEEEEEEEvNT_6ParamsE,@"STO_CUDA_ENTRY STV_DEFAULT"
_ZN7cutlass13device_kernelIN5flash11enable_sm90INS1_16FlashAttnFwdSm90INS1_25CollectiveMainloopFwdSm90ILi2EN4cute5tupleIJNS5_1CILi1EEES8_S8_EEENS6_IJNS7_ILi192EEENS7_ILi128EEENS7_ILi96EEEEEELi96ENS_12float_e4m3_tEfNS_4arch4Sm90ELb0ELb0ELb0ELb1ELb1ELb0ELb0ELb1ELb1ELb1ELb1ELb0EEENS1_21CollectiveEpilogueFwdINS6_IJSA_SC_SB_EEES9_NS_10bfloat16_tESG_Li384ELb1ELb1ELb1ELb1EEENS1_36VarlenDynamicPersistentTileSchedulerILi192ELi128ELi384ELi128ELb1ELb1ELb1ELb0ELb1ELb1EEEEEEEEEvNT_6ParamsE:
        /* <DEDUP_REMOVED lines=45> */
.L_x_11156:
        /* <DEDUP_REMOVED lines=22> */
.L_x_11157:
        /* <DEDUP_REMOVED lines=18> */
.L_x_11158:
        /* <DEDUP_REMOVED lines=22> */
.L_x_11159:
[----:B------:R-:W5:Y:S01]  /*06b0*/  SHFL.IDX PT, R4, R0, RZ, 0x1f ;  /* 0x00001fff00047589 */ /* 0x000f6200000e0000 */
[----:B------:R-:W-:Y:S01]  /*06c0*/  R2UR UR9, R3 ;  /* 0x00000000030972ca */ /* 0x000fe200000e0000 */
        /* <DEDUP_REMOVED lines=22> */
.L_x_11160:
        /* <DEDUP_REMOVED lines=8> */
.L_x_11162:
[----:B------:R-:W-:-:S08]  /*08b0*/  NOP ;  /* 0x0000000000007918 */ /* 0x000fd00000000000 */
[----:B------:R-:W0:Y:S02]  /*08c0*/  USETMAXREG.TRY_ALLOC.CTAPOOL UP0, 0xa0 ;  /* 0x000000a0000079c8 */ /* 0x000e240008000600 */
[----:B0-----:R-:W-:-:S13]  /*08d0*/  PLOP3.LUT P0, PT, PT, PT, UP0, 0x80, 0x0 ;  /* 0x000000000000781c */ /* 0x001fda0003f0f008 */
[----:B------:R-:W-:Y:S05]  /*08e0*/  @!P0 BRA `(.L_x_11162) ;  /* 0xfffffffc00f08947 */ /* 0x000fea000383ffff */
[----:B------:R-:W0:Y:S08]  /*08f0*/  S2UR UR5, SR_CgaCtaId ;  /* 0x00000000000579c3 */ /* 0x000e300000008800 */
[----:B------:R-:W-:Y:S06]  /*0900*/  BAR.ARV 0x8, 0x200 ;  /* 0x0208000000007b1d */ /* 0x000fec0000002000 */
[----:B------:R-:W-:-:S02]  /*0910*/  UMOV UR4, 0x400 ;  /* 0x0000040000047882 */ /* 0x000fc40000000000 */
[----:B------:R-:W-:Y:S01]  /*0920*/  BAR.SYNC.DEFER_BLOCKING 0x5, 0x200 ;  /* 0x0148000000007b1d */ /* 0x000fe20000010000 */
[----:B0-----:R-:W-:-:S09]  /*0930*/  ULEA UR4, UR5, UR4, 0x18 ;  /* 0x0000000405047291 */ /* 0x001fd2000f8ec03f */
        /* <DEDUP_REMOVED lines=10> */
[----:B------:R-:W-:Y:S01]  /*09e0*/  UMOV UR36, URZ ;  /* 0x0000003f00247c82 */ /* 0x000fe20008000000 */
[----:B------:R-:W-:Y:S01]  /*09f0*/  UMOV UR37, URZ ;  /* 0x0000003f00257c82 */ /* 0x000fe20008000000 */
[----:B0-----:R-:W-:-:S05]  /*0a00*/  VIADD R12, R0, 0xffffff80 ;  /* 0xffffff80000c7836 */ /* 0x001fca0000000000 */
[----:B------:R-:W-:-:S04]  /*0a10*/  SHF.R.S32.HI R0, RZ, 0x1f, R12 ;  /* 0x0000001fff007819 */ /* 0x000fc8000001140c */
[CC--:B------:R-:W-:Y:S02]  /*0a20*/  LEA.HI R2, R0.reuse, R12.reuse, RZ, 0x7 ;  /* 0x0000000c00027211 */ /* 0x0c0fe400078f38ff */
[-C--:B------:R-:W-:Y:S02]  /*0a30*/  LEA.HI R4, R0, R12.reuse, RZ, 0x5 ;  /* 0x0000000c00047211 */ /* 0x080fe400078f28ff */
[----:B------:R-:W-:Y:S02]  /*0a40*/  LOP3.LUT R3, R2, 0xffffff80, RZ, 0xc0, !PT ;  /* 0xffffff8002037812 */ /* 0x000fe400078ec0ff */
[----:B------:R-:W-:Y:S01]  /*0a50*/  SHF.R.S32.HI R13, RZ, 0x7, R2 ;  /* 0x00000007ff0d7819 */ /* 0x000fe20000011402 */
[----:B------:R-:W-:Y:S02]  /*0a60*/  IMAD.SHL.U32 R5, R4, 0x10, RZ ;  /* 0x0000001004057824 */ /* 0x000fe400078e00ff */
[----:B------:R-:W-:Y:S01]  /*0a70*/  IMAD.IADD R11, R12, 0x1, -R3 ;  /* 0x000000010c0b7824 */ /* 0x000fe200078e0a03 */
[----:B------:R-:W-:-:S02]  /*0a80*/  LEA.HI R3, R0, R12, RZ, 0x4 ;  /* 0x0000000c00037211 */ /* 0x000fc400078f20ff */
[----:B------:R-:W-:Y:S02]  /*0a90*/  LOP3.LUT R5, R5, 0xfffffe00, RZ, 0xc0, !PT ;  /* 0xfffffe0005057812 */ /* 0x000fe400078ec0ff */
[----:B------:R-:W-:Y:S02]  /*0aa0*/  SHF.R.S32.HI R7, RZ, 0x1f, R11 ;  /* 0x0000001fff077819 */ /* 0x000fe4000001140b */
[----:B------:R-:W-:Y:S02]  /*0ab0*/  SHF.R.S32.HI R4, RZ, 0x4, R3 ;  /* 0x00000004ff047819 */ /* 0x000fe40000011403 */
[----:B------:R-:W-:Y:S02]  /*0ac0*/  LEA.HI R8, R7, R11, RZ, 0x2 ;  /* 0x0000000b07087211 */ /* 0x000fe400078f10ff */
[C---:B------:R-:W-:Y:S02]  /*0ad0*/  LOP3.LUT R2, R3.reuse, 0x7fffff0, RZ, 0xc0, !PT ;  /* 0x07fffff003027812 */ /* 0x040fe400078ec0ff */
[----:B------:R-:W-:-:S02]  /*0ae0*/  LEA.HI R3, R3, R4, RZ, 0x1 ;  /* 0x0000000403037211 */ /* 0x000fc400078f08ff */
[----:B------:R-:W-:Y:S01]  /*0af0*/  SHF.R.S32.HI R9, RZ, 0x2, R8 ;  /* 0x00000002ff097819 */ /* 0x000fe20000011408 */
[----:B------:R-:W-:Y:S01]  /*0b00*/  IMAD.IADD R2, R12, 0x1, -R2 ;  /* 0x000000010c027824 */ /* 0x000fe200078e0a02 */
[----:B------:R-:W-:Y:S02]  /*0b10*/  SHF.R.S32.HI R6, RZ, 0x1f, R8 ;  /* 0x0000001fff067819 */ /* 0x000fe40000011408 */
[----:B------:R-:W-:Y:S01]  /*0b20*/  LOP3.LUT R3, R3, 0x1ffffffe, RZ, 0xc0, !PT ;  /* 0x1ffffffe03037812 */ /* 0x000fe200078ec0ff */
[----:B------:R-:W-:Y:S01]  /*0b30*/  IMAD R2, R2, 0x20, R5 ;  /* 0x0000002002027824 */ /* 0x000fe200078e0205 */
[----:B------:R-:W-:Y:S01]  /*0b40*/  LEA.HI R10, R6, R9, RZ, 0x3 ;  /* 0x00000009060a7211 */ /* 0x000fe200078f18ff */
[----:B------:R-:W-:Y:S01]  /*0b50*/  IMAD.HI R6, R13, 0x55555556, RZ ;  /* 0x555555560d067827 */ /* 0x000fe200078e02ff */
[----:B------:R-:W-:Y:S02]  /*0b60*/  LEA.HI R0, R0, R12, RZ, 0x2 ;  /* 0x0000000c00007211 */ /* 0x000fe400078f10ff */
[----:B------:R-:W-:Y:S01]  /*0b70*/  LOP3.LUT R10, R10, 0xfffffff8, RZ, 0xc0, !PT ;  /* 0xfffffff80a0a7812 */ /* 0x000fe200078ec0ff */
[----:B------:R-:W-:Y:S01]  /*0b80*/  IMAD.IADD R3, R4, 0x1, -R3 ;  /* 0x0000000104037824 */ /* 0x000fe200078e0a03 */
[----:B------:R-:W-:-:S02]  /*0b90*/  LOP3.LUT R4, R0, 0xfffffffc, RZ, 0xc0, !PT ;  /* 0xfffffffc00047812 */ /* 0x000fc400078ec0ff */
[----:B------:R-:W-:Y:S01]  /*0ba0*/  LEA.HI R7, R7, R11, RZ, 0x5 ;  /* 0x0000000b07077211 */ /* 0x000fe200078f28ff */
[----:B------:R-:W-:Y:S01]  /*0bb0*/  IMAD R2, R3, 0x8, R2 ;  /* 0x0000000803027824 */ /* 0x000fe200078e0202 */
[----:B------:R-:W-:Y:S01]  /*0bc0*/  LOP3.LUT R8, R8, 0x7ffffffc, RZ, 0xc0, !PT ;  /* 0x7ffffffc08087812 */ /* 0x000fe200078ec0ff */
[----:B------:R-:W-:Y:S01]  /*0bd0*/  IMAD.IADD R10, R9, 0x1, -R10 ;  /* 0x00000001090a7824 */ /* 0x000fe200078e0a0a */
[----:B------:R-:W-:Y:S01]  /*0be0*/  LEA.HI R6, R6, R6, RZ, 0x1 ;  /* 0x0000000606067211 */ /* 0x000fe200078f08ff */
[----:B------:R-:W-:Y:S01]  /*0bf0*/  IMAD.IADD R9, R12, 0x1, -R4 ;  /* 0x000000010c097824 */ /* 0x000fe200078e0a04 */
[----:B------:R-:W-:Y:S01]  /*0c00*/  SHF.R.S32.HI R7, RZ, 0x5, R7 ;  /* 0x00000005ff077819 */ /* 0x000fe20000011407 */
[----:B------:R0:W-:Y:S01]  /*0c10*/  STL [R1+0x38], R2 ;  /* 0x0000380201007387 */ /* 0x0001e20000100800 */
[----:B------:R-:W-:Y:S01]  /*0c20*/  IMAD.IADD R8, R11, 0x1, -R8 ;  /* 0x000000010b087824 */ /* 0x000fe200078e0a08 */
[----:B------:R-:W-:Y:S01]  /*0c30*/  SHF.R.S32.HI R0, RZ, 0x2, R0 ;  /* 0x00000002ff007819 */ /* 0x000fe20000011400 */
[----:B------:R-:W-:Y:S01]  /*0c40*/  IMAD R6, R6, -0x3, R13 ;  /* 0xfffffffd06067824 */ /* 0x000fe200078e020d */
[----:B------:R-:W-:Y:S01]  /*0c50*/  LEA.HI R3, R9, R9, RZ, 0x1 ;  /* 0x0000000909037211 */ /* 0x000fe200078f08ff */
[----:B------:R-:W-:-:S02]  /*0c60*/  IMAD R7, R7, 0x10, R10 ;  /* 0x0000001007077824 */ /* 0x000fc400078e020a */
[----:B------:R-:W-:Y:S01]  /*0c70*/  IMAD.SHL.U32 R4, R8, 0x2, RZ ;  /* 0x0000000208047824 */ /* 0x000fe200078e00ff */
[----:B------:R-:W-:Y:S01]  /*0c80*/  LOP3.LUT R3, R3, 0x1ffffffe, RZ, 0xc0, !PT ;  /* 0x1ffffffe03037812 */ /* 0x000fe200078ec0ff */
[----:B------:R-:W-:Y:S02]  /*0c90*/  IMAD R5, R6, 0x40, R7 ;  /* 0x0000004006057824 */ /* 0x000fe400078e0207 */
[----:B0-----:R-:W-:Y:S02]  /*0ca0*/  IMAD.SHL.U32 R2, R9, 0x8, RZ ;  /* 0x0000000809027824 */ /* 0x001fe400078e00ff */
[----:B------:R-:W-:Y:S01]  /*0cb0*/  VIADD R156, R4, 0x18 ;  /* 0x00000018049c7836 */ /* 0x000fe20000000000 */
[----:B------:R-:W-:Y:S01]  /*0cc0*/  STL [R1+0x30], R5 ;  /* 0x0000300501007387 */ /* 0x000fe20000100800 */
[C---:B------:R-:W-:Y:S02]  /*0cd0*/  VIADD R16, R2.reuse, 0x20 ;  /* 0x0000002002107836 */ /* 0x040fe40000000000 */
[----:B------:R-:W-:Y:S01]  /*0ce0*/  VIADD R17, R2, 0x40 ;  /* 0x0000004002117836 */ /* 0x000fe20000000000 */
[----:B------:R-:W-:Y:S01]  /*0cf0*/  STL [R1+0x4], R4 ;  /* 0x0000040401007387 */ /* 0x000fe20000100800 */
[C---:B------:R-:W-:Y:S01]  /*0d00*/  VIADD R153, R4.reuse, 0x30 ;  /* 0x0000003004997836 */ /* 0x040fe20000000000 */
[----:B------:R-:W-:Y:S01]  /*0d10*/  SHF.R.S32.HI R0, RZ, 0x1f, R16 ;  /* 0x0000001fff007819 */ /* 0x000fe20000011410 */
[C---:B------:R-:W-:Y:S01]  /*0d20*/  VIADD R0, R4.reuse, 0x8 ;  /* 0x0000000804007836 */ /* 0x040fe20000000000 */
[----:B------:R-:W-:Y:S01]  /*0d30*/  SHF.R.S32.HI R6, RZ, 0x1f, R17 ;  /* 0x0000001fff067819 */ /* 0x000fe20000011411 */
[----:B------:R-:W-:-:S02]  /*0d40*/  VIADD R22, R4, 0x48 ;  /* 0x0000004804167836 */ /* 0x000fc40000000000 */
[----:B------:R-:W-:Y:S01]  /*0d50*/  IMAD.IADD R3, R9, 0x1, -R3 ;  /* 0x0000000109037824 */ /* 0x000fe200078e0a03 */
[----:B------:R0:W-:Y:S01]  /*0d60*/  STL [R1], R0 ;  /* 0x0000000001007387 */ /* 0x0001e20000100800 */
[----:B------:R-:W-:Y:S01]  /*0d70*/  SHF.R.S32.HI R6, RZ, 0x1f, R0 ;  /* 0x0000001fff067819 */ /* 0x000fe20000011400 */
[C---:B------:R-:W-:Y:S02]  /*0d80*/  VIADD R157, R4.reuse, 0x10 ;  /* 0x00000010049d7836 */ /* 0x040fe40000000000 */
[C---:B------:R-:W-:Y:S02]  /*0d90*/  VIADD R155, R4.reuse, 0x20 ;  /* 0x00000020049b7836 */ /* 0x040fe40000000000 */
[----:B------:R1:W-:Y:S01]  /*0da0*/  STL [R1+0x2c], R6 ;  /* 0x00002c0601007387 */ /* 0x0003e20000100800 */
[C---:B------:R-:W-:Y:S02]  /*0db0*/  VIADD R154, R4.reuse, 0x28 ;  /* 0x00000028049a7836 */ /* 0x040fe40000000000 */
[C---:B------:R-:W-:Y:S01]  /*0dc0*/  VIADD R152, R4.reuse, 0x38 ;  /* 0x0000003804987836 */ /* 0x040fe20000000000 */
[----:B0-----:R-:W-:Y:S01]  /*0dd0*/  SHF.R.S32.HI R0, RZ, 0x1f, R156 ;  /* 0x0000001fff007819 */ /* 0x001fe2000001149c */
[C---:B------:R-:W-:Y:S01]  /*0de0*/  VIADD R23, R4.reuse, 0x40 ;  /* 0x0000004004177836 */ /* 0x040fe20000000000 */
[----:B------:R-:W-:Y:S01]  /*0df0*/  SHF.R.S32.HI R0, RZ, 0x1f, R153 ;  /* 0x0000001fff007819 */ /* 0x000fe20000011499 */
[C---:B------:R-:W-:Y:S01]  /*0e00*/  VIADD R19, R4.reuse, 0x50 ;  /* 0x0000005004137836 */ /* 0x040fe20000000000 */
[----:B------:R-:W-:Y:S01]  /*0e10*/  SHF.R.S32.HI R0, RZ, 0x1f, R22 ;  /* 0x0000001fff007819 */ /* 0x000fe20000011416 */
[----:B------:R-:W-:Y:S01]  /*0e20*/  IMAD R0, R3, 0x8, R5 ;  /* 0x0000000803007824 */ /* 0x000fe200078e0205 */
[----:B-1----:R-:W-:Y:S01]  /*0e30*/  SHF.R.S32.HI R6, RZ, 0x1f, R155 ;  /* 0x0000001fff067819 */ /* 0x002fe2000001149b */
[----:B------:R-:W-:Y:S01]  /*0e40*/  VIADD R18, R4, 0x58 ;  /* 0x0000005804127836 */ /* 0x000fe20000000000 */
[----:B------:R-:W-:-:S02]  /*0e50*/  SHF.R.S32.HI R4, RZ, 0x1f, R157 ;  /* 0x0000001fff047819 */ /* 0x000fc4000001149d */
[----:B------:R0:W-:Y:S01]  /*0e60*/  STL [R1+0x34], R0 ;  /* 0x0000340001007387 */ /* 0x0001e20000100800 */
[----:B------:R-:W-:Y:S02]  /*0e70*/  SHF.R.S32.HI R4, RZ, 0x1f, R154 ;  /* 0x0000001fff047819 */ /* 0x000fe4000001149a */
[----:B------:R-:W-:Y:S02]  /*0e80*/  SHF.R.S32.HI R6, RZ, 0x1f, R152 ;  /* 0x0000001fff067819 */ /* 0x000fe40000011498 */
[----:B------:R-:W-:Y:S02]  /*0e90*/  SHF.R.S32.HI R4, RZ, 0x1f, R23 ;  /* 0x0000001fff047819 */ /* 0x000fe40000011417 */
[----:B------:R-:W-:Y:S02]  /*0ea0*/  SHF.R.S32.HI R6, RZ, 0x1f, R19 ;  /* 0x0000001fff067819 */ /* 0x000fe40000011413 */
[----:B------:R-:W-:-:S07]  /*0eb0*/  SHF.R.S32.HI R4, RZ, 0x1f, R18 ;  /* 0x0000001fff047819 */ /* 0x000fce0000011412 */
.L_x_11204:
[----:B012-4-:R-:W1:Y:S01]  /*0ec0*/  LDC.64 R4, c[0x0][0xc88] ;  /* 0x00032200ff047b82 */ /* 0x017e620000000a00 */
[----:B------:R-:W-:Y:S01]  /*0ed0*/  ULDC.64 UR14, c[0x0][0x998] ;  /* 0x00026600000e7ab9 */ /* 0x000fe20000000a00 */
[----:B------:R-:W-:Y:S01]  /*0ee0*/  ULDC.64 UR12, c[0x0][0x990] ;  /* 0x00026400000c7ab9 */ /* 0x000fe20000000a00 */
[----:B------:R-:W-:Y:S01]  /*0ef0*/  ULDC.64 UR8, c[0x0][0xa28] ;  /* 0x00028a0000087ab9 */ /* 0x000fe20000000a00 */
[----:B------:R-:W-:Y:S01]  /*0f00*/  ULDC.64 UR10, c[0x0][0xa20] ;  /* 0x00028800000a7ab9 */ /* 0x000fe20000000a00 */
[----:B------:R-:W-:Y:S01]  /*0f10*/  ULOP3.LUT UR41, UR5, 0xffff, URZ, 0xc0, !UPT ;  /* 0x0000ffff05297892 */ /* 0x000fe2000f8ec03f */
[----:B------:R-:W-:Y:S01]  /*0f20*/  ULDC UR4, c[0x0][0x424] ;  /* 0x0001090000047ab9 */ /* 0x000fe20000000800 */
[----:B------:R-:W-:Y:S01]  /*0f30*/  ULDC UR7, c[0x0][0x2f0] ;  /* 0x0000bc0000077ab9 */ /* 0x000fe20000000800 */
[----:B-1----:R-:W-:-:S06]  /*0f40*/  IMAD.WIDE R4, R39, 0x4, R4 ;  /* 0x0000000427047825 */ /* 0x002fcc00078e0204 */
        /* <DEDUP_REMOVED lines=11> */
[----:B---3--:R-:W1:Y:S08]  /*1000*/  @P1 LDC.64 R8, c[0x0][0x9b8] ;  /* 0x00026e00ff081b82 */ /* 0x008e700000000a00 */
[----:B------:R-:W0:Y:S08]  /*1010*/  @P0 LDC.64 R6, c[0x0][0x9a8] ;  /* 0x00026a00ff060b82 */ /* 0x000e300000000a00 */
[----:B------:R-:W3:Y:S08]  /*1020*/  @P0 LDC.64 R10, c[0x0][0x9b0] ;  /* 0x00026c00ff0a0b82 */ /* 0x000ef00000000a00 */
[----:B------:R-:W4:Y:S01]  /*1030*/  @P1 LDC.64 R20, c[0x0][0x9c0] ;  /* 0x00027000ff141b82 */ /* 0x000f220000000a00 */
[----:B--2---:R-:W-:-:S13]  /*1040*/  R2UR UR39, R4 ;  /* 0x00000000042772ca */ /* 0x004fda00000e0000 */
[----:B------:R-:W-:Y:S02]  /*1050*/  USHF.R.S32.HI UR40, URZ, 0x1f, UR39 ;  /* 0x0000001f3f287899 */ /* 0x000fe40008011427 */
[----:B------:R-:W-:-:S04]  /*1060*/  @UP0 ULEA UR8, UP2, UR39, UR8, 0x2 ;  /* 0x0000000827080291 */ /* 0x000fc8000f84103f */
[----:B-1----:R-:W-:Y:S01]  /*1070*/  @P1 IMAD R4, R8, UR40, RZ ;  /* 0x0000002808041c24 */ /* 0x002fe2000f8e02ff */
[----:B------:R-:W-:Y:S02]  /*1080*/  @UP0 ULEA.HI.X UR9, UR39, UR9, UR40, 0x2, UP2 ;  /* 0x0000000927090291 */ /* 0x000fe400090f1428 */
[C---:B0----5:R-:W-:Y:S01]  /*1090*/  @P0 IMAD R0, R6.reuse, UR40, RZ ;  /* 0x0000002806000c24 */ /* 0x061fe2000f8e02ff */
        /* <DEDUP_REMOVED lines=50> */
.L_x_11163:
        /* <DEDUP_REMOVED lines=52> */
.L_x_11164:
        /* <DEDUP_REMOVED lines=9> */
[----:B------:R-:W-:Y:S02]  /*1790*/  VIADDMNMX R3, R4, UR45, R3, PT ;  /* 0x0000002d04037c46 */ /* 0x000fe4000b800103 */
[----:B------:R-:W-:Y:S02]  /*17a0*/  CS2R R40, SRZ ;  /* 0x0000000000287805 */ /* 0x000fe4000001ff00 */
[----:B------:R-:W-:Y:S02]  /*17b0*/  CS2R R4, SRZ ;  /* 0x0000000000047805 */ /* 0x000fe4000001ff00 */
[----:B------:R-:W-:Y:S02]  /*17c0*/  CS2R R6, SRZ ;  /* 0x0000000000067805 */ /* 0x000fe4000001ff00 */
[----:B------:R-:W-:Y:S01]  /*17d0*/  R2UR UR52, R3 ;  /* 0x00000000033472ca */ /* 0x000fe200000e0000 */
        /* <DEDUP_REMOVED lines=9> */
[----:B------:R-:W-:Y:S01]  /*1870*/  CS2R R106, SRZ ;  /* 0x00000000006a7805 */ /* 0x000fe2000001ff00 */
[----:B------:R-:W-:Y:S01]  /*1880*/  IMAD.MOV.U32 R111, RZ, RZ, RZ ;  /* 0x000000ffff6f7224 */ /* 0x000fe200078e00ff */
[----:B------:R-:W-:Y:S01]  /*1890*/  CS2R R44, SRZ ;  /* 0x00000000002c7805 */ /* 0x000fe2000001ff00 */
[----:B------:R-:W-:Y:S01]  /*18a0*/  UISETP.GT.AND UP0, UPT, UR52, UR45, UPT ;  /* 0x0000002d3400728c */ /* 0x000fe2000bf04270 */
[----:B------:R-:W-:Y:S01]  /*18b0*/  CS2R R30, SRZ ;  /* 0x00000000001e7805 */ /* 0x000fe2000001ff00 */
[----:B------:R-:W-:Y:S01]  /*18c0*/  IMAD.MOV.U32 R50, RZ, RZ, RZ ;  /* 0x000000ffff327224 */ /* 0x000fe200078e00ff */
[----:B------:R-:W-:Y:S01]  /*18d0*/  CS2R R46, SRZ ;  /* 0x00000000002e7805 */ /* 0x000fe2000001ff00 */
[----:B------:R-:W-:Y:S01]  /*18e0*/  IMAD.MOV.U32 R52, RZ, RZ, RZ ;  /* 0x000000ffff347224 */ /* 0x000fe200078e00ff */
[----:B------:R-:W-:Y:S02]  /*18f0*/  CS2R R32, SRZ ;  /* 0x0000000000207805 */ /* 0x000fe4000001ff00 */
[----:B------:R-:W-:Y:S01]  /*1900*/  PLOP3.LUT P1, PT, PT, PT, UP0, 0x80, 0x0 ;  /* 0x000000000000781c */ /* 0x000fe20003f2f008 */
        /* <DEDUP_REMOVED lines=12> */
[----:B-1----:R-:W-:Y:S01]  /*19d0*/  ULEA UR54, UR49, UR54, 0x18 ;  /* 0x0000003631367291 */ /* 0x002fe2000f8ec03f */
[----:B0-----:R-:W-:-:S05]  /*19e0*/  VIADD R15, R14, 0xffffff80 ;  /* 0xffffff800e0f7836 */ /* 0x001fca0000000000 */
[----:B------:R-:W-:-:S04]  /*19f0*/  SHF.R.S32.HI R14, RZ, 0x1f, R15 ;  /* 0x0000001fff0e7819 */ /* 0x000fc8000001140f */
[----:B------:R-:W-:-:S04]  /*1a00*/  LEA.HI R14, R14, R15, RZ, 0x7 ;  /* 0x0000000f0e0e7211 */ /* 0x000fc800078f38ff */
[----:B------:R-:W-:-:S05]  /*1a10*/  SHF.R.S32.HI R14, RZ, 0x7, R14 ;  /* 0x00000007ff0e7819 */ /* 0x000fca000001140e */
[----:B------:R-:W0:Y:S02]  /*1a20*/  SHFL.IDX PT, R0, R14, RZ, 0x1f ;  /* 0x00001fff0e007589 */ /* 0x000e2400000e0000 */
[----:B0-----:R-:W-:-:S13]  /*1a30*/  R2UR UR6, R0 ;  /* 0x00000000000672ca */ /* 0x001fda00000e0000 */
        /* <DEDUP_REMOVED lines=26> */
.L_x_11166:
        /* <DEDUP_REMOVED lines=9> */
.L_x_11303:
[----:B------:R-:W-:Y:S05]  /*1c70*/  @!P0 BRA `(.L_x_11168) ;  /* 0x0000000000048947 */ /* 0x000fea0003800000 */
[----:B------:R-:W-:Y:S01]  /*1c80*/  BPT.TRAP 0x1 ;  /* 0x000000040000795c */ /* 0x000fe20000300000 */
.L_x_11168:
[----:B------:R-:W-:Y:S02]  /*1c90*/  IMAD.U32 R4, RZ, RZ, UR37 ;  /* 0x00000025ff047e24 */ /* 0x000fe4000f8e00ff */
[----:B0-----:R-:W-:-:S03]  /*1ca0*/  IMAD.U32 R3, RZ, RZ, UR36 ;  /* 0x00000024ff037e24 */ /* 0x001fc6000f8e00ff */
[----:B------:R-:W-:Y:S02]  /*1cb0*/  LEA R4, R4, UR54, 0x3 ;  /* 0x0000003604047c11 */ /* 0x000fe4000f8e18ff */
[----:B------:R-:W-:-:S04]  /*1cc0*/  SHF.L.U32 R3, R3, 0x1f, RZ ;  /* 0x0000001f03037819 */ /* 0x000fc800000006ff */
[----:B------:R0:W1:Y:S01]  /*1cd0*/  SYNCS.PHASECHK.TRANS64.TRYWAIT P1, [R4+URZ+0x19c30], R3 ;  /* 0x019c3003040075a7 */ /* 0x000062000802017f */
[----:B------:R-:W-:Y:S05]  /*1ce0*/  @!P0 BRA `(.L_x_11169) ;  /* 0x0000000000048947 */ /* 0x000fea0003800000 */
[----:B------:R-:W-:Y:S01]  /*1cf0*/  BPT.TRAP 0x1 ;  /* 0x000000040000795c */ /* 0x000fe20000300000 */
.L_x_11169:
[----:B------:R-:W-:Y:S01]  /*1d00*/  IMAD.MOV.U32 R89, RZ, RZ, RZ ;  /* 0x000000ffff597224 */ /* 0x000fe200078e00ff */
[----:B-1----:R-:W-:Y:S06]  /*1d10*/  @P1 BRA `(.L_x_11170) ;  /* 0x0000000000081947 */ /* 0x002fec0003800000 */
[----:B------:R-:W1:Y:S02]  /*1d20*/  SYNCS.PHASECHK.TRANS64.TRYWAIT P1, [R4+URZ+0x19c30], R3 ;  /* 0x019c3003040075a7 */ /* 0x000e64000802017f */
[----:B-1----:R-:W-:Y:S05]  /*1d30*/  @!P1 BRA `(.L_x_11171) ;  /* 0x000000d800389947 */ /* 0x002fea0003800000 */
.L_x_11170:
[----:B------:R-:W-:Y:S05]  /*1d40*/  WARPSYNC.ALL ;  /* 0x0000000000007948 */ /* 0x000fea0003800000 */
[----:B------:R-:W-:Y:S01]  /*1d50*/  UIADD3 UR54, UR54, 0x13800, URZ ;  /* 0x0001380036367890 */ /* 0x000fe2000fffe03f */
[----:B------:R-:W-:Y:S01]  /*1d60*/  WARPGROUP.ARRIVE ;  /* 0x00000000000079c5 */ /* 0x000fe20000000000 */
[----:B------:R-:W-:Y:S02]  /*1d70*/  ULOP3.LUT UR12, UR55, 0x10000, URZ, 0xfc, !UPT ;  /* 0x00010000370c7892 */ /* 0x000fe4000f8efc3f */
[----:B------:R-:W-:Y:S01]  /*1d80*/  USHF.R.U32.HI UR54, URZ, 0x4, UR54 ;  /* 0x000000043f367899 */ /* 0x000fe20008011636 */
[----:B------:R-:W-:Y:S01]  /*1d90*/  UMOV UR13, 0xc0000010 ;  /* 0xc0000010000d7882 */ /* 0x000fe20000000000 */
[----:B------:R-:W-:-:S02]  /*1da0*/  UMOV UR15, 0xc0000010 ;  /* 0xc0000010000f7882 */ /* 0x000fc40000000000 */
[----:B------:R-:W-:Y:S02]  /*1db0*/  ULOP3.LUT UR16, UR54, 0x3fff, URZ, 0xc0, !UPT ;  /* 0x00003fff36107892 */ /* 0x000fe4000f8ec03f */
[----:B------:R-:W-:Y:S02]  /*1dc0*/  UIADD3 UR4, UR12, 0x180, URZ ;  /* 0x000001800c047890 */ /* 0x000fe4000fffe03f */
[----:B------:R-:W-:Y:S01]  /*1dd0*/  ULOP3.LUT UR16, UR16, 0x10000, URZ, 0xfc, !UPT ;  /* 0x0001000010107892 */ /* 0x000fe2000f8efc3f */
[----:B------:R-:W-:Y:S01]  /*1de0*/  UMOV UR5, 0xc0000010 ;  /* 0xc000001000057882 */ /* 0x000fe20000000000 */
[----:B------:R-:W-:Y:S02]  /*1df0*/  UMOV UR7, 0xc0000010 ;  /* 0xc000001000077882 */ /* 0x000fe40000000000 */
[----:B------:R-:W-:Y:S02]  /*1e00*/  UIMAD UR14, UR37, 0x300, UR16 ;  /* 0x00000300250e78a4 */ /* 0x000fe4000f8e0210 */
[----:B------:R-:W-:-:S02]  /*1e10*/  UIADD3 UR8, UR12, 0x300, URZ ;  /* 0x000003000c087890 */ /* 0x000fc4000fffe03f */
[----:B------:R-:W-:Y:S02]  /*1e20*/  UIADD3 UR6, UR14, 0x100, URZ ;  /* 0x000001000e067890 */ /* 0x000fe4000fffe03f */
[----:B------:R-:W-:Y:S01]  /*1e30*/  UIADD3 UR10, UR14, 0x200, URZ ;  /* 0x000002000e0a7890 */ /* 0x000fe2000fffe03f */
[----:B------:R-:W-:Y:S02]  /*1e40*/  UMOV UR9, 0xc0000010 ;  /* 0xc000001000097882 */ /* 0x000fe40000000000 */
[----:B------:R-:W-:Y:S01]  /*1e50*/  QGMMA.64x128x32.F32.E4M3.E4M3 R24, gdesc[UR12], RZ, !UPT, gsb0 ;  /* 0x01e000000c1879f3 */ /* 0x000fe2000c0008ff */
[----:B------:R-:W-:Y:S02]  /*1e60*/  UMOV UR11, 0xc0000010 ;  /* 0xc0000010000b7882 */ /* 0x000fe40000000000 */
        /* <DEDUP_REMOVED lines=9> */
.L_x_11172:
[----:B------:R-:W2:Y:S01]  /*1f00*/  LDL R6, [R1+0x4] ;  /* 0x0000040001067983 */ /* 0x000ea20000100800 */
[----:B01----:R-:W-:Y:S01]  /*1f10*/  IMAD.U32 R3, RZ, RZ, UR53 ;  /* 0x00000035ff037e24 */ /* 0x003fe2000f8e00ff */
[----:B------:R-:W-:Y:S01]  /*1f20*/  P2R R5, PR, RZ, 0x1 ;  /* 0x00000001ff057803 */ /* 0x000fe20000000000 */
[----:B------:R-:W-:Y:S01]  /*1f30*/  IMAD.U32 R0, RZ, RZ, UR52 ;  /* 0x00000034ff007e24 */ /* 0x000fe2000f8e00ff */
[----:B------:R-:W-:Y:S01]  /*1f40*/  R2UR UR6, R4 ;  /* 0x00000000040672ca */ /* 0x000fe200000e0000 */
[----:B------:R-:W-:Y:S01]  /*1f50*/  IMAD.U32 R9, RZ, RZ, UR46 ;  /* 0x0000002eff097e24 */ /* 0x000fe2000f8e00ff */
[----:B------:R-:W-:Y:S01]  /*1f60*/  UIADD3 UR17, UR52, -0x2, URZ ;  /* 0xfffffffe34117890 */ /* 0x000fe2000fffe03f */
[--C-:B------:R-:W-:Y:S02]  /*1f70*/  IMAD.MOV.U32 R88, RZ, RZ, R89.reuse ;  /* 0x000000ffff587224 */ /* 0x100fe400078e0059 */
[--C-:B------:R-:W-:Y:S01]  /*1f80*/  IMAD.MOV.U32 R90, RZ, RZ, R89.reuse ;  /* 0x000000ffff5a7224 */ /* 0x100fe200078e0059 */
[----:B------:R-:W-:Y:S01]  /*1f90*/  UISETP.GE.AND UP0, UPT, UR17, UR45, UPT ;  /* 0x0000002d1100728c */ /* 0x000fe2000bf06270 */
[----:B------:R-:W-:-:S02]  /*1fa0*/  IMAD.MOV.U32 R92, RZ, RZ, R89 ;  /* 0x000000ffff5c7224 */ /* 0x000fc400078e0059 */
[--C-:B------:R-:W-:Y:S02]  /*1fb0*/  IMAD.MOV.U32 R95, RZ, RZ, R89.reuse ;  /* 0x000000ffff5f7224 */ /* 0x100fe400078e0059 */
[--C-:B------:R-:W-:Y:S02]  /*1fc0*/  IMAD.MOV.U32 R94, RZ, RZ, R89.reuse ;  /* 0x000000ffff5e7224 */ /* 0x100fe400078e0059 */
[----:B------:R-:W-:Y:S01]  /*1fd0*/  UIADD3 UR6, UR6, 0x19c40, URZ ;  /* 0x00019c4006067890 */ /* 0x000fe2000fffe03f */
[--C-:B------:R-:W-:Y:S02]  /*1fe0*/  IMAD.MOV.U32 R97, RZ, RZ, R89.reuse ;  /* 0x000000ffff617224 */ /* 0x100fe400078e0059 */
[--C-:B------:R-:W-:Y:S01]  /*1ff0*/  IMAD.MOV.U32 R96, RZ, RZ, R89.reuse ;  /* 0x000000ffff607224 */ /* 0x100fe200078e0059 */
[----:B------:R-:W-:Y:S01]  /*2000*/  UPRMT UR6, UR49, 0x654, UR6 ;  /* 0x0000065431067896 */ /* 0x000fe20008000006 */
[--C-:B------:R-:W-:Y:S02]  /*2010*/  IMAD.MOV.U32 R99, RZ, RZ, R89.reuse ;  /* 0x000000ffff637224 */ /* 0x100fe400078e0059 */
[----:B------:R-:W-:-:S02]  /*2020*/  IMAD.MOV.U32 R98, RZ, RZ, R89 ;  /* 0x000000ffff627224 */ /* 0x000fc400078e0059 */
[--C-:B------:R-:W-:Y:S02]  /*2030*/  IMAD.MOV.U32 R101, RZ, RZ, R89.reuse ;  /* 0x000000ffff657224 */ /* 0x100fe400078e0059 */
[--C-:B------:R-:W-:Y:S02]  /*2040*/  IMAD.MOV.U32 R100, RZ, RZ, R89.reuse ;  /* 0x000000ffff647224 */ /* 0x100fe400078e0059 */
[----:B------:R-:W-:Y:S01]  /*2050*/  SYNCS.ARRIVE.TRANS64.RED.A1T0 RZ, [UR6], RZ ;  /* 0x000000ffffff79a7 */ /* 0x000fe20008100406 */
        /* <DEDUP_REMOVED lines=33> */
[----:B------:R-:W-:Y:S01]  /*2270*/  IMAD.MOV.U32 R134, RZ, RZ, R89 ;  /* 0x000000ffff867224 */ /* 0x000fe200078e0059 */
        /* <DEDUP_REMOVED lines=121> */
[----:B------:R-:W-:Y:S01]  /*2a10*/  P2R R11, PR, RZ, 0x2 ;  /* 0x00000002ff0b7803 */ /* 0x000fe20000000000 */
[----:B------:R-:W0:Y:S01]  /*2a20*/  SHFL.BFLY PT, R7, R6, 0x2, 0x1f ;  /* 0x0c401f0006077f89 */ /* 0x000e2200000e0000 */
[----:B------:R-:W-:-:S02]  /*2a30*/  ISETP.GT.AND P2, PT, R3, 0x58, PT ;  /* 0x000000580300780c */ /* 0x000fc40003f44270 */
[C---:B------:R-:W-:Y:S02]  /*2a40*/  ISETP.GT.AND P1, PT, R3.reuse, 0x59, PT ;  /* 0x000000590300780c */ /* 0x040fe40003f24270 */
[----:B------:R-:W-:Y:S02]  /*2a50*/  ISETP.GT.AND P0, PT, R3, 0x60, PT ;  /* 0x000000600300780c */ /* 0x000fe40003f04270 */
[----:B------:R-:W-:Y:S02]  /*2a60*/  FMNMX.FTZ R3, R26, R27, !PT ;  /* 0x0000001b1a037209 */ /* 0x000fe40007810000 */
[----:B------:R-:W-:Y:S02]  /*2a70*/  FSEL R70, R70, -INF , P2 ;  /* 0xff80000046467808 */ /* 0x000fe40001000000 */
[----:B------:R-:W-:Y:S02]  /*2a80*/  ISETP.NE.AND P2, PT, R10, RZ, PT ;  /* 0x000000ff0a00720c */ /* 0x000fe40003f45270 */
[----:B------:R-:W-:-:S02]  /*2a90*/  FMNMX.FTZ R10, R30, R3, !PT ;  /* 0x000000031e0a7209 */ /* 0x000fc40007810000 */
[----:B------:R-:W-:Y:S02]  /*2aa0*/  FSEL R74, R74, -INF , P0 ;  /* 0xff8000004a4a7808 */ /* 0x000fe40000000000 */
[----:B------:R-:W-:Y:S02]  /*2ab0*/  FMNMX.FTZ R3, R31, R10, !PT ;  /* 0x0000000a1f037209 */ /* 0x000fe40007810000 */
[----:B------:R-:W-:Y:S02]  /*2ac0*/  ISETP.NE.AND P0, PT, R12, RZ, PT ;  /* 0x000000ff0c00720c */ /* 0x000fe40003f05270 */
[----:B------:R-:W-:Y:S02]  /*2ad0*/  FMNMX.FTZ R10, R34, R3, !PT ;  /* 0x00000003220a7209 */ /* 0x000fe40007810000 */
[----:B------:R-:W-:Y:S02]  /*2ae0*/  P2R R8, PR, RZ, 0x8 ;  /* 0x00000008ff087803 */ /* 0x000fe40000000000 */
[----:B0-----:R-:W-:-:S02]  /*2af0*/  FMNMX.FTZ R7, R6, R7, !PT ;  /* 0x0000000706077209 */ /* 0x001fc40007810000 */
[----:B------:R-:W-:Y:S02]  /*2b00*/  FMNMX.FTZ R3, R35, R10, !PT ;  /* 0x0000000a23037209 */ /* 0x000fe40007810000 */
[----:B------:R-:W-:Y:S01]  /*2b10*/  FSEL R75, R75, -INF , P0 ;  /* 0xff8000004b4b7808 */ /* 0x000fe20000000000 */
[----:B------:R-:W0:Y:S01]  /*2b20*/  SHFL.BFLY PT, R0, R7, 0x1, 0x1f ;  /* 0x0c201f0007007f89 */ /* 0x000e2200000e0000 */
[----:B------:R-:W-:Y:S02]  /*2b30*/  FMNMX.FTZ R12, R38, R3, !PT ;  /* 0x00000003260c7209 */ /* 0x000fe40007810000 */
[----:B------:R-:W-:Y:S02]  /*2b40*/  ISETP.NE.AND P0, PT, R5, RZ, PT ;  /* 0x000000ff0500720c */ /* 0x000fe40003f05270 */
[----:B------:R-:W-:Y:S02]  /*2b50*/  FMNMX.FTZ R3, R39, R12, !PT ;  /* 0x0000000c27037209 */ /* 0x000fe40007810000 */
[----:B------:R-:W-:-:S02]  /*2b60*/  FSEL R71, R71, -INF , P1 ;  /* 0xff80000047477808 */ /* 0x000fc40000800000 */
[----:B------:R-:W-:Y:S02]  /*2b70*/  FMNMX.FTZ R12, R42, R3, !PT ;  /* 0x000000032a0c7209 */ /* 0x000fe40007810000 */
[----:B------:R-:W-:Y:S02]  /*2b80*/  ISETP.NE.AND P1, PT, R11, RZ, PT ;  /* 0x000000ff0b00720c */ /* 0x000fe40003f25270 */
[----:B------:R-:W-:Y:S02]  /*2b90*/  FMNMX.FTZ R3, R43, R12, !PT ;  /* 0x0000000c2b037209 */ /* 0x000fe40007810000 */
[----:B------:R-:W-:Y:S02]  /*2ba0*/  FSEL R78, R78, -INF , P1 ;  /* 0xff8000004e4e7808 */ /* 0x000fe40000800000 */
[----:B------:R-:W-:Y:S02]  /*2bb0*/  FMNMX.FTZ R14, R46, R3, !PT ;  /* 0x000000032e0e7209 */ /* 0x000fe40007810000 */
[----:B------:R-:W-:-:S02]  /*2bc0*/  FSEL R79, R79, -INF , P2 ;  /* 0xff8000004f4f7808 */ /* 0x000fc40001000000 */
[----:B------:R-:W-:Y:S02]  /*2bd0*/  FMNMX.FTZ R3, R47, R14, !PT ;  /* 0x0000000e2f037209 */ /* 0x000fe40007810000 */
[----:B------:R-:W-:Y:S02]  /*2be0*/  FSEL R83, R83, -INF , P4 ;  /* 0xff80000053537808 */ /* 0x000fe40002000000 */
[----:B0-----:R-:W-:Y:S02]  /*2bf0*/  FMNMX.FTZ R0, R7, R0, !PT ;  /* 0x0000000007007209 */ /* 0x001fe40007810000 */
[----:B------:R-:W-:Y:S02]  /*2c00*/  FMNMX.FTZ R14, R50, R3, !PT ;  /* 0x00000003320e7209 */ /* 0x000fe40007810000 */
[C---:B------:R-:W-:Y:S01]  /*2c10*/  FSETP.NEU.FTZ.AND P3, PT, R0.reuse, -INF , PT ;  /* 0xff8000000000780b */ /* 0x040fe20003f7d000 */
[----:B------:R-:W-:-:S01]  /*2c20*/  FFMA.FTZ R76, R0, R9, -8 ;  /* 0xc1000000004c7423 */ /* 0x000fc20000010009 */
[----:B------:R-:W-:-:S02]  /*2c30*/  FMNMX.FTZ R3, R51, R14, !PT ;  /* 0x0000000e33037209 */ /* 0x000fc40007810000 */
[----:B------:R-:W-:Y:S02]  /*2c40*/  FSEL R86, R86, -INF , P5 ;  /* 0xff80000056567808 */ /* 0x000fe40002800000 */
        /* <DEDUP_REMOVED lines=16> */
[--C-:B------:R-:W-:Y:S01]  /*2d50*/  FFMA.FTZ R10, R33, UR46, -R76.reuse ;  /* 0x0000002e210a7c23 */ /* 0x100fe2000801084c */
[----:B------:R-:W-:-:S01]  /*2d60*/  FFMA.FTZ R33, R60, UR46, -R76 ;  /* 0x0000002e3c217c23 */ /* 0x000fc2000801084c */
[----:B------:R-:W-:Y:S01]  /*2d70*/  FMNMX.FTZ R3, R63, R24, !PT ;  /* 0x000000183f037209 */ /* 0x000fe20007810000 */
[----:B------:R-:W-:-:S02]  /*2d80*/  IMAD.U32 R60, RZ, RZ, UR46 ;  /* 0x0000002eff3c7e24 */ /* 0x000fc4000f8e00ff */
[--C-:B------:R-:W-:Y:S01]  /*2d90*/  FFMA.FTZ R13, R40, UR46, -R76.reuse ;  /* 0x0000002e280d7c23 */ /* 0x100fe2000801084c */
[----:B------:R-:W-:-:S01]  /*2da0*/  FFMA.FTZ R40, R61, UR46, -R76 ;  /* 0x0000002e3d287c23 */ /* 0x000fc2000801084c */
[----:B------:R-:W-:Y:S01]  /*2db0*/  FMNMX.FTZ R24, R66, R3, !PT ;  /* 0x0000000342187209 */ /* 0x000fe20007810000 */
[----:B------:R-:W-:-:S01]  /*2dc0*/  FFMA.FTZ R6, R25, UR46, -R76 ;  /* 0x0000002e19067c23 */ /* 0x000fc2000801084c */
[----:B------:R-:W-:Y:S01]  /*2dd0*/  MUFU.EX2 R5, R5 ;  /* 0x0000000500057308 */ /* 0x000fe20000000800 */
[----:B------:R-:W-:-:S01]  /*2de0*/  FFMA.FTZ R12, R37, UR46, -R76 ;  /* 0x0000002e250c7c23 */ /* 0x000fc2000801084c */
[----:B------:R-:W-:Y:S01]  /*2df0*/  FMNMX.FTZ R3, R67, R24, !PT ;  /* 0x0000001843037209 */ /* 0x000fe20007810000 */
[----:B------:R-:W-:-:S01]  /*2e00*/  FFMA.FTZ R37, R65, UR46, -R76 ;  /* 0x0000002e41257c23 */ /* 0x000fc2000801084c */
        /* <DEDUP_REMOVED lines=20> */
[----:B------:R-:W0:Y:S01]  /*2f50*/  MUFU.EX2 R8, R8 ;  /* 0x0000000800087308 */ /* 0x000e220000000800 */
[--C-:B------:R-:W-:Y:S01]  /*2f60*/  IMAD.MOV.U32 R91, RZ, RZ, R89.reuse ;  /* 0x000000ffff5b7224 */ /* 0x100fe200078e0059 */
[----:B------:R-:W-:Y:S01]  /*2f70*/  FMNMX.FTZ R3, R79, R32, !PT ;  /* 0x000000204f037209 */ /* 0x000fe20007810000 */
[----:B------:R-:W-:-:S03]  /*2f80*/  IMAD.MOV.U32 R93, RZ, RZ, R89 ;  /* 0x000000ffff5d7224 */ /* 0x000fc600078e0059 */
[----:B------:R-:W-:Y:S02]  /*2f90*/  FMNMX.FTZ R32, R82, R3, !PT ;  /* 0x0000000352207209 */ /* 0x000fe40007810000 */
[----:B------:R-:W-:Y:S02]  /*2fa0*/  MUFU.EX2 R9, R9 ;  /* 0x0000000900097308 */ /* 0x000fe40000000800 */
[----:B------:R-:W-:Y:S01]  /*2fb0*/  FMNMX.FTZ R3, R83, R32, !PT ;  /* 0x0000002053037209 */ /* 0x000fe20007810000 */
[--C-:B------:R-:W-:Y:S01]  /*2fc0*/  FFMA.FTZ R32, R57, UR46, -R76.reuse ;  /* 0x0000002e39207c23 */ /* 0x100fe2000801084c */
[----:B------:R-:W-:-:S02]  /*2fd0*/  FFMA.FTZ R57, R84, UR46, -R76 ;  /* 0x0000002e54397c23 */ /* 0x000fc4000801084c */
[----:B------:R-:W-:Y:S02]  /*2fe0*/  FMNMX.FTZ R36, R86, R3, !PT ;  /* 0x0000000356247209 */ /* 0x000fe40007810000 */
[----:B------:R-:W-:Y:S01]  /*2ff0*/  MUFU.EX2 R10, R10 ;  /* 0x0000000a000a7308 */ /* 0x000fe20000000800 */
[----:B0-----:R-:W-:-:S02]  /*3000*/  F2FP.SATFINITE.E4M3.F32.PACK_AB_MERGE_C R136, R8, R7, RZ ;  /* 0x000000070888723e */ /* 0x001fc400048070ff */
[----:B------:R-:W-:Y:S01]  /*3010*/  FMNMX.FTZ R3, R87, R36, !PT ;  /* 0x0000002457037209 */ /* 0x000fe20007810000 */
[----:B------:R-:W-:-:S01]  /*3020*/  FFMA.FTZ R36, R64, UR46, -R76 ;  /* 0x0000002e40247c23 */ /* 0x000fc2000801084c */
[----:B------:R-:W-:-:S03]  /*3030*/  F2FP.SATFINITE.E4M3.F32.PACK_AB_MERGE_C R136, R6, R5, R136 ;  /* 0x000000050688723e */ /* 0x000fc60004807088 */
[----:B------:R-:W0:Y:S01]  /*3040*/  SHFL.BFLY PT, R44, R3, 0x2, 0x1f ;  /* 0x0c401f00032c7f89 */ /* 0x000e2200000e0000 */
[----:B------:R-:W-:Y:S08]  /*3050*/  MUFU.EX2 R11, R11 ;  /* 0x0000000b000b7308 */ /* 0x000ff00000000800 */
[----:B------:R-:W1:Y:S08]  /*3060*/  MUFU.EX2 R12, R12 ;  /* 0x0000000c000c7308 */ /* 0x000e700000000800 */
[----:B------:R-:W-:Y:S01]  /*3070*/  MUFU.EX2 R13, R13 ;  /* 0x0000000d000d7308 */ /* 0x000fe20000000800 */
[----:B0-----:R-:W-:-:S07]  /*3080*/  FMNMX.FTZ R56, R3, R44, !PT ;  /* 0x0000002c03387209 */ /* 0x001fce0007810000 */
[----:B------:R-:W-:Y:S01]  /*3090*/  MUFU.EX2 R14, R14 ;  /* 0x0000000e000e7308 */ /* 0x000fe20000000800 */
[----:B-1----:R-:W-:Y:S01]  /*30a0*/  F2FP.SATFINITE.E4M3.F32.PACK_AB_MERGE_C R138, R12, R11, RZ ;  /* 0x0000000b0c8a723e */ /* 0x002fe200048070ff */
[----:B------:R-:W0:Y:S03]  /*30b0*/  SHFL.BFLY PT, R3, R56, 0x1, 0x1f ;  /* 0x0c201f0038037f89 */ /* 0x000e2600000e0000 */
[----:B------:R-:W-:-:S03]  /*30c0*/  F2FP.SATFINITE.E4M3.F32.PACK_AB_MERGE_C R138, R10, R9, R138 ;  /* 0x000000090a8a723e */ /* 0x000fc6000480708a */
[----:B------:R1:W-:Y:S08]  /*30d0*/  MUFU.EX2 R44, R69 ;  /* 0x00000045002c7308 */ /* 0x0003f00000000800 */
[----:B------:R-:W-:Y:S08]  /*30e0*/  MUFU.EX2 R20, R20 ;  /* 0x0000001400147308 */ /* 0x000ff00000000800 */
[----:B------:R-:W2:Y:S01]  /*30f0*/  MUFU.EX2 R21, R21 ;  /* 0x0000001500157308 */ /* 0x000ea20000000800 */
[----:B0-----:R-:W-:Y:S01]  /*3100*/  FMNMX.FTZ R3, R56, R3, !PT ;  /* 0x0000000338037209 */ /* 0x001fe20007810000 */
[----:B------:R-:W-:-:S03]  /*3110*/  FFMA.FTZ R56, R81, UR46, -R76 ;  /* 0x0000002e51387c23 */ /* 0x000fc6000801084c */
[C---:B------:R-:W-:Y:S01]  /*3120*/  FSETP.NEU.FTZ.AND P1, PT, R3.reuse, -INF , PT ;  /* 0xff8000000300780b */ /* 0x040fe20003f3d000 */
[----:B------:R-:W-:-:S02]  /*3130*/  FFMA.FTZ R61, R3, R60, -8 ;  /* 0xc1000000033d7423 */ /* 0x000fc4000001003c */
[----:B------:R-:W-:Y:S01]  /*3140*/  MUFU.EX2 R15, R15 ;  /* 0x0000000f000f7308 */ /* 0x000fe20000000800 */
[----:B------:R-:W-:-:S02]  /*3150*/  FFMA.FTZ R60, R85, UR46, -R76 ;  /* 0x0000002e553c7c23 */ /* 0x000fc4000801084c */
        /* <DEDUP_REMOVED lines=19> */
[----:B-1----:R-:W-:-:S01]  /*3290*/  FFMA.FTZ R69, R39, UR46, -R61 ;  /* 0x0000002e27457c23 */ /* 0x002fc2000801083d */
[--C-:B------:R-:W-:Y:S01]  /*32a0*/  FFMA.FTZ R34, R42, UR46, -R61.reuse ;  /* 0x0000002e2a227c23 */ /* 0x100fe2000801083d */
[----:B------:R-:W-:-:S01]  /*32b0*/  FFMA.FTZ R39, R51, UR46, -R61 ;  /* 0x0000002e33277c23 */ /* 0x000fc2000801083d */
[--C-:B------:R-:W-:Y:S01]  /*32c0*/  FFMA.FTZ R42, R58, UR46, -R61.reuse ;  /* 0x0000002e3a2a7c23 */ /* 0x100fe2000801083d */
[----:B------:R-:W-:-:S01]  /*32d0*/  FFMA.FTZ R51, R55, UR46, -R61 ;  /* 0x0000002e37337c23 */ /* 0x000fc2000801083d */
[--C-:B------:R-:W-:Y:S01]  /*32e0*/  FFMA.FTZ R58, R63, UR46, -R61.reuse ;  /* 0x0000002e3f3a7c23 */ /* 0x100fe2000801083d */
[----:B------:R-:W-:-:S01]  /*32f0*/  FFMA.FTZ R55, R62, UR46, -R61 ;  /* 0x0000002e3e377c23 */ /* 0x000fc2000801083d */
[----:B------:R-:W1:Y:S01]  /*3300*/  MUFU.EX2 R64, R64 ;  /* 0x0000004000407308 */ /* 0x000e620000000800 */
[----:B------:R-:W-:-:S01]  /*3310*/  FADD.FTZ R63, R7, R54 ;  /* 0x00000036073f7221 */ /* 0x000fc20000010000 */
[--C-:B------:R-:W-:Y:S01]  /*3320*/  FFMA.FTZ R54, R66, UR46, -R61.reuse ;  /* 0x0000002e42367c23 */ /* 0x100fe2000801083d */
[----:B--2---:R-:W-:Y:S01]  /*3330*/  F2FP.SATFINITE.E4M3.F32.PACK_AB_MERGE_C R140, R21, R20, RZ ;  /* 0x00000014158c723e */ /* 0x004fe200048070ff */
        /* <DEDUP_REMOVED lines=14> */
[----:B------:R-:W-:-:S06]  /*3420*/  F2FP.SATFINITE.E4M3.F32.PACK_AB_MERGE_C R140, R14, R13, R140 ;  /* 0x0000000d0e8c723e */ /* 0x000fcc000480708c */
[----:B------:R-:W1:Y:S01]  /*3430*/  MUFU.EX2 R31, R31 ;  /* 0x0000001f001f7308 */ /* 0x000e620000000800 */
[----:B--2---:R-:W-:-:S01]  /*3440*/  FADD.FTZ R59, R65, R62 ;  /* 0x0000003e413b7221 */ /* 0x004fc20000010000 */
[----:B------:R-:W-:-:S04]  /*3450*/  F2FP.SATFINITE.E4M3.F32.PACK_AB_MERGE_C R137, R65, R64, RZ ;  /* 0x000000404189723e */ /* 0x000fc800048070ff */
[----:B------:R-:W-:Y:S02]  /*3460*/  F2FP.SATFINITE.E4M3.F32.PACK_AB_MERGE_C R137, R27, R26, R137 ;  /* 0x0000001a1b89723e */ /* 0x000fe40004807089 */
[----:B------:R-:W2:Y:S01]  /*3470*/  MUFU.EX2 R68, R68 ;  /* 0x0000004400447308 */ /* 0x000ea20000000800 */
[----:B0-----:R-:W-:-:S01]  /*3480*/  FADD.FTZ R62, R30, R59 ;  /* 0x0000003b1e3e7221 */ /* 0x001fc20000010000 */
[----:B------:R-:W-:Y:S01]  /*3490*/  FFMA.FTZ R59, R67, UR46, -R61 ;  /* 0x0000002e433b7c23 */ /* 0x000fe2000801083d */
[----:B------:R-:W-:-:S05]  /*34a0*/  FADD.FTZ R67, R11, R66 ;  /* 0x000000420b437221 */ /* 0x000fca0000010000 */
[----:B------:R-:W0:Y:S01]  /*34b0*/  MUFU.EX2 R69, R69 ;  /* 0x0000004500457308 */ /* 0x000e220000000800 */
[----:B-1----:R-:W-:-:S01]  /*34c0*/  FADD.FTZ R63, R31, R62 ;  /* 0x0000003e1f3f7221 */ /* 0x002fc20000010000 */
[----:B------:R-:W-:Y:S01]  /*34d0*/  FFMA.FTZ R62, R70, UR46, -R61 ;  /* 0x0000002e463e7c23 */ /* 0x000fe2000801083d */
[----:B------:R-:W-:-:S05]  /*34e0*/  FADD.FTZ R70, R12, R67 ;  /* 0x000000430c467221 */ /* 0x000fca0000010000 */
[----:B------:R-:W1:Y:S01]  /*34f0*/  MUFU.EX2 R34, R34 ;  /* 0x0000002200227308 */ /* 0x000e620000000800 */
[----:B--2---:R-:W-:-:S01]  /*3500*/  FADD.FTZ R66, R68, R63 ;  /* 0x0000003f44427221 */ /* 0x004fc20000010000 */
[----:B------:R-:W-:Y:S01]  /*3510*/  FFMA.FTZ R63, R71, UR46, -R61 ;  /* 0x0000002e473f7c23 */ /* 0x000fe2000801083d */
[----:B------:R-:W-:-:S01]  /*3520*/  FADD.FTZ R71, R13, R70 ;  /* 0x000000460d477221 */ /* 0x000fc20000010000 */
[----:B------:R-:W-:-:S03]  /*3530*/  FFMA.FTZ R61, R87, UR46, -R61 ;  /* 0x0000002e573d7c23 */ /* 0x000fc6000801083d */
[----:B------:R-:W-:Y:S01]  /*3540*/  FADD.FTZ R71, R14, R71 ;  /* 0x000000470e477221 */ /* 0x000fe20000010000 */
[----:B------:R-:W2:Y:S01]  /*3550*/  MUFU.EX2 R35, R35 ;  /* 0x0000002300237308 */ /* 0x000ea20000000800 */
[----:B0-----:R-:W-:-:S01]  /*3560*/  FADD.FTZ R67, R69, R66 ;  /* 0x0000004245437221 */ /* 0x001fc20000010000 */
[----:B------:R-:W-:Y:S01]  /*3570*/  F2FP.SATFINITE.E4M3.F32.PACK_AB_MERGE_C R68, R69, R68, RZ ;  /* 0x000000444544723e */ /* 0x000fe200048070ff */
[----:B------:R-:W-:-:S03]  /*3580*/  FADD.FTZ R70, R20, R71 ;  /* 0x0000004714467221 */ /* 0x000fc60000010000 */
[----:B------:R-:W-:Y:S01]  /*3590*/  F2FP.SATFINITE.E4M3.F32.PACK_AB_MERGE_C R139, R31, R30, R68 ;  /* 0x0000001e1f8b723e */ /* 0x000fe20004807044 */
[----:B------:R-:W-:-:S01]  /*35a0*/  FADD.FTZ R70, R21, R70 ;  /* 0x0000004615467221 */ /* 0x000fc20000010000 */
[----:B------:R-:W0:Y:S01]  /*35b0*/  MUFU.EX2 R43, R43 ;  /* 0x0000002b002b7308 */ /* 0x000e220000000800 */
[----:B-1----:R-:W-:-:S02]  /*35c0*/  FADD.FTZ R66, R34, R67 ;  /* 0x0000004322427221 */ /* 0x002fc40000010000 */
[----:B------:R-:W-:-:S04]  /*35d0*/  FADD.FTZ R71, R15, R70 ;  /* 0x000000460f477221 */ /* 0x000fc80000010000 */
[----:B------:R-:W-:Y:S01]  /*35e0*/  FADD.FTZ R8, R24, R71 ;  /* 0x0000004718087221 */ /* 0x000fe20000010000 */
        /* <DEDUP_REMOVED lines=17> */
[C---:B0-----:R-:W-:Y:S01]  /*3700*/  F2FP.SATFINITE.E4M3.F32.PACK_AB_MERGE_C R142, R28.reuse, R25, RZ ;  /* 0x000000191c8e723e */ /* 0x041fe200048070ff */
[----:B------:R-:W-:-:S03]  /*3710*/  FADD.FTZ R28, R28, R67 ;  /* 0x000000431c1c7221 */ /* 0x000fc60000010000 */
[----:B------:R-:W-:-:S03]  /*3720*/  F2FP.SATFINITE.E4M3.F32.PACK_AB_MERGE_C R142, R24, R15, R142 ;  /* 0x0000000f188e723e */ /* 0x000fc6000480708e */
        /* <DEDUP_REMOVED lines=34> */
[----:B------:R-:W-:-:S03]  /*3950*/  F2FP.SATFINITE.E4M3.F32.PACK_AB_MERGE_C R146, R44, R41, RZ ;  /* 0x000000292c92723e */ /* 0x000fc600048070ff */
[----:B------:R-:W-:Y:S01]  /*3960*/  FADD.FTZ R44, R44, R9 ;  /* 0x000000092c2c7221 */ /* 0x000fe20000010000 */
[----:B------:R-:W-:Y:S02]  /*3970*/  F2FP.SATFINITE.E4M3.F32.PACK_AB_MERGE_C R146, R37, R36, R146 ;  /* 0x000000242592723e */ /* 0x000fe40004807092 */
[----:B------:R-:W-:Y:S01]  /*3980*/  MUFU.EX2 R49, R49 ;  /* 0x0000003100317308 */ /* 0x000fe20000000800 */
[----:B0-----:R-:W-:-:S07]  /*3990*/  FADD.FTZ R6, R62, R5 ;  /* 0x000000053e067221 */ /* 0x001fce0000010000 */
        /* <DEDUP_REMOVED lines=16> */
[----:B-1----:R-:W-:-:S01]  /*3aa0*/  FADD.FTZ R5, R7, R6 ;  /* 0x0000000607057221 */ /* 0x002fc20000010000 */
        /* <DEDUP_REMOVED lines=14> */
[----:B------:R-:W-:Y:S01]  /*3b90*/  MUFU.EX2 R86, R86 ;  /* 0x0000005600567308 */ /* 0x000fe20000000800 */
[C---:B-1----:R-:W-:Y:S01]  /*3ba0*/  F2FP.SATFINITE.E4M3.F32.PACK_AB_MERGE_C R150, R56.reuse, R53, R8 ;  /* 0x000000353896723e */ /* 0x042fe20004807008 */
[----:B------:R-:W-:-:S04]  /*3bb0*/  FADD.FTZ R56, R56, R5 ;  /* 0x0000000538387221 */ /* 0x000fc80000010000 */
[----:B------:R-:W-:Y:S02]  /*3bc0*/  FADD.FTZ R57, R57, R56 ;  /* 0x0000003839397221 */ /* 0x000fe40000010000 */
[----:B------:R-:W1:Y:S01]  /*3bd0*/  MUFU.EX2 R61, R61 ;  /* 0x0000003d003d7308 */ /* 0x000e620000000800 */
[----:B0-----:R-:W-:-:S01]  /*3be0*/  FADD.FTZ R5, R83, R6 ;  /* 0x0000000653057221 */ /* 0x001fc20000010000 */
[----:B------:R-:W-:Y:S01]  /*3bf0*/  FADD.FTZ R4, R60, R57 ;  /* 0x000000393c047221 */ /* 0x000fe20000010000 */
[----:B-1----:R-:W-:Y:S02]  /*3c00*/  F2FP.SATFINITE.E4M3.F32.PACK_AB_MERGE_C R6, R61, R86, RZ ;  /* 0x000000563d06723e */ /* 0x002fe400048070ff */
[----:B------:R-:W-:Y:S02]  /*3c10*/  FADD.FTZ R86, R86, R5 ;  /* 0x0000000556567221 */ /* 0x000fe40000010000 */
[----:B------:R-:W-:Y:S02]  /*3c20*/  F2FP.SATFINITE.E4M3.F32.PACK_AB_MERGE_C R151, R83, R82, R6 ;  /* 0x000000525397723e */ /* 0x000fe40004807006 */
[----:B------:R-:W-:Y:S01]  /*3c30*/  FADD.FTZ R5, R61, R86 ;  /* 0x000000563d057221 */ /* 0x000fe20000010000 */
        /* <DEDUP_REMOVED lines=29> */
.L_x_11184:
[----:B------:R-:W-:-:S04]  /*3e10*/  UISETP.NE.AND UP0, UPT, UR21, 0x1, UPT ;  /* 0x000000011500788c */ /* 0x000fc8000bf05270 */
[----:B------:R-:W-:-:S04]  /*3e20*/  USEL UR36, URZ, 0x1, UP0 ;  /* 0x000000013f247887 */ /* 0x000fc80008000000 */
[----:B------:R-:W-:Y:S01]  /*3e30*/  ULOP3.LUT UR36, UR20, UR36, URZ, 0x3c, !UPT ;  /* 0x0000002414247292 */ /* 0x000fe2000f8e3c3f */
[----:B------:R-:W-:Y:S11]  /*3e40*/  @!P0 BRA `(.L_x_11174) ;  /* 0x0000000000048947 */ /* 0x000ff60003800000 */
[----:B------:R-:W-:Y:S01]  /*3e50*/  BPT.TRAP 0x1 ;  /* 0x000000040000795c */ /* 0x000fe20000300000 */
.L_x_11174:
        /* <DEDUP_REMOVED lines=12> */
.L_x_11175:
[----:B-1----:R-:W-:Y:S05]  /*3f20*/  @P1 BRA `(.L_x_11176) ;  /* 0x0000000000081947 */ /* 0x002fea0003800000 */
[----:B------:R-:W1:Y:S02]  /*3f30*/  SYNCS.PHASECHK.TRANS64.TRYWAIT P1, [UR19+0x19c30], R0 ;  /* 0x019c3000ff0075a7 */ /* 0x000e640008020153 */
[----:B-1----:R-:W-:Y:S05]  /*3f40*/  @!P1 BRA `(.L_x_11177) ;  /* 0x000000b400c89947 */ /* 0x002fea0003800000 */
.L_x_11176:
[----:B------:R-:W-:Y:S01]  /*3f50*/  UIMAD UR14, UR37, 0x300, UR16 ;  /* 0x00000300250e78a4 */ /* 0x000fe2000f8e0210 */
[----:B------:R-:W-:Y:S01]  /*3f60*/  WARPGROUP.ARRIVE ;  /* 0x00000000000079c5 */ /* 0x000fe20000000000 */
[----:B------:R-:W-:Y:S01]  /*3f70*/  UMOV UR15, 0xc0000010 ;  /* 0xc0000010000f7882 */ /* 0x000fe20000000000 */
[----:B------:R-:W-:Y:S01]  /*3f80*/  UMOV UR7, 0xc0000010 ;  /* 0xc000001000077882 */ /* 0x000fe20000000000 */
[----:B------:R-:W-:Y:S02]  /*3f90*/  UIADD3 UR6, UR14, 0x100, URZ ;  /* 0x000001000e067890 */ /* 0x000fe4000fffe03f */
[----:B------:R-:W-:Y:S01]  /*3fa0*/  UIADD3 UR10, UR14, 0x200, URZ ;  /* 0x000002000e0a7890 */ /* 0x000fe2000fffe03f */
[----:B------:R-:W-:Y:S02]  /*3fb0*/  UMOV UR11, 0xc0000010 ;  /* 0xc0000010000b7882 */ /* 0x000fe40000000000 */
[----:B------:R-:W-:Y:S03]  /*3fc0*/  QGMMA.64x128x32.F32.E4M3.E4M3 R24, gdesc[UR12], RZ, !UPT, gsb0 ;  /* 0x01e000000c1879f3 */ /* 0x000fe6000c0008ff */
[----:B------:R-:W-:-:S02]  /*3fd0*/  WARPGROUP.DEPBAR.LE gsb0, 0x0 ;  /* 0x00008000000079c5 */ /* 0x000fc40000010000 */
        /* <DEDUP_REMOVED lines=8> */
.L_x_11178:
[----:B------:R-:W-:Y:S01]  /*4060*/  ULEA UR11, UR21, UR22, 0x3 ;  /* 0x00000016150b7291 */ /* 0x000fe2000f8e183f */
[----:B01----:R-:W-:-:S05]  /*4070*/  IMAD.U32 R0, RZ, RZ, UR20 ;  /* 0x00000014ff007e24 */ /* 0x003fca000f8e00ff */
[----:B------:R-:W-:-:S04]  /*4080*/  SHF.L.U32 R0, R0, 0x1f, RZ ;  /* 0x0000001f00007819 */ /* 0x000fc800000006ff */
[----:B------:R0:W1:Y:S01]  /*4090*/  SYNCS.PHASECHK.TRANS64.TRYWAIT P1, [UR11+0x19c50], R0 ;  /* 0x019c5000ff0075a7 */ /* 0x000062000802014b */
[----:B------:R-:W-:Y:S05]  /*40a0*/  @!P0 BRA `(.L_x_11179) ;  /* 0x0000000000048947 */ /* 0x000fea0003800000 */
[----:B------:R-:W-:Y:S01]  /*40b0*/  BPT.TRAP 0x1 ;  /* 0x000000040000795c */ /* 0x000fe20000300000 */
.L_x_11179:
[----:B-1----:R-:W-:Y:S05]  /*40c0*/  @P1 BRA `(.L_x_11180) ;  /* 0x0000000000081947 */ /* 0x002fea0003800000 */
[----:B------:R-:W1:Y:S02]  /*40d0*/  SYNCS.PHASECHK.TRANS64.TRYWAIT P1, [UR11+0x19c50], R0 ;  /* 0x019c5000ff0075a7 */ /* 0x000e64000802014b */
[----:B-1----:R-:W-:Y:S05]  /*40e0*/  @!P1 BRA `(.L_x_11181) ;  /* 0x000000b400789947 */ /* 0x002fea0003800000 */
.L_x_11180:
        /* <DEDUP_REMOVED lines=23> */
[----:B------:R-:W-:Y:S03]  /*4260*/  QGMMA.64x96x32.F32.E4M3.E4M3 R88, R148, gdesc[UR4], R88, gsb0 ;  /* 0x0160000494587df3 */ /* 0x000fe60008000858 */
[----:B------:R-:W-:Y:S02]  /*4270*/  WARPGROUP.DEPBAR.LE gsb0, 0x0 ;  /* 0x00008000000079c5 */ /* 0x000fe40000010000 */
[----:B------:R-:W-:Y:S05]  /*4280*/  @!P0 BRA `(.L_x_11182) ;  /* 0x0000000000048947 */ /* 0x000fea0003800000 */
[----:B------:R-:W-:Y:S01]  /*4290*/  BPT.TRAP 0x1 ;  /* 0x000000040000795c */ /* 0x000fe20000300000 */
.L_x_11182:
[----:B01----:R-:W-:Y:S01]  /*42a0*/  FMNMX.FTZ R0, R24, R7, !PT ;  /* 0x0000000718007209 */ /* 0x003fe20007810000 */
[----:B------:R-:W-:Y:S01]  /*42b0*/  IMAD.U32 R11, RZ, RZ, UR46 ;  /* 0x0000002eff0b7e24 */ /* 0x000fe2000f8e00ff */
[----:B------:R-:W-:Y:S01]  /*42c0*/  FMNMX.FTZ R8, R26, R6, !PT ;  /* 0x000000061a087209 */ /* 0x000fe20007810000 */
[----:B------:R-:W-:Y:S01]  /*42d0*/  UIADD3 UR19, UR19, 0x19c40, URZ ;  /* 0x00019c4013137890 */ /* 0x000fe2000fffe03f */
[----:B------:R-:W-:-:S03]  /*42e0*/  FMNMX.FTZ R3, R25, R0, !PT ;  /* 0x0000000019037209 */ /* 0x000fc60007810000 */
[----:B------:R-:W-:Y:S01]  /*42f0*/  UPRMT UR19, UR18, 0x654, UR19 ;  /* 0x0000065412137896 */ /* 0x000fe20008000013 */
[----:B------:R-:W-:-:S04]  /*4300*/  FMNMX.FTZ R0, R28, R3, !PT ;  /* 0x000000031c007209 */ /* 0x000fc80007810000 */
[----:B------:R-:W-:-:S04]  /*4310*/  FMNMX.FTZ R3, R29, R0, !PT ;  /* 0x000000001d037209 */ /* 0x000fc80007810000 */
[----:B------:R-:W-:Y:S01]  /*4320*/  FMNMX.FTZ R0, R32, R3, !PT ;  /* 0x0000000320007209 */ /* 0x000fe20007810000 */
[----:B------:R-:W-:Y:S03]  /*4330*/  SYNCS.ARRIVE.TRANS64.RED.A1T0 RZ, [UR19], RZ ;  /* 0x000000ffffff79a7 */ /* 0x000fe60008100413 */
        /* <DEDUP_REMOVED lines=34> */
[----:B------:R-:W-:Y:S01]  /*4560*/  FMUL.FTZ R7, R7, UR46 ;  /* 0x0000002e07077c20 */ /* 0x000fe20008410000 */
        /* <DEDUP_REMOVED lines=31> */
[----:B0-----:R-:W-:Y:S01]  /*4760*/  FMNMX.FTZ R10, R9, R8, !PT ;  /* 0x00000008090a7209 */ /* 0x001fe20007810000 */
[----:B------:R-:W-:-:S04]  /*4770*/  FFMA.FTZ R8, R0, R11, -8 ;  /* 0xc100000000087423 */ /* 0x000fc8000001000b */
[----:B------:R-:W0:Y:S01]  /*4780*/  SHFL.BFLY PT, R3, R10, 0x1, 0x1f ;  /* 0x0c201f000a037f89 */ /* 0x000e2200000e0000 */
[----:B------:R-:W-:-:S01]  /*4790*/  FFMA.FTZ R24, R24, UR46, -R8 ;  /* 0x0000002e18187c23 */ /* 0x000fc20008010808 */
[--C-:B------:R-:W-:Y:S01]  /*47a0*/  FFMA.FTZ R25, R25, UR46, -R8.reuse ;  /* 0x0000002e19197c23 */ /* 0x100fe20008010808 */
[----:B------:R-:W-:-:S01]  /*47b0*/  FFMA.FTZ R28, R28, UR46, -R8 ;  /* 0x0000002e1c1c7c23 */ /* 0x000fc20008010808 */
[--C-:B------:R-:W-:Y:S01]  /*47c0*/  FFMA.FTZ R29, R29, UR46, -R8.reuse ;  /* 0x0000002e1d1d7c23 */ /* 0x100fe20008010808 */
[----:B------:R-:W-:-:S01]  /*47d0*/  FFMA.FTZ R32, R32, UR46, -R8 ;  /* 0x0000002e20207c23 */ /* 0x000fc20008010808 */
[--C-:B------:R-:W-:Y:S01]  /*47e0*/  FFMA.FTZ R33, R33, UR46, -R8.reuse ;  /* 0x0000002e21217c23 */ /* 0x100fe20008010808 */
        /* <DEDUP_REMOVED lines=17> */
[----:B0-----:R-:W-:Y:S01]  /*4900*/  FMNMX.FTZ R3, R10, R3, !PT ;  /* 0x000000030a037209 */ /* 0x001fe20007810000 */
[----:B------:R-:W-:-:S02]  /*4910*/  IMAD.U32 R10, RZ, RZ, UR46 ;  /* 0x0000002eff0a7e24 */ /* 0x000fc4000f8e00ff */
[----:B-1----:R-:W-:-:S01]  /*4920*/  FFMA.FTZ R4, R7, R4, R24 ;  /* 0x0000000407047223 */ /* 0x002fc20000010018 */
[--C-:B------:R-:W-:Y:S01]  /*4930*/  FFMA.FTZ R64, R64, UR46, -R8.reuse ;  /* 0x0000002e40407c23 */ /* 0x100fe20008010808 */
[----:B------:R-:W-:-:S01]  /*4940*/  FFMA.FTZ R65, R65, UR46, -R8 ;  /* 0x0000002e41417c23 */ /* 0x000fc20008010808 */
[C---:B------:R-:W-:Y:S01]  /*4950*/  FADD.FTZ R6, -R3.reuse, R6 ;  /* 0x0000000603067221 */ /* 0x040fe20000010100 */
[----:B------:R-:W-:-:S01]  /*4960*/  FFMA.FTZ R9, R3, R10, -8 ;  /* 0xc100000003097423 */ /* 0x000fc2000001000a */
[----:B------:R-:W-:Y:S01]  /*4970*/  MUFU.EX2 R29, R29 ;  /* 0x0000001d001d7308 */ /* 0x000fe20000000800 */
[----:B------:R-:W-:-:S01]  /*4980*/  FFMA.FTZ R68, R68, UR46, -R8 ;  /* 0x0000002e44447c23 */ /* 0x000fc20008010808 */
        /* <DEDUP_REMOVED lines=18> */
[----:B------:R-:W-:Y:S01]  /*4ab0*/  FFMA.FTZ R8, R85, UR46, -R8 ;  /* 0x0000002e55087c23 */ /* 0x000fe20008010808 */
[----:B--2---:R-:W-:-:S01]  /*4ac0*/  FADD.FTZ R15, R25, R4 ;  /* 0x00000004190f7221 */ /* 0x004fc20000010000 */
[--C-:B------:R-:W-:Y:S01]  /*4ad0*/  FFMA.FTZ R39, R39, UR46, -R9.reuse ;  /* 0x0000002e27277c23 */ /* 0x100fe20008010809 */
[----:B------:R-:W-:-:S01]  /*4ae0*/  FFMA.FTZ R42, R42, UR46, -R9 ;  /* 0x0000002e2a2a7c23 */ /* 0x000fc20008010809 */
[----:B------:R-:W1:Y:S01]  /*4af0*/  MUFU.EX2 R10, R27 ;  /* 0x0000001b000a7308 */ /* 0x000e620000000800 */
[----:B---3--:R-:W-:-:S01]  /*4b00*/  FADD.FTZ R4, R28, R15 ;  /* 0x0000000f1c047221 */ /* 0x008fc20000010000 */
        /* <DEDUP_REMOVED lines=27> */
[----:B------:R-:W-:-:S03]  /*4cc0*/  FFMA.FTZ R9, R87, UR46, -R9 ;  /* 0x0000002e57097c23 */ /* 0x000fc60008010809 */
[----:B------:R-:W3:Y:S08]  /*4cd0*/  MUFU.EX2 R34, R34 ;  /* 0x0000002200227308 */ /* 0x000ef00000000800 */
[----:B------:R-:W4:Y:S08]  /*4ce0*/  MUFU.EX2 R33, R33 ;  /* 0x0000002100217308 */ /* 0x000f300000000800 */
[----:B------:R-:W5:Y:S08]  /*4cf0*/  MUFU.EX2 R35, R35 ;  /* 0x0000002300237308 */ /* 0x000f700000000800 */
[----:B------:R-:W5:Y:S08]  /*4d00*/  MUFU.EX2 R36, R36 ;  /* 0x0000002400247308 */ /* 0x000f700000000800 */
[----:B------:R2:W-:Y:S08]  /*4d10*/  MUFU.EX2 R11, R8 ;  /* 0x00000008000b7308 */ /* 0x0005f00000000800 */
[----:B------:R-:W5:Y:S01]  /*4d20*/  MUFU.EX2 R38, R38 ;  /* 0x0000002600267308 */ /* 0x000f620000000800 */
[----:B--2---:R-:W-:-:S01]  /*4d30*/  FADD.FTZ R8, R30, R5 ;  /* 0x000000051e087221 */ /* 0x004fc20000010000 */
[----:B------:R-:W-:-:S03]  /*4d40*/  FADD.FTZ R5, R29, R4 ;  /* 0x000000041d057221 */ /* 0x000fc60000010000 */
[----:B0-----:R-:W-:Y:S01]  /*4d50*/  FADD.FTZ R15, R31, R8 ;  /* 0x000000081f0f7221 */ /* 0x001fe20000010000 */
[----:B-1----:R-:W-:-:S02]  /*4d60*/  FADD.FTZ R4, R32, R5 ;  /* 0x0000000520047221 */ /* 0x002fc40000010000 */
[----:B------:R-:W0:Y:S01]  /*4d70*/  MUFU.EX2 R37, R37 ;  /* 0x0000002500257308 */ /* 0x000e220000000800 */
[----:B---3--:R-:W-:-:S01]  /*4d80*/  FADD.FTZ R8, R34, R15 ;  /* 0x0000000f22087221 */ /* 0x008fc20000010000 */
[----:B----4-:R-:W-:-:S03]  /*4d90*/  FADD.FTZ R5, R33, R4 ;  /* 0x0000000421057221 */ /* 0x010fc60000010000 */
[----:B-----5:R-:W-:Y:S01]  /*4da0*/  FADD.FTZ R15, R35, R8 ;  /* 0x00000008230f7221 */ /* 0x020fe20000010000 */
[----:B------:R-:W-:-:S02]  /*4db0*/  FADD.FTZ R4, R36, R5 ;  /* 0x0000000524047221 */ /* 0x000fc40000010000 */
[----:B------:R-:W1:Y:S01]  /*4dc0*/  MUFU.EX2 R39, R39 ;  /* 0x0000002700277308 */ /* 0x000e620000000800 */
[----:B------:R-:W-:-:S07]  /*4dd0*/  FADD.FTZ R8, R38, R15 ;  /* 0x0000000f26087221 */ /* 0x000fce0000010000 */
        /* <DEDUP_REMOVED lines=94> */
[----:B------:R-:W-:Y:S01]  /*53c0*/  FADD.FTZ R4, R11, R4 ;  /* 0x000000040b047221 */ /* 0x000fe20000010000 */
[----:B--2---:R-:W-:-:S04]  /*53d0*/  FADD.FTZ R8, R86, R15 ;  /* 0x0000000f56087221 */ /* 0x004fc80000010000 */
[----:B0-----:R-:W-:Y:S01]  /*53e0*/  FADD.FTZ R5, R9, R8 ;  /* 0x0000000809057221 */ /* 0x001fe20000010000 */
[----:B------:R-:W-:Y:S06]  /*53f0*/  @!P0 BRA `(.L_x_11183) ;  /* 0x0000000000048947 */ /* 0x000fec0003800000 */
[----:B------:R-:W-:Y:S01]  /*5400*/  BPT.TRAP 0x1 ;  /* 0x000000040000795c */ /* 0x000fe20000300000 */
.L_x_11183:
        /* <DEDUP_REMOVED lines=10> */
[----:B------:R-:W-:Y:S01]  /*54b0*/  UMOV UR21, UR37 ;  /* 0x0000002500157c82 */ /* 0x000fe20008000000 */
        /* <DEDUP_REMOVED lines=80> */
.L_x_11173:
[----:B------:R-:W-:Y:S06]  /*59c0*/  BAR.ARV 0x8, 0x200 ;  /* 0x0208000000007b1d */ /* 0x000fec0000002000 */
[----:B------:R-:W-:Y:S05]  /*59d0*/  @!P0 BRA `(.L_x_11185) ;  /* 0x0000000000048947 */ /* 0x000fea0003800000 */
[----:B------:R-:W-:Y:S01]  /*59e0*/  BPT.TRAP 0x1 ;  /* 0x000000040000795c */ /* 0x000fe20000300000 */
.L_x_11185:
        /* <DEDUP_REMOVED lines=9> */
.L_x_11186:
[----:B-1----:R-:W-:Y:S05]  /*5a80*/  @P1 BRA `(.L_x_11187) ;  /* 0x0000000000081947 */ /* 0x002fea0003800000 */
[----:B------:R-:W1:Y:S02]  /*5a90*/  SYNCS.PHASECHK.TRANS64.TRYWAIT P1, [UR5+0x19c50], R6 ;  /* 0x019c5006ff0075a7 */ /* 0x000e640008020145 */
[----:B-1----:R-:W-:Y:S05]  /*5aa0*/  @!P1 BRA `(.L_x_11188) ;  /* 0x0000009c00209947 */ /* 0x002fea0003800000 */
.L_x_11187:
[----:B------:R-:W-:Y:S01]  /*5ab0*/  UIADD3 UR4, UR4, 0x3000, URZ ;  /* 0x0000300004047890 */ /* 0x000fe2000fffe03f */
[----:B------:R-:W-:Y:S01]  /*5ac0*/  WARPGROUP.ARRIVE ;  /* 0x00000000000079c5 */ /* 0x000fe20000000000 */
[----:B------:R-:W-:Y:S01]  /*5ad0*/  ULDC.64 UR10, c[0x0][0x9a0] ;  /* 0x00026800000a7ab9 */ /* 0x000fe20000000a00 */
[----:B------:R-:W-:Y:S01]  /*5ae0*/  UMOV UR7, 0x40000040 ;  /* 0x4000004000077882 */ /* 0x000fe20000000000 */
[----:B------:R-:W-:Y:S01]  /*5af0*/  USHF.R.U32.HI UR4, URZ, 0x4, UR4 ;  /* 0x000000043f047899 */ /* 0x000fe20008011604 */
[----:B------:R-:W-:-:S03]  /*5b00*/  ISETP.NE.U32.AND P1, PT, RZ, UR10, PT ;  /* 0x0000000aff007c0c */ /* 0x000fc6000bf25070 */
[----:B------:R-:W-:Y:S01]  /*5b10*/  ULOP3.LUT UR4, UR4, 0x3fff, URZ, 0xc0, !UPT ;  /* 0x00003fff04047892 */ /* 0x000fe2000f8ec03f */
[----:B------:R-:W-:-:S03]  /*5b20*/  ISETP.NE.AND.EX P1, PT, RZ, UR11, PT, P1 ;  /* 0x0000000bff007c0c */ /* 0x000fc6000bf25310 */
[----:B------:R-:W-:-:S04]  /*5b30*/  ULOP3.LUT UR4, UR4, 0x10000, URZ, 0xfc, !UPT ;  /* 0x0001000004047892 */ /* 0x000fc8000f8efc3f */
[----:B------:R-:W-:-:S06]  /*5b40*/  UIMAD UR4, UR37, 0x300, UR4 ;  /* 0x00000300250478a4 */ /* 0x000fcc000f8e0204 */
[----:B------:R-:W2:Y:S01]  /*5b50*/  @P1 LDC.64 R10, c[0x0][0x9c8] ;  /* 0x00027200ff0a1b82 */ /* 0x000ea20000000a00 */
[----:B------:R-:W-:Y:S02]  /*5b60*/  UMOV UR6, UR4 ;  /* 0x0000000400067c82 */ /* 0x000fe40008000000 */
[----:B------:R-:W-:Y:S05]  /*5b70*/  QGMMA.64x96x32.F32.E4M3.E4M3 R88, R136, gdesc[UR4], R88, gsb0 ;  /* 0x0160000488587df3 */ /* 0x000fea0008000858 */
[----:B01----:R-:W0:Y:S01]  /*5b80*/  @P1 LDC.64 R6, c[0x0][0x9d0] ;  /* 0x00027400ff061b82 */ /* 0x003e220000000a00 */
[----:B--2---:R-:W-:-:S04]  /*5b90*/  @P1 IMAD R8, R10, UR40, RZ ;  /* 0x000000280a081c24 */ /* 0x004fc8000f8e02ff */
[----:B------:R-:W-:Y:S02]  /*5ba0*/  @P1 IMAD R11, R11, UR39, R8 ;  /* 0x000000270b0b1c24 */ /* 0x000fe4000f8e0208 */
[----:B------:R-:W-:-:S04]  /*5bb0*/  @P1 IMAD.WIDE.U32 R8, R10, UR39, RZ ;  /* 0x000000270a081c25 */ /* 0x000fc8000f8e00ff */
[----:B------:R-:W-:Y:S02]  /*5bc0*/  @P1 IMAD.IADD R9, R9, 0x1, R11 ;  /* 0x0000000109091824 */ /* 0x000fe400078e020b */
[----:B0-----:R-:W-:-:S04]  /*5bd0*/  @P1 IMAD.WIDE.U32 R8, R6, UR41, R8 ;  /* 0x0000002906081c25 */ /* 0x001fc8000f8e0008 */
        /* <DEDUP_REMOVED lines=9> */
[----:B------:R-:W-:Y:S01]  /*5c70*/  QGMMA.64x96x32.F32.E4M3.E4M3 R88, R140, gdesc[UR4], R88, gsb0 ;  /* 0x016000048c587df3 */ /* 0x000fe20008000858 */
[----:B------:R-:W-:Y:S01]  /*5c80*/  UIADD3 UR6, UR4, 0x4, URZ ;  /* 0x0000000404067890 */ /* 0x000fe2000fffe03f */
[----:B------:R-:W-:Y:S01]  /*5c90*/  UMOV UR7, 0x40000040 ;  /* 0x4000004000077882 */ /* 0x000fe20000000000 */
        /* <DEDUP_REMOVED lines=8> */
[----:B-1----:R-:W-:-:S01]  /*5d20*/  FADD.FTZ R9, R9, R4 ;  /* 0x0000000409097221 */ /* 0x002fc20000010000 */
[----:B---3--:R-:W-:-:S04]  /*5d30*/  FADD.FTZ R10, R10, R5 ;  /* 0x000000050a0a7221 */ /* 0x008fc80000010000 */
        /* <DEDUP_REMOVED lines=34> */
.L_x_11189:
        /* <DEDUP_REMOVED lines=58> */
.L_x_11165:
        /* <DEDUP_REMOVED lines=15> */
[----:B------:R-:W2:Y:S04]  /*63f0*/  LDL R38, [R1+0x38] ;  /* 0x0000380001267983 */ /* 0x000ea80000100800 */
[----:B------:R-:W3:Y:S01]  /*6400*/  LDL R90, [R1+0x34] ;  /* 0x00003400015a7983 */ /* 0x000ee20000100800 */
[----:B0-----:R-:W-:-:S05]  /*6410*/  IMAD.SHL.U32 R14, R49, 0x4, RZ ;  /* 0x00000004310e7824 */ /* 0x001fca00078e00ff */
[----:B------:R-:W-:Y:S01]  /*6420*/  LOP3.LUT R14, R14, 0xc, RZ, 0xc0, !PT ;  /* 0x0000000c0e0e7812 */ /* 0x000fe200078ec0ff */
[----:B------:R-:W-:Y:S03]  /*6430*/  BAR.SYNC.DEFER_BLOCKING 0x1, 0x180 ;  /* 0x0046000000007b1d */ /* 0x000fe60000010000 */
[----:B------:R-:W-:-:S05]  /*6440*/  IADD3 R14, P0, R14, UR8, RZ ;  /* 0x000000080e0e7c10 */ /* 0x000fca000ff1e0ff */
[----:B------:R-:W-:Y:S01]  /*6450*/  IMAD.X R15, RZ, RZ, UR9, P0 ;  /* 0x00000009ff0f7e24 */ /* 0x000fe200080e06ff */
[----:B------:R-:W-:-:S04]  /*6460*/  ULDC.64 UR8, c[0x0][0xc00] ;  /* 0x0003000000087ab9 */ /* 0x000fc80000000a00 */
[----:B------:R0:W4:Y:S01]  /*6470*/  LDG.E.CONSTANT R14, desc[UR50][R14.64] ;  /* 0x000000320e0e7981 */ /* 0x000122000c1e9900 */
[----:B------:R-:W-:-:S04]  /*6480*/  LOP3.LUT P0, R36, R49, 0x3, RZ, 0xc0, !PT ;  /* 0x0000000331247812 */ /* 0x000fc8000780c0ff */
[----:B------:R-:W-:-:S04]  /*6490*/  ISETP.EQ.OR P0, PT, R36, 0x3, !P0 ;  /* 0x000000032400780c */ /* 0x000fc80004702670 */
[----:B------:R-:W-:Y:S02]  /*64a0*/  SEL R49, R24, R3, P0 ;  /* 0x0000000318317207 */ /* 0x000fe40000000000 */
[----:B------:R-:W-:Y:S02]  /*64b0*/  SEL R24, R3, R24, P0 ;  /* 0x0000001803187207 */ /* 0x000fe40000000000 */
[----:B------:R-:W1:Y:S01]  /*64c0*/  S2R R3, SR_SWINHI ;  /* 0x0000000000037919 */ /* 0x000e620000002f00 */
        /* <DEDUP_REMOVED lines=10> */
[----:B-1----:R-:W-:Y:S02]  /*6570*/  MOV R79, R3 ;  /* 0x00000003004f7202 */ /* 0x002fe40000000f00 */
[----:B------:R-:W-:Y:S02]  /*6580*/  SEL R41, R8, R41, P0 ;  /* 0x0000002908297207 */ /* 0x000fe40000000000 */
[----:B------:R-:W-:Y:S02]  /*6590*/  SEL R83, R102, R103, P0 ;  /* 0x0000006766537207 */ /* 0x000fe40000000000 */
[----:B------:R-:W-:Y:S02]  /*65a0*/  SEL R36, R103, R102, P0 ;  /* 0x0000006667247207 */ /* 0x000fe40000000000 */
[----:B------:R-:W-:Y:S02]  /*65b0*/  SEL R77, R35, R12, P0 ;  /* 0x0000000c234d7207 */ /* 0x000fe40000000000 */
        /* <DEDUP_REMOVED lines=33> */
[----:B------:R-:W-:Y:S01]  /*67d0*/  UIMAD.WIDE UR8, UR39, 0x4, UR8 ;  /* 0x00000004270878a5 */ /* 0x000fe2000f8e0208 */
[----:B--2---:R-:W-:-:S03]  /*67e0*/  IMAD.WIDE R10, R38, 0x2, R78 ;  /* 0x00000002260a7825 */ /* 0x004fc600078e024e */
[C---:B------:R-:W-:Y:S02]  /*67f0*/  LOP3.LUT R3, R10.reuse, 0x180, RZ, 0xc0, !PT ;  /* 0x000001800a037812 */ /* 0x040fe400078ec0ff */
[----:B------:R-:W-:Y:S02]  /*6800*/  IADD3 R6, P5, R10, 0x20, RZ ;  /* 0x000000200a067810 */ /* 0x000fe40007fbe0ff */
[----:B------:R-:W-:Y:S02]  /*6810*/  SHF.R.U64 R3, R3, 0x3, RZ ;  /* 0x0000000303037819 */ /* 0x000fe400000012ff */
[----:B------:R-:W-:Y:S02]  /*6820*/  LOP3.LUT R4, R6, 0x180, RZ, 0xc0, !PT ;  /* 0x0000018006047812 */ /* 0x000fe400078ec0ff */
[C---:B------:R-:W-:Y:S02]  /*6830*/  IADD3 R8, P4, R10.reuse, 0x3000, RZ ;  /* 0x000030000a087810 */ /* 0x040fe40007f9e0ff */
[----:B------:R-:W-:-:S02]  /*6840*/  IADD3 R101, P3, R10, 0x3020, RZ ;  /* 0x000030200a657810 */ /* 0x000fc40007f7e0ff */
[C---:B------:R-:W-:Y:S02]  /*6850*/  IADD3 R103, P2, R10.reuse, 0x6000, RZ ;  /* 0x000060000a677810 */ /* 0x040fe40007f5e0ff */
[----:B------:R-:W-:Y:S02]  /*6860*/  IADD3 R105, P1, R10, 0x6020, RZ ;  /* 0x000060200a697810 */ /* 0x000fe40007f3e0ff */
[----:B------:R-:W-:Y:S02]  /*6870*/  LOP3.LUT R10, R3, R10, RZ, 0x3c, !PT ;  /* 0x0000000a030a7212 */ /* 0x000fe400078e3cff */
[----:B------:R-:W-:Y:S02]  /*6880*/  SHF.R.U64 R3, R4, 0x3, RZ ;  /* 0x0000000304037819 */ /* 0x000fe400000012ff */
[----:B------:R-:W-:Y:S02]  /*6890*/  LOP3.LUT R4, R101, 0x180, RZ, 0xc0, !PT ;  /* 0x0000018065047812 */ /* 0x000fe400078ec0ff */
[----:B------:R-:W-:-:S02]  /*68a0*/  LOP3.LUT R12, R3, R6, RZ, 0x3c, !PT ;  /* 0x00000006030c7212 */ /* 0x000fc400078e3cff */
[----:B------:R-:W-:Y:S02]  /*68b0*/  LOP3.LUT R3, R8, 0x180, RZ, 0xc0, !PT ;  /* 0x0000018008037812 */ /* 0x000fe400078ec0ff */
[----:B------:R-:W-:Y:S02]  /*68c0*/  LOP3.LUT R38, R103, 0x180, RZ, 0xc0, !PT ;  /* 0x0000018067267812 */ /* 0x000fe400078ec0ff */
[----:B------:R-:W-:Y:S02]  /*68d0*/  LOP3.LUT R42, R105, 0x180, RZ, 0xc0, !PT ;  /* 0x00000180692a7812 */ /* 0x000fe400078ec0ff */
[----:B------:R-:W-:Y:S01]  /*68e0*/  SHF.R.U64 R4, R4, 0x3, RZ ;  /* 0x0000000304047819 */ /* 0x000fe200000012ff */
[----:B------:R-:W-:Y:S01]  /*68f0*/  IMAD.X R13, RZ, RZ, R11, P5 ;  /* 0x000000ffff0d7224 */ /* 0x000fe200028e060b */
[----:B------:R-:W-:Y:S02]  /*6900*/  SHF.R.U64 R3, R3, 0x3, RZ ;  /* 0x0000000303037819 */ /* 0x000fe400000012ff */
[----:B------:R-:W-:-:S02]  /*6910*/  SHF.R.U64 R38, R38, 0x3, RZ ;  /* 0x0000000326267819 */ /* 0x000fc400000012ff */
[----:B------:R-:W-:Y:S01]  /*6920*/  SHF.R.U64 R42, R42, 0x3, RZ ;  /* 0x000000032a2a7819 */ /* 0x000fe200000012ff */
[--C-:B------:R-:W-:Y:S01]  /*6930*/  IMAD.X R81, RZ, RZ, R11.reuse, P2 ;  /* 0x000000ffff517224 */ /* 0x100fe200010e060b */
[----:B------:R-:W-:Y:S01]  /*6940*/  LOP3.LUT R6, R4, R101, RZ, 0x3c, !PT ;  /* 0x0000006504067212 */ /* 0x000fe200078e3cff */
[--C-:B------:R-:W-:Y:S01]  /*6950*/  IMAD.X R9, RZ, RZ, R11.reuse, P4 ;  /* 0x000000ffff097224 */ /* 0x100fe200020e060b */
[----:B----4-:R-:W-:Y:S01]  /*6960*/  LOP3.LUT R54, R14, 0x2, RZ, 0x3c, !PT ;  /* 0x000000020e367812 */ /* 0x010fe200078e3cff */
[--C-:B------:R-:W-:Y:S01]  /*6970*/  IMAD.X R7, RZ, RZ, R11.reuse, P3 ;  /* 0x000000ffff077224 */ /* 0x100fe200018e060b */
[----:B------:R-:W-:Y:S01]  /*6980*/  LOP3.LUT R8, R3, R8, RZ, 0x3c, !PT ;  /* 0x0000000803087212 */ /* 0x000fe200078e3cff */
[----:B------:R-:W-:Y:S01]  /*6990*/  IMAD.X R5, RZ, RZ, R11, P1 ;  /* 0x000000ffff057224 */ /* 0x000fe200008e060b */
[----:B------:R-:W-:Y:S01]  /*69a0*/  LOP3.LUT R80, R38, R103, RZ, 0x3c, !PT ;  /* 0x0000006726507212 */ /* 0x000fe200078e3cff */
[----:B------:R-:W-:Y:S01]  /*69b0*/  SHFL.IDX PT, R60, R75, R14, 0x1c1f ;  /* 0x001c1f0e4b3c7589 */ /* 0x000fe200000e0000 */
[----:B------:R-:W-:-:S02]  /*69c0*/  LOP3.LUT R4, R42, R105, RZ, 0x3c, !PT ;  /* 0x000000692a047212 */ /* 0x000fc400078e3cff */
[----:B------:R-:W-:Y:S01]  /*69d0*/  MOV R82, R12 ;  /* 0x0000000c00527202 */ /* 0x000fe20000000f00 */
[----:B------:R-:W-:Y:S01]  /*69e0*/  SHFL.IDX PT, R74, R49, R14, 0x1c1f ;  /* 0x001c1f0e314a7589 */ /* 0x000fe200000e0000 */
[----:B------:R-:W-:-:S03]  /*69f0*/  MOV R80, R80 ;  /* 0x0000005000507202 */ /* 0x000fc60000000f00 */
[----:B------:R-:W-:Y:S01]  /*6a00*/  SHFL.IDX PT, R73, R73, R14, 0x1c1f ;  /* 0x001c1f0e49497589 */ /* 0x000fe200000e0000 */
[----:B------:R-:W-:-:S03]  /*6a10*/  MOV R10, R10 ;  /* 0x0000000a000a7202 */ /* 0x000fc60000000f00 */
[----:B------:R-:W0:Y:S01]  /*6a20*/  SHFL.IDX PT, R75, R24, R54, 0x1c1f ;  /* 0x001c1f36184b7589 */ /* 0x000e2200000e0000 */
[----:B------:R-:W-:-:S03]  /*6a30*/  MOV R3, R8 ;  /* 0x0000000800037202 */ /* 0x000fc60000000f00 */
[----:B------:R-:W1:Y:S01]  /*6a40*/  SHFL.IDX PT, R70, R41, R54, 0x1c1f ;  /* 0x001c1f3629467589 */ /* 0x000e6200000e0000 */
[----:B------:R-:W-:-:S03]  /*6a50*/  MOV R38, R6 ;  /* 0x0000000600267202 */ /* 0x000fc60000000f00 */
[----:B------:R-:W-:Y:S01]  /*6a60*/  SHFL.IDX PT, R12, R59, R14, 0x1c1f ;  /* 0x001c1f0e3b0c7589 */ /* 0x000fe200000e0000 */
[----:B------:R-:W-:-:S03]  /*6a70*/  MOV R81, R4 ;  /* 0x0000000400517202 */ /* 0x000fc60000000f00 */
[----:B------:R-:W-:Y:S04]  /*6a80*/  SHFL.IDX PT, R51, R51, R14, 0x1c1f ;  /* 0x001c1f0e33337589 */ /* 0x000fe800000e0000 */
[----:B------:R-:W-:Y:S04]  /*6a90*/  SHFL.IDX PT, R59, R97, R14, 0x1c1f ;  /* 0x001c1f0e613b7589 */ /* 0x000fe800000e0000 */
[----:B------:R-:W2:Y:S04]  /*6aa0*/  SHFL.IDX PT, R64, R135, R54, 0x1c1f ;  /* 0x001c1f3687407589 */ /* 0x000ea800000e0000 */
[----:B------:R-:W4:Y:S04]  /*6ab0*/  SHFL.IDX PT, R56, R25, R54, 0x1c1f ;  /* 0x001c1f3619387589 */ /* 0x000f2800000e0000 */
        /* <DEDUP_REMOVED lines=25> */
[----:B------:R-:W3:Y:S04]  /*6c50*/  SHFL.IDX PT, R55, R28, R54, 0x1c1f ;  /* 0x001c1f361c377589 */ /* 0x000ee800000e0000 */
[----:B------:R-:W-:Y:S04]  /*6c60*/  SHFL.IDX PT, R14, R33, R54, 0x1c1f ;  /* 0x001c1f36210e7589 */ /* 0x000fe800000e0000 */
[----:B------:R-:W3:Y:S04]  /*6c70*/  SHFL.IDX PT, R24, R45, R54, 0x1c1f ;  /* 0x001c1f362d187589 */ /* 0x000ee800000e0000 */
[----:B------:R2:W3:Y:S04]  /*6c80*/  SHFL.IDX PT, R25, R31, R54, 0x1c1f ;  /* 0x001c1f361f197589 */ /* 0x0004e800000e0000 */
[----:B------:R4:W-:Y:S04]  /*6c90*/  SHFL.IDX PT, R85, R29, R54, 0x1c1f ;  /* 0x001c1f361d557589 */ /* 0x0009e800000e0000 */
[----:B------:R-:W-:Y:S04]  /*6ca0*/  SHFL.IDX PT, R41, R40, R54, 0x1c1f ;  /* 0x001c1f3628297589 */ /* 0x000fe800000e0000 */
[----:B------:R-:W3:Y:S04]  /*6cb0*/  SHFL.IDX PT, R37, R37, R54, 0x1c1f ;  /* 0x001c1f3625257589 */ /* 0x000ee800000e0000 */
[----:B------:R-:W3:Y:S04]  /*6cc0*/  SHFL.IDX PT, R83, R30, R54, 0x1c1f ;  /* 0x001c1f361e537589 */ /* 0x000ee800000e0000 */
[----:B------:R-:W3:Y:S04]  /*6cd0*/  SHFL.IDX PT, R87, R32, R54, 0x1c1f ;  /* 0x001c1f3620577589 */ /* 0x000ee800000e0000 */
[----:B------:R-:W-:Y:S04]  /*6ce0*/  SHFL.IDX PT, R28, R47, R54, 0x1c1f ;  /* 0x001c1f362f1c7589 */ /* 0x000fe800000e0000 */
[----:B------:R-:W3:Y:S04]  /*6cf0*/  SHFL.IDX PT, R30, R46, R54, 0x1c1f ;  /* 0x001c1f362e1e7589 */ /* 0x000ee800000e0000 */
[----:B------:R-:W3:Y:S04]  /*6d00*/  SHFL.IDX PT, R89, R34, R54, 0x1c1f ;  /* 0x001c1f3622597589 */ /* 0x000ee800000e0000 */
[----:B------:R3:W3:Y:S01]  /*6d10*/  SHFL.IDX PT, R88, R48, R54, 0x1c1f ;  /* 0x001c1f3630587589 */ /* 0x0006e200000e0000 */
[----:B0-----:R-:W-:-:S02]  /*6d20*/  SEL R76, R74, R75, P0 ;  /* 0x0000004b4a4c7207 */ /* 0x001fc40000000000 */
[----:B-1----:R-:W-:Y:S02]  /*6d30*/  SEL R72, R73, R70, P0 ;  /* 0x0000004649487207 */ /* 0x002fe40000000000 */
[----:B------:R-:W-:Y:S02]  /*6d40*/  SEL R74, R75, R74, P0 ;  /* 0x0000004a4b4a7207 */ /* 0x000fe40000000000 */
[----:B------:R-:W-:Y:S02]  /*6d50*/  SEL R70, R70, R73, P0 ;  /* 0x0000004946467207 */ /* 0x000fe40000000000 */
[----:B--2---:R-:W-:Y:S02]  /*6d60*/  SEL R31, R59, R64, P0 ;  /* 0x000000403b1f7207 */ /* 0x004fe40000000000 */
[----:B----4-:R-:W-:Y:S02]  /*6d70*/  SEL R29, R64, R59, P0 ;  /* 0x0000003b401d7207 */ /* 0x010fe40000000000 */
[----:B------:R-:W-:-:S02]  /*6d80*/  SEL R77, R51, R56, P0 ;  /* 0x00000038334d7207 */ /* 0x000fc40000000000 */
[----:B------:R-:W-:Y:S02]  /*6d90*/  SEL R75, R56, R51, P0 ;  /* 0x00000033384b7207 */ /* 0x000fe40000000000 */
[----:B---3--:R-:W-:Y:S02]  /*6da0*/  SEL R73, R60, R43, P0 ;  /* 0x0000002b3c497207 */ /* 0x008fe40000000000 */
        /* <DEDUP_REMOVED lines=56> */
[----:B------:R-:W-:Y:S02]  /*7130*/  F2FP.BF16.F32.PACK_AB R11, R47, R46 ;  /* 0x0000002e2f0b723e */ /* 0x000fe400000010ff */
[----:B------:R-:W-:Y:S02]  /*7140*/  F2FP.BF16.F32.PACK_AB R12, R45, R44 ;  /* 0x0000002c2d0c723e */ /* 0x000fe400000010ff */
[----:B------:R-:W-:Y:S02]  /*7150*/  F2FP.BF16.F32.PACK_AB R13, R41, R40 ;  /* 0x00000028290d723e */ /* 0x000fe400000010ff */
[----:B------:R-:W-:-:S02]  /*7160*/  F2FP.BF16.F32.PACK_AB R14, R43, R42 ;  /* 0x0000002a2b0e723e */ /* 0x000fc400000010ff */
[----:B------:R-:W-:Y:S02]  /*7170*/  F2FP.BF16.F32.PACK_AB R15, R37, R36 ;  /* 0x00000024250f723e */ /* 0x000fe400000010ff */
[----:B-1----:R-:W-:Y:S02]  /*7180*/  F2FP.BF16.F32.PACK_AB R24, R35, R34 ;  /* 0x000000222318723e */ /* 0x002fe400000010ff */
[----:B------:R-:W-:Y:S02]  /*7190*/  F2FP.BF16.F32.PACK_AB R25, R31, R30 ;  /* 0x0000001e1f19723e */ /* 0x000fe400000010ff */
[----:B------:R-:W-:Y:S02]  /*71a0*/  F2FP.BF16.F32.PACK_AB R26, R33, R32 ;  /* 0x00000020211a723e */ /* 0x000fe400000010ff */
[----:B------:R-:W-:Y:S01]  /*71b0*/  F2FP.BF16.F32.PACK_AB R27, R29, R28 ;  /* 0x0000001c1d1b723e */ /* 0x000fe200000010ff */
[----:B------:R-:W-:Y:S04]  /*71c0*/  STSM.16.M88.4 [R3], R4 ;  /* 0x0000000403007844 */ /* 0x000fe80000000200 */
[----:B------:R0:W-:Y:S04]  /*71d0*/  STSM.16.M88.4 [R38], R8 ;  /* 0x0000000826007844 */ /* 0x0001e80000000200 */
[----:B------:R1:W-:Y:S04]  /*71e0*/  STSM.16.M88.4 [R80], R12 ;  /* 0x0000000c50007844 */ /* 0x0003e80000000200 */
[----:B------:R2:W-:Y:S01]  /*71f0*/  STSM.16.M88.4 [R81], R24 ;  /* 0x0000001851007844 */ /* 0x0005e20000000200 */
[----:B------:R-:W-:-:S04]  /*7200*/  ISETP.NE.U32.AND P0, PT, RZ, UR10, PT ;  /* 0x0000000aff007c0c */ /* 0x000fc8000bf05070 */
[----:B------:R-:W-:Y:S01]  /*7210*/  ISETP.NE.AND.EX P0, PT, RZ, UR11, PT, P0 ;  /* 0x0000000bff007c0c */ /* 0x000fe2000bf05300 */
[----:B------:R-:W-:Y:S02]  /*7220*/  IMAD.U32 R82, RZ, RZ, UR8 ;  /* 0x00000008ff527e24 */ /* 0x000fe4000f8e00ff */
[----:B------:R-:W-:Y:S01]  /*7230*/  IMAD.U32 R83, RZ, RZ, UR9 ;  /* 0x00000009ff537e24 */ /* 0x000fe2000f8e00ff */
[----:B------:R-:W-:Y:S08]  /*7240*/  BAR.SYNC.DEFER_BLOCKING 0x1, 0x180 ;  /* 0x0046000000007b1d */ /* 0x000ff00000010000 */
[----:B0-----:R-:W0:Y:S01]  /*7250*/  LDC R38, c[0x0][0xbe8] ;  /* 0x0002fa00ff267b82 */ /* 0x001e220000000800 */
[----:B------:R-:W-:Y:S01]  /*7260*/  ULDC.64 UR8, c[0x0][0xc08] ;  /* 0x0003020000087ab9 */ /* 0x000fe20000000a00 */
[----:B------:R-:W3:Y:S01]  /*7270*/  @P0 LDG.E R84, desc[UR50][R82.64] ;  /* 0x0000003252540981 */ /* 0x000ee2000c1e1900 */
[----:B------:R-:W-:Y:S01]  /*7280*/  UISETP.NE.U32.AND UP0, UPT, UR8, URZ, UPT ;  /* 0x0000003f0800728c */ /* 0x000fe2000bf05070 */
[----:B0-----:R-:W-:-:S03]  /*7290*/  ISETP.NE.AND P1, PT, R38, 0x1, PT ;  /* 0x000000012600780c */ /* 0x001fc60003f25270 */
[----:B------:R-:W-:Y:S01]  /*72a0*/  UISETP.NE.AND.EX UP0, UPT, UR9, URZ, UPT, UP0 ;  /* 0x0000003f0900728c */ /* 0x000fe2000bf05300 */
[----:B------:R-:W-:-:S10]  /*72b0*/  UMOV UR16, 0x9b8 ;  /* 0x000009b800107882 */ /* 0x000fd40000000000 */
[----:B------:R-:W-:Y:S01]  /*72c0*/  @UP0 ULEA UR8, UP1, UR39, UR8, 0x2 ;  /* 0x0000000827080291 */ /* 0x000fe2000f82103f */
[----:B------:R-:W0:Y:S03]  /*72d0*/  @P1 LDC R6, c[0x0][0xbec] ;  /* 0x0002fb00ff061b82 */ /* 0x000e260000000800 */
[----:B------:R-:W-:Y:S02]  /*72e0*/  @UP0 ULEA.HI.X UR9, UR39, UR9, UR40, 0x2, UP1 ;  /* 0x0000000927090291 */ /* 0x000fe400088f1428 */
[----:B------:R-:W-:-:S03]  /*72f0*/  UISETP.GT.AND UP1, UPT, UR44, 0x1, UPT ;  /* 0x000000012c00788c */ /* 0x000fc6000bf24270 */
[----:B------:R-:W4:Y:S01]  /*7300*/  @P1 LDC R9, c[0x0][0xbf0] ;  /* 0x0002fc00ff091b82 */ /* 0x000f220000000800 */
[----:B------:R-:W-:Y:S01]  /*7310*/  USEL UR16, UR16, 0x978, UP1 ;  /* 0x0000097810107887 */ /* 0x000fe20008800000 */
[----:B------:R-:W-:Y:S01]  /*7320*/  PLOP3.LUT P4, PT, PT, PT, UP0, 0x80, 0x0 ;  /* 0x000000000000781c */ /* 0x000fe20003f8f008 */
[----:B------:R-:W-:Y:S01]  /*7330*/  UISETP.NE.U32.AND UP0, UPT, UR10, URZ, UPT ;  /* 0x0000003f0a00728c */ /* 0x000fe2000bf05070 */
[----:B------:R-:W-:Y:S01]  /*7340*/  IMAD.U32 R11, RZ, RZ, UR42 ;  /* 0x0000002aff0b7e24 */ /* 0x000fe2000f8e00ff */
[----:B------:R-:W-:Y:S01]  /*7350*/  ULDC UR4, c[0x0][0xa88] ;  /* 0x0002a20000047ab9 */ /* 0x000fe20000000800 */
[----:B------:R-:W-:Y:S01]  /*7360*/  IMAD.U32 R4, RZ, RZ, UR8 ;  /* 0x00000008ff047e24 */ /* 0x000fe2000f8e00ff */
[----:B------:R-:W-:Y:S01]  /*7370*/  UISETP.NE.AND.EX UP0, UPT, UR11, URZ, UPT, UP0 ;  /* 0x0000003f0b00728c */ /* 0x000fe2000bf05300 */
[----:B------:R-:W-:Y:S01]  /*7380*/  IMAD.U32 R3, RZ, RZ, UR4 ;  /* 0x00000004ff037e24 */ /* 0x000fe2000f8e00ff */
[----:B------:R-:W-:Y:S01]  /*7390*/  UMOV UR4, URZ ;  /* 0x0000003f00047c82 */ /* 0x000fe20008000000 */
[----:B------:R-:W-:Y:S01]  /*73a0*/  IMAD.U32 R5, RZ, RZ, UR9 ;  /* 0x00000009ff057e24 */ /* 0x000fe2000f8e00ff */
[----:B------:R-:W-:Y:S01]  /*73b0*/  USEL UR7, UR43, URZ, UP1 ;  /* 0x0000003f2b077287 */ /* 0x000fe20008800000 */
[----:B------:R-:W-:Y:S01]  /*73c0*/  IMAD R11, R11, 0xc0, R90 ;  /* 0x000000c00b0b7824 */ /* 0x000fe200078e025a */
[----:B------:R-:W-:Y:S01]  /*73d0*/  ULDC.64 UR10, c[0x0][UR16+0x218] ;  /* 0x00008600100a7abb */ /* 0x000fe20008000a00 */
[----:B------:R-:W-:Y:S01]  /*73e0*/  ULDC.64 UR14, c[0x0][UR16+0x228] ;  /* 0x00008a00100e7abb */ /* 0x000fe20008000a00 */
[----:B------:R-:W-:Y:S01]  /*73f0*/  USEL UR39, UR39, URZ, !UP0 ;  /* 0x0000003f27277287 */ /* 0x000fe2000c000000 */
[----:B------:R0:W5:Y:S01]  /*7400*/  @P4 LDG.E R3, desc[UR50][R4.64] ;  /* 0x0000003204034981 */ /* 0x000162000c1e1900 */
[----:B------:R-:W-:Y:S01]  /*7410*/  ULDC.64 UR12, c[0x0][UR16+0x220] ;  /* 0x00008800100c7abb */ /* 0x000fe20008000a00 */
[----:B------:R-:W-:-:S02]  /*7420*/  UIMAD.WIDE.U32 UR8, UR10, UR41, URZ ;  /* 0x000000290a0872a5 */ /* 0x000fc4000f8e003f */
[----:B------:R-:W-:Y:S02]  /*7430*/  UIMAD.WIDE.U32 UR18, UR14, UR7, URZ ;  /* 0x000000070e1272a5 */ /* 0x000fe4000f8e003f */
[----:B------:R-:W-:Y:S02]  /*7440*/  UIMAD UR10, UR11, UR41, URZ ;  /* 0x000000290b0a72a4 */ /* 0x000fe4000f8e023f */
[----:B------:R-:W-:Y:S01]  /*7450*/  UIMAD UR14, UR15, UR7, URZ ;  /* 0x000000070f0e72a4 */ /* 0x000fe2000f8e023f */
[----:B0-----:R-:W-:Y:S01]  /*7460*/  @P1 IMAD.HI.U32 R4, R11, R6, RZ ;  /* 0x000000060b041227 */ /* 0x001fe200078e00ff */
[----:B------:R-:W-:Y:S02]  /*7470*/  USEL UR40, UR40, URZ, !UP0 ;  /* 0x0000003f28287287 */ /* 0x000fe4000c000000 */
[----:B------:R-:W-:Y:S01]  /*7480*/  UIMAD UR7, UR13, UR39, URZ ;  /* 0x000000270d0772a4 */ /* 0x000fe2000f8e023f */
[----:B------:R-:W-:Y:S01]  /*7490*/  IMAD.MOV.U32 R7, RZ, RZ, R11 ;  /* 0x000000ffff077224 */ /* 0x000fe200078e000b */
[----:B------:R-:W-:Y:S01]  /*74a0*/  UIADD3 UR9, UR9, UR10, URZ ;  /* 0x0000000a09097290 */ /* 0x000fe2000fffe03f */
[----:B----4-:R-:W-:Y:S01]  /*74b0*/  @P1 SHF.R.U32.HI R7, RZ, R9, R4 ;  /* 0x00000009ff071219 */ /* 0x010fe20000011604 */
[----:B------:R-:W-:-:S02]  /*74c0*/  UIMAD.WIDE.U32 UR10, UR12, UR39, URZ ;  /* 0x000000270c0a72a5 */ /* 0x000fc4000f8e003f */
[----:B------:R-:W-:Y:S02]  /*74d0*/  UIMAD UR7, UR12, UR40, UR7 ;  /* 0x000000280c0772a4 */ /* 0x000fe4000f8e0207 */
[----:B------:R-:W-:Y:S01]  /*74e0*/  UIADD3 UR14, UR19, UR14, URZ ;  /* 0x0000000e130e7290 */ /* 0x000fe2000fffe03f */
[----:B------:R-:W-:Y:S01]  /*74f0*/  IMAD.U32 R4, RZ, RZ, UR18 ;  /* 0x00000012ff047e24 */ /* 0x000fe2000f8e00ff */
[----:B------:R-:W-:Y:S01]  /*7500*/  UIADD3 UR7, UR11, UR7, URZ ;  /* 0x000000070b077290 */ /* 0x000fe2000fffe03f */
[--C-:B------:R-:W-:Y:S02]  /*7510*/  IMAD.MOV R9, RZ, RZ, -R7.reuse ;  /* 0x000000ffff097224 */ /* 0x100fe400078e0a07 */
[----:B------:R-:W-:Y:S01]  /*7520*/  IMAD.U32 R5, RZ, RZ, UR19 ;  /* 0x00000013ff057e24 */ /* 0x000fe2000f8e00ff */
[----:B------:R-:W-:Y:S01]  /*7530*/  SHF.R.S32.HI R5, RZ, 0x1f, R7 ;  /* 0x0000001fff057819 */ /* 0x000fe20000011407 */
[----:B------:R-:W-:Y:S02]  /*7540*/  IMAD R9, R38, R9, R11 ;  /* 0x0000000926097224 */ /* 0x000fe400078e020b */
[----:B------:R-:W-:-:S03]  /*7550*/  IMAD.U32 R8, RZ, RZ, UR14 ;  /* 0x0000000eff087e24 */ /* 0x000fc6000f8e00ff */
[----:B------:R-:W-:Y:S01]  /*7560*/  SHF.R.S32.HI R6, RZ, 0x1f, R9 ;  /* 0x0000001fff067819 */ /* 0x000fe20000011409 */
[----:B-1----:R-:W-:Y:S01]  /*7570*/  IMAD.U32 R12, RZ, RZ, UR42 ;  /* 0x0000002aff0c7e24 */ /* 0x002fe2000f8e00ff */
        /* <DEDUP_REMOVED lines=21> */
.L_x_11192:
[----:B------:R-:W2:Y:S01]  /*76d0*/  LDL R13, [R1+0x30] ;  /* 0x00003000010d7983 */ /* 0x000ea20000100800 */
[----:B------:R-:W0:Y:S03]  /*76e0*/  S2R R4, SR_TID.X ;  /* 0x0000000000047919 */ /* 0x000e260000002100 */
[----:B------:R-:W-:Y:S04]  /*76f0*/  SHFL.IDX PT, R5, R10, RZ, 0x1c1f ;  /* 0x001c1fff0a057589 */ /* 0x000fe800000e0000 */
[----:B------:R-:W-:Y:S04]  /*7700*/  SHFL.IDX PT, R6, R9, 0x1, 0x1c1f ;  /* 0x003c1f0009067f89 */ /* 0x000fe800000e0000 */
[----:B------:R-:W-:Y:S01]  /*7710*/  SHFL.IDX PT, R7, R10, 0x1, 0x1c1f ;  /* 0x003c1f000a077f89 */ /* 0x000fe200000e0000 */
[----:B0-----:R-:W-:-:S05]  /*7720*/  VIADD R14, R4, 0xffffff80 ;  /* 0xffffff80040e7836 */ /* 0x001fca0000000000 */
[----:B------:R-:W-:-:S04]  /*7730*/  SHF.R.S32.HI R8, RZ, 0x1f, R14 ;  /* 0x0000001fff087819 */ /* 0x000fc8000001140e */
[----:B------:R-:W-:-:S04]  /*7740*/  LEA.HI R8, R8, R14, RZ, 0x7 ;  /* 0x0000000e08087211 */ /* 0x000fc800078f38ff */
[----:B------:R-:W-:Y:S01]  /*7750*/  LOP3.LUT R8, R8, 0xffffff80, RZ, 0xc0, !PT ;  /* 0xffffff8008087812 */ /* 0x000fe200078ec0ff */
[----:B------:R-:W0:Y:S04]  /*7760*/  SHFL.IDX PT, R4, R9, RZ, 0x1c1f ;  /* 0x001c1fff09047589 */ /* 0x000e2800000e0000 */
[----:B------:R-:W-:Y:S02]  /*7770*/  IMAD.IADD R8, R14, 0x1, -R8 ;  /* 0x000000010e087824 */ /* 0x000fe400078e0a08 */
[----:B-----5:R-:W-:-:S03]  /*7780*/  IMAD R3, R3, R38, RZ ;  /* 0x0000002603037224 */ /* 0x020fc600078e02ff */
[----:B------:R-:W-:Y:S02]  /*7790*/  LOP3.LUT P0, RZ, R8, 0x3, RZ, 0xc0, !PT ;  /* 0x0000000308ff7812 */ /* 0x000fe4000780c0ff */
[----:B------:R-:W-:Y:S01]  /*77a0*/  PLOP3.LUT P3, PT, PT, PT, UP1, 0x80, 0x0 ;  /* 0x000000000000781c */ /* 0x000fe20003f6f018 */
[----:B--2---:R-:W-:-:S04]  /*77b0*/  IMAD R12, R12, 0xc0, R13 ;  /* 0x000000c00c0c7824 */ /* 0x004fc800078e020d */
[C---:B------:R-:W-:Y:S01]  /*77c0*/  VIADD R8, R12.reuse, 0x8 ;  /* 0x000000080c087836 */ /* 0x040fe20000000000 */
[----:B------:R-:W-:-:S04]  /*77d0*/  ISETP.GE.OR P2, PT, R12, R3, P0 ;  /* 0x000000030c00720c */ /* 0x000fc80000746670 */
[----:B------:R-:W-:-:S09]  /*77e0*/  ISETP.GE.OR P0, PT, R8, R3, P0 ;  /* 0x000000030800720c */ /* 0x000fd20000706670 */
[----:B0-----:R0:W-:Y:S01]  /*77f0*/  @!P2 ST.E desc[UR50][R4.64], R20 ;  /* 0x000000140400a985 */ /* 0x0011e2000c101932 */
[----:B------:R-:W-:-:S03]  /*7800*/  ISETP.GE.AND P2, PT, R12, R3, PT ;  /* 0x000000030c00720c */ /* 0x000fc60003f46270 */
[----:B------:R0:W-:Y:S01]  /*7810*/  @!P0 ST.E desc[UR50][R6.64], R21 ;  /* 0x0000001506008985 */ /* 0x0001e2000c101932 */
[----:B------:R-:W-:Y:S01]  /*7820*/  ISETP.GE.AND P0, PT, R8, R3, PT ;  /* 0x000000030800720c */ /* 0x000fe20003f06270 */
[----:B------:R-:W-:-:S12]  /*7830*/  @P3 BRA `(.L_x_11193) ;  /* 0x0000000800243947 */ /* 0x000fd80003800000 */
[----:B------:R-:W1:Y:S01]  /*7840*/  S2R R13, SR_TID.X ;  /* 0x00000000000d7919 */ /* 0x000e620000002100 */
[----:B0-----:R-:W0:Y:S01]  /*7850*/  @P1 LDC R21, c[0x0][0xbec] ;  /* 0x0002fb00ff151b82 */ /* 0x001e220000000800 */
[----:B------:R-:W-:Y:S02]  /*7860*/  ULDC.64 UR10, c[0x0][0xaa0] ;  /* 0x0002a800000a7ab9 */ /* 0x000fe40000000a00 */
[----:B------:R-:W-:-:S05]  /*7870*/  UIMAD UR7, UR12, UR10, URZ ;  /* 0x0000000a0c0772a4 */ /* 0x000fca000f8e023f */
[----:B------:R-:W2:Y:S01]  /*7880*/  @P1 LDC R41, c[0x0][0xbf0] ;  /* 0x0002fc00ff291b82 */ /* 0x000ea20000000800 */
[----:B------:R-:W-:Y:S02]  /*7890*/  UIMAD.WIDE.U32 UR8, UR4, UR10, URZ ;  /* 0x0000000a040872a5 */ /* 0x000fe4000f8e003f */
[----:B------:R-:W-:Y:S01]  /*78a0*/  UIMAD UR7, UR4, UR11, UR7 ;  /* 0x0000000b040772a4 */ /* 0x000fe2000f8e0207 */
[----:B------:R-:W-:Y:S01]  /*78b0*/  IMAD.U32 R37, RZ, RZ, UR42 ;  /* 0x0000002aff257e24 */ /* 0x000fe2000f8e00ff */
[----:B------:R-:W-:Y:S01]  /*78c0*/  ULDC.64 UR12, c[0x0][0xaf0] ;  /* 0x0002bc00000c7ab9 */ /* 0x000fe20000000a00 */
[----:B------:R-:W-:Y:S01]  /*78d0*/  ULDC.64 UR10, c[0x0][0xae8] ;  /* 0x0002ba00000a7ab9 */ /* 0x000fe20000000a00 */
[----:B-1----:R-:W-:-:S05]  /*78e0*/  VIADD R81, R13, 0xffffff80 ;  /* 0xffffff800d517836 */ /* 0x002fca0000000000 */
[--C-:B------:R-:W-:Y:S02]  /*78f0*/  SHF.R.S32.HI R20, RZ, 0x1f, R81.reuse ;  /* 0x0000001fff147819 */ /* 0x100fe40000011451 */
[----:B------:R-:W-:Y:S02]  /*7900*/  SHF.R.S32.HI R80, RZ, 0x1f, R81 ;  /* 0x0000001fff507819 */ /* 0x000fe40000011451 */
[-C--:B------:R-:W-:Y:S02]  /*7910*/  LEA.HI R20, R20, R81.reuse, RZ, 0x2 ;  /* 0x0000005114147211 */ /* 0x080fe400078f10ff */
[----:B------:R-:W-:Y:S02]  /*7920*/  LEA.HI R80, R80, R81, RZ, 0x2 ;  /* 0x0000005150507211 */ /* 0x000fe400078f10ff */
[----:B------:R-:W-:Y:S02]  /*7930*/  LOP3.LUT R20, R20, 0xfffffffc, RZ, 0xc0, !PT ;  /* 0xfffffffc14147812 */ /* 0x000fe400078ec0ff */
[----:B------:R-:W-:-:S03]  /*7940*/  SHF.R.S32.HI R80, RZ, 0x2, R80 ;  /* 0x00000002ff507819 */ /* 0x000fc60000011450 */
[----:B------:R-:W-:Y:S02]  /*7950*/  IMAD.IADD R20, R81, 0x1, -R20 ;  /* 0x0000000151147824 */ /* 0x000fe400078e0a14 */
[----:B------:R-:W-:Y:S02]  /*7960*/  IMAD R5, R80, 0x20, R2 ;  /* 0x0000002050057824 */ /* 0x000fe400078e0202 */
[----:B------:R-:W-:Y:S01]  /*7970*/  IMAD R20, R20, 0x60, R80 ;  /* 0x0000006014147824 */ /* 0x000fe200078e0250 */
[----:B------:R-:W-:Y:S01]  /*7980*/  UIADD3 UR9, UR9, UR7, URZ ;  /* 0x0000000709097290 */ /* 0x000fe2000fffe03f */
[----:B------:R-:W-:Y:S01]  /*7990*/  IMAD.WIDE R78, R5, 0x2, R78 ;  /* 0x00000002054e7825 */ /* 0x000fe200078e024e */
[----:B------:R-:W-:-:S03]  /*79a0*/  USHF.R.S32.HI UR4, URZ, 0x1f, UR39 ;  /* 0x0000001f3f047899 */ /* 0x000fc60008011427 */
[----:B------:R-:W-:Y:S01]  /*79b0*/  IMAD R40, R37, 0xc0, R20 ;  /* 0x000000c025287824 */ /* 0x000fe200078e0214 */
[C---:B------:R-:W-:Y:S01]  /*79c0*/  IADD3 R9, P0, R78.reuse, 0x1800, RZ ;  /* 0x000018004e097810 */ /* 0x040fe20007f1e0ff */
[----:B------:R-:W-:Y:S01]  /*79d0*/  UIMAD.WIDE.U32 UR8, UR41, UR10, UR8 ;  /* 0x0000000a290872a5 */ /* 0x000fe2000f8e0008 */
[C---:B------:R-:W-:Y:S02]  /*79e0*/  IADD3 R13, P2, R78.reuse, 0x3000, RZ ;  /* 0x000030004e0d7810 */ /* 0x040fe40007f5e0ff */
[C---:B------:R-:W-:Y:S02]  /*79f0*/  IADD3 R25, P3, R78.reuse, 0x4800, RZ ;  /* 0x000048004e197810 */ /* 0x040fe40007f7e0ff */
[----:B------:R-:W-:Y:S01]  /*7a00*/  IADD3 R29, P4, R78, 0x6000, RZ ;  /* 0x000060004e1d7810 */ /* 0x000fe20007f9e0ff */
[----:B0-----:R-:W-:Y:S01]  /*7a10*/  @P1 IMAD.HI.U32 R20, R40, R21, RZ ;  /* 0x0000001528141227 */ /* 0x001fe200078e00ff */
[----:B------:R-:W-:Y:S01]  /*7a20*/  IADD3 R5, P5, R78, 0x7800, RZ ;  /* 0x000078004e057810 */ /* 0x000fe20007fbe0ff */
[----:B------:R-:W-:Y:S01]  /*7a30*/  UIMAD UR4, UR4, UR12, URZ ;  /* 0x0000000c040472a4 */ /* 0x000fe2000f8e023f */
[----:B------:R-:W-:Y:S01]  /*7a40*/  LOP3.LUT R8, R9, 0x180, RZ, 0xc0, !PT ;  /* 0x0000018009087812 */ /* 0x000fe200078ec0ff */
[----:B------:R-:W-:Y:S01]  /*7a50*/  UIMAD UR9, UR41, UR11, UR9 ;  /* 0x0000000b290972a4 */ /* 0x000fe2000f8e0209 */
[----:B------:R-:W-:Y:S01]  /*7a60*/  LOP3.LUT R12, R13, 0x180, RZ, 0xc0, !PT ;  /* 0x000001800d0c7812 */ /* 0x000fe200078ec0ff */
[----:B------:R-:W-:Y:S01]  /*7a70*/  IMAD.MOV.U32 R37, RZ, RZ, R40 ;  /* 0x000000ffff257224 */ /* 0x000fe200078e0028 */
[----:B------:R-:W-:Y:S01]  /*7a80*/  LOP3.LUT R24, R25, 0x180, RZ, 0xc0, !PT ;  /* 0x0000018019187812 */ /* 0x000fe200078ec0ff */
[----:B------:R-:W-:Y:S01]  /*7a90*/  IMAD.X R33, RZ, RZ, R79, P5 ;  /* 0x000000ffff217224 */ /* 0x000fe200028e064f */
[----:B------:R-:W-:-:S02]  /*7aa0*/  LOP3.LUT R28, R29, 0x180, RZ, 0xc0, !PT ;  /* 0x000001801d1c7812 */ /* 0x000fc400078ec0ff */
[----:B------:R-:W-:Y:S02]  /*7ab0*/  LOP3.LUT R4, R5, 0x180, RZ, 0xc0, !PT ;  /* 0x0000018005047812 */ /* 0x000fe400078ec0ff */
[----:B------:R-:W-:Y:S01]  /*7ac0*/  LOP3.LUT R7, R78, 0x180, RZ, 0xc0, !PT ;  /* 0x000001804e077812 */ /* 0x000fe200078ec0ff */
[----:B------:R-:W-:Y:S01]  /*7ad0*/  UIMAD UR4, UR39, UR13, UR4 ;  /* 0x0000000d270472a4 */ /* 0x000fe2000f8e0204 */
[----:B--2---:R-:W-:Y:S01]  /*7ae0*/  @P1 SHF.R.U32.HI R37, RZ, R41, R20 ;  /* 0x00000029ff251219 */ /* 0x004fe20000011614 */
[----:B------:R-:W-:Y:S01]  /*7af0*/  UIMAD.WIDE.U32 UR8, UR39, UR12, UR8 ;  /* 0x0000000c270872a5 */ /* 0x000fe2000f8e0008 */
[----:B------:R-:W-:Y:S01]  /*7b00*/  SHF.R.U64 R8, R8, 0x3, RZ ;  /* 0x0000000308087819 */ /* 0x000fe200000012ff */
[----:B------:R-:W-:Y:S01]  /*7b10*/  ULDC.64 UR10, c[0x0][0xae0] ;  /* 0x0002b800000a7ab9 */ /* 0x000fe20000000a00 */
[----:B------:R-:W-:Y:S02]  /*7b20*/  SHF.R.U64 R12, R12, 0x3, RZ ;  /* 0x000000030c0c7819 */ /* 0x000fe400000012ff */
[----:B------:R-:W-:-:S02]  /*7b30*/  SHF.R.U64 R24, R24, 0x3, RZ ;  /* 0x0000000318187819 */ /* 0x000fc400000012ff */
        /* <DEDUP_REMOVED lines=15> */
[----:B------:R-:W-:Y:S01]  /*7c30*/  LOP3.LUT R78, R7, R78, RZ, 0x3c, !PT ;  /* 0x0000004e074e7212 */ /* 0x000fe200078e3cff */
[----:B------:R-:W-:Y:S01]  /*7c40*/  IMAD R36, R36, UR10, RZ ;  /* 0x0000000a24247c24 */ /* 0x000fe2000f8e02ff */
[----:B------:R-:W5:Y:S01]  /*7c50*/  LD.E.128 R8, desc[UR50][R8.64] ;  /* 0x0000003208087980 */ /* 0x000f62000c101d00 */
[----:B------:R-:W-:Y:S02]  /*7c60*/  IMAD R41, R38, R41, R40 ;  /* 0x0000002926297224 */ /* 0x000fe400078e0228 */
[----:B------:R-:W-:Y:S01]  /*7c70*/  IMAD.U32 R21, RZ, RZ, UR9 ;  /* 0x00000009ff157e24 */ /* 0x000fe2000f8e00ff */
[----:B------:R0:W5:Y:S01]  /*7c80*/  LD.E.128 R4, desc[UR50][R78.64] ;  /* 0x000000324e047980 */ /* 0x000162000c101d00 */
[----:B------:R-:W-:Y:S01]  /*7c90*/  IMAD.U32 R20, RZ, RZ, UR8 ;  /* 0x00000008ff147e24 */ /* 0x000fe2000f8e00ff */
[----:B------:R-:W-:Y:S01]  /*7ca0*/  ULDC.64 UR8, c[0x0][0xad8] ;  /* 0x0002b60000087ab9 */ /* 0x000fe20000000a00 */
[----:B------:R-:W-:Y:S01]  /*7cb0*/  IMAD.U32 R21, RZ, RZ, UR4 ;  /* 0x00000004ff157e24 */ /* 0x000fe2000f8e00ff */
[----:B------:R-:W5:Y:S01]  /*7cc0*/  LD.E.128 R12, desc[UR50][R12.64] ;  /* 0x000000320c0c7980 */ /* 0x000f62000c101d00 */
[----:B------:R-:W-:Y:S01]  /*7cd0*/  IMAD R43, R37, UR11, R36 ;  /* 0x0000000b252b7c24 */ /* 0x000fe2000f8e0224 */
[----:B------:R-:W-:-:S02]  /*7ce0*/  SHF.R.S32.HI R36, RZ, 0x1f, R41 ;  /* 0x0000001fff247819 */ /* 0x000fc40000011429 */
[----:B------:R-:W5:Y:S01]  /*7cf0*/  LD.E.128 R24, desc[UR50][R24.64] ;  /* 0x0000003218187980 */ /* 0x000f62000c101d00 */
[----:B------:R-:W-:-:S03]  /*7d00*/  IMAD.WIDE.U32 R20, R37, UR10, R20 ;  /* 0x0000000a25147c25 */ /* 0x000fc6000f8e0014 */
[----:B------:R-:W5:Y:S04]  /*7d10*/  LD.E.128 R28, desc[UR50][R28.64] ;  /* 0x000000321c1c7980 */ /* 0x000f68000c101d00 */
[----:B------:R-:W5:Y:S01]  /*7d20*/  LD.E.128 R32, desc[UR50][R32.64] ;  /* 0x0000003220207980 */ /* 0x000f62000c101d00 */
[----:B------:R-:W-:Y:S01]  /*7d30*/  IMAD.U32 R46, RZ, RZ, UR42 ;  /* 0x0000002aff2e7e24 */ /* 0x000fe2000f8e00ff */
[----:B------:R-:W-:Y:S01]  /*7d40*/  @!PT LDS RZ, [RZ] ;  /* 0x00000000fffff984 */ /* 0x000fe20000000800 */
[----:B------:R-:W-:Y:S01]  /*7d50*/  @!PT LDS RZ, [RZ] ;  /* 0x00000000fffff984 */ /* 0x000fe20000000800 */
[----:B------:R-:W-:Y:S01]  /*7d60*/  @!PT LDS RZ, [RZ] ;  /* 0x00000000fffff984 */ /* 0x000fe20000000800 */
[----:B------:R-:W-:Y:S01]  /*7d70*/  @!PT LDS RZ, [RZ] ;  /* 0x00000000fffff984 */ /* 0x000fe20000000800 */
[----:B------:R1:W-:Y:S06]  /*7d80*/  MEMBAR.ALL.CTA ;  /* 0x0000000000007992 */ /* 0x0003ec0000008000 */
[----:B-1----:R-:W1:Y:S01]  /*7d90*/  FENCE.VIEW.ASYNC.S ;  /* 0x00000000000073c6 */ /* 0x002e620000000000 */
[----:B------:R-:W-:-:S02]  /*7da0*/  IMAD.IADD R21, R21, 0x1, R43 ;  /* 0x0000000115157824 */ /* 0x000fc400078e022b */
[----:B------:R-:W-:Y:S02]  /*7db0*/  IMAD R36, R36, UR8, RZ ;  /* 0x0000000824247c24 */ /* 0x000fe4000f8e02ff */
[----:B------:R-:W-:Y:S02]  /*7dc0*/  IMAD R46, R46, 0xc0, R80 ;  /* 0x000000c02e2e7824 */ /* 0x000fe400078e0250 */
[C---:B------:R-:W-:Y:S02]  /*7dd0*/  IMAD R37, R41.reuse, UR9, R36 ;  /* 0x0000000929257c24 */ /* 0x040fe4000f8e0224 */
[----:B------:R-:W-:Y:S01]  /*7de0*/  IMAD.WIDE.U32 R20, R41, UR8, R20 ;  /* 0x0000000829147c25 */ /* 0x000fe2000f8e0014 */
[----:B------:R-:W-:Y:S01]  /*7df0*/  ISETP.GE.AND P0, PT, R46, R3, PT ;  /* 0x000000032e00720c */ /* 0x000fe20003f06270 */
[----:B------:R-:W-:Y:S02]  /*7e00*/  ULDC.64 UR8, c[0x0][0xa80] ;  /* 0x0002a00000087ab9 */ /* 0x000fe40000000a00 */
[----:B------:R-:W-:Y:S01]  /*7e10*/  IMAD.IADD R21, R21, 0x1, R37 ;  /* 0x0000000115157824 */ /* 0x000fe200078e0225 */
[----:B------:R-:W-:Y:S01]  /*7e20*/  LEA R38, P1, R20, UR8, 0x1 ;  /* 0x0000000814267c11 */ /* 0x000fe2000f8208ff */
[----:B------:R-:W-:-:S03]  /*7e30*/  VIADD R0, R0, 0x19c20 ;  /* 0x00019c2000007836 */ /* 0x000fc60000000000 */
[----:B------:R-:W-:Y:S02]  /*7e40*/  LEA.HI.X R44, R20, UR9, R21, 0x1, P1 ;  /* 0x00000009142c7c11 */ /* 0x000fe400088f0c15 */
[----:B------:R-:W-:Y:S01]  /*7e50*/  PRMT R0, RZ, 0x654, R0 ;  /* 0x00000654ff007816 */ /* 0x000fe20000000000 */
[----:B-1----:R0:W1:Y:S01]  /*7e60*/  SHFL.IDX PT, R36, R38, RZ, 0x1c1f ;  /* 0x001c1fff26247589 */ /* 0x00206200000e0000 */
[----:B------:R-:W-:Y:S02]  /*7e70*/  BSSY B1, `(.L_x_11194) ;  /* 0x0000012000017945 */ /* 0x000fe40003800000 */
[----:B------:R0:W-:Y:S01]  /*7e80*/  SYNCS.ARRIVE.TRANS64.RED.A1T0 RZ, [R0+URZ], RZ ;  /* 0x000000ff00ff79a7 */ /* 0x0001e2000810043f */
        /* <DEDUP_REMOVED lines=9> */
[C---:B------:R-:W-:Y:S02]  /*7f20*/  @!P2 LEA R42, P4, R17.reuse, R36, 0x1 ;  /* 0x00000024112aa211 */ /* 0x040fe400078808ff */
[----:B--2---:R-:W-:Y:S01]  /*7f30*/  @!P0 IMAD.WIDE R20, R2, 0x2, R36 ;  /* 0x0000000202148825 */ /* 0x004fe200078e0224 */
[-C--:B------:R-:W-:Y:S02]  /*7f40*/  @!P1 LEA.HI.X R41, R16, R37.reuse, R47, 0x1, P3 ;  /* 0x0000002510299211 */ /* 0x080fe400018f0c2f */
[----:B------:R-:W-:Y:S02]  /*7f50*/  @!P2 LEA.HI.X R43, R17, R37, R45, 0x1, P4 ;  /* 0x00000025112ba211 */ /* 0x000fe400020f0c2d */
[----:B-----5:R3:W-:Y:S04]  /*7f60*/  @!P0 ST.E.128 desc[UR50][R20.64], R4 ;  /* 0x0000000414008985 */ /* 0x0207e8000c101d32 */
[----:B------:R3:W-:Y:S04]  /*7f70*/  @!P1 ST.E.128 desc[UR50][R40.64], R12 ;  /* 0x0000000c28009985 */ /* 0x0007e8000c101d32 */
[----:B------:R3:W-:Y:S02]  /*7f80*/  @!P2 ST.E.128 desc[UR50][R42.64], R28 ;  /* 0x0000001c2a00a985 */ /* 0x0007e4000c101d32 */
.L_x_11195:
[----:B------:R-:W-:Y:S05]  /*7f90*/  BSYNC B1 ;  /* 0x0000000000017941 */ /* 0x000fea0003800000 */
.L_x_11194:
[----:B0-----:R-:W-:Y:S01]  /*7fa0*/  VIADD R0, R46, 0x60 ;  /* 0x000000602e007836 */ /* 0x001fe20000000000 */
[----:B---3-5:R0:W3:Y:S04]  /*7fb0*/  SHFL.IDX PT, R7, R44, 0x1, 0x1c1f ;  /* 0x003c1f002c077f89 */ /* 0x0280e800000e0000 */
[----:B------:R-:W-:Y:S01]  /*7fc0*/  ISETP.GE.AND P0, PT, R0, R3, PT ;  /* 0x000000030000720c */ /* 0x000fe20003f06270 */
[----:B------:R0:W4:-:S12]  /*7fd0*/  SHFL.IDX PT, R6, R38, 0x1, 0x1c1f ;  /* 0x003c1f0026067f89 */ /* 0x00011800000e0000 */
[----:B0-----:R-:W-:Y:S05]  /*7fe0*/  @P0 BRA `(.L_x_11196) ;  /* 0x0000001400a00947 */ /* 0x001fea0003800000 */
[----:B------:R-:W-:Y:S02]  /*7ff0*/  ULDC UR4, c[0x0][0xac8] ;  /* 0x0002b20000047ab9 */ /* 0x000fe40000000800 */
[----:B------:R-:W-:Y:S02]  /*8000*/  ISETP.GE.AND P2, PT, R16, UR4, PT ;  /* 0x0000000410007c0c */ /* 0x000fe4000bf46270 */
[----:B------:R-:W-:-:S11]  /*8010*/  ISETP.GE.AND P1, PT, R2, UR4, PT ;  /* 0x0000000402007c0c */ /* 0x000fd6000bf26270 */
[----:B----4-:R-:W-:Y:S02]  /*8020*/  @!P2 LEA R12, P0, R16, R6, 0x1 ;  /* 0x00000006100ca211 */ /* 0x010fe400078008ff */
[----:B---3--:R-:W-:Y:S02]  /*8030*/  @!P1 IMAD.WIDE R4, R2, 0x2, R6 ;  /* 0x0000000202049825 */ /* 0x008fe400078e0206 */
        /* <DEDUP_REMOVED lines=9> */
.L_x_11193:
[----:B------:R1:W5:Y:S01]  /*80d0*/  LDL R84, [R1+0x4] ;  /* 0x0000040001547983 */ /* 0x0003620000100800 */
[----:B------:R-:W-:Y:S01]  /*80e0*/  ULDC.64 UR10, c[0x0][0xb08] ;  /* 0x0002c200000a7ab9 */ /* 0x000fe20000000a00 */
[----:B0-----:R-:W0:Y:S02]  /*80f0*/  @P1 LDC R4, c[0x0][0xbec] ;  /* 0x0002fb00ff041b82 */ /* 0x001e240000000800 */
[----:B------:R1:W5:Y:S04]  /*8100*/  LDL R83, [R1+0x2c] ;  /* 0x00002c0001537983 */ /* 0x0003680000100800 */
[----:B------:R1:W5:Y:S01]  /*8110*/  LDL R82, [R1] ;  /* 0x0000000001527983 */ /* 0x0003620000100800 */
[----:B------:R-:W-:Y:S01]  /*8120*/  UIMAD UR7, UR12, UR10, URZ ;  /* 0x0000000a0c0772a4 */ /* 0x000fe2000f8e023f */
[----:B------:R-:W2:Y:S01]  /*8130*/  @P1 LDC R5, c[0x0][0xbf0] ;  /* 0x0002fc00ff051b82 */ /* 0x000ea20000000800 */
[----:B------:R-:W-:Y:S01]  /*8140*/  UIMAD.WIDE.U32 UR8, UR4, UR10, URZ ;  /* 0x0000000a040872a5 */ /* 0x000fe2000f8e003f */
[----:B------:R-:W-:Y:S01]  /*8150*/  IMAD.MOV.U32 R3, RZ, RZ, R11 ;  /* 0x000000ffff037224 */ /* 0x000fe200078e000b */
[----:B------:R-:W-:Y:S01]  /*8160*/  UIMAD UR7, UR4, UR11, UR7 ;  /* 0x0000000b040772a4 */ /* 0x000fe2000f8e0207 */
[----:B------:R-:W-:Y:S01]  /*8170*/  BSSY B1, `(.L_x_11197) ;  /* 0x0000064000017945 */ /* 0x000fe20003800000 */
[----:B------:R-:W-:Y:S01]  /*8180*/  USHF.R.S32.HI UR4, URZ, 0x1f, UR39 ;  /* 0x0000001f3f047899 */ /* 0x000fe20008011427 */
[----:B------:R-:W-:Y:S01]  /*8190*/  SHF.R.S32.HI R24, RZ, 0x1f, R18 ;  /* 0x0000001fff187819 */ /* 0x000fe20000011412 */
[----:B------:R-:W-:Y:S01]  /*81a0*/  UIADD3 UR9, UR9, UR7, URZ ;  /* 0x0000000709097290 */ /* 0x000fe2000fffe03f */
[----:B------:R-:W-:Y:S01]  /*81b0*/  SHF.R.S32.HI R25, RZ, 0x1f, R19 ;  /* 0x0000001fff197819 */ /* 0x000fe20000011413 */
[----:B------:R-:W-:Y:S01]  /*81c0*/  ULDC.64 UR10, c[0x0][0xb38] ;  /* 0x0002ce00000a7ab9 */ /* 0x000fe20000000a00 */
[----:B------:R-:W-:Y:S01]  /*81d0*/  SHF.R.S32.HI R26, RZ, 0x1f, R22 ;  /* 0x0000001fff1a7819 */ /* 0x000fe20000011416 */
[----:B------:R-:W-:Y:S01]  /*81e0*/  UIMAD.WIDE.U32 UR8, UR41, UR10, UR8 ;  /* 0x0000000a290872a5 */ /* 0x000fe2000f8e0008 */
[----:B------:R-:W-:-:S02]  /*81f0*/  SHF.R.S32.HI R27, RZ, 0x1f, R23 ;  /* 0x0000001fff1b7819 */ /* 0x000fc40000011417 */
[----:B------:R-:W-:Y:S01]  /*8200*/  SHF.R.S32.HI R20, RZ, 0x1f, R152 ;  /* 0x0000001fff147819 */ /* 0x000fe20000011498 */
[----:B------:R-:W-:Y:S01]  /*8210*/  UIMAD UR9, UR41, UR11, UR9 ;  /* 0x0000000b290972a4 */ /* 0x000fe2000f8e0209 */
[----:B0-----:R-:W-:Y:S01]  /*8220*/  @P1 IMAD.HI.U32 R4, R11, R4, RZ ;  /* 0x000000040b041227 */ /* 0x001fe200078e00ff */
[----:B------:R-:W-:Y:S01]  /*8230*/  SHF.R.S32.HI R21, RZ, 0x1f, R153 ;  /* 0x0000001fff157819 */ /* 0x000fe20000011499 */
[----:B------:R-:W-:Y:S01]  /*8240*/  ULDC.64 UR10, c[0x0][0xb40] ;  /* 0x0002d000000a7ab9 */ /* 0x000fe20000000a00 */
[----:B------:R-:W-:Y:S01]  /*8250*/  SHF.R.S32.HI R78, RZ, 0x1f, R154 ;  /* 0x0000001fff4e7819 */ /* 0x000fe2000001149a */
[----:B------:R-:W-:Y:S01]  /*8260*/  UIMAD UR4, UR4, UR10, URZ ;  /* 0x0000000a040472a4 */ /* 0x000fe2000f8e023f */
[----:B------:R-:W-:Y:S01]  /*8270*/  SHF.R.S32.HI R79, RZ, 0x1f, R155 ;  /* 0x0000001fff4f7819 */ /* 0x000fe2000001149b */
[----:B------:R-:W-:Y:S01]  /*8280*/  UIMAD.WIDE.U32 UR8, UR39, UR10, UR8 ;  /* 0x0000000a270872a5 */ /* 0x000fe2000f8e0008 */
[----:B------:R-:W-:Y:S01]  /*8290*/  SHF.R.S32.HI R80, RZ, 0x1f, R156 ;  /* 0x0000001fff507819 */ /* 0x000fe2000001149c */
[----:B------:R-:W-:Y:S01]  /*82a0*/  UIMAD UR4, UR39, UR11, UR4 ;  /* 0x0000000b270472a4 */ /* 0x000fe2000f8e0204 */
[----:B--2---:R-:W-:-:S02]  /*82b0*/  @P1 SHF.R.U32.HI R3, RZ, R5, R4 ;  /* 0x00000005ff031219 */ /* 0x004fc40000011604 */
[----:B------:R-:W-:Y:S01]  /*82c0*/  ULDC.64 UR10, c[0x0][0xb48] ;  /* 0x0002d200000a7ab9 */ /* 0x000fe20000000a00 */
[----:B------:R-:W-:Y:S01]  /*82d0*/  UIADD3 UR9, UR9, UR4, URZ ;  /* 0x0000000409097290 */ /* 0x000fe2000fffe03f */
[--C-:B------:R-:W-:Y:S01]  /*82e0*/  SHF.R.S32.HI R4, RZ, 0x1f, R3.reuse ;  /* 0x0000001fff047819 */ /* 0x100fe20000011403 */
[----:B------:R-:W-:Y:S01]  /*82f0*/  IMAD.MOV R7, RZ, RZ, -R3 ;  /* 0x000000ffff077224 */ /* 0x000fe200078e0a03 */
[----:B------:R-:W-:Y:S01]  /*8300*/  SHF.R.S32.HI R81, RZ, 0x1f, R157 ;  /* 0x0000001fff517819 */ /* 0x000fe2000001149d */
[----:B------:R-:W-:Y:S02]  /*8310*/  UIMAD.WIDE.U32 UR8, UR43, UR10, UR8 ;  /* 0x0000000a2b0872a5 */ /* 0x000fe4000f8e0008 */
[----:B------:R-:W-:Y:S02]  /*8320*/  IMAD R7, R38, R7, R11 ;  /* 0x0000000726077224 */ /* 0x000fe400078e020b */
[----:B------:R-:W-:Y:S02]  /*8330*/  UIMAD UR43, UR43, UR11, UR9 ;  /* 0x0000000b2b2b72a4 */ /* 0x000fe4000f8e0209 */
[----:B------:R-:W-:Y:S01]  /*8340*/  IMAD.U32 R5, RZ, RZ, UR9 ;  /* 0x00000009ff057e24 */ /* 0x000fe2000f8e00ff */
[----:B------:R-:W-:-:S02]  /*8350*/  ULDC.64 UR10, c[0x0][0xb30] ;  /* 0x0002cc00000a7ab9 */ /* 0x000fc40000000a00 */
        /* <DEDUP_REMOVED lines=12> */
[----:B------:R-:W-:Y:S01]  /*8420*/  VIADD R6, R0, 0x19c20 ;  /* 0x00019c2000067836 */ /* 0x000fe20000000000 */
[----:B------:R-:W-:Y:S01]  /*8430*/  LEA R0, P1, R4, UR8, 0x2 ;  /* 0x0000000804007c11 */ /* 0x000fe2000f8210ff */
[----:B------:R-:W-:-:S03]  /*8440*/  IMAD.IADD R3, R5, 0x1, R3 ;  /* 0x0000000105037824 */ /* 0x000fc600078e0203 */
[----:B------:R-:W-:Y:S02]  /*8450*/  PRMT R6, RZ, 0x654, R6 ;  /* 0x00000654ff067816 */ /* 0x000fe40000000006 */
[----:B------:R-:W-:Y:S02]  /*8460*/  LEA.HI.X R3, R4, UR9, R3, 0x2, P1 ;  /* 0x0000000904037c11 */ /* 0x000fe400088f1403 */
[----:B------:R0:W-:Y:S03]  /*8470*/  SYNCS.ARRIVE.TRANS64.RED.A1T0 RZ, [R6+URZ], RZ ;  /* 0x000000ff06ff79a7 */ /* 0x0001e6000810043f */
[----:B------:R1:W2:Y:S04]  /*8480*/  SHFL.IDX PT, R7, R3, RZ, 0x1c1f ;  /* 0x001c1fff03077589 */ /* 0x0002a800000e0000 */
[----:B0-----:R1:W0:Y:S01]  /*8490*/  SHFL.IDX PT, R6, R0, RZ, 0x1c1f ;  /* 0x001c1fff00067589 */ /* 0x00122200000e0000 */
[----:B------:R-:W-:Y:S05]  /*84a0*/  @P2 BRA `(.L_x_11198) ;  /* 0x0000000000c02947 */ /* 0x000fea0003800000 */
[----:B------:R-:W-:Y:S02]  /*84b0*/  ULDC UR4, c[0x0][0xac8] ;  /* 0x0002b20000047ab9 */ /* 0x000fe40000000800 */
[----:B-----5:R-:W-:Y:S02]  /*84c0*/  ISETP.GE.AND P1, PT, R84, UR4, PT ;  /* 0x0000000454007c0c */ /* 0x020fe4000bf26270 */
[----:B------:R-:W-:Y:S02]  /*84d0*/  ISETP.GE.AND P2, PT, R82, UR4, PT ;  /* 0x0000000452007c0c */ /* 0x000fe4000bf46270 */
[----:B------:R-:W-:Y:S02]  /*84e0*/  ISETP.GE.AND P5, PT, R157, UR4, PT ;  /* 0x000000049d007c0c */ /* 0x000fe4000bfa6270 */
[----:B------:R-:W-:-:S07]  /*84f0*/  ISETP.GE.AND P4, PT, R156, UR4, PT ;  /* 0x000000049c007c0c */ /* 0x000fce000bf86270 */
[----:B0-2---:R-:W-:Y:S02]  /*8500*/  @!P1 IMAD.WIDE R4, R84, 0x4, R6 ;  /* 0x0000000454049825 */ /* 0x005fe400078e0206 */
        /* <DEDUP_REMOVED lines=9> */
[----:B------:R-:W-:Y:S01]  /*85a0*/  ISETP.GE.AND P3, PT, R153, UR4, PT ;  /* 0x0000000499007c0c */ /* 0x000fe2000bf66270 */
[----:B------:R3:W-:Y:S01]  /*85b0*/  @!P5 ST.E.64 desc[UR50][R10.64], R68 ;  /* 0x000000440a00d985 */ /* 0x0007e2000c101b32 */
[----:B------:R-:W-:Y:S02]  /*85c0*/  @!P4 LEA.HI.X R13, R156, R7, R80, 0x2, P6 ;  /* 0x000000079c0dc211 */ /* 0x000fe400030f1450 */
[----:B------:R-:W-:-:S03]  /*85d0*/  @!P1 LEA R14, P5, R155, R6, 0x2 ;  /* 0x000000069b0e9211 */ /* 0x000fc600078a10ff */
[----:B------:R4:W-:Y:S01]  /*85e0*/  @!P4 ST.E.64 desc[UR50][R12.64], R66 ;  /* 0x000000420c00c985 */ /* 0x0009e2000c101b32 */
[-C--:B------:R-:W-:Y:S02]  /*85f0*/  @!P1 LEA.HI.X R15, R155, R7.reuse, R79, 0x2, P5 ;  /* 0x000000079b0f9211 */ /* 0x080fe400028f144f */
[----:B------:R-:W-:Y:S02]  /*8600*/  ISETP.GE.AND P4, PT, R152, UR4, PT ;  /* 0x0000000498007c0c */ /* 0x000fe4000bf86270 */
[CC--:B0-----:R-:W-:Y:S01]  /*8610*/  @!P2 LEA R4, P6, R154.reuse, R6.reuse, 0x2 ;  /* 0x000000069a04a211 */ /* 0x0c1fe200078c10ff */
[----:B------:R0:W-:Y:S01]  /*8620*/  @!P1 ST.E.64 desc[UR50][R14.64], R60 ;  /* 0x0000003c0e009985 */ /* 0x0001e2000c101b32 */
[----:B------:R-:W-:Y:S02]  /*8630*/  ISETP.GE.AND P1, PT, R23, UR4, PT ;  /* 0x0000000417007c0c */ /* 0x000fe4000bf26270 */
[----:B--2---:R-:W-:Y:S02]  /*8640*/  @!P3 LEA R8, P5, R153, R6, 0x2 ;  /* 0x000000069908b211 */ /* 0x004fe400078a10ff */
        /* <DEDUP_REMOVED lines=11> */
[----:B------:R-:W-:Y:S02]  /*8700*/  @!P1 LEA.HI.X R13, R23, R7, R27, 0x2, P2 ;  /* 0x00000007170d9211 */ /* 0x000fe400010f141b */
[----:B0-----:R-:W-:-:S03]  /*8710*/  @!P5 LEA R14, P2, R22, R6, 0x2 ;  /* 0x00000006160ed211 */ /* 0x001fc600078410ff */
        /* <DEDUP_REMOVED lines=9> */
.L_x_11198:
[----:B------:R-:W-:Y:S05]  /*87b0*/  BSYNC B1 ;  /* 0x0000000000017941 */ /* 0x000fea0003800000 */
.L_x_11197:
[----:B--23--:R2:W3:Y:S04]  /*87c0*/  SHFL.IDX PT, R7, R3, 0x1, 0x1c1f ;  /* 0x003c1f0003077f89 */ /* 0x00c4e800000e0000 */
[----:B0-----:R2:W0:Y:S01]  /*87d0*/  SHFL.IDX PT, R6, R0, 0x1, 0x1c1f ;  /* 0x003c1f0000067f89 */ /* 0x00142200000e0000 */
[----:B------:R-:W-:Y:S05]  /*87e0*/  @P0 BRA `(.L_x_11196) ;  /* 0x0000000c00a00947 */ /* 0x000fea0003800000 */
[----:B------:R-:W-:Y:S02]  /*87f0*/  ULDC UR4, c[0x0][0xac8] ;  /* 0x0002b20000047ab9 */ /* 0x000fe40000000800 */
[----:B-----5:R-:W-:Y:S02]  /*8800*/  ISETP.GE.AND P5, PT, R82, UR4, PT ;  /* 0x0000000452007c0c */ /* 0x020fe4000bfa6270 */
[----:B------:R-:W-:Y:S02]  /*8810*/  ISETP.GE.AND P1, PT, R84, UR4, PT ;  /* 0x0000000454007c0c */ /* 0x000fe4000bf26270 */
[----:B------:R-:W-:Y:S02]  /*8820*/  ISETP.GE.AND P2, PT, R157, UR4, PT ;  /* 0x000000049d007c0c */ /* 0x000fe4000bf46270 */
[----:B------:R-:W-:Y:S02]  /*8830*/  ISETP.GE.AND P4, PT, R156, UR4, PT ;  /* 0x000000049c007c0c */ /* 0x000fe4000bf86270 */
[----:B------:R-:W-:-:S05]  /*8840*/  ISETP.GE.AND P3, PT, R155, UR4, PT ;  /* 0x000000049b007c0c */ /* 0x000fca000bf66270 */
[-C--:B0-----:R-:W-:Y:S02]  /*8850*/  @!P5 LEA R8, P0, R82, R6.reuse, 0x2 ;  /* 0x000000065208d211 */ /* 0x081fe400078010ff */
[----:B---3--:R-:W-:Y:S02]  /*8860*/  @!P1 IMAD.WIDE R4, R84, 0x4, R6 ;  /* 0x0000000454049825 */ /* 0x008fe400078e0206 */
[----:B------:R-:W-:Y:S02]  /*8870*/  @!P5 LEA.HI.X R9, R82, R7, R83, 0x2, P0 ;  /* 0x000000075209d211 */ /* 0x000fe400000f1453 */
[----:B------:R-:W-:Y:S01]  /*8880*/  ISETP.GE.AND P0, PT, R154, UR4, PT ;  /* 0x000000049a007c0c */ /* 0x000fe2000bf06270 */
[----:B------:R0:W-:Y:S01]  /*8890*/  @!P1 ST.E.64 desc[UR50][R4.64], R72 ;  /* 0x0000004804009985 */ /* 0x0001e2000c101b32 */
[-C--:B------:R-:W-:Y:S02]  /*88a0*/  @!P2 LEA R10, P1, R157, R6.reuse, 0x2 ;  /* 0x000000069d0aa211 */ /* 0x080fe400078210ff */
[-C--:B------:R-:W-:Y:S01]  /*88b0*/  @!P3 LEA R14, P6, R155, R6.reuse, 0x2 ;  /* 0x000000069b0eb211 */ /* 0x080fe200078c10ff */
[----:B------:R3:W-:Y:S01]  /*88c0*/  @!P5 ST.E.64 desc[UR50][R8.64], R70 ;  /* 0x000000460800d985 */ /* 0x0007e2000c101b32 */
[----:B------:R-:W-:-:S02]  /*88d0*/  @!P4 LEA R12, P5, R156, R6, 0x2 ;  /* 0x000000069c0cc211 */ /* 0x000fc400078a10ff */
[-C--:B------:R-:W-:Y:S02]  /*88e0*/  @!P2 LEA.HI.X R11, R157, R7.reuse, R81, 0x2, P1 ;  /* 0x000000079d0ba211 */ /* 0x080fe400008f1451 */
[-C--:B------:R-:W-:Y:S02]  /*88f0*/  @!P4 LEA.HI.X R13, R156, R7.reuse, R80, 0x2, P5 ;  /* 0x000000079c0dc211 */ /* 0x080fe400028f1450 */
[----:B------:R-:W-:Y:S01]  /*8900*/  ISETP.GE.AND P1, PT, R153, UR4, PT ;  /* 0x0000000499007c0c */ /* 0x000fe2000bf26270 */
[----:B------:R4:W-:Y:S01]  /*8910*/  @!P2 ST.E.64 desc[UR50][R10.64], R64 ;  /* 0x000000400a00a985 */ /* 0x0009e2000c101b32 */
[----:B------:R-:W-:Y:S02]  /*8920*/  @!P3 LEA.HI.X R15, R155, R7, R79, 0x2, P6 ;  /* 0x000000079b0fb211 */ /* 0x000fe400030f144f */
[----:B------:R-:W-:Y:S01]  /*8930*/  ISETP.GE.AND P2, PT, R152, UR4, PT ;  /* 0x0000000498007c0c */ /* 0x000fe2000bf46270 */
[----:B------:R1:W-:Y:S01]  /*8940*/  @!P4 ST.E.64 desc[UR50][R12.64], R62 ;  /* 0x0000003e0c00c985 */ /* 0x0003e2000c101b32 */
[----:B0-----:R-:W-:-:S02]  /*8950*/  @!P0 LEA R4, P4, R154, R6, 0x2 ;  /* 0x000000069a048211 */ /* 0x001fc400078810ff */
[----:B------:R-:W-:Y:S01]  /*8960*/  ISETP.GE.AND P5, PT, R23, UR4, PT ;  /* 0x0000000417007c0c */ /* 0x000fe2000bfa6270 */
[----:B------:R0:W-:Y:S01]  /*8970*/  @!P3 ST.E.64 desc[UR50][R14.64], R56 ;  /* 0x000000380e00b985 */ /* 0x0001e2000c101b32 */
[----:B------:R-:W-:Y:S02]  /*8980*/  @!P0 LEA.HI.X R5, R154, R7, R78, 0x2, P4 ;  /* 0x000000079a058211 */ /* 0x000fe400020f144e */
[----:B------:R-:W-:Y:S02]  /*8990*/  ISETP.GE.AND P4, PT, R22, UR4, PT ;  /* 0x0000000416007c0c */ /* 0x000fe4000bf86270 */
[----:B------:R-:W-:Y:S01]  /*89a0*/  ISETP.GE.AND P3, PT, R19, UR4, PT ;  /* 0x0000000413007c0c */ /* 0x000fe2000bf66270 */
[----:B------:R2:W-:Y:S01]  /*89b0*/  @!P0 ST.E.64 desc[UR50][R4.64], R54 ;  /* 0x0000003604008985 */ /* 0x0005e2000c101b32 */
[----:B---3--:R-:W-:-:S04]  /*89c0*/  @!P1 LEA R8, P6, R153, R6, 0x2 ;  /* 0x0000000699089211 */ /* 0x008fc800078c10ff */
[-C--:B------:R-:W-:Y:S02]  /*89d0*/  @!P1 LEA.HI.X R9, R153, R7.reuse, R21, 0x2, P6 ;  /* 0x0000000799099211 */ /* 0x080fe400030f1415 */
[CC--:B----4-:R-:W-:Y:S02]  /*89e0*/  @!P2 LEA R10, P6, R152.reuse, R6.reuse, 0x2 ;  /* 0x00000006980aa211 */ /* 0x0d0fe400078c10ff */
[-C--:B-1----:R-:W-:Y:S01]  /*89f0*/  @!P5 LEA R12, P0, R23, R6.reuse, 0x2 ;  /* 0x00000006170cd211 */ /* 0x082fe200078010ff */
[----:B------:R2:W-:Y:S01]  /*8a00*/  @!P1 ST.E.64 desc[UR50][R8.64], R48 ;  /* 0x0000003008009985 */ /* 0x0005e2000c101b32 */
[-C--:B------:R-:W-:Y:S02]  /*8a10*/  @!P2 LEA.HI.X R11, R152, R7.reuse, R20, 0x2, P6 ;  /* 0x00000007980ba211 */ /* 0x080fe400030f1414 */
[-C--:B0-----:R-:W-:Y:S02]  /*8a20*/  @!P4 LEA R14, P1, R22, R6.reuse, 0x2 ;  /* 0x00000006160ec211 */ /* 0x081fe400078210ff */
[----:B------:R-:W-:Y:S01]  /*8a30*/  @!P3 LEA R20, P6, R19, R6, 0x2 ;  /* 0x000000061314b211 */ /* 0x000fe200078c10ff */
[----:B------:R2:W-:Y:S01]  /*8a40*/  @!P2 ST.E.64 desc[UR50][R10.64], R46 ;  /* 0x0000002e0a00a985 */ /* 0x0005e2000c101b32 */
[----:B------:R-:W-:-:S02]  /*8a50*/  @!P5 LEA.HI.X R13, R23, R7, R27, 0x2, P0 ;  /* 0x00000007170dd211 */ /* 0x000fc400000f141b */
        /* <DEDUP_REMOVED lines=11> */
.L_x_11191:
        /* <DEDUP_REMOVED lines=31> */
.L_x_11199:
        /* <DEDUP_REMOVED lines=57> */
.L_x_11201:
[----:B------:R-:W-:Y:S05]  /*9090*/  BSYNC B1 ;  /* 0x0000000000017941 */ /* 0x000fea0003800000 */
.L_x_11200:
[----:B------:R-:W-:-:S06]  /*90a0*/  UISETP.GT.AND UP0, UPT, UR44, 0x1, UPT ;  /* 0x000000012c00788c */ /* 0x000fcc000bf04270 */
[----:B------:R-:W-:-:S13]  /*90b0*/  PLOP3.LUT P0, PT, PT, PT, UP0, 0x80, 0x0 ;  /* 0x000000000000781c */ /* 0x000fda0003f0f008 */
[----:B------:R-:W-:Y:S05]  /*90c0*/  @P0 BRA `(.L_x_11196) ;  /* 0x0000000400680947 */ /* 0x000fea0003800000 */
[----:B------:R-:W1:Y:S01]  /*90d0*/  LDC R11, c[0x0][0xbe8] ;  /* 0x0002fa00ff0b7b82 */ /* 0x000e620000000800 */
[--C-:B0-----:R-:W-:Y:S01]  /*90e0*/  SHF.R.S32.HI R3, RZ, 0x1f, R12.reuse ;  /* 0x0000001fff037819 */ /* 0x101fe2000001140c */
[----:B------:R-:W-:Y:S01]  /*90f0*/  ULDC.64 UR10, c[0x0][0xaa0] ;  /* 0x0002a800000a7ab9 */ /* 0x000fe20000000a00 */
[----:B------:R-:W-:Y:S01]  /*9100*/  SHF.R.S32.HI R10, RZ, 0x1f, R12 ;  /* 0x0000001fff0a7819 */ /* 0x000fe2000001140c */
[----:B------:R-:W-:Y:S01]  /*9110*/  UIMAD UR7, UR16, UR10, URZ ;  /* 0x0000000a100772a4 */ /* 0x000fe2000f8e023f */
[-C--:B------:R-:W-:Y:S01]  /*9120*/  LEA.HI R3, R3, R12.reuse, RZ, 0x2 ;  /* 0x0000000c03037211 */ /* 0x080fe200078f10ff */
[----:B------:R-:W-:Y:S01]  /*9130*/  UIMAD.WIDE.U32 UR8, UR4, UR10, URZ ;  /* 0x0000000a040872a5 */ /* 0x000fe2000f8e003f */
[----:B------:R-:W-:Y:S01]  /*9140*/  LEA.HI R10, R10, R12, RZ, 0x2 ;  /* 0x0000000c0a0a7211 */ /* 0x000fe200078f10ff */
[----:B------:R-:W-:Y:S01]  /*9150*/  UIMAD UR7, UR4, UR11, UR7 ;  /* 0x0000000b040772a4 */ /* 0x000fe2000f8e0207 */
[----:B------:R-:W-:Y:S01]  /*9160*/  LOP3.LUT R3, R3, 0xfffffffc, RZ, 0xc0, !PT ;  /* 0xfffffffc03037812 */ /* 0x000fe200078ec0ff */
[----:B------:R-:W-:Y:S01]  /*9170*/  IMAD.U32 R6, RZ, RZ, UR42 ;  /* 0x0000002aff067e24 */ /* 0x000fe2000f8e00ff */
[----:B------:R-:W-:Y:S01]  /*9180*/  SHF.R.S32.HI R10, RZ, 0x2, R10 ;  /* 0x00000002ff0a7819 */ /* 0x000fe2000001140a */
[----:B------:R-:W-:Y:S01]  /*9190*/  UIADD3 UR9, UR9, UR7, URZ ;  /* 0x0000000709097290 */ /* 0x000fe2000fffe03f */
[----:B------:R-:W-:Y:S01]  /*91a0*/  IMAD.U32 R8, RZ, RZ, UR42 ;  /* 0x0000002aff087e24 */ /* 0x000fe2000f8e00ff */
[----:B------:R-:W-:Y:S01]  /*91b0*/  ULDC.64 UR10, c[0x0][0xae8] ;  /* 0x0002ba00000a7ab9 */ /* 0x000fe20000000a00 */
[----:B------:R-:W-:Y:S01]  /*91c0*/  IMAD.IADD R3, R12, 0x1, -R3 ;  /* 0x000000010c037824 */ /* 0x000fe200078e0a03 */
[----:B------:R-:W-:Y:S01]  /*91d0*/  UIMAD.WIDE.U32 UR8, UR41, UR10, UR8 ;  /* 0x0000000a290872a5 */ /* 0x000fe2000f8e0008 */
[----:B------:R-:W-:Y:S01]  /*91e0*/  BSSY B1, `(.L_x_11202) ;  /* 0x0000037000017945 */ /* 0x000fe20003800000 */
[----:B------:R-:W-:Y:S01]  /*91f0*/  SHF.R.S32.HI R20, RZ, 0x1f, R17 ;  /* 0x0000001fff147819 */ /* 0x000fe20000011411 */
[----:B------:R-:W-:Y:S01]  /*9200*/  IMAD R3, R3, 0x60, R10 ;  /* 0x0000006003037824 */ /* 0x000fe200078e020a */
[----:B------:R-:W-:Y:S01]  /*9210*/  UIMAD UR9, UR41, UR11, UR9 ;  /* 0x0000000b290972a4 */ /* 0x000fe2000f8e0209 */
[----:B------:R-:W-:-:S02]  /*9220*/  SHF.R.S32.HI R21, RZ, 0x1f, R16 ;  /* 0x0000001fff157819 */ /* 0x000fc40000011410 */
[----:B------:R-:W-:Y:S01]  /*9230*/  IMAD R6, R6, 0xc0, R3 ;  /* 0x000000c006067824 */ /* 0x000fe200078e0203 */
[----:B-1----:R-:W-:Y:S01]  /*9240*/  ISETP.NE.AND P0, PT, R11, 0x1, PT ;  /* 0x000000010b00780c */ /* 0x002fe20003f05270 */
[----:B------:R-:W-:Y:S02]  /*9250*/  ULDC.64 UR10, c[0x0][0xaf0] ;  /* 0x0002bc00000a7ab9 */ /* 0x000fe40000000a00 */
[----:B------:R-:W-:Y:S01]  /*9260*/  UIMAD UR40, UR40, UR10, URZ ;  /* 0x0000000a282872a4 */ /* 0x000fe2000f8e023f */
[----:B------:R-:W-:Y:S01]  /*9270*/  IMAD.MOV.U32 R3, RZ, RZ, R6 ;  /* 0x000000ffff037224 */ /* 0x000fe200078e0006 */
[----:B------:R-:W-:Y:S02]  /*9280*/  UIMAD.WIDE.U32 UR8, UR39, UR10, UR8 ;  /* 0x0000000a270872a5 */ /* 0x000fe4000f8e0008 */
[----:B------:R-:W-:-:S03]  /*9290*/  UIMAD UR4, UR39, UR11, UR40 ;  /* 0x0000000b270472a4 */ /* 0x000fc6000f8e0228 */
        /* <DEDUP_REMOVED lines=10> */
[----:B------:R-:W-:Y:S02]  /*9340*/  IMAD R7, R11, R7, R6 ;  /* 0x000000070b077224 */ /* 0x000fe400078e0206 */
[----:B------:R-:W-:Y:S02]  /*9350*/  IMAD R6, R4, UR10, RZ ;  /* 0x0000000a04067c24 */ /* 0x000fe4000f8e02ff */
[----:B------:R-:W-:Y:S01]  /*9360*/  IMAD.U32 R4, RZ, RZ, UR8 ;  /* 0x00000008ff047e24 */ /* 0x000fe2000f8e00ff */
[----:B------:R-:W-:Y:S01]  /*9370*/  ULDC.64 UR8, c[0x0][0xad8] ;  /* 0x0002b60000087ab9 */ /* 0x000fe20000000a00 */
[C---:B------:R-:W-:Y:S01]  /*9380*/  IMAD R9, R3.reuse, UR11, R6 ;  /* 0x0000000b03097c24 */ /* 0x040fe2000f8e0206 */
[----:B------:R-:W-:Y:S01]  /*9390*/  SHF.R.S32.HI R6, RZ, 0x1f, R7 ;  /* 0x0000001fff067819 */ /* 0x000fe20000011407 */
[----:B------:R-:W-:-:S04]  /*93a0*/  IMAD.WIDE.U32 R4, R3, UR10, R4 ;  /* 0x0000000a03047c25 */ /* 0x000fc8000f8e0004 */
[----:B------:R-:W-:Y:S02]  /*93b0*/  IMAD R6, R6, UR8, RZ ;  /* 0x0000000806067c24 */ /* 0x000fe4000f8e02ff */
[----:B------:R-:W-:Y:S02]  /*93c0*/  IMAD.IADD R5, R5, 0x1, R9 ;  /* 0x0000000105057824 */ /* 0x000fe400078e0209 */
[----:B-----5:R-:W-:Y:S02]  /*93d0*/  IMAD R11, R0, R11, RZ ;  /* 0x0000000b000b7224 */ /* 0x020fe400078e02ff */
[----:B------:R-:W-:Y:S02]  /*93e0*/  IMAD R0, R8, 0xc0, R10 ;  /* 0x000000c008007824 */ /* 0x000fe400078e020a */
[C---:B------:R-:W-:Y:S02]  /*93f0*/  IMAD R3, R7.reuse, UR9, R6 ;  /* 0x0000000907037c24 */ /* 0x040fe4000f8e0206 */
[----:B------:R-:W-:Y:S01]  /*9400*/  IMAD.WIDE.U32 R4, R7, UR8, R4 ;  /* 0x0000000807047c25 */ /* 0x000fe2000f8e0004 */
[----:B------:R-:W-:Y:S01]  /*9410*/  ISETP.GE.AND P0, PT, R0, R11, PT ;  /* 0x0000000b0000720c */ /* 0x000fe20003f06270 */
[----:B------:R-:W-:-:S02]  /*9420*/  ULDC.64 UR8, c[0x0][0xa80] ;  /* 0x0002a00000087ab9 */ /* 0x000fc40000000a00 */
[----:B------:R-:W-:Y:S01]  /*9430*/  IMAD.IADD R3, R5, 0x1, R3 ;  /* 0x0000000105037824 */ /* 0x000fe200078e0203 */
[----:B------:R-:W-:-:S04]  /*9440*/  LEA R6, P1, R4, UR8, 0x1 ;  /* 0x0000000804067c11 */ /* 0x000fc8000f8208ff */
[----:B------:R-:W-:Y:S02]  /*9450*/  LEA.HI.X R3, R4, UR9, R3, 0x1, P1 ;  /* 0x0000000904037c11 */ /* 0x000fe400088f0c03 */
[----:B------:R0:W1:Y:S04]  /*9460*/  SHFL.IDX PT, R4, R6, RZ, 0x1c1f ;  /* 0x001c1fff06047589 */ /* 0x00006800000e0000 */
[----:B------:R0:W2:Y:S01]  /*9470*/  SHFL.IDX PT, R5, R3, RZ, 0x1c1f ;  /* 0x001c1fff03057589 */ /* 0x0000a200000e0000 */
[----:B------:R-:W-:Y:S05]  /*9480*/  @P0 BRA `(.L_x_11203) ;  /* 0x0000000000300947 */ /* 0x000fea0003800000 */
        /* <DEDUP_REMOVED lines=9> */
[----:B------:R3:W-:Y:S04]  /*9520*/  @!P2 ST.E.128 desc[UR50][R8.64], RZ ;  /* 0x000000ff0800a985 */ /* 0x0007e8000c101d32 */
[----:B------:R3:W-:Y:S04]  /*9530*/  @!P3 ST.E.128 desc[UR50][R12.64], RZ ;  /* 0x000000ff0c00b985 */ /* 0x0007e8000c101d32 */
[----:B------:R3:W-:Y:S02]  /*9540*/  @!P4 ST.E.128 desc[UR50][R14.64], RZ ;  /* 0x000000ff0e00c985 */ /* 0x0007e4000c101d32 */
.L_x_11203:
[----:B------:R-:W-:Y:S05]  /*9550*/  BSYNC B1 ;  /* 0x0000000000017941 */ /* 0x000fea0003800000 */
.L_x_11202:
[----:B------:R-:W-:Y:S01]  /*9560*/  VIADD R0, R0, 0x60 ;  /* 0x0000006000007836 */ /* 0x000fe20000000000 */
[----:B--2---:R2:W4:Y:S04]  /*9570*/  SHFL.IDX PT, R5, R3, 0x1, 0x1c1f ;  /* 0x003c1f0003057f89 */ /* 0x00452800000e0000 */
[----:B------:R-:W-:Y:S01]  /*9580*/  ISETP.GE.AND P0, PT, R0, R11, PT ;  /* 0x0000000b0000720c */ /* 0x000fe20003f06270 */
[----:B-1----:R2:W1:-:S12]  /*9590*/  SHFL.IDX PT, R4, R6, 0x1, 0x1c1f ;  /* 0x003c1f0006047f89 */ /* 0x00245800000e0000 */
[----:B--2---:R-:W-:Y:S05]  /*95a0*/  @P0 BRA `(.L_x_11196) ;  /* 0x0000000000300947 */ /* 0x004fea0003800000 */
[----:B------:R-:W-:Y:S02]  /*95b0*/  ULDC UR4, c[0x0][0xac8] ;  /* 0x0002b20000047ab9 */ /* 0x000fe40000000800 */
[----:B------:R-:W-:Y:S02]  /*95c0*/  ISETP.GE.AND P3, PT, R16, UR4, PT ;  /* 0x0000000410007c0c */ /* 0x000fe4000bf66270 */
[----:B------:R-:W-:Y:S02]  /*95d0*/  ISETP.GE.AND P4, PT, R17, UR4, PT ;  /* 0x0000000411007c0c */ /* 0x000fe4000bf86270 */
[----:B------:R-:W-:-:S09]  /*95e0*/  ISETP.GE.AND P2, PT, R2, UR4, PT ;  /* 0x0000000402007c0c */ /* 0x000fd2000bf46270 */
[-C--:B-1-3--:R-:W-:Y:S02]  /*95f0*/  @!P3 LEA R8, P0, R16, R4.reuse, 0x1 ;  /* 0x000000041008b211 */ /* 0x08afe400078008ff */
[C---:B------:R-:W-:Y:S02]  /*9600*/  @!P4 LEA R10, P1, R17.reuse, R4, 0x1 ;  /* 0x00000004110ac211 */ /* 0x040fe400078208ff */
[----:B0---4-:R-:W-:Y:S01]  /*9610*/  @!P2 IMAD.WIDE R6, R2, 0x2, R4 ;  /* 0x000000020206a825 */ /* 0x011fe200078e0204 */
[-C--:B------:R-:W-:Y:S02]  /*9620*/  @!P3 LEA.HI.X R9, R16, R5.reuse, R21, 0x1, P0 ;  /* 0x000000051009b211 */ /* 0x080fe400000f0c15 */
[----:B------:R-:W-:Y:S02]  /*9630*/  @!P4 LEA.HI.X R11, R17, R5, R20, 0x1, P1 ;  /* 0x00000005110bc211 */ /* 0x000fe400008f0c14 */
[----:B------:R2:W-:Y:S04]  /*9640*/  @!P2 ST.E.128 desc[UR50][R6.64], RZ ;  /* 0x000000ff0600a985 */ /* 0x0005e8000c101d32 */
[----:B------:R2:W-:Y:S04]  /*9650*/  @!P3 ST.E.128 desc[UR50][R8.64], RZ ;  /* 0x000000ff0800b985 */ /* 0x0005e8000c101d32 */
[----:B------:R2:W-:Y:S02]  /*9660*/  @!P4 ST.E.128 desc[UR50][R10.64], RZ ;  /* 0x000000ff0a00c985 */ /* 0x0005e4000c101d32 */
.L_x_11196:
[----:B------:R-:W-:Y:S05]  /*9670*/  BSYNC B0 ;  /* 0x0000000000007941 */ /* 0x000fea0003800000 */
.L_x_11190:
[----:B------:R-:W-:Y:S02]  /*9680*/  ULDC UR4, c[0x0][0xc3c] ;  /* 0x00030f0000047ab9 */ /* 0x000fe40000000800 */
[----:B------:R-:W-:-:S13]  /*9690*/  ISETP.GE.AND P0, PT, R39, UR4, PT ;  /* 0x0000000427007c0c */ /* 0x000fda000bf06270 */
[----:B------:R-:W-:Y:S05]  /*96a0*/  @!P0 BRA `(.L_x_11204) ;  /* 0xffffff7800048947 */ /* 0x000fea000383ffff */
[----:B------:R-:W-:Y:S05]  /*96b0*/  EXIT ;  /* 0x000000000000794d */ /* 0x000fea0003800000 */
.L_x_11161:
        /* <DEDUP_REMOVED lines=62> */
.L_x_11208:
        /* <DEDUP_REMOVED lines=36> */
.L_x_11206:
        /* <DEDUP_REMOVED lines=8> */
[----:B------:R0:W1:Y:S04]  /*9d60*/  SHFL.IDX PT, R6, R6, R11, 0x1f ;  /* 0x00001f0b06067589 */ /* 0x00006800000e0000 */
[----:B------:R2:W3:Y:S01]  /*9d70*/  SHFL.IDX PT, R9, R9, R14, 0x1f ;  /* 0x00001f0e09097589 */ /* 0x0004e200000e0000 */
[----:B0-----:R-:W-:Y:S01]  /*9d80*/  IMAD.MOV.U32 R11, RZ, RZ, RZ ;  /* 0x000000ffff0b7224 */ /* 0x001fe200078e00ff */
[----:B-1----:R-:W-:-:S04]  /*9d90*/  IABS R4, R6 ;  /* 0x0000000600047213 */ /* 0x002fc80000000000 */
[----:B------:R-:W0:Y:S08]  /*9da0*/  I2F.RP R10, R4 ;  /* 0x00000004000a7306 */ /* 0x000e300000209400 */
[----:B0-----:R-:W0:Y:S02]  /*9db0*/  MUFU.RCP R10, R10 ;  /* 0x0000000a000a7308 */ /* 0x001e240000001000 */
[----:B0-----:R-:W-:-:S06]  /*9dc0*/  VIADD R3, R10, 0xffffffe ;  /* 0x0ffffffe0a037836 */ /* 0x001fcc0000000000 */
[----:B------:R-:W0:Y:S02]  /*9dd0*/  F2I.FTZ.U32.TRUNC.NTZ R3, R3 ;  /* 0x0000000300037305 */ /* 0x000e24000021f000 */
[----:B0-----:R-:W-:Y:S01]  /*9de0*/  IMAD.MOV R13, RZ, RZ, -R3 ;  /* 0x000000ffff0d7224 */ /* 0x001fe200078e0a03 */
[----:B--23--:R-:W-:Y:S06]  /*9df0*/  @!P0 BRA `(.L_x_11209) ;  /* 0x00000000000c8947 */ /* 0x00cfec0003800000 */
[----:B------:R-:W-:-:S06]  /*9e00*/  UIADD3 UR5, UR40, -0x1, URZ ;  /* 0xffffffff28057890 */ /* 0x000fcc000fffe03f */
[----:B------:R-:W-:-:S05]  /*9e10*/  IMAD.U32 R10, RZ, RZ, UR5 ;  /* 0x00000005ff0a7e24 */ /* 0x000fca000f8e00ff */
[----:B------:R0:W1:Y:S02]  /*9e20*/  SHFL.IDX PT, R11, R5, R10, 0x1f ;  /* 0x00001f0a050b7589 */ /* 0x00006400000e0000 */
.L_x_11209:
[----:B01----:R-:W-:Y:S01]  /*9e30*/  IMAD R5, R11, R2, R12 ;  /* 0x000000020b057224 */ /* 0x003fe200078e020c */
[----:B------:R-:W-:Y:S01]  /*9e40*/  IABS R2, R9 ;  /* 0x0000000900027213 */ /* 0x000fe20000000000 */
[----:B------:R-:W-:Y:S01]  /*9e50*/  IMAD.MOV.U32 R11, RZ, RZ, R13 ;  /* 0x000000ffff0b7224 */ /* 0x000fe200078e000d */
[----:B------:R-:W-:Y:S01]  /*9e60*/  IABS R13, R6 ;  /* 0x00000006000d7213 */ /* 0x000fe20000000000 */
[----:B------:R-:W-:Y:S01]  /*9e70*/  UIADD3 UR40, UR40, UR4, URZ ;  /* 0x0000000428287290 */ /* 0x000fe2000fffe03f */
[----:B------:R0:W-:Y:S01]  /*9e80*/  STL [R1], R5 ;  /* 0x0000000501007387 */ /* 0x0001e20000100800 */
[----:B------:R-:W-:Y:S02]  /*9e90*/  IMAD R11, R11, R4, RZ ;  /* 0x000000040b0b7224 */ /* 0x000fe400078e02ff */
[----:B0-----:R-:W-:Y:S02]  /*9ea0*/  IMAD.IADD R5, R8, 0x1, -R5 ;  /* 0x0000000108057824 */ /* 0x001fe400078e0a05 */
[----:B------:R-:W-:-:S02]  /*9eb0*/  IMAD.MOV.U32 R8, RZ, RZ, R2 ;  /* 0x000000ffff087224 */ /* 0x000fc400078e0002 */
[----:B------:R-:W-:Y:S01]  /*9ec0*/  IMAD.MOV.U32 R2, RZ, RZ, RZ ;  /* 0x000000ffff027224 */ /* 0x000fe200078e00ff */
[----:B------:R-:W-:Y:S01]  /*9ed0*/  IABS R12, R5 ;  /* 0x00000005000c7213 */ /* 0x000fe20000000000 */
[----:B------:R-:W0:Y:S02]  /*9ee0*/  I2F.RP R10, R8 ;  /* 0x00000008000a7306 */ /* 0x000e240000209400 */
[----:B------:R-:W-:-:S04]  /*9ef0*/  IMAD.HI.U32 R2, R3, R11, R2 ;  /* 0x0000000b03027227 */ /* 0x000fc800078e0002 */
[----:B------:R-:W-:Y:S02]  /*9f00*/  IMAD.MOV.U32 R3, RZ, RZ, R12 ;  /* 0x000000ffff037224 */ /* 0x000fe400078e000c */
[----:B------:R-:W-:Y:S02]  /*9f10*/  IMAD.MOV R11, RZ, RZ, -R13 ;  /* 0x000000ffff0b7224 */ /* 0x000fe400078e0a0d */
        /* <DEDUP_REMOVED lines=21> */
[----:B------:R-:W-:-:S02]  /*a070*/  IMAD.MOV.U32 R2, RZ, RZ, RZ ;  /* 0x000000ffff027224 */ /* 0x000fc400078e00ff */
[----:B------:R-:W-:Y:S02]  /*a080*/  IMAD R6, R6, R10, RZ ;  /* 0x0000000a06067224 */ /* 0x000fe400078e02ff */
        /* <DEDUP_REMOVED lines=17> */
[----:B------:R-:W-:Y:S02]  /*a1a0*/  IMAD R3, R9, R4, R10 ;  /* 0x0000000409037224 */ /* 0x000fe400078e020a */
[----:B------:R-:W-:Y:S02]  /*a1b0*/  IMAD.IADD R4, R5, 0x1, -R6 ;  /* 0x0000000105047824 */ /* 0x000fe400078e0a06 */
[----:B------:R-:W-:-:S05]  /*a1c0*/  IMAD R2, R3, 0x10000, R2 ;  /* 0x0001000003027824 */ /* 0x000fca00078e0202 */
[----:B------:R0:W-:Y:S04]  /*a1d0*/  STL [R1+0x8], R2 ;  /* 0x0000080201007387 */ /* 0x0001e80000100800 */
[----:B------:R0:W-:Y:S01]  /*a1e0*/  STL [R1+0x4], R4 ;  /* 0x0000040401007387 */ /* 0x0001e20000100800 */
[----:B------:R-:W-:Y:S05]  /*a1f0*/  BRA `(.L_x_11210) ;  /* 0x0000000000107947 */ /* 0x000fea0003800000 */
.L_x_11207:
[----:B------:R1:W-:Y:S01]  /*a200*/  STL [R1], R8 ;  /* 0x0000000801007387 */ /* 0x0003e20000100800 */
[----:B------:R-:W-:-:S03]  /*a210*/  ULDC UR40, c[0x0][0xc3c] ;  /* 0x00030f0000287ab9 */ /* 0x000fc60000000800 */
[----:B------:R1:W-:Y:S04]  /*a220*/  STL [R1+0x4], RZ ;  /* 0x000004ff01007387 */ /* 0x0003e80000100800 */
[----:B------:R1:W-:Y:S02]  /*a230*/  STL [R1+0x8], RZ ;  /* 0x000008ff01007387 */ /* 0x0003e40000100800 */
.L_x_11210:
[----:B-1----:R-:W2:Y:S04]  /*a240*/  LDL R8, [R1] ;  /* 0x0000000001087983 */ /* 0x002ea80000100800 */
        /* <DEDUP_REMOVED lines=10> */
.L_x_11205:
        /* <DEDUP_REMOVED lines=9> */
[----:B------:R-:W-:Y:S01]  /*a380*/  IMAD.SHL.U32 R7, R0, 0x800, RZ ;  /* 0x0000080000077824 */ /* 0x000fe200078e00ff */
[----:B------:R-:W-:Y:S01]  /*a390*/  MOV R16, 0x400 ;  /* 0x0000040000107802 */ /* 0x000fe20000000f00 */
[----:B------:R-:W-:Y:S01]  /*a3a0*/  IMAD.MOV.U32 R24, RZ, RZ, 0x1 ;  /* 0x00000001ff187424 */ /* 0x000fe200078e00ff */
[----:B------:R-:W-:Y:S01]  /*a3b0*/  ULOP3.LUT UR44, UR38, 0x2, URZ, 0xfc, !UPT ;  /* 0x00000002262c7892 */ /* 0x000fe2000f8efc3f */
[----:B------:R-:W-:Y:S01]  /*a3c0*/  IMAD.MOV.U32 R19, RZ, RZ, RZ ;  /* 0x000000ffff137224 */ /* 0x000fe200078e00ff */
[----:B------:R-:W-:Y:S01]  /*a3d0*/  ULOP3.LUT UR45, UR38, 0x1, URZ, 0xfc, !UPT ;  /* 0x00000001262d7892 */ /* 0x000fe2000f8efc3f */
[----:B------:R-:W-:Y:S01]  /*a3e0*/  ULDC UR46, c[0x0][0xc] ;  /* 0x00000300002e7ab9 */ /* 0x000fe20000000800 */
[C---:B-1----:R-:W-:Y:S01]  /*a3f0*/  IMAD.SHL.U32 R2, R8.reuse, 0x20, RZ ;  /* 0x0000002008027824 */ /* 0x042fe200078e00ff */
[----:B0-----:R-:W-:Y:S01]  /*a400*/  SHF.R.U32.HI R4, RZ, 0x1, R8 ;  /* 0x00000001ff047819 */ /* 0x001fe20000011608 */
[C---:B------:R-:W-:Y:S01]  /*a410*/  IMAD.SHL.U32 R5, R8.reuse, 0x80, RZ ;  /* 0x0000008008057824 */ /* 0x040fe200078e00ff */
[C---:B------:R-:W-:Y:S01]  /*a420*/  LOP3.LUT P0, RZ, R8.reuse, 0x4, RZ, 0xc0, !PT ;  /* 0x0000000408ff7812 */ /* 0x040fe2000780c0ff */
[----:B------:R-:W-:Y:S01]  /*a430*/  IMAD.SHL.U32 R6, R8, 0x4, RZ ;  /* 0x0000000408067824 */ /* 0x000fe200078e00ff */
[----:B------:R-:W-:Y:S01]  /*a440*/  LOP3.LUT R3, R2, 0x80, RZ, 0xc0, !PT ;  /* 0x0000008002037812 */ /* 0x000fe200078ec0ff */
[----:B------:R-:W-:Y:S01]  /*a450*/  IMAD.SHL.U32 R29, R8, 0x10, RZ ;  /* 0x00000010081d7824 */ /* 0x000fe200078e00ff */
[----:B------:R-:W-:-:S02]  /*a460*/  LOP3.LUT R0, R5, 0x400, RZ, 0xc0, !PT ;  /* 0x0000040005007812 */ /* 0x000fc400078ec0ff */
[----:B------:R-:W-:Y:S02]  /*a470*/  LOP3.LUT R3, R3, 0x10, R4, 0xf8, !PT ;  /* 0x0000001003037812 */ /* 0x000fe400078ef804 */
[----:B------:R-:W-:Y:S02]  /*a480*/  LOP3.LUT R4, R4, 0x20, RZ, 0xc0, !PT ;  /* 0x0000002004047812 */ /* 0x000fe400078ec0ff */
[----:B------:R-:W-:Y:S01]  /*a490*/  LOP3.LUT R3, R3, 0x10, R6, 0x78, !PT ;  /* 0x0000001003037812 */ /* 0x000fe200078e7806 */
[----:B------:R-:W-:Y:S01]  /*a4a0*/  IMAD.SHL.U32 R6, R8, 0x2, RZ ;  /* 0x0000000208067824 */ /* 0x000fe200078e00ff */
[----:B------:R-:W-:Y:S02]  /*a4b0*/  LOP3.LUT R4, R4, 0x10, R8, 0xf8, !PT ;  /* 0x0000001004047812 */ /* 0x000fe400078ef808 */
[----:B------:R-:W-:Y:S02]  /*a4c0*/  LOP3.LUT R0, R0, 0x800, R7, 0xf8, !PT ;  /* 0x0000080000007812 */ /* 0x000fe400078ef807 */
[----:B------:R-:W-:-:S02]  /*a4d0*/  LOP3.LUT R4, R4, 0x380, R5, 0xf8, !PT ;  /* 0x0000038004047812 */ /* 0x000fc400078ef805 */
[----:B------:R-:W-:Y:S02]  /*a4e0*/  LOP3.LUT R5, R29, 0x90, RZ, 0xc0, !PT ;  /* 0x000000901d057812 */ /* 0x000fe400078ec0ff */
[--C-:B------:R-:W-:Y:S02]  /*a4f0*/  LOP3.LUT R25, R4, 0x70, R29.reuse, 0x78, !PT ;  /* 0x0000007004197812 */ /* 0x100fe400078e781d */
[----:B------:R-:W-:Y:S02]  /*a500*/  LOP3.LUT R2, R2, 0x360, RZ, 0xc0, !PT ;  /* 0x0000036002027812 */ /* 0x000fe400078ec0ff */
[----:B------:R-:W-:Y:S01]  /*a510*/  LOP3.LUT R6, R5, 0x10, R6, 0x78, !PT ;  /* 0x0000001005067812 */ /* 0x000fe200078e7806 */
[----:B--2---:R-:W-:Y:S01]  /*a520*/  IMAD.U32 R5, RZ, RZ, UR4 ;  /* 0x00000004ff057e24 */ /* 0x004fe2000f8e00ff */
[----:B------:R-:W-:Y:S01]  /*a530*/  LOP3.LUT R25, R0, R25, RZ, 0xfc, !PT ;  /* 0x0000001900197212 */ /* 0x000fe200078efcff */
[----:B------:R-:W-:Y:S01]  /*a540*/  IMAD.SHL.U32 R0, R8, 0x40, RZ ;  /* 0x0000004008007824 */ /* 0x000fe200078e00ff */
[----:B------:R-:W-:-:S02]  /*a550*/  LOP3.LUT R2, R2, 0x400, R29, 0xf8, !PT ;  /* 0x0000040002027812 */ /* 0x000fc400078ef81d */
[----:B------:R-:W-:Y:S01]  /*a560*/  LOP3.LUT R8, R8, 0x7f, RZ, 0xc0, !PT ;  /* 0x0000007f08087812 */ /* 0x000fe200078ec0ff */
[C---:B------:R-:W-:Y:S01]  /*a570*/  VIADD R4, R25.reuse, 0x40 ;  /* 0x0000004019047836 */ /* 0x040fe20000000000 */
[----:B------:R-:W-:Y:S01]  /*a580*/  LOP3.LUT R23, R2, R3, RZ, 0xfc, !PT ;  /* 0x0000000302177212 */ /* 0x000fe200078efcff */
[----:B------:R-:W-:Y:S01]  /*a590*/  @P0 VIADD R4, R25, 0xffffffc0 ;  /* 0xffffffc019040836 */ /* 0x000fe20000000000 */
[----:B------:R-:W-:Y:S02]  /*a5a0*/  LOP3.LUT R2, R6, 0x760, R29, 0xf8, !PT ;  /* 0x0000076006027812 */ /* 0x000fe400078ef81d */
[----:B------:R-:W-:Y:S02]  /*a5b0*/  LOP3.LUT R0, R0, 0x40, RZ, 0xc0, !PT ;  /* 0x0000004000007812 */ /* 0x000fe400078ec0ff */
[----:B------:R-:W-:Y:S01]  /*a5c0*/  SHF.R.U32.HI R3, RZ, 0x1, R8 ;  /* 0x00000001ff037819 */ /* 0x000fe20000011608 */
[----:B------:R0:W-:Y:S01]  /*a5d0*/  STL [R1+0x20], R2 ;  /* 0x0000200201007387 */ /* 0x0001e20000100800 */
[----:B------:R-:W-:-:S02]  /*a5e0*/  LEA R16, R5, R16, 0x18 ;  /* 0x0000001005107211 */ /* 0x000fc400078ec0ff */
[----:B------:R-:W-:Y:S01]  /*a5f0*/  LOP3.LUT R3, R3, R0, RZ, 0xfc, !PT ;  /* 0x0000000003037212 */ /* 0x000fe200078efcff */
[----:B------:R-:W-:Y:S01]  /*a600*/  STL [R1+0x18], R5 ;  /* 0x0000180501007387 */ /* 0x000fe20000100800 */
[----:B------:R-:W-:Y:S01]  /*a610*/  LOP3.LUT R29, R29, 0x10, RZ, 0xc0, !PT ;  /* 0x000000101d1d7812 */ /* 0x000fe200078ec0ff */
[----:B------:R-:W-:Y:S02]  /*a620*/  IMAD.IADD R3, R16, 0x1, R2 ;  /* 0x0000000110037824 */ /* 0x000fe400078e0202 */
[----:B------:R-:W-:Y:S01]  /*a630*/  STL [R1+0x28], RZ ;  /* 0x000028ff01007387 */ /* 0x000fe20000100800 */
[----:B------:R-:W-:Y:S02]  /*a640*/  LOP3.LUT R0, R29, 0x40, RZ, 0xfc, !PT ;  /* 0x000000401d007812 */ /* 0x000fe400078efcff */
[C---:B0-----:R-:W-:Y:S01]  /*a650*/  LOP3.LUT R2, R23.reuse, 0x1800, RZ, 0xfc, !PT ;  /* 0x0000180017027812 */ /* 0x041fe200078efcff */
[----:B------:R0:W-:Y:S01]  /*a660*/  STL [R1+0x1c], R4 ;  /* 0x00001c0401007387 */ /* 0x0001e20000100800 */
[----:B------:R-:W-:-:S03]  /*a670*/  LOP3.LUT R0, R23, 0x2800, RZ, 0xfc, !PT ;  /* 0x0000280017007812 */ /* 0x000fc600078efcff */
[----:B------:R1:W-:Y:S01]  /*a680*/  STL [R1+0x24], R3 ;  /* 0x0000240301007387 */ /* 0x0003e20000100800 */
[----:B0-----:R-:W-:-:S07]  /*a690*/  LOP3.LUT R4, R29, 0x20, RZ, 0xfc, !PT ;  /* 0x000000201d047812 */ /* 0x001fce00078efcff */
.L_x_11285:
[----:B------:R-:W-:Y:S01]  /*a6a0*/  ULDC.64 UR4, c[0x0][0xc88] ;  /* 0x0003220000047ab9 */ /* 0x000fe20000000a00 */
[----:B------:R-:W-:Y:S01]  /*a6b0*/  ULDC.64 UR8, c[0x0][0xa18] ;  /* 0x0002860000087ab9 */ /* 0x000fe20000000a00 */
[----:B------:R-:W-:Y:S01]  /*a6c0*/  UIMAD.WIDE UR4, UR40, 0x4, UR4 ;  /* 0x00000004280478a5 */ /* 0x000fe2000f8e0204 */
[----:B-1----:R-:W-:Y:S01]  /*a6d0*/  IMAD.MOV.U32 R7, RZ, RZ, RZ ;  /* 0x000000ffff077224 */ /* 0x002fe200078e00ff */
[----:B------:R-:W-:Y:S01]  /*a6e0*/  ULDC.64 UR6, c[0x0][0xa00] ;  /* 0x0002800000067ab9 */ /* 0x000fe20000000a00 */
[----:B0-----:R-:W0:Y:S03]  /*a6f0*/  LDC R17, c[0x0][0x2f0] ;  /* 0x0000bc00ff117b82 */ /* 0x001e260000000800 */
[----:B------:R-:W-:Y:S02]  /*a700*/  IMAD.U32 R2, RZ, RZ, UR4 ;  /* 0x00000004ff027e24 */ /* 0x000fe4000f8e00ff */
[----:B-1----:R-:W-:Y:S01]  /*a710*/  IMAD.U32 R3, RZ, RZ, UR5 ;  /* 0x00000005ff037e24 */ /* 0x002fe2000f8e00ff */
[----:B------:R-:W-:-:S04]  /*a720*/  ULDC.64 UR4, c[0x0][0xa28] ;  /* 0x00028a0000047ab9 */ /* 0x000fc80000000a00 */
[----:B--2---:R-:W2:Y:S01]  /*a730*/  LDG.E R2, desc[UR50][R2.64] ;  /* 0x0000003202027981 */ /* 0x004ea2000c1e1900 */
[----:B------:R-:W-:-:S04]  /*a740*/  UISETP.NE.U32.AND UP0, UPT, UR4, URZ, UPT ;  /* 0x0000003f0400728c */ /* 0x000fc8000bf05070 */
[----:B------:R-:W-:-:S06]  /*a750*/  UISETP.NE.AND.EX UP0, UPT, UR5, URZ, UPT, UP0 ;  /* 0x0000003f0500728c */ /* 0x000fcc000bf05300 */
[----:B------:R-:W-:Y:S02]  /*a760*/  PLOP3.LUT P0, PT, PT, PT, UP0, 0x80, 0x0 ;  /* 0x000000000000781c */ /* 0x000fe40003f0f008 */
[----:B--2---:R-:W-:-:S13]  /*a770*/  R2UR UR43, R2 ;  /* 0x00000000022b72ca */ /* 0x004fda00000e0000 */
[----:B------:R-:W-:Y:S02]  /*a780*/  USHF.R.S32.HI UR42, URZ, 0x1f, UR43 ;  /* 0x0000001f3f2a7899 */ /* 0x000fe4000801142b */
[----:B------:R-:W-:-:S04]  /*a790*/  @UP0 ULEA UR4, UP1, UR43, UR4, 0x2 ;  /* 0x000000042b040291 */ /* 0x000fc8000f82103f */
[----:B------:R-:W-:Y:S02]  /*a7a0*/  @UP0 ULEA.HI.X UR5, UR43, UR5, UR42, 0x2, UP1 ;  /* 0x000000052b050291 */ /* 0x000fe400088f142a */
[----:B------:R-:W-:Y:S01]  /*a7b0*/  UISETP.NE.U32.AND UP0, UPT, UR8, URZ, UPT ;  /* 0x0000003f0800728c */ /* 0x000fe2000bf05070 */
[----:B------:R-:W-:Y:S01]  /*a7c0*/  IMAD.U32 R2, RZ, RZ, UR4 ;  /* 0x00000004ff027e24 */ /* 0x000fe2000f8e00ff */
[----:B------:R-:W-:Y:S02]  /*a7d0*/  UISETP.NE.U32.AND UP1, UPT, UR6, URZ, UPT ;  /* 0x0000003f0600728c */ /* 0x000fe4000bf25070 */
[----:B------:R-:W-:Y:S01]  /*a7e0*/  UISETP.NE.AND.EX UP0, UPT, UR9, URZ, UPT, UP0 ;  /* 0x0000003f0900728c */ /* 0x000fe2000bf05300 */
[----:B------:R-:W-:Y:S01]  /*a7f0*/  IMAD.U32 R3, RZ, RZ, UR5 ;  /* 0x00000005ff037e24 */ /* 0x000fe2000f8e00ff */
[----:B------:R-:W-:Y:S02]  /*a800*/  USHF.L.U32 UR37, UR43, 0x2, URZ ;  /* 0x000000022b257899 */ /* 0x000fe4000800063f */
[----:B------:R-:W-:-:S02]  /*a810*/  UISETP.NE.AND.EX UP2, UPT, UR7, URZ, UPT, UP1 ;  /* 0x0000003f0700728c */ /* 0x000fc4000bf45310 */
[----:B------:R-:W-:Y:S01]  /*a820*/  USHF.L.U64.HI UR36, UR43, 0x2, UR42 ;  /* 0x000000022b247899 */ /* 0x000fe2000801022a */
[----:B------:R1:W2:Y:S01]  /*a830*/  @P0 LDG.E R7, desc[UR50][R2.64] ;  /* 0x0000003202070981 */ /* 0x0002a2000c1e1900 */
[----:B------:R-:W-:Y:S01]  /*a840*/  UIADD3 UR5, UP1, UR37, UR6, URZ ;  /* 0x0000000625057290 */ /* 0x000fe2000ff3e03f */
[----:B------:R-:W-:Y:S01]  /*a850*/  PLOP3.LUT P1, PT, PT, PT, UP0, 0x80, 0x0 ;  /* 0x000000000000781c */ /* 0x000fe20003f2f008 */
[----:B------:R-:W-:Y:S01]  /*a860*/  UMOV UR39, URZ ;  /* 0x0000003f00277c82 */ /* 0x000fe20008000000 */
[----:B------:R-:W-:Y:S01]  /*a870*/  PLOP3.LUT P0, PT, PT, PT, UP2, 0x80, 0x0 ;  /* 0x000000000000781c */ /* 0x000fe20003f0f028 */
[----:B------:R-:W-:Y:S02]  /*a880*/  UIADD3.X UR6, UR36, UR7, URZ, UP1, !UPT ;  /* 0x0000000724067290 */ /* 0x000fe40008ffe43f */
[----:B------:R-:W-:Y:S01]  /*a890*/  @UP0 UIADD3 UR4, UP1, UR37, UR8, URZ ;  /* 0x0000000825040290 */ /* 0x000fe2000ff3e03f */
[----:B------:R-:W-:Y:S01]  /*a8a0*/  IMAD.U32 R4, RZ, RZ, UR5 ;  /* 0x00000005ff047e24 */ /* 0x000fe2000f8e00ff */
[----:B------:R-:W-:-:S02]  /*a8b0*/  UP2UR UR47, UPR, URZ, 0x4 ;  /* 0x000000043f2f7883 */ /* 0x000fc40008000000 */
[----:B------:R-:W-:Y:S01]  /*a8c0*/  @UP0 UIADD3.X UR5, UR36, UR9, URZ, UP1, !UPT ;  /* 0x0000000924050290 */ /* 0x000fe20008ffe43f */
[----:B------:R-:W-:Y:S02]  /*a8d0*/  IMAD.U32 R5, RZ, RZ, UR6 ;  /* 0x00000006ff057e24 */ /* 0x000fe4000f8e00ff */
[----:B-1----:R-:W-:-:S03]  /*a8e0*/  IMAD.U32 R2, RZ, RZ, UR4 ;  /* 0x00000004ff027e24 */ /* 0x002fc6000f8e00ff */
[----:B------:R-:W-:Y:S01]  /*a8f0*/  IMAD.U32 R3, RZ, RZ, UR5 ;  /* 0x00000005ff037e24 */ /* 0x000fe2000f8e00ff */
[----:B------:R-:W3:Y:S04]  /*a900*/  @P0 LDG.E R0, desc[UR50][R4.64] ;  /* 0x0000003204000981 */ /* 0x000ee8000c1e1900 */
[----:B------:R1:W4:Y:S02]  /*a910*/  @P1 LDG.E R6, desc[UR50][R2.64] ;  /* 0x0000003202061981 */ /* 0x000324000c1e1900 */
[----:B-1----:R-:W1:Y:S02]  /*a920*/  LDC.64 R2, c[0x0][0x418] ;  /* 0x00010600ff027b82 */ /* 0x002e640000000a00 */
[----:B-1----:R-:W-:-:S06]  /*a930*/  ISETP.NE.U32.AND P0, PT, R2, RZ, PT ;  /* 0x000000ff0200720c */ /* 0x002fcc0003f05070 */
[----:B------:R-:W1:Y:S01]  /*a940*/  LDC R2, c[0x0][0x424] ;  /* 0x00010900ff027b82 */ /* 0x000e620000000800 */
[----:B------:R-:W-:-:S04]  /*a950*/  ISETP.NE.AND.EX P0, PT, R3, RZ, PT, P0 ;  /* 0x000000ff0300720c */ /* 0x000fc80003f05300 */
[----:B-1----:R-:W-:Y:S02]  /*a960*/  SEL R2, R2, 0x1, P0 ;  /* 0x0000000102027807 */ /* 0x002fe40000000000 */
[----:B------:R-:W-:-:S03]  /*a970*/  PLOP3.LUT P0, PT, PT, PT, UP2, 0x80, 0x0 ;  /* 0x000000000000781c */ /* 0x000fc60003f0f028 */
[----:B0-----:R-:W-:Y:S01]  /*a980*/  IMAD R17, R2, R17, RZ ;  /* 0x0000001102117224 */ /* 0x001fe200078e02ff */
[----:B--2---:R0:W-:Y:S09]  /*a990*/  STL [R1+0x10], R7 ;  /* 0x0000100701007387 */ /* 0x0041f20000100800 */
[----:B---3--:R-:W-:-:S02]  /*a9a0*/  @P0 R2UR UR39, R0 ;  /* 0x00000000002702ca */ /* 0x008fc400000e0000 */
[----:B----4-:R-:W-:Y:S01]  /*a9b0*/  @P1 R2UR UR41, R6 ;  /* 0x00000000062912ca */ /* 0x010fe200000e0000 */
[----:B0-----:R-:W-:-:S14]  /*a9c0*/  @P1 BRA `(.L_x_11212) ;  /* 0x0000000000241947 */ /* 0x001fdc0003800000 */
        /* <DEDUP_REMOVED lines=9> */
.L_x_11212:
[----:B------:R-:W-:Y:S01]  /*aa60*/  ULDC.64 UR4, c[0x0][0xa20] ;  /* 0x0002880000047ab9 */ /* 0x000fe20000000a00 */
[----:B------:R-:W-:Y:S01]  /*aa70*/  IMAD.U32 R27, RZ, RZ, UR43 ;  /* 0x0000002bff1b7e24 */ /* 0x000fe2000f8e00ff */
[----:B------:R-:W-:-:S04]  /*aa80*/  ISETP.NE.U32.AND P0, PT, RZ, UR4, PT ;  /* 0x00000004ff007c0c */ /* 0x000fc8000bf05070 */
[----:B------:R-:W-:-:S13]  /*aa90*/  ISETP.NE.AND.EX P0, PT, RZ, UR5, PT, P0 ;  /* 0x00000005ff007c0c */ /* 0x000fda000bf05300 */
[----:B------:R-:W-:Y:S05]  /*aaa0*/  @!P0 BRA `(.L_x_11213) ;  /* 0x0000000000188947 */ /* 0x000fea0003800000 */
[----:B------:R-:W-:-:S04]  /*aab0*/  UIADD3 UR4, UP0, UR37, UR4, URZ ;  /* 0x0000000425047290 */ /* 0x000fc8000ff1e03f */
[----:B------:R-:W-:Y:S02]  /*aac0*/  UIADD3.X UR5, UR36, UR5, URZ, UP0, !UPT ;  /* 0x0000000524057290 */ /* 0x000fe400087fe43f */
[----:B------:R-:W-:-:S04]  /*aad0*/  IMAD.U32 R2, RZ, RZ, UR4 ;  /* 0x00000004ff027e24 */ /* 0x000fc8000f8e00ff */
[----:B------:R-:W-:-:S05]  /*aae0*/  IMAD.U32 R3, RZ, RZ, UR5 ;  /* 0x00000005ff037e24 */ /* 0x000fca000f8e00ff */
[----:B------:R0:W5:Y:S01]  /*aaf0*/  LDG.E R17, desc[UR50][R2.64] ;  /* 0x0000003202117981 */ /* 0x000162000c1e1900 */
[----:B------:R-:W-:Y:S05]  /*ab00*/  BRA `(.L_x_11214) ;  /* 0x0000000000247947 */ /* 0x000fea0003800000 */
.L_x_11213:
        /* <DEDUP_REMOVED lines=9> */
.L_x_11214:
[----:B------:R-:W2:Y:S01]  /*aba0*/  LDL R18, [R1+0x8] ;  /* 0x0000080001127983 */ /* 0x000ea20000100800 */
[----:B-----5:R-:W-:-:S05]  /*abb0*/  IMAD.IADD R17, R17, 0x1, -R7 ;  /* 0x0000000111117824 */ /* 0x020fca00078e0a07 */
[----:B------:R-:W-:Y:S02]  /*abc0*/  ISETP.GE.AND P0, PT, R17, 0x1, PT ;  /* 0x000000011100780c */ /* 0x000fe40003f06270 */
[C---:B--2---:R-:W-:Y:S02]  /*abd0*/  LOP3.LUT R0, R18.reuse, 0xff000000, RZ, 0xc0, !PT ;  /* 0xff00000012007812 */ /* 0x044fe400078ec0ff */
[----:B0-----:R-:W-:Y:S02]  /*abe0*/  LOP3.LUT R2, R18, 0xff0000, RZ, 0xc0, !PT ;  /* 0x00ff000012027812 */ /* 0x001fe400078ec0ff */
[----:B------:R-:W-:-:S04]  /*abf0*/  SHF.R.U32.HI R0, RZ, 0x8, R0 ;  /* 0x00000008ff007819 */ /* 0x000fc80000011600 */
[----:B------:R-:W-:Y:S01]  /*ac00*/  LEA.HI R0, R2, R0, RZ, 0x10 ;  /* 0x0000000002007211 */ /* 0x000fe200078f80ff */
[----:B------:R-:W-:-:S05]  /*ac10*/  VIADD R2, R17, 0x7f ;  /* 0x0000007f11027836 */ /* 0x000fca0000000000 */
[----:B------:R-:W-:-:S04]  /*ac20*/  SHF.R.S32.HI R3, RZ, 0x1f, R2 ;  /* 0x0000001fff037819 */ /* 0x000fc80000011402 */
[----:B------:R-:W-:Y:S01]  /*ac30*/  LEA.HI R3, R3, R2, RZ, 0x7 ;  /* 0x0000000203037211 */ /* 0x000fe200078f38ff */
[----:B------:R-:W-:-:S03]  /*ac40*/  IMAD.MOV.U32 R2, RZ, RZ, RZ ;  /* 0x000000ffff027224 */ /* 0x000fc600078e00ff */
[----:B------:R-:W-:Y:S01]  /*ac50*/  SHF.R.S32.HI R26, RZ, 0x7, R3 ;  /* 0x00000007ff1a7819 */ /* 0x000fe20000011403 */
[----:B------:R-:W-:Y:S06]  /*ac60*/  @!P0 BRA `(.L_x_11215) ;  /* 0x0000000000748947 */ /* 0x000fec0003800000 */
[----:B------:R-:W-:-:S04]  /*ac70*/  SHF.R.U32.HI R4, RZ, 0x10, R0 ;  /* 0x00000010ff047819 */ /* 0x000fc80000011600 */
[----:B------:R-:W-:-:S13]  /*ac80*/  ISETP.NE.AND P0, PT, R4, RZ, PT ;  /* 0x000000ff0400720c */ /* 0x000fda0003f05270 */
[----:B------:R-:W0:Y:S02]  /*ac90*/  @!P0 LDC R4, c[0x0][0x9f0] ;  /* 0x00027c00ff048b82 */ /* 0x000e240000000800 */
[----:B0-----:R-:W-:Y:S02]  /*aca0*/  IABS R6, R4 ;  /* 0x0000000400067213 */ /* 0x001fe40000000000 */
        /* <DEDUP_REMOVED lines=25> */
.L_x_11215:
[----:B------:R-:W-:Y:S01]  /*ae40*/  LOP3.LUT R0, R0, 0xff, RZ, 0xc0, !PT ;  /* 0x000000ff00007812 */ /* 0x000fe200078ec0ff */
[----:B------:R-:W-:Y:S04]  /*ae50*/  BSSY B7, `(.L_x_11216) ;  /* 0x000036b000077945 */ /* 0x000fe80003800000 */
        /* <DEDUP_REMOVED lines=23> */
.L_x_11217:
        /* <DEDUP_REMOVED lines=20> */
.L_x_11220:
[----:B------:R-:W-:Y:S05]  /*b110*/  BSYNC B6 ;  /* 0x0000000000067941 */ /* 0x000fea0003800000 */
.L_x_11219:
        /* <DEDUP_REMOVED lines=22> */
.L_x_11222:
[----:B------:R-:W-:Y:S05]  /*b280*/  BSYNC B6 ;  /* 0x0000000000067941 */ /* 0x000fea0003800000 */
.L_x_11221:
        /* <DEDUP_REMOVED lines=20> */
.L_x_11224:
[----:B------:R-:W-:Y:S05]  /*b3d0*/  BSYNC B6 ;  /* 0x0000000000067941 */ /* 0x000fea0003800000 */
.L_x_11223:
        /* <DEDUP_REMOVED lines=19> */
.L_x_11226:
[----:B------:R-:W-:Y:S05]  /*b510*/  BSYNC B6 ;  /* 0x0000000000067941 */ /* 0x000fea0003800000 */
.L_x_11225:
[----:B------:R-:W-:Y:S01]  /*b520*/  ULDC.64 UR4, c[0x0][0x9f8] ;  /* 0x00027e0000047ab9 */ /* 0x000fe20000000a00 */
[----:B------:R-:W2:Y:S01]  /*b530*/  LDL R21, [R1+0x10] ;  /* 0x0000100001157983 */ /* 0x000ea20000100800 */
[----:B------:R-:W-:Y:S01]  /*b540*/  UISETP.NE.U32.AND UP0, UPT, UR4, URZ, UPT ;  /* 0x0000003f0400728c */ /* 0x000fe2000bf05070 */
[----:B------:R-:W0:Y:S01]  /*b550*/  LDC R8, c[0x0][0x430] ;  /* 0x00010c00ff087b82 */ /* 0x000e220000000800 */
[----:B------:R-:W1:Y:S02]  /*b560*/  S2R R20, SR_TID.X ;  /* 0x0000000000147919 */ /* 0x000e640000002100 */
[----:B------:R-:W-:Y:S01]  /*b570*/  UISETP.NE.AND.EX UP0, UPT, UR5, URZ, UPT, UP0 ;  /* 0x0000003f0500728c */ /* 0x000fe2000bf05300 */
[----:B------:R-:W3:Y:S01]  /*b580*/  S2R R4, SR_TID.X ;  /* 0x0000000000047919 */ /* 0x000ee20000002100 */
[----:B------:R-:W-:-:S03]  /*b590*/  LEA R0, R26, 0xffffff80, 0x7 ;  /* 0xffffff801a007811 */ /* 0x000fc600078e38ff */
[----:B------:R-:W4:Y:S01]  /*b5a0*/  LDC R11, c[0x0][0x2f4] ;  /* 0x0000bd00ff0b7b82 */ /* 0x000f220000000800 */
[----:B------:R-:W-:-:S05]  /*b5b0*/  PLOP3.LUT P0, PT, PT, PT, UP0, 0x80, 0x0 ;  /* 0x000000000000781c */ /* 0x000fca0003f0f008 */
[----:B------:R-:W-:-:S04]  /*b5c0*/  @UP0 UIADD3 UR4, UP1, UR37, UR4, URZ ;  /* 0x0000000425040290 */ /* 0x000fc8000ff3e03f */
[----:B------:R-:W-:Y:S02]  /*b5d0*/  @UP0 UIADD3.X UR5, UR36, UR5, URZ, UP1, !UPT ;  /* 0x0000000524050290 */ /* 0x000fe40008ffe43f */
[----:B------:R-:W-:-:S04]  /*b5e0*/  IMAD.U32 R2, RZ, RZ, UR4 ;  /* 0x00000004ff027e24 */ /* 0x000fc8000f8e00ff */
[----:B------:R-:W-:-:S05]  /*b5f0*/  IMAD.U32 R3, RZ, RZ, UR5 ;  /* 0x00000005ff037e24 */ /* 0x000fca000f8e00ff */
[----:B------:R4:W2:Y:S01]  /*b600*/  @P0 LDG.E R27, desc[UR50][R2.64] ;  /* 0x00000032021b0981 */ /* 0x0008a2000c1e1900 */
[----:B0-----:R-:W-:Y:S02]  /*b610*/  ISETP.NE.AND P1, PT, R8, 0x1, PT ;  /* 0x000000010800780c */ /* 0x001fe40003f25270 */
[----:B------:R-:W-:Y:S02]  /*b620*/  LOP3.LUT R28, R28, 0xffffffef, RZ, 0xc0, !PT ;  /* 0xffffffef1c1c7812 */ /* 0x000fe400078ec0ff */
[----:B-1----:R-:W-:Y:S01]  /*b630*/  LOP3.LUT R20, R20, 0x7f, RZ, 0xc0, !PT ;  /* 0x0000007f14147812 */ /* 0x002fe200078ec0ff */
[----:B---3--:R-:W-:-:S03]  /*b640*/  IMAD.SHL.U32 R4, R4, 0x40, RZ ;  /* 0x0000004004047824 */ /* 0x008fc600078e00ff */
[----:B------:R-:W-:Y:S02]  /*b650*/  SHF.R.U32.HI R20, RZ, 0x1, R20 ;  /* 0x00000001ff147819 */ /* 0x000fe40000011614 */
[----:B------:R-:W-:-:S03]  /*b660*/  LOP3.LUT R4, R4, 0x40, RZ, 0xc0, !PT ;  /* 0x0000004004047812 */ /* 0x000fc600078ec0ff */
[----:B------:R-:W0:Y:S01]  /*b670*/  @P1 LDC R7, c[0x0][0x434] ;  /* 0x00010d00ff071b82 */ /* 0x000e220000000800 */
[----:B----4-:R-:W-:Y:S02]  /*b680*/  ISETP.GE.AND P3, PT, R29, R11, PT ;  /* 0x0000000b1d00720c */ /* 0x010fe40003f66270 */
[----:B------:R-:W-:Y:S02]  /*b690*/  LOP3.LUT R5, R0, R20, R4, 0xfe, !PT ;  /* 0x0000001400057212 */ /* 0x000fe400078efe04 */
[----:B------:R-:W-:Y:S02]  /*b6a0*/  @P1 LOP3.LUT R28, R28, 0x10, RZ, 0xfc, !PT ;  /* 0x000000101c1c1812 */ /* 0x000fe400078efcff */
[----:B------:R-:W-:Y:S01]  /*b6b0*/  ISETP.GE.AND P0, PT, R5, R17, PT ;  /* 0x000000110500720c */ /* 0x000fe20003f06270 */
[----:B------:R-:W1:-:S12]  /*b6c0*/  @P1 LDC R4, c[0x0][0x438] ;  /* 0x00010e00ff041b82 */ /* 0x000e580000000800 */
[----:B------:R-:W3:Y:S01]  /*b6d0*/  @!P0 LDC.64 R2, c[0x0][0x428] ;  /* 0x00010a00ff028b82 */ /* 0x000ee20000000a00 */
        /* <DEDUP_REMOVED lines=9> */
[----:B--2---:R-:W-:-:S04]  /*b770*/  IMAD.IADD R5, R5, 0x1, R21 ;  /* 0x0000000105057824 */ /* 0x004fc800078e0215 */
[----:B0-----:R-:W-:-:S04]  /*b780*/  @P1 IMAD.HI.U32 R7, R5, R7, RZ ;  /* 0x0000000705071227 */ /* 0x001fc800078e00ff */
[----:B------:R-:W-:Y:S01]  /*b790*/  IMAD.MOV.U32 R6, RZ, RZ, R5 ;  /* 0x000000ffff067224 */ /* 0x000fe200078e0005 */
[----:B-1----:R-:W-:-:S04]  /*b7a0*/  @P1 SHF.R.U32.HI R6, RZ, R4, R7 ;  /* 0x00000004ff061219 */ /* 0x002fc80000011607 */
[--C-:B------:R-:W-:Y:S01]  /*b7b0*/  @!P0 SHF.R.S32.HI R7, RZ, 0x1f, R6.reuse ;  /* 0x0000001fff078819 */ /* 0x100fe20000011406 */
[----:B------:R-:W-:-:S04]  /*b7c0*/  IMAD.MOV R4, RZ, RZ, -R6 ;  /* 0x000000ffff047224 */ /* 0x000fc800078e0a06 */
[----:B------:R-:W-:Y:S01]  /*b7d0*/  IMAD R5, R8, R4, R5 ;  /* 0x0000000408057224 */ /* 0x000fe200078e0205 */
[----:B------:R-:W-:Y:S01]  /*b7e0*/  SHF.R.S32.HI R8, RZ, 0x1f, R27 ;  /* 0x0000001fff087819 */ /* 0x000fe2000001141b */
[----:B---3--:R-:W-:-:S04]  /*b7f0*/  @!P0 IMAD.WIDE.U32 R6, R27, R2, R6 ;  /* 0x000000021b068225 */ /* 0x008fc800078e0006 */
[----:B------:R-:W-:Y:S01]  /*b800*/  @!P0 IMAD R4, R8, R2, RZ ;  /* 0x0000000208048224 */ /* 0x000fe200078e02ff */
[----:B------:R0:W-:Y:S03]  /*b810*/  STL [R1+0x14], R8 ;  /* 0x0000140801007387 */ /* 0x0001e60000100800 */
[----:B------:R-:W-:Y:S02]  /*b820*/  @!P0 IMAD R4, R27, R3, R4 ;  /* 0x000000031b048224 */ /* 0x000fe400078e0204 */
[----:B------:R-:W0:Y:S02]  /*b830*/  @!P0 LDC.64 R2, c[0x0][0x418] ;  /* 0x00010600ff028b82 */ /* 0x000e240000000a00 */
[----:B0-----:R-:W-:Y:S01]  /*b840*/  @!P0 LEA R8, P1, R6, R2, 0x2 ;  /* 0x0000000206088211 */ /* 0x001fe200078210ff */
[----:B------:R-:W-:-:S05]  /*b850*/  @!P0 IMAD.IADD R2, R7, 0x1, R4 ;  /* 0x0000000107028824 */ /* 0x000fca00078e0204 */
        /* <DEDUP_REMOVED lines=10> */
.L_x_11305:
[----:B------:R-:W-:Y:S01]  /*b900*/  LOP3.LUT R18, R18, 0xffff, RZ, 0xc0, !PT ;  /* 0x0000ffff12127812 */ /* 0x000fe200078ec0ff */
[----:B------:R-:W-:Y:S06]  /*b910*/  @!P2 BRA `(.L_x_11228) ;  /* 0x000000000004a947 */ /* 0x000fec0003800000 */
[----:B------:R-:W-:Y:S01]  /*b920*/  BPT.TRAP 0x1 ;  /* 0x000000040000795c */ /* 0x000fe20000300000 */
.L_x_11228:
[----:B------:R-:W-:Y:S01]  /*b930*/  IMAD R4, R19, 0x8, R16 ;  /* 0x0000000813047824 */ /* 0x000fe200078e0210 */
[----:B------:R-:W-:Y:S01]  /*b940*/  SHF.L.U32 R21, R24, 0x1f, RZ ;  /* 0x0000001f18157819 */ /* 0x000fe200000006ff */
[----:B------:R-:W-:Y:S01]  /*b950*/  BSSY B0, `(.L_x_11229) ;  /* 0x0000005000007945 */ /* 0x000fe20003800000 */
[----:B------:R-:W-:Y:S02]  /*b960*/  IADD3 R3, -R20, R17, -R0 ;  /* 0x0000001114037210 */ /* 0x000fe40007ffe900 */
[----:B------:R-:W0:Y:S01]  /*b970*/  SYNCS.PHASECHK.TRANS64.TRYWAIT P0, [R4+URZ+0x19c80], R21 ;  /* 0x019c8015040075a7 */ /* 0x000e22000800017f */
[----:B------:R-:W-:Y:S01]  /*b980*/  SHF.R.S32.HI R17, RZ, 0x1f, R5 ;  /* 0x0000001fff117819 */ /* 0x000fe20000011405 */
[----:B0-----:R-:W-:Y:S06]  /*b990*/  @!P0 BRA `(.L_x_11230) ;  /* 0x0000003c00a88947 */ /* 0x001fec0003800000 */
.L_x_11306:
[----:B------:R-:W-:Y:S05]  /*b9a0*/  BSYNC B0 ;  /* 0x0000000000007941 */ /* 0x000fea0003800000 */
.L_x_11229:
[----:B------:R-:W2:Y:S01]  /*b9b0*/  LDL R10, [R1+0x20] ;  /* 0x00002000010a7983 */ /* 0x000ea20000100800 */
        /* <DEDUP_REMOVED lines=18> */
[----:B------:R-:W-:Y:S01]  /*bae0*/  ISETP.GE.AND P0, PT, R3, 0x1, PT ;  /* 0x000000010300780c */ /* 0x000fe20003f06270 */
[----:B--2---:R-:W-:Y:S01]  /*baf0*/  IMAD R10, R19, 0x3000, R10 ;  /* 0x00003000130a7824 */ /* 0x004fe200078e020a */
[----:B------:R-:W-:Y:S11]  /*bb00*/  BRA.DIV UR4, `(.L_x_11231) ;  /* 0x0000003e04607947 */ /* 0x000ff6000b800000 */
[----:B------:R-:W1:Y:S01]  /*bb10*/  SHFL.IDX PT, R6, R8, RZ, 0x1e1f ;  /* 0x001e1fff08067589 */ /* 0x000e6200000e0000 */
[----:B------:R-:W2:Y:S01]  /*bb20*/  LDC R12, c[0x0][0x2f4] ;  /* 0x0000bd00ff0c7b82 */ /* 0x000ea20000000800 */
[C---:B------:R-:W-:Y:S02]  /*bb30*/  LOP3.LUT R13, R29.reuse, 0x20, RZ, 0xfc, !PT ;  /* 0x000000201d0d7812 */ /* 0x040fe400078efcff */
[----:B------:R-:W3:Y:S01]  /*bb40*/  SHFL.IDX PT, R0, R9, RZ, 0x1e1f ;  /* 0x001e1fff09007589 */ /* 0x000ee200000e0000 */
[----:B------:R-:W-:-:S03]  /*bb50*/  LOP3.LUT R11, R29, 0x40, RZ, 0xfc, !PT ;  /* 0x000000401d0b7812 */ /* 0x000fc600078efcff */
[----:B------:R-:W4:Y:S01]  /*bb60*/  SHFL.IDX PT, R9, R9, 0x1, 0x1e1f ;  /* 0x003e1f0009097f89 */ /* 0x000f2200000e0000 */
[C---:B-1----:R-:W-:Y:S02]  /*bb70*/  IADD3 R6, P1, R29.reuse, R6, RZ ;  /* 0x000000061d067210 */ /* 0x042fe40007f3e0ff */
[-C--:B--2---:R-:W-:Y:S02]  /*bb80*/  ISETP.GE.AND P3, PT, R29, R12.reuse, PT ;  /* 0x0000000c1d00720c */ /* 0x084fe40003f66270 */
[----:B------:R-:W-:Y:S01]  /*bb90*/  ISETP.GE.AND P2, PT, R13, R12, PT ;  /* 0x0000000c0d00720c */ /* 0x000fe20003f46270 */
[----:B---3--:R-:W-:Y:S01]  /*bba0*/  IMAD.X R7, RZ, RZ, R0, P1 ;  /* 0x000000ffff077224 */ /* 0x008fe200008e0600 */
[----:B------:R-:W-:Y:S01]  /*bbb0*/  ISETP.LT.OR P1, PT, R3, 0x1, P3 ;  /* 0x000000010300780c */ /* 0x000fe20001f21670 */
[----:B------:R-:W-:-:S12]  /*bbc0*/  IMAD.IADD R0, R16, 0x1, R10 ;  /* 0x0000000110007824 */ /* 0x000fd800078e020a */
[----:B------:R-:W-:Y:S01]  /*bbd0*/  LDGSTS.E.BYPASS.LTC128B.128 [R0+0x9000], desc[UR50][R6.64], !P1 ;  /* 0x0900000006007fae */ /* 0x000fe2000c901d72 */
[----:B------:R-:W-:-:S13]  /*bbe0*/  ISETP.LT.OR P1, PT, R3, 0x1, P2 ;  /* 0x000000010300780c */ /* 0x000fda0001721670 */
[----:B------:R-:W-:Y:S01]  /*bbf0*/  LDGSTS.E.BYPASS.LTC128B.128 [R0+0xa000], desc[UR50][R6.64+0x20], !P1 ;  /* 0x0a00002006007fae */ /* 0x000fe2000c901d72 */
[----:B------:R-:W-:-:S04]  /*bc00*/  ISETP.GE.AND P1, PT, R11, R12, PT ;  /* 0x0000000c0b00720c */ /* 0x000fc80003f26270 */
[----:B------:R-:W-:-:S13]  /*bc10*/  ISETP.LT.OR P4, PT, R3, 0x1, P1 ;  /* 0x000000010300780c */ /* 0x000fda0000f81670 */
[----:B------:R1:W-:Y:S01]  /*bc20*/  LDGSTS.E.BYPASS.LTC128B.128 [R0+0xb000], desc[UR50][R6.64+0x40], !P4 ;  /* 0x0b00004006007fae */ /* 0x0003e2000e101d72 */
[----:B------:R-:W-:-:S03]  /*bc30*/  ISETP.GE.AND P4, PT, R3, 0x41, PT ;  /* 0x000000410300780c */ /* 0x000fc60003f86270 */
[----:B-1--4-:R1:W2:Y:S10]  /*bc40*/  SHFL.IDX PT, R6, R8, 0x1, 0x1e1f ;  /* 0x003e1f0008067f89 */ /* 0x0122b400000e0000 */
.L_x_11312:
        /* <DEDUP_REMOVED lines=13> */
.L_x_11232:
        /* <DEDUP_REMOVED lines=11> */
.L_x_11233:
[----:B------:R3:W-:Y:S01]  /*bdd0*/  SYNCS.ARRIVE.TRANS64.A1T0 RZ, [R4+URZ+0x19c70], RZ ;  /* 0x019c70ff04ff79a7 */ /* 0x0007e2000810003f */
[----:B------:R-:W-:Y:S05]  /*bde0*/  @!P3 BRA `(.L_x_11234) ;  /* 0x000000000004b947 */ /* 0x000fea0003800000 */
[----:B------:R-:W-:Y:S01]  /*bdf0*/  BPT.TRAP 0x1 ;  /* 0x000000040000795c */ /* 0x000fe20000300000 */
.L_x_11234:
[----:B------:R-:W4:Y:S01]  /*be00*/  SYNCS.PHASECHK.TRANS64.TRYWAIT P1, [R4+URZ+0x19c40], R21 ;  /* 0x019c4015040075a7 */ /* 0x000f22000802017f */
[----:B------:R-:W-:Y:S04]  /*be10*/  BSSY B0, `(.L_x_11235) ;  /* 0x0000002000007945 */ /* 0x000fe80003800000 */
[----:B----4-:R-:W-:Y:S05]  /*be20*/  @!P1 BRA `(.L_x_11236) ;  /* 0x0000003c00709947 */ /* 0x010fea0003800000 */
.L_x_11313:
[----:B------:R-:W-:Y:S05]  /*be30*/  BSYNC B0 ;  /* 0x0000000000007941 */ /* 0x000fea0003800000 */
.L_x_11235:
[----:B------:R-:W-:Y:S01]  /*be40*/  ULDC.64 UR4, c[0x0][0x300] ;  /* 0x0000c00000047ab9 */ /* 0x000fe20000000a00 */
[----:B-1----:R-:W1:Y:S01]  /*be50*/  LDC R8, c[0x0][0x2f4] ;  /* 0x0000bd00ff087b82 */ /* 0x002e620000000800 */
        /* <DEDUP_REMOVED lines=9> */
[----:B------:R-:W-:-:S04]  /*bef0*/  IMAD.WIDE.U32 R6, R2, UR4, R6 ;  /* 0x0000000402067c25 */ /* 0x000fc8000f8e0006 */
[----:B------:R-:W-:Y:S01]  /*bf00*/  IMAD R2, R2, UR5, R20 ;  /* 0x0000000502027c24 */ /* 0x000fe2000f8e0214 */
[----:B------:R-:W-:-:S03]  /*bf10*/  ULDC.64 UR4, c[0x0][0x308] ;  /* 0x0000c20000047ab9 */ /* 0x000fc60000000a00 */
[----:B------:R-:W-:Y:S01]  /*bf20*/  IMAD.IADD R3, R7, 0x1, R2 ;  /* 0x0000000107037824 */ /* 0x000fe200078e0202 */
[-C--:B-1----:R-:W-:Y:S01]  /*bf30*/  ISETP.GE.AND P2, PT, R10, R8.reuse, PT ;  /* 0x000000080a00720c */ /* 0x082fe20003f46270 */
[----:B------:R-:W-:Y:S01]  /*bf40*/  IMAD.MOV.U32 R2, RZ, RZ, R6 ;  /* 0x000000ffff027224 */ /* 0x000fe200078e0006 */
[-C--:B------:R-:W-:Y:S02]  /*bf50*/  ISETP.GE.AND P3, PT, R9, R8.reuse, PT ;  /* 0x000000080900720c */ /* 0x080fe40003f66270 */
[----:B------:R-:W-:Y:S01]  /*bf60*/  ISETP.GE.AND P5, PT, R29, R8, PT ;  /* 0x000000081d00720c */ /* 0x000fe20003fa6270 */
[----:B------:R-:W-:Y:S01]  /*bf70*/  IMAD.WIDE.U32 R2, R18, UR4, R2 ;  /* 0x0000000412027c25 */ /* 0x000fe2000f8e0002 */
[----:B------:R-:W-:-:S03]  /*bf80*/  UMOV UR4, 0xffffffff ;  /* 0xffffffff00047882 */ /* 0x000fc60000000000 */
[----:B------:R-:W-:Y:S01]  /*bf90*/  IMAD R6, R18, UR5, R3 ;  /* 0x0000000512067c24 */ /* 0x000fe2000f8e0203 */
[----:B------:R-:W-:-:S04]  /*bfa0*/  IADD3 R5, P1, R2, UR6, RZ ;  /* 0x0000000602057c10 */ /* 0x000fc8000ff3e0ff */
[----:B------:R-:W-:Y:S01]  /*bfb0*/  IADD3.X R6, R6, UR7, RZ, P1, !PT ;  /* 0x0000000706067c10 */ /* 0x000fe20008ffe4ff */
[----:B------:R-:W-:Y:S08]  /*bfc0*/  BRA.DIV UR4, `(.L_x_11237) ;  /* 0x0000003e041c7947 */ /* 0x000ff0000b800000 */
[----:B------:R-:W1:Y:S04]  /*bfd0*/  SHFL.IDX PT, R3, R5, RZ, 0x1e1f ;  /* 0x001e1fff05037589 */ /* 0x000e6800000e0000 */
[----:B------:R-:W2:Y:S04]  /*bfe0*/  SHFL.IDX PT, R2, R6, RZ, 0x1e1f ;  /* 0x001e1fff06027589 */ /* 0x000ea800000e0000 */
[----:B------:R-:W0:Y:S04]  /*bff0*/  SHFL.IDX PT, R5, R5, 0x1, 0x1e1f ;  /* 0x003e1f0005057f89 */ /* 0x000e2800000e0000 */
[----:B------:R-:W0:Y:S01]  /*c000*/  SHFL.IDX PT, R6, R6, 0x1, 0x1e1f ;  /* 0x003e1f0006067f89 */ /* 0x000e2200000e0000 */
[----:B-1----:R-:W-:-:S05]  /*c010*/  @P0 IADD3 R3, P1, R29, R3, RZ ;  /* 0x000000031d030210 */ /* 0x002fca0007f3e0ff */
[----:B--2---:R-:W-:-:S05]  /*c020*/  @P0 IMAD.X R2, RZ, RZ, R2, P1 ;  /* 0x000000ffff020224 */ /* 0x004fca00008e0602 */
[----:B------:R-:W-:-:S04]  /*c030*/  @P0 LOP3.LUT R3, R3, R2, RZ, 0x3c, !PT ;  /* 0x0000000203030212 */ /* 0x000fc800078e3cff */
[----:B------:R-:W-:-:S04]  /*c040*/  @P0 LOP3.LUT R2, R3, R2, RZ, 0x3c, !PT ;  /* 0x0000000203020212 */ /* 0x000fc800078e3cff */
[----:B------:R-:W-:-:S05]  /*c050*/  @P0 LOP3.LUT R3, R3, R2, RZ, 0x3c, !PT ;  /* 0x0000000203030212 */ /* 0x000fca00078e3cff */
[----:B------:R1:W-:Y:S04]  /*c060*/  @P0 LDGSTS.E.BYPASS.LTC128B.128 [R0+0x13800], desc[UR50][R2.64], !P5 ;  /* 0x1380000002000fae */ /* 0x0003e8000e901d72 */
[----:B------:R1:W-:Y:S04]  /*c070*/  @P0 LDGSTS.E.BYPASS.LTC128B.128 [R0+0x14800], desc[UR50][R2.64+0x20], !P3 ;  /* 0x1480002002000fae */ /* 0x0003e8000d901d72 */
[----:B0-----:R1:W-:Y:S02]  /*c080*/  @P0 LDGSTS.E.BYPASS.LTC128B.128 [R0+0x15800], desc[UR50][R2.64+0x40], !P2 ;  /* 0x1580004002000fae */ /* 0x0013e4000d101d72 */
.L_x_11319:
        /* <DEDUP_REMOVED lines=10> */
.L_x_11238:
        /* <DEDUP_REMOVED lines=11> */
.L_x_11239:
        /* <DEDUP_REMOVED lines=20> */
[----:B0--34-:R-:W-:Y:S02]  /*c320*/  IMAD.U32 R4, RZ, RZ, UR6 ;  /* 0x00000006ff047e24 */ /* 0x019fe4000f8e00ff */
        /* <DEDUP_REMOVED lines=11> */
.L_x_11241:
[----:B------:R-:W-:Y:S05]  /*c3e0*/  BSYNC B6 ;  /* 0x0000000000067941 */ /* 0x000fea0003800000 */
.L_x_11240:
[----:B------:R-:W1:Y:S01]  /*c3f0*/  S2R R17, SR_TID.X ;  /* 0x0000000000117919 */ /* 0x000e620000002100 */
[----:B------:R-:W2:Y:S01]  /*c400*/  LDC R9, c[0x0][0x448] ;  /* 0x00011200ff097b82 */ /* 0x000ea20000000800 */
[----:B------:R-:W0:Y:S01]  /*c410*/  S2R R2, SR_TID.X ;  /* 0x0000000000027919 */ /* 0x000e220000002100 */
[----:B------:R-:W-:Y:S01]  /*c420*/  R2UR UR8, R18 ;  /* 0x00000000120872ca */ /* 0x000fe200000e0000 */
[----:B------:R-:W-:Y:S01]  /*c430*/  ULDC.64 UR6, c[0x0][0x2d8] ;  /* 0x0000b60000067ab9 */ /* 0x000fe20000000a00 */
[----:B-1----:R-:W-:Y:S02]  /*c440*/  IMAD.SHL.U32 R20, R17, 0x40, RZ ;  /* 0x0000004011147824 */ /* 0x002fe400078e00ff */
[----:B------:R-:W3:Y:S01]  /*c450*/  LDL R17, [R1+0x4] ;  /* 0x0000040001117983 */ /* 0x000ee20000100800 */
[----:B--2---:R-:W-:Y:S02]  /*c460*/  ISETP.NE.AND P0, PT, R9, 0x1, PT ;  /* 0x000000010900780c */ /* 0x004fe40003f05270 */
[----:B0-----:R-:W-:-:S02]  /*c470*/  LOP3.LUT R2, R2, 0x7f, RZ, 0xc0, !PT ;  /* 0x0000007f02027812 */ /* 0x001fc400078ec0ff */
[----:B------:R-:W-:Y:S02]  /*c480*/  LOP3.LUT R20, R20, 0x40, RZ, 0xc0, !PT ;  /* 0x0000004014147812 */ /* 0x000fe400078ec0ff */
[----:B------:R-:W-:-:S07]  /*c490*/  SHF.R.U32.HI R2, RZ, 0x1, R2 ;  /* 0x00000001ff027819 */ /* 0x000fce0000011602 */
[----:B---34-:R-:W0:Y:S08]  /*c4a0*/  @P0 LDC R4, c[0x0][0x44c] ;  /* 0x00011300ff040b82 */ /* 0x018e300000000800 */
[----:B------:R-:W1:Y:S01]  /*c4b0*/  @P0 LDC R3, c[0x0][0x450] ;  /* 0x00011400ff030b82 */ /* 0x000e620000000800 */
[----:B------:R-:W-:Y:S02]  /*c4c0*/  R2UR UR10, R18 ;  /* 0x00000000120a72ca */ /* 0x000fe400000e0000 */
[----:B------:R-:W-:Y:S01]  /*c4d0*/  LOP3.LUT R2, R2, R20, RZ, 0xfc, !PT ;  /* 0x0000001402027212 */ /* 0x000fe200078efcff */
[----:B------:R-:W-:Y:S01]  /*c4e0*/  UMOV UR4, UR36 ;  /* 0x0000002400047c82 */ /* 0x000fe20008000000 */
[----:B------:R-:W-:-:S02]  /*c4f0*/  UMOV UR5, UR39 ;  /* 0x0000002700057c82 */ /* 0x000fc40008000000 */
[----:B------:R-:W-:-:S03]  /*c500*/  UIMAD.WIDE.U32 UR4, UR8, UR6, UR4 ;  /* 0x00000006080472a5 */ /* 0x000fc6000f8e0004 */
[----:B------:R-:W-:Y:S02]  /*c510*/  ULDC.64 UR8, c[0x0][0x2e0] ;  /* 0x0000b80000087ab9 */ /* 0x000fe40000000a00 */
[----:B------:R-:W-:Y:S02]  /*c520*/  UIMAD UR6, UR42, UR8, URZ ;  /* 0x000000082a0672a4 */ /* 0x000fe4000f8e023f */
[----:B------:R-:W-:Y:S02]  /*c530*/  UIMAD UR5, UR10, UR7, UR5 ;  /* 0x000000070a0572a4 */ /* 0x000fe4000f8e0205 */
[----:B------:R-:W-:Y:S02]  /*c540*/  UIMAD UR6, UR43, UR9, UR6 ;  /* 0x000000092b0672a4 */ /* 0x000fe4000f8e0206 */
[----:B------:R-:W-:Y:S01]  /*c550*/  UIMAD.WIDE.U32 UR4, UR43, UR8, UR4 ;  /* 0x000000082b0472a5 */ /* 0x000fe2000f8e0004 */
[----:B------:R-:W-:Y:S02]  /*c560*/  ULDC.64 UR10, c[0x0][0x280] ;  /* 0x0000a000000a7ab9 */ /* 0x000fe40000000a00 */
[----:B------:R-:W-:Y:S01]  /*c570*/  ULDC.64 UR8, c[0x0][0x2c8] ;  /* 0x0000b20000087ab9 */ /* 0x000fe20000000a00 */
[----:B------:R-:W-:-:S03]  /*c580*/  UIADD3 UR5, UR5, UR6, URZ ;  /* 0x0000000605057290 */ /* 0x000fc6000fffe03f */
[----:B------:R-:W-:Y:S02]  /*c590*/  ULDC.64 UR6, c[0x0][0x2d0] ;  /* 0x0000b40000067ab9 */ /* 0x000fe40000000a00 */
[----:B------:R-:W-:Y:S01]  /*c5a0*/  IMAD.U32 R7, RZ, RZ, UR6 ;  /* 0x00000006ff077e24 */ /* 0x000fe2000f8e00ff */
[----:B------:R-:W-:Y:S01]  /*c5b0*/  LOP3.LUT R10, R29, 0x20, RZ, 0xfc, !PT ;  /* 0x000000201d0a7812 */ /* 0x000fe200078efcff */
[----:B------:R-:W-:-:S04]  /*c5c0*/  IMAD R0, R17, 0xc0, R2 ;  /* 0x000000c011007824 */ /* 0x000fc800078e0202 */
[----:B0-----:R-:W-:-:S04]  /*c5d0*/  @P0 IMAD.HI.U32 R4, R0, R4, RZ ;  /* 0x0000000400040227 */ /* 0x001fc800078e00ff */
[----:B------:R-:W-:Y:S01]  /*c5e0*/  IMAD.MOV.U32 R2, RZ, RZ, R0 ;  /* 0x000000ffff027224 */ /* 0x000fe200078e0000 */
[----:B-1----:R-:W-:-:S04]  /*c5f0*/  @P0 SHF.R.U32.HI R2, RZ, R3, R4 ;  /* 0x00000003ff020219 */ /* 0x002fc80000011604 */
[--C-:B------:R-:W-:Y:S01]  /*c600*/  SHF.R.S32.HI R5, RZ, 0x1f, R2.reuse ;  /* 0x0000001fff057819 */ /* 0x100fe20000011402 */
[----:B------:R-:W-:-:S04]  /*c610*/  IMAD.MOV R4, RZ, RZ, -R2 ;  /* 0x000000ffff047224 */ /* 0x000fc800078e0a02 */
[----:B------:R-:W-:Y:S02]  /*c620*/  IMAD R5, R5, UR6, RZ ;  /* 0x0000000605057c24 */ /* 0x000fe4000f8e02ff */
[----:B------:R-:W-:Y:S02]  /*c630*/  IMAD R4, R9, R4, R0 ;  /* 0x0000000409047224 */ /* 0x000fe400078e0200 */
[C---:B------:R-:W-:Y:S02]  /*c640*/  IMAD R5, R2.reuse, UR7, R5 ;  /* 0x0000000702057c24 */ /* 0x040fe4000f8e0205 */
[----:B------:R-:W-:-:S04]  /*c650*/  IMAD.WIDE.U32 R2, R2, R7, UR4 ;  /* 0x0000000402027e25 */ /* 0x000fc8000f8e0007 */
[----:B------:R-:W-:Y:S01]  /*c660*/  IMAD.IADD R3, R3, 0x1, R5 ;  /* 0x0000000103037824 */ /* 0x000fe200078e0205 */
[----:B------:R-:W-:Y:S01]  /*c670*/  SHF.R.S32.HI R5, RZ, 0x1f, R4 ;  /* 0x0000001fff057819 */ /* 0x000fe20000011404 */
[----:B------:R-:W-:-:S04]  /*c680*/  IMAD.WIDE.U32 R2, R4, UR8, R2 ;  /* 0x0000000804027c25 */ /* 0x000fc8000f8e0002 */
[----:B------:R-:W-:Y:S01]  /*c690*/  IMAD R5, R5, UR8, RZ ;  /* 0x0000000805057c24 */ /* 0x000fe2000f8e02ff */
[----:B------:R-:W-:-:S03]  /*c6a0*/  IADD3 R6, P1, R2, UR10, RZ ;  /* 0x0000000a02067c10 */ /* 0x000fc6000ff3e0ff */
[----:B------:R-:W-:Y:S02]  /*c6b0*/  IMAD R5, R4, UR9, R5 ;  /* 0x0000000904057c24 */ /* 0x000fe4000f8e0205 */
[----:B------:R-:W0:Y:S03]  /*c6c0*/  @P0 LDC R4, c[0x0][0x450] ;  /* 0x00011400ff040b82 */ /* 0x000e260000000800 */
[----:B------:R-:W-:-:S05]  /*c6d0*/  IADD3.X R5, R3, UR11, R5, P1, !PT ;  /* 0x0000000b03057c10 */ /* 0x000fca0008ffe405 */
[----:B------:R-:W1:Y:S01]  /*c6e0*/  @P0 LDC R3, c[0x0][0x44c] ;  /* 0x00011300ff030b82 */ /* 0x000e620000000800 */
[----:B------:R-:W-:-:S04]  /*c6f0*/  VIADD R0, R0, 0x80 ;  /* 0x0000008000007836 */ /* 0x000fc80000000000 */
[----:B------:R-:W-:Y:S02]  /*c700*/  IMAD.MOV.U32 R2, RZ, RZ, R0 ;  /* 0x000000ffff027224 */ /* 0x000fe400078e0000 */
[----:B-1----:R-:W-:-:S05]  /*c710*/  @P0 IMAD.HI.U32 R3, R0, R3, RZ ;  /* 0x0000000300030227 */ /* 0x002fca00078e00ff */
[----:B0-----:R-:W-:-:S05]  /*c720*/  @P0 SHF.R.U32.HI R2, RZ, R4, R3 ;  /* 0x00000004ff020219 */ /* 0x001fca0000011603 */
[----:B------:R-:W-:-:S04]  /*c730*/  IMAD.MOV R3, RZ, RZ, -R2 ;  /* 0x000000ffff037224 */ /* 0x000fc800078e0a02 */
[----:B------:R-:W-:Y:S01]  /*c740*/  IMAD R0, R9, R3, R0 ;  /* 0x0000000309007224 */ /* 0x000fe200078e0200 */
[----:B------:R-:W-:-:S05]  /*c750*/  SHF.R.S32.HI R3, RZ, 0x1f, R2 ;  /* 0x0000001fff037819 */ /* 0x000fca0000011402 */
[----:B------:R-:W-:-:S04]  /*c760*/  IMAD R3, R3, UR6, RZ ;  /* 0x0000000603037c24 */ /* 0x000fc8000f8e02ff */
[C---:B------:R-:W-:Y:S02]  /*c770*/  IMAD R4, R2.reuse, UR7, R3 ;  /* 0x0000000702047c24 */ /* 0x040fe4000f8e0203 */
[----:B------:R-:W-:Y:S01]  /*c780*/  IMAD.WIDE.U32 R2, R2, R7, UR4 ;  /* 0x0000000402027e25 */ /* 0x000fe2000f8e0007 */
[----:B------:R-:W-:Y:S02]  /*c790*/  ULDC UR4, c[0x0][0x2b8] ;  /* 0x0000ae0000047ab9 */ /* 0x000fe40000000800 */
[----:B------:R-:W-:Y:S02]  /*c7a0*/  ISETP.GE.AND P2, PT, R10, UR4, PT ;  /* 0x000000040a007c0c */ /* 0x000fe4000bf46270 */
[----:B------:R0:W5:Y:S01]  /*c7b0*/  LDL R10, [R1+0x24] ;  /* 0x00002400010a7983 */ /* 0x0001620000100800 */
[----:B------:R-:W1:Y:S01]  /*c7c0*/  S2R R20, SR_TID.X ;  /* 0x0000000000147919 */ /* 0x000e620000002100 */
[----:B------:R-:W-:Y:S01]  /*c7d0*/  IMAD.IADD R3, R3, 0x1, R4 ;  /* 0x0000000103037824 */ /* 0x000fe200078e0204 */
[----:B------:R-:W-:Y:S01]  /*c7e0*/  SHF.R.S32.HI R4, RZ, 0x1f, R0 ;  /* 0x0000001fff047819 */ /* 0x000fe20000011400 */
[----:B------:R-:W-:-:S04]  /*c7f0*/  IMAD.WIDE.U32 R2, R0, UR8, R2 ;  /* 0x0000000800027c25 */ /* 0x000fc8000f8e0002 */
[----:B------:R-:W-:Y:S01]  /*c800*/  IMAD R4, R4, UR8, RZ ;  /* 0x0000000804047c24 */ /* 0x000fe2000f8e02ff */
[----:B------:R-:W-:-:S03]  /*c810*/  IADD3 R8, P0, R2, UR10, RZ ;  /* 0x0000000a02087c10 */ /* 0x000fc6000ff1e0ff */
[----:B------:R-:W-:Y:S01]  /*c820*/  IMAD R4, R0, UR9, R4 ;  /* 0x0000000900047c24 */ /* 0x000fe2000f8e0204 */
[C---:B------:R-:W-:Y:S01]  /*c830*/  LOP3.LUT R11, R29.reuse, 0x40, RZ, 0xfc, !PT ;  /* 0x000000401d0b7812 */ /* 0x040fe200078efcff */
[----:B------:R-:W-:Y:S01]  /*c840*/  UMOV UR5, 0xffffffff ;  /* 0xffffffff00057882 */ /* 0x000fe20000000000 */
[----:B------:R-:W-:Y:S02]  /*c850*/  ISETP.GE.AND P3, PT, R29, UR4, PT ;  /* 0x000000041d007c0c */ /* 0x000fe4000bf66270 */
[----:B------:R-:W-:Y:S02]  /*c860*/  IADD3.X R7, R3, UR11, R4, P0, !PT ;  /* 0x0000000b03077c10 */ /* 0x000fe400087fe404 */
[----:B------:R-:W-:Y:S02]  /*c870*/  ISETP.GE.AND P0, PT, R11, UR4, PT ;  /* 0x000000040b007c0c */ /* 0x000fe4000bf06270 */
[----:B-1----:R-:W-:-:S04]  /*c880*/  LOP3.LUT R20, R20, 0x7f, RZ, 0xc0, !PT ;  /* 0x0000007f14147812 */ /* 0x002fc800078ec0ff */
[----:B------:R-:W-:Y:S01]  /*c890*/  SHF.R.U32.HI R20, RZ, 0x1, R20 ;  /* 0x00000001ff147819 */ /* 0x000fe20000011614 */
[----:B0-----:R-:W-:Y:S06]  /*c8a0*/  BRA.DIV UR5, `(.L_x_11242) ;  /* 0x0000003605887947 */ /* 0x001fec000b800000 */
[----:B------:R-:W0:Y:S01]  /*c8b0*/  SHFL.IDX PT, R3, R6, RZ, 0x1e1f ;  /* 0x001e1fff06037589 */ /* 0x000e2200000e0000 */
[----:B------:R-:W-:Y:S02]  /*c8c0*/  IMAD R4, R17, 0xc0, R20 ;  /* 0x000000c011047824 */ /* 0x000fe400078e0214 */
[----:B------:R-:W-:Y:S01]  /*c8d0*/  IMAD R0, R9, UR41, RZ ;  /* 0x0000002909007c24 */ /* 0x000fe2000f8e02ff */
[----:B------:R-:W1:Y:S04]  /*c8e0*/  SHFL.IDX PT, R2, R5, RZ, 0x1e1f ;  /* 0x001e1fff05027589 */ /* 0x000e6800000e0000 */
[----:B------:R-:W-:Y:S01]  /*c8f0*/  ISETP.GE.AND P1, PT, R4, R0, PT ;  /* 0x000000000400720c */ /* 0x000fe20003f26270 */
[----:B------:R-:W2:Y:S04]  /*c900*/  SHFL.IDX PT, R6, R6, 0x1, 0x1e1f ;  /* 0x003e1f0006067f89 */ /* 0x000ea800000e0000 */
[----:B------:R-:W3:Y:S08]  /*c910*/  SHFL.IDX PT, R5, R5, 0x1, 0x1e1f ;  /* 0x003e1f0005057f89 */ /* 0x000ef000000e0000 */
[----:B0-----:R-:W-:-:S05]  /*c920*/  @!P1 IADD3 R3, P4, R29, R3, RZ ;  /* 0x000000031d039210 */ /* 0x001fca0007f9e0ff */
[----:B-1----:R-:W-:-:S05]  /*c930*/  @!P1 IMAD.X R2, RZ, RZ, R2, P4 ;  /* 0x000000ffff029224 */ /* 0x002fca00020e0602 */
[----:B------:R-:W-:-:S04]  /*c940*/  @!P1 LOP3.LUT R3, R3, R2, RZ, 0x3c, !PT ;  /* 0x0000000203039212 */ /* 0x000fc800078e3cff */
[----:B------:R-:W-:-:S04]  /*c950*/  @!P1 LOP3.LUT R2, R3, R2, RZ, 0x3c, !PT ;  /* 0x0000000203029212 */ /* 0x000fc800078e3cff */
[----:B------:R-:W-:-:S05]  /*c960*/  @!P1 LOP3.LUT R3, R3, R2, RZ, 0x3c, !PT ;  /* 0x0000000203039212 */ /* 0x000fca00078e3cff */
[----:B-----5:R-:W-:Y:S04]  /*c970*/  @!P1 LDGSTS.E.BYPASS.LTC128B.128 [R10+0xf000], desc[UR50][R2.64], !P3 ;  /* 0x0f000000020a9fae */ /* 0x020fe8000d901d72 */
[----:B------:R-:W-:Y:S04]  /*c980*/  @!P1 LDGSTS.E.BYPASS.LTC128B.128 [R10+0x10800], desc[UR50][R2.64+0x20], !P2 ;  /* 0x10800020020a9fae */ /* 0x000fe8000d101d72 */
[----:B------:R0:W-:Y:S02]  /*c990*/  @!P1 LDGSTS.E.BYPASS.LTC128B.128 [R10+0x12000], desc[UR50][R2.64+0x40], !P0 ;  /* 0x12000040020a9fae */ /* 0x0001e4000c101d72 */
[----:B0-----:R-:W-:-:S05]  /*c9a0*/  VIADD R2, R4, 0x40 ;  /* 0x0000004004027836 */ /* 0x001fca0000000000 */
[----:B------:R-:W-:-:S13]  /*c9b0*/  ISETP.GE.AND P1, PT, R2, R0, PT ;  /* 0x000000000200720c */ /* 0x000fda0003f26270 */
[----:B--2---:R-:W-:-:S05]  /*c9c0*/  @!P1 IADD3 R2, P4, R29, R6, RZ ;  /* 0x000000061d029210 */ /* 0x004fca0007f9e0ff */
[----:B---3--:R-:W-:-:S05]  /*c9d0*/  @!P1 IMAD.X R3, RZ, RZ, R5, P4 ;  /* 0x000000ffff039224 */ /* 0x008fca00020e0605 */
[----:B------:R-:W-:Y:S04]  /*c9e0*/  @!P1 LDGSTS.E.BYPASS.LTC128B.128 [R10+0xf800], desc[UR50][R2.64], !P3 ;  /* 0x0f800000020a9fae */ /* 0x000fe8000d901d72 */
[----:B------:R-:W-:Y:S04]  /*c9f0*/  @!P1 LDGSTS.E.BYPASS.LTC128B.128 [R10+0x11000], desc[UR50][R2.64+0x20], !P2 ;  /* 0x11000020020a9fae */ /* 0x000fe8000d101d72 */
[----:B------:R0:W-:Y:S04]  /*ca00*/  @!P1 LDGSTS.E.BYPASS.LTC128B.128 [R10+0x12800], desc[UR50][R2.64+0x40], !P0 ;  /* 0x12800040020a9fae */ /* 0x0001e8000c101d72 */
[----:B0-----:R0:W1:Y:S04]  /*ca10*/  SHFL.IDX PT, R3, R7, RZ, 0x1e1f ;  /* 0x001e1fff07037589 */ /* 0x00106800000e0000 */
[----:B------:R0:W2:Y:S02]  /*ca20*/  SHFL.IDX PT, R2, R8, RZ, 0x1e1f ;  /* 0x001e1fff08027589 */ /* 0x0000a400000e0000 */
.L_x_11326:
[----:B------:R-:W-:Y:S01]  /*ca30*/  VIADD R4, R4, 0x80 ;  /* 0x0000008004047836 */ /* 0x000fe20000000000 */
[----:B------:R-:W-:Y:S04]  /*ca40*/  BSSY B0, `(.L_x_11243) ;  /* 0x000000b000007945 */ /* 0x000fe80003800000 */
[----:B------:R-:W-:-:S13]  /*ca50*/  ISETP.GE.AND P1, PT, R4, R0, PT ;  /* 0x000000000400720c */ /* 0x000fda0003f26270 */
[----:B------:R-:W-:Y:S05]  /*ca60*/  @P1 BRA `(.L_x_11244) ;  /* 0x0000000000201947 */ /* 0x000fea0003800000 */
[----:B--2---:R-:W-:-:S05]  /*ca70*/  IADD3 R2, P1, R29, R2, RZ ;  /* 0x000000021d027210 */ /* 0x004fca0007f3e0ff */
[----:B-1----:R-:W-:-:S05]  /*ca80*/  IMAD.X R3, RZ, RZ, R3, P1 ;  /* 0x000000ffff037224 */ /* 0x002fca00008e0603 */
[----:B------:R-:W-:Y:S01]  /*ca90*/  @!PT LDS RZ, [RZ] ;  /* 0x00000000fffff984 */ /* 0x000fe20000000800 */
[----:B------:R-:W-:Y:S01]  /*caa0*/  @!PT LDS RZ, [RZ] ;  /* 0x00000000fffff984 */ /* 0x000fe20000000800 */
[----:B------:R-:W-:Y:S01]  /*cab0*/  @!PT LDS RZ, [RZ] ;  /* 0x00000000fffff984 */ /* 0x000fe20000000800 */
[----:B------:R3:W-:Y:S04]  /*cac0*/  LDGSTS.E.BYPASS.LTC128B.128 [R10+0x10000], desc[UR50][R2.64], !P3 ;  /* 0x10000000020a7fae */ /* 0x0007e8000d901d72 */
[----:B------:R3:W-:Y:S04]  /*cad0*/  LDGSTS.E.BYPASS.LTC128B.128 [R10+0x11800], desc[UR50][R2.64+0x20], !P2 ;  /* 0x11800020020a7fae */ /* 0x0007e8000d101d72 */
[----:B------:R3:W-:Y:S02]  /*cae0*/  LDGSTS.E.BYPASS.LTC128B.128 [R10+0x13000], desc[UR50][R2.64+0x40], !P0 ;  /* 0x13000040020a7fae */ /* 0x0007e4000c101d72 */
.L_x_11244:
[----:B------:R-:W-:Y:S05]  /*caf0*/  BSYNC B0 ;  /* 0x0000000000007941 */ /* 0x000fea0003800000 */
.L_x_11243:
[----:B------:R-:W-:Y:S01]  /*cb00*/  NOP ;  /* 0x0000000000007918 */ /* 0x000fe20000000000 */
[----:B------:R-:W-:-:S13]  /*cb10*/  PLOP3.LUT P0, PT, PT, PT, PT, 0x80, 0x0 ;  /* 0x000000000000781c */ /* 0x000fda0003f0f070 */
.L_x_11245:
[----:B------:R-:W-:Y:S02]  /*cb20*/  PLOP3.LUT P1, PT, P1, P0, PT, 0xa2, 0x0 ;  /* 0x000000000000781c */ /* 0x000fe40000f21472 */
[----:B------:R-:W-:-:S08]  /*cb30*/  @P0 R2UR P1, UR4, R16 ;  /* 0x00000000100402ca */ /* 0x000fd00000020000 */
[----:B------:R-:W-:-:S05]  /*cb40*/  @P0 PLOP3.LUT P0, PT, P1, PT, PT, 0x80, 0x0 ;  /* 0x000000000000081c */ /* 0x000fca0000f0f070 */
[----:B------:R-:W-:Y:S01]  /*cb50*/  @!P1 SYNCS.ARRIVE.TRANS64.RED.A0T1 RZ, [UR4+0x19c00], RZ ;  /* 0x019c00ffffff99a7 */ /* 0x000fe20008200404 */
[----:B------:R-:W-:Y:S07]  /*cb60*/  @!P1 ARRIVES.LDGSTSBAR.64.TRANSCNT [UR4+0x19c00] ;  /* 0x019c0000ff0099b0 */ /* 0x000fee0008000a84 */
[----:B------:R-:W-:Y:S05]  /*cb70*/  @P0 BRA.U.ANY `(.L_x_11245) ;  /* 0xfffffffd00e80947 */ /* 0x000fea000393ffff */
[----:B--23--:R-:W2:Y:S02]  /*cb80*/  LDL.LU R2, [R1+0x28] ;  /* 0x0000280001027983 */ /* 0x00cea40000300800 */
        /* <DEDUP_REMOVED lines=9> */
[----:B------:R-:W3:Y:S03]  /*cc20*/  SYNCS.PHASECHK.TRANS64.TRYWAIT P0, [R16+URZ+0x19c20], R0 ;  /* 0x019c2000100075a7 */ /* 0x000ee6000800017f */
[----:B--23--:R-:W-:Y:S05]  /*cc30*/  @!P0 BRA `(.L_x_11247) ;  /* 0x0000003400948947 */ /* 0x00cfea0003800000 */
.L_x_11327:
[----:B------:R-:W-:Y:S05]  /*cc40*/  BSYNC B0 ;  /* 0x0000000000007941 */ /* 0x000fea0003800000 */
.L_x_11246:
[----:B------:R-:W3:Y:S01]  /*cc50*/  LDL R2, [R1+0xc] ;  /* 0x00000c0001027983 */ /* 0x000ee20000100800 */
[----:B------:R-:W-:-:S05]  /*cc60*/  VIADD R20, R26, 0xfffffffe ;  /* 0xfffffffe1a147836 */ /* 0x000fca0000000000 */
[----:B---3--:R-:W-:-:S13]  /*cc70*/  ISETP.GE.AND P0, PT, R20, R2, PT ;  /* 0x000000021400720c */ /* 0x008fda0003f06270 */
[----:B------:R-:W-:Y:S05]  /*cc80*/  @!P0 BRA `(.L_x_11248) ;  /* 0x00000010003c8947 */ /* 0x000fea0003800000 */
[----:B------:R-:W-:Y:S02]  /*cc90*/  IMAD.MOV.U32 R4, RZ, RZ, R24 ;  /* 0x000000ffff047224 */ /* 0x000fe400078e0018 */
[----:B--2---:R-:W-:-:S07]  /*cca0*/  IMAD.MOV.U32 R0, RZ, RZ, R19 ;  /* 0x000000ffff007224 */ /* 0x004fce00078e0013 */
.L_x_11268:
[----:B0-----:R-:W2:Y:S01]  /*ccb0*/  LDL R8, [R1+0x10] ;  /* 0x0000100001087983 */ /* 0x001ea20000100800 */
[----:B------:R-:W0:Y:S03]  /*ccc0*/  LDC R5, c[0x0][0x430] ;  /* 0x00010c00ff057b82 */ /* 0x000e260000000800 */
[----:B---3--:R-:W3:Y:S01]  /*ccd0*/  LDL R7, [R1+0x14] ;  /* 0x0000140001077983 */ /* 0x008ee20000100800 */
[----:B-1----:R-:W1:Y:S03]  /*cce0*/  S2R R2, SR_TID.X ;  /* 0x0000000000027919 */ /* 0x002e660000002100 */
[----:B------:R-:W4:Y:S01]  /*ccf0*/  LDL R9, [R1+0xc] ;  /* 0x00000c0001097983 */ /* 0x000f220000100800 */
[----:B0-----:R-:W-:-:S13]  /*cd00*/  ISETP.NE.AND P0, PT, R5, 0x1, PT ;  /* 0x000000010500780c */ /* 0x001fda0003f05270 */
[----:B------:R-:W0:Y:S01]  /*cd10*/  @P0 LDC R6, c[0x0][0x434] ;  /* 0x00010d00ff060b82 */ /* 0x000e220000000800 */
[----:B-1----:R-:W-:-:S04]  /*cd20*/  LOP3.LUT R3, R2, 0x7f, RZ, 0xc0, !PT ;  /* 0x0000007f02037812 */ /* 0x002fc800078ec0ff */
[----:B------:R-:W-:-:S03]  /*cd30*/  SHF.R.U32.HI R5, RZ, 0x1, R3 ;  /* 0x00000001ff057819 */ /* 0x000fc60000011603 */
[----:B------:R-:W1:Y:S01]  /*cd40*/  @P0 LDC R3, c[0x0][0x438] ;  /* 0x00010e00ff030b82 */ /* 0x000e620000000800 */
[----:B------:R-:W-:Y:S02]  /*cd50*/  IMAD.SHL.U32 R2, R2, 0x40, RZ ;  /* 0x0000004002027824 */ /* 0x000fe400078e00ff */
[----:B------:R-:W-:-:S03]  /*cd60*/  IMAD R5, R20, 0x80, R5 ;  /* 0x0000008014057824 */ /* 0x000fc600078e0205 */
[----:B------:R-:W-:Y:S01]  /*cd70*/  LOP3.LUT R2, R2, 0x40, RZ, 0xc0, !PT ;  /* 0x0000004002027812 */ /* 0x000fe200078ec0ff */
[----:B------:R-:W-:Y:S05]  /*cd80*/  YIELD ;  /* 0x0000000000007946 */ /* 0x000fea0003800000 */
[----:B------:R-:W-:Y:S01]  /*cd90*/  ULDC UR4, c[0x0][0x430] ;  /* 0x00010c0000047ab9 */ /* 0x000fe20000000800 */
[----:B--2---:R-:W-:-:S05]  /*cda0*/  IADD3 R5, R2, R5, R8 ;  /* 0x0000000502057210 */ /* 0x004fca0007ffe008 */
[----:B0-----:R-:W-:-:S04]  /*cdb0*/  @P0 IMAD.HI.U32 R6, R5, R6, RZ ;  /* 0x0000000605060227 */ /* 0x001fc800078e00ff */
[----:B------:R-:W-:Y:S01]  /*cdc0*/  IMAD.MOV.U32 R2, RZ, RZ, R5 ;  /* 0x000000ffff027224 */ /* 0x000fe200078e0005 */
[----:B-1----:R-:W-:-:S05]  /*cdd0*/  @P0 SHF.R.U32.HI R2, RZ, R3, R6 ;  /* 0x00000003ff020219 */ /* 0x002fca0000011606 */
[--C-:B------:R-:W-:Y:S01]  /*cde0*/  IMAD.MOV R8, RZ, RZ, -R2.reuse ;  /* 0x000000ffff087224 */ /* 0x100fe200078e0a02 */
[----:B------:R-:W-:-:S03]  /*cdf0*/  SHF.R.S32.HI R3, RZ, 0x1f, R2 ;  /* 0x0000001fff037819 */ /* 0x000fc60000011402 */
[----:B------:R-:W-:Y:S01]  /*ce00*/  IMAD R8, R8, UR4, R5 ;  /* 0x0000000408087c24 */ /* 0x000fe2000f8e0205 */
[----:B------:R-:W-:Y:S02]  /*ce10*/  ULDC.64 UR4, c[0x0][0x428] ;  /* 0x00010a0000047ab9 */ /* 0x000fe40000000a00 */
[----:B---3--:R-:W-:Y:S02]  /*ce20*/  IMAD R5, R7, UR4, RZ ;  /* 0x0000000407057c24 */ /* 0x008fe4000f8e02ff */
[----:B------:R-:W-:-:S04]  /*ce30*/  IMAD.WIDE.U32 R2, R27, UR4, R2 ;  /* 0x000000041b027c25 */ /* 0x000fc8000f8e0002 */
[----:B------:R-:W-:Y:S01]  /*ce40*/  IMAD R5, R27, UR5, R5 ;  /* 0x000000051b057c24 */ /* 0x000fe2000f8e0205 */
[----:B------:R-:W-:Y:S02]  /*ce50*/  ULDC.64 UR4, c[0x0][0x418] ;  /* 0x0001060000047ab9 */ /* 0x000fe40000000a00 */
[----:B------:R-:W-:Y:S01]  /*ce60*/  LEA R6, P0, R2, UR4, 0x2 ;  /* 0x0000000402067c11 */ /* 0x000fe2000f8010ff */
[----:B------:R-:W-:-:S05]  /*ce70*/  IMAD.IADD R5, R5, 0x1, R3 ;  /* 0x0000000105057824 */ /* 0x000fca00078e0203 */
[----:B------:R-:W-:-:S06]  /*ce80*/  LEA.HI.X R7, R2, UR5, R5, 0x2, P0 ;  /* 0x0000000502077c11 */ /* 0x000fcc00080f1405 */
[----:B------:R-:W2:Y:S01]  /*ce90*/  LDG.E R7, desc[UR50][R6.64] ;  /* 0x0000003206077981 */ /* 0x000ea2000c1e1900 */
[----:B------:R-:W-:-:S05]  /*cea0*/  IMAD.MOV.U32 R2, RZ, RZ, R20 ;  /* 0x000000ffff027224 */ /* 0x000fca00078e0014 */
[----:B----4-:R-:W-:Y:S01]  /*ceb0*/  ISETP.GT.AND P1, PT, R2, R9, PT ;  /* 0x000000090200720c */ /* 0x010fe20003f24270 */
        /* <DEDUP_REMOVED lines=11> */
.L_x_11249:
[----:B------:R-:W-:Y:S01]  /*cf70*/  IMAD R5, R19, 0x8, R16 ;  /* 0x0000000813057824 */ /* 0x000fe200078e0210 */
[----:B------:R-:W-:Y:S01]  /*cf80*/  SHF.L.U32 R10, R24, 0x1f, RZ ;  /* 0x0000001f180a7819 */ /* 0x000fe200000006ff */
[----:B------:R-:W-:Y:S01]  /*cf90*/  BSSY B0, `(.L_x_11250) ;  /* 0x0000004000007945 */ /* 0x000fe20003800000 */
[----:B------:R-:W-:Y:S02]  /*cfa0*/  SHF.R.S32.HI R9, RZ, 0x1f, R8 ;  /* 0x0000001fff097819 */ /* 0x000fe40000011408 */
[----:B------:R-:W0:Y:S02]  /*cfb0*/  SYNCS.PHASECHK.TRANS64.TRYWAIT P0, [R5+URZ+0x19c80], R10 ;  /* 0x019c800a050075a7 */ /* 0x000e24000800017f */
[----:B0-----:R-:W-:Y:S05]  /*cfc0*/  @!P0 BRA `(.L_x_11251) ;  /* 0x0000003000c48947 */ /* 0x001fea0003800000 */
.L_x_11328:
[----:B------:R-:W-:Y:S05]  /*cfd0*/  BSYNC B0 ;  /* 0x0000000000007941 */ /* 0x000fea0003800000 */
.L_x_11250:
[----:B------:R-:W2:Y:S01]  /*cfe0*/  LDL R14, [R1+0x20] ;  /* 0x00002000010e7983 */ /* 0x000ea20000100800 */
[----:B------:R-:W-:Y:S01]  /*cff0*/  ULDC.64 UR4, c[0x0][0x328] ;  /* 0x0000ca0000047ab9 */ /* 0x000fe20000000a00 */
[----:B------:R-:W1:Y:S01]  /*d000*/  LDC R11, c[0x0][0x2f4] ;  /* 0x0000bd00ff0b7b82 */ /* 0x000e620000000800 */
[----:B------:R-:W-:Y:S01]  /*d010*/  IMAD R6, R9, UR4, RZ ;  /* 0x0000000409067c24 */ /* 0x000fe2000f8e02ff */
[----:B------:R-:W-:Y:S01]  /*d020*/  ULDC.64 UR6, c[0x0][0x318] ;  /* 0x0000c60000067ab9 */ /* 0x000fe20000000a00 */
[C---:B------:R-:W-:Y:S01]  /*d030*/  IMAD.WIDE.U32 R2, R8.reuse, UR4, RZ ;  /* 0x0000000408027c25 */ /* 0x040fe2000f8e00ff */
        /* <DEDUP_REMOVED lines=20> */
[----:B------:R-:W1:Y:S01]  /*d180*/  SHFL.IDX PT, R2, R26, RZ, 0x1e1f ;  /* 0x001e1fff1a027589 */ /* 0x000e6200000e0000 */
[----:B------:R-:W-:-:S03]  /*d190*/  IMAD.IADD R6, R16, 0x1, R6 ;  /* 0x0000000110067824 */ /* 0x000fc600078e0206 */
[----:B------:R-:W2:Y:S04]  /*d1a0*/  SHFL.IDX PT, R3, R21, RZ, 0x1e1f ;  /* 0x001e1fff15037589 */ /* 0x000ea800000e0000 */
[----:B------:R-:W3:Y:S01]  /*d1b0*/  SHFL.IDX PT, R21, R21, 0x1, 0x1e1f ;  /* 0x003e1f0015157f89 */ /* 0x000ee200000e0000 */
[----:B-1----:R-:W-:-:S05]  /*d1c0*/  IADD3 R2, P0, R29, R2, RZ ;  /* 0x000000021d027210 */ /* 0x002fca0007f1e0ff */
[----:B--2---:R-:W-:-:S05]  /*d1d0*/  IMAD.X R3, RZ, RZ, R3, P0 ;  /* 0x000000ffff037224 */ /* 0x004fca00000e0603 */
[----:B------:R-:W-:Y:S04]  /*d1e0*/  LDGSTS.E.BYPASS.LTC128B.128 [R6+0x9000], desc[UR50][R2.64], !P4 ;  /* 0x0900000002067fae */ /* 0x000fe8000e101d72 */
[----:B------:R-:W-:Y:S04]  /*d1f0*/  LDGSTS.E.BYPASS.LTC128B.128 [R6+0xa000], desc[UR50][R2.64+0x20], !P3 ;  /* 0x0a00002002067fae */ /* 0x000fe8000d901d72 */
[----:B------:R1:W-:Y:S04]  /*d200*/  LDGSTS.E.BYPASS.LTC128B.128 [R6+0xb000], desc[UR50][R2.64+0x40], !P2 ;  /* 0x0b00004002067fae */ /* 0x0003e8000d101d72 */
[----:B-1-3--:R1:W2:Y:S02]  /*d210*/  SHFL.IDX PT, R2, R26, 0x1, 0x1e1f ;  /* 0x003e1f001a027f89 */ /* 0x00a2a400000e0000 */
.L_x_11334:
        /* <DEDUP_REMOVED lines=10> */
.L_x_11253:
        /* <DEDUP_REMOVED lines=11> */
.L_x_11254:
[----:B------:R2:W-:Y:S01]  /*d370*/  SYNCS.ARRIVE.TRANS64.A1T0 RZ, [R5+URZ+0x19c70], RZ ;  /* 0x019c70ff05ff79a7 */ /* 0x0005e2000810003f */
[----:B------:R-:W-:Y:S05]  /*d380*/  @!P3 BRA `(.L_x_11255) ;  /* 0x000000000004b947 */ /* 0x000fea0003800000 */
[----:B------:R-:W-:Y:S01]  /*d390*/  BPT.TRAP 0x1 ;  /* 0x000000040000795c */ /* 0x000fe20000300000 */
.L_x_11255:
[----:B------:R-:W3:Y:S01]  /*d3a0*/  SYNCS.PHASECHK.TRANS64.TRYWAIT P0, [R5+URZ+0x19c40], R10 ;  /* 0x019c400a050075a7 */ /* 0x000ee2000800017f */
[----:B------:R-:W-:Y:S04]  /*d3b0*/  BSSY B0, `(.L_x_11256) ;  /* 0x0000002000007945 */ /* 0x000fe80003800000 */
[----:B---3--:R-:W-:Y:S05]  /*d3c0*/  @!P0 BRA `(.L_x_11257) ;  /* 0x0000003000748947 */ /* 0x008fea0003800000 */
.L_x_11335:
[----:B------:R-:W-:Y:S05]  /*d3d0*/  BSYNC B0 ;  /* 0x0000000000007941 */ /* 0x000fea0003800000 */
.L_x_11256:
[----:B------:R-:W-:Y:S01]  /*d3e0*/  ULDC.64 UR4, c[0x0][0x300] ;  /* 0x0000c00000047ab9 */ /* 0x000fe20000000a00 */
[----:B------:R-:W4:Y:S01]  /*d3f0*/  LDC R11, c[0x0][0x2f4] ;  /* 0x0000bd00ff0b7b82 */ /* 0x000f220000000800 */
[----:B------:R-:W-:Y:S01]  /*d400*/  IMAD R9, R9, UR4, RZ ;  /* 0x0000000409097c24 */ /* 0x000fe2000f8e02ff */
[----:B------:R-:W-:Y:S01]  /*d410*/  ULDC.64 UR6, c[0x0][0x2e8] ;  /* 0x0000ba0000067ab9 */ /* 0x000fe20000000a00 */
[C---:B------:R-:W-:Y:S01]  /*d420*/  IMAD.WIDE.U32 R2, R8.reuse, UR4, RZ ;  /* 0x0000000408027c25 */ /* 0x040fe2000f8e00ff */
        /* <DEDUP_REMOVED lines=21> */
[----:B------:R-:W0:Y:S01]  /*d580*/  SHFL.IDX PT, R8, R8, 0x1, 0x1e1f ;  /* 0x003e1f0008087f89 */ /* 0x000e2200000e0000 */
[----:B----4-:R-:W-:-:S05]  /*d590*/  IADD3 R2, P0, R29, R2, RZ ;  /* 0x000000021d027210 */ /* 0x010fca0007f1e0ff */
[----:B-----5:R-:W-:-:S05]  /*d5a0*/  IMAD.X R3, RZ, RZ, R3, P0 ;  /* 0x000000ffff037224 */ /* 0x020fca00000e0603 */
[----:B------:R-:W-:Y:S04]  /*d5b0*/  LDGSTS.E.BYPASS.LTC128B.128 [R6+0x13800], desc[UR50][R2.64], !P4 ;  /* 0x1380000002067fae */ /* 0x000fe8000e101d72 */
[----:B------:R-:W-:Y:S04]  /*d5c0*/  LDGSTS.E.BYPASS.LTC128B.128 [R6+0x14800], desc[UR50][R2.64+0x20], !P3 ;  /* 0x1480002002067fae */ /* 0x000fe8000d901d72 */
[----:B------:R4:W-:Y:S04]  /*d5d0*/  LDGSTS.E.BYPASS.LTC128B.128 [R6+0x15800], desc[UR50][R2.64+0x40], !P2 ;  /* 0x1580004002067fae */ /* 0x0009e8000d101d72 */
[----:B----4-:R4:W0:Y:S02]  /*d5e0*/  SHFL.IDX PT, R2, R7, 0x1, 0x1e1f ;  /* 0x003e1f0007027f89 */ /* 0x01082400000e0000 */
.L_x_11341:
        /* <DEDUP_REMOVED lines=10> */
.L_x_11259:
        /* <DEDUP_REMOVED lines=11> */
.L_x_11260:
[----:B------:R-:W-:Y:S01]  /*d740*/  IMAD.U32 R2, RZ, RZ, UR45 ;  /* 0x0000002dff027e24 */ /* 0x000fe2000f8e00ff */
[----:B------:R0:W-:Y:S04]  /*d750*/  SYNCS.ARRIVE.TRANS64.A1T0 RZ, [R5+URZ+0x19c30], RZ ;  /* 0x019c30ff05ff79a7 */ /* 0x0001e8000810003f */
[----:B------:R-:W-:-:S13]  /*d760*/  ISETP.NE.AND P0, PT, R2, 0x3, PT ;  /* 0x000000030200780c */ /* 0x000fda0003f05270 */
[----:B0-----:R-:W-:Y:S05]  /*d770*/  @!P0 BRA `(.L_x_11261) ;  /* 0x0000000000048947 */ /* 0x001fea0003800000 */
[----:B------:R-:W-:Y:S01]  /*d780*/  BPT.TRAP 0x1 ;  /* 0x000000040000795c */ /* 0x000fe20000300000 */
.L_x_11261:
[----:B------:R-:W-:Y:S01]  /*d790*/  LOP3.LUT R3, R4, 0x1, RZ, 0x3c, !PT ;  /* 0x0000000104037812 */ /* 0x000fe200078e3cff */
[----:B------:R-:W-:Y:S01]  /*d7a0*/  IMAD R2, R0, 0x8, R16 ;  /* 0x0000000800027824 */ /* 0x000fe200078e0210 */
[----:B------:R-:W-:Y:S02]  /*d7b0*/  BSSY B0, `(.L_x_11262) ;  /* 0x0000004000007945 */ /* 0x000fe40003800000 */
[----:B------:R-:W-:-:S04]  /*d7c0*/  SHF.L.U32 R3, R3, 0x1f, RZ ;  /* 0x0000001f03037819 */ /* 0x000fc800000006ff */
[----:B------:R-:W0:Y:S02]  /*d7d0*/  SYNCS.PHASECHK.TRANS64.TRYWAIT P2, [R2+URZ+0x19c70], R3 ;  /* 0x019c7003020075a7 */ /* 0x000e24000804017f */
[----:B0-----:R-:W-:Y:S05]  /*d7e0*/  @!P2 BRA `(.L_x_11263) ;  /* 0x000000300018a947 */ /* 0x001fea0003800000 */
.L_x_11342:
[----:B------:R-:W-:Y:S05]  /*d7f0*/  BSYNC B0 ;  /* 0x0000000000007941 */ /* 0x000fea0003800000 */
.L_x_11262:
[----:B--23--:R-:W-:-:S05]  /*d800*/  IMAD.U32 R5, RZ, RZ, UR44 ;  /* 0x0000002cff057e24 */ /* 0x00cfca000f8e00ff */
[----:B------:R-:W-:-:S13]  /*d810*/  ISETP.NE.AND P2, PT, R5, 0x3, PT ;  /* 0x000000030500780c */ /* 0x000fda0003f45270 */
[----:B------:R-:W-:Y:S05]  /*d820*/  @!P2 BRA `(.L_x_11264) ;  /* 0x000000000004a947 */ /* 0x000fea0003800000 */
[----:B------:R-:W-:Y:S01]  /*d830*/  BPT.TRAP 0x1 ;  /* 0x000000040000795c */ /* 0x000fe20000300000 */
.L_x_11264:
[----:B------:R-:W-:Y:S01]  /*d840*/  SHF.L.U32 R3, R4, 0x1f, RZ ;  /* 0x0000001f04037819 */ /* 0x000fe200000006ff */
[----:B------:R-:W-:-:S03]  /*d850*/  IMAD R0, R0, 0x3000, RZ ;  /* 0x0000300000007824 */ /* 0x000fc600078e02ff */
[----:B------:R-:W0:Y:S02]  /*d860*/  SYNCS.PHASECHK.TRANS64.TRYWAIT P2, [R2+URZ+0x19c60], R3 ;  /* 0x019c6003020075a7 */ /* 0x000e24000804017f */
[----:B0-----:R-:W-:Y:S05]  /*d870*/  @!P2 BRA `(.L_x_11265) ;  /* 0x000000300008a947 */ /* 0x001fea0003800000 */
.L_x_11343:
[----:B------:R-:W2:Y:S01]  /*d880*/  LDL R13, [R1+0x1c] ;  /* 0x00001c00010d7983 */ /* 0x000ea20000100800 */
[----:B0-----:R-:W-:Y:S01]  /*d890*/  LOP3.LUT R3, R0, R23, RZ, 0xfc, !PT ;  /* 0x0000001700037212 */ /* 0x001fe200078efcff */
[----:B------:R-:W-:Y:S05]  /*d8a0*/  WARPSYNC.ALL ;  /* 0x0000000000007948 */ /* 0x000fea0003800000 */
[----:B------:R-:W-:Y:S01]  /*d8b0*/  IMAD.IADD R3, R16, 0x1, R3 ;  /* 0x0000000110037824 */ /* 0x000fe200078e0203 */
[----:B------:R-:W-:-:S04]  /*d8c0*/  LOP3.LUT R12, R23, 0x1800, RZ, 0xfc, !PT ;  /* 0x00001800170c7812 */ /* 0x000fc800078efcff */
[----:B----4-:R0:W3:Y:S02]  /*d8d0*/  LDSM.16.MT88.4 R4, [R3+0x9000] ;  /* 0x009000000304783b */ /* 0x0100e40000004200 */
[----:B0-----:R-:W-:-:S05]  /*d8e0*/  LOP3.LUT R3, R0, R25, RZ, 0xfc, !PT ;  /* 0x0000001900037212 */ /* 0x001fca00078efcff */
[----:B------:R-:W-:Y:S01]  /*d8f0*/  IMAD.IADD R3, R22, 0x1, R3 ;  /* 0x0000000116037824 */ /* 0x000fe200078e0203 */
[C-C-:B---3--:R-:W-:Y:S02]  /*d900*/  PRMT R8, R4.reuse, 0x6420, R5.reuse ;  /* 0x0000642004087816 */ /* 0x148fe40000000005 */
        /* <DEDUP_REMOVED lines=26> */
[----:B0-----:R-:W-:-:S05]  /*dab0*/  LOP3.LUT R3, R0, 0x800, R23, 0xfe, !PT ;  /* 0x0000080000037812 */ /* 0x001fca00078efe17 */
[----:B------:R-:W-:-:S05]  /*dac0*/  IMAD.IADD R3, R16, 0x1, R3 ;  /* 0x0000000110037824 */ /* 0x000fca00078e0203 */
[----:B------:R-:W0:Y:S02]  /*dad0*/  LDSM.16.MT88.4 R4, [R3+0x9000] ;  /* 0x009000000304783b */ /* 0x000e240000004200 */
[C-C-:B0-----:R-:W-:Y:S02]  /*dae0*/  PRMT R8, R4.reuse, 0x6420, R5.reuse ;  /* 0x0000642004087816 */ /* 0x141fe40000000005 */
[----:B------:R-:W-:Y:S02]  /*daf0*/  PRMT R9, R4, 0x7531, R5 ;  /* 0x0000753104097816 */ /* 0x000fe40000000005 */
[C-C-:B------:R-:W-:Y:S02]  /*db00*/  PRMT R10, R6.reuse, 0x6420, R7.reuse ;  /* 0x00006420060a7816 */ /* 0x140fe40000000007 */
[----:B------:R-:W-:Y:S02]  /*db10*/  PRMT R11, R6, 0x7531, R7 ;  /* 0x00007531060b7816 */ /* 0x000fe40000000007 */
[----:B--2---:R-:W-:-:S02]  /*db20*/  IADD3 R3, R22, R13, R0 ;  /* 0x0000000d16037210 */ /* 0x004fc40007ffe000 */
        /* <DEDUP_REMOVED lines=8> */
[----:B------:R-:W-:Y:S01]  /*dbb0*/  IADD3 R4, R16, R12, R0 ;  /* 0x0000000c10047210 */ /* 0x000fe20007ffe000 */
[----:B------:R-:W-:Y:S02]  /*dbc0*/  IMAD.U32 R12, RZ, RZ, UR44 ;  /* 0x0000002cff0c7e24 */ /* 0x000fe4000f8e00ff */
[----:B------:R-:W-:Y:S03]  /*dbd0*/  STSM.16.M88.4 [R3+0x1000], R8 ;  /* 0x0010000803007844 */ /* 0x000fe60000000200 */
[----:B------:R-:W-:Y:S01]  /*dbe0*/  ISETP.NE.AND P2, PT, R12, 0x3, PT ;  /* 0x000000030c00780c */ /* 0x000fe20003f45270 */
[----:B------:R-:W0:Y:S02]  /*dbf0*/  LDSM.16.MT88.4 R4, [R4+0x9000] ;  /* 0x009000000404783b */ /* 0x000e240000004200 */
[----:B0-----:R-:W-:-:S02]  /*dc00*/  PRMT R8, R4, 0x6420, R5 ;  /* 0x0000642004087816 */ /* 0x001fc40000000005 */
        /* <DEDUP_REMOVED lines=12> */
.L_x_11266:
[----:B--2---:R2:W-:Y:S01]  /*dcd0*/  SYNCS.ARRIVE.TRANS64.A1T0 RZ, [R2+URZ+0x19c50], RZ ;  /* 0x019c50ff02ff79a7 */ /* 0x0045e2000810003f */
[----:B------:R-:W-:Y:S06]  /*dce0*/  BAR.SYNC.DEFER_BLOCKING 0x2, 0x80 ;  /* 0x0082000000007b1d */ /* 0x000fec0000010000 */
[----:B------:R-:W-:Y:S05]  /*dcf0*/  @!P0 BRA `(.L_x_11267) ;  /* 0x0000000000048947 */ /* 0x000fea0003800000 */
[----:B------:R-:W-:Y:S01]  /*dd00*/  BPT.TRAP 0x1 ;  /* 0x000000040000795c */ /* 0x000fe20000300000 */
.L_x_11267:
[----:B------:R-:W3:Y:S01]  /*dd10*/  LDL R0, [R1+0x18] ;  /* 0x0000180001007983 */ /* 0x000ee20000100800 */
[----:B--2---:R-:W-:Y:S02]  /*dd20*/  VIADD R2, R2, 0x19c80 ;  /* 0x00019c8002027836 */ /* 0x004fe40000000000 */
[----:B------:R-:W-:-:S03]  /*dd30*/  IMAD.MOV.U32 R4, RZ, RZ, R24 ;  /* 0x000000ffff047224 */ /* 0x000fc600078e0018 */
[----:B---3--:R-:W-:Y:S01]  /*dd40*/  PRMT R2, R0, 0x654, R2 ;  /* 0x0000065400027816 */ /* 0x008fe20000000002 */
[----:B------:R-:W-:-:S03]  /*dd50*/  IMAD.MOV.U32 R0, RZ, RZ, R19 ;  /* 0x000000ffff007224 */ /* 0x000fc600078e0013 */
[----:B------:R3:W-:Y:S01]  /*dd60*/  SYNCS.ARRIVE.TRANS64.RED.A1T0 RZ, [R2+URZ], RZ ;  /* 0x000000ff02ff79a7 */ /* 0x0007e2000810043f */
[----:B------:R-:W-:Y:S05]  /*dd70*/  @P1 BRA `(.L_x_11268) ;  /* 0xffffffec00cc1947 */ /* 0x000fea000383ffff */
.L_x_11248:
[----:B---3--:R-:W3:Y:S01]  /*dd80*/  S2R R2, SR_TID.X ;  /* 0x0000000000027919 */ /* 0x008ee20000002100 */
[----:B--2---:R-:W-:Y:S01]  /*dd90*/  IMAD.U32 R0, RZ, RZ, UR45 ;  /* 0x0000002dff007e24 */ /* 0x004fe2000f8e00ff */
[----:B------:R-:W-:Y:S04]  /*dda0*/  BSSY B0, `(.L_x_11269) ;  /* 0x0000012000007945 */ /* 0x000fe80003800000 */
[----:B------:R-:W-:Y:S02]  /*ddb0*/  ISETP.NE.AND P0, PT, R0, 0x3, PT ;  /* 0x000000030000780c */ /* 0x000fe40003f05270 */
[----:B---3--:R-:W-:-:S04]  /*ddc0*/  LOP3.LUT R2, R2, 0x7f, RZ, 0xc0, !PT ;  /* 0x0000007f02027812 */ /* 0x008fc800078ec0ff */
[----:B------:R-:W-:-:S13]  /*ddd0*/  ISETP.NE.AND P1, PT, R2, RZ, PT ;  /* 0x000000ff0200720c */ /* 0x000fda0003f25270 */
        /* <DEDUP_REMOVED lines=14> */
.L_x_11270:
[----:B------:R-:W-:Y:S05]  /*dec0*/  BSYNC B0 ;  /* 0x0000000000007941 */ /* 0x000fea0003800000 */
.L_x_11269:
[----:B------:R-:W-:Y:S05]  /*ded0*/  @!P0 BRA `(.L_x_11271) ;  /* 0x0000000000048947 */ /* 0x000fea0003800000 */
[----:B------:R-:W-:Y:S01]  /*dee0*/  BPT.TRAP 0x1 ;  /* 0x000000040000795c */ /* 0x000fe20000300000 */
.L_x_11271:
[----:B01----:R-:W-:Y:S01]  /*def0*/  LOP3.LUT R3, R24, 0x1, RZ, 0x3c, !PT ;  /* 0x0000000118037812 */ /* 0x003fe200078e3cff */
[----:B--2---:R-:W-:Y:S01]  /*df00*/  IMAD R0, R19, 0x8, R16 ;  /* 0x0000000813007824 */ /* 0x004fe200078e0210 */
[----:B------:R-:W-:Y:S02]  /*df10*/  BSSY B0, `(.L_x_11272) ;  /* 0x0000004000007945 */ /* 0x000fe40003800000 */
[----:B------:R-:W-:-:S04]  /*df20*/  SHF.L.U32 R3, R3, 0x1f, RZ ;  /* 0x0000001f03037819 */ /* 0x000fc800000006ff */
[----:B------:R-:W0:Y:S02]  /*df30*/  SYNCS.PHASECHK.TRANS64.TRYWAIT P1, [R0+URZ+0x19c70], R3 ;  /* 0x019c7003000075a7 */ /* 0x000e24000802017f */
[----:B0-----:R-:W-:Y:S05]  /*df40*/  @!P1 BRA `(.L_x_11273) ;  /* 0x0000002800689947 */ /* 0x001fea0003800000 */
.L_x_11344:
[----:B------:R-:W-:Y:S05]  /*df50*/  BSYNC B0 ;  /* 0x0000000000007941 */ /* 0x000fea0003800000 */
.L_x_11272:
[----:B------:R-:W-:-:S05]  /*df60*/  IMAD.U32 R2, RZ, RZ, UR44 ;  /* 0x0000002cff027e24 */ /* 0x000fca000f8e00ff */
[----:B------:R-:W-:-:S13]  /*df70*/  ISETP.NE.AND P1, PT, R2, 0x3, PT ;  /* 0x000000030200780c */ /* 0x000fda0003f25270 */
[----:B------:R-:W-:Y:S05]  /*df80*/  @!P1 BRA `(.L_x_11274) ;  /* 0x0000000000049947 */ /* 0x000fea0003800000 */
[----:B------:R-:W-:Y:S01]  /*df90*/  BPT.TRAP 0x1 ;  /* 0x000000040000795c */ /* 0x000fe20000300000 */
.L_x_11274:
[----:B0-----:R-:W-:-:S04]  /*dfa0*/  SHF.L.U32 R3, R24, 0x1f, RZ ;  /* 0x0000001f18037819 */ /* 0x001fc800000006ff */
[----:B------:R-:W0:Y:S02]  /*dfb0*/  SYNCS.PHASECHK.TRANS64.TRYWAIT P1, [R0+URZ+0x19c60], R3 ;  /* 0x019c6003000075a7 */ /* 0x000e24000802017f */
[----:B0-----:R-:W-:Y:S05]  /*dfc0*/  @!P1 BRA `(.L_x_11275) ;  /* 0x00000028005c9947 */ /* 0x001fea0003800000 */
.L_x_11345:
[----:B------:R-:W2:Y:S01]  /*dfd0*/  LDL R15, [R1+0x1c] ;  /* 0x00001c00010f7983 */ /* 0x000ea20000100800 */
[----:B------:R-:W-:Y:S01]  /*dfe0*/  IMAD R2, R19, 0x3000, RZ ;  /* 0x0000300013027824 */ /* 0x000fe200078e02ff */
[----:B------:R-:W-:Y:S05]  /*dff0*/  WARPSYNC.ALL ;  /* 0x0000000000007948 */ /* 0x000fea0003800000 */
[----:B0-----:R-:W-:Y:S02]  /*e000*/  LOP3.LUT R3, R2, R23, RZ, 0xfc, !PT ;  /* 0x0000001702037212 */ /* 0x001fe400078efcff */
[----:B------:R-:W-:-:S03]  /*e010*/  LOP3.LUT R14, R23, 0x1800, RZ, 0xfc, !PT ;  /* 0x00001800170e7812 */ /* 0x000fc600078efcff */
[----:B------:R-:W-:Y:S01]  /*e020*/  IMAD.IADD R4, R16, 0x1, R3 ;  /* 0x0000000110047824 */ /* 0x000fe200078e0203 */
[----:B------:R-:W-:-:S05]  /*e030*/  LOP3.LUT R3, R2, R25, RZ, 0xfc, !PT ;  /* 0x0000001902037212 */ /* 0x000fca00078efcff */
[----:B------:R-:W0:Y:S01]  /*e040*/  LDSM.16.MT88.4 R4, [R4+0x9000] ;  /* 0x009000000404783b */ /* 0x000e220000004200 */
        /* <DEDUP_REMOVED lines=22> */
[----:B------:R0:W1:Y:S02]  /*e1b0*/  LDSM.16.MT88.4 R4, [R12+0x9000] ;  /* 0x009000000c04783b */ /* 0x0000640000004200 */
[----:B0-----:R-:W-:Y:S02]  /*e1c0*/  IADD3 R12, R16, R14, R2 ;  /* 0x0000000e100c7210 */ /* 0x001fe40007ffe002 */
[----:B------:R-:W-:Y:S02]  /*e1d0*/  LOP3.LUT R14, R23, 0x2800, RZ, 0xfc, !PT ;  /* 0x00002800170e7812 */ /* 0x000fe400078efcff */
[C-C-:B-1----:R-:W-:Y:S02]  /*e1e0*/  PRMT R8, R4.reuse, 0x6420, R5.reuse ;  /* 0x0000642004087816 */ /* 0x142fe40000000005 */
[----:B------:R-:W-:Y:S02]  /*e1f0*/  PRMT R9, R4, 0x7531, R5 ;  /* 0x0000753104097816 */ /* 0x000fe40000000005 */
[----:B------:R-:W-:-:S02]  /*e200*/  LOP3.LUT R5, R2, 0x800, R23, 0xfe, !PT ;  /* 0x0000080002057812 */ /* 0x000fc400078efe17 */
        /* <DEDUP_REMOVED lines=9> */
[----:B--2---:R-:W-:-:S05]  /*e2a0*/  IADD3 R22, R22, R15, R2 ;  /* 0x0000000f16167210 */ /* 0x004fca0007ffe002 */
[----:B------:R-:W-:Y:S04]  /*e2b0*/  STSM.16.M88.4 [R22], R8 ;  /* 0x0000000816007844 */ /* 0x000fe80000000200 */
[----:B------:R-:W0:Y:S02]  /*e2c0*/  LDSM.16.MT88.4 R4, [R12+0x9000] ;  /* 0x009000000c04783b */ /* 0x000e240000004200 */
[C-C-:B0-----:R-:W-:Y:S02]  /*e2d0*/  PRMT R8, R4.reuse, 0x6420, R5.reuse ;  /* 0x0000642004087816 */ /* 0x141fe40000000005 */
[----:B------:R-:W-:Y:S02]  /*e2e0*/  PRMT R9, R4, 0x7531, R5 ;  /* 0x0000753104097816 */ /* 0x000fe40000000005 */
[----:B------:R-:W-:-:S02]  /*e2f0*/  PRMT R10, R6, 0x6420, R7 ;  /* 0x00006420060a7816 */ /* 0x000fc40000000007 */
        /* <DEDUP_REMOVED lines=19> */
.L_x_11276:
[----:B-1----:R1:W-:Y:S01]  /*e430*/  SYNCS.ARRIVE.TRANS64.A1T0 RZ, [R0+URZ+0x19c50], RZ ;  /* 0x019c50ff00ff79a7 */ /* 0x0023e2000810003f */
[----:B------:R-:W-:Y:S06]  /*e440*/  BAR.SYNC.DEFER_BLOCKING 0x2, 0x80 ;  /* 0x0082000000007b1d */ /* 0x000fec0000010000 */
[----:B------:R-:W-:Y:S05]  /*e450*/  @!P0 BRA `(.L_x_11277) ;  /* 0x0000000000048947 */ /* 0x000fea0003800000 */
[----:B------:R-:W-:Y:S01]  /*e460*/  BPT.TRAP 0x1 ;  /* 0x000000040000795c */ /* 0x000fe20000300000 */
.L_x_11277:
[----:B------:R-:W2:Y:S01]  /*e470*/  LDL R2, [R1+0x18] ;  /* 0x0000180001027983 */ /* 0x000ea20000100800 */
[----:B-1----:R-:W-:Y:S02]  /*e480*/  VIADD R0, R0, 0x19c80 ;  /* 0x00019c8000007836 */ /* 0x002fe40000000000 */
[----:B------:R-:W-:-:S05]  /*e490*/  VIADD R19, R19, 0x1 ;  /* 0x0000000113137836 */ /* 0x000fca0000000000 */
[----:B------:R-:W-:-:S04]  /*e4a0*/  ISETP.NE.AND P0, PT, R19, 0x2, PT ;  /* 0x000000021300780c */ /* 0x000fc80003f05270 */
[----:B------:R-:W-:Y:S02]  /*e4b0*/  SEL R3, RZ, 0x1, P0 ;  /* 0x00000001ff037807 */ /* 0x000fe40000000000 */
[----:B------:R-:W-:Y:S02]  /*e4c0*/  SEL R19, R19, RZ, P0 ;  /* 0x000000ff13137207 */ /* 0x000fe40000000000 */
[----:B------:R-:W-:Y:S02]  /*e4d0*/  LOP3.LUT R24, R24, R3, RZ, 0x3c, !PT ;  /* 0x0000000318187212 */ /* 0x000fe400078e3cff */
[----:B--2---:R-:W-:-:S04]  /*e4e0*/  PRMT R0, R2, 0x654, R0 ;  /* 0x0000065402007816 */ /* 0x004fc80000000000 */
[----:B------:R1:W-:Y:S03]  /*e4f0*/  SYNCS.ARRIVE.TRANS64.RED.A1T0 RZ, [R0+URZ], RZ ;  /* 0x000000ff00ff79a7 */ /* 0x0003e6000810043f */
.L_x_11218:
[----:B------:R-:W-:Y:S05]  /*e500*/  BSYNC B7 ;  /* 0x0000000000077941 */ /* 0x000fea0003800000 */
.L_x_11216:
[----:B------:R-:W-:-:S13]  /*e510*/  LOP3.LUT P0, RZ, R28, 0x20, RZ, 0xc0, !PT ;  /* 0x000000201cff7812 */ /* 0x000fda000780c0ff */
[----:B------:R-:W-:Y:S05]  /*e520*/  @!P0 BRA `(.L_x_11278) ;  /* 0x0000000000348947 */ /* 0x000fea0003800000 */
[----:B------:R-:W1:Y:S08]  /*e530*/  S2UR UR4, SR_CgaCtaId ;  /* 0x00000000000479c3 */ /* 0x000e700000008800 */
[----:B------:R-:W-:Y:S01]  /*e540*/  BAR.SYNC.DEFER_BLOCKING 0x5, 0x200 ;  /* 0x0148000000007b1d */ /* 0x000fe20000010000 */
[----:B------:R-:W-:Y:S01]  /*e550*/  MOV R16, 0x400 ;  /* 0x0000040000107802 */ /* 0x000fe20000000f00 */
[----:B-12---:R-:W-:-:S05]  /*e560*/  IMAD.U32 R0, RZ, RZ, UR4 ;  /* 0x00000004ff007e24 */ /* 0x006fca000f8e00ff */
        /* <DEDUP_REMOVED lines=9> */
.L_x_11278:
[----:B-12---:R-:W2:Y:S01]  /*e600*/  LDL.LU R0, [R1] ;  /* 0x0000000001007983 */ /* 0x006ea20000300800 */
[----:B------:R-:W-:Y:S01]  /*e610*/  ULDC UR4, c[0x0][0xc3c] ;  /* 0x00030f0000047ab9 */ /* 0x000fe20000000800 */
[----:B------:R-:W0:Y:S02]  /*e620*/  S2R R2, SR_TID.X ;  /* 0x0000000000027919 */ /* 0x000e240000002100 */
[----:B0-----:R-:W-:-:S04]  /*e630*/  LOP3.LUT R11, R2, 0x1f, RZ, 0xc0, !PT ;  /* 0x0000001f020b7812 */ /* 0x001fc800078ec0ff */
[C---:B------:R-:W-:Y:S01]  /*e640*/  ISETP.NE.AND P0, PT, R11.reuse, 0x1f, PT ;  /* 0x0000001f0b00780c */ /* 0x040fe20003f05270 */
[----:B------:R-:W-:-:S05]  /*e650*/  VIADD R6, R11, UR40 ;  /* 0x000000280b067c36 */ /* 0x000fca0008000000 */
[----:B------:R-:W-:Y:S01]  /*e660*/  ISETP.GE.OR P1, PT, R6, UR4, !P0 ;  /* 0x0000000406007c0c */ /* 0x000fe2000c726670 */
[----:B------:R-:W-:Y:S02]  /*e670*/  IMAD.MOV.U32 R7, RZ, RZ, RZ ;  /* 0x000000ffff077224 */ /* 0x000fe400078e00ff */
[----:B--2---:R-:W-:-:S10]  /*e680*/  IMAD.MOV.U32 R10, RZ, RZ, R0 ;  /* 0x000000ffff0a7224 */ /* 0x004fd400078e0000 */
[----:B------:R-:W0:Y:S01]  /*e690*/  @!P1 LDC.64 R2, c[0x0][0xc80] ;  /* 0x00032000ff029b82 */ /* 0x000e220000000a00 */
[----:B------:R-:W-:Y:S01]  /*e6a0*/  IMAD.MOV.U32 R0, RZ, RZ, RZ ;  /* 0x000000ffff007224 */ /* 0x000fe200078e00ff */
[----:B------:R-:W-:Y:S01]  /*e6b0*/  ISETP.GE.U32.AND P2, PT, R11, 0x2, PT ;  /* 0x000000020b00780c */ /* 0x000fe20003f46070 */
[----:B------:R-:W-:-:S05]  /*e6c0*/  ULDC UR4, c[0x0][0xc3c] ;  /* 0x00030f0000047ab9 */ /* 0x000fca0000000800 */
[----:B------:R-:W1:Y:S01]  /*e6d0*/  @!P1 LDC.64 R4, c[0x0][0xc78] ;  /* 0x00031e00ff049b82 */ /* 0x000e620000000a00 */
[----:B0-----:R-:W-:-:S05]  /*e6e0*/  @!P1 IMAD.WIDE R2, R6, 0x4, R2 ;  /* 0x0000000406029825 */ /* 0x001fca00078e0202 */
[----:B------:R1:W2:Y:S02]  /*e6f0*/  @!P1 LDG.E R0, desc[UR50][R2.64] ;  /* 0x0000003202009981 */ /* 0x0002a4000c1e1900 */
[----:B-1----:R-:W-:-:S05]  /*e700*/  @!P1 IMAD.WIDE R2, R6, 0x4, R4 ;  /* 0x0000000406029825 */ /* 0x002fca00078e0204 */
[----:B------:R-:W2:Y:S01]  /*e710*/  @!P1 LDG.E R7, desc[UR50][R2.64] ;  /* 0x0000003202079981 */ /* 0x000ea2000c1e1900 */
[C---:B------:R-:W-:Y:S02]  /*e720*/  ISETP.NE.AND P1, PT, R11.reuse, RZ, PT ;  /* 0x000000ff0b00720c */ /* 0x040fe40003f25270 */
        /* <DEDUP_REMOVED lines=10> */
[----:B------:R-:W-:Y:S04]  /*e7d0*/  SHFL.IDX PT, R5, R10, 0x1, 0x1f ;  /* 0x00201f000a057f89 */ /* 0x000fe800000e0000 */
[----:B------:R-:W0:Y:S02]  /*e7e0*/  SHFL.UP PT, R8, R6, 0x4, RZ ;  /* 0x0480000006087989 */ /* 0x000e2400000e00ff */
[----:B0-----:R-:W-:-:S05]  /*e7f0*/  SEL R3, R8, RZ, P3 ;  /* 0x000000ff08037207 */ /* 0x001fca0001800000 */
[----:B------:R-:W-:Y:S02]  /*e800*/  IMAD.IADD R4, R6, 0x1, R3 ;  /* 0x0000000106047824 */ /* 0x000fe400078e0203 */
[----:B------:R-:W-:-:S03]  /*e810*/  IMAD.MOV.U32 R6, RZ, RZ, RZ ;  /* 0x000000ffff067224 */ /* 0x000fc600078e00ff */
[----:B------:R-:W0:Y:S02]  /*e820*/  SHFL.UP PT, R2, R4, 0x8, RZ ;  /* 0x0500000004027989 */ /* 0x000e2400000e00ff */
[----:B0-----:R-:W-:-:S05]  /*e830*/  SEL R3, R2, RZ, P4 ;  /* 0x000000ff02037207 */ /* 0x001fca0002000000 */
[----:B------:R-:W-:Y:S02]  /*e840*/  IMAD.IADD R9, R4, 0x1, R3 ;  /* 0x0000000104097824 */ /* 0x000fe400078e0203 */
[----:B------:R-:W0:Y:S01]  /*e850*/  LDC R3, c[0x0][0xc38] ;  /* 0x00030e00ff037b82 */ /* 0x000e220000000800 */
[----:B------:R-:W-:Y:S04]  /*e860*/  SHFL.IDX PT, R4, R10, RZ, 0x1f ;  /* 0x00001fff0a047589 */ /* 0x000fe800000e0000 */
[----:B------:R-:W1:Y:S02]  /*e870*/  SHFL.UP PT, R2, R9, 0x10, RZ ;  /* 0x0600000009027989 */ /* 0x000e6400000e00ff */
[----:B-1----:R-:W-:-:S05]  /*e880*/  SEL R2, R2, RZ, P5 ;  /* 0x000000ff02027207 */ /* 0x002fca0002800000 */
[----:B------:R-:W-:-:S05]  /*e890*/  IMAD.IADD R2, R9, 0x1, R2 ;  /* 0x0000000109027824 */ /* 0x000fca00078e0202 */
[----:B------:R-:W0:Y:S02]  /*e8a0*/  SHFL.IDX PT, R8, R2, 0x1f, 0x1f ;  /* 0x03e01f0002087f89 */ /* 0x000e2400000e0000 */
[----:B0-----:R-:W-:-:S04]  /*e8b0*/  IMAD R8, R8, R3, RZ ;  /* 0x0000000308087224 */ /* 0x001fc800078e02ff */
[----:B------:R-:W-:-:S05]  /*e8c0*/  IMAD.IADD R5, R5, 0x1, R8 ;  /* 0x0000000105057824 */ /* 0x000fca00078e0208 */
[----:B------:R-:W-:-:S13]  /*e8d0*/  ISETP.GT.AND P6, PT, R5, R4, PT ;  /* 0x000000040500720c */ /* 0x000fda0003fc4270 */
[----:B------:R-:W-:Y:S05]  /*e8e0*/  @P6 BRA `(.L_x_11280) ;  /* 0x0000000000986947 */ /* 0x000fea0003800000 */
.L_x_11282:
        /* <DEDUP_REMOVED lines=11> */
[----:B------:R0:W2:Y:S02]  /*e9a0*/  @!P6 LDG.E R0, desc[UR50][R2.64] ;  /* 0x000000320200e981 */ /* 0x0000a4000c1e1900 */
[----:B0-----:R-:W0:Y:S02]  /*e9b0*/  @!P6 LDC.64 R2, c[0x0][0xc78] ;  /* 0x00031e00ff02eb82 */ /* 0x001e240000000a00 */
[----:B0-----:R-:W-:-:S04]  /*e9c0*/  @!P6 IMAD.WIDE R2, R7, 0x4, R2 ;  /* 0x000000040702e825 */ /* 0x001fc800078e0202 */
        /* <DEDUP_REMOVED lines=24> */
.L_x_11280:
[----:B------:R-:W-:-:S04]  /*eb50*/  IMAD.IADD R5, R5, 0x1, -R8 ;  /* 0x0000000105057824 */ /* 0x000fc800078e0a08 */
[----:B------:R-:W-:-:S05]  /*eb60*/  IMAD R8, R2, R3, R5 ;  /* 0x0000000302087224 */ /* 0x000fca00078e0205 */
[----:B------:R-:W-:-:S13]  /*eb70*/  ISETP.GT.AND P0, PT, R8, R4, PT ;  /* 0x000000040800720c */ /* 0x000fda0003f04270 */
[----:B------:R-:W-:Y:S02]  /*eb80*/  VOTEU.ANY UR5, UPT, !P0 ;  /* 0x0000000000057886 */ /* 0x000fe400040e0100 */
[----:B------:R-:W-:Y:S01]  /*eb90*/  ISETP.NE.AND P0, PT, RZ, UR5, PT ;  /* 0x00000005ff007c0c */ /* 0x000fe2000bf05270 */
[----:B------:R-:W-:-:S06]  /*eba0*/  UPOPC UR4, UR5 ;  /* 0x00000005000472bf */ /* 0x000fcc0008000000 */
[----:B------:R-:W-:-:S05]  /*ebb0*/  IMAD.U32 R8, RZ, RZ, UR4 ;  /* 0x00000004ff087e24 */ /* 0x000fca000f8e00ff */
[----:B------:R0:W1:Y:S04]  /*ebc0*/  SHFL.IDX PT, R0, R0, R8, 0x1f ;  /* 0x00001f0800007589 */ /* 0x00006800000e0000 */
[----:B------:R0:W2:Y:S01]  /*ebd0*/  SHFL.IDX PT, R7, R7, R8, 0x1f ;  /* 0x00001f0807077589 */ /* 0x0000a200000e0000 */
[----:B------:R-:W-:Y:S05]  /*ebe0*/  @!P0 BRA `(.L_x_11283) ;  /* 0x00000000000c8947 */ /* 0x000fea0003800000 */
[----:B------:R-:W-:-:S06]  /*ebf0*/  UIADD3 UR5, UR4, -0x1, URZ ;  /* 0xffffffff04057890 */ /* 0x000fcc000fffe03f */
[----:B------:R-:W-:-:S05]  /*ec00*/  IMAD.U32 R9, RZ, RZ, UR5 ;  /* 0x00000005ff097e24 */ /* 0x000fca000f8e00ff */
[----:B------:R3:W4:Y:S02]  /*ec10*/  SHFL.IDX PT, R6, R2, R9, 0x1f ;  /* 0x00001f0902067589 */ /* 0x00072400000e0000 */
.L_x_11283:
[----:B0---4-:R-:W-:Y:S01]  /*ec20*/  IMAD R8, R6, R3, R5 ;  /* 0x0000000306087224 */ /* 0x011fe200078e0205 */
[-C--:B-1----:R-:W-:Y:S01]  /*ec30*/  IABS R5, R0.reuse ;  /* 0x0000000000057213 */ /* 0x082fe20000000000 */
[----:B------:R-:W-:Y:S02]  /*ec40*/  UIADD3 UR40, UR4, UR40, URZ ;  /* 0x0000002804287290 */ /* 0x000fe4000fffe03f */
[----:B------:R-:W-:Y:S01]  /*ec50*/  IMAD.IADD R4, R4, 0x1, -R8 ;  /* 0x0000000104047824 */ /* 0x000fe200078e0a08 */
[----:B---3--:R-:W0:Y:S01]  /*ec60*/  I2F.RP R9, R5 ;  /* 0x0000000500097306 */ /* 0x008e220000209400 */
[----:B------:R1:W-:Y:S02]  /*ec70*/  STL [R1], R8 ;  /* 0x0000000801007387 */ /* 0x0003e40000100800 */
[----:B-1----:R-:W-:-:S05]  /*ec80*/  IABS R8, R0 ;  /* 0x0000000000087213 */ /* 0x002fca0000000000 */
[----:B0-----:R-:W0:Y:S01]  /*ec90*/  MUFU.RCP R9, R9 ;  /* 0x0000000900097308 */ /* 0x001e220000001000 */
[----:B------:R-:W-:Y:S02]  /*eca0*/  IMAD.MOV R8, RZ, RZ, -R8 ;  /* 0x000000ffff087224 */ /* 0x000fe400078e0a08 */
[----:B0-----:R-:W-:-:S05]  /*ecb0*/  VIADD R10, R9, 0xffffffe ;  /* 0x0ffffffe090a7836 */ /* 0x001fca0000000000 */
[----:B------:R-:W0:Y:S02]  /*ecc0*/  F2I.FTZ.U32.TRUNC.NTZ R3, R10 ;  /* 0x0000000a00037305 */ /* 0x000e24000021f000 */
[----:B0-----:R-:W-:-:S04]  /*ecd0*/  IMAD.MOV R2, RZ, RZ, -R3 ;  /* 0x000000ffff027224 */ /* 0x001fc800078e0a03 */
[----:B------:R-:W-:Y:S02]  /*ece0*/  IMAD R6, R2, R5, RZ ;  /* 0x0000000502067224 */ /* 0x000fe400078e02ff */
[----:B------:R-:W-:-:S04]  /*ecf0*/  IMAD.MOV.U32 R2, RZ, RZ, RZ ;  /* 0x000000ffff027224 */ /* 0x000fc800078e00ff */
        /* <DEDUP_REMOVED lines=9> */
[----:B--2---:R-:W-:-:S04]  /*ed90*/  IABS R5, R7 ;  /* 0x0000000700057213 */ /* 0x004fc80000000000 */
        /* <DEDUP_REMOVED lines=9> */
[----:B------:R-:W-:Y:S02]  /*ee30*/  LOP3.LUT R3, R4, R0, RZ, 0x3c, !PT ;  /* 0x0000000004037212 */ /* 0x000fe400078e3cff */
[----:B------:R-:W-:Y:S02]  /*ee40*/  IABS R8, R7 ;  /* 0x0000000700087213 */ /* 0x000fe40000000000 */
[----:B------:R-:W-:-:S03]  /*ee50*/  ISETP.GE.AND P2, PT, R3, RZ, PT ;  /* 0x000000ff0300720c */ /* 0x000fc60003f46270 */
[----:B------:R-:W-:-:S10]  /*ee60*/  IMAD.MOV R8, RZ, RZ, -R8 ;  /* 0x000000ffff087224 */ /* 0x000fd400078e0a08 */
        /* <DEDUP_REMOVED lines=11> */
[----:B------:R-:W-:-:S03]  /*ef20*/  LOP3.LUT R3, R6, R7, RZ, 0x3c, !PT ;  /* 0x0000000706037212 */ /* 0x000fc600078e3cff */
[----:B------:R-:W-:Y:S01]  /*ef30*/  IMAD.IADD R4, R4, 0x1, -R5 ;  /* 0x0000000104047824 */ /* 0x000fe200078e0a05 */
[----:B------:R-:W-:-:S07]  /*ef40*/  ISETP.GE.AND P2, PT, R3, RZ, PT ;  /* 0x000000ff0300720c */ /* 0x000fce0003f46270 */
[----:B------:R-:W-:-:S06]  /*ef50*/  @P0 VIADD R2, R2, 0x1 ;  /* 0x0000000102020836 */ /* 0x000fcc0000000000 */
[----:B------:R-:W-:Y:S01]  /*ef60*/  @!P2 IMAD.MOV R2, RZ, RZ, -R2 ;  /* 0x000000ffff02a224 */ /* 0x000fe200078e0a02 */
[----:B------:R-:W-:-:S05]  /*ef70*/  @!P1 LOP3.LUT R2, RZ, R7, RZ, 0x33, !PT ;  /* 0x00000007ff029212 */ /* 0x000fca00078e33ff */
[--C-:B------:R-:W-:Y:S02]  /*ef80*/  IMAD.MOV R3, RZ, RZ, -R2.reuse ;  /* 0x000000ffff037224 */ /* 0x100fe400078e0a02 */
[C---:B------:R-:W-:Y:S02]  /*ef90*/  IMAD R2, R7.reuse, 0x1000000, R2 ;  /* 0x0100000007027824 */ /* 0x040fe400078e0202 */
[----:B------:R-:W-:-:S04]  /*efa0*/  IMAD R3, R7, R3, R6 ;  /* 0x0000000307037224 */ /* 0x000fc800078e0206 */
[----:B------:R-:W-:-:S05]  /*efb0*/  IMAD R0, R3, 0x10000, R2 ;  /* 0x0001000003007824 */ /* 0x000fca00078e0202 */
[----:B------:R1:W-:Y:S04]  /*efc0*/  STL [R1+0x8], R0 ;  /* 0x0000080001007387 */ /* 0x0003e80000100800 */
[----:B------:R1:W-:Y:S01]  /*efd0*/  STL [R1+0x4], R4 ;  /* 0x0000040401007387 */ /* 0x0003e20000100800 */
[----:B------:R-:W-:Y:S05]  /*efe0*/  BRA `(.L_x_11284) ;  /* 0x0000000000107947 */ /* 0x000fea0003800000 */
.L_x_11281:
[----:B------:R0:W-:Y:S01]  /*eff0*/  STL [R1], R4 ;  /* 0x0000000401007387 */ /* 0x0001e20000100800 */
[----:B------:R-:W-:-:S03]  /*f000*/  ULDC UR40, c[0x0][0xc3c] ;  /* 0x00030f0000287ab9 */ /* 0x000fc60000000800 */
[----:B------:R0:W-:Y:S04]  /*f010*/  STL [R1+0x4], RZ ;  /* 0x000004ff01007387 */ /* 0x0001e80000100800 */
[----:B------:R0:W-:Y:S02]  /*f020*/  STL [R1+0x8], RZ ;  /* 0x000008ff01007387 */ /* 0x0001e40000100800 */
.L_x_11284:
[----:B------:R-:W2:Y:S04]  /*f030*/  LDL R3, [R1+0x4] ;  /* 0x0000040001037983 */ /* 0x000ea80000100800 */
[----:B------:R-:W3:Y:S04]  /*f040*/  LDL R2, [R1+0x8] ;  /* 0x0000080001027983 */ /* 0x000ee80000100800 */
[----:B01----:R-:W4:Y:S01]  /*f050*/  LDL R4, [R1] ;  /* 0x0000000001047983 */ /* 0x003f220000100800 */
[----:B------:R-:W0:Y:S01]  /*f060*/  S2R R0, SR_TID.X ;  /* 0x0000000000007919 */ /* 0x000e220000002100 */
[----:B------:R-:W-:Y:S01]  /*f070*/  BAR.SYNC.DEFER_BLOCKING 0x4, 0x200 ;  /* 0x0108000000007b1d */ /* 0x000fe20000010000 */
[----:B--2---:R-:W-:-:S02]  /*f080*/  IMAD.MOV.U32 R5, RZ, RZ, R3 ;  /* 0x000000ffff057224 */ /* 0x004fc400078e0003 */
[----:B---3--:R-:W-:-:S03]  /*f090*/  IMAD.MOV.U32 R3, RZ, RZ, R2 ;  /* 0x000000ffff037224 */ /* 0x008fc600078e0002 */
[----:B------:R1:W2:Y:S01]  /*f0a0*/  LDL R2, [R1+0x18] ;  /* 0x0000180001027983 */ /* 0x0002a20000100800 */
[----:B0-----:R-:W-:Y:S01]  /*f0b0*/  LOP3.LUT R0, R0, 0x1f, RZ, 0xc0, !PT ;  /* 0x0000001f00007812 */ /* 0x001fe200078ec0ff */
[----:B------:R-:W-:-:S03]  /*f0c0*/  IMAD.MOV.U32 R6, RZ, RZ, R3 ;  /* 0x000000ffff067224 */ /* 0x000fc600078e0003 */
[----:B------:R-:W-:-:S13]  /*f0d0*/  ISETP.NE.AND P0, PT, R0, RZ, PT ;  /* 0x000000ff0000720c */ /* 0x000fda0003f05270 */
[----:B------:R-:W-:Y:S01]  /*f0e0*/  @!P0 MOV R0, 0x400 ;  /* 0x0000040000008802 */ /* 0x000fe20000000f00 */
[----:B--2---:R-:W0:Y:S03]  /*f0f0*/  @!P0 S2R R2, SR_CgaCtaId ;  /* 0x0000000000028919 */ /* 0x004e260000008800 */
[----:B0-----:R-:W-:Y:S01]  /*f100*/  @!P0 LEA R16, R2, R0, 0x18 ;  /* 0x0000000002108211 */ /* 0x001fe200078ec0ff */
[----:B------:R-:W-:Y:S01]  /*f110*/  IMAD.U32 R0, RZ, RZ, UR40 ;  /* 0x00000028ff007e24 */ /* 0x000fe2000f8e00ff */
[----:B------:R1:W-:Y:S03]  /*f120*/  @!P0 STL [R1+0x18], R2 ;  /* 0x0000180201008387 */ /* 0x0003e60000100800 */
[----:B------:R-:W-:-:S05]  /*f130*/  @!P0 IMAD.MOV.U32 R7, RZ, RZ, R0 ;  /* 0x000000ffff078224 */ /* 0x000fca00078e0000 */
[----:B----4-:R1:W-:Y:S01]  /*f140*/  @!P0 STS.128 [R16+0x19cd0], R4 ;  /* 0x019cd00410008388 */ /* 0x0103e20000000c00 */
[----:B------:R-:W-:Y:S06]  /*f150*/  BAR.ARV 0x5, 0x200 ;  /* 0x0148000000007b1d */ /* 0x000fec0000002000 */
.L_x_11279:
[----:B------:R-:W-:Y:S02]  /*f160*/  ULDC UR4, c[0x0][0xc3c] ;  /* 0x00030f0000047ab9 */ /* 0x000fe40000000800 */
[----:B------:R-:W-:-:S06]  /*f170*/  UISETP.GE.AND UP0, UPT, UR40, UR4, UPT ;  /* 0x000000042800728c */ /* 0x000fcc000bf06270 */
[----:B------:R-:W-:-:S13]  /*f180*/  PLOP3.LUT P0, PT, PT, PT, UP0, 0x80, 0x0 ;  /* 0x000000000000781c */ /* 0x000fda0003f0f008 */
[----:B------:R-:W-:Y:S05]  /*f190*/  @!P0 BRA `(.L_x_11285) ;  /* 0xffffffb400408947 */ /* 0x000fea000383ffff */
.L_x_11211:
[----:B------:R-:W3:Y:S01]  /*f1a0*/  LDL.LU R0, [R1+0x28] ;  /* 0x0000280001007983 */ /* 0x000ee20000300800 */
[----:B------:R-:W-:Y:S01]  /*f1b0*/  BSSY B0, `(.L_x_11286) ;  /* 0x000000b000007945 */ /* 0x000fe20003800000 */
[----:B012---:R-:W0:Y:S01]  /*f1c0*/  S2R R5, SR_CgaCtaId ;  /* 0x0000000000057919 */ /* 0x007e220000008800 */
        /* <DEDUP_REMOVED lines=9> */
.L_x_11346:
[----:B------:R-:W-:Y:S05]  /*f260*/  BSYNC B0 ;  /* 0x0000000000007941 */ /* 0x000fea0003800000 */
.L_x_11286:
[----:B------:R-:W-:-:S03]  /*f270*/  UMOV UR4, 0xffffffff ;  /* 0xffffffff00047882 */ /* 0x000fc60000000000 */
[----:B------:R-:W-:Y:S05]  /*f280*/  BRA.DIV UR4, `(.L_x_11288) ;  /* 0x0000001604d47947 */ /* 0x000fea000b800000 */
[----:B0-----:R-:W0:Y:S02]  /*f290*/  S2R R0, SR_TID.X ;  /* 0x0000000000007919 */ /* 0x001e240000002100 */
[----:B0-----:R-:W-:-:S04]  /*f2a0*/  SHF.R.U32.HI R0, RZ, 0x5, R0 ;  /* 0x00000005ff007819 */ /* 0x001fc80000011600 */
[----:B------:R-:W-:-:S05]  /*f2b0*/  LOP3.LUT R0, R0, 0x3, RZ, 0xc0, !PT ;  /* 0x0000000300007812 */ /* 0x000fca00078ec0ff */
[----:B------:R0:W1:Y:S02]  /*f2c0*/  SHFL.IDX PT, R14, R0, RZ, 0x1f ;  /* 0x00001fff000e7589 */ /* 0x00006400000e0000 */
.L_x_11349:
[----:B-1----:R-:W-:Y:S01]  /*f2d0*/  ISETP.NE.AND P0, PT, R14, RZ, PT ;  /* 0x000000ff0e00720c */ /* 0x002fe20003f05270 */
[----:B------:R-:W-:-:S12]  /*f2e0*/  BSSY B0, `(.L_x_11289) ;  /* 0x000002c000007945 */ /* 0x000fd80003800000 */
[----:B------:R-:W-:Y:S05]  /*f2f0*/  @P0 BRA `(.L_x_11290) ;  /* 0x0000000000a80947 */ /* 0x000fea0003800000 */
[----:B------:R-:W-:-:S03]  /*f300*/  UMOV UR4, 0xffffffff ;  /* 0xffffffff00047882 */ /* 0x000fc60000000000 */
[----:B------:R-:W-:Y:S05]  /*f310*/  BRA.DIV UR4, `(.L_x_11291) ;  /* 0x0000001604e47947 */ /* 0x000fea000b800000 */
[----:B------:R-:W-:-:S13]  /*f320*/  ELECT P6, URZ, PT ;  /* 0x00000000003f782f */ /* 0x000fda00038c0000 */
.L_x_11352:
[----:B------:R-:W-:Y:S05]  /*f330*/  @!P6 BRA `(.L_x_11290) ;  /* 0x000000000098e947 */ /* 0x000fea0003800000 */
[----:B------:R-:W-:-:S06]  /*f340*/  ULOP3.LUT UR4, UR38, 0x2, URZ, 0xfc, !UPT ;  /* 0x0000000226047892 */ /* 0x000fcc000f8efc3f */
[----:B0-----:R-:W-:-:S05]  /*f350*/  IMAD.U32 R0, RZ, RZ, UR4 ;  /* 0x00000004ff007e24 */ /* 0x001fca000f8e00ff */
[----:B------:R-:W-:-:S13]  /*f360*/  ISETP.NE.AND P0, PT, R0, 0x3, PT ;  /* 0x000000030000780c */ /* 0x000fda0003f05270 */
[----:B------:R-:W-:Y:S05]  /*f370*/  @!P0 BRA `(.L_x_11292) ;  /* 0x0000000000048947 */ /* 0x000fea0003800000 */
[----:B------:R-:W-:Y:S01]  /*f380*/  BPT.TRAP 0x1 ;  /* 0x000000040000795c */ /* 0x000fe20000300000 */
.L_x_11292:
[C---:B------:R-:W-:Y:S01]  /*f390*/  IMAD R5, R19.reuse, 0x8, R4 ;  /* 0x0000000813057824 */ /* 0x040fe200078e0204 */
[----:B------:R-:W-:Y:S01]  /*f3a0*/  SHF.L.U32 R0, R24, 0x1f, RZ ;  /* 0x0000001f18007819 */ /* 0x000fe200000006ff */
[----:B------:R-:W-:-:S03]  /*f3b0*/  VIADD R19, R19, 0x1 ;  /* 0x0000000113137836 */ /* 0x000fc60000000000 */
[----:B------:R-:W0:Y:S02]  /*f3c0*/  SYNCS.PHASECHK.TRANS64.TRYWAIT P1, [R5+URZ+0x19c40], R0 ;  /* 0x019c4000050075a7 */ /* 0x000e24000802017f */
[----:B------:R-:W-:-:S04]  /*f3d0*/  ISETP.NE.AND P2, PT, R19, 0x2, PT ;  /* 0x000000021300780c */ /* 0x000fc80003f45270 */
[----:B------:R-:W-:Y:S01]  /*f3e0*/  SEL R3, RZ, 0x1, P2 ;  /* 0x00000001ff037807 */ /* 0x000fe20001000000 */
[----:B0-----:R-:W-:Y:S08]  /*f3f0*/  @!P1 BRA `(.L_x_11293) ;  /* 0x0000001400cc9947 */ /* 0x001ff00003800000 */
.L_x_11353:
[----:B------:R-:W-:Y:S02]  /*f400*/  SEL R19, R19, RZ, P2 ;  /* 0x000000ff13137207 */ /* 0x000fe40001000000 */
[----:B------:R-:W-:Y:S01]  /*f410*/  LOP3.LUT R2, R24, R3, RZ, 0x3c, !PT ;  /* 0x0000000318027212 */ /* 0x000fe200078e3cff */
[----:B------:R-:W-:Y:S06]  /*f420*/  @!P0 BRA `(.L_x_11294) ;  /* 0x0000000000048947 */ /* 0x000fec0003800000 */
[----:B------:R-:W-:Y:S01]  /*f430*/  BPT.TRAP 0x1 ;  /* 0x000000040000795c */ /* 0x000fe20000300000 */
.L_x_11294:
[----:B------:R-:W-:Y:S01]  /*f440*/  IMAD R19, R19, 0x8, R4 ;  /* 0x0000000813137824 */ /* 0x000fe200078e0204 */
[----:B------:R-:W-:-:S04]  /*f450*/  SHF.L.U32 R2, R2, 0x1f, RZ ;  /* 0x0000001f02027819 */ /* 0x000fc800000006ff */
[----:B------:R-:W1:Y:S02]  /*f460*/  SYNCS.PHASECHK.TRANS64.TRYWAIT P1, [R19+URZ+0x19c40], R2 ;  /* 0x019c4002130075a7 */ /* 0x000e64000802017f */
[----:B-1----:R-:W-:Y:S05]  /*f470*/  @!P1 BRA `(.L_x_11295) ;  /* 0x0000001400c09947 */ /* 0x002fea0003800000 */
.L_x_11354:
[----:B------:R-:W-:Y:S05]  /*f480*/  @!P0 BRA `(.L_x_11296) ;  /* 0x0000000000048947 */ /* 0x000fea0003800000 */
[----:B------:R-:W-:Y:S01]  /*f490*/  BPT.TRAP 0x1 ;  /* 0x000000040000795c */ /* 0x000fe20000300000 */
.L_x_11296:
[----:B------:R-:W2:Y:S02]  /*f4a0*/  SYNCS.PHASECHK.TRANS64.TRYWAIT P1, [R5+URZ+0x19c60], R0 ;  /* 0x019c6000050075a7 */ /* 0x000ea4000802017f */
[----:B--2---:R-:W-:Y:S05]  /*f4b0*/  @!P1 BRA `(.L_x_11297) ;  /* 0x0000001400c49947 */ /* 0x004fea0003800000 */
.L_x_11355:
[----:B------:R-:W-:Y:S05]  /*f4c0*/  @!P0 BRA `(.L_x_11298) ;  /* 0x0000000000048947 */ /* 0x000fea0003800000 */
[----:B------:R-:W-:Y:S01]  /*f4d0*/  BPT.TRAP 0x1 ;  /* 0x000000040000795c */ /* 0x000fe20000300000 */
.L_x_11298:
[----:B------:R-:W3:Y:S02]  /*f4e0*/  SYNCS.PHASECHK.TRANS64.TRYWAIT P1, [R19+URZ+0x19c60], R2 ;  /* 0x019c6002130075a7 */ /* 0x000ee4000802017f */
[----:B---3--:R-:W-:Y:S05]  /*f4f0*/  @!P1 BRA `(.L_x_11299) ;  /* 0x0000001400c89947 */ /* 0x008fea0003800000 */
.L_x_11356:
[----:B------:R-:W-:Y:S05]  /*f500*/  @!P0 BRA `(.L_x_11300) ;  /* 0x0000000000048947 */ /* 0x000fea0003800000 */
[----:B------:R-:W-:Y:S01]  /*f510*/  BPT.TRAP 0x1 ;  /* 0x000000040000795c */ /* 0x000fe20000300000 */
.L_x_11300:
[----:B------:R-:W4:Y:S02]  /*f520*/  SYNCS.PHASECHK.TRANS64.TRYWAIT P1, [R5+URZ+0x19c80], R0 ;  /* 0x019c8000050075a7 */ /* 0x000f24000802017f */
[----:B----4-:R-:W-:Y:S05]  /*f530*/  @!P1 BRA `(.L_x_11301) ;  /* 0x0000001400cc9947 */ /* 0x010fea0003800000 */
.L_x_11357:
[----:B------:R-:W-:Y:S05]  /*f540*/  @!P0 BRA `(.L_x_11302) ;  /* 0x0000000000048947 */ /* 0x000fea0003800000 */
[----:B------:R-:W-:Y:S01]  /*f550*/  BPT.TRAP 0x1 ;  /* 0x000000040000795c */ /* 0x000fe20000300000 */
.L_x_11302:
[----:B------:R0:W0:Y:S02]  /*f560*/  SYNCS.PHASECHK.TRANS64.TRYWAIT P0, [R19+URZ+0x19c80], R2 ;  /* 0x019c8002130075a7 */ /* 0x000024000800017f */
[----:B0-----:R-:W-:Y:S05]  /*f570*/  @!P0 NANOSLEEP.SYNCS 0x989680 ;  /* 0x009896800000895d */ /* 0x001fea0003900000 */
[----:B------:R-:W0:Y:S02]  /*f580*/  @!P0 SYNCS.PHASECHK.TRANS64 P0, [R19+URZ+0x19c80], R2 ;  /* 0x019c8002130085a7 */ /* 0x000e24000800007f */
[----:B0-----:R-:W-:Y:S05]  /*f590*/  @!P0 BRA `(.L_x_11302) ;  /* 0xfffffffc00f08947 */ /* 0x001fea000383ffff */
.L_x_11290:
[----:B------:R-:W-:Y:S05]  /*f5a0*/  BSYNC B0 ;  /* 0x0000000000007941 */ /* 0x000fea0003800000 */
.L_x_11289:
[----:B------:R-:W-:Y:S05]  /*f5b0*/  EXIT ;  /* 0x000000000000794d */ /* 0x000fea0003800000 */
.L_x_11167:
[----:B0-----:R-:W-:-:S04]  /*f5c0*/  IMAD.U32 R3, RZ, RZ, UR54 ;  /* 0x00000036ff037e24 */ /* 0x001fc8000f8e00ff */
[----:B------:R0:W1:Y:S03]  /*f5d0*/  SYNCS.PHASECHK.TRANS64.TRYWAIT P1, [R3+URZ+0x19c00], R0 ;  /* 0x019c0000030075a7 */ /* 0x000066000802017f */
[----:B-1----:R-:W-:Y:S05]  /*f5e0*/  @!P1 NANOSLEEP.SYNCS 0x989680 ;  /* 0x009896800000995d */ /* 0x002fea0003900000 */
[----:B------:R-:W1:Y:S02]  /*f5f0*/  @!P1 SYNCS.PHASECHK.TRANS64 P1, [R3+URZ+0x19c00], R0 ;  /* 0x019c0000030095a7 */ /* 0x000e64000802007f */
[----:B-1----:R-:W-:Y:S05]  /*f600*/  @!P1 BRA `(.L_x_11167) ;  /* 0xfffffffc00ec9947 */ /* 0x002fea000383ffff */
[----:B------:R-:W-:Y:S05]  /*f610*/  BRA `(.L_x_11303) ;  /* 0xffffff2400947947 */ /* 0x000fea000383ffff */
.L_x_11171:
[----:B-1----:R1:W2:Y:S02]  /*f620*/  SYNCS.PHASECHK.TRANS64.TRYWAIT P1, [R4+URZ+0x19c30], R3 ;  /* 0x019c3003040075a7 */ /* 0x0022a4000802017f */
[----:B--2---:R-:W-:Y:S05]  /*f630*/  @!P1 NANOSLEEP.SYNCS 0x989680 ;  /* 0x009896800000995d */ /* 0x004fea0003900000 */
[----:B------:R-:W2:Y:S02]  /*f640*/  @!P1 SYNCS.PHASECHK.TRANS64 P1, [R4+URZ+0x19c30], R3 ;  /* 0x019c3003040095a7 */ /* 0x000ea4000802007f */
[----:B--2---:R-:W-:Y:S05]  /*f650*/  @!P1 BRA `(.L_x_11171) ;  /* 0xfffffffc00f09947 */ /* 0x004fea000383ffff */
[----:B------:R-:W-:Y:S05]  /*f660*/  BRA `(.L_x_11170) ;  /* 0xffffff2400b47947 */ /* 0x000fea000383ffff */
.L_x_11177:
[----:B-1----:R-:W-:-:S04]  /*f670*/  IMAD.U32 R3, RZ, RZ, UR19 ;  /* 0x00000013ff037e24 */ /* 0x002fc8000f8e00ff */
[----:B------:R1:W2:Y:S03]  /*f680*/  SYNCS.PHASECHK.TRANS64.TRYWAIT P1, [R3+URZ+0x19c30], R0 ;  /* 0x019c3000030075a7 */ /* 0x0002a6000802017f */
[----:B--2---:R-:W-:Y:S05]  /*f690*/  @!P1 NANOSLEEP.SYNCS 0x989680 ;  /* 0x009896800000995d */ /* 0x004fea0003900000 */
[----:B------:R-:W2:Y:S02]  /*f6a0*/  @!P1 SYNCS.PHASECHK.TRANS64 P1, [R3+URZ+0x19c30], R0 ;  /* 0x019c3000030095a7 */ /* 0x000ea4000802007f */
[----:B--2---:R-:W-:Y:S05]  /*f6b0*/  @!P1 BRA `(.L_x_11177) ;  /* 0xfffffffc00ec9947 */ /* 0x004fea000383ffff */
[----:B------:R-:W-:Y:S05]  /*f6c0*/  BRA `(.L_x_11176) ;  /* 0xffffff4800207947 */ /* 0x000fea000383ffff */
.L_x_11181:
[----:B-1----:R-:W-:-:S04]  /*f6d0*/  IMAD.U32 R3, RZ, RZ, UR11 ;  /* 0x0000000bff037e24 */ /* 0x002fc8000f8e00ff */
[----:B------:R1:W2:Y:S03]  /*f6e0*/  SYNCS.PHASECHK.TRANS64.TRYWAIT P1, [R3+URZ+0x19c50], R0 ;  /* 0x019c5000030075a7 */ /* 0x0002a6000802017f */
[----:B--2---:R-:W-:Y:S05]  /*f6f0*/  @!P1 NANOSLEEP.SYNCS 0x989680 ;  /* 0x009896800000995d */ /* 0x004fea0003900000 */
[----:B------:R-:W2:Y:S02]  /*f700*/  @!P1 SYNCS.PHASECHK.TRANS64 P1, [R3+URZ+0x19c50], R0 ;  /* 0x019c5000030095a7 */ /* 0x000ea4000802007f */
[----:B--2---:R-:W-:Y:S05]  /*f710*/  @!P1 BRA `(.L_x_11181) ;  /* 0xfffffffc00ec9947 */ /* 0x004fea000383ffff */
[----:B------:R-:W-:Y:S05]  /*f720*/  BRA `(.L_x_11180) ;  /* 0xffffff4800707947 */ /* 0x000fea000383ffff */
.L_x_11188:
[----:B-1----:R-:W-:-:S04]  /*f730*/  IMAD.U32 R7, RZ, RZ, UR5 ;  /* 0x00000005ff077e24 */ /* 0x002fc8000f8e00ff */
[----:B------:R1:W2:Y:S03]  /*f740*/  SYNCS.PHASECHK.TRANS64.TRYWAIT P1, [R7+URZ+0x19c50], R6 ;  /* 0x019c5006070075a7 */ /* 0x0002a6000802017f */
[----:B--2---:R-:W-:Y:S05]  /*f750*/  @!P1 NANOSLEEP.SYNCS 0x989680 ;  /* 0x009896800000995d */ /* 0x004fea0003900000 */
[----:B------:R-:W2:Y:S02]  /*f760*/  @!P1 SYNCS.PHASECHK.TRANS64 P1, [R7+URZ+0x19c50], R6 ;  /* 0x019c5006070095a7 */ /* 0x000ea4000802007f */
[----:B--2---:R-:W-:Y:S05]  /*f770*/  @!P1 BRA `(.L_x_11188) ;  /* 0xfffffffc00ec9947 */ /* 0x004fea000383ffff */
[----:B------:R-:W-:Y:S05]  /*f780*/  BRA `(.L_x_11187) ;  /* 0xffffff6000c87947 */ /* 0x000fea000383ffff */
.L_x_11227:
        /* <DEDUP_REMOVED lines=10> */
.L_x_11304:
[----:B------:R-:W-:Y:S05]  /*f830*/  BRA `(.L_x_11305) ;  /* 0xffffffc000307947 */ /* 0x000fea000383ffff */
.L_x_11230:
[----:B0-----:R0:W1:Y:S02]  /*f840*/  SYNCS.PHASECHK.TRANS64.TRYWAIT P0, [R4+URZ+0x19c80], R21 ;  /* 0x019c8015040075a7 */ /* 0x001064000800017f */
[----:B-1----:R-:W-:Y:S05]  /*f850*/  @!P0 NANOSLEEP.SYNCS 0x989680 ;  /* 0x009896800000895d */ /* 0x002fea0003900000 */
[----:B------:R-:W1:Y:S02]  /*f860*/  @!P0 SYNCS.PHASECHK.TRANS64 P0, [R4+URZ+0x19c80], R21 ;  /* 0x019c8015040085a7 */ /* 0x000e64000800007f */
[----:B-1----:R-:W-:Y:S05]  /*f870*/  @!P0 BRA `(.L_x_11230) ;  /* 0xfffffffc00f08947 */ /* 0x002fea000383ffff */
[----:B------:R-:W-:Y:S05]  /*f880*/  BRA `(.L_x_11306) ;  /* 0xffffffc000447947 */ /* 0x000fea000383ffff */
.L_x_11231:
        /* <DEDUP_REMOVED lines=8> */
.L_x_11308:
[----:B------:R-:W-:Y:S05]  /*f910*/  BSYNC B0 ;  /* 0x0000000000007941 */ /* 0x000fea0003800000 */
.L_x_11307:
        /* <DEDUP_REMOVED lines=8> */
.L_x_11309:
        /* <DEDUP_REMOVED lines=11> */
[----:B------:R-:W-:-:S13]  /*fa50*/  ISETP.LT.OR P1, PT, R3, 0x1, P3 ;  /* 0x000000010300780c */ /* 0x000fda0001f21670 */
[----:B------:R-:W-:Y:S01]  /*fa60*/  @!PT LDS RZ, [RZ] ;  /* 0x00000000fffff984 */ /* 0x000fe20000000800 */
[----:B------:R-:W-:Y:S01]  /*fa70*/  @!PT LDS RZ, [RZ] ;  /* 0x00000000fffff984 */ /* 0x000fe20000000800 */
[----:B------:R-:W-:Y:S01]  /*fa80*/  @!PT LDS RZ, [RZ] ;  /* 0x00000000fffff984 */ /* 0x000fe20000000800 */
[----:B------:R0:W-:Y:S01]  /*fa90*/  LDGSTS.E.BYPASS.LTC128B.128 [R0+0x9000], desc[UR50][R6.64], !P1 ;  /* 0x0900000006007fae */ /* 0x0001e2000c901d72 */
[----:B------:R-:W-:-:S13]  /*faa0*/  ISETP.LT.OR P1, PT, R3, 0x1, P2 ;  /* 0x000000010300780c */ /* 0x000fda0001721670 */
[----:B------:R0:W-:Y:S01]  /*fab0*/  LDGSTS.E.BYPASS.LTC128B.128 [R0+0xa000], desc[UR50][R6.64+0x20], !P1 ;  /* 0x0a00002006007fae */ /* 0x0001e2000c901d72 */
[----:B------:R-:W-:Y:S01]  /*fac0*/  ISETP.GE.AND P1, PT, R15, R11, PT ;  /* 0x0000000b0f00720c */ /* 0x000fe20003f26270 */
[----:B------:R-:W-:Y:S02]  /*fad0*/  IMAD.MOV.U32 R11, RZ, RZ, 0x1e1f ;  /* 0x00001e1fff0b7424 */ /* 0x000fe400078e00ff */
[----:B------:R-:W-:Y:S01]  /*fae0*/  IMAD.MOV.U32 R15, RZ, RZ, -0x1 ;  /* 0xffffffffff0f7424 */ /* 0x000fe200078e00ff */
[----:B------:R-:W-:-:S13]  /*faf0*/  ISETP.LT.OR P4, PT, R3, 0x1, P1 ;  /* 0x000000010300780c */ /* 0x000fda0000f81670 */
[----:B0-----:R-:W-:Y:S05]  /*fb00*/  WARPSYNC.COLLECTIVE R15, `(.L_x_11310) ;  /* 0x000000000f087348 */ /* 0x001fea0003c00000 */
[----:B------:R1:W2:Y:S02]  /*fb10*/  SHFL.IDX P6, R14, R13, R12, R11 ;  /* 0x0000000c0d0e7389 */ /* 0x0002a400000c000b */
[----:B012---:R-:W-:Y:S01]  /*fb20*/  ENDCOLLECTIVE ;  /* 0x000000000000791b */ /* 0x007fe20003800000 */
.L_x_11310:
[----:B------:R-:W-:Y:S01]  /*fb30*/  @!PT LDS RZ, [RZ] ;  /* 0x00000000fffff984 */ /* 0x000fe20000000800 */
[----:B------:R-:W-:Y:S01]  /*fb40*/  @!PT LDS RZ, [RZ] ;  /* 0x00000000fffff984 */ /* 0x000fe20000000800 */
[----:B------:R-:W-:Y:S01]  /*fb50*/  @!PT LDS RZ, [RZ] ;  /* 0x00000000fffff984 */ /* 0x000fe20000000800 */
[----:B------:R0:W-:Y:S01]  /*fb60*/  LDGSTS.E.BYPASS.LTC128B.128 [R0+0xb000], desc[UR50][R6.64+0x40], !P4 ;  /* 0x0b00004006007fae */ /* 0x0001e2000e101d72 */
[----:B------:R-:W-:Y:S01]  /*fb70*/  ISETP.GE.AND P4, PT, R3, 0x41, PT ;  /* 0x000000410300780c */ /* 0x000fe20003f86270 */
[----:B------:R-:W-:Y:S02]  /*fb80*/  IMAD.MOV.U32 R13, RZ, RZ, R8 ;  /* 0x000000ffff0d7224 */ /* 0x000fe400078e0008 */
[----:B------:R-:W-:-:S10]  /*fb90*/  IMAD.MOV.U32 R9, RZ, RZ, R14 ;  /* 0x000000ffff097224 */ /* 0x000fd400078e000e */
[----:B0-----:R-:W-:Y:S05]  /*fba0*/  WARPSYNC.COLLECTIVE R15, `(.L_x_11311) ;  /* 0x000000000f087348 */ /* 0x001fea0003c00000 */
[----:B------:R1:W2:Y:S02]  /*fbb0*/  SHFL.IDX P6, R14, R13, R12, R11 ;  /* 0x0000000c0d0e7389 */ /* 0x0002a400000c000b */
[----:B012---:R-:W-:Y:S01]  /*fbc0*/  ENDCOLLECTIVE ;  /* 0x000000000000791b */ /* 0x007fe20003800000 */
.L_x_11311:
[----:B------:R-:W-:Y:S01]  /*fbd0*/  IMAD.MOV.U32 R6, RZ, RZ, R14 ;  /* 0x000000ffff067224 */ /* 0x000fe200078e000e */
[----:B------:R-:W-:Y:S06]  /*fbe0*/  BRA `(.L_x_11312) ;  /* 0xffffffc000187947 */ /* 0x000fec000383ffff */
.L_x_11236:
[----:B----4-:R4:W0:Y:S02]  /*fbf0*/  SYNCS.PHASECHK.TRANS64.TRYWAIT P1, [R4+URZ+0x19c40], R21 ;  /* 0x019c4015040075a7 */ /* 0x010824000802017f */
[----:B0-----:R-:W-:Y:S05]  /*fc00*/  @!P1 NANOSLEEP.SYNCS 0x989680 ;  /* 0x009896800000995d */ /* 0x001fea0003900000 */
[----:B------:R-:W0:Y:S02]  /*fc10*/  @!P1 SYNCS.PHASECHK.TRANS64 P1, [R4+URZ+0x19c40], R21 ;  /* 0x019c4015040095a7 */ /* 0x000e24000802007f */
[----:B0-----:R-:W-:Y:S05]  /*fc20*/  @!P1 BRA `(.L_x_11236) ;  /* 0xfffffffc00f09947 */ /* 0x001fea000383ffff */
[----:B------:R-:W-:Y:S05]  /*fc30*/  BRA `(.L_x_11313) ;  /* 0xffffffc0007c7947 */ /* 0x000fea000383ffff */
.L_x_11237:
        /* <DEDUP_REMOVED lines=8> */
.L_x_11315:
[----:B------:R-:W-:Y:S05]  /*fcc0*/  BSYNC B0 ;  /* 0x0000000000007941 */ /* 0x000fea0003800000 */
.L_x_11314:
        /* <DEDUP_REMOVED lines=8> */
.L_x_11316:
[----:B------:R-:W-:Y:S02]  /*fd50*/  IMAD.MOV.U32 R13, RZ, RZ, R6 ;  /* 0x000000ffff0d7224 */ /* 0x000fe400078e0006 */
[----:B------:R-:W-:Y:S02]  /*fd60*/  IMAD.MOV.U32 R12, RZ, RZ, 0x1 ;  /* 0x00000001ff0c7424 */ /* 0x000fe400078e00ff */
[----:B------:R-:W-:-:S07]  /*fd70*/  IMAD.MOV.U32 R3, RZ, RZ, R14 ;  /* 0x000000ffff037224 */ /* 0x000fce00078e000e */
[----:B------:R-:W-:Y:S05]  /*fd80*/  WARPSYNC.COLLECTIVE R15, `(.L_x_11317) ;  /* 0x000000000f087348 */ /* 0x000fea0003c00000 */
[----:B------:R0:W1:Y:S02]  /*fd90*/  SHFL.IDX P6, R14, R13, R12, R11 ;  /* 0x0000000c0d0e7389 */ /* 0x00006400000c000b */
[----:B01----:R-:W-:Y:S01]  /*fda0*/  ENDCOLLECTIVE ;  /* 0x000000000000791b */ /* 0x003fe20003800000 */
.L_x_11317:
        /* <DEDUP_REMOVED lines=10> */
.L_x_11318:
        /* <DEDUP_REMOVED lines=8> */
.L_x_11242:
[----:B------:R-:W-:Y:S02]  /*fed0*/  IMAD.MOV.U32 R13, RZ, RZ, R5 ;  /* 0x000000ffff0d7224 */ /* 0x000fe400078e0005 */
[----:B------:R-:W-:Y:S02]  /*fee0*/  IMAD.MOV.U32 R12, RZ, RZ, RZ ;  /* 0x000000ffff0c7224 */ /* 0x000fe400078e00ff */
[----:B------:R-:W-:Y:S02]  /*fef0*/  IMAD.MOV.U32 R11, RZ, RZ, 0x1e1f ;  /* 0x00001e1fff0b7424 */ /* 0x000fe400078e00ff */
[----:B------:R-:W-:Y:S02]  /*ff00*/  IMAD.MOV.U32 R15, RZ, RZ, -0x1 ;  /* 0xffffffffff0f7424 */ /* 0x000fe400078e00ff */
[----:B------:R-:W-:Y:S02]  /*ff10*/  IMAD R4, R17, 0xc0, R20 ;  /* 0x000000c011047824 */ /* 0x000fe400078e0214 */
[----:B------:R-:W-:-:S07]  /*ff20*/  IMAD R0, R9, UR41, RZ ;  /* 0x0000002909007c24 */ /* 0x000fce000f8e02ff */
[----:B-----5:R-:W-:Y:S05]  /*ff30*/  WARPSYNC.COLLECTIVE R15, `(.L_x_11320) ;  /* 0x000000000f087348 */ /* 0x020fea0003c00000 */
[----:B------:R0:W1:Y:S02]  /*ff40*/  SHFL.IDX P6, R14, R13, R12, R11 ;  /* 0x0000000c0d0e7389 */ /* 0x00006400000c000b */
[----:B01---5:R-:W-:Y:S01]  /*ff50*/  ENDCOLLECTIVE ;  /* 0x000000000000791b */ /* 0x023fe20003800000 */
.L_x_11320:
[----:B------:R-:W-:Y:S01]  /*ff60*/  ISETP.GE.AND P1, PT, R4, R0, PT ;  /* 0x000000000400720c */ /* 0x000fe20003f26270 */
[----:B------:R-:W-:Y:S02]  /*ff70*/  IMAD.MOV.U32 R13, RZ, RZ, R6 ;  /* 0x000000ffff0d7224 */ /* 0x000fe400078e0006 */
[----:B------:R-:W-:-:S10]  /*ff80*/  IMAD.MOV.U32 R2, RZ, RZ, R14 ;  /* 0x000000ffff027224 */ /* 0x000fd400078e000e */
[----:B------:R-:W-:Y:S05]  /*ff90*/  WARPSYNC.COLLECTIVE R15, `(.L_x_11321) ;  /* 0x000000000f087348 */ /* 0x000fea0003c00000 */
[----:B------:R0:W1:Y:S02]  /*ffa0*/  SHFL.IDX P6, R14, R13, R12, R11 ;  /* 0x0000000c0d0e7389 */ /* 0x00006400000c000b */
[----:B01----:R-:W-:Y:S01]  /*ffb0*/  ENDCOLLECTIVE ;  /* 0x000000000000791b */ /* 0x003fe20003800000 */
.L_x_11321:
[----:B------:R-:W-:Y:S02]  /*ffc0*/  IMAD.MOV.U32 R13, RZ, RZ, R5 ;  /* 0x000000ffff0d7224 */ /* 0x000fe400078e0005 */
[----:B------:R-:W-:Y:S02]  /*ffd0*/  IMAD.MOV.U32 R12, RZ, RZ, 0x1 ;  /* 0x00000001ff0c7424 */ /* 0x000fe400078e00ff */
[----:B------:R-:W-:-:S07]  /*ffe0*/  IMAD.MOV.U32 R3, RZ, RZ, R14 ;  /* 0x000000ffff037224 */ /* 0x000fce00078e000e */
[----:B------:R-:W-:Y:S05]  /*fff0*/  WARPSYNC.COLLECTIVE R15, `(.L_x_11322) ;  /* 0x000000000f087348 */ /* 0x000fea0003c00000 */
[----:B------:R0:W1:Y:S02]  /*10000*/  SHFL.IDX P6, R14, R13, R12, R11 ;  /* 0x0000000c0d0e7389 */ /* 0x00006400000c000b */
[----:B01----:R-:W-:Y:S01]  /*10010*/  ENDCOLLECTIVE ;  /* 0x000000000000791b */ /* 0x003fe20003800000 */
.L_x_11322:
        /* <DEDUP_REMOVED lines=10> */
.L_x_11323:
[----:B------:R-:W-:Y:S01]  /*100c0*/  @!PT LDS RZ, [RZ] ;  /* 0x00000000fffff984 */ /* 0x000fe20000000800 */
[----:B------:R-:W-:Y:S01]  /*100d0*/  @!PT LDS RZ, [RZ] ;  /* 0x00000000fffff984 */ /* 0x000fe20000000800 */
[----:B------:R-:W-:Y:S01]  /*100e0*/  @!PT LDS RZ, [RZ] ;  /* 0x00000000fffff984 */ /* 0x000fe20000000800 */
[----:B------:R-:W-:Y:S04]  /*100f0*/  @!P1 LDGSTS.E.BYPASS.LTC128B.128 [R10+0xf000], desc[UR50][R2.64], !P3 ;  /* 0x0f000000020a9fae */ /* 0x000fe8000d901d72 */
[----:B------:R-:W-:Y:S04]  /*10100*/  @!P1 LDGSTS.E.BYPASS.LTC128B.128 [R10+0x10800], desc[UR50][R2.64+0x20], !P2 ;  /* 0x10800020020a9fae */ /* 0x000fe8000d101d72 */
[----:B------:R0:W-:Y:S01]  /*10110*/  @!P1 LDGSTS.E.BYPASS.LTC128B.128 [R10+0x12000], desc[UR50][R2.64+0x40], !P0 ;  /* 0x12000040020a9fae */ /* 0x0001e2000c101d72 */
[----:B------:R-:W-:Y:S02]  /*10120*/  IMAD.MOV.U32 R13, RZ, RZ, R7 ;  /* 0x000000ffff0d7224 */ /* 0x000fe400078e0007 */
[----:B------:R-:W-:-:S02]  /*10130*/  IMAD.MOV.U32 R12, RZ, RZ, RZ ;  /* 0x000000ffff0c7224 */ /* 0x000fc400078e00ff */
[----:B0-----:R-:W-:Y:S02]  /*10140*/  VIADD R3, R4, 0x40 ;  /* 0x0000004004037836 */ /* 0x001fe40000000000 */
[----:B------:R-:W-:-:S07]  /*10150*/  IMAD.MOV.U32 R6, RZ, RZ, R14 ;  /* 0x000000ffff067224 */ /* 0x000fce00078e000e */
[----:B------:R-:W-:Y:S05]  /*10160*/  WARPSYNC.COLLECTIVE R15, `(.L_x_11324) ;  /* 0x000000000f087348 */ /* 0x000fea0003c00000 */
[----:B------:R0:W1:Y:S02]  /*10170*/  SHFL.IDX P6, R14, R13, R12, R11 ;  /* 0x0000000c0d0e7389 */ /* 0x00006400000c000b */
[----:B01----:R-:W-:Y:S01]  /*10180*/  ENDCOLLECTIVE ;  /* 0x000000000000791b */ /* 0x003fe20003800000 */
.L_x_11324:
[----:B------:R-:W-:-:S13]  /*10190*/  ISETP.GE.AND P1, PT, R3, R0, PT ;  /* 0x000000000300720c */ /* 0x000fda0003f26270 */
[----:B------:R-:W-:Y:S01]  /*101a0*/  @!P1 IADD3 R2, P4, R29, R6, RZ ;  /* 0x000000061d029210 */ /* 0x000fe20007f9e0ff */
[----:B------:R-:W-:-:S04]  /*101b0*/  IMAD.MOV.U32 R13, RZ, RZ, R8 ;  /* 0x000000ffff0d7224 */ /* 0x000fc800078e0008 */
[----:B------:R-:W-:-:S05]  /*101c0*/  @!P1 IMAD.X R3, RZ, RZ, R5, P4 ;  /* 0x000000ffff039224 */ /* 0x000fca00020e0605 */
[----:B------:R-:W-:Y:S01]  /*101d0*/  @!PT LDS RZ, [RZ] ;  /* 0x00000000fffff984 */ /* 0x000fe20000000800 */
[----:B------:R-:W-:Y:S01]  /*101e0*/  @!PT LDS RZ, [RZ] ;  /* 0x00000000fffff984 */ /* 0x000fe20000000800 */
[----:B------:R-:W-:Y:S01]  /*101f0*/  @!PT LDS RZ, [RZ] ;  /* 0x00000000fffff984 */ /* 0x000fe20000000800 */
[----:B------:R-:W-:Y:S04]  /*10200*/  @!P1 LDGSTS.E.BYPASS.LTC128B.128 [R10+0xf800], desc[UR50][R2.64], !P3 ;  /* 0x0f800000020a9fae */ /* 0x000fe8000d901d72 */
[----:B------:R-:W-:Y:S04]  /*10210*/  @!P1 LDGSTS.E.BYPASS.LTC128B.128 [R10+0x11000], desc[UR50][R2.64+0x20], !P2 ;  /* 0x11000020020a9fae */ /* 0x000fe8000d101d72 */
[----:B------:R0:W-:Y:S02]  /*10220*/  @!P1 LDGSTS.E.BYPASS.LTC128B.128 [R10+0x12800], desc[UR50][R2.64+0x40], !P0 ;  /* 0x12800040020a9fae */ /* 0x0001e4000c101d72 */
[----:B0-----:R-:W-:-:S07]  /*10230*/  IMAD.MOV.U32 R3, RZ, RZ, R14 ;  /* 0x000000ffff037224 */ /* 0x001fce00078e000e */
[----:B------:R-:W-:Y:S05]  /*10240*/  WARPSYNC.COLLECTIVE R15, `(.L_x_11325) ;  /* 0x000000000f087348 */ /* 0x000fea0003c00000 */
[----:B------:R0:W1:Y:S02]  /*10250*/  SHFL.IDX P6, R14, R13, R12, R11 ;  /* 0x0000000c0d0e7389 */ /* 0x00006400000c000b */
[----:B01----:R-:W-:Y:S01]  /*10260*/  ENDCOLLECTIVE ;  /* 0x000000000000791b */ /* 0x003fe20003800000 */
.L_x_11325:
[----:B------:R-:W-:Y:S01]  /*10270*/  IMAD.MOV.U32 R2, RZ, RZ, R14 ;  /* 0x000000ffff027224 */ /* 0x000fe200078e000e */
[----:B------:R-:W-:Y:S06]  /*10280*/  BRA `(.L_x_11326) ;  /* 0xffffffc400e87947 */ /* 0x000fec000383ffff */
.L_x_11247:
[----:B--2---:R2:W3:Y:S02]  /*10290*/  SYNCS.PHASECHK.TRANS64.TRYWAIT P0, [R16+URZ+0x19c20], R0 ;  /* 0x019c2000100075a7 */ /* 0x0044e4000800017f */
[----:B---3--:R-:W-:Y:S05]  /*102a0*/  @!P0 NANOSLEEP.SYNCS 0x989680 ;  /* 0x009896800000895d */ /* 0x008fea0003900000 */
[----:B------:R-:W3:Y:S02]  /*102b0*/  @!P0 SYNCS.PHASECHK.TRANS64 P0, [R16+URZ+0x19c20], R0 ;  /* 0x019c2000100085a7 */ /* 0x000ee4000800007f */
[----:B---3--:R-:W-:Y:S05]  /*102c0*/  @!P0 BRA `(.L_x_11247) ;  /* 0xfffffffc00f08947 */ /* 0x008fea000383ffff */
[----:B------:R-:W-:Y:S05]  /*102d0*/  BRA `(.L_x_11327) ;  /* 0xffffffc800587947 */ /* 0x000fea000383ffff */
.L_x_11251:
[----:B0-----:R0:W1:Y:S02]  /*102e0*/  SYNCS.PHASECHK.TRANS64.TRYWAIT P0, [R5+URZ+0x19c80], R10 ;  /* 0x019c800a050075a7 */ /* 0x001064000800017f */
[----:B-1----:R-:W-:Y:S05]  /*102f0*/  @!P0 NANOSLEEP.SYNCS 0x989680 ;  /* 0x009896800000895d */ /* 0x002fea0003900000 */
[----:B------:R-:W1:Y:S02]  /*10300*/  @!P0 SYNCS.PHASECHK.TRANS64 P0, [R5+URZ+0x19c80], R10 ;  /* 0x019c800a050085a7 */ /* 0x000e64000800007f */
[----:B-1----:R-:W-:Y:S05]  /*10310*/  @!P0 BRA `(.L_x_11251) ;  /* 0xfffffffc00f08947 */ /* 0x002fea000383ffff */
[----:B------:R-:W-:Y:S05]  /*10320*/  BRA `(.L_x_11328) ;  /* 0xffffffcc00287947 */ /* 0x000fea000383ffff */
.L_x_11252:
        /* <DEDUP_REMOVED lines=8> */
.L_x_11330:
[----:B------:R-:W-:Y:S05]  /*103b0*/  BSYNC B0 ;  /* 0x0000000000007941 */ /* 0x000fea0003800000 */
.L_x_11329:
        /* <DEDUP_REMOVED lines=9> */
.L_x_11331:
[----:B------:R-:W-:Y:S02]  /*10450*/  IMAD.MOV.U32 R13, RZ, RZ, R21 ;  /* 0x000000ffff0d7224 */ /* 0x000fe400078e0015 */
[----:B------:R-:W-:Y:S02]  /*10460*/  IMAD.MOV.U32 R12, RZ, RZ, 0x1 ;  /* 0x00000001ff0c7424 */ /* 0x000fe400078e00ff */
[----:B------:R-:W-:-:S07]  /*10470*/  IMAD.MOV.U32 R2, RZ, RZ, R14 ;  /* 0x000000ffff027224 */ /* 0x000fce00078e000e */
[----:B------:R-:W-:Y:S05]  /*10480*/  WARPSYNC.COLLECTIVE R15, `(.L_x_11332) ;  /* 0x000000000f087348 */ /* 0x000fea0003c00000 */
[----:B------:R0:W1:Y:S02]  /*10490*/  SHFL.IDX P6, R14, R13, R12, R11 ;  /* 0x0000000c0d0e7389 */ /* 0x00006400000c000b */
[----:B01----:R-:W-:Y:S01]  /*104a0*/  ENDCOLLECTIVE ;  /* 0x000000000000791b */ /* 0x003fe20003800000 */
.L_x_11332:
        /* <DEDUP_REMOVED lines=13> */
.L_x_11333:
[----:B------:R-:W-:Y:S01]  /*10580*/  IMAD.MOV.U32 R2, RZ, RZ, R14 ;  /* 0x000000ffff027224 */ /* 0x000fe200078e000e */
[----:B------:R-:W-:Y:S06]  /*10590*/  BRA `(.L_x_11334) ;  /* 0xffffffcc00207947 */ /* 0x000fec000383ffff */
.L_x_11257:
[----:B---3--:R3:W4:Y:S02]  /*105a0*/  SYNCS.PHASECHK.TRANS64.TRYWAIT P0, [R5+URZ+0x19c40], R10 ;  /* 0x019c400a050075a7 */ /* 0x008724000800017f */
[----:B----4-:R-:W-:Y:S05]  /*105b0*/  @!P0 NANOSLEEP.SYNCS 0x989680 ;  /* 0x009896800000895d */ /* 0x010fea0003900000 */
[----:B------:R-:W4:Y:S02]  /*105c0*/  @!P0 SYNCS.PHASECHK.TRANS64 P0, [R5+URZ+0x19c40], R10 ;  /* 0x019c400a050085a7 */ /* 0x000f24000800007f */
[----:B----4-:R-:W-:Y:S05]  /*105d0*/  @!P0 BRA `(.L_x_11257) ;  /* 0xfffffffc00f08947 */ /* 0x010fea000383ffff */
[----:B------:R-:W-:Y:S05]  /*105e0*/  BRA `(.L_x_11335) ;  /* 0xffffffcc00787947 */ /* 0x000fea000383ffff */
.L_x_11258:
        /* <DEDUP_REMOVED lines=8> */
.L_x_11337:
[----:B------:R-:W-:Y:S05]  /*10670*/  BSYNC B0 ;  /* 0x0000000000007941 */ /* 0x000fea0003800000 */
.L_x_11336:
        /* <DEDUP_REMOVED lines=8> */
.L_x_11338:
[----:B------:R-:W-:Y:S02]  /*10700*/  IMAD.MOV.U32 R13, RZ, RZ, R8 ;  /* 0x000000ffff0d7224 */ /* 0x000fe400078e0008 */
[----:B------:R-:W-:Y:S02]  /*10710*/  IMAD.MOV.U32 R12, RZ, RZ, 0x1 ;  /* 0x00000001ff0c7424 */ /* 0x000fe400078e00ff */
[----:B------:R-:W-:-:S07]  /*10720*/  IMAD.MOV.U32 R2, RZ, RZ, R14 ;  /* 0x000000ffff027224 */ /* 0x000fce00078e000e */
[----:B------:R-:W-:Y:S05]  /*10730*/  WARPSYNC.COLLECTIVE R15, `(.L_x_11339) ;  /* 0x000000000f087348 */ /* 0x000fea0003c00000 */
[----:B------:R0:W1:Y:S02]  /*10740*/  SHFL.IDX P6, R14, R13, R12, R11 ;  /* 0x0000000c0d0e7389 */ /* 0x00006400000c000b */
[----:B01----:R-:W-:Y:S01]  /*10750*/  ENDCOLLECTIVE ;  /* 0x000000000000791b */ /* 0x003fe20003800000 */
.L_x_11339:
        /* <DEDUP_REMOVED lines=13> */
.L_x_11340:
[----:B------:R-:W-:Y:S01]  /*10830*/  IMAD.MOV.U32 R2, RZ, RZ, R14 ;  /* 0x000000ffff027224 */ /* 0x000fe200078e000e */
[----:B------:R-:W-:Y:S06]  /*10840*/  BRA `(.L_x_11341) ;  /* 0xffffffcc00687947 */ /* 0x000fec000383ffff */
.L_x_11263:
[----:B------:R0:W0:Y:S02]  /*10850*/  SYNCS.PHASECHK.TRANS64.TRYWAIT P2, [R2+URZ+0x19c70], R3 ;  /* 0x019c7003020075a7 */ /* 0x000024000804017f */
[----:B0-----:R-:W-:Y:S05]  /*10860*/  @!P2 NANOSLEEP.SYNCS 0x989680 ;  /* 0x009896800000a95d */ /* 0x001fea0003900000 */
[----:B------:R-:W0:Y:S02]  /*10870*/  @!P2 SYNCS.PHASECHK.TRANS64 P2, [R2+URZ+0x19c70], R3 ;  /* 0x019c70030200a5a7 */ /* 0x000e24000804007f */
[----:B0-----:R-:W-:Y:S05]  /*10880*/  @!P2 BRA `(.L_x_11263) ;  /* 0xfffffffc00f0a947 */ /* 0x001fea000383ffff */
[----:B------:R-:W-:Y:S05]  /*10890*/  BRA `(.L_x_11342) ;  /* 0xffffffcc00d47947 */ /* 0x000fea000383ffff */
.L_x_11265:
[----:B0-----:R0:W2:Y:S02]  /*108a0*/  SYNCS.PHASECHK.TRANS64.TRYWAIT P2, [R2+URZ+0x19c60], R3 ;  /* 0x019c6003020075a7 */ /* 0x0010a4000804017f */
[----:B--2---:R-:W-:Y:S05]  /*108b0*/  @!P2 NANOSLEEP.SYNCS 0x989680 ;  /* 0x009896800000a95d */ /* 0x004fea0003900000 */
[----:B------:R-:W2:Y:S02]  /*108c0*/  @!P2 SYNCS.PHASECHK.TRANS64 P2, [R2+URZ+0x19c60], R3 ;  /* 0x019c60030200a5a7 */ /* 0x000ea4000804007f */
[----:B--2---:R-:W-:Y:S05]  /*108d0*/  @!P2 BRA `(.L_x_11265) ;  /* 0xfffffffc00f0a947 */ /* 0x004fea000383ffff */
[----:B------:R-:W-:Y:S05]  /*108e0*/  BRA `(.L_x_11343) ;  /* 0xffffffcc00e47947 */ /* 0x000fea000383ffff */
.L_x_11273:
[----:B0-----:R0:W1:Y:S02]  /*108f0*/  SYNCS.PHASECHK.TRANS64.TRYWAIT P1, [R0+URZ+0x19c70], R3 ;  /* 0x019c7003000075a7 */ /* 0x001064000802017f */
[----:B-1----:R-:W-:Y:S05]  /*10900*/  @!P1 NANOSLEEP.SYNCS 0x989680 ;  /* 0x009896800000995d */ /* 0x002fea0003900000 */
[----:B------:R-:W1:Y:S02]  /*10910*/  @!P1 SYNCS.PHASECHK.TRANS64 P1, [R0+URZ+0x19c70], R3 ;  /* 0x019c7003000095a7 */ /* 0x000e64000802007f */
[----:B-1----:R-:W-:Y:S05]  /*10920*/  @!P1 BRA `(.L_x_11273) ;  /* 0xfffffffc00f09947 */ /* 0x002fea000383ffff */
[----:B------:R-:W-:Y:S05]  /*10930*/  BRA `(.L_x_11344) ;  /* 0xffffffd400847947 */ /* 0x000fea000383ffff */
.L_x_11275:
[----:B0-----:R0:W1:Y:S02]  /*10940*/  SYNCS.PHASECHK.TRANS64.TRYWAIT P1, [R0+URZ+0x19c60], R3 ;  /* 0x019c6003000075a7 */ /* 0x001064000802017f */
[----:B-1----:R-:W-:Y:S05]  /*10950*/  @!P1 NANOSLEEP.SYNCS 0x989680 ;  /* 0x009896800000995d */ /* 0x002fea0003900000 */
[----:B------:R-:W1:Y:S02]  /*10960*/  @!P1 SYNCS.PHASECHK.TRANS64 P1, [R0+URZ+0x19c60], R3 ;  /* 0x019c6003000095a7 */ /* 0x000e64000802007f */
[----:B-1----:R-:W-:Y:S05]  /*10970*/  @!P1 BRA `(.L_x_11275) ;  /* 0xfffffffc00f09947 */ /* 0x002fea000383ffff */
[----:B------:R-:W-:Y:S05]  /*10980*/  BRA `(.L_x_11345) ;  /* 0xffffffd400907947 */ /* 0x000fea000383ffff */
.L_x_11287:
[----:B0-----:R0:W1:Y:S02]  /*10990*/  SYNCS.PHASECHK.TRANS64.TRYWAIT P0, [R4+URZ+0x19c20], R0 ;  /* 0x019c2000040075a7 */ /* 0x001064000800017f */
[----:B-1----:R-:W-:Y:S05]  /*109a0*/  @!P0 NANOSLEEP.SYNCS 0x989680 ;  /* 0x009896800000895d */ /* 0x002fea0003900000 */
[----:B------:R-:W1:Y:S02]  /*109b0*/  @!P0 SYNCS.PHASECHK.TRANS64 P0, [R4+URZ+0x19c20], R0 ;  /* 0x019c2000040085a7 */ /* 0x000e64000800007f */
[----:B-1----:R-:W-:Y:S05]  /*109c0*/  @!P0 BRA `(.L_x_11287) ;  /* 0xfffffffc00f08947 */ /* 0x002fea000383ffff */
[----:B------:R-:W-:Y:S05]  /*109d0*/  BRA `(.L_x_11346) ;  /* 0xffffffe800207947 */ /* 0x000fea000383ffff */
.L_x_11288:
        /* <DEDUP_REMOVED lines=11> */
.L_x_11348:
[----:B------:R-:W-:Y:S05]  /*10a90*/  BSYNC B0 ;  /* 0x0000000000007941 */ /* 0x000fea0003800000 */
.L_x_11347:
[----:B------:R-:W-:Y:S05]  /*10aa0*/  BRA `(.L_x_11349) ;  /* 0xffffffe800087947 */ /* 0x000fea000383ffff */
.L_x_11291:
[----:B------:R-:W-:Y:S01]  /*10ab0*/  BSSY B1, `(.L_x_11350) ;  /* 0x0000006000017945 */ /* 0x000fe20003800000 */
[----:B------:R-:W-:-:S07]  /*10ac0*/  IMAD.MOV.U32 R15, RZ, RZ, -0x1 ;  /* 0xffffffffff0f7424 */ /* 0x000fce00078e00ff */
[----:B0-----:R-:W-:Y:S05]  /*10ad0*/  WARPSYNC.COLLECTIVE R15, `(.L_x_11351) ;  /* 0x000000000f0c7348 */ /* 0x001fea0003c00000 */
[----:B------:R-:W-:Y:S02]  /*10ae0*/  ELECT P6, UR62, PT ;  /* 0x00000000003e782f */ /* 0x000fe400038c0000 */
[----:B------:R-:W-:Y:S01]  /*10af0*/  MOV R14, UR62 ;  /* 0x0000003e000e7c02 */ /* 0x000fe20008000f00 */
[----:B0-----:R-:W-:Y:S10]  /*10b00*/  ENDCOLLECTIVE ;  /* 0x000000000000791b */ /* 0x001ff40003800000 */
.L_x_11351:
[----:B------:R-:W-:Y:S05]  /*10b10*/  BSYNC B1 ;  /* 0x0000000000017941 */ /* 0x000fea0003800000 */
.L_x_11350:
[----:B------:R-:W-:Y:S05]  /*10b20*/  BRA `(.L_x_11352) ;  /* 0xffffffe800007947 */ /* 0x000fea000383ffff */
.L_x_11293:
[----:B0-----:R0:W1:Y:S02]  /*10b30*/  SYNCS.PHASECHK.TRANS64.TRYWAIT P1, [R5+URZ+0x19c40], R0 ;  /* 0x019c4000050075a7 */ /* 0x001064000802017f */
[----:B-1----:R-:W-:Y:S05]  /*10b40*/  @!P1 NANOSLEEP.SYNCS 0x989680 ;  /* 0x009896800000995d */ /* 0x002fea0003900000 */
[----:B------:R-:W1:Y:S02]  /*10b50*/  @!P1 SYNCS.PHASECHK.TRANS64 P1, [R5+URZ+0x19c40], R0 ;  /* 0x019c4000050095a7 */ /* 0x000e64000802007f */
[----:B-1----:R-:W-:Y:S05]  /*10b60*/  @!P1 BRA `(.L_x_11293) ;  /* 0xfffffffc00f09947 */ /* 0x002fea000383ffff */
[----:B------:R-:W-:Y:S05]  /*10b70*/  BRA `(.L_x_11353) ;  /* 0xffffffe800207947 */ /* 0x000fea000383ffff */
.L_x_11295:
[----:B-1----:R1:W2:Y:S02]  /*10b80*/  SYNCS.PHASECHK.TRANS64.TRYWAIT P1, [R19+URZ+0x19c40], R2 ;  /* 0x019c4002130075a7 */ /* 0x0022a4000802017f */
[----:B--2---:R-:W-:Y:S05]  /*10b90*/  @!P1 NANOSLEEP.SYNCS 0x989680 ;  /* 0x009896800000995d */ /* 0x004fea0003900000 */
[----:B------:R-:W2:Y:S02]  /*10ba0*/  @!P1 SYNCS.PHASECHK.TRANS64 P1, [R19+URZ+0x19c40], R2 ;  /* 0x019c4002130095a7 */ /* 0x000ea4000802007f */
[----:B--2---:R-:W-:Y:S05]  /*10bb0*/  @!P1 BRA `(.L_x_11295) ;  /* 0xfffffffc00f09947 */ /* 0x004fea000383ffff */
[----:B------:R-:W-:Y:S05]  /*10bc0*/  BRA `(.L_x_11354) ;  /* 0xffffffe8002c7947 */ /* 0x000fea000383ffff */
.L_x_11297:
[----:B--2---:R2:W3:Y:S02]  /*10bd0*/  SYNCS.PHASECHK.TRANS64.TRYWAIT P1, [R5+URZ+0x19c60], R0 ;  /* 0x019c6000050075a7 */ /* 0x0044e4000802017f */
[----:B---3--:R-:W-:Y:S05]  /*10be0*/  @!P1 NANOSLEEP.SYNCS 0x989680 ;  /* 0x009896800000995d */ /* 0x008fea0003900000 */
[----:B------:R-:W3:Y:S02]  /*10bf0*/  @!P1 SYNCS.PHASECHK.TRANS64 P1, [R5+URZ+0x19c60], R0 ;  /* 0x019c6000050095a7 */ /* 0x000ee4000802007f */
[----:B---3--:R-:W-:Y:S05]  /*10c00*/  @!P1 BRA `(.L_x_11297) ;  /* 0xfffffffc00f09947 */ /* 0x008fea000383ffff */
[----:B------:R-:W-:Y:S05]  /*10c10*/  BRA `(.L_x_11355) ;  /* 0xffffffe800287947 */ /* 0x000fea000383ffff */
.L_x_11299:
[----:B---3--:R3:W4:Y:S02]  /*10c20*/  SYNCS.PHASECHK.TRANS64.TRYWAIT P1, [R19+URZ+0x19c60], R2 ;  /* 0x019c6002130075a7 */ /* 0x008724000802017f */
[----:B----4-:R-:W-:Y:S05]  /*10c30*/  @!P1 NANOSLEEP.SYNCS 0x989680 ;  /* 0x009896800000995d */ /* 0x010fea0003900000 */
[----:B------:R-:W4:Y:S02]  /*10c40*/  @!P1 SYNCS.PHASECHK.TRANS64 P1, [R19+URZ+0x19c60], R2 ;  /* 0x019c6002130095a7 */ /* 0x000f24000802007f */
[----:B----4-:R-:W-:Y:S05]  /*10c50*/  @!P1 BRA `(.L_x_11299) ;  /* 0xfffffffc00f09947 */ /* 0x010fea000383ffff */
[----:B------:R-:W-:Y:S05]  /*10c60*/  BRA `(.L_x_11356) ;  /* 0xffffffe800247947 */ /* 0x000fea000383ffff */
.L_x_11301:
[----:B----4-:R4:W0:Y:S02]  /*10c70*/  SYNCS.PHASECHK.TRANS64.TRYWAIT P1, [R5+URZ+0x19c80], R0 ;  /* 0x019c8000050075a7 */ /* 0x010824000802017f */
[----:B0-----:R-:W-:Y:S05]  /*10c80*/  @!P1 NANOSLEEP.SYNCS 0x989680 ;  /* 0x009896800000995d */ /* 0x001fea0003900000 */
[----:B------:R-:W0:Y:S02]  /*10c90*/  @!P1 SYNCS.PHASECHK.TRANS64 P1, [R5+URZ+0x19c80], R0 ;  /* 0x019c8000050095a7 */ /* 0x000e24000802007f */
[----:B0-----:R-:W-:Y:S05]  /*10ca0*/  @!P1 BRA `(.L_x_11301) ;  /* 0xfffffffc00f09947 */ /* 0x001fea000383ffff */
[----:B------:R-:W-:Y:S05]  /*10cb0*/  BRA `(.L_x_11357) ;  /* 0xffffffe800207947 */ /* 0x000fea000383ffff */
.L_x_11358:
        /* <DEDUP_REMOVED lines=12> */
.L_x_16294:


//--------------------- .text._ZN7cutlass13device_kernelIN5flash11enable_sm90INS1_16FlashAttnFwdSm90INS1_25CollectiveMainloopFwdSm90ILi2EN4cute5tupleIJNS5_1CILi1EEES8_S8_EEENS6_IJNS7_ILi192EEENS7_ILi128EEENS7_ILi96EEEEEELi96ENS_12float_e4m3_tEfNS_4arch4Sm90ELb0ELb0ELb0ELb1ELb1ELb1ELb0ELb1ELb1ELb1ELb1ELb0EEENS1_21CollectiveEpilogueFwdINS6_IJSA_SC_SB_EEES9_NS_10bfloat16_tESG_Li384ELb1ELb1ELb1ELb1EEENS1_36VarlenDynamicPersistentTileSchedulerILi192ELi128ELi384ELi128ELb1ELb1ELb1ELb0ELb1ELb1EEEEEEEEEvNT_6ParamsE --------------------------
	.section	.text._ZN7cutlass13device_kernelIN5flash11enable_sm90INS1_16FlashAttnFwdSm90INS1_25CollectiveMainloopFwdSm90ILi2EN4cute5tupleIJNS5_1CILi1EEES8_S8_EEENS6_IJNS7_ILi192EEENS7_ILi128EEENS7_ILi96EEEEEELi96ENS_12float_e4m3_tEfNS_4arch4Sm90ELb0ELb0ELb0ELb1ELb1ELb1ELb0ELb1ELb1ELb1ELb1ELb0EEENS1_21CollectiveEpilogueFwdINS6_IJSA_SC_SB_EEES9_NS_10bfloat16_tESG_Li384ELb1ELb1ELb1ELb1EEENS1_36VarlenDynamicPersistentTileSchedulerILi192ELi128ELi384ELi128ELb1ELb1ELb1ELb0ELb1ELb1EEEEEEEEEvNT_6ParamsE,"ax",@progbits
	.align	128
.text._ZN7cutlass13device_kernelIN5flash11enable_sm90INS1_16FlashAttnFwdSm90INS1_25CollectiveMainloopFwdSm90ILi2EN4cute5tupleIJNS5_1CILi1EEES8_S8_EEENS6_IJNS7_ILi192EEENS7_ILi128EEENS7_ILi96EEEEEELi96ENS_12float_e4m3_tEfNS_4arch4Sm90ELb0ELb0ELb0ELb1ELb1ELb1ELb0ELb1ELb1ELb1ELb1ELb0EEENS1_21CollectiveEpilogueFwdINS6_IJSA_SC_SB_EEES9_NS_10bfloat16_tESG_Li384ELb1ELb1ELb1ELb1EEENS1_36VarlenDynamicPersistentTileSchedulerILi192ELi128ELi384ELi128ELb1ELb1ELb1ELb0ELb1ELb1EEEEEEEEEvNT_6ParamsE:
        .type           _ZN7cutlass13device_kernelIN5flash11enable_sm90INS1_16FlashAttnFwdSm90INS1_25CollectiveMainloopFwdSm90ILi2EN4cute5tupleIJNS5_1CILi1EEES8_S8_EEENS6_IJNS7_ILi192EEENS7_ILi128EEENS7_ILi96EEEEEELi96ENS_12float_e4m3_tEfNS_4arch4Sm90ELb0ELb0ELb0ELb1ELb1ELb1ELb0ELb1ELb1ELb1ELb1ELb0EEENS1_21CollectiveEpilogueFwdINS6_IJSA_SC_SB_EEES9_NS_10bfloat16_tESG_Li384ELb1ELb1ELb1ELb1EEENS1_36VarlenDynamicPersistentTileSchedulerILi192ELi128ELi384ELi128ELb1ELb1ELb1ELb0ELb1ELb1EEEEEEEEEvNT_6ParamsE,@function
        .size           _ZN7cutlass13device_kernelIN5flash11enable_sm90INS1_16FlashAttnFwdSm90INS1_25CollectiveMainloopFwdSm90ILi2EN4cute5tupleIJNS5_1CILi1EEES8_S8_EEENS6_IJNS7_ILi192EEENS7_ILi128EEENS7_ILi96EEEEEELi96ENS_12float_e4m3_tEfNS_4arch4Sm90ELb0ELb0ELb0ELb1ELb1ELb1ELb0ELb1ELb1ELb1ELb1ELb0EEENS1_21CollectiveEpilogueFwdINS6_IJSA_SC_SB_EEES9_NS_10bfloat16_tESG_Li384ELb1ELb1ELb1ELb1EEENS1_36VarlenDynamicPersistentTileSchedulerILi192ELi128ELi384ELi128ELb1ELb1ELb1ELb0ELb1ELb1EEEEEEEEEvNT_6ParamsE,(.L_x_16295 - _ZN7cutlass13device_kernelIN5flash11enable_sm90INS1_16FlashAttnFwdSm90INS1_25CollectiveMainloopFwdSm90ILi2EN4cute5tupleIJNS5_1CILi1EEES8_S8_EEENS6_IJNS7_ILi192EEENS7_ILi128EEENS7_ILi96EEEEEELi96ENS_12float_e4m3_tEfNS_4arch4Sm90ELb0ELb0ELb0ELb1ELb1ELb1ELb0ELb1ELb1ELb1ELb1ELb0EEENS1_21CollectiveEpilogueFwdINS6_IJSA_SC_SB_EEES9_NS_10bfloat16_tESG_Li384ELb1ELb1ELb1ELb1EEENS1_36VarlenDynamicPersistentTileSchedulerILi192ELi128ELi384ELi128ELb1ELb1ELb1ELb0ELb1ELb1EEEEEEEEEvNT_6ParamsE)
        .other          _ZN7cutlass13device_kernelIN5flash11enable_sm90INS1_16FlashAttnFwdSm90INS1_25CollectiveMainloopFwdSm90ILi2EN4cute5tupleIJNS5_1CILi1EEES8_S8_EEENS6_IJNS7_ILi192EEENS7_ILi128EEENS7_ILi96EEEEEELi96ENS_12float_e4m3_tEfNS_4arch4Sm90ELb0ELb0ELb0ELb1ELb1ELb1ELb0ELb1ELb1ELb1ELb1ELb0EEENS1_21CollectiveEpilogueFwdINS6_IJSA_SC_SB_EEES9_NS_10bfloat16_tESG_Li384ELb1ELb1ELb1ELb1EEENS1_36VarlenDynamicPersistentTileSchedulerILi192ELi128ELi384ELi128ELb1ELb1ELb1ELb0ELb1ELb1EEEEEEEEEvNT_6ParamsE,@"STO_CUDA_ENTRY STV_DEFAULT"
_ZN7cutlass13device_kernelIN5flash11enable_sm90INS1_16FlashAttnFwdSm90INS1_25CollectiveMainloopFwdSm90ILi2EN4cute5tupleIJNS5_1CILi1EEES8_S8_EEENS6_IJNS7_ILi192EEENS7_ILi128EEENS7_ILi96EEEEEELi96ENS_12float_e4m3_tEfNS_4arch4Sm90ELb0ELb0ELb0ELb1ELb1ELb1ELb0ELb1ELb1ELb1ELb1ELb0EEENS1_21CollectiveEpilogueFwdINS6_IJSA_SC_SB_EEES9_NS_10bfloat16_tESG_Li384ELb1ELb1ELb1ELb1EEENS1_36VarlenDynamicPersistentTileSchedulerILi192ELi128ELi384ELi128ELb1ELb1ELb1ELb0ELb1ELb1EEEEEEEEEvNT_6ParamsE:
        /* <DEDUP_REMOVED lines=18> */
.L_x_11360:
[----:B------:R-:W-:Y:S05]  /*0120*/  BSYNC B0 ;  /* 0x0000000000007941 */ /* 0x000fea0003800000 */
.L_x_11359:
        /* <DEDUP_REMOVED lines=41> */
.L_x_11361:
        /* <DEDUP_REMOVED lines=22> */
.L_x_11362:
        /* <DEDUP_REMOVED lines=18> */
.L_x_11363:
        /* <DEDUP_REMOVED lines=22> */
.L_x_11364:
        /* <DEDUP_REMOVED lines=23> */
.L_x_11365:
        /* <DEDUP_REMOVED lines=8> */
.L_x_11368:
[----:B------:R-:W-:-:S08]  /*0990*/  NOP ;  /* 0x0000000000007918 */ /* 0x000fd00000000000 */
[----:B------:R-:W0:Y:S02]  /*09a0*/  USETMAXREG.TRY_ALLOC.CTAPOOL UP0, 0xa0 ;  /* 0x000000a0000079c8 */ /* 0x000e240008000600 */
[----:B0-----:R-:W-:-:S13]  /*09b0*/  PLOP3.LUT P0, PT, PT, PT, UP0, 0x80, 0x0 ;  /* 0x000000000000781c */ /* 0x001fda0003f0f008 */
[----:B------:R-:W-:Y:S05]  /*09c0*/  @!P0 BRA `(.L_x_11368) ;  /* 0xfffffffc00f08947 */ /* 0x000fea000383ffff */
[----:B------:R-:W0:Y:S08]  /*09d0*/  S2UR UR4, SR_CgaCtaId ;  /* 0x00000000000479c3 */ /* 0x000e300000008800 */
[----:B------:R-:W-:Y:S06]  /*09e0*/  BAR.ARV 0x8, 0x200 ;  /* 0x0208000000007b1d */ /* 0x000fec0000002000 */
[----:B------:R-:W-:-:S02]  /*09f0*/  MOV R18, 0x400 ;  /* 0x0000040000127802 */ /* 0x000fc40000000f00 */
[----:B------:R-:W-:Y:S01]  /*0a00*/  BAR.SYNC.DEFER_BLOCKING 0x5, 0x200 ;  /* 0x0148000000007b1d */ /* 0x000fe20000010000 */
[----:B0-----:R-:W-:-:S05]  /*0a10*/  IMAD.U32 R0, RZ, RZ, UR4 ;  /* 0x00000004ff007e24 */ /* 0x001fca000f8e00ff */
[----:B------:R-:W-:Y:S01]  /*0a20*/  ULDC UR4, c[0x0][0xc3c] ;  /* 0x00030f0000047ab9 */ /* 0x000fe20000000800 */
[----:B------:R-:W-:Y:S01]  /*0a30*/  LEA R18, R0, R18, 0x18 ;  /* 0x0000001200127211 */ /* 0x000fe200078ec0ff */
[----:B------:R-:W-:Y:S04]  /*0a40*/  STL [R1+0x20], R0 ;  /* 0x0000200001007387 */ /* 0x000fe80000100800 */
[----:B------:R-:W0:Y:S01]  /*0a50*/  LDS.128 R28, [R18+0x19cd0] ;  /* 0x019cd000121c7984 */ /* 0x000e220000000c00 */
[----:B------:R-:W-:Y:S06]  /*0a60*/  BAR.ARV 0x4, 0x200 ;  /* 0x0108000000007b1d */ /* 0x000fec0000002000 */
[----:B0-----:R-:W-:-:S13]  /*0a70*/  ISETP.GE.AND P0, PT, R31, UR4, PT ;  /* 0x000000041f007c0c */ /* 0x001fda000bf06270 */
[----:B------:R-:W-:Y:S05]  /*0a80*/  @P0 BRA `(.L_x_11369) ;  /* 0x000001a400d00947 */ /* 0x000fea0003800000 */
[----:B------:R-:W0:Y:S01]  /*0a90*/  S2R R0, SR_TID.X ;  /* 0x0000000000007919 */ /* 0x000e220000002100 */
[----:B------:R-:W-:Y:S01]  /*0aa0*/  IMAD.MOV.U32 R154, RZ, RZ, RZ ;  /* 0x000000ffff9a7224 */ /* 0x000fe200078e00ff */
[----:B------:R-:W-:Y:S01]  /*0ab0*/  ULOP3.LUT UR36, UR37, 0x1, URZ, 0xfc, !UPT ;  /* 0x0000000125247892 */ /* 0x000fe2000f8efc3f */
[----:B------:R-:W-:Y:S02]  /*0ac0*/  IMAD.MOV.U32 R156, RZ, RZ, RZ ;  /* 0x000000ffff9c7224 */ /* 0x000fe400078e00ff */
[----:B0-----:R-:W-:-:S05]  /*0ad0*/  VIADD R20, R0, 0xffffff80 ;  /* 0xffffff8000147836 */ /* 0x001fca0000000000 */
[----:B------:R-:W-:Y:S02]  /*0ae0*/  SHF.R.S32.HI R0, RZ, 0x1f, R20 ;  /* 0x0000001fff007819 */ /* 0x000fe40000011414 */
[-C--:B------:R-:W-:Y:S02]  /*0af0*/  LEA.HI R3, R20, R20.reuse, RZ, 0x1 ;  /* 0x0000001414037211 */ /* 0x080fe400078f08ff */
[CC--:B------:R-:W-:Y:S02]  /*0b00*/  LEA.HI R2, R0.reuse, R20.reuse, RZ, 0x5 ;  /* 0x0000001400027211 */ /* 0x0c0fe400078f28ff */
[----:B------:R-:W-:Y:S02]  /*0b10*/  LEA.HI R5, R0, R20, RZ, 0x4 ;  /* 0x0000001400057211 */ /* 0x000fe400078f20ff */
[----:B------:R-:W-:Y:S01]  /*0b20*/  SHF.R.S32.HI R155, RZ, 0x1, R3 ;  /* 0x00000001ff9b7819 */ /* 0x000fe20000011403 */
[----:B------:R-:W-:Y:S01]  /*0b30*/  IMAD.SHL.U32 R4, R2, 0x10, RZ ;  /* 0x0000001002047824 */ /* 0x000fe200078e00ff */
[----:B------:R-:W-:-:S02]  /*0b40*/  LOP3.LUT R2, R5, 0x7fffff0, RZ, 0xc0, !PT ;  /* 0x07fffff005027812 */ /* 0x000fc400078ec0ff */
[----:B------:R-:W-:Y:S02]  /*0b50*/  SHF.R.S32.HI R6, RZ, 0x1f, R3 ;  /* 0x0000001fff067819 */ /* 0x000fe40000011403 */
[----:B------:R-:W-:Y:S01]  /*0b60*/  LOP3.LUT R7, R4, 0xfffffe00, RZ, 0xc0, !PT ;  /* 0xfffffe0004077812 */ /* 0x000fe200078ec0ff */
[----:B------:R-:W-:Y:S01]  /*0b70*/  IMAD.IADD R4, R20, 0x1, -R2 ;  /* 0x0000000114047824 */ /* 0x000fe200078e0a02 */
[-C--:B------:R-:W-:Y:S02]  /*0b80*/  LEA.HI R2, R0, R20.reuse, RZ, 0x7 ;  /* 0x0000001400027211 */ /* 0x080fe400078f38ff */
[----:B------:R-:W-:Y:S01]  /*0b90*/  LOP3.LUT R3, R3, 0xfffffffe, RZ, 0xc0, !PT ;  /* 0xfffffffe03037812 */ /* 0x000fe200078ec0ff */
[----:B------:R-:W-:Y:S01]  /*0ba0*/  IMAD R9, R4, 0x20, R7 ;  /* 0x0000002004097824 */ /* 0x000fe200078e0207 */
[----:B------:R-:W-:Y:S02]  /*0bb0*/  LOP3.LUT R7, R2, 0xffffff80, RZ, 0xc0, !PT ;  /* 0xffffff8002077812 */ /* 0x000fe400078ec0ff */
[----:B------:R-:W-:Y:S01]  /*0bc0*/  LEA.HI R6, R6, R155, RZ, 0x2 ;  /* 0x0000009b06067211 */ /* 0x000fe200078f10ff */
[----:B------:R-:W-:Y:S01]  /*0bd0*/  IMAD.IADD R16, R20, 0x1, -R3 ;  /* 0x0000000114107824 */ /* 0x000fe200078e0a03 */
[----:B------:R-:W-:Y:S01]  /*0be0*/  LEA.HI R4, R0, R20, RZ, 0x3 ;  /* 0x0000001400047211 */ /* 0x000fe200078f18ff */
[----:B------:R-:W-:Y:S01]  /*0bf0*/  IMAD.IADD R14, R20, 0x1, -R7 ;  /* 0x00000001140e7824 */ /* 0x000fe200078e0a07 */
[----:B------:R-:W-:Y:S01]  /*0c00*/  LOP3.LUT R6, R6, 0x7fffffc, RZ, 0xc0, !PT ;  /* 0x07fffffc06067812 */ /* 0x000fe200078ec0ff */
[C---:B------:R-:W-:Y:S01]  /*0c10*/  IMAD.SHL.U32 R152, R16.reuse, 0x8, RZ ;  /* 0x0000000810987824 */ /* 0x040fe200078e00ff */
[----:B------:R-:W-:Y:S01]  /*0c20*/  SHF.R.S32.HI R7, RZ, 0x4, R5 ;  /* 0x00000004ff077819 */ /* 0x000fe20000011405 */
[----:B------:R-:W-:Y:S01]  /*0c30*/  IMAD.SHL.U32 R16, R16, 0x10, RZ ;  /* 0x0000001010107824 */ /* 0x000fe200078e00ff */
[----:B------:R-:W-:Y:S01]  /*0c40*/  SHF.R.S32.HI R8, RZ, 0x1f, R14 ;  /* 0x0000001fff087819 */ /* 0x000fe2000001140e */
[----:B------:R-:W-:Y:S01]  /*0c50*/  IMAD.IADD R6, R155, 0x1, -R6 ;  /* 0x000000019b067824 */ /* 0x000fe200078e0a06 */
[----:B------:R-:W-:Y:S01]  /*0c60*/  LEA.HI R5, R5, R7, RZ, 0x1 ;  /* 0x0000000705057211 */ /* 0x000fe200078f08ff */
[C---:B------:R-:W-:Y:S01]  /*0c70*/  VIADD R13, R152.reuse, 0x20 ;  /* 0x00000020980d7836 */ /* 0x040fe20000000000 */
[----:B------:R-:W-:Y:S01]  /*0c80*/  SHF.R.S32.HI R19, RZ, 0x7, R2 ;  /* 0x00000007ff137819 */ /* 0x000fe20000011402 */
[----:B------:R-:W-:Y:S01]  /*0c90*/  IMAD R11, R7, 0x8, R6 ;  /* 0x00000008070b7824 */ /* 0x000fe200078e0206 */
[----:B------:R-:W-:Y:S01]  /*0ca0*/  LOP3.LUT R2, R5, 0x1ffffffe, RZ, 0xc0, !PT ;  /* 0x1ffffffe05027812 */ /* 0x000fe200078ec0ff */
[----:B------:R-:W-:Y:S01]  /*0cb0*/  IMAD.IADD R6, R152, 0x1, R13 ;  /* 0x0000000198067824 */ /* 0x000fe200078e020d */
[----:B------:R-:W-:Y:S01]  /*0cc0*/  LEA.HI R10, R8, R14, RZ, 0x2 ;  /* 0x0000000e080a7211 */ /* 0x000fe200078f10ff */
[----:B------:R0:W-:Y:S01]  /*0cd0*/  STL [R1+0x18], R13 ;  /* 0x0000180d01007387 */ /* 0x0001e20000100800 */
[----:B------:R-:W-:Y:S01]  /*0ce0*/  SHF.R.S32.HI R4, RZ, 0x3, R4 ;  /* 0x00000003ff047819 */ /* 0x000fe20000011404 */
[----:B------:R-:W-:Y:S01]  /*0cf0*/  IMAD.IADD R2, R7, 0x1, -R2 ;  /* 0x0000000107027824 */ /* 0x000fe200078e0a02 */
[--C-:B------:R-:W-:Y:S01]  /*0d00*/  SHF.R.S32.HI R5, RZ, 0x2, R10.reuse ;  /* 0x00000002ff057819 */ /* 0x100fe2000001140a */
[----:B------:R-:W-:Y:S01]  /*0d10*/  IMAD.SHL.U32 R11, R11, 0x20, RZ ;  /* 0x000000200b0b7824 */ /* 0x000fe200078e00ff */
[----:B------:R-:W-:Y:S01]  /*0d20*/  SHF.R.S32.HI R12, RZ, 0x1f, R10 ;  /* 0x0000001fff0c7819 */ /* 0x000fe2000001140a */
[----:B------:R-:W-:Y:S01]  /*0d30*/  IMAD.SHL.U32 R4, R4, 0x80, RZ ;  /* 0x0000008004047824 */ /* 0x000fe200078e00ff */
[----:B------:R-:W-:Y:S01]  /*0d40*/  SHF.R.S32.HI R7, RZ, 0x1f, R6 ;  /* 0x0000001fff077819 */ /* 0x000fe20000011406 */
[----:B------:R-:W-:Y:S01]  /*0d50*/  IMAD.HI R3, R19, 0x55555556, RZ ;  /* 0x5555555613037827 */ /* 0x000fe200078e02ff */
[----:B------:R-:W-:-:S02]  /*0d60*/  LEA.HI R12, R12, R5, RZ, 0x3 ;  /* 0x000000050c0c7211 */ /* 0x000fc400078f18ff */
[CC--:B------:R-:W-:Y:S01]  /*0d70*/  LEA.HI R157, R7.reuse, R6.reuse, RZ, 0x4 ;  /* 0x00000006079d7211 */ /* 0x0c0fe200078f20ff */
[----:B------:R-:W-:Y:S01]  /*0d80*/  VIADD R23, R16, 0x40 ;  /* 0x0000004010177836 */ /* 0x000fe20000000000 */
[----:B------:R-:W-:Y:S02]  /*0d90*/  LEA.HI R6, R7, R6, RZ, 0x5 ;  /* 0x0000000607067211 */ /* 0x000fe400078f28ff */
[----:B------:R-:W-:Y:S02]  /*0da0*/  LOP3.LUT R15, R4, 0x80, RZ, 0xc0, !PT ;  /* 0x00000080040f7812 */ /* 0x000fe400078ec0ff */
[----:B------:R-:W-:Y:S02]  /*0db0*/  LOP3.LUT R12, R12, 0xfffffff8, RZ, 0xc0, !PT ;  /* 0xfffffff80c0c7812 */ /* 0x000fe400078ec0ff */
[----:B------:R-:W-:Y:S01]  /*0dc0*/  LEA.HI R8, R8, R14, RZ, 0x5 ;  /* 0x0000000e08087211 */ /* 0x000fe200078f28ff */
[----:B------:R-:W-:Y:S01]  /*0dd0*/  STL [R1+0x4], R15 ;  /* 0x0000040f01007387 */ /* 0x000fe20000100800 */
[----:B------:R-:W-:Y:S01]  /*0de0*/  SHF.R.S32.HI R6, RZ, 0x5, R6 ;  /* 0x00000005ff067819 */ /* 0x000fe20000011406 */
[----:B------:R-:W-:Y:S01]  /*0df0*/  IMAD.IADD R5, R5, 0x1, -R12 ;  /* 0x0000000105057824 */ /* 0x000fe200078e0a0c */
[----:B0-----:R-:W-:Y:S01]  /*0e00*/  SHF.R.U32.HI R13, RZ, 0x3, R15 ;  /* 0x00000003ff0d7819 */ /* 0x001fe2000001160f */
[----:B------:R-:W-:Y:S01]  /*0e10*/  STL [R1+0x1c], R11 ;  /* 0x00001c0b01007387 */ /* 0x000fe20000100800 */
[----:B------:R-:W-:Y:S01]  /*0e20*/  LOP3.LUT R4, R15, 0x10, R157, 0xf8, !PT ;  /* 0x000000100f047812 */ /* 0x000fe200078ef89d */
[----:B------:R-:W-:Y:S01]  /*0e30*/  IMAD R7, R6, 0x1800, R11 ;  /* 0x0000180006077824 */ /* 0x000fe200078e020b */
[----:B------:R-:W-:Y:S01]  /*0e40*/  SHF.R.S32.HI R8, RZ, 0x5, R8 ;  /* 0x00000005ff087819 */ /* 0x000fe20000011408 */
[----:B------:R-:W-:Y:S01]  /*0e50*/  STL [R1+0xa0], R13 ;  /* 0x0000a00d01007387 */ /* 0x000fe20000100800 */
[----:B------:R-:W-:-:S02]  /*0e60*/  LOP3.LUT R4, R4, R13, RZ, 0x3c, !PT ;  /* 0x0000000d04047212 */ /* 0x000fc400078e3cff */
[----:B------:R-:W-:Y:S01]  /*0e70*/  LEA.HI R0, R0, R20, RZ, 0x2 ;  /* 0x0000001400007211 */ /* 0x000fe200078f10ff */
[----:B------:R-:W-:Y:S01]  /*0e80*/  IMAD R8, R8, 0x10, R5 ;  /* 0x0000001008087824 */ /* 0x000fe200078e0205 */
[----:B------:R-:W-:Y:S01]  /*0e90*/  LEA.HI R3, R3, R3, RZ, 0x1 ;  /* 0x0000000303037211 */ /* 0x000fe200078f08ff */
[----:B------:R-:W-:Y:S01]  /*0ea0*/  IMAD R5, R2, 0x8, R9 ;  /* 0x0000000802057824 */ /* 0x000fe200078e0209 */
[----:B------:R-:W-:Y:S02]  /*0eb0*/  IADD3 R2, R18, R7, R4 ;  /* 0x0000000712027210 */ /* 0x000fe40007ffe004 */
[----:B------:R-:W-:Y:S01]  /*0ec0*/  LOP3.LUT R10, R10, 0x7ffffffc, RZ, 0xc0, !PT ;  /* 0x7ffffffc0a0a7812 */ /* 0x000fe200078ec0ff */
[----:B------:R-:W-:Y:S01]  /*0ed0*/  IMAD R3, R3, -0x3, R19 ;  /* 0xfffffffd03037824 */ /* 0x000fe200078e0213 */
[----:B------:R0:W-:Y:S01]  /*0ee0*/  STL [R1+0xac], R5 ;  /* 0x0000ac0501007387 */ /* 0x0001e20000100800 */
[----:B------:R-:W-:Y:S01]  /*0ef0*/  SHF.R.S32.HI R7, RZ, 0x1f, R23 ;  /* 0x0000001fff077819 */ /* 0x000fe20000011417 */
[----:B------:R-:W-:Y:S01]  /*0f00*/  IMAD.MOV.U32 R19, RZ, RZ, RZ ;  /* 0x000000ffff137224 */ /* 0x000fe200078e00ff */
[----:B------:R-:W-:Y:S01]  /*0f10*/  SHF.R.S32.HI R157, RZ, 0x4, R157 ;  /* 0x00000004ff9d7819 */ /* 0x000fe2000001149d */
[----:B------:R1:W-:Y:S01]  /*0f20*/  STL [R1+0x9c], R2 ;  /* 0x00009c0201007387 */ /* 0x0003e20000100800 */
[----:B------:R-:W-:-:S02]  /*0f30*/  IMAD R3, R3, 0x40, R8 ;  /* 0x0000004003037824 */ /* 0x000fc400078e0208 */
[----:B------:R-:W-:Y:S02]  /*0f40*/  IMAD.IADD R10, R14, 0x1, -R10 ;  /* 0x000000010e0a7824 */ /* 0x000fe400078e0a0a */
[----:B0-----:R-:W-:Y:S01]  /*0f50*/  VIADD R5, R152, 0x10 ;  /* 0x0000001098057836 */ /* 0x001fe20000000000 */
[----:B------:R-:W-:Y:S01]  /*0f60*/  STL [R1+0xa4], R3 ;  /* 0x0000a40301007387 */ /* 0x000fe20000100800 */
[----:B------:R-:W-:Y:S01]  /*0f70*/  IMAD.SHL.U32 R10, R10, 0x2, RZ ;  /* 0x000000020a0a7824 */ /* 0x000fe200078e00ff */
[----:B-1----:R-:W-:Y:S02]  /*0f80*/  LOP3.LUT R2, R0, 0xfffffffc, RZ, 0xc0, !PT ;  /* 0xfffffffc00027812 */ /* 0x002fe400078ec0ff */
[----:B------:R-:W-:Y:S01]  /*0f90*/  STL [R1+0x48], RZ ;  /* 0x000048ff01007387 */ /* 0x000fe20000100800 */
[C---:B------:R-:W-:Y:S02]  /*0fa0*/  VIADD R9, R10.reuse, 0x28 ;  /* 0x000000280a097836 */ /* 0x040fe40000000000 */
[----:B------:R-:W-:Y:S01]  /*0fb0*/  VIADD R8, R10, 0x30 ;  /* 0x000000300a087836 */ /* 0x000fe20000000000 */
[----:B------:R-:W-:Y:S01]  /*0fc0*/  STL [R1], RZ ;  /* 0x000000ff01007387 */ /* 0x000fe20000100800 */
[----:B------:R-:W-:Y:S01]  /*0fd0*/  IMAD.IADD R6, R20, 0x1, -R2 ;  /* 0x0000000114067824 */ /* 0x000fe200078e0a02 */
[----:B------:R-:W-:-:S03]  /*0fe0*/  SHF.R.S32.HI R2, RZ, 0x2, R0 ;  /* 0x00000002ff027819 */ /* 0x000fc60000011400 */
[C---:B------:R-:W-:Y:S01]  /*0ff0*/  IMAD.SHL.U32 R4, R6.reuse, 0x8, RZ ;  /* 0x0000000806047824 */ /* 0x040fe200078e00ff */
[----:B------:R-:W-:-:S04]  /*1000*/  LEA.HI R0, R6, R6, RZ, 0x1 ;  /* 0x0000000606007211 */ /* 0x000fc800078f08ff */
[----:B------:R-:W-:Y:S01]  /*1010*/  STL [R1+0x34], R4 ;  /* 0x0000340401007387 */ /* 0x000fe20000100800 */
[----:B------:R-:W-:Y:S02]  /*1020*/  LOP3.LUT R2, R0, 0x1ffffffe, RZ, 0xc0, !PT ;  /* 0x1ffffffe00027812 */ /* 0x000fe400078ec0ff */
[----:B------:R-:W-:Y:S01]  /*1030*/  LOP3.LUT R0, R15, 0x10, R16, 0xf8, !PT ;  /* 0x000000100f007812 */ /* 0x000fe200078ef810 */
[----:B------:R0:W-:Y:S02]  /*1040*/  STL [R1+0xc], R5 ;  /* 0x00000c0501007387 */ /* 0x0001e40000100800 */
[----:B------:R-:W-:Y:S01]  /*1050*/  IMAD.IADD R2, R6, 0x1, -R2 ;  /* 0x0000000106027824 */ /* 0x000fe200078e0a02 */
[----:B------:R-:W-:Y:S01]  /*1060*/  LOP3.LUT R0, R0, R13, RZ, 0x3c, !PT ;  /* 0x0000000d00007212 */ /* 0x000fe200078e3cff */
[----:B------:R1:W-:Y:S01]  /*1070*/  STL [R1+0x8], R7 ;  /* 0x0000080701007387 */ /* 0x0003e20000100800 */
[----:B------:R-:W-:-:S03]  /*1080*/  VIADD R6, R10, 0x40 ;  /* 0x000000400a067836 */ /* 0x000fc60000000000 */
[----:B------:R-:W-:Y:S02]  /*1090*/  IMAD.IADD R0, R11, 0x1, R0 ;  /* 0x000000010b007824 */ /* 0x000fe400078e0200 */
[C---:B0-----:R-:W-:Y:S02]  /*10a0*/  VIADD R5, R4.reuse, 0x20 ;  /* 0x0000002004057836 */ /* 0x041fe40000000000 */
[----:B------:R-:W-:Y:S02]  /*10b0*/  VIADD R4, R4, 0x40 ;  /* 0x0000004004047836 */ /* 0x000fe40000000000 */
[----:B-1----:R-:W-:Y:S01]  /*10c0*/  VIADD R7, R10, 0x38 ;  /* 0x000000380a077836 */ /* 0x002fe20000000000 */
[----:B------:R0:W-:Y:S04]  /*10d0*/  STL [R1+0x54], R5 ;  /* 0x0000540501007387 */ /* 0x0001e80000100800 */
[----:B------:R1:W-:Y:S01]  /*10e0*/  STL [R1+0x60], R4 ;  /* 0x0000600401007387 */ /* 0x0003e20000100800 */
[----:B0-----:R-:W-:-:S02]  /*10f0*/  SHF.R.S32.HI R5, RZ, 0x1f, R5 ;  /* 0x0000001fff057819 */ /* 0x001fc40000011405 */
[----:B-1----:R-:W-:-:S03]  /*1100*/  SHF.R.S32.HI R4, RZ, 0x1f, R4 ;  /* 0x0000001fff047819 */ /* 0x002fc60000011404 */
[----:B------:R0:W-:Y:S04]  /*1110*/  STL [R1+0xb4], R5 ;  /* 0x0000b40501007387 */ /* 0x0001e80000100800 */
[----:B------:R1:W-:Y:S04]  /*1120*/  STL [R1+0xb0], R4 ;  /* 0x0000b00401007387 */ /* 0x0003e80000100800 */
[----:B------:R-:W-:Y:S01]  /*1130*/  STL [R1+0x44], R10 ;  /* 0x0000440a01007387 */ /* 0x000fe20000100800 */
[----:B0-----:R-:W-:-:S03]  /*1140*/  VIADD R5, R10, 0x48 ;  /* 0x000000480a057836 */ /* 0x001fc60000000000 */
[----:B------:R0:W-:Y:S01]  /*1150*/  STL [R1+0x2c], R0 ;  /* 0x00002c0001007387 */ /* 0x0001e20000100800 */
[C---:B-1----:R-:W-:Y:S01]  /*1160*/  VIADD R4, R10.reuse, 0x50 ;  /* 0x000000500a047836 */ /* 0x042fe20000000000 */
[----:B0-----:R-:W-:-:S05]  /*1170*/  IADD3 R0, R10, 0x20, RZ ;  /* 0x000000200a007810 */ /* 0x001fca0007ffe0ff */
[----:B------:R0:W-:Y:S04]  /*1180*/  STL [R1+0x5c], R0 ;  /* 0x00005c0001007387 */ /* 0x0001e80000100800 */
[----:B------:R1:W-:Y:S04]  /*1190*/  STL [R1+0x7c], R9 ;  /* 0x00007c0901007387 */ /* 0x0003e80000100800 */
[----:B------:R2:W-:Y:S01]  /*11a0*/  STL [R1+0x78], R8 ;  /* 0x0000780801007387 */ /* 0x0005e20000100800 */
[----:B0-----:R-:W-:Y:S01]  /*11b0*/  VIADD R0, R10, 0x58 ;  /* 0x000000580a007836 */ /* 0x001fe20000000000 */
[----:B------:R-:W-:-:S02]  /*11c0*/  SHF.R.S32.HI R10, RZ, 0x1f, R9 ;  /* 0x0000001fff0a7819 */ /* 0x000fc40000011409 */
[----:B------:R0:W-:Y:S01]  /*11d0*/  STL [R1+0x74], R7 ;  /* 0x0000740701007387 */ /* 0x0001e20000100800 */
[----:B-1----:R-:W-:-:S03]  /*11e0*/  SHF.R.S32.HI R9, RZ, 0x1f, R8 ;  /* 0x0000001fff097819 */ /* 0x002fc60000011408 */
[----:B------:R1:W-:Y:S01]  /*11f0*/  STL [R1+0x70], R6 ;  /* 0x0000700601007387 */ /* 0x0003e20000100800 */
[----:B--2---:R-:W-:-:S03]  /*1200*/  SHF.R.S32.HI R8, RZ, 0x1f, R7 ;  /* 0x0000001fff087819 */ /* 0x004fc60000011407 */
[----:B------:R2:W-:Y:S01]  /*1210*/  STL [R1+0x6c], R5 ;  /* 0x00006c0501007387 */ /* 0x0005e20000100800 */
[----:B0-----:R-:W-:-:S03]  /*1220*/  SHF.R.S32.HI R7, RZ, 0x1f, R6 ;  /* 0x0000001fff077819 */ /* 0x001fc60000011406 */
[----:B------:R-:W-:Y:S01]  /*1230*/  STL [R1+0x98], R10 ;  /* 0x0000980a01007387 */ /* 0x000fe20000100800 */
[----:B-1----:R-:W-:-:S03]  /*1240*/  SHF.R.S32.HI R6, RZ, 0x1f, R5 ;  /* 0x0000001fff067819 */ /* 0x002fc60000011405 */
[----:B------:R0:W-:Y:S01]  /*1250*/  STL [R1+0x68], R4 ;  /* 0x0000680401007387 */ /* 0x0001e20000100800 */
[----:B--2---:R-:W-:-:S03]  /*1260*/  SHF.R.S32.HI R5, RZ, 0x1f, R4 ;  /* 0x0000001fff057819 */ /* 0x004fc60000011404 */
[----:B------:R-:W-:Y:S04]  /*1270*/  STL [R1+0x94], R9 ;  /* 0x0000940901007387 */ /* 0x000fe80000100800 */
[----:B------:R1:W-:Y:S01]  /*1280*/  STL [R1+0x64], R0 ;  /* 0x0000640001007387 */ /* 0x0003e20000100800 */
[----:B0-----:R-:W-:-:S03]  /*1290*/  SHF.R.S32.HI R4, RZ, 0x1f, R0 ;  /* 0x0000001fff047819 */ /* 0x001fc60000011400 */
[----:B------:R0:W-:Y:S04]  /*12a0*/  STL [R1+0x90], R8 ;  /* 0x0000900801007387 */ /* 0x0001e80000100800 */
[----:B------:R0:W-:Y:S01]  /*12b0*/  STL [R1+0x8c], R7 ;  /* 0x00008c0701007387 */ /* 0x0001e20000100800 */
[----:B-1----:R-:W-:-:S03]  /*12c0*/  IMAD R0, R2, 0x8, R3 ;  /* 0x0000000802007824 */ /* 0x002fc600078e0203 */
[----:B------:R0:W-:Y:S04]  /*12d0*/  STL [R1+0x88], R6 ;  /* 0x0000880601007387 */ /* 0x0001e80000100800 */
[----:B------:R0:W-:Y:S04]  /*12e0*/  STL [R1+0x84], R5 ;  /* 0x0000840501007387 */ /* 0x0001e80000100800 */
[----:B------:R0:W-:Y:S04]  /*12f0*/  STL [R1+0xa8], R0 ;  /* 0x0000a80001007387 */ /* 0x0001e80000100800 */
[----:B------:R0:W-:Y:S02]  /*1300*/  STL [R1+0x80], R4 ;  /* 0x0000800401007387 */ /* 0x0001e40000100800 */
.L_x_11496:
[----:B012-4-:R-:W1:Y:S01]  /*1310*/  LDC.64 R2, c[0x0][0xc88] ;  /* 0x00032200ff027b82 */ /* 0x017e620000000a00 */
[----:B------:R-:W-:Y:S01]  /*1320*/  ULDC.64 UR4, c[0x0][0xa28] ;  /* 0x00028a0000047ab9 */ /* 0x000fe20000000a00 */
[----:B------:R-:W-:Y:S01]  /*1330*/  ULDC.64 UR8, c[0x0][0xa18] ;  /* 0x0002860000087ab9 */ /* 0x000fe20000000a00 */
[----:B------:R-:W-:Y:S01]  /*1340*/  ULDC.64 UR6, c[0x0][0xa08] ;  /* 0x0002820000067ab9 */ /* 0x000fe20000000a00 */
[----:B-1----:R-:W-:-:S05]  /*1350*/  IMAD.WIDE R2, R31, 0x4, R2 ;  /* 0x000000041f027825 */ /* 0x002fca00078e0202 */
[----:B------:R-:W2:Y:S01]  /*1360*/  LDG.E R33, desc[UR42][R2.64] ;  /* 0x0000002a02217981 */ /* 0x000ea2000c1e1900 */
[----:B------:R-:W-:Y:S01]  /*1370*/  ISETP.NE.U32.AND P2, PT, RZ, UR4, PT ;  /* 0x00000004ff007c0c */ /* 0x000fe2000bf45070 */
[----:B0--3--:R-:W-:Y:S01]  /*1380*/  IMAD.MOV.U32 R8, RZ, RZ, RZ ;  /* 0x000000ffff087224 */ /* 0x009fe200078e00ff */
[----:B------:R-:W-:Y:S01]  /*1390*/  ISETP.NE.U32.AND P1, PT, RZ, UR8, PT ;  /* 0x00000008ff007c0c */ /* 0x000fe2000bf25070 */
[----:B------:R-:W-:Y:S01]  /*13a0*/  IMAD.MOV.U32 R66, RZ, RZ, RZ ;  /* 0x000000ffff427224 */ /* 0x000fe200078e00ff */
[----:B------:R-:W-:Y:S02]  /*13b0*/  ISETP.NE.AND.EX P2, PT, RZ, UR5, PT, P2 ;  /* 0x00000005ff007c0c */ /* 0x000fe4000bf45320 */
[----:B------:R-:W-:Y:S02]  /*13c0*/  ISETP.NE.AND.EX P1, PT, RZ, UR9, PT, P1 ;  /* 0x00000009ff007c0c */ /* 0x000fe4000bf25310 */
[----:B------:R-:W-:-:S04]  /*13d0*/  ISETP.NE.U32.AND P0, PT, RZ, UR6, PT ;  /* 0x00000006ff007c0c */ /* 0x000fc8000bf05070 */
[----:B------:R-:W-:Y:S02]  /*13e0*/  ISETP.NE.AND.EX P0, PT, RZ, UR7, PT, P0 ;  /* 0x00000007ff007c0c */ /* 0x000fe4000bf05300 */
[----:B--2---:R-:W-:Y:S01]  /*13f0*/  SHF.R.S32.HI R0, RZ, 0x1f, R33 ;  /* 0x0000001fff007819 */ /* 0x004fe20000011421 */
[C---:B-----5:R-:W-:Y:S02]  /*1400*/  IMAD.SHL.U32 R35, R33.reuse, 0x4, RZ ;  /* 0x0000000421237824 */ /* 0x060fe400078e00ff */
[C---:B------:R-:W-:Y:S01]  /*1410*/  @P2 LEA R2, P3, R33.reuse, UR4, 0x2 ;  /* 0x0000000421022c11 */ /* 0x040fe2000f8610ff */
[----:B------:R-:W-:Y:S01]  /*1420*/  STL [R1+0x30], R33 ;  /* 0x0000302101007387 */ /* 0x000fe20000100800 */
[C-C-:B------:R-:W-:Y:S02]  /*1430*/  SHF.L.U64.HI R34, R33.reuse, 0x2, R0.reuse ;  /* 0x0000000221227819 */ /* 0x140fe40000010200 */
[----:B------:R-:W-:Y:S01]  /*1440*/  @P2 LEA.HI.X R3, R33, UR5, R0, 0x2, P3 ;  /* 0x0000000521032c11 */ /* 0x000fe200098f1400 */
[----:B------:R-:W-:Y:S01]  /*1450*/  ULDC UR4, c[0x0][0x288] ;  /* 0x0000a20000047ab9 */ /* 0x000fe20000000800 */
[C---:B------:R-:W-:Y:S01]  /*1460*/  IADD3 R6, P4, R35.reuse, UR6, RZ ;  /* 0x0000000623067c10 */ /* 0x040fe2000ff9e0ff */
[----:B------:R0:W-:Y:S04]  /*1470*/  STL [R1+0x4c], R0 ;  /* 0x00004c0001007387 */ /* 0x0001e80000100800 */
[----:B------:R1:W5:Y:S01]  /*1480*/  @P2 LDG.E R8, desc[UR42][R2.64] ;  /* 0x0000002a02082981 */ /* 0x000362000c1e1900 */
[----:B------:R-:W-:Y:S01]  /*1490*/  @P1 IADD3 R4, P2, R35, UR8, RZ ;  /* 0x0000000823041c10 */ /* 0x000fe2000ff5e0ff */
[----:B------:R-:W-:Y:S01]  /*14a0*/  IMAD.U32 R24, RZ, RZ, UR4 ;  /* 0x00000004ff187e24 */ /* 0x000fe2000f8e00ff */
[C---:B------:R-:W-:Y:S01]  /*14b0*/  IADD3.X R7, R34.reuse, UR7, RZ, P4, !PT ;  /* 0x0000000722077c10 */ /* 0x040fe2000a7fe4ff */
[----:B------:R2:W-:Y:S01]  /*14c0*/  STL [R1+0x3c], R35 ;  /* 0x00003c2301007387 */ /* 0x0005e20000100800 */
[----:B------:R-:W-:Y:S01]  /*14d0*/  @P1 IADD3.X R5, R34, UR9, RZ, P2, !PT ;  /* 0x0000000922051c10 */ /* 0x000fe200097fe4ff */
[----:B------:R-:W-:Y:S01]  /*14e0*/  ULDC.64 UR4, c[0x0][0x418] ;  /* 0x0001060000047ab9 */ /* 0x000fe20000000a00 */
[----:B------:R-:W-:Y:S01]  /*14f0*/  ULDC.64 UR8, c[0x0][0xa20] ;  /* 0x0002880000087ab9 */ /* 0x000fe20000000a00 */
[----:B------:R2:W5:Y:S04]  /*1500*/  @P0 LDG.E R66, desc[UR42][R6.64] ;  /* 0x0000002a06420981 */ /* 0x000568000c1e1900 */
[----:B------:R2:W5:Y:S04]  /*1510*/  @P1 LDG.E R24, desc[UR42][R4.64] ;  /* 0x0000002a04181981 */ /* 0x000568000c1e1900 */
[----:B------:R2:W-:Y:S04]  /*1520*/  STL [R1+0x40], R34 ;  /* 0x0000402201007387 */ /* 0x0005e80000100800 */
[----:B------:R2:W-:Y:S01]  /*1530*/  STL [R1+0x50], R29 ;  /* 0x0000501d01007387 */ /* 0x0005e20000100800 */
[----:B------:R-:W-:Y:S01]  /*1540*/  UISETP.NE.U32.AND UP0, UPT, UR4, URZ, UPT ;  /* 0x0000003f0400728c */ /* 0x000fe2000bf05070 */
[----:B-1----:R-:W-:-:S02]  /*1550*/  LOP3.LUT R2, R30, 0xff000000, RZ, 0xc0, !PT ;  /* 0xff0000001e027812 */ /* 0x002fc400078ec0ff */
[----:B------:R-:W-:Y:S01]  /*1560*/  ULDC UR4, c[0x0][0x424] ;  /* 0x0001090000047ab9 */ /* 0x000fe20000000800 */
[----:B------:R-:W-:Y:S01]  /*1570*/  UISETP.NE.AND.EX UP0, UPT, UR5, URZ, UPT, UP0 ;  /* 0x0000003f0500728c */ /* 0x000fe2000bf05300 */
[----:B------:R-:W-:Y:S02]  /*1580*/  ISETP.NE.U32.AND P2, PT, RZ, UR8, PT ;  /* 0x00000008ff007c0c */ /* 0x000fe4000bf45070 */
[----:B------:R-:W-:Y:S01]  /*1590*/  ULDC UR5, c[0x0][0x2f0] ;  /* 0x0000bc0000057ab9 */ /* 0x000fe20000000800 */
[----:B------:R-:W-:Y:S01]  /*15a0*/  USEL UR4, UR4, 0x1, UP0 ;  /* 0x0000000104047887 */ /* 0x000fe20008000000 */
[----:B0-----:R-:W-:Y:S02]  /*15b0*/  LOP3.LUT R0, R30, 0xff0000, RZ, 0xc0, !PT ;  /* 0x00ff00001e007812 */ /* 0x001fe400078ec0ff */
[----:B------:R-:W-:Y:S01]  /*15c0*/  SHF.R.U32.HI R3, RZ, 0x8, R2 ;  /* 0x00000008ff037819 */ /* 0x000fe20000011602 */
[----:B------:R-:W-:Y:S01]  /*15d0*/  UIMAD UR4, UR4, UR5, URZ ;  /* 0x00000005040472a4 */ /* 0x000fe2000f8e023f */
[----:B------:R-:W-:-:S02]  /*15e0*/  ISETP.NE.AND.EX P2, PT, RZ, UR9, PT, P2 ;  /* 0x00000009ff007c0c */ /* 0x000fc4000bf45320 */
[----:B------:R-:W-:Y:S01]  /*15f0*/  ULDC UR5, c[0x0][0x348] ;  /* 0x0000d20000057ab9 */ /* 0x000fe20000000800 */
[----:B------:R-:W-:Y:S02]  /*1600*/  LEA.HI R9, R0, R3, RZ, 0x10 ;  /* 0x0000000300097211 */ /* 0x000fe400078f80ff */
[----:B------:R-:W-:Y:S01]  /*1610*/  LOP3.LUT R22, R30, 0xffff, RZ, 0xc0, !PT ;  /* 0x0000ffff1e167812 */ /* 0x000fe200078ec0ff */
[----:B--2---:R-:W-:Y:S07]  /*1620*/  @P1 BRA `(.L_x_11370) ;  /* 0x0000000000241947 */ /* 0x004fee0003800000 */
        /* <DEDUP_REMOVED lines=9> */
.L_x_11370:
[----:B------:R-:W-:Y:S02]  /*16c0*/  IMAD.U32 R28, RZ, RZ, UR5 ;  /* 0x00000005ff1c7e24 */ /* 0x000fe4000f8e00ff */
[----:B------:R-:W-:Y:S01]  /*16d0*/  IMAD.U32 R31, RZ, RZ, UR4 ;  /* 0x00000004ff1f7e24 */ /* 0x000fe2000f8e00ff */
[----:B------:R-:W-:Y:S06]  /*16e0*/  @!P2 BRA `(.L_x_11371) ;  /* 0x000000000010a947 */ /* 0x000fec0003800000 */
[----:B------:R-:W-:-:S04]  /*16f0*/  IADD3 R2, P0, R35, UR8, RZ ;  /* 0x0000000823027c10 */ /* 0x000fc8000ff1e0ff */
[----:B------:R-:W-:-:S05]  /*1700*/  IADD3.X R3, R34, UR9, RZ, P0, !PT ;  /* 0x0000000922037c10 */ /* 0x000fca00087fe4ff */
[----:B------:R0:W5:Y:S01]  /*1710*/  LDG.E R31, desc[UR42][R2.64] ;  /* 0x0000002a021f7981 */ /* 0x000162000c1e1900 */
[----:B------:R-:W-:Y:S05]  /*1720*/  BRA `(.L_x_11372) ;  /* 0x0000000000107947 */ /* 0x000fea0003800000 */
.L_x_11371:
[----:B------:R-:W-:Y:S05]  /*1730*/  @!P0 BRA `(.L_x_11372) ;  /* 0x00000000000c8947 */ /* 0x000fea0003800000 */
[----:B------:R-:W2:Y:S04]  /*1740*/  LDG.E R0, desc[UR42][R6.64] ;  /* 0x0000002a06007981 */ /* 0x000ea8000c1e1900 */
[----:B------:R-:W2:Y:S02]  /*1750*/  LDG.E R31, desc[UR42][R6.64+0x4] ;  /* 0x0000042a061f7981 */ /* 0x000ea4000c1e1900 */
[----:B--2---:R-:W-:-:S07]  /*1760*/  IMAD.IADD R31, R31, 0x1, -R0 ;  /* 0x000000011f1f7824 */ /* 0x004fce00078e0a00 */
.L_x_11372:
[----:B------:R-:W-:Y:S01]  /*1770*/  ULDC.64 UR4, c[0x0][0xa10] ;  /* 0x0002840000047ab9 */ /* 0x000fe20000000a00 */
[----:B------:R-:W2:Y:S01]  /*1780*/  LDL.LU R30, [R1+0x24] ;  /* 0x00002400011e7983 */ /* 0x000ea20000300800 */
[----:B------:R-:W-:-:S04]  /*1790*/  ISETP.NE.U32.AND P0, PT, RZ, UR4, PT ;  /* 0x00000004ff007c0c */ /* 0x000fc8000bf05070 */
[----:B------:R-:W-:Y:S01]  /*17a0*/  ISETP.NE.AND.EX P0, PT, RZ, UR5, PT, P0 ;  /* 0x00000005ff007c0c */ /* 0x000fe2000bf05300 */
[----:B------:R-:W-:Y:S02]  /*17b0*/  ULDC.64 UR4, c[0x0][0xa30] ;  /* 0x00028c0000047ab9 */ /* 0x000fe40000000a00 */
[----:B------:R-:W-:-:S10]  /*17c0*/  ISETP.NE.U32.AND P1, PT, RZ, UR4, PT ;  /* 0x00000004ff007c0c */ /* 0x000fd4000bf25070 */
[----:B0-----:R-:W0:Y:S02]  /*17d0*/  @P0 LDC.64 R2, c[0x0][0xa10] ;  /* 0x00028400ff020b82 */ /* 0x001e240000000a00 */
[----:B0-----:R-:W-:-:S05]  /*17e0*/  @P0 IMAD.WIDE R2, R33, 0x4, R2 ;  /* 0x0000000421020825 */ /* 0x001fca00078e0202 */
[----:B------:R-:W3:Y:S04]  /*17f0*/  @P0 LDG.E R0, desc[UR42][R2.64] ;  /* 0x0000002a02000981 */ /* 0x000ee8000c1e1900 */
[----:B------:R-:W3:Y:S01]  /*1800*/  @P0 LDG.E R7, desc[UR42][R2.64+0x4] ;  /* 0x0000042a02070981 */ /* 0x000ee2000c1e1900 */
[----:B------:R-:W-:Y:S01]  /*1810*/  ISETP.NE.AND.EX P1, PT, RZ, UR5, PT, P1 ;  /* 0x00000005ff007c0c */ /* 0x000fe2000bf25310 */
[----:B-----5:R-:W-:-:S12]  /*1820*/  IMAD.MOV.U32 R26, RZ, RZ, R31 ;  /* 0x000000ffff1a7224 */ /* 0x020fd800078e001f */
[----:B------:R-:W-:-:S04]  /*1830*/  @P1 IADD3 R4, P2, R35, UR4, RZ ;  /* 0x0000000423041c10 */ /* 0x000fc8000ff5e0ff */
        /* <DEDUP_REMOVED lines=18> */
[----:B------:R0:W-:Y:S01]  /*1960*/  STL [R1+0x24], R30 ;  /* 0x0000241e01007387 */ /* 0x0001e20000100800 */
[----:B------:R-:W-:Y:S05]  /*1970*/  @!P3 BRA `(.L_x_11374) ;  /* 0x000000000078b947 */ /* 0x000fea0003800000 */
[----:B------:R-:W-:Y:S01]  /*1980*/  ISETP.NE.AND P0, PT, R6, RZ, PT ;  /* 0x000000ff0600720c */ /* 0x000fe20003f05270 */
[----:B------:R-:W-:-:S03]  /*1990*/  ULDC UR4, c[0x0][0x9f0] ;  /* 0x00027c0000047ab9 */ /* 0x000fc60000000800 */
[----:B0-----:R-:W-:-:S04]  /*19a0*/  SEL R6, R6, UR4, P0 ;  /* 0x0000000406067c07 */ /* 0x001fc80008000000 */
[-C--:B------:R-:W-:Y:S02]  /*19b0*/  IABS R5, R6.reuse ;  /* 0x0000000600057213 */ /* 0x080fe40000000000 */
[----:B------:R-:W-:Y:S02]  /*19c0*/  IADD3 R0, R25, -0x1, R6 ;  /* 0xffffffff19007810 */ /* 0x000fe40007ffe006 */
[----:B------:R-:W0:Y:S01]  /*19d0*/  I2F.RP R4, R5 ;  /* 0x0000000500047306 */ /* 0x000e220000209400 */
[----:B------:R-:W-:-:S05]  /*19e0*/  IABS R9, R6 ;  /* 0x0000000600097213 */ /* 0x000fca0000000000 */
[----:B------:R-:W-:Y:S02]  /*19f0*/  IMAD.MOV R9, RZ, RZ, -R9 ;  /* 0x000000ffff097224 */ /* 0x000fe400078e0a09 */
        /* <DEDUP_REMOVED lines=9> */
[----:B------:R-:W-:-:S04]  /*1a90*/  IMAD.HI.U32 R3, R3, R7, R2 ;  /* 0x0000000703037227 */ /* 0x000fc800078e0002 */
        /* <DEDUP_REMOVED lines=12> */
.L_x_11374:
[----:B------:R-:W-:Y:S05]  /*1b60*/  BSYNC B0 ;  /* 0x0000000000007941 */ /* 0x000fea0003800000 */
.L_x_11373:
[----:B------:R-:W-:Y:S01]  /*1b70*/  IMAD R2, R10, R0, RZ ;  /* 0x000000000a027224 */ /* 0x000fe200078e02ff */
[----:B------:R-:W-:-:S04]  /*1b80*/  PLOP3.LUT P2, PT, PT, PT, PT, 0x80, 0x0 ;  /* 0x000000000000781c */ /* 0x000fc80003f4f070 */
[C---:B------:R-:W-:Y:S01]  /*1b90*/  VIADDMNMX R0, R2.reuse, R0, R25, PT ;  /* 0x0000000002007246 */ /* 0x040fe20003800119 */
[----:B------:R-:W-:-:S03]  /*1ba0*/  IMAD R2, R2, 0x80, -R11 ;  /* 0x0000008002027824 */ /* 0x000fc600078e0a0b */
[----:B------:R-:W-:Y:S02]  /*1bb0*/  LEA R3, R0, -R11, 0x7 ;  /* 0x8000000b00037211 */ /* 0x000fe400078e38ff */
[----:B------:R-:W-:Y:S02]  /*1bc0*/  VIMNMX R2, RZ, R2, !PT ;  /* 0x00000002ff027248 */ /* 0x000fe40007fe0100 */
[----:B------:R-:W-:Y:S02]  /*1bd0*/  VIMNMX R3, R3, R28, PT ;  /* 0x0000001c03037248 */ /* 0x000fe40003fe0100 */
[----:B------:R-:W-:Y:S02]  /*1be0*/  SHF.R.U32.HI R27, RZ, 0x7, R2 ;  /* 0x00000007ff1b7819 */ /* 0x000fe40000011602 */
[----:B------:R-:W-:-:S03]  /*1bf0*/  ISETP.GT.AND P0, PT, R3, R2, PT ;  /* 0x000000020300720c */ /* 0x000fc60003f04270 */
[----:B------:R-:W-:-:S10]  /*1c00*/  IMAD.MOV.U32 R2, RZ, RZ, R27 ;  /* 0x000000ffff027224 */ /* 0x000fd400078e001b */
[----:B------:R-:W-:-:S05]  /*1c10*/  @P0 VIADD R0, R3, 0x7f ;  /* 0x0000007f03000836 */ /* 0x000fca0000000000 */
[----:B------:R-:W-:-:S04]  /*1c20*/  @P0 SHF.R.S32.HI R3, RZ, 0x1f, R0 ;  /* 0x0000001fff030819 */ /* 0x000fc80000011400 */
[----:B------:R-:W-:-:S04]  /*1c30*/  @P0 LEA.HI R3, R3, R0, RZ, 0x7 ;  /* 0x0000000003030211 */ /* 0x000fc800078f38ff */
[----:B------:R-:W-:-:S04]  /*1c40*/  @P0 SHF.R.S32.HI R2, RZ, 0x7, R3 ;  /* 0x00000007ff020819 */ /* 0x000fc80000011403 */
        /* <DEDUP_REMOVED lines=9> */
[----:B0-----:R-:W-:Y:S02]  /*1ce0*/  IMAD.U32 R4, RZ, RZ, UR4 ;  /* 0x00000004ff047e24 */ /* 0x001fe4000f8e00ff */
        /* <DEDUP_REMOVED lines=12> */
.L_x_11377:
[----:B------:R-:W-:Y:S05]  /*1db0*/  BSYNC B6 ;  /* 0x0000000000067941 */ /* 0x000fea0003800000 */
.L_x_11376:
        /* <DEDUP_REMOVED lines=20> */
.L_x_11379:
[----:B------:R-:W-:Y:S05]  /*1f00*/  BSYNC B6 ;  /* 0x0000000000067941 */ /* 0x000fea0003800000 */
.L_x_11378:
[----:B------:R-:W2:Y:S01]  /*1f10*/  LDL R11, [R1+0x4] ;  /* 0x00000400010b7983 */ /* 0x000ea20000100800 */
[----:B------:R-:W-:Y:S01]  /*1f20*/  ULDC.64 UR4, c[0x0][0x9f8] ;  /* 0x00027e0000047ab9 */ /* 0x000fe20000000a00 */
[----:B------:R-:W-:Y:S01]  /*1f30*/  IMAD.MOV.U32 R68, RZ, RZ, R33 ;  /* 0x000000ffff447224 */ /* 0x000fe200078e0021 */
[----:B------:R-:W-:Y:S01]  /*1f40*/  ISETP.NE.U32.AND P0, PT, RZ, UR4, PT ;  /* 0x00000004ff007c0c */ /* 0x000fe2000bf05070 */
[----:B------:R-:W3:Y:S01]  /*1f50*/  LDL R8, [R1+0xa0] ;  /* 0x0000a00001087983 */ /* 0x000ee20000100800 */
[----:B------:R-:W1:Y:S01]  /*1f60*/  LDC.64 R60, c[0x0][0x3f8] ;  /* 0x0000fe00ff3c7b82 */ /* 0x000e620000000a00 */
[----:B------:R-:W-:Y:S01]  /*1f70*/  IMAD.MOV.U32 R32, RZ, RZ, R30 ;  /* 0x000000ffff207224 */ /* 0x000fe200078e001e */
[----:B------:R-:W-:Y:S01]  /*1f80*/  ISETP.NE.AND.EX P0, PT, RZ, UR5, PT, P0 ;  /* 0x00000005ff007c0c */ /* 0x000fe2000bf05300 */
[----:B0-----:R-:W4:Y:S05]  /*1f90*/  LDL R10, [R1+0x1c] ;  /* 0x00001c00010a7983 */ /* 0x001f2a0000100800 */
[----:B------:R-:W0:Y:S07]  /*1fa0*/  LDC R55, c[0x0][0x3f4] ;  /* 0x0000fd00ff377b82 */ /* 0x000e2e0000000800 */
[----:B------:R-:W-:Y:S01]  /*1fb0*/  @P0 IADD3 R4, P1, R35, UR4, RZ ;  /* 0x0000000423040c10 */ /* 0x000fe2000ff3e0ff */
[----:B------:R-:W-:Y:S01]  /*1fc0*/  VIADD R67, R16, 0x20 ;  /* 0x0000002010437836 */ /* 0x000fe20000000000 */
[----:B------:R-:W0:Y:S01]  /*1fd0*/  LDC.64 R58, c[0x0][0x408] ;  /* 0x00010200ff3a7b82 */ /* 0x000e220000000a00 */
[----:B------:R-:W-:Y:S01]  /*1fe0*/  ULDC UR4, c[0x0][0x2f4] ;  /* 0x0000bd0000047ab9 */ /* 0x000fe20000000800 */
[----:B------:R-:W-:-:S05]  /*1ff0*/  @P0 IADD3.X R5, R34, UR5, RZ, P1, !PT ;  /* 0x0000000522050c10 */ /* 0x000fca0008ffe4ff */
[----:B------:R1:W4:Y:S01]  /*2000*/  @P0 LDG.E R68, desc[UR42][R4.64] ;  /* 0x0000002a04440981 */ /* 0x000322000c1e1900 */
[----:B------:R-:W-:-:S04]  /*2010*/  ISETP.GE.AND P1, PT, R67, UR4, PT ;  /* 0x0000000443007c0c */ /* 0x000fc8000bf26270 */
[----:B------:R-:W-:Y:S02]  /*2020*/  SEL R3, RZ, 0xffffffff, P1 ;  /* 0xffffffffff037807 */ /* 0x000fe40000800000 */
[----:B------:R-:W-:-:S03]  /*2030*/  ISETP.GE.AND P0, PT, R16, UR4, PT ;  /* 0x0000000410007c0c */ /* 0x000fc6000bf06270 */
[----:B-1----:R-:W-:Y:S01]  /*2040*/  IMAD.SHL.U32 R5, R3, 0x2, RZ ;  /* 0x0000000203057824 */ /* 0x002fe200078e00ff */
[----:B------:R-:W-:Y:S02]  /*2050*/  SHF.R.S32.HI R3, RZ, 0x1f, R155 ;  /* 0x0000001fff037819 */ /* 0x000fe4000001149b */
[----:B------:R-:W-:Y:S02]  /*2060*/  SEL R0, RZ, 0x1, P0 ;  /* 0x00000001ff007807 */ /* 0x000fe40000000000 */
[----:B------:R-:W-:Y:S01]  /*2070*/  SHF.R.S32.HI R153, RZ, 0x1f, R152 ;  /* 0x0000001fff997819 */ /* 0x000fe20000011498 */
[----:B------:R-:W-:Y:S01]  /*2080*/  IMAD R4, R3, R60, RZ ;  /* 0x0000003c03047224 */ /* 0x000fe200078e02ff */
[----:B------:R-:W-:Y:S02]  /*2090*/  SHF.R.S32.HI R17, RZ, 0x1f, R16 ;  /* 0x0000001fff117819 */ /* 0x000fe40000011410 */
[-C--:B0-----:R-:W-:Y:S02]  /*20a0*/  ISETP.GE.AND P2, PT, R67, R55.reuse, PT ;  /* 0x000000374300720c */ /* 0x081fe40003f46270 */
[----:B------:R-:W-:-:S02]  /*20b0*/  ISETP.GE.AND P0, PT, R16, R55, PT ;  /* 0x000000371000720c */ /* 0x000fc40003f06270 */
[----:B------:R-:W-:Y:S01]  /*20c0*/  LOP3.LUT R0, R5, 0x2, R0, 0xe2, !PT ;  /* 0x0000000205007812 */ /* 0x000fe200078ee200 */
[----:B------:R-:W-:Y:S01]  /*20d0*/  IMAD R5, R155, R61, R4 ;  /* 0x0000003d9b057224 */ /* 0x000fe200078e0204 */
[----:B------:R-:W-:Y:S01]  /*20e0*/  SEL R4, R55, RZ, P2 ;  /* 0x000000ff37047207 */ /* 0x000fe20001000000 */
[----:B------:R-:W-:Y:S01]  /*20f0*/  IMAD R6, R3, R58, RZ ;  /* 0x0000003a03067224 */ /* 0x000fe200078e02ff */
[----:B------:R-:W-:Y:S01]  /*2100*/  SEL R3, R55, RZ, P0 ;  /* 0x000000ff37037207 */ /* 0x000fe20000000000 */
[----:B------:R-:W-:-:S04]  /*2110*/  IMAD.WIDE.U32 R46, R155, R60, R152 ;  /* 0x0000003c9b2e7225 */ /* 0x000fc800078e0098 */
[----:B------:R-:W-:-:S04]  /*2120*/  IMAD.WIDE.U32 R44, R155, R60, R16 ;  /* 0x0000003c9b2c7225 */ /* 0x000fc800078e0010 */
[----:B------:R-:W-:Y:S02]  /*2130*/  IMAD.IADD R47, R47, 0x1, R5 ;  /* 0x000000012f2f7824 */ /* 0x000fe400078e0205 */
[----:B------:R-:W-:Y:S02]  /*2140*/  IMAD.IADD R45, R5, 0x1, R45 ;  /* 0x00000001052d7824 */ /* 0x000fe400078e022d */
[----:B------:R-:W-:Y:S02]  /*2150*/  IMAD.IADD R5, R67, 0x1, R4 ;  /* 0x0000000143057824 */ /* 0x000fe400078e0204 */
[----:B------:R-:W-:Y:S02]  /*2160*/  IMAD.IADD R3, R16, 0x1, R3 ;  /* 0x0000000110037824 */ /* 0x000fe400078e0203 */
[----:B------:R-:W-:Y:S01]  /*2170*/  IMAD R9, R155, R59, R6 ;  /* 0x0000003b9b097224 */ /* 0x000fe200078e0206 */
[----:B------:R-:W-:Y:S02]  /*2180*/  SHF.R.S32.HI R6, RZ, 0x1f, R5 ;  /* 0x0000001fff067819 */ /* 0x000fe40000011405 */
[----:B------:R-:W-:-:S02]  /*2190*/  SHF.R.S32.HI R4, RZ, 0x1f, R3 ;  /* 0x0000001fff047819 */ /* 0x000fc40000011403 */
[----:B------:R-:W-:Y:S02]  /*21a0*/  LEA.HI R64, R6, R5, RZ, 0x4 ;  /* 0x0000000506407211 */ /* 0x000fe400078f20ff */
[----:B------:R-:W-:Y:S02]  /*21b0*/  LEA.HI R65, R4, R3, RZ, 0x4 ;  /* 0x0000000304417211 */ /* 0x000fe400078f20ff */
[----:B------:R-:W-:Y:S02]  /*21c0*/  LEA.HI R5, R6, R5, RZ, 0x5 ;  /* 0x0000000506057211 */ /* 0x000fe400078f28ff */
[----:B------:R-:W-:-:S03]  /*21d0*/  LEA.HI R3, R4, R3, RZ, 0x5 ;  /* 0x0000000304037211 */ /* 0x000fc600078f28ff */
[----:B------:R-:W-:Y:S01]  /*21e0*/  IMAD.SHL.U32 R6, R5, 0x80, RZ ;  /* 0x0000008005067824 */ /* 0x000fe200078e00ff */
[----:B------:R-:W-:-:S04]  /*21f0*/  SHF.L.U32 R4, R3, 0x7, RZ ;  /* 0x0000000703047819 */ /* 0x000fc800000006ff */
[----:B------:R-:W-:Y:S02]  /*2200*/  LOP3.LUT R4, R4, 0xfffff000, RZ, 0xc0, !PT ;  /* 0xfffff00004047812 */ /* 0x000fe400078ec0ff */
[----:B------:R-:W-:Y:S01]  /*2210*/  LOP3.LUT R6, R6, 0xfffff000, RZ, 0xc0, !PT ;  /* 0xfffff00006067812 */ /* 0x000fe200078ec0ff */
[----:B------:R-:W0:Y:S01]  /*2220*/  S2R R33, SR_TID.X ;  /* 0x0000000000217919 */ /* 0x000e220000002100 */
[----:B------:R-:W-:Y:S02]  /*2230*/  ISETP.GE.AND P1, PT, R23, UR4, PT ;  /* 0x0000000417007c0c */ /* 0x000fe4000bf26270 */
[----:B------:R-:W-:-:S04]  /*2240*/  LOP3.LUT R32, R32, 0xfffffffe, RZ, 0xc0, !PT ;  /* 0xfffffffe20207812 */ /* 0x000fc800078ec0ff */
[----:B------:R-:W-:-:S04]  /*2250*/  @P2 LOP3.LUT R32, R32, 0x1, RZ, 0xfc, !PT ;  /* 0x0000000120202812 */ /* 0x000fc800078efcff */
[----:B------:R-:W-:-:S04]  /*2260*/  LOP3.LUT R32, R32, 0xfffffffd, RZ, 0xc0, !PT ;  /* 0xfffffffd20207812 */ /* 0x000fc800078ec0ff */
[----:B------:R-:W-:-:S05]  /*2270*/  @P1 LOP3.LUT R32, R32, 0x2, RZ, 0xfc, !PT ;  /* 0x0000000220201812 */ /* 0x000fca00078efcff */
[----:B------:R1:W-:Y:S01]  /*2280*/  STL [R1+0x24], R32 ;  /* 0x0000242001007387 */ /* 0x0003e20000100800 */
[----:B-----5:R-:W-:Y:S01]  /*2290*/  SHF.R.S32.HI R7, RZ, 0x1f, R26 ;  /* 0x0000001fff077819 */ /* 0x020fe2000001141a */
[----:B------:R-:W-:Y:S02]  /*22a0*/  IMAD.IADD R66, R66, 0x1, R31 ;  /* 0x0000000142427824 */ /* 0x000fe400078e021f */
[----:B------:R-:W-:-:S04]  /*22b0*/  IMAD.WIDE.U32 R30, R155, R58, R152 ;  /* 0x0000003a9b1e7225 */ /* 0x000fc800078e0098 */
[----:B------:R-:W-:-:S04]  /*22c0*/  IMAD.WIDE.U32 R20, R155, R58, R16 ;  /* 0x0000003a9b147225 */ /* 0x000fc800078e0010 */
[----:B------:R-:W-:Y:S02]  /*22d0*/  IMAD.IADD R31, R31, 0x1, R9 ;  /* 0x000000011f1f7824 */ /* 0x000fe400078e0209 */
[----:B------:R-:W-:Y:S02]  /*22e0*/  IMAD.IADD R21, R9, 0x1, R21 ;  /* 0x0000000109157824 */ /* 0x000fe400078e0215 */
[----:B------:R-:W-:Y:S01]  /*22f0*/  IMAD.WIDE.U32 R46, R26, R60, R46 ;  /* 0x0000003c1a2e7225 */ /* 0x000fe200078e002e */
[----:B------:R-:W-:-:S03]  /*2300*/  LOP3.LUT R54, R0, 0x1, RZ, 0xc0, !PT ;  /* 0x0000000100367812 */ /* 0x000fc600078ec0ff */
[----:B------:R-:W-:Y:S01]  /*2310*/  IMAD.WIDE.U32 R44, R26, R60, R44 ;  /* 0x0000003c1a2c7225 */ /* 0x000fe200078e002c */
[----:B------:R-:W-:-:S03]  /*2320*/  LOP3.LUT R53, R0, 0x2, RZ, 0xc0, !PT ;  /* 0x0000000200357812 */ /* 0x000fc600078ec0ff */
[----:B------:R-:W-:-:S04]  /*2330*/  IMAD.WIDE.U32 R30, R26, R58, R30 ;  /* 0x0000003a1a1e7225 */ /* 0x000fc800078e001e */
[----:B------:R-:W-:Y:S01]  /*2340*/  IMAD.WIDE.U32 R20, R26, R58, R20 ;  /* 0x0000003a1a147225 */ /* 0x000fe200078e0014 */
[----:B------:R-:W-:-:S03]  /*2350*/  LOP3.LUT R48, R65, 0xfffffff0, RZ, 0xc0, !PT ;  /* 0xfffffff041307812 */ /* 0x000fc600078ec0ff */
[----:B------:R-:W-:Y:S01]  /*2360*/  IMAD.SHL.U32 R55, R55, 0x2, RZ ;  /* 0x0000000237377824 */ /* 0x000fe200078e00ff */
[C---:B--2---:R-:W-:Y:S02]  /*2370*/  LOP3.LUT R3, R11.reuse, 0x10, R65, 0xf8, !PT ;  /* 0x000000100b037812 */ /* 0x044fe400078ef841 */
[----:B------:R-:W-:Y:S02]  /*2380*/  LOP3.LUT R5, R11, 0x10, R64, 0xf8, !PT ;  /* 0x000000100b057812 */ /* 0x000fe400078ef840 */
[-C--:B---3--:R-:W-:Y:S02]  /*2390*/  LOP3.LUT R3, R3, R8.reuse, RZ, 0x3c, !PT ;  /* 0x0000000803037212 */ /* 0x088fe400078e3cff */
[----:B------:R-:W-:Y:S02]  /*23a0*/  LOP3.LUT R5, R5, R8, RZ, 0x3c, !PT ;  /* 0x0000000805057212 */ /* 0x000fe400078e3cff */
[--C-:B----4-:R-:W-:Y:S02]  /*23b0*/  IADD3 R63, R3, R4, R10.reuse ;  /* 0x00000004033f7210 */ /* 0x110fe40007ffe00a */
[----:B------:R-:W-:-:S02]  /*23c0*/  IADD3 R62, R5, R6, R10 ;  /* 0x00000006053e7210 */ /* 0x000fc40007ffe00a */
[----:B------:R-:W2:Y:S01]  /*23d0*/  S2R R10, SR_TID.X ;  /* 0x00000000000a7919 */ /* 0x000ea20000002100 */
[C---:B------:R-:W-:Y:S02]  /*23e0*/  IMAD R8, R7.reuse, R60, RZ ;  /* 0x0000003c07087224 */ /* 0x040fe400078e02ff */
[----:B------:R-:W-:Y:S02]  /*23f0*/  IMAD R7, R7, R58, RZ ;  /* 0x0000003a07077224 */ /* 0x000fe400078e02ff */
[C---:B------:R-:W-:Y:S02]  /*2400*/  IMAD R51, R26.reuse, R61, R8 ;  /* 0x0000003d1a337224 */ /* 0x040fe400078e0208 */
[----:B------:R-:W-:Y:S01]  /*2410*/  IMAD R7, R26, R59, R7 ;  /* 0x0000003b1a077224 */ /* 0x000fe200078e0207 */
[----:B------:R-:W-:Y:S01]  /*2420*/  SHF.L.U64.HI R61, R60, 0x7, R61 ;  /* 0x000000073c3d7819 */ /* 0x000fe2000001023d */
[----:B------:R-:W-:Y:S01]  /*2430*/  IMAD.IADD R52, R47, 0x1, R51 ;  /* 0x000000012f347824 */ /* 0x000fe200078e0233 */
[----:B------:R-:W-:Y:S01]  /*2440*/  SHF.L.U64.HI R59, R58, 0x7, R59 ;  /* 0x000000073a3b7819 */ /* 0x000fe2000001023b */
[----:B------:R-:W-:Y:S01]  /*2450*/  IMAD.SHL.U32 R60, R60, 0x80, RZ ;  /* 0x000000803c3c7824 */ /* 0x000fe200078e00ff */
[----:B------:R-:W-:Y:S01]  /*2460*/  LOP3.LUT R3, R64, 0xfffffff0, RZ, 0xc0, !PT ;  /* 0xfffffff040037812 */ /* 0x000fe200078ec0ff */
[----:B------:R-:W-:-:S02]  /*2470*/  IMAD.SHL.U32 R58, R58, 0x80, RZ ;  /* 0x000000803a3a7824 */ /* 0x000fc400078e00ff */
[----:B--2---:R-:W-:-:S05]  /*2480*/  VIADD R34, R10, 0xffffff80 ;  /* 0xffffff800a227836 */ /* 0x004fca0000000000 */
[----:B------:R-:W-:-:S04]  /*2490*/  LEA.HI R11, R34, R34, RZ, 0x1 ;  /* 0x00000022220b7211 */ /* 0x000fc800078f08ff */
[----:B------:R-:W-:Y:S02]  /*24a0*/  LOP3.LUT R11, R11, 0xfffffffe, RZ, 0xc0, !PT ;  /* 0xfffffffe0b0b7812 */ /* 0x000fe400078ec0ff */
[----:B0-----:R-:W-:-:S03]  /*24b0*/  SHF.R.U32.HI R10, RZ, 0x7, R33 ;  /* 0x00000007ff0a7819 */ /* 0x001fc60000011621 */
[----:B------:R-:W-:Y:S01]  /*24c0*/  IMAD.IADD R11, R34, 0x1, -R11 ;  /* 0x00000001220b7824 */ /* 0x000fe200078e0a0b */
[----:B------:R-:W-:Y:S01]  /*24d0*/  SHF.R.S32.HI R0, RZ, 0x1f, R68 ;  /* 0x0000001fff007819 */ /* 0x000fe20000011444 */
[----:B------:R-:W-:Y:S02]  /*24e0*/  VIADD R56, R10, 0x8 ;  /* 0x000000080a387836 */ /* 0x000fe40000000000 */
[----:B------:R-:W-:Y:S02]  /*24f0*/  IMAD R57, R11, 0xc0, R155 ;  /* 0x000000c00b397824 */ /* 0x000fe400078e029b */
[----:B------:R-:W-:Y:S02]  /*2500*/  IMAD.IADD R51, R51, 0x1, R45 ;  /* 0x0000000133337824 */ /* 0x000fe400078e022d */
[----:B------:R-:W-:Y:S02]  /*2510*/  IMAD.IADD R50, R31, 0x1, R7 ;  /* 0x000000011f327824 */ /* 0x000fe400078e0207 */
[----:B-1----:R-:W-:-:S07]  /*2520*/  IMAD.IADD R49, R7, 0x1, R21 ;  /* 0x0000000107317824 */ /* 0x002fce00078e0215 */
.L_x_11422:
[----:B------:R-:W2:Y:S01]  /*2530*/  LDL R13, [R1+0x2c] ;  /* 0x00002c00010d7983 */ /* 0x000ea20000100800 */
[----:B------:R-:W0:Y:S01]  /*2540*/  LDC R74, c[0x0][0x430] ;  /* 0x00010c00ff4a7b82 */ /* 0x000e220000000800 */
        /* <DEDUP_REMOVED lines=20> */
[----:B---3--:R-:W-:-:S04]  /*2690*/  @!P1 LEA R4, P2, R6, R4, 0x2 ;  /* 0x0000000406049211 */ /* 0x008fc800078410ff */
        /* <DEDUP_REMOVED lines=9> */
[----:B------:R-:W-:Y:S01]  /*2730*/  IMAD.IADD R69, R18, 0x1, R69 ;  /* 0x0000000112457824 */ /* 0x000fe200078e0245 */
[----:B0-----:R-:W-:Y:S07]  /*2740*/  @!P2 BRA `(.L_x_11381) ;  /* 0x0000003c00b4a947 */ /* 0x001fee0003800000 */
        /* <DEDUP_REMOVED lines=39> */
[----:B------:R-:W-:Y:S01]  /*29c0*/  CS2R R38, SRZ ;  /* 0x0000000000267805 */ /* 0x000fe2000001ff00 */
[----:B------:R-:W-:Y:S06]  /*29d0*/  @P3 BRA `(.L_x_11384) ;  /* 0x00000000005c3947 */ /* 0x000fec0003800000 */
        /* <DEDUP_REMOVED lines=23> */
.L_x_11384:
[----:B------:R-:W-:Y:S05]  /*2b50*/  BSYNC B1 ;  /* 0x0000000000017941 */ /* 0x000fea0003800000 */
.L_x_11383:
[----:B------:R-:W-:Y:S01]  /*2b60*/  UISETP.NE.AND UP0, UPT, UR36, 0x3, UPT ;  /* 0x000000032400788c */ /* 0x000fe2000bf05270 */
[----:B-----5:R-:W-:Y:S02]  /*2b70*/  IMAD.MOV.U32 R42, RZ, RZ, R8 ;  /* 0x000000ffff2a7224 */ /* 0x020fe400078e0008 */
[----:B------:R-:W-:Y:S02]  /*2b80*/  IMAD.MOV.U32 R82, RZ, RZ, R36 ;  /* 0x000000ffff527224 */ /* 0x000fe400078e0024 */
[----:B------:R-:W-:Y:S01]  /*2b90*/  IMAD.MOV.U32 R83, RZ, RZ, R40 ;  /* 0x000000ffff537224 */ /* 0x000fe200078e0028 */
[----:B------:R-:W-:Y:S01]  /*2ba0*/  PLOP3.LUT P2, PT, PT, PT, UP0, 0x80, 0x0 ;  /* 0x000000000000781c */ /* 0x000fe20003f4f008 */
[----:B------:R-:W-:Y:S02]  /*2bb0*/  IMAD.MOV.U32 R80, RZ, RZ, R32 ;  /* 0x000000ffff507224 */ /* 0x000fe400078e0020 */
[----:B------:R-:W-:Y:S02]  /*2bc0*/  IMAD.MOV.U32 R81, RZ, RZ, R34 ;  /* 0x000000ffff517224 */ /* 0x000fe400078e0022 */
[----:B------:R-:W-:-:S08]  /*2bd0*/  IMAD.MOV.U32 R84, RZ, RZ, R38 ;  /* 0x000000ffff547224 */ /* 0x000fd000078e0026 */
[----:B------:R-:W-:Y:S05]  /*2be0*/  @!P2 BRA `(.L_x_11385) ;  /* 0x000000000004a947 */ /* 0x000fea0003800000 */
[----:B------:R-:W-:Y:S01]  /*2bf0*/  BPT.TRAP 0x1 ;  /* 0x000000040000795c */ /* 0x000fe20000300000 */
.L_x_11385:
[----:B------:R-:W-:Y:S01]  /*2c00*/  IMAD R70, R19, 0x8, R18 ;  /* 0x0000000813467824 */ /* 0x000fe200078e0212 */
[----:B------:R-:W-:Y:S01]  /*2c10*/  SHF.L.U32 R76, R154, 0x1f, RZ ;  /* 0x0000001f9a4c7819 */ /* 0x000fe200000006ff */
[----:B------:R-:W-:Y:S03]  /*2c20*/  BSSY B1, `(.L_x_11386) ;  /* 0x0000003000017945 */ /* 0x000fe60003800000 */
[----:B------:R-:W1:Y:S02]  /*2c30*/  SYNCS.PHASECHK.TRANS64.TRYWAIT P4, [R70+URZ+0x19c90], R76 ;  /* 0x019c904c460075a7 */ /* 0x000e64000808017f */
[----:B-1----:R-:W-:Y:S05]  /*2c40*/  @!P4 BRA `(.L_x_11387) ;  /* 0x000001840068c947 */ /* 0x002fea0003800000 */
.L_x_11639:
[----:B------:R-:W-:Y:S05]  /*2c50*/  BSYNC B1 ;  /* 0x0000000000017941 */ /* 0x000fea0003800000 */
.L_x_11386:
[----:B------:R-:W-:-:S03]  /*2c60*/  UMOV UR4, 0xffffffff ;  /* 0xffffffff00047882 */ /* 0x000fc60000000000 */
[----:B------:R-:W-:Y:S05]  /*2c70*/  BRA.DIV UR4, `(.L_x_11388) ;  /* 0x0000018604707947 */ /* 0x000fea000b800000 */
[----:B------:R2:W3:Y:S04]  /*2c80*/  SHFL.IDX PT, R43, R78, RZ, 0x1e1f ;  /* 0x001e1fff4e2b7589 */ /* 0x0004e800000e0000 */
[----:B------:R2:W4:Y:S02]  /*2c90*/  SHFL.IDX PT, R14, R79, RZ, 0x1e1f ;  /* 0x001e1fff4f0e7589 */ /* 0x00052400000e0000 */
.L_x_11643:
[----:B------:R-:W-:Y:S05]  /*2ca0*/  @P3 BRA `(.L_x_11389) ;  /* 0x0000003c00343947 */ /* 0x000fea0003800000 */
[----:B------:R-:W-:Y:S01]  /*2cb0*/  ISETP.NE.AND P3, PT, R54, RZ, PT ;  /* 0x000000ff3600720c */ /* 0x000fe20003f65270 */
[----:B------:R-:W-:-:S12]  /*2cc0*/  BSSY B1, `(.L_x_11390) ;  /* 0x0000076000017945 */ /* 0x000fd80003800000 */
[----:B------:R-:W-:Y:S05]  /*2cd0*/  @!P3 BRA `(.L_x_11391) ;  /* 0x0000000400d0b947 */ /* 0x000fea0003800000 */
[----:B------:R1:W1:Y:S01]  /*2ce0*/  LDS.128 R4, [R69+0x13800] ;  /* 0x0138000045047984 */ /* 0x0002620000000c00 */
[----:B0---4-:R-:W-:Y:S01]  /*2cf0*/  IADD3 R10, P3, R16, R14, RZ ;  /* 0x0000000e100a7210 */ /* 0x011fe20007f7e0ff */
[----:B------:R-:W-:Y:S04]  /*2d00*/  BSSY B2, `(.L_x_11392) ;  /* 0x0000070000027945 */ /* 0x000fe80003800000 */
[----:B---3--:R-:W-:Y:S01]  /*2d10*/  IMAD.X R11, R43, 0x1, R17, P3 ;  /* 0x000000012b0b7824 */ /* 0x008fe200018e0611 */
[----:B------:R-:W-:-:S13]  /*2d20*/  ISETP.GE.AND P3, PT, R152, R77, PT ;  /* 0x0000004d9800720c */ /* 0x000fda0003f66270 */
[----:B------:R-:W-:Y:S05]  /*2d30*/  @P3 BRA `(.L_x_11393) ;  /* 0x0000000400b03947 */ /* 0x000fea0003800000 */
[--C-:B--2---:R-:W-:Y:S02]  /*2d40*/  SHF.R.U32.HI R79, RZ, 0x10, R41.reuse ;  /* 0x00000010ff4f7819 */ /* 0x104fe40000011629 */
[--C-:B------:R-:W-:Y:S02]  /*2d50*/  SHF.R.U32.HI R78, RZ, 0x8, R41.reuse ;  /* 0x00000008ff4e7819 */ /* 0x100fe40000011629 */
[----:B------:R-:W-:Y:S02]  /*2d60*/  LOP3.LUT R12, R41, 0xff, RZ, 0xc0, !PT ;  /* 0x000000ff290c7812 */ /* 0x000fe400078ec0ff */
[----:B------:R-:W-:Y:S02]  /*2d70*/  SHF.R.U32.HI R41, RZ, 0x18, R41 ;  /* 0x00000018ff297819 */ /* 0x000fe40000011629 */
[----:B------:R-:W-:Y:S02]  /*2d80*/  SHF.R.U32.HI R15, RZ, 0x8, R39 ;  /* 0x00000008ff0f7819 */ /* 0x000fe40000011627 */
[----:B------:R-:W-:-:S02]  /*2d90*/  LOP3.LUT R13, R39, 0xff, RZ, 0xc0, !PT ;  /* 0x000000ff270d7812 */ /* 0x000fc400078ec0ff */
[--C-:B------:R-:W-:Y:S02]  /*2da0*/  SHF.R.U32.HI R38, RZ, 0x18, R39.reuse ;  /* 0x00000018ff267819 */ /* 0x100fe40000011627 */
[----:B------:R-:W-:Y:S02]  /*2db0*/  SHF.R.U32.HI R40, RZ, 0x10, R39 ;  /* 0x00000010ff287819 */ /* 0x000fe40000011627 */
[----:B------:R-:W-:Y:S01]  /*2dc0*/  PRMT R39, R41, 0x654, R12 ;  /* 0x0000065429277816 */ /* 0x000fe2000000000c */
[----:B------:R-:W-:Y:S01]  /*2dd0*/  IMAD.SHL.U32 R12, R78, 0x100, RZ ;  /* 0x000001004e0c7824 */ /* 0x000fe200078e00ff */
[----:B------:R-:W-:Y:S01]  /*2de0*/  PRMT R41, R38, 0x654, R13 ;  /* 0x0000065426297816 */ /* 0x000fe2000000000d */
[----:B------:R-:W-:Y:S01]  /*2df0*/  IMAD.SHL.U32 R38, R15, 0x100, RZ ;  /* 0x000001000f267824 */ /* 0x000fe200078e00ff */
[----:B-1----:R-:W-:Y:S01]  /*2e00*/  MOV R13, R5 ;  /* 0x00000005000d7202 */ /* 0x002fe20000000f00 */
[----:B------:R-:W-:Y:S01]  /*2e10*/  IMAD.U32 R5, R79, 0x10000, RZ ;  /* 0x000100004f057824 */ /* 0x000fe200078e00ff */
[----:B------:R-:W-:Y:S01]  /*2e20*/  LOP3.LUT R12, R39, 0xff00, R12, 0xf8, !PT ;  /* 0x0000ff00270c7812 */ /* 0x000fe200078ef80c */
[----:B------:R-:W-:Y:S01]  /*2e30*/  IMAD.MOV.U32 R15, RZ, RZ, R4 ;  /* 0x000000ffff0f7224 */ /* 0x000fe200078e0004 */
        /* <DEDUP_REMOVED lines=18> */
[C---:B------:R-:W-:Y:S01]  /*2f60*/  FMUL.FTZ R13, R4.reuse, R85 ;  /* 0x00000055040d7220 */ /* 0x040fe20000410000 */
[----:B------:R-:W-:Y:S02]  /*2f70*/  HADD2.F32 R41, -RZ, R41.H1_H1 ;  /* 0x30000029ff297230 */ /* 0x000fe40000004100 */
[CC--:B------:R-:W-:Y:S01]  /*2f80*/  FMUL.FTZ R85, R39.reuse, R78.reuse ;  /* 0x0000004e27557220 */ /* 0x0c0fe20000410000 */
        /* <DEDUP_REMOVED lines=10> */
[----:B------:R-:W-:Y:S01]  /*3030*/  F2FP.SATFINITE.E4M3.F32.PACK_AB_MERGE_C R40, R39, R40, RZ ;  /* 0x000000282728723e */ /* 0x000fe200048070ff */
        /* <DEDUP_REMOVED lines=14> */
[----:B------:R-:W-:Y:S02]  /*3120*/  F2FP.F16.E4M3.UNPACK_B R83, R12.H1 ;  /* 0x0000000cff53723e */ /* 0x000fe400030006ff */
[----:B------:R-:W-:Y:S01]  /*3130*/  F2FP.SATFINITE.E4M3.F32.PACK_AB_MERGE_C R39, R86, R87, RZ ;  /* 0x000000575627723e */ /* 0x000fe200048070ff */
[--C-:B------:R-:W-:Y:S01]  /*3140*/  HADD2.F32 R85, -RZ, R41.reuse.H0_H0 ;  /* 0x20000029ff557230 */ /* 0x100fe20000004100 */
[----:B------:R-:W-:Y:S01]  /*3150*/  F2FP.F16.E4M3.UNPACK_B R79, R6.H1 ;  /* 0x00000006ff4f723e */ /* 0x000fe200030006ff */
[----:B------:R-:W-:Y:S01]  /*3160*/  HADD2.F32 R86, -RZ, R41.H1_H1 ;  /* 0x30000029ff567230 */ /* 0x000fe20000004100 */
[-C--:B------:R-:W-:Y:S01]  /*3170*/  F2FP.F16.E4M3.UNPACK_B R41, R5.reuse.H1 ;  /* 0x00000005ff29723e */ /* 0x080fe200030006ff */
        /* <DEDUP_REMOVED lines=10> */
[----:B------:R-:W-:Y:S01]  /*3220*/  F2FP.F16.E4M3.UNPACK_B R85, R7 ;  /* 0x00000007ff55723e */ /* 0x000fe200020006ff */
[-C--:B------:R-:W-:Y:S01]  /*3230*/  FMUL.FTZ R92, R84, R90.reuse ;  /* 0x0000005a545c7220 */ /* 0x080fe20000410000 */
[----:B------:R-:W-:Y:S02]  /*3240*/  HADD2.F32 R87, -RZ, R5.H1_H1 ;  /* 0x30000005ff577230 */ /* 0x000fe40000004100 */
[----:B------:R-:W-:Y:S01]  /*3250*/  FMUL.FTZ R91, R79, R90 ;  /* 0x0000005a4f5b7220 */ /* 0x000fe20000410000 */
[----:B------:R-:W-:Y:S01]  /*3260*/  HADD2.F32 R90, -RZ, R83.H0_H0 ;  /* 0x20000053ff5a7230 */ /* 0x000fe20000004100 */
[----:B------:R-:W-:Y:S01]  /*3270*/  F2FP.F16.E4M3.UNPACK_B R6, R6 ;  /* 0x00000006ff06723e */ /* 0x000fe200020006ff */
[----:B------:R-:W-:-:S02]  /*3280*/  HADD2.F32 R83, -RZ, R85.H1_H1 ;  /* 0x30000055ff537230 */ /* 0x000fc40000004100 */
[----:B------:R-:W-:Y:S01]  /*3290*/  FFMA.FTZ R7, R86, R89, R93 ;  /* 0x0000005956077223 */ /* 0x000fe2000001005d */
[-C--:B------:R-:W-:Y:S01]  /*32a0*/  FFMA.FTZ R79, R79, R87.reuse, -R92 ;  /* 0x000000574f4f7223 */ /* 0x080fe2000001085c */
[----:B------:R-:W-:Y:S02]  /*32b0*/  HADD2.F32 R85, -RZ, R85.H0_H0 ;  /* 0x20000055ff557230 */ /* 0x000fe40000004100 */
[----:B------:R-:W-:Y:S01]  /*32c0*/  FFMA.FTZ R84, R84, R87, R91 ;  /* 0x0000005754547223 */ /* 0x000fe2000001005b */
[----:B------:R-:W-:Y:S02]  /*32d0*/  HADD2.F32 R86, -RZ, R41.H0_H0 ;  /* 0x20000029ff567230 */ /* 0x000fe40000004100 */
[-C--:B------:R-:W-:Y:S01]  /*32e0*/  FMUL.FTZ R92, R83, R90.reuse ;  /* 0x0000005a535c7220 */ /* 0x080fe20000410000 */
[----:B------:R-:W-:Y:S02]  /*32f0*/  HADD2.F32 R78, -RZ, R78.H0_H0 ;  /* 0x2000004eff4e7230 */ /* 0x000fe40000004100 */
[----:B------:R-:W-:Y:S01]  /*3300*/  FMUL.FTZ R90, R85, R90 ;  /* 0x0000005a555a7220 */ /* 0x000fe20000410000 */
[----:B------:R-:W-:-:S02]  /*3310*/  HADD2.F32 R41, -RZ, R6.H1_H1 ;  /* 0x30000006ff297230 */ /* 0x000fc40000004100 */
[-C--:B------:R-:W-:Y:S01]  /*3320*/  FFMA.FTZ R92, R85, R86.reuse, -R92 ;  /* 0x00000056555c7223 */ /* 0x080fe2000001085c */
[----:B------:R-:W-:Y:S02]  /*3330*/  HADD2.F32 R6, -RZ, R6.H0_H0 ;  /* 0x20000006ff067230 */ /* 0x000fe40000004100 */
[----:B------:R-:W-:Y:S01]  /*3340*/  FFMA.FTZ R83, R83, R86, R90 ;  /* 0x0000005653537223 */ /* 0x000fe2000001005a */
[----:B------:R-:W-:Y:S02]  /*3350*/  HADD2.F32 R5, -RZ, R5.H0_H0 ;  /* 0x20000005ff057230 */ /* 0x000fe40000004100 */
[-C--:B------:R-:W-:Y:S01]  /*3360*/  FMUL.FTZ R85, R41, R78.reuse ;  /* 0x0000004e29557220 */ /* 0x080fe20000410000 */
[----:B------:R-:W-:Y:S01]  /*3370*/  F2FP.SATFINITE.E4M3.F32.PACK_AB_MERGE_C R79, R84, R79, RZ ;  /* 0x0000004f544f723e */ /* 0x000fe200048070ff */
[C---:B------:R-:W-:Y:S01]  /*3380*/  FMUL.FTZ R78, R6.reuse, R78 ;  /* 0x0000004e064e7220 */ /* 0x040fe20000410000 */
[----:B------:R-:W-:Y:S01]  /*3390*/  F2FP.SATFINITE.E4M3.F32.PACK_AB_MERGE_C R7, R7, R12, RZ ;  /* 0x0000000c0707723e */ /* 0x000fe200048070ff */
[----:B------:R-:W-:-:S02]  /*33a0*/  FFMA.FTZ R85, R6, R5, -R85 ;  /* 0x0000000506557223 */ /* 0x000fc40000010855 */
[----:B------:R-:W-:Y:S01]  /*33b0*/  FFMA.FTZ R78, R41, R5, R78 ;  /* 0x00000005294e7223 */ /* 0x000fe2000001004e */
[----:B------:R-:W-:Y:S02]  /*33c0*/  F2FP.SATFINITE.E4M3.F32.PACK_AB_MERGE_C R5, R13, R4, R40 ;  /* 0x000000040d05723e */ /* 0x000fe40004807028 */
[----:B------:R-:W-:Y:S02]  /*33d0*/  F2FP.SATFINITE.E4M3.F32.PACK_AB_MERGE_C R4, R38, R15, R39 ;  /* 0x0000000f2604723e */ /* 0x000fe40004807027 */
[----:B------:R-:W-:Y:S02]  /*33e0*/  F2FP.SATFINITE.E4M3.F32.PACK_AB_MERGE_C R6, R78, R85, R79 ;  /* 0x000000554e06723e */ /* 0x000fe4000480704f */
[----:B------:R-:W-:-:S07]  /*33f0*/  F2FP.SATFINITE.E4M3.F32.PACK_AB_MERGE_C R7, R83, R92, R7 ;  /* 0x0000005c5307723e */ /* 0x000fce0004807007 */
.L_x_11393:
[----:B------:R-:W-:Y:S05]  /*3400*/  BSYNC B2 ;  /* 0x0000000000027941 */ /* 0x000fea0003800000 */
.L_x_11392:
[----:B-1----:R0:W-:Y:S02]  /*3410*/  ST.E.128 desc[UR42][R10.64], R4 ;  /* 0x000000040a007985 */ /* 0x0021e4000c101d2a */
.L_x_11391:
[----:B------:R-:W-:Y:S05]  /*3420*/  BSYNC B1 ;  /* 0x0000000000017941 */ /* 0x000fea0003800000 */
.L_x_11390:
[----:B------:R-:W-:Y:S01]  /*3430*/  ISETP.NE.AND P3, PT, R53, RZ, PT ;  /* 0x000000ff3500720c */ /* 0x000fe20003f65270 */
[----:B------:R-:W-:-:S12]  /*3440*/  BSSY B1, `(.L_x_11394) ;  /* 0x0000077000017945 */ /* 0x000fd80003800000 */
[----:B------:R-:W-:Y:S05]  /*3450*/  @!P3 BRA `(.L_x_11395) ;  /* 0x0000000400d4b947 */ /* 0x000fea0003800000 */
[----:B0-----:R-:W5:Y:S01]  /*3460*/  LDL R5, [R1+0xc] ;  /* 0x00000c0001057983 */ /* 0x001f620000100800 */
[----:B------:R-:W-:Y:S01]  /*3470*/  IMAD.SHL.U32 R4, R157, 0x10, RZ ;  /* 0x000000109d047824 */ /* 0x000fe200078e00ff */
[----:B------:R-:W-:Y:S04]  /*3480*/  BSSY B2, `(.L_x_11396) ;  /* 0x0000071000027945 */ /* 0x000fe80003800000 */
[----:B----4-:R-:W-:-:S04]  /*3490*/  IADD3 R10, P3, R14, R4, RZ ;  /* 0x000000040e0a7210 */ /* 0x010fc80007f7e0ff */
[----:B---3--:R-:W-:Y:S02]  /*34a0*/  LEA.HI.X.SX32 R11, R4, R43, 0x1, P3 ;  /* 0x0000002b040b7211 */ /* 0x008fe400018f0eff */
[----:B-----5:R-:W-:Y:S02]  /*34b0*/  ISETP.GE.AND P3, PT, R5, R77, PT ;  /* 0x0000004d0500720c */ /* 0x020fe40003f66270 */
[----:B------:R0:W3:Y:S11]  /*34c0*/  LDS.128 R4, [R69+0x14800] ;  /* 0x0148000045047984 */ /* 0x0000f60000000c00 */
[----:B0-----:R-:W-:Y:S05]  /*34d0*/  @P3 BRA `(.L_x_11397) ;  /* 0x0000000400ac3947 */ /* 0x001fea0003800000 */
        /* <DEDUP_REMOVED lines=10> */
[----:B------:R-:W-:Y:S01]  /*3580*/  SHF.R.U32.HI R37, RZ, 0x10, R35 ;  /* 0x00000010ff257819 */ /* 0x000fe20000011623 */
[----:B------:R-:W-:Y:S01]  /*3590*/  IMAD.SHL.U32 R35, R15, 0x100, RZ ;  /* 0x000001000f237824 */ /* 0x000fe200078e00ff */
[----:B------:R-:W-:Y:S01]  /*35a0*/  LOP3.LUT R12, R12, 0xff00, R13, 0xf8, !PT ;  /* 0x0000ff000c0c7812 */ /* 0x000fe200078ef80d */
[----:B------:R-:W-:Y:S02]  /*35b0*/  IMAD.U32 R13, R36, 0x10000, RZ ;  /* 0x00010000240d7824 */ /* 0x000fe400078e00ff */
[----:B---3--:R-:W-:Y:S01]  /*35c0*/  IMAD.MOV.U32 R15, RZ, RZ, R4 ;  /* 0x000000ffff0f7224 */ /* 0x008fe200078e0004 */
        /* <DEDUP_REMOVED lines=13> */
[-C--:B--2---:R-:W-:Y:S01]  /*36a0*/  FMUL.FTZ R79, R34, R41.reuse ;  /* 0x00000029224f7220 */ /* 0x084fe20000410000 */
        /* <DEDUP_REMOVED lines=16> */
[----:B------:R-:W-:Y:S02]  /*37b0*/  HADD2.F32 R36, -RZ, R34.H0_H0 ;  /* 0x20000022ff247230 */ /* 0x000fe40000004100 */
        /* <DEDUP_REMOVED lines=17> */
[----:B------:R-:W-:Y:S01]  /*38d0*/  F2FP.SATFINITE.E4M3.F32.PACK_AB_MERGE_C R36, R41, R36, RZ ;  /* 0x000000242924723e */ /* 0x000fe200048070ff */
[----:B------:R-:W-:Y:S01]  /*38e0*/  HADD2.F32 R41, -RZ, R37.H0_H0 ;  /* 0x20000025ff297230 */ /* 0x000fe20000004100 */
[----:B------:R-:W-:Y:S01]  /*38f0*/  F2FP.F16.E4M3.UNPACK_B R39, R6.H1 ;  /* 0x00000006ff27723e */ /* 0x000fe200030006ff */
[--C-:B------:R-:W-:Y:S01]  /*3900*/  HADD2.F32 R79, -RZ, R82.reuse.H1_H1 ;  /* 0x30000052ff4f7230 */ /* 0x100fe20000004100 */
[-C--:B------:R-:W-:Y:S01]  /*3910*/  F2FP.F16.E4M3.UNPACK_B R37, R12.reuse.H1 ;  /* 0x0000000cff25723e */ /* 0x080fe200030006ff */
[----:B------:R-:W-:Y:S01]  /*3920*/  HADD2.F32 R82, -RZ, R82.H0_H0 ;  /* 0x20000052ff527230 */ /* 0x000fe20000004100 */
[----:B------:R-:W-:Y:S01]  /*3930*/  F2FP.F16.E4M3.UNPACK_B R38, R13 ;  /* 0x0000000dff26723e */ /* 0x000fe200020006ff */
[----:B------:R-:W-:Y:S01]  /*3940*/  HADD2.F32 R40, -RZ, R39.H1_H1 ;  /* 0x30000027ff287230 */ /* 0x000fe20000004100 */
        /* <DEDUP_REMOVED lines=35> */
[----:B------:R-:W-:-:S07]  /*3b80*/  F2FP.SATFINITE.E4M3.F32.PACK_AB_MERGE_C R7, R82, R81, R7 ;  /* 0x000000515207723e */ /* 0x000fce0004807007 */
.L_x_11397:
[----:B------:R-:W-:Y:S05]  /*3b90*/  BSYNC B2 ;  /* 0x0000000000027941 */ /* 0x000fea0003800000 */
.L_x_11396:
[----:B---3--:R0:W-:Y:S02]  /*3ba0*/  ST.E.128 desc[UR42][R10.64], R4 ;  /* 0x000000040a007985 */ /* 0x0081e4000c101d2a */
.L_x_11395:
[----:B------:R-:W-:Y:S05]  /*3bb0*/  BSYNC B1 ;  /* 0x0000000000017941 */ /* 0x000fea0003800000 */
.L_x_11394:
[----:B0-----:R-:W5:Y:S02]  /*3bc0*/  LDL R4, [R1+0x24] ;  /* 0x0000240001047983 */ /* 0x001f640000100800 */
[----:B-----5:R-:W-:-:S13]  /*3bd0*/  LOP3.LUT P3, RZ, R4, 0x2, RZ, 0xc0, !PT ;  /* 0x0000000204ff7812 */ /* 0x020fda000786c0ff */
[----:B------:R-:W-:Y:S05]  /*3be0*/  @P3 BRA `(.L_x_11389) ;  /* 0x0000002c00643947 */ /* 0x000fea0003800000 */
[----:B------:R-:W3:Y:S04]  /*3bf0*/  LDL R13, [R1+0x8] ;  /* 0x00000800010d7983 */ /* 0x000ee80000100800 */
[----:B------:R-:W5:Y:S01]  /*3c00*/  LDL R12, [R1+0x18] ;  /* 0x00001800010c7983 */ /* 0x000f620000100800 */
[----:B----4-:R-:W-:Y:S01]  /*3c10*/  IADD3 R10, P3, R23, R14, RZ ;  /* 0x0000000e170a7210 */ /* 0x010fe20007f7e0ff */
[----:B------:R-:W-:Y:S02]  /*3c20*/  BSSY B1, `(.L_x_11398) ;  /* 0x000006f000017945 */ /* 0x000fe40003800000 */
[----:B------:R0:W4:Y:S02]  /*3c30*/  LDS.128 R4, [R69+0x15800] ;  /* 0x0158000045047984 */ /* 0x0001240000000c00 */
[----:B---3--:R-:W-:Y:S01]  /*3c40*/  IMAD.X R11, R43, 0x1, R13, P3 ;  /* 0x000000012b0b7824 */ /* 0x008fe200018e060d */
[----:B-----5:R-:W-:-:S13]  /*3c50*/  ISETP.GE.AND P3, PT, R12, R77, PT ;  /* 0x0000004d0c00720c */ /* 0x020fda0003f66270 */
[----:B0---4-:R-:W-:Y:S05]  /*3c60*/  @P3 BRA `(.L_x_11399) ;  /* 0x0000000400a83947 */ /* 0x011fea0003800000 */
[--C-:B------:R-:W-:Y:S02]  /*3c70*/  SHF.R.U32.HI R12, RZ, 0x8, R9.reuse ;  /* 0x00000008ff0c7819 */ /* 0x100fe40000011609 */
[----:B------:R-:W-:Y:S02]  /*3c80*/  LOP3.LUT R8, R9, 0xff, RZ, 0xc0, !PT ;  /* 0x000000ff09087812 */ /* 0x000fe400078ec0ff */
[----:B------:R-:W-:Y:S02]  /*3c90*/  SHF.R.U32.HI R13, RZ, 0x18, R9 ;  /* 0x00000018ff0d7819 */ /* 0x000fe40000011609 */
[----:B------:R-:W-:Y:S02]  /*3ca0*/  SHF.R.U32.HI R14, RZ, 0x8, R33 ;  /* 0x00000008ff0e7819 */ /* 0x000fe40000011621 */
[----:B------:R-:W-:Y:S01]  /*3cb0*/  PRMT R13, R13, 0x654, R8 ;  /* 0x000006540d0d7816 */ /* 0x000fe20000000008 */
[----:B------:R-:W-:Y:S01]  /*3cc0*/  IMAD.SHL.U32 R8, R12, 0x100, RZ ;  /* 0x000001000c087824 */ /* 0x000fe200078e00ff */
[----:B------:R-:W-:Y:S01]  /*3cd0*/  SHF.R.U32.HI R35, RZ, 0x10, R9 ;  /* 0x00000010ff237819 */ /* 0x000fe20000011609 */
[----:B------:R-:W-:Y:S01]  /*3ce0*/  IMAD.SHL.U32 R14, R14, 0x100, RZ ;  /* 0x000001000e0e7824 */ /* 0x000fe200078e00ff */
[----:B------:R-:W-:Y:S01]  /*3cf0*/  SHF.R.U32.HI R34, RZ, 0x10, R33 ;  /* 0x00000010ff227819 */ /* 0x000fe20000011621 */
[----:B------:R-:W-:Y:S01]  /*3d00*/  IMAD.MOV.U32 R9, RZ, RZ, R5 ;  /* 0x000000ffff097224 */ /* 0x000fe200078e0005 */
[----:B------:R-:W-:Y:S01]  /*3d10*/  LOP3.LUT R15, R33, 0xff0000ff, RZ, 0xc0, !PT ;  /* 0xff0000ff210f7812 */ /* 0x000fe200078ec0ff */
[----:B------:R-:W-:Y:S01]  /*3d20*/  IMAD.U32 R5, R35, 0x10000, RZ ;  /* 0x0001000023057824 */ /* 0x000fe200078e00ff */
[----:B------:R-:W-:Y:S01]  /*3d30*/  LOP3.LUT R8, R13, 0xff00, R8, 0xf8, !PT ;  /* 0x0000ff000d087812 */ /* 0x000fe200078ef808 */
[----:B------:R-:W-:Y:S01]  /*3d40*/  IMAD.MOV.U32 R12, RZ, RZ, R4 ;  /* 0x000000ffff0c7224 */ /* 0x000fe200078e0004 */
[----:B------:R-:W-:Y:S01]  /*3d50*/  LOP3.LUT R32, R15, 0xff00, R14, 0xf8, !PT ;  /* 0x0000ff000f207812 */ /* 0x000fe200078ef80e */
[----:B------:R-:W-:Y:S01]  /*3d60*/  IMAD.U32 R13, R34, 0x10000, RZ ;  /* 0x00010000220d7824 */ /* 0x000fe200078e00ff */
[----:B------:R-:W-:-:S02]  /*3d70*/  F2FP.F16.E4M3.UNPACK_B R14, R80.H1 ;  /* 0x00000050ff0e723e */ /* 0x000fc400030006ff */
        /* <DEDUP_REMOVED lines=55> */
[----:B------:R-:W-:Y:S01]  /*40f0*/  FMUL.FTZ R5, R33, R40 ;  /* 0x0000002821057220 */ /* 0x000fe20000410000 */
[----:B------:R-:W-:Y:S01]  /*4100*/  HADD2.F32 R41, -RZ, R38.H1_H1 ;  /* 0x30000026ff297230 */ /* 0x000fe20000004100 */
[----:B------:R-:W-:Y:S01]  /*4110*/  F2FP.F16.E4M3.UNPACK_B R7, R7 ;  /* 0x00000007ff07723e */ /* 0x000fe200020006ff */
[----:B------:R-:W-:Y:S02]  /*4120*/  HADD2.F32 R32, -RZ, R32.H0_H0 ;  /* 0x20000020ff207230 */ /* 0x000fe40000004100 */
[----:B------:R-:W-:Y:S01]  /*4130*/  FFMA.FTZ R42, R34, R37, -R5 ;  /* 0x00000025222a7223 */ /* 0x000fe20000010805 */
[----:B------:R-:W-:-:S02]  /*4140*/  HADD2.F32 R5, -RZ, R35.H1_H1 ;  /* 0x30000023ff057230 */ /* 0x000fc40000004100 */
[-C--:B------:R-:W-:Y:S01]  /*4150*/  FMUL.FTZ R43, R8, R41.reuse ;  /* 0x00000029082b7220 */ /* 0x080fe20000410000 */
[----:B------:R-:W-:Y:S01]  /*4160*/  F2FP.F16.E4M3.UNPACK_B R6, R6 ;  /* 0x00000006ff06723e */ /* 0x000fe200020006ff */
[----:B------:R-:W-:Y:S01]  /*4170*/  FMUL.FTZ R41, R32, R41 ;  /* 0x0000002920297220 */ /* 0x000fe20000410000 */
[----:B------:R-:W-:Y:S01]  /*4180*/  FMUL.FTZ R40, R34, R40 ;  /* 0x0000002822287220 */ /* 0x000fe20000410000 */
[-C--:B------:R-:W-:Y:S01]  /*4190*/  FFMA.FTZ R43, R32, R5.reuse, -R43 ;  /* 0x00000005202b7223 */ /* 0x080fe2000001082b */
[----:B------:R-:W-:Y:S02]  /*41a0*/  HADD2.F32 R38, -RZ, R38.H0_H0 ;  /* 0x20000026ff267230 */ /* 0x000fe40000004100 */
[----:B------:R-:W-:Y:S01]  /*41b0*/  FFMA.FTZ R34, R8, R5, R41 ;  /* 0x0000000508227223 */ /* 0x000fe20000010029 */
[----:B------:R-:W-:Y:S02]  /*41c0*/  HADD2.F32 R8, -RZ, R7.H0_H0 ;  /* 0x20000007ff087230 */ /* 0x000fe40000004100 */
[----:B------:R-:W-:Y:S01]  /*41d0*/  FFMA.FTZ R77, R33, R37, R40 ;  /* 0x00000025214d7223 */ /* 0x000fe20000010028 */
[----:B------:R-:W-:-:S02]  /*41e0*/  HADD2.F32 R5, -RZ, R6.H0_H0 ;  /* 0x20000006ff057230 */ /* 0x000fc40000004100 */
[----:B------:R-:W-:Y:S02]  /*41f0*/  HADD2.F32 R7, -RZ, R7.H1_H1 ;  /* 0x30000007ff077230 */ /* 0x000fe40000004100 */
[-C--:B------:R-:W-:Y:S01]  /*4200*/  FMUL.FTZ R40, R8, R39.reuse ;  /* 0x0000002708287220 */ /* 0x080fe20000410000 */
[----:B------:R-:W-:Y:S02]  /*4210*/  HADD2.F32 R6, -RZ, R6.H1_H1 ;  /* 0x30000006ff067230 */ /* 0x000fe40000004100 */
        /* <DEDUP_REMOVED lines=15> */
.L_x_11399:
[----:B------:R-:W-:Y:S05]  /*4310*/  BSYNC B1 ;  /* 0x0000000000017941 */ /* 0x000fea0003800000 */
.L_x_11398:
[----:B------:R0:W-:Y:S01]  /*4320*/  ST.E.128 desc[UR42][R10.64], R4 ;  /* 0x000000040a007985 */ /* 0x0001e2000c101d2a */
[----:B------:R-:W-:Y:S05]  /*4330*/  BRA `(.L_x_11389) ;  /* 0x0000002400907947 */ /* 0x000fea0003800000 */
.L_x_11382:
        /* <DEDUP_REMOVED lines=10> */
[----:B------:R-:W-:Y:S06]  /*43e0*/  @P3 BRA `(.L_x_11401) ;  /* 0x0000000000403947 */ /* 0x000fec0003800000 */
[----:B------:R-:W-:Y:S02]  /*43f0*/  ULDC.64 UR4, c[0x0][0x3e8] ;  /* 0x0000fa0000047ab9 */ /* 0x000fe40000000a00 */
[----:B------:R-:W-:-:S04]  /*4400*/  IADD3 R12, P2, P4, R44, UR4, R12 ;  /* 0x000000042c0c7c10 */ /* 0x000fc8000fc5e00c */
[----:B------:R-:W-:Y:S01]  /*4410*/  IADD3.X R13, R51, UR5, R14, P2, P4 ;  /* 0x00000005330d7c10 */ /* 0x000fe200097e840e */
[----:B------:R-:W-:Y:S02]  /*4420*/  ULDC.64 UR4, c[0x0][0x400] ;  /* 0x0001000000047ab9 */ /* 0x000fe40000000a00 */
        /* <DEDUP_REMOVED lines=9> */
[----:B------:R-:W-:-:S13]  /*44c0*/  ISETP.GE.AND P2, PT, R67, R77, PT ;  /* 0x0000004d4300720c */ /* 0x000fda0003f46270 */
[----:B------:R0:W5:Y:S04]  /*44d0*/  @!P2 LDG.E.128 R4, desc[UR42][R12.64+0x20] ;  /* 0x0000202a0c04a981 */ /* 0x000168000c1e1d00 */
[----:B------:R0:W5:Y:S02]  /*44e0*/  @!P2 LDG.E.128 R36, desc[UR42][R10.64+0x20] ;  /* 0x0000202a0a24a981 */ /* 0x000164000c1e1d00 */
.L_x_11401:
[----:B------:R-:W-:Y:S05]  /*44f0*/  BSYNC B1 ;  /* 0x0000000000017941 */ /* 0x000fea0003800000 */
.L_x_11400:
        /* <DEDUP_REMOVED lines=9> */
[----:B------:R-:W-:-:S04]  /*4590*/  IMAD.MOV.U32 R89, RZ, RZ, R40 ;  /* 0x000000ffff597224 */ /* 0x000fc800078e0028 */
[----:B------:R-:W-:Y:S05]  /*45a0*/  @!P2 BRA `(.L_x_11402) ;  /* 0x000000000004a947 */ /* 0x000fea0003800000 */
[----:B------:R-:W-:Y:S01]  /*45b0*/  BPT.TRAP 0x1 ;  /* 0x000000040000795c */ /* 0x000fe20000300000 */
.L_x_11402:
[----:B------:R-:W-:Y:S01]  /*45c0*/  IMAD R70, R19, 0x8, R18 ;  /* 0x0000000813467824 */ /* 0x000fe200078e0212 */
[----:B------:R-:W-:Y:S01]  /*45d0*/  SHF.L.U32 R76, R154, 0x1f, RZ ;  /* 0x0000001f9a4c7819 */ /* 0x000fe200000006ff */
[----:B------:R-:W-:Y:S03]  /*45e0*/  BSSY B1, `(.L_x_11403) ;  /* 0x0000003000017945 */ /* 0x000fe60003800000 */
[----:B------:R-:W1:Y:S02]  /*45f0*/  SYNCS.PHASECHK.TRANS64.TRYWAIT P4, [R70+URZ+0x19c90], R76 ;  /* 0x019c904c460075a7 */ /* 0x000e64000808017f */
[----:B-1----:R-:W-:Y:S05]  /*4600*/  @!P4 BRA `(.L_x_11404) ;  /* 0x0000016c0054c947 */ /* 0x002fea0003800000 */
.L_x_11644:
[----:B------:R-:W-:Y:S05]  /*4610*/  BSYNC B1 ;  /* 0x0000000000017941 */ /* 0x000fea0003800000 */
.L_x_11403:
[----:B------:R-:W-:-:S03]  /*4620*/  UMOV UR4, 0xffffffff ;  /* 0xffffffff00047882 */ /* 0x000fc60000000000 */
[----:B------:R-:W-:Y:S05]  /*4630*/  BRA.DIV UR4, `(.L_x_11405) ;  /* 0x0000016e045c7947 */ /* 0x000fea000b800000 */
[----:B------:R-:W2:Y:S04]  /*4640*/  SHFL.IDX PT, R78, R78, RZ, 0x1e1f ;  /* 0x001e1fff4e4e7589 */ /* 0x000ea800000e0000 */
[----:B------:R-:W3:Y:S02]  /*4650*/  SHFL.IDX PT, R79, R79, RZ, 0x1e1f ;  /* 0x001e1fff4f4f7589 */ /* 0x000ee400000e0000 */
.L_x_11648:
[----:B------:R-:W-:Y:S05]  /*4660*/  @P3 BRA `(.L_x_11389) ;  /* 0x0000002000c43947 */ /* 0x000fea0003800000 */
[----:B------:R-:W4:Y:S01]  /*4670*/  LDC R84, c[0x0][0x2f4] ;  /* 0x0000bd00ff547b82 */ /* 0x000f220000000800 */
[----:B------:R-:W-:Y:S01]  /*4680*/  ISETP.NE.AND P3, PT, R54, RZ, PT ;  /* 0x000000ff3600720c */ /* 0x000fe20003f65270 */
[----:B------:R-:W-:Y:S01]  /*4690*/  BSSY B1, `(.L_x_11406) ;  /* 0x00000fb000017945 */ /* 0x000fe20003800000 */
[----:B----4-:R-:W-:-:S11]  /*46a0*/  IMAD.IADD R90, R84, 0x1, -R55 ;  /* 0x00000001545a7824 */ /* 0x010fd600078e0a37 */
[----:B------:R-:W-:Y:S05]  /*46b0*/  @!P3 BRA `(.L_x_11407) ;  /* 0x0000000c00e0b947 */ /* 0x000fea0003800000 */
[----:B0-----:R-:W4:Y:S04]  /*46c0*/  LDL R12, [R1+0x4] ;  /* 0x00000400010c7983 */ /* 0x001f280000100800 */
[----:B------:R-:W5:Y:S04]  /*46d0*/  LDL R11, [R1+0xa0] ;  /* 0x0000a000010b7983 */ /* 0x000f680000100800 */
[----:B------:R-:W2:Y:S01]  /*46e0*/  LDL R10, [R1+0x1c] ;  /* 0x00001c00010a7983 */ /* 0x000ea20000100800 */
[----:B------:R-:W-:Y:S01]  /*46f0*/  SEL R8, R55, R90, !P0 ;  /* 0x0000005a37087207 */ /* 0x000fe20004000000 */
[----:B------:R-:W-:Y:S01]  /*4700*/  BSSY B2, `(.L_x_11408) ;  /* 0x00000ec000027945 */ /* 0x000fe20003800000 */
[----:B------:R-:W-:-:S02]  /*4710*/  ISETP.GE.AND P3, PT, R16, R77, PT ;  /* 0x0000004d1000720c */ /* 0x000fc40003f66270 */
[----:B------:R-:W-:-:S04]  /*4720*/  SHF.R.S32.HI R9, RZ, 0x1f, R8 ;  /* 0x0000001fff097819 */ /* 0x000fc80000011408 */
[----:B------:R-:W-:-:S04]  /*4730*/  LEA.HI R9, R9, R8, RZ, 0x5 ;  /* 0x0000000809097211 */ /* 0x000fc800078f28ff */
[----:B------:R-:W-:-:S04]  /*4740*/  SHF.R.S32.HI R8, RZ, 0x5, R9 ;  /* 0x00000005ff087819 */ /* 0x000fc80000011409 */
[----:B------:R-:W-:-:S04]  /*4750*/  LEA.HI.SX32 R8, R65, R8, 0x1c ;  /* 0x0000000841087211 */ /* 0x000fc800078fe2ff */
[C---:B------:R-:W-:Y:S01]  /*4760*/  LEA.HI R9, R8.reuse, R8, RZ, 0x1 ;  /* 0x0000000808097211 */ /* 0x040fe200078f08ff */
[----:B------:R-:W-:-:S04]  /*4770*/  IMAD.SHL.U32 R91, R8, 0x10, RZ ;  /* 0x00000010085b7824 */ /* 0x000fc800078e00ff */
[----:B------:R-:W-:-:S05]  /*4780*/  IMAD.SHL.U32 R9, R9, 0x800, RZ ;  /* 0x0000080009097824 */ /* 0x000fca00078e00ff */
[----:B------:R-:W-:Y:S02]  /*4790*/  LOP3.LUT R9, R9, 0xfffff000, RZ, 0xc0, !PT ;  /* 0xfffff00009097812 */ /* 0x000fe400078ec0ff */
[----:B----4-:R-:W-:-:S04]  /*47a0*/  LOP3.LUT R8, R12, 0x10, R91, 0xf8, !PT ;  /* 0x000000100c087812 */ /* 0x010fc800078ef85b */
[----:B-----5:R-:W-:-:S04]  /*47b0*/  LOP3.LUT R8, R8, R11, RZ, 0x3c, !PT ;  /* 0x0000000b08087212 */ /* 0x020fc800078e3cff */
[----:B--2---:R-:W-:Y:S01]  /*47c0*/  IADD3 R8, R8, R9, R10 ;  /* 0x0000000908087210 */ /* 0x004fe20007ffe00a */
        /* <DEDUP_REMOVED lines=9> */
[----:B------:R-:W-:Y:S02]  /*4860*/  LOP3.LUT R40, R33, 0xff, RZ, 0xc0, !PT ;  /* 0x000000ff21287812 */ /* 0x000fe400078ec0ff */
[----:B------:R-:W-:Y:S01]  /*4870*/  SHF.R.U32.HI R33, RZ, 0x18, R33 ;  /* 0x00000018ff217819 */ /* 0x000fe20000011621 */
[----:B------:R-:W-:Y:S01]  /*4880*/  IMAD.SHL.U32 R42, R42, 0x100, RZ ;  /* 0x000001002a2a7824 */ /* 0x000fe200078e00ff */
[--C-:B------:R-:W-:Y:S02]  /*4890*/  SHF.R.U32.HI R32, RZ, 0x10, R35.reuse ;  /* 0x00000010ff207819 */ /* 0x100fe40000011623 */
[----:B------:R-:W-:-:S02]  /*48a0*/  SHF.R.U32.HI R92, RZ, 0x8, R35 ;  /* 0x00000008ff5c7819 */ /* 0x000fc40000011623 */
[----:B------:R-:W-:Y:S01]  /*48b0*/  LOP3.LUT R93, R35, 0xff, RZ, 0xc0, !PT ;  /* 0x000000ff235d7812 */ /* 0x000fe200078ec0ff */
[----:B------:R-:W-:Y:S01]  /*48c0*/  IMAD.U32 R32, R32, 0x10000, RZ ;  /* 0x0001000020207824 */ /* 0x000fe200078e00ff */
[----:B------:R-:W-:Y:S01]  /*48d0*/  SHF.R.U32.HI R96, RZ, 0x18, R35 ;  /* 0x00000018ff607819 */ /* 0x000fe20000011623 */
[----:B------:R-:W-:Y:S01]  /*48e0*/  IMAD.SHL.U32 R92, R92, 0x100, RZ ;  /* 0x000001005c5c7824 */ /* 0x000fe200078e00ff */
[----:B------:R-:W-:Y:S02]  /*48f0*/  SHF.R.U32.HI R94, RZ, 0x8, R41 ;  /* 0x00000008ff5e7819 */ /* 0x000fe40000011629 */
[----:B------:R-:W-:Y:S02]  /*4900*/  LOP3.LUT R97, R43, 0xff, RZ, 0xc0, !PT ;  /* 0x000000ff2b617812 */ /* 0x000fe400078ec0ff */
[----:B------:R-:W-:Y:S02]  /*4910*/  SHF.R.U32.HI R100, RZ, 0x18, R43 ;  /* 0x00000018ff647819 */ /* 0x000fe4000001162b */
[----:B------:R-:W-:-:S02]  /*4920*/  SHF.R.U32.HI R35, RZ, 0x10, R41 ;  /* 0x00000010ff237819 */ /* 0x000fc40000011629 */
[----:B------:R-:W-:Y:S02]  /*4930*/  LOP3.LUT R95, R41, 0xff, RZ, 0xc0, !PT ;  /* 0x000000ff295f7812 */ /* 0x000fe400078ec0ff */
[----:B------:R-:W-:Y:S01]  /*4940*/  SHF.R.U32.HI R98, RZ, 0x18, R41 ;  /* 0x00000018ff627819 */ /* 0x000fe20000011629 */
[----:B------:R-:W-:Y:S01]  /*4950*/  IMAD.U32 R35, R35, 0x10000, RZ ;  /* 0x0001000023237824 */ /* 0x000fe200078e00ff */
[----:B------:R-:W-:Y:S02]  /*4960*/  PRMT R41, R33, 0x654, R40 ;  /* 0x0000065421297816 */ /* 0x000fe40000000028 */
[--C-:B------:R-:W-:Y:S02]  /*4970*/  SHF.R.U32.HI R33, RZ, 0x10, R43.reuse ;  /* 0x00000010ff217819 */ /* 0x100fe4000001162b */
[----:B------:R-:W-:Y:S02]  /*4980*/  SHF.R.U32.HI R40, RZ, 0x8, R43 ;  /* 0x00000008ff287819 */ /* 0x000fe4000001162b */
[----:B------:R-:W-:Y:S01]  /*4990*/  PRMT R43, R100, 0x654, R97 ;  /* 0x00000654642b7816 */ /* 0x000fe20000000061 */
[----:B------:R-:W-:Y:S01]  /*49a0*/  IMAD.SHL.U32 R97, R94, 0x100, RZ ;  /* 0x000001005e617824 */ /* 0x000fe200078e00ff */
[----:B------:R-:W-:Y:S01]  /*49b0*/  PRMT R98, R98, 0x654, R95 ;  /* 0x0000065462627816 */ /* 0x000fe2000000005f */
[----:B------:R-:W-:Y:S01]  /*49c0*/  IMAD.SHL.U32 R40, R40, 0x100, RZ ;  /* 0x0000010028287824 */ /* 0x000fe200078e00ff */
[----:B------:R-:W-:-:S02]  /*49d0*/  LOP3.LUT R41, R41, 0xff00, R42, 0xf8, !PT ;  /* 0x0000ff0029297812 */ /* 0x000fc400078ef82a */
[----:B------:R-:W-:Y:S02]  /*49e0*/  SHF.L.U32 R34, R34, 0x10, RZ ;  /* 0x0000001022227819 */ /* 0x000fe400000006ff */
[----:B------:R-:W-:Y:S02]  /*49f0*/  LOP3.LUT R98, R98, 0xff00, R97, 0xf8, !PT ;  /* 0x0000ff0062627812 */ /* 0x000fe400078ef861 */
[----:B------:R-:W-:Y:S02]  /*4a00*/  PRMT R93, R96, 0x654, R93 ;  /* 0x00000654605d7816 */ /* 0x000fe4000000005d */
[----:B------:R-:W-:Y:S02]  /*4a10*/  LOP3.LUT R42, R41, 0xff0000, R34, 0xf8, !PT ;  /* 0x00ff0000292a7812 */ /* 0x000fe400078ef822 */
[----:B------:R-:W-:Y:S02]  /*4a20*/  LOP3.LUT R41, R98, 0xff0000, R35, 0xf8, !PT ;  /* 0x00ff000062297812 */ /* 0x000fe400078ef823 */
[----:B------:R-:W-:-:S02]  /*4a30*/  LOP3.LUT R95, R93, 0xff00, R92, 0xf8, !PT ;  /* 0x0000ff005d5f7812 */ /* 0x000fc400078ef85c */
[----:B--2---:R-:W-:Y:S02]  /*4a40*/  F2FP.F16.E4M3.UNPACK_B R92, R13 ;  /* 0x0000000dff5c723e */ /* 0x004fe400020006ff */
[----:B------:R-:W-:Y:S02]  /*4a50*/  F2FP.F16.E4M3.UNPACK_B R94, R41 ;  /* 0x00000029ff5e723e */ /* 0x000fe400020006ff */
[----:B0-----:R-:W-:Y:S01]  /*4a60*/  F2FP.F16.E4M3.UNPACK_B R34, R9 ;  /* 0x00000009ff22723e */ /* 0x001fe200020006ff */
        /* <DEDUP_REMOVED lines=15> */
[----:B------:R-:W-:Y:S01]  /*4b60*/  LOP3.LUT R40, R43, 0xff00, R40, 0xf8, !PT ;  /* 0x0000ff002b287812 */ /* 0x000fe200078ef828 */
[----:B------:R-:W-:-:S02]  /*4b70*/  IMAD.MOV.U32 R43, RZ, RZ, R11 ;  /* 0x000000ffff2b7224 */ /* 0x000fc400078e000b */
[-C--:B------:R-:W-:Y:S01]  /*4b80*/  FMUL.FTZ R34, R99, R94.reuse ;  /* 0x0000005e63227220 */ /* 0x080fe20000410000 */
[----:B------:R-:W-:Y:S01]  /*4b90*/  LOP3.LUT R32, R95, 0xff0000, R32, 0xf8, !PT ;  /* 0x00ff00005f207812 */ /* 0x000fe200078ef820 */
[C---:B------:R-:W-:Y:S01]  /*4ba0*/  FMUL.FTZ R92, R97.reuse, R94 ;  /* 0x0000005e615c7220 */ /* 0x040fe20000410000 */
[----:B------:R-:W-:Y:S01]  /*4bb0*/  F2FP.F16.E4M3.UNPACK_B R94, R41.H1 ;  /* 0x00000029ff5e723e */ /* 0x000fe200030006ff */
[-C--:B------:R-:W-:Y:S01]  /*4bc0*/  FFMA.FTZ R34, R97, R96.reuse, R34 ;  /* 0x0000006061227223 */ /* 0x080fe20000010022 */
[----:B------:R-:W-:Y:S02]  /*4bd0*/  HADD2.F32 R97, -RZ, R42.H0_H0 ;  /* 0x2000002aff617230 */ /* 0x000fe40000004100 */
[----:B------:R-:W-:Y:S01]  /*4be0*/  FFMA.FTZ R92, R99, R96, -R92 ;  /* 0x00000060635c7223 */ /* 0x000fe2000001085c */
[----:B------:R-:W-:Y:S01]  /*4bf0*/  F2FP.F16.E4M3.UNPACK_B R96, R9.H1 ;  /* 0x00000009ff60723e */ /* 0x000fe200030006ff */
[----:B------:R-:W-:Y:S01]  /*4c00*/  HADD2.F32 R9, -RZ, R13.H0_H0 ;  /* 0x2000000dff097230 */ /* 0x000fe20000004100 */
[----:B------:R-:W-:Y:S01]  /*4c10*/  F2FP.F16.E4M3.UNPACK_B R11, R43 ;  /* 0x0000002bff0b723e */ /* 0x000fe200020006ff */
[----:B------:R-:W-:-:S02]  /*4c20*/  HADD2.F32 R98, -RZ, R94.H0_H0 ;  /* 0x2000005eff627230 */ /* 0x000fc40000004100 */
[----:B------:R-:W-:Y:S02]  /*4c30*/  HADD2.F32 R41, -RZ, R96.H0_H0 ;  /* 0x20000060ff297230 */ /* 0x000fe40000004100 */
[----:B------:R-:W-:Y:S02]  /*4c40*/  HADD2.F32 R13, -RZ, R13.H1_H1 ;  /* 0x3000000dff0d7230 */ /* 0x000fe40000004100 */
[-C--:B------:R-:W-:Y:S01]  /*4c50*/  FMUL.FTZ R99, R9, R98.reuse ;  /* 0x0000006209637220 */ /* 0x080fe20000410000 */
[----:B------:R-:W-:Y:S02]  /*4c60*/  HADD2.F32 R94, -RZ, R94.H1_H1 ;  /* 0x3000005eff5e7230 */ /* 0x000fe40000004100 */
[C---:B------:R-:W-:Y:S01]  /*4c70*/  FMUL.FTZ R98, R41.reuse, R98 ;  /* 0x0000006229627220 */ /* 0x040fe20000410000 */
[----:B------:R-:W-:Y:S02]  /*4c80*/  HADD2.F32 R42, -RZ, R42.H1_H1 ;  /* 0x3000002aff2a7230 */ /* 0x000fe40000004100 */
[----:B------:R-:W-:Y:S01]  /*4c90*/  FFMA.FTZ R41, R41, R97, -R99 ;  /* 0x0000006129297223 */ /* 0x000fe20000010863 */
[----:B------:R-:W-:-:S02]  /*4ca0*/  HADD2.F32 R99, -RZ, R11.H0_H0 ;  /* 0x2000000bff637230 */ /* 0x000fc40000004100 */
[----:B------:R-:W-:Y:S01]  /*4cb0*/  FFMA.FTZ R9, R9, R97, R98 ;  /* 0x0000006109097223 */ /* 0x000fe20000010062 */
[----:B------:R-:W-:Y:S02]  /*4cc0*/  HADD2.F32 R97, -RZ, R96.H1_H1 ;  /* 0x30000060ff617230 */ /* 0x000fe40000004100 */
[-C--:B------:R-:W-:Y:S01]  /*4cd0*/  FMUL.FTZ R96, R13, R94.reuse ;  /* 0x0000005e0d607220 */ /* 0x080fe20000410000 */
[----:B------:R-:W-:Y:S02]  /*4ce0*/  HADD2.F32 R11, -RZ, R11.H1_H1 ;  /* 0x3000000bff0b7230 */ /* 0x000fe40000004100 */
[C---:B------:R-:W-:Y:S01]  /*4cf0*/  FMUL.FTZ R98, R97.reuse, R94 ;  /* 0x0000005e61627220 */ /* 0x040fe20000410000 */
[----:B------:R-:W-:Y:S01]  /*4d00*/  FFMA.FTZ R94, R97, R42, -R96 ;  /* 0x0000002a615e7223 */ /* 0x000fe20000010860 */
[----:B------:R-:W-:Y:S02]  /*4d10*/  F2FP.F16.E4M3.UNPACK_B R96, R32 ;  /* 0x00000020ff60723e */ /* 0x000fe400020006ff */
[----:B------:R-:W-:Y:S01]  /*4d20*/  FFMA.FTZ R42, R13, R42, R98 ;  /* 0x0000002a0d2a7223 */ /* 0x000fe20000010062 */
[----:B------:R-:W-:Y:S01]  /*4d30*/  IMAD.U32 R13, R33, 0x10000, RZ ;  /* 0x00010000210d7824 */ /* 0x000fe200078e00ff */
[-C--:B------:R-:W-:Y:S01]  /*4d40*/  F2FP.F16.E4M3.UNPACK_B R33, R15.reuse ;  /* 0x0000000fff21723e */ /* 0x080fe200020006ff */
[--C-:B------:R-:W-:Y:S01]  /*4d50*/  HADD2.F32 R98, -RZ, R96.reuse.H0_H0 ;  /* 0x20000060ff627230 */ /* 0x100fe20000004100 */
[----:B------:R-:W-:Y:S01]  /*4d60*/  F2FP.F16.E4M3.UNPACK_B R15, R15.H1 ;  /* 0x0000000fff0f723e */ /* 0x000fe200030006ff */
[----:B------:R-:W-:Y:S01]  /*4d70*/  HADD2.F32 R96, -RZ, R96.H1_H1 ;  /* 0x30000060ff607230 */ /* 0x000fe20000004100 */
[----:B------:R-:W-:Y:S01]  /*4d80*/  LOP3.LUT R13, R40, 0xff0000, R13, 0xf8, !PT ;  /* 0x00ff0000280d7812 */ /* 0x000fe200078ef80d */
[----:B------:R-:W-:Y:S01]  /*4d90*/  HADD2.F32 R97, -RZ, R33.H0_H0 ;  /* 0x20000021ff617230 */ /* 0x000fe20000004100 */
[----:B------:R-:W-:-:S02]  /*4da0*/  F2FP.F16.E4M3.UNPACK_B R32, R32.H1 ;  /* 0x00000020ff20723e */ /* 0x000fc400030006ff */
[-C--:B------:R-:W-:Y:S02]  /*4db0*/  F2FP.F16.E4M3.UNPACK_B R95, R13.reuse ;  /* 0x0000000dff5f723e */ /* 0x080fe400020006ff */
[----:B------:R-:W-:Y:S02]  /*4dc0*/  F2FP.F16.E4M3.UNPACK_B R13, R13.H1 ;  /* 0x0000000dff0d723e */ /* 0x000fe400030006ff */
[----:B------:R-:W-:Y:S01]  /*4dd0*/  F2FP.SATFINITE.E4M3.F32.PACK_AB_MERGE_C R41, R94, R41, RZ ;  /* 0x000000295e29723e */ /* 0x000fe200048070ff */
[--C-:B------:R-:W-:Y:S01]  /*4de0*/  HADD2.F32 R40, -RZ, R95.reuse.H0_H0 ;  /* 0x2000005fff287230 */ /* 0x100fe20000004100 */
[----:B------:R-:W-:Y:S01]  /*4df0*/  F2FP.SATFINITE.E4M3.F32.PACK_AB_MERGE_C R9, R42, R9, RZ ;  /* 0x000000092a09723e */ /* 0x000fe200048070ff */
[----:B------:R-:W-:Y:S01]  /*4e00*/  HADD2.F32 R95, -RZ, R95.H1_H1 ;  /* 0x3000005fff5f7230 */ /* 0x000fe20000004100 */
[----:B------:R-:W-:Y:S02]  /*4e10*/  F2FP.SATFINITE.E4M3.F32.PACK_AB_MERGE_C R92, R92, R93, R41 ;  /* 0x0000005d5c5c723e */ /* 0x000fe40004807029 */
[-C--:B------:R-:W-:Y:S01]  /*4e20*/  FMUL.FTZ R100, R97, R40.reuse ;  /* 0x0000002861647220 */ /* 0x080fe20000410000 */
[----:B------:R-:W-:Y:S01]  /*4e30*/  FMUL.FTZ R40, R99, R40 ;  /* 0x0000002863287220 */ /* 0x000fe20000410000 */
[----:B------:R-:W-:-:S02]  /*4e40*/  F2FP.F16.E4M3.UNPACK_B R41, R85.H1 ;  /* 0x00000055ff29723e */ /* 0x000fc400030006ff */
[-C--:B------:R-:W-:Y:S01]  /*4e50*/  FFMA.FTZ R100, R99, R98.reuse, -R100 ;  /* 0x0000006263647223 */ /* 0x080fe20000010864 */
[----:B------:R-:W-:Y:S01]  /*4e60*/  FFMA.FTZ R97, R97, R98, R40 ;  /* 0x0000006261617223 */ /* 0x000fe20000010028 */
[----:B------:R-:W-:Y:S01]  /*4e70*/  HADD2.F32 R40, -RZ, R33.H1_H1 ;  /* 0x30000021ff287230 */ /* 0x000fe20000004100 */
[----:B------:R-:W-:Y:S01]  /*4e80*/  F2FP.F16.E4M3.UNPACK_B R85, R85 ;  /* 0x00000055ff55723e */ /* 0x000fe200020006ff */
[--C-:B------:R-:W-:Y:S02]  /*4e90*/  HADD2.F32 R98, -RZ, R13.reuse.H0_H0 ;  /* 0x2000000dff627230 */ /* 0x100fe40000004100 */
[----:B------:R-:W-:Y:S02]  /*4ea0*/  HADD2.F32 R13, -RZ, R13.H1_H1 ;  /* 0x3000000dff0d7230 */ /* 0x000fe40000004100 */
[----:B------:R-:W-:Y:S01]  /*4eb0*/  FMUL.FTZ R33, R40, R95 ;  /* 0x0000005f28217220 */ /* 0x000fe20000410000 */
[--C-:B------:R-:W-:Y:S02]  /*4ec0*/  HADD2.F32 R93, -RZ, R41.reuse.H0_H0 ;  /* 0x20000029ff5d7230 */ /* 0x100fe40000004100 */
[----:B------:R-:W-:-:S02]  /*4ed0*/  HADD2.F32 R41, -RZ, R41.H1_H1 ;  /* 0x30000029ff297230 */ /* 0x000fc40000004100 */
[CC--:B------:R-:W-:Y:S01]  /*4ee0*/  FFMA.FTZ R33, R11.reuse, R96.reuse, -R33 ;  /* 0x000000600b217223 */ /* 0x0c0fe20000010821 */
[----:B------:R-:W-:Y:S01]  /*4ef0*/  FMUL.FTZ R11, R11, R95 ;  /* 0x0000005f0b0b7220 */ /* 0x000fe20000410000 */
[--C-:B------:R-:W-:Y:S02]  /*4f00*/  HADD2.F32 R95, -RZ, R32.reuse.H0_H0 ;  /* 0x20000020ff5f7230 */ /* 0x100fe40000004100 */
[----:B------:R-:W-:Y:S02]  /*4f10*/  HADD2.F32 R32, -RZ, R32.H1_H1 ;  /* 0x30000020ff207230 */ /* 0x000fe40000004100 */
[----:B------:R-:W-:Y:S01]  /*4f20*/  FFMA.FTZ R11, R40, R96, R11 ;  /* 0x00000060280b7223 */ /* 0x000fe2000001000b */
[----:B------:R-:W-:Y:S01]  /*4f30*/  F2FP.F16.E4M3.UNPACK_B R40, R43.H1 ;  /* 0x0000002bff28723e */ /* 0x000fe200030006ff */
[--C-:B------:R-:W-:Y:S02]  /*4f40*/  HADD2.F32 R43, -RZ, R15.reuse.H0_H0 ;  /* 0x2000000fff2b7230 */ /* 0x100fe40000004100 */
[----:B------:R-:W-:-:S02]  /*4f50*/  HADD2.F32 R15, -RZ, R15.H1_H1 ;  /* 0x3000000fff0f7230 */ /* 0x000fc40000004100 */
[--C-:B------:R-:W-:Y:S02]  /*4f60*/  HADD2.F32 R96, -RZ, R40.reuse.H0_H0 ;  /* 0x20000028ff607230 */ /* 0x100fe40000004100 */
[----:B------:R-:W-:Y:S01]  /*4f70*/  FMUL.FTZ R99, R43, R98 ;  /* 0x000000622b637220 */ /* 0x000fe20000410000 */
[----:B------:R-:W-:-:S03]  /*4f80*/  HADD2.F32 R40, -RZ, R40.H1_H1 ;  /* 0x30000028ff287230 */ /* 0x000fc60000004100 */
[C---:B------:R-:W-:Y:S01]  /*4f90*/  FFMA.FTZ R99, R96.reuse, R95, -R99 ;  /* 0x0000005f60637223 */ /* 0x040fe20000010863 */
[----:B------:R-:W-:-:S04]  /*4fa0*/  FMUL.FTZ R96, R96, R98 ;  /* 0x0000006260607220 */ /* 0x000fc80000410000 */
[----:B------:R-:W-:Y:S01]  /*4fb0*/  FFMA.FTZ R96, R43, R95, R96 ;  /* 0x0000005f2b607223 */ /* 0x000fe20000010060 */
[-C--:B------:R-:W-:Y:S01]  /*4fc0*/  FMUL.FTZ R43, R15, R13.reuse ;  /* 0x0000000d0f2b7220 */ /* 0x080fe20000410000 */
[----:B------:R-:W-:-:S03]  /*4fd0*/  FMUL.FTZ R13, R40, R13 ;  /* 0x0000000d280d7220 */ /* 0x000fc60000410000 */
[-C--:B------:R-:W-:Y:S01]  /*4fe0*/  FFMA.FTZ R43, R40, R32.reuse, -R43 ;  /* 0x00000020282b7223 */ /* 0x080fe2000001082b */
[----:B------:R-:W-:Y:S01]  /*4ff0*/  FFMA.FTZ R15, R15, R32, R13 ;  /* 0x000000200f0f7223 */ /* 0x000fe2000001000d */
[-C--:B------:R-:W-:Y:S02]  /*5000*/  F2FP.F16.E4M3.UNPACK_B R13, R89.reuse.H1 ;  /* 0x00000059ff0d723e */ /* 0x080fe400030006ff */
[----:B------:R-:W-:Y:S02]  /*5010*/  F2FP.F16.E4M3.UNPACK_B R32, R12.H1 ;  /* 0x0000000cff20723e */ /* 0x000fe400030006ff */
[----:B------:R-:W-:Y:S01]  /*5020*/  F2FP.F16.E4M3.UNPACK_B R40, R8.H1 ;  /* 0x00000008ff28723e */ /* 0x000fe200030006ff */
[--C-:B------:R-:W-:Y:S01]  /*5030*/  HADD2.F32 R94, -RZ, R13.reuse.H0_H0 ;  /* 0x2000000dff5e7230 */ /* 0x100fe20000004100 */
[----:B------:R-:W-:Y:S01]  /*5040*/  F2FP.F16.E4M3.UNPACK_B R89, R89 ;  /* 0x00000059ff59723e */ /* 0x000fe200020006ff */
[----:B------:R-:W-:Y:S01]  /*5050*/  HADD2.F32 R42, -RZ, R32.H0_H0 ;  /* 0x20000020ff2a7230 */ /* 0x000fe20000004100 */
[----:B------:R-:W-:Y:S01]  /*5060*/  F2FP.F16.E4M3.UNPACK_B R12, R12 ;  /* 0x0000000cff0c723e */ /* 0x000fe200020006ff */
[----:B------:R-:W-:Y:S01]  /*5070*/  HADD2.F32 R95, -RZ, R40.H0_H0 ;  /* 0x20000028ff5f7230 */ /* 0x000fe20000004100 */
[----:B------:R-:W-:Y:S01]  /*5080*/  F2FP.F16.E4M3.UNPACK_B R8, R8 ;  /* 0x00000008ff08723e */ /* 0x000fe200020006ff */
[----:B------:R-:W-:-:S02]  /*5090*/  HADD2.F32 R13, -RZ, R13.H1_H1 ;  /* 0x3000000dff0d7230 */ /* 0x000fc40000004100 */
[CC--:B------:R-:W-:Y:S01]  /*50a0*/  FMUL.FTZ R98, R42.reuse, R94.reuse ;  /* 0x0000005e2a627220 */ /* 0x0c0fe20000410000 */
[----:B------:R-:W-:Y:S02]  /*50b0*/  HADD2.F32 R40, -RZ, R40.H1_H1 ;  /* 0x30000028ff287230 */ /* 0x000fe40000004100 */
[----:B------:R-:W-:Y:S01]  /*50c0*/  FMUL.FTZ R94, R95, R94 ;  /* 0x0000005e5f5e7220 */ /* 0x000fe20000410000 */
[----:B------:R-:W-:Y:S01]  /*50d0*/  F2FP.SATFINITE.E4M3.F32.PACK_AB_MERGE_C R43, R43, R99, RZ ;  /* 0x000000632b2b723e */ /* 0x000fe200048070ff */
[-C--:B------:R-:W-:Y:S01]  /*50e0*/  FFMA.FTZ R98, R95, R93.reuse, -R98 ;  /* 0x0000005d5f627223 */ /* 0x080fe20000010862 */
[----:B------:R-:W-:Y:S01]  /*50f0*/  F2FP.SATFINITE.E4M3.F32.PACK_AB_MERGE_C R96, R15, R96, RZ ;  /* 0x000000600f60723e */ /* 0x000fe200048070ff */
[----:B------:R-:W-:Y:S01]  /*5100*/  FFMA.FTZ R94, R42, R93, R94 ;  /* 0x0000005d2a5e7223 */ /* 0x000fe2000001005e */
[----:B------:R-:W-:Y:S01]  /*5110*/  HADD2.F32 R42, -RZ, R32.H1_H1 ;  /* 0x30000020ff2a7230 */ /* 0x000fe20000004100 */
[----:B------:R-:W-:Y:S02]  /*5120*/  F2FP.SATFINITE.E4M3.F32.PACK_AB_MERGE_C R33, R33, R100, R43 ;  /* 0x000000642121723e */ /* 0x000fe4000480702b */
[----:B------:R-:W-:-:S02]  /*5130*/  F2FP.SATFINITE.E4M3.F32.PACK_AB_MERGE_C R15, R11, R97, R96 ;  /* 0x000000610b0f723e */ /* 0x000fc40004807060 */
[-C--:B------:R-:W-:Y:S01]  /*5140*/  FMUL.FTZ R93, R42, R13.reuse ;  /* 0x0000000d2a5d7220 */ /* 0x080fe20000410000 */
[C---:B------:R-:W-:Y:S01]  /*5150*/  FMUL.FTZ R13, R40.reuse, R13 ;  /* 0x0000000d280d7220 */ /* 0x040fe20000410000 */
[----:B------:R-:W-:Y:S02]  /*5160*/  IMAD.MOV.U32 R11, RZ, RZ, R33 ;  /* 0x000000ffff0b7224 */ /* 0x000fe400078e0021 */
[-C--:B------:R-:W-:Y:S01]  /*5170*/  FFMA.FTZ R32, R40, R41.reuse, -R93 ;  /* 0x0000002928207223 */ /* 0x080fe2000001085d */
[----:B------:R-:W-:Y:S01]  /*5180*/  FFMA.FTZ R13, R42, R41, R13 ;  /* 0x000000292a0d7223 */ /* 0x000fe2000001000d */
[----:B------:R-:W-:Y:S02]  /*5190*/  HADD2.F32 R42, -RZ, R89.H0_H0 ;  /* 0x20000059ff2a7230 */ /* 0x000fe40000004100 */
        /* <DEDUP_REMOVED lines=14> */
[----:B------:R-:W-:Y:S02]  /*5280*/  F2FP.F16.E4M3.UNPACK_B R86, R86 ;  /* 0x00000056ff56723e */ /* 0x000fe400020006ff */
[-C--:B------:R-:W-:Y:S01]  /*5290*/  FMUL.FTZ R41, R40, R89.reuse ;  /* 0x0000005928297220 */ /* 0x080fe20000410000 */
[C---:B------:R-:W-:Y:S01]  /*52a0*/  FMUL.FTZ R89, R8.reuse, R89 ;  /* 0x0000005908597220 */ /* 0x040fe20000410000 */
[--C-:B------:R-:W-:Y:S02]  /*52b0*/  HADD2.F32 R101, -RZ, R13.reuse.H0_H0 ;  /* 0x2000000dff657230 */ /* 0x100fe40000004100 */
[-C--:B------:R-:W-:Y:S01]  /*52c0*/  FFMA.FTZ R12, R8, R85.reuse, -R41 ;  /* 0x00000055080c7223 */ /* 0x080fe20000010829 */
[----:B------:R-:W-:Y:S01]  /*52d0*/  FFMA.FTZ R8, R40, R85, R89 ;  /* 0x0000005528087223 */ /* 0x000fe20000010059 */
[----:B------:R-:W-:Y:S01]  /*52e0*/  F2FP.F16.E4M3.UNPACK_B R41, R14.H1 ;  /* 0x0000000eff29723e */ /* 0x000fe200030006ff */
[----:B------:R-:W-:Y:S01]  /*52f0*/  HADD2.F32 R13, -RZ, R13.H1_H1 ;  /* 0x3000000dff0d7230 */ /* 0x000fe20000004100 */
[----:B------:R-:W-:-:S02]  /*5300*/  F2FP.F16.E4M3.UNPACK_B R40, R10.H1 ;  /* 0x0000000aff28723e */ /* 0x000fc400030006ff */
[----:B------:R-:W-:Y:S01]  /*5310*/  F2FP.F16.E4M3.UNPACK_B R89, R87.H1 ;  /* 0x00000057ff59723e */ /* 0x000fe200030006ff */
[----:B------:R-:W-:Y:S01]  /*5320*/  HADD2.F32 R85, -RZ, R41.H0_H0 ;  /* 0x20000029ff557230 */ /* 0x000fe20000004100 */
[----:B------:R-:W-:Y:S01]  /*5330*/  F2FP.F16.E4M3.UNPACK_B R14, R14 ;  /* 0x0000000eff0e723e */ /* 0x000fe200020006ff */
[--C-:B------:R-:W-:Y:S01]  /*5340*/  HADD2.F32 R93, -RZ, R40.reuse.H0_H0 ;  /* 0x20000028ff5d7230 */ /* 0x100fe20000004100 */
[----:B------:R-:W-:Y:S01]  /*5350*/  F2FP.F16.E4M3.UNPACK_B R10, R10 ;  /* 0x0000000aff0a723e */ /* 0x000fe200020006ff */
[--C-:B------:R-:W-:Y:S02]  /*5360*/  HADD2.F32 R98, -RZ, R89.reuse.H0_H0 ;  /* 0x20000059ff627230 */ /* 0x100fe40000004100 */
[-C--:B------:R-:W-:Y:S01]  /*5370*/  FMUL.FTZ R99, R85, R101.reuse ;  /* 0x0000006555637220 */ /* 0x080fe20000410000 */
[----:B------:R-:W-:Y:S02]  /*5380*/  HADD2.F32 R40, -RZ, R40.H1_H1 ;  /* 0x30000028ff287230 */ /* 0x000fe40000004100 */
[----:B------:R-:W-:Y:S01]  /*5390*/  FMUL.FTZ R101, R93, R101 ;  /* 0x000000655d657220 */ /* 0x000fe20000410000 */
[----:B------:R-:W-:-:S02]  /*53a0*/  HADD2.F32 R89, -RZ, R89.H1_H1 ;  /* 0x30000059ff597230 */ /* 0x000fc40000004100 */
[-C--:B------:R-:W-:Y:S01]  /*53b0*/  FFMA.FTZ R99, R93, R98.reuse, -R99 ;  /* 0x000000625d637223 */ /* 0x080fe20000010863 */
[----:B------:R-:W-:Y:S01]  /*53c0*/  F2FP.F16.E4M3.UNPACK_B R87, R87 ;  /* 0x00000057ff57723e */ /* 0x000fe200020006ff */
[----:B------:R-:W-:Y:S01]  /*53d0*/  FFMA.FTZ R101, R85, R98, R101 ;  /* 0x0000006255657223 */ /* 0x000fe20000010065 */
[----:B------:R-:W-:Y:S01]  /*53e0*/  HADD2.F32 R98, -RZ, R41.H1_H1 ;  /* 0x30000029ff627230 */ /* 0x000fe20000004100 */
[----:B------:R-:W-:Y:S02]  /*53f0*/  F2FP.SATFINITE.E4M3.F32.PACK_AB_MERGE_C R95, R12, R95, R32 ;  /* 0x0000005f0c5f723e */ /* 0x000fe40004807020 */
[----:B------:R-:W-:Y:S01]  /*5400*/  HADD2.F32 R85, -RZ, R87.H0_H0 ;  /* 0x20000057ff557230 */ /* 0x000fe20000004100 */
[----:B------:R-:W-:Y:S01]  /*5410*/  F2FP.SATFINITE.E4M3.F32.PACK_AB_MERGE_C R12, R8, R42, R94 ;  /* 0x0000002a080c723e */ /* 0x000fe2000480705e */
[-C--:B------:R-:W-:Y:S01]  /*5420*/  FMUL.FTZ R41, R98, R13.reuse ;  /* 0x0000000d62297220 */ /* 0x080fe20000410000 */
[----:B------:R-:W-:Y:S01]  /*5430*/  FMUL.FTZ R13, R40, R13 ;  /* 0x0000000d280d7220 */ /* 0x000fe20000410000 */
[----:B------:R-:W-:-:S02]  /*5440*/  IMAD.MOV.U32 R8, RZ, RZ, R95 ;  /* 0x000000ffff087224 */ /* 0x000fc400078e005f */
[-C--:B------:R-:W-:Y:S01]  /*5450*/  FFMA.FTZ R40, R40, R89.reuse, -R41 ;  /* 0x0000005928287223 */ /* 0x080fe20000010829 */
[----:B------:R-:W-:Y:S01]  /*5460*/  FFMA.FTZ R13, R98, R89, R13 ;  /* 0x00000059620d7223 */ /* 0x000fe2000001000d */
[----:B------:R-:W-:Y:S02]  /*5470*/  HADD2.F32 R98, -RZ, R86.H0_H0 ;  /* 0x20000056ff627230 */ /* 0x000fe40000004100 */
[----:B------:R-:W-:Y:S01]  /*5480*/  HADD2.F32 R41, -RZ, R14.H0_H0 ;  /* 0x2000000eff297230 */ /* 0x000fe20000004100 */
[----:B------:R-:W-:Y:S01]  /*5490*/  F2FP.SATFINITE.E4M3.F32.PACK_AB_MERGE_C R40, R40, R99, RZ ;  /* 0x000000632828723e */ /* 0x000fe200048070ff */
[----:B------:R-:W-:Y:S01]  /*54a0*/  HADD2.F32 R89, -RZ, R10.H0_H0 ;  /* 0x2000000aff597230 */ /* 0x000fe20000004100 */
[----:B------:R-:W-:Y:S01]  /*54b0*/  F2FP.SATFINITE.E4M3.F32.PACK_AB_MERGE_C R13, R13, R101, RZ ;  /* 0x000000650d0d723e */ /* 0x000fe200048070ff */
        /* <DEDUP_REMOVED lines=11> */
[----:B------:R-:W-:-:S04]  /*5570*/  FFMA.FTZ R41, R41, R10, R86 ;  /* 0x0000000a29297223 */ /* 0x000fc80000010056 */
[----:B------:R-:W-:Y:S02]  /*5580*/  F2FP.SATFINITE.E4M3.F32.PACK_AB_MERGE_C R10, R14, R93, R40 ;  /* 0x0000005d0e0a723e */ /* 0x000fe40004807028 */
[----:B------:R-:W-:Y:S02]  /*5590*/  F2FP.SATFINITE.E4M3.F32.PACK_AB_MERGE_C R14, R41, R98, R13 ;  /* 0x00000062290e723e */ /* 0x000fe4000480700d */
[----:B------:R-:W-:Y:S01]  /*55a0*/  F2FP.SATFINITE.E4M3.F32.PACK_AB_MERGE_C R13, R34, R35, R9 ;  /* 0x00000023220d723e */ /* 0x000fe20004807009 */
[----:B------:R-:W-:-:S07]  /*55b0*/  IMAD.MOV.U32 R9, RZ, RZ, R92 ;  /* 0x000000ffff097224 */ /* 0x000fce00078e005c */
.L_x_11409:
[----:B------:R-:W-:Y:S05]  /*55c0*/  BSYNC B2 ;  /* 0x0000000000027941 */ /* 0x000fea0003800000 */
.L_x_11408:
[----:B---3--:R-:W-:-:S04]  /*55d0*/  IADD3 R32, P3, R48, R79, RZ ;  /* 0x0000004f30207210 */ /* 0x008fc80007f7e0ff */
[----:B------:R-:W-:Y:S02]  /*55e0*/  LEA.HI.X.SX32 R33, R48, R78, 0x1, P3 ;  /* 0x0000004e30217211 */ /* 0x000fe400018f0eff */
[----:B------:R-:W-:-:S03]  /*55f0*/  ISETP.GE.AND P3, PT, R91, R84, PT ;  /* 0x000000545b00720c */ /* 0x000fc60003f66270 */
[----:B0-----:R4:W-:Y:S10]  /*5600*/  ST.E.128 desc[UR42][R32.64], R8 ;  /* 0x0000000820007985 */ /* 0x0019f4000c101d2a */
[----:B------:R-:W-:-:S04]  /*5610*/  @!P3 IADD3 R34, P4, R79, R91, RZ ;  /* 0x0000005b4f22b210 */ /* 0x000fc80007f9e0ff */
[----:B------:R-:W-:-:S05]  /*5620*/  @!P3 LEA.HI.X.SX32 R35, R91, R78, 0x1, P4 ;  /* 0x0000004e5b23b211 */ /* 0x000fca00020f0eff */
[----:B--2---:R4:W-:Y:S04]  /*5630*/  @!P3 ST.E.128 desc[UR42][R34.64], R12 ;  /* 0x0000000c2200b985 */ /* 0x0049e8000c101d2a */
.L_x_11407:
[----:B------:R-:W-:Y:S05]  /*5640*/  BSYNC B1 ;  /* 0x0000000000017941 */ /* 0x000fea0003800000 */
.L_x_11406:
[----:B------:R-:W-:-:S13]  /*5650*/  ISETP.NE.AND P3, PT, R53, RZ, PT ;  /* 0x000000ff3500720c */ /* 0x000fda0003f65270 */
[----:B------:R-:W-:Y:S05]  /*5660*/  @!P3 BRA `(.L_x_11389) ;  /* 0x0000001000c4b947 */ /* 0x000fea0003800000 */
[----:B----4-:R-:W4:Y:S04]  /*5670*/  LDL R8, [R1+0x24] ;  /* 0x0000240001087983 */ /* 0x010f280000100800 */
[----:B0-----:R-:W5:Y:S04]  /*5680*/  LDL R11, [R1+0x4] ;  /* 0x00000400010b7983 */ /* 0x001f680000100800 */
[----:B------:R-:W5:Y:S04]  /*5690*/  LDL R10, [R1+0xa0] ;  /* 0x0000a000010a7983 */ /* 0x000f680000100800 */
[----:B------:R-:W5:Y:S01]  /*56a0*/  LDL R9, [R1+0x1c] ;  /* 0x00001c0001097983 */ /* 0x000f620000100800 */
[----:B---3--:R-:W-:-:S04]  /*56b0*/  IADD3 R32, P3, R3, R79, RZ ;  /* 0x0000004f03207210 */ /* 0x008fc80007f7e0ff */
[----:B--2---:R-:W-:Y:S02]  /*56c0*/  LEA.HI.X.SX32 R33, R3, R78, 0x1, P3 ;  /* 0x0000004e03217211 */ /* 0x004fe400018f0eff */
[----:B------:R-:W-:Y:S01]  /*56d0*/  ISETP.GE.AND P3, PT, R67, R77, PT ;  /* 0x0000004d4300720c */ /* 0x000fe20003f66270 */
[----:B------:R-:W-:Y:S01]  /*56e0*/  BSSY B1, `(.L_x_11410) ;  /* 0x00000ec000017945 */ /* 0x000fe20003800000 */
[----:B----4-:R-:W-:-:S04]  /*56f0*/  LOP3.LUT P4, RZ, R8, 0x1, RZ, 0xc0, !PT ;  /* 0x0000000108ff7812 */ /* 0x010fc8000788c0ff */
[----:B------:R-:W-:Y:S01]  /*5700*/  SEL R90, R55, R90, !P4 ;  /* 0x0000005a375a7207 */ /* 0x000fe20006000000 */
[----:B-----5:R-:W-:Y:S02]  /*5710*/  IMAD.MOV.U32 R12, RZ, RZ, R11 ;  /* 0x000000ffff0c7224 */ /* 0x020fe400078e000b */
[----:B------:R-:W-:Y:S02]  /*5720*/  IMAD.MOV.U32 R11, RZ, RZ, R10 ;  /* 0x000000ffff0b7224 */ /* 0x000fe400078e000a */
[----:B------:R-:W-:Y:S01]  /*5730*/  IMAD.MOV.U32 R10, RZ, RZ, R9 ;  /* 0x000000ffff0a7224 */ /* 0x000fe200078e0009 */
[----:B------:R-:W-:-:S04]  /*5740*/  SHF.R.S32.HI R9, RZ, 0x1f, R90 ;  /* 0x0000001fff097819 */ /* 0x000fc8000001145a */
[----:B------:R-:W-:-:S04]  /*5750*/  LEA.HI R9, R9, R90, RZ, 0x5 ;  /* 0x0000005a09097211 */ /* 0x000fc800078f28ff */
[----:B------:R-:W-:-:S04]  /*5760*/  SHF.R.S32.HI R9, RZ, 0x5, R9 ;  /* 0x00000005ff097819 */ /* 0x000fc80000011409 */
[----:B------:R-:W-:-:S04]  /*5770*/  LEA.HI.SX32 R9, R64, R9, 0x1c ;  /* 0x0000000940097211 */ /* 0x000fc800078fe2ff */
[C---:B------:R-:W-:Y:S01]  /*5780*/  LEA.HI R8, R9.reuse, R9, RZ, 0x1 ;  /* 0x0000000909087211 */ /* 0x040fe200078f08ff */
[----:B------:R-:W-:-:S04]  /*5790*/  IMAD.SHL.U32 R35, R9, 0x10, RZ ;  /* 0x0000001009237824 */ /* 0x000fc800078e00ff */
[----:B------:R-:W-:Y:S01]  /*57a0*/  IMAD.SHL.U32 R9, R8, 0x800, RZ ;  /* 0x0000080008097824 */ /* 0x000fe200078e00ff */
[----:B------:R-:W-:-:S04]  /*57b0*/  LOP3.LUT R8, R12, 0x10, R35, 0xf8, !PT ;  /* 0x000000100c087812 */ /* 0x000fc800078ef823 */
[----:B------:R-:W-:Y:S02]  /*57c0*/  LOP3.LUT R9, R9, 0xfffff000, RZ, 0xc0, !PT ;  /* 0xfffff00009097812 */ /* 0x000fe400078ec0ff */
[----:B------:R-:W-:-:S04]  /*57d0*/  LOP3.LUT R8, R8, R11, RZ, 0x3c, !PT ;  /* 0x0000000b08087212 */ /* 0x000fc800078e3cff */
        /* <DEDUP_REMOVED lines=9> */
[----:B--2---:R-:W-:Y:S01]  /*5870*/  IMAD.MOV.U32 R36, RZ, RZ, R12 ;  /* 0x000000ffff247224 */ /* 0x004fe200078e000c */
[----:B------:R-:W-:Y:S01]  /*5880*/  SHF.R.U32.HI R90, RZ, 0x18, R5 ;  /* 0x00000018ff5a7819 */ /* 0x000fe20000011605 */
[----:B0-----:R-:W-:Y:S01]  /*5890*/  IMAD.MOV.U32 R34, RZ, RZ, R8 ;  /* 0x000000ffff227224 */ /* 0x001fe200078e0008 */
[----:B------:R-:W-:Y:S01]  /*58a0*/  LOP3.LUT R87, R5, 0xff, RZ, 0xc0, !PT ;  /* 0x000000ff05577812 */ /* 0x000fe200078ec0ff */
[----:B------:R-:W-:Y:S01]  /*58b0*/  IMAD.SHL.U32 R4, R4, 0x100, RZ ;  /* 0x0000010004047824 */ /* 0x000fe200078e00ff */
[----:B------:R-:W-:Y:S02]  /*58c0*/  SHF.R.U32.HI R77, RZ, 0x8, R39 ;  /* 0x00000008ff4d7819 */ /* 0x000fe40000011627 */
[--C-:B------:R-:W-:Y:S02]  /*58d0*/  SHF.R.U32.HI R41, RZ, 0x18, R7.reuse ;  /* 0x00000018ff297819 */ /* 0x100fe40000011607 */
[----:B------:R-:W-:Y:S01]  /*58e0*/  LOP3.LUT R6, R7, 0xff, RZ, 0xc0, !PT ;  /* 0x000000ff07067812 */ /* 0x000fe200078ec0ff */
[----:B------:R-:W-:Y:S01]  /*58f0*/  IMAD.SHL.U32 R12, R77, 0x100, RZ ;  /* 0x000001004d0c7824 */ /* 0x000fe200078e00ff */
[----:B------:R-:W-:-:S02]  /*5900*/  SHF.R.U32.HI R40, RZ, 0x8, R7 ;  /* 0x00000008ff287819 */ /* 0x000fc40000011607 */
[----:B------:R-:W-:Y:S02]  /*5910*/  SHF.R.U32.HI R38, RZ, 0x10, R5 ;  /* 0x00000010ff267819 */ /* 0x000fe40000011605 */
[----:B------:R-:W-:Y:S02]  /*5920*/  SHF.R.U32.HI R43, RZ, 0x8, R37 ;  /* 0x00000008ff2b7819 */ /* 0x000fe40000011625 */
[----:B------:R-:W-:Y:S02]  /*5930*/  PRMT R87, R90, 0x654, R87 ;  /* 0x000006545a577816 */ /* 0x000fe40000000057 */
[----:B------:R-:W-:Y:S01]  /*5940*/  SHF.R.U32.HI R42, RZ, 0x10, R7 ;  /* 0x00000010ff2a7819 */ /* 0x000fe20000011607 */
[----:B------:R-:W-:Y:S01]  /*5950*/  IMAD.SHL.U32 R8, R43, 0x100, RZ ;  /* 0x000001002b087824 */ /* 0x000fe200078e00ff */
[----:B------:R-:W-:Y:S02]  /*5960*/  SHF.R.U32.HI R85, RZ, 0x18, R37 ;  /* 0x00000018ff557819 */ /* 0x000fe40000011625 */
[----:B------:R-:W-:-:S02]  /*5970*/  LOP3.LUT R86, R37, 0xff, RZ, 0xc0, !PT ;  /* 0x000000ff25567812 */ /* 0x000fc400078ec0ff */
[----:B------:R-:W-:Y:S02]  /*5980*/  SHF.R.U32.HI R5, RZ, 0x10, R37 ;  /* 0x00000010ff057819 */ /* 0x000fe40000011625 */
[----:B------:R-:W-:Y:S01]  /*5990*/  PRMT R6, R41, 0x654, R6 ;  /* 0x0000065429067816 */ /* 0x000fe20000000006 */
[----:B------:R-:W-:Y:S01]  /*59a0*/  IMAD.SHL.U32 R41, R40, 0x100, RZ ;  /* 0x0000010028297824 */ /* 0x000fe200078e00ff */
[----:B------:R-:W-:Y:S02]  /*59b0*/  LOP3.LUT R37, R39, 0xff0000ff, RZ, 0xc0, !PT ;  /* 0xff0000ff27257812 */ /* 0x000fe400078ec0ff */
[----:B------:R-:W-:Y:S01]  /*59c0*/  SHF.R.U32.HI R7, RZ, 0x10, R39 ;  /* 0x00000010ff077819 */ /* 0x000fe20000011627 */
[----:B------:R-:W-:Y:S01]  /*59d0*/  IMAD.U32 R39, R38, 0x10000, RZ ;  /* 0x0001000026277824 */ /* 0x000fe200078e00ff */
[----:B------:R-:W-:Y:S02]  /*59e0*/  LOP3.LUT R4, R87, 0xff00, R4, 0xf8, !PT ;  /* 0x0000ff0057047812 */ /* 0x000fe400078ef804 */
[----:B------:R-:W-:Y:S01]  /*59f0*/  PRMT R85, R85, 0x654, R86 ;  /* 0x0000065455557816 */ /* 0x000fe20000000056 */
[----:B------:R-:W-:Y:S01]  /*5a00*/  IMAD.U32 R86, R7, 0x10000, RZ ;  /* 0x0001000007567824 */ /* 0x000fe200078e00ff */
[----:B------:R-:W-:-:S02]  /*5a10*/  LOP3.LUT R77, R37, 0xff00, R12, 0xf8, !PT ;  /* 0x0000ff00254d7812 */ /* 0x000fc400078ef80c */
[----:B------:R-:W-:Y:S02]  /*5a20*/  F2FP.F16.E4M3.UNPACK_B R40, R83.H1 ;  /* 0x00000053ff28723e */ /* 0x000fe400030006ff */
[----:B------:R-:W-:Y:S02]  /*5a30*/  F2FP.F16.E4M3.UNPACK_B R38, R36.H1 ;  /* 0x00000024ff26723e */ /* 0x000fe400030006ff */
[----:B------:R-:W-:Y:S01]  /*5a40*/  LOP3.LUT R41, R6, 0xff00, R41, 0xf8, !PT ;  /* 0x0000ff0006297812 */ /* 0x000fe200078ef829 */
[----:B------:R-:W-:Y:S01]  /*5a50*/  HADD2.F32 R43, -RZ, R40.H0_H0 ;  /* 0x20000028ff2b7230 */ /* 0x000fe20000004100 */
[----:B------:R-:W-:Y:S02]  /*5a60*/  F2FP.F16.E4M3.UNPACK_B R37, R34.H1 ;  /* 0x00000022ff25723e */ /* 0x000fe400030006ff */
[----:B------:R-:W-:Y:S01]  /*5a70*/  LOP3.LUT R6, R4, 0xff0000, R39, 0xf8, !PT ;  /* 0x00ff000004067812 */ /* 0x000fe200078ef827 */
[----:B------:R-:W-:Y:S01]  /*5a80*/  IMAD.U32 R4, R42, 0x10000, RZ ;  /* 0x000100002a047824 */ /* 0x000fe200078e00ff */
[----:B------:R-:W-:Y:S01]  /*5a90*/  LOP3.LUT R85, R85, 0xff00, R8, 0xf8, !PT ;  /* 0x0000ff0055557812 */ /* 0x000fe200078ef808 */
[----:B------:R-:W-:Y:S01]  /*5aa0*/  IMAD.U32 R42, R5, 0x10000, RZ ;  /* 0x00010000052a7824 */ /* 0x000fe200078e00ff */
[----:B------:R-:W-:Y:S01]  /*5ab0*/  F2FP.F16.E4M3.UNPACK_B R39, R81.H1 ;  /* 0x00000051ff27723e */ /* 0x000fe200030006ff */
[----:B------:R-:W-:Y:S01]  /*5ac0*/  HADD2.F32 R8, -RZ, R38.H0_H0 ;  /* 0x20000026ff087230 */ /* 0x000fe20000004100 */
[----:B------:R-:W-:Y:S01]  /*5ad0*/  LOP3.LUT R4, R41, 0xff0000, R4, 0xf8, !PT ;  /* 0x00ff000029047812 */ /* 0x000fe200078ef804 */
[----:B------:R-:W-:Y:S01]  /*5ae0*/  HADD2.F32 R12, -RZ, R37.H0_H0 ;  /* 0x20000025ff0c7230 */ /* 0x000fe20000004100 */
[----:B------:R-:W-:Y:S01]  /*5af0*/  LOP3.LUT R7, R85, 0xff0000, R42, 0xf8, !PT ;  /* 0x00ff000055077812 */ /* 0x000fe200078ef82a */
[--C-:B------:R-:W-:Y:S01]  /*5b00*/  HADD2.F32 R41, -RZ, R39.reuse.H0_H0 ;  /* 0x20000027ff297230 */ /* 0x100fe20000004100 */
[----:B------:R-:W-:Y:S01]  /*5b10*/  LOP3.LUT R5, R77, 0xff0000, R86, 0xf8, !PT ;  /* 0x00ff00004d057812 */ /* 0x000fe200078ef856 */
[----:B------:R-:W-:Y:S01]  /*5b20*/  FMUL.FTZ R87, R8, R43 ;  /* 0x0000002b08577220 */ /* 0x000fe20000410000 */
[----:B------:R-:W-:-:S02]  /*5b30*/  HADD2.F32 R42, -RZ, R39.H1_H1 ;  /* 0x30000027ff2a7230 */ /* 0x000fc40000004100 */
[----:B------:R-:W-:Y:S01]  /*5b40*/  FMUL.FTZ R43, R12, R43 ;  /* 0x0000002b0c2b7220 */ /* 0x000fe20000410000 */
[----:B------:R-:W-:Y:S01]  /*5b50*/  HADD2.F32 R86, -RZ, R40.H1_H1 ;  /* 0x30000028ff567230 */ /* 0x000fe20000004100 */
[----:B------:R-:W-:Y:S01]  /*5b60*/  F2FP.F16.E4M3.UNPACK_B R83, R83 ;  /* 0x00000053ff53723e */ /* 0x000fe200020006ff */
[----:B------:R-:W-:Y:S01]  /*5b70*/  HADD2.F32 R39, -RZ, R38.H1_H1 ;  /* 0x30000026ff277230 */ /* 0x000fe20000004100 */
[----:B------:R-:W-:Y:S01]  /*5b80*/  F2FP.F16.E4M3.UNPACK_B R40, R36 ;  /* 0x00000024ff28723e */ /* 0x000fe200020006ff */
[----:B------:R-:W-:Y:S01]  /*5b90*/  FFMA.FTZ R8, R8, R41, R43 ;  /* 0x0000002908087223 */ /* 0x000fe2000001002b */
[----:B------:R-:W-:Y:S01]  /*5ba0*/  F2FP.F16.E4M3.UNPACK_B R38, R34 ;  /* 0x00000022ff26723e */ /* 0x000fe200020006ff */
[----:B------:R-:W-:Y:S01]  /*5bb0*/  HADD2.F32 R43, -RZ, R83.H0_H0 ;  /* 0x20000053ff2b7230 */ /* 0x000fe20000004100 */
[----:B------:R-:W-:Y:S01]  /*5bc0*/  F2FP.F16.E4M3.UNPACK_B R81, R81 ;  /* 0x00000051ff51723e */ /* 0x000fe200020006ff */
[----:B------:R-:W-:Y:S02]  /*5bd0*/  HADD2.F32 R34, -RZ, R40.H0_H0 ;  /* 0x20000028ff227230 */ /* 0x000fe40000004100 */
[----:B------:R-:W-:Y:S01]  /*5be0*/  FFMA.FTZ R12, R12, R41, -R87 ;  /* 0x000000290c0c7223 */ /* 0x000fe20000010857 */
[----:B------:R-:W-:-:S02]  /*5bf0*/  HADD2.F32 R36, -RZ, R38.H0_H0 ;  /* 0x20000026ff247230 */ /* 0x000fc40000004100 */
[----:B------:R-:W-:Y:S01]  /*5c00*/  FMUL.FTZ R90, R39, R86 ;  /* 0x00000056275a7220 */ /* 0x000fe20000410000 */
        /* <DEDUP_REMOVED lines=8> */
[C---:B------:R-:W-:Y:S01]  /*5c90*/  FMUL.FTZ R86, R37.reuse, R86 ;  /* 0x0000005625567220 */ /* 0x040fe20000410000 */
[----:B------:R-:W-:Y:S02]  /*5ca0*/  HADD2.F32 R38, -RZ, R38.H1_H1 ;  /* 0x30000026ff267230 */ /* 0x000fe40000004100 */
[-C--:B------:R-:W-:Y:S01]  /*5cb0*/  FFMA.FTZ R37, R37, R42.reuse, -R90 ;  /* 0x0000002a25257223 */ /* 0x080fe2000001085a */
[----:B------:R-:W-:Y:S02]  /*5cc0*/  HADD2.F32 R43, -RZ, R81.H1_H1 ;  /* 0x30000051ff2b7230 */ /* 0x000fe40000004100 */
[-C--:B------:R-:W-:Y:S01]  /*5cd0*/  FMUL.FTZ R41, R40, R83.reuse ;  /* 0x0000005328297220 */ /* 0x080fe20000410000 */
        /* <DEDUP_REMOVED lines=14> */
[----:B------:R-:W-:Y:S02]  /*5dc0*/  HADD2.F32 R87, -RZ, R77.H1_H1 ;  /* 0x3000004dff577230 */ /* 0x000fe40000004100 */
[----:B------:R-:W-:Y:S01]  /*5dd0*/  FMUL.FTZ R86, R40, R86 ;  /* 0x0000005628567220 */ /* 0x000fe20000410000 */
[----:B------:R-:W-:Y:S01]  /*5de0*/  HADD2.F32 R42, -RZ, R42.H1_H1 ;  /* 0x3000002aff2a7230 */ /* 0x000fe20000004100 */
[----:B------:R-:W-:Y:S01]  /*5df0*/  F2FP.SATFINITE.E4M3.F32.PACK_AB_MERGE_C R12, R37, R12, RZ ;  /* 0x0000000c250c723e */ /* 0x000fe200048070ff */
[----:B------:R-:W-:-:S02]  /*5e00*/  HADD2.F32 R77, -RZ, R38.H1_H1 ;  /* 0x30000026ff4d7230 */ /* 0x000fc40000004100 */
[----:B------:R-:W-:Y:S01]  /*5e10*/  FFMA.FTZ R38, R40, R85, -R89 ;  /* 0x0000005528267223 */ /* 0x000fe20000010859 */
[----:B------:R-:W-:Y:S02]  /*5e20*/  HADD2.F32 R83, -RZ, R83.H1_H1 ;  /* 0x30000053ff537230 */ /* 0x000fe40000004100 */
[C---:B------:R-:W-:Y:S01]  /*5e30*/  FMUL.FTZ R90, R42.reuse, R87 ;  /* 0x000000572a5a7220 */ /* 0x040fe20000410000 */
[----:B------:R-:W-:Y:S01]  /*5e40*/  FFMA.FTZ R40, R81, R85, R86 ;  /* 0x0000005551287223 */ /* 0x000fe20000010056 */
[C---:B------:R-:W-:Y:S01]  /*5e50*/  FMUL.FTZ R87, R77.reuse, R87 ;  /* 0x000000574d577220 */ /* 0x040fe20000410000 */
[----:B------:R-:W-:Y:S01]  /*5e60*/  F2FP.F16.E4M3.UNPACK_B R85, R82 ;  /* 0x00000052ff55723e */ /* 0x000fe200020006ff */
[-C--:B------:R-:W-:Y:S01]  /*5e70*/  FFMA.FTZ R77, R77, R83.reuse, -R90 ;  /* 0x000000534d4d7223 */ /* 0x080fe2000001085a */
[----:B------:R-:W-:Y:S01]  /*5e80*/  F2FP.F16.E4M3.UNPACK_B R82, R14 ;  /* 0x0000000eff52723e */ /* 0x000fe200020006ff */
[----:B------:R-:W-:Y:S01]  /*5e90*/  FFMA.FTZ R81, R42, R83, R87 ;  /* 0x000000532a517223 */ /* 0x000fe20000010057 */
[----:B------:R-:W-:Y:S01]  /*5ea0*/  F2FP.F16.E4M3.UNPACK_B R83, R80 ;  /* 0x00000050ff53723e */ /* 0x000fe200020006ff */
[--C-:B------:R-:W-:Y:S01]  /*5eb0*/  HADD2.F32 R87, -RZ, R85.reuse.H0_H0 ;  /* 0x20000055ff577230 */ /* 0x100fe20000004100 */
[----:B------:R-:W-:Y:S01]  /*5ec0*/  F2FP.SATFINITE.E4M3.F32.PACK_AB_MERGE_C R39, R39, R8, RZ ;  /* 0x000000082727723e */ /* 0x000fe200048070ff */
[--C-:B------:R-:W-:Y:S01]  /*5ed0*/  HADD2.F32 R80, -RZ, R82.reuse.H0_H0 ;  /* 0x20000052ff507230 */ /* 0x100fe20000004100 */
[----:B------:R-:W-:Y:S01]  /*5ee0*/  F2FP.SATFINITE.E4M3.F32.PACK_AB_MERGE_C R77, R77, R38, RZ ;  /* 0x000000264d4d723e */ /* 0x000fe200048070ff */
[----:B------:R-:W-:Y:S01]  /*5ef0*/  HADD2.F32 R89, -RZ, R85.H1_H1 ;  /* 0x30000055ff597230 */ /* 0x000fe20000004100 */
[----:B------:R-:W-:Y:S01]  /*5f00*/  F2FP.SATFINITE.E4M3.F32.PACK_AB_MERGE_C R8, R41, R36, R12 ;  /* 0x000000242908723e */ /* 0x000fe2000480700c */
[----:B------:R-:W-:-:S02]  /*5f10*/  HADD2.F32 R82, -RZ, R82.H1_H1 ;  /* 0x30000052ff527230 */ /* 0x000fc40000004100 */
[----:B------:R-:W-:Y:S01]  /*5f20*/  FMUL.FTZ R91, R80, R87 ;  /* 0x00000057505b7220 */ /* 0x000fe20000410000 */
[--C-:B------:R-:W-:Y:S01]  /*5f30*/  HADD2.F32 R14, -RZ, R10.reuse.H0_H0 ;  /* 0x2000000aff0e7230 */ /* 0x100fe20000004100 */
[----:B------:R-:W-:Y:S01]  /*5f40*/  F2FP.F16.E4M3.UNPACK_B R37, R13 ;  /* 0x0000000dff25723e */ /* 0x000fe200020006ff */
[----:B------:R-:W-:Y:S02]  /*5f50*/  HADD2.F32 R42, -RZ, R10.H1_H1 ;  /* 0x3000000aff2a7230 */ /* 0x000fe40000004100 */
[----:B------:R-:W-:Y:S01]  /*5f60*/  FMUL.FTZ R93, R82, R89 ;  /* 0x00000059525d7220 */ /* 0x000fe20000410000 */
[--C-:B------:R-:W-:Y:S01]  /*5f70*/  HADD2.F32 R85, -RZ, R83.reuse.H0_H0 ;  /* 0x20000053ff557230 */ /* 0x100fe20000004100 */
[----:B------:R-:W-:Y:S01]  /*5f80*/  F2FP.F16.E4M3.UNPACK_B R38, R7 ;  /* 0x00000007ff26723e */ /* 0x000fe200020006ff */
[----:B------:R-:W-:Y:S01]  /*5f90*/  HADD2.F32 R83, -RZ, R83.H1_H1 ;  /* 0x30000053ff537230 */ /* 0x000fe20000004100 */
[----:B------:R-:W-:Y:S01]  /*5fa0*/  F2FP.F16.E4M3.UNPACK_B R36, R9 ;  /* 0x00000009ff24723e */ /* 0x000fe200020006ff */
[----:B------:R-:W-:Y:S01]  /*5fb0*/  FMUL.FTZ R87, R14, R87 ;  /* 0x000000570e577220 */ /* 0x000fe20000410000 */
[----:B------:R-:W-:Y:S01]  /*5fc0*/  FMUL.FTZ R89, R42, R89 ;  /* 0x000000592a597220 */ /* 0x000fe20000410000 */
[----:B------:R-:W-:Y:S01]  /*5fd0*/  FFMA.FTZ R10, R14, R85, -R91 ;  /* 0x000000550e0a7223 */ /* 0x000fe2000001085b */
[----:B------:R-:W-:Y:S01]  /*5fe0*/  FFMA.FTZ R93, R42, R83, -R93 ;  /* 0x000000532a5d7223 */ /* 0x000fe2000001085d */
[----:B------:R-:W-:Y:S01]  /*5ff0*/  F2FP.SATFINITE.E4M3.F32.PACK_AB_MERGE_C R12, R43, R34, R39 ;  /* 0x000000222b0c723e */ /* 0x000fe20004807027 */
[----:B------:R-:W-:Y:S01]  /*6000*/  FFMA.FTZ R14, R80, R85, R87 ;  /* 0x00000055500e7223 */ /* 0x000fe20000010057 */
[----:B------:R-:W-:Y:S01]  /*6010*/  FFMA.FTZ R89, R82, R83, R89 ;  /* 0x0000005352597223 */ /* 0x000fe20000010059 */
        /* <DEDUP_REMOVED lines=14> */
[----:B------:R-:W-:Y:S02]  /*6100*/  HADD2.F32 R38, -RZ, R36.H1_H1 ;  /* 0x30000024ff267230 */ /* 0x000fe40000004100 */
[----:B------:R-:W-:Y:S01]  /*6110*/  FFMA.FTZ R36, R39, R42, R80 ;  /* 0x0000002a27247223 */ /* 0x000fe20000010050 */
[----:B------:R-:W-:Y:S02]  /*6120*/  HADD2.F32 R41, -RZ, R41.H1_H1 ;  /* 0x30000029ff297230 */ /* 0x000fe40000004100 */
[----:B------:R-:W-:Y:S01]  /*6130*/  FMUL.FTZ R77, R40, R43 ;  /* 0x0000002b284d7220 */ /* 0x000fe20000410000 */
[----:B------:R-:W-:Y:S01]  /*6140*/  F2FP.F16.E4M3.UNPACK_B R39, R13.H1 ;  /* 0x0000000dff27723e */ /* 0x000fe200030006ff */
[C---:B------:R-:W-:Y:S01]  /*6150*/  FMUL.FTZ R43, R38.reuse, R43 ;  /* 0x0000002b262b7220 */ /* 0x040fe20000410000 */
[----:B------:R-:W-:Y:S01]  /*6160*/  F2FP.F16.E4M3.UNPACK_B R42, R7.H1 ;  /* 0x00000007ff2a723e */ /* 0x000fe200030006ff */
[-C--:B------:R-:W-:Y:S01]  /*6170*/  FFMA.FTZ R9, R38, R41.reuse, -R77 ;  /* 0x0000002926097223 */ /* 0x080fe2000001084d */
[----:B------:R-:W-:Y:S01]  /*6180*/  F2FP.F16.E4M3.UNPACK_B R6, R6.H1 ;  /* 0x00000006ff06723e */ /* 0x000fe200030006ff */
[----:B------:R-:W-:Y:S01]  /*6190*/  FFMA.FTZ R7, R40, R41, R43 ;  /* 0x0000002928077223 */ /* 0x000fe2000001002b */
[----:B------:R-:W-:Y:S01]  /*61a0*/  HADD2.F32 R38, -RZ, R39.H0_H0 ;  /* 0x20000027ff267230 */ /* 0x000fe20000004100 */
[----:B------:R-:W-:Y:S01]  /*61b0*/  F2FP.F16.E4M3.UNPACK_B R83, R5.H1 ;  /* 0x00000005ff53723e */ /* 0x000fe200030006ff */
[----:B------:R-:W-:-:S02]  /*61c0*/  HADD2.F32 R40, -RZ, R42.H0_H0 ;  /* 0x2000002aff287230 */ /* 0x000fc40000004100 */
[----:B------:R-:W-:Y:S02]  /*61d0*/  HADD2.F32 R13, -RZ, R37.H0_H0 ;  /* 0x20000025ff0d7230 */ /* 0x000fe40000004100 */
[----:B------:R-:W-:Y:S02]  /*61e0*/  HADD2.F32 R41, -RZ, R39.H1_H1 ;  /* 0x30000027ff297230 */ /* 0x000fe40000004100 */
[-C--:B------:R-:W-:Y:S01]  /*61f0*/  FMUL.FTZ R82, R38, R40.reuse ;  /* 0x0000002826527220 */ /* 0x080fe20000410000 */
[----:B------:R-:W-:Y:S02]  /*6200*/  HADD2.F32 R80, -RZ, R42.H1_H1 ;  /* 0x3000002aff507230 */ /* 0x000fe40000004100 */
[----:B------:R-:W-:Y:S01]  /*6210*/  FMUL.FTZ R43, R13, R40 ;  /* 0x000000280d2b7220 */ /* 0x000fe20000410000 */
[----:B------:R-:W-:Y:S02]  /*6220*/  HADD2.F32 R39, -RZ, R6.H0_H0 ;  /* 0x20000006ff277230 */ /* 0x000fe40000004100 */
[----:B------:R-:W-:-:S02]  /*6230*/  HADD2.F32 R37, -RZ, R37.H1_H1 ;  /* 0x30000025ff257230 */ /* 0x000fc40000004100 */
[-C--:B------:R-:W-:Y:S01]  /*6240*/  FMUL.FTZ R40, R41, R80.reuse ;  /* 0x0000005029287220 */ /* 0x080fe20000410000 */
[----:B------:R-:W-:Y:S02]  /*6250*/  HADD2.F32 R42, -RZ, R6.H1_H1 ;  /* 0x30000006ff2a7230 */ /* 0x000fe40000004100 */
[-C--:B------:R-:W-:Y:S01]  /*6260*/  FFMA.FTZ R6, R13, R39.reuse, -R82 ;  /* 0x000000270d067223 */ /* 0x080fe20000010852 */
[----:B------:R-:W-:Y:S01]  /*6270*/  FFMA.FTZ R13, R38, R39, R43 ;  /* 0x00000027260d7223 */ /* 0x000fe2000001002b */
[C---:B------:R-:W-:Y:S01]  /*6280*/  FMUL.FTZ R38, R37.reuse, R80 ;  /* 0x0000005025267220 */ /* 0x040fe20000410000 */
[-C--:B------:R-:W-:Y:S01]  /*6290*/  F2FP.F16.E4M3.UNPACK_B R39, R15.reuse ;  /* 0x0000000fff27723e */ /* 0x080fe200020006ff */
[-C--:B------:R-:W-:Y:S01]  /*62a0*/  FFMA.FTZ R37, R37, R42.reuse, -R40 ;  /* 0x0000002a25257223 */ /* 0x080fe20000010828 */
[----:B------:R-:W-:Y:S01]  /*62b0*/  F2FP.F16.E4M3.UNPACK_B R80, R15.H1 ;  /* 0x0000000fff50723e */ /* 0x000fe200030006ff */
[----:B------:R-:W-:Y:S01]  /*62c0*/  FFMA.FTZ R38, R41, R42, R38 ;  /* 0x0000002a29267223 */ /* 0x000fe20000010026 */
[----:B------:R-:W-:Y:S01]  /*62d0*/  F2FP.F16.E4M3.UNPACK_B R15, R5 ;  /* 0x00000005ff0f723e */ /* 0x000fe200020006ff */
[----:B------:R-:W-:Y:S01]  /*62e0*/  HADD2.F32 R77, -RZ, R39.H0_H0 ;  /* 0x20000027ff4d7230 */ /* 0x000fe20000004100 */
[-C--:B------:R-:W-:Y:S01]  /*62f0*/  F2FP.F16.E4M3.UNPACK_B R40, R11.reuse ;  /* 0x0000000bff28723e */ /* 0x080fe200020006ff */
[----:B------:R-:W-:Y:S01]  /*6300*/  HADD2.F32 R81, -RZ, R80.H0_H0 ;  /* 0x20000050ff517230 */ /* 0x000fe20000004100 */
[----:B------:R-:W-:Y:S01]  /*6310*/  F2FP.F16.E4M3.UNPACK_B R11, R11.H1 ;  /* 0x0000000bff0b723e */ /* 0x000fe200030006ff */
[----:B------:R-:W-:Y:S01]  /*6320*/  HADD2.F32 R90, -RZ, R83.H0_H0 ;  /* 0x20000053ff5a7230 */ /* 0x000fe20000004100 */
[-C--:B------:R-:W-:Y:S01]  /*6330*/  F2FP.F16.E4M3.UNPACK_B R5, R4.reuse ;  /* 0x00000004ff05723e */ /* 0x080fe200020006ff */
[----:B------:R-:W-:Y:S01]  /*6340*/  HADD2.F32 R42, -RZ, R40.H0_H0 ;  /* 0x20000028ff2a7230 */ /* 0x000fe20000004100 */
        /* <DEDUP_REMOVED lines=8> */
[----:B------:R-:W-:Y:S01]  /*63d0*/  FMUL.FTZ R92, R42, R4 ;  /* 0x000000042a5c7220 */ /* 0x000fe20000410000 */
[----:B------:R-:W-:Y:S01]  /*63e0*/  FMUL.FTZ R90, R43, R90 ;  /* 0x0000005a2b5a7220 */ /* 0x000fe20000410000 */
[----:B------:R-:W-:-:S02]  /*63f0*/  HADD2.F32 R80, -RZ, R80.H1_H1 ;  /* 0x30000050ff507230 */ /* 0x000fc40000004100 */
[-C--:B------:R-:W-:Y:S01]  /*6400*/  FFMA.FTZ R4, R42, R82.reuse, -R85 ;  /* 0x000000522a047223 */ /* 0x080fe20000010855 */
[----:B------:R-:W-:Y:S02]  /*6410*/  HADD2.F32 R83, -RZ, R83.H1_H1 ;  /* 0x30000053ff537230 */ /* 0x000fe40000004100 */
[----:B------:R-:W-:Y:S01]  /*6420*/  FFMA.FTZ R42, R77, R82, R92 ;  /* 0x000000524d2a7223 */ /* 0x000fe2000001005c */
[----:B------:R-:W-:Y:S02]  /*6430*/  HADD2.F32 R11, -RZ, R11.H1_H1 ;  /* 0x3000000bff0b7230 */ /* 0x000fe40000004100 */
[-C--:B------:R-:W-:Y:S01]  /*6440*/  FFMA.FTZ R43, R43, R86.reuse, -R94 ;  /* 0x000000562b2b7223 */ /* 0x080fe2000001085e */
[----:B------:R-:W-:Y:S01]  /*6450*/  FFMA.FTZ R77, R81, R86, R90 ;  /* 0x00000056514d7223 */ /* 0x000fe2000001005a */
[----:B------:R-:W-:Y:S02]  /*6460*/  HADD2.F32 R39, -RZ, R39.H1_H1 ;  /* 0x30000027ff277230 */ /* 0x000fe40000004100 */
[----:B------:R-:W-:Y:S01]  /*6470*/  FMUL.FTZ R86, R80, R83 ;  /* 0x0000005350567220 */ /* 0x000fe20000410000 */
[----:B------:R-:W-:-:S02]  /*6480*/  HADD2.F32 R15, -RZ, R15.H1_H1 ;  /* 0x3000000fff0f7230 */ /* 0x000fc40000004100 */
[----:B------:R-:W-:Y:S01]  /*6490*/  FMUL.FTZ R83, R11, R83 ;  /* 0x000000530b537220 */ /* 0x000fe20000410000 */
[----:B------:R-:W-:Y:S01]  /*64a0*/  HADD2.F32 R40, -RZ, R40.H1_H1 ;  /* 0x30000028ff287230 */ /* 0x000fe20000004100 */
[----:B------:R-:W-:Y:S01]  /*64b0*/  F2FP.SATFINITE.E4M3.F32.PACK_AB_MERGE_C R13, R38, R13, RZ ;  /* 0x0000000d260d723e */ /* 0x000fe200048070ff */
        /* <DEDUP_REMOVED lines=14> */
.L_x_11411:
[----:B------:R-:W-:Y:S05]  /*65a0*/  BSYNC B1 ;  /* 0x0000000000017941 */ /* 0x000fea0003800000 */
.L_x_11410:
[----:B0-----:R0:W-:Y:S01]  /*65b0*/  ST.E.128 desc[UR42][R32.64], R8 ;  /* 0x0000000820007985 */ /* 0x0011e2000c101d2a */
[----:B------:R-:W-:-:S13]  /*65c0*/  ISETP.GE.AND P3, PT, R35, R84, PT ;  /* 0x000000542300720c */ /* 0x000fda0003f66270 */
[----:B------:R-:W-:Y:S05]  /*65d0*/  @P3 BRA `(.L_x_11389) ;  /* 0x0000000000e83947 */ /* 0x000fea0003800000 */
[----:B------:R-:W-:-:S04]  /*65e0*/  IADD3 R4, P3, R79, R35, RZ ;  /* 0x000000234f047210 */ /* 0x000fc80007f7e0ff */
[----:B------:R-:W-:-:S05]  /*65f0*/  LEA.HI.X.SX32 R5, R35, R78, 0x1, P3 ;  /* 0x0000004e23057211 */ /* 0x000fca00018f0eff */
[----:B--2---:R2:W-:Y:S01]  /*6600*/  ST.E.128 desc[UR42][R4.64], R12 ;  /* 0x0000000c04007985 */ /* 0x0045e2000c101d2a */
[----:B------:R-:W-:Y:S05]  /*6610*/  BRA `(.L_x_11389) ;  /* 0x0000000000d87947 */ /* 0x000fea0003800000 */
.L_x_11381:
[----:B------:R-:W-:-:S06]  /*6620*/  UISETP.NE.AND UP0, UPT, UR36, 0x3, UPT ;  /* 0x000000032400788c */ /* 0x000fcc000bf05270 */
[----:B------:R-:W-:-:S13]  /*6630*/  PLOP3.LUT P2, PT, PT, PT, UP0, 0x80, 0x0 ;  /* 0x000000000000781c */ /* 0x000fda0003f4f008 */
[----:B------:R-:W-:Y:S05]  /*6640*/  @!P2 BRA `(.L_x_11412) ;  /* 0x000000000004a947 */ /* 0x000fea0003800000 */
[----:B------:R-:W-:Y:S01]  /*6650*/  BPT.TRAP 0x1 ;  /* 0x000000040000795c */ /* 0x000fe20000300000 */
.L_x_11412:
[----:B------:R-:W-:Y:S01]  /*6660*/  IMAD R70, R19, 0x8, R18 ;  /* 0x0000000813467824 */ /* 0x000fe200078e0212 */
[----:B------:R-:W-:Y:S01]  /*6670*/  SHF.L.U32 R76, R154, 0x1f, RZ ;  /* 0x0000001f9a4c7819 */ /* 0x000fe200000006ff */
[----:B------:R-:W-:Y:S01]  /*6680*/  BSSY B1, `(.L_x_11413) ;  /* 0x0000004000017945 */ /* 0x000fe20003800000 */
[----:B------:R-:W-:Y:S02]  /*6690*/  SHF.R.S32.HI R73, RZ, 0x1f, R74 ;  /* 0x0000001fff497819 */ /* 0x000fe4000001144a */
[----:B------:R-:W0:Y:S02]  /*66a0*/  SYNCS.PHASECHK.TRANS64.TRYWAIT P3, [R70+URZ+0x19c90], R76 ;  /* 0x019c904c460075a7 */ /* 0x000e24000806017f */
[----:B0-----:R-:W-:Y:S05]  /*66b0*/  @!P3 BRA `(.L_x_11414) ;  /* 0x0000014c0088b947 */ /* 0x001fea0003800000 */
.L_x_11649:
[----:B------:R-:W-:Y:S05]  /*66c0*/  BSYNC B1 ;  /* 0x0000000000017941 */ /* 0x000fea0003800000 */
.L_x_11413:
        /* <DEDUP_REMOVED lines=24> */
.L_x_11653:
[----:B------:R-:W-:Y:S05]  /*6850*/  @!P3 BRA `(.L_x_11389) ;  /* 0x000000000048b947 */ /* 0x000fea0003800000 */
[----:B-1----:R-:W4:Y:S01]  /*6860*/  LDL R4, [R1+0x8] ;  /* 0x0000080001047983 */ /* 0x002f220000100800 */
[----:B------:R-:W-:Y:S02]  /*6870*/  ULDC UR4, c[0x0][0x2f4] ;  /* 0x0000bd0000047ab9 */ /* 0x000fe40000000800 */
[----:B------:R-:W-:-:S13]  /*6880*/  ISETP.GE.AND P3, PT, R16, UR4, PT ;  /* 0x0000000410007c0c */ /* 0x000fda000bf66270 */
[----:B---3--:R-:W-:-:S05]  /*6890*/  @!P3 IADD3 R12, P4, R16, R14, RZ ;  /* 0x0000000e100cb210 */ /* 0x008fca0007f9e0ff */
[----:B--2---:R-:W-:Y:S01]  /*68a0*/  @!P3 IMAD.X R13, R5, 0x1, R17, P4 ;  /* 0x00000001050db824 */ /* 0x004fe200020e0611 */
[----:B------:R-:W-:-:S13]  /*68b0*/  ISETP.GE.AND P4, PT, R23, UR4, PT ;  /* 0x0000000417007c0c */ /* 0x000fda000bf86270 */
[----:B------:R-:W-:-:S05]  /*68c0*/  @!P4 IADD3 R8, P5, R23, R14, RZ ;  /* 0x0000000e1708c210 */ /* 0x000fca0007fbe0ff */
[----:B----4-:R-:W-:Y:S01]  /*68d0*/  @!P4 IMAD.X R9, R5, 0x1, R4, P5 ;  /* 0x000000010509c824 */ /* 0x010fe200028e0604 */
[----:B------:R-:W-:-:S13]  /*68e0*/  ISETP.GE.AND P5, PT, R67, UR4, PT ;  /* 0x0000000443007c0c */ /* 0x000fda000bfa6270 */
[----:B------:R-:W-:-:S05]  /*68f0*/  @!P5 IMAD.SHL.U32 R4, R157, 0x10, RZ ;  /* 0x000000109d04d824 */ /* 0x000fca00078e00ff */
[----:B------:R-:W-:-:S04]  /*6900*/  @!P5 IADD3 R10, P6, R4, R14, RZ ;  /* 0x0000000e040ad210 */ /* 0x000fc80007fde0ff */
[----:B------:R-:W-:Y:S02]  /*6910*/  @!P5 LEA.HI.X.SX32 R11, R4, R5, 0x1, P6 ;  /* 0x00000005040bd211 */ /* 0x000fe400030f0eff */
[----:B------:R-:W1:Y:S04]  /*6920*/  @!P3 LDS.128 R4, [R69+0x13800] ;  /* 0x013800004504b984 */ /* 0x000e680000000c00 */
[----:B-1----:R-:W-:Y:S04]  /*6930*/  @!P3 ST.E.128 desc[UR42][R12.64], R4 ;  /* 0x000000040c00b985 */ /* 0x002fe8000c101d2a */
[----:B------:R-:W1:Y:S04]  /*6940*/  @!P5 LDS.128 R4, [R69+0x14800] ;  /* 0x014800004504d984 */ /* 0x000e680000000c00 */
[----:B-1----:R-:W-:Y:S04]  /*6950*/  @!P5 ST.E.128 desc[UR42][R10.64], R4 ;  /* 0x000000040a00d985 */ /* 0x002fe8000c101d2a */
[----:B------:R-:W1:Y:S04]  /*6960*/  @!P4 LDS.128 R4, [R69+0x15800] ;  /* 0x015800004504c984 */ /* 0x000e680000000c00 */
[----:B-1----:R4:W-:Y:S02]  /*6970*/  @!P4 ST.E.128 desc[UR42][R8.64], R4 ;  /* 0x000000040800c985 */ /* 0x0029e4000c101d2a */
.L_x_11389:
[----:B------:R-:W-:Y:S05]  /*6980*/  BSYNC B0 ;  /* 0x0000000000007941 */ /* 0x000fea0003800000 */
.L_x_11380:
        /* <DEDUP_REMOVED lines=16> */
.L_x_11417:
[----:B------:R-:W-:Y:S05]  /*6a90*/  BSYNC B0 ;  /* 0x0000000000007941 */ /* 0x000fea0003800000 */
.L_x_11416:
[----:B------:R-:W0:Y:S01]  /*6aa0*/  SYNCS.PHASECHK.TRANS64.TRYWAIT P2, [R70+URZ+0x19cb0], R76 ;  /* 0x019cb04c460075a7 */ /* 0x000e22000804017f */
[----:B------:R-:W-:Y:S04]  /*6ab0*/  BSSY B0, `(.L_x_11418) ;  /* 0x0000002000007945 */ /* 0x000fe80003800000 */
[----:B0-----:R-:W-:Y:S05]  /*6ac0*/  @!P2 BRA `(.L_x_11419) ;  /* 0x0000014800dca947 */ /* 0x001fea0003800000 */
.L_x_11654:
[----:B------:R-:W-:Y:S05]  /*6ad0*/  BSYNC B0 ;  /* 0x0000000000007941 */ /* 0x000fea0003800000 */
.L_x_11418:
        /* <DEDUP_REMOVED lines=16> */
[----:B------:R-:W-:Y:S02]  /*6be0*/  IADD3.X R5, R5, UR7, RZ, P2, !PT ;  /* 0x0000000705057c10 */ /* 0x000fe400097fe4ff */
[----:B------:R-:W-:Y:S01]  /*6bf0*/  ISETP.GT.AND P2, PT, R71, R155, PT ;  /* 0x0000009b4700720c */ /* 0x000fe20003f44270 */
[----:B------:R-:W1:Y:S04]  /*6c00*/  SHFL.IDX PT, R4, R4, RZ, 0x1e1f ;  /* 0x001e1fff04047589 */ /* 0x000e6800000e0000 */
[----:B------:R-:W2:Y:S08]  /*6c10*/  SHFL.IDX PT, R5, R5, RZ, 0x1e1f ;  /* 0x001e1fff05057589 */ /* 0x000eb000000e0000 */
[----:B------:R-:W-:Y:S05]  /*6c20*/  @!P2 BRA `(.L_x_11421) ;  /* 0x000000000048a947 */ /* 0x000fea0003800000 */
[----:B------:R-:W4:Y:S01]  /*6c30*/  LDL R6, [R1+0x8] ;  /* 0x0000080001067983 */ /* 0x000f220000100800 */
[----:B------:R-:W-:Y:S02]  /*6c40*/  ULDC UR4, c[0x0][0x2f4] ;  /* 0x0000bd0000047ab9 */ /* 0x000fe40000000800 */
[----:B------:R-:W-:-:S13]  /*6c50*/  ISETP.GE.AND P2, PT, R16, UR4, PT ;  /* 0x0000000410007c0c */ /* 0x000fda000bf46270 */
[----:B-1----:R-:W-:-:S05]  /*6c60*/  @!P2 IADD3 R12, P4, R16, R4, RZ ;  /* 0x00000004100ca210 */ /* 0x002fca0007f9e0ff */
        /* <DEDUP_REMOVED lines=14> */
.L_x_11421:
[----:B------:R-:W-:Y:S05]  /*6d50*/  BSYNC B0 ;  /* 0x0000000000007941 */ /* 0x000fea0003800000 */
.L_x_11420:
[----:B------:R-:W-:Y:S01]  /*6d60*/  @!PT LDS RZ, [RZ] ;  /* 0x00000000fffff984 */ /* 0x000fe20000000800 */
[----:B------:R-:W-:Y:S01]  /*6d70*/  @!PT LDS RZ, [RZ] ;  /* 0x00000000fffff984 */ /* 0x000fe20000000800 */
[----:B------:R-:W-:Y:S01]  /*6d80*/  @!PT LDS RZ, [RZ] ;  /* 0x00000000fffff984 */ /* 0x000fe20000000800 */
[----:B------:R-:W-:Y:S01]  /*6d90*/  @!PT LDS RZ, [RZ] ;  /* 0x00000000fffff984 */ /* 0x000fe20000000800 */
[----:B------:R5:W-:Y:S06]  /*6da0*/  MEMBAR.ALL.CTA ;  /* 0x0000000000007992 */ /* 0x000bec0000008000 */
[----:B-----5:R-:W5:Y:S01]  /*6db0*/  FENCE.VIEW.ASYNC.S ;  /* 0x00000000000073c6 */ /* 0x020f620000000000 */
[----:B0-----:R-:W-:Y:S01]  /*6dc0*/  @!P3 VIADD R70, R70, 0x19cc0 ;  /* 0x00019cc04646b836 */ /* 0x001fe20000000000 */
[----:B-----5:R0:W-:Y:S04]  /*6dd0*/  BAR.SYNC.DEFER_BLOCKING R56, 0x80 ;  /* 0x000200380000751d */ /* 0x0201e80000010000 */
[----:B------:R-:W-:Y:S01]  /*6de0*/  @!P3 PRMT R70, RZ, 0x654, R70 ;  /* 0x00000654ff46b816 */ /* 0x000fe20000000046 */
[----:B------:R-:W-:Y:S01]  /*6df0*/  VIADD R19, R19, 0x1 ;  /* 0x0000000113137836 */ /* 0x000fe20000000000 */
[----:B------:R-:W-:-:S02]  /*6e00*/  PLOP3.LUT P2, PT, PT, PT, PT, 0x8, 0x0 ;  /* 0x000000000000781c */ /* 0x000fc40003f4e170 */
[----:B------:R0:W-:Y:S02]  /*6e10*/  @!P3 SYNCS.ARRIVE.TRANS64.RED.A1T0 RZ, [R70+URZ], RZ ;  /* 0x000000ff46ffb9a7 */ /* 0x0001e4000810043f */
[----:B------:R-:W-:-:S04]  /*6e20*/  ISETP.NE.AND P3, PT, R19, 0x2, PT ;  /* 0x000000021300780c */ /* 0x000fc80003f65270 */
[----:B--2-4-:R-:W-:Y:S02]  /*6e30*/  SEL R5, RZ, 0x1, P3 ;  /* 0x00000001ff057807 */ /* 0x014fe40001800000 */
[----:B------:R-:W-:Y:S02]  /*6e40*/  SEL R19, R19, RZ, P3 ;  /* 0x000000ff13137207 */ /* 0x000fe40001800000 */
[----:B------:R-:W-:Y:S01]  /*6e50*/  LOP3.LUT R154, R154, R5, RZ, 0x3c, !PT ;  /* 0x000000059a9a7212 */ /* 0x000fe200078e3cff */
[----:B0-----:R-:W-:Y:S06]  /*6e60*/  @P1 BRA `(.L_x_11422) ;  /* 0xffffffb400b01947 */ /* 0x001fec000383ffff */
.L_x_11375:
[----:B------:R-:W-:Y:S04]  /*6e70*/  BSSY B0, `(.L_x_11423) ;  /* 0x0000004000007945 */ /* 0x000fe80003800000 */
[----:B------:R-:W-:Y:S05]  /*6e80*/  @P2 BRA `(.L_x_11424) ;  /* 0x0000000000082947 */ /* 0x000fea0003800000 */
[----:B------:R-:W2:Y:S02]  /*6e90*/  FENCE.VIEW.ASYNC.G ;  /* 0x00000000000073c6 */ /* 0x000ea40000000100 */
[----:B--2---:R-:W-:Y:S06]  /*6ea0*/  BAR.ARV 0xc, 0x200 ;  /* 0x0308000000007b1d */ /* 0x004fec0000002000 */
.L_x_11424:
[----:B------:R-:W-:Y:S05]  /*6eb0*/  BSYNC B0 ;  /* 0x0000000000007941 */ /* 0x000fea0003800000 */
.L_x_11423:
[----:B------:R-:W2:Y:S01]  /*6ec0*/  LDL R0, [R1+0x24] ;  /* 0x0000240001007983 */ /* 0x000ea20000100800 */
[----:B------:R-:W-:Y:S01]  /*6ed0*/  ULDC.64 UR4, c[0x0][0x990] ;  /* 0x0002640000047ab9 */ /* 0x000fe20000000a00 */
[----:B------:R-:W-:Y:S02]  /*6ee0*/  ULDC.64 UR6, c[0x0][0x998] ;  /* 0x0002660000067ab9 */ /* 0x000fe40000000a00 */
[----:B0-----:R-:W4:Y:S04]  /*6ef0*/  LDL R6, [R1+0x4c] ;  /* 0x00004c0001067983 */ /* 0x001f280000100800 */
[----:B------:R-:W3:Y:S01]  /*6f00*/  LDL R8, [R1+0x30] ;  /* 0x0000300001087983 */ /* 0x000ee20000100800 */
[----:B------:R-:W-:Y:S02]  /*6f10*/  ISETP.NE.U32.AND P0, PT, RZ, UR4, PT ;  /* 0x00000004ff007c0c */ /* 0x000fe4000bf05070 */
[----:B------:R-:W-:-:S02]  /*6f20*/  ISETP.NE.U32.AND P1, PT, RZ, UR6, PT ;  /* 0x00000006ff007c0c */ /* 0x000fc4000bf25070 */
[----:B------:R-:W-:Y:S02]  /*6f30*/  ISETP.NE.AND.EX P0, PT, RZ, UR5, PT, P0 ;  /* 0x00000005ff007c0c */ /* 0x000fe4000bf05300 */
[----:B------:R-:W-:-:S11]  /*6f40*/  ISETP.NE.AND.EX P1, PT, RZ, UR7, PT, P1 ;  /* 0x00000007ff007c0c */ /* 0x000fd6000bf25310 */
[----:B------:R-:W4:Y:S08]  /*6f50*/  @P0 LDC.64 R10, c[0x0][0x9a8] ;  /* 0x00026a00ff0a0b82 */ /* 0x000f300000000a00 */
[----:B------:R-:W0:Y:S08]  /*6f60*/  @P1 LDC.64 R12, c[0x0][0x9b8] ;  /* 0x00026e00ff0c1b82 */ /* 0x000e300000000a00 */
[----:B------:R-:W3:Y:S08]  /*6f70*/  @P1 LDC.64 R2, c[0x0][0x9c0] ;  /* 0x00027000ff021b82 */ /* 0x000ef00000000a00 */
[----:B-1----:R-:W1:Y:S01]  /*6f80*/  @P0 LDC.64 R4, c[0x0][0x9b0] ;  /* 0x00026c00ff040b82 */ /* 0x002e620000000a00 */
[----:B--2---:R-:W-:Y:S01]  /*6f90*/  LOP3.LUT P4, RZ, R0, 0x4, RZ, 0xc0, !PT ;  /* 0x0000000400ff7812 */ /* 0x004fe2000788c0ff */
[----:B----4-:R-:W-:-:S02]  /*6fa0*/  @P0 IMAD R0, R6, R10, RZ ;  /* 0x0000000a06000224 */ /* 0x010fc400078e02ff */
[----:B0-----:R-:W-:Y:S02]  /*6fb0*/  @P1 IMAD R6, R6, R12, RZ ;  /* 0x0000000c06061224 */ /* 0x001fe400078e02ff */
[C---:B---3--:R-:W-:Y:S02]  /*6fc0*/  @P0 IMAD R11, R8.reuse, R11, R0 ;  /* 0x0000000b080b0224 */ /* 0x048fe400078e0200 */
[C---:B------:R-:W-:Y:S02]  /*6fd0*/  @P1 IMAD R13, R8.reuse, R13, R6 ;  /* 0x0000000d080d1224 */ /* 0x040fe400078e0206 */
[----:B------:R-:W-:-:S04]  /*6fe0*/  @P0 IMAD.WIDE.U32 R6, R8, R10, RZ ;  /* 0x0000000a08060225 */ /* 0x000fc800078e00ff */
[----:B------:R-:W-:-:S04]  /*6ff0*/  @P1 IMAD.WIDE.U32 R8, R8, R12, RZ ;  /* 0x0000000c08081225 */ /* 0x000fc800078e00ff */
[----:B------:R-:W-:Y:S02]  /*7000*/  @P1 IMAD.IADD R9, R9, 0x1, R13 ;  /* 0x0000000109091824 */ /* 0x000fe400078e020d */
[----:B------:R-:W-:Y:S02]  /*7010*/  @P0 IMAD.IADD R7, R7, 0x1, R11 ;  /* 0x0000000107070824 */ /* 0x000fe400078e020b */
[----:B------:R-:W-:-:S04]  /*7020*/  @P1 IMAD.WIDE.U32 R8, R22, R2, R8 ;  /* 0x0000000216081225 */ /* 0x000fc800078e0008 */
[----:B-1----:R-:W-:Y:S01]  /*7030*/  @P0 IMAD.WIDE.U32 R6, R22, R4, R6 ;  /* 0x0000000416060225 */ /* 0x002fe200078e0006 */
[----:B------:R-:W-:-:S03]  /*7040*/  @P1 LEA R10, P3, R8, UR6, 0x2 ;  /* 0x00000006080a1c11 */ /* 0x000fc6000f8610ff */
[----:B------:R-:W-:Y:S01]  /*7050*/  @P1 IMAD R3, R22, R3, R9 ;  /* 0x0000000316031224 */ /* 0x000fe200078e0209 */
        /* <DEDUP_REMOVED lines=44> */
.L_x_11426:
[----:B------:R-:W-:Y:S05]  /*7320*/  BSYNC B0 ;  /* 0x0000000000007941 */ /* 0x000fea0003800000 */
.L_x_11425:
[----:B------:R-:W2:Y:S01]  /*7330*/  LDL R0, [R1+0x58] ;  /* 0x0000580001007983 */ /* 0x000ea20000100800 */
[----:B------:R-:W-:Y:S01]  /*7340*/  PLOP3.LUT P0, PT, PT, PT, PT, 0x80, 0x0 ;  /* 0x000000000000781c */ /* 0x000fe20003f0f070 */
[----:B------:R-:W-:Y:S01]  /*7350*/  IMAD.MOV.U32 R27, RZ, RZ, RZ ;  /* 0x000000ffff1b7224 */ /* 0x000fe200078e00ff */
[----:B------:R-:W-:Y:S01]  /*7360*/  CS2R R20, SRZ ;  /* 0x0000000000147805 */ /* 0x000fe2000001ff00 */
[----:B------:R-:W-:Y:S01]  /*7370*/  IMAD.MOV.U32 R3, RZ, RZ, RZ ;  /* 0x000000ffff037224 */ /* 0x000fe200078e00ff */
        /* <DEDUP_REMOVED lines=22> */
[----:B------:R-:W-:Y:S01]  /*74e0*/  CS2R R130, SRZ ;  /* 0x0000000000827805 */ /* 0x000fe2000001ff00 */
[----:B--2---:R-:W-:Y:S02]  /*74f0*/  IMAD R4, R0, R90, RZ ;  /* 0x0000005a00047224 */ /* 0x004fe400078e02ff */
[----:B------:R-:W-:-:S03]  /*7500*/  IMAD.MOV.U32 R0, RZ, RZ, RZ ;  /* 0x000000ffff007224 */ /* 0x000fc600078e00ff */
[----:B------:R0:W-:Y:S01]  /*7510*/  STL [R1+0x28], R4 ;  /* 0x0000280401007387 */ /* 0x0001e20000100800 */
[----:B------:R-:W-:Y:S01]  /*7520*/  VIADDMNMX R90, R4, R90, R25, PT ;  /* 0x0000005a045a7246 */ /* 0x000fe20003800119 */
[----:B------:R-:W-:-:S03]  /*7530*/  IMAD.MOV.U32 R25, RZ, RZ, RZ ;  /* 0x000000ffff197224 */ /* 0x000fc600078e00ff */
[----:B------:R-:W-:-:S13]  /*7540*/  ISETP.GT.AND P1, PT, R90, R4, PT ;  /* 0x000000045a00720c */ /* 0x000fda0003f24270 */
[----:B0-----:R-:W-:Y:S05]  /*7550*/  @!P1 BRA `(.L_x_11427) ;  /* 0x0000008c00e09947 */ /* 0x001fea0003800000 */
[----:B------:R-:W0:Y:S01]  /*7560*/  S2R R4, SR_TID.X ;  /* 0x0000000000047919 */ /* 0x000e220000002100 */
[----:B------:R-:W-:Y:S01]  /*7570*/  VIADD R28, R18, 0xf000 ;  /* 0x0000f000121c7836 */ /* 0x000fe20000000000 */
[----:B------:R-:W-:Y:S04]  /*7580*/  BSSY B6, `(.L_x_11428) ;  /* 0x000001e000067945 */ /* 0x000fe80003800000 */
[----:B------:R-:W-:Y:S01]  /*7590*/  LOP3.LUT P0, RZ, R28, 0x3ff, RZ, 0xc0, !PT ;  /* 0x000003ff1cff7812 */ /* 0x000fe2000780c0ff */
[----:B0-----:R-:W-:-:S05]  /*75a0*/  VIADD R5, R4, 0xffffff80 ;  /* 0xffffff8004057836 */ /* 0x001fca0000000000 */
[----:B------:R-:W-:-:S04]  /*75b0*/  SHF.R.S32.HI R4, RZ, 0x1f, R5 ;  /* 0x0000001fff047819 */ /* 0x000fc80000011405 */
[----:B------:R-:W-:-:S04]  /*75c0*/  LEA.HI R4, R4, R5, RZ, 0x7 ;  /* 0x0000000504047211 */ /* 0x000fc800078f38ff */
[----:B------:R-:W-:-:S05]  /*75d0*/  SHF.R.S32.HI R4, RZ, 0x7, R4 ;  /* 0x00000007ff047819 */ /* 0x000fca0000011404 */
[----:B------:R-:W0:Y:S02]  /*75e0*/  SHFL.IDX PT, R0, R4, RZ, 0x1f ;  /* 0x00001fff04007589 */ /* 0x000e2400000e0000 */
[----:B0-----:R-:W-:-:S05]  /*75f0*/  IMAD.HI R3, R0, 0x55555556, RZ ;  /* 0x5555555600037827 */ /* 0x001fca00078e02ff */
[----:B------:R-:W-:-:S05]  /*7600*/  LEA.HI R3, R3, R3, RZ, 0x1 ;  /* 0x0000000303037211 */ /* 0x000fca00078f08ff */
[----:B------:R-:W-:-:S04]  /*7610*/  IMAD R3, R3, -0x3, R0 ;  /* 0xfffffffd03037824 */ /* 0x000fc800078e0200 */
[----:B------:R-:W-:-:S05]  /*7620*/  IMAD R3, R3, 0x800, R28 ;  /* 0x0000080003037824 */ /* 0x000fca00078e021c */
[----:B------:R-:W-:-:S04]  /*7630*/  SHF.R.U32.HI R3, RZ, 0x4, R3 ;  /* 0x00000004ff037819 */ /* 0x000fc80000011603 */
[----:B------:R-:W-:Y:S01]  /*7640*/  LOP3.LUT R36, R3, 0x3fff, RZ, 0xc0, !PT ;  /* 0x00003fff03247812 */ /* 0x000fe200078ec0ff */
[----:B------:R-:W-:Y:S06]  /*7650*/  @!P0 BRA `(.L_x_11429) ;  /* 0x0000000000408947 */ /* 0x000fec0003800000 */
        /* <DEDUP_REMOVED lines=16> */
.L_x_11429:
[----:B------:R-:W-:Y:S05]  /*7760*/  BSYNC B6 ;  /* 0x0000000000067941 */ /* 0x000fea0003800000 */
.L_x_11428:
        /* <DEDUP_REMOVED lines=13> */
.L_x_11433:
[----:B-1----:R1:W2:Y:S02]  /*7840*/  SYNCS.PHASECHK.TRANS64.TRYWAIT P0, [R18+URZ+0x19c00], R3 ;  /* 0x019c0003120075a7 */ /* 0x0022a4000800017f */
[----:B--2---:R-:W-:Y:S05]  /*7850*/  @!P0 NANOSLEEP.SYNCS 0x989680 ;  /* 0x009896800000895d */ /* 0x004fea0003900000 */
[----:B------:R-:W2:Y:S02]  /*7860*/  @!P0 SYNCS.PHASECHK.TRANS64 P0, [R18+URZ+0x19c00], R3 ;  /* 0x019c0003120085a7 */ /* 0x000ea4000800007f */
[----:B--2---:R-:W-:Y:S05]  /*7870*/  @!P0 BRA `(.L_x_11433) ;  /* 0xfffffffc00f08947 */ /* 0x004fea000383ffff */
.L_x_11432:
[----:B------:R-:W-:Y:S05]  /*7880*/  BSYNC B0 ;  /* 0x0000000000007941 */ /* 0x000fea0003800000 */
.L_x_11431:
[----:B------:R-:W-:Y:S05]  /*7890*/  BRA `(.L_x_11434) ;  /* 0x0000004000887947 */ /* 0x000fea0003800000 */
.L_x_11430:
[----:B------:R-:W0:Y:S01]  /*78a0*/  LDC.64 R30, c[0x0][0x3e8] ;  /* 0x0000fa00ff1e7b82 */ /* 0x000e220000000a00 */
        /* <DEDUP_REMOVED lines=11> */
[----:B------:R-:W-:Y:S02]  /*7960*/  IMAD.IADD R25, R3, 0x1, R31 ;  /* 0x0000000103197824 */ /* 0x000fe400078e021f */
[----:B-1----:R-:W-:-:S04]  /*7970*/  IMAD.WIDE.U32 R26, R26, UR6, R4 ;  /* 0x000000061a1a7c25 */ /* 0x002fc8000f8e0004 */
[----:B------:R-:W-:Y:S01]  /*7980*/  IMAD.IADD R28, R7, 0x1, R27 ;  /* 0x00000001071c7824 */ /* 0x000fe200078e021b */
        /* <DEDUP_REMOVED lines=17> */
.L_x_11436:
[----:B------:R-:W-:Y:S05]  /*7aa0*/  BSYNC B6 ;  /* 0x0000000000067941 */ /* 0x000fea0003800000 */
.L_x_11435:
[----:B------:R-:W2:Y:S01]  /*7ab0*/  LDL R20, [R1+0x2c] ;  /* 0x00002c0001147983 */ /* 0x000ea20000100800 */
[----:B------:R-:W-:Y:S01]  /*7ac0*/  ULDC.U8 UR4, c[0x0][0x410] ;  /* 0x0001040000047ab9 */ /* 0x000fe20000000000 */
[----:B------:R-:W-:Y:S01]  /*7ad0*/  BSSY B0, `(.L_x_11437) ;  /* 0x00003f6000007945 */ /* 0x000fe20003800000 */
[----:B------:R-:W-:Y:S01]  /*7ae0*/  ISETP.NE.AND P0, PT, RZ, UR4, PT ;  /* 0x00000004ff007c0c */ /* 0x000fe2000bf05270 */
[----:B------:R-:W-:Y:S02]  /*7af0*/  IMAD R4, R29, 0xc0, R155 ;  /* 0x000000c01d047824 */ /* 0x000fe400078e029b */
[----:B--2---:R-:W-:-:S10]  /*7b00*/  IMAD.IADD R3, R18, 0x1, R20 ;  /* 0x0000000112037824 */ /* 0x004fd400078e0214 */
[----:B------:R-:W-:Y:S05]  /*7b10*/  @!P0 BRA `(.L_x_11438) ;  /* 0x0000001800d08947 */ /* 0x000fea0003800000 */
[----:B------:R-:W-:-:S03]  /*7b20*/  UMOV UR4, 0xffffffff ;  /* 0xffffffff00047882 */ /* 0x000fc60000000000 */
[----:B------:R-:W-:Y:S05]  /*7b30*/  BRA.DIV UR4, `(.L_x_11439) ;  /* 0x0000013a04d47947 */ /* 0x000fea000b800000 */
[----:B------:R0:W1:Y:S04]  /*7b40*/  SHFL.IDX PT, R31, R30, RZ, 0x1e1f ;  /* 0x001e1fff1e1f7589 */ /* 0x00006800000e0000 */
[----:B------:R0:W2:Y:S04]  /*7b50*/  SHFL.IDX PT, R5, R26, RZ, 0x1e1f ;  /* 0x001e1fff1a057589 */ /* 0x0000a800000e0000 */
[----:B------:R0:W3:Y:S04]  /*7b60*/  SHFL.IDX PT, R0, R25, RZ, 0x1e1f ;  /* 0x001e1fff19007589 */ /* 0x0000e800000e0000 */
[----:B------:R0:W4:Y:S02]  /*7b70*/  SHFL.IDX PT, R27, R28, RZ, 0x1e1f ;  /* 0x001e1fff1c1b7589 */ /* 0x00012400000e0000 */
.L_x_11660:
[----:B------:R-:W5:Y:S01]  /*7b80*/  LDL R7, [R1+0x48] ;  /* 0x0000480001077983 */ /* 0x000f620000100800 */
[----:B------:R-:W-:Y:S01]  /*7b90*/  ULDC UR4, c[0x0][0x448] ;  /* 0x0001120000047ab9 */ /* 0x000fe20000000800 */
[----:B------:R-:W-:Y:S01]  /*7ba0*/  BSSY B1, `(.L_x_11440) ;  /* 0x000002f000017945 */ /* 0x000fe20003800000 */
[----:B0-----:R-:W-:Y:S01]  /*7bb0*/  IMAD R28, R24, UR4, RZ ;  /* 0x00000004181c7c24 */ /* 0x001fe2000f8e02ff */
[----:B------:R-:W-:Y:S02]  /*7bc0*/  CS2R R8, SRZ ;  /* 0x0000000000087805 */ /* 0x000fe4000001ff00 */
[----:B------:R-:W-:Y:S02]  /*7bd0*/  CS2R R12, SRZ ;  /* 0x00000000000c7805 */ /* 0x000fe4000001ff00 */
[----:B------:R-:W-:Y:S02]  /*7be0*/  CS2R R24, SRZ ;  /* 0x0000000000187805 */ /* 0x000fe4000001ff00 */
[----:B------:R-:W-:-:S02]  /*7bf0*/  CS2R R10, SRZ ;  /* 0x00000000000a7805 */ /* 0x000fc4000001ff00 */
[----:B------:R-:W-:Y:S02]  /*7c00*/  ISETP.GE.AND P0, PT, R4, R28, PT ;  /* 0x0000001c0400720c */ /* 0x000fe40003f06270 */
[----:B------:R-:W-:Y:S02]  /*7c10*/  CS2R R14, SRZ ;  /* 0x00000000000e7805 */ /* 0x000fe4000001ff00 */
[----:B------:R-:W-:Y:S02]  /*7c20*/  CS2R R20, SRZ ;  /* 0x0000000000147805 */ /* 0x000fe4000001ff00 */
[----:B-----5:R-:W-:-:S04]  /*7c30*/  LEA.HI R6, R7, R7, RZ, 0x1 ;  /* 0x0000000707067211 */ /* 0x020fc800078f08ff */
[----:B------:R-:W-:-:S05]  /*7c40*/  LOP3.LUT R6, R6, 0xfffffffe, RZ, 0xc0, !PT ;  /* 0xfffffffe06067812 */ /* 0x000fca00078ec0ff */
[----:B------:R-:W-:-:S05]  /*7c50*/  IMAD.IADD R6, R7, 0x1, -R6 ;  /* 0x0000000107067824 */ /* 0x000fca00078e0a06 */
[----:B------:R-:W-:Y:S01]  /*7c60*/  SHF.L.U32 R37, R6, 0x1f, RZ ;  /* 0x0000001f06257819 */ /* 0x000fe200000006ff */
[----:B------:R-:W-:Y:S06]  /*7c70*/  @P0 BRA `(.L_x_11441) ;  /* 0x0000000000840947 */ /* 0x000fec0003800000 */
[----:B------:R-:W2:Y:S01]  /*7c80*/  LDL R7, [R1+0xc] ;  /* 0x00000c0001077983 */ /* 0x000ea20000100800 */
[----:B------:R-:W-:-:S03]  /*7c90*/  ULDC UR4, c[0x0][0x3f4] ;  /* 0x0000fd0000047ab9 */ /* 0x000fc60000000800 */
[----:B------:R-:W3:Y:S01]  /*7ca0*/  LDL R26, [R1+0x18] ;  /* 0x00001800011a7983 */ /* 0x000ee20000100800 */
[----:B------:R-:W-:Y:S02]  /*7cb0*/  ISETP.GE.AND P1, PT, R152, UR4, PT ;  /* 0x0000000498007c0c */ /* 0x000fe4000bf26270 */
[----:B------:R-:W-:Y:S02]  /*7cc0*/  CS2R R12, SRZ ;  /* 0x00000000000c7805 */ /* 0x000fe4000001ff00 */
[----:B------:R-:W-:Y:S02]  /*7cd0*/  CS2R R14, SRZ ;  /* 0x00000000000e7805 */ /* 0x000fe4000001ff00 */
[----:B------:R-:W-:Y:S02]  /*7ce0*/  CS2R R24, SRZ ;  /* 0x0000000000187805 */ /* 0x000fe4000001ff00 */
[----:B------:R-:W-:Y:S02]  /*7cf0*/  CS2R R20, SRZ ;  /* 0x0000000000147805 */ /* 0x000fe4000001ff00 */
[----:B------:R-:W-:-:S03]  /*7d00*/  CS2R R10, SRZ ;  /* 0x00000000000a7805 */ /* 0x000fc6000001ff00 */
[----:B-1----:R-:W-:Y:S02]  /*7d10*/  @!P1 IADD3 R30, P3, R152, R31, RZ ;  /* 0x0000001f981e9210 */ /* 0x002fe40007f7e0ff */
[----:B--2---:R-:W-:Y:S02]  /*7d20*/  ISETP.GE.AND P2, PT, R7, UR4, PT ;  /* 0x0000000407007c0c */ /* 0x004fe4000bf46270 */
[----:B------:R-:W-:Y:S02]  /*7d30*/  SHF.R.S32.HI R8, RZ, 0x1f, R7 ;  /* 0x0000001fff087819 */ /* 0x000fe40000011407 */
[----:B---3--:R-:W-:Y:S02]  /*7d40*/  ISETP.GE.AND P0, PT, R26, UR4, PT ;  /* 0x000000041a007c0c */ /* 0x008fe4000bf06270 */
[----:B------:R-:W-:-:S07]  /*7d50*/  SHF.R.S32.HI R9, RZ, 0x1f, R26 ;  /* 0x0000001fff097819 */ /* 0x000fce000001141a */
[C---:B------:R-:W-:Y:S02]  /*7d60*/  @!P2 IADD3 R32, P6, R7.reuse, R31, RZ ;  /* 0x0000001f0720a210 */ /* 0x040fe40007fde0ff */
[----:B------:R-:W-:Y:S02]  /*7d70*/  @!P2 IADD3 R34, P5, R7, R5, RZ ;  /* 0x000000050722a210 */ /* 0x000fe40007fbe0ff */
[----:B------:R-:W-:Y:S01]  /*7d80*/  @!P1 SHF.R.S32.HI R7, RZ, 0x1f, R152 ;  /* 0x0000001fff079819 */ /* 0x000fe20000011498 */
[--C-:B------:R-:W-:Y:S01]  /*7d90*/  @!P2 IMAD.X R33, R0, 0x1, R8.reuse, P6 ;  /* 0x000000010021a824 */ /* 0x100fe200030e0608 */
[----:B------:R-:W-:Y:S01]  /*7da0*/  @!P0 IADD3 R4, P4, R26, R31, RZ ;  /* 0x0000001f1a048210 */ /* 0x000fe20007f9e0ff */
[C---:B----4-:R-:W-:Y:S01]  /*7db0*/  @!P2 IMAD.X R35, R27.reuse, 0x1, R8, P5 ;  /* 0x000000011b23a824 */ /* 0x050fe200028e0608 */
[-C--:B------:R-:W-:Y:S01]  /*7dc0*/  @!P1 IADD3 R6, P6, R152, R5.reuse, RZ ;  /* 0x0000000598069210 */ /* 0x080fe20007fde0ff */
[----:B------:R-:W-:Y:S01]  /*7dd0*/  @!P1 IMAD.X R31, R0, 0x1, R7, P3 ;  /* 0x00000001001f9824 */ /* 0x000fe200018e0607 */
[----:B------:R-:W-:Y:S01]  /*7de0*/  @!P0 IADD3 R26, P5, R26, R5, RZ ;  /* 0x000000051a1a8210 */ /* 0x000fe20007fbe0ff */
[----:B------:R-:W-:Y:S01]  /*7df0*/  @!P0 IMAD.X R5, R0, 0x1, R9, P4 ;  /* 0x0000000100058824 */ /* 0x000fe200020e0609 */
[----:B------:R0:W5:Y:S01]  /*7e00*/  @!P2 LD.E.64 R12, desc[UR42][R32.64] ;  /* 0x0000002a200ca980 */ /* 0x000162000c101b00 */
[----:B------:R-:W-:-:S02]  /*7e10*/  @!P1 IMAD.X R7, R27, 0x1, R7, P6 ;  /* 0x000000011b079824 */ /* 0x000fc400030e0607 */
[----:B------:R-:W-:Y:S01]  /*7e20*/  @!P0 IMAD.X R27, R27, 0x1, R9, P5 ;  /* 0x000000011b1b8824 */ /* 0x000fe200028e0609 */
[----:B------:R-:W-:Y:S01]  /*7e30*/  CS2R R8, SRZ ;  /* 0x0000000000087805 */ /* 0x000fe2000001ff00 */
[----:B------:R0:W5:Y:S04]  /*7e40*/  @!P2 LD.E.64 R14, desc[UR42][R34.64] ;  /* 0x0000002a220ea980 */ /* 0x000168000c101b00 */
[----:B------:R0:W5:Y:S04]  /*7e50*/  @!P1 LD.E.64 R24, desc[UR42][R30.64] ;  /* 0x0000002a1e189980 */ /* 0x000168000c101b00 */
[----:B------:R0:W5:Y:S04]  /*7e60*/  @!P1 LD.E.64 R20, desc[UR42][R6.64] ;  /* 0x0000002a06149980 */ /* 0x000168000c101b00 */
[----:B------:R0:W5:Y:S04]  /*7e70*/  @!P0 LD.E.64 R8, desc[UR42][R4.64] ;  /* 0x0000002a04088980 */ /* 0x000168000c101b00 */
[----:B------:R0:W5:Y:S02]  /*7e80*/  @!P0 LD.E.64 R10, desc[UR42][R26.64] ;  /* 0x0000002a1a0a8980 */ /* 0x000164000c101b00 */
.L_x_11441:
[----:B------:R-:W-:Y:S05]  /*7e90*/  BSYNC B1 ;  /* 0x0000000000017941 */ /* 0x000fea0003800000 */
.L_x_11440:
[----:B------:R-:W1:Y:S01]  /*7ea0*/  SYNCS.PHASECHK.TRANS64.TRYWAIT P0, [R18+URZ+0x19c00], R37 ;  /* 0x019c0025120075a7 */ /* 0x000e62000800017f */
[----:B---3--:R-:W-:Y:S01]  /*7eb0*/  IMAD R0, R29, -0xc0, R28 ;  /* 0xffffff401d007824 */ /* 0x008fe200078e021c */
[----:B------:R-:W-:Y:S04]  /*7ec0*/  BSSY B1, `(.L_x_11442) ;  /* 0x0000004000017945 */ /* 0x000fe80003800000 */
[----:B------:R-:W-:-:S04]  /*7ed0*/  VIMNMX R0, R0, 0xc0, PT ;  /* 0x000000c000007848 */ /* 0x000fc80003fe0100 */
[----:B------:R-:W-:Y:S01]  /*7ee0*/  ISETP.GE.AND P1, PT, R155, R0, PT ;  /* 0x000000009b00720c */ /* 0x000fe20003f26270 */
[----:B-1----:R-:W-:-:S12]  /*7ef0*/  @!P0 BRA `(.L_x_11443) ;  /* 0x0000013800588947 */ /* 0x002fd80003800000 */
.L_x_11661:
[----:B------:R-:W-:Y:S05]  /*7f00*/  BSYNC B1 ;  /* 0x0000000000017941 */ /* 0x000fea0003800000 */
.L_x_11442:
[----:B------:R-:W-:Y:S05]  /*7f10*/  @P1 BRA `(.L_x_11444) ;  /* 0x0000003800c41947 */ /* 0x000fea0003800000 */
[----:B0-----:R-:W3:Y:S01]  /*7f20*/  LDL R4, [R1+0xc] ;  /* 0x00000c0001047983 */ /* 0x001ee20000100800 */
[----:B--2---:R-:W0:Y:S03]  /*7f30*/  LDC R5, c[0x0][0x3f4] ;  /* 0x0000fd00ff057b82 */ /* 0x004e260000000800 */
[----:B------:R-:W2:Y:S01]  /*7f40*/  LDL R0, [R1+0x18] ;  /* 0x0000180001007983 */ /* 0x000ea20000100800 */
[----:B------:R-:W-:Y:S01]  /*7f50*/  BSSY B1, `(.L_x_11445) ;  /* 0x000007b000017945 */ /* 0x000fe20003800000 */
[-C--:B0-----:R-:W-:Y:S02]  /*7f60*/  ISETP.GE.AND P0, PT, R152, R5.reuse, PT ;  /* 0x000000059800720c */ /* 0x081fe40003f06270 */
[-C--:B---3--:R-:W-:Y:S02]  /*7f70*/  ISETP.GE.AND P1, PT, R4, R5.reuse, PT ;  /* 0x000000050400720c */ /* 0x088fe40003f26270 */
[----:B--2---:R-:W-:-:S09]  /*7f80*/  ISETP.GE.AND P2, PT, R0, R5, PT ;  /* 0x000000050000720c */ /* 0x004fd20003f46270 */
[----:B------:R-:W-:Y:S05]  /*7f90*/  @P0 BRA `(.L_x_11446) ;  /* 0x0000000400d80947 */ /* 0x000fea0003800000 */
[----:B------:R-:W0:Y:S01]  /*7fa0*/  LDS.128 R4, [R3+0xf000] ;  /* 0x00f0000003047984 */ /* 0x000e220000000c00 */
[----:B-----5:R-:W-:Y:S02]  /*7fb0*/  SHF.R.U32.HI R29, RZ, 0x8, R25 ;  /* 0x00000008ff1d7819 */ /* 0x020fe40000011619 */
[----:B------:R-:W-:Y:S02]  /*7fc0*/  LOP3.LUT R28, R25, 0xff, RZ, 0xc0, !PT ;  /* 0x000000ff191c7812 */ /* 0x000fe400078ec0ff */
[----:B------:R-:W-:Y:S02]  /*7fd0*/  LOP3.LUT R29, R29, 0xff, RZ, 0xc0, !PT ;  /* 0x000000ff1d1d7812 */ /* 0x000fe400078ec0ff */
[----:B------:R-:W-:Y:S02]  /*7fe0*/  SHF.R.U32.HI R33, RZ, 0x8, R21 ;  /* 0x00000008ff217819 */ /* 0x000fe40000011615 */
        /* <DEDUP_REMOVED lines=10> */
[----:B----4-:R-:W-:Y:S02]  /*8090*/  LOP3.LUT R27, R26, 0xff, RZ, 0xc0, !PT ;  /* 0x000000ff1a1b7812 */ /* 0x010fe400078ec0ff */
[----:B------:R-:W-:Y:S02]  /*80a0*/  SHF.R.U32.HI R26, RZ, 0x8, R20 ;  /* 0x00000008ff1a7819 */ /* 0x000fe40000011614 */
[----:B------:R-:W-:Y:S02]  /*80b0*/  PRMT R27, R27, 0x7604, R0 ;  /* 0x000076041b1b7816 */ /* 0x000fe40000000000 */
[----:B------:R-:W-:Y:S02]  /*80c0*/  LOP3.LUT R0, R20, 0xff, RZ, 0xc0, !PT ;  /* 0x000000ff14007812 */ /* 0x000fe400078ec0ff */
        /* <DEDUP_REMOVED lines=8> */
[----:B------:R-:W-:Y:S01]  /*8150*/  F2FP.F16.E4M3.UNPACK_B R30, R33 ;  /* 0x00000021ff1e723e */ /* 0x000fe200020006ff */
[--C-:B------:R-:W-:Y:S01]  /*8160*/  HADD2.F32 R21, -RZ, R0.reuse.H0_H0 ;  /* 0x20000000ff157230 */ /* 0x100fe20000004100 */
[----:B------:R-:W-:Y:S02]  /*8170*/  F2FP.F16.E4M3.UNPACK_B R26, R29 ;  /* 0x0000001dff1a723e */ /* 0x000fe400020006ff */
        /* <DEDUP_REMOVED lines=17> */
[----:B-1----:R-:W-:Y:S01]  /*8290*/  FFMA.FTZ R37, R21, R32, R35 ;  /* 0x0000002015257223 */ /* 0x002fe20000010023 */
        /* <DEDUP_REMOVED lines=70> */
.L_x_11446:
[----:B------:R-:W-:Y:S05]  /*8700*/  BSYNC B1 ;  /* 0x0000000000017941 */ /* 0x000fea0003800000 */
.L_x_11445:
[----:B------:R-:W-:Y:S04]  /*8710*/  BSSY B1, `(.L_x_11447) ;  /* 0x000007c000017945 */ /* 0x000fe80003800000 */
        /* <DEDUP_REMOVED lines=19> */
[----:B----4-:R-:W-:-:S02]  /*8850*/  LOP3.LUT R27, R14, 0xff, RZ, 0xc0, !PT ;  /* 0x000000ff0e1b7812 */ /* 0x010fc400078ec0ff */
        /* <DEDUP_REMOVED lines=59> */
[----:B-1----:R-:W-:Y:S01]  /*8c10*/  FFMA.FTZ R37, R15, R29, R14 ;  /* 0x0000001d0f257223 */ /* 0x002fe2000001000e */
        /* <DEDUP_REMOVED lines=43> */
.L_x_11448:
[----:B------:R-:W-:Y:S05]  /*8ed0*/  BSYNC B1 ;  /* 0x0000000000017941 */ /* 0x000fea0003800000 */
.L_x_11447:
[----:B------:R-:W-:Y:S05]  /*8ee0*/  @P2 BRA `(.L_x_11444) ;  /* 0x0000002800d02947 */ /* 0x000fea0003800000 */
[----:B0-2---:R-:W0:Y:S01]  /*8ef0*/  LDS.128 R4, [R3+0x12000] ;  /* 0x0120000003047984 */ /* 0x005e220000000c00 */
        /* <DEDUP_REMOVED lines=40> */
[----:B----4-:R-:W-:Y:S01]  /*9180*/  FMUL.FTZ R27, R8, R14 ;  /* 0x0000000e081b7220 */ /* 0x010fe20000410000 */
        /* <DEDUP_REMOVED lines=77> */
.L_x_11438:
[----:B------:R-:W-:-:S03]  /*9660*/  UMOV UR4, 0xffffffff ;  /* 0xffffffff00047882 */ /* 0x000fc60000000000 */
[----:B------:R-:W-:Y:S05]  /*9670*/  BRA.DIV UR4, `(.L_x_11449) ;  /* 0x00000122048c7947 */ /* 0x000fea000b800000 */
[----:B------:R0:W1:Y:S04]  /*9680*/  SHFL.IDX PT, R31, R30, RZ, 0x1e1f ;  /* 0x001e1fff1e1f7589 */ /* 0x00006800000e0000 */
[----:B------:R0:W2:Y:S04]  /*9690*/  SHFL.IDX PT, R33, R26, RZ, 0x1e1f ;  /* 0x001e1fff1a217589 */ /* 0x0000a800000e0000 */
[----:B------:R0:W3:Y:S04]  /*96a0*/  SHFL.IDX PT, R0, R25, RZ, 0x1e1f ;  /* 0x001e1fff19007589 */ /* 0x0000e800000e0000 */
[----:B------:R-:W4:Y:S02]  /*96b0*/  SHFL.IDX PT, R28, R28, RZ, 0x1e1f ;  /* 0x001e1fff1c1c7589 */ /* 0x000f2400000e0000 */
.L_x_11667:
[----:B------:R-:W5:Y:S01]  /*96c0*/  LDL R9, [R1+0x48] ;  /* 0x0000480001097983 */ /* 0x000f620000100800 */
[----:B------:R-:W-:Y:S01]  /*96d0*/  ULDC UR4, c[0x0][0x448] ;  /* 0x0001120000047ab9 */ /* 0x000fe20000000800 */
[----:B------:R-:W-:Y:S01]  /*96e0*/  BSSY B1, `(.L_x_11450) ;  /* 0x000002b000017945 */ /* 0x000fe20003800000 */
[----:B------:R-:W-:Y:S01]  /*96f0*/  IMAD R38, R24, UR4, RZ ;  /* 0x0000000418267c24 */ /* 0x000fe2000f8e02ff */
[----:B------:R-:W-:Y:S02]  /*9700*/  CS2R R12, SRZ ;  /* 0x00000000000c7805 */ /* 0x000fe4000001ff00 */
[----:B------:R-:W-:Y:S02]  /*9710*/  CS2R R14, SRZ ;  /* 0x00000000000e7805 */ /* 0x000fe4000001ff00 */
[----:B------:R-:W-:Y:S02]  /*9720*/  CS2R R6, SRZ ;  /* 0x0000000000067805 */ /* 0x000fe4000001ff00 */
[----:B0-----:R-:W-:-:S02]  /*9730*/  CS2R R24, SRZ ;  /* 0x0000000000187805 */ /* 0x001fc4000001ff00 */
[----:B------:R-:W-:Y:S02]  /*9740*/  ISETP.GE.AND P0, PT, R4, R38, PT ;  /* 0x000000260400720c */ /* 0x000fe40003f06270 */
[----:B------:R-:W-:Y:S02]  /*9750*/  CS2R R26, SRZ ;  /* 0x00000000001a7805 */ /* 0x000fe4000001ff00 */
[----:B------:R-:W-:Y:S02]  /*9760*/  CS2R R10, SRZ ;  /* 0x00000000000a7805 */ /* 0x000fe4000001ff00 */
[----:B-----5:R-:W-:-:S04]  /*9770*/  LEA.HI R5, R9, R9, RZ, 0x1 ;  /* 0x0000000909057211 */ /* 0x020fc800078f08ff */
[----:B------:R-:W-:Y:S02]  /*9780*/  LOP3.LUT R8, R5, 0xfffffffe, RZ, 0xc0, !PT ;  /* 0xfffffffe05087812 */ /* 0x000fe400078ec0ff */
[----:B------:R-:W-:-:S03]  /*9790*/  CS2R R4, SRZ ;  /* 0x0000000000047805 */ /* 0x000fc6000001ff00 */
[----:B------:R-:W-:Y:S01]  /*97a0*/  IMAD.IADD R37, R9, 0x1, -R8 ;  /* 0x0000000109257824 */ /* 0x000fe200078e0a08 */
[----:B------:R-:W-:-:S04]  /*97b0*/  CS2R R8, SRZ ;  /* 0x0000000000087805 */ /* 0x000fc8000001ff00 */
[----:B------:R-:W-:Y:S01]  /*97c0*/  SHF.L.U32 R37, R37, 0x1f, RZ ;  /* 0x0000001f25257819 */ /* 0x000fe200000006ff */
[----:B------:R-:W-:Y:S06]  /*97d0*/  @P0 BRA `(.L_x_11451) ;  /* 0x00000000006c0947 */ /* 0x000fec0003800000 */
[C---:B------:R-:W-:Y:S01]  /*97e0*/  VIADD R4, R16.reuse, 0x20 ;  /* 0x0000002010047836 */ /* 0x040fe20000000000 */
[----:B------:R-:W-:Y:S01]  /*97f0*/  ULDC UR4, c[0x0][0x3f4] ;  /* 0x0000fd0000047ab9 */ /* 0x000fe20000000800 */
[----:B------:R-:W-:Y:S02]  /*9800*/  CS2R R24, SRZ ;  /* 0x0000000000187805 */ /* 0x000fe4000001ff00 */
[----:B------:R-:W-:Y:S02]  /*9810*/  ISETP.GE.AND P4, PT, R16, UR4, PT ;  /* 0x0000000410007c0c */ /* 0x000fe4000bf86270 */
[----:B------:R-:W-:Y:S02]  /*9820*/  CS2R R26, SRZ ;  /* 0x00000000001a7805 */ /* 0x000fe4000001ff00 */
[----:B------:R-:W-:Y:S02]  /*9830*/  ISETP.GE.AND P5, PT, R4, UR4, PT ;  /* 0x0000000404007c0c */ /* 0x000fe4000bfa6270 */
[----:B------:R-:W-:-:S02]  /*9840*/  CS2R R12, SRZ ;  /* 0x00000000000c7805 */ /* 0x000fc4000001ff00 */
[----:B------:R-:W-:Y:S02]  /*9850*/  CS2R R14, SRZ ;  /* 0x00000000000e7805 */ /* 0x000fe4000001ff00 */
[----:B------:R-:W-:Y:S02]  /*9860*/  CS2R R8, SRZ ;  /* 0x0000000000087805 */ /* 0x000fe4000001ff00 */
[----:B------:R-:W-:Y:S02]  /*9870*/  CS2R R10, SRZ ;  /* 0x00000000000a7805 */ /* 0x000fe4000001ff00 */
[----:B------:R-:W-:-:S03]  /*9880*/  @!P4 SHF.R.S32.HI R5, RZ, 0x1f, R16 ;  /* 0x0000001fff05c819 */ /* 0x000fc60000011410 */
[----:B------:R-:W-:Y:S01]  /*9890*/  @!P5 IMAD.SHL.U32 R4, R157, 0x10, RZ ;  /* 0x000000109d04d824 */ /* 0x000fe200078e00ff */
[C---:B-1----:R-:W-:Y:S02]  /*98a0*/  @!P4 IADD3 R34, P0, R16.reuse, R31, RZ ;  /* 0x0000001f1022c210 */ /* 0x042fe40007f1e0ff */
[----:B--2---:R-:W-:Y:S02]  /*98b0*/  @!P4 IADD3 R20, P1, R16, R33, RZ ;  /* 0x000000211014c210 */ /* 0x004fe40007f3e0ff */
[----:B------:R-:W-:Y:S01]  /*98c0*/  @!P5 IADD3 R30, P2, R4, R31, RZ ;  /* 0x0000001f041ed210 */ /* 0x000fe20007f5e0ff */
[--C-:B---3--:R-:W-:Y:S01]  /*98d0*/  @!P4 IMAD.X R35, R0, 0x1, R5.reuse, P0 ;  /* 0x000000010023c824 */ /* 0x108fe200000e0605 */
[----:B------:R-:W-:Y:S01]  /*98e0*/  @!P5 SHF.R.S32.HI R7, RZ, 0x1f, R4 ;  /* 0x0000001fff07d819 */ /* 0x000fe20000011404 */
[----:B----4-:R-:W-:Y:S01]  /*98f0*/  @!P4 IMAD.X R21, R28, 0x1, R5, P1 ;  /* 0x000000011c15c824 */ /* 0x010fe200008e0605 */
[----:B------:R-:W-:Y:S02]  /*9900*/  @!P5 IADD3 R32, P3, R4, R33, RZ ;  /* 0x000000210420d210 */ /* 0x000fe40007f7e0ff */
[----:B------:R-:W-:Y:S01]  /*9910*/  CS2R R4, SRZ ;  /* 0x0000000000047805 */ /* 0x000fe2000001ff00 */
[----:B------:R0:W5:Y:S01]  /*9920*/  @!P4 LD.E.128 R24, desc[UR42][R34.64] ;  /* 0x0000002a2218c980 */ /* 0x000162000c101d00 */
[----:B------:R-:W-:Y:S01]  /*9930*/  @!P5 IMAD.X R31, R0, 0x1, R7, P2 ;  /* 0x00000001001fd824 */ /* 0x000fe200010e0607 */
[----:B------:R-:W-:-:S02]  /*9940*/  @!P5 IADD3.X R33, R28, R7, RZ, P3, !PT ;  /* 0x000000071c21d210 */ /* 0x000fc40001ffe4ff */
[----:B------:R-:W-:Y:S01]  /*9950*/  CS2R R6, SRZ ;  /* 0x0000000000067805 */ /* 0x000fe2000001ff00 */
[----:B------:R0:W5:Y:S04]  /*9960*/  @!P4 LD.E.128 R12, desc[UR42][R20.64] ;  /* 0x0000002a140cc980 */ /* 0x000168000c101d00 */
[----:B------:R0:W5:Y:S04]  /*9970*/  @!P5 LD.E.128 R8, desc[UR42][R30.64] ;  /* 0x0000002a1e08d980 */ /* 0x000168000c101d00 */
[----:B------:R0:W5:Y:S02]  /*9980*/  @!P5 LD.E.128 R4, desc[UR42][R32.64] ;  /* 0x0000002a2004d980 */ /* 0x000164000c101d00 */
.L_x_11451:
[----:B------:R-:W-:Y:S05]  /*9990*/  BSYNC B1 ;  /* 0x0000000000017941 */ /* 0x000fea0003800000 */
.L_x_11450:
[----:B------:R-:W1:Y:S01]  /*99a0*/  SYNCS.PHASECHK.TRANS64.TRYWAIT P0, [R18+URZ+0x19c00], R37 ;  /* 0x019c0025120075a7 */ /* 0x000e62000800017f */
[----:B---3--:R-:W-:Y:S01]  /*99b0*/  IMAD R0, R29, -0xc0, R38 ;  /* 0xffffff401d007824 */ /* 0x008fe200078e0226 */
[----:B------:R-:W-:Y:S04]  /*99c0*/  BSSY B1, `(.L_x_11452) ;  /* 0x0000004000017945 */ /* 0x000fe80003800000 */
[----:B------:R-:W-:-:S04]  /*99d0*/  VIMNMX R0, R0, 0xc0, PT ;  /* 0x000000c000007848 */ /* 0x000fc80003fe0100 */
[----:B------:R-:W-:Y:S01]  /*99e0*/  ISETP.GE.AND P1, PT, R155, R0, PT ;  /* 0x000000009b00720c */ /* 0x000fe20003f26270 */
[----:B-1----:R-:W-:-:S12]  /*99f0*/  @!P0 BRA `(.L_x_11453) ;  /* 0x0000012000208947 */ /* 0x002fd80003800000 */
.L_x_11668:
[----:B------:R-:W-:Y:S05]  /*9a00*/  BSYNC B1 ;  /* 0x0000000000017941 */ /* 0x000fea0003800000 */
.L_x_11452:
[----:B------:R-:W-:Y:S05]  /*9a10*/  @P1 BRA `(.L_x_11444) ;  /* 0x0000002000041947 */ /* 0x000fea0003800000 */
[----:B------:R3:W5:Y:S01]  /*9a20*/  LDL R63, [R1+0x4] ;  /* 0x00000400013f7983 */ /* 0x0007620000100800 */
[----:B------:R-:W1:Y:S03]  /*9a30*/  LDC R0, c[0x0][0x3f4] ;  /* 0x0000fd00ff007b82 */ /* 0x000e660000000800 */
[----:B------:R3:W5:Y:S04]  /*9a40*/  LDL R62, [R1+0x1c] ;  /* 0x00001c00013e7983 */ /* 0x0007680000100800 */
[----:B------:R3:W5:Y:S01]  /*9a50*/  LDL R61, [R1+0xa0] ;  /* 0x0000a000013d7983 */ /* 0x0007620000100800 */
[C---:B0-----:R-:W-:Y:S01]  /*9a60*/  VIADD R21, R16.reuse, 0x20 ;  /* 0x0000002010157836 */ /* 0x041fe20000000000 */
[----:B------:R-:W-:Y:S01]  /*9a70*/  BSSY B1, `(.L_x_11454) ;  /* 0x00000fd000017945 */ /* 0x000fe20003800000 */
[----:B-1----:R-:W-:-:S03]  /*9a80*/  ISETP.GE.AND P0, PT, R16, R0, PT ;  /* 0x000000001000720c */ /* 0x002fc60003f06270 */
[----:B------:R-:W-:-:S10]  /*9a90*/  ISETP.GE.AND P1, PT, R21, R0, PT ;  /* 0x000000001500720c */ /* 0x000fd40003f26270 */
[----:B---3--:R-:W-:Y:S05]  /*9aa0*/  @P0 BRA `(.L_x_11455) ;  /* 0x0000000c00e40947 */ /* 0x008fea0003800000 */
[----:B------:R-:W2:Y:S01]  /*9ab0*/  S2R R30, SR_TID.X ;  /* 0x00000000001e7919 */ /* 0x000ea20000002100 */
[----:B-----5:R-:W-:Y:S02]  /*9ac0*/  SHF.R.U32.HI R21, RZ, 0x8, R24 ;  /* 0x00000008ff157819 */ /* 0x020fe40000011618 */
[----:B------:R-:W-:Y:S02]  /*9ad0*/  LOP3.LUT R20, R24, 0xff, RZ, 0xc0, !PT ;  /* 0x000000ff18147812 */ /* 0x000fe400078ec0ff */
[----:B------:R-:W-:Y:S02]  /*9ae0*/  LOP3.LUT R21, R21, 0xff, RZ, 0xc0, !PT ;  /* 0x000000ff15157812 */ /* 0x000fe400078ec0ff */
[----:B------:R-:W-:Y:S02]  /*9af0*/  SHF.R.U32.HI R29, RZ, 0x8, R25 ;  /* 0x00000008ff1d7819 */ /* 0x000fe40000011619 */
[----:B------:R-:W-:Y:S02]  /*9b00*/  PRMT R37, R21, 0x7604, R20 ;  /* 0x0000760415257816 */ /* 0x000fe40000000014 */
[----:B------:R-:W-:-:S02]  /*9b10*/  SHF.R.U32.HI R31, RZ, 0x8, R26 ;  /* 0x00000008ff1f7819 */ /* 0x000fc4000001161a */
[----:B----4-:R-:W-:Y:S02]  /*9b20*/  LOP3.LUT R28, R25, 0xff, RZ, 0xc0, !PT ;  /* 0x000000ff191c7812 */ /* 0x010fe400078ec0ff */
[----:B------:R-:W-:Y:S02]  /*9b30*/  LOP3.LUT R29, R29, 0xff, RZ, 0xc0, !PT ;  /* 0x000000ff1d1d7812 */ /* 0x000fe400078ec0ff */
[----:B------:R-:W-:Y:S02]  /*9b40*/  LOP3.LUT R31, R31, 0xff, RZ, 0xc0, !PT ;  /* 0x000000ff1f1f7812 */ /* 0x000fe400078ec0ff */
[----:B------:R-:W-:Y:S02]  /*9b50*/  PRMT R38, R29, 0x7604, R28 ;  /* 0x000076041d267816 */ /* 0x000fe4000000001c */
[----:B------:R-:W-:Y:S02]  /*9b60*/  SHF.R.U32.HI R29, RZ, 0x8, R27 ;  /* 0x00000008ff1d7819 */ /* 0x000fe4000001161b */
[----:B------:R-:W-:-:S02]  /*9b70*/  LOP3.LUT R28, R27, 0xff, RZ, 0xc0, !PT ;  /* 0x000000ff1b1c7812 */ /* 0x000fc400078ec0ff */
[----:B------:R-:W-:Y:S02]  /*9b80*/  LOP3.LUT R29, R29, 0xff, RZ, 0xc0, !PT ;  /* 0x000000ff1d1d7812 */ /* 0x000fe400078ec0ff */
[----:B------:R-:W-:Y:S02]  /*9b90*/  SHF.R.U32.HI R46, RZ, 0x8, R15 ;  /* 0x00000008ff2e7819 */ /* 0x000fe4000001160f */
[----:B------:R-:W-:Y:S02]  /*9ba0*/  PRMT R40, R29, 0x7604, R28 ;  /* 0x000076041d287816 */ /* 0x000fe4000000001c */
[----:B------:R-:W-:Y:S01]  /*9bb0*/  SHF.R.U32.HI R42, RZ, 0x8, R13 ;  /* 0x00000008ff2a7819 */ /* 0x000fe2000001160d */
[----:B--2---:R-:W-:Y:S01]  /*9bc0*/  VIADD R33, R30, 0xffffff80 ;  /* 0xffffff801e217836 */ /* 0x004fe20000000000 */
[----:B------:R-:W-:Y:S02]  /*9bd0*/  LOP3.LUT R30, R26, 0xff, RZ, 0xc0, !PT ;  /* 0x000000ff1a1e7812 */ /* 0x000fe400078ec0ff */
[----:B------:R-:W-:-:S02]  /*9be0*/  SHF.R.U32.HI R44, RZ, 0x8, R14 ;  /* 0x00000008ff2c7819 */ /* 0x000fc4000001160e */
[----:B------:R-:W-:Y:S02]  /*9bf0*/  LEA.HI R32, R33, R33, RZ, 0x1 ;  /* 0x0000002121207211 */ /* 0x000fe400078f08ff */
[----:B------:R-:W-:Y:S02]  /*9c00*/  PRMT R39, R31, 0x7604, R30 ;  /* 0x000076041f277816 */ /* 0x000fe4000000001e */
[----:B------:R-:W-:Y:S02]  /*9c10*/  LOP3.LUT R32, R32, 0xfffffffe, RZ, 0xc0, !PT ;  /* 0xfffffffe20207812 */ /* 0x000fe400078ec0ff */
[----:B------:R-:W-:Y:S02]  /*9c20*/  SHF.R.U32.HI R30, RZ, 0x8, R12 ;  /* 0x00000008ff1e7819 */ /* 0x000fe4000001160c */
[----:B------:R-:W-:Y:S01]  /*9c30*/  LOP3.LUT R45, R15, 0xff, RZ, 0xc0, !PT ;  /* 0x000000ff0f2d7812 */ /* 0x000fe200078ec0ff */
[----:B------:R-:W-:Y:S01]  /*9c40*/  IMAD.IADD R32, R33, 0x1, -R32 ;  /* 0x0000000121207824 */ /* 0x000fe200078e0a20 */
[----:B------:R-:W-:-:S02]  /*9c50*/  LOP3.LUT R33, R30, 0xff, RZ, 0xc0, !PT ;  /* 0x000000ff1e217812 */ /* 0x000fc400078ec0ff */
[----:B------:R-:W0:Y:S01]  /*9c60*/  LDS.128 R28, [R3+0xf000] ;  /* 0x00f00000031c7984 */ /* 0x000e220000000c00 */
[----:B------:R-:W-:Y:S02]  /*9c70*/  LOP3.LUT R46, R46, 0xff, RZ, 0xc0, !PT ;  /* 0x000000ff2e2e7812 */ /* 0x000fe400078ec0ff */
[----:B------:R-:W-:Y:S02]  /*9c80*/  LEA.HI R20, R0, R32, RZ, 0x1c ;  /* 0x0000002000147211 */ /* 0x000fe400078fe0ff */
[----:B------:R-:W-:Y:S02]  /*9c90*/  LOP3.LUT R32, R12, 0xff, RZ, 0xc0, !PT ;  /* 0x000000ff0c207812 */ /* 0x000fe400078ec0ff */
[C---:B------:R-:W-:Y:S01]  /*9ca0*/  LEA.HI R21, R20.reuse, R20, RZ, 0x1 ;  /* 0x0000001414157211 */ /* 0x040fe200078f08ff */
[----:B------:R-:W-:Y:S01]  /*9cb0*/  IMAD.SHL.U32 R20, R20, 0x10, RZ ;  /* 0x0000001014147824 */ /* 0x000fe200078e00ff */
[----:B------:R-:W-:Y:S02]  /*9cc0*/  PRMT R43, R33, 0x7604, R32 ;  /* 0x00007604212b7816 */ /* 0x000fe40000000020 */
[----:B------:R-:W-:-:S02]  /*9cd0*/  SHF.R.S32.HI R21, RZ, 0x1, R21 ;  /* 0x00000001ff157819 */ /* 0x000fc40000011415 */
[----:B------:R-:W-:Y:S02]  /*9ce0*/  LOP3.LUT R20, R63, 0x10, R20, 0xf8, !PT ;  /* 0x000000103f147812 */ /* 0x000fe400078ef814 */
[----:B------:R-:W-:Y:S01]  /*9cf0*/  LOP3.LUT R42, R42, 0xff, RZ, 0xc0, !PT ;  /* 0x000000ff2a2a7812 */ /* 0x000fe200078ec0ff */
[----:B------:R-:W-:Y:S01]  /*9d00*/  IMAD R21, R21, 0x1800, R62 ;  /* 0x0000180015157824 */ /* 0x000fe200078e023e */
[----:B------:R-:W-:Y:S02]  /*9d10*/  LOP3.LUT R20, R20, R61, RZ, 0x3c, !PT ;  /* 0x0000003d14147212 */ /* 0x000fe400078e3cff */
[----:B------:R-:W-:Y:S02]  /*9d20*/  LOP3.LUT R41, R14, 0xff, RZ, 0xc0, !PT ;  /* 0x000000ff0e297812 */ /* 0x000fe400078ec0ff */
[----:B------:R-:W-:Y:S02]  /*9d30*/  IADD3 R20, R18, R21, R20 ;  /* 0x0000001512147210 */ /* 0x000fe40007ffe014 */
[----:B------:R-:W-:-:S02]  /*9d40*/  LOP3.LUT R21, R13, 0xff, RZ, 0xc0, !PT ;  /* 0x000000ff0d157812 */ /* 0x000fc400078ec0ff */
[----:B------:R-:W-:Y:S01]  /*9d50*/  LOP3.LUT R44, R44, 0xff, RZ, 0xc0, !PT ;  /* 0x000000ff2c2c7812 */ /* 0x000fe200078ec0ff */
[----:B------:R-:W1:Y:S01]  /*9d60*/  LDS.128 R32, [R20+0xf000] ;  /* 0x00f0000014207984 */ /* 0x000e620000000c00 */
[----:B------:R-:W-:Y:S02]  /*9d70*/  PRMT R46, R46, 0x7604, R45 ;  /* 0x000076042e2e7816 */ /* 0x000fe4000000002d */
        /* <DEDUP_REMOVED lines=8> */
[----:B------:R-:W-:Y:S01]  /*9e00*/  LOP3.LUT R45, R42, 0xff0000, R45, 0xf8, !PT ;  /* 0x00ff00002a2d7812 */ /* 0x000fe200078ef82d */
[----:B------:R-:W-:Y:S01]  /*9e10*/  IMAD.U32 R41, R41, 0x10000, RZ ;  /* 0x0001000029297824 */ /* 0x000fe200078e00ff */
[----:B------:R-:W-:Y:S01]  /*9e20*/  LOP3.LUT R21, R38, 0xff0000, R21, 0xf8, !PT ;  /* 0x00ff000026157812 */ /* 0x000fe200078ef815 */
[----:B------:R-:W-:Y:S01]  /*9e30*/  IMAD.U32 R49, R49, 0x10000, RZ ;  /* 0x0001000031317824 */ /* 0x000fe200078e00ff */
        /* <DEDUP_REMOVED lines=10> */
[-C--:B0-----:R-:W-:Y:S02]  /*9ee0*/  F2FP.F16.E4M3.UNPACK_B R26, R28.reuse ;  /* 0x0000001cff1a723e */ /* 0x081fe400020006ff */
[----:B------:R-:W-:Y:S02]  /*9ef0*/  F2FP.F16.E4M3.UNPACK_B R39, R28.H1 ;  /* 0x0000001cff27723e */ /* 0x000fe400030006ff */
[----:B------:R-:W-:Y:S02]  /*9f00*/  F2FP.F16.E4M3.UNPACK_B R50, R49 ;  /* 0x00000031ff32723e */ /* 0x000fe400020006ff */
[----:B-1----:R-:W-:Y:S02]  /*9f10*/  F2FP.F16.E4M3.UNPACK_B R27, R33 ;  /* 0x00000021ff1b723e */ /* 0x002fe400020006ff */
[----:B------:R-:W-:Y:S02]  /*9f20*/  F2FP.F16.E4M3.UNPACK_B R28, R48 ;  /* 0x00000030ff1c723e */ /* 0x000fe400020006ff */
[----:B------:R-:W-:-:S02]  /*9f30*/  LOP3.LUT R37, R37, 0xff000000, R24, 0xf8, !PT ;  /* 0xff00000025257812 */ /* 0x000fc400078ef818 */
[----:B------:R-:W-:Y:S02]  /*9f40*/  LOP3.LUT R38, R43, 0xff000000, R12, 0xf8, !PT ;  /* 0xff0000002b267812 */ /* 0x000fe400078ef80c */
[----:B------:R-:W-:Y:S01]  /*9f50*/  LOP3.LUT R12, R47, 0xff000000, R14, 0xf8, !PT ;  /* 0xff0000002f0c7812 */ /* 0x000fe200078ef80e */
[--C-:B------:R-:W-:Y:S01]  /*9f60*/  HADD2.F32 R14, -RZ, R27.reuse.H0_H0 ;  /* 0x2000001bff0e7230 */ /* 0x100fe20000004100 */
[----:B------:R-:W-:Y:S01]  /*9f70*/  F2FP.F16.E4M3.UNPACK_B R24, R29 ;  /* 0x0000001dff18723e */ /* 0x000fe200020006ff */
[----:B------:R-:W-:Y:S01]  /*9f80*/  HADD2.F32 R27, -RZ, R27.H1_H1 ;  /* 0x3000001bff1b7230 */ /* 0x000fe20000004100 */
[-C--:B------:R-:W-:Y:S02]  /*9f90*/  F2FP.F16.E4M3.UNPACK_B R42, R31.reuse ;  /* 0x0000001fff2a723e */ /* 0x080fe400020006ff */
[----:B------:R-:W-:Y:S01]  /*9fa0*/  F2FP.F16.E4M3.UNPACK_B R46, R31.H1 ;  /* 0x0000001fff2e723e */ /* 0x000fe200030006ff */
[----:B------:R-:W-:Y:S01]  /*9fb0*/  HADD2.F32 R31, -RZ, R50.H0_H0 ;  /* 0x20000032ff1f7230 */ /* 0x000fe20000004100 */
[----:B------:R-:W-:Y:S01]  /*9fc0*/  F2FP.F16.E4M3.UNPACK_B R40, R29.H1 ;  /* 0x0000001dff28723e */ /* 0x000fe200030006ff */
[----:B------:R-:W-:Y:S01]  /*9fd0*/  HADD2.F32 R29, -RZ, R28.H0_H0 ;  /* 0x2000001cff1d7230 */ /* 0x000fe20000004100 */
[-C--:B------:R-:W-:Y:S01]  /*9fe0*/  F2FP.F16.E4M3.UNPACK_B R45, R35.reuse ;  /* 0x00000023ff2d723e */ /* 0x080fe200020006ff */
[----:B------:R-:W-:Y:S01]  /*9ff0*/  HADD2.F32 R25, -RZ, R24.H0_H0 ;  /* 0x20000018ff197230 */ /* 0x000fe20000004100 */
[----:B------:R-:W-:Y:S01]  /*a000*/  F2FP.F16.E4M3.UNPACK_B R47, R35.H1 ;  /* 0x00000023ff2f723e */ /* 0x000fe200030006ff */
[----:B------:R-:W-:Y:S01]  /*a010*/  HADD2.F32 R50, -RZ, R50.H1_H1 ;  /* 0x30000032ff327230 */ /* 0x000fe20000004100 */
[-C--:B------:R-:W-:Y:S01]  /*a020*/  F2FP.F16.E4M3.UNPACK_B R35, R32.reuse ;  /* 0x00000020ff23723e */ /* 0x080fe200020006ff */
[C---:B------:R-:W-:Y:S01]  /*a030*/  FMUL.FTZ R52, R14.reuse, R29 ;  /* 0x0000001d0e347220 */ /* 0x040fe20000410000 */
[----:B------:R-:W-:Y:S01]  /*a040*/  F2FP.F16.E4M3.UNPACK_B R43, R32.H1 ;  /* 0x00000020ff2b723e */ /* 0x000fe200030006ff */
[----:B------:R-:W-:Y:S01]  /*a050*/  FMUL.FTZ R32, R14, R31 ;  /* 0x0000001f0e207220 */ /* 0x000fe20000410000 */
[----:B------:R-:W-:Y:S01]  /*a060*/  F2FP.F16.E4M3.UNPACK_B R33, R33.H1 ;  /* 0x00000021ff21723e */ /* 0x000fe200030006ff */
[----:B------:R-:W-:Y:S01]  /*a070*/  HADD2.F32 R24, -RZ, R24.H1_H1 ;  /* 0x30000018ff187230 */ /* 0x000fe20000004100 */
[----:B------:R-:W-:Y:S01]  /*a080*/  F2FP.F16.E4M3.UNPACK_B R49, R49.H1 ;  /* 0x00000031ff31723e */ /* 0x000fe200030006ff */
[C---:B------:R-:W-:Y:S01]  /*a090*/  FFMA.FTZ R14, R25.reuse, R29, -R32 ;  /* 0x0000001d190e7223 */ /* 0x040fe20000010820 */
[----:B------:R-:W-:Y:S01]  /*a0a0*/  F2FP.F16.E4M3.UNPACK_B R48, R48.H1 ;  /* 0x00000030ff30723e */ /* 0x000fe200030006ff */
[----:B------:R-:W-:Y:S01]  /*a0b0*/  FFMA.FTZ R25, R25, R31, R52 ;  /* 0x0000001f19197223 */ /* 0x000fe20000010034 */
[----:B------:R-:W-:Y:S01]  /*a0c0*/  LOP3.LUT R44, R51, 0xff000000, R15, 0xf8, !PT ;  /* 0xff000000332c7812 */ /* 0x000fe200078ef80f */
[----:B------:R-:W-:-:S02]  /*a0d0*/  HADD2.F32 R31, -RZ, R28.H1_H1 ;  /* 0x3000001cff1f7230 */ /* 0x000fc40000004100 */
[C---:B------:R-:W-:Y:S01]  /*a0e0*/  FMUL.FTZ R53, R27.reuse, R50 ;  /* 0x000000321b357220 */ /* 0x040fe20000410000 */
[----:B------:R-:W-:Y:S01]  /*a0f0*/  HADD2.F32 R51, -RZ, R49.H0_H0 ;  /* 0x20000031ff337230 */ /* 0x000fe20000004100 */
[----:B------:R-:W-:Y:S01]  /*a100*/  F2FP.F16.E4M3.UNPACK_B R15, R34 ;  /* 0x00000022ff0f723e */ /* 0x000fe200020006ff */
[--C-:B------:R-:W-:Y:S02]  /*a110*/  HADD2.F32 R28, -RZ, R33.reuse.H0_H0 ;  /* 0x20000021ff1c7230 */ /* 0x100fe40000004100 */
[-C--:B------:R-:W-:Y:S01]  /*a120*/  FMUL.FTZ R55, R27, R31.reuse ;  /* 0x0000001f1b377220 */ /* 0x080fe20000410000 */
[----:B------:R-:W-:Y:S02]  /*a130*/  HADD2.F32 R32, -RZ, R48.H0_H0 ;  /* 0x20000030ff207230 */ /* 0x000fe40000004100 */
[----:B------:R-:W-:Y:S01]  /*a140*/  FFMA.FTZ R27, R24, R31, -R53 ;  /* 0x0000001f181b7223 */ /* 0x000fe20000010835 */
[----:B------:R-:W-:Y:S02]  /*a150*/  HADD2.F32 R29, -RZ, R40.H0_H0 ;  /* 0x20000028ff1d7230 */ /* 0x000fe40000004100 */
[----:B------:R-:W-:Y:S01]  /*a160*/  FMUL.FTZ R52, R28, R51 ;  /* 0x000000331c347220 */ /* 0x000fe20000410000 */
[----:B------:R-:W-:-:S02]  /*a170*/  HADD2.F32 R33, -RZ, R33.H1_H1 ;  /* 0x30000021ff217230 */ /* 0x000fc40000004100 */
[-C--:B------:R-:W-:Y:S01]  /*a180*/  FMUL.FTZ R54, R28, R32.reuse ;  /* 0x000000201c367220 */ /* 0x080fe20000410000 */
[----:B------:R-:W-:Y:S02]  /*a190*/  HADD2.F32 R48, -RZ, R48.H1_H1 ;  /* 0x30000030ff307230 */ /* 0x000fe40000004100 */
[C---:B------:R-:W-:Y:S01]  /*a1a0*/  FFMA.FTZ R28, R29.reuse, R32, -R52 ;  /* 0x000000201d1c7223 */ /* 0x040fe20000010834 */
[----:B------:R-:W-:Y:S01]  /*a1b0*/  F2FP.F16.E4M3.UNPACK_B R52, R44 ;  /* 0x0000002cff34723e */ /* 0x000fe200020006ff */
[----:B------:R-:W-:Y:S01]  /*a1c0*/  FFMA.FTZ R29, R29, R51, R54 ;  /* 0x000000331d1d7223 */ /* 0x000fe20000010036 */
[----:B------:R-:W-:Y:S02]  /*a1d0*/  HADD2.F32 R51, -RZ, R49.H1_H1 ;  /* 0x30000031ff337230 */ /* 0x000fe40000004100 */
[----:B------:R-:W-:Y:S01]  /*a1e0*/  FFMA.FTZ R24, R24, R50, R55 ;  /* 0x0000003218187223 */ /* 0x000fe20000010037 */
[----:B------:R-:W-:Y:S01]  /*a1f0*/  F2FP.F16.E4M3.UNPACK_B R49, R41 ;  /* 0x00000029ff31723e */ /* 0x000fe200020006ff */
[----:B------:R-:W-:-:S02]  /*a200*/  HADD2.F32 R40, -RZ, R40.H1_H1 ;  /* 0x30000028ff287230 */ /* 0x000fc40000004100 */
[C---:B------:R-:W-:Y:S01]  /*a210*/  FMUL.FTZ R54, R33.reuse, R48 ;  /* 0x0000003021367220 */ /* 0x040fe20000410000 */
[-C--:B------:R-:W-:Y:S01]  /*a220*/  FMUL.FTZ R55, R33, R51.reuse ;  /* 0x0000003321377220 */ /* 0x080fe20000410000 */
[----:B------:R-:W-:Y:S01]  /*a230*/  HADD2.F32 R53, -RZ, R52.H0_H0 ;  /* 0x20000034ff357230 */ /* 0x000fe20000004100 */
[----:B------:R-:W-:Y:S01]  /*a240*/  F2FP.F16.E4M3.UNPACK_B R34, R34.H1 ;  /* 0x00000022ff22723e */ /* 0x000fe200030006ff */
[----:B------:R-:W-:Y:S02]  /*a250*/  HADD2.F32 R32, -RZ, R45.H0_H0 ;  /* 0x2000002dff207230 */ /* 0x000fe40000004100 */
        /* <DEDUP_REMOVED lines=10> */
[----:B------:R-:W-:Y:S02]  /*a300*/  HADD2.F32 R41, -RZ, R45.H1_H1 ;  /* 0x3000002dff297230 */ /* 0x000fe40000004100 */
[----:B------:R-:W-:Y:S01]  /*a310*/  FFMA.FTZ R31, R31, R53, R58 ;  /* 0x000000351f1f7223 */ /* 0x000fe2000001003a */
[----:B------:R-:W-:Y:S01]  /*a320*/  HADD2.F32 R51, -RZ, R54.H0_H0 ;  /* 0x20000036ff337230 */ /* 0x000fe20000004100 */
[----:B------:R-:W-:Y:S01]  /*a330*/  F2FP.F16.E4M3.UNPACK_B R13, R30 ;  /* 0x0000001eff0d723e */ /* 0x000fe200020006ff */
[----:B------:R-:W-:Y:S02]  /*a340*/  HADD2.F32 R44, -RZ, R47.H0_H0 ;  /* 0x2000002fff2c7230 */ /* 0x000fe40000004100 */
[----:B------:R-:W-:Y:S01]  /*a350*/  FMUL.FTZ R53, R41, R52 ;  /* 0x0000003429357220 */ /* 0x000fe20000410000 */
[----:B------:R-:W-:Y:S01]  /*a360*/  HADD2.F32 R49, -RZ, R49.H1_H1 ;  /* 0x30000031ff317230 */ /* 0x000fe20000004100 */
[----:B------:R-:W-:Y:S01]  /*a370*/  F2FP.F16.E4M3.UNPACK_B R30, R30.H1 ;  /* 0x0000001eff1e723e */ /* 0x000fe200030006ff */
[----:B------:R-:W-:-:S02]  /*a380*/  HADD2.F32 R50, -RZ, R48.H0_H0 ;  /* 0x20000030ff327230 */ /* 0x000fc40000004100 */
[C---:B------:R-:W-:Y:S01]  /*a390*/  FMUL.FTZ R56, R44.reuse, R51 ;  /* 0x000000332c387220 */ /* 0x040fe20000410000 */
[----:B------:R-:W-:Y:S02]  /*a3a0*/  HADD2.F32 R42, -RZ, R42.H1_H1 ;  /* 0x3000002aff2a7230 */ /* 0x000fe40000004100 */
[-C--:B------:R-:W-:Y:S01]  /*a3b0*/  FMUL.FTZ R55, R41, R49.reuse ;  /* 0x0000003129377220 */ /* 0x080fe20000410000 */
[--C-:B------:R-:W-:Y:S02]  /*a3c0*/  HADD2.F32 R45, -RZ, R46.reuse.H0_H0 ;  /* 0x2000002eff2d7230 */ /* 0x100fe40000004100 */
[----:B------:R-:W-:Y:S01]  /*a3d0*/  FMUL.FTZ R58, R44, R50 ;  /* 0x000000322c3a7220 */ /* 0x000fe20000410000 */
[----:B------:R-:W-:Y:S02]  /*a3e0*/  HADD2.F32 R46, -RZ, R46.H1_H1 ;  /* 0x3000002eff2e7230 */ /* 0x000fe40000004100 */
[C---:B------:R-:W-:Y:S01]  /*a3f0*/  FFMA.FTZ R41, R42.reuse, R49, -R53 ;  /* 0x000000312a297223 */ /* 0x040fe20000010835 */
[----:B------:R-:W-:Y:S01]  /*a400*/  F2FP.F16.E4M3.UNPACK_B R53, R38.H1 ;  /* 0x00000026ff35723e */ /* 0x000fe200030006ff */
[C---:B------:R-:W-:Y:S01]  /*a410*/  FFMA.FTZ R44, R45.reuse, R50, -R56 ;  /* 0x000000322d2c7223 */ /* 0x040fe20000010838 */
[----:B------:R-:W-:Y:S01]  /*a420*/  FFMA.FTZ R45, R45, R51, R58 ;  /* 0x000000332d2d7223 */ /* 0x000fe2000001003a */
[----:B------:R-:W-:Y:S01]  /*a430*/  FFMA.FTZ R42, R42, R52, R55 ;  /* 0x000000342a2a7223 */ /* 0x000fe20000010037 */
[----:B------:R-:W-:Y:S01]  /*a440*/  HADD2.F32 R51, -RZ, R48.H1_H1 ;  /* 0x30000030ff337230 */ /* 0x000fe20000004100 */
        /* <DEDUP_REMOVED lines=10> */
[----:B------:R-:W-:Y:S02]  /*a4f0*/  HADD2.F32 R49, -RZ, R39.H0_H0 ;  /* 0x20000027ff317230 */ /* 0x000fe40000004100 */
[----:B------:R-:W-:Y:S01]  /*a500*/  FMUL.FTZ R48, R47, R54 ;  /* 0x000000362f307220 */ /* 0x000fe20000410000 */
[----:B------:R-:W-:-:S02]  /*a510*/  HADD2.F32 R43, -RZ, R43.H1_H1 ;  /* 0x3000002bff2b7230 */ /* 0x000fc40000004100 */
[-C--:B------:R-:W-:Y:S01]  /*a520*/  FMUL.FTZ R57, R47, R52.reuse ;  /* 0x000000342f397220 */ /* 0x080fe20000410000 */
[----:B------:R-:W-:Y:S02]  /*a530*/  HADD2.F32 R50, -RZ, R50.H1_H1 ;  /* 0x30000032ff327230 */ /* 0x000fe40000004100 */
[----:B------:R-:W-:Y:S01]  /*a540*/  FFMA.FTZ R48, R49, R52, -R48 ;  /* 0x0000003431307223 */ /* 0x000fe20000010830 */
[----:B------:R-:W-:Y:S02]  /*a550*/  HADD2.F32 R52, -RZ, R53.H1_H1 ;  /* 0x30000035ff347230 */ /* 0x000fe40000004100 */
[C---:B------:R-:W-:Y:S01]  /*a560*/  FFMA.FTZ R47, R46.reuse, R51, -R59 ;  /* 0x000000332e2f7223 */ /* 0x040fe2000001083b */
        /* <DEDUP_REMOVED lines=11> */
[-C--:B------:R-:W-:Y:S01]  /*a620*/  F2FP.F16.E4M3.UNPACK_B R55, R12.reuse.H1 ;  /* 0x0000000cff37723e */ /* 0x080fe200030006ff */
        /* <DEDUP_REMOVED lines=13> */
[----:B------:R-:W-:Y:S01]  /*a700*/  FMUL.FTZ R54, R50, R51 ;  /* 0x0000003332367220 */ /* 0x000fe20000410000 */
[----:B------:R-:W-:Y:S02]  /*a710*/  F2FP.F16.E4M3.UNPACK_B R21, R21 ;  /* 0x00000015ff15723e */ /* 0x000fe400020006ff */
[C---:B------:R-:W-:Y:S01]  /*a720*/  FFMA.FTZ R50, R43.reuse, R51, -R56 ;  /* 0x000000332b327223 */ /* 0x040fe20000010838 */
[----:B------:R-:W-:Y:S01]  /*a730*/  FFMA.FTZ R39, R43, R53, R54 ;  /* 0x000000352b277223 */ /* 0x000fe20000010036 */
[--C-:B------:R-:W-:Y:S01]  /*a740*/  HADD2.F32 R56, -RZ, R55.reuse.H0_H0 ;  /* 0x20000037ff387230 */ /* 0x100fe20000004100 */
[----:B------:R-:W-:Y:S01]  /*a750*/  F2FP.SATFINITE.E4M3.F32.PACK_AB_MERGE_C R38, R38, R49, RZ ;  /* 0x000000312626723e */ /* 0x000fe200048070ff */
[----:B------:R-:W-:Y:S01]  /*a760*/  HADD2.F32 R51, -RZ, R34.H0_H0 ;  /* 0x20000022ff337230 */ /* 0x000fe20000004100 */
[----:B------:R-:W-:Y:S01]  /*a770*/  F2FP.SATFINITE.E4M3.F32.PACK_AB_MERGE_C R45, R46, R45, RZ ;  /* 0x0000002d2e2d723e */ /* 0x000fe200048070ff */
[----:B------:R-:W-:Y:S01]  /*a780*/  HADD2.F32 R54, -RZ, R52.H0_H0 ;  /* 0x20000034ff367230 */ /* 0x000fe20000004100 */
[----:B------:R-:W-:Y:S01]  /*a790*/  F2FP.SATFINITE.E4M3.F32.PACK_AB_MERGE_C R24, R39, R26, R38 ;  /* 0x0000001a2718723e */ /* 0x000fe20004807026 */
[----:B------:R-:W-:-:S02]  /*a7a0*/  HADD2.F32 R55, -RZ, R55.H1_H1 ;  /* 0x30000037ff377230 */ /* 0x000fc40000004100 */
[----:B------:R-:W-:Y:S02]  /*a7b0*/  HADD2.F32 R34, -RZ, R34.H1_H1 ;  /* 0x30000022ff227230 */ /* 0x000fe40000004100 */
[C---:B------:R-:W-:Y:S01]  /*a7c0*/  FMUL.FTZ R58, R51.reuse, R54 ;  /* 0x00000036333a7220 */ /* 0x040fe20000410000 */
[----:B------:R-:W-:Y:S02]  /*a7d0*/  HADD2.F32 R53, -RZ, R52.H1_H1 ;  /* 0x30000034ff357230 */ /* 0x000fe40000004100 */
[----:B------:R-:W-:Y:S01]  /*a7e0*/  FMUL.FTZ R52, R51, R56 ;  /* 0x0000003833347220 */ /* 0x000fe20000410000 */
[--C-:B------:R-:W-:Y:S02]  /*a7f0*/  HADD2.F32 R43, -RZ, R30.reuse.H0_H0 ;  /* 0x2000001eff2b7230 */ /* 0x100fe40000004100 */
[C---:B------:R-:W-:Y:S01]  /*a800*/  FMUL.FTZ R51, R34.reuse, R55 ;  /* 0x0000003722337220 */ /* 0x040fe20000410000 */
[----:B------:R-:W-:Y:S02]  /*a810*/  HADD2.F32 R30, -RZ, R30.H1_H1 ;  /* 0x3000001eff1e7230 */ /* 0x000fe40000004100 */
[----:B------:R-:W-:Y:S01]  /*a820*/  FMUL.FTZ R34, R34, R53 ;  /* 0x0000003522227220 */ /* 0x000fe20000410000 */
[----:B------:R-:W-:Y:S01]  /*a830*/  FFMA.FTZ R57, R43, R54, -R52 ;  /* 0x000000362b397223 */ /* 0x000fe20000010834 */
[----:B------:R-:W-:-:S02]  /*a840*/  HADD2.F32 R52, -RZ, R12.H1_H1 ;  /* 0x3000000cff347230 */ /* 0x000fc40000004100 */
[C---:B------:R-:W-:Y:S01]  /*a850*/  FFMA.FTZ R60, R30.reuse, R53, -R51 ;  /* 0x000000351e3c7223 */ /* 0x040fe20000010833 */
[----:B------:R-:W-:Y:S01]  /*a860*/  FFMA.FTZ R55, R30, R55, R34 ;  /* 0x000000371e377223 */ /* 0x000fe20000010022 */
[--C-:B------:R-:W-:Y:S02]  /*a870*/  HADD2.F32 R30, -RZ, R21.reuse.H0_H0 ;  /* 0x20000015ff1e7230 */ /* 0x100fe40000004100 */
[----:B------:R-:W-:Y:S01]  /*a880*/  FFMA.FTZ R58, R43, R56, R58 ;  /* 0x000000382b3a7223 */ /* 0x000fe2000001003a */
[----:B------:R-:W-:Y:S01]  /*a890*/  HADD2.F32 R34, -RZ, R21.H1_H1 ;  /* 0x30000015ff227230 */ /* 0x000fe20000004100 */
[----:B------:R-:W-:Y:S01]  /*a8a0*/  F2FP.SATFINITE.E4M3.F32.PACK_AB_MERGE_C R57, R60, R57, RZ ;  /* 0x000000393c39723e */ /* 0x000fe200048070ff */
[--C-:B------:R-:W-:Y:S02]  /*a8b0*/  HADD2.F32 R21, -RZ, R15.reuse.H0_H0 ;  /* 0x2000000fff157230 */ /* 0x100fe40000004100 */
[----:B------:R-:W-:Y:S01]  /*a8c0*/  HADD2.F32 R15, -RZ, R15.H1_H1 ;  /* 0x3000000fff0f7230 */ /* 0x000fe20000004100 */
[----:B------:R-:W-:Y:S01]  /*a8d0*/  F2FP.SATFINITE.E4M3.F32.PACK_AB_MERGE_C R55, R55, R58, RZ ;  /* 0x0000003a3737723e */ /* 0x000fe200048070ff */
[----:B------:R-:W-:-:S02]  /*a8e0*/  HADD2.F32 R43, -RZ, R12.H0_H0 ;  /* 0x2000000cff2b7230 */ /* 0x000fc40000004100 */
[----:B------:R-:W-:Y:S01]  /*a8f0*/  FMUL.FTZ R54, R21, R30 ;  /* 0x0000001e15367220 */ /* 0x000fe20000410000 */
[--C-:B------:R-:W-:Y:S02]  /*a900*/  HADD2.F32 R12, -RZ, R13.reuse.H0_H0 ;  /* 0x2000000dff0c7230 */ /* 0x100fe40000004100 */
[C---:B------:R-:W-:Y:S01]  /*a910*/  FMUL.FTZ R56, R15.reuse, R52 ;  /* 0x000000340f387220 */ /* 0x040fe20000410000 */
[----:B------:R-:W-:Y:S02]  /*a920*/  HADD2.F32 R13, -RZ, R13.H1_H1 ;  /* 0x3000000dff0d7230 */ /* 0x000fe40000004100 */
[-C--:B------:R-:W-:Y:S01]  /*a930*/  FMUL.FTZ R15, R15, R34.reuse ;  /* 0x000000220f0f7220 */ /* 0x080fe20000410000 */
[-C--:B------:R-:W-:Y:S01]  /*a940*/  FMUL.FTZ R51, R21, R43.reuse ;  /* 0x0000002b15337220 */ /* 0x080fe20000410000 */
[C---:B------:R-:W-:Y:S01]  /*a950*/  FFMA.FTZ R54, R12.reuse, R43, R54 ;  /* 0x0000002b0c367223 */ /* 0x040fe20000010036 */
[C---:B------:R-:W-:Y:S01]  /*a960*/  FFMA.FTZ R56, R13.reuse, R34, -R56 ;  /* 0x000000220d387223 */ /* 0x040fe20000010838 */
[----:B------:R-:W-:Y:S01]  /*a970*/  FFMA.FTZ R21, R13, R52, R15 ;  /* 0x000000340d157223 */ /* 0x000fe2000001000f */
[----:B------:R-:W-:Y:S01]  /*a980*/  FFMA.FTZ R51, R12, R30, -R51 ;  /* 0x0000001e0c337223 */ /* 0x000fe20000010833 */
        /* <DEDUP_REMOVED lines=11> */
.L_x_11455:
[----:B------:R-:W-:Y:S05]  /*aa40*/  BSYNC B1 ;  /* 0x0000000000017941 */ /* 0x000fea0003800000 */
.L_x_11454:
[----:B------:R-:W-:Y:S05]  /*aa50*/  @P1 BRA `(.L_x_11444) ;  /* 0x0000000c00f41947 */ /* 0x000fea0003800000 */
[----:B------:R-:W3:Y:S01]  /*aa60*/  LDL R51, [R1+0x9c] ;  /* 0x00009c0001337983 */ /* 0x000ee20000100800 */
[----:B0----5:R-:W-:Y:S02]  /*aa70*/  SHF.R.U32.HI R3, RZ, 0x8, R8 ;  /* 0x00000008ff037819 */ /* 0x021fe40000011608 */
[----:B------:R-:W-:Y:S02]  /*aa80*/  LOP3.LUT R12, R8, 0xff, RZ, 0xc0, !PT ;  /* 0x000000ff080c7812 */ /* 0x000fe400078ec0ff */
[----:B------:R-:W-:Y:S02]  /*aa90*/  LOP3.LUT R3, R3, 0xff, RZ, 0xc0, !PT ;  /* 0x000000ff03037812 */ /* 0x000fe400078ec0ff */
[----:B------:R-:W-:Y:S02]  /*aaa0*/  SHF.R.U32.HI R25, RZ, 0x8, R9 ;  /* 0x00000008ff197819 */ /* 0x000fe40000011609 */
[----:B------:R-:W-:Y:S02]  /*aab0*/  PRMT R20, R3, 0x7604, R12 ;  /* 0x0000760403147816 */ /* 0x000fe4000000000c */
[----:B------:R-:W-:-:S02]  /*aac0*/  LOP3.LUT R14, R9, 0xff, RZ, 0xc0, !PT ;  /* 0x000000ff090e7812 */ /* 0x000fc400078ec0ff */
[----:B------:R-:W-:Y:S02]  /*aad0*/  LOP3.LUT R3, R25, 0xff, RZ, 0xc0, !PT ;  /* 0x000000ff19037812 */ /* 0x000fe400078ec0ff */
[----:B------:R-:W-:Y:S02]  /*aae0*/  LEA.HI R0, R0, R157, RZ, 0x1c ;  /* 0x0000009d00007211 */ /* 0x000fe400078fe0ff */
[----:B----4-:R-:W-:Y:S02]  /*aaf0*/  PRMT R28, R3, 0x7604, R14 ;  /* 0x00007604031c7816 */ /* 0x010fe4000000000e */
[C---:B------:R-:W-:Y:S01]  /*ab00*/  LEA.HI R3, R0.reuse, R0, RZ, 0x1 ;  /* 0x0000000000037211 */ /* 0x040fe200078f08ff */
[----:B------:R-:W-:Y:S01]  /*ab10*/  IMAD.SHL.U32 R0, R0, 0x10, RZ ;  /* 0x0000001000007824 */ /* 0x000fe200078e00ff */
[----:B------:R-:W-:Y:S02]  /*ab20*/  SHF.R.U32.HI R21, RZ, 0x8, R4 ;  /* 0x00000008ff157819 */ /* 0x000fe40000011604 */
[----:B------:R-:W-:-:S02]  /*ab30*/  SHF.R.U32.HI R15, RZ, 0x8, R11 ;  /* 0x00000008ff0f7819 */ /* 0x000fc4000001160b */
[----:B------:R-:W-:Y:S02]  /*ab40*/  SHF.R.S32.HI R3, RZ, 0x1, R3 ;  /* 0x00000001ff037819 */ /* 0x000fe40000011403 */
[----:B------:R-:W-:Y:S02]  /*ab50*/  LOP3.LUT R26, R4, 0xff, RZ, 0xc0, !PT ;  /* 0x000000ff041a7812 */ /* 0x000fe400078ec0ff */
[----:B------:R-:W-:Y:S01]  /*ab60*/  LOP3.LUT R21, R21, 0xff, RZ, 0xc0, !PT ;  /* 0x000000ff15157812 */ /* 0x000fe200078ec0ff */
[----:B------:R-:W-:Y:S01]  /*ab70*/  IMAD R3, R3, 0x1800, R62 ;  /* 0x0000180003037824 */ /* 0x000fe200078e023e */
[----:B------:R-:W-:Y:S02]  /*ab80*/  LOP3.LUT R0, R63, 0x10, R0, 0xf8, !PT ;  /* 0x000000103f007812 */ /* 0x000fe400078ef800 */
[----:B------:R-:W-:Y:S02]  /*ab90*/  SHF.R.U32.HI R12, RZ, 0x8, R10 ;  /* 0x00000008ff0c7819 */ /* 0x000fe4000001160a */
[----:B------:R-:W-:-:S02]  /*aba0*/  LOP3.LUT R24, R11, 0xff, RZ, 0xc0, !PT ;  /* 0x000000ff0b187812 */ /* 0x000fc400078ec0ff */
[----:B------:R-:W-:Y:S02]  /*abb0*/  LOP3.LUT R15, R15, 0xff, RZ, 0xc0, !PT ;  /* 0x000000ff0f0f7812 */ /* 0x000fe400078ec0ff */
[----:B--2---:R-:W-:Y:S02]  /*abc0*/  PRMT R33, R21, 0x7604, R26 ;  /* 0x0000760415217816 */ /* 0x004fe4000000001a */
[----:B------:R-:W-:Y:S02]  /*abd0*/  SHF.R.U32.HI R25, RZ, 0x8, R6 ;  /* 0x00000008ff197819 */ /* 0x000fe40000011606 */
[----:B------:R-:W-:Y:S02]  /*abe0*/  SHF.R.U32.HI R27, RZ, 0x8, R7 ;  /* 0x00000008ff1b7819 */ /* 0x000fe40000011607 */
[----:B------:R-:W-:Y:S02]  /*abf0*/  SHF.R.U32.HI R21, RZ, 0x8, R5 ;  /* 0x00000008ff157819 */ /* 0x000fe40000011605 */
[----:B------:R-:W-:-:S02]  /*ac00*/  LOP3.LUT R0, R0, R61, RZ, 0x3c, !PT ;  /* 0x0000003d00007212 */ /* 0x000fc400078e3cff */
[----:B------:R-:W-:Y:S02]  /*ac10*/  LOP3.LUT R13, R10, 0xff, RZ, 0xc0, !PT ;  /* 0x000000ff0a0d7812 */ /* 0x000fe400078ec0ff */
[----:B------:R-:W-:Y:S02]  /*ac20*/  LOP3.LUT R12, R12, 0xff, RZ, 0xc0, !PT ;  /* 0x000000ff0c0c7812 */ /* 0x000fe400078ec0ff */
[----:B------:R-:W-:Y:S02]  /*ac30*/  PRMT R32, R15, 0x7604, R24 ;  /* 0x000076040f207816 */ /* 0x000fe40000000018 */
[----:B------:R-:W-:Y:S02]  /*ac40*/  LOP3.LUT R24, R5, 0xff, RZ, 0xc0, !PT ;  /* 0x000000ff05187812 */ /* 0x000fe400078ec0ff */
[----:B------:R-:W-:Y:S02]  /*ac50*/  LOP3.LUT R26, R6, 0xff, RZ, 0xc0, !PT ;  /* 0x000000ff061a7812 */ /* 0x000fe400078ec0ff */
[----:B------:R-:W-:-:S02]  /*ac60*/  LOP3.LUT R25, R25, 0xff, RZ, 0xc0, !PT ;  /* 0x000000ff19197812 */ /* 0x000fc400078ec0ff */
[----:B------:R-:W-:Y:S02]  /*ac70*/  LOP3.LUT R27, R27, 0xff, RZ, 0xc0, !PT ;  /* 0x000000ff1b1b7812 */ /* 0x000fe400078ec0ff */
[----:B------:R-:W-:Y:S02]  /*ac80*/  LOP3.LUT R34, R7, 0xff, RZ, 0xc0, !PT ;  /* 0x000000ff07227812 */ /* 0x000fe400078ec0ff */
[----:B------:R-:W-:Y:S02]  /*ac90*/  LOP3.LUT R21, R21, 0xff, RZ, 0xc0, !PT ;  /* 0x000000ff15157812 */ /* 0x000fe400078ec0ff */
[----:B------:R-:W-:Y:S02]  /*aca0*/  IADD3 R0, R18, R3, R0 ;  /* 0x0000000312007210 */ /* 0x000fe40007ffe000 */
[----:B------:R-:W-:Y:S02]  /*acb0*/  PRMT R30, R12, 0x7604, R13 ;  /* 0x000076040c1e7816 */ /* 0x000fe4000000000d */
[----:B------:R-:W-:-:S02]  /*acc0*/  PRMT R35, R21, 0x7604, R24 ;  /* 0x0000760415237816 */ /* 0x000fc40000000018 */
[----:B------:R-:W-:Y:S02]  /*acd0*/  PRMT R37, R25, 0x7604, R26 ;  /* 0x0000760419257816 */ /* 0x000fe4000000001a */
[----:B------:R-:W-:Y:S02]  /*ace0*/  PRMT R39, R27, 0x7604, R34 ;  /* 0x000076041b277816 */ /* 0x000fe40000000022 */
[----:B------:R-:W0:Y:S01]  /*acf0*/  LDS.128 R24, [R0+0xf000] ;  /* 0x00f0000000187984 */ /* 0x000e220000000c00 */
[----:B------:R-:W-:Y:S02]  /*ad00*/  SHF.R.U32.HI R21, RZ, 0x10, R9 ;  /* 0x00000010ff157819 */ /* 0x000fe40000011609 */
[----:B------:R-:W-:Y:S02]  /*ad10*/  SHF.R.U32.HI R31, RZ, 0x10, R11 ;  /* 0x00000010ff1f7819 */ /* 0x000fe4000001160b */
[----:B------:R-:W-:Y:S02]  /*ad20*/  LOP3.LUT R21, R21, 0xff, RZ, 0xc0, !PT ;  /* 0x000000ff15157812 */ /* 0x000fe400078ec0ff */
[----:B------:R-:W-:-:S02]  /*ad30*/  SHF.R.U32.HI R3, RZ, 0x10, R8 ;  /* 0x00000010ff037819 */ /* 0x000fc40000011608 */
[----:B------:R-:W-:Y:S02]  /*ad40*/  SHF.R.U32.HI R29, RZ, 0x10, R10 ;  /* 0x00000010ff1d7819 */ /* 0x000fe4000001160a */
[----:B------:R-:W-:Y:S02]  /*ad50*/  LOP3.LUT R31, R31, 0xff, RZ, 0xc0, !PT ;  /* 0x000000ff1f1f7812 */ /* 0x000fe400078ec0ff */
[----:B------:R-:W-:Y:S02]  /*ad60*/  PRMT R21, R21, 0x7054, R28 ;  /* 0x0000705415157816 */ /* 0x000fe4000000001c */
[----:B------:R-:W-:Y:S02]  /*ad70*/  SHF.R.U32.HI R28, RZ, 0x10, R5 ;  /* 0x00000010ff1c7819 */ /* 0x000fe40000011605 */
[----:B------:R-:W-:Y:S02]  /*ad80*/  LOP3.LUT R3, R3, 0xff, RZ, 0xc0, !PT ;  /* 0x000000ff03037812 */ /* 0x000fe400078ec0ff */
[----:B------:R-:W-:-:S02]  /*ad90*/  LOP3.LUT R29, R29, 0xff, RZ, 0xc0, !PT ;  /* 0x000000ff1d1d7812 */ /* 0x000fc400078ec0ff */
[----:B------:R-:W-:Y:S02]  /*ada0*/  PRMT R31, R31, 0x7054, R32 ;  /* 0x000070541f1f7816 */ /* 0x000fe40000000020 */
[----:B------:R-:W-:Y:S02]  /*adb0*/  SHF.R.U32.HI R32, RZ, 0x10, R7 ;  /* 0x00000010ff207819 */ /* 0x000fe40000011607 */
[----:B------:R-:W-:Y:S02]  /*adc0*/  LOP3.LUT R28, R28, 0xff, RZ, 0xc0, !PT ;  /* 0x000000ff1c1c7812 */ /* 0x000fe400078ec0ff */
[----:B------:R-:W-:Y:S02]  /*add0*/  PRMT R3, R3, 0x7054, R20 ;  /* 0x0000705403037816 */ /* 0x000fe40000000014 */
[----:B------:R-:W-:Y:S02]  /*ade0*/  PRMT R29, R29, 0x7054, R30 ;  /* 0x000070541d1d7816 */ /* 0x000fe4000000001e */
[----:B------:R-:W-:-:S02]  /*adf0*/  SHF.R.U32.HI R20, RZ, 0x10, R4 ;  /* 0x00000010ff147819 */ /* 0x000fc40000011604 */
[----:B------:R-:W-:Y:S02]  /*ae00*/  SHF.R.U32.HI R30, RZ, 0x10, R6 ;  /* 0x00000010ff1e7819 */ /* 0x000fe40000011606 */
[----:B------:R-:W-:Y:S02]  /*ae10*/  LOP3.LUT R32, R32, 0xff, RZ, 0xc0, !PT ;  /* 0x000000ff20207812 */ /* 0x000fe400078ec0ff */
[----:B------:R-:W-:Y:S02]  /*ae20*/  PRMT R35, R28, 0x7054, R35 ;  /* 0x000070541c237816 */ /* 0x000fe40000000023 */
[----:B------:R-:W-:Y:S02]  /*ae30*/  LOP3.LUT R20, R20, 0xff, RZ, 0xc0, !PT ;  /* 0x000000ff14147812 */ /* 0x000fe400078ec0ff */
[----:B------:R-:W-:Y:S02]  /*ae40*/  LOP3.LUT R30, R30, 0xff, RZ, 0xc0, !PT ;  /* 0x000000ff1e1e7812 */ /* 0x000fe400078ec0ff */
[----:B------:R-:W-:-:S02]  /*ae50*/  PRMT R39, R32, 0x7054, R39 ;  /* 0x0000705420277816 */ /* 0x000fc40000000027 */
[----:B------:R-:W-:Y:S02]  /*ae60*/  LOP3.LUT R38, R35, 0xff000000, R5, 0xf8, !PT ;  /* 0xff00000023267812 */ /* 0x000fe400078ef805 */
[----:B------:R-:W-:Y:S02]  /*ae70*/  LOP3.LUT R34, R21, 0xff000000, R9, 0xf8, !PT ;  /* 0xff00000015227812 */ /* 0x000fe400078ef809 */
[----:B------:R-:W-:Y:S02]  /*ae80*/  LOP3.LUT R8, R3, 0xff000000, R8, 0xf8, !PT ;  /* 0xff00000003087812 */ /* 0x000fe400078ef808 */
[----:B------:R-:W-:Y:S02]  /*ae90*/  LOP3.LUT R31, R31, 0xff000000, R11, 0xf8, !PT ;  /* 0xff0000001f1f7812 */ /* 0x000fe400078ef80b */
[----:B------:R-:W-:Y:S02]  /*aea0*/  PRMT R33, R20, 0x7054, R33 ;  /* 0x0000705414217816 */ /* 0x000fe40000000021 */
[----:B------:R-:W-:-:S02]  /*aeb0*/  PRMT R37, R30, 0x7054, R37 ;  /* 0x000070541e257816 */ /* 0x000fc40000000025 */
[----:B------:R-:W-:Y:S02]  /*aec0*/  LOP3.LUT R3, R29, 0xff000000, R10, 0xf8, !PT ;  /* 0xff0000001d037812 */ /* 0x000fe400078ef80a */
[----:B------:R-:W-:Y:S02]  /*aed0*/  LOP3.LUT R41, R39, 0xff000000, R7, 0xf8, !PT ;  /* 0xff00000027297812 */ /* 0x000fe400078ef807 */
[----:B------:R-:W-:Y:S02]  /*aee0*/  F2FP.F16.E4M3.UNPACK_B R39, R38 ;  /* 0x00000026ff27723e */ /* 0x000fe400020006ff */
[----:B------:R-:W-:Y:S02]  /*aef0*/  LOP3.LUT R20, R33, 0xff000000, R4, 0xf8, !PT ;  /* 0xff00000021147812 */ /* 0x000fe400078ef804 */
[----:B------:R-:W-:Y:S01]  /*af00*/  LOP3.LUT R4, R37, 0xff000000, R6, 0xf8, !PT ;  /* 0xff00000025047812 */ /* 0x000fe200078ef806 */
[--C-:B------:R-:W-:Y:S01]  /*af10*/  HADD2.F32 R40, -RZ, R39.reuse.H0_H0 ;  /* 0x20000027ff287230 */ /* 0x100fe20000004100 */
[-C--:B0-----:R-:W-:Y:S01]  /*af20*/  F2FP.F16.E4M3.UNPACK_B R21, R24.reuse ;  /* 0x00000018ff15723e */ /* 0x081fe200020006ff */
[----:B------:R-:W-:Y:S01]  /*af30*/  HADD2.F32 R39, -RZ, R39.H1_H1 ;  /* 0x30000027ff277230 */ /* 0x000fe20000004100 */
[----:B------:R-:W-:-:S02]  /*af40*/  F2FP.F16.E4M3.UNPACK_B R29, R24.H1 ;  /* 0x00000018ff1d723e */ /* 0x000fc400030006ff */
[-C--:B------:R-:W-:Y:S02]  /*af50*/  F2FP.F16.E4M3.UNPACK_B R33, R27.reuse ;  /* 0x0000001bff21723e */ /* 0x080fe400020006ff */
[----:B------:R-:W-:Y:S02]  /*af60*/  F2FP.F16.E4M3.UNPACK_B R37, R27.H1 ;  /* 0x0000001bff25723e */ /* 0x000fe400030006ff */
[----:B------:R-:W-:Y:S02]  /*af70*/  F2FP.F16.E4M3.UNPACK_B R38, R38.H1 ;  /* 0x00000026ff26723e */ /* 0x000fe400030006ff */
[-C--:B------:R-:W-:Y:S02]  /*af80*/  F2FP.F16.E4M3.UNPACK_B R7, R26.reuse ;  /* 0x0000001aff07723e */ /* 0x080fe400020006ff */
[----:B------:R-:W-:Y:S01]  /*af90*/  F2FP.F16.E4M3.UNPACK_B R26, R26.H1 ;  /* 0x0000001aff1a723e */ /* 0x000fe200030006ff */
[----:B---3--:R-:W0:Y:S02]  /*afa0*/  LDS.128 R12, [R51+0xf000] ;  /* 0x00f00000330c7984 */ /* 0x008e240000000c00 */
[----:B0-----:R-:W-:-:S02]  /*afb0*/  F2FP.F16.E4M3.UNPACK_B R11, R12 ;  /* 0x0000000cff0b723e */ /* 0x001fc400020006ff */
[----:B------:R-:W-:Y:S02]  /*afc0*/  F2FP.F16.E4M3.UNPACK_B R28, R12.H1 ;  /* 0x0000000cff1c723e */ /* 0x000fe400030006ff */
[-C--:B------:R-:W-:Y:S02]  /*afd0*/  F2FP.F16.E4M3.UNPACK_B R10, R13.reuse ;  /* 0x0000000dff0a723e */ /* 0x080fe400020006ff */
[----:B------:R-:W-:Y:S02]  /*afe0*/  F2FP.F16.E4M3.UNPACK_B R30, R13.H1 ;  /* 0x0000000dff1e723e */ /* 0x000fe400030006ff */
[----:B------:R-:W-:Y:S01]  /*aff0*/  F2FP.F16.E4M3.UNPACK_B R12, R25 ;  /* 0x00000019ff0c723e */ /* 0x000fe200020006ff */
[--C-:B------:R-:W-:Y:S01]  /*b000*/  HADD2.F32 R9, -RZ, R10.reuse.H0_H0 ;  /* 0x2000000aff097230 */ /* 0x100fe20000004100 */
[----:B------:R-:W-:Y:S01]  /*b010*/  F2FP.F16.E4M3.UNPACK_B R13, R34 ;  /* 0x00000022ff0d723e */ /* 0x000fe200020006ff */
[----:B------:R-:W-:Y:S01]  /*b020*/  HADD2.F32 R10, -RZ, R10.H1_H1 ;  /* 0x3000000aff0a7230 */ /* 0x000fe20000004100 */
[-C--:B------:R-:W-:Y:S01]  /*b030*/  F2FP.F16.E4M3.UNPACK_B R32, R15.reuse ;  /* 0x0000000fff20723e */ /* 0x080fe200020006ff */
[--C-:B------:R-:W-:Y:S01]  /*b040*/  HADD2.F32 R6, -RZ, R12.reuse.H0_H0 ;  /* 0x2000000cff067230 */ /* 0x100fe20000004100 */
[----:B------:R-:W-:Y:S01]  /*b050*/  F2FP.F16.E4M3.UNPACK_B R35, R15.H1 ;  /* 0x0000000fff23723e */ /* 0x000fe200030006ff */
[----:B------:R-:W-:Y:S01]  /*b060*/  HADD2.F32 R15, -RZ, R13.H0_H0 ;  /* 0x2000000dff0f7230 */ /* 0x000fe20000004100 */
[----:B------:R-:W-:Y:S01]  /*b070*/  F2FP.F16.E4M3.UNPACK_B R25, R25.H1 ;  /* 0x00000019ff19723e */ /* 0x000fe200030006ff */
[----:B------:R-:W-:-:S02]  /*b080*/  HADD2.F32 R12, -RZ, R12.H1_H1 ;  /* 0x3000000cff0c7230 */ /* 0x000fc40000004100 */
[C---:B------:R-:W-:Y:S01]  /*b090*/  FMUL.FTZ R24, R6.reuse, R40 ;  /* 0x0000002806187220 */ /* 0x040fe20000410000 */
[----:B------:R-:W-:Y:S01]  /*b0a0*/  F2FP.F16.E4M3.UNPACK_B R34, R34.H1 ;  /* 0x00000022ff22723e */ /* 0x000fe200030006ff */
[-C--:B------:R-:W-:Y:S01]  /*b0b0*/  FMUL.FTZ R27, R6, R15.reuse ;  /* 0x0000000f061b7220 */ /* 0x080fe20000410000 */
[----:B------:R-:W-:Y:S01]  /*b0c0*/  F2FP.F16.E4M3.UNPACK_B R5, R14 ;  /* 0x0000000eff05723e */ /* 0x000fe200020006ff */
[C---:B------:R-:W-:Y:S01]  /*b0d0*/  FFMA.FTZ R6, R9.reuse, R15, -R24 ;  /* 0x0000000f09067223 */ /* 0x040fe20000010818 */
[----:B------:R-:W-:Y:S01]  /*b0e0*/  FMUL.FTZ R43, R12, R39 ;  /* 0x000000270c2b7220 */ /* 0x000fe20000410000 */
[----:B------:R-:W-:Y:S01]  /*b0f0*/  FFMA.FTZ R9, R9, R40, R27 ;  /* 0x0000002809097223 */ /* 0x000fe2000001001b */
[----:B------:R-:W-:Y:S01]  /*b100*/  HADD2.F32 R27, -RZ, R13.H1_H1 ;  /* 0x3000000dff1b7230 */ /* 0x000fe20000004100 */
[----:B------:R-:W-:Y:S01]  /*b110*/  F2FP.F16.E4M3.UNPACK_B R14, R14.H1 ;  /* 0x0000000eff0e723e */ /* 0x000fe200030006ff */
[----:B------:R-:W-:Y:S02]  /*b120*/  HADD2.F32 R40, -RZ, R38.H0_H0 ;  /* 0x20000026ff287230 */ /* 0x000fe40000004100 */
[----:B------:R-:W-:-:S02]  /*b130*/  HADD2.F32 R13, -RZ, R25.H0_H0 ;  /* 0x20000019ff0d7230 */ /* 0x000fc40000004100 */
[-C--:B------:R-:W-:Y:S01]  /*b140*/  FMUL.FTZ R12, R12, R27.reuse ;  /* 0x0000001b0c0c7220 */ /* 0x080fe20000410000 */
[----:B------:R-:W-:Y:S02]  /*b150*/  HADD2.F32 R24, -RZ, R34.H0_H0 ;  /* 0x20000022ff187230 */ /* 0x000fe40000004100 */
        /* <DEDUP_REMOVED lines=20> */
[-C--:B------:R-:W-:Y:S01]  /*b2a0*/  FMUL.FTZ R44, R27, R39.reuse ;  /* 0x000000271b2c7220 */ /* 0x080fe20000410000 */
[----:B------:R-:W-:Y:S02]  /*b2b0*/  HADD2.F32 R42, -RZ, R42.H1_H1 ;  /* 0x3000002aff2a7230 */ /* 0x000fe40000004100 */
        /* <DEDUP_REMOVED lines=14> */
[----:B------:R-:W-:Y:S01]  /*b3a0*/  HADD2.F32 R39, -RZ, R38.H0_H0 ;  /* 0x20000026ff277230 */ /* 0x000fe20000004100 */
[----:B------:R-:W-:Y:S01]  /*b3b0*/  F2FP.SATFINITE.E4M3.F32.PACK_AB_MERGE_C R9, R10, R9, R15 ;  /* 0x000000090a09723e */ /* 0x000fe2000480700f */
[----:B------:R-:W-:Y:S02]  /*b3c0*/  HADD2.F32 R34, -RZ, R35.H0_H0 ;  /* 0x20000023ff227230 */ /* 0x000fe40000004100 */
[C---:B------:R-:W-:Y:S01]  /*b3d0*/  FMUL.FTZ R43, R32.reuse, R41 ;  /* 0x00000029202b7220 */ /* 0x040fe20000410000 */
[----:B------:R-:W-:Y:S02]  /*b3e0*/  HADD2.F32 R45, -RZ, R44.H1_H1 ;  /* 0x3000002cff2d7230 */ /* 0x000fe40000004100 */
[-C--:B------:R-:W-:Y:S01]  /*b3f0*/  FMUL.FTZ R48, R32, R39.reuse ;  /* 0x0000002720307220 */ /* 0x080fe20000410000 */
[C---:B------:R-:W-:Y:S01]  /*b400*/  FFMA.FTZ R32, R31.reuse, R40, -R46 ;  /* 0x000000281f207223 */ /* 0x040fe2000001082e */
[----:B------:R-:W-:Y:S01]  /*b410*/  FFMA.FTZ R31, R31, R42, R33 ;  /* 0x0000002a1f1f7223 */ /* 0x000fe20000010021 */
[C---:B------:R-:W-:Y:S01]  /*b420*/  FFMA.FTZ R33, R34.reuse, R39, -R43 ;  /* 0x0000002722217223 */ /* 0x040fe2000001082b */
[----:B------:R-:W-:Y:S01]  /*b430*/  F2FP.F16.E4M3.UNPACK_B R43, R20.H1 ;  /* 0x00000014ff2b723e */ /* 0x000fe200030006ff */
[----:B------:R-:W-:Y:S01]  /*b440*/  FFMA.FTZ R34, R34, R41, R48 ;  /* 0x0000002922227223 */ /* 0x000fe20000010030 */
[----:B------:R-:W-:Y:S01]  /*b450*/  F2FP.F16.E4M3.UNPACK_B R40, R8.H1 ;  /* 0x00000008ff28723e */ /* 0x000fe200030006ff */
[----:B------:R-:W-:-:S02]  /*b460*/  HADD2.F32 R41, -RZ, R38.H1_H1 ;  /* 0x30000026ff297230 */ /* 0x000fc40000004100 */
[----:B------:R-:W-:Y:S02]  /*b470*/  HADD2.F32 R38, -RZ, R37.H1_H1 ;  /* 0x30000025ff267230 */ /* 0x000fe40000004100 */
[----:B------:R-:W-:Y:S02]  /*b480*/  HADD2.F32 R44, -RZ, R43.H0_H0 ;  /* 0x2000002bff2c7230 */ /* 0x000fe40000004100 */
[----:B------:R-:W-:Y:S02]  /*b490*/  HADD2.F32 R37, -RZ, R29.H0_H0 ;  /* 0x2000001dff257230 */ /* 0x000fe40000004100 */
[C---:B------:R-:W-:Y:S01]  /*b4a0*/  FMUL.FTZ R48, R38.reuse, R45 ;  /* 0x0000002d26307220 */ /* 0x040fe20000410000 */
[----:B------:R-:W-:Y:S02]  /*b4b0*/  HADD2.F32 R42, -RZ, R40.H0_H0 ;  /* 0x20000028ff2a7230 */ /* 0x000fe40000004100 */
[----:B------:R-:W-:Y:S01]  /*b4c0*/  FMUL.FTZ R50, R38, R41 ;  /* 0x0000002926327220 */ /* 0x000fe20000410000 */
[----:B------:R-:W-:-:S02]  /*b4d0*/  HADD2.F32 R39, -RZ, R28.H0_H0 ;  /* 0x2000001cff277230 */ /* 0x000fc40000004100 */
[C---:B------:R-:W-:Y:S01]  /*b4e0*/  FMUL.FTZ R46, R37.reuse, R44 ;  /* 0x0000002c252e7220 */ /* 0x040fe20000410000 */
[----:B------:R-:W-:Y:S02]  /*b4f0*/  HADD2.F32 R35, -RZ, R35.H1_H1 ;  /* 0x30000023ff237230 */ /* 0x000fe40000004100 */
[-C--:B------:R-:W-:Y:S01]  /*b500*/  FMUL.FTZ R47, R37, R42.reuse ;  /* 0x0000002a252f7220 */ /* 0x080fe20000410000 */
[----:B------:R-:W-:Y:S02]  /*b510*/  HADD2.F32 R29, -RZ, R29.H1_H1 ;  /* 0x3000001dff1d7230 */ /* 0x000fe40000004100 */
[C---:B------:R-:W-:Y:S01]  /*b520*/  FFMA.FTZ R37, R39.reuse, R42, -R46 ;  /* 0x0000002a27257223 */ /* 0x040fe2000001082e */
[----:B------:R-:W-:Y:S01]  /*b530*/  F2FP.F16.E4M3.UNPACK_B R42, R20 ;  /* 0x00000014ff2a723e */ /* 0x000fe200020006ff */
[----:B------:R-:W-:Y:S01]  /*b540*/  FFMA.FTZ R39, R39, R44, R47 ;  /* 0x0000002c27277223 */ /* 0x000fe2000001002f */
[----:B------:R-:W-:Y:S01]  /*b550*/  FFMA.FTZ R38, R35, R41, -R48 ;  /* 0x0000002923267223 */ /* 0x000fe20000010830 */
[----:B------:R-:W-:-:S02]  /*b560*/  HADD2.F32 R44, -RZ, R43.H1_H1 ;  /* 0x3000002bff2c7230 */ /* 0x000fc40000004100 */
[----:B------:R-:W-:Y:S01]  /*b570*/  FFMA.FTZ R35, R35, R45, R50 ;  /* 0x0000002d23237223 */ /* 0x000fe20000010032 */
[----:B------:R-:W-:Y:S01]  /*b580*/  HADD2.F32 R41, -RZ, R40.H1_H1 ;  /* 0x30000028ff297230 */ /* 0x000fe20000004100 */
[----:B------:R-:W-:Y:S01]  /*b590*/  F2FP.F16.E4M3.UNPACK_B R40, R8 ;  /* 0x00000008ff28723e */ /* 0x000fe200020006ff */
[----:B------:R-:W-:Y:S02]  /*b5a0*/  HADD2.F32 R28, -RZ, R28.H1_H1 ;  /* 0x3000001cff1c7230 */ /* 0x000fe40000004100 */
[C---:B------:R-:W-:Y:S01]  /*b5b0*/  FMUL.FTZ R45, R29.reuse, R44 ;  /* 0x0000002c1d2d7220 */ /* 0x040fe20000410000 */
[--C-:B------:R-:W-:Y:S02]  /*b5c0*/  HADD2.F32 R43, -RZ, R42.reuse.H0_H0 ;  /* 0x2000002aff2b7230 */ /* 0x100fe40000004100 */
[-C--:B------:R-:W-:Y:S01]  /*b5d0*/  FMUL.FTZ R29, R29, R41.reuse ;  /* 0x000000291d1d7220 */ /* 0x080fe20000410000 */
[----:B------:R-:W-:Y:S02]  /*b5e0*/  HADD2.F32 R8, -RZ, R21.H0_H0 ;  /* 0x20000015ff087230 */ /* 0x000fe40000004100 */
[----:B------:R-:W-:Y:S01]  /*b5f0*/  FFMA.FTZ R20, R28, R41, -R45 ;  /* 0x000000291c147223 */ /* 0x000fe2000001082d */
[----:B------:R-:W-:-:S02]  /*b600*/  HADD2.F32 R42, -RZ, R42.H1_H1 ;  /* 0x3000002aff2a7230 */ /* 0x000fc40000004100 */
[----:B------:R-:W-:Y:S01]  /*b610*/  FFMA.FTZ R46, R28, R44, R29 ;  /* 0x0000002c1c2e7223 */ /* 0x000fe2000001001d */
[--C-:B------:R-:W-:Y:S02]  /*b620*/  HADD2.F32 R29, -RZ, R40.reuse.H0_H0 ;  /* 0x20000028ff1d7230 */ /* 0x100fe40000004100 */
[C---:B------:R-:W-:Y:S01]  /*b630*/  FMUL.FTZ R41, R8.reuse, R43 ;  /* 0x0000002b08297220 */ /* 0x040fe20000410000 */
[----:B------:R-:W-:Y:S02]  /*b640*/  HADD2.F32 R28, -RZ, R11.H0_H0 ;  /* 0x2000000bff1c7230 */ /* 0x000fe40000004100 */
[----:B------:R-:W-:Y:S02]  /*b650*/  HADD2.F32 R21, -RZ, R21.H1_H1 ;  /* 0x30000015ff157230 */ /* 0x000fe40000004100 */
[-C--:B------:R-:W-:Y:S01]  /*b660*/  FMUL.FTZ R45, R8, R29.reuse ;  /* 0x0000001d082d7220 */ /* 0x080fe20000410000 */
[----:B------:R-:W-:Y:S02]  /*b670*/  HADD2.F32 R40, -RZ, R40.H1_H1 ;  /* 0x30000028ff287230 */ /* 0x000fe40000004100 */
[C---:B------:R-:W-:Y:S01]  /*b680*/  FFMA.FTZ R8, R28.reuse, R29, -R41 ;  /* 0x0000001d1c087223 */ /* 0x040fe20000010829 */
[----:B------:R-:W-:Y:S01]  /*b690*/  HADD2.F32 R11, -RZ, R11.H1_H1 ;  /* 0x3000000bff0b7230 */ /* 0x000fe20000004100 */
[----:B------:R-:W-:Y:S01]  /*b6a0*/  F2FP.F16.E4M3.UNPACK_B R41, R4.H1 ;  /* 0x00000004ff29723e */ /* 0x000fe200030006ff */
        /* <DEDUP_REMOVED lines=11> */
[----:B------:R-:W-:Y:S02]  /*b760*/  HADD2.F32 R41, -RZ, R41.H1_H1 ;  /* 0x30000029ff297230 */ /* 0x000fe40000004100 */
[----:B------:R-:W-:Y:S02]  /*b770*/  HADD2.F32 R26, -RZ, R26.H1_H1 ;  /* 0x3000001aff1a7230 */ /* 0x000fe40000004100 */
[C---:B------:R-:W-:Y:S01]  /*b780*/  FMUL.FTZ R48, R21.reuse, R40 ;  /* 0x0000002815307220 */ /* 0x040fe20000410000 */
[----:B------:R-:W-:Y:S02]  /*b790*/  HADD2.F32 R29, -RZ, R28.H1_H1 ;  /* 0x3000001cff1d7230 */ /* 0x000fe40000004100 */
[----:B------:R-:W-:Y:S01]  /*b7a0*/  FMUL.FTZ R28, R21, R44 ;  /* 0x0000002c151c7220 */ /* 0x000fe20000410000 */
[----:B------:R-:W-:-:S02]  /*b7b0*/  HADD2.F32 R11, -RZ, R14.H0_H0 ;  /* 0x2000000eff0b7230 */ /* 0x000fc40000004100 */
[C---:B------:R-:W-:Y:S01]  /*b7c0*/  FMUL.FTZ R49, R26.reuse, R41 ;  /* 0x000000291a317220 */ /* 0x040fe20000410000 */
[----:B------:R-:W-:Y:S02]  /*b7d0*/  HADD2.F32 R14, -RZ, R14.H1_H1 ;  /* 0x3000000eff0e7230 */ /* 0x000fe40000004100 */
[----:B------:R-:W-:Y:S01]  /*b7e0*/  FMUL.FTZ R26, R26, R29 ;  /* 0x0000001d1a1a7220 */ /* 0x000fe20000410000 */
[----:B------:R-:W-:Y:S01]  /*b7f0*/  F2FP.F16.E4M3.UNPACK_B R21, R4 ;  /* 0x00000004ff15723e */ /* 0x000fe200020006ff */
[C---:B------:R-:W-:Y:S01]  /*b800*/  FFMA.FTZ R47, R11.reuse, R40, -R28 ;  /* 0x000000280b2f7223 */ /* 0x040fe2000001081c */
[----:B------:R-:W-:Y:S01]  /*b810*/  FFMA.FTZ R48, R11, R44, R48 ;  /* 0x0000002c0b307223 */ /* 0x000fe20000010030 */
[C---:B------:R-:W-:Y:S01]  /*b820*/  FFMA.FTZ R41, R14.reuse, R41, R26 ;  /* 0x000000290e297223 */ /* 0x040fe2000001001a */
[----:B------:R-:W-:Y:S02]  /*b830*/  HADD2.F32 R11, -RZ, R3.H0_H0 ;  /* 0x20000003ff0b7230 */ /* 0x000fe40000004100 */
[----:B------:R-:W-:Y:S01]  /*b840*/  FFMA.FTZ R44, R14, R29, -R49 ;  /* 0x0000001d0e2c7223 */ /* 0x000fe20000010831 */
        /* <DEDUP_REMOVED lines=30> */
.L_x_11444:
[----:B------:R-:W-:Y:S05]  /*ba30*/  BSYNC B0 ;  /* 0x0000000000007941 */ /* 0x000fea0003800000 */
.L_x_11437:
        /* <DEDUP_REMOVED lines=8> */
.L_x_11434:
[----:B---3--:R-:W-:-:S05]  /*bac0*/  IMAD.U32 R0, RZ, RZ, UR36 ;  /* 0x00000024ff007e24 */ /* 0x008fca000f8e00ff */
[----:B------:R-:W-:-:S13]  /*bad0*/  ISETP.NE.AND P0, PT, R0, 0x3, PT ;  /* 0x000000030000780c */ /* 0x000fda0003f05270 */
[----:B------:R-:W-:Y:S05]  /*bae0*/  @!P0 BRA `(.L_x_11456) ;  /* 0x0000000000048947 */ /* 0x000fea0003800000 */
[----:B------:R-:W-:Y:S01]  /*baf0*/  BPT.TRAP 0x1 ;  /* 0x000000040000795c */ /* 0x000fe20000300000 */
.L_x_11456:
[----:B------:R-:W3:Y:S01]  /*bb00*/  LDL R0, [R1] ;  /* 0x0000000001007983 */ /* 0x000ee20000100800 */
[----:B012---:R-:W-:Y:S01]  /*bb10*/  IMAD R3, R156, 0x8, R18 ;  /* 0x000000089c037824 */ /* 0x007fe200078e0212 */
[----:B---3-5:R-:W-:-:S04]  /*bb20*/  SHF.L.U32 R4, R0, 0x1f, RZ ;  /* 0x0000001f00047819 */ /* 0x028fc800000006ff */
[----:B------:R0:W1:Y:S01]  /*bb30*/  SYNCS.PHASECHK.TRANS64.TRYWAIT P1, [R3+URZ+0x19c30], R4 ;  /* 0x019c3004030075a7 */ /* 0x000062000802017f */
[----:B------:R-:W-:Y:S05]  /*bb40*/  @!P0 BRA `(.L_x_11457) ;  /* 0x0000000000048947 */ /* 0x000fea0003800000 */
[----:B------:R-:W-:Y:S01]  /*bb50*/  BPT.TRAP 0x1 ;  /* 0x000000040000795c */ /* 0x000fe20000300000 */
.L_x_11457:
[----:B------:R-:W-:Y:S01]  /*bb60*/  VIADD R0, R18, 0x13800 ;  /* 0x0001380012007836 */ /* 0x000fe20000000000 */
[----:B------:R-:W-:Y:S01]  /*bb70*/  LOP3.LUT R14, R36, 0x10000, RZ, 0xfc, !PT ;  /* 0x00010000240e7812 */ /* 0x000fe200078efcff */
[----:B------:R-:W-:-:S03]  /*bb80*/  IMAD.MOV.U32 R15, RZ, RZ, -0x3ffffff0 ;  /* 0xc0000010ff0f7424 */ /* 0x000fc600078e00ff */
[----:B------:R-:W-:-:S04]  /*bb90*/  SHF.R.U32.HI R0, RZ, 0x4, R0 ;  /* 0x00000004ff007819 */ /* 0x000fc80000011600 */
[----:B------:R-:W-:-:S04]  /*bba0*/  LOP3.LUT R0, R0, 0x3fff, RZ, 0xc0, !PT ;  /* 0x00003fff00007812 */ /* 0x000fc800078ec0ff */
[----:B------:R-:W-:Y:S01]  /*bbb0*/  LOP3.LUT R13, R0, 0x10000, RZ, 0xfc, !PT ;  /* 0x00010000000d7812 */ /* 0x000fe200078efcff */
[----:B-1----:R-:W-:Y:S06]  /*bbc0*/  @P1 BRA `(.L_x_11458) ;  /* 0x0000000000081947 */ /* 0x002fec0003800000 */
[----:B------:R-:W1:Y:S02]  /*bbd0*/  SYNCS.PHASECHK.TRANS64.TRYWAIT P1, [R3+URZ+0x19c30], R4 ;  /* 0x019c3004030075a7 */ /* 0x000e64000802017f */
[----:B-1----:R-:W-:Y:S05]  /*bbe0*/  @!P1 BRA `(.L_x_11459) ;  /* 0x000000fc00b89947 */ /* 0x002fea0003800000 */
.L_x_11458:
[----:B01----:R-:W-:Y:S01]  /*bbf0*/  IMAD R4, R156, 0x300, R13 ;  /* 0x000003009c047824 */ /* 0x003fe200078e020d */
[----:B------:R-:W-:Y:S05]  /*bc00*/  WARPSYNC.ALL ;  /* 0x0000000000007948 */ /* 0x000fea0003800000 */
[----:B------:R-:W-:Y:S01]  /*bc10*/  IMAD.MOV.U32 R5, RZ, RZ, -0x3ffffff0 ;  /* 0xc0000010ff057424 */ /* 0x000fe200078e00ff */
[C---:B------:R-:W-:Y:S01]  /*bc20*/  R2UR UR4, R14.reuse ;  /* 0x000000000e0472ca */ /* 0x040fe200000e0000 */
[----:B----4-:R-:W-:Y:S01]  /*bc30*/  WARPGROUP.ARRIVE ;  /* 0x00000000000079c5 */ /* 0x010fe20000000000 */
[----:B------:R-:W-:Y:S01]  /*bc40*/  R2UR UR5, R15 ;  /* 0x000000000f0572ca */ /* 0x000fe200000e0000 */
[----:B------:R-:W-:Y:S01]  /*bc50*/  VIADD R8, R14, 0x180 ;  /* 0x000001800e087836 */ /* 0x000fe20000000000 */
[C---:B------:R-:W-:Y:S01]  /*bc60*/  R2UR UR6, R4.reuse ;  /* 0x00000000040672ca */ /* 0x040fe200000e0000 */
[----:B------:R-:W-:Y:S01]  /*bc70*/  VIADD R6, R4, 0x100 ;  /* 0x0000010004067836 */ /* 0x000fe20000000000 */
[----:B------:R-:W-:Y:S01]  /*bc80*/  R2UR UR7, R5 ;  /* 0x00000000050772ca */ /* 0x000fe200000e0000 */
[----:B------:R-:W-:-:S02]  /*bc90*/  IMAD.MOV.U32 R9, RZ, RZ, -0x3ffffff0 ;  /* 0xc0000010ff097424 */ /* 0x000fc400078e00ff */
[----:B------:R-:W-:Y:S02]  /*bca0*/  IMAD.MOV.U32 R7, RZ, RZ, -0x3ffffff0 ;  /* 0xc0000010ff077424 */ /* 0x000fe400078e00ff */
[----:B------:R-:W-:Y:S01]  /*bcb0*/  VIADD R20, R14, 0x300 ;  /* 0x000003000e147836 */ /* 0x000fe20000000000 */
[----:B------:R0:W-:Y:S01]  /*bcc0*/  STL.64 [R1+0x10], R8 ;  /* 0x0000100801007387 */ /* 0x0001e20000100a00 */
[----:B------:R-:W-:Y:S02]  /*bcd0*/  VIADD R4, R4, 0x200 ;  /* 0x0000020004047836 */ /* 0x000fe40000000000 */
[----:B------:R-:W-:Y:S02]  /*bce0*/  IMAD.MOV.U32 R21, RZ, RZ, -0x3ffffff0 ;  /* 0xc0000010ff157424 */ /* 0x000fe400078e00ff */
[----:B------:R-:W-:Y:S02]  /*bcf0*/  IMAD.MOV.U32 R5, RZ, RZ, -0x3ffffff0 ;  /* 0xc0000010ff057424 */ /* 0x000fe400078e00ff */
[----:B------:R-:W-:Y:S01]  /*bd00*/  QGMMA.64x128x32.F32.E4M3.E4M3 R24, gdesc[UR4], RZ, !UPT, gsb0 ;  /* 0x01e00000041879f3 */ /* 0x000fe2000c0008ff */
[----:B------:R-:W-:Y:S01]  /*bd10*/  R2UR UR4, R8 ;  /* 0x00000000080472ca */ /* 0x000fe200000e0000 */
[----:B------:R-:W-:Y:S01]  /*bd20*/  IMAD.MOV.U32 R89, RZ, RZ, RZ ;  /* 0x000000ffff597224 */ /* 0x000fe200078e00ff */
[----:B------:R-:W-:-:S02]  /*bd30*/  R2UR UR5, R9 ;  /* 0x00000000090572ca */ /* 0x000fc400000e0000 */
        /* <DEDUP_REMOVED lines=13> */
[----:B0-----:R-:W-:Y:S05]  /*be10*/  @!P0 BRA `(.L_x_11460) ;  /* 0x0000000000048947 */ /* 0x001fea0003800000 */
[----:B------:R-:W-:Y:S01]  /*be20*/  BPT.TRAP 0x1 ;  /* 0x000000040000795c */ /* 0x000fe20000300000 */
.L_x_11460:
        /* <DEDUP_REMOVED lines=104> */
[----:B------:R-:W-:Y:S01]  /*c4b0*/  FMNMX.FTZ R0, R73, R0, !PT ;  /* 0x0000000049007209 */ /* 0x000fe20007810000 */
[----:B------:R-:W2:Y:S01]  /*c4c0*/  LDL R76, [R1+0x28] ;  /* 0x00002800014c7983 */ /* 0x000ea20000100800 */
        /* <DEDUP_REMOVED lines=15> */
[----:B------:R-:W-:-:S04]  /*c5c0*/  FSEL R85, R85, -INF , P6 ;  /* 0xff80000055557808 */ /* 0x000fc80003000000 */
[----:B------:R-:W-:-:S05]  /*c5d0*/  FMNMX.FTZ R24, R85, R0, !PT ;  /* 0x0000000055187209 */ /* 0x000fca0007810000 */
[----:B------:R-:W0:Y:S01]  /*c5e0*/  SHFL.BFLY PT, R137, R24, 0x2, 0x1f ;  /* 0x0c401f0018897f89 */ /* 0x000e2200000e0000 */
[----:B------:R-:W-:Y:S02]  /*c5f0*/  P2R R10, PR, RZ, 0x2 ;  /* 0x00000002ff0a7803 */ /* 0x000fe40000000000 */
[----:B------:R-:W-:Y:S02]  /*c600*/  ISETP.GT.AND P1, PT, R4, 0x59, PT ;  /* 0x000000590400780c */ /* 0x000fe40003f24270 */
[----:B0-----:R-:W-:-:S05]  /*c610*/  FMNMX.FTZ R28, R24, R137, !PT ;  /* 0x00000089181c7209 */ /* 0x001fca0007810000 */
[----:B------:R-:W0:Y:S01]  /*c620*/  SHFL.BFLY PT, R137, R28, 0x1, 0x1f ;  /* 0x0c201f001c897f89 */ /* 0x000e2200000e0000 */
[----:B------:R-:W-:Y:S02]  /*c630*/  FSEL R71, R71, -INF , P1 ;  /* 0xff80000047477808 */ /* 0x000fe40000800000 */
[----:B------:R-:W-:Y:S02]  /*c640*/  ISETP.NE.AND P1, PT, R10, RZ, PT ;  /* 0x000000ff0a00720c */ /* 0x000fe40003f25270 */
[----:B------:R-:W-:Y:S02]  /*c650*/  FMNMX.FTZ R10, R9, R27, !PT ;  /* 0x0000001b090a7209 */ /* 0x000fe40007810000 */
[----:B------:R-:W-:Y:S02]  /*c660*/  P2R R12, PR, RZ, 0x4 ;  /* 0x00000004ff0c7803 */ /* 0x000fe40000000000 */
[----:B------:R-:W-:Y:S02]  /*c670*/  ISETP.GT.AND P2, PT, R4, 0x58, PT ;  /* 0x000000580400780c */ /* 0x000fe40003f44270 */
[----:B------:R-:W-:-:S02]  /*c680*/  FMNMX.FTZ R10, R93, R10, !PT ;  /* 0x0000000a5d0a7209 */ /* 0x000fc40007810000 */
[----:B0-----:R-:W-:Y:S02]  /*c690*/  FMNMX.FTZ R0, R28, R137, !PT ;  /* 0x000000891c007209 */ /* 0x001fe40007810000 */
[----:B------:R-:W-:Y:S02]  /*c6a0*/  FSEL R137, R70, -INF , P2 ;  /* 0xff80000046897808 */ /* 0x000fe40001000000 */
[----:B------:R-:W-:Y:S02]  /*c6b0*/  ISETP.NE.AND P2, PT, R12, RZ, PT ;  /* 0x000000ff0c00720c */ /* 0x000fe40003f45270 */
[----:B------:R-:W-:-:S04]  /*c6c0*/  FMNMX.FTZ R12, R31, R10, !PT ;  /* 0x0000000a1f0c7209 */ /* 0x000fc80007810000 */
[----:B------:R-:W-:-:S04]  /*c6d0*/  FMNMX.FTZ R12, R97, R12, !PT ;  /* 0x0000000c610c7209 */ /* 0x000fc80007810000 */
[----:B------:R-:W-:-:S04]  /*c6e0*/  FMNMX.FTZ R12, R35, R12, !PT ;  /* 0x0000000c230c7209 */ /* 0x000fc80007810000 */
[----:B------:R-:W-:-:S04]  /*c6f0*/  FMNMX.FTZ R12, R101, R12, !PT ;  /* 0x0000000c650c7209 */ /* 0x000fc80007810000 */
[----:B------:R-:W-:-:S04]  /*c700*/  FMNMX.FTZ R24, R39, R12, !PT ;  /* 0x0000000c27187209 */ /* 0x000fc80007810000 */
[----:B------:R-:W-:Y:S01]  /*c710*/  FMNMX.FTZ R24, R105, R24, !PT ;  /* 0x0000001869187209 */ /* 0x000fe20007810000 */
[----:B------:R-:W-:-:S01]  /*c720*/  FFMA.FTZ R30, R2, R0, -8 ;  /* 0xc1000000021e7423 */ /* 0x000fc20000010000 */
[----:B------:R-:W-:Y:S02]  /*c730*/  P2R R26, PR, RZ, 0x8 ;  /* 0x00000008ff1a7803 */ /* 0x000fe40000000000 */
[----:B------:R-:W-:Y:S02]  /*c740*/  FMNMX.FTZ R24, R43, R24, !PT ;  /* 0x000000182b187209 */ /* 0x000fe40007810000 */
[----:B------:R-:W-:Y:S02]  /*c750*/  FSETP.NEU.FTZ.AND P3, PT, R0, -INF , PT ;  /* 0xff8000000000780b */ /* 0x000fe40003f7d000 */
[----:B------:R-:W-:Y:S02]  /*c760*/  P2R R8, PR, RZ, 0x1 ;  /* 0x00000001ff087803 */ /* 0x000fe40000000000 */
[----:B------:R-:W-:-:S02]  /*c770*/  FMNMX.FTZ R24, R109, R24, !PT ;  /* 0x000000186d187209 */ /* 0x000fc40007810000 */
[----:B------:R-:W-:Y:S02]  /*c780*/  ISETP.GT.AND P0, PT, R4, 0x60, PT ;  /* 0x000000600400780c */ /* 0x000fe40003f04270 */
[----:B------:R-:W-:Y:S02]  /*c790*/  FSEL R4, R30, RZ, P3 ;  /* 0x000000ff1e047208 */ /* 0x000fe40001800000 */
[----:B------:R-:W-:Y:S02]  /*c7a0*/  ISETP.NE.AND P3, PT, R26, RZ, PT ;  /* 0x000000ff1a00720c */ /* 0x000fe40003f65270 */
        /* <DEDUP_REMOVED lines=13> */
[----:B------:R-:W-:Y:S02]  /*c880*/  ISETP.NE.AND P0, PT, R8, RZ, PT ;  /* 0x000000ff0800720c */ /* 0x000fe40003f05270 */
[----:B------:R-:W-:Y:S01]  /*c890*/  FMNMX.FTZ R32, R71, R30, !PT ;  /* 0x0000001e47207209 */ /* 0x000fe20007810000 */
[C-C-:B------:R-:W-:Y:S01]  /*c8a0*/  FFMA.FTZ R8, R2.reuse, R29, -R4.reuse ;  /* 0x0000001d02087223 */ /* 0x140fe20000010804 */
[----:B------:R-:W-:Y:S02]  /*c8b0*/  FSEL R75, R75, -INF , P0 ;  /* 0xff8000004b4b7808 */ /* 0x000fe40000000000 */
[----:B------:R-:W-:Y:S01]  /*c8c0*/  FMNMX.FTZ R32, R139, R32, !PT ;  /* 0x000000208b207209 */ /* 0x000fe20007810000 */
[----:B------:R-:W-:-:S01]  /*c8d0*/  FFMA.FTZ R29, R2, R37, -R4 ;  /* 0x00000025021d7223 */ /* 0x000fc20000010804 */
[----:B------:R-:W-:Y:S01]  /*c8e0*/  FFMA.FTZ R37, R2, R45, -R4 ;  /* 0x0000002d02257223 */ /* 0x000fe20000010804 */
[----:B------:R-:W-:-:S02]  /*c8f0*/  FSEL R45, R78, -INF , P1 ;  /* 0xff8000004e2d7808 */ /* 0x000fc40000800000 */
[----:B------:R-:W-:Y:S02]  /*c900*/  FMNMX.FTZ R32, R75, R32, !PT ;  /* 0x000000204b207209 */ /* 0x000fe40007810000 */
[----:B------:R-:W-:Y:S01]  /*c910*/  ISETP.NE.AND P0, PT, R6, RZ, PT ;  /* 0x000000ff0600720c */ /* 0x000fe20003f05270 */
[C-C-:B------:R-:W-:Y:S01]  /*c920*/  FFMA.FTZ R6, R2.reuse, R5, -R4.reuse ;  /* 0x0000000502067223 */ /* 0x140fe20000010804 */
[----:B------:R-:W-:-:S01]  /*c930*/  FFMA.FTZ R5, R2, R11, -R4 ;  /* 0x0000000b02057223 */ /* 0x000fc20000010804 */
[C-C-:B------:R-:W-:Y:S01]  /*c940*/  FFMA.FTZ R11, R2.reuse, R33, -R4.reuse ;  /* 0x00000021020b7223 */ /* 0x140fe20000010804 */
[----:B------:R-:W-:Y:S01]  /*c950*/  FSEL R79, R79, -INF , P2 ;  /* 0xff8000004f4f7808 */ /* 0x000fe20001000000 */
[C-C-:B------:R-:W-:Y:S01]  /*c960*/  FFMA.FTZ R33, R2.reuse, R41, -R4.reuse ;  /* 0x0000002902217223 */ /* 0x140fe20000010804 */
[----:B------:R-:W-:Y:S01]  /*c970*/  FMNMX.FTZ R32, R45, R32, !PT ;  /* 0x000000202d207209 */ /* 0x000fe20007810000 */
[C-C-:B------:R-:W-:Y:S01]  /*c980*/  FFMA.FTZ R41, R2.reuse, R49, -R4.reuse ;  /* 0x0000003102297223 */ /* 0x140fe20000010804 */
[----:B------:R-:W-:-:S01]  /*c990*/  FFMA.FTZ R49, R2, R53, -R4 ;  /* 0x0000003502317223 */ /* 0x000fc20000010804 */
[----:B------:R-:W-:-:S02]  /*c9a0*/  FSEL R53, R82, -INF , P3 ;  /* 0xff80000052357808 */ /* 0x000fc40001800000 */
[----:B------:R-:W-:Y:S01]  /*c9b0*/  FMNMX.FTZ R34, R79, R32, !PT ;  /* 0x000000204f227209 */ /* 0x000fe20007810000 */
[----:B------:R-:W-:Y:S01]  /*c9c0*/  FFMA.FTZ R91, R2, R91, -R4 ;  /* 0x0000005b025b7223 */ /* 0x000fe20000010804 */
[----:B------:R-:W-:Y:S02]  /*c9d0*/  FSEL R83, R83, -INF , P4 ;  /* 0xff80000053537808 */ /* 0x000fe40002000000 */
[----:B------:R-:W-:Y:S01]  /*c9e0*/  FMNMX.FTZ R34, R53, R34, !PT ;  /* 0x0000002235227209 */ /* 0x000fe20007810000 */
[----:B------:R0:W-:Y:S03]  /*c9f0*/  MUFU.EX2 R12, R91 ;  /* 0x0000005b000c7308 */ /* 0x0001e60000000800 */
[----:B------:R-:W-:Y:S02]  /*ca00*/  FMNMX.FTZ R34, R83, R34, !PT ;  /* 0x0000002253227209 */ /* 0x000fe40007810000 */
[----:B------:R-:W-:-:S02]  /*ca10*/  FSEL R87, R87, -INF , P6 ;  /* 0xff80000057577808 */ /* 0x000fc40003000000 */
[----:B0-----:R-:W-:Y:S01]  /*ca20*/  FSEL R91, R86, -INF , P5 ;  /* 0xff800000565b7808 */ /* 0x001fe20002800000 */
[----:B------:R0:W-:Y:S03]  /*ca30*/  MUFU.EX2 R10, R5 ;  /* 0x00000005000a7308 */ /* 0x0001e60000000800 */
[----:B------:R-:W-:-:S04]  /*ca40*/  FMNMX.FTZ R34, R91, R34, !PT ;  /* 0x000000225b227209 */ /* 0x000fc80007810000 */
[----:B0-----:R-:W-:-:S05]  /*ca50*/  FMNMX.FTZ R5, R87, R34, !PT ;  /* 0x0000002257057209 */ /* 0x001fca0007810000 */
[----:B------:R-:W0:Y:S02]  /*ca60*/  SHFL.BFLY PT, R40, R5, 0x2, 0x1f ;  /* 0x0c401f0005287f89 */ /* 0x000e2400000e0000 */
[----:B0-----:R-:W-:-:S05]  /*ca70*/  FMNMX.FTZ R46, R5, R40, !PT ;  /* 0x00000028052e7209 */ /* 0x001fca0007810000 */
[----:B------:R-:W0:Y:S01]  /*ca80*/  SHFL.BFLY PT, R5, R46, 0x1, 0x1f ;  /* 0x0c201f002e057f89 */ /* 0x000e2200000e0000 */
[----:B------:R-:W-:-:S01]  /*ca90*/  FFMA.FTZ R95, R2, R95, -R4 ;  /* 0x0000005f025f7223 */ /* 0x000fc20000010804 */
[C-C-:B------:R-:W-:Y:S01]  /*caa0*/  FFMA.FTZ R40, R2.reuse, R73, -R4.reuse ;  /* 0x0000004902287223 */ /* 0x140fe20000010804 */
[----:B------:R-:W-:-:S02]  /*cab0*/  FFMA.FTZ R73, R2, R77, -R4 ;  /* 0x0000004d02497223 */ /* 0x000fc40000010804 */
[----:B------:R1:W-:Y:S01]  /*cac0*/  MUFU.EX2 R24, R95 ;  /* 0x0000005f00187308 */ /* 0x0003e20000000800 */
[----:B------:R-:W-:-:S01]  /*cad0*/  FFMA.FTZ R25, R2, R25, -R4 ;  /* 0x0000001902197223 */ /* 0x000fc20000010804 */
[C-C-:B------:R-:W-:Y:S01]  /*cae0*/  FFMA.FTZ R7, R2.reuse, R7, -R4.reuse ;  /* 0x0000000702077223 */ /* 0x140fe20000010804 */
[----:B------:R-:W-:-:S01]  /*caf0*/  FFMA.FTZ R99, R2, R99, -R4 ;  /* 0x0000006302637223 */ /* 0x000fc20000010804 */
[C-C-:B------:R-:W-:Y:S01]  /*cb00*/  FFMA.FTZ R103, R2.reuse, R103, -R4.reuse ;  /* 0x0000006702677223 */ /* 0x140fe20000010804 */
[----:B------:R-:W-:-:S01]  /*cb10*/  FFMA.FTZ R107, R2, R107, -R4 ;  /* 0x0000006b026b7223 */ /* 0x000fc20000010804 */
[----:B0-----:R-:W-:-:S04]  /*cb20*/  FMNMX.FTZ R5, R46, R5, !PT ;  /* 0x000000052e057209 */ /* 0x001fc80007810000 */
[----:B------:R-:W-:Y:S01]  /*cb30*/  FSETP.NEU.FTZ.AND P1, PT, R5, -INF , PT ;  /* 0xff8000000500780b */ /* 0x000fe20003f3d000 */
[----:B------:R-:W-:-:S01]  /*cb40*/  FFMA.FTZ R50, R2, R5, -8 ;  /* 0xc100000002327423 */ /* 0x000fc20000010005 */
[C-C-:B-1----:R-:W-:Y:S01]  /*cb50*/  FFMA.FTZ R95, R2.reuse, R61, -R4.reuse ;  /* 0x0000003d025f7223 */ /* 0x142fe20000010804 */
[----:B------:R-:W-:-:S03]  /*cb60*/  FFMA.FTZ R61, R2, R65, -R4 ;  /* 0x00000041023d7223 */ /* 0x000fc60000010804 */
[----:B------:R-:W-:Y:S01]  /*cb70*/  FSEL R50, R50, RZ, P1 ;  /* 0x000000ff32327208 */ /* 0x000fe20000800000 */
        /* <DEDUP_REMOVED lines=12> */
[----:B------:R-:W-:-:S01]  /*cc40*/  FFMA.FTZ R4, R2, R9, -R50 ;  /* 0x0000000902047223 */ /* 0x000fc20000010832 */
[C-C-:B------:R-:W-:Y:S01]  /*cc50*/  FFMA.FTZ R9, R2.reuse, R27, -R50.reuse ;  /* 0x0000001b02097223 */ /* 0x140fe20000010832 */
[----:B------:R-:W-:-:S01]  /*cc60*/  FFMA.FTZ R54, R2, R93, -R50 ;  /* 0x0000005d02367223 */ /* 0x000fc20000010832 */
[----:B------:R-:W-:Y:S01]  /*cc70*/  MUFU.EX2 R6, R6 ;  /* 0x0000000600067308 */ /* 0x000fe20000000800 */
[----:B------:R-:W-:-:S07]  /*cc80*/  FFMA.FTZ R85, R2, R31, -R50 ;  /* 0x0000001f02557223 */ /* 0x000fce0000010832 */
[----:B------:R-:W0:Y:S01]  /*cc90*/  MUFU.EX2 R25, R25 ;  /* 0x0000001900197308 */ /* 0x000e220000000800 */
[----:B------:R-:W-:-:S07]  /*cca0*/  FFMA.FTZ R27, R2, R97, -R50 ;  /* 0x00000061021b7223 */ /* 0x000fce0000010832 */
[----:B------:R-:W-:Y:S08]  /*ccb0*/  MUFU.EX2 R4, R4 ;  /* 0x0000000400047308 */ /* 0x000ff00000000800 */
[----:B------:R-:W1:Y:S01]  /*ccc0*/  MUFU.EX2 R9, R9 ;  /* 0x0000000900097308 */ /* 0x000e620000000800 */
[----:B------:R-:W-:-:S07]  /*ccd0*/  FFMA.FTZ R48, R2, R35, -R50 ;  /* 0x0000002302307223 */ /* 0x000fce0000010832 */
[----:B------:R-:W4:Y:S08]  /*cce0*/  MUFU.EX2 R7, R7 ;  /* 0x0000000700077308 */ /* 0x000f300000000800 */
[----:B------:R-:W5:Y:S01]  /*ccf0*/  MUFU.EX2 R54, R54 ;  /* 0x0000003600367308 */ /* 0x000f620000000800 */
[----:B------:R-:W-:-:S07]  /*cd00*/  FFMA.FTZ R58, R2, R101, -R50 ;  /* 0x00000065023a7223 */ /* 0x000fce0000010832 */
[----:B------:R-:W3:Y:S08]  /*cd10*/  MUFU.EX2 R8, R8 ;  /* 0x0000000800087308 */ /* 0x000ef00000000800 */
[----:B------:R-:W2:Y:S01]  /*cd20*/  MUFU.EX2 R85, R85 ;  /* 0x0000005500557308 */ /* 0x000ea20000000800 */
[----:B------:R-:W-:-:S01]  /*cd30*/  FFMA.FTZ R66, R2, R55, -R50 ;  /* 0x0000003702427223 */ /* 0x000fc20000010832 */
[----:B0-----:R-:W-:Y:S01]  /*cd40*/  FADD.FTZ R62, R6, R25 ;  /* 0x00000019063e7221 */ /* 0x001fe20000010000 */
[----:B-1----:R-:W-:-:S05]  /*cd50*/  FADD.FTZ R55, R4, R9 ;  /* 0x0000000904377221 */ /* 0x002fca0000010000 */
[----:B------:R-:W0:Y:S01]  /*cd60*/  MUFU.EX2 R27, R27 ;  /* 0x0000001b001b7308 */ /* 0x000e220000000800 */
[----:B------:R-:W-:-:S01]  /*cd70*/  FFMA.FTZ R93, R2, R39, -R50 ;  /* 0x00000027025d7223 */ /* 0x000fc20000010832 */
[----:B------:R-:W-:Y:S01]  /*cd80*/  FFMA.FTZ R60, R2, R59, -R50 ;  /* 0x0000003b023c7223 */ /* 0x000fe20000010832 */
[----:B----4-:R-:W-:-:S05]  /*cd90*/  FADD.FTZ R59, R7, R62 ;  /* 0x0000003e073b7221 */ /* 0x010fca0000010000 */
[----:B------:R-:W1:Y:S01]  /*cda0*/  MUFU.EX2 R11, R11 ;  /* 0x0000000b000b7308 */ /* 0x000e620000000800 */
[----:B-----5:R-:W-:-:S01]  /*cdb0*/  FADD.FTZ R62, R54, R55 ;  /* 0x00000037363e7221 */ /* 0x020fc20000010000 */
[----:B------:R-:W-:-:S06]  /*cdc0*/  FFMA.FTZ R31, R2, R105, -R50 ;  /* 0x00000069021f7223 */ /* 0x000fcc0000010832 */
[----:B------:R-:W4:Y:S01]  /*cdd0*/  MUFU.EX2 R48, R48 ;  /* 0x0000003000307308 */ /* 0x000f220000000800 */
[----:B---3--:R-:W-:-:S01]  /*cde0*/  FADD.FTZ R59, R8, R59 ;  /* 0x0000003b083b7221 */ /* 0x008fc20000010000 */
[----:B--2---:R-:W-:-:S06]  /*cdf0*/  FADD.FTZ R62, R85, R62 ;  /* 0x0000003e553e7221 */ /* 0x004fcc0000010000 */
[----:B------:R-:W2:Y:S01]  /*ce00*/  MUFU.EX2 R58, R58 ;  /* 0x0000003a003a7308 */ /* 0x000ea20000000800 */
[----:B------:R-:W-:-:S01]  /*ce10*/  FFMA.FTZ R52, R2, R43, -R50 ;  /* 0x0000002b02347223 */ /* 0x000fc20000010832 */
[----:B------:R-:W-:-:S06]  /*ce20*/  FADD.FTZ R70, R10, R59 ;  /* 0x0000003b0a467221 */ /* 0x000fcc0000010000 */
[----:B------:R-:W3:Y:S01]  /*ce30*/  MUFU.EX2 R29, R29 ;  /* 0x0000001d001d7308 */ /* 0x000ee20000000800 */
[----:B0-----:R-:W-:-:S01]  /*ce40*/  FADD.FTZ R59, R27, R62 ;  /* 0x0000003e1b3b7221 */ /* 0x001fc20000010000 */
[----:B------:R-:W-:-:S06]  /*ce50*/  FFMA.FTZ R43, R2, R109, -R50 ;  /* 0x0000006d022b7223 */ /* 0x000fcc0000010832 */
[----:B------:R-:W0:Y:S01]  /*ce60*/  MUFU.EX2 R93, R93 ;  /* 0x0000005d005d7308 */ /* 0x000e220000000800 */
[----:B------:R-:W-:-:S01]  /*ce70*/  FFMA.FTZ R68, R2, R63, -R50 ;  /* 0x0000003f02447223 */ /* 0x000fc20000010832 */
[----:B-1----:R-:W-:Y:S01]  /*ce80*/  FADD.FTZ R63, R11, R70 ;  /* 0x000000460b3f7221 */ /* 0x002fe20000010000 */
[----:B----4-:R-:W-:-:S05]  /*ce90*/  FADD.FTZ R59, R48, R59 ;  /* 0x0000003b303b7221 */ /* 0x010fca0000010000 */
[----:B------:R-:W1:Y:S01]  /*cea0*/  MUFU.EX2 R31, R31 ;  /* 0x0000001f001f7308 */ /* 0x000e620000000800 */
[----:B------:R-:W-:-:S01]  /*ceb0*/  FFMA.FTZ R64, R2, R47, -R50 ;  /* 0x0000002f02407223 */ /* 0x000fc20000010832 */
[----:B------:R-:W-:-:S06]  /*cec0*/  FADD.FTZ R72, R12, R63 ;  /* 0x0000003f0c487221 */ /* 0x000fcc0000010000 */
[----:B------:R-:W4:Y:S01]  /*ced0*/  MUFU.EX2 R33, R33 ;  /* 0x0000002100217308 */ /* 0x000f220000000800 */
[----:B--2---:R-:W-:-:S01]  /*cee0*/  FADD.FTZ R74, R58, R59 ;  /* 0x0000003b3a4a7221 */ /* 0x004fc20000010000 */
[----:B------:R-:W-:-:S06]  /*cef0*/  FFMA.FTZ R35, R2, R113, -R50 ;  /* 0x0000007102237223 */ /* 0x000fcc0000010832 */
[----:B------:R-:W2:Y:S01]  /*cf00*/  MUFU.EX2 R52, R52 ;  /* 0x0000003400347308 */ /* 0x000ea20000000800 */
[----:B---3--:R-:W-:-:S01]  /*cf10*/  FADD.FTZ R59, R29, R72 ;  /* 0x000000481d3b7221 */ /* 0x008fc20000010000 */
[----:B0-----:R-:W-:-:S06]  /*cf20*/  FADD.FTZ R74, R93, R74 ;  /* 0x0000004a5d4a7221 */ /* 0x001fcc0000010000 */
[----:B------:R-:W0:Y:S01]  /*cf30*/  MUFU.EX2 R26, R99 ;  /* 0x00000063001a7308 */ /* 0x000e220000000800 */
[----:B------:R-:W-:-:S07]  /*cf40*/  FFMA.FTZ R56, R2, R51, -R50 ;  /* 0x0000003302387223 */ /* 0x000fce0000010832 */
[----:B------:R-:W3:Y:S01]  /*cf50*/  MUFU.EX2 R43, R43 ;  /* 0x0000002b002b7308 */ /* 0x000ee20000000800 */
[----:B------:R-:W-:-:S01]  /*cf60*/  FADD.FTZ R72, R24, R59 ;  /* 0x0000003b18487221 */ /* 0x000fc20000010000 */
[----:B-1----:R-:W-:-:S06]  /*cf70*/  FADD.FTZ R63, R31, R74 ;  /* 0x0000004a1f3f7221 */ /* 0x002fcc0000010000 */
[----:B------:R-:W1:Y:S01]  /*cf80*/  MUFU.EX2 R37, R37 ;  /* 0x0000002500257308 */ /* 0x000e620000000800 */
[----:B------:R-:W-:-:S07]  /*cf90*/  FFMA.FTZ R47, R2, R115, -R50 ;  /* 0x00000073022f7223 */ /* 0x000fce0000010832 */
[----:B------:R-:W5:Y:S01]  /*cfa0*/  MUFU.EX2 R64, R64 ;  /* 0x0000004000407308 */ /* 0x000f620000000800 */
[----:B------:R-:W-:-:S01]  /*cfb0*/  FFMA.FTZ R59, R2, R45, -R50 ;  /* 0x0000002d023b7223 */ /* 0x000fc20000010832 */
[----:B----4-:R-:W-:-:S06]  /*cfc0*/  FADD.FTZ R45, R33, R72 ;  /* 0x00000048212d7221 */ /* 0x010fcc0000010000 */
[----:B------:R-:W4:Y:S01]  /*cfd0*/  MUFU.EX2 R28, R103 ;  /* 0x00000067001c7308 */ /* 0x000f220000000800 */
[----:B--2---:R-:W-:-:S07]  /*cfe0*/  FADD.FTZ R72, R52, R63 ;  /* 0x0000003f34487221 */ /* 0x004fce0000010000 */
[----:B------:R-:W2:Y:S01]  /*cff0*/  MUFU.EX2 R35, R35 ;  /* 0x0000002300237308 */ /* 0x000ea20000000800 */
[----:B0-----:R-:W-:-:S01]  /*d000*/  FADD.FTZ R74, R26, R45 ;  /* 0x0000002d1a4a7221 */ /* 0x001fc20000010000 */
[----:B---3--:R-:W-:-:S06]  /*d010*/  FADD.FTZ R45, R43, R72 ;  /* 0x000000482b2d7221 */ /* 0x008fcc0000010000 */
[----:B------:R-:W0:Y:S01]  /*d020*/  MUFU.EX2 R41, R41 ;  /* 0x0000002900297308 */ /* 0x000e220000000800 */
[----:B------:R-:W-:-:S07]  /*d030*/  FFMA.FTZ R39, R2, R121, -R50 ;  /* 0x0000007902277223 */ /* 0x000fce0000010832 */
[----:B------:R-:W3:Y:S01]  /*d040*/  MUFU.EX2 R56, R56 ;  /* 0x0000003800387308 */ /* 0x000ee20000000800 */
[----:B-1----:R-:W-:-:S01]  /*d050*/  FADD.FTZ R63, R37, R74 ;  /* 0x0000004a253f7221 */ /* 0x002fc20000010000 */
[----:B-----5:R-:W-:-:S06]  /*d060*/  FADD.FTZ R72, R64, R45 ;  /* 0x0000002d40487221 */ /* 0x020fcc0000010000 */
[----:B------:R-:W1:Y:S08]  /*d070*/  MUFU.EX2 R30, R107 ;  /* 0x0000006b001e7308 */ /* 0x000e700000000800 */
[----:B------:R-:W5:Y:S01]  /*d080*/  MUFU.EX2 R47, R47 ;  /* 0x0000002f002f7308 */ /* 0x000f620000000800 */
[----:B----4-:R-:W-:-:S07]  /*d090*/  FADD.FTZ R74, R28, R63 ;  /* 0x0000003f1c4a7221 */ /* 0x010fce0000010000 */
[----:B------:R-:W4:Y:S01]  /*d0a0*/  MUFU.EX2 R49, R49 ;  /* 0x0000003100317308 */ /* 0x000f220000000800 */
[----:B--2---:R-:W-:-:S01]  /*d0b0*/  FADD.FTZ R63, R35, R72 ;  /* 0x00000048233f7221 */ /* 0x004fc20000010000 */
[----:B------:R-:W-:-:S06]  /*d0c0*/  FFMA.FTZ R51, R2, R123, -R50 ;  /* 0x0000007b02337223 */ /* 0x000fcc0000010832 */
[----:B------:R-:W2:Y:S01]  /*d0d0*/  MUFU.EX2 R66, R66 ;  /* 0x0000004200427308 */ /* 0x000ea20000000800 */
[----:B------:R-:W-:Y:S01]  /*d0e0*/  F2FP.SATFINITE.E4M3.F32.PACK_AB_MERGE_C R148, R8, R7, RZ ;  /* 0x000000070894723e */ /* 0x000fe200048070ff */
[----:B0-----:R-:W-:Y:S01]  /*d0f0*/  FADD.FTZ R7, R41, R74 ;  /* 0x0000004a29077221 */ /* 0x001fe20000010000 */
[----:B------:R-:W-:-:S05]  /*d100*/  F2FP.SATFINITE.E4M3.F32.PACK_AB_MERGE_C R150, R29, R12, RZ ;  /* 0x0000000c1d96723e */ /* 0x000fca00048070ff */
[----:B------:R-:W0:Y:S01]  /*d110*/  MUFU.EX2 R32, R111 ;  /* 0x0000006f00207308 */ /* 0x000e220000000800 */
[----:B---3--:R-:W-:-:S07]  /*d120*/  FADD.FTZ R12, R56, R63 ;  /* 0x0000003f380c7221 */ /* 0x008fce0000010000 */
[----:B------:R-:W3:Y:S01]  /*d130*/  MUFU.EX2 R39, R39 ;  /* 0x0000002700277308 */ /* 0x000ee20000000800 */
[----:B------:R-:W-:Y:S02]  /*d140*/  VIADD R55, R3, 0x19c40 ;  /* 0x00019c4003377836 */ /* 0x000fe40000000000 */
[----:B-1----:R-:W-:-:S05]  /*d150*/  FADD.FTZ R72, R30, R7 ;  /* 0x000000071e487221 */ /* 0x002fca0000010000 */
[----:B------:R-:W1:Y:S01]  /*d160*/  MUFU.EX2 R57, R57 ;  /* 0x0000003900397308 */ /* 0x000e620000000800 */
[----:B-----5:R-:W-:-:S07]  /*d170*/  FADD.FTZ R7, R47, R12 ;  /* 0x0000000c2f077221 */ /* 0x020fce0000010000 */
[----:B------:R-:W5:Y:S01]  /*d180*/  MUFU.EX2 R60, R60 ;  /* 0x0000003c003c7308 */ /* 0x000f620000000800 */
[C---:B----4-:R-:W-:Y:S01]  /*d190*/  F2FP.SATFINITE.E4M3.F32.PACK_AB_MERGE_C R138, R49.reuse, R30, RZ ;  /* 0x0000001e318a723e */ /* 0x050fe200048070ff */
[----:B------:R-:W-:Y:S01]  /*d1a0*/  FFMA.FTZ R127, R2, R127, -R50 ;  /* 0x0000007f027f7223 */ /* 0x000fe20000010832 */
[----:B------:R-:W-:-:S05]  /*d1b0*/  FADD.FTZ R49, R49, R72 ;  /* 0x0000004831317221 */ /* 0x000fca0000010000 */
[----:B------:R-:W4:Y:S01]  /*d1c0*/  MUFU.EX2 R36, R36 ;  /* 0x0000002400247308 */ /* 0x000f220000000800 */
[----:B------:R-:W-:Y:S01]  /*d1d0*/  PRMT R55, R92, 0x654, R55 ;  /* 0x000006545c377816 */ /* 0x000fe20000000037 */
[----:B--2---:R-:W-:Y:S01]  /*d1e0*/  FADD.FTZ R12, R66, R7 ;  /* 0x00000007420c7221 */ /* 0x004fe20000010000 */
[----:B------:R-:W-:-:S05]  /*d1f0*/  FFMA.FTZ R62, R2, R67, -R50 ;  /* 0x00000043023e7223 */ /* 0x000fca0000010832 */
[----:B------:R-:W-:Y:S01]  /*d200*/  MUFU.EX2 R95, R95 ;  /* 0x0000005f005f7308 */ /* 0x000fe20000000800 */
[----:B------:R-:W-:-:S07]  /*d210*/  F2FP.SATFINITE.E4M3.F32.PACK_AB_MERGE_C R136, R37, R26, RZ ;  /* 0x0000001a2588723e */ /* 0x000fce00048070ff */
[----:B------:R-:W2:Y:S01]  /*d220*/  MUFU.EX2 R51, R51 ;  /* 0x0000003300337308 */ /* 0x000ea20000000800 */
[----:B0-----:R-:W-:-:S01]  /*d230*/  FADD.FTZ R26, R32, R49 ;  /* 0x00000031201a7221 */ /* 0x001fc20000010000 */
[----:B------:R0:W-:Y:S06]  /*d240*/  SYNCS.ARRIVE.TRANS64.RED.A1T0 RZ, [R55+URZ], RZ ;  /* 0x000000ff37ff79a7 */ /* 0x0001ec000810043f */
[----:B------:R-:W2:Y:S01]  /*d250*/  MUFU.EX2 R68, R68 ;  /* 0x0000004400447308 */ /* 0x000ea20000000800 */
[----:B---3--:R-:W-:-:S01]  /*d260*/  FADD.FTZ R7, R39, R12 ;  /* 0x0000000c27077221 */ /* 0x008fc20000010000 */
[----:B0-----:R-:W-:Y:S01]  /*d270*/  FFMA.FTZ R55, R2, R137, -R50 ;  /* 0x0000008902377223 */ /* 0x001fe20000010832 */
[----:B-1----:R-:W-:-:S05]  /*d280*/  FADD.FTZ R29, R57, R26 ;  /* 0x0000001a391d7221 */ /* 0x002fca0000010000 */
[----:B------:R-:W0:Y:S01]  /*d290*/  MUFU.EX2 R34, R34 ;  /* 0x0000002200227308 */ /* 0x000e220000000800 */
[----:B------:R-:W-:-:S01]  /*d2a0*/  FFMA.FTZ R70, R2, R71, -R50 ;  /* 0x0000004702467223 */ /* 0x000fc20000010832 */
[----:B-----5:R-:W-:-:S06]  /*d2b0*/  FADD.FTZ R26, R60, R7 ;  /* 0x000000073c1a7221 */ /* 0x020fcc0000010000 */
[----:B------:R-:W1:Y:S01]  /*d2c0*/  MUFU.EX2 R3, R127 ;  /* 0x0000007f00037308 */ /* 0x000e620000000800 */
[----:B----4-:R-:W-:-:S01]  /*d2d0*/  FADD.FTZ R30, R36, R29 ;  /* 0x0000001d241e7221 */ /* 0x010fc20000010000 */
[----:B--2---:R-:W-:-:S06]  /*d2e0*/  FADD.FTZ R7, R51, R26 ;  /* 0x0000001a33077221 */ /* 0x004fcc0000010000 */
[----:B------:R-:W2:Y:S01]  /*d2f0*/  MUFU.EX2 R61, R61 ;  /* 0x0000003d003d7308 */ /* 0x000ea20000000800 */
[----:B------:R-:W-:-:S07]  /*d300*/  F2FP.SATFINITE.E4M3.F32.PACK_AB_MERGE_C R140, R95, R36, RZ ;  /* 0x000000245f8c723e */ /* 0x000fce00048070ff */
[----:B------:R-:W3:Y:S01]  /*d310*/  MUFU.EX2 R62, R62 ;  /* 0x0000003e003e7308 */ /* 0x000ee20000000800 */
[----:B------:R-:W-:-:S01]  /*d320*/  FFMA.FTZ R139, R2, R139, -R50 ;  /* 0x0000008b028b7223 */ /* 0x000fc20000010832 */
[----:B------:R-:W-:Y:S01]  /*d330*/  FADD.FTZ R95, R95, R30 ;  /* 0x0000001e5f5f7221 */ /* 0x000fe20000010000 */
[----:B------:R-:W-:-:S05]  /*d340*/  F2FP.SATFINITE.E4M3.F32.PACK_AB_MERGE_C R141, R68, R51, RZ ;  /* 0x00000033448d723e */ /* 0x000fca00048070ff */
[----:B------:R-:W4:Y:S01]  /*d350*/  MUFU.EX2 R38, R38 ;  /* 0x0000002600267308 */ /* 0x000f220000000800 */
[----:B------:R-:W-:-:S07]  /*d360*/  FADD.FTZ R68, R68, R7 ;  /* 0x0000000744447221 */ /* 0x000fce0000010000 */
[----:B------:R-:W5:Y:S01]  /*d370*/  MUFU.EX2 R55, R55 ;  /* 0x0000003700377308 */ /* 0x000f620000000800 */
[----:B------:R-:W-:Y:S01]  /*d380*/  F2FP.SATFINITE.E4M3.F32.PACK_AB_MERGE_C R148, R25, R6, R148 ;  /* 0x000000061994723e */ /* 0x000fe20004807094 */
[----:B------:R-:W-:Y:S01]  /*d390*/  FFMA.FTZ R75, R2, R75, -R50 ;  /* 0x0000004b024b7223 */ /* 0x000fe20000010832 */
[----:B0-----:R-:W-:-:S05]  /*d3a0*/  FADD.FTZ R6, R34, R95 ;  /* 0x0000005f22067221 */ /* 0x001fca0000010000 */
[----:B------:R-:W0:Y:S01]  /*d3b0*/  MUFU.EX2 R69, R69 ;  /* 0x0000004500457308 */ /* 0x000e220000000800 */
[----:B-1----:R-:W-:-:S07]  /*d3c0*/  FADD.FTZ R7, R3, R68 ;  /* 0x0000004403077221 */ /* 0x002fce0000010000 */
[----:B------:R-:W1:Y:S01]  /*d3d0*/  MUFU.EX2 R70, R70 ;  /* 0x0000004600467308 */ /* 0x000e620000000800 */
[----:B------:R-:W-:Y:S01]  /*d3e0*/  F2FP.SATFINITE.E4M3.F32.PACK_AB_MERGE_C R150, R11, R10, R150 ;  /* 0x0000000a0b96723e */ /* 0x000fe20004807096 */
[----:B--2---:R-:W-:-:S06]  /*d3f0*/  FADD.FTZ R11, R61, R6 ;  /* 0x000000063d0b7221 */ /* 0x004fcc0000010000 */
[----:B------:R-:W2:Y:S01]  /*d400*/  MUFU.EX2 R65, R65 ;  /* 0x0000004100417308 */ /* 0x000ea20000000800 */
[----:B---3--:R-:W-:-:S07]  /*d410*/  FADD.FTZ R10, R62, R7 ;  /* 0x000000073e0a7221 */ /* 0x008fce0000010000 */
[----:B------:R-:W3:Y:S01]  /*d420*/  MUFU.EX2 R45, R139 ;  /* 0x0000008b002d7308 */ /* 0x000ee20000000800 */
[----:B------:R-:W-:-:S01]  /*d430*/  FFMA.FTZ R79, R2, R79, -R50 ;  /* 0x0000004f024f7223 */ /* 0x000fc20000010832 */
[----:B------:R-:W-:Y:S01]  /*d440*/  F2FP.SATFINITE.E4M3.F32.PACK_AB_MERGE_C R136, R33, R24, R136 ;  /* 0x000000182188723e */ /* 0x000fe20004807088 */
[----:B----4-:R-:W-:-:S05]  /*d450*/  FADD.FTZ R24, R38, R11 ;  /* 0x0000000b26187221 */ /* 0x010fca0000010000 */
[----:B------:R-:W4:Y:S01]  /*d460*/  MUFU.EX2 R40, R40 ;  /* 0x0000002800287308 */ /* 0x000f220000000800 */
[----:B-----5:R-:W-:-:S01]  /*d470*/  FADD.FTZ R7, R55, R10 ;  /* 0x0000000a37077221 */ /* 0x020fc20000010000 */
[----:B------:R-:W-:-:S06]  /*d480*/  FFMA.FTZ R53, R2, R53, -R50 ;  /* 0x0000003502357223 */ /* 0x000fcc0000010832 */
[----:B------:R-:W5:Y:S01]  /*d490*/  MUFU.EX2 R8, R75 ;  /* 0x0000004b00087308 */ /* 0x000f620000000800 */
[----:B0-----:R-:W-:-:S01]  /*d4a0*/  FADD.FTZ R24, R69, R24 ;  /* 0x0000001845187221 */ /* 0x001fc20000010000 */
[----:B-1----:R-:W-:-:S06]  /*d4b0*/  F2FP.SATFINITE.E4M3.F32.PACK_AB_MERGE_C R143, R70, R55, RZ ;  /* 0x00000037468f723e */ /* 0x002fcc00048070ff */
[----:B------:R-:W-:Y:S01]  /*d4c0*/  MUFU.EX2 R42, R42 ;  /* 0x0000002a002a7308 */ /* 0x000fe20000000800 */
[----:B------:R-:W-:-:S07]  /*d4d0*/  FADD.FTZ R70, R70, R7 ;  /* 0x0000000746467221 */ /* 0x000fce0000010000 */
[----:B------:R-:W0:Y:S08]  /*d4e0*/  MUFU.EX2 R73, R73 ;  /* 0x0000004900497308 */ /* 0x000e300000000800 */
[----:B------:R-:W1:Y:S01]  /*d4f0*/  MUFU.EX2 R59, R59 ;  /* 0x0000003b003b7308 */ /* 0x000e620000000800 */
[----:B------:R-:W-:-:S01]  /*d500*/  FFMA.FTZ R83, R2, R83, -R50 ;  /* 0x0000005302537223 */ /* 0x000fc20000010832 */
[----:B------:R-:W-:Y:S01]  /*d510*/  FFMA.FTZ R91, R2, R91, -R50 ;  /* 0x0000005b025b7223 */ /* 0x000fe20000010832 */
[----:B------:R-:W-:-:S05]  /*d520*/  F2FP.SATFINITE.E4M3.F32.PACK_AB_MERGE_C R149, R85, R54, RZ ;  /* 0x000000365595723e */ /* 0x000fca00048070ff */
[----:B------:R-:W1:Y:S01]  /*d530*/  MUFU.EX2 R12, R79 ;  /* 0x0000004f000c7308 */ /* 0x000e620000000800 */
[----:B--2---:R-:W-:-:S01]  /*d540*/  FADD.FTZ R7, R65, R24 ;  /* 0x0000001841077221 */ /* 0x004fc20000010000 */
[----:B------:R-:W-:Y:S01]  /*d550*/  FFMA.FTZ R50, R2, R87, -R50 ;  /* 0x0000005702327223 */ /* 0x000fe20000010832 */
[----:B---3--:R-:W-:-:S05]  /*d560*/  FADD.FTZ R11, R45, R70 ;  /* 0x000000462d0b7221 */ /* 0x008fca0000010000 */
[----:B------:R-:W-:Y:S01]  /*d570*/  MUFU.EX2 R46, R46 ;  /* 0x0000002e002e7308 */ /* 0x000fe20000000800 */
[----:B----4-:R-:W-:-:S01]  /*d580*/  FADD.FTZ R7, R40, R7 ;  /* 0x0000000728077221 */ /* 0x010fc20000010000 */
[----:B------:R-:W-:-:S06]  /*d590*/  F2FP.SATFINITE.E4M3.F32.PACK_AB_MERGE_C R149, R9, R4, R149 ;  /* 0x000000040995723e */ /* 0x000fcc0004807095 */
[----:B------:R-:W2:Y:S01]  /*d5a0*/  MUFU.EX2 R81, R81 ;  /* 0x0000005100517308 */ /* 0x000ea20000000800 */
[----:B-----5:R-:W-:-:S07]  /*d5b0*/  FADD.FTZ R4, R8, R11 ;  /* 0x0000000b08047221 */ /* 0x020fce0000010000 */
[----:B------:R-:W3:Y:S01]  /*d5c0*/  MUFU.EX2 R44, R44 ;  /* 0x0000002c002c7308 */ /* 0x000ee20000000800 */
[----:B0-----:R-:W-:-:S07]  /*d5d0*/  F2FP.SATFINITE.E4M3.F32.PACK_AB_MERGE_C R144, R73, R42, RZ ;  /* 0x0000002a4990723e */ /* 0x001fce00048070ff */
[----:B------:R-:W0:Y:S01]  /*d5e0*/  MUFU.EX2 R53, R53 ;  /* 0x0000003500357308 */ /* 0x000e220000000800 */
[----:B------:R-:W-:-:S07]  /*d5f0*/  FADD.FTZ R42, R42, R7 ;  /* 0x000000072a2a7221 */ /* 0x000fce0000010000 */
[----:B------:R-:W4:Y:S01]  /*d600*/  MUFU.EX2 R77, R77 ;  /* 0x0000004d004d7308 */ /* 0x000f220000000800 */
[----:B-1----:R-:W-:-:S01]  /*d610*/  FADD.FTZ R7, R59, R4 ;  /* 0x000000043b077221 */ /* 0x002fc20000010000 */
[----:B------:R-:W-:-:S06]  /*d620*/  VIADD R10, R90, 0xfffffffe ;  /* 0xfffffffe5a0a7836 */ /* 0x000fcc0000000000 */
[----:B------:R-:W1:Y:S01]  /*d630*/  MUFU.EX2 R6, R83 ;  /* 0x0000005300067308 */ /* 0x000e620000000800 */
[----:B------:R-:W-:-:S01]  /*d640*/  FADD.FTZ R73, R73, R42 ;  /* 0x0000002a49497221 */ /* 0x000fc20000010000 */
[----:B------:R-:W-:-:S06]  /*d650*/  F2FP.SATFINITE.E4M3.F32.PACK_AB_MERGE_C R145, R12, R59, RZ ;  /* 0x0000003b0c91723e */ /* 0x000fcc00048070ff */
[----:B------:R-:W-:Y:S01]  /*d660*/  MUFU.EX2 R91, R91 ;  /* 0x0000005b005b7308 */ /* 0x000fe20000000800 */
[----:B------:R-:W-:-:S07]  /*d670*/  FADD.FTZ R12, R12, R7 ;  /* 0x000000070c0c7221 */ /* 0x000fce0000010000 */
[----:B------:R-:W5:Y:S01]  /*d680*/  MUFU.EX2 R50, R50 ;  /* 0x0000003200327308 */ /* 0x000f620000000800 */
[----:B--2---:R-:W-:Y:S01]  /*d690*/  F2FP.SATFINITE.E4M3.F32.PACK_AB_MERGE_C R146, R81, R46, RZ ;  /* 0x0000002e5192723e */ /* 0x004fe200048070ff */
[----:B---3--:R-:W-:Y:S01]  /*d6a0*/  FADD.FTZ R4, R44, R73 ;  /* 0x000000492c047221 */ /* 0x008fe20000010000 */
[----:B------:R-:W-:Y:S01]  /*d6b0*/  ISETP.GE.AND P1, PT, R10, R76, PT ;  /* 0x0000004c0a00720c */ /* 0x000fe20003f26270 */
[----:B0-----:R-:W-:Y:S01]  /*d6c0*/  FADD.FTZ R7, R53, R12 ;  /* 0x0000000c35077221 */ /* 0x001fe20000010000 */
[C---:B----4-:R-:W-:Y:S01]  /*d6d0*/  F2FP.SATFINITE.E4M3.F32.PACK_AB_MERGE_C R146, R77.reuse, R44, R146 ;  /* 0x0000002c4d92723e */ /* 0x050fe20004807092 */
[----:B------:R-:W-:Y:S02]  /*d6e0*/  FADD.FTZ R77, R77, R4 ;  /* 0x000000044d4d7221 */ /* 0x000fe40000010000 */
[----:B-1----:R-:W-:-:S01]  /*d6f0*/  FADD.FTZ R4, R6, R7 ;  /* 0x0000000706047221 */ /* 0x002fc20000010000 */
[----:B------:R-:W-:Y:S01]  /*d700*/  F2FP.SATFINITE.E4M3.F32.PACK_AB_MERGE_C R151, R93, R58, RZ ;  /* 0x0000003a5d97723e */ /* 0x000fe200048070ff */
[----:B------:R-:W-:-:S01]  /*d710*/  FADD.FTZ R46, R46, R77 ;  /* 0x0000004d2e2e7221 */ /* 0x000fc20000010000 */
[----:B------:R-:W-:Y:S01]  /*d720*/  F2FP.SATFINITE.E4M3.F32.PACK_AB_MERGE_C R137, R64, R43, RZ ;  /* 0x0000002b4089723e */ /* 0x000fe200048070ff */
[----:B------:R-:W-:Y:S01]  /*d730*/  BSSY B0, `(.L_x_11461) ;  /* 0x000023c000007945 */ /* 0x000fe20003800000 */
[----:B------:R-:W-:-:S02]  /*d740*/  F2FP.SATFINITE.E4M3.F32.PACK_AB_MERGE_C R139, R66, R47, RZ ;  /* 0x0000002f428b723e */ /* 0x000fc400048070ff */
[----:B------:R-:W-:Y:S02]  /*d750*/  F2FP.SATFINITE.E4M3.F32.PACK_AB_MERGE_C R142, R69, R38, RZ ;  /* 0x00000026458e723e */ /* 0x000fe400048070ff */
[----:B-----5:R-:W-:Y:S01]  /*d760*/  F2FP.SATFINITE.E4M3.F32.PACK_AB_MERGE_C R147, R50, R91, RZ ;  /* 0x0000005b3293723e */ /* 0x020fe200048070ff */
[----:B------:R-:W-:Y:S01]  /*d770*/  FADD.FTZ R91, R91, R4 ;  /* 0x000000045b5b7221 */ /* 0x000fe20000010000 */
[----:B------:R-:W-:Y:S02]  /*d780*/  F2FP.SATFINITE.E4M3.F32.PACK_AB_MERGE_C R143, R62, R3, R143 ;  /* 0x000000033e8f723e */ /* 0x000fe4000480708f */
[----:B------:R-:W-:Y:S01]  /*d790*/  F2FP.SATFINITE.E4M3.F32.PACK_AB_MERGE_C R147, R6, R53, R147 ;  /* 0x000000350693723e */ /* 0x000fe20004807093 */
[----:B------:R-:W-:-:S01]  /*d7a0*/  FADD.FTZ R6, R50, R91 ;  /* 0x0000005b32067221 */ /* 0x000fc20000010000 */
[----:B------:R-:W-:Y:S01]  /*d7b0*/  F2FP.SATFINITE.E4M3.F32.PACK_AB_MERGE_C R138, R41, R28, R138 ;  /* 0x0000001c298a723e */ /* 0x000fe2000480708a */
[----:B------:R-:W-:-:S01]  /*d7c0*/  FADD.FTZ R3, R81, R46 ;  /* 0x0000002e51037221 */ /* 0x000fc20000010000 */
        /* <DEDUP_REMOVED lines=84> */
.L_x_11475:
[----:B------:R-:W-:-:S04]  /*dd10*/  ISETP.NE.AND P1, PT, R4, 0x1, PT ;  /* 0x000000010400780c */ /* 0x000fc80003f25270 */
[----:B------:R-:W-:-:S04]  /*dd20*/  SEL R0, RZ, 0x1, P1 ;  /* 0x00000001ff007807 */ /* 0x000fc80000800000 */
[----:B-----5:R-:W-:-:S05]  /*dd30*/  LOP3.LUT R5, R7, R0, RZ, 0x3c, !PT ;  /* 0x0000000007057212 */ /* 0x020fca00078e3cff */
[----:B------:R0:W-:Y:S01]  /*dd40*/  STL [R1], R5 ;  /* 0x0000000501007387 */ /* 0x0001e20000100800 */
[----:B------:R-:W-:Y:S05]  /*dd50*/  @!P0 BRA `(.L_x_11463) ;  /* 0x0000000000048947 */ /* 0x000fea0003800000 */
[----:B------:R-:W-:Y:S01]  /*dd60*/  BPT.TRAP 0x1 ;  /* 0x000000040000795c */ /* 0x000fe20000300000 */
.L_x_11463:
[----:B------:R-:W-:Y:S01]  /*dd70*/  VIADD R156, R4, 0x1 ;  /* 0x00000001049c7836 */ /* 0x000fe20000000000 */
[----:B0-----:R-:W-:-:S04]  /*dd80*/  SHF.L.U32 R5, R5, 0x1f, RZ ;  /* 0x0000001f05057819 */ /* 0x001fc800000006ff */
[----:B------:R-:W-:-:S04]  /*dd90*/  ISETP.NE.AND P1, PT, R156, 0x2, PT ;  /* 0x000000029c00780c */ /* 0x000fc80003f25270 */
[----:B------:R-:W-:-:S05]  /*dda0*/  SEL R156, R156, RZ, P1 ;  /* 0x000000ff9c9c7207 */ /* 0x000fca0000800000 */
[----:B------:R-:W-:-:S04]  /*ddb0*/  IMAD R0, R156, 0x8, R18 ;  /* 0x000000089c007824 */ /* 0x000fc800078e0212 */
[----:B------:R0:W1:Y:S01]  /*ddc0*/  SYNCS.PHASECHK.TRANS64.TRYWAIT P1, [R0+URZ+0x19c30], R5 ;  /* 0x019c3005000075a7 */ /* 0x000062000802017f */
[----:B------:R-:W-:Y:S05]  /*ddd0*/  @!P0 BRA `(.L_x_11464) ;  /* 0x0000000000048947 */ /* 0x000fea0003800000 */
[----:B------:R-:W-:Y:S01]  /*dde0*/  BPT.TRAP 0x1 ;  /* 0x000000040000795c */ /* 0x000fe20000300000 */
.L_x_11464:
[----:B------:R-:W-:Y:S01]  /*ddf0*/  BSSY B1, `(.L_x_11465) ;  /* 0x0000006000017945 */ /* 0x000fe20003800000 */
[----:B------:R-:W-:Y:S02]  /*de00*/  IMAD R24, R156, 0x300, R13 ;  /* 0x000003009c187824 */ /* 0x000fe400078e020d */
[----:B------:R-:W-:Y:S01]  /*de10*/  IMAD.MOV.U32 R25, RZ, RZ, -0x3ffffff0 ;  /* 0xc0000010ff197424 */ /* 0x000fe200078e00ff */
[----:B-1----:R-:W-:Y:S06]  /*de20*/  @P1 BRA `(.L_x_11466) ;  /* 0x0000000000081947 */ /* 0x002fec0003800000 */
[----:B------:R-:W1:Y:S02]  /*de30*/  SYNCS.PHASECHK.TRANS64.TRYWAIT P1, [R0+URZ+0x19c30], R5 ;  /* 0x019c3005000075a7 */ /* 0x000e64000802017f */
[----:B-1----:R-:W-:Y:S05]  /*de40*/  @!P1 BRA `(.L_x_11467) ;  /* 0x000000dc00349947 */ /* 0x002fea0003800000 */
.L_x_11466:
[----:B------:R-:W-:Y:S05]  /*de50*/  BSYNC B1 ;  /* 0x0000000000017941 */ /* 0x000fea0003800000 */
.L_x_11465:
[C---:B------:R-:W-:Y:S01]  /*de60*/  VIADD R8, R24.reuse, 0x100 ;  /* 0x0000010018087836 */ /* 0x040fe20000000000 */
[C---:B------:R-:W-:Y:S01]  /*de70*/  R2UR UR6, R24.reuse ;  /* 0x00000000180672ca */ /* 0x040fe200000e0000 */
[----:B------:R-:W-:Y:S01]  /*de80*/  IMAD.MOV.U32 R9, RZ, RZ, -0x3ffffff0 ;  /* 0xc0000010ff097424 */ /* 0x000fe200078e00ff */
[----:B------:R-:W-:Y:S01]  /*de90*/  R2UR UR7, R25 ;  /* 0x00000000190772ca */ /* 0x000fe200000e0000 */
[----:B------:R-:W-:Y:S01]  /*dea0*/  VIADD R24, R24, 0x200 ;  /* 0x0000020018187836 */ /* 0x000fe20000000000 */
[----:B------:R-:W-:Y:S02]  /*deb0*/  R2UR UR10, R8 ;  /* 0x00000000080a72ca */ /* 0x000fe400000e0000 */
[----:B------:R-:W-:Y:S02]  /*dec0*/  R2UR UR11, R9 ;  /* 0x00000000090b72ca */ /* 0x000fe400000e0000 */
[----:B------:R-:W2:Y:S01]  /*ded0*/  LDL.64 R8, [R1+0x10] ;  /* 0x0000100001087983 */ /* 0x000ea20000100a00 */
[----:B------:R-:W-:Y:S01]  /*dee0*/  R2UR UR4, R14 ;  /* 0x000000000e0472ca */ /* 0x000fe200000e0000 */
[----:B------:R-:W-:Y:S01]  /*def0*/  IMAD.MOV.U32 R25, RZ, RZ, -0x3ffffff0 ;  /* 0xc0000010ff197424 */ /* 0x000fe200078e00ff */
[----:B------:R-:W-:-:S02]  /*df00*/  R2UR UR5, R15 ;  /* 0x000000000f0572ca */ /* 0x000fc400000e0000 */
[----:B------:R-:W-:Y:S02]  /*df10*/  R2UR UR14, R24 ;  /* 0x00000000180e72ca */ /* 0x000fe400000e0000 */
[----:B------:R-:W-:Y:S02]  /*df20*/  R2UR UR15, R25 ;  /* 0x00000000190f72ca */ /* 0x000fe400000e0000 */
[----:B------:R-:W-:-:S07]  /*df30*/  WARPGROUP.ARRIVE ;  /* 0x00000000000079c5 */ /* 0x000fce0000000000 */
[----:B------:R-:W-:Y:S01]  /*df40*/  QGMMA.64x128x32.F32.E4M3.E4M3 R24, gdesc[UR4], RZ, !UPT, gsb0 ;  /* 0x01e00000041879f3 */ /* 0x000fe2000c0008ff */
[----:B------:R-:W-:Y:S02]  /*df50*/  R2UR UR12, R20 ;  /* 0x00000000140c72ca */ /* 0x000fe400000e0000 */
[----:B------:R-:W-:Y:S01]  /*df60*/  R2UR UR13, R21 ;  /* 0x00000000150d72ca */ /* 0x000fe200000e0000 */
[----:B------:R-:W-:Y:S02]  /*df70*/  WARPGROUP.DEPBAR.LE gsb0, 0x0 ;  /* 0x00008000000079c5 */ /* 0x000fe40000010000 */
[----:B------:R-:W-:Y:S01]  /*df80*/  WARPGROUP.ARRIVE ;  /* 0x00000000000079c5 */ /* 0x000fe20000000000 */
[----:B--2---:R-:W-:Y:S02]  /*df90*/  R2UR UR8, R8 ;  /* 0x00000000080872ca */ /* 0x004fe400000e0000 */
[----:B------:R-:W-:-:S13]  /*dfa0*/  R2UR UR9, R9 ;  /* 0x00000000090972ca */ /* 0x000fda00000e0000 */
[----:B------:R-:W-:Y:S03]  /*dfb0*/  QGMMA.64x128x32.F32.E4M3.E4M3 R24, gdesc[UR8], R24, gsb0 ;  /* 0x01e00000081879f3 */ /* 0x000fe60008000818 */
[----:B------:R-:W-:Y:S02]  /*dfc0*/  WARPGROUP.DEPBAR.LE gsb0, 0x0 ;  /* 0x00008000000079c5 */ /* 0x000fe40000010000 */
[----:B------:R-:W-:-:S07]  /*dfd0*/  WARPGROUP.ARRIVE ;  /* 0x00000000000079c5 */ /* 0x000fce0000000000 */
[----:B------:R-:W-:Y:S03]  /*dfe0*/  QGMMA.64x128x32.F32.E4M3.E4M3 R24, gdesc[UR12], R24, gsb0 ;  /* 0x01e000000c1879f3 */ /* 0x000fe60008000818 */
[----:B------:R-:W-:Y:S02]  /*dff0*/  WARPGROUP.DEPBAR.LE gsb0, 0x0 ;  /* 0x00008000000079c5 */ /* 0x000fe40000010000 */
[----:B------:R-:W-:Y:S05]  /*e000*/  @!P0 BRA `(.L_x_11468) ;  /* 0x0000000000048947 */ /* 0x000fea0003800000 */
[----:B------:R-:W-:Y:S01]  /*e010*/  BPT.TRAP 0x1 ;  /* 0x000000040000795c */ /* 0x000fe20000300000 */
.L_x_11468:
[----:B01----:R-:W-:Y:S01]  /*e020*/  SHF.L.U32 R5, R7, 0x1f, RZ ;  /* 0x0000001f07057819 */ /* 0x003fe200000006ff */
[----:B------:R-:W-:-:S04]  /*e030*/  IMAD R7, R4, 0x8, R18 ;  /* 0x0000000804077824 */ /* 0x000fc800078e0212 */
[----:B------:R0:W1:Y:S01]  /*e040*/  SYNCS.PHASECHK.TRANS64.TRYWAIT P1, [R7+URZ+0x19c50], R5 ;  /* 0x019c5005070075a7 */ /* 0x000062000802017f */
[----:B------:R-:W-:Y:S05]  /*e050*/  @!P0 BRA `(.L_x_11469) ;  /* 0x0000000000048947 */ /* 0x000fea0003800000 */
[----:B------:R-:W-:Y:S01]  /*e060*/  BPT.TRAP 0x1 ;  /* 0x000000040000795c */ /* 0x000fe20000300000 */
.L_x_11469:
[----:B------:R-:W-:Y:S04]  /*e070*/  BSSY B1, `(.L_x_11470) ;  /* 0x0000004000017945 */ /* 0x000fe80003800000 */
[----:B-1----:R-:W-:Y:S05]  /*e080*/  @P1 BRA `(.L_x_11471) ;  /* 0x0000000000081947 */ /* 0x002fea0003800000 */
[----:B------:R-:W1:Y:S02]  /*e090*/  SYNCS.PHASECHK.TRANS64.TRYWAIT P1, [R7+URZ+0x19c50], R5 ;  /* 0x019c5005070075a7 */ /* 0x000e64000802017f */
[----:B-1----:R-:W-:Y:S05]  /*e0a0*/  @!P1 BRA `(.L_x_11472) ;  /* 0x000000d800b09947 */ /* 0x002fea0003800000 */
.L_x_11471:
[----:B------:R-:W-:Y:S05]  /*e0b0*/  BSYNC B1 ;  /* 0x0000000000017941 */ /* 0x000fea0003800000 */
.L_x_11470:
[----:B01----:R-:W-:Y:S01]  /*e0c0*/  VIADD R5, R18, 0x3000 ;  /* 0x0000300012057836 */ /* 0x003fe20000000000 */
[----:B------:R-:W-:Y:S01]  /*e0d0*/  WARPGROUP.ARRIVE ;  /* 0x00000000000079c5 */ /* 0x000fe20000000000 */
[----:B------:R-:W-:-:S03]  /*e0e0*/  IMAD.MOV.U32 R9, RZ, RZ, 0x40000040 ;  /* 0x40000040ff097424 */ /* 0x000fc600078e00ff */
[----:B------:R-:W-:-:S04]  /*e0f0*/  SHF.R.U32.HI R5, RZ, 0x4, R5 ;  /* 0x00000004ff057819 */ /* 0x000fc80000011605 */
[----:B------:R-:W-:-:S04]  /*e100*/  LOP3.LUT R5, R5, 0x3fff, RZ, 0xc0, !PT ;  /* 0x00003fff05057812 */ /* 0x000fc800078ec0ff */
[----:B------:R-:W-:-:S05]  /*e110*/  LOP3.LUT R5, R5, 0x10000, RZ, 0xfc, !PT ;  /* 0x0001000005057812 */ /* 0x000fca00078efcff */
[----:B------:R-:W-:Y:S02]  /*e120*/  IMAD R4, R4, 0x300, R5 ;  /* 0x0000030004047824 */ /* 0x000fe400078e0205 */
[----:B------:R-:W-:Y:S02]  /*e130*/  IMAD.MOV.U32 R5, RZ, RZ, 0x40000040 ;  /* 0x40000040ff057424 */ /* 0x000fe400078e00ff */
[C---:B------:R-:W-:Y:S01]  /*e140*/  VIADD R8, R4.reuse, 0x2 ;  /* 0x0000000204087836 */ /* 0x040fe20000000000 */
[----:B------:R-:W-:Y:S02]  /*e150*/  R2UR UR6, R4 ;  /* 0x00000000040672ca */ /* 0x000fe400000e0000 */
[----:B------:R-:W-:Y:S01]  /*e160*/  R2UR UR7, R5 ;  /* 0x00000000050772ca */ /* 0x000fe200000e0000 */
[----:B------:R-:W-:-:S12]  /*e170*/  IMAD.MOV.U32 R5, RZ, RZ, 0x40000040 ;  /* 0x40000040ff057424 */ /* 0x000fd800078e00ff */
[----:B------:R-:W-:Y:S01]  /*e180*/  QGMMA.64x96x32.F32.E4M3.E4M3 R88, R148, gdesc[UR4], R88, gsb0 ;  /* 0x0160000494587df3 */ /* 0x000fe20008000858 */
[----:B------:R-:W-:Y:S01]  /*e190*/  R2UR UR6, R8 ;  /* 0x00000000080672ca */ /* 0x000fe200000e0000 */
[C---:B------:R-:W-:Y:S01]  /*e1a0*/  VIADD R8, R4.reuse, 0x4 ;  /* 0x0000000404087836 */ /* 0x040fe20000000000 */
[----:B------:R-:W-:Y:S01]  /*e1b0*/  R2UR UR7, R9 ;  /* 0x00000000090772ca */ /* 0x000fe200000e0000 */
[----:B------:R-:W-:Y:S02]  /*e1c0*/  IMAD.MOV.U32 R9, RZ, RZ, 0x40000040 ;  /* 0x40000040ff097424 */ /* 0x000fe400078e00ff */
[----:B------:R-:W-:Y:S01]  /*e1d0*/  VIADD R4, R4, 0x6 ;  /* 0x0000000604047836 */ /* 0x000fe20000000000 */
[----:B------:R-:W-:Y:S02]  /*e1e0*/  WARPGROUP.DEPBAR.LE gsb0, 0x0 ;  /* 0x00008000000079c5 */ /* 0x000fe40000010000 */
[----:B------:R-:W-:-:S07]  /*e1f0*/  WARPGROUP.ARRIVE ;  /* 0x00000000000079c5 */ /* 0x000fce0000000000 */
[----:B------:R-:W-:Y:S01]  /*e200*/  QGMMA.64x96x32.F32.E4M3.E4M3 R88, R136, gdesc[UR4], R88, gsb0 ;  /* 0x0160000488587df3 */ /* 0x000fe20008000858 */
[----:B------:R-:W-:Y:S02]  /*e210*/  R2UR UR6, R8 ;  /* 0x00000000080672ca */ /* 0x000fe400000e0000 */
[----:B------:R-:W-:Y:S01]  /*e220*/  R2UR UR7, R9 ;  /* 0x00000000090772ca */ /* 0x000fe200000e0000 */
[----:B------:R-:W-:Y:S02]  /*e230*/  WARPGROUP.DEPBAR.LE gsb0, 0x0 ;  /* 0x00008000000079c5 */ /* 0x000fe40000010000 */
[----:B------:R-:W-:-:S10]  /*e240*/  WARPGROUP.ARRIVE ;  /* 0x00000000000079c5 */ /* 0x000fd40000000000 */
[----:B------:R-:W-:Y:S01]  /*e250*/  QGMMA.64x96x32.F32.E4M3.E4M3 R88, R140, gdesc[UR4], R88, gsb0 ;  /* 0x016000048c587df3 */ /* 0x000fe20008000858 */
[----:B------:R-:W-:Y:S02]  /*e260*/  R2UR UR6, R4 ;  /* 0x00000000040672ca */ /* 0x000fe400000e0000 */
[----:B------:R-:W-:Y:S01]  /*e270*/  R2UR UR7, R5 ;  /* 0x00000000050772ca */ /* 0x000fe200000e0000 */
[----:B------:R-:W-:Y:S02]  /*e280*/  WARPGROUP.DEPBAR.LE gsb0, 0x0 ;  /* 0x00008000000079c5 */ /* 0x000fe40000010000 */
[----:B------:R-:W-:-:S10]  /*e290*/  WARPGROUP.ARRIVE ;  /* 0x00000000000079c5 */ /* 0x000fd40000000000 */
[----:B------:R-:W-:Y:S03]  /*e2a0*/  QGMMA.64x96x32.F32.E4M3.E4M3 R88, R144, gdesc[UR4], R88, gsb0 ;  /* 0x0160000490587df3 */ /* 0x000fe60008000858 */
[----:B------:R-:W-:Y:S02]  /*e2b0*/  WARPGROUP.DEPBAR.LE gsb0, 0x0 ;  /* 0x00008000000079c5 */ /* 0x000fe40000010000 */
[----:B------:R-:W-:Y:S05]  /*e2c0*/  @!P0 BRA `(.L_x_11473) ;  /* 0x0000000000048947 */ /* 0x000fea0003800000 */
[----:B------:R-:W-:Y:S01]  /*e2d0*/  BPT.TRAP 0x1 ;  /* 0x000000040000795c */ /* 0x000fe20000300000 */
.L_x_11473:
[----:B------:R-:W2:Y:S01]  /*e2e0*/  LDL R136, [R1+0x20] ;  /* 0x0000200001887983 */ /* 0x000ea20000100800 */
[----:B------:R-:W-:-:S05]  /*e2f0*/  VIADD R0, R0, 0x19c40 ;  /* 0x00019c4000007836 */ /* 0x000fca0000000000 */
[----:B--2---:R-:W-:-:S04]  /*e300*/  PRMT R0, R136, 0x654, R0 ;  /* 0x0000065488007816 */ /* 0x004fc80000000000 */
        /* <DEDUP_REMOVED lines=176> */
[----:B------:R-:W-:-:S02]  /*ee10*/  FFMA.FTZ R11, R2, R87, -R11 ;  /* 0x00000057020b7223 */ /* 0x000fc4000001080b */
        /* <DEDUP_REMOVED lines=98> */
.L_x_11474:
[----:B------:R-:W2:Y:S01]  /*f440*/  LDL R12, [R1+0x28] ;  /* 0x00002800010c7983 */ /* 0x000ea20000100800 */
[----:B------:R-:W-:-:S05]  /*f450*/  VIADD R7, R7, 0x19c60 ;  /* 0x00019c6007077836 */ /* 0x000fca0000000000 */
[----:B------:R-:W-:-:S04]  /*f460*/  PRMT R7, R136, 0x654, R7 ;  /* 0x0000065488077816 */ /* 0x000fc80000000007 */
[----:B------:R0:W-:Y:S02]  /*f470*/  SYNCS.ARRIVE.TRANS64.RED.A1T0 RZ, [R7+URZ], RZ ;  /* 0x000000ff07ff79a7 */ /* 0x0001e4000810043f */
[----:B0-----:R0:W5:Y:S01]  /*f480*/  LDL R7, [R1] ;  /* 0x0000000001077983 */ /* 0x0011620000100800 */
[----:B------:R-:W-:Y:S02]  /*f490*/  F2FP.SATFINITE.E4M3.F32.PACK_AB_MERGE_C R28, R29, R28, RZ ;  /* 0x0000001c1d1c723e */ /* 0x000fe400048070ff */
[----:B------:R-:W-:Y:S02]  /*f4a0*/  F2FP.SATFINITE.E4M3.F32.PACK_AB_MERGE_C R30, R31, R30, RZ ;  /* 0x0000001e1f1e723e */ /* 0x000fe400048070ff */
[----:B------:R-:W-:Y:S02]  /*f4b0*/  F2FP.SATFINITE.E4M3.F32.PACK_AB_MERGE_C R36, R37, R36, RZ ;  /* 0x000000242524723e */ /* 0x000fe400048070ff */
        /* <DEDUP_REMOVED lines=95> */
[C---:B--2---:R-:W-:Y:S01]  /*fab0*/  ISETP.GT.AND P1, PT, R10.reuse, R12, PT ;  /* 0x0000000c0a00720c */ /* 0x044fe20003f24270 */
[----:B------:R-:W-:Y:S02]  /*fac0*/  VIADD R10, R10, 0xffffffff ;  /* 0xffffffff0a0a7836 */ /* 0x000fe40000000000 */
[----:B------:R-:W-:-:S10]  /*fad0*/  IMAD.MOV.U32 R12, RZ, RZ, R0 ;  /* 0x000000ffff0c7224 */ /* 0x000fd400078e0000 */
[----:B0-----:R-:W-:Y:S05]  /*fae0*/  @P1 BRA `(.L_x_11475) ;  /* 0xffffffe000881947 */ /* 0x001fea000383ffff */
.L_x_11462:
[----:B------:R-:W-:Y:S05]  /*faf0*/  BSYNC B0 ;  /* 0x0000000000007941 */ /* 0x000fea0003800000 */
.L_x_11461:
[----:B------:R-:W-:Y:S06]  /*fb00*/  BAR.ARV 0x8, 0x200 ;  /* 0x0208000000007b1d */ /* 0x000fec0000002000 */
[----:B------:R-:W-:Y:S05]  /*fb10*/  @!P0 BRA `(.L_x_11476) ;  /* 0x0000000000048947 */ /* 0x000fea0003800000 */
[----:B------:R-:W-:Y:S01]  /*fb20*/  BPT.TRAP 0x1 ;  /* 0x000000040000795c */ /* 0x000fe20000300000 */
.L_x_11476:
[----:B-----5:R-:W2:Y:S01]  /*fb30*/  LDL R7, [R1] ;  /* 0x0000000001077983 */ /* 0x020ea20000100800 */
[----:B------:R-:W-:Y:S01]  /*fb40*/  IMAD R4, R156, 0x8, R18 ;  /* 0x000000089c047824 */ /* 0x000fe200078e0212 */
[----:B--2---:R-:W-:-:S04]  /*fb50*/  SHF.L.U32 R7, R7, 0x1f, RZ ;  /* 0x0000001f07077819 */ /* 0x004fc800000006ff */
[----:B------:R0:W1:Y:S01]  /*fb60*/  SYNCS.PHASECHK.TRANS64.TRYWAIT P1, [R4+URZ+0x19c50], R7 ;  /* 0x019c5007040075a7 */ /* 0x000062000802017f */
[----:B------:R-:W-:Y:S05]  /*fb70*/  @!P0 BRA `(.L_x_11477) ;  /* 0x0000000000048947 */ /* 0x000fea0003800000 */
[----:B------:R-:W-:Y:S01]  /*fb80*/  BPT.TRAP 0x1 ;  /* 0x000000040000795c */ /* 0x000fe20000300000 */
.L_x_11477:
[----:B------:R-:W-:Y:S04]  /*fb90*/  BSSY B0, `(.L_x_11478) ;  /* 0x0000004000007945 */ /* 0x000fe80003800000 */
[----:B-1----:R-:W-:Y:S05]  /*fba0*/  @P1 BRA `(.L_x_11479) ;  /* 0x0000000000081947 */ /* 0x002fea0003800000 */
[----:B------:R-:W1:Y:S02]  /*fbb0*/  SYNCS.PHASECHK.TRANS64.TRYWAIT P1, [R4+URZ+0x19c50], R7 ;  /* 0x019c5007040075a7 */ /* 0x000e64000802017f */
[----:B-1----:R-:W-:Y:S05]  /*fbc0*/  @!P1 BRA `(.L_x_11480) ;  /* 0x000000bc00fc9947 */ /* 0x002fea0003800000 */
.L_x_11479:
[----:B------:R-:W-:Y:S05]  /*fbd0*/  BSYNC B0 ;  /* 0x0000000000007941 */ /* 0x000fea0003800000 */
.L_x_11478:
[----:B------:R-:W2:Y:S04]  /*fbe0*/  LDL R14, [R1+0x4c] ;  /* 0x00004c00010e7983 */ /* 0x000ea80000100800 */
[----:B------:R-:W0:Y:S01]  /*fbf0*/  LDL R15, [R1+0x30] ;  /* 0x00003000010f7983 */ /* 0x000e220000100800 */
[----:B------:R-:W-:Y:S01]  /*fc00*/  VIADD R18, R18, 0x3000 ;  /* 0x0000300012127836 */ /* 0x000fe20000000000 */
[----:B------:R-:W-:Y:S01]  /*fc10*/  ULDC.64 UR4, c[0x0][0x9a0] ;  /* 0x0002680000047ab9 */ /* 0x000fe20000000a00 */
[----:B------:R-:W-:Y:S01]  /*fc20*/  WARPGROUP.ARRIVE ;  /* 0x00000000000079c5 */ /* 0x000fe20000000000 */
[----:B------:R-:W-:Y:S02]  /*fc30*/  ISETP.NE.U32.AND P1, PT, RZ, UR4, PT ;  /* 0x00000004ff007c0c */ /* 0x000fe4000bf25070 */
[----:B------:R-:W-:-:S02]  /*fc40*/  SHF.R.U32.HI R18, RZ, 0x4, R18 ;  /* 0x00000004ff127819 */ /* 0x000fc40000011612 */
[----:B------:R-:W-:Y:S02]  /*fc50*/  ISETP.NE.AND.EX P1, PT, RZ, UR5, PT, P1 ;  /* 0x00000005ff007c0c */ /* 0x000fe4000bf25310 */
[----:B------:R-:W-:-:S04]  /*fc60*/  LOP3.LUT R18, R18, 0x3fff, RZ, 0xc0, !PT ;  /* 0x00003fff12127812 */ /* 0x000fc800078ec0ff */
[----:B------:R-:W-:-:S05]  /*fc70*/  LOP3.LUT R9, R18, 0x10000, RZ, 0xfc, !PT ;  /* 0x0001000012097812 */ /* 0x000fca00078efcff */
[----:B------:R-:W-:Y:S02]  /*fc80*/  IMAD R8, R156, 0x300, R9 ;  /* 0x000003009c087824 */ /* 0x000fe400078e0209 */
[----:B------:R-:W-:Y:S01]  /*fc90*/  IMAD.MOV.U32 R9, RZ, RZ, 0x40000040 ;  /* 0x40000040ff097424 */ /* 0x000fe200078e00ff */
[----:B------:R-:W2:Y:S02]  /*fca0*/  @P1 LDC.64 R12, c[0x0][0x9c8] ;  /* 0x00027200ff0c1b82 */ /* 0x000ea40000000a00 */
[----:B------:R-:W-:Y:S02]  /*fcb0*/  R2UR UR6, R8 ;  /* 0x00000000080672ca */ /* 0x000fe400000e0000 */
[----:B------:R-:W-:-:S04]  /*fcc0*/  R2UR UR7, R9 ;  /* 0x00000000090772ca */ /* 0x000fc800000e0000 */
[----:B------:R-:W3:Y:S09]  /*fcd0*/  @P1 LDC.64 R10, c[0x0][0x9d0] ;  /* 0x00027400ff0a1b82 */ /* 0x000ef20000000a00 */
[----:B------:R-:W-:Y:S03]  /*fce0*/  QGMMA.64x96x32.F32.E4M3.E4M3 R88, R148, gdesc[UR4], R88, gsb0 ;  /* 0x0160000494587df3 */ /* 0x000fe60008000858 */
[----:B------:R-:W-:-:S02]  /*fcf0*/  WARPGROUP.DEPBAR.LE gsb0, 0x0 ;  /* 0x00008000000079c5 */ /* 0x000fc40000010000 */
[----:B------:R-:W-:Y:S01]  /*fd00*/  WARPGROUP.ARRIVE ;  /* 0x00000000000079c5 */ /* 0x000fe20000000000 */
[----:B--2---:R-:W-:-:S04]  /*fd10*/  @P1 IMAD R14, R14, R12, RZ ;  /* 0x0000000c0e0e1224 */ /* 0x004fc800078e02ff */
[C---:B01----:R-:W-:Y:S02]  /*fd20*/  @P1 IMAD R7, R15.reuse, R13, R14 ;  /* 0x0000000d0f071224 */ /* 0x043fe400078e020e */
[----:B------:R-:W-:-:S04]  /*fd30*/  @P1 IMAD.WIDE.U32 R12, R15, R12, RZ ;  /* 0x0000000c0f0c1225 */ /* 0x000fc800078e00ff */
[----:B------:R-:W-:Y:S02]  /*fd40*/  @P1 IMAD.IADD R13, R13, 0x1, R7 ;  /* 0x000000010d0d1824 */ /* 0x000fe400078e0207 */
[----:B------:R-:W-:Y:S02]  /*fd50*/  IMAD.MOV.U32 R7, RZ, RZ, 0x3f800000 ;  /* 0x3f800000ff077424 */ /* 0x000fe400078e00ff */
[----:B---3--:R-:W-:-:S04]  /*fd60*/  @P1 IMAD.WIDE.U32 R12, R22, R10, R12 ;  /* 0x0000000a160c1225 */ /* 0x008fc800078e000c */
[----:B------:R-:W-:Y:S01]  /*fd70*/  @P1 IMAD R11, R22, R11, R13 ;  /* 0x0000000b160b1224 */ /* 0x000fe200078e020d */
[----:B------:R-:W-:-:S04]  /*fd80*/  @P1 LEA R10, P2, R12, UR4, 0x2 ;  /* 0x000000040c0a1c11 */ /* 0x000fc8000f8410ff */
[----:B------:R-:W-:-:S05]  /*fd90*/  @P1 LEA.HI.X R11, R12, UR5, R11, 0x2, P2 ;  /* 0x000000050c0b1c11 */ /* 0x000fca00090f140b */
[----:B------:R0:W2:Y:S01]  /*fda0*/  @P1 LDG.E R7, desc[UR42][R10.64] ;  /* 0x0000002a0a071981 */ /* 0x0000a2000c1e1900 */
[----:B------:R-:W-:Y:S02]  /*fdb0*/  IMAD.MOV.U32 R9, RZ, RZ, 0x40000040 ;  /* 0x40000040ff097424 */ /* 0x000fe400078e00ff */
[----:B------:R-:W-:Y:S01]  /*fdc0*/  IMAD.MOV.U32 R20, RZ, RZ, -0x800000 ;  /* 0xff800000ff147424 */ /* 0x000fe200078e00ff */
[----:B------:R-:W1:Y:S04]  /*fdd0*/  SHFL.BFLY PT, R12, R3, 0x2, 0x1f ;  /* 0x0c401f00030c7f89 */ /* 0x000e6800000e0000 */
[----:B------:R-:W3:Y:S01]  /*fde0*/  SHFL.BFLY PT, R13, R6, 0x2, 0x1f ;  /* 0x0c401f00060d7f89 */ /* 0x000ee200000e0000 */
[----:B0-----:R-:W-:Y:S02]  /*fdf0*/  VIADD R10, R8, 0x2 ;  /* 0x00000002080a7836 */ /* 0x001fe40000000000 */
[----:B------:R-:W-:-:S03]  /*fe00*/  IMAD.MOV.U32 R11, RZ, RZ, 0x40000040 ;  /* 0x40000040ff0b7424 */ /* 0x000fc600078e00ff */
[----:B------:R-:W-:Y:S01]  /*fe10*/  R2UR UR6, R10 ;  /* 0x000000000a0672ca */ /* 0x000fe200000e0000 */
[C---:B------:R-:W-:Y:S01]  /*fe20*/  VIADD R10, R8.reuse, 0x4 ;  /* 0x00000004080a7836 */ /* 0x040fe20000000000 */
[----:B------:R-:W-:Y:S01]  /*fe30*/  R2UR UR7, R11 ;  /* 0x000000000b0772ca */ /* 0x000fe200000e0000 */
[----:B------:R-:W-:Y:S02]  /*fe40*/  IMAD.MOV.U32 R11, RZ, RZ, 0x40000040 ;  /* 0x40000040ff0b7424 */ /* 0x000fe400078e00ff */
[----:B------:R-:W-:Y:S02]  /*fe50*/  VIADD R8, R8, 0x6 ;  /* 0x0000000608087836 */ /* 0x000fe40000000000 */
[----:B-1----:R-:W-:-:S01]  /*fe60*/  FADD.FTZ R12, R12, R3 ;  /* 0x000000030c0c7221 */ /* 0x002fc20000010000 */
[----:B------:R-:W-:-:S07]  /*fe70*/  IMAD.MOV.U32 R3, RZ, RZ, -0x800000 ;  /* 0xff800000ff037424 */ /* 0x000fce00078e00ff */
[----:B------:R-:W-:Y:S01]  /*fe80*/  QGMMA.64x96x32.F32.E4M3.E4M3 R88, R136, gdesc[UR4], R88, gsb0 ;  /* 0x0160000488587df3 */ /* 0x000fe20008000858 */
[----:B------:R-:W-:Y:S01]  /*fe90*/  R2UR UR6, R10 ;  /* 0x000000000a0672ca */ /* 0x000fe200000e0000 */
[----:B---3--:R-:W-:Y:S01]  /*fea0*/  FADD.FTZ R13, R13, R6 ;  /* 0x000000060d0d7221 */ /* 0x008fe20000010000 */
[----:B------:R-:W-:Y:S01]  /*feb0*/  R2UR UR7, R11 ;  /* 0x000000000b0772ca */ /* 0x000fe200000e0000 */
[----:B------:R-:W-:Y:S02]  /*fec0*/  IMAD.MOV.U32 R6, RZ, RZ, RZ ;  /* 0x000000ffff067224 */ /* 0x000fe400078e00ff */
[----:B------:R-:W-:Y:S01]  /*fed0*/  IMAD.MOV.U32 R10, RZ, RZ, RZ ;  /* 0x000000ffff0a7224 */ /* 0x000fe200078e00ff */
[----:B------:R-:W-:Y:S02]  /*fee0*/  WARPGROUP.DEPBAR.LE gsb0, 0x0 ;  /* 0x00008000000079c5 */ /* 0x000fe40000010000 */
[----:B------:R-:W-:-:S07]  /*fef0*/  WARPGROUP.ARRIVE ;  /* 0x00000000000079c5 */ /* 0x000fce0000000000 */
[----:B------:R-:W-:Y:S01]  /*ff00*/  QGMMA.64x96x32.F32.E4M3.E4M3 R88, R140, gdesc[UR4], R88, gsb0 ;  /* 0x016000048c587df3 */ /* 0x000fe20008000858 */
[----:B------:R-:W-:Y:S02]  /*ff10*/  R2UR UR6, R8 ;  /* 0x00000000080672ca */ /* 0x000fe400000e0000 */
[----:B------:R-:W-:Y:S01]  /*ff20*/  R2UR UR7, R9 ;  /* 0x00000000090772ca */ /* 0x000fe200000e0000 */
[----:B------:R-:W0:Y:S04]  /*ff30*/  SHFL.BFLY PT, R8, R13, 0x1, 0x1f ;  /* 0x0c201f000d087f89 */ /* 0x000e2800000e0000 */
[----:B------:R-:W1:Y:S01]  /*ff40*/  SHFL.BFLY PT, R9, R12, 0x1, 0x1f ;  /* 0x0c201f000c097f89 */ /* 0x000e6200000e0000 */
[----:B0-----:R-:W-:-:S01]  /*ff50*/  FADD.FTZ R15, R13, R8 ;  /* 0x000000080d0f7221 */ /* 0x001fc20000010000 */
[----:B-1----:R-:W-:-:S03]  /*ff60*/  FADD.FTZ R14, R12, R9 ;  /* 0x000000090c0e7221 */ /* 0x002fc60000010000 */
[----:B------:R-:W-:Y:S01]  /*ff70*/  FMUL.FTZ R11, R15, 0.00390625 ;  /* 0x3b8000000f0b7820 */ /* 0x000fe20000410000 */
[C---:B------:R-:W-:Y:S01]  /*ff80*/  FMUL.FTZ R18, R14.reuse, 0.00390625 ;  /* 0x3b8000000e127820 */ /* 0x040fe20000410000 */
[----:B------:R-:W-:-:S03]  /*ff90*/  FSETP.NE.FTZ.AND P1, PT, R14, RZ, PT ;  /* 0x000000ff0e00720b */ /* 0x000fc60003f35000 */
[----:B------:R-:W-:Y:S02]  /*ffa0*/  FSETP.NE.FTZ.AND P3, PT, R11, RZ, PT ;  /* 0x000000ff0b00720b */ /* 0x000fe40003f75000 */
[----:B------:R-:W-:-:S08]  /*ffb0*/  FSETP.NE.FTZ.AND P2, PT, R18, RZ, PT ;  /* 0x000000ff1200720b */ /* 0x000fd00003f55000 */
[----:B------:R-:W-:Y:S01]  /*ffc0*/  @P1 MUFU.RCP R6, R14 ;  /* 0x0000000e00061308 */ /* 0x000fe20000001000 */
[----:B------:R-:W-:Y:S02]  /*ffd0*/  FSETP.NE.FTZ.AND P1, PT, R15, RZ, PT ;  /* 0x000000ff0f00720b */ /* 0x000fe40003f35000 */
[C---:B------:R-:W-:Y:S02]  /*ffe0*/  @P3 FMUL.FTZ R13, R2.reuse, 0.69314718246459960938 ;  /* 0x3f317218020d3820 */ /* 0x040fe40000410000 */
[----:B------:R-:W-:-:S03]  /*fff0*/  @P2 FMUL.FTZ R9, R2, 0.69314718246459960938 ;  /* 0x3f31721802092820 */ /* 0x000fc60000410000 */
[----:B------:R-:W0:Y:S08]  /*10000*/  @P3 MUFU.LG2 R11, R11 ;  /* 0x0000000b000b3308 */ /* 0x000e300000000c00 */
[----:B------:R-:W1:Y:S08]  /*10010*/  @P2 MUFU.LG2 R8, R18 ;  /* 0x0000001200082308 */ /* 0x000e700000000c00 */
[----:B------:R-:W3:Y:S01]  /*10020*/  @P1 MUFU.RCP R10, R15 ;  /* 0x0000000f000a1308 */ /* 0x000ee20000001000 */
[----:B0-----:R-:W-:-:S04]  /*10030*/  @P3 FMUL.FTZ R2, R11, 0.69314718246459960938 ;  /* 0x3f3172180b023820 */ /* 0x001fc80000410000 */
[----:B------:R-:W-:Y:S01]  /*10040*/  @P3 FFMA.FTZ R20, R13, R5, R2 ;  /* 0x000000050d143223 */ /* 0x000fe20000010002 */
[----:B-1----:R-:W-:-:S04]  /*10050*/  @P2 FMUL.FTZ R8, R8, 0.69314718246459960938 ;  /* 0x3f31721808082820 */ /* 0x002fc80000410000 */
[----:B------:R-:W-:Y:S01]  /*10060*/  @P2 FFMA.FTZ R3, R9, R0, R8 ;  /* 0x0000000009032223 */ /* 0x000fe20000010008 */
[----:B------:R-:W-:Y:S02]  /*10070*/  WARPGROUP.DEPBAR.LE gsb0, 0x0 ;  /* 0x00008000000079c5 */ /* 0x000fe40000010000 */
[----:B------:R-:W-:-:S06]  /*10080*/  WARPGROUP.ARRIVE ;  /* 0x00000000000079c5 */ /* 0x000fcc0000000000 */
[----:B------:R-:W-:Y:S01]  /*10090*/  QGMMA.64x96x32.F32.E4M3.E4M3 R88, R144, gdesc[UR4], R88, gsb0 ;  /* 0x0160000490587df3 */ /* 0x000fe20008000858 */
[-C--:B--2---:R-:W-:Y:S01]  /*100a0*/  FMUL.FTZ R40, R6, R7.reuse ;  /* 0x0000000706287220 */ /* 0x084fe20000410000 */
[----:B---3--:R-:W-:Y:S01]  /*100b0*/  FMUL.FTZ R2, R10, R7 ;  /* 0x000000070a027220 */ /* 0x008fe20000410000 */
[----:B------:R-:W-:Y:S02]  /*100c0*/  WARPGROUP.DEPBAR.LE gsb0, 0x0 ;  /* 0x00008000000079c5 */ /* 0x000fe40000010000 */
[----:B------:R-:W-:Y:S05]  /*100d0*/  @!P0 BRA `(.L_x_11481) ;  /* 0x0000000000048947 */ /* 0x000fea0003800000 */
[----:B------:R-:W-:Y:S01]  /*100e0*/  BPT.TRAP 0x1 ;  /* 0x000000040000795c */ /* 0x000fe20000300000 */
.L_x_11481:
[----:B------:R-:W2:Y:S01]  /*100f0*/  LDL.LU R5, [R1+0x20] ;  /* 0x0000200001057983 */ /* 0x000ea20000300800 */
[----:B------:R-:W-:Y:S02]  /*10100*/  VIADD R4, R4, 0x19c60 ;  /* 0x00019c6004047836 */ /* 0x000fe40000000000 */
[-C--:B------:R-:W-:Y:S01]  /*10110*/  FMUL.FTZ R0, R88, R40.reuse ;  /* 0x0000002858007220 */ /* 0x080fe20000410000 */
[----:B------:R-:W-:Y:S01]  /*10120*/  FMUL.FTZ R6, R93, R40 ;  /* 0x000000285d067220 */ /* 0x000fe20000410000 */
[----:B------:R-:W3:Y:S01]  /*10130*/  LDL.LU R18, [R1] ;  /* 0x0000000001127983 */ /* 0x000ee20000300800 */
[----:B------:R-:W-:Y:S01]  /*10140*/  VIADD R156, R156, 0x1 ;  /* 0x000000019c9c7836 */ /* 0x000fe20000000000 */
[----:B--2---:R-:W-:Y:S02]  /*10150*/  PRMT R4, R5, 0x654, R4 ;  /* 0x0000065405047816 */ /* 0x004fe40000000004 */
[----:B------:R-:W2:Y:S02]  /*10160*/  LDL.LU R5, [R1+0x48] ;  /* 0x0000480001057983 */ /* 0x000ea40000300800 */
[----:B------:R-:W-:Y:S01]  /*10170*/  ISETP.NE.AND P1, PT, R156, 0x2, PT ;  /* 0x000000029c00780c */ /* 0x000fe20003f25270 */
[----:B------:R0:W-:Y:S03]  /*10180*/  SYNCS.ARRIVE.TRANS64.RED.A1T0 RZ, [R4+URZ], RZ ;  /* 0x000000ff04ff79a7 */ /* 0x0001e6000810043f */
[----:B0-----:R-:W-:-:S04]  /*10190*/  SEL R4, RZ, 0x1, P1 ;  /* 0x00000001ff047807 */ /* 0x001fc80000800000 */
[----:B---3--:R-:W-:Y:S01]  /*101a0*/  LOP3.LUT R18, R18, R4, RZ, 0x3c, !PT ;  /* 0x0000000412127212 */ /* 0x008fe200078e3cff */
        /* <DEDUP_REMOVED lines=48> */
[----:B--2---:R-:W-:-:S05]  /*104b0*/  VIADD R5, R5, 0x1 ;  /* 0x0000000105057836 */ /* 0x004fca0000000000 */
[----:B------:R0:W-:Y:S04]  /*104c0*/  STL [R1+0x48], R5 ;  /* 0x0000480501007387 */ /* 0x0001e80000100800 */
[----:B------:R0:W-:Y:S02]  /*104d0*/  STL [R1], R18 ;  /* 0x0000001201007387 */ /* 0x0001e40000100800 */
.L_x_11427:
[----:B------:R-:W2:Y:S01]  /*104e0*/  LDL R88, [R1+0x38] ;  /* 0x0000380001587983 */ /* 0x000ea20000100800 */
[----:B------:R-:W1:Y:S01]  /*104f0*/  S2UR UR4, SR_CgaCtaId ;  /* 0x00000000000479c3 */ /* 0x000e620000008800 */
[----:B0-----:R-:W-:Y:S01]  /*10500*/  MOV R18, 0x400 ;  /* 0x0000040000127802 */ /* 0x001fe20000000f00 */
[----:B------:R-:W-:Y:S01]  /*10510*/  BSSY B0, `(.L_x_11482) ;  /* 0x0000336000007945 */ /* 0x000fe20003800000 */
[----:B-1----:R-:W-:-:S05]  /*10520*/  IMAD.U32 R2, RZ, RZ, UR4 ;  /* 0x00000004ff027e24 */ /* 0x002fca000f8e00ff */
[----:B------:R0:W-:Y:S01]  /*10530*/  STL [R1+0x20], R2 ;  /* 0x0000200201007387 */ /* 0x0001e20000100800 */
[----:B------:R-:W-:Y:S01]  /*10540*/  LEA R18, R2, R18, 0x18 ;  /* 0x0000001202127211 */ /* 0x000fe200078ec0ff */
[----:B------:R-:W-:Y:S06]  /*10550*/  BAR.SYNC.DEFER_BLOCKING 0x5, 0x200 ;  /* 0x0148000000007b1d */ /* 0x000fec0000010000 */
[----:B------:R0:W1:Y:S02]  /*10560*/  LDS.128 R28, [R18+0x19cd0] ;  /* 0x019cd000121c7984 */ /* 0x0000640000000c00 */
[----:B------:R-:W-:Y:S06]  /*10570*/  BAR.ARV 0x4, 0x200 ;  /* 0x0108000000007b1d */ /* 0x000fec0000002000 */
[----:B--2---:R-:W-:-:S13]  /*10580*/  ISETP.NE.AND P1, PT, R88, RZ, PT ;  /* 0x000000ff5800720c */ /* 0x004fda0003f25270 */
[----:B------:R-:W2:Y:S02]  /*10590*/  @!P1 LDC R88, c[0x0][0xad4] ;  /* 0x0002b500ff589b82 */ /* 0x000ea40000000800 */
[----:B--2---:R0:W-:Y:S01]  /*105a0*/  @!P1 STL [R1+0x38], R88 ;  /* 0x0000385801009387 */ /* 0x0041e20000100800 */
[----:B-1----:R-:W-:Y:S05]  /*105b0*/  @P0 BRA `(.L_x_11483) ;  /* 0x0000002400e80947 */ /* 0x002fea0003800000 */
[----:B------:R-:W2:Y:S01]  /*105c0*/  LDL.LU R4, [R1+0x30] ;  /* 0x0000300001047983 */ /* 0x000ea20000300800 */
[----:B------:R-:W-:Y:S01]  /*105d0*/  ULDC.64 UR4, c[0x4][0x70] ;  /* 0x01001c0000047ab9 */ /* 0x000fe20000000a00 */
[----:B------:R-:W-:Y:S02]  /*105e0*/  ULDC.64 UR6, c[0x0][0xc08] ;  /* 0x0003020000067ab9 */ /* 0x000fe40000000a00 */
[----:B0-----:R-:W3:Y:S01]  /*105f0*/  LDL.LU R2, [R1+0x4c] ;  /* 0x00004c0001027983 */ /* 0x001ee20000300800 */
[----:B------:R-:W0:Y:S01]  /*10600*/  S2R R44, SR_TID.X ;  /* 0x00000000002c7919 */ /* 0x000e220000002100 */
[----:B------:R-:W-:Y:S01]  /*10610*/  BAR.SYNC.DEFER_BLOCKING 0x1, 0x180 ;  /* 0x0046000000007b1d */ /* 0x000fe20000010000 */
[----:B--2---:R-:W-:Y:S02]  /*10620*/  IMAD.MOV.U32 R43, RZ, RZ, R4 ;  /* 0x000000ffff2b7224 */ /* 0x004fe400078e0004 */
[----:B---3-5:R-:W-:Y:S02]  /*10630*/  IMAD.MOV.U32 R26, RZ, RZ, R2 ;  /* 0x000000ffff1a7224 */ /* 0x028fe400078e0002 */
[----:B0-----:R-:W-:-:S05]  /*10640*/  IMAD.SHL.U32 R2, R44, 0x4, RZ ;  /* 0x000000042c027824 */ /* 0x001fca00078e00ff */
[----:B------:R-:W-:-:S04]  /*10650*/  LOP3.LUT R2, R2, 0xc, RZ, 0xc0, !PT ;  /* 0x0000000c02027812 */ /* 0x000fc800078ec0ff */
[----:B------:R-:W-:-:S04]  /*10660*/  IADD3 R4, P0, R2, UR4, RZ ;  /* 0x0000000402047c10 */ /* 0x000fc8000ff1e0ff */
[----:B------:R-:W-:Y:S01]  /*10670*/  IADD3.X R5, RZ, UR5, RZ, P0, !PT ;  /* 0x00000005ff057c10 */ /* 0x000fe200087fe4ff */
[----:B------:R-:W-:Y:S01]  /*10680*/  IMAD.MOV.U32 R52, RZ, RZ, R43 ;  /* 0x000000ffff347224 */ /* 0x000fe200078e002b */
[----:B------:R-:W-:-:S03]  /*10690*/  ULDC.64 UR4, c[0x0][0xc00] ;  /* 0x0003000000047ab9 */ /* 0x000fc60000000a00 */
[----:B------:R0:W2:Y:S01]  /*106a0*/  LDG.E.CONSTANT R24, desc[UR42][R4.64] ;  /* 0x0000002a04187981 */ /* 0x0000a2000c1e9900 */
[----:B------:R-:W-:Y:S01]  /*106b0*/  LOP3.LUT P0, R2, R44, 0x3, RZ, 0xc0, !PT ;  /* 0x000000032c027812 */ /* 0x000fe2000780c0ff */
[----:B------:R-:W-:Y:S02]  /*106c0*/  IMAD.MOV.U32 R54, RZ, RZ, R26 ;  /* 0x000000ffff367224 */ /* 0x000fe400078e001a */
[----:B------:R-:W3:Y:S01]  /*106d0*/  LDL R4, [R1+0xac] ;  /* 0x0000ac0001047983 */ /* 0x000ee20000100800 */
[----:B------:R-:W-:Y:S01]  /*106e0*/  ISETP.EQ.OR P0, PT, R2, 0x3, !P0 ;  /* 0x000000030200780c */ /* 0x000fe20004702670 */
[----:B------:R-:W-:Y:S01]  /*106f0*/  IMAD.MOV.U32 R97, RZ, RZ, R52 ;  /* 0x000000ffff617224 */ /* 0x000fe200078e0034 */
[----:B0-----:R-:W0:Y:S02]  /*10700*/  S2R R5, SR_SWINHI ;  /* 0x0000000000057919 */ /* 0x001e240000002f00 */
[----:B------:R-:W-:Y:S01]  /*10710*/  SEL R69, R98, R99, P0 ;  /* 0x0000006362457207 */ /* 0x000fe20000000000 */
[----:B------:R-:W-:Y:S01]  /*10720*/  IMAD.MOV.U32 R96, RZ, RZ, R54 ;  /* 0x000000ffff607224 */ /* 0x000fe200078e0036 */
[----:B------:R-:W-:-:S02]  /*10730*/  SEL R98, R99, R98, P0 ;  /* 0x0000006263627207 */ /* 0x000fc40000000000 */
[----:B------:R-:W4:Y:S01]  /*10740*/  LDL.LU R99, [R1+0x3c] ;  /* 0x00003c0001637983 */ /* 0x000f220000300800 */
[----:B------:R-:W-:Y:S02]  /*10750*/  SEL R67, R94, R95, P0 ;  /* 0x0000005f5e437207 */ /* 0x000fe40000000000 */
[----:B------:R-:W-:Y:S02]  /*10760*/  SEL R94, R95, R94, P0 ;  /* 0x0000005e5f5e7207 */ /* 0x000fe40000000000 */
[----:B------:R-:W4:Y:S01]  /*10770*/  LDL.LU R95, [R1+0x40] ;  /* 0x00004000015f7983 */ /* 0x000f220000300800 */
[----:B------:R-:W-:Y:S02]  /*10780*/  SEL R43, R0, R37, P0 ;  /* 0x00000025002b7207 */ /* 0x000fe40000000000 */
[----:B------:R-:W-:Y:S01]  /*10790*/  SEL R26, R37, R0, P0 ;  /* 0x00000000251a7207 */ /* 0x000fe20000000000 */
[----:B------:R-:W4:Y:S01]  /*107a0*/  LDL R93, [R1+0xa8] ;  /* 0x0000a800015d7983 */ /* 0x000f220000100800 */
[----:B------:R-:W-:-:S02]  /*107b0*/  SEL R53, R11, R36, P0 ;  /* 0x000000240b357207 */ /* 0x000fc40000000000 */
[----:B------:R-:W-:Y:S01]  /*107c0*/  SEL R46, R36, R11, P0 ;  /* 0x0000000b242e7207 */ /* 0x000fe20000000000 */
[----:B------:R-:W4:Y:S01]  /*107d0*/  LDL R92, [R1+0x50] ;  /* 0x00005000015c7983 */ /* 0x000f220000100800 */
[----:B------:R-:W-:Y:S02]  /*107e0*/  SEL R57, R13, R38, P0 ;  /* 0x000000260d397207 */ /* 0x000fe40000000000 */
[----:B------:R-:W-:Y:S01]  /*107f0*/  SEL R55, R35, R12, P0 ;  /* 0x0000000c23377207 */ /* 0x000fe20000000000 */
[----:B------:R-:W4:Y:S01]  /*10800*/  LDL R90, [R1+0x58] ;  /* 0x00005800015a7983 */ /* 0x000f220000100800 */
[----:B------:R-:W-:Y:S02]  /*10810*/  SEL R48, R12, R35, P0 ;  /* 0x000000230c307207 */ /* 0x000fe40000000000 */
[----:B------:R-:W-:Y:S02]  /*10820*/  SEL R38, R38, R13, P0 ;  /* 0x0000000d26267207 */ /* 0x000fe40000000000 */
[----:B------:R-:W-:-:S02]  /*10830*/  SEL R63, R132, R21, P0 ;  /* 0x00000015843f7207 */ /* 0x000fc40000000000 */
[----:B------:R-:W-:Y:S02]  /*10840*/  SEL R132, R21, R132, P0 ;  /* 0x0000008415847207 */ /* 0x000fe40000000000 */
[----:B------:R-:W-:Y:S02]  /*10850*/  SEL R59, R39, R14, P0 ;  /* 0x0000000e273b7207 */ /* 0x000fe40000000000 */
[----:B------:R-:W-:Y:S02]  /*10860*/  MOV R36, R18 ;  /* 0x0000001200247202 */ /* 0x000fe40000000f00 */
[----:B0-----:R-:W-:Y:S02]  /*10870*/  MOV R37, R5 ;  /* 0x0000000500257202 */ /* 0x001fe40000000f00 */
        /* <DEDUP_REMOVED lines=33> */
[----:B---3--:R-:W-:-:S03]  /*10a90*/  IMAD.WIDE R12, R4, 0x2, R36 ;  /* 0x00000002040c7825 */ /* 0x008fc600078e0224 */
[C---:B------:R-:W-:Y:S02]  /*10aa0*/  IADD3 R21, P5, R12.reuse, 0x20, RZ ;  /* 0x000000200c157810 */ /* 0x040fe40007fbe0ff */
[----:B------:R-:W-:Y:S02]  /*10ab0*/  IADD3 R89, P3, R12, 0x3020, RZ ;  /* 0x000030200c597810 */ /* 0x000fe40007f7e0ff */
[----:B------:R-:W-:Y:S02]  /*10ac0*/  LOP3.LUT R0, R21, 0x180, RZ, 0xc0, !PT ;  /* 0x0000018015007812 */ /* 0x000fe400078ec0ff */
[----:B------:R-:W-:Y:S02]  /*10ad0*/  LOP3.LUT R2, R89, 0x180, RZ, 0xc0, !PT ;  /* 0x0000018059027812 */ /* 0x000fe400078ec0ff */
[----:B------:R-:W-:Y:S02]  /*10ae0*/  SHF.R.U64 R0, R0, 0x3, RZ ;  /* 0x0000000300007819 */ /* 0x000fe400000012ff */
[----:B------:R-:W-:-:S02]  /*10af0*/  IADD3 R35, P4, R12, 0x3000, RZ ;  /* 0x000030000c237810 */ /* 0x000fc40007f9e0ff */
[----:B------:R-:W-:Y:S02]  /*10b00*/  IADD3 R91, P2, R12, 0x6000, RZ ;  /* 0x000060000c5b7810 */ /* 0x000fe40007f5e0ff */
[----:B------:R-:W-:Y:S01]  /*10b10*/  SHF.R.U64 R2, R2, 0x3, RZ ;  /* 0x0000000302027819 */ /* 0x000fe200000012ff */
[----:B------:R-:W-:Y:S01]  /*10b20*/  IMAD.X R9, RZ, RZ, R13, P3 ;  /* 0x000000ffff097224 */ /* 0x000fe200018e060d */
[----:B------:R-:W-:Y:S02]  /*10b30*/  IADD3 R28, P1, R12, 0x6020, RZ ;  /* 0x000060200c1c7810 */ /* 0x000fe40007f3e0ff */
[----:B------:R-:W-:Y:S02]  /*10b40*/  LOP3.LUT R14, R0, R21, RZ, 0x3c, !PT ;  /* 0x00000015000e7212 */ /* 0x000fe400078e3cff */
[----:B------:R-:W-:Y:S02]  /*10b50*/  LOP3.LUT R0, R35, 0x180, RZ, 0xc0, !PT ;  /* 0x0000018023007812 */ /* 0x000fe400078ec0ff */
[----:B------:R-:W-:-:S02]  /*10b60*/  LOP3.LUT R4, R91, 0x180, RZ, 0xc0, !PT ;  /* 0x000001805b047812 */ /* 0x000fc400078ec0ff */
[----:B------:R-:W-:Y:S02]  /*10b70*/  LOP3.LUT R8, R2, R89, RZ, 0x3c, !PT ;  /* 0x0000005902087212 */ /* 0x000fe400078e3cff */
[----:B------:R-:W-:Y:S02]  /*10b80*/  LOP3.LUT R5, R12, 0x180, RZ, 0xc0, !PT ;  /* 0x000001800c057812 */ /* 0x000fe400078ec0ff */
[----:B------:R-:W-:Y:S02]  /*10b90*/  LOP3.LUT R21, R28, 0x180, RZ, 0xc0, !PT ;  /* 0x000001801c157812 */ /* 0x000fe400078ec0ff */
[----:B------:R-:W-:Y:S02]  /*10ba0*/  SHF.R.U64 R0, R0, 0x3, RZ ;  /* 0x0000000300007819 */ /* 0x000fe400000012ff */
[----:B------:R-:W-:Y:S02]  /*10bb0*/  SHF.R.U64 R4, R4, 0x3, RZ ;  /* 0x0000000304047819 */ /* 0x000fe400000012ff */
[----:B------:R-:W-:-:S02]  /*10bc0*/  MOV R2, R8 ;  /* 0x0000000800027202 */ /* 0x000fc40000000f00 */
[----:B------:R-:W-:Y:S01]  /*10bd0*/  SHF.R.U64 R5, R5, 0x3, RZ ;  /* 0x0000000305057819 */ /* 0x000fe200000012ff */
[----:B--2---:R0:W-:Y:S01]  /*10be0*/  SHFL.IDX PT, R9, R51, R24, 0x1c1f ;  /* 0x001c1f1833097589 */ /* 0x0041e200000e0000 */
[----:B------:R-:W-:Y:S01]  /*10bf0*/  SHF.R.U64 R21, R21, 0x3, RZ ;  /* 0x0000000315157819 */ /* 0x000fe200000012ff */
[--C-:B------:R-:W-:Y:S01]  /*10c00*/  IMAD.X R11, RZ, RZ, R13.reuse, P4 ;  /* 0x000000ffff0b7224 */ /* 0x100fe200020e060d */
[----:B------:R-:W-:Y:S01]  /*10c10*/  LOP3.LUT R10, R0, R35, RZ, 0x3c, !PT ;  /* 0x00000023000a7212 */ /* 0x000fe200078e3cff */
[--C-:B------:R-:W-:Y:S01]  /*10c20*/  IMAD.X R7, RZ, RZ, R13.reuse, P2 ;  /* 0x000000ffff077224 */ /* 0x100fe200010e060d */
[----:B------:R-:W-:Y:S01]  /*10c30*/  LOP3.LUT R6, R4, R91, RZ, 0x3c, !PT ;  /* 0x0000005b04067212 */ /* 0x000fe200078e3cff */
[--C-:B------:R-:W-:Y:S01]  /*10c40*/  IMAD.X R15, RZ, RZ, R13.reuse, P5 ;  /* 0x000000ffff0f7224 */ /* 0x100fe200028e060d */
[----:B------:R-:W-:Y:S02]  /*10c50*/  LOP3.LUT R12, R5, R12, RZ, 0x3c, !PT ;  /* 0x0000000c050c7212 */ /* 0x000fe400078e3cff */
[----:B0-----:R-:W-:Y:S01]  /*10c60*/  LOP3.LUT R51, R24, 0x2, RZ, 0x3c, !PT ;  /* 0x0000000218337812 */ /* 0x001fe200078e3cff */
[----:B------:R-:W-:Y:S01]  /*10c70*/  IMAD.X R5, RZ, RZ, R13, P1 ;  /* 0x000000ffff057224 */ /* 0x000fe200008e060d */
[----:B------:R-:W-:Y:S01]  /*10c80*/  LOP3.LUT R4, R21, R28, RZ, 0x3c, !PT ;  /* 0x0000001c15047212 */ /* 0x000fe200078e3cff */
[----:B------:R-:W-:Y:S01]  /*10c90*/  SHFL.IDX PT, R43, R43, R24, 0x1c1f ;  /* 0x001c1f182b2b7589 */ /* 0x000fe200000e0000 */
[----:B------:R-:W-:-:S02]  /*10ca0*/  MOV R86, R10 ;  /* 0x0000000a00567202 */ /* 0x000fc40000000f00 */
[----:B------:R-:W-:Y:S01]  /*10cb0*/  MOV R21, R6 ;  /* 0x0000000600157202 */ /* 0x000fe20000000f00 */
[----:B------:R-:W0:Y:S01]  /*10cc0*/  SHFL.IDX PT, R26, R26, R51, 0x1c1f ;  /* 0x001c1f331a1a7589 */ /* 0x000e2200000e0000 */
[----:B------:R-:W-:-:S03]  /*10cd0*/  MOV R0, R12 ;  /* 0x0000000c00007202 */ /* 0x000fc60000000f00 */
[----:B------:R-:W-:Y:S01]  /*10ce0*/  SHFL.IDX PT, R45, R45, R24, 0x1c1f ;  /* 0x001c1f182d2d7589 */ /* 0x000fe200000e0000 */
[----:B------:R-:W-:-:S03]  /*10cf0*/  MOV R35, R14 ;  /* 0x0000000e00237202 */ /* 0x000fc60000000f00 */
[----:B------:R-:W-:Y:S01]  /*10d00*/  SHFL.IDX PT, R68, R53, R24, 0x1c1f ;  /* 0x001c1f1835447589 */ /* 0x000fe200000e0000 */
[----:B------:R-:W-:-:S03]  /*10d10*/  MOV R28, R4 ;  /* 0x00000004001c7202 */ /* 0x000fc60000000f00 */
[----:B------:R1:W2:Y:S04]  /*10d20*/  SHFL.IDX PT, R40, R44, R51, 0x1c1f ;  /* 0x001c1f332c287589 */ /* 0x0002a800000e0000 */
[----:B------:R-:W-:Y:S04]  /*10d30*/  SHFL.IDX PT, R10, R47, R24, 0x1c1f ;  /* 0x001c1f182f0a7589 */ /* 0x000fe800000e0000 */
[----:B------:R-:W-:Y:S04]  /*10d40*/  SHFL.IDX PT, R65, R65, R24, 0x1c1f ;  /* 0x001c1f1841417589 */ /* 0x000fe800000e0000 */
[----:B------:R-:W-:Y:S04]  /*10d50*/  SHFL.IDX PT, R67, R67, R24, 0x1c1f ;  /* 0x001c1f1843437589 */ /* 0x000fe800000e0000 */
[----:B------:R-:W-:Y:S04]  /*10d60*/  SHFL.IDX PT, R7, R85, R24, 0x1c1f ;  /* 0x001c1f1855077589 */ /* 0x000fe800000e0000 */
[----:B------:R-:W-:Y:S04]  /*10d70*/  SHFL.IDX PT, R53, R25, R51, 0x1c1f ;  /* 0x001c1f3319357589 */ /* 0x000fe800000e0000 */
[----:B------:R-:W3:Y:S04]  /*10d80*/  SHFL.IDX PT, R52, R41, R51, 0x1c1f ;  /* 0x001c1f3329347589 */ /* 0x000ee800000e0000 */
[----:B------:R-:W4:Y:S04]  /*10d90*/  SHFL.IDX PT, R94, R94, R51, 0x1c1f ;  /* 0x001c1f335e5e7589 */ /* 0x000f2800000e0000 */
[----:B------:R-:W-:Y:S04]  /*10da0*/  SHFL.IDX PT, R27, R27, R24, 0x1c1f ;  /* 0x001c1f181b1b7589 */ /* 0x000fe800000e0000 */
[----:B------:R-:W-:Y:S04]  /*10db0*/  SHFL.IDX PT, R84, R61, R24, 0x1c1f ;  /* 0x001c1f183d547589 */ /* 0x000fe800000e0000 */
[----:B------:R-:W-:Y:S04]  /*10dc0*/  SHFL.IDX PT, R69, R69, R24, 0x1c1f ;  /* 0x001c1f1845457589 */ /* 0x000fe800000e0000 */
[----:B------:R-:W-:Y:S04]  /*10dd0*/  SHFL.IDX PT, R71, R71, R24, 0x1c1f ;  /* 0x001c1f1847477589 */ /* 0x000fe800000e0000 */
[----:B------:R-:W-:Y:S04]  /*10de0*/  SHFL.IDX PT, R80, R81, R24, 0x1c1f ;  /* 0x001c1f1851507589 */ /* 0x000fe800000e0000 */
[----:B------:R-:W4:Y:S04]  /*10df0*/  SHFL.IDX PT, R32, R32, R51, 0x1c1f ;  /* 0x001c1f3320207589 */ /* 0x000f2800000e0000 */
[----:B------:R-:W4:Y:S04]  /*10e00*/  SHFL.IDX PT, R98, R98, R51, 0x1c1f ;  /* 0x001c1f3362627589 */ /* 0x000f2800000e0000 */
[----:B------:R-:W-:Y:S04]  /*10e10*/  SHFL.IDX PT, R85, R50, R51, 0x1c1f ;  /* 0x001c1f3332557589 */ /* 0x000fe800000e0000 */
[----:B------:R-:W4:Y:S04]  /*10e20*/  SHFL.IDX PT, R102, R102, R51, 0x1c1f ;  /* 0x001c1f3366667589 */ /* 0x000f2800000e0000 */
[----:B------:R-:W-:Y:S04]  /*10e30*/  SHFL.IDX PT, R60, R49, R24, 0x1c1f ;  /* 0x001c1f18313c7589 */ /* 0x000fe800000e0000 */
[----:B------:R-:W-:Y:S04]  /*10e40*/  SHFL.IDX PT, R73, R73, R24, 0x1c1f ;  /* 0x001c1f1849497589 */ /* 0x000fe800000e0000 */
[----:B------:R-:W-:Y:S04]  /*10e50*/  SHFL.IDX PT, R75, R75, R24, 0x1c1f ;  /* 0x001c1f184b4b7589 */ /* 0x000fe800000e0000 */
[----:B------:R-:W-:Y:S04]  /*10e60*/  SHFL.IDX PT, R77, R77, R24, 0x1c1f ;  /* 0x001c1f184d4d7589 */ /* 0x000fe800000e0000 */
[----:B------:R-:W4:Y:S04]  /*10e70*/  SHFL.IDX PT, R61, R34, R51, 0x1c1f ;  /* 0x001c1f33223d7589 */ /* 0x000f2800000e0000 */
[----:B------:R3:W-:Y:S04]  /*10e80*/  SHFL.IDX PT, R81, R46, R51, 0x1c1f ;  /* 0x001c1f332e517589 */ /* 0x0007e800000e0000 */
[----:B------:R-:W-:Y:S04]  /*10e90*/  SHFL.IDX PT, R110, R110, R51, 0x1c1f ;  /* 0x001c1f336e6e7589 */ /* 0x000fe800000e0000 */
[----:B------:R-:W4:Y:S04]  /*10ea0*/  SHFL.IDX PT, R106, R106, R51, 0x1c1f ;  /* 0x001c1f336a6a7589 */ /* 0x000f2800000e0000 */
[----:B------:R-:W4:Y:S04]  /*10eb0*/  SHFL.IDX PT, R114, R114, R51, 0x1c1f ;  /* 0x001c1f3372727589 */ /* 0x000f2800000e0000 */
[----:B------:R-:W-:Y:S04]  /*10ec0*/  SHFL.IDX PT, R6, R55, R24, 0x1c1f ;  /* 0x001c1f1837067589 */ /* 0x000fe800000e0000 */
[----:B------:R-:W-:Y:S04]  /*10ed0*/  SHFL.IDX PT, R5, R59, R24, 0x1c1f ;  /* 0x001c1f183b057589 */ /* 0x000fe800000e0000 */
[----:B------:R-:W-:Y:S04]  /*10ee0*/  SHFL.IDX PT, R4, R63, R24, 0x1c1f ;  /* 0x001c1f183f047589 */ /* 0x000fe800000e0000 */
[----:B------:R-:W-:Y:S04]  /*10ef0*/  SHFL.IDX PT, R79, R79, R24, 0x1c1f ;  /* 0x001c1f184f4f7589 */ /* 0x000fe800000e0000 */
[----:B------:R4:W4:Y:S04]  /*10f00*/  SHFL.IDX PT, R15, R48, R51, 0x1c1f ;  /* 0x001c1f33300f7589 */ /* 0x00092800000e0000 */
[----:B------:R-:W-:Y:S04]  /*10f10*/  SHFL.IDX PT, R12, R39, R51, 0x1c1f ;  /* 0x001c1f33270c7589 */ /* 0x000fe800000e0000 */
[----:B------:R-:W-:Y:S04]  /*10f20*/  SHFL.IDX PT, R11, R132, R51, 0x1c1f ;  /* 0x001c1f33840b7589 */ /* 0x000fe800000e0000 */
[----:B------:R-:W4:Y:S04]  /*10f30*/  SHFL.IDX PT, R118, R118, R51, 0x1c1f ;  /* 0x001c1f3376767589 */ /* 0x000f2800000e0000 */
[----:B------:R-:W4:Y:S04]  /*10f40*/  SHFL.IDX PT, R130, R130, R51, 0x1c1f ;  /* 0x001c1f3382827589 */ /* 0x000f2800000e0000 */
[----:B------:R-:W-:Y:S04]  /*10f50*/  SHFL.IDX PT, R8, R83, R24, 0x1c1f ;  /* 0x001c1f1853087589 */ /* 0x000fe800000e0000 */
[----:B------:R-:W4:Y:S04]  /*10f60*/  SHFL.IDX PT, R14, R33, R51, 0x1c1f ;  /* 0x001c1f33210e7589 */ /* 0x000f2800000e0000 */
[----:B------:R-:W4:Y:S04]  /*10f70*/  SHFL.IDX PT, R25, R126, R51, 0x1c1f ;  /* 0x001c1f337e197589 */ /* 0x000f2800000e0000 */
[----:B------:R-:W-:Y:S04]  /*10f80*/  SHFL.IDX PT, R76, R57, R24, 0x1c1f ;  /* 0x001c1f18394c7589 */ /* 0x000fe800000e0000 */
[----:B------:R-:W4:Y:S04]  /*10f90*/  SHFL.IDX PT, R13, R38, R51, 0x1c1f ;  /* 0x001c1f33260d7589 */ /* 0x000f2800000e0000 */
[----:B------:R-:W4:Y:S04]  /*10fa0*/  SHFL.IDX PT, R33, R122, R51, 0x1c1f ;  /* 0x001c1f337a217589 */ /* 0x000f2800000e0000 */
[----:B------:R-:W-:Y:S04]  /*10fb0*/  SHFL.IDX PT, R87, R87, R24, 0x1c1f ;  /* 0x001c1f1857577589 */ /* 0x000fe800000e0000 */
[----:B------:R4:W4:Y:S01]  /*10fc0*/  SHFL.IDX PT, R134, R134, R51, 0x1c1f ;  /* 0x001c1f3386867589 */ /* 0x00092200000e0000 */
[----:B0-----:R-:W-:-:S02]  /*10fd0*/  SEL R42, R43, R26, P0 ;  /* 0x0000001a2b2a7207 */ /* 0x001fc40000000000 */
[----:B-1----:R-:W-:Y:S02]  /*10fe0*/  SEL R44, R26, R43, P0 ;  /* 0x0000002b1a2c7207 */ /* 0x002fe40000000000 */
[----:B--2---:R-:W-:Y:S02]  /*10ff0*/  SEL R43, R45, R40, P0 ;  /* 0x000000282d2b7207 */ /* 0x004fe40000000000 */
[----:B------:R-:W-:Y:S02]  /*11000*/  SEL R45, R40, R45, P0 ;  /* 0x0000002d282d7207 */ /* 0x000fe40000000000 */
[----:B---3--:R-:W-:Y:S02]  /*11010*/  SEL R46, R65, R52, P0 ;  /* 0x00000034412e7207 */ /* 0x008fe40000000000 */
        /* <DEDUP_REMOVED lines=45> */
[----:B------:R-:W-:Y:S02]  /*112f0*/  SEL R74, R76, R13, P0 ;  /* 0x0000000d4c4a7207 */ /* 0x000fe40000000000 */
[----:B------:R-:W-:Y:S02]  /*11300*/  SEL R78, R80, R33, P0 ;  /* 0x00000021504e7207 */ /* 0x000fe40000000000 */
[----:B------:R-:W-:Y:S02]  /*11310*/  SEL R76, R13, R76, P0 ;  /* 0x0000004c0d4c7207 */ /* 0x000fe40000000000 */
[----:B------:R-:W-:Y:S01]  /*11320*/  SEL R80, R33, R80, P0 ;  /* 0x0000005021507207 */ /* 0x000fe20000000000 */
[----:B------:R-:W-:Y:S01]  /*11330*/  STSM.16.M88.4 [R0], R4 ;  /* 0x0000000400007844 */ /* 0x000fe20000000200 */
[----:B------:R-:W-:-:S02]  /*11340*/  SEL R39, R87, R134, P0 ;  /* 0x0000008657277207 */ /* 0x000fc40000000000 */
[----:B------:R-:W-:Y:S01]  /*11350*/  SEL R41, R134, R87, P0 ;  /* 0x0000005786297207 */ /* 0x000fe20000000000 */
[----:B------:R0:W-:Y:S01]  /*11360*/  STSM.16.M88.4 [R35], R8 ;  /* 0x0000000823007844 */ /* 0x0001e20000000200 */
        /* <DEDUP_REMOVED lines=11> */
[----:B0-----:R-:W-:Y:S02]  /*11420*/  F2FP.BF16.F32.PACK_AB R35, R81, R80 ;  /* 0x000000505123723e */ /* 0x001fe400000010ff */
[----:B------:R-:W-:Y:S02]  /*11430*/  F2FP.BF16.F32.PACK_AB R4, R83, R82 ;  /* 0x000000525304723e */ /* 0x000fe400000010ff */
[----:B------:R-:W-:Y:S02]  /*11440*/  F2FP.BF16.F32.PACK_AB R5, R39, R38 ;  /* 0x000000262705723e */ /* 0x000fe400000010ff */
[----:B------:R-:W-:Y:S02]  /*11450*/  F2FP.BF16.F32.PACK_AB R6, R85, R84 ;  /* 0x000000545506723e */ /* 0x000fe400000010ff */
[----:B------:R-:W-:Y:S01]  /*11460*/  F2FP.BF16.F32.PACK_AB R7, R41, R40 ;  /* 0x000000282907723e */ /* 0x000fe200000010ff */
[----:B------:R-:W-:Y:S04]  /*11470*/  STSM.16.M88.4 [R86], R12 ;  /* 0x0000000c56007844 */ /* 0x000fe80000000200 */
[----:B------:R0:W-:Y:S04]  /*11480*/  STSM.16.M88.4 [R2], R24 ;  /* 0x0000001802007844 */ /* 0x0001e80000000200 */
[----:B------:R1:W-:Y:S04]  /*11490*/  STSM.16.M88.4 [R21], R32 ;  /* 0x0000002015007844 */ /* 0x0003e80000000200 */
[----:B------:R2:W-:Y:S01]  /*114a0*/  STSM.16.M88.4 [R28], R4 ;  /* 0x000000041c007844 */ /* 0x0005e20000000200 */
[----:B------:R-:W-:-:S02]  /*114b0*/  ISETP.NE.U32.AND P0, PT, RZ, UR4, PT ;  /* 0x00000004ff007c0c */ /* 0x000fc4000bf05070 */
[----:B------:R-:W-:Y:S01]  /*114c0*/  IADD3 R8, P1, R99, UR4, RZ ;  /* 0x0000000463087c10 */ /* 0x000fe2000ff3e0ff */
[----:B------:R-:W-:Y:S01]  /*114d0*/  IMAD.MOV.U32 R0, RZ, RZ, RZ ;  /* 0x000000ffff007224 */ /* 0x000fe200078e00ff */
[----:B------:R-:W-:Y:S01]  /*114e0*/  BAR.SYNC.DEFER_BLOCKING 0x1, 0x180 ;  /* 0x0046000000007b1d */ /* 0x000fe20000010000 */
[----:B------:R-:W-:Y:S02]  /*114f0*/  ISETP.NE.AND.EX P0, PT, RZ, UR5, PT, P0 ;  /* 0x00000005ff007c0c */ /* 0x000fe4000bf05300 */
[----:B------:R-:W-:Y:S01]  /*11500*/  IADD3.X R9, R95, UR5, RZ, P1, !PT ;  /* 0x000000055f097c10 */ /* 0x000fe20008ffe4ff */
[----:B0-----:R-:W-:Y:S01]  /*11510*/  IMAD.MOV.U32 R27, RZ, RZ, 0x9b8 ;  /* 0x000009b8ff1b7424 */ /* 0x001fe200078e00ff */
[----:B------:R-:W-:-:S03]  /*11520*/  ISETP.GT.AND P3, PT, R88, 0x1, PT ;  /* 0x000000015800780c */ /* 0x000fc60003f64270 */
[----:B------:R-:W0:Y:S08]  /*11530*/  LDC.64 R14, c[0x0][0xba8] ;  /* 0x0002ea00ff0e7b82 */ /* 0x000e300000000a00 */
[----:B-1----:R-:W1:Y:S01]  /*11540*/  LDC R21, c[0x0][0xbe8] ;  /* 0x0002fa00ff157b82 */ /* 0x002e620000000800 */
[----:B------:R-:W3:Y:S01]  /*11550*/  @P0 LDG.E R0, desc[UR42][R8.64] ;  /* 0x0000002a08000981 */ /* 0x000ee2000c1e1900 */
[----:B------:R-:W-:-:S06]  /*11560*/  SEL R27, R27, 0x978, P3 ;  /* 0x000009781b1b7807 */ /* 0x000fcc0001800000 */
[----:B--2---:R-:W2:Y:S01]  /*11570*/  LDC.64 R6, c[0x0][R27+0x220] ;  /* 0x000088001b067b82 */ /* 0x004ea20000000a00 */
[----:B------:R-:W-:-:S07]  /*11580*/  ISETP.NE.U32.AND P1, PT, RZ, UR6, PT ;  /* 0x00000006ff007c0c */ /* 0x000fce000bf25070 */
[----:B------:R-:W4:Y:S01]  /*11590*/  LDC.64 R10, c[0x0][R27+0x218] ;  /* 0x000086001b0a7b82 */ /* 0x000f220000000a00 */
[----:B------:R-:W-:Y:S02]  /*115a0*/  ISETP.NE.AND.EX P1, PT, RZ, UR7, PT, P1 ;  /* 0x00000007ff007c0c */ /* 0x000fe4000bf25310 */
[----:B-1----:R-:W-:-:S05]  /*115b0*/  ISETP.NE.AND P4, PT, R21, 0x1, PT ;  /* 0x000000011500780c */ /* 0x002fca0003f85270 */
[----:B------:R-:W1:Y:S06]  /*115c0*/  LDC.64 R12, c[0x0][R27+0x228] ;  /* 0x00008a001b0c7b82 */ /* 0x000e6c0000000a00 */
[----:B------:R-:W-:Y:S01]  /*115d0*/  @P1 IADD3 R4, P2, R99, UR6, RZ ;  /* 0x0000000663041c10 */ /* 0x000fe2000ff5e0ff */
[----:B------:R-:W-:Y:S01]  /*115e0*/  ULDC UR6, c[0x0][0xa88] ;  /* 0x0002a20000067ab9 */ /* 0x000fe20000000800 */
[----:B------:R-:W3:Y:S01]  /*115f0*/  @P4 LDC R87, c[0x0][0xbec] ;  /* 0x0002fb00ff574b82 */ /* 0x000ee20000000800 */
[----:B------:R-:W-:Y:S01]  /*11600*/  IMAD.U32 R26, RZ, RZ, UR6 ;  /* 0x00000006ff1a7e24 */ /* 0x000fe2000f8e00ff */
[----:B------:R-:W-:-:S05]  /*11610*/  @P1 IADD3.X R5, R95, UR7, RZ, P2, !PT ;  /* 0x000000075f051c10 */ /* 0x000fca00097fe4ff */
[----:B------:R0:W5:Y:S01]  /*11620*/  @P1 LDG.E R26, desc[UR42][R4.64] ;  /* 0x0000002a041a1981 */ /* 0x000162000c1e1900 */
[----:B------:R-:W-:Y:S01]  /*11630*/  ISETP.NE.U32.AND P2, PT, RZ, UR4, PT ;  /* 0x00000004ff007c0c */ /* 0x000fe2000bf45070 */
[----:B------:R-:W3:Y:S08]  /*11640*/  @P4 LDC R89, c[0x0][0xbf0] ;  /* 0x0002fc00ff594b82 */ /* 0x000ef00000000800 */
[----:B0-----:R-:W0:Y:S01]  /*11650*/  LDC.64 R4, c[0x0][R27+0x210] ;  /* 0x000084001b047b82 */ /* 0x001e220000000a00 */
[----:B------:R-:W-:-:S04]  /*11660*/  ISETP.NE.AND.EX P2, PT, RZ, UR5, PT, P2 ;  /* 0x00000005ff007c0c */ /* 0x000fc8000bf45320 */
[----:B------:R-:W-:Y:S02]  /*11670*/  SEL R2, R97, RZ, !P2 ;  /* 0x000000ff61027207 */ /* 0x000fe40005000000 */
[----:B------:R-:W-:Y:S01]  /*11680*/  SEL R25, R96, RZ, !P2 ;  /* 0x000000ff60197207 */ /* 0x000fe20005000000 */
[----:B------:R-:W-:Y:S01]  /*11690*/  IMAD R24, R92, 0xc0, R93 ;  /* 0x000000c05c187824 */ /* 0x000fe200078e025d */
[----:B------:R-:W0:Y:S01]  /*116a0*/  @!P3 LDC R14, c[0x0][0xb50] ;  /* 0x0002d400ff0ebb82 */ /* 0x000e220000000800 */
[----:B--2---:R-:W-:-:S04]  /*116b0*/  IMAD R7, R7, R2, RZ ;  /* 0x0000000207077224 */ /* 0x004fc800078e02ff */
[----:B------:R-:W-:Y:S02]  /*116c0*/  IMAD R35, R6, R25, R7 ;  /* 0x0000001906237224 */ /* 0x000fe400078e0207 */
[-C--:B----4-:R-:W-:Y:S01]  /*116d0*/  IMAD R33, R11, R22.reuse, RZ ;  /* 0x000000160b217224 */ /* 0x090fe200078e02ff */
[----:B------:R-:W2:Y:S01]  /*116e0*/  @!P3 LDC R15, c[0x0][0xb54] ;  /* 0x0002d500ff0fbb82 */ /* 0x000ea20000000800 */
[----:B------:R-:W-:-:S04]  /*116f0*/  IMAD.WIDE.U32 R10, R10, R22, RZ ;  /* 0x000000160a0a7225 */ /* 0x000fc800078e00ff */
[----:B------:R-:W-:Y:S01]  /*11700*/  IMAD.WIDE.U32 R6, R6, R2, RZ ;  /* 0x0000000206067225 */ /* 0x000fe200078e00ff */
[----:B------:R-:W-:-:S03]  /*11710*/  SEL R25, R90, RZ, P3 ;  /* 0x000000ff5a197207 */ /* 0x000fc60001800000 */
[----:B------:R-:W-:Y:S02]  /*11720*/  IMAD.IADD R35, R7, 0x1, R35 ;  /* 0x0000000107237824 */ /* 0x000fe400078e0223 */
[----:B------:R-:W-:Y:S02]  /*11730*/  IMAD.MOV.U32 R7, RZ, RZ, R24 ;  /* 0x000000ffff077224 */ /* 0x000fe400078e0018 */
[----:B------:R-:W-:Y:S02]  /*11740*/  IMAD.IADD R11, R11, 0x1, R33 ;  /* 0x000000010b0b7824 */ /* 0x000fe400078e0221 */
[-C--:B-1----:R-:W-:Y:S02]  /*11750*/  IMAD R33, R13, R25.reuse, RZ ;  /* 0x000000190d217224 */ /* 0x082fe400078e02ff */
[----:B------:R-:W-:-:S04]  /*11760*/  IMAD.WIDE.U32 R12, R12, R25, RZ ;  /* 0x000000190c0c7225 */ /* 0x000fc800078e00ff */
[----:B------:R-:W-:Y:S01]  /*11770*/  IMAD.IADD R33, R13, 0x1, R33 ;  /* 0x000000010d217824 */ /* 0x000fe200078e0221 */
[--C-:B---3--:R-:W-:Y:S01]  /*11780*/  IADD3 R10, P2, P5, R6, R10, R0.reuse ;  /* 0x0000000a060a7210 */ /* 0x108fe20007d5e000 */
[----:B------:R-:W-:Y:S01]  /*11790*/  @P4 IMAD.HI.U32 R6, R24, R87, RZ ;  /* 0x0000005718064227 */ /* 0x000fe200078e00ff */
[----:B------:R-:W-:-:S04]  /*117a0*/  SHF.R.S32.HI R86, RZ, 0x1f, R0 ;  /* 0x0000001fff567819 */ /* 0x000fc80000011400 */
[----:B------:R-:W-:Y:S02]  /*117b0*/  @P4 SHF.R.U32.HI R7, RZ, R89, R6 ;  /* 0x00000059ff074219 */ /* 0x000fe40000011606 */
[----:B------:R-:W-:-:S03]  /*117c0*/  IADD3.X R11, R35, R11, R86, P2, P5 ;  /* 0x0000000b230b7210 */ /* 0x000fc600017ea456 */
[--C-:B------:R-:W-:Y:S01]  /*117d0*/  IMAD.MOV R25, RZ, RZ, -R7.reuse ;  /* 0x000000ffff197224 */ /* 0x100fe200078e0a07 */
[----:B------:R-:W-:Y:S02]  /*117e0*/  IADD3 R12, P2, P5, R7, R10, R12 ;  /* 0x0000000a070c7210 */ /* 0x000fe40007d5e00c */
[----:B------:R-:W-:Y:S01]  /*117f0*/  SHF.R.S32.HI R6, RZ, 0x1f, R7 ;  /* 0x0000001fff067819 */ /* 0x000fe20000011407 */
[----:B------:R-:W-:-:S03]  /*11800*/  IMAD R7, R21, R25, R24 ;  /* 0x0000001915077224 */ /* 0x000fc600078e0218 */
[----:B------:R-:W-:Y:S01]  /*11810*/  IADD3.X R13, R6, R11, R33, P2, P5 ;  /* 0x0000000b060d7210 */ /* 0x000fe200017ea421 */
[-C--:B0-----:R-:W-:Y:S01]  /*11820*/  IMAD R5, R5, R7.reuse, RZ ;  /* 0x0000000705057224 */ /* 0x081fe200078e02ff */
[----:B------:R-:W-:Y:S01]  /*11830*/  SHF.R.S32.HI R11, RZ, 0x1f, R7 ;  /* 0x0000001fff0b7819 */ /* 0x000fe20000011407 */
[----:B------:R-:W-:-:S04]  /*11840*/  IMAD.WIDE.U32 R12, R4, R7, R12 ;  /* 0x00000007040c7225 */ /* 0x000fc800078e000c */
[----:B------:R-:W-:Y:S01]  /*11850*/  IMAD R5, R4, R11, R5 ;  /* 0x0000000b04057224 */ /* 0x000fe200078e0205 */
[----:B------:R-:W-:-:S03]  /*11860*/  LEA R14, P2, R12, R14, 0x2 ;  /* 0x0000000e0c0e7211 */ /* 0x000fc600078410ff */
[----:B------:R-:W-:-:S05]  /*11870*/  IMAD.IADD R4, R13, 0x1, R5 ;  /* 0x000000010d047824 */ /* 0x000fca00078e0205 */
[----:B--2---:R-:W-:Y:S01]  /*11880*/  LEA.HI.X R15, R12, R15, R4, 0x2, P2 ;  /* 0x0000000f0c0f7211 */ /* 0x004fe200010f1404 */
[----:B------:R-:W-:Y:S06]  /*11890*/  @P1 BRA `(.L_x_11484) ;  /* 0x0000000000101947 */ /* 0x000fec0003800000 */
[----:B------:R-:W-:Y:S05]  /*118a0*/  @!P0 BRA `(.L_x_11484) ;  /* 0x00000000000c8947 */ /* 0x000fea0003800000 */
[----:B------:R-:W2:Y:S04]  /*118b0*/  LDG.E R5, desc[UR42][R8.64] ;  /* 0x0000002a08057981 */ /* 0x000ea8000c1e1900 */
[----:B-----5:R-:W2:Y:S02]  /*118c0*/  LDG.E R26, desc[UR42][R8.64+0x4] ;  /* 0x0000042a081a7981 */ /* 0x020ea4000c1e1900 */
[----:B--2---:R-:W-:-:S07]  /*118d0*/  IMAD.IADD R26, R26, 0x1, -R5 ;  /* 0x000000011a1a7824 */ /* 0x004fce00078e0a05 */
.L_x_11484:
[----:B------:R-:W2:Y:S01]  /*118e0*/  LDL R9, [R1+0xa4] ;  /* 0x0000a40001097983 */ /* 0x000ea20000100800 */
[----:B------:R-:W0:Y:S03]  /*118f0*/  S2R R4, SR_TID.X ;  /* 0x0000000000047919 */ /* 0x000e260000002100 */
[----:B------:R-:W-:Y:S04]  /*11900*/  SHFL.IDX PT, R5, R15, RZ, 0x1c1f ;  /* 0x001c1fff0f057589 */ /* 0x000fe800000e0000 */
[----:B------:R-:W-:Y:S04]  /*11910*/  SHFL.IDX PT, R6, R14, 0x1, 0x1c1f ;  /* 0x003c1f000e067f89 */ /* 0x000fe800000e0000 */
[----:B------:R-:W-:Y:S01]  /*11920*/  SHFL.IDX PT, R7, R15, 0x1, 0x1c1f ;  /* 0x003c1f000f077f89 */ /* 0x000fe200000e0000 */
[----:B0-----:R-:W-:-:S05]  /*11930*/  VIADD R10, R4, 0xffffff80 ;  /* 0xffffff80040a7836 */ /* 0x001fca0000000000 */
[----:B------:R-:W-:-:S04]  /*11940*/  SHF.R.S32.HI R8, RZ, 0x1f, R10 ;  /* 0x0000001fff087819 */ /* 0x000fc8000001140a */
[----:B------:R-:W-:Y:S01]  /*11950*/  LEA.HI R8, R8, R10, RZ, 0x7 ;  /* 0x0000000a08087211 */ /* 0x000fe200078f38ff */
[----:B------:R-:W0:Y:S03]  /*11960*/  SHFL.IDX PT, R4, R14, RZ, 0x1c1f ;  /* 0x001c1fff0e047589 */ /* 0x000e2600000e0000 */
[----:B------:R-:W-:Y:S01]  /*11970*/  LOP3.LUT R8, R8, 0xffffff80, RZ, 0xc0, !PT ;  /* 0xffffff8008087812 */ /* 0x000fe200078ec0ff */
[----:B-----5:R-:W-:-:S04]  /*11980*/  IMAD R28, R26, R21, RZ ;  /* 0x000000151a1c7224 */ /* 0x020fc800078e02ff */
[----:B------:R-:W-:-:S05]  /*11990*/  IMAD.IADD R8, R10, 0x1, -R8 ;  /* 0x000000010a087824 */ /* 0x000fca00078e0a08 */
[----:B------:R-:W-:Y:S01]  /*119a0*/  LOP3.LUT P0, RZ, R8, 0x3, RZ, 0xc0, !PT ;  /* 0x0000000308ff7812 */ /* 0x000fe2000780c0ff */
[----:B--2---:R-:W-:-:S04]  /*119b0*/  IMAD R9, R92, 0xc0, R9 ;  /* 0x000000c05c097824 */ /* 0x004fc800078e0209 */
[C---:B------:R-:W-:Y:S01]  /*119c0*/  VIADD R10, R9.reuse, 0x8 ;  /* 0x00000008090a7836 */ /* 0x040fe20000000000 */
[----:B------:R-:W-:-:S04]  /*119d0*/  ISETP.GE.OR P1, PT, R9, R28, P0 ;  /* 0x0000001c0900720c */ /* 0x000fc80000726670 */
[----:B------:R-:W-:-:S09]  /*119e0*/  ISETP.GE.OR P0, PT, R10, R28, P0 ;  /* 0x0000001c0a00720c */ /* 0x000fd20000706670 */
[----:B0-----:R0:W-:Y:S04]  /*119f0*/  @!P1 ST.E desc[UR42][R4.64], R3 ;  /* 0x0000000304009985 */ /* 0x0011e8000c10192a */
[----:B------:R0:W-:Y:S01]  /*11a00*/  @!P0 ST.E desc[UR42][R6.64], R20 ;  /* 0x0000001406008985 */ /* 0x0001e2000c10192a */
[----:B------:R-:W-:Y:S05]  /*11a10*/  @P3 BRA `(.L_x_11485) ;  /* 0x00000008001c3947 */ /* 0x000fea0003800000 */
[----:B------:R-:W2:Y:S01]  /*11a20*/  LDL R87, [R1+0x34] ;  /* 0x0000340001577983 */ /* 0x000ea20000100800 */
[----:B------:R-:W1:Y:S01]  /*11a30*/  @P4 LDC R43, c[0x0][0xbec] ;  /* 0x0002fb00ff2b4b82 */ /* 0x000e620000000800 */
[----:B------:R-:W-:Y:S02]  /*11a40*/  ULDC.64 UR4, c[0x0][0xaa0] ;  /* 0x0002a80000047ab9 */ /* 0x000fe40000000a00 */
[----:B------:R3:W5:Y:S04]  /*11a50*/  LDL R49, [R1+0xb4] ;  /* 0x0000b40001317983 */ /* 0x0007680000100800 */
[----:B------:R3:W5:Y:S01]  /*11a60*/  LDL R48, [R1+0x54] ;  /* 0x0000540001307983 */ /* 0x0007620000100800 */
[----:B------:R-:W4:Y:S03]  /*11a70*/  @P4 LDC R45, c[0x0][0xbf0] ;  /* 0x0002fc00ff2d4b82 */ /* 0x000f260000000800 */
[----:B------:R3:W5:Y:S04]  /*11a80*/  LDL R47, [R1+0xb0] ;  /* 0x0000b000012f7983 */ /* 0x0007680000100800 */
[----:B------:R3:W5:Y:S01]  /*11a90*/  LDL R46, [R1+0x60] ;  /* 0x00006000012e7983 */ /* 0x0007620000100800 */
[----:B------:R-:W0:Y:S02]  /*11aa0*/  S2R R8, SR_TID.X ;  /* 0x0000000000087919 */ /* 0x000e240000002100 */
[----:B0-----:R-:W-:-:S05]  /*11ab0*/  VIADD R89, R8, 0xffffff80 ;  /* 0xffffff8008597836 */ /* 0x001fca0000000000 */
[----:B------:R-:W-:-:S04]  /*11ac0*/  SHF.R.S32.HI R88, RZ, 0x1f, R89 ;  /* 0x0000001fff587819 */ /* 0x000fc80000011459 */
[----:B------:R-:W-:-:S04]  /*11ad0*/  LEA.HI R88, R88, R89, RZ, 0x2 ;  /* 0x0000005958587211 */ /* 0x000fc800078f10ff */
[----:B------:R-:W-:Y:S02]  /*11ae0*/  SHF.R.S32.HI R88, RZ, 0x2, R88 ;  /* 0x00000002ff587819 */ /* 0x000fe40000011458 */
[----:B------:R-:W-:-:S04]  /*11af0*/  SHF.R.S32.HI R20, RZ, 0x1f, R89 ;  /* 0x0000001fff147819 */ /* 0x000fc80000011459 */
[----:B------:R-:W-:-:S04]  /*11b00*/  LEA.HI R20, R20, R89, RZ, 0x2 ;  /* 0x0000005914147211 */ /* 0x000fc800078f10ff */
[----:B------:R-:W-:Y:S01]  /*11b10*/  LOP3.LUT R20, R20, 0xfffffffc, RZ, 0xc0, !PT ;  /* 0xfffffffc14147812 */ /* 0x000fe200078ec0ff */
[----:B------:R-:W-:-:S04]  /*11b20*/  IMAD.WIDE.U32 R40, R0, UR4, RZ ;  /* 0x0000000400287c25 */ /* 0x000fc8000f8e00ff */
[----:B------:R-:W-:Y:S01]  /*11b30*/  IMAD.IADD R20, R89, 0x1, -R20 ;  /* 0x0000000159147824 */ /* 0x000fe200078e0a14 */
[----:B------:R-:W-:Y:S01]  /*11b40*/  BSSY B1, `(.L_x_11486) ;  /* 0x0000061000017945 */ /* 0x000fe20003800000 */
[----:B--2---:R-:W-:-:S04]  /*11b50*/  IMAD R5, R88, 0x20, R87 ;  /* 0x0000002058057824 */ /* 0x004fc800078e0257 */
[----:B------:R-:W-:-:S03]  /*11b60*/  IMAD.WIDE R4, R5, 0x2, R36 ;  /* 0x0000000205047825 */ /* 0x000fc600078e0224 */
[----:B------:R-:W-:-:S04]  /*11b70*/  IADD3 R6, P5, R4, 0x7800, RZ ;  /* 0x0000780004067810 */ /* 0x000fc80007fbe0ff */
[----:B------:R-:W-:-:S04]  /*11b80*/  LOP3.LUT R3, R6, 0x180, RZ, 0xc0, !PT ;  /* 0x0000018006037812 */ /* 0x000fc800078ec0ff */
[----:B------:R-:W-:-:S04]  /*11b90*/  SHF.R.U64 R3, R3, 0x3, RZ ;  /* 0x0000000303037819 */ /* 0x000fc800000012ff */
[----:B------:R-:W-:Y:S01]  /*11ba0*/  LOP3.LUT R36, R3, R6, RZ, 0x3c, !PT ;  /* 0x0000000603247212 */ /* 0x000fe200078e3cff */
[----:B------:R-:W-:-:S04]  /*11bb0*/  IMAD R3, R86, UR4, RZ ;  /* 0x0000000456037c24 */ /* 0x000fc8000f8e02ff */
[----:B------:R-:W-:Y:S01]  /*11bc0*/  IMAD R3, R0, UR5, R3 ;  /* 0x0000000500037c24 */ /* 0x000fe2000f8e0203 */
[----:B------:R-:W-:Y:S01]  /*11bd0*/  ULDC.64 UR4, c[0x0][0xae8] ;  /* 0x0002ba0000047ab9 */ /* 0x000fe20000000a00 */
[----:B------:R-:W-:Y:S02]  /*11be0*/  IMAD R0, R20, 0x60, R88 ;  /* 0x0000006014007824 */ /* 0x000fe400078e0258 */
[----:B------:R-:W-:Y:S02]  /*11bf0*/  IMAD.IADD R41, R41, 0x1, R3 ;  /* 0x0000000129297824 */ /* 0x000fe400078e0203 */
[----:B------:R-:W-:Y:S01]  /*11c00*/  IMAD R42, R92, 0xc0, R0 ;  /* 0x000000c05c2a7824 */ /* 0x000fe200078e0200 */
[----:B------:R-:W-:Y:S01]  /*11c10*/  IADD3 R9, P0, R4, 0x1800, RZ ;  /* 0x0000180004097810 */ /* 0x000fe20007f1e0ff */
[----:B------:R-:W-:Y:S01]  /*11c20*/  IMAD.WIDE.U32 R40, R22, UR4, R40 ;  /* 0x0000000416287c25 */ /* 0x000fe2000f8e0028 */
[C---:B------:R-:W-:Y:S02]  /*11c30*/  IADD3 R13, P1, R4.reuse, 0x3000, RZ ;  /* 0x00003000040d7810 */ /* 0x040fe40007f3e0ff */
[----:B------:R-:W-:-:S02]  /*11c40*/  IADD3 R25, P2, R4, 0x4800, RZ ;  /* 0x0000480004197810 */ /* 0x000fc40007f5e0ff */
[----:B------:R-:W-:Y:S01]  /*11c50*/  IADD3 R33, P3, R4, 0x6000, RZ ;  /* 0x0000600004217810 */ /* 0x000fe20007f7e0ff */
[----:B-1----:R-:W-:Y:S01]  /*11c60*/  @P4 IMAD.HI.U32 R0, R42, R43, RZ ;  /* 0x0000002b2a004227 */ /* 0x002fe200078e00ff */
[----:B------:R-:W-:Y:S02]  /*11c70*/  SHF.R.S32.HI R3, RZ, 0x1f, R2 ;  /* 0x0000001fff037819 */ /* 0x000fe40000011402 */
[----:B------:R-:W-:Y:S01]  /*11c80*/  LOP3.LUT R8, R9, 0x180, RZ, 0xc0, !PT ;  /* 0x0000018009087812 */ /* 0x000fe200078ec0ff */
[----:B------:R-:W-:Y:S01]  /*11c90*/  IMAD R41, R22, UR5, R41 ;  /* 0x0000000516297c24 */ /* 0x000fe2000f8e0229 */
[----:B------:R-:W-:Y:S01]  /*11ca0*/  LOP3.LUT R12, R13, 0x180, RZ, 0xc0, !PT ;  /* 0x000001800d0c7812 */ /* 0x000fe200078ec0ff */
[----:B------:R-:W-:Y:S01]  /*11cb0*/  ULDC.64 UR4, c[0x0][0xaf0] ;  /* 0x0002bc0000047ab9 */ /* 0x000fe20000000a00 */
[----:B------:R-:W-:Y:S02]  /*11cc0*/  LOP3.LUT R24, R25, 0x180, RZ, 0xc0, !PT ;  /* 0x0000018019187812 */ /* 0x000fe400078ec0ff */
[----:B------:R-:W-:Y:S01]  /*11cd0*/  LOP3.LUT R32, R33, 0x180, RZ, 0xc0, !PT ;  /* 0x0000018021207812 */ /* 0x000fe200078ec0ff */
[----:B------:R-:W-:Y:S01]  /*11ce0*/  IMAD.MOV.U32 R43, RZ, RZ, R42 ;  /* 0x000000ffff2b7224 */ /* 0x000fe200078e002a */
[----:B------:R-:W-:Y:S01]  /*11cf0*/  LOP3.LUT R7, R4, 0x180, RZ, 0xc0, !PT ;  /* 0x0000018004077812 */ /* 0x000fe200078ec0ff */
[----:B------:R-:W-:Y:S01]  /*11d00*/  IMAD R3, R3, UR4, RZ ;  /* 0x0000000403037c24 */ /* 0x000fe2000f8e02ff */
[----:B----4-:R-:W-:-:S02]  /*11d10*/  @P4 SHF.R.U32.HI R43, RZ, R45, R0 ;  /* 0x0000002dff2b4219 */ /* 0x010fc40000011600 */
[----:B------:R-:W-:Y:S02]  /*11d20*/  SHF.R.U64 R8, R8, 0x3, RZ ;  /* 0x0000000308087819 */ /* 0x000fe400000012ff */
[----:B------:R-:W-:Y:S02]  /*11d30*/  SHF.R.U64 R12, R12, 0x3, RZ ;  /* 0x000000030c0c7819 */ /* 0x000fe400000012ff */
[----:B------:R-:W-:Y:S02]  /*11d40*/  SHF.R.U64 R24, R24, 0x3, RZ ;  /* 0x0000000318187819 */ /* 0x000fe400000012ff */
[----:B------:R-:W-:Y:S02]  /*11d50*/  SHF.R.U64 R32, R32, 0x3, RZ ;  /* 0x0000000320207819 */ /* 0x000fe400000012ff */
[----:B------:R-:W-:Y:S01]  /*11d60*/  SHF.R.U64 R7, R7, 0x3, RZ ;  /* 0x0000000307077819 */ /* 0x000fe200000012ff */
[C---:B------:R-:W-:Y:S01]  /*11d70*/  IMAD R45, R2.reuse, UR5, R3 ;  /* 0x00000005022d7c24 */ /* 0x040fe2000f8e0203 */
[----:B------:R-:W-:Y:S01]  /*11d80*/  SHF.R.S32.HI R0, RZ, 0x1f, R43 ;  /* 0x0000001fff007819 */ /* 0x000fe2000001142b */
[----:B------:R-:W-:Y:S01]  /*11d90*/  IMAD.WIDE.U32 R2, R2, UR4, R40 ;  /* 0x0000000402027c25 */ /* 0x000fe2000f8e0028 */
[----:B------:R-:W-:Y:S01]  /*11da0*/  LOP3.LUT R8, R8, R9, RZ, 0x3c, !PT ;  /* 0x0000000908087212 */ /* 0x000fe200078e3cff */
[----:B------:R-:W-:Y:S01]  /*11db0*/  ULDC.64 UR4, c[0x0][0xae0] ;  /* 0x0002b80000047ab9 */ /* 0x000fe20000000a00 */
[----:B------:R-:W-:Y:S01]  /*11dc0*/  LOP3.LUT R12, R12, R13, RZ, 0x3c, !PT ;  /* 0x0000000d0c0c7212 */ /* 0x000fe200078e3cff */
[----:B------:R-:W-:Y:S01]  /*11dd0*/  IMAD.MOV R20, RZ, RZ, -R43 ;  /* 0x000000ffff147224 */ /* 0x000fe200078e0a2b */
[----:B------:R-:W-:Y:S01]  /*11de0*/  LOP3.LUT R24, R24, R25, RZ, 0x3c, !PT ;  /* 0x0000001918187212 */ /* 0x000fe200078e3cff */
[--C-:B------:R-:W-:Y:S01]  /*11df0*/  IMAD.X R9, RZ, RZ, R5.reuse, P0 ;  /* 0x000000ffff097224 */ /* 0x100fe200000e0605 */
[----:B------:R-:W-:Y:S01]  /*11e00*/  LOP3.LUT R32, R32, R33, RZ, 0x3c, !PT ;  /* 0x0000002120207212 */ /* 0x000fe200078e3cff */
[--C-:B------:R-:W-:Y:S01]  /*11e10*/  IMAD.X R13, RZ, RZ, R5.reuse, P1 ;  /* 0x000000ffff0d7224 */ /* 0x100fe200008e0605 */
[----:B------:R-:W-:Y:S01]  /*11e20*/  LOP3.LUT R4, R7, R4, RZ, 0x3c, !PT ;  /* 0x0000000407047212 */ /* 0x000fe200078e3cff */
[----:B------:R-:W-:-:S02]  /*11e30*/  IMAD.X R25, RZ, RZ, R5, P2 ;  /* 0x000000ffff197224 */ /* 0x000fc400010e0605 */
[--C-:B------:R-:W-:Y:S02]  /*11e40*/  IMAD.X R33, RZ, RZ, R5.reuse, P3 ;  /* 0x000000ffff217224 */ /* 0x100fe400018e0605 */
[----:B------:R-:W-:Y:S01]  /*11e50*/  IMAD.X R37, RZ, RZ, R5, P5 ;  /* 0x000000ffff257224 */ /* 0x000fe200028e0605 */
[----:B------:R-:W-:Y:S01]  /*11e60*/  IADD3 R3, R3, R45, RZ ;  /* 0x0000002d03037210 */ /* 0x000fe20007ffe0ff */
[----:B------:R-:W-:Y:S01]  /*11e70*/  IMAD R0, R0, UR4, RZ ;  /* 0x0000000400007c24 */ /* 0x000fe2000f8e02ff */
[----:B------:R-:W5:Y:S01]  /*11e80*/  LD.E.128 R4, desc[UR42][R4.64] ;  /* 0x0000002a04047980 */ /* 0x000f62000c101d00 */
[----:B------:R-:W-:Y:S02]  /*11e90*/  IMAD R21, R21, R20, R42 ;  /* 0x0000001415157224 */ /* 0x000fe400078e022a */
[C---:B------:R-:W-:Y:S01]  /*11ea0*/  IMAD R41, R43.reuse, UR5, R0 ;  /* 0x000000052b297c24 */ /* 0x040fe2000f8e0200 */
[----:B------:R-:W5:Y:S01]  /*11eb0*/  LD.E.128 R8, desc[UR42][R8.64] ;  /* 0x0000002a08087980 */ /* 0x000f62000c101d00 */
[----:B------:R-:W-:Y:S01]  /*11ec0*/  IMAD.WIDE.U32 R2, R43, UR4, R2 ;  /* 0x000000042b027c25 */ /* 0x000fe2000f8e0002 */
[----:B------:R-:W-:Y:S01]  /*11ed0*/  SHF.R.S32.HI R0, RZ, 0x1f, R21 ;  /* 0x0000001fff007819 */ /* 0x000fe20000011415 */
[----:B------:R-:W-:Y:S01]  /*11ee0*/  ULDC.64 UR4, c[0x0][0xad8] ;  /* 0x0002b60000047ab9 */ /* 0x000fe20000000a00 */
        /* <DEDUP_REMOVED lines=22> */
[----:B0-----:R3:W0:Y:S03]  /*12050*/  SHFL.IDX PT, R20, R22, RZ, 0x1c1f ;  /* 0x001c1fff16147589 */ /* 0x00162600000e0000 */
[----:B------:R3:W-:Y:S01]  /*12060*/  SYNCS.ARRIVE.TRANS64.RED.A1T0 RZ, [R0+URZ], RZ ;  /* 0x000000ff00ff79a7 */ /* 0x0007e2000810043f */
[----:B------:R3:W1:Y:S01]  /*12070*/  SHFL.IDX PT, R21, R44, RZ, 0x1c1f ;  /* 0x001c1fff2c157589 */ /* 0x00066200000e0000 */
[----:B------:R-:W-:Y:S05]  /*12080*/  @P0 BRA `(.L_x_11487) ;  /* 0x0000000000300947 */ /* 0x000fea0003800000 */
[----:B------:R-:W-:Y:S02]  /*12090*/  ULDC UR4, c[0x0][0xac8] ;  /* 0x0002b20000047ab9 */ /* 0x000fe40000000800 */
[----:B-----5:R-:W-:Y:S02]  /*120a0*/  ISETP.GE.AND P1, PT, R48, UR4, PT ;  /* 0x0000000430007c0c */ /* 0x020fe4000bf26270 */
[----:B------:R-:W-:Y:S02]  /*120b0*/  ISETP.GE.AND P2, PT, R46, UR4, PT ;  /* 0x000000042e007c0c */ /* 0x000fe4000bf46270 */
[----:B------:R-:W-:-:S09]  /*120c0*/  ISETP.GE.AND P0, PT, R87, UR4, PT ;  /* 0x0000000457007c0c */ /* 0x000fd2000bf06270 */
[-C--:B0-----:R-:W-:Y:S02]  /*120d0*/  @!P1 LEA R40, P3, R48, R20.reuse, 0x1 ;  /* 0x0000001430289211 */ /* 0x081fe400078608ff */
[----:B------:R-:W-:Y:S02]  /*120e0*/  @!P2 LEA R42, P4, R46, R20, 0x1 ;  /* 0x000000142e2aa211 */ /* 0x000fe400078808ff */
[----:B-1----:R-:W-:Y:S01]  /*120f0*/  @!P0 IMAD.WIDE R2, R87, 0x2, R20 ;  /* 0x0000000257028825 */ /* 0x002fe200078e0214 */
[-C--:B------:R-:W-:Y:S02]  /*12100*/  @!P1 LEA.HI.X R41, R48, R21.reuse, R49, 0x1, P3 ;  /* 0x0000001530299211 */ /* 0x080fe400018f0c31 */
[----:B------:R-:W-:Y:S02]  /*12110*/  @!P2 LEA.HI.X R43, R46, R21, R47, 0x1, P4 ;  /* 0x000000152e2ba211 */ /* 0x000fe400020f0c2f */
[----:B------:R2:W-:Y:S04]  /*12120*/  @!P0 ST.E.128 desc[UR42][R2.64], R4 ;  /* 0x0000000402008985 */ /* 0x0005e8000c101d2a */
[----:B------:R2:W-:Y:S04]  /*12130*/  @!P1 ST.E.128 desc[UR42][R40.64], R12 ;  /* 0x0000000c28009985 */ /* 0x0005e8000c101d2a */
[----:B------:R2:W-:Y:S02]  /*12140*/  @!P2 ST.E.128 desc[UR42][R42.64], R32 ;  /* 0x000000202a00a985 */ /* 0x0005e4000c101d2a */
.L_x_11487:
[----:B------:R-:W-:Y:S05]  /*12150*/  BSYNC B1 ;  /* 0x0000000000017941 */ /* 0x000fea0003800000 */
.L_x_11486:
[----:B--2---:R-:W-:Y:S01]  /*12160*/  VIADD R3, R45, 0x60 ;  /* 0x000000602d037836 */ /* 0x004fe20000000000 */
[----:B-----5:R2:W4:Y:S04]  /*12170*/  SHFL.IDX PT, R5, R44, 0x1, 0x1c1f ;  /* 0x003c1f002c057f89 */ /* 0x02052800000e0000 */
[----:B------:R-:W-:Y:S01]  /*12180*/  ISETP.GE.AND P0, PT, R3, R28, PT ;  /* 0x0000001c0300720c */ /* 0x000fe20003f06270 */
[----:B------:R2:W0:-:S12]  /*12190*/  SHFL.IDX PT, R4, R22, 0x1, 0x1c1f ;  /* 0x003c1f0016047f89 */ /* 0x00041800000e0000 */
[----:B--2---:R-:W-:Y:S05]  /*121a0*/  @P0 BRA `(.L_x_11488) ;  /* 0x0000001400b00947 */ /* 0x004fea0003800000 */
[----:B------:R-:W-:Y:S02]  /*121b0*/  ULDC UR4, c[0x0][0xac8] ;  /* 0x0002b20000047ab9 */ /* 0x000fe40000000800 */
[----:B------:R-:W-:Y:S02]  /*121c0*/  ISETP.GE.AND P2, PT, R48, UR4, PT ;  /* 0x0000000430007c0c */ /* 0x000fe4000bf46270 */
[----:B------:R-:W-:-:S11]  /*121d0*/  ISETP.GE.AND P1, PT, R87, UR4, PT ;  /* 0x0000000457007c0c */ /* 0x000fd6000bf26270 */
[C---:B0-----:R-:W-:Y:S02]  /*121e0*/  @!P2 LEA R6, P0, R48.reuse, R4, 0x1 ;  /* 0x000000043006a211 */ /* 0x041fe400078008ff */
[----:B----4-:R-:W-:Y:S02]  /*121f0*/  @!P1 IMAD.WIDE R2, R87, 0x2, R4 ;  /* 0x0000000257029825 */ /* 0x010fe400078e0204 */
        /* <DEDUP_REMOVED lines=9> */
.L_x_11485:
[----:B------:R-:W-:Y:S01]  /*12290*/  ULDC.64 UR4, c[0x0][0xb08] ;  /* 0x0002c20000047ab9 */ /* 0x000fe20000000a00 */
[----:B------:R-:W2:Y:S01]  /*122a0*/  LDL R95, [R1+0x44] ;  /* 0x00004400015f7983 */ /* 0x000ea20000100800 */
[----:B0-----:R-:W-:Y:S01]  /*122b0*/  IMAD R3, R86, UR4, RZ ;  /* 0x0000000456037c24 */ /* 0x001fe2000f8e02ff */
[----:B------:R-:W0:Y:S01]  /*122c0*/  @P4 LDC R11, c[0x0][0xbec] ;  /* 0x0002fb00ff0b4b82 */ /* 0x000e220000000800 */
[C---:B------:R-:W-:Y:S01]  /*122d0*/  IMAD.WIDE.U32 R4, R0.reuse, UR4, RZ ;  /* 0x0000000400047c25 */ /* 0x040fe2000f8e00ff */
[----:B------:R-:W3:Y:S01]  /*122e0*/  LDL R94, [R1+0x5c] ;  /* 0x00005c00015e7983 */ /* 0x000ee20000100800 */
[----:B------:R-:W-:Y:S02]  /*122f0*/  ULDC.64 UR6, c[0x0][0xb30] ;  /* 0x0002cc0000067ab9 */ /* 0x000fe40000000a00 */
[----:B------:R-:W-:Y:S01]  /*12300*/  IMAD R3, R0, UR5, R3 ;  /* 0x0000000500037c24 */ /* 0x000fe2000f8e0203 */
[----:B------:R-:W-:Y:S01]  /*12310*/  ULDC.64 UR4, c[0x0][0xb38] ;  /* 0x0002ce0000047ab9 */ /* 0x000fe20000000a00 */
[----:B------:R1:W5:Y:S01]  /*12320*/  LDL R93, [R1+0x98] ;  /* 0x00009800015d7983 */ /* 0x0003620000100800 */
[----:B------:R-:W4:Y:S01]  /*12330*/  @P4 LDC R0, c[0x0][0xbf0] ;  /* 0x0002fc00ff004b82 */ /* 0x000f220000000800 */
[----:B------:R-:W-:Y:S01]  /*12340*/  IMAD.IADD R5, R5, 0x1, R3 ;  /* 0x0000000105057824 */ /* 0x000fe200078e0203 */
[----:B------:R-:W-:Y:S01]  /*12350*/  SHF.R.S32.HI R3, RZ, 0x1f, R2 ;  /* 0x0000001fff037819 */ /* 0x000fe20000011402 */
[----:B------:R1:W5:Y:S01]  /*12360*/  LDL R92, [R1+0x7c] ;  /* 0x00007c00015c7983 */ /* 0x0003620000100800 */
[----:B------:R-:W-:-:S03]  /*12370*/  IMAD.WIDE.U32 R4, R22, UR4, R4 ;  /* 0x0000000416047c25 */ /* 0x000fc6000f8e0004 */
[----:B------:R1:W5:Y:S01]  /*12380*/  LDL R91, [R1+0x94] ;  /* 0x00009400015b7983 */ /* 0x0003620000100800 */
[----:B------:R-:W-:Y:S01]  /*12390*/  IMAD R5, R22, UR5, R5 ;  /* 0x0000000516057c24 */ /* 0x000fe2000f8e0205 */
[----:B------:R-:W-:Y:S02]  /*123a0*/  ULDC.64 UR4, c[0x0][0xb40] ;  /* 0x0002d00000047ab9 */ /* 0x000fe40000000a00 */
[----:B------:R1:W5:Y:S01]  /*123b0*/  LDL R89, [R1+0x90] ;  /* 0x0000900001597983 */ /* 0x0003620000100800 */
[----:B------:R-:W-:-:S03]  /*123c0*/  IMAD R3, R3, UR4, RZ ;  /* 0x0000000403037c24 */ /* 0x000fc6000f8e02ff */
[----:B------:R1:W5:Y:S01]  /*123d0*/  LDL R88, [R1+0x74] ;  /* 0x0000740001587983 */ /* 0x0003620000100800 */
[C---:B------:R-:W-:Y:S02]  /*123e0*/  IMAD R7, R2.reuse, UR5, R3 ;  /* 0x0000000502077c24 */ /* 0x040fe4000f8e0203 */
[----:B------:R-:W-:Y:S01]  /*123f0*/  IMAD.WIDE.U32 R2, R2, UR4, R4 ;  /* 0x0000000402027c25 */ /* 0x000fe2000f8e0004 */
[----:B------:R-:W-:Y:S01]  /*12400*/  ULDC.64 UR4, c[0x0][0xb48] ;  /* 0x0002d20000047ab9 */ /* 0x000fe20000000a00 */
[----:B------:R1:W5:Y:S02]  /*12410*/  LDL R87, [R1+0x8c] ;  /* 0x00008c0001577983 */ /* 0x0003640000100800 */
[----:B------:R-:W-:Y:S02]  /*12420*/  IMAD.IADD R3, R3, 0x1, R7 ;  /* 0x0000000103037824 */ /* 0x000fe400078e0207 */
[----:B------:R1:W5:Y:S01]  /*12430*/  LDL R86, [R1+0x70] ;  /* 0x0000700001567983 */ /* 0x0003620000100800 */
[----:B0-----:R-:W-:-:S03]  /*12440*/  @P4 IMAD.HI.U32 R11, R24, R11, RZ ;  /* 0x0000000b180b4227 */ /* 0x001fc600078e00ff */
[----:B------:R1:W5:Y:S01]  /*12450*/  LDL R37, [R1+0x88] ;  /* 0x0000880001257983 */ /* 0x0003620000100800 */
[----:B------:R-:W-:-:S03]  /*12460*/  IMAD.WIDE.U32 R2, R90, UR4, R2 ;  /* 0x000000045a027c25 */ /* 0x000fc6000f8e0002 */
[----:B------:R1:W5:Y:S01]  /*12470*/  LDL R36, [R1+0x6c] ;  /* 0x00006c0001247983 */ /* 0x0003620000100800 */
[----:B------:R-:W-:Y:S01]  /*12480*/  IMAD R3, R90, UR5, R3 ;  /* 0x000000055a037c24 */ /* 0x000fe2000f8e0203 */
[----:B------:R-:W-:Y:S01]  /*12490*/  ULDC.64 UR4, c[0x0][0xb28] ;  /* 0x0002ca0000047ab9 */ /* 0x000fe20000000a00 */
[----:B------:R-:W-:Y:S01]  /*124a0*/  IMAD.MOV.U32 R5, RZ, RZ, R24 ;  /* 0x000000ffff057224 */ /* 0x000fe200078e0018 */
[----:B------:R1:W5:Y:S01]  /*124b0*/  LDL R90, [R1+0x78] ;  /* 0x00007800015a7983 */ /* 0x0003620000100800 */
[----:B----4-:R-:W-:-:S03]  /*124c0*/  @P4 SHF.R.U32.HI R5, RZ, R0, R11 ;  /* 0x00000000ff054219 */ /* 0x010fc6000001160b */
[----:B------:R1:W5:Y:S01]  /*124d0*/  LDL R35, [R1+0x84] ;  /* 0x0000840001237983 */ /* 0x0003620000100800 */
[--C-:B------:R-:W-:Y:S01]  /*124e0*/  SHF.R.S32.HI R0, RZ, 0x1f, R5.reuse ;  /* 0x0000001fff007819 */ /* 0x100fe20000011405 */
[----:B------:R-:W-:Y:S02]  /*124f0*/  IMAD.MOV R4, RZ, RZ, -R5 ;  /* 0x000000ffff047224 */ /* 0x000fe400078e0a05 */
[----:B------:R1:W5:Y:S02]  /*12500*/  LDL R34, [R1+0x68] ;  /* 0x0000680001227983 */ /* 0x0003640000100800 */
[----:B------:R-:W-:Y:S02]  /*12510*/  IMAD R21, R21, R4, R24 ;  /* 0x0000000415157224 */ /* 0x000fe400078e0218 */
[----:B------:R1:W5:Y:S01]  /*12520*/  LDL R32, [R1+0x80] ;  /* 0x0000800001207983 */ /* 0x0003620000100800 */
[----:B------:R-:W-:-:S03]  /*12530*/  IMAD R0, R0, UR6, RZ ;  /* 0x0000000600007c24 */ /* 0x000fc6000f8e02ff */
[----:B------:R1:W5:Y:S01]  /*12540*/  LDL R26, [R1+0x64] ;  /* 0x00006400011a7983 */ /* 0x0003620000100800 */
[C---:B------:R-:W-:Y:S01]  /*12550*/  IMAD R7, R5.reuse, UR7, R0 ;  /* 0x0000000705077c24 */ /* 0x040fe2000f8e0200 */
[----:B------:R-:W-:Y:S01]  /*12560*/  SHF.R.S32.HI R0, RZ, 0x1f, R21 ;  /* 0x0000001fff007819 */ /* 0x000fe20000011415 */
[----:B------:R-:W-:-:S04]  /*12570*/  IMAD.WIDE.U32 R2, R5, UR6, R2 ;  /* 0x0000000605027c25 */ /* 0x000fc8000f8e0002 */
[----:B------:R-:W-:Y:S02]  /*12580*/  IMAD R0, R0, UR4, RZ ;  /* 0x0000000400007c24 */ /* 0x000fe4000f8e02ff */
[----:B------:R-:W-:Y:S02]  /*12590*/  IMAD.IADD R3, R3, 0x1, R7 ;  /* 0x0000000103037824 */ /* 0x000fe400078e0207 */
        /* <DEDUP_REMOVED lines=9> */
[----:B------:R1:W0:Y:S01]  /*12630*/  SHFL.IDX PT, R2, R0, RZ, 0x1c1f ;  /* 0x001c1fff00027589 */ /* 0x00022200000e0000 */
[----:B------:R-:W-:Y:S02]  /*12640*/  BSSY B1, `(.L_x_11489) ;  /* 0x000003b000017945 */ /* 0x000fe40003800000 */
[----:B------:R1:W-:Y:S01]  /*12650*/  SYNCS.ARRIVE.TRANS64.RED.A1T0 RZ, [R4+URZ], RZ ;  /* 0x000000ff04ff79a7 */ /* 0x0003e2000810043f */
[----:B------:R1:W4:Y:S01]  /*12660*/  SHFL.IDX PT, R3, R11, RZ, 0x1c1f ;  /* 0x001c1fff0b037589 */ /* 0x00032200000e0000 */
[C---:B--2---:R-:W-:Y:S02]  /*12670*/  VIADD R21, R95.reuse, 0x8 ;  /* 0x000000085f157836 */ /* 0x044fe40000000000 */
[----:B------:R-:W-:-:S02]  /*12680*/  VIADD R25, R95, 0x10 ;  /* 0x000000105f197836 */ /* 0x000fc40000000000 */
[----:B------:R-:W-:Y:S01]  /*12690*/  VIADD R27, R95, 0x18 ;  /* 0x000000185f1b7836 */ /* 0x000fe20000000000 */
[----:B---3--:R-:W-:Y:S02]  /*126a0*/  SHF.R.S32.HI R33, RZ, 0x1f, R94 ;  /* 0x0000001fff217819 */ /* 0x008fe4000001145e */
[----:B------:R-:W-:Y:S02]  /*126b0*/  SHF.R.S32.HI R20, RZ, 0x1f, R21 ;  /* 0x0000001fff147819 */ /* 0x000fe40000011415 */
[----:B------:R-:W-:Y:S02]  /*126c0*/  SHF.R.S32.HI R22, RZ, 0x1f, R25 ;  /* 0x0000001fff167819 */ /* 0x000fe40000011419 */
[----:B------:R-:W-:Y:S01]  /*126d0*/  SHF.R.S32.HI R24, RZ, 0x1f, R27 ;  /* 0x0000001fff187819 */ /* 0x000fe2000001141b */
[----:B01--4-:R-:W-:Y:S06]  /*126e0*/  @P0 BRA `(.L_x_11490) ;  /* 0x0000000000c00947 */ /* 0x013fec0003800000 */
[----:B------:R-:W-:Y:S02]  /*126f0*/  ULDC UR4, c[0x0][0xac8] ;  /* 0x0002b20000047ab9 */ /* 0x000fe40000000800 */
[----:B------:R-:W-:Y:S02]  /*12700*/  ISETP.GE.AND P1, PT, R21, UR4, PT ;  /* 0x0000000415007c0c */ /* 0x000fe4000bf26270 */
[----:B------:R-:W-:Y:S02]  /*12710*/  ISETP.GE.AND P2, PT, R95, UR4, PT ;  /* 0x000000045f007c0c */ /* 0x000fe4000bf46270 */
[----:B------:R-:W-:Y:S02]  /*12720*/  ISETP.GE.AND P0, PT, R25, UR4, PT ;  /* 0x0000000419007c0c */ /* 0x000fe4000bf06270 */
[----:B------:R-:W-:Y:S02]  /*12730*/  ISETP.GE.AND P3, PT, R27, UR4, PT ;  /* 0x000000041b007c0c */ /* 0x000fe4000bf66270 */
[----:B------:R-:W-:-:S05]  /*12740*/  ISETP.GE.AND P4, PT, R94, UR4, PT ;  /* 0x000000045e007c0c */ /* 0x000fca000bf86270 */
[-C--:B------:R-:W-:Y:S02]  /*12750*/  @!P1 LEA R4, P6, R21, R2.reuse, 0x2 ;  /* 0x0000000215049211 */ /* 0x080fe400078c10ff */
[----:B------:R-:W-:Y:S02]  /*12760*/  @!P2 IMAD.WIDE R6, R95, 0x4, R2 ;  /* 0x000000045f06a825 */ /* 0x000fe400078e0202 */
[-C--:B------:R-:W-:Y:S02]  /*12770*/  @!P1 LEA.HI.X R5, R21, R3.reuse, R20, 0x2, P6 ;  /* 0x0000000315059211 */ /* 0x080fe400030f1414 */
[C---:B------:R-:W-:Y:S01]  /*12780*/  @!P0 LEA R8, P5, R25.reuse, R2, 0x2 ;  /* 0x0000000219088211 */ /* 0x040fe200078a10ff */
[----:B------:R0:W-:Y:S01]  /*12790*/  @!P2 ST.E.64 desc[UR42][R6.64], R42 ;  /* 0x0000002a0600a985 */ /* 0x0001e2000c101b2a */
[----:B-----5:R-:W-:Y:S02]  /*127a0*/  ISETP.GE.AND P2, PT, R92, UR4, PT ;  /* 0x000000045c007c0c */ /* 0x020fe4000bf46270 */
[----:B------:R-:W-:Y:S01]  /*127b0*/  @!P0 LEA.HI.X R9, R25, R3, R22, 0x2, P5 ;  /* 0x0000000319098211 */ /* 0x000fe200028f1416 */
[----:B------:R1:W-:Y:S01]  /*127c0*/  @!P1 ST.E.64 desc[UR42][R4.64], R44 ;  /* 0x0000002c04009985 */ /* 0x0003e2000c101b2a */
[----:B------:R-:W-:-:S03]  /*127d0*/  ISETP.GE.AND P1, PT, R90, UR4, PT ;  /* 0x000000045a007c0c */ /* 0x000fc6000bf26270 */
[----:B------:R2:W-:Y:S01]  /*127e0*/  @!P0 ST.E.64 desc[UR42][R8.64], R50 ;  /* 0x0000003208008985 */ /* 0x0005e2000c101b2a */
[----:B------:R-:W-:Y:S02]  /*127f0*/  ISETP.GE.AND P0, PT, R88, UR4, PT ;  /* 0x0000000458007c0c */ /* 0x000fe4000bf06270 */
[CC--:B0-----:R-:W-:Y:S02]  /*12800*/  @!P4 LEA R6, P5, R94.reuse, R2.reuse, 0x2 ;  /* 0x000000025e06c211 */ /* 0x0c1fe400078a10ff */
[CC--:B-1----:R-:W-:Y:S02]  /*12810*/  @!P3 LEA R4, P6, R27.reuse, R2.reuse, 0x2 ;  /* 0x000000021b04b211 */ /* 0x0c2fe400078c10ff */
[-C--:B------:R-:W-:Y:S02]  /*12820*/  @!P4 LEA.HI.X R7, R94, R3.reuse, R33, 0x2, P5 ;  /* 0x000000035e07c211 */ /* 0x080fe400028f1421 */
[----:B------:R-:W-:Y:S02]  /*12830*/  @!P3 LEA.HI.X R5, R27, R3, R24, 0x2, P6 ;  /* 0x000000031b05b211 */ /* 0x000fe400030f1418 */
[----:B--2---:R-:W-:-:S02]  /*12840*/  @!P2 LEA R8, P6, R92, R2, 0x2 ;  /* 0x000000025c08a211 */ /* 0x004fc400078c10ff */
[----:B------:R-:W-:Y:S01]  /*12850*/  ISETP.GE.AND P5, PT, R36, UR4, PT ;  /* 0x0000000424007c0c */ /* 0x000fe2000bfa6270 */
[----:B------:R0:W-:Y:S01]  /*12860*/  @!P3 ST.E.64 desc[UR42][R4.64], R52 ;  /* 0x000000340400b985 */ /* 0x0001e2000c101b2a */
[----:B------:R-:W-:Y:S02]  /*12870*/  @!P2 LEA.HI.X R9, R92, R3, R93, 0x2, P6 ;  /* 0x000000035c09a211 */ /* 0x000fe400030f145d */
[----:B------:R-:W-:Y:S01]  /*12880*/  ISETP.GE.AND P3, PT, R86, UR4, PT ;  /* 0x0000000456007c0c */ /* 0x000fe2000bf66270 */
[----:B------:R1:W-:Y:S01]  /*12890*/  @!P4 ST.E.64 desc[UR42][R6.64], R58 ;  /* 0x0000003a0600c985 */ /* 0x0003e2000c101b2a */
[----:B------:R-:W-:-:S03]  /*128a0*/  @!P0 LEA R12, P6, R88, R2, 0x2 ;  /* 0x00000002580c8211 */ /* 0x000fc600078c10ff */
[----:B------:R2:W-:Y:S01]  /*128b0*/  @!P2 ST.E.64 desc[UR42][R8.64], R60 ;  /* 0x0000003c0800a985 */ /* 0x0005e2000c101b2a */
[----:B------:R-:W-:Y:S02]  /*128c0*/  ISETP.GE.AND P2, PT, R26, UR4, PT ;  /* 0x000000041a007c0c */ /* 0x000fe4000bf46270 */
[----:B------:R-:W-:Y:S02]  /*128d0*/  @!P0 LEA.HI.X R13, R88, R3, R89, 0x2, P6 ;  /* 0x00000003580d8211 */ /* 0x000fe400030f1459 */
[----:B0-----:R-:W-:-:S04]  /*128e0*/  @!P1 LEA R4, P4, R90, R2, 0x2 ;  /* 0x000000025a049211 */ /* 0x001fc800078810ff */
[----:B------:R-:W-:Y:S02]  /*128f0*/  @!P1 LEA.HI.X R5, R90, R3, R91, 0x2, P4 ;  /* 0x000000035a059211 */ /* 0x000fe400020f145b */
[----:B------:R-:W-:-:S03]  /*12900*/  ISETP.GE.AND P4, PT, R34, UR4, PT ;  /* 0x0000000422007c0c */ /* 0x000fc6000bf86270 */
[----:B------:R0:W-:Y:S01]  /*12910*/  @!P1 ST.E.64 desc[UR42][R4.64], R66 ;  /* 0x0000004204009985 */ /* 0x0001e2000c101b2a */
[----:B-1----:R-:W-:-:S03]  /*12920*/  @!P3 LEA R6, P1, R86, R2, 0x2 ;  /* 0x000000025606b211 */ /* 0x002fc600078210ff */
[----:B------:R0:W-:Y:S01]  /*12930*/  @!P0 ST.E.64 desc[UR42][R12.64], R68 ;  /* 0x000000440c008985 */ /* 0x0001e2000c101b2a */
[-C--:B------:R-:W-:Y:S02]  /*12940*/  @!P5 LEA R14, P0, R36, R2.reuse, 0x2 ;  /* 0x00000002240ed211 */ /* 0x080fe400078010ff */
[-C--:B------:R-:W-:Y:S02]  /*12950*/  @!P3 LEA.HI.X R7, R86, R3.reuse, R87, 0x2, P1 ;  /* 0x000000035607b211 */ /* 0x080fe400008f1457 */
[-C--:B------:R-:W-:Y:S02]  /*12960*/  @!P5 LEA.HI.X R15, R36, R3.reuse, R37, 0x2, P0 ;  /* 0x00000003240fd211 */ /* 0x080fe400000f1425 */
[-C--:B--2---:R-:W-:Y:S01]  /*12970*/  @!P4 LEA R8, P1, R34, R2.reuse, 0x2 ;  /* 0x000000022208c211 */ /* 0x084fe200078210ff */
[----:B------:R0:W-:Y:S01]  /*12980*/  @!P3 ST.E.64 desc[UR42][R6.64], R74 ;  /* 0x0000004a0600b985 */ /* 0x0001e2000c101b2a */
[----:B------:R-:W-:Y:S02]  /*12990*/  @!P2 LEA R2, P6, R26, R2, 0x2 ;  /* 0x000000021a02a211 */ /* 0x000fe400078c10ff */
[-C--:B------:R-:W-:Y:S01]  /*129a0*/  @!P4 LEA.HI.X R9, R34, R3.reuse, R35, 0x2, P1 ;  /* 0x000000032209c211 */ /* 0x080fe200008f1423 */
[----:B------:R0:W-:Y:S01]  /*129b0*/  @!P5 ST.E.64 desc[UR42][R14.64], R76 ;  /* 0x0000004c0e00d985 */ /* 0x0001e2000c101b2a */
[----:B------:R-:W-:-:S03]  /*129c0*/  @!P2 LEA.HI.X R3, R26, R3, R32, 0x2, P6 ;  /* 0x000000031a03a211 */ /* 0x000fc600030f1420 */
[----:B------:R0:W-:Y:S04]  /*129d0*/  @!P4 ST.E.64 desc[UR42][R8.64], R82 ;  /* 0x000000520800c985 */ /* 0x0001e8000c101b2a */
[----:B------:R0:W-:Y:S02]  /*129e0*/  @!P2 ST.E.64 desc[UR42][R2.64], R84 ;  /* 0x000000540200a985 */ /* 0x0001e4000c101b2a */
.L_x_11490:
[----:B------:R-:W-:Y:S05]  /*129f0*/  BSYNC B1 ;  /* 0x0000000000017941 */ /* 0x000fea0003800000 */
.L_x_11489:
[----:B------:R-:W-:Y:S01]  /*12a00*/  ISETP.GE.AND P0, PT, R10, R28, PT ;  /* 0x0000001c0a00720c */ /* 0x000fe20003f06270 */
[----:B0-----:R0:W1:Y:S04]  /*12a10*/  SHFL.IDX PT, R3, R11, 0x1, 0x1c1f ;  /* 0x003c1f000b037f89 */ /* 0x00106800000e0000 */
[----:B------:R0:W2:Y:S08]  /*12a20*/  SHFL.IDX PT, R2, R0, 0x1, 0x1c1f ;  /* 0x003c1f0000027f89 */ /* 0x0000b000000e0000 */
[----:B0-----:R-:W-:Y:S05]  /*12a30*/  @P0 BRA `(.L_x_11488) ;  /* 0x0000000c008c0947 */ /* 0x001fea0003800000 */
[----:B------:R-:W-:Y:S02]  /*12a40*/  ULDC UR4, c[0x0][0xac8] ;  /* 0x0002b20000047ab9 */ /* 0x000fe40000000800 */
[----:B------:R-:W-:Y:S02]  /*12a50*/  ISETP.GE.AND P1, PT, R21, UR4, PT ;  /* 0x0000000415007c0c */ /* 0x000fe4000bf26270 */
[----:B------:R-:W-:Y:S02]  /*12a60*/  ISETP.GE.AND P0, PT, R95, UR4, PT ;  /* 0x000000045f007c0c */ /* 0x000fe4000bf06270 */
[----:B------:R-:W-:Y:S02]  /*12a70*/  ISETP.GE.AND P3, PT, R25, UR4, PT ;  /* 0x0000000419007c0c */ /* 0x000fe4000bf66270 */
[----:B------:R-:W-:-:S07]  /*12a80*/  ISETP.GE.AND P4, PT, R27, UR4, PT ;  /* 0x000000041b007c0c */ /* 0x000fce000bf86270 */
[-C--:B--2---:R-:W-:Y:S02]  /*12a90*/  @!P1 LEA R4, P2, R21, R2.reuse, 0x2 ;  /* 0x0000000215049211 */ /* 0x084fe400078410ff */
[----:B-1----:R-:W-:Y:S02]  /*12aa0*/  @!P0 IMAD.WIDE R6, R95, 0x4, R2 ;  /* 0x000000045f068825 */ /* 0x002fe400078e0202 */
[----:B------:R-:W-:Y:S02]  /*12ab0*/  @!P1 LEA.HI.X R5, R21, R3, R20, 0x2, P2 ;  /* 0x0000000315059211 */ /* 0x000fe400010f1414 */
[----:B------:R-:W-:Y:S01]  /*12ac0*/  ISETP.GE.AND P2, PT, R94, UR4, PT ;  /* 0x000000045e007c0c */ /* 0x000fe2000bf46270 */
[----:B------:R0:W-:Y:S01]  /*12ad0*/  @!P0 ST.E.64 desc[UR42][R6.64], R46 ;  /* 0x0000002e06008985 */ /* 0x0001e2000c101b2a */
[----:B-----5:R-:W-:Y:S02]  /*12ae0*/  ISETP.GE.AND P0, PT, R92, UR4, PT ;  /* 0x000000045c007c0c */ /* 0x020fe4000bf06270 */
[-C--:B------:R-:W-:Y:S01]  /*12af0*/  @!P3 LEA R8, P5, R25, R2.reuse, 0x2 ;  /* 0x000000021908b211 */ /* 0x080fe200078a10ff */
[----:B------:R1:W-:Y:S01]  /*12b00*/  @!P1 ST.E.64 desc[UR42][R4.64], R48 ;  /* 0x0000003004009985 */ /* 0x0003e2000c101b2a */
[----:B------:R-:W-:-:S02]  /*12b10*/  @!P4 LEA R10, P6, R27, R2, 0x2 ;  /* 0x000000021b0ac211 */ /* 0x000fc400078c10ff */
[-C--:B------:R-:W-:Y:S02]  /*12b20*/  @!P3 LEA.HI.X R9, R25, R3.reuse, R22, 0x2, P5 ;  /* 0x000000031909b211 */ /* 0x080fe400028f1416 */
[-C--:B------:R-:W-:Y:S02]  /*12b30*/  @!P4 LEA.HI.X R11, R27, R3.reuse, R24, 0x2, P6 ;  /* 0x000000031b0bc211 */ /* 0x080fe400030f1418 */
[----:B------:R-:W-:Y:S01]  /*12b40*/  ISETP.GE.AND P1, PT, R90, UR4, PT ;  /* 0x000000045a007c0c */ /* 0x000fe2000bf26270 */
[----:B------:R2:W-:Y:S01]  /*12b50*/  @!P3 ST.E.64 desc[UR42][R8.64], R54 ;  /* 0x000000360800b985 */ /* 0x0005e2000c101b2a */
[----:B------:R-:W-:Y:S02]  /*12b60*/  @!P2 LEA R12, P5, R94, R2, 0x2 ;  /* 0x000000025e0ca211 */ /* 0x000fe400078a10ff */
[----:B------:R-:W-:Y:S01]  /*12b70*/  ISETP.GE.AND P3, PT, R88, UR4, PT ;  /* 0x0000000458007c0c */ /* 0x000fe2000bf66270 */
[----:B------:R3:W-:Y:S01]  /*12b80*/  @!P4 ST.E.64 desc[UR42][R10.64], R56 ;  /* 0x000000380a00c985 */ /* 0x0007e2000c101b2a */
[----:B------:R-:W-:-:S02]  /*12b90*/  @!P2 LEA.HI.X R13, R94, R3, R33, 0x2, P5 ;  /* 0x000000035e0da211 */ /* 0x000fc400028f1421 */
[-C--:B------:R-:W-:Y:S02]  /*12ba0*/  @!P0 LEA R14, P4, R92, R2.reuse, 0x2 ;  /* 0x000000025c0e8211 */ /* 0x080fe400078810ff */
[----:B------:R-:W-:Y:S01]  /*12bb0*/  ISETP.GE.AND P5, PT, R86, UR4, PT ;  /* 0x0000000456007c0c */ /* 0x000fe2000bfa6270 */
[----:B------:R4:W-:Y:S01]  /*12bc0*/  @!P2 ST.E.64 desc[UR42][R12.64], R62 ;  /* 0x0000003e0c00a985 */ /* 0x0009e2000c101b2a */
[----:B------:R-:W-:Y:S02]  /*12bd0*/  @!P0 LEA.HI.X R15, R92, R3, R93, 0x2, P4 ;  /* 0x000000035c0f8211 */ /* 0x000fe400020f145d */
[----:B------:R-:W-:Y:S02]  /*12be0*/  ISETP.GE.AND P4, PT, R36, UR4, PT ;  /* 0x0000000424007c0c */ /* 0x000fe4000bf86270 */
[----:B------:R-:W-:Y:S01]  /*12bf0*/  ISETP.GE.AND P2, PT, R34, UR4, PT ;  /* 0x0000000422007c0c */ /* 0x000fe2000bf46270 */
[----:B------:R4:W-:Y:S01]  /*12c00*/  @!P0 ST.E.64 desc[UR42][R14.64], R64 ;  /* 0x000000400e008985 */ /* 0x0009e2000c101b2a */
[----:B0-----:R-:W-:-:S04]  /*12c10*/  @!P1 LEA R6, P6, R90, R2, 0x2 ;  /* 0x000000025a069211 */ /* 0x001fc800078c10ff */
[-C--:B------:R-:W-:Y:S02]  /*12c20*/  @!P1 LEA.HI.X R7, R90, R3.reuse, R91, 0x2, P6 ;  /* 0x000000035a079211 */ /* 0x080fe400030f145b */
[-C--:B-1----:R-:W-:Y:S02]  /*12c30*/  @!P3 LEA R4, P6, R88, R2.reuse, 0x2 ;  /* 0x000000025804b211 */ /* 0x082fe400078c10ff */
[-C--:B--2---:R-:W-:Y:S01]  /*12c40*/  @!P5 LEA R8, P0, R86, R2.reuse, 0x2 ;  /* 0x000000025608d211 */ /* 0x084fe200078010ff */
[----:B------:R0:W-:Y:S01]  /*12c50*/  @!P1 ST.E.64 desc[UR42][R6.64], R70 ;  /* 0x0000004606009985 */ /* 0x0001e2000c101b2a */
[-C--:B------:R-:W-:Y:S02]  /*12c60*/  @!P3 LEA.HI.X R5, R88, R3.reuse, R89, 0x2, P6 ;  /* 0x000000035805b211 */ /* 0x080fe400030f1459 */
[-C--:B---3--:R-:W-:Y:S02]  /*12c70*/  @!P4 LEA R10, P1, R36, R2.reuse, 0x2 ;  /* 0x00000002240ac211 */ /* 0x088fe400078210ff */
[----:B----4-:R-:W-:Y:S01]  /*12c80*/  @!P2 LEA R12, P6, R34, R2, 0x2 ;  /* 0x00000002220ca211 */ /* 0x010fe200078c10ff */
        /* <DEDUP_REMOVED lines=9> */
[----:B------:R-:W-:-:S04]  /*12d20*/  LEA R2, P0, R26, R2, 0x2 ;  /* 0x000000021a027211 */ /* 0x000fc800078010ff */
[----:B------:R-:W-:-:S05]  /*12d30*/  LEA.HI.X R3, R26, R3, R32, 0x2, P0 ;  /* 0x000000031a037211 */ /* 0x000fca00000f1420 */
[----:B------:R1:W-:Y:S01]  /*12d40*/  ST.E.64 desc[UR42][R2.64], R40 ;  /* 0x0000002802007985 */ /* 0x0003e2000c101b2a */
[----:B------:R-:W-:Y:S05]  /*12d50*/  BRA `(.L_x_11488) ;  /* 0x0000000800c47947 */ /* 0x000fea0003800000 */
.L_x_11483:
[----:B------:R-:W0:Y:S01]  /*12d60*/  LDL.LU R4, [R1+0x3c] ;  /* 0x00003c0001047983 */ /* 0x000e220000300800 */
[----:B------:R-:W-:Y:S01]  /*12d70*/  ULDC.64 UR6, c[0x0][0xc08] ;  /* 0x0003020000067ab9 */ /* 0x000fe20000000a00 */
[----:B------:R-:W-:Y:S02]  /*12d80*/  ULDC.64 UR4, c[0x0][0xc00] ;  /* 0x0003000000047ab9 */ /* 0x000fe40000000a00 */
[----:B------:R-:W2:Y:S01]  /*12d90*/  LDL.LU R0, [R1+0x40] ;  /* 0x0000400001007983 */ /* 0x000ea20000300800 */
[----:B------:R-:W-:Y:S01]  /*12da0*/  ISETP.NE.U32.AND P1, PT, RZ, UR6, PT ;  /* 0x00000006ff007c0c */ /* 0x000fe2000bf25070 */
[----:B------:R-:W-:Y:S01]  /*12db0*/  IMAD.MOV.U32 R15, RZ, RZ, RZ ;  /* 0x000000ffff0f7224 */ /* 0x000fe200078e00ff */
[----:B------:R-:W-:Y:S01]  /*12dc0*/  ISETP.NE.U32.AND P0, PT, RZ, UR4, PT ;  /* 0x00000004ff007c0c */ /* 0x000fe2000bf05070 */
[----:B------:R-:W1:Y:S01]  /*12dd0*/  S2R R6, SR_TID.X ;  /* 0x0000000000067919 */ /* 0x000e620000002100 */
[----:B------:R-:W-:Y:S02]  /*12de0*/  ISETP.NE.AND.EX P1, PT, RZ, UR7, PT, P1 ;  /* 0x00000007ff007c0c */ /* 0x000fe4000bf25310 */
[----:B------:R-:W-:-:S02]  /*12df0*/  ISETP.NE.AND.EX P0, PT, RZ, UR5, PT, P0 ;  /* 0x00000005ff007c0c */ /* 0x000fc4000bf05300 */
[----:B0-----:R-:W-:-:S04]  /*12e00*/  IADD3 R2, P2, R4, UR4, RZ ;  /* 0x0000000404027c10 */ /* 0x001fc8000ff5e0ff */
[----:B--2---:R-:W-:-:S05]  /*12e10*/  IADD3.X R3, R0, UR5, RZ, P2, !PT ;  /* 0x0000000500037c10 */ /* 0x004fca00097fe4ff */
[----:B------:R-:W-:Y:S01]  /*12e20*/  @P1 IADD3 R4, P2, R4, UR6, RZ ;  /* 0x0000000604041c10 */ /* 0x000fe2000ff5e0ff */
[----:B------:R-:W-:Y:S01]  /*12e30*/  ULDC UR4, c[0x0][0xa88] ;  /* 0x0002a20000047ab9 */ /* 0x000fe20000000800 */
[----:B------:R0:W5:Y:S02]  /*12e40*/  @P0 LDG.E R15, desc[UR42][R2.64] ;  /* 0x0000002a020f0981 */ /* 0x000164000c1e1900 */
[----:B------:R-:W-:Y:S01]  /*12e50*/  @P1 IADD3.X R5, R0, UR7, RZ, P2, !PT ;  /* 0x0000000700051c10 */ /* 0x000fe200097fe4ff */
[----:B------:R-:W-:Y:S02]  /*12e60*/  IMAD.U32 R0, RZ, RZ, UR4 ;  /* 0x00000004ff007e24 */ /* 0x000fe4000f8e00ff */
[----:B-1----:R-:W-:-:S04]  /*12e70*/  VIADD R32, R6, 0xffffff80 ;  /* 0xffffff8006207836 */ /* 0x002fc80000000000 */
[----:B------:R0:W5:Y:S01]  /*12e80*/  @P1 LDG.E R0, desc[UR42][R4.64] ;  /* 0x0000002a04001981 */ /* 0x000162000c1e1900 */
[----:B------:R-:W-:Y:S02]  /*12e90*/  ISETP.GT.AND P3, PT, R32, 0xbf, PT ;  /* 0x000000bf2000780c */ /* 0x000fe40003f64270 */
[----:B------:R-:W-:Y:S01]  /*12ea0*/  ISETP.GT.AND P2, PT, R88, 0x1, PT ;  /* 0x000000015800780c */ /* 0x000fe20003f44270 */
[----:B------:R-:W-:-:S12]  /*12eb0*/  @P1 BRA `(.L_x_11491) ;  /* 0x0000000000101947 */ /* 0x000fd80003800000 */
[----:B------:R-:W-:Y:S05]  /*12ec0*/  @!P0 BRA `(.L_x_11491) ;  /* 0x00000000000c8947 */ /* 0x000fea0003800000 */
[----:B0-----:R-:W2:Y:S04]  /*12ed0*/  LDG.E R5, desc[UR42][R2.64] ;  /* 0x0000002a02057981 */ /* 0x001ea8000c1e1900 */
[----:B-----5:R-:W2:Y:S02]  /*12ee0*/  LDG.E R0, desc[UR42][R2.64+0x4] ;  /* 0x0000042a02007981 */ /* 0x020ea4000c1e1900 */
[----:B--2---:R-:W-:-:S07]  /*12ef0*/  IMAD.IADD R0, R0, 0x1, -R5 ;  /* 0x0000000100007824 */ /* 0x004fce00078e0a05 */
.L_x_11491:
        /* <DEDUP_REMOVED lines=15> */
[----:B------:R-:W-:Y:S01]  /*12ff0*/  IMAD.MOV.U32 R2, RZ, RZ, 0x9b8 ;  /* 0x000009b8ff027424 */ /* 0x000fe200078e00ff */
[----:B------:R-:W-:Y:S01]  /*13000*/  ISETP.GT.AND P3, PT, R88, 0x1, PT ;  /* 0x000000015800780c */ /* 0x000fe20003f64270 */
[----:B------:R-:W-:Y:S01]  /*13010*/  IMAD.MOV.U32 R21, RZ, RZ, R26 ;  /* 0x000000ffff157224 */ /* 0x000fe200078e001a */
[----:B------:R-:W-:Y:S02]  /*13020*/  ISETP.NE.AND P0, PT, R27, 0x1, PT ;  /* 0x000000011b00780c */ /* 0x000fe40003f05270 */
[----:B------:R-:W-:Y:S02]  /*13030*/  SEL R28, R2, 0x978, P3 ;  /* 0x00000978021c7807 */ /* 0x000fe40001800000 */
[----:B------:R-:W0:Y:S08]  /*13040*/  LDC.64 R2, c[0x0][0xba8] ;  /* 0x0002ea00ff027b82 */ /* 0x000e300000000a00 */
        /* <DEDUP_REMOVED lines=8> */
[----:B------:R-:W-:Y:S02]  /*130d0*/  IMAD R11, R10, R24, R11 ;  /* 0x000000180a0b7224 */ /* 0x000fe400078e020b */
[----:B---3--:R-:W-:-:S05]  /*130e0*/  @P0 IMAD.HI.U32 R14, R26, R9, RZ ;  /* 0x000000091a0e0227 */ /* 0x008fca00078e00ff */
[----:B------:R-:W1:Y:S01]  /*130f0*/  @!P3 LDC R3, c[0x0][0xb54] ;  /* 0x0002d500ff03bb82 */ /* 0x000e620000000800 */
[-C--:B------:R-:W-:Y:S02]  /*13100*/  IMAD R33, R13, R22.reuse, RZ ;  /* 0x000000160d217224 */ /* 0x080fe400078e02ff */
[----:B------:R-:W-:Y:S01]  /*13110*/  IMAD.WIDE.U32 R12, R12, R22, RZ ;  /* 0x000000160c0c7225 */ /* 0x000fe200078e00ff */
[----:B----4-:R-:W-:-:S03]  /*13120*/  @P0 SHF.R.U32.HI R21, RZ, R35, R14 ;  /* 0x00000023ff150219 */ /* 0x010fc6000001160e */
[----:B------:R-:W-:-:S04]  /*13130*/  IMAD.WIDE.U32 R8, R10, R25, RZ ;  /* 0x000000190a087225 */ /* 0x000fc800078e00ff */
[----:B------:R-:W-:Y:S01]  /*13140*/  IMAD.IADD R13, R33, 0x1, R13 ;  /* 0x00000001210d7824 */ /* 0x000fe200078e020d */
[----:B------:R-:W-:Y:S01]  /*13150*/  IADD3 R12, P0, P1, R8, R12, R15 ;  /* 0x0000000c080c7210 */ /* 0x000fe2000791e00f */
[----:B------:R-:W-:Y:S02]  /*13160*/  IMAD.MOV R8, RZ, RZ, -R21 ;  /* 0x000000ffff087224 */ /* 0x000fe400078e0a15 */
[----:B------:R-:W-:Y:S02]  /*13170*/  IMAD.IADD R11, R9, 0x1, R11 ;  /* 0x00000001090b7824 */ /* 0x000fe400078e020b */
[----:B------:R-:W-:-:S03]  /*13180*/  IMAD R9, R27, R8, R26 ;  /* 0x000000081b097224 */ /* 0x000fc600078e021a */
[----:B------:R-:W-:Y:S01]  /*13190*/  IADD3.X R8, R11, R13, R20, P0, P1 ;  /* 0x0000000d0b087210 */ /* 0x000fe200007e2414 */
[----:B-----5:R-:W-:Y:S01]  /*131a0*/  IMAD R5, R5, R9, RZ ;  /* 0x0000000905057224 */ /* 0x020fe200078e02ff */
[----:B------:R-:W-:-:S05]  /*131b0*/  SHF.R.S32.HI R11, RZ, 0x1f, R9 ;  /* 0x0000001fff0b7819 */ /* 0x000fca0000011409 */
[----:B------:R-:W-:Y:S01]  /*131c0*/  IMAD R11, R4, R11, R5 ;  /* 0x0000000b040b7224 */ /* 0x000fe200078e0205 */
[----:B--2---:R-:W-:-:S05]  /*131d0*/  SEL R35, R34, RZ, P3 ;  /* 0x000000ff22237207 */ /* 0x004fca0001800000 */
[-C--:B------:R-:W-:Y:S02]  /*131e0*/  IMAD R33, R7, R35.reuse, RZ ;  /* 0x0000002307217224 */ /* 0x080fe400078e02ff */
[----:B------:R-:W-:-:S04]  /*131f0*/  IMAD.WIDE.U32 R6, R6, R35, RZ ;  /* 0x0000002306067225 */ /* 0x000fc800078e00ff */
[----:B------:R-:W-:Y:S01]  /*13200*/  IMAD.IADD R7, R33, 0x1, R7 ;  /* 0x0000000121077824 */ /* 0x000fe200078e0207 */
[----:B------:R-:W-:Y:S02]  /*13210*/  IADD3 R6, P0, P1, R21, R12, R6 ;  /* 0x0000000c15067210 */ /* 0x000fe4000791e006 */
[----:B------:R-:W-:-:S04]  /*13220*/  SHF.R.S32.HI R21, RZ, 0x1f, R21 ;  /* 0x0000001fff157819 */ /* 0x000fc80000011415 */
[----:B------:R-:W-:-:S03]  /*13230*/  IADD3.X R7, R21, R8, R7, P0, P1 ;  /* 0x0000000815077210 */ /* 0x000fc600007e2407 */
[----:B------:R-:W-:-:S04]  /*13240*/  IMAD.WIDE.U32 R4, R4, R9, R6 ;  /* 0x0000000904047225 */ /* 0x000fc800078e0006 */
[----:B------:R-:W-:Y:S01]  /*13250*/  IMAD.IADD R5, R5, 0x1, R11 ;  /* 0x0000000105057824 */ /* 0x000fe200078e020b */
[----:B0-----:R-:W-:-:S04]  /*13260*/  LEA R2, P0, R4, R2, 0x2 ;  /* 0x0000000204027211 */ /* 0x001fc800078010ff */
[----:B-1----:R-:W-:Y:S01]  /*13270*/  LEA.HI.X R3, R4, R3, R5, 0x2, P0 ;  /* 0x0000000304037211 */ /* 0x002fe200000f1405 */
[----:B------:R-:W-:-:S05]  /*13280*/  IMAD.MOV.U32 R5, RZ, RZ, -0x800000 ;  /* 0xff800000ff057424 */ /* 0x000fca00078e00ff */
[----:B------:R0:W-:Y:S03]  /*13290*/  STG.E desc[UR42][R2.64], R5 ;  /* 0x0000000502007986 */ /* 0x0001e6000c10192a */
.L_x_11493:
[----:B------:R-:W-:Y:S05]  /*132a0*/  BSYNC B1 ;  /* 0x0000000000017941 */ /* 0x000fea0003800000 */
.L_x_11492:
[----:B------:R-:W-:Y:S05]  /*132b0*/  @P2 BRA `(.L_x_11488) ;  /* 0x00000004006c2947 */ /* 0x000fea0003800000 */
[----:B------:R1:W5:Y:S01]  /*132c0*/  LDL R10, [R1+0x60] ;  /* 0x00006000010a7983 */ /* 0x0003620000100800 */
[----:B------:R-:W2:Y:S03]  /*132d0*/  LDC R11, c[0x0][0xbe8] ;  /* 0x0002fa00ff0b7b82 */ /* 0x000ea60000000800 */
[----:B------:R1:W5:Y:S04]  /*132e0*/  LDL R14, [R1+0xb0] ;  /* 0x0000b000010e7983 */ /* 0x0003680000100800 */
[----:B------:R1:W5:Y:S04]  /*132f0*/  LDL R21, [R1+0x54] ;  /* 0x0000540001157983 */ /* 0x0003680000100800 */
[----:B------:R-:W3:Y:S04]  /*13300*/  LDL R8, [R1+0xb4] ;  /* 0x0000b40001087983 */ /* 0x000ee80000100800 */
[----:B------:R-:W4:Y:S01]  /*13310*/  LDL R6, [R1+0x34] ;  /* 0x0000340001067983 */ /* 0x000f220000100800 */
[--C-:B------:R-:W-:Y:S01]  /*13320*/  SHF.R.S32.HI R4, RZ, 0x1f, R32.reuse ;  /* 0x0000001fff047819 */ /* 0x100fe20000011420 */
[----:B------:R-:W-:Y:S01]  /*13330*/  ULDC.64 UR4, c[0x0][0xaa0] ;  /* 0x0002a80000047ab9 */ /* 0x000fe20000000a00 */
[----:B------:R-:W-:Y:S01]  /*13340*/  SHF.R.S32.HI R13, RZ, 0x1f, R32 ;  /* 0x0000001fff0d7819 */ /* 0x000fe20000011420 */
[----:B------:R-:W4:Y:S01]  /*13350*/  LDL.LU R12, [R1+0x50] ;  /* 0x00005000010c7983 */ /* 0x000f220000300800 */
[-C--:B------:R-:W-:Y:S01]  /*13360*/  LEA.HI R4, R4, R32.reuse, RZ, 0x2 ;  /* 0x0000002004047211 */ /* 0x080fe200078f10ff */
[----:B0-----:R-:W-:Y:S01]  /*13370*/  IMAD R2, R20, UR4, RZ ;  /* 0x0000000414027c24 */ /* 0x001fe2000f8e02ff */
[----:B------:R-:W-:Y:S01]  /*13380*/  LEA.HI R13, R13, R32, RZ, 0x2 ;  /* 0x000000200d0d7211 */ /* 0x000fe200078f10ff */
[----:B------:R-:W-:Y:S01]  /*13390*/  ULDC.64 UR6, c[0x0][0xaf0] ;  /* 0x0002bc0000067ab9 */ /* 0x000fe20000000a00 */
[----:B--2---:R-:W-:Y:S01]  /*133a0*/  ISETP.NE.AND P0, PT, R11, 0x1, PT ;  /* 0x000000010b00780c */ /* 0x004fe20003f05270 */
[C---:B------:R-:W-:Y:S01]  /*133b0*/  IMAD R5, R15.reuse, UR5, R2 ;  /* 0x000000050f057c24 */ /* 0x040fe2000f8e0202 */
[----:B------:R-:W-:Y:S01]  /*133c0*/  LOP3.LUT R4, R4, 0xfffffffc, RZ, 0xc0, !PT ;  /* 0xfffffffc04047812 */ /* 0x000fe200078ec0ff */
[----:B------:R-:W-:Y:S01]  /*133d0*/  IMAD.WIDE.U32 R2, R15, UR4, RZ ;  /* 0x000000040f027c25 */ /* 0x000fe2000f8e00ff */
[----:B------:R-:W-:Y:S01]  /*133e0*/  SHF.R.S32.HI R13, RZ, 0x2, R13 ;  /* 0x00000002ff0d7819 */ /* 0x000fe2000001140d */
[----:B------:R-:W-:Y:S01]  /*133f0*/  ULDC.64 UR4, c[0x0][0xae8] ;  /* 0x0002ba0000047ab9 */ /* 0x000fe20000000a00 */
[----:B------:R-:W-:Y:S01]  /*13400*/  BSSY B1, `(.L_x_11494) ;  /* 0x0000035000017945 */ /* 0x000fe20003800000 */
[----:B------:R-:W-:-:S02]  /*13410*/  IMAD.IADD R4, R32, 0x1, -R4 ;  /* 0x0000000120047824 */ /* 0x000fc400078e0a04 */
[----:B------:R-:W-:Y:S02]  /*13420*/  IMAD.IADD R3, R3, 0x1, R5 ;  /* 0x0000000103037824 */ /* 0x000fe400078e0205 */
[----:B------:R-:W-:Y:S02]  /*13430*/  IMAD R4, R4, 0x60, R13 ;  /* 0x0000006004047824 */ /* 0x000fe400078e020d */
[----:B------:R-:W0:Y:S01]  /*13440*/  @P0 LDC R7, c[0x0][0xbec] ;  /* 0x0002fb00ff070b82 */ /* 0x000e220000000800 */
[----:B------:R-:W-:-:S04]  /*13450*/  IMAD.WIDE.U32 R2, R22, UR4, R2 ;  /* 0x0000000416027c25 */ /* 0x000fc8000f8e0002 */
[----:B------:R-:W-:Y:S01]  /*13460*/  IMAD R3, R22, UR5, R3 ;  /* 0x0000000516037c24 */ /* 0x000fe2000f8e0203 */
[----:B------:R-:W-:Y:S02]  /*13470*/  ULDC.64 UR4, c[0x0][0xae0] ;  /* 0x0002b80000047ab9 */ /* 0x000fe40000000a00 */
[----:B------:R-:W2:Y:S01]  /*13480*/  @P0 LDC R9, c[0x0][0xbf0] ;  /* 0x0002fc00ff090b82 */ /* 0x000ea20000000800 */
[----:B------:R-:W-:-:S04]  /*13490*/  IMAD.WIDE.U32 R2, R25, UR6, R2 ;  /* 0x0000000619027c25 */ /* 0x000fc8000f8e0002 */
[----:B---3--:R-:W-:Y:S02]  /*134a0*/  IMAD.MOV.U32 R26, RZ, RZ, R8 ;  /* 0x000000ffff1a7224 */ /* 0x008fe400078e0008 */
[----:B----4-:R-:W-:Y:S02]  /*134b0*/  IMAD.MOV.U32 R27, RZ, RZ, R6 ;  /* 0x000000ffff1b7224 */ /* 0x010fe400078e0006 */
[----:B------:R-:W-:Y:S02]  /*134c0*/  IMAD R6, R24, UR6, RZ ;  /* 0x0000000618067c24 */ /* 0x000fe4000f8e02ff */
[----:B------:R-:W-:-:S04]  /*134d0*/  IMAD R8, R12, 0xc0, R4 ;  /* 0x000000c00c087824 */ /* 0x000fc800078e0204 */
[----:B0-----:R-:W-:-:S04]  /*134e0*/  @P0 IMAD.HI.U32 R4, R8, R7, RZ ;  /* 0x0000000708040227 */ /* 0x001fc800078e00ff */
[----:B------:R-:W-:Y:S01]  /*134f0*/  IMAD.MOV.U32 R5, RZ, RZ, R8 ;  /* 0x000000ffff057224 */ /* 0x000fe200078e0008 */
[----:B--2---:R-:W-:Y:S01]  /*13500*/  @P0 SHF.R.U32.HI R5, RZ, R9, R4 ;  /* 0x00000009ff050219 */ /* 0x004fe20000011604 */
[----:B------:R-:W-:-:S03]  /*13510*/  IMAD R9, R25, UR7, R6 ;  /* 0x0000000719097c24 */ /* 0x000fc6000f8e0206 */
[--C-:B------:R-:W-:Y:S01]  /*13520*/  SHF.R.S32.HI R4, RZ, 0x1f, R5.reuse ;  /* 0x0000001fff047819 */ /* 0x100fe20000011405 */
[----:B------:R-:W-:Y:S01]  /*13530*/  IMAD.MOV R7, RZ, RZ, -R5 ;  /* 0x000000ffff077224 */ /* 0x000fe200078e0a05 */
[----:B------:R-:W-:-:S03]  /*13540*/  IADD3 R3, R3, R9, RZ ;  /* 0x0000000903037210 */ /* 0x000fc60007ffe0ff */
[----:B------:R-:W-:Y:S02]  /*13550*/  IMAD R7, R11, R7, R8 ;  /* 0x000000070b077224 */ /* 0x000fe400078e0208 */
[----:B------:R-:W-:Y:S02]  /*13560*/  IMAD R4, R4, UR4, RZ ;  /* 0x0000000404047c24 */ /* 0x000fe4000f8e02ff */
[----:B------:R-:W-:-:S04]  /*13570*/  IMAD.WIDE.U32 R2, R5, UR4, R2 ;  /* 0x0000000405027c25 */ /* 0x000fc8000f8e0002 */
[----:B------:R-:W-:Y:S01]  /*13580*/  IMAD R9, R5, UR5, R4 ;  /* 0x0000000505097c24 */ /* 0x000fe2000f8e0204 */
[----:B------:R-:W-:Y:S01]  /*13590*/  SHF.R.S32.HI R4, RZ, 0x1f, R7 ;  /* 0x0000001fff047819 */ /* 0x000fe20000011407 */
[----:B------:R-:W-:Y:S01]  /*135a0*/  ULDC.64 UR4, c[0x0][0xad8] ;  /* 0x0002b60000047ab9 */ /* 0x000fe20000000a00 */
[----:B------:R-:W-:Y:S02]  /*135b0*/  IMAD R11, R0, R11, RZ ;  /* 0x0000000b000b7224 */ /* 0x000fe400078e02ff */
[----:B------:R-:W-:Y:S02]  /*135c0*/  IMAD.IADD R3, R3, 0x1, R9 ;  /* 0x0000000103037824 */ /* 0x000fe400078e0209 */
[----:B------:R-:W-:Y:S02]  /*135d0*/  IMAD R4, R4, UR4, RZ ;  /* 0x0000000404047c24 */ /* 0x000fe4000f8e02ff */
[----:B------:R-:W-:Y:S02]  /*135e0*/  IMAD R0, R12, 0xc0, R13 ;  /* 0x000000c00c007824 */ /* 0x000fe400078e020d */
[----:B------:R-:W-:-:S02]  /*135f0*/  IMAD R5, R7, UR5, R4 ;  /* 0x0000000507057c24 */ /* 0x000fc4000f8e0204 */
[----:B------:R-:W-:Y:S01]  /*13600*/  IMAD.WIDE.U32 R2, R7, UR4, R2 ;  /* 0x0000000407027c25 */ /* 0x000fe2000f8e0002 */
[----:B------:R-:W-:Y:S01]  /*13610*/  ISETP.GE.AND P0, PT, R0, R11, PT ;  /* 0x0000000b0000720c */ /* 0x000fe20003f06270 */
[----:B------:R-:W-:Y:S02]  /*13620*/  ULDC.64 UR4, c[0x0][0xa80] ;  /* 0x0002a00000047ab9 */ /* 0x000fe40000000a00 */
[----:B------:R-:W-:Y:S01]  /*13630*/  IMAD.IADD R3, R3, 0x1, R5 ;  /* 0x0000000103037824 */ /* 0x000fe200078e0205 */
[----:B------:R-:W-:-:S04]  /*13640*/  LEA R4, P1, R2, UR4, 0x1 ;  /* 0x0000000402047c11 */ /* 0x000fc8000f8208ff */
[----:B------:R-:W-:Y:S02]  /*13650*/  LEA.HI.X R5, R2, UR5, R3, 0x1, P1 ;  /* 0x0000000502057c11 */ /* 0x000fe400088f0c03 */
[----:B------:R1:W0:Y:S04]  /*13660*/  SHFL.IDX PT, R2, R4, RZ, 0x1c1f ;  /* 0x001c1fff04027589 */ /* 0x00022800000e0000 */
[----:B------:R1:W2:Y:S01]  /*13670*/  SHFL.IDX PT, R3, R5, RZ, 0x1c1f ;  /* 0x001c1fff05037589 */ /* 0x0002a200000e0000 */
[----:B------:R-:W-:Y:S05]  /*13680*/  @P0 BRA `(.L_x_11495) ;  /* 0x0000000000300947 */ /* 0x000fea0003800000 */
[----:B------:R-:W-:Y:S02]  /*13690*/  ULDC UR4, c[0x0][0xac8] ;  /* 0x0002b20000047ab9 */ /* 0x000fe40000000800 */
[----:B-----5:R-:W-:Y:S02]  /*136a0*/  ISETP.GE.AND P3, PT, R21, UR4, PT ;  /* 0x0000000415007c0c */ /* 0x020fe4000bf66270 */
[----:B------:R-:W-:Y:S02]  /*136b0*/  ISETP.GE.AND P4, PT, R10, UR4, PT ;  /* 0x000000040a007c0c */ /* 0x000fe4000bf86270 */
[----:B------:R-:W-:-:S09]  /*136c0*/  ISETP.GE.AND P2, PT, R27, UR4, PT ;  /* 0x000000041b007c0c */ /* 0x000fd2000bf46270 */
[-C--:B0-----:R-:W-:Y:S02]  /*136d0*/  @!P3 LEA R8, P0, R21, R2.reuse, 0x1 ;  /* 0x000000021508b211 */ /* 0x081fe400078008ff */
[C---:B------:R-:W-:Y:S02]  /*136e0*/  @!P4 LEA R12, P1, R10.reuse, R2, 0x1 ;  /* 0x000000020a0cc211 */ /* 0x040fe400078208ff */
[----:B--2---:R-:W-:Y:S01]  /*136f0*/  @!P2 IMAD.WIDE R6, R27, 0x2, R2 ;  /* 0x000000021b06a825 */ /* 0x004fe200078e0202 */
[-C--:B------:R-:W-:Y:S02]  /*13700*/  @!P3 LEA.HI.X R9, R21, R3.reuse, R26, 0x1, P0 ;  /* 0x000000031509b211 */ /* 0x080fe400000f0c1a */
[----:B------:R-:W-:Y:S02]  /*13710*/  @!P4 LEA.HI.X R13, R10, R3, R14, 0x1, P1 ;  /* 0x000000030a0dc211 */ /* 0x000fe400008f0c0e */
[----:B------:R3:W-:Y:S04]  /*13720*/  @!P2 ST.E.128 desc[UR42][R6.64], RZ ;  /* 0x000000ff0600a985 */ /* 0x0007e8000c101d2a */
[----:B------:R3:W-:Y:S04]  /*13730*/  @!P3 ST.E.128 desc[UR42][R8.64], RZ ;  /* 0x000000ff0800b985 */ /* 0x0007e8000c101d2a */
[----:B------:R3:W-:Y:S02]  /*13740*/  @!P4 ST.E.128 desc[UR42][R12.64], RZ ;  /* 0x000000ff0c00c985 */ /* 0x0007e4000c101d2a */
.L_x_11495:
[----:B------:R-:W-:Y:S05]  /*13750*/  BSYNC B1 ;  /* 0x0000000000017941 */ /* 0x000fea0003800000 */
.L_x_11494:
[----:B------:R-:W-:Y:S01]  /*13760*/  VIADD R0, R0, 0x60 ;  /* 0x0000006000007836 */ /* 0x000fe20000000000 */
[----:B--2---:R2:W4:Y:S04]  /*13770*/  SHFL.IDX PT, R3, R5, 0x1, 0x1c1f ;  /* 0x003c1f0005037f89 */ /* 0x00452800000e0000 */
[----:B------:R-:W-:Y:S01]  /*13780*/  ISETP.GE.AND P0, PT, R0, R11, PT ;  /* 0x0000000b0000720c */ /* 0x000fe20003f06270 */
[----:B0-----:R2:W0:-:S12]  /*13790*/  SHFL.IDX PT, R2, R4, 0x1, 0x1c1f ;  /* 0x003c1f0004027f89 */ /* 0x00141800000e0000 */
[----:B--2---:R-:W-:Y:S05]  /*137a0*/  @P0 BRA `(.L_x_11488) ;  /* 0x0000000000300947 */ /* 0x004fea0003800000 */
[----:B------:R-:W-:Y:S02]  /*137b0*/  ULDC UR4, c[0x0][0xac8] ;  /* 0x0002b20000047ab9 */ /* 0x000fe40000000800 */
[----:B-----5:R-:W-:Y:S02]  /*137c0*/  ISETP.GE.AND P3, PT, R21, UR4, PT ;  /* 0x0000000415007c0c */ /* 0x020fe4000bf66270 */
[----:B------:R-:W-:Y:S02]  /*137d0*/  ISETP.GE.AND P4, PT, R10, UR4, PT ;  /* 0x000000040a007c0c */ /* 0x000fe4000bf86270 */
[----:B------:R-:W-:-:S09]  /*137e0*/  ISETP.GE.AND P2, PT, R27, UR4, PT ;  /* 0x000000041b007c0c */ /* 0x000fd2000bf46270 */
[-C--:B0--3--:R-:W-:Y:S02]  /*137f0*/  @!P3 LEA R6, P0, R21, R2.reuse, 0x1 ;  /* 0x000000021506b211 */ /* 0x089fe400078008ff */
[C---:B------:R-:W-:Y:S02]  /*13800*/  @!P4 LEA R8, P1, R10.reuse, R2, 0x1 ;  /* 0x000000020a08c211 */ /* 0x040fe400078208ff */
[----:B-1--4-:R-:W-:Y:S01]  /*13810*/  @!P2 IMAD.WIDE R4, R27, 0x2, R2 ;  /* 0x000000021b04a825 */ /* 0x012fe200078e0202 */
[-C--:B------:R-:W-:Y:S02]  /*13820*/  @!P3 LEA.HI.X R7, R21, R3.reuse, R26, 0x1, P0 ;  /* 0x000000031507b211 */ /* 0x080fe400000f0c1a */
[----:B------:R-:W-:Y:S02]  /*13830*/  @!P4 LEA.HI.X R9, R10, R3, R14, 0x1, P1 ;  /* 0x000000030a09c211 */ /* 0x000fe400008f0c0e */
[----:B------:R2:W-:Y:S04]  /*13840*/  @!P2 ST.E.128 desc[UR42][R4.64], RZ ;  /* 0x000000ff0400a985 */ /* 0x0005e8000c101d2a */
[----:B------:R2:W-:Y:S04]  /*13850*/  @!P3 ST.E.128 desc[UR42][R6.64], RZ ;  /* 0x000000ff0600b985 */ /* 0x0005e8000c101d2a */
[----:B------:R2:W-:Y:S02]  /*13860*/  @!P4 ST.E.128 desc[UR42][R8.64], RZ ;  /* 0x000000ff0800c985 */ /* 0x0005e4000c101d2a */
.L_x_11488:
[----:B------:R-:W-:Y:S05]  /*13870*/  BSYNC B0 ;  /* 0x0000000000007941 */ /* 0x000fea0003800000 */
.L_x_11482:
[----:B------:R-:W-:Y:S02]  /*13880*/  ULDC UR4, c[0x0][0xc3c] ;  /* 0x00030f0000047ab9 */ /* 0x000fe40000000800 */
[----:B------:R-:W-:-:S13]  /*13890*/  ISETP.GE.AND P0, PT, R31, UR4, PT ;  /* 0x000000041f007c0c */ /* 0x000fda000bf06270 */
[----:B------:R-:W-:Y:S05]  /*138a0*/  @!P0 BRA `(.L_x_11496) ;  /* 0xfffffed800988947 */ /* 0x000fea000383ffff */
[----:B------:R-:W-:Y:S05]  /*138b0*/  BRA `(.L_x_11369) ;  /* 0x0000007800447947 */ /* 0x000fea0003800000 */
.L_x_11367:
[----:B------:R-:W-:-:S08]  /*138c0*/  NOP ;  /* 0x0000000000007918 */ /* 0x000fd00000000000 */
[----:B------:R-:W0:-:S00]  /*138d0*/  USETMAXREG.DEALLOC.CTAPOOL 0x20 ;  /* 0x00000020000079c8 */ /* 0x000e0000080e0500 */
[----:B0-----:R-:W2:Y:S01]  /*138e0*/  LDL.LU R4, [R1+0x24] ;  /* 0x0000240001047983 */ /* 0x001ea20000300800 */
[----:B------:R-:W-:-:S06]  /*138f0*/  LOP3.LUT R3, R0, 0x3, RZ, 0xc0, !PT ;  /* 0x0000000300037812 */ /* 0x000fcc00078ec0ff */
[----:B------:R-:W0:Y:S02]  /*13900*/  SHFL.IDX PT, R3, R3, RZ, 0x1f ;  /* 0x00001fff03037589 */ /* 0x000e2400000e0000 */
[----:B0-----:R-:W-:-:S13]  /*13910*/  ISETP.NE.AND P0, PT, R3, RZ, PT ;  /* 0x000000ff0300720c */ /* 0x001fda0003f05270 */
[----:B------:R-:W-:-:S04]  /*13920*/  @P0 MOV R3, 0x400 ;  /* 0x0000040000030802 */ /* 0x000fc80000000f00 */
[----:B------:R-:W-:Y:S01]  /*13930*/  @P0 LEA R2, R2, R3, 0x18 ;  /* 0x0000000302020211 */ /* 0x000fe200078ec0ff */
[----:B------:R-:W-:Y:S06]  /*13940*/  @P0 BAR.SYNC.DEFER_BLOCKING 0x5, 0x200 ;  /* 0x0148000000000b1d */ /* 0x000fec0000010000 */
[----:B------:R0:W1:Y:S02]  /*13950*/  @P0 LDS.128 R24, [R2+0x19cd0] ;  /* 0x019cd00002180984 */ /* 0x0000640000000c00 */
[----:B------:R-:W-:Y:S06]  /*13960*/  @P0 BAR.ARV 0x4, 0x200 ;  /* 0x0108000000000b1d */ /* 0x000fec0000002000 */
[----:B--2---:R-:W-:-:S04]  /*13970*/  LOP3.LUT R4, R4, 0xffffffef, RZ, 0xc0, !PT ;  /* 0xffffffef04047812 */ /* 0x004fc800078ec0ff */
[----:B------:R-:W-:-:S05]  /*13980*/  @P0 LOP3.LUT R4, R4, 0x10, RZ, 0xfc, !PT ;  /* 0x0000001004040812 */ /* 0x000fca00078efcff */
[----:B------:R0:W-:Y:S01]  /*13990*/  STL [R1+0x24], R4 ;  /* 0x0000240401007387 */ /* 0x0001e20000100800 */
[----:B-1----:R-:W-:Y:S05]  /*139a0*/  @P0 BRA `(.L_x_11497) ;  /* 0x0000000800880947 */ /* 0x002fea0003800000 */
[----:B0-----:R-:W0:Y:S01]  /*139b0*/  S2R R4, SR_TID.X ;  /* 0x0000000000047919 */ /* 0x001e220000002100 */
[----:B------:R-:W-:Y:S01]  /*139c0*/  ULDC UR4, c[0x0][0xc3c] ;  /* 0x00030f0000047ab9 */ /* 0x000fe20000000800 */
[----:B------:R-:W-:Y:S02]  /*139d0*/  IMAD.MOV.U32 R7, RZ, RZ, RZ ;  /* 0x000000ffff077224 */ /* 0x000fe400078e00ff */
[----:B------:R-:W-:Y:S01]  /*139e0*/  IMAD.MOV.U32 R8, RZ, RZ, RZ ;  /* 0x000000ffff087224 */ /* 0x000fe200078e00ff */
[----:B------:R-:W1:Y:S01]  /*139f0*/  S2UR UR6, SR_CTAID.X ;  /* 0x00000000000679c3 */ /* 0x000e620000002500 */
[----:B------:R-:W-:Y:S01]  /*13a00*/  ULDC UR5, c[0x0][0xc38] ;  /* 0x00030e0000057ab9 */ /* 0x000fe20000000800 */
        /* <DEDUP_REMOVED lines=33> */
[----:B-1----:R-:W-:Y:S01]  /*13c20*/  ISETP.GT.AND P6, PT, R9, UR6, PT ;  /* 0x0000000609007c0c */ /* 0x002fe2000bfc4270 */
[----:B------:R-:W-:-:S12]  /*13c30*/  IMAD.MOV.U32 R4, RZ, RZ, R9 ;  /* 0x000000ffff047224 */ /* 0x000fd800078e0009 */
[----:B------:R-:W-:Y:S05]  /*13c40*/  @P6 BRA `(.L_x_11498) ;  /* 0x0000000000a06947 */ /* 0x000fea0003800000 */
[----:B------:R-:W-:Y:S01]  /*13c50*/  IMAD.MOV.U32 R9, RZ, RZ, R4 ;  /* 0x000000ffff097224 */ /* 0x000fe200078e0004 */
[----:B------:R-:W-:Y:S01]  /*13c60*/  UMOV UR4, URZ ;  /* 0x0000003f00047c82 */ /* 0x000fe20008000000 */
[----:B------:R-:W-:-:S05]  /*13c70*/  ULDC UR5, c[0x0][0xc38] ;  /* 0x00030e0000057ab9 */ /* 0x000fca0000000800 */
.L_x_11500:
[----:B------:R-:W0:Y:S01]  /*13c80*/  LDC R2, c[0x0][0xc3c] ;  /* 0x00030f00ff027b82 */ /* 0x000e220000000800 */
[----:B------:R-:W-:Y:S01]  /*13c90*/  UIADD3 UR4, UR4, 0x1f, URZ ;  /* 0x0000001f04047890 */ /* 0x000fe2000fffe03f */
[----:B------:R-:W-:Y:S02]  /*13ca0*/  ULDC UR7, c[0x0][0xc3c] ;  /* 0x00030f0000077ab9 */ /* 0x000fe40000000800 */
[----:B------:R-:W-:-:S03]  /*13cb0*/  IMAD.U32 R27, RZ, RZ, UR7 ;  /* 0x00000007ff1b7e24 */ /* 0x000fc6000f8e00ff */
[----:B0-----:R-:W-:-:S13]  /*13cc0*/  ISETP.LE.AND P6, PT, R2, UR4, PT ;  /* 0x0000000402007c0c */ /* 0x001fda000bfc3270 */
[----:B------:R-:W-:Y:S05]  /*13cd0*/  @P6 BRA `(.L_x_11499) ;  /* 0x0000000400986947 */ /* 0x000fea0003800000 */
[----:B------:R-:W-:Y:S02]  /*13ce0*/  VIADD R11, R6, UR4 ;  /* 0x00000004060b7c36 */ /* 0x000fe40008000000 */
[----:B------:R-:W-:Y:S02]  /*13cf0*/  IMAD.MOV.U32 R7, RZ, RZ, RZ ;  /* 0x000000ffff077224 */ /* 0x000fe400078e00ff */
[----:B------:R-:W-:Y:S01]  /*13d00*/  IMAD.MOV.U32 R8, RZ, RZ, RZ ;  /* 0x000000ffff087224 */ /* 0x000fe200078e00ff */
[----:B------:R-:W-:-:S13]  /*13d10*/  ISETP.GE.OR P6, PT, R11, R2, !P0 ;  /* 0x000000020b00720c */ /* 0x000fda00047c6670 */
[----:B------:R-:W0:Y:S08]  /*13d20*/  @!P6 LDC.64 R4, c[0x0][0xc80] ;  /* 0x00032000ff04eb82 */ /* 0x000e300000000a00 */
[----:B------:R-:W1:Y:S01]  /*13d30*/  @!P6 LDC.64 R2, c[0x0][0xc78] ;  /* 0x00031e00ff02eb82 */ /* 0x000e620000000a00 */
[----:B0-----:R-:W-:-:S05]  /*13d40*/  @!P6 IMAD.WIDE R4, R11, 0x4, R4 ;  /* 0x000000040b04e825 */ /* 0x001fca00078e0204 */
[----:B------:R-:W2:Y:S01]  /*13d50*/  @!P6 LDG.E R7, desc[UR42][R4.64] ;  /* 0x0000002a0407e981 */ /* 0x000ea2000c1e1900 */
[----:B-1----:R-:W-:-:S05]  /*13d60*/  @!P6 IMAD.WIDE R2, R11, 0x4, R2 ;  /* 0x000000040b02e825 */ /* 0x002fca00078e0202 */
        /* <DEDUP_REMOVED lines=22> */
.L_x_11498:
[----:B------:R-:W-:Y:S02]  /*13ed0*/  IMAD.IADD R11, R9, 0x1, -R4 ;  /* 0x00000001090b7824 */ /* 0x000fe400078e0a04 */
[----:B------:R-:W-:Y:S02]  /*13ee0*/  IMAD.MOV.U32 R24, RZ, RZ, RZ ;  /* 0x000000ffff187224 */ /* 0x000fe400078e00ff */
[----:B------:R-:W-:-:S05]  /*13ef0*/  IMAD R3, R2, UR5, R11 ;  /* 0x0000000502037c24 */ /* 0x000fca000f8e020b */
[----:B------:R-:W-:-:S13]  /*13f00*/  ISETP.GT.AND P0, PT, R3, UR6, PT ;  /* 0x0000000603007c0c */ /* 0x000fda000bf04270 */
[----:B------:R-:W-:-:S04]  /*13f10*/  VOTE.ANY R5, PT, !P0 ;  /* 0x0000000000057806 */ /* 0x000fc800040e0100 */
[----:B------:R-:W0:Y:S01]  /*13f20*/  POPC R27, R5 ;  /* 0x00000005001b7309 */ /* 0x000e220000000000 */
[----:B------:R-:W-:Y:S01]  /*13f30*/  ISETP.NE.AND P0, PT, R5, RZ, PT ;  /* 0x000000ff0500720c */ /* 0x000fe20003f05270 */
[----:B0-----:R-:W0:Y:S04]  /*13f40*/  SHFL.IDX PT, R7, R7, R27, 0x1f ;  /* 0x00001f1b07077589 */ /* 0x001e2800000e0000 */
[----:B------:R-:W1:Y:S01]  /*13f50*/  SHFL.IDX PT, R8, R8, R27, 0x1f ;  /* 0x00001f1b08087589 */ /* 0x000e6200000e0000 */
[----:B0-----:R-:W-:-:S04]  /*13f60*/  IABS R4, R7 ;  /* 0x0000000700047213 */ /* 0x001fc80000000000 */
[----:B------:R-:W0:Y:S01]  /*13f70*/  I2F.RP R9, R4 ;  /* 0x0000000400097306 */ /* 0x000e220000209400 */
[----:B-1----:R-:W-:-:S07]  /*13f80*/  IABS R10, R8 ;  /* 0x00000008000a7213 */ /* 0x002fce0000000000 */
[----:B0-----:R-:W0:Y:S02]  /*13f90*/  MUFU.RCP R9, R9 ;  /* 0x0000000900097308 */ /* 0x001e240000001000 */
[----:B0-----:R-:W-:-:S06]  /*13fa0*/  VIADD R3, R9, 0xffffffe ;  /* 0x0ffffffe09037836 */ /* 0x001fcc0000000000 */
[----:B------:R-:W0:Y:S02]  /*13fb0*/  F2I.FTZ.U32.TRUNC.NTZ R3, R3 ;  /* 0x0000000300037305 */ /* 0x000e24000021f000 */
[----:B0-----:R-:W-:Y:S01]  /*13fc0*/  IMAD.MOV R13, RZ, RZ, -R3 ;  /* 0x000000ffff0d7224 */ /* 0x001fe200078e0a03 */
[----:B------:R-:W-:Y:S06]  /*13fd0*/  @!P0 BRA `(.L_x_11501) ;  /* 0x0000000000088947 */ /* 0x000fec0003800000 */
[----:B------:R-:W-:-:S05]  /*13fe0*/  VIADD R5, R27, 0xffffffff ;  /* 0xffffffff1b057836 */ /* 0x000fca0000000000 */
[----:B------:R0:W1:Y:S02]  /*13ff0*/  SHFL.IDX PT, R24, R2, R5, 0x1f ;  /* 0x00001f0502187589 */ /* 0x00006400000e0000 */
.L_x_11501:
[----:B0-----:R-:W-:Y:S02]  /*14000*/  IMAD.MOV.U32 R5, RZ, RZ, R10 ;  /* 0x000000ffff057224 */ /* 0x001fe400078e000a */
[----:B-1----:R-:W-:Y:S02]  /*14010*/  IMAD R24, R24, UR5, R11 ;  /* 0x0000000518187c24 */ /* 0x002fe4000f8e020b */
[----:B------:R-:W0:Y:S01]  /*14020*/  I2F.RP R12, R5 ;  /* 0x00000005000c7306 */ /* 0x000e220000209400 */
[----:B------:R-:W-:Y:S02]  /*14030*/  IMAD R9, R13, R4, RZ ;  /* 0x000000040d097224 */ /* 0x000fe400078e02ff */
[----:B------:R-:W-:Y:S01]  /*14040*/  IMAD.MOV.U32 R2, RZ, RZ, RZ ;  /* 0x000000ffff027224 */ /* 0x000fe200078e00ff */
[----:B------:R-:W-:Y:S01]  /*14050*/  IADD3 R10, -R24, UR6, RZ ;  /* 0x00000006180a7c10 */ /* 0x000fe2000fffe1ff */
[----:B------:R-:W-:Y:S02]  /*14060*/  VIADD R27, R27, UR4 ;  /* 0x000000041b1b7c36 */ /* 0x000fe40008000000 */
[----:B------:R-:W-:Y:S01]  /*14070*/  IMAD.HI.U32 R2, R3, R9, R2 ;  /* 0x0000000903027227 */ /* 0x000fe200078e0002 */
[----:B------:R-:W-:-:S02]  /*14080*/  IABS R3, R7 ;  /* 0x0000000700037213 */ /* 0x000fc40000000000 */
[----:B------:R-:W-:-:S03]  /*14090*/  IABS R11, R10 ;  /* 0x0000000a000b7213 */ /* 0x000fc60000000000 */
[----:B------:R-:W-:Y:S02]  /*140a0*/  IMAD.MOV R14, RZ, RZ, -R3 ;  /* 0x000000ffff0e7224 */ /* 0x000fe400078e0a03 */
[----:B------:R-:W-:Y:S01]  /*140b0*/  IMAD.HI.U32 R9, R2, R11, RZ ;  /* 0x0000000b02097227 */ /* 0x000fe200078e00ff */
[----:B0-----:R-:W0:Y:S01]  /*140c0*/  MUFU.RCP R12, R12 ;  /* 0x0000000c000c7308 */ /* 0x001e220000001000 */
[----:B------:R-:W-:Y:S02]  /*140d0*/  LOP3.LUT R2, R10, R7, RZ, 0x3c, !PT ;  /* 0x000000070a027212 */ /* 0x000fe400078e3cff */
[----:B------:R-:W-:Y:S02]  /*140e0*/  IMAD R11, R9, R14, R11 ;  /* 0x0000000e090b7224 */ /* 0x000fe400078e020b */
[----:B------:R-:W-:-:S03]  /*140f0*/  ISETP.GE.AND P2, PT, R2, RZ, PT ;  /* 0x000000ff0200720c */ /* 0x000fc60003f46270 */
[----:B------:R-:W-:Y:S01]  /*14100*/  ISETP.GT.U32.AND P1, PT, R4, R11, PT ;  /* 0x0000000b0400720c */ /* 0x000fe20003f24070 */
[----:B0-----:R-:W-:-:S12]  /*14110*/  VIADD R3, R12, 0xffffffe ;  /* 0x0ffffffe0c037836 */ /* 0x001fd80000000000 */
[----:B------:R-:W-:Y:S01]  /*14120*/  @!P1 IMAD.IADD R11, R11, 0x1, -R4 ;  /* 0x000000010b0b9824 */ /* 0x000fe200078e0a04 */
[----:B------:R-:W0:Y:S01]  /*14130*/  F2I.FTZ.U32.TRUNC.NTZ R3, R3 ;  /* 0x0000000300037305 */ /* 0x000e22000021f000 */
[----:B------:R-:W-:Y:S01]  /*14140*/  @!P1 VIADD R9, R9, 0x1 ;  /* 0x0000000109099836 */ /* 0x000fe20000000000 */
[----:B------:R-:W-:Y:S02]  /*14150*/  ISETP.NE.AND P1, PT, R7, RZ, PT ;  /* 0x000000ff0700720c */ /* 0x000fe40003f25270 */
[----:B------:R-:W-:Y:S02]  /*14160*/  ISETP.GE.U32.AND P0, PT, R11, R4, PT ;  /* 0x000000040b00720c */ /* 0x000fe40003f06070 */
[----:B------:R-:W-:-:S05]  /*14170*/  IABS R4, R8 ;  /* 0x0000000800047213 */ /* 0x000fca0000000000 */
[----:B------:R-:W-:Y:S02]  /*14180*/  IMAD.MOV R4, RZ, RZ, -R4 ;  /* 0x000000ffff047224 */ /* 0x000fe400078e0a04 */
[----:B0-----:R-:W-:-:S04]  /*14190*/  IMAD.MOV R2, RZ, RZ, -R3 ;  /* 0x000000ffff027224 */ /* 0x001fc800078e0a03 */
[----:B------:R-:W-:Y:S01]  /*141a0*/  @P0 IADD3 R9, R9, 0x1, RZ ;  /* 0x0000000109090810 */ /* 0x000fe20007ffe0ff */
[----:B------:R-:W-:Y:S02]  /*141b0*/  IMAD R11, R2, R5, RZ ;  /* 0x00000005020b7224 */ /* 0x000fe400078e02ff */
[----:B------:R-:W-:Y:S02]  /*141c0*/  IMAD.MOV.U32 R2, RZ, RZ, RZ ;  /* 0x000000ffff027224 */ /* 0x000fe400078e00ff */
[----:B------:R-:W-:Y:S01]  /*141d0*/  @!P2 IMAD.MOV R9, RZ, RZ, -R9 ;  /* 0x000000ffff09a224 */ /* 0x000fe200078e0a09 */
[----:B------:R-:W-:Y:S01]  /*141e0*/  @!P1 LOP3.LUT R9, RZ, R7, RZ, 0x33, !PT ;  /* 0x00000007ff099212 */ /* 0x000fe200078e33ff */
[----:B------:R-:W-:-:S03]  /*141f0*/  IMAD.HI.U32 R2, R3, R11, R2 ;  /* 0x0000000b03027227 */ /* 0x000fc600078e0002 */
        /* <DEDUP_REMOVED lines=20> */
.L_x_11499:
[----:B------:R-:W-:Y:S02]  /*14340*/  IMAD.MOV.U32 R25, RZ, RZ, RZ ;  /* 0x000000ffff197224 */ /* 0x000fe400078e00ff */
[----:B------:R-:W-:Y:S02]  /*14350*/  IMAD.U32 R24, RZ, RZ, UR6 ;  /* 0x00000006ff187e24 */ /* 0x000fe4000f8e00ff */
[----:B------:R-:W-:-:S07]  /*14360*/  IMAD.MOV.U32 R26, RZ, RZ, RZ ;  /* 0x000000ffff1a7224 */ /* 0x000fce00078e00ff */
.L_x_11502:
[----:B------:R-:W-:-:S13]  /*14370*/  ISETP.NE.AND P0, PT, R6, RZ, PT ;  /* 0x000000ff0600720c */ /* 0x000fda0003f05270 */
[----:B------:R-:W0:Y:S01]  /*14380*/  @!P0 S2R R3, SR_CgaCtaId ;  /* 0x0000000000038919 */ /* 0x000e220000008800 */
[----:B------:R-:W-:-:S04]  /*14390*/  @!P0 MOV R2, 0x400 ;  /* 0x0000040000028802 */ /* 0x000fc80000000f00 */
[----:B0-----:R-:W-:-:S05]  /*143a0*/  @!P0 LEA R2, R3, R2, 0x18 ;  /* 0x0000000203028211 */ /* 0x001fca00078ec0ff */
[----:B------:R1:W-:Y:S01]  /*143b0*/  @!P0 STS.128 [R2+0x19cd0], R24 ;  /* 0x019cd01802008388 */ /* 0x0003e20000000c00 */
[----:B------:R-:W-:Y:S06]  /*143c0*/  BAR.ARV 0x5, 0x200 ;  /* 0x0148000000007b1d */ /* 0x000fec0000002000 */
.L_x_11497:
[----:B------:R2:W-:Y:S01]  /*143d0*/  STL [R1+0x50], RZ ;  /* 0x000050ff01007387 */ /* 0x0005e20000100800 */
[----:B------:R-:W-:Y:S01]  /*143e0*/  ULDC UR4, c[0x0][0xc3c] ;  /* 0x00030f0000047ab9 */ /* 0x000fe20000000800 */
[----:B------:R-:W-:Y:S01]  /*143f0*/  IMAD.MOV.U32 R29, RZ, RZ, 0x1 ;  /* 0x00000001ff1d7424 */ /* 0x000fe200078e00ff */
[----:B------:R-:W-:Y:S01]  /*14400*/  ISETP.GE.AND P0, PT, R27, UR4, PT ;  /* 0x000000041b007c0c */ /* 0x000fe2000bf06270 */
[----:B------:R-:W-:-:S12]  /*14410*/  IMAD.MOV.U32 R19, RZ, RZ, RZ ;  /* 0x000000ffff137224 */ /* 0x000fd800078e00ff */
[----:B--2---:R-:W-:Y:S05]  /*14420*/  @P0 BRA `(.L_x_11503) ;  /* 0x00000068006c0947 */ /* 0x004fea0003800000 */
[----:B------:R-:W0:Y:S01]  /*14430*/  S2R R13, SR_TID.X ;  /* 0x00000000000d7919 */ /* 0x000e220000002100 */
[----:B------:R-:W2:Y:S01]  /*14440*/  S2UR UR4, SR_CgaCtaId ;  /* 0x00000000000479c3 */ /* 0x000ea20000008800 */
[----:B------:R-:W-:Y:S01]  /*14450*/  MOV R17, 0x400 ;  /* 0x0000040000117802 */ /* 0x000fe20000000f00 */
[----:B------:R-:W-:Y:S01]  /*14460*/  BSSY B7, `(.L_x_11503) ;  /* 0x0000697000077945 */ /* 0x000fe20003800000 */
[----:B------:R-:W-:Y:S01]  /*14470*/  IMAD.MOV.U32 R28, RZ, RZ, RZ ;  /* 0x000000ffff1c7224 */ /* 0x000fe200078e00ff */
[----:B------:R-:W-:Y:S01]  /*14480*/  ULDC.64 UR40, c[0x0][0x198] ;  /* 0x0000660000287ab9 */ /* 0x000fe20000000a00 */
[----:B------:R-:W-:Y:S01]  /*14490*/  IMAD.MOV.U32 R29, RZ, RZ, 0x1 ;  /* 0x00000001ff1d7424 */ /* 0x000fe200078e00ff */
[----:B------:R-:W-:Y:S01]  /*144a0*/  ULOP3.LUT UR39, UR37, 0x2, URZ, 0xfc, !UPT ;  /* 0x0000000225277892 */ /* 0x000fe2000f8efc3f */
[----:B------:R-:W-:Y:S01]  /*144b0*/  IMAD.MOV.U32 R19, RZ, RZ, RZ ;  /* 0x000000ffff137224 */ /* 0x000fe200078e00ff */
[----:B------:R-:W-:Y:S01]  /*144c0*/  ULOP3.LUT UR36, UR37, 0x1, URZ, 0xfc, !UPT ;  /* 0x0000000125247892 */ /* 0x000fe2000f8efc3f */
[----:B------:R-:W-:Y:S01]  /*144d0*/  ULDC UR38, c[0x0][0xc] ;  /* 0x0000030000267ab9 */ /* 0x000fe20000000800 */
[C---:B01----:R-:W-:Y:S01]  /*144e0*/  IMAD.SHL.U32 R2, R13.reuse, 0x10, RZ ;  /* 0x000000100d027824 */ /* 0x043fe200078e00ff */
[C---:B------:R-:W-:Y:S01]  /*144f0*/  LOP3.LUT R12, R13.reuse, 0x7f, RZ, 0xc0, !PT ;  /* 0x0000007f0d0c7812 */ /* 0x040fe200078ec0ff */
[C---:B------:R-:W-:Y:S01]  /*14500*/  IMAD.SHL.U32 R3, R13.reuse, 0x20, RZ ;  /* 0x000000200d037824 */ /* 0x040fe200078e00ff */
[----:B------:R-:W-:Y:S01]  /*14510*/  SHF.R.U32.HI R4, RZ, 0x1, R13 ;  /* 0x00000001ff047819 */ /* 0x000fe2000001160d */
[----:B------:R-:W-:Y:S01]  /*14520*/  IMAD.SHL.U32 R8, R13, 0x2, RZ ;  /* 0x000000020d087824 */ /* 0x000fe200078e00ff */
[----:B------:R-:W-:Y:S01]  /*14530*/  LOP3.LUT R5, R2, 0x90, RZ, 0xc0, !PT ;  /* 0x0000009002057812 */ /* 0x000fe200078ec0ff */
[----:B------:R-:W-:Y:S01]  /*14540*/  IMAD.SHL.U32 R6, R12, 0x10, RZ ;  /* 0x000000100c067824 */ /* 0x000fe200078e00ff */
[----:B------:R-:W-:-:S02]  /*14550*/  LOP3.LUT R23, R3, 0x360, RZ, 0xc0, !PT ;  /* 0x0000036003177812 */ /* 0x000fc400078ec0ff */
[----:B------:R-:W-:Y:S02]  /*14560*/  LOP3.LUT R3, R3, 0x80, RZ, 0xc0, !PT ;  /* 0x0000008003037812 */ /* 0x000fe400078ec0ff */
[----:B------:R-:W-:Y:S02]  /*14570*/  LOP3.LUT R8, R5, 0x10, R8, 0x78, !PT ;  /* 0x0000001005087812 */ /* 0x000fe400078e7808 */
[----:B------:R-:W-:Y:S02]  /*14580*/  LOP3.LUT R5, R4, 0x20, RZ, 0xc0, !PT ;  /* 0x0000002004057812 */ /* 0x000fe400078ec0ff */
[----:B------:R-:W-:Y:S02]  /*14590*/  LOP3.LUT R7, R2, 0x60, RZ, 0xc0, !PT ;  /* 0x0000006002077812 */ /* 0x000fe400078ec0ff */
[----:B------:R-:W-:Y:S01]  /*145a0*/  LOP3.LUT R3, R3, 0x10, R4, 0xf8, !PT ;  /* 0x0000001003037812 */ /* 0x000fe200078ef804 */
[----:B------:R-:W-:Y:S01]  /*145b0*/  IMAD.SHL.U32 R4, R13, 0x80, RZ ;  /* 0x000000800d047824 */ /* 0x000fe200078e00ff */
[----:B------:R-:W-:-:S02]  /*145c0*/  LOP3.LUT R5, R5, 0x10, R13, 0xf8, !PT ;  /* 0x0000001005057812 */ /* 0x000fc400078ef80d */
[--C-:B------:R-:W-:Y:S01]  /*145d0*/  LOP3.LUT R9, R7, 0x700, R6.reuse, 0xf8, !PT ;  /* 0x0000070007097812 */ /* 0x100fe200078ef806 */
[----:B------:R-:W-:Y:S01]  /*145e0*/  IMAD.SHL.U32 R7, R0, 0x800, RZ ;  /* 0x0000080000077824 */ /* 0x000fe200078e00ff */
[----:B------:R-:W-:Y:S01]  /*145f0*/  LOP3.LUT R23, R23, 0x400, R6, 0xf8, !PT ;  /* 0x0000040017177812 */ /* 0x000fe200078ef806 */
[----:B------:R-:W-:Y:S01]  /*14600*/  IMAD.SHL.U32 R0, R13, 0x4, RZ ;  /* 0x000000040d007824 */ /* 0x000fe200078e00ff */
[----:B------:R-:W-:Y:S02]  /*14610*/  LOP3.LUT R6, R4, 0x400, RZ, 0xc0, !PT ;  /* 0x0000040004067812 */ /* 0x000fe400078ec0ff */
[----:B------:R-:W-:Y:S02]  /*14620*/  LOP3.LUT R5, R5, 0x380, R4, 0xf8, !PT ;  /* 0x0000038005057812 */ /* 0x000fe400078ef804 */
[----:B------:R-:W-:Y:S02]  /*14630*/  LOP3.LUT P0, RZ, R13, 0x4, RZ, 0xc0, !PT ;  /* 0x000000040dff7812 */ /* 0x000fe4000780c0ff */
[----:B------:R-:W-:-:S02]  /*14640*/  LOP3.LUT R6, R6, 0x800, R7, 0xf8, !PT ;  /* 0x0000080006067812 */ /* 0x000fc400078ef807 */
[----:B------:R-:W-:Y:S02]  /*14650*/  LOP3.LUT R5, R5, 0x70, R2, 0x78, !PT ;  /* 0x0000007005057812 */ /* 0x000fe400078e7802 */
[----:B------:R-:W-:Y:S02]  /*14660*/  LOP3.LUT R0, R3, 0x10, R0, 0x78, !PT ;  /* 0x0000001003007812 */ /* 0x000fe400078e7800 */
[----:B------:R-:W-:Y:S01]  /*14670*/  LOP3.LUT R11, R6, R5, RZ, 0xfc, !PT ;  /* 0x00000005060b7212 */ /* 0x000fe200078efcff */
[----:B--2---:R-:W-:Y:S01]  /*14680*/  IMAD.U32 R5, RZ, RZ, UR4 ;  /* 0x00000004ff057e24 */ /* 0x004fe2000f8e00ff */
[----:B------:R-:W-:Y:S01]  /*14690*/  LOP3.LUT R23, R23, R0, RZ, 0xfc, !PT ;  /* 0x0000000017177212 */ /* 0x000fe200078efcff */
[----:B------:R-:W-:Y:S01]  /*146a0*/  IMAD.SHL.U32 R0, R13, 0x40, RZ ;  /* 0x000000400d007824 */ /* 0x000fe200078e00ff */
[----:B------:R-:W-:Y:S01]  /*146b0*/  LOP3.LUT R10, R9, R8, RZ, 0xfc, !PT ;  /* 0x00000008090a7212 */ /* 0x000fe200078efcff */
[C---:B------:R-:W-:Y:S01]  /*146c0*/  VIADD R4, R11.reuse, 0x40 ;  /* 0x000000400b047836 */ /* 0x040fe20000000000 */
[----:B------:R-:W-:Y:S01]  /*146d0*/  SHF.R.U32.HI R3, RZ, 0x1, R12 ;  /* 0x00000001ff037819 */ /* 0x000fe2000001160c */
[----:B------:R-:W-:Y:S01]  /*146e0*/  @P0 VIADD R4, R11, 0xffffffc0 ;  /* 0xffffffc00b040836 */ /* 0x000fe20000000000 */
[----:B------:R-:W-:Y:S01]  /*146f0*/  LOP3.LUT R0, R0, 0x40, RZ, 0xc0, !PT ;  /* 0x0000004000007812 */ /* 0x000fe200078ec0ff */
[----:B------:R-:W-:Y:S01]  /*14700*/  STL [R1+0x20], R10 ;  /* 0x0000200a01007387 */ /* 0x000fe20000100800 */
[----:B------:R-:W-:-:S02]  /*14710*/  LEA R17, R5, R17, 0x18 ;  /* 0x0000001105117211 */ /* 0x000fc400078ec0ff */
[----:B------:R-:W-:Y:S01]  /*14720*/  LOP3.LUT R3, R3, R0, RZ, 0xfc, !PT ;  /* 0x0000000003037212 */ /* 0x000fe200078efcff */
[----:B------:R-:W-:Y:S01]  /*14730*/  STL [R1], R11 ;  /* 0x0000000b01007387 */ /* 0x000fe20000100800 */
[----:B------:R-:W-:Y:S02]  /*14740*/  IADD3 R3, R17, R10, RZ ;  /* 0x0000000a11037210 */ /* 0x000fe40007ffe0ff */
[----:B------:R-:W-:Y:S01]  /*14750*/  LOP3.LUT R2, R2, 0x10, RZ, 0xc0, !PT ;  /* 0x0000001002027812 */ /* 0x000fe200078ec0ff */
[----:B------:R-:W-:Y:S03]  /*14760*/  STL [R1+0x18], R5 ;  /* 0x0000180501007387 */ /* 0x000fe60000100800 */
[----:B------:R-:W-:Y:S01]  /*14770*/  LOP3.LUT R0, R2, 0x40, RZ, 0xfc, !PT ;  /* 0x0000004002007812 */ /* 0x000fe200078efcff */
[----:B------:R0:W-:Y:S01]  /*14780*/  STL [R1+0x1c], R4 ;  /* 0x00001c0401007387 */ /* 0x0001e20000100800 */
[----:B------:R-:W-:-:S03]  /*14790*/  LOP3.LUT R0, R23, 0x2800, RZ, 0xfc, !PT ;  /* 0x0000280017007812 */ /* 0x000fc600078efcff */
[----:B------:R-:W-:Y:S01]  /*147a0*/  STL [R1+0x50], RZ ;  /* 0x000050ff01007387 */ /* 0x000fe20000100800 */
[----:B0-----:R-:W-:-:S05]  /*147b0*/  IMAD.MOV.U32 R4, RZ, RZ, 0x1 ;  /* 0x00000001ff047424 */ /* 0x001fca00078e00ff */
[----:B------:R0:W-:Y:S04]  /*147c0*/  STL [R1+0x4], R4 ;  /* 0x0000040401007387 */ /* 0x0001e80000100800 */
[----:B------:R1:W-:Y:S01]  /*147d0*/  STL [R1+0x3c], R3 ;  /* 0x00003c0301007387 */ /* 0x0003e20000100800 */
[----:B0-----:R-:W-:Y:S02]  /*147e0*/  LOP3.LUT R4, R2, 0x20, RZ, 0xfc, !PT ;  /* 0x0000002002047812 */ /* 0x001fe400078efcff */
[----:B------:R-:W-:-:S07]  /*147f0*/  LOP3.LUT R2, R23, 0x1800, RZ, 0xfc, !PT ;  /* 0x0000180017027812 */ /* 0x000fce00078efcff */
.L_x_11623:
[----:B01-3--:R-:W0:Y:S02]  /*14800*/  LDC.64 R2, c[0x0][0xc88] ;  /* 0x00032200ff027b82 */ /* 0x00be240000000a00 */
[----:B0-----:R-:W-:-:S05]  /*14810*/  IMAD.WIDE R2, R27, 0x4, R2 ;  /* 0x000000041b027825 */ /* 0x001fca00078e0202 */
[----:B--2---:R-:W2:Y:S01]  /*14820*/  LDG.E R18, desc[UR42][R2.64] ;  /* 0x0000002a02127981 */ /* 0x004ea2000c1e1900 */
        /* <DEDUP_REMOVED lines=8> */
[----:B--2---:R-:W-:-:S11]  /*148b0*/  SHF.R.S32.HI R0, RZ, 0x1f, R18 ;  /* 0x0000001fff007819 */ /* 0x004fd60000011412 */
        /* <DEDUP_REMOVED lines=9> */
[----:B------:R-:W-:Y:S01]  /*14950*/  STL [R1+0x14], R12 ;  /* 0x0000140c01007387 */ /* 0x000fe20000100800 */
[----:B------:R-:W-:Y:S01]  /*14960*/  ISETP.NE.AND.EX P0, PT, RZ, UR5, PT, P0 ;  /* 0x00000005ff007c0c */ /* 0x000fe2000bf05300 */
[----:B0-----:R-:W-:Y:S01]  /*14970*/  IMAD.MOV.U32 R0, RZ, RZ, RZ ;  /* 0x000000ffff007224 */ /* 0x001fe200078e00ff */
[----:B------:R-:W-:Y:S01]  /*14980*/  ISETP.NE.AND.EX P1, PT, RZ, UR9, PT, P1 ;  /* 0x00000009ff007c0c */ /* 0x000fe2000bf25310 */
[----:B------:R-:W-:Y:S01]  /*14990*/  STL [R1+0x30], R11 ;  /* 0x0000300b01007387 */ /* 0x000fe20000100800 */
        /* <DEDUP_REMOVED lines=23> */
[----:B---3--:R0:W-:Y:S04]  /*14b10*/  STL [R1+0x48], R8 ;  /* 0x0000480801007387 */ /* 0x0081e80000100800 */
        /* <DEDUP_REMOVED lines=8> */
.L_x_11504:
[----:B------:R-:W-:Y:S01]  /*14ba0*/  ULDC.64 UR4, c[0x0][0xa20] ;  /* 0x0002880000047ab9 */ /* 0x000fe20000000a00 */
[C---:B------:R-:W-:Y:S02]  /*14bb0*/  LOP3.LUT R9, R26.reuse, 0xff000000, RZ, 0xc0, !PT ;  /* 0xff0000001a097812 */ /* 0x040fe400078ec0ff */
[----:B------:R-:W-:Y:S02]  /*14bc0*/  ISETP.NE.U32.AND P0, PT, RZ, UR4, PT ;  /* 0x00000004ff007c0c */ /* 0x000fe4000bf05070 */
[----:B------:R-:W-:Y:S02]  /*14bd0*/  SHF.R.U32.HI R9, RZ, 0x8, R9 ;  /* 0x00000008ff097819 */ /* 0x000fe40000011609 */
[----:B------:R-:W-:Y:S02]  /*14be0*/  ISETP.NE.AND.EX P0, PT, RZ, UR5, PT, P0 ;  /* 0x00000005ff007c0c */ /* 0x000fe4000bf05300 */
[C---:B0-----:R-:W-:Y:S02]  /*14bf0*/  LOP3.LUT R2, R26.reuse, 0xff0000, RZ, 0xc0, !PT ;  /* 0x00ff00001a027812 */ /* 0x041fe400078ec0ff */
[----:B------:R-:W-:Y:S01]  /*14c00*/  LOP3.LUT R16, R26, 0xffff, RZ, 0xc0, !PT ;  /* 0x0000ffff1a107812 */ /* 0x000fe200078ec0ff */
[----:B------:R-:W-:Y:S01]  /*14c10*/  IMAD.MOV.U32 R26, RZ, RZ, R18 ;  /* 0x000000ffff1a7224 */ /* 0x000fe200078e0012 */
[----:B------:R-:W-:-:S07]  /*14c20*/  LEA.HI R9, R2, R9, RZ, 0x10 ;  /* 0x0000000902097211 */ /* 0x000fce00078f80ff */
[----:B------:R-:W-:Y:S05]  /*14c30*/  @!P0 BRA `(.L_x_11505) ;  /* 0x0000000000108947 */ /* 0x000fea0003800000 */
[----:B------:R-:W-:-:S04]  /*14c40*/  IADD3 R6, P0, R12, UR4, RZ ;  /* 0x000000040c067c10 */ /* 0x000fc8000ff1e0ff */
[----:B------:R-:W-:-:S05]  /*14c50*/  IADD3.X R7, R11, UR5, RZ, P0, !PT ;  /* 0x000000050b077c10 */ /* 0x000fca00087fe4ff */
[----:B------:R0:W5:Y:S01]  /*14c60*/  LDG.E R6, desc[UR42][R6.64] ;  /* 0x0000002a06067981 */ /* 0x000162000c1e1900 */
[----:B------:R-:W-:Y:S05]  /*14c70*/  BRA `(.L_x_11506) ;  /* 0x0000000000247947 */ /* 0x000fea0003800000 */
.L_x_11505:
        /* <DEDUP_REMOVED lines=9> */
.L_x_11506:
[----:B------:R-:W2:Y:S04]  /*14d10*/  @P2 LDG.E R2, desc[UR42][R4.64] ;  /* 0x0000002a04022981 */ /* 0x000ea8000c1e1900 */
[----:B------:R-:W2:Y:S01]  /*14d20*/  @P2 LDG.E R4, desc[UR42][R4.64+0x4] ;  /* 0x0000042a04042981 */ /* 0x000ea2000c1e1900 */
[----:B0----5:R-:W-:Y:S01]  /*14d30*/  IMAD.IADD R7, R6, 0x1, -R10 ;  /* 0x0000000106077824 */ /* 0x021fe200078e0a0a */
[----:B------:R-:W-:Y:S01]  /*14d40*/  BSSY B0, `(.L_x_11507) ;  /* 0x000002a000007945 */ /* 0x000fe20003800000 */
[----:B------:R-:W-:Y:S01]  /*14d50*/  LOP3.LUT R21, R9, 0xff, RZ, 0xc0, !PT ;  /* 0x000000ff09157812 */ /* 0x000fe200078ec0ff */
[----:B--2---:R-:W-:Y:S01]  /*14d60*/  @P2 IMAD.IADD R8, R4, 0x1, -R2 ;  /* 0x0000000104082824 */ /* 0x004fe200078e0a02 */
[----:B------:R-:W-:-:S03]  /*14d70*/  SHF.R.U32.HI R4, RZ, 0x10, R9 ;  /* 0x00000010ff047819 */ /* 0x000fc60000011609 */
[----:B------:R-:W-:-:S04]  /*14d80*/  IMAD.IADD R3, R7, 0x1, R8 ;  /* 0x0000000107037824 */ /* 0x000fc800078e0208 */
[C---:B------:R-:W-:Y:S01]  /*14d90*/  VIADD R2, R3.reuse, 0x7f ;  /* 0x0000007f03027836 */ /* 0x040fe20000000000 */
[----:B------:R0:W-:Y:S01]  /*14da0*/  STL [R1+0x34], R3 ;  /* 0x0000340301007387 */ /* 0x0001e20000100800 */
[----:B------:R-:W-:-:S03]  /*14db0*/  ISETP.GE.AND P1, PT, R3, 0x1, PT ;  /* 0x000000010300780c */ /* 0x000fc60003f26270 */
[----:B------:R-:W-:-:S04]  /*14dc0*/  SHF.R.S32.HI R20, RZ, 0x1f, R2 ;  /* 0x0000001fff147819 */ /* 0x000fc80000011402 */
[----:B------:R-:W-:Y:S01]  /*14dd0*/  LEA.HI R20, R20, R2, RZ, 0x7 ;  /* 0x0000000214147211 */ /* 0x000fe200078f38ff */
[----:B------:R-:W-:-:S03]  /*14de0*/  IMAD.MOV.U32 R2, RZ, RZ, RZ ;  /* 0x000000ffff027224 */ /* 0x000fc600078e00ff */
[----:B------:R-:W-:Y:S02]  /*14df0*/  SHF.R.S32.HI R20, RZ, 0x7, R20 ;  /* 0x00000007ff147819 */ /* 0x000fe40000011414 */
[----:B0-----:R-:W-:Y:S05]  /*14e00*/  @!P1 BRA `(.L_x_11508) ;  /* 0x0000000000749947 */ /* 0x001fea0003800000 */
        /* <DEDUP_REMOVED lines=8> */
[----:B------:R0:W2:Y:S02]  /*14e90*/  F2I.FTZ.U32.TRUNC.NTZ R3, R2 ;  /* 0x0000000200037305 */ /* 0x0000a4000021f000 */
[----:B0-----:R-:W-:-:S04]  /*14ea0*/  LOP3.LUT R2, R9, R5, RZ, 0x3c, !PT ;  /* 0x0000000509027212 */ /* 0x001fc800078e3cff */
[----:B------:R-:W-:Y:S01]  /*14eb0*/  ISETP.GE.AND P4, PT, R2, RZ, PT ;  /* 0x000000ff0200720c */ /* 0x000fe20003f86270 */
[----:B--2---:R-:W-:-:S04]  /*14ec0*/  IMAD.MOV R2, RZ, RZ, -R3 ;  /* 0x000000ffff027224 */ /* 0x004fc800078e0a03 */
[----:B-1----:R-:W-:Y:S02]  /*14ed0*/  IMAD R10, R2, R6, RZ ;  /* 0x00000006020a7224 */ /* 0x002fe400078e02ff */
        /* <DEDUP_REMOVED lines=16> */
.L_x_11508:
[----:B------:R-:W-:Y:S05]  /*14fe0*/  BSYNC B0 ;  /* 0x0000000000007941 */ /* 0x000fea0003800000 */
.L_x_11507:
        /* <DEDUP_REMOVED lines=8> */
[----:B------:R-:W-:-:S05]  /*15070*/  SHF.R.U32.HI R3, RZ, 0x7, R3 ;  /* 0x00000007ff037819 */ /* 0x000fca0000011603 */
[----:B-1----:R-:W-:-:S06]  /*15080*/  IMAD.MOV.U32 R10, RZ, RZ, R3 ;  /* 0x000000ffff0a7224 */ /* 0x002fcc00078e0003 */
[----:B------:R-:W-:-:S05]  /*15090*/  @P0 VIADD R2, R2, 0x7f ;  /* 0x0000007f02020836 */ /* 0x000fca0000000000 */
[----:B------:R-:W-:-:S04]  /*150a0*/  @P0 SHF.R.S32.HI R5, RZ, 0x1f, R2 ;  /* 0x0000001fff050819 */ /* 0x000fc80000011402 */
[----:B------:R-:W-:-:S04]  /*150b0*/  @P0 LEA.HI R2, R5, R2, RZ, 0x7 ;  /* 0x0000000205020211 */ /* 0x000fc800078f38ff */
        /* <DEDUP_REMOVED lines=11> */
.L_x_11671:
[----:B-1----:R-:W-:Y:S02]  /*15170*/  ISETP.NE.AND P0, PT, R14, RZ, PT ;  /* 0x000000ff0e00720c */ /* 0x002fe40003f05270 */
[----:B------:R-:W-:-:S11]  /*15180*/  PLOP3.LUT P6, PT, PT, PT, PT, 0x8, 0x0 ;  /* 0x000000000000781c */ /* 0x000fd60003fce170 */
[----:B------:R-:W-:Y:S05]  /*15190*/  @P0 BRA `(.L_x_11512) ;  /* 0x00000000000c0947 */ /* 0x000fea0003800000 */
[----:B------:R-:W-:-:S03]  /*151a0*/  UMOV UR4, 0xffffffff ;  /* 0xffffffff00047882 */ /* 0x000fc60000000000 */
[----:B------:R-:W-:Y:S05]  /*151b0*/  BRA.DIV UR4, `(.L_x_11513) ;  /* 0x0000006a04c87947 */ /* 0x000fea000b800000 */
[----:B------:R-:W-:-:S13]  /*151c0*/  ELECT P6, URZ, PT ;  /* 0x00000000003f782f */ /* 0x000fda00038c0000 */
.L_x_11512:
        /* <DEDUP_REMOVED lines=9> */
.L_x_11674:
[----:B------:R-:W-:Y:S05]  /*15260*/  BSYNC B1 ;  /* 0x0000000000017941 */ /* 0x000fea0003800000 */
.L_x_11514:
        /* <DEDUP_REMOVED lines=11> */
.L_x_11675:
[----:B------:R-:W-:Y:S05]  /*15320*/  BSYNC B2 ;  /* 0x0000000000027941 */ /* 0x000fea0003800000 */
.L_x_11518:
        /* <DEDUP_REMOVED lines=9> */
.L_x_11521:
[----:B------:R-:W-:Y:S05]  /*153c0*/  BSYNC B2 ;  /* 0x0000000000027941 */ /* 0x000fea0003800000 */
.L_x_11520:
[----:B------:R-:W-:Y:S01]  /*153d0*/  IMAD.MOV.U32 R22, RZ, RZ, RZ ;  /* 0x000000ffff167224 */ /* 0x000fe200078e00ff */
[----:B------:R-:W-:Y:S01]  /*153e0*/  LEA R6, R10, R0, 0x7 ;  /* 0x000000000a067211 */ /* 0x000fe200078e38ff */
[----:B------:R-:W-:Y:S01]  /*153f0*/  IMAD R7, R28, 0x3000, R17 ;  /* 0x000030001c077824 */ /* 0x000fe200078e0211 */
[----:B------:R-:W-:Y:S01]  /*15400*/  UIADD3 UR4, UP0, UR40, 0x570, URZ ;  /* 0x0000057028047890 */ /* 0x000fe2000ff1e03f */
[----:B------:R-:W-:Y:S01]  /*15410*/  PLOP3.LUT P0, PT, PT, PT, PT, 0x80, 0x0 ;  /* 0x000000000000781c */ /* 0x000fe20003f0f070 */
[----:B0-----:R-:W-:Y:S01]  /*15420*/  VIADD R5, R8, 0x19c90 ;  /* 0x00019c9008057836 */ /* 0x001fe20000000000 */
[----:B------:R-:W-:Y:S01]  /*15430*/  R2UR UR10, R22 ;  /* 0x00000000160a72ca */ /* 0x000fe200000e0000 */
[----:B------:R-:W-:Y:S01]  /*15440*/  VIADD R6, R6, 0xffffff80 ;  /* 0xffffff8006067836 */ /* 0x000fe20000000000 */
[----:B------:R-:W-:Y:S01]  /*15450*/  UIADD3.X UR5, URZ, UR41, URZ, UP0, !UPT ;  /* 0x000000293f057290 */ /* 0x000fe200087fe43f */
[----:B------:R-:W-:Y:S01]  /*15460*/  VIADD R9, R7, 0x13800 ;  /* 0x0001380007097836 */ /* 0x000fe20000000000 */
[----:B------:R-:W-:Y:S01]  /*15470*/  UMOV UR6, 0x0 ;  /* 0x0000000000067882 */ /* 0x000fe20000000000 */
[----:B------:R-:W-:-:S10]  /*15480*/  UMOV UR7, 0x12f00000 ;  /* 0x12f0000000077882 */ /* 0x000fd40000000000 */
.L_x_11522:
        /* <DEDUP_REMOVED lines=16> */
.L_x_11523:
        /* <DEDUP_REMOVED lines=16> */
.L_x_11524:
        /* <DEDUP_REMOVED lines=13> */
.L_x_11676:
[----:B------:R-:W-:Y:S05]  /*15760*/  BSYNC B2 ;  /* 0x0000000000027941 */ /* 0x000fea0003800000 */
.L_x_11525:
        /* <DEDUP_REMOVED lines=11> */
.L_x_11528:
[----:B------:R-:W-:Y:S05]  /*15820*/  BSYNC B2 ;  /* 0x0000000000027941 */ /* 0x000fea0003800000 */
.L_x_11527:
        /* <DEDUP_REMOVED lines=8> */
.L_x_11529:
        /* <DEDUP_REMOVED lines=15> */
.L_x_11530:
        /* <DEDUP_REMOVED lines=15> */
.L_x_11531:
        /* <DEDUP_REMOVED lines=10> */
.L_x_11517:
[----:B------:R-:W-:Y:S05]  /*15b30*/  BSYNC B1 ;  /* 0x0000000000017941 */ /* 0x000fea0003800000 */
.L_x_11516:
        /* <DEDUP_REMOVED lines=11> */
.L_x_11548:
[----:B------:R-:W-:Y:S05]  /*15bf0*/  YIELD ;  /* 0x0000000000007946 */ /* 0x000fea0003800000 */
[----:B------:R-:W-:Y:S04]  /*15c00*/  BSSY B1, `(.L_x_11532) ;  /* 0x000008b000017945 */ /* 0x000fe80003800000 */
[----:B-1----:R-:W-:Y:S05]  /*15c10*/  @!P6 BRA `(.L_x_11533) ;  /* 0x000000080024e947 */ /* 0x002fea0003800000 */
        /* <DEDUP_REMOVED lines=9> */
.L_x_11677:
[----:B------:R-:W-:Y:S05]  /*15cb0*/  BSYNC B2 ;  /* 0x0000000000027941 */ /* 0x000fea0003800000 */
.L_x_11534:
        /* <DEDUP_REMOVED lines=9> */
.L_x_11537:
[----:B------:R-:W-:Y:S05]  /*15d50*/  BSYNC B2 ;  /* 0x0000000000027941 */ /* 0x000fea0003800000 */
.L_x_11536:
        /* <DEDUP_REMOVED lines=11> */
.L_x_11538:
        /* <DEDUP_REMOVED lines=16> */
.L_x_11539:
        /* <DEDUP_REMOVED lines=16> */
.L_x_11540:
        /* <DEDUP_REMOVED lines=13> */
.L_x_11678:
[----:B------:R-:W-:Y:S05]  /*160e0*/  BSYNC B2 ;  /* 0x0000000000027941 */ /* 0x000fea0003800000 */
.L_x_11541:
        /* <DEDUP_REMOVED lines=11> */
.L_x_11544:
[----:B------:R-:W-:Y:S05]  /*161a0*/  BSYNC B2 ;  /* 0x0000000000027941 */ /* 0x000fea0003800000 */
.L_x_11543:
        /* <DEDUP_REMOVED lines=8> */
.L_x_11545:
        /* <DEDUP_REMOVED lines=15> */
.L_x_11546:
        /* <DEDUP_REMOVED lines=15> */
.L_x_11547:
        /* <DEDUP_REMOVED lines=10> */
.L_x_11533:
[----:B------:R-:W-:Y:S05]  /*164b0*/  BSYNC B1 ;  /* 0x0000000000017941 */ /* 0x000fea0003800000 */
.L_x_11532:
[----:B------:R-:W2:Y:S01]  /*164c0*/  LDL.LU R8, [R1+0x4] ;  /* 0x0000040001087983 */ /* 0x000ea20000300800 */
[----:B------:R-:W-:Y:S02]  /*164d0*/  IADD3 R28, R28, 0x1, RZ ;  /* 0x000000011c1c7810 */ /* 0x000fe40007ffe0ff */
[C---:B------:R-:W-:Y:S01]  /*164e0*/  ISETP.GT.AND P3, PT, R10.reuse, R3, PT ;  /* 0x000000030a00720c */ /* 0x040fe20003f64270 */
[----:B------:R-:W-:Y:S01]  /*164f0*/  VIADD R10, R10, 0xffffffff ;  /* 0xffffffff0a0a7836 */ /* 0x000fe20000000000 */
[----:B------:R-:W-:-:S04]  /*16500*/  ISETP.NE.AND P2, PT, R28, 0x2, PT ;  /* 0x000000021c00780c */ /* 0x000fc80003f45270 */
[----:B------:R-:W-:Y:S02]  /*16510*/  SEL R5, RZ, 0x1, P2 ;  /* 0x00000001ff057807 */ /* 0x000fe40001000000 */
[----:B------:R-:W-:Y:S02]  /*16520*/  SEL R28, R28, RZ, P2 ;  /* 0x000000ff1c1c7207 */ /* 0x000fe40001000000 */
[----:B--2---:R-:W-:-:S05]  /*16530*/  LOP3.LUT R8, R8, R5, RZ, 0x3c, !PT ;  /* 0x0000000508087212 */ /* 0x004fca00078e3cff */
[----:B------:R1:W-:Y:S01]  /*16540*/  STL [R1+0x4], R8 ;  /* 0x0000040801007387 */ /* 0x0003e20000100800 */
[----:B------:R-:W-:Y:S05]  /*16550*/  @P3 BRA `(.L_x_11548) ;  /* 0xfffffff400a43947 */ /* 0x000fea000383ffff */
.L_x_11510:
[----:B------:R-:W-:Y:S05]  /*16560*/  BSYNC B0 ;  /* 0x0000000000007941 */ /* 0x000fea0003800000 */
.L_x_11509:
[----:B------:R-:W-:Y:S05]  /*16570*/  @!P0 WARPSYNC.ALL ;  /* 0x0000000000008948 */ /* 0x000fea0003800000 */
[----:B------:R-:W-:Y:S01]  /*16580*/  @!P0 BAR.SYNC.DEFER_BLOCKING 0xc, 0x200 ;  /* 0x0308000000008b1d */ /* 0x000fe20000010000 */
[----:B------:R-:W-:-:S05]  /*16590*/  IMAD.MOV.U32 R0, RZ, RZ, RZ ;  /* 0x000000ffff007224 */ /* 0x000fca00078e00ff */
[----:B------:R-:W-:Y:S04]  /*165a0*/  BSSY B0, `(.L_x_11549) ;  /* 0x000001f000007945 */ /* 0x000fe80003800000 */
[----:B------:R-:W-:Y:S05]  /*165b0*/  @!P1 BRA `(.L_x_11550) ;  /* 0x0000000000749947 */ /* 0x000fea0003800000 */
[----:B------:R-:W-:-:S13]  /*165c0*/  ISETP.NE.AND P0, PT, R4, RZ, PT ;  /* 0x000000ff0400720c */ /* 0x000fda0003f05270 */
[----:B------:R-:W2:Y:S02]  /*165d0*/  @!P0 LDC R4, c[0x0][0x9f0] ;  /* 0x00027c00ff048b82 */ /* 0x000ea40000000800 */
[----:B--2---:R-:W-:-:S04]  /*165e0*/  IABS R0, R4 ;  /* 0x0000000400007213 */ /* 0x004fc80000000000 */
[----:B------:R-:W2:Y:S08]  /*165f0*/  I2F.RP R2, R0 ;  /* 0x0000000000027306 */ /* 0x000eb00000209400 */
[----:B--2---:R-:W2:Y:S02]  /*16600*/  MUFU.RCP R2, R2 ;  /* 0x0000000200027308 */ /* 0x004ea40000001000 */
[----:B--2---:R-:W-:-:S06]  /*16610*/  VIADD R2, R2, 0xffffffe ;  /* 0x0ffffffe02027836 */ /* 0x004fcc0000000000 */
[----:B------:R-:W2:Y:S02]  /*16620*/  F2I.FTZ.U32.TRUNC.NTZ R3, R2 ;  /* 0x0000000200037305 */ /* 0x000ea4000021f000 */
[----:B--2---:R-:W-:-:S04]  /*16630*/  IMAD.MOV R2, RZ, RZ, -R3 ;  /* 0x000000ffff027224 */ /* 0x004fc800078e0a03 */
[----:B------:R-:W-:Y:S02]  /*16640*/  IMAD R5, R2, R0, RZ ;  /* 0x0000000002057224 */ /* 0x000fe400078e02ff */
[----:B------:R-:W-:-:S04]  /*16650*/  IMAD.MOV.U32 R2, RZ, RZ, RZ ;  /* 0x000000ffff027224 */ /* 0x000fc800078e00ff */
[----:B------:R-:W-:Y:S01]  /*16660*/  IMAD.HI.U32 R7, R3, R5, R2 ;  /* 0x0000000503077227 */ /* 0x000fe200078e0002 */
[----:B------:R-:W-:Y:S02]  /*16670*/  IABS R2, R4 ;  /* 0x0000000400027213 */ /* 0x000fe40000000000 */
[----:B------:R-:W-:-:S03]  /*16680*/  IADD3 R5, R20, -0x1, R4 ;  /* 0xffffffff14057810 */ /* 0x000fc60007ffe004 */
[----:B------:R-:W-:Y:S01]  /*16690*/  IMAD.MOV R2, RZ, RZ, -R2 ;  /* 0x000000ffff027224 */ /* 0x000fe200078e0a02 */
[----:B------:R-:W-:Y:S02]  /*166a0*/  IABS R3, R5 ;  /* 0x0000000500037213 */ /* 0x000fe40000000000 */
[----:B------:R-:W-:Y:S01]  /*166b0*/  LOP3.LUT R5, R5, R4, RZ, 0x3c, !PT ;  /* 0x0000000405057212 */ /* 0x000fe200078e3cff */
[----:B------:R-:W-:Y:S02]  /*166c0*/  IMAD.MOV.U32 R6, RZ, RZ, R2 ;  /* 0x000000ffff067224 */ /* 0x000fe400078e0002 */
        /* <DEDUP_REMOVED lines=12> */
.L_x_11550:
[----:B------:R-:W-:Y:S05]  /*16790*/  BSYNC B0 ;  /* 0x0000000000007941 */ /* 0x000fea0003800000 */
.L_x_11549:
[----:B------:R-:W-:-:S05]  /*167a0*/  IMAD R3, R21, R0, RZ ;  /* 0x0000000015037224 */ /* 0x000fca00078e02ff */
[----:B------:R-:W-:Y:S01]  /*167b0*/  VIADDMNMX R2, R3, R0, R20, PT ;  /* 0x0000000003027246 */ /* 0x000fe20003800114 */
[----:B------:R2:W-:Y:S03]  /*167c0*/  STL [R1+0xc], R3 ;  /* 0x00000c0301007387 */ /* 0x0005e60000100800 */
        /* <DEDUP_REMOVED lines=8> */
[----:B------:R-:W-:Y:S02]  /*16850*/  VOTEU.ANY UR4, UPT, PT ;  /* 0x0000000000047886 */ /* 0x000fe400038e0100 */
[----:B------:R-:W2:Y:S08]  /*16860*/  FLO.U32 R0, UR4 ;  /* 0x0000000400007d00 */ /* 0x000eb000080e0000 */
[----:B------:R-:W3:Y:S01]  /*16870*/  POPC R5, UR4 ;  /* 0x0000000400057d09 */ /* 0x000ee20008000000 */
[----:B--2---:R-:W-:-:S02]  /*16880*/  ISETP.EQ.U32.AND P0, PT, R0, R3, PT ;  /* 0x000000030000720c */ /* 0x004fc40003f02070 */
[----:B------:R-:W3:Y:S11]  /*16890*/  LDC.64 R2, c[0x0][0xc60] ;  /* 0x00031800ff027b82 */ /* 0x000ef60000000a00 */
[----:B---3--:R-:W2:Y:S01]  /*168a0*/  @P0 ATOMG.E.ADD.STRONG.GPU PT, R3, desc[UR42][R2.64], R5 ;  /* 0x00000005020309a8 */ /* 0x008ea200081ee1ea */
[----:B------:R-:W3:Y:S02]  /*168b0*/  S2R R4, SR_LTMASK ;  /* 0x0000000000047919 */ /* 0x000ee40000003900 */
[----:B---3--:R-:W-:-:S04]  /*168c0*/  LOP3.LUT R4, R4, UR4, RZ, 0xc0, !PT ;  /* 0x0000000404047c12 */ /* 0x008fc8000f8ec0ff */
[----:B------:R-:W3:Y:S01]  /*168d0*/  POPC R7, R4 ;  /* 0x0000000400077309 */ /* 0x000ee20000000000 */
[----:B--2---:R-:W3:Y:S02]  /*168e0*/  SHFL.IDX PT, R0, R3, R0, 0x1f ;  /* 0x00001f0003007589 */ /* 0x004ee400000e0000 */
[----:B---3--:R-:W-:Y:S01]  /*168f0*/  IADD3 R24, R0, UR38, R7 ;  /* 0x0000002600187c10 */ /* 0x008fe2000fffe007 */
[----:B------:R-:W-:Y:S06]  /*16900*/  BRA `(.L_x_11552) ;  /* 0x0000003800187947 */ /* 0x000fec0003800000 */
.L_x_11551:
        /* <DEDUP_REMOVED lines=15> */
[----:B-1----:R-:W-:Y:S02]  /*16a00*/  IMAD.MOV.U32 R8, RZ, RZ, 0x70 ;  /* 0x00000070ff087424 */ /* 0x002fe400078e00ff */
[----:B------:R-:W-:Y:S02]  /*16a10*/  IMAD.MOV.U32 R12, RZ, RZ, 0x1 ;  /* 0x00000001ff0c7424 */ /* 0x000fe400078e00ff */
[----:B------:R-:W-:-:S07]  /*16a20*/  IMAD.MOV.U32 R13, RZ, RZ, RZ ;  /* 0x000000ffff0d7224 */ /* 0x000fce00078e00ff */
[----:B------:R-:W-:-:S07]  /*16a30*/  LEPC R20, `(.L_x_11554) ;  /* 0x000000001014794e */ /* 0x000fce0000000000 */
[----:B0-2---:R-:W-:Y:S05]  /*16a40*/  CALL.ABS.NOINC R2 ;  /* 0x0000000002007343 */ /* 0x005fea0003c00000 */
.L_x_11554:
[----:B------:R-:W-:Y:S05]  /*16a50*/  BSYNC B6 ;  /* 0x0000000000067941 */ /* 0x000fea0003800000 */
.L_x_11553:
[----:B------:R-:W2:Y:S01]  /*16a60*/  LDL.LU R2, [R1+0x24] ;  /* 0x0000240001027983 */ /* 0x000ea20000300800 */
[----:B------:R-:W-:Y:S01]  /*16a70*/  VIADD R0, R17, 0x9000 ;  /* 0x0000900011007836 */ /* 0x000fe20000000000 */
[----:B------:R-:W-:Y:S04]  /*16a80*/  BSSY B6, `(.L_x_11555) ;  /* 0x0000016000067945 */ /* 0x000fe80003800000 */
[----:B------:R-:W-:Y:S02]  /*16a90*/  LOP3.LUT P0, RZ, R0, 0x9f, RZ, 0xc0, !PT ;  /* 0x0000009f00ff7812 */ /* 0x000fe4000780c0ff */
[----:B--2---:R-:W-:-:S11]  /*16aa0*/  LOP3.LUT R2, R2, 0xfffffffe, RZ, 0xc0, !PT ;  /* 0xfffffffe02027812 */ /* 0x004fd600078ec0ff */
[----:B------:R-:W-:-:S05]  /*16ab0*/  @P0 LOP3.LUT R2, R2, 0x1, RZ, 0xfc, !PT ;  /* 0x0000000102020812 */ /* 0x000fca00078efcff */
[----:B------:R2:W-:Y:S01]  /*16ac0*/  STL [R1+0x24], R2 ;  /* 0x0000240201007387 */ /* 0x0005e20000100800 */
[----:B------:R-:W-:Y:S05]  /*16ad0*/  @!P0 BRA `(.L_x_11556) ;  /* 0x0000000000408947 */ /* 0x000fea0003800000 */
[----:B--2---:R-:W-:Y:S01]  /*16ae0*/  MOV R2, 0x0 ;  /* 0x0000000000027802 */ /* 0x004fe20000000f00 */
        /* <DEDUP_REMOVED lines=15> */
.L_x_11556:
[----:B------:R-:W-:Y:S05]  /*16be0*/  BSYNC B6 ;  /* 0x0000000000067941 */ /* 0x000fea0003800000 */
.L_x_11555:
[----:B------:R-:W-:Y:S01]  /*16bf0*/  VIADD R22, R17, 0x3000 ;  /* 0x0000300011167836 */ /* 0x000fe20000000000 */
[----:B------:R-:W-:Y:S04]  /*16c00*/  BSSY B6, `(.L_x_11557) ;  /* 0x0000013000067945 */ /* 0x000fe80003800000 */
[----:B------:R-:W-:-:S13]  /*16c10*/  LOP3.LUT P0, RZ, R22, 0x3ff, RZ, 0xc0, !PT ;  /* 0x000003ff16ff7812 */ /* 0x000fda000780c0ff */
[----:B------:R-:W-:Y:S05]  /*16c20*/  @!P0 BRA `(.L_x_11558) ;  /* 0x0000000000408947 */ /* 0x000fea0003800000 */
[----:B--2---:R-:W-:Y:S01]  /*16c30*/  MOV R2, 0x0 ;  /* 0x0000000000027802 */ /* 0x004fe20000000f00 */
[----:B------:R-:W-:Y:S01]  /*16c40*/  ULDC.64 UR6, c[0x4][0x1b0] ;  /* 0x01006c0000067ab9 */ /* 0x000fe20000000a00 */
[----:B------:R-:W-:Y:S01]  /*16c50*/  ULDC.64 UR8, c[0x4][0x1b8] ;  /* 0x01006e0000087ab9 */ /* 0x000fe20000000a00 */
[----:B------:R-:W-:Y:S01]  /*16c60*/  ULDC.64 UR4, c[0x4][0x50] ;  /* 0x0100140000047ab9 */ /* 0x000fe20000000a00 */
[----:B------:R-:W-:Y:S01]  /*16c70*/  MOV R4, UR6 ;  /* 0x0000000600047c02 */ /* 0x000fe20008000f00 */
[----:B------:R-:W-:Y:S01]  /*16c80*/  IMAD.U32 R5, RZ, RZ, UR7 ;  /* 0x00000007ff057e24 */ /* 0x000fe2000f8e00ff */
[----:B------:R-:W2:Y:S01]  /*16c90*/  LDC.64 R2, c[0x4][R2] ;  /* 0x0100000002027b82 */ /* 0x000ea20000000a00 */
[----:B------:R-:W-:Y:S02]  /*16ca0*/  IMAD.U32 R6, RZ, RZ, UR8 ;  /* 0x00000008ff067e24 */ /* 0x000fe4000f8e00ff */
[----:B------:R-:W-:Y:S02]  /*16cb0*/  IMAD.U32 R7, RZ, RZ, UR9 ;  /* 0x00000009ff077e24 */ /* 0x000fe4000f8e00ff */
[----:B------:R-:W-:-:S02]  /*16cc0*/  IMAD.U32 R10, RZ, RZ, UR4 ;  /* 0x00000004ff0a7e24 */ /* 0x000fc4000f8e00ff */
[----:B------:R-:W-:Y:S02]  /*16cd0*/  IMAD.U32 R11, RZ, RZ, UR5 ;  /* 0x00000005ff0b7e24 */ /* 0x000fe4000f8e00ff */
[----:B-1----:R-:W-:Y:S02]  /*16ce0*/  IMAD.MOV.U32 R8, RZ, RZ, 0x70 ;  /* 0x00000070ff087424 */ /* 0x002fe400078e00ff */
[----:B------:R-:W-:Y:S02]  /*16cf0*/  IMAD.MOV.U32 R12, RZ, RZ, 0x1 ;  /* 0x00000001ff0c7424 */ /* 0x000fe400078e00ff */
[----:B------:R-:W-:-:S07]  /*16d00*/  IMAD.MOV.U32 R13, RZ, RZ, RZ ;  /* 0x000000ffff0d7224 */ /* 0x000fce00078e00ff */
[----:B------:R-:W-:-:S07]  /*16d10*/  LEPC R20, `(.L_x_11558) ;  /* 0x000000001014794e */ /* 0x000fce0000000000 */
[----:B0-2---:R-:W-:Y:S05]  /*16d20*/  CALL.ABS.NOINC R2 ;  /* 0x0000000002007343 */ /* 0x005fea0003c00000 */
.L_x_11558:
[----:B------:R-:W-:Y:S05]  /*16d30*/  BSYNC B6 ;  /* 0x0000000000067941 */ /* 0x000fea0003800000 */
.L_x_11557:
[----:B--2---:R-:W2:Y:S01]  /*16d40*/  LDL R2, [R1+0x24] ;  /* 0x0000240001027983 */ /* 0x004ea20000100800 */
[----:B------:R-:W-:Y:S01]  /*16d50*/  BSSY B6, `(.L_x_11559) ;  /* 0x0000013000067945 */ /* 0x000fe20003800000 */
[----:B--2---:R-:W-:-:S13]  /*16d60*/  LOP3.LUT P6, RZ, R2, 0x1, RZ, 0xc0, !PT ;  /* 0x0000000102ff7812 */ /* 0x004fda00078cc0ff */
        /* <DEDUP_REMOVED lines=17> */
.L_x_11560:
[----:B------:R-:W-:Y:S05]  /*16e80*/  BSYNC B6 ;  /* 0x0000000000067941 */ /* 0x000fea0003800000 */
.L_x_11559:
[----:B------:R-:W2:Y:S01]  /*16e90*/  LDL.LU R2, [R1+0x14] ;  /* 0x0000140001027983 */ /* 0x000ea20000300800 */
[----:B------:R-:W-:Y:S01]  /*16ea0*/  ULDC.64 UR4, c[0x0][0x9f8] ;  /* 0x00027e0000047ab9 */ /* 0x000fe20000000a00 */
[----:B------:R-:W3:Y:S02]  /*16eb0*/  LDC R7, c[0x0][0x430] ;  /* 0x00010c00ff077b82 */ /* 0x000ee40000000800 */
[----:B------:R-:W4:Y:S04]  /*16ec0*/  LDL.LU R4, [R1+0x30] ;  /* 0x0000300001047983 */ /* 0x000f280000300800 */
[----:B------:R-:W3:Y:S02]  /*16ed0*/  LDL R5, [R1+0x40] ;  /* 0x0000400001057983 */ /* 0x000ee40000100800 */
[----:B------:R-:W0:Y:S02]  /*16ee0*/  LDC R13, c[0x0][0x2f4] ;  /* 0x0000bd00ff0d7b82 */ /* 0x000e240000000800 */
[----:B------:R-:W3:Y:S01]  /*16ef0*/  LDL R21, [R1+0x34] ;  /* 0x0000340001157983 */ /* 0x000ee20000100800 */
[----:B------:R-:W-:-:S03]  /*16f00*/  ISETP.NE.U32.AND P0, PT, RZ, UR4, PT ;  /* 0x00000004ff007c0c */ /* 0x000fc6000bf05070 */
[----:B------:R-:W3:Y:S01]  /*16f10*/  LDL R0, [R1+0x10] ;  /* 0x0000100001007983 */ /* 0x000ee20000100800 */
[----:B------:R-:W-:-:S03]  /*16f20*/  ISETP.NE.AND.EX P0, PT, RZ, UR5, PT, P0 ;  /* 0x00000005ff007c0c */ /* 0x000fc6000bf05300 */
[----:B------:R-:W3:Y:S01]  /*16f30*/  LDL.LU R11, [R1+0x24] ;  /* 0x00002400010b7983 */ /* 0x000ee20000300800 */
[----:B------:R-:W1:Y:S09]  /*16f40*/  S2R R20, SR_TID.X ;  /* 0x0000000000147919 */ /* 0x000e720000002100 */
[----:B--2---:R-:W-:-:S04]  /*16f50*/  @P0 IADD3 R2, P1, R2, UR4, RZ ;  /* 0x0000000402020c10 */ /* 0x004fc8000ff3e0ff */
[----:B----4-:R-:W-:-:S05]  /*16f60*/  @P0 IADD3.X R3, R4, UR5, RZ, P1, !PT ;  /* 0x0000000504030c10 */ /* 0x010fca0008ffe4ff */
[----:B------:R2:W4:Y:S01]  /*16f70*/  @P0 LDG.E R26, desc[UR42][R2.64] ;  /* 0x0000002a021a0981 */ /* 0x000522000c1e1900 */
[----:B------:R-:W0:Y:S01]  /*16f80*/  S2R R4, SR_TID.X ;  /* 0x0000000000047919 */ /* 0x000e220000002100 */
[----:B---3--:R-:W-:Y:S02]  /*16f90*/  ISETP.NE.AND P1, PT, R7, 0x1, PT ;  /* 0x000000010700780c */ /* 0x008fe40003f25270 */
[----:B-1----:R-:W-:Y:S02]  /*16fa0*/  LOP3.LUT R20, R20, 0x7f, RZ, 0xc0, !PT ;  /* 0x0000007f14147812 */ /* 0x002fe400078ec0ff */
[----:B------:R-:W-:Y:S02]  /*16fb0*/  LEA R10, R5, 0xffffff80, 0x7 ;  /* 0xffffff80050a7811 */ /* 0x000fe400078e38ff */
[----:B------:R-:W-:-:S07]  /*16fc0*/  SHF.R.U32.HI R20, RZ, 0x1, R20 ;  /* 0x00000001ff147819 */ /* 0x000fce0000011614 */
[----:B------:R-:W1:Y:S08]  /*16fd0*/  @P1 LDC R5, c[0x0][0x434] ;  /* 0x00010d00ff051b82 */ /* 0x000e700000000800 */
[----:B------:R-:W3:Y:S01]  /*16fe0*/  @P1 LDC R6, c[0x0][0x438] ;  /* 0x00010e00ff061b82 */ /* 0x000ee20000000800 */
[----:B0-----:R-:W-:-:S05]  /*16ff0*/  IMAD.SHL.U32 R4, R4, 0x40, RZ ;  /* 0x0000004004047824 */ /* 0x001fca00078e00ff */
[----:B------:R-:W-:-:S04]  /*17000*/  LOP3.LUT R4, R4, 0x40, RZ, 0xc0, !PT ;  /* 0x0000004004047812 */ /* 0x000fc800078ec0ff */
[----:B------:R-:W-:-:S04]  /*17010*/  LOP3.LUT R4, R10, R20, R4, 0xfe, !PT ;  /* 0x000000140a047212 */ /* 0x000fc800078efe04 */
[C---:B------:R-:W-:Y:S01]  /*17020*/  ISETP.GE.AND P0, PT, R4.reuse, R21, PT ;  /* 0x000000150400720c */ /* 0x040fe20003f06270 */
[----:B------:R-:W-:Y:S01]  /*17030*/  IMAD.IADD R4, R4, 0x1, R0 ;  /* 0x0000000104047824 */ /* 0x000fe200078e0200 */
[----:B------:R-:W0:Y:S03]  /*17040*/  S2R R12, SR_TID.X ;  /* 0x00000000000c7919 */ /* 0x000e260000002100 */
[----:B-1----:R-:W-:-:S08]  /*17050*/  @P1 IMAD.HI.U32 R5, R4, R5, RZ ;  /* 0x0000000504051227 */ /* 0x002fd000078e00ff */
[----:B--2---:R-:W1:Y:S01]  /*17060*/  @!P0 LDC.64 R2, c[0x0][0x428] ;  /* 0x00010a00ff028b82 */ /* 0x004e620000000a00 */
[----:B------:R-:W-:Y:S01]  /*17070*/  IMAD.MOV.U32 R0, RZ, RZ, R4 ;  /* 0x000000ffff007224 */ /* 0x000fe200078e0004 */
[----:B---3--:R-:W-:-:S05]  /*17080*/  @P1 SHF.R.U32.HI R0, RZ, R6, R5 ;  /* 0x00000006ff001219 */ /* 0x008fca0000011605 */
[--C-:B------:R-:W-:Y:S02]  /*17090*/  IMAD.MOV R5, RZ, RZ, -R0.reuse ;  /* 0x000000ffff057224 */ /* 0x100fe400078e0a00 */
[----:B------:R-:W-:Y:S02]  /*170a0*/  @!P0 IMAD.MOV.U32 R6, RZ, RZ, R0 ;  /* 0x000000ffff068224 */ /* 0x000fe400078e0000 */
[----:B------:R-:W-:Y:S01]  /*170b0*/  IMAD R5, R7, R5, R4 ;  /* 0x0000000507057224 */ /* 0x000fe200078e0204 */
[----:B------:R-:W-:Y:S01]  /*170c0*/  @!P0 SHF.R.S32.HI R7, RZ, 0x1f, R0 ;  /* 0x0000001fff078819 */ /* 0x000fe20000011400 */
[----:B0-----:R-:W-:-:S05]  /*170d0*/  IMAD.SHL.U32 R15, R12, 0x10, RZ ;  /* 0x000000100c0f7824 */ /* 0x001fca00078e00ff */
[----:B------:R-:W-:-:S04]  /*170e0*/  LOP3.LUT R15, R15, 0x10, RZ, 0xc0, !PT ;  /* 0x000000100f0f7812 */ /* 0x000fc800078ec0ff */
[C---:B------:R-:W-:Y:S02]  /*170f0*/  ISETP.GE.AND P3, PT, R15.reuse, R13, PT ;  /* 0x0000000d0f00720c */ /* 0x040fe40003f66270 */
[----:B------:R-:W-:Y:S02]  /*17100*/  LOP3.LUT R14, R15, 0x20, RZ, 0xfc, !PT ;  /* 0x000000200f0e7812 */ /* 0x000fe400078efcff */
[----:B------:R-:W-:Y:S02]  /*17110*/  LOP3.LUT R11, R11, 0xfffffffb, RZ, 0xc0, !PT ;  /* 0xfffffffb0b0b7812 */ /* 0x000fe400078ec0ff */
[----:B------:R-:W-:-:S07]  /*17120*/  LOP3.LUT R12, R15, 0x40, RZ, 0xfc, !PT ;  /* 0x000000400f0c7812 */ /* 0x000fce00078efcff */
[----:B------:R-:W-:-:S04]  /*17130*/  @P3 LOP3.LUT R11, R11, 0x4, RZ, 0xfc, !PT ;  /* 0x000000040b0b3812 */ /* 0x000fc800078efcff */
[----:B------:R-:W-:-:S04]  /*17140*/  LOP3.LUT R11, R11, 0xfffffff7, RZ, 0xc0, !PT ;  /* 0xfffffff70b0b7812 */ /* 0x000fc800078ec0ff */
[----:B------:R-:W-:Y:S01]  /*17150*/  LOP3.LUT R11, R11, 0xfffffffd, RZ, 0xc0, !PT ;  /* 0xfffffffd0b0b7812 */ /* 0x000fe200078ec0ff */
[----:B------:R-:W-:Y:S01]  /*17160*/  UMOV UR4, 0xffffffff ;  /* 0xffffffff00047882 */ /* 0x000fe20000000000 */
[----:B----4-:R-:W-:Y:S01]  /*17170*/  SHF.R.S32.HI R8, RZ, 0x1f, R26 ;  /* 0x0000001fff087819 */ /* 0x010fe2000001141a */
[----:B-1----:R-:W-:-:S04]  /*17180*/  @!P0 IMAD.WIDE.U32 R6, R26, R2, R6 ;  /* 0x000000021a068225 */ /* 0x002fc800078e0006 */
[----:B------:R-:W-:-:S04]  /*17190*/  @!P0 IMAD R4, R8, R2, RZ ;  /* 0x0000000208048224 */ /* 0x000fc800078e02ff */
[----:B------:R-:W-:Y:S02]  /*171a0*/  @!P0 IMAD R0, R26, R3, R4 ;  /* 0x000000031a008224 */ /* 0x000fe400078e0204 */
[----:B------:R-:W0:Y:S01]  /*171b0*/  @!P0 LDC.64 R2, c[0x0][0x418] ;  /* 0x00010600ff028b82 */ /* 0x000e220000000a00 */
[----:B------:R0:W-:Y:S01]  /*171c0*/  STL [R1+0x14], R8 ;  /* 0x0000140801007387 */ /* 0x0001e20000100800 */
[----:B------:R-:W-:Y:S01]  /*171d0*/  @!P0 IMAD.IADD R0, R7, 0x1, R0 ;  /* 0x0000000107008824 */ /* 0x000fe200078e0200 */
[----:B0-----:R-:W-:-:S04]  /*171e0*/  @!P0 LEA R8, P1, R6, R2, 0x2 ;  /* 0x0000000206088211 */ /* 0x001fc800078210ff */
[----:B------:R-:W-:Y:S01]  /*171f0*/  @!P0 LEA.HI.X R9, R6, R3, R0, 0x2, P1 ;  /* 0x0000000306098211 */ /* 0x000fe200008f1400 */
[----:B------:R-:W-:Y:S01]  /*17200*/  IMAD.U32 R0, RZ, RZ, UR39 ;  /* 0x00000027ff007e24 */ /* 0x000fe2000f8e00ff */
[----:B------:R-:W-:Y:S01]  /*17210*/  ISETP.GE.AND P1, PT, R14, R13, PT ;  /* 0x0000000d0e00720c */ /* 0x000fe20003f26270 */
[----:B------:R-:W-:-:S03]  /*17220*/  IMAD.MOV.U32 R3, RZ, RZ, RZ ;  /* 0x000000ffff037224 */ /* 0x000fc600078e00ff */
[----:B------:R-:W-:-:S03]  /*17230*/  ISETP.NE.AND P2, PT, R0, 0x3, PT ;  /* 0x000000030000780c */ /* 0x000fc60003f45270 */
[----:B------:R0:W5:Y:S01]  /*17240*/  @!P0 LDG.E R3, desc[UR42][R8.64] ;  /* 0x0000002a08038981 */ /* 0x000162000c1e1900 */
[----:B------:R-:W-:-:S05]  /*17250*/  ISETP.GE.AND P0, PT, R12, R13, PT ;  /* 0x0000000d0c00720c */ /* 0x000fca0003f06270 */
[----:B------:R-:W-:-:S04]  /*17260*/  @P1 LOP3.LUT R11, R11, 0x2, RZ, 0xfc, !PT ;  /* 0x000000020b0b1812 */ /* 0x000fc800078efcff */
[----:B------:R-:W-:-:S04]  /*17270*/  @P2 LOP3.LUT R11, R11, 0x8, RZ, 0xfc, !PT ;  /* 0x000000080b0b2812 */ /* 0x000fc800078efcff */
[----:B------:R-:W-:-:S04]  /*17280*/  LOP3.LUT R11, R11, 0xfffffffe, RZ, 0xc0, !PT ;  /* 0xfffffffe0b0b7812 */ /* 0x000fc800078ec0ff */
[----:B------:R-:W-:-:S05]  /*17290*/  @P0 LOP3.LUT R11, R11, 0x1, RZ, 0xfc, !PT ;  /* 0x000000010b0b0812 */ /* 0x000fca00078efcff */
[----:B------:R0:W-:Y:S01]  /*172a0*/  STL [R1+0x24], R11 ;  /* 0x0000240b01007387 */ /* 0x0001e20000100800 */
[----:B------:R-:W-:Y:S05]  /*172b0*/  BRA.DIV UR4, `(.L_x_11561) ;  /* 0x0000004e040c7947 */ /* 0x000fea000b800000 */
.L_x_11681:
[----:B------:R-:W-:Y:S05]  /*172c0*/  @!P2 BRA `(.L_x_11562) ;  /* 0x000000000004a947 */ /* 0x000fea0003800000 */
[----:B------:R-:W-:Y:S01]  /*172d0*/  BPT.TRAP 0x1 ;  /* 0x000000040000795c */ /* 0x000fe20000300000 */
.L_x_11562:
[----:B------:R-:W-:Y:S01]  /*172e0*/  IMAD R4, R19, 0x8, R17 ;  /* 0x0000000813047824 */ /* 0x000fe200078e0211 */
[----:B------:R-:W-:Y:S01]  /*172f0*/  SHF.L.U32 R0, R29, 0x1f, RZ ;  /* 0x0000001f1d007819 */ /* 0x000fe200000006ff */
[----:B------:R-:W-:Y:S01]  /*17300*/  BSSY B0, `(.L_x_11563) ;  /* 0x0000006000007945 */ /* 0x000fe20003800000 */
[----:B------:R-:W-:Y:S02]  /*17310*/  IADD3 R2, -R20, R21, -R10 ;  /* 0x0000001514027210 */ /* 0x000fe40007ffe90a */
[----:B------:R-:W1:Y:S01]  /*17320*/  SYNCS.PHASECHK.TRANS64.TRYWAIT P0, [R4+URZ+0x19c80], R0 ;  /* 0x019c8000040075a7 */ /* 0x000e62000800017f */
[----:B------:R2:W-:Y:S01]  /*17330*/  STL [R1+0x30], R0 ;  /* 0x0000300001007387 */ /* 0x0005e20000100800 */
[----:B------:R-:W-:Y:S01]  /*17340*/  SHF.R.S32.HI R20, RZ, 0x1f, R5 ;  /* 0x0000001fff147819 */ /* 0x000fe20000011405 */
[----:B-12---:R-:W-:Y:S06]  /*17350*/  @!P0 BRA `(.L_x_11564) ;  /* 0x0000004c00188947 */ /* 0x006fec0003800000 */
.L_x_11682:
[----:B------:R-:W-:Y:S05]  /*17360*/  BSYNC B0 ;  /* 0x0000000000007941 */ /* 0x000fea0003800000 */
.L_x_11563:
[----:B------:R-:W2:Y:S01]  /*17370*/  LDL R10, [R1+0x20] ;  /* 0x00002000010a7983 */ /* 0x000ea20000100800 */
[----:B------:R-:W-:Y:S01]  /*17380*/  ULDC.64 UR4, c[0x0][0x328] ;  /* 0x0000ca0000047ab9 */ /* 0x000fe20000000a00 */
[----:B-----5:R-:W-:Y:S01]  /*17390*/  SHF.R.S32.HI R21, RZ, 0x1f, R3 ;  /* 0x0000001fff157819 */ /* 0x020fe20000011403 */
[----:B-1----:R-:W-:Y:S01]  /*173a0*/  IMAD R0, R20, UR4, RZ ;  /* 0x0000000414007c24 */ /* 0x002fe2000f8e02ff */
        /* <DEDUP_REMOVED lines=13> */
[----:B0-----:R-:W-:Y:S01]  /*17480*/  IMAD R9, R16, UR5, R7 ;  /* 0x0000000510097c24 */ /* 0x001fe2000f8e0207 */
[----:B------:R-:W-:-:S04]  /*17490*/  IADD3 R8, P0, R6, UR6, RZ ;  /* 0x0000000606087c10 */ /* 0x000fc8000ff1e0ff */
[----:B------:R-:W-:Y:S01]  /*174a0*/  IADD3.X R9, R9, UR7, RZ, P0, !PT ;  /* 0x0000000709097c10 */ /* 0x000fe200087fe4ff */
[----:B--2---:R-:W-:Y:S01]  /*174b0*/  IMAD R10, R19, 0x3000, R10 ;  /* 0x00003000130a7824 */ /* 0x004fe200078e020a */
[----:B------:R-:W-:Y:S07]  /*174c0*/  BRA.DIV UR4, `(.L_x_11565) ;  /* 0x0000004a04d47947 */ /* 0x000fee000b800000 */
[----:B------:R-:W0:Y:S01]  /*174d0*/  S2R R7, SR_TID.X ;  /* 0x0000000000077919 */ /* 0x000e220000002100 */
[----:B------:R-:W1:Y:S01]  /*174e0*/  LDC R12, c[0x0][0x2f4] ;  /* 0x0000bd00ff0c7b82 */ /* 0x000e620000000800 */
[----:B------:R-:W2:Y:S04]  /*174f0*/  SHFL.IDX PT, R6, R8, RZ, 0x1e1f ;  /* 0x001e1fff08067589 */ /* 0x000ea800000e0000 */
[----:B------:R-:W3:Y:S04]  /*17500*/  SHFL.IDX PT, R0, R9, RZ, 0x1e1f ;  /* 0x001e1fff09007589 */ /* 0x000ee800000e0000 */
[----:B------:R-:W4:Y:S01]  /*17510*/  SHFL.IDX PT, R9, R9, 0x1, 0x1e1f ;  /* 0x003e1f0009097f89 */ /* 0x000f2200000e0000 */
[----:B0-----:R-:W-:-:S05]  /*17520*/  IMAD.SHL.U32 R11, R7, 0x10, RZ ;  /* 0x00000010070b7824 */ /* 0x001fca00078e00ff */
[----:B------:R-:W-:-:S04]  /*17530*/  LOP3.LUT R11, R11, 0x10, RZ, 0xc0, !PT ;  /* 0x000000100b0b7812 */ /* 0x000fc800078ec0ff */
[C---:B--2---:R-:W-:Y:S02]  /*17540*/  IADD3 R6, P0, R11.reuse, R6, RZ ;  /* 0x000000060b067210 */ /* 0x044fe40007f1e0ff */
[CC--:B-1----:R-:W-:Y:S02]  /*17550*/  ISETP.GE.AND P4, PT, R11.reuse, R12.reuse, PT ;  /* 0x0000000c0b00720c */ /* 0x0c2fe40003f86270 */
[----:B------:R-:W-:Y:S01]  /*17560*/  LOP3.LUT R13, R11, 0x20, RZ, 0xfc, !PT ;  /* 0x000000200b0d7812 */ /* 0x000fe200078efcff */
[----:B---3--:R-:W-:Y:S01]  /*17570*/  IMAD.X R7, RZ, RZ, R0, P0 ;  /* 0x000000ffff077224 */ /* 0x008fe200000e0600 */
[----:B------:R-:W-:Y:S01]  /*17580*/  ISETP.LT.OR P0, PT, R2, 0x1, P4 ;  /* 0x000000010200780c */ /* 0x000fe20002701670 */
[----:B------:R-:W-:Y:S01]  /*17590*/  IMAD.IADD R0, R17, 0x1, R10 ;  /* 0x0000000111007824 */ /* 0x000fe200078e020a */
[----:B------:R-:W-:Y:S02]  /*175a0*/  ISETP.GE.AND P2, PT, R13, R12, PT ;  /* 0x0000000c0d00720c */ /* 0x000fe40003f46270 */
[----:B------:R-:W-:-:S09]  /*175b0*/  LOP3.LUT R11, R11, 0x40, RZ, 0xfc, !PT ;  /* 0x000000400b0b7812 */ /* 0x000fd200078efcff */
[----:B------:R-:W-:Y:S01]  /*175c0*/  LDGSTS.E.BYPASS.LTC128B.128 [R0+0x9000], desc[UR42][R6.64], !P0 ;  /* 0x0900000006007fae */ /* 0x000fe2000c101d6a */
[----:B------:R-:W-:-:S13]  /*175d0*/  ISETP.LT.OR P0, PT, R2, 0x1, P2 ;  /* 0x000000010200780c */ /* 0x000fda0001701670 */
[----:B------:R-:W-:Y:S01]  /*175e0*/  LDGSTS.E.BYPASS.LTC128B.128 [R0+0xa000], desc[UR42][R6.64+0x20], !P0 ;  /* 0x0a00002006007fae */ /* 0x000fe2000c101d6a */
[----:B------:R-:W-:-:S04]  /*175f0*/  ISETP.GE.AND P0, PT, R11, R12, PT ;  /* 0x0000000c0b00720c */ /* 0x000fc80003f06270 */
[----:B------:R-:W-:-:S13]  /*17600*/  ISETP.LT.OR P3, PT, R2, 0x1, P0 ;  /* 0x000000010200780c */ /* 0x000fda0000761670 */
[----:B------:R0:W-:Y:S01]  /*17610*/  LDGSTS.E.BYPASS.LTC128B.128 [R0+0xb000], desc[UR42][R6.64+0x40], !P3 ;  /* 0x0b00004006007fae */ /* 0x0001e2000d901d6a */
[----:B------:R-:W-:-:S03]  /*17620*/  ISETP.GE.AND P3, PT, R2, 0x41, PT ;  /* 0x000000410200780c */ /* 0x000fc60003f66270 */
[----:B0---4-:R0:W1:Y:S10]  /*17630*/  SHFL.IDX PT, R6, R8, 0x1, 0x1e1f ;  /* 0x003e1f0008067f89 */ /* 0x01107400000e0000 */
.L_x_11688:
[----:B------:R-:W2:Y:S01]  /*17640*/  S2R R7, SR_TID.X ;  /* 0x0000000000077919 */ /* 0x000ea20000002100 */
[C---:B------:R-:W-:Y:S02]  /*17650*/  ISETP.LT.OR P4, PT, R2.reuse, 0x41, P4 ;  /* 0x000000410200780c */ /* 0x040fe40002781670 */
[C---:B------:R-:W-:Y:S02]  /*17660*/  ISETP.LT.OR P2, PT, R2.reuse, 0x41, P2 ;  /* 0x000000410200780c */ /* 0x040fe40001741670 */
[----:B------:R-:W-:Y:S01]  /*17670*/  ISETP.LT.OR P0, PT, R2, 0x41, P0 ;  /* 0x000000410200780c */ /* 0x000fe20000701670 */
[----:B--2---:R-:W-:-:S05]  /*17680*/  IMAD.SHL.U32 R7, R7, 0x10, RZ ;  /* 0x0000001007077824 */ /* 0x004fca00078e00ff */
[----:B------:R-:W-:-:S04]  /*17690*/  LOP3.LUT R7, R7, 0x10, RZ, 0xc0, !PT ;  /* 0x0000001007077812 */ /* 0x000fc800078ec0ff */
[----:B-1----:R-:W-:-:S04]  /*176a0*/  IADD3 R6, P5, R7, R6, RZ ;  /* 0x0000000607067210 */ /* 0x002fc80007fbe0ff */
[----:B------:R-:W-:-:S05]  /*176b0*/  IADD3.X R7, RZ, R9, RZ, P5, !PT ;  /* 0x00000009ff077210 */ /* 0x000fca0002ffe4ff */
        /* <DEDUP_REMOVED lines=8> */
.L_x_11566:
        /* <DEDUP_REMOVED lines=11> */
.L_x_11567:
[----:B------:R2:W-:Y:S01]  /*177f0*/  SYNCS.ARRIVE.TRANS64.A1T0 RZ, [R4+URZ+0x19c70], RZ ;  /* 0x019c70ff04ff79a7 */ /* 0x0005e2000810003f */
[----:B------:R-:W-:Y:S05]  /*17800*/  @!P4 BRA `(.L_x_11568) ;  /* 0x000000000004c947 */ /* 0x000fea0003800000 */
[----:B------:R-:W-:Y:S01]  /*17810*/  BPT.TRAP 0x1 ;  /* 0x000000040000795c */ /* 0x000fe20000300000 */
.L_x_11568:
[----:B------:R-:W3:Y:S01]  /*17820*/  LDL R2, [R1+0x30] ;  /* 0x0000300001027983 */ /* 0x000ee20000100800 */
[----:B------:R-:W-:Y:S01]  /*17830*/  BSSY B0, `(.L_x_11569) ;  /* 0x0000003000007945 */ /* 0x000fe20003800000 */
[----:B---3--:R-:W3:Y:S03]  /*17840*/  SYNCS.PHASECHK.TRANS64.TRYWAIT P0, [R4+URZ+0x19c40], R2 ;  /* 0x019c4002040075a7 */ /* 0x008ee6000800017f */
[----:B---3--:R-:W-:Y:S05]  /*17850*/  @!P0 BRA `(.L_x_11570) ;  /* 0x0000004800d48947 */ /* 0x008fea0003800000 */
.L_x_11689:
[----:B------:R-:W-:Y:S05]  /*17860*/  BSYNC B0 ;  /* 0x0000000000007941 */ /* 0x000fea0003800000 */
.L_x_11569:
[----:B0-----:R-:W0:Y:S01]  /*17870*/  S2R R8, SR_TID.X ;  /* 0x0000000000087919 */ /* 0x001e220000002100 */
[----:B------:R-:W-:Y:S01]  /*17880*/  ULDC.64 UR4, c[0x0][0x300] ;  /* 0x0000c00000047ab9 */ /* 0x000fe20000000a00 */
[----:B------:R-:W4:Y:S01]  /*17890*/  LDC R9, c[0x0][0x2f4] ;  /* 0x0000bd00ff097b82 */ /* 0x000f220000000800 */
[----:B------:R-:W-:Y:S01]  /*178a0*/  IMAD R20, R20, UR4, RZ ;  /* 0x0000000414147c24 */ /* 0x000fe2000f8e02ff */
[----:B------:R-:W-:Y:S01]  /*178b0*/  ULDC.64 UR6, c[0x0][0x2e8] ;  /* 0x0000ba0000067ab9 */ /* 0x000fe20000000a00 */
[----:B-1----:R-:W-:-:S04]  /*178c0*/  IMAD.WIDE.U32 R6, R5, UR4, RZ ;  /* 0x0000000405067c25 */ /* 0x002fc8000f8e00ff */
[----:B------:R-:W-:Y:S01]  /*178d0*/  IMAD R20, R5, UR5, R20 ;  /* 0x0000000505147c24 */ /* 0x000fe2000f8e0214 */
[----:B------:R-:W-:Y:S02]  /*178e0*/  ULDC.64 UR4, c[0x0][0x310] ;  /* 0x0000c40000047ab9 */ /* 0x000fe40000000a00 */
[----:B------:R-:W-:Y:S02]  /*178f0*/  IMAD R21, R21, UR4, RZ ;  /* 0x0000000415157c24 */ /* 0x000fe4000f8e02ff */
[----:B------:R-:W-:Y:S02]  /*17900*/  IMAD.IADD R7, R7, 0x1, R20 ;  /* 0x0000000107077824 */ /* 0x000fe400078e0214 */
[----:B------:R-:W-:-:S04]  /*17910*/  IMAD.WIDE.U32 R6, R3, UR4, R6 ;  /* 0x0000000403067c25 */ /* 0x000fc8000f8e0006 */
[----:B------:R-:W-:Y:S01]  /*17920*/  IMAD R3, R3, UR5, R21 ;  /* 0x0000000503037c24 */ /* 0x000fe2000f8e0215 */
[----:B------:R-:W-:Y:S01]  /*17930*/  ULDC.64 UR4, c[0x0][0x308] ;  /* 0x0000c20000047ab9 */ /* 0x000fe20000000a00 */
[----:B---3--:R-:W-:Y:S02]  /*17940*/  IMAD.MOV.U32 R2, RZ, RZ, R6 ;  /* 0x000000ffff027224 */ /* 0x008fe400078e0006 */
[----:B------:R-:W-:Y:S02]  /*17950*/  IMAD.IADD R3, R7, 0x1, R3 ;  /* 0x0000000107037824 */ /* 0x000fe400078e0203 */
[----:B------:R-:W-:Y:S01]  /*17960*/  IMAD.WIDE.U32 R2, R16, UR4, R2 ;  /* 0x0000000410027c25 */ /* 0x000fe2000f8e0002 */
[----:B------:R-:W-:-:S03]  /*17970*/  UMOV UR4, 0xffffffff ;  /* 0xffffffff00047882 */ /* 0x000fc60000000000 */
[----:B0-----:R-:W-:Y:S01]  /*17980*/  IMAD.SHL.U32 R10, R8, 0x10, RZ ;  /* 0x00000010080a7824 */ /* 0x001fe200078e00ff */
[----:B------:R-:W-:Y:S01]  /*17990*/  IADD3 R5, P0, R2, UR6, RZ ;  /* 0x0000000602057c10 */ /* 0x000fe2000ff1e0ff */
[----:B------:R-:W-:Y:S02]  /*179a0*/  IMAD.SHL.U32 R8, R8, 0x10, RZ ;  /* 0x0000001008087824 */ /* 0x000fe400078e00ff */
[----:B------:R-:W-:Y:S01]  /*179b0*/  IMAD R6, R16, UR5, R3 ;  /* 0x0000000510067c24 */ /* 0x000fe2000f8e0203 */
[----:B------:R-:W-:Y:S02]  /*179c0*/  LOP3.LUT R10, R10, 0x10, RZ, 0xc0, !PT ;  /* 0x000000100a0a7812 */ /* 0x000fe400078ec0ff */
[----:B------:R-:W-:Y:S02]  /*179d0*/  LOP3.LUT R8, R8, 0x10, RZ, 0xc0, !PT ;  /* 0x0000001008087812 */ /* 0x000fe400078ec0ff */
[C---:B------:R-:W-:Y:S02]  /*179e0*/  LOP3.LUT R11, R10.reuse, 0x40, RZ, 0xfc, !PT ;  /* 0x000000400a0b7812 */ /* 0x040fe400078efcff */
[----:B------:R-:W-:-:S02]  /*179f0*/  LOP3.LUT R10, R10, 0x20, RZ, 0xfc, !PT ;  /* 0x000000200a0a7812 */ /* 0x000fc400078efcff */
[----:B------:R-:W-:Y:S02]  /*17a00*/  IADD3.X R6, R6, UR7, RZ, P0, !PT ;  /* 0x0000000706067c10 */ /* 0x000fe400087fe4ff */
[-C--:B----4-:R-:W-:Y:S02]  /*17a10*/  ISETP.GE.AND P2, PT, R11, R9.reuse, PT ;  /* 0x000000090b00720c */ /* 0x090fe40003f46270 */
[-C--:B------:R-:W-:Y:S02]  /*17a20*/  ISETP.GE.AND P4, PT, R10, R9.reuse, PT ;  /* 0x000000090a00720c */ /* 0x080fe40003f86270 */
[----:B------:R-:W-:Y:S01]  /*17a30*/  ISETP.GE.AND P5, PT, R8, R9, PT ;  /* 0x000000090800720c */ /* 0x000fe20003fa6270 */
[----:B------:R-:W-:-:S12]  /*17a40*/  BRA.DIV UR4, `(.L_x_11571) ;  /* 0x0000004a04707947 */ /* 0x000fd8000b800000 */
[----:B------:R-:W0:Y:S04]  /*17a50*/  SHFL.IDX PT, R3, R5, RZ, 0x1e1f ;  /* 0x001e1fff05037589 */ /* 0x000e2800000e0000 */
[----:B------:R-:W1:Y:S04]  /*17a60*/  SHFL.IDX PT, R2, R6, RZ, 0x1e1f ;  /* 0x001e1fff06027589 */ /* 0x000e6800000e0000 */
[----:B------:R-:W3:Y:S04]  /*17a70*/  SHFL.IDX PT, R5, R5, 0x1, 0x1e1f ;  /* 0x003e1f0005057f89 */ /* 0x000ee800000e0000 */
[----:B------:R-:W4:Y:S01]  /*17a80*/  SHFL.IDX PT, R6, R6, 0x1, 0x1e1f ;  /* 0x003e1f0006067f89 */ /* 0x000f2200000e0000 */
[----:B0-----:R-:W-:-:S05]  /*17a90*/  @P1 IADD3 R3, P0, R8, R3, RZ ;  /* 0x0000000308031210 */ /* 0x001fca0007f1e0ff */
[----:B-1----:R-:W-:-:S05]  /*17aa0*/  @P1 IMAD.X R2, RZ, RZ, R2, P0 ;  /* 0x000000ffff021224 */ /* 0x002fca00000e0602 */
[----:B------:R-:W-:-:S04]  /*17ab0*/  @P1 LOP3.LUT R3, R3, R2, RZ, 0x3c, !PT ;  /* 0x0000000203031212 */ /* 0x000fc800078e3cff */
[----:B------:R-:W-:-:S04]  /*17ac0*/  @P1 LOP3.LUT R2, R3, R2, RZ, 0x3c, !PT ;  /* 0x0000000203021212 */ /* 0x000fc800078e3cff */
[----:B------:R-:W-:-:S05]  /*17ad0*/  @P1 LOP3.LUT R3, R3, R2, RZ, 0x3c, !PT ;  /* 0x0000000203031212 */ /* 0x000fca00078e3cff */
[----:B------:R0:W-:Y:S04]  /*17ae0*/  @P1 LDGSTS.E.BYPASS.LTC128B.128 [R0+0x13800], desc[UR42][R2.64], !P5 ;  /* 0x1380000002001fae */ /* 0x0001e8000e901d6a */
[----:B------:R0:W-:Y:S04]  /*17af0*/  @P1 LDGSTS.E.BYPASS.LTC128B.128 [R0+0x14800], desc[UR42][R2.64+0x20], !P4 ;  /* 0x1480002002001fae */ /* 0x0001e8000e101d6a */
[----:B---34-:R0:W-:Y:S02]  /*17b00*/  @P1 LDGSTS.E.BYPASS.LTC128B.128 [R0+0x15800], desc[UR42][R2.64+0x40], !P2 ;  /* 0x1580004002001fae */ /* 0x0181e4000d101d6a */
.L_x_11695:
[----:B01----:R-:W-:-:S05]  /*17b10*/  @P3 IADD3 R3, P0, R8, R5, RZ ;  /* 0x0000000508033210 */ /* 0x003fca0007f1e0ff */
[----:B------:R-:W-:Y:S01]  /*17b20*/  @P3 IMAD.X R2, RZ, RZ, R6, P0 ;  /* 0x000000ffff023224 */ /* 0x000fe200000e0606 */
[----:B------:R-:W-:-:S04]  /*17b30*/  PLOP3.LUT P0, PT, PT, PT, PT, 0x80, 0x0 ;  /* 0x000000000000781c */ /* 0x000fc80003f0f070 */
        /* <DEDUP_REMOVED lines=8> */
[----:B------:R0:W-:Y:S01]  /*17bc0*/  @P3 LDGSTS.E.BYPASS.LTC128B.128 [R0+0x16000], desc[UR42][R2.64+0x40], !P2 ;  /* 0x1600004002003fae */ /* 0x0001e2000d101d6a */
[----:B------:R-:W-:Y:S01]  /*17bd0*/  NOP ;  /* 0x0000000000007918 */ /* 0x000fe20000000000 */
.L_x_11572:
        /* <DEDUP_REMOVED lines=11> */
.L_x_11573:
[----:B------:R0:W5:Y:S01]  /*17c90*/  LDL.LU R5, [R1+0x38] ;  /* 0x0000380001057983 */ /* 0x0001620000300800 */
[----:B------:R0:W-:Y:S03]  /*17ca0*/  SYNCS.ARRIVE.TRANS64.A1T0 RZ, [R4+URZ+0x19c30], RZ ;  /* 0x019c30ff04ff79a7 */ /* 0x0001e6000810003f */
[----:B------:R0:W5:Y:S02]  /*17cb0*/  LDL.LU R3, [R1+0x44] ;  /* 0x0000440001037983 */ /* 0x0001640000300800 */
[----:B------:R-:W-:Y:S05]  /*17cc0*/  WARPSYNC.ALL ;  /* 0x0000000000007948 */ /* 0x000fea0003800000 */
[----:B------:R-:W-:Y:S01]  /*17cd0*/  ULDC.64 UR4, c[0x0][0x298] ;  /* 0x0000a60000047ab9 */ /* 0x000fe20000000a00 */
[----:B------:R-:W-:Y:S01]  /*17ce0*/  ULDC.64 UR6, c[0x0][0xa00] ;  /* 0x0002800000067ab9 */ /* 0x000fe20000000a00 */
[----:B------:R-:W-:Y:S01]  /*17cf0*/  VIADD R0, R17, 0xf000 ;  /* 0x0000f00011007836 */ /* 0x000fe20000000000 */
[----:B------:R-:W-:Y:S01]  /*17d00*/  BAR.SYNC.DEFER_BLOCKING 0x8, 0x200 ;  /* 0x0208000000007b1d */ /* 0x000fe20000010000 */
[----:B------:R-:W-:-:S03]  /*17d10*/  ISETP.NE.U32.AND P0, PT, RZ, UR6, PT ;  /* 0x00000006ff007c0c */ /* 0x000fc6000bf05070 */
[----:B------:R-:W-:Y:S02]  /*17d20*/  LOP3.LUT P1, RZ, R0, 0x9f, RZ, 0xc0, !PT ;  /* 0x0000009f00ff7812 */ /* 0x000fe4000782c0ff */
[----:B------:R-:W-:Y:S01]  /*17d30*/  ISETP.NE.AND.EX P0, PT, RZ, UR7, PT, P0 ;  /* 0x00000007ff007c0c */ /* 0x000fe2000bf05300 */
[----:B------:R-:W-:Y:S03]  /*17d40*/  BSSY B6, `(.L_x_11574) ;  /* 0x000001c000067945 */ /* 0x000fe60003800000 */
[----:B------:R-:W-:Y:S02]  /*17d50*/  SEL R18, R18, RZ, !P0 ;  /* 0x000000ff12127207 */ /* 0x000fe40004000000 */
[----:B-----5:R-:W-:-:S05]  /*17d60*/  SHF.R.S32.HI R2, RZ, 0x1f, R5 ;  /* 0x0000001fff027819 */ /* 0x020fca0000011405 */
[----:B------:R-:W-:-:S04]  /*17d70*/  IMAD R2, R2, UR4, RZ ;  /* 0x0000000402027c24 */ /* 0x000fc8000f8e02ff */
[----:B------:R-:W-:Y:S01]  /*17d80*/  IMAD R0, R5, UR5, R2 ;  /* 0x0000000505007c24 */ /* 0x000fe2000f8e0202 */
[----:B------:R-:W-:Y:S01]  /*17d90*/  SEL R2, R3, RZ, !P0 ;  /* 0x000000ff03027207 */ /* 0x000fe20004000000 */
[----:B0-2---:R-:W-:-:S04]  /*17da0*/  IMAD.WIDE.U32 R4, R5, UR4, RZ ;  /* 0x0000000405047c25 */ /* 0x005fc8000f8e00ff */
[----:B------:R-:W-:Y:S01]  /*17db0*/  IMAD.IADD R0, R5, 0x1, R0 ;  /* 0x0000000105007824 */ /* 0x000fe200078e0200 */
[----:B------:R0:W-:Y:S04]  /*17dc0*/  STL.64 [R1+0x30], R4 ;  /* 0x0000300401007387 */ /* 0x0001e80000100a00 */
[----:B------:R0:W-:Y:S04]  /*17dd0*/  STL [R1+0x44], R2 ;  /* 0x0000440201007387 */ /* 0x0001e80000100800 */
[----:B------:R0:W-:Y:S01]  /*17de0*/  STL [R1+0x38], R0 ;  /* 0x0000380001007387 */ /* 0x0001e20000100800 */
[----:B------:R-:W-:Y:S05]  /*17df0*/  @!P1 BRA `(.L_x_11575) ;  /* 0x0000000000409947 */ /* 0x000fea0003800000 */
        /* <DEDUP_REMOVED lines=16> */
.L_x_11575:
[----:B------:R-:W-:Y:S05]  /*17f00*/  BSYNC B6 ;  /* 0x0000000000067941 */ /* 0x000fea0003800000 */
.L_x_11574:
[----:B0-----:R-:W2:Y:S01]  /*17f10*/  LDL.LU R2, [R1+0x38] ;  /* 0x0000380001027983 */ /* 0x001ea20000300800 */
[----:B------:R-:W0:Y:S01]  /*17f20*/  LDC R9, c[0x0][0x448] ;  /* 0x00011200ff097b82 */ /* 0x000e220000000800 */
[----:B------:R-:W-:Y:S01]  /*17f30*/  ULDC.64 UR4, c[0x0][0x2d8] ;  /* 0x0000b60000047ab9 */ /* 0x000fe20000000a00 */
[----:B------:R-:W-:Y:S01]  /*17f40*/  ULDC.64 UR6, c[0x0][0x2e0] ;  /* 0x0000b80000067ab9 */ /* 0x000fe20000000a00 */
[----:B------:R-:W3:Y:S01]  /*17f50*/  LDL.LU.64 R20, [R1+0x30] ;  /* 0x0000300001147983 */ /* 0x000ee20000300a00 */
[----:B------:R-:W-:-:S03]  /*17f60*/  ULDC.64 UR8, c[0x0][0x280] ;  /* 0x0000a00000087ab9 */ /* 0x000fc60000000a00 */
[----:B------:R-:W4:Y:S01]  /*17f70*/  LDL.LU R0, [R1+0x44] ;  /* 0x0000440001007983 */ /* 0x000f220000300800 */
[----:B0-----:R-:W-:-:S13]  /*17f80*/  ISETP.NE.AND P0, PT, R9, 0x1, PT ;  /* 0x000000010900780c */ /* 0x001fda0003f05270 */
[----:B------:R-:W0:Y:S08]  /*17f90*/  @P0 LDC R5, c[0x0][0x44c] ;  /* 0x00011300ff050b82 */ /* 0x000e300000000800 */
[----:B------:R-:W1:Y:S08]  /*17fa0*/  @P0 LDC R6, c[0x0][0x450] ;  /* 0x00011400ff060b82 */ /* 0x000e700000000800 */
[----:B------:R-:W1:Y:S01]  /*17fb0*/  @P0 LDC R8, c[0x0][0x450] ;  /* 0x00011400ff080b82 */ /* 0x000e620000000800 */
[----:B--2---:R-:W-:-:S02]  /*17fc0*/  IMAD.MOV.U32 R3, RZ, RZ, R2 ;  /* 0x000000ffff037224 */ /* 0x004fc400078e0002 */
[----:B---3--:R-:W-:Y:S01]  /*17fd0*/  IMAD.MOV.U32 R2, RZ, RZ, R20 ;  /* 0x000000ffff027224 */ /* 0x008fe200078e0014 */
[----:B------:R-:W2:Y:S03]  /*17fe0*/  S2R R21, SR_TID.X ;  /* 0x0000000000157919 */ /* 0x000ea60000002100 */
[C---:B------:R-:W-:Y:S01]  /*17ff0*/  IMAD.WIDE.U32 R2, R16.reuse, UR4, R2 ;  /* 0x0000000410027c25 */ /* 0x040fe2000f8e0002 */
[----:B------:R-:W3:Y:S03]  /*18000*/  S2R R20, SR_TID.X ;  /* 0x0000000000147919 */ /* 0x000ee60000002100 */
[----:B------:R-:W-:Y:S01]  /*18010*/  IMAD R3, R16, UR5, R3 ;  /* 0x0000000510037c24 */ /* 0x000fe2000f8e0203 */
[----:B------:R-:W-:Y:S01]  /*18020*/  ULDC.64 UR4, c[0x0][0x2d0] ;  /* 0x0000b40000047ab9 */ /* 0x000fe20000000a00 */
[----:B----4-:R-:W-:-:S02]  /*18030*/  IMAD R0, R0, UR6, RZ ;  /* 0x0000000600007c24 */ /* 0x010fc4000f8e02ff */
[----:B------:R-:W-:-:S04]  /*18040*/  IMAD.WIDE.U32 R2, R18, UR6, R2 ;  /* 0x0000000612027c25 */ /* 0x000fc8000f8e0002 */
[----:B------:R-:W-:Y:S01]  /*18050*/  IMAD R0, R18, UR7, R0 ;  /* 0x0000000712007c24 */ /* 0x000fe2000f8e0200 */
[----:B------:R-:W-:-:S03]  /*18060*/  ULDC.64 UR6, c[0x0][0x2c8] ;  /* 0x0000b20000067ab9 */ /* 0x000fc60000000a00 */
[----:B------:R-:W-:Y:S02]  /*18070*/  IMAD.IADD R3, R3, 0x1, R0 ;  /* 0x0000000103037824 */ /* 0x000fe400078e0200 */
[----:B--2---:R-:W-:Y:S01]  /*18080*/  IMAD.SHL.U32 R21, R21, 0x40, RZ ;  /* 0x0000004015157824 */ /* 0x004fe200078e00ff */
[----:B---3--:R-:W-:-:S04]  /*18090*/  LOP3.LUT R20, R20, 0x7f, RZ, 0xc0, !PT ;  /* 0x0000007f14147812 */ /* 0x008fc800078ec0ff */
[----:B------:R-:W-:Y:S02]  /*180a0*/  LOP3.LUT R21, R21, 0x40, RZ, 0xc0, !PT ;  /* 0x0000004015157812 */ /* 0x000fe400078ec0ff */
[----:B------:R-:W-:-:S04]  /*180b0*/  SHF.R.U32.HI R20, RZ, 0x1, R20 ;  /* 0x00000001ff147819 */ /* 0x000fc80000011614 */
[----:B------:R-:W-:-:S05]  /*180c0*/  LOP3.LUT R20, R20, R21, RZ, 0xfc, !PT ;  /* 0x0000001514147212 */ /* 0x000fca00078efcff */
[----:B------:R-:W-:Y:S02]  /*180d0*/  IMAD R0, R25, 0xc0, R20 ;  /* 0x000000c019007824 */ /* 0x000fe400078e0214 */
[----:B------:R2:W5:Y:S02]  /*180e0*/  LDL R20, [R1+0x48] ;  /* 0x0000480001147983 */ /* 0x0005640000100800 */
[----:B0-----:R-:W-:Y:S01]  /*180f0*/  @P0 IMAD.HI.U32 R5, R0, R5, RZ ;  /* 0x0000000500050227 */ /* 0x001fe200078e00ff */
[----:B------:R-:W0:Y:S03]  /*18100*/  S2R R21, SR_TID.X ;  /* 0x0000000000157919 */ /* 0x000e260000002100 */
[----:B------:R-:W-:Y:S01]  /*18110*/  IMAD.MOV.U32 R4, RZ, RZ, R0 ;  /* 0x000000ffff047224 */ /* 0x000fe200078e0000 */
[----:B-1----:R-:W-:-:S04]  /*18120*/  @P0 SHF.R.U32.HI R4, RZ, R6, R5 ;  /* 0x00000006ff040219 */ /* 0x002fc80000011605 */
[--C-:B------:R-:W-:Y:S01]  /*18130*/  SHF.R.S32.HI R5, RZ, 0x1f, R4.reuse ;  /* 0x0000001fff057819 */ /* 0x100fe20000011404 */
[----:B------:R-:W-:-:S04]  /*18140*/  IMAD.MOV R7, RZ, RZ, -R4 ;  /* 0x000000ffff077224 */ /* 0x000fc800078e0a04 */
[----:B------:R-:W-:-:S04]  /*18150*/  IMAD R5, R5, UR4, RZ ;  /* 0x0000000405057c24 */ /* 0x000fc8000f8e02ff */
[C---:B------:R-:W-:Y:S02]  /*18160*/  IMAD R6, R4.reuse, UR5, R5 ;  /* 0x0000000504067c24 */ /* 0x040fe4000f8e0205 */
[----:B------:R-:W-:-:S04]  /*18170*/  IMAD.WIDE.U32 R4, R4, UR4, R2 ;  /* 0x0000000404047c25 */ /* 0x000fc8000f8e0002 */
[----:B------:R-:W-:Y:S02]  /*18180*/  IMAD.IADD R5, R5, 0x1, R6 ;  /* 0x0000000105057824 */ /* 0x000fe400078e0206 */
[----:B------:R-:W-:Y:S02]  /*18190*/  IMAD R6, R9, R7, R0 ;  /* 0x0000000709067224 */ /* 0x000fe400078e0200 */
[----:B------:R-:W-:Y:S02]  /*181a0*/  VIADD R0, R0, 0x80 ;  /* 0x0000008000007836 */ /* 0x000fe40000000000 */
[----:B------:R-:W-:Y:S01]  /*181b0*/  IMAD.WIDE.U32 R4, R6, UR6, R4 ;  /* 0x0000000606047c25 */ /* 0x000fe2000f8e0004 */
[----:B------:R-:W-:-:S03]  /*181c0*/  SHF.R.S32.HI R7, RZ, 0x1f, R6 ;  /* 0x0000001fff077819 */ /* 0x000fc60000011406 */
[----:B0-----:R-:W-:Y:S02]  /*181d0*/  IMAD.SHL.U32 R11, R21, 0x10, RZ ;  /* 0x00000010150b7824 */ /* 0x001fe400078e00ff */
[----:B------:R-:W-:Y:S02]  /*181e0*/  IMAD R7, R7, UR6, RZ ;  /* 0x0000000607077c24 */ /* 0x000fe4000f8e02ff */
[----:B------:R-:W-:Y:S01]  /*181f0*/  IMAD.SHL.U32 R10, R21, 0x10, RZ ;  /* 0x00000010150a7824 */ /* 0x000fe200078e00ff */
[----:B------:R-:W-:Y:S01]  /*18200*/  LOP3.LUT R11, R11, 0x10, RZ, 0xc0, !PT ;  /* 0x000000100b0b7812 */ /* 0x000fe200078ec0ff */
[----:B------:R-:W-:Y:S01]  /*18210*/  IMAD R7, R6, UR7, R7 ;  /* 0x0000000706077c24 */ /* 0x000fe2000f8e0207 */
[----:B------:R-:W-:Y:S01]  /*18220*/  IADD3 R6, P1, R4, UR8, RZ ;  /* 0x0000000804067c10 */ /* 0x000fe2000ff3e0ff */
[----:B------:R-:W-:Y:S01]  /*18230*/  IMAD.MOV.U32 R4, RZ, RZ, R0 ;  /* 0x000000ffff047224 */ /* 0x000fe200078e0000 */
[----:B------:R-:W-:Y:S02]  /*18240*/  LOP3.LUT R12, R11, 0x20, RZ, 0xfc, !PT ;  /* 0x000000200b0c7812 */ /* 0x000fe400078efcff */
[----:B------:R-:W-:-:S02]  /*18250*/  IADD3.X R5, R5, UR9, R7, P1, !PT ;  /* 0x0000000905057c10 */ /* 0x000fc40008ffe407 */
[----:B------:R-:W0:Y:S01]  /*18260*/  @P0 LDC R7, c[0x0][0x44c] ;  /* 0x00011300ff070b82 */ /* 0x000e220000000800 */
[----:B------:R-:W-:Y:S02]  /*18270*/  LOP3.LUT R10, R10, 0x10, RZ, 0xc0, !PT ;  /* 0x000000100a0a7812 */ /* 0x000fe400078ec0ff */
[----:B------:R-:W-:Y:S02]  /*18280*/  LOP3.LUT R11, R11, 0x40, RZ, 0xfc, !PT ;  /* 0x000000400b0b7812 */ /* 0x000fe400078efcff */
[----:B------:R-:W-:Y:S01]  /*18290*/  LOP3.LUT R21, R21, 0x7f, RZ, 0xc0, !PT ;  /* 0x0000007f15157812 */ /* 0x000fe200078ec0ff */
[----:B0-----:R-:W-:-:S05]  /*182a0*/  @P0 IMAD.HI.U32 R7, R0, R7, RZ ;  /* 0x0000000700070227 */ /* 0x001fca00078e00ff */
[----:B------:R-:W-:Y:S02]  /*182b0*/  @P0 SHF.R.U32.HI R4, RZ, R8, R7 ;  /* 0x00000008ff040219 */ /* 0x000fe40000011607 */
[----:B------:R2:W5:Y:S03]  /*182c0*/  LDL R8, [R1+0x3c] ;  /* 0x00003c0001087983 */ /* 0x0005660000100800 */
[----:B------:R-:W-:Y:S02]  /*182d0*/  IMAD.MOV R7, RZ, RZ, -R4 ;  /* 0x000000ffff077224 */ /* 0x000fe400078e0a04 */
[----:B------:R-:W-:-:S04]  /*182e0*/  IMAD.WIDE.U32 R2, R4, UR4, R2 ;  /* 0x0000000404027c25 */ /* 0x000fc8000f8e0002 */
[----:B------:R-:W-:Y:S01]  /*182f0*/  IMAD R0, R9, R7, R0 ;  /* 0x0000000709007224 */ /* 0x000fe200078e0200 */
[----:B------:R-:W-:-:S05]  /*18300*/  SHF.R.S32.HI R7, RZ, 0x1f, R4 ;  /* 0x0000001fff077819 */ /* 0x000fca0000011404 */
[----:B------:R-:W-:Y:S01]  /*18310*/  IMAD R7, R7, UR4, RZ ;  /* 0x0000000407077c24 */ /* 0x000fe2000f8e02ff */
[----:B------:R-:W-:Y:S02]  /*18320*/  ULDC UR4, c[0x0][0x2b8] ;  /* 0x0000ae0000047ab9 */ /* 0x000fe40000000800 */
[----:B------:R-:W-:Y:S01]  /*18330*/  ISETP.GE.AND P3, PT, R10, UR4, PT ;  /* 0x000000040a007c0c */ /* 0x000fe2000bf66270 */
[----:B------:R-:W-:Y:S01]  /*18340*/  IMAD R4, R4, UR5, R7 ;  /* 0x0000000504047c24 */ /* 0x000fe2000f8e0207 */
[----:B------:R-:W-:-:S03]  /*18350*/  UMOV UR5, 0xffffffff ;  /* 0xffffffff00057882 */ /* 0x000fc60000000000 */
[----:B------:R-:W-:Y:S01]  /*18360*/  IMAD.IADD R3, R3, 0x1, R4 ;  /* 0x0000000103037824 */ /* 0x000fe200078e0204 */
[----:B------:R-:W-:Y:S01]  /*18370*/  SHF.R.S32.HI R4, RZ, 0x1f, R0 ;  /* 0x0000001fff047819 */ /* 0x000fe20000011400 */
[----:B------:R-:W-:-:S04]  /*18380*/  IMAD.WIDE.U32 R2, R0, UR6, R2 ;  /* 0x0000000600027c25 */ /* 0x000fc8000f8e0002 */
[----:B------:R-:W-:Y:S01]  /*18390*/  IMAD R4, R4, UR6, RZ ;  /* 0x0000000604047c24 */ /* 0x000fe2000f8e02ff */
[----:B------:R-:W-:-:S03]  /*183a0*/  IADD3 R7, P0, R2, UR8, RZ ;  /* 0x0000000802077c10 */ /* 0x000fc6000ff1e0ff */
[----:B------:R-:W-:Y:S01]  /*183b0*/  IMAD R0, R0, UR7, R4 ;  /* 0x0000000700007c24 */ /* 0x000fe2000f8e0204 */
[----:B------:R-:W-:-:S04]  /*183c0*/  ISETP.GE.AND P1, PT, R11, UR4, PT ;  /* 0x000000040b007c0c */ /* 0x000fc8000bf26270 */
[----:B------:R-:W-:Y:S02]  /*183d0*/  IADD3.X R4, R3, UR9, R0, P0, !PT ;  /* 0x0000000903047c10 */ /* 0x000fe400087fe400 */
[----:B------:R-:W-:Y:S02]  /*183e0*/  ISETP.GE.AND P0, PT, R12, UR4, PT ;  /* 0x000000040c007c0c */ /* 0x000fe4000bf06270 */
[----:B------:R-:W-:Y:S01]  /*183f0*/  SHF.R.U32.HI R18, RZ, 0x1, R21 ;  /* 0x00000001ff127819 */ /* 0x000fe20000011615 */
[----:B--2---:R-:W-:Y:S10]  /*18400*/  BRA.DIV UR5, `(.L_x_11576) ;  /* 0x0000004205a47947 */ /* 0x004ff4000b800000 */
[----:B------:R-:W0:Y:S01]  /*18410*/  SHFL.IDX PT, R3, R6, RZ, 0x1e1f ;  /* 0x001e1fff06037589 */ /* 0x000e2200000e0000 */
[----:B-----5:R-:W-:Y:S02]  /*18420*/  IMAD R0, R20, R9, RZ ;  /* 0x0000000914007224 */ /* 0x020fe400078e02ff */
[----:B------:R-:W-:Y:S01]  /*18430*/  IMAD R25, R25, 0xc0, R18 ;  /* 0x000000c019197824 */ /* 0x000fe200078e0212 */
[----:B------:R-:W1:Y:S04]  /*18440*/  SHFL.IDX PT, R2, R5, RZ, 0x1e1f ;  /* 0x001e1fff05027589 */ /* 0x000e6800000e0000 */
[----:B------:R-:W-:Y:S01]  /*18450*/  ISETP.GE.AND P2, PT, R25, R0, PT ;  /* 0x000000001900720c */ /* 0x000fe20003f46270 */
[----:B------:R-:W2:Y:S04]  /*18460*/  SHFL.IDX PT, R6, R6, 0x1, 0x1e1f ;  /* 0x003e1f0006067f89 */ /* 0x000ea800000e0000 */
[----:B------:R-:W3:Y:S08]  /*18470*/  SHFL.IDX PT, R5, R5, 0x1, 0x1e1f ;  /* 0x003e1f0005057f89 */ /* 0x000ef000000e0000 */
[----:B0-----:R-:W-:-:S04]  /*18480*/  @!P2 IADD3 R3, P4, R10, R3, RZ ;  /* 0x000000030a03a210 */ /* 0x001fc80007f9e0ff */
[----:B-1----:R-:W-:-:S04]  /*18490*/  @!P2 IADD3.X R2, RZ, R2, RZ, P4, !PT ;  /* 0x00000002ff02a210 */ /* 0x002fc800027fe4ff */
[----:B------:R-:W-:-:S04]  /*184a0*/  @!P2 LOP3.LUT R3, R3, R2, RZ, 0x3c, !PT ;  /* 0x000000020303a212 */ /* 0x000fc800078e3cff */
[----:B------:R-:W-:-:S04]  /*184b0*/  @!P2 LOP3.LUT R2, R3, R2, RZ, 0x3c, !PT ;  /* 0x000000020302a212 */ /* 0x000fc800078e3cff */
[----:B------:R-:W-:-:S05]  /*184c0*/  @!P2 LOP3.LUT R3, R3, R2, RZ, 0x3c, !PT ;  /* 0x000000020303a212 */ /* 0x000fca00078e3cff */
[----:B------:R-:W-:Y:S04]  /*184d0*/  @!P2 LDGSTS.E.BYPASS.LTC128B.128 [R8+0xf000], desc[UR42][R2.64], !P3 ;  /* 0x0f0000000208afae */ /* 0x000fe8000d901d6a */
        /* <DEDUP_REMOVED lines=11> */
.L_x_11702:
        /* <DEDUP_REMOVED lines=12> */
.L_x_11578:
[----:B------:R-:W-:Y:S05]  /*18650*/  BSYNC B0 ;  /* 0x0000000000007941 */ /* 0x000fea0003800000 */
.L_x_11577:
[----:B------:R-:W-:Y:S01]  /*18660*/  NOP ;  /* 0x0000000000007918 */ /* 0x000fe20000000000 */
[----:B------:R-:W-:-:S13]  /*18670*/  PLOP3.LUT P0, PT, PT, PT, PT, 0x80, 0x0 ;  /* 0x000000000000781c */ /* 0x000fda0003f0f070 */
.L_x_11579:
        /* <DEDUP_REMOVED lines=18> */
.L_x_11703:
[----:B------:R-:W-:Y:S05]  /*187a0*/  BSYNC B0 ;  /* 0x0000000000007941 */ /* 0x000fea0003800000 */
.L_x_11580:
[----:B-1----:R-:W3:Y:S04]  /*187b0*/  LDL.LU R3, [R1+0x40] ;  /* 0x0000400001037983 */ /* 0x002ee80000300800 */
[----:B------:R-:W4:Y:S01]  /*187c0*/  LDL R2, [R1+0xc] ;  /* 0x00000c0001027983 */ /* 0x000f220000100800 */
[----:B---3--:R-:W-:-:S05]  /*187d0*/  VIADD R20, R3, 0xfffffffe ;  /* 0xfffffffe03147836 */ /* 0x008fca0000000000 */
[----:B----4-:R-:W-:-:S13]  /*187e0*/  ISETP.GE.AND P0, PT, R20, R2, PT ;  /* 0x000000021400720c */ /* 0x010fda0003f06270 */
[----:B------:R-:W-:Y:S05]  /*187f0*/  @!P0 BRA `(.L_x_11582) ;  /* 0x00000010007c8947 */ /* 0x000fea0003800000 */
[----:B------:R-:W-:Y:S02]  /*18800*/  IMAD.MOV.U32 R5, RZ, RZ, R29 ;  /* 0x000000ffff057224 */ /* 0x000fe400078e001d */
[----:B0-----:R-:W-:-:S07]  /*18810*/  IMAD.MOV.U32 R4, RZ, RZ, R19 ;  /* 0x000000ffff047224 */ /* 0x001fce00078e0013 */
.L_x_11602:
[----:B---3--:R-:W3:Y:S01]  /*18820*/  LDL R7, [R1+0x10] ;  /* 0x0000100001077983 */ /* 0x008ee20000100800 */
[----:B0-----:R-:W0:Y:S03]  /*18830*/  LDC R8, c[0x0][0x430] ;  /* 0x00010c00ff087b82 */ /* 0x001e260000000800 */
[----:B------:R-:W4:Y:S01]  /*18840*/  LDL R9, [R1+0x14] ;  /* 0x0000140001097983 */ /* 0x000f220000100800 */
[----:B------:R-:W2:Y:S03]  /*18850*/  S2R R2, SR_TID.X ;  /* 0x0000000000027919 */ /* 0x000ea60000002100 */
[----:B------:R-:W5:Y:S01]  /*18860*/  LDL R10, [R1+0xc] ;  /* 0x00000c00010a7983 */ /* 0x000f620000100800 */
[----:B0-----:R-:W-:-:S13]  /*18870*/  ISETP.NE.AND P0, PT, R8, 0x1, PT ;  /* 0x000000010800780c */ /* 0x001fda0003f05270 */
[----:B------:R-:W0:Y:S01]  /*18880*/  @P0 LDC R6, c[0x0][0x434] ;  /* 0x00010d00ff060b82 */ /* 0x000e220000000800 */
[----:B--2---:R-:W-:-:S04]  /*18890*/  LOP3.LUT R0, R2, 0x7f, RZ, 0xc0, !PT ;  /* 0x0000007f02007812 */ /* 0x004fc800078ec0ff */
[----:B------:R-:W-:-:S03]  /*188a0*/  SHF.R.U32.HI R3, RZ, 0x1, R0 ;  /* 0x00000001ff037819 */ /* 0x000fc60000011600 */
[----:B-1----:R-:W1:Y:S01]  /*188b0*/  @P0 LDC R0, c[0x0][0x438] ;  /* 0x00010e00ff000b82 */ /* 0x002e620000000800 */
[----:B------:R-:W-:Y:S02]  /*188c0*/  IMAD.SHL.U32 R2, R2, 0x40, RZ ;  /* 0x0000004002027824 */ /* 0x000fe400078e00ff */
[----:B------:R-:W-:-:S03]  /*188d0*/  IMAD R3, R20, 0x80, R3 ;  /* 0x0000008014037824 */ /* 0x000fc600078e0203 */
[----:B------:R-:W-:Y:S01]  /*188e0*/  LOP3.LUT R2, R2, 0x40, RZ, 0xc0, !PT ;  /* 0x0000004002027812 */ /* 0x000fe200078ec0ff */
[----:B------:R-:W-:Y:S05]  /*188f0*/  YIELD ;  /* 0x0000000000007946 */ /* 0x000fea0003800000 */
[----:B------:R-:W-:Y:S01]  /*18900*/  ULDC.64 UR4, c[0x0][0x428] ;  /* 0x00010a0000047ab9 */ /* 0x000fe20000000a00 */
[----:B---3--:R-:W-:-:S05]  /*18910*/  IADD3 R3, R2, R3, R7 ;  /* 0x0000000302037210 */ /* 0x008fca0007ffe007 */
[----:B0-----:R-:W-:-:S04]  /*18920*/  @P0 IMAD.HI.U32 R6, R3, R6, RZ ;  /* 0x0000000603060227 */ /* 0x001fc800078e00ff */
[----:B------:R-:W-:Y:S01]  /*18930*/  IMAD.MOV.U32 R2, RZ, RZ, R3 ;  /* 0x000000ffff027224 */ /* 0x000fe200078e0003 */
[----:B-1----:R-:W-:-:S05]  /*18940*/  @P0 SHF.R.U32.HI R2, RZ, R0, R6 ;  /* 0x00000000ff020219 */ /* 0x002fca0000011606 */
[--C-:B------:R-:W-:Y:S02]  /*18950*/  IMAD.MOV R7, RZ, RZ, -R2.reuse ;  /* 0x000000ffff077224 */ /* 0x100fe400078e0a02 */
[----:B----4-:R-:W-:Y:S02]  /*18960*/  IMAD R0, R9, UR4, RZ ;  /* 0x0000000409007c24 */ /* 0x010fe4000f8e02ff */
[----:B------:R-:W-:Y:S01]  /*18970*/  IMAD R7, R8, R7, R3 ;  /* 0x0000000708077224 */ /* 0x000fe200078e0203 */
[----:B------:R-:W-:Y:S01]  /*18980*/  SHF.R.S32.HI R3, RZ, 0x1f, R2 ;  /* 0x0000001fff037819 */ /* 0x000fe20000011402 */
[C---:B------:R-:W-:Y:S02]  /*18990*/  IMAD R0, R26.reuse, UR5, R0 ;  /* 0x000000051a007c24 */ /* 0x040fe4000f8e0200 */
[----:B------:R-:W-:Y:S01]  /*189a0*/  IMAD.WIDE.U32 R2, R26, UR4, R2 ;  /* 0x000000041a027c25 */ /* 0x000fe2000f8e0002 */
[----:B------:R-:W-:-:S03]  /*189b0*/  ULDC.64 UR4, c[0x0][0x418] ;  /* 0x0001060000047ab9 */ /* 0x000fc60000000a00 */
[----:B------:R-:W-:Y:S01]  /*189c0*/  IMAD.IADD R0, R0, 0x1, R3 ;  /* 0x0000000100007824 */ /* 0x000fe200078e0203 */
[----:B------:R-:W-:-:S04]  /*189d0*/  LEA R8, P0, R2, UR4, 0x2 ;  /* 0x0000000402087c11 */ /* 0x000fc8000f8010ff */
[----:B------:R-:W-:-:S05]  /*189e0*/  LEA.HI.X R9, R2, UR5, R0, 0x2, P0 ;  /* 0x0000000502097c11 */ /* 0x000fca00080f1400 */
[----:B------:R-:W2:Y:S01]  /*189f0*/  LDG.E R8, desc[UR42][R8.64] ;  /* 0x0000002a08087981 */ /* 0x000ea2000c1e1900 */
[----:B------:R-:W-:-:S05]  /*18a00*/  IMAD.MOV.U32 R0, RZ, RZ, R20 ;  /* 0x000000ffff007224 */ /* 0x000fca00078e0014 */
[----:B-----5:R-:W-:Y:S01]  /*18a10*/  ISETP.GT.AND P1, PT, R0, R10, PT ;  /* 0x0000000a0000720c */ /* 0x020fe20003f24270 */
        /* <DEDUP_REMOVED lines=11> */
.L_x_11583:
[----:B------:R-:W-:Y:S01]  /*18ad0*/  IMAD R0, R19, 0x8, R17 ;  /* 0x0000000813007824 */ /* 0x000fe200078e0211 */
[----:B------:R-:W-:Y:S01]  /*18ae0*/  SHF.L.U32 R10, R29, 0x1f, RZ ;  /* 0x0000001f1d0a7819 */ /* 0x000fe200000006ff */
[----:B------:R-:W-:Y:S01]  /*18af0*/  BSSY B0, `(.L_x_11584) ;  /* 0x0000004000007945 */ /* 0x000fe20003800000 */
[----:B------:R-:W-:Y:S02]  /*18b00*/  SHF.R.S32.HI R9, RZ, 0x1f, R7 ;  /* 0x0000001fff097819 */ /* 0x000fe40000011407 */
[----:B------:R-:W0:Y:S02]  /*18b10*/  SYNCS.PHASECHK.TRANS64.TRYWAIT P0, [R0+URZ+0x19c80], R10 ;  /* 0x019c800a000075a7 */ /* 0x000e24000800017f */
[----:B0-----:R-:W-:Y:S05]  /*18b20*/  @!P0 BRA `(.L_x_11585) ;  /* 0x0000003c00e08947 */ /* 0x001fea0003800000 */
.L_x_11704:
[----:B------:R-:W-:Y:S05]  /*18b30*/  BSYNC B0 ;  /* 0x0000000000007941 */ /* 0x000fea0003800000 */
.L_x_11584:
[----:B------:R-:W2:Y:S01]  /*18b40*/  LDL R15, [R1+0x20] ;  /* 0x00002000010f7983 */ /* 0x000ea20000100800 */
[----:B------:R-:W-:Y:S01]  /*18b50*/  ULDC.64 UR4, c[0x0][0x328] ;  /* 0x0000ca0000047ab9 */ /* 0x000fe20000000a00 */
[----:B------:R-:W1:Y:S01]  /*18b60*/  LDC R12, c[0x0][0x2f4] ;  /* 0x0000bd00ff0c7b82 */ /* 0x000e620000000800 */
[----:B------:R-:W-:Y:S01]  /*18b70*/  IMAD R6, R9, UR4, RZ ;  /* 0x0000000409067c24 */ /* 0x000fe2000f8e02ff */
[----:B------:R-:W3:Y:S01]  /*18b80*/  S2R R11, SR_TID.X ;  /* 0x00000000000b7919 */ /* 0x000ee20000002100 */
[----:B------:R-:W-:Y:S01]  /*18b90*/  IMAD.WIDE.U32 R2, R7, UR4, RZ ;  /* 0x0000000407027c25 */ /* 0x000fe2000f8e00ff */
[----:B------:R-:W-:-:S03]  /*18ba0*/  ULDC.64 UR6, c[0x0][0x318] ;  /* 0x0000c60000067ab9 */ /* 0x000fc60000000a00 */
        /* <DEDUP_REMOVED lines=11> */
[----:B------:R-:W-:Y:S01]  /*18c60*/  IADD3 R25, P0, R2, UR6, RZ ;  /* 0x0000000602197c10 */ /* 0x000fe2000ff1e0ff */
[C---:B---3--:R-:W-:Y:S02]  /*18c70*/  IMAD.SHL.U32 R13, R11.reuse, 0x10, RZ ;  /* 0x000000100b0d7824 */ /* 0x048fe400078e00ff */
[----:B------:R-:W-:Y:S01]  /*18c80*/  IMAD.SHL.U32 R11, R11, 0x10, RZ ;  /* 0x000000100b0b7824 */ /* 0x000fe200078e00ff */
[----:B------:R-:W-:Y:S02]  /*18c90*/  IADD3.X R21, R21, UR7, RZ, P0, !PT ;  /* 0x0000000715157c10 */ /* 0x000fe400087fe4ff */
[----:B------:R-:W-:Y:S02]  /*18ca0*/  LOP3.LUT R13, R13, 0x10, RZ, 0xc0, !PT ;  /* 0x000000100d0d7812 */ /* 0x000fe400078ec0ff */
[----:B------:R-:W-:Y:S02]  /*18cb0*/  LOP3.LUT R11, R11, 0x10, RZ, 0xc0, !PT ;  /* 0x000000100b0b7812 */ /* 0x000fe400078ec0ff */
[----:B------:R-:W-:-:S02]  /*18cc0*/  LOP3.LUT R14, R13, 0x40, RZ, 0xfc, !PT ;  /* 0x000000400d0e7812 */ /* 0x000fc400078efcff */
[----:B------:R-:W-:Y:S02]  /*18cd0*/  LOP3.LUT R13, R13, 0x20, RZ, 0xfc, !PT ;  /* 0x000000200d0d7812 */ /* 0x000fe400078efcff */
[-C--:B-1----:R-:W-:Y:S02]  /*18ce0*/  ISETP.GE.AND P2, PT, R14, R12.reuse, PT ;  /* 0x0000000c0e00720c */ /* 0x082fe40003f46270 */
[-C--:B------:R-:W-:Y:S02]  /*18cf0*/  ISETP.GE.AND P3, PT, R13, R12.reuse, PT ;  /* 0x0000000c0d00720c */ /* 0x080fe40003f66270 */
[----:B------:R-:W-:Y:S01]  /*18d00*/  ISETP.GE.AND P4, PT, R11, R12, PT ;  /* 0x0000000c0b00720c */ /* 0x000fe20003f86270 */
[----:B--2---:R-:W-:Y:S01]  /*18d10*/  IMAD R6, R19, 0x3000, R15 ;  /* 0x0000300013067824 */ /* 0x004fe200078e020f */
[----:B------:R-:W-:Y:S11]  /*18d20*/  BRA.DIV UR4, `(.L_x_11586) ;  /* 0x0000003e04747947 */ /* 0x000ff6000b800000 */
[----:B------:R-:W1:Y:S01]  /*18d30*/  S2R R3, SR_TID.X ;  /* 0x0000000000037919 */ /* 0x000e620000002100 */
[----:B------:R-:W-:Y:S01]  /*18d40*/  IMAD.IADD R6, R17, 0x1, R6 ;  /* 0x0000000111067824 */ /* 0x000fe200078e0206 */
[----:B------:R-:W2:Y:S01]  /*18d50*/  SHFL.IDX PT, R2, R25, RZ, 0x1e1f ;  /* 0x001e1fff19027589 */ /* 0x000ea200000e0000 */
[----:B-1----:R-:W-:-:S03]  /*18d60*/  IMAD.SHL.U32 R11, R3, 0x10, RZ ;  /* 0x00000010030b7824 */ /* 0x002fc600078e00ff */
[----:B------:R-:W1:Y:S02]  /*18d70*/  SHFL.IDX PT, R3, R21, RZ, 0x1e1f ;  /* 0x001e1fff15037589 */ /* 0x000e6400000e0000 */
[----:B------:R-:W-:Y:S02]  /*18d80*/  LOP3.LUT R11, R11, 0x10, RZ, 0xc0, !PT ;  /* 0x000000100b0b7812 */ /* 0x000fe400078ec0ff */
[----:B------:R-:W3:Y:S02]  /*18d90*/  SHFL.IDX PT, R21, R21, 0x1, 0x1e1f ;  /* 0x003e1f0015157f89 */ /* 0x000ee400000e0000 */
[----:B--2---:R-:W-:-:S05]  /*18da0*/  IADD3 R2, P0, R11, R2, RZ ;  /* 0x000000020b027210 */ /* 0x004fca0007f1e0ff */
[----:B-1----:R-:W-:-:S05]  /*18db0*/  IMAD.X R3, RZ, RZ, R3, P0 ;  /* 0x000000ffff037224 */ /* 0x002fca00000e0603 */
[----:B------:R-:W-:Y:S04]  /*18dc0*/  LDGSTS.E.BYPASS.LTC128B.128 [R6+0x9000], desc[UR42][R2.64], !P4 ;  /* 0x0900000002067fae */ /* 0x000fe8000e101d6a */
[----:B------:R-:W-:Y:S04]  /*18dd0*/  LDGSTS.E.BYPASS.LTC128B.128 [R6+0xa000], desc[UR42][R2.64+0x20], !P3 ;  /* 0x0a00002002067fae */ /* 0x000fe8000d901d6a */
[----:B------:R1:W-:Y:S04]  /*18de0*/  LDGSTS.E.BYPASS.LTC128B.128 [R6+0xb000], desc[UR42][R2.64+0x40], !P2 ;  /* 0x0b00004002067fae */ /* 0x0003e8000d101d6a */
[----:B-1-3--:R1:W2:Y:S02]  /*18df0*/  SHFL.IDX PT, R2, R25, 0x1, 0x1e1f ;  /* 0x003e1f0019027f89 */ /* 0x00a2a400000e0000 */
.L_x_11710:
        /* <DEDUP_REMOVED lines=13> */
.L_x_11587:
        /* <DEDUP_REMOVED lines=11> */
.L_x_11588:
[----:B------:R2:W-:Y:S01]  /*18f80*/  SYNCS.ARRIVE.TRANS64.A1T0 RZ, [R0+URZ+0x19c70], RZ ;  /* 0x019c70ff00ff79a7 */ /* 0x0005e2000810003f */
[----:B------:R-:W-:Y:S05]  /*18f90*/  @!P3 BRA `(.L_x_11589) ;  /* 0x000000000004b947 */ /* 0x000fea0003800000 */
[----:B------:R-:W-:Y:S01]  /*18fa0*/  BPT.TRAP 0x1 ;  /* 0x000000040000795c */ /* 0x000fe20000300000 */
.L_x_11589:
[----:B------:R-:W3:Y:S01]  /*18fb0*/  SYNCS.PHASECHK.TRANS64.TRYWAIT P0, [R0+URZ+0x19c40], R10 ;  /* 0x019c400a000075a7 */ /* 0x000ee2000800017f */
[----:B------:R-:W-:Y:S04]  /*18fc0*/  BSSY B0, `(.L_x_11590) ;  /* 0x0000002000007945 */ /* 0x000fe80003800000 */
[----:B---3--:R-:W-:Y:S05]  /*18fd0*/  @!P0 BRA `(.L_x_11591) ;  /* 0x0000003c00748947 */ /* 0x008fea0003800000 */
.L_x_11711:
[----:B------:R-:W-:Y:S05]  /*18fe0*/  BSYNC B0 ;  /* 0x0000000000007941 */ /* 0x000fea0003800000 */
.L_x_11590:
[----:B------:R-:W4:Y:S01]  /*18ff0*/  S2R R13, SR_TID.X ;  /* 0x00000000000d7919 */ /* 0x000f220000002100 */
[----:B------:R-:W-:Y:S01]  /*19000*/  ULDC.64 UR4, c[0x0][0x300] ;  /* 0x0000c00000047ab9 */ /* 0x000fe20000000a00 */
[----:B------:R-:W5:Y:S01]  /*19010*/  LDC R11, c[0x0][0x2f4] ;  /* 0x0000bd00ff0b7b82 */ /* 0x000f620000000800 */
[----:B------:R-:W-:Y:S01]  /*19020*/  IMAD R9, R9, UR4, RZ ;  /* 0x0000000409097c24 */ /* 0x000fe2000f8e02ff */
[----:B------:R-:W-:Y:S01]  /*19030*/  ULDC.64 UR6, c[0x0][0x2e8] ;  /* 0x0000ba0000067ab9 */ /* 0x000fe20000000a00 */
        /* <DEDUP_REMOVED lines=13> */
[C---:B----4-:R-:W-:Y:S02]  /*19110*/  IMAD.SHL.U32 R12, R13.reuse, 0x10, RZ ;  /* 0x000000100d0c7824 */ /* 0x050fe400078e00ff */
[----:B------:R-:W-:Y:S01]  /*19120*/  IMAD.SHL.U32 R21, R13, 0x10, RZ ;  /* 0x000000100d157824 */ /* 0x000fe200078e00ff */
[----:B------:R-:W-:Y:S02]  /*19130*/  IADD3.X R8, R8, UR7, RZ, P0, !PT ;  /* 0x0000000708087c10 */ /* 0x000fe400087fe4ff */
[----:B------:R-:W-:Y:S02]  /*19140*/  LOP3.LUT R12, R12, 0x10, RZ, 0xc0, !PT ;  /* 0x000000100c0c7812 */ /* 0x000fe400078ec0ff */
[----:B------:R-:W-:Y:S02]  /*19150*/  LOP3.LUT R21, R21, 0x10, RZ, 0xc0, !PT ;  /* 0x0000001015157812 */ /* 0x000fe400078ec0ff */
[----:B------:R-:W-:-:S02]  /*19160*/  LOP3.LUT R13, R12, 0x40, RZ, 0xfc, !PT ;  /* 0x000000400c0d7812 */ /* 0x000fc400078efcff */
[----:B------:R-:W-:Y:S02]  /*19170*/  LOP3.LUT R12, R12, 0x20, RZ, 0xfc, !PT ;  /* 0x000000200c0c7812 */ /* 0x000fe400078efcff */
[-C--:B-----5:R-:W-:Y:S02]  /*19180*/  ISETP.GE.AND P2, PT, R13, R11.reuse, PT ;  /* 0x0000000b0d00720c */ /* 0x0a0fe40003f46270 */
[-C--:B------:R-:W-:Y:S02]  /*19190*/  ISETP.GE.AND P3, PT, R12, R11.reuse, PT ;  /* 0x0000000b0c00720c */ /* 0x080fe40003f66270 */
[----:B------:R-:W-:Y:S01]  /*191a0*/  ISETP.GE.AND P4, PT, R21, R11, PT ;  /* 0x0000000b1500720c */ /* 0x000fe20003f86270 */
[----:B------:R-:W-:-:S12]  /*191b0*/  BRA.DIV UR4, `(.L_x_11592) ;  /* 0x0000003e04107947 */ /* 0x000fd8000b800000 */
[----:B------:R-:W4:Y:S04]  /*191c0*/  SHFL.IDX PT, R2, R7, RZ, 0x1e1f ;  /* 0x001e1fff07027589 */ /* 0x000f2800000e0000 */
[----:B------:R-:W5:Y:S04]  /*191d0*/  SHFL.IDX PT, R3, R8, RZ, 0x1e1f ;  /* 0x001e1fff08037589 */ /* 0x000f6800000e0000 */
[----:B------:R-:W0:Y:S01]  /*191e0*/  SHFL.IDX PT, R8, R8, 0x1, 0x1e1f ;  /* 0x003e1f0008087f89 */ /* 0x000e2200000e0000 */
[----:B----4-:R-:W-:-:S04]  /*191f0*/  IADD3 R2, P0, R21, R2, RZ ;  /* 0x0000000215027210 */ /* 0x010fc80007f1e0ff */
[----:B-----5:R-:W-:-:S05]  /*19200*/  IADD3.X R3, RZ, R3, RZ, P0, !PT ;  /* 0x00000003ff037210 */ /* 0x020fca00007fe4ff */
[----:B------:R-:W-:Y:S04]  /*19210*/  LDGSTS.E.BYPASS.LTC128B.128 [R6+0x13800], desc[UR42][R2.64], !P4 ;  /* 0x1380000002067fae */ /* 0x000fe8000e101d6a */
[----:B------:R-:W-:Y:S04]  /*19220*/  LDGSTS.E.BYPASS.LTC128B.128 [R6+0x14800], desc[UR42][R2.64+0x20], !P3 ;  /* 0x1480002002067fae */ /* 0x000fe8000d901d6a */
[----:B------:R4:W-:Y:S04]  /*19230*/  LDGSTS.E.BYPASS.LTC128B.128 [R6+0x15800], desc[UR42][R2.64+0x40], !P2 ;  /* 0x1580004002067fae */ /* 0x0009e8000d101d6a */
[----:B----4-:R4:W0:Y:S02]  /*19240*/  SHFL.IDX PT, R2, R7, 0x1, 0x1e1f ;  /* 0x003e1f0007027f89 */ /* 0x01082400000e0000 */
.L_x_11717:
        /* <DEDUP_REMOVED lines=10> */
.L_x_11593:
        /* <DEDUP_REMOVED lines=11> */
.L_x_11594:
[----:B------:R2:W-:Y:S02]  /*193a0*/  SYNCS.ARRIVE.TRANS64.A1T0 RZ, [R0+URZ+0x19c30], RZ ;  /* 0x019c30ff00ff79a7 */ /* 0x0005e4000810003f */
[----:B--23--:R-:W-:-:S05]  /*193b0*/  IMAD.U32 R0, RZ, RZ, UR36 ;  /* 0x00000024ff007e24 */ /* 0x00cfca000f8e00ff */
[----:B------:R-:W-:-:S13]  /*193c0*/  ISETP.NE.AND P0, PT, R0, 0x3, PT ;  /* 0x000000030000780c */ /* 0x000fda0003f05270 */
[----:B------:R-:W-:Y:S05]  /*193d0*/  @!P0 BRA `(.L_x_11595) ;  /* 0x0000000000048947 */ /* 0x000fea0003800000 */
[----:B------:R-:W-:Y:S01]  /*193e0*/  BPT.TRAP 0x1 ;  /* 0x000000040000795c */ /* 0x000fe20000300000 */
.L_x_11595:
[----:B------:R-:W-:Y:S01]  /*193f0*/  LOP3.LUT R0, R5, 0x1, RZ, 0x3c, !PT ;  /* 0x0000000105007812 */ /* 0x000fe200078e3cff */
[----:B------:R-:W-:Y:S01]  /*19400*/  IMAD R2, R4, 0x8, R17 ;  /* 0x0000000804027824 */ /* 0x000fe200078e0211 */
[----:B------:R-:W-:Y:S02]  /*19410*/  BSSY B0, `(.L_x_11596) ;  /* 0x0000004000007945 */ /* 0x000fe40003800000 */
[----:B------:R-:W-:-:S04]  /*19420*/  SHF.L.U32 R0, R0, 0x1f, RZ ;  /* 0x0000001f00007819 */ /* 0x000fc800000006ff */
[----:B------:R-:W0:Y:S02]  /*19430*/  SYNCS.PHASECHK.TRANS64.TRYWAIT P2, [R2+URZ+0x19c70], R0 ;  /* 0x019c7000020075a7 */ /* 0x000e24000804017f */
[----:B0-----:R-:W-:Y:S05]  /*19440*/  @!P2 BRA `(.L_x_11597) ;  /* 0x0000003c0004a947 */ /* 0x001fea0003800000 */
.L_x_11718:
[----:B------:R-:W-:Y:S05]  /*19450*/  BSYNC B0 ;  /* 0x0000000000007941 */ /* 0x000fea0003800000 */
.L_x_11596:
[----:B------:R-:W-:-:S05]  /*19460*/  IMAD.U32 R3, RZ, RZ, UR39 ;  /* 0x00000027ff037e24 */ /* 0x000fca000f8e00ff */
[----:B------:R-:W-:-:S13]  /*19470*/  ISETP.NE.AND P2, PT, R3, 0x3, PT ;  /* 0x000000030300780c */ /* 0x000fda0003f45270 */
[----:B------:R-:W-:Y:S05]  /*19480*/  @!P2 BRA `(.L_x_11598) ;  /* 0x000000000004a947 */ /* 0x000fea0003800000 */
[----:B------:R-:W-:Y:S01]  /*19490*/  BPT.TRAP 0x1 ;  /* 0x000000040000795c */ /* 0x000fe20000300000 */
.L_x_11598:
[----:B------:R-:W-:Y:S01]  /*194a0*/  SHF.L.U32 R3, R5, 0x1f, RZ ;  /* 0x0000001f05037819 */ /* 0x000fe200000006ff */
[----:B0-----:R-:W-:-:S03]  /*194b0*/  IMAD R0, R4, 0x3000, RZ ;  /* 0x0000300004007824 */ /* 0x001fc600078e02ff */
[----:B------:R-:W0:Y:S02]  /*194c0*/  SYNCS.PHASECHK.TRANS64.TRYWAIT P2, [R2+URZ+0x19c60], R3 ;  /* 0x019c6003020075a7 */ /* 0x000e24000804017f */
[----:B0-----:R-:W-:Y:S05]  /*194d0*/  @!P2 BRA `(.L_x_11599) ;  /* 0x0000003800f4a947 */ /* 0x001fea0003800000 */
.L_x_11719:
[----:B------:R-:W2:Y:S04]  /*194e0*/  LDL R12, [R1] ;  /* 0x00000000010c7983 */ /* 0x000ea80000100800 */
[----:B------:R-:W3:Y:S01]  /*194f0*/  LDL R13, [R1+0x1c] ;  /* 0x00001c00010d7983 */ /* 0x000ee20000100800 */
[----:B0-----:R-:W-:Y:S01]  /*19500*/  LOP3.LUT R3, R0, R23, RZ, 0xfc, !PT ;  /* 0x0000001700037212 */ /* 0x001fe200078efcff */
[----:B------:R-:W-:Y:S05]  /*19510*/  WARPSYNC.ALL ;  /* 0x0000000000007948 */ /* 0x000fea0003800000 */
[----:B------:R-:W-:-:S05]  /*19520*/  IMAD.IADD R3, R17, 0x1, R3 ;  /* 0x0000000111037824 */ /* 0x000fca00078e0203 */
[----:B----4-:R-:W0:Y:S02]  /*19530*/  LDSM.16.MT88.4 R4, [R3+0x9000] ;  /* 0x009000000304783b */ /* 0x010e240000004200 */
[C-C-:B0-----:R-:W-:Y:S02]  /*19540*/  PRMT R8, R4.reuse, 0x6420, R5.reuse ;  /* 0x0000642004087816 */ /* 0x141fe40000000005 */
[----:B------:R-:W-:Y:S02]  /*19550*/  PRMT R9, R4, 0x7531, R5 ;  /* 0x0000753104097816 */ /* 0x000fe40000000005 */
[C-C-:B------:R-:W-:Y:S02]  /*19560*/  PRMT R10, R6.reuse, 0x6420, R7.reuse ;  /* 0x00006420060a7816 */ /* 0x140fe40000000007 */
[----:B------:R-:W-:Y:S02]  /*19570*/  PRMT R11, R6, 0x7531, R7 ;  /* 0x00007531060b7816 */ /* 0x000fe40000000007 */
[----:B--2---:R-:W-:-:S05]  /*19580*/  LOP3.LUT R3, R0, R12, RZ, 0xfc, !PT ;  /* 0x0000000c00037212 */ /* 0x004fca00078efcff */
[----:B------:R-:W-:-:S05]  /*19590*/  IMAD.IADD R3, R22, 0x1, R3 ;  /* 0x0000000116037824 */ /* 0x000fca00078e0203 */
        /* <DEDUP_REMOVED lines=15> */
[----:B------:R-:W-:Y:S01]  /*19690*/  LOP3.LUT R12, R23, 0x1800, RZ, 0xfc, !PT ;  /* 0x00001800170c7812 */ /* 0x000fe200078efcff */
        /* <DEDUP_REMOVED lines=10> */
[----:B------:R3:W0:Y:S02]  /*19740*/  LDSM.16.MT88.4 R4, [R3+0x9000] ;  /* 0x009000000304783b */ /* 0x0006240000004200 */
[----:B---3--:R-:W-:Y:S02]  /*19750*/  IADD3 R3, R22, R13, R0 ;  /* 0x0000000d16037210 */ /* 0x008fe40007ffe000 */
[C-C-:B0-----:R-:W-:Y:S02]  /*19760*/  PRMT R8, R4.reuse, 0x6420, R5.reuse ;  /* 0x0000642004087816 */ /* 0x141fe40000000005 */
        /* <DEDUP_REMOVED lines=29> */
.L_x_11600:
[----:B--2---:R2:W-:Y:S01]  /*19940*/  SYNCS.ARRIVE.TRANS64.A1T0 RZ, [R2+URZ+0x19c50], RZ ;  /* 0x019c50ff02ff79a7 */ /* 0x0045e2000810003f */
[----:B------:R-:W-:Y:S06]  /*19950*/  BAR.SYNC.DEFER_BLOCKING 0x2, 0x80 ;  /* 0x0082000000007b1d */ /* 0x000fec0000010000 */
[----:B------:R-:W-:Y:S05]  /*19960*/  @!P0 BRA `(.L_x_11601) ;  /* 0x0000000000048947 */ /* 0x000fea0003800000 */
[----:B------:R-:W-:Y:S01]  /*19970*/  BPT.TRAP 0x1 ;  /* 0x000000040000795c */ /* 0x000fe20000300000 */
.L_x_11601:
[----:B------:R-:W3:Y:S01]  /*19980*/  LDL R0, [R1+0x18] ;  /* 0x0000180001007983 */ /* 0x000ee20000100800 */
[----:B--2---:R-:W-:Y:S02]  /*19990*/  VIADD R2, R2, 0x19c80 ;  /* 0x00019c8002027836 */ /* 0x004fe40000000000 */
[----:B------:R-:W-:Y:S02]  /*199a0*/  IMAD.MOV.U32 R5, RZ, RZ, R29 ;  /* 0x000000ffff057224 */ /* 0x000fe400078e001d */
[----:B------:R-:W-:Y:S01]  /*199b0*/  IMAD.MOV.U32 R4, RZ, RZ, R19 ;  /* 0x000000ffff047224 */ /* 0x000fe200078e0013 */
[----:B---3--:R-:W-:-:S04]  /*199c0*/  PRMT R2, R0, 0x654, R2 ;  /* 0x0000065400027816 */ /* 0x008fc80000000002 */
[----:B------:R3:W-:Y:S01]  /*199d0*/  SYNCS.ARRIVE.TRANS64.RED.A1T0 RZ, [R2+URZ], RZ ;  /* 0x000000ff02ff79a7 */ /* 0x0007e2000810043f */
[----:B------:R-:W-:Y:S05]  /*199e0*/  @P1 BRA `(.L_x_11602) ;  /* 0xffffffec008c1947 */ /* 0x000fea000383ffff */
.L_x_11582:
[----:B--2---:R-:W3:Y:S01]  /*199f0*/  S2R R0, SR_TID.X ;  /* 0x0000000000007919 */ /* 0x004ee20000002100 */
[----:B------:R-:W-:Y:S01]  /*19a00*/  BSSY B0, `(.L_x_11603) ;  /* 0x0000012000007945 */ /* 0x000fe20003800000 */
[----:B---3--:R-:W-:Y:S01]  /*19a10*/  LOP3.LUT R2, R0, 0x7f, RZ, 0xc0, !PT ;  /* 0x0000007f00027812 */ /* 0x008fe200078ec0ff */
[----:B------:R-:W-:-:S03]  /*19a20*/  IMAD.U32 R0, RZ, RZ, UR36 ;  /* 0x00000024ff007e24 */ /* 0x000fc6000f8e00ff */
[----:B------:R-:W-:Y:S02]  /*19a30*/  ISETP.NE.AND P1, PT, R2, RZ, PT ;  /* 0x000000ff0200720c */ /* 0x000fe40003f25270 */
[----:B------:R-:W-:-:S11]  /*19a40*/  ISETP.NE.AND P0, PT, R0, 0x3, PT ;  /* 0x000000030000780c */ /* 0x000fd60003f05270 */
[----:B------:R-:W-:Y:S05]  /*19a50*/  @P1 BRA `(.L_x_11604) ;  /* 0x0000000000301947 */ /* 0x000fea0003800000 */
[----:B0-----:R-:W0:Y:S01]  /*19a60*/  S2R R3, SR_LANEID ;  /* 0x0000000000037919 */ /* 0x001e220000000000 */
[----:B------:R-:W-:Y:S02]  /*19a70*/  VOTEU.ANY UR4, UPT, PT ;  /* 0x0000000000047886 */ /* 0x000fe400038e0100 */
[----:B------:R-:W0:Y:S08]  /*19a80*/  FLO.U32 R0, UR4 ;  /* 0x0000000400007d00 */ /* 0x000e3000080e0000 */
[----:B------:R-:W2:Y:S01]  /*19a90*/  POPC R4, UR4 ;  /* 0x0000000400047d09 */ /* 0x000ea20008000000 */
[----:B0-----:R-:W-:-:S02]  /*19aa0*/  ISETP.EQ.U32.AND P1, PT, R0, R3, PT ;  /* 0x000000030000720c */ /* 0x001fc40003f22070 */
[----:B------:R-:W2:Y:S11]  /*19ab0*/  LDC.64 R2, c[0x0][0xc60] ;  /* 0x00031800ff027b82 */ /* 0x000eb60000000a00 */
[----:B--2---:R-:W2:Y:S01]  /*19ac0*/  @P1 ATOMG.E.ADD.STRONG.GPU PT, R3, desc[UR42][R2.64], R4 ;  /* 0x00000004020319a8 */ /* 0x004ea200081ee1ea */
[----:B------:R-:W0:Y:S02]  /*19ad0*/  S2R R5, SR_LTMASK ;  /* 0x0000000000057919 */ /* 0x000e240000003900 */
[----:B0-----:R-:W-:-:S06]  /*19ae0*/  LOP3.LUT R5, R5, UR4, RZ, 0xc0, !PT ;  /* 0x0000000405057c12 */ /* 0x001fcc000f8ec0ff */
[----:B------:R-:W0:Y:S01]  /*19af0*/  POPC R5, R5 ;  /* 0x0000000500057309 */ /* 0x000e220000000000 */
[----:B--2---:R-:W0:Y:S02]  /*19b00*/  SHFL.IDX PT, R0, R3, R0, 0x1f ;  /* 0x00001f0003007589 */ /* 0x004e2400000e0000 */
[----:B0-----:R-:W-:-:S07]  /*19b10*/  IADD3 R24, R0, UR38, R5 ;  /* 0x0000002600187c10 */ /* 0x001fce000fffe005 */
.L_x_11604:
[----:B------:R-:W-:Y:S05]  /*19b20*/  BSYNC B0 ;  /* 0x0000000000007941 */ /* 0x000fea0003800000 */
.L_x_11603:
[----:B------:R-:W-:Y:S05]  /*19b30*/  @!P0 BRA `(.L_x_11605) ;  /* 0x0000000000048947 */ /* 0x000fea0003800000 */
[----:B------:R-:W-:Y:S01]  /*19b40*/  BPT.TRAP 0x1 ;  /* 0x000000040000795c */ /* 0x000fe20000300000 */
.L_x_11605:
[----:B------:R-:W-:Y:S01]  /*19b50*/  LOP3.LUT R2, R29, 0x1, RZ, 0x3c, !PT ;  /* 0x000000011d027812 */ /* 0x000fe200078e3cff */
[----:B------:R-:W-:Y:S01]  /*19b60*/  IMAD R0, R19, 0x8, R17 ;  /* 0x0000000813007824 */ /* 0x000fe200078e0211 */
[----:B------:R-:W-:Y:S02]  /*19b70*/  BSSY B0, `(.L_x_11606) ;  /* 0x0000004000007945 */ /* 0x000fe40003800000 */
[----:B------:R-:W-:-:S04]  /*19b80*/  SHF.L.U32 R2, R2, 0x1f, RZ ;  /* 0x0000001f02027819 */ /* 0x000fc800000006ff */
[----:B------:R-:W2:Y:S02]  /*19b90*/  SYNCS.PHASECHK.TRANS64.TRYWAIT P1, [R0+URZ+0x19c70], R2 ;  /* 0x019c7002000075a7 */ /* 0x000ea4000802017f */
[----:B--2---:R-:W-:Y:S05]  /*19ba0*/  @!P1 BRA `(.L_x_11607) ;  /* 0x0000003400549947 */ /* 0x004fea0003800000 */
.L_x_11720:
[----:B------:R-:W-:Y:S05]  /*19bb0*/  BSYNC B0 ;  /* 0x0000000000007941 */ /* 0x000fea0003800000 */
.L_x_11606:
[----:B0-----:R-:W-:-:S05]  /*19bc0*/  IMAD.U32 R3, RZ, RZ, UR39 ;  /* 0x00000027ff037e24 */ /* 0x001fca000f8e00ff */
[----:B------:R-:W-:-:S13]  /*19bd0*/  ISETP.NE.AND P1, PT, R3, 0x3, PT ;  /* 0x000000030300780c */ /* 0x000fda0003f25270 */
[----:B------:R-:W-:Y:S05]  /*19be0*/  @!P1 BRA `(.L_x_11608) ;  /* 0x0000000000049947 */ /* 0x000fea0003800000 */
[----:B------:R-:W-:Y:S01]  /*19bf0*/  BPT.TRAP 0x1 ;  /* 0x000000040000795c */ /* 0x000fe20000300000 */
.L_x_11608:
[----:B--2---:R-:W-:-:S04]  /*19c00*/  SHF.L.U32 R2, R29, 0x1f, RZ ;  /* 0x0000001f1d027819 */ /* 0x004fc800000006ff */
[----:B------:R-:W0:Y:S02]  /*19c10*/  SYNCS.PHASECHK.TRANS64.TRYWAIT P1, [R0+URZ+0x19c60], R2 ;  /* 0x019c6002000075a7 */ /* 0x000e24000802017f */
[----:B0-----:R-:W-:Y:S05]  /*19c20*/  @!P1 BRA `(.L_x_11609) ;  /* 0x0000003400489947 */ /* 0x001fea0003800000 */
.L_x_11721:
[----:B------:R-:W2:Y:S04]  /*19c30*/  LDL R12, [R1] ;  /* 0x00000000010c7983 */ /* 0x000ea80000100800 */
[----:B------:R-:W3:Y:S01]  /*19c40*/  LDL R13, [R1+0x1c] ;  /* 0x00001c00010d7983 */ /* 0x000ee20000100800 */
[----:B0-----:R-:W-:Y:S01]  /*19c50*/  IMAD R2, R19, 0x3000, RZ ;  /* 0x0000300013027824 */ /* 0x001fe200078e02ff */
[----:B------:R-:W-:Y:S05]  /*19c60*/  WARPSYNC.ALL ;  /* 0x0000000000007948 */ /* 0x000fea0003800000 */
[----:B------:R-:W-:-:S05]  /*19c70*/  LOP3.LUT R3, R2, R23, RZ, 0xfc, !PT ;  /* 0x0000001702037212 */ /* 0x000fca00078efcff */
[----:B------:R-:W-:-:S05]  /*19c80*/  IMAD.IADD R3, R17, 0x1, R3 ;  /* 0x0000000111037824 */ /* 0x000fca00078e0203 */
[----:B------:R-:W0:Y:S02]  /*19c90*/  LDSM.16.MT88.4 R4, [R3+0x9000] ;  /* 0x009000000304783b */ /* 0x000e240000004200 */
        /* <DEDUP_REMOVED lines=23> */
[C---:B------:R-:W-:Y:S01]  /*19e10*/  IMAD.IADD R3, R22.reuse, 0x1, R3 ;  /* 0x0000000116037824 */ /* 0x040fe200078e0203 */
[----:B---3--:R-:W-:-:S03]  /*19e20*/  IADD3 R22, R22, R13, R2 ;  /* 0x0000000d16167210 */ /* 0x008fc60007ffe002 */
        /* <DEDUP_REMOVED lines=13> */
[----:B------:R-:W-:-:S02]  /*19f00*/  IADD3 R4, R17, R12, R2 ;  /* 0x0000000c11047210 */ /* 0x000fc40007ffe002 */
[----:B------:R-:W-:Y:S01]  /*19f10*/  LOP3.LUT R12, R23, 0x2800, RZ, 0xfc, !PT ;  /* 0x00002800170c7812 */ /* 0x000fe200078efcff */
        /* <DEDUP_REMOVED lines=24> */
.L_x_11610:
[----:B--2---:R2:W-:Y:S01]  /*1a0a0*/  SYNCS.ARRIVE.TRANS64.A1T0 RZ, [R0+URZ+0x19c50], RZ ;  /* 0x019c50ff00ff79a7 */ /* 0x0045e2000810003f */
[----:B------:R-:W-:Y:S06]  /*1a0b0*/  BAR.SYNC.DEFER_BLOCKING 0x2, 0x80 ;  /* 0x0082000000007b1d */ /* 0x000fec0000010000 */
[----:B------:R-:W-:Y:S05]  /*1a0c0*/  @!P0 BRA `(.L_x_11611) ;  /* 0x0000000000048947 */ /* 0x000fea0003800000 */
[----:B------:R-:W-:Y:S01]  /*1a0d0*/  BPT.TRAP 0x1 ;  /* 0x000000040000795c */ /* 0x000fe20000300000 */
.L_x_11611:
[----:B------:R-:W3:Y:S01]  /*1a0e0*/  LDL R2, [R1+0x18] ;  /* 0x0000180001027983 */ /* 0x000ee20000100800 */
[----:B--2---:R-:W-:Y:S02]  /*1a0f0*/  VIADD R0, R0, 0x19c80 ;  /* 0x00019c8000007836 */ /* 0x004fe40000000000 */
[----:B------:R-:W-:-:S05]  /*1a100*/  VIADD R19, R19, 0x1 ;  /* 0x0000000113137836 */ /* 0x000fca0000000000 */
[----:B------:R-:W-:-:S04]  /*1a110*/  ISETP.NE.AND P0, PT, R19, 0x2, PT ;  /* 0x000000021300780c */ /* 0x000fc80003f05270 */
[----:B------:R-:W-:Y:S02]  /*1a120*/  SEL R19, R19, RZ, P0 ;  /* 0x000000ff13137207 */ /* 0x000fe40000000000 */
[----:B---3--:R-:W-:-:S04]  /*1a130*/  PRMT R0, R2, 0x654, R0 ;  /* 0x0000065402007816 */ /* 0x008fc80000000000 */
[----:B------:R2:W-:Y:S02]  /*1a140*/  SYNCS.ARRIVE.TRANS64.RED.A1T0 RZ, [R0+URZ], RZ ;  /* 0x000000ff00ff79a7 */ /* 0x0005e4000810043f */
[----:B--2---:R-:W-:-:S04]  /*1a150*/  SEL R0, RZ, 0x1, P0 ;  /* 0x00000001ff007807 */ /* 0x004fc80000000000 */
[----:B------:R-:W-:-:S07]  /*1a160*/  LOP3.LUT R29, R29, R0, RZ, 0x3c, !PT ;  /* 0x000000001d1d7212 */ /* 0x000fce00078e3cff */
.L_x_11552:
[----:B------:R-:W2:Y:S02]  /*1a170*/  LDL R0, [R1+0x24] ;  /* 0x0000240001007983 */ /* 0x000ea40000100800 */
[----:B--2---:R-:W-:-:S13]  /*1a180*/  LOP3.LUT P0, RZ, R0, 0x10, RZ, 0xc0, !PT ;  /* 0x0000001000ff7812 */ /* 0x004fda000780c0ff */
[----:B------:R-:W-:Y:S05]  /*1a190*/  @!P0 BRA `(.L_x_11612) ;  /* 0x0000000000288947 */ /* 0x000fea0003800000 */
[----:B------:R-:W-:Y:S05]  /*1a1a0*/  WARPSYNC.ALL ;  /* 0x0000000000007948 */ /* 0x000fea0003800000 */
[----:B------:R-:W2:Y:S08]  /*1a1b0*/  S2UR UR4, SR_CgaCtaId ;  /* 0x00000000000479c3 */ /* 0x000eb00000008800 */
[----:B------:R-:W-:Y:S01]  /*1a1c0*/  BAR.SYNC.DEFER_BLOCKING 0x5, 0x200 ;  /* 0x0148000000007b1d */ /* 0x000fe20000010000 */
[----:B------:R-:W-:-:S02]  /*1a1d0*/  MOV R17, 0x400 ;  /* 0x0000040000117802 */ /* 0x000fc40000000f00 */
[----:B--2---:R-:W-:-:S04]  /*1a1e0*/  MOV R0, UR4 ;  /* 0x0000000400007c02 */ /* 0x004fc80008000f00 */
[----:B------:R-:W-:Y:S01]  /*1a1f0*/  LEA R17, R0, R17, 0x18 ;  /* 0x0000001100117211 */ /* 0x000fe200078ec0ff */
[----:B------:R2:W-:Y:S04]  /*1a200*/  STL [R1+0x18], R0 ;  /* 0x0000180001007387 */ /* 0x0005e80000100800 */
[----:B-1----:R2:W1:Y:S01]  /*1a210*/  LDS.128 R24, [R17+0x19cd0] ;  /* 0x019cd00011187984 */ /* 0x0024620000000c00 */
[----:B------:R-:W-:Y:S06]  /*1a220*/  BAR.ARV 0x4, 0x200 ;  /* 0x0108000000007b1d */ /* 0x000fec0000002000 */
[----:B------:R-:W-:Y:S05]  /*1a230*/  BRA `(.L_x_11613) ;  /* 0x0000000800d87947 */ /* 0x000fea0003800000 */
.L_x_11612:
        /* <DEDUP_REMOVED lines=12> */
[----:B--2---:R-:W-:-:S06]  /*1a300*/  @!P1 IMAD.WIDE R2, R0, 0x4, R4 ;  /* 0x0000000400029825 */ /* 0x004fcc00078e0204 */
[----:B------:R-:W2:Y:S01]  /*1a310*/  @!P1 LDG.E R2, desc[UR42][R2.64] ;  /* 0x0000002a02029981 */ /* 0x000ea2000c1e1900 */
[----:B------:R-:W-:Y:S01]  /*1a320*/  IMAD.MOV.U32 R5, RZ, RZ, RZ ;  /* 0x000000ffff057224 */ /* 0x000fe200078e00ff */
[C---:B------:R-:W-:Y:S02]  /*1a330*/  ISETP.GE.U32.AND P2, PT, R9.reuse, 0x2, PT ;  /* 0x000000020900780c */ /* 0x040fe40003f46070 */
[C---:B------:R-:W-:Y:S01]  /*1a340*/  ISETP.GE.U32.AND P3, PT, R9.reuse, 0x4, PT ;  /* 0x000000040900780c */ /* 0x040fe20003f66070 */
[----:B------:R-:W-:Y:S01]  /*1a350*/  SHFL.IDX PT, R0, R24, RZ, 0x1f ;  /* 0x00001fff18007589 */ /* 0x000fe200000e0000 */
[C---:B------:R-:W-:Y:S02]  /*1a360*/  ISETP.GE.U32.AND P4, PT, R9.reuse, 0x8, PT ;  /* 0x000000080900780c */ /* 0x040fe40003f86070 */
[----:B------:R-:W-:Y:S01]  /*1a370*/  ISETP.GE.U32.AND P5, PT, R9, 0x10, PT ;  /* 0x000000100900780c */ /* 0x000fe20003fa6070 */
[----:B-1----:R-:W-:Y:S01]  /*1a380*/  SHFL.IDX PT, R8, R24, 0x1, 0x1f ;  /* 0x00201f0018087f89 */ /* 0x002fe200000e0000 */
[----:B---3--:R-:W-:Y:S01]  /*1a390*/  @!P1 IMAD.MOV.U32 R5, RZ, RZ, R6 ;  /* 0x000000ffff059224 */ /* 0x008fe200078e0006 */
[----:B------:R-:W-:-:S02]  /*1a3a0*/  CS2R R6, SRZ ;  /* 0x0000000000067805 */ /* 0x000fc4000001ff00 */
[----:B--2---:R-:W-:Y:S01]  /*1a3b0*/  @!P1 IMAD.MOV.U32 R6, RZ, RZ, R2 ;  /* 0x000000ffff069224 */ /* 0x004fe200078e0002 */
        /* <DEDUP_REMOVED lines=18> */
.L_x_11731:
[----:B------:R-:W-:Y:S02]  /*1a4e0*/  ULDC UR4, c[0x0][0xc38] ;  /* 0x00030e0000047ab9 */ /* 0x000fe40000000800 */
[----:B------:R-:W-:-:S04]  /*1a4f0*/  IMAD.U32 R24, RZ, RZ, UR4 ;  /* 0x00000004ff187e24 */ /* 0x000fc8000f8e00ff */
[----:B-1----:R-:W-:-:S04]  /*1a500*/  IMAD R3, R3, R24, RZ ;  /* 0x0000001803037224 */ /* 0x002fc800078e02ff */
[----:B------:R-:W-:-:S05]  /*1a510*/  IMAD.IADD R4, R8, 0x1, R3 ;  /* 0x0000000108047824 */ /* 0x000fca00078e0203 */
[----:B------:R-:W-:-:S13]  /*1a520*/  ISETP.GT.AND P6, PT, R4, R0, PT ;  /* 0x000000000400720c */ /* 0x000fda0003fc4270 */
[----:B------:R-:W-:Y:S05]  /*1a530*/  @P6 BRA `(.L_x_11615) ;  /* 0x0000000000a46947 */ /* 0x000fea0003800000 */
.L_x_11618:
        /* <DEDUP_REMOVED lines=11> */
[----:B------:R0:W2:Y:S02]  /*1a5f0*/  @!P6 LDG.E R5, desc[UR42][R2.64] ;  /* 0x0000002a0205e981 */ /* 0x0000a4000c1e1900 */
[----:B0-----:R-:W0:Y:S02]  /*1a600*/  @!P6 LDC.64 R2, c[0x0][0xc78] ;  /* 0x00031e00ff02eb82 */ /* 0x001e240000000a00 */
[----:B0-----:R-:W-:-:S04]  /*1a610*/  @!P6 IMAD.WIDE R2, R6, 0x4, R2 ;  /* 0x000000040602e825 */ /* 0x001fc800078e0202 */
[----:B------:R-:W-:-:S06]  /*1a620*/  IMAD.MOV.U32 R6, RZ, RZ, RZ ;  /* 0x000000ffff067224 */ /* 0x000fcc00078e00ff */
        /* <DEDUP_REMOVED lines=20> */
.L_x_11739:
[----:B------:R-:W-:Y:S02]  /*1a770*/  ULDC UR4, c[0x0][0xc38] ;  /* 0x00030e0000047ab9 */ /* 0x000fe40000000800 */
[----:B------:R-:W-:-:S04]  /*1a780*/  IMAD.U32 R24, RZ, RZ, UR4 ;  /* 0x00000004ff187e24 */ /* 0x000fc8000f8e00ff */
[----:B-1----:R-:W-:-:S04]  /*1a790*/  IMAD R3, R3, R24, RZ ;  /* 0x0000001803037224 */ /* 0x002fc800078e02ff */
[----:B------:R-:W-:-:S05]  /*1a7a0*/  IMAD.IADD R4, R3, 0x1, R4 ;  /* 0x0000000103047824 */ /* 0x000fca00078e0204 */
[----:B------:R-:W-:-:S13]  /*1a7b0*/  ISETP.GT.AND P6, PT, R4, R0, PT ;  /* 0x000000000400720c */ /* 0x000fda0003fc4270 */
[----:B------:R-:W-:Y:S05]  /*1a7c0*/  @!P6 BRA `(.L_x_11618) ;  /* 0xfffffffc005ce947 */ /* 0x000fea000383ffff */
.L_x_11615:
        /* <DEDUP_REMOVED lines=9> */
.L_x_11744:
[----:B------:R-:W-:-:S13]  /*1a860*/  ISETP.NE.AND P0, PT, R3, RZ, PT ;  /* 0x000000ff0300720c */ /* 0x000fda0003f05270 */
[----:B------:R-:W-:Y:S05]  /*1a870*/  @!P0 BRA `(.L_x_11620) ;  /* 0x0000000000148947 */ /* 0x000fea0003800000 */
[----:B------:R-:W-:Y:S01]  /*1a880*/  UMOV UR4, 0xffffffff ;  /* 0xffffffff00047882 */ /* 0x000fe20000000000 */
[----:B------:R-:W-:Y:S02]  /*1a890*/  VIADD R12, R4, 0xffffffff ;  /* 0xffffffff040c7836 */ /* 0x000fe40000000000 */
[----:B------:R-:W-:Y:S05]  /*1a8a0*/  BRA.DIV UR4, `(.L_x_11621) ;  /* 0x0000003204c47947 */ /* 0x000fea000b800000 */
[----:B0-----:R0:W4:Y:S02]  /*1a8b0*/  SHFL.IDX PT, R2, R2, R12, 0x1f ;  /* 0x00001f0c02027589 */ /* 0x00112400000e0000 */
.L_x_11747:
[----:B----4-:R-:W-:-:S07]  /*1a8c0*/  IMAD.MOV.U32 R7, RZ, RZ, R2 ;  /* 0x000000ffff077224 */ /* 0x010fce00078e0002 */
.L_x_11620:
[----:B------:R-:W-:Y:S01]  /*1a8d0*/  IMAD R24, R7, R24, R8 ;  /* 0x0000001807187224 */ /* 0x000fe200078e0208 */
[----:B--2---:R-:W-:Y:S01]  /*1a8e0*/  IABS R8, R5 ;  /* 0x0000000500087213 */ /* 0x004fe20000000000 */
[----:B------:R-:W-:Y:S02]  /*1a8f0*/  IMAD.IADD R27, R4, 0x1, R27 ;  /* 0x00000001041b7824 */ /* 0x000fe400078e021b */
[----:B------:R-:W-:Y:S01]  /*1a900*/  IMAD.IADD R25, R0, 0x1, -R24 ;  /* 0x0000000100197824 */ /* 0x000fe200078e0a18 */
[----:B0-----:R-:W0:Y:S04]  /*1a910*/  I2F.RP R2, R8 ;  /* 0x0000000800027306 */ /* 0x001e280000209400 */
[----:B------:R-:W-:-:S04]  /*1a920*/  IABS R0, R25 ;  /* 0x0000001900007213 */ /* 0x000fc80000000000 */
[----:B0-----:R-:W0:Y:S02]  /*1a930*/  MUFU.RCP R2, R2 ;  /* 0x0000000200027308 */ /* 0x001e240000001000 */
[----:B0-----:R-:W-:-:S06]  /*1a940*/  VIADD R2, R2, 0xffffffe ;  /* 0x0ffffffe02027836 */ /* 0x001fcc0000000000 */
[----:B------:R-:W0:Y:S02]  /*1a950*/  F2I.FTZ.U32.TRUNC.NTZ R3, R2 ;  /* 0x0000000200037305 */ /* 0x000e24000021f000 */
[----:B0-----:R-:W-:-:S04]  /*1a960*/  IMAD.MOV R2, RZ, RZ, -R3 ;  /* 0x000000ffff027224 */ /* 0x001fc800078e0a03 */
[----:B------:R-:W-:Y:S02]  /*1a970*/  IMAD R7, R2, R8, RZ ;  /* 0x0000000802077224 */ /* 0x000fe400078e02ff */
[----:B------:R-:W-:-:S04]  /*1a980*/  IMAD.MOV.U32 R2, RZ, RZ, RZ ;  /* 0x000000ffff027224 */ /* 0x000fc800078e00ff */
        /* <DEDUP_REMOVED lines=10> */
[----:B---3--:R-:W-:-:S04]  /*1aa30*/  IABS R0, R6 ;  /* 0x0000000600007213 */ /* 0x008fc80000000000 */
[----:B------:R-:W0:Y:S07]  /*1aa40*/  I2F.RP R2, R0 ;  /* 0x0000000000027306 */ /* 0x000e2e0000209400 */
[----:B------:R-:W-:Y:S01]  /*1aa50*/  @P0 VIADD R7, R7, 0x1 ;  /* 0x0000000107070836 */ /* 0x000fe20000000000 */
[----:B0-----:R-:W0:Y:S02]  /*1aa60*/  MUFU.RCP R2, R2 ;  /* 0x0000000200027308 */ /* 0x001e240000001000 */
[----:B0-----:R-:W-:-:S06]  /*1aa70*/  VIADD R2, R2, 0xffffffe ;  /* 0x0ffffffe02027836 */ /* 0x001fcc0000000000 */
        /* <DEDUP_REMOVED lines=13> */
[----:B------:R-:W-:-:S04]  /*1ab50*/  IMAD.HI.U32 R2, R2, R3, RZ ;  /* 0x0000000302027227 */ /* 0x000fc800078e00ff */
[----:B------:R-:W-:Y:S02]  /*1ab60*/  IMAD R3, R2, R8, R3 ;  /* 0x0000000802037224 */ /* 0x000fe400078e0203 */
[----:B------:R-:W-:-:S03]  /*1ab70*/  IMAD.IADD R25, R25, 0x1, -R5 ;  /* 0x0000000119197824 */ /* 0x000fc600078e0a05 */
        /* <DEDUP_REMOVED lines=15> */
.L_x_11616:
[----:B------:R-:W-:Y:S01]  /*1ac70*/  UMOV UR4, URZ ;  /* 0x0000003f00047c82 */ /* 0x000fe20008000000 */
[----:B------:R-:W-:Y:S01]  /*1ac80*/  UMOV UR5, URZ ;  /* 0x0000003f00057c82 */ /* 0x000fe20008000000 */
[----:B------:R-:W-:Y:S01]  /*1ac90*/  ULDC UR6, c[0x0][0xc3c] ;  /* 0x00030f0000067ab9 */ /* 0x000fe20000000800 */
[----:B------:R-:W-:Y:S02]  /*1aca0*/  IMAD.MOV.U32 R24, RZ, RZ, R0 ;  /* 0x000000ffff187224 */ /* 0x000fe400078e0000 */
[----:B------:R-:W-:Y:S02]  /*1acb0*/  IMAD.U32 R25, RZ, RZ, UR4 ;  /* 0x00000004ff197e24 */ /* 0x000fe4000f8e00ff */
[----:B------:R-:W-:Y:S02]  /*1acc0*/  IMAD.U32 R26, RZ, RZ, UR5 ;  /* 0x00000005ff1a7e24 */ /* 0x000fe4000f8e00ff */
[----:B------:R-:W-:-:S07]  /*1acd0*/  IMAD.U32 R27, RZ, RZ, UR6 ;  /* 0x00000006ff1b7e24 */ /* 0x000fce000f8e00ff */
.L_x_11622:
[----:B------:R3:W2:Y:S01]  /*1ace0*/  LDL R2, [R1+0x18] ;  /* 0x0000180001027983 */ /* 0x0006a20000100800 */
[----:B------:R-:W0:Y:S01]  /*1acf0*/  S2R R0, SR_TID.X ;  /* 0x0000000000007919 */ /* 0x000e220000002100 */
[----:B------:R-:W-:Y:S05]  /*1ad00*/  WARPSYNC.ALL ;  /* 0x0000000000007948 */ /* 0x000fea0003800000 */
[----:B0-----:R-:W-:Y:S01]  /*1ad10*/  LOP3.LUT R0, R0, 0x1f, RZ, 0xc0, !PT ;  /* 0x0000001f00007812 */ /* 0x001fe200078ec0ff */
[----:B------:R-:W-:Y:S03]  /*1ad20*/  BAR.SYNC.DEFER_BLOCKING 0x4, 0x200 ;  /* 0x0108000000007b1d */ /* 0x000fe60000010000 */
[----:B------:R-:W-:-:S13]  /*1ad30*/  ISETP.NE.AND P0, PT, R0, RZ, PT ;  /* 0x000000ff0000720c */ /* 0x000fda0003f05270 */
[----:B------:R-:W-:Y:S01]  /*1ad40*/  @!P0 MOV R0, 0x400 ;  /* 0x0000040000008802 */ /* 0x000fe20000000f00 */
[----:B--2---:R-:W0:Y:S03]  /*1ad50*/  @!P0 S2R R2, SR_CgaCtaId ;  /* 0x0000000000028919 */ /* 0x004e260000008800 */
[----:B0-----:R-:W-:Y:S01]  /*1ad60*/  @!P0 LEA R17, R2, R0, 0x18 ;  /* 0x0000000002118211 */ /* 0x001fe200078ec0ff */
[----:B------:R3:W-:Y:S04]  /*1ad70*/  @!P0 STL [R1+0x18], R2 ;  /* 0x0000180201008387 */ /* 0x0007e80000100800 */
[----:B------:R3:W-:Y:S01]  /*1ad80*/  @!P0 STS.128 [R17+0x19cd0], R24 ;  /* 0x019cd01811008388 */ /* 0x0007e20000000c00 */
[----:B------:R-:W-:Y:S06]  /*1ad90*/  BAR.ARV 0x5, 0x200 ;  /* 0x0148000000007b1d */ /* 0x000fec0000002000 */
.L_x_11613:
[----:B------:R-:W-:Y:S02]  /*1ada0*/  ULDC UR4, c[0x0][0xc3c] ;  /* 0x00030f0000047ab9 */ /* 0x000fe40000000800 */
[----:B-1----:R-:W-:-:S13]  /*1adb0*/  ISETP.GE.AND P0, PT, R27, UR4, PT ;  /* 0x000000041b007c0c */ /* 0x002fda000bf06270 */
[----:B------:R-:W-:Y:S05]  /*1adc0*/  @!P0 BRA `(.L_x_11623) ;  /* 0xffffff98008c8947 */ /* 0x000fea000383ffff */
[----:B------:R-:W-:Y:S05]  /*1add0*/  BSYNC B7 ;  /* 0x0000000000077941 */ /* 0x000fea0003800000 */
.L_x_11503:
[----:B--2---:R-:W2:Y:S01]  /*1ade0*/  LDL.LU R0, [R1+0x50] ;  /* 0x0000500001007983 */ /* 0x004ea20000300800 */
[----:B------:R-:W-:Y:S01]  /*1adf0*/  BSSY B0, `(.L_x_11624) ;  /* 0x000000b000007945 */ /* 0x000fe20003800000 */
[----:B------:R-:W4:Y:S01]  /*1ae00*/  S2R R5, SR_CgaCtaId ;  /* 0x0000000000057919 */ /* 0x000f220000008800 */
[----:B--2---:R-:W-:-:S05]  /*1ae10*/  VIADD R0, R0, 0x1 ;  /* 0x0000000100007836 */ /* 0x004fca0000000000 */
[----:B01-3--:R-:W-:-:S04]  /*1ae20*/  LEA.HI R2, R0, R0, RZ, 0x1 ;  /* 0x0000000000027211 */ /* 0x00bfc800078f08ff */
[----:B------:R-:W-:Y:S02]  /*1ae30*/  LOP3.LUT R3, R2, 0xfffffffe, RZ, 0xc0, !PT ;  /* 0xfffffffe02037812 */ /* 0x000fe400078ec0ff */
[----:B------:R-:W-:-:S03]  /*1ae40*/  MOV R2, 0x400 ;  /* 0x0000040000027802 */ /* 0x000fc60000000f00 */
[----:B------:R-:W-:Y:S01]  /*1ae50*/  IMAD.IADD R0, R0, 0x1, -R3 ;  /* 0x0000000100007824 */ /* 0x000fe200078e0a03 */
[----:B----4-:R-:W-:-:S04]  /*1ae60*/  LEA R5, R5, R2, 0x18 ;  /* 0x0000000205057211 */ /* 0x010fc800078ec0ff */
[----:B------:R-:W-:-:S04]  /*1ae70*/  SHF.L.U32 R0, R0, 0x1f, RZ ;  /* 0x0000001f00007819 */ /* 0x000fc800000006ff */
[----:B------:R-:W0:Y:S02]  /*1ae80*/  SYNCS.PHASECHK.TRANS64.TRYWAIT P0, [R5+URZ+0x19c20], R0 ;  /* 0x019c2000050075a7 */ /* 0x000e24000800017f */
[----:B0-----:R-:W-:Y:S05]  /*1ae90*/  @!P0 BRA `(.L_x_11625) ;  /* 0x0000002c00708947 */ /* 0x001fea0003800000 */
.L_x_11748:
[----:B------:R-:W-:Y:S05]  /*1aea0*/  BSYNC B0 ;  /* 0x0000000000007941 */ /* 0x000fea0003800000 */
.L_x_11624:
[----:B------:R-:W-:-:S03]  /*1aeb0*/  UMOV UR4, 0xffffffff ;  /* 0xffffffff00047882 */ /* 0x000fc60000000000 */
[----:B------:R-:W-:Y:S05]  /*1aec0*/  BRA.DIV UR4, `(.L_x_11626) ;  /* 0x0000002e04787947 */ /* 0x000fea000b800000 */
[----:B0-----:R-:W0:Y:S02]  /*1aed0*/  S2R R0, SR_TID.X ;  /* 0x0000000000007919 */ /* 0x001e240000002100 */
[----:B0-----:R-:W-:-:S04]  /*1aee0*/  SHF.R.U32.HI R0, RZ, 0x5, R0 ;  /* 0x00000005ff007819 */ /* 0x001fc80000011600 */
[----:B------:R-:W-:-:S05]  /*1aef0*/  LOP3.LUT R0, R0, 0x3, RZ, 0xc0, !PT ;  /* 0x0000000300007812 */ /* 0x000fca00078ec0ff */
[----:B------:R0:W1:Y:S02]  /*1af00*/  SHFL.IDX PT, R14, R0, RZ, 0x1f ;  /* 0x00001fff000e7589 */ /* 0x00006400000e0000 */
.L_x_11751:
[----:B-1----:R-:W-:-:S13]  /*1af10*/  ISETP.NE.AND P0, PT, R14, RZ, PT ;  /* 0x000000ff0e00720c */ /* 0x002fda0003f05270 */
[----:B------:R-:W-:Y:S05]  /*1af20*/  @P0 BRA `(.L_x_11369) ;  /* 0x0000000000a80947 */ /* 0x000fea0003800000 */
[----:B------:R-:W-:-:S03]  /*1af30*/  UMOV UR4, 0xffffffff ;  /* 0xffffffff00047882 */ /* 0x000fc60000000000 */
[----:B------:R-:W-:Y:S05]  /*1af40*/  BRA.DIV UR4, `(.L_x_11627) ;  /* 0x0000002e048c7947 */ /* 0x000fea000b800000 */
[----:B------:R-:W-:-:S13]  /*1af50*/  ELECT P6, URZ, PT ;  /* 0x00000000003f782f */ /* 0x000fda00038c0000 */
.L_x_11754:
[----:B------:R-:W-:Y:S05]  /*1af60*/  @!P6 BRA `(.L_x_11369) ;  /* 0x000000000098e947 */ /* 0x000fea0003800000 */
[----:B------:R-:W-:-:S06]  /*1af70*/  ULOP3.LUT UR4, UR37, 0x2, URZ, 0xfc, !UPT ;  /* 0x0000000225047892 */ /* 0x000fcc000f8efc3f */
[----:B0-----:R-:W-:-:S05]  /*1af80*/  IMAD.U32 R0, RZ, RZ, UR4 ;  /* 0x00000004ff007e24 */ /* 0x001fca000f8e00ff */
[----:B------:R-:W-:-:S13]  /*1af90*/  ISETP.NE.AND P0, PT, R0, 0x3, PT ;  /* 0x000000030000780c */ /* 0x000fda0003f05270 */
[----:B------:R-:W-:Y:S05]  /*1afa0*/  @!P0 BRA `(.L_x_11628) ;  /* 0x0000000000048947 */ /* 0x000fea0003800000 */
[----:B------:R-:W-:Y:S01]  /*1afb0*/  BPT.TRAP 0x1 ;  /* 0x000000040000795c */ /* 0x000fe20000300000 */
.L_x_11628:
[----:B------:R-:W-:Y:S01]  /*1afc0*/  IMAD R3, R19, 0x8, R5 ;  /* 0x0000000813037824 */ /* 0x000fe200078e0205 */
[----:B------:R-:W-:Y:S01]  /*1afd0*/  SHF.L.U32 R2, R29, 0x1f, RZ ;  /* 0x0000001f1d027819 */ /* 0x000fe200000006ff */
[----:B------:R-:W-:-:S03]  /*1afe0*/  VIADD R19, R19, 0x1 ;  /* 0x0000000113137836 */ /* 0x000fc60000000000 */
[----:B------:R-:W0:Y:S02]  /*1aff0*/  SYNCS.PHASECHK.TRANS64.TRYWAIT P1, [R3+URZ+0x19c40], R2 ;  /* 0x019c4002030075a7 */ /* 0x000e24000802017f */
[----:B------:R-:W-:-:S04]  /*1b000*/  ISETP.NE.AND P2, PT, R19, 0x2, PT ;  /* 0x000000021300780c */ /* 0x000fc80003f45270 */
[----:B------:R-:W-:Y:S01]  /*1b010*/  SEL R0, RZ, 0x1, P2 ;  /* 0x00000001ff007807 */ /* 0x000fe20001000000 */
[----:B0-----:R-:W-:Y:S08]  /*1b020*/  @!P1 BRA `(.L_x_11629) ;  /* 0x0000002c00749947 */ /* 0x001ff00003800000 */
.L_x_11755:
[----:B------:R-:W-:Y:S02]  /*1b030*/  SEL R19, R19, RZ, P2 ;  /* 0x000000ff13137207 */ /* 0x000fe40001000000 */
[----:B------:R-:W-:Y:S01]  /*1b040*/  LOP3.LUT R0, R29, R0, RZ, 0x3c, !PT ;  /* 0x000000001d007212 */ /* 0x000fe200078e3cff */
[----:B------:R-:W-:Y:S06]  /*1b050*/  @!P0 BRA `(.L_x_11630) ;  /* 0x0000000000048947 */ /* 0x000fec0003800000 */
[----:B------:R-:W-:Y:S01]  /*1b060*/  BPT.TRAP 0x1 ;  /* 0x000000040000795c */ /* 0x000fe20000300000 */
.L_x_11630:
[----:B------:R-:W-:Y:S01]  /*1b070*/  IMAD R19, R19, 0x8, R5 ;  /* 0x0000000813137824 */ /* 0x000fe200078e0205 */
[----:B------:R-:W-:-:S04]  /*1b080*/  SHF.L.U32 R0, R0, 0x1f, RZ ;  /* 0x0000001f00007819 */ /* 0x000fc800000006ff */
[----:B------:R-:W1:Y:S02]  /*1b090*/  SYNCS.PHASECHK.TRANS64.TRYWAIT P1, [R19+URZ+0x19c40], R0 ;  /* 0x019c4000130075a7 */ /* 0x000e64000802017f */
[----:B-1----:R-:W-:Y:S05]  /*1b0a0*/  @!P1 BRA `(.L_x_11631) ;  /* 0x0000002c00689947 */ /* 0x002fea0003800000 */
.L_x_11756:
[----:B------:R-:W-:Y:S05]  /*1b0b0*/  @!P0 BRA `(.L_x_11632) ;  /* 0x0000000000048947 */ /* 0x000fea0003800000 */
[----:B------:R-:W-:Y:S01]  /*1b0c0*/  BPT.TRAP 0x1 ;  /* 0x000000040000795c */ /* 0x000fe20000300000 */
.L_x_11632:
[----:B------:R-:W2:Y:S02]  /*1b0d0*/  SYNCS.PHASECHK.TRANS64.TRYWAIT P1, [R3+URZ+0x19c60], R2 ;  /* 0x019c6002030075a7 */ /* 0x000ea4000802017f */
[----:B--2---:R-:W-:Y:S05]  /*1b0e0*/  @!P1 BRA `(.L_x_11633) ;  /* 0x0000002c006c9947 */ /* 0x004fea0003800000 */
.L_x_11757:
[----:B------:R-:W-:Y:S05]  /*1b0f0*/  @!P0 BRA `(.L_x_11634) ;  /* 0x0000000000048947 */ /* 0x000fea0003800000 */
[----:B------:R-:W-:Y:S01]  /*1b100*/  BPT.TRAP 0x1 ;  /* 0x000000040000795c */ /* 0x000fe20000300000 */
.L_x_11634:
[----:B------:R-:W3:Y:S02]  /*1b110*/  SYNCS.PHASECHK.TRANS64.TRYWAIT P1, [R19+URZ+0x19c60], R0 ;  /* 0x019c6000130075a7 */ /* 0x000ee4000802017f */
[----:B---3--:R-:W-:Y:S05]  /*1b120*/  @!P1 BRA `(.L_x_11635) ;  /* 0x0000002c00709947 */ /* 0x008fea0003800000 */
.L_x_11758:
[----:B------:R-:W-:Y:S05]  /*1b130*/  @!P0 BRA `(.L_x_11636) ;  /* 0x0000000000048947 */ /* 0x000fea0003800000 */
[----:B------:R-:W-:Y:S01]  /*1b140*/  BPT.TRAP 0x1 ;  /* 0x000000040000795c */ /* 0x000fe20000300000 */
.L_x_11636:
[----:B------:R-:W4:Y:S02]  /*1b150*/  SYNCS.PHASECHK.TRANS64.TRYWAIT P1, [R3+URZ+0x19c80], R2 ;  /* 0x019c8002030075a7 */ /* 0x000f24000802017f */
[----:B----4-:R-:W-:Y:S05]  /*1b160*/  @!P1 BRA `(.L_x_11637) ;  /* 0x0000002c00749947 */ /* 0x010fea0003800000 */
.L_x_11759:
[----:B------:R-:W-:Y:S05]  /*1b170*/  @!P0 BRA `(.L_x_11638) ;  /* 0x0000000000048947 */ /* 0x000fea0003800000 */
[----:B------:R-:W-:Y:S01]  /*1b180*/  BPT.TRAP 0x1 ;  /* 0x000000040000795c */ /* 0x000fe20000300000 */
.L_x_11638:
[----:B------:R0:W0:Y:S02]  /*1b190*/  SYNCS.PHASECHK.TRANS64.TRYWAIT P0, [R19+URZ+0x19c80], R0 ;  /* 0x019c8000130075a7 */ /* 0x000024000800017f */
[----:B0-----:R-:W-:Y:S05]  /*1b1a0*/  @!P0 NANOSLEEP.SYNCS 0x989680 ;  /* 0x009896800000895d */ /* 0x001fea0003900000 */
[----:B------:R-:W0:Y:S02]  /*1b1b0*/  @!P0 SYNCS.PHASECHK.TRANS64 P0, [R19+URZ+0x19c80], R0 ;  /* 0x019c8000130085a7 */ /* 0x000e24000800007f */
[----:B0-----:R-:W-:Y:S05]  /*1b1c0*/  @!P0 BRA `(.L_x_11638) ;  /* 0xfffffffc00f08947 */ /* 0x001fea000383ffff */
.L_x_11369:
[----:B------:R-:W-:Y:S05]  /*1b1d0*/  BSYNC B8 ;  /* 0x0000000000087941 */ /* 0x000fea0003800000 */
.L_x_11366:
[----:B------:R-:W-:Y:S05]  /*1b1e0*/  EXIT ;  /* 0x000000000000794d */ /* 0x000fea0003800000 */
.L_x_11387:
[----:B-1----:R1:W2:Y:S02]  /*1b1f0*/  SYNCS.PHASECHK.TRANS64.TRYWAIT P4, [R70+URZ+0x19c90], R76 ;  /* 0x019c904c460075a7 */ /* 0x0022a4000808017f */
[----:B--2---:R-:W-:Y:S05]  /*1b200*/  @!P4 NANOSLEEP.SYNCS 0x989680 ;  /* 0x009896800000c95d */ /* 0x004fea0003900000 */
[----:B------:R-:W2:Y:S02]  /*1b210*/  @!P4 SYNCS.PHASECHK.TRANS64 P4, [R70+URZ+0x19c90], R76 ;  /* 0x019c904c4600c5a7 */ /* 0x000ea4000808007f */
[----:B--2---:R-:W-:Y:S05]  /*1b220*/  @!P4 BRA `(.L_x_11387) ;  /* 0xfffffffc00f0c947 */ /* 0x004fea000383ffff */
[----:B------:R-:W-:Y:S05]  /*1b230*/  BRA `(.L_x_11639) ;  /* 0xfffffe7800847947 */ /* 0x000fea000383ffff */
.L_x_11388:
        /* <DEDUP_REMOVED lines=8> */
.L_x_11641:
[----:B------:R-:W-:Y:S05]  /*1b2c0*/  BSYNC B1 ;  /* 0x0000000000017941 */ /* 0x000fea0003800000 */
.L_x_11640:
        /* <DEDUP_REMOVED lines=8> */
.L_x_11642:
[----:B------:R-:W-:Y:S05]  /*1b350*/  BRA `(.L_x_11643) ;  /* 0xfffffe7800507947 */ /* 0x000fea000383ffff */
.L_x_11404:
[----:B-1----:R1:W2:Y:S02]  /*1b360*/  SYNCS.PHASECHK.TRANS64.TRYWAIT P4, [R70+URZ+0x19c90], R76 ;  /* 0x019c904c460075a7 */ /* 0x0022a4000808017f */
[----:B--2---:R-:W-:Y:S05]  /*1b370*/  @!P4 NANOSLEEP.SYNCS 0x989680 ;  /* 0x009896800000c95d */ /* 0x004fea0003900000 */
[----:B------:R-:W2:Y:S02]  /*1b380*/  @!P4 SYNCS.PHASECHK.TRANS64 P4, [R70+URZ+0x19c90], R76 ;  /* 0x019c904c4600c5a7 */ /* 0x000ea4000808007f */
[----:B--2---:R-:W-:Y:S05]  /*1b390*/  @!P4 BRA `(.L_x_11404) ;  /* 0xfffffffc00f0c947 */ /* 0x004fea000383ffff */
[----:B------:R-:W-:Y:S05]  /*1b3a0*/  BRA `(.L_x_11644) ;  /* 0xfffffe9000987947 */ /* 0x000fea000383ffff */
.L_x_11405:
[----:B------:R-:W-:Y:S01]  /*1b3b0*/  BSSY B1, `(.L_x_11645) ;  /* 0x0000008000017945 */ /* 0x000fe20003800000 */
[----:B0-----:R-:W-:Y:S01]  /*1b3c0*/  MOV R13, R78 ;  /* 0x0000004e000d7202 */ /* 0x001fe20000000f00 */
[----:B------:R-:W-:Y:S02]  /*1b3d0*/  IMAD.MOV.U32 R12, RZ, RZ, RZ ;  /* 0x000000ffff0c7224 */ /* 0x000fe400078e00ff */
[----:B------:R-:W-:Y:S02]  /*1b3e0*/  IMAD.MOV.U32 R11, RZ, RZ, 0x1e1f ;  /* 0x00001e1fff0b7424 */ /* 0x000fe400078e00ff */
[----:B------:R-:W-:-:S07]  /*1b3f0*/  IMAD.MOV.U32 R15, RZ, RZ, -0x1 ;  /* 0xffffffffff0f7424 */ /* 0x000fce00078e00ff */
[----:B-1----:R-:W-:Y:S05]  /*1b400*/  WARPSYNC.COLLECTIVE R15, `(.L_x_11646) ;  /* 0x000000000f087348 */ /* 0x002fea0003c00000 */
[----:B------:R0:W2:Y:S02]  /*1b410*/  SHFL.IDX P6, R14, R13, R12, R11 ;  /* 0x0000000c0d0e7389 */ /* 0x0000a400000c000b */
[----:B012---:R-:W-:Y:S01]  /*1b420*/  ENDCOLLECTIVE ;  /* 0x000000000000791b */ /* 0x007fe20003800000 */
.L_x_11646:
[----:B------:R-:W-:Y:S05]  /*1b430*/  BSYNC B1 ;  /* 0x0000000000017941 */ /* 0x000fea0003800000 */
.L_x_11645:
        /* <DEDUP_REMOVED lines=8> */
.L_x_11647:
[----:B------:R-:W-:Y:S01]  /*1b4c0*/  IMAD.MOV.U32 R79, RZ, RZ, R14 ;  /* 0x000000ffff4f7224 */ /* 0x000fe200078e000e */
[----:B------:R-:W-:Y:S06]  /*1b4d0*/  BRA `(.L_x_11648) ;  /* 0xfffffe9000607947 */ /* 0x000fec000383ffff */
.L_x_11414:
[----:B0-----:R0:W1:Y:S02]  /*1b4e0*/  SYNCS.PHASECHK.TRANS64.TRYWAIT P3, [R70+URZ+0x19c90], R76 ;  /* 0x019c904c460075a7 */ /* 0x001064000806017f */
[----:B-1----:R-:W-:Y:S05]  /*1b4f0*/  @!P3 NANOSLEEP.SYNCS 0x989680 ;  /* 0x009896800000b95d */ /* 0x002fea0003900000 */
[----:B------:R-:W1:Y:S02]  /*1b500*/  @!P3 SYNCS.PHASECHK.TRANS64 P3, [R70+URZ+0x19c90], R76 ;  /* 0x019c904c4600b5a7 */ /* 0x000e64000806007f */
[----:B-1----:R-:W-:Y:S05]  /*1b510*/  @!P3 BRA `(.L_x_11414) ;  /* 0xfffffffc00f0b947 */ /* 0x002fea000383ffff */
[----:B------:R-:W-:Y:S05]  /*1b520*/  BRA `(.L_x_11649) ;  /* 0xfffffeb000647947 */ /* 0x000fea000383ffff */
.L_x_11415:
[----:B------:R-:W-:Y:S01]  /*1b530*/  BSSY B1, `(.L_x_11650) ;  /* 0x0000007000017945 */ /* 0x000fe20003800000 */
[----:B------:R-:W-:Y:S02]  /*1b540*/  IMAD.MOV.U32 R12, RZ, RZ, RZ ;  /* 0x000000ffff0c7224 */ /* 0x000fe400078e00ff */
[----:B------:R-:W-:Y:S02]  /*1b550*/  IMAD.MOV.U32 R11, RZ, RZ, 0x1e1f ;  /* 0x00001e1fff0b7424 */ /* 0x000fe400078e00ff */
[----:B------:R-:W-:-:S07]  /*1b560*/  IMAD.MOV.U32 R15, RZ, RZ, -0x1 ;  /* 0xffffffffff0f7424 */ /* 0x000fce00078e00ff */
[----:B0-----:R-:W-:Y:S05]  /*1b570*/  WARPSYNC.COLLECTIVE R15, `(.L_x_11651) ;  /* 0x000000000f087348 */ /* 0x001fea0003c00000 */
[----:B------:R1:W2:Y:S02]  /*1b580*/  SHFL.IDX P6, R14, R13, R12, R11 ;  /* 0x0000000c0d0e7389 */ /* 0x0002a400000c000b */
[----:B012---:R-:W-:Y:S01]  /*1b590*/  ENDCOLLECTIVE ;  /* 0x000000000000791b */ /* 0x007fe20003800000 */
.L_x_11651:
[----:B------:R-:W-:Y:S05]  /*1b5a0*/  BSYNC B1 ;  /* 0x0000000000017941 */ /* 0x000fea0003800000 */
.L_x_11650:
        /* <DEDUP_REMOVED lines=8> */
.L_x_11652:
[----:B------:R-:W-:Y:S05]  /*1b630*/  BRA `(.L_x_11653) ;  /* 0xfffffeb000847947 */ /* 0x000fea000383ffff */
.L_x_11419:
[----:B0-----:R0:W2:Y:S02]  /*1b640*/  SYNCS.PHASECHK.TRANS64.TRYWAIT P2, [R70+URZ+0x19cb0], R76 ;  /* 0x019cb04c460075a7 */ /* 0x0010a4000804017f */
[----:B--2---:R-:W-:Y:S05]  /*1b650*/  @!P2 NANOSLEEP.SYNCS 0x989680 ;  /* 0x009896800000a95d */ /* 0x004fea0003900000 */
[----:B------:R-:W2:Y:S02]  /*1b660*/  @!P2 SYNCS.PHASECHK.TRANS64 P2, [R70+URZ+0x19cb0], R76 ;  /* 0x019cb04c4600a5a7 */ /* 0x000ea4000804007f */
[----:B--2---:R-:W-:Y:S05]  /*1b670*/  @!P2 BRA `(.L_x_11419) ;  /* 0xfffffffc00f0a947 */ /* 0x004fea000383ffff */
[----:B------:R-:W-:Y:S05]  /*1b680*/  BRA `(.L_x_11654) ;  /* 0xfffffeb400107947 */ /* 0x000fea000383ffff */
.L_x_11439:
        /* <DEDUP_REMOVED lines=8> */
.L_x_11656:
[----:B------:R-:W-:Y:S05]  /*1b710*/  BSYNC B1 ;  /* 0x0000000000017941 */ /* 0x000fea0003800000 */
.L_x_11655:
        /* <DEDUP_REMOVED lines=8> */
.L_x_11657:
[----:B------:R-:W-:Y:S02]  /*1b7a0*/  IMAD.MOV.U32 R13, RZ, RZ, R28 ;  /* 0x000000ffff0d7224 */ /* 0x000fe400078e001c */
[----:B------:R-:W-:-:S07]  /*1b7b0*/  IMAD.MOV.U32 R31, RZ, RZ, R14 ;  /* 0x000000ffff1f7224 */ /* 0x000fce00078e000e */
[----:B------:R-:W-:Y:S05]  /*1b7c0*/  WARPSYNC.COLLECTIVE R15, `(.L_x_11658) ;  /* 0x000000000f087348 */ /* 0x000fea0003c00000 */
[----:B------:R0:W1:Y:S02]  /*1b7d0*/  SHFL.IDX P6, R14, R13, R12, R11 ;  /* 0x0000000c0d0e7389 */ /* 0x00006400000c000b */
[----:B01----:R-:W-:Y:S01]  /*1b7e0*/  ENDCOLLECTIVE ;  /* 0x000000000000791b */ /* 0x003fe20003800000 */
.L_x_11658:
[----:B------:R-:W-:Y:S02]  /*1b7f0*/  IMAD.MOV.U32 R13, RZ, RZ, R26 ;  /* 0x000000ffff0d7224 */ /* 0x000fe400078e001a */
[----:B------:R-:W-:-:S07]  /*1b800*/  IMAD.MOV.U32 R27, RZ, RZ, R14 ;  /* 0x000000ffff1b7224 */ /* 0x000fce00078e000e */
[----:B------:R-:W-:Y:S05]  /*1b810*/  WARPSYNC.COLLECTIVE R15, `(.L_x_11659) ;  /* 0x000000000f087348 */ /* 0x000fea0003c00000 */
[----:B------:R0:W1:Y:S02]  /*1b820*/  SHFL.IDX P6, R14, R13, R12, R11 ;  /* 0x0000000c0d0e7389 */ /* 0x00006400000c000b */
[----:B01----:R-:W-:Y:S01]  /*1b830*/  ENDCOLLECTIVE ;  /* 0x000000000000791b */ /* 0x003fe20003800000 */
.L_x_11659:
[----:B------:R-:W-:Y:S01]  /*1b840*/  IMAD.MOV.U32 R5, RZ, RZ, R14 ;  /* 0x000000ffff057224 */ /* 0x000fe200078e000e */
[----:B------:R-:W-:Y:S06]  /*1b850*/  BRA `(.L_x_11660) ;  /* 0xfffffec000c87947 */ /* 0x000fec000383ffff */
.L_x_11443:
[----:B-1----:R1:W3:Y:S02]  /*1b860*/  SYNCS.PHASECHK.TRANS64.TRYWAIT P0, [R18+URZ+0x19c00], R37 ;  /* 0x019c0025120075a7 */ /* 0x0022e4000800017f */
[----:B---3--:R-:W-:Y:S05]  /*1b870*/  @!P0 NANOSLEEP.SYNCS 0x989680 ;  /* 0x009896800000895d */ /* 0x008fea0003900000 */
[----:B------:R-:W3:Y:S02]  /*1b880*/  @!P0 SYNCS.PHASECHK.TRANS64 P0, [R18+URZ+0x19c00], R37 ;  /* 0x019c0025120085a7 */ /* 0x000ee4000800007f */
[----:B---3--:R-:W-:Y:S05]  /*1b890*/  @!P0 BRA `(.L_x_11443) ;  /* 0xfffffffc00f08947 */ /* 0x008fea000383ffff */
[----:B------:R-:W-:Y:S05]  /*1b8a0*/  BRA `(.L_x_11661) ;  /* 0xfffffec400947947 */ /* 0x000fea000383ffff */
.L_x_11449:
        /* <DEDUP_REMOVED lines=8> */
.L_x_11663:
[----:B------:R-:W-:Y:S05]  /*1b930*/  BSYNC B1 ;  /* 0x0000000000017941 */ /* 0x000fea0003800000 */
.L_x_11662:
        /* <DEDUP_REMOVED lines=8> */
.L_x_11664:
[----:B------:R-:W-:Y:S02]  /*1b9c0*/  IMAD.MOV.U32 R13, RZ, RZ, R28 ;  /* 0x000000ffff0d7224 */ /* 0x000fe400078e001c */
[----:B------:R-:W-:-:S07]  /*1b9d0*/  IMAD.MOV.U32 R31, RZ, RZ, R14 ;  /* 0x000000ffff1f7224 */ /* 0x000fce00078e000e */
[----:B------:R-:W-:Y:S05]  /*1b9e0*/  WARPSYNC.COLLECTIVE R15, `(.L_x_11665) ;  /* 0x000000000f087348 */ /* 0x000fea0003c00000 */
[----:B------:R0:W1:Y:S02]  /*1b9f0*/  SHFL.IDX P6, R14, R13, R12, R11 ;  /* 0x0000000c0d0e7389 */ /* 0x00006400000c000b */
[----:B01----:R-:W-:Y:S01]  /*1ba00*/  ENDCOLLECTIVE ;  /* 0x000000000000791b */ /* 0x003fe20003800000 */
.L_x_11665:
[----:B------:R-:W-:Y:S02]  /*1ba10*/  IMAD.MOV.U32 R13, RZ, RZ, R26 ;  /* 0x000000ffff0d7224 */ /* 0x000fe400078e001a */
[----:B------:R-:W-:-:S07]  /*1ba20*/  IMAD.MOV.U32 R28, RZ, RZ, R14 ;  /* 0x000000ffff1c7224 */ /* 0x000fce00078e000e */
[----:B------:R-:W-:Y:S05]  /*1ba30*/  WARPSYNC.COLLECTIVE R15, `(.L_x_11666) ;  /* 0x000000000f087348 */ /* 0x000fea0003c00000 */
[----:B------:R0:W1:Y:S02]  /*1ba40*/  SHFL.IDX P6, R14, R13, R12, R11 ;  /* 0x0000000c0d0e7389 */ /* 0x00006400000c000b */
[----:B01----:R-:W-:Y:S01]  /*1ba50*/  ENDCOLLECTIVE ;  /* 0x000000000000791b */ /* 0x003fe20003800000 */
.L_x_11666:
[----:B------:R-:W-:Y:S01]  /*1ba60*/  IMAD.MOV.U32 R33, RZ, RZ, R14 ;  /* 0x000000ffff217224 */ /* 0x000fe200078e000e */
[----:B------:R-:W-:Y:S06]  /*1ba70*/  BRA `(.L_x_11667) ;  /* 0xfffffedc00107947 */ /* 0x000fec000383ffff */
.L_x_11453:
[----:B-1----:R1:W3:Y:S02]  /*1ba80*/  SYNCS.PHASECHK.TRANS64.TRYWAIT P0, [R18+URZ+0x19c00], R37 ;  /* 0x019c0025120075a7 */ /* 0x0022e4000800017f */
[----:B---3--:R-:W-:Y:S05]  /*1ba90*/  @!P0 NANOSLEEP.SYNCS 0x989680 ;  /* 0x009896800000895d */ /* 0x008fea0003900000 */
[----:B------:R-:W3:Y:S02]  /*1baa0*/  @!P0 SYNCS.PHASECHK.TRANS64 P0, [R18+URZ+0x19c00], R37 ;  /* 0x019c0025120085a7 */ /* 0x000ee4000800007f */
[----:B---3--:R-:W-:Y:S05]  /*1bab0*/  @!P0 BRA `(.L_x_11453) ;  /* 0xfffffffc00f08947 */ /* 0x008fea000383ffff */
[----:B------:R-:W-:Y:S05]  /*1bac0*/  BRA `(.L_x_11668) ;  /* 0xfffffedc00cc7947 */ /* 0x000fea000383ffff */
.L_x_11459:
[----:B-1----:R1:W2:Y:S02]  /*1bad0*/  SYNCS.PHASECHK.TRANS64.TRYWAIT P1, [R3+URZ+0x19c30], R4 ;  /* 0x019c3004030075a7 */ /* 0x0022a4000802017f */
[----:B--2---:R-:W-:Y:S05]  /*1bae0*/  @!P1 NANOSLEEP.SYNCS 0x989680 ;  /* 0x009896800000995d */ /* 0x004fea0003900000 */
[----:B------:R-:W2:Y:S02]  /*1baf0*/  @!P1 SYNCS.PHASECHK.TRANS64 P1, [R3+URZ+0x19c30], R4 ;  /* 0x019c3004030095a7 */ /* 0x000ea4000802007f */
[----:B--2---:R-:W-:Y:S05]  /*1bb00*/  @!P1 BRA `(.L_x_11459) ;  /* 0xfffffffc00f09947 */ /* 0x004fea000383ffff */
[----:B------:R-:W-:Y:S05]  /*1bb10*/  BRA `(.L_x_11458) ;  /* 0xffffff0000347947 */ /* 0x000fea000383ffff */
.L_x_11467:
[----:B-1----:R1:W2:Y:S02]  /*1bb20*/  SYNCS.PHASECHK.TRANS64.TRYWAIT P1, [R0+URZ+0x19c30], R5 ;  /* 0x019c3005000075a7 */ /* 0x0022a4000802017f */
[----:B--2---:R-:W-:Y:S05]  /*1bb30*/  @!P1 NANOSLEEP.SYNCS 0x989680 ;  /* 0x009896800000995d */ /* 0x004fea0003900000 */
[----:B------:R-:W2:Y:S02]  /*1bb40*/  @!P1 SYNCS.PHASECHK.TRANS64 P1, [R0+URZ+0x19c30], R5 ;  /* 0x019c3005000095a7 */ /* 0x000ea4000802007f */
[----:B--2---:R-:W-:Y:S05]  /*1bb50*/  @!P1 BRA `(.L_x_11467) ;  /* 0xfffffffc00f09947 */ /* 0x004fea000383ffff */
[----:B------:R-:W-:Y:S05]  /*1bb60*/  BRA `(.L_x_11466) ;  /* 0xffffff2000b87947 */ /* 0x000fea000383ffff */
.L_x_11472:
[----:B-1----:R1:W2:Y:S02]  /*1bb70*/  SYNCS.PHASECHK.TRANS64.TRYWAIT P1, [R7+URZ+0x19c50], R5 ;  /* 0x019c5005070075a7 */ /* 0x0022a4000802017f */
[----:B--2---:R-:W-:Y:S05]  /*1bb80*/  @!P1 NANOSLEEP.SYNCS 0x989680 ;  /* 0x009896800000995d */ /* 0x004fea0003900000 */
[----:B------:R-:W2:Y:S02]  /*1bb90*/  @!P1 SYNCS.PHASECHK.TRANS64 P1, [R7+URZ+0x19c50], R5 ;  /* 0x019c5005070095a7 */ /* 0x000ea4000802007f */
[----:B--2---:R-:W-:Y:S05]  /*1bba0*/  @!P1 BRA `(.L_x_11472) ;  /* 0xfffffffc00f09947 */ /* 0x004fea000383ffff */
[----:B------:R-:W-:Y:S05]  /*1bbb0*/  BRA `(.L_x_11471) ;  /* 0xffffff24003c7947 */ /* 0x000fea000383ffff */
.L_x_11480:
[----:B-1----:R1:W2:Y:S02]  /*1bbc0*/  SYNCS.PHASECHK.TRANS64.TRYWAIT P1, [R4+URZ+0x19c50], R7 ;  /* 0x019c5007040075a7 */ /* 0x0022a4000802017f */
[----:B--2---:R-:W-:Y:S05]  /*1bbd0*/  @!P1 NANOSLEEP.SYNCS 0x989680 ;  /* 0x009896800000995d */ /* 0x004fea0003900000 */
[----:B------:R-:W2:Y:S02]  /*1bbe0*/  @!P1 SYNCS.PHASECHK.TRANS64 P1, [R4+URZ+0x19c50], R7 ;  /* 0x019c5007040095a7 */ /* 0x000ea4000802007f */
[----:B--2---:R-:W-:Y:S05]  /*1bbf0*/  @!P1 BRA `(.L_x_11480) ;  /* 0xfffffffc00f09947 */ /* 0x004fea000383ffff */
[----:B------:R-:W-:Y:S05]  /*1bc00*/  BRA `(.L_x_11479) ;  /* 0xffffff3c00f07947 */ /* 0x000fea000383ffff */
.L_x_11511:
        /* <DEDUP_REMOVED lines=11> */
.L_x_11670:
[----:B------:R-:W-:Y:S05]  /*1bcc0*/  BSYNC B1 ;  /* 0x0000000000017941 */ /* 0x000fea0003800000 */
.L_x_11669:
[----:B------:R-:W-:Y:S05]  /*1bcd0*/  BRA `(.L_x_11671) ;  /* 0xffffff9400247947 */ /* 0x000fea000383ffff */
.L_x_11513:
[----:B------:R-:W-:Y:S01]  /*1bce0*/  BSSY B1, `(.L_x_11672) ;  /* 0x0000006000017945 */ /* 0x000fe20003800000 */
[----:B------:R-:W-:-:S07]  /*1bcf0*/  IMAD.MOV.U32 R15, RZ, RZ, -0x1 ;  /* 0xffffffffff0f7424 */ /* 0x000fce00078e00ff */
[----:B0-----:R-:W-:Y:S05]  /*1bd00*/  WARPSYNC.COLLECTIVE R15, `(.L_x_11673) ;  /* 0x000000000f0c7348 */ /* 0x001fea0003c00000 */
[----:B------:R-:W-:Y:S02]  /*1bd10*/  ELECT P6, UR62, PT ;  /* 0x00000000003e782f */ /* 0x000fe400038c0000 */
[----:B------:R-:W-:Y:S01]  /*1bd20*/  MOV R14, UR62 ;  /* 0x0000003e000e7c02 */ /* 0x000fe20008000f00 */
[----:B0-----:R-:W-:Y:S10]  /*1bd30*/  ENDCOLLECTIVE ;  /* 0x000000000000791b */ /* 0x001ff40003800000 */
.L_x_11673:
[----:B------:R-:W-:Y:S05]  /*1bd40*/  BSYNC B1 ;  /* 0x0000000000017941 */ /* 0x000fea0003800000 */
.L_x_11672:
[----:B------:R-:W-:Y:S05]  /*1bd50*/  BRA `(.L_x_11512) ;  /* 0xffffff94001c7947 */ /* 0x000fea000383ffff */
.L_x_11515:
[----:B0-----:R0:W1:Y:S02]  /*1bd60*/  SYNCS.PHASECHK.TRANS64.TRYWAIT P0, [R17+URZ+0x19c20], R5 ;  /* 0x019c2005110075a7 */ /* 0x001064000800017f */
[----:B-1----:R-:W-:Y:S05]  /*1bd70*/  @!P0 NANOSLEEP.SYNCS 0x989680 ;  /* 0x009896800000895d */ /* 0x002fea0003900000 */
[----:B------:R-:W1:Y:S02]  /*1bd80*/  @!P0 SYNCS.PHASECHK.TRANS64 P0, [R17+URZ+0x19c20], R5 ;  /* 0x019c2005110085a7 */ /* 0x000e64000800007f */
[----:B-1----:R-:W-:Y:S05]  /*1bd90*/  @!P0 BRA `(.L_x_11515) ;  /* 0xfffffffc00f08947 */ /* 0x002fea000383ffff */
[----:B------:R-:W-:Y:S05]  /*1bda0*/  BRA `(.L_x_11674) ;  /* 0xffffff94002c7947 */ /* 0x000fea000383ffff */
.L_x_11519:
[----:B-1----:R1:W2:Y:S02]  /*1bdb0*/  SYNCS.PHASECHK.TRANS64.TRYWAIT P0, [R8+URZ+0x19ca0], R11 ;  /* 0x019ca00b080075a7 */ /* 0x0022a4000800017f */
[----:B--2---:R-:W-:Y:S05]  /*1bdc0*/  @!P0 NANOSLEEP.SYNCS 0x989680 ;  /* 0x009896800000895d */ /* 0x004fea0003900000 */
[----:B------:R-:W2:Y:S02]  /*1bdd0*/  @!P0 SYNCS.PHASECHK.TRANS64 P0, [R8+URZ+0x19ca0], R11 ;  /* 0x019ca00b080085a7 */ /* 0x000ea4000800007f */
[----:B--2---:R-:W-:Y:S05]  /*1bde0*/  @!P0 BRA `(.L_x_11519) ;  /* 0xfffffffc00f08947 */ /* 0x004fea000383ffff */
[----:B------:R-:W-:Y:S05]  /*1bdf0*/  BRA `(.L_x_11675) ;  /* 0xffffff9400487947 */ /* 0x000fea000383ffff */
.L_x_11526:
[----:B0-----:R0:W2:Y:S02]  /*1be00*/  SYNCS.PHASECHK.TRANS64.TRYWAIT P0, [R8+URZ+0x19cc0], R11 ;  /* 0x019cc00b080075a7 */ /* 0x0010a4000800017f */
[----:B--2---:R-:W-:Y:S05]  /*1be10*/  @!P0 NANOSLEEP.SYNCS 0x989680 ;  /* 0x009896800000895d */ /* 0x004fea0003900000 */
[----:B------:R-:W2:Y:S02]  /*1be20*/  @!P0 SYNCS.PHASECHK.TRANS64 P0, [R8+URZ+0x19cc0], R11 ;  /* 0x019cc00b080085a7 */ /* 0x000ea4000800007f */
[----:B--2---:R-:W-:Y:S05]  /*1be30*/  @!P0 BRA `(.L_x_11526) ;  /* 0xfffffffc00f08947 */ /* 0x004fea000383ffff */
[----:B------:R-:W-:Y:S05]  /*1be40*/  BRA `(.L_x_11676) ;  /* 0xffffff9800447947 */ /* 0x000fea000383ffff */
.L_x_11535:
[----:B0-----:R0:W1:Y:S02]  /*1be50*/  SYNCS.PHASECHK.TRANS64.TRYWAIT P2, [R9+URZ+0x19ca0], R8 ;  /* 0x019ca008090075a7 */ /* 0x001064000804017f */
[----:B-1----:R-:W-:Y:S05]  /*1be60*/  @!P2 NANOSLEEP.SYNCS 0x989680 ;  /* 0x009896800000a95d */ /* 0x002fea0003900000 */
[----:B------:R-:W1:Y:S02]  /*1be70*/  @!P2 SYNCS.PHASECHK.TRANS64 P2, [R9+URZ+0x19ca0], R8 ;  /* 0x019ca0080900a5a7 */ /* 0x000e64000804007f */
[----:B-1----:R-:W-:Y:S05]  /*1be80*/  @!P2 BRA `(.L_x_11535) ;  /* 0xfffffffc00f0a947 */ /* 0x002fea000383ffff */
[----:B------:R-:W-:Y:S05]  /*1be90*/  BRA `(.L_x_11677) ;  /* 0xffffff9c00847947 */ /* 0x000fea000383ffff */
.L_x_11542:
[----:B-1----:R1:W2:Y:S02]  /*1bea0*/  SYNCS.PHASECHK.TRANS64.TRYWAIT P2, [R9+URZ+0x19cc0], R8 ;  /* 0x019cc008090075a7 */ /* 0x0022a4000804017f */
[----:B--2---:R-:W-:Y:S05]  /*1beb0*/  @!P2 NANOSLEEP.SYNCS 0x989680 ;  /* 0x009896800000a95d */ /* 0x004fea0003900000 */
[----:B------:R-:W2:Y:S02]  /*1bec0*/  @!P2 SYNCS.PHASECHK.TRANS64 P2, [R9+URZ+0x19cc0], R8 ;  /* 0x019cc0080900a5a7 */ /* 0x000ea4000804007f */
[----:B--2---:R-:W-:Y:S05]  /*1bed0*/  @!P2 BRA `(.L_x_11542) ;  /* 0xfffffffc00f0a947 */ /* 0x004fea000383ffff */
[----:B------:R-:W-:Y:S05]  /*1bee0*/  BRA `(.L_x_11678) ;  /* 0xffffffa0007c7947 */ /* 0x000fea000383ffff */
.L_x_11561:
[----:B0-----:R-:W0:Y:S01]  /*1bef0*/  S2R R11, SR_TID.X ;  /* 0x00000000000b7919 */ /* 0x001e220000002100 */
[----:B------:R-:W-:Y:S01]  /*1bf00*/  BSSY B0, `(.L_x_11679) ;  /* 0x000000a000007945 */ /* 0x000fe20003800000 */
[----:B------:R-:W-:Y:S02]  /*1bf10*/  IMAD.MOV.U32 R12, RZ, RZ, RZ ;  /* 0x000000ffff0c7224 */ /* 0x000fe400078e00ff */
[----:B------:R-:W-:Y:S01]  /*1bf20*/  IMAD.MOV.U32 R15, RZ, RZ, -0x1 ;  /* 0xffffffffff0f7424 */ /* 0x000fe200078e00ff */
[----:B0-----:R-:W-:-:S04]  /*1bf30*/  SHF.R.U32.HI R11, RZ, 0x5, R11 ;  /* 0x00000005ff0b7819 */ /* 0x001fc8000001160b */
[----:B------:R-:W-:-:S05]  /*1bf40*/  LOP3.LUT R11, R11, 0x3, RZ, 0xc0, !PT ;  /* 0x000000030b0b7812 */ /* 0x000fca00078ec0ff */
[----:B------:R-:W-:Y:S02]  /*1bf50*/  IMAD.MOV.U32 R13, RZ, RZ, R11 ;  /* 0x000000ffff0d7224 */ /* 0x000fe400078e000b */
[----:B------:R-:W-:-:S07]  /*1bf60*/  IMAD.MOV.U32 R11, RZ, RZ, 0x1f ;  /* 0x0000001fff0b7424 */ /* 0x000fce00078e00ff */
[----:B-----5:R-:W-:Y:S05]  /*1bf70*/  WARPSYNC.COLLECTIVE R15, `(.L_x_11680) ;  /* 0x000000000f087348 */ /* 0x020fea0003c00000 */
[----:B------:R0:W1:Y:S02]  /*1bf80*/  SHFL.IDX P6, R14, R13, R12, R11 ;  /* 0x0000000c0d0e7389 */ /* 0x00006400000c000b */
[----:B01---5:R-:W-:Y:S01]  /*1bf90*/  ENDCOLLECTIVE ;  /* 0x000000000000791b */ /* 0x023fe20003800000 */
.L_x_11680:
[----:B------:R-:W-:Y:S05]  /*1bfa0*/  BSYNC B0 ;  /* 0x0000000000007941 */ /* 0x000fea0003800000 */
.L_x_11679:
[----:B------:R-:W-:Y:S05]  /*1bfb0*/  BRA `(.L_x_11681) ;  /* 0xffffffb000c07947 */ /* 0x000fea000383ffff */
.L_x_11564:
[----:B-1----:R-:W2:Y:S02]  /*1bfc0*/  LDL R0, [R1+0x30] ;  /* 0x0000300001007983 */ /* 0x002ea40000100800 */
[----:B--2---:R1:W2:Y:S02]  /*1bfd0*/  SYNCS.PHASECHK.TRANS64.TRYWAIT P0, [R4+URZ+0x19c80], R0 ;  /* 0x019c8000040075a7 */ /* 0x0042a4000800017f */
[----:B--2---:R-:W-:Y:S05]  /*1bfe0*/  @!P0 NANOSLEEP.SYNCS 0x989680 ;  /* 0x009896800000895d */ /* 0x004fea0003900000 */
[----:B------:R-:W2:Y:S02]  /*1bff0*/  @!P0 SYNCS.PHASECHK.TRANS64 P0, [R4+URZ+0x19c80], R0 ;  /* 0x019c8000040085a7 */ /* 0x000ea4000800007f */
[----:B--2---:R-:W-:Y:S05]  /*1c000*/  @!P0 BRA `(.L_x_11564) ;  /* 0xfffffffc00ec8947 */ /* 0x004fea000383ffff */
[----:B------:R-:W-:Y:S05]  /*1c010*/  BRA `(.L_x_11682) ;  /* 0xffffffb000d07947 */ /* 0x000fea000383ffff */
.L_x_11565:
        /* <DEDUP_REMOVED lines=8> */
.L_x_11684:
[----:B------:R-:W-:Y:S05]  /*1c0a0*/  BSYNC B0 ;  /* 0x0000000000007941 */ /* 0x000fea0003800000 */
.L_x_11683:
[----:B------:R-:W0:Y:S01]  /*1c0b0*/  S2R R7, SR_TID.X ;  /* 0x0000000000077919 */ /* 0x000e220000002100 */
[----:B------:R-:W-:Y:S02]  /*1c0c0*/  IMAD.MOV.U32 R13, RZ, RZ, R8 ;  /* 0x000000ffff0d7224 */ /* 0x000fe400078e0008 */
[----:B------:R-:W-:Y:S02]  /*1c0d0*/  IMAD.MOV.U32 R12, RZ, RZ, RZ ;  /* 0x000000ffff0c7224 */ /* 0x000fe400078e00ff */
[----:B------:R-:W-:Y:S02]  /*1c0e0*/  IMAD.MOV.U32 R11, RZ, RZ, 0x1e1f ;  /* 0x00001e1fff0b7424 */ /* 0x000fe400078e00ff */
[----:B------:R-:W-:Y:S02]  /*1c0f0*/  IMAD.MOV.U32 R15, RZ, RZ, -0x1 ;  /* 0xffffffffff0f7424 */ /* 0x000fe400078e00ff */
[----:B------:R-:W-:-:S07]  /*1c100*/  IMAD.MOV.U32 R0, RZ, RZ, R14 ;  /* 0x000000ffff007224 */ /* 0x000fce00078e000e */
[----:B0-----:R-:W-:Y:S05]  /*1c110*/  WARPSYNC.COLLECTIVE R15, `(.L_x_11685) ;  /* 0x000000000f087348 */ /* 0x001fea0003c00000 */
[----:B------:R1:W2:Y:S02]  /*1c120*/  SHFL.IDX P6, R14, R13, R12, R11 ;  /* 0x0000000c0d0e7389 */ /* 0x0002a400000c000b */
[----:B012---:R-:W-:Y:S01]  /*1c130*/  ENDCOLLECTIVE ;  /* 0x000000000000791b */ /* 0x007fe20003800000 */
.L_x_11685:
[----:B------:R-:W0:Y:S01]  /*1c140*/  LDC R11, c[0x0][0x2f4] ;  /* 0x0000bd00ff0b7b82 */ /* 0x000e220000000800 */
[----:B------:R-:W-:Y:S02]  /*1c150*/  IMAD.MOV.U32 R13, RZ, RZ, R9 ;  /* 0x000000ffff0d7224 */ /* 0x000fe400078e0009 */
[----:B------:R-:W-:Y:S02]  /*1c160*/  IMAD.SHL.U32 R15, R7, 0x10, RZ ;  /* 0x00000010070f7824 */ /* 0x000fe400078e00ff */
[----:B------:R-:W-:-:S03]  /*1c170*/  IMAD.MOV.U32 R6, RZ, RZ, R14 ;  /* 0x000000ffff067224 */ /* 0x000fc600078e000e */
[----:B------:R-:W-:-:S04]  /*1c180*/  LOP3.LUT R15, R15, 0x10, RZ, 0xc0, !PT ;  /* 0x000000100f0f7812 */ /* 0x000fc800078ec0ff */
[C---:B------:R-:W-:Y:S02]  /*1c190*/  IADD3 R6, P0, R15.reuse, R6, RZ ;  /* 0x000000060f067210 */ /* 0x040fe40007f1e0ff */
[----:B------:R-:W-:Y:S02]  /*1c1a0*/  LOP3.LUT R12, R15, 0x20, RZ, 0xfc, !PT ;  /* 0x000000200f0c7812 */ /* 0x000fe400078efcff */
[----:B------:R-:W-:Y:S01]  /*1c1b0*/  IADD3.X R7, RZ, R0, RZ, P0, !PT ;  /* 0x00000000ff077210 */ /* 0x000fe200007fe4ff */
[----:B------:R-:W-:Y:S01]  /*1c1c0*/  IMAD.IADD R0, R17, 0x1, R10 ;  /* 0x0000000111007824 */ /* 0x000fe200078e020a */
[-C--:B0-----:R-:W-:Y:S02]  /*1c1d0*/  ISETP.GE.AND P4, PT, R15, R11.reuse, PT ;  /* 0x0000000b0f00720c */ /* 0x081fe40003f86270 */
[----:B------:R-:W-:Y:S01]  /*1c1e0*/  ISETP.GE.AND P2, PT, R12, R11, PT ;  /* 0x0000000b0c00720c */ /* 0x000fe20003f46270 */
[----:B------:R-:W-:Y:S01]  /*1c1f0*/  IMAD.MOV.U32 R12, RZ, RZ, 0x1 ;  /* 0x00000001ff0c7424 */ /* 0x000fe200078e00ff */
[----:B------:R-:W-:-:S02]  /*1c200*/  ISETP.LT.OR P0, PT, R2, 0x1, P4 ;  /* 0x000000010200780c */ /* 0x000fc40002701670 */
[----:B------:R-:W-:-:S11]  /*1c210*/  LOP3.LUT R15, R15, 0x40, RZ, 0xfc, !PT ;  /* 0x000000400f0f7812 */ /* 0x000fd600078efcff */
        /* <DEDUP_REMOVED lines=13> */
.L_x_11686:
        /* <DEDUP_REMOVED lines=10> */
.L_x_11687:
[----:B------:R-:W-:Y:S01]  /*1c390*/  IMAD.MOV.U32 R6, RZ, RZ, R14 ;  /* 0x000000ffff067224 */ /* 0x000fe200078e000e */
[----:B------:R-:W-:Y:S06]  /*1c3a0*/  BRA `(.L_x_11688) ;  /* 0xffffffb000a47947 */ /* 0x000fec000383ffff */
.L_x_11570:
[----:B---3--:R-:W3:Y:S02]  /*1c3b0*/  LDL R2, [R1+0x30] ;  /* 0x0000300001027983 */ /* 0x008ee40000100800 */
[----:B---3--:R3:W4:Y:S02]  /*1c3c0*/  SYNCS.PHASECHK.TRANS64.TRYWAIT P0, [R4+URZ+0x19c40], R2 ;  /* 0x019c4002040075a7 */ /* 0x008724000800017f */
[----:B----4-:R-:W-:Y:S05]  /*1c3d0*/  @!P0 NANOSLEEP.SYNCS 0x989680 ;  /* 0x009896800000895d */ /* 0x010fea0003900000 */
[----:B------:R-:W4:Y:S02]  /*1c3e0*/  @!P0 SYNCS.PHASECHK.TRANS64 P0, [R4+URZ+0x19c40], R2 ;  /* 0x019c4002040085a7 */ /* 0x000f24000800007f */
[----:B----4-:R-:W-:Y:S05]  /*1c3f0*/  @!P0 BRA `(.L_x_11570) ;  /* 0xfffffffc00ec8947 */ /* 0x010fea000383ffff */
[----:B------:R-:W-:Y:S05]  /*1c400*/  BRA `(.L_x_11689) ;  /* 0xffffffb400147947 */ /* 0x000fea000383ffff */
.L_x_11571:
[----:B------:R-:W-:Y:S01]  /*1c410*/  BSSY B0, `(.L_x_11690) ;  /* 0x0000008000007945 */ /* 0x000fe20003800000 */
[----:B------:R-:W-:Y:S02]  /*1c420*/  IMAD.MOV.U32 R13, RZ, RZ, R6 ;  /* 0x000000ffff0d7224 */ /* 0x000fe400078e0006 */
[----:B------:R-:W-:Y:S02]  /*1c430*/  IMAD.MOV.U32 R12, RZ, RZ, RZ ;  /* 0x000000ffff0c7224 */ /* 0x000fe400078e00ff */
[----:B------:R-:W-:Y:S02]  /*1c440*/  IMAD.MOV.U32 R11, RZ, RZ, 0x1e1f ;  /* 0x00001e1fff0b7424 */ /* 0x000fe400078e00ff */
[----:B------:R-:W-:-:S07]  /*1c450*/  IMAD.MOV.U32 R15, RZ, RZ, -0x1 ;  /* 0xffffffffff0f7424 */ /* 0x000fce00078e00ff */
[----:B--2---:R-:W-:Y:S05]  /*1c460*/  WARPSYNC.COLLECTIVE R15, `(.L_x_11691) ;  /* 0x000000000f087348 */ /* 0x004fea0003c00000 */
[----:B------:R0:W1:Y:S02]  /*1c470*/  SHFL.IDX P6, R14, R13, R12, R11 ;  /* 0x0000000c0d0e7389 */ /* 0x00006400000c000b */
[----:B012---:R-:W-:Y:S01]  /*1c480*/  ENDCOLLECTIVE ;  /* 0x000000000000791b */ /* 0x007fe20003800000 */
.L_x_11691:
[----:B------:R-:W-:Y:S05]  /*1c490*/  BSYNC B0 ;  /* 0x0000000000007941 */ /* 0x000fea0003800000 */
.L_x_11690:
        /* <DEDUP_REMOVED lines=8> */
.L_x_11692:
[----:B------:R-:W-:Y:S02]  /*1c520*/  IMAD.MOV.U32 R13, RZ, RZ, R6 ;  /* 0x000000ffff0d7224 */ /* 0x000fe400078e0006 */
[----:B------:R-:W-:Y:S02]  /*1c530*/  IMAD.MOV.U32 R12, RZ, RZ, 0x1 ;  /* 0x00000001ff0c7424 */ /* 0x000fe400078e00ff */
[----:B------:R-:W-:-:S07]  /*1c540*/  IMAD.MOV.U32 R3, RZ, RZ, R14 ;  /* 0x000000ffff037224 */ /* 0x000fce00078e000e */
[----:B------:R-:W-:Y:S05]  /*1c550*/  WARPSYNC.COLLECTIVE R15, `(.L_x_11693) ;  /* 0x000000000f087348 */ /* 0x000fea0003c00000 */
[----:B------:R0:W1:Y:S02]  /*1c560*/  SHFL.IDX P6, R14, R13, R12, R11 ;  /* 0x0000000c0d0e7389 */ /* 0x00006400000c000b */
[----:B01----:R-:W-:Y:S01]  /*1c570*/  ENDCOLLECTIVE ;  /* 0x000000000000791b */ /* 0x003fe20003800000 */
.L_x_11693:
        /* <DEDUP_REMOVED lines=10> */
.L_x_11694:
        /* <DEDUP_REMOVED lines=8> */
.L_x_11576:
        /* <DEDUP_REMOVED lines=9> */
.L_x_11696:
[----:B------:R-:W-:Y:S01]  /*1c730*/  ISETP.GE.AND P2, PT, R25, R0, PT ;  /* 0x000000001900720c */ /* 0x000fe20003f46270 */
[----:B------:R-:W-:Y:S02]  /*1c740*/  IMAD.MOV.U32 R13, RZ, RZ, R6 ;  /* 0x000000ffff0d7224 */ /* 0x000fe400078e0006 */
[----:B------:R-:W-:-:S10]  /*1c750*/  IMAD.MOV.U32 R2, RZ, RZ, R14 ;  /* 0x000000ffff027224 */ /* 0x000fd400078e000e */
[----:B------:R-:W-:Y:S05]  /*1c760*/  WARPSYNC.COLLECTIVE R15, `(.L_x_11697) ;  /* 0x000000000f087348 */ /* 0x000fea0003c00000 */
[----:B------:R0:W1:Y:S02]  /*1c770*/  SHFL.IDX P6, R14, R13, R12, R11 ;  /* 0x0000000c0d0e7389 */ /* 0x00006400000c000b */
[----:B01----:R-:W-:Y:S01]  /*1c780*/  ENDCOLLECTIVE ;  /* 0x000000000000791b */ /* 0x003fe20003800000 */
.L_x_11697:
[----:B------:R-:W-:Y:S01]  /*1c790*/  MOV R13, R5 ;  /* 0x00000005000d7202 */ /* 0x000fe20000000f00 */
[----:B------:R-:W-:Y:S02]  /*1c7a0*/  IMAD.MOV.U32 R12, RZ, RZ, 0x1 ;  /* 0x00000001ff0c7424 */ /* 0x000fe400078e00ff */
[----:B------:R-:W-:-:S07]  /*1c7b0*/  IMAD.MOV.U32 R3, RZ, RZ, R14 ;  /* 0x000000ffff037224 */ /* 0x000fce00078e000e */
[----:B------:R-:W-:Y:S05]  /*1c7c0*/  WARPSYNC.COLLECTIVE R15, `(.L_x_11698) ;  /* 0x000000000f087348 */ /* 0x000fea0003c00000 */
[----:B------:R0:W1:Y:S02]  /*1c7d0*/  SHFL.IDX P6, R14, R13, R12, R11 ;  /* 0x0000000c0d0e7389 */ /* 0x00006400000c000b */
[----:B01----:R-:W-:Y:S01]  /*1c7e0*/  ENDCOLLECTIVE ;  /* 0x000000000000791b */ /* 0x003fe20003800000 */
.L_x_11698:
        /* <DEDUP_REMOVED lines=10> */
.L_x_11699:
        /* <DEDUP_REMOVED lines=13> */
.L_x_11700:
        /* <DEDUP_REMOVED lines=14> */
.L_x_11701:
[----:B------:R-:W-:Y:S01]  /*1ca40*/  IMAD.MOV.U32 R2, RZ, RZ, R14 ;  /* 0x000000ffff027224 */ /* 0x000fe200078e000e */
[----:B------:R-:W-:Y:S06]  /*1ca50*/  BRA `(.L_x_11702) ;  /* 0xffffffb800cc7947 */ /* 0x000fec000383ffff */
.L_x_11581:
[----:B--2---:R2:W3:Y:S02]  /*1ca60*/  SYNCS.PHASECHK.TRANS64.TRYWAIT P0, [R17+URZ+0x19c20], R0 ;  /* 0x019c2000110075a7 */ /* 0x0044e4000800017f */
[----:B---3--:R-:W-:Y:S05]  /*1ca70*/  @!P0 NANOSLEEP.SYNCS 0x989680 ;  /* 0x009896800000895d */ /* 0x008fea0003900000 */
[----:B------:R-:W3:Y:S02]  /*1ca80*/  @!P0 SYNCS.PHASECHK.TRANS64 P0, [R17+URZ+0x19c20], R0 ;  /* 0x019c2000110085a7 */ /* 0x000ee4000800007f */
[----:B---3--:R-:W-:Y:S05]  /*1ca90*/  @!P0 BRA `(.L_x_11581) ;  /* 0xfffffffc00f08947 */ /* 0x008fea000383ffff */
[----:B------:R-:W-:Y:S05]  /*1caa0*/  BRA `(.L_x_11703) ;  /* 0xffffffbc003c7947 */ /* 0x000fea000383ffff */
.L_x_11585:
[----:B0-----:R0:W1:Y:S02]  /*1cab0*/  SYNCS.PHASECHK.TRANS64.TRYWAIT P0, [R0+URZ+0x19c80], R10 ;  /* 0x019c800a000075a7 */ /* 0x001064000800017f */
[----:B-1----:R-:W-:Y:S05]  /*1cac0*/  @!P0 NANOSLEEP.SYNCS 0x989680 ;  /* 0x009896800000895d */ /* 0x002fea0003900000 */
[----:B------:R-:W1:Y:S02]  /*1cad0*/  @!P0 SYNCS.PHASECHK.TRANS64 P0, [R0+URZ+0x19c80], R10 ;  /* 0x019c800a000085a7 */ /* 0x000e64000800007f */
[----:B-1----:R-:W-:Y:S05]  /*1cae0*/  @!P0 BRA `(.L_x_11585) ;  /* 0xfffffffc00f08947 */ /* 0x002fea000383ffff */
[----:B------:R-:W-:Y:S05]  /*1caf0*/  BRA `(.L_x_11704) ;  /* 0xffffffc0000c7947 */ /* 0x000fea000383ffff */
.L_x_11586:
        /* <DEDUP_REMOVED lines=8> */
.L_x_11706:
[----:B------:R-:W-:Y:S05]  /*1cb80*/  BSYNC B0 ;  /* 0x0000000000007941 */ /* 0x000fea0003800000 */
.L_x_11705:
[----:B------:R-:W0:Y:S01]  /*1cb90*/  S2R R2, SR_TID.X ;  /* 0x0000000000027919 */ /* 0x000e220000002100 */
[----:B------:R-:W-:Y:S02]  /*1cba0*/  IMAD.MOV.U32 R13, RZ, RZ, R25 ;  /* 0x000000ffff0d7224 */ /* 0x000fe400078e0019 */
[----:B------:R-:W-:Y:S02]  /*1cbb0*/  IMAD.MOV.U32 R12, RZ, RZ, RZ ;  /* 0x000000ffff0c7224 */ /* 0x000fe400078e00ff */
[----:B------:R-:W-:Y:S02]  /*1cbc0*/  IMAD.MOV.U32 R11, RZ, RZ, 0x1e1f ;  /* 0x00001e1fff0b7424 */ /* 0x000fe400078e00ff */
[----:B------:R-:W-:Y:S02]  /*1cbd0*/  IMAD.MOV.U32 R15, RZ, RZ, -0x1 ;  /* 0xffffffffff0f7424 */ /* 0x000fe400078e00ff */
[----:B------:R-:W-:Y:S02]  /*1cbe0*/  IMAD.MOV.U32 R3, RZ, RZ, R14 ;  /* 0x000000ffff037224 */ /* 0x000fe400078e000e */
[----:B------:R-:W-:-:S07]  /*1cbf0*/  IMAD.IADD R6, R17, 0x1, R6 ;  /* 0x0000000111067824 */ /* 0x000fce00078e0206 */
[----:B0-----:R-:W-:Y:S05]  /*1cc00*/  WARPSYNC.COLLECTIVE R15, `(.L_x_11707) ;  /* 0x000000000f087348 */ /* 0x001fea0003c00000 */
[----:B------:R1:W2:Y:S02]  /*1cc10*/  SHFL.IDX P6, R14, R13, R12, R11 ;  /* 0x0000000c0d0e7389 */ /* 0x0002a400000c000b */
[----:B012---:R-:W-:Y:S01]  /*1cc20*/  ENDCOLLECTIVE ;  /* 0x000000000000791b */ /* 0x007fe20003800000 */
.L_x_11707:
[----:B------:R-:W-:Y:S02]  /*1cc30*/  IMAD.MOV.U32 R13, RZ, RZ, R21 ;  /* 0x000000ffff0d7224 */ /* 0x000fe400078e0015 */
[----:B------:R-:W-:Y:S02]  /*1cc40*/  IMAD.MOV.U32 R12, RZ, RZ, 0x1 ;  /* 0x00000001ff0c7424 */ /* 0x000fe400078e00ff */
[----:B------:R-:W-:Y:S02]  /*1cc50*/  IMAD.SHL.U32 R15, R2, 0x10, RZ ;  /* 0x00000010020f7824 */ /* 0x000fe400078e00ff */
[----:B------:R-:W-:-:S03]  /*1cc60*/  IMAD.MOV.U32 R2, RZ, RZ, R14 ;  /* 0x000000ffff027224 */ /* 0x000fc600078e000e */
[----:B------:R-:W-:-:S04]  /*1cc70*/  LOP3.LUT R15, R15, 0x10, RZ, 0xc0, !PT ;  /* 0x000000100f0f7812 */ /* 0x000fc800078ec0ff */
[----:B------:R-:W-:Y:S01]  /*1cc80*/  IADD3 R2, P0, R15, R2, RZ ;  /* 0x000000020f027210 */ /* 0x000fe20007f1e0ff */
[----:B------:R-:W-:-:S04]  /*1cc90*/  IMAD.MOV.U32 R15, RZ, RZ, -0x1 ;  /* 0xffffffffff0f7424 */ /* 0x000fc800078e00ff */
[----:B------:R-:W-:-:S08]  /*1cca0*/  IMAD.X R3, RZ, RZ, R3, P0 ;  /* 0x000000ffff037224 */ /* 0x000fd000000e0603 */
[----:B------:R-:W-:Y:S05]  /*1ccb0*/  WARPSYNC.COLLECTIVE R15, `(.L_x_11708) ;  /* 0x000000000f087348 */ /* 0x000fea0003c00000 */
[----:B------:R0:W1:Y:S02]  /*1ccc0*/  SHFL.IDX P6, R14, R13, R12, R11 ;  /* 0x0000000c0d0e7389 */ /* 0x00006400000c000b */
[----:B01----:R-:W-:Y:S01]  /*1ccd0*/  ENDCOLLECTIVE ;  /* 0x000000000000791b */ /* 0x003fe20003800000 */
.L_x_11708:
[----:B------:R-:W-:Y:S01]  /*1cce0*/  @!PT LDS RZ, [RZ] ;  /* 0x00000000fffff984 */ /* 0x000fe20000000800 */
[----:B------:R-:W-:Y:S01]  /*1ccf0*/  @!PT LDS RZ, [RZ] ;  /* 0x00000000fffff984 */ /* 0x000fe20000000800 */
[----:B------:R-:W-:Y:S01]  /*1cd00*/  @!PT LDS RZ, [RZ] ;  /* 0x00000000fffff984 */ /* 0x000fe20000000800 */
[----:B------:R0:W-:Y:S04]  /*1cd10*/  LDGSTS.E.BYPASS.LTC128B.128 [R6+0x9000], desc[UR42][R2.64], !P4 ;  /* 0x0900000002067fae */ /* 0x0001e8000e101d6a */
[----:B------:R0:W-:Y:S04]  /*1cd20*/  LDGSTS.E.BYPASS.LTC128B.128 [R6+0xa000], desc[UR42][R2.64+0x20], !P3 ;  /* 0x0a00002002067fae */ /* 0x0001e8000d901d6a */
[----:B------:R0:W-:Y:S01]  /*1cd30*/  LDGSTS.E.BYPASS.LTC128B.128 [R6+0xb000], desc[UR42][R2.64+0x40], !P2 ;  /* 0x0b00004002067fae */ /* 0x0001e2000d101d6a */
[----:B------:R-:W-:Y:S02]  /*1cd40*/  IMAD.MOV.U32 R13, RZ, RZ, R25 ;  /* 0x000000ffff0d7224 */ /* 0x000fe400078e0019 */
[----:B------:R-:W-:-:S07]  /*1cd50*/  IMAD.MOV.U32 R21, RZ, RZ, R14 ;  /* 0x000000ffff157224 */ /* 0x000fce00078e000e */
[----:B0-----:R-:W-:Y:S05]  /*1cd60*/  WARPSYNC.COLLECTIVE R15, `(.L_x_11709) ;  /* 0x000000000f087348 */ /* 0x001fea0003c00000 */
[----:B------:R1:W2:Y:S02]  /*1cd70*/  SHFL.IDX P6, R14, R13, R12, R11 ;  /* 0x0000000c0d0e7389 */ /* 0x0002a400000c000b */
[----:B012---:R-:W-:Y:S01]  /*1cd80*/  ENDCOLLECTIVE ;  /* 0x000000000000791b */ /* 0x007fe20003800000 */
.L_x_11709:
[----:B------:R-:W-:Y:S01]  /*1cd90*/  IMAD.MOV.U32 R2, RZ, RZ, R14 ;  /* 0x000000ffff027224 */ /* 0x000fe200078e000e */
[----:B------:R-:W-:Y:S06]  /*1cda0*/  BRA `(.L_x_11710) ;  /* 0xffffffc000147947 */ /* 0x000fec000383ffff */
.L_x_11591:
[----:B---3--:R3:W4:Y:S02]  /*1cdb0*/  SYNCS.PHASECHK.TRANS64.TRYWAIT P0, [R0+URZ+0x19c40], R10 ;  /* 0x019c400a000075a7 */ /* 0x008724000800017f */
[----:B----4-:R-:W-:Y:S05]  /*1cdc0*/  @!P0 NANOSLEEP.SYNCS 0x989680 ;  /* 0x009896800000895d */ /* 0x010fea0003900000 */
[----:B------:R-:W4:Y:S02]  /*1cdd0*/  @!P0 SYNCS.PHASECHK.TRANS64 P0, [R0+URZ+0x19c40], R10 ;  /* 0x019c400a000085a7 */ /* 0x000f24000800007f */
[----:B----4-:R-:W-:Y:S05]  /*1cde0*/  @!P0 BRA `(.L_x_11591) ;  /* 0xfffffffc00f08947 */ /* 0x010fea000383ffff */
[----:B------:R-:W-:Y:S05]  /*1cdf0*/  BRA `(.L_x_11711) ;  /* 0xffffffc000787947 */ /* 0x000fea000383ffff */
.L_x_11592:
        /* <DEDUP_REMOVED lines=8> */
.L_x_11713:
[----:B------:R-:W-:Y:S05]  /*1ce80*/  BSYNC B0 ;  /* 0x0000000000007941 */ /* 0x000fea0003800000 */
.L_x_11712:
        /* <DEDUP_REMOVED lines=8> */
.L_x_11714:
[----:B------:R-:W-:Y:S02]  /*1cf10*/  IMAD.MOV.U32 R13, RZ, RZ, R8 ;  /* 0x000000ffff0d7224 */ /* 0x000fe400078e0008 */
[----:B------:R-:W-:Y:S02]  /*1cf20*/  IMAD.MOV.U32 R12, RZ, RZ, 0x1 ;  /* 0x00000001ff0c7424 */ /* 0x000fe400078e00ff */
[----:B------:R-:W-:-:S07]  /*1cf30*/  IMAD.MOV.U32 R2, RZ, RZ, R14 ;  /* 0x000000ffff027224 */ /* 0x000fce00078e000e */
[----:B------:R-:W-:Y:S05]  /*1cf40*/  WARPSYNC.COLLECTIVE R15, `(.L_x_11715) ;  /* 0x000000000f087348 */ /* 0x000fea0003c00000 */
[----:B------:R0:W1:Y:S02]  /*1cf50*/  SHFL.IDX P6, R14, R13, R12, R11 ;  /* 0x0000000c0d0e7389 */ /* 0x00006400000c000b */
[----:B01----:R-:W-:Y:S01]  /*1cf60*/  ENDCOLLECTIVE ;  /* 0x000000000000791b */ /* 0x003fe20003800000 */
.L_x_11715:
        /* <DEDUP_REMOVED lines=13> */
.L_x_11716:
[----:B------:R-:W-:Y:S01]  /*1d040*/  IMAD.MOV.U32 R2, RZ, RZ, R14 ;  /* 0x000000ffff027224 */ /* 0x000fe200078e000e */
[----:B------:R-:W-:Y:S06]  /*1d050*/  BRA `(.L_x_11717) ;  /* 0xffffffc0007c7947 */ /* 0x000fec000383ffff */
.L_x_11597:
[----:B0-----:R0:W2:Y:S02]  /*1d060*/  SYNCS.PHASECHK.TRANS64.TRYWAIT P2, [R2+URZ+0x19c70], R0 ;  /* 0x019c7000020075a7 */ /* 0x0010a4000804017f */
[----:B--2---:R-:W-:Y:S05]  /*1d070*/  @!P2 NANOSLEEP.SYNCS 0x989680 ;  /* 0x009896800000a95d */ /* 0x004fea0003900000 */
[----:B------:R-:W2:Y:S02]  /*1d080*/  @!P2 SYNCS.PHASECHK.TRANS64 P2, [R2+URZ+0x19c70], R0 ;  /* 0x019c70000200a5a7 */ /* 0x000ea4000804007f */
[----:B--2---:R-:W-:Y:S05]  /*1d090*/  @!P2 BRA `(.L_x_11597) ;  /* 0xfffffffc00f0a947 */ /* 0x004fea000383ffff */
[----:B------:R-:W-:Y:S05]  /*1d0a0*/  BRA `(.L_x_11718) ;  /* 0xffffffc000e87947 */ /* 0x000fea000383ffff */
.L_x_11599:
[----:B0-----:R0:W2:Y:S02]  /*1d0b0*/  SYNCS.PHASECHK.TRANS64.TRYWAIT P2, [R2+URZ+0x19c60], R3 ;  /* 0x019c6003020075a7 */ /* 0x0010a4000804017f */
[----:B--2---:R-:W-:Y:S05]  /*1d0c0*/  @!P2 NANOSLEEP.SYNCS 0x989680 ;  /* 0x009896800000a95d */ /* 0x004fea0003900000 */
[----:B------:R-:W2:Y:S02]  /*1d0d0*/  @!P2 SYNCS.PHASECHK.TRANS64 P2, [R2+URZ+0x19c60], R3 ;  /* 0x019c60030200a5a7 */ /* 0x000ea4000804007f */
[----:B--2---:R-:W-:Y:S05]  /*1d0e0*/  @!P2 BRA `(.L_x_11599) ;  /* 0xfffffffc00f0a947 */ /* 0x004fea000383ffff */
[----:B------:R-:W-:Y:S05]  /*1d0f0*/  BRA `(.L_x_11719) ;  /* 0xffffffc000f87947 */ /* 0x000fea000383ffff */
.L_x_11607:
[----:B--2---:R2:W3:Y:S02]  /*1d100*/  SYNCS.PHASECHK.TRANS64.TRYWAIT P1, [R0+URZ+0x19c70], R2 ;  /* 0x019c7002000075a7 */ /* 0x0044e4000802017f */
[----:B---3--:R-:W-:Y:S05]  /*1d110*/  @!P1 NANOSLEEP.SYNCS 0x989680 ;  /* 0x009896800000995d */ /* 0x008fea0003900000 */
[----:B------:R-:W3:Y:S02]  /*1d120*/  @!P1 SYNCS.PHASECHK.TRANS64 P1, [R0+URZ+0x19c70], R2 ;  /* 0x019c7002000095a7 */ /* 0x000ee4000802007f */
[----:B---3--:R-:W-:Y:S05]  /*1d130*/  @!P1 BRA `(.L_x_11607) ;  /* 0xfffffffc00f09947 */ /* 0x008fea000383ffff */
[----:B------:R-:W-:Y:S05]  /*1d140*/  BRA `(.L_x_11720) ;  /* 0xffffffc800987947 */ /* 0x000fea000383ffff */
.L_x_11609:
[----:B0-----:R0:W2:Y:S02]  /*1d150*/  SYNCS.PHASECHK.TRANS64.TRYWAIT P1, [R0+URZ+0x19c60], R2 ;  /* 0x019c6002000075a7 */ /* 0x0010a4000802017f */
[----:B--2---:R-:W-:Y:S05]  /*1d160*/  @!P1 NANOSLEEP.SYNCS 0x989680 ;  /* 0x009896800000995d */ /* 0x004fea0003900000 */
[----:B------:R-:W2:Y:S02]  /*1d170*/  @!P1 SYNCS.PHASECHK.TRANS64 P1, [R0+URZ+0x19c60], R2 ;  /* 0x019c6002000095a7 */ /* 0x000ea4000802007f */
[----:B--2---:R-:W-:Y:S05]  /*1d180*/  @!P1 BRA `(.L_x_11609) ;  /* 0xfffffffc00f09947 */ /* 0x004fea000383ffff */
[----:B------:R-:W-:Y:S05]  /*1d190*/  BRA `(.L_x_11721) ;  /* 0xffffffc800a47947 */ /* 0x000fea000383ffff */
.L_x_11614:
        /* <DEDUP_REMOVED lines=8> */
.L_x_11723:
[----:B------:R-:W-:Y:S05]  /*1d220*/  BSYNC B0 ;  /* 0x0000000000007941 */ /* 0x000fea0003800000 */
.L_x_11722:
        /* <DEDUP_REMOVED lines=9> */
.L_x_11724:
        /* <DEDUP_REMOVED lines=14> */
[----:B------:R-:W-:Y:S01]  /*1d3a0*/  ISETP.GE.U32.AND P5, PT, R9, 0x10, PT ;  /* 0x000000100900780c */ /* 0x000fe20003fa6070 */
[----:B--2---:R-:W-:Y:S01]  /*1d3b0*/  @!P1 IMAD.MOV.U32 R5, RZ, RZ, R6 ;  /* 0x000000ffff059224 */ /* 0x004fe200078e0006 */
[----:B------:R-:W-:-:S02]  /*1d3c0*/  CS2R R6, SRZ ;  /* 0x0000000000067805 */ /* 0x000fc4000001ff00 */
[----:B---3--:R-:W-:Y:S01]  /*1d3d0*/  @!P1 IMAD.MOV.U32 R6, RZ, RZ, R2 ;  /* 0x000000ffff069224 */ /* 0x008fe200078e0002 */
[----:B------:R-:W-:-:S03]  /*1d3e0*/  ISETP.NE.AND P1, PT, R9, RZ, PT ;  /* 0x000000ff0900720c */ /* 0x000fc60003f25270 */
[----:B------:R-:W-:-:S04]  /*1d3f0*/  IMAD R2, R6, R5, RZ ;  /* 0x0000000506027224 */ /* 0x000fc800078e02ff */
[----:B------:R-:W-:-:S07]  /*1d400*/  IMAD.MOV.U32 R13, RZ, RZ, R2 ;  /* 0x000000ffff0d7224 */ /* 0x000fce00078e0002 */
[----:B------:R-:W-:Y:S05]  /*1d410*/  WARPSYNC.COLLECTIVE R15, `(.L_x_11725) ;  /* 0x000000000f087348 */ /* 0x000fea0003c00000 */
[----:B------:R0:W1:Y:S02]  /*1d420*/  SHFL.UP P6, R14, R13, R12, R11 ;  /* 0x0400000c0d0e7389 */ /* 0x00006400000c000b */
[----:B01----:R-:W-:Y:S01]  /*1d430*/  ENDCOLLECTIVE ;  /* 0x000000000000791b */ /* 0x003fe20003800000 */
.L_x_11725:
[----:B------:R-:W-:Y:S01]  /*1d440*/  MOV R12, 0x2 ;  /* 0x00000002000c7802 */ /* 0x000fe20000000f00 */
[----:B------:R-:W-:-:S05]  /*1d450*/  IMAD.MOV.U32 R3, RZ, RZ, R14 ;  /* 0x000000ffff037224 */ /* 0x000fca00078e000e */
[----:B------:R-:W-:-:S05]  /*1d460*/  SEL R3, R3, RZ, P1 ;  /* 0x000000ff03037207 */ /* 0x000fca0000800000 */
[----:B------:R-:W-:-:S04]  /*1d470*/  IMAD.IADD R2, R2, 0x1, R3 ;  /* 0x0000000102027824 */ /* 0x000fc800078e0203 */
[----:B------:R-:W-:-:S07]  /*1d480*/  IMAD.MOV.U32 R13, RZ, RZ, R2 ;  /* 0x000000ffff0d7224 */ /* 0x000fce00078e0002 */
[----:B------:R-:W-:Y:S05]  /*1d490*/  WARPSYNC.COLLECTIVE R15, `(.L_x_11726) ;  /* 0x000000000f087348 */ /* 0x000fea0003c00000 */
[----:B------:R0:W1:Y:S02]  /*1d4a0*/  SHFL.UP P6, R14, R13, R12, R11 ;  /* 0x0400000c0d0e7389 */ /* 0x00006400000c000b */
[----:B01----:R-:W-:Y:S01]  /*1d4b0*/  ENDCOLLECTIVE ;  /* 0x000000000000791b */ /* 0x003fe20003800000 */
.L_x_11726:
        /* <DEDUP_REMOVED lines=8> */
.L_x_11727:
        /* <DEDUP_REMOVED lines=8> */
.L_x_11728:
        /* <DEDUP_REMOVED lines=8> */
.L_x_11729:
        /* <DEDUP_REMOVED lines=9> */
.L_x_11730:
[----:B------:R-:W-:Y:S01]  /*1d6d0*/  IMAD.MOV.U32 R3, RZ, RZ, R14 ;  /* 0x000000ffff037224 */ /* 0x000fe200078e000e */
[----:B------:R-:W-:Y:S06]  /*1d6e0*/  BRA `(.L_x_11731) ;  /* 0xffffffcc007c7947 */ /* 0x000fec000383ffff */
.L_x_11617:
        /* <DEDUP_REMOVED lines=8> */
.L_x_11733:
[----:B------:R-:W-:Y:S05]  /*1d770*/  BSYNC B0 ;  /* 0x0000000000007941 */ /* 0x000fea0003800000 */
.L_x_11732:
        /* <DEDUP_REMOVED lines=10> */
.L_x_11734:
        /* <DEDUP_REMOVED lines=8> */
.L_x_11735:
[----:B------:R-:W-:Y:S01]  /*1d8a0*/  IMAD.MOV.U32 R12, RZ, RZ, 0x8 ;  /* 0x00000008ff0c7424 */ /* 0x000fe200078e00ff */
[----:B------:R-:W-:-:S04]  /*1d8b0*/  MOV R3, R14 ;  /* 0x0000000e00037202 */ /* 0x000fc80000000f00 */
[----:B------:R-:W-:-:S05]  /*1d8c0*/  SEL R3, R3, RZ, P3 ;  /* 0x000000ff03037207 */ /* 0x000fca0001800000 */
[----:B------:R-:W-:-:S04]  /*1d8d0*/  IMAD.IADD R2, R2, 0x1, R3 ;  /* 0x0000000102027824 */ /* 0x000fc800078e0203 */
[----:B------:R-:W-:-:S07]  /*1d8e0*/  IMAD.MOV.U32 R13, RZ, RZ, R2 ;  /* 0x000000ffff0d7224 */ /* 0x000fce00078e0002 */
[----:B------:R-:W-:Y:S05]  /*1d8f0*/  WARPSYNC.COLLECTIVE R15, `(.L_x_11736) ;  /* 0x000000000f087348 */ /* 0x000fea0003c00000 */
[----:B------:R0:W1:Y:S02]  /*1d900*/  SHFL.UP P6, R14, R13, R12, R11 ;  /* 0x0400000c0d0e7389 */ /* 0x00006400000c000b */
[----:B01----:R-:W-:Y:S01]  /*1d910*/  ENDCOLLECTIVE ;  /* 0x000000000000791b */ /* 0x003fe20003800000 */
.L_x_11736:
        /* <DEDUP_REMOVED lines=8> */
.L_x_11737:
        /* <DEDUP_REMOVED lines=9> */
.L_x_11738:
[----:B------:R-:W-:Y:S01]  /*1da30*/  IMAD.MOV.U32 R3, RZ, RZ, R14 ;  /* 0x000000ffff037224 */ /* 0x000fe200078e000e */
[----:B------:R-:W-:Y:S06]  /*1da40*/  BRA `(.L_x_11739) ;  /* 0xffffffcc00487947 */ /* 0x000fec000383ffff */
.L_x_11619:
[----:B------:R-:W-:Y:S01]  /*1da50*/  BSSY B0, `(.L_x_11740) ;  /* 0x0000006000007945 */ /* 0x000fe20003800000 */
[----:B------:R-:W-:Y:S01]  /*1da60*/  PLOP3.LUT P6, PT, P6, PT, PT, 0x8, 0x0 ;  /* 0x000000000000781c */ /* 0x000fe200037ce170 */
[----:B------:R-:W-:-:S12]  /*1da70*/  IMAD.MOV.U32 R15, RZ, RZ, -0x1 ;  /* 0xffffffffff0f7424 */ /* 0x000fd800078e00ff */
[----:B0-----:R-:W-:Y:S05]  /*1da80*/  WARPSYNC.COLLECTIVE R15, `(.L_x_11741) ;  /* 0x000000000f087348 */ /* 0x001fea0003c00000 */
[----:B------:R-:W-:Y:S01]  /*1da90*/  VOTE.ANY R14, PT, P6 ;  /* 0x00000000000e7806 */ /* 0x000fe200030e0100 */
[----:B0-----:R-:W-:Y:S06]  /*1daa0*/  ENDCOLLECTIVE ;  /* 0x000000000000791b */ /* 0x001fec0003800000 */
.L_x_11741:
[----:B------:R-:W-:Y:S05]  /*1dab0*/  BSYNC B0 ;  /* 0x0000000000007941 */ /* 0x000fea0003800000 */
.L_x_11740:
[----:B------:R-:W-:Y:S02]  /*1dac0*/  IMAD.MOV.U32 R3, RZ, RZ, R14 ;  /* 0x000000ffff037224 */ /* 0x000fe400078e000e */
[----:B------:R-:W-:Y:S02]  /*1dad0*/  IMAD.MOV.U32 R13, RZ, RZ, R5 ;  /* 0x000000ffff0d7224 */ /* 0x000fe400078e0005 */
[----:B------:R-:W0:Y:S01]  /*1dae0*/  POPC R4, R3 ;  /* 0x0000000300047309 */ /* 0x000e220000000000 */
[----:B------:R-:W-:Y:S02]  /*1daf0*/  IMAD.MOV.U32 R11, RZ, RZ, 0x1f ;  /* 0x0000001fff0b7424 */ /* 0x000fe400078e00ff */
[----:B------:R-:W-:Y:S02]  /*1db00*/  IMAD.MOV.U32 R15, RZ, RZ, -0x1 ;  /* 0xffffffffff0f7424 */ /* 0x000fe400078e00ff */
[----:B0-----:R-:W-:-:S07]  /*1db10*/  IMAD.MOV.U32 R12, RZ, RZ, R4 ;  /* 0x000000ffff0c7224 */ /* 0x001fce00078e0004 */
[----:B------:R-:W-:Y:S05]  /*1db20*/  WARPSYNC.COLLECTIVE R15, `(.L_x_11742) ;  /* 0x000000000f087348 */ /* 0x000fea0003c00000 */
[----:B------:R0:W1:Y:S02]  /*1db30*/  SHFL.IDX P6, R14, R13, R12, R11 ;  /* 0x0000000c0d0e7389 */ /* 0x00006400000c000b */
[----:B01----:R-:W-:Y:S01]  /*1db40*/  ENDCOLLECTIVE ;  /* 0x000000000000791b */ /* 0x003fe20003800000 */
.L_x_11742:
[----:B------:R-:W-:Y:S02]  /*1db50*/  IMAD.MOV.U32 R13, RZ, RZ, R6 ;  /* 0x000000ffff0d7224 */ /* 0x000fe400078e0006 */
[----:B------:R-:W-:-:S07]  /*1db60*/  IMAD.MOV.U32 R5, RZ, RZ, R14 ;  /* 0x000000ffff057224 */ /* 0x000fce00078e000e */
[----:B------:R-:W-:Y:S05]  /*1db70*/  WARPSYNC.COLLECTIVE R15, `(.L_x_11743) ;  /* 0x000000000f087348 */ /* 0x000fea0003c00000 */
[----:B------:R0:W1:Y:S02]  /*1db80*/  SHFL.IDX P6, R14, R13, R12, R11 ;  /* 0x0000000c0d0e7389 */ /* 0x00006400000c000b */
[----:B01----:R-:W-:Y:S01]  /*1db90*/  ENDCOLLECTIVE ;  /* 0x000000000000791b */ /* 0x003fe20003800000 */
.L_x_11743:
[----:B------:R-:W-:Y:S01]  /*1dba0*/  IMAD.MOV.U32 R6, RZ, RZ, R14 ;  /* 0x000000ffff067224 */ /* 0x000fe200078e000e */
[----:B------:R-:W-:Y:S06]  /*1dbb0*/  BRA `(.L_x_11744) ;  /* 0xffffffcc00287947 */ /* 0x000fec000383ffff */
.L_x_11621:
[----:B------:R-:W-:Y:S01]  /*1dbc0*/  BSSY B0, `(.L_x_11745) ;  /* 0x0000007000007945 */ /* 0x000fe20003800000 */
[----:B------:R-:W-:Y:S02]  /*1dbd0*/  IMAD.MOV.U32 R13, RZ, RZ, R2 ;  /* 0x000000ffff0d7224 */ /* 0x000fe400078e0002 */
[----:B------:R-:W-:Y:S02]  /*1dbe0*/  IMAD.MOV.U32 R11, RZ, RZ, 0x1f ;  /* 0x0000001fff0b7424 */ /* 0x000fe400078e00ff */
[----:B------:R-:W-:-:S07]  /*1dbf0*/  IMAD.MOV.U32 R15, RZ, RZ, -0x1 ;  /* 0xffffffffff0f7424 */ /* 0x000fce00078e00ff */
[----:B0123--:R-:W-:Y:S05]  /*1dc00*/  WARPSYNC.COLLECTIVE R15, `(.L_x_11746) ;  /* 0x000000000f087348 */ /* 0x00ffea0003c00000 */
[----:B------:R4:W0:Y:S02]  /*1dc10*/  SHFL.IDX P6, R14, R13, R12, R11 ;  /* 0x0000000c0d0e7389 */ /* 0x00082400000c000b */
[----:B01234-:R-:W-:Y:S01]  /*1dc20*/  ENDCOLLECTIVE ;  /* 0x000000000000791b */ /* 0x01ffe20003800000 */
.L_x_11746:
[----:B------:R-:W-:Y:S05]  /*1dc30*/  BSYNC B0 ;  /* 0x0000000000007941 */ /* 0x000fea0003800000 */
.L_x_11745:
[----:B------:R-:W-:Y:S01]  /*1dc40*/  IMAD.MOV.U32 R2, RZ, RZ, R14 ;  /* 0x000000ffff027224 */ /* 0x000fe200078e000e */
[----:B------:R-:W-:Y:S06]  /*1dc50*/  BRA `(.L_x_11747) ;  /* 0xffffffcc00187947 */ /* 0x000fec000383ffff */
.L_x_11625:
[----:B0-----:R0:W1:Y:S02]  /*1dc60*/  SYNCS.PHASECHK.TRANS64.TRYWAIT P0, [R5+URZ+0x19c20], R0 ;  /* 0x019c2000050075a7 */ /* 0x001064000800017f */
[----:B-1----:R-:W-:Y:S05]  /*1dc70*/  @!P0 NANOSLEEP.SYNCS 0x989680 ;  /* 0x009896800000895d */ /* 0x002fea0003900000 */
[----:B------:R-:W1:Y:S02]  /*1dc80*/  @!P0 SYNCS.PHASECHK.TRANS64 P0, [R5+URZ+0x19c20], R0 ;  /* 0x019c2000050085a7 */ /* 0x000e64000800007f */
[----:B-1----:R-:W-:Y:S05]  /*1dc90*/  @!P0 BRA `(.L_x_11625) ;  /* 0xfffffffc00f08947 */ /* 0x002fea000383ffff */
[----:B------:R-:W-:Y:S05]  /*1dca0*/  BRA `(.L_x_11748) ;  /* 0xffffffd0007c7947 */ /* 0x000fea000383ffff */
.L_x_11626:
        /* <DEDUP_REMOVED lines=11> */
.L_x_11750:
[----:B------:R-:W-:Y:S05]  /*1dd60*/  BSYNC B0 ;  /* 0x0000000000007941 */ /* 0x000fea0003800000 */
.L_x_11749:
[----:B------:R-:W-:Y:S05]  /*1dd70*/  BRA `(.L_x_11751) ;  /* 0xffffffd000647947 */ /* 0x000fea000383ffff */
.L_x_11627:
[----:B------:R-:W-:Y:S01]  /*1dd80*/  BSSY B0, `(.L_x_11752) ;  /* 0x0000006000007945 */ /* 0x000fe20003800000 */
[----:B------:R-:W-:-:S07]  /*1dd90*/  IMAD.MOV.U32 R15, RZ, RZ, -0x1 ;  /* 0xffffffffff0f7424 */ /* 0x000fce00078e00ff */
[----:B0-----:R-:W-:Y:S05]  /*1dda0*/  WARPSYNC.COLLECTIVE R15, `(.L_x_11753) ;  /* 0x000000000f0c7348 */ /* 0x001fea0003c00000 */
[----:B------:R-:W-:Y:S02]  /*1ddb0*/  ELECT P6, UR62, PT ;  /* 0x00000000003e782f */ /* 0x000fe400038c0000 */
[----:B------:R-:W-:Y:S01]  /*1ddc0*/  MOV R14, UR62 ;  /* 0x0000003e000e7c02 */ /* 0x000fe20008000f00 */
[----:B0-----:R-:W-:Y:S10]  /*1ddd0*/  ENDCOLLECTIVE ;  /* 0x000000000000791b */ /* 0x001ff40003800000 */
.L_x_11753:
[----:B------:R-:W-:Y:S05]  /*1dde0*/  BSYNC B0 ;  /* 0x0000000000007941 */ /* 0x000fea0003800000 */
.L_x_11752:
[----:B------:R-:W-:Y:S05]  /*1ddf0*/  BRA `(.L_x_11754) ;  /* 0xffffffd000587947 */ /* 0x000fea000383ffff */
.L_x_11629:
[----:B0-----:R0:W1:Y:S02]  /*1de00*/  SYNCS.PHASECHK.TRANS64.TRYWAIT P1, [R3+URZ+0x19c40], R2 ;  /* 0x019c4002030075a7 */ /* 0x001064000802017f */
[----:B-1----:R-:W-:Y:S05]  /*1de10*/  @!P1 NANOSLEEP.SYNCS 0x989680 ;  /* 0x009896800000995d */ /* 0x002fea0003900000 */
[----:B------:R-:W1:Y:S02]  /*1de20*/  @!P1 SYNCS.PHASECHK.TRANS64 P1, [R3+URZ+0x19c40], R2 ;  /* 0x019c4002030095a7 */ /* 0x000e64000802007f */
[----:B-1----:R-:W-:Y:S05]  /*1de30*/  @!P1 BRA `(.L_x_11629) ;  /* 0xfffffffc00f09947 */ /* 0x002fea000383ffff */
[----:B------:R-:W-:Y:S05]  /*1de40*/  BRA `(.L_x_11755) ;  /* 0xffffffd000787947 */ /* 0x000fea000383ffff */
.L_x_11631:
[----:B-1----:R1:W2:Y:S02]  /*1de50*/  SYNCS.PHASECHK.TRANS64.TRYWAIT P1, [R19+URZ+0x19c40], R0 ;  /* 0x019c4000130075a7 */ /* 0x0022a4000802017f */
[----:B--2---:R-:W-:Y:S05]  /*1de60*/  @!P1 NANOSLEEP.SYNCS 0x989680 ;  /* 0x009896800000995d */ /* 0x004fea0003900000 */
[----:B------:R-:W2:Y:S02]  /*1de70*/  @!P1 SYNCS.PHASECHK.TRANS64 P1, [R19+URZ+0x19c40], R0 ;  /* 0x019c4000130095a7 */ /* 0x000ea4000802007f */
[----:B--2---:R-:W-:Y:S05]  /*1de80*/  @!P1 BRA `(.L_x_11631) ;  /* 0xfffffffc00f09947 */ /* 0x004fea000383ffff */
[----:B------:R-:W-:Y:S05]  /*1de90*/  BRA `(.L_x_11756) ;  /* 0xffffffd000847947 */ /* 0x000fea000383ffff */
.L_x_11633:
[----:B--2---:R2:W3:Y:S02]  /*1dea0*/  SYNCS.PHASECHK.TRANS64.TRYWAIT P1, [R3+URZ+0x19c60], R2 ;  /* 0x019c6002030075a7 */ /* 0x0044e4000802017f */
[----:B---3--:R-:W-:Y:S05]  /*1deb0*/  @!P1 NANOSLEEP.SYNCS 0x989680 ;  /* 0x009896800000995d */ /* 0x008fea0003900000 */
[----:B------:R-:W3:Y:S02]  /*1dec0*/  @!P1 SYNCS.PHASECHK.TRANS64 P1, [R3+URZ+0x19c60], R2 ;  /* 0x019c6002030095a7 */ /* 0x000ee4000802007f */
[----:B---3--:R-:W-:Y:S05]  /*1ded0*/  @!P1 BRA `(.L_x_11633) ;  /* 0xfffffffc00f09947 */ /* 0x008fea000383ffff */
[----:B------:R-:W-:Y:S05]  /*1dee0*/  BRA `(.L_x_11757) ;  /* 0xffffffd000807947 */ /* 0x000fea000383ffff */
.L_x_11635:
[----:B---3--:R3:W4:Y:S02]  /*1def0*/  SYNCS.PHASECHK.TRANS64.TRYWAIT P1, [R19+URZ+0x19c60], R0 ;  /* 0x019c6000130075a7 */ /* 0x008724000802017f */
[----:B----4-:R-:W-:Y:S05]  /*1df00*/  @!P1 NANOSLEEP.SYNCS 0x989680 ;  /* 0x009896800000995d */ /* 0x010fea0003900000 */
[----:B------:R-:W4:Y:S02]  /*1df10*/  @!P1 SYNCS.PHASECHK.TRANS64 P1, [R19+URZ+0x19c60], R0 ;  /* 0x019c6000130095a7 */ /* 0x000f24000802007f */
[----:B----4-:R-:W-:Y:S05]  /*1df20*/  @!P1 BRA `(.L_x_11635) ;  /* 0xfffffffc00f09947 */ /* 0x010fea000383ffff */
[----:B------:R-:W-:Y:S05]  /*1df30*/  BRA `(.L_x_11758) ;  /* 0xffffffd0007c7947 */ /* 0x000fea000383ffff */
.L_x_11637:
[----:B----4-:R4:W0:Y:S02]  /*1df40*/  SYNCS.PHASECHK.TRANS64.TRYWAIT P1, [R3+URZ+0x19c80], R2 ;  /* 0x019c8002030075a7 */ /* 0x010824000802017f */
[----:B0-----:R-:W-:Y:S05]  /*1df50*/  @!P1 NANOSLEEP.SYNCS 0x989680 ;  /* 0x009896800000995d */ /* 0x001fea0003900000 */
[----:B------:R-:W0:Y:S02]  /*1df60*/  @!P1 SYNCS.PHASECHK.TRANS64 P1, [R3+URZ+0x19c80], R2 ;  /* 0x019c8002030095a7 */ /* 0x000e24000802007f */
[----:B0-----:R-:W-:Y:S05]  /*1df70*/  @!P1 BRA `(.L_x_11637) ;  /* 0xfffffffc00f09947 */ /* 0x001fea000383ffff */
[----:B------:R-:W-:Y:S05]  /*1df80*/  BRA `(.L_x_11759) ;  /* 0xffffffd000787947 */ /* 0x000fea000383ffff */
.L_x_11760:
        /* <DEDUP_REMOVED lines=15> */
.L_x_16295:


//--------------------- .text._ZN7cutlass13device_kernelIN5flash11enable_sm90INS1_16FlashAttnFwdSm90INS1_25CollectiveMainloopFwdSm90ILi2EN4cute5tupleIJNS5_1CILi1EEES8_S8_EEENS6_IJNS7_ILi192EEENS7_ILi128EEENS7_ILi96EEEEEELi96ENS_12float_e4m3_tEfNS_4arch4Sm90ELb0ELb1ELb0ELb0ELb1ELb0ELb0ELb1ELb1ELb1ELb1ELb0EEENS1_21CollectiveEpilogueFwdINS6_IJSA_SC_SB_EEES9_NS_10bfloat16_tESG_Li384ELb0ELb1ELb1ELb1EEENS1_19SingleTileSchedulerILb0ELb1ELb1ELi192EEEEEEEEEvNT_6ParamsE --------------------------
	.section	.text._ZN7cutlass13device_kernelIN5flash11enable_sm90INS1_16FlashAttnFwdSm90INS1_25CollectiveMainloopFwdSm90ILi2EN4cute5tupleIJNS5_1CILi1EEES8_S8_EEENS6_IJNS7_ILi192EEENS7_ILi128EEENS7_ILi96EEEEEELi96ENS_12float_e4m3_tEfNS_4arch4Sm90ELb0ELb1ELb0ELb0ELb1ELb0ELb0ELb1ELb1ELb1ELb1ELb0EEENS1_21CollectiveEpilogueFwdINS6_IJSA_SC_SB_EEES9_NS_10bfloat16_tESG_Li384ELb0ELb1ELb1ELb1EEENS1_19SingleTileSchedulerILb0ELb1ELb1ELi192EEEEEEEEEvNT_6ParamsE,"ax",@progbits
	.align	128
.text._ZN7cutlass13device_kernelIN5flash11enable_sm90INS1_16FlashAttnFwdSm90INS1_25CollectiveMainloopFwdSm90ILi2EN4cute5tupleIJNS5_1CILi1EEES8_S8_EEENS6_IJNS7_ILi192EEENS7_ILi128EEENS7_ILi96EEEEEELi96ENS_12float_e4m3_tEfNS_4arch4Sm90ELb0ELb1ELb0ELb0ELb1ELb0ELb0ELb1ELb1ELb1ELb1ELb0EEENS1_21CollectiveEpilogueFwdINS6_IJSA_SC_SB_EEES9_NS_10bfloat16_tESG_Li384ELb0ELb1ELb1ELb1EEENS1_19SingleTileSchedulerILb0ELb1ELb1ELi192EEEEEEEEEvNT_6ParamsE:
        .type           _ZN7cutlass13device_kernelIN5flash11enable_sm90INS1_16FlashAttnFwdSm90INS1_25CollectiveMainloopFwdSm90ILi2EN4cute5tupleIJNS5_1CILi1EEES8_S8_EEENS6_IJNS7_ILi192EEENS7_ILi128EEENS7_ILi96EEEEEELi96ENS_12float_e4m3_tEfNS_4arch4Sm90ELb0ELb1ELb0ELb0ELb1ELb0ELb0ELb1ELb1ELb1ELb1ELb0EEENS1_21CollectiveEpilogueFwdINS6_IJSA_SC_SB_EEES9_NS_10bfloat16_tESG_Li384ELb0ELb1ELb1ELb1EEENS1_19SingleTileSchedulerILb0ELb1ELb1ELi192EEEEEEEEEvNT_6ParamsE,@function
        .size           _ZN7cutlass13device_kernelIN5flash11enable_sm90INS1_16FlashAttnFwdSm90INS1_25CollectiveMainloopFwdSm90ILi2EN4cute5tupleIJNS5_1CILi1EEES8_S8_EEENS6_IJNS7_ILi192EEENS7_ILi128EEENS7_ILi96EEEEEELi96ENS_12float_e4m3_tEfNS_4arch4Sm90ELb0ELb1ELb0ELb0ELb1ELb0ELb0ELb1ELb1ELb1ELb1ELb0EEENS1_21CollectiveEpilogueFwdINS6_IJSA_SC_SB_EEES9_NS_10bfloat16_tESG_Li384ELb0ELb1ELb1ELb1EEENS1_19SingleTileSchedulerILb0ELb1ELb1ELi192EEEEEEEEEvNT_6ParamsE,(.L_x_16296 - _ZN7cutlass13device_kernelIN5flash11enable_sm90INS1_16FlashAttnFwdSm90INS1_25CollectiveMainloopFwdSm90ILi2EN4cute5tupleIJNS5_1CILi1EEES8_S8_EEENS6_IJNS7_ILi192EEENS7_ILi128EEENS7_ILi96EEEEEELi96ENS_12float_e4m3_tEfNS_4arch4Sm90ELb0ELb1ELb0ELb0ELb1ELb0ELb0ELb1ELb1ELb1ELb1ELb0EEENS1_21CollectiveEpilogueFwdINS6_IJSA_SC_SB_EEES9_NS_10bfloat16_tESG_Li384ELb0ELb1ELb1ELb1EEENS1_19SingleTileSchedulerILb0ELb1ELb1ELi192EEEEEEEEEvNT_6ParamsE)
        .other          _ZN7cutlass13device_kernelIN5flash11enable_sm90INS1_16FlashAttnFwdSm90INS1_25CollectiveMainloopFwdSm90ILi2EN4cute5tupleIJNS5_1CILi1EEES8_S8_EEENS6_IJNS7_ILi192EEENS7_ILi128EEENS7_ILi96EEEEEELi96ENS_12float_e4m3_tEfNS_4arch4Sm90ELb0ELb1ELb0ELb0ELb1ELb0ELb0ELb1ELb1ELb1ELb1ELb0EEENS1_21CollectiveEpilogueFwdINS6_IJSA_SC_SB_EEES9_NS_10bfloat16_tESG_Li384ELb0ELb1ELb1ELb1EEENS1_19SingleTileSchedulerILb0ELb1ELb1ELi192EEEEEEEEEvNT_6ParamsE,@"STO_CUDA_ENTRY STV_DEFAULT"
_ZN7cutlass13device_kernelIN5flash11enable_sm90INS1_16FlashAttnFwdSm90INS1_25CollectiveMainloopFwdSm90ILi2EN4cute5tupleIJNS5_1CILi1EEES8_S8_EEENS6_IJNS7_ILi192EEENS7_ILi128EEENS7_ILi96EEEEEELi96ENS_12float_e4m3_tEfNS_4arch4Sm90ELb0ELb1ELb0ELb0ELb1ELb0ELb0ELb1ELb1ELb1ELb1ELb0EEENS1_21CollectiveEpilogueFwdINS6_IJSA_SC_SB_EEES9_NS_10bfloat16_tESG_Li384ELb0ELb1ELb1ELb1EEENS1_19SingleTileSchedulerILb0ELb1ELb1ELi192EEEEEEEEEvNT_6ParamsE:
        /* <DEDUP_REMOVED lines=45> */
.L_x_11761:
        /* <DEDUP_REMOVED lines=22> */
.L_x_11762:
        /* <DEDUP_REMOVED lines=18> */
.L_x_11763:
        /* <DEDUP_REMOVED lines=22> */
.L_x_11764:
        /* <DEDUP_REMOVED lines=23> */
.L_x_11765:
        /* <DEDUP_REMOVED lines=9> */
.L_x_11768:
        /* <DEDUP_REMOVED lines=79> */
[----:B----4-:R-:W-:Y:S01]  /*0da0*/  UIMAD UR47, UR47, 0xc0, URZ ;  /* 0x000000c02f2f78a4 */ /* 0x010fe2000f8e023f */
        /* <DEDUP_REMOVED lines=25> */
.L_x_11771:
[----:B------:R-:W-:-:S11]  /*0f40*/  UISETP.NE.AND UP0, UPT, UR5, 0x1, UPT ;  /* 0x000000010500788c */ /* 0x000fd6000bf05270 */
[----:B------:R-:W-:Y:S02]  /*0f50*/  @UP0 ULDC.64 UR10, c[0x0][0x9e8] ;  /* 0x00027a00000a0ab9 */ /* 0x000fe40000000a00 */
[----:B------:R-:W-:-:S04]  /*0f60*/  UIMAD.WIDE.U32 UR8, UR4, UR10, URZ ;  /* 0x0000000a040872a5 */ /* 0x000fc8000f8e003f */
[----:B------:R-:W-:-:S12]  /*0f70*/  @UP0 USHF.R.U32.HI UR4, URZ, UR11, UR9 ;  /* 0x0000000b3f040299 */ /* 0x000fd80008011609 */
.L_x_11772:
[----:B------:R-:W-:-:S06]  /*0f80*/  UIMAD UR4, UR4, UR5, UR5 ;  /* 0x00000005040472a4 */ /* 0x000fcc000f8e0205 */
[----:B------:R-:W-:-:S07]  /*0f90*/  VIMNMX R0, R0, UR4, PT ;  /* 0x0000000400007c48 */ /* 0x000fce000bfe0100 */
.L_x_11770:
[----:B------:R-:W-:Y:S01]  /*0fa0*/  UISETP.NE.AND UP0, UPT, UR43, URZ, UPT ;  /* 0x0000003f2b00728c */ /* 0x000fe2000bf05270 */
[CC--:B------:R-:W-:Y:S01]  /*0fb0*/  IMAD R19, R17.reuse, R10.reuse, -R6 ;  /* 0x0000000a11137224 */ /* 0x0c0fe200078e0a06 */
        /* <DEDUP_REMOVED lines=31> */
.L_x_11774:
[----:B------:R-:W-:-:S11]  /*11b0*/  UISETP.NE.AND UP0, UPT, UR5, 0x1, UPT ;  /* 0x000000010500788c */ /* 0x000fd6000bf05270 */
[----:B------:R-:W-:Y:S02]  /*11c0*/  @UP0 ULDC.64 UR10, c[0x0][0x9e8] ;  /* 0x00027a00000a0ab9 */ /* 0x000fe40000000a00 */
[----:B------:R-:W-:-:S04]  /*11d0*/  UIMAD.WIDE.U32 UR8, UR4, UR10, URZ ;  /* 0x0000000a040872a5 */ /* 0x000fc8000f8e003f */
[----:B------:R-:W-:-:S12]  /*11e0*/  @UP0 USHF.R.U32.HI UR4, URZ, UR11, UR9 ;  /* 0x0000000b3f040299 */ /* 0x000fd80008011609 */
.L_x_11775:
[----:B------:R-:W-:-:S04]  /*11f0*/  UIMAD UR4, UR4, UR5, URZ ;  /* 0x00000005040472a4 */ /* 0x000fc8000f8e023f */
[----:B------:R-:W-:-:S04]  /*1200*/  UISETP.LT.AND UP0, UPT, UR7, UR4, UPT ;  /* 0x000000040700728c */ /* 0x000fc8000bf01270 */
[----:B------:R-:W-:-:S12]  /*1210*/  USEL UR7, UR7, UR4, !UP0 ;  /* 0x0000000407077287 */ /* 0x000fd8000c000000 */
.L_x_11773:
        /* <DEDUP_REMOVED lines=47> */
.L_x_11776:
        /* <DEDUP_REMOVED lines=70> */
.L_x_11778:
[----:B------:R-:W-:-:S04]  /*1970*/  SHF.L.U32 R0, RZ, 0x1f, RZ ;  /* 0x0000001fff007819 */ /* 0x000fc800000006ff */
[----:B------:R-:W0:Y:S02]  /*1980*/  SYNCS.PHASECHK.TRANS64.TRYWAIT P0, [UR45+0x17000], R0 ;  /* 0x01700000ff0075a7 */ /* 0x000e24000800016d */
[----:B0-----:R-:W-:Y:S05]  /*1990*/  @!P0 BRA `(.L_x_11779) ;  /* 0x0000011800648947 */ /* 0x001fea0003800000 */
.L_x_11923:
[----:B------:R-:W-:-:S06]  /*19a0*/  ULOP3.LUT UR4, UR38, 0x1, URZ, 0xfc, !UPT ;  /* 0x0000000126047892 */ /* 0x000fcc000f8efc3f */
[----:B------:R-:W-:-:S05]  /*19b0*/  IMAD.U32 R2, RZ, RZ, UR4 ;  /* 0x00000004ff027e24 */ /* 0x000fca000f8e00ff */
[----:B------:R-:W-:-:S13]  /*19c0*/  ISETP.NE.AND P0, PT, R2, 0x3, PT ;  /* 0x000000030200780c */ /* 0x000fda0003f05270 */
[----:B------:R-:W-:Y:S05]  /*19d0*/  @!P0 BRA `(.L_x_11780) ;  /* 0x0000000000048947 */ /* 0x000fea0003800000 */
[----:B------:R-:W-:Y:S01]  /*19e0*/  BPT.TRAP 0x1 ;  /* 0x000000040000795c */ /* 0x000fe20000300000 */
.L_x_11780:
[----:B------:R1:W2:Y:S01]  /*19f0*/  SYNCS.PHASECHK.TRANS64.TRYWAIT P1, [UR45+0x17030], R0 ;  /* 0x01703000ff0075a7 */ /* 0x0002a2000802016d */
[----:B------:R-:W-:Y:S05]  /*1a00*/  @!P0 BRA `(.L_x_11781) ;  /* 0x0000000000048947 */ /* 0x000fea0003800000 */
[----:B------:R-:W-:Y:S01]  /*1a10*/  BPT.TRAP 0x1 ;  /* 0x000000040000795c */ /* 0x000fe20000300000 */
.L_x_11781:
[----:B------:R-:W-:-:S05]  /*1a20*/  IMAD.U32 R6, RZ, RZ, UR49 ;  /* 0x00000031ff067e24 */ /* 0x000fca000f8e00ff */
[----:B------:R-:W-:Y:S01]  /*1a30*/  LOP3.LUT R6, R6, 0x10000, RZ, 0xfc, !PT ;  /* 0x0001000006067812 */ /* 0x000fe200078efcff */
[----:B--2---:R-:W-:Y:S06]  /*1a40*/  @P1 BRA `(.L_x_11782) ;  /* 0x0000000000081947 */ /* 0x004fec0003800000 */
[----:B------:R-:W2:Y:S02]  /*1a50*/  SYNCS.PHASECHK.TRANS64.TRYWAIT P1, [UR45+0x17030], R0 ;  /* 0x01703000ff0075a7 */ /* 0x000ea4000802016d */
[----:B--2---:R-:W-:Y:S05]  /*1a60*/  @!P1 BRA `(.L_x_11783) ;  /* 0x0000011800489947 */ /* 0x004fea0003800000 */
.L_x_11782:
        /* <DEDUP_REMOVED lines=14> */
[----:B------:R-:W-:-:S03]  /*1b50*/  UMOV UR15, 0xc0000010 ;  /* 0xc0000010000f7882 */ /* 0x000fc60000000000 */
[----:B------:R-:W-:Y:S02]  /*1b60*/  UIADD3 UR10, UR6, 0x100, URZ ;  /* 0x00000100060a7890 */ /* 0x000fe4000fffe03f */
[----:B------:R-:W-:Y:S02]  /*1b70*/  UIADD3 UR8, UR12, 0x180, URZ ;  /* 0x000001800c087890 */ /* 0x000fe4000fffe03f */
[----:B------:R-:W-:Y:S01]  /*1b80*/  UIADD3 UR12, UR12, 0x300, URZ ;  /* 0x000003000c0c7890 */ /* 0x000fe2000fffe03f */
[----:B------:R-:W-:Y:S01]  /*1b90*/  QGMMA.64x128x32.F32.E4M3.E4M3 R24, gdesc[UR4], RZ, !UPT, gsb0 ;  /* 0x01e00000041879f3 */ /* 0x000fe2000c0008ff */
[----:B------:R-:W-:Y:S02]  /*1ba0*/  UIADD3 UR14, UR6, 0x200, URZ ;  /* 0x00000200060e7890 */ /* 0x000fe4000fffe03f */
        /* <DEDUP_REMOVED lines=9> */
.L_x_11784:
[----:B0-----:R-:W-:Y:S01]  /*1c40*/  LOP3.LUT R3, R22, 0xffffff80, RZ, 0xc0, !PT ;  /* 0xffffff8016037812 */ /* 0x001fe200078ec0ff */
[----:B------:R-:W-:Y:S01]  /*1c50*/  IMAD.HI R8, R88, 0x55555556, RZ ;  /* 0x5555555658087827 */ /* 0x000fe200078e02ff */
[----:B------:R-:W-:Y:S01]  /*1c60*/  LEA.HI R23, R23, R16, RZ, 0x2 ;  /* 0x0000001017177211 */ /* 0x000fe200078f10ff */
[----:B------:R-:W-:Y:S01]  /*1c70*/  UISETP.NE.AND UP1, UPT, UR43, URZ, UPT ;  /* 0x0000003f2b00728c */ /* 0x000fe2000bf25270 */
[----:B------:R-:W-:Y:S01]  /*1c80*/  LEA R14, R18, 0xffffff80, 0x7 ;  /* 0xffffff80120e7811 */ /* 0x000fe200078e38ff */
[----:B------:R-:W-:Y:S01]  /*1c90*/  IMAD.IADD R3, R16, 0x1, -R3 ;  /* 0x0000000110037824 */ /* 0x000fe200078e0a03 */
[----:B------:R-:W-:Y:S01]  /*1ca0*/  LOP3.LUT R23, R23, 0xfffffffc, RZ, 0xc0, !PT ;  /* 0xfffffffc17177812 */ /* 0x000fe200078ec0ff */
[----:B------:R-:W-:Y:S01]  /*1cb0*/  UISETP.NE.AND UP0, UPT, UR46, URZ, UPT ;  /* 0x0000003f2e00728c */ /* 0x000fe2000bf05270 */
[----:B------:R-:W-:Y:S01]  /*1cc0*/  LEA.HI R9, R8, R8, RZ, 0x1 ;  /* 0x0000000808097211 */ /* 0x000fe200078f08ff */
[----:B------:R-:W-:Y:S01]  /*1cd0*/  ULDC UR24, c[0x0][0x2f0] ;  /* 0x0000bc0000187ab9 */ /* 0x000fe20000000800 */
[----:B-1----:R-:W-:Y:S01]  /*1ce0*/  SHF.R.S32.HI R0, RZ, 0x1f, R3 ;  /* 0x0000001fff007819 */ /* 0x002fe20000011403 */
[----:B------:R-:W-:Y:S01]  /*1cf0*/  IMAD.IADD R23, R16, 0x1, -R23 ;  /* 0x0000000110177824 */ /* 0x000fe200078e0a17 */
[----:B------:R-:W-:Y:S01]  /*1d00*/  PLOP3.LUT P1, PT, PT, PT, UP1, 0x80, 0x0 ;  /* 0x000000000000781c */ /* 0x000fe20003f2f018 */
[----:B------:R-:W-:Y:S01]  /*1d10*/  IMAD R9, R9, -0x3, R88 ;  /* 0xfffffffd09097824 */ /* 0x000fe200078e0258 */
        /* <DEDUP_REMOVED lines=15> */
[----:B------:R-:W-:Y:S01]  /*1e10*/  IADD3 R4, R4, R0, -R5 ;  /* 0x0000000004047210 */ /* 0x000fe20007ffe805 */
[----:B------:R-:W-:Y:S01]  /*1e20*/  IMAD.MOV.U32 R5, RZ, RZ, -0x80 ;  /* 0xffffff80ff057424 */ /* 0x000fe200078e00ff */
[----:B------:R-:W-:Y:S01]  /*1e30*/  PLOP3.LUT P2, PT, PT, PT, UP1, 0x80, 0x0 ;  /* 0x000000000000781c */ /* 0x000fe20003f4f018 */
[----:B------:R-:W-:Y:S01]  /*1e40*/  IMAD.IADD R8, R23, 0x1, -R8 ;  /* 0x0000000117087824 */ /* 0x000fe200078e0a08 */
[----:B------:R-:W-:Y:S01]  /*1e50*/  LOP3.LUT R2, R2, 0x7ffffffc, RZ, 0xc0, !PT ;  /* 0x7ffffffc02027812 */ /* 0x000fe200078ec0ff */
[----:B------:R-:W-:-:S02]  /*1e60*/  IMAD R9, R9, 0x40, R4 ;  /* 0x0000004009097824 */ /* 0x000fc400078e0204 */
[----:B------:R-:W-:Y:S02]  /*1e70*/  IMAD R20, R18, R5, 0x80 ;  /* 0x0000008012147424 */ /* 0x000fe400078e0205 */
[----:B------:R-:W-:Y:S02]  /*1e80*/  IMAD R8, R8, 0x8, R9 ;  /* 0x0000000808087824 */ /* 0x000fe400078e0209 */
[----:B------:R-:W-:Y:S02]  /*1e90*/  IMAD.IADD R5, R3, 0x1, -R2 ;  /* 0x0000000103057824 */ /* 0x000fe400078e0a02 */
[----:B------:R-:W-:Y:S01]  /*1ea0*/  @P1 IMAD.HI.U32 R0, R8, UR4, RZ ;  /* 0x0000000408001c27 */ /* 0x000fe2000f8e00ff */
[----:B------:R-:W-:Y:S01]  /*1eb0*/  UIADD3 UR4, UR45, 0x17040, URZ ;  /* 0x000170402d047890 */ /* 0x000fe2000fffe03f */
[----:B------:R-:W-:Y:S02]  /*1ec0*/  PLOP3.LUT P1, PT, PT, PT, UP0, 0x40, 0x0 ;  /* 0x000000000000781c */ /* 0x000fe40003f2e808 */
[----:B------:R-:W-:Y:S01]  /*1ed0*/  IMAD.MOV.U32 R10, RZ, RZ, R8 ;  /* 0x000000ffff0a7224 */ /* 0x000fe200078e0008 */
[----:B------:R-:W-:Y:S01]  /*1ee0*/  @P2 SHF.R.U32.HI R10, RZ, UR5, R0 ;  /* 0x00000005ff0a2c19 */ /* 0x000fe20008011600 */
[----:B------:R-:W-:Y:S01]  /*1ef0*/  UPRMT UR4, UR48, 0x654, UR4 ;  /* 0x0000065430047896 */ /* 0x000fe20008000004 */
[----:B------:R-:W-:-:S03]  /*1f00*/  VIADD R0, R20, 0x1 ;  /* 0x0000000114007836 */ /* 0x000fc60000000000 */
[----:B------:R-:W0:Y:S01]  /*1f10*/  SHFL.IDX PT, R12, R10, RZ, 0x1c1f ;  /* 0x001c1fff0a0c7589 */ /* 0x000e2200000e0000 */
[----:B------:R-:W-:-:S04]  /*1f20*/  IMAD R0, R5, -0x2, R0 ;  /* 0xfffffffe05007824 */ /* 0x000fc800078e0200 */
[----:B------:R-:W-:Y:S01]  /*1f30*/  SYNCS.ARRIVE.TRANS64.RED.A1T0 RZ, [UR4], RZ ;  /* 0x000000ffffff79a7 */ /* 0x000fe20008100404 */
[----:B------:R-:W-:Y:S01]  /*1f40*/  ULDC UR4, c[0x0][0x288] ;  /* 0x0000a20000047ab9 */ /* 0x000fe20000000800 */
[C---:B------:R-:W-:Y:S02]  /*1f50*/  IMAD R3, R17.reuse, UR24, R0 ;  /* 0x0000001811037c24 */ /* 0x040fe4000f8e0200 */
[----:B------:R-:W-:Y:S02]  /*1f60*/  IMAD.U32 R4, RZ, RZ, UR4 ;  /* 0x00000004ff047e24 */ /* 0x000fe4000f8e00ff */
        /* <DEDUP_REMOVED lines=22> */
.L_x_11787:
[----:B------:R-:W-:Y:S02]  /*20d0*/  ULDC UR4, c[0x0][0x9e4] ;  /* 0x0002790000047ab9 */ /* 0x000fe40000000800 */
[----:B------:R-:W-:-:S05]  /*20e0*/  IMAD.U32 R9, RZ, RZ, UR4 ;  /* 0x00000004ff097e24 */ /* 0x000fca000f8e00ff */
[----:B------:R-:W-:-:S13]  /*20f0*/  ISETP.NE.AND P1, PT, R9, 0x1, PT ;  /* 0x000000010900780c */ /* 0x000fda0003f25270 */
[----:B------:R-:W0:Y:S02]  /*2100*/  @P1 LDC.64 R88, c[0x0][0x9e8] ;  /* 0x00027a00ff581b82 */ /* 0x000e240000000a00 */
[----:B0-----:R-:W-:-:S05]  /*2110*/  @P1 IMAD.HI.U32 R12, R3, R88, RZ ;  /* 0x00000058030c1227 */ /* 0x001fca00078e00ff */
[----:B------:R-:W-:-:S07]  /*2120*/  @P1 SHF.R.U32.HI R3, RZ, R89, R12 ;  /* 0x00000059ff031219 */ /* 0x000fce000001160c */
.L_x_11788:
[----:B------:R-:W-:Y:S05]  /*2130*/  BSYNC B0 ;  /* 0x0000000000007941 */ /* 0x000fea0003800000 */
.L_x_11786:
[----:B------:R-:W-:-:S04]  /*2140*/  IMAD R12, R3, R9, -R14 ;  /* 0x00000009030c7224 */ /* 0x000fc800078e0a0e */
[----:B------:R-:W-:-:S05]  /*2150*/  IMAD R3, R5, -0x2, R12 ;  /* 0xfffffffe05037824 */ /* 0x000fca00078e020c */
[----:B------:R-:W-:Y:S02]  /*2160*/  VIADDMNMX R0, R3, R9, R0, PT ;  /* 0x0000000903007246 */ /* 0x000fe40003800100 */
[----:B------:R-:W-:-:S07]  /*2170*/  VIMNMX R2, R2, R3, !PT ;  /* 0x0000000302027248 */ /* 0x000fce0007fe0100 */
.L_x_11785:
[C---:B------:R-:W-:Y:S01]  /*2180*/  ISETP.GE.AND P6, PT, R20.reuse, 0xa, PT ;  /* 0x0000000a1400780c */ /* 0x040fe20003fc6270 */
[----:B------:R-:W-:Y:S01]  /*2190*/  UISETP.NE.AND UP0, UPT, UR46, URZ, UPT ;  /* 0x0000003f2e00728c */ /* 0x000fe2000bf05270 */
[C---:B------:R-:W-:Y:S02]  /*21a0*/  ISETP.GE.AND P1, PT, R20.reuse, 0x2, PT ;  /* 0x000000021400780c */ /* 0x040fe40003f26270 */
[C---:B------:R-:W-:Y:S02]  /*21b0*/  ISETP.GE.AND P2, PT, R20.reuse, 0x9, PT ;  /* 0x000000091400780c */ /* 0x040fe40003f46270 */
[----:B------:R-:W-:Y:S02]  /*21c0*/  ISETP.GE.AND P5, PT, R20, 0x11, PT ;  /* 0x000000111400780c */ /* 0x000fe40003fa6270 */
[----:B------:R-:W-:Y:S02]  /*21d0*/  LOP3.LUT R16, R16, 0xfffffffb, RZ, 0xc0, !PT ;  /* 0xfffffffb10107812 */ /* 0x000fe400078ec0ff */
[----:B------:R-:W-:-:S02]  /*21e0*/  ISETP.GT.AND P4, PT, R2, 0x1, !P1 ;  /* 0x000000010200780c */ /* 0x000fc40004f84270 */
[----:B------:R-:W-:Y:S02]  /*21f0*/  ISETP.GT.AND P3, PT, R2, 0x8, !P2 ;  /* 0x000000080200780c */ /* 0x000fe40005764270 */
[----:B------:R-:W-:Y:S02]  /*2200*/  @P6 LOP3.LUT R16, R16, 0x4, RZ, 0xfc, !PT ;  /* 0x0000000410106812 */ /* 0x000fe400078efcff */
[C---:B------:R-:W-:Y:S02]  /*2210*/  ISETP.LT.OR P4, PT, R0.reuse, 0x2, P4 ;  /* 0x000000020000780c */ /* 0x040fe40002781670 */
[----:B------:R-:W-:Y:S02]  /*2220*/  ISETP.LT.OR P3, PT, R0, 0x9, P3 ;  /* 0x000000090000780c */ /* 0x000fe40001f61670 */
[----:B------:R-:W-:Y:S02]  /*2230*/  LOP3.LUT R16, R16, 0xfffffff7, RZ, 0xc0, !PT ;  /* 0xfffffff710107812 */ /* 0x000fe400078ec0ff */
[----:B------:R-:W-:-:S02]  /*2240*/  FSEL R25, R25, -INF , !P4 ;  /* 0xff80000019197808 */ /* 0x000fc40006000000 */
[----:B------:R-:W-:Y:S02]  /*2250*/  FSEL R28, R28, -INF , !P3 ;  /* 0xff8000001c1c7808 */ /* 0x000fe40005800000 */
[----:B------:R-:W-:Y:S02]  /*2260*/  ISETP.GT.AND P4, PT, R2, 0x9, !P6 ;  /* 0x000000090200780c */ /* 0x000fe40007784270 */
[----:B------:R-:W-:Y:S02]  /*2270*/  @P5 LOP3.LUT R16, R16, 0x8, RZ, 0xfc, !PT ;  /* 0x0000000810105812 */ /* 0x000fe400078efcff */
[----:B------:R-:W-:Y:S02]  /*2280*/  ISETP.GT.AND P3, PT, R2, 0x10, !P5 ;  /* 0x000000100200780c */ /* 0x000fe40006f64270 */
[----:B------:R-:W-:Y:S02]  /*2290*/  ISETP.GE.AND P5, PT, R20, 0x12, PT ;  /* 0x000000121400780c */ /* 0x000fe40003fa6270 */
[----:B------:R-:W-:-:S02]  /*22a0*/  ISETP.LT.OR P4, PT, R0, 0xa, P4 ;  /* 0x0000000a0000780c */ /* 0x000fc40002781670 */
[----:B------:R-:W-:Y:S02]  /*22b0*/  ISETP.LT.OR P3, PT, R0, 0x11, P3 ;  /* 0x000000110000780c */ /* 0x000fe40001f61670 */
[----:B------:R-:W-:Y:S02]  /*22c0*/  FSEL R29, R29, -INF , !P4 ;  /* 0xff8000001d1d7808 */ /* 0x000fe40006000000 */
[----:B------:R-:W-:Y:S02]  /*22d0*/  ISETP.GE.AND P4, PT, R20, 0x19, PT ;  /* 0x000000191400780c */ /* 0x000fe40003f86270 */
[----:B------:R-:W-:Y:S02]  /*22e0*/  LOP3.LUT R16, R16, 0xffffffef, RZ, 0xc0, !PT ;  /* 0xffffffef10107812 */ /* 0x000fe400078ec0ff */
[----:B------:R-:W-:Y:S02]  /*22f0*/  FSEL R32, R32, -INF , !P3 ;  /* 0xff80000020207808 */ /* 0x000fe40005800000 */
[----:B------:R-:W-:-:S02]  /*2300*/  ISETP.GT.AND P3, PT, R2, 0x11, !P5 ;  /* 0x000000110200780c */ /* 0x000fc40006f64270 */
[----:B------:R-:W-:Y:S02]  /*2310*/  @P5 LOP3.LUT R16, R16, 0x10, RZ, 0xfc, !PT ;  /* 0x0000001010105812 */ /* 0x000fe400078efcff */
[----:B------:R-:W-:Y:S02]  /*2320*/  ISETP.LT.OR P3, PT, R0, 0x12, P3 ;  /* 0x000000120000780c */ /* 0x000fe40001f61670 */
[----:B------:R-:W-:Y:S02]  /*2330*/  LOP3.LUT R16, R16, 0xfdffffff, RZ, 0xc0, !PT ;  /* 0xfdffffff10107812 */ /* 0x000fe400078ec0ff */
[----:B------:R-:W-:Y:S02]  /*2340*/  FSEL R33, R33, -INF , !P3 ;  /* 0xff80000021217808 */ /* 0x000fe40005800000 */
[----:B------:R-:W-:Y:S02]  /*2350*/  @P4 LOP3.LUT R16, R16, 0x2000000, RZ, 0xfc, !PT ;  /* 0x0200000010104812 */ /* 0x000fe400078efcff */
[----:B------:R-:W-:-:S02]  /*2360*/  ISETP.GT.AND P3, PT, R2, 0x18, !P4 ;  /* 0x000000180200780c */ /* 0x000fc40006764270 */
[----:B------:R-:W-:Y:S02]  /*2370*/  ISETP.GE.AND P4, PT, R20, 0x1a, PT ;  /* 0x0000001a1400780c */ /* 0x000fe40003f86270 */
        /* <DEDUP_REMOVED lines=149> */
[----:B------:R-:W-:Y:S02]  /*2cd0*/  ISETP.LT.OR P6, PT, R0, 0x7a, P6 ;  /* 0x0000007a0000780c */ /* 0x000fe400037c1670 */
[----:B------:R-:W0:Y:S02]  /*2ce0*/  SHFL.IDX PT, R0, R10, 0x1, 0x1c1f ;  /* 0x003c1f000a007f89 */ /* 0x000e2400000e0000 */
[----:B------:R-:W-:Y:S02]  /*2cf0*/  FSEL R85, R85, -INF , !P6 ;  /* 0xff80000055557808 */ /* 0x000fe40007000000 */
[----:B------:R-:W-:Y:S02]  /*2d00*/  PLOP3.LUT P6, PT, PT, PT, UP0, 0x40, 0x0 ;  /* 0x000000000000781c */ /* 0x000fe40003fce808 */
[----:B0-----:R-:W-:Y:S01]  /*2d10*/  VIADDMNMX R2, R0, R22, R11, PT ;  /* 0x0000001600027246 */ /* 0x001fe2000380010b */
[----:B------:R-:W-:-:S10]  /*2d20*/  IMAD.IADD R3, R13, 0x1, R0 ;  /* 0x000000010d037824 */ /* 0x000fd400078e0200 */
        /* <DEDUP_REMOVED lines=15> */
.L_x_11791:
[----:B------:R-:W-:Y:S02]  /*2e20*/  ULDC UR4, c[0x0][0x9e4] ;  /* 0x0002790000047ab9 */ /* 0x000fe40000000800 */
[----:B------:R-:W-:-:S05]  /*2e30*/  IMAD.U32 R13, RZ, RZ, UR4 ;  /* 0x00000004ff0d7e24 */ /* 0x000fca000f8e00ff */
[----:B------:R-:W-:-:S13]  /*2e40*/  ISETP.NE.AND P6, PT, R13, 0x1, PT ;  /* 0x000000010d00780c */ /* 0x000fda0003fc5270 */
[----:B------:R-:W0:Y:S02]  /*2e50*/  @P6 LDC.64 R20, c[0x0][0x9e8] ;  /* 0x00027a00ff146b82 */ /* 0x000e240000000a00 */
[----:B0-----:R-:W-:-:S05]  /*2e60*/  @P6 IMAD.HI.U32 R0, R11, R20, RZ ;  /* 0x000000140b006227 */ /* 0x001fca00078e00ff */
[----:B------:R-:W-:-:S07]  /*2e70*/  @P6 SHF.R.U32.HI R11, RZ, R21, R0 ;  /* 0x00000015ff0b6219 */ /* 0x000fce0000011600 */
.L_x_11792:
[----:B------:R-:W-:Y:S05]  /*2e80*/  BSYNC B0 ;  /* 0x0000000000007941 */ /* 0x000fea0003800000 */
.L_x_11790:
[----:B------:R-:W-:-:S04]  /*2e90*/  IMAD R0, R11, R13, -R14 ;  /* 0x0000000d0b007224 */ /* 0x000fc800078e0a0e */
[----:B------:R-:W-:-:S05]  /*2ea0*/  IMAD R0, R5, -0x2, R0 ;  /* 0xfffffffe05007824 */ /* 0x000fca00078e0200 */
[----:B------:R-:W-:Y:S02]  /*2eb0*/  VIADDMNMX R2, R0, R13, R2, PT ;  /* 0x0000000d00027246 */ /* 0x000fe40003800102 */
[----:B------:R-:W-:-:S07]  /*2ec0*/  VIMNMX R3, R3, R0, !PT ;  /* 0x0000000003037248 */ /* 0x000fce0007fe0100 */
.L_x_11789:
[----:B------:R-:W-:Y:S01]  /*2ed0*/  ISETP.GT.AND P1, PT, R3, 0x1, !P1 ;  /* 0x000000010300780c */ /* 0x000fe20004f24270 */
[----:B------:R-:W-:Y:S01]  /*2ee0*/  IMAD.U32 R13, RZ, RZ, UR42 ;  /* 0x0000002aff0d7e24 */ /* 0x000fe2000f8e00ff */
[----:B------:R-:W-:Y:S01]  /*2ef0*/  LOP3.LUT P6, RZ, R16, 0x4, RZ, 0xc0, !PT ;  /* 0x0000000410ff7812 */ /* 0x000fe200078cc0ff */
        /* <DEDUP_REMOVED lines=13> */
[----:B------:R-:W-:Y:S01]  /*2fd0*/  LOP3.LUT P1, RZ, R16, 0x8, RZ, 0xc0, !PT ;  /* 0x0000000810ff7812 */ /* 0x000fe2000782c0ff */
[----:B------:R-:W-:Y:S01]  /*2fe0*/  @UP1 USHF.R.U32.HI UR47, URZ, UR11, UR5 ;  /* 0x0000000b3f2f1299 */ /* 0x000fe20008011605 */
[----:B------:R-:W-:-:S02]  /*2ff0*/  FMNMX.FTZ R0, R32, R11, !PT ;  /* 0x0000000b20007209 */ /* 0x000fc40007810000 */
[----:B------:R-:W-:Y:S02]  /*3000*/  ISETP.GT.AND P1, PT, R3, 0x10, !P1 ;  /* 0x000000100300780c */ /* 0x000fe40004f24270 */
[----:B------:R-:W-:Y:S02]  /*3010*/  FMNMX.FTZ R11, R33, R0, !PT ;  /* 0x00000000210b7209 */ /* 0x000fe40007810000 */
[----:B------:R-:W-:Y:S02]  /*3020*/  ISETP.LT.OR P1, PT, R2, 0x11, P1 ;  /* 0x000000110200780c */ /* 0x000fe40000f21670 */
[----:B------:R-:W-:Y:S02]  /*3030*/  ISETP.GT.AND P2, PT, R3, 0x8, !P2 ;  /* 0x000000080300780c */ /* 0x000fe40005744270 */
[----:B------:R-:W-:Y:S02]  /*3040*/  FSEL R34, R34, -INF , !P1 ;  /* 0xff80000022227808 */ /* 0x000fe40004800000 */
[----:B------:R-:W-:-:S02]  /*3050*/  LOP3.LUT P1, RZ, R16, 0x10, RZ, 0xc0, !PT ;  /* 0x0000001010ff7812 */ /* 0x000fc4000782c0ff */
[----:B------:R-:W-:Y:S02]  /*3060*/  FMNMX.FTZ R0, R36, R11, !PT ;  /* 0x0000000b24007209 */ /* 0x000fe40007810000 */
[----:B------:R-:W-:Y:S02]  /*3070*/  ISETP.GT.AND P1, PT, R3, 0x11, !P1 ;  /* 0x000000110300780c */ /* 0x000fe40004f24270 */
[C---:B------:R-:W-:Y:S02]  /*3080*/  ISETP.LT.OR P2, PT, R2.reuse, 0x9, P2 ;  /* 0x000000090200780c */ /* 0x040fe40001741670 */
[----:B------:R-:W-:Y:S02]  /*3090*/  ISETP.LT.OR P1, PT, R2, 0x12, P1 ;  /* 0x000000120200780c */ /* 0x000fe40000f21670 */
[----:B------:R-:W-:Y:S02]  /*30a0*/  FMNMX.FTZ R11, R37, R0, !PT ;  /* 0x00000000250b7209 */ /* 0x000fe40007810000 */
[----:B------:R-:W-:-:S02]  /*30b0*/  FSEL R35, R35, -INF , !P1 ;  /* 0xff80000023237808 */ /* 0x000fc40004800000 */
[----:B------:R-:W-:Y:S02]  /*30c0*/  LOP3.LUT P1, RZ, R16, 0x2000000, RZ, 0xc0, !PT ;  /* 0x0200000010ff7812 */ /* 0x000fe4000782c0ff */
[----:B------:R-:W-:Y:S02]  /*30d0*/  FSEL R30, R30, -INF , !P2 ;  /* 0xff8000001e1e7808 */ /* 0x000fe40005000000 */
[----:B------:R-:W-:Y:S02]  /*30e0*/  ISETP.GT.AND P1, PT, R3, 0x18, !P1 ;  /* 0x000000180300780c */ /* 0x000fe40004f24270 */
[----:B------:R-:W-:Y:S02]  /*30f0*/  LOP3.LUT P2, RZ, R16, 0x40000, RZ, 0xc0, !PT ;  /* 0x0004000010ff7812 */ /* 0x000fe4000784c0ff */
[----:B------:R-:W-:Y:S02]  /*3100*/  ISETP.LT.OR P1, PT, R2, 0x19, P1 ;  /* 0x000000190200780c */ /* 0x000fe40000f21670 */
[----:B------:R-:W-:-:S02]  /*3110*/  FMNMX.FTZ R0, R40, R11, !PT ;  /* 0x0000000b28007209 */ /* 0x000fc40007810000 */
[----:B------:R-:W-:Y:S02]  /*3120*/  FSEL R38, R38, -INF , !P1 ;  /* 0xff80000026267808 */ /* 0x000fe40004800000 */
[C---:B------:R-:W-:Y:S02]  /*3130*/  LOP3.LUT P1, RZ, R16.reuse, 0x1000000, RZ, 0xc0, !PT ;  /* 0x0100000010ff7812 */ /* 0x040fe4000782c0ff */
[----:B------:R-:W-:Y:S02]  /*3140*/  FMNMX.FTZ R11, R41, R0, !PT ;  /* 0x00000000290b7209 */ /* 0x000fe40007810000 */
        /* <DEDUP_REMOVED lines=55> */
[----:B------:R-:W-:Y:S01]  /*34c0*/  LOP3.LUT P2, RZ, R16, 0x80, RZ, 0xc0, !PT ;  /* 0x0000008010ff7812 */ /* 0x000fe2000784c0ff */
[----:B------:R-:W0:Y:S01]  /*34d0*/  SHFL.BFLY PT, R11, R10, 0x2, 0x1f ;  /* 0x0c401f000a0b7f89 */ /* 0x000e2200000e0000 */
[----:B------:R-:W-:-:S02]  /*34e0*/  FSEL R55, R55, -INF , !P1 ;  /* 0xff80000037377808 */ /* 0x000fc40004800000 */
[C---:B------:R-:W-:Y:S02]  /*34f0*/  LOP3.LUT P1, RZ, R16.reuse, 0x8000, RZ, 0xc0, !PT ;  /* 0x0000800010ff7812 */ /* 0x040fe4000782c0ff */
[----:B------:R-:W-:Y:S02]  /*3500*/  LOP3.LUT P6, RZ, R16, 0x40, RZ, 0xc0, !PT ;  /* 0x0000004010ff7812 */ /* 0x000fe400078cc0ff */
[C---:B------:R-:W-:Y:S02]  /*3510*/  ISETP.GT.AND P1, PT, R3.reuse, 0x40, !P1 ;  /* 0x000000400300780c */ /* 0x040fe40004f24270 */
[C---:B------:R-:W-:Y:S02]  /*3520*/  ISETP.GT.AND P3, PT, R3.reuse, 0x70, !P3 ;  /* 0x000000700300780c */ /* 0x040fe40005f64270 */
[----:B------:R-:W-:Y:S02]  /*3530*/  ISETP.LT.OR P1, PT, R2, 0x41, P1 ;  /* 0x000000410200780c */ /* 0x000fe40000f21670 */
[----:B------:R-:W-:-:S02]  /*3540*/  ISETP.GT.AND P4, PT, R3, 0x71, !P4 ;  /* 0x000000710300780c */ /* 0x000fc40006784270 */
[----:B------:R-:W-:Y:S02]  /*3550*/  FSEL R58, R58, -INF , !P1 ;  /* 0xff8000003a3a7808 */ /* 0x000fe40004800000 */
[----:B------:R-:W-:Y:S02]  /*3560*/  LOP3.LUT P1, RZ, R16, 0x4000, RZ, 0xc0, !PT ;  /* 0x0000400010ff7812 */ /* 0x000fe4000782c0ff */
[C---:B------:R-:W-:Y:S02]  /*3570*/  ISETP.GT.AND P5, PT, R3.reuse, 0x78, !P5 ;  /* 0x000000780300780c */ /* 0x040fe40006fa4270 */
[----:B------:R-:W-:Y:S02]  /*3580*/  ISETP.GT.AND P1, PT, R3, 0x41, !P1 ;  /* 0x000000410300780c */ /* 0x000fe40004f24270 */
[C---:B------:R-:W-:Y:S02]  /*3590*/  ISETP.LT.OR P3, PT, R2.reuse, 0x71, P3 ;  /* 0x000000710200780c */ /* 0x040fe40001f61670 */
[----:B------:R-:W-:-:S02]  /*35a0*/  ISETP.LT.OR P1, PT, R2, 0x42, P1 ;  /* 0x000000420200780c */ /* 0x000fc40000f21670 */
[----:B0-----:R-:W-:Y:S02]  /*35b0*/  FMNMX.FTZ R11, R10, R11, !PT ;  /* 0x0000000b0a0b7209 */ /* 0x001fe40007810000 */
[----:B------:R-:W-:Y:S02]  /*35c0*/  FSEL R59, R59, -INF , !P1 ;  /* 0xff8000003b3b7808 */ /* 0x000fe40004800000 */
[----:B------:R-:W-:Y:S01]  /*35d0*/  LOP3.LUT P1, RZ, R16, 0x2000, RZ, 0xc0, !PT ;  /* 0x0000200010ff7812 */ /* 0x000fe2000782c0ff */
[----:B------:R-:W0:Y:S01]  /*35e0*/  SHFL.BFLY PT, R0, R11, 0x1, 0x1f ;  /* 0x0c201f000b007f89 */ /* 0x000e2200000e0000 */
[----:B------:R-:W-:Y:S02]  /*35f0*/  ISETP.LT.OR P4, PT, R2, 0x72, P4 ;  /* 0x000000720200780c */ /* 0x000fe40002781670 */
[----:B------:R-:W-:Y:S02]  /*3600*/  ISETP.GT.AND P1, PT, R3, 0x48, !P1 ;  /* 0x000000480300780c */ /* 0x000fe40004f24270 */
[----:B------:R-:W-:-:S02]  /*3610*/  FSEL R82, R82, -INF , !P3 ;  /* 0xff80000052527808 */ /* 0x000fc40005800000 */
[C---:B------:R-:W-:Y:S02]  /*3620*/  ISETP.LT.OR P1, PT, R2.reuse, 0x49, P1 ;  /* 0x000000490200780c */ /* 0x040fe40000f21670 */
[----:B------:R-:W-:Y:S02]  /*3630*/  ISETP.LT.OR P5, PT, R2, 0x79, P5 ;  /* 0x000000790200780c */ /* 0x000fe40002fa1670 */
[----:B------:R-:W-:Y:S02]  /*3640*/  FSEL R62, R62, -INF , !P1 ;  /* 0xff8000003e3e7808 */ /* 0x000fe40004800000 */
[----:B------:R-:W-:Y:S02]  /*3650*/  LOP3.LUT P1, RZ, R16, 0x1000, RZ, 0xc0, !PT ;  /* 0x0000100010ff7812 */ /* 0x000fe4000782c0ff */
[----:B------:R-:W-:Y:S02]  /*3660*/  FSEL R83, R83, -INF , !P4 ;  /* 0xff80000053537808 */ /* 0x000fe40006000000 */
[----:B------:R-:W-:-:S02]  /*3670*/  ISETP.GT.AND P1, PT, R3, 0x49, !P1 ;  /* 0x000000490300780c */ /* 0x000fc40004f24270 */
[----:B------:R-:W-:Y:S02]  /*3680*/  FSEL R86, R86, -INF , !P5 ;  /* 0xff80000056567808 */ /* 0x000fe40006800000 */
[----:B------:R-:W-:Y:S02]  /*3690*/  ISETP.LT.OR P1, PT, R2, 0x4a, P1 ;  /* 0x0000004a0200780c */ /* 0x000fe40000f21670 */
[----:B------:R-:W-:Y:S02]  /*36a0*/  R2UR UR10, R19 ;  /* 0x00000000130a72ca */ /* 0x000fe400000e0000 */
[----:B------:R-:W-:Y:S02]  /*36b0*/  FSEL R63, R63, -INF , !P1 ;  /* 0xff8000003f3f7808 */ /* 0x000fe40004800000 */
[----:B------:R-:W-:Y:S02]  /*36c0*/  LOP3.LUT P1, RZ, R16, 0x800, RZ, 0xc0, !PT ;  /* 0x0000080010ff7812 */ /* 0x000fe4000782c0ff */
[----:B0-----:R-:W-:-:S02]  /*36d0*/  FMNMX.FTZ R0, R11, R0, !PT ;  /* 0x000000000b007209 */ /* 0x001fc40007810000 */
[----:B------:R-:W-:-:S03]  /*36e0*/  ISETP.GT.AND P1, PT, R3, 0x50, !P1 ;  /* 0x000000500300780c */ /* 0x000fc60004f24270 */
[----:B------:R-:W-:Y:S01]  /*36f0*/  FFMA.FTZ R20, R0, R13, -8 ;  /* 0xc100000000147423 */ /* 0x000fe2000001000d */
[----:B------:R-:W-:Y:S01]  /*3700*/  ISETP.LT.OR P1, PT, R2, 0x51, P1 ;  /* 0x000000510200780c */ /* 0x000fe20000f21670 */
[----:B------:R-:W-:-:S03]  /*3710*/  UIADD3 UR47, UR10, UR47, URZ ;  /* 0x0000002f0a2f7290 */ /* 0x000fc6000fffe03f */
[----:B------:R-:W-:Y:S01]  /*3720*/  FSEL R66, R66, -INF , !P1 ;  /* 0xff80000042427808 */ /* 0x000fe20004800000 */
[----:B------:R-:W-:Y:S01]  /*3730*/  UIADD3 UR7, UR47, UR7, URZ ;  /* 0x000000072f077290 */ /* 0x000fe2000fffe03f */
        /* <DEDUP_REMOVED lines=12> */
[C---:B------:R-:W-:Y:S02]  /*3800*/  ISETP.GT.AND P1, PT, R3.reuse, 0x60, !P2 ;  /* 0x000000600300780c */ /* 0x040fe40005724270 */
[----:B------:R-:W-:Y:S02]  /*3810*/  LOP3.LUT P2, RZ, R16, 0x20, RZ, 0xc0, !PT ;  /* 0x0000002010ff7812 */ /* 0x000fe4000784c0ff */
[----:B------:R-:W-:Y:S02]  /*3820*/  ISETP.LT.OR P1, PT, R2, 0x61, P1 ;  /* 0x000000610200780c */ /* 0x000fe40000f21670 */
[----:B------:R-:W-:Y:S02]  /*3830*/  ISETP.GT.AND P2, PT, R3, 0x69, !P2 ;  /* 0x000000690300780c */ /* 0x000fe40005744270 */
[----:B------:R-:W-:-:S02]  /*3840*/  FSEL R74, R74, -INF , !P1 ;  /* 0xff8000004a4a7808 */ /* 0x000fc40004800000 */
[----:B------:R-:W-:Y:S02]  /*3850*/  ISETP.GT.AND P1, PT, R3, 0x61, !P6 ;  /* 0x000000610300780c */ /* 0x000fe40007724270 */
[----:B------:R-:W-:Y:S02]  /*3860*/  LOP3.LUT P6, RZ, R16, 0x2, RZ, 0xc0, !PT ;  /* 0x0000000210ff7812 */ /* 0x000fe400078cc0ff */
[C---:B------:R-:W-:Y:S02]  /*3870*/  ISETP.LT.OR P1, PT, R2.reuse, 0x62, P1 ;  /* 0x000000620200780c */ /* 0x040fe40000f21670 */
[----:B------:R-:W-:Y:S02]  /*3880*/  ISETP.LT.OR P2, PT, R2, 0x6a, P2 ;  /* 0x0000006a0200780c */ /* 0x000fe40001741670 */
[----:B------:R-:W-:Y:S02]  /*3890*/  FSEL R75, R75, -INF , !P1 ;  /* 0xff8000004b4b7808 */ /* 0x000fe40004800000 */
[----:B------:R-:W-:-:S02]  /*38a0*/  FSETP.NEU.FTZ.AND P1, PT, R0, -INF , PT ;  /* 0xff8000000000780b */ /* 0x000fc40003f3d000 */
[----:B------:R-:W-:Y:S02]  /*38b0*/  FSEL R79, R79, -INF , !P2 ;  /* 0xff8000004f4f7808 */ /* 0x000fe40005000000 */
[----:B------:R-:W-:Y:S02]  /*38c0*/  FSEL R20, R20, RZ, P1 ;  /* 0x000000ff14147208 */ /* 0x000fe40000800000 */
[----:B------:R-:W-:Y:S02]  /*38d0*/  ISETP.GT.AND P1, PT, R3, RZ, !P6 ;  /* 0x000000ff0300720c */ /* 0x000fe40007724270 */
[----:B------:R-:W-:Y:S01]  /*38e0*/  LOP3.LUT P6, RZ, R16, 0x1, RZ, 0xc0, !PT ;  /* 0x0000000110ff7812 */ /* 0x000fe200078cc0ff */
[--C-:B------:R-:W-:Y:S01]  /*38f0*/  FFMA.FTZ R10, R25, UR42, -R20.reuse ;  /* 0x0000002a190a7c23 */ /* 0x100fe20008010814 */
[----:B------:R-:W-:Y:S01]  /*3900*/  ISETP.LT.OR P1, PT, R2, 0x1, P1 ;  /* 0x000000010200780c */ /* 0x000fe20000f21670 */
[--C-:B------:R-:W-:Y:S01]  /*3910*/  FFMA.FTZ R14, R29, UR42, -R20.reuse ;  /* 0x0000002a1d0e7c23 */ /* 0x100fe20008010814 */
[----:B------:R-:W-:Y:S01]  /*3920*/  ISETP.GT.AND P6, PT, R3, 0x79, !P6 ;  /* 0x000000790300780c */ /* 0x000fe200077c4270 */
[--C-:B------:R-:W-:Y:S01]  /*3930*/  FFMA.FTZ R11, R28, UR42, -R20.reuse ;  /* 0x0000002a1c0b7c23 */ /* 0x100fe20008010814 */
[----:B------:R-:W-:Y:S01]  /*3940*/  FSEL R26, R26, -INF , !P1 ;  /* 0xff8000001a1a7808 */ /* 0x000fe20004800000 */
[--C-:B------:R-:W-:Y:S01]  /*3950*/  FFMA.FTZ R28, R45, UR42, -R20.reuse ;  /* 0x0000002a2d1c7c23 */ /* 0x100fe20008010814 */
[----:B------:R-:W-:Y:S01]  /*3960*/  LOP3.LUT P1, RZ, R16, 0x4000000, RZ, 0xc0, !PT ;  /* 0x0400000010ff7812 */ /* 0x000fe2000782c0ff */
        /* <DEDUP_REMOVED lines=8> */
[----:B------:R-:W-:Y:S01]  /*39f0*/  MUFU.EX2 R10, R10 ;  /* 0x0000000a000a7308 */ /* 0x000fe20000000800 */
        /* <DEDUP_REMOVED lines=26> */
[----:B------:R0:W-:Y:S01]  /*3ba0*/  MUFU.EX2 R21, R40 ;  /* 0x0000002800157308 */ /* 0x0001e20000000800 */
[----:B------:R-:W-:-:S04]  /*3bb0*/  FMNMX.FTZ R23, R47, R12, !PT ;  /* 0x0000000c2f177209 */ /* 0x000fc80007810000 */
[----:B------:R-:W-:-:S03]  /*3bc0*/  FMNMX.FTZ R12, R50, R23, !PT ;  /* 0x00000017320c7209 */ /* 0x000fc60007810000 */
[----:B------:R-:W1:Y:S01]  /*3bd0*/  MUFU.EX2 R14, R14 ;  /* 0x0000000e000e7308 */ /* 0x000e620000000800 */
[----:B------:R-:W-:Y:S01]  /*3be0*/  FMNMX.FTZ R23, R51, R12, !PT ;  /* 0x0000000c33177209 */ /* 0x000fe20007810000 */
[----:B0-----:R-:W-:Y:S01]  /*3bf0*/  FFMA.FTZ R40, R61, UR42, -R20 ;  /* 0x0000002a3d287c23 */ /* 0x001fe20008010814 */
[----:B------:R-:W-:Y:S02]  /*3c00*/  IMAD.U32 R61, RZ, RZ, UR42 ;  /* 0x0000002aff3d7e24 */ /* 0x000fe4000f8e00ff */
[----:B------:R-:W-:-:S03]  /*3c10*/  FMNMX.FTZ R12, R54, R23, !PT ;  /* 0x00000017360c7209 */ /* 0x000fc60007810000 */
[----:B------:R0:W-:Y:S01]  /*3c20*/  MUFU.EX2 R13, R32 ;  /* 0x00000020000d7308 */ /* 0x0001e20000000800 */
[----:B------:R-:W-:-:S04]  /*3c30*/  FMNMX.FTZ R25, R55, R12, !PT ;  /* 0x0000000c37197209 */ /* 0x000fc80007810000 */
[----:B------:R-:W-:-:S03]  /*3c40*/  FMNMX.FTZ R12, R58, R25, !PT ;  /* 0x000000193a0c7209 */ /* 0x000fc60007810000 */
[----:B------:R2:W-:Y:S01]  /*3c50*/  MUFU.EX2 R23, R44 ;  /* 0x0000002c00177308 */ /* 0x0005e20000000800 */
[----:B------:R-:W-:Y:S01]  /*3c60*/  FMNMX.FTZ R25, R59, R12, !PT ;  /* 0x0000000c3b197209 */ /* 0x000fe20007810000 */
[--C-:B0-----:R-:W-:Y:S01]  /*3c70*/  FFMA.FTZ R32, R49, UR42, -R20.reuse ;  /* 0x0000002a31207c23 */ /* 0x101fe20008010814 */
[----:B-1----:R-:W-:Y:S01]  /*3c80*/  F2FP.SATFINITE.E4M3.F32.PACK_AB_MERGE_C R148, R14, R11, RZ ;  /* 0x0000000b0e94723e */ /* 0x002fe200048070ff */
[----:B------:R-:W-:Y:S01]  /*3c90*/  FFMA.FTZ R49, R76, UR42, -R20 ;  /* 0x0000002a4c317c23 */ /* 0x000fe20008010814 */
[----:B------:R-:W-:Y:S02]  /*3ca0*/  FMNMX.FTZ R12, R62, R25, !PT ;  /* 0x000000193e0c7209 */ /* 0x000fe40007810000 */
[----:B------:R-:W-:Y:S01]  /*3cb0*/  F2FP.SATFINITE.E4M3.F32.PACK_AB_MERGE_C R148, R10, R9, R148 ;  /* 0x000000090a94723e */ /* 0x000fe20004807094 */
[----:B------:R0:W-:Y:S01]  /*3cc0*/  MUFU.EX2 R25, R48 ;  /* 0x0000003000197308 */ /* 0x0001e20000000800 */
[----:B------:R-:W-:Y:S01]  /*3cd0*/  FMNMX.FTZ R29, R63, R12, !PT ;  /* 0x0000000c3f1d7209 */ /* 0x000fe20007810000 */
[----:B--2---:R-:W-:-:S03]  /*3ce0*/  FFMA.FTZ R44, R65, UR42, -R20 ;  /* 0x0000002a412c7c23 */ /* 0x004fc60008010814 */
[----:B------:R-:W-:-:S03]  /*3cf0*/  FMNMX.FTZ R12, R66, R29, !PT ;  /* 0x0000001d420c7209 */ /* 0x000fc60007810000 */
[----:B------:R-:W-:Y:S01]  /*3d00*/  MUFU.EX2 R16, R16 ;  /* 0x0000001000107308 */ /* 0x000fe20000000800 */
[----:B------:R-:W-:Y:S01]  /*3d10*/  FMNMX.FTZ R29, R67, R12, !PT ;  /* 0x0000000c431d7209 */ /* 0x000fe20007810000 */
[----:B0-----:R-:W-:-:S03]  /*3d20*/  FFMA.FTZ R48, R69, UR42, -R20 ;  /* 0x0000002a45307c23 */ /* 0x001fc60008010814 */
[----:B------:R-:W-:-:S03]  /*3d30*/  FMNMX.FTZ R12, R70, R29, !PT ;  /* 0x0000001d460c7209 */ /* 0x000fc60007810000 */
[----:B------:R0:W-:Y:S01]  /*3d40*/  MUFU.EX2 R15, R36 ;  /* 0x00000024000f7308 */ /* 0x0001e20000000800 */
[----:B------:R-:W-:-:S04]  /*3d50*/  FMNMX.FTZ R33, R71, R12, !PT ;  /* 0x0000000c47217209 */ /* 0x000fc80007810000 */
[----:B------:R-:W-:-:S03]  /*3d60*/  FMNMX.FTZ R12, R74, R33, !PT ;  /* 0x000000214a0c7209 */ /* 0x000fc60007810000 */
[----:B------:R-:W1:Y:S01]  /*3d70*/  MUFU.EX2 R22, R22 ;  /* 0x0000001600167308 */ /* 0x000e620000000800 */
[----:B------:R-:W-:Y:S01]  /*3d80*/  FMNMX.FTZ R3, R75, R12, !PT ;  /* 0x0000000c4b037209 */ /* 0x000fe20007810000 */
[--C-:B0-----:R-:W-:Y:S01]  /*3d90*/  FFMA.FTZ R36, R53, UR42, -R20.reuse ;  /* 0x0000002a35247c23 */ /* 0x101fe20008010814 */
[----:B------:R-:W-:Y:S02]  /*3da0*/  FFMA.FTZ R53, R80, UR42, -R20 ;  /* 0x0000002a50357c23 */ /* 0x000fe40008010814 */
[----:B------:R-:W-:-:S03]  /*3db0*/  FMNMX.FTZ R12, R78, R3, !PT ;  /* 0x000000034e0c7209 */ /* 0x000fc60007810000 */
        /* <DEDUP_REMOVED lines=8> */
[----:B------:R0:W-:Y:S01]  /*3e40*/  MUFU.EX2 R29, R52 ;  /* 0x00000034001d7308 */ /* 0x0001e20000000800 */
[----:B------:R-:W-:-:S05]  /*3e50*/  FMNMX.FTZ R12, R87, R12, !PT ;  /* 0x0000000c570c7209 */ /* 0x000fca0007810000 */
[----:B------:R-:W1:Y:S02]  /*3e60*/  SHFL.BFLY PT, R45, R12, 0x2, 0x1f ;  /* 0x0c401f000c2d7f89 */ /* 0x000e6400000e0000 */
[----:B------:R-:W-:Y:S01]  /*3e70*/  MUFU.EX2 R36, R36 ;  /* 0x0000002400247308 */ /* 0x000fe20000000800 */
[----:B0-----:R-:W-:-:S07]  /*3e80*/  FFMA.FTZ R52, R73, UR42, -R20 ;  /* 0x0000002a49347c23 */ /* 0x001fce0008010814 */
[----:B------:R-:W-:Y:S08]  /*3e90*/  MUFU.EX2 R32, R32 ;  /* 0x0000002000207308 */ /* 0x000ff00000000800 */
[----:B------:R0:W-:Y:S01]  /*3ea0*/  MUFU.EX2 R33, R60 ;  /* 0x0000003c00217308 */ /* 0x0001e20000000800 */
[----:B-1----:R-:W-:-:S07]  /*3eb0*/  FMNMX.FTZ R57, R12, R45, !PT ;  /* 0x0000002d0c397209 */ /* 0x002fce0007810000 */
[----:B------:R-:W-:Y:S01]  /*3ec0*/  MUFU.EX2 R40, R40 ;  /* 0x0000002800287308 */ /* 0x000fe20000000800 */
[--C-:B0-----:R-:W-:Y:S01]  /*3ed0*/  FFMA.FTZ R60, R81, UR42, -R20.reuse ;  /* 0x0000002a513c7c23 */ /* 0x101fe20008010814 */
[----:B------:R-:W0:Y:S06]  /*3ee0*/  SHFL.BFLY PT, R12, R57, 0x1, 0x1f ;  /* 0x0c201f00390c7f89 */ /* 0x000e2c00000e0000 */
[----:B------:R1:W-:Y:S08]  /*3ef0*/  MUFU.EX2 R3, R56 ;  /* 0x0000003800037308 */ /* 0x0003f00000000800 */
[----:B------:R-:W-:Y:S01]  /*3f00*/  MUFU.EX2 R41, R41 ;  /* 0x0000002900297308 */ /* 0x000fe20000000800 */
[----:B-1----:R-:W-:-:S07]  /*3f10*/  FFMA.FTZ R56, R77, UR42, -R20 ;  /* 0x0000002a4d387c23 */ /* 0x002fce0008010814 */
[----:B------:R-:W-:Y:S01]  /*3f20*/  MUFU.EX2 R48, R48 ;  /* 0x0000003000307308 */ /* 0x000fe20000000800 */
[----:B0-----:R-:W-:Y:S01]  /*3f30*/  FMNMX.FTZ R12, R57, R12, !PT ;  /* 0x0000000c390c7209 */ /* 0x001fe20007810000 */
[--C-:B------:R-:W-:Y:S01]  /*3f40*/  FFMA.FTZ R57, R84, UR42, -R20.reuse ;  /* 0x0000002a54397c23 */ /* 0x100fe20008010814 */
[----:B------:R-:W-:Y:S02]  /*3f50*/  FFMA.FTZ R20, R85, UR42, -R20 ;  /* 0x0000002a55147c23 */ /* 0x000fe40008010814 */
[C---:B------:R-:W-:Y:S01]  /*3f60*/  FSETP.NEU.FTZ.AND P1, PT, R12.reuse, -INF , PT ;  /* 0xff8000000c00780b */ /* 0x040fe20003f3d000 */
[----:B------:R-:W-:Y:S02]  /*3f70*/  FFMA.FTZ R61, R12, R61, -8 ;  /* 0xc10000000c3d7423 */ /* 0x000fe4000001003d */
[----:B------:R-:W-:Y:S03]  /*3f80*/  MUFU.EX2 R37, R37 ;  /* 0x0000002500257308 */ /* 0x000fe60000000800 */
[----:B------:R-:W-:-:S02]  /*3f90*/  FSEL R61, R61, RZ, P1 ;  /* 0x000000ff3d3d7208 */ /* 0x000fc40000800000 */
        /* <DEDUP_REMOVED lines=11> */
[----:B------:R-:W-:Y:S01]  /*4050*/  FADD.FTZ R54, R9, R10 ;  /* 0x0000000a09367221 */ /* 0x000fe20000010000 */
[--C-:B------:R-:W-:Y:S01]  /*4060*/  FFMA.FTZ R34, R35, UR42, -R61.reuse ;  /* 0x0000002a23227c23 */ /* 0x100fe2000801083d */
[--C-:B------:R-:W-:Y:S01]  /*4070*/  FFMA.FTZ R35, R42, UR42, -R61.reuse ;  /* 0x0000002a2a237c23 */ /* 0x100fe2000801083d */
[--C-:B------:R-:W-:Y:S01]  /*4080*/  FFMA.FTZ R42, R51, UR42, -R61.reuse ;  /* 0x0000002a332a7c23 */ /* 0x100fe2000801083d */
[----:B------:R-:W-:Y:S01]  /*4090*/  FADD.FTZ R51, R11, R54 ;  /* 0x000000360b337221 */ /* 0x000fe20000010000 */
[--C-:B------:R-:W-:Y:S01]  /*40a0*/  FFMA.FTZ R64, R38, UR42, -R61.reuse ;  /* 0x0000002a26407c23 */ /* 0x100fe2000801083d */
[----:B------:R-:W0:Y:S01]  /*40b0*/  MUFU.EX2 R27, R27 ;  /* 0x0000001b001b7308 */ /* 0x000e220000000800 */
[----:B------:R-:W-:Y:S01]  /*40c0*/  FFMA.FTZ R68, R46, UR42, -R61 ;  /* 0x0000002a2e447c23 */ /* 0x000fe2000801083d */
[----:B------:R-:W-:Y:S01]  /*40d0*/  FADD.FTZ R54, R14, R51 ;  /* 0x000000330e367221 */ /* 0x000fe20000010000 */
[--C-:B------:R-:W-:Y:S01]  /*40e0*/  FFMA.FTZ R46, R59, UR42, -R61.reuse ;  /* 0x0000002a3b2e7c23 */ /* 0x100fe2000801083d */
[--C-:B------:R-:W-:Y:S01]  /*40f0*/  FFMA.FTZ R38, R43, UR42, -R61.reuse ;  /* 0x0000002a2b267c23 */ /* 0x100fe2000801083d */
[--C-:B------:R-:W-:Y:S01]  /*4100*/  FFMA.FTZ R43, R58, UR42, -R61.reuse ;  /* 0x0000002a3a2b7c23 */ /* 0x100fe2000801083d */
[----:B------:R-:W-:Y:S01]  /*4110*/  FADD.FTZ R59, R13, R54 ;  /* 0x000000360d3b7221 */ /* 0x000fe20000010000 */
[--C-:B------:R-:W-:Y:S01]  /*4120*/  FFMA.FTZ R47, R47, UR42, -R61.reuse ;  /* 0x0000002a2f2f7c23 */ /* 0x100fe2000801083d */
[----:B------:R-:W1:Y:S01]  /*4130*/  MUFU.EX2 R30, R30 ;  /* 0x0000001e001e7308 */ /* 0x000e620000000800 */
[----:B------:R-:W-:Y:S01]  /*4140*/  FFMA.FTZ R55, R55, UR42, -R61 ;  /* 0x0000002a37377c23 */ /* 0x000fe2000801083d */
[----:B------:R-:W-:Y:S01]  /*4150*/  FADD.FTZ R58, R16, R59 ;  /* 0x0000003b103a7221 */ /* 0x000fe20000010000 */
        /* <DEDUP_REMOVED lines=15> */
[----:B------:R-:W-:Y:S01]  /*4250*/  FADD.FTZ R51, R15, R58 ;  /* 0x0000003a0f337221 */ /* 0x000fe20000010000 */
[--C-:B------:R-:W-:Y:S01]  /*4260*/  FFMA.FTZ R83, R83, UR42, -R61.reuse ;  /* 0x0000002a53537c23 */ /* 0x100fe2000801083d */
[--C-:B------:R-:W-:Y:S01]  /*4270*/  FFMA.FTZ R86, R86, UR42, -R61.reuse ;  /* 0x0000002a56567c23 */ /* 0x100fe2000801083d */
[----:B------:R-:W-:Y:S01]  /*4280*/  FFMA.FTZ R61, R87, UR42, -R61 ;  /* 0x0000002a573d7c23 */ /* 0x000fe2000801083d */
[----:B------:R-:W-:-:S02]  /*4290*/  FADD.FTZ R58, R22, R51 ;  /* 0x00000033163a7221 */ /* 0x000fc40000010000 */
        /* <DEDUP_REMOVED lines=8> */
[----:B------:R-:W-:Y:S01]  /*4320*/  FADD.FTZ R9, R23, R22 ;  /* 0x0000001617097221 */ /* 0x000fe20000010000 */
[----:B------:R-:W-:-:S03]  /*4330*/  F2FP.SATFINITE.E4M3.F32.PACK_AB_MERGE_C R23, R28, R23, RZ ;  /* 0x000000171c17723e */ /* 0x000fc600048070ff */
[----:B------:R-:W-:Y:S01]  /*4340*/  FADD.FTZ R28, R28, R9 ;  /* 0x000000091c1c7221 */ /* 0x000fe20000010000 */
[----:B------:R-:W-:Y:S01]  /*4350*/  F2FP.SATFINITE.E4M3.F32.PACK_AB_MERGE_C R144, R24, R21, R23 ;  /* 0x000000151890723e */ /* 0x000fe20004807017 */
[----:B------:R-:W0:Y:S01]  /*4360*/  MUFU.EX2 R69, R69 ;  /* 0x0000004500457308 */ /* 0x000e220000000800 */
[----:B-1----:R-:W-:-:S07]  /*4370*/  FADD.FTZ R11, R34, R11 ;  /* 0x0000000b220b7221 */ /* 0x002fce0000010000 */
[----:B------:R-:W1:Y:S01]  /*4380*/  MUFU.EX2 R35, R35 ;  /* 0x0000002300237308 */ /* 0x000e620000000800 */
[----:B--2---:R-:W-:Y:S01]  /*4390*/  FADD.FTZ R10, R64, R11 ;  /* 0x0000000b400a7221 */ /* 0x004fe20000010000 */
[----:B------:R-:W-:-:S04]  /*43a0*/  FADD.FTZ R11, R25, R28 ;  /* 0x0000001c190b7221 */ /* 0x000fc80000010000 */
[----:B------:R-:W-:Y:S01]  /*43b0*/  FADD.FTZ R16, R32, R11 ;  /* 0x0000000b20107221 */ /* 0x000fe20000010000 */
[----:B------:R-:W-:Y:S01]  /*43c0*/  VIADD R11, R18, 0xfffffffe ;  /* 0xfffffffe120b7836 */ /* 0x000fe20000000000 */
[----:B------:R-:W2:Y:S01]  /*43d0*/  MUFU.EX2 R38, R38 ;  /* 0x0000002600267308 */ /* 0x000ea20000000800 */
[C---:B0-----:R-:W-:Y:S01]  /*43e0*/  FADD.FTZ R10, R69.reuse, R10 ;  /* 0x0000000a450a7221 */ /* 0x041fe20000010000 */
[----:B------:R-:W-:-:S04]  /*43f0*/  F2FP.SATFINITE.E4M3.F32.PACK_AB_MERGE_C R64, R69, R64, RZ ;  /* 0x000000404540723e */ /* 0x000fc800048070ff */
[----:B------:R-:W-:Y:S02]  /*4400*/  F2FP.SATFINITE.E4M3.F32.PACK_AB_MERGE_C R151, R34, R31, R64 ;  /* 0x0000001f2297723e */ /* 0x000fe40004807040 */
[----:B------:R-:W0:Y:S01]  /*4410*/  MUFU.EX2 R68, R68 ;  /* 0x0000004400447308 */ /* 0x000e220000000800 */
[----:B-1----:R-:W-:Y:S01]  /*4420*/  FADD.FTZ R9, R35, R10 ;  /* 0x0000000a23097221 */ /* 0x002fe20000010000 */
[----:B------:R-:W-:Y:S01]  /*4430*/  F2FP.SATFINITE.E4M3.F32.PACK_AB_MERGE_C R10, R36, R29, RZ ;  /* 0x0000001d240a723e */ /* 0x000fe200048070ff */
[----:B------:R-:W-:-:S03]  /*4440*/  FADD.FTZ R29, R29, R16 ;  /* 0x000000101d1d7221 */ /* 0x000fc60000010000 */
[----:B------:R-:W-:Y:S01]  /*4450*/  F2FP.SATFINITE.E4M3.F32.PACK_AB_MERGE_C R146, R32, R25, R10 ;  /* 0x000000192092723e */ /* 0x000fe2000480700a */
[----:B------:R-:W-:Y:S01]  /*4460*/  FADD.FTZ R36, R36, R29 ;  /* 0x0000001d24247221 */ /* 0x000fe20000010000 */
[----:B------:R-:W1:Y:S01]  /*4470*/  MUFU.EX2 R47, R47 ;  /* 0x0000002f002f7308 */ /* 0x000e620000000800 */
[----:B--2---:R-:W-:-:S07]  /*4480*/  FADD.FTZ R9, R38, R9 ;  /* 0x0000000926097221 */ /* 0x004fce0000010000 */
[----:B------:R-:W2:Y:S01]  /*4490*/  MUFU.EX2 R39, R39 ;  /* 0x0000002700277308 */ /* 0x000ea20000000800 */
[----:B0-----:R-:W-:Y:S01]  /*44a0*/  FADD.FTZ R10, R68, R9 ;  /* 0x00000009440a7221 */ /* 0x001fe20000010000 */
[----:B------:R-:W-:-:S04]  /*44b0*/  F2FP.SATFINITE.E4M3.F32.PACK_AB_MERGE_C R9, R40, R33, RZ ;  /* 0x000000212809723e */ /* 0x000fc800048070ff */
[C---:B------:R-:W-:Y:S01]  /*44c0*/  F2FP.SATFINITE.E4M3.F32.PACK_AB_MERGE_C R140, R2.reuse, R3, R9 ;  /* 0x00000003028c723e */ /* 0x040fe20004807009 */
[----:B------:R-:W-:Y:S01]  /*44d0*/  FADD.FTZ R3, R3, R36 ;  /* 0x0000002403037221 */ /* 0x000fe20000010000 */
[----:B------:R-:W0:Y:S01]  /*44e0*/  MUFU.EX2 R42, R42 ;  /* 0x0000002a002a7308 */ /* 0x000e220000000800 */
[C---:B-1----:R-:W-:Y:S01]  /*44f0*/  FADD.FTZ R10, R47.reuse, R10 ;  /* 0x0000000a2f0a7221 */ /* 0x042fe20000010000 */
[----:B------:R-:W-:Y:S01]  /*4500*/  F2FP.SATFINITE.E4M3.F32.PACK_AB_MERGE_C R47, R47, R68, RZ ;  /* 0x000000442f2f723e */ /* 0x000fe200048070ff */
[----:B------:R-:W-:-:S03]  /*4510*/  FADD.FTZ R2, R2, R3 ;  /* 0x0000000302027221 */ /* 0x000fc60000010000 */
[----:B------:R-:W-:Y:S01]  /*4520*/  F2FP.SATFINITE.E4M3.F32.PACK_AB_MERGE_C R145, R38, R35, R47 ;  /* 0x000000232691723e */ /* 0x000fe2000480702f */
[----:B------:R-:W-:Y:S01]  /*4530*/  FADD.FTZ R33, R33, R2 ;  /* 0x0000000221217221 */ /* 0x000fe20000010000 */
[----:B------:R-:W1:Y:S01]  /*4540*/  MUFU.EX2 R50, R50 ;  /* 0x0000003200327308 */ /* 0x000e620000000800 */
[----:B--2---:R-:W-:Y:S01]  /*4550*/  FADD.FTZ R9, R39, R10 ;  /* 0x0000000a27097221 */ /* 0x004fe20000010000 */
[----:B------:R-:W-:Y:S01]  /*4560*/  F2FP.SATFINITE.E4M3.F32.PACK_AB_MERGE_C R2, R48, R41, RZ ;  /* 0x000000293002723e */ /* 0x000fe200048070ff */
[----:B------:R-:W-:-:S03]  /*4570*/  FADD.FTZ R40, R40, R33 ;  /* 0x0000002128287221 */ /* 0x000fc60000010000 */
[----:B------:R-:W-:Y:S01]  /*4580*/  F2FP.SATFINITE.E4M3.F32.PACK_AB_MERGE_C R142, R44, R37, R2 ;  /* 0x000000252c8e723e */ /* 0x000fe20004807002 */
[----:B------:R-:W-:Y:S01]  /*4590*/  FADD.FTZ R37, R37, R40 ;  /* 0x0000002825257221 */ /* 0x000fe20000010000 */
[----:B------:R-:W2:Y:S01]  /*45a0*/  MUFU.EX2 R55, R55 ;  /* 0x0000003700377308 */ /* 0x000ea20000000800 */
[----:B0-----:R-:W-:Y:S02]  /*45b0*/  FADD.FTZ R9, R42, R9 ;  /* 0x000000092a097221 */ /* 0x001fe40000010000 */
[----:B------:R-:W-:-:S04]  /*45c0*/  FADD.FTZ R44, R44, R37 ;  /* 0x000000252c2c7221 */ /* 0x000fc80000010000 */
[----:B------:R-:W-:Y:S01]  /*45d0*/  FADD.FTZ R41, R41, R44 ;  /* 0x0000002c29297221 */ /* 0x000fe20000010000 */
[----:B------:R-:W0:Y:S01]  /*45e0*/  MUFU.EX2 R43, R43 ;  /* 0x0000002b002b7308 */ /* 0x000e220000000800 */
[----:B-1----:R-:W-:Y:S02]  /*45f0*/  FADD.FTZ R10, R50, R9 ;  /* 0x00000009320a7221 */ /* 0x002fe40000010000 */
[----:B------:R-:W-:-:S05]  /*4600*/  FADD.FTZ R48, R48, R41 ;  /* 0x0000002930307221 */ /* 0x000fca0000010000 */
        /* <DEDUP_REMOVED lines=10> */
[----:B------:R-:W-:Y:S01]  /*46b0*/  MUFU.EX2 R49, R49 ;  /* 0x0000003100317308 */ /* 0x000fe20000000800 */
[C---:B0-----:R-:W-:Y:S01]  /*46c0*/  FADD.FTZ R2, R63.reuse, R2 ;  /* 0x000000023f027221 */ /* 0x041fe20000010000 */
[----:B------:R-:W-:-:S04]  /*46d0*/  F2FP.SATFINITE.E4M3.F32.PACK_AB_MERGE_C R62, R63, R62, RZ ;  /* 0x0000003e3f3e723e */ /* 0x000fc800048070ff */
[----:B------:R-:W-:Y:S02]  /*46e0*/  F2FP.SATFINITE.E4M3.F32.PACK_AB_MERGE_C R141, R46, R43, R62 ;  /* 0x0000002b2e8d723e */ /* 0x000fe4000480703e */
[----:B------:R-:W0:Y:S01]  /*46f0*/  MUFU.EX2 R56, R56 ;  /* 0x0000003800387308 */ /* 0x000e220000000800 */
[----:B-1----:R-:W-:-:S07]  /*4700*/  FADD.FTZ R3, R19, R2 ;  /* 0x0000000213037221 */ /* 0x002fce0000010000 */
[----:B------:R-:W1:Y:S08]  /*4710*/  MUFU.EX2 R14, R14 ;  /* 0x0000000e000e7308 */ /* 0x000e700000000800 */
        /* <DEDUP_REMOVED lines=13> */
[----:B------:R-:W1:Y:S01]  /*47f0*/  MUFU.EX2 R75, R75 ;  /* 0x0000004b004b7308 */ /* 0x000e620000000800 */
[C---:B--2---:R-:W-:Y:S01]  /*4800*/  F2FP.SATFINITE.E4M3.F32.PACK_AB_MERGE_C R70, R71.reuse, R70, RZ ;  /* 0x000000464746723e */ /* 0x044fe200048070ff */
[----:B------:R-:W-:-:S03]  /*4810*/  FADD.FTZ R71, R71, R2 ;  /* 0x0000000247477221 */ /* 0x000fc60000010000 */
[----:B------:R-:W-:-:S03]  /*4820*/  F2FP.SATFINITE.E4M3.F32.PACK_AB_MERGE_C R143, R14, R19, R70 ;  /* 0x000000130e8f723e */ /* 0x000fc60004807046 */
[----:B------:R-:W2:Y:S01]  /*4830*/  MUFU.EX2 R78, R78 ;  /* 0x0000004e004e7308 */ /* 0x000ea20000000800 */
[----:B0-----:R-:W-:-:S07]  /*4840*/  FADD.FTZ R2, R74, R71 ;  /* 0x000000474a027221 */ /* 0x001fce0000010000 */
[----:B------:R-:W-:Y:S01]  /*4850*/  MUFU.EX2 R57, R57 ;  /* 0x0000003900397308 */ /* 0x000fe20000000800 */
[----:B-1----:R-:W-:-:S07]  /*4860*/  FADD.FTZ R3, R75, R2 ;  /* 0x000000024b037221 */ /* 0x002fce0000010000 */
        /* <DEDUP_REMOVED lines=36> */
.L_x_11794:
[----:B------:R-:W-:Y:S02]  /*4ab0*/  ULDC UR11, c[0x0][0x9e4] ;  /* 0x00027900000b7ab9 */ /* 0x000fe40000000800 */
[----:B------:R-:W-:-:S11]  /*4ac0*/  UISETP.NE.AND UP0, UPT, UR11, 0x1, UPT ;  /* 0x000000010b00788c */ /* 0x000fd6000bf05270 */
[----:B------:R-:W-:Y:S02]  /*4ad0*/  @UP0 ULDC.64 UR14, c[0x0][0x9e8] ;  /* 0x00027a00000e0ab9 */ /* 0x000fe40000000a00 */
[----:B------:R-:W-:-:S04]  /*4ae0*/  UIMAD.WIDE.U32 UR4, UR10, UR14, URZ ;  /* 0x0000000e0a0472a5 */ /* 0x000fc8000f8e003f */
[----:B------:R-:W-:-:S12]  /*4af0*/  @UP0 USHF.R.U32.HI UR10, URZ, UR15, UR5 ;  /* 0x0000000f3f0a0299 */ /* 0x000fd80008011605 */
.L_x_11795:
[----:B------:R-:W-:-:S04]  /*4b00*/  UIMAD UR10, UR10, UR11, UR11 ;  /* 0x0000000b0a0a72a4 */ /* 0x000fc8000f8e020b */
[----:B------:R-:W-:-:S04]  /*4b10*/  UISETP.LT.AND UP0, UPT, UR7, UR10, UPT ;  /* 0x0000000a0700728c */ /* 0x000fc8000bf01270 */
[----:B------:R-:W-:-:S12]  /*4b20*/  USEL UR7, UR7, UR10, UP0 ;  /* 0x0000000a07077287 */ /* 0x000fd80008000000 */
.L_x_11793:
[----:B------:R-:W-:Y:S01]  /*4b30*/  USHF.R.S32.HI UR4, URZ, 0x1f, UR7 ;  /* 0x0000001f3f047899 */ /* 0x000fe20008011407 */
[----:B------:R-:W0:Y:S01]  /*4b40*/  S2UR UR5, SR_CgaCtaId ;  /* 0x00000000000579c3 */ /* 0x000e220000008800 */
[----:B------:R-:W-:Y:S02]  /*4b50*/  CS2R R88, SRZ ;  /* 0x0000000000587805 */ /* 0x000fe4000001ff00 */
[----:B------:R-:W-:Y:S01]  /*4b60*/  CS2R R90, SRZ ;  /* 0x00000000005a7805 */ /* 0x000fe2000001ff00 */
[----:B------:R-:W-:Y:S01]  /*4b70*/  ULEA.HI UR4, UR4, UR7, URZ, 0x7 ;  /* 0x0000000704047291 */ /* 0x000fe2000f8f383f */
[----:B------:R-:W-:Y:S02]  /*4b80*/  CS2R R92, SRZ ;  /* 0x00000000005c7805 */ /* 0x000fe4000001ff00 */
[----:B------:R-:W-:Y:S01]  /*4b90*/  CS2R R94, SRZ ;  /* 0x00000000005e7805 */ /* 0x000fe2000001ff00 */
[----:B------:R-:W-:Y:S01]  /*4ba0*/  UMOV UR7, URZ ;  /* 0x0000003f00077c82 */ /* 0x000fe20008000000 */
        /* <DEDUP_REMOVED lines=10> */
[----:B------:R-:W-:Y:S01]  /*4c50*/  CS2R R110, SRZ ;  /* 0x00000000006e7805 */ /* 0x000fe2000001ff00 */
[----:B------:R-:W-:Y:S01]  /*4c60*/  UMOV UR4, URZ ;  /* 0x0000003f00047c82 */ /* 0x000fe20008000000 */
[----:B------:R-:W-:Y:S02]  /*4c70*/  CS2R R112, SRZ ;  /* 0x0000000000707805 */ /* 0x000fe4000001ff00 */
[----:B------:R-:W-:Y:S02]  /*4c80*/  CS2R R114, SRZ ;  /* 0x0000000000727805 */ /* 0x000fe4000001ff00 */
[----:B------:R-:W-:Y:S02]  /*4c90*/  ISETP.GE.AND P1, PT, R11, UR23, PT ;  /* 0x000000170b007c0c */ /* 0x000fe4000bf26270 */
        /* <DEDUP_REMOVED lines=42> */
.L_x_11815:
[----:B------:R-:W-:-:S04]  /*4f40*/  UISETP.NE.AND UP0, UPT, UR22, 0x1, UPT ;  /* 0x000000011600788c */ /* 0x000fc8000bf05270 */
[----:B------:R-:W-:-:S04]  /*4f50*/  USEL UR4, URZ, 0x1, UP0 ;  /* 0x000000013f047887 */ /* 0x000fc80008000000 */
[----:B------:R-:W-:Y:S01]  /*4f60*/  ULOP3.LUT UR4, UR21, UR4, URZ, 0x3c, !UPT ;  /* 0x0000000415047292 */ /* 0x000fe2000f8e3c3f */
[----:B------:R-:W-:Y:S11]  /*4f70*/  @!P0 BRA `(.L_x_11797) ;  /* 0x0000000000048947 */ /* 0x000ff60003800000 */
[----:B------:R-:W-:Y:S01]  /*4f80*/  BPT.TRAP 0x1 ;  /* 0x000000040000795c */ /* 0x000fe20000300000 */
.L_x_11797:
        /* <DEDUP_REMOVED lines=9> */
.L_x_11798:
[----:B-1----:R-:W-:Y:S05]  /*5020*/  @P1 BRA `(.L_x_11799) ;  /* 0x0000000000081947 */ /* 0x002fea0003800000 */
[----:B------:R-:W1:Y:S02]  /*5030*/  SYNCS.PHASECHK.TRANS64.TRYWAIT P1, [UR27+0x17030], R0 ;  /* 0x01703000ff0075a7 */ /* 0x000e64000802015b */
[----:B-1----:R-:W-:Y:S05]  /*5040*/  @!P1 BRA `(.L_x_11800) ;  /* 0x000000e000e89947 */ /* 0x002fea0003800000 */
.L_x_11799:
[----:B------:R-:W-:Y:S01]  /*5050*/  R2UR UR16, R6 ;  /* 0x00000000061072ca */ /* 0x000fe200000e0000 */
[----:B------:R-:W-:Y:S01]  /*5060*/  UIMAD UR18, UR7, 0x300, UR6 ;  /* 0x00000300071278a4 */ /* 0x000fe2000f8e0206 */
[----:B------:R-:W-:Y:S01]  /*5070*/  R2UR UR17, R7 ;  /* 0x00000000071172ca */ /* 0x000fe200000e0000 */
[----:B------:R-:W-:Y:S01]  /*5080*/  WARPGROUP.ARRIVE ;  /* 0x00000000000079c5 */ /* 0x000fe20000000000 */
[----:B------:R-:W-:Y:S01]  /*5090*/  UMOV UR19, 0xc0000010 ;  /* 0xc000001000137882 */ /* 0x000fe20000000000 */
[----:B------:R-:W-:Y:S01]  /*50a0*/  UIADD3 UR10, UR18, 0x100, URZ ;  /* 0x00000100120a7890 */ /* 0x000fe2000fffe03f */
[----:B------:R-:W-:Y:S01]  /*50b0*/  UMOV UR11, 0xc0000010 ;  /* 0xc0000010000b7882 */ /* 0x000fe20000000000 */
[----:B------:R-:W-:Y:S01]  /*50c0*/  UIADD3 UR14, UR18, 0x200, URZ ;  /* 0x00000200120e7890 */ /* 0x000fe2000fffe03f */
[----:B------:R-:W-:-:S07]  /*50d0*/  UMOV UR15, 0xc0000010 ;  /* 0xc0000010000f7882 */ /* 0x000fce0000000000 */
        /* <DEDUP_REMOVED lines=10> */
.L_x_11801:
[----:B------:R-:W-:Y:S01]  /*5180*/  ULEA UR15, UR22, UR45, 0x3 ;  /* 0x0000002d160f7291 */ /* 0x000fe2000f8e183f */
[----:B01----:R-:W-:-:S05]  /*5190*/  IMAD.U32 R0, RZ, RZ, UR21 ;  /* 0x00000015ff007e24 */ /* 0x003fca000f8e00ff */
[----:B------:R-:W-:-:S04]  /*51a0*/  SHF.L.U32 R0, R0, 0x1f, RZ ;  /* 0x0000001f00007819 */ /* 0x000fc800000006ff */
[----:B------:R0:W1:Y:S01]  /*51b0*/  SYNCS.PHASECHK.TRANS64.TRYWAIT P1, [UR15+0x17050], R0 ;  /* 0x01705000ff0075a7 */ /* 0x000062000802014f */
[----:B------:R-:W-:Y:S05]  /*51c0*/  @!P0 BRA `(.L_x_11802) ;  /* 0x0000000000048947 */ /* 0x000fea0003800000 */
[----:B------:R-:W-:Y:S01]  /*51d0*/  BPT.TRAP 0x1 ;  /* 0x000000040000795c */ /* 0x000fe20000300000 */
.L_x_11802:
[----:B-1----:R-:W-:Y:S05]  /*51e0*/  @P1 BRA `(.L_x_11803) ;  /* 0x0000000000081947 */ /* 0x002fea0003800000 */
[----:B------:R-:W1:Y:S02]  /*51f0*/  SYNCS.PHASECHK.TRANS64.TRYWAIT P1, [UR15+0x17050], R0 ;  /* 0x01705000ff0075a7 */ /* 0x000e64000802014f */
[----:B-1----:R-:W-:Y:S05]  /*5200*/  @!P1 BRA `(.L_x_11804) ;  /* 0x000000e000909947 */ /* 0x002fea0003800000 */
.L_x_11803:
        /* <DEDUP_REMOVED lines=27> */
.L_x_11805:
[----:B------:R-:W-:Y:S01]  /*53c0*/  UISETP.NE.AND UP1, UPT, UR43, URZ, UPT ;  /* 0x0000003f2b00728c */ /* 0x000fe2000bf25270 */
[----:B------:R-:W2:Y:S01]  /*53d0*/  LDC R4, c[0x0][0x288] ;  /* 0x0000a200ff047b82 */ /* 0x000ea20000000800 */
[----:B------:R-:W-:Y:S01]  /*53e0*/  IMAD.MOV.U32 R12, RZ, RZ, R8 ;  /* 0x000000ffff0c7224 */ /* 0x000fe200078e0008 */
[----:B------:R-:W-:-:S03]  /*53f0*/  UISETP.NE.AND UP0, UPT, UR46, URZ, UPT ;  /* 0x0000003f2e00728c */ /* 0x000fc6000bf05270 */
[----:B------:R-:W-:Y:S02]  /*5400*/  PLOP3.LUT P1, PT, PT, PT, UP1, 0x80, 0x0 ;  /* 0x000000000000781c */ /* 0x000fe40003f2f018 */
[----:B------:R-:W-:-:S03]  /*5410*/  PLOP3.LUT P2, PT, PT, PT, UP1, 0x80, 0x0 ;  /* 0x000000000000781c */ /* 0x000fc60003f4f018 */
[----:B------:R-:W-:Y:S01]  /*5420*/  @UP1 ULDC UR10, c[0x0][0x44c] ;  /* 0x00011300000a1ab9 */ /* 0x000fe20000000800 */
[----:B------:R-:W-:-:S07]  /*5430*/  @UP1 ULDC UR11, c[0x0][0x450] ;  /* 0x00011400000b1ab9 */ /* 0x000fce0000000800 */
[----:B01----:R-:W-:Y:S01]  /*5440*/  @P1 IMAD.HI.U32 R0, R8, UR10, RZ ;  /* 0x0000000a08001c27 */ /* 0x003fe2000f8e00ff */
[----:B------:R-:W-:Y:S01]  /*5450*/  UIADD3 UR10, UR27, 0x17040, URZ ;  /* 0x000170401b0a7890 */ /* 0x000fe2000fffe03f */
[----:B------:R-:W-:-:S03]  /*5460*/  PLOP3.LUT P1, PT, PT, PT, UP0, 0x40, 0x0 ;  /* 0x000000000000781c */ /* 0x000fc60003f2e808 */
[----:B------:R-:W-:Y:S01]  /*5470*/  @P2 SHF.R.U32.HI R12, RZ, UR11, R0 ;  /* 0x0000000bff0c2c19 */ /* 0x000fe20008011600 */
[----:B------:R-:W-:Y:S01]  /*5480*/  IMAD.SHL.U32 R0, R11, 0x80, RZ ;  /* 0x000000800b007824 */ /* 0x000fe200078e00ff */
[----:B------:R-:W-:-:S03]  /*5490*/  UPRMT UR10, UR5, 0x654, UR10 ;  /* 0x00000654050a7896 */ /* 0x000fc6000800000a */
[----:B------:R-:W0:Y:S01]  /*54a0*/  SHFL.IDX PT, R18, R12, RZ, 0x1c1f ;  /* 0x001c1fff0c127589 */ /* 0x000e2200000e0000 */
[----:B------:R-:W-:-:S05]  /*54b0*/  IADD3 R14, -R0, 0x1, RZ ;  /* 0x00000001000e7810 */ /* 0x000fca0007ffe1ff */
[----:B------:R-:W-:Y:S01]  /*54c0*/  IMAD R14, R5, -0x2, R14 ;  /* 0xfffffffe050e7824 */ /* 0x000fe200078e020e */
[----:B------:R-:W-:Y:S03]  /*54d0*/  SYNCS.ARRIVE.TRANS64.RED.A1T0 RZ, [UR10], RZ ;  /* 0x000000ffffff79a7 */ /* 0x000fe6000810040a */
[----:B------:R-:W-:-:S04]  /*54e0*/  IMAD R13, R17, UR24, R14 ;  /* 0x00000018110d7c24 */ /* 0x000fc8000f8e020e */
[----:B--2---:R-:W-:-:S04]  /*54f0*/  IMAD.IADD R13, R13, 0x1, -R4 ;  /* 0x000000010d0d7824 */ /* 0x004fc800078e0a04 */
        /* <DEDUP_REMOVED lines=18> */
.L_x_11808:
[----:B------:R-:W-:-:S05]  /*5620*/  IMAD.U32 R20, RZ, RZ, UR26 ;  /* 0x0000001aff147e24 */ /* 0x000fca000f8e00ff */
[----:B------:R-:W-:-:S13]  /*5630*/  ISETP.NE.AND P1, PT, R20, 0x1, PT ;  /* 0x000000011400780c */ /* 0x000fda0003f25270 */
[----:B------:R-:W0:Y:S02]  /*5640*/  @P1 LDC.64 R22, c[0x0][0x9e8] ;  /* 0x00027a00ff161b82 */ /* 0x000e240000000a00 */
[----:B0-----:R-:W-:-:S05]  /*5650*/  @P1 IMAD.HI.U32 R18, R19, R22, RZ ;  /* 0x0000001613121227 */ /* 0x001fca00078e00ff */
[----:B------:R-:W-:-:S07]  /*5660*/  @P1 SHF.R.U32.HI R19, RZ, R23, R18 ;  /* 0x00000017ff131219 */ /* 0x000fce0000011612 */
.L_x_11809:
[----:B------:R-:W-:Y:S05]  /*5670*/  BSYNC B0 ;  /* 0x0000000000007941 */ /* 0x000fea0003800000 */
.L_x_11807:
[----:B------:R-:W-:-:S04]  /*5680*/  IMAD R18, R19, R20, -R0 ;  /* 0x0000001413127224 */ /* 0x000fc800078e0a00 */
[----:B------:R-:W-:-:S05]  /*5690*/  IMAD R19, R5, -0x2, R18 ;  /* 0xfffffffe05137824 */ /* 0x000fca00078e0212 */
[----:B------:R-:W-:Y:S02]  /*56a0*/  VIADDMNMX R14, R19, R20, R14, PT ;  /* 0x00000014130e7246 */ /* 0x000fe4000380010e */
[----:B------:R-:W-:-:S07]  /*56b0*/  VIMNMX R16, R16, R19, !PT ;  /* 0x0000001310107248 */ /* 0x000fce0007fe0100 */
.L_x_11806:
        /* <DEDUP_REMOVED lines=14> */
[----:B0-----:R-:W-:Y:S01]  /*57a0*/  IMAD.IADD R15, R15, 0x1, R12 ;  /* 0x000000010f0f7824 */ /* 0x001fe200078e020c */
        /* <DEDUP_REMOVED lines=81> */
[----:B------:R-:W-:Y:S01]  /*5cc0*/  ISETP.LT.OR P2, PT, R14, 0x7a, P2 ;  /* 0x0000007a0e00780c */ /* 0x000fe20001741670 */
[----:B------:R-:W-:Y:S01]  /*5cd0*/  IMAD.IADD R14, R13, 0x1, R12 ;  /* 0x000000010d0e7824 */ /* 0x000fe200078e020c */
        /* <DEDUP_REMOVED lines=18> */
.L_x_11812:
[----:B------:R-:W-:-:S05]  /*5e00*/  IMAD.U32 R16, RZ, RZ, UR26 ;  /* 0x0000001aff107e24 */ /* 0x000fca000f8e00ff */
[----:B------:R-:W-:-:S13]  /*5e10*/  ISETP.NE.AND P2, PT, R16, 0x1, PT ;  /* 0x000000011000780c */ /* 0x000fda0003f45270 */
[----:B------:R-:W0:Y:S02]  /*5e20*/  @P2 LDC.64 R12, c[0x0][0x9e8] ;  /* 0x00027a00ff0c2b82 */ /* 0x000e240000000a00 */
[----:B0-----:R-:W-:-:S05]  /*5e30*/  @P2 IMAD.HI.U32 R12, R19, R12, RZ ;  /* 0x0000000c130c2227 */ /* 0x001fca00078e00ff */
[----:B------:R-:W-:-:S07]  /*5e40*/  @P2 SHF.R.U32.HI R19, RZ, R13, R12 ;  /* 0x0000000dff132219 */ /* 0x000fce000001160c */
.L_x_11813:
[----:B------:R-:W-:Y:S05]  /*5e50*/  BSYNC B0 ;  /* 0x0000000000007941 */ /* 0x000fea0003800000 */
.L_x_11811:
[----:B------:R-:W-:-:S04]  /*5e60*/  IMAD R0, R19, R16, -R0 ;  /* 0x0000001013007224 */ /* 0x000fc800078e0a00 */
[----:B------:R-:W-:-:S05]  /*5e70*/  IMAD R0, R5, -0x2, R0 ;  /* 0xfffffffe05007824 */ /* 0x000fca00078e0200 */
[----:B------:R-:W-:Y:S02]  /*5e80*/  VIADDMNMX R15, R0, R16, R15, PT ;  /* 0x00000010000f7246 */ /* 0x000fe4000380010f */
[----:B------:R-:W-:-:S07]  /*5e90*/  VIMNMX R14, R14, R0, !PT ;  /* 0x000000000e0e7248 */ /* 0x000fce0007fe0100 */
.L_x_11810:
        /* <DEDUP_REMOVED lines=32> */
[----:B------:R-:W-:Y:S02]  /*60a0*/  FMNMX.FTZ R22, R21, R10, !PT ;  /* 0x0000000a15167209 */ /* 0x000fe40007810000 */
        /* <DEDUP_REMOVED lines=32> */
[----:B------:R-:W-:Y:S01]  /*62b0*/  ISETP.LT.OR P3, PT, R15, 0x29, P3 ;  /* 0x000000290f00780c */ /* 0x000fe20001f61670 */
[----:B------:R-:W0:Y:S01]  /*62c0*/  SHFL.BFLY PT, R13, R12, 0x2, 0x1f ;  /* 0x0c401f000c0d7f89 */ /* 0x000e2200000e0000 */
[----:B------:R-:W-:-:S02]  /*62d0*/  FSEL R43, R43, -INF , !P2 ;  /* 0xff8000002b2b7808 */ /* 0x000fc40005000000 */
[----:B------:R-:W-:Y:S02]  /*62e0*/  ISETP.GT.AND P2, PT, R14, 0x30, P1 ;  /* 0x000000300e00780c */ /* 0x000fe40000f44270 */
[----:B------:R-:W-:Y:S02]  /*62f0*/  FSEL R46, R46, -INF , !P3 ;  /* 0xff8000002e2e7808 */ /* 0x000fe40005800000 */
[C---:B------:R-:W-:Y:S02]  /*6300*/  ISETP.LT.OR P4, PT, R15.reuse, 0x2a, P4 ;  /* 0x0000002a0f00780c */ /* 0x040fe40002781670 */
[----:B------:R-:W-:Y:S02]  /*6310*/  ISETP.GT.AND P3, PT, R14, 0x31, P1 ;  /* 0x000000310e00780c */ /* 0x000fe40000f64270 */
[----:B------:R-:W-:Y:S02]  /*6320*/  ISETP.LT.OR P2, PT, R15, 0x31, P2 ;  /* 0x000000310f00780c */ /* 0x000fe40001741670 */
[----:B------:R-:W-:-:S02]  /*6330*/  FSEL R47, R47, -INF , !P4 ;  /* 0xff8000002f2f7808 */ /* 0x000fc40006000000 */
[----:B------:R-:W-:Y:S02]  /*6340*/  ISETP.GT.AND P5, PT, R14, 0x38, P1 ;  /* 0x000000380e00780c */ /* 0x000fe40000fa4270 */
[----:B------:R-:W-:Y:S02]  /*6350*/  FSEL R50, R50, -INF , !P2 ;  /* 0xff80000032327808 */ /* 0x000fe40005000000 */
[C---:B------:R-:W-:Y:S02]  /*6360*/  ISETP.LT.OR P3, PT, R15.reuse, 0x32, P3 ;  /* 0x000000320f00780c */ /* 0x040fe40001f61670 */
[----:B------:R-:W-:Y:S02]  /*6370*/  ISETP.GT.AND P4, PT, R14, 0x39, P1 ;  /* 0x000000390e00780c */ /* 0x000fe40000f84270 */
[----:B------:R-:W-:Y:S02]  /*6380*/  ISETP.LT.OR P5, PT, R15, 0x39, P5 ;  /* 0x000000390f00780c */ /* 0x000fe40002fa1670 */
[----:B0-----:R-:W-:-:S02]  /*6390*/  FMNMX.FTZ R13, R12, R13, !PT ;  /* 0x0000000d0c0d7209 */ /* 0x001fc40007810000 */
[----:B------:R-:W-:Y:S02]  /*63a0*/  FSEL R51, R51, -INF , !P3 ;  /* 0xff80000033337808 */ /* 0x000fe40005800000 */
[----:B------:R-:W-:Y:S01]  /*63b0*/  ISETP.GT.AND P2, PT, R14, 0x40, P1 ;  /* 0x000000400e00780c */ /* 0x000fe20000f44270 */
[----:B------:R-:W0:Y:S01]  /*63c0*/  SHFL.BFLY PT, R0, R13, 0x1, 0x1f ;  /* 0x0c201f000d007f89 */ /* 0x000e2200000e0000 */
[----:B------:R-:W-:Y:S02]  /*63d0*/  FSEL R54, R54, -INF , !P5 ;  /* 0xff80000036367808 */ /* 0x000fe40006800000 */
[C---:B------:R-:W-:Y:S02]  /*63e0*/  ISETP.LT.OR P4, PT, R15.reuse, 0x3a, P4 ;  /* 0x0000003a0f00780c */ /* 0x040fe40002781670 */
[----:B------:R-:W-:Y:S02]  /*63f0*/  ISETP.GT.AND P3, PT, R14, 0x41, P1 ;  /* 0x000000410e00780c */ /* 0x000fe40000f64270 */
[----:B------:R-:W-:-:S02]  /*6400*/  ISETP.LT.OR P2, PT, R15, 0x41, P2 ;  /* 0x000000410f00780c */ /* 0x000fc40001741670 */
[----:B------:R-:W-:Y:S02]  /*6410*/  FSEL R55, R55, -INF , !P4 ;  /* 0xff80000037377808 */ /* 0x000fe40006000000 */
[----:B------:R-:W-:Y:S02]  /*6420*/  ISETP.GT.AND P5, PT, R14, 0x48, P1 ;  /* 0x000000480e00780c */ /* 0x000fe40000fa4270 */
[----:B------:R-:W-:Y:S02]  /*6430*/  FSEL R58, R58, -INF , !P2 ;  /* 0xff8000003a3a7808 */ /* 0x000fe40005000000 */
[C---:B------:R-:W-:Y:S02]  /*6440*/  ISETP.LT.OR P3, PT, R15.reuse, 0x42, P3 ;  /* 0x000000420f00780c */ /* 0x040fe40001f61670 */
[----:B------:R-:W-:Y:S02]  /*6450*/  ISETP.GT.AND P4, PT, R14, 0x49, P1 ;  /* 0x000000490e00780c */ /* 0x000fe40000f84270 */
[----:B------:R-:W-:-:S02]  /*6460*/  ISETP.LT.OR P5, PT, R15, 0x49, P5 ;  /* 0x000000490f00780c */ /* 0x000fc40002fa1670 */
[----:B------:R-:W-:Y:S02]  /*6470*/  FSEL R59, R59, -INF , !P3 ;  /* 0xff8000003b3b7808 */ /* 0x000fe40005800000 */
[----:B------:R-:W-:Y:S02]  /*6480*/  ISETP.GT.AND P2, PT, R14, 0x50, P1 ;  /* 0x000000500e00780c */ /* 0x000fe40000f44270 */
[----:B0-----:R-:W-:Y:S02]  /*6490*/  FMNMX.FTZ R0, R13, R0, !PT ;  /* 0x000000000d007209 */ /* 0x001fe40007810000 */
[----:B------:R-:W-:Y:S02]  /*64a0*/  FSEL R62, R62, -INF , !P5 ;  /* 0xff8000003e3e7808 */ /* 0x000fe40006800000 */
[C---:B------:R-:W-:Y:S01]  /*64b0*/  FSETP.NEU.FTZ.AND P6, PT, R0.reuse, -INF , PT ;  /* 0xff8000000000780b */ /* 0x040fe20003fdd000 */
[----:B------:R-:W-:-:S01]  /*64c0*/  FFMA.FTZ R16, R0, R19, -8 ;  /* 0xc100000000107423 */ /* 0x000fc20000010013 */
[----:B------:R-:W-:-:S02]  /*64d0*/  ISETP.LT.OR P4, PT, R15, 0x4a, P4 ;  /* 0x0000004a0f00780c */ /* 0x000fc40002781670 */
[----:B------:R-:W-:Y:S02]  /*64e0*/  ISETP.GT.AND P3, PT, R14, 0x51, P1 ;  /* 0x000000510e00780c */ /* 0x000fe40000f64270 */
[----:B------:R-:W-:Y:S02]  /*64f0*/  FSEL R12, R16, RZ, P6 ;  /* 0x000000ff100c7208 */ /* 0x000fe40003000000 */
[----:B------:R-:W-:Y:S02]  /*6500*/  ISETP.LT.OR P2, PT, R15, 0x51, P2 ;  /* 0x000000510f00780c */ /* 0x000fe40001741670 */
[----:B------:R-:W-:Y:S01]  /*6510*/  FSEL R63, R63, -INF , !P4 ;  /* 0xff8000003f3f7808 */ /* 0x000fe20006000000 */
        /* <DEDUP_REMOVED lines=11> */
[----:B------:R-:W-:Y:S01]  /*65d0*/  ISETP.GT.AND P5, PT, R14, 0x58, P1 ;  /* 0x000000580e00780c */ /* 0x000fe20000fa4270 */
        /* <DEDUP_REMOVED lines=20> */
[----:B------:R-:W-:Y:S01]  /*6720*/  FFMA.FTZ R85, R85, UR42, -R12 ;  /* 0x0000002a55557c23 */ /* 0x000fe2000801080c */
[----:B------:R-:W-:-:S02]  /*6730*/  FMNMX.FTZ R33, R43, R26, !PT ;  /* 0x0000001a2b217209 */ /* 0x000fc40007810000 */
[----:B------:R-:W-:Y:S01]  /*6740*/  ISETP.GT.AND P2, PT, R14, 0x60, P1 ;  /* 0x000000600e00780c */ /* 0x000fe20000f44270 */
[----:B------:R-:W-:Y:S01]  /*6750*/  MUFU.EX2 R16, R16 ;  /* 0x0000001000107308 */ /* 0x000fe20000000800 */
[----:B------:R-:W-:Y:S02]  /*6760*/  FMNMX.FTZ R26, R46, R33, !PT ;  /* 0x000000212e1a7209 */ /* 0x000fe40007810000 */
[----:B------:R-:W-:Y:S02]  /*6770*/  FSEL R70, R70, -INF , !P5 ;  /* 0xff80000046467808 */ /* 0x000fe40006800000 */
[----:B------:R-:W-:Y:S02]  /*6780*/  FMNMX.FTZ R33, R47, R26, !PT ;  /* 0x0000001a2f217209 */ /* 0x000fe40007810000 */
[----:B------:R-:W-:Y:S01]  /*6790*/  ISETP.LT.OR P4, PT, R15, 0x5a, P4 ;  /* 0x0000005a0f00780c */ /* 0x000fe20002781670 */
[----:B------:R0:W-:Y:S01]  /*67a0*/  MUFU.EX2 R26, R44 ;  /* 0x0000002c001a7308 */ /* 0x0001e20000000800 */
[----:B------:R-:W-:Y:S01]  /*67b0*/  FMNMX.FTZ R28, R50, R33, !PT ;  /* 0x00000021321c7209 */ /* 0x000fe20007810000 */
[----:B------:R-:W-:Y:S01]  /*67c0*/  FFMA.FTZ R33, R45, UR42, -R12 ;  /* 0x0000002a2d217c23 */ /* 0x000fe2000801080c */
[----:B------:R-:W-:-:S02]  /*67d0*/  ISETP.GT.AND P3, PT, R14, 0x61, P1 ;  /* 0x000000610e00780c */ /* 0x000fc40000f64270 */
[----:B------:R-:W-:Y:S02]  /*67e0*/  FMNMX.FTZ R37, R51, R28, !PT ;  /* 0x0000001c33257209 */ /* 0x000fe40007810000 */
[----:B------:R-:W-:Y:S01]  /*67f0*/  ISETP.LT.OR P2, PT, R15, 0x61, P2 ;  /* 0x000000610f00780c */ /* 0x000fe20001741670 */
[----:B------:R-:W-:Y:S01]  /*6800*/  MUFU.EX2 R13, R13 ;  /* 0x0000000d000d7308 */ /* 0x000fe20000000800 */
[----:B------:R-:W-:Y:S01]  /*6810*/  FMNMX.FTZ R28, R54, R37, !PT ;  /* 0x00000025361c7209 */ /* 0x000fe20007810000 */
[--C-:B0-----:R-:W-:Y:S01]  /*6820*/  FFMA.FTZ R44, R68, UR42, -R12.reuse ;  /* 0x0000002a442c7c23 */ /* 0x101fe2000801080c */
[----:B------:R-:W-:Y:S02]  /*6830*/  FSEL R71, R71, -INF , !P4 ;  /* 0xff80000047477808 */ /* 0x000fe40006000000 */
[----:B------:R-:W-:Y:S02]  /*6840*/  FMNMX.FTZ R37, R55, R28, !PT ;  /* 0x0000001c37257209 */ /* 0x000fe40007810000 */
[----:B------:R-:W-:Y:S01]  /*6850*/  ISETP.GT.AND P5, PT, R14, 0x68, P1 ;  /* 0x000000680e00780c */ /* 0x000fe20000fa4270 */
[----:B------:R0:W-:Y:S01]  /*6860*/  MUFU.EX2 R28, R48 ;  /* 0x00000030001c7308 */ /* 0x0001e20000000800 */
[----:B------:R-:W-:Y:S01]  /*6870*/  FMNMX.FTZ R32, R58, R37, !PT ;  /* 0x000000253a207209 */ /* 0x000fe20007810000 */
[----:B------:R-:W-:Y:S01]  /*6880*/  FFMA.FTZ R37, R49, UR42, -R12 ;  /* 0x0000002a31257c23 */ /* 0x000fe2000801080c */
[----:B------:R-:W-:-:S02]  /*6890*/  FSEL R74, R74, -INF , !P2 ;  /* 0xff8000004a4a7808 */ /* 0x000fc40005000000 */
[----:B------:R-:W-:Y:S02]  /*68a0*/  FMNMX.FTZ R41, R59, R32, !PT ;  /* 0x000000203b297209 */ /* 0x000fe40007810000 */
[----:B------:R-:W-:Y:S01]  /*68b0*/  ISETP.LT.OR P3, PT, R15, 0x62, P3 ;  /* 0x000000620f00780c */ /* 0x000fe20001f61670 */
[----:B------:R-:W-:Y:S01]  /*68c0*/  MUFU.EX2 R18, R18 ;  /* 0x0000001200127308 */ /* 0x000fe20000000800 */
[----:B------:R-:W-:Y:S01]  /*68d0*/  FMNMX.FTZ R32, R62, R41, !PT ;  /* 0x000000293e207209 */ /* 0x000fe20007810000 */
[--C-:B0-----:R-:W-:Y:S01]  /*68e0*/  FFMA.FTZ R48, R72, UR42, -R12.reuse ;  /* 0x0000002a48307c23 */ /* 0x101fe2000801080c */
[----:B------:R-:W-:Y:S02]  /*68f0*/  ISETP.GT.AND P4, PT, R14, 0x69, P1 ;  /* 0x000000690e00780c */ /* 0x000fe40000f84270 */
[----:B------:R-:W-:Y:S02]  /*6900*/  FMNMX.FTZ R41, R63, R32, !PT ;  /* 0x000000203f297209 */ /* 0x000fe40007810000 */
        /* <DEDUP_REMOVED lines=16> */
[----:B------:R-:W-:Y:S01]  /*6a10*/  ISETP.GT.AND P3, PT, R14, 0x71, P1 ;  /* 0x000000710e00780c */ /* 0x000fe20000f64270 */
[----:B------:R-:W-:Y:S01]  /*6a20*/  FFMA.FTZ R57, R73, UR42, -R12 ;  /* 0x0000002a49397c23 */ /* 0x000fe2000801080c */
[----:B------:R-:W-:-:S02]  /*6a30*/  FMNMX.FTZ R49, R75, R40, !PT ;  /* 0x000000284b317209 */ /* 0x000fc40007810000 */
[C---:B------:R-:W-:Y:S01]  /*6a40*/  ISETP.GT.AND P5, PT, R14.reuse, 0x78, P1 ;  /* 0x000000780e00780c */ /* 0x040fe20000fa4270 */
[----:B------:R-:W-:Y:S01]  /*6a50*/  MUFU.EX2 R20, R20 ;  /* 0x0000001400147308 */ /* 0x000fe20000000800 */
[----:B------:R-:W-:Y:S01]  /*6a60*/  ISETP.GT.AND P1, PT, R14, 0x79, P1 ;  /* 0x000000790e00780c */ /* 0x000fe20000f24270 */
[----:B0-----:R-:W-:Y:S01]  /*6a70*/  FFMA.FTZ R56, R80, UR42, -R12 ;  /* 0x0000002a50387c23 */ /* 0x001fe2000801080c */
[----:B------:R-:W-:Y:S02]  /*6a80*/  ISETP.LT.OR P2, PT, R15, 0x71, P2 ;  /* 0x000000710f00780c */ /* 0x000fe40001741670 */
[----:B------:R-:W-:Y:S02]  /*6a90*/  FSEL R79, R79, -INF , !P4 ;  /* 0xff8000004f4f7808 */ /* 0x000fe40006000000 */
[----:B------:R-:W-:Y:S01]  /*6aa0*/  FMNMX.FTZ R14, R78, R49, !PT ;  /* 0x000000314e0e7209 */ /* 0x000fe20007810000 */
[----:B------:R-:W-:Y:S01]  /*6ab0*/  MUFU.EX2 R23, R23 ;  /* 0x0000001700177308 */ /* 0x000fe20000000800 */
[----:B------:R-:W-:-:S02]  /*6ac0*/  ISETP.LT.OR P3, PT, R15, 0x72, P3 ;  /* 0x000000720f00780c */ /* 0x000fc40001f61670 */
[----:B------:R-:W-:Y:S02]  /*6ad0*/  FSEL R82, R82, -INF , !P2 ;  /* 0xff80000052527808 */ /* 0x000fe40005000000 */
[----:B------:R-:W-:Y:S02]  /*6ae0*/  FMNMX.FTZ R49, R79, R14, !PT ;  /* 0x0000000e4f317209 */ /* 0x000fe40007810000 */
[----:B------:R-:W-:Y:S01]  /*6af0*/  ISETP.LT.OR P5, PT, R15, 0x79, P5 ;  /* 0x000000790f00780c */ /* 0x000fe20002fa1670 */
[----:B------:R0:W-:Y:S01]  /*6b00*/  MUFU.EX2 R14, R60 ;  /* 0x0000003c000e7308 */ /* 0x0001e20000000800 */
[----:B------:R-:W-:Y:S02]  /*6b10*/  FSEL R83, R83, -INF , !P3 ;  /* 0xff80000053537808 */ /* 0x000fe40005800000 */
[----:B------:R-:W-:Y:S02]  /*6b20*/  FMNMX.FTZ R40, R82, R49, !PT ;  /* 0x0000003152287209 */ /* 0x000fe40007810000 */
[----:B------:R-:W-:Y:S01]  /*6b30*/  ISETP.LT.OR P1, PT, R15, 0x7a, P1 ;  /* 0x0000007a0f00780c */ /* 0x000fe20000f21670 */
[--C-:B------:R-:W-:Y:S01]  /*6b40*/  FFMA.FTZ R15, R61, UR42, -R12.reuse ;  /* 0x0000002a3d0f7c23 */ /* 0x100fe2000801080c */
[----:B------:R-:W-:Y:S01]  /*6b50*/  FSEL R86, R86, -INF , !P5 ;  /* 0xff80000056567808 */ /* 0x000fe20006800000 */
[----:B------:R-:W-:Y:S01]  /*6b60*/  MUFU.EX2 R25, R25 ;  /* 0x0000001900197308 */ /* 0x000fe20000000800 */
[----:B------:R-:W-:Y:S01]  /*6b70*/  FMNMX.FTZ R49, R83, R40, !PT ;  /* 0x0000002853317209 */ /* 0x000fe20007810000 */
[----:B0-----:R-:W-:Y:S01]  /*6b80*/  FFMA.FTZ R60, R84, UR42, -R12 ;  /* 0x0000002a543c7c23 */ /* 0x001fe2000801080c */
[----:B------:R-:W-:-:S02]  /*6b90*/  FSEL R87, R87, -INF , !P1 ;  /* 0xff80000057577808 */ /* 0x000fc40004800000 */
[----:B------:R-:W-:Y:S01]  /*6ba0*/  FMNMX.FTZ R40, R86, R49, !PT ;  /* 0x0000003156287209 */ /* 0x000fe20007810000 */
[----:B------:R-:W-:-:S01]  /*6bb0*/  FFMA.FTZ R49, R65, UR42, -R12 ;  /* 0x0000002a41317c23 */ /* 0x000fc2000801080c */
[----:B------:R-:W-:Y:S01]  /*6bc0*/  FFMA.FTZ R65, R81, UR42, -R12 ;  /* 0x0000002a51417c23 */ /* 0x000fe2000801080c */
[----:B------:R-:W-:Y:S01]  /*6bd0*/  FSEL R68, R0, RZ, P6 ;  /* 0x000000ff00447208 */ /* 0x000fe20003000000 */
[----:B------:R-:W-:Y:S01]  /*6be0*/  MUFU.EX2 R29, R29 ;  /* 0x0000001d001d7308 */ /* 0x000fe20000000800 */
[----:B------:R-:W-:-:S03]  /*6bf0*/  FMNMX.FTZ R52, R87, R40, !PT ;  /* 0x0000002857347209 */ /* 0x000fc60007810000 */
[----:B------:R-:W-:Y:S02]  /*6c00*/  FADD.FTZ R68, -R68, R9 ;  /* 0x0000000944447221 */ /* 0x000fe40000010100 */
[----:B------:R-:W0:Y:S02]  /*6c10*/  SHFL.BFLY PT, R61, R52, 0x2, 0x1f ;  /* 0x0c401f00343d7f89 */ /* 0x000e2400000e0000 */
[----:B------:R0:W-:Y:S08]  /*6c20*/  MUFU.EX2 R40, R64 ;  /* 0x0000004000287308 */ /* 0x0001f00000000800 */
[----:B------:R-:W-:Y:S08]  /*6c30*/  MUFU.EX2 R33, R33 ;  /* 0x0000002100217308 */ /* 0x000ff00000000800 */
[----:B------:R-:W-:Y:S01]  /*6c40*/  MUFU.EX2 R37, R37 ;  /* 0x0000002500257308 */ /* 0x000fe20000000800 */
[----:B0-----:R-:W-:Y:S01]  /*6c50*/  FMNMX.FTZ R64, R52, R61, !PT ;  /* 0x0000003d34407209 */ /* 0x001fe20007810000 */
[--C-:B------:R-:W-:Y:S01]  /*6c60*/  FFMA.FTZ R52, R76, UR42, -R12.reuse ;  /* 0x0000002a4c347c23 */ /* 0x100fe2000801080c */
[----:B------:R-:W-:-:S05]  /*6c70*/  FFMA.FTZ R61, R77, UR42, -R12 ;  /* 0x0000002a4d3d7c23 */ /* 0x000fca000801080c */
        /* <DEDUP_REMOVED lines=9> */
[----:B------:R-:W-:Y:S01]  /*6d10*/  FMUL.FTZ R69, R68, UR42 ;  /* 0x0000002a44457c20 */ /* 0x000fe20008410000 */
[----:B------:R-:W-:Y:S03]  /*6d20*/  MUFU.EX2 R44, R44 ;  /* 0x0000002c002c7308 */ /* 0x000fe60000000800 */
[----:B------:R-:W-:-:S05]  /*6d30*/  FSEL R64, R64, RZ, P1 ;  /* 0x000000ff40407208 */ /* 0x000fca0000800000 */
        /* <DEDUP_REMOVED lines=13> */
[----:B------:R-:W-:Y:S01]  /*6e10*/  FSEL R51, R12, RZ, P1 ;  /* 0x000000ff0c337208 */ /* 0x000fe20000800000 */
[--C-:B------:R-:W-:Y:S01]  /*6e20*/  FFMA.FTZ R72, R54, UR42, -R64.reuse ;  /* 0x0000002a36487c23 */ /* 0x100fe20008010840 */
[----:B------:R-:W-:-:S01]  /*6e30*/  FFMA.FTZ R21, R21, UR42, -R64 ;  /* 0x0000002a15157c23 */ /* 0x000fc20008010840 */
[----:B------:R-:W0:Y:S01]  /*6e40*/  MUFU.EX2 R69, R69 ;  /* 0x0000004500457308 */ /* 0x000e220000000800 */
[----:B------:R-:W-:-:S01]  /*6e50*/  FFMA.FTZ R86, R86, UR42, -R64 ;  /* 0x0000002a56567c23 */ /* 0x000fc20008010840 */
[----:B------:R-:W-:-:S04]  /*6e60*/  FADD.FTZ R51, -R51, R10 ;  /* 0x0000000a33337221 */ /* 0x000fc80000010100 */
[----:B------:R-:W-:Y:S01]  /*6e70*/  FMUL.FTZ R54, R51, UR42 ;  /* 0x0000002a33367c20 */ /* 0x000fe20008410000 */
[----:B------:R-:W-:-:S01]  /*6e80*/  FFMA.FTZ R51, R55, UR42, -R64 ;  /* 0x0000002a37337c23 */ /* 0x000fc20008010840 */
[----:B------:R-:W-:Y:S01]  /*6e90*/  MUFU.EX2 R21, R21 ;  /* 0x0000001500157308 */ /* 0x000fe20000000800 */
[----:B------:R-:W-:-:S01]  /*6ea0*/  FFMA.FTZ R55, R58, UR42, -R64 ;  /* 0x0000002a3a377c23 */ /* 0x000fc20008010840 */
[--C-:B------:R-:W-:Y:S01]  /*6eb0*/  FFMA.FTZ R58, R59, UR42, -R64.reuse ;  /* 0x0000002a3b3a7c23 */ /* 0x100fe20008010840 */
[----:B------:R-:W-:-:S05]  /*6ec0*/  FFMA.FTZ R59, R62, UR42, -R64 ;  /* 0x0000002a3e3b7c23 */ /* 0x000fca0008010840 */
[----:B------:R-:W1:Y:S01]  /*6ed0*/  MUFU.EX2 R54, R54 ;  /* 0x0000003600367308 */ /* 0x000e620000000800 */
[----:B0-----:R-:W-:-:S04]  /*6ee0*/  FFMA.FTZ R62, R69, R3, R16 ;  /* 0x00000003453e7223 */ /* 0x001fc80000010010 */
[----:B------:R-:W-:Y:S01]  /*6ef0*/  FADD.FTZ R73, R13, R62 ;  /* 0x0000003e0d497221 */ /* 0x000fe20000010000 */
[----:B------:R-:W-:-:S01]  /*6f00*/  FFMA.FTZ R62, R63, UR42, -R64 ;  /* 0x0000002a3f3e7c23 */ /* 0x000fc20008010840 */
[----:B------:R-:W-:Y:S01]  /*6f10*/  FFMA.FTZ R63, R66, UR42, -R64 ;  /* 0x0000002a423f7c23 */ /* 0x000fe20008010840 */
[----:B------:R-:W0:Y:S08]  /*6f20*/  MUFU.EX2 R68, R68 ;  /* 0x0000004400447308 */ /* 0x000e300000000800 */
[----:B------:R-:W2:Y:S01]  /*6f30*/  MUFU.EX2 R27, R27 ;  /* 0x0000001b001b7308 */ /* 0x000ea20000000800 */
[----:B-1----:R-:W-:-:S07]  /*6f40*/  FFMA.FTZ R3, R54, R2, R21 ;  /* 0x0000000236037223 */ /* 0x002fce0000010015 */
[----:B------:R-:W1:Y:S01]  /*6f50*/  MUFU.EX2 R30, R30 ;  /* 0x0000001e001e7308 */ /* 0x000e620000000800 */
[----:B0-----:R-:W-:-:S07]  /*6f60*/  FADD.FTZ R2, R68, R3 ;  /* 0x0000000344027221 */ /* 0x001fce0000010000 */
[----:B------:R-:W0:Y:S01]  /*6f70*/  MUFU.EX2 R31, R31 ;  /* 0x0000001f001f7308 */ /* 0x000e220000000800 */
[----:B--2---:R-:W-:-:S07]  /*6f80*/  FADD.FTZ R3, R27, R2 ;  /* 0x000000021b037221 */ /* 0x004fce0000010000 */
[----:B------:R-:W2:Y:S01]  /*6f90*/  MUFU.EX2 R34, R34 ;  /* 0x0000002200227308 */ /* 0x000ea20000000800 */
[----:B-1----:R-:W-:-:S07]  /*6fa0*/  FADD.FTZ R2, R30, R3 ;  /* 0x000000031e027221 */ /* 0x002fce0000010000 */
[----:B------:R1:W-:Y:S01]  /*6fb0*/  MUFU.EX2 R10, R72 ;  /* 0x00000048000a7308 */ /* 0x0003e20000000800 */
[----:B0-----:R-:W-:-:S07]  /*6fc0*/  FADD.FTZ R3, R31, R2 ;  /* 0x000000021f037221 */ /* 0x001fce0000010000 */
[----:B------:R-:W0:Y:S01]  /*6fd0*/  MUFU.EX2 R35, R35 ;  /* 0x0000002300237308 */ /* 0x000e220000000800 */
[----:B-1----:R-:W-:-:S01]  /*6fe0*/  FADD.FTZ R72, R18, R73 ;  /* 0x0000004912487221 */ /* 0x002fc20000010000 */
[----:B--2---:R-:W-:-:S03]  /*6ff0*/  FADD.FTZ R2, R34, R3 ;  /* 0x0000000322027221 */ /* 0x004fc60000010000 */
[----:B------:R-:W-:-:S03]  /*7000*/  FADD.FTZ R73, R19, R72 ;  /* 0x0000004813497221 */ /* 0x000fc60000010000 */
[----:B------:R-:W1:Y:S01]  /*7010*/  MUFU.EX2 R38, R38 ;  /* 0x0000002600267308 */ /* 0x000e620000000800 */
[----:B------:R-:W-:-:S04]  /*7020*/  FADD.FTZ R66, R20, R73 ;  /* 0x0000004914427221 */ /* 0x000fc80000010000 */
[----:B------:R-:W-:Y:S01]  /*7030*/  FADD.FTZ R73, R23, R66 ;  /* 0x0000004217497221 */ /* 0x000fe20000010000 */
[----:B------:R-:W-:-:S01]  /*7040*/  FFMA.FTZ R66, R67, UR42, -R64 ;  /* 0x0000002a43427c23 */ /* 0x000fc20008010840 */
[----:B------:R-:W-:Y:S01]  /*7050*/  FFMA.FTZ R67, R70, UR42, -R64 ;  /* 0x0000002a46437c23 */ /* 0x000fe20008010840 */
[----:B------:R-:W2:Y:S01]  /*7060*/  MUFU.EX2 R39, R39 ;  /* 0x0000002700277308 */ /* 0x000ea20000000800 */
[----:B------:R-:W-:-:S01]  /*7070*/  FADD.FTZ R72, R22, R73 ;  /* 0x0000004916487221 */ /* 0x000fc20000010000 */
[----:B0-----:R-:W-:-:S03]  /*7080*/  FADD.FTZ R3, R35, R2 ;  /* 0x0000000223037221 */ /* 0x001fc60000010000 */
[----:B------:R-:W-:-:S03]  /*7090*/  FADD.FTZ R73, R25, R72 ;  /* 0x0000004819497221 */ /* 0x000fc60000010000 */
[----:B------:R-:W0:Y:S01]  /*70a0*/  MUFU.EX2 R42, R42 ;  /* 0x0000002a002a7308 */ /* 0x000e220000000800 */
[----:B-1----:R-:W-:-:S01]  /*70b0*/  FADD.FTZ R2, R38, R3 ;  /* 0x0000000326027221 */ /* 0x002fc20000010000 */
[----:B------:R-:W-:-:S04]  /*70c0*/  FADD.FTZ R70, R24, R73 ;  /* 0x0000004918467221 */ /* 0x000fc80000010000 */
[----:B------:R-:W-:Y:S01]  /*70d0*/  FADD.FTZ R73, R29, R70 ;  /* 0x000000461d497221 */ /* 0x000fe20000010000 */
[----:B------:R-:W-:-:S01]  /*70e0*/  FFMA.FTZ R70, R71, UR42, -R64 ;  /* 0x0000002a47467c23 */ /* 0x000fc20008010840 */
[----:B------:R-:W1:Y:S01]  /*70f0*/  MUFU.EX2 R43, R43 ;  /* 0x0000002b002b7308 */ /* 0x000e620000000800 */
[----:B--2---:R-:W-:-:S01]  /*7100*/  FADD.FTZ R3, R39, R2 ;  /* 0x0000000227037221 */ /* 0x004fc20000010000 */
[----:B------:R-:W-:Y:S01]  /*7110*/  FADD.FTZ R72, R26, R73 ;  /* 0x000000491a487221 */ /* 0x000fe20000010000 */
[----:B------:R-:W-:-:S03]  /*7120*/  FFMA.FTZ R71, R74, UR42, -R64 ;  /* 0x0000002a4a477c23 */ /* 0x000fc60008010840 */
[----:B------:R-:W-:Y:S02]  /*7130*/  FADD.FTZ R73, R33, R72 ;  /* 0x0000004821497221 */ /* 0x000fe40000010000 */
[----:B------:R-:W2:Y:S01]  /*7140*/  MUFU.EX2 R46, R46 ;  /* 0x0000002e002e7308 */ /* 0x000ea20000000800 */
[----:B0-----:R-:W-:-:S01]  /*7150*/  FADD.FTZ R2, R42, R3 ;  /* 0x000000032a027221 */ /* 0x001fc20000010000 */
[----:B------:R-:W-:-:S04]  /*7160*/  FADD.FTZ R72, R28, R73 ;  /* 0x000000491c487221 */ /* 0x000fc80000010000 */
[----:B------:R-:W-:Y:S01]  /*7170*/  FADD.FTZ R73, R37, R72 ;  /* 0x0000004825497221 */ /* 0x000fe20000010000 */
[----:B------:R-:W-:-:S01]  /*7180*/  FFMA.FTZ R72, R75, UR42, -R64 ;  /* 0x0000002a4b487c23 */ /* 0x000fc20008010840 */
[----:B------:R-:W0:Y:S01]  /*7190*/  MUFU.EX2 R47, R47 ;  /* 0x0000002f002f7308 */ /* 0x000e220000000800 */
[----:B-1----:R-:W-:-:S07]  /*71a0*/  FADD.FTZ R3, R43, R2 ;  /* 0x000000022b037221 */ /* 0x002fce0000010000 */
[----:B------:R-:W1:Y:S01]  /*71b0*/  MUFU.EX2 R50, R50 ;  /* 0x0000003200327308 */ /* 0x000e620000000800 */
[----:B--2---:R-:W-:-:S07]  /*71c0*/  FADD.FTZ R2, R46, R3 ;  /* 0x000000032e027221 */ /* 0x004fce0000010000 */
[----:B------:R-:W2:Y:S01]  /*71d0*/  MUFU.EX2 R51, R51 ;  /* 0x0000003300337308 */ /* 0x000ea20000000800 */
[----:B0-----:R-:W-:-:S01]  /*71e0*/  FADD.FTZ R3, R47, R2 ;  /* 0x000000022f037221 */ /* 0x001fc20000010000 */
[----:B------:R-:W-:Y:S01]  /*71f0*/  FADD.FTZ R2, R32, R73 ;  /* 0x0000004920027221 */ /* 0x000fe20000010000 */
[----:B------:R-:W-:-:S05]  /*7200*/  FFMA.FTZ R73, R78, UR42, -R64 ;  /* 0x0000002a4e497c23 */ /* 0x000fca0008010840 */
[----:B------:R-:W0:Y:S01]  /*7210*/  MUFU.EX2 R55, R55 ;  /* 0x0000003700377308 */ /* 0x000e220000000800 */
[----:B-1----:R-:W-:-:S04]  /*7220*/  FADD.FTZ R3, R50, R3 ;  /* 0x0000000332037221 */ /* 0x002fc80000010000 */
[----:B------:R-:W-:Y:S01]  /*7230*/  FADD.FTZ R74, R10, R3 ;  /* 0x000000030a4a7221 */ /* 0x000fe20000010000 */
[----:B------:R-:W-:-:S02]  /*7240*/  FADD.FTZ R3, R41, R2 ;  /* 0x0000000229037221 */ /* 0x000fc40000010000 */
[----:B------:R-:W1:Y:S01]  /*7250*/  MUFU.EX2 R58, R58 ;  /* 0x0000003a003a7308 */ /* 0x000e620000000800 */
[----:B--2---:R-:W-:-:S01]  /*7260*/  FADD.FTZ R74, R51, R74 ;  /* 0x0000004a334a7221 */ /* 0x004fc20000010000 */
[----:B------:R-:W-:-:S04]  /*7270*/  FADD.FTZ R2, R36, R3 ;  /* 0x0000000324027221 */ /* 0x000fc80000010000 */
[----:B------:R-:W-:Y:S02]  /*7280*/  FADD.FTZ R75, R45, R2 ;  /* 0x000000022d4b7221 */ /* 0x000fe40000010000 */
[----:B------:R-:W2:Y:S01]  /*7290*/  MUFU.EX2 R59, R59 ;  /* 0x0000003b003b7308 */ /* 0x000ea20000000800 */
[----:B0-----:R-:W-:-:S01]  /*72a0*/  FADD.FTZ R3, R55, R74 ;  /* 0x0000004a37037221 */ /* 0x001fc20000010000 */
[----:B------:R-:W-:Y:S01]  /*72b0*/  FADD.FTZ R76, R14, R75 ;  /* 0x0000004b0e4c7221 */ /* 0x000fe20000010000 */
[----:B------:R-:W-:-:S01]  /*72c0*/  FFMA.FTZ R74, R79, UR42, -R64 ;  /* 0x0000002a4f4a7c23 */ /* 0x000fc20008010840 */
[----:B------:R-:W-:Y:S02]  /*72d0*/  FFMA.FTZ R75, R82, UR42, -R64 ;  /* 0x0000002a524b7c23 */ /* 0x000fe40008010840 */
[----:B------:R-:W-:-:S02]  /*72e0*/  FADD.FTZ R77, R15, R76 ;  /* 0x0000004c0f4d7221 */ /* 0x000fc40000010000 */
        /* <DEDUP_REMOVED lines=53> */
.L_x_11814:
[----:B------:R-:W-:Y:S01]  /*7640*/  UIADD3 UR10, UR15, 0x17060, URZ ;  /* 0x000170600f0a7890 */ /* 0x000fe2000fffe03f */
[----:B------:R-:W-:Y:S01]  /*7650*/  ISETP.GT.AND P1, PT, R11, UR23, PT ;  /* 0x000000170b007c0c */ /* 0x000fe2000bf24270 */
        /* <DEDUP_REMOVED lines=88> */
.L_x_11796:
[----:B------:R-:W0:Y:S01]  /*7be0*/  S2UR UR10, SR_CTAID.X ;  /* 0x00000000000a79c3 */ /* 0x000e220000002500 */
[----:B------:R-:W-:Y:S01]  /*7bf0*/  IADD3 R4, -R4, 0x1, RZ ;  /* 0x0000000104047810 */ /* 0x000fe20007ffe1ff */
[----:B------:R-:W-:Y:S02]  /*7c00*/  UISETP.NE.AND UP1, UPT, UR43, URZ, UPT ;  /* 0x0000003f2b00728c */ /* 0x000fe4000bf25270 */
[----:B------:R-:W-:Y:S02]  /*7c10*/  UISETP.NE.AND UP0, UPT, UR46, URZ, UPT ;  /* 0x0000003f2e00728c */ /* 0x000fe4000bf05270 */
[----:B------:R-:W-:Y:S01]  /*7c20*/  IMAD R4, R17, UR24, R4 ;  /* 0x0000001811047c24 */ /* 0x000fe2000f8e0204 */
[----:B------:R-:W-:-:S03]  /*7c30*/  UMOV UR14, 0xc0 ;  /* 0x000000c0000e7882 */ /* 0x000fc60000000000 */
[----:B------:R-:W-:Y:S02]  /*7c40*/  PLOP3.LUT P1, PT, PT, PT, UP0, 0x40, 0x0 ;  /* 0x000000000000781c */ /* 0x000fe40003f2e808 */
[----:B------:R-:W-:Y:S01]  /*7c50*/  R2UR UR15, R4 ;  /* 0x00000000040f72ca */ /* 0x000fe200000e0000 */
[----:B------:R-:W-:Y:S01]  /*7c60*/  @UP1 ULDC UR16, c[0x0][0x450] ;  /* 0x0001140000101ab9 */ /* 0x000fe20000000800 */
[----:B0-----:R-:W-:-:S03]  /*7c70*/  UIMAD UR14, UR10, UR14, 0xbf ;  /* 0x000000bf0a0e74a4 */ /* 0x001fc6000f8e020e */
        /* <DEDUP_REMOVED lines=18> */
.L_x_11817:
[----:B------:R-:W-:Y:S02]  /*7da0*/  ULDC UR16, c[0x0][0x9e4] ;  /* 0x0002790000107ab9 */ /* 0x000fe40000000800 */
[----:B------:R-:W-:-:S11]  /*7db0*/  UISETP.NE.AND UP0, UPT, UR16, 0x1, UPT ;  /* 0x000000011000788c */ /* 0x000fd6000bf05270 */
[----:B------:R-:W-:Y:S02]  /*7dc0*/  @UP0 ULDC.64 UR18, c[0x0][0x9e8] ;  /* 0x00027a0000120ab9 */ /* 0x000fe40000000a00 */
[----:B------:R-:W-:-:S04]  /*7dd0*/  UIMAD.WIDE.U32 UR10, UR14, UR18, URZ ;  /* 0x000000120e0a72a5 */ /* 0x000fc8000f8e003f */
[----:B------:R-:W-:-:S12]  /*7de0*/  @UP0 USHF.R.U32.HI UR14, URZ, UR19, UR11 ;  /* 0x000000133f0e0299 */ /* 0x000fd8000801160b */
.L_x_11818:
[----:B------:R-:W-:-:S04]  /*7df0*/  UIMAD UR14, UR14, UR16, URZ ;  /* 0x000000100e0e72a4 */ /* 0x000fc8000f8e023f */
[----:B------:R-:W-:-:S04]  /*7e00*/  UISETP.LT.AND UP0, UPT, UR15, UR14, UPT ;  /* 0x0000000e0f00728c */ /* 0x000fc8000bf01270 */
[----:B------:R-:W-:-:S12]  /*7e10*/  USEL UR15, UR15, UR14, !UP0 ;  /* 0x0000000e0f0f7287 */ /* 0x000fd8000c000000 */
.L_x_11816:
        /* <DEDUP_REMOVED lines=12> */
.L_x_11830:
[----:B------:R-:W-:-:S04]  /*7ee0*/  UIADD3 UR4, UR23, 0x1, URZ ;  /* 0x0000000117047890 */ /* 0x000fc8000fffe03f */
[----:B------:R-:W-:-:S04]  /*7ef0*/  UISETP.NE.AND UP0, UPT, UR4, 0x2, UPT ;  /* 0x000000020400788c */ /* 0x000fc8000bf05270 */
[----:B------:R-:W-:Y:S02]  /*7f00*/  USEL UR10, URZ, 0x1, UP0 ;  /* 0x000000013f0a7887 */ /* 0x000fe40008000000 */
[----:B------:R-:W-:Y:S02]  /*7f10*/  USEL UR7, UR4, URZ, UP0 ;  /* 0x0000003f04077287 */ /* 0x000fe40008000000 */
[----:B------:R-:W-:Y:S01]  /*7f20*/  ULOP3.LUT UR4, UR22, UR10, URZ, 0x3c, !UPT ;  /* 0x0000000a16047292 */ /* 0x000fe2000f8e3c3f */
[----:B------:R-:W-:Y:S11]  /*7f30*/  @!P0 BRA `(.L_x_11820) ;  /* 0x0000000000048947 */ /* 0x000ff60003800000 */
[----:B------:R-:W-:Y:S01]  /*7f40*/  BPT.TRAP 0x1 ;  /* 0x000000040000795c */ /* 0x000fe20000300000 */
.L_x_11820:
[----:B------:R-:W-:Y:S01]  /*7f50*/  ULEA UR10, UR7, UR45, 0x3 ;  /* 0x0000002d070a7291 */ /* 0x000fe2000f8e183f */
[----:B------:R-:W-:-:S05]  /*7f60*/  IMAD.U32 R0, RZ, RZ, UR4 ;  /* 0x00000004ff007e24 */ /* 0x000fca000f8e00ff */
[----:B------:R-:W-:-:S04]  /*7f70*/  SHF.L.U32 R0, R0, 0x1f, RZ ;  /* 0x0000001f00007819 */ /* 0x000fc800000006ff */
[----:B------:R0:W1:Y:S01]  /*7f80*/  SYNCS.PHASECHK.TRANS64.TRYWAIT P1, [UR10+0x17030], R0 ;  /* 0x01703000ff0075a7 */ /* 0x000062000802014a */
[----:B------:R-:W-:Y:S05]  /*7f90*/  @!P0 BRA `(.L_x_11821) ;  /* 0x0000000000048947 */ /* 0x000fea0003800000 */
[----:B------:R-:W-:Y:S01]  /*7fa0*/  BPT.TRAP 0x1 ;  /* 0x000000040000795c */ /* 0x000fe20000300000 */
.L_x_11821:
[----:B-1----:R-:W-:Y:S05]  /*7fb0*/  @P1 BRA `(.L_x_11822) ;  /* 0x0000000000081947 */ /* 0x002fea0003800000 */
[----:B------:R-:W1:Y:S02]  /*7fc0*/  SYNCS.PHASECHK.TRANS64.TRYWAIT P1, [UR10+0x17030], R0 ;  /* 0x01703000ff0075a7 */ /* 0x000e64000802014a */
[----:B-1----:R-:W-:Y:S05]  /*7fd0*/  @!P1 BRA `(.L_x_11823) ;  /* 0x000000b400349947 */ /* 0x002fea0003800000 */
.L_x_11822:
        /* <DEDUP_REMOVED lines=19> */
.L_x_11824:
[----:B------:R-:W-:Y:S01]  /*8110*/  ULEA UR15, UR23, UR45, 0x3 ;  /* 0x0000002d170f7291 */ /* 0x000fe2000f8e183f */
[----:B01----:R-:W-:-:S05]  /*8120*/  IMAD.U32 R0, RZ, RZ, UR22 ;  /* 0x00000016ff007e24 */ /* 0x003fca000f8e00ff */
[----:B------:R-:W-:-:S04]  /*8130*/  SHF.L.U32 R0, R0, 0x1f, RZ ;  /* 0x0000001f00007819 */ /* 0x000fc800000006ff */
[----:B------:R0:W1:Y:S01]  /*8140*/  SYNCS.PHASECHK.TRANS64.TRYWAIT P1, [UR15+0x17050], R0 ;  /* 0x01705000ff0075a7 */ /* 0x000062000802014f */
[----:B------:R-:W-:Y:S05]  /*8150*/  @!P0 BRA `(.L_x_11825) ;  /* 0x0000000000048947 */ /* 0x000fea0003800000 */
[----:B------:R-:W-:Y:S01]  /*8160*/  BPT.TRAP 0x1 ;  /* 0x000000040000795c */ /* 0x000fe20000300000 */
.L_x_11825:
[----:B-1----:R-:W-:Y:S05]  /*8170*/  @P1 BRA `(.L_x_11826) ;  /* 0x0000000000081947 */ /* 0x002fea0003800000 */
[----:B------:R-:W1:Y:S02]  /*8180*/  SYNCS.PHASECHK.TRANS64.TRYWAIT P1, [UR15+0x17050], R0 ;  /* 0x01705000ff0075a7 */ /* 0x000e64000802014f */
[----:B-1----:R-:W-:Y:S05]  /*8190*/  @!P1 BRA `(.L_x_11827) ;  /* 0x000000b000dc9947 */ /* 0x002fea0003800000 */
.L_x_11826:
        /* <DEDUP_REMOVED lines=27> */
.L_x_11828:
        /* <DEDUP_REMOVED lines=84> */
[----:B------:R-:W-:Y:S01]  /*8890*/  FMUL.FTZ R16, R9, UR42 ;  /* 0x0000002a09107c20 */ /* 0x000fe20008410000 */
[----:B------:R-:W-:Y:S01]  /*88a0*/  FFMA.FTZ R40, R64, UR42, -R136 ;  /* 0x0000002a40287c23 */ /* 0x000fe20008010888 */
[----:B------:R-:W-:-:S01]  /*88b0*/  FADD.FTZ R9, -R12, R13 ;  /* 0x0000000d0c097221 */ /* 0x000fc20000010100 */
[----:B------:R-:W-:Y:S01]  /*88c0*/  FFMA.FTZ R64, R12, R69, -8 ;  /* 0xc10000000c407423 */ /* 0x000fe20000010045 */
[----:B------:R-:W-:-:S01]  /*88d0*/  FFMA.FTZ R13, R24, UR42, -R136 ;  /* 0x0000002a180d7c23 */ /* 0x000fc20008010888 */
[----:B------:R-:W-:Y:S01]  /*88e0*/  FFMA.FTZ R10, R25, UR42, -R136 ;  /* 0x0000002a190a7c23 */ /* 0x000fe20008010888 */
[----:B------:R-:W-:Y:S01]  /*88f0*/  FMUL.FTZ R9, R9, UR42 ;  /* 0x0000002a09097c20 */ /* 0x000fe20008410000 */
[--C-:B------:R-:W-:Y:S01]  /*8900*/  FFMA.FTZ R26, R26, UR42, -R64.reuse ;  /* 0x0000002a1a1a7c23 */ /* 0x100fe20008010840 */
[----:B------:R-:W-:-:S01]  /*8910*/  FFMA.FTZ R27, R27, UR42, -R64 ;  /* 0x0000002a1b1b7c23 */ /* 0x000fc20008010840 */
[----:B------:R0:W-:Y:S01]  /*8920*/  MUFU.EX2 R4, R16 ;  /* 0x0000001000047308 */ /* 0x0001e20000000800 */
[----:B------:R-:W-:-:S01]  /*8930*/  FFMA.FTZ R14, R28, UR42, -R136 ;  /* 0x0000002a1c0e7c23 */ /* 0x000fc20008010888 */
[--C-:B------:R-:W-:Y:S01]  /*8940*/  FFMA.FTZ R30, R30, UR42, -R64.reuse ;  /* 0x0000002a1e1e7c23 */ /* 0x100fe20008010840 */
[----:B------:R-:W-:-:S01]  /*8950*/  FFMA.FTZ R31, R31, UR42, -R64 ;  /* 0x0000002a1f1f7c23 */ /* 0x000fc20008010840 */
[----:B------:R-:W-:Y:S01]  /*8960*/  FFMA.FTZ R34, R34, UR42, -R64 ;  /* 0x0000002a22227c23 */ /* 0x000fe20008010840 */
        /* <DEDUP_REMOVED lines=45> */
[--C-:B------:R-:W-:Y:S01]  /*8c40*/  FFMA.FTZ R57, R77, UR42, -R136.reuse ;  /* 0x0000002a4d397c23 */ /* 0x100fe20008010888 */
[----:B------:R-:W-:-:S01]  /*8c50*/  FFMA.FTZ R56, R80, UR42, -R136 ;  /* 0x0000002a50387c23 */ /* 0x000fc20008010888 */
[--C-:B------:R-:W-:Y:S01]  /*8c60*/  FFMA.FTZ R61, R81, UR42, -R136.reuse ;  /* 0x0000002a513d7c23 */ /* 0x100fe20008010888 */
[----:B------:R-:W-:-:S01]  /*8c70*/  FFMA.FTZ R60, R84, UR42, -R136 ;  /* 0x0000002a543c7c23 */ /* 0x000fc20008010888 */
[----:B------:R-:W-:Y:S01]  /*8c80*/  FFMA.FTZ R86, R86, UR42, -R64 ;  /* 0x0000002a56567c23 */ /* 0x000fe20008010840 */
[----:B------:R-:W-:-:S01]  /*8c90*/  FFMA.FTZ R65, R85, UR42, -R136 ;  /* 0x0000002a55417c23 */ /* 0x000fc20008010888 */
        /* <DEDUP_REMOVED lines=85> */
[--C-:B------:R-:W-:Y:S01]  /*91f0*/  FFMA.FTZ R75, R83, UR42, -R64.reuse ;  /* 0x0000002a534b7c23 */ /* 0x100fe20008010840 */
[----:B------:R-:W-:-:S05]  /*9200*/  FFMA.FTZ R64, R87, UR42, -R64 ;  /* 0x0000002a57407c23 */ /* 0x000fca0008010840 */
        /* <DEDUP_REMOVED lines=44> */
.L_x_11829:
        /* <DEDUP_REMOVED lines=90> */
.L_x_11819:
        /* <DEDUP_REMOVED lines=10> */
.L_x_11850:
[----:B------:R-:W-:-:S04]  /*9b10*/  UIADD3 UR7, UR23, 0x1, URZ ;  /* 0x0000000117077890 */ /* 0x000fc8000fffe03f */
[----:B------:R-:W-:-:S04]  /*9b20*/  UISETP.NE.AND UP0, UPT, UR7, 0x2, UPT ;  /* 0x000000020700788c */ /* 0x000fc8000bf05270 */
[----:B------:R-:W-:Y:S02]  /*9b30*/  USEL UR4, URZ, 0x1, UP0 ;  /* 0x000000013f047887 */ /* 0x000fe40008000000 */
[----:B------:R-:W-:Y:S02]  /*9b40*/  USEL UR7, UR7, URZ, UP0 ;  /* 0x0000003f07077287 */ /* 0x000fe40008000000 */
[----:B------:R-:W-:Y:S01]  /*9b50*/  ULOP3.LUT UR4, UR22, UR4, URZ, 0x3c, !UPT ;  /* 0x0000000416047292 */ /* 0x000fe2000f8e3c3f */
[----:B------:R-:W-:Y:S11]  /*9b60*/  @!P0 BRA `(.L_x_11832) ;  /* 0x0000000000048947 */ /* 0x000ff60003800000 */
[----:B------:R-:W-:Y:S01]  /*9b70*/  BPT.TRAP 0x1 ;  /* 0x000000040000795c */ /* 0x000fe20000300000 */
.L_x_11832:
[----:B------:R-:W-:Y:S01]  /*9b80*/  ULEA UR21, UR7, UR45, 0x3 ;  /* 0x0000002d07157291 */ /* 0x000fe2000f8e183f */
[----:B------:R-:W-:-:S05]  /*9b90*/  IMAD.U32 R0, RZ, RZ, UR4 ;  /* 0x00000004ff007e24 */ /* 0x000fca000f8e00ff */
[----:B------:R-:W-:-:S04]  /*9ba0*/  SHF.L.U32 R0, R0, 0x1f, RZ ;  /* 0x0000001f00007819 */ /* 0x000fc800000006ff */
[----:B------:R0:W1:Y:S01]  /*9bb0*/  SYNCS.PHASECHK.TRANS64.TRYWAIT P1, [UR21+0x17030], R0 ;  /* 0x01703000ff0075a7 */ /* 0x0000620008020155 */
[----:B------:R-:W-:Y:S05]  /*9bc0*/  @!P0 BRA `(.L_x_11833) ;  /* 0x0000000000048947 */ /* 0x000fea0003800000 */
[----:B------:R-:W-:Y:S01]  /*9bd0*/  BPT.TRAP 0x1 ;  /* 0x000000040000795c */ /* 0x000fe20000300000 */
.L_x_11833:
[----:B-1----:R-:W-:Y:S05]  /*9be0*/  @P1 BRA `(.L_x_11834) ;  /* 0x0000000000081947 */ /* 0x002fea0003800000 */
[----:B------:R-:W1:Y:S02]  /*9bf0*/  SYNCS.PHASECHK.TRANS64.TRYWAIT P1, [UR21+0x17030], R0 ;  /* 0x01703000ff0075a7 */ /* 0x000e640008020155 */
[----:B-1----:R-:W-:Y:S05]  /*9c00*/  @!P1 BRA `(.L_x_11835) ;  /* 0x0000009800589947 */ /* 0x002fea0003800000 */
.L_x_11834:
        /* <DEDUP_REMOVED lines=19> */
.L_x_11836:
[----:B------:R-:W-:Y:S01]  /*9d40*/  ULEA UR15, UR23, UR45, 0x3 ;  /* 0x0000002d170f7291 */ /* 0x000fe2000f8e183f */
[----:B01----:R-:W-:-:S05]  /*9d50*/  IMAD.U32 R0, RZ, RZ, UR22 ;  /* 0x00000016ff007e24 */ /* 0x003fca000f8e00ff */
[----:B------:R-:W-:-:S04]  /*9d60*/  SHF.L.U32 R0, R0, 0x1f, RZ ;  /* 0x0000001f00007819 */ /* 0x000fc800000006ff */
[----:B------:R0:W1:Y:S01]  /*9d70*/  SYNCS.PHASECHK.TRANS64.TRYWAIT P1, [UR15+0x17050], R0 ;  /* 0x01705000ff0075a7 */ /* 0x000062000802014f */
[----:B------:R-:W-:Y:S05]  /*9d80*/  @!P0 BRA `(.L_x_11837) ;  /* 0x0000000000048947 */ /* 0x000fea0003800000 */
[----:B------:R-:W-:Y:S01]  /*9d90*/  BPT.TRAP 0x1 ;  /* 0x000000040000795c */ /* 0x000fe20000300000 */
.L_x_11837:
[----:B-1----:R-:W-:Y:S05]  /*9da0*/  @P1 BRA `(.L_x_11838) ;  /* 0x0000000000081947 */ /* 0x002fea0003800000 */
[----:B------:R-:W1:Y:S02]  /*9db0*/  SYNCS.PHASECHK.TRANS64.TRYWAIT P1, [UR15+0x17050], R0 ;  /* 0x01705000ff0075a7 */ /* 0x000e64000802014f */
[----:B-1----:R-:W-:Y:S05]  /*9dc0*/  @!P1 BRA `(.L_x_11839) ;  /* 0x0000009800009947 */ /* 0x002fea0003800000 */
.L_x_11838:
        /* <DEDUP_REMOVED lines=27> */
.L_x_11840:
[----:B------:R-:W-:Y:S01]  /*9f80*/  UISETP.NE.AND UP1, UPT, UR43, URZ, UPT ;  /* 0x0000003f2b00728c */ /* 0x000fe2000bf25270 */
[----:B------:R-:W-:Y:S01]  /*9f90*/  IMAD.MOV.U32 R10, RZ, RZ, R8 ;  /* 0x000000ffff0a7224 */ /* 0x000fe200078e0008 */
[----:B------:R-:W-:Y:S02]  /*9fa0*/  UISETP.NE.AND UP0, UPT, UR46, URZ, UPT ;  /* 0x0000003f2e00728c */ /* 0x000fe4000bf05270 */
[----:B------:R-:W-:Y:S02]  /*9fb0*/  UIADD3 UR21, UR21, 0x17040, URZ ;  /* 0x0001704015157890 */ /* 0x000fe4000fffe03f */
[----:B------:R-:W-:Y:S02]  /*9fc0*/  PLOP3.LUT P1, PT, PT, PT, UP1, 0x80, 0x0 ;  /* 0x000000000000781c */ /* 0x000fe40003f2f018 */
[----:B------:R-:W-:Y:S01]  /*9fd0*/  PLOP3.LUT P2, PT, PT, PT, UP1, 0x80, 0x0 ;  /* 0x000000000000781c */ /* 0x000fe20003f4f018 */
[----:B------:R-:W-:Y:S02]  /*9fe0*/  UPRMT UR21, UR5, 0x654, UR21 ;  /* 0x0000065405157896 */ /* 0x000fe40008000015 */
[----:B------:R-:W-:-:S07]  /*9ff0*/  @UP1 ULDC UR10, c[0x0][0x44c] ;  /* 0x00011300000a1ab9 */ /* 0x000fce0000000800 */
[----:B------:R-:W-:Y:S01]  /*a000*/  SYNCS.ARRIVE.TRANS64.RED.A1T0 RZ, [UR21], RZ ;  /* 0x000000ffffff79a7 */ /* 0x000fe20008100415 */
[----:B01----:R-:W-:Y:S01]  /*a010*/  @P1 IMAD.HI.U32 R0, R8, UR10, RZ ;  /* 0x0000000a08001c27 */ /* 0x003fe2000f8e00ff */
[----:B------:R-:W-:Y:S01]  /*a020*/  @UP1 ULDC UR10, c[0x0][0x450] ;  /* 0x00011400000a1ab9 */ /* 0x000fe20000000800 */
[----:B------:R-:W-:-:S03]  /*a030*/  PLOP3.LUT P1, PT, PT, PT, UP0, 0x40, 0x0 ;  /* 0x000000000000781c */ /* 0x000fc60003f2e808 */
        /* <DEDUP_REMOVED lines=25> */
.L_x_11843:
[----:B------:R-:W-:-:S05]  /*a1d0*/  IMAD.U32 R18, RZ, RZ, UR24 ;  /* 0x00000018ff127e24 */ /* 0x000fca000f8e00ff */
[----:B------:R-:W-:-:S13]  /*a1e0*/  ISETP.NE.AND P1, PT, R18, 0x1, PT ;  /* 0x000000011200780c */ /* 0x000fda0003f25270 */
[----:B------:R-:W0:Y:S02]  /*a1f0*/  @P1 LDC.64 R20, c[0x0][0x9e8] ;  /* 0x00027a00ff141b82 */ /* 0x000e240000000a00 */
[----:B0-----:R-:W-:-:S05]  /*a200*/  @P1 IMAD.HI.U32 R16, R15, R20, RZ ;  /* 0x000000140f101227 */ /* 0x001fca00078e00ff */
[----:B------:R-:W-:-:S07]  /*a210*/  @P1 SHF.R.U32.HI R15, RZ, R21, R16 ;  /* 0x00000015ff0f1219 */ /* 0x000fce0000011610 */
.L_x_11844:
[----:B------:R-:W-:Y:S05]  /*a220*/  BSYNC B0 ;  /* 0x0000000000007941 */ /* 0x000fea0003800000 */
.L_x_11842:
[----:B------:R-:W-:-:S04]  /*a230*/  IMAD R16, R15, R18, -R0 ;  /* 0x000000120f107224 */ /* 0x000fc800078e0a00 */
[----:B------:R-:W-:-:S05]  /*a240*/  IMAD R15, R5, -0x2, R16 ;  /* 0xfffffffe050f7824 */ /* 0x000fca00078e0210 */
[----:B------:R-:W-:Y:S02]  /*a250*/  VIADDMNMX R14, R15, R18, R14, PT ;  /* 0x000000120f0e7246 */ /* 0x000fe4000380010e */
[----:B------:R-:W-:-:S07]  /*a260*/  VIMNMX R12, R12, R15, !PT ;  /* 0x0000000f0c0c7248 */ /* 0x000fce0007fe0100 */
.L_x_11841:
        /* <DEDUP_REMOVED lines=116> */
.L_x_11847:
[----:B------:R-:W-:-:S05]  /*a9b0*/  IMAD.U32 R10, RZ, RZ, UR24 ;  /* 0x00000018ff0a7e24 */ /* 0x000fca000f8e00ff */
[----:B------:R-:W-:-:S13]  /*a9c0*/  ISETP.NE.AND P2, PT, R10, 0x1, PT ;  /* 0x000000010a00780c */ /* 0x000fda0003f45270 */
[----:B------:R-:W0:Y:S02]  /*a9d0*/  @P2 LDC.64 R12, c[0x0][0x9e8] ;  /* 0x00027a00ff0c2b82 */ /* 0x000e240000000a00 */
[----:B0-----:R-:W-:-:S05]  /*a9e0*/  @P2 IMAD.HI.U32 R12, R19, R12, RZ ;  /* 0x0000000c130c2227 */ /* 0x001fca00078e00ff */
[----:B------:R-:W-:-:S07]  /*a9f0*/  @P2 SHF.R.U32.HI R19, RZ, R13, R12 ;  /* 0x0000000dff132219 */ /* 0x000fce000001160c */
.L_x_11848:
[----:B------:R-:W-:Y:S05]  /*aa00*/  BSYNC B0 ;  /* 0x0000000000007941 */ /* 0x000fea0003800000 */
.L_x_11846:
[----:B------:R-:W-:-:S04]  /*aa10*/  IMAD R0, R19, R10, -R0 ;  /* 0x0000000a13007224 */ /* 0x000fc800078e0a00 */
[----:B------:R-:W-:-:S05]  /*aa20*/  IMAD R13, R5, -0x2, R0 ;  /* 0xfffffffe050d7824 */ /* 0x000fca00078e0200 */
[----:B------:R-:W-:Y:S02]  /*aa30*/  VIADDMNMX R16, R13, R10, R16, PT ;  /* 0x0000000a0d107246 */ /* 0x000fe40003800110 */
[----:B------:R-:W-:-:S07]  /*aa40*/  VIMNMX R14, R14, R13, !PT ;  /* 0x0000000d0e0e7248 */ /* 0x000fce0007fe0100 */
.L_x_11845:
        /* <DEDUP_REMOVED lines=65> */
[----:B------:R-:W-:Y:S01]  /*ae60*/  FSEL R43, R43, -INF , !P2 ;  /* 0xff8000002b2b7808 */ /* 0x000fe20005000000 */
[----:B------:R-:W0:Y:S01]  /*ae70*/  SHFL.BFLY PT, R13, R10, 0x2, 0x1f ;  /* 0x0c401f000a0d7f89 */ /* 0x000e2200000e0000 */
[----:B------:R-:W-:-:S02]  /*ae80*/  ISETP.GT.AND P2, PT, R14, 0x30, P1 ;  /* 0x000000300e00780c */ /* 0x000fc40000f44270 */
[----:B------:R-:W-:Y:S02]  /*ae90*/  FSEL R46, R46, -INF , !P3 ;  /* 0xff8000002e2e7808 */ /* 0x000fe40005800000 */
[----:B------:R-:W-:Y:S02]  /*aea0*/  ISETP.LT.OR P4, PT, R16, 0x2a, P4 ;  /* 0x0000002a1000780c */ /* 0x000fe40002781670 */
[----:B------:R-:W-:Y:S02]  /*aeb0*/  ISETP.GT.AND P3, PT, R14, 0x31, P1 ;  /* 0x000000310e00780c */ /* 0x000fe40000f64270 */
[----:B------:R-:W-:Y:S02]  /*aec0*/  ISETP.LT.OR P2, PT, R16, 0x31, P2 ;  /* 0x000000311000780c */ /* 0x000fe40001741670 */
[----:B------:R-:W-:Y:S02]  /*aed0*/  FSEL R47, R47, -INF , !P4 ;  /* 0xff8000002f2f7808 */ /* 0x000fe40006000000 */
[----:B------:R-:W-:-:S02]  /*aee0*/  ISETP.GT.AND P5, PT, R14, 0x38, P1 ;  /* 0x000000380e00780c */ /* 0x000fc40000fa4270 */
[----:B------:R-:W-:Y:S02]  /*aef0*/  FSEL R50, R50, -INF , !P2 ;  /* 0xff80000032327808 */ /* 0x000fe40005000000 */
[----:B------:R-:W-:Y:S02]  /*af00*/  ISETP.LT.OR P3, PT, R16, 0x32, P3 ;  /* 0x000000321000780c */ /* 0x000fe40001f61670 */
[----:B------:R-:W-:Y:S02]  /*af10*/  ISETP.GT.AND P4, PT, R14, 0x39, P1 ;  /* 0x000000390e00780c */ /* 0x000fe40000f84270 */
[----:B------:R-:W-:Y:S02]  /*af20*/  ISETP.LT.OR P5, PT, R16, 0x39, P5 ;  /* 0x000000391000780c */ /* 0x000fe40002fa1670 */
[----:B------:R-:W-:Y:S02]  /*af30*/  FSEL R51, R51, -INF , !P3 ;  /* 0xff80000033337808 */ /* 0x000fe40005800000 */
[----:B0-----:R-:W-:-:S02]  /*af40*/  FMNMX.FTZ R13, R10, R13, !PT ;  /* 0x0000000d0a0d7209 */ /* 0x001fc40007810000 */
[----:B------:R-:W-:Y:S02]  /*af50*/  ISETP.GT.AND P2, PT, R14, 0x40, P1 ;  /* 0x000000400e00780c */ /* 0x000fe40000f44270 */
[----:B------:R-:W-:Y:S01]  /*af60*/  FSEL R54, R54, -INF , !P5 ;  /* 0xff80000036367808 */ /* 0x000fe20006800000 */
[----:B------:R-:W0:Y:S01]  /*af70*/  SHFL.BFLY PT, R0, R13, 0x1, 0x1f ;  /* 0x0c201f000d007f89 */ /* 0x000e2200000e0000 */
[----:B------:R-:W-:Y:S02]  /*af80*/  ISETP.LT.OR P4, PT, R16, 0x3a, P4 ;  /* 0x0000003a1000780c */ /* 0x000fe40002781670 */
[----:B------:R-:W-:Y:S02]  /*af90*/  ISETP.GT.AND P3, PT, R14, 0x41, P1 ;  /* 0x000000410e00780c */ /* 0x000fe40000f64270 */
[----:B------:R-:W-:Y:S02]  /*afa0*/  ISETP.LT.OR P2, PT, R16, 0x41, P2 ;  /* 0x000000411000780c */ /* 0x000fe40001741670 */
[----:B------:R-:W-:-:S02]  /*afb0*/  FSEL R55, R55, -INF , !P4 ;  /* 0xff80000037377808 */ /* 0x000fc40006000000 */
[----:B------:R-:W-:Y:S02]  /*afc0*/  ISETP.GT.AND P5, PT, R14, 0x48, P1 ;  /* 0x000000480e00780c */ /* 0x000fe40000fa4270 */
[----:B------:R-:W-:Y:S02]  /*afd0*/  FSEL R58, R58, -INF , !P2 ;  /* 0xff8000003a3a7808 */ /* 0x000fe40005000000 */
[----:B------:R-:W-:Y:S02]  /*afe0*/  ISETP.LT.OR P3, PT, R16, 0x42, P3 ;  /* 0x000000421000780c */ /* 0x000fe40001f61670 */
[----:B------:R-:W-:Y:S02]  /*aff0*/  ISETP.GT.AND P4, PT, R14, 0x49, P1 ;  /* 0x000000490e00780c */ /* 0x000fe40000f84270 */
[----:B------:R-:W-:Y:S02]  /*b000*/  ISETP.LT.OR P5, PT, R16, 0x49, P5 ;  /* 0x000000491000780c */ /* 0x000fe40002fa1670 */
[----:B------:R-:W-:-:S02]  /*b010*/  FSEL R59, R59, -INF , !P3 ;  /* 0xff8000003b3b7808 */ /* 0x000fc40005800000 */
[----:B------:R-:W-:Y:S02]  /*b020*/  ISETP.GT.AND P2, PT, R14, 0x50, P1 ;  /* 0x000000500e00780c */ /* 0x000fe40000f44270 */
[----:B------:R-:W-:Y:S02]  /*b030*/  FSEL R62, R62, -INF , !P5 ;  /* 0xff8000003e3e7808 */ /* 0x000fe40006800000 */
[----:B0-----:R-:W-:Y:S02]  /*b040*/  FMNMX.FTZ R0, R13, R0, !PT ;  /* 0x000000000d007209 */ /* 0x001fe40007810000 */
[----:B------:R-:W-:Y:S02]  /*b050*/  ISETP.LT.OR P4, PT, R16, 0x4a, P4 ;  /* 0x0000004a1000780c */ /* 0x000fe40002781670 */
[C---:B------:R-:W-:Y:S01]  /*b060*/  FSETP.NEU.FTZ.AND P6, PT, R0.reuse, -INF , PT ;  /* 0xff8000000000780b */ /* 0x040fe20003fdd000 */
[----:B------:R-:W-:-:S01]  /*b070*/  FFMA.FTZ R12, R0, R19, -8 ;  /* 0xc1000000000c7423 */ /* 0x000fc20000010013 */
[----:B------:R-:W-:-:S02]  /*b080*/  ISETP.GT.AND P3, PT, R14, 0x51, P1 ;  /* 0x000000510e00780c */ /* 0x000fc40000f64270 */
[----:B------:R-:W-:Y:S02]  /*b090*/  ISETP.LT.OR P2, PT, R16, 0x51, P2 ;  /* 0x000000511000780c */ /* 0x000fe40001741670 */
[----:B------:R-:W-:Y:S02]  /*b0a0*/  FSEL R10, R12, RZ, P6 ;  /* 0x000000ff0c0a7208 */ /* 0x000fe40003000000 */
[----:B------:R-:W-:Y:S02]  /*b0b0*/  FMNMX.FTZ R12, R26, R9, !PT ;  /* 0x000000091a0c7209 */ /* 0x000fe40007810000 */
        /* <DEDUP_REMOVED lines=9> */
[----:B------:R-:W-:-:S01]  /*b150*/  FFMA.FTZ R15, R28, UR42, -R10 ;  /* 0x0000002a1c0f7c23 */ /* 0x000fc2000801080a */
[----:B------:R-:W-:Y:S01]  /*b160*/  FMNMX.FTZ R23, R31, R12, !PT ;  /* 0x0000000c1f177209 */ /* 0x000fe20007810000 */
[----:B------:R-:W-:-:S01]  /*b170*/  FFMA.FTZ R28, R41, UR42, -R10 ;  /* 0x0000002a291c7c23 */ /* 0x000fc2000801080a */
[----:B------:R-:W-:Y:S01]  /*b180*/  FSEL R66, R66, -INF , !P2 ;  /* 0xff80000042427808 */ /* 0x000fe20005000000 */
[----:B------:R-:W-:-:S01]  /*b190*/  FFMA.FTZ R19, R32, UR42, -R10 ;  /* 0x0000002a20137c23 */ /* 0x000fc2000801080a */
[----:B------:R-:W-:Y:S01]  /*b1a0*/  FMNMX.FTZ R12, R34, R23, !PT ;  /* 0x00000017220c7209 */ /* 0x000fe20007810000 */
[----:B------:R-:W-:-:S01]  /*b1b0*/  FFMA.FTZ R32, R45, UR42, -R10 ;  /* 0x0000002a2d207c23 */ /* 0x000fc2000801080a */
[----:B------:R-:W-:Y:S01]  /*b1c0*/  ISETP.LT.OR P3, PT, R16, 0x52, P3 ;  /* 0x000000521000780c */ /* 0x000fe20001f61670 */
[----:B------:R-:W-:-:S01]  /*b1d0*/  FFMA.FTZ R21, R36, UR42, -R10 ;  /* 0x0000002a24157c23 */ /* 0x000fc2000801080a */
[----:B------:R-:W-:Y:S01]  /*b1e0*/  FMNMX.FTZ R23, R35, R12, !PT ;  /* 0x0000000c23177209 */ /* 0x000fe20007810000 */
[----:B------:R-:W-:-:S01]  /*b1f0*/  FFMA.FTZ R36, R49, UR42, -R10 ;  /* 0x0000002a31247c23 */ /* 0x000fc2000801080a */
[----:B------:R-:W-:Y:S01]  /*b200*/  ISETP.GT.AND P4, PT, R14, 0x59, P1 ;  /* 0x000000590e00780c */ /* 0x000fe20000f84270 */
[----:B------:R-:W-:-:S01]  /*b210*/  FFMA.FTZ R49, R69, UR42, -R10 ;  /* 0x0000002a45317c23 */ /* 0x000fc2000801080a */
[----:B------:R-:W-:Y:S01]  /*b220*/  FMNMX.FTZ R12, R38, R23, !PT ;  /* 0x00000017260c7209 */ /* 0x000fe20007810000 */
[----:B------:R-:W-:-:S01]  /*b230*/  FFMA.FTZ R23, R40, UR42, -R10 ;  /* 0x0000002a28177c23 */ /* 0x000fc2000801080a */
[----:B------:R-:W-:Y:S01]  /*b240*/  ISETP.LT.OR P5, PT, R16, 0x59, P5 ;  /* 0x000000591000780c */ /* 0x000fe20002fa1670 */
[----:B------:R-:W-:-:S01]  /*b250*/  FFMA.FTZ R40, R53, UR42, -R10 ;  /* 0x0000002a35287c23 */ /* 0x000fc2000801080a */
[----:B------:R-:W-:Y:S01]  /*b260*/  FMNMX.FTZ R25, R39, R12, !PT ;  /* 0x0000000c27197209 */ /* 0x000fe20007810000 */
[----:B------:R-:W-:-:S01]  /*b270*/  FFMA.FTZ R53, R73, UR42, -R10 ;  /* 0x0000002a49357c23 */ /* 0x000fc2000801080a */
[----:B------:R-:W-:Y:S01]  /*b280*/  FSEL R67, R67, -INF , !P3 ;  /* 0xff80000043437808 */ /* 0x000fe20005800000 */
[----:B------:R-:W-:Y:S01]  /*b290*/  IMAD.U32 R73, RZ, RZ, UR42 ;  /* 0x0000002aff497e24 */ /* 0x000fe2000f8e00ff */
[----:B------:R-:W-:Y:S01]  /*b2a0*/  FMNMX.FTZ R12, R42, R25, !PT ;  /* 0x000000192a0c7209 */ /* 0x000fe20007810000 */
[----:B------:R-:W-:-:S01]  /*b2b0*/  FFMA.FTZ R85, R85, UR42, -R10 ;  /* 0x0000002a55557c23 */ /* 0x000fc2000801080a */
[----:B------:R-:W-:Y:S01]  /*b2c0*/  ISETP.GT.AND P2, PT, R14, 0x60, P1 ;  /* 0x000000600e00780c */ /* 0x000fe20000f44270 */
[----:B------:R-:W-:Y:S01]  /*b2d0*/  MUFU.EX2 R18, R18 ;  /* 0x0000001200127308 */ /* 0x000fe20000000800 */
[----:B------:R-:W-:-:S02]  /*b2e0*/  FMNMX.FTZ R25, R43, R12, !PT ;  /* 0x0000000c2b197209 */ /* 0x000fc40007810000 */
[----:B------:R-:W-:Y:S02]  /*b2f0*/  FSEL R70, R70, -INF , !P5 ;  /* 0xff80000046467808 */ /* 0x000fe40006800000 */
[----:B------:R-:W-:Y:S01]  /*b300*/  FMNMX.FTZ R12, R46, R25, !PT ;  /* 0x000000192e0c7209 */ /* 0x000fe20007810000 */
[--C-:B------:R-:W-:Y:S01]  /*b310*/  FFMA.FTZ R25, R44, UR42, -R10.reuse ;  /* 0x0000002a2c197c23 */ /* 0x100fe2000801080a */
[----:B------:R-:W-:Y:S01]  /*b320*/  ISETP.LT.OR P4, PT, R16, 0x5a, P4 ;  /* 0x0000005a1000780c */ /* 0x000fe20002781670 */
[--C-:B------:R-:W-:Y:S01]  /*b330*/  FFMA.FTZ R44, R64, UR42, -R10.reuse ;  /* 0x0000002a402c7c23 */ /* 0x100fe2000801080a */
[----:B------:R-:W-:Y:S01]  /*b340*/  FMNMX.FTZ R29, R47, R12, !PT ;  /* 0x0000000c2f1d7209 */ /* 0x000fe20007810000 */
[----:B------:R-:W-:Y:S01]  /*b350*/  FFMA.FTZ R64, R84, UR42, -R10 ;  /* 0x0000002a54407c23 */ /* 0x000fe2000801080a */
[----:B------:R-:W-:Y:S01]  /*b360*/  ISETP.GT.AND P3, PT, R14, 0x61, P1 ;  /* 0x000000610e00780c */ /* 0x000fe20000f64270 */
[----:B------:R-:W-:Y:S01]  /*b370*/  MUFU.EX2 R13, R13 ;  /* 0x0000000d000d7308 */ /* 0x000fe20000000800 */
[----:B------:R-:W-:-:S02]  /*b380*/  FMNMX.FTZ R12, R50, R29, !PT ;  /* 0x0000001d320c7209 */ /* 0x000fc40007810000 */
[----:B------:R-:W-:Y:S02]  /*b390*/  ISETP.LT.OR P2, PT, R16, 0x61, P2 ;  /* 0x000000611000780c */ /* 0x000fe40001741670 */
[----:B------:R-:W-:Y:S02]  /*b3a0*/  FMNMX.FTZ R29, R51, R12, !PT ;  /* 0x0000000c331d7209 */ /* 0x000fe40007810000 */
[----:B------:R-:W-:Y:S01]  /*b3b0*/  FSEL R71, R71, -INF , !P4 ;  /* 0xff80000047477808 */ /* 0x000fe20006000000 */
[----:B------:R-:W-:Y:S01]  /*b3c0*/  MUFU.EX2 R15, R15 ;  /* 0x0000000f000f7308 */ /* 0x000fe20000000800 */
[----:B------:R-:W-:Y:S01]  /*b3d0*/  FMNMX.FTZ R12, R54, R29, !PT ;  /* 0x0000001d360c7209 */ /* 0x000fe20007810000 */
[--C-:B------:R-:W-:Y:S01]  /*b3e0*/  FFMA.FTZ R29, R48, UR42, -R10.reuse ;  /* 0x0000002a301d7c23 */ /* 0x100fe2000801080a */
[----:B------:R-:W-:Y:S01]  /*b3f0*/  ISETP.GT.AND P5, PT, R14, 0x68, P1 ;  /* 0x000000680e00780c */ /* 0x000fe20000fa4270 */
[----:B------:R-:W-:Y:S01]  /*b400*/  FFMA.FTZ R48, R68, UR42, -R10 ;  /* 0x0000002a44307c23 */ /* 0x000fe2000801080a */
[----:B------:R-:W-:-:S02]  /*b410*/  FMNMX.FTZ R33, R55, R12, !PT ;  /* 0x0000000c37217209 */ /* 0x000fc40007810000 */
[----:B------:R-:W-:Y:S01]  /*b420*/  FSEL R74, R74, -INF , !P2 ;  /* 0xff8000004a4a7808 */ /* 0x000fe20005000000 */
[----:B------:R-:W-:Y:S01]  /*b430*/  MUFU.EX2 R20, R20 ;  /* 0x0000001400147308 */ /* 0x000fe20000000800 */
[----:B------:R-:W-:Y:S02]  /*b440*/  FMNMX.FTZ R12, R58, R33, !PT ;  /* 0x000000213a0c7209 */ /* 0x000fe40007810000 */
[----:B------:R-:W-:Y:S02]  /*b450*/  ISETP.LT.OR P3, PT, R16, 0x62, P3 ;  /* 0x000000621000780c */ /* 0x000fe40001f61670 */
[----:B------:R-:W-:Y:S02]  /*b460*/  FMNMX.FTZ R33, R59, R12, !PT ;  /* 0x0000000c3b217209 */ /* 0x000fe40007810000 */
[----:B------:R-:W-:Y:S01]  /*b470*/  ISETP.GT.AND P4, PT, R14, 0x69, P1 ;  /* 0x000000690e00780c */ /* 0x000fe20000f84270 */
[----:B------:R-:W-:Y:S01]  /*b480*/  MUFU.EX2 R19, R19 ;  /* 0x0000001300137308 */ /* 0x000fe20000000800 */
[----:B------:R-:W-:Y:S01]  /*b490*/  FMNMX.FTZ R12, R62, R33, !PT ;  /* 0x000000213e0c7209 */ /* 0x000fe20007810000 */
[--C-:B------:R-:W-:Y:S01]  /*b4a0*/  FFMA.FTZ R33, R52, UR42, -R10.reuse ;  /* 0x0000002a34217c23 */ /* 0x100fe2000801080a */
[----:B------:R-:W-:Y:S01]  /*b4b0*/  ISETP.LT.OR P5, PT, R16, 0x69, P5 ;  /* 0x000000691000780c */ /* 0x000fe20002fa1670 */
[----:B------:R-:W-:Y:S01]  /*b4c0*/  FFMA.FTZ R52, R72, UR42, -R10 ;  /* 0x0000002a48347c23 */ /* 0x000fe2000801080a */
[----:B------:R-:W-:-:S02]  /*b4d0*/  FMNMX.FTZ R37, R63, R12, !PT ;  /* 0x0000000c3f257209 */ /* 0x000fc40007810000 */
[----:B------:R-:W-:Y:S01]  /*b4e0*/  FSEL R75, R75, -INF , !P3 ;  /* 0xff8000004b4b7808 */ /* 0x000fe20005800000 */
[----:B------:R-:W-:Y:S01]  /*b4f0*/  MUFU.EX2 R22, R22 ;  /* 0x0000001600167308 */ /* 0x000fe20000000800 */
[----:B------:R-:W-:Y:S02]  /*b500*/  FMNMX.FTZ R12, R66, R37, !PT ;  /* 0x00000025420c7209 */ /* 0x000fe40007810000 */
[----:B------:R-:W-:Y:S02]  /*b510*/  ISETP.GT.AND P2, PT, R14, 0x70, P1 ;  /* 0x000000700e00780c */ /* 0x000fe40000f44270 */
[----:B------:R-:W-:Y:S02]  /*b520*/  FMNMX.FTZ R37, R67, R12, !PT ;  /* 0x0000000c43257209 */ /* 0x000fe40007810000 */
[----:B------:R-:W-:Y:S01]  /*b530*/  FSEL R78, R78, -INF , !P5 ;  /* 0xff8000004e4e7808 */ /* 0x000fe20006800000 */
[----:B------:R-:W-:Y:S01]  /*b540*/  MUFU.EX2 R21, R21 ;  /* 0x0000001500157308 */ /* 0x000fe20000000800 */
[----:B------:R-:W-:Y:S01]  /*b550*/  FMNMX.FTZ R12, R70, R37, !PT ;  /* 0x00000025460c7209 */ /* 0x000fe20007810000 */
[--C-:B------:R-:W-:Y:S01]  /*b560*/  FFMA.FTZ R37, R56, UR42, -R10.reuse ;  /* 0x0000002a38257c23 */ /* 0x100fe2000801080a */
[----:B------:R-:W-:Y:S01]  /*b570*/  ISETP.LT.OR P4, PT, R16, 0x6a, P4 ;  /* 0x0000006a1000780c */ /* 0x000fe20002781670 */
[----:B------:R-:W-:Y:S01]  /*b580*/  FFMA.FTZ R56, R76, UR42, -R10 ;  /* 0x0000002a4c387c23 */ /* 0x000fe2000801080a */
[----:B------:R-:W-:-:S02]  /*b590*/  FMNMX.FTZ R41, R71, R12, !PT ;  /* 0x0000000c47297209 */ /* 0x000fc40007810000 */
[----:B------:R-:W-:Y:S01]  /*b5a0*/  ISETP.GT.AND P3, PT, R14, 0x71, P1 ;  /* 0x000000710e00780c */ /* 0x000fe20000f64270 */
[----:B------:R-:W-:Y:S01]  /*b5b0*/  MUFU.EX2 R24, R24 ;  /* 0x0000001800187308 */ /* 0x000fe20000000800 */
[----:B------:R-:W-:Y:S02]  /*b5c0*/  FMNMX.FTZ R12, R74, R41, !PT ;  /* 0x000000294a0c7209 */ /* 0x000fe40007810000 */
        /* <DEDUP_REMOVED lines=8> */
[----:B------:R-:W-:-:S02]  /*b650*/  ISETP.LT.OR P3, PT, R16, 0x72, P3 ;  /* 0x000000721000780c */ /* 0x000fc40001f61670 */
[----:B------:R-:W-:Y:S01]  /*b660*/  FSEL R82, R82, -INF , !P2 ;  /* 0xff80000052527808 */ /* 0x000fe20005000000 */
[----:B------:R-:W-:Y:S01]  /*b670*/  MUFU.EX2 R28, R28 ;  /* 0x0000001c001c7308 */ /* 0x000fe20000000800 */
[----:B------:R-:W-:Y:S02]  /*b680*/  FMNMX.FTZ R45, R79, R12, !PT ;  /* 0x0000000c4f2d7209 */ /* 0x000fe40007810000 */
[----:B------:R-:W-:Y:S01]  /*b690*/  ISETP.GT.AND P1, PT, R14, 0x79, P1 ;  /* 0x000000790e00780c */ /* 0x000fe20000f24270 */
[----:B------:R-:W-:-:S01]  /*b6a0*/  FFMA.FTZ R14, R57, UR42, -R10 ;  /* 0x0000002a390e7c23 */ /* 0x000fc2000801080a */
[----:B------:R-:W-:Y:S02]  /*b6b0*/  ISETP.LT.OR P5, PT, R16, 0x79, P5 ;  /* 0x000000791000780c */ /* 0x000fe40002fa1670 */
[----:B------:R-:W-:Y:S01]  /*b6c0*/  FSEL R83, R83, -INF , !P3 ;  /* 0xff80000053537808 */ /* 0x000fe20005800000 */
[----:B------:R-:W-:Y:S01]  /*b6d0*/  MUFU.EX2 R25, R25 ;  /* 0x0000001900197308 */ /* 0x000fe20000000800 */
[----:B------:R-:W-:-:S02]  /*b6e0*/  FMNMX.FTZ R12, R82, R45, !PT ;  /* 0x0000002d520c7209 */ /* 0x000fc40007810000 */
[----:B------:R-:W-:Y:S01]  /*b6f0*/  ISETP.LT.OR P1, PT, R16, 0x7a, P1 ;  /* 0x0000007a1000780c */ /* 0x000fe20000f21670 */
[----:B------:R-:W-:-:S01]  /*b700*/  FFMA.FTZ R16, R61, UR42, -R10 ;  /* 0x0000002a3d107c23 */ /* 0x000fc2000801080a */
[----:B------:R-:W-:Y:S01]  /*b710*/  FSEL R86, R86, -INF , !P5 ;  /* 0xff80000056567808 */ /* 0x000fe20006800000 */
[----:B------:R-:W-:-:S01]  /*b720*/  FFMA.FTZ R61, R81, UR42, -R10 ;  /* 0x0000002a513d7c23 */ /* 0x000fc2000801080a */
[----:B------:R-:W-:Y:S01]  /*b730*/  FMNMX.FTZ R45, R83, R12, !PT ;  /* 0x0000000c532d7209 */ /* 0x000fe20007810000 */
[----:B------:R-:W-:Y:S01]  /*b740*/  MUFU.EX2 R32, R32 ;  /* 0x0000002000207308 */ /* 0x000fe20000000800 */
[----:B------:R-:W-:Y:S02]  /*b750*/  FSEL R87, R87, -INF , !P1 ;  /* 0xff80000057577808 */ /* 0x000fe40004800000 */
[----:B------:R-:W-:Y:S01]  /*b760*/  FMNMX.FTZ R12, R86, R45, !PT ;  /* 0x0000002d560c7209 */ /* 0x000fe20007810000 */
[----:B------:R-:W-:-:S01]  /*b770*/  FFMA.FTZ R45, R65, UR42, -R10 ;  /* 0x0000002a412d7c23 */ /* 0x000fc2000801080a */
[----:B------:R-:W-:-:S02]  /*b780*/  FSEL R69, R0, RZ, P6 ;  /* 0x000000ff00457208 */ /* 0x000fc40003000000 */
[----:B------:R-:W-:Y:S01]  /*b790*/  FMNMX.FTZ R12, R87, R12, !PT ;  /* 0x0000000c570c7209 */ /* 0x000fe20007810000 */
[----:B------:R-:W-:Y:S02]  /*b7a0*/  MUFU.EX2 R29, R29 ;  /* 0x0000001d001d7308 */ /* 0x000fe40000000800 */
[----:B------:R-:W-:-:S02]  /*b7b0*/  FADD.FTZ R69, -R69, R4 ;  /* 0x0000000445457221 */ /* 0x000fc40000010100 */
[----:B------:R-:W0:Y:S02]  /*b7c0*/  SHFL.BFLY PT, R57, R12, 0x2, 0x1f ;  /* 0x0c401f000c397f89 */ /* 0x000e2400000e0000 */
[----:B------:R-:W-:Y:S02]  /*b7d0*/  FMUL.FTZ R69, R69, UR42 ;  /* 0x0000002a45457c20 */ /* 0x000fe40008410000 */
[----:B------:R-:W-:Y:S08]  /*b7e0*/  MUFU.EX2 R36, R36 ;  /* 0x0000002400247308 */ /* 0x000ff00000000800 */
[----:B------:R-:W1:Y:S08]  /*b7f0*/  MUFU.EX2 R69, R69 ;  /* 0x0000004500457308 */ /* 0x000e700000000800 */
        /* <DEDUP_REMOVED lines=22> */
[----:B------:R-:W-:Y:S01]  /*b960*/  MUFU.EX2 R73, R73 ;  /* 0x0000004900497308 */ /* 0x000fe20000000800 */
[----:B------:R-:W-:-:S01]  /*b970*/  FFMA.FTZ R27, R31, UR42, -R4 ;  /* 0x0000002a1f1b7c23 */ /* 0x000fc20008010804 */
[----:B------:R-:W-:Y:S01]  /*b980*/  FFMA.FTZ R68, R54, UR42, -R4 ;  /* 0x0000002a36447c23 */ /* 0x000fe20008010804 */
[----:B------:R-:W-:-:S01]  /*b990*/  FADD.FTZ R50, -R50, R9 ;  /* 0x0000000932327221 */ /* 0x000fc20000010100 */
[--C-:B------:R-:W-:Y:S01]  /*b9a0*/  FFMA.FTZ R31, R35, UR42, -R4.reuse ;  /* 0x0000002a231f7c23 */ /* 0x100fe20008010804 */
[----:B------:R-:W-:-:S01]  /*b9b0*/  FFMA.FTZ R54, R55, UR42, -R4 ;  /* 0x0000002a37367c23 */ /* 0x000fc20008010804 */
[----:B------:R-:W-:Y:S01]  /*b9c0*/  FFMA.FTZ R55, R62, UR42, -R4 ;  /* 0x0000002a3e377c23 */ /* 0x000fe20008010804 */
[----:B------:R-:W-:Y:S01]  /*b9d0*/  FMUL.FTZ R50, R50, UR42 ;  /* 0x0000002a32327c20 */ /* 0x000fe20008410000 */
[----:B------:R-:W-:Y:S01]  /*b9e0*/  MUFU.EX2 R10, R10 ;  /* 0x0000000a000a7308 */ /* 0x000fe20000000800 */
[----:B-1----:R-:W-:-:S01]  /*b9f0*/  FFMA.FTZ R62, R69, R3, R18 ;  /* 0x00000003453e7223 */ /* 0x002fc20000010012 */
[--C-:B------:R-:W-:Y:S01]  /*ba00*/  FFMA.FTZ R35, R39, UR42, -R4.reuse ;  /* 0x0000002a27237c23 */ /* 0x100fe20008010804 */
[----:B------:R-:W-:-:S01]  /*ba10*/  FFMA.FTZ R39, R43, UR42, -R4 ;  /* 0x0000002a2b277c23 */ /* 0x000fc20008010804 */
[--C-:B------:R-:W-:Y:S01]  /*ba20*/  FFMA.FTZ R43, R47, UR42, -R4.reuse ;  /* 0x0000002a2f2b7c23 */ /* 0x100fe20008010804 */
[----:B------:R-:W-:-:S01]  /*ba30*/  FFMA.FTZ R47, R51, UR42, -R4 ;  /* 0x0000002a332f7c23 */ /* 0x000fc20008010804 */
[--C-:B------:R-:W-:Y:S01]  /*ba40*/  FFMA.FTZ R51, R58, UR42, -R4.reuse ;  /* 0x0000002a3a337c23 */ /* 0x100fe20008010804 */
[----:B------:R-:W-:-:S01]  /*ba50*/  FFMA.FTZ R58, R59, UR42, -R4 ;  /* 0x0000002a3b3a7c23 */ /* 0x000fc20008010804 */
[----:B------:R-:W0:Y:S01]  /*ba60*/  MUFU.EX2 R50, R50 ;  /* 0x0000003200327308 */ /* 0x000e220000000800 */
[----:B------:R-:W-:-:S07]  /*ba70*/  FFMA.FTZ R86, R86, UR42, -R4 ;  /* 0x0000002a56567c23 */ /* 0x000fce0008010804 */
[----:B------:R-:W1:Y:S08]  /*ba80*/  MUFU.EX2 R26, R26 ;  /* 0x0000001a001a7308 */ /* 0x000e700000000800 */
[----:B------:R-:W2:Y:S01]  /*ba90*/  MUFU.EX2 R27, R27 ;  /* 0x0000001b001b7308 */ /* 0x000ea20000000800 */
[----:B0-----:R-:W-:-:S01]  /*baa0*/  FFMA.FTZ R3, R50, R2, R73 ;  /* 0x0000000232037223 */ /* 0x001fc20000010049 */
[----:B------:R-:W-:Y:S01]  /*bab0*/  FADD.FTZ R2, R13, R62 ;  /* 0x0000003e0d027221 */ /* 0x000fe20000010000 */
[----:B------:R-:W-:-:S02]  /*bac0*/  FFMA.FTZ R62, R63, UR42, -R4 ;  /* 0x0000002a3f3e7c23 */ /* 0x000fc40008010804 */
[----:B------:R-:W-:Y:S01]  /*bad0*/  FADD.FTZ R3, R10, R3 ;  /* 0x000000030a037221 */ /* 0x000fe20000010000 */
[----:B------:R-:W-:-:S02]  /*bae0*/  FADD.FTZ R59, R15, R2 ;  /* 0x000000020f3b7221 */ /* 0x000fc40000010000 */
        /* <DEDUP_REMOVED lines=10> */
[----:B--2---:R-:W-:Y:S01]  /*bb90*/  FADD.FTZ R2, R34, R3 ;  /* 0x0000000322027221 */ /* 0x004fe20000010000 */
[----:B------:R-:W-:-:S01]  /*bba0*/  FFMA.FTZ R59, R66, UR42, -R4 ;  /* 0x0000002a423b7c23 */ /* 0x000fc20008010804 */
[----:B------:R-:W-:Y:S01]  /*bbb0*/  FFMA.FTZ R66, R67, UR42, -R4 ;  /* 0x0000002a43427c23 */ /* 0x000fe20008010804 */
[----:B------:R-:W-:-:S03]  /*bbc0*/  FADD.FTZ R63, R19, R68 ;  /* 0x00000044133f7221 */ /* 0x000fc60000010000 */
[----:B------:R-:W0:Y:S01]  /*bbd0*/  MUFU.EX2 R38, R38 ;  /* 0x0000002600267308 */ /* 0x000e220000000800 */
[----:B------:R-:W-:-:S04]  /*bbe0*/  FADD.FTZ R68, R22, R63 ;  /* 0x0000003f16447221 */ /* 0x000fc80000010000 */
[----:B------:R-:W-:-:S03]  /*bbf0*/  FADD.FTZ R63, R21, R68 ;  /* 0x00000044153f7221 */ /* 0x000fc60000010000 */
[----:B------:R-:W2:Y:S01]  /*bc00*/  MUFU.EX2 R39, R39 ;  /* 0x0000002700277308 */ /* 0x000ea20000000800 */
[----:B------:R-:W-:-:S01]  /*bc10*/  FADD.FTZ R68, R24, R63 ;  /* 0x0000003f18447221 */ /* 0x000fc20000010000 */
[----:B-1----:R-:W-:Y:S01]  /*bc20*/  FADD.FTZ R3, R35, R2 ;  /* 0x0000000223037221 */ /* 0x002fe20000010000 */
[----:B------:R-:W-:-:S02]  /*bc30*/  FFMA.FTZ R63, R70, UR42, -R4 ;  /* 0x0000002a463f7c23 */ /* 0x000fc40008010804 */
[----:B------:R-:W-:Y:S01]  /*bc40*/  FADD.FTZ R67, R23, R68 ;  /* 0x0000004417437221 */ /* 0x000fe20000010000 */
[----:B------:R-:W-:-:S02]  /*bc50*/  FFMA.FTZ R68, R71, UR42, -R4 ;  /* 0x0000002a47447c23 */ /* 0x000fc40008010804 */
[----:B------:R-:W1:Y:S01]  /*bc60*/  MUFU.EX2 R42, R42 ;  /* 0x0000002a002a7308 */ /* 0x000e620000000800 */
[----:B0-----:R-:W-:-:S01]  /*bc70*/  FADD.FTZ R2, R38, R3 ;  /* 0x0000000326027221 */ /* 0x001fc20000010000 */
[----:B------:R-:W-:-:S04]  /*bc80*/  FADD.FTZ R70, R28, R67 ;  /* 0x000000431c467221 */ /* 0x000fc80000010000 */
[----:B------:R-:W-:Y:S02]  /*bc90*/  FADD.FTZ R67, R25, R70 ;  /* 0x0000004619437221 */ /* 0x000fe40000010000 */
[----:B------:R-:W0:Y:S01]  /*bca0*/  MUFU.EX2 R43, R43 ;  /* 0x0000002b002b7308 */ /* 0x000e220000000800 */
[----:B--2---:R-:W-:-:S01]  /*bcb0*/  FADD.FTZ R3, R39, R2 ;  /* 0x0000000227037221 */ /* 0x004fc20000010000 */
[----:B------:R-:W-:Y:S01]  /*bcc0*/  FADD.FTZ R70, R32, R67 ;  /* 0x0000004320467221 */ /* 0x000fe20000010000 */
[----:B------:R-:W-:-:S03]  /*bcd0*/  FFMA.FTZ R67, R74, UR42, -R4 ;  /* 0x0000002a4a437c23 */ /* 0x000fc60008010804 */
[----:B------:R-:W-:Y:S01]  /*bce0*/  FADD.FTZ R71, R29, R70 ;  /* 0x000000461d477221 */ /* 0x000fe20000010000 */
[----:B------:R-:W-:-:S01]  /*bcf0*/  FFMA.FTZ R70, R75, UR42, -R4 ;  /* 0x0000002a4b467c23 */ /* 0x000fc20008010804 */
[----:B------:R-:W2:Y:S01]  /*bd00*/  MUFU.EX2 R46, R46 ;  /* 0x0000002e002e7308 */ /* 0x000ea20000000800 */
[----:B-1----:R-:W-:-:S01]  /*bd10*/  FADD.FTZ R2, R42, R3 ;  /* 0x000000032a027221 */ /* 0x002fc20000010000 */
[----:B------:R-:W-:-:S06]  /*bd20*/  FADD.FTZ R72, R36, R71 ;  /* 0x0000004724487221 */ /* 0x000fcc0000010000 */
[----:B------:R-:W1:Y:S01]  /*bd30*/  MUFU.EX2 R47, R47 ;  /* 0x0000002f002f7308 */ /* 0x000e620000000800 */
[----:B0-----:R-:W-:-:S07]  /*bd40*/  FADD.FTZ R3, R43, R2 ;  /* 0x000000022b037221 */ /* 0x001fce0000010000 */
[----:B------:R-:W0:Y:S01]  /*bd50*/  MUFU.EX2 R54, R54 ;  /* 0x0000003600367308 */ /* 0x000e220000000800 */
[----:B--2---:R-:W-:-:S01]  /*bd60*/  FADD.FTZ R2, R46, R3 ;  /* 0x000000032e027221 */ /* 0x004fc20000010000 */
[----:B------:R-:W-:-:S06]  /*bd70*/  FADD.FTZ R3, R33, R72 ;  /* 0x0000004821037221 */ /* 0x000fcc0000010000 */
[----:B------:R-:W2:Y:S01]  /*bd80*/  MUFU.EX2 R51, R51 ;  /* 0x0000003300337308 */ /* 0x000ea20000000800 */
[----:B-1----:R-:W-:-:S04]  /*bd90*/  FADD.FTZ R2, R47, R2 ;  /* 0x000000022f027221 */ /* 0x002fc80000010000 */
[----:B------:R-:W-:Y:S01]  /*bda0*/  FADD.FTZ R71, R9, R2 ;  /* 0x0000000209477221 */ /* 0x000fe20000010000 */
[----:B------:R-:W-:-:S02]  /*bdb0*/  FADD.FTZ R2, R40, R3 ;  /* 0x0000000328027221 */ /* 0x000fc40000010000 */
[----:B------:R-:W1:Y:S01]  /*bdc0*/  MUFU.EX2 R58, R58 ;  /* 0x0000003a003a7308 */ /* 0x000e620000000800 */
[----:B0-----:R-:W-:-:S01]  /*bdd0*/  FADD.FTZ R72, R54, R71 ;  /* 0x0000004736487221 */ /* 0x001fc20000010000 */
[----:B------:R-:W-:Y:S01]  /*bde0*/  FADD.FTZ R3, R37, R2 ;  /* 0x0000000225037221 */ /* 0x000fe20000010000 */
[----:B------:R-:W-:-:S03]  /*bdf0*/  FFMA.FTZ R71, R78, UR42, -R4 ;  /* 0x0000002a4e477c23 */ /* 0x000fc60008010804 */
[----:B------:R-:W-:Y:S02]  /*be00*/  FADD.FTZ R2, R14, R3 ;  /* 0x000000030e027221 */ /* 0x000fe40000010000 */
[----:B------:R-:W0:Y:S01]  /*be10*/  MUFU.EX2 R55, R55 ;  /* 0x0000003700377308 */ /* 0x000e220000000800 */
[----:B--2---:R-:W-:-:S01]  /*be20*/  FADD.FTZ R75, R51, R72 ;  /* 0x00000048334b7221 */ /* 0x004fc20000010000 */
[----:B------:R-:W-:Y:S01]  /*be30*/  FADD.FTZ R3, R41, R2 ;  /* 0x0000000229037221 */ /* 0x000fe20000010000 */
[----:B------:R-:W-:-:S03]  /*be40*/  FFMA.FTZ R72, R79, UR42, -R4 ;  /* 0x0000002a4f487c23 */ /* 0x000fc60008010804 */
[----:B------:R-:W-:Y:S02]  /*be50*/  FADD.FTZ R3, R16, R3 ;  /* 0x0000000310037221 */ /* 0x000fe40000010000 */
[----:B------:R-:W2:Y:S01]  /*be60*/  MUFU.EX2 R62, R62 ;  /* 0x0000003e003e7308 */ /* 0x000ea20000000800 */
[----:B-1----:R-:W-:-:S07]  /*be70*/  FADD.FTZ R74, R58, R75 ;  /* 0x0000004b3a4a7221 */ /* 0x002fce0000010000 */
[----:B------:R-:W1:Y:S01]  /*be80*/  MUFU.EX2 R44, R44 ;  /* 0x0000002c002c7308 */ /* 0x000e620000000800 */
[----:B0-----:R-:W-:-:S01]  /*be90*/  FADD.FTZ R75, R55, R74 ;  /* 0x0000004a374b7221 */ /* 0x001fc20000010000 */
[----:B------:R-:W-:-:S06]  /*bea0*/  FFMA.FTZ R74, R82, UR42, -R4 ;  /* 0x0000002a524a7c23 */ /* 0x000fcc0008010804 */
[----:B------:R-:W0:Y:S01]  /*beb0*/  MUFU.EX2 R59, R59 ;  /* 0x0000003b003b7308 */ /* 0x000e220000000800 */
[----:B--2---:R-:W-:-:S01]  /*bec0*/  FADD.FTZ R2, R62, R75 ;  /* 0x0000004b3e027221 */ /* 0x004fc20000010000 */
[--C-:B------:R-:W-:Y:S01]  /*bed0*/  FFMA.FTZ R75, R83, UR42, -R4.reuse ;  /* 0x0000002a534b7c23 */ /* 0x100fe20008010804 */
[----:B------:R-:W-:-:S05]  /*bee0*/  FFMA.FTZ R4, R87, UR42, -R4 ;  /* 0x0000002a57047c23 */ /* 0x000fca0008010804 */
        /* <DEDUP_REMOVED lines=48> */
.L_x_11849:
        /* <DEDUP_REMOVED lines=90> */
.L_x_11831:
[----:B------:R-:W-:Y:S06]  /*c790*/  BAR.ARV 0x8, 0x200 ;  /* 0x0208000000007b1d */ /* 0x000fec0000002000 */
[----:B------:R-:W-:Y:S05]  /*c7a0*/  @!P0 BRA `(.L_x_11851) ;  /* 0x0000000000048947 */ /* 0x000fea0003800000 */
[----:B------:R-:W-:Y:S01]  /*c7b0*/  BPT.TRAP 0x1 ;  /* 0x000000040000795c */ /* 0x000fe20000300000 */
.L_x_11851:
[----:B------:R-:W-:Y:S01]  /*c7c0*/  ULEA UR18, UR7, UR45, 0x3 ;  /* 0x0000002d07127291 */ /* 0x000fe2000f8e183f */
[----:B------:R-:W-:-:S05]  /*c7d0*/  IMAD.U32 R4, RZ, RZ, UR4 ;  /* 0x00000004ff047e24 */ /* 0x000fca000f8e00ff */
[----:B------:R-:W-:-:S04]  /*c7e0*/  SHF.L.U32 R4, R4, 0x1f, RZ ;  /* 0x0000001f04047819 */ /* 0x000fc800000006ff */
[----:B------:R0:W1:Y:S01]  /*c7f0*/  SYNCS.PHASECHK.TRANS64.TRYWAIT P1, [UR18+0x17050], R4 ;  /* 0x01705004ff0075a7 */ /* 0x0000620008020152 */
[----:B------:R-:W-:Y:S05]  /*c800*/  @!P0 BRA `(.L_x_11852) ;  /* 0x0000000000048947 */ /* 0x000fea0003800000 */
[----:B------:R-:W-:Y:S01]  /*c810*/  BPT.TRAP 0x1 ;  /* 0x000000040000795c */ /* 0x000fe20000300000 */
.L_x_11852:
[----:B-1----:R-:W-:Y:S05]  /*c820*/  @P1 BRA `(.L_x_11853) ;  /* 0x0000000000081947 */ /* 0x002fea0003800000 */
[----:B------:R-:W1:Y:S02]  /*c830*/  SYNCS.PHASECHK.TRANS64.TRYWAIT P1, [UR18+0x17050], R4 ;  /* 0x01705004ff0075a7 */ /* 0x000e640008020152 */
[----:B-1----:R-:W-:Y:S05]  /*c840*/  @!P1 BRA `(.L_x_11854) ;  /* 0x0000006c00789947 */ /* 0x002fea0003800000 */
.L_x_11853:
[----:B------:R-:W-:Y:S01]  /*c850*/  ULDC.64 UR12, c[0x0][0x9a0] ;  /* 0x00026800000c7ab9 */ /* 0x000fe20000000a00 */
[----:B------:R-:W-:Y:S01]  /*c860*/  UIADD3 UR45, UR45, 0x400, URZ ;  /* 0x000004002d2d7890 */ /* 0x000fe2000fffe03f */
[----:B------:R-:W-:Y:S01]  /*c870*/  WARPGROUP.ARRIVE ;  /* 0x00000000000079c5 */ /* 0x000fe20000000000 */
[----:B------:R-:W-:Y:S01]  /*c880*/  UISETP.NE.U32.AND UP0, UPT, UR12, URZ, UPT ;  /* 0x0000003f0c00728c */ /* 0x000fe2000bf05070 */
[----:B------:R-:W-:Y:S01]  /*c890*/  IMAD.MOV.U32 R6, RZ, RZ, 0x3f800000 ;  /* 0x3f800000ff067424 */ /* 0x000fe200078e00ff */
[----:B------:R-:W-:Y:S02]  /*c8a0*/  USHF.R.U32.HI UR45, URZ, 0x4, UR45 ;  /* 0x000000043f2d7899 */ /* 0x000fe4000801162d */
[----:B------:R-:W-:Y:S02]  /*c8b0*/  UISETP.NE.AND.EX UP0, UPT, UR13, URZ, UPT, UP0 ;  /* 0x0000003f0d00728c */ /* 0x000fe4000bf05300 */
[----:B------:R-:W-:Y:S01]  /*c8c0*/  ULOP3.LUT UR45, UR45, 0x3fff, URZ, 0xc0, !UPT ;  /* 0x00003fff2d2d7892 */ /* 0x000fe2000f8ec03f */
[----:B------:R-:W-:-:S03]  /*c8d0*/  UMOV UR15, 0x40000040 ;  /* 0x40000040000f7882 */ /* 0x000fc60000000000 */
[----:B------:R-:W-:Y:S01]  /*c8e0*/  ULOP3.LUT UR45, UR45, 0x10000, URZ, 0xfc, !UPT ;  /* 0x000100002d2d7892 */ /* 0x000fe2000f8efc3f */
[----:B------:R-:W-:-:S04]  /*c8f0*/  PLOP3.LUT P1, PT, PT, PT, UP0, 0x80, 0x0 ;  /* 0x000000000000781c */ /* 0x000fc80003f2f008 */
[----:B------:R-:W-:Y:S01]  /*c900*/  @UP0 ULDC.64 UR10, c[0x0][0x9c8] ;  /* 0x00027200000a0ab9 */ /* 0x000fe20000000a00 */
[----:B------:R-:W-:Y:S02]  /*c910*/  @UP0 USHF.R.S32.HI UR14, URZ, 0x1f, UR40 ;  /* 0x0000001f3f0e0899 */ /* 0x000fe40008011428 */
[----:B------:R-:W-:Y:S01]  /*c920*/  @UP0 UIMAD UR4, UR41, UR10, URZ ;  /* 0x0000000a290402a4 */ /* 0x000fe2000f8e023f */
[----:B------:R-:W-:Y:S01]  /*c930*/  @UP0 ULDC.64 UR16, c[0x0][0x9d0] ;  /* 0x0002740000100ab9 */ /* 0x000fe20000000a00 */
[----:B------:R-:W-:Y:S02]  /*c940*/  @UP0 UIMAD.WIDE.U32 UR8, UR39, UR10, URZ ;  /* 0x0000000a270802a5 */ /* 0x000fe4000f8e003f */
[----:B------:R-:W-:Y:S02]  /*c950*/  @UP0 UIMAD UR6, UR39, UR11, UR4 ;  /* 0x0000000b270602a4 */ /* 0x000fe4000f8e0204 */
[----:B------:R-:W-:Y:S02]  /*c960*/  UIMAD UR4, UR7, 0x300, UR45 ;  /* 0x00000300070478a4 */ /* 0x000fe4000f8e022d */
[----:B------:R-:W-:-:S02]  /*c970*/  @UP0 UIMAD UR10, UR14, UR16, URZ ;  /* 0x000000100e0a02a4 */ /* 0x000fc4000f8e023f */
[----:B------:R-:W-:Y:S02]  /*c980*/  @UP0 UIADD3 UR7, UR9, UR6, URZ ;  /* 0x0000000609070290 */ /* 0x000fe4000fffe03f */
[----:B------:R-:W-:Y:S01]  /*c990*/  @UP0 UIMAD UR10, UR40, UR17, UR10 ;  /* 0x00000011280a02a4 */ /* 0x000fe2000f8e020a */
[----:B------:R-:W-:Y:S01]  /*c9a0*/  UMOV UR14, UR4 ;  /* 0x00000004000e7c82 */ /* 0x000fe20008000000 */
[----:B------:R-:W-:Y:S01]  /*c9b0*/  @UP0 UMOV UR6, UR8 ;  /* 0x0000000800060c82 */ /* 0x000fe20008000000 */
        /* <DEDUP_REMOVED lines=59> */
.L_x_11855:
        /* <DEDUP_REMOVED lines=52> */
.L_x_11777:
[----:B------:R-:W-:Y:S05]  /*d0b0*/  @P0 BRA `(.L_x_11856) ;  /* 0x0000001800ec0947 */ /* 0x000fea0003800000 */
[----:B------:R-:W0:Y:S01]  /*d0c0*/  S2R R9, SR_TID.X ;  /* 0x0000000000097919 */ /* 0x000e220000002100 */
[----:B------:R-:W-:Y:S01]  /*d0d0*/  ULDC.64 UR4, c[0x4][0x70] ;  /* 0x01001c0000047ab9 */ /* 0x000fe20000000a00 */
[----:B------:R-:W1:Y:S01]  /*d0e0*/  LDC R46, c[0x0][0xbe8] ;  /* 0x0002fa00ff2e7b82 */ /* 0x000e620000000800 */
[----:B------:R-:W-:Y:S01]  /*d0f0*/  ULDC.64 UR8, c[0x0][0xbd0] ;  /* 0x0002f40000087ab9 */ /* 0x000fe20000000a00 */
[----:B------:R-:W-:Y:S01]  /*d100*/  USHF.R.S32.HI UR7, URZ, 0x1f, UR40 ;  /* 0x0000001f3f077899 */ /* 0x000fe20008011428 */
[----:B------:R-:W-:-:S05]  /*d110*/  ULDC.64 UR10, c[0x0][0xb38] ;  /* 0x0002ce00000a7ab9 */ /* 0x000fca0000000a00 */
[----:B------:R-:W2:Y:S01]  /*d120*/  LDC R72, c[0x0][0xc50] ;  /* 0x00031400ff487b82 */ /* 0x000ea20000000800 */
[----:B0-----:R-:W-:-:S05]  /*d130*/  IMAD.SHL.U32 R7, R9, 0x4, RZ ;  /* 0x0000000409077824 */ /* 0x001fca00078e00ff */
[----:B------:R-:W-:Y:S02]  /*d140*/  LOP3.LUT R7, R7, 0xc, RZ, 0xc0, !PT ;  /* 0x0000000c07077812 */ /* 0x000fe400078ec0ff */
[----:B------:R-:W-:Y:S02]  /*d150*/  BAR.SYNC.DEFER_BLOCKING 0x1, 0x180 ;  /* 0x0046000000007b1d */ /* 0x000fe40000010000 */
[----:B------:R-:W-:-:S05]  /*d160*/  IADD3 R12, P0, R7, UR4, RZ ;  /* 0x00000004070c7c10 */ /* 0x000fca000ff1e0ff */
[----:B------:R-:W-:-:S05]  /*d170*/  IMAD.X R13, RZ, RZ, UR5, P0 ;  /* 0x00000005ff0d7e24 */ /* 0x000fca00080e06ff */
[----:B------:R0:W3:Y:S01]  /*d180*/  LDG.E.CONSTANT R12, desc[UR36][R12.64] ;  /* 0x000000240c0c7981 */ /* 0x0000e2000c1e9900 */
[----:B------:R-:W-:Y:S01]  /*d190*/  LOP3.LUT P0, R7, R9, 0x3, RZ, 0xc0, !PT ;  /* 0x0000000309077812 */ /* 0x000fe2000780c0ff */
[----:B------:R-:W-:Y:S01]  /*d1a0*/  UIMAD.WIDE.U32 UR4, UR40, UR8, URZ ;  /* 0x00000008280472a5 */ /* 0x000fe2000f8e003f */
[----:B-1----:R-:W-:Y:S01]  /*d1b0*/  ISETP.NE.AND P2, PT, R46, 0x1, PT ;  /* 0x000000012e00780c */ /* 0x002fe20003f45270 */
[----:B------:R-:W-:Y:S01]  /*d1c0*/  UIMAD UR6, UR7, UR8, URZ ;  /* 0x00000008070672a4 */ /* 0x000fe2000f8e023f */
[----:B------:R-:W-:Y:S01]  /*d1d0*/  ISETP.EQ.OR P0, PT, R7, 0x3, !P0 ;  /* 0x000000030700780c */ /* 0x000fe20004702670 */
[----:B------:R-:W-:Y:S01]  /*d1e0*/  UIMAD UR8, UR7, UR10, URZ ;  /* 0x0000000a070872a4 */ /* 0x000fe2000f8e023f */
[----:B------:R-:W-:Y:S01]  /*d1f0*/  BSSY B0, `(.L_x_11857) ;  /* 0x0000145000007945 */ /* 0x000fe20003800000 */
[----:B------:R-:W-:Y:S01]  /*d200*/  IMAD.U32 R26, RZ, RZ, UR4 ;  /* 0x00000004ff1a7e24 */ /* 0x000fe2000f8e00ff */
[----:B------:R-:W-:Y:S01]  /*d210*/  SEL R73, R3, R0, P0 ;  /* 0x0000000003497207 */ /* 0x000fe20000000000 */
[----:B------:R-:W-:Y:S01]  /*d220*/  UIMAD UR9, UR40, UR9, UR6 ;  /* 0x00000009280972a4 */ /* 0x000fe2000f8e0206 */
[----:B------:R-:W-:Y:S01]  /*d230*/  SEL R3, R0, R3, P0 ;  /* 0x0000000300037207 */ /* 0x000fe20000000000 */
[----:B------:R-:W-:Y:S01]  /*d240*/  VIADD R0, R9, 0xffffff80 ;  /* 0xffffff8009007836 */ /* 0x000fe20000000000 */
[----:B------:R-:W-:Y:S01]  /*d250*/  SEL R55, R15, R6, P0 ;  /* 0x000000060f377207 */ /* 0x000fe20000000000 */
[----:B------:R-:W2:Y:S01]  /*d260*/  S2UR UR4, SR_CTAID.Y ;  /* 0x00000000000479c3 */ /* 0x000ea20000002600 */
[----:B------:R-:W-:Y:S01]  /*d270*/  SEL R15, R6, R15, P0 ;  /* 0x0000000f060f7207 */ /* 0x000fe20000000000 */
[----:B------:R-:W-:Y:S01]  /*d280*/  UIADD3 UR9, UR5, UR9, URZ ;  /* 0x0000000905097290 */ /* 0x000fe2000fffe03f */
[----:B------:R-:W-:Y:S01]  /*d290*/  SHF.R.S32.HI R23, RZ, 0x1f, R0 ;  /* 0x0000001fff177819 */ /* 0x000fe20000011400 */
[----:B------:R-:W-:Y:S01]  /*d2a0*/  UIMAD.WIDE.U32 UR6, UR40, UR10, URZ ;  /* 0x0000000a280672a5 */ /* 0x000fe2000f8e003f */
[----:B------:R-:W-:Y:S01]  /*d2b0*/  SEL R57, R5, R8, P0 ;  /* 0x0000000805397207 */ /* 0x000fe20000000000 */
[----:B------:R-:W-:Y:S01]  /*d2c0*/  UIMAD UR8, UR40, UR11, UR8 ;  /* 0x0000000b280872a4 */ /* 0x000fe2000f8e0208 */
[----:B------:R-:W-:Y:S01]  /*d2d0*/  LEA.HI R6, R23, R0, RZ, 0x7 ;  /* 0x0000000017067211 */ /* 0x000fe200078f38ff */
[----:B------:R-:W1:Y:S01]  /*d2e0*/  @P2 LDC R70, c[0x0][0xbec] ;  /* 0x0002fb00ff462b82 */ /* 0x000e620000000800 */
[----:B------:R-:W-:Y:S01]  /*d2f0*/  SEL R5, R8, R5, P0 ;  /* 0x0000000508057207 */ /* 0x000fe20000000000 */
[----:B------:R-:W-:Y:S01]  /*d300*/  UIADD3 UR8, UR7, UR8, URZ ;  /* 0x0000000807087290 */ /* 0x000fe2000fffe03f */
[----:B------:R-:W-:Y:S01]  /*d310*/  LOP3.LUT R7, R6, 0xffffff80, RZ, 0xc0, !PT ;  /* 0xffffff8006077812 */ /* 0x000fe200078ec0ff */
[----:B------:R-:W-:Y:S01]  /*d320*/  IMAD.U32 R35, RZ, RZ, UR7 ;  /* 0x00000007ff237e24 */ /* 0x000fe2000f8e00ff */
[----:B------:R-:W-:Y:S01]  /*d330*/  SEL R69, R47, R10, P0 ;  /* 0x0000000a2f457207 */ /* 0x000fe20000000000 */
[----:B------:R-:W-:Y:S01]  /*d340*/  IMAD.U32 R34, RZ, RZ, UR6 ;  /* 0x00000006ff227e24 */ /* 0x000fe2000f8e00ff */
[----:B------:R-:W-:Y:S01]  /*d350*/  LEA.HI R23, R23, R0, RZ, 0x2 ;  /* 0x0000000017177211 */ /* 0x000fe200078f10ff */
[----:B------:R-:W-:Y:S01]  /*d360*/  IMAD.IADD R40, R0, 0x1, -R7 ;  /* 0x0000000100287824 */ /* 0x000fe200078e0a07 */
[----:B------:R-:W-:Y:S01]  /*d370*/  SHF.R.S32.HI R8, RZ, 0x7, R6 ;  /* 0x00000007ff087819 */ /* 0x000fe20000011406 */
[----:B------:R-:W4:Y:S01]  /*d380*/  @P2 LDC R74, c[0x0][0xbec] ;  /* 0x0002fb00ff4a2b82 */ /* 0x000f220000000800 */
[----:B------:R-:W-:Y:S01]  /*d390*/  SEL R47, R10, R47, P0 ;  /* 0x0000002f0a2f7207 */ /* 0x000fe20000000000 */
[----:B------:R-:W-:Y:S01]  /*d3a0*/  IMAD.U32 R35, RZ, RZ, UR8 ;  /* 0x00000008ff237e24 */ /* 0x000fe2000f8e00ff */
[----:B------:R-:W-:Y:S01]  /*d3b0*/  SHF.R.S32.HI R25, RZ, 0x1f, R40 ;  /* 0x0000001fff197819 */ /* 0x000fe20000011428 */
[----:B------:R-:W-:Y:S01]  /*d3c0*/  IMAD.HI R6, R8, 0x55555556, RZ ;  /* 0x5555555608067827 */ /* 0x000fe200078e02ff */
[----:B------:R-:W-:Y:S01]  /*d3d0*/  LOP3.LUT R23, R23, 0xfffffffc, RZ, 0xc0, !PT ;  /* 0xfffffffc17177812 */ /* 0x000fe200078ec0ff */
[----:B------:R-:W-:Y:S01]  /*d3e0*/  ULDC.64 UR6, c[0x0][0xb48] ;  /* 0x0002d20000067ab9 */ /* 0x000fe20000000a00 */
[----:B------:R-:W-:-:S02]  /*d3f0*/  LEA.HI R10, R25, R40, RZ, 0x2 ;  /* 0x00000028190a7211 */ /* 0x000fc400078f10ff */
[----:B------:R-:W-:Y:S02]  /*d400*/  SEL R67, R51, R20, P0 ;  /* 0x0000001433437207 */ /* 0x000fe40000000000 */
[--C-:B------:R-:W-:Y:S02]  /*d410*/  SHF.R.S32.HI R16, RZ, 0x2, R10.reuse ;  /* 0x00000002ff107819 */ /* 0x100fe4000001140a */
[----:B------:R-:W-:Y:S02]  /*d420*/  SHF.R.S32.HI R27, RZ, 0x1f, R10 ;  /* 0x0000001fff1b7819 */ /* 0x000fe4000001140a */
[----:B------:R-:W-:Y:S01]  /*d430*/  SEL R51, R20, R51, P0 ;  /* 0x0000003314337207 */ /* 0x000fe20000000000 */
[----:B------:R-:W-:Y:S01]  /*d440*/  IMAD.IADD R20, R0, 0x1, -R23 ;  /* 0x0000000100147824 */ /* 0x000fe200078e0a17 */
[----:B------:R-:W-:Y:S02]  /*d450*/  LEA.HI R23, R6, R6, RZ, 0x1 ;  /* 0x0000000606177211 */ /* 0x000fe400078f08ff */
[----:B------:R-:W-:Y:S01]  /*d460*/  LEA.HI R27, R27, R16, RZ, 0x3 ;  /* 0x000000101b1b7211 */ /* 0x000fe200078f18ff */
[----:B------:R-:W5:Y:S01]  /*d470*/  S2R R6, SR_CTAID.X ;  /* 0x0000000000067919 */ /* 0x000f620000002500 */
[----:B------:R-:W-:-:S02]  /*d480*/  SEL R61, R135, R134, P0 ;  /* 0x00000086873d7207 */ /* 0x000fc40000000000 */
[----:B------:R-:W-:Y:S01]  /*d490*/  LOP3.LUT R33, R27, 0xfffffff8, RZ, 0xc0, !PT ;  /* 0xfffffff81b217812 */ /* 0x000fe200078ec0ff */
[----:B------:R-:W-:Y:S01]  /*d4a0*/  IMAD R27, R23, -0x3, R8 ;  /* 0xfffffffd171b7824 */ /* 0x000fe200078e0208 */
[----:B------:R-:W-:Y:S02]  /*d4b0*/  LEA.HI R8, R20, R20, RZ, 0x1 ;  /* 0x0000001414087211 */ /* 0x000fe400078f08ff */
[----:B------:R-:W-:Y:S01]  /*d4c0*/  SEL R31, R98, R99, P0 ;  /* 0x00000063621f7207 */ /* 0x000fe20000000000 */
[----:B------:R-:W-:Y:S01]  /*d4d0*/  IMAD.IADD R0, R16, 0x1, -R33 ;  /* 0x0000000110007824 */ /* 0x000fe200078e0a21 */
[----:B------:R-:W-:Y:S02]  /*d4e0*/  LOP3.LUT R33, R8, 0x1ffffffe, RZ, 0xc0, !PT ;  /* 0x1ffffffe08217812 */ /* 0x000fe400078ec0ff */
[----:B------:R-:W-:Y:S02]  /*d4f0*/  SEL R21, R110, R111, P0 ;  /* 0x0000006f6e157207 */ /* 0x000fe40000000000 */
[----:B------:R-:W-:Y:S01]  /*d500*/  SEL R19, R14, R93, P0 ;  /* 0x0000005d0e137207 */ /* 0x000fe20000000000 */
[----:B------:R-:W-:Y:S01]  /*d510*/  IMAD.IADD R45, R20, 0x1, -R33 ;  /* 0x00000001142d7824 */ /* 0x000fe200078e0a21 */
[----:B------:R-:W-:-:S02]  /*d520*/  SEL R33, R134, R135, P0 ;  /* 0x0000008786217207 */ /* 0x000fc40000000000 */
[----:B------:R-:W-:Y:S02]  /*d530*/  SEL R14, R93, R14, P0 ;  /* 0x0000000e5d0e7207 */ /* 0x000fe40000000000 */
[----:B------:R-:W-:Y:S02]  /*d540*/  LOP3.LUT R75, R10, 0x7ffffffc, RZ, 0xc0, !PT ;  /* 0x7ffffffc0a4b7812 */ /* 0x000fe400078ec0ff */
[----:B------:R-:W-:Y:S02]  /*d550*/  LEA.HI R25, R25, R40, RZ, 0x5 ;  /* 0x0000002819197211 */ /* 0x000fe400078f28ff */
[----:B------:R-:W-:Y:S02]  /*d560*/  SEL R59, R108, R109, P0 ;  /* 0x0000006d6c3b7207 */ /* 0x000fe40000000000 */
[----:B------:R-:W-:Y:S02]  /*d570*/  SEL R18, R109, R108, P0 ;  /* 0x0000006c6d127207 */ /* 0x000fe40000000000 */
[----:B------:R-:W-:-:S02]  /*d580*/  SHF.R.S32.HI R25, RZ, 0x5, R25 ;  /* 0x00000005ff197819 */ /* 0x000fc40000011419 */
[----:B------:R-:W-:Y:S02]  /*d590*/  SEL R43, R58, R117, P0 ;  /* 0x000000753a2b7207 */ /* 0x000fe40000000000 */
[----:B------:R-:W-:Y:S01]  /*d5a0*/  SEL R65, R104, R105, P0 ;  /* 0x0000006968417207 */ /* 0x000fe20000000000 */
[----:B------:R-:W-:Y:S01]  /*d5b0*/  IMAD R0, R25, 0x10, R0 ;  /* 0x0000001019007824 */ /* 0x000fe200078e0200 */
[----:B------:R-:W-:Y:S02]  /*d5c0*/  SEL R17, R113, R112, P0 ;  /* 0x0000007071117207 */ /* 0x000fe40000000000 */
[----:B------:R-:W-:Y:S01]  /*d5d0*/  SEL R58, R117, R58, P0 ;  /* 0x0000003a753a7207 */ /* 0x000fe20000000000 */
[----:B------:R-:W-:Y:S01]  /*d5e0*/  IMAD R0, R27, 0x40, R0 ;  /* 0x000000401b007824 */ /* 0x000fe200078e0200 */
[----:B------:R-:W-:Y:S01]  /*d5f0*/  SEL R49, R124, R125, P0 ;  /* 0x0000007d7c317207 */ /* 0x000fe20000000000 */
[----:B------:R-:W-:Y:S01]  /*d600*/  IMAD.U32 R27, RZ, RZ, UR5 ;  /* 0x00000005ff1b7e24 */ /* 0x000fe2000f8e00ff */
[----:B------:R-:W-:Y:S01]  /*d610*/  SEL R53, R132, R133, P0 ;  /* 0x0000008584357207 */ /* 0x000fe20000000000 */
[--C-:B------:R-:W-:Y:S01]  /*d620*/  IMAD R45, R45, 0x8, R0.reuse ;  /* 0x000000082d2d7824 */ /* 0x100fe200078e0200 */
[----:B------:R-:W-:Y:S01]  /*d630*/  SEL R29, R90, R91, P0 ;  /* 0x0000005b5a1d7207 */ /* 0x000fe20000000000 */
[----:B-----5:R-:W-:Y:S01]  /*d640*/  IMAD R54, R6, 0xc0, R0 ;  /* 0x000000c006367824 */ /* 0x020fe200078e0200 */
[----:B------:R-:W-:Y:S01]  /*d650*/  SEL R63, R94, R95, P0 ;  /* 0x0000005f5e3f7207 */ /* 0x000fe20000000000 */
[----:B------:R-:W-:Y:S01]  /*d660*/  IMAD R45, R6, 0xc0, R45 ;  /* 0x000000c0062d7824 */ /* 0x000fe200078e022d */
[----:B------:R-:W-:Y:S01]  /*d670*/  SEL R41, R102, R103, P0 ;  /* 0x0000006766297207 */ /* 0x000fe20000000000 */
[----:B------:R-:W-:Y:S01]  /*d680*/  IMAD.U32 R27, RZ, RZ, UR9 ;  /* 0x00000009ff1b7e24 */ /* 0x000fe2000f8e00ff */
[----:B------:R-:W-:Y:S01]  /*d690*/  SEL R11, R106, R107, P0 ;  /* 0x0000006b6a0b7207 */ /* 0x000fe20000000000 */
[----:B----4-:R-:W-:Y:S01]  /*d6a0*/  @P2 IMAD.HI.U32 R74, R45, R74, RZ ;  /* 0x0000004a2d4a2227 */ /* 0x010fe200078e00ff */
[----:B------:R-:W-:Y:S01]  /*d6b0*/  SEL R9, R114, R115, P0 ;  /* 0x0000007372097207 */ /* 0x000fe20000000000 */
[----:B------:R-:W-:Y:S01]  /*d6c0*/  ULDC.64 UR8, c[0x0][0xb28] ;  /* 0x0002ca0000087ab9 */ /* 0x000fe20000000a00 */
[----:B------:R-:W-:-:S02]  /*d6d0*/  SEL R39, R118, R119, P0 ;  /* 0x0000007776277207 */ /* 0x000fc40000000000 */
[----:B------:R-:W-:Y:S02]  /*d6e0*/  SEL R7, R122, R123, P0 ;  /* 0x0000007b7a077207 */ /* 0x000fe40000000000 */
        /* <DEDUP_REMOVED lines=17> */
[C---:B------:R-:W-:Y:S01]  /*d800*/  LOP3.LUT P1, RZ, R40.reuse, 0x3, RZ, 0xc0, !PT ;  /* 0x0000000328ff7812 */ /* 0x040fe2000782c0ff */
[----:B------:R-:W-:Y:S01]  /*d810*/  IMAD.IADD R40, R40, 0x1, -R75 ;  /* 0x0000000128287824 */ /* 0x000fe200078e0a4b */
[----:B---3--:R-:W-:Y:S01]  /*d820*/  LOP3.LUT R44, R12, 0x2, RZ, 0x3c, !PT ;  /* 0x000000020c2c7812 */ /* 0x008fe200078e3cff */
[----:B------:R-:W-:Y:S04]  /*d830*/  SHFL.IDX PT, R60, R33, R12, 0x1c1f ;  /* 0x001c1f0c213c7589 */ /* 0x000fe800000e0000 */
[----:B------:R-:W0:Y:S04]  /*d840*/  SHFL.IDX PT, R61, R61, R44, 0x1c1f ;  /* 0x001c1f2c3d3d7589 */ /* 0x000e2800000e0000 */
[----:B------:R3:W-:Y:S04]  /*d850*/  SHFL.IDX PT, R24, R31, R12, 0x1c1f ;  /* 0x001c1f0c1f187589 */ /* 0x0007e800000e0000 */
[----:B------:R-:W-:Y:S04]  /*d860*/  SHFL.IDX PT, R10, R21, R12, 0x1c1f ;  /* 0x001c1f0c150a7589 */ /* 0x000fe800000e0000 */
[----:B------:R-:W-:Y:S01]  /*d870*/  SHFL.IDX PT, R20, R73, R12, 0x1c1f ;  /* 0x001c1f0c49147589 */ /* 0x000fe200000e0000 */
[----:B---3--:R-:W3:Y:S03]  /*d880*/  LDC.64 R30, c[0x0][0xbd8] ;  /* 0x0002f600ff1e7b82 */ /* 0x008ee60000000a00 */
[----:B------:R0:W-:Y:S04]  /*d890*/  SHFL.IDX PT, R21, R3, R44, 0x1c1f ;  /* 0x001c1f2c03157589 */ /* 0x0001e800000e0000 */
[----:B------:R-:W-:Y:S04]  /*d8a0*/  SHFL.IDX PT, R19, R19, R12, 0x1c1f ;  /* 0x001c1f0c13137589 */ /* 0x000fe800000e0000 */
[----:B------:R-:W-:Y:S01]  /*d8b0*/  SHFL.IDX PT, R14, R14, R44, 0x1c1f ;  /* 0x001c1f2c0e0e7589 */ /* 0x000fe200000e0000 */
[----:B0-----:R-:W-:-:S03]  /*d8c0*/  SEL R3, R61, R60, P0 ;  /* 0x0000003c3d037207 */ /* 0x001fc60000000000 */
[----:B------:R-:W-:Y:S04]  /*d8d0*/  SHFL.IDX PT, R57, R57, R12, 0x1c1f ;  /* 0x001c1f0c39397589 */ /* 0x000fe800000e0000 */
[----:B------:R0:W4:Y:S04]  /*d8e0*/  SHFL.IDX PT, R62, R5, R44, 0x1c1f ;  /* 0x001c1f2c053e7589 */ /* 0x00012800000e0000 */
[----:B------:R-:W-:Y:S04]  /*d8f0*/  SHFL.IDX PT, R59, R59, R12, 0x1c1f ;  /* 0x001c1f0c3b3b7589 */ /* 0x000fe800000e0000 */
[----:B------:R4:W-:Y:S01]  /*d900*/  SHFL.IDX PT, R66, R18, R44, 0x1c1f ;  /* 0x001c1f2c12427589 */ /* 0x0009e200000e0000 */
[----:B0-----:R-:W-:-:S03]  /*d910*/  SEL R5, R60, R61, P0 ;  /* 0x0000003d3c057207 */ /* 0x001fc60000000000 */
[----:B------:R-:W-:Y:S01]  /*d920*/  SHFL.IDX PT, R55, R55, R12, 0x1c1f ;  /* 0x001c1f0c37377589 */ /* 0x000fe200000e0000 */
[----:B------:R-:W0:Y:S03]  /*d930*/  LDC.64 R60, c[0x0][0xb40] ;  /* 0x0002d000ff3c7b82 */ /* 0x000e260000000a00 */
[----:B------:R-:W5:Y:S04]  /*d940*/  SHFL.IDX PT, R64, R15, R44, 0x1c1f ;  /* 0x001c1f2c0f407589 */ /* 0x000f6800000e0000 */
[----:B------:R2:W-:Y:S04]  /*d950*/  SHFL.IDX PT, R48, R69, R12, 0x1c1f ;  /* 0x001c1f0c45307589 */ /* 0x0005e800000e0000 */
[----:B------:R-:W-:Y:S01]  /*d960*/  SHFL.IDX PT, R52, R67, R12, 0x1c1f ;  /* 0x001c1f0c43347589 */ /* 0x000fe200000e0000 */
[----:B----4-:R-:W-:-:S03]  /*d970*/  SEL R18, R57, R62, P0 ;  /* 0x0000003e39127207 */ /* 0x010fc60000000000 */
[----:B------:R-:W-:Y:S01]  /*d980*/  SHFL.IDX PT, R16, R41, R12, 0x1c1f ;  /* 0x001c1f0c29107589 */ /* 0x000fe200000e0000 */
[----:B--2---:R-:W2:Y:S03]  /*d990*/  @P2 LDC R69, c[0x0][0xbf0] ;  /* 0x0002fc00ff452b82 */ /* 0x004ea60000000800 */
[----:B------:R-:W-:Y:S04]  /*d9a0*/  SHFL.IDX PT, R8, R39, R12, 0x1c1f ;  /* 0x001c1f0c27087589 */ /* 0x000fe800000e0000 */
[----:B------:R-:W-:Y:S01]  /*d9b0*/  SHFL.IDX PT, R0, R37, R12, 0x1c1f ;  /* 0x001c1f0c25007589 */ /* 0x000fe200000e0000 */
[----:B0-----:R-:W-:-:S03]  /*d9c0*/  IMAD.WIDE.U32 R34, R60, UR39, R34 ;  /* 0x000000273c227c25 */ /* 0x001fc6000f8e0022 */
[----:B------:R-:W-:Y:S01]  /*d9d0*/  SHFL.IDX PT, R6, R25, R12, 0x1c1f ;  /* 0x001c1f0c19067589 */ /* 0x000fe200000e0000 */
[----:B-----5:R-:W-:-:S03]  /*d9e0*/  SEL R15, R64, R55, P0 ;  /* 0x00000037400f7207 */ /* 0x020fc60000000000 */
[----:B------:R-:W-:Y:S04]  /*d9f0*/  SHFL.IDX PT, R67, R17, R44, 0x1c1f ;  /* 0x001c1f2c11437589 */ /* 0x000fe800000e0000 */
        /* <DEDUP_REMOVED lines=10> */
[----:B------:R4:W-:Y:S04]  /*daa0*/  SHFL.IDX PT, R7, R7, R12, 0x1c1f ;  /* 0x001c1f0c07077589 */ /* 0x0009e800000e0000 */
[----:B------:R5:W1:Y:S04]  /*dab0*/  SHFL.IDX PT, R68, R13, R44, 0x1c1f ;  /* 0x001c1f2c0d447589 */ /* 0x000a6800000e0000 */
[----:B------:R-:W-:Y:S01]  /*dac0*/  SHFL.IDX PT, R58, R58, R44, 0x1c1f ;  /* 0x001c1f2c3a3a7589 */ /* 0x000fe200000e0000 */
[----:B----4-:R-:W-:-:S03]  /*dad0*/  SEL R12, R20, R21, P0 ;  /* 0x00000015140c7207 */ /* 0x010fc60000000000 */
[----:B------:R-:W-:Y:S01]  /*dae0*/  SHFL.IDX PT, R50, R125, R44, 0x1c1f ;  /* 0x001c1f2c7d327589 */ /* 0x000fe200000e0000 */
[----:B------:R-:W-:Y:S02]  /*daf0*/  SEL R20, R21, R20, P0 ;  /* 0x0000001415147207 */ /* 0x000fe40000000000 */
[----:B-----5:R-:W-:Y:S01]  /*db00*/  SEL R13, R19, R14, P0 ;  /* 0x0000000e130d7207 */ /* 0x020fe20000000000 */
[----:B------:R-:W4:Y:S01]  /*db10*/  SHFL.IDX PT, R47, R47, R44, 0x1c1f ;  /* 0x001c1f2c2f2f7589 */ /* 0x000f2200000e0000 */
[----:B------:R-:W-:Y:S02]  /*db20*/  SEL R21, R14, R19, P0 ;  /* 0x000000130e157207 */ /* 0x000fe40000000000 */
[----:B------:R-:W-:Y:S01]  /*db30*/  SEL R14, R62, R57, P0 ;  /* 0x000000393e0e7207 */ /* 0x000fe20000000000 */
[----:B------:R-:W-:Y:S01]  /*db40*/  SHFL.IDX PT, R56, R133, R44, 0x1c1f ;  /* 0x001c1f2c85387589 */ /* 0x000fe200000e0000 */
[----:B---3--:R-:W-:Y:S01]  /*db50*/  IMAD.WIDE.U32 R62, R30, UR39, R26 ;  /* 0x000000271e3e7c25 */ /* 0x008fe2000f8e001a */
[----:B------:R-:W-:-:S02]  /*db60*/  SEL R27, R59, R66, P0 ;  /* 0x000000423b1b7207 */ /* 0x000fc40000000000 */
[----:B------:R-:W3:Y:S01]  /*db70*/  SHFL.IDX PT, R51, R51, R44, 0x1c1f ;  /* 0x001c1f2c33337589 */ /* 0x000ee200000e0000 */
[----:B------:R-:W-:Y:S01]  /*db80*/  IMAD R57, RZ, RZ, -UR40 ;  /* 0x80000028ff397e24 */ /* 0x000fe2000f8e02ff */
[----:B------:R-:W-:Y:S01]  /*db90*/  SEL R19, R55, R64, P0 ;  /* 0x0000004037137207 */ /* 0x000fe20000000000 */
[----:B------:R-:W-:Y:S01]  /*dba0*/  IMAD R64, R60, UR41, RZ ;  /* 0x000000293c407c24 */ /* 0x000fe2000f8e02ff */
[----:B------:R-:W-:Y:S01]  /*dbb0*/  SHFL.IDX PT, R41, R95, R44, 0x1c1f ;  /* 0x001c1f2c5f297589 */ /* 0x000fe200000e0000 */
[----:B------:R-:W-:Y:S01]  /*dbc0*/  IMAD.MOV.U32 R55, RZ, RZ, R45 ;  /* 0x000000ffff377224 */ /* 0x000fe200078e002d */
[----:B-1----:R-:W-:Y:S01]  /*dbd0*/  SEL R26, R65, R68, P0 ;  /* 0x00000044411a7207 */ /* 0x002fe20000000000 */
[----:B------:R-:W-:Y:S01]  /*dbe0*/  IMAD R61, R61, UR39, R64 ;  /* 0x000000273d3d7c24 */ /* 0x000fe2000f8e0240 */
[----:B------:R-:W-:Y:S01]  /*dbf0*/  SHFL.IDX PT, R38, R91, R44, 0x1c1f ;  /* 0x001c1f2c5b267589 */ /* 0x000fe200000e0000 */
[----:B------:R-:W-:Y:S02]  /*dc00*/  IMAD.MOV.U32 R60, RZ, RZ, R34 ;  /* 0x000000ffff3c7224 */ /* 0x000fe400078e0022 */
[----:B------:R-:W-:Y:S01]  /*dc10*/  IMAD.IADD R61, R35, 0x1, R61 ;  /* 0x00000001233d7824 */ /* 0x000fe200078e023d */
        /* <DEDUP_REMOVED lines=8> */
[----:B------:R1:W-:Y:S02]  /*dca0*/  SHFL.IDX PT, R23, R23, R44, 0x1c1f ;  /* 0x001c1f2c17177589 */ /* 0x0003e400000e0000 */
[----:B-1----:R-:W-:Y:S01]  /*dcb0*/  IMAD R44, R30, UR41, RZ ;  /* 0x000000291e2c7c24 */ /* 0x002fe2000f8e02ff */
[----:B------:R-:W-:-:S03]  /*dcc0*/  SEL R30, R68, R65, P0 ;  /* 0x00000041441e7207 */ /* 0x000fc60000000000 */
[----:B------:R-:W-:Y:S02]  /*dcd0*/  IMAD R31, R31, UR39, R44 ;  /* 0x000000271f1f7c24 */ /* 0x000fe4000f8e022c */
[----:B------:R-:W-:-:S04]  /*dce0*/  @P2 IMAD.HI.U32 R44, R45, R70, RZ ;  /* 0x000000462d2c2227 */ /* 0x000fc800078e00ff */
[----:B------:R-:W-:Y:S01]  /*dcf0*/  IMAD.IADD R63, R63, 0x1, R31 ;  /* 0x000000013f3f7824 */ /* 0x000fe200078e021f */
[----:B------:R-:W-:Y:S01]  /*dd00*/  SEL R31, R66, R59, P0 ;  /* 0x0000003b421f7207 */ /* 0x000fe20000000000 */
[----:B------:R-:W-:Y:S01]  /*dd10*/  IMAD R59, R72, R57, UR4 ;  /* 0x00000004483b7e24 */ /* 0x000fe2000f8e0239 */
[----:B--2---:R-:W-:Y:S01]  /*dd20*/  @P2 SHF.R.U32.HI R55, RZ, R69, R44 ;  /* 0x00000045ff372219 */ /* 0x004fe2000001162c */
[----:B------:R-:W-:Y:S01]  /*dd30*/  ULDC.64 UR4, c[0x0][0xbe0] ;  /* 0x0002f80000047ab9 */ /* 0x000fe20000000a00 */
[----:B------:R-:W-:Y:S01]  /*dd40*/  IMAD.MOV.U32 R57, RZ, RZ, R45 ;  /* 0x000000ffff397224 */ /* 0x000fe200078e002d */
[----:B0-----:R-:W-:Y:S01]  /*dd50*/  @P2 SHF.R.U32.HI R57, RZ, R71, R74 ;  /* 0x00000047ff392219 */ /* 0x001fe2000001164a */
[----:B------:R-:W-:Y:S01]  /*dd60*/  IMAD.WIDE.U32 R60, R59, UR6, R60 ;  /* 0x000000063b3c7c25 */ /* 0x000fe2000f8e003c */
[----:B------:R-:W-:-:S05]  /*dd70*/  SHF.R.S32.HI R44, RZ, 0x1f, R59 ;  /* 0x0000001fff2c7819 */ /* 0x000fca000001143b */
[C---:B------:R-:W-:Y:S02]  /*dd80*/  IMAD R35, R44.reuse, UR4, RZ ;  /* 0x000000042c237c24 */ /* 0x040fe4000f8e02ff */
[----:B------:R-:W-:Y:S02]  /*dd90*/  IMAD R44, R44, UR6, RZ ;  /* 0x000000062c2c7c24 */ /* 0x000fe4000f8e02ff */
[C---:B------:R-:W-:Y:S02]  /*dda0*/  IMAD R64, R59.reuse, UR5, R35 ;  /* 0x000000053b407c24 */ /* 0x040fe4000f8e0223 */
[----:B------:R-:W-:Y:S01]  /*ddb0*/  IMAD.WIDE.U32 R34, R59, UR4, R62 ;  /* 0x000000043b227c25 */ /* 0x000fe2000f8e003e */
[----:B------:R-:W-:-:S03]  /*ddc0*/  ULDC.64 UR4, c[0x0][0xb30] ;  /* 0x0002cc0000047ab9 */ /* 0x000fc60000000a00 */
[----:B------:R-:W-:Y:S01]  /*ddd0*/  IMAD R63, R59, UR7, R44 ;  /* 0x000000073b3f7c24 */ /* 0x000fe2000f8e022c */
[----:B------:R-:W-:Y:S01]  /*dde0*/  SHF.R.S32.HI R59, RZ, 0x1f, R55 ;  /* 0x0000001fff3b7819 */ /* 0x000fe20000011437 */
[----:B------:R-:W-:Y:S01]  /*ddf0*/  IMAD.MOV R62, RZ, RZ, -R57 ;  /* 0x000000ffff3e7224 */ /* 0x000fe200078e0a39 */
[----:B------:R-:W-:Y:S01]  /*de00*/  IADD3 R34, P2, R55, R34, RZ ;  /* 0x0000002237227210 */ /* 0x000fe20007f5e0ff */
[----:B------:R-:W-:Y:S01]  /*de10*/  IMAD.MOV R55, RZ, RZ, -R55 ;  /* 0x000000ffff377224 */ /* 0x000fe200078e0a37 */
[----:B------:R-:W-:Y:S01]  /*de20*/  SHF.R.S32.HI R44, RZ, 0x1f, R57 ;  /* 0x0000001fff2c7819 */ /* 0x000fe20000011439 */
[----:B------:R-:W-:Y:S01]  /*de30*/  IMAD.IADD R61, R61, 0x1, R63 ;  /* 0x000000013d3d7824 */ /* 0x000fe200078e023f */
[----:B------:R-:W-:Y:S01]  /*de40*/  IADD3.X R35, R59, R35, R64, P2, !PT ;  /* 0x000000233b237210 */ /* 0x000fe200017fe440 */
[----:B------:R-:W-:Y:S01]  /*de50*/  IMAD R55, R46, R55, R45 ;  /* 0x000000372e377224 */ /* 0x000fe200078e022d */
[----:B------:R-:W-:Y:S01]  /*de60*/  ULDC.64 UR6, c[0x0][0xbc8] ;  /* 0x0002f20000067ab9 */ /* 0x000fe20000000a00 */
[----:B------:R-:W-:-:S02]  /*de70*/  IMAD R44, R44, UR4, RZ ;  /* 0x000000042c2c7c24 */ /* 0x000fc4000f8e02ff */
[----:B------:R-:W-:Y:S02]  /*de80*/  IMAD R59, R46, R62, R45 ;  /* 0x0000003e2e3b7224 */ /* 0x000fe400078e022d */
[C---:B------:R-:W-:Y:S01]  /*de90*/  IMAD R63, R57.reuse, UR5, R44 ;  /* 0x00000005393f7c24 */ /* 0x040fe2000f8e022c */
[----:B------:R-:W-:Y:S01]  /*dea0*/  SHF.R.S32.HI R44, RZ, 0x1f, R55 ;  /* 0x0000001fff2c7819 */ /* 0x000fe20000011437 */
[----:B------:R-:W-:Y:S01]  /*deb0*/  IMAD.WIDE.U32 R60, R57, UR4, R60 ;  /* 0x00000004393c7c25 */ /* 0x000fe2000f8e003c */
[----:B------:R-:W-:Y:S01]  /*dec0*/  SHF.R.S32.HI R45, RZ, 0x1f, R59 ;  /* 0x0000001fff2d7819 */ /* 0x000fe2000001143b */
[----:B------:R-:W0:Y:S01]  /*ded0*/  S2UR UR5, SR_CgaCtaId ;  /* 0x00000000000579c3 */ /* 0x000e220000008800 */
[----:B------:R-:W-:Y:S01]  /*dee0*/  UMOV UR4, 0x400 ;  /* 0x0000040000047882 */ /* 0x000fe20000000000 */
[----:B------:R-:W-:Y:S02]  /*def0*/  IMAD R44, R44, UR6, RZ ;  /* 0x000000062c2c7c24 */ /* 0x000fe4000f8e02ff */
[----:B------:R-:W-:-:S02]  /*df00*/  IMAD R62, R45, UR8, RZ ;  /* 0x000000082d3e7c24 */ /* 0x000fc4000f8e02ff */
[----:B------:R-:W-:Y:S02]  /*df10*/  IMAD R57, R55, UR7, R44 ;  /* 0x0000000737397c24 */ /* 0x000fe4000f8e022c */
[----:B------:R-:W-:Y:S02]  /*df20*/  IMAD.IADD R61, R61, 0x1, R63 ;  /* 0x000000013d3d7824 */ /* 0x000fe400078e023f */
[----:B------:R-:W-:Y:S01]  /*df30*/  IMAD.WIDE.U32 R44, R55, UR6, R34 ;  /* 0x00000006372c7c25 */ /* 0x000fe2000f8e0022 */
[----:B------:R-:W-:Y:S01]  /*df40*/  ULDC.64 UR6, c[0x0][0xba8] ;  /* 0x0002ea0000067ab9 */ /* 0x000fe20000000a00 */
[----:B------:R-:W-:Y:S02]  /*df50*/  SEL R34, R42, R67, P0 ;  /* 0x000000432a227207 */ /* 0x000fe40000000000 */
        /* <DEDUP_REMOVED lines=22> */
[----:B------:R-:W2:Y:S01]  /*e0c0*/  SHFL.IDX PT, R63, R57, 0x1, 0x1c1f ;  /* 0x003c1f00393f7f89 */ /* 0x000ea200000e0000 */
[----:B----4-:R-:W-:Y:S01]  /*e0d0*/  SEL R46, R48, R47, P0 ;  /* 0x0000002f302e7207 */ /* 0x010fe20000000000 */
[----:B0-----:R-:W-:Y:S01]  /*e0e0*/  IMAD.SHL.U32 R55, R40, 0x2, RZ ;  /* 0x0000000228377824 */ /* 0x001fe200078e00ff */
[----:B------:R-:W-:Y:S01]  /*e0f0*/  SEL R48, R47, R48, P0 ;  /* 0x000000302f307207 */ /* 0x000fe20000000000 */
[----:B------:R0:W4:Y:S01]  /*e100*/  SHFL.IDX PT, R44, R68, RZ, 0x1c1f ;  /* 0x001c1fff442c7589 */ /* 0x00012200000e0000 */
[----:B------:R-:W-:Y:S02]  /*e110*/  SEL R47, R49, R50, P0 ;  /* 0x00000032312f7207 */ /* 0x000fe40000000000 */
[----:B------:R-:W-:Y:S01]  /*e120*/  SYNCS.ARRIVE.TRANS64.RED.A1T0 RZ, [UR4], RZ ;  /* 0x000000ffffff79a7 */ /* 0x000fe20008100404 */
[----:B------:R-:W-:Y:S01]  /*e130*/  SEL R49, R50, R49, P0 ;  /* 0x0000003132317207 */ /* 0x000fe20000000000 */
[----:B------:R0:W0:Y:S01]  /*e140*/  SHFL.IDX PT, R45, R69, RZ, 0x1c1f ;  /* 0x001c1fff452d7589 */ /* 0x00002200000e0000 */
[----:B---3--:R-:W-:-:S02]  /*e150*/  SEL R50, R52, R51, P0 ;  /* 0x0000003334327207 */ /* 0x008fc40000000000 */
[----:B------:R-:W-:Y:S02]  /*e160*/  SEL R52, R51, R52, P0 ;  /* 0x0000003433347207 */ /* 0x000fe40000000000 */
[----:B------:R-:W-:Y:S02]  /*e170*/  SEL R35, R43, R58, P0 ;  /* 0x0000003a2b237207 */ /* 0x000fe40000000000 */
[----:B------:R-:W-:Y:S02]  /*e180*/  SEL R51, R53, R56, P0 ;  /* 0x0000003835337207 */ /* 0x000fe40000000000 */
[----:B------:R-:W-:Y:S01]  /*e190*/  SEL R43, R58, R43, P0 ;  /* 0x0000002b3a2b7207 */ /* 0x000fe20000000000 */
[----:B-1----:R1:W-:Y:S01]  /*e1a0*/  @!P2 ST.E desc[UR36][R60.64], R4 ;  /* 0x000000043c00a985 */ /* 0x0023e2000c101924 */
[----:B------:R-:W-:-:S03]  /*e1b0*/  SEL R53, R56, R53, P0 ;  /* 0x0000003538357207 */ /* 0x000fc60000000000 */
[----:B--2---:R1:W-:Y:S01]  /*e1c0*/  @!P1 ST.E desc[UR36][R62.64], R2 ;  /* 0x000000023e009985 */ /* 0x0043e2000c101924 */
[----:B------:R-:W-:Y:S05]  /*e1d0*/  @P3 BRA `(.L_x_11858) ;  /* 0x0000000400183947 */ /* 0x000fea0003800000 */
[C---:B------:R-:W-:Y:S01]  /*e1e0*/  VIADD R40, R55.reuse, 0x8 ;  /* 0x0000000837287836 */ /* 0x040fe20000000000 */
[----:B------:R-:W-:Y:S01]  /*e1f0*/  ULDC UR4, c[0x0][0xac8] ;  /* 0x0002b20000047ab9 */ /* 0x000fe20000000800 */
[C---:B------:R-:W-:Y:S01]  /*e200*/  VIADD R54, R55.reuse, 0x10 ;  /* 0x0000001037367836 */ /* 0x040fe20000000000 */
[C---:B------:R-:W-:Y:S01]  /*e210*/  ISETP.GE.AND P1, PT, R55.reuse, UR4, PT ;  /* 0x0000000437007c0c */ /* 0x040fe2000bf26270 */
[C---:B-1----:R-:W-:Y:S01]  /*e220*/  VIADD R60, R55.reuse, 0x18 ;  /* 0x00000018373c7836 */ /* 0x042fe20000000000 */
[----:B------:R-:W-:Y:S01]  /*e230*/  ISETP.GE.AND P2, PT, R40, UR4, PT ;  /* 0x0000000428007c0c */ /* 0x000fe2000bf46270 */
[C---:B------:R-:W-:Y:S01]  /*e240*/  VIADD R62, R55.reuse, 0x20 ;  /* 0x00000020373e7836 */ /* 0x040fe20000000000 */
[----:B------:R-:W-:Y:S01]  /*e250*/  ISETP.GE.AND P3, PT, R54, UR4, PT ;  /* 0x0000000436007c0c */ /* 0x000fe2000bf66270 */
[----:B------:R-:W-:Y:S01]  /*e260*/  VIADD R66, R55, 0x28 ;  /* 0x0000002837427836 */ /* 0x000fe20000000000 */
[----:B------:R-:W-:Y:S02]  /*e270*/  ISETP.GE.AND P4, PT, R60, UR4, PT ;  /* 0x000000043c007c0c */ /* 0x000fe4000bf86270 */
[----:B------:R-:W-:-:S02]  /*e280*/  ISETP.GE.AND P5, PT, R62, UR4, PT ;  /* 0x000000043e007c0c */ /* 0x000fc4000bfa6270 */
        /* <DEDUP_REMOVED lines=10> */
[----:B------:R-:W-:-:S02]  /*e330*/  @!P5 LEA.HI R62, R62, R62, RZ, 0x1 ;  /* 0x0000003e3e3ed211 */ /* 0x000fc400078f08ff */
[----:B------:R-:W-:Y:S01]  /*e340*/  @!P6 LEA.HI R66, R66, R66, RZ, 0x1 ;  /* 0x000000424242e211 */ /* 0x000fe200078f08ff */
[----:B------:R-:W-:Y:S01]  /*e350*/  VIADD R54, R55, 0x38 ;  /* 0x0000003837367836 */ /* 0x000fe20000000000 */
[----:B------:R-:W-:Y:S01]  /*e360*/  @!P4 LOP3.LUT R63, R60, 0xfffffffe, RZ, 0xc0, !PT ;  /* 0xfffffffe3c3fc812 */ /* 0x000fe200078ec0ff */
[--C-:B------:R-:W-:Y:S01]  /*e370*/  @!P3 IMAD.WIDE R60, R61, 0x4, R44.reuse ;  /* 0x000000043d3cb825 */ /* 0x100fe200078e022c */
[----:B------:R-:W-:Y:S01]  /*e380*/  @!P5 LOP3.LUT R67, R62, 0xfffffffe, RZ, 0xc0, !PT ;  /* 0xfffffffe3e43d812 */ /* 0x000fe200078ec0ff */
[----:B------:R1:W-:Y:S01]  /*e390*/  @!P2 ST.E.64 desc[UR36][R58.64], R20 ;  /* 0x000000143a00a985 */ /* 0x0003e2000c101b24 */
[----:B0-----:R-:W-:Y:S01]  /*e3a0*/  @!P6 LOP3.LUT R57, R66, 0xfffffffe, RZ, 0xc0, !PT ;  /* 0xfffffffe4239e812 */ /* 0x001fe200078ec0ff */
[--C-:B------:R-:W-:Y:S01]  /*e3b0*/  @!P4 IMAD.WIDE R62, R63, 0x4, R44.reuse ;  /* 0x000000043f3ec825 */ /* 0x100fe200078e022c */
[----:B------:R-:W-:Y:S01]  /*e3c0*/  ISETP.GE.AND P1, PT, R40, UR4, PT ;  /* 0x0000000428007c0c */ /* 0x000fe2000bf26270 */
[----:B------:R0:W-:Y:S01]  /*e3d0*/  @!P3 ST.E.64 desc[UR36][R60.64], R18 ;  /* 0x000000123c00b985 */ /* 0x0001e2000c101b24 */
[----:B------:R-:W-:Y:S01]  /*e3e0*/  ISETP.GE.AND P2, PT, R54, UR4, PT ;  /* 0x0000000436007c0c */ /* 0x000fe2000bf46270 */
[----:B------:R-:W-:-:S02]  /*e3f0*/  @!P5 IMAD.WIDE R12, R67, 0x4, R44 ;  /* 0x00000004430cd825 */ /* 0x000fc400078e022c */
[----:B------:R-:W-:Y:S02]  /*e400*/  @!P4 ST.E.64 desc[UR36][R62.64], R14 ;  /* 0x0000000e3e00c985 */ /* 0x000fe4000c101b24 */
[----:B------:R-:W-:Y:S02]  /*e410*/  VIADD R56, R55, 0x40 ;  /* 0x0000004037387836 */ /* 0x000fe40000000000 */
[----:B------:R2:W-:Y:S01]  /*e420*/  @!P5 ST.E.64 desc[UR36][R12.64], R26 ;  /* 0x0000001a0c00d985 */ /* 0x0005e2000c101b24 */
[----:B-1----:R-:W-:Y:S02]  /*e430*/  @!P6 IMAD.WIDE R20, R57, 0x4, R44 ;  /* 0x000000043914e825 */ /* 0x002fe400078e022c */
[----:B------:R-:W-:Y:S02]  /*e440*/  ISETP.GE.AND P3, PT, R56, UR4, PT ;  /* 0x0000000438007c0c */ /* 0x000fe4000bf66270 */
[----:B------:R-:W-:Y:S01]  /*e450*/  @!P1 LEA.HI R40, R40, R40, RZ, 0x1 ;  /* 0x0000002828289211 */ /* 0x000fe200078f08ff */
[C---:B------:R-:W-:Y:S01]  /*e460*/  VIADD R57, R55.reuse, 0x48 ;  /* 0x0000004837397836 */ /* 0x040fe20000000000 */
[----:B------:R1:W-:Y:S01]  /*e470*/  @!P6 ST.E.64 desc[UR36][R20.64], R30 ;  /* 0x0000001e1400e985 */ /* 0x0003e2000c101b24 */
[C---:B0-----:R-:W-:Y:S01]  /*e480*/  VIADD R18, R55.reuse, 0x50 ;  /* 0x0000005037127836 */ /* 0x041fe20000000000 */
[----:B------:R-:W-:Y:S01]  /*e490*/  @!P2 LEA.HI R54, R54, R54, RZ, 0x1 ;  /* 0x000000363636a211 */ /* 0x000fe200078f08ff */
[----:B------:R-:W-:Y:S01]  /*e4a0*/  VIADD R19, R55, 0x58 ;  /* 0x0000005837137836 */ /* 0x000fe20000000000 */
[----:B------:R-:W-:-:S02]  /*e4b0*/  ISETP.GE.AND P4, PT, R57, UR4, PT ;  /* 0x0000000439007c0c */ /* 0x000fc4000bf86270 */
[----:B------:R-:W-:Y:S02]  /*e4c0*/  ISETP.GE.AND P5, PT, R18, UR4, PT ;  /* 0x0000000412007c0c */ /* 0x000fe4000bfa6270 */
[----:B------:R-:W-:Y:S02]  /*e4d0*/  ISETP.GE.AND P6, PT, R19, UR4, PT ;  /* 0x0000000413007c0c */ /* 0x000fe4000bfc6270 */
[----:B------:R-:W-:Y:S02]  /*e4e0*/  @!P3 LEA.HI R56, R56, R56, RZ, 0x1 ;  /* 0x000000383838b211 */ /* 0x000fe400078f08ff */
[----:B--2---:R-:W-:Y:S02]  /*e4f0*/  @!P1 LOP3.LUT R13, R40, 0xfffffffe, RZ, 0xc0, !PT ;  /* 0xfffffffe280d9812 */ /* 0x004fe400078ec0ff */
[----:B------:R-:W-:-:S03]  /*e500*/  @!P2 LOP3.LUT R15, R54, 0xfffffffe, RZ, 0xc0, !PT ;  /* 0xfffffffe360fa812 */ /* 0x000fc600078ec0ff */
[----:B------:R-:W-:Y:S02]  /*e510*/  @!P4 LEA.HI R57, R57, R57, RZ, 0x1 ;  /* 0x000000393939c211 */ /* 0x000fe400078f08ff */
[----:B------:R-:W-:Y:S01]  /*e520*/  @!P5 LEA.HI R18, R18, R18, RZ, 0x1 ;  /* 0x000000121212d211 */ /* 0x000fe200078f08ff */
[--C-:B------:R-:W-:Y:S01]  /*e530*/  @!P2 IMAD.WIDE R14, R15, 0x4, R44.reuse ;  /* 0x000000040f0ea825 */ /* 0x100fe200078e022c */
[----:B------:R-:W-:Y:S02]  /*e540*/  @!P6 LEA.HI R12, R19, R19, RZ, 0x1 ;  /* 0x00000013130ce211 */ /* 0x000fe400078f08ff */
[----:B------:R-:W-:Y:S02]  /*e550*/  @!P3 LOP3.LUT R19, R56, 0xfffffffe, RZ, 0xc0, !PT ;  /* 0xfffffffe3813b812 */ /* 0x000fe400078ec0ff */
[----:B-1----:R-:W-:Y:S02]  /*e560*/  @!P4 LOP3.LUT R21, R57, 0xfffffffe, RZ, 0xc0, !PT ;  /* 0xfffffffe3915c812 */ /* 0x002fe400078ec0ff */
[----:B------:R-:W-:Y:S01]  /*e570*/  @!P5 LOP3.LUT R27, R18, 0xfffffffe, RZ, 0xc0, !PT ;  /* 0xfffffffe121bd812 */ /* 0x000fe200078ec0ff */
[----:B------:R-:W-:Y:S01]  /*e580*/  @!P3 IMAD.WIDE R18, R19, 0x4, R44 ;  /* 0x000000041312b825 */ /* 0x000fe200078e022c */
[----:B------:R-:W-:-:S03]  /*e590*/  @!P6 LOP3.LUT R31, R12, 0xfffffffe, RZ, 0xc0, !PT ;  /* 0xfffffffe0c1fe812 */ /* 0x000fc600078ec0ff */
[----:B------:R-:W-:-:S04]  /*e5a0*/  @!P1 IMAD.WIDE R12, R13, 0x4, R44 ;  /* 0x000000040d0c9825 */ /* 0x000fc800078e022c */
[--C-:B------:R-:W-:Y:S01]  /*e5b0*/  @!P4 IMAD.WIDE R20, R21, 0x4, R44.reuse ;  /* 0x000000041514c825 */ /* 0x100fe200078e022c */
[----:B------:R2:W-:Y:S03]  /*e5c0*/  @!P1 ST.E.64 desc[UR36][R12.64], R34 ;  /* 0x000000220c009985 */ /* 0x0005e6000c101b24 */
[--C-:B------:R-:W-:Y:S01]  /*e5d0*/  @!P5 IMAD.WIDE R26, R27, 0x4, R44.reuse ;  /* 0x000000041b1ad825 */ /* 0x100fe200078e022c */
[----:B------:R2:W-:Y:S03]  /*e5e0*/  @!P2 ST.E.64 desc[UR36][R14.64], R42 ;  /* 0x0000002a0e00a985 */ /* 0x0005e6000c101b24 */
[----:B------:R-:W-:Y:S01]  /*e5f0*/  @!P6 IMAD.WIDE R44, R31, 0x4, R44 ;  /* 0x000000041f2ce825 */ /* 0x000fe200078e022c */
[----:B------:R2:W-:Y:S04]  /*e600*/  @!P3 ST.E.64 desc[UR36][R18.64], R46 ;  /* 0x0000002e1200b985 */ /* 0x0005e8000c101b24 */
[----:B------:R2:W-:Y:S04]  /*e610*/  @!P4 ST.E.64 desc[UR36][R20.64], R48 ;  /* 0x000000301400c985 */ /* 0x0005e8000c101b24 */
[----:B------:R2:W-:Y:S04]  /*e620*/  @!P5 ST.E.64 desc[UR36][R26.64], R50 ;  /* 0x000000321a00d985 */ /* 0x0005e8000c101b24 */
[----:B------:R2:W-:Y:S02]  /*e630*/  @!P6 ST.E.64 desc[UR36][R44.64], R52 ;  /* 0x000000342c00e985 */ /* 0x0005e4000c101b24 */
.L_x_11858:
[----:B------:R-:W-:Y:S05]  /*e640*/  BSYNC B0 ;  /* 0x0000000000007941 */ /* 0x000fea0003800000 */
.L_x_11857:
[----:B------:R-:W-:Y:S01]  /*e650*/  ISETP.GE.AND P1, PT, R64, R65, PT ;  /* 0x000000414000720c */ /* 0x000fe20003f26270 */
[----:B--2---:R2:W3:Y:S01]  /*e660*/  SHFL.IDX PT, R13, R69, 0x1, 0x1c1f ;  /* 0x003c1f00450d7f89 */ /* 0x0044e200000e0000 */
        /* <DEDUP_REMOVED lines=21> */
[----:B-1----:R-:W-:Y:S02]  /*e7c0*/  SEL R4, R6, R23, P0 ;  /* 0x0000001706047207 */ /* 0x002fe40000000000 */
[----:B------:R-:W-:Y:S01]  /*e7d0*/  SEL R2, R23, R6, P0 ;  /* 0x0000000617027207 */ /* 0x000fe20000000000 */
        /* <DEDUP_REMOVED lines=45> */
[----:B--2---:R-:W-:Y:S01]  /*eab0*/  @!P0 IMAD.WIDE R6, R9, 0x4, R12 ;  /* 0x0000000409068825 */ /* 0x004fe200078e020c */
        /* <DEDUP_REMOVED lines=27> */
.L_x_11856:
        /* <DEDUP_REMOVED lines=58> */
.L_x_11767:
        /* <DEDUP_REMOVED lines=18> */
.L_x_11859:
[----:B------:R-:W-:Y:S01]  /*f130*/  ULDC UR7, c[0x0][0xc50] ;  /* 0x0003140000077ab9 */ /* 0x000fe20000000800 */
[----:B------:R-:W-:Y:S01]  /*f140*/  UMOV UR42, UR6 ;  /* 0x00000006002a7c82 */ /* 0x000fe20008000000 */
[----:B------:R-:W-:-:S11]  /*f150*/  UISETP.NE.AND UP0, UPT, UR7, 0x1, UPT ;  /* 0x000000010700788c */ /* 0x000fd6000bf05270 */
[----:B------:R-:W-:Y:S01]  /*f160*/  @UP0 ULDC UR4, c[0x0][0xc54] ;  /* 0x0003150000040ab9 */ /* 0x000fe20000000800 */
[----:B------:R-:W-:Y:S01]  /*f170*/  @UP0 ULDC UR8, c[0x0][0xc58] ;  /* 0x0003160000080ab9 */ /* 0x000fe20000000800 */
[----:B------:R-:W-:-:S04]  /*f180*/  UIMAD.WIDE.U32 UR4, UR6, UR4, URZ ;  /* 0x00000004060472a5 */ /* 0x000fc8000f8e003f */
[----:B------:R-:W-:-:S12]  /*f190*/  @UP0 USHF.R.U32.HI UR42, URZ, UR8, UR5 ;  /* 0x000000083f2a0299 */ /* 0x000fd80008011605 */
.L_x_11860:
        /* <DEDUP_REMOVED lines=32> */
[----:B-1----:R-:W-:-:S04]  /*f3a0*/  UIMAD UR43, UR43, 0xc0, URZ ;  /* 0x000000c02b2b78a4 */ /* 0x002fc8000f8e023f */
        /* <DEDUP_REMOVED lines=20> */
.L_x_11863:
[----:B------:R-:W-:-:S11]  /*f4f0*/  UISETP.NE.AND UP0, UPT, UR5, 0x1, UPT ;  /* 0x000000010500788c */ /* 0x000fd6000bf05270 */
[----:B------:R-:W-:Y:S02]  /*f500*/  @UP0 ULDC.64 UR12, c[0x0][0x9e8] ;  /* 0x00027a00000c0ab9 */ /* 0x000fe40000000a00 */
[----:B------:R-:W-:-:S04]  /*f510*/  UIMAD.WIDE.U32 UR6, UR8, UR12, URZ ;  /* 0x0000000c080672a5 */ /* 0x000fc8000f8e003f */
[----:B------:R-:W-:-:S12]  /*f520*/  @UP0 USHF.R.U32.HI UR8, URZ, UR13, UR7 ;  /* 0x0000000d3f080299 */ /* 0x000fd80008011607 */
.L_x_11864:
[----:B------:R-:W-:-:S04]  /*f530*/  UIMAD UR8, UR8, UR5, UR5 ;  /* 0x00000005080872a4 */ /* 0x000fc8000f8e0205 */
[----:B------:R-:W-:-:S04]  /*f540*/  UISETP.LT.AND UP0, UPT, UR4, UR8, UPT ;  /* 0x000000080400728c */ /* 0x000fc8000bf01270 */
[----:B------:R-:W-:-:S12]  /*f550*/  USEL UR4, UR4, UR8, UP0 ;  /* 0x0000000804047287 */ /* 0x000fd80008000000 */
.L_x_11862:
        /* <DEDUP_REMOVED lines=26> */
.L_x_11866:
[----:B------:R-:W-:-:S11]  /*f700*/  UISETP.NE.AND UP0, UPT, UR5, 0x1, UPT ;  /* 0x000000010500788c */ /* 0x000fd6000bf05270 */
[----:B------:R-:W-:Y:S02]  /*f710*/  @UP0 ULDC.64 UR10, c[0x0][0x9e8] ;  /* 0x00027a00000a0ab9 */ /* 0x000fe40000000a00 */
[----:B------:R-:W-:-:S04]  /*f720*/  UIMAD.WIDE.U32 UR6, UR4, UR10, URZ ;  /* 0x0000000a040672a5 */ /* 0x000fc8000f8e003f */
[----:B------:R-:W-:-:S12]  /*f730*/  @UP0 USHF.R.U32.HI UR4, URZ, UR11, UR7 ;  /* 0x0000000b3f040299 */ /* 0x000fd80008011607 */
.L_x_11867:
[----:B------:R-:W-:-:S04]  /*f740*/  UIMAD UR4, UR4, UR5, URZ ;  /* 0x00000005040472a4 */ /* 0x000fc8000f8e023f */
[----:B------:R-:W-:-:S04]  /*f750*/  UISETP.LT.AND UP0, UPT, UR8, UR4, UPT ;  /* 0x000000040800728c */ /* 0x000fc8000bf01270 */
[----:B------:R-:W-:-:S12]  /*f760*/  USEL UR8, UR8, UR4, !UP0 ;  /* 0x0000000408087287 */ /* 0x000fd8000c000000 */
.L_x_11865:
        /* <DEDUP_REMOVED lines=44> */
.L_x_11868:
[----:B------:R-:W-:Y:S02]  /*fa30*/  UIMAD UR51, UR47, UR39, UR46 ;  /* 0x000000272f3372a4 */ /* 0x000fe4000f8e022e */
[----:B------:R-:W-:Y:S02]  /*fa40*/  IMAD.U32 R0, RZ, RZ, UR39 ;  /* 0x00000027ff007e24 */ /* 0x000fe4000f8e00ff */
[----:B------:R-:W-:Y:S02]  /*fa50*/  IMAD.MOV.U32 R20, RZ, RZ, 0x1 ;  /* 0x00000001ff147424 */ /* 0x000fe400078e00ff */
[----:B------:R-:W-:Y:S02]  /*fa60*/  IMAD.MOV.U32 R2, RZ, RZ, 0x1 ;  /* 0x00000001ff027424 */ /* 0x000fe400078e00ff */
[----:B------:R-:W-:-:S05]  /*fa70*/  IMAD.U32 R17, RZ, RZ, UR51 ;  /* 0x00000033ff117e24 */ /* 0x000fca000f8e00ff */
[----:B------:R-:W-:Y:S01]  /*fa80*/  VIADDMNMX R17, R17, R0, UR12, PT ;  /* 0x0000000c11117e46 */ /* 0x000fe2000b800100 */
[----:B------:R-:W-:-:S03]  /*fa90*/  IMAD.MOV.U32 R0, RZ, RZ, RZ ;  /* 0x000000ffff007224 */ /* 0x000fc600078e00ff */
        /* <DEDUP_REMOVED lines=26> */
.L_x_11869:
        /* <DEDUP_REMOVED lines=20> */
.L_x_11870:
        /* <DEDUP_REMOVED lines=20> */
.L_x_11871:
        /* <DEDUP_REMOVED lines=18> */
.L_x_11872:
        /* <DEDUP_REMOVED lines=23> */
[----:B------:R-:W4:Y:S01]  /*10150*/  @!P0 LDC.64 R8, c[0x0][0x428] ;  /* 0x00010a00ff088b82 */ /* 0x000f220000000a00 */
[----:B-1----:R-:W-:-:S07]  /*10160*/  @P1 IMAD.HI.U32 R0, R10, R5, RZ ;  /* 0x000000050a001227 */ /* 0x002fce00078e00ff */
[----:B------:R-:W1:Y:S01]  /*10170*/  @!P0 LDC.64 R4, c[0x0][0x418] ;  /* 0x00010600ff048b82 */ /* 0x000e620000000a00 */
[----:B0-----:R-:W-:-:S04]  /*10180*/  @P1 SHF.R.U32.HI R11, RZ, R3, R0 ;  /* 0x00000003ff0b1219 */ /* 0x001fc80000011600 */
[--C-:B------:R-:W-:Y:S01]  /*10190*/  @!P0 SHF.R.S32.HI R3, RZ, 0x1f, R11.reuse ;  /* 0x0000001fff038819 */ /* 0x100fe2000001140b */
[----:B------:R-:W-:Y:S01]  /*101a0*/  @!P0 IMAD.MOV.U32 R2, RZ, RZ, R11 ;  /* 0x000000ffff028224 */ /* 0x000fe200078e000b */
[----:B------:R-:W-:Y:S01]  /*101b0*/  UMOV UR4, 0xffffffff ;  /* 0xffffffff00047882 */ /* 0x000fe20000000000 */
[----:B------:R-:W-:Y:S01]  /*101c0*/  IMAD.SHL.U32 R22, R22, 0x800, RZ ;  /* 0x0000080016167824 */ /* 0x000fe200078e00ff */
[----:B---3--:R-:W-:Y:S01]  /*101d0*/  SHF.R.S32.HI R13, RZ, 0x1f, R29 ;  /* 0x0000001fff0d7819 */ /* 0x008fe2000001141d */
[----:B----4-:R-:W-:-:S04]  /*101e0*/  @!P0 IMAD.WIDE.U32 R2, R29, R8, R2 ;  /* 0x000000081d028225 */ /* 0x010fc800078e0002 */
[----:B------:R-:W-:Y:S01]  /*101f0*/  @!P0 IMAD R0, R13, R8, RZ ;  /* 0x000000080d008224 */ /* 0x000fe200078e02ff */
[----:B-1----:R-:W-:Y:S01]  /*10200*/  @!P0 LEA R4, P1, R2, R4, 0x2 ;  /* 0x0000000402048211 */ /* 0x002fe200078210ff */
[----:B------:R0:W-:Y:S02]  /*10210*/  STL [R1+0x4], R13 ;  /* 0x0000040d01007387 */ /* 0x0001e40000100800 */
[----:B------:R-:W-:-:S04]  /*10220*/  @!P0 IMAD R9, R29, R9, R0 ;  /* 0x000000091d098224 */ /* 0x000fc800078e0200 */
[----:B------:R-:W-:-:S05]  /*10230*/  @!P0 IMAD.IADD R0, R3, 0x1, R9 ;  /* 0x0000000103008824 */ /* 0x000fca00078e0209 */
[----:B------:R-:W-:Y:S01]  /*10240*/  @!P0 LEA.HI.X R5, R2, R5, R0, 0x2, P1 ;  /* 0x0000000502058211 */ /* 0x000fe200008f1400 */
[----:B------:R-:W-:Y:S02]  /*10250*/  IMAD.MOV.U32 R0, RZ, RZ, RZ ;  /* 0x000000ffff007224 */ /* 0x000fe400078e00ff */
[----:B------:R-:W-:-:S04]  /*10260*/  IMAD.MOV R3, RZ, RZ, -R11 ;  /* 0x000000ffff037224 */ /* 0x000fc800078e0a0b */
[----:B------:R1:W5:Y:S01]  /*10270*/  @!P0 LDG.E R0, desc[UR36][R4.64] ;  /* 0x0000002404008981 */ /* 0x000362000c1e1900 */
[----:B------:R-:W-:-:S05]  /*10280*/  IMAD.SHL.U32 R8, R25, 0x80, RZ ;  /* 0x0000008019087824 */ /* 0x000fca00078e00ff */
[----:B------:R-:W-:Y:S01]  /*10290*/  LOP3.LUT R23, R8, 0x400, RZ, 0xc0, !PT ;  /* 0x0000040008177812 */ /* 0x000fe200078ec0ff */
[----:B-1----:R-:W-:Y:S01]  /*102a0*/  IMAD R4, R12, R3, R10 ;  /* 0x000000030c047224 */ /* 0x002fe200078e020a */
[----:B------:R-:W-:Y:S01]  /*102b0*/  SHF.R.U32.HI R3, RZ, 0x1, R25 ;  /* 0x00000001ff037819 */ /* 0x000fe20000011619 */
[----:B------:R-:W-:Y:S01]  /*102c0*/  IMAD.SHL.U32 R5, R25, 0x4, RZ ;  /* 0x0000000419057824 */ /* 0x000fe200078e00ff */
[----:B------:R-:W-:Y:S02]  /*102d0*/  LOP3.LUT R23, R23, 0x800, R22, 0xf8, !PT ;  /* 0x0000080017177812 */ /* 0x000fe400078ef816 */
[----:B------:R-:W-:-:S04]  /*102e0*/  LOP3.LUT R2, R3, 0x20, RZ, 0xc0, !PT ;  /* 0x0000002003027812 */ /* 0x000fc800078ec0ff */
[----:B------:R-:W-:Y:S01]  /*102f0*/  LOP3.LUT R9, R2, 0x10, R25, 0xf8, !PT ;  /* 0x0000001002097812 */ /* 0x000fe200078ef819 */
[----:B------:R-:W-:-:S03]  /*10300*/  IMAD.SHL.U32 R2, R25, 0x20, RZ ;  /* 0x0000002019027824 */ /* 0x000fc600078e00ff */
[----:B------:R-:W-:Y:S02]  /*10310*/  LOP3.LUT R8, R9, 0x380, R8, 0xf8, !PT ;  /* 0x0000038009087812 */ /* 0x000fe400078ef808 */
        /* <DEDUP_REMOVED lines=8> */
[----:B0-2---:R-:W-:Y:S06]  /*103a0*/  BRA.DIV UR4, `(.L_x_11873) ;  /* 0x0000003204b87947 */ /* 0x005fec000b800000 */
.L_x_11925:
[----:B------:R-:W-:Y:S01]  /*103b0*/  ULOP3.LUT UR4, UR38, 0x2, URZ, 0xfc, !UPT ;  /* 0x0000000226047892 */ /* 0x000fe2000f8efc3f */
[----:B------:R-:W-:Y:S01]  /*103c0*/  LOP3.LUT R8, R8, 0x70, R5, 0x78, !PT ;  /* 0x0000007008087812 */ /* 0x000fe200078e7805 */
[----:B------:R-:W-:Y:S01]  /*103d0*/  IMAD.U32 R28, RZ, RZ, UR42 ;  /* 0x0000002aff1c7e24 */ /* 0x000fe2000f8e00ff */
[----:B------:R-:W-:Y:S02]  /*103e0*/  LOP3.LUT R16, R16, 0xfffffffe, RZ, 0xc0, !PT ;  /* 0xfffffffe10107812 */ /* 0x000fe400078ec0ff */
[----:B------:R-:W-:Y:S01]  /*103f0*/  LOP3.LUT R23, R23, R8, RZ, 0xfc, !PT ;  /* 0x0000000817177212 */ /* 0x000fe200078efcff */
[----:B------:R-:W-:Y:S01]  /*10400*/  IMAD.U32 R7, RZ, RZ, UR4 ;  /* 0x00000004ff077e24 */ /* 0x000fe2000f8e00ff */
[----:B------:R-:W-:Y:S02]  /*10410*/  LOP3.LUT R8, R5, 0x10, RZ, 0xc0, !PT ;  /* 0x0000001005087812 */ /* 0x000fe400078ec0ff */
[----:B------:R-:W-:Y:S02]  /*10420*/  LOP3.LUT P0, RZ, R25, 0x4, RZ, 0xc0, !PT ;  /* 0x0000000419ff7812 */ /* 0x000fe4000780c0ff */
[----:B------:R-:W-:Y:S01]  /*10430*/  ISETP.NE.AND P1, PT, R7, 0x3, PT ;  /* 0x000000030700780c */ /* 0x000fe20003f25270 */
[----:B------:R-:W-:Y:S01]  /*10440*/  IMAD.MOV.U32 R7, RZ, RZ, 0x40 ;  /* 0x00000040ff077424 */ /* 0x000fe200078e00ff */
[----:B------:R-:W-:-:S02]  /*10450*/  ISETP.GE.AND P4, PT, R8, R20, PT ;  /* 0x000000140800720c */ /* 0x000fc40003f86270 */
[----:B------:R-:W-:Y:S02]  /*10460*/  LOP3.LUT R26, R8, 0x20, RZ, 0xfc, !PT ;  /* 0x00000020081a7812 */ /* 0x000fe400078efcff */
[----:B------:R-:W-:Y:S02]  /*10470*/  SHF.R.U32.HI R5, RZ, 0x3, R25 ;  /* 0x00000003ff057819 */ /* 0x000fe40000011619 */
[----:B------:R-:W-:Y:S02]  /*10480*/  ISETP.GE.AND P3, PT, R26, R20, PT ;  /* 0x000000141a00720c */ /* 0x000fe40003f66270 */
[----:B------:R-:W-:Y:S02]  /*10490*/  LOP3.LUT R25, R8, 0x40, RZ, 0xfc, !PT ;  /* 0x0000004008197812 */ /* 0x000fe400078efcff */
[----:B------:R-:W-:Y:S02]  /*104a0*/  SHF.R.S32.HI R28, RZ, 0x1f, R28 ;  /* 0x0000001fff1c7819 */ /* 0x000fe4000001141c */
[----:B------:R-:W-:-:S02]  /*104b0*/  @P1 LOP3.LUT R16, R16, 0x1, RZ, 0xfc, !PT ;  /* 0x0000000110101812 */ /* 0x000fc400078efcff */
[----:B------:R-:W-:Y:S02]  /*104c0*/  ISETP.GE.AND P2, PT, R25, R20, PT ;  /* 0x000000141900720c */ /* 0x000fe40003f46270 */
[----:B------:R-:W-:Y:S02]  /*104d0*/  LOP3.LUT R16, R16, 0xfffffff7, RZ, 0xc0, !PT ;  /* 0xfffffff710107812 */ /* 0x000fe400078ec0ff */
[----:B------:R-:W-:Y:S02]  /*104e0*/  LOP3.LUT R5, R5, 0x1, RZ, 0xc0, !PT ;  /* 0x0000000105057812 */ /* 0x000fe400078ec0ff */
[----:B------:R-:W-:Y:S02]  /*104f0*/  @P4 LOP3.LUT R16, R16, 0x8, RZ, 0xfc, !PT ;  /* 0x0000000810104812 */ /* 0x000fe400078efcff */
[----:B------:R-:W-:Y:S02]  /*10500*/  SEL R7, R7, 0xffffffc0, !P0 ;  /* 0xffffffc007077807 */ /* 0x000fe40004000000 */
[----:B------:R-:W-:-:S04]  /*10510*/  LOP3.LUT R16, R16, 0xfffffffb, RZ, 0xc0, !PT ;  /* 0xfffffffb10107812 */ /* 0x000fc800078ec0ff */
[----:B------:R-:W-:-:S04]  /*10520*/  @P3 LOP3.LUT R16, R16, 0x4, RZ, 0xfc, !PT ;  /* 0x0000000410103812 */ /* 0x000fc800078efcff */
[----:B------:R-:W-:-:S04]  /*10530*/  LOP3.LUT R16, R16, 0xfffffffd, RZ, 0xc0, !PT ;  /* 0xfffffffd10107812 */ /* 0x000fc800078ec0ff */
[----:B------:R-:W-:Y:S01]  /*10540*/  @P2 LOP3.LUT R16, R16, 0x2, RZ, 0xfc, !PT ;  /* 0x0000000210102812 */ /* 0x000fe200078efcff */
[----:B------:R-:W-:Y:S06]  /*10550*/  @!P1 BRA `(.L_x_11874) ;  /* 0x0000000000049947 */ /* 0x000fec0003800000 */
[----:B------:R-:W-:Y:S01]  /*10560*/  BPT.TRAP 0x1 ;  /* 0x000000040000795c */ /* 0x000fe20000300000 */
.L_x_11874:
        /* <DEDUP_REMOVED lines=12> */
.L_x_11926:
[----:B------:R-:W-:Y:S01]  /*10630*/  ULDC.64 UR4, c[0x0][0x328] ;  /* 0x0000ca0000047ab9 */ /* 0x000fe20000000a00 */
[----:B------:R-:W1:Y:S01]  /*10640*/  S2R R20, SR_TID.X ;  /* 0x0000000000147919 */ /* 0x000e620000002100 */
[----:B------:R-:W-:Y:S01]  /*10650*/  IMAD R7, R5, UR4, RZ ;  /* 0x0000000405077c24 */ /* 0x000fe2000f8e02ff */
[----:B------:R-:W-:Y:S01]  /*10660*/  R2UR UR6, R28 ;  /* 0x000000001c0672ca */ /* 0x000fe200000e0000 */
[----:B0-----:R-:W-:Y:S01]  /*10670*/  IMAD.WIDE.U32 R2, R4, UR4, RZ ;  /* 0x0000000404027c25 */ /* 0x001fe2000f8e00ff */
        /* <DEDUP_REMOVED lines=24> */
[----:B------:R-:W0:Y:S03]  /*10800*/  LDC R11, c[0x0][0x2f4] ;  /* 0x0000bd00ff0b7b82 */ /* 0x000e260000000800 */
[----:B------:R-:W1:Y:S04]  /*10810*/  SHFL.IDX PT, R2, R8, RZ, 0x1e1f ;  /* 0x001e1fff08027589 */ /* 0x000e6800000e0000 */
[----:B------:R-:W3:Y:S04]  /*10820*/  SHFL.IDX PT, R3, R9, RZ, 0x1e1f ;  /* 0x001e1fff09037589 */ /* 0x000ee800000e0000 */
[----:B------:R-:W4:Y:S01]  /*10830*/  SHFL.IDX PT, R9, R9, 0x1, 0x1e1f ;  /* 0x003e1f0009097f89 */ /* 0x000f2200000e0000 */
[----:B0-----:R-:W-:-:S02]  /*10840*/  ISETP.GE.AND P4, PT, R20, R11, PT ;  /* 0x0000000b1400720c */ /* 0x001fc40003f86270 */
[----:B------:R-:W-:Y:S02]  /*10850*/  ISETP.GE.AND P3, PT, R26, R11, PT ;  /* 0x0000000b1a00720c */ /* 0x000fe40003f66270 */
[----:B-1----:R-:W-:-:S05]  /*10860*/  IADD3 R2, P1, R20, R2, RZ ;  /* 0x0000000214027210 */ /* 0x002fca0007f3e0ff */
[----:B---3--:R-:W-:Y:S01]  /*10870*/  IMAD.X R3, RZ, RZ, R3, P1 ;  /* 0x000000ffff037224 */ /* 0x008fe200008e0603 */
        /* <DEDUP_REMOVED lines=10> */
.L_x_11932:
        /* <DEDUP_REMOVED lines=16> */
[----:B0-----:R-:W-:-:S05]  /*10a20*/  IMAD.U32 R8, RZ, RZ, UR4 ;  /* 0x00000004ff087e24 */ /* 0x001fca000f8e00ff */
[----:B------:R-:W-:-:S13]  /*10a30*/  ISETP.NE.AND P6, PT, R8, 0x3, PT ;  /* 0x000000030800780c */ /* 0x000fda0003fc5270 */
[----:B-1----:R-:W-:Y:S05]  /*10a40*/  @!P6 BRA `(.L_x_11877) ;  /* 0x000000000004e947 */ /* 0x002fea0003800000 */
[----:B------:R-:W-:Y:S01]  /*10a50*/  BPT.TRAP 0x1 ;  /* 0x000000040000795c */ /* 0x000fe20000300000 */
.L_x_11877:
[----:B------:R-:W-:Y:S01]  /*10a60*/  SYNCS.ARRIVE.TRANS64.A1T0 RZ, [UR48+0x17070], RZ ;  /* 0x017070ffffff79a7 */ /* 0x000fe20008100030 */
[----:B------:R-:W-:Y:S05]  /*10a70*/  @!P6 BRA `(.L_x_11878) ;  /* 0x000000000004e947 */ /* 0x000fea0003800000 */
[----:B------:R-:W-:Y:S01]  /*10a80*/  BPT.TRAP 0x1 ;  /* 0x000000040000795c */ /* 0x000fe20000300000 */
.L_x_11878:
[----:B------:R-:W0:Y:S02]  /*10a90*/  SYNCS.PHASECHK.TRANS64.TRYWAIT P1, [UR48+0x17040], R10 ;  /* 0x0170400aff0075a7 */ /* 0x000e240008020170 */
[----:B0-----:R-:W-:Y:S05]  /*10aa0*/  @!P1 BRA `(.L_x_11879) ;  /* 0x0000002c00f09947 */ /* 0x001fea0003800000 */
.L_x_11933:
[----:B------:R-:W1:Y:S01]  /*10ab0*/  S2R R6, SR_TID.X ;  /* 0x0000000000067919 */ /* 0x000e620000002100 */
[----:B------:R-:W-:Y:S01]  /*10ac0*/  ULDC.64 UR4, c[0x0][0x300] ;  /* 0x0000c00000047ab9 */ /* 0x000fe20000000a00 */
[----:B------:R-:W-:Y:S01]  /*10ad0*/  R2UR UR6, R28 ;  /* 0x000000001c0672ca */ /* 0x000fe200000e0000 */
[----:B------:R-:W-:Y:S01]  /*10ae0*/  IMAD R5, R5, UR4, RZ ;  /* 0x0000000405057c24 */ /* 0x000fe2000f8e02ff */
[----:B------:R-:W2:Y:S01]  /*10af0*/  LDC R8, c[0x0][0x2f4] ;  /* 0x0000bd00ff087b82 */ /* 0x000ea20000000800 */
[----:B0-----:R-:W-:-:S04]  /*10b00*/  IMAD.WIDE.U32 R2, R4, UR4, RZ ;  /* 0x0000000404027c25 */ /* 0x001fc8000f8e00ff */
        /* <DEDUP_REMOVED lines=23> */
[----:B------:R-:W0:Y:S04]  /*10c80*/  SHFL.IDX PT, R14, R0, RZ, 0x1e1f ;  /* 0x001e1fff000e7589 */ /* 0x000e2800000e0000 */
[----:B------:R-:W1:Y:S04]  /*10c90*/  SHFL.IDX PT, R2, R4, RZ, 0x1e1f ;  /* 0x001e1fff04027589 */ /* 0x000e6800000e0000 */
[----:B------:R-:W2:Y:S01]  /*10ca0*/  SHFL.IDX PT, R4, R4, 0x1, 0x1e1f ;  /* 0x003e1f0004047f89 */ /* 0x000ea200000e0000 */
[----:B0-----:R-:W-:-:S05]  /*10cb0*/  @P0 IADD3 R14, P1, R6, R14, RZ ;  /* 0x0000000e060e0210 */ /* 0x001fca0007f3e0ff */
[----:B-1----:R-:W-:Y:S02]  /*10cc0*/  @P0 IMAD.X R3, RZ, RZ, R2, P1 ;  /* 0x000000ffff030224 */ /* 0x002fe400008e0602 */
[----:B------:R-:W-:Y:S02]  /*10cd0*/  @P0 IMAD.MOV.U32 R2, RZ, RZ, R14 ;  /* 0x000000ffff020224 */ /* 0x000fe400078e000e */
[----:B------:R0:W1:Y:S04]  /*10ce0*/  SHFL.IDX PT, R14, R0, 0x1, 0x1e1f ;  /* 0x003e1f00000e7f89 */ /* 0x00006800000e0000 */
[----:B------:R0:W-:Y:S04]  /*10cf0*/  @P0 LDGSTS.E.BYPASS.LTC128B.128 [R22+0x10c00], desc[UR36][R2.64], !P5 ;  /* 0x10c0000002160fae */ /* 0x0001e8000e901d64 */
[----:B------:R0:W-:Y:S04]  /*10d00*/  @P0 LDGSTS.E.BYPASS.LTC128B.128 [R22+0x11c00], desc[UR36][R2.64+0x20], !P4 ;  /* 0x11c0002002160fae */ /* 0x0001e8000e101d64 */
[----:B--2---:R0:W-:Y:S02]  /*10d10*/  @P0 LDGSTS.E.BYPASS.LTC128B.128 [R22+0x12c00], desc[UR36][R2.64+0x40], !P3 ;  /* 0x12c0004002160fae */ /* 0x0041e4000d901d64 */
.L_x_11939:
[----:B01----:R-:W-:-:S05]  /*10d20*/  @P2 IADD3 R2, P0, R6, R14, RZ ;  /* 0x0000000e06022210 */ /* 0x003fca0007f1e0ff */
        /* <DEDUP_REMOVED lines=16> */
.L_x_11881:
        /* <DEDUP_REMOVED lines=29> */
.L_x_11882:
[----:B------:R-:W0:Y:S01]  /*11000*/  S2R R20, SR_CTAID.Z ;  /* 0x0000000000147919 */ /* 0x000e220000002700 */
[----:B------:R-:W-:Y:S01]  /*11010*/  UISETP.NE.AND UP0, UPT, UR50, URZ, UPT ;  /* 0x0000003f3200728c */ /* 0x000fe2000bf05270 */
[----:B------:R-:W1:Y:S01]  /*11020*/  LDC R9, c[0x0][0x448] ;  /* 0x00011200ff097b82 */ /* 0x000e620000000800 */
[----:B------:R-:W-:Y:S01]  /*11030*/  IMAD.U32 R4, RZ, RZ, UR40 ;  /* 0x00000028ff047e24 */ /* 0x000fe2000f8e00ff */
[----:B------:R-:W2:Y:S01]  /*11040*/  S2R R2, SR_TID.X ;  /* 0x0000000000027919 */ /* 0x000ea20000002100 */
[----:B------:R-:W-:Y:S01]  /*11050*/  IMAD.U32 R3, RZ, RZ, UR49 ;  /* 0x00000031ff037e24 */ /* 0x000fe2000f8e00ff */
[----:B------:R-:W-:Y:S01]  /*11060*/  ULDC.64 UR6, c[0x0][0x2c8] ;  /* 0x0000b20000067ab9 */ /* 0x000fe20000000a00 */
[----:B------:R-:W-:Y:S01]  /*11070*/  PLOP3.LUT P0, PT, PT, PT, UP0, 0x80, 0x0 ;  /* 0x000000000000781c */ /* 0x000fe20003f0f008 */
[----:B------:R-:W-:Y:S01]  /*11080*/  IMAD.U32 R5, RZ, RZ, UR41 ;  /* 0x00000029ff057e24 */ /* 0x000fe2000f8e00ff */
[----:B------:R-:W-:Y:S01]  /*11090*/  PLOP3.LUT P1, PT, PT, PT, UP0, 0x80, 0x0 ;  /* 0x000000000000781c */ /* 0x000fe20003f2f008 */
[----:B------:R-:W-:-:S02]  /*110a0*/  ULDC.64 UR8, c[0x0][0x280] ;  /* 0x0000a00000087ab9 */ /* 0x000fc40000000a00 */
[----:B------:R-:W-:Y:S01]  /*110b0*/  @UP0 ULDC UR4, c[0x0][0x44c] ;  /* 0x0001130000040ab9 */ /* 0x000fe20000000800 */
[----:B------:R-:W-:Y:S01]  /*110c0*/  @UP0 ULDC UR10, c[0x0][0x44c] ;  /* 0x00011300000a0ab9 */ /* 0x000fe20000000800 */
[----:B0-----:R-:W-:Y:S02]  /*110d0*/  SHF.R.S32.HI R21, RZ, 0x1f, R20 ;  /* 0x0000001fff157819 */ /* 0x001fe40000011414 */
[----:B------:R-:W0:Y:S01]  /*110e0*/  S2R R20, SR_CTAID.Z ;  /* 0x0000000000147919 */ /* 0x000e220000002700 */
[----:B--2---:R-:W-:-:S05]  /*110f0*/  IMAD.SHL.U32 R2, R2, 0x40, RZ ;  /* 0x0000004002027824 */ /* 0x004fca00078e00ff */
[----:B------:R-:W-:-:S04]  /*11100*/  LOP3.LUT R2, R2, 0x40, RZ, 0xc0, !PT ;  /* 0x0000004002027812 */ /* 0x000fc800078ec0ff */
[----:B------:R-:W-:-:S05]  /*11110*/  IADD3 R6, R27, UR43, R2 ;  /* 0x0000002b1b067c10 */ /* 0x000fca000fffe002 */
[----:B------:R-:W-:Y:S01]  /*11120*/  @P0 IMAD.HI.U32 R2, R6, UR4, RZ ;  /* 0x0000000406020c27 */ /* 0x000fe2000f8e00ff */
[----:B------:R-:W-:-:S03]  /*11130*/  @UP0 ULDC UR4, c[0x0][0x450] ;  /* 0x0001140000040ab9 */ /* 0x000fc60000000800 */
[----:B------:R-:W-:Y:S01]  /*11140*/  IMAD.MOV.U32 R0, RZ, RZ, R6 ;  /* 0x000000ffff007224 */ /* 0x000fe200078e0006 */
[----:B------:R-:W-:Y:S01]  /*11150*/  @P1 SHF.R.U32.HI R0, RZ, UR4, R2 ;  /* 0x00000004ff001c19 */ /* 0x000fe20008011602 */
[----:B------:R-:W-:Y:S01]  /*11160*/  ULDC.64 UR4, c[0x0][0x2e0] ;  /* 0x0000b80000047ab9 */ /* 0x000fe20000000a00 */
[----:B------:R-:W-:Y:S01]  /*11170*/  IMAD.MOV.U32 R2, RZ, RZ, R4 ;  /* 0x000000ffff027224 */ /* 0x000fe200078e0004 */
[----:B------:R-:W-:Y:S01]  /*11180*/  PLOP3.LUT P1, PT, PT, PT, UP0, 0x80, 0x0 ;  /* 0x000000000000781c */ /* 0x000fe20003f2f008 */
[----:B------:R-:W-:Y:S02]  /*11190*/  IMAD R4, R21, UR4, RZ ;  /* 0x0000000415047c24 */ /* 0x000fe4000f8e02ff */
[----:B------:R-:W-:Y:S02]  /*111a0*/  IMAD.MOV R7, RZ, RZ, -R0 ;  /* 0x000000ffff077224 */ /* 0x000fe400078e0a00 */
[C---:B0-----:R-:W-:Y:S01]  /*111b0*/  IMAD R5, R20.reuse, UR5, R4 ;  /* 0x0000000514057c24 */ /* 0x041fe2000f8e0204 */
[----:B------:R-:W-:Y:S01]  /*111c0*/  SHF.R.S32.HI R4, RZ, 0x1f, R0 ;  /* 0x0000001fff047819 */ /* 0x000fe20000011400 */
[----:B------:R-:W-:Y:S01]  /*111d0*/  IMAD.WIDE.U32 R2, R20, UR4, R2 ;  /* 0x0000000414027c25 */ /* 0x000fe2000f8e0002 */
[----:B------:R-:W-:Y:S01]  /*111e0*/  ULDC.64 UR4, c[0x0][0x2d0] ;  /* 0x0000b40000047ab9 */ /* 0x000fe20000000a00 */
[----:B------:R-:W0:Y:S02]  /*111f0*/  S2R R20, SR_TID.X ;  /* 0x0000000000147919 */ /* 0x000e240000002100 */
[----:B------:R-:W-:-:S02]  /*11200*/  IMAD R4, R4, UR4, RZ ;  /* 0x0000000404047c24 */ /* 0x000fc4000f8e02ff */
[----:B------:R-:W-:Y:S02]  /*11210*/  IMAD.IADD R3, R3, 0x1, R5 ;  /* 0x0000000103037824 */ /* 0x000fe400078e0205 */
[C---:B------:R-:W-:Y:S02]  /*11220*/  IMAD R8, R0.reuse, UR5, R4 ;  /* 0x0000000500087c24 */ /* 0x040fe4000f8e0204 */
[----:B------:R-:W-:-:S04]  /*11230*/  IMAD.WIDE.U32 R4, R0, UR4, R2 ;  /* 0x0000000400047c25 */ /* 0x000fc8000f8e0002 */
[----:B-1----:R-:W-:Y:S02]  /*11240*/  IMAD R0, R9, R7, R6 ;  /* 0x0000000709007224 */ /* 0x002fe400078e0206 */
[----:B------:R-:W-:-:S03]  /*11250*/  IMAD.IADD R5, R5, 0x1, R8 ;  /* 0x0000000105057824 */ /* 0x000fc600078e0208 */
[----:B------:R-:W-:Y:S01]  /*11260*/  SHF.R.S32.HI R7, RZ, 0x1f, R0 ;  /* 0x0000001fff077819 */ /* 0x000fe20000011400 */
[----:B------:R-:W-:-:S04]  /*11270*/  IMAD.WIDE.U32 R4, R0, UR6, R4 ;  /* 0x0000000600047c25 */ /* 0x000fc8000f8e0004 */
[----:B------:R-:W-:-:S04]  /*11280*/  IMAD R7, R7, UR6, RZ ;  /* 0x0000000607077c24 */ /* 0x000fc8000f8e02ff */
[----:B------:R-:W-:Y:S01]  /*11290*/  IMAD R7, R0, UR7, R7 ;  /* 0x0000000700077c24 */ /* 0x000fe2000f8e0207 */
[----:B------:R-:W-:-:S04]  /*112a0*/  IADD3 R0, P0, R4, UR8, RZ ;  /* 0x0000000804007c10 */ /* 0x000fc8000ff1e0ff */
[----:B------:R-:W-:Y:S01]  /*112b0*/  IADD3.X R4, R5, UR9, R7, P0, !PT ;  /* 0x0000000905047c10 */ /* 0x000fe200087fe407 */
[----:B------:R-:W-:Y:S01]  /*112c0*/  VIADD R5, R6, 0x80 ;  /* 0x0000008006057836 */ /* 0x000fe20000000000 */
[----:B------:R-:W-:Y:S01]  /*112d0*/  PLOP3.LUT P0, PT, PT, PT, UP0, 0x80, 0x0 ;  /* 0x000000000000781c */ /* 0x000fe20003f0f008 */
[----:B0-----:R-:W-:Y:S02]  /*112e0*/  IMAD.SHL.U32 R20, R20, 0x10, RZ ;  /* 0x0000001014147824 */ /* 0x001fe400078e00ff */
[----:B------:R-:W-:-:S03]  /*112f0*/  IMAD.MOV.U32 R6, RZ, RZ, R5 ;  /* 0x000000ffff067224 */ /* 0x000fc600078e0005 */
[----:B------:R-:W-:-:S07]  /*11300*/  LOP3.LUT R20, R20, 0x10, RZ, 0xc0, !PT ;  /* 0x0000001014147812 */ /* 0x000fce00078ec0ff */
[----:B------:R-:W-:Y:S01]  /*11310*/  @P0 IMAD.HI.U32 R7, R5, UR10, RZ ;  /* 0x0000000a05070c27 */ /* 0x000fe2000f8e00ff */
[----:B------:R-:W-:-:S04]  /*11320*/  @UP0 ULDC UR10, c[0x0][0x450] ;  /* 0x00011400000a0ab9 */ /* 0x000fc80000000800 */
[----:B------:R-:W-:-:S05]  /*11330*/  @P1 SHF.R.U32.HI R6, RZ, UR10, R7 ;  /* 0x0000000aff061c19 */ /* 0x000fca0008011607 */
        /* <DEDUP_REMOVED lines=8> */
[----:B------:R-:W-:Y:S01]  /*113c0*/  SHF.R.S32.HI R6, RZ, 0x1f, R5 ;  /* 0x0000001fff067819 */ /* 0x000fe20000011405 */
[----:B------:R-:W-:Y:S01]  /*113d0*/  UMOV UR5, 0xffffffff ;  /* 0xffffffff00057882 */ /* 0x000fe20000000000 */
[----:B------:R-:W-:Y:S01]  /*113e0*/  ISETP.GE.AND P3, PT, R20, UR4, PT ;  /* 0x0000000414007c0c */ /* 0x000fe2000bf66270 */
[----:B------:R-:W-:Y:S02]  /*113f0*/  IMAD.IADD R3, R3, 0x1, R7 ;  /* 0x0000000103037824 */ /* 0x000fe400078e0207 */
[----:B------:R-:W-:-:S02]  /*11400*/  IMAD R6, R6, UR6, RZ ;  /* 0x0000000606067c24 */ /* 0x000fc4000f8e02ff */
[----:B------:R-:W-:-:S04]  /*11410*/  IMAD.WIDE.U32 R2, R5, UR6, R2 ;  /* 0x0000000605027c25 */ /* 0x000fc8000f8e0002 */
[----:B------:R-:W-:Y:S01]  /*11420*/  IMAD R6, R5, UR7, R6 ;  /* 0x0000000705067c24 */ /* 0x000fe2000f8e0206 */
[----:B------:R-:W-:-:S04]  /*11430*/  IADD3 R5, P0, R2, UR8, RZ ;  /* 0x0000000802057c10 */ /* 0x000fc8000ff1e0ff */
[----:B------:R-:W-:Y:S02]  /*11440*/  IADD3.X R6, R3, UR9, R6, P0, !PT ;  /* 0x0000000903067c10 */ /* 0x000fe400087fe406 */
[----:B------:R-:W-:Y:S01]  /*11450*/  ISETP.GE.AND P0, PT, R25, UR4, PT ;  /* 0x0000000419007c0c */ /* 0x000fe2000bf06270 */
[----:B------:R-:W-:-:S12]  /*11460*/  BRA.DIV UR5, `(.L_x_11883) ;  /* 0x0000002a052c7947 */ /* 0x000fd8000b800000 */
[----:B------:R-:W0:Y:S01]  /*11470*/  SHFL.IDX PT, R3, R0, RZ, 0x1e1f ;  /* 0x001e1fff00037589 */ /* 0x000e2200000e0000 */
[----:B------:R-:W-:Y:S01]  /*11480*/  ULDC UR4, c[0x0][0x288] ;  /* 0x0000a20000047ab9 */ /* 0x000fe20000000800 */
[----:B------:R-:W-:Y:S02]  /*11490*/  VIADD R8, R27, UR43 ;  /* 0x0000002b1b087c36 */ /* 0x000fe40008000000 */
[----:B------:R-:W1:Y:S01]  /*114a0*/  SHFL.IDX PT, R2, R4, RZ, 0x1e1f ;  /* 0x001e1fff04027589 */ /* 0x000e6200000e0000 */
[----:B------:R-:W-:Y:S02]  /*114b0*/  IMAD R7, R9, UR4, RZ ;  /* 0x0000000409077c24 */ /* 0x000fe4000f8e02ff */
[C---:B------:R-:W-:Y:S01]  /*114c0*/  VIADD R10, R8.reuse, 0x40 ;  /* 0x00000040080a7836 */ /* 0x040fe20000000000 */
[----:B------:R-:W2:Y:S02]  /*114d0*/  SHFL.IDX PT, R14, R0, 0x1, 0x1e1f ;  /* 0x003e1f00000e7f89 */ /* 0x000ea400000e0000 */
[----:B------:R-:W-:-:S02]  /*114e0*/  ISETP.GE.AND P1, PT, R8, R7, PT ;  /* 0x000000070800720c */ /* 0x000fc40003f26270 */
[----:B------:R-:W3:Y:S04]  /*114f0*/  SHFL.IDX PT, R4, R4, 0x1, 0x1e1f ;  /* 0x003e1f0004047f89 */ /* 0x000ee800000e0000 */
[----:B------:R-:W4:Y:S07]  /*11500*/  SHFL.IDX PT, R6, R6, RZ, 0x1e1f ;  /* 0x001e1fff06067589 */ /* 0x000f2e00000e0000 */
[----:B0-----:R-:W-:-:S05]  /*11510*/  @!P1 IADD3 R9, P4, R20, R3, RZ ;  /* 0x0000000314099210 */ /* 0x001fca0007f9e0ff */
[----:B-1----:R-:W-:Y:S02]  /*11520*/  @!P1 IMAD.X R3, RZ, RZ, R2, P4 ;  /* 0x000000ffff039224 */ /* 0x002fe400020e0602 */
[----:B------:R-:W-:-:S05]  /*11530*/  @!P1 IMAD.MOV.U32 R2, RZ, RZ, R9 ;  /* 0x000000ffff029224 */ /* 0x000fca00078e0009 */
[----:B------:R-:W-:Y:S04]  /*11540*/  @!P1 LDGSTS.E.BYPASS.LTC128B.128 [R22+0xc400], desc[UR36][R2.64], !P3 ;  /* 0x0c40000002169fae */ /* 0x000fe8000d901d64 */
[----:B------:R-:W-:Y:S04]  /*11550*/  @!P1 LDGSTS.E.BYPASS.LTC128B.128 [R22+0xdc00], desc[UR36][R2.64+0x20], !P2 ;  /* 0x0dc0002002169fae */ /* 0x000fe8000d101d64 */
[----:B------:R0:W-:Y:S01]  /*11560*/  @!P1 LDGSTS.E.BYPASS.LTC128B.128 [R22+0xf400], desc[UR36][R2.64+0x40], !P0 ;  /* 0x0f40004002169fae */ /* 0x0001e2000c101d64 */
[----:B------:R-:W-:-:S13]  /*11570*/  ISETP.GE.AND P1, PT, R10, R7, PT ;  /* 0x000000070a00720c */ /* 0x000fda0003f26270 */
[----:B--2---:R-:W-:-:S05]  /*11580*/  @!P1 IADD3 R14, P4, R20, R14, RZ ;  /* 0x0000000e140e9210 */ /* 0x004fca0007f9e0ff */
[----:B---3--:R-:W-:Y:S02]  /*11590*/  @!P1 IMAD.X R9, RZ, RZ, R4, P4 ;  /* 0x000000ffff099224 */ /* 0x008fe400020e0604 */
[----:B0-----:R-:W-:Y:S02]  /*115a0*/  @!P1 IMAD.MOV.U32 R2, RZ, RZ, R14 ;  /* 0x000000ffff029224 */ /* 0x001fe400078e000e */
[----:B------:R-:W-:Y:S01]  /*115b0*/  @!P1 IMAD.MOV.U32 R3, RZ, RZ, R9 ;  /* 0x000000ffff039224 */ /* 0x000fe200078e0009 */
[----:B------:R0:W1:Y:S04]  /*115c0*/  SHFL.IDX PT, R14, R5, RZ, 0x1e1f ;  /* 0x001e1fff050e7589 */ /* 0x00006800000e0000 */
[----:B------:R0:W-:Y:S04]  /*115d0*/  @!P1 LDGSTS.E.BYPASS.LTC128B.128 [R22+0xcc00], desc[UR36][R2.64], !P3 ;  /* 0x0cc0000002169fae */ /* 0x0001e8000d901d64 */
[----:B------:R0:W-:Y:S04]  /*115e0*/  @!P1 LDGSTS.E.BYPASS.LTC128B.128 [R22+0xe400], desc[UR36][R2.64+0x20], !P2 ;  /* 0x0e40002002169fae */ /* 0x0001e8000d101d64 */
[----:B----4-:R0:W-:Y:S02]  /*115f0*/  @!P1 LDGSTS.E.BYPASS.LTC128B.128 [R22+0xfc00], desc[UR36][R2.64+0x40], !P0 ;  /* 0x0fc0004002169fae */ /* 0x0101e4000c101d64 */
.L_x_11946:
        /* <DEDUP_REMOVED lines=12> */
.L_x_11885:
[----:B------:R-:W-:Y:S05]  /*116c0*/  BSYNC B0 ;  /* 0x0000000000007941 */ /* 0x000fea0003800000 */
.L_x_11884:
[----:B------:R-:W-:Y:S01]  /*116d0*/  NOP ;  /* 0x0000000000007918 */ /* 0x000fe20000000000 */
[----:B------:R-:W-:Y:S01]  /*116e0*/  SYNCS.ARRIVE.TRANS64.RED.A0T1 RZ, [UR48+0x17000], RZ ;  /* 0x017000ffffff79a7 */ /* 0x000fe20008200430 */
[----:B------:R-:W-:Y:S01]  /*116f0*/  IMAD.MOV.U32 R0, RZ, RZ, 0x1 ;  /* 0x00000001ff007424 */ /* 0x000fe200078e00ff */
[----:B------:R-:W-:Y:S04]  /*11700*/  ARRIVES.LDGSTSBAR.64.TRANSCNT [UR48+0x17000] ;  /* 0x01700000ff0079b0 */ /* 0x000fe80008000ab0 */
[----:B------:R-:W-:Y:S01]  /*11710*/  SHF.L.U32 R0, R0, 0x1f, RZ ;  /* 0x0000001f00007819 */ /* 0x000fe200000006ff */
[----:B------:R-:W-:Y:S01]  /*11720*/  NOP ;  /* 0x0000000000007918 */ /* 0x000fe20000000000 */
[----:B------:R-:W-:Y:S01]  /*11730*/  SYNCS.ARRIVE.TRANS64.A1T0 RZ, [UR48+0x17000], RZ ;  /* 0x017000ffffff79a7 */ /* 0x000fe20008100030 */
[----:B------:R-:W-:-:S05]  /*11740*/  VIADD R17, R17, 0xfffffffe ;  /* 0xfffffffe11117836 */ /* 0x000fca0000000000 */
[----:B------:R-:W-:Y:S01]  /*11750*/  ISETP.GE.AND P0, PT, R17, UR51, PT ;  /* 0x0000003311007c0c */ /* 0x000fe2000bf06270 */
[----:B------:R-:W3:Y:S02]  /*11760*/  SYNCS.PHASECHK.TRANS64.TRYWAIT P1, [UR48+0x17020], R0 ;  /* 0x01702000ff0075a7 */ /* 0x000ee40008020170 */
[----:B---3--:R-:W-:Y:S10]  /*11770*/  @!P1 BRA `(.L_x_11886) ;  /* 0x0000002800549947 */ /* 0x008ff40003800000 */
.L_x_11947:
[----:B------:R-:W-:Y:S01]  /*11780*/  IMAD.MOV.U32 R20, RZ, RZ, 0x1 ;  /* 0x00000001ff147424 */ /* 0x000fe200078e00ff */
[----:B------:R-:W-:Y:S06]  /*11790*/  @!P0 BRA `(.L_x_11887) ;  /* 0x0000001000788947 */ /* 0x000fec0003800000 */
[----:B0-2---:R-:W0:Y:S01]  /*117a0*/  S2R R2, SR_TID.X ;  /* 0x0000000000027919 */ /* 0x005e220000002100 */
[----:B------:R-:W-:Y:S01]  /*117b0*/  UIADD3 UR4, UR47, 0x1, URZ ;  /* 0x000000012f047890 */ /* 0x000fe2000fffe03f */
[----:B------:R-:W-:Y:S01]  /*117c0*/  LOP3.LUT R3, RZ, UR45, RZ, 0x33, !PT ;  /* 0x0000002dff037c12 */ /* 0x000fe2000f8e33ff */
[----:B------:R-:W-:Y:S01]  /*117d0*/  IMAD.MOV.U32 R6, RZ, RZ, 0x1 ;  /* 0x00000001ff067424 */ /* 0x000fe200078e00ff */
[----:B------:R-:W2:Y:S01]  /*117e0*/  S2R R4, SR_TID.X ;  /* 0x0000000000047919 */ /* 0x000ea20000002100 */
[----:B------:R-:W-:Y:S01]  /*117f0*/  UIMAD UR4, UR4, UR39, URZ ;  /* 0x00000027040472a4 */ /* 0x000fe2000f8e023f */
[----:B------:R-:W-:-:S05]  /*11800*/  LOP3.LUT R5, RZ, UR44, RZ, 0x33, !PT ;  /* 0x0000002cff057c12 */ /* 0x000fca000f8e33ff */
[----:B------:R-:W-:-:S04]  /*11810*/  LOP3.LUT R0, RZ, UR4, RZ, 0x33, !PT ;  /* 0x00000004ff007c12 */ /* 0x000fc8000f8e33ff */
        /* <DEDUP_REMOVED lines=11> */
[----:B------:R-:W-:Y:S02]  /*118d0*/  IMAD R17, R0, -0x80, R17 ;  /* 0xffffff8000117824 */ /* 0x000fe400078e0211 */
[----:B------:R-:W-:-:S07]  /*118e0*/  IMAD.MOV.U32 R4, RZ, RZ, RZ ;  /* 0x000000ffff047224 */ /* 0x000fce00078e00ff */
.L_x_11902:
[----:B------:R-:W2:Y:S01]  /*118f0*/  LDL R5, [R1+0x4] ;  /* 0x0000040001057983 */ /* 0x000ea20000100800 */
[----:B0-----:R-:W0:Y:S01]  /*11900*/  LDC R0, c[0x0][0x430] ;  /* 0x00010c00ff007b82 */ /* 0x001e220000000800 */
[----:B------:R-:W-:Y:S01]  /*11910*/  IMAD.MOV.U32 R7, RZ, RZ, R17 ;  /* 0x000000ffff077224 */ /* 0x000fe200078e0011 */
[----:B------:R-:W-:Y:S01]  /*11920*/  ULDC.64 UR4, c[0x0][0x428] ;  /* 0x00010a0000047ab9 */ /* 0x000fe20000000a00 */
[----:B0-----:R-:W-:-:S13]  /*11930*/  ISETP.NE.AND P0, PT, R0, 0x1, PT ;  /* 0x000000010000780c */ /* 0x001fda0003f05270 */
[----:B------:R-:W0:Y:S08]  /*11940*/  @P0 LDC R0, c[0x0][0x434] ;  /* 0x00010d00ff000b82 */ /* 0x000e300000000800 */
[----:B------:R-:W3:Y:S01]  /*11950*/  @P0 LDC R3, c[0x0][0x438] ;  /* 0x00010e00ff030b82 */ /* 0x000ee20000000800 */
[----:B0-----:R-:W-:-:S05]  /*11960*/  @P0 IMAD.HI.U32 R0, R17, R0, RZ ;  /* 0x0000000011000227 */ /* 0x001fca00078e00ff */
[----:B---3--:R-:W-:-:S04]  /*11970*/  @P0 SHF.R.U32.HI R7, RZ, R3, R0 ;  /* 0x00000003ff070219 */ /* 0x008fc80000011600 */
[--C-:B------:R-:W-:Y:S01]  /*11980*/  SHF.R.S32.HI R3, RZ, 0x1f, R7.reuse ;  /* 0x0000001fff037819 */ /* 0x100fe20000011407 */
[----:B------:R-:W-:-:S04]  /*11990*/  IMAD.MOV.U32 R2, RZ, RZ, R7 ;  /* 0x000000ffff027224 */ /* 0x000fc800078e0007 */
[----:B------:R-:W-:-:S04]  /*119a0*/  IMAD.WIDE.U32 R2, R29, UR4, R2 ;  /* 0x000000041d027c25 */ /* 0x000fc8000f8e0002 */
[----:B--2---:R-:W-:-:S04]  /*119b0*/  IMAD R0, R5, UR4, RZ ;  /* 0x0000000405007c24 */ /* 0x004fc8000f8e02ff */
[----:B------:R-:W-:Y:S01]  /*119c0*/  IMAD R5, R29, UR5, R0 ;  /* 0x000000051d057c24 */ /* 0x000fe2000f8e0200 */
[----:B------:R-:W-:Y:S02]  /*119d0*/  ULDC.64 UR4, c[0x0][0x418] ;  /* 0x0001060000047ab9 */ /* 0x000fe40000000a00 */
[----:B------:R-:W-:Y:S01]  /*119e0*/  LEA R8, P0, R2, UR4, 0x2 ;  /* 0x0000000402087c11 */ /* 0x000fe2000f8010ff */
[----:B------:R-:W-:-:S05]  /*119f0*/  IMAD.IADD R3, R5, 0x1, R3 ;  /* 0x0000000105037824 */ /* 0x000fca00078e0203 */
[----:B------:R-:W-:-:S05]  /*11a00*/  LEA.HI.X R9, R2, UR5, R3, 0x2, P0 ;  /* 0x0000000502097c11 */ /* 0x000fca00080f1403 */
[----:B------:R-:W2:Y:S01]  /*11a10*/  LDG.E R8, desc[UR36][R8.64] ;  /* 0x0000002408087981 */ /* 0x000ea2000c1e1900 */
        /* <DEDUP_REMOVED lines=10> */
[----:B--2---:R-:W-:Y:S01]  /*11ac0*/  SHF.R.S32.HI R18, RZ, 0x1f, R8 ;  /* 0x0000001fff127819 */ /* 0x004fe20000011408 */
[----:B------:R-:W-:Y:S06]  /*11ad0*/  @!P2 BRA `(.L_x_11888) ;  /* 0x000000000004a947 */ /* 0x000fec0003800000 */
[----:B------:R-:W-:Y:S01]  /*11ae0*/  BPT.TRAP 0x1 ;  /* 0x000000040000795c */ /* 0x000fe20000300000 */
.L_x_11888:
[----:B------:R-:W-:Y:S02]  /*11af0*/  LEA R5, R0, UR48, 0x3 ;  /* 0x0000003000057c11 */ /* 0x000fe4000f8e18ff */
[----:B------:R-:W-:-:S04]  /*11b00*/  SHF.L.U32 R10, R20, 0x1f, RZ ;  /* 0x0000001f140a7819 */ /* 0x000fc800000006ff */
[----:B------:R-:W0:Y:S02]  /*11b10*/  SYNCS.PHASECHK.TRANS64.TRYWAIT P1, [R5+URZ+0x17080], R10 ;  /* 0x0170800a050075a7 */ /* 0x000e24000802017f */
[----:B0-----:R-:W-:Y:S05]  /*11b20*/  @!P1 BRA `(.L_x_11889) ;  /* 0x0000002400809947 */ /* 0x001fea0003800000 */
.L_x_11948:
[----:B------:R-:W-:Y:S01]  /*11b30*/  ULDC UR4, c[0x0][0x430] ;  /* 0x00010c0000047ab9 */ /* 0x000fe20000000800 */
[----:B------:R-:W2:Y:S01]  /*11b40*/  S2R R25, SR_TID.X ;  /* 0x0000000000197919 */ /* 0x000ea20000002100 */
        /* <DEDUP_REMOVED lines=17> */
[----:B--2---:R-:W-:Y:S02]  /*11c60*/  IMAD.SHL.U32 R25, R25, 0x10, RZ ;  /* 0x0000001019197824 */ /* 0x004fe400078e00ff */
        /* <DEDUP_REMOVED lines=13> */
[----:B------:R-:W2:Y:S01]  /*11d40*/  S2R R11, SR_TID.X ;  /* 0x00000000000b7919 */ /* 0x000ea20000002100 */
[----:B------:R-:W-:Y:S01]  /*11d50*/  IMAD R25, R0, 0x3000, R22 ;  /* 0x0000300000197824 */ /* 0x000fe200078e0216 */
[----:B------:R-:W3:Y:S04]  /*11d60*/  SHFL.IDX PT, R2, R21, RZ, 0x1e1f ;  /* 0x001e1fff15027589 */ /* 0x000ee800000e0000 */
[----:B------:R-:W4:Y:S04]  /*11d70*/  SHFL.IDX PT, R3, R27, RZ, 0x1e1f ;  /* 0x001e1fff1b037589 */ /* 0x000f2800000e0000 */
[----:B------:R-:W0:Y:S01]  /*11d80*/  SHFL.IDX PT, R27, R27, 0x1, 0x1e1f ;  /* 0x003e1f001b1b7f89 */ /* 0x000e2200000e0000 */
[----:B--2---:R-:W-:-:S05]  /*11d90*/  IMAD.SHL.U32 R11, R11, 0x10, RZ ;  /* 0x000000100b0b7824 */ /* 0x004fca00078e00ff */
[----:B------:R-:W-:-:S04]  /*11da0*/  LOP3.LUT R11, R11, 0x10, RZ, 0xc0, !PT ;  /* 0x000000100b0b7812 */ /* 0x000fc800078ec0ff */
[----:B---3--:R-:W-:-:S05]  /*11db0*/  IADD3 R2, P1, R11, R2, RZ ;  /* 0x000000020b027210 */ /* 0x008fca0007f3e0ff */
[----:B----4-:R-:W-:-:S05]  /*11dc0*/  IMAD.X R3, RZ, RZ, R3, P1 ;  /* 0x000000ffff037224 */ /* 0x010fca00008e0603 */
[----:B------:R-:W-:Y:S04]  /*11dd0*/  LDGSTS.E.BYPASS.LTC128B.128 [R25+0x6400], desc[UR36][R2.64], !P4 ;  /* 0x0640000002197fae */ /* 0x000fe8000e101d64 */
[----:B------:R-:W-:Y:S04]  /*11de0*/  LDGSTS.E.BYPASS.LTC128B.128 [R25+0x7400], desc[UR36][R2.64+0x20], !P3 ;  /* 0x0740002002197fae */ /* 0x000fe8000d901d64 */
[----:B------:R2:W-:Y:S04]  /*11df0*/  LDGSTS.E.BYPASS.LTC128B.128 [R25+0x8400], desc[UR36][R2.64+0x40], !P2 ;  /* 0x0840004002197fae */ /* 0x0005e8000d101d64 */
[----:B0-2---:R2:W3:Y:S02]  /*11e00*/  SHFL.IDX PT, R2, R21, 0x1, 0x1e1f ;  /* 0x003e1f0015027f89 */ /* 0x0054e400000e0000 */
.L_x_11954:
        /* <DEDUP_REMOVED lines=21> */
.L_x_11891:
[----:B------:R0:W-:Y:S01]  /*11f60*/  SYNCS.ARRIVE.TRANS64.A1T0 RZ, [R5+URZ+0x17070], RZ ;  /* 0x017070ff05ff79a7 */ /* 0x0001e2000810003f */
[----:B------:R-:W-:Y:S05]  /*11f70*/  @!P2 BRA `(.L_x_11892) ;  /* 0x000000000004a947 */ /* 0x000fea0003800000 */
[----:B------:R-:W-:Y:S01]  /*11f80*/  BPT.TRAP 0x1 ;  /* 0x000000040000795c */ /* 0x000fe20000300000 */
.L_x_11892:
[----:B------:R-:W3:Y:S02]  /*11f90*/  SYNCS.PHASECHK.TRANS64.TRYWAIT P1, [R5+URZ+0x17040], R10 ;  /* 0x0170400a050075a7 */ /* 0x000ee4000802017f */
[----:B---3--:R-:W-:Y:S05]  /*11fa0*/  @!P1 BRA `(.L_x_11893) ;  /* 0x0000002400109947 */ /* 0x008fea0003800000 */
.L_x_11955:
[----:B--2---:R-:W2:Y:S01]  /*11fb0*/  S2R R21, SR_TID.X ;  /* 0x0000000000157919 */ /* 0x004ea20000002100 */
[----:B------:R-:W-:Y:S01]  /*11fc0*/  ULDC.64 UR4, c[0x0][0x300] ;  /* 0x0000c00000047ab9 */ /* 0x000fe20000000a00 */
[----:B------:R-:W-:Y:S01]  /*11fd0*/  R2UR UR6, R28 ;  /* 0x000000001c0672ca */ /* 0x000fe200000e0000 */
[----:B------:R-:W-:Y:S01]  /*11fe0*/  IMAD R2, R9, UR4, RZ ;  /* 0x0000000409027c24 */ /* 0x000fe2000f8e02ff */
[----:B------:R-:W4:Y:S01]  /*11ff0*/  LDC R11, c[0x0][0x2f4] ;  /* 0x0000bd00ff0b7b82 */ /* 0x000f220000000800 */
        /* <DEDUP_REMOVED lines=18> */
[----:B--2---:R-:W-:-:S03]  /*12120*/  IMAD.SHL.U32 R21, R21, 0x10, RZ ;  /* 0x0000001015157824 */ /* 0x004fc600078e00ff */
[----:B------:R-:W-:Y:S01]  /*12130*/  IADD3.X R9, R9, UR4, R3, P1, !PT ;  /* 0x0000000409097c10 */ /* 0x000fe20008ffe403 */
[----:B------:R-:W-:Y:S01]  /*12140*/  UMOV UR4, 0xffffffff ;  /* 0xffffffff00047882 */ /* 0x000fe20000000000 */
[----:B------:R-:W-:-:S04]  /*12150*/  LOP3.LUT R21, R21, 0x10, RZ, 0xc0, !PT ;  /* 0x0000001015157812 */ /* 0x000fc800078ec0ff */
[----:B----4-:R-:W-:Y:S01]  /*12160*/  ISETP.GE.AND P4, PT, R21, R11, PT ;  /* 0x0000000b1500720c */ /* 0x010fe20003f86270 */
[----:B------:R-:W-:-:S12]  /*12170*/  BRA.DIV UR4, `(.L_x_11894) ;  /* 0x0000002204b07947 */ /* 0x000fd8000b800000 */
[----:B---3--:R-:W2:Y:S04]  /*12180*/  LDL R10, [R1] ;  /* 0x00000000010a7983 */ /* 0x008ea80000100800 */
[----:B-1----:R-:W1:Y:S04]  /*12190*/  SHFL.IDX PT, R14, R7, RZ, 0x1e1f ;  /* 0x001e1fff070e7589 */ /* 0x002e6800000e0000 */
[----:B------:R-:W3:Y:S04]  /*121a0*/  SHFL.IDX PT, R3, R9, RZ, 0x1e1f ;  /* 0x001e1fff09037589 */ /* 0x000ee800000e0000 */
[----:B------:R-:W4:Y:S01]  /*121b0*/  SHFL.IDX PT, R9, R9, 0x1, 0x1e1f ;  /* 0x003e1f0009097f89 */ /* 0x000f2200000e0000 */
[----:B-1----:R-:W-:-:S03]  /*121c0*/  IADD3 R2, P1, R21, R14, RZ ;  /* 0x0000000e15027210 */ /* 0x002fc60007f3e0ff */
[----:B------:R1:W0:Y:S02]  /*121d0*/  SHFL.IDX PT, R14, R7, 0x1, 0x1e1f ;  /* 0x003e1f00070e7f89 */ /* 0x00022400000e0000 */
[----:B---3--:R-:W-:Y:S02]  /*121e0*/  IMAD.X R3, RZ, RZ, R3, P1 ;  /* 0x000000ffff037224 */ /* 0x008fe400008e0603 */
[----:B--2---:R-:W-:-:S04]  /*121f0*/  IMAD R8, R0, 0x3000, R10 ;  /* 0x0000300000087824 */ /* 0x004fc800078e020a */
[----:B------:R-:W-:-:S05]  /*12200*/  VIADD R8, R8, UR48 ;  /* 0x0000003008087c36 */ /* 0x000fca0008000000 */
[----:B------:R1:W-:Y:S04]  /*12210*/  LDGSTS.E.BYPASS.LTC128B.128 [R8+0x10c00], desc[UR36][R2.64], !P4 ;  /* 0x10c0000002087fae */ /* 0x0003e8000e101d64 */
[----:B------:R1:W-:Y:S04]  /*12220*/  LDGSTS.E.BYPASS.LTC128B.128 [R8+0x11c00], desc[UR36][R2.64+0x20], !P3 ;  /* 0x11c0002002087fae */ /* 0x0003e8000d901d64 */
[----:B0---4-:R1:W-:Y:S02]  /*12230*/  LDGSTS.E.BYPASS.LTC128B.128 [R8+0x12c00], desc[UR36][R2.64+0x40], !P2 ;  /* 0x12c0004002087fae */ /* 0x0113e4000d101d64 */
.L_x_11961:
        /* <DEDUP_REMOVED lines=18> */
.L_x_11895:
[----:B------:R-:W-:Y:S01]  /*12360*/  IMAD.U32 R2, RZ, RZ, UR38 ;  /* 0x00000026ff027e24 */ /* 0x000fe2000f8e00ff */
[----:B------:R0:W-:Y:S04]  /*12370*/  SYNCS.ARRIVE.TRANS64.A1T0 RZ, [R5+URZ+0x17030], RZ ;  /* 0x017030ff05ff79a7 */ /* 0x0001e8000810003f */
[----:B------:R-:W-:-:S04]  /*12380*/  LOP3.LUT R2, R2, 0x1, RZ, 0xfc, !PT ;  /* 0x0000000102027812 */ /* 0x000fc800078efcff */
[----:B------:R-:W-:-:S13]  /*12390*/  ISETP.NE.AND P1, PT, R2, 0x3, PT ;  /* 0x000000030200780c */ /* 0x000fda0003f25270 */
[----:B0-----:R-:W-:Y:S05]  /*123a0*/  @!P1 BRA `(.L_x_11896) ;  /* 0x0000000000049947 */ /* 0x001fea0003800000 */
[----:B------:R-:W-:Y:S01]  /*123b0*/  BPT.TRAP 0x1 ;  /* 0x000000040000795c */ /* 0x000fe20000300000 */
.L_x_11896:
[----:B------:R-:W-:Y:S02]  /*123c0*/  LOP3.LUT R2, R6, 0x1, RZ, 0x3c, !PT ;  /* 0x0000000106027812 */ /* 0x000fe400078e3cff */
[----:B------:R-:W-:Y:S02]  /*123d0*/  LEA R3, R4, UR48, 0x3 ;  /* 0x0000003004037c11 */ /* 0x000fe4000f8e18ff */
[----:B------:R-:W-:-:S04]  /*123e0*/  SHF.L.U32 R2, R2, 0x1f, RZ ;  /* 0x0000001f02027819 */ /* 0x000fc800000006ff */
[----:B------:R-:W0:Y:S02]  /*123f0*/  SYNCS.PHASECHK.TRANS64.TRYWAIT P2, [R3+URZ+0x17070], R2 ;  /* 0x01707002030075a7 */ /* 0x000e24000804017f */
[----:B0-----:R-:W-:Y:S05]  /*12400*/  @!P2 BRA `(.L_x_11897) ;  /* 0x0000002000a8a947 */ /* 0x001fea0003800000 */
.L_x_11962:
[----:B------:R-:W-:-:S06]  /*12410*/  ULOP3.LUT UR4, UR38, 0x2, URZ, 0xfc, !UPT ;  /* 0x0000000226047892 */ /* 0x000fcc000f8efc3f */
[----:B------:R-:W-:-:S05]  /*12420*/  IMAD.U32 R5, RZ, RZ, UR4 ;  /* 0x00000004ff057e24 */ /* 0x000fca000f8e00ff */
[----:B------:R-:W-:-:S13]  /*12430*/  ISETP.NE.AND P2, PT, R5, 0x3, PT ;  /* 0x000000030500780c */ /* 0x000fda0003f45270 */
[----:B------:R-:W-:Y:S05]  /*12440*/  @!P2 BRA `(.L_x_11898) ;  /* 0x000000000004a947 */ /* 0x000fea0003800000 */
[----:B------:R-:W-:Y:S01]  /*12450*/  BPT.TRAP 0x1 ;  /* 0x000000040000795c */ /* 0x000fe20000300000 */
.L_x_11898:
[----:B------:R-:W-:Y:S01]  /*12460*/  SHF.L.U32 R6, R6, 0x1f, RZ ;  /* 0x0000001f06067819 */ /* 0x000fe200000006ff */
[----:B0-----:R-:W-:-:S03]  /*12470*/  IMAD R2, R4, 0x3000, RZ ;  /* 0x0000300004027824 */ /* 0x001fc600078e02ff */
[----:B------:R-:W0:Y:S02]  /*12480*/  SYNCS.PHASECHK.TRANS64.TRYWAIT P2, [R3+URZ+0x17060], R6 ;  /* 0x01706006030075a7 */ /* 0x000e24000804017f */
[----:B0-----:R-:W-:Y:S05]  /*12490*/  @!P2 BRA `(.L_x_11899) ;  /* 0x000000200098a947 */ /* 0x001fea0003800000 */
.L_x_11963:
[----:B------:R-:W-:Y:S01]  /*124a0*/  LOP3.LUT R12, R2, R24, RZ, 0xfc, !PT ;  /* 0x00000018020c7212 */ /* 0x000fe200078efcff */
[----:B------:R-:W-:Y:S05]  /*124b0*/  WARPSYNC.ALL ;  /* 0x0000000000007948 */ /* 0x000fea0003800000 */
[----:B0-----:R-:W0:Y:S01]  /*124c0*/  LDSM.16.MT88.4 R4, [R12+UR48+0x6400] ;  /* 0x006400300c04783b */ /* 0x001e220008004200 */
[----:B------:R-:W-:Y:S01]  /*124d0*/  ULOP3.LUT UR4, UR38, 0x2, URZ, 0xfc, !UPT ;  /* 0x0000000226047892 */ /* 0x000fe2000f8efc3f */
[----:B------:R-:W1:Y:S02]  /*124e0*/  S2R R15, SR_TID.X ;  /* 0x00000000000f7919 */ /* 0x000e640000002100 */
[----:B-1----:R-:W-:Y:S01]  /*124f0*/  LOP3.LUT P2, RZ, R15, 0x4, RZ, 0xc0, !PT ;  /* 0x000000040fff7812 */ /* 0x002fe2000784c0ff */
[----:B------:R-:W-:Y:S01]  /*12500*/  IMAD.MOV.U32 R15, RZ, RZ, 0x40 ;  /* 0x00000040ff0f7424 */ /* 0x000fe200078e00ff */
[----:B0-----:R-:W-:-:S02]  /*12510*/  PRMT R8, R4, 0x6420, R5 ;  /* 0x0000642004087816 */ /* 0x001fc40000000005 */
[----:B------:R-:W-:Y:S02]  /*12520*/  PRMT R9, R4, 0x7531, R5 ;  /* 0x0000753104097816 */ /* 0x000fe40000000005 */
[----:B------:R-:W-:Y:S02]  /*12530*/  LOP3.LUT R4, R2, R23, RZ, 0xfc, !PT ;  /* 0x0000001702047212 */ /* 0x000fe400078efcff */
[C-C-:B------:R-:W-:Y:S02]  /*12540*/  PRMT R10, R6.reuse, 0x6420, R7.reuse ;  /* 0x00006420060a7816 */ /* 0x140fe40000000007 */
[----:B------:R-:W-:Y:S01]  /*12550*/  PRMT R11, R6, 0x7531, R7 ;  /* 0x00007531060b7816 */ /* 0x000fe20000000007 */
[----:B------:R-:W-:Y:S01]  /*12560*/  IMAD.IADD R4, R4, 0x1, R19 ;  /* 0x0000000104047824 */ /* 0x000fe200078e0213 */
[----:B------:R-:W-:-:S04]  /*12570*/  SEL R15, R15, 0xffffffc0, !P2 ;  /* 0xffffffc00f0f7807 */ /* 0x000fc80005000000 */
[----:B------:R0:W-:Y:S01]  /*12580*/  STSM.16.M88.4 [R4], R8 ;  /* 0x0000000804007844 */ /* 0x0001e20000000200 */
[----:B------:R-:W-:Y:S02]  /*12590*/  IMAD.IADD R15, R15, 0x1, R23 ;  /* 0x000000010f0f7824 */ /* 0x000fe400078e0217 */
        /* <DEDUP_REMOVED lines=10> */
[----:B0-----:R-:W-:Y:S01]  /*12640*/  VIADD R10, R2, 0x2000 ;  /* 0x00002000020a7836 */ /* 0x001fe20000000000 */
[----:B------:R-:W-:Y:S01]  /*12650*/  IADD3 R2, R19, R15, R2 ;  /* 0x0000000f13027210 */ /* 0x000fe20007ffe002 */
[----:B------:R-:W-:-:S03]  /*12660*/  IMAD.U32 R15, RZ, RZ, UR4 ;  /* 0x00000004ff0f7e24 */ /* 0x000fc6000f8e00ff */
[----:B------:R-:W-:Y:S02]  /*12670*/  LOP3.LUT R14, R10, R24, RZ, 0xfc, !PT ;  /* 0x000000180a0e7212 */ /* 0x000fe400078efcff */
[----:B------:R-:W-:-:S03]  /*12680*/  ISETP.NE.AND P2, PT, R15, 0x3, PT ;  /* 0x000000030f00780c */ /* 0x000fc60003f45270 */
        /* <DEDUP_REMOVED lines=34> */
.L_x_11900:
[----:B-1----:R1:W-:Y:S01]  /*128b0*/  SYNCS.ARRIVE.TRANS64.A1T0 RZ, [R3+URZ+0x17050], RZ ;  /* 0x017050ff03ff79a7 */ /* 0x0023e2000810003f */
[----:B------:R-:W-:Y:S06]  /*128c0*/  BAR.SYNC.DEFER_BLOCKING 0x2, 0x80 ;  /* 0x0082000000007b1d */ /* 0x000fec0000010000 */
[----:B------:R-:W-:Y:S05]  /*128d0*/  @!P1 BRA `(.L_x_11901) ;  /* 0x0000000000049947 */ /* 0x000fea0003800000 */
[----:B------:R-:W-:Y:S01]  /*128e0*/  BPT.TRAP 0x1 ;  /* 0x000000040000795c */ /* 0x000fe20000300000 */
.L_x_11901:
        /* <DEDUP_REMOVED lines=9> */
.L_x_11887:
[----:B0-----:R-:W-:-:S07]  /*12980*/  IMAD.MOV.U32 R0, RZ, RZ, RZ ;  /* 0x000000ffff007224 */ /* 0x001fce00078e00ff */
.L_x_11903:
[----:B------:R-:W-:-:S06]  /*12990*/  ULOP3.LUT UR4, UR38, 0x1, URZ, 0xfc, !UPT ;  /* 0x0000000126047892 */ /* 0x000fcc000f8efc3f */
[----:B--2---:R-:W-:-:S05]  /*129a0*/  IMAD.U32 R2, RZ, RZ, UR4 ;  /* 0x00000004ff027e24 */ /* 0x004fca000f8e00ff */
[----:B------:R-:W-:-:S13]  /*129b0*/  ISETP.NE.AND P1, PT, R2, 0x3, PT ;  /* 0x000000030200780c */ /* 0x000fda0003f25270 */
[----:B------:R-:W-:Y:S05]  /*129c0*/  @!P1 BRA `(.L_x_11904) ;  /* 0x0000000000049947 */ /* 0x000fea0003800000 */
[----:B------:R-:W-:Y:S01]  /*129d0*/  BPT.TRAP 0x1 ;  /* 0x000000040000795c */ /* 0x000fe20000300000 */
.L_x_11904:
[----:B------:R-:W-:Y:S01]  /*129e0*/  LOP3.LUT R2, R20, 0x1, RZ, 0x3c, !PT ;  /* 0x0000000114027812 */ /* 0x000fe200078e3cff */
[----:B------:R-:W-:Y:S01]  /*129f0*/  BSSY B0, `(.L_x_11905) ;  /* 0x0000005000007945 */ /* 0x000fe20003800000 */
[----:B0-----:R-:W-:Y:S02]  /*12a00*/  LEA R3, R0, UR48, 0x3 ;  /* 0x0000003000037c11 */ /* 0x001fe4000f8e18ff */
[----:B------:R-:W-:-:S04]  /*12a10*/  SHF.L.U32 R2, R2, 0x1f, RZ ;  /* 0x0000001f02027819 */ /* 0x000fc800000006ff */
[----:B------:R-:W0:Y:S02]  /*12a20*/  SYNCS.PHASECHK.TRANS64.TRYWAIT P0, [R3+URZ+0x17070], R2 ;  /* 0x01707002030075a7 */ /* 0x000e24000800017f */
[----:B0-----:R-:W-:Y:S05]  /*12a30*/  @!P0 BRA `(.L_x_11906) ;  /* 0x0000001c00448947 */ /* 0x001fea0003800000 */
.L_x_11964:
[----:B------:R-:W-:Y:S05]  /*12a40*/  BSYNC B0 ;  /* 0x0000000000007941 */ /* 0x000fea0003800000 */
.L_x_11905:
[----:B------:R-:W-:-:S06]  /*12a50*/  ULOP3.LUT UR4, UR38, 0x2, URZ, 0xfc, !UPT ;  /* 0x0000000226047892 */ /* 0x000fcc000f8efc3f */
[----:B------:R-:W-:-:S05]  /*12a60*/  IMAD.U32 R4, RZ, RZ, UR4 ;  /* 0x00000004ff047e24 */ /* 0x000fca000f8e00ff */
[----:B------:R-:W-:-:S13]  /*12a70*/  ISETP.NE.AND P0, PT, R4, 0x3, PT ;  /* 0x000000030400780c */ /* 0x000fda0003f05270 */
[----:B------:R-:W-:Y:S05]  /*12a80*/  @!P0 BRA `(.L_x_11907) ;  /* 0x0000000000048947 */ /* 0x000fea0003800000 */
[----:B------:R-:W-:Y:S01]  /*12a90*/  BPT.TRAP 0x1 ;  /* 0x000000040000795c */ /* 0x000fe20000300000 */
.L_x_11907:
[----:B------:R-:W-:Y:S01]  /*12aa0*/  SHF.L.U32 R4, R20, 0x1f, RZ ;  /* 0x0000001f14047819 */ /* 0x000fe200000006ff */
[----:B0-----:R-:W-:-:S03]  /*12ab0*/  IMAD R2, R0, 0x3000, RZ ;  /* 0x0000300000027824 */ /* 0x001fc600078e02ff */
[----:B------:R-:W0:Y:S02]  /*12ac0*/  SYNCS.PHASECHK.TRANS64.TRYWAIT P0, [R3+URZ+0x17060], R4 ;  /* 0x01706004030075a7 */ /* 0x000e24000800017f */
[----:B------:R-:W-:Y:S01]  /*12ad0*/  LOP3.LUT R12, R2, R24, RZ, 0xfc, !PT ;  /* 0x00000018020c7212 */ /* 0x000fe200078efcff */
[----:B0-----:R-:W-:Y:S06]  /*12ae0*/  @!P0 BRA `(.L_x_11908) ;  /* 0x0000001c002c8947 */ /* 0x001fec0003800000 */
.L_x_11965:
[----:B------:R-:W-:Y:S05]  /*12af0*/  WARPSYNC.ALL ;  /* 0x0000000000007948 */ /* 0x000fea0003800000 */
[----:B0-----:R-:W0:Y:S01]  /*12b00*/  LDSM.16.MT88.4 R4, [R12+UR48+0x6400] ;  /* 0x006400300c04783b */ /* 0x001e220008004200 */
[C---:B-1----:R-:W-:Y:S01]  /*12b10*/  VIADD R14, R2.reuse, 0x1000 ;  /* 0x00001000020e7836 */ /* 0x042fe20000000000 */
[----:B------:R-:W-:Y:S01]  /*12b20*/  ULOP3.LUT UR4, UR38, 0x2, URZ, 0xfc, !UPT ;  /* 0x0000000226047892 */ /* 0x000fe2000f8efc3f */
[----:B------:R-:W-:Y:S01]  /*12b30*/  VIADD R16, R2, 0x2000 ;  /* 0x0000200002107836 */ /* 0x000fe20000000000 */
[----:B------:R-:W1:Y:S02]  /*12b40*/  S2R R17, SR_TID.X ;  /* 0x0000000000117919 */ /* 0x000e640000002100 */
[----:B------:R-:W-:-:S02]  /*12b50*/  LOP3.LUT R15, R14, R24, RZ, 0xfc, !PT ;  /* 0x000000180e0f7212 */ /* 0x000fc400078efcff */
[-C--:B------:R-:W-:Y:S02]  /*12b60*/  LOP3.LUT R14, R14, R23.reuse, RZ, 0xfc, !PT ;  /* 0x000000170e0e7212 */ /* 0x080fe400078efcff */
[C---:B------:R-:W-:Y:S02]  /*12b70*/  LOP3.LUT R24, R16.reuse, R24, RZ, 0xfc, !PT ;  /* 0x0000001810187212 */ /* 0x040fe400078efcff */
[----:B------:R-:W-:Y:S01]  /*12b80*/  LOP3.LUT R16, R16, R23, RZ, 0xfc, !PT ;  /* 0x0000001710107212 */ /* 0x000fe200078efcff */
[----:B------:R-:W-:-:S04]  /*12b90*/  IMAD.IADD R14, R14, 0x1, R19 ;  /* 0x000000010e0e7824 */ /* 0x000fc800078e0213 */
[----:B------:R-:W-:Y:S01]  /*12ba0*/  IMAD.IADD R16, R16, 0x1, R19 ;  /* 0x0000000110107824 */ /* 0x000fe200078e0213 */
[----:B-1----:R-:W-:Y:S01]  /*12bb0*/  LOP3.LUT P0, RZ, R17, 0x4, RZ, 0xc0, !PT ;  /* 0x0000000411ff7812 */ /* 0x002fe2000780c0ff */
[----:B------:R-:W-:Y:S01]  /*12bc0*/  IMAD.MOV.U32 R17, RZ, RZ, 0x40 ;  /* 0x00000040ff117424 */ /* 0x000fe200078e00ff */
[C-C-:B0-----:R-:W-:Y:S02]  /*12bd0*/  PRMT R8, R4.reuse, 0x6420, R5.reuse ;  /* 0x0000642004087816 */ /* 0x141fe40000000005 */
[----:B------:R-:W-:Y:S02]  /*12be0*/  PRMT R9, R4, 0x7531, R5 ;  /* 0x0000753104097816 */ /* 0x000fe40000000005 */
[----:B------:R-:W-:Y:S02]  /*12bf0*/  LOP3.LUT R4, R2, R23, RZ, 0xfc, !PT ;  /* 0x0000001702047212 */ /* 0x000fe400078efcff */
[C-C-:B------:R-:W-:Y:S02]  /*12c00*/  PRMT R10, R6.reuse, 0x6420, R7.reuse ;  /* 0x00006420060a7816 */ /* 0x140fe40000000007 */
[----:B------:R-:W-:Y:S01]  /*12c10*/  PRMT R11, R6, 0x7531, R7 ;  /* 0x00007531060b7816 */ /* 0x000fe20000000007 */
[----:B------:R-:W-:Y:S01]  /*12c20*/  IMAD.IADD R13, R4, 0x1, R19 ;  /* 0x00000001040d7824 */ /* 0x000fe200078e0213 */
[----:B------:R-:W-:-:S04]  /*12c30*/  SEL R17, R17, 0xffffffc0, !P0 ;  /* 0xffffffc011117807 */ /* 0x000fc80004000000 */
[----:B------:R-:W-:Y:S01]  /*12c40*/  STSM.16.M88.4 [R13], R8 ;  /* 0x000000080d007844 */ /* 0x000fe20000000200 */
[----:B------:R-:W-:Y:S01]  /*12c50*/  IADD3 R2, R2, R23, R17 ;  /* 0x0000001702027210 */ /* 0x000fe20007ffe011 */
[----:B------:R-:W-:Y:S02]  /*12c60*/  IMAD.U32 R17, RZ, RZ, UR4 ;  /* 0x00000004ff117e24 */ /* 0x000fe4000f8e00ff */
[----:B------:R-:W0:Y:S02]  /*12c70*/  LDSM.16.MT88.4 R4, [R15+UR48+0x6400] ;  /* 0x006400300f04783b */ /* 0x000e240008004200 */
[----:B------:R-:W-:Y:S01]  /*12c80*/  IMAD.IADD R19, R2, 0x1, R19 ;  /* 0x0000000102137824 */ /* 0x000fe200078e0213 */
[----:B------:R-:W-:Y:S02]  /*12c90*/  ISETP.NE.AND P0, PT, R17, 0x3, PT ;  /* 0x000000031100780c */ /* 0x000fe40003f05270 */
[C-C-:B0-----:R-:W-:Y:S02]  /*12ca0*/  PRMT R8, R4.reuse, 0x6420, R5.reuse ;  /* 0x0000642004087816 */ /* 0x141fe40000000005 */
        /* <DEDUP_REMOVED lines=36> */
.L_x_11909:
[----:B-1----:R1:W-:Y:S01]  /*12ef0*/  SYNCS.ARRIVE.TRANS64.A1T0 RZ, [R3+URZ+0x17050], RZ ;  /* 0x017050ff03ff79a7 */ /* 0x0023e2000810003f */
[----:B------:R-:W-:Y:S06]  /*12f00*/  BAR.SYNC.DEFER_BLOCKING 0x2, 0x80 ;  /* 0x0082000000007b1d */ /* 0x000fec0000010000 */
[----:B------:R-:W-:Y:S05]  /*12f10*/  @!P1 BRA `(.L_x_11910) ;  /* 0x0000000000049947 */ /* 0x000fea0003800000 */
[----:B------:R-:W-:Y:S01]  /*12f20*/  BPT.TRAP 0x1 ;  /* 0x000000040000795c */ /* 0x000fe20000300000 */
.L_x_11910:
        /* <DEDUP_REMOVED lines=10> */
.L_x_11861:
[----:B------:R-:W1:Y:S01]  /*12fd0*/  S2R R4, SR_CgaCtaId ;  /* 0x0000000000047919 */ /* 0x000e620000008800 */
[----:B------:R-:W-:Y:S02]  /*12fe0*/  MOV R3, 0x400 ;  /* 0x0000040000037802 */ /* 0x000fe40000000f00 */
[----:B------:R-:W-:Y:S02]  /*12ff0*/  SHF.L.U32 R2, R2, 0x1f, RZ ;  /* 0x0000001f02027819 */ /* 0x000fe400000006ff */
[----:B-1----:R-:W-:-:S04]  /*13000*/  LEA R7, R4, R3, 0x18 ;  /* 0x0000000304077211 */ /* 0x002fc800078ec0ff */
[----:B------:R-:W1:Y:S02]  /*13010*/  SYNCS.PHASECHK.TRANS64.TRYWAIT P0, [R7+URZ+0x17020], R2 ;  /* 0x01702002070075a7 */ /* 0x000e64000800017f */
[----:B-1----:R-:W-:Y:S05]  /*13020*/  @!P0 BRA `(.L_x_11911) ;  /* 0x0000001400f08947 */ /* 0x002fea0003800000 */
.L_x_11966:
        /* <DEDUP_REMOVED lines=13> */
.L_x_11912:
[----:B------:R-:W-:Y:S01]  /*13100*/  IMAD R5, R0, 0x8, R7 ;  /* 0x0000000800057824 */ /* 0x000fe200078e0207 */
[----:B------:R-:W-:Y:S01]  /*13110*/  SHF.L.U32 R2, R20, 0x1f, RZ ;  /* 0x0000001f14027819 */ /* 0x000fe200000006ff */
[----:B------:R-:W-:-:S03]  /*13120*/  VIADD R0, R0, 0x1 ;  /* 0x0000000100007836 */ /* 0x000fc60000000000 */
[----:B------:R-:W1:Y:S02]  /*13130*/  SYNCS.PHASECHK.TRANS64.TRYWAIT P1, [R5+URZ+0x17040], R2 ;  /* 0x01704002050075a7 */ /* 0x000e64000802017f */
[----:B------:R-:W-:-:S04]  /*13140*/  ISETP.NE.AND P2, PT, R0, 0x2, PT ;  /* 0x000000020000780c */ /* 0x000fc80003f45270 */
[----:B------:R-:W-:Y:S01]  /*13150*/  SEL R3, RZ, 0x1, P2 ;  /* 0x00000001ff037807 */ /* 0x000fe20001000000 */
[----:B-1----:R-:W-:Y:S08]  /*13160*/  @!P1 BRA `(.L_x_11913) ;  /* 0x0000001400b49947 */ /* 0x002ff00003800000 */
.L_x_11967:
[----:B------:R-:W-:Y:S02]  /*13170*/  SEL R0, R0, RZ, P2 ;  /* 0x000000ff00007207 */ /* 0x000fe40001000000 */
[----:B------:R-:W-:Y:S01]  /*13180*/  LOP3.LUT R3, R20, R3, RZ, 0x3c, !PT ;  /* 0x0000000314037212 */ /* 0x000fe200078e3cff */
[----:B------:R-:W-:Y:S06]  /*13190*/  @!P0 BRA `(.L_x_11914) ;  /* 0x0000000000048947 */ /* 0x000fec0003800000 */
[----:B------:R-:W-:Y:S01]  /*131a0*/  BPT.TRAP 0x1 ;  /* 0x000000040000795c */ /* 0x000fe20000300000 */
.L_x_11914:
[----:B------:R-:W-:Y:S01]  /*131b0*/  IMAD R7, R0, 0x8, R7 ;  /* 0x0000000800077824 */ /* 0x000fe200078e0207 */
[----:B------:R-:W-:-:S04]  /*131c0*/  SHF.L.U32 R0, R3, 0x1f, RZ ;  /* 0x0000001f03007819 */ /* 0x000fc800000006ff */
[----:B------:R-:W2:Y:S02]  /*131d0*/  SYNCS.PHASECHK.TRANS64.TRYWAIT P1, [R7+URZ+0x17040], R0 ;  /* 0x01704000070075a7 */ /* 0x000ea4000802017f */
[----:B--2---:R-:W-:Y:S05]  /*131e0*/  @!P1 BRA `(.L_x_11915) ;  /* 0x0000001400a89947 */ /* 0x004fea0003800000 */
.L_x_11968:
[----:B------:R-:W-:Y:S05]  /*131f0*/  @!P0 BRA `(.L_x_11916) ;  /* 0x0000000000048947 */ /* 0x000fea0003800000 */
[----:B------:R-:W-:Y:S01]  /*13200*/  BPT.TRAP 0x1 ;  /* 0x000000040000795c */ /* 0x000fe20000300000 */
.L_x_11916:
[----:B------:R-:W3:Y:S02]  /*13210*/  SYNCS.PHASECHK.TRANS64.TRYWAIT P1, [R5+URZ+0x17060], R2 ;  /* 0x01706002050075a7 */ /* 0x000ee4000802017f */
[----:B---3--:R-:W-:Y:S05]  /*13220*/  @!P1 BRA `(.L_x_11917) ;  /* 0x0000001400ac9947 */ /* 0x008fea0003800000 */
.L_x_11969:
[----:B------:R-:W-:Y:S05]  /*13230*/  @!P0 BRA `(.L_x_11918) ;  /* 0x0000000000048947 */ /* 0x000fea0003800000 */
[----:B------:R-:W-:Y:S01]  /*13240*/  BPT.TRAP 0x1 ;  /* 0x000000040000795c */ /* 0x000fe20000300000 */
.L_x_11918:
[----:B------:R-:W4:Y:S02]  /*13250*/  SYNCS.PHASECHK.TRANS64.TRYWAIT P1, [R7+URZ+0x17060], R0 ;  /* 0x01706000070075a7 */ /* 0x000f24000802017f */
[----:B----4-:R-:W-:Y:S05]  /*13260*/  @!P1 BRA `(.L_x_11919) ;  /* 0x0000001400b09947 */ /* 0x010fea0003800000 */
.L_x_11970:
[----:B------:R-:W-:Y:S05]  /*13270*/  @!P0 BRA `(.L_x_11920) ;  /* 0x0000000000048947 */ /* 0x000fea0003800000 */
[----:B------:R-:W-:Y:S01]  /*13280*/  BPT.TRAP 0x1 ;  /* 0x000000040000795c */ /* 0x000fe20000300000 */
.L_x_11920:
[----:B------:R-:W0:Y:S02]  /*13290*/  SYNCS.PHASECHK.TRANS64.TRYWAIT P1, [R5+URZ+0x17080], R2 ;  /* 0x01708002050075a7 */ /* 0x000e24000802017f */
[----:B0-----:R-:W-:Y:S05]  /*132a0*/  @!P1 BRA `(.L_x_11921) ;  /* 0x0000001400b49947 */ /* 0x001fea0003800000 */
.L_x_11971:
[----:B------:R-:W-:Y:S05]  /*132b0*/  @!P0 BRA `(.L_x_11922) ;  /* 0x0000000000048947 */ /* 0x000fea0003800000 */
[----:B------:R-:W-:Y:S01]  /*132c0*/  BPT.TRAP 0x1 ;  /* 0x000000040000795c */ /* 0x000fe20000300000 */
.L_x_11922:
[----:B------:R0:W0:Y:S02]  /*132d0*/  SYNCS.PHASECHK.TRANS64.TRYWAIT P0, [R7+URZ+0x17080], R0 ;  /* 0x01708000070075a7 */ /* 0x000024000800017f */
[----:B0-----:R-:W-:Y:S05]  /*132e0*/  @!P0 NANOSLEEP.SYNCS 0x989680 ;  /* 0x009896800000895d */ /* 0x001fea0003900000 */
[----:B------:R-:W0:Y:S02]  /*132f0*/  @!P0 SYNCS.PHASECHK.TRANS64 P0, [R7+URZ+0x17080], R0 ;  /* 0x01708000070085a7 */ /* 0x000e24000800007f */
[----:B0-----:R-:W-:Y:S05]  /*13300*/  @!P0 BRA `(.L_x_11922) ;  /* 0xfffffffc00f08947 */ /* 0x001fea000383ffff */
.L_x_11769:
[----:B------:R-:W-:Y:S05]  /*13310*/  BSYNC B6 ;  /* 0x0000000000067941 */ /* 0x000fea0003800000 */
.L_x_11766:
[----:B------:R-:W-:Y:S05]  /*13320*/  EXIT ;  /* 0x000000000000794d */ /* 0x000fea0003800000 */
.L_x_11779:
[----:B0-----:R-:W-:-:S04]  /*13330*/  IMAD.U32 R3, RZ, RZ, UR45 ;  /* 0x0000002dff037e24 */ /* 0x001fc8000f8e00ff */
[----:B------:R0:W1:Y:S03]  /*13340*/  SYNCS.PHASECHK.TRANS64.TRYWAIT P0, [R3+URZ+0x17000], R0 ;  /* 0x01700000030075a7 */ /* 0x000066000800017f */
[----:B-1----:R-:W-:Y:S05]  /*13350*/  @!P0 NANOSLEEP.SYNCS 0x989680 ;  /* 0x009896800000895d */ /* 0x002fea0003900000 */
[----:B------:R-:W1:Y:S02]  /*13360*/  @!P0 SYNCS.PHASECHK.TRANS64 P0, [R3+URZ+0x17000], R0 ;  /* 0x01700000030085a7 */ /* 0x000e64000800007f */
[----:B-1----:R-:W-:Y:S05]  /*13370*/  @!P0 BRA `(.L_x_11779) ;  /* 0xfffffffc00ec8947 */ /* 0x002fea000383ffff */
[----:B------:R-:W-:Y:S05]  /*13380*/  BRA `(.L_x_11923) ;  /* 0xfffffee400847947 */ /* 0x000fea000383ffff */
.L_x_11783:
[----:B0-----:R-:W-:-:S04]  /*13390*/  IMAD.U32 R3, RZ, RZ, UR45 ;  /* 0x0000002dff037e24 */ /* 0x001fc8000f8e00ff */
[----:B------:R0:W2:Y:S03]  /*133a0*/  SYNCS.PHASECHK.TRANS64.TRYWAIT P1, [R3+URZ+0x17030], R0 ;  /* 0x01703000030075a7 */ /* 0x0000a6000802017f */
[----:B--2---:R-:W-:Y:S05]  /*133b0*/  @!P1 NANOSLEEP.SYNCS 0x989680 ;  /* 0x009896800000995d */ /* 0x004fea0003900000 */
[----:B------:R-:W2:Y:S02]  /*133c0*/  @!P1 SYNCS.PHASECHK.TRANS64 P1, [R3+URZ+0x17030], R0 ;  /* 0x01703000030095a7 */ /* 0x000ea4000802007f */
[----:B--2---:R-:W-:Y:S05]  /*133d0*/  @!P1 BRA `(.L_x_11783) ;  /* 0xfffffffc00ec9947 */ /* 0x004fea000383ffff */
[----:B------:R-:W-:Y:S05]  /*133e0*/  BRA `(.L_x_11782) ;  /* 0xfffffee400a07947 */ /* 0x000fea000383ffff */
.L_x_11800:
[----:B-1----:R-:W-:-:S04]  /*133f0*/  IMAD.U32 R13, RZ, RZ, UR27 ;  /* 0x0000001bff0d7e24 */ /* 0x002fc8000f8e00ff */
[----:B------:R1:W2:Y:S03]  /*13400*/  SYNCS.PHASECHK.TRANS64.TRYWAIT P1, [R13+URZ+0x17030], R0 ;  /* 0x017030000d0075a7 */ /* 0x0002a6000802017f */
[----:B--2---:R-:W-:Y:S05]  /*13410*/  @!P1 NANOSLEEP.SYNCS 0x989680 ;  /* 0x009896800000995d */ /* 0x004fea0003900000 */
[----:B------:R-:W2:Y:S02]  /*13420*/  @!P1 SYNCS.PHASECHK.TRANS64 P1, [R13+URZ+0x17030], R0 ;  /* 0x017030000d0095a7 */ /* 0x000ea4000802007f */
[----:B--2---:R-:W-:Y:S05]  /*13430*/  @!P1 BRA `(.L_x_11800) ;  /* 0xfffffffc00ec9947 */ /* 0x004fea000383ffff */
[----:B------:R-:W-:Y:S05]  /*13440*/  BRA `(.L_x_11799) ;  /* 0xffffff1c00007947 */ /* 0x000fea000383ffff */
.L_x_11804:
[----:B-1----:R-:W-:-:S04]  /*13450*/  IMAD.U32 R13, RZ, RZ, UR15 ;  /* 0x0000000fff0d7e24 */ /* 0x002fc8000f8e00ff */
[----:B------:R1:W2:Y:S03]  /*13460*/  SYNCS.PHASECHK.TRANS64.TRYWAIT P1, [R13+URZ+0x17050], R0 ;  /* 0x017050000d0075a7 */ /* 0x0002a6000802017f */
[----:B--2---:R-:W-:Y:S05]  /*13470*/  @!P1 NANOSLEEP.SYNCS 0x989680 ;  /* 0x009896800000995d */ /* 0x004fea0003900000 */
[----:B------:R-:W2:Y:S02]  /*13480*/  @!P1 SYNCS.PHASECHK.TRANS64 P1, [R13+URZ+0x17050], R0 ;  /* 0x017050000d0095a7 */ /* 0x000ea4000802007f */
[----:B--2---:R-:W-:Y:S05]  /*13490*/  @!P1 BRA `(.L_x_11804) ;  /* 0xfffffffc00ec9947 */ /* 0x004fea000383ffff */
[----:B------:R-:W-:Y:S05]  /*134a0*/  BRA `(.L_x_11803) ;  /* 0xffffff1c00587947 */ /* 0x000fea000383ffff */
.L_x_11823:
[----:B-1----:R-:W-:-:S04]  /*134b0*/  IMAD.U32 R15, RZ, RZ, UR10 ;  /* 0x0000000aff0f7e24 */ /* 0x002fc8000f8e00ff */
[----:B------:R1:W2:Y:S03]  /*134c0*/  SYNCS.PHASECHK.TRANS64.TRYWAIT P1, [R15+URZ+0x17030], R0 ;  /* 0x017030000f0075a7 */ /* 0x0002a6000802017f */
[----:B--2---:R-:W-:Y:S05]  /*134d0*/  @!P1 NANOSLEEP.SYNCS 0x989680 ;  /* 0x009896800000995d */ /* 0x004fea0003900000 */
[----:B------:R-:W2:Y:S02]  /*134e0*/  @!P1 SYNCS.PHASECHK.TRANS64 P1, [R15+URZ+0x17030], R0 ;  /* 0x017030000f0095a7 */ /* 0x000ea4000802007f */
[----:B--2---:R-:W-:Y:S05]  /*134f0*/  @!P1 BRA `(.L_x_11823) ;  /* 0xfffffffc00ec9947 */ /* 0x004fea000383ffff */
[----:B------:R-:W-:Y:S05]  /*13500*/  BRA `(.L_x_11822) ;  /* 0xffffff4800b47947 */ /* 0x000fea000383ffff */
.L_x_11827:
[----:B-1----:R-:W-:-:S04]  /*13510*/  IMAD.U32 R15, RZ, RZ, UR15 ;  /* 0x0000000fff0f7e24 */ /* 0x002fc8000f8e00ff */
[----:B------:R1:W2:Y:S03]  /*13520*/  SYNCS.PHASECHK.TRANS64.TRYWAIT P1, [R15+URZ+0x17050], R0 ;  /* 0x017050000f0075a7 */ /* 0x0002a6000802017f */
[----:B--2---:R-:W-:Y:S05]  /*13530*/  @!P1 NANOSLEEP.SYNCS 0x989680 ;  /* 0x009896800000995d */ /* 0x004fea0003900000 */
[----:B------:R-:W2:Y:S02]  /*13540*/  @!P1 SYNCS.PHASECHK.TRANS64 P1, [R15+URZ+0x17050], R0 ;  /* 0x017050000f0095a7 */ /* 0x000ea4000802007f */
[----:B--2---:R-:W-:Y:S05]  /*13550*/  @!P1 BRA `(.L_x_11827) ;  /* 0xfffffffc00ec9947 */ /* 0x004fea000383ffff */
[----:B------:R-:W-:Y:S05]  /*13560*/  BRA `(.L_x_11826) ;  /* 0xffffff4c000c7947 */ /* 0x000fea000383ffff */
.L_x_11835:
[----:B-1----:R-:W-:-:S04]  /*13570*/  IMAD.U32 R13, RZ, RZ, UR21 ;  /* 0x00000015ff0d7e24 */ /* 0x002fc8000f8e00ff */
[----:B------:R1:W2:Y:S03]  /*13580*/  SYNCS.PHASECHK.TRANS64.TRYWAIT P1, [R13+URZ+0x17030], R0 ;  /* 0x017030000d0075a7 */ /* 0x0002a6000802017f */
[----:B--2---:R-:W-:Y:S05]  /*13590*/  @!P1 NANOSLEEP.SYNCS 0x989680 ;  /* 0x009896800000995d */ /* 0x004fea0003900000 */
[----:B------:R-:W2:Y:S02]  /*135a0*/  @!P1 SYNCS.PHASECHK.TRANS64 P1, [R13+URZ+0x17030], R0 ;  /* 0x017030000d0095a7 */ /* 0x000ea4000802007f */
[----:B--2---:R-:W-:Y:S05]  /*135b0*/  @!P1 BRA `(.L_x_11835) ;  /* 0xfffffffc00ec9947 */ /* 0x004fea000383ffff */
[----:B------:R-:W-:Y:S05]  /*135c0*/  BRA `(.L_x_11834) ;  /* 0xffffff6400907947 */ /* 0x000fea000383ffff */
.L_x_11839:
[----:B-1----:R-:W-:-:S04]  /*135d0*/  IMAD.U32 R13, RZ, RZ, UR15 ;  /* 0x0000000fff0d7e24 */ /* 0x002fc8000f8e00ff */
[----:B------:R1:W2:Y:S03]  /*135e0*/  SYNCS.PHASECHK.TRANS64.TRYWAIT P1, [R13+URZ+0x17050], R0 ;  /* 0x017050000d0075a7 */ /* 0x0002a6000802017f */
[----:B--2---:R-:W-:Y:S05]  /*135f0*/  @!P1 NANOSLEEP.SYNCS 0x989680 ;  /* 0x009896800000995d */ /* 0x004fea0003900000 */
[----:B------:R-:W2:Y:S02]  /*13600*/  @!P1 SYNCS.PHASECHK.TRANS64 P1, [R13+URZ+0x17050], R0 ;  /* 0x017050000d0095a7 */ /* 0x000ea4000802007f */
[----:B--2---:R-:W-:Y:S05]  /*13610*/  @!P1 BRA `(.L_x_11839) ;  /* 0xfffffffc00ec9947 */ /* 0x004fea000383ffff */
[----:B------:R-:W-:Y:S05]  /*13620*/  BRA `(.L_x_11838) ;  /* 0xffffff6400e87947 */ /* 0x000fea000383ffff */
.L_x_11854:
[----:B-1----:R-:W-:-:S04]  /*13630*/  IMAD.U32 R5, RZ, RZ, UR18 ;  /* 0x00000012ff057e24 */ /* 0x002fc8000f8e00ff */
[----:B------:R1:W2:Y:S03]  /*13640*/  SYNCS.PHASECHK.TRANS64.TRYWAIT P1, [R5+URZ+0x17050], R4 ;  /* 0x01705004050075a7 */ /* 0x0002a6000802017f */
[----:B--2---:R-:W-:Y:S05]  /*13650*/  @!P1 NANOSLEEP.SYNCS 0x989680 ;  /* 0x009896800000995d */ /* 0x004fea0003900000 */
[----:B------:R-:W2:Y:S02]  /*13660*/  @!P1 SYNCS.PHASECHK.TRANS64 P1, [R5+URZ+0x17050], R4 ;  /* 0x01705004050095a7 */ /* 0x000ea4000802007f */
[----:B--2---:R-:W-:Y:S05]  /*13670*/  @!P1 BRA `(.L_x_11854) ;  /* 0xfffffffc00ec9947 */ /* 0x004fea000383ffff */
[----:B------:R-:W-:Y:S05]  /*13680*/  BRA `(.L_x_11853) ;  /* 0xffffff9000707947 */ /* 0x000fea000383ffff */
.L_x_11873:
[----:B------:R-:W-:Y:S02]  /*13690*/  IMAD.MOV.U32 R13, RZ, RZ, R26 ;  /* 0x000000ffff0d7224 */ /* 0x000fe400078e001a */
[----:B------:R-:W-:Y:S02]  /*136a0*/  IMAD.MOV.U32 R12, RZ, RZ, RZ ;  /* 0x000000ffff0c7224 */ /* 0x000fe400078e00ff */
[----:B------:R-:W-:Y:S02]  /*136b0*/  IMAD.MOV.U32 R11, RZ, RZ, 0x1f ;  /* 0x0000001fff0b7424 */ /* 0x000fe400078e00ff */
[----:B------:R-:W-:-:S07]  /*136c0*/  IMAD.MOV.U32 R15, RZ, RZ, -0x1 ;  /* 0xffffffffff0f7424 */ /* 0x000fce00078e00ff */
[----:B-----5:R-:W-:Y:S05]  /*136d0*/  WARPSYNC.COLLECTIVE R15, `(.L_x_11924) ;  /* 0x000000000f087348 */ /* 0x020fea0003c00000 */
[----:B------:R0:W1:Y:S02]  /*136e0*/  SHFL.IDX P6, R14, R13, R12, R11 ;  /* 0x0000000c0d0e7389 */ /* 0x00006400000c000b */
[----:B01---5:R-:W-:Y:S01]  /*136f0*/  ENDCOLLECTIVE ;  /* 0x000000000000791b */ /* 0x023fe20003800000 */
.L_x_11924:
[----:B------:R-:W-:Y:S05]  /*13700*/  BRA `(.L_x_11925) ;  /* 0xffffffcc00287947 */ /* 0x000fea000383ffff */
.L_x_11875:
[----:B0-----:R-:W-:-:S04]  /*13710*/  IMAD.U32 R2, RZ, RZ, UR48 ;  /* 0x00000030ff027e24 */ /* 0x001fc8000f8e00ff */
[----:B------:R0:W1:Y:S03]  /*13720*/  SYNCS.PHASECHK.TRANS64.TRYWAIT P0, [R2+URZ+0x17080], R10 ;  /* 0x0170800a020075a7 */ /* 0x000066000800017f */
[----:B-1----:R-:W-:Y:S05]  /*13730*/  @!P0 NANOSLEEP.SYNCS 0x989680 ;  /* 0x009896800000895d */ /* 0x002fea0003900000 */
[----:B------:R-:W1:Y:S02]  /*13740*/  @!P0 SYNCS.PHASECHK.TRANS64 P0, [R2+URZ+0x17080], R10 ;  /* 0x0170800a020085a7 */ /* 0x000e64000800007f */
[----:B-1----:R-:W-:Y:S05]  /*13750*/  @!P0 BRA `(.L_x_11875) ;  /* 0xfffffffc00ec8947 */ /* 0x002fea000383ffff */
[----:B------:R-:W-:Y:S05]  /*13760*/  BRA `(.L_x_11926) ;  /* 0xffffffcc00b07947 */ /* 0x000fea000383ffff */
.L_x_11876:
        /* <DEDUP_REMOVED lines=8> */
.L_x_11928:
[----:B------:R-:W-:Y:S05]  /*137f0*/  BSYNC B0 ;  /* 0x0000000000007941 */ /* 0x000fea0003800000 */
.L_x_11927:
        /* <DEDUP_REMOVED lines=10> */
.L_x_11929:
        /* <DEDUP_REMOVED lines=8> */
.L_x_11930:
        /* <DEDUP_REMOVED lines=8> */
.L_x_11931:
        /* <DEDUP_REMOVED lines=13> */
.L_x_11879:
[----:B0-----:R-:W-:-:S04]  /*13a70*/  IMAD.U32 R2, RZ, RZ, UR48 ;  /* 0x00000030ff027e24 */ /* 0x001fc8000f8e00ff */
[----:B------:R0:W1:Y:S03]  /*13a80*/  SYNCS.PHASECHK.TRANS64.TRYWAIT P1, [R2+URZ+0x17040], R10 ;  /* 0x0170400a020075a7 */ /* 0x000066000802017f */
[----:B-1----:R-:W-:Y:S05]  /*13a90*/  @!P1 NANOSLEEP.SYNCS 0x989680 ;  /* 0x009896800000995d */ /* 0x002fea0003900000 */
[----:B------:R-:W1:Y:S02]  /*13aa0*/  @!P1 SYNCS.PHASECHK.TRANS64 P1, [R2+URZ+0x17040], R10 ;  /* 0x0170400a020095a7 */ /* 0x000e64000802007f */
[----:B-1----:R-:W-:Y:S05]  /*13ab0*/  @!P1 BRA `(.L_x_11879) ;  /* 0xfffffffc00ec9947 */ /* 0x002fea000383ffff */
[----:B------:R-:W-:Y:S05]  /*13ac0*/  BRA `(.L_x_11933) ;  /* 0xffffffcc00f87947 */ /* 0x000fea000383ffff */
.L_x_11880:
        /* <DEDUP_REMOVED lines=8> */
.L_x_11935:
[----:B------:R-:W-:Y:S05]  /*13b50*/  BSYNC B0 ;  /* 0x0000000000007941 */ /* 0x000fea0003800000 */
.L_x_11934:
        /* <DEDUP_REMOVED lines=8> */
.L_x_11936:
        /* <DEDUP_REMOVED lines=8> */
.L_x_11937:
        /* <DEDUP_REMOVED lines=11> */
.L_x_11938:
[----:B------:R-:W-:Y:S05]  /*13d10*/  BRA `(.L_x_11939) ;  /* 0xffffffd000007947 */ /* 0x000fea000383ffff */
.L_x_11883:
        /* <DEDUP_REMOVED lines=8> */
.L_x_11940:
[----:B------:R-:W-:Y:S02]  /*13da0*/  IMAD.MOV.U32 R13, RZ, RZ, R0 ;  /* 0x000000ffff0d7224 */ /* 0x000fe400078e0000 */
[----:B------:R-:W-:-:S07]  /*13db0*/  IMAD.MOV.U32 R2, RZ, RZ, R14 ;  /* 0x000000ffff027224 */ /* 0x000fce00078e000e */
[----:B------:R-:W-:Y:S05]  /*13dc0*/  WARPSYNC.COLLECTIVE R15, `(.L_x_11941) ;  /* 0x000000000f087348 */ /* 0x000fea0003c00000 */
[----:B------:R0:W1:Y:S02]  /*13dd0*/  SHFL.IDX P6, R14, R13, R12, R11 ;  /* 0x0000000c0d0e7389 */ /* 0x00006400000c000b */
[----:B01----:R-:W-:Y:S01]  /*13de0*/  ENDCOLLECTIVE ;  /* 0x000000000000791b */ /* 0x003fe20003800000 */
.L_x_11941:
        /* <DEDUP_REMOVED lines=9> */
.L_x_11942:
[----:B------:R-:W-:-:S05]  /*13e80*/  @!P1 IADD3 R9, P4, R20, R3, RZ ;  /* 0x0000000314099210 */ /* 0x000fca0007f9e0ff */
[----:B------:R-:W-:Y:S02]  /*13e90*/  @!P1 IMAD.X R3, RZ, RZ, R2, P4 ;  /* 0x000000ffff039224 */ /* 0x000fe400020e0602 */
[----:B------:R-:W-:Y:S02]  /*13ea0*/  @!P1 IMAD.MOV.U32 R2, RZ, RZ, R9 ;  /* 0x000000ffff029224 */ /* 0x000fe400078e0009 */
[----:B------:R-:W-:-:S03]  /*13eb0*/  IMAD.MOV.U32 R13, RZ, RZ, R0 ;  /* 0x000000ffff0d7224 */ /* 0x000fc600078e0000 */
[----:B------:R-:W-:Y:S01]  /*13ec0*/  @!PT LDS RZ, [RZ] ;  /* 0x00000000fffff984 */ /* 0x000fe20000000800 */
[----:B------:R-:W-:Y:S01]  /*13ed0*/  @!PT LDS RZ, [RZ] ;  /* 0x00000000fffff984 */ /* 0x000fe20000000800 */
[----:B------:R-:W-:Y:S01]  /*13ee0*/  @!PT LDS RZ, [RZ] ;  /* 0x00000000fffff984 */ /* 0x000fe20000000800 */
[----:B------:R0:W-:Y:S01]  /*13ef0*/  @!P1 LDGSTS.E.BYPASS.LTC128B.128 [R22+0xc400], desc[UR36][R2.64], !P3 ;  /* 0x0c40000002169fae */ /* 0x0001e2000d901d64 */
[----:B------:R-:W-:-:S03]  /*13f00*/  VIADD R0, R8, 0x40 ;  /* 0x0000004008007836 */ /* 0x000fc60000000000 */
[----:B------:R0:W-:Y:S04]  /*13f10*/  @!P1 LDGSTS.E.BYPASS.LTC128B.128 [R22+0xdc00], desc[UR36][R2.64+0x20], !P2 ;  /* 0x0dc0002002169fae */ /* 0x0001e8000d101d64 */
[----:B------:R0:W-:Y:S01]  /*13f20*/  @!P1 LDGSTS.E.BYPASS.LTC128B.128 [R22+0xf400], desc[UR36][R2.64+0x40], !P0 ;  /* 0x0f40004002169fae */ /* 0x0001e2000c101d64 */
[----:B------:R-:W-:Y:S01]  /*13f30*/  IMAD.MOV.U32 R4, RZ, RZ, R14 ;  /* 0x000000ffff047224 */ /* 0x000fe200078e000e */
[----:B------:R-:W-:-:S13]  /*13f40*/  ISETP.GE.AND P1, PT, R0, R7, PT ;  /* 0x000000070000720c */ /* 0x000fda0003f26270 */
[----:B0-----:R-:W-:Y:S05]  /*13f50*/  WARPSYNC.COLLECTIVE R15, `(.L_x_11943) ;  /* 0x000000000f087348 */ /* 0x001fea0003c00000 */
[----:B------:R1:W2:Y:S02]  /*13f60*/  SHFL.IDX P6, R14, R13, R12, R11 ;  /* 0x0000000c0d0e7389 */ /* 0x0002a400000c000b */
[----:B012---:R-:W-:Y:S01]  /*13f70*/  ENDCOLLECTIVE ;  /* 0x000000000000791b */ /* 0x007fe20003800000 */
.L_x_11943:
[----:B------:R-:W-:Y:S02]  /*13f80*/  IMAD.MOV.U32 R13, RZ, RZ, R6 ;  /* 0x000000ffff0d7224 */ /* 0x000fe400078e0006 */
[----:B------:R-:W-:Y:S01]  /*13f90*/  IMAD.MOV.U32 R12, RZ, RZ, RZ ;  /* 0x000000ffff0c7224 */ /* 0x000fe200078e00ff */
[----:B------:R-:W-:-:S05]  /*13fa0*/  @!P1 IADD3 R14, P4, R20, R14, RZ ;  /* 0x0000000e140e9210 */ /* 0x000fca0007f9e0ff */
[----:B------:R-:W-:-:S08]  /*13fb0*/  @!P1 IMAD.MOV.U32 R2, RZ, RZ, R14 ;  /* 0x000000ffff029224 */ /* 0x000fd000078e000e */
[----:B------:R-:W-:Y:S05]  /*13fc0*/  WARPSYNC.COLLECTIVE R15, `(.L_x_11944) ;  /* 0x000000000f087348 */ /* 0x000fea0003c00000 */
[----:B------:R0:W1:Y:S02]  /*13fd0*/  SHFL.IDX P6, R14, R13, R12, R11 ;  /* 0x0000000c0d0e7389 */ /* 0x00006400000c000b */
[----:B01----:R-:W-:Y:S01]  /*13fe0*/  ENDCOLLECTIVE ;  /* 0x000000000000791b */ /* 0x003fe20003800000 */
.L_x_11944:
        /* <DEDUP_REMOVED lines=13> */
.L_x_11945:
[----:B------:R-:W-:Y:S05]  /*140c0*/  BRA `(.L_x_11946) ;  /* 0xffffffd4004c7947 */ /* 0x000fea000383ffff */
.L_x_11886:
[----:B0-2---:R-:W-:-:S04]  /*140d0*/  IMAD.U32 R2, RZ, RZ, UR48 ;  /* 0x00000030ff027e24 */ /* 0x005fc8000f8e00ff */
[----:B------:R0:W2:Y:S03]  /*140e0*/  SYNCS.PHASECHK.TRANS64.TRYWAIT P1, [R2+URZ+0x17020], R0 ;  /* 0x01702000020075a7 */ /* 0x0000a6000802017f */
[----:B--2---:R-:W-:Y:S05]  /*140f0*/  @!P1 NANOSLEEP.SYNCS 0x989680 ;  /* 0x009896800000995d */ /* 0x004fea0003900000 */
[----:B------:R-:W2:Y:S02]  /*14100*/  @!P1 SYNCS.PHASECHK.TRANS64 P1, [R2+URZ+0x17020], R0 ;  /* 0x01702000020095a7 */ /* 0x000ea4000802007f */
[----:B--2---:R-:W-:Y:S05]  /*14110*/  @!P1 BRA `(.L_x_11886) ;  /* 0xfffffffc00ec9947 */ /* 0x004fea000383ffff */
[----:B------:R-:W-:Y:S05]  /*14120*/  BRA `(.L_x_11947) ;  /* 0xffffffd400947947 */ /* 0x000fea000383ffff */
.L_x_11889:
[----:B0-----:R0:W2:Y:S02]  /*14130*/  SYNCS.PHASECHK.TRANS64.TRYWAIT P1, [R5+URZ+0x17080], R10 ;  /* 0x0170800a050075a7 */ /* 0x0010a4000802017f */
[----:B--2---:R-:W-:Y:S05]  /*14140*/  @!P1 NANOSLEEP.SYNCS 0x989680 ;  /* 0x009896800000995d */ /* 0x004fea0003900000 */
[----:B------:R-:W2:Y:S02]  /*14150*/  @!P1 SYNCS.PHASECHK.TRANS64 P1, [R5+URZ+0x17080], R10 ;  /* 0x0170800a050095a7 */ /* 0x000ea4000802007f */
[----:B--2---:R-:W-:Y:S05]  /*14160*/  @!P1 BRA `(.L_x_11889) ;  /* 0xfffffffc00f09947 */ /* 0x004fea000383ffff */
[----:B------:R-:W-:Y:S05]  /*14170*/  BRA `(.L_x_11948) ;  /* 0xffffffd8006c7947 */ /* 0x000fea000383ffff */
.L_x_11890:
[----:B------:R-:W-:Y:S01]  /*14180*/  BSSY B0, `(.L_x_11949) ;  /* 0x0000008000007945 */ /* 0x000fe20003800000 */
[----:B------:R-:W-:Y:S02]  /*14190*/  IMAD.MOV.U32 R13, RZ, RZ, R27 ;  /* 0x000000ffff0d7224 */ /* 0x000fe400078e001b */
[----:B------:R-:W-:Y:S02]  /*141a0*/  IMAD.MOV.U32 R12, RZ, RZ, RZ ;  /* 0x000000ffff0c7224 */ /* 0x000fe400078e00ff */
[----:B------:R-:W-:Y:S02]  /*141b0*/  IMAD.MOV.U32 R11, RZ, RZ, 0x1e1f ;  /* 0x00001e1fff0b7424 */ /* 0x000fe400078e00ff */
[----:B------:R-:W-:-:S07]  /*141c0*/  IMAD.MOV.U32 R15, RZ, RZ, -0x1 ;  /* 0xffffffffff0f7424 */ /* 0x000fce00078e00ff */
[----:B01----:R-:W-:Y:S05]  /*141d0*/  WARPSYNC.COLLECTIVE R15, `(.L_x_11950) ;  /* 0x000000000f087348 */ /* 0x003fea0003c00000 */
[----:B-1----:R1:W2:Y:S02]  /*141e0*/  SHFL.IDX P6, R14, R13, R12, R11 ;  /* 0x0000000c0d0e7389 */ /* 0x0022a400000c000b */
[----:B012---:R-:W-:Y:S01]  /*141f0*/  ENDCOLLECTIVE ;  /* 0x000000000000791b */ /* 0x007fe20003800000 */
.L_x_11950:
[----:B------:R-:W-:Y:S05]  /*14200*/  BSYNC B0 ;  /* 0x0000000000007941 */ /* 0x000fea0003800000 */
.L_x_11949:
        /* <DEDUP_REMOVED lines=8> */
.L_x_11951:
[----:B------:R-:W-:Y:S02]  /*14290*/  IMAD.MOV.U32 R13, RZ, RZ, R27 ;  /* 0x000000ffff0d7224 */ /* 0x000fe400078e001b */
[----:B------:R-:W-:Y:S02]  /*142a0*/  IMAD.MOV.U32 R12, RZ, RZ, 0x1 ;  /* 0x00000001ff0c7424 */ /* 0x000fe400078e00ff */
[----:B------:R-:W-:-:S07]  /*142b0*/  IMAD.MOV.U32 R2, RZ, RZ, R14 ;  /* 0x000000ffff027224 */ /* 0x000fce00078e000e */
[----:B------:R-:W-:Y:S05]  /*142c0*/  WARPSYNC.COLLECTIVE R15, `(.L_x_11952) ;  /* 0x000000000f087348 */ /* 0x000fea0003c00000 */
[----:B------:R0:W1:Y:S02]  /*142d0*/  SHFL.IDX P6, R14, R13, R12, R11 ;  /* 0x0000000c0d0e7389 */ /* 0x00006400000c000b */
[----:B01----:R-:W-:Y:S01]  /*142e0*/  ENDCOLLECTIVE ;  /* 0x000000000000791b */ /* 0x003fe20003800000 */
.L_x_11952:
        /* <DEDUP_REMOVED lines=14> */
.L_x_11953:
[----:B------:R-:W-:Y:S01]  /*143d0*/  IMAD.MOV.U32 R2, RZ, RZ, R14 ;  /* 0x000000ffff027224 */ /* 0x000fe200078e000e */
[----:B------:R-:W-:Y:S06]  /*143e0*/  BRA `(.L_x_11954) ;  /* 0xffffffd800887947 */ /* 0x000fec000383ffff */
.L_x_11893:
[----:B---3--:R3:W4:Y:S02]  /*143f0*/  SYNCS.PHASECHK.TRANS64.TRYWAIT P1, [R5+URZ+0x17040], R10 ;  /* 0x0170400a050075a7 */ /* 0x008724000802017f */
[----:B----4-:R-:W-:Y:S05]  /*14400*/  @!P1 NANOSLEEP.SYNCS 0x989680 ;  /* 0x009896800000995d */ /* 0x010fea0003900000 */
[----:B------:R-:W4:Y:S02]  /*14410*/  @!P1 SYNCS.PHASECHK.TRANS64 P1, [R5+URZ+0x17040], R10 ;  /* 0x0170400a050095a7 */ /* 0x000f24000802007f */
[----:B----4-:R-:W-:Y:S05]  /*14420*/  @!P1 BRA `(.L_x_11893) ;  /* 0xfffffffc00f09947 */ /* 0x010fea000383ffff */
[----:B------:R-:W-:Y:S05]  /*14430*/  BRA `(.L_x_11955) ;  /* 0xffffffd800dc7947 */ /* 0x000fea000383ffff */
.L_x_11894:
[----:B------:R-:W-:Y:S01]  /*14440*/  BSSY B0, `(.L_x_11956) ;  /* 0x0000008000007945 */ /* 0x000fe20003800000 */
[----:B------:R-:W-:Y:S02]  /*14450*/  IMAD.MOV.U32 R13, RZ, RZ, R9 ;  /* 0x000000ffff0d7224 */ /* 0x000fe400078e0009 */
[----:B------:R-:W-:Y:S02]  /*14460*/  IMAD.MOV.U32 R12, RZ, RZ, RZ ;  /* 0x000000ffff0c7224 */ /* 0x000fe400078e00ff */
[----:B------:R-:W-:Y:S02]  /*14470*/  IMAD.MOV.U32 R11, RZ, RZ, 0x1e1f ;  /* 0x00001e1fff0b7424 */ /* 0x000fe400078e00ff */
[----:B------:R-:W-:-:S07]  /*14480*/  IMAD.MOV.U32 R15, RZ, RZ, -0x1 ;  /* 0xffffffffff0f7424 */ /* 0x000fce00078e00ff */
[----:B01-3--:R-:W-:Y:S05]  /*14490*/  WARPSYNC.COLLECTIVE R15, `(.L_x_11957) ;  /* 0x000000000f087348 */ /* 0x00bfea0003c00000 */
[----:B-1----:R1:W2:Y:S02]  /*144a0*/  SHFL.IDX P6, R14, R13, R12, R11 ;  /* 0x0000000c0d0e7389 */ /* 0x0022a400000c000b */
[----:B0123--:R-:W-:Y:S01]  /*144b0*/  ENDCOLLECTIVE ;  /* 0x000000000000791b */ /* 0x00ffe20003800000 */
.L_x_11957:
[----:B------:R-:W-:Y:S05]  /*144c0*/  BSYNC B0 ;  /* 0x0000000000007941 */ /* 0x000fea0003800000 */
.L_x_11956:
        /* <DEDUP_REMOVED lines=9> */
.L_x_11958:
[----:B------:R-:W-:Y:S02]  /*14560*/  IMAD.MOV.U32 R13, RZ, RZ, R9 ;  /* 0x000000ffff0d7224 */ /* 0x000fe400078e0009 */
[----:B------:R-:W-:Y:S01]  /*14570*/  IMAD.MOV.U32 R12, RZ, RZ, 0x1 ;  /* 0x00000001ff0c7424 */ /* 0x000fe200078e00ff */
[----:B------:R-:W-:-:S13]  /*14580*/  IADD3 R2, P1, R21, R14, RZ ;  /* 0x0000000e15027210 */ /* 0x000fda0007f3e0ff */
[----:B------:R-:W-:Y:S05]  /*14590*/  WARPSYNC.COLLECTIVE R15, `(.L_x_11959) ;  /* 0x000000000f087348 */ /* 0x000fea0003c00000 */
[----:B------:R0:W1:Y:S02]  /*145a0*/  SHFL.IDX P6, R14, R13, R12, R11 ;  /* 0x0000000c0d0e7389 */ /* 0x00006400000c000b */
[----:B01----:R-:W-:Y:S01]  /*145b0*/  ENDCOLLECTIVE ;  /* 0x000000000000791b */ /* 0x003fe20003800000 */
.L_x_11959:
[----:B------:R-:W-:Y:S02]  /*145c0*/  IMAD.X R3, RZ, RZ, R3, P1 ;  /* 0x000000ffff037224 */ /* 0x000fe400008e0603 */
[----:B------:R-:W-:Y:S02]  /*145d0*/  IMAD.MOV.U32 R13, RZ, RZ, R7 ;  /* 0x000000ffff0d7224 */ /* 0x000fe400078e0007 */
[----:B------:R-:W-:-:S07]  /*145e0*/  IMAD.MOV.U32 R9, RZ, RZ, R14 ;  /* 0x000000ffff097224 */ /* 0x000fce00078e000e */
[----:B------:R-:W-:Y:S05]  /*145f0*/  WARPSYNC.COLLECTIVE R15, `(.L_x_11960) ;  /* 0x000000000f087348 */ /* 0x000fea0003c00000 */
[----:B------:R0:W1:Y:S02]  /*14600*/  SHFL.IDX P6, R14, R13, R12, R11 ;  /* 0x0000000c0d0e7389 */ /* 0x00006400000c000b */
[----:B01----:R-:W-:Y:S01]  /*14610*/  ENDCOLLECTIVE ;  /* 0x000000000000791b */ /* 0x003fe20003800000 */
.L_x_11960:
        /* <DEDUP_REMOVED lines=9> */
.L_x_11897:
[----:B0-----:R0:W1:Y:S02]  /*146b0*/  SYNCS.PHASECHK.TRANS64.TRYWAIT P2, [R3+URZ+0x17070], R2 ;  /* 0x01707002030075a7 */ /* 0x001064000804017f */
[----:B-1----:R-:W-:Y:S05]  /*146c0*/  @!P2 NANOSLEEP.SYNCS 0x989680 ;  /* 0x009896800000a95d */ /* 0x002fea0003900000 */
[----:B------:R-:W1:Y:S02]  /*146d0*/  @!P2 SYNCS.PHASECHK.TRANS64 P2, [R3+URZ+0x17070], R2 ;  /* 0x017070020300a5a7 */ /* 0x000e64000804007f */
[----:B-1----:R-:W-:Y:S05]  /*146e0*/  @!P2 BRA `(.L_x_11897) ;  /* 0xfffffffc00f0a947 */ /* 0x002fea000383ffff */
[----:B------:R-:W-:Y:S05]  /*146f0*/  BRA `(.L_x_11962) ;  /* 0xffffffdc00447947 */ /* 0x000fea000383ffff */
.L_x_11899:
[----:B0-----:R0:W1:Y:S02]  /*14700*/  SYNCS.PHASECHK.TRANS64.TRYWAIT P2, [R3+URZ+0x17060], R6 ;  /* 0x01706006030075a7 */ /* 0x001064000804017f */
[----:B-1----:R-:W-:Y:S05]  /*14710*/  @!P2 NANOSLEEP.SYNCS 0x989680 ;  /* 0x009896800000a95d */ /* 0x002fea0003900000 */
[----:B------:R-:W1:Y:S02]  /*14720*/  @!P2 SYNCS.PHASECHK.TRANS64 P2, [R3+URZ+0x17060], R6 ;  /* 0x017060060300a5a7 */ /* 0x000e64000804007f */
[----:B-1----:R-:W-:Y:S05]  /*14730*/  @!P2 BRA `(.L_x_11899) ;  /* 0xfffffffc00f0a947 */ /* 0x002fea000383ffff */
[----:B------:R-:W-:Y:S05]  /*14740*/  BRA `(.L_x_11963) ;  /* 0xffffffdc00547947 */ /* 0x000fea000383ffff */
.L_x_11906:
[----:B0-----:R0:W2:Y:S02]  /*14750*/  SYNCS.PHASECHK.TRANS64.TRYWAIT P0, [R3+URZ+0x17070], R2 ;  /* 0x01707002030075a7 */ /* 0x0010a4000800017f */
[----:B--2---:R-:W-:Y:S05]  /*14760*/  @!P0 NANOSLEEP.SYNCS 0x989680 ;  /* 0x009896800000895d */ /* 0x004fea0003900000 */
[----:B------:R-:W2:Y:S02]  /*14770*/  @!P0 SYNCS.PHASECHK.TRANS64 P0, [R3+URZ+0x17070], R2 ;  /* 0x01707002030085a7 */ /* 0x000ea4000800007f */
[----:B--2---:R-:W-:Y:S05]  /*14780*/  @!P0 BRA `(.L_x_11906) ;  /* 0xfffffffc00f08947 */ /* 0x004fea000383ffff */
[----:B------:R-:W-:Y:S05]  /*14790*/  BRA `(.L_x_11964) ;  /* 0xffffffe000a87947 */ /* 0x000fea000383ffff */
.L_x_11908:
[----:B0-----:R0:W2:Y:S02]  /*147a0*/  SYNCS.PHASECHK.TRANS64.TRYWAIT P0, [R3+URZ+0x17060], R4 ;  /* 0x01706004030075a7 */ /* 0x0010a4000800017f */
[----:B--2---:R-:W-:Y:S05]  /*147b0*/  @!P0 NANOSLEEP.SYNCS 0x989680 ;  /* 0x009896800000895d */ /* 0x004fea0003900000 */
[----:B------:R-:W2:Y:S02]  /*147c0*/  @!P0 SYNCS.PHASECHK.TRANS64 P0, [R3+URZ+0x17060], R4 ;  /* 0x01706004030085a7 */ /* 0x000ea4000800007f */
[----:B--2---:R-:W-:Y:S05]  /*147d0*/  @!P0 BRA `(.L_x_11908) ;  /* 0xfffffffc00f08947 */ /* 0x004fea000383ffff */
[----:B------:R-:W-:Y:S05]  /*147e0*/  BRA `(.L_x_11965) ;  /* 0xffffffe000c07947 */ /* 0x000fea000383ffff */
.L_x_11911:
[----:B-1----:R1:W2:Y:S02]  /*147f0*/  SYNCS.PHASECHK.TRANS64.TRYWAIT P0, [R7+URZ+0x17020], R2 ;  /* 0x01702002070075a7 */ /* 0x0022a4000800017f */
[----:B--2---:R-:W-:Y:S05]  /*14800*/  @!P0 NANOSLEEP.SYNCS 0x989680 ;  /* 0x009896800000895d */ /* 0x004fea0003900000 */
[----:B------:R-:W2:Y:S02]  /*14810*/  @!P0 SYNCS.PHASECHK.TRANS64 P0, [R7+URZ+0x17020], R2 ;  /* 0x01702002070085a7 */ /* 0x000ea4000800007f */
[----:B--2---:R-:W-:Y:S05]  /*14820*/  @!P0 BRA `(.L_x_11911) ;  /* 0xfffffffc00f08947 */ /* 0x004fea000383ffff */
[----:B------:R-:W-:Y:S05]  /*14830*/  BRA `(.L_x_11966) ;  /* 0xffffffe400fc7947 */ /* 0x000fea000383ffff */
.L_x_11913:
[----:B-1----:R1:W2:Y:S02]  /*14840*/  SYNCS.PHASECHK.TRANS64.TRYWAIT P1, [R5+URZ+0x17040], R2 ;  /* 0x01704002050075a7 */ /* 0x0022a4000802017f */
[----:B--2---:R-:W-:Y:S05]  /*14850*/  @!P1 NANOSLEEP.SYNCS 0x989680 ;  /* 0x009896800000995d */ /* 0x004fea0003900000 */
[----:B------:R-:W2:Y:S02]  /*14860*/  @!P1 SYNCS.PHASECHK.TRANS64 P1, [R5+URZ+0x17040], R2 ;  /* 0x01704002050095a7 */ /* 0x000ea4000802007f */
[----:B--2---:R-:W-:Y:S05]  /*14870*/  @!P1 BRA `(.L_x_11913) ;  /* 0xfffffffc00f09947 */ /* 0x004fea000383ffff */
[----:B------:R-:W-:Y:S05]  /*14880*/  BRA `(.L_x_11967) ;  /* 0xffffffe800387947 */ /* 0x000fea000383ffff */
.L_x_11915:
[----:B--2---:R2:W3:Y:S02]  /*14890*/  SYNCS.PHASECHK.TRANS64.TRYWAIT P1, [R7+URZ+0x17040], R0 ;  /* 0x01704000070075a7 */ /* 0x0044e4000802017f */
[----:B---3--:R-:W-:Y:S05]  /*148a0*/  @!P1 NANOSLEEP.SYNCS 0x989680 ;  /* 0x009896800000995d */ /* 0x008fea0003900000 */
[----:B------:R-:W3:Y:S02]  /*148b0*/  @!P1 SYNCS.PHASECHK.TRANS64 P1, [R7+URZ+0x17040], R0 ;  /* 0x01704000070095a7 */ /* 0x000ee4000802007f */
[----:B---3--:R-:W-:Y:S05]  /*148c0*/  @!P1 BRA `(.L_x_11915) ;  /* 0xfffffffc00f09947 */ /* 0x008fea000383ffff */
[----:B------:R-:W-:Y:S05]  /*148d0*/  BRA `(.L_x_11968) ;  /* 0xffffffe800447947 */ /* 0x000fea000383ffff */
.L_x_11917:
[----:B---3--:R3:W4:Y:S02]  /*148e0*/  SYNCS.PHASECHK.TRANS64.TRYWAIT P1, [R5+URZ+0x17060], R2 ;  /* 0x01706002050075a7 */ /* 0x008724000802017f */
[----:B----4-:R-:W-:Y:S05]  /*148f0*/  @!P1 NANOSLEEP.SYNCS 0x989680 ;  /* 0x009896800000995d */ /* 0x010fea0003900000 */
[----:B------:R-:W4:Y:S02]  /*14900*/  @!P1 SYNCS.PHASECHK.TRANS64 P1, [R5+URZ+0x17060], R2 ;  /* 0x01706002050095a7 */ /* 0x000f24000802007f */
[----:B----4-:R-:W-:Y:S05]  /*14910*/  @!P1 BRA `(.L_x_11917) ;  /* 0xfffffffc00f09947 */ /* 0x010fea000383ffff */
[----:B------:R-:W-:Y:S05]  /*14920*/  BRA `(.L_x_11969) ;  /* 0xffffffe800407947 */ /* 0x000fea000383ffff */
.L_x_11919:
[----:B----4-:R4:W0:Y:S02]  /*14930*/  SYNCS.PHASECHK.TRANS64.TRYWAIT P1, [R7+URZ+0x17060], R0 ;  /* 0x01706000070075a7 */ /* 0x010824000802017f */
[----:B0-----:R-:W-:Y:S05]  /*14940*/  @!P1 NANOSLEEP.SYNCS 0x989680 ;  /* 0x009896800000995d */ /* 0x001fea0003900000 */
[----:B------:R-:W0:Y:S02]  /*14950*/  @!P1 SYNCS.PHASECHK.TRANS64 P1, [R7+URZ+0x17060], R0 ;  /* 0x01706000070095a7 */ /* 0x000e24000802007f */
[----:B0-----:R-:W-:Y:S05]  /*14960*/  @!P1 BRA `(.L_x_11919) ;  /* 0xfffffffc00f09947 */ /* 0x001fea000383ffff */
[----:B------:R-:W-:Y:S05]  /*14970*/  BRA `(.L_x_11970) ;  /* 0xffffffe8003c7947 */ /* 0x000fea000383ffff */
.L_x_11921:
[----:B------:R0:W0:Y:S02]  /*14980*/  SYNCS.PHASECHK.TRANS64.TRYWAIT P1, [R5+URZ+0x17080], R2 ;  /* 0x01708002050075a7 */ /* 0x000024000802017f */
[----:B0-----:R-:W-:Y:S05]  /*14990*/  @!P1 NANOSLEEP.SYNCS 0x989680 ;  /* 0x009896800000995d */ /* 0x001fea0003900000 */
[----:B------:R-:W0:Y:S02]  /*149a0*/  @!P1 SYNCS.PHASECHK.TRANS64 P1, [R5+URZ+0x17080], R2 ;  /* 0x01708002050095a7 */ /* 0x000e24000802007f */
[----:B0-----:R-:W-:Y:S05]  /*149b0*/  @!P1 BRA `(.L_x_11921) ;  /* 0xfffffffc00f09947 */ /* 0x001fea000383ffff */
[----:B------:R-:W-:Y:S05]  /*149c0*/  BRA `(.L_x_11971) ;  /* 0xffffffe800387947 */ /* 0x000fea000383ffff */
.L_x_11972:
        /* <DEDUP_REMOVED lines=11> */
.L_x_16296:


//--------------------- .text._ZN7cutlass13device_kernelIN5flash11enable_sm90INS1_16FlashAttnFwdSm90INS1_25CollectiveMainloopFwdSm90ILi2EN4cute5tupleIJNS5_1CILi1EEES8_S8_EEENS6_IJNS7_ILi192EEENS7_ILi128EEENS7_ILi96EEEEEELi96ENS_12float_e4m3_tEfNS_4arch4Sm90ELb0ELb1ELb0ELb1ELb1ELb0ELb0ELb1ELb1ELb1ELb1ELb0EEENS1_21CollectiveEpilogueFwdINS6_IJSA_SC_SB_EEES9_NS_10bfloat16_tESG_Li384ELb1ELb1ELb1ELb1EEENS1_36VarlenDynamicPersistentTileSchedulerILi192ELi128ELi384ELi128ELb1ELb1ELb1ELb1ELb0ELb1EEEEEEEEEvNT_6ParamsE --------------------------
	.section	.text._ZN7cutlass13device_kernelIN5flash11enable_sm90INS1_16FlashAttnFwdSm90INS1_25CollectiveMainloopFwdSm90ILi2EN4cute5tupleIJNS5_1CILi1EEES8_S8_EEENS6_IJNS7_ILi192EEENS7_ILi128EEENS7_ILi96EEEEEELi96ENS_12float_e4m3_tEfNS_4arch4Sm90ELb0ELb1ELb0ELb1ELb1ELb0ELb0ELb1ELb1ELb1ELb1ELb0EEENS1_21CollectiveEpilogueFwdINS6_IJSA_SC_SB_EEES9_NS_10bfloat16_tESG_Li384ELb1ELb1ELb1ELb1EEENS1_36VarlenDynamicPersistentTileSchedulerILi192ELi128ELi384ELi128ELb1ELb1ELb1ELb1ELb0ELb1EEEEEEEEEvNT_6ParamsE,"ax",@progbits
	.align	128
.text._ZN7cutlass13device_kernelIN5flash11enable_sm90INS1_16FlashAttnFwdSm90INS1_25CollectiveMainloopFwdSm90ILi2EN4cute5tupleIJNS5_1CILi1EEES8_S8_EEENS6_IJNS7_ILi192EEENS7_ILi128EEENS7_ILi96EEEEEELi96ENS_12float_e4m3_tEfNS_4arch4Sm90ELb0ELb1ELb0ELb1ELb1ELb0ELb0ELb1ELb1ELb1ELb1ELb0EEENS1_21CollectiveEpilogueFwdINS6_IJSA_SC_SB_EEES9_NS_10bfloat16_tESG_Li384ELb1ELb1ELb1ELb1EEENS1_36VarlenDynamicPersistentTileSchedulerILi192ELi128ELi384ELi128ELb1ELb1ELb1ELb1ELb0ELb1EEEEEEEEEvNT_6ParamsE:
        .type           _ZN7cutlass13device_kernelIN5flash11enable_sm90INS1_16FlashAttnFwdSm90INS1_25CollectiveMainloopFwdSm90ILi2EN4cute5tupleIJNS5_1CILi1EEES8_S8_EEENS6_IJNS7_ILi192EEENS7_ILi128EEENS7_ILi96EEEEEELi96ENS_12float_e4m3_tEfNS_4arch4Sm90ELb0ELb1ELb0ELb1ELb1ELb0ELb0ELb1ELb1ELb1ELb1ELb0EEENS1_21CollectiveEpilogueFwdINS6_IJSA_SC_SB_EEES9_NS_10bfloat16_tESG_Li384ELb1ELb1ELb1ELb1EEENS1_36VarlenDynamicPersistentTileSchedulerILi192ELi128ELi384ELi128ELb1ELb1ELb1ELb1ELb0ELb1EEEEEEEEEvNT_6ParamsE,@function
        .size           _ZN7cutlass13device_kernelIN5flash11enable_sm90INS1_16FlashAttnFwdSm90INS1_25CollectiveMainloopFwdSm90ILi2EN4cute5tupleIJNS5_1CILi1EEES8_S8_EEENS6_IJNS7_ILi192EEENS7_ILi128EEENS7_ILi96EEEEEELi96ENS_12float_e4m3_tEfNS_4arch4Sm90ELb0ELb1ELb0ELb1ELb1ELb0ELb0ELb1ELb1ELb1ELb1ELb0EEENS1_21CollectiveEpilogueFwdINS6_IJSA_SC_SB_EEES9_NS_10bfloat16_tESG_Li384ELb1ELb1ELb1ELb1EEENS1_36VarlenDynamicPersistentTileSchedulerILi192ELi128ELi384ELi128ELb1ELb1ELb1ELb1ELb0ELb1EEEEEEEEEvNT_6ParamsE,(.L_x_16297 - _ZN7cutlass13device_kernelIN5flash11enable_sm90INS1_16FlashAttnFwdSm90INS1_25CollectiveMainloopFwdSm90ILi2EN4cute5tupleIJNS5_1CILi1EEES8_S8_EEENS6_IJNS7_ILi192EEENS7_ILi128EEENS7_ILi96EEEEEELi96ENS_12float_e4m3_tEfNS_4arch4Sm90ELb0ELb1ELb0ELb1ELb1ELb0ELb0ELb1ELb1ELb1ELb1ELb0EEENS1_21CollectiveEpilogueFwdINS6_IJSA_SC_SB_EEES9_NS_10bfloat16_tESG_Li384ELb1ELb1ELb1ELb1EEENS1_36VarlenDynamicPersistentTileSchedulerILi192ELi128ELi384ELi128ELb1ELb1ELb1ELb1ELb0ELb1EEEEEEEEEvNT_6ParamsE)
        .other          _ZN7cutlass13device_kernelIN5flash11enable_sm90INS1_16FlashAttnFwdSm90INS1_25CollectiveMainloopFwdSm90ILi2EN4cute5tupleIJNS5_1CILi1EEES8_S8_EEENS6_IJNS7_ILi192EEENS7_ILi128EEENS7_ILi96EEEEEELi96ENS_12float_e4m3_tEfNS_4arch4Sm90ELb0ELb1ELb0ELb1ELb1ELb0ELb0ELb1ELb1ELb1ELb1ELb0EEENS1_21CollectiveEpilogueFwdINS6_IJSA_SC_SB_EEES9_NS_10bfloat16_tESG_Li384ELb1ELb1ELb1ELb1EEENS1_36VarlenDynamicPersistentTileSchedulerILi192ELi128ELi384ELi128ELb1ELb1ELb1ELb1ELb0ELb1EEEEEEEEEvNT_6ParamsE,@"STO_CUDA_ENTRY STV_DEFAULT"
_ZN7cutlass13device_kernelIN5flash11enable_sm90INS1_16FlashAttnFwdSm90INS1_25CollectiveMainloopFwdSm90ILi2EN4cute5tupleIJNS5_1CILi1EEES8_S8_EEENS6_IJNS7_ILi192EEENS7_ILi128EEENS7_ILi96EEEEEELi96ENS_12float_e4m3_tEfNS_4arch4Sm90ELb0ELb1ELb0ELb1ELb1ELb0ELb0ELb1ELb1ELb1ELb1ELb0EEENS1_21CollectiveEpilogueFwdINS6_IJSA_SC_SB_EEES9_NS_10bfloat16_tESG_Li384ELb1ELb1ELb1ELb1EEENS1_36VarlenDynamicPersistentTileSchedulerILi192ELi128ELi384ELi128ELb1ELb1ELb1ELb1ELb0ELb1EEEEEEEEEvNT_6ParamsE:
        /* <DEDUP_REMOVED lines=45> */
.L_x_11973:
        /* <DEDUP_REMOVED lines=22> */
.L_x_11974:
        /* <DEDUP_REMOVED lines=18> */
.L_x_11975:
        /* <DEDUP_REMOVED lines=22> */
.L_x_11976:
        /* <DEDUP_REMOVED lines=24> */
.L_x_11977:
        /* <DEDUP_REMOVED lines=8> */
.L_x_11979:
        /* <DEDUP_REMOVED lines=35> */
[----:B------:R-:W-:Y:S02]  /*0ae0*/  LOP3.LUT R2, R3, 0x7fffff0, RZ, 0xc0, !PT ;  /* 0x07fffff003027812 */ /* 0x000fe400078ec0ff */
[----:B------:R-:W-:-:S02]  /*0af0*/  SHF.R.S32.HI R9, RZ, 0x2, R8 ;  /* 0x00000002ff097819 */ /* 0x000fc40000011408 */
[----:B------:R-:W-:Y:S01]  /*0b00*/  SHF.R.S32.HI R6, RZ, 0x1f, R8 ;  /* 0x0000001fff067819 */ /* 0x000fe20000011408 */
[----:B------:R-:W-:Y:S01]  /*0b10*/  IMAD.IADD R2, R13, 0x1, -R2 ;  /* 0x000000010d027824 */ /* 0x000fe200078e0a02 */
[----:B------:R-:W-:Y:S02]  /*0b20*/  LEA.HI R3, R3, R4, RZ, 0x1 ;  /* 0x0000000403037211 */ /* 0x000fe400078f08ff */
[----:B------:R-:W-:Y:S01]  /*0b30*/  LEA.HI R10, R6, R9, RZ, 0x3 ;  /* 0x00000009060a7211 */ /* 0x000fe200078f18ff */
[----:B------:R-:W-:Y:S01]  /*0b40*/  IMAD.HI R6, R14, 0x55555556, RZ ;  /* 0x555555560e067827 */ /* 0x000fe200078e02ff */
[----:B------:R-:W-:Y:S02]  /*0b50*/  LEA.HI R7, R7, R12, RZ, 0x5 ;  /* 0x0000000c07077211 */ /* 0x000fe400078f28ff */
[----:B------:R-:W-:Y:S01]  /*0b60*/  LOP3.LUT R10, R10, 0xfffffff8, RZ, 0xc0, !PT ;  /* 0xfffffff80a0a7812 */ /* 0x000fe200078ec0ff */
[----:B------:R-:W-:Y:S01]  /*0b70*/  IMAD R2, R2, 0x20, R5 ;  /* 0x0000002002027824 */ /* 0x000fe200078e0205 */
[----:B------:R-:W-:-:S02]  /*0b80*/  LOP3.LUT R3, R3, 0x1ffffffe, RZ, 0xc0, !PT ;  /* 0x1ffffffe03037812 */ /* 0x000fc400078ec0ff */
[----:B------:R-:W-:Y:S01]  /*0b90*/  LEA.HI R6, R6, R6, RZ, 0x1 ;  /* 0x0000000606067211 */ /* 0x000fe200078f08ff */
[----:B------:R-:W-:Y:S01]  /*0ba0*/  IMAD.IADD R10, R9, 0x1, -R10 ;  /* 0x00000001090a7824 */ /* 0x000fe200078e0a0a */
[----:B------:R-:W-:Y:S01]  /*0bb0*/  SHF.R.S32.HI R7, RZ, 0x5, R7 ;  /* 0x00000005ff077819 */ /* 0x000fe20000011407 */
[----:B------:R-:W-:Y:S01]  /*0bc0*/  IMAD.IADD R3, R4, 0x1, -R3 ;  /* 0x0000000104037824 */ /* 0x000fe200078e0a03 */
[----:B------:R-:W-:Y:S01]  /*0bd0*/  LEA.HI R0, R0, R13, RZ, 0x2 ;  /* 0x0000000d00007211 */ /* 0x000fe200078f10ff */
[----:B------:R-:W-:Y:S01]  /*0be0*/  IMAD R6, R6, -0x3, R14 ;  /* 0xfffffffd06067824 */ /* 0x000fe200078e020e */
[----:B------:R-:W-:Y:S01]  /*0bf0*/  LOP3.LUT R8, R8, 0x7ffffffc, RZ, 0xc0, !PT ;  /* 0x7ffffffc08087812 */ /* 0x000fe200078ec0ff */
[----:B------:R-:W-:Y:S01]  /*0c00*/  IMAD R7, R7, 0x10, R10 ;  /* 0x0000001007077824 */ /* 0x000fe200078e020a */
[----:B------:R-:W-:Y:S01]  /*0c10*/  LOP3.LUT R4, R0, 0xfffffffc, RZ, 0xc0, !PT ;  /* 0xfffffffc00047812 */ /* 0x000fe200078ec0ff */
[----:B------:R-:W-:Y:S01]  /*0c20*/  IMAD R2, R3, 0x8, R2 ;  /* 0x0000000803027824 */ /* 0x000fe200078e0202 */
[----:B------:R-:W-:Y:S01]  /*0c30*/  SHF.R.S32.HI R0, RZ, 0x2, R0 ;  /* 0x00000002ff007819 */ /* 0x000fe20000011400 */
[----:B------:R-:W-:-:S02]  /*0c40*/  IMAD R5, R6, 0x40, R7 ;  /* 0x0000004006057824 */ /* 0x000fc400078e0207 */
[----:B------:R-:W-:Y:S01]  /*0c50*/  IMAD.IADD R4, R13, 0x1, -R4 ;  /* 0x000000010d047824 */ /* 0x000fe200078e0a04 */
[----:B------:R0:W-:Y:S01]  /*0c60*/  STL [R1+0x24], R2 ;  /* 0x0000240201007387 */ /* 0x0001e20000100800 */
[----:B------:R-:W-:Y:S02]  /*0c70*/  IMAD.IADD R8, R12, 0x1, -R8 ;  /* 0x000000010c087824 */ /* 0x000fe400078e0a08 */
[----:B------:R-:W-:Y:S01]  /*0c80*/  IMAD.SHL.U32 R19, R4, 0x8, RZ ;  /* 0x0000000804137824 */ /* 0x000fe200078e00ff */
[----:B------:R1:W-:Y:S01]  /*0c90*/  STL [R1+0x20], R5 ;  /* 0x0000200501007387 */ /* 0x0003e20000100800 */
[----:B------:R-:W-:Y:S02]  /*0ca0*/  IMAD.SHL.U32 R17, R8, 0x2, RZ ;  /* 0x0000000208117824 */ /* 0x000fe400078e00ff */
[C---:B------:R-:W-:Y:S02]  /*0cb0*/  VIADD R22, R19.reuse, 0x20 ;  /* 0x0000002013167836 */ /* 0x040fe40000000000 */
[----:B------:R-:W-:Y:S01]  /*0cc0*/  VIADD R23, R19, 0x40 ;  /* 0x0000004013177836 */ /* 0x000fe20000000000 */
[----:B0-----:R-:W-:Y:S01]  /*0cd0*/  LEA.HI R2, R4, R4, RZ, 0x1 ;  /* 0x0000000404027211 */ /* 0x001fe200078f08ff */
[C---:B------:R-:W-:Y:S01]  /*0ce0*/  VIADD R157, R17.reuse, 0x30 ;  /* 0x00000030119d7836 */ /* 0x040fe20000000000 */
[----:B------:R-:W-:Y:S01]  /*0cf0*/  SHF.R.S32.HI R0, RZ, 0x1f, R17 ;  /* 0x0000001fff007819 */ /* 0x000fe20000011411 */
[C---:B------:R-:W-:Y:S01]  /*0d00*/  VIADD R0, R17.reuse, 0x28 ;  /* 0x0000002811007836 */ /* 0x040fe20000000000 */
[----:B------:R-:W-:Y:S01]  /*0d10*/  LOP3.LUT R2, R2, 0x1ffffffe, RZ, 0xc0, !PT ;  /* 0x1ffffffe02027812 */ /* 0x000fe200078ec0ff */
[C---:B------:R-:W-:Y:S01]  /*0d20*/  VIADD R156, R17.reuse, 0x38 ;  /* 0x00000038119c7836 */ /* 0x040fe20000000000 */
[----:B------:R-:W-:Y:S01]  /*0d30*/  SHF.R.S32.HI R3, RZ, 0x1f, R23 ;  /* 0x0000001fff037819 */ /* 0x000fe20000011417 */
[C---:B------:R-:W-:Y:S01]  /*0d40*/  VIADD R3, R17.reuse, 0x20 ;  /* 0x0000002011037836 */ /* 0x040fe20000000000 */
[----:B------:R-:W-:Y:S01]  /*0d50*/  SHF.R.S32.HI R0, RZ, 0x1f, R0 ;  /* 0x0000001fff007819 */ /* 0x000fe20000011400 */
[----:B------:R-:W-:Y:S01]  /*0d60*/  IMAD.IADD R2, R4, 0x1, -R2 ;  /* 0x0000000104027824 */ /* 0x000fe200078e0a02 */
        /* <DEDUP_REMOVED lines=18> */
[----:B-1----:R-:W-:-:S07]  /*0e90*/  SHF.R.S32.HI R0, RZ, 0x1f, R152 ;  /* 0x0000001fff007819 */ /* 0x002fce0000011498 */
.L_x_12083:
        /* <DEDUP_REMOVED lines=12> */
[----:B01-34-:R-:W-:Y:S02]  /*0f60*/  IMAD.U32 R2, RZ, RZ, UR8 ;  /* 0x00000008ff027e24 */ /* 0x01bfe4000f8e00ff */
[----:B------:R-:W-:Y:S01]  /*0f70*/  IMAD.U32 R3, RZ, RZ, UR9 ;  /* 0x00000009ff037e24 */ /* 0x000fe2000f8e00ff */
[----:B------:R-:W-:Y:S02]  /*0f80*/  @UP1 ULDC.64 UR8, c[0x0][0xa18] ;  /* 0x0002860000081ab9 */ /* 0x000fe40000000a00 */
[----:B------:R-:W-:Y:S02]  /*0f90*/  @UP1 UIMAD.WIDE UR8, UR52, 0x4, UR8 ;  /* 0x00000004340818a5 */ /* 0x000fe4000f8e0208 */
[----:B--2---:R-:W2:Y:S04]  /*0fa0*/  @P0 LDG.E R2, desc[UR56][R2.64] ;  /* 0x0000003802020981 */ /* 0x004ea8000c1e1900 */
[----:B------:R-:W-:-:S02]  /*0fb0*/  IMAD.U32 R4, RZ, RZ, UR8 ;  /* 0x00000008ff047e24 */ /* 0x000fc4000f8e00ff */
[----:B------:R-:W-:Y:S01]  /*0fc0*/  IMAD.U32 R5, RZ, RZ, UR9 ;  /* 0x00000009ff057e24 */ /* 0x000fe2000f8e00ff */
[----:B------:R-:W-:-:S04]  /*0fd0*/  ULDC.64 UR8, c[0x0][0x418] ;  /* 0x0001060000087ab9 */ /* 0x000fc80000000a00 */
[----:B------:R-:W3:Y:S01]  /*0fe0*/  @P2 LDG.E R4, desc[UR56][R4.64] ;  /* 0x0000003804042981 */ /* 0x000ee2000c1e1900 */
        /* <DEDUP_REMOVED lines=26> */
.L_x_11980:
        /* <DEDUP_REMOVED lines=9> */
.L_x_11981:
        /* <DEDUP_REMOVED lines=13> */
.L_x_11982:
        /* <DEDUP_REMOVED lines=39> */
[----:B------:R-:W-:-:S02]  /*1560*/  UIMAD UR39, UR6, 0xc0, URZ ;  /* 0x000000c0062778a4 */ /* 0x000fc4000f8e023f */
        /* <DEDUP_REMOVED lines=30> */
.L_x_11984:
[----:B------:R-:W-:-:S11]  /*1750*/  UISETP.NE.AND UP0, UPT, UR7, 0x1, UPT ;  /* 0x000000010700788c */ /* 0x000fd6000bf05270 */
[----:B------:R-:W-:Y:S02]  /*1760*/  @UP0 ULDC.64 UR10, c[0x0][0x9e8] ;  /* 0x00027a00000a0ab9 */ /* 0x000fe40000000a00 */
[----:B------:R-:W-:-:S04]  /*1770*/  UIMAD.WIDE.U32 UR8, UR4, UR10, URZ ;  /* 0x0000000a040872a5 */ /* 0x000fc8000f8e003f */
[----:B------:R-:W-:-:S12]  /*1780*/  @UP0 USHF.R.U32.HI UR4, URZ, UR11, UR9 ;  /* 0x0000000b3f040299 */ /* 0x000fd80008011609 */
.L_x_11985:
[----:B------:R-:W-:-:S04]  /*1790*/  UIMAD UR4, UR4, UR7, UR7 ;  /* 0x00000007040472a4 */ /* 0x000fc8000f8e0207 */
[----:B------:R-:W-:-:S04]  /*17a0*/  UISETP.LT.AND UP0, UPT, UR6, UR4, UPT ;  /* 0x000000040600728c */ /* 0x000fc8000bf01270 */
[----:B------:R-:W-:-:S12]  /*17b0*/  USEL UR6, UR6, UR4, UP0 ;  /* 0x0000000406067287 */ /* 0x000fd80008000000 */
.L_x_11983:
        /* <DEDUP_REMOVED lines=33> */
.L_x_11987:
[----:B------:R-:W-:-:S11]  /*19d0*/  UISETP.NE.AND UP0, UPT, UR7, 0x1, UPT ;  /* 0x000000010700788c */ /* 0x000fd6000bf05270 */
[----:B------:R-:W-:Y:S02]  /*19e0*/  @UP0 ULDC.64 UR12, c[0x0][0x9e8] ;  /* 0x00027a00000c0ab9 */ /* 0x000fe40000000a00 */
[----:B------:R-:W-:-:S04]  /*19f0*/  UIMAD.WIDE.U32 UR8, UR4, UR12, URZ ;  /* 0x0000000c040872a5 */ /* 0x000fc8000f8e003f */
[----:B------:R-:W-:-:S12]  /*1a00*/  @UP0 USHF.R.U32.HI UR4, URZ, UR13, UR9 ;  /* 0x0000000d3f040299 */ /* 0x000fd80008011609 */
.L_x_11988:
[----:B------:R-:W-:-:S04]  /*1a10*/  UIMAD UR4, UR4, UR7, URZ ;  /* 0x00000007040472a4 */ /* 0x000fc8000f8e023f */
[----:B------:R-:W-:-:S04]  /*1a20*/  UISETP.LT.AND UP0, UPT, UR10, UR4, UPT ;  /* 0x000000040a00728c */ /* 0x000fc8000bf01270 */
[----:B------:R-:W-:-:S12]  /*1a30*/  USEL UR10, UR10, UR4, !UP0 ;  /* 0x000000040a0a7287 */ /* 0x000fd8000c000000 */
.L_x_11986:
        /* <DEDUP_REMOVED lines=52> */
.L_x_11989:
[----:B------:R-:W-:Y:S01]  /*1d80*/  UIMAD UR44, UR42, UR4, UR44 ;  /* 0x000000042a2c72a4 */ /* 0x000fe2000f8e022c */
[----:B------:R-:W-:Y:S01]  /*1d90*/  IMAD.U32 R88, RZ, RZ, UR6 ;  /* 0x00000006ff587e24 */ /* 0x000fe2000f8e00ff */
[----:B------:R-:W-:Y:S01]  /*1da0*/  PLOP3.LUT P0, PT, PT, PT, PT, 0x80, 0x0 ;  /* 0x000000000000781c */ /* 0x000fe20003f0f070 */
[----:B------:R-:W-:Y:S01]  /*1db0*/  IMAD.U32 R3, RZ, RZ, UR4 ;  /* 0x00000004ff037e24 */ /* 0x000fe2000f8e00ff */
[----:B------:R-:W-:Y:S01]  /*1dc0*/  CS2R R24, SRZ ;  /* 0x0000000000187805 */ /* 0x000fe2000001ff00 */
[----:B------:R-:W-:Y:S01]  /*1dd0*/  IMAD.MOV.U32 R15, RZ, RZ, RZ ;  /* 0x000000ffff0f7224 */ /* 0x000fe200078e00ff */
[----:B------:R-:W-:Y:S02]  /*1de0*/  CS2R R38, SRZ ;  /* 0x0000000000267805 */ /* 0x000fe4000001ff00 */
[----:B------:R-:W-:Y:S02]  /*1df0*/  CS2R R36, SRZ ;  /* 0x0000000000247805 */ /* 0x000fe4000001ff00 */
[----:B------:R-:W-:-:S02]  /*1e00*/  VIADDMNMX R88, R3, UR44, R88, PT ;  /* 0x0000002c03587c46 */ /* 0x000fc4000b800158 */
[----:B------:R-:W-:Y:S01]  /*1e10*/  CS2R R2, SRZ ;  /* 0x0000000000027805 */ /* 0x000fe2000001ff00 */
[----:B------:R-:W-:Y:S01]  /*1e20*/  IMAD.MOV.U32 R93, RZ, RZ, RZ ;  /* 0x000000ffff5d7224 */ /* 0x000fe200078e00ff */
[----:B------:R-:W-:Y:S02]  /*1e30*/  CS2R R8, SRZ ;  /* 0x0000000000087805 */ /* 0x000fe4000001ff00 */
[----:B------:R-:W-:Y:S02]  /*1e40*/  ISETP.GT.AND P1, PT, R88, UR44, PT ;  /* 0x0000002c58007c0c */ /* 0x000fe4000bf24270 */
[----:B------:R-:W-:Y:S02]  /*1e50*/  CS2R R10, SRZ ;  /* 0x00000000000a7805 */ /* 0x000fe4000001ff00 */
[----:B------:R-:W-:Y:S02]  /*1e60*/  CS2R R12, SRZ ;  /* 0x00000000000c7805 */ /* 0x000fe4000001ff00 */
        /* <DEDUP_REMOVED lines=30> */
[----:B------:R-:W-:-:S06]  /*2050*/  SHF.R.S32.HI R0, RZ, 0x7, R0 ;  /* 0x00000007ff007819 */ /* 0x000fcc0000011400 */
        /* <DEDUP_REMOVED lines=28> */
.L_x_11991:
        /* <DEDUP_REMOVED lines=9> */
.L_x_12192:
[----:B------:R-:W-:Y:S05]  /*22b0*/  @!P0 BRA `(.L_x_11993) ;  /* 0x0000000000048947 */ /* 0x000fea0003800000 */
[----:B------:R-:W-:Y:S01]  /*22c0*/  BPT.TRAP 0x1 ;  /* 0x000000040000795c */ /* 0x000fe20000300000 */
.L_x_11993:
[----:B0-----:R-:W-:Y:S02]  /*22d0*/  IMAD.U32 R3, RZ, RZ, UR48 ;  /* 0x00000030ff037e24 */ /* 0x001fe4000f8e00ff */
[----:B------:R-:W-:-:S03]  /*22e0*/  IMAD.U32 R0, RZ, RZ, UR49 ;  /* 0x00000031ff007e24 */ /* 0x000fc6000f8e00ff */
[----:B------:R-:W-:Y:S02]  /*22f0*/  LEA R3, R3, UR46, 0x3 ;  /* 0x0000002e03037c11 */ /* 0x000fe4000f8e18ff */
[----:B------:R-:W-:-:S04]  /*2300*/  SHF.L.U32 R0, R0, 0x1f, RZ ;  /* 0x0000001f00007819 */ /* 0x000fc800000006ff */
[----:B------:R0:W1:Y:S01]  /*2310*/  SYNCS.PHASECHK.TRANS64.TRYWAIT P1, [R3+URZ+0x19c30], R0 ;  /* 0x019c3000030075a7 */ /* 0x000062000802017f */
[----:B------:R-:W-:Y:S05]  /*2320*/  @!P0 BRA `(.L_x_11994) ;  /* 0x0000000000048947 */ /* 0x000fea0003800000 */
[----:B------:R-:W-:Y:S01]  /*2330*/  BPT.TRAP 0x1 ;  /* 0x000000040000795c */ /* 0x000fe20000300000 */
.L_x_11994:
[----:B-1----:R-:W-:Y:S05]  /*2340*/  @P1 BRA `(.L_x_11995) ;  /* 0x0000000000081947 */ /* 0x002fea0003800000 */
[----:B------:R-:W1:Y:S02]  /*2350*/  SYNCS.PHASECHK.TRANS64.TRYWAIT P1, [R3+URZ+0x19c30], R0 ;  /* 0x019c3000030075a7 */ /* 0x000e64000802017f */
[----:B-1----:R-:W-:Y:S05]  /*2360*/  @!P1 BRA `(.L_x_11996) ;  /* 0x0000015800789947 */ /* 0x002fea0003800000 */
.L_x_11995:
        /* <DEDUP_REMOVED lines=28> */
.L_x_11997:
        /* <DEDUP_REMOVED lines=8> */
[----:B------:R-:W-:Y:S01]  /*25b0*/  IMAD.U32 R3, RZ, RZ, UR47 ;  /* 0x0000002fff037e24 */ /* 0x000fe2000f8e00ff */
[----:B------:R-:W-:Y:S01]  /*25c0*/  ULDC UR18, c[0x0][0x9dc] ;  /* 0x0002770000127ab9 */ /* 0x000fe20000000800 */
[----:B------:R-:W-:Y:S01]  /*25d0*/  @UP1 ULDC UR7, c[0x0][0x44c] ;  /* 0x0001130000071ab9 */ /* 0x000fe20000000800 */
[----:B------:R-:W-:Y:S01]  /*25e0*/  ULDC UR14, c[0x0][0x9e0] ;  /* 0x00027800000e7ab9 */ /* 0x000fe20000000800 */
[----:B------:R-:W-:-:S02]  /*25f0*/  IADD3 R9, -R17, UR40, R8 ;  /* 0x0000002811097c10 */ /* 0x000fc4000fffe108 */
[----:B------:R-:W-:-:S04]  /*2600*/  UIADD3 UR6, UR6, 0x19c40, URZ ;  /* 0x00019c4006067890 */ /* 0x000fc8000fffe03f */
[----:B------:R-:W-:Y:S01]  /*2610*/  @P1 IMAD.HI.U32 R0, R5, UR7, RZ ;  /* 0x0000000705001c27 */ /* 0x000fe2000f8e00ff */
[----:B------:R-:W-:Y:S01]  /*2620*/  @UP1 ULDC UR7, c[0x0][0x450] ;  /* 0x0001140000071ab9 */ /* 0x000fe20000000800 */
[----:B------:R-:W-:Y:S01]  /*2630*/  UPRMT UR6, UR45, 0x654, UR6 ;  /* 0x000006542d067896 */ /* 0x000fe20008000006 */
[----:B------:R-:W-:Y:S02]  /*2640*/  PLOP3.LUT P1, PT, PT, PT, UP0, 0x40, 0x0 ;  /* 0x000000000000781c */ /* 0x000fe40003f2e808 */
[----:B------:R-:W-:Y:S02]  /*2650*/  @P2 SHF.R.U32.HI R5, RZ, UR7, R0 ;  /* 0x00000007ff052c19 */ /* 0x000fe40008011600 */
[----:B------:R-:W-:-:S03]  /*2660*/  IADD3 R0, -R17, 0x1, R8 ;  /* 0x0000000111007810 */ /* 0x000fc60007ffe108 */
[----:B------:R-:W0:Y:S01]  /*2670*/  SHFL.IDX PT, R2, R5, RZ, 0x1c1f ;  /* 0x001c1fff05027589 */ /* 0x000e2200000e0000 */
[----:B------:R-:W-:Y:S01]  /*2680*/  SYNCS.ARRIVE.TRANS64.RED.A1T0 RZ, [UR6], RZ ;  /* 0x000000ffffff79a7 */ /* 0x000fe20008100406 */
[----:B------:R-:W-:Y:S01]  /*2690*/  ULOP3.LUT UR6, URZ, UR18, URZ, 0x33, !UPT ;  /* 0x000000123f067292 */ /* 0x000fe2000f8e333f */
[----:B------:R-:W-:-:S05]  /*26a0*/  IADD3 R0, -R3, UR40, R0 ;  /* 0x0000002803007c10 */ /* 0x000fca000fffe100 */
[C---:B------:R-:W-:Y:S02]  /*26b0*/  VIADD R4, R0.reuse, UR14 ;  /* 0x0000000e00047c36 */ /* 0x040fe40008000000 */
[----:B------:R-:W-:Y:S01]  /*26c0*/  VIADD R7, R0, UR6 ;  /* 0x0000000600077c36 */ /* 0x000fe20008000000 */
[----:B------:R-:W-:Y:S02]  /*26d0*/  LEA R0, R88, 0xffffff80, 0x7 ;  /* 0xffffff8058007811 */ /* 0x000fe400078e38ff */
        /* <DEDUP_REMOVED lines=17> */
.L_x_12000:
[----:B------:R-:W-:Y:S02]  /*27f0*/  ULDC UR6, c[0x0][0x9e4] ;  /* 0x0002790000067ab9 */ /* 0x000fe40000000800 */
[----:B------:R-:W-:-:S05]  /*2800*/  IMAD.U32 R15, RZ, RZ, UR6 ;  /* 0x00000006ff0f7e24 */ /* 0x000fca000f8e00ff */
[----:B------:R-:W-:-:S13]  /*2810*/  ISETP.NE.AND P1, PT, R15, 0x1, PT ;  /* 0x000000010f00780c */ /* 0x000fda0003f25270 */
[----:B------:R-:W0:Y:S02]  /*2820*/  @P1 LDC.64 R2, c[0x0][0x9e8] ;  /* 0x00027a00ff021b82 */ /* 0x000e240000000a00 */
[----:B0-----:R-:W-:-:S05]  /*2830*/  @P1 IMAD.HI.U32 R2, R13, R2, RZ ;  /* 0x000000020d021227 */ /* 0x001fca00078e00ff */
[----:B------:R-:W-:-:S07]  /*2840*/  @P1 SHF.R.U32.HI R13, RZ, R3, R2 ;  /* 0x00000003ff0d1219 */ /* 0x000fce0000011602 */
.L_x_12001:
[----:B------:R-:W-:Y:S05]  /*2850*/  BSYNC B0 ;  /* 0x0000000000007941 */ /* 0x000fea0003800000 */
.L_x_11999:
[----:B------:R-:W-:-:S04]  /*2860*/  IMAD R2, R13, R15, -R0 ;  /* 0x0000000f0d027224 */ /* 0x000fc800078e0a00 */
[----:B------:R-:W-:-:S05]  /*2870*/  IMAD.IADD R2, R2, 0x1, -R17 ;  /* 0x0000000102027824 */ /* 0x000fca00078e0a11 */
[----:B------:R-:W-:Y:S02]  /*2880*/  VIADDMNMX R10, R2, R15, R10, PT ;  /* 0x0000000f020a7246 */ /* 0x000fe4000380010a */
[----:B------:R-:W-:-:S07]  /*2890*/  VIMNMX R11, R11, R2, !PT ;  /* 0x000000020b0b7248 */ /* 0x000fce0007fe0100 */
.L_x_11998:
[C---:B------:R-:W-:Y:S01]  /*28a0*/  ISETP.GE.AND P6, PT, R8.reuse, 0xa, PT ;  /* 0x0000000a0800780c */ /* 0x040fe20003fc6270 */
[----:B------:R-:W0:Y:S01]  /*28b0*/  SHFL.IDX PT, R2, R5, 0x1, 0x1c1f ;  /* 0x003c1f0005027f89 */ /* 0x000e2200000e0000 */
[C---:B------:R-:W-:Y:S01]  /*28c0*/  ISETP.GE.AND P1, PT, R8.reuse, 0x2, PT ;  /* 0x000000020800780c */ /* 0x040fe20003f26270 */
[----:B------:R-:W-:Y:S01]  /*28d0*/  UISETP.NE.AND UP0, UPT, UR53, URZ, UPT ;  /* 0x0000003f3500728c */ /* 0x000fe2000bf05270 */
        /* <DEDUP_REMOVED lines=11> */
[C---:B------:R-:W-:Y:S02]  /*2990*/  ISETP.GT.AND P4, PT, R11.reuse, 0x9, !P6 ;  /* 0x000000090b00780c */ /* 0x040fe40007784270 */
        /* <DEDUP_REMOVED lines=20> */
[----:B------:R-:W-:Y:S02]  /*2ae0*/  ISETP.GT.AND P3, PT, R11, 0x19, !P4 ;  /* 0x000000190b00780c */ /* 0x000fe40006764270 */
[----:B0-----:R-:W-:-:S02]  /*2af0*/  VIADDMNMX R4, R2, R4, R9, PT ;  /* 0x0000000402047246 */ /* 0x001fc40003800109 */
        /* <DEDUP_REMOVED lines=141> */
[----:B------:R-:W-:Y:S01]  /*33d0*/  FSEL R6, R24, -INF , !P6 ;  /* 0xff80000018067808 */ /* 0x000fe20007000000 */
[----:B------:R-:W-:Y:S01]  /*33e0*/  IMAD.IADD R24, R7, 0x1, R2 ;  /* 0x0000000107187824 */ /* 0x000fe200078e0202 */
[----:B------:R-:W-:-:S13]  /*33f0*/  ISETP.GE.AND P6, PT, R8, 0x7a, PT ;  /* 0x0000007a0800780c */ /* 0x000fda0003fc6270 */
[----:B------:R-:W-:Y:S02]  /*3400*/  @P6 LOP3.LUT R16, R16, 0x1, RZ, 0xfc, !PT ;  /* 0x0000000110106812 */ /* 0x000fe400078efcff */
[----:B------:R-:W-:-:S04]  /*3410*/  ISETP.GT.AND P6, PT, R11, 0x79, !P6 ;  /* 0x000000790b00780c */ /* 0x000fc800077c4270 */
[----:B------:R-:W-:-:S04]  /*3420*/  ISETP.LT.OR P6, PT, R10, 0x7a, P6 ;  /* 0x0000007a0a00780c */ /* 0x000fc800037c1670 */
        /* <DEDUP_REMOVED lines=17> */
.L_x_12004:
[----:B------:R-:W-:Y:S02]  /*3540*/  ULDC UR6, c[0x0][0x9e4] ;  /* 0x0002790000067ab9 */ /* 0x000fe40000000800 */
[----:B------:R-:W-:-:S05]  /*3550*/  IMAD.U32 R7, RZ, RZ, UR6 ;  /* 0x00000006ff077e24 */ /* 0x000fca000f8e00ff */
[----:B------:R-:W-:-:S13]  /*3560*/  ISETP.NE.AND P6, PT, R7, 0x1, PT ;  /* 0x000000010700780c */ /* 0x000fda0003fc5270 */
[----:B------:R-:W0:Y:S02]  /*3570*/  @P6 LDC.64 R2, c[0x0][0x9e8] ;  /* 0x00027a00ff026b82 */ /* 0x000e240000000a00 */
[----:B0-----:R-:W-:-:S05]  /*3580*/  @P6 IMAD.HI.U32 R2, R5, R2, RZ ;  /* 0x0000000205026227 */ /* 0x001fca00078e00ff */
[----:B------:R-:W-:-:S07]  /*3590*/  @P6 SHF.R.U32.HI R5, RZ, R3, R2 ;  /* 0x00000003ff056219 */ /* 0x000fce0000011602 */
.L_x_12005:
[----:B------:R-:W-:Y:S05]  /*35a0*/  BSYNC B0 ;  /* 0x0000000000007941 */ /* 0x000fea0003800000 */
.L_x_12003:
[----:B------:R-:W-:-:S04]  /*35b0*/  IMAD R0, R5, R7, -R0 ;  /* 0x0000000705007224 */ /* 0x000fc800078e0a00 */
[----:B------:R-:W-:-:S05]  /*35c0*/  IMAD.IADD R3, R0, 0x1, -R17 ;  /* 0x0000000100037824 */ /* 0x000fca00078e0a11 */
[----:B------:R-:W-:Y:S02]  /*35d0*/  VIADDMNMX R4, R3, R7, R4, PT ;  /* 0x0000000703047246 */ /* 0x000fe40003800104 */
[----:B------:R-:W-:-:S07]  /*35e0*/  VIMNMX R24, R24, R3, !PT ;  /* 0x0000000318187248 */ /* 0x000fce0007fe0100 */
.L_x_12002:
[----:B------:R-:W-:Y:S01]  /*35f0*/  ISETP.GT.AND P1, PT, R24, 0x1, !P1 ;  /* 0x000000011800780c */ /* 0x000fe20004f24270 */
[----:B------:R-:W-:Y:S01]  /*3600*/  IMAD.U32 R89, RZ, RZ, UR41 ;  /* 0x00000029ff597e24 */ /* 0x000fe2000f8e00ff */
[----:B------:R-:W-:Y:S01]  /*3610*/  LOP3.LUT P6, RZ, R16, 0x4, RZ, 0xc0, !PT ;  /* 0x0000000410ff7812 */ /* 0x000fe200078cc0ff */
        /* <DEDUP_REMOVED lines=38> */
[----:B------:R-:W-:Y:S02]  /*3880*/  LOP3.LUT P1, RZ, R16, 0x1000000, RZ, 0xc0, !PT ;  /* 0x0100000010ff7812 */ /* 0x000fe4000782c0ff */
        /* <DEDUP_REMOVED lines=62> */
[----:B------:R-:W-:Y:S02]  /*3c70*/  ISETP.GT.AND P3, PT, R24, 0x70, !P3 ;  /* 0x000000701800780c */ /* 0x000fe40005f64270 */
[----:B------:R-:W-:Y:S02]  /*3c80*/  ISETP.LT.OR P1, PT, R4, 0x41, P1 ;  /* 0x000000410400780c */ /* 0x000fe40000f21670 */
[----:B------:R-:W-:-:S02]  /*3c90*/  ISETP.GT.AND P4, PT, R24, 0x71, !P4 ;  /* 0x000000711800780c */ /* 0x000fc40006784270 */
[----:B------:R-:W-:Y:S02]  /*3ca0*/  FSEL R58, R58, -INF , !P1 ;  /* 0xff8000003a3a7808 */ /* 0x000fe40004800000 */
[----:B------:R-:W-:Y:S02]  /*3cb0*/  LOP3.LUT P1, RZ, R16, 0x4000, RZ, 0xc0, !PT ;  /* 0x0000400010ff7812 */ /* 0x000fe4000782c0ff */
[----:B------:R-:W-:Y:S02]  /*3cc0*/  ISETP.LT.OR P3, PT, R4, 0x71, P3 ;  /* 0x000000710400780c */ /* 0x000fe40001f61670 */
[C---:B------:R-:W-:Y:S02]  /*3cd0*/  ISETP.GT.AND P1, PT, R24.reuse, 0x41, !P1 ;  /* 0x000000411800780c */ /* 0x040fe40004f24270 */
[----:B------:R-:W-:Y:S02]  /*3ce0*/  ISETP.GT.AND P5, PT, R24, 0x78, !P5 ;  /* 0x000000781800780c */ /* 0x000fe40006fa4270 */
        /* <DEDUP_REMOVED lines=53> */
[----:B------:R-:W-:-:S01]  /*4040*/  FFMA.FTZ R2, R6, UR41, -R89 ;  /* 0x0000002906027c23 */ /* 0x000fc20008010859 */
[--C-:B------:R-:W-:Y:S01]  /*4050*/  FFMA.FTZ R6, R29, UR41, -R89.reuse ;  /* 0x000000291d067c23 */ /* 0x100fe20008010859 */
[----:B------:R-:W-:Y:S01]  /*4060*/  FSEL R26, R26, -INF , !P1 ;  /* 0xff8000001a1a7808 */ /* 0x000fe20004800000 */
[--C-:B------:R-:W-:Y:S01]  /*4070*/  FFMA.FTZ R32, R32, UR41, -R89.reuse ;  /* 0x0000002920207c23 */ /* 0x100fe20008010859 */
[----:B------:R-:W-:Y:S01]  /*4080*/  LOP3.LUT P1, RZ, R16, 0x4000000, RZ, 0xc0, !PT ;  /* 0x0400000010ff7812 */ /* 0x000fe2000782c0ff */
        /* <DEDUP_REMOVED lines=15> */
[----:B------:R-:W-:Y:S01]  /*4180*/  ISETP.GT.AND P6, PT, R24, 0x79, !P6 ;  /* 0x000000791800780c */ /* 0x000fe200077c4270 */
[--C-:B------:R-:W-:Y:S01]  /*4190*/  FFMA.FTZ R24, R53, UR41, -R89.reuse ;  /* 0x0000002935187c23 */ /* 0x100fe20008010859 */
[----:B------:R-:W-:Y:S01]  /*41a0*/  FMNMX.FTZ R9, R35, R10, !PT ;  /* 0x0000000a23097209 */ /* 0x000fe20007810000 */
[----:B------:R-:W-:Y:S01]  /*41b0*/  MUFU.EX2 R3, R3 ;  /* 0x0000000300037308 */ /* 0x000fe20000000800 */
        /* <DEDUP_REMOVED lines=11> */
[----:B------:R-:W-:-:S03]  /*4270*/  FFMA.FTZ R72, R72, UR41, -R89 ;  /* 0x0000002948487c23 */ /* 0x000fc60008010859 */
[----:B------:R-:W-:Y:S01]  /*4280*/  FMNMX.FTZ R11, R43, R12, !PT ;  /* 0x0000000c2b0b7209 */ /* 0x000fe20007810000 */
[----:B------:R-:W0:Y:S03]  /*4290*/  MUFU.EX2 R6, R6 ;  /* 0x0000000600067308 */ /* 0x000e260000000800 */
[----:B------:R-:W-:-:S04]  /*42a0*/  FMNMX.FTZ R12, R46, R11, !PT ;  /* 0x0000000b2e0c7209 */ /* 0x000fc80007810000 */
[----:B------:R-:W-:Y:S01]  /*42b0*/  FMNMX.FTZ R13, R47, R12, !PT ;  /* 0x0000000c2f0d7209 */ /* 0x000fe20007810000 */
[----:B------:R-:W-:-:S01]  /*42c0*/  FFMA.FTZ R12, R41, UR41, -R89 ;  /* 0x00000029290c7c23 */ /* 0x000fc20008010859 */
[----:B------:R-:W-:Y:S02]  /*42d0*/  MUFU.EX2 R8, R8 ;  /* 0x0000000800087308 */ /* 0x000fe40000000800 */
[----:B------:R-:W-:-:S04]  /*42e0*/  FMNMX.FTZ R14, R50, R13, !PT ;  /* 0x0000000d320e7209 */ /* 0x000fc80007810000 */
[----:B------:R-:W-:Y:S02]  /*42f0*/  FMNMX.FTZ R13, R51, R14, !PT ;  /* 0x0000000e330d7209 */ /* 0x000fe40007810000 */
[----:B------:R1:W-:Y:S01]  /*4300*/  MUFU.EX2 R9, R36 ;  /* 0x0000002400097308 */ /* 0x0003e20000000800 */
[----:B0-----:R-:W-:Y:S02]  /*4310*/  F2FP.SATFINITE.E4M3.F32.PACK_AB_MERGE_C R148, R6, R5, RZ ;  /* 0x000000050694723e */ /* 0x001fe400048070ff */
[----:B------:R-:W-:Y:S02]  /*4320*/  FMNMX.FTZ R14, R54, R13, !PT ;  /* 0x0000000d360e7209 */ /* 0x000fe40007810000 */
[----:B------:R-:W-:Y:S02]  /*4330*/  F2FP.SATFINITE.E4M3.F32.PACK_AB_MERGE_C R148, R3, R2, R148 ;  /* 0x000000020394723e */ /* 0x000fe40004807094 */
[----:B------:R-:W-:Y:S01]  /*4340*/  FMNMX.FTZ R15, R55, R14, !PT ;  /* 0x0000000e370f7209 */ /* 0x000fe20007810000 */
[----:B------:R-:W0:Y:S01]  /*4350*/  MUFU.EX2 R10, R10 ;  /* 0x0000000a000a7308 */ /* 0x000e220000000800 */
[----:B-1----:R-:W-:-:S01]  /*4360*/  FFMA.FTZ R36, R65, UR41, -R89 ;  /* 0x0000002941247c23 */ /* 0x002fc20008010859 */
[--C-:B------:R-:W-:Y:S01]  /*4370*/  FFMA.FTZ R14, R45, UR41, -R89.reuse ;  /* 0x000000292d0e7c23 */ /* 0x100fe20008010859 */
[----:B------:R-:W-:Y:S01]  /*4380*/  FMNMX.FTZ R20, R58, R15, !PT ;  /* 0x0000000f3a147209 */ /* 0x000fe20007810000 */
[----:B------:R-:W-:-:S03]  /*4390*/  FFMA.FTZ R45, R76, UR41, -R89 ;  /* 0x000000294c2d7c23 */ /* 0x000fc60008010859 */
[----:B------:R-:W-:Y:S01]  /*43a0*/  FMNMX.FTZ R15, R59, R20, !PT ;  /* 0x000000143b0f7209 */ /* 0x000fe20007810000 */
[----:B------:R1:W-:Y:S03]  /*43b0*/  MUFU.EX2 R11, R40 ;  /* 0x00000028000b7308 */ /* 0x0003e60000000800 */
[----:B------:R-:W-:-:S04]  /*43c0*/  FMNMX.FTZ R20, R62, R15, !PT ;  /* 0x0000000f3e147209 */ /* 0x000fc80007810000 */
[----:B------:R-:W-:Y:S01]  /*43d0*/  FMNMX.FTZ R21, R63, R20, !PT ;  /* 0x000000143f157209 */ /* 0x000fe20007810000 */
[----:B------:R-:W-:Y:S01]  /*43e0*/  MUFU.EX2 R12, R12 ;  /* 0x0000000c000c7308 */ /* 0x000fe20000000800 */
[----:B0-----:R-:W-:Y:S01]  /*43f0*/  F2FP.SATFINITE.E4M3.F32.PACK_AB_MERGE_C R150, R10, R9, RZ ;  /* 0x000000090a96723e */ /* 0x001fe200048070ff */
[--C-:B------:R-:W-:Y:S01]  /*4400*/  FFMA.FTZ R20, R49, UR41, -R89.reuse ;  /* 0x0000002931147c23 */ /* 0x100fe20008010859 */
[----:B------:R-:W-:Y:S01]  /*4410*/  FMNMX.FTZ R28, R66, R21, !PT ;  /* 0x00000015421c7209 */ /* 0x000fe20007810000 */
[--C-:B-1----:R-:W-:Y:S01]  /*4420*/  FFMA.FTZ R40, R69, UR41, -R89.reuse ;  /* 0x0000002945287c23 */ /* 0x102fe20008010859 */
[----:B------:R-:W-:Y:S01]  /*4430*/  F2FP.SATFINITE.E4M3.F32.PACK_AB_MERGE_C R150, R8, R7, R150 ;  /* 0x000000070896723e */ /* 0x000fe20004807096 */
[----:B------:R-:W-:Y:S01]  /*4440*/  FFMA.FTZ R49, R80, UR41, -R89 ;  /* 0x0000002950317c23 */ /* 0x000fe20008010859 */
[----:B------:R-:W-:Y:S01]  /*4450*/  FMNMX.FTZ R21, R67, R28, !PT ;  /* 0x0000001c43157209 */ /* 0x000fe20007810000 */
[----:B------:R0:W-:Y:S03]  /*4460*/  MUFU.EX2 R13, R44 ;  /* 0x0000002c000d7308 */ /* 0x0001e60000000800 */
[----:B------:R-:W-:-:S04]  /*4470*/  FMNMX.FTZ R28, R70, R21, !PT ;  /* 0x00000015461c7209 */ /* 0x000fc80007810000 */
[----:B------:R-:W-:Y:S01]  /*4480*/  FMNMX.FTZ R25, R71, R28, !PT ;  /* 0x0000001c47197209 */ /* 0x000fe20007810000 */
[----:B------:R-:W1:Y:S01]  /*4490*/  MUFU.EX2 R14, R14 ;  /* 0x0000000e000e7308 */ /* 0x000e620000000800 */
[----:B0-----:R-:W-:-:S02]  /*44a0*/  FFMA.FTZ R44, R73, UR41, -R89 ;  /* 0x00000029492c7c23 */ /* 0x001fc40008010859 */
[----:B------:R-:W-:-:S04]  /*44b0*/  FMNMX.FTZ R28, R74, R25, !PT ;  /* 0x000000194a1c7209 */ /* 0x000fc80007810000 */
[----:B------:R-:W-:Y:S01]  /*44c0*/  FMNMX.FTZ R25, R75, R28, !PT ;  /* 0x0000001c4b197209 */ /* 0x000fe20007810000 */
[----:B------:R0:W-:Y:S03]  /*44d0*/  MUFU.EX2 R15, R48 ;  /* 0x00000030000f7308 */ /* 0x0001e60000000800 */
[----:B------:R-:W-:-:S04]  /*44e0*/  FMNMX.FTZ R28, R78, R25, !PT ;  /* 0x000000194e1c7209 */ /* 0x000fc80007810000 */
[----:B------:R-:W-:Y:S01]  /*44f0*/  FMNMX.FTZ R29, R79, R28, !PT ;  /* 0x0000001c4f1d7209 */ /* 0x000fe20007810000 */
[----:B------:R-:W-:-:S01]  /*4500*/  FFMA.FTZ R28, R57, UR41, -R89 ;  /* 0x00000029391c7c23 */ /* 0x000fc20008010859 */
[----:B------:R-:W-:Y:S01]  /*4510*/  IMAD.U32 R57, RZ, RZ, UR41 ;  /* 0x00000029ff397e24 */ /* 0x000fe2000f8e00ff */
[----:B------:R-:W-:Y:S01]  /*4520*/  MUFU.EX2 R25, R56 ;  /* 0x0000003800197308 */ /* 0x000fe20000000800 */
[----:B------:R-:W-:Y:S01]  /*4530*/  FMNMX.FTZ R32, R82, R29, !PT ;  /* 0x0000001d52207209 */ /* 0x000fe20007810000 */
[--C-:B0-----:R-:W-:Y:S01]  /*4540*/  FFMA.FTZ R48, R77, UR41, -R89.reuse ;  /* 0x000000294d307c23 */ /* 0x101fe20008010859 */
[----:B-1----:R-:W-:Y:S02]  /*4550*/  F2FP.SATFINITE.E4M3.F32.PACK_AB_MERGE_C R144, R14, R13, RZ ;  /* 0x0000000d0e90723e */ /* 0x002fe400048070ff */
[----:B------:R-:W-:Y:S01]  /*4560*/  FMNMX.FTZ R29, R83, R32, !PT ;  /* 0x00000020531d7209 */ /* 0x000fe20007810000 */
[----:B------:R-:W-:-:S01]  /*4570*/  FFMA.FTZ R32, R61, UR41, -R89 ;  /* 0x000000293d207c23 */ /* 0x000fc20008010859 */
[----:B------:R-:W-:Y:S01]  /*4580*/  F2FP.SATFINITE.E4M3.F32.PACK_AB_MERGE_C R144, R12, R11, R144 ;  /* 0x0000000b0c90723e */ /* 0x000fe20004807090 */
[----:B------:R-:W-:Y:S01]  /*4590*/  MUFU.EX2 R20, R20 ;  /* 0x0000001400147308 */ /* 0x000fe20000000800 */
[----:B------:R-:W-:-:S04]  /*45a0*/  FMNMX.FTZ R4, R86, R29, !PT ;  /* 0x0000001d56047209 */ /* 0x000fc80007810000 */
[----:B------:R-:W-:-:S03]  /*45b0*/  FMNMX.FTZ R4, R87, R4, !PT ;  /* 0x0000000457047209 */ /* 0x000fc60007810000 */
[----:B------:R0:W-:Y:S02]  /*45c0*/  MUFU.EX2 R21, R52 ;  /* 0x0000003400157308 */ /* 0x0001e40000000800 */
[----:B------:R-:W1:Y:S06]  /*45d0*/  SHFL.BFLY PT, R41, R4, 0x2, 0x1f ;  /* 0x0c401f0004297f89 */ /* 0x000e6c00000e0000 */
[----:B------:R-:W2:Y:S01]  /*45e0*/  MUFU.EX2 R24, R24 ;  /* 0x0000001800187308 */ /* 0x000ea20000000800 */
[----:B0-----:R-:W-:-:S07]  /*45f0*/  FFMA.FTZ R52, R81, UR41, -R89 ;  /* 0x0000002951347c23 */ /* 0x001fce0008010859 */
[----:B------:R0:W-:Y:S08]  /*4600*/  MUFU.EX2 R29, R60 ;  /* 0x0000003c001d7308 */ /* 0x0001f00000000800 */
[----:B------:R-:W3:Y:S01]  /*4610*/  MUFU.EX2 R32, R32 ;  /* 0x0000002000207308 */ /* 0x000ee20000000800 */
[----:B--2---:R-:W-:Y:S01]  /*4620*/  F2FP.SATFINITE.E4M3.F32.PACK_AB_MERGE_C R146, R24, R21, RZ ;  /* 0x000000151892723e */ /* 0x004fe200048070ff */
[----:B0-----:R-:W-:Y:S01]  /*4630*/  FFMA.FTZ R60, R85, UR41, -R89 ;  /* 0x00000029553c7c23 */ /* 0x001fe20008010859 */
[----:B-1----:R-:W-:-:S02]  /*4640*/  FMNMX.FTZ R53, R4, R41, !PT ;  /* 0x0000002904357209 */ /* 0x002fc40007810000 */
[----:B------:R-:W-:-:S03]  /*4650*/  F2FP.SATFINITE.E4M3.F32.PACK_AB_MERGE_C R146, R20, R15, R146 ;  /* 0x0000000f1492723e */ /* 0x000fc60004807092 */
[----:B------:R-:W0:Y:S01]  /*4660*/  SHFL.BFLY PT, R4, R53, 0x1, 0x1f ;  /* 0x0c201f0035047f89 */ /* 0x000e2200000e0000 */
[----:B------:R-:W1:Y:S08]  /*4670*/  MUFU.EX2 R28, R28 ;  /* 0x0000001c001c7308 */ /* 0x000e700000000800 */
[----:B------:R-:W-:Y:S01]  /*4680*/  MUFU.EX2 R37, R37 ;  /* 0x0000002500257308 */ /* 0x000fe20000000800 */
[----:B---3--:R-:W-:-:S07]  /*4690*/  F2FP.SATFINITE.E4M3.F32.PACK_AB_MERGE_C R140, R32, R29, RZ ;  /* 0x0000001d208c723e */ /* 0x008fce00048070ff */
[----:B------:R-:W-:Y:S01]  /*46a0*/  MUFU.EX2 R40, R40 ;  /* 0x0000002800287308 */ /* 0x000fe20000000800 */
[----:B-1----:R-:W-:Y:S02]  /*46b0*/  F2FP.SATFINITE.E4M3.F32.PACK_AB_MERGE_C R140, R28, R25, R140 ;  /* 0x000000191c8c723e */ /* 0x002fe4000480708c */
[----:B0-----:R-:W-:-:S05]  /*46c0*/  FMNMX.FTZ R4, R53, R4, !PT ;  /* 0x0000000435047209 */ /* 0x001fca0007810000 */
[----:B------:R-:W-:Y:S01]  /*46d0*/  MUFU.EX2 R33, R33 ;  /* 0x0000002100217308 */ /* 0x000fe20000000800 */
[----:B------:R-:W-:-:S01]  /*46e0*/  FFMA.FTZ R53, R84, UR41, -R89 ;  /* 0x0000002954357c23 */ /* 0x000fc20008010859 */
[C---:B------:R-:W-:Y:S01]  /*46f0*/  FSETP.NEU.FTZ.AND P1, PT, R4.reuse, -INF , PT ;  /* 0xff8000000400780b */ /* 0x040fe20003f3d000 */
[----:B------:R-:W-:-:S05]  /*4700*/  FFMA.FTZ R56, R4, R57, -8 ;  /* 0xc100000004387423 */ /* 0x000fca0000010039 */
        /* <DEDUP_REMOVED lines=42> */
[--C-:B------:R-:W-:Y:S01]  /*49b0*/  FFMA.FTZ R82, R82, UR41, -R56.reuse ;  /* 0x0000002952527c23 */ /* 0x100fe20008010838 */
[----:B------:R-:W-:-:S01]  /*49c0*/  FFMA.FTZ R83, R83, UR41, -R56 ;  /* 0x0000002953537c23 */ /* 0x000fc20008010838 */
[----:B------:R-:W0:Y:S01]  /*49d0*/  MUFU.EX2 R34, R34 ;  /* 0x0000002200227308 */ /* 0x000e220000000800 */
[----:B-1----:R-:W-:-:S01]  /*49e0*/  FADD.FTZ R62, R30, R63 ;  /* 0x0000003f1e3e7221 */ /* 0x002fc20000010000 */
[----:B------:R-:W-:Y:S01]  /*49f0*/  FADD.FTZ R63, R11, R66 ;  /* 0x000000420b3f7221 */ /* 0x000fe20000010000 */
[----:B------:R-:W-:-:S05]  /*4a00*/  FFMA.FTZ R86, R86, UR41, -R56 ;  /* 0x0000002956567c23 */ /* 0x000fca0008010838 */
[----:B------:R-:W1:Y:S01]  /*4a10*/  MUFU.EX2 R35, R35 ;  /* 0x0000002300237308 */ /* 0x000e620000000800 */
[----:B--2---:R-:W-:-:S01]  /*4a20*/  FADD.FTZ R5, R31, R62 ;  /* 0x0000003e1f057221 */ /* 0x004fc20000010000 */
[----:B------:R-:W-:Y:S01]  /*4a30*/  FADD.FTZ R62, R12, R63 ;  /* 0x0000003f0c3e7221 */ /* 0x000fe20000010000 */
[----:B------:R-:W-:-:S04]  /*4a40*/  F2FP.SATFINITE.E4M3.F32.PACK_AB_MERGE_C R30, R31, R30, RZ ;  /* 0x0000001e1f1e723e */ /* 0x000fc800048070ff */
[----:B------:R-:W-:Y:S01]  /*4a50*/  F2FP.SATFINITE.E4M3.F32.PACK_AB_MERGE_C R149, R27, R26, R30 ;  /* 0x0000001a1b95723e */ /* 0x000fe2000480701e */
        /* <DEDUP_REMOVED lines=68> */
[----:B0-----:R-:W-:-:S01]  /*4ea0*/  FADD.FTZ R10, R71, R10 ;  /* 0x0000000a470a7221 */ /* 0x001fc20000010000 */
[----:B------:R-:W-:-:S04]  /*4eb0*/  F2FP.SATFINITE.E4M3.F32.PACK_AB_MERGE_C R9, R71, R2, RZ ;  /* 0x000000024709723e */ /* 0x000fc800048070ff */
[----:B------:R-:W-:Y:S02]  /*4ec0*/  F2FP.SATFINITE.E4M3.F32.PACK_AB_MERGE_C R143, R6, R61, R9 ;  /* 0x0000003d068f723e */ /* 0x000fe40004807009 */
[----:B------:R-:W0:Y:S08]  /*4ed0*/  MUFU.EX2 R3, R3 ;  /* 0x0000000300037308 */ /* 0x000e300000000800 */
[----:B------:R-:W-:Y:S01]  /*4ee0*/  MUFU.EX2 R53, R53 ;  /* 0x0000003500357308 */ /* 0x000fe20000000800 */
[----:B-1----:R-:W-:Y:S01]  /*4ef0*/  F2FP.SATFINITE.E4M3.F32.PACK_AB_MERGE_C R136, R44, R41, R7 ;  /* 0x000000292c88723e */ /* 0x002fe20004807007 */
[----:B------:R-:W-:-:S04]  /*4f00*/  FADD.FTZ R41, R41, R40 ;  /* 0x0000002829297221 */ /* 0x000fc80000010000 */
[----:B------:R-:W-:Y:S02]  /*4f10*/  FADD.FTZ R44, R44, R41 ;  /* 0x000000292c2c7221 */ /* 0x000fe40000010000 */
[----:B------:R-:W1:Y:S01]  /*4f20*/  MUFU.EX2 R60, R60 ;  /* 0x0000003c003c7308 */ /* 0x000e620000000800 */
[----:B0-----:R-:W-:-:S01]  /*4f30*/  FADD.FTZ R7, R3, R10 ;  /* 0x0000000a03077221 */ /* 0x001fc20000010000 */
[----:B------:R-:W-:-:S04]  /*4f40*/  FADD.FTZ R45, R45, R44 ;  /* 0x0000002c2d2d7221 */ /* 0x000fc80000010000 */
[----:B------:R-:W-:Y:S02]  /*4f50*/  FADD.FTZ R48, R48, R45 ;  /* 0x0000002d30307221 */ /* 0x000fe40000010000 */
[----:B------:R-:W0:Y:S08]  /*4f60*/  MUFU.EX2 R8, R75 ;  /* 0x0000004b00087308 */ /* 0x000e300000000800 */
        /* <DEDUP_REMOVED lines=11> */
[----:B------:R-:W-:-:S06]  /*5020*/  FADD.FTZ R53, R53, R52 ;  /* 0x0000003435357221 */ /* 0x000fcc0000010000 */
[----:B------:R-:W0:Y:S01]  /*5030*/  MUFU.EX2 R83, R83 ;  /* 0x0000005300537308 */ /* 0x000e220000000800 */
[C---:B--2---:R-:W-:Y:S01]  /*5040*/  F2FP.SATFINITE.E4M3.F32.PACK_AB_MERGE_C R78, R79.reuse, R78, RZ ;  /* 0x0000004e4f4e723e */ /* 0x044fe200048070ff */
[----:B------:R-:W-:-:S03]  /*5050*/  FADD.FTZ R79, R79, R2 ;  /* 0x000000024f4f7221 */ /* 0x000fc60000010000 */
[----:B------:R-:W-:Y:S01]  /*5060*/  F2FP.SATFINITE.E4M3.F32.PACK_AB_MERGE_C R137, R8, R3, R78 ;  /* 0x000000030889723e */ /* 0x000fe2000480704e */
[----:B------:R-:W-:Y:S02]  /*5070*/  VIADD R8, R88, 0xfffffffe ;  /* 0xfffffffe58087836 */ /* 0x000fe40000000000 */
[----:B------:R-:W2:Y:S01]  /*5080*/  MUFU.EX2 R86, R86 ;  /* 0x0000005600567308 */ /* 0x000ea20000000800 */
[----:B-1----:R-:W-:-:S07]  /*5090*/  FADD.FTZ R2, R82, R79 ;  /* 0x0000004f52027221 */ /* 0x002fce0000010000 */
[----:B------:R-:W1:Y:S01]  /*50a0*/  MUFU.EX2 R5, R56 ;  /* 0x0000003800057308 */ /* 0x000e620000000800 */
[----:B0-----:R-:W-:-:S04]  /*50b0*/  FADD.FTZ R3, R83, R2 ;  /* 0x0000000253037221 */ /* 0x001fc80000010000 */
[----:B--2---:R-:W-:Y:S01]  /*50c0*/  FADD.FTZ R2, R86, R3 ;  /* 0x0000000356027221 */ /* 0x004fe20000010000 */
        /* <DEDUP_REMOVED lines=16> */
.L_x_12007:
[----:B------:R-:W-:Y:S02]  /*51d0*/  ULDC UR17, c[0x0][0x9e4] ;  /* 0x0002790000117ab9 */ /* 0x000fe40000000800 */
[----:B------:R-:W-:-:S11]  /*51e0*/  UISETP.NE.AND UP0, UPT, UR17, 0x1, UPT ;  /* 0x000000011100788c */ /* 0x000fd6000bf05270 */
[----:B------:R-:W-:Y:S02]  /*51f0*/  @UP0 ULDC.64 UR6, c[0x0][0x9e8] ;  /* 0x00027a0000060ab9 */ /* 0x000fe40000000a00 */
[----:B------:R-:W-:-:S04]  /*5200*/  UIMAD.WIDE.U32 UR10, UR15, UR6, URZ ;  /* 0x000000060f0a72a5 */ /* 0x000fc8000f8e003f */
[----:B------:R-:W-:-:S12]  /*5210*/  @UP0 USHF.R.U32.HI UR15, URZ, UR7, UR11 ;  /* 0x000000073f0f0299 */ /* 0x000fd8000801160b */
.L_x_12008:
[----:B------:R-:W-:-:S04]  /*5220*/  UIMAD UR15, UR15, UR17, UR17 ;  /* 0x000000110f0f72a4 */ /* 0x000fc8000f8e0211 */
[----:B------:R-:W-:-:S04]  /*5230*/  UISETP.LT.AND UP0, UPT, UR14, UR15, UPT ;  /* 0x0000000f0e00728c */ /* 0x000fc8000bf01270 */
[----:B------:R-:W-:-:S12]  /*5240*/  USEL UR14, UR14, UR15, UP0 ;  /* 0x0000000f0e0e7287 */ /* 0x000fd80008000000 */
.L_x_12006:
        /* <DEDUP_REMOVED lines=62> */
.L_x_12028:
[----:B------:R-:W-:-:S04]  /*5630*/  UISETP.NE.AND UP0, UPT, UR21, 0x1, UPT ;  /* 0x000000011500788c */ /* 0x000fc8000bf05270 */
[----:B------:R-:W-:-:S04]  /*5640*/  USEL UR49, URZ, 0x1, UP0 ;  /* 0x000000013f317887 */ /* 0x000fc80008000000 */
[----:B------:R-:W-:Y:S01]  /*5650*/  ULOP3.LUT UR49, UR20, UR49, URZ, 0x3c, !UPT ;  /* 0x0000003114317292 */ /* 0x000fe2000f8e3c3f */
[----:B------:R-:W-:Y:S11]  /*5660*/  @!P0 BRA `(.L_x_12010) ;  /* 0x0000000000048947 */ /* 0x000ff60003800000 */
[----:B------:R-:W-:Y:S01]  /*5670*/  BPT.TRAP 0x1 ;  /* 0x000000040000795c */ /* 0x000fe20000300000 */
.L_x_12010:
        /* <DEDUP_REMOVED lines=9> */
.L_x_12011:
[----:B-1----:R-:W-:Y:S05]  /*5710*/  @P1 BRA `(.L_x_12012) ;  /* 0x0000000000081947 */ /* 0x002fea0003800000 */
[----:B------:R-:W1:Y:S02]  /*5720*/  SYNCS.PHASECHK.TRANS64.TRYWAIT P1, [UR19+0x19c30], R0 ;  /* 0x019c3000ff0075a7 */ /* 0x000e640008020153 */
[----:B-1----:R-:W-:Y:S05]  /*5730*/  @!P1 BRA `(.L_x_12013) ;  /* 0x0000012400989947 */ /* 0x002fea0003800000 */
.L_x_12012:
        /* <DEDUP_REMOVED lines=17> */
.L_x_12014:
[----:B------:R-:W-:Y:S01]  /*5850*/  ULEA UR11, UR21, UR46, 0x3 ;  /* 0x0000002e150b7291 */ /* 0x000fe2000f8e183f */
[----:B01----:R-:W-:-:S05]  /*5860*/  IMAD.U32 R0, RZ, RZ, UR20 ;  /* 0x00000014ff007e24 */ /* 0x003fca000f8e00ff */
[----:B------:R-:W-:-:S04]  /*5870*/  SHF.L.U32 R0, R0, 0x1f, RZ ;  /* 0x0000001f00007819 */ /* 0x000fc800000006ff */
[----:B------:R0:W1:Y:S01]  /*5880*/  SYNCS.PHASECHK.TRANS64.TRYWAIT P1, [UR11+0x19c50], R0 ;  /* 0x019c5000ff0075a7 */ /* 0x000062000802014b */
[----:B------:R-:W-:Y:S05]  /*5890*/  @!P0 BRA `(.L_x_12015) ;  /* 0x0000000000048947 */ /* 0x000fea0003800000 */
[----:B------:R-:W-:Y:S01]  /*58a0*/  BPT.TRAP 0x1 ;  /* 0x000000040000795c */ /* 0x000fe20000300000 */
.L_x_12015:
[----:B-1----:R-:W-:Y:S05]  /*58b0*/  @P1 BRA `(.L_x_12016) ;  /* 0x0000000000081947 */ /* 0x002fea0003800000 */
[----:B------:R-:W1:Y:S02]  /*58c0*/  SYNCS.PHASECHK.TRANS64.TRYWAIT P1, [UR11+0x19c50], R0 ;  /* 0x019c5000ff0075a7 */ /* 0x000e64000802014b */
[----:B-1----:R-:W-:Y:S05]  /*58d0*/  @!P1 BRA `(.L_x_12017) ;  /* 0x0000012400489947 */ /* 0x002fea0003800000 */
.L_x_12016:
        /* <DEDUP_REMOVED lines=27> */
.L_x_12018:
[----:B------:R-:W-:Y:S01]  /*5a90*/  UISETP.NE.AND UP1, UPT, UR54, URZ, UPT ;  /* 0x0000003f3600728c */ /* 0x000fe2000bf25270 */
[----:B01----:R-:W-:Y:S01]  /*5aa0*/  VIADD R0, R18, UR39 ;  /* 0x0000002712007c36 */ /* 0x003fe20008000000 */
[----:B------:R-:W-:Y:S01]  /*5ab0*/  UISETP.NE.AND UP0, UPT, UR53, URZ, UPT ;  /* 0x0000003f3500728c */ /* 0x000fe2000bf05270 */
[----:B------:R-:W-:Y:S01]  /*5ac0*/  IMAD.SHL.U32 R9, R8, 0x80, RZ ;  /* 0x0000008008097824 */ /* 0x000fe200078e00ff */
[----:B------:R-:W-:Y:S01]  /*5ad0*/  UIADD3 UR19, UR19, 0x19c40, URZ ;  /* 0x00019c4013137890 */ /* 0x000fe2000fffe03f */
[----:B------:R-:W-:Y:S01]  /*5ae0*/  IMAD.U32 R11, RZ, RZ, UR47 ;  /* 0x0000002fff0b7e24 */ /* 0x000fe2000f8e00ff */
[----:B------:R-:W-:Y:S02]  /*5af0*/  PLOP3.LUT P1, PT, PT, PT, UP1, 0x80, 0x0 ;  /* 0x000000000000781c */ /* 0x000fe40003f2f018 */
[----:B------:R-:W-:Y:S01]  /*5b00*/  PLOP3.LUT P2, PT, PT, PT, UP1, 0x80, 0x0 ;  /* 0x000000000000781c */ /* 0x000fe20003f4f018 */
[----:B------:R-:W-:Y:S02]  /*5b10*/  UPRMT UR19, UR45, 0x654, UR19 ;  /* 0x000006542d137896 */ /* 0x000fe40008000013 */
[----:B------:R-:W-:-:S07]  /*5b20*/  @UP1 ULDC UR6, c[0x0][0x44c] ;  /* 0x0001130000061ab9 */ /* 0x000fce0000000800 */
[----:B------:R-:W-:Y:S01]  /*5b30*/  SYNCS.ARRIVE.TRANS64.RED.A1T0 RZ, [UR19], RZ ;  /* 0x000000ffffff79a7 */ /* 0x000fe20008100413 */
[----:B------:R-:W-:Y:S01]  /*5b40*/  @P1 IMAD.HI.U32 R4, R0, UR6, RZ ;  /* 0x0000000600041c27 */ /* 0x000fe2000f8e00ff */
[----:B------:R-:W-:Y:S01]  /*5b50*/  @UP1 ULDC UR6, c[0x0][0x450] ;  /* 0x0001140000061ab9 */ /* 0x000fe20000000800 */
[----:B------:R-:W-:-:S03]  /*5b60*/  PLOP3.LUT P1, PT, PT, PT, UP0, 0x40, 0x0 ;  /* 0x000000000000781c */ /* 0x000fc60003f2e808 */
[----:B------:R-:W-:Y:S01]  /*5b70*/  @P2 SHF.R.U32.HI R0, RZ, UR6, R4 ;  /* 0x00000006ff002c19 */ /* 0x000fe20008011604 */
[----:B------:R-:W-:Y:S01]  /*5b80*/  ULOP3.LUT UR6, URZ, UR18, URZ, 0x33, !UPT ;  /* 0x000000123f067292 */ /* 0x000fe2000f8e333f */
[----:B------:R-:W-:-:S03]  /*5b90*/  IADD3 R4, -R17, 0x1, -R9 ;  /* 0x0000000111047810 */ /* 0x000fc60007ffe909 */
[----:B------:R-:W0:Y:S01]  /*5ba0*/  SHFL.IDX PT, R14, R0, RZ, 0x1c1f ;  /* 0x001c1fff000e7589 */ /* 0x000e2200000e0000 */
[----:B------:R-:W-:-:S05]  /*5bb0*/  IADD3 R11, -R11, UR40, R4 ;  /* 0x000000280b0b7c10 */ /* 0x000fca000fffe104 */
[C---:B------:R-:W-:Y:S02]  /*5bc0*/  VIADD R10, R11.reuse, UR23 ;  /* 0x000000170b0a7c36 */ /* 0x040fe40008000000 */
        /* <DEDUP_REMOVED lines=17> */
.L_x_12021:
[----:B------:R-:W-:-:S05]  /*5ce0*/  IMAD.U32 R15, RZ, RZ, UR22 ;  /* 0x00000016ff0f7e24 */ /* 0x000fca000f8e00ff */
[----:B------:R-:W-:-:S13]  /*5cf0*/  ISETP.NE.AND P1, PT, R15, 0x1, PT ;  /* 0x000000010f00780c */ /* 0x000fda0003f25270 */
[----:B------:R-:W0:Y:S02]  /*5d00*/  @P1 LDC.64 R4, c[0x0][0x9e8] ;  /* 0x00027a00ff041b82 */ /* 0x000e240000000a00 */
[----:B0-----:R-:W-:-:S05]  /*5d10*/  @P1 IMAD.HI.U32 R4, R14, R4, RZ ;  /* 0x000000040e041227 */ /* 0x001fca00078e00ff */
[----:B------:R-:W-:-:S07]  /*5d20*/  @P1 SHF.R.U32.HI R14, RZ, R5, R4 ;  /* 0x00000005ff0e1219 */ /* 0x000fce0000011604 */
.L_x_12022:
[----:B------:R-:W-:Y:S05]  /*5d30*/  BSYNC B0 ;  /* 0x0000000000007941 */ /* 0x000fea0003800000 */
.L_x_12020:
[----:B------:R-:W-:-:S04]  /*5d40*/  IMAD R14, R14, R15, -R9 ;  /* 0x0000000f0e0e7224 */ /* 0x000fc800078e0a09 */
[----:B------:R-:W-:-:S05]  /*5d50*/  IMAD.IADD R14, R14, 0x1, -R17 ;  /* 0x000000010e0e7824 */ /* 0x000fca00078e0a11 */
[----:B------:R-:W-:Y:S02]  /*5d60*/  VIMNMX R13, R13, R14, !PT ;  /* 0x0000000e0d0d7248 */ /* 0x000fe40007fe0100 */
[----:B------:R-:W-:-:S07]  /*5d70*/  VIADDMNMX R12, R14, R15, R12, PT ;  /* 0x0000000f0e0c7246 */ /* 0x000fce000380010c */
.L_x_12019:
        /* <DEDUP_REMOVED lines=116> */
.L_x_12025:
[----:B------:R-:W-:-:S05]  /*64c0*/  IMAD.U32 R12, RZ, RZ, UR22 ;  /* 0x00000016ff0c7e24 */ /* 0x000fca000f8e00ff */
[----:B------:R-:W-:-:S13]  /*64d0*/  ISETP.NE.AND P2, PT, R12, 0x1, PT ;  /* 0x000000010c00780c */ /* 0x000fda0003f45270 */
[----:B------:R-:W0:Y:S02]  /*64e0*/  @P2 LDC.64 R4, c[0x0][0x9e8] ;  /* 0x00027a00ff042b82 */ /* 0x000e240000000a00 */
[----:B0-----:R-:W-:-:S05]  /*64f0*/  @P2 IMAD.HI.U32 R4, R0, R4, RZ ;  /* 0x0000000400042227 */ /* 0x001fca00078e00ff */
[----:B------:R-:W-:-:S07]  /*6500*/  @P2 SHF.R.U32.HI R0, RZ, R5, R4 ;  /* 0x00000005ff002219 */ /* 0x000fce0000011604 */
.L_x_12026:
[----:B------:R-:W-:Y:S05]  /*6510*/  BSYNC B0 ;  /* 0x0000000000007941 */ /* 0x000fea0003800000 */
.L_x_12024:
[----:B------:R-:W-:-:S04]  /*6520*/  IMAD R0, R0, R12, -R9 ;  /* 0x0000000c00007224 */ /* 0x000fc800078e0a09 */
[----:B------:R-:W-:-:S05]  /*6530*/  IMAD.IADD R0, R0, 0x1, -R17 ;  /* 0x0000000100007824 */ /* 0x000fca00078e0a11 */
[----:B------:R-:W-:Y:S02]  /*6540*/  VIMNMX R11, R11, R0, !PT ;  /* 0x000000000b0b7248 */ /* 0x000fe40007fe0100 */
[----:B------:R-:W-:-:S07]  /*6550*/  VIADDMNMX R10, R0, R12, R10, PT ;  /* 0x0000000c000a7246 */ /* 0x000fce000380010a */
.L_x_12023:
[----:B------:R-:W-:Y:S02]  /*6560*/  FMNMX.FTZ R0, R24, R6, !PT ;  /* 0x0000000618007209 */ /* 0x000fe40007810000 */
[----:B------:R-:W-:Y:S02]  /*6570*/  LOP3.LUT R16, R16, 0xf7ffffff, RZ, 0xc0, !PT ;  /* 0xf7ffffff10107812 */ /* 0x000fe400078ec0ff */
[----:B------:R-:W-:Y:S02]  /*6580*/  FMNMX.FTZ R5, R25, R0, !PT ;  /* 0x0000000019057209 */ /* 0x000fe40007810000 */
[----:B------:R-:W-:Y:S02]  /*6590*/  @P0 LOP3.LUT R16, R16, 0x8000000, RZ, 0xfc, !PT ;  /* 0x0800000010100812 */ /* 0x000fe400078efcff */
[----:B------:R-:W-:Y:S02]  /*65a0*/  FMNMX.FTZ R0, R28, R5, !PT ;  /* 0x000000051c007209 */ /* 0x000fe40007810000 */
[----:B------:R-:W-:-:S02]  /*65b0*/  ISETP.GT.AND P0, PT, R11, 0x59, P1 ;  /* 0x000000590b00780c */ /* 0x000fc40000f04270 */
[----:B------:R-:W-:Y:S02]  /*65c0*/  FMNMX.FTZ R5, R29, R0, !PT ;  /* 0x000000001d057209 */ /* 0x000fe40007810000 */
[C---:B------:R-:W-:Y:S02]  /*65d0*/  ISETP.GT.AND P4, PT, R11.reuse, 0x1, P1 ;  /* 0x000000010b00780c */ /* 0x040fe40000f84270 */
[----:B------:R-:W-:Y:S02]  /*65e0*/  FMNMX.FTZ R0, R32, R5, !PT ;  /* 0x0000000520007209 */ /* 0x000fe40007810000 */
[----:B------:R-:W-:Y:S02]  /*65f0*/  ISETP.GT.AND P5, PT, R11, 0x8, P1 ;  /* 0x000000080b00780c */ /* 0x000fe40000fa4270 */
[----:B------:R-:W-:Y:S02]  /*6600*/  FMNMX.FTZ R5, R33, R0, !PT ;  /* 0x0000000021057209 */ /* 0x000fe40007810000 */
[----:B------:R-:W-:-:S02]  /*6610*/  LOP3.LUT R16, R16, 0xbfffffff, RZ, 0xc0, !PT ;  /* 0xbfffffff10107812 */ /* 0x000fc400078ec0ff */
[----:B------:R-:W-:Y:S02]  /*6620*/  FMNMX.FTZ R0, R36, R5, !PT ;  /* 0x0000000524007209 */ /* 0x000fe40007810000 */
[C---:B------:R-:W-:Y:S02]  /*6630*/  ISETP.LT.OR P4, PT, R10.reuse, 0x2, P4 ;  /* 0x000000020a00780c */ /* 0x040fe40002781670 */
[----:B------:R-:W-:Y:S02]  /*6640*/  FMNMX.FTZ R5, R37, R0, !PT ;  /* 0x0000000025057209 */ /* 0x000fe40007810000 */
[----:B------:R-:W-:Y:S02]  /*6650*/  ISETP.LT.OR P5, PT, R10, 0x9, P5 ;  /* 0x000000090a00780c */ /* 0x000fe40002fa1670 */
[----:B------:R-:W-:Y:S02]  /*6660*/  FMNMX.FTZ R0, R40, R5, !PT ;  /* 0x0000000528007209 */ /* 0x000fe40007810000 */
[----:B------:R-:W-:-:S02]  /*6670*/  @P0 LOP3.LUT R16, R16, 0x40000000, RZ, 0xfc, !PT ;  /* 0x4000000010100812 */ /* 0x000fc400078efcff */
        /* <DEDUP_REMOVED lines=9> */
[C---:B------:R-:W-:Y:S02]  /*6710*/  ISETP.GT.AND P2, PT, R11.reuse, 0x10, P1 ;  /* 0x000000100b00780c */ /* 0x040fe40000f44270 */
[----:B------:R-:W-:Y:S02]  /*6720*/  FMNMX.FTZ R0, R52, R5, !PT ;  /* 0x0000000534007209 */ /* 0x000fe40007810000 */
[----:B------:R-:W-:-:S02]  /*6730*/  ISETP.GT.AND P3, PT, R11, 0x11, P1 ;  /* 0x000000110b00780c */ /* 0x000fc40000f64270 */
[----:B------:R-:W-:Y:S02]  /*6740*/  FMNMX.FTZ R5, R53, R0, !PT ;  /* 0x0000000035057209 */ /* 0x000fe40007810000 */
[C---:B------:R-:W-:Y:S02]  /*6750*/  ISETP.GT.AND P4, PT, R11.reuse, 0x18, P1 ;  /* 0x000000180b00780c */ /* 0x040fe40000f84270 */
        /* <DEDUP_REMOVED lines=9> */
[----:B------:R-:W-:-:S02]  /*67f0*/  ISETP.LT.OR P4, PT, R10, 0x19, P4 ;  /* 0x000000190a00780c */ /* 0x000fc40002781670 */
[----:B------:R-:W-:Y:S02]  /*6800*/  FMNMX.FTZ R5, R65, R0, !PT ;  /* 0x0000000041057209 */ /* 0x000fe40007810000 */
[----:B------:R-:W-:Y:S02]  /*6810*/  ISETP.LT.OR P5, PT, R10, 0x1a, P5 ;  /* 0x0000001a0a00780c */ /* 0x000fe40002fa1670 */
[----:B------:R-:W-:Y:S02]  /*6820*/  FMNMX.FTZ R0, R68, R5, !PT ;  /* 0x0000000544007209 */ /* 0x000fe40007810000 */
[----:B------:R-:W-:Y:S02]  /*6830*/  LOP3.LUT R16, R16, 0xfffffffd, RZ, 0xc0, !PT ;  /* 0xfffffffd10107812 */ /* 0x000fe400078ec0ff */
[----:B------:R-:W-:Y:S02]  /*6840*/  FMNMX.FTZ R5, R69, R0, !PT ;  /* 0x0000000045057209 */ /* 0x000fe40007810000 */
[----:B------:R-:W-:-:S02]  /*6850*/  FSEL R31, R31, -INF , !P6 ;  /* 0xff8000001f1f7808 */ /* 0x000fc40007000000 */
        /* <DEDUP_REMOVED lines=8> */
[C---:B------:R-:W-:Y:S02]  /*68e0*/  ISETP.GT.AND P5, PT, R11.reuse, 0x30, P1 ;  /* 0x000000300b00780c */ /* 0x040fe40000fa4270 */
[----:B------:R-:W-:Y:S02]  /*68f0*/  @P0 LOP3.LUT R16, R16, 0x2, RZ, 0xfc, !PT ;  /* 0x0000000210100812 */ /* 0x000fe400078efcff */
[----:B------:R-:W-:Y:S02]  /*6900*/  ISETP.GT.AND P0, PT, R11, 0x78, P1 ;  /* 0x000000780b00780c */ /* 0x000fe40000f04270 */
[----:B------:R-:W-:-:S02]  /*6910*/  FMNMX.FTZ R0, R72, R5, !PT ;  /* 0x0000000548007209 */ /* 0x000fc40007810000 */
[C---:B------:R-:W-:Y:S02]  /*6920*/  ISETP.LT.OR P6, PT, R10.reuse, 0x21, P6 ;  /* 0x000000210a00780c */ /* 0x040fe400037c1670 */
[C---:B------:R-:W-:Y:S02]  /*6930*/  ISETP.LT.OR P2, PT, R10.reuse, 0x22, P2 ;  /* 0x000000220a00780c */ /* 0x040fe40001741670 */
[C---:B------:R-:W-:Y:S02]  /*6940*/  ISETP.LT.OR P3, PT, R10.reuse, 0x29, P3 ;  /* 0x000000290a00780c */ /* 0x040fe40001f61670 */
[C---:B------:R-:W-:Y:S02]  /*6950*/  ISETP.LT.OR P4, PT, R10.reuse, 0x2a, P4 ;  /* 0x0000002a0a00780c */ /* 0x040fe40002781670 */
[----:B------:R-:W-:Y:S02]  /*6960*/  ISETP.LT.OR P5, PT, R10, 0x31, P5 ;  /* 0x000000310a00780c */ /* 0x000fe40002fa1670 */
[----:B------:R-:W-:-:S02]  /*6970*/  FMNMX.FTZ R5, R73, R0, !PT ;  /* 0x0000000049057209 */ /* 0x000fc40007810000 */
[----:B------:R-:W-:Y:S02]  /*6980*/  FSEL R42, R42, -INF , !P6 ;  /* 0xff8000002a2a7808 */ /* 0x000fe40007000000 */
[----:B------:R-:W-:Y:S02]  /*6990*/  FSEL R43, R43, -INF , !P2 ;  /* 0xff8000002b2b7808 */ /* 0x000fe40005000000 */
[----:B------:R-:W-:Y:S02]  /*69a0*/  FSEL R46, R46, -INF , !P3 ;  /* 0xff8000002e2e7808 */ /* 0x000fe40005800000 */
[----:B------:R-:W-:Y:S02]  /*69b0*/  FSEL R47, R47, -INF , !P4 ;  /* 0xff8000002f2f7808 */ /* 0x000fe40006000000 */
[----:B------:R-:W-:Y:S02]  /*69c0*/  FSEL R50, R50, -INF , !P5 ;  /* 0xff80000032327808 */ /* 0x000fe40006800000 */
[----:B------:R-:W-:-:S02]  /*69d0*/  ISETP.GT.AND P6, PT, R11, 0x31, P1 ;  /* 0x000000310b00780c */ /* 0x000fc40000fc4270 */
[C---:B------:R-:W-:Y:S02]  /*69e0*/  ISETP.GT.AND P2, PT, R11.reuse, 0x38, P1 ;  /* 0x000000380b00780c */ /* 0x040fe40000f44270 */
[C---:B------:R-:W-:Y:S02]  /*69f0*/  ISETP.GT.AND P3, PT, R11.reuse, 0x39, P1 ;  /* 0x000000390b00780c */ /* 0x040fe40000f64270 */
[C---:B------:R-:W-:Y:S02]  /*6a00*/  ISETP.GT.AND P4, PT, R11.reuse, 0x40, P1 ;  /* 0x000000400b00780c */ /* 0x040fe40000f84270 */
[----:B------:R-:W-:Y:S02]  /*6a10*/  ISETP.GT.AND P5, PT, R11, 0x41, P1 ;  /* 0x000000410b00780c */ /* 0x000fe40000fa4270 */
[----:B------:R-:W-:Y:S02]  /*6a20*/  FMNMX.FTZ R0, R76, R5, !PT ;  /* 0x000000054c007209 */ /* 0x000fe40007810000 */
[----:B------:R-:W-:-:S02]  /*6a30*/  LOP3.LUT R16, R16, 0xfffffff7, RZ, 0xc0, !PT ;  /* 0xfffffff710107812 */ /* 0x000fc400078ec0ff */
[C---:B------:R-:W-:Y:S02]  /*6a40*/  ISETP.LT.OR P6, PT, R10.reuse, 0x32, P6 ;  /* 0x000000320a00780c */ /* 0x040fe400037c1670 */
[C---:B------:R-:W-:Y:S02]  /*6a50*/  ISETP.LT.OR P2, PT, R10.reuse, 0x39, P2 ;  /* 0x000000390a00780c */ /* 0x040fe40001741670 */
[C---:B------:R-:W-:Y:S02]  /*6a60*/  ISETP.LT.OR P3, PT, R10.reuse, 0x3a, P3 ;  /* 0x0000003a0a00780c */ /* 0x040fe40001f61670 */
[C---:B------:R-:W-:Y:S02]  /*6a70*/  ISETP.LT.OR P4, PT, R10.reuse, 0x41, P4 ;  /* 0x000000410a00780c */ /* 0x040fe40002781670 */
[----:B------:R-:W-:Y:S02]  /*6a80*/  ISETP.LT.OR P5, PT, R10, 0x42, P5 ;  /* 0x000000420a00780c */ /* 0x000fe40002fa1670 */
[----:B------:R-:W-:-:S02]  /*6a90*/  FMNMX.FTZ R5, R77, R0, !PT ;  /* 0x000000004d057209 */ /* 0x000fc40007810000 */
[----:B------:R-:W-:Y:S02]  /*6aa0*/  @P0 LOP3.LUT R16, R16, 0x8, RZ, 0xfc, !PT ;  /* 0x0000000810100812 */ /* 0x000fe400078efcff */
[----:B------:R-:W-:Y:S02]  /*6ab0*/  ISETP.GT.AND P0, PT, R11, RZ, P1 ;  /* 0x000000ff0b00720c */ /* 0x000fe40000f04270 */
[----:B------:R-:W-:Y:S02]  /*6ac0*/  FSEL R51, R51, -INF , !P6 ;  /* 0xff80000033337808 */ /* 0x000fe40007000000 */
        /* <DEDUP_REMOVED lines=9> */
[----:B------:R-:W-:Y:S02]  /*6b60*/  FMNMX.FTZ R0, R80, R5, !PT ;  /* 0x0000000550007209 */ /* 0x000fe40007810000 */
[C---:B------:R-:W-:Y:S02]  /*6b70*/  ISETP.LT.OR P6, PT, R10.reuse, 0x49, P6 ;  /* 0x000000490a00780c */ /* 0x040fe400037c1670 */
[C---:B------:R-:W-:Y:S02]  /*6b80*/  ISETP.LT.OR P2, PT, R10.reuse, 0x4a, P2 ;  /* 0x0000004a0a00780c */ /* 0x040fe40001741670 */
[C---:B------:R-:W-:Y:S02]  /*6b90*/  ISETP.LT.OR P3, PT, R10.reuse, 0x51, P3 ;  /* 0x000000510a00780c */ /* 0x040fe40001f61670 */
[C---:B------:R-:W-:Y:S02]  /*6ba0*/  ISETP.LT.OR P4, PT, R10.reuse, 0x52, P4 ;  /* 0x000000520a00780c */ /* 0x040fe40002781670 */
[----:B------:R-:W-:-:S02]  /*6bb0*/  ISETP.LT.OR P5, PT, R10, 0x59, P5 ;  /* 0x000000590a00780c */ /* 0x000fc40002fa1670 */
[----:B------:R-:W-:Y:S02]  /*6bc0*/  FMNMX.FTZ R5, R81, R0, !PT ;  /* 0x0000000051057209 */ /* 0x000fe40007810000 */
[----:B------:R-:W-:Y:S02]  /*6bd0*/  LOP3.LUT R16, R16, 0xffffff7f, RZ, 0xc0, !PT ;  /* 0xffffff7f10107812 */ /* 0x000fe400078ec0ff */
[----:B------:R-:W-:Y:S02]  /*6be0*/  FSEL R62, R62, -INF , !P6 ;  /* 0xff8000003e3e7808 */ /* 0x000fe40007000000 */
[----:B------:R-:W-:Y:S02]  /*6bf0*/  FSEL R63, R63, -INF , !P2 ;  /* 0xff8000003f3f7808 */ /* 0x000fe40005000000 */
[----:B------:R-:W-:Y:S02]  /*6c00*/  FSEL R66, R66, -INF , !P3 ;  /* 0xff80000042427808 */ /* 0x000fe40005800000 */
[----:B------:R-:W-:-:S02]  /*6c10*/  FSEL R67, R67, -INF , !P4 ;  /* 0xff80000043437808 */ /* 0x000fc40006000000 */
[----:B------:R-:W-:Y:S02]  /*6c20*/  FSEL R70, R70, -INF , !P5 ;  /* 0xff80000046467808 */ /* 0x000fe40006800000 */
[----:B------:R-:W-:Y:S02]  /*6c30*/  FMNMX.FTZ R0, R84, R5, !PT ;  /* 0x0000000554007209 */ /* 0x000fe40007810000 */
[C---:B------:R-:W-:Y:S02]  /*6c40*/  ISETP.GT.AND P2, PT, R11.reuse, 0x60, P1 ;  /* 0x000000600b00780c */ /* 0x040fe40000f44270 */
[C---:B------:R-:W-:Y:S02]  /*6c50*/  ISETP.GT.AND P3, PT, R11.reuse, 0x61, P1 ;  /* 0x000000610b00780c */ /* 0x040fe40000f64270 */
[C---:B------:R-:W-:Y:S02]  /*6c60*/  ISETP.GT.AND P4, PT, R11.reuse, 0x68, P1 ;  /* 0x000000680b00780c */ /* 0x040fe40000f84270 */
[----:B------:R-:W-:-:S02]  /*6c70*/  ISETP.GT.AND P5, PT, R11, 0x69, P1 ;  /* 0x000000690b00780c */ /* 0x000fc40000fa4270 */
[C---:B------:R-:W-:Y:S02]  /*6c80*/  ISETP.GT.AND P6, PT, R11.reuse, 0x70, P1 ;  /* 0x000000700b00780c */ /* 0x040fe40000fc4270 */
[----:B------:R-:W-:Y:S02]  /*6c90*/  ISETP.GT.AND P1, PT, R11, 0x79, P1 ;  /* 0x000000790b00780c */ /* 0x000fe40000f24270 */
[----:B------:R-:W-:Y:S02]  /*6ca0*/  @P0 LOP3.LUT R16, R16, 0x80, RZ, 0xfc, !PT ;  /* 0x0000008010100812 */ /* 0x000fe400078efcff */
[----:B------:R-:W-:Y:S02]  /*6cb0*/  FMNMX.FTZ R0, R85, R0, !PT ;  /* 0x0000000055007209 */ /* 0x000fe40007810000 */
[C---:B------:R-:W-:Y:S02]  /*6cc0*/  LOP3.LUT P0, RZ, R16.reuse, 0x40000000, RZ, 0xc0, !PT ;  /* 0x4000000010ff7812 */ /* 0x040fe4000780c0ff */
[----:B------:R-:W-:Y:S01]  /*6cd0*/  LOP3.LUT R16, R16, 0xffffffdf, RZ, 0xc0, !PT ;  /* 0xffffffdf10107812 */ /* 0x000fe200078ec0ff */
[----:B------:R-:W0:Y:S01]  /*6ce0*/  SHFL.BFLY PT, R4, R0, 0x2, 0x1f ;  /* 0x0c401f0000047f89 */ /* 0x000e2200000e0000 */
[----:B------:R-:W-:-:S02]  /*6cf0*/  ISETP.LT.OR P0, PT, R10, 0x5a, P0 ;  /* 0x0000005a0a00780c */ /* 0x000fc40000701670 */
[----:B------:R-:W-:Y:S02]  /*6d00*/  ISETP.LT.OR P6, PT, R10, 0x71, P6 ;  /* 0x000000710a00780c */ /* 0x000fe400037c1670 */
[----:B------:R-:W-:-:S04]  /*6d10*/  @P1 LOP3.LUT R16, R16, 0x20, RZ, 0xfc, !PT ;  /* 0x0000002010101812 */ /* 0x000fc800078efcff */
[C---:B------:R-:W-:Y:S02]  /*6d20*/  LOP3.LUT P1, RZ, R16.reuse, 0x2, RZ, 0xc0, !PT ;  /* 0x0000000210ff7812 */ /* 0x040fe4000782c0ff */
[----:B------:R-:W-:Y:S02]  /*6d30*/  LOP3.LUT R16, R16, 0xfffffeff, RZ, 0xc0, !PT ;  /* 0xfffffeff10107812 */ /* 0x000fe400078ec0ff */
[----:B------:R-:W-:Y:S02]  /*6d40*/  ISETP.LT.OR P1, PT, R10, 0x72, P1 ;  /* 0x000000720a00780c */ /* 0x000fe40000f21670 */
[----:B------:R-:W-:Y:S02]  /*6d50*/  @P0 LOP3.LUT R16, R16, 0x100, RZ, 0xfc, !PT ;  /* 0x0000010010100812 */ /* 0x000fe400078efcff */
[----:B------:R-:W-:Y:S02]  /*6d60*/  ISETP.LT.OR P0, PT, R10, 0x61, P2 ;  /* 0x000000610a00780c */ /* 0x000fe40001701670 */
[----:B------:R-:W-:-:S02]  /*6d70*/  LOP3.LUT P2, RZ, R16, 0x8, RZ, 0xc0, !PT ;  /* 0x0000000810ff7812 */ /* 0x000fc4000784c0ff */
[----:B------:R-:W-:Y:S02]  /*6d80*/  LOP3.LUT R16, R16, 0xffffffbf, RZ, 0xc0, !PT ;  /* 0xffffffbf10107812 */ /* 0x000fe400078ec0ff */
[----:B------:R-:W-:Y:S02]  /*6d90*/  ISETP.LT.OR P2, PT, R10, 0x79, P2 ;  /* 0x000000790a00780c */ /* 0x000fe40001741670 */
[----:B0-----:R-:W-:Y:S02]  /*6da0*/  FMNMX.FTZ R0, R0, R4, !PT ;  /* 0x0000000400007209 */ /* 0x001fe40007810000 */
[----:B------:R-:W-:Y:S02]  /*6db0*/  FSEL R83, R83, -INF , !P1 ;  /* 0xff80000053537808 */ /* 0x000fe40004800000 */
[----:B------:R-:W-:Y:S01]  /*6dc0*/  FSEL R86, R86, -INF , !P2 ;  /* 0xff80000056567808 */ /* 0x000fe20005000000 */
[----:B------:R-:W0:Y:S01]  /*6dd0*/  SHFL.BFLY PT, R4, R0, 0x1, 0x1f ;  /* 0x0c201f0000047f89 */ /* 0x000e2200000e0000 */
[----:B------:R-:W-:-:S02]  /*6de0*/  @P0 LOP3.LUT R16, R16, 0x40, RZ, 0xfc, !PT ;  /* 0x0000004010100812 */ /* 0x000fc400078efcff */
[----:B------:R-:W-:Y:S02]  /*6df0*/  ISETP.LT.OR P0, PT, R10, 0x62, P3 ;  /* 0x000000620a00780c */ /* 0x000fe40001f01670 */
[C---:B------:R-:W-:Y:S02]  /*6e00*/  LOP3.LUT P3, RZ, R16.reuse, 0x80, RZ, 0xc0, !PT ;  /* 0x0000008010ff7812 */ /* 0x040fe4000786c0ff */
[----:B------:R-:W-:Y:S02]  /*6e10*/  LOP3.LUT R16, R16, 0xffffffef, RZ, 0xc0, !PT ;  /* 0xffffffef10107812 */ /* 0x000fe400078ec0ff */
[----:B------:R-:W-:-:S04]  /*6e20*/  ISETP.LT.OR P3, PT, R10, 0x1, P3 ;  /* 0x000000010a00780c */ /* 0x000fc80001f61670 */
[----:B------:R-:W-:-:S03]  /*6e30*/  FSEL R26, R26, -INF , !P3 ;  /* 0xff8000001a1a7808 */ /* 0x000fc60005800000 */
[----:B------:R-:W-:Y:S02]  /*6e40*/  @P0 LOP3.LUT R16, R16, 0x10, RZ, 0xfc, !PT ;  /* 0x0000001010100812 */ /* 0x000fe400078efcff */
[----:B------:R-:W-:Y:S02]  /*6e50*/  ISETP.LT.OR P0, PT, R10, 0x69, P4 ;  /* 0x000000690a00780c */ /* 0x000fe40002701670 */
[C---:B------:R-:W-:Y:S02]  /*6e60*/  LOP3.LUT P4, RZ, R16.reuse, 0x20, RZ, 0xc0, !PT ;  /* 0x0000002010ff7812 */ /* 0x040fe4000788c0ff */
[----:B------:R-:W-:Y:S02]  /*6e70*/  LOP3.LUT R16, R16, 0xfffffffb, RZ, 0xc0, !PT ;  /* 0xfffffffb10107812 */ /* 0x000fe400078ec0ff */
[----:B0-----:R-:W-:Y:S01]  /*6e80*/  FMNMX.FTZ R0, R0, R4, !PT ;  /* 0x0000000400007209 */ /* 0x001fe20007810000 */
[----:B------:R-:W-:Y:S01]  /*6e90*/  IMAD.U32 R4, RZ, RZ, UR41 ;  /* 0x00000029ff047e24 */ /* 0x000fe2000f8e00ff */
[----:B------:R-:W-:-:S03]  /*6ea0*/  ISETP.LT.OR P4, PT, R10, 0x7a, P4 ;  /* 0x0000007a0a00780c */ /* 0x000fc60002781670 */
[----:B------:R-:W-:Y:S01]  /*6eb0*/  FFMA.FTZ R4, R0, R4, -8 ;  /* 0xc100000000047423 */ /* 0x000fe20000010004 */
[----:B------:R-:W-:Y:S02]  /*6ec0*/  FSEL R87, R87, -INF , !P4 ;  /* 0xff80000057577808 */ /* 0x000fe40006000000 */
[----:B------:R-:W-:Y:S02]  /*6ed0*/  @P0 LOP3.LUT R16, R16, 0x4, RZ, 0xfc, !PT ;  /* 0x0000000410100812 */ /* 0x000fe400078efcff */
[----:B------:R-:W-:Y:S02]  /*6ee0*/  ISETP.LT.OR P0, PT, R10, 0x6a, P5 ;  /* 0x0000006a0a00780c */ /* 0x000fe40002f01670 */
[----:B------:R-:W-:Y:S02]  /*6ef0*/  FSETP.NEU.FTZ.AND P5, PT, R0, -INF , PT ;  /* 0xff8000000000780b */ /* 0x000fe40003fbd000 */
[----:B------:R-:W-:Y:S02]  /*6f00*/  LOP3.LUT R16, R16, 0xefffffff, RZ, 0xc0, !PT ;  /* 0xefffffff10107812 */ /* 0x000fe400078ec0ff */
[----:B------:R-:W-:-:S02]  /*6f10*/  FSEL R4, R4, RZ, P5 ;  /* 0x000000ff04047208 */ /* 0x000fc40002800000 */
[----:B------:R-:W-:-:S03]  /*6f20*/  FSEL R5, R0, RZ, P5 ;  /* 0x000000ff00057208 */ /* 0x000fc60002800000 */
        /* <DEDUP_REMOVED lines=33> */
[----:B------:R-:W-:-:S01]  /*7140*/  FADD.FTZ R5, -R5, R6 ;  /* 0x0000000605057221 */ /* 0x000fc20000010100 */
[----:B------:R-:W-:Y:S01]  /*7150*/  @P0 LOP3.LUT R16, R16, 0x10000000, RZ, 0xfc, !PT ;  /* 0x1000000010100812 */ /* 0x000fe200078efcff */
[----:B------:R-:W-:Y:S01]  /*7160*/  MUFU.EX2 R24, R24 ;  /* 0x0000001800187308 */ /* 0x000fe20000000800 */
[----:B------:R-:W-:Y:S01]  /*7170*/  FMNMX.FTZ R4, R27, R4, !PT ;  /* 0x000000041b047209 */ /* 0x000fe20007810000 */
[----:B------:R-:W-:Y:S01]  /*7180*/  FMUL.FTZ R5, R5, UR41 ;  /* 0x0000002905057c20 */ /* 0x000fe20008410000 */
[----:B------:R-:W-:-:S02]  /*7190*/  LOP3.LUT R16, R16, 0xdfffffff, RZ, 0xc0, !PT ;  /* 0xdfffffff10107812 */ /* 0x000fc400078ec0ff */
[----:B------:R-:W-:Y:S02]  /*71a0*/  FMNMX.FTZ R4, R30, R4, !PT ;  /* 0x000000041e047209 */ /* 0x000fe40007810000 */
[----:B------:R-:W-:Y:S01]  /*71b0*/  @P6 LOP3.LUT R16, R16, 0x20000000, RZ, 0xfc, !PT ;  /* 0x2000000010106812 */ /* 0x000fe200078efcff */
[----:B------:R-:W0:Y:S01]  /*71c0*/  MUFU.EX2 R5, R5 ;  /* 0x0000000500057308 */ /* 0x000e220000000800 */
[----:B------:R-:W-:Y:S02]  /*71d0*/  FMNMX.FTZ R4, R31, R4, !PT ;  /* 0x000000041f047209 */ /* 0x000fe40007810000 */
[----:B------:R-:W-:Y:S02]  /*71e0*/  LOP3.LUT P6, RZ, R16, 0x100, RZ, 0xc0, !PT ;  /* 0x0000010010ff7812 */ /* 0x000fe400078cc0ff */
[----:B------:R-:W-:Y:S02]  /*71f0*/  FMNMX.FTZ R4, R34, R4, !PT ;  /* 0x0000000422047209 */ /* 0x000fe40007810000 */
[----:B------:R-:W-:Y:S01]  /*7200*/  LOP3.LUT P0, RZ, R16, 0x40, RZ, 0xc0, !PT ;  /* 0x0000004010ff7812 */ /* 0x000fe2000780c0ff */
[----:B------:R-:W1:Y:S01]  /*7210*/  MUFU.EX2 R25, R25 ;  /* 0x0000001900197308 */ /* 0x000e620000000800 */
[----:B------:R-:W-:-:S02]  /*7220*/  FMNMX.FTZ R4, R35, R4, !PT ;  /* 0x0000000423047209 */ /* 0x000fc40007810000 */
[----:B------:R-:W-:Y:S02]  /*7230*/  FSEL R71, R71, -INF , !P6 ;  /* 0xff80000047477808 */ /* 0x000fe40007000000 */
[----:B------:R-:W-:Y:S02]  /*7240*/  FMNMX.FTZ R4, R38, R4, !PT ;  /* 0x0000000426047209 */ /* 0x000fe40007810000 */
[----:B------:R-:W-:Y:S01]  /*7250*/  LOP3.LUT P5, RZ, R16, 0x10, RZ, 0xc0, !PT ;  /* 0x0000001010ff7812 */ /* 0x000fe200078ac0ff */
[----:B------:R-:W-:Y:S01]  /*7260*/  MUFU.EX2 R28, R28 ;  /* 0x0000001c001c7308 */ /* 0x000fe20000000800 */
[----:B------:R-:W-:Y:S01]  /*7270*/  FMNMX.FTZ R4, R39, R4, !PT ;  /* 0x0000000427047209 */ /* 0x000fe20007810000 */
[----:B0-----:R-:W-:Y:S01]  /*7280*/  FFMA.FTZ R3, R5, R3, R24 ;  /* 0x0000000305037223 */ /* 0x001fe20000010018 */
[----:B------:R-:W-:Y:S02]  /*7290*/  FSEL R74, R74, -INF , !P0 ;  /* 0xff8000004a4a7808 */ /* 0x000fe40004000000 */
[----:B------:R-:W-:-:S02]  /*72a0*/  FMNMX.FTZ R4, R42, R4, !PT ;  /* 0x000000042a047209 */ /* 0x000fc40007810000 */
[----:B------:R-:W-:Y:S01]  /*72b0*/  FSEL R75, R75, -INF , !P5 ;  /* 0xff8000004b4b7808 */ /* 0x000fe20006800000 */
[----:B------:R-:W-:Y:S01]  /*72c0*/  MUFU.EX2 R29, R29 ;  /* 0x0000001d001d7308 */ /* 0x000fe20000000800 */
[----:B------:R-:W-:Y:S01]  /*72d0*/  FMNMX.FTZ R4, R43, R4, !PT ;  /* 0x000000042b047209 */ /* 0x000fe20007810000 */
[----:B-1----:R-:W-:Y:S01]  /*72e0*/  FADD.FTZ R3, R25, R3 ;  /* 0x0000000319037221 */ /* 0x002fe20000010000 */
[----:B------:R-:W-:Y:S02]  /*72f0*/  LOP3.LUT P5, RZ, R16, 0x4, RZ, 0xc0, !PT ;  /* 0x0000000410ff7812 */ /* 0x000fe400078ac0ff */
[----:B------:R-:W-:Y:S02]  /*7300*/  FMNMX.FTZ R4, R46, R4, !PT ;  /* 0x000000042e047209 */ /* 0x000fe40007810000 */
[----:B------:R-:W-:Y:S01]  /*7310*/  LOP3.LUT P0, RZ, R16, 0x10000000, RZ, 0xc0, !PT ;  /* 0x1000000010ff7812 */ /* 0x000fe2000780c0ff */
[----:B------:R-:W-:Y:S01]  /*7320*/  MUFU.EX2 R32, R32 ;  /* 0x0000002000207308 */ /* 0x000fe20000000800 */
[----:B------:R-:W-:-:S02]  /*7330*/  FMNMX.FTZ R4, R47, R4, !PT ;  /* 0x000000042f047209 */ /* 0x000fc40007810000 */
[----:B------:R-:W-:Y:S02]  /*7340*/  FSEL R78, R78, -INF , !P5 ;  /* 0xff8000004e4e7808 */ /* 0x000fe40006800000 */
[----:B------:R-:W-:Y:S02]  /*7350*/  FMNMX.FTZ R4, R50, R4, !PT ;  /* 0x0000000432047209 */ /* 0x000fe40007810000 */
[----:B------:R-:W-:Y:S01]  /*7360*/  LOP3.LUT P6, RZ, R16, 0x20000000, RZ, 0xc0, !PT ;  /* 0x2000000010ff7812 */ /* 0x000fe200078cc0ff */
[----:B------:R-:W-:Y:S01]  /*7370*/  MUFU.EX2 R33, R33 ;  /* 0x0000002100217308 */ /* 0x000fe20000000800 */
[----:B------:R-:W-:Y:S02]  /*7380*/  FMNMX.FTZ R4, R51, R4, !PT ;  /* 0x0000000433047209 */ /* 0x000fe40007810000 */
[----:B------:R-:W-:Y:S02]  /*7390*/  FSEL R79, R79, -INF , !P0 ;  /* 0xff8000004f4f7808 */ /* 0x000fe40004000000 */
[----:B------:R-:W-:-:S02]  /*73a0*/  FMNMX.FTZ R4, R54, R4, !PT ;  /* 0x0000000436047209 */ /* 0x000fc40007810000 */
[----:B------:R-:W-:Y:S01]  /*73b0*/  FSEL R82, R82, -INF , !P6 ;  /* 0xff80000052527808 */ /* 0x000fe20007000000 */
[----:B------:R-:W-:Y:S01]  /*73c0*/  MUFU.EX2 R36, R36 ;  /* 0x0000002400247308 */ /* 0x000fe20000000800 */
[----:B------:R-:W-:Y:S02]  /*73d0*/  FMNMX.FTZ R4, R55, R4, !PT ;  /* 0x0000000437047209 */ /* 0x000fe40007810000 */
[----:B------:R-:W-:Y:S02]  /*73e0*/  LOP3.LUT P0, RZ, R16, 0x8000000, RZ, 0xc0, !PT ;  /* 0x0800000010ff7812 */ /* 0x000fe4000780c0ff */
        /* <DEDUP_REMOVED lines=24> */
[----:B------:R-:W0:Y:S02]  /*7570*/  SHFL.BFLY PT, R6, R4, 0x2, 0x1f ;  /* 0x0c401f0004067f89 */ /* 0x000e2400000e0000 */
        /* <DEDUP_REMOVED lines=14> */
[----:B------:R-:W-:Y:S01]  /*7660*/  IMAD.U32 R7, RZ, RZ, UR41 ;  /* 0x00000029ff077e24 */ /* 0x000fe2000f8e00ff */
[----:B------:R-:W-:Y:S02]  /*7670*/  MUFU.EX2 R69, R69 ;  /* 0x0000004500457308 */ /* 0x000fe40000000800 */
[----:B------:R-:W-:Y:S01]  /*7680*/  FMUL.FTZ R6, R6, UR41 ;  /* 0x0000002906067c20 */ /* 0x000fe20008410000 */
[----:B------:R-:W-:-:S05]  /*7690*/  FFMA.FTZ R7, R4, R7, -8 ;  /* 0xc100000004077423 */ /* 0x000fca0000010007 */
        /* <DEDUP_REMOVED lines=44> */
[----:B------:R-:W-:-:S02]  /*7960*/  FFMA.FTZ R7, R87, UR41, -R7 ;  /* 0x0000002957077c23 */ /* 0x000fc40008010807 */
[----:B------:R-:W-:-:S02]  /*7970*/  FADD.FTZ R2, R33, R2 ;  /* 0x0000000221027221 */ /* 0x000fc40000010000 */
        /* <DEDUP_REMOVED lines=92> */
.L_x_12027:
        /* <DEDUP_REMOVED lines=90> */
.L_x_12009:
        /* <DEDUP_REMOVED lines=24> */
.L_x_12030:
[----:B------:R-:W-:Y:S02]  /*8660*/  ULDC UR15, c[0x0][0x9e4] ;  /* 0x00027900000f7ab9 */ /* 0x000fe40000000800 */
[----:B------:R-:W-:-:S11]  /*8670*/  UISETP.NE.AND UP0, UPT, UR15, 0x1, UPT ;  /* 0x000000010f00788c */ /* 0x000fd6000bf05270 */
[----:B------:R-:W-:Y:S02]  /*8680*/  @UP0 ULDC.64 UR6, c[0x0][0x9e8] ;  /* 0x00027a0000060ab9 */ /* 0x000fe40000000a00 */
[----:B------:R-:W-:-:S04]  /*8690*/  UIMAD.WIDE.U32 UR10, UR14, UR6, URZ ;  /* 0x000000060e0a72a5 */ /* 0x000fc8000f8e003f */
[----:B------:R-:W-:-:S12]  /*86a0*/  @UP0 USHF.R.U32.HI UR14, URZ, UR7, UR11 ;  /* 0x000000073f0e0299 */ /* 0x000fd8000801160b */
.L_x_12031:
[----:B------:R-:W-:-:S04]  /*86b0*/  UIMAD UR14, UR14, UR15, URZ ;  /* 0x0000000f0e0e72a4 */ /* 0x000fc8000f8e023f */
[----:B------:R-:W-:-:S04]  /*86c0*/  UISETP.LT.AND UP0, UPT, UR18, UR14, UPT ;  /* 0x0000000e1200728c */ /* 0x000fc8000bf01270 */
[----:B------:R-:W-:-:S12]  /*86d0*/  USEL UR18, UR18, UR14, !UP0 ;  /* 0x0000000e12127287 */ /* 0x000fd8000c000000 */
.L_x_12029:
        /* <DEDUP_REMOVED lines=12> */
.L_x_12043:
[----:B------:R-:W-:-:S04]  /*87a0*/  UIADD3 UR48, UR19, 0x1, URZ ;  /* 0x0000000113307890 */ /* 0x000fc8000fffe03f */
[----:B------:R-:W-:-:S04]  /*87b0*/  UISETP.NE.AND UP0, UPT, UR48, 0x2, UPT ;  /* 0x000000023000788c */ /* 0x000fc8000bf05270 */
[----:B------:R-:W-:Y:S02]  /*87c0*/  USEL UR49, URZ, 0x1, UP0 ;  /* 0x000000013f317887 */ /* 0x000fe40008000000 */
[----:B------:R-:W-:Y:S02]  /*87d0*/  USEL UR48, UR48, URZ, UP0 ;  /* 0x0000003f30307287 */ /* 0x000fe40008000000 */
[----:B------:R-:W-:Y:S01]  /*87e0*/  ULOP3.LUT UR49, UR18, UR49, URZ, 0x3c, !UPT ;  /* 0x0000003112317292 */ /* 0x000fe2000f8e3c3f */
[----:B------:R-:W-:Y:S11]  /*87f0*/  @!P0 BRA `(.L_x_12033) ;  /* 0x0000000000048947 */ /* 0x000ff60003800000 */
[----:B------:R-:W-:Y:S01]  /*8800*/  BPT.TRAP 0x1 ;  /* 0x000000040000795c */ /* 0x000fe20000300000 */
.L_x_12033:
[----:B------:R-:W-:Y:S01]  /*8810*/  ULEA UR6, UR48, UR46, 0x3 ;  /* 0x0000002e30067291 */ /* 0x000fe2000f8e183f */
[----:B------:R-:W-:-:S05]  /*8820*/  IMAD.U32 R0, RZ, RZ, UR49 ;  /* 0x00000031ff007e24 */ /* 0x000fca000f8e00ff */
[----:B------:R-:W-:-:S04]  /*8830*/  SHF.L.U32 R0, R0, 0x1f, RZ ;  /* 0x0000001f00007819 */ /* 0x000fc800000006ff */
[----:B------:R0:W1:Y:S01]  /*8840*/  SYNCS.PHASECHK.TRANS64.TRYWAIT P1, [UR6+0x19c30], R0 ;  /* 0x019c3000ff0075a7 */ /* 0x0000620008020146 */
[----:B------:R-:W-:Y:S05]  /*8850*/  @!P0 BRA `(.L_x_12034) ;  /* 0x0000000000048947 */ /* 0x000fea0003800000 */
[----:B------:R-:W-:Y:S01]  /*8860*/  BPT.TRAP 0x1 ;  /* 0x000000040000795c */ /* 0x000fe20000300000 */
.L_x_12034:
[----:B-1----:R-:W-:Y:S05]  /*8870*/  @P1 BRA `(.L_x_12035) ;  /* 0x0000000000081947 */ /* 0x002fea0003800000 */
[----:B------:R-:W1:Y:S02]  /*8880*/  SYNCS.PHASECHK.TRANS64.TRYWAIT P1, [UR6+0x19c30], R0 ;  /* 0x019c3000ff0075a7 */ /* 0x000e640008020146 */
[----:B-1----:R-:W-:Y:S05]  /*8890*/  @!P1 BRA `(.L_x_12036) ;  /* 0x000000f400709947 */ /* 0x002fea0003800000 */
.L_x_12035:
        /* <DEDUP_REMOVED lines=17> */
.L_x_12037:
[----:B------:R-:W-:Y:S01]  /*89b0*/  ULEA UR11, UR19, UR46, 0x3 ;  /* 0x0000002e130b7291 */ /* 0x000fe2000f8e183f */
[----:B01----:R-:W-:-:S05]  /*89c0*/  IMAD.U32 R0, RZ, RZ, UR18 ;  /* 0x00000012ff007e24 */ /* 0x003fca000f8e00ff */
[----:B------:R-:W-:-:S04]  /*89d0*/  SHF.L.U32 R0, R0, 0x1f, RZ ;  /* 0x0000001f00007819 */ /* 0x000fc800000006ff */
[----:B------:R0:W1:Y:S01]  /*89e0*/  SYNCS.PHASECHK.TRANS64.TRYWAIT P1, [UR11+0x19c50], R0 ;  /* 0x019c5000ff0075a7 */ /* 0x000062000802014b */
[----:B------:R-:W-:Y:S05]  /*89f0*/  @!P0 BRA `(.L_x_12038) ;  /* 0x0000000000048947 */ /* 0x000fea0003800000 */
[----:B------:R-:W-:Y:S01]  /*8a00*/  BPT.TRAP 0x1 ;  /* 0x000000040000795c */ /* 0x000fe20000300000 */
.L_x_12038:
[----:B-1----:R-:W-:Y:S05]  /*8a10*/  @P1 BRA `(.L_x_12039) ;  /* 0x0000000000081947 */ /* 0x002fea0003800000 */
[----:B------:R-:W1:Y:S02]  /*8a20*/  SYNCS.PHASECHK.TRANS64.TRYWAIT P1, [UR11+0x19c50], R0 ;  /* 0x019c5000ff0075a7 */ /* 0x000e64000802014b */
[----:B-1----:R-:W-:Y:S05]  /*8a30*/  @!P1 BRA `(.L_x_12040) ;  /* 0x000000f400209947 */ /* 0x002fea0003800000 */
.L_x_12039:
        /* <DEDUP_REMOVED lines=27> */
.L_x_12041:
[----:B01----:R-:W-:Y:S01]  /*8bf0*/  FMNMX.FTZ R0, R24, R5, !PT ;  /* 0x0000000518007209 */ /* 0x003fe20007810000 */
[----:B------:R-:W-:Y:S01]  /*8c00*/  IMAD.U32 R9, RZ, RZ, UR41 ;  /* 0x00000029ff097e24 */ /* 0x000fe2000f8e00ff */
[----:B------:R-:W-:Y:S02]  /*8c10*/  ULEA UR6, UR48, UR46, 0x3 ;  /* 0x0000002e30067291 */ /* 0x000fe4000f8e183f */
[----:B------:R-:W-:Y:S02]  /*8c20*/  FMNMX.FTZ R7, R25, R0, !PT ;  /* 0x0000000019077209 */ /* 0x000fe40007810000 */
[----:B------:R-:W-:Y:S02]  /*8c30*/  UIADD3 UR6, UR6, 0x19c40, URZ ;  /* 0x00019c4006067890 */ /* 0x000fe4000fffe03f */
[----:B------:R-:W-:Y:S02]  /*8c40*/  FMNMX.FTZ R0, R28, R7, !PT ;  /* 0x000000071c007209 */ /* 0x000fe40007810000 */
[----:B------:R-:W-:-:S02]  /*8c50*/  UPRMT UR6, UR45, 0x654, UR6 ;  /* 0x000006542d067896 */ /* 0x000fc40008000006 */
        /* <DEDUP_REMOVED lines=73> */
[----:B------:R-:W-:-:S04]  /*90f0*/  IMAD.U32 R7, RZ, RZ, UR41 ;  /* 0x00000029ff077e24 */ /* 0x000fc8000f8e00ff */
[----:B------:R-:W-:Y:S01]  /*9100*/  FFMA.FTZ R7, R0, R7, -8 ;  /* 0xc100000000077423 */ /* 0x000fe20000010007 */
[----:B------:R-:W-:-:S01]  /*9110*/  FADD.FTZ R6, -R4, R6 ;  /* 0x0000000604067221 */ /* 0x000fc20000010100 */
[----:B------:R-:W-:Y:S02]  /*9120*/  FFMA.FTZ R9, R4, R9, -8 ;  /* 0xc100000004097423 */ /* 0x000fe40000010009 */
[----:B------:R-:W-:-:S01]  /*9130*/  FFMA.FTZ R24, R24, UR41, -R7 ;  /* 0x0000002918187c23 */ /* 0x000fc20008010807 */
[----:B------:R-:W-:Y:S01]  /*9140*/  FMUL.FTZ R6, R6, UR41 ;  /* 0x0000002906067c20 */ /* 0x000fe20008410000 */
[----:B------:R-:W-:-:S01]  /*9150*/  FFMA.FTZ R26, R26, UR41, -R9 ;  /* 0x000000291a1a7c23 */ /* 0x000fc20008010809 */
[----:B------:R-:W-:Y:S01]  /*9160*/  FFMA.FTZ R25, R25, UR41, -R7 ;  /* 0x0000002919197c23 */ /* 0x000fe20008010807 */
[----:B------:R-:W-:-:S01]  /*9170*/  FFMA.FTZ R27, R27, UR41, -R9 ;  /* 0x000000291b1b7c23 */ /* 0x000fc20008010809 */
[----:B------:R-:W-:Y:S01]  /*9180*/  FFMA.FTZ R28, R28, UR41, -R7 ;  /* 0x000000291c1c7c23 */ /* 0x000fe20008010807 */
        /* <DEDUP_REMOVED lines=190> */
.L_x_12042:
        /* <DEDUP_REMOVED lines=88> */
[----:B------:R-:W-:Y:S01]  /*a2f0*/  F2FP.SATFINITE.E4M3.F32.PACK_AB_MERGE_C R139, R83, R82, R9 ;  /* 0x00000052538b723e */ /* 0x000fe20004807009 */
[----:B------:R-:W-:Y:S06]  /*a300*/  @P1 BRA `(.L_x_12043) ;  /* 0xffffffe400241947 */ /* 0x000fec000383ffff */
.L_x_12032:
        /* <DEDUP_REMOVED lines=9> */
.L_x_12063:
[----:B------:R-:W-:-:S04]  /*a3a0*/  UIADD3 UR48, UR18, 0x1, URZ ;  /* 0x0000000112307890 */ /* 0x000fc8000fffe03f */
[----:B------:R-:W-:-:S04]  /*a3b0*/  UISETP.NE.AND UP0, UPT, UR48, 0x2, UPT ;  /* 0x000000023000788c */ /* 0x000fc8000bf05270 */
[----:B------:R-:W-:Y:S02]  /*a3c0*/  USEL UR49, URZ, 0x1, UP0 ;  /* 0x000000013f317887 */ /* 0x000fe40008000000 */
[----:B------:R-:W-:Y:S02]  /*a3d0*/  USEL UR48, UR48, URZ, UP0 ;  /* 0x0000003f30307287 */ /* 0x000fe40008000000 */
[----:B------:R-:W-:Y:S01]  /*a3e0*/  ULOP3.LUT UR49, UR17, UR49, URZ, 0x3c, !UPT ;  /* 0x0000003111317292 */ /* 0x000fe2000f8e3c3f */
[----:B------:R-:W-:Y:S11]  /*a3f0*/  @!P0 BRA `(.L_x_12045) ;  /* 0x0000000000048947 */ /* 0x000ff60003800000 */
[----:B------:R-:W-:Y:S01]  /*a400*/  BPT.TRAP 0x1 ;  /* 0x000000040000795c */ /* 0x000fe20000300000 */
.L_x_12045:
[----:B------:R-:W-:Y:S01]  /*a410*/  ULEA UR6, UR48, UR46, 0x3 ;  /* 0x0000002e30067291 */ /* 0x000fe2000f8e183f */
[----:B------:R-:W-:-:S05]  /*a420*/  IMAD.U32 R0, RZ, RZ, UR49 ;  /* 0x00000031ff007e24 */ /* 0x000fca000f8e00ff */
[----:B------:R-:W-:-:S04]  /*a430*/  SHF.L.U32 R0, R0, 0x1f, RZ ;  /* 0x0000001f00007819 */ /* 0x000fc800000006ff */
[----:B------:R0:W1:Y:S01]  /*a440*/  SYNCS.PHASECHK.TRANS64.TRYWAIT P1, [UR6+0x19c30], R0 ;  /* 0x019c3000ff0075a7 */ /* 0x0000620008020146 */
[----:B------:R-:W-:Y:S05]  /*a450*/  @!P0 BRA `(.L_x_12046) ;  /* 0x0000000000048947 */ /* 0x000fea0003800000 */
[----:B------:R-:W-:Y:S01]  /*a460*/  BPT.TRAP 0x1 ;  /* 0x000000040000795c */ /* 0x000fe20000300000 */
.L_x_12046:
[----:B-1----:R-:W-:Y:S05]  /*a470*/  @P1 BRA `(.L_x_12047) ;  /* 0x0000000000081947 */ /* 0x002fea0003800000 */
[----:B------:R-:W1:Y:S02]  /*a480*/  SYNCS.PHASECHK.TRANS64.TRYWAIT P1, [UR6+0x19c30], R0 ;  /* 0x019c3000ff0075a7 */ /* 0x000e640008020146 */
[----:B-1----:R-:W-:Y:S05]  /*a490*/  @!P1 BRA `(.L_x_12048) ;  /* 0x000000d800a09947 */ /* 0x002fea0003800000 */
.L_x_12047:
        /* <DEDUP_REMOVED lines=17> */
.L_x_12049:
[----:B------:R-:W-:Y:S01]  /*a5b0*/  ULEA UR11, UR18, UR46, 0x3 ;  /* 0x0000002e120b7291 */ /* 0x000fe2000f8e183f */
[----:B01----:R-:W-:-:S05]  /*a5c0*/  IMAD.U32 R0, RZ, RZ, UR17 ;  /* 0x00000011ff007e24 */ /* 0x003fca000f8e00ff */
[----:B------:R-:W-:-:S04]  /*a5d0*/  SHF.L.U32 R0, R0, 0x1f, RZ ;  /* 0x0000001f00007819 */ /* 0x000fc800000006ff */
[----:B------:R0:W1:Y:S01]  /*a5e0*/  SYNCS.PHASECHK.TRANS64.TRYWAIT P1, [UR11+0x19c50], R0 ;  /* 0x019c5000ff0075a7 */ /* 0x000062000802014b */
[----:B------:R-:W-:Y:S05]  /*a5f0*/  @!P0 BRA `(.L_x_12050) ;  /* 0x0000000000048947 */ /* 0x000fea0003800000 */
[----:B------:R-:W-:Y:S01]  /*a600*/  BPT.TRAP 0x1 ;  /* 0x000000040000795c */ /* 0x000fe20000300000 */
.L_x_12050:
[----:B-1----:R-:W-:Y:S05]  /*a610*/  @P1 BRA `(.L_x_12051) ;  /* 0x0000000000081947 */ /* 0x002fea0003800000 */
[----:B------:R-:W1:Y:S02]  /*a620*/  SYNCS.PHASECHK.TRANS64.TRYWAIT P1, [UR11+0x19c50], R0 ;  /* 0x019c5000ff0075a7 */ /* 0x000e64000802014b */
[----:B-1----:R-:W-:Y:S05]  /*a630*/  @!P1 BRA `(.L_x_12052) ;  /* 0x000000d800509947 */ /* 0x002fea0003800000 */
.L_x_12051:
        /* <DEDUP_REMOVED lines=27> */
.L_x_12053:
[----:B------:R-:W-:Y:S01]  /*a7f0*/  UISETP.NE.AND UP1, UPT, UR54, URZ, UPT ;  /* 0x0000003f3600728c */ /* 0x000fe2000bf25270 */
[----:B01----:R-:W-:Y:S01]  /*a800*/  VIADD R0, R18, UR39 ;  /* 0x0000002712007c36 */ /* 0x003fe20008000000 */
[----:B------:R-:W-:Y:S01]  /*a810*/  UISETP.NE.AND UP0, UPT, UR53, URZ, UPT ;  /* 0x0000003f3500728c */ /* 0x000fe2000bf05270 */
[----:B------:R-:W-:Y:S02]  /*a820*/  IMAD.SHL.U32 R9, R8, 0x80, RZ ;  /* 0x0000008008097824 */ /* 0x000fe400078e00ff */
[----:B------:R-:W-:Y:S01]  /*a830*/  IMAD.U32 R11, RZ, RZ, UR47 ;  /* 0x0000002fff0b7e24 */ /* 0x000fe2000f8e00ff */
[----:B------:R-:W-:Y:S02]  /*a840*/  PLOP3.LUT P1, PT, PT, PT, UP1, 0x80, 0x0 ;  /* 0x000000000000781c */ /* 0x000fe40003f2f018 */
[----:B------:R-:W-:-:S03]  /*a850*/  PLOP3.LUT P2, PT, PT, PT, UP1, 0x80, 0x0 ;  /* 0x000000000000781c */ /* 0x000fc60003f4f018 */
[----:B------:R-:W-:-:S08]  /*a860*/  @UP1 ULDC UR6, c[0x0][0x44c] ;  /* 0x0001130000061ab9 */ /* 0x000fd00000000800 */
[----:B------:R-:W-:Y:S01]  /*a870*/  @P1 IMAD.HI.U32 R4, R0, UR6, RZ ;  /* 0x0000000600041c27 */ /* 0x000fe2000f8e00ff */
[----:B------:R-:W-:Y:S01]  /*a880*/  @UP1 ULDC UR6, c[0x0][0x450] ;  /* 0x0001140000061ab9 */ /* 0x000fe20000000800 */
[----:B------:R-:W-:-:S03]  /*a890*/  PLOP3.LUT P1, PT, PT, PT, UP0, 0x40, 0x0 ;  /* 0x000000000000781c */ /* 0x000fc60003f2e808 */
[----:B------:R-:W-:Y:S01]  /*a8a0*/  @P2 SHF.R.U32.HI R0, RZ, UR6, R4 ;  /* 0x00000006ff002c19 */ /* 0x000fe20008011604 */
[----:B------:R-:W-:Y:S01]  /*a8b0*/  ULEA UR6, UR48, UR46, 0x3 ;  /* 0x0000002e30067291 */ /* 0x000fe2000f8e183f */
[----:B------:R-:W-:-:S03]  /*a8c0*/  IADD3 R4, -R17, 0x1, -R9 ;  /* 0x0000000111047810 */ /* 0x000fc60007ffe909 */
[----:B------:R-:W-:Y:S01]  /*a8d0*/  UIADD3 UR6, UR6, 0x19c40, URZ ;  /* 0x00019c4006067890 */ /* 0x000fe2000fffe03f */
[----:B------:R-:W0:Y:S01]  /*a8e0*/  SHFL.IDX PT, R14, R0, RZ, 0x1c1f ;  /* 0x001c1fff000e7589 */ /* 0x000e2200000e0000 */
[----:B------:R-:W-:Y:S02]  /*a8f0*/  IADD3 R11, -R11, UR40, R4 ;  /* 0x000000280b0b7c10 */ /* 0x000fe4000fffe104 */
[----:B------:R-:W-:-:S03]  /*a900*/  UPRMT UR6, UR45, 0x654, UR6 ;  /* 0x000006542d067896 */ /* 0x000fc60008000006 */
[----:B------:R-:W-:-:S06]  /*a910*/  VIADD R10, R11, UR21 ;  /* 0x000000150b0a7c36 */ /* 0x000fcc0008000000 */
        /* <DEDUP_REMOVED lines=19> */
.L_x_12056:
[----:B------:R-:W-:-:S05]  /*aa50*/  IMAD.U32 R15, RZ, RZ, UR19 ;  /* 0x00000013ff0f7e24 */ /* 0x000fca000f8e00ff */
[----:B------:R-:W-:-:S13]  /*aa60*/  ISETP.NE.AND P1, PT, R15, 0x1, PT ;  /* 0x000000010f00780c */ /* 0x000fda0003f25270 */
[----:B------:R-:W0:Y:S02]  /*aa70*/  @P1 LDC.64 R4, c[0x0][0x9e8] ;  /* 0x00027a00ff041b82 */ /* 0x000e240000000a00 */
[----:B0-----:R-:W-:-:S05]  /*aa80*/  @P1 IMAD.HI.U32 R4, R14, R4, RZ ;  /* 0x000000040e041227 */ /* 0x001fca00078e00ff */
[----:B------:R-:W-:-:S07]  /*aa90*/  @P1 SHF.R.U32.HI R14, RZ, R5, R4 ;  /* 0x00000005ff0e1219 */ /* 0x000fce0000011604 */
.L_x_12057:
[----:B------:R-:W-:Y:S05]  /*aaa0*/  BSYNC B0 ;  /* 0x0000000000007941 */ /* 0x000fea0003800000 */
.L_x_12055:
[----:B------:R-:W-:-:S04]  /*aab0*/  IMAD R14, R14, R15, -R9 ;  /* 0x0000000f0e0e7224 */ /* 0x000fc800078e0a09 */
[----:B------:R-:W-:-:S05]  /*aac0*/  IMAD.IADD R14, R14, 0x1, -R17 ;  /* 0x000000010e0e7824 */ /* 0x000fca00078e0a11 */
[----:B------:R-:W-:Y:S02]  /*aad0*/  VIMNMX R13, R13, R14, !PT ;  /* 0x0000000e0d0d7248 */ /* 0x000fe40007fe0100 */
[----:B------:R-:W-:-:S07]  /*aae0*/  VIADDMNMX R12, R14, R15, R12, PT ;  /* 0x0000000f0e0c7246 */ /* 0x000fce000380010c */
.L_x_12054:
        /* <DEDUP_REMOVED lines=116> */
.L_x_12060:
[----:B------:R-:W-:-:S05]  /*b230*/  IMAD.U32 R12, RZ, RZ, UR19 ;  /* 0x00000013ff0c7e24 */ /* 0x000fca000f8e00ff */
[----:B------:R-:W-:-:S13]  /*b240*/  ISETP.NE.AND P2, PT, R12, 0x1, PT ;  /* 0x000000010c00780c */ /* 0x000fda0003f45270 */
[----:B------:R-:W0:Y:S02]  /*b250*/  @P2 LDC.64 R4, c[0x0][0x9e8] ;  /* 0x00027a00ff042b82 */ /* 0x000e240000000a00 */
[----:B0-----:R-:W-:-:S05]  /*b260*/  @P2 IMAD.HI.U32 R4, R0, R4, RZ ;  /* 0x0000000400042227 */ /* 0x001fca00078e00ff */
[----:B------:R-:W-:-:S07]  /*b270*/  @P2 SHF.R.U32.HI R0, RZ, R5, R4 ;  /* 0x00000005ff002219 */ /* 0x000fce0000011604 */
.L_x_12061:
[----:B------:R-:W-:Y:S05]  /*b280*/  BSYNC B0 ;  /* 0x0000000000007941 */ /* 0x000fea0003800000 */
.L_x_12059:
[----:B------:R-:W-:-:S04]  /*b290*/  IMAD R0, R0, R12, -R9 ;  /* 0x0000000c00007224 */ /* 0x000fc800078e0a09 */
[----:B------:R-:W-:-:S05]  /*b2a0*/  IMAD.IADD R0, R0, 0x1, -R17 ;  /* 0x0000000100007824 */ /* 0x000fca00078e0a11 */
[----:B------:R-:W-:Y:S02]  /*b2b0*/  VIMNMX R11, R11, R0, !PT ;  /* 0x000000000b0b7248 */ /* 0x000fe40007fe0100 */
[----:B------:R-:W-:-:S07]  /*b2c0*/  VIADDMNMX R10, R0, R12, R10, PT ;  /* 0x0000000c000a7246 */ /* 0x000fce000380010a */
.L_x_12058:
        /* <DEDUP_REMOVED lines=414> */
.L_x_12062:
        /* <DEDUP_REMOVED lines=90> */
.L_x_12044:
[----:B------:R-:W-:Y:S06]  /*d250*/  BAR.ARV 0x8, 0x200 ;  /* 0x0208000000007b1d */ /* 0x000fec0000002000 */
[----:B------:R-:W-:Y:S05]  /*d260*/  @!P0 BRA `(.L_x_12064) ;  /* 0x0000000000048947 */ /* 0x000fea0003800000 */
[----:B------:R-:W-:Y:S01]  /*d270*/  BPT.TRAP 0x1 ;  /* 0x000000040000795c */ /* 0x000fe20000300000 */
.L_x_12064:
[----:B------:R-:W-:Y:S01]  /*d280*/  ULEA UR14, UR48, UR46, 0x3 ;  /* 0x0000002e300e7291 */ /* 0x000fe2000f8e183f */
[----:B------:R-:W-:-:S05]  /*d290*/  IMAD.U32 R5, RZ, RZ, UR49 ;  /* 0x00000031ff057e24 */ /* 0x000fca000f8e00ff */
[----:B------:R-:W-:-:S04]  /*d2a0*/  SHF.L.U32 R5, R5, 0x1f, RZ ;  /* 0x0000001f05057819 */ /* 0x000fc800000006ff */
[----:B------:R0:W1:Y:S01]  /*d2b0*/  SYNCS.PHASECHK.TRANS64.TRYWAIT P1, [UR14+0x19c50], R5 ;  /* 0x019c5005ff0075a7 */ /* 0x000062000802014e */
[----:B------:R-:W-:Y:S05]  /*d2c0*/  @!P0 BRA `(.L_x_12065) ;  /* 0x0000000000048947 */ /* 0x000fea0003800000 */
[----:B------:R-:W-:Y:S01]  /*d2d0*/  BPT.TRAP 0x1 ;  /* 0x000000040000795c */ /* 0x000fe20000300000 */
.L_x_12065:
[----:B-1----:R-:W-:Y:S05]  /*d2e0*/  @P1 BRA `(.L_x_12066) ;  /* 0x0000000000081947 */ /* 0x002fea0003800000 */
[----:B------:R-:W1:Y:S02]  /*d2f0*/  SYNCS.PHASECHK.TRANS64.TRYWAIT P1, [UR14+0x19c50], R5 ;  /* 0x019c5005ff0075a7 */ /* 0x000e64000802014e */
[----:B-1----:R-:W-:Y:S05]  /*d300*/  @!P1 BRA `(.L_x_12067) ;  /* 0x000000ac00349947 */ /* 0x002fea0003800000 */
.L_x_12066:
[----:B------:R-:W-:Y:S01]  /*d310*/  ULDC.64 UR4, c[0x0][0x9a0] ;  /* 0x0002680000047ab9 */ /* 0x000fe20000000a00 */
[----:B------:R-:W-:Y:S01]  /*d320*/  UIADD3 UR46, UR46, 0x3000, URZ ;  /* 0x000030002e2e7890 */ /* 0x000fe2000fffe03f */
[----:B------:R-:W-:Y:S01]  /*d330*/  WARPGROUP.ARRIVE ;  /* 0x00000000000079c5 */ /* 0x000fe20000000000 */
[----:B------:R-:W-:Y:S01]  /*d340*/  UISETP.NE.U32.AND UP0, UPT, UR4, URZ, UPT ;  /* 0x0000003f0400728c */ /* 0x000fe2000bf05070 */
[----:B01----:R-:W-:Y:S01]  /*d350*/  IMAD.MOV.U32 R5, RZ, RZ, 0x3f800000 ;  /* 0x3f800000ff057424 */ /* 0x003fe200078e00ff */
[----:B------:R-:W-:Y:S02]  /*d360*/  USHF.R.U32.HI UR46, URZ, 0x4, UR46 ;  /* 0x000000043f2e7899 */ /* 0x000fe4000801162e */
[----:B------:R-:W-:Y:S02]  /*d370*/  UISETP.NE.AND.EX UP0, UPT, UR5, URZ, UPT, UP0 ;  /* 0x0000003f0500728c */ /* 0x000fe4000bf05300 */
[----:B------:R-:W-:Y:S01]  /*d380*/  ULOP3.LUT UR46, UR46, 0x3fff, URZ, 0xc0, !UPT ;  /* 0x00003fff2e2e7892 */ /* 0x000fe2000f8ec03f */
[----:B------:R-:W-:-:S03]  /*d390*/  UMOV UR7, 0x40000040 ;  /* 0x4000004000077882 */ /* 0x000fc60000000000 */
[----:B------:R-:W-:Y:S01]  /*d3a0*/  ULOP3.LUT UR46, UR46, 0x10000, URZ, 0xfc, !UPT ;  /* 0x000100002e2e7892 */ /* 0x000fe2000f8efc3f */
[----:B------:R-:W-:-:S04]  /*d3b0*/  PLOP3.LUT P1, PT, PT, PT, UP0, 0x80, 0x0 ;  /* 0x000000000000781c */ /* 0x000fc80003f2f008 */
[----:B------:R-:W-:Y:S01]  /*d3c0*/  @UP0 USHF.R.S32.HI UR6, URZ, 0x1f, UR52 ;  /* 0x0000001f3f060899 */ /* 0x000fe20008011434 */
[----:B------:R-:W-:Y:S01]  /*d3d0*/  @UP0 ULDC.64 UR10, c[0x0][0x9c8] ;  /* 0x00027200000a0ab9 */ /* 0x000fe20000000a00 */
[----:B------:R-:W-:Y:S02]  /*d3e0*/  @UP0 ULDC.64 UR12, c[0x0][0x9d0] ;  /* 0x00027400000c0ab9 */ /* 0x000fe40000000a00 */
[----:B------:R-:W-:Y:S02]  /*d3f0*/  @UP0 UIMAD UR6, UR6, UR10, URZ ;  /* 0x0000000a060602a4 */ /* 0x000fe4000f8e023f */
[----:B------:R-:W-:Y:S02]  /*d400*/  @UP0 UIMAD.WIDE.U32 UR8, UR52, UR10, URZ ;  /* 0x0000000a340802a5 */ /* 0x000fe4000f8e003f */
[----:B------:R-:W-:Y:S02]  /*d410*/  @UP0 UIMAD UR6, UR52, UR11, UR6 ;  /* 0x0000000b340602a4 */ /* 0x000fe4000f8e0206 */
[----:B------:R-:W-:-:S02]  /*d420*/  UIMAD UR10, UR48, 0x300, UR46 ;  /* 0x00000300300a78a4 */ /* 0x000fc4000f8e022e */
[----:B------:R-:W-:-:S04]  /*d430*/  @UP0 UIADD3 UR9, UR9, UR6, URZ ;  /* 0x0000000609090290 */ /* 0x000fc8000fffe03f */
[----:B------:R-:W-:Y:S01]  /*d440*/  @UP0 UIMAD.WIDE.U32 UR8, UR37, UR12, UR8 ;  /* 0x0000000c250802a5 */ /* 0x000fe2000f8e0008 */
[----:B------:R-:W-:Y:S02]  /*d450*/  UMOV UR6, UR10 ;  /* 0x0000000a00067c82 */ /* 0x000fe40008000000 */
[----:B------:R-:W-:Y:S01]  /*d460*/  QGMMA.64x96x32.F32.E4M3.E4M3 R88, R148, gdesc[UR4], R88, gsb0 ;  /* 0x0160000494587df3 */ /* 0x000fe20008000858 */
        /* <DEDUP_REMOVED lines=16> */
[----:B------:R-:W-:Y:S01]  /*d570*/  UMOV UR11, 0x40000040 ;  /* 0x40000040000b7882 */ /* 0x000fe20000000000 */
[----:B------:R-:W-:Y:S02]  /*d580*/  WARPGROUP.DEPBAR.LE gsb0, 0x0 ;  /* 0x00008000000079c5 */ /* 0x000fe40000010000 */
[----:B------:R-:W-:-:S06]  /*d590*/  WARPGROUP.ARRIVE ;  /* 0x00000000000079c5 */ /* 0x000fcc0000000000 */
[----:B------:R-:W-:Y:S01]  /*d5a0*/  QGMMA.64x96x32.F32.E4M3.E4M3 R88, R140, gdesc[UR4], R88, gsb0 ;  /* 0x016000048c587df3 */ /* 0x000fe20008000858 */
[----:B-1----:R-:W-:-:S01]  /*d5b0*/  FADD.FTZ R8, R8, R3 ;  /* 0x0000000308087221 */ /* 0x002fc20000010000 */
[----:B---3--:R-:W-:-:S04]  /*d5c0*/  FADD.FTZ R9, R9, R2 ;  /* 0x0000000209097221 */ /* 0x008fc80000010000 */
[----:B0-----:R-:W0:Y:S04]  /*d5d0*/  SHFL.BFLY PT, R7, R8, 0x1, 0x1f ;  /* 0x0c201f0008077f89 */ /* 0x001e2800000e0000 */
[----:B------:R-:W1:Y:S01]  /*d5e0*/  SHFL.BFLY PT, R6, R9, 0x1, 0x1f ;  /* 0x0c201f0009067f89 */ /* 0x000e6200000e0000 */
[----:B0-----:R-:W-:-:S01]  /*d5f0*/  FADD.FTZ R7, R8, R7 ;  /* 0x0000000708077221 */ /* 0x001fc20000010000 */
        /* <DEDUP_REMOVED lines=8> */
[----:B------:R-:W-:Y:S02]  /*d680*/  WARPGROUP.DEPBAR.LE gsb0, 0x0 ;  /* 0x00008000000079c5 */ /* 0x000fe40000010000 */
[----:B------:R-:W-:-:S06]  /*d690*/  WARPGROUP.ARRIVE ;  /* 0x00000000000079c5 */ /* 0x000fcc0000000000 */
[----:B------:R-:W-:Y:S01]  /*d6a0*/  QGMMA.64x96x32.F32.E4M3.E4M3 R88, R136, gdesc[UR8], R88, gsb0 ;  /* 0x0160000888587df3 */ /* 0x000fe20008000858 */
[----:B------:R-:W-:Y:S01]  /*d6b0*/  FSETP.NE.FTZ.AND P1, PT, R11, RZ, PT ;  /* 0x000000ff0b00720b */ /* 0x000fe20003f35000 */
[----:B------:R-:W-:Y:S01]  /*d6c0*/  IMAD.MOV.U32 R10, RZ, RZ, RZ ;  /* 0x000000ffff0a7224 */ /* 0x000fe200078e00ff */
        /* <DEDUP_REMOVED lines=18> */
.L_x_12068:
        /* <DEDUP_REMOVED lines=58> */
.L_x_11990:
        /* <DEDUP_REMOVED lines=23> */
[----:B------:R-:W-:-:S03]  /*dd00*/  LOP3.LUT P0, R6, R31, 0x3, RZ, 0xc0, !PT ;  /* 0x000000031f067812 */ /* 0x000fc6000780c0ff */
[----:B------:R-:W3:Y:S01]  /*dd10*/  LDL R4, [R1+0x24] ;  /* 0x0000240001047983 */ /* 0x000ee20000100800 */
[----:B------:R-:W-:Y:S01]  /*dd20*/  ISETP.EQ.OR P0, PT, R6, 0x3, !P0 ;  /* 0x000000030600780c */ /* 0x000fe20004702670 */
[----:B------:R-:W-:Y:S01]  /*dd30*/  UIMAD.WIDE UR8, UR38, 0x4, UR8 ;  /* 0x00000004260878a5 */ /* 0x000fe2000f8e0208 */
[----:B0-----:R-:W0:Y:S02]  /*dd40*/  S2R R5, SR_SWINHI ;  /* 0x0000000000057919 */ /* 0x001e240000002f00 */
        /* <DEDUP_REMOVED lines=16> */
[----:B------:R-:W-:Y:S02]  /*de50*/  MOV R20, R0 ;  /* 0x0000000000147202 */ /* 0x000fe40000000f00 */
[----:B0-----:R-:W-:Y:S02]  /*de60*/  MOV R21, R5 ;  /* 0x0000000500157202 */ /* 0x001fe40000000f00 */
        /* <DEDUP_REMOVED lines=32> */
[----:B--2---:R-:W-:Y:S04]  /*e070*/  SHFL.IDX PT, R50, R47, R14, 0x1c1f ;  /* 0x001c1f0e2f327589 */ /* 0x004fe800000e0000 */
[----:B------:R-:W-:Y:S04]  /*e080*/  SHFL.IDX PT, R63, R63, R14, 0x1c1f ;  /* 0x001c1f0e3f3f7589 */ /* 0x000fe800000e0000 */
[----:B------:R-:W-:Y:S01]  /*e090*/  SHFL.IDX PT, R65, R65, R14, 0x1c1f ;  /* 0x001c1f0e41417589 */ /* 0x000fe200000e0000 */
[----:B---3--:R-:W-:-:S03]  /*e0a0*/  IMAD.WIDE R10, R4, 0x2, R20 ;  /* 0x00000002040a7825 */ /* 0x008fc600078e0214 */
[----:B------:R-:W-:Y:S01]  /*e0b0*/  SHFL.IDX PT, R56, R67, R14, 0x1c1f ;  /* 0x001c1f0e43387589 */ /* 0x000fe200000e0000 */
[----:B------:R-:W-:-:S03]  /*e0c0*/  IADD3 R77, P5, R10, 0x20, RZ ;  /* 0x000000200a4d7810 */ /* 0x000fc60007fbe0ff */
[----:B------:R-:W-:Y:S01]  /*e0d0*/  SHFL.IDX PT, R43, R43, R14, 0x1c1f ;  /* 0x001c1f0e2b2b7589 */ /* 0x000fe200000e0000 */
[C---:B------:R-:W-:Y:S02]  /*e0e0*/  IADD3 R91, P4, R10.reuse, 0x3000, RZ ;  /* 0x000030000a5b7810 */ /* 0x040fe40007f9e0ff */
[----:B------:R-:W-:Y:S01]  /*e0f0*/  LOP3.LUT R4, R77, 0x180, RZ, 0xc0, !PT ;  /* 0x000001804d047812 */ /* 0x000fe200078ec0ff */
[--C-:B------:R-:W-:Y:S01]  /*e100*/  IMAD.X R13, RZ, RZ, R11.reuse, P5 ;  /* 0x000000ffff0d7224 */ /* 0x100fe200028e060b */
[----:B------:R-:W-:Y:S01]  /*e110*/  IADD3 R93, P3, R10, 0x3020, RZ ;  /* 0x000030200a5d7810 */ /* 0x000fe20007f7e0ff */
[--C-:B------:R-:W-:Y:S01]  /*e120*/  IMAD.X R9, RZ, RZ, R11.reuse, P4 ;  /* 0x000000ffff097224 */ /* 0x100fe200020e060b */
[----:B------:R-:W-:Y:S01]  /*e130*/  SHF.R.U64 R4, R4, 0x3, RZ ;  /* 0x0000000304047819 */ /* 0x000fe200000012ff */
[----:B------:R-:W-:Y:S01]  /*e140*/  SHFL.IDX PT, R58, R51, R14, 0x1c1f ;  /* 0x001c1f0e333a7589 */ /* 0x000fe200000e0000 */
[C---:B------:R-:W-:Y:S01]  /*e150*/  IADD3 R95, P2, R10.reuse, 0x6000, RZ ;  /* 0x000060000a5f7810 */ /* 0x040fe20007f5e0ff */
[--C-:B------:R-:W-:Y:S01]  /*e160*/  IMAD.X R7, RZ, RZ, R11.reuse, P3 ;  /* 0x000000ffff077224 */ /* 0x100fe200018e060b */
[----:B------:R-:W-:Y:S01]  /*e170*/  IADD3 R97, P1, R10, 0x6020, RZ ;  /* 0x000060200a617810 */ /* 0x000fe20007f3e0ff */
[----:B------:R-:W-:Y:S01]  /*e180*/  SHFL.IDX PT, R66, R55, R14, 0x1c1f ;  /* 0x001c1f0e37427589 */ /* 0x000fe200000e0000 */
[----:B------:R-:W-:Y:S01]  /*e190*/  LOP3.LUT R12, R4, R77, RZ, 0x3c, !PT ;  /* 0x0000004d040c7212 */ /* 0x000fe200078e3cff */
[----:B------:R-:W-:Y:S01]  /*e1a0*/  IMAD.X R79, RZ, RZ, R11, P2 ;  /* 0x000000ffff4f7224 */ /* 0x000fe200010e060b */
[----:B------:R-:W-:Y:S01]  /*e1b0*/  LOP3.LUT R5, R10, 0x180, RZ, 0xc0, !PT ;  /* 0x000001800a057812 */ /* 0x000fe200078ec0ff */
[----:B------:R-:W-:Y:S01]  /*e1c0*/  SHFL.IDX PT, R74, R59, R14, 0x1c1f ;  /* 0x001c1f0e3b4a7589 */ /* 0x000fe200000e0000 */
[----:B------:R-:W-:-:S02]  /*e1d0*/  LOP3.LUT R4, R91, 0x180, RZ, 0xc0, !PT ;  /* 0x000001805b047812 */ /* 0x000fc400078ec0ff */
[----:B------:R-:W-:Y:S01]  /*e1e0*/  LOP3.LUT R6, R93, 0x180, RZ, 0xc0, !PT ;  /* 0x000001805d067812 */ /* 0x000fe200078ec0ff */
[----:B------:R-:W-:Y:S01]  /*e1f0*/  SHFL.IDX PT, R69, R69, R14, 0x1c1f ;  /* 0x001c1f0e45457589 */ /* 0x000fe200000e0000 */
[----:B------:R-:W-:Y:S02]  /*e200*/  LOP3.LUT R44, R95, 0x180, RZ, 0xc0, !PT ;  /* 0x000001805f2c7812 */ /* 0x000fe400078ec0ff */
[----:B------:R-:W-:Y:S01]  /*e210*/  LOP3.LUT R46, R97, 0x180, RZ, 0xc0, !PT ;  /* 0x00000180612e7812 */ /* 0x000fe200078ec0ff */
[----:B------:R-:W-:Y:S01]  /*e220*/  SHFL.IDX PT, R71, R71, R14, 0x1c1f ;  /* 0x001c1f0e47477589 */ /* 0x000fe200000e0000 */
[----:B------:R-:W-:Y:S02]  /*e230*/  SHF.R.U64 R5, R5, 0x3, RZ ;  /* 0x0000000305057819 */ /* 0x000fe400000012ff */
[----:B------:R-:W-:Y:S01]  /*e240*/  SHF.R.U64 R4, R4, 0x3, RZ ;  /* 0x0000000304047819 */ /* 0x000fe200000012ff */
[----:B------:R-:W-:Y:S01]  /*e250*/  SHFL.IDX PT, R62, R75, R14, 0x1c1f ;  /* 0x001c1f0e4b3e7589 */ /* 0x000fe200000e0000 */
[----:B------:R-:W-:-:S02]  /*e260*/  SHF.R.U64 R6, R6, 0x3, RZ ;  /* 0x0000000306067819 */ /* 0x000fc400000012ff */
[----:B------:R-:W-:Y:S01]  /*e270*/  SHF.R.U64 R44, R44, 0x3, RZ ;  /* 0x000000032c2c7819 */ /* 0x000fe200000012ff */
[----:B------:R-:W-:Y:S01]  /*e280*/  SHFL.IDX PT, R70, R83, R14, 0x1c1f ;  /* 0x001c1f0e53467589 */ /* 0x000fe200000e0000 */
[----:B------:R-:W-:Y:S02]  /*e290*/  SHF.R.U64 R46, R46, 0x3, RZ ;  /* 0x000000032e2e7819 */ /* 0x000fe400000012ff */
[----:B------:R-:W-:Y:S02]  /*e2a0*/  MOV R80, R12 ;  /* 0x0000000c00507202 */ /* 0x000fe40000000f00 */
[----:B------:R0:W-:Y:S01]  /*e2b0*/  SHFL.IDX PT, R12, R45, R14, 0x1c1f ;  /* 0x001c1f0e2d0c7589 */ /* 0x0001e200000e0000 */
[----:B------:R-:W-:Y:S01]  /*e2c0*/  LOP3.LUT R10, R5, R10, RZ, 0x3c, !PT ;  /* 0x0000000a050a7212 */ /* 0x000fe200078e3cff */
[----:B------:R-:W-:Y:S01]  /*e2d0*/  IMAD.X R5, RZ, RZ, R11, P1 ;  /* 0x000000ffff057224 */ /* 0x000fe200008e060b */
[----:B------:R-:W-:Y:S01]  /*e2e0*/  LOP3.LUT R8, R4, R91, RZ, 0x3c, !PT ;  /* 0x0000005b04087212 */ /* 0x000fe200078e3cff */
[----:B------:R-:W-:Y:S01]  /*e2f0*/  SHFL.IDX PT, R13, R73, R14, 0x1c1f ;  /* 0x001c1f0e490d7589 */ /* 0x000fe200000e0000 */
[----:B------:R-:W-:-:S02]  /*e300*/  LOP3.LUT R6, R6, R93, RZ, 0x3c, !PT ;  /* 0x0000005d06067212 */ /* 0x000fc400078e3cff */
[----:B------:R-:W-:Y:S02]  /*e310*/  LOP3.LUT R78, R44, R95, RZ, 0x3c, !PT ;  /* 0x0000005f2c4e7212 */ /* 0x000fe400078e3cff */
[----:B------:R-:W-:Y:S01]  /*e320*/  LOP3.LUT R4, R46, R97, RZ, 0x3c, !PT ;  /* 0x000000612e047212 */ /* 0x000fe200078e3cff */
[----:B------:R-:W-:Y:S01]  /*e330*/  SHFL.IDX PT, R44, R33, R14, 0x1c1f ;  /* 0x001c1f0e212c7589 */ /* 0x000fe200000e0000 */
[----:B0-----:R-:W-:Y:S02]  /*e340*/  LOP3.LUT R45, R14, 0x2, RZ, 0x3c, !PT ;  /* 0x000000020e2d7812 */ /* 0x001fe400078e3cff */
[----:B------:R-:W-:Y:S01]  /*e350*/  MOV R10, R10 ;  /* 0x0000000a000a7202 */ /* 0x000fe20000000f00 */
[----:B------:R-:W-:Y:S01]  /*e360*/  SHFL.IDX PT, R46, R31, R14, 0x1c1f ;  /* 0x001c1f0e1f2e7589 */ /* 0x000fe200000e0000 */
[----:B------:R-:W-:Y:S02]  /*e370*/  MOV R77, R8 ;  /* 0x00000008004d7202 */ /* 0x000fe40000000f00 */
[----:B------:R-:W-:Y:S01]  /*e380*/  MOV R78, R78 ;  /* 0x0000004e004e7202 */ /* 0x000fe20000000f00 */
[----:B------:R-:W-:Y:S01]  /*e390*/  SHFL.IDX PT, R54, R37, R45, 0x1c1f ;  /* 0x001c1f2d25367589 */ /* 0x000fe200000e0000 */
[----:B------:R-:W-:-:S02]  /*e3a0*/  MOV R76, R6 ;  /* 0x00000006004c7202 */ /* 0x000fc40000000f00 */
[----:B------:R-:W-:Y:S01]  /*e3b0*/  MOV R79, R4 ;  /* 0x00000004004f7202 */ /* 0x000fe20000000f00 */
[----:B------:R0:W-:Y:S04]  /*e3c0*/  SHFL.IDX PT, R11, R81, R14, 0x1c1f ;  /* 0x001c1f0e510b7589 */ /* 0x0001e800000e0000 */
[----:B------:R-:W1:Y:S04]  /*e3d0*/  SHFL.IDX PT, R47, R24, R45, 0x1c1f ;  /* 0x001c1f2d182f7589 */ /* 0x000e6800000e0000 */
[----:B------:R-:W-:Y:S01]  /*e3e0*/  SHFL.IDX PT, R15, R15, R45, 0x1c1f ;  /* 0x001c1f2d0f0f7589 */ /* 0x000fe200000e0000 */
[----:B0-----:R-:W-:-:S03]  /*e3f0*/  IMAD.U32 R81, RZ, RZ, UR9 ;  /* 0x00000009ff517e24 */ /* 0x001fc6000f8e00ff */
[----:B------:R-:W0:Y:S04]  /*e400*/  SHFL.IDX PT, R52, R39, R45, 0x1c1f ;  /* 0x001c1f2d27347589 */ /* 0x000e2800000e0000 */
[----:B------:R-:W-:Y:S04]  /*e410*/  SHFL.IDX PT, R64, R42, R45, 0x1c1f ;  /* 0x001c1f2d2a407589 */ /* 0x000fe800000e0000 */
[----:B------:R-:W-:Y:S04]  /*e420*/  SHFL.IDX PT, R9, R49, R14, 0x1c1f ;  /* 0x001c1f0e31097589 */ /* 0x000fe800000e0000 */
[----:B------:R-:W2:Y:S04]  /*e430*/  SHFL.IDX PT, R48, R25, R45, 0x1c1f ;  /* 0x001c1f2d19307589 */ /* 0x000ea800000e0000 */
[----:B------:R3:W-:Y:S01]  /*e440*/  SHFL.IDX PT, R67, R32, R45, 0x1c1f ;  /* 0x001c1f2d20437589 */ /* 0x0007e200000e0000 */
[----:B-1----:R-:W-:-:S03]  /*e450*/  SEL R33, R44, R47, P0 ;  /* 0x0000002f2c217207 */ /* 0x002fc60000000000 */
[----:B------:R-:W-:Y:S04]  /*e460*/  SHFL.IDX PT, R6, R53, R14, 0x1c1f ;  /* 0x001c1f0e35067589 */ /* 0x000fe800000e0000 */
[----:B------:R-:W-:Y:S01]  /*e470*/  SHFL.IDX PT, R5, R57, R14, 0x1c1f ;  /* 0x001c1f0e39057589 */ /* 0x000fe200000e0000 */
[----:B0-----:R-:W-:Y:S02]  /*e480*/  SEL R37, R65, R52, P0 ;  /* 0x0000003441257207 */ /* 0x001fe40000000000 */
[----:B---3--:R-:W-:Y:S01]  /*e490*/  SEL R32, R46, R15, P0 ;  /* 0x0000000f2e207207 */ /* 0x008fe20000000000 */
[----:B------:R0:W-:Y:S01]  /*e4a0*/  SHFL.IDX PT, R4, R61, R14, 0x1c1f ;  /* 0x001c1f0e3d047589 */ /* 0x0001e200000e0000 */
[----:B------:R-:W-:-:S03]  /*e4b0*/  SEL R39, R52, R65, P0 ;  /* 0x0000004134277207 */ /* 0x000fc60000000000 */
[----:B------:R-:W-:Y:S04]  /*e4c0*/  SHFL.IDX PT, R8, R87, R14, 0x1c1f ;  /* 0x001c1f0e57087589 */ /* 0x000fe800000e0000 */
[----:B------:R-:W-:Y:S01]  /*e4d0*/  SHFL.IDX PT, R31, R89, R14, 0x1c1f ;  /* 0x001c1f0e591f7589 */ /* 0x000fe200000e0000 */
[----:B--2---:R-:W-:Y:S02]  /*e4e0*/  SEL R42, R48, R43, P0 ;  /* 0x0000002b302a7207 */ /* 0x004fe40000000000 */
[----:B0-----:R-:W-:Y:S01]  /*e4f0*/  SEL R61, R11, R64, P0 ;  /* 0x000000400b3d7207 */ /* 0x001fe20000000000 */
[----:B------:R-:W-:Y:S04]  /*e500*/  SHFL.IDX PT, R7, R85, R14, 0x1c1f ;  /* 0x001c1f0e55077589 */ /* 0x000fe800000e0000 */
[----:B------:R-:W-:Y:S04]  /*e510*/  SHFL.IDX PT, R49, R26, R45, 0x1c1f ;  /* 0x001c1f2d1a317589 */ /* 0x000fe800000e0000 */
[----:B------:R0:W1:Y:S04]  /*e520*/  SHFL.IDX PT, R51, R35, R45, 0x1c1f ;  /* 0x001c1f2d23337589 */ /* 0x00006800000e0000 */
[----:B------:R2:W3:Y:S04]  /*e530*/  SHFL.IDX PT, R24, R36, R45, 0x1c1f ;  /* 0x001c1f2d24187589 */ /* 0x0004e800000e0000 */
[----:B------:R-:W-:Y:S01]  /*e540*/  SHFL.IDX PT, R57, R29, R45, 0x1c1f ;  /* 0x001c1f2d1d397589 */ /* 0x000fe200000e0000 */
[----:B0-----:R-:W-:-:S03]  /*e550*/  SEL R35, R47, R44, P0 ;  /* 0x0000002c2f237207 */ /* 0x001fc60000000000 */
[----:B------:R0:W-:Y:S01]  /*e560*/  SHFL.IDX PT, R14, R34, R45, 0x1c1f ;  /* 0x001c1f2d220e7589 */ /* 0x0001e200000e0000 */
[----:B--2---:R-:W-:-:S03]  /*e570*/  SEL R36, R63, R54, P0 ;  /* 0x000000363f247207 */ /* 0x004fc60000000000 */
[----:B------:R2:W-:Y:S04]  /*e580*/  SHFL.IDX PT, R26, R40, R45, 0x1c1f ;  /* 0x001c1f2d281a7589 */ /* 0x0005e800000e0000 */
[----:B------:R4:W3:Y:S01]  /*e590*/  SHFL.IDX PT, R60, R38, R45, 0x1c1f ;  /* 0x001c1f2d263c7589 */ /* 0x0008e200000e0000 */
[----:B0-----:R-:W-:-:S03]  /*e5a0*/  SEL R34, R15, R46, P0 ;  /* 0x0000002e0f227207 */ /* 0x001fc60000000000 */
[----:B------:R-:W0:Y:S01]  /*e5b0*/  SHFL.IDX PT, R68, R68, R45, 0x1c1f ;  /* 0x001c1f2d44447589 */ /* 0x000e2200000e0000 */
[----:B-1----:R-:W-:Y:S02]  /*e5c0*/  SEL R44, R56, R51, P0 ;  /* 0x00000033382c7207 */ /* 0x002fe40000000000 */
[----:B--2---:R-:W-:Y:S01]  /*e5d0*/  SEL R40, R43, R48, P0 ;  /* 0x000000302b287207 */ /* 0x004fe20000000000 */
[----:B------:R-:W1:Y:S01]  /*e5e0*/  SHFL.IDX PT, R27, R27, R45, 0x1c1f ;  /* 0x001c1f2d1b1b7589 */ /* 0x000e6200000e0000 */
[----:B------:R-:W-:Y:S02]  /*e5f0*/  SEL R43, R49, R12, P0 ;  /* 0x0000000c312b7207 */ /* 0x000fe40000000000 */
[----:B----4-:R-:W-:Y:S01]  /*e600*/  SEL R38, R54, R63, P0 ;  /* 0x0000003f36267207 */ /* 0x010fe20000000000 */
[----:B------:R2:W4:Y:S01]  /*e610*/  SHFL.IDX PT, R25, R41, R45, 0x1c1f ;  /* 0x001c1f2d29197589 */ /* 0x00052200000e0000 */
[----:B------:R-:W-:Y:S02]  /*e620*/  SEL R63, R64, R11, P0 ;  /* 0x0000000b403f7207 */ /* 0x000fe40000000000 */
[----:B------:R-:W-:Y:S01]  /*e630*/  SEL R64, R66, R67, P0 ;  /* 0x0000004342407207 */ /* 0x000fe20000000000 */
[----:B------:R-:W4:Y:S01]  /*e640*/  SHFL.IDX PT, R28, R28, R45, 0x1c1f ;  /* 0x001c1f2d1c1c7589 */ /* 0x000f2200000e0000 */
[----:B------:R-:W-:-:S02]  /*e650*/  SEL R46, R51, R56, P0 ;  /* 0x00000038332e7207 */ /* 0x000fc40000000000 */
[----:B---3--:R-:W-:Y:S01]  /*e660*/  SEL R47, R24, R69, P0 ;  /* 0x00000045182f7207 */ /* 0x008fe20000000000 */
[----:B------:R-:W3:Y:S01]  /*e670*/  SHFL.IDX PT, R59, R30, R45, 0x1c1f ;  /* 0x001c1f2d1e3b7589 */ /* 0x000ee200000e0000 */
[----:B------:R-:W-:Y:S02]  /*e680*/  SEL R66, R67, R66, P0 ;  /* 0x0000004243427207 */ /* 0x000fe40000000000 */
[----:B--2---:R-:W-:Y:S01]  /*e690*/  SEL R41, R12, R49, P0 ;  /* 0x000000310c297207 */ /* 0x004fe20000000000 */
        /* <DEDUP_REMOVED lines=11> */
[----:B0-----:R-:W-:Y:S01]  /*e750*/  SEL R29, R31, R68, P0 ;  /* 0x000000441f1d7207 */ /* 0x001fe20000000000 */
[----:B------:R0:W2:Y:S01]  /*e760*/  SHFL.IDX PT, R130, R130, R45, 0x1c1f ;  /* 0x001c1f2d82827589 */ /* 0x0000a200000e0000 */
[----:B-1----:R-:W-:-:S02]  /*e770*/  SEL R48, R50, R27, P0 ;  /* 0x0000001b32307207 */ /* 0x002fc40000000000 */
[----:B------:R-:W-:Y:S02]  /*e780*/  SEL R58, R57, R58, P0 ;  /* 0x0000003a393a7207 */ /* 0x000fe40000000000 */
[----:B----4-:R-:W-:Y:S02]  /*e790*/  SEL R60, R62, R25, P0 ;  /* 0x000000193e3c7207 */ /* 0x010fe40000000000 */
[----:B------:R-:W-:Y:S02]  /*e7a0*/  F2FP.BF16.F32.PACK_AB R12, R33, R32 ;  /* 0x00000020210c723e */ /* 0x000fe400000010ff */
[----:B------:R-:W-:Y:S02]  /*e7b0*/  F2FP.BF16.F32.PACK_AB R13, R37, R36 ;  /* 0x00000024250d723e */ /* 0x000fe400000010ff */
[----:B0-----:R-:W-:Y:S02]  /*e7c0*/  SEL R45, R69, R24, P0 ;  /* 0x00000018452d7207 */ /* 0x001fe40000000000 */
[----:B------:R-:W-:-:S02]  /*e7d0*/  F2FP.BF16.F32.PACK_AB R14, R35, R34 ;  /* 0x00000022230e723e */ /* 0x000fc400000010ff */
[----:B------:R-:W-:Y:S02]  /*e7e0*/  F2FP.BF16.F32.PACK_AB R15, R39, R38 ;  /* 0x00000026270f723e */ /* 0x000fe400000010ff */
[----:B------:R-:W-:Y:S02]  /*e7f0*/  SEL R31, R68, R31, P0 ;  /* 0x0000001f441f7207 */ /* 0x000fe40000000000 */
[----:B------:R-:W-:Y:S01]  /*e800*/  SEL R50, R27, R50, P0 ;  /* 0x000000321b327207 */ /* 0x000fe20000000000 */
[----:B------:R-:W-:Y:S01]  /*e810*/  STSM.16.M88.4 [R10], R12 ;  /* 0x0000000c0a007844 */ /* 0x000fe20000000200 */
[----:B------:R-:W-:Y:S02]  /*e820*/  SEL R49, R9, R28, P0 ;  /* 0x0000001c09317207 */ /* 0x000fe40000000000 */
[----:B------:R-:W-:Y:S02]  /*e830*/  SEL R51, R28, R9, P0 ;  /* 0x000000091c337207 */ /* 0x000fe40000000000 */
[----:B---3--:R-:W-:-:S02]  /*e840*/  SEL R57, R6, R59, P0 ;  /* 0x0000003b06397207 */ /* 0x008fc40000000000 */
[----:B------:R-:W-:Y:S02]  /*e850*/  SEL R62, R25, R62, P0 ;  /* 0x0000003e193e7207 */ /* 0x000fe40000000000 */
[----:B------:R-:W-:Y:S02]  /*e860*/  SEL R59, R59, R6, P0 ;  /* 0x000000063b3b7207 */ /* 0x000fe40000000000 */
[----:B--2---:R-:W-:Y:S02]  /*e870*/  SEL R68, R70, R73, P0 ;  /* 0x0000004946447207 */ /* 0x004fe40000000000 */
[----:B------:R-:W-:Y:S02]  /*e880*/  SEL R72, R74, R75, P0 ;  /* 0x0000004b4a487207 */ /* 0x000fe40000000000 */
[----:B------:R-:W-:Y:S02]  /*e890*/  F2FP.BF16.F32.PACK_AB R24, R41, R40 ;  /* 0x000000282918723e */ /* 0x000fe400000010ff */
        /* <DEDUP_REMOVED lines=12> */
[----:B------:R-:W-:Y:S02]  /*e960*/  F2FP.BF16.F32.PACK_AB R4, R49, R48 ;  /* 0x000000303104723e */ /* 0x000fe400000010ff */
[----:B------:R-:W-:Y:S01]  /*e970*/  F2FP.BF16.F32.PACK_AB R5, R53, R52 ;  /* 0x000000343505723e */ /* 0x000fe200000010ff */
[----:B0-----:R-:W-:Y:S01]  /*e980*/  IMAD.U32 R80, RZ, RZ, UR8 ;  /* 0x00000008ff507e24 */ /* 0x001fe2000f8e00ff */
[----:B------:R-:W-:Y:S01]  /*e990*/  F2FP.BF16.F32.PACK_AB R6, R51, R50 ;  /* 0x000000323306723e */ /* 0x000fe200000010ff */
[----:B------:R-:W-:Y:S01]  /*e9a0*/  ULDC.64 UR8, c[0x0][0xc08] ;  /* 0x0003020000087ab9 */ /* 0x000fe20000000a00 */
[----:B------:R-:W-:-:S02]  /*e9b0*/  F2FP.BF16.F32.PACK_AB R7, R55, R54 ;  /* 0x000000363707723e */ /* 0x000fc400000010ff */
[----:B------:R-:W-:Y:S02]  /*e9c0*/  F2FP.BF16.F32.PACK_AB R8, R57, R56 ;  /* 0x000000383908723e */ /* 0x000fe400000010ff */
        /* <DEDUP_REMOVED lines=12> */
[----:B------:R-:W-:Y:S01]  /*ea90*/  F2FP.BF16.F32.PACK_AB R26, R75, R74 ;  /* 0x0000004a4b1a723e */ /* 0x000fe200000010ff */
[----:B0-----:R-:W0:Y:S01]  /*eaa0*/  LDC R77, c[0x0][0xbe8] ;  /* 0x0002fa00ff4d7b82 */ /* 0x001e220000000800 */
[----:B------:R-:W-:Y:S02]  /*eab0*/  F2FP.BF16.F32.PACK_AB R27, R31, R30 ;  /* 0x0000001e1f1b723e */ /* 0x000fe400000010ff */
[----:B------:R-:W-:-:S03]  /*eac0*/  ISETP.NE.U32.AND P0, PT, RZ, UR10, PT ;  /* 0x0000000aff007c0c */ /* 0x000fc6000bf05070 */
[----:B------:R3:W-:Y:S01]  /*ead0*/  STSM.16.M88.4 [R79], R24 ;  /* 0x000000184f007844 */ /* 0x0007e20000000200 */
[----:B------:R-:W-:Y:S01]  /*eae0*/  ISETP.NE.AND.EX P0, PT, RZ, UR11, PT, P0 ;  /* 0x0000000bff007c0c */ /* 0x000fe2000bf05300 */
[----:B------:R-:W-:-:S12]  /*eaf0*/  BAR.SYNC.DEFER_BLOCKING 0x1, 0x180 ;  /* 0x0046000000007b1d */ /* 0x000fd80000010000 */
[----:B------:R-:W4:Y:S01]  /*eb00*/  @P0 LDG.E R82, desc[UR56][R80.64] ;  /* 0x0000003850520981 */ /* 0x000f22000c1e1900 */
[----:B0-----:R-:W-:Y:S01]  /*eb10*/  ISETP.NE.AND P1, PT, R77, 0x1, PT ;  /* 0x000000014d00780c */ /* 0x001fe20003f25270 */
[----:B------:R-:W-:Y:S02]  /*eb20*/  UISETP.NE.U32.AND UP0, UPT, UR8, URZ, UPT ;  /* 0x0000003f0800728c */ /* 0x000fe4000bf05070 */
[----:B------:R-:W-:Y:S02]  /*eb30*/  UISETP.GT.AND UP1, UPT, UR43, 0x1, UPT ;  /* 0x000000012b00788c */ /* 0x000fe4000bf24270 */
[----:B------:R-:W-:Y:S01]  /*eb40*/  UISETP.NE.AND.EX UP0, UPT, UR9, URZ, UPT, UP0 ;  /* 0x0000003f0900728c */ /* 0x000fe2000bf05300 */
[----:B------:R-:W-:Y:S01]  /*eb50*/  UMOV UR18, 0x9b8 ;  /* 0x000009b800127882 */ /* 0x000fe20000000000 */
[----:B------:R-:W-:-:S06]  /*eb60*/  ULDC UR4, c[0x0][0xa88] ;  /* 0x0002a20000047ab9 */ /* 0x000fcc0000000800 */
[----:B------:R-:W0:Y:S01]  /*eb70*/  @P1 LDC R6, c[0x0][0xbec] ;  /* 0x0002fb00ff061b82 */ /* 0x000e220000000800 */
[----:B------:R-:W-:Y:S01]  /*eb80*/  USEL UR18, UR18, 0x978, UP1 ;  /* 0x0000097812127887 */ /* 0x000fe20008800000 */
[----:B------:R-:W-:Y:S01]  /*eb90*/  PLOP3.LUT P4, PT, PT, PT, UP0, 0x80, 0x0 ;  /* 0x000000000000781c */ /* 0x000fe20003f8f008 */
[----:B------:R-:W-:Y:S01]  /*eba0*/  @UP0 ULDC.64 UR8, c[0x0][0xc08] ;  /* 0x0003020000080ab9 */ /* 0x000fe20000000a00 */
[----:B-1----:R-:W-:Y:S01]  /*ebb0*/  IMAD.U32 R76, RZ, RZ, UR4 ;  /* 0x00000004ff4c7e24 */ /* 0x002fe2000f8e00ff */
[----:B------:R-:W-:-:S03]  /*ebc0*/  @UP0 UIMAD.WIDE UR8, UR38, 0x4, UR8 ;  /* 0x00000004260808a5 */ /* 0x000fc6000f8e0208 */
[----:B------:R-:W1:Y:S01]  /*ebd0*/  @P1 LDC R9, c[0x0][0xbf0] ;  /* 0x0002fc00ff091b82 */ /* 0x000e620000000800 */
[----:B------:R-:W-:Y:S02]  /*ebe0*/  UISETP.NE.U32.AND UP0, UPT, UR10, URZ, UPT ;  /* 0x0000003f0a00728c */ /* 0x000fe4000bf05070 */
[----:B------:R-:W-:Y:S01]  /*ebf0*/  IMAD.U32 R4, RZ, RZ, UR8 ;  /* 0x00000008ff047e24 */ /* 0x000fe2000f8e00ff */
[----:B------:R-:W-:Y:S01]  /*ec00*/  USEL UR16, UR42, URZ, UP1 ;  /* 0x0000003f2a107287 */ /* 0x000fe20008800000 */
[----:B------:R-:W-:Y:S01]  /*ec10*/  IMAD.U32 R5, RZ, RZ, UR9 ;  /* 0x00000009ff057e24 */ /* 0x000fe2000f8e00ff */
[----:B------:R-:W-:Y:S01]  /*ec20*/  UISETP.NE.AND.EX UP0, UPT, UR11, URZ, UPT, UP0 ;  /* 0x0000003f0b00728c */ /* 0x000fe2000bf05300 */
[----:B------:R-:W-:Y:S01]  /*ec30*/  ULDC.64 UR12, c[0x0][UR18+0x218] ;  /* 0x00008600120c7abb */ /* 0x000fe20008000a00 */
[----:B------:R-:W-:Y:S01]  /*ec40*/  UMOV UR4, URZ ;  /* 0x0000003f00047c82 */ /* 0x000fe20008000000 */
[----:B------:R-:W-:Y:S01]  /*ec50*/  UIMAD.WIDE.U32 UR8, UR12, UR37, URZ ;  /* 0x000000250c0872a5 */ /* 0x000fe2000f8e003f */
[----:B--2---:R-:W-:Y:S01]  /*ec60*/  VIADD R13, R18, UR39 ;  /* 0x00000027120d7c36 */ /* 0x004fe20008000000 */
[----:B------:R-:W-:Y:S01]  /*ec70*/  ULDC.64 UR14, c[0x0][UR18+0x228] ;  /* 0x00008a00120e7abb */ /* 0x000fe20008000a00 */
[----:B------:R-:W-:Y:S01]  /*ec80*/  UIMAD UR12, UR13, UR37, URZ ;  /* 0x000000250d0c72a4 */ /* 0x000fe2000f8e023f */
[----:B------:R0:W5:Y:S01]  /*ec90*/  @P4 LDG.E R76, desc[UR56][R4.64] ;  /* 0x00000038044c4981 */ /* 0x000162000c1e1900 */
[----:B------:R-:W-:Y:S01]  /*eca0*/  USHF.R.S32.HI UR17, URZ, 0x1f, UR38 ;  /* 0x0000001f3f117899 */ /* 0x000fe20008011426 */
[----:B------:R-:W-:Y:S01]  /*ecb0*/  IMAD.MOV.U32 R7, RZ, RZ, R13 ;  /* 0x000000ffff077224 */ /* 0x000fe200078e000d */
[----:B------:R-:W-:-:S02]  /*ecc0*/  USEL UR7, UR38, URZ, !UP0 ;  /* 0x0000003f26077287 */ /* 0x000fc4000c000000 */
[----:B------:R-:W-:Y:S01]  /*ecd0*/  UIMAD.WIDE.U32 UR20, UR14, UR16, URZ ;  /* 0x000000100e1472a5 */ /* 0x000fe2000f8e003f */
[----:B------:R-:W-:Y:S01]  /*ece0*/  ULDC.64 UR10, c[0x0][UR18+0x220] ;  /* 0x00008800120a7abb */ /* 0x000fe20008000a00 */
[----:B------:R-:W-:Y:S02]  /*ecf0*/  UIMAD UR14, UR15, UR16, URZ ;  /* 0x000000100f0e72a4 */ /* 0x000fe4000f8e023f */
[----:B------:R-:W-:Y:S01]  /*ed00*/  UIADD3 UR15, UR9, UR12, URZ ;  /* 0x0000000c090f7290 */ /* 0x000fe2000fffe03f */
[----:B0-----:R-:W-:Y:S01]  /*ed10*/  @P1 IMAD.HI.U32 R4, R13, R6, RZ ;  /* 0x000000060d041227 */ /* 0x001fe200078e00ff */
[----:B------:R-:W-:Y:S02]  /*ed20*/  USEL UR17, UR17, URZ, !UP0 ;  /* 0x0000003f11117287 */ /* 0x000fe4000c000000 */
[----:B------:R-:W-:Y:S01]  /*ed30*/  UIMAD UR9, UR11, UR7, URZ ;  /* 0x000000070b0972a4 */ /* 0x000fe2000f8e023f */
[----:B------:R-:W-:Y:S01]  /*ed40*/  IMAD.U32 R5, RZ, RZ, UR21 ;  /* 0x00000015ff057e24 */ /* 0x000fe2000f8e00ff */
[----:B------:R-:W-:Y:S01]  /*ed50*/  UIMAD.WIDE.U32 UR12, UR10, UR7, URZ ;  /* 0x000000070a0c72a5 */ /* 0x000fe2000f8e003f */
[----:B-1----:R-:W-:Y:S01]  /*ed60*/  @P1 SHF.R.U32.HI R7, RZ, R9, R4 ;  /* 0x00000009ff071219 */ /* 0x002fe20000011604 */
[----:B------:R-:W-:Y:S01]  /*ed70*/  UIMAD UR9, UR10, UR17, UR9 ;  /* 0x000000110a0972a4 */ /* 0x000fe2000f8e0209 */
[----:B------:R-:W-:Y:S01]  /*ed80*/  IMAD.U32 R4, RZ, RZ, UR20 ;  /* 0x00000014ff047e24 */ /* 0x000fe2000f8e00ff */
[----:B------:R-:W-:Y:S01]  /*ed90*/  UIADD3 UR14, UR21, UR14, URZ ;  /* 0x0000000e150e7290 */ /* 0x000fe2000fffe03f */
[--C-:B------:R-:W-:Y:S01]  /*eda0*/  SHF.R.S32.HI R5, RZ, 0x1f, R7.reuse ;  /* 0x0000001fff057819 */ /* 0x100fe20000011407 */
[----:B------:R-:W-:Y:S01]  /*edb0*/  UIADD3 UR9, UR13, UR9, URZ ;  /* 0x000000090d097290 */ /* 0x000fe2000fffe03f */
[----:B------:R-:W-:-:S03]  /*edc0*/  IMAD.MOV R6, RZ, RZ, -R7 ;  /* 0x000000ffff067224 */ /* 0x000fc600078e0a07 */
[----:B------:R-:W-:Y:S02]  /*edd0*/  IMAD.U32 R8, RZ, RZ, UR14 ;  /* 0x0000000eff087e24 */ /* 0x000fe4000f8e00ff */
[----:B------:R-:W-:-:S05]  /*ede0*/  IMAD R9, R77, R6, R13 ;  /* 0x000000064d097224 */ /* 0x000fca00078e020d */
        /* <DEDUP_REMOVED lines=22> */
.L_x_12071:
        /* <DEDUP_REMOVED lines=14> */
[----:B--2---:R-:W-:-:S04]  /*f030*/  VIADD R11, R11, UR39 ;  /* 0x000000270b0b7c36 */ /* 0x004fc80008000000 */
        /* <DEDUP_REMOVED lines=9> */
[----:B------:R-:W2:Y:S01]  /*f0d0*/  @P1 LDC R36, c[0x0][0xbec] ;  /* 0x0002fb00ff241b82 */ /* 0x000ea20000000800 */
[----:B------:R-:W-:Y:S01]  /*f0e0*/  ULDC.64 UR12, c[0x0][0xaa0] ;  /* 0x0002a800000c7ab9 */ /* 0x000fe20000000a00 */
[----:B-1----:R-:W-:-:S05]  /*f0f0*/  VIADD R79, R12, 0xffffff80 ;  /* 0xffffff800c4f7836 */ /* 0x002fca0000000000 */
[----:B------:R-:W-:-:S04]  /*f100*/  SHF.R.S32.HI R78, RZ, 0x1f, R79 ;  /* 0x0000001fff4e7819 */ /* 0x000fc8000001144f */
[----:B------:R-:W-:-:S04]  /*f110*/  LEA.HI R78, R78, R79, RZ, 0x2 ;  /* 0x0000004f4e4e7211 */ /* 0x000fc800078f10ff */
[----:B------:R-:W-:-:S05]  /*f120*/  SHF.R.S32.HI R78, RZ, 0x2, R78 ;  /* 0x00000002ff4e7819 */ /* 0x000fca000001144e */
[----:B0-----:R-:W-:-:S04]  /*f130*/  IMAD R3, R78, 0x20, R19 ;  /* 0x000000204e037824 */ /* 0x001fc800078e0213 */
[----:B------:R-:W-:-:S03]  /*f140*/  IMAD.WIDE R20, R3, 0x2, R20 ;  /* 0x0000000203147825 */ /* 0x000fc600078e0214 */
[C---:B------:R-:W-:Y:S02]  /*f150*/  IADD3 R3, P5, R20.reuse, 0x7800, RZ ;  /* 0x0000780014037810 */ /* 0x040fe40007fbe0ff */
[----:B------:R-:W-:Y:S02]  /*f160*/  SHF.R.S32.HI R37, RZ, 0x1f, R79 ;  /* 0x0000001fff257819 */ /* 0x000fe4000001144f */
[----:B------:R-:W-:Y:S01]  /*f170*/  LOP3.LUT R2, R3, 0x180, RZ, 0xc0, !PT ;  /* 0x0000018003027812 */ /* 0x000fe200078ec0ff */
[----:B------:R-:W-:Y:S01]  /*f180*/  UIMAD UR10, UR11, UR12, URZ ;  /* 0x0000000c0b0a72a4 */ /* 0x000fe2000f8e023f */
[----:B------:R-:W-:Y:S01]  /*f190*/  IADD3 R9, P0, R20, 0x1800, RZ ;  /* 0x0000180014097810 */ /* 0x000fe20007f1e0ff */
[----:B------:R-:W-:Y:S01]  /*f1a0*/  UIMAD.WIDE.U32 UR8, UR4, UR12, URZ ;  /* 0x0000000c040872a5 */ /* 0x000fe2000f8e003f */
[----:B------:R-:W-:Y:S01]  /*f1b0*/  SHF.R.U64 R2, R2, 0x3, RZ ;  /* 0x0000000302027819 */ /* 0x000fe200000012ff */
[----:B------:R-:W-:Y:S01]  /*f1c0*/  IMAD.X R33, RZ, RZ, R21, P5 ;  /* 0x000000ffff217224 */ /* 0x000fe200028e0615 */
[----:B------:R-:W-:-:S02]  /*f1d0*/  LEA.HI R37, R37, R79, RZ, 0x2 ;  /* 0x0000004f25257211 */ /* 0x000fc400078f10ff */
[----:B------:R-:W-:Y:S02]  /*f1e0*/  LOP3.LUT R32, R2, R3, RZ, 0x3c, !PT ;  /* 0x0000000302207212 */ /* 0x000fe400078e3cff */
[----:B------:R-:W0:Y:S01]  /*f1f0*/  @P1 LDC R3, c[0x0][0xbf0] ;  /* 0x0002fc00ff031b82 */ /* 0x000e220000000800 */
[----:B------:R-:W-:Y:S01]  /*f200*/  LOP3.LUT R37, R37, 0xfffffffc, RZ, 0xc0, !PT ;  /* 0xfffffffc25257812 */ /* 0x000fe200078ec0ff */
[----:B------:R-:W-:Y:S01]  /*f210*/  UIMAD UR10, UR4, UR13, UR10 ;  /* 0x0000000d040a72a4 */ /* 0x000fe2000f8e020a */
[C---:B------:R-:W-:Y:S01]  /*f220*/  IADD3 R13, P2, R20.reuse, 0x3000, RZ ;  /* 0x00003000140d7810 */ /* 0x040fe20007f5e0ff */
[----:B------:R-:W5:Y:S01]  /*f230*/  LD.E.128 R32, desc[UR56][R32.64] ;  /* 0x0000003820207980 */ /* 0x000f62000c101d00 */
[C---:B------:R-:W-:Y:S01]  /*f240*/  IADD3 R25, P3, R20.reuse, 0x4800, RZ ;  /* 0x0000480014197810 */ /* 0x040fe20007f7e0ff */
[----:B------:R-:W-:Y:S01]  /*f250*/  IMAD.IADD R37, R79, 0x1, -R37 ;  /* 0x000000014f257824 */ /* 0x000fe200078e0a25 */
[C---:B------:R-:W-:Y:S01]  /*f260*/  IADD3 R29, P4, R20.reuse, 0x6000, RZ ;  /* 0x00006000141d7810 */ /* 0x040fe20007f9e0ff */
[----:B------:R-:W-:Y:S01]  /*f270*/  UIADD3 UR9, UR9, UR10, URZ ;  /* 0x0000000a09097290 */ /* 0x000fe2000fffe03f */
[----:B------:R-:W-:Y:S01]  /*f280*/  LOP3.LUT R5, R20, 0x180, RZ, 0xc0, !PT ;  /* 0x0000018014057812 */ /* 0x000fe200078ec0ff */
[----:B------:R-:W-:Y:S01]  /*f290*/  IMAD R2, R37, 0x60, R78 ;  /* 0x0000006025027824 */ /* 0x000fe200078e024e */
[----:B------:R-:W-:Y:S01]  /*f2a0*/  ULDC.64 UR10, c[0x0][0xae8] ;  /* 0x0002ba00000a7ab9 */ /* 0x000fe20000000a00 */
[----:B------:R-:W-:Y:S01]  /*f2b0*/  LOP3.LUT R8, R9, 0x180, RZ, 0xc0, !PT ;  /* 0x0000018009087812 */ /* 0x000fe200078ec0ff */
[----:B------:R-:W-:Y:S01]  /*f2c0*/  UIMAD.WIDE.U32 UR8, UR37, UR10, UR8 ;  /* 0x0000000a250872a5 */ /* 0x000fe2000f8e0008 */
[----:B------:R-:W-:-:S02]  /*f2d0*/  LOP3.LUT R12, R13, 0x180, RZ, 0xc0, !PT ;  /* 0x000001800d0c7812 */ /* 0x000fc400078ec0ff */
[----:B------:R-:W-:Y:S02]  /*f2e0*/  LOP3.LUT R24, R25, 0x180, RZ, 0xc0, !PT ;  /* 0x0000018019187812 */ /* 0x000fe400078ec0ff */
[----:B------:R-:W-:Y:S02]  /*f2f0*/  LOP3.LUT R28, R29, 0x180, RZ, 0xc0, !PT ;  /* 0x000001801d1c7812 */ /* 0x000fe400078ec0ff */
[----:B------:R-:W-:Y:S01]  /*f300*/  SHF.R.U64 R5, R5, 0x3, RZ ;  /* 0x0000000305057819 */ /* 0x000fe200000012ff */
[----:B------:R-:W-:Y:S01]  /*f310*/  VIADD R37, R2, UR39 ;  /* 0x0000002702257c36 */ /* 0x000fe20008000000 */
[----:B------:R-:W-:Y:S01]  /*f320*/  SHF.R.U64 R8, R8, 0x3, RZ ;  /* 0x0000000308087819 */ /* 0x000fe200000012ff */
[----:B------:R-:W-:Y:S01]  /*f330*/  USHF.R.S32.HI UR4, URZ, 0x1f, UR7 ;  /* 0x0000001f3f047899 */ /* 0x000fe20008011407 */
[----:B------:R-:W-:Y:S01]  /*f340*/  SHF.R.U64 R12, R12, 0x3, RZ ;  /* 0x000000030c0c7819 */ /* 0x000fe200000012ff */
[----:B------:R-:W-:Y:S01]  /*f350*/  UIMAD UR9, UR37, UR11, UR9 ;  /* 0x0000000b250972a4 */ /* 0x000fe2000f8e0209 */
[----:B------:R-:W-:-:S02]  /*f360*/  SHF.R.U64 R24, R24, 0x3, RZ ;  /* 0x0000000318187819 */ /* 0x000fc400000012ff */
[----:B------:R-:W-:Y:S01]  /*f370*/  SHF.R.U64 R28, R28, 0x3, RZ ;  /* 0x000000031c1c7819 */ /* 0x000fe200000012ff */
[----:B------:R-:W-:Y:S01]  /*f380*/  ULDC.64 UR10, c[0x0][0xaf0] ;  /* 0x0002bc00000a7ab9 */ /* 0x000fe20000000a00 */
[----:B------:R-:W-:Y:S01]  /*f390*/  LOP3.LUT R20, R5, R20, RZ, 0x3c, !PT ;  /* 0x0000001405147212 */ /* 0x000fe200078e3cff */
[----:B--2---:R-:W-:Y:S01]  /*f3a0*/  @P1 IMAD.HI.U32 R2, R37, R36, RZ ;  /* 0x0000002425021227 */ /* 0x004fe200078e00ff */
[----:B------:R-:W-:Y:S01]  /*f3b0*/  LOP3.LUT R8, R8, R9, RZ, 0x3c, !PT ;  /* 0x0000000908087212 */ /* 0x000fe200078e3cff */
[----:B------:R-:W-:Y:S01]  /*f3c0*/  UIMAD UR4, UR4, UR10, URZ ;  /* 0x0000000a040472a4 */ /* 0x000fe2000f8e023f */
[----:B------:R-:W-:Y:S01]  /*f3d0*/  LOP3.LUT R12, R12, R13, RZ, 0x3c, !PT ;  /* 0x0000000d0c0c7212 */ /* 0x000fe200078e3cff */
[--C-:B------:R-:W-:Y:S01]  /*f3e0*/  IMAD.X R9, RZ, RZ, R21.reuse, P0 ;  /* 0x000000ffff097224 */ /* 0x100fe200000e0615 */
[----:B------:R-:W-:Y:S01]  /*f3f0*/  LOP3.LUT R24, R24, R25, RZ, 0x3c, !PT ;  /* 0x0000001918187212 */ /* 0x000fe200078e3cff */
[--C-:B------:R-:W-:Y:S01]  /*f400*/  IMAD.X R13, RZ, RZ, R21.reuse, P2 ;  /* 0x000000ffff0d7224 */ /* 0x100fe200010e0615 */
[----:B------:R-:W-:Y:S01]  /*f410*/  LOP3.LUT R28, R28, R29, RZ, 0x3c, !PT ;  /* 0x0000001d1c1c7212 */ /* 0x000fe200078e3cff */
[--C-:B------:R-:W-:Y:S01]  /*f420*/  IMAD.X R25, RZ, RZ, R21.reuse, P3 ;  /* 0x000000ffff197224 */ /* 0x100fe200018e0615 */
[----:B------:R1:W5:Y:S01]  /*f430*/  LD.E.128 R4, desc[UR56][R20.64] ;  /* 0x0000003814047980 */ /* 0x000362000c101d00 */
[----:B------:R-:W-:Y:S01]  /*f440*/  IMAD.X R29, RZ, RZ, R21, P4 ;  /* 0x000000ffff1d7224 */ /* 0x000fe200020e0615 */
[----:B------:R-:W-:-:S02]  /*f450*/  UIMAD UR4, UR7, UR11, UR4 ;  /* 0x0000000b070472a4 */ /* 0x000fc4000f8e0204 */
[----:B------:R-:W-:Y:S01]  /*f460*/  UIMAD.WIDE.U32 UR8, UR7, UR10, UR8 ;  /* 0x0000000a070872a5 */ /* 0x000fe2000f8e0008 */
[----:B------:R-:W5:Y:S02]  /*f470*/  LD.E.128 R8, desc[UR56][R8.64] ;  /* 0x0000003808087980 */ /* 0x000f64000c101d00 */
[----:B------:R-:W-:Y:S02]  /*f480*/  ULDC.64 UR10, c[0x0][0xae0] ;  /* 0x0002b800000a7ab9 */ /* 0x000fe40000000a00 */
[----:B------:R-:W5:Y:S01]  /*f490*/  LD.E.128 R12, desc[UR56][R12.64] ;  /* 0x000000380c0c7980 */ /* 0x000f62000c101d00 */
[----:B-1----:R-:W-:Y:S01]  /*f4a0*/  IMAD.MOV.U32 R21, RZ, RZ, R37 ;  /* 0x000000ffff157224 */ /* 0x002fe200078e0025 */
[----:B0-----:R-:W-:Y:S01]  /*f4b0*/  @P1 SHF.R.U32.HI R21, RZ, R3, R2 ;  /* 0x00000003ff151219 */ /* 0x001fe20000011602 */
[----:B------:R-:W-:Y:S01]  /*f4c0*/  UIADD3 UR4, UR9, UR4, URZ ;  /* 0x0000000409047290 */ /* 0x000fe2000fffe03f */
[----:B------:R-:W5:Y:S02]  /*f4d0*/  LD.E.128 R24, desc[UR56][R24.64] ;  /* 0x0000003818187980 */ /* 0x000f64000c101d00 */
[--C-:B------:R-:W-:Y:S01]  /*f4e0*/  SHF.R.S32.HI R20, RZ, 0x1f, R21.reuse ;  /* 0x0000001fff147819 */ /* 0x100fe20000011415 */
[----:B------:R-:W-:Y:S01]  /*f4f0*/  IMAD.MOV R36, RZ, RZ, -R21 ;  /* 0x000000ffff247224 */ /* 0x000fe200078e0a15 */
[----:B------:R-:W5:Y:S01]  /*f500*/  LD.E.128 R28, desc[UR56][R28.64] ;  /* 0x000000381c1c7980 */ /* 0x000f62000c101d00 */
[----:B------:R-:W-:-:S02]  /*f510*/  IMAD.U32 R3, RZ, RZ, UR9 ;  /* 0x00000009ff037e24 */ /* 0x000fc4000f8e00ff */
[----:B------:R-:W-:Y:S01]  /*f520*/  IMAD R20, R20, UR10, RZ ;  /* 0x0000000a14147c24 */ /* 0x000fe2000f8e02ff */
[----:B------:R-:W-:Y:S01]  /*f530*/  @!PT LDS RZ, [RZ] ;  /* 0x00000000fffff984 */ /* 0x000fe20000000800 */
[----:B------:R-:W-:Y:S01]  /*f540*/  @!PT LDS RZ, [RZ] ;  /* 0x00000000fffff984 */ /* 0x000fe20000000800 */
[----:B------:R-:W-:Y:S01]  /*f550*/  @!PT LDS RZ, [RZ] ;  /* 0x00000000fffff984 */ /* 0x000fe20000000800 */
[----:B------:R-:W-:Y:S01]  /*f560*/  @!PT LDS RZ, [RZ] ;  /* 0x00000000fffff984 */ /* 0x000fe20000000800 */
[----:B------:R0:W-:Y:S06]  /*f570*/  MEMBAR.ALL.CTA ;  /* 0x0000000000007992 */ /* 0x0001ec0000008000 */
[----:B0-----:R-:W0:Y:S01]  /*f580*/  FENCE.VIEW.ASYNC.S ;  /* 0x00000000000073c6 */ /* 0x001e220000000000 */
        /* <DEDUP_REMOVED lines=15> */
[----:B------:R-:W-:Y:S01]  /*f680*/  LEA R40, P1, R2, UR8, 0x1 ;  /* 0x0000000802287c11 */ /* 0x000fe2000f8208ff */
[----:B------:R-:W-:-:S03]  /*f690*/  VIADD R0, R0, 0x19c20 ;  /* 0x00019c2000007836 */ /* 0x000fc60000000000 */
[----:B------:R-:W-:Y:S02]  /*f6a0*/  LEA.HI.X R41, R2, UR9, R3, 0x1, P1 ;  /* 0x0000000902297c11 */ /* 0x000fe400088f0c03 */
[----:B------:R-:W-:Y:S01]  /*f6b0*/  PRMT R0, RZ, 0x654, R0 ;  /* 0x00000654ff007816 */ /* 0x000fe20000000000 */
[----:B0-----:R0:W1:Y:S01]  /*f6c0*/  SHFL.IDX PT, R20, R40, RZ, 0x1c1f ;  /* 0x001c1fff28147589 */ /* 0x00106200000e0000 */
        /* <DEDUP_REMOVED lines=10> */
[CC--:B-1----:R-:W-:Y:S02]  /*f770*/  @!P1 LEA R36, P3, R22.reuse, R20.reuse, 0x1 ;  /* 0x0000001416249211 */ /* 0x0c2fe400078608ff */
[----:B------:R-:W-:Y:S02]  /*f780*/  @!P2 LEA R38, P4, R23, R20, 0x1 ;  /* 0x000000141726a211 */ /* 0x000fe400078808ff */
[----:B--2---:R-:W-:Y:S01]  /*f790*/  @!P0 IMAD.WIDE R2, R19, 0x2, R20 ;  /* 0x0000000213028825 */ /* 0x004fe200078e0214 */
[-C--:B------:R-:W-:Y:S02]  /*f7a0*/  @!P1 LEA.HI.X R37, R22, R21.reuse, R44, 0x1, P3 ;  /* 0x0000001516259211 */ /* 0x080fe400018f0c2c */
[----:B------:R-:W-:Y:S02]  /*f7b0*/  @!P2 LEA.HI.X R39, R23, R21, R42, 0x1, P4 ;  /* 0x000000151727a211 */ /* 0x000fe400020f0c2a */
[----:B-----5:R3:W-:Y:S04]  /*f7c0*/  @!P0 ST.E.128 desc[UR56][R2.64], R4 ;  /* 0x0000000402008985 */ /* 0x0207e8000c101d38 */
[----:B------:R3:W-:Y:S04]  /*f7d0*/  @!P1 ST.E.128 desc[UR56][R36.64], R12 ;  /* 0x0000000c24009985 */ /* 0x0007e8000c101d38 */
[----:B------:R3:W-:Y:S02]  /*f7e0*/  @!P2 ST.E.128 desc[UR56][R38.64], R28 ;  /* 0x0000001c2600a985 */ /* 0x0007e4000c101d38 */
.L_x_12074:
[----:B------:R-:W-:Y:S05]  /*f7f0*/  BSYNC B1 ;  /* 0x0000000000017941 */ /* 0x000fea0003800000 */
.L_x_12073:
[----:B---3--:R-:W-:Y:S01]  /*f800*/  VIADD R3, R43, 0x60 ;  /* 0x000000602b037836 */ /* 0x008fe20000000000 */
[----:B-----5:R3:W4:Y:S04]  /*f810*/  SHFL.IDX PT, R5, R41, 0x1, 0x1c1f ;  /* 0x003c1f0029057f89 */ /* 0x02072800000e0000 */
[----:B------:R-:W-:Y:S01]  /*f820*/  ISETP.GE.AND P0, PT, R3, R76, PT ;  /* 0x0000004c0300720c */ /* 0x000fe20003f06270 */
[----:B------:R3:W0:-:S12]  /*f830*/  SHFL.IDX PT, R4, R40, 0x1, 0x1c1f ;  /* 0x003c1f0028047f89 */ /* 0x00061800000e0000 */
[----:B---3--:R-:W-:Y:S05]  /*f840*/  @P0 BRA `(.L_x_12075) ;  /* 0x0000001400c40947 */ /* 0x008fea0003800000 */
        /* <DEDUP_REMOVED lines=14> */
.L_x_12072:
[----:B------:R-:W-:Y:S01]  /*f930*/  ULDC.64 UR12, c[0x0][0xb08] ;  /* 0x0002c200000c7ab9 */ /* 0x000fe20000000a00 */
[----:B0-----:R-:W0:Y:S01]  /*f940*/  @P1 LDC R2, c[0x0][0xbec] ;  /* 0x0002fb00ff021b82 */ /* 0x001e220000000800 */
[----:B------:R-:W-:Y:S01]  /*f950*/  UIMAD UR10, UR11, UR12, URZ ;  /* 0x0000000c0b0a72a4 */ /* 0x000fe2000f8e023f */
[----:B------:R-:W-:Y:S01]  /*f960*/  IMAD.MOV.U32 R5, RZ, RZ, R13 ;  /* 0x000000ffff057224 */ /* 0x000fe200078e000d */
[----:B------:R-:W-:Y:S01]  /*f970*/  UIMAD.WIDE.U32 UR8, UR4, UR12, URZ ;  /* 0x0000000c040872a5 */ /* 0x000fe2000f8e003f */
[C---:B------:R-:W-:Y:S01]  /*f980*/  VIADD R78, R17.reuse, 0x28 ;  /* 0x00000028114e7836 */ /* 0x040fe20000000000 */
[----:B------:R-:W-:Y:S01]  /*f990*/  UIMAD UR10, UR4, UR13, UR10 ;  /* 0x0000000d040a72a4 */ /* 0x000fe2000f8e020a */
[C---:B------:R-:W-:Y:S01]  /*f9a0*/  VIADD R80, R17.reuse, 0x20 ;  /* 0x0000002011507836 */ /* 0x040fe20000000000 */
[----:B------:R-:W-:Y:S01]  /*f9b0*/  USHF.R.S32.HI UR4, URZ, 0x1f, UR7 ;  /* 0x0000001f3f047899 */ /* 0x000fe20008011407 */
[----:B------:R-:W1:Y:S01]  /*f9c0*/  @P1 LDC R3, c[0x0][0xbf0] ;  /* 0x0002fc00ff031b82 */ /* 0x000e620000000800 */
[----:B------:R-:W-:Y:S01]  /*f9d0*/  UIADD3 UR9, UR9, UR10, URZ ;  /* 0x0000000a09097290 */ /* 0x000fe2000fffe03f */
[C---:B------:R-:W-:Y:S01]  /*f9e0*/  VIADD R82, R17.reuse, 0x18 ;  /* 0x0000001811527836 */ /* 0x040fe20000000000 */
[----:B------:R-:W-:Y:S01]  /*f9f0*/  BSSY B1, `(.L_x_12076) ;  /* 0x000006c000017945 */ /* 0x000fe20003800000 */
[----:B------:R-:W-:Y:S01]  /*fa00*/  ULDC.64 UR10, c[0x0][0xb38] ;  /* 0x0002ce00000a7ab9 */ /* 0x000fe20000000a00 */
[C---:B------:R-:W-:Y:S01]  /*fa10*/  VIADD R84, R17.reuse, 0x10 ;  /* 0x0000001011547836 */ /* 0x040fe20000000000 */
[----:B------:R-:W-:Y:S01]  /*fa20*/  UIMAD.WIDE.U32 UR8, UR37, UR10, UR8 ;  /* 0x0000000a250872a5 */ /* 0x000fe2000f8e0008 */
[C---:B------:R-:W-:Y:S01]  /*fa30*/  VIADD R86, R17.reuse, 0x8 ;  /* 0x0000000811567836 */ /* 0x040fe20000000000 */
[----:B------:R-:W-:Y:S01]  /*fa40*/  SHF.R.S32.HI R15, RZ, 0x1f, R152 ;  /* 0x0000001fff0f7819 */ /* 0x000fe20000011498 */
[C---:B------:R-:W-:Y:S01]  /*fa50*/  VIADD R76, R17.reuse, 0x28 ;  /* 0x00000028114c7836 */ /* 0x040fe20000000000 */
[----:B------:R-:W-:Y:S01]  /*fa60*/  UIMAD UR9, UR37, UR11, UR9 ;  /* 0x0000000b250972a4 */ /* 0x000fe2000f8e0209 */
[----:B------:R-:W-:Y:S01]  /*fa70*/  SHF.R.S32.HI R21, RZ, 0x1f, R153 ;  /* 0x0000001fff157819 */ /* 0x000fe20000011499 */
[----:B------:R-:W-:Y:S01]  /*fa80*/  VIADD R79, R17, 0x20 ;  /* 0x00000020114f7836 */ /* 0x000fe20000000000 */
[----:B------:R-:W-:Y:S01]  /*fa90*/  ULDC.64 UR10, c[0x0][0xb40] ;  /* 0x0002d000000a7ab9 */ /* 0x000fe20000000a00 */
[----:B------:R-:W-:Y:S01]  /*faa0*/  SHF.R.S32.HI R24, RZ, 0x1f, R154 ;  /* 0x0000001fff187819 */ /* 0x000fe2000001149a */
[----:B------:R-:W-:Y:S01]  /*fab0*/  UIMAD UR4, UR4, UR10, URZ ;  /* 0x0000000a040472a4 */ /* 0x000fe2000f8e023f */
[----:B0-----:R-:W-:Y:S01]  /*fac0*/  @P1 IMAD.HI.U32 R2, R13, R2, RZ ;  /* 0x000000020d021227 */ /* 0x001fe200078e00ff */
[----:B------:R-:W-:Y:S01]  /*fad0*/  UIMAD.WIDE.U32 UR8, UR7, UR10, UR8 ;  /* 0x0000000a070872a5 */ /* 0x000fe2000f8e0008 */
[----:B------:R-:W-:Y:S01]  /*fae0*/  SHF.R.S32.HI R25, RZ, 0x1f, R155 ;  /* 0x0000001fff197819 */ /* 0x000fe2000001149b */
[----:B------:R-:W-:Y:S01]  /*faf0*/  UIMAD UR4, UR7, UR11, UR4 ;  /* 0x0000000b070472a4 */ /* 0x000fe2000f8e0204 */
[----:B------:R-:W-:Y:S01]  /*fb00*/  SHF.R.S32.HI R26, RZ, 0x1f, R156 ;  /* 0x0000001fff1a7819 */ /* 0x000fe2000001149c */
[C---:B------:R-:W-:Y:S01]  /*fb10*/  VIADD R81, R17.reuse, 0x18 ;  /* 0x0000001811517836 */ /* 0x040fe20000000000 */
[----:B------:R-:W-:Y:S01]  /*fb20*/  ULDC.64 UR10, c[0x0][0xb48] ;  /* 0x0002d200000a7ab9 */ /* 0x000fe20000000a00 */
[----:B------:R-:W-:Y:S01]  /*fb30*/  UIADD3 UR9, UR9, UR4, URZ ;  /* 0x0000000409097290 */ /* 0x000fe2000fffe03f */
[----:B-1----:R-:W-:Y:S01]  /*fb40*/  @P1 SHF.R.U32.HI R5, RZ, R3, R2 ;  /* 0x00000003ff051219 */ /* 0x002fe20000011602 */
[----:B------:R-:W-:Y:S01]  /*fb50*/  VIADD R83, R17, 0x10 ;  /* 0x0000001011537836 */ /* 0x000fe20000000000 */
[----:B------:R-:W-:Y:S01]  /*fb60*/  SHF.R.S32.HI R27, RZ, 0x1f, R157 ;  /* 0x0000001fff1b7819 */ /* 0x000fe2000001149d */
[----:B------:R-:W-:Y:S01]  /*fb70*/  UIMAD.WIDE.U32 UR8, UR42, UR10, UR8 ;  /* 0x0000000a2a0872a5 */ /* 0x000fe2000f8e0008 */
[--C-:B------:R-:W-:Y:S01]  /*fb80*/  SHF.R.S32.HI R2, RZ, 0x1f, R5.reuse ;  /* 0x0000001fff027819 */ /* 0x100fe20000011405 */
[----:B------:R-:W-:Y:S01]  /*fb90*/  IMAD.MOV R4, RZ, RZ, -R5 ;  /* 0x000000ffff047224 */ /* 0x000fe200078e0a05 */
[----:B------:R-:W-:Y:S01]  /*fba0*/  SHF.R.S32.HI R78, RZ, 0x1f, R78 ;  /* 0x0000001fff4e7819 */ /* 0x000fe2000001144e */
[----:B------:R-:W-:Y:S01]  /*fbb0*/  UIMAD UR42, UR42, UR11, UR9 ;  /* 0x0000000b2a2a72a4 */ /* 0x000fe2000f8e0209 */
[----:B------:R-:W-:Y:S01]  /*fbc0*/  SHF.R.S32.HI R80, RZ, 0x1f, R80 ;  /* 0x0000001fff507819 */ /* 0x000fe20000011450 */
[----:B------:R-:W-:Y:S01]  /*fbd0*/  IMAD R77, R77, R4, R13 ;  /* 0x000000044d4d7224 */ /* 0x000fe200078e020d */
[----:B------:R-:W-:Y:S01]  /*fbe0*/  ULDC.64 UR10, c[0x0][0xb30] ;  /* 0x0002cc00000a7ab9 */ /* 0x000fe20000000a00 */
[----:B------:R-:W-:Y:S01]  /*fbf0*/  IMAD.U32 R3, RZ, RZ, UR9 ;  /* 0x00000009ff037e24 */ /* 0x000fe2000f8e00ff */
        /* <DEDUP_REMOVED lines=10> */
[----:B------:R-:W-:-:S03]  /*fca0*/  SHF.R.S32.HI R87, RZ, 0x1f, R17 ;  /* 0x0000001fff577819 */ /* 0x000fc60000011411 */
[----:B------:R-:W-:Y:S02]  /*fcb0*/  IMAD R4, R4, UR8, RZ ;  /* 0x0000000804047c24 */ /* 0x000fe4000f8e02ff */
[----:B------:R-:W-:Y:S02]  /*fcc0*/  IMAD.IADD R3, R3, 0x1, R7 ;  /* 0x0000000103037824 */ /* 0x000fe400078e0207 */
[C---:B------:R-:W-:Y:S02]  /*fcd0*/  IMAD R5, R77.reuse, UR9, R4 ;  /* 0x000000094d057c24 */ /* 0x040fe4000f8e0204 */
[----:B------:R-:W-:Y:S01]  /*fce0*/  IMAD.WIDE.U32 R2, R77, UR8, R2 ;  /* 0x000000084d027c25 */ /* 0x000fe2000f8e0002 */
[----:B------:R-:W-:-:S03]  /*fcf0*/  ULDC.64 UR8, c[0x0][0xb00] ;  /* 0x0002c00000087ab9 */ /* 0x000fc60000000a00 */
[----:B------:R-:W-:Y:S01]  /*fd00*/  VIADD R4, R0, 0x19c20 ;  /* 0x00019c2000047836 */ /* 0x000fe20000000000 */
[C---:B------:R-:W-:Y:S01]  /*fd10*/  LEA R0, P1, R2.reuse, UR8, 0x2 ;  /* 0x0000000802007c11 */ /* 0x040fe2000f8210ff */
[----:B------:R-:W-:Y:S02]  /*fd20*/  IMAD.IADD R3, R3, 0x1, R5 ;  /* 0x0000000103037824 */ /* 0x000fe400078e0205 */
[----:B------:R-:W-:Y:S01]  /*fd30*/  VIADD R85, R17, 0x8 ;  /* 0x0000000811557836 */ /* 0x000fe20000000000 */
[----:B------:R-:W-:Y:S01]  /*fd40*/  PRMT R4, RZ, 0x654, R4 ;  /* 0x00000654ff047816 */ /* 0x000fe20000000004 */
[----:B------:R0:W1:Y:S01]  /*fd50*/  SHFL.IDX PT, R12, R0, RZ, 0x1c1f ;  /* 0x001c1fff000c7589 */ /* 0x00006200000e0000 */
[----:B------:R-:W-:Y:S02]  /*fd60*/  LEA.HI.X R14, R2, UR9, R3, 0x2, P1 ;  /* 0x00000009020e7c11 */ /* 0x000fe400088f1403 */
[----:B------:R0:W-:Y:S03]  /*fd70*/  SYNCS.ARRIVE.TRANS64.RED.A1T0 RZ, [R4+URZ], RZ ;  /* 0x000000ff04ff79a7 */ /* 0x0001e6000810043f */
[----:B------:R0:W2:Y:S01]  /*fd80*/  SHFL.IDX PT, R20, R14, RZ, 0x1c1f ;  /* 0x001c1fff0e147589 */ /* 0x0000a200000e0000 */
[----:B------:R-:W-:Y:S05]  /*fd90*/  @P2 BRA `(.L_x_12077) ;  /* 0x0000000000c42947 */ /* 0x000fea0003800000 */
[----:B------:R-:W-:Y:S02]  /*fda0*/  ULDC UR4, c[0x0][0xac8] ;  /* 0x0002b20000047ab9 */ /* 0x000fe40000000800 */
[----:B------:R-:W-:Y:S02]  /*fdb0*/  ISETP.GE.AND P1, PT, R17, UR4, PT ;  /* 0x0000000411007c0c */ /* 0x000fe4000bf26270 */
[----:B------:R-:W-:Y:S02]  /*fdc0*/  ISETP.GE.AND P2, PT, R85, UR4, PT ;  /* 0x0000000455007c0c */ /* 0x000fe4000bf46270 */
[----:B------:R-:W-:Y:S02]  /*fdd0*/  ISETP.GE.AND P5, PT, R83, UR4, PT ;  /* 0x0000000453007c0c */ /* 0x000fe4000bfa6270 */
[----:B------:R-:W-:-:S07]  /*fde0*/  ISETP.GE.AND P4, PT, R81, UR4, PT ;  /* 0x0000000451007c0c */ /* 0x000fce000bf86270 */
[-C--:B-1----:R-:W-:Y:S02]  /*fdf0*/  @!P1 LEA R2, P3, R17, R12.reuse, 0x2 ;  /* 0x0000000c11029211 */ /* 0x082fe400078610ff */
[----:B0-----:R-:W-:Y:S02]  /*fe00*/  @!P2 LEA R4, P6, R85, R12, 0x2 ;  /* 0x0000000c5504a211 */ /* 0x001fe400078c10ff */
[-C--:B--2---:R-:W-:Y:S02]  /*fe10*/  @!P1 LEA.HI.X R3, R17, R20.reuse, R87, 0x2, P3 ;  /* 0x0000001411039211 */ /* 0x084fe400018f1457 */
[----:B------:R-:W-:Y:S02]  /*fe20*/  @!P2 LEA.HI.X R5, R85, R20, R86, 0x2, P6 ;  /* 0x000000145505a211 */ /* 0x000fe400030f1456 */
[----:B------:R-:W-:Y:S01]  /*fe30*/  @!P5 LEA R6, P3, R83, R12, 0x2 ;  /* 0x0000000c5306d211 */ /* 0x000fe200078610ff */
[----:B------:R0:W-:Y:S01]  /*fe40*/  @!P1 ST.E.64 desc[UR56][R2.64], R32 ;  /* 0x0000002002009985 */ /* 0x0001e2000c101b38 */
[----:B------:R-:W-:-:S02]  /*fe50*/  ISETP.GE.AND P1, PT, R79, UR4, PT ;  /* 0x000000044f007c0c */ /* 0x000fc4000bf26270 */
[----:B------:R-:W-:Y:S01]  /*fe60*/  @!P5 LEA.HI.X R7, R83, R20, R84, 0x2, P3 ;  /* 0x000000145307d211 */ /* 0x000fe200018f1454 */
[----:B------:R1:W-:Y:S01]  /*fe70*/  @!P2 ST.E.64 desc[UR56][R4.64], R34 ;  /* 0x000000220400a985 */ /* 0x0003e2000c101b38 */
[----:B------:R-:W-:Y:S02]  /*fe80*/  ISETP.GE.AND P2, PT, R76, UR4, PT ;  /* 0x000000044c007c0c */ /* 0x000fe4000bf46270 */
[----:B------:R-:W-:Y:S01]  /*fe90*/  @!P4 LEA R8, P6, R81, R12, 0x2 ;  /* 0x0000000c5108c211 */ /* 0x000fe200078c10ff */
[----:B------:R2:W-:Y:S01]  /*fea0*/  @!P5 ST.E.64 desc[UR56][R6.64], R40 ;  /* 0x000000280600d985 */ /* 0x0005e2000c101b38 */
[----:B------:R-:W-:Y:S02]  /*feb0*/  ISETP.GE.AND P3, PT, R157, UR4, PT ;  /* 0x000000049d007c0c */ /* 0x000fe4000bf66270 */
[----:B------:R-:W-:-:S03]  /*fec0*/  @!P4 LEA.HI.X R9, R81, R20, R82, 0x2, P6 ;  /* 0x000000145109c211 */ /* 0x000fc600030f1452 */
[C---:B------:R-:W-:Y:S02]  /*fed0*/  @!P1 LEA R10, P5, R79.reuse, R12, 0x2 ;  /* 0x0000000c4f0a9211 */ /* 0x040fe400078a10ff */
[----:B------:R3:W-:Y:S01]  /*fee0*/  @!P4 ST.E.64 desc[UR56][R8.64], R42 ;  /* 0x0000002a0800c985 */ /* 0x0007e2000c101b38 */
[----:B------:R-:W-:Y:S02]  /*fef0*/  ISETP.GE.AND P4, PT, R156, UR4, PT ;  /* 0x000000049c007c0c */ /* 0x000fe4000bf86270 */
[----:B------:R-:W-:Y:S02]  /*ff00*/  @!P1 LEA.HI.X R11, R79, R20, R80, 0x2, P5 ;  /* 0x000000144f0b9211 */ /* 0x000fe400028f1450 */
[-C--:B0-----:R-:W-:Y:S02]  /*ff10*/  @!P2 LEA R2, P6, R76, R12.reuse, 0x2 ;  /* 0x0000000c4c02a211 */ /* 0x081fe400078c10ff */
[----:B-1----:R-:W-:Y:S01]  /*ff20*/  @!P3 LEA R4, P5, R157, R12, 0x2 ;  /* 0x0000000c9d04b211 */ /* 0x002fe200078a10ff */
[----:B------:R0:W-:Y:S01]  /*ff30*/  @!P1 ST.E.64 desc[UR56][R10.64], R48 ;  /* 0x000000300a009985 */ /* 0x0001e2000c101b38 */
[----:B------:R-:W-:-:S02]  /*ff40*/  ISETP.GE.AND P1, PT, R155, UR4, PT ;  /* 0x000000049b007c0c */ /* 0x000fc4000bf26270 */
[-C--:B------:R-:W-:Y:S02]  /*ff50*/  @!P2 LEA.HI.X R3, R76, R20.reuse, R78, 0x2, P6 ;  /* 0x000000144c03a211 */ /* 0x080fe400030f144e */
[----:B------:R-:W-:Y:S02]  /*ff60*/  @!P3 LEA.HI.X R5, R157, R20, R27, 0x2, P5 ;  /* 0x000000149d05b211 */ /* 0x000fe400028f141b */
[----:B------:R-:W-:Y:S01]  /*ff70*/  ISETP.GE.AND P5, PT, R154, UR4, PT ;  /* 0x000000049a007c0c */ /* 0x000fe2000bfa6270 */
[----:B------:R1:W-:Y:S01]  /*ff80*/  @!P2 ST.E.64 desc[UR56][R2.64], R50 ;  /* 0x000000320200a985 */ /* 0x0003e2000c101b38 */
[----:B--2---:R-:W-:Y:S02]  /*ff90*/  @!P4 LEA R6, P2, R156, R12, 0x2 ;  /* 0x0000000c9c06c211 */ /* 0x004fe400078410ff */
[----:B------:R-:W-:Y:S01]  /*ffa0*/  ISETP.GE.AND P6, PT, R153, UR4, PT ;  /* 0x0000000499007c0c */ /* 0x000fe2000bfc6270 */
[----:B------:R4:W-:Y:S01]  /*ffb0*/  @!P3 ST.E.64 desc[UR56][R4.64], R56 ;  /* 0x000000380400b985 */ /* 0x0009e2000c101b38 */
[----:B------:R-:W-:-:S02]  /*ffc0*/  ISETP.GE.AND P3, PT, R152, UR4, PT ;  /* 0x0000000498007c0c */ /* 0x000fc4000bf66270 */
[----:B------:R-:W-:Y:S02]  /*ffd0*/  @!P4 LEA.HI.X R7, R156, R20, R26, 0x2, P2 ;  /* 0x000000149c07c211 */ /* 0x000fe400010f141a */
[----:B---3--:R-:W-:-:S03]  /*ffe0*/  @!P1 LEA R8, P2, R155, R12, 0x2 ;  /* 0x0000000c9b089211 */ /* 0x008fc600078410ff */
[----:B------:R4:W-:Y:S01]  /*fff0*/  @!P4 ST.E.64 desc[UR56][R6.64], R58 ;  /* 0x0000003a0600c985 */ /* 0x0009e2000c101b38 */
[----:B------:R-:W-:Y:S02]  /*10000*/  @!P1 LEA.HI.X R9, R155, R20, R25, 0x2, P2 ;  /* 0x000000149b099211 */ /* 0x000fe400010f1419 */
[----:B0-----:R-:W-:-:S03]  /*10010*/  @!P5 LEA R10, P2, R154, R12, 0x2 ;  /* 0x0000000c9a0ad211 */ /* 0x001fc600078410ff */
        /* <DEDUP_REMOVED lines=9> */
.L_x_12077:
[----:B------:R-:W-:Y:S05]  /*100b0*/  BSYNC B1 ;  /* 0x0000000000017941 */ /* 0x000fea0003800000 */
.L_x_12076:
[----:B0-----:R-:W0:Y:S04]  /*100c0*/  SHFL.IDX PT, R14, R14, 0x1, 0x1c1f ;  /* 0x003c1f000e0e7f89 */ /* 0x001e2800000e0000 */
[----:B------:R-:W3:Y:S01]  /*100d0*/  SHFL.IDX PT, R0, R0, 0x1, 0x1c1f ;  /* 0x003c1f0000007f89 */ /* 0x000ee200000e0000 */
[----:B------:R-:W-:Y:S05]  /*100e0*/  @P0 BRA `(.L_x_12075) ;  /* 0x0000000c009c0947 */ /* 0x000fea0003800000 */
[----:B------:R-:W-:Y:S02]  /*100f0*/  ULDC UR4, c[0x0][0xac8] ;  /* 0x0002b20000047ab9 */ /* 0x000fe40000000800 */
[----:B------:R-:W-:Y:S02]  /*10100*/  ISETP.GE.AND P6, PT, R17, UR4, PT ;  /* 0x0000000411007c0c */ /* 0x000fe4000bfc6270 */
[----:B------:R-:W-:Y:S02]  /*10110*/  ISETP.GE.AND P0, PT, R85, UR4, PT ;  /* 0x0000000455007c0c */ /* 0x000fe4000bf06270 */
[----:B------:R-:W-:Y:S02]  /*10120*/  ISETP.GE.AND P2, PT, R83, UR4, PT ;  /* 0x0000000453007c0c */ /* 0x000fe4000bf46270 */
[----:B------:R-:W-:Y:S02]  /*10130*/  ISETP.GE.AND P4, PT, R81, UR4, PT ;  /* 0x0000000451007c0c */ /* 0x000fe4000bf86270 */
[----:B------:R-:W-:-:S05]  /*10140*/  ISETP.GE.AND P3, PT, R79, UR4, PT ;  /* 0x000000044f007c0c */ /* 0x000fca000bf66270 */
[-C--:B---34-:R-:W-:Y:S02]  /*10150*/  @!P6 LEA R2, P1, R17, R0.reuse, 0x2 ;  /* 0x000000001102e211 */ /* 0x098fe400078210ff */
[----:B------:R-:W-:Y:S02]  /*10160*/  @!P0 LEA R4, P5, R85, R0, 0x2 ;  /* 0x0000000055048211 */ /* 0x000fe400078a10ff */
[-C--:B0-----:R-:W-:Y:S02]  /*10170*/  @!P6 LEA.HI.X R3, R17, R14.reuse, R87, 0x2, P1 ;  /* 0x0000000e1103e211 */ /* 0x081fe400008f1457 */
[----:B------:R-:W-:Y:S02]  /*10180*/  @!P0 LEA.HI.X R5, R85, R14, R86, 0x2, P5 ;  /* 0x0000000e55058211 */ /* 0x000fe400028f1456 */
[-C--:B------:R-:W-:Y:S01]  /*10190*/  @!P2 LEA R6, P1, R83, R0.reuse, 0x2 ;  /* 0x000000005306a211 */ /* 0x080fe200078210ff */
[----:B------:R0:W-:Y:S01]  /*101a0*/  @!P6 ST.E.64 desc[UR56][R2.64], R36 ;  /* 0x000000240200e985 */ /* 0x0001e2000c101b38 */
[----:B------:R-:W-:-:S02]  /*101b0*/  @!P4 LEA R8, P5, R81, R0, 0x2 ;  /* 0x000000005108c211 */ /* 0x000fc400078a10ff */
[-C--:B------:R-:W-:Y:S01]  /*101c0*/  @!P2 LEA.HI.X R7, R83, R14.reuse, R84, 0x2, P1 ;  /* 0x0000000e5307a211 */ /* 0x080fe200008f1454 */
[----:B------:R3:W-:Y:S01]  /*101d0*/  @!P0 ST.E.64 desc[UR56][R4.64], R38 ;  /* 0x0000002604008985 */ /* 0x0007e2000c101b38 */
[----:B------:R-:W-:Y:S02]  /*101e0*/  ISETP.GE.AND P0, PT, R76, UR4, PT ;  /* 0x000000044c007c0c */ /* 0x000fe4000bf06270 */
[----:B------:R-:W-:Y:S01]  /*101f0*/  @!P4 LEA.HI.X R9, R81, R14, R82, 0x2, P5 ;  /* 0x0000000e5109c211 */ /* 0x000fe200028f1452 */
[----:B------:R-:W-:Y:S01]  /*10200*/  @!P2 ST.E.64 desc[UR56][R6.64], R44 ;  /* 0x0000002c0600a985 */ /* 0x000fe2000c101b38 */
[----:B------:R-:W-:Y:S02]  /*10210*/  ISETP.GE.AND P1, PT, R157, UR4, PT ;  /* 0x000000049d007c0c */ /* 0x000fe4000bf26270 */
[----:B------:R-:W-:Y:S01]  /*10220*/  @!P3 LEA R10, P6, R79, R0, 0x2 ;  /* 0x000000004f0ab211 */ /* 0x000fe200078c10ff */
[----:B------:R4:W-:Y:S01]  /*10230*/  @!P4 ST.E.64 desc[UR56][R8.64], R46 ;  /* 0x0000002e0800c985 */ /* 0x0009e2000c101b38 */
[----:B------:R-:W-:-:S02]  /*10240*/  ISETP.GE.AND P2, PT, R156, UR4, PT ;  /* 0x000000049c007c0c */ /* 0x000fc4000bf46270 */
[----:B------:R-:W-:Y:S02]  /*10250*/  @!P3 LEA.HI.X R11, R79, R14, R80, 0x2, P6 ;  /* 0x0000000e4f0bb211 */ /* 0x000fe400030f1450 */
[----:B------:R-:W-:Y:S02]  /*10260*/  ISETP.GE.AND P5, PT, R155, UR4, PT ;  /* 0x000000049b007c0c */ /* 0x000fe4000bfa6270 */
[C---:B0-----:R-:W-:Y:S01]  /*10270*/  @!P0 LEA R2, P4, R76.reuse, R0, 0x2 ;  /* 0x000000004c028211 */ /* 0x041fe200078810ff */
[----:B------:R0:W-:Y:S01]  /*10280*/  @!P3 ST.E.64 desc[UR56][R10.64], R52 ;  /* 0x000000340a00b985 */ /* 0x0001e2000c101b38 */
[----:B------:R-:W-:Y:S02]  /*10290*/  ISETP.GE.AND P3, PT, R153, UR4, PT ;  /* 0x0000000499007c0c */ /* 0x000fe4000bf66270 */
[----:B------:R-:W-:Y:S02]  /*102a0*/  @!P0 LEA.HI.X R3, R76, R14, R78, 0x2, P4 ;  /* 0x0000000e4c038211 */ /* 0x000fe400020f144e */
[----:B------:R-:W-:-:S02]  /*102b0*/  ISETP.GE.AND P4, PT, R154, UR4, PT ;  /* 0x000000049a007c0c */ /* 0x000fc4000bf86270 */
[-C--:B---3--:R-:W-:Y:S01]  /*102c0*/  @!P1 LEA R4, P6, R157, R0.reuse, 0x2 ;  /* 0x000000009d049211 */ /* 0x088fe200078c10ff */
[----:B------:R3:W-:Y:S02]  /*102d0*/  @!P0 ST.E.64 desc[UR56][R2.64], R54 ;  /* 0x0000003602008985 */ /* 0x0007e4000c101b38 */
[----:B----4-:R-:W-:Y:S02]  /*102e0*/  @!P5 LEA R8, P0, R155, R0, 0x2 ;  /* 0x000000009b08d211 */ /* 0x010fe400078010ff */
[----:B------:R-:W-:Y:S02]  /*102f0*/  @!P1 LEA.HI.X R5, R157, R14, R27, 0x2, P6 ;  /* 0x0000000e9d059211 */ /* 0x000fe400030f141b */
[C---:B------:R-:W-:Y:S02]  /*10300*/  @!P2 LEA R6, P6, R156.reuse, R0, 0x2 ;  /* 0x000000009c06a211 */ /* 0x040fe400078c10ff */
[-C--:B------:R-:W-:Y:S01]  /*10310*/  @!P5 LEA.HI.X R9, R155, R14.reuse, R25, 0x2, P0 ;  /* 0x0000000e9b09d211 */ /* 0x080fe200000f1419 */
[----:B------:R3:W-:Y:S01]  /*10320*/  @!P1 ST.E.64 desc[UR56][R4.64], R60 ;  /* 0x0000003c04009985 */ /* 0x0007e2000c101b38 */
[----:B------:R-:W-:-:S02]  /*10330*/  @!P2 LEA.HI.X R7, R156, R14, R26, 0x2, P6 ;  /* 0x0000000e9c07a211 */ /* 0x000fc400030f141a */
[CC--:B0-----:R-:W-:Y:S02]  /*10340*/  @!P4 LEA R10, P1, R154.reuse, R0.reuse, 0x2 ;  /* 0x000000009a0ac211 */ /* 0x0c1fe400078210ff */
[C---:B-1----:R-:W-:Y:S01]  /*10350*/  @!P3 LEA R12, P6, R153.reuse, R0, 0x2 ;  /* 0x00000000990cb211 */ /* 0x042fe200078c10ff */
[----:B------:R3:W-:Y:S01]  /*10360*/  @!P2 ST.E.64 desc[UR56][R6.64], R62 ;  /* 0x0000003e0600a985 */ /* 0x0007e2000c101b38 */
        /* <DEDUP_REMOVED lines=11> */
.L_x_12070:
        /* <DEDUP_REMOVED lines=30> */
.L_x_12078:
        /* <DEDUP_REMOVED lines=58> */
.L_x_12080:
[----:B------:R-:W-:Y:S05]  /*109a0*/  BSYNC B1 ;  /* 0x0000000000017941 */ /* 0x000fea0003800000 */
.L_x_12079:
[----:B------:R-:W-:-:S06]  /*109b0*/  UISETP.GT.AND UP0, UPT, UR43, 0x1, UPT ;  /* 0x000000012b00788c */ /* 0x000fcc000bf04270 */
[----:B------:R-:W-:-:S13]  /*109c0*/  PLOP3.LUT P0, PT, PT, PT, UP0, 0x80, 0x0 ;  /* 0x000000000000781c */ /* 0x000fda0003f0f008 */
[----:B------:R-:W-:Y:S05]  /*109d0*/  @P0 BRA `(.L_x_12075) ;  /* 0x0000000400600947 */ /* 0x000fea0003800000 */
[----:B------:R-:W1:Y:S01]  /*109e0*/  LDC R11, c[0x0][0xbe8] ;  /* 0x0002fa00ff0b7b82 */ /* 0x000e620000000800 */
[--C-:B------:R-:W-:Y:S01]  /*109f0*/  SHF.R.S32.HI R2, RZ, 0x1f, R8.reuse ;  /* 0x0000001fff027819 */ /* 0x100fe20000011408 */
        /* <DEDUP_REMOVED lines=8> */
[----:B------:R-:W-:Y:S01]  /*10a80*/  BSSY B1, `(.L_x_12081) ;  /* 0x000003c000017945 */ /* 0x000fe20003800000 */
[----:B------:R-:W-:Y:S01]  /*10a90*/  SHF.R.S32.HI R6, RZ, 0x2, R6 ;  /* 0x00000002ff067819 */ /* 0x000fe20000011406 */
[----:B------:R-:W-:Y:S01]  /*10aa0*/  UIADD3 UR9, UR9, UR10, URZ ;  /* 0x0000000a09097290 */ /* 0x000fe2000fffe03f */
[----:B------:R-:W-:Y:S01]  /*10ab0*/  SHF.R.S32.HI R10, RZ, 0x1f, R23 ;  /* 0x0000001fff0a7819 */ /* 0x000fe20000011417 */
[----:B------:R-:W-:Y:S01]  /*10ac0*/  IMAD.IADD R2, R8, 0x1, -R2 ;  /* 0x0000000108027824 */ /* 0x000fe200078e0a02 */
[----:B------:R-:W-:Y:S01]  /*10ad0*/  ULDC.64 UR10, c[0x0][0xae8] ;  /* 0x0002ba00000a7ab9 */ /* 0x000fe20000000a00 */
[----:B------:R-:W-:Y:S01]  /*10ae0*/  SHF.R.S32.HI R14, RZ, 0x1f, R22 ;  /* 0x0000001fff0e7819 */ /* 0x000fe20000011416 */
[----:B------:R-:W-:Y:S01]  /*10af0*/  UIMAD.WIDE.U32 UR8, UR37, UR10, UR8 ;  /* 0x0000000a250872a5 */ /* 0x000fe2000f8e0008 */
[----:B------:R-:W-:-:S03]  /*10b00*/  IMAD R2, R2, 0x60, R6 ;  /* 0x0000006002027824 */ /* 0x000fc600078e0206 */
[----:B------:R-:W-:Y:S01]  /*10b10*/  UIMAD UR9, UR37, UR11, UR9 ;  /* 0x0000000b250972a4 */ /* 0x000fe2000f8e0209 */
[----:B0-----:R-:W-:Y:S01]  /*10b20*/  VIADD R4, R2, UR39 ;  /* 0x0000002702047c36 */ /* 0x001fe20008000000 */
[----:B-1----:R-:W-:Y:S01]  /*10b30*/  ISETP.NE.AND P0, PT, R11, 0x1, PT ;  /* 0x000000010b00780c */ /* 0x002fe20003f05270 */
[----:B------:R-:W-:Y:S02]  /*10b40*/  ULDC.64 UR10, c[0x0][0xaf0] ;  /* 0x0002bc00000a7ab9 */ /* 0x000fe40000000a00 */
[----:B------:R-:W-:Y:S01]  /*10b50*/  IMAD.MOV.U32 R5, RZ, RZ, R4 ;  /* 0x000000ffff057224 */ /* 0x000fe200078e0004 */
[----:B------:R-:W-:Y:S02]  /*10b60*/  UIMAD UR12, UR12, UR10, URZ ;  /* 0x0000000a0c0c72a4 */ /* 0x000fe4000f8e023f */
[----:B------:R-:W-:Y:S02]  /*10b70*/  UIMAD.WIDE.U32 UR8, UR7, UR10, UR8 ;  /* 0x0000000a070872a5 */ /* 0x000fe4000f8e0008 */
[----:B------:R-:W-:-:S03]  /*10b80*/  UIMAD UR4, UR7, UR11, UR12 ;  /* 0x0000000b070472a4 */ /* 0x000fc6000f8e020c */
[----:B------:R-:W-:Y:S01]  /*10b90*/  ULDC.64 UR10, c[0x0][0xae0] ;  /* 0x0002b800000a7ab9 */ /* 0x000fe20000000a00 */
[----:B------:R-:W-:Y:S01]  /*10ba0*/  UIADD3 UR4, UR9, UR4, URZ ;  /* 0x0000000409047290 */ /* 0x000fe2000fffe03f */
        /* <DEDUP_REMOVED lines=18> */
[----:B------:R-:W-:Y:S02]  /*10cd0*/  VIADD R0, R6, UR39 ;  /* 0x0000002706007c36 */ /* 0x000fe40008000000 */
        /* <DEDUP_REMOVED lines=19> */
[----:B------:R3:W-:Y:S04]  /*10e10*/  @!P2 ST.E.128 desc[UR56][R6.64], RZ ;  /* 0x000000ff0600a985 */ /* 0x0007e8000c101d38 */
[----:B------:R3:W-:Y:S04]  /*10e20*/  @!P3 ST.E.128 desc[UR56][R8.64], RZ ;  /* 0x000000ff0800b985 */ /* 0x0007e8000c101d38 */
[----:B------:R3:W-:Y:S02]  /*10e30*/  @!P4 ST.E.128 desc[UR56][R12.64], RZ ;  /* 0x000000ff0c00c985 */ /* 0x0007e4000c101d38 */
.L_x_12082:
[----:B------:R-:W-:Y:S05]  /*10e40*/  BSYNC B1 ;  /* 0x0000000000017941 */ /* 0x000fea0003800000 */
.L_x_12081:
        /* <DEDUP_REMOVED lines=9> */
[CC--:B-1-3--:R-:W-:Y:S02]  /*10ee0*/  @!P3 LEA R6, P0, R22.reuse, R2.reuse, 0x1 ;  /* 0x000000021606b211 */ /* 0x0cafe400078008ff */
[----:B------:R-:W-:Y:S02]  /*10ef0*/  @!P4 LEA R8, P1, R23, R2, 0x1 ;  /* 0x000000021708c211 */ /* 0x000fe400078208ff */
[----:B0---4-:R-:W-:Y:S01]  /*10f00*/  @!P2 IMAD.WIDE R4, R19, 0x2, R2 ;  /* 0x000000021304a825 */ /* 0x011fe200078e0202 */
[-C--:B------:R-:W-:Y:S02]  /*10f10*/  @!P3 LEA.HI.X R7, R22, R3.reuse, R14, 0x1, P0 ;  /* 0x000000031607b211 */ /* 0x080fe400000f0c0e */
[----:B------:R-:W-:Y:S02]  /*10f20*/  @!P4 LEA.HI.X R9, R23, R3, R10, 0x1, P1 ;  /* 0x000000031709c211 */ /* 0x000fe400008f0c0a */
[----:B------:R2:W-:Y:S04]  /*10f30*/  @!P2 ST.E.128 desc[UR56][R4.64], RZ ;  /* 0x000000ff0400a985 */ /* 0x0005e8000c101d38 */
[----:B------:R2:W-:Y:S04]  /*10f40*/  @!P3 ST.E.128 desc[UR56][R6.64], RZ ;  /* 0x000000ff0600b985 */ /* 0x0005e8000c101d38 */
[----:B------:R2:W-:Y:S02]  /*10f50*/  @!P4 ST.E.128 desc[UR56][R8.64], RZ ;  /* 0x000000ff0800c985 */ /* 0x0005e4000c101d38 */
.L_x_12075:
[----:B------:R-:W-:Y:S05]  /*10f60*/  BSYNC B0 ;  /* 0x0000000000007941 */ /* 0x000fea0003800000 */
.L_x_12069:
[----:B------:R-:W-:Y:S02]  /*10f70*/  ULDC UR4, c[0x0][0xc3c] ;  /* 0x00030f0000047ab9 */ /* 0x000fe40000000800 */
[----:B------:R-:W-:-:S06]  /*10f80*/  UISETP.GE.AND UP0, UPT, UR52, UR4, UPT ;  /* 0x000000043400728c */ /* 0x000fcc000bf06270 */
[----:B------:R-:W-:-:S13]  /*10f90*/  PLOP3.LUT P0, PT, PT, PT, UP0, 0x80, 0x0 ;  /* 0x000000000000781c */ /* 0x000fda0003f0f008 */
[----:B------:R-:W-:Y:S05]  /*10fa0*/  @!P0 BRA `(.L_x_12083) ;  /* 0xfffffefc00bc8947 */ /* 0x000fea000383ffff */
[----:B------:R-:W-:Y:S05]  /*10fb0*/  EXIT ;  /* 0x000000000000794d */ /* 0x000fea0003800000 */
.L_x_11978:
        /* <DEDUP_REMOVED lines=17> */
[----:B------:R-:W1:Y:S01]  /*110d0*/  S2R R4, SR_TID.X ;  /* 0x0000000000047919 */ /* 0x000e620000002100 */
[----:B------:R-:W-:Y:S01]  /*110e0*/  ULDC UR4, c[0x0][0xc3c] ;  /* 0x00030f0000047ab9 */ /* 0x000fe20000000800 */
[----:B------:R-:W-:Y:S02]  /*110f0*/  IMAD.MOV.U32 R7, RZ, RZ, RZ ;  /* 0x000000ffff077224 */ /* 0x000fe400078e00ff */
[----:B0-----:R-:W-:Y:S01]  /*11100*/  IMAD.MOV.U32 R8, RZ, RZ, RZ ;  /* 0x000000ffff087224 */ /* 0x001fe200078e00ff */
[----:B-1----:R-:W-:-:S04]  /*11110*/  LOP3.LUT R0, R4, 0x1f, RZ, 0xc0, !PT ;  /* 0x0000001f04007812 */ /* 0x002fc800078ec0ff */
        /* <DEDUP_REMOVED lines=29> */
[----:B0-----:R-:W-:-:S05]  /*112f0*/  SEL R4, R4, RZ, P5 ;  /* 0x000000ff04047207 */ /* 0x001fca0002800000 */
[----:B------:R-:W-:Y:S02]  /*11300*/  IMAD.IADD R11, R3, 0x1, R4 ;  /* 0x00000001030b7824 */ /* 0x000fe400078e0204 */
[----:B------:R-:W0:Y:S03]  /*11310*/  LDC R4, c[0x0][0xc38] ;  /* 0x00030e00ff047b82 */ /* 0x000e260000000800 */
        /* <DEDUP_REMOVED lines=8> */
.L_x_12087:
[----:B------:R-:W-:-:S04]  /*113a0*/  UIADD3 UR4, UR4, 0x1f, URZ ;  /* 0x0000001f04047890 */ /* 0x000fc8000fffe03f */
[----:B------:R-:W-:-:S06]  /*113b0*/  UISETP.GE.AND UP0, UPT, UR4, UR5, UPT ;  /* 0x000000050400728c */ /* 0x000fcc000bf06270 */
[----:B------:R-:W-:-:S13]  /*113c0*/  PLOP3.LUT P6, PT, PT, PT, UP0, 0x40, 0x0 ;  /* 0x000000000000781c */ /* 0x000fda0003fce808 */
[----:B------:R-:W-:Y:S05]  /*113d0*/  @!P6 BRA `(.L_x_12086) ;  /* 0x0000000800d8e947 */ /* 0x000fea0003800000 */
[----:B------:R-:W-:Y:S02]  /*113e0*/  VIADD R11, R0, UR4 ;  /* 0x00000004000b7c36 */ /* 0x000fe40008000000 */
[----:B------:R-:W-:Y:S02]  /*113f0*/  IMAD.MOV.U32 R7, RZ, RZ, RZ ;  /* 0x000000ffff077224 */ /* 0x000fe400078e00ff */
[----:B------:R-:W-:Y:S01]  /*11400*/  IMAD.MOV.U32 R8, RZ, RZ, RZ ;  /* 0x000000ffff087224 */ /* 0x000fe200078e00ff */
[----:B------:R-:W-:-:S13]  /*11410*/  ISETP.GE.OR P6, PT, R11, UR5, !P0 ;  /* 0x000000050b007c0c */ /* 0x000fda000c7c6670 */
[----:B------:R-:W0:Y:S08]  /*11420*/  @!P6 LDC.64 R4, c[0x0][0xc80] ;  /* 0x00032000ff04eb82 */ /* 0x000e300000000a00 */
[----:B------:R-:W1:Y:S01]  /*11430*/  @!P6 LDC.64 R2, c[0x0][0xc78] ;  /* 0x00031e00ff02eb82 */ /* 0x000e620000000a00 */
[----:B0-----:R-:W-:-:S05]  /*11440*/  @!P6 IMAD.WIDE R4, R11, 0x4, R4 ;  /* 0x000000040b04e825 */ /* 0x001fca00078e0204 */
[----:B------:R0:W2:Y:S01]  /*11450*/  @!P6 LDG.E R7, desc[UR56][R4.64] ;  /* 0x000000380407e981 */ /* 0x0000a2000c1e1900 */
[----:B-1----:R-:W-:-:S05]  /*11460*/  @!P6 IMAD.WIDE R2, R11, 0x4, R2 ;  /* 0x000000040b02e825 */ /* 0x002fca00078e0202 */
[----:B------:R-:W2:Y:S01]  /*11470*/  @!P6 LDG.E R8, desc[UR56][R2.64] ;  /* 0x000000380208e981 */ /* 0x000ea2000c1e1900 */
[----:B0-----:R-:W0:Y:S01]  /*11480*/  LDC R4, c[0x0][0xc38] ;  /* 0x00030e00ff047b82 */ /* 0x001e220000000800 */
        /* <DEDUP_REMOVED lines=21> */
.L_x_12085:
        /* <DEDUP_REMOVED lines=9> */
[----:B------:R-:W-:-:S04]  /*11670*/  IMAD.U32 R2, RZ, RZ, UR5 ;  /* 0x00000005ff027e24 */ /* 0x000fc8000f8e00ff */
[----:B------:R-:W0:Y:S04]  /*11680*/  SHFL.IDX PT, R5, R8, R5, 0x1f ;  /* 0x00001f0508057589 */ /* 0x000e2800000e0000 */
[----:B------:R1:W2:Y:S01]  /*11690*/  SHFL.IDX PT, R7, R7, R2, 0x1f ;  /* 0x00001f0207077589 */ /* 0x0002a200000e0000 */
[----:B0-----:R-:W-:Y:S01]  /*116a0*/  ISETP.NE.AND P1, PT, R5, 0x1, PT ;  /* 0x000000010500780c */ /* 0x001fe20003f25270 */
[----:B-1----:R-:W-:-:S12]  /*116b0*/  @!P0 BRA `(.L_x_12088) ;  /* 0x00000000000c8947 */ /* 0x002fd80003800000 */
[----:B------:R-:W-:-:S06]  /*116c0*/  UIADD3 UR4, UR5, -0x1, URZ ;  /* 0xffffffff05047890 */ /* 0x000fcc000fffe03f */
[----:B------:R-:W-:-:S05]  /*116d0*/  IMAD.U32 R2, RZ, RZ, UR4 ;  /* 0x00000004ff027e24 */ /* 0x000fca000f8e00ff */
[----:B------:R0:W1:Y:S02]  /*116e0*/  SHFL.IDX PT, R3, R11, R2, 0x1f ;  /* 0x00001f020b037589 */ /* 0x00006400000e0000 */
.L_x_12088:
[----:B01----:R-:W-:-:S04]  /*116f0*/  IMAD R2, R3, R4, R10 ;  /* 0x0000000403027224 */ /* 0x003fc800078e020a */
[----:B------:R-:W-:Y:S01]  /*11700*/  IMAD.IADD R8, R9, 0x1, -R2 ;  /* 0x0000000109087824 */ /* 0x000fe200078e0a02 */
[----:B------:R0:W-:Y:S01]  /*11710*/  STL [R1], R2 ;  /* 0x0000000201007387 */ /* 0x0001e20000100800 */
[----:B------:R-:W-:Y:S05]  /*11720*/  @!P1 BRA `(.L_x_12089) ;  /* 0x0000000000f09947 */ /* 0x000fea0003800000 */
[----:B--2---:R-:W-:Y:S02]  /*11730*/  IABS R9, R7 ;  /* 0x0000000700097213 */ /* 0x004fe40000000000 */
[----:B------:R-:W-:Y:S02]  /*11740*/  IABS R12, R5 ;  /* 0x00000005000c7213 */ /* 0x000fe40000000000 */
[----:B------:R-:W1:Y:S08]  /*11750*/  I2F.RP R10, R9 ;  /* 0x00000009000a7306 */ /* 0x000e700000209400 */
[----:B-1----:R-:W0:Y:S02]  /*11760*/  MUFU.RCP R10, R10 ;  /* 0x0000000a000a7308 */ /* 0x002e240000001000 */
[----:B0-----:R-:W-:Y:S01]  /*11770*/  VIADD R2, R10, 0xffffffe ;  /* 0x0ffffffe0a027836 */ /* 0x001fe20000000000 */
[----:B------:R-:W-:-:S05]  /*11780*/  IABS R10, R8 ;  /* 0x00000008000a7213 */ /* 0x000fca0000000000 */
[----:B------:R0:W1:Y:S02]  /*11790*/  F2I.FTZ.U32.TRUNC.NTZ R3, R2 ;  /* 0x0000000200037305 */ /* 0x000064000021f000 */
[----:B0-----:R-:W-:Y:S02]  /*117a0*/  IMAD.MOV.U32 R2, RZ, RZ, RZ ;  /* 0x000000ffff027224 */ /* 0x001fe400078e00ff */
[----:B-1----:R-:W-:-:S04]  /*117b0*/  IMAD.MOV R4, RZ, RZ, -R3 ;  /* 0x000000ffff047224 */ /* 0x002fc800078e0a03 */
[----:B------:R-:W-:Y:S02]  /*117c0*/  IMAD R11, R4, R9, RZ ;  /* 0x00000009040b7224 */ /* 0x000fe400078e02ff */
[----:B------:R-:W-:Y:S01]  /*117d0*/  IMAD.MOV.U32 R4, RZ, RZ, R12 ;  /* 0x000000ffff047224 */ /* 0x000fe200078e000c */
[----:B------:R-:W-:Y:S01]  /*117e0*/  IABS R12, R7 ;  /* 0x00000007000c7213 */ /* 0x000fe20000000000 */
[----:B------:R-:W-:Y:S02]  /*117f0*/  IMAD.HI.U32 R3, R3, R11, R2 ;  /* 0x0000000b03037227 */ /* 0x000fe400078e0002 */
[----:B------:R-:W0:Y:S02]  /*11800*/  I2F.RP R11, R4 ;  /* 0x00000004000b7306 */ /* 0x000e240000209400 */
[----:B------:R-:W-:Y:S02]  /*11810*/  IMAD.MOV R13, RZ, RZ, -R12 ;  /* 0x000000ffff0d7224 */ /* 0x000fe400078e0a0c */
[----:B------:R-:W-:-:S04]  /*11820*/  IMAD.HI.U32 R2, R3, R10, RZ ;  /* 0x0000000a03027227 */ /* 0x000fc800078e00ff */
[----:B------:R-:W-:-:S05]  /*11830*/  IMAD R10, R2, R13, R10 ;  /* 0x0000000d020a7224 */ /* 0x000fca00078e020a */
[----:B------:R-:W-:Y:S01]  /*11840*/  ISETP.GT.U32.AND P1, PT, R9, R10, PT ;  /* 0x0000000a0900720c */ /* 0x000fe20003f24070 */
[----:B0-----:R-:W0:-:S12]  /*11850*/  MUFU.RCP R11, R11 ;  /* 0x0000000b000b7308 */ /* 0x001e180000001000 */
[----:B------:R-:W-:Y:S02]  /*11860*/  @!P1 IMAD.IADD R10, R10, 0x1, -R9 ;  /* 0x000000010a0a9824 */ /* 0x000fe400078e0a09 */
[----:B------:R-:W-:Y:S01]  /*11870*/  @!P1 VIADD R2, R2, 0x1 ;  /* 0x0000000102029836 */ /* 0x000fe20000000000 */
[----:B------:R-:W-:Y:S02]  /*11880*/  ISETP.NE.AND P1, PT, R7, RZ, PT ;  /* 0x000000ff0700720c */ /* 0x000fe40003f25270 */
[----:B------:R-:W-:Y:S01]  /*11890*/  ISETP.GE.U32.AND P0, PT, R10, R9, PT ;  /* 0x000000090a00720c */ /* 0x000fe20003f06070 */
[----:B0-----:R-:W-:Y:S01]  /*118a0*/  VIADD R3, R11, 0xffffffe ;  /* 0x0ffffffe0b037836 */ /* 0x001fe20000000000 */
[----:B------:R-:W-:-:S04]  /*118b0*/  LOP3.LUT R9, R8, R7, RZ, 0x3c, !PT ;  /* 0x0000000708097212 */ /* 0x000fc800078e3cff */
[----:B------:R-:W-:Y:S01]  /*118c0*/  ISETP.GE.AND P2, PT, R9, RZ, PT ;  /* 0x000000ff0900720c */ /* 0x000fe20003f46270 */
[----:B------:R-:W0:Y:S06]  /*118d0*/  F2I.FTZ.U32.TRUNC.NTZ R3, R3 ;  /* 0x0000000300037305 */ /* 0x000e2c000021f000 */
[----:B------:R-:W-:-:S04]  /*118e0*/  @P0 VIADD R2, R2, 0x1 ;  /* 0x0000000102020836 */ /* 0x000fc80000000000 */
[----:B------:R-:W-:Y:S01]  /*118f0*/  IMAD.MOV.U32 R10, RZ, RZ, R2 ;  /* 0x000000ffff0a7224 */ /* 0x000fe200078e0002 */
[----:B------:R-:W-:-:S03]  /*11900*/  IABS R2, R5 ;  /* 0x0000000500027213 */ /* 0x000fc60000000000 */
[----:B------:R-:W-:Y:S01]  /*11910*/  @!P2 IMAD.MOV R10, RZ, RZ, -R10 ;  /* 0x000000ffff0aa224 */ /* 0x000fe200078e0a0a */
[----:B------:R-:W-:Y:S01]  /*11920*/  @!P1 LOP3.LUT R10, RZ, R7, RZ, 0x33, !PT ;  /* 0x00000007ff0a9212 */ /* 0x000fe200078e33ff */
[----:B0-----:R-:W-:Y:S02]  /*11930*/  IMAD.MOV R9, RZ, RZ, -R3 ;  /* 0x000000ffff097224 */ /* 0x001fe400078e0a03 */
[----:B------:R-:W-:Y:S01]  /*11940*/  IMAD.MOV R12, RZ, RZ, -R2 ;  /* 0x000000ffff0c7224 */ /* 0x000fe200078e0a02 */
[----:B------:R-:W-:Y:S01]  /*11950*/  IABS R11, R10 ;  /* 0x0000000a000b7213 */ /* 0x000fe20000000000 */
[----:B------:R-:W-:Y:S02]  /*11960*/  IMAD R9, R9, R4, RZ ;  /* 0x0000000409097224 */ /* 0x000fe400078e02ff */
        /* <DEDUP_REMOVED lines=24> */
.L_x_12089:
        /* <DEDUP_REMOVED lines=17> */
[----:B------:R-:W-:Y:S02]  /*11c00*/  IMAD.MOV.U32 R13, RZ, RZ, R14 ;  /* 0x000000ffff0d7224 */ /* 0x000fe400078e000e */
        /* <DEDUP_REMOVED lines=18> */
[----:B------:R-:W-:Y:S02]  /*11d30*/  VIADDMNMX R4, R3, R4, R10, PT ;  /* 0x0000000403047246 */ /* 0x000fe4000380010a */
[----:B------:R-:W-:-:S02]  /*11d40*/  IABS R13, R8 ;  /* 0x00000008000d7213 */ /* 0x000fc40000000000 */
[----:B------:R-:W-:Y:S02]  /*11d50*/  IABS R10, R4 ;  /* 0x00000004000a7213 */ /* 0x000fe40000000000 */
[----:B------:R-:W-:Y:S02]  /*11d60*/  IADD3 R9, R9, 0x1000000, R8 ;  /* 0x0100000009097810 */ /* 0x000fe40007ffe008 */
        /* <DEDUP_REMOVED lines=23> */
[----:B------:R-:W-:-:S05]  /*11ee0*/  IMAD R3, R2, R3, R9 ;  /* 0x0000000302037224 */ /* 0x000fca00078e0209 */
[----:B------:R1:W-:Y:S02]  /*11ef0*/  STL [R1+0x8], R3 ;  /* 0x0000080301007387 */ /* 0x0003e40000100800 */
.L_x_12090:
[----:B------:R-:W-:-:S05]  /*11f00*/  LOP3.LUT R2, RZ, R2, RZ, 0x33, !PT ;  /* 0x00000002ff027212 */ /* 0x000fca00078e33ff */
[----:B------:R-:W-:-:S05]  /*11f10*/  IMAD.IADD R2, R7, 0x1, R2 ;  /* 0x0000000107027824 */ /* 0x000fca00078e0202 */
[----:B------:R2:W-:Y:S01]  /*11f20*/  STL [R1+0x4], R2 ;  /* 0x0000040201007387 */ /* 0x0005e20000100800 */
[----:B------:R-:W-:Y:S05]  /*11f30*/  BRA `(.L_x_12091) ;  /* 0x0000000000107947 */ /* 0x000fea0003800000 */
.L_x_12086:
[----:B------:R0:W-:Y:S01]  /*11f40*/  STL [R1], R9 ;  /* 0x0000000901007387 */ /* 0x0001e20000100800 */
[----:B------:R-:W-:-:S03]  /*11f50*/  ULDC UR41, c[0x0][0xc3c] ;  /* 0x00030f0000297ab9 */ /* 0x000fc60000000800 */
[----:B------:R0:W-:Y:S04]  /*11f60*/  STL [R1+0x4], RZ ;  /* 0x000004ff01007387 */ /* 0x0001e80000100800 */
[----:B------:R0:W-:Y:S02]  /*11f70*/  STL [R1+0x8], RZ ;  /* 0x000008ff01007387 */ /* 0x0001e40000100800 */
.L_x_12091:
[----:B------:R-:W3:Y:S04]  /*11f80*/  LDL R8, [R1] ;  /* 0x0000000001087983 */ /* 0x000ee80000100800 */
[----:B0-----:R-:W3:Y:S04]  /*11f90*/  LDL R9, [R1+0x4] ;  /* 0x0000040001097983 */ /* 0x001ee80000100800 */
[----:B------:R-:W3:Y:S01]  /*11fa0*/  LDL R10, [R1+0x8] ;  /* 0x00000800010a7983 */ /* 0x000ee20000100800 */
[----:B------:R-:W-:Y:S01]  /*11fb0*/  ISETP.NE.AND P0, PT, R0, RZ, PT ;  /* 0x000000ff0000720c */ /* 0x000fe20003f05270 */
[----:B--2---:R-:W-:-:S12]  /*11fc0*/  IMAD.U32 R2, RZ, RZ, UR41 ;  /* 0x00000029ff027e24 */ /* 0x004fd8000f8e00ff */
[----:B-1----:R-:W0:Y:S01]  /*11fd0*/  @!P0 S2R R3, SR_CgaCtaId ;  /* 0x0000000000038919 */ /* 0x002e220000008800 */
[----:B------:R-:W-:Y:S01]  /*11fe0*/  @!P0 MOV R0, 0x400 ;  /* 0x0000040000008802 */ /* 0x000fe20000000f00 */
[----:B------:R-:W-:-:S03]  /*11ff0*/  @!P0 IMAD.MOV.U32 R11, RZ, RZ, R2 ;  /* 0x000000ffff0b8224 */ /* 0x000fc600078e0002 */
[----:B0-----:R-:W-:-:S05]  /*12000*/  @!P0 LEA R0, R3, R0, 0x18 ;  /* 0x0000000003008211 */ /* 0x001fca00078ec0ff */
[----:B---3--:R1:W-:Y:S01]  /*12010*/  @!P0 STS.128 [R0+0x19cd0], R8 ;  /* 0x019cd00800008388 */ /* 0x0083e20000000c00 */
[----:B------:R-:W-:Y:S06]  /*12020*/  BAR.ARV 0x5, 0x200 ;  /* 0x0148000000007b1d */ /* 0x000fec0000002000 */
.L_x_12084:
[----:B------:R-:W-:Y:S01]  /*12030*/  ULDC UR4, c[0x0][0xc3c] ;  /* 0x00030f0000047ab9 */ /* 0x000fe20000000800 */
[----:B------:R2:W-:Y:S01]  /*12040*/  STL [R1+0x1c], RZ ;  /* 0x00001cff01007387 */ /* 0x0005e20000100800 */
[----:B------:R-:W-:Y:S01]  /*12050*/  UISETP.GE.AND UP0, UPT, UR41, UR4, UPT ;  /* 0x000000042900728c */ /* 0x000fe2000bf06270 */
[----:B------:R-:W-:Y:S02]  /*12060*/  IMAD.MOV.U32 R25, RZ, RZ, 0x1 ;  /* 0x00000001ff197424 */ /* 0x000fe400078e00ff */
[----:B------:R-:W-:-:S03]  /*12070*/  IMAD.MOV.U32 R22, RZ, RZ, RZ ;  /* 0x000000ffff167224 */ /* 0x000fc600078e00ff */
[----:B------:R-:W-:-:S13]  /*12080*/  PLOP3.LUT P0, PT, PT, PT, UP0, 0x80, 0x0 ;  /* 0x000000000000781c */ /* 0x000fda0003f0f008 */
[----:B--2---:R-:W-:Y:S05]  /*12090*/  @P0 BRA `(.L_x_12092) ;  /* 0x00000058000c0947 */ /* 0x004fea0003800000 */
[----:B01----:R-:W0:Y:S01]  /*120a0*/  S2R R8, SR_TID.X ;  /* 0x0000000000087919 */ /* 0x003e220000002100 */
[----:B------:R-:W1:Y:S01]  /*120b0*/  S2UR UR4, SR_CgaCtaId ;  /* 0x00000000000479c3 */ /* 0x000e620000008800 */
[----:B------:R-:W-:Y:S01]  /*120c0*/  IMAD.SHL.U32 R6, R6, 0x800, RZ ;  /* 0x0000080006067824 */ /* 0x000fe200078e00ff */
[----:B------:R-:W-:Y:S01]  /*120d0*/  MOV R17, 0x400 ;  /* 0x0000040000117802 */ /* 0x000fe20000000f00 */
[----:B------:R-:W-:Y:S01]  /*120e0*/  IMAD.MOV.U32 R25, RZ, RZ, 0x1 ;  /* 0x00000001ff197424 */ /* 0x000fe200078e00ff */
[----:B------:R-:W-:Y:S01]  /*120f0*/  ULOP3.LUT UR47, UR36, 0x2, URZ, 0xfc, !UPT ;  /* 0x00000002242f7892 */ /* 0x000fe2000f8efc3f */
[----:B------:R-:W-:Y:S01]  /*12100*/  IMAD.MOV.U32 R22, RZ, RZ, RZ ;  /* 0x000000ffff167224 */ /* 0x000fe200078e00ff */
[----:B------:R-:W-:Y:S01]  /*12110*/  ULOP3.LUT UR46, UR36, 0x1, URZ, 0xfc, !UPT ;  /* 0x00000001242e7892 */ /* 0x000fe2000f8efc3f */
[----:B------:R-:W-:Y:S01]  /*12120*/  ULDC UR44, c[0x0][0xc] ;  /* 0x00000300002c7ab9 */ /* 0x000fe20000000800 */
[C---:B0-----:R-:W-:Y:S01]  /*12130*/  IMAD.SHL.U32 R0, R8.reuse, 0x20, RZ ;  /* 0x0000002008007824 */ /* 0x041fe200078e00ff */
[----:B------:R-:W-:Y:S01]  /*12140*/  SHF.R.U32.HI R3, RZ, 0x1, R8 ;  /* 0x00000001ff037819 */ /* 0x000fe20000011608 */
        /* <DEDUP_REMOVED lines=8> */
[----:B------:R-:W-:Y:S02]  /*121d0*/  LOP3.LUT R6, R5, 0x800, R6, 0xf8, !PT ;  /* 0x0000080005067812 */ /* 0x000fe400078ef806 */
[----:B------:R-:W-:Y:S02]  /*121e0*/  LOP3.LUT R5, R3, 0x10, R8, 0xf8, !PT ;  /* 0x0000001003057812 */ /* 0x000fe400078ef808 */
[----:B------:R-:W-:Y:S02]  /*121f0*/  LOP3.LUT R0, R0, 0x360, RZ, 0xc0, !PT ;  /* 0x0000036000007812 */ /* 0x000fe400078ec0ff */
[----:B------:R-:W-:Y:S01]  /*12200*/  LOP3.LUT R4, R5, 0x380, R4, 0xf8, !PT ;  /* 0x0000038005047812 */ /* 0x000fe200078ef804 */
[----:B------:R-:W-:Y:S01]  /*12210*/  IMAD.SHL.U32 R5, R8, 0x2, RZ ;  /* 0x0000000208057824 */ /* 0x000fe200078e00ff */
[----:B------:R-:W-:-:S02]  /*12220*/  LOP3.LUT R3, R2, 0x10, R7, 0x78, !PT ;  /* 0x0000001002037812 */ /* 0x000fc400078e7807 */
[----:B------:R-:W-:Y:S02]  /*12230*/  LOP3.LUT R2, R29, 0x90, RZ, 0xc0, !PT ;  /* 0x000000901d027812 */ /* 0x000fe400078ec0ff */
[--C-:B------:R-:W-:Y:S02]  /*12240*/  LOP3.LUT R0, R0, 0x400, R29.reuse, 0xf8, !PT ;  /* 0x0000040000007812 */ /* 0x100fe400078ef81d */
[----:B------:R-:W-:Y:S02]  /*12250*/  LOP3.LUT R27, R4, 0x70, R29, 0x78, !PT ;  /* 0x00000070041b7812 */ /* 0x000fe400078e781d */
[----:B------:R-:W-:Y:S01]  /*12260*/  LOP3.LUT R2, R2, 0x10, R5, 0x78, !PT ;  /* 0x0000001002027812 */ /* 0x000fe200078e7805 */
[----:B-1----:R-:W-:Y:S01]  /*12270*/  IMAD.U32 R5, RZ, RZ, UR4 ;  /* 0x00000004ff057e24 */ /* 0x002fe2000f8e00ff */
[----:B------:R-:W-:Y:S01]  /*12280*/  LOP3.LUT R24, R0, R3, RZ, 0xfc, !PT ;  /* 0x0000000300187212 */ /* 0x000fe200078efcff */
[C---:B------:R-:W-:Y:S01]  /*12290*/  IMAD.SHL.U32 R0, R8.reuse, 0x40, RZ ;  /* 0x0000004008007824 */ /* 0x040fe200078e00ff */
[----:B------:R-:W-:-:S02]  /*122a0*/  LOP3.LUT R8, R8, 0x7f, RZ, 0xc0, !PT ;  /* 0x0000007f08087812 */ /* 0x000fc400078ec0ff */
[----:B------:R-:W-:Y:S02]  /*122b0*/  LOP3.LUT R27, R6, R27, RZ, 0xfc, !PT ;  /* 0x0000001b061b7212 */ /* 0x000fe400078efcff */
[----:B------:R-:W-:Y:S02]  /*122c0*/  LOP3.LUT R2, R2, 0x760, R29, 0xf8, !PT ;  /* 0x0000076002027812 */ /* 0x000fe400078ef81d */
[----:B------:R-:W-:Y:S01]  /*122d0*/  LOP3.LUT R0, R0, 0x40, RZ, 0xc0, !PT ;  /* 0x0000004000007812 */ /* 0x000fe200078ec0ff */
[C---:B------:R-:W-:Y:S01]  /*122e0*/  VIADD R4, R27.reuse, 0x40 ;  /* 0x000000401b047836 */ /* 0x040fe20000000000 */
[----:B------:R-:W-:Y:S01]  /*122f0*/  SHF.R.U32.HI R3, RZ, 0x1, R8 ;  /* 0x00000001ff037819 */ /* 0x000fe20000011608 */
[----:B------:R-:W-:Y:S01]  /*12300*/  @P0 VIADD R4, R27, 0xffffffc0 ;  /* 0xffffffc01b040836 */ /* 0x000fe20000000000 */
[----:B------:R-:W-:Y:S01]  /*12310*/  LEA R17, R5, R17, 0x18 ;  /* 0x0000001105117211 */ /* 0x000fe200078ec0ff */
[----:B------:R0:W-:Y:S01]  /*12320*/  STL [R1+0x14], R2 ;  /* 0x0000140201007387 */ /* 0x0001e20000100800 */
[----:B------:R-:W-:-:S02]  /*12330*/  LOP3.LUT R3, R3, R0, RZ, 0xfc, !PT ;  /* 0x0000000003037212 */ /* 0x000fc400078efcff */
[----:B------:R-:W-:Y:S01]  /*12340*/  LOP3.LUT R29, R29, 0x10, RZ, 0xc0, !PT ;  /* 0x000000101d1d7812 */ /* 0x000fe200078ec0ff */
[----:B------:R-:W-:Y:S01]  /*12350*/  IMAD.IADD R3, R17, 0x1, R2 ;  /* 0x0000000111037824 */ /* 0x000fe200078e0202 */
[----:B------:R-:W-:Y:S02]  /*12360*/  STL [R1+0xc], R5 ;  /* 0x00000c0501007387 */ /* 0x000fe40000100800 */
[C---:B------:R-:W-:Y:S02]  /*12370*/  LOP3.LUT R0, R29.reuse, 0x40, RZ, 0xfc, !PT ;  /* 0x000000401d007812 */ /* 0x040fe400078efcff */
[----:B------:R-:W-:Y:S01]  /*12380*/  STL [R1+0x1c], RZ ;  /* 0x00001cff01007387 */ /* 0x000fe20000100800 */
[C---:B0-----:R-:W-:Y:S02]  /*12390*/  LOP3.LUT R2, R24.reuse, 0x1800, RZ, 0xfc, !PT ;  /* 0x0000180018027812 */ /* 0x041fe400078efcff */
[----:B------:R-:W-:Y:S01]  /*123a0*/  LOP3.LUT R0, R24, 0x2800, RZ, 0xfc, !PT ;  /* 0x0000280018007812 */ /* 0x000fe200078efcff */
[----:B------:R0:W-:Y:S04]  /*123b0*/  STL [R1+0x10], R4 ;  /* 0x0000100401007387 */ /* 0x0001e80000100800 */
[----:B------:R1:W-:Y:S01]  /*123c0*/  STL [R1+0x18], R3 ;  /* 0x0000180301007387 */ /* 0x0003e20000100800 */
[----:B0-----:R-:W-:-:S07]  /*123d0*/  LOP3.LUT R4, R29, 0x20, RZ, 0xfc, !PT ;  /* 0x000000201d047812 */ /* 0x001fce00078efcff */
.L_x_12174:
[----:B------:R-:W-:Y:S01]  /*123e0*/  ULDC.64 UR4, c[0x0][0xa28] ;  /* 0x00028a0000047ab9 */ /* 0x000fe20000000a00 */
[----:B------:R-:W-:Y:S01]  /*123f0*/  ULDC.64 UR6, c[0x0][0xa00] ;  /* 0x0002800000067ab9 */ /* 0x000fe20000000a00 */
[----:B------:R-:W-:Y:S01]  /*12400*/  UISETP.NE.U32.AND UP0, UPT, UR4, URZ, UPT ;  /* 0x0000003f0400728c */ /* 0x000fe2000bf05070 */
[----:B------:R-:W-:Y:S01]  /*12410*/  UMOV UR37, URZ ;  /* 0x0000003f00257c82 */ /* 0x000fe20008000000 */
[----:B------:R-:W-:Y:S02]  /*12420*/  UMOV UR40, URZ ;  /* 0x0000003f00287c82 */ /* 0x000fe40008000000 */
[----:B------:R-:W-:Y:S01]  /*12430*/  UISETP.NE.AND.EX UP0, UPT, UR5, URZ, UPT, UP0 ;  /* 0x0000003f0500728c */ /* 0x000fe2000bf05300 */
[----:B------:R-:W-:Y:S01]  /*12440*/  ULDC.64 UR8, c[0x0][0xa20] ;  /* 0x0002880000087ab9 */ /* 0x000fe20000000a00 */
[----:B------:R-:W-:-:S04]  /*12450*/  ULDC UR38, c[0x0][0x2f0] ;  /* 0x0000bc0000267ab9 */ /* 0x000fc80000000800 */
[----:B------:R-:W-:-:S05]  /*12460*/  PLOP3.LUT P0, PT, PT, PT, UP0, 0x80, 0x0 ;  /* 0x000000000000781c */ /* 0x000fca0003f0f008 */
[----:B------:R-:W-:Y:S02]  /*12470*/  @UP0 ULDC.64 UR4, c[0x0][0xa28] ;  /* 0x00028a0000040ab9 */ /* 0x000fe40000000a00 */
[----:B------:R-:W-:-:S06]  /*12480*/  @UP0 UIMAD.WIDE UR4, UR41, 0x4, UR4 ;  /* 0x00000004290408a5 */ /* 0x000fcc000f8e0204 */
[----:B-1----:R-:W-:Y:S02]  /*12490*/  IMAD.U32 R2, RZ, RZ, UR4 ;  /* 0x00000004ff027e24 */ /* 0x002fe4000f8e00ff */
[----:B-1----:R-:W-:Y:S01]  /*124a0*/  IMAD.U32 R3, RZ, RZ, UR5 ;  /* 0x00000005ff037e24 */ /* 0x002fe2000f8e00ff */
[----:B------:R-:W-:-:S04]  /*124b0*/  ULDC.64 UR4, c[0x0][0xa00] ;  /* 0x0002800000047ab9 */ /* 0x000fc80000000a00 */
[----:B0-----:R0:W2:Y:S01]  /*124c0*/  @P0 LDG.E R2, desc[UR56][R2.64] ;  /* 0x0000003802020981 */ /* 0x0010a2000c1e1900 */
[----:B------:R-:W-:Y:S02]  /*124d0*/  UISETP.NE.U32.AND UP0, UPT, UR4, URZ, UPT ;  /* 0x0000003f0400728c */ /* 0x000fe4000bf05070 */
[----:B------:R-:W-:Y:S02]  /*124e0*/  UIMAD.WIDE UR6, UR41, 0x4, UR6 ;  /* 0x00000004290678a5 */ /* 0x000fe4000f8e0206 */
[----:B------:R-:W-:-:S03]  /*124f0*/  UISETP.NE.AND.EX UP1, UPT, UR5, URZ, UPT, UP0 ;  /* 0x0000003f0500728c */ /* 0x000fc6000bf25300 */
[----:B------:R-:W-:Y:S01]  /*12500*/  ULDC.64 UR4, c[0x0][0xa18] ;  /* 0x0002860000047ab9 */ /* 0x000fe20000000a00 */
[----:B------:R-:W-:Y:S01]  /*12510*/  UP2UR UR48, UPR, URZ, 0x2 ;  /* 0x000000023f307883 */ /* 0x000fe20008000000 */
[----:B0-----:R-:W-:Y:S01]  /*12520*/  IMAD.U32 R3, RZ, RZ, UR7 ;  /* 0x00000007ff037e24 */ /* 0x001fe2000f8e00ff */
[----:B------:R-:W-:Y:S01]  /*12530*/  UISETP.NE.U32.AND UP0, UPT, UR4, URZ, UPT ;  /* 0x0000003f0400728c */ /* 0x000fe2000bf05070 */
[----:B------:R-:W-:-:S03]  /*12540*/  PLOP3.LUT P1, PT, PT, PT, UP1, 0x80, 0x0 ;  /* 0x000000000000781c */ /* 0x000fc60003f2f018 */
[----:B------:R-:W-:-:S11]  /*12550*/  UISETP.NE.AND.EX UP0, UPT, UR5, URZ, UPT, UP0 ;  /* 0x0000003f0500728c */ /* 0x000fd6000bf05300 */
[----:B------:R-:W-:Y:S02]  /*12560*/  @UP0 ULDC.64 UR4, c[0x0][0xa18] ;  /* 0x0002860000040ab9 */ /* 0x000fe40000000a00 */
[----:B------:R-:W-:Y:S01]  /*12570*/  @UP0 UIMAD.WIDE UR4, UR41, 0x4, UR4 ;  /* 0x00000004290408a5 */ /* 0x000fe2000f8e0204 */
[----:B--2---:R-:W-:Y:S01]  /*12580*/  @P0 R2UR UR37, R2 ;  /* 0x00000000022502ca */ /* 0x004fe200000e0000 */
[----:B------:R-:W-:-:S05]  /*12590*/  IMAD.U32 R2, RZ, RZ, UR6 ;  /* 0x00000006ff027e24 */ /* 0x000fca000f8e00ff */
[----:B------:R0:W2:Y:S01]  /*125a0*/  @P1 LDG.E R0, desc[UR56][R2.64] ;  /* 0x0000003802001981 */ /* 0x0000a2000c1e1900 */
[----:B------:R-:W-:Y:S02]  /*125b0*/  PLOP3.LUT P1, PT, PT, PT, UP0, 0x80, 0x0 ;  /* 0x000000000000781c */ /* 0x000fe40003f2f008 */
[----:B------:R-:W-:Y:S01]  /*125c0*/  PLOP3.LUT P0, PT, PT, PT, UP1, 0x80, 0x0 ;  /* 0x000000000000781c */ /* 0x000fe20003f0f018 */
[----:B0-----:R-:W-:Y:S02]  /*125d0*/  IMAD.U32 R2, RZ, RZ, UR4 ;  /* 0x00000004ff027e24 */ /* 0x001fe4000f8e00ff */
[----:B------:R-:W-:Y:S01]  /*125e0*/  IMAD.U32 R3, RZ, RZ, UR5 ;  /* 0x00000005ff037e24 */ /* 0x000fe2000f8e00ff */
[----:B------:R-:W-:-:S07]  /*125f0*/  ULDC.64 UR4, c[0x0][0x418] ;  /* 0x0001060000047ab9 */ /* 0x000fce0000000a00 */
[----:B------:R-:W3:Y:S01]  /*12600*/  @P1 LDG.E R2, desc[UR56][R2.64] ;  /* 0x0000003802021981 */ /* 0x000ee2000c1e1900 */
        /* <DEDUP_REMOVED lines=8> */
[----:B---3--:R-:W-:Y:S01]  /*12690*/  @P1 R2UR UR42, R2 ;  /* 0x00000000022a12ca */ /* 0x008fe200000e0000 */
[----:B------:R-:W-:-:S14]  /*126a0*/  @P1 BRA `(.L_x_12093) ;  /* 0x0000000000301947 */ /* 0x000fdc0003800000 */
[----:B------:R-:W-:Y:S01]  /*126b0*/  UISETP.NE.AND UP0, UPT, UR48, URZ, UPT ;  /* 0x0000003f3000728c */ /* 0x000fe2000bf05270 */
[----:B------:R-:W-:-:S05]  /*126c0*/  ULDC UR42, c[0x0][0x288] ;  /* 0x0000a200002a7ab9 */ /* 0x000fca0000000800 */
[----:B------:R-:W-:-:S13]  /*126d0*/  PLOP3.LUT P1, PT, PT, PT, UP0, 0x40, 0x0 ;  /* 0x000000000000781c */ /* 0x000fda0003f2e808 */
[----:B------:R-:W-:Y:S05]  /*126e0*/  @P1 BRA `(.L_x_12093) ;  /* 0x0000000000201947 */ /* 0x000fea0003800000 */
[----:B------:R-:W-:Y:S02]  /*126f0*/  IMAD.U32 R2, RZ, RZ, UR6 ;  /* 0x00000006ff027e24 */ /* 0x000fe4000f8e00ff */
[----:B------:R-:W-:-:S05]  /*12700*/  IMAD.U32 R3, RZ, RZ, UR7 ;  /* 0x00000007ff037e24 */ /* 0x000fca000f8e00ff */
[----:B------:R-:W2:Y:S02]  /*12710*/  LDG.E R2, desc[UR56][R2.64] ;  /* 0x0000003802027981 */ /* 0x000ea4000c1e1900 */
[----:B--2---:R-:W-:Y:S01]  /*12720*/  R2UR UR4, R2 ;  /* 0x00000000020472ca */ /* 0x004fe200000e0000 */
[----:B------:R-:W-:-:S05]  /*12730*/  IMAD.U32 R2, RZ, RZ, UR6 ;  /* 0x00000006ff027e24 */ /* 0x000fca000f8e00ff */
[----:B------:R-:W2:Y:S02]  /*12740*/  LDG.E R0, desc[UR56][R2.64+0x4] ;  /* 0x0000043802007981 */ /* 0x000ea4000c1e1900 */
[----:B--2---:R-:W-:-:S13]  /*12750*/  R2UR UR42, R0 ;  /* 0x00000000002a72ca */ /* 0x004fda00000e0000 */
[----:B------:R-:W-:-:S12]  /*12760*/  UIADD3 UR42, -UR4, UR42, URZ ;  /* 0x0000002a042a7290 */ /* 0x000fd8000fffe13f */
.L_x_12093:
        /* <DEDUP_REMOVED lines=8> */
.L_x_12094:
        /* <DEDUP_REMOVED lines=14> */
.L_x_12095:
        /* <DEDUP_REMOVED lines=9> */
[----:B--2---:R-:W-:-:S04]  /*12960*/  IMAD R18, R0, 0xc0, RZ ;  /* 0x000000c000127824 */ /* 0x004fc800078e02ff */
        /* <DEDUP_REMOVED lines=22> */
.L_x_12097:
[----:B------:R-:W-:-:S11]  /*12ad0*/  UISETP.NE.AND UP0, UPT, UR5, 0x1, UPT ;  /* 0x000000010500788c */ /* 0x000fd6000bf05270 */
[----:B------:R-:W-:Y:S02]  /*12ae0*/  @UP0 ULDC.64 UR8, c[0x0][0x9e8] ;  /* 0x00027a0000080ab9 */ /* 0x000fe40000000a00 */
[----:B------:R-:W-:-:S04]  /*12af0*/  UIMAD.WIDE.U32 UR6, UR4, UR8, URZ ;  /* 0x00000008040672a5 */ /* 0x000fc8000f8e003f */
[----:B------:R-:W-:-:S12]  /*12b00*/  @UP0 USHF.R.U32.HI UR4, URZ, UR9, UR7 ;  /* 0x000000093f040299 */ /* 0x000fd80008011607 */
.L_x_12098:
[----:B------:R-:W-:-:S06]  /*12b10*/  UIMAD UR4, UR4, UR5, UR5 ;  /* 0x00000005040472a4 */ /* 0x000fcc000f8e0205 */
[----:B------:R-:W-:-:S07]  /*12b20*/  VIMNMX R0, R0, UR4, PT ;  /* 0x0000000400007c48 */ /* 0x000fce000bfe0100 */
.L_x_12096:
        /* <DEDUP_REMOVED lines=29> */
.L_x_12100:
[----:B------:R-:W-:-:S11]  /*12d00*/  UISETP.NE.AND UP0, UPT, UR5, 0x1, UPT ;  /* 0x000000010500788c */ /* 0x000fd6000bf05270 */
[----:B------:R-:W-:Y:S02]  /*12d10*/  @UP0 ULDC.64 UR10, c[0x0][0x9e8] ;  /* 0x00027a00000a0ab9 */ /* 0x000fe40000000a00 */
[----:B------:R-:W-:-:S04]  /*12d20*/  UIMAD.WIDE.U32 UR6, UR9, UR10, URZ ;  /* 0x0000000a090672a5 */ /* 0x000fc8000f8e003f */
[----:B------:R-:W-:-:S12]  /*12d30*/  @UP0 USHF.R.U32.HI UR9, URZ, UR11, UR7 ;  /* 0x0000000b3f090299 */ /* 0x000fd80008011607 */
.L_x_12101:
[----:B------:R-:W-:-:S04]  /*12d40*/  UIMAD UR5, UR9, UR5, URZ ;  /* 0x00000005090572a4 */ /* 0x000fc8000f8e023f */
[----:B------:R-:W-:-:S04]  /*12d50*/  UISETP.LT.AND UP0, UPT, UR4, UR5, UPT ;  /* 0x000000050400728c */ /* 0x000fc8000bf01270 */
[----:B------:R-:W-:-:S12]  /*12d60*/  USEL UR4, UR4, UR5, !UP0 ;  /* 0x0000000504047287 */ /* 0x000fd8000c000000 */
.L_x_12099:
[----:B------:R-:W2:Y:S01]  /*12d70*/  LDL R19, [R1+0x8] ;  /* 0x0000080001137983 */ /* 0x000ea20000100800 */
[----:B------:R-:W-:-:S04]  /*12d80*/  USHF.R.S32.HI UR5, URZ, 0x1f, UR4 ;  /* 0x0000001f3f057899 */ /* 0x000fc80008011404 */
[----:B------:R-:W-:-:S04]  /*12d90*/  ULEA.HI UR5, UR5, UR4, URZ, 0x7 ;  /* 0x0000000405057291 */ /* 0x000fc8000f8f383f */
[----:B------:R-:W-:-:S04]  /*12da0*/  USHF.R.S32.HI UR6, URZ, 0x7, UR5 ;  /* 0x000000073f067899 */ /* 0x000fc80008011405 */
        /* <DEDUP_REMOVED lines=15> */
[----:B------:R-:W-:-:S05]  /*12ea0*/  IMAD.U32 R3, RZ, RZ, UR6 ;  /* 0x00000006ff037e24 */ /* 0x000fca000f8e00ff */
[----:B------:R-:W-:-:S04]  /*12eb0*/  IADD3 R0, R3, -0x1, R26 ;  /* 0xffffffff03007810 */ /* 0x000fc80007ffe01a */
[----:B------:R-:W-:Y:S02]  /*12ec0*/  R2UR UR7, R0 ;  /* 0x00000000000772ca */ /* 0x000fe400000e0000 */
[----:B------:R-:W-:-:S04]  /*12ed0*/  IABS R0, UR6 ;  /* 0x0000000600007c13 */ /* 0x000fc80008000000 */
[----:B------:R-:W-:-:S07]  /*12ee0*/  R2UR UR12, R0 ;  /* 0x00000000000c72ca */ /* 0x000fce00000e0000 */
[----:B------:R-:W-:-:S06]  /*12ef0*/  UIADD3 UR7, -UR11, UR7, URZ ;  /* 0x000000070b077290 */ /* 0x000fcc000fffe13f */
[----:B------:R-:W0:Y:S01]  /*12f00*/  I2F.RP R0, UR12 ;  /* 0x0000000c00007d06 */ /* 0x000e220008209400 */
[----:B------:R-:W-:Y:S01]  /*12f10*/  IABS R3, UR7 ;  /* 0x0000000700037c13 */ /* 0x000fe20008000000 */
[----:B------:R-:W-:-:S03]  /*12f20*/  ULOP3.LUT UR7, UR7, UR6, URZ, 0x3c, !UPT ;  /* 0x0000000607077292 */ /* 0x000fc6000f8e3c3f */
[----:B------:R-:W-:Y:S02]  /*12f30*/  R2UR UR9, R3 ;  /* 0x00000000030972ca */ /* 0x000fe400000e0000 */
[----:B------:R-:W-:Y:S01]  /*12f40*/  IABS R3, UR6 ;  /* 0x0000000600037c13 */ /* 0x000fe20008000000 */
[----:B0-----:R-:W0:Y:S02]  /*12f50*/  MUFU.RCP R0, R0 ;  /* 0x0000000000007308 */ /* 0x001e240000001000 */
[----:B0-----:R-:W-:Y:S02]  /*12f60*/  VIADD R2, R0, 0xffffffe ;  /* 0x0ffffffe00027836 */ /* 0x001fe40000000000 */
[----:B------:R-:W-:-:S04]  /*12f70*/  IMAD.MOV R0, RZ, RZ, -R3 ;  /* 0x000000ffff007224 */ /* 0x000fc800078e0a03 */
[----:B------:R-:W0:Y:S01]  /*12f80*/  F2I.FTZ.U32.TRUNC.NTZ R2, R2 ;  /* 0x0000000200027305 */ /* 0x000e22000021f000 */
        /* <DEDUP_REMOVED lines=17> */
.L_x_12102:
        /* <DEDUP_REMOVED lines=24> */
.L_x_12104:
        /* <DEDUP_REMOVED lines=20> */
.L_x_12107:
[----:B------:R-:W-:Y:S05]  /*13360*/  BSYNC B6 ;  /* 0x0000000000067941 */ /* 0x000fea0003800000 */
.L_x_12106:
        /* <DEDUP_REMOVED lines=22> */
.L_x_12109:
[----:B------:R-:W-:Y:S05]  /*134d0*/  BSYNC B6 ;  /* 0x0000000000067941 */ /* 0x000fea0003800000 */
.L_x_12108:
        /* <DEDUP_REMOVED lines=20> */
.L_x_12111:
[----:B------:R-:W-:Y:S05]  /*13620*/  BSYNC B6 ;  /* 0x0000000000067941 */ /* 0x000fea0003800000 */
.L_x_12110:
        /* <DEDUP_REMOVED lines=19> */
.L_x_12113:
[----:B------:R-:W-:Y:S05]  /*13760*/  BSYNC B6 ;  /* 0x0000000000067941 */ /* 0x000fea0003800000 */
.L_x_12112:
        /* <DEDUP_REMOVED lines=31> */
[----:B-1----:R-:W-:-:S05]  /*13960*/  @P1 SHF.R.U32.HI R4, RZ, R0, R6 ;  /* 0x00000000ff041219 */ /* 0x002fca0000011606 */
[----:B------:R-:W-:-:S04]  /*13970*/  IMAD.MOV R0, RZ, RZ, -R4 ;  /* 0x000000ffff007224 */ /* 0x000fc800078e0a04 */
[----:B------:R-:W-:Y:S01]  /*13980*/  IMAD R0, R8, R0, R5 ;  /* 0x0000000008007224 */ /* 0x000fe200078e0205 */
[----:B------:R-:W-:Y:S02]  /*13990*/  @!P0 SHF.R.S32.HI R5, RZ, 0x1f, R4 ;  /* 0x0000001fff058819 */ /* 0x000fe40000011404 */
        /* <DEDUP_REMOVED lines=11> */
[----:B------:R0:W-:Y:S02]  /*13a50*/  STL [R1+0x4], R6 ;  /* 0x0000040601007387 */ /* 0x0001e40000100800 */
[----:B0-----:R-:W-:-:S04]  /*13a60*/  @!P0 IMAD R6, R6, R2, RZ ;  /* 0x0000000206068224 */ /* 0x001fc800078e02ff */
        /* <DEDUP_REMOVED lines=14> */
.L_x_12194:
[----:B------:R-:W-:Y:S01]  /*13b50*/  LOP3.LUT R19, R19, 0xffff, RZ, 0xc0, !PT ;  /* 0x0000ffff13137812 */ /* 0x000fe200078ec0ff */
[----:B------:R-:W-:Y:S06]  /*13b60*/  @!P2 BRA `(.L_x_12115) ;  /* 0x000000000004a947 */ /* 0x000fec0003800000 */
[----:B------:R-:W-:Y:S01]  /*13b70*/  BPT.TRAP 0x1 ;  /* 0x000000040000795c */ /* 0x000fe20000300000 */
.L_x_12115:
[----:B------:R-:W-:Y:S01]  /*13b80*/  IMAD R5, R22, 0x8, R17 ;  /* 0x0000000816057824 */ /* 0x000fe200078e0211 */
[----:B------:R-:W-:Y:S01]  /*13b90*/  SHF.L.U32 R21, R25, 0x1f, RZ ;  /* 0x0000001f19157819 */ /* 0x000fe200000006ff */
[----:B------:R-:W-:Y:S01]  /*13ba0*/  BSSY B0, `(.L_x_12116) ;  /* 0x0000004000007945 */ /* 0x000fe20003800000 */
[----:B------:R-:W-:Y:S02]  /*13bb0*/  SHF.R.S32.HI R10, RZ, 0x1f, R0 ;  /* 0x0000001fff0a7819 */ /* 0x000fe40000011400 */
[----:B------:R-:W0:Y:S02]  /*13bc0*/  SYNCS.PHASECHK.TRANS64.TRYWAIT P0, [R5+URZ+0x19c80], R21 ;  /* 0x019c8015050075a7 */ /* 0x000e24000800017f */
[----:B0-----:R-:W-:Y:S05]  /*13bd0*/  @!P0 BRA `(.L_x_12117) ;  /* 0x0000004400448947 */ /* 0x001fea0003800000 */
.L_x_12195:
[----:B------:R-:W-:Y:S05]  /*13be0*/  BSYNC B0 ;  /* 0x0000000000007941 */ /* 0x000fea0003800000 */
.L_x_12116:
[----:B------:R-:W2:Y:S01]  /*13bf0*/  LDL R11, [R1+0x14] ;  /* 0x00001400010b7983 */ /* 0x000ea20000100800 */
[----:B------:R-:W-:Y:S01]  /*13c00*/  ULDC.64 UR4, c[0x0][0x328] ;  /* 0x0000ca0000047ab9 */ /* 0x000fe20000000a00 */
[----:B-----5:R-:W-:Y:S01]  /*13c10*/  SHF.R.S32.HI R20, RZ, 0x1f, R6 ;  /* 0x0000001fff147819 */ /* 0x020fe20000011406 */
[----:B------:R-:W-:Y:S01]  /*13c20*/  IMAD R4, R10, UR4, RZ ;  /* 0x000000040a047c24 */ /* 0x000fe2000f8e02ff */
[----:B------:R-:W1:Y:S01]  /*13c30*/  S2R R8, SR_TID.X ;  /* 0x0000000000087919 */ /* 0x000e620000002100 */
        /* <DEDUP_REMOVED lines=13> */
[----:B-1----:R-:W-:-:S04]  /*13d10*/  LOP3.LUT R8, R8, 0x7f, RZ, 0xc0, !PT ;  /* 0x0000007f08087812 */ /* 0x002fc800078ec0ff */
[----:B------:R-:W-:Y:S02]  /*13d20*/  SHF.R.U32.HI R12, RZ, 0x1, R8 ;  /* 0x00000001ff0c7819 */ /* 0x000fe40000011608 */
[----:B------:R-:W-:Y:S02]  /*13d30*/  IADD3 R8, P0, R2, UR6, RZ ;  /* 0x0000000602087c10 */ /* 0x000fe4000ff1e0ff */
[----:B------:R-:W-:Y:S02]  /*13d40*/  IADD3 R7, -R12, UR38, -R7 ;  /* 0x000000260c077c10 */ /* 0x000fe4000fffe907 */
[----:B------:R-:W-:Y:S02]  /*13d50*/  IADD3.X R9, R9, UR7, RZ, P0, !PT ;  /* 0x0000000709097c10 */ /* 0x000fe400087fe4ff */
[----:B------:R-:W-:Y:S01]  /*13d60*/  ISETP.GE.AND P0, PT, R7, 0x1, PT ;  /* 0x000000010700780c */ /* 0x000fe20003f06270 */
[----:B--2---:R-:W-:Y:S01]  /*13d70*/  IMAD R4, R22, 0x3000, R11 ;  /* 0x0000300016047824 */ /* 0x004fe200078e020b */
[----:B------:R-:W-:Y:S11]  /*13d80*/  BRA.DIV UR4, `(.L_x_12118) ;  /* 0x0000004204ec7947 */ /* 0x000ff6000b800000 */
[----:B------:R-:W1:Y:S01]  /*13d90*/  SHFL.IDX PT, R2, R8, RZ, 0x1e1f ;  /* 0x001e1fff08027589 */ /* 0x000e6200000e0000 */
[----:B------:R-:W2:Y:S01]  /*13da0*/  LDC R12, c[0x0][0x2f4] ;  /* 0x0000bd00ff0c7b82 */ /* 0x000ea20000000800 */
[----:B------:R-:W-:Y:S01]  /*13db0*/  LOP3.LUT R13, R29, 0x20, RZ, 0xfc, !PT ;  /* 0x000000201d0d7812 */ /* 0x000fe200078efcff */
[----:B------:R-:W-:Y:S01]  /*13dc0*/  IMAD.IADD R4, R17, 0x1, R4 ;  /* 0x0000000111047824 */ /* 0x000fe200078e0204 */
[----:B------:R-:W3:Y:S01]  /*13dd0*/  SHFL.IDX PT, R3, R9, RZ, 0x1e1f ;  /* 0x001e1fff09037589 */ /* 0x000ee200000e0000 */
[----:B------:R-:W-:-:S03]  /*13de0*/  LOP3.LUT R11, R29, 0x40, RZ, 0xfc, !PT ;  /* 0x000000401d0b7812 */ /* 0x000fc600078efcff */
[----:B------:R-:W4:Y:S01]  /*13df0*/  SHFL.IDX PT, R9, R9, 0x1, 0x1e1f ;  /* 0x003e1f0009097f89 */ /* 0x000f2200000e0000 */
[C---:B-1----:R-:W-:Y:S02]  /*13e00*/  IADD3 R2, P1, R29.reuse, R2, RZ ;  /* 0x000000021d027210 */ /* 0x042fe40007f3e0ff */
[-C--:B--2---:R-:W-:Y:S02]  /*13e10*/  ISETP.GE.AND P3, PT, R29, R12.reuse, PT ;  /* 0x0000000c1d00720c */ /* 0x084fe40003f66270 */
[----:B------:R-:W-:Y:S01]  /*13e20*/  ISETP.GE.AND P2, PT, R13, R12, PT ;  /* 0x0000000c0d00720c */ /* 0x000fe20003f46270 */
[----:B---3--:R-:W-:Y:S01]  /*13e30*/  IMAD.X R3, RZ, RZ, R3, P1 ;  /* 0x000000ffff037224 */ /* 0x008fe200008e0603 */
[----:B------:R-:W-:-:S13]  /*13e40*/  ISETP.LT.OR P1, PT, R7, 0x1, P3 ;  /* 0x000000010700780c */ /* 0x000fda0001f21670 */
        /* <DEDUP_REMOVED lines=8> */
.L_x_12201:
        /* <DEDUP_REMOVED lines=13> */
.L_x_12119:
        /* <DEDUP_REMOVED lines=11> */
.L_x_12120:
[----:B------:R2:W-:Y:S01]  /*14050*/  SYNCS.ARRIVE.TRANS64.A1T0 RZ, [R5+URZ+0x19c70], RZ ;  /* 0x019c70ff05ff79a7 */ /* 0x0005e2000810003f */
[----:B------:R-:W-:Y:S05]  /*14060*/  @!P3 BRA `(.L_x_12121) ;  /* 0x000000000004b947 */ /* 0x000fea0003800000 */
[----:B------:R-:W-:Y:S01]  /*14070*/  BPT.TRAP 0x1 ;  /* 0x000000040000795c */ /* 0x000fe20000300000 */
.L_x_12121:
[----:B------:R-:W3:Y:S01]  /*14080*/  SYNCS.PHASECHK.TRANS64.TRYWAIT P1, [R5+URZ+0x19c40], R21 ;  /* 0x019c4015050075a7 */ /* 0x000ee2000802017f */
[----:B------:R-:W-:Y:S04]  /*14090*/  BSSY B0, `(.L_x_12122) ;  /* 0x0000002000007945 */ /* 0x000fe80003800000 */
[----:B---3--:R-:W-:Y:S05]  /*140a0*/  @!P1 BRA `(.L_x_12123) ;  /* 0x0000004000fc9947 */ /* 0x008fea0003800000 */
.L_x_12202:
[----:B------:R-:W-:Y:S05]  /*140b0*/  BSYNC B0 ;  /* 0x0000000000007941 */ /* 0x000fea0003800000 */
.L_x_12122:
[----:B------:R-:W-:Y:S01]  /*140c0*/  ULDC.64 UR4, c[0x0][0x300] ;  /* 0x0000c00000047ab9 */ /* 0x000fe20000000a00 */
[----:B-1----:R-:W1:Y:S01]  /*140d0*/  LDC R8, c[0x0][0x2f4] ;  /* 0x0000bd00ff087b82 */ /* 0x002e620000000800 */
        /* <DEDUP_REMOVED lines=19> */
[----:B------:R-:W-:-:S02]  /*14210*/  IADD3.X R6, R6, UR7, RZ, P1, !PT ;  /* 0x0000000706067c10 */ /* 0x000fc40008ffe4ff */
[----:B------:R-:W-:Y:S01]  /*14220*/  ISETP.GE.AND P5, PT, R29, R8, PT ;  /* 0x000000081d00720c */ /* 0x000fe20003fa6270 */
[----:B------:R-:W-:-:S12]  /*14230*/  BRA.DIV UR4, `(.L_x_12124) ;  /* 0x0000004204ac7947 */ /* 0x000fd8000b800000 */
[----:B------:R-:W1:Y:S04]  /*14240*/  SHFL.IDX PT, R3, R0, RZ, 0x1e1f ;  /* 0x001e1fff00037589 */ /* 0x000e6800000e0000 */
[----:B------:R-:W4:Y:S04]  /*14250*/  SHFL.IDX PT, R2, R6, RZ, 0x1e1f ;  /* 0x001e1fff06027589 */ /* 0x000f2800000e0000 */
        /* <DEDUP_REMOVED lines=10> */
.L_x_12208:
[----:B------:R-:W-:-:S05]  /*14300*/  @P4 IADD3 R0, P0, R29, R0, RZ ;  /* 0x000000001d004210 */ /* 0x000fca0007f1e0ff */
[----:B01----:R-:W-:Y:S01]  /*14310*/  @P4 IMAD.X R2, RZ, RZ, R6, P0 ;  /* 0x000000ffff024224 */ /* 0x003fe200000e0606 */
[----:B------:R-:W-:-:S03]  /*14320*/  PLOP3.LUT P0, PT, PT, PT, PT, 0x80, 0x0 ;  /* 0x000000000000781c */ /* 0x000fc60003f0f070 */
[----:B------:R-:W-:Y:S02]  /*14330*/  @P4 IMAD.MOV.U32 R3, RZ, RZ, R2 ;  /* 0x000000ffff034224 */ /* 0x000fe400078e0002 */
[----:B------:R-:W-:-:S05]  /*14340*/  @P4 IMAD.MOV.U32 R2, RZ, RZ, R0 ;  /* 0x000000ffff024224 */ /* 0x000fca00078e0000 */
[----:B------:R-:W-:Y:S01]  /*14350*/  @!PT LDS RZ, [RZ] ;  /* 0x00000000fffff984 */ /* 0x000fe20000000800 */
[----:B------:R-:W-:Y:S01]  /*14360*/  @!PT LDS RZ, [RZ] ;  /* 0x00000000fffff984 */ /* 0x000fe20000000800 */
[----:B------:R-:W-:Y:S01]  /*14370*/  @!PT LDS RZ, [RZ] ;  /* 0x00000000fffff984 */ /* 0x000fe20000000800 */
[----:B------:R0:W-:Y:S04]  /*14380*/  @P4 LDGSTS.E.BYPASS.LTC128B.128 [R4+0x14000], desc[UR56][R2.64], !P5 ;  /* 0x1400000002044fae */ /* 0x0001e8000e901d78 */
[----:B------:R0:W-:Y:S04]  /*14390*/  @P4 LDGSTS.E.BYPASS.LTC128B.128 [R4+0x15000], desc[UR56][R2.64+0x20], !P3 ;  /* 0x1500002002044fae */ /* 0x0001e8000d901d78 */
[----:B------:R0:W-:Y:S01]  /*143a0*/  @P4 LDGSTS.E.BYPASS.LTC128B.128 [R4+0x16000], desc[UR56][R2.64+0x40], !P2 ;  /* 0x1600004002044fae */ /* 0x0001e2000d101d78 */
[----:B------:R-:W-:Y:S01]  /*143b0*/  NOP ;  /* 0x0000000000007918 */ /* 0x000fe20000000000 */
.L_x_12125:
        /* <DEDUP_REMOVED lines=11> */
.L_x_12126:
        /* <DEDUP_REMOVED lines=19> */
[----:B-123--:R-:W-:Y:S02]  /*145a0*/  IMAD.U32 R5, RZ, RZ, UR7 ;  /* 0x00000007ff057e24 */ /* 0x00efe4000f8e00ff */
        /* <DEDUP_REMOVED lines=9> */
.L_x_12128:
[----:B------:R-:W-:Y:S05]  /*14640*/  BSYNC B6 ;  /* 0x0000000000067941 */ /* 0x000fea0003800000 */
.L_x_12127:
[----:B------:R4:W5:Y:S01]  /*14650*/  LDL R10, [R1+0x18] ;  /* 0x00001800010a7983 */ /* 0x0009620000100800 */
[----:B------:R-:W-:Y:S01]  /*14660*/  UISETP.NE.AND UP0, UPT, UR49, URZ, UPT ;  /* 0x0000003f3100728c */ /* 0x000fe2000bf05270 */
[C---:B------:R-:W-:Y:S01]  /*14670*/  R2UR UR8, R19.reuse ;  /* 0x00000000130872ca */ /* 0x040fe200000e0000 */
[----:B------:R-:W-:Y:S01]  /*14680*/  UMOV UR4, UR38 ;  /* 0x0000002600047c82 */ /* 0x000fe20008000000 */
[----:B------:R-:W1:Y:S01]  /*14690*/  S2R R20, SR_TID.X ;  /* 0x0000000000147919 */ /* 0x000e620000002100 */
[----:B------:R-:W-:Y:S01]  /*146a0*/  R2UR UR9, R19 ;  /* 0x00000000130972ca */ /* 0x000fe200000e0000 */
[----:B------:R-:W-:Y:S01]  /*146b0*/  UMOV UR5, UR45 ;  /* 0x0000002d00057c82 */ /* 0x000fe20008000000 */
[----:B------:R-:W-:Y:S01]  /*146c0*/  PLOP3.LUT P0, PT, PT, PT, UP0, 0x80, 0x0 ;  /* 0x000000000000781c */ /* 0x000fe20003f0f008 */
[----:B0-----:R-:W0:Y:S01]  /*146d0*/  S2R R2, SR_TID.X ;  /* 0x0000000000027919 */ /* 0x001e220000002100 */
[----:B------:R-:W-:Y:S01]  /*146e0*/  ULDC.64 UR6, c[0x0][0x2d8] ;  /* 0x0000b60000067ab9 */ /* 0x000fe20000000a00 */
[----:B------:R-:W-:Y:S01]  /*146f0*/  UISETP.NE.AND UP1, UPT, UR48, URZ, UPT ;  /* 0x0000003f3000728c */ /* 0x000fe2000bf25270 */
[----:B------:R-:W4:Y:S01]  /*14700*/  LDC R9, c[0x0][0x448] ;  /* 0x00011200ff097b82 */ /* 0x000f220000000800 */
[----:B------:R-:W-:-:S03]  /*14710*/  @UP0 ULDC UR10, c[0x0][0x44c] ;  /* 0x00011300000a0ab9 */ /* 0x000fc60000000800 */
[----:B------:R-:W-:Y:S02]  /*14720*/  UIMAD.WIDE.U32 UR4, UR8, UR6, UR4 ;  /* 0x00000006080472a5 */ /* 0x000fe4000f8e0004 */
[----:B------:R-:W-:Y:S02]  /*14730*/  USHF.R.S32.HI UR6, URZ, 0x1f, UR41 ;  /* 0x0000001f3f067899 */ /* 0x000fe40008011429 */
[----:B------:R-:W-:Y:S02]  /*14740*/  UIMAD UR5, UR9, UR7, UR5 ;  /* 0x00000007090572a4 */ /* 0x000fe4000f8e0205 */
[----:B------:R-:W-:Y:S02]  /*14750*/  USEL UR7, UR41, URZ, !UP1 ;  /* 0x0000003f29077287 */ /* 0x000fe4000c800000 */
[----:B------:R-:W-:Y:S01]  /*14760*/  USEL UR6, UR6, URZ, !UP1 ;  /* 0x0000003f06067287 */ /* 0x000fe2000c800000 */
[----:B------:R-:W-:Y:S01]  /*14770*/  ULDC.64 UR8, c[0x0][0x2e0] ;  /* 0x0000b80000087ab9 */ /* 0x000fe20000000a00 */
[----:B-1----:R-:W-:Y:S01]  /*14780*/  IMAD.SHL.U32 R20, R20, 0x40, RZ ;  /* 0x0000004014147824 */ /* 0x002fe200078e00ff */
[----:B0-----:R-:W-:-:S04]  /*14790*/  LOP3.LUT R2, R2, 0x7f, RZ, 0xc0, !PT ;  /* 0x0000007f02027812 */ /* 0x001fc800078ec0ff */
[----:B------:R-:W-:Y:S02]  /*147a0*/  LOP3.LUT R20, R20, 0x40, RZ, 0xc0, !PT ;  /* 0x0000004014147812 */ /* 0x000fe400078ec0ff */
[----:B------:R-:W-:-:S04]  /*147b0*/  SHF.R.U32.HI R2, RZ, 0x1, R2 ;  /* 0x00000001ff027819 */ /* 0x000fc80000011602 */
[----:B------:R-:W-:-:S05]  /*147c0*/  LOP3.LUT R2, R2, R20, RZ, 0xfc, !PT ;  /* 0x0000001402027212 */ /* 0x000fca00078efcff */
[----:B------:R-:W-:-:S04]  /*147d0*/  IMAD.IADD R0, R2, 0x1, R18 ;  /* 0x0000000102007824 */ /* 0x000fc800078e0212 */
[----:B------:R-:W-:Y:S01]  /*147e0*/  @P0 IMAD.HI.U32 R2, R0, UR10, RZ ;  /* 0x0000000a00020c27 */ /* 0x000fe2000f8e00ff */
[----:B------:R-:W-:Y:S01]  /*147f0*/  PLOP3.LUT P0, PT, PT, PT, UP0, 0x80, 0x0 ;  /* 0x000000000000781c */ /* 0x000fe20003f0f008 */
[----:B------:R-:W-:Y:S02]  /*14800*/  UIMAD UR6, UR6, UR8, URZ ;  /* 0x00000008060672a4 */ /* 0x000fe4000f8e023f */
[----:B------:R-:W-:Y:S02]  /*14810*/  UIMAD.WIDE.U32 UR4, UR7, UR8, UR4 ;  /* 0x00000008070472a5 */ /* 0x000fe4000f8e0004 */
[----:B------:R-:W-:Y:S01]  /*14820*/  UIMAD UR6, UR7, UR9, UR6 ;  /* 0x00000009070672a4 */ /* 0x000fe2000f8e0206 */
[----:B------:R-:W-:Y:S01]  /*14830*/  IMAD.MOV.U32 R7, RZ, RZ, R0 ;  /* 0x000000ffff077224 */ /* 0x000fe200078e0000 */
[----:B------:R-:W-:Y:S01]  /*14840*/  @UP0 ULDC UR10, c[0x0][0x44c] ;  /* 0x00011300000a0ab9 */ /* 0x000fe20000000800 */
[----:B------:R-:W-:Y:S01]  /*14850*/  @UP0 ULDC UR7, c[0x0][0x450] ;  /* 0x0001140000070ab9 */ /* 0x000fe20000000800 */
[----:B------:R-:W-:Y:S01]  /*14860*/  IMAD.U32 R4, RZ, RZ, UR4 ;  /* 0x00000004ff047e24 */ /* 0x000fe2000f8e00ff */
[----:B------:R-:W-:-:S03]  /*14870*/  ULDC.64 UR8, c[0x0][0x280] ;  /* 0x0000a00000087ab9 */ /* 0x000fc60000000a00 */
[----:B------:R-:W-:Y:S01]  /*14880*/  @P0 SHF.R.U32.HI R7, RZ, UR7, R2 ;  /* 0x00000007ff070c19 */ /* 0x000fe20008011602 */
[----:B------:R-:W-:Y:S01]  /*14890*/  IMAD.MOV.U32 R2, RZ, RZ, R4 ;  /* 0x000000ffff027224 */ /* 0x000fe200078e0004 */
[----:B------:R-:W-:Y:S02]  /*148a0*/  UIADD3 UR6, UR5, UR6, URZ ;  /* 0x0000000605067290 */ /* 0x000fe4000fffe03f */
[--C-:B------:R-:W-:Y:S01]  /*148b0*/  SHF.R.S32.HI R4, RZ, 0x1f, R7.reuse ;  /* 0x0000001fff047819 */ /* 0x100fe20000011407 */
[----:B--23--:R-:W-:Y:S01]  /*148c0*/  IMAD.U32 R5, RZ, RZ, UR5 ;  /* 0x00000005ff057e24 */ /* 0x00cfe2000f8e00ff */
[----:B------:R-:W-:Y:S01]  /*148d0*/  ULDC.64 UR4, c[0x0][0x2d0] ;  /* 0x0000b40000047ab9 */ /* 0x000fe20000000a00 */
[----:B------:R-:W-:Y:S02]  /*148e0*/  IMAD.MOV R6, RZ, RZ, -R7 ;  /* 0x000000ffff067224 */ /* 0x000fe400078e0a07 */
[----:B------:R-:W-:Y:S02]  /*148f0*/  IMAD R4, R4, UR4, RZ ;  /* 0x0000000404047c24 */ /* 0x000fe4000f8e02ff */
[----:B------:R-:W-:Y:S01]  /*14900*/  IMAD.U32 R3, RZ, RZ, UR6 ;  /* 0x00000006ff037e24 */ /* 0x000fe2000f8e00ff */
[----:B------:R-:W-:Y:S01]  /*14910*/  ULDC.64 UR6, c[0x0][0x2c8] ;  /* 0x0000b20000067ab9 */ /* 0x000fe20000000a00 */
[----:B----4-:R-:W-:-:S02]  /*14920*/  IMAD R6, R9, R6, R0 ;  /* 0x0000000609067224 */ /* 0x010fc400078e0200 */
[C---:B------:R-:W-:Y:S02]  /*14930*/  IMAD R8, R7.reuse, UR5, R4 ;  /* 0x0000000507087c24 */ /* 0x040fe4000f8e0204 */
[----:B------:R-:W-:Y:S01]  /*14940*/  IMAD.WIDE.U32 R4, R7, UR4, R2 ;  /* 0x0000000407047c25 */ /* 0x000fe2000f8e0002 */
[----:B------:R-:W-:-:S03]  /*14950*/  SHF.R.S32.HI R7, RZ, 0x1f, R6 ;  /* 0x0000001fff077819 */ /* 0x000fc60000011406 */
[----:B------:R-:W-:Y:S02]  /*14960*/  IMAD.IADD R5, R5, 0x1, R8 ;  /* 0x0000000105057824 */ /* 0x000fe400078e0208 */
[----:B------:R-:W-:Y:S02]  /*14970*/  IMAD R7, R7, UR6, RZ ;  /* 0x0000000607077c24 */ /* 0x000fe4000f8e02ff */
[----:B------:R-:W-:-:S04]  /*14980*/  IMAD.WIDE.U32 R4, R6, UR6, R4 ;  /* 0x0000000606047c25 */ /* 0x000fc8000f8e0004 */
[----:B------:R-:W-:Y:S01]  /*14990*/  IMAD R7, R6, UR7, R7 ;  /* 0x0000000706077c24 */ /* 0x000fe2000f8e0207 */
[----:B------:R-:W-:-:S04]  /*149a0*/  IADD3 R6, P0, R4, UR8, RZ ;  /* 0x0000000804067c10 */ /* 0x000fc8000ff1e0ff */
[----:B------:R-:W-:Y:S02]  /*149b0*/  IADD3.X R4, R5, UR9, R7, P0, !PT ;  /* 0x0000000905047c10 */ /* 0x000fe400087fe407 */
[----:B------:R-:W-:Y:S01]  /*149c0*/  PLOP3.LUT P0, PT, PT, PT, UP0, 0x80, 0x0 ;  /* 0x000000000000781c */ /* 0x000fe20003f0f008 */
[----:B------:R-:W-:-:S12]  /*149d0*/  VIADD R0, R0, 0x80 ;  /* 0x0000008000007836 */ /* 0x000fd80000000000 */
[----:B------:R-:W-:Y:S01]  /*149e0*/  @P0 IMAD.HI.U32 R7, R0, UR10, RZ ;  /* 0x0000000a00070c27 */ /* 0x000fe2000f8e00ff */
[----:B------:R-:W-:Y:S01]  /*149f0*/  PLOP3.LUT P0, PT, PT, PT, UP0, 0x80, 0x0 ;  /* 0x000000000000781c */ /* 0x000fe20003f0f008 */
[----:B------:R-:W-:Y:S02]  /*14a00*/  @UP0 ULDC UR10, c[0x0][0x450] ;  /* 0x00011400000a0ab9 */ /* 0x000fe40000000800 */
[----:B------:R-:W-:Y:S01]  /*14a10*/  IMAD.MOV.U32 R5, RZ, RZ, R0 ;  /* 0x000000ffff057224 */ /* 0x000fe200078e0000 */
[----:B------:R-:W0:Y:S09]  /*14a20*/  S2R R20, SR_TID.X ;  /* 0x0000000000147919 */ /* 0x000e320000002100 */
[----:B------:R-:W-:-:S05]  /*14a30*/  @P0 SHF.R.U32.HI R5, RZ, UR10, R7 ;  /* 0x0000000aff050c19 */ /* 0x000fca0008011607 */
[----:B------:R-:W-:-:S04]  /*14a40*/  IMAD.MOV R7, RZ, RZ, -R5 ;  /* 0x000000ffff077224 */ /* 0x000fc800078e0a05 */
[----:B------:R-:W-:Y:S01]  /*14a50*/  IMAD R0, R9, R7, R0 ;  /* 0x0000000709007224 */ /* 0x000fe200078e0200 */
[----:B------:R-:W-:Y:S01]  /*14a60*/  SHF.R.S32.HI R7, RZ, 0x1f, R5 ;  /* 0x0000001fff077819 */ /* 0x000fe20000011405 */
[----:B------:R-:W-:-:S04]  /*14a70*/  IMAD.WIDE.U32 R2, R5, UR4, R2 ;  /* 0x0000000405027c25 */ /* 0x000fc8000f8e0002 */
[----:B------:R-:W-:Y:S01]  /*14a80*/  IMAD R7, R7, UR4, RZ ;  /* 0x0000000407077c24 */ /* 0x000fe2000f8e02ff */
[----:B------:R-:W-:Y:S01]  /*14a90*/  LOP3.LUT R12, R29, 0x20, RZ, 0xfc, !PT ;  /* 0x000000201d0c7812 */ /* 0x000fe200078efcff */
[----:B------:R-:W-:Y:S02]  /*14aa0*/  ULDC UR4, c[0x0][0x2b8] ;  /* 0x0000ae0000047ab9 */ /* 0x000fe40000000800 */
[----:B------:R-:W-:Y:S01]  /*14ab0*/  IMAD R7, R5, UR5, R7 ;  /* 0x0000000505077c24 */ /* 0x000fe2000f8e0207 */
[----:B------:R-:W-:-:S03]  /*14ac0*/  SHF.R.S32.HI R5, RZ, 0x1f, R0 ;  /* 0x0000001fff057819 */ /* 0x000fc60000011400 */
[----:B------:R-:W-:Y:S02]  /*14ad0*/  IMAD.IADD R3, R3, 0x1, R7 ;  /* 0x0000000103037824 */ /* 0x000fe400078e0207 */
[----:B------:R-:W-:Y:S02]  /*14ae0*/  IMAD R5, R5, UR6, RZ ;  /* 0x0000000605057c24 */ /* 0x000fe4000f8e02ff */
[----:B------:R-:W-:Y:S01]  /*14af0*/  IMAD.WIDE.U32 R2, R0, UR6, R2 ;  /* 0x0000000600027c25 */ /* 0x000fe2000f8e0002 */
[----:B------:R-:W-:-:S03]  /*14b00*/  LOP3.LUT R11, R29, 0x40, RZ, 0xfc, !PT ;  /* 0x000000401d0b7812 */ /* 0x000fc600078efcff */
[----:B------:R-:W-:Y:S01]  /*14b10*/  IMAD R5, R0, UR7, R5 ;  /* 0x0000000700057c24 */ /* 0x000fe2000f8e0205 */
[----:B------:R-:W-:Y:S01]  /*14b20*/  IADD3 R7, P0, R2, UR8, RZ ;  /* 0x0000000802077c10 */ /* 0x000fe2000ff1e0ff */
[----:B------:R-:W-:Y:S01]  /*14b30*/  UMOV UR5, 0xffffffff ;  /* 0xffffffff00057882 */ /* 0x000fe20000000000 */
[----:B0-----:R-:W-:Y:S02]  /*14b40*/  LOP3.LUT R20, R20, 0x7f, RZ, 0xc0, !PT ;  /* 0x0000007f14147812 */ /* 0x001fe400078ec0ff */
[----:B------:R-:W-:Y:S02]  /*14b50*/  IADD3.X R5, R3, UR9, R5, P0, !PT ;  /* 0x0000000903057c10 */ /* 0x000fe400087fe405 */
[----:B------:R-:W-:Y:S02]  /*14b60*/  ISETP.GE.AND P3, PT, R29, UR4, PT ;  /* 0x000000041d007c0c */ /* 0x000fe4000bf66270 */
[----:B------:R-:W-:Y:S02]  /*14b70*/  ISETP.GE.AND P2, PT, R12, UR4, PT ;  /* 0x000000040c007c0c */ /* 0x000fe4000bf46270 */
[----:B------:R-:W-:-:S02]  /*14b80*/  ISETP.GE.AND P0, PT, R11, UR4, PT ;  /* 0x000000040b007c0c */ /* 0x000fc4000bf06270 */
[----:B------:R-:W-:Y:S01]  /*14b90*/  SHF.R.U32.HI R20, RZ, 0x1, R20 ;  /* 0x00000001ff147819 */ /* 0x000fe20000011614 */
[----:B------:R-:W-:Y:S10]  /*14ba0*/  BRA.DIV UR5, `(.L_x_12129) ;  /* 0x0000003a05f47947 */ /* 0x000ff4000b800000 */
[----:B------:R-:W0:Y:S01]  /*14bb0*/  SHFL.IDX PT, R3, R6, RZ, 0x1e1f ;  /* 0x001e1fff06037589 */ /* 0x000e2200000e0000 */
[----:B------:R-:W-:Y:S02]  /*14bc0*/  IMAD R0, R9, UR42, RZ ;  /* 0x0000002a09007c24 */ /* 0x000fe4000f8e02ff */
[----:B------:R-:W-:Y:S01]  /*14bd0*/  IMAD.IADD R18, R20, 0x1, R18 ;  /* 0x0000000114127824 */ /* 0x000fe200078e0212 */
[----:B------:R-:W1:Y:S04]  /*14be0*/  SHFL.IDX PT, R2, R4, RZ, 0x1e1f ;  /* 0x001e1fff04027589 */ /* 0x000e6800000e0000 */
[----:B------:R-:W-:Y:S01]  /*14bf0*/  ISETP.GE.AND P1, PT, R18, R0, PT ;  /* 0x000000001200720c */ /* 0x000fe20003f26270 */
[----:B------:R-:W2:Y:S04]  /*14c00*/  SHFL.IDX PT, R6, R6, 0x1, 0x1e1f ;  /* 0x003e1f0006067f89 */ /* 0x000ea800000e0000 */
[----:B------:R-:W3:Y:S04]  /*14c10*/  SHFL.IDX PT, R4, R4, 0x1, 0x1e1f ;  /* 0x003e1f0004047f89 */ /* 0x000ee800000e0000 */
[----:B------:R-:W4:Y:S04]  /*14c20*/  SHFL.IDX PT, R5, R5, RZ, 0x1e1f ;  /* 0x001e1fff05057589 */ /* 0x000f2800000e0000 */
        /* <DEDUP_REMOVED lines=15> */
[----:B0---4-:R0:W1:Y:S02]  /*14d20*/  SHFL.IDX PT, R2, R7, RZ, 0x1e1f ;  /* 0x001e1fff07027589 */ /* 0x01106400000e0000 */
.L_x_12215:
        /* <DEDUP_REMOVED lines=12> */
.L_x_12131:
[----:B------:R-:W-:Y:S05]  /*14df0*/  BSYNC B0 ;  /* 0x0000000000007941 */ /* 0x000fea0003800000 */
.L_x_12130:
[----:B------:R-:W-:Y:S01]  /*14e00*/  NOP ;  /* 0x0000000000007918 */ /* 0x000fe20000000000 */
[----:B------:R-:W-:-:S13]  /*14e10*/  PLOP3.LUT P0, PT, PT, PT, PT, 0x80, 0x0 ;  /* 0x000000000000781c */ /* 0x000fda0003f0f070 */
.L_x_12132:
        /* <DEDUP_REMOVED lines=18> */
.L_x_12216:
[----:B------:R-:W-:Y:S05]  /*14f40*/  BSYNC B0 ;  /* 0x0000000000007941 */ /* 0x000fea0003800000 */
.L_x_12133:
[----:B------:R-:W-:-:S05]  /*14f50*/  VIADD R20, R26, 0xfffffffe ;  /* 0xfffffffe1a147836 */ /* 0x000fca0000000000 */
[----:B------:R-:W-:-:S13]  /*14f60*/  ISETP.GE.AND P0, PT, R20, UR43, PT ;  /* 0x0000002b14007c0c */ /* 0x000fda000bf06270 */
[----:B------:R-:W-:Y:S05]  /*14f70*/  @!P0 BRA `(.L_x_12135) ;  /* 0x0000001000348947 */ /* 0x000fea0003800000 */
[----:B-1----:R-:W-:Y:S02]  /*14f80*/  IMAD.MOV.U32 R0, RZ, RZ, R22 ;  /* 0x000000ffff007224 */ /* 0x002fe400078e0016 */
[----:B------:R-:W-:-:S07]  /*14f90*/  IMAD.MOV.U32 R5, RZ, RZ, R25 ;  /* 0x000000ffff057224 */ /* 0x000fce00078e0019 */
.L_x_12155:
[----:B0-2---:R-:W2:Y:S01]  /*14fa0*/  LDL R7, [R1+0x4] ;  /* 0x0000040001077983 */ /* 0x005ea20000100800 */
[----:B------:R-:W0:Y:S01]  /*14fb0*/  LDC R4, c[0x0][0x430] ;  /* 0x00010c00ff047b82 */ /* 0x000e220000000800 */
[----:B-1----:R-:W1:Y:S01]  /*14fc0*/  S2R R2, SR_TID.X ;  /* 0x0000000000027919 */ /* 0x002e620000002100 */
[----:B0-----:R-:W-:Y:S02]  /*14fd0*/  ISETP.NE.AND P0, PT, R4, 0x1, PT ;  /* 0x000000010400780c */ /* 0x001fe40003f05270 */
[----:B-1----:R-:W-:-:S11]  /*14fe0*/  LOP3.LUT R3, R2, 0x7f, RZ, 0xc0, !PT ;  /* 0x0000007f02037812 */ /* 0x002fd600078ec0ff */
[----:B------:R-:W0:Y:S01]  /*14ff0*/  @P0 LDC R6, c[0x0][0x434] ;  /* 0x00010d00ff060b82 */ /* 0x000e220000000800 */
[----:B------:R-:W-:Y:S01]  /*15000*/  SHF.R.U32.HI R4, RZ, 0x1, R3 ;  /* 0x00000001ff047819 */ /* 0x000fe20000011603 */
[----:B------:R-:W-:-:S06]  /*15010*/  IMAD.SHL.U32 R2, R2, 0x40, RZ ;  /* 0x0000004002027824 */ /* 0x000fcc00078e00ff */
[----:B------:R-:W1:Y:S01]  /*15020*/  @P0 LDC R3, c[0x0][0x438] ;  /* 0x00010e00ff030b82 */ /* 0x000e620000000800 */
[----:B------:R-:W-:Y:S01]  /*15030*/  IMAD R4, R20, 0x80, R4 ;  /* 0x0000008014047824 */ /* 0x000fe200078e0204 */
[----:B------:R-:W-:-:S04]  /*15040*/  LOP3.LUT R2, R2, 0x40, RZ, 0xc0, !PT ;  /* 0x0000004002027812 */ /* 0x000fc800078ec0ff */
[----:B------:R-:W-:-:S05]  /*15050*/  IADD3 R4, R2, UR37, R4 ;  /* 0x0000002502047c10 */ /* 0x000fca000fffe004 */
[----:B------:R-:W-:Y:S02]  /*15060*/  IMAD.MOV.U32 R2, RZ, RZ, R4 ;  /* 0x000000ffff027224 */ /* 0x000fe400078e0004 */
[----:B0-----:R-:W-:Y:S01]  /*15070*/  @P0 IMAD.HI.U32 R6, R4, R6, RZ ;  /* 0x0000000604060227 */ /* 0x001fe200078e00ff */
[----:B------:R-:W-:Y:S05]  /*15080*/  YIELD ;  /* 0x0000000000007946 */ /* 0x000fea0003800000 */
[----:B------:R-:W-:Y:S01]  /*15090*/  ULDC UR4, c[0x0][0x430] ;  /* 0x00010c0000047ab9 */ /* 0x000fe20000000800 */
[----:B-1----:R-:W-:-:S05]  /*150a0*/  @P0 SHF.R.U32.HI R2, RZ, R3, R6 ;  /* 0x00000003ff020219 */ /* 0x002fca0000011606 */
[--C-:B------:R-:W-:Y:S01]  /*150b0*/  IMAD.MOV R8, RZ, RZ, -R2.reuse ;  /* 0x000000ffff087224 */ /* 0x100fe200078e0a02 */
[----:B------:R-:W-:-:S03]  /*150c0*/  SHF.R.S32.HI R3, RZ, 0x1f, R2 ;  /* 0x0000001fff037819 */ /* 0x000fc60000011402 */
[----:B------:R-:W-:Y:S01]  /*150d0*/  IMAD R8, R8, UR4, R4 ;  /* 0x0000000408087c24 */ /* 0x000fe2000f8e0204 */
[----:B------:R-:W-:Y:S02]  /*150e0*/  ULDC.64 UR4, c[0x0][0x428] ;  /* 0x00010a0000047ab9 */ /* 0x000fe40000000a00 */
[----:B------:R-:W-:-:S04]  /*150f0*/  IMAD.WIDE.U32 R2, R28, UR4, R2 ;  /* 0x000000041c027c25 */ /* 0x000fc8000f8e0002 */
[----:B--2---:R-:W-:-:S04]  /*15100*/  IMAD R4, R7, UR4, RZ ;  /* 0x0000000407047c24 */ /* 0x004fc8000f8e02ff */
[----:B------:R-:W-:Y:S01]  /*15110*/  IMAD R4, R28, UR5, R4 ;  /* 0x000000051c047c24 */ /* 0x000fe2000f8e0204 */
[----:B------:R-:W-:Y:S02]  /*15120*/  ULDC.64 UR4, c[0x0][0x418] ;  /* 0x0001060000047ab9 */ /* 0x000fe40000000a00 */
[----:B------:R-:W-:Y:S01]  /*15130*/  LEA R6, P0, R2, UR4, 0x2 ;  /* 0x0000000402067c11 */ /* 0x000fe2000f8010ff */
[----:B------:R-:W-:-:S05]  /*15140*/  IMAD.IADD R4, R4, 0x1, R3 ;  /* 0x0000000104047824 */ /* 0x000fca00078e0203 */
[----:B------:R-:W-:-:S06]  /*15150*/  LEA.HI.X R7, R2, UR5, R4, 0x2, P0 ;  /* 0x0000000502077c11 */ /* 0x000fcc00080f1404 */
[----:B------:R-:W2:Y:S01]  /*15160*/  LDG.E R7, desc[UR56][R6.64] ;  /* 0x0000003806077981 */ /* 0x000ea2000c1e1900 */
[----:B------:R-:W-:Y:S02]  /*15170*/  IMAD.U32 R9, RZ, RZ, UR47 ;  /* 0x0000002fff097e24 */ /* 0x000fe4000f8e00ff */
[----:B------:R-:W-:-:S03]  /*15180*/  VIADD R22, R0, 0x1 ;  /* 0x0000000100167836 */ /* 0x000fc60000000000 */
[----:B------:R-:W-:Y:S02]  /*15190*/  ISETP.NE.AND P2, PT, R9, 0x3, PT ;  /* 0x000000030900780c */ /* 0x000fe40003f45270 */
[----:B------:R-:W-:Y:S01]  /*151a0*/  ISETP.NE.AND P0, PT, R22, 0x2, PT ;  /* 0x000000021600780c */ /* 0x000fe20003f05270 */
[----:B------:R-:W-:-:S03]  /*151b0*/  IMAD.MOV.U32 R2, RZ, RZ, R20 ;  /* 0x000000ffff027224 */ /* 0x000fc600078e0014 */
[----:B------:R-:W-:Y:S01]  /*151c0*/  SEL R25, RZ, 0x1, P0 ;  /* 0x00000001ff197807 */ /* 0x000fe20000000000 */
[----:B------:R-:W-:Y:S01]  /*151d0*/  VIADD R20, R20, 0xffffffff ;  /* 0xffffffff14147836 */ /* 0x000fe20000000000 */
[----:B------:R-:W-:Y:S02]  /*151e0*/  ISETP.GT.AND P1, PT, R2, UR43, PT ;  /* 0x0000002b02007c0c */ /* 0x000fe4000bf24270 */
[----:B------:R-:W-:Y:S02]  /*151f0*/  SEL R22, R22, RZ, P0 ;  /* 0x000000ff16167207 */ /* 0x000fe40000000000 */
[----:B------:R-:W-:Y:S02]  /*15200*/  LOP3.LUT R25, R5, R25, RZ, 0x3c, !PT ;  /* 0x0000001905197212 */ /* 0x000fe400078e3cff */
[----:B--2---:R-:W-:Y:S01]  /*15210*/  SHF.R.S32.HI R18, RZ, 0x1f, R7 ;  /* 0x0000001fff127819 */ /* 0x004fe20000011407 */
[----:B------:R-:W-:Y:S06]  /*15220*/  @!P2 BRA `(.L_x_12136) ;  /* 0x000000000004a947 */ /* 0x000fec0003800000 */
[----:B------:R-:W-:Y:S01]  /*15230*/  BPT.TRAP 0x1 ;  /* 0x000000040000795c */ /* 0x000fe20000300000 */
.L_x_12136:
[----:B------:R-:W-:Y:S01]  /*15240*/  IMAD R4, R22, 0x8, R17 ;  /* 0x0000000816047824 */ /* 0x000fe200078e0211 */
[----:B------:R-:W-:Y:S01]  /*15250*/  SHF.L.U32 R10, R25, 0x1f, RZ ;  /* 0x0000001f190a7819 */ /* 0x000fe200000006ff */
[----:B------:R-:W-:Y:S01]  /*15260*/  BSSY B0, `(.L_x_12137) ;  /* 0x0000004000007945 */ /* 0x000fe20003800000 */
[----:B------:R-:W-:Y:S02]  /*15270*/  SHF.R.S32.HI R9, RZ, 0x1f, R8 ;  /* 0x0000001fff097819 */ /* 0x000fe40000011408 */
[----:B------:R-:W0:Y:S02]  /*15280*/  SYNCS.PHASECHK.TRANS64.TRYWAIT P0, [R4+URZ+0x19c80], R10 ;  /* 0x019c800a040075a7 */ /* 0x000e24000800017f */
[----:B0-----:R-:W-:Y:S05]  /*15290*/  @!P0 BRA `(.L_x_12138) ;  /* 0x00000038003c8947 */ /* 0x001fea0003800000 */
.L_x_12217:
[----:B------:R-:W-:Y:S05]  /*152a0*/  BSYNC B0 ;  /* 0x0000000000007941 */ /* 0x000fea0003800000 */
.L_x_12137:
        /* <DEDUP_REMOVED lines=36> */
.L_x_12223:
        /* <DEDUP_REMOVED lines=10> */
.L_x_12140:
        /* <DEDUP_REMOVED lines=11> */
.L_x_12141:
[----:B------:R2:W-:Y:S01]  /*15640*/  SYNCS.ARRIVE.TRANS64.A1T0 RZ, [R4+URZ+0x19c70], RZ ;  /* 0x019c70ff04ff79a7 */ /* 0x0005e2000810003f */
[----:B------:R-:W-:Y:S05]  /*15650*/  @!P3 BRA `(.L_x_12142) ;  /* 0x000000000004b947 */ /* 0x000fea0003800000 */
[----:B------:R-:W-:Y:S01]  /*15660*/  BPT.TRAP 0x1 ;  /* 0x000000040000795c */ /* 0x000fe20000300000 */
.L_x_12142:
[----:B------:R-:W3:Y:S01]  /*15670*/  SYNCS.PHASECHK.TRANS64.TRYWAIT P0, [R4+URZ+0x19c40], R10 ;  /* 0x019c400a040075a7 */ /* 0x000ee2000800017f */
[----:B------:R-:W-:Y:S04]  /*15680*/  BSSY B0, `(.L_x_12143) ;  /* 0x0000002000007945 */ /* 0x000fe80003800000 */
[----:B---3--:R-:W-:Y:S05]  /*15690*/  @!P0 BRA `(.L_x_12144) ;  /* 0x0000003400ec8947 */ /* 0x008fea0003800000 */
.L_x_12224:
[----:B------:R-:W-:Y:S05]  /*156a0*/  BSYNC B0 ;  /* 0x0000000000007941 */ /* 0x000fea0003800000 */
.L_x_12143:
        /* <DEDUP_REMOVED lines=33> */
.L_x_12230:
        /* <DEDUP_REMOVED lines=10> */
.L_x_12146:
        /* <DEDUP_REMOVED lines=11> */
.L_x_12147:
[----:B------:R-:W-:Y:S01]  /*15a10*/  IMAD.U32 R2, RZ, RZ, UR46 ;  /* 0x0000002eff027e24 */ /* 0x000fe2000f8e00ff */
[----:B------:R0:W-:Y:S04]  /*15a20*/  SYNCS.ARRIVE.TRANS64.A1T0 RZ, [R4+URZ+0x19c30], RZ ;  /* 0x019c30ff04ff79a7 */ /* 0x0001e8000810003f */
[----:B------:R-:W-:-:S13]  /*15a30*/  ISETP.NE.AND P0, PT, R2, 0x3, PT ;  /* 0x000000030200780c */ /* 0x000fda0003f05270 */
[----:B0-----:R-:W-:Y:S05]  /*15a40*/  @!P0 BRA `(.L_x_12148) ;  /* 0x0000000000048947 */ /* 0x001fea0003800000 */
[----:B------:R-:W-:Y:S01]  /*15a50*/  BPT.TRAP 0x1 ;  /* 0x000000040000795c */ /* 0x000fe20000300000 */
.L_x_12148:
[----:B------:R-:W-:Y:S01]  /*15a60*/  LOP3.LUT R3, R5, 0x1, RZ, 0x3c, !PT ;  /* 0x0000000105037812 */ /* 0x000fe200078e3cff */
[----:B------:R-:W-:Y:S01]  /*15a70*/  IMAD R2, R0, 0x8, R17 ;  /* 0x0000000800027824 */ /* 0x000fe200078e0211 */
[----:B------:R-:W-:Y:S02]  /*15a80*/  BSSY B0, `(.L_x_12149) ;  /* 0x0000004000007945 */ /* 0x000fe40003800000 */
[----:B------:R-:W-:-:S04]  /*15a90*/  SHF.L.U32 R3, R3, 0x1f, RZ ;  /* 0x0000001f03037819 */ /* 0x000fc800000006ff */
[----:B------:R-:W0:Y:S02]  /*15aa0*/  SYNCS.PHASECHK.TRANS64.TRYWAIT P2, [R2+URZ+0x19c70], R3 ;  /* 0x019c7003020075a7 */ /* 0x000e24000804017f */
[----:B0-----:R-:W-:Y:S05]  /*15ab0*/  @!P2 BRA `(.L_x_12150) ;  /* 0x000000340090a947 */ /* 0x001fea0003800000 */
.L_x_12231:
[----:B------:R-:W-:Y:S05]  /*15ac0*/  BSYNC B0 ;  /* 0x0000000000007941 */ /* 0x000fea0003800000 */
.L_x_12149:
[----:B--23--:R-:W-:-:S05]  /*15ad0*/  IMAD.U32 R4, RZ, RZ, UR47 ;  /* 0x0000002fff047e24 */ /* 0x00cfca000f8e00ff */
[----:B------:R-:W-:-:S13]  /*15ae0*/  ISETP.NE.AND P2, PT, R4, 0x3, PT ;  /* 0x000000030400780c */ /* 0x000fda0003f45270 */
[----:B------:R-:W-:Y:S05]  /*15af0*/  @!P2 BRA `(.L_x_12151) ;  /* 0x000000000004a947 */ /* 0x000fea0003800000 */
[----:B------:R-:W-:Y:S01]  /*15b00*/  BPT.TRAP 0x1 ;  /* 0x000000040000795c */ /* 0x000fe20000300000 */
.L_x_12151:
[----:B------:R-:W-:Y:S01]  /*15b10*/  SHF.L.U32 R3, R5, 0x1f, RZ ;  /* 0x0000001f05037819 */ /* 0x000fe200000006ff */
[----:B------:R-:W-:-:S03]  /*15b20*/  IMAD R0, R0, 0x3000, RZ ;  /* 0x0000300000007824 */ /* 0x000fc600078e02ff */
[----:B------:R-:W0:Y:S02]  /*15b30*/  SYNCS.PHASECHK.TRANS64.TRYWAIT P2, [R2+URZ+0x19c60], R3 ;  /* 0x019c6003020075a7 */ /* 0x000e24000804017f */
[----:B0-----:R-:W-:Y:S05]  /*15b40*/  @!P2 BRA `(.L_x_12152) ;  /* 0x000000340080a947 */ /* 0x001fea0003800000 */
.L_x_12232:
        /* <DEDUP_REMOVED lines=69> */
.L_x_12153:
[----:B--2---:R2:W-:Y:S01]  /*15fa0*/  SYNCS.ARRIVE.TRANS64.A1T0 RZ, [R2+URZ+0x19c50], RZ ;  /* 0x019c50ff02ff79a7 */ /* 0x0045e2000810003f */
[----:B------:R-:W-:Y:S06]  /*15fb0*/  BAR.SYNC.DEFER_BLOCKING 0x2, 0x80 ;  /* 0x0082000000007b1d */ /* 0x000fec0000010000 */
[----:B------:R-:W-:Y:S05]  /*15fc0*/  @!P0 BRA `(.L_x_12154) ;  /* 0x0000000000048947 */ /* 0x000fea0003800000 */
[----:B------:R-:W-:Y:S01]  /*15fd0*/  BPT.TRAP 0x1 ;  /* 0x000000040000795c */ /* 0x000fe20000300000 */
.L_x_12154:
[----:B------:R-:W3:Y:S01]  /*15fe0*/  LDL R0, [R1+0xc] ;  /* 0x00000c0001007983 */ /* 0x000ee20000100800 */
[----:B--2---:R-:W-:Y:S02]  /*15ff0*/  VIADD R2, R2, 0x19c80 ;  /* 0x00019c8002027836 */ /* 0x004fe40000000000 */
[----:B------:R-:W-:-:S03]  /*16000*/  IMAD.MOV.U32 R5, RZ, RZ, R25 ;  /* 0x000000ffff057224 */ /* 0x000fc600078e0019 */
[----:B---3--:R-:W-:Y:S01]  /*16010*/  PRMT R2, R0, 0x654, R2 ;  /* 0x0000065400027816 */ /* 0x008fe20000000002 */
[----:B------:R-:W-:-:S03]  /*16020*/  IMAD.MOV.U32 R0, RZ, RZ, R22 ;  /* 0x000000ffff007224 */ /* 0x000fc600078e0016 */
[----:B------:R2:W-:Y:S01]  /*16030*/  SYNCS.ARRIVE.TRANS64.RED.A1T0 RZ, [R2+URZ], RZ ;  /* 0x000000ff02ff79a7 */ /* 0x0005e2000810043f */
[----:B------:R-:W-:Y:S05]  /*16040*/  @P1 BRA `(.L_x_12155) ;  /* 0xffffffec00d41947 */ /* 0x000fea000383ffff */
.L_x_12135:
[----:B--2---:R-:W2:Y:S01]  /*16050*/  S2R R2, SR_TID.X ;  /* 0x0000000000027919 */ /* 0x004ea20000002100 */
[----:B-1----:R-:W-:Y:S01]  /*16060*/  IMAD.U32 R0, RZ, RZ, UR46 ;  /* 0x0000002eff007e24 */ /* 0x002fe2000f8e00ff */
[----:B------:R-:W-:Y:S04]  /*16070*/  BSSY B0, `(.L_x_12156) ;  /* 0x0000012000007945 */ /* 0x000fe80003800000 */
[----:B------:R-:W-:Y:S02]  /*16080*/  ISETP.NE.AND P0, PT, R0, 0x3, PT ;  /* 0x000000030000780c */ /* 0x000fe40003f05270 */
[----:B--2---:R-:W-:-:S04]  /*16090*/  LOP3.LUT R2, R2, 0x7f, RZ, 0xc0, !PT ;  /* 0x0000007f02027812 */ /* 0x004fc800078ec0ff */
[----:B------:R-:W-:-:S13]  /*160a0*/  ISETP.NE.AND P1, PT, R2, RZ, PT ;  /* 0x000000ff0200720c */ /* 0x000fda0003f25270 */
        /* <DEDUP_REMOVED lines=14> */
.L_x_12157:
[----:B------:R-:W-:Y:S05]  /*16190*/  BSYNC B0 ;  /* 0x0000000000007941 */ /* 0x000fea0003800000 */
.L_x_12156:
[----:B------:R-:W-:Y:S05]  /*161a0*/  @!P0 BRA `(.L_x_12158) ;  /* 0x0000000000048947 */ /* 0x000fea0003800000 */
[----:B------:R-:W-:Y:S01]  /*161b0*/  BPT.TRAP 0x1 ;  /* 0x000000040000795c */ /* 0x000fe20000300000 */
.L_x_12158:
[----:B0-----:R-:W-:Y:S01]  /*161c0*/  LOP3.LUT R3, R25, 0x1, RZ, 0x3c, !PT ;  /* 0x0000000119037812 */ /* 0x001fe200078e3cff */
[----:B-1----:R-:W-:Y:S01]  /*161d0*/  IMAD R0, R22, 0x8, R17 ;  /* 0x0000000816007824 */ /* 0x002fe200078e0211 */
[----:B------:R-:W-:Y:S02]  /*161e0*/  BSSY B0, `(.L_x_12159) ;  /* 0x0000004000007945 */ /* 0x000fe40003800000 */
[----:B------:R-:W-:-:S04]  /*161f0*/  SHF.L.U32 R3, R3, 0x1f, RZ ;  /* 0x0000001f03037819 */ /* 0x000fc800000006ff */
[----:B------:R-:W0:Y:S02]  /*16200*/  SYNCS.PHASECHK.TRANS64.TRYWAIT P1, [R0+URZ+0x19c70], R3 ;  /* 0x019c7003000075a7 */ /* 0x000e24000802017f */
[----:B0-----:R-:W-:Y:S05]  /*16210*/  @!P1 BRA `(.L_x_12160) ;  /* 0x0000002c00e09947 */ /* 0x001fea0003800000 */
.L_x_12233:
[----:B------:R-:W-:Y:S05]  /*16220*/  BSYNC B0 ;  /* 0x0000000000007941 */ /* 0x000fea0003800000 */
.L_x_12159:
[----:B------:R-:W-:-:S05]  /*16230*/  IMAD.U32 R2, RZ, RZ, UR47 ;  /* 0x0000002fff027e24 */ /* 0x000fca000f8e00ff */
[----:B------:R-:W-:-:S13]  /*16240*/  ISETP.NE.AND P1, PT, R2, 0x3, PT ;  /* 0x000000030200780c */ /* 0x000fda0003f25270 */
[----:B------:R-:W-:Y:S05]  /*16250*/  @!P1 BRA `(.L_x_12161) ;  /* 0x0000000000049947 */ /* 0x000fea0003800000 */
[----:B------:R-:W-:Y:S01]  /*16260*/  BPT.TRAP 0x1 ;  /* 0x000000040000795c */ /* 0x000fe20000300000 */
.L_x_12161:
[----:B0-----:R-:W-:-:S04]  /*16270*/  SHF.L.U32 R3, R25, 0x1f, RZ ;  /* 0x0000001f19037819 */ /* 0x001fc800000006ff */
[----:B------:R-:W0:Y:S02]  /*16280*/  SYNCS.PHASECHK.TRANS64.TRYWAIT P1, [R0+URZ+0x19c60], R3 ;  /* 0x019c6003000075a7 */ /* 0x000e24000802017f */
[----:B0-----:R-:W-:Y:S05]  /*16290*/  @!P1 BRA `(.L_x_12162) ;  /* 0x0000002c00d49947 */ /* 0x001fea0003800000 */
.L_x_12234:
[----:B------:R-:W2:Y:S01]  /*162a0*/  LDL R15, [R1+0x10] ;  /* 0x00001000010f7983 */ /* 0x000ea20000100800 */
[----:B------:R-:W-:Y:S01]  /*162b0*/  IMAD R2, R22, 0x3000, RZ ;  /* 0x0000300016027824 */ /* 0x000fe200078e02ff */
[----:B------:R-:W-:Y:S05]  /*162c0*/  WARPSYNC.ALL ;  /* 0x0000000000007948 */ /* 0x000fea0003800000 */
[C---:B------:R-:W-:Y:S02]  /*162d0*/  LOP3.LUT R4, R2.reuse, R24, RZ, 0xfc, !PT ;  /* 0x0000001802047212 */ /* 0x040fe400078efcff */
[----:B0-----:R-:W-:Y:S02]  /*162e0*/  LOP3.LUT R3, R2, R27, RZ, 0xfc, !PT ;  /* 0x0000001b02037212 */ /* 0x001fe400078efcff */
[----:B------:R-:W-:Y:S01]  /*162f0*/  LOP3.LUT R14, R24, 0x1800, RZ, 0xfc, !PT ;  /* 0x00001800180e7812 */ /* 0x000fe200078efcff */
[----:B------:R-:W-:-:S02]  /*16300*/  IMAD.IADD R5, R17, 0x1, R4 ;  /* 0x0000000111057824 */ /* 0x000fc400078e0204 */
        /* <DEDUP_REMOVED lines=63> */
.L_x_12163:
[----:B-1----:R1:W-:Y:S01]  /*16700*/  SYNCS.ARRIVE.TRANS64.A1T0 RZ, [R0+URZ+0x19c50], RZ ;  /* 0x019c50ff00ff79a7 */ /* 0x0023e2000810003f */
[----:B------:R-:W-:Y:S06]  /*16710*/  BAR.SYNC.DEFER_BLOCKING 0x2, 0x80 ;  /* 0x0082000000007b1d */ /* 0x000fec0000010000 */
[----:B------:R-:W-:Y:S05]  /*16720*/  @!P0 BRA `(.L_x_12164) ;  /* 0x0000000000048947 */ /* 0x000fea0003800000 */
[----:B------:R-:W-:Y:S01]  /*16730*/  BPT.TRAP 0x1 ;  /* 0x000000040000795c */ /* 0x000fe20000300000 */
.L_x_12164:
        /* <DEDUP_REMOVED lines=9> */
.L_x_12105:
[----:B------:R-:W-:Y:S05]  /*167d0*/  BSYNC B7 ;  /* 0x0000000000077941 */ /* 0x000fea0003800000 */
.L_x_12103:
        /* <DEDUP_REMOVED lines=15> */
.L_x_12165:
[----:B0-----:R-:W2:Y:S01]  /*168d0*/  LDL.LU R0, [R1] ;  /* 0x0000000001007983 */ /* 0x001ea20000300800 */
        /* <DEDUP_REMOVED lines=31> */
[----:B------:R-:W0:Y:S01]  /*16ad0*/  LDC R7, c[0x0][0xc38] ;  /* 0x00030e00ff077b82 */ /* 0x000e220000000800 */
[----:B------:R-:W-:Y:S04]  /*16ae0*/  SHFL.IDX PT, R6, R9, 0x1, 0x1f ;  /* 0x00201f0009067f89 */ /* 0x000fe800000e0000 */
[----:B------:R-:W1:Y:S02]  /*16af0*/  SHFL.UP PT, R2, R4, 0x8, RZ ;  /* 0x0500000004027989 */ /* 0x000e6400000e00ff */
[----:B-1----:R-:W-:-:S05]  /*16b00*/  SEL R3, R2, RZ, P4 ;  /* 0x000000ff02037207 */ /* 0x002fca0002000000 */
[----:B------:R-:W-:Y:S02]  /*16b10*/  IMAD.IADD R5, R4, 0x1, R3 ;  /* 0x0000000104057824 */ /* 0x000fe400078e0203 */
[----:B------:R-:W-:Y:S04]  /*16b20*/  SHFL.IDX PT, R4, R9, RZ, 0x1f ;  /* 0x00001fff09047589 */ /* 0x000fe800000e0000 */
[----:B------:R-:W1:Y:S02]  /*16b30*/  SHFL.UP PT, R2, R5, 0x10, RZ ;  /* 0x0600000005027989 */ /* 0x000e6400000e00ff */
[----:B-1----:R-:W-:-:S05]  /*16b40*/  SEL R2, R2, RZ, P5 ;  /* 0x000000ff02027207 */ /* 0x002fca0002800000 */
[----:B------:R-:W-:Y:S02]  /*16b50*/  IMAD.IADD R2, R5, 0x1, R2 ;  /* 0x0000000105027824 */ /* 0x000fe400078e0202 */
[----:B------:R-:W-:-:S03]  /*16b60*/  IMAD.MOV.U32 R5, RZ, RZ, RZ ;  /* 0x000000ffff057224 */ /* 0x000fc600078e00ff */
[----:B------:R-:W0:Y:S02]  /*16b70*/  SHFL.IDX PT, R3, R2, 0x1f, 0x1f ;  /* 0x03e01f0002037f89 */ /* 0x000e2400000e0000 */
[----:B0-----:R-:W-:-:S04]  /*16b80*/  IMAD R3, R3, R7, RZ ;  /* 0x0000000703037224 */ /* 0x001fc800078e02ff */
[----:B------:R-:W-:-:S05]  /*16b90*/  IMAD.IADD R6, R6, 0x1, R3 ;  /* 0x0000000106067824 */ /* 0x000fca00078e0203 */
[----:B------:R-:W-:-:S13]  /*16ba0*/  ISETP.GT.AND P6, PT, R6, R4, PT ;  /* 0x000000040600720c */ /* 0x000fda0003fc4270 */
[----:B------:R-:W-:Y:S05]  /*16bb0*/  @P6 BRA `(.L_x_12167) ;  /* 0x0000000000986947 */ /* 0x000fea0003800000 */
.L_x_12169:
        /* <DEDUP_REMOVED lines=38> */
.L_x_12167:
        /* <DEDUP_REMOVED lines=11> */
[----:B------:R-:W-:-:S06]  /*16ed0*/  IMAD.U32 R5, RZ, RZ, UR5 ;  /* 0x00000005ff057e24 */ /* 0x000fcc000f8e00ff */
[----:B------:R3:W4:Y:S02]  /*16ee0*/  SHFL.IDX PT, R5, R2, R5, 0x1f ;  /* 0x00001f0502057589 */ /* 0x00072400000e0000 */
.L_x_12170:
[----:B0---4-:R-:W-:Y:S01]  /*16ef0*/  IMAD R3, R5, R7, R6 ;  /* 0x0000000705037224 */ /* 0x011fe200078e0206 */
[----:B--2---:R-:W-:Y:S01]  /*16f00*/  ISETP.NE.AND P0, PT, R8, 0x1, PT ;  /* 0x000000010800780c */ /* 0x004fe20003f05270 */
[----:B------:R-:W-:Y:S02]  /*16f10*/  UIADD3 UR41, UR4, UR41, URZ ;  /* 0x0000002904297290 */ /* 0x000fe4000fffe03f */
[----:B------:R-:W-:Y:S01]  /*16f20*/  IMAD.IADD R4, R4, 0x1, -R3 ;  /* 0x0000000104047824 */ /* 0x000fe200078e0a03 */
[----:B------:R0:W-:Y:S09]  /*16f30*/  STL [R1], R3 ;  /* 0x0000000301007387 */ /* 0x0001f20000100800 */
[----:B------:R-:W-:Y:S05]  /*16f40*/  @!P0 BRA `(.L_x_12171) ;  /* 0x0000000000e48947 */ /* 0x000fea0003800000 */
[----:B-1----:R-:W-:-:S04]  /*16f50*/  IABS R5, R0 ;  /* 0x0000000000057213 */ /* 0x002fc80000000000 */
[----:B------:R-:W1:Y:S08]  /*16f60*/  I2F.RP R6, R5 ;  /* 0x0000000500067306 */ /* 0x000e700000209400 */
[----:B-1----:R-:W1:Y:S02]  /*16f70*/  MUFU.RCP R6, R6 ;  /* 0x0000000600067308 */ /* 0x002e640000001000 */
[----:B-1----:R-:W-:-:S06]  /*16f80*/  VIADD R9, R6, 0xffffffe ;  /* 0x0ffffffe06097836 */ /* 0x002fcc0000000000 */
[----:B0-----:R-:W3:Y:S02]  /*16f90*/  F2I.FTZ.U32.TRUNC.NTZ R3, R9 ;  /* 0x0000000900037305 */ /* 0x001ee4000021f000 */
[----:B---3--:R-:W-:-:S04]  /*16fa0*/  IMAD.MOV R2, RZ, RZ, -R3 ;  /* 0x000000ffff027224 */ /* 0x008fc800078e0a03 */
        /* <DEDUP_REMOVED lines=38> */
[----:B------:R-:W-:Y:S01]  /*17210*/  IMAD.MOV R5, RZ, RZ, -R3 ;  /* 0x000000ffff057224 */ /* 0x000fe200078e0a03 */
[----:B------:R-:W-:-:S03]  /*17220*/  LOP3.LUT R2, R3, R8, RZ, 0x3c, !PT ;  /* 0x0000000803027212 */ /* 0x000fc600078e3cff */
[----:B------:R-:W-:Y:S01]  /*17230*/  IMAD R4, R0, R5, R4 ;  /* 0x0000000500047224 */ /* 0x000fe200078e0204 */
        /* <DEDUP_REMOVED lines=10> */
.L_x_12171:
[----:B------:R-:W-:Y:S02]  /*172e0*/  ULDC.64 UR4, c[0x0][0xc90] ;  /* 0x0003240000047ab9 */ /* 0x000fe40000000a00 */
[----:B------:R-:W-:-:S06]  /*172f0*/  UIMAD.WIDE UR4, UR41, 0x4, UR4 ;  /* 0x00000004290478a5 */ /* 0x000fcc000f8e0204 */
[----:B---3--:R-:W-:Y:S02]  /*17300*/  IMAD.U32 R2, RZ, RZ, UR4 ;  /* 0x00000004ff027e24 */ /* 0x008fe4000f8e00ff */
[----:B0-----:R-:W-:-:S05]  /*17310*/  IMAD.U32 R3, RZ, RZ, UR5 ;  /* 0x00000005ff037e24 */ /* 0x001fca000f8e00ff */
[----:B------:R-:W1:Y:S02]  /*17320*/  LDG.E R6, desc[UR56][R2.64] ;  /* 0x0000003802067981 */ /* 0x000e64000c1e1900 */
[----:B-1----:R-:W-:-:S05]  /*17330*/  IMAD R5, R0, R6, RZ ;  /* 0x0000000600057224 */ /* 0x002fca00078e02ff */
        /* <DEDUP_REMOVED lines=53> */
[----:B------:R-:W-:Y:S01]  /*17690*/  @!P1 LOP3.LUT R2, RZ, R6, RZ, 0x33, !PT ;  /* 0x00000006ff029212 */ /* 0x000fe200078e33ff */
[----:B------:R-:W-:-:S04]  /*176a0*/  IMAD.MOV R6, RZ, RZ, -R6 ;  /* 0x000000ffff067224 */ /* 0x000fc800078e0a06 */
[----:B------:R-:W-:Y:S02]  /*176b0*/  IMAD R3, R2, R6, R3 ;  /* 0x0000000602037224 */ /* 0x000fe400078e0203 */
[----:B------:R-:W-:-:S03]  /*176c0*/  IMAD.MOV.U32 R4, RZ, RZ, R2 ;  /* 0x000000ffff047224 */ /* 0x000fc600078e0002 */
[----:B------:R1:W-:Y:S04]  /*176d0*/  STL [R1+0x8], R3 ;  /* 0x0000080301007387 */ /* 0x0003e80000100800 */
.L_x_12172:
[----:B-1----:R-:W-:-:S05]  /*176e0*/  LOP3.LUT R3, RZ, R4, RZ, 0x33, !PT ;  /* 0x00000004ff037212 */ /* 0x002fca00078e33ff */
[----:B------:R-:W-:-:S05]  /*176f0*/  IMAD.IADD R0, R0, 0x1, R3 ;  /* 0x0000000100007824 */ /* 0x000fca00078e0203 */
[----:B------:R1:W-:Y:S01]  /*17700*/  STL [R1+0x4], R0 ;  /* 0x0000040001007387 */ /* 0x0003e20000100800 */
[----:B------:R-:W-:Y:S05]  /*17710*/  BRA `(.L_x_12173) ;  /* 0x0000000000107947 */ /* 0x000fea0003800000 */
.L_x_12168:
[----:B------:R0:W-:Y:S01]  /*17720*/  STL [R1], R4 ;  /* 0x0000000401007387 */ /* 0x0001e20000100800 */
[----:B------:R-:W-:-:S03]  /*17730*/  ULDC UR41, c[0x0][0xc3c] ;  /* 0x00030f0000297ab9 */ /* 0x000fc60000000800 */
[----:B------:R0:W-:Y:S04]  /*17740*/  STL [R1+0x4], RZ ;  /* 0x000004ff01007387 */ /* 0x0001e80000100800 */
[----:B------:R0:W-:Y:S02]  /*17750*/  STL [R1+0x8], RZ ;  /* 0x000008ff01007387 */ /* 0x0001e40000100800 */
.L_x_12173:
[----:B------:R-:W2:Y:S04]  /*17760*/  LDL R3, [R1+0x4] ;  /* 0x0000040001037983 */ /* 0x000ea80000100800 */
[----:B0-----:R-:W3:Y:S04]  /*17770*/  LDL R2, [R1+0x8] ;  /* 0x0000080001027983 */ /* 0x001ee80000100800 */
[----:B------:R-:W4:Y:S01]  /*17780*/  LDL R4, [R1] ;  /* 0x0000000001047983 */ /* 0x000f220000100800 */
[----:B-1----:R-:W0:Y:S01]  /*17790*/  S2R R0, SR_TID.X ;  /* 0x0000000000007919 */ /* 0x002e220000002100 */
        /* <DEDUP_REMOVED lines=15> */
.L_x_12166:
[----:B------:R-:W-:Y:S02]  /*17890*/  ULDC UR4, c[0x0][0xc3c] ;  /* 0x00030f0000047ab9 */ /* 0x000fe40000000800 */
[----:B------:R-:W-:-:S06]  /*178a0*/  UISETP.GE.AND UP0, UPT, UR41, UR4, UPT ;  /* 0x000000042900728c */ /* 0x000fcc000bf06270 */
[----:B------:R-:W-:-:S13]  /*178b0*/  PLOP3.LUT P0, PT, PT, PT, UP0, 0x80, 0x0 ;  /* 0x000000000000781c */ /* 0x000fda0003f0f008 */
[----:B------:R-:W-:Y:S05]  /*178c0*/  @!P0 BRA `(.L_x_12174) ;  /* 0xffffffa800c48947 */ /* 0x000fea000383ffff */
.L_x_12092:
[----:B-1----:R-:W2:Y:S01]  /*178d0*/  LDL.LU R0, [R1+0x1c] ;  /* 0x00001c0001007983 */ /* 0x002ea20000300800 */
[----:B------:R-:W-:Y:S01]  /*178e0*/  BSSY B0, `(.L_x_12175) ;  /* 0x000000b000007945 */ /* 0x000fe20003800000 */
[----:B0-----:R-:W0:Y:S01]  /*178f0*/  S2R R5, SR_CgaCtaId ;  /* 0x0000000000057919 */ /* 0x001e220000008800 */
        /* <DEDUP_REMOVED lines=9> */
.L_x_12235:
[----:B------:R-:W-:Y:S05]  /*17990*/  BSYNC B0 ;  /* 0x0000000000007941 */ /* 0x000fea0003800000 */
.L_x_12175:
[----:B------:R-:W-:-:S03]  /*179a0*/  UMOV UR4, 0xffffffff ;  /* 0xffffffff00047882 */ /* 0x000fc60000000000 */
[----:B------:R-:W-:Y:S05]  /*179b0*/  BRA.DIV UR4, `(.L_x_12177) ;  /* 0x0000001a04347947 */ /* 0x000fea000b800000 */
[----:B0-----:R-:W0:Y:S02]  /*179c0*/  S2R R0, SR_TID.X ;  /* 0x0000000000007919 */ /* 0x001e240000002100 */
[----:B0-----:R-:W-:-:S04]  /*179d0*/  SHF.R.U32.HI R0, RZ, 0x5, R0 ;  /* 0x00000005ff007819 */ /* 0x001fc80000011600 */
[----:B------:R-:W-:-:S05]  /*179e0*/  LOP3.LUT R0, R0, 0x3, RZ, 0xc0, !PT ;  /* 0x0000000300007812 */ /* 0x000fca00078ec0ff */
[----:B------:R0:W1:Y:S02]  /*179f0*/  SHFL.IDX PT, R14, R0, RZ, 0x1f ;  /* 0x00001fff000e7589 */ /* 0x00006400000e0000 */
.L_x_12238:
[----:B-1----:R-:W-:Y:S01]  /*17a00*/  ISETP.NE.AND P0, PT, R14, RZ, PT ;  /* 0x000000ff0e00720c */ /* 0x002fe20003f05270 */
[----:B------:R-:W-:-:S12]  /*17a10*/  BSSY B0, `(.L_x_12178) ;  /* 0x000002c000007945 */ /* 0x000fd80003800000 */
[----:B------:R-:W-:Y:S05]  /*17a20*/  @P0 BRA `(.L_x_12179) ;  /* 0x0000000000a80947 */ /* 0x000fea0003800000 */
[----:B------:R-:W-:-:S03]  /*17a30*/  UMOV UR4, 0xffffffff ;  /* 0xffffffff00047882 */ /* 0x000fc60000000000 */
[----:B------:R-:W-:Y:S05]  /*17a40*/  BRA.DIV UR4, `(.L_x_12180) ;  /* 0x0000001a04447947 */ /* 0x000fea000b800000 */
[----:B------:R-:W-:-:S13]  /*17a50*/  ELECT P6, URZ, PT ;  /* 0x00000000003f782f */ /* 0x000fda00038c0000 */
.L_x_12241:
[----:B------:R-:W-:Y:S05]  /*17a60*/  @!P6 BRA `(.L_x_12179) ;  /* 0x000000000098e947 */ /* 0x000fea0003800000 */
[----:B------:R-:W-:-:S06]  /*17a70*/  ULOP3.LUT UR4, UR36, 0x2, URZ, 0xfc, !UPT ;  /* 0x0000000224047892 */ /* 0x000fcc000f8efc3f */
[----:B0-----:R-:W-:-:S05]  /*17a80*/  IMAD.U32 R0, RZ, RZ, UR4 ;  /* 0x00000004ff007e24 */ /* 0x001fca000f8e00ff */
[----:B------:R-:W-:-:S13]  /*17a90*/  ISETP.NE.AND P0, PT, R0, 0x3, PT ;  /* 0x000000030000780c */ /* 0x000fda0003f05270 */
[----:B------:R-:W-:Y:S05]  /*17aa0*/  @!P0 BRA `(.L_x_12181) ;  /* 0x0000000000048947 */ /* 0x000fea0003800000 */
[----:B------:R-:W-:Y:S01]  /*17ab0*/  BPT.TRAP 0x1 ;  /* 0x000000040000795c */ /* 0x000fe20000300000 */
.L_x_12181:
[C---:B------:R-:W-:Y:S01]  /*17ac0*/  IMAD R3, R22.reuse, 0x8, R5 ;  /* 0x0000000816037824 */ /* 0x040fe200078e0205 */
[----:B------:R-:W-:Y:S01]  /*17ad0*/  SHF.L.U32 R2, R25, 0x1f, RZ ;  /* 0x0000001f19027819 */ /* 0x000fe200000006ff */
[----:B------:R-:W-:-:S03]  /*17ae0*/  VIADD R22, R22, 0x1 ;  /* 0x0000000116167836 */ /* 0x000fc60000000000 */
[----:B------:R-:W0:Y:S02]  /*17af0*/  SYNCS.PHASECHK.TRANS64.TRYWAIT P1, [R3+URZ+0x19c40], R2 ;  /* 0x019c4002030075a7 */ /* 0x000e24000802017f */
[----:B------:R-:W-:-:S04]  /*17b00*/  ISETP.NE.AND P2, PT, R22, 0x2, PT ;  /* 0x000000021600780c */ /* 0x000fc80003f45270 */
[----:B------:R-:W-:Y:S01]  /*17b10*/  SEL R0, RZ, 0x1, P2 ;  /* 0x00000001ff007807 */ /* 0x000fe20001000000 */
[----:B0-----:R-:W-:Y:S08]  /*17b20*/  @!P1 BRA `(.L_x_12182) ;  /* 0x00000018002c9947 */ /* 0x001ff00003800000 */
.L_x_12242:
[----:B------:R-:W-:Y:S02]  /*17b30*/  SEL R22, R22, RZ, P2 ;  /* 0x000000ff16167207 */ /* 0x000fe40001000000 */
[----:B------:R-:W-:Y:S01]  /*17b40*/  LOP3.LUT R0, R25, R0, RZ, 0x3c, !PT ;  /* 0x0000000019007212 */ /* 0x000fe200078e3cff */
[----:B------:R-:W-:Y:S06]  /*17b50*/  @!P0 BRA `(.L_x_12183) ;  /* 0x0000000000048947 */ /* 0x000fec0003800000 */
[----:B------:R-:W-:Y:S01]  /*17b60*/  BPT.TRAP 0x1 ;  /* 0x000000040000795c */ /* 0x000fe20000300000 */
.L_x_12183:
[----:B------:R-:W-:Y:S01]  /*17b70*/  IMAD R5, R22, 0x8, R5 ;  /* 0x0000000816057824 */ /* 0x000fe200078e0205 */
[----:B------:R-:W-:-:S04]  /*17b80*/  SHF.L.U32 R0, R0, 0x1f, RZ ;  /* 0x0000001f00007819 */ /* 0x000fc800000006ff */
[----:B------:R-:W1:Y:S02]  /*17b90*/  SYNCS.PHASECHK.TRANS64.TRYWAIT P1, [R5+URZ+0x19c40], R0 ;  /* 0x019c4000050075a7 */ /* 0x000e64000802017f */
[----:B-1----:R-:W-:Y:S05]  /*17ba0*/  @!P1 BRA `(.L_x_12184) ;  /* 0x0000001800209947 */ /* 0x002fea0003800000 */
.L_x_12243:
[----:B------:R-:W-:Y:S05]  /*17bb0*/  @!P0 BRA `(.L_x_12185) ;  /* 0x0000000000048947 */ /* 0x000fea0003800000 */
[----:B------:R-:W-:Y:S01]  /*17bc0*/  BPT.TRAP 0x1 ;  /* 0x000000040000795c */ /* 0x000fe20000300000 */
.L_x_12185:
[----:B------:R-:W2:Y:S02]  /*17bd0*/  SYNCS.PHASECHK.TRANS64.TRYWAIT P1, [R3+URZ+0x19c60], R2 ;  /* 0x019c6002030075a7 */ /* 0x000ea4000802017f */
[----:B--2---:R-:W-:Y:S05]  /*17be0*/  @!P1 BRA `(.L_x_12186) ;  /* 0x0000001800249947 */ /* 0x004fea0003800000 */
.L_x_12244:
[----:B------:R-:W-:Y:S05]  /*17bf0*/  @!P0 BRA `(.L_x_12187) ;  /* 0x0000000000048947 */ /* 0x000fea0003800000 */
[----:B------:R-:W-:Y:S01]  /*17c00*/  BPT.TRAP 0x1 ;  /* 0x000000040000795c */ /* 0x000fe20000300000 */
.L_x_12187:
[----:B------:R-:W3:Y:S02]  /*17c10*/  SYNCS.PHASECHK.TRANS64.TRYWAIT P1, [R5+URZ+0x19c60], R0 ;  /* 0x019c6000050075a7 */ /* 0x000ee4000802017f */
[----:B---3--:R-:W-:Y:S05]  /*17c20*/  @!P1 BRA `(.L_x_12188) ;  /* 0x0000001800289947 */ /* 0x008fea0003800000 */
.L_x_12245:
[----:B------:R-:W-:Y:S05]  /*17c30*/  @!P0 BRA `(.L_x_12189) ;  /* 0x0000000000048947 */ /* 0x000fea0003800000 */
[----:B------:R-:W-:Y:S01]  /*17c40*/  BPT.TRAP 0x1 ;  /* 0x000000040000795c */ /* 0x000fe20000300000 */
.L_x_12189:
[----:B------:R-:W4:Y:S02]  /*17c50*/  SYNCS.PHASECHK.TRANS64.TRYWAIT P1, [R3+URZ+0x19c80], R2 ;  /* 0x019c8002030075a7 */ /* 0x000f24000802017f */
[----:B----4-:R-:W-:Y:S05]  /*17c60*/  @!P1 BRA `(.L_x_12190) ;  /* 0x00000018002c9947 */ /* 0x010fea0003800000 */
.L_x_12246:
[----:B------:R-:W-:Y:S05]  /*17c70*/  @!P0 BRA `(.L_x_12191) ;  /* 0x0000000000048947 */ /* 0x000fea0003800000 */
[----:B------:R-:W-:Y:S01]  /*17c80*/  BPT.TRAP 0x1 ;  /* 0x000000040000795c */ /* 0x000fe20000300000 */
.L_x_12191:
[----:B------:R0:W0:Y:S02]  /*17c90*/  SYNCS.PHASECHK.TRANS64.TRYWAIT P0, [R5+URZ+0x19c80], R0 ;  /* 0x019c8000050075a7 */ /* 0x000024000800017f */
[----:B0-----:R-:W-:Y:S05]  /*17ca0*/  @!P0 NANOSLEEP.SYNCS 0x989680 ;  /* 0x009896800000895d */ /* 0x001fea0003900000 */
[----:B------:R-:W0:Y:S02]  /*17cb0*/  @!P0 SYNCS.PHASECHK.TRANS64 P0, [R5+URZ+0x19c80], R0 ;  /* 0x019c8000050085a7 */ /* 0x000e24000800007f */
[----:B0-----:R-:W-:Y:S05]  /*17cc0*/  @!P0 BRA `(.L_x_12191) ;  /* 0xfffffffc00f08947 */ /* 0x001fea000383ffff */
.L_x_12179:
[----:B------:R-:W-:Y:S05]  /*17cd0*/  BSYNC B0 ;  /* 0x0000000000007941 */ /* 0x000fea0003800000 */
.L_x_12178:
[----:B------:R-:W-:Y:S05]  /*17ce0*/  EXIT ;  /* 0x000000000000794d */ /* 0x000fea0003800000 */
.L_x_11992:
[----:B0-----:R-:W-:-:S04]  /*17cf0*/  IMAD.U32 R3, RZ, RZ, UR46 ;  /* 0x0000002eff037e24 */ /* 0x001fc8000f8e00ff */
[----:B------:R0:W1:Y:S03]  /*17d00*/  SYNCS.PHASECHK.TRANS64.TRYWAIT P1, [R3+URZ+0x19c00], R0 ;  /* 0x019c0000030075a7 */ /* 0x000066000802017f */
[----:B-1----:R-:W-:Y:S05]  /*17d10*/  @!P1 NANOSLEEP.SYNCS 0x989680 ;  /* 0x009896800000995d */ /* 0x002fea0003900000 */
[----:B------:R-:W1:Y:S02]  /*17d20*/  @!P1 SYNCS.PHASECHK.TRANS64 P1, [R3+URZ+0x19c00], R0 ;  /* 0x019c0000030095a7 */ /* 0x000e64000802007f */
[----:B-1----:R-:W-:Y:S05]  /*17d30*/  @!P1 BRA `(.L_x_11992) ;  /* 0xfffffffc00ec9947 */ /* 0x002fea000383ffff */
[----:B------:R-:W-:Y:S05]  /*17d40*/  BRA `(.L_x_12192) ;  /* 0xfffffea400587947 */ /* 0x000fea000383ffff */
.L_x_11996:
[----:B-1----:R1:W2:Y:S02]  /*17d50*/  SYNCS.PHASECHK.TRANS64.TRYWAIT P1, [R3+URZ+0x19c30], R0 ;  /* 0x019c3000030075a7 */ /* 0x0022a4000802017f */
[----:B--2---:R-:W-:Y:S05]  /*17d60*/  @!P1 NANOSLEEP.SYNCS 0x989680 ;  /* 0x009896800000995d */ /* 0x004fea0003900000 */
[----:B------:R-:W2:Y:S02]  /*17d70*/  @!P1 SYNCS.PHASECHK.TRANS64 P1, [R3+URZ+0x19c30], R0 ;  /* 0x019c3000030095a7 */ /* 0x000ea4000802007f */
[----:B--2---:R-:W-:Y:S05]  /*17d80*/  @!P1 BRA `(.L_x_11996) ;  /* 0xfffffffc00f09947 */ /* 0x004fea000383ffff */
[----:B------:R-:W-:Y:S05]  /*17d90*/  BRA `(.L_x_11995) ;  /* 0xfffffea400747947 */ /* 0x000fea000383ffff */
.L_x_12013:
[----:B-1----:R-:W-:-:S04]  /*17da0*/  IMAD.U32 R5, RZ, RZ, UR19 ;  /* 0x00000013ff057e24 */ /* 0x002fc8000f8e00ff */
[----:B------:R1:W2:Y:S03]  /*17db0*/  SYNCS.PHASECHK.TRANS64.TRYWAIT P1, [R5+URZ+0x19c30], R0 ;  /* 0x019c3000050075a7 */ /* 0x0002a6000802017f */
[----:B--2---:R-:W-:Y:S05]  /*17dc0*/  @!P1 NANOSLEEP.SYNCS 0x989680 ;  /* 0x009896800000995d */ /* 0x004fea0003900000 */
[----:B------:R-:W2:Y:S02]  /*17dd0*/  @!P1 SYNCS.PHASECHK.TRANS64 P1, [R5+URZ+0x19c30], R0 ;  /* 0x019c3000050095a7 */ /* 0x000ea4000802007f */
[----:B--2---:R-:W-:Y:S05]  /*17de0*/  @!P1 BRA `(.L_x_12013) ;  /* 0xfffffffc00ec9947 */ /* 0x004fea000383ffff */
[----:B------:R-:W-:Y:S05]  /*17df0*/  BRA `(.L_x_12012) ;  /* 0xfffffed800507947 */ /* 0x000fea000383ffff */
.L_x_12017:
[----:B-1----:R-:W-:-:S04]  /*17e00*/  IMAD.U32 R4, RZ, RZ, UR11 ;  /* 0x0000000bff047e24 */ /* 0x002fc8000f8e00ff */
[----:B------:R1:W2:Y:S03]  /*17e10*/  SYNCS.PHASECHK.TRANS64.TRYWAIT P1, [R4+URZ+0x19c50], R0 ;  /* 0x019c5000040075a7 */ /* 0x0002a6000802017f */
[----:B--2---:R-:W-:Y:S05]  /*17e20*/  @!P1 NANOSLEEP.SYNCS 0x989680 ;  /* 0x009896800000995d */ /* 0x004fea0003900000 */
[----:B------:R-:W2:Y:S02]  /*17e30*/  @!P1 SYNCS.PHASECHK.TRANS64 P1, [R4+URZ+0x19c50], R0 ;  /* 0x019c5000040095a7 */ /* 0x000ea4000802007f */
[----:B--2---:R-:W-:Y:S05]  /*17e40*/  @!P1 BRA `(.L_x_12017) ;  /* 0xfffffffc00ec9947 */ /* 0x004fea000383ffff */
[----:B------:R-:W-:Y:S05]  /*17e50*/  BRA `(.L_x_12016) ;  /* 0xfffffed800a07947 */ /* 0x000fea000383ffff */
.L_x_12036:
[----:B-1----:R-:W-:-:S04]  /*17e60*/  IMAD.U32 R7, RZ, RZ, UR6 ;  /* 0x00000006ff077e24 */ /* 0x002fc8000f8e00ff */
[----:B------:R1:W2:Y:S03]  /*17e70*/  SYNCS.PHASECHK.TRANS64.TRYWAIT P1, [R7+URZ+0x19c30], R0 ;  /* 0x019c3000070075a7 */ /* 0x0002a6000802017f */
[----:B--2---:R-:W-:Y:S05]  /*17e80*/  @!P1 NANOSLEEP.SYNCS 0x989680 ;  /* 0x009896800000995d */ /* 0x004fea0003900000 */
[----:B------:R-:W2:Y:S02]  /*17e90*/  @!P1 SYNCS.PHASECHK.TRANS64 P1, [R7+URZ+0x19c30], R0 ;  /* 0x019c3000070095a7 */ /* 0x000ea4000802007f */
[----:B--2---:R-:W-:Y:S05]  /*17ea0*/  @!P1 BRA `(.L_x_12036) ;  /* 0xfffffffc00ec9947 */ /* 0x004fea000383ffff */
[----:B------:R-:W-:Y:S05]  /*17eb0*/  BRA `(.L_x_12035) ;  /* 0xffffff0800787947 */ /* 0x000fea000383ffff */
.L_x_12040:
[----:B-1----:R-:W-:-:S04]  /*17ec0*/  IMAD.U32 R4, RZ, RZ, UR11 ;  /* 0x0000000bff047e24 */ /* 0x002fc8000f8e00ff */
[----:B------:R1:W2:Y:S03]  /*17ed0*/  SYNCS.PHASECHK.TRANS64.TRYWAIT P1, [R4+URZ+0x19c50], R0 ;  /* 0x019c5000040075a7 */ /* 0x0002a6000802017f */
[----:B--2---:R-:W-:Y:S05]  /*17ee0*/  @!P1 NANOSLEEP.SYNCS 0x989680 ;  /* 0x009896800000995d */ /* 0x004fea0003900000 */
[----:B------:R-:W2:Y:S02]  /*17ef0*/  @!P1 SYNCS.PHASECHK.TRANS64 P1, [R4+URZ+0x19c50], R0 ;  /* 0x019c5000040095a7 */ /* 0x000ea4000802007f */
[----:B--2---:R-:W-:Y:S05]  /*17f00*/  @!P1 BRA `(.L_x_12040) ;  /* 0xfffffffc00ec9947 */ /* 0x004fea000383ffff */
[----:B------:R-:W-:Y:S05]  /*17f10*/  BRA `(.L_x_12039) ;  /* 0xffffff0800c87947 */ /* 0x000fea000383ffff */
.L_x_12048:
[----:B-1----:R-:W-:-:S04]  /*17f20*/  IMAD.U32 R5, RZ, RZ, UR6 ;  /* 0x00000006ff057e24 */ /* 0x002fc8000f8e00ff */
[----:B------:R1:W2:Y:S03]  /*17f30*/  SYNCS.PHASECHK.TRANS64.TRYWAIT P1, [R5+URZ+0x19c30], R0 ;  /* 0x019c3000050075a7 */ /* 0x0002a6000802017f */
[----:B--2---:R-:W-:Y:S05]  /*17f40*/  @!P1 NANOSLEEP.SYNCS 0x989680 ;  /* 0x009896800000995d */ /* 0x004fea0003900000 */
[----:B------:R-:W2:Y:S02]  /*17f50*/  @!P1 SYNCS.PHASECHK.TRANS64 P1, [R5+URZ+0x19c30], R0 ;  /* 0x019c3000050095a7 */ /* 0x000ea4000802007f */
[----:B--2---:R-:W-:Y:S05]  /*17f60*/  @!P1 BRA `(.L_x_12048) ;  /* 0xfffffffc00ec9947 */ /* 0x004fea000383ffff */
[----:B------:R-:W-:Y:S05]  /*17f70*/  BRA `(.L_x_12047) ;  /* 0xffffff2400487947 */ /* 0x000fea000383ffff */
.L_x_12052:
[----:B-1----:R-:W-:-:S04]  /*17f80*/  IMAD.U32 R4, RZ, RZ, UR11 ;  /* 0x0000000bff047e24 */ /* 0x002fc8000f8e00ff */
[----:B------:R1:W2:Y:S03]  /*17f90*/  SYNCS.PHASECHK.TRANS64.TRYWAIT P1, [R4+URZ+0x19c50], R0 ;  /* 0x019c5000040075a7 */ /* 0x0002a6000802017f */
[----:B--2---:R-:W-:Y:S05]  /*17fa0*/  @!P1 NANOSLEEP.SYNCS 0x989680 ;  /* 0x009896800000995d */ /* 0x004fea0003900000 */
[----:B------:R-:W2:Y:S02]  /*17fb0*/  @!P1 SYNCS.PHASECHK.TRANS64 P1, [R4+URZ+0x19c50], R0 ;  /* 0x019c5000040095a7 */ /* 0x000ea4000802007f */
[----:B--2---:R-:W-:Y:S05]  /*17fc0*/  @!P1 BRA `(.L_x_12052) ;  /* 0xfffffffc00ec9947 */ /* 0x004fea000383ffff */
[----:B------:R-:W-:Y:S05]  /*17fd0*/  BRA `(.L_x_12051) ;  /* 0xffffff2400987947 */ /* 0x000fea000383ffff */
.L_x_12067:
[----:B-1----:R-:W-:-:S04]  /*17fe0*/  IMAD.U32 R6, RZ, RZ, UR14 ;  /* 0x0000000eff067e24 */ /* 0x002fc8000f8e00ff */
[----:B------:R1:W2:Y:S03]  /*17ff0*/  SYNCS.PHASECHK.TRANS64.TRYWAIT P1, [R6+URZ+0x19c50], R5 ;  /* 0x019c5005060075a7 */ /* 0x0002a6000802017f */
[----:B--2---:R-:W-:Y:S05]  /*18000*/  @!P1 NANOSLEEP.SYNCS 0x989680 ;  /* 0x009896800000995d */ /* 0x004fea0003900000 */
[----:B------:R-:W2:Y:S02]  /*18010*/  @!P1 SYNCS.PHASECHK.TRANS64 P1, [R6+URZ+0x19c50], R5 ;  /* 0x019c5005060095a7 */ /* 0x000ea4000802007f */
[----:B--2---:R-:W-:Y:S05]  /*18020*/  @!P1 BRA `(.L_x_12067) ;  /* 0xfffffffc00ec9947 */ /* 0x004fea000383ffff */
[----:B------:R-:W-:Y:S05]  /*18030*/  BRA `(.L_x_12066) ;  /* 0xffffff5000b47947 */ /* 0x000fea000383ffff */
.L_x_12114:
        /* <DEDUP_REMOVED lines=10> */
.L_x_12193:
[----:B------:R-:W-:Y:S05]  /*180e0*/  BRA `(.L_x_12194) ;  /* 0xffffffb800987947 */ /* 0x000fea000383ffff */
.L_x_12117:
[----:B0-----:R0:W1:Y:S02]  /*180f0*/  SYNCS.PHASECHK.TRANS64.TRYWAIT P0, [R5+URZ+0x19c80], R21 ;  /* 0x019c8015050075a7 */ /* 0x001064000800017f */
[----:B-1----:R-:W-:Y:S05]  /*18100*/  @!P0 NANOSLEEP.SYNCS 0x989680 ;  /* 0x009896800000895d */ /* 0x002fea0003900000 */
[----:B------:R-:W1:Y:S02]  /*18110*/  @!P0 SYNCS.PHASECHK.TRANS64 P0, [R5+URZ+0x19c80], R21 ;  /* 0x019c8015050085a7 */ /* 0x000e64000800007f */
[----:B-1----:R-:W-:Y:S05]  /*18120*/  @!P0 BRA `(.L_x_12117) ;  /* 0xfffffffc00f08947 */ /* 0x002fea000383ffff */
[----:B------:R-:W-:Y:S05]  /*18130*/  BRA `(.L_x_12195) ;  /* 0xffffffb800a87947 */ /* 0x000fea000383ffff */
.L_x_12118:
        /* <DEDUP_REMOVED lines=8> */
.L_x_12197:
[----:B------:R-:W-:Y:S05]  /*181c0*/  BSYNC B0 ;  /* 0x0000000000007941 */ /* 0x000fea0003800000 */
.L_x_12196:
        /* <DEDUP_REMOVED lines=9> */
.L_x_12198:
[----:B------:R-:W0:Y:S01]  /*18260*/  LDC R11, c[0x0][0x2f4] ;  /* 0x0000bd00ff0b7b82 */ /* 0x000e220000000800 */
[C---:B------:R-:W-:Y:S01]  /*18270*/  LOP3.LUT R12, R29.reuse, 0x20, RZ, 0xfc, !PT ;  /* 0x000000201d0c7812 */ /* 0x040fe200078efcff */
[----:B------:R-:W-:Y:S01]  /*18280*/  IMAD.MOV.U32 R13, RZ, RZ, R9 ;  /* 0x000000ffff0d7224 */ /* 0x000fe200078e0009 */
[----:B------:R-:W-:Y:S01]  /*18290*/  LOP3.LUT R15, R29, 0x40, RZ, 0xfc, !PT ;  /* 0x000000401d0f7812 */ /* 0x000fe200078efcff */
[----:B------:R-:W-:-:S05]  /*182a0*/  IMAD.MOV.U32 R2, RZ, RZ, R14 ;  /* 0x000000ffff027224 */ /* 0x000fca00078e000e */
[----:B------:R-:W-:-:S05]  /*182b0*/  IADD3 R2, P1, R29, R2, RZ ;  /* 0x000000021d027210 */ /* 0x000fca0007f3e0ff */
[----:B------:R-:W-:Y:S01]  /*182c0*/  IMAD.X R3, RZ, RZ, R3, P1 ;  /* 0x000000ffff037224 */ /* 0x000fe200008e0603 */
        /* <DEDUP_REMOVED lines=17> */
.L_x_12199:
        /* <DEDUP_REMOVED lines=10> */
.L_x_12200:
[----:B------:R-:W-:Y:S01]  /*18480*/  IMAD.MOV.U32 R2, RZ, RZ, R14 ;  /* 0x000000ffff027224 */ /* 0x000fe200078e000e */
[----:B------:R-:W-:Y:S06]  /*18490*/  BRA `(.L_x_12201) ;  /* 0xffffffb8008c7947 */ /* 0x000fec000383ffff */
.L_x_12123:
[----:B---3--:R3:W4:Y:S02]  /*184a0*/  SYNCS.PHASECHK.TRANS64.TRYWAIT P1, [R5+URZ+0x19c40], R21 ;  /* 0x019c4015050075a7 */ /* 0x008724000802017f */
[----:B----4-:R-:W-:Y:S05]  /*184b0*/  @!P1 NANOSLEEP.SYNCS 0x989680 ;  /* 0x009896800000995d */ /* 0x010fea0003900000 */
[----:B------:R-:W4:Y:S02]  /*184c0*/  @!P1 SYNCS.PHASECHK.TRANS64 P1, [R5+URZ+0x19c40], R21 ;  /* 0x019c4015050095a7 */ /* 0x000f24000802007f */
[----:B----4-:R-:W-:Y:S05]  /*184d0*/  @!P1 BRA `(.L_x_12123) ;  /* 0xfffffffc00f09947 */ /* 0x010fea000383ffff */
[----:B------:R-:W-:Y:S05]  /*184e0*/  BRA `(.L_x_12202) ;  /* 0xffffffb800f07947 */ /* 0x000fea000383ffff */
.L_x_12124:
        /* <DEDUP_REMOVED lines=8> */
.L_x_12204:
[----:B------:R-:W-:Y:S05]  /*18570*/  BSYNC B0 ;  /* 0x0000000000007941 */ /* 0x000fea0003800000 */
.L_x_12203:
        /* <DEDUP_REMOVED lines=8> */
.L_x_12205:
[----:B------:R-:W-:Y:S02]  /*18600*/  IMAD.MOV.U32 R13, RZ, RZ, R6 ;  /* 0x000000ffff0d7224 */ /* 0x000fe400078e0006 */
[----:B------:R-:W-:Y:S02]  /*18610*/  IMAD.MOV.U32 R12, RZ, RZ, 0x1 ;  /* 0x00000001ff0c7424 */ /* 0x000fe400078e00ff */
[----:B------:R-:W-:-:S07]  /*18620*/  IMAD.MOV.U32 R3, RZ, RZ, R14 ;  /* 0x000000ffff037224 */ /* 0x000fce00078e000e */
[----:B------:R-:W-:Y:S05]  /*18630*/  WARPSYNC.COLLECTIVE R15, `(.L_x_12206) ;  /* 0x000000000f087348 */ /* 0x000fea0003c00000 */
[----:B------:R0:W1:Y:S02]  /*18640*/  SHFL.IDX P6, R14, R13, R12, R11 ;  /* 0x0000000c0d0e7389 */ /* 0x00006400000c000b */
[----:B01----:R-:W-:Y:S01]  /*18650*/  ENDCOLLECTIVE ;  /* 0x000000000000791b */ /* 0x003fe20003800000 */
.L_x_12206:
        /* <DEDUP_REMOVED lines=10> */
.L_x_12207:
        /* <DEDUP_REMOVED lines=8> */
.L_x_12129:
        /* <DEDUP_REMOVED lines=9> */
.L_x_12209:
[----:B------:R-:W-:Y:S01]  /*18810*/  ISETP.GE.AND P1, PT, R18, R0, PT ;  /* 0x000000001200720c */ /* 0x000fe20003f26270 */
[----:B------:R-:W-:Y:S02]  /*18820*/  IMAD.MOV.U32 R13, RZ, RZ, R6 ;  /* 0x000000ffff0d7224 */ /* 0x000fe400078e0006 */
[----:B------:R-:W-:-:S10]  /*18830*/  IMAD.MOV.U32 R2, RZ, RZ, R14 ;  /* 0x000000ffff027224 */ /* 0x000fd400078e000e */
[----:B------:R-:W-:Y:S05]  /*18840*/  WARPSYNC.COLLECTIVE R15, `(.L_x_12210) ;  /* 0x000000000f087348 */ /* 0x000fea0003c00000 */
[----:B------:R0:W1:Y:S02]  /*18850*/  SHFL.IDX P6, R14, R13, R12, R11 ;  /* 0x0000000c0d0e7389 */ /* 0x00006400000c000b */
[----:B01----:R-:W-:Y:S01]  /*18860*/  ENDCOLLECTIVE ;  /* 0x000000000000791b */ /* 0x003fe20003800000 */
.L_x_12210:
[----:B------:R-:W-:Y:S02]  /*18870*/  IMAD.MOV.U32 R13, RZ, RZ, R4 ;  /* 0x000000ffff0d7224 */ /* 0x000fe400078e0004 */
[----:B------:R-:W-:Y:S02]  /*18880*/  IMAD.MOV.U32 R12, RZ, RZ, 0x1 ;  /* 0x00000001ff0c7424 */ /* 0x000fe400078e00ff */
[----:B------:R-:W-:-:S07]  /*18890*/  IMAD.MOV.U32 R3, RZ, RZ, R14 ;  /* 0x000000ffff037224 */ /* 0x000fce00078e000e */
[----:B------:R-:W-:Y:S05]  /*188a0*/  WARPSYNC.COLLECTIVE R15, `(.L_x_12211) ;  /* 0x000000000f087348 */ /* 0x000fea0003c00000 */
[----:B------:R0:W1:Y:S02]  /*188b0*/  SHFL.IDX P6, R14, R13, R12, R11 ;  /* 0x0000000c0d0e7389 */ /* 0x00006400000c000b */
[----:B01----:R-:W-:Y:S01]  /*188c0*/  ENDCOLLECTIVE ;  /* 0x000000000000791b */ /* 0x003fe20003800000 */
.L_x_12211:
        /* <DEDUP_REMOVED lines=10> */
.L_x_12212:
[----:B------:R-:W-:Y:S01]  /*18970*/  @!PT LDS RZ, [RZ] ;  /* 0x00000000fffff984 */ /* 0x000fe20000000800 */
[----:B------:R-:W-:Y:S01]  /*18980*/  @!PT LDS RZ, [RZ] ;  /* 0x00000000fffff984 */ /* 0x000fe20000000800 */
[----:B------:R-:W-:Y:S01]  /*18990*/  @!PT LDS RZ, [RZ] ;  /* 0x00000000fffff984 */ /* 0x000fe20000000800 */
[----:B------:R0:W-:Y:S04]  /*189a0*/  @!P1 LDGSTS.E.BYPASS.LTC128B.128 [R10+0xf000], desc[UR56][R2.64], !P3 ;  /* 0x0f000000020a9fae */ /* 0x0001e8000d901d78 */
[----:B------:R0:W-:Y:S04]  /*189b0*/  @!P1 LDGSTS.E.BYPASS.LTC128B.128 [R10+0x10800], desc[UR56][R2.64+0x20], !P2 ;  /* 0x10800020020a9fae */ /* 0x0001e8000d101d78 */
[----:B------:R0:W-:Y:S01]  /*189c0*/  @!P1 LDGSTS.E.BYPASS.LTC128B.128 [R10+0x12000], desc[UR56][R2.64+0x40], !P0 ;  /* 0x12000040020a9fae */ /* 0x0001e2000c101d78 */
[----:B------:R-:W-:Y:S02]  /*189d0*/  IMAD.MOV.U32 R13, RZ, RZ, R5 ;  /* 0x000000ffff0d7224 */ /* 0x000fe400078e0005 */
[----:B------:R-:W-:-:S02]  /*189e0*/  IMAD.MOV.U32 R12, RZ, RZ, RZ ;  /* 0x000000ffff0c7224 */ /* 0x000fc400078e00ff */
[----:B------:R-:W-:-:S07]  /*189f0*/  IMAD.MOV.U32 R6, RZ, RZ, R14 ;  /* 0x000000ffff067224 */ /* 0x000fce00078e000e */
[----:B0-----:R-:W-:Y:S05]  /*18a00*/  WARPSYNC.COLLECTIVE R15, `(.L_x_12213) ;  /* 0x000000000f087348 */ /* 0x001fea0003c00000 */
[----:B------:R1:W2:Y:S02]  /*18a10*/  SHFL.IDX P6, R14, R13, R12, R11 ;  /* 0x0000000c0d0e7389 */ /* 0x0002a400000c000b */
[----:B012---:R-:W-:Y:S01]  /*18a20*/  ENDCOLLECTIVE ;  /* 0x000000000000791b */ /* 0x007fe20003800000 */
.L_x_12213:
[----:B------:R-:W-:-:S05]  /*18a30*/  VIADD R3, R18, 0x40 ;  /* 0x0000004012037836 */ /* 0x000fca0000000000 */
[----:B------:R-:W-:Y:S01]  /*18a40*/  ISETP.GE.AND P1, PT, R3, R0, PT ;  /* 0x000000000300720c */ /* 0x000fe20003f26270 */
[----:B------:R-:W-:-:S12]  /*18a50*/  IMAD.MOV.U32 R13, RZ, RZ, R7 ;  /* 0x000000ffff0d7224 */ /* 0x000fd800078e0007 */
[----:B------:R-:W-:Y:S01]  /*18a60*/  @!P1 IADD3 R2, P4, R29, R6, RZ ;  /* 0x000000061d029210 */ /* 0x000fe20007f9e0ff */
[----:B------:R-:W-:-:S12]  /*18a70*/  IMAD.MOV.U32 R5, RZ, RZ, R14 ;  /* 0x000000ffff057224 */ /* 0x000fd800078e000e */
[----:B------:R-:W-:Y:S05]  /*18a80*/  WARPSYNC.COLLECTIVE R15, `(.L_x_12214) ;  /* 0x000000000f087348 */ /* 0x000fea0003c00000 */
[----:B------:R0:W1:Y:S02]  /*18a90*/  SHFL.IDX P6, R14, R13, R12, R11 ;  /* 0x0000000c0d0e7389 */ /* 0x00006400000c000b */
[----:B01----:R-:W-:Y:S01]  /*18aa0*/  ENDCOLLECTIVE ;  /* 0x000000000000791b */ /* 0x003fe20003800000 */
.L_x_12214:
[----:B------:R-:W-:-:S05]  /*18ab0*/  @!P1 IMAD.X R3, RZ, RZ, R4, P4 ;  /* 0x000000ffff039224 */ /* 0x000fca00020e0604 */
        /* <DEDUP_REMOVED lines=8> */
.L_x_12134:
[----:B-1----:R1:W2:Y:S02]  /*18b40*/  SYNCS.PHASECHK.TRANS64.TRYWAIT P0, [R17+URZ+0x19c20], R0 ;  /* 0x019c2000110075a7 */ /* 0x0022a4000800017f */
[----:B--2---:R-:W-:Y:S05]  /*18b50*/  @!P0 NANOSLEEP.SYNCS 0x989680 ;  /* 0x009896800000895d */ /* 0x004fea0003900000 */
[----:B------:R-:W2:Y:S02]  /*18b60*/  @!P0 SYNCS.PHASECHK.TRANS64 P0, [R17+URZ+0x19c20], R0 ;  /* 0x019c2000110085a7 */ /* 0x000ea4000800007f */
[----:B--2---:R-:W-:Y:S05]  /*18b70*/  @!P0 BRA `(.L_x_12134) ;  /* 0xfffffffc00f08947 */ /* 0x004fea000383ffff */
[----:B------:R-:W-:Y:S05]  /*18b80*/  BRA `(.L_x_12216) ;  /* 0xffffffc000ec7947 */ /* 0x000fea000383ffff */
.L_x_12138:
[----:B0-----:R0:W1:Y:S02]  /*18b90*/  SYNCS.PHASECHK.TRANS64.TRYWAIT P0, [R4+URZ+0x19c80], R10 ;  /* 0x019c800a040075a7 */ /* 0x001064000800017f */
[----:B-1----:R-:W-:Y:S05]  /*18ba0*/  @!P0 NANOSLEEP.SYNCS 0x989680 ;  /* 0x009896800000895d */ /* 0x002fea0003900000 */
[----:B------:R-:W1:Y:S02]  /*18bb0*/  @!P0 SYNCS.PHASECHK.TRANS64 P0, [R4+URZ+0x19c80], R10 ;  /* 0x019c800a040085a7 */ /* 0x000e64000800007f */
[----:B-1----:R-:W-:Y:S05]  /*18bc0*/  @!P0 BRA `(.L_x_12138) ;  /* 0xfffffffc00f08947 */ /* 0x002fea000383ffff */
[----:B------:R-:W-:Y:S05]  /*18bd0*/  BRA `(.L_x_12217) ;  /* 0xffffffc400b07947 */ /* 0x000fea000383ffff */
.L_x_12139:
        /* <DEDUP_REMOVED lines=8> */
.L_x_12219:
[----:B------:R-:W-:Y:S05]  /*18c60*/  BSYNC B0 ;  /* 0x0000000000007941 */ /* 0x000fea0003800000 */
.L_x_12218:
        /* <DEDUP_REMOVED lines=9> */
.L_x_12220:
[----:B------:R-:W-:Y:S02]  /*18d00*/  IMAD.MOV.U32 R13, RZ, RZ, R21 ;  /* 0x000000ffff0d7224 */ /* 0x000fe400078e0015 */
[----:B------:R-:W-:Y:S02]  /*18d10*/  IMAD.MOV.U32 R12, RZ, RZ, 0x1 ;  /* 0x00000001ff0c7424 */ /* 0x000fe400078e00ff */
[----:B------:R-:W-:-:S07]  /*18d20*/  IMAD.MOV.U32 R2, RZ, RZ, R14 ;  /* 0x000000ffff027224 */ /* 0x000fce00078e000e */
[----:B------:R-:W-:Y:S05]  /*18d30*/  WARPSYNC.COLLECTIVE R15, `(.L_x_12221) ;  /* 0x000000000f087348 */ /* 0x000fea0003c00000 */
[----:B------:R0:W1:Y:S02]  /*18d40*/  SHFL.IDX P6, R14, R13, R12, R11 ;  /* 0x0000000c0d0e7389 */ /* 0x00006400000c000b */
[----:B01----:R-:W-:Y:S01]  /*18d50*/  ENDCOLLECTIVE ;  /* 0x000000000000791b */ /* 0x003fe20003800000 */
.L_x_12221:
        /* <DEDUP_REMOVED lines=13> */
.L_x_12222:
[----:B------:R-:W-:Y:S01]  /*18e30*/  IMAD.MOV.U32 R2, RZ, RZ, R14 ;  /* 0x000000ffff027224 */ /* 0x000fe200078e000e */
[----:B------:R-:W-:Y:S06]  /*18e40*/  BRA `(.L_x_12223) ;  /* 0xffffffc400a87947 */ /* 0x000fec000383ffff */
.L_x_12144:
[----:B---3--:R3:W4:Y:S02]  /*18e50*/  SYNCS.PHASECHK.TRANS64.TRYWAIT P0, [R4+URZ+0x19c40], R10 ;  /* 0x019c400a040075a7 */ /* 0x008724000800017f */
[----:B----4-:R-:W-:Y:S05]  /*18e60*/  @!P0 NANOSLEEP.SYNCS 0x989680 ;  /* 0x009896800000895d */ /* 0x010fea0003900000 */
[----:B------:R-:W4:Y:S02]  /*18e70*/  @!P0 SYNCS.PHASECHK.TRANS64 P0, [R4+URZ+0x19c40], R10 ;  /* 0x019c400a040085a7 */ /* 0x000f24000800007f */
[----:B----4-:R-:W-:Y:S05]  /*18e80*/  @!P0 BRA `(.L_x_12144) ;  /* 0xfffffffc00f08947 */ /* 0x010fea000383ffff */
[----:B------:R-:W-:Y:S05]  /*18e90*/  BRA `(.L_x_12224) ;  /* 0xffffffc800007947 */ /* 0x000fea000383ffff */
.L_x_12145:
        /* <DEDUP_REMOVED lines=8> */
.L_x_12226:
[----:B------:R-:W-:Y:S05]  /*18f20*/  BSYNC B0 ;  /* 0x0000000000007941 */ /* 0x000fea0003800000 */
.L_x_12225:
        /* <DEDUP_REMOVED lines=8> */
.L_x_12227:
[----:B------:R-:W-:Y:S02]  /*18fb0*/  IMAD.MOV.U32 R13, RZ, RZ, R8 ;  /* 0x000000ffff0d7224 */ /* 0x000fe400078e0008 */
[----:B------:R-:W-:Y:S02]  /*18fc0*/  IMAD.MOV.U32 R12, RZ, RZ, 0x1 ;  /* 0x00000001ff0c7424 */ /* 0x000fe400078e00ff */
[----:B------:R-:W-:-:S07]  /*18fd0*/  IMAD.MOV.U32 R2, RZ, RZ, R14 ;  /* 0x000000ffff027224 */ /* 0x000fce00078e000e */
[----:B------:R-:W-:Y:S05]  /*18fe0*/  WARPSYNC.COLLECTIVE R15, `(.L_x_12228) ;  /* 0x000000000f087348 */ /* 0x000fea0003c00000 */
[----:B------:R0:W1:Y:S02]  /*18ff0*/  SHFL.IDX P6, R14, R13, R12, R11 ;  /* 0x0000000c0d0e7389 */ /* 0x00006400000c000b */
[----:B01----:R-:W-:Y:S01]  /*19000*/  ENDCOLLECTIVE ;  /* 0x000000000000791b */ /* 0x003fe20003800000 */
.L_x_12228:
        /* <DEDUP_REMOVED lines=13> */
.L_x_12229:
[----:B------:R-:W-:Y:S01]  /*190e0*/  IMAD.MOV.U32 R2, RZ, RZ, R14 ;  /* 0x000000ffff027224 */ /* 0x000fe200078e000e */
[----:B------:R-:W-:Y:S06]  /*190f0*/  BRA `(.L_x_12230) ;  /* 0xffffffc400f07947 */ /* 0x000fec000383ffff */
.L_x_12150:
[----:B------:R0:W0:Y:S02]  /*19100*/  SYNCS.PHASECHK.TRANS64.TRYWAIT P2, [R2+URZ+0x19c70], R3 ;  /* 0x019c7003020075a7 */ /* 0x000024000804017f */
[----:B0-----:R-:W-:Y:S05]  /*19110*/  @!P2 NANOSLEEP.SYNCS 0x989680 ;  /* 0x009896800000a95d */ /* 0x001fea0003900000 */
[----:B------:R-:W0:Y:S02]  /*19120*/  @!P2 SYNCS.PHASECHK.TRANS64 P2, [R2+URZ+0x19c70], R3 ;  /* 0x019c70030200a5a7 */ /* 0x000e24000804007f */
[----:B0-----:R-:W-:Y:S05]  /*19130*/  @!P2 BRA `(.L_x_12150) ;  /* 0xfffffffc00f0a947 */ /* 0x001fea000383ffff */
[----:B------:R-:W-:Y:S05]  /*19140*/  BRA `(.L_x_12231) ;  /* 0xffffffc8005c7947 */ /* 0x000fea000383ffff */
.L_x_12152:
[----:B0-----:R0:W2:Y:S02]  /*19150*/  SYNCS.PHASECHK.TRANS64.TRYWAIT P2, [R2+URZ+0x19c60], R3 ;  /* 0x019c6003020075a7 */ /* 0x0010a4000804017f */
[----:B--2---:R-:W-:Y:S05]  /*19160*/  @!P2 NANOSLEEP.SYNCS 0x989680 ;  /* 0x009896800000a95d */ /* 0x004fea0003900000 */
[----:B------:R-:W2:Y:S02]  /*19170*/  @!P2 SYNCS.PHASECHK.TRANS64 P2, [R2+URZ+0x19c60], R3 ;  /* 0x019c60030200a5a7 */ /* 0x000ea4000804007f */
[----:B--2---:R-:W-:Y:S05]  /*19180*/  @!P2 BRA `(.L_x_12152) ;  /* 0xfffffffc00f0a947 */ /* 0x004fea000383ffff */
[----:B------:R-:W-:Y:S05]  /*19190*/  BRA `(.L_x_12232) ;  /* 0xffffffc8006c7947 */ /* 0x000fea000383ffff */
.L_x_12160:
[----:B0-----:R0:W1:Y:S02]  /*191a0*/  SYNCS.PHASECHK.TRANS64.TRYWAIT P1, [R0+URZ+0x19c70], R3 ;  /* 0x019c7003000075a7 */ /* 0x001064000802017f */
[----:B-1----:R-:W-:Y:S05]  /*191b0*/  @!P1 NANOSLEEP.SYNCS 0x989680 ;  /* 0x009896800000995d */ /* 0x002fea0003900000 */
[----:B------:R-:W1:Y:S02]  /*191c0*/  @!P1 SYNCS.PHASECHK.TRANS64 P1, [R0+URZ+0x19c70], R3 ;  /* 0x019c7003000095a7 */ /* 0x000e64000802007f */
[----:B-1----:R-:W-:Y:S05]  /*191d0*/  @!P1 BRA `(.L_x_12160) ;  /* 0xfffffffc00f09947 */ /* 0x002fea000383ffff */
[----:B------:R-:W-:Y:S05]  /*191e0*/  BRA `(.L_x_12233) ;  /* 0xffffffd0000c7947 */ /* 0x000fea000383ffff */
.L_x_12162:
[----:B0-----:R0:W1:Y:S02]  /*191f0*/  SYNCS.PHASECHK.TRANS64.TRYWAIT P1, [R0+URZ+0x19c60], R3 ;  /* 0x019c6003000075a7 */ /* 0x001064000802017f */
[----:B-1----:R-:W-:Y:S05]  /*19200*/  @!P1 NANOSLEEP.SYNCS 0x989680 ;  /* 0x009896800000995d */ /* 0x002fea0003900000 */
[----:B------:R-:W1:Y:S02]  /*19210*/  @!P1 SYNCS.PHASECHK.TRANS64 P1, [R0+URZ+0x19c60], R3 ;  /* 0x019c6003000095a7 */ /* 0x000e64000802007f */
[----:B-1----:R-:W-:Y:S05]  /*19220*/  @!P1 BRA `(.L_x_12162) ;  /* 0xfffffffc00f09947 */ /* 0x002fea000383ffff */
[----:B------:R-:W-:Y:S05]  /*19230*/  BRA `(.L_x_12234) ;  /* 0xffffffd000187947 */ /* 0x000fea000383ffff */
.L_x_12176:
[----:B0-----:R0:W1:Y:S02]  /*19240*/  SYNCS.PHASECHK.TRANS64.TRYWAIT P0, [R5+URZ+0x19c20], R0 ;  /* 0x019c2000050075a7 */ /* 0x001064000800017f */
[----:B-1----:R-:W-:Y:S05]  /*19250*/  @!P0 NANOSLEEP.SYNCS 0x989680 ;  /* 0x009896800000895d */ /* 0x002fea0003900000 */
[----:B------:R-:W1:Y:S02]  /*19260*/  @!P0 SYNCS.PHASECHK.TRANS64 P0, [R5+URZ+0x19c20], R0 ;  /* 0x019c2000050085a7 */ /* 0x000e64000800007f */
[----:B-1----:R-:W-:Y:S05]  /*19270*/  @!P0 BRA `(.L_x_12176) ;  /* 0xfffffffc00f08947 */ /* 0x002fea000383ffff */
[----:B------:R-:W-:Y:S05]  /*19280*/  BRA `(.L_x_12235) ;  /* 0xffffffe400c07947 */ /* 0x000fea000383ffff */
.L_x_12177:
        /* <DEDUP_REMOVED lines=11> */
.L_x_12237:
[----:B------:R-:W-:Y:S05]  /*19340*/  BSYNC B0 ;  /* 0x0000000000007941 */ /* 0x000fea0003800000 */
.L_x_12236:
[----:B------:R-:W-:Y:S05]  /*19350*/  BRA `(.L_x_12238) ;  /* 0xffffffe400a87947 */ /* 0x000fea000383ffff */
.L_x_12180:
[----:B------:R-:W-:Y:S01]  /*19360*/  BSSY B1, `(.L_x_12239) ;  /* 0x0000006000017945 */ /* 0x000fe20003800000 */
[----:B------:R-:W-:-:S07]  /*19370*/  IMAD.MOV.U32 R15, RZ, RZ, -0x1 ;  /* 0xffffffffff0f7424 */ /* 0x000fce00078e00ff */
[----:B0-----:R-:W-:Y:S05]  /*19380*/  WARPSYNC.COLLECTIVE R15, `(.L_x_12240) ;  /* 0x000000000f0c7348 */ /* 0x001fea0003c00000 */
[----:B------:R-:W-:Y:S02]  /*19390*/  ELECT P6, UR62, PT ;  /* 0x00000000003e782f */ /* 0x000fe400038c0000 */
[----:B------:R-:W-:Y:S01]  /*193a0*/  MOV R14, UR62 ;  /* 0x0000003e000e7c02 */ /* 0x000fe20008000f00 */
[----:B0-----:R-:W-:Y:S10]  /*193b0*/  ENDCOLLECTIVE ;  /* 0x000000000000791b */ /* 0x001ff40003800000 */
.L_x_12240:
[----:B------:R-:W-:Y:S05]  /*193c0*/  BSYNC B1 ;  /* 0x0000000000017941 */ /* 0x000fea0003800000 */
.L_x_12239:
[----:B------:R-:W-:Y:S05]  /*193d0*/  BRA `(.L_x_12241) ;  /* 0xffffffe400a07947 */ /* 0x000fea000383ffff */
.L_x_12182:
[----:B0-----:R0:W1:Y:S02]  /*193e0*/  SYNCS.PHASECHK.TRANS64.TRYWAIT P1, [R3+URZ+0x19c40], R2 ;  /* 0x019c4002030075a7 */ /* 0x001064000802017f */
[----:B-1----:R-:W-:Y:S05]  /*193f0*/  @!P1 NANOSLEEP.SYNCS 0x989680 ;  /* 0x009896800000995d */ /* 0x002fea0003900000 */
[----:B------:R-:W1:Y:S02]  /*19400*/  @!P1 SYNCS.PHASECHK.TRANS64 P1, [R3+URZ+0x19c40], R2 ;  /* 0x019c4002030095a7 */ /* 0x000e64000802007f */
[----:B-1----:R-:W-:Y:S05]  /*19410*/  @!P1 BRA `(.L_x_12182) ;  /* 0xfffffffc00f09947 */ /* 0x002fea000383ffff */
[----:B------:R-:W-:Y:S05]  /*19420*/  BRA `(.L_x_12242) ;  /* 0xffffffe400c07947 */ /* 0x000fea000383ffff */
.L_x_12184:
[----:B-1----:R1:W2:Y:S02]  /*19430*/  SYNCS.PHASECHK.TRANS64.TRYWAIT P1, [R5+URZ+0x19c40], R0 ;  /* 0x019c4000050075a7 */ /* 0x0022a4000802017f */
[----:B--2---:R-:W-:Y:S05]  /*19440*/  @!P1 NANOSLEEP.SYNCS 0x989680 ;  /* 0x009896800000995d */ /* 0x004fea0003900000 */
[----:B------:R-:W2:Y:S02]  /*19450*/  @!P1 SYNCS.PHASECHK.TRANS64 P1, [R5+URZ+0x19c40], R0 ;  /* 0x019c4000050095a7 */ /* 0x000ea4000802007f */
[----:B--2---:R-:W-:Y:S05]  /*19460*/  @!P1 BRA `(.L_x_12184) ;  /* 0xfffffffc00f09947 */ /* 0x004fea000383ffff */
[----:B------:R-:W-:Y:S05]  /*19470*/  BRA `(.L_x_12243) ;  /* 0xffffffe400cc7947 */ /* 0x000fea000383ffff */
.L_x_12186:
[----:B--2---:R2:W3:Y:S02]  /*19480*/  SYNCS.PHASECHK.TRANS64.TRYWAIT P1, [R3+URZ+0x19c60], R2 ;  /* 0x019c6002030075a7 */ /* 0x0044e4000802017f */
[----:B---3--:R-:W-:Y:S05]  /*19490*/  @!P1 NANOSLEEP.SYNCS 0x989680 ;  /* 0x009896800000995d */ /* 0x008fea0003900000 */
[----:B------:R-:W3:Y:S02]  /*194a0*/  @!P1 SYNCS.PHASECHK.TRANS64 P1, [R3+URZ+0x19c60], R2 ;  /* 0x019c6002030095a7 */ /* 0x000ee4000802007f */
[----:B---3--:R-:W-:Y:S05]  /*194b0*/  @!P1 BRA `(.L_x_12186) ;  /* 0xfffffffc00f09947 */ /* 0x008fea000383ffff */
[----:B------:R-:W-:Y:S05]  /*194c0*/  BRA `(.L_x_12244) ;  /* 0xffffffe400c87947 */ /* 0x000fea000383ffff */
.L_x_12188:
[----:B---3--:R3:W4:Y:S02]  /*194d0*/  SYNCS.PHASECHK.TRANS64.TRYWAIT P1, [R5+URZ+0x19c60], R0 ;  /* 0x019c6000050075a7 */ /* 0x008724000802017f */
[----:B----4-:R-:W-:Y:S05]  /*194e0*/  @!P1 NANOSLEEP.SYNCS 0x989680 ;  /* 0x009896800000995d */ /* 0x010fea0003900000 */
[----:B------:R-:W4:Y:S02]  /*194f0*/  @!P1 SYNCS.PHASECHK.TRANS64 P1, [R5+URZ+0x19c60], R0 ;  /* 0x019c6000050095a7 */ /* 0x000f24000802007f */
[----:B----4-:R-:W-:Y:S05]  /*19500*/  @!P1 BRA `(.L_x_12188) ;  /* 0xfffffffc00f09947 */ /* 0x010fea000383ffff */
[----:B------:R-:W-:Y:S05]  /*19510*/  BRA `(.L_x_12245) ;  /* 0xffffffe400c47947 */ /* 0x000fea000383ffff */
.L_x_12190:
[----:B----4-:R4:W0:Y:S02]  /*19520*/  SYNCS.PHASECHK.TRANS64.TRYWAIT P1, [R3+URZ+0x19c80], R2 ;  /* 0x019c8002030075a7 */ /* 0x010824000802017f */
[----:B0-----:R-:W-:Y:S05]  /*19530*/  @!P1 NANOSLEEP.SYNCS 0x989680 ;  /* 0x009896800000995d */ /* 0x001fea0003900000 */
[----:B------:R-:W0:Y:S02]  /*19540*/  @!P1 SYNCS.PHASECHK.TRANS64 P1, [R3+URZ+0x19c80], R2 ;  /* 0x019c8002030095a7 */ /* 0x000e24000802007f */
[----:B0-----:R-:W-:Y:S05]  /*19550*/  @!P1 BRA `(.L_x_12190) ;  /* 0xfffffffc00f09947 */ /* 0x001fea000383ffff */
[----:B------:R-:W-:Y:S05]  /*19560*/  BRA `(.L_x_12246) ;  /* 0xffffffe400c07947 */ /* 0x000fea000383ffff */
.L_x_12247:
        /* <DEDUP_REMOVED lines=9> */
.L_x_16297:


//--------------------- .text._ZN7cutlass13device_kernelIN5flash11enable_sm90INS1_16FlashAttnFwdSm90INS1_25CollectiveMainloopFwdSm90ILi2EN4cute5tupleIJNS5_1CILi1EEES8_S8_EEENS6_IJNS7_ILi192EEENS7_ILi128EEENS7_ILi96EEEEEELi96ENS_12float_e4m3_tEfNS_4arch4Sm90ELb0ELb1ELb0ELb1ELb1ELb1ELb0ELb1ELb1ELb1ELb1ELb0EEENS1_21CollectiveEpilogueFwdINS6_IJSA_SC_SB_EEES9_NS_10bfloat16_tESG_Li384ELb1ELb1ELb1ELb1EEENS1_36VarlenDynamicPersistentTileSchedulerILi192ELi128ELi384ELi128ELb1ELb1ELb1ELb1ELb0ELb1EEEEEEEEEvNT_6ParamsE --------------------------
	.section	.text._ZN7cutlass13device_kernelIN5flash11enable_sm90INS1_16FlashAttnFwdSm90INS1_25CollectiveMainloopFwdSm90ILi2EN4cute5tupleIJNS5_1CILi1EEES8_S8_EEENS6_IJNS7_ILi192EEENS7_ILi128EEENS7_ILi96EEEEEELi96ENS_12float_e4m3_tEfNS_4arch4Sm90ELb0ELb1ELb0ELb1ELb1ELb1ELb0ELb1ELb1ELb1ELb1ELb0EEENS1_21CollectiveEpilogueFwdINS6_IJSA_SC_SB_EEES9_NS_10bfloat16_tESG_Li384ELb1ELb1ELb1ELb1EEENS1_36VarlenDynamicPersistentTileSchedulerILi192ELi128ELi384ELi128ELb1ELb1ELb1ELb1ELb0ELb1EEEEEEEEEvNT_6ParamsE,"ax",@progbits
	.align	128
.text._ZN7cutlass13device_kernelIN5flash11enable_sm90INS1_16FlashAttnFwdSm90INS1_25CollectiveMainloopFwdSm90ILi2EN4cute5tupleIJNS5_1CILi1EEES8_S8_EEENS6_IJNS7_ILi192EEENS7_ILi128EEENS7_ILi96EEEEEELi96ENS_12float_e4m3_tEfNS_4arch4Sm90ELb0ELb1ELb0ELb1ELb1ELb1ELb0ELb1ELb1ELb1ELb1ELb0EEENS1_21CollectiveEpilogueFwdINS6_IJSA_SC_SB_EEES9_NS_10bfloat16_tESG_Li384ELb1ELb1ELb1ELb1EEENS1_36VarlenDynamicPersistentTileSchedulerILi192ELi128ELi384ELi128ELb1ELb1ELb1ELb1ELb0ELb1EEEEEEEEEvNT_6ParamsE:
        .type           _ZN7cutlass13device_kernelIN5flash11enable_sm90INS1_16FlashAttnFwdSm90INS1_25CollectiveMainloopFwdSm90ILi2EN4cute5tupleIJNS5_1CILi1EEES8_S8_EEENS6_IJNS7_ILi192EEENS7_ILi128EEENS7_ILi96EEEEEELi96ENS_12float_e4m3_tEfNS_4arch4Sm90ELb0ELb1ELb0ELb1ELb1ELb1ELb0ELb1ELb1ELb1ELb1ELb0EEENS1_21CollectiveEpilogueFwdINS6_IJSA_SC_SB_EEES9_NS_10bfloat16_tESG_Li384ELb1ELb1ELb1ELb1EEENS1_36VarlenDynamicPersistentTileSchedulerILi192ELi128ELi384ELi128ELb1ELb1ELb1ELb1ELb0ELb1EEEEEEEEEvNT_6ParamsE,@function
        .size           _ZN7cutlass13device_kernelIN5flash11enable_sm90INS1_16FlashAttnFwdSm90INS1_25CollectiveMainloopFwdSm90ILi2EN4cute5tupleIJNS5_1CILi1EEES8_S8_EEENS6_IJNS7_ILi192EEENS7_ILi128EEENS7_ILi96EEEEEELi96ENS_12float_e4m3_tEfNS_4arch4Sm90ELb0ELb1ELb0ELb1ELb1ELb1ELb0ELb1ELb1ELb1ELb1ELb0EEENS1_21CollectiveEpilogueFwdINS6_IJSA_SC_SB_EEES9_NS_10bfloat16_tESG_Li384ELb1ELb1ELb1ELb1EEENS1_36VarlenDynamicPersistentTileSchedulerILi192ELi128ELi384ELi128ELb1ELb1ELb1ELb1ELb0ELb1EEEEEEEEEvNT_6ParamsE,(.L_x_16298 - _ZN7cutlass13device_kernelIN5flash11enable_sm90INS1_16FlashAttnFwdSm90INS1_25CollectiveMainloopFwdSm90ILi2EN4cute5tupleIJNS5_1CILi1EEES8_S8_EEENS6_IJNS7_ILi192EEENS7_ILi128EEENS7_ILi96EEEEEELi96ENS_12float_e4m3_tEfNS_4arch4Sm90ELb0ELb1ELb0ELb1ELb1ELb1ELb0ELb1ELb1ELb1ELb1ELb0EEENS1_21CollectiveEpilogueFwdINS6_IJSA_SC_SB_EEES9_NS_10bfloat16_tESG_Li384ELb1ELb1ELb1ELb1EEENS1_36VarlenDynamicPersistentTileSchedulerILi192ELi128ELi384ELi128ELb1ELb1ELb1ELb1ELb0ELb1EEEEEEEEEvNT_6ParamsE)
        .other          _ZN7cutlass13device_kernelIN5flash11enable_sm90INS1_16FlashAttnFwdSm90INS1_25CollectiveMainloopFwdSm90ILi2EN4cute5tupleIJNS5_1CILi1EEES8_S8_EEENS6_IJNS7_ILi192EEENS7_ILi128EEENS7_ILi96EEEEEELi96ENS_12float_e4m3_tEfNS_4arch4Sm90ELb0ELb1ELb0ELb1ELb1ELb1ELb0ELb1ELb1ELb1ELb1ELb0EEENS1_21CollectiveEpilogueFwdINS6_IJSA_SC_SB_EEES9_NS_10bfloat16_tESG_Li384ELb1ELb1ELb1ELb1EEENS1_36VarlenDynamicPersistentTileSchedulerILi192ELi128ELi384ELi128ELb1ELb1ELb1ELb1ELb0ELb1EEEEEEEEEvNT_6ParamsE,@"STO_CUDA_ENTRY STV_DEFAULT"
_ZN7cutlass13device_kernelIN5flash11enable_sm90INS1_16FlashAttnFwdSm90INS1_25CollectiveMainloopFwdSm90ILi2EN4cute5tupleIJNS5_1CILi1EEES8_S8_EEENS6_IJNS7_ILi192EEENS7_ILi128EEENS7_ILi96EEEEEELi96ENS_12float_e4m3_tEfNS_4arch4Sm90ELb0ELb1ELb0ELb1ELb1ELb1ELb0ELb1ELb1ELb1ELb1ELb0EEENS1_21CollectiveEpilogueFwdINS6_IJSA_SC_SB_EEES9_NS_10bfloat16_tESG_Li384ELb1ELb1ELb1ELb1EEENS1_36VarlenDynamicPersistentTileSchedulerILi192ELi128ELi384ELi128ELb1ELb1ELb1ELb1ELb0ELb1EEEEEEEEEvNT_6ParamsE:
        /* <DEDUP_REMOVED lines=18> */
.L_x_12249:
[----:B------:R-:W-:Y:S05]  /*0120*/  BSYNC B0 ;  /* 0x0000000000007941 */ /* 0x000fea0003800000 */
.L_x_12248:
        /* <DEDUP_REMOVED lines=41> */
.L_x_12250:
        /* <DEDUP_REMOVED lines=22> */
.L_x_12251:
        /* <DEDUP_REMOVED lines=18> */
.L_x_12252:
        /* <DEDUP_REMOVED lines=22> */
.L_x_12253:
        /* <DEDUP_REMOVED lines=23> */
.L_x_12254:
        /* <DEDUP_REMOVED lines=8> */
.L_x_12257:
        /* <DEDUP_REMOVED lines=19> */
[----:B0-----:R-:W-:-:S05]  /*0ac0*/  VIADD R22, R0, 0xffffff80 ;  /* 0xffffff8000167836 */ /* 0x001fca0000000000 */
[----:B------:R-:W-:Y:S02]  /*0ad0*/  SHF.R.S32.HI R0, RZ, 0x1f, R22 ;  /* 0x0000001fff007819 */ /* 0x000fe40000011416 */
[-C--:B------:R-:W-:Y:S02]  /*0ae0*/  LEA.HI R3, R22, R22.reuse, RZ, 0x1 ;  /* 0x0000001616037211 */ /* 0x080fe400078f08ff */
[CC--:B------:R-:W-:Y:S02]  /*0af0*/  LEA.HI R2, R0.reuse, R22.reuse, RZ, 0x5 ;  /* 0x0000001600027211 */ /* 0x0c0fe400078f28ff */
[----:B------:R-:W-:Y:S02]  /*0b00*/  LEA.HI R6, R0, R22, RZ, 0x4 ;  /* 0x0000001600067211 */ /* 0x000fe400078f20ff */
[----:B------:R-:W-:Y:S01]  /*0b10*/  SHF.R.S32.HI R12, RZ, 0x1, R3 ;  /* 0x00000001ff0c7819 */ /* 0x000fe20000011403 */
[----:B------:R-:W-:Y:S01]  /*0b20*/  IMAD.SHL.U32 R4, R2, 0x10, RZ ;  /* 0x0000001002047824 */ /* 0x000fe200078e00ff */
[----:B------:R-:W-:-:S04]  /*0b30*/  LOP3.LUT R2, R6, 0x7fffff0, RZ, 0xc0, !PT ;  /* 0x07fffff006027812 */ /* 0x000fc800078ec0ff */
[----:B------:R-:W-:Y:S01]  /*0b40*/  LOP3.LUT R5, R4, 0xfffffe00, RZ, 0xc0, !PT ;  /* 0xfffffe0004057812 */ /* 0x000fe200078ec0ff */
[----:B------:R-:W-:Y:S01]  /*0b50*/  IMAD.IADD R4, R22, 0x1, -R2 ;  /* 0x0000000116047824 */ /* 0x000fe200078e0a02 */
[----:B------:R-:W-:-:S03]  /*0b60*/  LEA.HI R2, R0, R22, RZ, 0x7 ;  /* 0x0000001600027211 */ /* 0x000fc600078f38ff */
[----:B------:R-:W-:Y:S01]  /*0b70*/  IMAD R13, R4, 0x20, R5 ;  /* 0x00000020040d7824 */ /* 0x000fe200078e0205 */
[----:B------:R-:W-:Y:S02]  /*0b80*/  SHF.R.S32.HI R5, RZ, 0x1f, R3 ;  /* 0x0000001fff057819 */ /* 0x000fe40000011403 */
[----:B------:R-:W-:Y:S02]  /*0b90*/  LOP3.LUT R7, R2, 0xffffff80, RZ, 0xc0, !PT ;  /* 0xffffff8002077812 */ /* 0x000fe400078ec0ff */
[----:B------:R-:W-:Y:S02]  /*0ba0*/  LOP3.LUT R3, R3, 0xfffffffe, RZ, 0xc0, !PT ;  /* 0xfffffffe03037812 */ /* 0x000fe400078ec0ff */
[----:B------:R-:W-:Y:S01]  /*0bb0*/  LEA.HI R5, R5, R12, RZ, 0x2 ;  /* 0x0000000c05057211 */ /* 0x000fe200078f10ff */
[C---:B------:R-:W-:Y:S01]  /*0bc0*/  IMAD.IADD R21, R22.reuse, 0x1, -R7 ;  /* 0x0000000116157824 */ /* 0x040fe200078e0a07 */
[----:B------:R-:W-:Y:S01]  /*0bd0*/  SHF.R.S32.HI R7, RZ, 0x4, R6 ;  /* 0x00000004ff077819 */ /* 0x000fe20000011406 */
[----:B------:R-:W-:Y:S01]  /*0be0*/  IMAD.IADD R18, R22, 0x1, -R3 ;  /* 0x0000000116127824 */ /* 0x000fe200078e0a03 */
[----:B------:R-:W-:-:S02]  /*0bf0*/  LOP3.LUT R5, R5, 0x7fffffc, RZ, 0xc0, !PT ;  /* 0x07fffffc05057812 */ /* 0x000fc400078ec0ff */
[----:B------:R-:W-:Y:S01]  /*0c00*/  SHF.R.S32.HI R3, RZ, 0x1f, R21 ;  /* 0x0000001fff037819 */ /* 0x000fe20000011415 */
[----:B------:R-:W-:Y:S01]  /*0c10*/  IMAD.SHL.U32 R26, R18, 0x8, RZ ;  /* 0x00000008121a7824 */ /* 0x000fe200078e00ff */
[----:B------:R-:W-:Y:S01]  /*0c20*/  SHF.R.S32.HI R23, RZ, 0x7, R2 ;  /* 0x00000007ff177819 */ /* 0x000fe20000011402 */
[----:B------:R-:W-:Y:S01]  /*0c30*/  IMAD.IADD R5, R12, 0x1, -R5 ;  /* 0x000000010c057824 */ /* 0x000fe200078e0a05 */
[----:B------:R-:W-:Y:S01]  /*0c40*/  LEA.HI R8, R3, R21, RZ, 0x2 ;  /* 0x0000001503087211 */ /* 0x000fe200078f10ff */
[----:B------:R-:W-:Y:S01]  /*0c50*/  VIADD R2, R26, 0x20 ;  /* 0x000000201a027836 */ /* 0x000fe20000000000 */
[----:B------:R-:W-:Y:S01]  /*0c60*/  LEA.HI R4, R0, R22, RZ, 0x3 ;  /* 0x0000001600047211 */ /* 0x000fe200078f18ff */
[----:B------:R-:W-:Y:S01]  /*0c70*/  IMAD R17, R7, 0x8, R5 ;  /* 0x0000000807117824 */ /* 0x000fe200078e0205 */
[----:B------:R-:W-:Y:S01]  /*0c80*/  LEA.HI R6, R6, R7, RZ, 0x1 ;  /* 0x0000000706067211 */ /* 0x000fe200078f08ff */
[----:B------:R-:W-:Y:S01]  /*0c90*/  IMAD.IADD R5, R26, 0x1, R2 ;  /* 0x000000011a057824 */ /* 0x000fe200078e0202 */
[--C-:B------:R-:W-:Y:S01]  /*0ca0*/  SHF.R.S32.HI R12, RZ, 0x2, R8.reuse ;  /* 0x00000002ff0c7819 */ /* 0x100fe20000011408 */
[----:B------:R-:W-:Y:S01]  /*0cb0*/  STL [R1+0x10], R26 ;  /* 0x0000101a01007387 */ /* 0x000fe20000100800 */
[----:B------:R-:W-:Y:S01]  /*0cc0*/  SHF.R.S32.HI R15, RZ, 0x1f, R8 ;  /* 0x0000001fff0f7819 */ /* 0x000fe20000011408 */
[----:B------:R-:W-:Y:S01]  /*0cd0*/  IMAD.SHL.U32 R17, R17, 0x20, RZ ;  /* 0x0000002011117824 */ /* 0x000fe200078e00ff */
[----:B------:R-:W-:Y:S01]  /*0ce0*/  SHF.R.S32.HI R4, RZ, 0x3, R4 ;  /* 0x00000003ff047819 */ /* 0x000fe20000011404 */
[----:B------:R0:W-:Y:S01]  /*0cf0*/  STL [R1+0x38], R2 ;  /* 0x0000380201007387 */ /* 0x0001e20000100800 */
[----:B------:R-:W-:Y:S01]  /*0d00*/  LOP3.LUT R6, R6, 0x1ffffffe, RZ, 0xc0, !PT ;  /* 0x1ffffffe06067812 */ /* 0x000fe200078ec0ff */
[----:B------:R-:W-:Y:S01]  /*0d10*/  IMAD.SHL.U32 R18, R18, 0x10, RZ ;  /* 0x0000001012127824 */ /* 0x000fe200078e00ff */
[----:B------:R-:W-:Y:S01]  /*0d20*/  LEA.HI R15, R15, R12, RZ, 0x3 ;  /* 0x0000000c0f0f7211 */ /* 0x000fe200078f18ff */
[----:B------:R-:W-:Y:S01]  /*0d30*/  IMAD.SHL.U32 R4, R4, 0x80, RZ ;  /* 0x0000008004047824 */ /* 0x000fe200078e00ff */
[----:B------:R-:W-:Y:S01]  /*0d40*/  SHF.R.S32.HI R14, RZ, 0x1f, R5 ;  /* 0x0000001fff0e7819 */ /* 0x000fe20000011405 */
[----:B------:R-:W-:Y:S01]  /*0d50*/  IMAD.IADD R6, R7, 0x1, -R6 ;  /* 0x0000000107067824 */ /* 0x000fe200078e0a06 */
[----:B------:R-:W-:-:S02]  /*0d60*/  LOP3.LUT R15, R15, 0xfffffff8, RZ, 0xc0, !PT ;  /* 0xfffffff80f0f7812 */ /* 0x000fc400078ec0ff */
[----:B------:R-:W-:Y:S01]  /*0d70*/  LEA.HI R3, R3, R21, RZ, 0x5 ;  /* 0x0000001503037211 */ /* 0x000fe200078f28ff */
[----:B0-----:R-:W-:Y:S01]  /*0d80*/  IMAD.HI R2, R23, 0x55555556, RZ ;  /* 0x5555555617027827 */ /* 0x001fe200078e02ff */
[CC--:B------:R-:W-:Y:S02]  /*0d90*/  LEA.HI R7, R14.reuse, R5.reuse, RZ, 0x4 ;  /* 0x000000050e077211 */ /* 0x0c0fe400078f20ff */
[----:B------:R-:W-:Y:S01]  /*0da0*/  LEA.HI R5, R14, R5, RZ, 0x5 ;  /* 0x000000050e057211 */ /* 0x000fe200078f28ff */
[----:B------:R-:W-:Y:S01]  /*0db0*/  IMAD.IADD R12, R12, 0x1, -R15 ;  /* 0x000000010c0c7824 */ /* 0x000fe200078e0a0f */
[----:B------:R-:W-:Y:S01]  /*0dc0*/  LEA.HI R2, R2, R2, RZ, 0x1 ;  /* 0x0000000202027211 */ /* 0x000fe200078f08ff */
[----:B------:R-:W-:Y:S01]  /*0dd0*/  IMAD R6, R6, 0x8, R13 ;  /* 0x0000000806067824 */ /* 0x000fe200078e020d */
[----:B------:R-:W-:Y:S02]  /*0de0*/  LOP3.LUT R24, R4, 0x80, RZ, 0xc0, !PT ;  /* 0x0000008004187812 */ /* 0x000fe400078ec0ff */
[----:B------:R-:W-:Y:S01]  /*0df0*/  SHF.R.S32.HI R3, RZ, 0x5, R3 ;  /* 0x00000005ff037819 */ /* 0x000fe20000011403 */
[----:B------:R-:W-:Y:S01]  /*0e00*/  IMAD R2, R2, -0x3, R23 ;  /* 0xfffffffd02027824 */ /* 0x000fe200078e0217 */
[----:B------:R-:W-:Y:S01]  /*0e10*/  SHF.R.S32.HI R5, RZ, 0x5, R5 ;  /* 0x00000005ff057819 */ /* 0x000fe20000011405 */
[----:B------:R-:W-:Y:S01]  /*0e20*/  STL [R1+0x28], R24 ;  /* 0x0000281801007387 */ /* 0x000fe20000100800 */
[----:B------:R-:W-:Y:S01]  /*0e30*/  SHF.R.U32.HI R20, RZ, 0x3, R24 ;  /* 0x00000003ff147819 */ /* 0x000fe20000011618 */
[----:B------:R-:W-:Y:S01]  /*0e40*/  IMAD R3, R3, 0x10, R12 ;  /* 0x0000001003037824 */ /* 0x000fe200078e020c */
[----:B------:R-:W-:Y:S01]  /*0e50*/  LOP3.LUT R4, R24, 0x10, R7, 0xf8, !PT ;  /* 0x0000001018047812 */ /* 0x000fe200078ef807 */
[----:B------:R-:W-:Y:S01]  /*0e60*/  IMAD R5, R5, 0x1800, R17 ;  /* 0x0000180005057824 */ /* 0x000fe200078e0211 */
[----:B------:R-:W-:Y:S01]  /*0e70*/  LEA.HI R0, R0, R22, RZ, 0x2 ;  /* 0x0000001600007211 */ /* 0x000fe200078f10ff */
[----:B------:R-:W-:Y:S01]  /*0e80*/  IMAD R3, R2, 0x40, R3 ;  /* 0x0000004002037824 */ /* 0x000fe200078e0203 */
[----:B------:R-:W-:Y:S01]  /*0e90*/  LOP3.LUT R4, R4, R20, RZ, 0x3c, !PT ;  /* 0x0000001404047212 */ /* 0x000fe200078e3cff */
[----:B------:R-:W-:Y:S01]  /*0ea0*/  STL [R1+0x3c], R17 ;  /* 0x00003c1101007387 */ /* 0x000fe20000100800 */
[----:B------:R-:W-:-:S02]  /*0eb0*/  LOP3.LUT R2, R0, 0xfffffffc, RZ, 0xc0, !PT ;  /* 0xfffffffc00027812 */ /* 0x000fc400078ec0ff */
[----:B------:R-:W-:Y:S01]  /*0ec0*/  IADD3 R4, R16, R5, R4 ;  /* 0x0000000510047210 */ /* 0x000fe20007ffe004 */
[----:B------:R-:W-:Y:S01]  /*0ed0*/  STL [R1+0x7c], R20 ;  /* 0x00007c1401007387 */ /* 0x000fe20000100800 */
[----:B------:R-:W-:Y:S01]  /*0ee0*/  VIADD R5, R18, 0x40 ;  /* 0x0000004012057836 */ /* 0x000fe20000000000 */
[----:B------:R-:W-:Y:S02]  /*0ef0*/  LOP3.LUT R8, R8, 0x7ffffffc, RZ, 0xc0, !PT ;  /* 0x7ffffffc08087812 */ /* 0x000fe400078ec0ff */
[----:B------:R0:W-:Y:S03]  /*0f00*/  STL [R1+0x84], R6 ;  /* 0x0000840601007387 */ /* 0x0001e60000100800 */
[----:B------:R-:W-:Y:S01]  /*0f10*/  IMAD.IADD R8, R21, 0x1, -R8 ;  /* 0x0000000115087824 */ /* 0x000fe200078e0a08 */
[----:B------:R1:W-:Y:S03]  /*0f20*/  STL [R1+0x78], R4 ;  /* 0x0000780401007387 */ /* 0x0003e60000100800 */
[----:B------:R-:W-:Y:S01]  /*0f30*/  IMAD.SHL.U32 R154, R8, 0x2, RZ ;  /* 0x00000002089a7824 */ /* 0x000fe200078e00ff */
[----:B------:R2:W-:Y:S01]  /*0f40*/  STL [R1+0x54], R9 ;  /* 0x0000540901007387 */ /* 0x0005e20000100800 */
[----:B0-----:R-:W-:Y:S01]  /*0f50*/  IMAD.IADD R6, R22, 0x1, -R2 ;  /* 0x0000000116067824 */ /* 0x001fe200078e0a02 */
[----:B------:R-:W-:-:S02]  /*0f60*/  SHF.R.S32.HI R2, RZ, 0x2, R0 ;  /* 0x00000002ff027819 */ /* 0x000fc40000011400 */
[----:B------:R-:W-:Y:S01]  /*0f70*/  STL [R1+0x58], R10 ;  /* 0x0000580a01007387 */ /* 0x000fe20000100800 */
[----:B------:R-:W-:Y:S01]  /*0f80*/  VIADD R8, R154, 0x30 ;  /* 0x000000309a087836 */ /* 0x000fe20000000000 */
[----:B------:R-:W-:Y:S01]  /*0f90*/  CS2R R22, SRZ ;  /* 0x0000000000167805 */ /* 0x000fe2000001ff00 */
[C---:B-1----:R-:W-:Y:S01]  /*0fa0*/  IMAD.SHL.U32 R4, R6.reuse, 0x8, RZ ;  /* 0x0000000806047824 */ /* 0x042fe200078e00ff */
[----:B------:R-:W-:Y:S01]  /*0fb0*/  STL [R1+0x80], R3 ;  /* 0x0000800301007387 */ /* 0x000fe20000100800 */
[----:B------:R-:W-:Y:S01]  /*0fc0*/  LEA.HI R0, R6, R6, RZ, 0x1 ;  /* 0x0000000606007211 */ /* 0x000fe200078f08ff */
[----:B--2---:R-:W-:Y:S02]  /*0fd0*/  VIADD R9, R26, 0x10 ;  /* 0x000000101a097836 */ /* 0x004fe40000000000 */
[----:B------:R-:W-:Y:S01]  /*0fe0*/  STL [R1+0x5c], R11 ;  /* 0x00005c0b01007387 */ /* 0x000fe20000100800 */
[----:B------:R-:W-:Y:S02]  /*0ff0*/  LOP3.LUT R2, R0, 0x1ffffffe, RZ, 0xc0, !PT ;  /* 0x1ffffffe00027812 */ /* 0x000fe400078ec0ff */
[----:B------:R-:W-:Y:S01]  /*1000*/  LOP3.LUT R0, R24, 0x10, R18, 0xf8, !PT ;  /* 0x0000001018007812 */ /* 0x000fe200078ef812 */
[----:B------:R-:W-:Y:S02]  /*1010*/  STL [R1+0x68], RZ ;  /* 0x000068ff01007387 */ /* 0x000fe40000100800 */
[----:B------:R-:W-:Y:S01]  /*1020*/  IMAD.IADD R2, R6, 0x1, -R2 ;  /* 0x0000000106027824 */ /* 0x000fe200078e0a02 */
[----:B------:R-:W-:Y:S01]  /*1030*/  LOP3.LUT R0, R0, R20, RZ, 0x3c, !PT ;  /* 0x0000001400007212 */ /* 0x000fe200078e3cff */
[----:B------:R-:W-:Y:S04]  /*1040*/  STL [R1+0xc], RZ ;  /* 0x00000cff01007387 */ /* 0x000fe80000100800 */
[----:B------:R-:W-:Y:S04]  /*1050*/  STL [R1+0x4c], R4 ;  /* 0x00004c0401007387 */ /* 0x000fe80000100800 */
[----:B------:R0:W-:Y:S04]  /*1060*/  STL [R1+0x34], R9 ;  /* 0x0000340901007387 */ /* 0x0001e80000100800 */
[----:B------:R1:W-:Y:S01]  /*1070*/  STL [R1+0x8], R5 ;  /* 0x0000080501007387 */ /* 0x0003e20000100800 */
[----:B0-----:R-:W-:Y:S01]  /*1080*/  SHF.R.S32.HI R9, RZ, 0x1f, R5 ;  /* 0x0000001fff097819 */ /* 0x001fe20000011405 */
[----:B-1----:R-:W-:-:S04]  /*1090*/  VIADD R5, R4, 0x20 ;  /* 0x0000002004057836 */ /* 0x002fc80000000000 */
[----:B------:R0:W-:Y:S01]  /*10a0*/  STL [R1+0x30], R9 ;  /* 0x0000300901007387 */ /* 0x0001e20000100800 */
[----:B------:R-:W-:-:S03]  /*10b0*/  VIADD R4, R4, 0x40 ;  /* 0x0000004004047836 */ /* 0x000fc60000000000 */
[----:B------:R1:W-:Y:S02]  /*10c0*/  STL [R1+0x6c], R5 ;  /* 0x00006c0501007387 */ /* 0x0003e40000100800 */
[----:B------:R-:W-:Y:S02]  /*10d0*/  SHF.R.S32.HI R6, RZ, 0x1f, R4 ;  /* 0x0000001fff067819 */ /* 0x000fe40000011404 */
[----:B------:R2:W-:Y:S01]  /*10e0*/  STL [R1+0x74], R4 ;  /* 0x0000740401007387 */ /* 0x0005e20000100800 */
[----:B0-----:R-:W-:Y:S02]  /*10f0*/  SHF.R.S32.HI R9, RZ, 0x1f, R8 ;  /* 0x0000001fff097819 */ /* 0x001fe40000011408 */
[----:B-1----:R-:W-:Y:S02]  /*1100*/  SHF.R.S32.HI R5, RZ, 0x1f, R5 ;  /* 0x0000001fff057819 */ /* 0x002fe40000011405 */
[----:B--2---:R-:W-:-:S03]  /*1110*/  SHF.R.S32.HI R4, RZ, 0x4, R7 ;  /* 0x00000004ff047819 */ /* 0x004fc60000011407 */
[----:B------:R0:W-:Y:S01]  /*1120*/  STL [R1+0x8c], R5 ;  /* 0x00008c0501007387 */ /* 0x0001e20000100800 */
[----:B------:R-:W-:-:S03]  /*1130*/  VIADD R7, R154, 0x38 ;  /* 0x000000389a077836 */ /* 0x000fc60000000000 */
[----:B------:R1:W-:Y:S02]  /*1140*/  STL [R1+0x88], R6 ;  /* 0x0000880601007387 */ /* 0x0003e40000100800 */
[----:B------:R-:W-:Y:S01]  /*1150*/  SHF.R.S32.HI R8, RZ, 0x1f, R7 ;  /* 0x0000001fff087819 */ /* 0x000fe20000011407 */
[----:B0-----:R-:W-:Y:S02]  /*1160*/  IMAD.IADD R5, R17, 0x1, R0 ;  /* 0x0000000111057824 */ /* 0x001fe400078e0200 */
[C---:B------:R-:W-:Y:S02]  /*1170*/  VIADD R0, R154.reuse, 0x28 ;  /* 0x000000289a007836 */ /* 0x040fe40000000000 */
[C---:B-1----:R-:W-:Y:S01]  /*1180*/  VIADD R6, R154.reuse, 0x40 ;  /* 0x000000409a067836 */ /* 0x042fe20000000000 */
[----:B------:R0:W-:Y:S01]  /*1190*/  STL [R1+0x48], R5 ;  /* 0x0000480501007387 */ /* 0x0001e20000100800 */
[----:B------:R-:W-:-:S03]  /*11a0*/  VIADD R0, R154, 0x58 ;  /* 0x000000589a007836 */ /* 0x000fc60000000000 */
[----:B------:R1:W-:Y:S01]  /*11b0*/  STL [R1+0x1c], R4 ;  /* 0x00001c0401007387 */ /* 0x0003e20000100800 */
[----:B------:R-:W-:Y:S01]  /*11c0*/  SHF.R.S32.HI R7, RZ, 0x1f, R6 ;  /* 0x0000001fff077819 */ /* 0x000fe20000011406 */
[C---:B0-----:R-:W-:Y:S02]  /*11d0*/  VIADD R5, R154.reuse, 0x48 ;  /* 0x000000489a057836 */ /* 0x041fe40000000000 */
[----:B-1----:R-:W-:-:S03]  /*11e0*/  VIADD R4, R154, 0x50 ;  /* 0x000000509a047836 */ /* 0x002fc60000000000 */
[----:B------:R-:W-:Y:S02]  /*11f0*/  SHF.R.S32.HI R6, RZ, 0x1f, R5 ;  /* 0x0000001fff067819 */ /* 0x000fe40000011405 */
[----:B------:R-:W-:Y:S02]  /*1200*/  SHF.R.S32.HI R5, RZ, 0x1f, R4 ;  /* 0x0000001fff057819 */ /* 0x000fe40000011404 */
[----:B------:R-:W-:Y:S01]  /*1210*/  SHF.R.S32.HI R4, RZ, 0x1f, R0 ;  /* 0x0000001fff047819 */ /* 0x000fe20000011400 */
[----:B------:R-:W-:-:S05]  /*1220*/  IMAD R0, R2, 0x8, R3 ;  /* 0x0000000802007824 */ /* 0x000fca00078e0203 */
[----:B------:R0:W-:Y:S02]  /*1230*/  STL [R1+0x40], R0 ;  /* 0x0000400001007387 */ /* 0x0001e40000100800 */
.L_x_12464:
[----:B--2-4-:R-:W0:Y:S01]  /*1240*/  LDL.LU R11, [R1+0x58] ;  /* 0x00005800010b7983 */ /* 0x014e220000300800 */
[----:B------:R-:W-:Y:S01]  /*1250*/  ULDC.64 UR4, c[0x0][0xa28] ;  /* 0x00028a0000047ab9 */ /* 0x000fe20000000a00 */
[----:B-1----:R-:W1:Y:S01]  /*1260*/  LDC.64 R4, c[0x0][0xa08] ;  /* 0x00028200ff047b82 */ /* 0x002e620000000a00 */
[----:B------:R-:W-:Y:S01]  /*1270*/  IMAD.MOV.U32 R64, RZ, RZ, RZ ;  /* 0x000000ffff407224 */ /* 0x000fe200078e00ff */
[----:B------:R-:W1:Y:S01]  /*1280*/  LDL R28, [R1+0x5c] ;  /* 0x00005c00011c7983 */ /* 0x000e620000100800 */
[----:B------:R-:W-:Y:S01]  /*1290*/  ISETP.NE.U32.AND P0, PT, RZ, UR4, PT ;  /* 0x00000004ff007c0c */ /* 0x000fe2000bf05070 */
[----:B-----5:R-:W-:Y:S01]  /*12a0*/  IMAD.MOV.U32 R10, RZ, RZ, RZ ;  /* 0x000000ffff0a7224 */ /* 0x020fe200078e00ff */
[----:B------:R-:W-:Y:S02]  /*12b0*/  ULDC.64 UR6, c[0x0][0xa20] ;  /* 0x0002880000067ab9 */ /* 0x000fe40000000a00 */
[----:B------:R-:W-:Y:S01]  /*12c0*/  ISETP.NE.AND.EX P0, PT, RZ, UR5, PT, P0 ;  /* 0x00000005ff007c0c */ /* 0x000fe2000bf05300 */
[----:B------:R-:W-:-:S02]  /*12d0*/  ULDC.64 UR4, c[0x0][0xa18] ;  /* 0x0002860000047ab9 */ /* 0x000fc40000000a00 */
[----:B------:R-:W-:-:S04]  /*12e0*/  ISETP.NE.U32.AND P1, PT, RZ, UR4, PT ;  /* 0x00000004ff007c0c */ /* 0x000fc8000bf25070 */
[----:B------:R-:W-:Y:S01]  /*12f0*/  ISETP.NE.AND.EX P1, PT, RZ, UR5, PT, P1 ;  /* 0x00000005ff007c0c */ /* 0x000fe2000bf25310 */
[----:B------:R-:W-:Y:S02]  /*1300*/  ULDC.64 UR4, c[0x0][0xa08] ;  /* 0x0002820000047ab9 */ /* 0x000fe40000000a00 */
[----:B------:R-:W-:-:S03]  /*1310*/  ISETP.NE.U32.AND P3, PT, RZ, UR4, PT ;  /* 0x00000004ff007c0c */ /* 0x000fc6000bf65070 */
[----:B------:R-:W2:Y:S01]  /*1320*/  @P0 LDC.64 R2, c[0x0][0xa28] ;  /* 0x00028a00ff020b82 */ /* 0x000ea20000000a00 */
[----:B------:R-:W-:-:S07]  /*1330*/  ISETP.NE.AND.EX P3, PT, RZ, UR5, PT, P3 ;  /* 0x00000005ff007c0c */ /* 0x000fce000bf65330 */
[----:B------:R-:W3:Y:S01]  /*1340*/  @P1 LDC.64 R6, c[0x0][0xa18] ;  /* 0x00028600ff061b82 */ /* 0x000ee20000000a00 */
[----:B------:R-:W-:Y:S02]  /*1350*/  ULDC UR4, c[0x0][0x288] ;  /* 0x0000a20000047ab9 */ /* 0x000fe40000000800 */
[----:B------:R-:W-:Y:S01]  /*1360*/  IMAD.U32 R155, RZ, RZ, UR4 ;  /* 0x00000004ff9b7e24 */ /* 0x000fe2000f8e00ff */
[----:B------:R-:W-:Y:S01]  /*1370*/  ULDC.64 UR4, c[0x0][0x418] ;  /* 0x0001060000047ab9 */ /* 0x000fe20000000a00 */
[----:B-1----:R-:W-:-:S04]  /*1380*/  IMAD.WIDE R8, R28, 0x4, R4 ;  /* 0x000000041c087825 */ /* 0x002fc800078e0204 */
[C---:B---3--:R-:W-:Y:S01]  /*1390*/  @P1 IMAD.WIDE R4, R28.reuse, 0x4, R6 ;  /* 0x000000041c041825 */ /* 0x048fe200078e0206 */
[----:B------:R-:W5:Y:S03]  /*13a0*/  @P3 LDG.E R64, desc[UR42][R8.64] ;  /* 0x0000002a08403981 */ /* 0x000f66000c1e1900 */
[----:B--2---:R-:W-:Y:S01]  /*13b0*/  @P0 IMAD.WIDE R2, R28, 0x4, R2 ;  /* 0x000000041c020825 */ /* 0x004fe200078e0202 */
[----:B------:R-:W5:Y:S04]  /*13c0*/  @P1 LDG.E R155, desc[UR42][R4.64] ;  /* 0x0000002a049b1981 */ /* 0x000f68000c1e1900 */
[----:B------:R1:W-:Y:S01]  /*13d0*/  STL [R1+0x64], R28 ;  /* 0x0000641c01007387 */ /* 0x0003e20000100800 */
[----:B------:R-:W-:-:S03]  /*13e0*/  UISETP.NE.U32.AND UP0, UPT, UR4, URZ, UPT ;  /* 0x0000003f0400728c */ /* 0x000fc6000bf05070 */
[----:B------:R-:W-:Y:S01]  /*13f0*/  ULDC UR4, c[0x0][0x424] ;  /* 0x0001090000047ab9 */ /* 0x000fe20000000800 */
[----:B------:R-:W-:Y:S01]  /*1400*/  UISETP.NE.AND.EX UP0, UPT, UR5, URZ, UPT, UP0 ;  /* 0x0000003f0500728c */ /* 0x000fe2000bf05300 */
[----:B------:R2:W5:Y:S01]  /*1410*/  @P0 LDG.E R10, desc[UR42][R2.64] ;  /* 0x0000002a020a0981 */ /* 0x000562000c1e1900 */
[----:B------:R-:W-:Y:S01]  /*1420*/  ISETP.NE.U32.AND P2, PT, RZ, UR6, PT ;  /* 0x00000006ff007c0c */ /* 0x000fe2000bf45070 */
[----:B------:R-:W-:Y:S01]  /*1430*/  ULDC UR5, c[0x0][0x2f0] ;  /* 0x0000bc0000057ab9 */ /* 0x000fe20000000800 */
[----:B------:R-:W-:Y:S01]  /*1440*/  USEL UR4, UR4, 0x1, UP0 ;  /* 0x0000000104047887 */ /* 0x000fe20008000000 */
[C---:B0-----:R-:W-:Y:S02]  /*1450*/  LOP3.LUT R0, R11.reuse, 0xff0000, RZ, 0xc0, !PT ;  /* 0x00ff00000b007812 */ /* 0x041fe400078ec0ff */
[----:B--2---:R-:W-:Y:S01]  /*1460*/  LOP3.LUT R2, R11, 0xff000000, RZ, 0xc0, !PT ;  /* 0xff0000000b027812 */ /* 0x004fe200078ec0ff */
[----:B------:R-:W-:Y:S01]  /*1470*/  UIMAD UR4, UR4, UR5, URZ ;  /* 0x00000005040472a4 */ /* 0x000fe2000f8e023f */
[----:B------:R-:W-:-:S02]  /*1480*/  ISETP.NE.AND.EX P2, PT, RZ, UR7, PT, P2 ;  /* 0x00000007ff007c0c */ /* 0x000fc4000bf45320 */
[----:B------:R-:W-:Y:S01]  /*1490*/  SHF.R.U32.HI R3, RZ, 0x8, R2 ;  /* 0x00000008ff037819 */ /* 0x000fe20000011602 */
[----:B------:R-:W-:Y:S01]  /*14a0*/  ULDC UR5, c[0x0][0x348] ;  /* 0x0000d20000057ab9 */ /* 0x000fe20000000800 */
[----:B------:R-:W-:Y:S02]  /*14b0*/  LOP3.LUT R153, R11, 0xffff, RZ, 0xc0, !PT ;  /* 0x0000ffff0b997812 */ /* 0x000fe400078ec0ff */
[----:B------:R-:W-:Y:S01]  /*14c0*/  LEA.HI R12, R0, R3, RZ, 0x10 ;  /* 0x00000003000c7211 */ /* 0x000fe200078f80ff */
        /* <DEDUP_REMOVED lines=10> */
.L_x_12259:
[----:B------:R-:W-:Y:S02]  /*1570*/  IMAD.U32 R27, RZ, RZ, UR5 ;  /* 0x00000005ff1b7e24 */ /* 0x000fe4000f8e00ff */
[----:B------:R-:W-:Y:S01]  /*1580*/  IMAD.U32 R29, RZ, RZ, UR4 ;  /* 0x00000004ff1d7e24 */ /* 0x000fe2000f8e00ff */
[----:B------:R-:W-:Y:S06]  /*1590*/  @!P2 BRA `(.L_x_12260) ;  /* 0x000000000010a947 */ /* 0x000fec0003800000 */
[----:B------:R-:W0:Y:S02]  /*15a0*/  LDC.64 R2, c[0x0][0xa20] ;  /* 0x00028800ff027b82 */ /* 0x000e240000000a00 */
[----:B0-----:R-:W-:-:S05]  /*15b0*/  IMAD.WIDE R2, R28, 0x4, R2 ;  /* 0x000000041c027825 */ /* 0x001fca00078e0202 */
[----:B------:R0:W5:Y:S01]  /*15c0*/  LDG.E R29, desc[UR42][R2.64] ;  /* 0x0000002a021d7981 */ /* 0x000162000c1e1900 */
[----:B------:R-:W-:Y:S05]  /*15d0*/  BRA `(.L_x_12261) ;  /* 0x0000000000107947 */ /* 0x000fea0003800000 */
.L_x_12260:
[----:B------:R-:W-:Y:S05]  /*15e0*/  @!P3 BRA `(.L_x_12261) ;  /* 0x00000000000cb947 */ /* 0x000fea0003800000 */
[----:B------:R-:W2:Y:S04]  /*15f0*/  LDG.E R0, desc[UR42][R8.64] ;  /* 0x0000002a08007981 */ /* 0x000ea8000c1e1900 */
[----:B------:R-:W2:Y:S02]  /*1600*/  LDG.E R29, desc[UR42][R8.64+0x4] ;  /* 0x0000042a081d7981 */ /* 0x000ea4000c1e1900 */
[----:B--2---:R-:W-:-:S07]  /*1610*/  IMAD.IADD R29, R29, 0x1, -R0 ;  /* 0x000000011d1d7824 */ /* 0x004fce00078e0a00 */
.L_x_12261:
[----:B------:R-:W-:Y:S01]  /*1620*/  ULDC.64 UR4, c[0x0][0xa10] ;  /* 0x0002840000047ab9 */ /* 0x000fe20000000a00 */
[----:B------:R-:W2:Y:S01]  /*1630*/  LDL R13, [R1+0x54] ;  /* 0x00005400010d7983 */ /* 0x000ea20000100800 */
[----:B------:R-:W-:Y:S01]  /*1640*/  ISETP.NE.U32.AND P0, PT, RZ, UR4, PT ;  /* 0x00000004ff007c0c */ /* 0x000fe2000bf05070 */
[----:B0-----:R-:W0:Y:S03]  /*1650*/  LDC R2, c[0x0][0x448] ;  /* 0x00011200ff027b82 */ /* 0x001e260000000800 */
[----:B------:R-:W-:Y:S01]  /*1660*/  ISETP.NE.AND.EX P0, PT, RZ, UR5, PT, P0 ;  /* 0x00000005ff007c0c */ /* 0x000fe2000bf05300 */
[----:B------:R-:W-:Y:S02]  /*1670*/  ULDC.64 UR4, c[0x0][0xa30] ;  /* 0x00028c0000047ab9 */ /* 0x000fe40000000a00 */
[----:B------:R-:W-:-:S04]  /*1680*/  ISETP.NE.U32.AND P1, PT, RZ, UR4, PT ;  /* 0x00000004ff007c0c */ /* 0x000fc8000bf25070 */
[----:B------:R-:W-:-:S06]  /*1690*/  ISETP.NE.AND.EX P1, PT, RZ, UR5, PT, P1 ;  /* 0x00000005ff007c0c */ /* 0x000fcc000bf25310 */
[----:B------:R-:W1:Y:S08]  /*16a0*/  @P0 LDC.64 R4, c[0x0][0xa10] ;  /* 0x00028400ff040b82 */ /* 0x000e700000000a00 */
[----:B------:R-:W3:Y:S01]  /*16b0*/  @P1 LDC.64 R6, c[0x0][0xa30] ;  /* 0x00028c00ff061b82 */ /* 0x000ee20000000a00 */
[----:B-1----:R-:W-:-:S05]  /*16c0*/  @P0 IMAD.WIDE R4, R28, 0x4, R4 ;  /* 0x000000041c040825 */ /* 0x002fca00078e0204 */
[----:B------:R-:W4:Y:S04]  /*16d0*/  @P0 LDG.E R0, desc[UR42][R4.64] ;  /* 0x0000002a04000981 */ /* 0x000f28000c1e1900 */
[----:B------:R-:W4:Y:S01]  /*16e0*/  @P0 LDG.E R9, desc[UR42][R4.64+0x4] ;  /* 0x0000042a04090981 */ /* 0x000f22000c1e1900 */
[----:B-----5:R-:W-:Y:S02]  /*16f0*/  IMAD.MOV.U32 R24, RZ, RZ, R29 ;  /* 0x000000ffff187224 */ /* 0x020fe400078e001d */
[----:B---3--:R-:W-:-:S05]  /*1700*/  @P1 IMAD.WIDE R6, R28, 0x4, R6 ;  /* 0x000000041c061825 */ /* 0x008fca00078e0206 */
[----:B------:R1:W5:Y:S01]  /*1710*/  @P1 LDG.E R24, desc[UR42][R6.64] ;  /* 0x0000002a06181981 */ /* 0x000362000c1e1900 */
[----:B0-----:R-:W-:Y:S01]  /*1720*/  ISETP.NE.AND P1, PT, R2, 0x1, PT ;  /* 0x000000010200780c */ /* 0x001fe20003f25270 */
[----:B------:R-:W-:Y:S01]  /*1730*/  IMAD.IADD R10, R29, 0x1, -R10 ;  /* 0x000000011d0a7824 */ /* 0x000fe200078e0a0a */
[----:B------:R-:W0:Y:S11]  /*1740*/  LDC.64 R2, c[0x0][0x9e0] ;  /* 0x00027800ff027b82 */ /* 0x000e360000000a00 */
[----:B------:R-:W3:Y:S08]  /*1750*/  @P1 LDC R11, c[0x0][0x44c] ;  /* 0x00011300ff0b1b82 */ /* 0x000ef00000000800 */
[----:B------:R-:W1:Y:S01]  /*1760*/  @P1 LDC R8, c[0x0][0x450] ;  /* 0x00011400ff081b82 */ /* 0x000e620000000800 */
[----:B0-----:R-:W-:Y:S01]  /*1770*/  ISETP.GE.AND P2, PT, R3, 0x1, PT ;  /* 0x000000010300780c */ /* 0x001fe20003f46270 */
[----:B--2---:R-:W-:-:S05]  /*1780*/  IMAD R14, R13, 0xc0, RZ ;  /* 0x000000c00d0e7824 */ /* 0x004fca00078e02ff */
[----:B------:R0:W-:Y:S01]  /*1790*/  STL [R1+0x20], R14 ;  /* 0x0000200e01007387 */ /* 0x0001e20000100800 */
[----:B----4-:R-:W-:Y:S02]  /*17a0*/  @P0 IMAD.IADD R27, R9, 0x1, -R0 ;  /* 0x00000001091b0824 */ /* 0x010fe400078e0a00 */
[----:B------:R-:W-:Y:S02]  /*17b0*/  VIADD R0, R14, 0xbf ;  /* 0x000000bf0e007836 */ /* 0x000fe40000000000 */
[----:B------:R-:W-:Y:S02]  /*17c0*/  IMAD.IADD R13, R10, 0x1, R27 ;  /* 0x000000010a0d7824 */ /* 0x000fe400078e021b */
[----:B---3--:R-:W-:-:S03]  /*17d0*/  @P1 IMAD.HI.U32 R5, R0, R11, RZ ;  /* 0x0000000b00051227 */ /* 0x008fc600078e00ff */
[----:B------:R0:W-:Y:S01]  /*17e0*/  STL [R1], R13 ;  /* 0x0000000d01007387 */ /* 0x0001e20000100800 */
[----:B------:R-:W-:Y:S01]  /*17f0*/  IMAD.MOV.U32 R4, RZ, RZ, R0 ;  /* 0x000000ffff047224 */ /* 0x000fe200078e0000 */
[----:B-1----:R-:W-:Y:S01]  /*1800*/  @P1 SHF.R.U32.HI R4, RZ, R8, R5 ;  /* 0x00000008ff041219 */ /* 0x002fe20000011605 */
[C---:B------:R-:W-:Y:S01]  /*1810*/  VIADD R0, R13.reuse, 0x7f ;  /* 0x0000007f0d007836 */ /* 0x040fe20000000000 */
[----:B------:R-:W-:-:S04]  /*1820*/  IADD3 R7, R13, 0x1, -R155 ;  /* 0x000000010d077810 */ /* 0x000fc80007ffe89b */
[----:B------:R-:W-:Y:S01]  /*1830*/  SHF.R.S32.HI R5, RZ, 0x1f, R0 ;  /* 0x0000001fff057819 */ /* 0x000fe20000011400 */
[----:B------:R-:W-:-:S03]  /*1840*/  IMAD.IADD R9, R7, 0x1, R4 ;  /* 0x0000000107097824 */ /* 0x000fc600078e0204 */
[----:B------:R-:W-:Y:S01]  /*1850*/  LEA.HI R5, R5, R0, RZ, 0x7 ;  /* 0x0000000005057211 */ /* 0x000fe200078f38ff */
[----:B------:R-:W-:-:S03]  /*1860*/  IMAD.IADD R2, R9, 0x1, R2 ;  /* 0x0000000109027824 */ /* 0x000fc600078e0202 */
[----:B------:R-:W-:Y:S01]  /*1870*/  SHF.R.S32.HI R25, RZ, 0x7, R5 ;  /* 0x00000007ff197819 */ /* 0x000fe20000011405 */
[----:B0-----:R-:W-:Y:S06]  /*1880*/  @!P2 BRA `(.L_x_12262) ;  /* 0x000000000048a947 */ /* 0x001fec0003800000 */
        /* <DEDUP_REMOVED lines=11> */
.L_x_12264:
[----:B------:R-:W-:-:S13]  /*1940*/  ISETP.NE.AND P0, PT, R3, 0x1, PT ;  /* 0x000000010300780c */ /* 0x000fda0003f05270 */
[----:B------:R-:W0:Y:S02]  /*1950*/  @P0 LDC.64 R4, c[0x0][0x9e8] ;  /* 0x00027a00ff040b82 */ /* 0x000e240000000a00 */
[----:B0-----:R-:W-:-:S05]  /*1960*/  @P0 IMAD.HI.U32 R4, R0, R4, RZ ;  /* 0x0000000400040227 */ /* 0x001fca00078e00ff */
[----:B------:R-:W-:-:S07]  /*1970*/  @P0 SHF.R.U32.HI R0, RZ, R5, R4 ;  /* 0x00000005ff000219 */ /* 0x000fce0000011604 */
.L_x_12265:
[----:B------:R-:W-:Y:S05]  /*1980*/  BSYNC B0 ;  /* 0x0000000000007941 */ /* 0x000fea0003800000 */
.L_x_12263:
[----:B------:R-:W-:-:S05]  /*1990*/  IMAD R5, R0, R3, R3 ;  /* 0x0000000300057224 */ /* 0x000fca00078e0203 */
[----:B------:R-:W-:-:S07]  /*19a0*/  VIMNMX R2, R2, R5, PT ;  /* 0x0000000502027248 */ /* 0x000fce0003fe0100 */
.L_x_12262:
[----:B------:R-:W0:Y:S01]  /*19b0*/  @P1 LDC R0, c[0x0][0x44c] ;  /* 0x00011300ff001b82 */ /* 0x000e220000000800 */
[----:B------:R-:W-:Y:S01]  /*19c0*/  VIADD R2, R2, 0x7f ;  /* 0x0000007f02027836 */ /* 0x000fe20000000000 */
[----:B------:R-:W-:Y:S01]  /*19d0*/  ULDC UR4, c[0x0][0x9dc] ;  /* 0x0002770000047ab9 */ /* 0x000fe20000000800 */
[----:B------:R-:W-:Y:S02]  /*19e0*/  IMAD.MOV.U32 R7, RZ, RZ, R14 ;  /* 0x000000ffff077224 */ /* 0x000fe400078e000e */
[----:B------:R-:W-:Y:S01]  /*19f0*/  IMAD.IADD R88, R13, 0x1, -R155 ;  /* 0x000000010d587824 */ /* 0x000fe200078e0a9b */
[----:B------:R-:W-:Y:S02]  /*1a00*/  SHF.R.S32.HI R5, RZ, 0x1f, R2 ;  /* 0x0000001fff057819 */ /* 0x000fe40000011402 */
[----:B------:R-:W1:Y:S02]  /*1a10*/  @P1 LDC R9, c[0x0][0x450] ;  /* 0x00011400ff091b82 */ /* 0x000e640000000800 */
[----:B------:R-:W-:Y:S01]  /*1a20*/  LEA.HI R5, R5, R2, RZ, 0x7 ;  /* 0x0000000205057211 */ /* 0x000fe200078f38ff */
[----:B0-----:R-:W-:-:S05]  /*1a30*/  @P1 IMAD.HI.U32 R0, R14, R0, RZ ;  /* 0x000000000e001227 */ /* 0x001fca00078e00ff */
        /* <DEDUP_REMOVED lines=16> */
.L_x_12268:
[----:B------:R-:W-:-:S13]  /*1b40*/  ISETP.NE.AND P0, PT, R3, 0x1, PT ;  /* 0x000000010300780c */ /* 0x000fda0003f05270 */
[----:B------:R-:W0:Y:S02]  /*1b50*/  @P0 LDC.64 R4, c[0x0][0x9e8] ;  /* 0x00027a00ff040b82 */ /* 0x000e240000000a00 */
[----:B0-----:R-:W-:-:S05]  /*1b60*/  @P0 IMAD.HI.U32 R4, R2, R4, RZ ;  /* 0x0000000402040227 */ /* 0x001fca00078e00ff */
[----:B------:R-:W-:-:S07]  /*1b70*/  @P0 SHF.R.U32.HI R2, RZ, R5, R4 ;  /* 0x00000005ff020219 */ /* 0x000fce0000011604 */
.L_x_12269:
[----:B------:R-:W-:Y:S05]  /*1b80*/  BSYNC B0 ;  /* 0x0000000000007941 */ /* 0x000fea0003800000 */
.L_x_12267:
[----:B------:R-:W-:-:S05]  /*1b90*/  IMAD R3, R2, R3, RZ ;  /* 0x0000000302037224 */ /* 0x000fca00078e02ff */
[----:B------:R-:W-:-:S07]  /*1ba0*/  VIMNMX R0, R0, R3, !PT ;  /* 0x0000000300007248 */ /* 0x000fce0007fe0100 */
.L_x_12266:
        /* <DEDUP_REMOVED lines=43> */
.L_x_12271:
[----:B------:R-:W-:Y:S05]  /*1e60*/  BSYNC B0 ;  /* 0x0000000000007941 */ /* 0x000fea0003800000 */
.L_x_12270:
        /* <DEDUP_REMOVED lines=36> */
.L_x_12274:
[----:B------:R-:W-:Y:S05]  /*20b0*/  BSYNC B6 ;  /* 0x0000000000067941 */ /* 0x000fea0003800000 */
.L_x_12273:
        /* <DEDUP_REMOVED lines=20> */
.L_x_12276:
[----:B------:R-:W-:Y:S05]  /*2200*/  BSYNC B6 ;  /* 0x0000000000067941 */ /* 0x000fea0003800000 */
.L_x_12275:
[----:B------:R-:W2:Y:S01]  /*2210*/  LDL.64 R32, [R1+0x10] ;  /* 0x0000100001207983 */ /* 0x000ea20000100a00 */
[----:B------:R-:W-:-:S03]  /*2220*/  ULDC.64 UR4, c[0x0][0x9f8] ;  /* 0x00027e0000047ab9 */ /* 0x000fc60000000a00 */
[----:B------:R-:W2:Y:S01]  /*2230*/  LDL.64 R20, [R1+0x10] ;  /* 0x0000100001147983 */ /* 0x000ea20000100a00 */
[----:B------:R-:W-:Y:S01]  /*2240*/  ISETP.NE.U32.AND P0, PT, RZ, UR4, PT ;  /* 0x00000004ff007c0c */ /* 0x000fe2000bf05070 */
[----:B------:R-:W-:Y:S01]  /*2250*/  IMAD.MOV.U32 R66, RZ, RZ, R28 ;  /* 0x000000ffff427224 */ /* 0x000fe200078e001c */
[----:B------:R-:W0:Y:S01]  /*2260*/  LDC.64 R58, c[0x0][0x3f8] ;  /* 0x0000fe00ff3a7b82 */ /* 0x000e220000000a00 */
[----:B------:R-:W3:Y:S01]  /*2270*/  LDL R12, [R1+0x28] ;  /* 0x00002800010c7983 */ /* 0x000ee20000100800 */
[----:B------:R-:W-:Y:S01]  /*2280*/  ISETP.NE.AND.EX P0, PT, RZ, UR5, PT, P0 ;  /* 0x00000005ff007c0c */ /* 0x000fe2000bf05300 */
[----:B------:R-:W-:Y:S01]  /*2290*/  VIADD R65, R18, 0x20 ;  /* 0x0000002012417836 */ /* 0x000fe20000000000 */
[----:B------:R-:W-:Y:S01]  /*22a0*/  ULDC UR4, c[0x0][0x2f4] ;  /* 0x0000bd0000047ab9 */ /* 0x000fe20000000800 */
[----:B------:R-:W4:Y:S03]  /*22b0*/  LDL R8, [R1+0x7c] ;  /* 0x00007c0001087983 */ /* 0x000f260000100800 */
[----:B------:R-:W1:Y:S08]  /*22c0*/  LDC R53, c[0x0][0x3f4] ;  /* 0x0000fd00ff357b82 */ /* 0x000e700000000800 */
[----:B------:R-:W0:Y:S08]  /*22d0*/  @P0 LDC.64 R4, c[0x0][0x9f8] ;  /* 0x00027e00ff040b82 */ /* 0x000e300000000a00 */
[----:B------:R-:W1:Y:S01]  /*22e0*/  LDC.64 R56, c[0x0][0x408] ;  /* 0x00010200ff387b82 */ /* 0x000e620000000a00 */
[----:B0-----:R-:W-:-:S05]  /*22f0*/  @P0 IMAD.WIDE R4, R28, 0x4, R4 ;  /* 0x000000041c040825 */ /* 0x001fca00078e0204 */
[----:B------:R0:W4:Y:S01]  /*2300*/  @P0 LDG.E R66, desc[UR42][R4.64] ;  /* 0x0000002a04420981 */ /* 0x000122000c1e1900 */
[----:B------:R-:W-:Y:S01]  /*2310*/  ISETP.GE.AND P1, PT, R65, UR4, PT ;  /* 0x0000000441007c0c */ /* 0x000fe2000bf26270 */
[----:B------:R-:W1:Y:S01]  /*2320*/  S2R R28, SR_TID.X ;  /* 0x00000000001c7919 */ /* 0x000e620000002100 */
[----:B--2---:R-:W-:Y:S02]  /*2330*/  IMAD.MOV.U32 R20, RZ, RZ, R32 ;  /* 0x000000ffff147224 */ /* 0x004fe400078e0020 */
[----:B-1----:R-:W-:-:S03]  /*2340*/  VIADD R31, R28, 0xffffff80 ;  /* 0xffffff801c1f7836 */ /* 0x002fc60000000000 */
[----:B------:R-:W-:-:S05]  /*2350*/  SHF.R.S32.HI R21, RZ, 0x1f, R20 ;  /* 0x0000001fff157819 */ /* 0x000fca0000011414 */
[----:B------:R1:W-:Y:S04]  /*2360*/  STL [R1+0x14], R21 ;  /* 0x0000141501007387 */ /* 0x0003e80000100800 */
[----:B------:R-:W2:Y:S04]  /*2370*/  LDL R11, [R1+0x3c] ;  /* 0x00003c00010b7983 */ /* 0x000ea80000100800 */
[----:B------:R-:W2:Y:S01]  /*2380*/  LDL R10, [R1+0x8] ;  /* 0x00000800010a7983 */ /* 0x000ea20000100800 */
[----:B------:R-:W-:Y:S02]  /*2390*/  LEA.HI R28, R31, R31, RZ, 0x1 ;  /* 0x0000001f1f1c7211 */ /* 0x000fe400078f08ff */
[----:B------:R-:W-:-:S02]  /*23a0*/  SEL R3, RZ, 0xffffffff, P1 ;  /* 0xffffffffff037807 */ /* 0x000fc40000800000 */
[----:B------:R-:W-:Y:S02]  /*23b0*/  SHF.R.S32.HI R28, RZ, 0x1, R28 ;  /* 0x00000001ff1c7819 */ /* 0x000fe4000001141c */
[C---:B------:R-:W-:Y:S01]  /*23c0*/  ISETP.GE.AND P0, PT, R18.reuse, UR4, PT ;  /* 0x0000000412007c0c */ /* 0x040fe2000bf06270 */
[----:B0-----:R-:W-:Y:S01]  /*23d0*/  IMAD.SHL.U32 R5, R3, 0x2, RZ ;  /* 0x0000000203057824 */ /* 0x001fe200078e00ff */
[----:B------:R-:W-:Y:S02]  /*23e0*/  SHF.R.S32.HI R3, RZ, 0x1f, R28 ;  /* 0x0000001fff037819 */ /* 0x000fe4000001141c */
[----:B------:R-:W-:Y:S02]  /*23f0*/  SEL R0, RZ, 0x1, P0 ;  /* 0x00000001ff007807 */ /* 0x000fe40000000000 */
[----:B------:R-:W-:Y:S01]  /*2400*/  SHF.R.S32.HI R19, RZ, 0x1f, R18 ;  /* 0x0000001fff137819 */ /* 0x000fe20000011412 */
[----:B------:R-:W-:Y:S01]  /*2410*/  IMAD R4, R3, R58, RZ ;  /* 0x0000003a03047224 */ /* 0x000fe200078e02ff */
[----:B------:R-:W-:-:S02]  /*2420*/  ISETP.GE.AND P3, PT, R18, R53, PT ;  /* 0x000000351200720c */ /* 0x000fc40003f66270 */
[----:B------:R-:W-:Y:S01]  /*2430*/  ISETP.GE.AND P2, PT, R65, R53, PT ;  /* 0x000000354100720c */ /* 0x000fe20003f46270 */
[----:B------:R-:W0:Y:S01]  /*2440*/  S2R R30, SR_TID.X ;  /* 0x00000000001e7919 */ /* 0x000e220000002100 */
[----:B------:R-:W-:Y:S01]  /*2450*/  LOP3.LUT R0, R5, 0x2, R0, 0xe2, !PT ;  /* 0x0000000205007812 */ /* 0x000fe200078ee200 */
[----:B------:R-:W-:Y:S01]  /*2460*/  IMAD R6, R3, R56, RZ ;  /* 0x0000003803067224 */ /* 0x000fe200078e02ff */
[C---:B------:R-:W-:Y:S01]  /*2470*/  SEL R3, R53.reuse, RZ, P3 ;  /* 0x000000ff35037207 */ /* 0x040fe20001800000 */
[C---:B------:R-:W-:Y:S01]  /*2480*/  IMAD R5, R28.reuse, R59, R4 ;  /* 0x0000003b1c057224 */ /* 0x040fe200078e0204 */
        /* <DEDUP_REMOVED lines=13> */
[----:B------:R-:W-:Y:S01]  /*2560*/  LEA.HI R5, R6, R5, RZ, 0x5 ;  /* 0x0000000506057211 */ /* 0x000fe200078f28ff */
[----:B------:R-:W-:Y:S01]  /*2570*/  IMAD.WIDE.U32 R40, R28, R56, R20 ;  /* 0x000000381c287225 */ /* 0x000fe200078e0014 */
[----:B-----5:R-:W-:-:S03]  /*2580*/  SHF.R.S32.HI R7, RZ, 0x1f, R24 ;  /* 0x0000001fff077819 */ /* 0x020fc60000011418 */
[----:B------:R-:W-:Y:S01]  /*2590*/  IMAD.SHL.U32 R4, R3, 0x80, RZ ;  /* 0x0000008003047824 */ /* 0x000fe200078e00ff */
[C---:B---3--:R-:W-:Y:S01]  /*25a0*/  LOP3.LUT R3, R12.reuse, 0x10, R63, 0xf8, !PT ;  /* 0x000000100c037812 */ /* 0x048fe200078ef83f */
[----:B------:R-:W-:Y:S01]  /*25b0*/  IMAD.SHL.U32 R6, R5, 0x80, RZ ;  /* 0x0000008005067824 */ /* 0x000fe200078e00ff */
[----:B------:R-:W-:Y:S01]  /*25c0*/  LOP3.LUT R5, R12, 0x10, R62, 0xf8, !PT ;  /* 0x000000100c057812 */ /* 0x000fe200078ef83e */
[----:B-1----:R-:W-:Y:S01]  /*25d0*/  IMAD.WIDE.U32 R20, R28, R56, R18 ;  /* 0x000000381c147225 */ /* 0x002fe200078e0012 */
[----:B------:R-:W-:Y:S02]  /*25e0*/  LEA.HI R12, R31, R31, RZ, 0x1 ;  /* 0x0000001f1f0c7211 */ /* 0x000fe400078f08ff */
[----:B------:R-:W-:Y:S02]  /*25f0*/  LOP3.LUT R4, R4, 0xfffff000, RZ, 0xc0, !PT ;  /* 0xfffff00004047812 */ /* 0x000fe400078ec0ff */
[----:B----4-:R-:W-:Y:S02]  /*2600*/  LOP3.LUT R3, R3, R8, RZ, 0x3c, !PT ;  /* 0x0000000803037212 */ /* 0x010fe400078e3cff */
[----:B------:R-:W-:-:S02]  /*2610*/  LOP3.LUT R6, R6, 0xfffff000, RZ, 0xc0, !PT ;  /* 0xfffff00006067812 */ /* 0x000fc400078ec0ff */
[----:B------:R-:W-:Y:S01]  /*2620*/  LOP3.LUT R5, R5, R8, RZ, 0x3c, !PT ;  /* 0x0000000805057212 */ /* 0x000fe200078e3cff */
[----:B------:R-:W-:Y:S01]  /*2630*/  IMAD R8, R7, R58, RZ ;  /* 0x0000003a07087224 */ /* 0x000fe200078e02ff */
[----:B------:R-:W-:Y:S01]  /*2640*/  LOP3.LUT R12, R12, 0xfffffffe, RZ, 0xc0, !PT ;  /* 0xfffffffe0c0c7812 */ /* 0x000fe200078ec0ff */
[----:B------:R-:W-:Y:S02]  /*2650*/  IMAD.IADD R41, R41, 0x1, R9 ;  /* 0x0000000129297824 */ /* 0x000fe400078e0209 */
[----:B------:R-:W-:Y:S02]  /*2660*/  IMAD.IADD R21, R9, 0x1, R21 ;  /* 0x0000000109157824 */ /* 0x000fe400078e0215 */
[----:B------:R-:W-:Y:S02]  /*2670*/  IMAD R7, R7, R56, RZ ;  /* 0x0000003807077224 */ /* 0x000fe400078e02ff */
[----:B------:R-:W-:-:S04]  /*2680*/  IMAD.WIDE.U32 R44, R24, R58, R44 ;  /* 0x0000003a182c7225 */ /* 0x000fc800078e002c */
[----:B------:R-:W-:Y:S01]  /*2690*/  IMAD.WIDE.U32 R42, R24, R58, R42 ;  /* 0x0000003a182a7225 */ /* 0x000fe200078e002a */
[----:B------:R-:W-:-:S03]  /*26a0*/  LOP3.LUT R52, R0, 0x1, RZ, 0xc0, !PT ;  /* 0x0000000100347812 */ /* 0x000fc600078ec0ff */
[C---:B------:R-:W-:Y:S02]  /*26b0*/  IMAD R7, R24.reuse, R57, R7 ;  /* 0x0000003918077224 */ /* 0x040fe400078e0207 */
[----:B------:R-:W-:Y:S01]  /*26c0*/  IMAD.WIDE.U32 R40, R24, R56, R40 ;  /* 0x0000003818287225 */ /* 0x000fe200078e0028 */
[----:B------:R-:W-:-:S03]  /*26d0*/  SHF.L.U64.HI R57, R56, 0x7, R57 ;  /* 0x0000000738397819 */ /* 0x000fc60000010239 */
[----:B------:R-:W-:Y:S02]  /*26e0*/  IMAD.IADD R12, R31, 0x1, -R12 ;  /* 0x000000011f0c7824 */ /* 0x000fe400078e0a0c */
[----:B------:R-:W-:Y:S01]  /*26f0*/  IMAD.WIDE.U32 R20, R24, R56, R20 ;  /* 0x0000003818147225 */ /* 0x000fe200078e0014 */
[----:B------:R-:W-:Y:S02]  /*2700*/  LOP3.LUT R51, R0, 0x2, RZ, 0xc0, !PT ;  /* 0x0000000200337812 */ /* 0x000fe400078ec0ff */
[----:B------:R-:W-:Y:S01]  /*2710*/  SHF.R.S32.HI R50, RZ, 0x1f, R66 ;  /* 0x0000001fff327819 */ /* 0x000fe20000011442 */
[----:B------:R-:W-:Y:S01]  /*2720*/  IMAD.IADD R64, R64, 0x1, R29 ;  /* 0x0000000140407824 */ /* 0x000fe200078e021d */
[----:B------:R-:W-:Y:S01]  /*2730*/  LOP3.LUT R0, R62, 0xfffffff0, RZ, 0xc0, !PT ;  /* 0xfffffff03e007812 */ /* 0x000fe200078ec0ff */
[----:B------:R-:W-:Y:S02]  /*2740*/  IMAD.SHL.U32 R56, R56, 0x80, RZ ;  /* 0x0000008038387824 */ /* 0x000fe400078e00ff */
[----:B------:R-:W-:-:S02]  /*2750*/  IMAD R55, R12, 0xc0, R28 ;  /* 0x000000c00c377824 */ /* 0x000fc400078e021c */
[----:B------:R-:W-:Y:S02]  /*2760*/  IMAD.SHL.U32 R53, R53, 0x2, RZ ;  /* 0x0000000235357824 */ /* 0x000fe400078e00ff */
[----:B------:R-:W-:Y:S02]  /*2770*/  IMAD.IADD R47, R41, 0x1, R7 ;  /* 0x00000001292f7824 */ /* 0x000fe400078e0207 */
[----:B------:R-:W-:Y:S01]  /*2780*/  IMAD.IADD R46, R7, 0x1, R21 ;  /* 0x00000001072e7824 */ /* 0x000fe200078e0215 */
[--C-:B--2---:R-:W-:Y:S01]  /*2790*/  IADD3 R61, R3, R4, R11.reuse ;  /* 0x00000004033d7210 */ /* 0x104fe20007ffe00b */
[----:B------:R-:W-:Y:S01]  /*27a0*/  IMAD R3, R24, R59, R8 ;  /* 0x0000003b18037224 */ /* 0x000fe200078e0208 */
[----:B------:R-:W-:Y:S02]  /*27b0*/  IADD3 R60, R5, R6, R11 ;  /* 0x00000006053c7210 */ /* 0x000fe40007ffe00b */
[----:B0-----:R-:W-:Y:S01]  /*27c0*/  SHF.R.U32.HI R11, RZ, 0x7, R30 ;  /* 0x00000007ff0b7819 */ /* 0x001fe2000001161e */
[----:B------:R-:W-:Y:S01]  /*27d0*/  IMAD.IADD R49, R45, 0x1, R3 ;  /* 0x000000012d317824 */ /* 0x000fe200078e0203 */
[----:B------:R-:W-:Y:S01]  /*27e0*/  SHF.L.U64.HI R59, R58, 0x7, R59 ;  /* 0x000000073a3b7819 */ /* 0x000fe2000001023b */
[----:B------:R-:W-:Y:S01]  /*27f0*/  IMAD.IADD R48, R3, 0x1, R43 ;  /* 0x0000000103307824 */ /* 0x000fe200078e022b */
[----:B------:R-:W-:Y:S01]  /*2800*/  ISETP.GE.AND P1, PT, R10, UR4, PT ;  /* 0x000000040a007c0c */ /* 0x000fe2000bf26270 */
[----:B------:R-:W-:Y:S01]  /*2810*/  IMAD.SHL.U32 R58, R58, 0x80, RZ ;  /* 0x000000803a3a7824 */ /* 0x000fe200078e00ff */
[----:B------:R-:W-:Y:S01]  /*2820*/  LOP3.LUT R3, R63, 0xfffffff0, RZ, 0xc0, !PT ;  /* 0xfffffff03f037812 */ /* 0x000fe200078ec0ff */
[----:B------:R-:W-:-:S10]  /*2830*/  VIADD R54, R11, 0x8 ;  /* 0x000000080b367836 */ /* 0x000fd40000000000 */
.L_x_12319:
[----:B------:R-:W2:Y:S01]  /*2840*/  LDL R13, [R1+0x48] ;  /* 0x00004800010d7983 */ /* 0x000ea20000100800 */
        /* <DEDUP_REMOVED lines=12> */
[----:B----4-:R-:W4:Y:S08]  /*2910*/  @P4 LDC R9, c[0x0][0x434] ;  /* 0x00010d00ff094b82 */ /* 0x010f300000000800 */
        /* <DEDUP_REMOVED lines=9> */
[----:B------:R-:W-:-:S05]  /*29b0*/  @!P0 LEA.HI.X R5, R6, R5, R7, 0x2, P4 ;  /* 0x0000000506058211 */ /* 0x000fca00020f1407 */
[----:B------:R0:W5:Y:S01]  /*29c0*/  @!P0 LDG.E R73, desc[UR42][R4.64] ;  /* 0x0000002a04498981 */ /* 0x000162000c1e1900 */
[----:B------:R-:W-:Y:S01]  /*29d0*/  ISETP.GE.AND P0, PT, R75, 0x1, PT ;  /* 0x000000014b00780c */ /* 0x000fe20003f06270 */
[----:B------:R-:W-:Y:S01]  /*29e0*/  IMAD.MOV R7, RZ, RZ, -R8 ;  /* 0x000000ffff077224 */ /* 0x000fe200078e0a08 */
[----:B------:R-:W-:Y:S05]  /*29f0*/  YIELD ;  /* 0x0000000000007946 */ /* 0x000fea0003800000 */
[----:B------:R-:W-:Y:S01]  /*2a00*/  BSSY B0, `(.L_x_12277) ;  /* 0x0000438000007945 */ /* 0x000fe20003800000 */
        /* <DEDUP_REMOVED lines=37> */
[----:B------:R-:W0:Y:S01]  /*2c60*/  S2R R28, SR_TID.X ;  /* 0x00000000001c7919 */ /* 0x000e220000002100 */
[----:B------:R-:W-:Y:S01]  /*2c70*/  BSSY B1, `(.L_x_12280) ;  /* 0x0000024000017945 */ /* 0x000fe20003800000 */
[----:B------:R-:W-:Y:S02]  /*2c80*/  CS2R R8, SRZ ;  /* 0x0000000000087805 */ /* 0x000fe4000001ff00 */
[----:B------:R-:W-:Y:S02]  /*2c90*/  CS2R R32, SRZ ;  /* 0x0000000000207805 */ /* 0x000fe4000001ff00 */
[----:B------:R-:W-:Y:S02]  /*2ca0*/  CS2R R36, SRZ ;  /* 0x0000000000247805 */ /* 0x000fe4000001ff00 */
[----:B------:R-:W-:Y:S02]  /*2cb0*/  CS2R R30, SRZ ;  /* 0x00000000001e7805 */ /* 0x000fe4000001ff00 */
[----:B------:R-:W-:Y:S01]  /*2cc0*/  CS2R R34, SRZ ;  /* 0x0000000000227805 */ /* 0x000fe2000001ff00 */
[----:B0-----:R-:W-:-:S05]  /*2cd0*/  VIADD R28, R28, 0xffffff80 ;  /* 0xffffff801c1c7836 */ /* 0x001fca0000000000 */
[----:B------:R-:W-:-:S04]  /*2ce0*/  LEA.HI R28, R28, R28, RZ, 0x1 ;  /* 0x0000001c1c1c7211 */ /* 0x000fc800078f08ff */
[----:B------:R-:W-:-:S04]  /*2cf0*/  SHF.R.S32.HI R28, RZ, 0x1, R28 ;  /* 0x00000001ff1c7819 */ /* 0x000fc8000001141c */
[----:B------:R-:W-:Y:S02]  /*2d00*/  ISETP.GE.AND P5, PT, R28, R69, PT ;  /* 0x000000451c00720c */ /* 0x000fe40003fa6270 */
[----:B------:R-:W-:-:S11]  /*2d10*/  CS2R R28, SRZ ;  /* 0x00000000001c7805 */ /* 0x000fd6000001ff00 */
[----:B------:R-:W-:Y:S05]  /*2d20*/  @P5 BRA `(.L_x_12281) ;  /* 0x0000000000605947 */ /* 0x000fea0003800000 */
[----:B------:R-:W2:Y:S01]  /*2d30*/  LDL.64 R78, [R1+0x10] ;  /* 0x00001000014e7983 */ /* 0x000ea20000100a00 */
[----:B------:R-:W-:Y:S01]  /*2d40*/  ULDC.64 UR4, c[0x0][0x3e8] ;  /* 0x0000fa0000047ab9 */ /* 0x000fe20000000a00 */
[----:B------:R-:W-:Y:S02]  /*2d50*/  ULDC.64 UR6, c[0x0][0x400] ;  /* 0x0001000000067ab9 */ /* 0x000fe40000000a00 */
[----:B------:R-:W3:Y:S04]  /*2d60*/  LDL R39, [R1+0x34] ;  /* 0x0000340001277983 */ /* 0x000ee80000100800 */
[----:B------:R-:W4:Y:S01]  /*2d70*/  LDL R38, [R1+0x38] ;  /* 0x0000380001267983 */ /* 0x000f220000100800 */
[----:B------:R-:W-:Y:S02]  /*2d80*/  IADD3 R12, P0, P6, R44, UR4, R12 ;  /* 0x000000042c0c7c10 */ /* 0x000fe4000fe1e00c */
[----:B------:R-:W-:-:S02]  /*2d90*/  CS2R R36, SRZ ;  /* 0x0000000000247805 */ /* 0x000fc4000001ff00 */
[----:B------:R-:W-:Y:S02]  /*2da0*/  CS2R R34, SRZ ;  /* 0x0000000000227805 */ /* 0x000fe4000001ff00 */
[----:B------:R-:W-:Y:S02]  /*2db0*/  IADD3.X R13, R49, UR5, R14, P0, P6 ;  /* 0x00000005310d7c10 */ /* 0x000fe400087ec40e */
[----:B------:R-:W-:-:S04]  /*2dc0*/  IADD3 R10, P0, P6, R40, UR6, R10 ;  /* 0x00000006280a7c10 */ /* 0x000fc8000fe1e00a */
[----:B------:R-:W-:Y:S02]  /*2dd0*/  IADD3.X R11, R47, UR7, R15, P0, P6 ;  /* 0x000000072f0b7c10 */ /* 0x000fe400087ec40f */
[----:B------:R-:W-:Y:S02]  /*2de0*/  CS2R R32, SRZ ;  /* 0x0000000000207805 */ /* 0x000fe4000001ff00 */
[----:B------:R-:W-:Y:S02]  /*2df0*/  CS2R R8, SRZ ;  /* 0x0000000000087805 */ /* 0x000fe4000001ff00 */
[----:B------:R-:W-:Y:S02]  /*2e00*/  CS2R R30, SRZ ;  /* 0x00000000001e7805 */ /* 0x000fe4000001ff00 */
[----:B------:R-:W-:Y:S02]  /*2e10*/  CS2R R28, SRZ ;  /* 0x00000000001c7805 */ /* 0x000fe4000001ff00 */
[----:B--2---:R-:W-:-:S02]  /*2e20*/  ISETP.GE.AND P6, PT, R78, R75, PT ;  /* 0x0000004b4e00720c */ /* 0x004fc40003fc6270 */
[----:B---3--:R-:W-:-:S11]  /*2e30*/  ISETP.GE.AND P0, PT, R39, R75, PT ;  /* 0x0000004b2700720c */ /* 0x008fd60003f06270 */
[----:B------:R0:W5:Y:S04]  /*2e40*/  @!P6 LDG.E.64 R36, desc[UR42][R12.64] ;  /* 0x0000002a0c24e981 */ /* 0x000168000c1e1b00 */
[----:B------:R0:W5:Y:S01]  /*2e50*/  @!P6 LDG.E.64 R34, desc[UR42][R10.64] ;  /* 0x0000002a0a22e981 */ /* 0x000162000c1e1b00 */
[----:B----4-:R-:W-:-:S03]  /*2e60*/  ISETP.GE.AND P6, PT, R38, R75, PT ;  /* 0x0000004b2600720c */ /* 0x010fc60003fc6270 */
[----:B------:R0:W5:Y:S04]  /*2e70*/  @!P0 LDG.E.64 R32, desc[UR42][R12.64+0x10] ;  /* 0x0000102a0c208981 */ /* 0x000168000c1e1b00 */
[----:B------:R0:W5:Y:S06]  /*2e80*/  @!P0 LDG.E.64 R30, desc[UR42][R10.64+0x10] ;  /* 0x0000102a0a1e8981 */ /* 0x00016c000c1e1b00 */
[----:B------:R0:W5:Y:S04]  /*2e90*/  @!P6 LDG.E.64 R8, desc[UR42][R12.64+0x20] ;  /* 0x0000202a0c08e981 */ /* 0x000168000c1e1b00 */
[----:B------:R0:W5:Y:S02]  /*2ea0*/  @!P6 LDG.E.64 R28, desc[UR42][R10.64+0x20] ;  /* 0x0000202a0a1ce981 */ /* 0x000164000c1e1b00 */
.L_x_12281:
[----:B------:R-:W-:Y:S05]  /*2eb0*/  BSYNC B1 ;  /* 0x0000000000017941 */ /* 0x000fea0003800000 */
.L_x_12280:
        /* <DEDUP_REMOVED lines=10> */
.L_x_12282:
[----:B------:R-:W2:Y:S01]  /*2f60*/  LDL R4, [R1+0xc] ;  /* 0x00000c0001047983 */ /* 0x000ea20000100800 */
[----:B------:R-:W-:Y:S01]  /*2f70*/  IMAD R68, R23, 0x8, R16 ;  /* 0x0000000817447824 */ /* 0x000fe200078e0210 */
[----:B------:R-:W-:Y:S01]  /*2f80*/  BSSY B1, `(.L_x_12283) ;  /* 0x0000004000017945 */ /* 0x000fe20003800000 */
[----:B--2---:R-:W-:-:S04]  /*2f90*/  SHF.L.U32 R74, R4, 0x1f, RZ ;  /* 0x0000001f044a7819 */ /* 0x004fc800000006ff */
[----:B------:R-:W1:Y:S02]  /*2fa0*/  SYNCS.PHASECHK.TRANS64.TRYWAIT P6, [R68+URZ+0x19c90], R74 ;  /* 0x019c904a440075a7 */ /* 0x000e6400080c017f */
[----:B-1----:R-:W-:Y:S05]  /*2fb0*/  @!P6 BRA `(.L_x_12284) ;  /* 0x000002140078e947 */ /* 0x002fea0003800000 */
.L_x_12627:
[----:B------:R-:W-:Y:S05]  /*2fc0*/  BSYNC B1 ;  /* 0x0000000000017941 */ /* 0x000fea0003800000 */
.L_x_12283:
[----:B------:R-:W-:-:S03]  /*2fd0*/  UMOV UR4, 0xffffffff ;  /* 0xffffffff00047882 */ /* 0x000fc60000000000 */
[----:B------:R-:W-:Y:S05]  /*2fe0*/  BRA.DIV UR4, `(.L_x_12285) ;  /* 0x0000021604807947 */ /* 0x000fea000b800000 */
[----:B------:R2:W3:Y:S04]  /*2ff0*/  SHFL.IDX PT, R39, R76, RZ, 0x1e1f ;  /* 0x001e1fff4c277589 */ /* 0x0004e800000e0000 */
[----:B------:R2:W4:Y:S02]  /*3000*/  SHFL.IDX PT, R14, R77, RZ, 0x1e1f ;  /* 0x001e1fff4d0e7589 */ /* 0x00052400000e0000 */
.L_x_12631:
[----:B------:R-:W-:Y:S05]  /*3010*/  @P5 BRA `(.L_x_12286) ;  /* 0x0000003c00585947 */ /* 0x000fea0003800000 */
[----:B------:R-:W-:Y:S01]  /*3020*/  ISETP.NE.AND P5, PT, R52, RZ, PT ;  /* 0x000000ff3400720c */ /* 0x000fe20003fa5270 */
[----:B------:R-:W-:-:S12]  /*3030*/  BSSY B1, `(.L_x_12287) ;  /* 0x0000076000017945 */ /* 0x000fd80003800000 */
[----:B------:R-:W-:Y:S05]  /*3040*/  @!P5 BRA `(.L_x_12288) ;  /* 0x0000000400d0d947 */ /* 0x000fea0003800000 */
[----:B0-----:R-:W5:Y:S01]  /*3050*/  LDL.64 R12, [R1+0x10] ;  /* 0x00001000010c7983 */ /* 0x001f620000100a00 */
[----:B----4-:R-:W-:Y:S01]  /*3060*/  IADD3 R10, P5, R18, R14, RZ ;  /* 0x0000000e120a7210 */ /* 0x010fe20007fbe0ff */
[----:B------:R-:W-:Y:S02]  /*3070*/  BSSY B2, `(.L_x_12289) ;  /* 0x0000070000027945 */ /* 0x000fe40003800000 */
[----:B------:R0:W4:Y:S02]  /*3080*/  LDS.128 R4, [R67+0x13800] ;  /* 0x0138000043047984 */ /* 0x0001240000000c00 */
[----:B---3--:R-:W-:Y:S01]  /*3090*/  IMAD.X R11, R39, 0x1, R19, P5 ;  /* 0x00000001270b7824 */ /* 0x008fe200028e0613 */
[----:B-----5:R-:W-:-:S13]  /*30a0*/  ISETP.GE.AND P6, PT, R12, R75, PT ;  /* 0x0000004b0c00720c */ /* 0x020fda0003fc6270 */
[----:B0---4-:R-:W-:Y:S05]  /*30b0*/  @P6 BRA `(.L_x_12290) ;  /* 0x0000000400ac6947 */ /* 0x011fea0003800000 */
[--C-:B--2---:R-:W-:Y:S02]  /*30c0*/  SHF.R.U32.HI R77, RZ, 0x8, R37.reuse ;  /* 0x00000008ff4d7819 */ /* 0x104fe40000011625 */
        /* <DEDUP_REMOVED lines=11> */
[----:B------:R-:W-:Y:S01]  /*3180*/  IMAD.MOV.U32 R15, RZ, RZ, R4 ;  /* 0x000000ffff0f7224 */ /* 0x000fe200078e0004 */
        /* <DEDUP_REMOVED lines=38> */
[----:B------:R-:W-:Y:S01]  /*33f0*/  HADD2.F32 R34, -RZ, R15.H0_H0 ;  /* 0x2000000fff227230 */ /* 0x000fe20000004100 */
[----:B------:R-:W-:Y:S01]  /*3400*/  F2FP.SATFINITE.E4M3.F32.PACK_AB_MERGE_C R5, R5, R4, R36 ;  /* 0x000000040505723e */ /* 0x000fe20004807024 */
[----:B------:R-:W-:-:S02]  /*3410*/  HADD2.F32 R15, -RZ, R81.H1_H1 ;  /* 0x30000051ff0f7230 */ /* 0x000fc40000004100 */
[-C--:B------:R-:W-:Y:S01]  /*3420*/  FMUL.FTZ R77, R35, R82.reuse ;  /* 0x00000052234d7220 */ /* 0x080fe20000410000 */
[----:B------:R-:W-:Y:S02]  /*3430*/  HADD2.F32 R81, -RZ, R81.H0_H0 ;  /* 0x20000051ff517230 */ /* 0x000fe40000004100 */
[----:B------:R-:W-:Y:S01]  /*3440*/  FMUL.FTZ R82, R34, R82 ;  /* 0x0000005222527220 */ /* 0x000fe20000410000 */
[-C--:B------:R-:W-:Y:S01]  /*3450*/  FFMA.FTZ R84, R37, R15.reuse, -R84 ;  /* 0x0000000f25547223 */ /* 0x080fe20000010854 */
[----:B------:R-:W-:Y:S01]  /*3460*/  FFMA.FTZ R83, R76, R15, R83 ;  /* 0x0000000f4c537223 */ /* 0x000fe20000010053 */
[----:B------:R-:W-:Y:S01]  /*3470*/  F2FP.F16.E4M3.UNPACK_B R37, R7.H1 ;  /* 0x00000007ff25723e */ /* 0x000fe200030006ff */
[----:B------:R-:W-:Y:S01]  /*3480*/  FFMA.FTZ R15, R34, R81, -R77 ;  /* 0x00000051220f7223 */ /* 0x000fe2000001084d */
[----:B------:R-:W-:Y:S01]  /*3490*/  F2FP.F16.E4M3.UNPACK_B R77, R13.H1 ;  /* 0x0000000dff4d723e */ /* 0x000fe200030006ff */
[----:B------:R-:W-:Y:S01]  /*34a0*/  FFMA.FTZ R34, R35, R81, R82 ;  /* 0x0000005123227223 */ /* 0x000fe20000010052 */
        /* <DEDUP_REMOVED lines=26> */
[----:B------:R-:W-:Y:S01]  /*3650*/  F2FP.SATFINITE.E4M3.F32.PACK_AB_MERGE_C R7, R7, R12, RZ ;  /* 0x0000000c0707723e */ /* 0x000fe200048070ff */
        /* <DEDUP_REMOVED lines=17> */
.L_x_12290:
[----:B------:R-:W-:Y:S05]  /*3770*/  BSYNC B2 ;  /* 0x0000000000027941 */ /* 0x000fea0003800000 */
.L_x_12289:
[----:B------:R0:W-:Y:S02]  /*3780*/  ST.E.128 desc[UR42][R10.64], R4 ;  /* 0x000000040a007985 */ /* 0x0001e4000c101d2a */
.L_x_12288:
[----:B------:R-:W-:Y:S05]  /*3790*/  BSYNC B1 ;  /* 0x0000000000017941 */ /* 0x000fea0003800000 */
.L_x_12287:
[----:B------:R-:W-:Y:S01]  /*37a0*/  ISETP.NE.AND P5, PT, R51, RZ, PT ;  /* 0x000000ff3300720c */ /* 0x000fe20003fa5270 */
[----:B------:R-:W-:-:S12]  /*37b0*/  BSSY B1, `(.L_x_12291) ;  /* 0x0000078000017945 */ /* 0x000fd80003800000 */
[----:B------:R-:W-:Y:S05]  /*37c0*/  @!P5 BRA `(.L_x_12292) ;  /* 0x0000000400d8d947 */ /* 0x000fea0003800000 */
[----:B0-----:R-:W5:Y:S04]  /*37d0*/  LDL R5, [R1+0x34] ;  /* 0x0000340001057983 */ /* 0x001f680000100800 */
[----:B------:R-:W2:Y:S01]  /*37e0*/  LDL R4, [R1+0x1c] ;  /* 0x00001c0001047983 */ /* 0x000ea20000100800 */
[----:B------:R-:W-:Y:S01]  /*37f0*/  BSSY B2, `(.L_x_12293) ;  /* 0x0000072000027945 */ /* 0x000fe20003800000 */
[----:B-----5:R-:W-:Y:S01]  /*3800*/  ISETP.GE.AND P6, PT, R5, R75, PT ;  /* 0x0000004b0500720c */ /* 0x020fe20003fc6270 */
[----:B--2---:R-:W-:Y:S02]  /*3810*/  IMAD.SHL.U32 R11, R4, 0x10, RZ ;  /* 0x00000010040b7824 */ /* 0x004fe400078e00ff */
[----:B------:R0:W2:Y:S03]  /*3820*/  LDS.128 R4, [R67+0x14800] ;  /* 0x0148000043047984 */ /* 0x0000a60000000c00 */
[----:B----4-:R-:W-:-:S04]  /*3830*/  IADD3 R10, P5, R14, R11, RZ ;  /* 0x0000000b0e0a7210 */ /* 0x010fc80007fbe0ff */
[----:B---3--:R-:W-:-:S03]  /*3840*/  LEA.HI.X.SX32 R11, R11, R39, 0x1, P5 ;  /* 0x000000270b0b7211 */ /* 0x008fc600028f0eff */
[----:B0-----:R-:W-:Y:S06]  /*3850*/  @P6 BRA `(.L_x_12294) ;  /* 0x0000000400ac6947 */ /* 0x001fec0003800000 */
        /* <DEDUP_REMOVED lines=14> */
[----:B--2---:R-:W-:Y:S01]  /*3940*/  IMAD.MOV.U32 R15, RZ, RZ, R4 ;  /* 0x000000ffff0f7224 */ /* 0x004fe200078e0004 */
        /* <DEDUP_REMOVED lines=33> */
[--C-:B------:R-:W-:Y:S02]  /*3b60*/  HADD2.F32 R30, -RZ, R15.reuse.H0_H0 ;  /* 0x2000000fff1e7230 */ /* 0x100fe40000004100 */
        /* <DEDUP_REMOVED lines=16> */
[----:B------:R-:W-:Y:S01]  /*3c70*/  F2FP.F16.E4M3.UNPACK_B R79, R13 ;  /* 0x0000000dff4f723e */ /* 0x000fe200020006ff */
[----:B------:R-:W-:Y:S01]  /*3c80*/  HADD2.F32 R76, -RZ, R80.H1_H1 ;  /* 0x30000050ff4c7230 */ /* 0x000fe20000004100 */
[----:B------:R-:W-:Y:S01]  /*3c90*/  F2FP.SATFINITE.E4M3.F32.PACK_AB_MERGE_C R31, R77, R36, RZ ;  /* 0x000000244d1f723e */ /* 0x000fe200048070ff */
[----:B------:R-:W-:Y:S01]  /*3ca0*/  HADD2.F32 R13, -RZ, R33.H1_H1 ;  /* 0x30000021ff0d7230 */ /* 0x000fe20000004100 */
[-C--:B------:R-:W-:Y:S01]  /*3cb0*/  F2FP.F16.E4M3.UNPACK_B R37, R12.reuse.H1 ;  /* 0x0000000cff25723e */ /* 0x080fe200030006ff */
[----:B------:R-:W-:Y:S01]  /*3cc0*/  HADD2.F32 R82, -RZ, R79.H1_H1 ;  /* 0x3000004fff527230 */ /* 0x000fe20000004100 */
[----:B------:R-:W-:Y:S01]  /*3cd0*/  F2FP.F16.E4M3.UNPACK_B R36, R12 ;  /* 0x0000000cff24723e */ /* 0x000fe200020006ff */
[----:B------:R-:W-:-:S02]  /*3ce0*/  HADD2.F32 R33, -RZ, R33.H0_H0 ;  /* 0x20000021ff217230 */ /* 0x000fc40000004100 */
[-C--:B------:R-:W-:Y:S01]  /*3cf0*/  FMUL.FTZ R12, R34, R76.reuse ;  /* 0x0000004c220c7220 */ /* 0x080fe20000410000 */
[----:B------:R-:W-:Y:S02]  /*3d00*/  HADD2.F32 R77, -RZ, R37.H1_H1 ;  /* 0x30000025ff4d7230 */ /* 0x000fe40000004100 */
[----:B------:R-:W-:Y:S01]  /*3d10*/  FMUL.FTZ R81, R35, R76 ;  /* 0x0000004c23517220 */ /* 0x000fe20000410000 */
[----:B------:R-:W-:Y:S02]  /*3d20*/  HADD2.F32 R76, -RZ, R36.H1_H1 ;  /* 0x30000024ff4c7230 */ /* 0x000fe40000004100 */
[-C--:B------:R-:W-:Y:S01]  /*3d30*/  FMUL.FTZ R84, R13, R82.reuse ;  /* 0x000000520d547220 */ /* 0x080fe20000410000 */
[----:B------:R-:W-:Y:S01]  /*3d40*/  F2FP.F16.E4M3.UNPACK_B R7, R7 ;  /* 0x00000007ff07723e */ /* 0x000fe200020006ff */
[----:B------:R-:W-:Y:S01]  /*3d50*/  FMUL.FTZ R82, R33, R82 ;  /* 0x0000005221527220 */ /* 0x000fe20000410000 */
[----:B------:R-:W-:Y:S01]  /*3d60*/  F2FP.F16.E4M3.UNPACK_B R6, R6 ;  /* 0x00000006ff06723e */ /* 0x000fe200020006ff */
[----:B------:R-:W-:Y:S01]  /*3d70*/  FFMA.FTZ R12, R35, R77, -R12 ;  /* 0x0000004d230c7223 */ /* 0x000fe2000001080c */
[-C--:B------:R-:W-:Y:S01]  /*3d80*/  FFMA.FTZ R84, R33, R76.reuse, -R84 ;  /* 0x0000004c21547223 */ /* 0x080fe20000010854 */
[----:B------:R-:W-:Y:S01]  /*3d90*/  FFMA.FTZ R35, R13, R76, R82 ;  /* 0x0000004c0d237223 */ /* 0x000fe20000010052 */
[----:B------:R-:W-:-:S02]  /*3da0*/  HADD2.F32 R13, -RZ, R7.H0_H0 ;  /* 0x20000007ff0d7230 */ /* 0x000fc40000004100 */
[----:B------:R-:W-:Y:S01]  /*3db0*/  FFMA.FTZ R81, R34, R77, R81 ;  /* 0x0000004d22517223 */ /* 0x000fe20000010051 */
[----:B------:R-:W-:Y:S01]  /*3dc0*/  HADD2.F32 R33, -RZ, R7.H1_H1 ;  /* 0x30000007ff217230 */ /* 0x000fe20000004100 */
[----:B------:R-:W-:Y:S01]  /*3dd0*/  F2FP.SATFINITE.E4M3.F32.PACK_AB_MERGE_C R5, R5, R4, R31 ;  /* 0x000000040505723e */ /* 0x000fe2000480701f */
[----:B------:R-:W-:Y:S01]  /*3de0*/  HADD2.F32 R7, -RZ, R6.H0_H0 ;  /* 0x20000006ff077230 */ /* 0x000fe20000004100 */
[----:B------:R-:W-:Y:S01]  /*3df0*/  F2FP.SATFINITE.E4M3.F32.PACK_AB_MERGE_C R35, R35, R84, RZ ;  /* 0x000000542323723e */ /* 0x000fe200048070ff */
[----:B------:R-:W-:Y:S01]  /*3e00*/  HADD2.F32 R80, -RZ, R80.H0_H0 ;  /* 0x20000050ff507230 */ /* 0x000fe20000004100 */
[----:B------:R-:W-:Y:S01]  /*3e10*/  F2FP.SATFINITE.E4M3.F32.PACK_AB_MERGE_C R12, R81, R12, RZ ;  /* 0x0000000c510c723e */ /* 0x000fe200048070ff */
[----:B------:R-:W-:Y:S01]  /*3e20*/  HADD2.F32 R6, -RZ, R6.H1_H1 ;  /* 0x30000006ff067230 */ /* 0x000fe20000004100 */
[----:B------:R-:W-:Y:S01]  /*3e30*/  F2FP.SATFINITE.E4M3.F32.PACK_AB_MERGE_C R4, R30, R15, R32 ;  /* 0x0000000f1e04723e */ /* 0x000fe20004807020 */
[----:B------:R-:W-:Y:S02]  /*3e40*/  HADD2.F32 R79, -RZ, R79.H0_H0 ;  /* 0x2000004fff4f7230 */ /* 0x000fe40000004100 */
[----:B------:R-:W-:Y:S01]  /*3e50*/  FMUL.FTZ R82, R33, R80 ;  /* 0x0000005021527220 */ /* 0x000fe20000410000 */
[----:B------:R-:W-:-:S02]  /*3e60*/  HADD2.F32 R34, -RZ, R37.H0_H0 ;  /* 0x20000025ff227230 */ /* 0x000fc40000004100 */
[----:B------:R-:W-:Y:S01]  /*3e70*/  FMUL.FTZ R80, R13, R80 ;  /* 0x000000500d507220 */ /* 0x000fe20000410000 */
        /* <DEDUP_REMOVED lines=9> */
.L_x_12294:
[----:B------:R-:W-:Y:S05]  /*3f10*/  BSYNC B2 ;  /* 0x0000000000027941 */ /* 0x000fea0003800000 */
.L_x_12293:
[----:B--2---:R0:W-:Y:S02]  /*3f20*/  ST.E.128 desc[UR42][R10.64], R4 ;  /* 0x000000040a007985 */ /* 0x0041e4000c101d2a */
.L_x_12292:
[----:B------:R-:W-:Y:S05]  /*3f30*/  BSYNC B1 ;  /* 0x0000000000017941 */ /* 0x000fea0003800000 */
.L_x_12291:
[----:B------:R-:W-:Y:S05]  /*3f40*/  @P1 BRA `(.L_x_12286) ;  /* 0x0000002c008c1947 */ /* 0x000fea0003800000 */
[----:B0-----:R-:W4:Y:S04]  /*3f50*/  LDL R4, [R1+0x8] ;  /* 0x0000080001047983 */ /* 0x001f280000100800 */
[----:B------:R-:W5:Y:S04]  /*3f60*/  LDL R13, [R1+0x38] ;  /* 0x00003800010d7983 */ /* 0x000f680000100800 */
[----:B------:R-:W3:Y:S01]  /*3f70*/  LDL R12, [R1+0x30] ;  /* 0x00003000010c7983 */ /* 0x000ee20000100800 */
[----:B------:R-:W-:Y:S01]  /*3f80*/  BSSY B1, `(.L_x_12295) ;  /* 0x000006f000017945 */ /* 0x000fe20003800000 */
[----:B----4-:R-:W-:-:S02]  /*3f90*/  IADD3 R10, P5, R4, R14, RZ ;  /* 0x0000000e040a7210 */ /* 0x010fc40007fbe0ff */
[----:B------:R0:W4:Y:S01]  /*3fa0*/  LDS.128 R4, [R67+0x15800] ;  /* 0x0158000043047984 */ /* 0x0001220000000c00 */
[----:B-----5:R-:W-:Y:S02]  /*3fb0*/  ISETP.GE.AND P6, PT, R13, R75, PT ;  /* 0x0000004b0d00720c */ /* 0x020fe40003fc6270 */
[----:B---3--:R-:W-:-:S11]  /*3fc0*/  IMAD.X R11, R39, 0x1, R12, P5 ;  /* 0x00000001270b7824 */ /* 0x008fd600028e060c */
[----:B0-----:R-:W-:Y:S05]  /*3fd0*/  @P6 BRA `(.L_x_12296) ;  /* 0x0000000400a46947 */ /* 0x001fea0003800000 */
        /* <DEDUP_REMOVED lines=10> */
[----:B----4-:R-:W-:Y:S01]  /*4080*/  IMAD.MOV.U32 R12, RZ, RZ, R4 ;  /* 0x000000ffff0c7224 */ /* 0x010fe200078e0004 */
        /* <DEDUP_REMOVED lines=71> */
[--C-:B------:R-:W-:Y:S01]  /*4500*/  HADD2.F32 R8, -RZ, R7.reuse.H0_H0 ;  /* 0x20000007ff087230 */ /* 0x100fe20000004100 */
[----:B------:R-:W-:Y:S01]  /*4510*/  F2FP.SATFINITE.E4M3.F32.PACK_AB_MERGE_C R5, R5, R4, R14 ;  /* 0x000000040505723e */ /* 0x000fe2000480700e */
[----:B------:R-:W-:Y:S02]  /*4520*/  HADD2.F32 R9, -RZ, R7.H1_H1 ;  /* 0x30000007ff097230 */ /* 0x000fe40000004100 */
[-C--:B------:R-:W-:Y:S01]  /*4530*/  FFMA.FTZ R39, R30, R33.reuse, -R39 ;  /* 0x000000211e277223 */ /* 0x080fe20000010827 */
[--C-:B------:R-:W-:Y:S02]  /*4540*/  HADD2.F32 R7, -RZ, R6.reuse.H0_H0 ;  /* 0x20000006ff077230 */ /* 0x100fe40000004100 */
[----:B------:R-:W-:Y:S01]  /*4550*/  FFMA.FTZ R38, R29, R33, R38 ;  /* 0x000000211d267223 */ /* 0x000fe20000010026 */
        /* <DEDUP_REMOVED lines=16> */
[----:B------:R-:W-:-:S07]  /*4660*/  F2FP.SATFINITE.E4M3.F32.PACK_AB_MERGE_C R7, R30, R33, R38 ;  /* 0x000000211e07723e */ /* 0x000fce0004807026 */
.L_x_12296:
[----:B------:R-:W-:Y:S05]  /*4670*/  BSYNC B1 ;  /* 0x0000000000017941 */ /* 0x000fea0003800000 */
.L_x_12295:
[----:B----4-:R0:W-:Y:S01]  /*4680*/  ST.E.128 desc[UR42][R10.64], R4 ;  /* 0x000000040a007985 */ /* 0x0101e2000c101d2a */
[----:B------:R-:W-:Y:S05]  /*4690*/  BRA `(.L_x_12286) ;  /* 0x0000002400b87947 */ /* 0x000fea0003800000 */
.L_x_12279:
        /* <DEDUP_REMOVED lines=15> */
[----:B------:R-:W-:Y:S01]  /*4790*/  ULDC.64 UR4, c[0x0][0x3e8] ;  /* 0x0000fa0000047ab9 */ /* 0x000fe20000000a00 */
[----:B------:R-:W-:Y:S01]  /*47a0*/  ULDC.64 UR6, c[0x0][0x400] ;  /* 0x0001000000067ab9 */ /* 0x000fe20000000a00 */
[----:B------:R-:W-:Y:S02]  /*47b0*/  IADD3 R12, P0, P6, R42, UR4, R12 ;  /* 0x000000042a0c7c10 */ /* 0x000fe4000fe1e00c */
[----:B------:R-:W-:Y:S02]  /*47c0*/  CS2R R6, SRZ ;  /* 0x0000000000067805 */ /* 0x000fe4000001ff00 */
[----:B------:R-:W-:Y:S02]  /*47d0*/  CS2R R4, SRZ ;  /* 0x0000000000047805 */ /* 0x000fe4000001ff00 */
[----:B------:R-:W-:Y:S02]  /*47e0*/  CS2R R34, SRZ ;  /* 0x0000000000227805 */ /* 0x000fe4000001ff00 */
[----:B------:R-:W-:-:S02]  /*47f0*/  IADD3.X R13, R48, UR5, R14, P0, P6 ;  /* 0x00000005300d7c10 */ /* 0x000fc400087ec40e */
[----:B------:R-:W-:Y:S02]  /*4800*/  CS2R R32, SRZ ;  /* 0x0000000000207805 */ /* 0x000fe4000001ff00 */
[----:B------:R-:W-:-:S04]  /*4810*/  IADD3 R10, P0, P6, R20, UR6, R10 ;  /* 0x00000006140a7c10 */ /* 0x000fc8000fe1e00a */
[----:B------:R-:W-:Y:S02]  /*4820*/  IADD3.X R11, R46, UR7, R15, P0, P6 ;  /* 0x000000072e0b7c10 */ /* 0x000fe400087ec40f */
[-C--:B------:R-:W-:Y:S02]  /*4830*/  ISETP.GE.AND P0, PT, R18, R75.reuse, PT ;  /* 0x0000004b1200720c */ /* 0x080fe40003f06270 */
[----:B------:R-:W-:-:S11]  /*4840*/  ISETP.GE.AND P6, PT, R65, R75, PT ;  /* 0x0000004b4100720c */ /* 0x000fd60003fc6270 */
[----:B------:R0:W5:Y:S04]  /*4850*/  @!P0 LDG.E.128 R28, desc[UR42][R12.64] ;  /* 0x0000002a0c1c8981 */ /* 0x000168000c1e1d00 */
[----:B------:R0:W5:Y:S04]  /*4860*/  @!P6 LDG.E.128 R4, desc[UR42][R12.64+0x20] ;  /* 0x0000202a0c04e981 */ /* 0x000168000c1e1d00 */
[----:B------:R0:W5:Y:S04]  /*4870*/  @!P0 LDG.E.128 R36, desc[UR42][R10.64] ;  /* 0x0000002a0a248981 */ /* 0x000168000c1e1d00 */
[----:B------:R0:W5:Y:S02]  /*4880*/  @!P6 LDG.E.128 R32, desc[UR42][R10.64+0x20] ;  /* 0x0000202a0a20e981 */ /* 0x000164000c1e1d00 */
.L_x_12298:
[----:B------:R-:W-:Y:S05]  /*4890*/  BSYNC B1 ;  /* 0x0000000000017941 */ /* 0x000fea0003800000 */
.L_x_12297:
        /* <DEDUP_REMOVED lines=12> */
.L_x_12299:
[----:B------:R-:W2:Y:S01]  /*4960*/  LDL R8, [R1+0xc] ;  /* 0x00000c0001087983 */ /* 0x000ea20000100800 */
[----:B------:R-:W-:Y:S01]  /*4970*/  IMAD R68, R23, 0x8, R16 ;  /* 0x0000000817447824 */ /* 0x000fe200078e0210 */
[----:B------:R-:W-:Y:S01]  /*4980*/  BSSY B1, `(.L_x_12300) ;  /* 0x0000004000017945 */ /* 0x000fe20003800000 */
[----:B--2---:R-:W-:-:S04]  /*4990*/  SHF.L.U32 R74, R8, 0x1f, RZ ;  /* 0x0000001f084a7819 */ /* 0x004fc800000006ff */
[----:B------:R-:W1:Y:S02]  /*49a0*/  SYNCS.PHASECHK.TRANS64.TRYWAIT P6, [R68+URZ+0x19c90], R74 ;  /* 0x019c904a440075a7 */ /* 0x000e6400080c017f */
[----:B-1----:R-:W-:Y:S05]  /*49b0*/  @!P6 BRA `(.L_x_12301) ;  /* 0x000001fc0054e947 */ /* 0x002fea0003800000 */
.L_x_12632:
[----:B------:R-:W-:Y:S05]  /*49c0*/  BSYNC B1 ;  /* 0x0000000000017941 */ /* 0x000fea0003800000 */
.L_x_12300:
[----:B------:R-:W-:-:S03]  /*49d0*/  UMOV UR4, 0xffffffff ;  /* 0xffffffff00047882 */ /* 0x000fc60000000000 */
[----:B------:R-:W-:Y:S05]  /*49e0*/  BRA.DIV UR4, `(.L_x_12302) ;  /* 0x000001fe045c7947 */ /* 0x000fea000b800000 */
[----:B------:R-:W2:Y:S04]  /*49f0*/  SHFL.IDX PT, R76, R76, RZ, 0x1e1f ;  /* 0x001e1fff4c4c7589 */ /* 0x000ea800000e0000 */
[----:B------:R-:W3:Y:S02]  /*4a00*/  SHFL.IDX PT, R77, R77, RZ, 0x1e1f ;  /* 0x001e1fff4d4d7589 */ /* 0x000ee400000e0000 */
.L_x_12636:
        /* <DEDUP_REMOVED lines=18> */
[----:B------:R-:W-:Y:S01]  /*4b30*/  IMAD.SHL.U32 R9, R9, 0x800, RZ ;  /* 0x0000080009097824 */ /* 0x000fe200078e00ff */
[----:B------:R-:W-:-:S04]  /*4b40*/  ISETP.GE.AND P5, PT, R89, R82, PT ;  /* 0x000000525900720c */ /* 0x000fc80003fa6270 */
        /* <DEDUP_REMOVED lines=12> */
[----:B------:R-:W-:Y:S02]  /*4c10*/  LOP3.LUT R97, R37, 0xff, RZ, 0xc0, !PT ;  /* 0x000000ff25617812 */ /* 0x000fe400078ec0ff */
[--C-:B------:R-:W-:Y:S01]  /*4c20*/  SHF.R.U32.HI R98, RZ, 0x18, R37.reuse ;  /* 0x00000018ff627819 */ /* 0x100fe20000011625 */
[----:B------:R-:W-:Y:S01]  /*4c30*/  IMAD.SHL.U32 R96, R96, 0x100, RZ ;  /* 0x0000010060607824 */ /* 0x000fe200078e00ff */
[----:B------:R-:W-:Y:S02]  /*4c40*/  SHF.R.U32.HI R94, RZ, 0x10, R37 ;  /* 0x00000010ff5e7819 */ /* 0x000fe40000011625 */
[----:B------:R-:W-:Y:S02]  /*4c50*/  SHF.R.U32.HI R92, RZ, 0x8, R29 ;  /* 0x00000008ff5c7819 */ /* 0x000fe4000001161d */
[----:B------:R-:W-:-:S02]  /*4c60*/  PRMT R97, R98, 0x654, R97 ;  /* 0x0000065462617816 */ /* 0x000fc40000000061 */
[----:B------:R-:W-:Y:S01]  /*4c70*/  LOP3.LUT R90, R29, 0xff, RZ, 0xc0, !PT ;  /* 0x000000ff1d5a7812 */ /* 0x000fe200078ec0ff */
[----:B------:R-:W-:Y:S01]  /*4c80*/  IMAD.SHL.U32 R92, R92, 0x100, RZ ;  /* 0x000001005c5c7824 */ /* 0x000fe200078e00ff */
[--C-:B------:R-:W-:Y:S02]  /*4c90*/  SHF.R.U32.HI R95, RZ, 0x18, R29.reuse ;  /* 0x00000018ff5f7819 */ /* 0x100fe4000001161d */
[----:B------:R-:W-:Y:S02]  /*4ca0*/  SHF.R.U32.HI R91, RZ, 0x10, R29 ;  /* 0x00000010ff5b7819 */ /* 0x000fe4000001161d */
[--C-:B------:R-:W-:Y:S02]  /*4cb0*/  SHF.R.U32.HI R36, RZ, 0x10, R39.reuse ;  /* 0x00000010ff247819 */ /* 0x100fe40000011627 */
[----:B------:R-:W-:Y:S02]  /*4cc0*/  SHF.R.U32.HI R37, RZ, 0x8, R39 ;  /* 0x00000008ff257819 */ /* 0x000fe40000011627 */
[----:B------:R-:W-:-:S02]  /*4cd0*/  LOP3.LUT R38, R39, 0xff, RZ, 0xc0, !PT ;  /* 0x000000ff27267812 */ /* 0x000fc400078ec0ff */
[----:B------:R-:W-:Y:S01]  /*4ce0*/  SHF.R.U32.HI R93, RZ, 0x18, R39 ;  /* 0x00000018ff5d7819 */ /* 0x000fe20000011627 */
[----:B------:R-:W-:Y:S01]  /*4cf0*/  IMAD.U32 R39, R94, 0x10000, RZ ;  /* 0x000100005e277824 */ /* 0x000fe200078e00ff */
[----:B------:R-:W-:Y:S01]  /*4d00*/  LOP3.LUT R96, R97, 0xff00, R96, 0xf8, !PT ;  /* 0x0000ff0061607812 */ /* 0x000fe200078ef860 */
[----:B------:R-:W-:Y:S01]  /*4d10*/  IMAD.SHL.U32 R37, R37, 0x100, RZ ;  /* 0x0000010025257824 */ /* 0x000fe200078e00ff */
[----:B------:R-:W-:Y:S01]  /*4d20*/  PRMT R95, R95, 0x654, R90 ;  /* 0x000006545f5f7816 */ /* 0x000fe2000000005a */
[----:B------:R-:W-:Y:S01]  /*4d30*/  IMAD.U32 R90, R91, 0x10000, RZ ;  /* 0x000100005b5a7824 */ /* 0x000fe200078e00ff */
[----:B------:R-:W-:Y:S01]  /*4d40*/  LOP3.LUT R39, R96, 0xff0000, R39, 0xf8, !PT ;  /* 0x00ff000060277812 */ /* 0x000fe200078ef827 */
[----:B0-----:R-:W-:Y:S01]  /*4d50*/  IMAD.MOV.U32 R91, RZ, RZ, R9 ;  /* 0x000000ffff5b7224 */ /* 0x001fe200078e0009 */
[----:B------:R-:W-:Y:S02]  /*4d60*/  LOP3.LUT R95, R95, 0xff00, R92, 0xf8, !PT ;  /* 0x0000ff005f5f7812 */ /* 0x000fe400078ef85c */
[----:B--2---:R-:W-:-:S02]  /*4d70*/  F2FP.F16.E4M3.UNPACK_B R9, R13 ;  /* 0x0000000dff09723e */ /* 0x004fc400020006ff */
[----:B------:R-:W-:Y:S02]  /*4d80*/  F2FP.F16.E4M3.UNPACK_B R94, R39 ;  /* 0x00000027ff5e723e */ /* 0x000fe400020006ff */
[----:B------:R-:W-:Y:S01]  /*4d90*/  LOP3.LUT R90, R95, 0xff0000, R90, 0xf8, !PT ;  /* 0x00ff00005f5a7812 */ /* 0x000fe200078ef85a */
[--C-:B------:R-:W-:Y:S01]  /*4da0*/  HADD2.F32 R96, -RZ, R9.reuse.H0_H0 ;  /* 0x20000009ff607230 */ /* 0x100fe20000004100 */
[----:B------:R-:W-:Y:S01]  /*4db0*/  F2FP.F16.E4M3.UNPACK_B R92, R91 ;  /* 0x0000005bff5c723e */ /* 0x000fe200020006ff */
[----:B------:R-:W-:Y:S01]  /*4dc0*/  HADD2.F32 R98, -RZ, R94.H0_H0 ;  /* 0x2000005eff627230 */ /* 0x000fe20000004100 */
[----:B------:R-:W-:Y:S01]  /*4dd0*/  F2FP.F16.E4M3.UNPACK_B R95, R90 ;  /* 0x0000005aff5f723e */ /* 0x000fe200020006ff */
[----:B------:R-:W-:Y:S01]  /*4de0*/  HADD2.F32 R9, -RZ, R9.H1_H1 ;  /* 0x30000009ff097230 */ /* 0x000fe20000004100 */
[----:B------:R-:W-:Y:S01]  /*4df0*/  F2FP.F16.E4M3.UNPACK_B R13, R13.H1 ;  /* 0x0000000dff0d723e */ /* 0x000fe200030006ff */
[----:B------:R-:W-:Y:S02]  /*4e00*/  HADD2.F32 R99, -RZ, R92.H0_H0 ;  /* 0x2000005cff637230 */ /* 0x000fe40000004100 */
[----:B------:R-:W-:Y:S01]  /*4e10*/  FMUL.FTZ R100, R96, R98 ;  /* 0x0000006260647220 */ /* 0x000fe20000410000 */
[----:B------:R-:W-:Y:S01]  /*4e20*/  HADD2.F32 R97, -RZ, R95.H0_H0 ;  /* 0x2000005fff617230 */ /* 0x000fe20000004100 */
[----:B------:R-:W-:Y:S01]  /*4e30*/  F2FP.F16.E4M3.UNPACK_B R39, R39.H1 ;  /* 0x00000027ff27723e */ /* 0x000fe200030006ff */
[----:B------:R-:W-:-:S02]  /*4e40*/  HADD2.F32 R94, -RZ, R94.H1_H1 ;  /* 0x3000005eff5e7230 */ /* 0x000fc40000004100 */
[C---:B------:R-:W-:Y:S01]  /*4e50*/  FMUL.FTZ R98, R99.reuse, R98 ;  /* 0x0000006263627220 */ /* 0x040fe20000410000 */
[----:B------:R-:W-:Y:S01]  /*4e60*/  F2FP.F16.E4M3.UNPACK_B R91, R91.H1 ;  /* 0x0000005bff5b723e */ /* 0x000fe200030006ff */
[-C--:B------:R-:W-:Y:S01]  /*4e70*/  FFMA.FTZ R100, R99, R97.reuse, -R100 ;  /* 0x0000006163647223 */ /* 0x080fe20000010864 */
[----:B------:R-:W-:Y:S01]  /*4e80*/  F2FP.F16.E4M3.UNPACK_B R90, R90.H1 ;  /* 0x0000005aff5a723e */ /* 0x000fe200030006ff */
[----:B------:R-:W-:Y:S01]  /*4e90*/  FFMA.FTZ R98, R96, R97, R98 ;  /* 0x0000006160627223 */ /* 0x000fe20000010062 */
[----:B------:R-:W-:Y:S02]  /*4ea0*/  HADD2.F32 R97, -RZ, R92.H1_H1 ;  /* 0x3000005cff617230 */ /* 0x000fe40000004100 */
[----:B------:R-:W-:Y:S01]  /*4eb0*/  FMUL.FTZ R92, R9, R94 ;  /* 0x0000005e095c7220 */ /* 0x000fe20000410000 */
[----:B------:R-:W-:Y:S01]  /*4ec0*/  HADD2.F32 R96, -RZ, R95.H1_H1 ;  /* 0x3000005fff607230 */ /* 0x000fe20000004100 */
[----:B------:R-:W-:Y:S01]  /*4ed0*/  SHF.R.U32.HI R29, RZ, 0x10, R31 ;  /* 0x00000010ff1d7819 */ /* 0x000fe2000001161f */
[----:B------:R-:W-:-:S02]  /*4ee0*/  HADD2.F32 R95, -RZ, R90.H0_H0 ;  /* 0x2000005aff5f7230 */ /* 0x000fc40000004100 */
[C---:B------:R-:W-:Y:S01]  /*4ef0*/  FMUL.FTZ R94, R97.reuse, R94 ;  /* 0x0000005e615e7220 */ /* 0x040fe20000410000 */
[--C-:B------:R-:W-:Y:S01]  /*4f00*/  SHF.R.U32.HI R30, RZ, 0x8, R31.reuse ;  /* 0x00000008ff1e7819 */ /* 0x100fe2000001161f */
[-C--:B------:R-:W-:Y:S01]  /*4f10*/  FFMA.FTZ R92, R97, R96.reuse, -R92 ;  /* 0x00000060615c7223 */ /* 0x080fe2000001085c */
[----:B------:R-:W-:Y:S01]  /*4f20*/  LOP3.LUT R28, R31, 0xff, RZ, 0xc0, !PT ;  /* 0x000000ff1f1c7812 */ /* 0x000fe200078ec0ff */
[----:B------:R-:W-:Y:S01]  /*4f30*/  FFMA.FTZ R9, R9, R96, R94 ;  /* 0x0000006009097223 */ /* 0x000fe2000001005e */
[----:B------:R-:W-:Y:S01]  /*4f40*/  HADD2.F32 R94, -RZ, R13.H0_H0 ;  /* 0x2000000dff5e7230 */ /* 0x000fe20000004100 */
[----:B------:R-:W-:Y:S01]  /*4f50*/  SHF.R.U32.HI R31, RZ, 0x18, R31 ;  /* 0x00000018ff1f7819 */ /* 0x000fe2000001161f */
[----:B------:R-:W-:Y:S01]  /*4f60*/  HADD2.F32 R96, -RZ, R39.H0_H0 ;  /* 0x20000027ff607230 */ /* 0x000fe20000004100 */
[----:B------:R-:W-:Y:S01]  /*4f70*/  PRMT R38, R93, 0x654, R38 ;  /* 0x000006545d267816 */ /* 0x000fe20000000026 */
[----:B------:R-:W-:Y:S01]  /*4f80*/  HADD2.F32 R97, -RZ, R91.H0_H0 ;  /* 0x2000005bff617230 */ /* 0x000fe20000004100 */
[----:B------:R-:W-:Y:S01]  /*4f90*/  PRMT R31, R31, 0x654, R28 ;  /* 0x000006541f1f7816 */ /* 0x000fe2000000001c */
[----:B------:R-:W-:-:S02]  /*4fa0*/  IMAD.SHL.U32 R30, R30, 0x100, RZ ;  /* 0x000001001e1e7824 */ /* 0x000fc400078e00ff */
[-C--:B------:R-:W-:Y:S01]  /*4fb0*/  FMUL.FTZ R99, R94, R96.reuse ;  /* 0x000000605e637220 */ /* 0x080fe20000410000 */
[----:B------:R-:W-:Y:S02]  /*4fc0*/  IMAD.U32 R28, R29, 0x10000, RZ ;  /* 0x000100001d1c7824 */ /* 0x000fe400078e00ff */
[----:B------:R-:W-:Y:S01]  /*4fd0*/  FMUL.FTZ R96, R97, R96 ;  /* 0x0000006061607220 */ /* 0x000fe20000410000 */
[----:B------:R-:W-:Y:S01]  /*4fe0*/  IMAD.U32 R29, R36, 0x10000, RZ ;  /* 0x00010000241d7824 */ /* 0x000fe200078e00ff */
[----:B------:R-:W-:Y:S01]  /*4ff0*/  LOP3.LUT R38, R38, 0xff00, R37, 0xf8, !PT ;  /* 0x0000ff0026267812 */ /* 0x000fe200078ef825 */
[----:B------:R-:W-:Y:S02]  /*5000*/  HADD2.F32 R39, -RZ, R39.H1_H1 ;  /* 0x30000027ff277230 */ /* 0x000fe40000004100 */
[----:B------:R-:W-:Y:S01]  /*5010*/  FFMA.FTZ R96, R94, R95, R96 ;  /* 0x0000005f5e607223 */ /* 0x000fe20000010060 */
[----:B------:R-:W-:Y:S01]  /*5020*/  HADD2.F32 R94, -RZ, R13.H1_H1 ;  /* 0x3000000dff5e7230 */ /* 0x000fe20000004100 */
[----:B------:R-:W-:Y:S01]  /*5030*/  LOP3.LUT R31, R31, 0xff00, R30, 0xf8, !PT ;  /* 0x0000ff001f1f7812 */ /* 0x000fe200078ef81e */
[----:B------:R-:W-:Y:S01]  /*5040*/  HADD2.F32 R102, -RZ, R91.H1_H1 ;  /* 0x3000005bff667230 */ /* 0x000fe20000004100 */
[----:B------:R-:W-:Y:S01]  /*5050*/  LOP3.LUT R29, R38, 0xff0000, R29, 0xf8, !PT ;  /* 0x00ff0000261d7812 */ /* 0x000fe200078ef81d */
[----:B------:R-:W-:Y:S01]  /*5060*/  HADD2.F32 R91, -RZ, R90.H1_H1 ;  /* 0x3000005aff5b7230 */ /* 0x000fe20000004100 */
[----:B------:R-:W-:Y:S01]  /*5070*/  LOP3.LUT R28, R31, 0xff0000, R28, 0xf8, !PT ;  /* 0x00ff00001f1c7812 */ /* 0x000fe200078ef81c */
[----:B------:R-:W-:Y:S01]  /*5080*/  FMUL.FTZ R13, R94, R39 ;  /* 0x000000275e0d7220 */ /* 0x000fe20000410000 */
[----:B------:R-:W-:-:S02]  /*5090*/  IMAD.MOV.U32 R31, RZ, RZ, R11 ;  /* 0x000000ffff1f7224 */ /* 0x000fc400078e000b */
[C---:B------:R-:W-:Y:S01]  /*50a0*/  FMUL.FTZ R39, R102.reuse, R39 ;  /* 0x0000002766277220 */ /* 0x040fe20000410000 */
[----:B------:R-:W-:Y:S01]  /*50b0*/  F2FP.F16.E4M3.UNPACK_B R11, R15 ;  /* 0x0000000fff0b723e */ /* 0x000fe200020006ff */
[----:B------:R-:W-:Y:S01]  /*50c0*/  FFMA.FTZ R13, R102, R91, -R13 ;  /* 0x0000005b660d7223 */ /* 0x000fe2000001080d */
[----:B------:R-:W-:Y:S01]  /*50d0*/  F2FP.F16.E4M3.UNPACK_B R36, R29 ;  /* 0x0000001dff24723e */ /* 0x000fe200020006ff */
[----:B------:R-:W-:Y:S01]  /*50e0*/  FFMA.FTZ R39, R94, R91, R39 ;  /* 0x0000005b5e277223 */ /* 0x000fe20000010027 */
[----:B------:R-:W-:Y:S01]  /*50f0*/  F2FP.F16.E4M3.UNPACK_B R30, R31 ;  /* 0x0000001fff1e723e */ /* 0x000fe200020006ff */
        /* <DEDUP_REMOVED lines=16> */
[----:B------:R-:W-:Y:S01]  /*5200*/  F2FP.F16.E4M3.UNPACK_B R31, R31.H1 ;  /* 0x0000001fff1f723e */ /* 0x000fe200030006ff */
[C---:B------:R-:W-:Y:S01]  /*5210*/  FMUL.FTZ R36, R93.reuse, R36 ;  /* 0x000000245d247220 */ /* 0x040fe20000410000 */
[----:B------:R-:W-:Y:S01]  /*5220*/  F2FP.F16.E4M3.UNPACK_B R28, R28.H1 ;  /* 0x0000001cff1c723e */ /* 0x000fe200030006ff */
[-C--:B------:R-:W-:Y:S01]  /*5230*/  FFMA.FTZ R30, R93, R38.reuse, -R30 ;  /* 0x000000265d1e7223 */ /* 0x080fe2000001081e */
[----:B------:R-:W-:Y:S01]  /*5240*/  FFMA.FTZ R99, R97, R95, -R99 ;  /* 0x0000005f61637223 */ /* 0x000fe20000010863 */
[----:B------:R-:W-:Y:S01]  /*5250*/  FFMA.FTZ R11, R11, R38, R36 ;  /* 0x000000260b0b7223 */ /* 0x000fe20000010024 */
[----:B------:R-:W-:Y:S01]  /*5260*/  HADD2.F32 R36, -RZ, R15.H0_H0 ;  /* 0x2000000fff247230 */ /* 0x000fe20000004100 */
[----:B------:R-:W-:Y:S01]  /*5270*/  F2FP.SATFINITE.E4M3.F32.PACK_AB_MERGE_C R39, R39, R96, RZ ;  /* 0x000000602727723e */ /* 0x000fe200048070ff */
[----:B------:R-:W-:Y:S01]  /*5280*/  HADD2.F32 R38, -RZ, R29.H0_H0 ;  /* 0x2000001dff267230 */ /* 0x000fe20000004100 */
[----:B------:R-:W-:Y:S01]  /*5290*/  F2FP.SATFINITE.E4M3.F32.PACK_AB_MERGE_C R13, R13, R99, RZ ;  /* 0x000000630d0d723e */ /* 0x000fe200048070ff */
        /* <DEDUP_REMOVED lines=12> */
[----:B------:R-:W-:Y:S02]  /*5360*/  F2FP.F16.E4M3.UNPACK_B R37, R83.H1 ;  /* 0x00000053ff25723e */ /* 0x000fe400030006ff */
[-C--:B------:R-:W-:Y:S01]  /*5370*/  FMUL.FTZ R28, R15, R36.reuse ;  /* 0x000000240f1c7220 */ /* 0x080fe20000410000 */
[C---:B------:R-:W-:Y:S01]  /*5380*/  FMUL.FTZ R36, R31.reuse, R36 ;  /* 0x000000241f247220 */ /* 0x040fe20000410000 */
[----:B------:R-:W-:Y:S01]  /*5390*/  F2FP.F16.E4M3.UNPACK_B R8, R8 ;  /* 0x00000008ff08723e */ /* 0x000fe200020006ff */
[----:B------:R-:W-:Y:S02]  /*53a0*/  HADD2.F32 R95, -RZ, R37.H0_H0 ;  /* 0x20000025ff5f7230 */ /* 0x000fe40000004100 */
[----:B------:R-:W-:Y:S01]  /*53b0*/  FFMA.FTZ R28, R31, R90, -R28 ;  /* 0x0000005a1f1c7223 */ /* 0x000fe2000001081c */
[----:B------:R-:W-:Y:S01]  /*53c0*/  F2FP.F16.E4M3.UNPACK_B R31, R12.H1 ;  /* 0x0000000cff1f723e */ /* 0x000fe200030006ff */
[----:B------:R-:W-:Y:S01]  /*53d0*/  FFMA.FTZ R15, R15, R90, R36 ;  /* 0x0000005a0f0f7223 */ /* 0x000fe20000010024 */
[--C-:B------:R-:W-:Y:S01]  /*53e0*/  HADD2.F32 R90, -RZ, R29.reuse.H0_H0 ;  /* 0x2000001dff5a7230 */ /* 0x100fe20000004100 */
[----:B------:R-:W-:Y:S01]  /*53f0*/  F2FP.F16.E4M3.UNPACK_B R12, R12 ;  /* 0x0000000cff0c723e */ /* 0x000fe200020006ff */
[----:B------:R-:W-:Y:S01]  /*5400*/  HADD2.F32 R29, -RZ, R29.H1_H1 ;  /* 0x3000001dff1d7230 */ /* 0x000fe20000004100 */
[----:B------:R-:W-:Y:S01]  /*5410*/  F2FP.SATFINITE.E4M3.F32.PACK_AB_MERGE_C R93, R28, R93, RZ ;  /* 0x0000005d1c5d723e */ /* 0x000fe200048070ff */
[--C-:B------:R-:W-:Y:S01]  /*5420*/  HADD2.F32 R36, -RZ, R31.reuse.H0_H0 ;  /* 0x2000001fff247230 */ /* 0x100fe20000004100 */
[-C--:B------:R-:W-:Y:S01]  /*5430*/  F2FP.F16.E4M3.UNPACK_B R28, R84.reuse.H1 ;  /* 0x00000054ff1c723e */ /* 0x080fe200030006ff */
[----:B------:R-:W-:Y:S01]  /*5440*/  HADD2.F32 R31, -RZ, R31.H1_H1 ;  /* 0x3000001fff1f7230 */ /* 0x000fe20000004100 */
[----:B------:R-:W-:-:S02]  /*5450*/  F2FP.F16.E4M3.UNPACK_B R84, R84 ;  /* 0x00000054ff54723e */ /* 0x000fc400020006ff */
[----:B------:R-:W-:Y:S01]  /*5460*/  F2FP.F16.E4M3.UNPACK_B R83, R83 ;  /* 0x00000053ff53723e */ /* 0x000fe200020006ff */
[--C-:B------:R-:W-:Y:S01]  /*5470*/  HADD2.F32 R99, -RZ, R28.reuse.H0_H0 ;  /* 0x2000001cff637230 */ /* 0x100fe20000004100 */
[----:B------:R-:W-:Y:S01]  /*5480*/  F2FP.SATFINITE.E4M3.F32.PACK_AB_MERGE_C R13, R92, R100, R13 ;  /* 0x000000645c0d723e */ /* 0x000fe2000480700d */
[----:B------:R-:W-:Y:S01]  /*5490*/  HADD2.F32 R28, -RZ, R28.H1_H1 ;  /* 0x3000001cff1c7230 */ /* 0x000fe20000004100 */
[----:B------:R-:W-:Y:S02]  /*54a0*/  F2FP.SATFINITE.E4M3.F32.PACK_AB_MERGE_C R38, R15, R38, RZ ;  /* 0x000000260f26723e */ /* 0x000fe400048070ff */
[-C--:B------:R-:W-:Y:S01]  /*54b0*/  FMUL.FTZ R97, R36, R99.reuse ;  /* 0x0000006324617220 */ /* 0x080fe20000410000 */
[----:B------:R-:W-:Y:S01]  /*54c0*/  FMUL.FTZ R99, R90, R99 ;  /* 0x000000635a637220 */ /* 0x000fe20000410000 */
[----:B------:R-:W-:Y:S01]  /*54d0*/  F2FP.SATFINITE.E4M3.F32.PACK_AB_MERGE_C R93, R30, R94, R93 ;  /* 0x0000005e1e5d723e */ /* 0x000fe2000480705d */
[----:B------:R-:W-:Y:S02]  /*54e0*/  IMAD.MOV.U32 R9, RZ, RZ, R13 ;  /* 0x000000ffff097224 */ /* 0x000fe400078e000d */
[-C--:B------:R-:W-:Y:S01]  /*54f0*/  FFMA.FTZ R97, R90, R95.reuse, -R97 ;  /* 0x0000005f5a617223 */ /* 0x080fe20000010861 */
[----:B------:R-:W-:Y:S01]  /*5500*/  FFMA.FTZ R99, R36, R95, R99 ;  /* 0x0000005f24637223 */ /* 0x000fe20000010063 */
[----:B------:R-:W-:-:S02]  /*5510*/  HADD2.F32 R36, -RZ, R37.H1_H1 ;  /* 0x30000025ff247230 */ /* 0x000fc40000004100 */
[-C--:B------:R-:W-:Y:S01]  /*5520*/  FMUL.FTZ R90, R31, R28.reuse ;  /* 0x0000001c1f5a7220 */ /* 0x080fe20000410000 */
[----:B------:R-:W-:Y:S01]  /*5530*/  FMUL.FTZ R28, R29, R28 ;  /* 0x0000001c1d1c7220 */ /* 0x000fe20000410000 */
[----:B------:R-:W-:Y:S01]  /*5540*/  HADD2.F32 R95, -RZ, R84.H0_H0 ;  /* 0x20000054ff5f7230 */ /* 0x000fe20000004100 */
[----:B------:R-:W-:Y:S01]  /*5550*/  F2FP.SATFINITE.E4M3.F32.PACK_AB_MERGE_C R15, R11, R91, R38 ;  /* 0x0000005b0b0f723e */ /* 0x000fe20004807026 */
[----:B------:R-:W-:Y:S02]  /*5560*/  HADD2.F32 R37, -RZ, R8.H0_H0 ;  /* 0x20000008ff257230 */ /* 0x000fe40000004100 */
[-C--:B------:R-:W-:Y:S01]  /*5570*/  FFMA.FTZ R28, R31, R36.reuse, R28 ;  /* 0x000000241f1c7223 */ /* 0x080fe2000001001c */
[----:B------:R-:W-:Y:S02]  /*5580*/  HADD2.F32 R31, -RZ, R12.H0_H0 ;  /* 0x2000000cff1f7230 */ /* 0x000fe40000004100 */
[----:B------:R-:W-:Y:S01]  /*5590*/  FFMA.FTZ R29, R29, R36, -R90 ;  /* 0x000000241d1d7223 */ /* 0x000fe2000001085a */
[----:B------:R-:W-:-:S02]  /*55a0*/  HADD2.F32 R36, -RZ, R83.H0_H0 ;  /* 0x20000053ff247230 */ /* 0x000fc40000004100 */
[----:B------:R-:W-:Y:S02]  /*55b0*/  HADD2.F32 R84, -RZ, R84.H1_H1 ;  /* 0x30000054ff547230 */ /* 0x000fe40000004100 */
[-C--:B------:R-:W-:Y:S01]  /*55c0*/  FMUL.FTZ R90, R31, R95.reuse ;  /* 0x0000005f1f5a7220 */ /* 0x080fe20000410000 */
[----:B------:R-:W-:Y:S01]  /*55d0*/  FMUL.FTZ R95, R37, R95 ;  /* 0x0000005f255f7220 */ /* 0x000fe20000410000 */
[----:B------:R-:W-:Y:S01]  /*55e0*/  F2FP.SATFINITE.E4M3.F32.PACK_AB_MERGE_C R29, R29, R97, RZ ;  /* 0x000000611d1d723e */ /* 0x000fe200048070ff */
[----:B------:R-:W-:Y:S02]  /*55f0*/  IMAD.MOV.U32 R13, RZ, RZ, R39 ;  /* 0x000000ffff0d7224 */ /* 0x000fe400078e0027 */
[-C--:B------:R-:W-:Y:S01]  /*5600*/  FFMA.FTZ R90, R37, R36.reuse, -R90 ;  /* 0x00000024255a7223 */ /* 0x080fe2000001085a */
[----:B------:R-:W-:Y:S01]  /*5610*/  FFMA.FTZ R95, R31, R36, R95 ;  /* 0x000000241f5f7223 */ /* 0x000fe2000001005f */
[----:B------:R-:W-:Y:S01]  /*5620*/  HADD2.F32 R31, -RZ, R12.H1_H1 ;  /* 0x3000000cff1f7230 */ /* 0x000fe20000004100 */
[----:B------:R-:W-:Y:S01]  /*5630*/  F2FP.SATFINITE.E4M3.F32.PACK_AB_MERGE_C R28, R28, R99, RZ ;  /* 0x000000631c1c723e */ /* 0x000fe200048070ff */
[----:B------:R-:W-:-:S02]  /*5640*/  HADD2.F32 R37, -RZ, R8.H1_H1 ;  /* 0x30000008ff257230 */ /* 0x000fc40000004100 */
[----:B------:R-:W-:Y:S02]  /*5650*/  HADD2.F32 R8, -RZ, R83.H1_H1 ;  /* 0x30000053ff087230 */ /* 0x000fe40000004100 */
[-C--:B------:R-:W-:Y:S01]  /*5660*/  FMUL.FTZ R12, R31, R84.reuse ;  /* 0x000000541f0c7220 */ /* 0x080fe20000410000 */
[----:B------:R-:W-:Y:S02]  /*5670*/  IMAD.MOV.U32 R36, RZ, RZ, R10 ;  /* 0x000000ffff247224 */ /* 0x000fe400078e000a */
[C---:B------:R-:W-:Y:S01]  /*5680*/  FMUL.FTZ R84, R37.reuse, R84 ;  /* 0x0000005425547220 */ /* 0x040fe20000410000 */
[----:B------:R-:W-:Y:S01]  /*5690*/  F2FP.F16.E4M3.UNPACK_B R83, R86.H1 ;  /* 0x00000056ff53723e */ /* 0x000fe200030006ff */
[----:B------:R-:W-:Y:S01]  /*56a0*/  FFMA.FTZ R37, R37, R8, -R12 ;  /* 0x0000000825257223 */ /* 0x000fe2000001080c */
[----:B------:R-:W-:Y:S01]  /*56b0*/  F2FP.F16.E4M3.UNPACK_B R86, R86 ;  /* 0x00000056ff56723e */ /* 0x000fe200020006ff */
[----:B------:R-:W-:Y:S01]  /*56c0*/  FFMA.FTZ R8, R31, R8, R84 ;  /* 0x000000081f087223 */ /* 0x000fe20000010054 */
[----:B------:R-:W-:Y:S01]  /*56d0*/  F2FP.F16.E4M3.UNPACK_B R31, R14.H1 ;  /* 0x0000000eff1f723e */ /* 0x000fe200030006ff */
[--C-:B------:R-:W-:Y:S01]  /*56e0*/  HADD2.F32 R102, -RZ, R83.reuse.H1_H1 ;  /* 0x30000053ff667230 */ /* 0x100fe20000004100 */
[----:B------:R-:W-:Y:S01]  /*56f0*/  F2FP.SATFINITE.E4M3.F32.PACK_AB_MERGE_C R90, R37, R90, R29 ;  /* 0x0000005a255a723e */ /* 0x000fe2000480701d */
[----:B------:R-:W-:Y:S01]  /*5700*/  HADD2.F32 R97, -RZ, R83.H0_H0 ;  /* 0x20000053ff617230 */ /* 0x000fe20000004100 */
[-C--:B------:R-:W-:Y:S01]  /*5710*/  F2FP.F16.E4M3.UNPACK_B R29, R85.reuse.H1 ;  /* 0x00000055ff1d723e */ /* 0x080fe200030006ff */
[----:B------:R-:W-:Y:S01]  /*5720*/  HADD2.F32 R12, -RZ, R31.H0_H0 ;  /* 0x2000001fff0c7230 */ /* 0x000fe20000004100 */
[----:B------:R-:W-:Y:S01]  /*5730*/  F2FP.F16.E4M3.UNPACK_B R37, R36.H1 ;  /* 0x00000024ff25723e */ /* 0x000fe200030006ff */
[----:B------:R-:W-:Y:S01]  /*5740*/  IMAD.MOV.U32 R11, RZ, RZ, R93 ;  /* 0x000000ffff0b7224 */ /* 0x000fe200078e005d */
[----:B------:R-:W-:Y:S01]  /*5750*/  F2FP.F16.E4M3.UNPACK_B R85, R85 ;  /* 0x00000055ff55723e */ /* 0x000fe200020006ff */
[--C-:B------:R-:W-:Y:S01]  /*5760*/  HADD2.F32 R101, -RZ, R29.reuse.H0_H0 ;  /* 0x2000001dff657230 */ /* 0x100fe20000004100 */
[----:B------:R-:W-:Y:S01]  /*5770*/  F2FP.F16.E4M3.UNPACK_B R14, R14 ;  /* 0x0000000eff0e723e */ /* 0x000fe200020006ff */
[----:B------:R-:W-:Y:S01]  /*5780*/  HADD2.F32 R84, -RZ, R29.H1_H1 ;  /* 0x3000001dff547230 */ /* 0x000fe20000004100 */
[----:B------:R-:W-:Y:S01]  /*5790*/  F2FP.F16.E4M3.UNPACK_B R36, R36 ;  /* 0x00000024ff24723e */ /* 0x000fe200020006ff */
[----:B------:R-:W-:-:S02]  /*57a0*/  HADD2.F32 R10, -RZ, R37.H0_H0 ;  /* 0x20000025ff0a7230 */ /* 0x000fc40000004100 */
[-C--:B------:R-:W-:Y:S01]  /*57b0*/  FMUL.FTZ R103, R12, R101.reuse ;  /* 0x000000650c677220 */ /* 0x080fe20000410000 */
[----:B------:R-:W-:Y:S02]  /*57c0*/  HADD2.F32 R29, -RZ, R31.H1_H1 ;  /* 0x3000001fff1d7230 */ /* 0x000fe40000004100 */
[----:B------:R-:W-:Y:S02]  /*57d0*/  HADD2.F32 R37, -RZ, R37.H1_H1 ;  /* 0x30000025ff257230 */ /* 0x000fe40000004100 */
[C---:B------:R-:W-:Y:S01]  /*57e0*/  FMUL.FTZ R101, R10.reuse, R101 ;  /* 0x000000650a657220 */ /* 0x040fe20000410000 */
[--C-:B------:R-:W-:Y:S02]  /*57f0*/  HADD2.F32 R83, -RZ, R36.reuse.H0_H0 ;  /* 0x20000024ff537230 */ /* 0x100fe40000004100 */
[-C--:B------:R-:W-:Y:S01]  /*5800*/  FMUL.FTZ R104, R29, R84.reuse ;  /* 0x000000541d687220 */ /* 0x080fe20000410000 */
[----:B------:R-:W-:Y:S02]  /*5810*/  HADD2.F32 R36, -RZ, R36.H1_H1 ;  /* 0x30000024ff247230 */ /* 0x000fe40000004100 */
[C---:B------:R-:W-:Y:S01]  /*5820*/  FMUL.FTZ R84, R37.reuse, R84 ;  /* 0x0000005425547220 */ /* 0x040fe20000410000 */
[----:B------:R-:W-:Y:S01]  /*5830*/  FFMA.FTZ R10, R10, R97, -R103 ;  /* 0x000000610a0a7223 */ /* 0x000fe20000010867 */
[----:B------:R-:W-:Y:S01]  /*5840*/  FFMA.FTZ R31, R37, R102, -R104 ;  /* 0x00000066251f7223 */ /* 0x000fe20000010868 */
[----:B------:R-:W-:-:S02]  /*5850*/  HADD2.F32 R37, -RZ, R14.H0_H0 ;  /* 0x2000000eff257230 */ /* 0x000fc40000004100 */
[----:B------:R-:W-:Y:S01]  /*5860*/  FFMA.FTZ R29, R29, R102, R84 ;  /* 0x000000661d1d7223 */ /* 0x000fe20000010054 */
[--C-:B------:R-:W-:Y:S02]  /*5870*/  HADD2.F32 R102, -RZ, R85.reuse.H0_H0 ;  /* 0x20000055ff667230 */ /* 0x100fe40000004100 */
[----:B------:R-:W-:Y:S01]  /*5880*/  FFMA.FTZ R12, R12, R97, R101 ;  /* 0x000000610c0c7223 */ /* 0x000fe20000010065 */
[----:B------:R-:W-:Y:S01]  /*5890*/  HADD2.F32 R84, -RZ, R86.H0_H0 ;  /* 0x20000056ff547230 */ /* 0x000fe20000004100 */
[----:B------:R-:W-:Y:S01]  /*58a0*/  F2FP.SATFINITE.E4M3.F32.PACK_AB_MERGE_C R10, R31, R10, RZ ;  /* 0x0000000a1f0a723e */ /* 0x000fe200048070ff */
[----:B------:R-:W-:Y:S02]  /*58b0*/  HADD2.F32 R85, -RZ, R85.H1_H1 ;  /* 0x30000055ff557230 */ /* 0x000fe40000004100 */
[-C--:B------:R-:W-:Y:S01]  /*58c0*/  FMUL.FTZ R104, R37, R102.reuse ;  /* 0x0000006625687220 */ /* 0x080fe20000410000 */
[----:B------:R-:W-:Y:S01]  /*58d0*/  FMUL.FTZ R102, R83, R102 ;  /* 0x0000006653667220 */ /* 0x000fe20000410000 */
[----:B------:R-:W-:Y:S01]  /*58e0*/  HADD2.F32 R14, -RZ, R14.H1_H1 ;  /* 0x3000000eff0e7230 */ /* 0x000fe20000004100 */
[----:B------:R-:W-:Y:S01]  /*58f0*/  F2FP.SATFINITE.E4M3.F32.PACK_AB_MERGE_C R29, R29, R12, RZ ;  /* 0x0000000c1d1d723e */ /* 0x000fe200048070ff */
[-C--:B------:R-:W-:Y:S01]  /*5900*/  FFMA.FTZ R83, R83, R84.reuse, -R104 ;  /* 0x0000005453537223 */ /* 0x080fe20000010868 */
[----:B------:R-:W-:Y:S01]  /*5910*/  FFMA.FTZ R102, R37, R84, R102 ;  /* 0x0000005425667223 */ /* 0x000fe20000010066 */
[----:B------:R-:W-:-:S02]  /*5920*/  HADD2.F32 R37, -RZ, R86.H1_H1 ;  /* 0x30000056ff257230 */ /* 0x000fc40000004100 */
[-C--:B------:R-:W-:Y:S01]  /*5930*/  FMUL.FTZ R97, R14, R85.reuse ;  /* 0x000000550e617220 */ /* 0x080fe20000410000 */
[----:B------:R-:W-:Y:S01]  /*5940*/  FMUL.FTZ R85, R36, R85 ;  /* 0x0000005524557220 */ /* 0x000fe20000410000 */
[----:B------:R-:W-:Y:S01]  /*5950*/  F2FP.SATFINITE.E4M3.F32.PACK_AB_MERGE_C R12, R8, R95, R28 ;  /* 0x0000005f080c723e */ /* 0x000fe2000480701c */
[----:B------:R-:W-:Y:S02]  /*5960*/  IMAD.MOV.U32 R8, RZ, RZ, R90 ;  /* 0x000000ffff087224 */ /* 0x000fe400078e005a */
[-C--:B------:R-:W-:Y:S01]  /*5970*/  FFMA.FTZ R36, R36, R37.reuse, -R97 ;  /* 0x0000002524247223 */ /* 0x080fe20000010861 */
[----:B------:R-:W-:-:S04]  /*5980*/  FFMA.FTZ R85, R14, R37, R85 ;  /* 0x000000250e557223 */ /* 0x000fc80000010055 */
[----:B------:R-:W-:Y:S02]  /*5990*/  F2FP.SATFINITE.E4M3.F32.PACK_AB_MERGE_C R10, R36, R83, R10 ;  /* 0x00000053240a723e */ /* 0x000fe4000480700a */
[----:B------:R-:W-:-:S07]  /*59a0*/  F2FP.SATFINITE.E4M3.F32.PACK_AB_MERGE_C R14, R85, R102, R29 ;  /* 0x00000066550e723e */ /* 0x000fce000480701d */
.L_x_12306:
[----:B------:R-:W-:Y:S05]  /*59b0*/  BSYNC B2 ;  /* 0x0000000000027941 */ /* 0x000fea0003800000 */
.L_x_12305:
[----:B---3--:R-:W-:-:S04]  /*59c0*/  IADD3 R28, P6, R3, R77, RZ ;  /* 0x0000004d031c7210 */ /* 0x008fc80007fde0ff */
[----:B------:R-:W-:Y:S02]  /*59d0*/  LEA.HI.X.SX32 R29, R3, R76, 0x1, P6 ;  /* 0x0000004c031d7211 */ /* 0x000fe400030f0eff */
[----:B------:R-:W-:-:S03]  /*59e0*/  @!P5 IADD3 R30, P6, R77, R89, RZ ;  /* 0x000000594d1ed210 */ /* 0x000fc60007fde0ff */
[----:B0-----:R4:W-:Y:S01]  /*59f0*/  ST.E.128 desc[UR42][R28.64], R8 ;  /* 0x000000081c007985 */ /* 0x0019e2000c101d2a */
[----:B------:R-:W-:-:S05]  /*5a00*/  @!P5 LEA.HI.X.SX32 R31, R89, R76, 0x1, P6 ;  /* 0x0000004c591fd211 */ /* 0x000fca00030f0eff */
[----:B--2---:R4:W-:Y:S04]  /*5a10*/  @!P5 ST.E.128 desc[UR42][R30.64], R12 ;  /* 0x0000000c1e00d985 */ /* 0x0049e8000c101d2a */
.L_x_12304:
[----:B------:R-:W-:Y:S05]  /*5a20*/  BSYNC B1 ;  /* 0x0000000000017941 */ /* 0x000fea0003800000 */
.L_x_12303:
[----:B------:R-:W-:-:S13]  /*5a30*/  ISETP.NE.AND P5, PT, R51, RZ, PT ;  /* 0x000000ff3300720c */ /* 0x000fda0003fa5270 */
[----:B------:R-:W-:Y:S05]  /*5a40*/  @!P5 BRA `(.L_x_12286) ;  /* 0x0000001000ccd947 */ /* 0x000fea0003800000 */
[----:B0---4-:R-:W4:Y:S04]  /*5a50*/  LDL R12, [R1+0x28] ;  /* 0x00002800010c7983 */ /* 0x011f280000100800 */
[----:B------:R-:W5:Y:S04]  /*5a60*/  LDL R11, [R1+0x7c] ;  /* 0x00007c00010b7983 */ /* 0x000f680000100800 */
[----:B------:R-:W5:Y:S01]  /*5a70*/  LDL R10, [R1+0x3c] ;  /* 0x00003c00010a7983 */ /* 0x000f620000100800 */
[----:B------:R-:W-:Y:S01]  /*5a80*/  SEL R87, R53, R87, !P2 ;  /* 0x0000005735577207 */ /* 0x000fe20005000000 */
[----:B------:R-:W-:Y:S01]  /*5a90*/  BSSY B1, `(.L_x_12307) ;  /* 0x00000ea000017945 */ /* 0x000fe20003800000 */
[----:B------:R-:W-:-:S02]  /*5aa0*/  ISETP.GE.AND P6, PT, R65, R75, PT ;  /* 0x0000004b4100720c */ /* 0x000fc40003fc6270 */
[----:B------:R-:W-:Y:S02]  /*5ab0*/  SHF.R.S32.HI R8, RZ, 0x1f, R87 ;  /* 0x0000001fff087819 */ /* 0x000fe40000011457 */
[----:B---3--:R-:W-:Y:S02]  /*5ac0*/  IADD3 R28, P5, R0, R77, RZ ;  /* 0x0000004d001c7210 */ /* 0x008fe40007fbe0ff */
[----:B------:R-:W-:Y:S02]  /*5ad0*/  LEA.HI R8, R8, R87, RZ, 0x5 ;  /* 0x0000005708087211 */ /* 0x000fe400078f28ff */
[----:B--2---:R-:W-:Y:S02]  /*5ae0*/  LEA.HI.X.SX32 R29, R0, R76, 0x1, P5 ;  /* 0x0000004c001d7211 */ /* 0x004fe400028f0eff */
        /* <DEDUP_REMOVED lines=18> */
[----:B------:R-:W-:Y:S01]  /*5c10*/  SHF.R.U32.HI R86, RZ, 0x18, R5 ;  /* 0x00000018ff567819 */ /* 0x000fe20000011605 */
[----:B--2---:R-:W-:Y:S01]  /*5c20*/  IMAD.MOV.U32 R32, RZ, RZ, R12 ;  /* 0x000000ffff207224 */ /* 0x004fe200078e000c */
[----:B------:R-:W-:Y:S01]  /*5c30*/  LOP3.LUT R37, R5, 0xff, RZ, 0xc0, !PT ;  /* 0x000000ff05257812 */ /* 0x000fe200078ec0ff */
[----:B------:R-:W-:Y:S01]  /*5c40*/  IMAD.SHL.U32 R8, R85, 0x100, RZ ;  /* 0x0000010055087824 */ /* 0x000fe200078e00ff */
[----:B------:R-:W-:Y:S02]  /*5c50*/  SHF.R.U32.HI R34, RZ, 0x8, R7 ;  /* 0x00000008ff227819 */ /* 0x000fe40000011607 */
[----:B------:R-:W-:Y:S02]  /*5c60*/  PRMT R37, R86, 0x654, R37 ;  /* 0x0000065456257816 */ /* 0x000fe40000000025 */
[----:B------:R-:W-:-:S02]  /*5c70*/  SHF.R.U32.HI R36, RZ, 0x8, R33 ;  /* 0x00000008ff247819 */ /* 0x000fc40000011621 */
[----:B------:R-:W-:Y:S02]  /*5c80*/  SHF.R.U32.HI R83, RZ, 0x18, R7 ;  /* 0x00000018ff537819 */ /* 0x000fe40000011607 */
[----:B------:R-:W-:Y:S01]  /*5c90*/  LOP3.LUT R38, R7, 0xff, RZ, 0xc0, !PT ;  /* 0x000000ff07267812 */ /* 0x000fe200078ec0ff */
[----:B------:R-:W-:Y:S01]  /*5ca0*/  IMAD.SHL.U32 R36, R36, 0x100, RZ ;  /* 0x0000010024247824 */ /* 0x000fe200078e00ff */
[----:B------:R-:W-:Y:S02]  /*5cb0*/  SHF.R.U32.HI R75, RZ, 0x8, R35 ;  /* 0x00000008ff4b7819 */ /* 0x000fe40000011623 */
[----:B------:R-:W-:Y:S02]  /*5cc0*/  SHF.R.U32.HI R84, RZ, 0x18, R33 ;  /* 0x00000018ff547819 */ /* 0x000fe40000011621 */
[----:B------:R-:W-:Y:S01]  /*5cd0*/  LOP3.LUT R39, R33, 0xff, RZ, 0xc0, !PT ;  /* 0x000000ff21277812 */ /* 0x000fe200078ec0ff */
[----:B------:R-:W-:Y:S01]  /*5ce0*/  IMAD.SHL.U32 R12, R75, 0x100, RZ ;  /* 0x000001004b0c7824 */ /* 0x000fe200078e00ff */
[----:B------:R-:W-:Y:S01]  /*5cf0*/  LOP3.LUT R8, R37, 0xff00, R8, 0xf8, !PT ;  /* 0x0000ff0025087812 */ /* 0x000fe200078ef808 */
[----:B------:R-:W-:Y:S01]  /*5d00*/  IMAD.SHL.U32 R37, R34, 0x100, RZ ;  /* 0x0000010022257824 */ /* 0x000fe200078e00ff */
[----:B------:R-:W-:-:S02]  /*5d10*/  SHF.R.U32.HI R6, RZ, 0x10, R5 ;  /* 0x00000010ff067819 */ /* 0x000fc40000011605 */
[----:B------:R-:W-:Y:S02]  /*5d20*/  PRMT R38, R83, 0x654, R38 ;  /* 0x0000065453267816 */ /* 0x000fe40000000026 */
[----:B------:R-:W-:Y:S02]  /*5d30*/  SHF.R.U32.HI R5, RZ, 0x10, R33 ;  /* 0x00000010ff057819 */ /* 0x000fe40000011621 */
[----:B------:R-:W-:Y:S02]  /*5d40*/  PRMT R39, R84, 0x654, R39 ;  /* 0x0000065454277816 */ /* 0x000fe40000000027 */
[----:B------:R-:W-:Y:S01]  /*5d50*/  SHF.R.U32.HI R4, RZ, 0x10, R7 ;  /* 0x00000010ff047819 */ /* 0x000fe20000011607 */
[----:B------:R-:W-:Y:S01]  /*5d60*/  IMAD.U32 R5, R5, 0x10000, RZ ;  /* 0x0001000005057824 */ /* 0x000fe200078e00ff */
[----:B------:R-:W-:Y:S02]  /*5d70*/  LOP3.LUT R33, R35, 0xff0000ff, RZ, 0xc0, !PT ;  /* 0xff0000ff23217812 */ /* 0x000fe400078ec0ff */
[----:B------:R-:W-:Y:S01]  /*5d80*/  SHF.R.U32.HI R7, RZ, 0x10, R35 ;  /* 0x00000010ff077819 */ /* 0x000fe20000011623 */
[----:B------:R-:W-:Y:S01]  /*5d90*/  IMAD.U32 R35, R6, 0x10000, RZ ;  /* 0x0001000006237824 */ /* 0x000fe200078e00ff */
[----:B------:R-:W-:Y:S01]  /*5da0*/  LOP3.LUT R37, R38, 0xff00, R37, 0xf8, !PT ;  /* 0x0000ff0026257812 */ /* 0x000fe200078ef825 */
[----:B------:R-:W-:Y:S01]  /*5db0*/  IMAD.U32 R4, R4, 0x10000, RZ ;  /* 0x0001000004047824 */ /* 0x000fe200078e00ff */
[----:B------:R-:W-:Y:S01]  /*5dc0*/  LOP3.LUT R38, R39, 0xff00, R36, 0xf8, !PT ;  /* 0x0000ff0027267812 */ /* 0x000fe200078ef824 */
[----:B------:R-:W-:Y:S01]  /*5dd0*/  IMAD.U32 R84, R7, 0x10000, RZ ;  /* 0x0001000007547824 */ /* 0x000fe200078e00ff */
[----:B------:R-:W-:-:S02]  /*5de0*/  LOP3.LUT R75, R33, 0xff00, R12, 0xf8, !PT ;  /* 0x0000ff00214b7812 */ /* 0x000fc400078ef80c */
[----:B------:R-:W-:Y:S02]  /*5df0*/  F2FP.F16.E4M3.UNPACK_B R36, R81.H1 ;  /* 0x00000051ff24723e */ /* 0x000fe400030006ff */
[----:B------:R-:W-:Y:S02]  /*5e00*/  F2FP.F16.E4M3.UNPACK_B R34, R32.H1 ;  /* 0x00000020ff22723e */ /* 0x000fe400030006ff */
[----:B------:R-:W-:Y:S01]  /*5e10*/  F2FP.F16.E4M3.UNPACK_B R33, R30.H1 ;  /* 0x0000001eff21723e */ /* 0x000fe200030006ff */
[----:B------:R-:W-:Y:S01]  /*5e20*/  HADD2.F32 R39, -RZ, R36.H0_H0 ;  /* 0x20000024ff277230 */ /* 0x000fe20000004100 */
[----:B------:R-:W-:Y:S01]  /*5e30*/  LOP3.LUT R6, R8, 0xff0000, R35, 0xf8, !PT ;  /* 0x00ff000008067812 */ /* 0x000fe200078ef823 */
[----:B------:R-:W-:Y:S01]  /*5e40*/  HADD2.F32 R12, -RZ, R34.H0_H0 ;  /* 0x20000022ff0c7230 */ /* 0x000fe20000004100 */
[----:B------:R-:W-:Y:S01]  /*5e50*/  F2FP.F16.E4M3.UNPACK_B R35, R79.H1 ;  /* 0x0000004fff23723e */ /* 0x000fe200030006ff */
[----:B------:R-:W-:Y:S01]  /*5e60*/  HADD2.F32 R8, -RZ, R33.H0_H0 ;  /* 0x20000021ff087230 */ /* 0x000fe20000004100 */
[----:B------:R-:W-:Y:S01]  /*5e70*/  LOP3.LUT R4, R37, 0xff0000, R4, 0xf8, !PT ;  /* 0x00ff000025047812 */ /* 0x000fe200078ef804 */
[----:B------:R-:W-:Y:S01]  /*5e80*/  HADD2.F32 R36, -RZ, R36.H1_H1 ;  /* 0x30000024ff247230 */ /* 0x000fe20000004100 */
[----:B------:R-:W-:Y:S01]  /*5e90*/  LOP3.LUT R7, R38, 0xff0000, R5, 0xf8, !PT ;  /* 0x00ff000026077812 */ /* 0x000fe200078ef805 */
[----:B------:R-:W-:-:S02]  /*5ea0*/  HADD2.F32 R37, -RZ, R35.H0_H0 ;  /* 0x20000023ff257230 */ /* 0x000fc40000004100 */
[-C--:B------:R-:W-:Y:S01]  /*5eb0*/  FMUL.FTZ R83, R12, R39.reuse ;  /* 0x000000270c537220 */ /* 0x080fe20000410000 */
[----:B------:R-:W-:Y:S02]  /*5ec0*/  HADD2.F32 R38, -RZ, R35.H1_H1 ;  /* 0x30000023ff267230 */ /* 0x000fe40000004100 */
[----:B------:R-:W-:Y:S01]  /*5ed0*/  FMUL.FTZ R39, R8, R39 ;  /* 0x0000002708277220 */ /* 0x000fe20000410000 */
[----:B------:R-:W-:Y:S01]  /*5ee0*/  HADD2.F32 R33, -RZ, R33.H1_H1 ;  /* 0x30000021ff217230 */ /* 0x000fe20000004100 */
[----:B------:R-:W-:Y:S01]  /*5ef0*/  F2FP.F16.E4M3.UNPACK_B R81, R81 ;  /* 0x00000051ff51723e */ /* 0x000fe200020006ff */
[----:B------:R-:W-:Y:S01]  /*5f00*/  HADD2.F32 R35, -RZ, R34.H1_H1 ;  /* 0x30000022ff237230 */ /* 0x000fe20000004100 */
[----:B------:R-:W-:Y:S01]  /*5f10*/  F2FP.F16.E4M3.UNPACK_B R32, R32 ;  /* 0x00000020ff20723e */ /* 0x000fe200020006ff */
[----:B------:R-:W-:Y:S01]  /*5f20*/  FFMA.FTZ R12, R12, R37, R39 ;  /* 0x000000250c0c7223 */ /* 0x000fe20000010027 */
[----:B------:R-:W-:Y:S01]  /*5f30*/  F2FP.F16.E4M3.UNPACK_B R34, R30 ;  /* 0x0000001eff22723e */ /* 0x000fe200020006ff */
[-C--:B------:R-:W-:Y:S01]  /*5f40*/  FMUL.FTZ R86, R33, R36.reuse ;  /* 0x0000002421567220 */ /* 0x080fe20000410000 */
[----:B------:R-:W-:Y:S01]  /*5f50*/  LOP3.LUT R5, R75, 0xff0000, R84, 0xf8, !PT ;  /* 0x00ff00004b057812 */ /* 0x000fe200078ef854 */
[----:B------:R-:W-:Y:S01]  /*5f60*/  FMUL.FTZ R84, R35, R36 ;  /* 0x0000002423547220 */ /* 0x000fe20000410000 */
[----:B------:R-:W-:Y:S01]  /*5f70*/  F2FP.F16.E4M3.UNPACK_B R79, R79 ;  /* 0x0000004fff4f723e */ /* 0x000fe200020006ff */
[----:B------:R-:W-:-:S02]  /*5f80*/  HADD2.F32 R39, -RZ, R81.H0_H0 ;  /* 0x20000051ff277230 */ /* 0x000fc40000004100 */
[----:B------:R-:W-:Y:S01]  /*5f90*/  FFMA.FTZ R8, R8, R37, -R83 ;  /* 0x0000002508087223 */ /* 0x000fe20000010853 */
        /* <DEDUP_REMOVED lines=27> */
[----:B------:R-:W-:Y:S01]  /*6150*/  HADD2.F32 R38, -RZ, R38.H1_H1 ;  /* 0x30000026ff267230 */ /* 0x000fe20000004100 */
[----:B------:R-:W-:Y:S01]  /*6160*/  F2FP.F16.E4M3.UNPACK_B R10, R10 ;  /* 0x0000000aff0a723e */ /* 0x000fe200020006ff */
[----:B------:R-:W-:Y:S02]  /*6170*/  HADD2.F32 R75, -RZ, R34.H1_H1 ;  /* 0x30000022ff4b7230 */ /* 0x000fe40000004100 */
[----:B------:R-:W-:Y:S01]  /*6180*/  FMUL.FTZ R84, R36, R84 ;  /* 0x0000005424547220 */ /* 0x000fe20000410000 */
[----:B------:R-:W-:-:S02]  /*6190*/  HADD2.F32 R83, -RZ, R81.H0_H0 ;  /* 0x20000051ff537230 */ /* 0x000fc40000004100 */
[-C--:B------:R-:W-:Y:S01]  /*61a0*/  FMUL.FTZ R86, R38, R85.reuse ;  /* 0x0000005526567220 */ /* 0x080fe20000410000 */
[----:B------:R-:W-:Y:S02]  /*61b0*/  HADD2.F32 R81, -RZ, R81.H1_H1 ;  /* 0x30000051ff517230 */ /* 0x000fe40000004100 */
[----:B------:R-:W-:Y:S01]  /*61c0*/  FMUL.FTZ R85, R75, R85 ;  /* 0x000000554b557220 */ /* 0x000fe20000410000 */
[----:B------:R-:W-:Y:S01]  /*61d0*/  F2FP.SATFINITE.E4M3.F32.PACK_AB_MERGE_C R12, R35, R12, RZ ;  /* 0x0000000c230c723e */ /* 0x000fe200048070ff */
[-C--:B------:R-:W-:Y:S01]  /*61e0*/  FFMA.FTZ R34, R36, R83.reuse, -R87 ;  /* 0x0000005324227223 */ /* 0x080fe20000010857 */
[----:B------:R-:W-:Y:S01]  /*61f0*/  FFMA.FTZ R36, R79, R83, R84 ;  /* 0x000000534f247223 */ /* 0x000fe20000010054 */
[-C--:B------:R-:W-:Y:S01]  /*6200*/  FFMA.FTZ R79, R38, R81.reuse, R85 ;  /* 0x00000051264f7223 */ /* 0x080fe20000010055 */
[----:B------:R-:W-:Y:S01]  /*6210*/  F2FP.F16.E4M3.UNPACK_B R38, R14 ;  /* 0x0000000eff26723e */ /* 0x000fe200020006ff */
[--C-:B------:R-:W-:Y:S02]  /*6220*/  HADD2.F32 R85, -RZ, R80.reuse.H0_H0 ;  /* 0x20000050ff557230 */ /* 0x100fe40000004100 */
[----:B------:R-:W-:Y:S01]  /*6230*/  FFMA.FTZ R75, R75, R81, -R86 ;  /* 0x000000514b4b7223 */ /* 0x000fe20000010856 */
[----:B------:R-:W-:Y:S01]  /*6240*/  HADD2.F32 R87, -RZ, R80.H1_H1 ;  /* 0x30000050ff577230 */ /* 0x000fe20000004100 */
[----:B------:R-:W-:Y:S01]  /*6250*/  F2FP.F16.E4M3.UNPACK_B R80, R78 ;  /* 0x0000004eff50723e */ /* 0x000fe200020006ff */
[----:B------:R-:W-:Y:S01]  /*6260*/  HADD2.F32 R78, -RZ, R38.H0_H0 ;  /* 0x20000026ff4e7230 */ /* 0x000fe20000004100 */
[----:B------:R-:W-:Y:S01]  /*6270*/  F2FP.SATFINITE.E4M3.F32.PACK_AB_MERGE_C R8, R33, R8, RZ ;  /* 0x000000082108723e */ /* 0x000fe200048070ff */
[----:B------:R-:W-:Y:S01]  /*6280*/  HADD2.F32 R14, -RZ, R10.H0_H0 ;  /* 0x2000000aff0e7230 */ /* 0x000fe20000004100 */
[----:B------:R-:W-:Y:S01]  /*6290*/  F2FP.SATFINITE.E4M3.F32.PACK_AB_MERGE_C R75, R75, R34, RZ ;  /* 0x000000224b4b723e */ /* 0x000fe200048070ff */
[----:B------:R-:W-:Y:S01]  /*62a0*/  HADD2.F32 R38, -RZ, R38.H1_H1 ;  /* 0x30000026ff267230 */ /* 0x000fe20000004100 */
[----:B------:R-:W-:Y:S01]  /*62b0*/  F2FP.SATFINITE.E4M3.F32.PACK_AB_MERGE_C R12, R39, R32, R12 ;  /* 0x00000020270c723e */ /* 0x000fe2000480700c */
[----:B------:R-:W-:-:S02]  /*62c0*/  HADD2.F32 R10, -RZ, R10.H1_H1 ;  /* 0x3000000aff0a7230 */ /* 0x000fc40000004100 */
[----:B------:R-:W-:Y:S01]  /*62d0*/  FMUL.FTZ R89, R78, R85 ;  /* 0x000000554e597220 */ /* 0x000fe20000410000 */
[--C-:B------:R-:W-:Y:S02]  /*62e0*/  HADD2.F32 R81, -RZ, R80.reuse.H0_H0 ;  /* 0x20000050ff517230 */ /* 0x100fe40000004100 */
[----:B------:R-:W-:Y:S01]  /*62f0*/  FMUL.FTZ R91, R38, R87 ;  /* 0x00000057265b7220 */ /* 0x000fe20000410000 */
[----:B------:R-:W-:Y:S01]  /*6300*/  HADD2.F32 R83, -RZ, R80.H1_H1 ;  /* 0x30000050ff537230 */ /* 0x000fe20000004100 */
[----:B------:R-:W-:Y:S01]  /*6310*/  F2FP.F16.E4M3.UNPACK_B R33, R13 ;  /* 0x0000000dff21723e */ /* 0x000fe200020006ff */
[----:B------:R-:W-:Y:S01]  /*6320*/  FMUL.FTZ R85, R14, R85 ;  /* 0x000000550e557220 */ /* 0x000fe20000410000 */
[----:B------:R-:W-:Y:S01]  /*6330*/  F2FP.F16.E4M3.UNPACK_B R34, R7 ;  /* 0x00000007ff22723e */ /* 0x000fe200020006ff */
[----:B------:R-:W-:Y:S01]  /*6340*/  FMUL.FTZ R87, R10, R87 ;  /* 0x000000570a577220 */ /* 0x000fe20000410000 */
[----:B------:R-:W-:Y:S01]  /*6350*/  F2FP.F16.E4M3.UNPACK_B R32, R9 ;  /* 0x00000009ff20723e */ /* 0x000fe200020006ff */
        /* <DEDUP_REMOVED lines=34> */
[----:B------:R-:W-:Y:S01]  /*6580*/  F2FP.F16.E4M3.UNPACK_B R79, R4.H1 ;  /* 0x00000004ff4f723e */ /* 0x000fe200030006ff */
        /* <DEDUP_REMOVED lines=14> */
[-C--:B------:R-:W-:Y:S01]  /*6670*/  F2FP.F16.E4M3.UNPACK_B R38, R15.reuse.H1 ;  /* 0x0000000fff26723e */ /* 0x080fe200030006ff */
[----:B------:R-:W-:Y:S01]  /*6680*/  HADD2.F32 R81, -RZ, R79.H0_H0 ;  /* 0x2000004fff517230 */ /* 0x000fe20000004100 */
[----:B------:R-:W-:Y:S01]  /*6690*/  F2FP.F16.E4M3.UNPACK_B R37, R15 ;  /* 0x0000000fff25723e */ /* 0x000fe200020006ff */
[----:B------:R-:W-:Y:S01]  /*66a0*/  HADD2.F32 R84, -RZ, R84.H1_H1 ;  /* 0x30000054ff547230 */ /* 0x000fe20000004100 */
[-C--:B------:R-:W-:Y:S01]  /*66b0*/  F2FP.F16.E4M3.UNPACK_B R35, R11.reuse ;  /* 0x0000000bff23723e */ /* 0x080fe200020006ff */
[----:B------:R-:W-:Y:S01]  /*66c0*/  HADD2.F32 R75, -RZ, R38.H0_H0 ;  /* 0x20000026ff4b7230 */ /* 0x000fe20000004100 */
[----:B------:R-:W-:Y:S01]  /*66d0*/  F2FP.F16.E4M3.UNPACK_B R11, R11.H1 ;  /* 0x0000000bff0b723e */ /* 0x000fe200030006ff */
[----:B------:R-:W-:Y:S01]  /*66e0*/  HADD2.F32 R39, -RZ, R37.H0_H0 ;  /* 0x20000025ff277230 */ /* 0x000fe20000004100 */
[----:B------:R-:W-:Y:S01]  /*66f0*/  F2FP.F16.E4M3.UNPACK_B R78, R4 ;  /* 0x00000004ff4e723e */ /* 0x000fe200020006ff */
[----:B------:R-:W-:-:S02]  /*6700*/  HADD2.F32 R4, -RZ, R83.H0_H0 ;  /* 0x20000053ff047230 */ /* 0x000fc40000004100 */
[-C--:B------:R-:W-:Y:S01]  /*6710*/  FMUL.FTZ R85, R75, R5.reuse ;  /* 0x000000054b557220 */ /* 0x080fe20000410000 */
[----:B------:R-:W-:Y:S01]  /*6720*/  HADD2.F32 R36, -RZ, R11.H0_H0 ;  /* 0x2000000bff247230 */ /* 0x000fe20000004100 */
[----:B------:R-:W-:Y:S01]  /*6730*/  F2FP.SATFINITE.E4M3.F32.PACK_AB_MERGE_C R6, R33, R6, RZ ;  /* 0x000000062106723e */ /* 0x000fe200048070ff */
[----:B------:R-:W-:Y:S02]  /*6740*/  HADD2.F32 R15, -RZ, R35.H0_H0 ;  /* 0x20000023ff0f7230 */ /* 0x000fe40000004100 */
[----:B------:R-:W-:Y:S01]  /*6750*/  FMUL.FTZ R86, R39, R4 ;  /* 0x0000000427567220 */ /* 0x000fe20000410000 */
[----:B------:R-:W-:Y:S02]  /*6760*/  HADD2.F32 R80, -RZ, R78.H0_H0 ;  /* 0x2000004eff507230 */ /* 0x000fe40000004100 */
[C---:B------:R-:W-:Y:S01]  /*6770*/  FMUL.FTZ R92, R36.reuse, R5 ;  /* 0x00000005245c7220 */ /* 0x040fe20000410000 */
[----:B------:R-:W-:Y:S02]  /*6780*/  HADD2.F32 R38, -RZ, R38.H1_H1 ;  /* 0x30000026ff267230 */ /* 0x000fe40000004100 */
[----:B------:R-:W-:Y:S01]  /*6790*/  FFMA.FTZ R85, R36, R81, -R85 ;  /* 0x0000005124557223 */ /* 0x000fe20000010855 */
[----:B------:R-:W-:-:S02]  /*67a0*/  HADD2.F32 R11, -RZ, R11.H1_H1 ;  /* 0x3000000bff0b7230 */ /* 0x000fc40000004100 */
[C---:B------:R-:W-:Y:S01]  /*67b0*/  FMUL.FTZ R90, R15.reuse, R4 ;  /* 0x000000040f5a7220 */ /* 0x040fe20000410000 */
[----:B------:R-:W-:Y:S02]  /*67c0*/  HADD2.F32 R37, -RZ, R37.H1_H1 ;  /* 0x30000025ff257230 */ /* 0x000fe40000004100 */
[----:B------:R-:W-:Y:S01]  /*67d0*/  FFMA.FTZ R4, R15, R80, -R86 ;  /* 0x000000500f047223 */ /* 0x000fe20000010856 */
[----:B------:R-:W-:Y:S02]  /*67e0*/  HADD2.F32 R36, -RZ, R83.H1_H1 ;  /* 0x30000053ff247230 */ /* 0x000fe40000004100 */
[-C--:B------:R-:W-:Y:S01]  /*67f0*/  FMUL.FTZ R86, R38, R84.reuse ;  /* 0x0000005426567220 */ /* 0x080fe20000410000 */
[----:B------:R-:W-:Y:S02]  /*6800*/  HADD2.F32 R35, -RZ, R35.H1_H1 ;  /* 0x30000023ff237230 */ /* 0x000fe40000004100 */
[----:B------:R-:W-:Y:S01]  /*6810*/  FMUL.FTZ R15, R11, R84 ;  /* 0x000000540b0f7220 */ /* 0x000fe20000410000 */
[----:B------:R-:W-:-:S02]  /*6820*/  HADD2.F32 R79, -RZ, R79.H1_H1 ;  /* 0x3000004fff4f7230 */ /* 0x000fc40000004100 */
[----:B------:R-:W-:Y:S01]  /*6830*/  FFMA.FTZ R5, R39, R80, R90 ;  /* 0x0000005027057223 */ /* 0x000fe2000001005a */
[----:B------:R-:W-:Y:S02]  /*6840*/  HADD2.F32 R78, -RZ, R78.H1_H1 ;  /* 0x3000004eff4e7230 */ /* 0x000fe40000004100 */
[-C--:B------:R-:W-:Y:S01]  /*6850*/  FMUL.FTZ R80, R37, R36.reuse ;  /* 0x0000002425507220 */ /* 0x080fe20000410000 */
[----:B------:R-:W-:Y:S01]  /*6860*/  FFMA.FTZ R92, R75, R81, R92 ;  /* 0x000000514b5c7223 */ /* 0x000fe2000001005c */
        /* <DEDUP_REMOVED lines=12> */
.L_x_12308:
[----:B------:R-:W-:Y:S05]  /*6930*/  BSYNC B1 ;  /* 0x0000000000017941 */ /* 0x000fea0003800000 */
.L_x_12307:
[----:B0-----:R0:W-:Y:S01]  /*6940*/  ST.E.128 desc[UR42][R28.64], R8 ;  /* 0x000000081c007985 */ /* 0x0011e2000c101d2a */
[----:B------:R-:W-:-:S13]  /*6950*/  ISETP.GE.AND P5, PT, R31, R82, PT ;  /* 0x000000521f00720c */ /* 0x000fda0003fa6270 */
[----:B------:R-:W-:Y:S05]  /*6960*/  @P5 BRA `(.L_x_12286) ;  /* 0x0000000400045947 */ /* 0x000fea0003800000 */
[----:B------:R-:W-:-:S04]  /*6970*/  IADD3 R4, P5, R77, R31, RZ ;  /* 0x0000001f4d047210 */ /* 0x000fc80007fbe0ff */
[----:B------:R-:W-:-:S05]  /*6980*/  LEA.HI.X.SX32 R5, R31, R76, 0x1, P5 ;  /* 0x0000004c1f057211 */ /* 0x000fca00028f0eff */
[----:B--2---:R2:W-:Y:S01]  /*6990*/  ST.E.128 desc[UR42][R4.64], R12 ;  /* 0x0000000c04007985 */ /* 0x0045e2000c101d2a */
[----:B------:R-:W-:Y:S05]  /*69a0*/  BRA `(.L_x_12286) ;  /* 0x0000000000f47947 */ /* 0x000fea0003800000 */
.L_x_12278:
[----:B------:R-:W-:-:S06]  /*69b0*/  UISETP.NE.AND UP0, UPT, UR36, 0x3, UPT ;  /* 0x000000032400788c */ /* 0x000fcc000bf05270 */
[----:B------:R-:W-:-:S13]  /*69c0*/  PLOP3.LUT P0, PT, PT, PT, UP0, 0x80, 0x0 ;  /* 0x000000000000781c */ /* 0x000fda0003f0f008 */
[----:B------:R-:W-:Y:S05]  /*69d0*/  @!P0 BRA `(.L_x_12309) ;  /* 0x0000000000048947 */ /* 0x000fea0003800000 */
[----:B------:R-:W-:Y:S01]  /*69e0*/  BPT.TRAP 0x1 ;  /* 0x000000040000795c */ /* 0x000fe20000300000 */
.L_x_12309:
[----:B------:R-:W2:Y:S01]  /*69f0*/  LDL R4, [R1+0xc] ;  /* 0x00000c0001047983 */ /* 0x000ea20000100800 */
[----:B------:R-:W-:Y:S01]  /*6a00*/  IMAD R68, R23, 0x8, R16 ;  /* 0x0000000817447824 */ /* 0x000fe200078e0210 */
[----:B------:R-:W-:Y:S01]  /*6a10*/  BSSY B1, `(.L_x_12310) ;  /* 0x0000005000017945 */ /* 0x000fe20003800000 */
[----:B------:R-:W-:Y:S02]  /*6a20*/  SHF.R.S32.HI R71, RZ, 0x1f, R72 ;  /* 0x0000001fff477819 */ /* 0x000fe40000011448 */
[----:B--2---:R-:W-:-:S04]  /*6a30*/  SHF.L.U32 R74, R4, 0x1f, RZ ;  /* 0x0000001f044a7819 */ /* 0x004fc800000006ff */
[----:B------:R-:W0:Y:S02]  /*6a40*/  SYNCS.PHASECHK.TRANS64.TRYWAIT P5, [R68+URZ+0x19c90], R74 ;  /* 0x019c904a440075a7 */ /* 0x000e2400080a017f */
[----:B0-----:R-:W-:Y:S05]  /*6a50*/  @!P5 BRA `(.L_x_12311) ;  /* 0x000001dc008cd947 */ /* 0x001fea0003800000 */
.L_x_12637:
[----:B------:R-:W-:Y:S05]  /*6a60*/  BSYNC B1 ;  /* 0x0000000000017941 */ /* 0x000fea0003800000 */
.L_x_12310:
        /* <DEDUP_REMOVED lines=20> */
[----:B-1----:R-:W-:-:S03]  /*6bb0*/  VIADD R8, R8, 0xffffff80 ;  /* 0xffffff8008087836 */ /* 0x002fc60000000000 */
[----:B------:R-:W-:Y:S02]  /*6bc0*/  IADD3.X R13, R13, UR7, RZ, P6, !PT ;  /* 0x000000070d0d7c10 */ /* 0x000fe4000b7fe4ff */
[----:B------:R-:W-:-:S04]  /*6bd0*/  LEA.HI R8, R8, R8, RZ, 0x1 ;  /* 0x0000000808087211 */ /* 0x000fc800078f08ff */
[----:B------:R-:W-:-:S04]  /*6be0*/  SHF.R.S32.HI R8, RZ, 0x1, R8 ;  /* 0x00000001ff087819 */ /* 0x000fc80000011408 */
[----:B------:R-:W-:Y:S01]  /*6bf0*/  ISETP.GT.AND P5, PT, R69, R8, PT ;  /* 0x000000084500720c */ /* 0x000fe20003fa4270 */
[----:B------:R-:W-:-:S12]  /*6c00*/  BRA.DIV UR4, `(.L_x_12312) ;  /* 0x000001de04347947 */ /* 0x000fd8000b800000 */
[----:B------:R1:W2:Y:S04]  /*6c10*/  SHFL.IDX PT, R29, R13, RZ, 0x1e1f ;  /* 0x001e1fff0d1d7589 */ /* 0x0002a800000e0000 */
[----:B------:R1:W3:Y:S02]  /*6c20*/  SHFL.IDX PT, R14, R4, RZ, 0x1e1f ;  /* 0x001e1fff040e7589 */ /* 0x0002e400000e0000 */
.L_x_12641:
[----:B------:R-:W-:Y:S05]  /*6c30*/  @!P5 BRA `(.L_x_12286) ;  /* 0x000000000050d947 */ /* 0x000fea0003800000 */
[----:B------:R-:W4:Y:S01]  /*6c40*/  LDL R10, [R1+0x1c] ;  /* 0x00001c00010a7983 */ /* 0x000f220000100800 */
[----:B------:R-:W-:-:S03]  /*6c50*/  ULDC UR4, c[0x0][0x2f4] ;  /* 0x0000bd0000047ab9 */ /* 0x000fc60000000800 */
[----:B------:R-:W5:Y:S04]  /*6c60*/  LDL R12, [R1+0x8] ;  /* 0x00000800010c7983 */ /* 0x000f680000100800 */
[----:B------:R-:W5:Y:S01]  /*6c70*/  LDL R11, [R1+0x30] ;  /* 0x00003000010b7983 */ /* 0x000f620000100800 */
[----:B------:R-:W-:-:S13]  /*6c80*/  ISETP.GE.AND P6, PT, R18, UR4, PT ;  /* 0x0000000412007c0c */ /* 0x000fda000bfc6270 */
[----:B-1----:R-:W1:Y:S01]  /*6c90*/  @!P6 LDS.128 R4, [R67+0x13800] ;  /* 0x013800004304e984 */ /* 0x002e620000000c00 */
[----:B---3--:R-:W-:-:S05]  /*6ca0*/  @!P6 IADD3 R8, P5, R18, R14, RZ ;  /* 0x0000000e1208e210 */ /* 0x008fca0007fbe0ff */
[----:B--2---:R-:W-:Y:S01]  /*6cb0*/  @!P6 IMAD.X R9, R29, 0x1, R19, P5 ;  /* 0x000000011d09e824 */ /* 0x004fe200028e0613 */
[----:B------:R-:W-:-:S04]  /*6cc0*/  ISETP.GE.AND P5, PT, R65, UR4, PT ;  /* 0x0000000441007c0c */ /* 0x000fc8000bfa6270 */
[----:B-1----:R1:W-:Y:S09]  /*6cd0*/  @!P6 ST.E.128 desc[UR42][R8.64], R4 ;  /* 0x000000040800e985 */ /* 0x0023f2000c101d2a */
[----:B------:R-:W2:Y:S01]  /*6ce0*/  @!P5 LDS.128 R4, [R67+0x14800] ;  /* 0x014800004304d984 */ /* 0x000ea20000000c00 */
[----:B----4-:R-:W-:-:S05]  /*6cf0*/  @!P5 IMAD.SHL.U32 R10, R10, 0x10, RZ ;  /* 0x000000100a0ad824 */ /* 0x010fca00078e00ff */
[----:B-1----:R-:W-:-:S04]  /*6d00*/  @!P5 IADD3 R8, P6, R10, R14, RZ ;  /* 0x0000000e0a08d210 */ /* 0x002fc80007fde0ff */
[----:B------:R-:W-:Y:S02]  /*6d10*/  @!P5 LEA.HI.X.SX32 R9, R10, R29, 0x1, P6 ;  /* 0x0000001d0a09d211 */ /* 0x000fe400030f0eff */
[----:B-----5:R-:W-:-:S03]  /*6d20*/  ISETP.GE.AND P6, PT, R12, UR4, PT ;  /* 0x000000040c007c0c */ /* 0x020fc6000bfc6270 */
[----:B--2---:R1:W-:Y:S10]  /*6d30*/  @!P5 ST.E.128 desc[UR42][R8.64], R4 ;  /* 0x000000040800d985 */ /* 0x0043f4000c101d2a */
[----:B------:R-:W2:Y:S01]  /*6d40*/  @!P6 LDS.128 R4, [R67+0x15800] ;  /* 0x015800004304e984 */ /* 0x000ea20000000c00 */
[----:B-1----:R-:W-:-:S05]  /*6d50*/  @!P6 IADD3 R8, P5, R12, R14, RZ ;  /* 0x0000000e0c08e210 */ /* 0x002fca0007fbe0ff */
[----:B------:R-:W-:-:S05]  /*6d60*/  @!P6 IMAD.X R9, R29, 0x1, R11, P5 ;  /* 0x000000011d09e824 */ /* 0x000fca00028e060b */
[----:B--2---:R4:W-:Y:S03]  /*6d70*/  @!P6 ST.E.128 desc[UR42][R8.64], R4 ;  /* 0x000000040800e985 */ /* 0x0049e6000c101d2a */
.L_x_12286:
[----:B------:R-:W-:Y:S05]  /*6d80*/  BSYNC B0 ;  /* 0x0000000000007941 */ /* 0x000fea0003800000 */
.L_x_12277:
        /* <DEDUP_REMOVED lines=16> */
.L_x_12314:
[----:B------:R-:W-:Y:S05]  /*6e90*/  BSYNC B0 ;  /* 0x0000000000007941 */ /* 0x000fea0003800000 */
.L_x_12313:
[----:B------:R-:W0:Y:S01]  /*6ea0*/  SYNCS.PHASECHK.TRANS64.TRYWAIT P0, [R68+URZ+0x19cb0], R74 ;  /* 0x019cb04a440075a7 */ /* 0x000e22000800017f */
[----:B------:R-:W-:Y:S04]  /*6eb0*/  BSSY B0, `(.L_x_12315) ;  /* 0x0000002000007945 */ /* 0x000fe80003800000 */
[----:B0-----:R-:W-:Y:S05]  /*6ec0*/  @!P0 BRA `(.L_x_12316) ;  /* 0x000001d800c88947 */ /* 0x001fea0003800000 */
.L_x_12642:
[----:B------:R-:W-:Y:S05]  /*6ed0*/  BSYNC B0 ;  /* 0x0000000000007941 */ /* 0x000fea0003800000 */
.L_x_12315:
[----:B------:R-:W2:Y:S01]  /*6ee0*/  S2R R6, SR_TID.X ;  /* 0x0000000000067919 */ /* 0x000ea20000002100 */
        /* <DEDUP_REMOVED lines=15> */
[----:B------:R-:W-:Y:S01]  /*6fe0*/  IADD3 R4, P0, R4, UR6, RZ ;  /* 0x0000000604047c10 */ /* 0x000fe2000ff1e0ff */
[----:B--2---:R-:W-:-:S03]  /*6ff0*/  VIADD R6, R6, 0xffffff80 ;  /* 0xffffff8006067836 */ /* 0x004fc60000000000 */
[----:B------:R-:W-:Y:S01]  /*7000*/  IADD3.X R5, R5, UR7, RZ, P0, !PT ;  /* 0x0000000705057c10 */ /* 0x000fe200087fe4ff */
[----:B------:R1:W2:Y:S01]  /*7010*/  SHFL.IDX PT, R13, R4, RZ, 0x1e1f ;  /* 0x001e1fff040d7589 */ /* 0x0002a200000e0000 */
[----:B------:R-:W-:-:S03]  /*7020*/  LEA.HI R6, R6, R6, RZ, 0x1 ;  /* 0x0000000606067211 */ /* 0x000fc600078f08ff */
[----:B------:R1:W4:Y:S01]  /*7030*/  SHFL.IDX PT, R11, R5, RZ, 0x1e1f ;  /* 0x001e1fff050b7589 */ /* 0x00032200000e0000 */
[----:B------:R-:W-:-:S04]  /*7040*/  SHF.R.S32.HI R6, RZ, 0x1, R6 ;  /* 0x00000001ff067819 */ /* 0x000fc80000011406 */
[----:B------:R-:W-:-:S13]  /*7050*/  ISETP.GT.AND P0, PT, R69, R6, PT ;  /* 0x000000064500720c */ /* 0x000fda0003f04270 */
[----:B-12---:R-:W-:Y:S05]  /*7060*/  @!P0 BRA `(.L_x_12318) ;  /* 0x0000000000508947 */ /* 0x006fea0003800000 */
[----:B------:R-:W2:Y:S01]  /*7070*/  LDL R10, [R1+0x1c] ;  /* 0x00001c00010a7983 */ /* 0x000ea20000100800 */
[----:B------:R-:W-:-:S03]  /*7080*/  ULDC UR4, c[0x0][0x2f4] ;  /* 0x0000bd0000047ab9 */ /* 0x000fc60000000800 */
[----:B---3--:R-:W3:Y:S04]  /*7090*/  LDL R14, [R1+0x8] ;  /* 0x00000800010e7983 */ /* 0x008ee80000100800 */
[----:B------:R-:W5:Y:S01]  /*70a0*/  LDL R12, [R1+0x30] ;  /* 0x00003000010c7983 */ /* 0x000f620000100800 */
[----:B------:R-:W-:-:S13]  /*70b0*/  ISETP.GE.AND P6, PT, R18, UR4, PT ;  /* 0x0000000412007c0c */ /* 0x000fda000bfc6270 */
[----:B------:R-:W1:Y:S01]  /*70c0*/  @!P6 LDS.128 R4, [R67+0x9000] ;  /* 0x009000004304e984 */ /* 0x000e620000000c00 */
[----:B------:R-:W-:-:S05]  /*70d0*/  @!P6 IADD3 R8, P0, R18, R13, RZ ;  /* 0x0000000d1208e210 */ /* 0x000fca0007f1e0ff */
[----:B----4-:R-:W-:Y:S01]  /*70e0*/  @!P6 IMAD.X R9, R11, 0x1, R19, P0 ;  /* 0x000000010b09e824 */ /* 0x010fe200000e0613 */
[----:B------:R-:W-:-:S04]  /*70f0*/  ISETP.GE.AND P0, PT, R65, UR4, PT ;  /* 0x0000000441007c0c */ /* 0x000fc8000bf06270 */
[----:B-1----:R1:W-:Y:S09]  /*7100*/  @!P6 ST.E.128 desc[UR42][R8.64], R4 ;  /* 0x000000040800e985 */ /* 0x0023f2000c101d2a */
[----:B------:R-:W4:Y:S01]  /*7110*/  @!P0 LDS.128 R4, [R67+0xa000] ;  /* 0x00a0000043048984 */ /* 0x000f220000000c00 */
[----:B--2---:R-:W-:-:S05]  /*7120*/  @!P0 IMAD.SHL.U32 R10, R10, 0x10, RZ ;  /* 0x000000100a0a8824 */ /* 0x004fca00078e00ff */
[----:B-1----:R-:W-:-:S04]  /*7130*/  @!P0 IADD3 R8, P6, R10, R13, RZ ;  /* 0x0000000d0a088210 */ /* 0x002fc80007fde0ff */
[----:B------:R-:W-:Y:S02]  /*7140*/  @!P0 LEA.HI.X.SX32 R9, R10, R11, 0x1, P6 ;  /* 0x0000000b0a098211 */ /* 0x000fe400030f0eff */
[----:B---3--:R-:W-:-:S03]  /*7150*/  ISETP.GE.AND P6, PT, R14, UR4, PT ;  /* 0x000000040e007c0c */ /* 0x008fc6000bfc6270 */
[----:B----4-:R1:W-:Y:S10]  /*7160*/  @!P0 ST.E.128 desc[UR42][R8.64], R4 ;  /* 0x0000000408008985 */ /* 0x0103f4000c101d2a */
[----:B------:R-:W2:Y:S01]  /*7170*/  @!P6 LDS.128 R4, [R67+0xb000] ;  /* 0x00b000004304e984 */ /* 0x000ea20000000c00 */
[----:B-1----:R-:W-:-:S05]  /*7180*/  @!P6 IADD3 R8, P0, R14, R13, RZ ;  /* 0x0000000d0e08e210 */ /* 0x002fca0007f1e0ff */
[----:B-----5:R-:W-:-:S05]  /*7190*/  @!P6 IMAD.X R9, R11, 0x1, R12, P0 ;  /* 0x000000010b09e824 */ /* 0x020fca00000e060c */
[----:B--2---:R1:W-:Y:S03]  /*71a0*/  @!P6 ST.E.128 desc[UR42][R8.64], R4 ;  /* 0x000000040800e985 */ /* 0x0043e6000c101d2a */
.L_x_12318:
[----:B------:R-:W-:Y:S05]  /*71b0*/  BSYNC B0 ;  /* 0x0000000000007941 */ /* 0x000fea0003800000 */
.L_x_12317:
[----:B-1----:R-:W2:Y:S01]  /*71c0*/  LDL.LU R5, [R1+0xc] ;  /* 0x00000c0001057983 */ /* 0x002ea20000300800 */
[----:B0-----:R-:W-:Y:S01]  /*71d0*/  @!P5 VIADD R68, R68, 0x19cc0 ;  /* 0x00019cc04444d836 */ /* 0x001fe20000000000 */
[----:B------:R-:W-:Y:S01]  /*71e0*/  PLOP3.LUT P0, PT, PT, PT, PT, 0x8, 0x0 ;  /* 0x000000000000781c */ /* 0x000fe20003f0e170 */
[----:B------:R-:W-:Y:S01]  /*71f0*/  VIADD R23, R23, 0x1 ;  /* 0x0000000117177836 */ /* 0x000fe20000000000 */
[----:B------:R-:W-:Y:S01]  /*7200*/  @!PT LDS RZ, [RZ] ;  /* 0x00000000fffff984 */ /* 0x000fe20000000800 */
[----:B------:R-:W-:Y:S01]  /*7210*/  @!PT LDS RZ, [RZ] ;  /* 0x00000000fffff984 */ /* 0x000fe20000000800 */
[----:B------:R-:W-:Y:S01]  /*7220*/  @!PT LDS RZ, [RZ] ;  /* 0x00000000fffff984 */ /* 0x000fe20000000800 */
[----:B------:R-:W-:Y:S01]  /*7230*/  @!PT LDS RZ, [RZ] ;  /* 0x00000000fffff984 */ /* 0x000fe20000000800 */
[----:B------:R0:W-:Y:S06]  /*7240*/  MEMBAR.ALL.CTA ;  /* 0x0000000000007992 */ /* 0x0001ec0000008000 */
[----:B0-----:R-:W0:Y:S01]  /*7250*/  FENCE.VIEW.ASYNC.S ;  /* 0x00000000000073c6 */ /* 0x001e220000000000 */
[----:B------:R-:W-:Y:S01]  /*7260*/  @!P5 PRMT R68, RZ, 0x654, R68 ;  /* 0x00000654ff44d816 */ /* 0x000fe20000000044 */
[----:B0-----:R0:W-:Y:S06]  /*7270*/  BAR.SYNC.DEFER_BLOCKING R54, 0x80 ;  /* 0x000200360000751d */ /* 0x0011ec0000010000 */
[----:B------:R0:W-:Y:S01]  /*7280*/  @!P5 SYNCS.ARRIVE.TRANS64.RED.A1T0 RZ, [R68+URZ], RZ ;  /* 0x000000ff44ffd9a7 */ /* 0x0001e2000810043f */
[----:B------:R-:W-:-:S04]  /*7290*/  ISETP.NE.AND P5, PT, R23, 0x2, PT ;  /* 0x000000021700780c */ /* 0x000fc80003fa5270 */
[----:B------:R-:W-:Y:S02]  /*72a0*/  SEL R4, RZ, 0x1, P5 ;  /* 0x00000001ff047807 */ /* 0x000fe40002800000 */
[----:B------:R-:W-:Y:S02]  /*72b0*/  SEL R23, R23, RZ, P5 ;  /* 0x000000ff17177207 */ /* 0x000fe40002800000 */
[----:B--2---:R-:W-:-:S05]  /*72c0*/  LOP3.LUT R5, R5, R4, RZ, 0x3c, !PT ;  /* 0x0000000405057212 */ /* 0x004fca00078e3cff */
[----:B------:R0:W-:Y:S01]  /*72d0*/  STL [R1+0xc], R5 ;  /* 0x00000c0501007387 */ /* 0x0001e20000100800 */
[----:B------:R-:W-:Y:S05]  /*72e0*/  @P4 BRA `(.L_x_12319) ;  /* 0xffffffb400544947 */ /* 0x000fea000383ffff */
.L_x_12272:
[----:B------:R-:W-:Y:S04]  /*72f0*/  BSSY B0, `(.L_x_12320) ;  /* 0x0000004000007945 */ /* 0x000fe80003800000 */
[----:B------:R-:W-:Y:S05]  /*7300*/  @P0 BRA `(.L_x_12321) ;  /* 0x0000000000080947 */ /* 0x000fea0003800000 */
[----:B------:R-:W1:Y:S02]  /*7310*/  FENCE.VIEW.ASYNC.G ;  /* 0x00000000000073c6 */ /* 0x000e640000000100 */
[----:B-1----:R-:W-:Y:S06]  /*7320*/  BAR.ARV 0xc, 0x200 ;  /* 0x0308000000007b1d */ /* 0x002fec0000002000 */
.L_x_12321:
[----:B------:R-:W-:Y:S05]  /*7330*/  BSYNC B0 ;  /* 0x0000000000007941 */ /* 0x000fea0003800000 */
.L_x_12320:
[----:B------:R-:W2:Y:S01]  /*7340*/  LDL R8, [R1+0x5c] ;  /* 0x00005c0001087983 */ /* 0x000ea20000100800 */
[----:B------:R-:W-:Y:S01]  /*7350*/  ULDC.64 UR6, c[0x0][0x998] ;  /* 0x0002660000067ab9 */ /* 0x000fe20000000a00 */
[----:B------:R-:W-:Y:S01]  /*7360*/  ULDC.64 UR4, c[0x0][0x990] ;  /* 0x0002640000047ab9 */ /* 0x000fe20000000a00 */
[----:B------:R-:W-:Y:S01]  /*7370*/  ISETP.NE.U32.AND P1, PT, RZ, UR6, PT ;  /* 0x00000006ff007c0c */ /* 0x000fe2000bf25070 */
[----:B---3--:R-:W3:Y:S01]  /*7380*/  LDL R14, [R1+0x20] ;  /* 0x00002000010e7983 */ /* 0x008ee20000100800 */
[----:B------:R-:W-:Y:S02]  /*7390*/  ISETP.NE.U32.AND P0, PT, RZ, UR4, PT ;  /* 0x00000004ff007c0c */ /* 0x000fe4000bf05070 */
[----:B------:R-:W-:Y:S01]  /*73a0*/  ISETP.NE.AND.EX P1, PT, RZ, UR7, PT, P1 ;  /* 0x00000007ff007c0c */ /* 0x000fe2000bf25310 */
[----:B------:R-:W3:Y:S01]  /*73b0*/  LDL R15, [R1] ;  /* 0x00000000010f7983 */ /* 0x000ee20000100800 */
[----:B------:R-:W-:-:S11]  /*73c0*/  ISETP.NE.AND.EX P0, PT, RZ, UR5, PT, P0 ;  /* 0x00000005ff007c0c */ /* 0x000fd6000bf05300 */
[----:B------:R-:W1:Y:S08]  /*73d0*/  @P1 LDC.64 R12, c[0x0][0x9b8] ;  /* 0x00026e00ff0c1b82 */ /* 0x000e700000000a00 */
[----:B----4-:R-:W4:Y:S08]  /*73e0*/  @P0 LDC.64 R10, c[0x0][0x9a8] ;  /* 0x00026a00ff0a0b82 */ /* 0x010f300000000a00 */
[----:B0-----:R-:W0:Y:S08]  /*73f0*/  @P0 LDC.64 R4, c[0x0][0x9b0] ;  /* 0x00026c00ff040b82 */ /* 0x001e300000000a00 */
[----:B------:R-:W0:Y:S01]  /*7400*/  @P1 LDC.64 R2, c[0x0][0x9c0] ;  /* 0x00027000ff021b82 */ /* 0x000e220000000a00 */
[----:B--2---:R-:W-:-:S02]  /*7410*/  @P1 SHF.R.S32.HI R9, RZ, 0x1f, R8 ;  /* 0x0000001fff091819 */ /* 0x004fc40000011408 */
[----:B------:R-:W-:-:S03]  /*7420*/  @P0 SHF.R.S32.HI R7, RZ, 0x1f, R8 ;  /* 0x0000001fff070819 */ /* 0x000fc60000011408 */
[----:B-1----:R-:W-:Y:S02]  /*7430*/  @P1 IMAD R6, R9, R12, RZ ;  /* 0x0000000c09061224 */ /* 0x002fe400078e02ff */
[-C--:B----4-:R-:W-:Y:S02]  /*7440*/  @P0 IMAD R0, R7, R10.reuse, RZ ;  /* 0x0000000a07000224 */ /* 0x090fe400078e02ff */
[C---:B------:R-:W-:Y:S02]  /*7450*/  @P1 IMAD R13, R8.reuse, R13, R6 ;  /* 0x0000000d080d1224 */ /* 0x040fe400078e0206 */
[C---:B------:R-:W-:Y:S02]  /*7460*/  @P0 IMAD R11, R8.reuse, R11, R0 ;  /* 0x0000000b080b0224 */ /* 0x040fe400078e0200 */
[----:B------:R-:W-:-:S04]  /*7470*/  @P0 IMAD.WIDE.U32 R6, R8, R10, RZ ;  /* 0x0000000a08060225 */ /* 0x000fc800078e00ff */
[----:B------:R-:W-:-:S04]  /*7480*/  @P1 IMAD.WIDE.U32 R8, R8, R12, RZ ;  /* 0x0000000c08081225 */ /* 0x000fc800078e00ff */
[----:B------:R-:W-:Y:S02]  /*7490*/  @P0 IMAD.IADD R7, R7, 0x1, R11 ;  /* 0x0000000107070824 */ /* 0x000fe400078e020b */
[----:B------:R-:W-:Y:S02]  /*74a0*/  @P1 IMAD.IADD R9, R9, 0x1, R13 ;  /* 0x0000000109091824 */ /* 0x000fe400078e020d */
[----:B0-----:R-:W-:-:S04]  /*74b0*/  @P0 IMAD.WIDE.U32 R6, R153, R4, R6 ;  /* 0x0000000499060225 */ /* 0x001fc800078e0006 */
[C---:B------:R-:W-:Y:S01]  /*74c0*/  @P1 IMAD.WIDE.U32 R8, R153.reuse, R2, R8 ;  /* 0x0000000299081225 */ /* 0x040fe200078e0008 */
[----:B------:R-:W-:Y:S01]  /*74d0*/  @P0 LEA R4, P2, R6, UR4, 0x2 ;  /* 0x0000000406040c11 */ /* 0x000fe2000f8410ff */
[----:B------:R-:W0:Y:S01]  /*74e0*/  LDC R2, c[0x0][0x448] ;  /* 0x00011200ff027b82 */ /* 0x000e220000000800 */
[----:B------:R-:W-:Y:S01]  /*74f0*/  ULDC UR4, c[0x0][0x988] ;  /* 0x0002620000047ab9 */ /* 0x000fe20000000800 */
[C---:B------:R-:W-:Y:S01]  /*7500*/  @P0 IMAD R5, R153.reuse, R5, R7 ;  /* 0x0000000599050224 */ /* 0x040fe200078e0207 */
[----:B------:R-:W-:Y:S01]  /*7510*/  @P1 LEA R10, P3, R8, UR6, 0x2 ;  /* 0x00000006080a1c11 */ /* 0x000fe2000f8610ff */
[----:B------:R-:W-:Y:S02]  /*7520*/  @P1 IMAD R3, R153, R3, R9 ;  /* 0x0000000399031224 */ /* 0x000fe400078e0209 */
[----:B------:R-:W-:Y:S01]  /*7530*/  IMAD.MOV.U32 R7, RZ, RZ, 0x3f800000 ;  /* 0x3f800000ff077424 */ /* 0x000fe200078e00ff */
[----:B------:R-:W-:Y:S01]  /*7540*/  @P0 LEA.HI.X R5, R6, UR5, R5, 0x2, P2 ;  /* 0x0000000506050c11 */ /* 0x000fe200090f1405 */
[----:B------:R-:W-:Y:S01]  /*7550*/  IMAD.MOV.U32 R0, RZ, RZ, 0x3f800000 ;  /* 0x3f800000ff007424 */ /* 0x000fe200078e00ff */
[----:B------:R-:W-:-:S03]  /*7560*/  @P1 LEA.HI.X R11, R8, UR7, R3, 0x2, P3 ;  /* 0x00000007080b1c11 */ /* 0x000fc600098f1403 */
[----:B------:R1:W2:Y:S04]  /*7570*/  @P0 LDG.E R7, desc[UR42][R4.64] ;  /* 0x0000002a04070981 */ /* 0x0002a8000c1e1900 */
[----:B------:R-:W2:Y:S01]  /*7580*/  @P1 LDG.E R0, desc[UR42][R10.64] ;  /* 0x0000002a0a001981 */ /* 0x000ea2000c1e1900 */
[----:B0-----:R-:W-:Y:S02]  /*7590*/  ISETP.NE.AND P1, PT, R2, 0x1, PT ;  /* 0x000000010200780c */ /* 0x001fe40003f25270 */
[----:B------:R-:W0:Y:S11]  /*75a0*/  LDC.64 R2, c[0x0][0x9e0] ;  /* 0x00027800ff027b82 */ /* 0x000e360000000a00 */
[----:B------:R-:W4:Y:S08]  /*75b0*/  @P1 LDC R9, c[0x0][0x44c] ;  /* 0x00011300ff091b82 */ /* 0x000f300000000800 */
[----:B------:R-:W4:Y:S01]  /*75c0*/  @P1 LDC R8, c[0x0][0x450] ;  /* 0x00011400ff081b82 */ /* 0x000f220000000800 */
[----:B---3--:R-:W-:Y:S01]  /*75d0*/  VIADD R6, R14, 0xbf ;  /* 0x000000bf0e067836 */ /* 0x008fe20000000000 */
[----:B-1----:R-:W-:-:S02]  /*75e0*/  IADD3 R5, R15, 0x1, -R155 ;  /* 0x000000010f057810 */ /* 0x002fc40007ffe89b */
[----:B0-----:R-:W-:Y:S01]  /*75f0*/  ISETP.GE.AND P2, PT, R3, 0x1, PT ;  /* 0x000000010300780c */ /* 0x001fe20003f46270 */
[----:B----4-:R-:W-:-:S05]  /*7600*/  @P1 IMAD.HI.U32 R9, R6, R9, RZ ;  /* 0x0000000906091227 */ /* 0x010fca00078e00ff */
[----:B------:R-:W-:-:S05]  /*7610*/  @P1 SHF.R.U32.HI R6, RZ, R8, R9 ;  /* 0x00000008ff061219 */ /* 0x000fca0000011609 */
[----:B------:R-:W-:-:S04]  /*7620*/  IMAD.IADD R5, R5, 0x1, R6 ;  /* 0x0000000105057824 */ /* 0x000fc800078e0206 */
        /* <DEDUP_REMOVED lines=15> */
.L_x_12324:
[----:B------:R-:W-:-:S13]  /*7720*/  ISETP.NE.AND P0, PT, R3, 0x1, PT ;  /* 0x000000010300780c */ /* 0x000fda0003f05270 */
[----:B------:R-:W0:Y:S02]  /*7730*/  @P0 LDC.64 R6, c[0x0][0x9e8] ;  /* 0x00027a00ff060b82 */ /* 0x000e240000000a00 */
[----:B0-----:R-:W-:-:S05]  /*7740*/  @P0 IMAD.HI.U32 R6, R0, R6, RZ ;  /* 0x0000000600060227 */ /* 0x001fca00078e00ff */
[----:B------:R-:W-:-:S07]  /*7750*/  @P0 SHF.R.U32.HI R0, RZ, R7, R6 ;  /* 0x00000007ff000219 */ /* 0x000fce0000011606 */
.L_x_12325:
[----:B------:R-:W-:Y:S05]  /*7760*/  BSYNC B0 ;  /* 0x0000000000007941 */ /* 0x000fea0003800000 */
.L_x_12323:
[----:B------:R-:W-:-:S05]  /*7770*/  IMAD R5, R0, R3, R3 ;  /* 0x0000000300057224 */ /* 0x000fca00078e0203 */
[----:B------:R-:W-:-:S07]  /*7780*/  VIMNMX R4, R4, R5, PT ;  /* 0x0000000504047248 */ /* 0x000fce0003fe0100 */
.L_x_12322:
[----:B------:R-:W0:Y:S01]  /*7790*/  @P1 LDC R0, c[0x0][0x44c] ;  /* 0x00011300ff001b82 */ /* 0x000e220000000800 */
[----:B------:R-:W-:Y:S01]  /*77a0*/  VIADD R4, R4, 0x7f ;  /* 0x0000007f04047836 */ /* 0x000fe20000000000 */
[----:B------:R-:W-:Y:S01]  /*77b0*/  ULDC UR4, c[0x0][0x9dc] ;  /* 0x0002770000047ab9 */ /* 0x000fe20000000800 */
[----:B------:R-:W-:-:S03]  /*77c0*/  IMAD.MOV.U32 R7, RZ, RZ, R14 ;  /* 0x000000ffff077224 */ /* 0x000fc600078e000e */
        /* <DEDUP_REMOVED lines=20> */
.L_x_12328:
[----:B------:R-:W-:-:S13]  /*7910*/  ISETP.NE.AND P0, PT, R3, 0x1, PT ;  /* 0x000000010300780c */ /* 0x000fda0003f05270 */
[----:B------:R-:W0:Y:S02]  /*7920*/  @P0 LDC.64 R6, c[0x0][0x9e8] ;  /* 0x00027a00ff060b82 */ /* 0x000e240000000a00 */
[----:B0-----:R-:W-:-:S05]  /*7930*/  @P0 IMAD.HI.U32 R6, R4, R6, RZ ;  /* 0x0000000604060227 */ /* 0x001fca00078e00ff */
[----:B------:R-:W-:-:S07]  /*7940*/  @P0 SHF.R.U32.HI R4, RZ, R7, R6 ;  /* 0x00000007ff040219 */ /* 0x000fce0000011606 */
.L_x_12329:
[----:B------:R-:W-:Y:S05]  /*7950*/  BSYNC B0 ;  /* 0x0000000000007941 */ /* 0x000fea0003800000 */
.L_x_12327:
[----:B------:R-:W-:-:S05]  /*7960*/  IMAD R3, R4, R3, RZ ;  /* 0x0000000304037224 */ /* 0x000fca00078e02ff */
[----:B------:R-:W-:-:S07]  /*7970*/  VIMNMX R0, R0, R3, !PT ;  /* 0x0000000300007248 */ /* 0x000fce0007fe0100 */
.L_x_12326:
[----:B------:R-:W-:Y:S01]  /*7980*/  SHF.R.S32.HI R3, RZ, 0x1f, R0 ;  /* 0x0000001fff037819 */ /* 0x000fe20000011400 */
[----:B------:R-:W-:Y:S01]  /*7990*/  BSSY B0, `(.L_x_12330) ;  /* 0x0000027000007945 */ /* 0x000fe20003800000 */
[----:B------:R-:W-:Y:S02]  /*79a0*/  IMAD.MOV.U32 R89, RZ, RZ, RZ ;  /* 0x000000ffff597224 */ /* 0x000fe400078e00ff */
[----:B------:R-:W-:-:S04]  /*79b0*/  LEA.HI R3, R3, R0, RZ, 0x7 ;  /* 0x0000000003037211 */ /* 0x000fc800078f38ff */
[----:B------:R-:W-:-:S04]  /*79c0*/  SHF.R.S32.HI R3, RZ, 0x7, R3 ;  /* 0x00000007ff037819 */ /* 0x000fc80000011403 */
[----:B------:R-:W-:-:S04]  /*79d0*/  VIMNMX R9, RZ, R3, !PT ;  /* 0x00000003ff097248 */ /* 0x000fc80007fe0100 */
        /* <DEDUP_REMOVED lines=34> */
.L_x_12331:
[----:B------:R-:W-:Y:S05]  /*7c00*/  BSYNC B0 ;  /* 0x0000000000007941 */ /* 0x000fea0003800000 */
.L_x_12330:
[----:B------:R-:W2:Y:S01]  /*7c10*/  LDL R0, [R1+0x70] ;  /* 0x0000700001007983 */ /* 0x000ea20000100800 */
[----:B------:R-:W-:Y:S02]  /*7c20*/  PLOP3.LUT P0, PT, PT, PT, PT, 0x80, 0x0 ;  /* 0x000000000000781c */ /* 0x000fe40003f0f070 */
        /* <DEDUP_REMOVED lines=25> */
[----:B--2---:R-:W-:Y:S02]  /*7dc0*/  IMAD R3, R0, R89, R9 ;  /* 0x0000005900037224 */ /* 0x004fe400078e0209 */
[----:B------:R-:W-:-:S03]  /*7dd0*/  IMAD.MOV.U32 R0, RZ, RZ, RZ ;  /* 0x000000ffff007224 */ /* 0x000fc600078e00ff */
[----:B------:R0:W-:Y:S01]  /*7de0*/  STL [R1+0x44], R3 ;  /* 0x0000440301007387 */ /* 0x0001e20000100800 */
[----:B------:R-:W-:-:S04]  /*7df0*/  VIADDMNMX R89, R3, R89, R8, PT ;  /* 0x0000005903597246 */ /* 0x000fc80003800108 */
        /* <DEDUP_REMOVED lines=34> */
.L_x_12334:
[----:B------:R-:W-:Y:S05]  /*8020*/  BSYNC B6 ;  /* 0x0000000000067941 */ /* 0x000fea0003800000 */
.L_x_12333:
        /* <DEDUP_REMOVED lines=13> */
.L_x_12338:
[----:B-1----:R1:W2:Y:S02]  /*8100*/  SYNCS.PHASECHK.TRANS64.TRYWAIT P0, [R16+URZ+0x19c00], R3 ;  /* 0x019c0003100075a7 */ /* 0x0022a4000800017f */
[----:B--2---:R-:W-:Y:S05]  /*8110*/  @!P0 NANOSLEEP.SYNCS 0x989680 ;  /* 0x009896800000895d */ /* 0x004fea0003900000 */
[----:B------:R-:W2:Y:S02]  /*8120*/  @!P0 SYNCS.PHASECHK.TRANS64 P0, [R16+URZ+0x19c00], R3 ;  /* 0x019c0003100085a7 */ /* 0x000ea4000800007f */
[----:B--2---:R-:W-:Y:S05]  /*8130*/  @!P0 BRA `(.L_x_12338) ;  /* 0xfffffffc00f08947 */ /* 0x004fea000383ffff */
.L_x_12337:
[----:B------:R-:W-:Y:S05]  /*8140*/  BSYNC B0 ;  /* 0x0000000000007941 */ /* 0x000fea0003800000 */
.L_x_12336:
[----:B------:R-:W-:Y:S05]  /*8150*/  BRA `(.L_x_12339) ;  /* 0x0000004400847947 */ /* 0x000fea0003800000 */
.L_x_12335:
        /* <DEDUP_REMOVED lines=30> */
.L_x_12341:
[----:B------:R-:W-:Y:S05]  /*8340*/  BSYNC B6 ;  /* 0x0000000000067941 */ /* 0x000fea0003800000 */
.L_x_12340:
[----:B------:R-:W0:Y:S01]  /*8350*/  S2R R20, SR_TID.X ;  /* 0x0000000000147919 */ /* 0x000e220000002100 */
[----:B------:R-:W-:Y:S01]  /*8360*/  ULDC.U8 UR4, c[0x0][0x410] ;  /* 0x0001040000047ab9 */ /* 0x000fe20000000000 */
[----:B------:R-:W2:Y:S01]  /*8370*/  LDL R21, [R1+0x20] ;  /* 0x0000200001157983 */ /* 0x000ea20000100800 */
[----:B0-----:R-:W-:-:S03]  /*8380*/  VIADD R28, R20, 0xffffff80 ;  /* 0xffffff80141c7836 */ /* 0x001fc60000000000 */
[----:B------:R-:W3:Y:S01]  /*8390*/  LDL R20, [R1+0x48] ;  /* 0x0000480001147983 */ /* 0x000ee20000100800 */
[----:B------:R-:W-:Y:S02]  /*83a0*/  ISETP.NE.AND P0, PT, RZ, UR4, PT ;  /* 0x00000004ff007c0c */ /* 0x000fe4000bf05270 */
[----:B------:R-:W-:Y:S01]  /*83b0*/  LEA.HI R38, R28, R28, RZ, 0x1 ;  /* 0x0000001c1c267211 */ /* 0x000fe200078f08ff */
[----:B------:R-:W-:Y:S03]  /*83c0*/  BSSY B0, `(.L_x_12342) ;  /* 0x0000432000007945 */ /* 0x000fe60003800000 */
[----:B------:R-:W-:-:S05]  /*83d0*/  SHF.R.S32.HI R38, RZ, 0x1, R38 ;  /* 0x00000001ff267819 */ /* 0x000fca0000011426 */
[----:B--2---:R-:W-:Y:S02]  /*83e0*/  IMAD.IADD R10, R38, 0x1, R21 ;  /* 0x00000001260a7824 */ /* 0x004fe400078e0215 */
[----:B---3--:R-:W-:Y:S01]  /*83f0*/  IMAD.IADD R37, R16, 0x1, R20 ;  /* 0x0000000110257824 */ /* 0x008fe200078e0214 */
[----:B------:R-:W-:Y:S06]  /*8400*/  @!P0 BRA `(.L_x_12343) ;  /* 0x0000001c00408947 */ /* 0x000fec0003800000 */
[----:B------:R-:W0:Y:S01]  /*8410*/  LDC R20, c[0x0][0x448] ;  /* 0x00011200ff147b82 */ /* 0x000e220000000800 */
[----:B------:R-:W-:Y:S01]  /*8420*/  IMAD.MOV.U32 R5, RZ, RZ, R10 ;  /* 0x000000ffff057224 */ /* 0x000fe200078e000a */
[----:B------:R-:W-:Y:S01]  /*8430*/  ULDC.64 UR4, c[0x0][0x3f8] ;  /* 0x0000fe0000047ab9 */ /* 0x000fe20000000a00 */
[----:B------:R-:W-:Y:S01]  /*8440*/  IMAD.MOV.U32 R6, RZ, RZ, R26 ;  /* 0x000000ffff067224 */ /* 0x000fe200078e001a */
[----:B------:R-:W-:Y:S01]  /*8450*/  ULDC.64 UR6, c[0x0][0x408] ;  /* 0x0001020000067ab9 */ /* 0x000fe20000000a00 */
[----:B------:R-:W-:Y:S01]  /*8460*/  IMAD.MOV.U32 R8, RZ, RZ, R24 ;  /* 0x000000ffff087224 */ /* 0x000fe200078e0018 */
[----:B------:R-:W-:Y:S01]  /*8470*/  ULDC.64 UR8, c[0x0][0x400] ;  /* 0x0001000000087ab9 */ /* 0x000fe20000000a00 */
[----:B------:R-:W-:Y:S01]  /*8480*/  IMAD.MOV.U32 R9, RZ, RZ, R31 ;  /* 0x000000ffff097224 */ /* 0x000fe200078e001f */
[----:B0-----:R-:W-:-:S13]  /*8490*/  ISETP.NE.AND P0, PT, R20, 0x1, PT ;  /* 0x000000011400780c */ /* 0x001fda0003f05270 */
[----:B------:R-:W0:Y:S08]  /*84a0*/  @P0 LDC R3, c[0x0][0x44c] ;  /* 0x00011300ff030b82 */ /* 0x000e300000000800 */
[----:B------:R-:W1:Y:S01]  /*84b0*/  @P0 LDC R7, c[0x0][0x450] ;  /* 0x00011400ff070b82 */ /* 0x000e620000000800 */
[----:B0-----:R-:W-:-:S05]  /*84c0*/  @P0 IMAD.HI.U32 R0, R10, R3, RZ ;  /* 0x000000030a000227 */ /* 0x001fca00078e00ff */
[----:B-1----:R-:W-:Y:S01]  /*84d0*/  @P0 SHF.R.U32.HI R5, RZ, R7, R0 ;  /* 0x00000007ff050219 */ /* 0x002fe20000011600 */
[----:B------:R-:W-:-:S03]  /*84e0*/  IMAD.MOV.U32 R7, RZ, RZ, R29 ;  /* 0x000000ffff077224 */ /* 0x000fc600078e001d */
[----:B------:R-:W-:Y:S01]  /*84f0*/  SHF.R.S32.HI R0, RZ, 0x1f, R5 ;  /* 0x0000001fff007819 */ /* 0x000fe20000011405 */
[----:B------:R-:W-:-:S04]  /*8500*/  IMAD.WIDE.U32 R6, R5, UR4, R6 ;  /* 0x0000000405067c25 */ /* 0x000fc8000f8e0006 */
[----:B------:R-:W-:Y:S02]  /*8510*/  IMAD R4, R0, UR4, RZ ;  /* 0x0000000400047c24 */ /* 0x000fe4000f8e02ff */
[----:B------:R-:W-:-:S04]  /*8520*/  IMAD.WIDE.U32 R8, R5, UR6, R8 ;  /* 0x0000000605087c25 */ /* 0x000fc8000f8e0008 */
[----:B------:R-:W-:Y:S02]  /*8530*/  IMAD R0, R0, UR6, RZ ;  /* 0x0000000600007c24 */ /* 0x000fe4000f8e02ff */
[C---:B------:R-:W-:Y:S01]  /*8540*/  IMAD R13, R5.reuse, UR5, R4 ;  /* 0x00000005050d7c24 */ /* 0x040fe2000f8e0204 */
[----:B------:R-:W-:Y:S01]  /*8550*/  ULDC.64 UR4, c[0x0][0x3e8] ;  /* 0x0000fa0000047ab9 */ /* 0x000fe20000000a00 */
[----:B------:R-:W-:Y:S01]  /*8560*/  IMAD R11, R5, UR7, R0 ;  /* 0x00000007050b7c24 */ /* 0x000fe2000f8e0200 */
[----:B------:R-:W-:Y:S01]  /*8570*/  IADD3 R3, P0, R6, UR4, RZ ;  /* 0x0000000406037c10 */ /* 0x000fe2000ff1e0ff */
[----:B------:R-:W-:Y:S01]  /*8580*/  UMOV UR4, 0xffffffff ;  /* 0xffffffff00047882 */ /* 0x000fe20000000000 */
[----:B------:R-:W-:Y:S02]  /*8590*/  IADD3 R5, P1, R8, UR8, RZ ;  /* 0x0000000808057c10 */ /* 0x000fe4000ff3e0ff */
[----:B------:R-:W-:Y:S02]  /*85a0*/  IADD3.X R13, R7, UR5, R13, P0, !PT ;  /* 0x00000005070d7c10 */ /* 0x000fe400087fe40d */
[----:B------:R-:W-:Y:S01]  /*85b0*/  IADD3.X R4, R9, UR9, R11, P1, !PT ;  /* 0x0000000909047c10 */ /* 0x000fe20008ffe40b */
[----:B------:R-:W-:Y:S08]  /*85c0*/  BRA.DIV UR4, `(.L_x_12344) ;  /* 0x000001c6041c7947 */ /* 0x000ff0000b800000 */
[----:B------:R0:W1:Y:S04]  /*85d0*/  SHFL.IDX PT, R0, R13, RZ, 0x1e1f ;  /* 0x001e1fff0d007589 */ /* 0x00006800000e0000 */
[----:B------:R-:W2:Y:S04]  /*85e0*/  SHFL.IDX PT, R3, R3, RZ, 0x1e1f ;  /* 0x001e1fff03037589 */ /* 0x000ea800000e0000 */
[----:B------:R-:W3:Y:S04]  /*85f0*/  SHFL.IDX PT, R4, R4, RZ, 0x1e1f ;  /* 0x001e1fff04047589 */ /* 0x000ee800000e0000 */
[----:B0-----:R-:W4:Y:S02]  /*8600*/  SHFL.IDX PT, R5, R5, RZ, 0x1e1f ;  /* 0x001e1fff05057589 */ /* 0x001f2400000e0000 */
.L_x_12648:
[----:B------:R-:W5:Y:S01]  /*8610*/  LDL R7, [R1+0x68] ;  /* 0x0000680001077983 */ /* 0x000f620000100800 */
        /* <DEDUP_REMOVED lines=16> */
[----:B------:R-:W3:Y:S04]  /*8720*/  LDL R30, [R1+0x38] ;  /* 0x00003800011e7983 */ /* 0x000ee80000100800 */
[----:B------:R-:W4:Y:S01]  /*8730*/  LDL.64 R26, [R1+0x10] ;  /* 0x00001000011a7983 */ /* 0x000f220000100a00 */
[----:B------:R-:W-:Y:S02]  /*8740*/  CS2R R12, SRZ ;  /* 0x00000000000c7805 */ /* 0x000fe4000001ff00 */
[----:B------:R-:W-:Y:S02]  /*8750*/  CS2R R14, SRZ ;  /* 0x00000000000e7805 */ /* 0x000fe4000001ff00 */
[----:B------:R-:W-:Y:S02]  /*8760*/  CS2R R24, SRZ ;  /* 0x0000000000187805 */ /* 0x000fe4000001ff00 */
[----:B------:R-:W-:-:S02]  /*8770*/  CS2R R20, SRZ ;  /* 0x0000000000147805 */ /* 0x000fc4000001ff00 */
[----:B------:R-:W-:Y:S02]  /*8780*/  CS2R R10, SRZ ;  /* 0x00000000000a7805 */ /* 0x000fe4000001ff00 */
[----:B--2---:R-:W-:Y:S02]  /*8790*/  ISETP.GE.AND P2, PT, R31, UR4, PT ;  /* 0x000000041f007c0c */ /* 0x004fe4000bf46270 */
[----:B---3--:R-:W-:Y:S02]  /*87a0*/  ISETP.GE.AND P0, PT, R30, UR4, PT ;  /* 0x000000041e007c0c */ /* 0x008fe4000bf06270 */
[----:B----4-:R-:W-:Y:S02]  /*87b0*/  ISETP.GE.AND P1, PT, R26, UR4, PT ;  /* 0x000000041a007c0c */ /* 0x010fe4000bf26270 */
[----:B------:R-:W-:-:S07]  /*87c0*/  SHF.R.S32.HI R7, RZ, 0x1f, R31 ;  /* 0x0000001fff077819 */ /* 0x000fce000001141f */
[C---:B------:R-:W-:Y:S02]  /*87d0*/  @!P2 IADD3 R34, P5, R31.reuse, R5, RZ ;  /* 0x000000051f22a210 */ /* 0x040fe40007fbe0ff */
[-C--:B------:R-:W-:Y:S02]  /*87e0*/  @!P2 IADD3 R32, P6, R31, R3.reuse, RZ ;  /* 0x000000031f20a210 */ /* 0x080fe40007fde0ff */
[----:B------:R-:W-:Y:S01]  /*87f0*/  SHF.R.S32.HI R9, RZ, 0x1f, R30 ;  /* 0x0000001fff097819 */ /* 0x000fe2000001141e */
[--C-:B------:R-:W-:Y:S01]  /*8800*/  @!P2 IMAD.X R35, R4, 0x1, R7.reuse, P5 ;  /* 0x000000010423a824 */ /* 0x100fe200028e0607 */
[-C--:B------:R-:W-:Y:S01]  /*8810*/  @!P0 IADD3 R6, P4, R30, R3.reuse, RZ ;  /* 0x000000031e068210 */ /* 0x080fe20007f9e0ff */
[----:B-1----:R-:W-:Y:S01]  /*8820*/  @!P2 IMAD.X R33, R0, 0x1, R7, P6 ;  /* 0x000000010021a824 */ /* 0x002fe200030e0607 */
[----:B------:R-:W-:Y:S02]  /*8830*/  @!P1 IADD3 R28, P3, R26, R3, RZ ;  /* 0x000000031a1c9210 */ /* 0x000fe40007f7e0ff */
[----:B------:R-:W-:Y:S01]  /*8840*/  @!P0 IADD3 R30, P5, R30, R5, RZ ;  /* 0x000000051e1e8210 */ /* 0x000fe20007fbe0ff */
[----:B------:R0:W5:Y:S01]  /*8850*/  @!P2 LD.E.64 R14, desc[UR42][R34.64] ;  /* 0x0000002a220ea980 */ /* 0x000162000c101b00 */
[----:B------:R-:W-:-:S02]  /*8860*/  @!P1 SHF.R.S32.HI R3, RZ, 0x1f, R26 ;  /* 0x0000001fff039819 */ /* 0x000fc4000001141a */
[----:B------:R-:W-:Y:S01]  /*8870*/  @!P1 IADD3 R26, P6, R26, R5, RZ ;  /* 0x000000051a1a9210 */ /* 0x000fe20007fde0ff */
[--C-:B------:R-:W-:Y:S01]  /*8880*/  @!P0 IMAD.X R7, R0, 0x1, R9.reuse, P4 ;  /* 0x0000000100078824 */ /* 0x100fe200020e0609 */
[----:B------:R0:W5:Y:S01]  /*8890*/  @!P2 LD.E.64 R12, desc[UR42][R32.64] ;  /* 0x0000002a200ca980 */ /* 0x000162000c101b00 */
[----:B------:R-:W-:Y:S01]  /*88a0*/  @!P0 IMAD.X R31, R4, 0x1, R9, P5 ;  /* 0x00000001041f8824 */ /* 0x000fe200028e0609 */
[----:B------:R-:W-:Y:S01]  /*88b0*/  CS2R R8, SRZ ;  /* 0x0000000000087805 */ /* 0x000fe2000001ff00 */
[--C-:B------:R-:W-:Y:S02]  /*88c0*/  @!P1 IMAD.X R29, R0, 0x1, R3.reuse, P3 ;  /* 0x00000001001d9824 */ /* 0x100fe400018e0603 */
[----:B------:R-:W-:Y:S01]  /*88d0*/  @!P1 IMAD.X R27, R4, 0x1, R3, P6 ;  /* 0x00000001041b9824 */ /* 0x000fe200030e0603 */
[----:B------:R0:W5:Y:S04]  /*88e0*/  @!P0 LD.E.64 R10, desc[UR42][R30.64] ;  /* 0x0000002a1e0a8980 */ /* 0x000168000c101b00 */
[----:B------:R0:W5:Y:S04]  /*88f0*/  @!P1 LD.E.64 R24, desc[UR42][R28.64] ;  /* 0x0000002a1c189980 */ /* 0x000168000c101b00 */
[----:B------:R0:W5:Y:S04]  /*8900*/  @!P1 LD.E.64 R20, desc[UR42][R26.64] ;  /* 0x0000002a1a149980 */ /* 0x000168000c101b00 */
[----:B------:R0:W5:Y:S02]  /*8910*/  @!P0 LD.E.64 R8, desc[UR42][R6.64] ;  /* 0x0000002a06088980 */ /* 0x000164000c101b00 */
.L_x_12346:
[----:B------:R-:W-:Y:S05]  /*8920*/  BSYNC B1 ;  /* 0x0000000000017941 */ /* 0x000fea0003800000 */
.L_x_12345:
[----:B-1----:R-:W2:Y:S01]  /*8930*/  LDL.LU R0, [R1+0x54] ;  /* 0x0000540001007983 */ /* 0x002ea20000300800 */
[----:B------:R-:W1:Y:S01]  /*8940*/  SYNCS.PHASECHK.TRANS64.TRYWAIT P0, [R16+URZ+0x19c00], R39 ;  /* 0x019c0027100075a7 */ /* 0x000e62000800017f */
[----:B------:R-:W-:Y:S01]  /*8950*/  BSSY B1, `(.L_x_12347) ;  /* 0x0000005000017945 */ /* 0x000fe20003800000 */
[----:B--2---:R-:W-:-:S05]  /*8960*/  IMAD R0, R0, -0xc0, R41 ;  /* 0xffffff4000007824 */ /* 0x004fca00078e0229 */
[----:B------:R-:W-:-:S04]  /*8970*/  VIMNMX R0, R0, 0xc0, PT ;  /* 0x000000c000007848 */ /* 0x000fc80003fe0100 */
[----:B------:R-:W-:Y:S01]  /*8980*/  ISETP.GE.AND P1, PT, R38, R0, PT ;  /* 0x000000002600720c */ /* 0x000fe20003f26270 */
[----:B-1----:R-:W-:-:S12]  /*8990*/  @!P0 BRA `(.L_x_12348) ;  /* 0x000001c000988947 */ /* 0x002fd80003800000 */
.L_x_12649:
[----:B------:R-:W-:Y:S05]  /*89a0*/  BSYNC B1 ;  /* 0x0000000000017941 */ /* 0x000fea0003800000 */
.L_x_12347:
[----:B------:R-:W-:Y:S05]  /*89b0*/  @P1 BRA `(.L_x_12349) ;  /* 0x0000003c00481947 */ /* 0x000fea0003800000 */
[----:B0-----:R-:W2:Y:S01]  /*89c0*/  LDL.64 R6, [R1+0x10] ;  /* 0x0000100001067983 */ /* 0x001ea20000100a00 */
[----:B------:R-:W2:Y:S03]  /*89d0*/  LDC R0, c[0x0][0x3f4] ;  /* 0x0000fd00ff007b82 */ /* 0x000ea60000000800 */
[----:B---3--:R-:W3:Y:S04]  /*89e0*/  LDL R4, [R1+0x34] ;  /* 0x0000340001047983 */ /* 0x008ee80000100800 */
[----:B------:R-:W4:Y:S01]  /*89f0*/  LDL R3, [R1+0x38] ;  /* 0x0000380001037983 */ /* 0x000f220000100800 */
[----:B------:R-:W-:Y:S01]  /*8a00*/  BSSY B1, `(.L_x_12350) ;  /* 0x000007b000017945 */ /* 0x000fe20003800000 */
[----:B--2---:R-:W-:-:S02]  /*8a10*/  ISETP.GE.AND P0, PT, R6, R0, PT ;  /* 0x000000000600720c */ /* 0x004fc40003f06270 */
[-C--:B---3--:R-:W-:Y:S02]  /*8a20*/  ISETP.GE.AND P1, PT, R4, R0.reuse, PT ;  /* 0x000000000400720c */ /* 0x088fe40003f26270 */
[----:B----4-:R-:W-:-:S09]  /*8a30*/  ISETP.GE.AND P2, PT, R3, R0, PT ;  /* 0x000000000300720c */ /* 0x010fd20003f46270 */
        /* <DEDUP_REMOVED lines=76> */
[----:B-1----:R-:W-:Y:S01]  /*8f00*/  FFMA.FTZ R39, R25, R28, R24 ;  /* 0x0000001c19277223 */ /* 0x002fe20000010018 */
        /* <DEDUP_REMOVED lines=42> */
.L_x_12351:
[----:B------:R-:W-:Y:S05]  /*91b0*/  BSYNC B1 ;  /* 0x0000000000017941 */ /* 0x000fea0003800000 */
.L_x_12350:
        /* <DEDUP_REMOVED lines=124> */
.L_x_12353:
[----:B------:R-:W-:Y:S05]  /*9980*/  BSYNC B1 ;  /* 0x0000000000017941 */ /* 0x000fea0003800000 */
.L_x_12352:
        /* <DEDUP_REMOVED lines=120> */
.L_x_12343:
[----:B------:R-:W0:Y:S01]  /*a110*/  LDC R28, c[0x0][0x448] ;  /* 0x00011200ff1c7b82 */ /* 0x000e220000000800 */
        /* <DEDUP_REMOVED lines=31> */
.L_x_12655:
        /* <DEDUP_REMOVED lines=17> */
[----:B------:R-:W3:Y:S01]  /*a420*/  LDL R29, [R1+0x1c] ;  /* 0x00001c00011d7983 */ /* 0x000ee20000100800 */
        /* <DEDUP_REMOVED lines=10> */
[----:B------:R-:W-:Y:S02]  /*a4d0*/  CS2R R10, SRZ ;  /* 0x00000000000a7805 */ /* 0x000fe4000001ff00 */
[----:B------:R-:W-:Y:S02]  /*a4e0*/  @!P4 SHF.R.S32.HI R5, RZ, 0x1f, R18 ;  /* 0x0000001fff05c819 */ /* 0x000fe40000011412 */
[----:B--2---:R-:W-:-:S02]  /*a4f0*/  @!P4 IADD3 R34, P0, R18, R3, RZ ;  /* 0x000000031222c210 */ /* 0x004fc40007f1e0ff */
[----:B----4-:R-:W-:-:S03]  /*a500*/  @!P4 IADD3 R28, P1, R18, R21, RZ ;  /* 0x00000015121cc210 */ /* 0x010fc60007f3e0ff */
[----:B-1----:R-:W-:-:S05]  /*a510*/  @!P4 IMAD.X R35, R0, 0x1, R5, P0 ;  /* 0x000000010023c824 */ /* 0x002fca00000e0605 */
[----:B------:R0:W5:Y:S01]  /*a520*/  @!P4 LD.E.128 R12, desc[UR42][R34.64] ;  /* 0x0000002a220cc980 */ /* 0x000162000c101d00 */
[----:B---3--:R-:W-:Y:S02]  /*a530*/  @!P5 IMAD.SHL.U32 R4, R29, 0x10, RZ ;  /* 0x000000101d04d824 */ /* 0x008fe400078e00ff */
[----:B------:R-:W-:-:S03]  /*a540*/  @!P4 IMAD.X R29, R20, 0x1, R5, P1 ;  /* 0x00000001141dc824 */ /* 0x000fc600008e0605 */
[C---:B------:R-:W-:Y:S02]  /*a550*/  @!P5 IADD3 R30, P2, R4.reuse, R3, RZ ;  /* 0x00000003041ed210 */ /* 0x040fe40007f5e0ff */
[----:B------:R-:W-:Y:S02]  /*a560*/  @!P5 IADD3 R32, P3, R4, R21, RZ ;  /* 0x000000150420d210 */ /* 0x000fe40007f7e0ff */
[----:B------:R-:W-:Y:S02]  /*a570*/  @!P5 SHF.R.S32.HI R3, RZ, 0x1f, R4 ;  /* 0x0000001fff03d819 */ /* 0x000fe40000011404 */
[----:B------:R-:W-:-:S03]  /*a580*/  CS2R R4, SRZ ;  /* 0x0000000000047805 */ /* 0x000fc6000001ff00 */
[--C-:B------:R-:W-:Y:S02]  /*a590*/  @!P5 IMAD.X R31, R0, 0x1, R3.reuse, P2 ;  /* 0x00000001001fd824 */ /* 0x100fe400010e0603 */
[----:B------:R-:W-:Y:S01]  /*a5a0*/  @!P5 IMAD.X R33, R20, 0x1, R3, P3 ;  /* 0x000000011421d824 */ /* 0x000fe200018e0603 */
[----:B------:R0:W5:Y:S04]  /*a5b0*/  @!P4 LD.E.128 R4, desc[UR42][R28.64] ;  /* 0x0000002a1c04c980 */ /* 0x000168000c101d00 */
[----:B------:R0:W5:Y:S04]  /*a5c0*/  @!P5 LD.E.128 R24, desc[UR42][R30.64] ;  /* 0x0000002a1e18d980 */ /* 0x000168000c101d00 */
[----:B------:R0:W5:Y:S02]  /*a5d0*/  @!P5 LD.E.128 R8, desc[UR42][R32.64] ;  /* 0x0000002a2008d980 */ /* 0x000164000c101d00 */
.L_x_12356:
[----:B------:R-:W-:Y:S05]  /*a5e0*/  BSYNC B1 ;  /* 0x0000000000017941 */ /* 0x000fea0003800000 */
.L_x_12355:
[----:B-1----:R-:W2:Y:S01]  /*a5f0*/  S2R R0, SR_TID.X ;  /* 0x0000000000007919 */ /* 0x002ea20000002100 */
[----:B------:R-:W1:Y:S01]  /*a600*/  SYNCS.PHASECHK.TRANS64.TRYWAIT P0, [R16+URZ+0x19c00], R39 ;  /* 0x019c0027100075a7 */ /* 0x000e62000800017f */
[----:B--2---:R-:W-:Y:S02]  /*a610*/  VIADD R3, R0, 0xffffff80 ;  /* 0xffffff8000037836 */ /* 0x004fe40000000000 */
[----:B------:R-:W2:Y:S01]  /*a620*/  LDL.LU R0, [R1+0x54] ;  /* 0x0000540001007983 */ /* 0x000ea20000300800 */
[----:B------:R-:W-:Y:S02]  /*a630*/  BSSY B1, `(.L_x_12357) ;  /* 0x0000007000017945 */ /* 0x000fe40003800000 */
[----:B------:R-:W-:-:S04]  /*a640*/  LEA.HI R3, R3, R3, RZ, 0x1 ;  /* 0x0000000303037211 */ /* 0x000fc800078f08ff */
[----:B------:R-:W-:Y:S01]  /*a650*/  SHF.R.S32.HI R3, RZ, 0x1, R3 ;  /* 0x00000001ff037819 */ /* 0x000fe20000011403 */
[----:B--2---:R-:W-:-:S05]  /*a660*/  IMAD R0, R0, -0xc0, R41 ;  /* 0xffffff4000007824 */ /* 0x004fca00078e0229 */
[----:B------:R-:W-:-:S04]  /*a670*/  VIMNMX R0, R0, 0xc0, PT ;  /* 0x000000c000007848 */ /* 0x000fc80003fe0100 */
[----:B------:R-:W-:Y:S01]  /*a680*/  ISETP.GE.AND P1, PT, R3, R0, PT ;  /* 0x000000000300720c */ /* 0x000fe20003f26270 */
[----:B-1----:R-:W-:-:S12]  /*a690*/  @!P0 BRA `(.L_x_12358) ;  /* 0x000001a400dc8947 */ /* 0x002fd80003800000 */
.L_x_12656:
[----:B------:R-:W-:Y:S05]  /*a6a0*/  BSYNC B1 ;  /* 0x0000000000017941 */ /* 0x000fea0003800000 */
.L_x_12357:
[----:B------:R-:W-:Y:S05]  /*a6b0*/  @P1 BRA `(.L_x_12349) ;  /* 0x0000002000081947 */ /* 0x000fea0003800000 */
[----:B------:R2:W5:Y:S01]  /*a6c0*/  LDL R62, [R1+0x28] ;  /* 0x00002800013e7983 */ /* 0x0005620000100800 */
[----:B------:R-:W0:Y:S03]  /*a6d0*/  LDC R3, c[0x0][0x3f4] ;  /* 0x0000fd00ff037b82 */ /* 0x000e260000000800 */
[----:B------:R2:W5:Y:S04]  /*a6e0*/  LDL R61, [R1+0x3c] ;  /* 0x00003c00013d7983 */ /* 0x0005680000100800 */
[----:B------:R2:W5:Y:S01]  /*a6f0*/  LDL R60, [R1+0x7c] ;  /* 0x00007c00013c7983 */ /* 0x0005620000100800 */
[C---:B------:R-:W-:Y:S01]  /*a700*/  VIADD R0, R18.reuse, 0x20 ;  /* 0x0000002012007836 */ /* 0x040fe20000000000 */
[----:B------:R-:W-:Y:S01]  /*a710*/  BSSY B1, `(.L_x_12359) ;  /* 0x00000fd000017945 */ /* 0x000fe20003800000 */
[----:B0-----:R-:W-:-:S03]  /*a720*/  ISETP.GE.AND P0, PT, R18, R3, PT ;  /* 0x000000031200720c */ /* 0x001fc60003f06270 */
[----:B------:R-:W-:-:S10]  /*a730*/  ISETP.GE.AND P1, PT, R0, R3, PT ;  /* 0x000000030000720c */ /* 0x000fd40003f26270 */
[----:B--2---:R-:W-:Y:S05]  /*a740*/  @P0 BRA `(.L_x_12360) ;  /* 0x0000000c00e40947 */ /* 0x004fea0003800000 */
[----:B----4-:R-:W0:Y:S01]  /*a750*/  S2R R21, SR_TID.X ;  /* 0x0000000000157919 */ /* 0x010e220000002100 */
[----:B---3-5:R-:W-:Y:S02]  /*a760*/  SHF.R.U32.HI R20, RZ, 0x8, R12 ;  /* 0x00000008ff147819 */ /* 0x028fe4000001160c */
[----:B------:R-:W-:Y:S02]  /*a770*/  LOP3.LUT R0, R12, 0xff, RZ, 0xc0, !PT ;  /* 0x000000ff0c007812 */ /* 0x000fe400078ec0ff */
[----:B------:R-:W-:Y:S02]  /*a780*/  SHF.R.U32.HI R30, RZ, 0x8, R14 ;  /* 0x00000008ff1e7819 */ /* 0x000fe4000001160e */
[----:B------:R-:W-:Y:S02]  /*a790*/  SHF.R.U32.HI R29, RZ, 0x8, R13 ;  /* 0x00000008ff1d7819 */ /* 0x000fe4000001160d */
[----:B------:R-:W-:Y:S02]  /*a7a0*/  LOP3.LUT R28, R13, 0xff, RZ, 0xc0, !PT ;  /* 0x000000ff0d1c7812 */ /* 0x000fe400078ec0ff */
[----:B------:R-:W-:-:S02]  /*a7b0*/  LOP3.LUT R29, R29, 0xff, RZ, 0xc0, !PT ;  /* 0x000000ff1d1d7812 */ /* 0x000fc400078ec0ff */
[----:B------:R-:W-:Y:S02]  /*a7c0*/  SHF.R.U32.HI R47, RZ, 0x8, R7 ;  /* 0x00000008ff2f7819 */ /* 0x000fe40000011607 */
[----:B------:R-:W-:Y:S02]  /*a7d0*/  PRMT R38, R29, 0x7604, R28 ;  /* 0x000076041d267816 */ /* 0x000fe4000000001c */
[----:B------:R-:W-:Y:S02]  /*a7e0*/  SHF.R.U32.HI R29, RZ, 0x8, R15 ;  /* 0x00000008ff1d7819 */ /* 0x000fe4000001160f */
[----:B------:R-:W-:Y:S02]  /*a7f0*/  LOP3.LUT R28, R15, 0xff, RZ, 0xc0, !PT ;  /* 0x000000ff0f1c7812 */ /* 0x000fe400078ec0ff */
[----:B------:R-:W-:Y:S02]  /*a800*/  LOP3.LUT R29, R29, 0xff, RZ, 0xc0, !PT ;  /* 0x000000ff1d1d7812 */ /* 0x000fe400078ec0ff */
[----:B------:R-:W-:-:S02]  /*a810*/  SHF.R.U32.HI R40, RZ, 0x8, R5 ;  /* 0x00000008ff287819 */ /* 0x000fc40000011605 */
[----:B------:R-:W-:Y:S02]  /*a820*/  LOP3.LUT R44, R7, 0xff, RZ, 0xc0, !PT ;  /* 0x000000ff072c7812 */ /* 0x000fe400078ec0ff */
[----:B------:R-:W-:Y:S02]  /*a830*/  LOP3.LUT R47, R47, 0xff, RZ, 0xc0, !PT ;  /* 0x000000ff2f2f7812 */ /* 0x000fe400078ec0ff */
[----:B------:R-:W-:Y:S02]  /*a840*/  SHF.R.U32.HI R43, RZ, 0x8, R6 ;  /* 0x00000008ff2b7819 */ /* 0x000fe40000011606 */
[----:B------:R-:W-:Y:S01]  /*a850*/  LOP3.LUT R40, R40, 0xff, RZ, 0xc0, !PT ;  /* 0x000000ff28287812 */ /* 0x000fe200078ec0ff */
[----:B0-----:R-:W-:Y:S01]  /*a860*/  VIADD R31, R21, 0xffffff80 ;  /* 0xffffff80151f7836 */ /* 0x001fe20000000000 */
[----:B------:R-:W-:Y:S02]  /*a870*/  LOP3.LUT R21, R20, 0xff, RZ, 0xc0, !PT ;  /* 0x000000ff14157812 */ /* 0x000fe400078ec0ff */
[----:B------:R-:W-:-:S02]  /*a880*/  LOP3.LUT R20, R14, 0xff, RZ, 0xc0, !PT ;  /* 0x000000ff0e147812 */ /* 0x000fc400078ec0ff */
[----:B------:R-:W-:Y:S02]  /*a890*/  LEA.HI R32, R31, R31, RZ, 0x1 ;  /* 0x0000001f1f207211 */ /* 0x000fe400078f08ff */
[----:B-1----:R-:W-:Y:S02]  /*a8a0*/  PRMT R39, R21, 0x7604, R0 ;  /* 0x0000760415277816 */ /* 0x002fe40000000000 */
[----:B------:R-:W-:Y:S02]  /*a8b0*/  LOP3.LUT R32, R32, 0xfffffffe, RZ, 0xc0, !PT ;  /* 0xfffffffe20207812 */ /* 0x000fe400078ec0ff */
[----:B------:R-:W-:Y:S02]  /*a8c0*/  SHF.R.U32.HI R21, RZ, 0x8, R4 ;  /* 0x00000008ff157819 */ /* 0x000fe40000011604 */
[----:B------:R-:W-:Y:S01]  /*a8d0*/  PRMT R44, R47, 0x7604, R44 ;  /* 0x000076042f2c7816 */ /* 0x000fe2000000002c */
[----:B------:R-:W-:Y:S01]  /*a8e0*/  IMAD.IADD R32, R31, 0x1, -R32 ;  /* 0x000000011f207824 */ /* 0x000fe200078e0a20 */
[----:B------:R-:W-:-:S02]  /*a8f0*/  LOP3.LUT R31, R30, 0xff, RZ, 0xc0, !PT ;  /* 0x000000ff1e1f7812 */ /* 0x000fc400078ec0ff */
[----:B------:R-:W-:Y:S02]  /*a900*/  LOP3.LUT R33, R21, 0xff, RZ, 0xc0, !PT ;  /* 0x000000ff15217812 */ /* 0x000fe400078ec0ff */
[----:B------:R-:W-:Y:S02]  /*a910*/  LEA.HI R0, R3, R32, RZ, 0x1c ;  /* 0x0000002003007211 */ /* 0x000fe400078fe0ff */
[----:B------:R-:W-:Y:S02]  /*a920*/  PRMT R41, R31, 0x7604, R20 ;  /* 0x000076041f297816 */ /* 0x000fe40000000014 */
[C---:B------:R-:W-:Y:S01]  /*a930*/  LEA.HI R20, R0.reuse, R0, RZ, 0x1 ;  /* 0x0000000000147211 */ /* 0x040fe200078f08ff */
[----:B------:R-:W-:Y:S01]  /*a940*/  IMAD.SHL.U32 R0, R0, 0x10, RZ ;  /* 0x0000001000007824 */ /* 0x000fe200078e00ff */
[----:B------:R-:W-:Y:S02]  /*a950*/  LOP3.LUT R32, R4, 0xff, RZ, 0xc0, !PT ;  /* 0x000000ff04207812 */ /* 0x000fe400078ec0ff */
[----:B------:R-:W-:-:S02]  /*a960*/  SHF.R.S32.HI R20, RZ, 0x1, R20 ;  /* 0x00000001ff147819 */ /* 0x000fc40000011414 */
[----:B------:R-:W-:Y:S02]  /*a970*/  LOP3.LUT R0, R62, 0x10, R0, 0xf8, !PT ;  /* 0x000000103e007812 */ /* 0x000fe400078ef800 */
[----:B------:R-:W-:Y:S01]  /*a980*/  PRMT R45, R33, 0x7604, R32 ;  /* 0x00007604212d7816 */ /* 0x000fe20000000020 */
[----:B------:R-:W-:Y:S01]  /*a990*/  IMAD R21, R20, 0x1800, R61 ;  /* 0x0000180014157824 */ /* 0x000fe200078e023d */
[----:B------:R-:W-:Y:S02]  /*a9a0*/  LOP3.LUT R0, R0, R60, RZ, 0x3c, !PT ;  /* 0x0000003c00007212 */ /* 0x000fe400078e3cff */
[----:B------:R-:W-:Y:S02]  /*a9b0*/  PRMT R20, R29, 0x7604, R28 ;  /* 0x000076041d147816 */ /* 0x000fe4000000001c */
[----:B------:R-:W-:Y:S01]  /*a9c0*/  IADD3 R0, R16, R21, R0 ;  /* 0x0000001510007210 */ /* 0x000fe20007ffe000 */
[----:B------:R-:W0:Y:S01]  /*a9d0*/  LDS.128 R28, [R37+0xf000] ;  /* 0x00f00000251c7984 */ /* 0x000e220000000c00 */
[----:B------:R-:W-:-:S02]  /*a9e0*/  LOP3.LUT R21, R5, 0xff, RZ, 0xc0, !PT ;  /* 0x000000ff05157812 */ /* 0x000fc400078ec0ff */
[----:B------:R-:W-:Y:S01]  /*a9f0*/  LOP3.LUT R42, R6, 0xff, RZ, 0xc0, !PT ;  /* 0x000000ff062a7812 */ /* 0x000fe200078ec0ff */
[----:B------:R-:W1:Y:S01]  /*aa00*/  LDS.128 R32, [R0+0xf000] ;  /* 0x00f0000000207984 */ /* 0x000e620000000c00 */
[----:B------:R-:W-:Y:S02]  /*aa10*/  LOP3.LUT R43, R43, 0xff, RZ, 0xc0, !PT ;  /* 0x000000ff2b2b7812 */ /* 0x000fe400078ec0ff */
        /* <DEDUP_REMOVED lines=15> */
[----:B------:R-:W-:Y:S02]  /*ab10*/  SHF.R.U32.HI R51, RZ, 0x10, R7 ;  /* 0x00000010ff337819 */ /* 0x000fe40000011607 */
[----:B------:R-:W-:Y:S02]  /*ab20*/  LOP3.LUT R43, R20, 0xff0000, R43, 0xf8, !PT ;  /* 0x00ff0000142b7812 */ /* 0x000fe400078ef82b */
[----:B------:R-:W-:Y:S01]  /*ab30*/  LOP3.LUT R42, R21, 0xff000000, R13, 0xf8, !PT ;  /* 0xff000000152a7812 */ /* 0x000fe200078ef80d */
[----:B------:R-:W-:Y:S01]  /*ab40*/  IMAD.U32 R51, R51, 0x10000, RZ ;  /* 0x0001000033337824 */ /* 0x000fe200078e00ff */
        /* <DEDUP_REMOVED lines=9> */
[----:B------:R-:W-:Y:S01]  /*abe0*/  LOP3.LUT R4, R49, 0xff000000, R6, 0xf8, !PT ;  /* 0xff00000031047812 */ /* 0x000fe200078ef806 */
[----:B------:R-:W-:Y:S01]  /*abf0*/  HADD2.F32 R49, -RZ, R48.H0_H0 ;  /* 0x20000030ff317230 */ /* 0x000fe20000004100 */
[-C--:B------:R-:W-:Y:S01]  /*ac00*/  F2FP.F16.E4M3.UNPACK_B R15, R29.reuse ;  /* 0x0000001dff0f723e */ /* 0x080fe200020006ff */
[----:B------:R-:W-:Y:S01]  /*ac10*/  HADD2.F32 R6, -RZ, R21.H0_H0 ;  /* 0x20000015ff067230 */ /* 0x000fe20000004100 */
[----:B------:R-:W-:Y:S01]  /*ac20*/  F2FP.F16.E4M3.UNPACK_B R40, R29.H1 ;  /* 0x0000001dff28723e */ /* 0x000fe200030006ff */
[----:B------:R-:W-:Y:S01]  /*ac30*/  HADD2.F32 R29, -RZ, R28.H0_H0 ;  /* 0x2000001cff1d7230 */ /* 0x000fe20000004100 */
[----:B------:R-:W-:Y:S01]  /*ac40*/  LOP3.LUT R51, R44, 0xff0000, R51, 0xf8, !PT ;  /* 0x00ff00002c337812 */ /* 0x000fe200078ef833 */
[----:B------:R-:W-:Y:S01]  /*ac50*/  HADD2.F32 R13, -RZ, R15.H0_H0 ;  /* 0x2000000fff0d7230 */ /* 0x000fe20000004100 */
[-C--:B------:R-:W-:Y:S01]  /*ac60*/  F2FP.F16.E4M3.UNPACK_B R43, R31.reuse ;  /* 0x0000001fff2b723e */ /* 0x080fe200020006ff */
[----:B------:R-:W-:Y:S01]  /*ac70*/  HADD2.F32 R21, -RZ, R21.H1_H1 ;  /* 0x30000015ff157230 */ /* 0x000fe20000004100 */
[----:B------:R-:W-:Y:S01]  /*ac80*/  F2FP.F16.E4M3.UNPACK_B R46, R31.H1 ;  /* 0x0000001fff2e723e */ /* 0x000fe200030006ff */
[----:B------:R-:W-:Y:S01]  /*ac90*/  FMUL.FTZ R50, R6, R29 ;  /* 0x0000001d06327220 */ /* 0x000fe20000410000 */
[----:B------:R-:W-:-:S02]  /*aca0*/  F2FP.F16.E4M3.UNPACK_B R44, R35 ;  /* 0x00000023ff2c723e */ /* 0x000fc400020006ff */
[----:B------:R-:W-:Y:S02]  /*acb0*/  F2FP.F16.E4M3.UNPACK_B R47, R35.H1 ;  /* 0x00000023ff2f723e */ /* 0x000fe400030006ff */
[-C--:B------:R-:W-:Y:S02]  /*acc0*/  F2FP.F16.E4M3.UNPACK_B R31, R32.reuse ;  /* 0x00000020ff1f723e */ /* 0x080fe400020006ff */
[----:B------:R-:W-:Y:S01]  /*acd0*/  F2FP.F16.E4M3.UNPACK_B R35, R32.H1 ;  /* 0x00000020ff23723e */ /* 0x000fe200030006ff */
[----:B------:R-:W-:Y:S01]  /*ace0*/  FMUL.FTZ R32, R6, R49 ;  /* 0x0000003106207220 */ /* 0x000fe20000410000 */
[----:B------:R-:W-:Y:S02]  /*acf0*/  F2FP.F16.E4M3.UNPACK_B R33, R33.H1 ;  /* 0x00000021ff21723e */ /* 0x000fe400030006ff */
[----:B------:R-:W-:Y:S01]  /*ad00*/  F2FP.F16.E4M3.UNPACK_B R42, R42.H1 ;  /* 0x0000002aff2a723e */ /* 0x000fe200030006ff */
[C---:B------:R-:W-:Y:S01]  /*ad10*/  FFMA.FTZ R6, R13.reuse, R29, -R32 ;  /* 0x0000001d0d067223 */ /* 0x040fe20000010820 */
[----:B------:R-:W-:Y:S01]  /*ad20*/  FFMA.FTZ R13, R13, R49, R50 ;  /* 0x000000310d0d7223 */ /* 0x000fe20000010032 */
[----:B------:R-:W-:Y:S01]  /*ad30*/  F2FP.F16.E4M3.UNPACK_B R49, R45.H1 ;  /* 0x0000002dff31723e */ /* 0x000fe200030006ff */
[----:B------:R-:W-:Y:S01]  /*ad40*/  HADD2.F32 R32, -RZ, R28.H1_H1 ;  /* 0x3000001cff207230 */ /* 0x000fe20000004100 */
[----:B------:R-:W-:Y:S01]  /*ad50*/  LOP3.LUT R51, R51, 0xff000000, R7, 0xf8, !PT ;  /* 0xff00000033337812 */ /* 0x000fe200078ef807 */
[----:B------:R-:W-:Y:S01]  /*ad60*/  HADD2.F32 R45, -RZ, R48.H1_H1 ;  /* 0x30000030ff2d7230 */ /* 0x000fe20000004100 */
[----:B------:R-:W-:Y:S01]  /*ad70*/  F2FP.F16.E4M3.UNPACK_B R7, R34 ;  /* 0x00000022ff07723e */ /* 0x000fe200020006ff */
[----:B------:R-:W-:-:S02]  /*ad80*/  HADD2.F32 R28, -RZ, R15.H1_H1 ;  /* 0x3000000fff1c7230 */ /* 0x000fc40000004100 */
[C---:B------:R-:W-:Y:S01]  /*ad90*/  FMUL.FTZ R52, R21.reuse, R32 ;  /* 0x0000002015347220 */ /* 0x040fe20000410000 */
[----:B------:R-:W-:Y:S02]  /*ada0*/  HADD2.F32 R50, -RZ, R49.H0_H0 ;  /* 0x20000031ff327230 */ /* 0x000fe40000004100 */
[----:B------:R-:W-:Y:S01]  /*adb0*/  FMUL.FTZ R53, R21, R45 ;  /* 0x0000002d15357220 */ /* 0x000fe20000410000 */
[--C-:B------:R-:W-:Y:S01]  /*adc0*/  HADD2.F32 R15, -RZ, R33.reuse.H0_H0 ;  /* 0x20000021ff0f7230 */ /* 0x100fe20000004100 */
[----:B------:R-:W-:Y:S01]  /*add0*/  F2FP.F16.E4M3.UNPACK_B R34, R34.H1 ;  /* 0x00000022ff22723e */ /* 0x000fe200030006ff */
[----:B------:R-:W-:Y:S01]  /*ade0*/  HADD2.F32 R48, -RZ, R42.H0_H0 ;  /* 0x2000002aff307230 */ /* 0x000fe20000004100 */
[----:B------:R-:W-:Y:S01]  /*adf0*/  F2FP.F16.E4M3.UNPACK_B R5, R30 ;  /* 0x0000001eff05723e */ /* 0x000fe200020006ff */
[----:B------:R-:W-:Y:S02]  /*ae00*/  HADD2.F32 R29, -RZ, R40.H0_H0 ;  /* 0x20000028ff1d7230 */ /* 0x000fe40000004100 */
[----:B------:R-:W-:Y:S01]  /*ae10*/  FMUL.FTZ R54, R15, R50 ;  /* 0x000000320f367220 */ /* 0x000fe20000410000 */
[----:B------:R-:W-:-:S02]  /*ae20*/  HADD2.F32 R33, -RZ, R33.H1_H1 ;  /* 0x30000021ff217230 */ /* 0x000fc40000004100 */
[----:B------:R-:W-:Y:S01]  /*ae30*/  FMUL.FTZ R55, R15, R48 ;  /* 0x000000300f377220 */ /* 0x000fe20000410000 */
        /* <DEDUP_REMOVED lines=16> */
[----:B------:R-:W-:Y:S02]  /*af40*/  HADD2.F32 R32, -RZ, R43.H0_H0 ;  /* 0x2000002bff207230 */ /* 0x000fe40000004100 */
[----:B------:R-:W-:Y:S01]  /*af50*/  FMUL.FTZ R57, R40, R53 ;  /* 0x0000003528397220 */ /* 0x000fe20000410000 */
[----:B------:R-:W-:-:S02]  /*af60*/  HADD2.F32 R52, -RZ, R52.H1_H1 ;  /* 0x30000034ff347230 */ /* 0x000fc40000004100 */
[----:B------:R-:W-:Y:S01]  /*af70*/  FMUL.FTZ R54, R40, R49 ;  /* 0x0000003128367220 */ /* 0x000fe20000410000 */
[C---:B------:R-:W-:Y:S01]  /*af80*/  FFMA.FTZ R40, R42.reuse, R45, -R55 ;  /* 0x0000002d2a287223 */ /* 0x040fe20000010837 */
[----:B------:R-:W-:Y:S01]  /*af90*/  FFMA.FTZ R42, R42, R50, R33 ;  /* 0x000000322a2a7223 */ /* 0x000fe20000010021 */
[C---:B------:R-:W-:Y:S01]  /*afa0*/  FFMA.FTZ R33, R32.reuse, R49, -R57 ;  /* 0x0000003120217223 */ /* 0x040fe20000010839 */
[----:B------:R-:W-:Y:S01]  /*afb0*/  HADD2.F32 R49, -RZ, R48.H1_H1 ;  /* 0x30000030ff317230 */ /* 0x000fe20000004100 */
[----:B------:R-:W-:Y:S01]  /*afc0*/  F2FP.F16.E4M3.UNPACK_B R48, R41.H1 ;  /* 0x00000029ff30723e */ /* 0x000fe200030006ff */
[----:B------:R-:W-:Y:S01]  /*afd0*/  FFMA.FTZ R32, R32, R53, R54 ;  /* 0x0000003520207223 */ /* 0x000fe20000010036 */
[----:B------:R-:W-:Y:S01]  /*afe0*/  HADD2.F32 R44, -RZ, R44.H1_H1 ;  /* 0x3000002cff2c7230 */ /* 0x000fe20000004100 */
[----:B------:R-:W-:Y:S01]  /*aff0*/  F2FP.SATFINITE.E4M3.F32.PACK_AB_MERGE_C R29, R42, R29, RZ ;  /* 0x0000001d2a1d723e */ /* 0x000fe200048070ff */
[----:B------:R-:W-:Y:S02]  /*b000*/  HADD2.F32 R54, -RZ, R51.H0_H0 ;  /* 0x20000033ff367230 */ /* 0x000fe40000004100 */
        /* <DEDUP_REMOVED lines=17> */
[----:B------:R-:W-:Y:S01]  /*b120*/  F2FP.SATFINITE.E4M3.F32.PACK_AB_MERGE_C R13, R28, R13, R29 ;  /* 0x0000000d1c0d723e */ /* 0x000fe2000480701d */
[----:B------:R-:W-:Y:S02]  /*b130*/  HADD2.F32 R55, -RZ, R51.H1_H1 ;  /* 0x30000033ff377230 */ /* 0x000fe40000004100 */
[----:B------:R-:W-:Y:S01]  /*b140*/  FMUL.FTZ R58, R47, R52 ;  /* 0x000000342f3a7220 */ /* 0x000fe20000410000 */
[----:B------:R-:W-:-:S02]  /*b150*/  HADD2.F32 R54, -RZ, R53.H0_H0 ;  /* 0x20000035ff367230 */ /* 0x000fc40000004100 */
[----:B------:R-:W-:Y:S02]  /*b160*/  HADD2.F32 R46, -RZ, R35.H0_H0 ;  /* 0x20000023ff2e7230 */ /* 0x000fe40000004100 */
[----:B------:R-:W-:Y:S01]  /*b170*/  FMUL.FTZ R59, R47, R55 ;  /* 0x000000372f3b7220 */ /* 0x000fe20000410000 */
[----:B------:R-:W-:Y:S02]  /*b180*/  HADD2.F32 R51, -RZ, R50.H0_H0 ;  /* 0x20000032ff337230 */ /* 0x000fe40000004100 */
[----:B------:R-:W-:Y:S02]  /*b190*/  HADD2.F32 R49, -RZ, R39.H0_H0 ;  /* 0x20000027ff317230 */ /* 0x000fe40000004100 */
[C---:B------:R-:W-:Y:S01]  /*b1a0*/  FMUL.FTZ R56, R46.reuse, R54 ;  /* 0x000000362e387220 */ /* 0x040fe20000410000 */
[----:B------:R-:W-:Y:S02]  /*b1b0*/  HADD2.F32 R35, -RZ, R35.H1_H1 ;  /* 0x30000023ff237230 */ /* 0x000fe40000004100 */
[-C--:B------:R-:W-:Y:S01]  /*b1c0*/  FMUL.FTZ R57, R46, R51.reuse ;  /* 0x000000332e397220 */ /* 0x080fe20000410000 */
[----:B------:R-:W-:Y:S01]  /*b1d0*/  FFMA.FTZ R46, R48, R52, -R59 ;  /* 0x00000034302e7223 */ /* 0x000fe2000001083b */
[----:B------:R-:W-:Y:S01]  /*b1e0*/  FFMA.FTZ R47, R49, R51, -R56 ;  /* 0x00000033312f7223 */ /* 0x000fe20000010838 */
[----:B------:R-:W-:-:S02]  /*b1f0*/  HADD2.F32 R56, -RZ, R53.H1_H1 ;  /* 0x30000035ff387230 */ /* 0x000fc40000004100 */
[----:B------:R-:W-:Y:S01]  /*b200*/  FFMA.FTZ R49, R49, R54, R57 ;  /* 0x0000003631317223 */ /* 0x000fe20000010039 */
[----:B------:R-:W-:Y:S01]  /*b210*/  HADD2.F32 R54, -RZ, R50.H1_H1 ;  /* 0x30000032ff367230 */ /* 0x000fe20000004100 */
[----:B------:R-:W-:Y:S01]  /*b220*/  F2FP.F16.E4M3.UNPACK_B R51, R38 ;  /* 0x00000026ff33723e */ /* 0x000fe200020006ff */
[----:B------:R-:W-:Y:S01]  /*b230*/  HADD2.F32 R39, -RZ, R39.H1_H1 ;  /* 0x30000027ff277230 */ /* 0x000fe20000004100 */
[----:B------:R-:W-:Y:S01]  /*b240*/  F2FP.F16.E4M3.UNPACK_B R52, R20 ;  /* 0x00000014ff34723e */ /* 0x000fe200020006ff */
[C---:B------:R-:W-:Y:S01]  /*b250*/  FMUL.FTZ R20, R35.reuse, R56 ;  /* 0x0000003823147220 */ /* 0x040fe20000410000 */
[----:B------:R-:W-:Y:S01]  /*b260*/  FMUL.FTZ R35, R35, R54 ;  /* 0x0000003623237220 */ /* 0x000fe20000410000 */
[----:B------:R-:W-:Y:S02]  /*b270*/  HADD2.F32 R53, -RZ, R51.H0_H0 ;  /* 0x20000033ff357230 */ /* 0x000fe40000004100 */
[----:B------:R-:W-:Y:S01]  /*b280*/  FFMA.FTZ R48, R48, R55, R58 ;  /* 0x0000003730307223 */ /* 0x000fe2000001003a */
[----:B------:R-:W-:-:S02]  /*b290*/  HADD2.F32 R50, -RZ, R31.H0_H0 ;  /* 0x2000001fff327230 */ /* 0x000fc40000004100 */
[C---:B------:R-:W-:Y:S01]  /*b2a0*/  FFMA.FTZ R20, R39.reuse, R54, -R20 ;  /* 0x0000003627147223 */ /* 0x040fe20000010814 */
        /* <DEDUP_REMOVED lines=9> */
[----:B------:R-:W-:Y:S01]  /*b340*/  HADD2.F32 R52, -RZ, R52.H1_H1 ;  /* 0x30000034ff347230 */ /* 0x000fe20000004100 */
[----:B------:R-:W-:Y:S01]  /*b350*/  F2FP.F16.E4M3.UNPACK_B R4, R4 ;  /* 0x00000004ff04723e */ /* 0x000fe200020006ff */
        /* <DEDUP_REMOVED lines=20> */
[-C--:B------:R-:W-:Y:S01]  /*b4a0*/  FMUL.FTZ R34, R34, R39.reuse ;  /* 0x0000002722227220 */ /* 0x080fe20000410000 */
[C---:B------:R-:W-:Y:S01]  /*b4b0*/  FFMA.FTZ R54, R35.reuse, R52, -R54 ;  /* 0x0000003423367223 */ /* 0x040fe20000010836 */
[----:B------:R-:W-:Y:S01]  /*b4c0*/  FFMA.FTZ R58, R35, R56, R58 ;  /* 0x00000038233a7223 */ /* 0x000fe2000001003a */
[C---:B------:R-:W-:Y:S01]  /*b4d0*/  FFMA.FTZ R57, R30.reuse, R39, -R51 ;  /* 0x000000271e397223 */ /* 0x040fe20000010833 */
[----:B------:R-:W-:Y:S01]  /*b4e0*/  FFMA.FTZ R55, R30, R55, R34 ;  /* 0x000000371e377223 */ /* 0x000fe20000010022 */
[--C-:B------:R-:W-:Y:S02]  /*b4f0*/  HADD2.F32 R35, -RZ, R12.reuse.H0_H0 ;  /* 0x2000000cff237230 */ /* 0x100fe40000004100 */
[----:B------:R-:W-:Y:S01]  /*b500*/  HADD2.F32 R30, -RZ, R12.H1_H1 ;  /* 0x3000000cff1e7230 */ /* 0x000fe20000004100 */
[----:B------:R-:W-:Y:S01]  /*b510*/  F2FP.SATFINITE.E4M3.F32.PACK_AB_MERGE_C R54, R57, R54, RZ ;  /* 0x000000363936723e */ /* 0x000fe200048070ff */
[----:B------:R-:W-:Y:S01]  /*b520*/  HADD2.F32 R12, -RZ, R7.H0_H0 ;  /* 0x20000007ff0c7230 */ /* 0x000fe20000004100 */
[----:B------:R-:W-:Y:S01]  /*b530*/  F2FP.SATFINITE.E4M3.F32.PACK_AB_MERGE_C R55, R55, R58, RZ ;  /* 0x0000003a3737723e */ /* 0x000fe200048070ff */
[----:B------:R-:W-:-:S02]  /*b540*/  HADD2.F32 R34, -RZ, R4.H1_H1 ;  /* 0x30000004ff227230 */ /* 0x000fc40000004100 */
[----:B------:R-:W-:Y:S02]  /*b550*/  HADD2.F32 R7, -RZ, R7.H1_H1 ;  /* 0x30000007ff077230 */ /* 0x000fe40000004100 */
[----:B------:R-:W-:Y:S02]  /*b560*/  HADD2.F32 R39, -RZ, R4.H0_H0 ;  /* 0x20000004ff277230 */ /* 0x000fe40000004100 */
[--C-:B------:R-:W-:Y:S02]  /*b570*/  HADD2.F32 R4, -RZ, R5.reuse.H0_H0 ;  /* 0x20000005ff047230 */ /* 0x100fe40000004100 */
[C---:B------:R-:W-:Y:S01]  /*b580*/  FMUL.FTZ R52, R7.reuse, R34 ;  /* 0x0000002207347220 */ /* 0x040fe20000410000 */
[----:B------:R-:W-:Y:S02]  /*b590*/  HADD2.F32 R5, -RZ, R5.H1_H1 ;  /* 0x30000005ff057230 */ /* 0x000fe40000004100 */
[C---:B------:R-:W-:Y:S01]  /*b5a0*/  FMUL.FTZ R51, R12.reuse, R39 ;  /* 0x000000270c337220 */ /* 0x040fe20000410000 */
[-C--:B------:R-:W-:Y:S01]  /*b5b0*/  FMUL.FTZ R7, R7, R30.reuse ;  /* 0x0000001e07077220 */ /* 0x080fe20000410000 */
[----:B------:R-:W-:Y:S01]  /*b5c0*/  FMUL.FTZ R12, R12, R35 ;  /* 0x000000230c0c7220 */ /* 0x000fe20000410000 */
[----:B------:R-:W-:-:S02]  /*b5d0*/  FFMA.FTZ R52, R5, R30, -R52 ;  /* 0x0000001e05347223 */ /* 0x000fc40000010834 */
[----:B------:R-:W-:Y:S01]  /*b5e0*/  FFMA.FTZ R34, R5, R34, R7 ;  /* 0x0000002205227223 */ /* 0x000fe20000010007 */
[C---:B------:R-:W-:Y:S01]  /*b5f0*/  FFMA.FTZ R51, R4.reuse, R35, -R51 ;  /* 0x0000002304337223 */ /* 0x040fe20000010833 */
[----:B------:R-:W-:Y:S01]  /*b600*/  FFMA.FTZ R39, R4, R39, R12 ;  /* 0x0000002704277223 */ /* 0x000fe2000001000c */
        /* <DEDUP_REMOVED lines=10> */
[----:B------:R-:W-:Y:S01]  /*b6b0*/  F2FP.SATFINITE.E4M3.F32.PACK_AB_MERGE_C R14, R34, R39, R55 ;  /* 0x00000027220e723e */ /* 0x000fe20004807037 */
[----:B------:R0:W-:Y:S04]  /*b6c0*/  STS.128 [R37+0xf000], R4 ;  /* 0x00f0000425007388 */ /* 0x0001e80000000c00 */
[----:B------:R0:W-:Y:S02]  /*b6d0*/  STS.128 [R0+0xf000], R12 ;  /* 0x00f0000c00007388 */ /* 0x0001e40000000c00 */
.L_x_12360:
[----:B------:R-:W-:Y:S05]  /*b6e0*/  BSYNC B1 ;  /* 0x0000000000017941 */ /* 0x000fea0003800000 */
.L_x_12359:
[----:B------:R-:W-:Y:S05]  /*b6f0*/  @P1 BRA `(.L_x_12349) ;  /* 0x0000000c00f81947 */ /* 0x000fea0003800000 */
[----:B----4-:R-:W2:Y:S04]  /*b700*/  LDL R21, [R1+0x1c] ;  /* 0x00001c0001157983 */ /* 0x010ea80000100800 */
[----:B------:R-:W4:Y:S01]  /*b710*/  LDL R49, [R1+0x78] ;  /* 0x0000780001317983 */ /* 0x000f220000100800 */
[----:B0----5:R-:W-:Y:S02]  /*b720*/  SHF.R.U32.HI R0, RZ, 0x8, R24 ;  /* 0x00000008ff007819 */ /* 0x021fe40000011618 */
[----:B------:R-:W-:Y:S02]  /*b730*/  LOP3.LUT R5, R24, 0xff, RZ, 0xc0, !PT ;  /* 0x000000ff18057812 */ /* 0x000fe400078ec0ff */
[----:B------:R-:W-:Y:S02]  /*b740*/  LOP3.LUT R0, R0, 0xff, RZ, 0xc0, !PT ;  /* 0x000000ff00007812 */ /* 0x000fe400078ec0ff */
[----:B------:R-:W-:-:S02]  /*b750*/  SHF.R.U32.HI R14, RZ, 0x8, R25 ;  /* 0x00000008ff0e7819 */ /* 0x000fc40000011619 */
[----:B---3--:R-:W-:Y:S02]  /*b760*/  PRMT R20, R0, 0x7604, R5 ;  /* 0x0000760400147816 */ /* 0x008fe40000000005 */
[----:B------:R-:W-:Y:S02]  /*b770*/  LOP3.LUT R7, R25, 0xff, RZ, 0xc0, !PT ;  /* 0x000000ff19077812 */ /* 0x000fe400078ec0ff */
[----:B------:R-:W-:Y:S02]  /*b780*/  SHF.R.U32.HI R6, RZ, 0x8, R27 ;  /* 0x00000008ff067819 */ /* 0x000fe4000001161b */
        /* <DEDUP_REMOVED lines=10> */
[----:B------:R-:W-:Y:S02]  /*b830*/  LOP3.LUT R14, R13, 0xff, RZ, 0xc0, !PT ;  /* 0x000000ff0d0e7812 */ /* 0x000fe400078ec0ff */
[----:B------:R-:W-:Y:S02]  /*b840*/  SHF.R.U32.HI R12, RZ, 0x8, R9 ;  /* 0x00000008ff0c7819 */ /* 0x000fe40000011609 */
[----:B------:R-:W-:Y:S02]  /*b850*/  SHF.R.U32.HI R4, RZ, 0x8, R26 ;  /* 0x00000008ff047819 */ /* 0x000fe4000001161a */
[----:B------:R-:W-:Y:S02]  /*b860*/  LOP3.LUT R15, R9, 0xff, RZ, 0xc0, !PT ;  /* 0x000000ff090f7812 */ /* 0x000fe400078ec0ff */
[----:B------:R-:W-:-:S02]  /*b870*/  LOP3.LUT R12, R12, 0xff, RZ, 0xc0, !PT ;  /* 0x000000ff0c0c7812 */ /* 0x000fc400078ec0ff */
[----:B------:R-:W-:Y:S02]  /*b880*/  LOP3.LUT R5, R26, 0xff, RZ, 0xc0, !PT ;  /* 0x000000ff1a057812 */ /* 0x000fe400078ec0ff */
[----:B------:R-:W-:Y:S02]  /*b890*/  LOP3.LUT R4, R4, 0xff, RZ, 0xc0, !PT ;  /* 0x000000ff04047812 */ /* 0x000fe400078ec0ff */
[----:B------:R-:W-:Y:S02]  /*b8a0*/  PRMT R37, R12, 0x7604, R15 ;  /* 0x000076040c257816 */ /* 0x000fe4000000000f */
[----:B------:R-:W-:Y:S02]  /*b8b0*/  PRMT R30, R4, 0x7604, R5 ;  /* 0x00007604041e7816 */ /* 0x000fe40000000005 */
[----:B------:R-:W-:Y:S02]  /*b8c0*/  SHF.R.U32.HI R29, RZ, 0x8, R11 ;  /* 0x00000008ff1d7819 */ /* 0x000fe4000001160b */
[----:B------:R-:W-:-:S02]  /*b8d0*/  LOP3.LUT R32, R11, 0xff, RZ, 0xc0, !PT ;  /* 0x000000ff0b207812 */ /* 0x000fc400078ec0ff */
[----:B--2---:R-:W-:Y:S02]  /*b8e0*/  LEA.HI R3, R3, R21, RZ, 0x1c ;  /* 0x0000001503037211 */ /* 0x004fe400078fe0ff */
[----:B------:R-:W-:Y:S02]  /*b8f0*/  LOP3.LUT R21, R10, 0xff, RZ, 0xc0, !PT ;  /* 0x000000ff0a157812 */ /* 0x000fe400078ec0ff */
[C---:B------:R-:W-:Y:S01]  /*b900*/  LEA.HI R0, R3.reuse, R3, RZ, 0x1 ;  /* 0x0000000303007211 */ /* 0x040fe200078f08ff */
[----:B------:R-:W-:Y:S01]  /*b910*/  IMAD.SHL.U32 R3, R3, 0x10, RZ ;  /* 0x0000001003037824 */ /* 0x000fe200078e00ff */
[----:B------:R-:W-:Y:S01]  /*b920*/  PRMT R34, R14, 0x7604, R21 ;  /* 0x000076040e227816 */ /* 0x000fe20000000015 */
[----:B----4-:R-:W-:Y:S01]  /*b930*/  LDS.128 R4, [R49+0xf000] ;  /* 0x00f0000031047984 */ /* 0x010fe20000000c00 */
[----:B------:R-:W-:Y:S02]  /*b940*/  SHF.R.S32.HI R0, RZ, 0x1, R0 ;  /* 0x00000001ff007819 */ /* 0x000fe40000011400 */
[----:B------:R-:W-:-:S02]  /*b950*/  LOP3.LUT R3, R62, 0x10, R3, 0xf8, !PT ;  /* 0x000000103e037812 */ /* 0x000fc400078ef803 */
[----:B------:R-:W-:Y:S01]  /*b960*/  SHF.R.U32.HI R21, RZ, 0x10, R25 ;  /* 0x00000010ff157819 */ /* 0x000fe20000011619 */
[----:B------:R-:W-:Y:S01]  /*b970*/  IMAD R13, R0, 0x1800, R61 ;  /* 0x00001800000d7824 */ /* 0x000fe200078e023d */
[----:B------:R-:W-:Y:S02]  /*b980*/  LOP3.LUT R0, R3, R60, RZ, 0x3c, !PT ;  /* 0x0000003c03007212 */ /* 0x000fe400078e3cff */
[----:B------:R-:W-:Y:S02]  /*b990*/  LOP3.LUT R3, R29, 0xff, RZ, 0xc0, !PT ;  /* 0x000000ff1d037812 */ /* 0x000fe400078ec0ff */
[----:B------:R-:W-:Y:S02]  /*b9a0*/  IADD3 R0, R16, R13, R0 ;  /* 0x0000000d10007210 */ /* 0x000fe40007ffe000 */
[----:B------:R-:W-:Y:S02]  /*b9b0*/  SHF.R.U32.HI R29, RZ, 0x10, R26 ;  /* 0x00000010ff1d7819 */ /* 0x000fe4000001161a */
[----:B------:R-:W-:Y:S01]  /*b9c0*/  LOP3.LUT R21, R21, 0xff, RZ, 0xc0, !PT ;  /* 0x000000ff15157812 */ /* 0x000fe200078ec0ff */
[----:B------:R-:W0:Y:S01]  /*b9d0*/  LDS.128 R12, [R0+0xf000] ;  /* 0x00f00000000c7984 */ /* 0x000e220000000c00 */
[----:B------:R-:W-:-:S02]  /*b9e0*/  LOP3.LUT R29, R29, 0xff, RZ, 0xc0, !PT ;  /* 0x000000ff1d1d7812 */ /* 0x000fc400078ec0ff */
[----:B-1----:R-:W-:Y:S02]  /*b9f0*/  PRMT R39, R3, 0x7604, R32 ;  /* 0x0000760403277816 */ /* 0x002fe40000000020 */
[----:B------:R-:W-:Y:S02]  /*ba00*/  PRMT R21, R21, 0x7054, R28 ;  /* 0x0000705415157816 */ /* 0x000fe4000000001c */
[----:B------:R-:W-:Y:S02]  /*ba10*/  SHF.R.U32.HI R3, RZ, 0x10, R24 ;  /* 0x00000010ff037819 */ /* 0x000fe40000011618 */
[----:B------:R-:W-:Y:S02]  /*ba20*/  SHF.R.U32.HI R28, RZ, 0x10, R9 ;  /* 0x00000010ff1c7819 */ /* 0x000fe40000011609 */
[----:B------:R-:W-:Y:S02]  /*ba30*/  PRMT R31, R29, 0x7054, R30 ;  /* 0x000070541d1f7816 */ /* 0x000fe4000000001e */
[----:B------:R-:W-:-:S02]  /*ba40*/  SHF.R.U32.HI R32, RZ, 0x10, R27 ;  /* 0x00000010ff207819 */ /* 0x000fc4000001161b */
[----:B------:R-:W-:Y:S02]  /*ba50*/  SHF.R.U32.HI R30, RZ, 0x10, R11 ;  /* 0x00000010ff1e7819 */ /* 0x000fe4000001160b */
[----:B------:R-:W-:Y:S02]  /*ba60*/  LOP3.LUT R3, R3, 0xff, RZ, 0xc0, !PT ;  /* 0x000000ff03037812 */ /* 0x000fe400078ec0ff */
[----:B------:R-:W-:Y:S02]  /*ba70*/  LOP3.LUT R28, R28, 0xff, RZ, 0xc0, !PT ;  /* 0x000000ff1c1c7812 */ /* 0x000fe400078ec0ff */
[----:B------:R-:W-:Y:S02]  /*ba80*/  SHF.R.U32.HI R29, RZ, 0x10, R10 ;  /* 0x00000010ff1d7819 */ /* 0x000fe4000001160a */
[----:B------:R-:W-:Y:S02]  /*ba90*/  LOP3.LUT R32, R32, 0xff, RZ, 0xc0, !PT ;  /* 0x000000ff20207812 */ /* 0x000fe400078ec0ff */
[----:B------:R-:W-:-:S02]  /*baa0*/  LOP3.LUT R30, R30, 0xff, RZ, 0xc0, !PT ;  /* 0x000000ff1e1e7812 */ /* 0x000fc400078ec0ff */
[----:B------:R-:W-:Y:S02]  /*bab0*/  PRMT R3, R3, 0x7054, R20 ;  /* 0x0000705403037816 */ /* 0x000fe40000000014 */
[----:B------:R-:W-:Y:S02]  /*bac0*/  PRMT R37, R28, 0x7054, R37 ;  /* 0x000070541c257816 */ /* 0x000fe40000000025 */
[----:B------:R-:W-:Y:S02]  /*bad0*/  SHF.R.U32.HI R20, RZ, 0x10, R8 ;  /* 0x00000010ff147819 */ /* 0x000fe40000011608 */
[----:B------:R-:W-:Y:S02]  /*bae0*/  LOP3.LUT R29, R29, 0xff, RZ, 0xc0, !PT ;  /* 0x000000ff1d1d7812 */ /* 0x000fe400078ec0ff */
[----:B------:R-:W-:Y:S02]  /*baf0*/  PRMT R33, R32, 0x7054, R33 ;  /* 0x0000705420217816 */ /* 0x000fe40000000021 */
[----:B------:R-:W-:-:S02]  /*bb00*/  PRMT R43, R30, 0x7054, R39 ;  /* 0x000070541e2b7816 */ /* 0x000fc40000000027 */
[----:B------:R-:W-:Y:S02]  /*bb10*/  LOP3.LUT R39, R37, 0xff000000, R9, 0xf8, !PT ;  /* 0xff00000025277812 */ /* 0x000fe400078ef809 */
[----:B------:R-:W-:Y:S02]  /*bb20*/  LOP3.LUT R20, R20, 0xff, RZ, 0xc0, !PT ;  /* 0x000000ff14147812 */ /* 0x000fe400078ec0ff */
[----:B------:R-:W-:Y:S02]  /*bb30*/  PRMT R41, R29, 0x7054, R34 ;  /* 0x000070541d297816 */ /* 0x000fe40000000022 */
[----:B------:R-:W-:Y:S02]  /*bb40*/  LOP3.LUT R29, R21, 0xff000000, R25, 0xf8, !PT ;  /* 0xff000000151d7812 */ /* 0x000fe400078ef819 */
[----:B------:R-:W-:Y:S02]  /*bb50*/  LOP3.LUT R38, R33, 0xff000000, R27, 0xf8, !PT ;  /* 0xff00000021267812 */ /* 0x000fe400078ef81b */
[----:B------:R-:W-:-:S02]  /*bb60*/  F2FP.F16.E4M3.UNPACK_B R40, R39 ;  /* 0x00000027ff28723e */ /* 0x000fc400020006ff */
[----:B0-----:R-:W-:Y:S02]  /*bb70*/  F2FP.F16.E4M3.UNPACK_B R27, R13 ;  /* 0x0000000dff1b723e */ /* 0x001fe400020006ff */
[----:B------:R-:W-:Y:S01]  /*bb80*/  PRMT R35, R20, 0x7054, R35 ;  /* 0x0000705414237816 */ /* 0x000fe20000000023 */
[----:B------:R-:W-:Y:S01]  /*bb90*/  HADD2.F32 R42, -RZ, R40.H0_H0 ;  /* 0x20000028ff2a7230 */ /* 0x000fe20000004100 */
[----:B------:R-:W-:Y:S02]  /*bba0*/  LOP3.LUT R20, R3, 0xff000000, R24, 0xf8, !PT ;  /* 0xff00000003147812 */ /* 0x000fe400078ef818 */
[----:B------:R-:W-:Y:S02]  /*bbb0*/  F2FP.F16.E4M3.UNPACK_B R33, R29 ;  /* 0x0000001dff21723e */ /* 0x000fe400020006ff */
[----:B------:R-:W-:Y:S02]  /*bbc0*/  LOP3.LUT R3, R31, 0xff000000, R26, 0xf8, !PT ;  /* 0xff0000001f037812 */ /* 0x000fe400078ef81a */
[-C--:B------:R-:W-:Y:S01]  /*bbd0*/  F2FP.F16.E4M3.UNPACK_B R24, R5.reuse ;  /* 0x00000005ff18723e */ /* 0x080fe200020006ff */
[----:B------:R-:W-:Y:S01]  /*bbe0*/  HADD2.F32 R34, -RZ, R33.H0_H0 ;  /* 0x20000021ff227230 */ /* 0x000fe20000004100 */
[----:B------:R-:W-:Y:S01]  /*bbf0*/  F2FP.F16.E4M3.UNPACK_B R26, R5.H1 ;  /* 0x00000005ff1a723e */ /* 0x000fe200030006ff */
[----:B------:R-:W-:Y:S01]  /*bc00*/  HADD2.F32 R5, -RZ, R27.H0_H0 ;  /* 0x2000001bff057230 */ /* 0x000fe20000004100 */
[-C--:B------:R-:W-:Y:S01]  /*bc10*/  F2FP.F16.E4M3.UNPACK_B R31, R15.reuse ;  /* 0x0000000fff1f723e */ /* 0x080fe200020006ff */
[--C-:B------:R-:W-:Y:S01]  /*bc20*/  HADD2.F32 R9, -RZ, R24.reuse.H0_H0 ;  /* 0x20000018ff097230 */ /* 0x100fe20000004100 */
[----:B------:R-:W-:Y:S01]  /*bc30*/  F2FP.F16.E4M3.UNPACK_B R37, R15.H1 ;  /* 0x0000000fff25723e */ /* 0x000fe200030006ff */
[----:B------:R-:W-:Y:S01]  /*bc40*/  HADD2.F32 R33, -RZ, R33.H1_H1 ;  /* 0x30000021ff217230 */ /* 0x000fe20000004100 */
[-C--:B------:R-:W-:Y:S01]  /*bc50*/  F2FP.F16.E4M3.UNPACK_B R15, R12.reuse ;  /* 0x0000000cff0f723e */ /* 0x080fe200020006ff */
[----:B------:R-:W-:Y:S01]  /*bc60*/  HADD2.F32 R24, -RZ, R24.H1_H1 ;  /* 0x30000018ff187230 */ /* 0x000fe20000004100 */
[----:B------:R-:W-:Y:S01]  /*bc70*/  F2FP.F16.E4M3.UNPACK_B R32, R12.H1 ;  /* 0x0000000cff20723e */ /* 0x000fe200030006ff */
[C---:B------:R-:W-:Y:S01]  /*bc80*/  FMUL.FTZ R12, R5.reuse, R42 ;  /* 0x0000002a050c7220 */ /* 0x040fe20000410000 */
[----:B------:R-:W-:Y:S01]  /*bc90*/  F2FP.F16.E4M3.UNPACK_B R28, R13.H1 ;  /* 0x0000000dff1c723e */ /* 0x000fe200030006ff */
[-C--:B------:R-:W-:Y:S01]  /*bca0*/  FMUL.FTZ R13, R5, R34.reuse ;  /* 0x00000022050d7220 */ /* 0x080fe20000410000 */
[----:B------:R-:W-:Y:S01]  /*bcb0*/  F2FP.F16.E4M3.UNPACK_B R39, R39.H1 ;  /* 0x00000027ff27723e */ /* 0x000fe200030006ff */
[----:B------:R-:W-:Y:S01]  /*bcc0*/  FFMA.FTZ R5, R9, R34, -R12 ;  /* 0x0000002209057223 */ /* 0x000fe2000001080c */
[----:B------:R-:W-:Y:S01]  /*bcd0*/  LOP3.LUT R21, R35, 0xff000000, R8, 0xf8, !PT ;  /* 0xff00000023157812 */ /* 0x000fe200078ef808 */
[----:B------:R-:W-:Y:S01]  /*bce0*/  HADD2.F32 R12, -RZ, R27.H1_H1 ;  /* 0x3000001bff0c7230 */ /* 0x000fe20000004100 */
[----:B------:R-:W-:Y:S01]  /*bcf0*/  LOP3.LUT R8, R41, 0xff000000, R10, 0xf8, !PT ;  /* 0xff00000029087812 */ /* 0x000fe200078ef80a */
[----:B------:R-:W-:Y:S01]  /*bd00*/  HADD2.F32 R41, -RZ, R40.H1_H1 ;  /* 0x30000028ff297230 */ /* 0x000fe20000004100 */
[----:B------:R-:W-:Y:S01]  /*bd10*/  F2FP.F16.E4M3.UNPACK_B R29, R29.H1 ;  /* 0x0000001dff1d723e */ /* 0x000fe200030006ff */
[----:B------:R-:W-:Y:S01]  /*bd20*/  FFMA.FTZ R9, R9, R42, R13 ;  /* 0x0000002a09097223 */ /* 0x000fe2000001000d */
[----:B------:R-:W-:Y:S01]  /*bd30*/  HADD2.F32 R40, -RZ, R39.H0_H0 ;  /* 0x20000027ff287230 */ /* 0x000fe20000004100 */
[----:B------:R-:W-:Y:S01]  /*bd40*/  LOP3.LUT R43, R43, 0xff000000, R11, 0xf8, !PT ;  /* 0xff0000002b2b7812 */ /* 0x000fe200078ef80b */
[----:B------:R-:W-:-:S02]  /*bd50*/  HADD2.F32 R13, -RZ, R28.H0_H0 ;  /* 0x2000001cff0d7230 */ /* 0x000fc40000004100 */
[C---:B------:R-:W-:Y:S01]  /*bd60*/  FMUL.FTZ R45, R12.reuse, R41 ;  /* 0x000000290c2d7220 */ /* 0x040fe20000410000 */
[----:B------:R-:W-:Y:S02]  /*bd70*/  HADD2.F32 R34, -RZ, R29.H0_H0 ;  /* 0x2000001dff227230 */ /* 0x000fe40000004100 */
[----:B------:R-:W-:Y:S01]  /*bd80*/  FMUL.FTZ R12, R12, R33 ;  /* 0x000000210c0c7220 */ /* 0x000fe20000410000 */
[----:B------:R-:W-:Y:S02]  /*bd90*/  HADD2.F32 R27, -RZ, R26.H0_H0 ;  /* 0x2000001aff1b7230 */ /* 0x000fe40000004100 */
[C---:B------:R-:W-:Y:S01]  /*bda0*/  FMUL.FTZ R42, R13.reuse, R40 ;  /* 0x000000280d2a7220 */ /* 0x040fe20000410000 */
[-C--:B------:R-:W-:Y:S01]  /*bdb0*/  F2FP.F16.E4M3.UNPACK_B R30, R7.reuse ;  /* 0x00000007ff1e723e */ /* 0x080fe200020006ff */
[----:B------:R-:W-:Y:S01]  /*bdc0*/  FMUL.FTZ R47, R13, R34 ;  /* 0x000000220d2f7220 */ /* 0x000fe20000410000 */
[----:B------:R-:W-:Y:S01]  /*bdd0*/  F2FP.F16.E4M3.UNPACK_B R35, R7.H1 ;  /* 0x00000007ff23723e */ /* 0x000fe200030006ff */
[----:B------:R-:W-:Y:S01]  /*bde0*/  FFMA.FTZ R12, R24, R41, R12 ;  /* 0x00000029180c7223 */ /* 0x000fe2000001000c */
[----:B------:R-:W-:Y:S01]  /*bdf0*/  F2FP.F16.E4M3.UNPACK_B R10, R4 ;  /* 0x00000004ff0a723e */ /* 0x000fe200020006ff */
[----:B------:R-:W-:Y:S01]  /*be00*/  FFMA.FTZ R13, R27, R34, -R42 ;  /* 0x000000221b0d7223 */ /* 0x000fe2000001082a */
[----:B------:R-:W-:Y:S01]  /*be10*/  F2FP.F16.E4M3.UNPACK_B R25, R4.H1 ;  /* 0x00000004ff19723e */ /* 0x000fe200030006ff */
[----:B------:R-:W-:Y:S01]  /*be20*/  HADD2.F32 R28, -RZ, R28.H1_H1 ;  /* 0x3000001cff1c7230 */ /* 0x000fe20000004100 */
[----:B------:R-:W-:-:S02]  /*be30*/  F2FP.F16.E4M3.UNPACK_B R4, R6 ;  /* 0x00000006ff04723e */ /* 0x000fc400020006ff */
[----:B------:R-:W-:Y:S02]  /*be40*/  F2FP.F16.E4M3.UNPACK_B R7, R6.H1 ;  /* 0x00000006ff07723e */ /* 0x000fe400030006ff */
[----:B------:R-:W-:Y:S02]  /*be50*/  F2FP.F16.E4M3.UNPACK_B R41, R43 ;  /* 0x0000002bff29723e */ /* 0x000fe400020006ff */
[-C--:B------:R-:W-:Y:S02]  /*be60*/  F2FP.F16.E4M3.UNPACK_B R6, R14.reuse ;  /* 0x0000000eff06723e */ /* 0x080fe400020006ff */
[----:B------:R-:W-:Y:S01]  /*be70*/  F2FP.F16.E4M3.UNPACK_B R11, R14.H1 ;  /* 0x0000000eff0b723e */ /* 0x000fe200030006ff */
[----:B------:R-:W-:Y:S01]  /*be80*/  FFMA.FTZ R14, R24, R33, -R45 ;  /* 0x00000021180e7223 */ /* 0x000fe2000001082d */
[----:B------:R-:W-:Y:S01]  /*be90*/  F2FP.F16.E4M3.UNPACK_B R34, R38 ;  /* 0x00000026ff22723e */ /* 0x000fe200020006ff */
[----:B------:R-:W-:Y:S01]  /*bea0*/  FFMA.FTZ R24, R27, R40, R47 ;  /* 0x000000281b187223 */ /* 0x000fe2000001002f */
[----:B------:R-:W-:Y:S01]  /*beb0*/  HADD2.F32 R33, -RZ, R29.H1_H1 ;  /* 0x3000001dff217230 */ /* 0x000fe20000004100 */
[----:B------:R-:W-:Y:S01]  /*bec0*/  F2FP.F16.E4M3.UNPACK_B R38, R38.H1 ;  /* 0x00000026ff26723e */ /* 0x000fe200030006ff */
[----:B------:R-:W-:-:S02]  /*bed0*/  HADD2.F32 R40, -RZ, R39.H1_H1 ;  /* 0x30000027ff287230 */ /* 0x000fc40000004100 */
[----:B------:R-:W-:Y:S02]  /*bee0*/  HADD2.F32 R29, -RZ, R26.H1_H1 ;  /* 0x3000001aff1d7230 */ /* 0x000fe40000004100 */
[C---:B------:R-:W-:Y:S01]  /*bef0*/  FMUL.FTZ R45, R28.reuse, R33 ;  /* 0x000000211c2d7220 */ /* 0x040fe20000410000 */
[----:B------:R-:W-:Y:S02]  /*bf00*/  HADD2.F32 R42, -RZ, R41.H0_H0 ;  /* 0x20000029ff2a7230 */ /* 0x000fe40000004100 */
[----:B------:R-:W-:Y:S01]  /*bf10*/  FMUL.FTZ R44, R28, R40 ;  /* 0x000000281c2c7220 */ /* 0x000fe20000410000 */
[----:B------:R-:W-:Y:S02]  /*bf20*/  HADD2.F32 R26, -RZ, R31.H0_H0 ;  /* 0x2000001fff1a7230 */ /* 0x000fe40000004100 */
[----:B------:R-:W-:Y:S02]  /*bf30*/  HADD2.F32 R39, -RZ, R34.H0_H0 ;  /* 0x20000022ff277230 */ /* 0x000fe40000004100 */
[----:B------:R-:W-:-:S02]  /*bf40*/  HADD2.F32 R27, -RZ, R30.H0_H0 ;  /* 0x2000001eff1b7230 */ /* 0x000fc40000004100 */
[C---:B------:R-:W-:Y:S01]  /*bf50*/  FMUL.FTZ R28, R26.reuse, R42 ;  /* 0x0000002a1a1c7220 */ /* 0x040fe20000410000 */
[----:B------:R-:W-:Y:S02]  /*bf60*/  HADD2.F32 R41, -RZ, R41.H1_H1 ;  /* 0x30000029ff297230 */ /* 0x000fe40000004100 */
[----:B------:R-:W-:Y:S01]  /*bf70*/  FMUL.FTZ R47, R26, R39 ;  /* 0x000000271a2f7220 */ /* 0x000fe20000410000 */
[----:B------:R-:W-:Y:S01]  /*bf80*/  FFMA.FTZ R26, R29, R33, -R44 ;  /* 0x000000211d1a7223 */ /* 0x000fe2000001082c */
[----:B------:R-:W-:Y:S01]  /*bf90*/  FFMA.FTZ R28, R27, R39, -R28 ;  /* 0x000000271b1c7223 */ /* 0x000fe2000001081c */
        /* <DEDUP_REMOVED lines=8> */
[----:B------:R-:W-:Y:S01]  /*c020*/  FMUL.FTZ R45, R31, R41 ;  /* 0x000000291f2d7220 */ /* 0x000fe20000410000 */
[----:B------:R-:W-:Y:S01]  /*c030*/  HADD2.F32 R39, -RZ, R34.H1_H1 ;  /* 0x30000022ff277230 */ /* 0x000fe20000004100 */
[----:B------:R-:W-:Y:S01]  /*c040*/  F2FP.SATFINITE.E4M3.F32.PACK_AB_MERGE_C R5, R14, R5, R13 ;  /* 0x000000050e05723e */ /* 0x000fe2000480700d */
[----:B------:R-:W-:Y:S02]  /*c050*/  HADD2.F32 R40, -RZ, R38.H0_H0 ;  /* 0x20000026ff287230 */ /* 0x000fe40000004100 */
[----:B------:R-:W-:Y:S01]  /*c060*/  FMUL.FTZ R47, R33, R43 ;  /* 0x0000002b212f7220 */ /* 0x000fe20000410000 */
[----:B------:R-:W-:Y:S02]  /*c070*/  HADD2.F32 R30, -RZ, R30.H1_H1 ;  /* 0x3000001eff1e7230 */ /* 0x000fe40000004100 */
[----:B------:R-:W-:Y:S01]  /*c080*/  FMUL.FTZ R44, R31, R39 ;  /* 0x000000271f2c7220 */ /* 0x000fe20000410000 */
        /* <DEDUP_REMOVED lines=12> */
[----:B------:R-:W-:Y:S01]  /*c150*/  F2FP.SATFINITE.E4M3.F32.PACK_AB_MERGE_C R9, R12, R9, R24 ;  /* 0x000000090c09723e */ /* 0x000fe20004807018 */
[----:B------:R-:W-:-:S02]  /*c160*/  HADD2.F32 R44, -RZ, R43.H0_H0 ;  /* 0x2000002bff2c7230 */ /* 0x000fc40000004100 */
[----:B------:R-:W-:Y:S02]  /*c170*/  HADD2.F32 R37, -RZ, R32.H0_H0 ;  /* 0x20000020ff257230 */ /* 0x000fe40000004100 */
[C---:B------:R-:W-:Y:S01]  /*c180*/  FMUL.FTZ R48, R38.reuse, R45 ;  /* 0x0000002d26307220 */ /* 0x040fe20000410000 */
[----:B------:R-:W-:Y:S02]  /*c190*/  HADD2.F32 R42, -RZ, R40.H0_H0 ;  /* 0x20000028ff2a7230 */ /* 0x000fe40000004100 */
[-C--:B------:R-:W-:Y:S01]  /*c1a0*/  FMUL.FTZ R50, R38, R41.reuse ;  /* 0x0000002926327220 */ /* 0x080fe20000410000 */
[----:B------:R-:W-:Y:S02]  /*c1b0*/  HADD2.F32 R39, -RZ, R25.H0_H0 ;  /* 0x20000019ff277230 */ /* 0x000fe40000004100 */
[----:B------:R-:W-:Y:S01]  /*c1c0*/  FMUL.FTZ R46, R37, R44 ;  /* 0x0000002c252e7220 */ /* 0x000fe20000410000 */
[----:B------:R-:W-:Y:S01]  /*c1d0*/  FFMA.FTZ R38, R35, R41, -R48 ;  /* 0x0000002923267223 */ /* 0x000fe20000010830 */
        /* <DEDUP_REMOVED lines=11> */
[----:B------:R-:W-:-:S02]  /*c290*/  HADD2.F32 R32, -RZ, R42.H0_H0 ;  /* 0x2000002aff207230 */ /* 0x000fc40000004100 */
[----:B------:R-:W-:Y:S01]  /*c2a0*/  FFMA.FTZ R35, R35, R45, R50 ;  /* 0x0000002d23237223 */ /* 0x000fe20000010032 */
[--C-:B------:R-:W-:Y:S02]  /*c2b0*/  HADD2.F32 R21, -RZ, R15.reuse.H0_H0 ;  /* 0x2000000fff157230 */ /* 0x100fe40000004100 */
[C---:B------:R-:W-:Y:S01]  /*c2c0*/  FFMA.FTZ R46, R25.reuse, R41, -R20 ;  /* 0x00000029192e7223 */ /* 0x040fe20000010814 */
[----:B------:R-:W-:Y:S01]  /*c2d0*/  FFMA.FTZ R48, R25, R43, R44 ;  /* 0x0000002b19307223 */ /* 0x000fe2000001002c */
[----:B------:R-:W-:Y:S02]  /*c2e0*/  HADD2.F32 R25, -RZ, R40.H0_H0 ;  /* 0x20000028ff197230 */ /* 0x000fe40000004100 */
[----:B------:R-:W-:Y:S02]  /*c2f0*/  HADD2.F32 R20, -RZ, R10.H0_H0 ;  /* 0x2000000aff147230 */ /* 0x000fe40000004100 */
[----:B------:R-:W-:Y:S01]  /*c300*/  FMUL.FTZ R41, R21, R32 ;  /* 0x0000002015297220 */ /* 0x000fe20000410000 */
[----:B------:R-:W-:-:S02]  /*c310*/  HADD2.F32 R15, -RZ, R15.H1_H1 ;  /* 0x3000000fff0f7230 */ /* 0x000fc40000004100 */
[-C--:B------:R-:W-:Y:S01]  /*c320*/  FMUL.FTZ R21, R21, R25.reuse ;  /* 0x0000001915157220 */ /* 0x080fe20000410000 */
[----:B------:R-:W-:Y:S02]  /*c330*/  HADD2.F32 R40, -RZ, R40.H1_H1 ;  /* 0x30000028ff287230 */ /* 0x000fe40000004100 */
[C---:B------:R-:W-:Y:S01]  /*c340*/  FFMA.FTZ R41, R20.reuse, R25, -R41 ;  /* 0x0000001914297223 */ /* 0x040fe20000010829 */
[----:B------:R-:W-:Y:S01]  /*c350*/  HADD2.F32 R42, -RZ, R42.H1_H1 ;  /* 0x3000002aff2a7230 */ /* 0x000fe20000004100 */
[----:B------:R-:W-:Y:S01]  /*c360*/  F2FP.F16.E4M3.UNPACK_B R25, R8.H1 ;  /* 0x00000008ff19723e */ /* 0x000fe200030006ff */
[----:B------:R-:W-:Y:S02]  /*c370*/  HADD2.F32 R10, -RZ, R10.H1_H1 ;  /* 0x3000000aff0a7230 */ /* 0x000fe40000004100 */
[----:B------:R-:W-:Y:S01]  /*c380*/  FFMA.FTZ R43, R20, R32, R21 ;  /* 0x00000020142b7223 */ /* 0x000fe20000010015 */
[-C--:B------:R-:W-:Y:S01]  /*c390*/  F2FP.F16.E4M3.UNPACK_B R20, R3.reuse.H1 ;  /* 0x00000003ff14723e */ /* 0x080fe200030006ff */
[C---:B------:R-:W-:Y:S01]  /*c3a0*/  FMUL.FTZ R21, R15.reuse, R40 ;  /* 0x000000280f157220 */ /* 0x040fe20000410000 */
[----:B------:R-:W-:Y:S01]  /*c3b0*/  FMUL.FTZ R45, R15, R42 ;  /* 0x0000002a0f2d7220 */ /* 0x000fe20000410000 */
[----:B------:R-:W-:Y:S01]  /*c3c0*/  HADD2.F32 R32, -RZ, R25.H0_H0 ;  /* 0x20000019ff207230 */ /* 0x000fe20000004100 */
[----:B------:R-:W-:Y:S01]  /*c3d0*/  F2FP.F16.E4M3.UNPACK_B R3, R3 ;  /* 0x00000003ff03723e */ /* 0x000fe200020006ff */
[----:B------:R-:W-:-:S02]  /*c3e0*/  HADD2.F32 R15, -RZ, R11.H0_H0 ;  /* 0x2000000bff0f7230 */ /* 0x000fc40000004100 */
[C---:B------:R-:W-:Y:S01]  /*c3f0*/  FFMA.FTZ R42, R10.reuse, R42, R21 ;  /* 0x0000002a0a2a7223 */ /* 0x040fe20000010015 */
[----:B------:R-:W-:Y:S02]  /*c400*/  HADD2.F32 R21, -RZ, R20.H0_H0 ;  /* 0x20000014ff157230 */ /* 0x000fe40000004100 */
[----:B------:R-:W-:Y:S01]  /*c410*/  FFMA.FTZ R44, R10, R40, -R45 ;  /* 0x000000280a2c7223 */ /* 0x000fe2000001082d */
        /* <DEDUP_REMOVED lines=10> */
[----:B------:R-:W-:Y:S01]  /*c4c0*/  F2FP.F16.E4M3.UNPACK_B R10, R8 ;  /* 0x00000008ff0a723e */ /* 0x000fe200020006ff */
        /* <DEDUP_REMOVED lines=30> */
[----:B------:R2:W-:Y:S01]  /*c6b0*/  STS.128 [R49+0xf000], R4 ;  /* 0x00f0000431007388 */ /* 0x0005e20000000c00 */
[----:B------:R-:W-:-:S05]  /*c6c0*/  F2FP.SATFINITE.E4M3.F32.PACK_AB_MERGE_C R10, R15, R10, R25 ;  /* 0x0000000a0f0a723e */ /* 0x000fca0004807019 */
[----:B------:R2:W-:Y:S02]  /*c6d0*/  STS.128 [R0+0xf000], R8 ;  /* 0x00f0000800007388 */ /* 0x0005e40000000c00 */
.L_x_12349:
[----:B------:R-:W-:Y:S05]  /*c6e0*/  BSYNC B0 ;  /* 0x0000000000007941 */ /* 0x000fea0003800000 */
.L_x_12342:
        /* <DEDUP_REMOVED lines=8> */
.L_x_12339:
[----:B0-2---:R-:W-:-:S05]  /*c770*/  IMAD.U32 R0, RZ, RZ, UR36 ;  /* 0x00000024ff007e24 */ /* 0x005fca000f8e00ff */
[----:B------:R-:W-:-:S13]  /*c780*/  ISETP.NE.AND P0, PT, R0, 0x3, PT ;  /* 0x000000030000780c */ /* 0x000fda0003f05270 */
[----:B------:R-:W-:Y:S05]  /*c790*/  @!P0 BRA `(.L_x_12361) ;  /* 0x0000000000048947 */ /* 0x000fea0003800000 */
[----:B------:R-:W-:Y:S01]  /*c7a0*/  BPT.TRAP 0x1 ;  /* 0x000000040000795c */ /* 0x000fe20000300000 */
.L_x_12361:
[----:B-----5:R-:W-:Y:S01]  /*c7b0*/  IMAD R14, R22, 0x8, R16 ;  /* 0x00000008160e7824 */ /* 0x020fe200078e0210 */
[----:B-1----:R-:W-:-:S04]  /*c7c0*/  SHF.L.U32 R3, R152, 0x1f, RZ ;  /* 0x0000001f98037819 */ /* 0x002fc800000006ff */
[----:B------:R0:W1:Y:S01]  /*c7d0*/  SYNCS.PHASECHK.TRANS64.TRYWAIT P1, [R14+URZ+0x19c30], R3 ;  /* 0x019c30030e0075a7 */ /* 0x000062000802017f */
[----:B------:R-:W-:Y:S05]  /*c7e0*/  @!P0 BRA `(.L_x_12362) ;  /* 0x0000000000048947 */ /* 0x000fea0003800000 */
[----:B------:R-:W-:Y:S01]  /*c7f0*/  BPT.TRAP 0x1 ;  /* 0x000000040000795c */ /* 0x000fe20000300000 */
.L_x_12362:
[----:B------:R-:W-:Y:S01]  /*c800*/  VIADD R0, R16, 0x13800 ;  /* 0x0001380010007836 */ /* 0x000fe20000000000 */
[----:B------:R-:W-:Y:S01]  /*c810*/  LOP3.LUT R8, R36, 0x10000, RZ, 0xfc, !PT ;  /* 0x0001000024087812 */ /* 0x000fe200078efcff */
[----:B------:R-:W-:-:S03]  /*c820*/  IMAD.MOV.U32 R9, RZ, RZ, -0x3ffffff0 ;  /* 0xc0000010ff097424 */ /* 0x000fc600078e00ff */
[----:B------:R-:W-:-:S04]  /*c830*/  SHF.R.U32.HI R0, RZ, 0x4, R0 ;  /* 0x00000004ff007819 */ /* 0x000fc80000011600 */
[----:B------:R-:W-:-:S04]  /*c840*/  LOP3.LUT R0, R0, 0x3fff, RZ, 0xc0, !PT ;  /* 0x00003fff00007812 */ /* 0x000fc800078ec0ff */
[----:B------:R-:W-:-:S05]  /*c850*/  LOP3.LUT R0, R0, 0x10000, RZ, 0xfc, !PT ;  /* 0x0001000000007812 */ /* 0x000fca00078efcff */
[----:B------:R2:W-:Y:S01]  /*c860*/  STL [R1+0x24], R0 ;  /* 0x0000240001007387 */ /* 0x0005e20000100800 */
[----:B-1----:R-:W-:Y:S05]  /*c870*/  @P1 BRA `(.L_x_12363) ;  /* 0x0000000000081947 */ /* 0x002fea0003800000 */
[----:B------:R-:W1:Y:S02]  /*c880*/  SYNCS.PHASECHK.TRANS64.TRYWAIT P1, [R14+URZ+0x19c30], R3 ;  /* 0x019c30030e0075a7 */ /* 0x000e64000802017f */
[----:B-1----:R-:W-:Y:S05]  /*c890*/  @!P1 BRA `(.L_x_12364) ;  /* 0x0000018400709947 */ /* 0x002fea0003800000 */
.L_x_12363:
[----:B--2---:R-:W3:Y:S01]  /*c8a0*/  LDL R0, [R1+0x24] ;  /* 0x0000240001007983 */ /* 0x004ee20000100800 */
[----:B----4-:R-:W-:Y:S01]  /*c8b0*/  IMAD.MOV.U32 R5, RZ, RZ, -0x3ffffff0 ;  /* 0xc0000010ff057424 */ /* 0x010fe200078e00ff */
[----:B------:R-:W-:Y:S05]  /*c8c0*/  WARPSYNC.ALL ;  /* 0x0000000000007948 */ /* 0x000fea0003800000 */
[C---:B------:R-:W-:Y:S01]  /*c8d0*/  R2UR UR4, R8.reuse ;  /* 0x00000000080472ca */ /* 0x040fe200000e0000 */
[----:B------:R-:W-:Y:S01]  /*c8e0*/  WARPGROUP.ARRIVE ;  /* 0x00000000000079c5 */ /* 0x000fe20000000000 */
[----:B------:R-:W-:Y:S01]  /*c8f0*/  R2UR UR5, R9 ;  /* 0x00000000090572ca */ /* 0x000fe200000e0000 */
[----:B------:R-:W-:Y:S01]  /*c900*/  VIADD R156, R8, 0x180 ;  /* 0x00000180089c7836 */ /* 0x000fe20000000000 */
[----:B------:R-:W-:Y:S01]  /*c910*/  R2UR UR7, R5 ;  /* 0x00000000050772ca */ /* 0x000fe200000e0000 */
[----:B------:R-:W-:-:S02]  /*c920*/  IMAD.MOV.U32 R157, RZ, RZ, -0x3ffffff0 ;  /* 0xc0000010ff9d7424 */ /* 0x000fc400078e00ff */
[----:B------:R-:W-:Y:S02]  /*c930*/  IMAD.MOV.U32 R7, RZ, RZ, -0x3ffffff0 ;  /* 0xc0000010ff077424 */ /* 0x000fe400078e00ff */
[----:B------:R-:W-:Y:S02]  /*c940*/  VIADD R10, R8, 0x300 ;  /* 0x00000300080a7836 */ /* 0x000fe40000000000 */
[----:B------:R-:W-:Y:S02]  /*c950*/  IMAD.MOV.U32 R11, RZ, RZ, -0x3ffffff0 ;  /* 0xc0000010ff0b7424 */ /* 0x000fe400078e00ff */
[----:B------:R-:W-:Y:S02]  /*c960*/  IMAD.MOV.U32 R5, RZ, RZ, -0x3ffffff0 ;  /* 0xc0000010ff057424 */ /* 0x000fe400078e00ff */
[----:B---3--:R-:W-:-:S04]  /*c970*/  IMAD R4, R22, 0x300, R0 ;  /* 0x0000030016047824 */ /* 0x008fc800078e0200 */
[C---:B------:R-:W-:Y:S01]  /*c980*/  VIADD R6, R4.reuse, 0x100 ;  /* 0x0000010004067836 */ /* 0x040fe20000000000 */
[C---:B------:R-:W-:Y:S01]  /*c990*/  R2UR UR6, R4.reuse ;  /* 0x00000000040672ca */ /* 0x040fe200000e0000 */
[----:B------:R-:W-:-:S12]  /*c9a0*/  VIADD R4, R4, 0x200 ;  /* 0x0000020004047836 */ /* 0x000fd80000000000 */
[----:B------:R-:W-:Y:S01]  /*c9b0*/  QGMMA.64x128x32.F32.E4M3.E4M3 R24, gdesc[UR4], RZ, !UPT, gsb0 ;  /* 0x01e00000041879f3 */ /* 0x000fe2000c0008ff */
        /* <DEDUP_REMOVED lines=15> */
[----:B------:R-:W-:Y:S05]  /*cab0*/  @!P0 BRA `(.L_x_12365) ;  /* 0x0000000000048947 */ /* 0x000fea0003800000 */
[----:B------:R-:W-:Y:S01]  /*cac0*/  BPT.TRAP 0x1 ;  /* 0x000000040000795c */ /* 0x000fe20000300000 */
.L_x_12365:
[----:B------:R-:W2:Y:S01]  /*cad0*/  LDL R0, [R1+0x40] ;  /* 0x0000400001007983 */ /* 0x000ea20000100800 */
[----:B------:R-:W3:Y:S03]  /*cae0*/  LDC R92, c[0x0][0x448] ;  /* 0x00011200ff5c7b82 */ /* 0x000ee60000000800 */
[----:B------:R-:W2:Y:S04]  /*caf0*/  LDL R90, [R1+0x20] ;  /* 0x00002000015a7983 */ /* 0x000ea80000100800 */
[----:B------:R-:W4:Y:S04]  /*cb00*/  LDL R6, [R1+0x4] ;  /* 0x0000040001067983 */ /* 0x000f280000100800 */
[----:B------:R-:W5:Y:S01]  /*cb10*/  LDL R20, [R1] ;  /* 0x0000000001147983 */ /* 0x000f620000100800 */
[----:B------:R-:W-:Y:S01]  /*cb20*/  IMAD.MOV.U32 R4, RZ, RZ, -0x80 ;  /* 0xffffff80ff047424 */ /* 0x000fe200078e00ff */
[----:B------:R-:W-:Y:S01]  /*cb30*/  ULDC.64 UR4, c[0x0][0x9e0] ;  /* 0x0002780000047ab9 */ /* 0x000fe20000000a00 */
[----:B------:R-:W-:Y:S01]  /*cb40*/  LOP3.LUT R17, R17, 0xffffff7f, RZ, 0xc0, !PT ;  /* 0xffffff7f11117812 */ /* 0x000fe200078ec0ff */
[----:B------:R-:W-:Y:S01]  /*cb50*/  ULDC UR6, c[0x0][0x9dc] ;  /* 0x0002770000067ab9 */ /* 0x000fe20000000800 */
[----:B---3--:R-:W-:-:S13]  /*cb60*/  ISETP.NE.AND P1, PT, R92, 0x1, PT ;  /* 0x000000015c00780c */ /* 0x008fda0003f25270 */
[----:B01----:R-:W0:Y:S08]  /*cb70*/  @P1 LDC R3, c[0x0][0x44c] ;  /* 0x00011300ff031b82 */ /* 0x003e300000000800 */
[----:B------:R-:W1:Y:S01]  /*cb80*/  @P1 LDC R5, c[0x0][0x450] ;  /* 0x00011400ff051b82 */ /* 0x000e620000000800 */
[----:B------:R-:W-:Y:S01]  /*cb90*/  UISETP.GE.AND UP0, UPT, UR5, 0x1, UPT ;  /* 0x000000010500788c */ /* 0x000fe2000bf06270 */
[----:B------:R-:W-:Y:S01]  /*cba0*/  IMAD R15, R89, R4, 0x80 ;  /* 0x00000080590f7424 */ /* 0x000fe200078e0204 */
[----:B------:R-:W-:Y:S01]  /*cbb0*/  @P1 LOP3.LUT R17, R17, 0x80, RZ, 0xfc, !PT ;  /* 0x0000008011111812 */ /* 0x000fe200078efcff */
[----:B------:R-:W-:Y:S01]  /*cbc0*/  IMAD.U32 R7, RZ, RZ, UR6 ;  /* 0x00000006ff077e24 */ /* 0x000fe2000f8e00ff */
[----:B------:R-:W-:Y:S01]  /*cbd0*/  UP2UR UR39, UPR, URZ, 0x1 ;  /* 0x000000013f277883 */ /* 0x000fe20008000000 */
[----:B------:R-:W-:Y:S01]  /*cbe0*/  LEA R4, R89, 0xffffff80, 0x7 ;  /* 0xffffff8059047811 */ /* 0x000fe200078e38ff */
[----:B--2---:R-:W-:-:S04]  /*cbf0*/  IMAD.IADD R12, R0, 0x1, R90 ;  /* 0x00000001000c7824 */ /* 0x004fc800078e025a */
[----:B0-----:R-:W-:-:S05]  /*cc00*/  @P1 IMAD.HI.U32 R0, R12, R3, RZ ;  /* 0x000000030c001227 */ /* 0x001fca00078e00ff */
[----:B-1----:R-:W-:Y:S01]  /*cc10*/  @P1 SHF.R.U32.HI R12, RZ, R5, R0 ;  /* 0x00000005ff0c1219 */ /* 0x002fe20000011600 */
[----:B------:R-:W-:-:S04]  /*cc20*/  VIADD R0, R14, 0x19c40 ;  /* 0x00019c400e007836 */ /* 0x000fc80000000000 */
[----:B------:R-:W0:Y:S01]  /*cc30*/  SHFL.IDX PT, R14, R12, RZ, 0x1c1f ;  /* 0x001c1fff0c0e7589 */ /* 0x000e2200000e0000 */
[----:B----4-:R-:W-:Y:S02]  /*cc40*/  PRMT R0, R6, 0x654, R0 ;  /* 0x0000065406007816 */ /* 0x010fe40000000000 */
[----:B------:R-:W-:Y:S02]  /*cc50*/  PLOP3.LUT P1, PT, PT, PT, UP0, 0x40, 0x0 ;  /* 0x000000000000781c */ /* 0x000fe40003f2e808 */
[----:B------:R1:W-:Y:S01]  /*cc60*/  SYNCS.ARRIVE.TRANS64.RED.A1T0 RZ, [R0+URZ], RZ ;  /* 0x000000ff00ff79a7 */ /* 0x0003e2000810043f */
[----:B------:R-:W-:Y:S02]  /*cc70*/  LOP3.LUT R5, RZ, R7, RZ, 0x33, !PT ;  /* 0x00000007ff057212 */ /* 0x000fe400078e33ff */
[----:B-1----:R-:W-:-:S04]  /*cc80*/  IADD3 R0, -R154, 0x1, R15 ;  /* 0x000000019a007810 */ /* 0x002fc80007ffe10f */
[----:B-----5:R-:W-:Y:S02]  /*cc90*/  IADD3 R0, -R155, R0, R20 ;  /* 0x000000009b007210 */ /* 0x020fe40007ffe114 */
[----:B------:R-:W-:-:S03]  /*cca0*/  IADD3 R13, -R154, R20, R15 ;  /* 0x000000149a0d7210 */ /* 0x000fc60007ffe10f */
[C---:B------:R-:W-:Y:S02]  /*ccb0*/  VIADD R6, R0.reuse, UR4 ;  /* 0x0000000400067c36 */ /* 0x040fe40008000000 */
[----:B------:R-:W-:-:S03]  /*ccc0*/  IMAD.IADD R5, R0, 0x1, R5 ;  /* 0x0000000100057824 */ /* 0x000fc600078e0205 */
[----:B0-----:R-:W-:Y:S01]  /*ccd0*/  VIADDMNMX R3, R14, R6, R13, PT ;  /* 0x000000060e037246 */ /* 0x001fe2000380010d */
        /* <DEDUP_REMOVED lines=14> */
.L_x_12368:
[----:B------:R-:W-:-:S06]  /*cdc0*/  UISETP.NE.AND UP0, UPT, UR5, 0x1, UPT ;  /* 0x000000010500788c */ /* 0x000fcc000bf05270 */
[----:B------:R-:W-:-:S05]  /*cdd0*/  PLOP3.LUT P1, PT, PT, PT, UP0, 0x80, 0x0 ;  /* 0x000000000000781c */ /* 0x000fca0003f2f008 */
[----:B------:R-:W-:-:S08]  /*cde0*/  @UP0 ULDC.64 UR6, c[0x0][0x9e8] ;  /* 0x00027a0000060ab9 */ /* 0x000fd00000000a00 */
[----:B------:R-:W-:-:S05]  /*cdf0*/  @P1 IMAD.HI.U32 R14, R21, UR6, RZ ;  /* 0x00000006150e1c27 */ /* 0x000fca000f8e00ff */
[----:B------:R-:W-:-:S07]  /*ce00*/  @P1 SHF.R.U32.HI R21, RZ, UR7, R14 ;  /* 0x00000007ff151c19 */ /* 0x000fce000801160e */
.L_x_12369:
[----:B------:R-:W-:Y:S05]  /*ce10*/  BSYNC B0 ;  /* 0x0000000000007941 */ /* 0x000fea0003800000 */
.L_x_12367:
[----:B------:R-:W-:-:S04]  /*ce20*/  IMAD R21, R21, UR5, -R4 ;  /* 0x0000000515157c24 */ /* 0x000fc8000f8e0a04 */
[----:B------:R-:W-:-:S05]  /*ce30*/  IMAD.IADD R21, R21, 0x1, -R154 ;  /* 0x0000000115157824 */ /* 0x000fca00078e0a9a */
[----:B------:R-:W-:Y:S02]  /*ce40*/  VIMNMX R0, R0, R21, !PT ;  /* 0x0000001500007248 */ /* 0x000fe40007fe0100 */
[----:B------:R-:W-:-:S07]  /*ce50*/  VIADDMNMX R3, R21, UR5, R3, PT ;  /* 0x0000000515037c46 */ /* 0x000fce000b800103 */
.L_x_12366:
[C---:B------:R-:W-:Y:S01]  /*ce60*/  ISETP.GE.AND P3, PT, R15.reuse, 0x9, PT ;  /* 0x000000090f00780c */ /* 0x040fe20003f66270 */
[----:B------:R-:W0:Y:S01]  /*ce70*/  SHFL.IDX PT, R12, R12, 0x1, 0x1c1f ;  /* 0x003c1f000c0c7f89 */ /* 0x000e2200000e0000 */
[C---:B------:R-:W-:Y:S01]  /*ce80*/  ISETP.GE.AND P1, PT, R15.reuse, 0x2, PT ;  /* 0x000000020f00780c */ /* 0x040fe20003f26270 */
[----:B------:R-:W-:Y:S01]  /*ce90*/  UISETP.NE.AND UP0, UPT, UR39, URZ, UPT ;  /* 0x0000003f2700728c */ /* 0x000fe2000bf05270 */
[----:B------:R-:W-:Y:S02]  /*cea0*/  ISETP.GE.AND P4, PT, R15, 0xa, PT ;  /* 0x0000000a0f00780c */ /* 0x000fe40003f86270 */
[----:B------:R-:W-:Y:S02]  /*ceb0*/  LOP3.LUT R17, R17, 0xfffffffe, RZ, 0xc0, !PT ;  /* 0xfffffffe11117812 */ /* 0x000fe400078ec0ff */
[----:B------:R-:W-:Y:S02]  /*cec0*/  ISETP.GT.AND P2, PT, R0, 0x1, !P1 ;  /* 0x000000010000780c */ /* 0x000fe40004f44270 */
[----:B------:R-:W-:-:S02]  /*ced0*/  ISETP.GE.AND P6, PT, R15, 0x1, PT ;  /* 0x000000010f00780c */ /* 0x000fc40003fc6270 */
[----:B------:R-:W-:Y:S02]  /*cee0*/  ISETP.LT.OR P2, PT, R3, 0x2, P2 ;  /* 0x000000020300780c */ /* 0x000fe40001741670 */
[----:B------:R-:W-:Y:S02]  /*cef0*/  @P3 LOP3.LUT R17, R17, 0x1, RZ, 0xfc, !PT ;  /* 0x0000000111113812 */ /* 0x000fe400078efcff */
[----:B------:R-:W-:Y:S02]  /*cf00*/  FSEL R25, R25, -INF , !P2 ;  /* 0xff80000019197808 */ /* 0x000fe40005000000 */
[----:B------:R-:W-:Y:S02]  /*cf10*/  LOP3.LUT R17, R17, 0xfffffffd, RZ, 0xc0, !PT ;  /* 0xfffffffd11117812 */ /* 0x000fe400078ec0ff */
[----:B------:R-:W-:Y:S02]  /*cf20*/  ISETP.GT.AND P3, PT, R0, 0x8, !P3 ;  /* 0x000000080000780c */ /* 0x000fe40005f64270 */
[----:B------:R-:W-:-:S02]  /*cf30*/  @P4 LOP3.LUT R17, R17, 0x2, RZ, 0xfc, !PT ;  /* 0x0000000211114812 */ /* 0x000fc400078efcff */
[----:B------:R-:W-:Y:S01]  /*cf40*/  ISETP.GT.AND P2, PT, R0, 0x9, !P4 ;  /* 0x000000090000780c */ /* 0x000fe20006744270 */
[----:B0-----:R-:W-:Y:S01]  /*cf50*/  IMAD.IADD R5, R5, 0x1, R12 ;  /* 0x0000000105057824 */ /* 0x001fe200078e020c */
[----:B------:R-:W-:Y:S02]  /*cf60*/  ISETP.GE.AND P4, PT, R15, 0x11, PT ;  /* 0x000000110f00780c */ /* 0x000fe40003f86270 */
[C---:B------:R-:W-:Y:S02]  /*cf70*/  ISETP.LT.OR P3, PT, R3.reuse, 0x9, P3 ;  /* 0x000000090300780c */ /* 0x040fe40001f61670 */
[----:B------:R-:W-:Y:S02]  /*cf80*/  ISETP.LT.OR P2, PT, R3, 0xa, P2 ;  /* 0x0000000a0300780c */ /* 0x000fe40001741670 */
[----:B------:R-:W-:Y:S02]  /*cf90*/  FSEL R21, R28, -INF , !P3 ;  /* 0xff8000001c157808 */ /* 0x000fe40005800000 */
[----:B------:R-:W-:-:S02]  /*cfa0*/  ISETP.GE.AND P3, PT, R15, 0x12, PT ;  /* 0x000000120f00780c */ /* 0x000fc40003f66270 */
[----:B------:R-:W-:Y:S02]  /*cfb0*/  LOP3.LUT R17, R17, 0xfffffffb, RZ, 0xc0, !PT ;  /* 0xfffffffb11117812 */ /* 0x000fe400078ec0ff */
[----:B------:R-:W-:Y:S02]  /*cfc0*/  FSEL R29, R29, -INF , !P2 ;  /* 0xff8000001d1d7808 */ /* 0x000fe40005000000 */
[----:B------:R-:W-:Y:S02]  /*cfd0*/  ISETP.GT.AND P2, PT, R0, 0x10, !P4 ;  /* 0x000000100000780c */ /* 0x000fe40006744270 */
[----:B------:R-:W-:Y:S02]  /*cfe0*/  @P4 LOP3.LUT R17, R17, 0x4, RZ, 0xfc, !PT ;  /* 0x0000000411114812 */ /* 0x000fe400078efcff */
[----:B------:R-:W-:Y:S02]  /*cff0*/  ISETP.LT.OR P2, PT, R3, 0x11, P2 ;  /* 0x000000110300780c */ /* 0x000fe40001741670 */
[----:B------:R-:W-:-:S02]  /*d000*/  LOP3.LUT R17, R17, 0xfdffffff, RZ, 0xc0, !PT ;  /* 0xfdffffff11117812 */ /* 0x000fc400078ec0ff */
[----:B------:R-:W-:Y:S02]  /*d010*/  FSEL R91, R32, -INF , !P2 ;  /* 0xff800000205b7808 */ /* 0x000fe40005000000 */
[----:B------:R-:W-:Y:S02]  /*d020*/  @P3 LOP3.LUT R17, R17, 0x2000000, RZ, 0xfc, !PT ;  /* 0x0200000011113812 */ /* 0x000fe400078efcff */
[----:B------:R-:W-:Y:S02]  /*d030*/  ISETP.GT.AND P2, PT, R0, 0x11, !P3 ;  /* 0x000000110000780c */ /* 0x000fe40005f44270 */
[----:B------:R-:W-:Y:S02]  /*d040*/  ISETP.GE.AND P3, PT, R15, 0x19, PT ;  /* 0x000000190f00780c */ /* 0x000fe40003f66270 */
[----:B------:R-:W-:Y:S02]  /*d050*/  ISETP.LT.OR P2, PT, R3, 0x12, P2 ;  /* 0x000000120300780c */ /* 0x000fe40001741670 */
[----:B------:R-:W-:-:S02]  /*d060*/  LOP3.LUT R17, R17, 0xfeffffff, RZ, 0xc0, !PT ;  /* 0xfeffffff11117812 */ /* 0x000fc400078ec0ff */
[----:B------:R-:W-:Y:S02]  /*d070*/  FSEL R33, R33, -INF , !P2 ;  /* 0xff80000021217808 */ /* 0x000fe40005000000 */
[----:B------:R-:W-:Y:S02]  /*d080*/  ISETP.GT.AND P2, PT, R0, 0x18, !P3 ;  /* 0x000000180000780c */ /* 0x000fe40005f44270 */
[----:B------:R-:W-:Y:S02]  /*d090*/  VIADDMNMX R6, R12, R6, R13, PT ;  /* 0x000000060c067246 */ /* 0x000fe4000380010d */
[----:B------:R-:W-:Y:S02]  /*d0a0*/  ISETP.LT.OR P2, PT, R3, 0x19, P2 ;  /* 0x000000190300780c */ /* 0x000fe40001741670 */
[----:B------:R-:W-:Y:S02]  /*d0b0*/  @P3 LOP3.LUT R17, R17, 0x1000000, RZ, 0xfc, !PT ;  /* 0x0100000011113812 */ /* 0x000fe400078efcff */
[----:B------:R-:W-:-:S02]  /*d0c0*/  ISETP.GE.AND P3, PT, R15, 0x1a, PT ;  /* 0x0000001a0f00780c */ /* 0x000fc40003f66270 */
        /* <DEDUP_REMOVED lines=142> */
[----:B------:R-:W-:-:S13]  /*d9b0*/  ISETP.GE.AND P5, PT, R15, 0x7a, PT ;  /* 0x0000007a0f00780c */ /* 0x000fda0003fa6270 */
[----:B------:R-:W-:Y:S02]  /*d9c0*/  @P5 LOP3.LUT R17, R17, 0x8000000, RZ, 0xfc, !PT ;  /* 0x0800000011115812 */ /* 0x000fe400078efcff */
[----:B------:R-:W-:-:S04]  /*d9d0*/  ISETP.GT.AND P5, PT, R0, 0x79, !P5 ;  /* 0x000000790000780c */ /* 0x000fc80006fa4270 */
[----:B------:R-:W-:-:S04]  /*d9e0*/  ISETP.LT.OR P5, PT, R3, 0x7a, P5 ;  /* 0x0000007a0300780c */ /* 0x000fc80002fa1670 */
        /* <DEDUP_REMOVED lines=16> */
.L_x_12372:
[----:B------:R-:W-:-:S06]  /*daf0*/  UISETP.NE.AND UP0, UPT, UR5, 0x1, UPT ;  /* 0x000000010500788c */ /* 0x000fcc000bf05270 */
[----:B------:R-:W-:-:S05]  /*db00*/  PLOP3.LUT P5, PT, PT, PT, UP0, 0x80, 0x0 ;  /* 0x000000000000781c */ /* 0x000fca0003faf008 */
[----:B------:R-:W-:-:S08]  /*db10*/  @UP0 ULDC.64 UR6, c[0x0][0x9e8] ;  /* 0x00027a0000060ab9 */ /* 0x000fd00000000a00 */
[----:B------:R-:W-:Y:S01]  /*db20*/  @P5 IMAD.HI.U32 R0, R3, UR6, RZ ;  /* 0x0000000603005c27 */ /* 0x000fe2000f8e00ff */
[----:B------:R-:W-:-:S13]  /*db30*/  PLOP3.LUT P5, PT, PT, PT, UP0, 0x80, 0x0 ;  /* 0x000000000000781c */ /* 0x000fda0003faf008 */
[----:B------:R-:W-:-:S07]  /*db40*/  @P5 SHF.R.U32.HI R3, RZ, UR7, R0 ;  /* 0x00000007ff035c19 */ /* 0x000fce0008011600 */
.L_x_12373:
[----:B------:R-:W-:Y:S05]  /*db50*/  BSYNC B0 ;  /* 0x0000000000007941 */ /* 0x000fea0003800000 */
.L_x_12371:
[----:B------:R-:W-:-:S04]  /*db60*/  IMAD R3, R3, UR5, -R4 ;  /* 0x0000000503037c24 */ /* 0x000fc8000f8e0a04 */
[----:B------:R-:W-:-:S05]  /*db70*/  IMAD.IADD R3, R3, 0x1, -R154 ;  /* 0x0000000103037824 */ /* 0x000fca00078e0a9a */
[----:B------:R-:W-:Y:S02]  /*db80*/  VIMNMX R5, R5, R3, !PT ;  /* 0x0000000305057248 */ /* 0x000fe40007fe0100 */
[----:B------:R-:W-:-:S07]  /*db90*/  VIADDMNMX R6, R3, UR5, R6, PT ;  /* 0x0000000503067c46 */ /* 0x000fce000b800106 */
.L_x_12370:
[----:B------:R-:W-:Y:S01]  /*dba0*/  ISETP.GT.AND P1, PT, R5, 0x1, !P1 ;  /* 0x000000010500780c */ /* 0x000fe20004f24270 */
[----:B------:R-:W-:Y:S01]  /*dbb0*/  UISETP.NE.AND UP0, UPT, UR39, URZ, UPT ;  /* 0x0000003f2700728c */ /* 0x000fe2000bf05270 */
        /* <DEDUP_REMOVED lines=51> */
[C---:B------:R-:W-:Y:S02]  /*def0*/  LOP3.LUT P1, RZ, R17.reuse, 0x200000, RZ, 0xc0, !PT ;  /* 0x0020000011ff7812 */ /* 0x040fe4000782c0ff */
[----:B------:R-:W-:-:S02]  /*df00*/  LOP3.LUT P5, RZ, R17, 0x8000, RZ, 0xc0, !PT ;  /* 0x0000800011ff7812 */ /* 0x000fc400078ac0ff */
        /* <DEDUP_REMOVED lines=24> */
[----:B------:R-:W-:Y:S01]  /*e090*/  ISETP.GT.AND P6, PT, R5, RZ, !P6 ;  /* 0x000000ff0500720c */ /* 0x000fe200077c4270 */
[----:B------:R-:W0:Y:S01]  /*e0a0*/  SHFL.BFLY PT, R3, R0, 0x2, 0x1f ;  /* 0x0c401f0000037f89 */ /* 0x000e2200000e0000 */
[----:B------:R-:W-:Y:S02]  /*e0b0*/  FSEL R125, R50, -INF , !P1 ;  /* 0xff800000327d7808 */ /* 0x000fe40004800000 */
[----:B------:R-:W-:Y:S02]  /*e0c0*/  LOP3.LUT P1, RZ, R17, 0x20000, RZ, 0xc0, !PT ;  /* 0x0002000011ff7812 */ /* 0x000fe4000782c0ff */
[----:B------:R-:W-:Y:S02]  /*e0d0*/  ISETP.LT.OR P6, PT, R6, 0x1, P6 ;  /* 0x000000010600780c */ /* 0x000fe400037c1670 */
[----:B------:R-:W-:Y:S02]  /*e0e0*/  ISETP.GT.AND P1, PT, R5, 0x31, !P1 ;  /* 0x000000310500780c */ /* 0x000fe40004f24270 */
[----:B------:R-:W-:-:S02]  /*e0f0*/  FSEL R26, R26, -INF , !P6 ;  /* 0xff8000001a1a7808 */ /* 0x000fc40007000000 */
[----:B------:R-:W-:Y:S02]  /*e100*/  ISETP.LT.OR P1, PT, R6, 0x32, P1 ;  /* 0x000000320600780c */ /* 0x000fe40000f21670 */
[----:B------:R-:W-:Y:S02]  /*e110*/  ISETP.GT.AND P2, PT, R5, 0x70, !P2 ;  /* 0x000000700500780c */ /* 0x000fe40005744270 */
[----:B------:R-:W-:Y:S02]  /*e120*/  FSEL R51, R51, -INF , !P1 ;  /* 0xff80000033337808 */ /* 0x000fe40004800000 */
[----:B------:R-:W-:Y:S02]  /*e130*/  LOP3.LUT P1, RZ, R17, 0x10000, RZ, 0xc0, !PT ;  /* 0x0001000011ff7812 */ /* 0x000fe4000782c0ff */
[C---:B------:R-:W-:Y:S02]  /*e140*/  ISETP.GT.AND P3, PT, R5.reuse, 0x71, !P3 ;  /* 0x000000710500780c */ /* 0x040fe40005f64270 */
[----:B------:R-:W-:-:S02]  /*e150*/  ISETP.GT.AND P1, PT, R5, 0x38, !P1 ;  /* 0x000000380500780c */ /* 0x000fc40004f24270 */
[C---:B------:R-:W-:Y:S02]  /*e160*/  ISETP.LT.OR P2, PT, R6.reuse, 0x71, P2 ;  /* 0x000000710600780c */ /* 0x040fe40001741670 */
[----:B------:R-:W-:Y:S02]  /*e170*/  ISETP.LT.OR P1, PT, R6, 0x39, P1 ;  /* 0x000000390600780c */ /* 0x000fe40000f21670 */
[----:B0-----:R-:W-:Y:S02]  /*e180*/  FMNMX.FTZ R12, R0, R3, !PT ;  /* 0x00000003000c7209 */ /* 0x001fe40007810000 */
[----:B------:R-:W-:Y:S02]  /*e190*/  FSEL R127, R54, -INF , !P1 ;  /* 0xff800000367f7808 */ /* 0x000fe40004800000 */
[----:B------:R-:W-:Y:S01]  /*e1a0*/  ISETP.GT.AND P1, PT, R5, 0x39, !P5 ;  /* 0x000000390500780c */ /* 0x000fe20006f24270 */
[----:B------:R-:W0:Y:S01]  /*e1b0*/  SHFL.BFLY PT, R3, R12, 0x1, 0x1f ;  /* 0x0c201f000c037f89 */ /* 0x000e2200000e0000 */
        /* <DEDUP_REMOVED lines=42> */
[----:B------:R-:W-:-:S02]  /*e460*/  LOP3.LUT P5, RZ, R17, 0x8, RZ, 0xc0, !PT ;  /* 0x0000000811ff7812 */ /* 0x000fc400078ac0ff */
[----:B------:R-:W-:Y:S02]  /*e470*/  ISETP.LT.OR P1, PT, R6, 0x52, P1 ;  /* 0x000000520600780c */ /* 0x000fe40000f21670 */
[----:B------:R-:W-:Y:S02]  /*e480*/  FMNMX.FTZ R0, R63, R0, !PT ;  /* 0x000000003f007209 */ /* 0x000fe40007810000 */
[----:B------:R-:W-:Y:S02]  /*e490*/  FSEL R67, R67, -INF , !P1 ;  /* 0xff80000043437808 */ /* 0x000fe40004800000 */
[----:B------:R-:W-:Y:S02]  /*e4a0*/  LOP3.LUT P1, RZ, R17, 0x100, RZ, 0xc0, !PT ;  /* 0x0000010011ff7812 */ /* 0x000fe4000782c0ff */
[----:B------:R-:W-:Y:S02]  /*e4b0*/  FMNMX.FTZ R0, R133, R0, !PT ;  /* 0x0000000085007209 */ /* 0x000fe40007810000 */
[----:B------:R-:W-:-:S02]  /*e4c0*/  ISETP.GT.AND P1, PT, R5, 0x58, !P1 ;  /* 0x000000580500780c */ /* 0x000fc40004f24270 */
[----:B0-----:R-:W-:Y:S02]  /*e4d0*/  FMNMX.FTZ R3, R12, R3, !PT ;  /* 0x000000030c037209 */ /* 0x001fe40007810000 */
[----:B------:R-:W-:Y:S02]  /*e4e0*/  ISETP.LT.OR P1, PT, R6, 0x59, P1 ;  /* 0x000000590600780c */ /* 0x000fe40000f21670 */
[----:B------:R-:W-:Y:S01]  /*e4f0*/  FMNMX.FTZ R0, R67, R0, !PT ;  /* 0x0000000043007209 */ /* 0x000fe20007810000 */
[----:B------:R-:W-:-:S01]  /*e500*/  FFMA.FTZ R141, R2, R3, -8 ;  /* 0xc1000000028d7423 */ /* 0x000fc20000010003 */
[----:B------:R-:W-:Y:S02]  /*e510*/  FSEL R135, R70, -INF , !P1 ;  /* 0xff80000046877808 */ /* 0x000fe40004800000 */
[----:B------:R-:W-:Y:S02]  /*e520*/  LOP3.LUT P1, RZ, R17, 0x40, RZ, 0xc0, !PT ;  /* 0x0000004011ff7812 */ /* 0x000fe4000782c0ff */
[----:B------:R-:W-:-:S02]  /*e530*/  FMNMX.FTZ R0, R135, R0, !PT ;  /* 0x0000000087007209 */ /* 0x000fc40007810000 */
[C---:B------:R-:W-:Y:S02]  /*e540*/  ISETP.GT.AND P1, PT, R5.reuse, 0x59, !P1 ;  /* 0x000000590500780c */ /* 0x040fe40004f24270 */
[----:B------:R-:W-:Y:S02]  /*e550*/  ISETP.GT.AND P4, PT, R5, 0x78, !P4 ;  /* 0x000000780500780c */ /* 0x000fe40006784270 */
[C---:B------:R-:W-:Y:S02]  /*e560*/  ISETP.LT.OR P1, PT, R6.reuse, 0x5a, P1 ;  /* 0x0000005a0600780c */ /* 0x040fe40000f21670 */
[----:B------:R-:W-:Y:S02]  /*e570*/  ISETP.LT.OR P3, PT, R6, 0x72, P3 ;  /* 0x000000720600780c */ /* 0x000fe40001f61670 */
[----:B------:R-:W-:Y:S02]  /*e580*/  FSEL R71, R71, -INF , !P1 ;  /* 0xff80000047477808 */ /* 0x000fe40004800000 */
[----:B------:R-:W-:-:S02]  /*e590*/  LOP3.LUT P1, RZ, R17, 0x20, RZ, 0xc0, !PT ;  /* 0x0000002011ff7812 */ /* 0x000fc4000782c0ff */
[----:B------:R-:W-:Y:S02]  /*e5a0*/  FMNMX.FTZ R0, R71, R0, !PT ;  /* 0x0000000047007209 */ /* 0x000fe40007810000 */
[----:B------:R-:W-:Y:S02]  /*e5b0*/  ISETP.GT.AND P1, PT, R5, 0x60, !P1 ;  /* 0x000000600500780c */ /* 0x000fe40004f24270 */
[C---:B------:R-:W-:Y:S02]  /*e5c0*/  ISETP.LT.OR P4, PT, R6.reuse, 0x79, P4 ;  /* 0x000000790600780c */ /* 0x040fe40002781670 */
[----:B------:R-:W-:Y:S02]  /*e5d0*/  ISETP.LT.OR P1, PT, R6, 0x61, P1 ;  /* 0x000000610600780c */ /* 0x000fe40000f21670 */
[----:B------:R-:W-:Y:S02]  /*e5e0*/  FSEL R83, R83, -INF , !P3 ;  /* 0xff80000053537808 */ /* 0x000fe40005800000 */
[----:B------:R-:W-:-:S02]  /*e5f0*/  FSEL R137, R74, -INF , !P1 ;  /* 0xff8000004a897808 */ /* 0x000fc40004800000 */
[----:B------:R-:W-:Y:S02]  /*e600*/  LOP3.LUT P1, RZ, R17, 0x10, RZ, 0xc0, !PT ;  /* 0x0000001011ff7812 */ /* 0x000fe4000782c0ff */
[----:B------:R-:W-:Y:S02]  /*e610*/  FMNMX.FTZ R0, R137, R0, !PT ;  /* 0x0000000089007209 */ /* 0x000fe40007810000 */
[----:B------:R-:W-:Y:S02]  /*e620*/  ISETP.GT.AND P1, PT, R5, 0x61, !P1 ;  /* 0x000000610500780c */ /* 0x000fe40004f24270 */
[----:B------:R-:W-:Y:S02]  /*e630*/  ISETP.NE.AND P6, PT, R92, 0x1, PT ;  /* 0x000000015c00780c */ /* 0x000fe40003fc5270 */
[----:B------:R-:W-:-:S04]  /*e640*/  ISETP.LT.OR P1, PT, R6, 0x62, P1 ;  /* 0x000000620600780c */ /* 0x000fc80000f21670 */
[----:B------:R-:W-:Y:S02]  /*e650*/  FSEL R75, R75, -INF , !P1 ;  /* 0xff8000004b4b7808 */ /* 0x000fe40004800000 */
[----:B------:R-:W-:Y:S02]  /*e660*/  ISETP.GT.AND P1, PT, R5, 0x68, !P5 ;  /* 0x000000680500780c */ /* 0x000fe40006f24270 */
[----:B------:R-:W-:Y:S02]  /*e670*/  FMNMX.FTZ R0, R75, R0, !PT ;  /* 0x000000004b007209 */ /* 0x000fe40007810000 */
[----:B------:R-:W-:Y:S02]  /*e680*/  ISETP.LT.OR P1, PT, R6, 0x69, P1 ;  /* 0x000000690600780c */ /* 0x000fe40000f21670 */
[----:B------:R-:W-:Y:S02]  /*e690*/  LOP3.LUT P5, RZ, R17, 0x8000000, RZ, 0xc0, !PT ;  /* 0x0800000011ff7812 */ /* 0x000fe400078ac0ff */
[----:B------:R-:W-:-:S02]  /*e6a0*/  FSEL R139, R78, -INF , !P1 ;  /* 0xff8000004e8b7808 */ /* 0x000fc40004800000 */
[----:B------:R-:W-:Y:S02]  /*e6b0*/  FSETP.NEU.FTZ.AND P1, PT, R3, -INF , PT ;  /* 0xff8000000300780b */ /* 0x000fe40003f3d000 */
[----:B------:R-:W-:Y:S02]  /*e6c0*/  FMNMX.FTZ R0, R139, R0, !PT ;  /* 0x000000008b007209 */ /* 0x000fe40007810000 */
[----:B------:R-:W-:Y:S02]  /*e6d0*/  FSEL R141, R141, RZ, P1 ;  /* 0x000000ff8d8d7208 */ /* 0x000fe40000800000 */
[----:B------:R-:W-:Y:S02]  /*e6e0*/  LOP3.LUT P1, RZ, R17, 0x4000000, RZ, 0xc0, !PT ;  /* 0x0400000011ff7812 */ /* 0x000fe4000782c0ff */
[----:B------:R-:W-:Y:S01]  /*e6f0*/  ISETP.GT.AND P5, PT, R5, 0x79, !P5 ;  /* 0x000000790500780c */ /* 0x000fe20006fa4270 */
[----:B------:R-:W-:-:S01]  /*e700*/  FFMA.FTZ R12, R2, R21, -R141 ;  /* 0x00000015020c7223 */ /* 0x000fc2000001088d */
[----:B------:R-:W-:Y:S01]  /*e710*/  ISETP.GT.AND P1, PT, R5, 0x69, !P1 ;  /* 0x000000690500780c */ /* 0x000fe20004f24270 */
[----:B------:R-:W-:-:S01]  /*e720*/  FFMA.FTZ R21, R2, R29, -R141 ;  /* 0x0000001d02157223 */ /* 0x000fc2000001088d */
[C-C-:B------:R-:W-:Y:S01]  /*e730*/  FFMA.FTZ R29, R2.reuse, R33, -R141.reuse ;  /* 0x00000021021d7223 */ /* 0x140fe2000001088d */
[----:B------:R-:W-:-:S01]  /*e740*/  FFMA.FTZ R33, R2, R37, -R141 ;  /* 0x0000002502217223 */ /* 0x000fc2000001088d */
[----:B------:R-:W-:Y:S01]  /*e750*/  ISETP.LT.OR P1, PT, R6, 0x6a, P1 ;  /* 0x0000006a0600780c */ /* 0x000fe20000f21670 */
[----:B------:R-:W-:-:S01]  /*e760*/  FFMA.FTZ R37, R2, R41, -R141 ;  /* 0x0000002902257223 */ /* 0x000fc2000001088d */
[C-C-:B------:R-:W-:Y:S01]  /*e770*/  FFMA.FTZ R41, R2.reuse, R45, -R141.reuse ;  /* 0x0000002d02297223 */ /* 0x140fe2000001088d */
[----:B------:R-:W-:-:S01]  /*e780*/  FFMA.FTZ R45, R2, R49, -R141 ;  /* 0x00000031022d7223 */ /* 0x000fc2000001088d */
[----:B------:R-:W-:Y:S01]  /*e790*/  FSEL R79, R79, -INF , !P1 ;  /* 0xff8000004f4f7808 */ /* 0x000fe20004800000 */
[----:B------:R-:W-:-:S01]  /*e7a0*/  FFMA.FTZ R53, R2, R53, -R141 ;  /* 0x0000003502357223 */ /* 0x000fc2000001088d */
[----:B------:R-:W-:Y:S01]  /*e7b0*/  FSEL R49, R82, -INF , !P2 ;  /* 0xff80000052317808 */ /* 0x000fe20005000000 */
[----:B------:R-:W-:-:S01]  /*e7c0*/  FFMA.FTZ R14, R2, R91, -R141 ;  /* 0x0000005b020e7223 */ /* 0x000fc2000001088d */
[----:B------:R-:W-:Y:S01]  /*e7d0*/  FMNMX.FTZ R0, R79, R0, !PT ;  /* 0x000000004f007209 */ /* 0x000fe20007810000 */
[----:B------:R0:W-:Y:S01]  /*e7e0*/  MUFU.EX2 R5, R53 ;  /* 0x0000003500057308 */ /* 0x0001e20000000800 */
[----:B------:R-:W-:Y:S01]  /*e7f0*/  ISETP.LT.OR P5, PT, R6, 0x7a, P5 ;  /* 0x0000007a0600780c */ /* 0x000fe20002fa1670 */
[C-C-:B------:R-:W-:Y:S01]  /*e800*/  FFMA.FTZ R20, R2.reuse, R93, -R141.reuse ;  /* 0x0000005d02147223 */ /* 0x140fe2000001088d */
[----:B------:R-:W-:Y:S01]  /*e810*/  FMNMX.FTZ R0, R49, R0, !PT ;  /* 0x0000000031007209 */ /* 0x000fe20007810000 */
[C-C-:B------:R-:W-:Y:S01]  /*e820*/  FFMA.FTZ R4, R2.reuse, R24, -R141.reuse ;  /* 0x0000001802047223 */ /* 0x140fe2000001088d */
[----:B------:R-:W-:Y:S01]  /*e830*/  FSEL R87, R87, -INF , !P5 ;  /* 0xff80000057577808 */ /* 0x000fe20006800000 */
[--C-:B------:R-:W-:Y:S01]  /*e840*/  FFMA.FTZ R25, R2, R25, -R141.reuse ;  /* 0x0000001902197223 */ /* 0x100fe2000001088d */
[----:B------:R-:W-:Y:S01]  /*e850*/  FMNMX.FTZ R0, R83, R0, !PT ;  /* 0x0000000053007209 */ /* 0x000fe20007810000 */
[----:B------:R-:W-:Y:S01]  /*e860*/  MUFU.EX2 R12, R12 ;  /* 0x0000000c000c7308 */ /* 0x000fe20000000800 */
[----:B0-----:R-:W-:Y:S01]  /*e870*/  FSEL R53, R86, -INF , !P4 ;  /* 0xff80000056357808 */ /* 0x001fe20006000000 */
[C-C-:B------:R-:W-:Y:S01]  /*e880*/  FFMA.FTZ R24, R2.reuse, R95, -R141.reuse ;  /* 0x0000005f02187223 */ /* 0x140fe2000001088d */
[----:B------:R-:W-:-:S01]  /*e890*/  FFMA.FTZ R28, R2, R97, -R141 ;  /* 0x00000061021c7223 */ /* 0x000fc2000001088d */
[C-C-:B------:R-:W-:Y:S01]  /*e8a0*/  FFMA.FTZ R30, R2.reuse, R99, -R141.reuse ;  /* 0x00000063021e7223 */ /* 0x140fe2000001088d */
[----:B------:R-:W-:Y:S01]  /*e8b0*/  FMNMX.FTZ R0, R53, R0, !PT ;  /* 0x0000000035007209 */ /* 0x000fe20007810000 */
[C-C-:B------:R-:W-:Y:S01]  /*e8c0*/  FFMA.FTZ R32, R2.reuse, R101, -R141.reuse ;  /* 0x0000006502207223 */ /* 0x140fe2000001088d */
[----:B------:R-:W-:-:S01]  /*e8d0*/  FFMA.FTZ R6, R2, R105, -R141 ;  /* 0x0000006902067223 */ /* 0x000fc2000001088d */
[----:B------:R-:W-:Y:S01]  /*e8e0*/  MUFU.EX2 R4, R4 ;  /* 0x0000000400047308 */ /* 0x000fe20000000800 */
[----:B------:R-:W-:Y:S01]  /*e8f0*/  FMNMX.FTZ R0, R87, R0, !PT ;  /* 0x0000000057007209 */ /* 0x000fe20007810000 */
[C-C-:B------:R-:W-:Y:S01]  /*e900*/  FFMA.FTZ R61, R2.reuse, R61, -R141.reuse ;  /* 0x0000003d023d7223 */ /* 0x140fe2000001088d */
[----:B------:R-:W-:-:S01]  /*e910*/  FFMA.FTZ R34, R2, R103, -R141 ;  /* 0x0000006702227223 */ /* 0x000fc2000001088d */
[C-C-:B------:R-:W-:Y:S01]  /*e920*/  FFMA.FTZ R57, R2.reuse, R57, -R141.reuse ;  /* 0x0000003902397223 */ /* 0x140fe2000001088d */
[----:B------:R-:W-:-:S01]  /*e930*/  FFMA.FTZ R38, R2, R109, -R141 ;  /* 0x0000006d02267223 */ /* 0x000fc2000001088d */
[----:B------:R-:W0:Y:S01]  /*e940*/  SHFL.BFLY PT, R91, R0, 0x2, 0x1f ;  /* 0x0c401f00005b7f89 */ /* 0x000e2200000e0000 */
        /* <DEDUP_REMOVED lines=9> */
[----:B------:R-:W1:Y:S08]  /*e9e0*/  MUFU.EX2 R21, R21 ;  /* 0x0000001500157308 */ /* 0x000e700000000800 */
[----:B------:R-:W-:Y:S01]  /*e9f0*/  MUFU.EX2 R14, R14 ;  /* 0x0000000e000e7308 */ /* 0x000fe20000000800 */
[----:B0-----:R-:W-:Y:S01]  /*ea00*/  FMNMX.FTZ R46, R0, R91, !PT ;  /* 0x0000005b002e7209 */ /* 0x001fe20007810000 */
[----:B------:R-:W-:-:S06]  /*ea10*/  FFMA.FTZ R91, R2, R117, -R141 ;  /* 0x00000075025b7223 */ /* 0x000fcc000001088d */
[----:B------:R-:W-:Y:S01]  /*ea20*/  MUFU.EX2 R29, R29 ;  /* 0x0000001d001d7308 */ /* 0x000fe20000000800 */
[----:B-1----:R-:W-:Y:S01]  /*ea30*/  F2FP.SATFINITE.E4M3.F32.PACK_AB_MERGE_C R148, R21, R12, RZ ;  /* 0x0000000c1594723e */ /* 0x002fe200048070ff */
[----:B------:R-:W0:Y:S03]  /*ea40*/  SHFL.BFLY PT, R93, R46, 0x1, 0x1f ;  /* 0x0c201f002e5d7f89 */ /* 0x000e2600000e0000 */
[----:B------:R-:W-:-:S03]  /*ea50*/  F2FP.SATFINITE.E4M3.F32.PACK_AB_MERGE_C R148, R25, R4, R148 ;  /* 0x000000041994723e */ /* 0x000fc60004807094 */
[----:B------:R-:W-:Y:S08]  /*ea60*/  MUFU.EX2 R20, R20 ;  /* 0x0000001400147308 */ /* 0x000ff00000000800 */
[----:B------:R-:W1:Y:S08]  /*ea70*/  MUFU.EX2 R33, R33 ;  /* 0x0000002100217308 */ /* 0x000e700000000800 */
[----:B------:R-:W-:Y:S01]  /*ea80*/  MUFU.EX2 R24, R24 ;  /* 0x0000001800187308 */ /* 0x000fe20000000800 */
[----:B0-----:R-:W-:Y:S01]  /*ea90*/  FMNMX.FTZ R0, R46, R93, !PT ;  /* 0x0000005d2e007209 */ /* 0x001fe20007810000 */
[C-C-:B------:R-:W-:Y:S01]  /*eaa0*/  FFMA.FTZ R46, R2.reuse, R81, -R141.reuse ;  /* 0x00000051022e7223 */ /* 0x140fe2000001088d */
[----:B------:R-:W-:-:S02]  /*eab0*/  FFMA.FTZ R81, R2, R85, -R141 ;  /* 0x0000005502517223 */ /* 0x000fc4000001088d */
[----:B------:R-:W-:Y:S01]  /*eac0*/  FSETP.NEU.FTZ.AND P1, PT, R0, -INF , PT ;  /* 0xff8000000000780b */ /* 0x000fe20003f3d000 */
[----:B------:R-:W-:-:S02]  /*ead0*/  FFMA.FTZ R48, R2, R0, -8 ;  /* 0xc100000002307423 */ /* 0x000fc40000010000 */
[----:B------:R-:W-:Y:S01]  /*eae0*/  MUFU.EX2 R37, R37 ;  /* 0x0000002500257308 */ /* 0x000fe20000000800 */
[----:B-1----:R-:W-:Y:S02]  /*eaf0*/  F2FP.SATFINITE.E4M3.F32.PACK_AB_MERGE_C R150, R33, R20, RZ ;  /* 0x000000142196723e */ /* 0x002fe400048070ff */
[----:B------:R-:W-:Y:S02]  /*eb00*/  FSEL R48, R48, RZ, P1 ;  /* 0x000000ff30307208 */ /* 0x000fe40000800000 */
[----:B------:R-:W-:-:S03]  /*eb10*/  F2FP.SATFINITE.E4M3.F32.PACK_AB_MERGE_C R150, R29, R14, R150 ;  /* 0x0000000e1d96723e */ /* 0x000fc60004807096 */
[----:B------:R-:W-:Y:S01]  /*eb20*/  MUFU.EX2 R28, R28 ;  /* 0x0000001c001c7308 */ /* 0x000fe20000000800 */
[----:B------:R-:W-:-:S01]  /*eb30*/  FFMA.FTZ R26, R2, R26, -R48 ;  /* 0x0000001a021a7223 */ /* 0x000fc20000010830 */
[C-C-:B------:R-:W-:Y:S01]  /*eb40*/  FFMA.FTZ R27, R2.reuse, R27, -R48.reuse ;  /* 0x0000001b021b7223 */ /* 0x140fe20000010830 */
[----:B------:R-:W-:-:S01]  /*eb50*/  FFMA.FTZ R13, R2, R13, -R48 ;  /* 0x0000000d020d7223 */ /* 0x000fc20000010830 */
[C-C-:B------:R-:W-:Y:S01]  /*eb60*/  FFMA.FTZ R50, R2.reuse, R31, -R48.reuse ;  /* 0x0000001f02327223 */ /* 0x140fe20000010830 */
[----:B------:R-:W-:-:S01]  /*eb70*/  FFMA.FTZ R15, R2, R15, -R48 ;  /* 0x0000000f020f7223 */ /* 0x000fc20000010830 */
[----:B------:R-:W-:Y:S01]  /*eb80*/  FFMA.FTZ R64, R2, R59, -R48 ;  /* 0x0000003b02407223 */ /* 0x000fe20000010830 */
[----:B------:R-:W-:-:S01]  /*eb90*/  FADD.FTZ R59, R4, R25 ;  /* 0x00000019043b7221 */ /* 0x000fc20000010000 */
[----:B------:R-:W-:Y:S01]  /*eba0*/  MUFU.EX2 R26, R26 ;  /* 0x0000001a001a7308 */ /* 0x000fe20000000800 */
[----:B------:R-:W-:-:S01]  /*ebb0*/  FFMA.FTZ R52, R2, R35, -R48 ;  /* 0x0000002302347223 */ /* 0x000fc20000010830 */
[----:B------:R-:W-:Y:S01]  /*ebc0*/  FFMA.FTZ R31, R2, R119, -R48 ;  /* 0x00000077021f7223 */ /* 0x000fe20000010830 */
[----:B------:R-:W-:-:S01]  /*ebd0*/  FADD.FTZ R66, R12, R59 ;  /* 0x0000003b0c427221 */ /* 0x000fc20000010000 */
[C-C-:B------:R-:W-:Y:S01]  /*ebe0*/  FFMA.FTZ R54, R2.reuse, R39, -R48.reuse ;  /* 0x0000002702367223 */ /* 0x140fe20000010830 */
[----:B------:R-:W-:-:S01]  /*ebf0*/  FFMA.FTZ R35, R2, R121, -R48 ;  /* 0x0000007902237223 */ /* 0x000fc20000010830 */
[----:B------:R-:W-:Y:S01]  /*ec00*/  FFMA.FTZ R56, R2, R43, -R48 ;  /* 0x0000002b02387223 */ /* 0x000fe20000010830 */
[----:B------:R-:W-:-:S01]  /*ec10*/  FADD.FTZ R59, R21, R66 ;  /* 0x00000042153b7221 */ /* 0x000fc20000010000 */
[----:B------:R-:W0:Y:S01]  /*ec20*/  MUFU.EX2 R27, R27 ;  /* 0x0000001b001b7308 */ /* 0x000e220000000800 */
[----:B------:R-:W-:-:S01]  /*ec30*/  FFMA.FTZ R66, R2, R63, -R48 ;  /* 0x0000003f02427223 */ /* 0x000fc20000010830 */
[----:B------:R-:W-:Y:S01]  /*ec40*/  FFMA.FTZ R39, R2, R123, -R48 ;  /* 0x0000007b02277223 */ /* 0x000fe20000010830 */
[----:B------:R-:W-:-:S01]  /*ec50*/  FADD.FTZ R70, R14, R59 ;  /* 0x0000003b0e467221 */ /* 0x000fc20000010000 */
[C-C-:B------:R-:W-:Y:S01]  /*ec60*/  FFMA.FTZ R58, R2.reuse, R47, -R48.reuse ;  /* 0x0000002f023a7223 */ /* 0x140fe20000010830 */
[----:B------:R-:W-:-:S01]  /*ec70*/  FFMA.FTZ R43, R2, R125, -R48 ;  /* 0x0000007d022b7223 */ /* 0x000fc20000010830 */
[----:B------:R-:W-:Y:S01]  /*ec80*/  FFMA.FTZ R60, R2, R51, -R48 ;  /* 0x00000033023c7223 */ /* 0x000fe20000010830 */
[----:B------:R-:W-:-:S01]  /*ec90*/  FADD.FTZ R63, R29, R70 ;  /* 0x000000461d3f7221 */ /* 0x000fc20000010000 */
[----:B------:R-:W1:Y:S01]  /*eca0*/  MUFU.EX2 R13, R13 ;  /* 0x0000000d000d7308 */ /* 0x000e620000000800 */
[----:B------:R-:W-:-:S01]  /*ecb0*/  FFMA.FTZ R47, R2, R127, -R48 ;  /* 0x0000007f022f7223 */ /* 0x000fc20000010830 */
[----:B------:R-:W-:Y:S01]  /*ecc0*/  FFMA.FTZ R62, R2, R55, -R48 ;  /* 0x00000037023e7223 */ /* 0x000fe20000010830 */
[----:B------:R-:W-:-:S01]  /*ecd0*/  FADD.FTZ R70, R20, R63 ;  /* 0x0000003f14467221 */ /* 0x000fc20000010000 */
[C-C-:B------:R-:W-:Y:S01]  /*ece0*/  FFMA.FTZ R51, R2.reuse, R129, -R48.reuse ;  /* 0x0000008102337223 */ /* 0x140fe20000010830 */
[----:B------:R-:W-:-:S01]  /*ecf0*/  FFMA.FTZ R55, R2, R131, -R48 ;  /* 0x0000008302377223 */ /* 0x000fc20000010830 */
[----:B------:R-:W-:Y:S01]  /*ed00*/  FFMA.FTZ R133, R2, R133, -R48 ;  /* 0x0000008502857223 */ /* 0x000fe20000010830 */
[----:B------:R-:W-:-:S01]  /*ed10*/  FADD.FTZ R63, R33, R70 ;  /* 0x00000046213f7221 */ /* 0x000fc20000010000 */
        /* <DEDUP_REMOVED lines=10> */
[----:B------:R-:W-:-:S06]  /*edc0*/  PLOP3.LUT P1, PT, PT, PT, UP0, 0x40, 0x0 ;  /* 0x000000000000781c */ /* 0x000fcc0003f2e808 */
[----:B------:R-:W1:Y:S01]  /*edd0*/  MUFU.EX2 R52, R52 ;  /* 0x0000003400347308 */ /* 0x000e620000000800 */
[----:B--2---:R-:W-:-:S01]  /*ede0*/  FADD.FTZ R68, R50, R59 ;  /* 0x0000003b32447221 */ /* 0x004fc20000010000 */
[----:B------:R-:W-:-:S04]  /*edf0*/  F2FP.SATFINITE.E4M3.F32.PACK_AB_MERGE_C R149, R50, R13, RZ ;  /* 0x0000000d3295723e */ /* 0x000fc800048070ff */
[----:B------:R-:W-:Y:S02]  /*ee00*/  F2FP.SATFINITE.E4M3.F32.PACK_AB_MERGE_C R149, R27, R26, R149 ;  /* 0x0000001a1b95723e */ /* 0x000fe40004807095 */
[----:B------:R-:W2:Y:S01]  /*ee10*/  MUFU.EX2 R31, R31 ;  /* 0x0000001f001f7308 */ /* 0x000ea20000000800 */
[----:B0-----:R-:W-:-:S01]  /*ee20*/  FADD.FTZ R59, R15, R68 ;  /* 0x000000440f3b7221 */ /* 0x001fc20000010000 */
[----:B------:R-:W-:-:S04]  /*ee30*/  FADD.FTZ R68, R24, R63 ;  /* 0x0000003f18447221 */ /* 0x000fc80000010000 */
[----:B------:R-:W-:Y:S02]  /*ee40*/  FADD.FTZ R33, R37, R68 ;  /* 0x0000004425217221 */ /* 0x000fe40000010000 */
[----:B------:R-:W0:Y:S01]  /*ee50*/  MUFU.EX2 R54, R54 ;  /* 0x0000003600367308 */ /* 0x000e220000000800 */
[----:B-1----:R-:W-:-:S07]  /*ee60*/  FADD.FTZ R20, R52, R59 ;  /* 0x0000003b34147221 */ /* 0x002fce0000010000 */
[----:B------:R-:W1:Y:S01]  /*ee70*/  MUFU.EX2 R35, R35 ;  /* 0x0000002300237308 */ /* 0x000e620000000800 */
[----:B--2---:R-:W-:-:S01]  /*ee80*/  FADD.FTZ R25, R31, R20 ;  /* 0x000000141f197221 */ /* 0x004fc20000010000 */
[----:B------:R-:W-:-:S06]  /*ee90*/  FADD.FTZ R20, R28, R33 ;  /* 0x000000211c147221 */ /* 0x000fcc0000010000 */
        /* <DEDUP_REMOVED lines=16> */
[----:B--2---:R-:W-:-:S01]  /*efa0*/  FADD.FTZ R29, R39, R14 ;  /* 0x0000000e271d7221 */ /* 0x004fc20000010000 */
[----:B------:R-:W-:-:S06]  /*efb0*/  FFMA.FTZ R14, R2, R137, -R48 ;  /* 0x00000089020e7223 */ /* 0x000fcc0000010830 */
        /* <DEDUP_REMOVED lines=17> */
[----:B------:R-:W-:Y:S01]  /*f0d0*/  MUFU.EX2 R6, R6 ;  /* 0x0000000600067308 */ /* 0x000fe20000000800 */
[----:B0-----:R-:W-:Y:S01]  /*f0e0*/  F2FP.SATFINITE.E4M3.F32.PACK_AB_MERGE_C R146, R5, R32, RZ ;  /* 0x000000200592723e */ /* 0x001fe200048070ff */
[----:B------:R-:W-:-:S03]  /*f0f0*/  FADD.FTZ R32, R32, R33 ;  /* 0x0000002120207221 */ /* 0x000fc60000010000 */
[----:B------:R-:W-:Y:S01]  /*f100*/  F2FP.SATFINITE.E4M3.F32.PACK_AB_MERGE_C R146, R45, R30, R146 ;  /* 0x0000001e2d92723e */ /* 0x000fe20004807092 */
[----:B------:R-:W-:-:S01]  /*f110*/  FADD.FTZ R33, R5, R32 ;  /* 0x0000002005217221 */ /* 0x000fc20000010000 */
[----:B------:R-:W-:Y:S01]  /*f120*/  FFMA.FTZ R5, R2, R75, -R48 ;  /* 0x0000004b02057223 */ /* 0x000fe20000010830 */
[----:B------:R-:W0:Y:S01]  /*f130*/  MUFU.EX2 R61, R61 ;  /* 0x0000003d003d7308 */ /* 0x000e220000000800 */
[----:B-1----:R-:W-:-:S01]  /*f140*/  FADD.FTZ R29, R51, R24 ;  /* 0x00000018331d7221 */ /* 0x002fc20000010000 */
[----:B------:R-:W-:-:S06]  /*f150*/  FFMA.FTZ R48, R2, R87, -R48 ;  /* 0x0000005702307223 */ /* 0x000fcc0000010830 */
        /* <DEDUP_REMOVED lines=15> */
[----:B--2---:R-:W-:-:S01]  /*f250*/  FADD.FTZ R29, R66, R29 ;  /* 0x0000001d421d7221 */ /* 0x004fc20000010000 */
[----:B------:R-:W-:-:S04]  /*f260*/  F2FP.SATFINITE.E4M3.F32.PACK_AB_MERGE_C R55, R66, R55, RZ ;  /* 0x000000374237723e */ /* 0x000fc800048070ff */
[----:B------:R-:W-:Y:S02]  /*f270*/  F2FP.SATFINITE.E4M3.F32.PACK_AB_MERGE_C R141, R64, R51, R55 ;  /* 0x00000033408d723e */ /* 0x000fe40004807037 */
[----:B------:R-:W1:Y:S01]  /*f280*/  MUFU.EX2 R69, R69 ;  /* 0x0000004500457308 */ /* 0x000e620000000800 */
[----:B0-----:R-:W-:-:S07]  /*f290*/  FADD.FTZ R24, R12, R29 ;  /* 0x0000001d0c187221 */ /* 0x001fce0000010000 */
        /* <DEDUP_REMOVED lines=10> */
[----:B------:R-:W-:Y:S01]  /*f340*/  MUFU.EX2 R42, R42 ;  /* 0x0000002a002a7308 */ /* 0x000fe20000000800 */
[----:B0-----:R-:W-:-:S01]  /*f350*/  FADD.FTZ R24, R4, R27 ;  /* 0x0000001b04187221 */ /* 0x001fc20000010000 */
[----:B------:R-:W-:Y:S01]  /*f360*/  FADD.FTZ R38, R38, R65 ;  /* 0x0000004126267221 */ /* 0x000fe20000010000 */
[----:B------:R-:W0:Y:S03]  /*f370*/  @P6 LDC R27, c[0x0][0x450] ;  /* 0x00011400ff1b6b82 */ /* 0x000e260000000800 */
[----:B------:R-:W-:-:S02]  /*f380*/  FADD.FTZ R69, R69, R38 ;  /* 0x0000002645457221 */ /* 0x000fc40000010000 */
[----:B------:R-:W1:Y:S01]  /*f390*/  MUFU.EX2 R77, R77 ;  /* 0x0000004d004d7308 */ /* 0x000e620000000800 */
[C---:B--2---:R-:W-:Y:S01]  /*f3a0*/  F2FP.SATFINITE.E4M3.F32.PACK_AB_MERGE_C R26, R25.reuse, R4, RZ ;  /* 0x00000004191a723e */ /* 0x044fe200048070ff */
[----:B------:R-:W-:-:S02]  /*f3b0*/  FADD.FTZ R25, R25, R24 ;  /* 0x0000001819197221 */ /* 0x000fc40000010000 */
[----:B------:R-:W2:Y:S01]  /*f3c0*/  @P6 LDC R24, c[0x0][0x44c] ;  /* 0x00011300ff186b82 */ /* 0x000ea20000000800 */
[----:B------:R-:W-:-:S03]  /*f3d0*/  F2FP.SATFINITE.E4M3.F32.PACK_AB_MERGE_C R143, R21, R12, R26 ;  /* 0x0000000c158f723e */ /* 0x000fc6000480701a */
[----:B------:R-:W-:Y:S08]  /*f3e0*/  MUFU.EX2 R40, R40 ;  /* 0x0000002800287308 */ /* 0x000ff00000000800 */
[----:B------:R-:W3:Y:S01]  /*f3f0*/  MUFU.EX2 R73, R73 ;  /* 0x0000004900497308 */ /* 0x000ee20000000800 */
[----:B-1----:R-:W-:-:S07]  /*f400*/  F2FP.SATFINITE.E4M3.F32.PACK_AB_MERGE_C R15, R77, R42, RZ ;  /* 0x0000002a4d0f723e */ /* 0x002fce00048070ff */
[----:B------:R-:W1:Y:S01]  /*f410*/  MUFU.EX2 R14, R14 ;  /* 0x0000000e000e7308 */ /* 0x000e620000000800 */
[----:B--2---:R-:W-:-:S07]  /*f420*/  @P6 IMAD.HI.U32 R24, R90, R24, RZ ;  /* 0x000000185a186227 */ /* 0x004fce00078e00ff */
[----:B------:R-:W2:Y:S01]  /*f430*/  MUFU.EX2 R5, R5 ;  /* 0x0000000500057308 */ /* 0x000ea20000000800 */
[----:B---3--:R-:W-:Y:S01]  /*f440*/  F2FP.SATFINITE.E4M3.F32.PACK_AB_MERGE_C R136, R73, R40, R15 ;  /* 0x000000284988723e */ /* 0x008fe2000480700f */
[----:B------:R-:W-:-:S04]  /*f450*/  FADD.FTZ R40, R40, R69 ;  /* 0x0000004528287221 */ /* 0x000fc80000010000 */
[----:B------:R-:W-:Y:S02]  /*f460*/  FADD.FTZ R73, R73, R40 ;  /* 0x0000002849497221 */ /* 0x000fe40000010000 */
[----:B------:R-:W3:Y:S01]  /*f470*/  MUFU.EX2 R20, R20 ;  /* 0x0000001400147308 */ /* 0x000ee20000000800 */
[----:B-1----:R-:W-:-:S01]  /*f480*/  FADD.FTZ R4, R14, R25 ;  /* 0x000000190e047221 */ /* 0x002fc20000010000 */
[----:B------:R-:W-:-:S04]  /*f490*/  FADD.FTZ R42, R42, R73 ;  /* 0x000000492a2a7221 */ /* 0x000fc80000010000 */
[----:B------:R-:W-:Y:S02]  /*f4a0*/  FADD.FTZ R77, R77, R42 ;  /* 0x0000002a4d4d7221 */ /* 0x000fe40000010000 */
[----:B------:R-:W-:Y:S01]  /*f4b0*/  MUFU.EX2 R46, R46 ;  /* 0x0000002e002e7308 */ /* 0x000fe20000000800 */
[----:B--2---:R-:W-:-:S07]  /*f4c0*/  FADD.FTZ R15, R5, R4 ;  /* 0x00000004050f7221 */ /* 0x004fce0000010000 */
[----:B------:R-:W1:Y:S01]  /*f4d0*/  MUFU.EX2 R81, R81 ;  /* 0x0000005100517308 */ /* 0x000e620000000800 */
[----:B---3--:R-:W-:-:S07]  /*f4e0*/  FADD.FTZ R4, R20, R15 ;  /* 0x0000000f14047221 */ /* 0x008fce0000010000 */
[----:B------:R-:W2:Y:S08]  /*f4f0*/  MUFU.EX2 R13, R79 ;  /* 0x0000004f000d7308 */ /* 0x000eb00000000800 */
[----:B------:R-:W-:Y:S01]  /*f500*/  MUFU.EX2 R44, R44 ;  /* 0x0000002c002c7308 */ /* 0x000fe20000000800 */
[----:B-1----:R-:W-:-:S07]  /*f510*/  F2FP.SATFINITE.E4M3.F32.PACK_AB_MERGE_C R15, R81, R46, RZ ;  /* 0x0000002e510f723e */ /* 0x002fce00048070ff */
[----:B------:R-:W1:Y:S01]  /*f520*/  MUFU.EX2 R91, R91 ;  /* 0x0000005b005b7308 */ /* 0x000e620000000800 */
[C---:B--2---:R-:W-:Y:S01]  /*f530*/  F2FP.SATFINITE.E4M3.F32.PACK_AB_MERGE_C R20, R13.reuse, R20, RZ ;  /* 0x000000140d14723e */ /* 0x044fe200048070ff */
[----:B------:R-:W-:-:S03]  /*f540*/  FADD.FTZ R13, R13, R4 ;  /* 0x000000040d0d7221 */ /* 0x000fc60000010000 */
[----:B------:R-:W-:-:S03]  /*f550*/  F2FP.SATFINITE.E4M3.F32.PACK_AB_MERGE_C R137, R5, R14, R20 ;  /* 0x0000000e0589723e */ /* 0x000fc60004807014 */
[----:B------:R-:W2:Y:S08]  /*f560*/  MUFU.EX2 R6, R49 ;  /* 0x0000003100067308 */ /* 0x000eb00000000800 */
[----:B------:R-:W3:Y:S01]  /*f570*/  MUFU.EX2 R83, R83 ;  /* 0x0000005300537308 */ /* 0x000ee20000000800 */
[----:B-1----:R-:W-:Y:S01]  /*f580*/  F2FP.SATFINITE.E4M3.F32.PACK_AB_MERGE_C R138, R91, R44, R15 ;  /* 0x0000002c5b8a723e */ /* 0x002fe2000480700f */
[----:B------:R-:W-:-:S04]  /*f590*/  FADD.FTZ R44, R44, R77 ;  /* 0x0000004d2c2c7221 */ /* 0x000fc80000010000 */
[----:B------:R-:W-:Y:S02]  /*f5a0*/  FADD.FTZ R91, R91, R44 ;  /* 0x0000002c5b5b7221 */ /* 0x000fe40000010000 */
[----:B------:R-:W1:Y:S01]  /*f5b0*/  MUFU.EX2 R53, R53 ;  /* 0x0000003500357308 */ /* 0x000e620000000800 */
[----:B--2---:R-:W-:-:S01]  /*f5c0*/  FADD.FTZ R4, R6, R13 ;  /* 0x0000000d06047221 */ /* 0x004fc20000010000 */
[----:B------:R-:W-:Y:S01]  /*f5d0*/  IMAD.MOV.U32 R13, RZ, RZ, R90 ;  /* 0x000000ffff0d7224 */ /* 0x000fe200078e005a */
[----:B0-----:R-:W-:Y:S01]  /*f5e0*/  @P6 SHF.R.U32.HI R13, RZ, R27, R24 ;  /* 0x0000001bff0d6219 */ /* 0x001fe20000011618 */
[----:B------:R-:W-:-:S04]  /*f5f0*/  FADD.FTZ R46, R46, R91 ;  /* 0x0000005b2e2e7221 */ /* 0x000fc80000010000 */
[----:B------:R-:W0:Y:S01]  /*f600*/  MUFU.EX2 R48, R48 ;  /* 0x0000003000307308 */ /* 0x000e220000000800 */
[----:B---3--:R-:W-:-:S01]  /*f610*/  FADD.FTZ R4, R83, R4 ;  /* 0x0000000453047221 */ /* 0x008fc20000010000 */
[----:B------:R-:W-:-:S03]  /*f620*/  IMAD.IADD R88, R88, 0x1, R13 ;  /* 0x0000000158587824 */ /* 0x000fc600078e020d */
[----:B-1----:R-:W-:Y:S01]  /*f630*/  FADD.FTZ R5, R53, R4 ;  /* 0x0000000435057221 */ /* 0x002fe20000010000 */
[----:B------:R-:W-:Y:S01]  /*f640*/  VIADD R4, R89, 0xfffffffe ;  /* 0xfffffffe59047836 */ /* 0x000fe20000000000 */
[C---:B0-----:R-:W-:Y:S02]  /*f650*/  F2FP.SATFINITE.E4M3.F32.PACK_AB_MERGE_C R12, R48.reuse, R53, RZ ;  /* 0x00000035300c723e */ /* 0x041fe400048070ff */
[----:B------:R-:W-:-:S02]  /*f660*/  FADD.FTZ R5, R48, R5 ;  /* 0x0000000530057221 */ /* 0x000fc40000010000 */
[----:B------:R-:W-:Y:S01]  /*f670*/  F2FP.SATFINITE.E4M3.F32.PACK_AB_MERGE_C R139, R83, R6, R12 ;  /* 0x00000006538b723e */ /* 0x000fe2000480700c */
[----:B------:R-:W-:-:S01]  /*f680*/  FADD.FTZ R6, R81, R46 ;  /* 0x0000002e51067221 */ /* 0x000fc20000010000 */
        /* <DEDUP_REMOVED lines=14> */
.L_x_12376:
[----:B------:R-:W-:-:S06]  /*f770*/  UISETP.NE.AND UP0, UPT, UR5, 0x1, UPT ;  /* 0x000000010500788c */ /* 0x000fcc000bf05270 */
[----:B------:R-:W-:-:S05]  /*f780*/  PLOP3.LUT P1, PT, PT, PT, UP0, 0x80, 0x0 ;  /* 0x000000000000781c */ /* 0x000fca0003f2f008 */
[----:B------:R-:W-:-:S08]  /*f790*/  @UP0 ULDC.64 UR6, c[0x0][0x9e8] ;  /* 0x00027a0000060ab9 */ /* 0x000fd00000000a00 */
[----:B------:R-:W-:-:S05]  /*f7a0*/  @P1 IMAD.HI.U32 R14, R13, UR6, RZ ;  /* 0x000000060d0e1c27 */ /* 0x000fca000f8e00ff */
[----:B------:R-:W-:-:S07]  /*f7b0*/  @P1 SHF.R.U32.HI R13, RZ, UR7, R14 ;  /* 0x00000007ff0d1c19 */ /* 0x000fce000801160e */
.L_x_12377:
[----:B------:R-:W-:Y:S05]  /*f7c0*/  BSYNC B0 ;  /* 0x0000000000007941 */ /* 0x000fea0003800000 */
.L_x_12375:
[----:B------:R-:W-:-:S04]  /*f7d0*/  IMAD.U32 R14, RZ, RZ, UR5 ;  /* 0x00000005ff0e7e24 */ /* 0x000fc8000f8e00ff */
[----:B------:R-:W-:-:S05]  /*f7e0*/  IMAD R13, R13, R14, UR5 ;  /* 0x000000050d0d7e24 */ /* 0x000fca000f8e020e */
[----:B------:R-:W-:-:S07]  /*f7f0*/  VIMNMX R12, R12, R13, PT ;  /* 0x0000000d0c0c7248 */ /* 0x000fce0003fe0100 */
.L_x_12374:
[----:B------:R-:W2:Y:S01]  /*f800*/  LDL R14, [R1+0x44] ;  /* 0x00004400010e7983 */ /* 0x000ea20000100800 */
        /* <DEDUP_REMOVED lines=8> */
[----:B------:R-:W-:Y:S01]  /*f890*/  SHF.R.S32.HI R13, RZ, 0x7, R13 ;  /* 0x00000007ff0d7819 */ /* 0x000fe2000001140d */
[----:B------:R-:W-:Y:S01]  /*f8a0*/  BSSY B1, `(.L_x_12378) ;  /* 0x0000345000017945 */ /* 0x000fe20003800000 */
        /* <DEDUP_REMOVED lines=24> */
[----:B--2---:R-:W-:-:S04]  /*fa30*/  VIMNMX R14, R14, R13, !PT ;  /* 0x0000000d0e0e7248 */ /* 0x004fc80007fe0100 */
[----:B------:R-:W-:Y:S01]  /*fa40*/  ISETP.GE.AND P1, PT, R4, R14, PT ;  /* 0x0000000e0400720c */ /* 0x000fe20003f26270 */
[----:B------:R0:W-:-:S12]  /*fa50*/  STL [R1+0x2c], R14 ;  /* 0x00002c0e01007387 */ /* 0x0001d80000100800 */
[----:B0-----:R-:W-:Y:S05]  /*fa60*/  @!P1 BRA `(.L_x_12379) ;  /* 0x0000003000a09947 */ /* 0x001fea0003800000 */
[----:B------:R-:W-:Y:S01]  /*fa70*/  BSSY B0, `(.L_x_12380) ;  /* 0x0000323000007945 */ /* 0x000fe20003800000 */
        /* <DEDUP_REMOVED lines=24> */
.L_x_12401:
[----:B------:R-:W-:-:S05]  /*fc00*/  VIADD R21, R22, 0x1 ;  /* 0x0000000116157836 */ /* 0x000fca0000000000 */
[----:B------:R-:W-:-:S04]  /*fc10*/  ISETP.NE.AND P1, PT, R21, 0x2, PT ;  /* 0x000000021500780c */ /* 0x000fc80003f25270 */
[----:B------:R-:W-:Y:S02]  /*fc20*/  SEL R7, RZ, 0x1, P1 ;  /* 0x00000001ff077807 */ /* 0x000fe40000800000 */
[----:B------:R-:W-:Y:S02]  /*fc30*/  SEL R21, R21, RZ, P1 ;  /* 0x000000ff15157207 */ /* 0x000fe40000800000 */
[----:B------:R-:W-:Y:S01]  /*fc40*/  LOP3.LUT R20, R152, R7, RZ, 0x3c, !PT ;  /* 0x0000000798147212 */ /* 0x000fe200078e3cff */
[----:B------:R-:W-:Y:S06]  /*fc50*/  @!P0 BRA `(.L_x_12381) ;  /* 0x0000000000048947 */ /* 0x000fec0003800000 */
[----:B------:R-:W-:Y:S01]  /*fc60*/  BPT.TRAP 0x1 ;  /* 0x000000040000795c */ /* 0x000fe20000300000 */
.L_x_12381:
[----:B------:R-:W-:Y:S01]  /*fc70*/  IMAD R7, R21, 0x8, R16 ;  /* 0x0000000815077824 */ /* 0x000fe200078e0210 */
[----:B------:R-:W-:-:S04]  /*fc80*/  SHF.L.U32 R12, R20, 0x1f, RZ ;  /* 0x0000001f140c7819 */ /* 0x000fc800000006ff */
[----:B------:R0:W1:Y:S01]  /*fc90*/  SYNCS.PHASECHK.TRANS64.TRYWAIT P1, [R7+URZ+0x19c30], R12 ;  /* 0x019c300c070075a7 */ /* 0x000062000802017f */
[----:B------:R-:W-:Y:S05]  /*fca0*/  @!P0 BRA `(.L_x_12382) ;  /* 0x0000000000048947 */ /* 0x000fea0003800000 */
[----:B------:R-:W-:Y:S01]  /*fcb0*/  BPT.TRAP 0x1 ;  /* 0x000000040000795c */ /* 0x000fe20000300000 */
.L_x_12382:
[----:B------:R-:W2:Y:S01]  /*fcc0*/  LDL R13, [R1+0x24] ;  /* 0x00002400010d7983 */ /* 0x000ea20000100800 */
[----:B------:R-:W-:Y:S01]  /*fcd0*/  BSSY B2, `(.L_x_12383) ;  /* 0x0000006000027945 */ /* 0x000fe20003800000 */
[----:B------:R-:W-:Y:S02]  /*fce0*/  IMAD.MOV.U32 R15, RZ, RZ, -0x3ffffff0 ;  /* 0xc0000010ff0f7424 */ /* 0x000fe400078e00ff */
[----:B--2---:R-:W-:Y:S01]  /*fcf0*/  IMAD R14, R21, 0x300, R13 ;  /* 0x00000300150e7824 */ /* 0x004fe200078e020d */
[----:B-1----:R-:W-:Y:S06]  /*fd00*/  @P1 BRA `(.L_x_12384) ;  /* 0x0000000000081947 */ /* 0x002fec0003800000 */
[----:B------:R-:W1:Y:S02]  /*fd10*/  SYNCS.PHASECHK.TRANS64.TRYWAIT P1, [R7+URZ+0x19c30], R12 ;  /* 0x019c300c070075a7 */ /* 0x000e64000802017f */
[----:B-1----:R-:W-:Y:S05]  /*fd20*/  @!P1 BRA `(.L_x_12385) ;  /* 0x0000015000609947 */ /* 0x002fea0003800000 */
.L_x_12384:
[----:B------:R-:W-:Y:S05]  /*fd30*/  BSYNC B2 ;  /* 0x0000000000027941 */ /* 0x000fea0003800000 */
.L_x_12383:
[C---:B------:R-:W-:Y:S01]  /*fd40*/  R2UR UR6, R14.reuse ;  /* 0x000000000e0672ca */ /* 0x040fe200000e0000 */
[----:B------:R-:W-:Y:S01]  /*fd50*/  WARPGROUP.ARRIVE ;  /* 0x00000000000079c5 */ /* 0x000fe20000000000 */
[----:B------:R-:W-:Y:S01]  /*fd60*/  R2UR UR7, R15 ;  /* 0x000000000f0772ca */ /* 0x000fe200000e0000 */
[----:B01----:R-:W-:Y:S01]  /*fd70*/  VIADD R12, R14, 0x100 ;  /* 0x000001000e0c7836 */ /* 0x003fe20000000000 */
[----:B------:R-:W-:Y:S01]  /*fd80*/  R2UR UR4, R8 ;  /* 0x00000000080472ca */ /* 0x000fe200000e0000 */
[----:B------:R-:W-:Y:S01]  /*fd90*/  IMAD.MOV.U32 R13, RZ, RZ, -0x3ffffff0 ;  /* 0xc0000010ff0d7424 */ /* 0x000fe200078e00ff */
[----:B------:R-:W-:Y:S01]  /*fda0*/  R2UR UR5, R9 ;  /* 0x00000000090572ca */ /* 0x000fe200000e0000 */
[----:B------:R-:W-:Y:S01]  /*fdb0*/  VIADD R14, R14, 0x200 ;  /* 0x000002000e0e7836 */ /* 0x000fe20000000000 */
[----:B------:R-:W-:Y:S01]  /*fdc0*/  R2UR UR10, R12 ;  /* 0x000000000c0a72ca */ /* 0x000fe200000e0000 */
[----:B------:R-:W-:Y:S01]  /*fdd0*/  IMAD.MOV.U32 R15, RZ, RZ, -0x3ffffff0 ;  /* 0xc0000010ff0f7424 */ /* 0x000fe200078e00ff */
[----:B------:R-:W-:-:S02]  /*fde0*/  R2UR UR11, R13 ;  /* 0x000000000d0b72ca */ /* 0x000fc400000e0000 */
[----:B------:R-:W-:Y:S02]  /*fdf0*/  R2UR UR8, R156 ;  /* 0x000000009c0872ca */ /* 0x000fe400000e0000 */
[----:B------:R-:W-:Y:S02]  /*fe00*/  R2UR UR9, R157 ;  /* 0x000000009d0972ca */ /* 0x000fe400000e0000 */
[----:B------:R-:W-:Y:S02]  /*fe10*/  R2UR UR14, R14 ;  /* 0x000000000e0e72ca */ /* 0x000fe400000e0000 */
[----:B------:R-:W-:Y:S01]  /*fe20*/  R2UR UR15, R15 ;  /* 0x000000000f0f72ca */ /* 0x000fe200000e0000 */
[----:B------:R-:W-:Y:S01]  /*fe30*/  QGMMA.64x128x32.F32.E4M3.E4M3 R24, gdesc[UR4], RZ, !UPT, gsb0 ;  /* 0x01e00000041879f3 */ /* 0x000fe2000c0008ff */
        /* <DEDUP_REMOVED lines=11> */
.L_x_12386:
[----:B------:R-:W-:Y:S01]  /*fef0*/  SHF.L.U32 R12, R152, 0x1f, RZ ;  /* 0x0000001f980c7819 */ /* 0x000fe200000006ff */
[----:B------:R-:W-:-:S04]  /*ff00*/  IMAD R152, R22, 0x8, R16 ;  /* 0x0000000816987824 */ /* 0x000fc800078e0210 */
[----:B------:R0:W1:Y:S01]  /*ff10*/  SYNCS.PHASECHK.TRANS64.TRYWAIT P1, [R152+URZ+0x19c50], R12 ;  /* 0x019c500c980075a7 */ /* 0x000062000802017f */
[----:B------:R-:W-:Y:S05]  /*ff20*/  @!P0 BRA `(.L_x_12387) ;  /* 0x0000000000048947 */ /* 0x000fea0003800000 */
[----:B------:R-:W-:Y:S01]  /*ff30*/  BPT.TRAP 0x1 ;  /* 0x000000040000795c */ /* 0x000fe20000300000 */
.L_x_12387:
[----:B------:R-:W-:Y:S04]  /*ff40*/  BSSY B2, `(.L_x_12388) ;  /* 0x0000004000027945 */ /* 0x000fe80003800000 */
[----:B-1----:R-:W-:Y:S05]  /*ff50*/  @P1 BRA `(.L_x_12389) ;  /* 0x0000000000081947 */ /* 0x002fea0003800000 */
[----:B------:R-:W1:Y:S02]  /*ff60*/  SYNCS.PHASECHK.TRANS64.TRYWAIT P1, [R152+URZ+0x19c50], R12 ;  /* 0x019c500c980075a7 */ /* 0x000e64000802017f */
[----:B-1----:R-:W-:Y:S05]  /*ff70*/  @!P1 BRA `(.L_x_12390) ;  /* 0x0000014c00e09947 */ /* 0x002fea0003800000 */
.L_x_12389:
[----:B------:R-:W-:Y:S05]  /*ff80*/  BSYNC B2 ;  /* 0x0000000000027941 */ /* 0x000fea0003800000 */
.L_x_12388:
[----:B01----:R-:W-:Y:S01]  /*ff90*/  VIADD R12, R16, 0x3000 ;  /* 0x00003000100c7836 */ /* 0x003fe20000000000 */
[----:B------:R-:W-:Y:S01]  /*ffa0*/  WARPGROUP.ARRIVE ;  /* 0x00000000000079c5 */ /* 0x000fe20000000000 */
[----:B------:R-:W-:Y:S02]  /*ffb0*/  IMAD.MOV.U32 R13, RZ, RZ, 0x40000040 ;  /* 0x40000040ff0d7424 */ /* 0x000fe400078e00ff */
[----:B------:R-:W-:Y:S01]  /*ffc0*/  IMAD.MOV.U32 R15, RZ, RZ, 0x40000040 ;  /* 0x40000040ff0f7424 */ /* 0x000fe200078e00ff */
[----:B------:R-:W-:Y:S02]  /*ffd0*/  SHF.R.U32.HI R12, RZ, 0x4, R12 ;  /* 0x00000004ff0c7819 */ /* 0x000fe4000001160c */
[----:B------:R-:W-:Y:S01]  /*ffe0*/  R2UR UR7, R13 ;  /* 0x000000000d0772ca */ /* 0x000fe200000e0000 */
[----:B------:R-:W-:Y:S01]  /*fff0*/  IMAD.MOV.U32 R13, RZ, RZ, 0x40000040 ;  /* 0x40000040ff0d7424 */ /* 0x000fe200078e00ff */
[----:B------:R-:W-:-:S04]  /*10000*/  LOP3.LUT R12, R12, 0x3fff, RZ, 0xc0, !PT ;  /* 0x00003fff0c0c7812 */ /* 0x000fc800078ec0ff */
[----:B------:R-:W-:-:S05]  /*10010*/  LOP3.LUT R12, R12, 0x10000, RZ, 0xfc, !PT ;  /* 0x000100000c0c7812 */ /* 0x000fca00078efcff */
[----:B------:R-:W-:-:S04]  /*10020*/  IMAD R12, R22, 0x300, R12 ;  /* 0x00000300160c7824 */ /* 0x000fc800078e020c */
[C---:B------:R-:W-:Y:S01]  /*10030*/  VIADD R14, R12.reuse, 0x2 ;  /* 0x000000020c0e7836 */ /* 0x040fe20000000000 */
[----:B------:R-:W-:-:S13]  /*10040*/  R2UR UR6, R12 ;  /* 0x000000000c0672ca */ /* 0x000fda00000e0000 */
        /* <DEDUP_REMOVED lines=22> */
.L_x_12391:
[----:B------:R-:W2:Y:S01]  /*101b0*/  LDL R15, [R1+0x20] ;  /* 0x00002000010f7983 */ /* 0x000ea20000100800 */
[----:B------:R-:W0:Y:S03]  /*101c0*/  LDC R12, c[0x0][0x448] ;  /* 0x00011200ff0c7b82 */ /* 0x000e260000000800 */
[----:B------:R-:W2:Y:S04]  /*101d0*/  LDL R14, [R1+0x40] ;  /* 0x00004000010e7983 */ /* 0x000ea80000100800 */
[----:B------:R-:W3:Y:S04]  /*101e0*/  LDL R141, [R1+0x4] ;  /* 0x00000400018d7983 */ /* 0x000ee80000100800 */
[----:B------:R-:W4:Y:S01]  /*101f0*/  LDL R142, [R1] ;  /* 0x00000000018e7983 */ /* 0x000f220000100800 */
[----:B0-----:R-:W-:-:S13]  /*10200*/  ISETP.NE.AND P1, PT, R12, 0x1, PT ;  /* 0x000000010c00780c */ /* 0x001fda0003f25270 */
[----:B------:R-:W0:Y:S08]  /*10210*/  @P1 LDC R13, c[0x0][0x44c] ;  /* 0x00011300ff0d1b82 */ /* 0x000e300000000800 */
[----:B------:R-:W1:Y:S01]  /*10220*/  @P1 LDC R12, c[0x0][0x450] ;  /* 0x00011400ff0c1b82 */ /* 0x000e620000000800 */
[----:B------:R-:W-:Y:S01]  /*10230*/  VIADD R7, R7, 0x19c40 ;  /* 0x00019c4007077836 */ /* 0x000fe20000000000 */
[----:B------:R-:W-:Y:S01]  /*10240*/  UISETP.NE.AND UP0, UPT, UR39, URZ, UPT ;  /* 0x0000003f2700728c */ /* 0x000fe2000bf05270 */
[----:B--2---:R-:W-:-:S04]  /*10250*/  IMAD.IADD R14, R14, 0x1, R15 ;  /* 0x000000010e0e7824 */ /* 0x004fc800078e020f */
[----:B0-----:R-:W-:-:S05]  /*10260*/  @P1 IMAD.HI.U32 R13, R14, R13, RZ ;  /* 0x0000000d0e0d1227 */ /* 0x001fca00078e00ff */
[----:B-1----:R-:W-:-:S05]  /*10270*/  @P1 SHF.R.U32.HI R14, RZ, R12, R13 ;  /* 0x0000000cff0e1219 */ /* 0x002fca000001160d */
[----:B------:R-:W0:Y:S01]  /*10280*/  SHFL.IDX PT, R139, R14, RZ, 0x1c1f ;  /* 0x001c1fff0e8b7589 */ /* 0x000e2200000e0000 */
[----:B---3--:R-:W-:Y:S01]  /*10290*/  PRMT R7, R141, 0x654, R7 ;  /* 0x000006548d077816 */ /* 0x008fe20000000007 */
[----:B------:R-:W-:Y:S01]  /*102a0*/  IMAD.SHL.U32 R15, R4, 0x80, RZ ;  /* 0x00000080040f7824 */ /* 0x000fe200078e00ff */
[----:B------:R-:W-:Y:S02]  /*102b0*/  PLOP3.LUT P1, PT, PT, PT, UP0, 0x40, 0x0 ;  /* 0x000000000000781c */ /* 0x000fe40003f2e808 */
[----:B------:R1:W-:Y:S02]  /*102c0*/  SYNCS.ARRIVE.TRANS64.RED.A1T0 RZ, [R7+URZ], RZ ;  /* 0x000000ff07ff79a7 */ /* 0x0003e4000810043f */
[----:B------:R-:W-:Y:S01]  /*102d0*/  IADD3 R136, -R154, 0x1, -R15 ;  /* 0x000000019a887810 */ /* 0x000fe20007ffe90f */
[----:B-1----:R-:W-:-:S03]  /*102e0*/  IMAD.U32 R7, RZ, RZ, UR44 ;  /* 0x0000002cff077e24 */ /* 0x002fc6000f8e00ff */
[----:B----4-:R-:W-:Y:S02]  /*102f0*/  IADD3 R136, -R155, R136, R142 ;  /* 0x000000889b887210 */ /* 0x010fe40007ffe18e */
[----:B------:R-:W-:-:S05]  /*10300*/  LOP3.LUT R22, RZ, R7, RZ, 0x33, !PT ;  /* 0x00000007ff167212 */ /* 0x000fca00078e33ff */
[----:B------:R-:W-:Y:S02]  /*10310*/  IMAD.IADD R22, R22, 0x1, R136 ;  /* 0x0000000116167824 */ /* 0x000fe400078e0288 */
[----:B------:R-:W-:Y:S02]  /*10320*/  VIADD R136, R136, UR38 ;  /* 0x0000002688887c36 */ /* 0x000fe40008000000 */
        /* <DEDUP_REMOVED lines=15> */
.L_x_12394:
[----:B------:R-:W-:-:S05]  /*10420*/  IMAD.U32 R140, RZ, RZ, UR41 ;  /* 0x00000029ff8c7e24 */ /* 0x000fca000f8e00ff */
[----:B------:R-:W-:-:S13]  /*10430*/  ISETP.NE.AND P1, PT, R140, 0x1, PT ;  /* 0x000000018c00780c */ /* 0x000fda0003f25270 */
[----:B------:R-:W0:Y:S02]  /*10440*/  @P1 LDC.64 R12, c[0x0][0x9e8] ;  /* 0x00027a00ff0c1b82 */ /* 0x000e240000000a00 */
[----:B0-----:R-:W-:-:S05]  /*10450*/  @P1 IMAD.HI.U32 R12, R139, R12, RZ ;  /* 0x0000000c8b0c1227 */ /* 0x001fca00078e00ff */
[----:B------:R-:W-:-:S07]  /*10460*/  @P1 SHF.R.U32.HI R139, RZ, R13, R12 ;  /* 0x0000000dff8b1219 */ /* 0x000fce000001160c */
.L_x_12395:
[----:B------:R-:W-:Y:S05]  /*10470*/  BSYNC B2 ;  /* 0x0000000000027941 */ /* 0x000fea0003800000 */
.L_x_12393:
[----:B------:R-:W-:-:S04]  /*10480*/  IMAD R139, R139, R140, -R15 ;  /* 0x0000008c8b8b7224 */ /* 0x000fc800078e0a0f */
[----:B------:R-:W-:-:S05]  /*10490*/  IMAD.IADD R139, R139, 0x1, -R154 ;  /* 0x000000018b8b7824 */ /* 0x000fca00078e0a9a */
[----:B------:R-:W-:Y:S02]  /*104a0*/  VIMNMX R138, R138, R139, !PT ;  /* 0x0000008b8a8a7248 */ /* 0x000fe40007fe0100 */
[----:B------:R-:W-:-:S07]  /*104b0*/  VIADDMNMX R137, R139, R140, R137, PT ;  /* 0x0000008c8b897246 */ /* 0x000fce0003800189 */
.L_x_12392:
[----:B------:R-:W-:Y:S01]  /*104c0*/  ISETP.GT.AND P1, PT, R4, -0x1, PT ;  /* 0xffffffff0400780c */ /* 0x000fe20003f24270 */
[----:B------:R-:W0:Y:S01]  /*104d0*/  SHFL.IDX PT, R14, R14, 0x1, 0x1c1f ;  /* 0x003c1f000e0e7f89 */ /* 0x000e2200000e0000 */
[----:B------:R-:W-:Y:S02]  /*104e0*/  UISETP.NE.AND UP0, UPT, UR39, URZ, UPT ;  /* 0x0000003f2700728c */ /* 0x000fe4000bf05270 */
[C---:B------:R-:W-:Y:S02]  /*104f0*/  ISETP.GT.AND P4, PT, R138.reuse, RZ, P1 ;  /* 0x000000ff8a00720c */ /* 0x040fe40000f84270 */
[C---:B------:R-:W-:Y:S02]  /*10500*/  ISETP.GT.AND P3, PT, R138.reuse, 0x1, P1 ;  /* 0x000000018a00780c */ /* 0x040fe40000f64270 */
[----:B------:R-:W-:Y:S02]  /*10510*/  ISETP.LT.OR P4, PT, R137, 0x1, P4 ;  /* 0x000000018900780c */ /* 0x000fe40002781670 */
[----:B------:R-:W-:-:S02]  /*10520*/  ISETP.GT.AND P5, PT, R138, 0x8, P1 ;  /* 0x000000088a00780c */ /* 0x000fc40000fa4270 */
[----:B------:R-:W-:Y:S02]  /*10530*/  FSEL R24, R24, -INF , !P4 ;  /* 0xff80000018187808 */ /* 0x000fe40006000000 */
[C---:B------:R-:W-:Y:S02]  /*10540*/  ISETP.GT.AND P4, PT, R138.reuse, 0x10, P1 ;  /* 0x000000108a00780c */ /* 0x040fe40000f84270 */
[----:B------:R-:W-:Y:S02]  /*10550*/  ISETP.GT.AND P2, PT, R138, 0x9, P1 ;  /* 0x000000098a00780c */ /* 0x000fe40000f44270 */
[C---:B------:R-:W-:Y:S02]  /*10560*/  ISETP.LT.OR P4, PT, R137.reuse, 0x11, P4 ;  /* 0x000000118900780c */ /* 0x040fe40002781670 */
[----:B------:R-:W-:Y:S02]  /*10570*/  ISETP.LT.OR P3, PT, R137, 0x2, P3 ;  /* 0x000000028900780c */ /* 0x000fe40001f61670 */
[----:B------:R-:W-:-:S02]  /*10580*/  FSEL R32, R32, -INF , !P4 ;  /* 0xff80000020207808 */ /* 0x000fc40006000000 */
[----:B------:R-:W-:Y:S01]  /*10590*/  ISETP.GT.AND P4, PT, R138, 0x20, P1 ;  /* 0x000000208a00780c */ /* 0x000fe20000f84270 */
[--C-:B0-----:R-:W-:Y:S01]  /*105a0*/  IMAD.IADD R136, R136, 0x1, R14.reuse ;  /* 0x0000000188887824 */ /* 0x101fe200078e020e */
[C---:B------:R-:W-:Y:S01]  /*105b0*/  ISETP.LT.OR P5, PT, R137.reuse, 0x9, P5 ;  /* 0x000000098900780c */ /* 0x040fe20002fa1670 */
[----:B------:R-:W-:Y:S01]  /*105c0*/  IMAD.IADD R22, R22, 0x1, R14 ;  /* 0x0000000116167824 */ /* 0x000fe200078e020e */
[C---:B------:R-:W-:Y:S02]  /*105d0*/  ISETP.LT.OR P2, PT, R137.reuse, 0xa, P2 ;  /* 0x0000000a8900780c */ /* 0x040fe40001741670 */
[----:B------:R-:W-:Y:S02]  /*105e0*/  ISETP.LT.OR P4, PT, R137, 0x21, P4 ;  /* 0x000000218900780c */ /* 0x000fe40002781670 */
[----:B------:R-:W-:Y:S02]  /*105f0*/  FSEL R25, R25, -INF , !P3 ;  /* 0xff80000019197808 */ /* 0x000fe40005800000 */
[----:B------:R-:W-:-:S02]  /*10600*/  FSEL R28, R28, -INF , !P5 ;  /* 0xff8000001c1c7808 */ /* 0x000fc40006800000 */
[----:B------:R-:W-:Y:S02]  /*10610*/  FSEL R29, R29, -INF , !P2 ;  /* 0xff8000001d1d7808 */ /* 0x000fe40005000000 */
[C---:B------:R-:W-:Y:S02]  /*10620*/  ISETP.GT.AND P3, PT, R138.reuse, 0x11, P1 ;  /* 0x000000118a00780c */ /* 0x040fe40000f64270 */
[C---:B------:R-:W-:Y:S02]  /*10630*/  ISETP.GT.AND P5, PT, R138.reuse, 0x18, P1 ;  /* 0x000000188a00780c */ /* 0x040fe40000fa4270 */
[----:B------:R-:W-:Y:S02]  /*10640*/  ISETP.GT.AND P2, PT, R138, 0x19, P1 ;  /* 0x000000198a00780c */ /* 0x000fe40000f44270 */
[----:B------:R-:W-:Y:S02]  /*10650*/  FSEL R40, R40, -INF , !P4 ;  /* 0xff80000028287808 */ /* 0x000fe40006000000 */
[----:B------:R-:W-:-:S02]  /*10660*/  ISETP.GT.AND P4, PT, R138, 0x30, P1 ;  /* 0x000000308a00780c */ /* 0x000fc40000f84270 */
[C---:B------:R-:W-:Y:S02]  /*10670*/  ISETP.LT.OR P3, PT, R137.reuse, 0x12, P3 ;  /* 0x000000128900780c */ /* 0x040fe40001f61670 */
[C---:B------:R-:W-:Y:S02]  /*10680*/  ISETP.LT.OR P5, PT, R137.reuse, 0x19, P5 ;  /* 0x000000198900780c */ /* 0x040fe40002fa1670 */
        /* <DEDUP_REMOVED lines=57> */
[----:B------:R-:W-:-:S02]  /*10a20*/  PLOP3.LUT P4, PT, PT, PT, UP0, 0x40, 0x0 ;  /* 0x000000000000781c */ /* 0x000fc40003f8e808 */
[C---:B------:R-:W-:Y:S02]  /*10a30*/  ISETP.LT.OR P3, PT, R137.reuse, 0x62, P3 ;  /* 0x000000628900780c */ /* 0x040fe40001f61670 */
[C---:B------:R-:W-:Y:S02]  /*10a40*/  ISETP.LT.OR P5, PT, R137.reuse, 0x69, P5 ;  /* 0x000000698900780c */ /* 0x040fe40002fa1670 */
[----:B------:R-:W-:Y:S02]  /*10a50*/  ISETP.LT.OR P2, PT, R137, 0x6a, P2 ;  /* 0x0000006a8900780c */ /* 0x000fe40001741670 */
[----:B------:R-:W-:Y:S02]  /*10a60*/  FSEL R73, R73, -INF , !P3 ;  /* 0xff80000049497808 */ /* 0x000fe40005800000 */
[----:B------:R-:W-:Y:S02]  /*10a70*/  FSEL R76, R76, -INF , !P5 ;  /* 0xff8000004c4c7808 */ /* 0x000fe40006800000 */
[----:B------:R-:W-:-:S02]  /*10a80*/  FSEL R77, R77, -INF , !P2 ;  /* 0xff8000004d4d7808 */ /* 0x000fc40005000000 */
[C---:B------:R-:W-:Y:S02]  /*10a90*/  ISETP.GT.AND P3, PT, R138.reuse, 0x71, P1 ;  /* 0x000000718a00780c */ /* 0x040fe40000f64270 */
[C---:B------:R-:W-:Y:S02]  /*10aa0*/  ISETP.GT.AND P5, PT, R138.reuse, 0x78, P1 ;  /* 0x000000788a00780c */ /* 0x040fe40000fa4270 */
[----:B------:R-:W-:Y:S02]  /*10ab0*/  ISETP.GT.AND P2, PT, R138, 0x79, P1 ;  /* 0x000000798a00780c */ /* 0x000fe40000f44270 */
[C---:B------:R-:W-:Y:S02]  /*10ac0*/  ISETP.LT.OR P3, PT, R137.reuse, 0x72, P3 ;  /* 0x000000728900780c */ /* 0x040fe40001f61670 */
[C---:B------:R-:W-:Y:S02]  /*10ad0*/  ISETP.LT.OR P5, PT, R137.reuse, 0x79, P5 ;  /* 0x000000798900780c */ /* 0x040fe40002fa1670 */
[----:B------:R-:W-:-:S02]  /*10ae0*/  ISETP.LT.OR P2, PT, R137, 0x7a, P2 ;  /* 0x0000007a8900780c */ /* 0x000fc40001741670 */
[----:B------:R-:W-:Y:S02]  /*10af0*/  FSEL R81, R81, -INF , !P3 ;  /* 0xff80000051517808 */ /* 0x000fe40005800000 */
[----:B------:R-:W-:Y:S02]  /*10b00*/  FSEL R84, R84, -INF , !P5 ;  /* 0xff80000054547808 */ /* 0x000fe40006800000 */
[----:B------:R-:W-:Y:S01]  /*10b10*/  FSEL R85, R85, -INF , !P2 ;  /* 0xff80000055557808 */ /* 0x000fe20005000000 */
        /* <DEDUP_REMOVED lines=13> */
.L_x_12398:
[----:B------:R-:W-:-:S05]  /*10bf0*/  IMAD.U32 R137, RZ, RZ, UR41 ;  /* 0x00000029ff897e24 */ /* 0x000fca000f8e00ff */
[----:B------:R-:W-:-:S13]  /*10c00*/  ISETP.NE.AND P2, PT, R137, 0x1, PT ;  /* 0x000000018900780c */ /* 0x000fda0003f45270 */
[----:B------:R-:W0:Y:S02]  /*10c10*/  @P2 LDC.64 R12, c[0x0][0x9e8] ;  /* 0x00027a00ff0c2b82 */ /* 0x000e240000000a00 */
[----:B0-----:R-:W-:-:S05]  /*10c20*/  @P2 IMAD.HI.U32 R12, R14, R12, RZ ;  /* 0x0000000c0e0c2227 */ /* 0x001fca00078e00ff */
[----:B------:R-:W-:-:S07]  /*10c30*/  @P2 SHF.R.U32.HI R14, RZ, R13, R12 ;  /* 0x0000000dff0e2219 */ /* 0x000fce000001160c */
.L_x_12399:
[----:B------:R-:W-:Y:S05]  /*10c40*/  BSYNC B2 ;  /* 0x0000000000027941 */ /* 0x000fea0003800000 */
.L_x_12397:
[----:B------:R-:W-:-:S04]  /*10c50*/  IMAD R14, R14, R137, -R15 ;  /* 0x000000890e0e7224 */ /* 0x000fc800078e0a0f */
[----:B------:R-:W-:-:S05]  /*10c60*/  IMAD.IADD R14, R14, 0x1, -R154 ;  /* 0x000000010e0e7824 */ /* 0x000fca00078e0a9a */
[----:B------:R-:W-:Y:S02]  /*10c70*/  VIMNMX R22, R22, R14, !PT ;  /* 0x0000000e16167248 */ /* 0x000fe40007fe0100 */
[----:B------:R-:W-:-:S07]  /*10c80*/  VIADDMNMX R136, R14, R137, R136, PT ;  /* 0x000000890e887246 */ /* 0x000fce0003800188 */
.L_x_12396:
[----:B------:R-:W-:Y:S02]  /*10c90*/  FMNMX.FTZ R12, R24, R3, !PT ;  /* 0x00000003180c7209 */ /* 0x000fe40007810000 */
[C---:B------:R-:W-:Y:S02]  /*10ca0*/  ISETP.GT.AND P2, PT, R22.reuse, 0x1, P1 ;  /* 0x000000011600780c */ /* 0x040fe40000f44270 */
[----:B------:R-:W-:Y:S02]  /*10cb0*/  FMNMX.FTZ R12, R25, R12, !PT ;  /* 0x0000000c190c7209 */ /* 0x000fe40007810000 */
[----:B------:R-:W-:Y:S02]  /*10cc0*/  ISETP.GT.AND P3, PT, R22, 0x8, P1 ;  /* 0x000000081600780c */ /* 0x000fe40000f64270 */
[----:B------:R-:W-:Y:S02]  /*10cd0*/  FMNMX.FTZ R12, R28, R12, !PT ;  /* 0x0000000c1c0c7209 */ /* 0x000fe40007810000 */
[----:B------:R-:W-:-:S02]  /*10ce0*/  ISETP.GT.AND P4, PT, R22, 0x9, P1 ;  /* 0x000000091600780c */ /* 0x000fc40000f84270 */
[----:B------:R-:W-:Y:S02]  /*10cf0*/  FMNMX.FTZ R12, R29, R12, !PT ;  /* 0x0000000c1d0c7209 */ /* 0x000fe40007810000 */
[----:B------:R-:W-:Y:S02]  /*10d00*/  ISETP.LT.OR P2, PT, R136, 0x2, P2 ;  /* 0x000000028800780c */ /* 0x000fe40001741670 */
[----:B------:R-:W-:Y:S02]  /*10d10*/  FMNMX.FTZ R12, R32, R12, !PT ;  /* 0x0000000c200c7209 */ /* 0x000fe40007810000 */
[C---:B------:R-:W-:Y:S02]  /*10d20*/  ISETP.LT.OR P3, PT, R136.reuse, 0x9, P3 ;  /* 0x000000098800780c */ /* 0x040fe40001f61670 */
[----:B------:R-:W-:Y:S02]  /*10d30*/  ISETP.LT.OR P4, PT, R136, 0xa, P4 ;  /* 0x0000000a8800780c */ /* 0x000fe40002781670 */
[----:B------:R-:W-:-:S02]  /*10d40*/  FMNMX.FTZ R12, R33, R12, !PT ;  /* 0x0000000c210c7209 */ /* 0x000fc40007810000 */
[----:B------:R-:W-:Y:S02]  /*10d50*/  FSEL R27, R27, -INF , !P2 ;  /* 0xff8000001b1b7808 */ /* 0x000fe40005000000 */
[----:B------:R-:W-:Y:S02]  /*10d60*/  FSEL R30, R30, -INF , !P3 ;  /* 0xff8000001e1e7808 */ /* 0x000fe40005800000 */
[----:B------:R-:W-:Y:S02]  /*10d70*/  FSEL R31, R31, -INF , !P4 ;  /* 0xff8000001f1f7808 */ /* 0x000fe40006000000 */
[C---:B------:R-:W-:Y:S02]  /*10d80*/  ISETP.GT.AND P5, PT, R22.reuse, 0x10, P1 ;  /* 0x000000101600780c */ /* 0x040fe40000fa4270 */
[C---:B------:R-:W-:Y:S02]  /*10d90*/  ISETP.GT.AND P2, PT, R22.reuse, 0x11, P1 ;  /* 0x000000111600780c */ /* 0x040fe40000f44270 */
[----:B------:R-:W-:-:S02]  /*10da0*/  ISETP.GT.AND P3, PT, R22, 0x18, P1 ;  /* 0x000000181600780c */ /* 0x000fc40000f64270 */
[----:B------:R-:W-:Y:S02]  /*10db0*/  ISETP.GT.AND P4, PT, R22, 0x19, P1 ;  /* 0x000000191600780c */ /* 0x000fe40000f84270 */
[----:B------:R-:W-:Y:S02]  /*10dc0*/  LOP3.LUT R17, R17, 0xefffffff, RZ, 0xc0, !PT ;  /* 0xefffffff11117812 */ /* 0x000fe400078ec0ff */
[----:B------:R-:W-:Y:S02]  /*10dd0*/  FMNMX.FTZ R12, R36, R12, !PT ;  /* 0x0000000c240c7209 */ /* 0x000fe40007810000 */
[C---:B------:R-:W-:Y:S02]  /*10de0*/  ISETP.LT.OR P5, PT, R136.reuse, 0x11, P5 ;  /* 0x000000118800780c */ /* 0x040fe40002fa1670 */
[C---:B------:R-:W-:Y:S02]  /*10df0*/  ISETP.LT.OR P2, PT, R136.reuse, 0x12, P2 ;  /* 0x000000128800780c */ /* 0x040fe40001741670 */
[----:B------:R-:W-:-:S02]  /*10e00*/  ISETP.LT.OR P3, PT, R136, 0x19, P3 ;  /* 0x000000198800780c */ /* 0x000fc40001f61670 */
[----:B------:R-:W-:Y:S02]  /*10e10*/  ISETP.LT.OR P4, PT, R136, 0x1a, P4 ;  /* 0x0000001a8800780c */ /* 0x000fe40002781670 */
[----:B------:R-:W-:Y:S02]  /*10e20*/  @P0 LOP3.LUT R17, R17, 0x10000000, RZ, 0xfc, !PT ;  /* 0x1000000011110812 */ /* 0x000fe400078efcff */
[----:B------:R-:W-:Y:S02]  /*10e30*/  ISETP.GT.AND P0, PT, R22, 0x60, P1 ;  /* 0x000000601600780c */ /* 0x000fe40000f04270 */
[----:B------:R-:W-:Y:S02]  /*10e40*/  FMNMX.FTZ R12, R37, R12, !PT ;  /* 0x0000000c250c7209 */ /* 0x000fe40007810000 */
[----:B------:R-:W-:Y:S02]  /*10e50*/  FSEL R34, R34, -INF , !P5 ;  /* 0xff80000022227808 */ /* 0x000fe40006800000 */
[----:B------:R-:W-:-:S02]  /*10e60*/  FSEL R35, R35, -INF , !P2 ;  /* 0xff80000023237808 */ /* 0x000fc40005000000 */
[----:B------:R-:W-:Y:S02]  /*10e70*/  FSEL R38, R38, -INF , !P3 ;  /* 0xff80000026267808 */ /* 0x000fe40005800000 */
[----:B------:R-:W-:Y:S02]  /*10e80*/  FSEL R39, R39, -INF , !P4 ;  /* 0xff80000027277808 */ /* 0x000fe40006000000 */
        /* <DEDUP_REMOVED lines=8> */
[----:B------:R-:W-:Y:S02]  /*10f10*/  ISETP.LT.OR P4, PT, R136, 0x2a, P4 ;  /* 0x0000002a8800780c */ /* 0x000fe40002781670 */
[----:B------:R-:W-:-:S02]  /*10f20*/  FMNMX.FTZ R12, R41, R12, !PT ;  /* 0x0000000c290c7209 */ /* 0x000fc40007810000 */
[----:B------:R-:W-:Y:S02]  /*10f30*/  LOP3.LUT R17, R17, 0x7fffffff, RZ, 0xc0, !PT ;  /* 0x7fffffff11117812 */ /* 0x000fe400078ec0ff */
        /* <DEDUP_REMOVED lines=8> */
[----:B------:R-:W-:Y:S02]  /*10fc0*/  FMNMX.FTZ R12, R44, R12, !PT ;  /* 0x0000000c2c0c7209 */ /* 0x000fe40007810000 */
[----:B------:R-:W-:Y:S02]  /*10fd0*/  @P0 LOP3.LUT R17, R17, 0x80000000, RZ, 0xfc, !PT ;  /* 0x8000000011110812 */ /* 0x000fe400078efcff */
[----:B------:R-:W-:-:S02]  /*10fe0*/  ISETP.GT.AND P0, PT, R22, 0x78, P1 ;  /* 0x000000781600780c */ /* 0x000fc40000f04270 */
        /* <DEDUP_REMOVED lines=9> */
[----:B------:R-:W-:Y:S02]  /*11080*/  FMNMX.FTZ R12, R48, R12, !PT ;  /* 0x0000000c300c7209 */ /* 0x000fe40007810000 */
[C---:B------:R-:W-:Y:S02]  /*11090*/  ISETP.GT.AND P5, PT, R22.reuse, 0x40, P1 ;  /* 0x000000401600780c */ /* 0x040fe40000fa4270 */
[----:B------:R-:W-:-:S02]  /*110a0*/  ISETP.GT.AND P2, PT, R22, 0x41, P1 ;  /* 0x000000411600780c */ /* 0x000fc40000f44270 */
[C---:B------:R-:W-:Y:S02]  /*110b0*/  ISETP.GT.AND P3, PT, R22.reuse, 0x48, P1 ;  /* 0x000000481600780c */ /* 0x040fe40000f64270 */
[----:B------:R-:W-:Y:S02]  /*110c0*/  ISETP.GT.AND P4, PT, R22, 0x49, P1 ;  /* 0x000000491600780c */ /* 0x000fe40000f84270 */
[----:B------:R-:W-:Y:S02]  /*110d0*/  LOP3.LUT R17, R17, 0xfffffffd, RZ, 0xc0, !PT ;  /* 0xfffffffd11117812 */ /* 0x000fe400078ec0ff */
[----:B------:R-:W-:Y:S02]  /*110e0*/  FMNMX.FTZ R12, R49, R12, !PT ;  /* 0x0000000c310c7209 */ /* 0x000fe40007810000 */
[C---:B------:R-:W-:Y:S02]  /*110f0*/  ISETP.LT.OR P5, PT, R136.reuse, 0x41, P5 ;  /* 0x000000418800780c */ /* 0x040fe40002fa1670 */
[----:B------:R-:W-:-:S02]  /*11100*/  ISETP.LT.OR P2, PT, R136, 0x42, P2 ;  /* 0x000000428800780c */ /* 0x000fc40001741670 */
[C---:B------:R-:W-:Y:S02]  /*11110*/  ISETP.LT.OR P3, PT, R136.reuse, 0x49, P3 ;  /* 0x000000498800780c */ /* 0x040fe40001f61670 */
[----:B------:R-:W-:Y:S02]  /*11120*/  ISETP.LT.OR P4, PT, R136, 0x4a, P4 ;  /* 0x0000004a8800780c */ /* 0x000fe40002781670 */
[----:B------:R-:W-:Y:S02]  /*11130*/  @P0 LOP3.LUT R17, R17, 0x2, RZ, 0xfc, !PT ;  /* 0x0000000211110812 */ /* 0x000fe400078efcff */
[----:B------:R-:W-:Y:S02]  /*11140*/  ISETP.GT.AND P0, PT, R22, RZ, P1 ;  /* 0x000000ff1600720c */ /* 0x000fe40000f04270 */
        /* <DEDUP_REMOVED lines=9> */
[----:B------:R-:W-:Y:S02]  /*111e0*/  FMNMX.FTZ R12, R53, R12, !PT ;  /* 0x0000000c350c7209 */ /* 0x000fe40007810000 */
        /* <DEDUP_REMOVED lines=14> */
[C---:B------:R-:W-:Y:S02]  /*112d0*/  ISETP.GT.AND P6, PT, R22.reuse, 0x71, P1 ;  /* 0x000000711600780c */ /* 0x040fe40000fc4270 */
[----:B------:R-:W-:-:S02]  /*112e0*/  ISETP.GT.AND P1, PT, R22, 0x79, P1 ;  /* 0x000000791600780c */ /* 0x000fc40000f24270 */
[----:B------:R-:W-:Y:S02]  /*112f0*/  FMNMX.FTZ R12, R57, R12, !PT ;  /* 0x0000000c390c7209 */ /* 0x000fe40007810000 */
[----:B------:R-:W-:Y:S02]  /*11300*/  @P0 LOP3.LUT R17, R17, 0x20, RZ, 0xfc, !PT ;  /* 0x0000002011110812 */ /* 0x000fe400078efcff */
[----:B------:R-:W-:Y:S02]  /*11310*/  FMNMX.FTZ R12, R60, R12, !PT ;  /* 0x0000000c3c0c7209 */ /* 0x000fe40007810000 */
[----:B------:R-:W-:Y:S02]  /*11320*/  LOP3.LUT P0, RZ, R17, 0x80000000, RZ, 0xc0, !PT ;  /* 0x8000000011ff7812 */ /* 0x000fe4000780c0ff */
[----:B------:R-:W-:Y:S02]  /*11330*/  FMNMX.FTZ R12, R61, R12, !PT ;  /* 0x0000000c3d0c7209 */ /* 0x000fe40007810000 */
[----:B------:R-:W-:-:S02]  /*11340*/  LOP3.LUT R17, R17, 0xfffffff7, RZ, 0xc0, !PT ;  /* 0xfffffff711117812 */ /* 0x000fc400078ec0ff */
[----:B------:R-:W-:Y:S02]  /*11350*/  ISETP.LT.OR P0, PT, R136, 0x61, P0 ;  /* 0x000000618800780c */ /* 0x000fe40000701670 */
[----:B------:R-:W-:Y:S02]  /*11360*/  FMNMX.FTZ R12, R64, R12, !PT ;  /* 0x0000000c400c7209 */ /* 0x000fe40007810000 */
[----:B------:R-:W-:Y:S02]  /*11370*/  @P1 LOP3.LUT R17, R17, 0x8, RZ, 0xfc, !PT ;  /* 0x0000000811111812 */ /* 0x000fe400078efcff */
[----:B------:R-:W-:Y:S02]  /*11380*/  FMNMX.FTZ R12, R65, R12, !PT ;  /* 0x0000000c410c7209 */ /* 0x000fe40007810000 */
[C---:B------:R-:W-:Y:S02]  /*11390*/  LOP3.LUT P1, RZ, R17.reuse, 0x2, RZ, 0xc0, !PT ;  /* 0x0000000211ff7812 */ /* 0x040fe4000782c0ff */
[----:B------:R-:W-:-:S02]  /*113a0*/  LOP3.LUT R17, R17, 0xffffffbf, RZ, 0xc0, !PT ;  /* 0xffffffbf11117812 */ /* 0x000fc400078ec0ff */
[----:B------:R-:W-:Y:S02]  /*113b0*/  FMNMX.FTZ R12, R68, R12, !PT ;  /* 0x0000000c440c7209 */ /* 0x000fe40007810000 */
[----:B------:R-:W-:Y:S02]  /*113c0*/  @P0 LOP3.LUT R17, R17, 0x40, RZ, 0xfc, !PT ;  /* 0x0000004011110812 */ /* 0x000fe400078efcff */
[----:B------:R-:W-:Y:S02]  /*113d0*/  FMNMX.FTZ R12, R69, R12, !PT ;  /* 0x0000000c450c7209 */ /* 0x000fe40007810000 */
[----:B------:R-:W-:Y:S02]  /*113e0*/  ISETP.LT.OR P0, PT, R136, 0x62, P2 ;  /* 0x000000628800780c */ /* 0x000fe40001701670 */
[----:B------:R-:W-:Y:S02]  /*113f0*/  LOP3.LUT P2, RZ, R17, 0x20, RZ, 0xc0, !PT ;  /* 0x0000002011ff7812 */ /* 0x000fe4000784c0ff */
[----:B------:R-:W-:-:S02]  /*11400*/  FMNMX.FTZ R12, R72, R12, !PT ;  /* 0x0000000c480c7209 */ /* 0x000fc40007810000 */
[----:B------:R-:W-:Y:S02]  /*11410*/  ISETP.LT.OR P2, PT, R136, 0x1, P2 ;  /* 0x000000018800780c */ /* 0x000fe40001741670 */
[----:B------:R-:W-:Y:S02]  /*11420*/  FMNMX.FTZ R12, R73, R12, !PT ;  /* 0x0000000c490c7209 */ /* 0x000fe40007810000 */
[----:B------:R-:W-:Y:S02]  /*11430*/  FSEL R26, R26, -INF , !P2 ;  /* 0xff8000001a1a7808 */ /* 0x000fe40005000000 */
        /* <DEDUP_REMOVED lines=12> */
[----:B------:R-:W-:Y:S01]  /*11500*/  LOP3.LUT R17, R17, 0xffffffef, RZ, 0xc0, !PT ;  /* 0xffffffef11117812 */ /* 0x000fe200078ec0ff */
[----:B------:R-:W0:Y:S01]  /*11510*/  SHFL.BFLY PT, R13, R12, 0x2, 0x1f ;  /* 0x0c401f000c0d7f89 */ /* 0x000e2200000e0000 */
[----:B------:R-:W-:Y:S02]  /*11520*/  FMNMX.FTZ R14, R38, R14, !PT ;  /* 0x0000000e260e7209 */ /* 0x000fe40007810000 */
[----:B------:R-:W-:-:S02]  /*11530*/  @P0 LOP3.LUT R17, R17, 0x10, RZ, 0xfc, !PT ;  /* 0x0000001011110812 */ /* 0x000fc400078efcff */
[----:B------:R-:W-:Y:S02]  /*11540*/  FMNMX.FTZ R14, R39, R14, !PT ;  /* 0x0000000e270e7209 */ /* 0x000fe40007810000 */
[----:B------:R-:W-:Y:S02]  /*11550*/  ISETP.LT.OR P0, PT, R136, 0x69, P3 ;  /* 0x000000698800780c */ /* 0x000fe40001f01670 */
[----:B------:R-:W-:Y:S02]  /*11560*/  FMNMX.FTZ R14, R42, R14, !PT ;  /* 0x0000000e2a0e7209 */ /* 0x000fe40007810000 */
[----:B------:R-:W-:Y:S02]  /*11570*/  LOP3.LUT P3, RZ, R17, 0x8, RZ, 0xc0, !PT ;  /* 0x0000000811ff7812 */ /* 0x000fe4000786c0ff */
[----:B------:R-:W-:Y:S02]  /*11580*/  FMNMX.FTZ R14, R43, R14, !PT ;  /* 0x0000000e2b0e7209 */ /* 0x000fe40007810000 */
[----:B------:R-:W-:-:S02]  /*11590*/  LOP3.LUT R17, R17, 0xfffffffb, RZ, 0xc0, !PT ;  /* 0xfffffffb11117812 */ /* 0x000fc400078ec0ff */
[----:B------:R-:W-:Y:S02]  /*115a0*/  FMNMX.FTZ R14, R46, R14, !PT ;  /* 0x0000000e2e0e7209 */ /* 0x000fe40007810000 */
[----:B------:R-:W-:Y:S02]  /*115b0*/  ISETP.LT.OR P5, PT, R136, 0x71, P5 ;  /* 0x000000718800780c */ /* 0x000fe40002fa1670 */
[----:B------:R-:W-:Y:S02]  /*115c0*/  FMNMX.FTZ R14, R47, R14, !PT ;  /* 0x0000000e2f0e7209 */ /* 0x000fe40007810000 */
[----:B------:R-:W-:Y:S02]  /*115d0*/  @P0 LOP3.LUT R17, R17, 0x4, RZ, 0xfc, !PT ;  /* 0x0000000411110812 */ /* 0x000fe400078efcff */
[----:B0-----:R-:W-:Y:S02]  /*115e0*/  FMNMX.FTZ R12, R12, R13, !PT ;  /* 0x0000000d0c0c7209 */ /* 0x001fe40007810000 */
[----:B------:R-:W-:-:S02]  /*115f0*/  FMNMX.FTZ R14, R50, R14, !PT ;  /* 0x0000000e320e7209 */ /* 0x000fc40007810000 */
[----:B------:R-:W-:Y:S01]  /*11600*/  ISETP.LT.OR P0, PT, R136, 0x6a, P4 ;  /* 0x0000006a8800780c */ /* 0x000fe20002701670 */
[----:B------:R-:W0:Y:S01]  /*11610*/  SHFL.BFLY PT, R13, R12, 0x1, 0x1f ;  /* 0x0c201f000c0d7f89 */ /* 0x000e2200000e0000 */
[----:B------:R-:W-:Y:S02]  /*11620*/  FMNMX.FTZ R14, R51, R14, !PT ;  /* 0x0000000e330e7209 */ /* 0x000fe40007810000 */
[----:B------:R-:W-:Y:S02]  /*11630*/  LOP3.LUT R17, R17, 0xdfffffff, RZ, 0xc0, !PT ;  /* 0xdfffffff11117812 */ /* 0x000fe400078ec0ff */
[----:B------:R-:W-:Y:S02]  /*11640*/  FMNMX.FTZ R14, R54, R14, !PT ;  /* 0x0000000e360e7209 */ /* 0x000fe40007810000 */
[----:B------:R-:W-:Y:S02]  /*11650*/  ISETP.LT.OR P6, PT, R136, 0x72, P6 ;  /* 0x000000728800780c */ /* 0x000fe400037c1670 */
[----:B------:R-:W-:-:S02]  /*11660*/  FMNMX.FTZ R14, R55, R14, !PT ;  /* 0x0000000e370e7209 */ /* 0x000fc40007810000 */
[----:B------:R-:W-:Y:S02]  /*11670*/  ISETP.LT.OR P1, PT, R136, 0x79, P1 ;  /* 0x000000798800780c */ /* 0x000fe40000f21670 */
[----:B------:R-:W-:Y:S02]  /*11680*/  FMNMX.FTZ R14, R58, R14, !PT ;  /* 0x0000000e3a0e7209 */ /* 0x000fe40007810000 */
[----:B------:R-:W-:Y:S02]  /*11690*/  @P0 LOP3.LUT R17, R17, 0x20000000, RZ, 0xfc, !PT ;  /* 0x2000000011110812 */ /* 0x000fe400078efcff */
[----:B------:R-:W-:Y:S02]  /*116a0*/  FMNMX.FTZ R14, R59, R14, !PT ;  /* 0x0000000e3b0e7209 */ /* 0x000fe40007810000 */
[----:B------:R-:W-:Y:S02]  /*116b0*/  LOP3.LUT R17, R17, 0xbfffffff, RZ, 0xc0, !PT ;  /* 0xbfffffff11117812 */ /* 0x000fe400078ec0ff */
[----:B------:R-:W-:-:S02]  /*116c0*/  FMNMX.FTZ R14, R62, R14, !PT ;  /* 0x0000000e3e0e7209 */ /* 0x000fc40007810000 */
[----:B------:R-:W-:Y:S02]  /*116d0*/  @P5 LOP3.LUT R17, R17, 0x40000000, RZ, 0xfc, !PT ;  /* 0x4000000011115812 */ /* 0x000fe400078efcff */
[----:B0-----:R-:W-:Y:S02]  /*116e0*/  FMNMX.FTZ R12, R12, R13, !PT ;  /* 0x0000000d0c0c7209 */ /* 0x001fe40007810000 */
[----:B------:R-:W-:Y:S02]  /*116f0*/  FMNMX.FTZ R14, R63, R14, !PT ;  /* 0x0000000e3f0e7209 */ /* 0x000fe40007810000 */
[----:B------:R-:W-:Y:S02]  /*11700*/  FSETP.NEU.FTZ.AND P4, PT, R12, -INF , PT ;  /* 0xff8000000c00780b */ /* 0x000fe40003f9d000 */
[----:B------:R-:W-:Y:S02]  /*11710*/  FMNMX.FTZ R14, R66, R14, !PT ;  /* 0x0000000e420e7209 */ /* 0x000fe40007810000 */
[----:B------:R-:W-:-:S02]  /*11720*/  FSEL R13, R12, RZ, P4 ;  /* 0x000000ff0c0d7208 */ /* 0x000fc40002000000 */
[----:B------:R-:W-:Y:S02]  /*11730*/  FMNMX.FTZ R14, R67, R14, !PT ;  /* 0x0000000e430e7209 */ /* 0x000fe40007810000 */
[----:B------:R-:W-:Y:S01]  /*11740*/  LOP3.LUT P5, RZ, R17, 0x40, RZ, 0xc0, !PT ;  /* 0x0000004011ff7812 */ /* 0x000fe200078ac0ff */
[----:B------:R-:W-:-:S01]  /*11750*/  FADD.FTZ R3, -R13, R3 ;  /* 0x000000030d037221 */ /* 0x000fc20000010100 */
[----:B------:R-:W-:Y:S01]  /*11760*/  FMNMX.FTZ R14, R70, R14, !PT ;  /* 0x0000000e460e7209 */ /* 0x000fe20007810000 */
[----:B------:R-:W-:-:S01]  /*11770*/  FFMA.FTZ R13, R2, R12, -8 ;  /* 0xc1000000020d7423 */ /* 0x000fc2000001000c */
[----:B------:R-:W-:Y:S01]  /*11780*/  LOP3.LUT P0, RZ, R17, 0x10, RZ, 0xc0, !PT ;  /* 0x0000001011ff7812 */ /* 0x000fe2000780c0ff */
[----:B------:R-:W-:Y:S01]  /*11790*/  FMUL.FTZ R3, R2, R3 ;  /* 0x0000000302037220 */ /* 0x000fe20000410000 */
[----:B------:R-:W-:Y:S02]  /*117a0*/  FSEL R74, R74, -INF , !P5 ;  /* 0xff8000004a4a7808 */ /* 0x000fe40006800000 */
[----:B------:R-:W-:-:S02]  /*117b0*/  FMNMX.FTZ R14, R71, R14, !PT ;  /* 0x0000000e470e7209 */ /* 0x000fc40007810000 */
[----:B------:R-:W-:Y:S01]  /*117c0*/  FSEL R13, R13, RZ, P4 ;  /* 0x000000ff0d0d7208 */ /* 0x000fe20002000000 */
[----:B------:R-:W-:Y:S01]  /*117d0*/  MUFU.EX2 R3, R3 ;  /* 0x0000000300037308 */ /* 0x000fe20000000800 */
[----:B------:R-:W-:Y:S02]  /*117e0*/  LOP3.LUT P4, RZ, R17, 0x4, RZ, 0xc0, !PT ;  /* 0x0000000411ff7812 */ /* 0x000fe4000788c0ff */
[----:B------:R-:W-:Y:S01]  /*117f0*/  FSEL R75, R75, -INF , !P0 ;  /* 0xff8000004b4b7808 */ /* 0x000fe20004000000 */
[----:B------:R-:W-:-:S01]  /*11800*/  FFMA.FTZ R24, R2, R24, -R13 ;  /* 0x0000001802187223 */ /* 0x000fc2000001080d */
[----:B------:R-:W-:Y:S01]  /*11810*/  FMNMX.FTZ R14, R74, R14, !PT ;  /* 0x0000000e4a0e7209 */ /* 0x000fe20007810000 */
[----:B------:R-:W-:-:S01]  /*11820*/  FFMA.FTZ R25, R2, R25, -R13 ;  /* 0x0000001902197223 */ /* 0x000fc2000001080d */
[----:B------:R-:W-:Y:S01]  /*11830*/  LOP3.LUT P0, RZ, R17, 0x20000000, RZ, 0xc0, !PT ;  /* 0x2000000011ff7812 */ /* 0x000fe2000780c0ff */
[----:B------:R-:W-:-:S01]  /*11840*/  FFMA.FTZ R28, R2, R28, -R13 ;  /* 0x0000001c021c7223 */ /* 0x000fc2000001080d */
[----:B------:R-:W-:Y:S01]  /*11850*/  FSEL R78, R78, -INF , !P4 ;  /* 0xff8000004e4e7808 */ /* 0x000fe20006000000 */
[----:B------:R-:W0:Y:S01]  /*11860*/  MUFU.EX2 R24, R24 ;  /* 0x0000001800187308 */ /* 0x000e220000000800 */
[----:B------:R-:W-:Y:S01]  /*11870*/  FMNMX.FTZ R14, R75, R14, !PT ;  /* 0x0000000e4b0e7209 */ /* 0x000fe20007810000 */
[C-C-:B------:R-:W-:Y:S01]  /*11880*/  FFMA.FTZ R29, R2.reuse, R29, -R13.reuse ;  /* 0x0000001d021d7223 */ /* 0x140fe2000001080d */
[----:B------:R-:W-:Y:S01]  /*11890*/  LOP3.LUT P5, RZ, R17, 0x40000000, RZ, 0xc0, !PT ;  /* 0x4000000011ff7812 */ /* 0x000fe200078ac0ff */
[C-C-:B------:R-:W-:Y:S01]  /*118a0*/  FFMA.FTZ R32, R2.reuse, R32, -R13.reuse ;  /* 0x0000002002207223 */ /* 0x140fe2000001080d */
[----:B------:R-:W-:Y:S01]  /*118b0*/  FSEL R79, R79, -INF , !P0 ;  /* 0xff8000004f4f7808 */ /* 0x000fe20004000000 */
        /* <DEDUP_REMOVED lines=8> */
[--C-:B------:R-:W-:Y:S01]  /*11940*/  FFMA.FTZ R40, R2, R40, -R13.reuse ;  /* 0x0000002802287223 */ /* 0x100fe2000001080d */
[----:B------:R-:W-:Y:S01]  /*11950*/  FMNMX.FTZ R14, R82, R14, !PT ;  /* 0x0000000e520e7209 */ /* 0x000fe20007810000 */
[----:B------:R-:W-:Y:S01]  /*11960*/  MUFU.EX2 R28, R28 ;  /* 0x0000001c001c7308 */ /* 0x000fe20000000800 */
[----:B------:R-:W-:Y:S01]  /*11970*/  ISETP.LT.OR P3, PT, R136, 0x7a, P3 ;  /* 0x0000007a8800780c */ /* 0x000fe20001f61670 */
[----:B0-----:R-:W-:Y:S01]  /*11980*/  FFMA.FTZ R6, R3, R6, R24 ;  /* 0x0000000603067223 */ /* 0x001fe20000010018 */
[----:B------:R-:W-:Y:S01]  /*11990*/  FSEL R86, R86, -INF , !P1 ;  /* 0xff80000056567808 */ /* 0x000fe20004800000 */
[C-C-:B------:R-:W-:Y:S01]  /*119a0*/  FFMA.FTZ R41, R2.reuse, R41, -R13.reuse ;  /* 0x0000002902297223 */ /* 0x140fe2000001080d */
[----:B------:R-:W-:Y:S01]  /*119b0*/  FMNMX.FTZ R14, R83, R14, !PT ;  /* 0x0000000e530e7209 */ /* 0x000fe20007810000 */
[--C-:B------:R-:W-:Y:S01]  /*119c0*/  FFMA.FTZ R44, R2, R44, -R13.reuse ;  /* 0x0000002c022c7223 */ /* 0x100fe2000001080d */
[----:B------:R-:W-:Y:S01]  /*119d0*/  FSEL R87, R87, -INF , !P3 ;  /* 0xff80000057577808 */ /* 0x000fe20005800000 */
[----:B------:R-:W-:Y:S01]  /*119e0*/  MUFU.EX2 R29, R29 ;  /* 0x0000001d001d7308 */ /* 0x000fe20000000800 */
[----:B------:R-:W-:Y:S01]  /*119f0*/  FMNMX.FTZ R14, R86, R14, !PT ;  /* 0x0000000e560e7209 */ /* 0x000fe20007810000 */
[----:B-1----:R-:W-:Y:S01]  /*11a00*/  FADD.FTZ R6, R25, R6 ;  /* 0x0000000619067221 */ /* 0x002fe20000010000 */
[----:B------:R-:W-:-:S01]  /*11a10*/  FFMA.FTZ R45, R2, R45, -R13 ;  /* 0x0000002d022d7223 */ /* 0x000fc2000001080d */
[C-C-:B------:R-:W-:Y:S01]  /*11a20*/  FFMA.FTZ R48, R2.reuse, R48, -R13.reuse ;  /* 0x0000003002307223 */ /* 0x140fe2000001080d */
[----:B------:R-:W-:Y:S01]  /*11a30*/  FMNMX.FTZ R14, R87, R14, !PT ;  /* 0x0000000e570e7209 */ /* 0x000fe20007810000 */
[C-C-:B------:R-:W-:Y:S01]  /*11a40*/  FFMA.FTZ R49, R2.reuse, R49, -R13.reuse ;  /* 0x0000003102317223 */ /* 0x140fe2000001080d */
[----:B------:R-:W-:-:S01]  /*11a50*/  FFMA.FTZ R52, R2, R52, -R13 ;  /* 0x0000003402347223 */ /* 0x000fc2000001080d */
[----:B------:R-:W-:Y:S01]  /*11a60*/  MUFU.EX2 R32, R32 ;  /* 0x0000002000207308 */ /* 0x000fe20000000800 */
[----:B------:R-:W-:-:S01]  /*11a70*/  FFMA.FTZ R53, R2, R53, -R13 ;  /* 0x0000003502357223 */ /* 0x000fc2000001080d */
[----:B------:R-:W0:Y:S01]  /*11a80*/  SHFL.BFLY PT, R15, R14, 0x2, 0x1f ;  /* 0x0c401f000e0f7f89 */ /* 0x000e2200000e0000 */
        /* <DEDUP_REMOVED lines=17> */
[----:B------:R-:W-:Y:S01]  /*11ba0*/  FFMA.FTZ R13, R2, R85, -R13 ;  /* 0x00000055020d7223 */ /* 0x000fe2000001080d */
[----:B------:R-:W-:-:S03]  /*11bb0*/  LOP3.LUT P0, RZ, R17, 0x10000000, RZ, 0xc0, !PT ;  /* 0x1000000011ff7812 */ /* 0x000fc6000780c0ff */
        /* <DEDUP_REMOVED lines=8> */
[----:B------:R-:W-:-:S04]  /*11c40*/  FSETP.NEU.FTZ.AND P1, PT, R14, -INF , PT ;  /* 0xff8000000e00780b */ /* 0x000fc80003f3d000 */
[----:B------:R-:W-:-:S03]  /*11c50*/  FSEL R15, R14, RZ, P1 ;  /* 0x000000ff0e0f7208 */ /* 0x000fc60000800000 */
[----:B------:R-:W-:Y:S02]  /*11c60*/  MUFU.EX2 R48, R48 ;  /* 0x0000003000307308 */ /* 0x000fe40000000800 */
[----:B------:R-:W-:-:S01]  /*11c70*/  FADD.FTZ R0, -R15, R0 ;  /* 0x000000000f007221 */ /* 0x000fc20000010100 */
[----:B------:R-:W-:-:S03]  /*11c80*/  FFMA.FTZ R15, R2, R14, -8 ;  /* 0xc1000000020f7423 */ /* 0x000fc6000001000e */
[----:B------:R-:W-:Y:S02]  /*11c90*/  FMUL.FTZ R0, R2, R0 ;  /* 0x0000000002007220 */ /* 0x000fe40000410000 */
[----:B------:R-:W-:Y:S01]  /*11ca0*/  MUFU.EX2 R49, R49 ;  /* 0x0000003100317308 */ /* 0x000fe20000000800 */
[----:B------:R-:W-:-:S05]  /*11cb0*/  FSEL R15, R15, RZ, P1 ;  /* 0x000000ff0f0f7208 */ /* 0x000fca0000800000 */
        /* <DEDUP_REMOVED lines=40> */
[----:B------:R-:W-:-:S02]  /*11f40*/  FADD.FTZ R5, R29, R5 ;  /* 0x000000051d057221 */ /* 0x000fc40000010000 */
        /* <DEDUP_REMOVED lines=106> */
.L_x_12400:
[----:B------:R-:W2:Y:S01]  /*125f0*/  LDL R22, [R1+0x2c] ;  /* 0x00002c0001167983 */ /* 0x000ea20000100800 */
[----:B------:R-:W-:Y:S01]  /*12600*/  VIADD R152, R152, 0x19c60 ;  /* 0x00019c6098987836 */ /* 0x000fe20000000000 */
        /* <DEDUP_REMOVED lines=16> */
[----:B------:R-:W-:-:S02]  /*12710*/  PRMT R152, R141, 0x654, R152 ;  /* 0x000006548d987816 */ /* 0x000fc40000000098 */
[----:B------:R-:W-:Y:S02]  /*12720*/  F2FP.SATFINITE.E4M3.F32.PACK_AB_MERGE_C R28, R25, R24, R28 ;  /* 0x00000018191c723e */ /* 0x000fe4000480701c */
[----:B------:R-:W-:Y:S01]  /*12730*/  F2FP.SATFINITE.E4M3.F32.PACK_AB_MERGE_C R30, R27, R26, R30 ;  /* 0x0000001a1b1e723e */ /* 0x000fe2000480701e */
[----:B------:R0:W-:Y:S01]  /*12740*/  SYNCS.ARRIVE.TRANS64.RED.A1T0 RZ, [R152+URZ], RZ ;  /* 0x000000ff98ff79a7 */ /* 0x0001e2000810043f */
        /* <DEDUP_REMOVED lines=84> */
[----:B------:R-:W-:Y:S05]  /*12c90*/  @P1 BRA `(.L_x_12401) ;  /* 0xffffffcc00d81947 */ /* 0x000fea000383ffff */
[----:B------:R-:W-:Y:S05]  /*12ca0*/  BSYNC B0 ;  /* 0x0000000000007941 */ /* 0x000fea0003800000 */
.L_x_12380:
[----:B------:R-:W-:Y:S02]  /*12cb0*/  IMAD.MOV.U32 R0, RZ, RZ, R14 ;  /* 0x000000ffff007224 */ /* 0x000fe400078e000e */
[----:B------:R-:W-:Y:S02]  /*12cc0*/  IMAD.MOV.U32 R3, RZ, RZ, R12 ;  /* 0x000000ffff037224 */ /* 0x000fe400078e000c */
[----:B------:R-:W-:Y:S02]  /*12cd0*/  IMAD.MOV.U32 R22, RZ, RZ, R21 ;  /* 0x000000ffff167224 */ /* 0x000fe400078e0015 */
[----:B------:R-:W-:-:S07]  /*12ce0*/  IMAD.MOV.U32 R152, RZ, RZ, R20 ;  /* 0x000000ffff987224 */ /* 0x000fce00078e0014 */
.L_x_12379:
[----:B------:R-:W-:Y:S05]  /*12cf0*/  BSYNC B1 ;  /* 0x0000000000017941 */ /* 0x000fea0003800000 */
.L_x_12378:
[----:B------:R-:W2:Y:S01]  /*12d00*/  LDL R12, [R1+0x20] ;  /* 0x00002000010c7983 */ /* 0x000ea20000100800 */
[----:B------:R-:W0:Y:S03]  /*12d10*/  LDC R13, c[0x0][0x448] ;  /* 0x00011200ff0d7b82 */ /* 0x000e260000000800 */
[----:B------:R-:W3:Y:S01]  /*12d20*/  LDL R15, [R1] ;  /* 0x00000000010f7983 */ /* 0x000ee20000100800 */
[----:B------:R-:W-:-:S04]  /*12d30*/  LOP3.LUT R17, R17, 0xffffffdf, RZ, 0xc0, !PT ;  /* 0xffffffdf11117812 */ /* 0x000fc800078ec0ff */
[----:B------:R-:W1:Y:S01]  /*12d40*/  LDC R20, c[0x0][0x9e4] ;  /* 0x00027900ff147b82 */ /* 0x000e620000000800 */
[----:B0-----:R-:W-:-:S13]  /*12d50*/  ISETP.NE.AND P1, PT, R13, 0x1, PT ;  /* 0x000000010d00780c */ /* 0x001fda0003f25270 */
[----:B------:R-:W0:Y:S01]  /*12d60*/  @P1 LDC R13, c[0x0][0x44c] ;  /* 0x00011300ff0d1b82 */ /* 0x000e220000000800 */
[----:B------:R-:W-:-:S04]  /*12d70*/  @P1 LOP3.LUT R17, R17, 0x20, RZ, 0xfc, !PT ;  /* 0x0000002011111812 */ /* 0x000fc800078efcff */
[----:B------:R-:W-:-:S03]  /*12d80*/  LOP3.LUT R17, R17, 0xffffffbf, RZ, 0xc0, !PT ;  /* 0xffffffbf11117812 */ /* 0x000fc600078ec0ff */
[----:B------:R-:W4:Y:S01]  /*12d90*/  @P1 LDC R14, c[0x0][0x450] ;  /* 0x00011400ff0e1b82 */ /* 0x000f220000000800 */
[----:B--2---:R-:W-:-:S04]  /*12da0*/  VIADD R12, R12, 0xbf ;  /* 0x000000bf0c0c7836 */ /* 0x004fc80000000000 */
[----:B0-----:R-:W-:Y:S01]  /*12db0*/  @P1 IMAD.HI.U32 R13, R12, R13, RZ ;  /* 0x0000000d0c0d1227 */ /* 0x001fe200078e00ff */
[----:B---3--:R-:W-:-:S04]  /*12dc0*/  IADD3 R15, R15, 0x1, -R155 ;  /* 0x000000010f0f7810 */ /* 0x008fc80007ffe89b */
[----:B----4-:R-:W-:Y:S02]  /*12dd0*/  @P1 SHF.R.U32.HI R12, RZ, R14, R13 ;  /* 0x0000000eff0c1219 */ /* 0x010fe4000001160d */
[----:B-1----:R-:W-:-:S03]  /*12de0*/  ISETP.GE.AND P1, PT, R20, 0x1, PT ;  /* 0x000000011400780c */ /* 0x002fc60003f26270 */
[----:B------:R-:W-:-:S04]  /*12df0*/  IMAD.IADD R12, R15, 0x1, R12 ;  /* 0x000000010f0c7824 */ /* 0x000fc800078e020c */
[----:B------:R-:W-:-:S06]  /*12e00*/  IMAD.IADD R14, R12, 0x1, -R7 ;  /* 0x000000010c0e7824 */ /* 0x000fcc00078e0a07 */
        /* <DEDUP_REMOVED lines=13> */
.L_x_12404:
[----:B------:R-:W-:-:S13]  /*12ee0*/  ISETP.NE.AND P1, PT, R20, 0x1, PT ;  /* 0x000000011400780c */ /* 0x000fda0003f25270 */
[----:B------:R-:W0:Y:S02]  /*12ef0*/  @P1 LDC.64 R12, c[0x0][0x9e8] ;  /* 0x00027a00ff0c1b82 */ /* 0x000e240000000a00 */
[----:B0-----:R-:W-:-:S05]  /*12f00*/  @P1 IMAD.HI.U32 R12, R7, R12, RZ ;  /* 0x0000000c070c1227 */ /* 0x001fca00078e00ff */
[----:B------:R-:W-:-:S07]  /*12f10*/  @P1 SHF.R.U32.HI R7, RZ, R13, R12 ;  /* 0x0000000dff071219 */ /* 0x000fce000001160c */
.L_x_12405:
[----:B------:R-:W-:Y:S05]  /*12f20*/  BSYNC B0 ;  /* 0x0000000000007941 */ /* 0x000fea0003800000 */
.L_x_12403:
[----:B------:R-:W-:-:S05]  /*12f30*/  IMAD R7, R7, R20, RZ ;  /* 0x0000001407077224 */ /* 0x000fca00078e02ff */
[----:B------:R-:W-:-:S07]  /*12f40*/  VIMNMX R14, R14, R7, !PT ;  /* 0x000000070e0e7248 */ /* 0x000fce0007fe0100 */
.L_x_12402:
[----:B------:R-:W2:Y:S01]  /*12f50*/  LDL R12, [R1+0x44] ;  /* 0x00004400010c7983 */ /* 0x000ea20000100800 */
[----:B------:R-:W-:Y:S01]  /*12f60*/  VIADD R14, R14, 0x7f ;  /* 0x0000007f0e0e7836 */ /* 0x000fe20000000000 */
[----:B------:R-:W-:Y:S04]  /*12f70*/  BSSY B0, `(.L_x_12406) ;  /* 0x00001ec000007945 */ /* 0x000fe80003800000 */
[----:B------:R-:W-:-:S04]  /*12f80*/  SHF.R.S32.HI R7, RZ, 0x1f, R14 ;  /* 0x0000001fff077819 */ /* 0x000fc8000001140e */
[----:B------:R-:W-:-:S04]  /*12f90*/  LEA.HI R7, R7, R14, RZ, 0x7 ;  /* 0x0000000e07077211 */ /* 0x000fc800078f38ff */
[----:B------:R-:W-:-:S04]  /*12fa0*/  SHF.R.S32.HI R7, RZ, 0x7, R7 ;  /* 0x00000007ff077819 */ /* 0x000fc80000011407 */
[----:B--2---:R-:W-:-:S04]  /*12fb0*/  VIMNMX R12, R12, R7, !PT ;  /* 0x000000070c0c7248 */ /* 0x004fc80007fe0100 */
[----:B------:R-:W-:Y:S01]  /*12fc0*/  ISETP.GE.AND P1, PT, R4, R12, PT ;  /* 0x0000000c0400720c */ /* 0x000fe20003f26270 */
[----:B------:R0:W-:-:S12]  /*12fd0*/  STL [R1+0x2c], R12 ;  /* 0x00002c0c01007387 */ /* 0x0001d80000100800 */
[----:B0-----:R-:W-:Y:S05]  /*12fe0*/  @!P1 BRA `(.L_x_12407) ;  /* 0x0000001c00909947 */ /* 0x001fea0003800000 */
[----:B------:R-:W-:Y:S01]  /*12ff0*/  BSSY B1, `(.L_x_12407) ;  /* 0x00001e3000017945 */ /* 0x000fe20003800000 */
[----:B------:R-:W-:Y:S02]  /*13000*/  IMAD.MOV.U32 R20, RZ, RZ, R0 ;  /* 0x000000ffff147224 */ /* 0x000fe400078e0000 */
[----:B------:R-:W-:Y:S02]  /*13010*/  IMAD.MOV.U32 R7, RZ, RZ, R3 ;  /* 0x000000ffff077224 */ /* 0x000fe400078e0003 */
[----:B------:R-:W-:Y:S02]  /*13020*/  IMAD.MOV.U32 R13, RZ, RZ, R152 ;  /* 0x000000ffff0d7224 */ /* 0x000fe400078e0098 */
[----:B------:R-:W-:-:S07]  /*13030*/  IMAD.MOV.U32 R12, RZ, RZ, R22 ;  /* 0x000000ffff0c7224 */ /* 0x000fce00078e0016 */
.L_x_12420:
[----:B------:R-:W-:-:S05]  /*13040*/  VIADD R0, R12, 0x1 ;  /* 0x000000010c007836 */ /* 0x000fca0000000000 */
[----:B------:R-:W-:-:S04]  /*13050*/  ISETP.NE.AND P1, PT, R0, 0x2, PT ;  /* 0x000000020000780c */ /* 0x000fc80003f25270 */
[----:B------:R-:W-:Y:S02]  /*13060*/  SEL R0, R0, RZ, P1 ;  /* 0x000000ff00007207 */ /* 0x000fe40000800000 */
[----:B------:R-:W-:-:S03]  /*13070*/  SEL R152, RZ, 0x1, P1 ;  /* 0x00000001ff987807 */ /* 0x000fc60000800000 */
[----:B------:R-:W-:Y:S01]  /*13080*/  IMAD.MOV.U32 R22, RZ, RZ, R0 ;  /* 0x000000ffff167224 */ /* 0x000fe200078e0000 */
[----:B------:R-:W-:Y:S01]  /*13090*/  LOP3.LUT R152, R13, R152, RZ, 0x3c, !PT ;  /* 0x000000980d987212 */ /* 0x000fe200078e3cff */
[----:B------:R-:W-:Y:S06]  /*130a0*/  @!P0 BRA `(.L_x_12408) ;  /* 0x0000000000048947 */ /* 0x000fec0003800000 */
[----:B------:R-:W-:Y:S01]  /*130b0*/  BPT.TRAP 0x1 ;  /* 0x000000040000795c */ /* 0x000fe20000300000 */
.L_x_12408:
[----:B------:R-:W-:Y:S01]  /*130c0*/  IMAD R3, R22, 0x8, R16 ;  /* 0x0000000816037824 */ /* 0x000fe200078e0210 */
[----:B------:R-:W-:-:S04]  /*130d0*/  SHF.L.U32 R14, R152, 0x1f, RZ ;  /* 0x0000001f980e7819 */ /* 0x000fc800000006ff */
[----:B------:R0:W1:Y:S01]  /*130e0*/  SYNCS.PHASECHK.TRANS64.TRYWAIT P1, [R3+URZ+0x19c30], R14 ;  /* 0x019c300e030075a7 */ /* 0x000062000802017f */
[----:B------:R-:W-:Y:S05]  /*130f0*/  @!P0 BRA `(.L_x_12409) ;  /* 0x0000000000048947 */ /* 0x000fea0003800000 */
[----:B------:R-:W-:Y:S01]  /*13100*/  BPT.TRAP 0x1 ;  /* 0x000000040000795c */ /* 0x000fe20000300000 */
.L_x_12409:
[----:B------:R-:W2:Y:S01]  /*13110*/  LDL R15, [R1+0x24] ;  /* 0x00002400010f7983 */ /* 0x000ea20000100800 */
[----:B------:R-:W-:Y:S01]  /*13120*/  BSSY B2, `(.L_x_12410) ;  /* 0x0000006000027945 */ /* 0x000fe20003800000 */
[----:B------:R-:W-:Y:S02]  /*13130*/  IMAD.MOV.U32 R25, RZ, RZ, -0x3ffffff0 ;  /* 0xc0000010ff197424 */ /* 0x000fe400078e00ff */
[----:B--2---:R-:W-:Y:S01]  /*13140*/  IMAD R24, R22, 0x300, R15 ;  /* 0x0000030016187824 */ /* 0x004fe200078e020f */
[----:B-1----:R-:W-:Y:S06]  /*13150*/  @P1 BRA `(.L_x_12411) ;  /* 0x0000000000081947 */ /* 0x002fec0003800000 */
[----:B------:R-:W1:Y:S02]  /*13160*/  SYNCS.PHASECHK.TRANS64.TRYWAIT P1, [R3+URZ+0x19c30], R14 ;  /* 0x019c300e030075a7 */ /* 0x000e64000802017f */
[----:B-1----:R-:W-:Y:S05]  /*13170*/  @!P1 BRA `(.L_x_12412) ;  /* 0x0000011c00749947 */ /* 0x002fea0003800000 */
.L_x_12411:
[----:B------:R-:W-:Y:S05]  /*13180*/  BSYNC B2 ;  /* 0x0000000000027941 */ /* 0x000fea0003800000 */
.L_x_12410:
[C---:B------:R-:W-:Y:S01]  /*13190*/  R2UR UR6, R24.reuse ;  /* 0x00000000180672ca */ /* 0x040fe200000e0000 */
[C---:B01----:R-:W-:Y:S01]  /*131a0*/  VIADD R14, R24.reuse, 0x100 ;  /* 0x00000100180e7836 */ /* 0x043fe20000000000 */
[----:B------:R-:W-:Y:S01]  /*131b0*/  R2UR UR7, R25 ;  /* 0x00000000190772ca */ /* 0x000fe200000e0000 */
[----:B------:R-:W-:Y:S01]  /*131c0*/  VIADD R24, R24, 0x200 ;  /* 0x0000020018187836 */ /* 0x000fe20000000000 */
[----:B------:R-:W-:Y:S01]  /*131d0*/  R2UR UR4, R8 ;  /* 0x00000000080472ca */ /* 0x000fe200000e0000 */
[----:B------:R-:W-:Y:S01]  /*131e0*/  IMAD.MOV.U32 R25, RZ, RZ, -0x3ffffff0 ;  /* 0xc0000010ff197424 */ /* 0x000fe200078e00ff */
[----:B------:R-:W-:Y:S01]  /*131f0*/  R2UR UR5, R9 ;  /* 0x00000000090572ca */ /* 0x000fe200000e0000 */
[----:B------:R-:W-:Y:S01]  /*13200*/  IMAD.MOV.U32 R15, RZ, RZ, -0x3ffffff0 ;  /* 0xc0000010ff0f7424 */ /* 0x000fe200078e00ff */
[----:B------:R-:W-:Y:S02]  /*13210*/  R2UR UR14, R24 ;  /* 0x00000000180e72ca */ /* 0x000fe400000e0000 */
[----:B------:R-:W-:-:S02]  /*13220*/  R2UR UR15, R25 ;  /* 0x00000000190f72ca */ /* 0x000fc400000e0000 */
[----:B------:R-:W-:Y:S01]  /*13230*/  WARPGROUP.ARRIVE ;  /* 0x00000000000079c5 */ /* 0x000fe20000000000 */
[----:B------:R-:W-:Y:S02]  /*13240*/  R2UR UR10, R14 ;  /* 0x000000000e0a72ca */ /* 0x000fe400000e0000 */
[----:B------:R-:W-:Y:S02]  /*13250*/  R2UR UR11, R15 ;  /* 0x000000000f0b72ca */ /* 0x000fe400000e0000 */
[----:B------:R-:W-:Y:S02]  /*13260*/  R2UR UR8, R156 ;  /* 0x000000009c0872ca */ /* 0x000fe400000e0000 */
[----:B------:R-:W-:Y:S01]  /*13270*/  QGMMA.64x128x32.F32.E4M3.E4M3 R24, gdesc[UR4], RZ, !UPT, gsb0 ;  /* 0x01e00000041879f3 */ /* 0x000fe2000c0008ff */
[----:B------:R-:W-:Y:S02]  /*13280*/  R2UR UR9, R157 ;  /* 0x000000009d0972ca */ /* 0x000fe400000e0000 */
[----:B------:R-:W-:-:S02]  /*13290*/  R2UR UR12, R10 ;  /* 0x000000000a0c72ca */ /* 0x000fc400000e0000 */
        /* <DEDUP_REMOVED lines=10> */
.L_x_12413:
[----:B------:R-:W-:Y:S01]  /*13340*/  SHF.L.U32 R3, R13, 0x1f, RZ ;  /* 0x0000001f0d037819 */ /* 0x000fe200000006ff */
[----:B------:R-:W-:-:S04]  /*13350*/  IMAD R21, R12, 0x8, R16 ;  /* 0x000000080c157824 */ /* 0x000fc800078e0210 */
[----:B------:R0:W1:Y:S01]  /*13360*/  SYNCS.PHASECHK.TRANS64.TRYWAIT P1, [R21+URZ+0x19c50], R3 ;  /* 0x019c5003150075a7 */ /* 0x000062000802017f */
[----:B------:R-:W-:Y:S05]  /*13370*/  @!P0 BRA `(.L_x_12414) ;  /* 0x0000000000048947 */ /* 0x000fea0003800000 */
[----:B------:R-:W-:Y:S01]  /*13380*/  BPT.TRAP 0x1 ;  /* 0x000000040000795c */ /* 0x000fe20000300000 */
.L_x_12414:
[----:B------:R-:W-:Y:S04]  /*13390*/  BSSY B2, `(.L_x_12415) ;  /* 0x0000004000027945 */ /* 0x000fe80003800000 */
[----:B-1----:R-:W-:Y:S05]  /*133a0*/  @P1 BRA `(.L_x_12416) ;  /* 0x0000000000081947 */ /* 0x002fea0003800000 */
[----:B------:R-:W1:Y:S02]  /*133b0*/  SYNCS.PHASECHK.TRANS64.TRYWAIT P1, [R21+URZ+0x19c50], R3 ;  /* 0x019c5003150075a7 */ /* 0x000e64000802017f */
[----:B-1----:R-:W-:Y:S05]  /*133c0*/  @!P1 BRA `(.L_x_12417) ;  /* 0x0000011800f49947 */ /* 0x002fea0003800000 */
.L_x_12416:
[----:B------:R-:W-:Y:S05]  /*133d0*/  BSYNC B2 ;  /* 0x0000000000027941 */ /* 0x000fea0003800000 */
.L_x_12415:
        /* <DEDUP_REMOVED lines=34> */
.L_x_12418:
[----:B------:R-:W2:Y:S01]  /*13600*/  LDL R136, [R1+0x4] ;  /* 0x0000040001887983 */ /* 0x000ea20000100800 */
[----:B------:R-:W-:-:S04]  /*13610*/  IMAD R0, R0, 0x8, R16 ;  /* 0x0000000800007824 */ /* 0x000fc800078e0210 */
        /* <DEDUP_REMOVED lines=40> */
[C---:B------:R-:W-:Y:S01]  /*138a0*/  FFMA.FTZ R13, R2.reuse, R3, -8 ;  /* 0xc1000000020d7423 */ /* 0x040fe20000010003 */
[----:B------:R-:W-:Y:S01]  /*138b0*/  FMNMX.FTZ R0, R27, R0, !PT ;  /* 0x000000001b007209 */ /* 0x000fe20007810000 */
[----:B------:R-:W-:Y:S02]  /*138c0*/  FADD.FTZ R7, -R3, R7 ;  /* 0x0000000703077221 */ /* 0x000fe40000010100 */
[----:B------:R-:W-:-:S01]  /*138d0*/  FFMA.FTZ R24, R2, R24, -R13 ;  /* 0x0000001802187223 */ /* 0x000fc2000001080d */
[----:B------:R-:W-:Y:S01]  /*138e0*/  FMNMX.FTZ R0, R30, R0, !PT ;  /* 0x000000001e007209 */ /* 0x000fe20007810000 */
[C---:B------:R-:W-:Y:S01]  /*138f0*/  FMUL.FTZ R7, R2.reuse, R7 ;  /* 0x0000000702077220 */ /* 0x040fe20000410000 */
[C-C-:B------:R-:W-:Y:S01]  /*13900*/  FFMA.FTZ R25, R2.reuse, R25, -R13.reuse ;  /* 0x0000001902197223 */ /* 0x140fe2000001080d */
[----:B------:R-:W-:-:S01]  /*13910*/  FFMA.FTZ R28, R2, R28, -R13 ;  /* 0x0000001c021c7223 */ /* 0x000fc2000001080d */
        /* <DEDUP_REMOVED lines=9> */
[----:B------:R-:W0:Y:S01]  /*139b0*/  MUFU.EX2 R7, R7 ;  /* 0x0000000700077308 */ /* 0x000e220000000800 */
[----:B------:R-:W-:-:S01]  /*139c0*/  FFMA.FTZ R40, R2, R40, -R13 ;  /* 0x0000002802287223 */ /* 0x000fc2000001080d */
[--C-:B------:R-:W-:Y:S01]  /*139d0*/  FFMA.FTZ R41, R2, R41, -R13.reuse ;  /* 0x0000002902297223 */ /* 0x100fe2000001080d */
[----:B------:R-:W-:Y:S01]  /*139e0*/  FMNMX.FTZ R0, R38, R0, !PT ;  /* 0x0000000026007209 */ /* 0x000fe20007810000 */
[C-C-:B------:R-:W-:Y:S01]  /*139f0*/  FFMA.FTZ R44, R2.reuse, R44, -R13.reuse ;  /* 0x0000002c022c7223 */ /* 0x140fe2000001080d */
[----:B------:R-:W-:-:S01]  /*13a00*/  FFMA.FTZ R45, R2, R45, -R13 ;  /* 0x0000002d022d7223 */ /* 0x000fc2000001080d */
[C-C-:B------:R-:W-:Y:S01]  /*13a10*/  FFMA.FTZ R48, R2.reuse, R48, -R13.reuse ;  /* 0x0000003002307223 */ /* 0x140fe2000001080d */
[----:B------:R-:W-:Y:S01]  /*13a20*/  FMNMX.FTZ R0, R39, R0, !PT ;  /* 0x0000000027007209 */ /* 0x000fe20007810000 */
[----:B------:R-:W1:Y:S01]  /*13a30*/  MUFU.EX2 R25, R25 ;  /* 0x0000001900197308 */ /* 0x000e620000000800 */
[----:B------:R-:W-:-:S01]  /*13a40*/  FFMA.FTZ R49, R2, R49, -R13 ;  /* 0x0000003102317223 */ /* 0x000fc2000001080d */
[--C-:B------:R-:W-:Y:S01]  /*13a50*/  FFMA.FTZ R52, R2, R52, -R13.reuse ;  /* 0x0000003402347223 */ /* 0x100fe2000001080d */
[----:B------:R-:W-:Y:S01]  /*13a60*/  FMNMX.FTZ R0, R42, R0, !PT ;  /* 0x000000002a007209 */ /* 0x000fe20007810000 */
[C-C-:B------:R-:W-:Y:S01]  /*13a70*/  FFMA.FTZ R53, R2.reuse, R53, -R13.reuse ;  /* 0x0000003502357223 */ /* 0x140fe2000001080d */
[----:B------:R-:W-:-:S01]  /*13a80*/  FFMA.FTZ R56, R2, R56, -R13 ;  /* 0x0000003802387223 */ /* 0x000fc2000001080d */
[----:B------:R-:W-:Y:S01]  /*13a90*/  FFMA.FTZ R57, R2, R57, -R13 ;  /* 0x0000003902397223 */ /* 0x000fe2000001080d */
[----:B------:R-:W-:Y:S01]  /*13aa0*/  FMNMX.FTZ R0, R43, R0, !PT ;  /* 0x000000002b007209 */ /* 0x000fe20007810000 */
[----:B------:R-:W-:Y:S01]  /*13ab0*/  MUFU.EX2 R28, R28 ;  /* 0x0000001c001c7308 */ /* 0x000fe20000000800 */
[----:B0-----:R-:W-:-:S01]  /*13ac0*/  FFMA.FTZ R6, R7, R6, R24 ;  /* 0x0000000607067223 */ /* 0x001fc20000010018 */
[--C-:B------:R-:W-:Y:S01]  /*13ad0*/  FFMA.FTZ R60, R2, R60, -R13.reuse ;  /* 0x0000003c023c7223 */ /* 0x100fe2000001080d */
[----:B------:R-:W-:Y:S01]  /*13ae0*/  FMNMX.FTZ R0, R46, R0, !PT ;  /* 0x000000002e007209 */ /* 0x000fe20007810000 */
[C-C-:B------:R-:W-:Y:S01]  /*13af0*/  FFMA.FTZ R61, R2.reuse, R61, -R13.reuse ;  /* 0x0000003d023d7223 */ /* 0x140fe2000001080d */
[----:B------:R-:W-:-:S01]  /*13b00*/  FFMA.FTZ R64, R2, R64, -R13 ;  /* 0x0000004002407223 */ /* 0x000fc2000001080d */
[----:B------:R-:W-:Y:S01]  /*13b10*/  FFMA.FTZ R65, R2, R65, -R13 ;  /* 0x0000004102417223 */ /* 0x000fe2000001080d */
[----:B------:R-:W-:Y:S01]  /*13b20*/  FMNMX.FTZ R0, R47, R0, !PT ;  /* 0x000000002f007209 */ /* 0x000fe20007810000 */
[----:B------:R-:W-:Y:S01]  /*13b30*/  MUFU.EX2 R29, R29 ;  /* 0x0000001d001d7308 */ /* 0x000fe20000000800 */
[----:B-1----:R-:W-:-:S01]  /*13b40*/  FADD.FTZ R6, R25, R6 ;  /* 0x0000000619067221 */ /* 0x002fc20000010000 */
        /* <DEDUP_REMOVED lines=15> */
[----:B------:R-:W-:-:S02]  /*13c40*/  FFMA.FTZ R13, R2, R85, -R13 ;  /* 0x00000055020d7223 */ /* 0x000fc4000001080d */
        /* <DEDUP_REMOVED lines=34> */
[----:B0-----:R-:W-:-:S05]  /*13e70*/  FMNMX.FTZ R0, R0, R12, !PT ;  /* 0x0000000c00007209 */ /* 0x001fca0007810000 */
[----:B------:R-:W-:Y:S01]  /*13e80*/  FADD.FTZ R12, -R0, R20 ;  /* 0x00000014000c7221 */ /* 0x000fe20000010100 */
[----:B------:R-:W-:-:S01]  /*13e90*/  FFMA.FTZ R15, R2, R0, -8 ;  /* 0xc1000000020f7423 */ /* 0x000fc20000010000 */
[----:B------:R-:W-:Y:S02]  /*13ea0*/  MUFU.EX2 R65, R65 ;  /* 0x0000004100417308 */ /* 0x000fe40000000800 */
        /* <DEDUP_REMOVED lines=140> */
.L_x_12419:
        /* <DEDUP_REMOVED lines=104> */
[C---:B--2---:R-:W-:Y:S01]  /*14df0*/  ISETP.GT.AND P1, PT, R4.reuse, R14, PT ;  /* 0x0000000e0400720c */ /* 0x044fe20003f24270 */
[----:B------:R-:W-:-:S12]  /*14e00*/  VIADD R4, R4, 0xffffffff ;  /* 0xffffffff04047836 */ /* 0x000fd80000000000 */
[----:B0-----:R-:W-:Y:S05]  /*14e10*/  @P1 BRA `(.L_x_12420) ;  /* 0xffffffe000881947 */ /* 0x001fea000383ffff */
[----:B------:R-:W-:Y:S05]  /*14e20*/  BSYNC B1 ;  /* 0x0000000000017941 */ /* 0x000fea0003800000 */
.L_x_12407:
[----:B------:R-:W-:Y:S05]  /*14e30*/  BSYNC B0 ;  /* 0x0000000000007941 */ /* 0x000fea0003800000 */
.L_x_12406:
[----:B------:R-:W2:Y:S01]  /*14e40*/  LDL R7, [R1+0x44] ;  /* 0x0000440001077983 */ /* 0x000ea20000100800 */
[----:B------:R-:W-:Y:S01]  /*14e50*/  BSSY B0, `(.L_x_12421) ;  /* 0x0000307000007945 */ /* 0x000fe20003800000 */
[----:B--2---:R-:W-:-:S13]  /*14e60*/  ISETP.GE.AND P1, PT, R4, R7, PT ;  /* 0x000000070400720c */ /* 0x004fda0003f26270 */
[----:B------:R-:W-:Y:S05]  /*14e70*/  @!P1 BRA `(.L_x_12422) ;  /* 0x0000003000109947 */ /* 0x000fea0003800000 */
[----:B------:R-:W-:Y:S02]  /*14e80*/  IMAD.MOV.U32 R20, RZ, RZ, R0 ;  /* 0x000000ffff147224 */ /* 0x000fe400078e0000 */
[----:B------:R-:W-:Y:S02]  /*14e90*/  IMAD.MOV.U32 R7, RZ, RZ, R3 ;  /* 0x000000ffff077224 */ /* 0x000fe400078e0003 */
[----:B------:R-:W-:Y:S02]  /*14ea0*/  IMAD.MOV.U32 R13, RZ, RZ, R152 ;  /* 0x000000ffff0d7224 */ /* 0x000fe400078e0098 */
[----:B------:R-:W-:-:S07]  /*14eb0*/  IMAD.MOV.U32 R12, RZ, RZ, R22 ;  /* 0x000000ffff0c7224 */ /* 0x000fce00078e0016 */
.L_x_12443:
        /* <DEDUP_REMOVED lines=8> */
.L_x_12423:
[----:B------:R-:W-:Y:S01]  /*14f40*/  IMAD R3, R22, 0x8, R16 ;  /* 0x0000000816037824 */ /* 0x000fe200078e0210 */
[----:B------:R-:W-:-:S04]  /*14f50*/  SHF.L.U32 R14, R152, 0x1f, RZ ;  /* 0x0000001f980e7819 */ /* 0x000fc800000006ff */
[----:B------:R0:W1:Y:S01]  /*14f60*/  SYNCS.PHASECHK.TRANS64.TRYWAIT P1, [R3+URZ+0x19c30], R14 ;  /* 0x019c300e030075a7 */ /* 0x000062000802017f */
[----:B------:R-:W-:Y:S05]  /*14f70*/  @!P0 BRA `(.L_x_12424) ;  /* 0x0000000000048947 */ /* 0x000fea0003800000 */
[----:B------:R-:W-:Y:S01]  /*14f80*/  BPT.TRAP 0x1 ;  /* 0x000000040000795c */ /* 0x000fe20000300000 */
.L_x_12424:
[----:B------:R-:W2:Y:S01]  /*14f90*/  LDL R15, [R1+0x24] ;  /* 0x00002400010f7983 */ /* 0x000ea20000100800 */
[----:B------:R-:W-:Y:S01]  /*14fa0*/  BSSY B1, `(.L_x_12425) ;  /* 0x0000006000017945 */ /* 0x000fe20003800000 */
[----:B------:R-:W-:Y:S02]  /*14fb0*/  IMAD.MOV.U32 R25, RZ, RZ, -0x3ffffff0 ;  /* 0xc0000010ff197424 */ /* 0x000fe400078e00ff */
[----:B--2---:R-:W-:Y:S01]  /*14fc0*/  IMAD R24, R22, 0x300, R15 ;  /* 0x0000030016187824 */ /* 0x004fe200078e020f */
[----:B-1----:R-:W-:Y:S06]  /*14fd0*/  @P1 BRA `(.L_x_12426) ;  /* 0x0000000000081947 */ /* 0x002fec0003800000 */
[----:B------:R-:W1:Y:S02]  /*14fe0*/  SYNCS.PHASECHK.TRANS64.TRYWAIT P1, [R3+URZ+0x19c30], R14 ;  /* 0x019c300e030075a7 */ /* 0x000e64000802017f */
[----:B-1----:R-:W-:Y:S05]  /*14ff0*/  @!P1 BRA `(.L_x_12427) ;  /* 0x000000fc00fc9947 */ /* 0x002fea0003800000 */
.L_x_12426:
[----:B------:R-:W-:Y:S05]  /*15000*/  BSYNC B1 ;  /* 0x0000000000017941 */ /* 0x000fea0003800000 */
.L_x_12425:
        /* <DEDUP_REMOVED lines=27> */
.L_x_12428:
[----:B------:R-:W-:Y:S01]  /*151c0*/  SHF.L.U32 R3, R13, 0x1f, RZ ;  /* 0x0000001f0d037819 */ /* 0x000fe200000006ff */
[----:B------:R-:W-:-:S04]  /*151d0*/  IMAD R21, R12, 0x8, R16 ;  /* 0x000000080c157824 */ /* 0x000fc800078e0210 */
[----:B------:R0:W1:Y:S01]  /*151e0*/  SYNCS.PHASECHK.TRANS64.TRYWAIT P1, [R21+URZ+0x19c50], R3 ;  /* 0x019c5003150075a7 */ /* 0x000062000802017f */
[----:B------:R-:W-:Y:S05]  /*151f0*/  @!P0 BRA `(.L_x_12429) ;  /* 0x0000000000048947 */ /* 0x000fea0003800000 */
[----:B------:R-:W-:Y:S01]  /*15200*/  BPT.TRAP 0x1 ;  /* 0x000000040000795c */ /* 0x000fe20000300000 */
.L_x_12429:
[----:B------:R-:W-:Y:S04]  /*15210*/  BSSY B1, `(.L_x_12430) ;  /* 0x0000004000017945 */ /* 0x000fe80003800000 */
[----:B-1----:R-:W-:Y:S05]  /*15220*/  @P1 BRA `(.L_x_12431) ;  /* 0x0000000000081947 */ /* 0x002fea0003800000 */
[----:B------:R-:W1:Y:S02]  /*15230*/  SYNCS.PHASECHK.TRANS64.TRYWAIT P1, [R21+URZ+0x19c50], R3 ;  /* 0x019c5003150075a7 */ /* 0x000e64000802017f */
[----:B-1----:R-:W-:Y:S05]  /*15240*/  @!P1 BRA `(.L_x_12432) ;  /* 0x000000fc007c9947 */ /* 0x002fea0003800000 */
.L_x_12431:
[----:B------:R-:W-:Y:S05]  /*15250*/  BSYNC B1 ;  /* 0x0000000000017941 */ /* 0x000fea0003800000 */
.L_x_12430:
        /* <DEDUP_REMOVED lines=34> */
.L_x_12433:
[----:B------:R-:W2:Y:S01]  /*15480*/  LDL R14, [R1+0x20] ;  /* 0x00002000010e7983 */ /* 0x000ea20000100800 */
[----:B------:R-:W0:Y:S03]  /*15490*/  LDC R12, c[0x0][0x448] ;  /* 0x00011200ff0c7b82 */ /* 0x000e260000000800 */
[----:B------:R-:W2:Y:S04]  /*154a0*/  LDL R3, [R1+0x40] ;  /* 0x0000400001037983 */ /* 0x000ea80000100800 */
[----:B------:R-:W3:Y:S01]  /*154b0*/  LDL R140, [R1+0x4] ;  /* 0x00000400018c7983 */ /* 0x000ee20000100800 */
[----:B------:R-:W1:Y:S03]  /*154c0*/  LDC R136, c[0x0][0x9e4] ;  /* 0x00027900ff887b82 */ /* 0x000e660000000800 */
[----:B------:R-:W4:Y:S01]  /*154d0*/  LDL R141, [R1] ;  /* 0x00000000018d7983 */ /* 0x000f220000100800 */
[----:B0-----:R-:W-:-:S13]  /*154e0*/  ISETP.NE.AND P1, PT, R12, 0x1, PT ;  /* 0x000000010c00780c */ /* 0x001fda0003f25270 */
[----:B------:R-:W0:Y:S08]  /*154f0*/  @P1 LDC R13, c[0x0][0x44c] ;  /* 0x00011300ff0d1b82 */ /* 0x000e300000000800 */
[----:B------:R-:W5:Y:S01]  /*15500*/  @P1 LDC R12, c[0x0][0x450] ;  /* 0x00011400ff0c1b82 */ /* 0x000f620000000800 */
[----:B------:R-:W-:-:S04]  /*15510*/  IMAD R0, R0, 0x8, R16 ;  /* 0x0000000800007824 */ /* 0x000fc800078e0210 */
[----:B------:R-:W-:Y:S01]  /*15520*/  VIADD R0, R0, 0x19c40 ;  /* 0x00019c4000007836 */ /* 0x000fe20000000000 */
[----:B-1----:R-:W-:Y:S01]  /*15530*/  ISETP.GE.AND P5, PT, R136, 0x1, PT ;  /* 0x000000018800780c */ /* 0x002fe20003fa6270 */
[----:B------:R-:W-:Y:S01]  /*15540*/  ULOP3.LUT UR4, URZ, UR46, URZ, 0x33, !UPT ;  /* 0x0000002e3f047292 */ /* 0x000fe2000f8e333f */
[----:B--2---:R-:W-:-:S04]  /*15550*/  IMAD.IADD R3, R3, 0x1, R14 ;  /* 0x0000000103037824 */ /* 0x004fc800078e020e */
[----:B0-----:R-:W-:-:S05]  /*15560*/  @P1 IMAD.HI.U32 R13, R3, R13, RZ ;  /* 0x0000000d030d1227 */ /* 0x001fca00078e00ff */
[----:B-----5:R-:W-:Y:S02]  /*15570*/  @P1 SHF.R.U32.HI R3, RZ, R12, R13 ;  /* 0x0000000cff031219 */ /* 0x020fe4000001160d */
[----:B---3--:R-:W-:-:S03]  /*15580*/  PRMT R0, R140, 0x654, R0 ;  /* 0x000006548c007816 */ /* 0x008fc60000000000 */
[----:B------:R-:W0:Y:S01]  /*15590*/  SHFL.IDX PT, R138, R3, RZ, 0x1c1f ;  /* 0x001c1fff038a7589 */ /* 0x000e2200000e0000 */
[----:B------:R1:W-:Y:S02]  /*155a0*/  SYNCS.ARRIVE.TRANS64.RED.A1T0 RZ, [R0+URZ], RZ ;  /* 0x000000ff00ff79a7 */ /* 0x0003e4000810043f */
[----:B-1----:R-:W-:-:S05]  /*155b0*/  IMAD.SHL.U32 R0, R4, 0x80, RZ ;  /* 0x0000008004007824 */ /* 0x002fca00078e00ff */
[----:B------:R-:W-:-:S04]  /*155c0*/  IADD3 R15, -R154, 0x1, -R0 ;  /* 0x000000019a0f7810 */ /* 0x000fc80007ffe900 */
[----:B----4-:R-:W-:-:S05]  /*155d0*/  IADD3 R15, -R155, R15, R141 ;  /* 0x0000000f9b0f7210 */ /* 0x010fca0007ffe18d */
        /* <DEDUP_REMOVED lines=17> */
.L_x_12436:
[----:B------:R-:W-:-:S05]  /*156f0*/  IMAD.U32 R139, RZ, RZ, UR40 ;  /* 0x00000028ff8b7e24 */ /* 0x000fca000f8e00ff */
[----:B------:R-:W-:-:S13]  /*15700*/  ISETP.NE.AND P1, PT, R139, 0x1, PT ;  /* 0x000000018b00780c */ /* 0x000fda0003f25270 */
[----:B------:R-:W0:Y:S02]  /*15710*/  @P1 LDC.64 R12, c[0x0][0x9e8] ;  /* 0x00027a00ff0c1b82 */ /* 0x000e240000000a00 */
[----:B0-----:R-:W-:-:S05]  /*15720*/  @P1 IMAD.HI.U32 R12, R138, R12, RZ ;  /* 0x0000000c8a0c1227 */ /* 0x001fca00078e00ff */
[----:B------:R-:W-:-:S07]  /*15730*/  @P1 SHF.R.U32.HI R138, RZ, R13, R12 ;  /* 0x0000000dff8a1219 */ /* 0x000fce000001160c */
.L_x_12437:
[----:B------:R-:W-:Y:S05]  /*15740*/  BSYNC B1 ;  /* 0x0000000000017941 */ /* 0x000fea0003800000 */
.L_x_12435:
[----:B------:R-:W-:-:S04]  /*15750*/  IMAD R138, R138, R139, -R0 ;  /* 0x0000008b8a8a7224 */ /* 0x000fc800078e0a00 */
[----:B------:R-:W-:-:S05]  /*15760*/  IMAD.IADD R138, R138, 0x1, -R154 ;  /* 0x000000018a8a7824 */ /* 0x000fca00078e0a9a */
[----:B------:R-:W-:Y:S02]  /*15770*/  VIMNMX R137, R137, R138, !PT ;  /* 0x0000008a89897248 */ /* 0x000fe40007fe0100 */
[----:B------:R-:W-:-:S07]  /*15780*/  VIADDMNMX R136, R138, R139, R136, PT ;  /* 0x0000008b8a887246 */ /* 0x000fce0003800188 */
.L_x_12434:
        /* <DEDUP_REMOVED lines=9> */
[C---:B------:R-:W-:Y:S02]  /*15820*/  ISETP.GT.AND P3, PT, R137.reuse, 0x9, P1 ;  /* 0x000000098900780c */ /* 0x040fe40000f64270 */
[----:B------:R-:W-:Y:S02]  /*15830*/  ISETP.GT.AND P4, PT, R137, 0x10, P1 ;  /* 0x000000108900780c */ /* 0x000fe40000f84270 */
[----:B------:R-:W-:-:S02]  /*15840*/  ISETP.LT.OR P2, PT, R136, 0x9, P2 ;  /* 0x000000098800780c */ /* 0x000fc40001741670 */
[----:B------:R-:W-:Y:S01]  /*15850*/  ISETP.LT.OR P3, PT, R136, 0xa, P3 ;  /* 0x0000000a8800780c */ /* 0x000fe20001f61670 */
[--C-:B0-----:R-:W-:Y:S01]  /*15860*/  IMAD.IADD R14, R14, 0x1, R3.reuse ;  /* 0x000000010e0e7824 */ /* 0x101fe200078e0203 */
[----:B------:R-:W-:Y:S01]  /*15870*/  ISETP.LT.OR P4, PT, R136, 0x11, P4 ;  /* 0x000000118800780c */ /* 0x000fe20002781670 */
[----:B------:R-:W-:Y:S01]  /*15880*/  IMAD.IADD R15, R15, 0x1, R3 ;  /* 0x000000010f0f7824 */ /* 0x000fe200078e0203 */
[----:B------:R-:W-:Y:S02]  /*15890*/  FSEL R28, R28, -INF , !P2 ;  /* 0xff8000001c1c7808 */ /* 0x000fe40005000000 */
[----:B------:R-:W-:Y:S02]  /*158a0*/  FSEL R29, R29, -INF , !P3 ;  /* 0xff8000001d1d7808 */ /* 0x000fe40005800000 */
[----:B------:R-:W-:Y:S02]  /*158b0*/  FSEL R32, R32, -INF , !P4 ;  /* 0xff80000020207808 */ /* 0x000fe40006000000 */
[----:B------:R-:W-:-:S02]  /*158c0*/  ISETP.GT.AND P2, PT, R137, 0x11, P1 ;  /* 0x000000118900780c */ /* 0x000fc40000f44270 */
[C---:B------:R-:W-:Y:S02]  /*158d0*/  ISETP.GT.AND P3, PT, R137.reuse, 0x18, P1 ;  /* 0x000000188900780c */ /* 0x040fe40000f64270 */
[----:B------:R-:W-:Y:S02]  /*158e0*/  ISETP.GT.AND P4, PT, R137, 0x19, P1 ;  /* 0x000000198900780c */ /* 0x000fe40000f84270 */
[C---:B------:R-:W-:Y:S02]  /*158f0*/  ISETP.LT.OR P2, PT, R136.reuse, 0x12, P2 ;  /* 0x000000128800780c */ /* 0x040fe40001741670 */
[C---:B------:R-:W-:Y:S02]  /*15900*/  ISETP.LT.OR P3, PT, R136.reuse, 0x19, P3 ;  /* 0x000000198800780c */ /* 0x040fe40001f61670 */
[----:B------:R-:W-:Y:S02]  /*15910*/  ISETP.LT.OR P4, PT, R136, 0x1a, P4 ;  /* 0x0000001a8800780c */ /* 0x000fe40002781670 */
[----:B------:R-:W-:-:S02]  /*15920*/  FSEL R33, R33, -INF , !P2 ;  /* 0xff80000021217808 */ /* 0x000fc40005000000 */
[----:B------:R-:W-:Y:S02]  /*15930*/  FSEL R36, R36, -INF , !P3 ;  /* 0xff80000024247808 */ /* 0x000fe40005800000 */
[----:B------:R-:W-:Y:S02]  /*15940*/  FSEL R37, R37, -INF , !P4 ;  /* 0xff80000025257808 */ /* 0x000fe40006000000 */
[C---:B------:R-:W-:Y:S02]  /*15950*/  ISETP.GT.AND P2, PT, R137.reuse, 0x20, P1 ;  /* 0x000000208900780c */ /* 0x040fe40000f44270 */
[C---:B------:R-:W-:Y:S02]  /*15960*/  ISETP.GT.AND P3, PT, R137.reuse, 0x21, P1 ;  /* 0x000000218900780c */ /* 0x040fe40000f64270 */
[----:B------:R-:W-:Y:S02]  /*15970*/  ISETP.GT.AND P4, PT, R137, 0x28, P1 ;  /* 0x000000288900780c */ /* 0x000fe40000f84270 */
[----:B------:R-:W-:-:S02]  /*15980*/  ISETP.LT.OR P2, PT, R136, 0x21, P2 ;  /* 0x000000218800780c */ /* 0x000fc40001741670 */
[C---:B------:R-:W-:Y:S02]  /*15990*/  ISETP.LT.OR P3, PT, R136.reuse, 0x22, P3 ;  /* 0x000000228800780c */ /* 0x040fe40001f61670 */
[----:B------:R-:W-:Y:S02]  /*159a0*/  ISETP.LT.OR P4, PT, R136, 0x29, P4 ;  /* 0x000000298800780c */ /* 0x000fe40002781670 */
        /* <DEDUP_REMOVED lines=65> */
[----:B------:R-:W-:Y:S01]  /*15dc0*/  FSEL R85, R85, -INF , !P4 ;  /* 0xff80000055557808 */ /* 0x000fe20006000000 */
        /* <DEDUP_REMOVED lines=13> */
.L_x_12440:
[----:B------:R-:W-:-:S05]  /*15ea0*/  IMAD.U32 R136, RZ, RZ, UR40 ;  /* 0x00000028ff887e24 */ /* 0x000fca000f8e00ff */
[----:B------:R-:W-:-:S13]  /*15eb0*/  ISETP.NE.AND P2, PT, R136, 0x1, PT ;  /* 0x000000018800780c */ /* 0x000fda0003f45270 */
[----:B------:R-:W0:Y:S02]  /*15ec0*/  @P2 LDC.64 R12, c[0x0][0x9e8] ;  /* 0x00027a00ff0c2b82 */ /* 0x000e240000000a00 */
[----:B0-----:R-:W-:-:S05]  /*15ed0*/  @P2 IMAD.HI.U32 R12, R3, R12, RZ ;  /* 0x0000000c030c2227 */ /* 0x001fca00078e00ff */
[----:B------:R-:W-:-:S07]  /*15ee0*/  @P2 SHF.R.U32.HI R3, RZ, R13, R12 ;  /* 0x0000000dff032219 */ /* 0x000fce000001160c */
.L_x_12441:
[----:B------:R-:W-:Y:S05]  /*15ef0*/  BSYNC B1 ;  /* 0x0000000000017941 */ /* 0x000fea0003800000 */
.L_x_12439:
[----:B------:R-:W-:-:S04]  /*15f00*/  IMAD R0, R3, R136, -R0 ;  /* 0x0000008803007224 */ /* 0x000fc800078e0a00 */
[----:B------:R-:W-:-:S05]  /*15f10*/  IMAD.IADD R0, R0, 0x1, -R154 ;  /* 0x0000000100007824 */ /* 0x000fca00078e0a9a */
[----:B------:R-:W-:Y:S02]  /*15f20*/  VIMNMX R15, R15, R0, !PT ;  /* 0x000000000f0f7248 */ /* 0x000fe40007fe0100 */
[----:B------:R-:W-:-:S07]  /*15f30*/  VIADDMNMX R14, R0, R136, R14, PT ;  /* 0x00000088000e7246 */ /* 0x000fce000380010e */
.L_x_12438:
[----:B------:R-:W-:Y:S02]  /*15f40*/  FMNMX.FTZ R0, R24, R7, !PT ;  /* 0x0000000718007209 */ /* 0x000fe40007810000 */
[----:B------:R-:W-:Y:S02]  /*15f50*/  ISETP.GT.AND P4, PT, R15, 0x1, P1 ;  /* 0x000000010f00780c */ /* 0x000fe40000f84270 */
[----:B------:R-:W-:Y:S02]  /*15f60*/  FMNMX.FTZ R0, R25, R0, !PT ;  /* 0x0000000019007209 */ /* 0x000fe40007810000 */
[C---:B------:R-:W-:Y:S02]  /*15f70*/  ISETP.GT.AND P2, PT, R15.reuse, 0x8, P1 ;  /* 0x000000080f00780c */ /* 0x040fe40000f44270 */
[----:B------:R-:W-:Y:S02]  /*15f80*/  FMNMX.FTZ R0, R28, R0, !PT ;  /* 0x000000001c007209 */ /* 0x000fe40007810000 */
[----:B------:R-:W-:-:S02]  /*15f90*/  ISETP.GT.AND P3, PT, R15, 0x9, P1 ;  /* 0x000000090f00780c */ /* 0x000fc40000f64270 */
[----:B------:R-:W-:Y:S02]  /*15fa0*/  FMNMX.FTZ R0, R29, R0, !PT ;  /* 0x000000001d007209 */ /* 0x000fe40007810000 */
[----:B------:R-:W-:Y:S02]  /*15fb0*/  ISETP.LT.OR P4, PT, R14, 0x2, P4 ;  /* 0x000000020e00780c */ /* 0x000fe40002781670 */
[----:B------:R-:W-:Y:S02]  /*15fc0*/  FMNMX.FTZ R0, R32, R0, !PT ;  /* 0x0000000020007209 */ /* 0x000fe40007810000 */
[C---:B------:R-:W-:Y:S02]  /*15fd0*/  ISETP.LT.OR P2, PT, R14.reuse, 0x9, P2 ;  /* 0x000000090e00780c */ /* 0x040fe40001741670 */
[----:B------:R-:W-:Y:S02]  /*15fe0*/  FMNMX.FTZ R0, R33, R0, !PT ;  /* 0x0000000021007209 */ /* 0x000fe40007810000 */
[----:B------:R-:W-:-:S02]  /*15ff0*/  ISETP.LT.OR P3, PT, R14, 0xa, P3 ;  /* 0x0000000a0e00780c */ /* 0x000fc40001f61670 */
[----:B------:R-:W-:Y:S02]  /*16000*/  FMNMX.FTZ R0, R36, R0, !PT ;  /* 0x0000000024007209 */ /* 0x000fe40007810000 */
[----:B------:R-:W-:Y:S02]  /*16010*/  FSEL R27, R27, -INF , !P4 ;  /* 0xff8000001b1b7808 */ /* 0x000fe40006000000 */
[----:B------:R-:W-:Y:S02]  /*16020*/  FMNMX.FTZ R0, R37, R0, !PT ;  /* 0x0000000025007209 */ /* 0x000fe40007810000 */
[----:B------:R-:W-:Y:S02]  /*16030*/  FSEL R30, R30, -INF , !P2 ;  /* 0xff8000001e1e7808 */ /* 0x000fe40005000000 */
[----:B------:R-:W-:Y:S02]  /*16040*/  FMNMX.FTZ R0, R40, R0, !PT ;  /* 0x0000000028007209 */ /* 0x000fe40007810000 */
[----:B------:R-:W-:-:S02]  /*16050*/  FSEL R31, R31, -INF , !P3 ;  /* 0xff8000001f1f7808 */ /* 0x000fc40005800000 */
[----:B------:R-:W-:Y:S02]  /*16060*/  FMNMX.FTZ R0, R41, R0, !PT ;  /* 0x0000000029007209 */ /* 0x000fe40007810000 */
[C---:B------:R-:W-:Y:S02]  /*16070*/  ISETP.GT.AND P4, PT, R15.reuse, 0x10, P1 ;  /* 0x000000100f00780c */ /* 0x040fe40000f84270 */
[----:B------:R-:W-:Y:S02]  /*16080*/  FMNMX.FTZ R0, R44, R0, !PT ;  /* 0x000000002c007209 */ /* 0x000fe40007810000 */
[----:B------:R-:W-:Y:S02]  /*16090*/  ISETP.GT.AND P2, PT, R15, 0x11, P1 ;  /* 0x000000110f00780c */ /* 0x000fe40000f44270 */
[----:B------:R-:W-:Y:S02]  /*160a0*/  FMNMX.FTZ R0, R45, R0, !PT ;  /* 0x000000002d007209 */ /* 0x000fe40007810000 */
[----:B------:R-:W-:-:S02]  /*160b0*/  ISETP.GT.AND P3, PT, R15, 0x18, P1 ;  /* 0x000000180f00780c */ /* 0x000fc40000f64270 */
[----:B------:R-:W-:Y:S02]  /*160c0*/  FMNMX.FTZ R0, R48, R0, !PT ;  /* 0x0000000030007209 */ /* 0x000fe40007810000 */
[C---:B------:R-:W-:Y:S02]  /*160d0*/  ISETP.LT.OR P4, PT, R14.reuse, 0x11, P4 ;  /* 0x000000110e00780c */ /* 0x040fe40002781670 */
[----:B------:R-:W-:Y:S02]  /*160e0*/  FMNMX.FTZ R0, R49, R0, !PT ;  /* 0x0000000031007209 */ /* 0x000fe40007810000 */
[----:B------:R-:W-:Y:S02]  /*160f0*/  ISETP.LT.OR P2, PT, R14, 0x12, P2 ;  /* 0x000000120e00780c */ /* 0x000fe40001741670 */
        /* <DEDUP_REMOVED lines=24> */
[----:B------:R-:W-:Y:S02]  /*16280*/  FSEL R43, R43, -INF , !P3 ;  /* 0xff8000002b2b7808 */ /* 0x000fe40005800000 */
[----:B------:R-:W-:-:S02]  /*16290*/  ISETP.GT.AND P4, PT, R15, 0x28, P1 ;  /* 0x000000280f00780c */ /* 0x000fc40000f84270 */
[C---:B------:R-:W-:Y:S02]  /*162a0*/  ISETP.GT.AND P2, PT, R15.reuse, 0x29, P1 ;  /* 0x000000290f00780c */ /* 0x040fe40000f44270 */
[----:B------:R-:W-:Y:S02]  /*162b0*/  ISETP.GT.AND P3, PT, R15, 0x30, P1 ;  /* 0x000000300f00780c */ /* 0x000fe40000f64270 */
[----:B------:R-:W-:Y:S02]  /*162c0*/  FMNMX.FTZ R0, R76, R0, !PT ;  /* 0x000000004c007209 */ /* 0x000fe40007810000 */
[C---:B------:R-:W-:Y:S02]  /*162d0*/  ISETP.LT.OR P4, PT, R14.reuse, 0x29, P4 ;  /* 0x000000290e00780c */ /* 0x040fe40002781670 */
[C---:B------:R-:W-:Y:S02]  /*162e0*/  ISETP.LT.OR P2, PT, R14.reuse, 0x2a, P2 ;  /* 0x0000002a0e00780c */ /* 0x040fe40001741670 */
[----:B------:R-:W-:-:S02]  /*162f0*/  ISETP.LT.OR P3, PT, R14, 0x31, P3 ;  /* 0x000000310e00780c */ /* 0x000fc40001f61670 */
[----:B------:R-:W-:Y:S02]  /*16300*/  FMNMX.FTZ R0, R77, R0, !PT ;  /* 0x000000004d007209 */ /* 0x000fe40007810000 */
[----:B------:R-:W-:Y:S02]  /*16310*/  FSEL R46, R46, -INF , !P4 ;  /* 0xff8000002e2e7808 */ /* 0x000fe40006000000 */
[----:B------:R-:W-:Y:S02]  /*16320*/  FSEL R47, R47, -INF , !P2 ;  /* 0xff8000002f2f7808 */ /* 0x000fe40005000000 */
[----:B------:R-:W-:Y:S02]  /*16330*/  FSEL R50, R50, -INF , !P3 ;  /* 0xff80000032327808 */ /* 0x000fe40005800000 */
[C---:B------:R-:W-:Y:S02]  /*16340*/  ISETP.GT.AND P4, PT, R15.reuse, 0x31, P1 ;  /* 0x000000310f00780c */ /* 0x040fe40000f84270 */
[----:B------:R-:W-:-:S02]  /*16350*/  ISETP.GT.AND P2, PT, R15, 0x38, P1 ;  /* 0x000000380f00780c */ /* 0x000fc40000f44270 */
[----:B------:R-:W-:Y:S02]  /*16360*/  ISETP.GT.AND P3, PT, R15, 0x39, P1 ;  /* 0x000000390f00780c */ /* 0x000fe40000f64270 */
[----:B------:R-:W-:Y:S02]  /*16370*/  FMNMX.FTZ R0, R80, R0, !PT ;  /* 0x0000000050007209 */ /* 0x000fe40007810000 */
        /* <DEDUP_REMOVED lines=8> */
[C---:B------:R-:W-:Y:S02]  /*16400*/  ISETP.GT.AND P4, PT, R15.reuse, 0x40, P1 ;  /* 0x000000400f00780c */ /* 0x040fe40000f84270 */
[----:B------:R-:W-:-:S02]  /*16410*/  ISETP.GT.AND P2, PT, R15, 0x41, P1 ;  /* 0x000000410f00780c */ /* 0x000fc40000f44270 */
[----:B------:R-:W-:Y:S02]  /*16420*/  ISETP.GT.AND P3, PT, R15, 0x48, P1 ;  /* 0x000000480f00780c */ /* 0x000fe40000f64270 */
[----:B------:R-:W-:Y:S02]  /*16430*/  FMNMX.FTZ R0, R84, R0, !PT ;  /* 0x0000000054007209 */ /* 0x000fe40007810000 */
[----:B------:R-:W-:Y:S02]  /*16440*/  @P0 LOP3.LUT R17, R17, 0x10000000, RZ, 0xfc, !PT ;  /* 0x1000000011110812 */ /* 0x000fe400078efcff */
[----:B------:R-:W-:Y:S02]  /*16450*/  ISETP.GT.AND P0, PT, R15, 0x61, P1 ;  /* 0x000000610f00780c */ /* 0x000fe40000f04270 */
[C---:B------:R-:W-:Y:S02]  /*16460*/  ISETP.LT.OR P4, PT, R14.reuse, 0x41, P4 ;  /* 0x000000410e00780c */ /* 0x040fe40002781670 */
[----:B------:R-:W-:-:S02]  /*16470*/  ISETP.LT.OR P2, PT, R14, 0x42, P2 ;  /* 0x000000420e00780c */ /* 0x000fc40001741670 */
[----:B------:R-:W-:Y:S02]  /*16480*/  ISETP.LT.OR P3, PT, R14, 0x49, P3 ;  /* 0x000000490e00780c */ /* 0x000fe40001f61670 */
[----:B------:R-:W-:Y:S02]  /*16490*/  FMNMX.FTZ R0, R85, R0, !PT ;  /* 0x0000000055007209 */ /* 0x000fe40007810000 */
[----:B------:R-:W-:Y:S02]  /*164a0*/  FSEL R58, R58, -INF , !P4 ;  /* 0xff8000003a3a7808 */ /* 0x000fe40006000000 */
[----:B------:R-:W-:Y:S01]  /*164b0*/  FSEL R59, R59, -INF , !P2 ;  /* 0xff8000003b3b7808 */ /* 0x000fe20005000000 */
[----:B------:R-:W0:Y:S01]  /*164c0*/  SHFL.BFLY PT, R3, R0, 0x2, 0x1f ;  /* 0x0c401f0000037f89 */ /* 0x000e2200000e0000 */
[----:B------:R-:W-:Y:S02]  /*164d0*/  FSEL R62, R62, -INF , !P3 ;  /* 0xff8000003e3e7808 */ /* 0x000fe40005800000 */
[----:B------:R-:W-:-:S02]  /*164e0*/  ISETP.GT.AND P4, PT, R15, 0x49, P1 ;  /* 0x000000490f00780c */ /* 0x000fc40000f84270 */
[C---:B------:R-:W-:Y:S02]  /*164f0*/  ISETP.GT.AND P2, PT, R15.reuse, 0x50, P1 ;  /* 0x000000500f00780c */ /* 0x040fe40000f44270 */
[----:B------:R-:W-:Y:S02]  /*16500*/  ISETP.GT.AND P3, PT, R15, 0x51, P1 ;  /* 0x000000510f00780c */ /* 0x000fe40000f64270 */
[----:B------:R-:W-:Y:S02]  /*16510*/  LOP3.LUT R17, R17, 0xbfffffff, RZ, 0xc0, !PT ;  /* 0xbfffffff11117812 */ /* 0x000fe400078ec0ff */
[C---:B------:R-:W-:Y:S02]  /*16520*/  ISETP.LT.OR P4, PT, R14.reuse, 0x4a, P4 ;  /* 0x0000004a0e00780c */ /* 0x040fe40002781670 */
[C---:B------:R-:W-:Y:S02]  /*16530*/  ISETP.LT.OR P2, PT, R14.reuse, 0x51, P2 ;  /* 0x000000510e00780c */ /* 0x040fe40001741670 */
[----:B------:R-:W-:-:S02]  /*16540*/  ISETP.LT.OR P3, PT, R14, 0x52, P3 ;  /* 0x000000520e00780c */ /* 0x000fc40001f61670 */
[----:B------:R-:W-:Y:S02]  /*16550*/  @P0 LOP3.LUT R17, R17, 0x40000000, RZ, 0xfc, !PT ;  /* 0x4000000011110812 */ /* 0x000fe400078efcff */
[----:B------:R-:W-:Y:S02]  /*16560*/  ISETP.GT.AND P0, PT, R15, RZ, P1 ;  /* 0x000000ff0f00720c */ /* 0x000fe40000f04270 */
        /* <DEDUP_REMOVED lines=9> */
[----:B------:R-:W-:-:S02]  /*16600*/  LOP3.LUT R17, R17, 0xfffffff7, RZ, 0xc0, !PT ;  /* 0xfffffff711117812 */ /* 0x000fc400078ec0ff */
        /* <DEDUP_REMOVED lines=9> */
[----:B------:R-:W-:Y:S02]  /*166a0*/  @P0 LOP3.LUT R17, R17, 0x8, RZ, 0xfc, !PT ;  /* 0x0000000811110812 */ /* 0x000fe400078efcff */
[----:B0-----:R-:W-:Y:S02]  /*166b0*/  FMNMX.FTZ R3, R0, R3, !PT ;  /* 0x0000000300037209 */ /* 0x001fe40007810000 */
[----:B------:R-:W-:-:S02]  /*166c0*/  LOP3.LUT P0, RZ, R17, 0x40000000, RZ, 0xc0, !PT ;  /* 0x4000000011ff7812 */ /* 0x000fc4000780c0ff */
[----:B------:R-:W-:Y:S01]  /*166d0*/  LOP3.LUT R17, R17, 0xfffffffd, RZ, 0xc0, !PT ;  /* 0xfffffffd11117812 */ /* 0x000fe200078ec0ff */
[----:B------:R-:W0:Y:S01]  /*166e0*/  SHFL.BFLY PT, R0, R3, 0x1, 0x1f ;  /* 0x0c201f0003007f89 */ /* 0x000e2200000e0000 */
[C---:B------:R-:W-:Y:S02]  /*166f0*/  ISETP.LT.OR P0, PT, R14.reuse, 0x62, P0 ;  /* 0x000000620e00780c */ /* 0x040fe40000701670 */
[C---:B------:R-:W-:Y:S02]  /*16700*/  ISETP.LT.OR P4, PT, R14.reuse, 0x71, P4 ;  /* 0x000000710e00780c */ /* 0x040fe40002781670 */
[----:B------:R-:W-:Y:S02]  /*16710*/  @P1 LOP3.LUT R17, R17, 0x2, RZ, 0xfc, !PT ;  /* 0x0000000211111812 */ /* 0x000fe400078efcff */
[----:B------:R-:W-:Y:S02]  /*16720*/  ISETP.LT.OR P5, PT, R14, 0x72, P5 ;  /* 0x000000720e00780c */ /* 0x000fe40002fa1670 */
[----:B------:R-:W-:-:S02]  /*16730*/  LOP3.LUT P1, RZ, R17, 0x8, RZ, 0xc0, !PT ;  /* 0x0000000811ff7812 */ /* 0x000fc4000782c0ff */
[----:B------:R-:W-:Y:S02]  /*16740*/  LOP3.LUT R17, R17, 0xffffffef, RZ, 0xc0, !PT ;  /* 0xffffffef11117812 */ /* 0x000fe400078ec0ff */
[C---:B------:R-:W-:Y:S02]  /*16750*/  ISETP.LT.OR P1, PT, R14.reuse, 0x1, P1 ;  /* 0x000000010e00780c */ /* 0x040fe40000f21670 */
[----:B------:R-:W-:Y:S02]  /*16760*/  @P0 LOP3.LUT R17, R17, 0x10, RZ, 0xfc, !PT ;  /* 0x0000001011110812 */ /* 0x000fe400078efcff */
[----:B------:R-:W-:Y:S02]  /*16770*/  ISETP.LT.OR P0, PT, R14, 0x69, P2 ;  /* 0x000000690e00780c */ /* 0x000fe40001701670 */
[C---:B------:R-:W-:Y:S02]  /*16780*/  LOP3.LUT P2, RZ, R17.reuse, 0x2, RZ, 0xc0, !PT ;  /* 0x0000000211ff7812 */ /* 0x040fe4000784c0ff */
[----:B------:R-:W-:-:S02]  /*16790*/  LOP3.LUT R17, R17, 0xfffffffb, RZ, 0xc0, !PT ;  /* 0xfffffffb11117812 */ /* 0x000fc400078ec0ff */
[----:B------:R-:W-:Y:S02]  /*167a0*/  FSEL R26, R26, -INF , !P1 ;  /* 0xff8000001a1a7808 */ /* 0x000fe40004800000 */
[----:B0-----:R-:W-:Y:S02]  /*167b0*/  FMNMX.FTZ R3, R3, R0, !PT ;  /* 0x0000000003037209 */ /* 0x001fe40007810000 */
[----:B------:R-:W-:Y:S02]  /*167c0*/  FSEL R82, R82, -INF , !P4 ;  /* 0xff80000052527808 */ /* 0x000fe40006000000 */
[----:B------:R-:W-:Y:S01]  /*167d0*/  ISETP.LT.OR P6, PT, R14, 0x79, P6 ;  /* 0x000000790e00780c */ /* 0x000fe200037c1670 */
[----:B------:R-:W-:-:S01]  /*167e0*/  FFMA.FTZ R13, R2, R3, -8 ;  /* 0xc1000000020d7423 */ /* 0x000fc20000010003 */
[----:B------:R-:W-:Y:S02]  /*167f0*/  @P0 LOP3.LUT R17, R17, 0x4, RZ, 0xfc, !PT ;  /* 0x0000000411110812 */ /* 0x000fe400078efcff */
[----:B------:R-:W-:-:S02]  /*16800*/  ISETP.LT.OR P0, PT, R14, 0x6a, P3 ;  /* 0x0000006a0e00780c */ /* 0x000fc40001f01670 */
[----:B------:R-:W-:Y:S02]  /*16810*/  FSETP.NEU.FTZ.AND P3, PT, R3, -INF , PT ;  /* 0xff8000000300780b */ /* 0x000fe40003f7d000 */
[----:B------:R-:W-:Y:S02]  /*16820*/  LOP3.LUT R17, R17, 0xdfffffff, RZ, 0xc0, !PT ;  /* 0xdfffffff11117812 */ /* 0x000fe400078ec0ff */
[----:B------:R-:W-:Y:S02]  /*16830*/  FSEL R0, R3, RZ, P3 ;  /* 0x000000ff03007208 */ /* 0x000fe40001800000 */
[----:B------:R-:W-:Y:S02]  /*16840*/  FSEL R13, R13, RZ, P3 ;  /* 0x000000ff0d0d7208 */ /* 0x000fe40001800000 */
[----:B------:R-:W-:Y:S01]  /*16850*/  FSEL R83, R83, -INF , !P5 ;  /* 0xff80000053537808 */ /* 0x000fe20006800000 */
[----:B------:R-:W-:-:S01]  /*16860*/  FADD.FTZ R7, -R0, R7 ;  /* 0x0000000700077221 */ /* 0x000fc20000010100 */
[----:B------:R-:W-:Y:S01]  /*16870*/  FMNMX.FTZ R0, R26, R20, !PT ;  /* 0x000000141a007209 */ /* 0x000fe20007810000 */
[----:B------:R-:W-:-:S01]  /*16880*/  FFMA.FTZ R24, R2, R24, -R13 ;  /* 0x0000001802187223 */ /* 0x000fc2000001080d */
[----:B------:R-:W-:Y:S01]  /*16890*/  @P0 LOP3.LUT R17, R17, 0x20000000, RZ, 0xfc, !PT ;  /* 0x2000000011110812 */ /* 0x000fe200078efcff */
[C---:B------:R-:W-:Y:S01]  /*168a0*/  FMUL.FTZ R7, R2.reuse, R7 ;  /* 0x0000000702077220 */ /* 0x040fe20000410000 */
[----:B------:R-:W-:Y:S01]  /*168b0*/  FMNMX.FTZ R0, R27, R0, !PT ;  /* 0x000000001b007209 */ /* 0x000fe20007810000 */
[----:B------:R-:W-:-:S01]  /*168c0*/  FFMA.FTZ R25, R2, R25, -R13 ;  /* 0x0000001902197223 */ /* 0x000fc2000001080d */
[C---:B------:R-:W-:Y:S01]  /*168d0*/  LOP3.LUT P0, RZ, R17.reuse, 0x10, RZ, 0xc0, !PT ;  /* 0x0000001011ff7812 */ /* 0x040fe2000780c0ff */
[----:B------:R-:W-:Y:S01]  /*168e0*/  MUFU.EX2 R24, R24 ;  /* 0x0000001800187308 */ /* 0x000fe20000000800 */
[----:B------:R-:W-:Y:S01]  /*168f0*/  FMNMX.FTZ R0, R30, R0, !PT ;  /* 0x000000001e007209 */ /* 0x000fe20007810000 */
[C-C-:B------:R-:W-:Y:S01]  /*16900*/  FFMA.FTZ R28, R2.reuse, R28, -R13.reuse ;  /* 0x0000001c021c7223 */ /* 0x140fe2000001080d */
[----:B------:R-:W-:Y:S01]  /*16910*/  LOP3.LUT P3, RZ, R17, 0x4, RZ, 0xc0, !PT ;  /* 0x0000000411ff7812 */ /* 0x000fe2000786c0ff */
[C-C-:B------:R-:W-:Y:S01]  /*16920*/  FFMA.FTZ R29, R2.reuse, R29, -R13.reuse ;  /* 0x0000001d021d7223 */ /* 0x140fe2000001080d */
[----:B------:R-:W-:Y:S01]  /*16930*/  FMNMX.FTZ R0, R31, R0, !PT ;  /* 0x000000001f007209 */ /* 0x000fe20007810000 */
[--C-:B------:R-:W-:Y:S01]  /*16940*/  FFMA.FTZ R32, R2, R32, -R13.reuse ;  /* 0x0000002002207223 */ /* 0x100fe2000001080d */
[----:B------:R-:W-:Y:S01]  /*16950*/  FSEL R75, R75, -INF , !P0 ;  /* 0xff8000004b4b7808 */ /* 0x000fe20004000000 */
[----:B------:R-:W0:Y:S01]  /*16960*/  MUFU.EX2 R7, R7 ;  /* 0x0000000700077308 */ /* 0x000e220000000800 */
[----:B------:R-:W-:Y:S01]  /*16970*/  FMNMX.FTZ R0, R34, R0, !PT ;  /* 0x0000000022007209 */ /* 0x000fe20007810000 */
[C-C-:B------:R-:W-:Y:S01]  /*16980*/  FFMA.FTZ R33, R2.reuse, R33, -R13.reuse ;  /* 0x0000002102217223 */ /* 0x140fe2000001080d */
[----:B------:R-:W-:Y:S01]  /*16990*/  LOP3.LUT P0, RZ, R17, 0x20000000, RZ, 0xc0, !PT ;  /* 0x2000000011ff7812 */ /* 0x000fe2000780c0ff */
[C-C-:B------:R-:W-:Y:S01]  /*169a0*/  FFMA.FTZ R36, R2.reuse, R36, -R13.reuse ;  /* 0x0000002402247223 */ /* 0x140fe2000001080d */
[----:B------:R-:W-:Y:S01]  /*169b0*/  FMNMX.FTZ R0, R35, R0, !PT ;  /* 0x0000000023007209 */ /* 0x000fe20007810000 */
[--C-:B------:R-:W-:Y:S01]  /*169c0*/  FFMA.FTZ R37, R2, R37, -R13.reuse ;  /* 0x0000002502257223 */ /* 0x100fe2000001080d */
[----:B------:R-:W-:Y:S01]  /*169d0*/  FSEL R78, R78, -INF , !P3 ;  /* 0xff8000004e4e7808 */ /* 0x000fe20005800000 */
[----:B------:R-:W1:Y:S01]  /*169e0*/  MUFU.EX2 R25, R25 ;  /* 0x0000001900197308 */ /* 0x000e620000000800 */
[----:B------:R-:W-:Y:S01]  /*169f0*/  FMNMX.FTZ R0, R38, R0, !PT ;  /* 0x0000000026007209 */ /* 0x000fe20007810000 */
[C-C-:B------:R-:W-:Y:S01]  /*16a00*/  FFMA.FTZ R40, R2.reuse, R40, -R13.reuse ;  /* 0x0000002802287223 */ /* 0x140fe2000001080d */
[----:B------:R-:W-:Y:S01]  /*16a10*/  FSEL R79, R79, -INF , !P0 ;  /* 0xff8000004f4f7808 */ /* 0x000fe20004000000 */
[C-C-:B------:R-:W-:Y:S01]  /*16a20*/  FFMA.FTZ R41, R2.reuse, R41, -R13.reuse ;  /* 0x0000002902297223 */ /* 0x140fe2000001080d */
[----:B------:R-:W-:Y:S01]  /*16a30*/  FMNMX.FTZ R0, R39, R0, !PT ;  /* 0x0000000027007209 */ /* 0x000fe20007810000 */
[--C-:B------:R-:W-:Y:S01]  /*16a40*/  FFMA.FTZ R44, R2, R44, -R13.reuse ;  /* 0x0000002c022c7223 */ /* 0x100fe2000001080d */
[----:B------:R-:W-:Y:S01]  /*16a50*/  ISETP.LT.OR P2, PT, R14, 0x7a, P2 ;  /* 0x0000007a0e00780c */ /* 0x000fe20001741670 */
[----:B------:R-:W-:Y:S01]  /*16a60*/  MUFU.EX2 R28, R28 ;  /* 0x0000001c001c7308 */ /* 0x000fe20000000800 */
[----:B------:R-:W-:Y:S01]  /*16a70*/  FMNMX.FTZ R0, R42, R0, !PT ;  /* 0x000000002a007209 */ /* 0x000fe20007810000 */
        /* <DEDUP_REMOVED lines=39> */
[----:B------:R-:W-:-:S02]  /*16cf0*/  FMNMX.FTZ R0, R62, R0, !PT ;  /* 0x000000003e007209 */ /* 0x000fc40007810000 */
        /* <DEDUP_REMOVED lines=177> */
.L_x_12442:
        /* <DEDUP_REMOVED lines=107> */
.L_x_12422:
[----:B------:R-:W-:Y:S05]  /*17ec0*/  BSYNC B0 ;  /* 0x0000000000007941 */ /* 0x000fea0003800000 */
.L_x_12421:
[----:B------:R-:W-:Y:S06]  /*17ed0*/  BAR.ARV 0x8, 0x200 ;  /* 0x0208000000007b1d */ /* 0x000fec0000002000 */
[----:B------:R-:W-:Y:S05]  /*17ee0*/  @!P0 BRA `(.L_x_12444) ;  /* 0x0000000000048947 */ /* 0x000fea0003800000 */
[----:B------:R-:W-:Y:S01]  /*17ef0*/  BPT.TRAP 0x1 ;  /* 0x000000040000795c */ /* 0x000fe20000300000 */
.L_x_12444:
[----:B------:R-:W-:Y:S01]  /*17f00*/  IMAD R4, R22, 0x8, R16 ;  /* 0x0000000816047824 */ /* 0x000fe200078e0210 */
[----:B------:R-:W-:-:S04]  /*17f10*/  SHF.L.U32 R7, R152, 0x1f, RZ ;  /* 0x0000001f98077819 */ /* 0x000fc800000006ff */
[----:B------:R0:W1:Y:S01]  /*17f20*/  SYNCS.PHASECHK.TRANS64.TRYWAIT P1, [R4+URZ+0x19c50], R7 ;  /* 0x019c5007040075a7 */ /* 0x000062000802017f */
[----:B------:R-:W-:Y:S05]  /*17f30*/  @!P0 BRA `(.L_x_12445) ;  /* 0x0000000000048947 */ /* 0x000fea0003800000 */
[----:B------:R-:W-:Y:S01]  /*17f40*/  BPT.TRAP 0x1 ;  /* 0x000000040000795c */ /* 0x000fe20000300000 */
.L_x_12445:
[----:B------:R-:W-:Y:S04]  /*17f50*/  BSSY B0, `(.L_x_12446) ;  /* 0x0000004000007945 */ /* 0x000fe80003800000 */
[----:B-1----:R-:W-:Y:S05]  /*17f60*/  @P1 BRA `(.L_x_12447) ;  /* 0x0000000000081947 */ /* 0x002fea0003800000 */
[----:B------:R-:W1:Y:S02]  /*17f70*/  SYNCS.PHASECHK.TRANS64.TRYWAIT P1, [R4+URZ+0x19c50], R7 ;  /* 0x019c5007040075a7 */ /* 0x000e64000802017f */
[----:B-1----:R-:W-:Y:S05]  /*17f80*/  @!P1 BRA `(.L_x_12448) ;  /* 0x000000d000409947 */ /* 0x002fea0003800000 */
.L_x_12447:
[----:B------:R-:W-:Y:S05]  /*17f90*/  BSYNC B0 ;  /* 0x0000000000007941 */ /* 0x000fea0003800000 */
.L_x_12446:
[----:B------:R-:W0:Y:S01]  /*17fa0*/  LDL.LU R15, [R1+0x5c] ;  /* 0x00005c00010f7983 */ /* 0x000e220000300800 */
[----:B------:R-:W-:Y:S01]  /*17fb0*/  VIADD R16, R16, 0x3000 ;  /* 0x0000300010107836 */ /* 0x000fe20000000000 */
[----:B------:R-:W-:Y:S01]  /*17fc0*/  ULDC.64 UR4, c[0x0][0x9a0] ;  /* 0x0002680000047ab9 */ /* 0x000fe20000000a00 */
[----:B------:R-:W-:Y:S01]  /*17fd0*/  WARPGROUP.ARRIVE ;  /* 0x00000000000079c5 */ /* 0x000fe20000000000 */
[----:B------:R-:W-:Y:S02]  /*17fe0*/  ISETP.NE.U32.AND P1, PT, RZ, UR4, PT ;  /* 0x00000004ff007c0c */ /* 0x000fe4000bf25070 */
[----:B------:R-:W-:Y:S02]  /*17ff0*/  SHF.R.U32.HI R16, RZ, 0x4, R16 ;  /* 0x00000004ff107819 */ /* 0x000fe40000011610 */
        /* <DEDUP_REMOVED lines=12> */
[----:B01----:R-:W-:-:S05]  /*180c0*/  @P1 SHF.R.S32.HI R7, RZ, 0x1f, R15 ;  /* 0x0000001fff071819 */ /* 0x003fca000001140f */
[----:B--2---:R-:W-:-:S04]  /*180d0*/  @P1 IMAD R14, R7, R8, RZ ;  /* 0x00000008070e1224 */ /* 0x004fc800078e02ff */
[C---:B------:R-:W-:Y:S02]  /*180e0*/  @P1 IMAD R7, R15.reuse, R9, R14 ;  /* 0x000000090f071224 */ /* 0x040fe400078e020e */
        /* <DEDUP_REMOVED lines=8> */
[----:B------:R-:W-:Y:S02]  /*18170*/  VIADD R8, R10, 0x2 ;  /* 0x000000020a087836 */ /* 0x000fe40000000000 */
[----:B------:R-:W-:Y:S01]  /*18180*/  IMAD.MOV.U32 R9, RZ, RZ, 0x40000040 ;  /* 0x40000040ff097424 */ /* 0x000fe200078e00ff */
[----:B------:R-:W1:Y:S01]  /*18190*/  SHFL.BFLY PT, R14, R5, 0x2, 0x1f ;  /* 0x0c401f00050e7f89 */ /* 0x000e6200000e0000 */
[----:B------:R-:W-:Y:S01]  /*181a0*/  IMAD.MOV.U32 R11, RZ, RZ, 0x40000040 ;  /* 0x40000040ff0b7424 */ /* 0x000fe200078e00ff */
[----:B------:R-:W-:Y:S01]  /*181b0*/  R2UR UR6, R8 ;  /* 0x00000000080672ca */ /* 0x000fe200000e0000 */
[C---:B------:R-:W-:Y:S01]  /*181c0*/  VIADD R8, R10.reuse, 0x4 ;  /* 0x000000040a087836 */ /* 0x040fe20000000000 */
[----:B------:R-:W-:Y:S01]  /*181d0*/  R2UR UR7, R9 ;  /* 0x00000000090772ca */ /* 0x000fe200000e0000 */
[----:B------:R-:W-:Y:S02]  /*181e0*/  IMAD.MOV.U32 R9, RZ, RZ, 0x40000040 ;  /* 0x40000040ff097424 */ /* 0x000fe400078e00ff */
[----:B------:R-:W-:-:S02]  /*181f0*/  VIADD R10, R10, 0x6 ;  /* 0x000000060a0a7836 */ /* 0x000fc40000000000 */
[----:B------:R-:W-:Y:S02]  /*18200*/  IMAD.MOV.U32 R21, RZ, RZ, -0x800000 ;  /* 0xff800000ff157424 */ /* 0x000fe400078e00ff */
[----:B------:R-:W-:-:S06]  /*18210*/  IMAD.MOV.U32 R20, RZ, RZ, -0x800000 ;  /* 0xff800000ff147424 */ /* 0x000fcc00078e00ff */
[----:B------:R-:W-:Y:S01]  /*18220*/  QGMMA.64x96x32.F32.E4M3.E4M3 R88, R144, gdesc[UR4], R88, gsb0 ;  /* 0x0160000490587df3 */ /* 0x000fe20008000858 */
[----:B------:R-:W-:Y:S02]  /*18230*/  R2UR UR6, R8 ;  /* 0x00000000080672ca */ /* 0x000fe400000e0000 */
[----:B------:R-:W-:Y:S02]  /*18240*/  R2UR UR7, R9 ;  /* 0x00000000090772ca */ /* 0x000fe400000e0000 */
[----:B------:R-:W3:Y:S01]  /*18250*/  SHFL.BFLY PT, R9, R6, 0x2, 0x1f ;  /* 0x0c401f0006097f89 */ /* 0x000ee200000e0000 */
[----:B-1----:R-:W-:-:S01]  /*18260*/  FADD.FTZ R14, R14, R5 ;  /* 0x000000050e0e7221 */ /* 0x002fc20000010000 */
[----:B---3--:R-:W-:Y:S01]  /*18270*/  FADD.FTZ R9, R9, R6 ;  /* 0x0000000609097221 */ /* 0x008fe20000010000 */
[----:B------:R-:W-:-:S04]  /*18280*/  IMAD.MOV.U32 R6, RZ, RZ, RZ ;  /* 0x000000ffff067224 */ /* 0x000fc800078e00ff */
[----:B------:R-:W0:Y:S02]  /*18290*/  SHFL.BFLY PT, R8, R9, 0x1, 0x1f ;  /* 0x0c201f0009087f89 */ /* 0x000e2400000e0000 */
[----:B0-----:R-:W-:-:S04]  /*182a0*/  FADD.FTZ R12, R9, R8 ;  /* 0x00000008090c7221 */ /* 0x001fc80000010000 */
[C---:B------:R-:W-:Y:S01]  /*182b0*/  FMUL.FTZ R13, R12.reuse, 0.00390625 ;  /* 0x3b8000000c0d7820 */ /* 0x040fe20000410000 */
[----:B------:R-:W-:-:S04]  /*182c0*/  FSETP.NE.FTZ.AND P1, PT, R12, RZ, PT ;  /* 0x000000ff0c00720b */ /* 0x000fc80003f35000 */
[----:B------:R-:W-:-:S09]  /*182d0*/  FSETP.NE.FTZ.AND P2, PT, R13, RZ, PT ;  /* 0x000000ff0d00720b */ /* 0x000fd20003f55000 */
[----:B------:R-:W-:Y:S04]  /*182e0*/  @P1 MUFU.RCP R6, R12 ;  /* 0x0000000c00061308 */ /* 0x000fe80000001000 */
[----:B------:R-:W-:-:S04]  /*182f0*/  @P2 FMUL.FTZ R8, R2, 0.69314718246459960938 ;  /* 0x3f31721802082820 */ /* 0x000fc80000410000 */
[----:B------:R-:W0:Y:S02]  /*18300*/  @P2 MUFU.LG2 R5, R13 ;  /* 0x0000000d00052308 */ /* 0x000e240000000c00 */
[----:B0-----:R-:W-:-:S04]  /*18310*/  @P2 FMUL.FTZ R5, R5, 0.69314718246459960938 ;  /* 0x3f31721805052820 */ /* 0x001fc80000410000 */
[----:B------:R-:W-:Y:S01]  /*18320*/  @P2 FFMA.FTZ R20, R8, R3, R5 ;  /* 0x0000000308142223 */ /* 0x000fe20000010005 */
[----:B------:R-:W-:Y:S02]  /*18330*/  WARPGROUP.DEPBAR.LE gsb0, 0x0 ;  /* 0x00008000000079c5 */ /* 0x000fe40000010000 */
[----:B------:R-:W-:-:S06]  /*18340*/  WARPGROUP.ARRIVE ;  /* 0x00000000000079c5 */ /* 0x000fcc0000000000 */
[----:B------:R-:W-:Y:S01]  /*18350*/  QGMMA.64x96x32.F32.E4M3.E4M3 R88, R140, gdesc[UR4], R88, gsb0 ;  /* 0x016000048c587df3 */ /* 0x000fe20008000858 */
[----:B------:R-:W-:Y:S01]  /*18360*/  R2UR UR6, R10 ;  /* 0x000000000a0672ca */ /* 0x000fe200000e0000 */
[----:B------:R-:W-:Y:S01]  /*18370*/  IMAD.MOV.U32 R10, RZ, RZ, RZ ;  /* 0x000000ffff0a7224 */ /* 0x000fe200078e00ff */
[----:B------:R-:W-:Y:S02]  /*18380*/  R2UR UR7, R11 ;  /* 0x000000000b0772ca */ /* 0x000fe400000e0000 */
        /* <DEDUP_REMOVED lines=13> */
[-C--:B--2---:R-:W-:Y:S01]  /*18460*/  FMUL.FTZ R6, R6, R7.reuse ;  /* 0x0000000706067220 */ /* 0x084fe20000410000 */
[----:B------:R-:W-:Y:S01]  /*18470*/  FMUL.FTZ R2, R10, R7 ;  /* 0x000000070a027220 */ /* 0x000fe20000410000 */
[----:B------:R-:W-:Y:S02]  /*18480*/  WARPGROUP.DEPBAR.LE gsb0, 0x0 ;  /* 0x00008000000079c5 */ /* 0x000fe40000010000 */
[----:B------:R-:W-:Y:S05]  /*18490*/  @!P0 BRA `(.L_x_12449) ;  /* 0x0000000000048947 */ /* 0x000fea0003800000 */
[----:B------:R-:W-:Y:S01]  /*184a0*/  BPT.TRAP 0x1 ;  /* 0x000000040000795c */ /* 0x000fe20000300000 */
.L_x_12449:
[----:B------:R-:W2:Y:S01]  /*184b0*/  LDL.LU R3, [R1+0x4] ;  /* 0x0000040001037983 */ /* 0x000ea20000300800 */
[----:B------:R-:W-:Y:S02]  /*184c0*/  VIADD R4, R4, 0x19c60 ;  /* 0x00019c6004047836 */ /* 0x000fe40000000000 */
[-C--:B------:R-:W-:Y:S01]  /*184d0*/  FMUL.FTZ R0, R88, R6.reuse ;  /* 0x0000000658007220 */ /* 0x080fe20000410000 */
[----:B------:R-:W-:Y:S01]  /*184e0*/  FMUL.FTZ R93, R93, R6 ;  /* 0x000000065d5d7220 */ /* 0x000fe20000410000 */
[----:B------:R-:W3:Y:S01]  /*184f0*/  LDL.LU R5, [R1+0x68] ;  /* 0x0000680001057983 */ /* 0x000ee20000300800 */
[----:B------:R-:W-:-:S05]  /*18500*/  VIADD R22, R22, 0x1 ;  /* 0x0000000116167836 */ /* 0x000fca0000000000 */
        /* <DEDUP_REMOVED lines=49> */
[----:B--2---:R-:W-:Y:S01]  /*18820*/  PRMT R4, R3, 0x654, R4 ;  /* 0x0000065403047816 */ /* 0x004fe20000000004 */
[----:B---3--:R-:W-:-:S03]  /*18830*/  VIADD R5, R5, 0x1 ;  /* 0x0000000105057836 */ /* 0x008fc60000000000 */
[----:B------:R0:W-:Y:S02]  /*18840*/  SYNCS.ARRIVE.TRANS64.RED.A1T0 RZ, [R4+URZ], RZ ;  /* 0x000000ff04ff79a7 */ /* 0x0001e4000810043f */
[----:B------:R0:W-:Y:S01]  /*18850*/  STL [R1+0x68], R5 ;  /* 0x0000680501007387 */ /* 0x0001e20000100800 */
[----:B------:R-:W-:-:S04]  /*18860*/  SEL R3, RZ, 0x1, P1 ;  /* 0x00000001ff037807 */ /* 0x000fc80000800000 */
[----:B------:R-:W-:-:S07]  /*18870*/  LOP3.LUT R152, R152, R3, RZ, 0x3c, !PT ;  /* 0x0000000398987212 */ /* 0x000fce00078e3cff */
.L_x_12332:
[----:B------:R-:W2:Y:S01]  /*18880*/  LDL R88, [R1+0x60] ;  /* 0x0000600001587983 */ /* 0x000ea20000100800 */
[----:B------:R-:W1:Y:S01]  /*18890*/  S2UR UR4, SR_CgaCtaId ;  /* 0x00000000000479c3 */ /* 0x000e620000008800 */
[----:B------:R-:W-:Y:S01]  /*188a0*/  MOV R16, 0x400 ;  /* 0x0000040000107802 */ /* 0x000fe20000000f00 */
[----:B------:R-:W-:Y:S01]  /*188b0*/  BSSY B0, `(.L_x_12450) ;  /* 0x0000335000007945 */ /* 0x000fe20003800000 */
[----:B-1----:R-:W-:-:S05]  /*188c0*/  IMAD.U32 R2, RZ, RZ, UR4 ;  /* 0x00000004ff027e24 */ /* 0x002fca000f8e00ff */
[----:B------:R-:W-:Y:S01]  /*188d0*/  LEA R16, R2, R16, 0x18 ;  /* 0x0000001002107211 */ /* 0x000fe200078ec0ff */
[----:B------:R-:W-:Y:S06]  /*188e0*/  BAR.SYNC.DEFER_BLOCKING 0x5, 0x200 ;  /* 0x0148000000007b1d */ /* 0x000fec0000010000 */
[----:B------:R-:W-:Y:S04]  /*188f0*/  STL [R1+0x4], R2 ;  /* 0x0000040201007387 */ /* 0x000fe80000100800 */
[----:B0-----:R-:W0:Y:S04]  /*18900*/  LDS.128 R4, [R16+0x19cd0] ;  /* 0x019cd00010047984 */ /* 0x001e280000000c00 */
[----:B0-----:R0:W-:Y:S04]  /*18910*/  STL.64 [R1+0x50], R4 ;  /* 0x0000500401007387 */ /* 0x0011e80000100a00 */
[----:B------:R0:W-:Y:S01]  /*18920*/  STL.64 [R1+0x58], R6 ;  /* 0x0000580601007387 */ /* 0x0001e20000100a00 */
[----:B------:R-:W-:Y:S06]  /*18930*/  BAR.ARV 0x4, 0x200 ;  /* 0x0108000000007b1d */ /* 0x000fec0000002000 */
[----:B--2---:R-:W-:-:S13]  /*18940*/  ISETP.NE.AND P1, PT, R88, RZ, PT ;  /* 0x000000ff5800720c */ /* 0x004fda0003f25270 */
[----:B------:R-:W1:Y:S02]  /*18950*/  @!P1 LDC R88, c[0x0][0xad4] ;  /* 0x0002b500ff589b82 */ /* 0x000e640000000800 */
[----:B-1----:R0:W-:Y:S01]  /*18960*/  @!P1 STL [R1+0x60], R88 ;  /* 0x0000605801009387 */ /* 0x0021e20000100800 */
[----:B------:R-:W-:Y:S05]  /*18970*/  @P0 BRA `(.L_x_12451) ;  /* 0x0000002400e80947 */ /* 0x000fea0003800000 */
[----:B0-----:R-:W0:Y:S01]  /*18980*/  S2R R4, SR_TID.X ;  /* 0x0000000000047919 */ /* 0x001e220000002100 */
[----:B------:R-:W-:Y:S01]  /*18990*/  ULDC.64 UR4, c[0x4][0x70] ;  /* 0x01001c0000047ab9 */ /* 0x000fe20000000a00 */
[----:B------:R-:W-:Y:S01]  /*189a0*/  ULDC.64 UR6, c[0x0][0xc08] ;  /* 0x0003020000067ab9 */ /* 0x000fe20000000a00 */
[----:B------:R-:W2:Y:S01]  /*189b0*/  LDL R6, [R1+0x84] ;  /* 0x0000840001067983 */ /* 0x000ea20000100800 */
[----:B0-----:R-:W-:-:S05]  /*189c0*/  IMAD.SHL.U32 R2, R4, 0x4, RZ ;  /* 0x0000000404027824 */ /* 0x001fca00078e00ff */
[----:B------:R-:W-:Y:S01]  /*189d0*/  LOP3.LUT R2, R2, 0xc, RZ, 0xc0, !PT ;  /* 0x0000000c02027812 */ /* 0x000fe200078ec0ff */
[----:B------:R-:W-:Y:S03]  /*189e0*/  BAR.SYNC.DEFER_BLOCKING 0x1, 0x180 ;  /* 0x0046000000007b1d */ /* 0x000fe60000010000 */
[----:B------:R-:W-:-:S05]  /*189f0*/  IADD3 R2, P0, R2, UR4, RZ ;  /* 0x0000000402027c10 */ /* 0x000fca000ff1e0ff */
[----:B------:R-:W-:Y:S01]  /*18a00*/  IMAD.X R3, RZ, RZ, UR5, P0 ;  /* 0x00000005ff037e24 */ /* 0x000fe200080e06ff */
[----:B------:R-:W0:Y:S01]  /*18a10*/  S2R R5, SR_SWINHI ;  /* 0x0000000000057919 */ /* 0x000e220000002f00 */
[----:B------:R-:W-:-:S03]  /*18a20*/  ULDC.64 UR4, c[0x0][0xc00] ;  /* 0x0003000000047ab9 */ /* 0x000fc60000000a00 */
[----:B------:R1:W3:Y:S01]  /*18a30*/  LDG.E.CONSTANT R14, desc[UR42][R2.64] ;  /* 0x0000002a020e7981 */ /* 0x0002e2000c1e9900 */
[----:B------:R-:W-:-:S04]  /*18a40*/  LOP3.LUT P0, R4, R4, 0x3, RZ, 0xc0, !PT ;  /* 0x0000000304047812 */ /* 0x000fc8000780c0ff */
[----:B------:R-:W-:-:S04]  /*18a50*/  ISETP.EQ.OR P0, PT, R4, 0x3, !P0 ;  /* 0x000000030400780c */ /* 0x000fc80004702670 */
[----:B------:R-:W-:Y:S02]  /*18a60*/  SEL R51, R94, R95, P0 ;  /* 0x0000005f5e337207 */ /* 0x000fe40000000000 */
[----:B------:R-:W-:Y:S02]  /*18a70*/  SEL R94, R95, R94, P0 ;  /* 0x0000005e5f5e7207 */ /* 0x000fe40000000000 */
[----:B------:R-:W4:Y:S01]  /*18a80*/  LDL.LU R95, [R1+0x64] ;  /* 0x00006400015f7983 */ /* 0x000f220000300800 */
[----:B------:R-:W-:Y:S02]  /*18a90*/  SEL R25, R0, R15, P0 ;  /* 0x0000000f00197207 */ /* 0x000fe40000000000 */
[----:B-1----:R-:W-:Y:S02]  /*18aa0*/  MOV R2, R16 ;  /* 0x0000001000027202 */ /* 0x002fe40000000f00 */
[----:B0-----:R-:W-:Y:S01]  /*18ab0*/  MOV R3, R5 ;  /* 0x0000000500037202 */ /* 0x001fe20000000f00 */
[----:B------:R-:W4:Y:S01]  /*18ac0*/  LDL R89, [R1+0x70] ;  /* 0x0000700001597983 */ /* 0x000f220000100800 */
[----:B------:R-:W-:-:S02]  /*18ad0*/  SEL R15, R15, R0, P0 ;  /* 0x000000000f0f7207 */ /* 0x000fc40000000000 */
[----:B------:R-:W-:Y:S02]  /*18ae0*/  SEL R49, R90, R91, P0 ;  /* 0x0000005b5a317207 */ /* 0x000fe40000000000 */
[----:B------:R-:W-:Y:S02]  /*18af0*/  SEL R27, R92, R93, P0 ;  /* 0x0000005d5c1b7207 */ /* 0x000fe40000000000 */
[----:B------:R-:W-:Y:S02]  /*18b00*/  SEL R90, R91, R90, P0 ;  /* 0x0000005a5b5a7207 */ /* 0x000fe40000000000 */
[----:B------:R-:W-:Y:S01]  /*18b10*/  SEL R57, R106, R107, P0 ;  /* 0x0000006b6a397207 */ /* 0x000fe20000000000 */
[----:B------:R-:W4:Y:S01]  /*18b20*/  LDL R91, [R1+0x20] ;  /* 0x00002000015b7983 */ /* 0x000f220000100800 */
[----:B------:R-:W-:Y:S02]  /*18b30*/  SEL R93, R93, R92, P0 ;  /* 0x0000005c5d5d7207 */ /* 0x000fe40000000000 */
[----:B------:R-:W-:Y:S01]  /*18b40*/  SEL R29, R96, R97, P0 ;  /* 0x00000061601d7207 */ /* 0x000fe20000000000 */
[----:B------:R-:W4:Y:S01]  /*18b50*/  LDL R92, [R1+0x40] ;  /* 0x00004000015c7983 */ /* 0x000f220000100800 */
        /* <DEDUP_REMOVED lines=38> */
[----:B--2---:R-:W-:-:S03]  /*18dc0*/  IMAD.WIDE R10, R6, 0x2, R2 ;  /* 0x00000002060a7825 */ /* 0x004fc600078e0202 */
[----:B------:R-:W-:-:S04]  /*18dd0*/  IADD3 R73, P5, R10, 0x20, RZ ;  /* 0x000000200a497810 */ /* 0x000fc80007fbe0ff */
[----:B------:R-:W-:Y:S02]  /*18de0*/  LOP3.LUT R0, R73, 0x180, RZ, 0xc0, !PT ;  /* 0x0000018049007812 */ /* 0x000fe400078ec0ff */
[----:B------:R-:W-:Y:S02]  /*18df0*/  IADD3 R75, P4, R10, 0x3000, RZ ;  /* 0x000030000a4b7810 */ /* 0x000fe40007f9e0ff */
[----:B------:R-:W-:Y:S02]  /*18e00*/  SHF.R.U64 R0, R0, 0x3, RZ ;  /* 0x0000000300007819 */ /* 0x000fe400000012ff */
[C---:B------:R-:W-:Y:S02]  /*18e10*/  IADD3 R77, P3, R10.reuse, 0x3020, RZ ;  /* 0x000030200a4d7810 */ /* 0x040fe40007f7e0ff */
[C---:B------:R-:W-:Y:S02]  /*18e20*/  IADD3 R79, P2, R10.reuse, 0x6000, RZ ;  /* 0x000060000a4f7810 */ /* 0x040fe40007f5e0ff */
[----:B------:R-:W-:-:S02]  /*18e30*/  IADD3 R81, P1, R10, 0x6020, RZ ;  /* 0x000060200a517810 */ /* 0x000fc40007f3e0ff */
[----:B------:R-:W-:Y:S02]  /*18e40*/  LOP3.LUT R5, R10, 0x180, RZ, 0xc0, !PT ;  /* 0x000001800a057812 */ /* 0x000fe400078ec0ff */
[----:B------:R-:W-:Y:S02]  /*18e50*/  LOP3.LUT R12, R0, R73, RZ, 0x3c, !PT ;  /* 0x00000049000c7212 */ /* 0x000fe400078e3cff */
[----:B------:R-:W-:Y:S02]  /*18e60*/  LOP3.LUT R0, R75, 0x180, RZ, 0xc0, !PT ;  /* 0x000001804b007812 */ /* 0x000fe400078ec0ff */
[----:B------:R-:W-:Y:S02]  /*18e70*/  LOP3.LUT R4, R77, 0x180, RZ, 0xc0, !PT ;  /* 0x000001804d047812 */ /* 0x000fe400078ec0ff */
[----:B------:R-:W-:Y:S02]  /*18e80*/  LOP3.LUT R6, R79, 0x180, RZ, 0xc0, !PT ;  /* 0x000001804f067812 */ /* 0x000fe400078ec0ff */
[----:B-----5:R-:W-:-:S02]  /*18e90*/  LOP3.LUT R24, R81, 0x180, RZ, 0xc0, !PT ;  /* 0x0000018051187812 */ /* 0x020fc400078ec0ff */
[----:B------:R-:W-:Y:S02]  /*18ea0*/  SHF.R.U64 R5, R5, 0x3, RZ ;  /* 0x0000000305057819 */ /* 0x000fe400000012ff */
[----:B------:R-:W-:Y:S02]  /*18eb0*/  SHF.R.U64 R0, R0, 0x3, RZ ;  /* 0x0000000300007819 */ /* 0x000fe400000012ff */
[----:B------:R-:W-:Y:S01]  /*18ec0*/  SHF.R.U64 R4, R4, 0x3, RZ ;  /* 0x0000000304047819 */ /* 0x000fe200000012ff */
[--C-:B------:R-:W-:Y:S01]  /*18ed0*/  IMAD.X R13, RZ, RZ, R11.reuse, P5 ;  /* 0x000000ffff0d7224 */ /* 0x100fe200028e060b */
[----:B------:R-:W-:Y:S01]  /*18ee0*/  SHF.R.U64 R6, R6, 0x3, RZ ;  /* 0x0000000306067819 */ /* 0x000fe200000012ff */
[--C-:B------:R-:W-:Y:S01]  /*18ef0*/  IMAD.X R9, RZ, RZ, R11.reuse, P4 ;  /* 0x000000ffff097224 */ /* 0x100fe200020e060b */
[----:B------:R-:W-:Y:S02]  /*18f00*/  SHF.R.U64 R24, R24, 0x3, RZ ;  /* 0x0000000318187819 */ /* 0x000fe400000012ff */
[----:B------:R-:W-:Y:S01]  /*18f10*/  LOP3.LUT R10, R5, R10, RZ, 0x3c, !PT ;  /* 0x0000000a050a7212 */ /* 0x000fe200078e3cff */
[----:B------:R-:W-:Y:S01]  /*18f20*/  IMAD.X R83, RZ, RZ, R11, P3 ;  /* 0x000000ffff537224 */ /* 0x000fe200018e060b */
[----:B------:R-:W-:-:S02]  /*18f30*/  LOP3.LUT R8, R0, R75, RZ, 0x3c, !PT ;  /* 0x0000004b00087212 */ /* 0x000fc400078e3cff */
[----:B---3--:R-:W-:Y:S01]  /*18f40*/  LOP3.LUT R73, R14, 0x2, RZ, 0x3c, !PT ;  /* 0x000000020e497812 */ /* 0x008fe200078e3cff */
[--C-:B------:R-:W-:Y:S01]  /*18f50*/  IMAD.X R7, RZ, RZ, R11.reuse, P2 ;  /* 0x000000ffff077224 */ /* 0x100fe200010e060b */
[----:B------:R-:W-:Y:S01]  /*18f60*/  LOP3.LUT R82, R4, R77, RZ, 0x3c, !PT ;  /* 0x0000004d04527212 */ /* 0x000fe200078e3cff */
[----:B------:R-:W-:Y:S01]  /*18f70*/  IMAD.X R5, RZ, RZ, R11, P1 ;  /* 0x000000ffff057224 */ /* 0x000fe200008e060b */
[----:B------:R-:W-:Y:S02]  /*18f80*/  LOP3.LUT R6, R6, R79, RZ, 0x3c, !PT ;  /* 0x0000004f06067212 */ /* 0x000fe400078e3cff */
[----:B------:R-:W-:Y:S01]  /*18f90*/  LOP3.LUT R4, R24, R81, RZ, 0x3c, !PT ;  /* 0x0000005118047212 */ /* 0x000fe200078e3cff */
[----:B------:R-:W-:Y:S01]  /*18fa0*/  SHFL.IDX PT, R25, R25, R14, 0x1c1f ;  /* 0x001c1f0e19197589 */ /* 0x000fe200000e0000 */
[----:B------:R-:W-:Y:S01]  /*18fb0*/  MOV R0, R10 ;  /* 0x0000000a00007202 */ /* 0x000fe20000000f00 */
[----:B------:R-:W4:Y:S01]  /*18fc0*/  LDC.64 R80, c[0x0][0xc00] ;  /* 0x00030000ff507b82 */ /* 0x000f220000000a00 */
[----:B------:R-:W-:Y:S01]  /*18fd0*/  MOV R85, R12 ;  /* 0x0000000c00557202 */ /* 0x000fe20000000f00 */
[----:B------:R-:W0:Y:S01]  /*18fe0*/  SHFL.IDX PT, R38, R15, R73, 0x1c1f ;  /* 0x001c1f490f267589 */ /* 0x000e2200000e0000 */
[----:B------:R-:W-:-:S02]  /*18ff0*/  MOV R86, R8 ;  /* 0x0000000800567202 */ /* 0x000fc40000000f00 */
[----:B------:R-:W-:Y:S01]  /*19000*/  MOV R82, R82 ;  /* 0x0000005200527202 */ /* 0x000fe20000000f00 */
        /* <DEDUP_REMOVED lines=15> */
[----:B------:R-:W-:Y:S04]  /*19100*/  SHFL.IDX PT, R70, R41, R14, 0x1c1f ;  /* 0x001c1f0e29467589 */ /* 0x000fe800000e0000 */
[----:B------:R-:W-:Y:S04]  /*19110*/  SHFL.IDX PT, R78, R45, R14, 0x1c1f ;  /* 0x001c1f0e2d4e7589 */ /* 0x000fe800000e0000 */
[----:B------:R-:W-:Y:S04]  /*19120*/  SHFL.IDX PT, R57, R57, R14, 0x1c1f ;  /* 0x001c1f0e39397589 */ /* 0x000fe800000e0000 */
[----:B------:R-:W4:Y:S04]  /*19130*/  SHFL.IDX PT, R35, R134, R73, 0x1c1f ;  /* 0x001c1f4986237589 */ /* 0x000f2800000e0000 */
[----:B------:R-:W4:Y:S04]  /*19140*/  SHFL.IDX PT, R61, R104, R73, 0x1c1f ;  /* 0x001c1f49683d7589 */ /* 0x000f2800000e0000 */
        /* <DEDUP_REMOVED lines=12> */
[----:B------:R-:W4:Y:S04]  /*19210*/  SHFL.IDX PT, R96, R96, R73, 0x1c1f ;  /* 0x001c1f4960607589 */ /* 0x000f2800000e0000 */
[----:B------:R-:W4:Y:S04]  /*19220*/  SHFL.IDX PT, R98, R98, R73, 0x1c1f ;  /* 0x001c1f4962627589 */ /* 0x000f2800000e0000 */
[----:B------:R-:W4:Y:S04]  /*19230*/  SHFL.IDX PT, R102, R102, R73, 0x1c1f ;  /* 0x001c1f4966667589 */ /* 0x000f2800000e0000 */
[----:B------:R-:W4:Y:S04]  /*19240*/  SHFL.IDX PT, R110, R110, R73, 0x1c1f ;  /* 0x001c1f496e6e7589 */ /* 0x000f2800000e0000 */
[----:B------:R2:W-:Y:S04]  /*19250*/  SHFL.IDX PT, R6, R39, R14, 0x1c1f ;  /* 0x001c1f0e27067589 */ /* 0x0005e800000e0000 */
[----:B------:R3:W-:Y:S04]  /*19260*/  SHFL.IDX PT, R5, R43, R14, 0x1c1f ;  /* 0x001c1f0e2b057589 */ /* 0x0007e800000e0000 */
[----:B------:R4:W-:Y:S04]  /*19270*/  SHFL.IDX PT, R4, R47, R14, 0x1c1f ;  /* 0x001c1f0e2f047589 */ /* 0x0009e800000e0000 */
[----:B------:R-:W-:Y:S04]  /*19280*/  SHFL.IDX PT, R7, R69, R14, 0x1c1f ;  /* 0x001c1f0e45077589 */ /* 0x000fe800000e0000 */
[----:B------:R-:W4:Y:S04]  /*19290*/  SHFL.IDX PT, R108, R108, R73, 0x1c1f ;  /* 0x001c1f496c6c7589 */ /* 0x000f2800000e0000 */
[----:B------:R-:W4:Y:S04]  /*192a0*/  SHFL.IDX PT, R13, R116, R73, 0x1c1f ;  /* 0x001c1f49740d7589 */ /* 0x000f2800000e0000 */
[----:B------:R-:W-:Y:S04]  /*192b0*/  SHFL.IDX PT, R124, R124, R73, 0x1c1f ;  /* 0x001c1f497c7c7589 */ /* 0x000fe800000e0000 */
[----:B------:R-:W-:Y:S04]  /*192c0*/  SHFL.IDX PT, R11, R132, R73, 0x1c1f ;  /* 0x001c1f49840b7589 */ /* 0x000fe800000e0000 */
[----:B------:R-:W4:Y:S04]  /*192d0*/  SHFL.IDX PT, R67, R118, R73, 0x1c1f ;  /* 0x001c1f4976437589 */ /* 0x000f2800000e0000 */
[----:B------:R-:W4:Y:S04]  /*192e0*/  SHFL.IDX PT, R75, R122, R73, 0x1c1f ;  /* 0x001c1f497a4b7589 */ /* 0x000f2800000e0000 */
[----:B------:R-:W4:Y:S04]  /*192f0*/  SHFL.IDX PT, R130, R130, R73, 0x1c1f ;  /* 0x001c1f4982827589 */ /* 0x000f2800000e0000 */
[----:B------:R-:W4:Y:S01]  /*19300*/  SHFL.IDX PT, R15, R126, R73, 0x1c1f ;  /* 0x001c1f497e0f7589 */ /* 0x000f2200000e0000 */
[----:B0-----:R-:W-:-:S02]  /*19310*/  SEL R36, R25, R38, P0 ;  /* 0x0000002619247207 */ /* 0x001fc40000000000 */
[----:B------:R-:W-:Y:S02]  /*19320*/  SEL R38, R38, R25, P0 ;  /* 0x0000001926267207 */ /* 0x000fe40000000000 */
[----:B-1----:R-:W-:Y:S02]  /*19330*/  SEL R37, R27, R12, P0 ;  /* 0x0000000c1b257207 */ /* 0x002fe40000000000 */
[----:B--2---:R-:W-:Y:S02]  /*19340*/  SEL R39, R12, R27, P0 ;  /* 0x0000001b0c277207 */ /* 0x004fe40000000000 */
[----:B------:R-:W-:Y:S02]  /*19350*/  SEL R40, R49, R90, P0 ;  /* 0x0000005a31287207 */ /* 0x000fe40000000000 */
[----:B------:R-:W-:Y:S02]  /*19360*/  SEL R42, R90, R49, P0 ;  /* 0x000000315a2a7207 */ /* 0x000fe40000000000 */
[----:B---3--:R-:W-:-:S02]  /*19370*/  SEL R41, R51, R94, P0 ;  /* 0x0000005e33297207 */ /* 0x008fc40000000000 */
[----:B------:R-:W-:Y:S02]  /*19380*/  SEL R43, R94, R51, P0 ;  /* 0x000000335e2b7207 */ /* 0x000fe40000000000 */
[----:B----4-:R-:W-:Y:S02]  /*19390*/  SEL R33, R34, R35, P0 ;  /* 0x0000002322217207 */ /* 0x010fe40000000000 */
        /* <DEDUP_REMOVED lines=43> */
[----:B------:R-:W-:Y:S02]  /*19650*/  F2FP.BF16.F32.PACK_AB R8, R45, R44 ;  /* 0x0000002c2d08723e */ /* 0x000fe400000010ff */
[----:B------:R-:W-:Y:S02]  /*19660*/  F2FP.BF16.F32.PACK_AB R9, R49, R48 ;  /* 0x000000303109723e */ /* 0x000fe400000010ff */
        /* <DEDUP_REMOVED lines=20> */
[----:B------:R-:W-:Y:S04]  /*197b0*/  STSM.16.M88.4 [R86], R12 ;  /* 0x0000000c56007844 */ /* 0x000fe80000000200 */
[----:B------:R0:W-:Y:S04]  /*197c0*/  STSM.16.M88.4 [R82], R24 ;  /* 0x0000001852007844 */ /* 0x0001e80000000200 */
[----:B------:R-:W-:Y:S04]  /*197d0*/  STSM.16.M88.4 [R83], R28 ;  /* 0x0000001c53007844 */ /* 0x000fe80000000200 */
[----:B------:R2:W-:Y:S01]  /*197e0*/  STSM.16.M88.4 [R84], R4 ;  /* 0x0000000454007844 */ /* 0x0005e20000000200 */
[----:B------:R-:W-:Y:S01]  /*197f0*/  ISETP.NE.U32.AND P0, PT, RZ, UR4, PT ;  /* 0x00000004ff007c0c */ /* 0x000fe2000bf05070 */
[----:B------:R-:W-:-:S02]  /*19800*/  IMAD.MOV.U32 R0, RZ, RZ, RZ ;  /* 0x000000ffff007224 */ /* 0x000fc400078e00ff */
[----:B-1----:R-:W-:Y:S01]  /*19810*/  IMAD.WIDE R8, R95, 0x4, R80 ;  /* 0x000000045f087825 */ /* 0x002fe200078e0250 */
[----:B------:R-:W-:Y:S01]  /*19820*/  ISETP.NE.AND.EX P0, PT, RZ, UR5, PT, P0 ;  /* 0x00000005ff007c0c */ /* 0x000fe2000bf05300 */
[----:B------:R-:W-:Y:S01]  /*19830*/  BAR.SYNC.DEFER_BLOCKING 0x1, 0x180 ;  /* 0x0046000000007b1d */ /* 0x000fe20000010000 */
[----:B------:R-:W-:Y:S01]  /*19840*/  ISETP.NE.U32.AND P1, PT, RZ, UR6, PT ;  /* 0x00000006ff007c0c */ /* 0x000fe2000bf25070 */
[----:B0-----:R-:W-:Y:S01]  /*19850*/  IMAD.MOV.U32 R24, RZ, RZ, 0x9b8 ;  /* 0x000009b8ff187424 */ /* 0x001fe200078e00ff */
[----:B------:R-:W-:-:S05]  /*19860*/  ISETP.GT.AND P3, PT, R88, 0x1, PT ;  /* 0x000000015800780c */ /* 0x000fca0003f64270 */
[----:B------:R-:W0:Y:S01]  /*19870*/  LDC R80, c[0x0][0xbe8] ;  /* 0x0002fa00ff507b82 */ /* 0x000e220000000800 */
[----:B------:R-:W-:-:S07]  /*19880*/  ISETP.NE.U32.AND P2, PT, RZ, UR4, PT ;  /* 0x00000004ff007c0c */ /* 0x000fce000bf45070 */
[----:B------:R-:W1:Y:S01]  /*19890*/  LDC.64 R14, c[0x0][0xba8] ;  /* 0x0002ea00ff0e7b82 */ /* 0x000e620000000a00 */
[----:B------:R-:W3:Y:S01]  /*198a0*/  @P0 LDG.E R0, desc[UR42][R8.64] ;  /* 0x0000002a08000981 */ /* 0x000ee2000c1e1900 */
[----:B------:R-:W-:Y:S02]  /*198b0*/  ISETP.NE.AND.EX P1, PT, RZ, UR7, PT, P1 ;  /* 0x00000007ff007c0c */ /* 0x000fe4000bf25310 */
[----:B------:R-:W-:-:S04]  /*198c0*/  SEL R24, R24, 0x978, P3 ;  /* 0x0000097818187807 */ /* 0x000fc80001800000 */
[----:B--2---:R-:W2:Y:S08]  /*198d0*/  LDC.64 R6, c[0x0][R24+0x220] ;  /* 0x0000880018067b82 */ /* 0x004eb00000000a00 */
[----:B------:R-:W4:Y:S08]  /*198e0*/  @P1 LDC.64 R4, c[0x0][0xc08] ;  /* 0x00030200ff041b82 */ /* 0x000f300000000a00 */
[----:B------:R-:W1:Y:S01]  /*198f0*/  LDC.64 R10, c[0x0][R24+0x218] ;  /* 0x00008600180a7b82 */ /* 0x000e620000000a00 */
[----:B------:R-:W-:Y:S01]  /*19900*/  ULDC UR6, c[0x0][0xa88] ;  /* 0x0002a20000067ab9 */ /* 0x000fe20000000800 */
[----:B0-----:R-:W-:-:S06]  /*19910*/  ISETP.NE.AND P4, PT, R80, 0x1, PT ;  /* 0x000000015000780c */ /* 0x001fcc0003f85270 */
[----:B------:R-:W0:Y:S01]  /*19920*/  LDC.64 R12, c[0x0][R24+0x228] ;  /* 0x00008a00180c7b82 */ /* 0x000e220000000a00 */
[----:B------:R-:W-:Y:S02]  /*19930*/  IMAD.U32 R85, RZ, RZ, UR6 ;  /* 0x00000006ff557e24 */ /* 0x000fe4000f8e00ff */
[----:B----4-:R-:W-:-:S05]  /*19940*/  @P1 IMAD.WIDE R4, R95, 0x4, R4 ;  /* 0x000000045f041825 */ /* 0x010fca00078e0204 */
[----:B------:R-:W4:Y:S01]  /*19950*/  @P4 LDC R26, c[0x0][0xbec] ;  /* 0x0002fb00ff1a4b82 */ /* 0x000f220000000800 */
[----:B------:R2:W5:Y:S01]  /*19960*/  @P1 LDG.E R85, desc[UR42][R4.64] ;  /* 0x0000002a04551981 */ /* 0x000562000c1e1900 */
[----:B------:R-:W-:-:S06]  /*19970*/  ISETP.NE.AND.EX P2, PT, RZ, UR5, PT, P2 ;  /* 0x00000005ff007c0c */ /* 0x000fcc000bf45320 */
[----:B------:R-:W4:Y:S08]  /*19980*/  @P4 LDC R87, c[0x0][0xbf0] ;  /* 0x0002fc00ff574b82 */ /* 0x000f300000000800 */
[----:B--2---:R2:W2:Y:S01]  /*19990*/  LDC.64 R4, c[0x0][R24+0x210] ;  /* 0x0000840018047b82 */ /* 0x0044a20000000a00 */
[----:B------:R-:W-:Y:S02]  /*199a0*/  SHF.R.S32.HI R25, RZ, 0x1f, R95 ;  /* 0x0000001fff197819 */ /* 0x000fe4000001145f */
[----:B------:R-:W-:-:S02]  /*199b0*/  SEL R81, R95, RZ, !P2 ;  /* 0x000000ff5f517207 */ /* 0x000fc40005000000 */
[----:B------:R-:W-:-:S03]  /*199c0*/  SEL R25, R25, RZ, !P2 ;  /* 0x000000ff19197207 */ /* 0x000fc60005000000 */
[----:B------:R-:W-:Y:S01]  /*199d0*/  IMAD R7, R7, R81, RZ ;  /* 0x0000005107077224 */ /* 0x000fe200078e02ff */
[----:B------:R-:W-:Y:S01]  /*199e0*/  SEL R27, R89, RZ, P3 ;  /* 0x000000ff591b7207 */ /* 0x000fe20001800000 */
[----:B-1----:R-:W1:Y:S02]  /*199f0*/  @!P3 LDC R14, c[0x0][0xb50] ;  /* 0x0002d400ff0ebb82 */ /* 0x002e640000000800 */
[C---:B------:R-:W-:Y:S02]  /*19a00*/  IMAD R31, R6.reuse, R25, R7 ;  /* 0x00000019061f7224 */ /* 0x040fe400078e0207 */
[----:B------:R-:W-:-:S04]  /*19a10*/  IMAD.WIDE.U32 R6, R6, R81, RZ ;  /* 0x0000005106067225 */ /* 0x000fc800078e00ff */
[-C--:B------:R-:W-:Y:S01]  /*19a20*/  IMAD R29, R11, R153.reuse, RZ ;  /* 0x000000990b1d7224 */ /* 0x080fe200078e02ff */
[----:B------:R-:W1:Y:S01]  /*19a30*/  @!P3 LDC R15, c[0x0][0xb54] ;  /* 0x0002d500ff0fbb82 */ /* 0x000e620000000800 */
[----:B------:R-:W-:-:S04]  /*19a40*/  IMAD.WIDE.U32 R10, R10, R153, RZ ;  /* 0x000000990a0a7225 */ /* 0x000fc800078e00ff */
[----:B------:R-:W-:Y:S02]  /*19a50*/  IMAD.IADD R25, R92, 0x1, R91 ;  /* 0x000000015c197824 */ /* 0x000fe400078e025b */
[----:B------:R-:W-:Y:S02]  /*19a60*/  IMAD.IADD R28, R11, 0x1, R29 ;  /* 0x000000010b1c7824 */ /* 0x000fe400078e021d */
[----:B------:R-:W-:Y:S02]  /*19a70*/  IMAD.IADD R11, R7, 0x1, R31 ;  /* 0x00000001070b7824 */ /* 0x000fe400078e021f */
[----:B------:R-:W-:Y:S02]  /*19a80*/  IMAD.MOV.U32 R7, RZ, RZ, R25 ;  /* 0x000000ffff077224 */ /* 0x000fe400078e0019 */
[-C--:B0-----:R-:W-:Y:S02]  /*19a90*/  IMAD R29, R13, R27.reuse, RZ ;  /* 0x0000001b0d1d7224 */ /* 0x081fe400078e02ff */
[----:B------:R-:W-:-:S04]  /*19aa0*/  IMAD.WIDE.U32 R12, R12, R27, RZ ;  /* 0x0000001b0c0c7225 */ /* 0x000fc800078e00ff */
[----:B------:R-:W-:Y:S01]  /*19ab0*/  IMAD.IADD R29, R13, 0x1, R29 ;  /* 0x000000010d1d7824 */ /* 0x000fe200078e021d */
[--C-:B---3--:R-:W-:Y:S01]  /*19ac0*/  IADD3 R10, P2, P5, R6, R10, R0.reuse ;  /* 0x0000000a060a7210 */ /* 0x108fe20007d5e000 */
[----:B----4-:R-:W-:Y:S01]  /*19ad0*/  @P4 IMAD.HI.U32 R6, R25, R26, RZ ;  /* 0x0000001a19064227 */ /* 0x010fe200078e00ff */
[----:B------:R-:W-:-:S04]  /*19ae0*/  SHF.R.S32.HI R83, RZ, 0x1f, R0 ;  /* 0x0000001fff537819 */ /* 0x000fc80000011400 */
[----:B------:R-:W-:Y:S02]  /*19af0*/  @P4 SHF.R.U32.HI R7, RZ, R87, R6 ;  /* 0x00000057ff074219 */ /* 0x000fe40000011606 */
[----:B------:R-:W-:-:S03]  /*19b00*/  IADD3.X R11, R11, R28, R83, P2, P5 ;  /* 0x0000001c0b0b7210 */ /* 0x000fc600017ea453 */
[--C-:B--2---:R-:W-:Y:S01]  /*19b10*/  IMAD.MOV R24, RZ, RZ, -R7.reuse ;  /* 0x000000ffff187224 */ /* 0x104fe200078e0a07 */
[----:B------:R-:W-:Y:S02]  /*19b20*/  IADD3 R12, P2, P5, R7, R10, R12 ;  /* 0x0000000a070c7210 */ /* 0x000fe40007d5e00c */
        /* <DEDUP_REMOVED lines=10> */
[----:B------:R-:W-:Y:S06]  /*19bd0*/  @P1 BRA `(.L_x_12452) ;  /* 0x0000000000101947 */ /* 0x000fec0003800000 */
[----:B------:R-:W-:Y:S05]  /*19be0*/  @!P0 BRA `(.L_x_12452) ;  /* 0x00000000000c8947 */ /* 0x000fea0003800000 */
[----:B------:R-:W2:Y:S04]  /*19bf0*/  LDG.E R4, desc[UR42][R8.64] ;  /* 0x0000002a08047981 */ /* 0x000ea8000c1e1900 */
[----:B-----5:R-:W2:Y:S02]  /*19c00*/  LDG.E R85, desc[UR42][R8.64+0x4] ;  /* 0x0000042a08557981 */ /* 0x020ea4000c1e1900 */
[----:B--2---:R-:W-:-:S07]  /*19c10*/  IMAD.IADD R85, R85, 0x1, -R4 ;  /* 0x0000000155557824 */ /* 0x004fce00078e0a04 */
.L_x_12452:
        /* <DEDUP_REMOVED lines=13> */
[----:B--2---:R-:W-:-:S04]  /*19cf0*/  IMAD.IADD R9, R9, 0x1, R91 ;  /* 0x0000000109097824 */ /* 0x004fc800078e025b */
[C---:B------:R-:W-:Y:S01]  /*19d00*/  VIADD R15, R9.reuse, 0x8 ;  /* 0x00000008090f7836 */ /* 0x040fe20000000000 */
[----:B------:R-:W-:-:S04]  /*19d10*/  ISETP.GE.OR P1, PT, R9, R82, P0 ;  /* 0x000000520900720c */ /* 0x000fc80000726670 */
[----:B------:R-:W-:-:S09]  /*19d20*/  ISETP.GE.OR P0, PT, R15, R82, P0 ;  /* 0x000000520f00720c */ /* 0x000fd20000706670 */
[----:B0-----:R0:W-:Y:S04]  /*19d30*/  @!P1 ST.E desc[UR42][R4.64], R20 ;  /* 0x0000001404009985 */ /* 0x0011e8000c10192a */
[----:B------:R0:W-:Y:S01]  /*19d40*/  @!P0 ST.E desc[UR42][R6.64], R21 ;  /* 0x0000001506008985 */ /* 0x0001e2000c10192a */
[----:B------:R-:W-:Y:S05]  /*19d50*/  @P3 BRA `(.L_x_12453) ;  /* 0x00000008001c3947 */ /* 0x000fea0003800000 */
[----:B------:R-:W2:Y:S01]  /*19d60*/  LDL R84, [R1+0x4c] ;  /* 0x00004c0001547983 */ /* 0x000ea20000100800 */
[----:B0-----:R-:W0:Y:S01]  /*19d70*/  @P4 LDC R21, c[0x0][0xbec] ;  /* 0x0002fb00ff154b82 */ /* 0x001e220000000800 */
[----:B------:R-:W-:Y:S02]  /*19d80*/  ULDC.64 UR4, c[0x0][0xaa0] ;  /* 0x0002a80000047ab9 */ /* 0x000fe40000000a00 */
[----:B------:R-:W5:Y:S04]  /*19d90*/  LDL R46, [R1+0x8c] ;  /* 0x00008c00012e7983 */ /* 0x000f680000100800 */
[----:B------:R-:W5:Y:S01]  /*19da0*/  LDL R45, [R1+0x6c] ;  /* 0x00006c00012d7983 */ /* 0x000f620000100800 */
[----:B------:R-:W1:Y:S03]  /*19db0*/  @P4 LDC R37, c[0x0][0xbf0] ;  /* 0x0002fc00ff254b82 */ /* 0x000e660000000800 */
[----:B------:R-:W5:Y:S04]  /*19dc0*/  LDL R44, [R1+0x88] ;  /* 0x00008800012c7983 */ /* 0x000f680000100800 */
[----:B------:R-:W5:Y:S01]  /*19dd0*/  LDL R42, [R1+0x74] ;  /* 0x00007400012a7983 */ /* 0x000f620000100800 */
[----:B------:R-:W3:Y:S02]  /*19de0*/  S2R R8, SR_TID.X ;  /* 0x0000000000087919 */ /* 0x000ee40000002100 */
[----:B---3--:R-:W-:-:S05]  /*19df0*/  VIADD R87, R8, 0xffffff80 ;  /* 0xffffff8008577836 */ /* 0x008fca0000000000 */
[----:B------:R-:W-:-:S04]  /*19e00*/  SHF.R.S32.HI R86, RZ, 0x1f, R87 ;  /* 0x0000001fff567819 */ /* 0x000fc80000011457 */
[----:B------:R-:W-:-:S04]  /*19e10*/  LEA.HI R86, R86, R87, RZ, 0x2 ;  /* 0x0000005756567211 */ /* 0x000fc800078f10ff */
[----:B------:R-:W-:Y:S02]  /*19e20*/  SHF.R.S32.HI R86, RZ, 0x2, R86 ;  /* 0x00000002ff567819 */ /* 0x000fe40000011456 */
[----:B------:R-:W-:-:S04]  /*19e30*/  SHF.R.S32.HI R20, RZ, 0x1f, R87 ;  /* 0x0000001fff147819 */ /* 0x000fc80000011457 */
[----:B------:R-:W-:Y:S01]  /*19e40*/  LEA.HI R20, R20, R87, RZ, 0x2 ;  /* 0x0000005714147211 */ /* 0x000fe200078f10ff */
[----:B------:R-:W-:-:S03]  /*19e50*/  IMAD R83, R83, UR4, RZ ;  /* 0x0000000453537c24 */ /* 0x000fc6000f8e02ff */
[----:B------:R-:W-:Y:S01]  /*19e60*/  LOP3.LUT R20, R20, 0xfffffffc, RZ, 0xc0, !PT ;  /* 0xfffffffc14147812 */ /* 0x000fe200078ec0ff */
[----:B------:R-:W-:-:S04]  /*19e70*/  IMAD R83, R0, UR5, R83 ;  /* 0x0000000500537c24 */ /* 0x000fc8000f8e0253 */
[----:B------:R-:W-:Y:S02]  /*19e80*/  IMAD.IADD R20, R87, 0x1, -R20 ;  /* 0x0000000157147824 */ /* 0x000fe400078e0a14 */
[C---:B------:R-:W-:Y:S01]  /*19e90*/  IMAD.IADD R43, R86.reuse, 0x1, R91 ;  /* 0x00000001562b7824 */ /* 0x040fe200078e025b */
[----:B------:R-:W-:Y:S01]  /*19ea0*/  BSSY B1, `(.L_x_12454) ;  /* 0x000005f000017945 */ /* 0x000fe20003800000 */
[----:B--2---:R-:W-:-:S04]  /*19eb0*/  IMAD R5, R86, 0x20, R84 ;  /* 0x0000002056057824 */ /* 0x004fc800078e0254 */
[----:B------:R-:W-:-:S03]  /*19ec0*/  IMAD.WIDE R2, R5, 0x2, R2 ;  /* 0x0000000205027825 */ /* 0x000fc600078e0202 */
[C---:B------:R-:W-:Y:S02]  /*19ed0*/  IADD3 R5, P5, R2.reuse, 0x7800, RZ ;  /* 0x0000780002057810 */ /* 0x040fe40007fbe0ff */
[C---:B------:R-:W-:Y:S02]  /*19ee0*/  IADD3 R9, P0, R2.reuse, 0x1800, RZ ;  /* 0x0000180002097810 */ /* 0x040fe40007f1e0ff */
[C---:B------:R-:W-:Y:S02]  /*19ef0*/  IADD3 R13, P1, R2.reuse, 0x3000, RZ ;  /* 0x00003000020d7810 */ /* 0x040fe40007f3e0ff */
[C---:B------:R-:W-:Y:S02]  /*19f00*/  IADD3 R25, P2, R2.reuse, 0x4800, RZ ;  /* 0x0000480002197810 */ /* 0x040fe40007f5e0ff */
[C---:B------:R-:W-:Y:S02]  /*19f10*/  IADD3 R29, P3, R2.reuse, 0x6000, RZ ;  /* 0x00006000021d7810 */ /* 0x040fe40007f7e0ff */
        /* <DEDUP_REMOVED lines=23> */
[----:B------:R-:W5:Y:S04]  /*1a090*/  LD.E.128 R8, desc[UR42][R8.64] ;  /* 0x0000002a08087980 */ /* 0x000f68000c101d00 */
[----:B------:R2:W5:Y:S04]  /*1a0a0*/  LD.E.128 R4, desc[UR42][R2.64] ;  /* 0x0000002a02047980 */ /* 0x000568000c101d00 */
[----:B------:R-:W5:Y:S04]  /*1a0b0*/  LD.E.128 R12, desc[UR42][R12.64] ;  /* 0x0000002a0c0c7980 */ /* 0x000f68000c101d00 */
[----:B------:R-:W5:Y:S01]  /*1a0c0*/  LD.E.128 R24, desc[UR42][R24.64] ;  /* 0x0000002a18187980 */ /* 0x000f62000c101d00 */
[----:B--2---:R-:W-:Y:S01]  /*1a0d0*/  IMAD.WIDE.U32 R2, R0, UR4, RZ ;  /* 0x0000000400027c25 */ /* 0x004fe2000f8e00ff */
[----:B------:R-:W-:-:S02]  /*1a0e0*/  ULDC.64 UR4, c[0x0][0xae8] ;  /* 0x0002ba0000047ab9 */ /* 0x000fc40000000a00 */
[----:B------:R-:W5:Y:S01]  /*1a0f0*/  LD.E.128 R28, desc[UR42][R28.64] ;  /* 0x0000002a1c1c7980 */ /* 0x000f62000c101d00 */
[----:B------:R-:W-:Y:S02]  /*1a100*/  IMAD R0, R20, 0x60, R86 ;  /* 0x0000006014007824 */ /* 0x000fe400078e0256 */
[----:B------:R-:W-:Y:S01]  /*1a110*/  IMAD.IADD R3, R3, 0x1, R83 ;  /* 0x0000000103037824 */ /* 0x000fe200078e0253 */
[----:B------:R-:W5:Y:S01]  /*1a120*/  LD.E.128 R32, desc[UR42][R32.64] ;  /* 0x0000002a20207980 */ /* 0x000f62000c101d00 */
[----:B------:R-:W-:Y:S02]  /*1a130*/  IMAD.IADD R36, R91, 0x1, R0 ;  /* 0x000000015b247824 */ /* 0x000fe400078e0200 */
[----:B------:R-:W-:Y:S01]  /*1a140*/  IMAD.WIDE.U32 R2, R153, UR4, R2 ;  /* 0x0000000499027c25 */ /* 0x000fe2000f8e0002 */
[----:B------:R-:W-:Y:S01]  /*1a150*/  SHF.R.S32.HI R20, RZ, 0x1f, R81 ;  /* 0x0000001fff147819 */ /* 0x000fe20000011451 */
[----:B------:R-:W-:Y:S01]  /*1a160*/  @!PT LDS RZ, [RZ] ;  /* 0x00000000fffff984 */ /* 0x000fe20000000800 */
[----:B------:R-:W-:Y:S01]  /*1a170*/  @!PT LDS RZ, [RZ] ;  /* 0x00000000fffff984 */ /* 0x000fe20000000800 */
[----:B------:R-:W-:Y:S01]  /*1a180*/  @!PT LDS RZ, [RZ] ;  /* 0x00000000fffff984 */ /* 0x000fe20000000800 */
[----:B------:R-:W-:Y:S01]  /*1a190*/  @!PT LDS RZ, [RZ] ;  /* 0x00000000fffff984 */ /* 0x000fe20000000800 */
[----:B------:R2:W-:Y:S06]  /*1a1a0*/  MEMBAR.ALL.CTA ;  /* 0x0000000000007992 */ /* 0x0005ec0000008000 */
[----:B--2---:R-:W2:Y:S01]  /*1a1b0*/  FENCE.VIEW.ASYNC.S ;  /* 0x00000000000073c6 */ /* 0x004ea20000000000 */
[----:B0-----:R-:W-:-:S04]  /*1a1c0*/  @P4 IMAD.HI.U32 R0, R36, R21, RZ ;  /* 0x0000001524004227 */ /* 0x001fc800078e00ff */
[----:B------:R-:W-:Y:S01]  /*1a1d0*/  IMAD R3, R153, UR5, R3 ;  /* 0x0000000599037c24 */ /* 0x000fe2000f8e0203 */
[----:B------:R-:W-:Y:S01]  /*1a1e0*/  ULDC.64 UR4, c[0x0][0xaf0] ;  /* 0x0002bc0000047ab9 */ /* 0x000fe20000000a00 */
[----:B------:R-:W-:Y:S01]  /*1a1f0*/  IMAD.MOV.U32 R21, RZ, RZ, R36 ;  /* 0x000000ffff157224 */ /* 0x000fe200078e0024 */
[----:B-1----:R-:W-:Y:S01]  /*1a200*/  @P4 SHF.R.U32.HI R21, RZ, R37, R0 ;  /* 0x00000025ff154219 */ /* 0x002fe20000011600 */
[----:B------:R-:W-:Y:S02]  /*1a210*/  IMAD R20, R20, UR4, RZ ;  /* 0x0000000414147c24 */ /* 0x000fe4000f8e02ff */
[----:B------:R-:W-:Y:S01]  /*1a220*/  IMAD.WIDE.U32 R2, R81, UR4, R2 ;  /* 0x0000000451027c25 */ /* 0x000fe2000f8e0002 */
[----:B------:R-:W-:-:S03]  /*1a230*/  SHF.R.S32.HI R0, RZ, 0x1f, R21 ;  /* 0x0000001fff007819 */ /* 0x000fc60000011415 */
[----:B------:R-:W-:Y:S01]  /*1a240*/  IMAD R37, R81, UR5, R20 ;  /* 0x0000000551257c24 */ /* 0x000fe2000f8e0214 */
[----:B------:R-:W-:Y:S01]  /*1a250*/  ULDC.64 UR4, c[0x0][0xae0] ;  /* 0x0002b80000047ab9 */ /* 0x000fe20000000a00 */
        /* <DEDUP_REMOVED lines=10> */
[----:B------:R-:W-:Y:S01]  /*1a300*/  IMAD.WIDE.U32 R2, R37, UR4, R2 ;  /* 0x0000000425027c25 */ /* 0x000fe2000f8e0002 */
[----:B------:R-:W-:-:S03]  /*1a310*/  ISETP.GE.AND P0, PT, R43, R82, PT ;  /* 0x000000522b00720c */ /* 0x000fc60003f06270 */
[----:B------:R-:W-:Y:S01]  /*1a320*/  IMAD R21, R37, UR5, R0 ;  /* 0x0000000525157c24 */ /* 0x000fe2000f8e0200 */
[----:B------:R-:W-:Y:S01]  /*1a330*/  ULDC.64 UR4, c[0x0][0xa80] ;  /* 0x0002a00000047ab9 */ /* 0x000fe20000000a00 */
[----:B------:R-:W-:Y:S01]  /*1a340*/  VIADD R0, R16, 0x19c20 ;  /* 0x00019c2010007836 */ /* 0x000fe20000000000 */
[----:B------:R-:W-:Y:S01]  /*1a350*/  LEA R40, P1, R2, UR4, 0x1 ;  /* 0x0000000402287c11 */ /* 0x000fe2000f8208ff */
[----:B------:R-:W-:-:S03]  /*1a360*/  IMAD.IADD R3, R3, 0x1, R21 ;  /* 0x0000000103037824 */ /* 0x000fc600078e0215 */
[----:B------:R-:W-:Y:S02]  /*1a370*/  PRMT R0, RZ, 0x654, R0 ;  /* 0x00000654ff007816 */ /* 0x000fe40000000000 */
[----:B------:R-:W-:Y:S01]  /*1a380*/  LEA.HI.X R41, R2, UR5, R3, 0x1, P1 ;  /* 0x0000000502297c11 */ /* 0x000fe200088f0c03 */
[----:B--2---:R0:W1:Y:S01]  /*1a390*/  SHFL.IDX PT, R20, R40, RZ, 0x1c1f ;  /* 0x001c1fff28147589 */ /* 0x00406200000e0000 */
[----:B------:R0:W-:Y:S03]  /*1a3a0*/  SYNCS.ARRIVE.TRANS64.RED.A1T0 RZ, [R0+URZ], RZ ;  /* 0x000000ff00ff79a7 */ /* 0x0001e6000810043f */
[----:B------:R0:W2:Y:S01]  /*1a3b0*/  SHFL.IDX PT, R21, R41, RZ, 0x1c1f ;  /* 0x001c1fff29157589 */ /* 0x0000a200000e0000 */
[----:B------:R-:W-:Y:S05]  /*1a3c0*/  @P0 BRA `(.L_x_12455) ;  /* 0x0000000000300947 */ /* 0x000fea0003800000 */
[----:B------:R-:W-:Y:S02]  /*1a3d0*/  ULDC UR4, c[0x0][0xac8] ;  /* 0x0002b20000047ab9 */ /* 0x000fe40000000800 */
[----:B-----5:R-:W-:Y:S02]  /*1a3e0*/  ISETP.GE.AND P1, PT, R45, UR4, PT ;  /* 0x000000042d007c0c */ /* 0x020fe4000bf26270 */
[----:B------:R-:W-:Y:S02]  /*1a3f0*/  ISETP.GE.AND P2, PT, R42, UR4, PT ;  /* 0x000000042a007c0c */ /* 0x000fe4000bf46270 */
[----:B------:R-:W-:-:S09]  /*1a400*/  ISETP.GE.AND P0, PT, R84, UR4, PT ;  /* 0x0000000454007c0c */ /* 0x000fd2000bf06270 */
[CC--:B-1----:R-:W-:Y:S02]  /*1a410*/  @!P1 LEA R36, P3, R45.reuse, R20.reuse, 0x1 ;  /* 0x000000142d249211 */ /* 0x0c2fe400078608ff */
[----:B------:R-:W-:Y:S02]  /*1a420*/  @!P2 LEA R38, P4, R42, R20, 0x1 ;  /* 0x000000142a26a211 */ /* 0x000fe400078808ff */
[----:B--2---:R-:W-:Y:S01]  /*1a430*/  @!P0 IMAD.WIDE R2, R84, 0x2, R20 ;  /* 0x0000000254028825 */ /* 0x004fe200078e0214 */
[-C--:B------:R-:W-:Y:S02]  /*1a440*/  @!P1 LEA.HI.X R37, R45, R21.reuse, R46, 0x1, P3 ;  /* 0x000000152d259211 */ /* 0x080fe400018f0c2e */
[----:B------:R-:W-:Y:S02]  /*1a450*/  @!P2 LEA.HI.X R39, R42, R21, R44, 0x1, P4 ;  /* 0x000000152a27a211 */ /* 0x000fe400020f0c2c */
[----:B------:R3:W-:Y:S04]  /*1a460*/  @!P0 ST.E.128 desc[UR42][R2.64], R4 ;  /* 0x0000000402008985 */ /* 0x0007e8000c101d2a */
[----:B------:R3:W-:Y:S04]  /*1a470*/  @!P1 ST.E.128 desc[UR42][R36.64], R12 ;  /* 0x0000000c24009985 */ /* 0x0007e8000c101d2a */
[----:B------:R3:W-:Y:S02]  /*1a480*/  @!P2 ST.E.128 desc[UR42][R38.64], R28 ;  /* 0x0000001c2600a985 */ /* 0x0007e4000c101d2a */
.L_x_12455:
[----:B------:R-:W-:Y:S05]  /*1a490*/  BSYNC B1 ;  /* 0x0000000000017941 */ /* 0x000fea0003800000 */
.L_x_12454:
        /* <DEDUP_REMOVED lines=19> */
.L_x_12453:
[----:B0-----:R-:W0:Y:S01]  /*1a5d0*/  @P4 LDC R4, c[0x0][0xbec] ;  /* 0x0002fb00ff044b82 */ /* 0x001e220000000800 */
[----:B------:R-:W-:Y:S01]  /*1a5e0*/  ULDC.64 UR4, c[0x0][0xb08] ;  /* 0x0002c20000047ab9 */ /* 0x000fe20000000a00 */
[----:B------:R-:W-:Y:S01]  /*1a5f0*/  IMAD.MOV.U32 R5, RZ, RZ, R25 ;  /* 0x000000ffff057224 */ /* 0x000fe200078e0019 */
[----:B------:R-:W-:Y:S01]  /*1a600*/  ULDC.64 UR6, c[0x0][0xb30] ;  /* 0x0002cc0000067ab9 */ /* 0x000fe20000000a00 */
[----:B------:R-:W-:Y:S01]  /*1a610*/  IMAD R83, R83, UR4, RZ ;  /* 0x0000000453537c24 */ /* 0x000fe2000f8e02ff */
[----:B------:R-:W-:Y:S01]  /*1a620*/  ISETP.GE.AND P0, PT, R9, R82, PT ;  /* 0x000000520900720c */ /* 0x000fe20003f06270 */
[C---:B------:R-:W-:Y:S01]  /*1a630*/  IMAD.WIDE.U32 R2, R0.reuse, UR4, RZ ;  /* 0x0000000400027c25 */ /* 0x040fe2000f8e00ff */
[----:B------:R-:W-:Y:S01]  /*1a640*/  BSSY B1, `(.L_x_12457) ;  /* 0x0000076000017945 */ /* 0x000fe20003800000 */
[----:B------:R-:W1:Y:S01]  /*1a650*/  @P4 LDC R11, c[0x0][0xbf0] ;  /* 0x0002fc00ff0b4b82 */ /* 0x000e620000000800 */
[----:B------:R-:W-:Y:S01]  /*1a660*/  SHF.R.S32.HI R24, RZ, 0x1f, R154 ;  /* 0x0000001fff187819 */ /* 0x000fe2000001149a */
[----:B------:R-:W-:Y:S01]  /*1a670*/  IMAD R83, R0, UR5, R83 ;  /* 0x0000000500537c24 */ /* 0x000fe2000f8e0253 */
[----:B------:R-:W-:Y:S01]  /*1a680*/  ULDC.64 UR4, c[0x0][0xb38] ;  /* 0x0002ce0000047ab9 */ /* 0x000fe20000000a00 */
[----:B------:R-:W-:Y:S01]  /*1a690*/  SHF.R.S32.HI R0, RZ, 0x1f, R81 ;  /* 0x0000001fff007819 */ /* 0x000fe20000011451 */
[----:B------:R-:W-:-:S02]  /*1a6a0*/  VIADD R26, R154, 0x8 ;  /* 0x000000089a1a7836 */ /* 0x000fc40000000000 */
[----:B------:R-:W-:Y:S02]  /*1a6b0*/  IMAD.IADD R3, R3, 0x1, R83 ;  /* 0x0000000103037824 */ /* 0x000fe400078e0253 */
[----:B------:R-:W-:Y:S01]  /*1a6c0*/  VIADD R95, R154, 0x28 ;  /* 0x000000289a5f7836 */ /* 0x000fe20000000000 */
[----:B------:R-:W-:Y:S01]  /*1a6d0*/  SHF.R.S32.HI R27, RZ, 0x1f, R26 ;  /* 0x0000001fff1b7819 */ /* 0x000fe2000001141a */
[----:B------:R-:W-:-:S04]  /*1a6e0*/  IMAD.WIDE.U32 R2, R153, UR4, R2 ;  /* 0x0000000499027c25 */ /* 0x000fc8000f8e0002 */
[----:B------:R-:W-:Y:S01]  /*1a6f0*/  IMAD R3, R153, UR5, R3 ;  /* 0x0000000599037c24 */ /* 0x000fe2000f8e0203 */
[----:B------:R-:W-:Y:S01]  /*1a700*/  ULDC.64 UR4, c[0x0][0xb40] ;  /* 0x0002d00000047ab9 */ /* 0x000fe20000000a00 */
[----:B0-----:R-:W-:-:S04]  /*1a710*/  @P4 IMAD.HI.U32 R4, R25, R4, RZ ;  /* 0x0000000419044227 */ /* 0x001fc800078e00ff */
[----:B------:R-:W-:Y:S02]  /*1a720*/  IMAD R0, R0, UR4, RZ ;  /* 0x0000000400007c24 */ /* 0x000fe4000f8e02ff */
[----:B------:R-:W-:Y:S01]  /*1a730*/  IMAD.WIDE.U32 R2, R81, UR4, R2 ;  /* 0x0000000451027c25 */ /* 0x000fe2000f8e0002 */
[----:B-1----:R-:W-:-:S03]  /*1a740*/  @P4 SHF.R.U32.HI R5, RZ, R11, R4 ;  /* 0x0000000bff054219 */ /* 0x002fc60000011604 */
        /* <DEDUP_REMOVED lines=18> */
[C---:B------:R-:W-:Y:S01]  /*1a870*/  IMAD R5, R7.reuse, UR5, R0 ;  /* 0x0000000507057c24 */ /* 0x040fe2000f8e0200 */
[----:B------:R-:W-:Y:S01]  /*1a880*/  SHF.R.S32.HI R0, RZ, 0x1f, R95 ;  /* 0x0000001fff007819 */ /* 0x000fe2000001145f */
[----:B------:R-:W-:Y:S01]  /*1a890*/  IMAD.WIDE.U32 R2, R7, UR4, R2 ;  /* 0x0000000407027c25 */ /* 0x000fe2000f8e0002 */
[----:B------:R-:W-:-:S03]  /*1a8a0*/  ULDC.64 UR4, c[0x0][0xb00] ;  /* 0x0002c00000047ab9 */ /* 0x000fc60000000a00 */
[----:B------:R-:W-:Y:S01]  /*1a8b0*/  IMAD.IADD R3, R3, 0x1, R5 ;  /* 0x0000000103037824 */ /* 0x000fe200078e0205 */
[----:B------:R-:W-:Y:S01]  /*1a8c0*/  LEA R14, P1, R2, UR4, 0x2 ;  /* 0x00000004020e7c11 */ /* 0x000fe2000f8210ff */
[C---:B------:R-:W-:Y:S02]  /*1a8d0*/  VIADD R28, R154.reuse, 0x10 ;  /* 0x000000109a1c7836 */ /* 0x040fe40000000000 */
[----:B------:R-:W-:Y:S01]  /*1a8e0*/  VIADD R30, R154, 0x18 ;  /* 0x000000189a1e7836 */ /* 0x000fe20000000000 */
[----:B------:R-:W-:Y:S01]  /*1a8f0*/  LEA.HI.X R20, R2, UR5, R3, 0x2, P1 ;  /* 0x0000000502147c11 */ /* 0x000fe200088f1403 */
[C---:B------:R-:W-:Y:S01]  /*1a900*/  VIADD R80, R154.reuse, 0x20 ;  /* 0x000000209a507836 */ /* 0x040fe20000000000 */
[----:B------:R0:W1:Y:S01]  /*1a910*/  SHFL.IDX PT, R25, R14, RZ, 0x1c1f ;  /* 0x001c1fff0e197589 */ /* 0x00006200000e0000 */
[C---:B------:R-:W-:Y:S01]  /*1a920*/  VIADD R84, R154.reuse, 0x58 ;  /* 0x000000589a547836 */ /* 0x040fe20000000000 */
[----:B------:R-:W-:Y:S01]  /*1a930*/  SHF.R.S32.HI R29, RZ, 0x1f, R28 ;  /* 0x0000001fff1d7819 */ /* 0x000fe2000001141c */
[C---:B------:R-:W-:Y:S01]  /*1a940*/  VIADD R86, R154.reuse, 0x50 ;  /* 0x000000509a567836 */ /* 0x040fe20000000000 */
[----:B------:R0:W2:Y:S01]  /*1a950*/  SHFL.IDX PT, R21, R20, RZ, 0x1c1f ;  /* 0x001c1fff14157589 */ /* 0x0000a200000e0000 */
        /* <DEDUP_REMOVED lines=16> */
[----:B------:R-:W-:-:S02]  /*1aa60*/  VIADD R91, R154, 0x38 ;  /* 0x000000389a5b7836 */ /* 0x000fc40000000000 */
[----:B------:R-:W-:Y:S01]  /*1aa70*/  VIADD R93, R154, 0x30 ;  /* 0x000000309a5d7836 */ /* 0x000fe20000000000 */
[----:B01----:R-:W-:Y:S06]  /*1aa80*/  @P0 BRA `(.L_x_12458) ;  /* 0x0000000000c40947 */ /* 0x003fec0003800000 */
[----:B------:R-:W-:Y:S02]  /*1aa90*/  ULDC UR4, c[0x0][0xac8] ;  /* 0x0002b20000047ab9 */ /* 0x000fe40000000800 */
[----:B------:R-:W-:Y:S02]  /*1aaa0*/  ISETP.GE.AND P2, PT, R154, UR4, PT ;  /* 0x000000049a007c0c */ /* 0x000fe4000bf46270 */
[----:B------:R-:W-:Y:S02]  /*1aab0*/  ISETP.GE.AND P4, PT, R26, UR4, PT ;  /* 0x000000041a007c0c */ /* 0x000fe4000bf86270 */
[----:B------:R-:W-:Y:S02]  /*1aac0*/  ISETP.GE.AND P3, PT, R28, UR4, PT ;  /* 0x000000041c007c0c */ /* 0x000fe4000bf66270 */
[----:B------:R-:W-:-:S07]  /*1aad0*/  ISETP.GE.AND P0, PT, R30, UR4, PT ;  /* 0x000000041e007c0c */ /* 0x000fce000bf06270 */
[-C--:B------:R-:W-:Y:S02]  /*1aae0*/  @!P2 LEA R2, P1, R154, R25.reuse, 0x2 ;  /* 0x000000199a02a211 */ /* 0x080fe400078210ff */
[----:B------:R-:W-:Y:S02]  /*1aaf0*/  @!P4 LEA R4, P6, R26, R25, 0x2 ;  /* 0x000000191a04c211 */ /* 0x000fe400078c10ff */
[-C--:B--2---:R-:W-:Y:S02]  /*1ab00*/  @!P2 LEA.HI.X R3, R154, R21.reuse, R24, 0x2, P1 ;  /* 0x000000159a03a211 */ /* 0x084fe400008f1418 */
[----:B------:R-:W-:Y:S02]  /*1ab10*/  ISETP.GE.AND P1, PT, R80, UR4, PT ;  /* 0x0000000450007c0c */ /* 0x000fe4000bf26270 */
[----:B------:R-:W-:Y:S01]  /*1ab20*/  @!P4 LEA.HI.X R5, R26, R21, R27, 0x2, P6 ;  /* 0x000000151a05c211 */ /* 0x000fe200030f141b */
[----:B------:R0:W-:Y:S01]  /*1ab30*/  @!P2 ST.E.64 desc[UR42][R2.64], R36 ;  /* 0x000000240200a985 */ /* 0x0001e2000c101b2a */
[----:B------:R-:W-:-:S02]  /*1ab40*/  ISETP.GE.AND P2, PT, R95, UR4, PT ;  /* 0x000000045f007c0c */ /* 0x000fc4000bf46270 */
[C---:B------:R-:W-:Y:S01]  /*1ab50*/  @!P3 LEA R6, P5, R28.reuse, R25, 0x2 ;  /* 0x000000191c06b211 */ /* 0x040fe200078a10ff */
[----:B------:R-:W-:Y:S01]  /*1ab60*/  @!P4 ST.E.64 desc[UR42][R4.64], R38 ;  /* 0x000000260400c985 */ /* 0x000fe2000c101b2a */
[----:B------:R-:W-:Y:S02]  /*1ab70*/  ISETP.GE.AND P4, PT, R93, UR4, PT ;  /* 0x000000045d007c0c */ /* 0x000fe4000bf86270 */
[----:B------:R-:W-:Y:S02]  /*1ab80*/  @!P3 LEA.HI.X R7, R28, R21, R29, 0x2, P5 ;  /* 0x000000151c07b211 */ /* 0x000fe400028f141d */
[-C--:B------:R-:W-:Y:S02]  /*1ab90*/  @!P0 LEA R8, P6, R30, R25.reuse, 0x2 ;  /* 0x000000191e088211 */ /* 0x080fe400078c10ff */
[----:B------:R-:W-:Y:S01]  /*1aba0*/  @!P1 LEA R10, P5, R80, R25, 0x2 ;  /* 0x00000019500a9211 */ /* 0x000fe200078a10ff */
[----:B------:R1:W-:Y:S01]  /*1abb0*/  @!P3 ST.E.64 desc[UR42][R6.64], R44 ;  /* 0x0000002c0600b985 */ /* 0x0003e2000c101b2a */
[----:B------:R-:W-:-:S02]  /*1abc0*/  @!P0 LEA.HI.X R9, R30, R21, R31, 0x2, P6 ;  /* 0x000000151e098211 */ /* 0x000fc400030f141f */
[----:B------:R-:W-:Y:S02]  /*1abd0*/  ISETP.GE.AND P3, PT, R91, UR4, PT ;  /* 0x000000045b007c0c */ /* 0x000fe4000bf66270 */
[C---:B------:R-:W-:Y:S01]  /*1abe0*/  @!P2 LEA R12, P6, R95.reuse, R25, 0x2 ;  /* 0x000000195f0ca211 */ /* 0x040fe200078c10ff */
[----:B------:R2:W-:Y:S01]  /*1abf0*/  @!P0 ST.E.64 desc[UR42][R8.64], R46 ;  /* 0x0000002e08008985 */ /* 0x0005e2000c101b2a */
[-C--:B------:R-:W-:Y:S02]  /*1ac00*/  @!P1 LEA.HI.X R11, R80, R21.reuse, R81, 0x2, P5 ;  /* 0x00000015500b9211 */ /* 0x080fe400028f1451 */
        /* <DEDUP_REMOVED lines=10> */
[-C--:B-1----:R-:W-:Y:S02]  /*1acb0*/  @!P3 LEA R6, P6, R91, R25.reuse, 0x2 ;  /* 0x000000195b06b211 */ /* 0x082fe400078c10ff */
[----:B------:R-:W-:-:S02]  /*1acc0*/  @!P0 LEA R4, P4, R89, R25, 0x2 ;  /* 0x0000001959048211 */ /* 0x000fc400078810ff */
[-C--:B------:R-:W-:Y:S02]  /*1acd0*/  @!P3 LEA.HI.X R7, R91, R21.reuse, R92, 0x2, P6 ;  /* 0x000000155b07b211 */ /* 0x080fe400030f145c */
[----:B------:R-:W-:-:S03]  /*1ace0*/  @!P0 LEA.HI.X R5, R89, R21, R90, 0x2, P4 ;  /* 0x0000001559058211 */ /* 0x000fc600020f145a */
[----:B------:R4:W-:Y:S01]  /*1acf0*/  @!P3 ST.E.64 desc[UR42][R6.64], R62 ;  /* 0x0000003e0600b985 */ /* 0x0009e2000c101b2a */
[-C--:B--2---:R-:W-:Y:S02]  /*1ad00*/  @!P5 LEA R8, P3, R87, R25.reuse, 0x2 ;  /* 0x000000195708d211 */ /* 0x084fe400078610ff */
[-C--:B---3--:R-:W-:Y:S01]  /*1ad10*/  @!P2 LEA R10, P4, R85, R25.reuse, 0x2 ;  /* 0x00000019550aa211 */ /* 0x088fe200078810ff */
[----:B------:R4:W-:Y:S01]  /*1ad20*/  @!P0 ST.E.64 desc[UR42][R4.64], R68 ;  /* 0x0000004404008985 */ /* 0x0009e2000c101b2a */
[----:B0-----:R-:W-:Y:S02]  /*1ad30*/  @!P1 LEA R12, P6, R83, R25, 0x2 ;  /* 0x00000019530c9211 */ /* 0x001fe400078c10ff */
[-C--:B------:R-:W-:Y:S02]  /*1ad40*/  @!P5 LEA.HI.X R9, R87, R21.reuse, R88, 0x2, P3 ;  /* 0x000000155709d211 */ /* 0x080fe400018f1458 */
[-C--:B------:R-:W-:Y:S02]  /*1ad50*/  @!P2 LEA.HI.X R11, R85, R21.reuse, R86, 0x2, P4 ;  /* 0x00000015550ba211 */ /* 0x080fe400020f1456 */
[----:B------:R-:W-:Y:S01]  /*1ad60*/  @!P1 LEA.HI.X R13, R83, R21, R84, 0x2, P6 ;  /* 0x00000015530d9211 */ /* 0x000fe200030f1454 */
[----:B------:R4:W-:Y:S04]  /*1ad70*/  @!P5 ST.E.64 desc[UR42][R8.64], R70 ;  /* 0x000000460800d985 */ /* 0x0009e8000c101b2a */
[----:B------:R4:W-:Y:S04]  /*1ad80*/  @!P2 ST.E.64 desc[UR42][R10.64], R76 ;  /* 0x0000004c0a00a985 */ /* 0x0009e8000c101b2a */
[----:B------:R4:W-:Y:S02]  /*1ad90*/  @!P1 ST.E.64 desc[UR42][R12.64], R78 ;  /* 0x0000004e0c009985 */ /* 0x0009e4000c101b2a */
.L_x_12458:
[----:B------:R-:W-:Y:S05]  /*1ada0*/  BSYNC B1 ;  /* 0x0000000000017941 */ /* 0x000fea0003800000 */
.L_x_12457:
[----:B------:R-:W-:Y:S01]  /*1adb0*/  ISETP.GE.AND P0, PT, R15, R82, PT ;  /* 0x000000520f00720c */ /* 0x000fe20003f06270 */
[----:B--2---:R0:W1:Y:S04]  /*1adc0*/  SHFL.IDX PT, R21, R20, 0x1, 0x1c1f ;  /* 0x003c1f0014157f89 */ /* 0x00406800000e0000 */
[----:B------:R0:W2:Y:S08]  /*1add0*/  SHFL.IDX PT, R25, R14, 0x1, 0x1c1f ;  /* 0x003c1f000e197f89 */ /* 0x0000b000000e0000 */
[----:B0-----:R-:W-:Y:S05]  /*1ade0*/  @P0 BRA `(.L_x_12456) ;  /* 0x0000000c00840947 */ /* 0x001fea0003800000 */
[----:B------:R-:W-:Y:S02]  /*1adf0*/  ULDC UR4, c[0x0][0xac8] ;  /* 0x0002b20000047ab9 */ /* 0x000fe40000000800 */
[----:B------:R-:W-:Y:S02]  /*1ae00*/  ISETP.GE.AND P1, PT, R26, UR4, PT ;  /* 0x000000041a007c0c */ /* 0x000fe4000bf26270 */
[----:B------:R-:W-:Y:S02]  /*1ae10*/  ISETP.GE.AND P0, PT, R154, UR4, PT ;  /* 0x000000049a007c0c */ /* 0x000fe4000bf06270 */
[----:B------:R-:W-:Y:S02]  /*1ae20*/  ISETP.GE.AND P3, PT, R28, UR4, PT ;  /* 0x000000041c007c0c */ /* 0x000fe4000bf66270 */
[----:B------:R-:W-:Y:S02]  /*1ae30*/  ISETP.GE.AND P4, PT, R30, UR4, PT ;  /* 0x000000041e007c0c */ /* 0x000fe4000bf86270 */
[----:B------:R-:W-:-:S05]  /*1ae40*/  ISETP.GE.AND P2, PT, R80, UR4, PT ;  /* 0x0000000450007c0c */ /* 0x000fca000bf46270 */
[----:B--2-4-:R-:W-:-:S04]  /*1ae50*/  @!P1 LEA R2, P5, R26, R25, 0x2 ;  /* 0x000000191a029211 */ /* 0x014fc800078a10ff */
[----:B-1----:R-:W-:Y:S02]  /*1ae60*/  @!P1 LEA.HI.X R3, R26, R21, R27, 0x2, P5 ;  /* 0x000000151a039211 */ /* 0x002fe400028f141b */
[-C--:B------:R-:W-:Y:S02]  /*1ae70*/  @!P0 LEA R6, P5, R154, R25.reuse, 0x2 ;  /* 0x000000199a068211 */ /* 0x080fe400078a10ff */
[----:B------:R-:W-:Y:S02]  /*1ae80*/  @!P3 LEA R4, P6, R28, R25, 0x2 ;  /* 0x000000191c04b211 */ /* 0x000fe400078c10ff */
[----:B------:R-:W-:Y:S02]  /*1ae90*/  @!P0 LEA.HI.X R7, R154, R21, R24, 0x2, P5 ;  /* 0x000000159a078211 */ /* 0x000fe400028f1418 */
[----:B------:R-:W-:Y:S02]  /*1aea0*/  @!P4 LEA R8, P5, R30, R25, 0x2 ;  /* 0x000000191e08c211 */ /* 0x000fe400078a10ff */
[----:B------:R-:W-:Y:S01]  /*1aeb0*/  @!P3 LEA.HI.X R5, R28, R21, R29, 0x2, P6 ;  /* 0x000000151c05b211 */ /* 0x000fe200030f141d */
[----:B------:R-:W-:Y:S01]  /*1aec0*/  @!P0 ST.E.64 desc[UR42][R6.64], R40 ;  /* 0x0000002806008985 */ /* 0x000fe2000c101b2a */
[----:B------:R-:W-:-:S02]  /*1aed0*/  ISETP.GE.AND P0, PT, R95, UR4, PT ;  /* 0x000000045f007c0c */ /* 0x000fc4000bf06270 */
[----:B------:R-:W-:Y:S01]  /*1aee0*/  @!P4 LEA.HI.X R9, R30, R21, R31, 0x2, P5 ;  /* 0x000000151e09c211 */ /* 0x000fe200028f141f */
[----:B------:R-:W-:Y:S01]  /*1aef0*/  @!P1 ST.E.64 desc[UR42][R2.64], R42 ;  /* 0x0000002a02009985 */ /* 0x000fe2000c101b2a */
[----:B------:R-:W-:Y:S02]  /*1af00*/  ISETP.GE.AND P1, PT, R93, UR4, PT ;  /* 0x000000045d007c0c */ /* 0x000fe4000bf26270 */
[C---:B------:R-:W-:Y:S01]  /*1af10*/  @!P2 LEA R10, P6, R80.reuse, R25, 0x2 ;  /* 0x00000019500aa211 */ /* 0x040fe200078c10ff */
[----:B------:R0:W-:Y:S01]  /*1af20*/  @!P3 ST.E.64 desc[UR42][R4.64], R48 ;  /* 0x000000300400b985 */ /* 0x0001e2000c101b2a */
[----:B------:R-:W-:Y:S02]  /*1af30*/  ISETP.GE.AND P3, PT, R91, UR4, PT ;  /* 0x000000045b007c0c */ /* 0x000fe4000bf66270 */
[----:B------:R-:W-:Y:S01]  /*1af40*/  @!P2 LEA.HI.X R11, R80, R21, R81, 0x2, P6 ;  /* 0x00000015500ba211 */ /* 0x000fe200030f1451 */
[----:B------:R1:W-:Y:S01]  /*1af50*/  @!P4 ST.E.64 desc[UR42][R8.64], R50 ;  /* 0x000000320800c985 */ /* 0x0003e2000c101b2a */
[----:B------:R-:W-:-:S02]  /*1af60*/  ISETP.GE.AND P5, PT, R89, UR4, PT ;  /* 0x0000000459007c0c */ /* 0x000fc4000bfa6270 */
[----:B------:R-:W-:Y:S01]  /*1af70*/  @!P0 LEA R12, P4, R95, R25, 0x2 ;  /* 0x000000195f0c8211 */ /* 0x000fe200078810ff */
[----:B------:R2:W-:Y:S01]  /*1af80*/  @!P2 ST.E.64 desc[UR42][R10.64], R56 ;  /* 0x000000380a00a985 */ /* 0x0005e2000c101b2a */
[----:B------:R-:W-:Y:S02]  /*1af90*/  ISETP.GE.AND P2, PT, R85, UR4, PT ;  /* 0x0000000455007c0c */ /* 0x000fe4000bf46270 */
[----:B------:R-:W-:Y:S02]  /*1afa0*/  @!P0 LEA.HI.X R13, R95, R21, R0, 0x2, P4 ;  /* 0x000000155f0d8211 */ /* 0x000fe400020f1400 */
[----:B------:R-:W-:Y:S02]  /*1afb0*/  ISETP.GE.AND P4, PT, R87, UR4, PT ;  /* 0x0000000457007c0c */ /* 0x000fe4000bf86270 */
[-C--:B------:R-:W-:Y:S01]  /*1afc0*/  @!P1 LEA R14, P6, R93, R25.reuse, 0x2 ;  /* 0x000000195d0e9211 */ /* 0x080fe200078c10ff */
[----:B------:R2:W-:Y:S02]  /*1afd0*/  @!P0 ST.E.64 desc[UR42][R12.64], R58 ;  /* 0x0000003a0c008985 */ /* 0x0005e4000c101b2a */
[----:B0-----:R-:W-:-:S02]  /*1afe0*/  @!P5 LEA R4, P0, R89, R25, 0x2 ;  /* 0x000000195904d211 */ /* 0x001fc400078010ff */
[----:B------:R-:W-:Y:S02]  /*1aff0*/  @!P1 LEA.HI.X R15, R93, R21, R94, 0x2, P6 ;  /* 0x000000155d0f9211 */ /* 0x000fe400030f145e */
[----:B------:R-:W-:Y:S02]  /*1b000*/  @!P3 LEA R2, P6, R91, R25, 0x2 ;  /* 0x000000195b02b211 */ /* 0x000fe400078c10ff */
[-C--:B------:R-:W-:Y:S01]  /*1b010*/  @!P5 LEA.HI.X R5, R89, R21.reuse, R90, 0x2, P0 ;  /* 0x000000155905d211 */ /* 0x080fe200000f145a */
[----:B------:R2:W-:Y:S01]  /*1b020*/  @!P1 ST.E.64 desc[UR42][R14.64], R64 ;  /* 0x000000400e009985 */ /* 0x0005e2000c101b2a */
[----:B------:R-:W-:Y:S02]  /*1b030*/  @!P3 LEA.HI.X R3, R91, R21, R92, 0x2, P6 ;  /* 0x000000155b03b211 */ /* 0x000fe400030f145c */
[-C--:B------:R-:W-:Y:S02]  /*1b040*/  @!P4 LEA R6, P1, R87, R25.reuse, 0x2 ;  /* 0x000000195706c211 */ /* 0x080fe400078210ff */
[----:B-1----:R-:W-:Y:S01]  /*1b050*/  @!P2 LEA R8, P6, R85, R25, 0x2 ;  /* 0x000000195508a211 */ /* 0x002fe200078c10ff */
[----:B------:R2:W-:Y:S01]  /*1b060*/  @!P3 ST.E.64 desc[UR42][R2.64], R66 ;  /* 0x000000420200b985 */ /* 0x0005e2000c101b2a */
[----:B------:R-:W-:-:S02]  /*1b070*/  @!P4 LEA.HI.X R7, R87, R21, R88, 0x2, P1 ;  /* 0x000000155707c211 */ /* 0x000fc400008f1458 */
        /* <DEDUP_REMOVED lines=10> */
.L_x_12451:
[----:B0-----:R-:W2:Y:S01]  /*1b120*/  LDL R7, [R1+0x64] ;  /* 0x0000640001077983 */ /* 0x001ea20000100800 */
[----:B------:R-:W-:Y:S01]  /*1b130*/  ULDC.64 UR4, c[0x0][0xc08] ;  /* 0x0003020000047ab9 */ /* 0x000fe20000000a00 */
[----:B------:R-:W2:Y:S01]  /*1b140*/  LDC.64 R2, c[0x0][0xc00] ;  /* 0x00030000ff027b82 */ /* 0x000ea20000000a00 */
[----:B------:R-:W-:Y:S01]  /*1b150*/  ISETP.NE.U32.AND P0, PT, RZ, UR4, PT ;  /* 0x00000004ff007c0c */ /* 0x000fe2000bf05070 */
[----:B------:R-:W-:Y:S01]  /*1b160*/  IMAD.MOV.U32 R15, RZ, RZ, RZ ;  /* 0x000000ffff0f7224 */ /* 0x000fe200078e00ff */
[----:B------:R-:W0:Y:S02]  /*1b170*/  S2R R6, SR_TID.X ;  /* 0x0000000000067919 */ /* 0x000e240000002100 */
[----:B------:R-:W-:Y:S01]  /*1b180*/  ISETP.NE.AND.EX P1, PT, RZ, UR5, PT, P0 ;  /* 0x00000005ff007c0c */ /* 0x000fe2000bf25300 */
[----:B------:R-:W-:Y:S02]  /*1b190*/  ULDC.64 UR4, c[0x0][0xc00] ;  /* 0x0003000000047ab9 */ /* 0x000fe40000000a00 */
[----:B------:R-:W-:-:S04]  /*1b1a0*/  ISETP.NE.U32.AND P0, PT, RZ, UR4, PT ;  /* 0x00000004ff007c0c */ /* 0x000fc8000bf05070 */
[----:B------:R-:W-:-:S06]  /*1b1b0*/  ISETP.NE.AND.EX P0, PT, RZ, UR5, PT, P0 ;  /* 0x00000005ff007c0c */ /* 0x000fcc000bf05300 */
[----:B------:R-:W1:Y:S01]  /*1b1c0*/  @P1 LDC.64 R4, c[0x0][0xc08] ;  /* 0x00030200ff041b82 */ /* 0x000e620000000a00 */
[----:B------:R-:W-:Y:S02]  /*1b1d0*/  ULDC UR4, c[0x0][0xa88] ;  /* 0x0002a20000047ab9 */ /* 0x000fe40000000800 */
[----:B------:R-:W-:Y:S02]  /*1b1e0*/  IMAD.U32 R0, RZ, RZ, UR4 ;  /* 0x00000004ff007e24 */ /* 0x000fe4000f8e00ff */
[----:B--2---:R-:W-:-:S04]  /*1b1f0*/  IMAD.WIDE R2, R7, 0x4, R2 ;  /* 0x0000000407027825 */ /* 0x004fc800078e0202 */
[----:B-1----:R-:W-:Y:S01]  /*1b200*/  @P1 IMAD.WIDE R4, R7, 0x4, R4 ;  /* 0x0000000407041825 */ /* 0x002fe200078e0204 */
[----:B------:R1:W5:Y:S03]  /*1b210*/  @P0 LDG.E R15, desc[UR42][R2.64] ;  /* 0x0000002a020f0981 */ /* 0x000366000c1e1900 */
[----:B0-----:R-:W-:Y:S01]  /*1b220*/  VIADD R28, R6, 0xffffff80 ;  /* 0xffffff80061c7836 */ /* 0x001fe20000000000 */
[----:B------:R1:W5:Y:S01]  /*1b230*/  @P1 LDG.E R0, desc[UR42][R4.64] ;  /* 0x0000002a04001981 */ /* 0x000362000c1e1900 */
        /* <DEDUP_REMOVED lines=8> */
.L_x_12459:
[----:B------:R-:W-:Y:S01]  /*1b2c0*/  BSSY B1, `(.L_x_12460) ;  /* 0x0000037000017945 */ /* 0x000fe20003800000 */
[----:B------:R-:W-:Y:S02]  /*1b2d0*/  SEL R25, R7, RZ, !P0 ;  /* 0x000000ff07197207 */ /* 0x000fe40004000000 */
[----:B------:R-:W-:Y:S02]  /*1b2e0*/  SEL R24, R24, RZ, !P0 ;  /* 0x000000ff18187207 */ /* 0x000fe40004000000 */
[----:B------:R-:W-:Y:S01]  /*1b2f0*/  SHF.R.S32.HI R20, RZ, 0x1f, R15 ;  /* 0x0000001fff147819 */ /* 0x000fe2000001140f */
[----:B------:R-:W-:Y:S06]  /*1b300*/  @P3 BRA `(.L_x_12461) ;  /* 0x0000000000c83947 */ /* 0x000fec0003800000 */
[----:B-1----:R-:W2:Y:S01]  /*1b310*/  LDL R3, [R1+0x20] ;  /* 0x0000200001037983 */ /* 0x002ea20000100800 */
        /* <DEDUP_REMOVED lines=49> */
.L_x_12461:
[----:B------:R-:W-:Y:S05]  /*1b630*/  BSYNC B1 ;  /* 0x0000000000017941 */ /* 0x000fea0003800000 */
.L_x_12460:
[----:B------:R-:W-:Y:S05]  /*1b640*/  @P2 BRA `(.L_x_12456) ;  /* 0x00000004006c2947 */ /* 0x000fea0003800000 */
[----:B------:R2:W5:Y:S01]  /*1b650*/  LDL R10, [R1+0x74] ;  /* 0x00007400010a7983 */ /* 0x0005620000100800 */
[----:B------:R-:W3:Y:S03]  /*1b660*/  LDC R11, c[0x0][0xbe8] ;  /* 0x0002fa00ff0b7b82 */ /* 0x000ee60000000800 */
[----:B------:R2:W5:Y:S04]  /*1b670*/  LDL R14, [R1+0x88] ;  /* 0x00008800010e7983 */ /* 0x0005680000100800 */
[----:B------:R2:W5:Y:S04]  /*1b680*/  LDL R21, [R1+0x6c] ;  /* 0x00006c0001157983 */ /* 0x0005680000100800 */
[----:B------:R-:W4:Y:S04]  /*1b690*/  LDL R8, [R1+0x8c] ;  /* 0x00008c0001087983 */ /* 0x000f280000100800 */
[----:B------:R-:W2:Y:S01]  /*1b6a0*/  LDL R6, [R1+0x4c] ;  /* 0x00004c0001067983 */ /* 0x000ea20000100800 */
[--C-:B-1----:R-:W-:Y:S01]  /*1b6b0*/  SHF.R.S32.HI R4, RZ, 0x1f, R28.reuse ;  /* 0x0000001fff047819 */ /* 0x102fe2000001141c */
[----:B------:R-:W-:Y:S01]  /*1b6c0*/  ULDC.64 UR4, c[0x0][0xaa0] ;  /* 0x0002a80000047ab9 */ /* 0x000fe20000000a00 */
[----:B------:R-:W-:Y:S01]  /*1b6d0*/  SHF.R.S32.HI R12, RZ, 0x1f, R28 ;  /* 0x0000001fff0c7819 */ /* 0x000fe2000001141c */
[----:B------:R-:W2:Y:S01]  /*1b6e0*/  LDL.LU R13, [R1+0x20] ;  /* 0x00002000010d7983 */ /* 0x000ea20000300800 */
[-C--:B------:R-:W-:Y:S01]  /*1b6f0*/  LEA.HI R4, R4, R28.reuse, RZ, 0x2 ;  /* 0x0000001c04047211 */ /* 0x080fe200078f10ff */
[----:B0-----:R-:W-:Y:S01]  /*1b700*/  IMAD R2, R20, UR4, RZ ;  /* 0x0000000414027c24 */ /* 0x001fe2000f8e02ff */
[----:B------:R-:W-:Y:S01]  /*1b710*/  LEA.HI R12, R12, R28, RZ, 0x2 ;  /* 0x0000001c0c0c7211 */ /* 0x000fe200078f10ff */
[----:B------:R-:W-:Y:S01]  /*1b720*/  ULDC.64 UR6, c[0x0][0xaf0] ;  /* 0x0002bc0000067ab9 */ /* 0x000fe20000000a00 */
[----:B---3--:R-:W-:Y:S01]  /*1b730*/  ISETP.NE.AND P0, PT, R11, 0x1, PT ;  /* 0x000000010b00780c */ /* 0x008fe20003f05270 */
        /* <DEDUP_REMOVED lines=13> */
[----:B------:R-:W1:Y:S01]  /*1b810*/  @P0 LDC R9, c[0x0][0xbf0] ;  /* 0x0002fc00ff090b82 */ /* 0x000e620000000800 */
[----:B------:R-:W-:-:S04]  /*1b820*/  IMAD.WIDE.U32 R2, R25, UR6, R2 ;  /* 0x0000000619027c25 */ /* 0x000fc8000f8e0002 */
[----:B----4-:R-:W-:Y:S02]  /*1b830*/  IMAD.MOV.U32 R26, RZ, RZ, R8 ;  /* 0x000000ffff1a7224 */ /* 0x010fe400078e0008 */
[----:B--2---:R-:W-:Y:S02]  /*1b840*/  IMAD.MOV.U32 R27, RZ, RZ, R6 ;  /* 0x000000ffff1b7224 */ /* 0x004fe400078e0006 */
[----:B------:R-:W-:Y:S02]  /*1b850*/  IMAD R6, R24, UR6, RZ ;  /* 0x0000000618067c24 */ /* 0x000fe4000f8e02ff */
[----:B------:R-:W-:-:S04]  /*1b860*/  IMAD.IADD R8, R13, 0x1, R4 ;  /* 0x000000010d087824 */ /* 0x000fc800078e0204 */
[----:B0-----:R-:W-:-:S04]  /*1b870*/  @P0 IMAD.HI.U32 R4, R8, R7, RZ ;  /* 0x0000000708040227 */ /* 0x001fc800078e00ff */
[----:B------:R-:W-:Y:S01]  /*1b880*/  IMAD.MOV.U32 R5, RZ, RZ, R8 ;  /* 0x000000ffff057224 */ /* 0x000fe200078e0008 */
[----:B-1----:R-:W-:Y:S01]  /*1b890*/  @P0 SHF.R.U32.HI R5, RZ, R9, R4 ;  /* 0x00000009ff050219 */ /* 0x002fe20000011604 */
[----:B------:R-:W-:-:S03]  /*1b8a0*/  IMAD R9, R25, UR7, R6 ;  /* 0x0000000719097c24 */ /* 0x000fc6000f8e0206 */
[--C-:B------:R-:W-:Y:S01]  /*1b8b0*/  SHF.R.S32.HI R4, RZ, 0x1f, R5.reuse ;  /* 0x0000001fff047819 */ /* 0x100fe20000011405 */
[----:B------:R-:W-:Y:S02]  /*1b8c0*/  IMAD.MOV R7, RZ, RZ, -R5 ;  /* 0x000000ffff077224 */ /* 0x000fe400078e0a05 */
[----:B------:R-:W-:Y:S02]  /*1b8d0*/  IMAD.IADD R3, R3, 0x1, R9 ;  /* 0x0000000103037824 */ /* 0x000fe400078e0209 */
        /* <DEDUP_REMOVED lines=9> */
[----:B------:R-:W-:Y:S02]  /*1b970*/  IMAD.IADD R0, R12, 0x1, R13 ;  /* 0x000000010c007824 */ /* 0x000fe400078e020d */
[----:B------:R-:W-:-:S02]  /*1b980*/  IMAD R5, R7, UR5, R4 ;  /* 0x0000000507057c24 */ /* 0x000fc4000f8e0204 */
[----:B------:R-:W-:Y:S01]  /*1b990*/  IMAD.WIDE.U32 R2, R7, UR4, R2 ;  /* 0x0000000407027c25 */ /* 0x000fe2000f8e0002 */
[----:B------:R-:W-:Y:S01]  /*1b9a0*/  ISETP.GE.AND P0, PT, R0, R11, PT ;  /* 0x0000000b0000720c */ /* 0x000fe20003f06270 */
[----:B------:R-:W-:Y:S02]  /*1b9b0*/  ULDC.64 UR4, c[0x0][0xa80] ;  /* 0x0002a00000047ab9 */ /* 0x000fe40000000a00 */
[----:B------:R-:W-:Y:S01]  /*1b9c0*/  IMAD.IADD R3, R3, 0x1, R5 ;  /* 0x0000000103037824 */ /* 0x000fe200078e0205 */
[----:B------:R-:W-:-:S04]  /*1b9d0*/  LEA R4, P1, R2, UR4, 0x1 ;  /* 0x0000000402047c11 */ /* 0x000fc8000f8208ff */
[----:B------:R-:W-:Y:S02]  /*1b9e0*/  LEA.HI.X R5, R2, UR5, R3, 0x1, P1 ;  /* 0x0000000502057c11 */ /* 0x000fe400088f0c03 */
[----:B------:R0:W1:Y:S04]  /*1b9f0*/  SHFL.IDX PT, R2, R4, RZ, 0x1c1f ;  /* 0x001c1fff04027589 */ /* 0x00006800000e0000 */
[----:B------:R0:W2:Y:S01]  /*1ba00*/  SHFL.IDX PT, R3, R5, RZ, 0x1c1f ;  /* 0x001c1fff05037589 */ /* 0x0000a200000e0000 */
[----:B------:R-:W-:Y:S05]  /*1ba10*/  @P0 BRA `(.L_x_12463) ;  /* 0x0000000000300947 */ /* 0x000fea0003800000 */
[----:B------:R-:W-:Y:S02]  /*1ba20*/  ULDC UR4, c[0x0][0xac8] ;  /* 0x0002b20000047ab9 */ /* 0x000fe40000000800 */
[----:B-----5:R-:W-:Y:S02]  /*1ba30*/  ISETP.GE.AND P3, PT, R21, UR4, PT ;  /* 0x0000000415007c0c */ /* 0x020fe4000bf66270 */
        /* <DEDUP_REMOVED lines=10> */
.L_x_12463:
[----:B------:R-:W-:Y:S05]  /*1bae0*/  BSYNC B1 ;  /* 0x0000000000017941 */ /* 0x000fea0003800000 */
.L_x_12462:
[----:B------:R-:W-:Y:S01]  /*1baf0*/  VIADD R0, R0, 0x60 ;  /* 0x0000006000007836 */ /* 0x000fe20000000000 */
[----:B--2---:R2:W4:Y:S04]  /*1bb00*/  SHFL.IDX PT, R3, R5, 0x1, 0x1c1f ;  /* 0x003c1f0005037f89 */ /* 0x00452800000e0000 */
[----:B------:R-:W-:Y:S01]  /*1bb10*/  ISETP.GE.AND P0, PT, R0, R11, PT ;  /* 0x0000000b0000720c */ /* 0x000fe20003f06270 */
[----:B-1----:R2:W1:-:S12]  /*1bb20*/  SHFL.IDX PT, R2, R4, 0x1, 0x1c1f ;  /* 0x003c1f0004027f89 */ /* 0x00245800000e0000 */
[----:B--2---:R-:W-:Y:S05]  /*1bb30*/  @P0 BRA `(.L_x_12456) ;  /* 0x0000000000300947 */ /* 0x004fea0003800000 */
[----:B------:R-:W-:Y:S02]  /*1bb40*/  ULDC UR4, c[0x0][0xac8] ;  /* 0x0002b20000047ab9 */ /* 0x000fe40000000800 */
[----:B-----5:R-:W-:Y:S02]  /*1bb50*/  ISETP.GE.AND P3, PT, R21, UR4, PT ;  /* 0x0000000415007c0c */ /* 0x020fe4000bf66270 */
        /* <DEDUP_REMOVED lines=10> */
.L_x_12456:
[----:B------:R-:W-:Y:S05]  /*1bc00*/  BSYNC B0 ;  /* 0x0000000000007941 */ /* 0x000fea0003800000 */
.L_x_12450:
[----:B0-----:R-:W3:Y:S01]  /*1bc10*/  LDL R0, [R1+0x5c] ;  /* 0x00005c0001007983 */ /* 0x001ee20000100800 */
[----:B------:R-:W-:Y:S02]  /*1bc20*/  ULDC UR4, c[0x0][0xc3c] ;  /* 0x00030f0000047ab9 */ /* 0x000fe40000000800 */
[----:B---3--:R-:W-:-:S13]  /*1bc30*/  ISETP.GE.AND P0, PT, R0, UR4, PT ;  /* 0x0000000400007c0c */ /* 0x008fda000bf06270 */
[----:B------:R-:W-:Y:S05]  /*1bc40*/  @!P0 BRA `(.L_x_12464) ;  /* 0xfffffe54007c8947 */ /* 0x000fea000383ffff */
[----:B------:R-:W-:Y:S05]  /*1bc50*/  BRA `(.L_x_12258) ;  /* 0x0000008800487947 */ /* 0x000fea0003800000 */
.L_x_12256:
        /* <DEDUP_REMOVED lines=15> */
[----:B-1----:R-:W-:Y:S02]  /*1bd50*/  IMAD.MOV.U32 R25, RZ, RZ, RZ ;  /* 0x000000ffff197224 */ /* 0x002fe400078e00ff */
        /* <DEDUP_REMOVED lines=42> */
.L_x_12468:
        /* <DEDUP_REMOVED lines=37> */
.L_x_12466:
        /* <DEDUP_REMOVED lines=11> */
[----:B------:R-:W-:-:S05]  /*1c300*/  VIADD R3, R27, 0xffffffff ;  /* 0xffffffff1b037836 */ /* 0x000fca0000000000 */
[----:B------:R0:W1:Y:S02]  /*1c310*/  SHFL.IDX PT, R24, R2, R3, 0x1f ;  /* 0x00001f0302187589 */ /* 0x00006400000e0000 */
.L_x_12469:
[----:B-1----:R-:W-:Y:S02]  /*1c320*/  IMAD R24, R24, UR5, R5 ;  /* 0x0000000518187c24 */ /* 0x002fe4000f8e0205 */
[----:B------:R-:W-:-:S03]  /*1c330*/  VIADD R27, R27, UR4 ;  /* 0x000000041b1b7c36 */ /* 0x000fc60008000000 */
[----:B------:R-:W-:Y:S01]  /*1c340*/  IADD3 R4, -R24, UR6, RZ ;  /* 0x0000000618047c10 */ /* 0x000fe2000fffe1ff */
[----:B------:R-:W-:Y:S06]  /*1c350*/  @!P1 BRA `(.L_x_12470) ;  /* 0x0000000000e49947 */ /* 0x000fec0003800000 */
[-C--:B--2---:R-:W-:Y:S02]  /*1c360*/  IABS R7, R25.reuse ;  /* 0x0000001900077213 */ /* 0x084fe40000000000 */
[----:B------:R-:W-:Y:S02]  /*1c370*/  IABS R5, R8 ;  /* 0x0000000800057213 */ /* 0x000fe40000000000 */
[----:B------:R-:W1:Y:S08]  /*1c380*/  I2F.RP R9, R7 ;  /* 0x0000000700097306 */ /* 0x000e700000209400 */
[----:B-1----:R-:W0:Y:S02]  /*1c390*/  MUFU.RCP R9, R9 ;  /* 0x0000000900097308 */ /* 0x002e240000001000 */
[----:B0-----:R-:W-:Y:S01]  /*1c3a0*/  VIADD R2, R9, 0xffffffe ;  /* 0x0ffffffe09027836 */ /* 0x001fe20000000000 */
[----:B------:R-:W-:-:S05]  /*1c3b0*/  IABS R9, R25 ;  /* 0x0000001900097213 */ /* 0x000fca0000000000 */
[----:B------:R0:W1:Y:S01]  /*1c3c0*/  F2I.FTZ.U32.TRUNC.NTZ R3, R2 ;  /* 0x0000000200037305 */ /* 0x000062000021f000 */
[----:B------:R-:W-:Y:S02]  /*1c3d0*/  IMAD.MOV R9, RZ, RZ, -R9 ;  /* 0x000000ffff097224 */ /* 0x000fe400078e0a09 */
[----:B0-----:R-:W-:Y:S02]  /*1c3e0*/  IMAD.MOV.U32 R2, RZ, RZ, RZ ;  /* 0x000000ffff027224 */ /* 0x001fe400078e00ff */
[----:B-1----:R-:W-:-:S04]  /*1c3f0*/  IMAD.MOV R10, RZ, RZ, -R3 ;  /* 0x000000ffff0a7224 */ /* 0x002fc800078e0a03 */
[----:B------:R-:W-:Y:S01]  /*1c400*/  IMAD R11, R10, R7, RZ ;  /* 0x000000070a0b7224 */ /* 0x000fe200078e02ff */
[----:B------:R-:W-:-:S03]  /*1c410*/  IABS R10, R4 ;  /* 0x00000004000a7213 */ /* 0x000fc60000000000 */
[----:B------:R-:W-:Y:S02]  /*1c420*/  IMAD.HI.U32 R3, R3, R11, R2 ;  /* 0x0000000b03037227 */ /* 0x000fe400078e0002 */
[----:B------:R-:W0:Y:S04]  /*1c430*/  I2F.RP R11, R5 ;  /* 0x00000005000b7306 */ /* 0x000e280000209400 */
        /* <DEDUP_REMOVED lines=13> */
[----:B------:R-:W-:-:S04]  /*1c510*/  IMAD.MOV.U32 R7, RZ, RZ, R2 ;  /* 0x000000ffff077224 */ /* 0x000fc800078e0002 */
[----:B------:R-:W-:Y:S01]  /*1c520*/  @!P2 IMAD.MOV R7, RZ, RZ, -R7 ;  /* 0x000000ffff07a224 */ /* 0x000fe200078e0a07 */
[----:B------:R-:W-:Y:S01]  /*1c530*/  @!P1 LOP3.LUT R7, RZ, R25, RZ, 0x33, !PT ;  /* 0x00000019ff079212 */ /* 0x000fe200078e33ff */
[----:B0-----:R-:W-:-:S04]  /*1c540*/  IMAD.MOV R9, RZ, RZ, -R3 ;  /* 0x000000ffff097224 */ /* 0x001fc800078e0a03 */
[----:B------:R-:W-:-:S04]  /*1c550*/  IMAD.MOV.U32 R2, RZ, RZ, R9 ;  /* 0x000000ffff027224 */ /* 0x000fc800078e0009 */
[----:B------:R-:W-:Y:S02]  /*1c560*/  IMAD R9, R2, R5, RZ ;  /* 0x0000000502097224 */ /* 0x000fe400078e02ff */
[----:B------:R-:W-:-:S04]  /*1c570*/  IMAD.MOV.U32 R2, RZ, RZ, RZ ;  /* 0x000000ffff027224 */ /* 0x000fc800078e00ff */
[----:B------:R-:W-:Y:S01]  /*1c580*/  IMAD.HI.U32 R2, R3, R9, R2 ;  /* 0x0000000903027227 */ /* 0x000fe200078e0002 */
[----:B------:R-:W-:Y:S02]  /*1c590*/  IABS R9, R8 ;  /* 0x0000000800097213 */ /* 0x000fe40000000000 */
[----:B------:R-:W-:-:S03]  /*1c5a0*/  IABS R3, R7 ;  /* 0x0000000700037213 */ /* 0x000fc60000000000 */
[----:B------:R-:W-:Y:S02]  /*1c5b0*/  IMAD.MOV R10, RZ, RZ, -R9 ;  /* 0x000000ffff0a7224 */ /* 0x000fe400078e0a09 */
[----:B------:R-:W-:-:S04]  /*1c5c0*/  IMAD.HI.U32 R2, R2, R3, RZ ;  /* 0x0000000302027227 */ /* 0x000fc800078e00ff */
[----:B------:R-:W-:Y:S01]  /*1c5d0*/  IMAD R10, R2, R10, R3 ;  /* 0x0000000a020a7224 */ /* 0x000fe200078e0203 */
[----:B------:R-:W-:-:S04]  /*1c5e0*/  LOP3.LUT R3, R7, R8, RZ, 0x3c, !PT ;  /* 0x0000000807037212 */ /* 0x000fc800078e3cff */
[----:B------:R-:W-:Y:S02]  /*1c5f0*/  ISETP.GT.U32.AND P1, PT, R5, R10, PT ;  /* 0x0000000a0500720c */ /* 0x000fe40003f24070 */
[----:B------:R-:W-:Y:S01]  /*1c600*/  ISETP.GE.AND P2, PT, R3, RZ, PT ;  /* 0x000000ff0300720c */ /* 0x000fe20003f46270 */
[----:B------:R-:W-:-:S10]  /*1c610*/  IMAD.MOV R3, RZ, RZ, -R7 ;  /* 0x000000ffff037224 */ /* 0x000fd400078e0a07 */
        /* <DEDUP_REMOVED lines=13> */
.L_x_12470:
[----:B0-----:R-:W0:Y:S02]  /*1c6f0*/  LDC.64 R2, c[0x0][0xc90] ;  /* 0x00032400ff027b82 */ /* 0x001e240000000a00 */
[----:B0-----:R-:W-:-:S05]  /*1c700*/  IMAD.WIDE R2, R27, 0x4, R2 ;  /* 0x000000041b027825 */ /* 0x001fca00078e0202 */
        /* <DEDUP_REMOVED lines=31> */
[----:B------:R-:W-:Y:S02]  /*1c900*/  VIADDMNMX R8, R3, UR5, R8, PT ;  /* 0x0000000503087c46 */ /* 0x000fe4000b800108 */
[----:B------:R-:W-:-:S02]  /*1c910*/  IADD3 R7, R7, 0x1000000, R11 ;  /* 0x0100000007077810 */ /* 0x000fc40007ffe00b */
[-C--:B------:R-:W-:Y:S01]  /*1c920*/  IABS R9, R8.reuse ;  /* 0x0000000800097213 */ /* 0x080fe20000000000 */
[----:B------:R-:W-:Y:S01]  /*1c930*/  IMAD.MOV R26, RZ, RZ, -R8 ;  /* 0x000000ffff1a7224 */ /* 0x000fe200078e0a08 */
[----:B------:R-:W-:Y:S02]  /*1c940*/  IABS R4, R8 ;  /* 0x0000000800047213 */ /* 0x000fe40000000000 */
[----:B------:R-:W0:Y:S03]  /*1c950*/  I2F.RP R10, R9 ;  /* 0x00000009000a7306 */ /* 0x000e260000209400 */
[----:B------:R-:W-:-:S05]  /*1c960*/  IMAD.MOV R4, RZ, RZ, -R4 ;  /* 0x000000ffff047224 */ /* 0x000fca00078e0a04 */
[----:B0-----:R-:W0:Y:S02]  /*1c970*/  MUFU.RCP R10, R10 ;  /* 0x0000000a000a7308 */ /* 0x001e240000001000 */
[----:B0-----:R-:W-:-:S06]  /*1c980*/  VIADD R3, R10, 0xffffffe ;  /* 0x0ffffffe0a037836 */ /* 0x001fcc0000000000 */
[----:B------:R-:W0:Y:S02]  /*1c990*/  F2I.FTZ.U32.TRUNC.NTZ R3, R3 ;  /* 0x0000000300037305 */ /* 0x000e24000021f000 */
        /* <DEDUP_REMOVED lines=16> */
[----:B------:R-:W-:-:S07]  /*1caa0*/  IMAD R26, R2, R26, R7 ;  /* 0x0000001a021a7224 */ /* 0x000fce00078e0207 */
.L_x_12471:
[----:B------:R-:W-:-:S05]  /*1cab0*/  LOP3.LUT R2, RZ, R2, RZ, 0x33, !PT ;  /* 0x00000002ff027212 */ /* 0x000fca00078e33ff */
[----:B------:R-:W-:Y:S01]  /*1cac0*/  IMAD.IADD R25, R25, 0x1, R2 ;  /* 0x0000000119197824 */ /* 0x000fe200078e0202 */
[----:B------:R-:W-:Y:S06]  /*1cad0*/  BRA `(.L_x_12472) ;  /* 0x00000000000c7947 */ /* 0x000fec0003800000 */
.L_x_12467:
[----:B------:R-:W-:Y:S02]  /*1cae0*/  IMAD.MOV.U32 R25, RZ, RZ, RZ ;  /* 0x000000ffff197224 */ /* 0x000fe400078e00ff */
[----:B------:R-:W-:Y:S02]  /*1caf0*/  IMAD.U32 R24, RZ, RZ, UR6 ;  /* 0x00000006ff187e24 */ /* 0x000fe4000f8e00ff */
[----:B------:R-:W-:-:S07]  /*1cb00*/  IMAD.MOV.U32 R26, RZ, RZ, RZ ;  /* 0x000000ffff1a7224 */ /* 0x000fce00078e00ff */
.L_x_12472:
[----:B------:R-:W-:-:S13]  /*1cb10*/  ISETP.NE.AND P0, PT, R0, RZ, PT ;  /* 0x000000ff0000720c */ /* 0x000fda0003f05270 */
[----:B------:R-:W0:Y:S01]  /*1cb20*/  @!P0 S2R R3, SR_CgaCtaId ;  /* 0x0000000000038919 */ /* 0x000e220000008800 */
[----:B------:R-:W-:-:S04]  /*1cb30*/  @!P0 MOV R0, 0x400 ;  /* 0x0000040000008802 */ /* 0x000fc80000000f00 */
[----:B0-----:R-:W-:-:S05]  /*1cb40*/  @!P0 LEA R0, R3, R0, 0x18 ;  /* 0x0000000003008211 */ /* 0x001fca00078ec0ff */
[----:B------:R2:W-:Y:S01]  /*1cb50*/  @!P0 STS.128 [R0+0x19cd0], R24 ;  /* 0x019cd01800008388 */ /* 0x0005e20000000c00 */
[----:B------:R-:W-:Y:S06]  /*1cb60*/  BAR.ARV 0x5, 0x200 ;  /* 0x0148000000007b1d */ /* 0x000fec0000002000 */
.L_x_12465:
[----:B0-2---:R-:W-:Y:S01]  /*1cb70*/  IMAD.MOV.U32 R0, RZ, RZ, 0x1 ;  /* 0x00000001ff007424 */ /* 0x005fe200078e00ff */
[----:B------:R-:W-:Y:S01]  /*1cb80*/  ULDC UR4, c[0x0][0xc3c] ;  /* 0x00030f0000047ab9 */ /* 0x000fe20000000800 */
[----:B------:R-:W-:Y:S01]  /*1cb90*/  IMAD.MOV.U32 R22, RZ, RZ, RZ ;  /* 0x000000ffff167224 */ /* 0x000fe200078e00ff */
[----:B-1----:R-:W-:Y:S02]  /*1cba0*/  ISETP.GE.AND P0, PT, R27, UR4, PT ;  /* 0x000000041b007c0c */ /* 0x002fe4000bf06270 */
[----:B------:R0:W-:Y:S04]  /*1cbb0*/  STL [R1], R0 ;  /* 0x0000000001007387 */ /* 0x0001e80000100800 */
[----:B------:R0:W-:Y:S07]  /*1cbc0*/  STL [R1+0x50], RZ ;  /* 0x000050ff01007387 */ /* 0x0001ee0000100800 */
[----:B------:R-:W-:Y:S05]  /*1cbd0*/  @P0 BRA `(.L_x_12473) ;  /* 0x0000007400640947 */ /* 0x000fea0003800000 */
[----:B------:R-:W1:Y:S01]  /*1cbe0*/  S2R R14, SR_TID.X ;  /* 0x00000000000e7919 */ /* 0x000e620000002100 */
[----:B------:R-:W2:Y:S01]  /*1cbf0*/  S2UR UR4, SR_CgaCtaId ;  /* 0x00000000000479c3 */ /* 0x000ea20000008800 */
        /* <DEDUP_REMOVED lines=8> */
[C---:B-1----:R-:W-:Y:S01]  /*1cc80*/  IMAD.SHL.U32 R2, R14.reuse, 0x20, RZ ;  /* 0x000000200e027824 */ /* 0x042fe200078e00ff */
[C---:B------:R-:W-:Y:S01]  /*1cc90*/  LOP3.LUT R13, R14.reuse, 0x7f, RZ, 0xc0, !PT ;  /* 0x0000007f0e0d7812 */ /* 0x040fe200078ec0ff */
[C---:B0-----:R-:W-:Y:S01]  /*1cca0*/  IMAD.SHL.U32 R0, R14.reuse, 0x10, RZ ;  /* 0x000000100e007824 */ /* 0x041fe200078e00ff */
[----:B------:R-:W-:Y:S01]  /*1ccb0*/  SHF.R.U32.HI R3, RZ, 0x1, R14 ;  /* 0x00000001ff037819 */ /* 0x000fe2000001160e */
[----:B------:R-:W-:Y:S01]  /*1ccc0*/  IMAD.SHL.U32 R7, R14, 0x2, RZ ;  /* 0x000000020e077824 */ /* 0x000fe200078e00ff */
[C---:B------:R-:W-:Y:S01]  /*1ccd0*/  LOP3.LUT R28, R2.reuse, 0x360, RZ, 0xc0, !PT ;  /* 0x00000360021c7812 */ /* 0x040fe200078ec0ff */
[----:B------:R-:W-:Y:S01]  /*1cce0*/  IMAD.SHL.U32 R5, R13, 0x10, RZ ;  /* 0x000000100d057824 */ /* 0x000fe200078e00ff */
[----:B------:R-:W-:Y:S01]  /*1ccf0*/  LOP3.LUT R2, R2, 0x80, RZ, 0xc0, !PT ;  /* 0x0000008002027812 */ /* 0x000fe200078ec0ff */
[----:B------:R-:W-:Y:S01]  /*1cd00*/  IMAD.SHL.U32 R11, R14, 0x4, RZ ;  /* 0x000000040e0b7824 */ /* 0x000fe200078e00ff */
[----:B------:R-:W-:-:S02]  /*1cd10*/  LOP3.LUT R8, R0, 0x60, RZ, 0xc0, !PT ;  /* 0x0000006000087812 */ /* 0x000fc400078ec0ff */
[----:B------:R-:W-:Y:S02]  /*1cd20*/  LOP3.LUT R4, R0, 0x90, RZ, 0xc0, !PT ;  /* 0x0000009000047812 */ /* 0x000fe400078ec0ff */
[----:B------:R-:W-:Y:S02]  /*1cd30*/  LOP3.LUT R2, R2, 0x10, R3, 0xf8, !PT ;  /* 0x0000001002027812 */ /* 0x000fe400078ef803 */
[----:B------:R-:W-:Y:S02]  /*1cd40*/  LOP3.LUT R3, R3, 0x20, RZ, 0xc0, !PT ;  /* 0x0000002003037812 */ /* 0x000fe400078ec0ff */
[----:B------:R-:W-:Y:S02]  /*1cd50*/  LOP3.LUT R9, R8, 0x700, R5, 0xf8, !PT ;  /* 0x0000070008097812 */ /* 0x000fe400078ef805 */
[----:B------:R-:W-:Y:S01]  /*1cd60*/  LOP3.LUT R8, R4, 0x10, R7, 0x78, !PT ;  /* 0x0000001004087812 */ /* 0x000fe200078e7807 */
[----:B------:R-:W-:Y:S01]  /*1cd70*/  IMAD.SHL.U32 R4, R14, 0x80, RZ ;  /* 0x000000800e047824 */ /* 0x000fe200078e00ff */
[----:B------:R-:W-:Y:S01]  /*1cd80*/  LOP3.LUT R28, R28, 0x400, R5, 0xf8, !PT ;  /* 0x000004001c1c7812 */ /* 0x000fe200078ef805 */
[----:B------:R-:W-:Y:S01]  /*1cd90*/  IMAD.SHL.U32 R7, R6, 0x800, RZ ;  /* 0x0000080006077824 */ /* 0x000fe200078e00ff */
[----:B------:R-:W-:-:S02]  /*1cda0*/  LOP3.LUT R5, R3, 0x10, R14, 0xf8, !PT ;  /* 0x0000001003057812 */ /* 0x000fc400078ef80e */
[----:B------:R-:W-:Y:S02]  /*1cdb0*/  LOP3.LUT R6, R4, 0x400, RZ, 0xc0, !PT ;  /* 0x0000040004067812 */ /* 0x000fe400078ec0ff */
[----:B------:R-:W-:Y:S02]  /*1cdc0*/  LOP3.LUT R5, R5, 0x380, R4, 0xf8, !PT ;  /* 0x0000038005057812 */ /* 0x000fe400078ef804 */
[----:B------:R-:W-:Y:S02]  /*1cdd0*/  LOP3.LUT P0, RZ, R14, 0x4, RZ, 0xc0, !PT ;  /* 0x000000040eff7812 */ /* 0x000fe4000780c0ff */
[----:B------:R-:W-:Y:S02]  /*1cde0*/  LOP3.LUT R6, R6, 0x800, R7, 0xf8, !PT ;  /* 0x0000080006067812 */ /* 0x000fe400078ef807 */
[----:B------:R-:W-:Y:S02]  /*1cdf0*/  LOP3.LUT R5, R5, 0x70, R0, 0x78, !PT ;  /* 0x0000007005057812 */ /* 0x000fe400078e7800 */
[----:B------:R-:W-:Y:S01]  /*1ce00*/  LOP3.LUT R3, R2, 0x10, R11, 0x78, !PT ;  /* 0x0000001002037812 */ /* 0x000fe200078e780b */
[----:B------:R-:W-:Y:S01]  /*1ce10*/  IMAD.SHL.U32 R2, R14, 0x40, RZ ;  /* 0x000000400e027824 */ /* 0x000fe200078e00ff */
[----:B------:R-:W-:Y:S01]  /*1ce20*/  LOP3.LUT R12, R6, R5, RZ, 0xfc, !PT ;  /* 0x00000005060c7212 */ /* 0x000fe200078efcff */
[----:B--2---:R-:W-:Y:S01]  /*1ce30*/  IMAD.U32 R5, RZ, RZ, UR4 ;  /* 0x00000004ff057e24 */ /* 0x004fe2000f8e00ff */
[----:B------:R-:W-:-:S02]  /*1ce40*/  LOP3.LUT R10, R9, R8, RZ, 0xfc, !PT ;  /* 0x00000008090a7212 */ /* 0x000fc400078efcff */
[----:B------:R-:W-:Y:S01]  /*1ce50*/  LOP3.LUT R28, R28, R3, RZ, 0xfc, !PT ;  /* 0x000000031c1c7212 */ /* 0x000fe200078efcff */
[C---:B------:R-:W-:Y:S01]  /*1ce60*/  VIADD R4, R12.reuse, 0x40 ;  /* 0x000000400c047836 */ /* 0x040fe20000000000 */
[----:B------:R-:W-:Y:S01]  /*1ce70*/  SHF.R.U32.HI R3, RZ, 0x1, R13 ;  /* 0x00000001ff037819 */ /* 0x000fe2000001160d */
[----:B------:R-:W-:Y:S01]  /*1ce80*/  @P0 VIADD R4, R12, 0xffffffc0 ;  /* 0xffffffc00c040836 */ /* 0x000fe20000000000 */
[----:B------:R-:W-:Y:S01]  /*1ce90*/  STL [R1+0x24], R10 ;  /* 0x0000240a01007387 */ /* 0x000fe20000100800 */
[----:B------:R-:W-:Y:S02]  /*1cea0*/  LOP3.LUT R2, R2, 0x40, RZ, 0xc0, !PT ;  /* 0x0000004002027812 */ /* 0x000fe400078ec0ff */
[----:B------:R-:W-:Y:S01]  /*1ceb0*/  LEA R18, R5, R18, 0x18 ;  /* 0x0000001205127211 */ /* 0x000fe200078ec0ff */
[----:B------:R-:W-:Y:S01]  /*1cec0*/  STL [R1+0x4], R12 ;  /* 0x0000040c01007387 */ /* 0x000fe20000100800 */
[----:B------:R-:W-:Y:S02]  /*1ced0*/  LOP3.LUT R3, R3, R2, RZ, 0xfc, !PT ;  /* 0x0000000203037212 */ /* 0x000fe400078efcff */
[----:B------:R-:W-:Y:S01]  /*1cee0*/  LOP3.LUT R0, R0, 0x10, RZ, 0xc0, !PT ;  /* 0x0000001000007812 */ /* 0x000fe200078ec0ff */
[----:B------:R-:W-:Y:S01]  /*1cef0*/  STL [R1+0x1c], R5 ;  /* 0x00001c0501007387 */ /* 0x000fe20000100800 */
[----:B------:R-:W-:-:S02]  /*1cf00*/  IMAD.IADD R3, R18, 0x1, R10 ;  /* 0x0000000112037824 */ /* 0x000fc400078e020a */
[C---:B------:R-:W-:Y:S01]  /*1cf10*/  LOP3.LUT R2, R0.reuse, 0x20, RZ, 0xfc, !PT ;  /* 0x0000002000027812 */ /* 0x040fe200078efcff */
[----:B------:R0:W-:Y:S01]  /*1cf20*/  STL [R1+0x20], R4 ;  /* 0x0000200401007387 */ /* 0x0001e20000100800 */
[----:B------:R-:W-:Y:S02]  /*1cf30*/  LOP3.LUT R0, R0, 0x40, RZ, 0xfc, !PT ;  /* 0x0000004000007812 */ /* 0x000fe400078efcff */
[C---:B------:R-:W-:Y:S01]  /*1cf40*/  LOP3.LUT R2, R28.reuse, 0x1800, RZ, 0xfc, !PT ;  /* 0x000018001c027812 */ /* 0x040fe200078efcff */
[----:B------:R1:W-:Y:S01]  /*1cf50*/  STL [R1+0x50], RZ ;  /* 0x000050ff01007387 */ /* 0x0003e20000100800 */
[----:B------:R-:W-:Y:S01]  /*1cf60*/  LOP3.LUT R0, R28, 0x2800, RZ, 0xfc, !PT ;  /* 0x000028001c007812 */ /* 0x000fe200078efcff */
[----:B0-----:R-:W-:-:S05]  /*1cf70*/  IMAD.MOV.U32 R4, RZ, RZ, 0x1 ;  /* 0x00000001ff047424 */ /* 0x001fca00078e00ff */
[----:B------:R1:W-:Y:S04]  /*1cf80*/  STL [R1+0x8], R4 ;  /* 0x0000080401007387 */ /* 0x0003e80000100800 */
[----:B------:R1:W-:Y:S04]  /*1cf90*/  STL [R1], R4 ;  /* 0x0000000401007387 */ /* 0x0003e80000100800 */
[----:B------:R1:W-:Y:S02]  /*1cfa0*/  STL [R1+0x3c], R3 ;  /* 0x00003c0301007387 */ /* 0x0003e40000100800 */
.L_x_12611:
[----:B------:R-:W-:Y:S05]  /*1cfb0*/  YIELD ;  /* 0x0000000000007946 */ /* 0x000fea0003800000 */
[----:B------:R-:W-:Y:S01]  /*1cfc0*/  ULDC.64 UR4, c[0x0][0xa28] ;  /* 0x00028a0000047ab9 */ /* 0x000fe20000000a00 */
[----:B------:R-:W-:Y:S01]  /*1cfd0*/  IMAD.MOV.U32 R12, RZ, RZ, RZ ;  /* 0x000000ffff0c7224 */ /* 0x000fe200078e00ff */
[----:B------:R-:W-:Y:S01]  /*1cfe0*/  ISETP.NE.U32.AND P0, PT, RZ, UR4, PT ;  /* 0x00000004ff007c0c */ /* 0x000fe2000bf05070 */
[----:B01----:R-:W0:Y:S01]  /*1cff0*/  LDC.64 R4, c[0x0][0xa00] ;  /* 0x00028000ff047b82 */ /* 0x003e220000000a00 */
[----:B--2---:R-:W-:Y:S01]  /*1d000*/  IMAD.MOV.U32 R8, RZ, RZ, RZ ;  /* 0x000000ffff087224 */ /* 0x004fe200078e00ff */
[----:B------:R-:W-:Y:S01]  /*1d010*/  ULDC.64 UR6, c[0x0][0xa10] ;  /* 0x0002840000067ab9 */ /* 0x000fe20000000a00 */
[----:B------:R-:W-:Y:S01]  /*1d020*/  ISETP.NE.AND.EX P0, PT, RZ, UR5, PT, P0 ;  /* 0x00000005ff007c0c */ /* 0x000fe2000bf05300 */
[----:B------:R-:W-:-:S12]  /*1d030*/  ULDC.64 UR4, c[0x0][0xa18] ;  /* 0x0002860000047ab9 */ /* 0x000fd80000000a00 */
[----:B------:R-:W1:Y:S02]  /*1d040*/  @P0 LDC.64 R2, c[0x0][0xa28] ;  /* 0x00028a00ff020b82 */ /* 0x000e640000000a00 */
[----:B-1----:R-:W-:-:S05]  /*1d050*/  @P0 IMAD.WIDE R2, R27, 0x4, R2 ;  /* 0x000000041b020825 */ /* 0x002fca00078e0202 */
[----:B------:R1:W2:Y:S01]  /*1d060*/  @P0 LDG.E R12, desc[UR42][R2.64] ;  /* 0x0000002a020c0981 */ /* 0x0002a2000c1e1900 */
[----:B------:R-:W-:Y:S01]  /*1d070*/  ISETP.NE.U32.AND P0, PT, RZ, UR4, PT ;  /* 0x00000004ff007c0c */ /* 0x000fe2000bf05070 */
[----:B0-----:R-:W-:Y:S01]  /*1d080*/  IMAD.WIDE R4, R27, 0x4, R4 ;  /* 0x000000041b047825 */ /* 0x001fe200078e0204 */
[----:B------:R-:W-:Y:S02]  /*1d090*/  ISETP.NE.U32.AND P1, PT, RZ, UR6, PT ;  /* 0x00000006ff007c0c */ /* 0x000fe4000bf25070 */
[----:B------:R-:W-:Y:S01]  /*1d0a0*/  ISETP.NE.AND.EX P2, PT, RZ, UR5, PT, P0 ;  /* 0x00000005ff007c0c */ /* 0x000fe2000bf45300 */
[----:B------:R-:W-:Y:S01]  /*1d0b0*/  ULDC.64 UR4, c[0x0][0xa00] ;  /* 0x0002800000047ab9 */ /* 0x000fe20000000a00 */
[----:B------:R-:W-:Y:S01]  /*1d0c0*/  ISETP.NE.AND.EX P1, PT, RZ, UR7, PT, P1 ;  /* 0x00000007ff007c0c */ /* 0x000fe2000bf25310 */
[----:B---3--:R-:W-:Y:S01]  /*1d0d0*/  IMAD.MOV.U32 R0, RZ, RZ, RZ ;  /* 0x000000ffff007224 */ /* 0x008fe200078e00ff */
[----:B------:R-:W-:Y:S01]  /*1d0e0*/  ISETP.NE.U32.AND P0, PT, RZ, UR4, PT ;  /* 0x00000004ff007c0c */ /* 0x000fe2000bf05070 */
[----:B-1----:R-:W0:Y:S03]  /*1d0f0*/  LDC.64 R2, c[0x0][0xa10] ;  /* 0x00028400ff027b82 */ /* 0x002e260000000a00 */
[----:B------:R-:W-:-:S05]  /*1d100*/  ISETP.NE.AND.EX P0, PT, RZ, UR5, PT, P0 ;  /* 0x00000005ff007c0c */ /* 0x000fca000bf05300 */
[----:B------:R-:W1:Y:S08]  /*1d110*/  @P2 LDC.64 R6, c[0x0][0xa18] ;  /* 0x00028600ff062b82 */ /* 0x000e700000000a00 */
[----:B------:R-:W3:Y:S01]  /*1d120*/  @P0 LDG.E R8, desc[UR42][R4.64] ;  /* 0x0000002a04080981 */ /* 0x000ee2000c1e1900 */
[----:B------:R-:W-:Y:S01]  /*1d130*/  ULDC UR4, c[0x0][0x288] ;  /* 0x0000a20000047ab9 */ /* 0x000fe20000000800 */
[----:B0-----:R-:W-:-:S05]  /*1d140*/  IMAD.WIDE R2, R27, 0x4, R2 ;  /* 0x000000041b027825 */ /* 0x001fca00078e0202 */
[----:B------:R0:W5:Y:S01]  /*1d150*/  @P1 LDG.E R0, desc[UR42][R2.64] ;  /* 0x0000002a02001981 */ /* 0x000162000c1e1900 */
[----:B-1----:R-:W-:-:S03]  /*1d160*/  @P2 IMAD.WIDE R6, R27, 0x4, R6 ;  /* 0x000000041b062825 */ /* 0x002fc600078e0206 */
[----:B---3--:R1:W-:Y:S02]  /*1d170*/  STL [R1+0x30], R8 ;  /* 0x0000300801007387 */ /* 0x0083e40000100800 */
[----:B-1----:R-:W-:Y:S01]  /*1d180*/  IMAD.U32 R8, RZ, RZ, UR4 ;  /* 0x00000004ff087e24 */ /* 0x002fe2000f8e00ff */
[----:B------:R-:W-:-:S05]  /*1d190*/  ULDC.64 UR4, c[0x0][0x418] ;  /* 0x0001060000047ab9 */ /* 0x000fca0000000a00 */
[----:B------:R-:W3:Y:S01]  /*1d1a0*/  @P2 LDG.E R8, desc[UR42][R6.64] ;  /* 0x0000002a06082981 */ /* 0x000ee2000c1e1900 */
[----:B------:R-:W-:-:S03]  /*1d1b0*/  UISETP.NE.U32.AND UP0, UPT, UR4, URZ, UPT ;  /* 0x0000003f0400728c */ /* 0x000fc6000bf05070 */
[----:B------:R-:W-:Y:S01]  /*1d1c0*/  ULDC UR4, c[0x0][0x424] ;  /* 0x0001090000047ab9 */ /* 0x000fe20000000800 */
[----:B------:R-:W-:-:S03]  /*1d1d0*/  UISETP.NE.AND.EX UP0, UPT, UR5, URZ, UPT, UP0 ;  /* 0x0000003f0500728c */ /* 0x000fc6000bf05300 */
[----:B------:R-:W-:Y:S01]  /*1d1e0*/  ULDC UR5, c[0x0][0x2f0] ;  /* 0x0000bc0000057ab9 */ /* 0x000fe20000000800 */
[----:B------:R-:W-:-:S04]  /*1d1f0*/  USEL UR4, UR4, 0x1, UP0 ;  /* 0x0000000104047887 */ /* 0x000fc80008000000 */
[----:B------:R-:W-:-:S03]  /*1d200*/  UIMAD UR4, UR4, UR5, URZ ;  /* 0x00000005040472a4 */ /* 0x000fc6000f8e023f */
[----:B------:R-:W-:Y:S02]  /*1d210*/  ULDC UR5, c[0x0][0x348] ;  /* 0x0000d20000057ab9 */ /* 0x000fe40000000800 */
[----:B------:R-:W-:Y:S01]  /*1d220*/  IMAD.U32 R10, RZ, RZ, UR5 ;  /* 0x00000005ff0a7e24 */ /* 0x000fe2000f8e00ff */
[----:B---3--:R1:W-:Y:S04]  /*1d230*/  STL [R1+0x38], R8 ;  /* 0x0000380801007387 */ /* 0x0083e80000100800 */
[----:B--2---:R0:W-:Y:S01]  /*1d240*/  STL [R1+0x14], R12 ;  /* 0x0000140c01007387 */ /* 0x0041e20000100800 */
[----:B------:R-:W-:Y:S02]  /*1d250*/  IMAD.MOV.U32 R11, RZ, RZ, R8 ;  /* 0x000000ffff0b7224 */ /* 0x000fe400078e0008 */
[----:B-1----:R-:W-:Y:S01]  /*1d260*/  IMAD.U32 R8, RZ, RZ, UR4 ;  /* 0x00000004ff087e24 */ /* 0x002fe2000f8e00ff */
[----:B------:R-:W-:Y:S06]  /*1d270*/  @P2 BRA `(.L_x_12474) ;  /* 0x0000000000142947 */ /* 0x000fec0003800000 */
[----:B------:R-:W-:Y:S05]  /*1d280*/  @!P0 BRA `(.L_x_12474) ;  /* 0x0000000000108947 */ /* 0x000fea0003800000 */
[----:B------:R-:W2:Y:S04]  /*1d290*/  LDG.E R6, desc[UR42][R4.64] ;  /* 0x0000002a04067981 */ /* 0x000ea8000c1e1900 */
[----:B------:R-:W2:Y:S02]  /*1d2a0*/  LDG.E R4, desc[UR42][R4.64+0x4] ;  /* 0x0000042a04047981 */ /* 0x000ea4000c1e1900 */
[----:B--2---:R-:W-:-:S05]  /*1d2b0*/  IMAD.IADD R11, R4, 0x1, -R6 ;  /* 0x00000001040b7824 */ /* 0x004fca00078e0a06 */
[----:B------:R1:W-:Y:S02]  /*1d2c0*/  STL [R1+0x38], R11 ;  /* 0x0000380b01007387 */ /* 0x0003e40000100800 */
.L_x_12474:
        /* <DEDUP_REMOVED lines=9> */
[----:B------:R-:W2:Y:S02]  /*1d360*/  LDC.64 R4, c[0x0][0xa20] ;  /* 0x00028800ff047b82 */ /* 0x000ea40000000a00 */
[----:B--2---:R-:W-:-:S05]  /*1d370*/  IMAD.WIDE R4, R27, 0x4, R4 ;  /* 0x000000041b047825 */ /* 0x004fca00078e0204 */
[----:B------:R2:W5:Y:S01]  /*1d380*/  LDG.E R8, desc[UR42][R4.64] ;  /* 0x0000002a04087981 */ /* 0x000562000c1e1900 */
[----:B------:R-:W-:Y:S05]  /*1d390*/  BRA `(.L_x_12476) ;  /* 0x0000000000247947 */ /* 0x000fea0003800000 */
.L_x_12475:
        /* <DEDUP_REMOVED lines=9> */
.L_x_12476:
[----:B--2---:R-:W2:Y:S04]  /*1d430*/  @P1 LDG.E R4, desc[UR42][R2.64] ;  /* 0x0000002a02041981 */ /* 0x004ea8000c1e1900 */
[----:B0-----:R0:W2:Y:S01]  /*1d440*/  @P1 LDG.E R2, desc[UR42][R2.64+0x4] ;  /* 0x0000042a02021981 */ /* 0x0010a2000c1e1900 */
[----:B------:R-:W-:Y:S02]  /*1d450*/  IMAD R25, R25, 0xc0, RZ ;  /* 0x000000c019197824 */ /* 0x000fe400078e02ff */
[----:B-----5:R-:W-:Y:S02]  /*1d460*/  IMAD.IADD R8, R8, 0x1, -R12 ;  /* 0x0000000108087824 */ /* 0x020fe400078e0a0c */
[----:B------:R-:W-:Y:S01]  /*1d470*/  VIADD R6, R25, 0xbf ;  /* 0x000000bf19067836 */ /* 0x000fe20000000000 */
[----:B0-----:R-:W0:Y:S02]  /*1d480*/  LDC R3, c[0x0][0x448] ;  /* 0x00011200ff037b82 */ /* 0x001e240000000800 */
[----:B0-----:R-:W-:-:S13]  /*1d490*/  ISETP.NE.AND P2, PT, R3, 0x1, PT ;  /* 0x000000010300780c */ /* 0x001fda0003f45270 */
[----:B------:R-:W0:Y:S08]  /*1d4a0*/  @P2 LDC R3, c[0x0][0x44c] ;  /* 0x00011300ff032b82 */ /* 0x000e300000000800 */
[----:B------:R-:W3:Y:S01]  /*1d4b0*/  @P2 LDC R5, c[0x0][0x450] ;  /* 0x00011400ff052b82 */ /* 0x000ee20000000800 */
[----:B--2---:R-:W-:Y:S02]  /*1d4c0*/  @P1 IMAD.IADD R10, R2, 0x1, -R4 ;  /* 0x00000001020a1824 */ /* 0x004fe400078e0a04 */
[----:B0-----:R-:W-:-:S04]  /*1d4d0*/  @P2 IMAD.HI.U32 R2, R6, R3, RZ ;  /* 0x0000000306022227 */ /* 0x001fc800078e00ff */
[----:B------:R-:W-:Y:S01]  /*1d4e0*/  IMAD.IADD R19, R8, 0x1, R10 ;  /* 0x0000000108137824 */ /* 0x000fe200078e020a */
[----:B---3--:R-:W-:-:S03]  /*1d4f0*/  @P2 SHF.R.U32.HI R6, RZ, R5, R2 ;  /* 0x00000005ff062219 */ /* 0x008fc60000011602 */
        /* <DEDUP_REMOVED lines=21> */
.L_x_12479:
[----:B------:R-:W-:-:S13]  /*1d650*/  ISETP.NE.AND P0, PT, R3, 0x1, PT ;  /* 0x000000010300780c */ /* 0x000fda0003f05270 */
[----:B------:R-:W0:Y:S02]  /*1d660*/  @P0 LDC.64 R4, c[0x0][0x9e8] ;  /* 0x00027a00ff040b82 */ /* 0x000e240000000a00 */
[----:B0-----:R-:W-:-:S05]  /*1d670*/  @P0 IMAD.HI.U32 R4, R7, R4, RZ ;  /* 0x0000000407040227 */ /* 0x001fca00078e00ff */
[----:B------:R-:W-:-:S07]  /*1d680*/  @P0 SHF.R.U32.HI R7, RZ, R5, R4 ;  /* 0x00000005ff070219 */ /* 0x000fce0000011604 */
.L_x_12480:
[----:B------:R-:W-:Y:S05]  /*1d690*/  BSYNC B0 ;  /* 0x0000000000007941 */ /* 0x000fea0003800000 */
.L_x_12478:
[----:B------:R-:W-:-:S05]  /*1d6a0*/  IMAD R7, R7, R3, R3 ;  /* 0x0000000307077224 */ /* 0x000fca00078e0203 */
[----:B------:R-:W-:-:S07]  /*1d6b0*/  VIMNMX R2, R2, R7, PT ;  /* 0x0000000702027248 */ /* 0x000fce0003fe0100 */
.L_x_12477:
[----:B------:R-:W0:Y:S01]  /*1d6c0*/  @P2 LDC R5, c[0x0][0x44c] ;  /* 0x00011300ff052b82 */ /* 0x000e220000000800 */
[----:B------:R-:W-:Y:S01]  /*1d6d0*/  VIADD R2, R2, 0x7f ;  /* 0x0000007f02027836 */ /* 0x000fe20000000000 */
[----:B------:R-:W-:Y:S01]  /*1d6e0*/  ULDC UR4, c[0x0][0x9dc] ;  /* 0x0002770000047ab9 */ /* 0x000fe20000000800 */
[----:B------:R-:W-:Y:S02]  /*1d6f0*/  IMAD.MOV.U32 R4, RZ, RZ, R25 ;  /* 0x000000ffff047224 */ /* 0x000fe400078e0019 */
[----:B------:R-:W-:-:S03]  /*1d700*/  IMAD.IADD R20, R19, 0x1, -R11 ;  /* 0x0000000113147824 */ /* 0x000fc600078e0a0b */
[----:B------:R-:W2:Y:S01]  /*1d710*/  @P2 LDC R6, c[0x0][0x450] ;  /* 0x00011400ff062b82 */ /* 0x000ea20000000800 */
[----:B0-----:R-:W-:-:S05]  /*1d720*/  @P2 IMAD.HI.U32 R5, R25, R5, RZ ;  /* 0x0000000519052227 */ /* 0x001fca00078e00ff */
[----:B--2---:R-:W-:Y:S02]  /*1d730*/  @P2 SHF.R.U32.HI R4, RZ, R6, R5 ;  /* 0x00000006ff042219 */ /* 0x004fe40000011605 */
[----:B------:R-:W-:-:S03]  /*1d740*/  SHF.R.S32.HI R5, RZ, 0x1f, R2 ;  /* 0x0000001fff057819 */ /* 0x000fc60000011402 */
[----:B------:R-:W-:Y:S01]  /*1d750*/  IMAD.IADD R7, R20, 0x1, R4 ;  /* 0x0000000114077824 */ /* 0x000fe200078e0204 */
[----:B------:R-:W-:-:S04]  /*1d760*/  LEA.HI R2, R5, R2, RZ, 0x7 ;  /* 0x0000000205027211 */ /* 0x000fc800078f38ff */
[----:B------:R-:W-:-:S04]  /*1d770*/  SHF.R.S32.HI R2, RZ, 0x7, R2 ;  /* 0x00000007ff027819 */ /* 0x000fc80000011402 */
[----:B------:R-:W-:Y:S01]  /*1d780*/  VIMNMX R6, R26, R2, PT ;  /* 0x000000021a067248 */ /* 0x000fe20003fe0100 */
        /* <DEDUP_REMOVED lines=12> */
.L_x_12483:
[----:B------:R-:W-:-:S13]  /*1d850*/  ISETP.NE.AND P0, PT, R3, 0x1, PT ;  /* 0x000000010300780c */ /* 0x000fda0003f05270 */
[----:B------:R-:W0:Y:S02]  /*1d860*/  @P0 LDC.64 R4, c[0x0][0x9e8] ;  /* 0x00027a00ff040b82 */ /* 0x000e240000000a00 */
[----:B0-----:R-:W-:-:S05]  /*1d870*/  @P0 IMAD.HI.U32 R4, R7, R4, RZ ;  /* 0x0000000407040227 */ /* 0x001fca00078e00ff */
[----:B------:R-:W-:-:S07]  /*1d880*/  @P0 SHF.R.U32.HI R7, RZ, R5, R4 ;  /* 0x00000005ff070219 */ /* 0x000fce0000011604 */
.L_x_12484:
[----:B------:R-:W-:Y:S05]  /*1d890*/  BSYNC B0 ;  /* 0x0000000000007941 */ /* 0x000fea0003800000 */
.L_x_12482:
[----:B------:R-:W-:-:S05]  /*1d8a0*/  IMAD R3, R7, R3, RZ ;  /* 0x0000000307037224 */ /* 0x000fca00078e02ff */
[----:B------:R-:W-:-:S07]  /*1d8b0*/  VIMNMX R2, R2, R3, !PT ;  /* 0x0000000302027248 */ /* 0x000fce0007fe0100 */
.L_x_12481:
        /* <DEDUP_REMOVED lines=14> */
[----:B-1----:R-:W-:Y:S02]  /*1d9a0*/  IADD3 R11, R7, -0x1, R6 ;  /* 0xffffffff070b7810 */ /* 0x002fe40007ffe006 */
        /* <DEDUP_REMOVED lines=25> */
.L_x_12486:
[----:B------:R-:W-:Y:S05]  /*1db40*/  BSYNC B0 ;  /* 0x0000000000007941 */ /* 0x000fea0003800000 */
.L_x_12485:
[-C--:B------:R-:W-:Y:S01]  /*1db50*/  IMAD R5, R23, R2.reuse, R5 ;  /* 0x0000000217057224 */ /* 0x080fe200078e0205 */
[----:B------:R-:W-:Y:S04]  /*1db60*/  BSSY B0, `(.L_x_12487) ;  /* 0x0000157000007945 */ /* 0x000fe80003800000 */
[C---:B------:R-:W-:Y:S01]  /*1db70*/  VIADDMNMX R2, R5.reuse, R2, R6, PT ;  /* 0x0000000205027246 */ /* 0x040fe20003800106 */
[----:B------:R-:W-:-:S04]  /*1db80*/  IMAD R5, R5, 0x80, -R8 ;  /* 0x0000008005057824 */ /* 0x000fc800078e0a08 */
[----:B------:R-:W-:Y:S01]  /*1db90*/  IMAD R2, R2, 0x80, -R8 ;  /* 0x0000008002027824 */ /* 0x000fe200078e0a08 */
[----:B------:R-:W-:-:S04]  /*1dba0*/  VIMNMX R5, RZ, R5, !PT ;  /* 0x00000005ff057248 */ /* 0x000fc80007fe0100 */
[----:B------:R-:W-:Y:S02]  /*1dbb0*/  VIMNMX R2, R2, R10, PT ;  /* 0x0000000a02027248 */ /* 0x000fe40003fe0100 */
[----:B------:R-:W-:Y:S02]  /*1dbc0*/  SHF.R.U32.HI R3, RZ, 0x7, R5 ;  /* 0x00000007ff037819 */ /* 0x000fe40000011605 */
[----:B------:R-:W-:-:S13]  /*1dbd0*/  ISETP.GT.AND P0, PT, R2, R5, PT ;  /* 0x000000050200720c */ /* 0x000fda0003f04270 */
        /* <DEDUP_REMOVED lines=14> */
[----:B------:R0:W2:Y:S02]  /*1dcc0*/  SHFL.IDX PT, R14, R6, RZ, 0x1f ;  /* 0x00001fff060e7589 */ /* 0x0000a400000e0000 */
.L_x_12659:
[----:B--2---:R-:W-:Y:S02]  /*1dcd0*/  ISETP.NE.AND P0, PT, R14, RZ, PT ;  /* 0x000000ff0e00720c */ /* 0x004fe40003f05270 */
[----:B------:R-:W-:-:S11]  /*1dce0*/  PLOP3.LUT P6, PT, PT, PT, PT, 0x8, 0x0 ;  /* 0x000000000000781c */ /* 0x000fd60003fce170 */
[----:B------:R-:W-:Y:S05]  /*1dcf0*/  @P0 BRA `(.L_x_12490) ;  /* 0x00000000000c0947 */ /* 0x000fea0003800000 */
[----:B------:R-:W-:-:S03]  /*1dd00*/  UMOV UR4, 0xffffffff ;  /* 0xffffffff00047882 */ /* 0x000fc60000000000 */
[----:B------:R-:W-:Y:S05]  /*1dd10*/  BRA.DIV UR4, `(.L_x_12491) ;  /* 0x0000007604247947 */ /* 0x000fea000b800000 */
[----:B------:R-:W-:-:S13]  /*1dd20*/  ELECT P6, URZ, PT ;  /* 0x00000000003f782f */ /* 0x000fda00038c0000 */
.L_x_12490:
        /* <DEDUP_REMOVED lines=9> */
.L_x_12662:
[----:B------:R-:W-:Y:S05]  /*1ddc0*/  BSYNC B1 ;  /* 0x0000000000017941 */ /* 0x000fea0003800000 */
.L_x_12492:
[----:B------:R-:W-:Y:S04]  /*1ddd0*/  BSSY B1, `(.L_x_12494) ;  /* 0x000008c000017945 */ /* 0x000fe80003800000 */
[----:B------:R-:W-:Y:S05]  /*1dde0*/  @!P6 BRA `(.L_x_12495) ;  /* 0x000000080028e947 */ /* 0x000fea0003800000 */
[----:B------:R-:W1:Y:S01]  /*1ddf0*/  LDL R8, [R1+0x8] ;  /* 0x0000080001087983 */ /* 0x000e620000100800 */
[----:B------:R-:W-:Y:S01]  /*1de00*/  IMAD R9, R29, 0x8, R18 ;  /* 0x000000081d097824 */ /* 0x000fe200078e0212 */
[----:B------:R-:W2:Y:S01]  /*1de10*/  S2R R7, SR_TID.X ;  /* 0x0000000000077919 */ /* 0x000ea20000002100 */
[----:B------:R-:W-:Y:S01]  /*1de20*/  BSSY B2, `(.L_x_12496) ;  /* 0x0000006000027945 */ /* 0x000fe20003800000 */
[----:B--2---:R-:W-:-:S04]  /*1de30*/  LOP3.LUT R7, R7, 0x7f, RZ, 0xc0, !PT ;  /* 0x0000007f07077812 */ /* 0x004fc800078ec0ff */
[----:B------:R-:W-:Y:S02]  /*1de40*/  ISETP.NE.AND P1, PT, R7, RZ, PT ;  /* 0x000000ff0700720c */ /* 0x000fe40003f25270 */
[----:B-1----:R-:W-:-:S04]  /*1de50*/  SHF.L.U32 R11, R8, 0x1f, RZ ;  /* 0x0000001f080b7819 */ /* 0x002fc800000006ff */
[----:B------:R-:W1:Y:S02]  /*1de60*/  SYNCS.PHASECHK.TRANS64.TRYWAIT P0, [R9+URZ+0x19ca0], R11 ;  /* 0x019ca00b090075a7 */ /* 0x000e64000800017f */
[----:B-1----:R-:W-:Y:S05]  /*1de70*/  @!P0 BRA `(.L_x_12497) ;  /* 0x0000007400008947 */ /* 0x002fea0003800000 */
.L_x_12663:
[----:B------:R-:W-:Y:S05]  /*1de80*/  BSYNC B2 ;  /* 0x0000000000027941 */ /* 0x000fea0003800000 */
.L_x_12496:
        /* <DEDUP_REMOVED lines=9> */
.L_x_12499:
[----:B------:R-:W-:Y:S05]  /*1df20*/  BSYNC B2 ;  /* 0x0000000000027941 */ /* 0x000fea0003800000 */
.L_x_12498:
        /* <DEDUP_REMOVED lines=12> */
.L_x_12500:
        /* <DEDUP_REMOVED lines=16> */
.L_x_12501:
        /* <DEDUP_REMOVED lines=16> */
.L_x_12502:
        /* <DEDUP_REMOVED lines=13> */
.L_x_12664:
[----:B------:R-:W-:Y:S05]  /*1e2c0*/  BSYNC B2 ;  /* 0x0000000000027941 */ /* 0x000fea0003800000 */
.L_x_12503:
[----:B------:R-:W-:Y:S01]  /*1e2d0*/  BSSY B2, `(.L_x_12505) ;  /* 0x000000b000027945 */ /* 0x000fe20003800000 */
[----:B------:R-:W-:Y:S02]  /*1e2e0*/  IMAD.MOV.U32 R10, RZ, RZ, 0x0 ;  /* 0x00000000ff0a7424 */ /* 0x000fe400078e00ff */
[----:B01----:R-:W-:Y:S01]  /*1e2f0*/  IMAD.MOV.U32 R11, RZ, RZ, 0x12f00000 ;  /* 0x12f00000ff0b7424 */ /* 0x003fe200078e00ff */
[----:B------:R-:W-:Y:S06]  /*1e300*/  @P1 BRA `(.L_x_12506) ;  /* 0x00000000001c1947 */ /* 0x000fec0003800000 */
[----:B------:R-:W0:Y:S02]  /*1e310*/  S2R R6, SR_TID.X ;  /* 0x0000000000067919 */ /* 0x000e240000002100 */
[----:B0-----:R-:W-:Y:S01]  /*1e320*/  LOP3.LUT R15, R6, 0x1f, RZ, 0xc0, !PT ;  /* 0x0000001f060f7812 */ /* 0x001fe200078ec0ff */
[----:B------:R-:W-:-:S03]  /*1e330*/  IMAD.MOV.U32 R6, RZ, RZ, 0x3000 ;  /* 0x00003000ff067424 */ /* 0x000fc600078e00ff */
[----:B------:R-:W-:Y:S01]  /*1e340*/  ISETP.NE.AND P0, PT, R15, RZ, PT ;  /* 0x000000ff0f00720c */ /* 0x000fe20003f05270 */
[----:B------:R0:W-:-:S12]  /*1e350*/  SYNCS.ARRIVE.TRANS64 RZ, [R9+URZ+0x19cb0], R6 ;  /* 0x019cb00609ff79a7 */ /* 0x0001d8000800003f */
[----:B0-----:R-:W-:Y:S05]  /*1e360*/  @!P0 BRA `(.L_x_12506) ;  /* 0x0000000000048947 */ /* 0x001fea0003800000 */
[----:B------:R-:W-:Y:S01]  /*1e370*/  BPT.TRAP 0x1 ;  /* 0x000000040000795c */ /* 0x000fe20000300000 */
.L_x_12506:
[----:B------:R-:W-:Y:S05]  /*1e380*/  BSYNC B2 ;  /* 0x0000000000027941 */ /* 0x000fea0003800000 */
.L_x_12505:
        /* <DEDUP_REMOVED lines=8> */
.L_x_12507:
        /* <DEDUP_REMOVED lines=15> */
.L_x_12508:
        /* <DEDUP_REMOVED lines=15> */
.L_x_12509:
        /* <DEDUP_REMOVED lines=10> */
.L_x_12495:
[----:B------:R-:W-:Y:S05]  /*1e690*/  BSYNC B1 ;  /* 0x0000000000017941 */ /* 0x000fea0003800000 */
.L_x_12494:
[----:B0-----:R-:W2:Y:S01]  /*1e6a0*/  LDL.LU R6, [R1+0x8] ;  /* 0x0000080001067983 */ /* 0x001ea20000300800 */
[----:B------:R-:W-:Y:S01]  /*1e6b0*/  VIADD R29, R29, 0x1 ;  /* 0x000000011d1d7836 */ /* 0x000fe20000000000 */
[----:B------:R-:W-:Y:S01]  /*1e6c0*/  PLOP3.LUT P0, PT, PT, PT, PT, 0x8, 0x0 ;  /* 0x000000000000781c */ /* 0x000fe20003f0e170 */
[----:B------:R-:W-:-:S03]  /*1e6d0*/  VIADD R10, R5, 0xfffffffe ;  /* 0xfffffffe050a7836 */ /* 0x000fc60000000000 */
[C---:B------:R-:W-:Y:S02]  /*1e6e0*/  ISETP.NE.AND P1, PT, R29.reuse, 0x2, PT ;  /* 0x000000021d00780c */ /* 0x040fe40003f25270 */
[----:B------:R-:W-:Y:S02]  /*1e6f0*/  ISETP.GE.AND P2, PT, R10, R3, PT ;  /* 0x000000030a00720c */ /* 0x000fe40003f46270 */
[----:B------:R-:W-:Y:S02]  /*1e700*/  SEL R5, RZ, 0x1, P1 ;  /* 0x00000001ff057807 */ /* 0x000fe40000800000 */
[----:B------:R-:W-:Y:S02]  /*1e710*/  SEL R29, R29, RZ, P1 ;  /* 0x000000ff1d1d7207 */ /* 0x000fe40000800000 */
[----:B--2---:R-:W-:-:S05]  /*1e720*/  LOP3.LUT R6, R6, R5, RZ, 0x3c, !PT ;  /* 0x0000000506067212 */ /* 0x004fca00078e3cff */
[----:B------:R0:W-:Y:S02]  /*1e730*/  STL [R1+0x8], R6 ;  /* 0x0000080601007387 */ /* 0x0001e40000100800 */
[----:B------:R-:W-:Y:S05]  /*1e740*/  @!P2 BRA `(.L_x_12488) ;  /* 0x000000080060a947 */ /* 0x000fea0003800000 */
.L_x_12526:
[----:B------:R-:W-:Y:S05]  /*1e750*/  YIELD ;  /* 0x0000000000007946 */ /* 0x000fea0003800000 */
[----:B------:R-:W-:Y:S04]  /*1e760*/  BSSY B1, `(.L_x_12510) ;  /* 0x000008c000017945 */ /* 0x000fe80003800000 */
[----:B--2---:R-:W-:Y:S05]  /*1e770*/  @!P6 BRA `(.L_x_12511) ;  /* 0x000000080028e947 */ /* 0x004fea0003800000 */
        /* <DEDUP_REMOVED lines=9> */
.L_x_12665:
[----:B------:R-:W-:Y:S05]  /*1e810*/  BSYNC B2 ;  /* 0x0000000000027941 */ /* 0x000fea0003800000 */
.L_x_12512:
[----:B------:R-:W-:Y:S04]  /*1e820*/  BSSY B2, `(.L_x_12514) ;  /* 0x0000009000027945 */ /* 0x000fe80003800000 */
        /* <DEDUP_REMOVED lines=8> */
.L_x_12515:
[----:B------:R-:W-:Y:S05]  /*1e8b0*/  BSYNC B2 ;  /* 0x0000000000027941 */ /* 0x000fea0003800000 */
.L_x_12514:
        /* <DEDUP_REMOVED lines=10> */
[----:B------:R-:W-:-:S10]  /*1e960*/  UMOV UR7, 0x12f00000 ;  /* 0x12f0000000077882 */ /* 0x000fd40000000000 */
.L_x_12516:
        /* <DEDUP_REMOVED lines=13> */
[----:B------:R-:W-:Y:S02]  /*1ea40*/  UMOV UR7, 0x12f00000 ;  /* 0x12f0000000077882 */ /* 0x000fe40000000000 */
[----:B------:R-:W-:Y:S01]  /*1ea50*/  R2UR UR10, R11 ;  /* 0x000000000b0a72ca */ /* 0x000fe200000e0000 */
[----:B------:R-:W-:-:S14]  /*1ea60*/  VIADD R11, R7, 0x14800 ;  /* 0x00014800070b7836 */ /* 0x000fdc0000000000 */
.L_x_12517:
        /* <DEDUP_REMOVED lines=16> */
.L_x_12518:
        /* <DEDUP_REMOVED lines=13> */
.L_x_12666:
[----:B------:R-:W-:Y:S05]  /*1ec40*/  BSYNC B2 ;  /* 0x0000000000027941 */ /* 0x000fea0003800000 */
.L_x_12519:
        /* <DEDUP_REMOVED lines=11> */
.L_x_12522:
[----:B------:R-:W-:Y:S05]  /*1ed00*/  BSYNC B2 ;  /* 0x0000000000027941 */ /* 0x000fea0003800000 */
.L_x_12521:
        /* <DEDUP_REMOVED lines=8> */
.L_x_12523:
        /* <DEDUP_REMOVED lines=11> */
[----:B------:R-:W-:Y:S01]  /*1ee40*/  R2UR UR6, R12 ;  /* 0x000000000c0672ca */ /* 0x000fe200000e0000 */
[----:B------:R-:W-:Y:S01]  /*1ee50*/  VIADD R5, R7, 0xa000 ;  /* 0x0000a00007057836 */ /* 0x000fe20000000000 */
[----:B------:R-:W-:Y:S02]  /*1ee60*/  R2UR UR7, R13 ;  /* 0x000000000d0772ca */ /* 0x000fe400000e0000 */
[----:B------:R-:W-:Y:S02]  /*1ee70*/  R2UR UR10, R8 ;  /* 0x00000000080a72ca */ /* 0x000fe400000e0000 */
[----:B------:R-:W-:-:S13]  /*1ee80*/  PLOP3.LUT P1, PT, PT, PT, PT, 0x80, 0x0 ;  /* 0x000000000000781c */ /* 0x000fda0003f2f070 */
.L_x_12524:
        /* <DEDUP_REMOVED lines=15> */
.L_x_12525:
        /* <DEDUP_REMOVED lines=10> */
.L_x_12511:
[----:B------:R-:W-:Y:S05]  /*1f020*/  BSYNC B1 ;  /* 0x0000000000017941 */ /* 0x000fea0003800000 */
.L_x_12510:
        /* <DEDUP_REMOVED lines=10> */
.L_x_12488:
[----:B------:R-:W-:Y:S05]  /*1f0d0*/  BSYNC B0 ;  /* 0x0000000000007941 */ /* 0x000fea0003800000 */
.L_x_12487:
[----:B------:R-:W3:Y:S01]  /*1f0e0*/  LDC R0, c[0x0][0x448] ;  /* 0x00011200ff007b82 */ /* 0x000ee20000000800 */
[----:B------:R-:W-:Y:S01]  /*1f0f0*/  VIADD R2, R25, 0xbf ;  /* 0x000000bf19027836 */ /* 0x000fe20000000000 */
[----:B------:R-:W-:Y:S06]  /*1f100*/  @!P0 WARPSYNC.ALL ;  /* 0x0000000000008948 */ /* 0x000fec0003800000 */
[----:B------:R-:W-:Y:S01]  /*1f110*/  @!P0 BAR.SYNC.DEFER_BLOCKING 0xc, 0x200 ;  /* 0x0308000000008b1d */ /* 0x000fe20000010000 */
[----:B---3--:R-:W-:-:S13]  /*1f120*/  ISETP.NE.AND P1, PT, R0, 0x1, PT ;  /* 0x000000010000780c */ /* 0x008fda0003f25270 */
[----:B------:R-:W3:Y:S08]  /*1f130*/  @P1 LDC R0, c[0x0][0x44c] ;  /* 0x00011300ff001b82 */ /* 0x000ef00000000800 */
[----:B------:R-:W4:Y:S01]  /*1f140*/  @P1 LDC R3, c[0x0][0x450] ;  /* 0x00011400ff031b82 */ /* 0x000f220000000800 */
[----:B---3--:R-:W-:-:S05]  /*1f150*/  @P1 IMAD.HI.U32 R0, R2, R0, RZ ;  /* 0x0000000002001227 */ /* 0x008fca00078e00ff */
[----:B----4-:R-:W-:-:S05]  /*1f160*/  @P1 SHF.R.U32.HI R2, RZ, R3, R0 ;  /* 0x00000003ff021219 */ /* 0x010fca0000011600 */
[----:B------:R-:W-:Y:S02]  /*1f170*/  IMAD.IADD R0, R21, 0x1, R2 ;  /* 0x0000000115007824 */ /* 0x000fe400078e0202 */
[----:B------:R-:W3:Y:S02]  /*1f180*/  LDC.64 R2, c[0x0][0x9e0] ;  /* 0x00027800ff027b82 */ /* 0x000ee40000000a00 */
[----:B---3--:R-:W-:Y:S01]  /*1f190*/  ISETP.GE.AND P2, PT, R3, 0x1, PT ;  /* 0x000000010300780c */ /* 0x008fe20003f46270 */
        /* <DEDUP_REMOVED lines=13> */
.L_x_12529:
[----:B------:R-:W-:-:S13]  /*1f270*/  ISETP.NE.AND P0, PT, R3, 0x1, PT ;  /* 0x000000010300780c */ /* 0x000fda0003f05270 */
[----:B0-----:R-:W0:Y:S02]  /*1f280*/  @P0 LDC.64 R6, c[0x0][0x9e8] ;  /* 0x00027a00ff060b82 */ /* 0x001e240000000a00 */
[----:B0-----:R-:W-:-:S05]  /*1f290*/  @P0 IMAD.HI.U32 R6, R5, R6, RZ ;  /* 0x0000000605060227 */ /* 0x001fca00078e00ff */
[----:B------:R-:W-:-:S07]  /*1f2a0*/  @P0 SHF.R.U32.HI R5, RZ, R7, R6 ;  /* 0x00000007ff050219 */ /* 0x000fce0000011606 */
.L_x_12530:
[----:B------:R-:W-:Y:S05]  /*1f2b0*/  BSYNC B0 ;  /* 0x0000000000007941 */ /* 0x000fea0003800000 */
.L_x_12528:
[----:B------:R-:W-:-:S05]  /*1f2c0*/  IMAD R5, R5, R3, R3 ;  /* 0x0000000305057224 */ /* 0x000fca00078e0203 */
[----:B------:R-:W-:-:S07]  /*1f2d0*/  VIMNMX R2, R2, R5, PT ;  /* 0x0000000502027248 */ /* 0x000fce0003fe0100 */
.L_x_12527:
[----:B------:R-:W-:Y:S01]  /*1f2e0*/  VIADD R2, R2, 0x7f ;  /* 0x0000007f02027836 */ /* 0x000fe20000000000 */
[----:B0-----:R-:W0:Y:S01]  /*1f2f0*/  @P1 LDC R6, c[0x0][0x450] ;  /* 0x00011400ff061b82 */ /* 0x001e220000000800 */
[----:B------:R-:W-:Y:S01]  /*1f300*/  IMAD.MOV.U32 R5, RZ, RZ, R25 ;  /* 0x000000ffff057224 */ /* 0x000fe200078e0019 */
[----:B------:R-:W-:Y:S02]  /*1f310*/  ULDC UR4, c[0x0][0x9dc] ;  /* 0x0002770000047ab9 */ /* 0x000fe40000000800 */
[----:B------:R-:W-:-:S04]  /*1f320*/  SHF.R.S32.HI R0, RZ, 0x1f, R2 ;  /* 0x0000001fff007819 */ /* 0x000fc80000011402 */
[----:B------:R-:W-:Y:S02]  /*1f330*/  LEA.HI R0, R0, R2, RZ, 0x7 ;  /* 0x0000000200007211 */ /* 0x000fe400078f38ff */
[----:B------:R-:W3:Y:S02]  /*1f340*/  @P1 LDC R2, c[0x0][0x44c] ;  /* 0x00011300ff021b82 */ /* 0x000ee40000000800 */
[----:B------:R-:W-:-:S04]  /*1f350*/  SHF.R.S32.HI R0, RZ, 0x7, R0 ;  /* 0x00000007ff007819 */ /* 0x000fc80000011400 */
[----:B------:R-:W-:Y:S01]  /*1f360*/  VIMNMX R0, R26, R0, PT ;  /* 0x000000001a007248 */ /* 0x000fe20003fe0100 */
[----:B---3--:R-:W-:-:S05]  /*1f370*/  @P1 IMAD.HI.U32 R2, R25, R2, RZ ;  /* 0x0000000219021227 */ /* 0x008fca00078e00ff */
        /* <DEDUP_REMOVED lines=14> */
.L_x_12533:
[----:B------:R-:W-:-:S13]  /*1f460*/  ISETP.NE.AND P0, PT, R3, 0x1, PT ;  /* 0x000000010300780c */ /* 0x000fda0003f05270 */
[----:B------:R-:W0:Y:S02]  /*1f470*/  @P0 LDC.64 R6, c[0x0][0x9e8] ;  /* 0x00027a00ff060b82 */ /* 0x000e240000000a00 */
[----:B0-----:R-:W-:-:S05]  /*1f480*/  @P0 IMAD.HI.U32 R6, R5, R6, RZ ;  /* 0x0000000605060227 */ /* 0x001fca00078e00ff */
[----:B------:R-:W-:-:S07]  /*1f490*/  @P0 SHF.R.U32.HI R5, RZ, R7, R6 ;  /* 0x00000007ff050219 */ /* 0x000fce0000011606 */
.L_x_12534:
[----:B------:R-:W-:Y:S05]  /*1f4a0*/  BSYNC B0 ;  /* 0x0000000000007941 */ /* 0x000fea0003800000 */
.L_x_12532:
[----:B------:R-:W-:-:S05]  /*1f4b0*/  IMAD R3, R5, R3, RZ ;  /* 0x0000000305037224 */ /* 0x000fca00078e02ff */
[----:B------:R-:W-:-:S07]  /*1f4c0*/  VIMNMX R2, R2, R3, !PT ;  /* 0x0000000302027248 */ /* 0x000fce0007fe0100 */
.L_x_12531:
[----:B------:R-:W-:Y:S01]  /*1f4d0*/  ISETP.NE.AND P1, PT, R4, RZ, PT ;  /* 0x000000ff0400720c */ /* 0x000fe20003f25270 */
[----:B------:R-:W-:Y:S01]  /*1f4e0*/  BSSY B0, `(.L_x_12535) ;  /* 0x0000024000007945 */ /* 0x000fe20003800000 */
[----:B------:R-:W-:-:S04]  /*1f4f0*/  SHF.R.S32.HI R3, RZ, 0x1f, R2 ;  /* 0x0000001fff037819 */ /* 0x000fc80000011402 */
[----:B------:R-:W-:Y:S01]  /*1f500*/  LEA.HI R3, R3, R2, RZ, 0x7 ;  /* 0x0000000203037211 */ /* 0x000fe200078f38ff */
[----:B------:R-:W-:-:S03]  /*1f510*/  IMAD.MOV.U32 R2, RZ, RZ, RZ ;  /* 0x000000ffff027224 */ /* 0x000fc600078e00ff */
[----:B------:R-:W-:-:S03]  /*1f520*/  SHF.R.S32.HI R3, RZ, 0x7, R3 ;  /* 0x00000007ff037819 */ /* 0x000fc60000011403 */
[----:B------:R-:W0:Y:S01]  /*1f530*/  @!P1 LDC R4, c[0x0][0x9f0] ;  /* 0x00027c00ff049b82 */ /* 0x000e220000000800 */
[----:B------:R-:W-:-:S04]  /*1f540*/  VIMNMX R5, RZ, R3, !PT ;  /* 0x00000003ff057248 */ /* 0x000fc80007fe0100 */
[----:B------:R-:W-:-:S13]  /*1f550*/  ISETP.GT.AND P0, PT, R0, R5, PT ;  /* 0x000000050000720c */ /* 0x000fda0003f04270 */
[----:B------:R-:W-:Y:S05]  /*1f560*/  @!P0 BRA `(.L_x_12536) ;  /* 0x00000000006c8947 */ /* 0x000fea0003800000 */
[----:B0-----:R-:W-:-:S04]  /*1f570*/  IABS R6, R4 ;  /* 0x0000000400067213 */ /* 0x001fc80000000000 */
        /* <DEDUP_REMOVED lines=8> */
[----:B------:R-:W-:Y:S02]  /*1f600*/  IADD3 R3, R4, -0x1, R0 ;  /* 0xffffffff04037810 */ /* 0x000fe40007ffe000 */
[----:B------:R-:W-:-:S03]  /*1f610*/  IABS R2, R4 ;  /* 0x0000000400027213 */ /* 0x000fc60000000000 */
[----:B------:R-:W-:Y:S02]  /*1f620*/  IMAD.IADD R3, R3, 0x1, -R5 ;  /* 0x0000000103037824 */ /* 0x000fe400078e0a05 */
[----:B------:R-:W-:-:S03]  /*1f630*/  IMAD.MOV R2, RZ, RZ, -R2 ;  /* 0x000000ffff027224 */ /* 0x000fc600078e0a02 */
[----:B------:R-:W-:Y:S01]  /*1f640*/  IABS R7, R3 ;  /* 0x0000000300077213 */ /* 0x000fe20000000000 */
[----:B--2---:R-:W-:Y:S01]  /*1f650*/  IMAD.MOV.U32 R8, RZ, RZ, R2 ;  /* 0x000000ffff087224 */ /* 0x004fe200078e0002 */
        /* <DEDUP_REMOVED lines=12> */
.L_x_12536:
[----:B------:R-:W-:Y:S05]  /*1f720*/  BSYNC B0 ;  /* 0x0000000000007941 */ /* 0x000fea0003800000 */
.L_x_12535:
[----:B------:R-:W-:-:S05]  /*1f730*/  IMAD R3, R23, R2, R5 ;  /* 0x0000000217037224 */ /* 0x000fca00078e0205 */
[----:B------:R-:W-:Y:S01]  /*1f740*/  VIADDMNMX R26, R3, R2, R0, PT ;  /* 0x00000002031a7246 */ /* 0x000fe20003800100 */
[----:B------:R3:W-:Y:S03]  /*1f750*/  STL [R1+0x10], R3 ;  /* 0x0000100301007387 */ /* 0x0007e60000100800 */
[----:B------:R-:W-:Y:S01]  /*1f760*/  ISETP.GT.AND P0, PT, R26, R3, PT ;  /* 0x000000031a00720c */ /* 0x000fe20003f04270 */
[----:B------:R3:W-:-:S12]  /*1f770*/  STL [R1+0x40], R26 ;  /* 0x0000401a01007387 */ /* 0x0007d80000100800 */
[----:B---3--:R-:W-:Y:S05]  /*1f780*/  @P0 BRA `(.L_x_12537) ;  /* 0x0000000000440947 */ /* 0x008fea0003800000 */
[----:B------:R-:W3:Y:S02]  /*1f790*/  S2R R3, SR_TID.X ;  /* 0x0000000000037919 */ /* 0x000ee40000002100 */
[----:B---3--:R-:W-:-:S04]  /*1f7a0*/  LOP3.LUT R3, R3, 0x7f, RZ, 0xc0, !PT ;  /* 0x0000007f03037812 */ /* 0x008fc800078ec0ff */
[----:B------:R-:W-:-:S13]  /*1f7b0*/  ISETP.NE.AND P0, PT, R3, RZ, PT ;  /* 0x000000ff0300720c */ /* 0x000fda0003f05270 */
[----:B------:R-:W-:Y:S05]  /*1f7c0*/  @P0 BRA `(.L_x_12538) ;  /* 0x0000003800400947 */ /* 0x000fea0003800000 */
[----:B------:R-:W3:Y:S01]  /*1f7d0*/  S2R R3, SR_LANEID ;  /* 0x0000000000037919 */ /* 0x000ee20000000000 */
[----:B------:R-:W-:Y:S02]  /*1f7e0*/  VOTEU.ANY UR4, UPT, PT ;  /* 0x0000000000047886 */ /* 0x000fe400038e0100 */
[----:B------:R-:W3:Y:S08]  /*1f7f0*/  FLO.U32 R0, UR4 ;  /* 0x0000000400007d00 */ /* 0x000ef000080e0000 */
[----:B------:R-:W4:Y:S01]  /*1f800*/  POPC R5, UR4 ;  /* 0x0000000400057d09 */ /* 0x000f220008000000 */
[----:B---3--:R-:W-:-:S02]  /*1f810*/  ISETP.EQ.U32.AND P0, PT, R0, R3, PT ;  /* 0x000000030000720c */ /* 0x008fc40003f02070 */
[----:B------:R-:W4:Y:S11]  /*1f820*/  LDC.64 R2, c[0x0][0xc60] ;  /* 0x00031800ff027b82 */ /* 0x000f360000000a00 */
[----:B----4-:R-:W3:Y:S01]  /*1f830*/  @P0 ATOMG.E.ADD.STRONG.GPU PT, R3, desc[UR42][R2.64], R5 ;  /* 0x00000005020309a8 */ /* 0x010ee200081ee1ea */
[----:B0-----:R-:W0:Y:S02]  /*1f840*/  S2R R4, SR_LTMASK ;  /* 0x0000000000047919 */ /* 0x001e240000003900 */
[----:B0-----:R-:W-:-:S04]  /*1f850*/  LOP3.LUT R4, R4, UR4, RZ, 0xc0, !PT ;  /* 0x0000000404047c12 */ /* 0x001fc8000f8ec0ff */
[----:B------:R-:W0:Y:S01]  /*1f860*/  POPC R7, R4 ;  /* 0x0000000400077309 */ /* 0x000e220000000000 */
[----:B---3--:R-:W0:Y:S02]  /*1f870*/  SHFL.IDX PT, R0, R3, R0, 0x1f ;  /* 0x00001f0003007589 */ /* 0x008e2400000e0000 */
[----:B0-----:R-:W-:Y:S01]  /*1f880*/  IADD3 R24, R0, UR38, R7 ;  /* 0x0000002600187c10 */ /* 0x001fe2000fffe007 */
[----:B------:R-:W-:Y:S06]  /*1f890*/  BRA `(.L_x_12538) ;  /* 0x00000038000c7947 */ /* 0x000fec0003800000 */
.L_x_12537:
        /* <DEDUP_REMOVED lines=8> */
[----:B0-----:R-:W-:Y:S02]  /*1f920*/  IMAD.U32 R4, RZ, RZ, UR6 ;  /* 0x00000006ff047e24 */ /* 0x001fe4000f8e00ff */
[----:B------:R-:W0:Y:S01]  /*1f930*/  LDC.64 R2, c[0x4][R2] ;  /* 0x0100000002027b82 */ /* 0x000e220000000a00 */
[----:B------:R-:W-:Y:S02]  /*1f940*/  IMAD.U32 R5, RZ, RZ, UR7 ;  /* 0x00000007ff057e24 */ /* 0x000fe4000f8e00ff */
[----:B------:R-:W-:Y:S02]  /*1f950*/  IMAD.U32 R6, RZ, RZ, UR8 ;  /* 0x00000008ff067e24 */ /* 0x000fe4000f8e00ff */
[----:B------:R-:W-:-:S02]  /*1f960*/  IMAD.U32 R7, RZ, RZ, UR9 ;  /* 0x00000009ff077e24 */ /* 0x000fc4000f8e00ff */
[----:B------:R-:W-:Y:S02]  /*1f970*/  IMAD.U32 R10, RZ, RZ, UR4 ;  /* 0x00000004ff0a7e24 */ /* 0x000fe4000f8e00ff */
[----:B-1----:R-:W-:Y:S02]  /*1f980*/  IMAD.U32 R11, RZ, RZ, UR5 ;  /* 0x00000005ff0b7e24 */ /* 0x002fe4000f8e00ff */
[----:B--2---:R-:W-:Y:S02]  /*1f990*/  IMAD.MOV.U32 R8, RZ, RZ, 0x70 ;  /* 0x00000070ff087424 */ /* 0x004fe400078e00ff */
[----:B------:R-:W-:Y:S02]  /*1f9a0*/  IMAD.MOV.U32 R12, RZ, RZ, 0x1 ;  /* 0x00000001ff0c7424 */ /* 0x000fe400078e00ff */
[----:B------:R-:W-:-:S07]  /*1f9b0*/  IMAD.MOV.U32 R13, RZ, RZ, RZ ;  /* 0x000000ffff0d7224 */ /* 0x000fce00078e00ff */
[----:B------:R-:W-:-:S07]  /*1f9c0*/  LEPC R20, `(.L_x_12540) ;  /* 0x000000001014794e */ /* 0x000fce0000000000 */
[----:B0-----:R-:W-:Y:S05]  /*1f9d0*/  CALL.ABS.NOINC R2 ;  /* 0x0000000002007343 */ /* 0x001fea0003c00000 */
.L_x_12540:
[----:B------:R-:W-:Y:S05]  /*1f9e0*/  BSYNC B6 ;  /* 0x0000000000067941 */ /* 0x000fea0003800000 */
.L_x_12539:
        /* <DEDUP_REMOVED lines=22> */
.L_x_12542:
[----:B------:R-:W-:Y:S05]  /*1fb50*/  BSYNC B6 ;  /* 0x0000000000067941 */ /* 0x000fea0003800000 */
.L_x_12541:
        /* <DEDUP_REMOVED lines=20> */
.L_x_12544:
[----:B------:R-:W-:Y:S05]  /*1fca0*/  BSYNC B6 ;  /* 0x0000000000067941 */ /* 0x000fea0003800000 */
.L_x_12543:
[----:B------:R-:W-:Y:S01]  /*1fcb0*/  LOP3.LUT P6, RZ, R17, 0x1, RZ, 0xc0, !PT ;  /* 0x0000000111ff7812 */ /* 0x000fe200078cc0ff */
[----:B------:R-:W-:-:S12]  /*1fcc0*/  BSSY B6, `(.L_x_12545) ;  /* 0x0000012000067945 */ /* 0x000fd80003800000 */
        /* <DEDUP_REMOVED lines=17> */
.L_x_12546:
[----:B------:R-:W-:Y:S05]  /*1fde0*/  BSYNC B6 ;  /* 0x0000000000067941 */ /* 0x000fea0003800000 */
.L_x_12545:
[----:B------:R-:W-:Y:S01]  /*1fdf0*/  ULDC.64 UR4, c[0x0][0x9f8] ;  /* 0x00027e0000047ab9 */ /* 0x000fe20000000a00 */
[----:B------:R-:W3:Y:S01]  /*1fe00*/  LDL R21, [R1+0x14] ;  /* 0x0000140001157983 */ /* 0x000ee20000100800 */
[----:B------:R-:W-:Y:S01]  /*1fe10*/  ISETP.NE.U32.AND P0, PT, RZ, UR4, PT ;  /* 0x00000004ff007c0c */ /* 0x000fe2000bf05070 */
[----:B0-----:R-:W-:Y:S01]  /*1fe20*/  IMAD.MOV.U32 R4, RZ, RZ, R26 ;  /* 0x000000ffff047224 */ /* 0x001fe200078e001a */
[----:B------:R-:W0:Y:S02]  /*1fe30*/  LDC R7, c[0x0][0x430] ;  /* 0x00010c00ff077b82 */ /* 0x000e240000000800 */
[----:B------:R-:W-:Y:S01]  /*1fe40*/  ISETP.NE.AND.EX P0, PT, RZ, UR5, PT, P0 ;  /* 0x00000005ff007c0c */ /* 0x000fe2000bf05300 */
[----:B------:R-:W4:Y:S01]  /*1fe50*/  S2R R0, SR_TID.X ;  /* 0x0000000000007919 */ /* 0x000f220000002100 */
[----:B------:R-:W1:Y:S04]  /*1fe60*/  S2R R20, SR_TID.X ;  /* 0x0000000000147919 */ /* 0x000e680000002100 */
[----:B------:R-:W2:Y:S08]  /*1fe70*/  LDC R12, c[0x0][0x2f4] ;  /* 0x0000bd00ff0c7b82 */ /* 0x000eb00000000800 */
[----:B------:R-:W4:Y:S01]  /*1fe80*/  @P0 LDC.64 R2, c[0x0][0x9f8] ;  /* 0x00027e00ff020b82 */ /* 0x000f220000000a00 */
[----:B------:R-:W-:-:S02]  /*1fe90*/  IMAD.MOV.U32 R26, RZ, RZ, R27 ;  /* 0x000000ffff1a7224 */ /* 0x000fc400078e001b */
[----:B----4-:R-:W-:-:S05]  /*1fea0*/  @P0 IMAD.WIDE R2, R27, 0x4, R2 ;  /* 0x000000041b020825 */ /* 0x010fca00078e0202 */
[----:B------:R4:W2:Y:S01]  /*1feb0*/  @P0 LDG.E R26, desc[UR42][R2.64] ;  /* 0x0000002a021a0981 */ /* 0x0008a2000c1e1900 */
[----:B0-----:R-:W-:Y:S01]  /*1fec0*/  ISETP.NE.AND P1, PT, R7, 0x1, PT ;  /* 0x000000010700780c */ /* 0x001fe20003f25270 */
[----:B------:R-:W-:Y:S01]  /*1fed0*/  IMAD.SHL.U32 R0, R0, 0x40, RZ ;  /* 0x0000004000007824 */ /* 0x000fe200078e00ff */
[----:B-1----:R-:W-:Y:S02]  /*1fee0*/  LOP3.LUT R20, R20, 0x7f, RZ, 0xc0, !PT ;  /* 0x0000007f14147812 */ /* 0x002fe400078ec0ff */
[----:B------:R-:W-:Y:S02]  /*1fef0*/  LEA R10, R4, 0xffffff80, 0x7 ;  /* 0xffffff80040a7811 */ /* 0x000fe400078e38ff */
[----:B------:R-:W-:Y:S02]  /*1ff00*/  SHF.R.U32.HI R20, RZ, 0x1, R20 ;  /* 0x00000001ff147819 */ /* 0x000fe40000011614 */
[----:B------:R-:W-:-:S04]  /*1ff10*/  LOP3.LUT R0, R0, 0x40, RZ, 0xc0, !PT ;  /* 0x0000004000007812 */ /* 0x000fc800078ec0ff */
[----:B------:R-:W-:Y:S01]  /*1ff20*/  LOP3.LUT R4, R10, R20, R0, 0xfe, !PT ;  /* 0x000000140a047212 */ /* 0x000fe200078efe00 */
[----:B------:R-:W0:Y:S03]  /*1ff30*/  @P1 LDC R5, c[0x0][0x434] ;  /* 0x00010d00ff051b82 */ /* 0x000e260000000800 */
[----:B------:R-:W-:-:S05]  /*1ff40*/  ISETP.GE.AND P0, PT, R4, R19, PT ;  /* 0x000000130400720c */ /* 0x000fca0003f06270 */
[----:B------:R-:W1:Y:S08]  /*1ff50*/  @P1 LDC R6, c[0x0][0x438] ;  /* 0x00010e00ff061b82 */ /* 0x000e700000000800 */
[----:B----4-:R-:W4:Y:S01]  /*1ff60*/  @!P0 LDC.64 R2, c[0x0][0x428] ;  /* 0x00010a00ff028b82 */ /* 0x010f220000000a00 */
[----:B------:R-:W-:Y:S01]  /*1ff70*/  LOP3.LUT R17, R17, 0xfffffffb, RZ, 0xc0, !PT ;  /* 0xfffffffb11117812 */ /* 0x000fe200078ec0ff */
[----:B------:R-:W-:Y:S01]  /*1ff80*/  UMOV UR4, 0xffffffff ;  /* 0xffffffff00047882 */ /* 0x000fe20000000000 */
[----:B---3--:R-:W-:-:S02]  /*1ff90*/  IMAD.IADD R4, R4, 0x1, R21 ;  /* 0x0000000104047824 */ /* 0x008fc400078e0215 */
[----:B------:R-:W3:Y:S02]  /*1ffa0*/  S2R R21, SR_TID.X ;  /* 0x0000000000157919 */ /* 0x000ee40000002100 */
[----:B0-----:R-:W-:-:S04]  /*1ffb0*/  @P1 IMAD.HI.U32 R5, R4, R5, RZ ;  /* 0x0000000504051227 */ /* 0x001fc800078e00ff */
[----:B------:R-:W-:Y:S01]  /*1ffc0*/  IMAD.MOV.U32 R0, RZ, RZ, R4 ;  /* 0x000000ffff007224 */ /* 0x000fe200078e0004 */
[----:B-1----:R-:W-:-:S05]  /*1ffd0*/  @P1 SHF.R.U32.HI R0, RZ, R6, R5 ;  /* 0x00000006ff001219 */ /* 0x002fca0000011605 */
[--C-:B------:R-:W-:Y:S02]  /*1ffe0*/  IMAD.MOV R5, RZ, RZ, -R0.reuse ;  /* 0x000000ffff057224 */ /* 0x100fe400078e0a00 */
[----:B------:R-:W-:Y:S02]  /*1fff0*/  @!P0 IMAD.MOV.U32 R6, RZ, RZ, R0 ;  /* 0x000000ffff068224 */ /* 0x000fe400078e0000 */
[----:B------:R-:W-:Y:S01]  /*20000*/  IMAD R5, R7, R5, R4 ;  /* 0x0000000507057224 */ /* 0x000fe200078e0204 */
[----:B------:R-:W-:Y:S02]  /*20010*/  @!P0 SHF.R.S32.HI R7, RZ, 0x1f, R0 ;  /* 0x0000001fff078819 */ /* 0x000fe40000011400 */
[----:B--2---:R-:W-:Y:S01]  /*20020*/  SHF.R.S32.HI R8, RZ, 0x1f, R26 ;  /* 0x0000001fff087819 */ /* 0x004fe2000001141a */
[----:B----4-:R-:W-:-:S04]  /*20030*/  @!P0 IMAD.WIDE.U32 R6, R26, R2, R6 ;  /* 0x000000021a068225 */ /* 0x010fc800078e0006 */
[----:B------:R-:W-:-:S04]  /*20040*/  @!P0 IMAD R4, R8, R2, RZ ;  /* 0x0000000208048224 */ /* 0x000fc800078e02ff */
[----:B------:R-:W-:Y:S02]  /*20050*/  @!P0 IMAD R0, R26, R3, R4 ;  /* 0x000000031a008224 */ /* 0x000fe400078e0204 */
[----:B------:R-:W0:Y:S01]  /*20060*/  @!P0 LDC.64 R2, c[0x0][0x418] ;  /* 0x00010600ff028b82 */ /* 0x000e220000000a00 */
[----:B---3--:R-:W-:-:S05]  /*20070*/  IMAD.SHL.U32 R21, R21, 0x10, RZ ;  /* 0x0000001015157824 */ /* 0x008fca00078e00ff */
[----:B------:R-:W-:-:S04]  /*20080*/  LOP3.LUT R21, R21, 0x10, RZ, 0xc0, !PT ;  /* 0x0000001015157812 */ /* 0x000fc800078ec0ff */
[----:B------:R-:W-:Y:S01]  /*20090*/  ISETP.GE.AND P3, PT, R21, R12, PT ;  /* 0x0000000c1500720c */ /* 0x000fe20003f66270 */
[----:B------:R0:W-:Y:S01]  /*200a0*/  STL [R1+0x18], R8 ;  /* 0x0000180801007387 */ /* 0x0001e20000100800 */
[----:B------:R-:W-:Y:S01]  /*200b0*/  @!P0 IMAD.IADD R0, R7, 0x1, R0 ;  /* 0x0000000107008824 */ /* 0x000fe200078e0200 */
[----:B------:R-:W-:Y:S02]  /*200c0*/  LOP3.LUT R13, R21, 0x20, RZ, 0xfc, !PT ;  /* 0x00000020150d7812 */ /* 0x000fe400078efcff */
[----:B0-----:R-:W-:-:S04]  /*200d0*/  @!P0 LEA R8, P1, R6, R2, 0x2 ;  /* 0x0000000206088211 */ /* 0x001fc800078210ff */
[----:B------:R-:W-:Y:S01]  /*200e0*/  @!P0 LEA.HI.X R9, R6, R3, R0, 0x2, P1 ;  /* 0x0000000306098211 */ /* 0x000fe200008f1400 */
[----:B------:R-:W-:Y:S01]  /*200f0*/  IMAD.U32 R0, RZ, RZ, UR39 ;  /* 0x00000027ff007e24 */ /* 0x000fe2000f8e00ff */
[----:B------:R-:W-:Y:S02]  /*20100*/  ISETP.GE.AND P1, PT, R13, R12, PT ;  /* 0x0000000c0d00720c */ /* 0x000fe40003f26270 */
[----:B------:R-:W-:Y:S01]  /*20110*/  @P3 LOP3.LUT R17, R17, 0x4, RZ, 0xfc, !PT ;  /* 0x0000000411113812 */ /* 0x000fe200078efcff */
[----:B------:R-:W-:Y:S01]  /*20120*/  IMAD.MOV.U32 R3, RZ, RZ, RZ ;  /* 0x000000ffff037224 */ /* 0x000fe200078e00ff */
[----:B------:R-:W-:Y:S02]  /*20130*/  ISETP.NE.AND P2, PT, R0, 0x3, PT ;  /* 0x000000030000780c */ /* 0x000fe40003f45270 */
[----:B------:R-:W-:Y:S02]  /*20140*/  LOP3.LUT R17, R17, 0xfffffff7, RZ, 0xc0, !PT ;  /* 0xfffffff711117812 */ /* 0x000fe400078ec0ff */
[----:B------:R-:W-:Y:S01]  /*20150*/  LOP3.LUT R11, R21, 0x40, RZ, 0xfc, !PT ;  /* 0x00000040150b7812 */ /* 0x000fe200078efcff */
[----:B------:R0:W5:Y:S01]  /*20160*/  @!P0 LDG.E R3, desc[UR42][R8.64] ;  /* 0x0000002a08038981 */ /* 0x000162000c1e1900 */
[----:B------:R-:W-:-:S02]  /*20170*/  LOP3.LUT R17, R17, 0xfffffffd, RZ, 0xc0, !PT ;  /* 0xfffffffd11117812 */ /* 0x000fc400078ec0ff */
[----:B------:R-:W-:Y:S02]  /*20180*/  ISETP.GE.AND P0, PT, R11, R12, PT ;  /* 0x0000000c0b00720c */ /* 0x000fe40003f06270 */
[----:B------:R-:W-:-:S04]  /*20190*/  @P1 LOP3.LUT R17, R17, 0x2, RZ, 0xfc, !PT ;  /* 0x0000000211111812 */ /* 0x000fc800078efcff */
[----:B------:R-:W-:-:S04]  /*201a0*/  @P2 LOP3.LUT R17, R17, 0x8, RZ, 0xfc, !PT ;  /* 0x0000000811112812 */ /* 0x000fc800078efcff */
[----:B------:R-:W-:-:S04]  /*201b0*/  LOP3.LUT R17, R17, 0xfffffffe, RZ, 0xc0, !PT ;  /* 0xfffffffe11117812 */ /* 0x000fc800078ec0ff */
[----:B------:R-:W-:Y:S01]  /*201c0*/  @P0 LOP3.LUT R17, R17, 0x1, RZ, 0xfc, !PT ;  /* 0x0000000111110812 */ /* 0x000fe200078efcff */
[----:B0-----:R-:W-:Y:S06]  /*201d0*/  BRA.DIV UR4, `(.L_x_12547) ;  /* 0x0000005204787947 */ /* 0x001fec000b800000 */
.L_x_12669:
[----:B------:R-:W-:Y:S05]  /*201e0*/  @!P2 BRA `(.L_x_12548) ;  /* 0x000000000004a947 */ /* 0x000fea0003800000 */
[----:B------:R-:W-:Y:S01]  /*201f0*/  BPT.TRAP 0x1 ;  /* 0x000000040000795c */ /* 0x000fe20000300000 */
.L_x_12548:
[----:B------:R-:W2:Y:S01]  /*20200*/  LDL R0, [R1] ;  /* 0x0000000001007983 */ /* 0x000ea20000100800 */
[----:B------:R-:W-:Y:S01]  /*20210*/  IMAD R4, R22, 0x8, R18 ;  /* 0x0000000816047824 */ /* 0x000fe200078e0212 */
[----:B------:R-:W-:Y:S01]  /*20220*/  BSSY B0, `(.L_x_12549) ;  /* 0x0000006000007945 */ /* 0x000fe20003800000 */
[----:B------:R-:W-:Y:S02]  /*20230*/  IADD3 R2, -R20, R19, -R10 ;  /* 0x0000001314027210 */ /* 0x000fe40007ffe90a */
[----:B------:R-:W-:Y:S02]  /*20240*/  SHF.R.S32.HI R19, RZ, 0x1f, R5 ;  /* 0x0000001fff137819 */ /* 0x000fe40000011405 */
[----:B--2---:R-:W-:-:S04]  /*20250*/  SHF.L.U32 R21, R0, 0x1f, RZ ;  /* 0x0000001f00157819 */ /* 0x004fc800000006ff */
[----:B------:R-:W0:Y:S02]  /*20260*/  SYNCS.PHASECHK.TRANS64.TRYWAIT P0, [R4+URZ+0x19c80], R21 ;  /* 0x019c8015040075a7 */ /* 0x000e24000800017f */
[----:B0-----:R-:W-:Y:S05]  /*20270*/  @!P0 BRA `(.L_x_12550) ;  /* 0x0000005000848947 */ /* 0x001fea0003800000 */
.L_x_12670:
[----:B------:R-:W-:Y:S05]  /*20280*/  BSYNC B0 ;  /* 0x0000000000007941 */ /* 0x000fea0003800000 */
.L_x_12549:
        /* <DEDUP_REMOVED lines=22> */
[----:B------:R-:W1:Y:S01]  /*203f0*/  S2R R7, SR_TID.X ;  /* 0x0000000000077919 */ /* 0x000e620000002100 */
[----:B------:R-:W2:Y:S01]  /*20400*/  LDC R12, c[0x0][0x2f4] ;  /* 0x0000bd00ff0c7b82 */ /* 0x000ea20000000800 */
[----:B------:R-:W3:Y:S04]  /*20410*/  SHFL.IDX PT, R6, R8, RZ, 0x1e1f ;  /* 0x001e1fff08067589 */ /* 0x000ee800000e0000 */
[----:B------:R-:W4:Y:S04]  /*20420*/  SHFL.IDX PT, R0, R9, RZ, 0x1e1f ;  /* 0x001e1fff09007589 */ /* 0x000f2800000e0000 */
[----:B------:R-:W0:Y:S01]  /*20430*/  SHFL.IDX PT, R9, R9, 0x1, 0x1e1f ;  /* 0x003e1f0009097f89 */ /* 0x000e2200000e0000 */
[----:B-1----:R-:W-:-:S05]  /*20440*/  IMAD.SHL.U32 R11, R7, 0x10, RZ ;  /* 0x00000010070b7824 */ /* 0x002fca00078e00ff */
[----:B------:R-:W-:-:S04]  /*20450*/  LOP3.LUT R11, R11, 0x10, RZ, 0xc0, !PT ;  /* 0x000000100b0b7812 */ /* 0x000fc800078ec0ff */
[C---:B---3--:R-:W-:Y:S02]  /*20460*/  IADD3 R6, P0, R11.reuse, R6, RZ ;  /* 0x000000060b067210 */ /* 0x048fe40007f1e0ff */
[CC--:B--2---:R-:W-:Y:S02]  /*20470*/  ISETP.GE.AND P4, PT, R11.reuse, R12.reuse, PT ;  /* 0x0000000c0b00720c */ /* 0x0c4fe40003f86270 */
[----:B------:R-:W-:Y:S01]  /*20480*/  LOP3.LUT R13, R11, 0x20, RZ, 0xfc, !PT ;  /* 0x000000200b0d7812 */ /* 0x000fe200078efcff */
[----:B----4-:R-:W-:Y:S01]  /*20490*/  IMAD.X R7, RZ, RZ, R0, P0 ;  /* 0x000000ffff077224 */ /* 0x010fe200000e0600 */
        /* <DEDUP_REMOVED lines=12> */
.L_x_12676:
[----:B------:R-:W0:Y:S01]  /*20560*/  S2R R7, SR_TID.X ;  /* 0x0000000000077919 */ /* 0x000e220000002100 */
[C---:B------:R-:W-:Y:S02]  /*20570*/  ISETP.LT.OR P4, PT, R2.reuse, 0x41, P4 ;  /* 0x000000410200780c */ /* 0x040fe40002781670 */
[C---:B------:R-:W-:Y:S02]  /*20580*/  ISETP.LT.OR P2, PT, R2.reuse, 0x41, P2 ;  /* 0x000000410200780c */ /* 0x040fe40001741670 */
[----:B------:R-:W-:Y:S01]  /*20590*/  ISETP.LT.OR P0, PT, R2, 0x41, P0 ;  /* 0x000000410200780c */ /* 0x000fe20000701670 */
[----:B0-----:R-:W-:-:S05]  /*205a0*/  IMAD.SHL.U32 R7, R7, 0x10, RZ ;  /* 0x0000001007077824 */ /* 0x001fca00078e00ff */
[----:B------:R-:W-:-:S04]  /*205b0*/  LOP3.LUT R7, R7, 0x10, RZ, 0xc0, !PT ;  /* 0x0000001007077812 */ /* 0x000fc800078ec0ff */
        /* <DEDUP_REMOVED lines=10> */
.L_x_12552:
        /* <DEDUP_REMOVED lines=11> */
.L_x_12553:
[----:B------:R2:W-:Y:S01]  /*20710*/  SYNCS.ARRIVE.TRANS64.A1T0 RZ, [R4+URZ+0x19c70], RZ ;  /* 0x019c70ff04ff79a7 */ /* 0x0005e2000810003f */
[----:B------:R-:W-:Y:S05]  /*20720*/  @!P4 BRA `(.L_x_12554) ;  /* 0x000000000004c947 */ /* 0x000fea0003800000 */
[----:B------:R-:W-:Y:S01]  /*20730*/  BPT.TRAP 0x1 ;  /* 0x000000040000795c */ /* 0x000fe20000300000 */
.L_x_12554:
[----:B------:R-:W3:Y:S01]  /*20740*/  SYNCS.PHASECHK.TRANS64.TRYWAIT P0, [R4+URZ+0x19c40], R21 ;  /* 0x019c4015040075a7 */ /* 0x000ee2000800017f */
[----:B------:R-:W-:Y:S04]  /*20750*/  BSSY B0, `(.L_x_12555) ;  /* 0x0000002000007945 */ /* 0x000fe80003800000 */
[----:B---3--:R-:W-:Y:S05]  /*20760*/  @!P0 BRA `(.L_x_12556) ;  /* 0x0000005000408947 */ /* 0x008fea0003800000 */
.L_x_12677:
[----:B------:R-:W-:Y:S05]  /*20770*/  BSYNC B0 ;  /* 0x0000000000007941 */ /* 0x000fea0003800000 */
.L_x_12555:
[----:B-1----:R-:W1:Y:S01]  /*20780*/  S2R R8, SR_TID.X ;  /* 0x0000000000087919 */ /* 0x002e620000002100 */
[----:B------:R-:W-:Y:S01]  /*20790*/  ULDC.64 UR4, c[0x0][0x300] ;  /* 0x0000c00000047ab9 */ /* 0x000fe20000000a00 */
[----:B------:R-:W4:Y:S01]  /*207a0*/  LDC R9, c[0x0][0x2f4] ;  /* 0x0000bd00ff097b82 */ /* 0x000f220000000800 */
[----:B------:R-:W-:Y:S01]  /*207b0*/  IMAD R19, R19, UR4, RZ ;  /* 0x0000000413137c24 */ /* 0x000fe2000f8e02ff */
[----:B------:R-:W-:Y:S01]  /*207c0*/  ULDC.64 UR6, c[0x0][0x2e8] ;  /* 0x0000ba0000067ab9 */ /* 0x000fe20000000a00 */
[----:B0-----:R-:W-:-:S04]  /*207d0*/  IMAD.WIDE.U32 R6, R5, UR4, RZ ;  /* 0x0000000405067c25 */ /* 0x001fc8000f8e00ff */
        /* <DEDUP_REMOVED lines=8> */
[----:B------:R-:W-:Y:S02]  /*20860*/  IMAD.IADD R3, R7, 0x1, R3 ;  /* 0x0000000107037824 */ /* 0x000fe400078e0203 */
[----:B------:R-:W-:Y:S01]  /*20870*/  IMAD.WIDE.U32 R2, R16, UR4, R2 ;  /* 0x0000000410027c25 */ /* 0x000fe2000f8e0002 */
[----:B------:R-:W-:-:S03]  /*20880*/  UMOV UR4, 0xffffffff ;  /* 0xffffffff00047882 */ /* 0x000fc60000000000 */
[----:B-1----:R-:W-:Y:S01]  /*20890*/  IMAD.SHL.U32 R10, R8, 0x10, RZ ;  /* 0x00000010080a7824 */ /* 0x002fe200078e00ff */
        /* <DEDUP_REMOVED lines=14> */
[----:B------:R-:W4:Y:S04]  /*20980*/  SHFL.IDX PT, R5, R5, 0x1, 0x1e1f ;  /* 0x003e1f0005057f89 */ /* 0x000f2800000e0000 */
[----:B------:R-:W2:Y:S01]  /*20990*/  SHFL.IDX PT, R6, R6, 0x1, 0x1e1f ;  /* 0x003e1f0006067f89 */ /* 0x000ea200000e0000 */
[----:B0-----:R-:W-:-:S05]  /*209a0*/  @P1 IADD3 R3, P0, R8, R3, RZ ;  /* 0x0000000308031210 */ /* 0x001fca0007f1e0ff */
[----:B-1----:R-:W-:-:S05]  /*209b0*/  @P1 IMAD.X R2, RZ, RZ, R2, P0 ;  /* 0x000000ffff021224 */ /* 0x002fca00000e0602 */
[----:B------:R-:W-:-:S04]  /*209c0*/  @P1 LOP3.LUT R3, R3, R2, RZ, 0x3c, !PT ;  /* 0x0000000203031212 */ /* 0x000fc800078e3cff */
[----:B------:R-:W-:-:S04]  /*209d0*/  @P1 LOP3.LUT R2, R3, R2, RZ, 0x3c, !PT ;  /* 0x0000000203021212 */ /* 0x000fc800078e3cff */
[----:B------:R-:W-:-:S05]  /*209e0*/  @P1 LOP3.LUT R3, R3, R2, RZ, 0x3c, !PT ;  /* 0x0000000203031212 */ /* 0x000fca00078e3cff */
[----:B------:R1:W-:Y:S04]  /*209f0*/  @P1 LDGSTS.E.BYPASS.LTC128B.128 [R0+0x13800], desc[UR42][R2.64], !P5 ;  /* 0x1380000002001fae */ /* 0x0003e8000e901d6a */
[----:B------:R1:W-:Y:S04]  /*20a00*/  @P1 LDGSTS.E.BYPASS.LTC128B.128 [R0+0x14800], desc[UR42][R2.64+0x20], !P4 ;  /* 0x1480002002001fae */ /* 0x0003e8000e101d6a */
[----:B--2-4-:R1:W-:Y:S02]  /*20a10*/  @P1 LDGSTS.E.BYPASS.LTC128B.128 [R0+0x15800], desc[UR42][R2.64+0x40], !P2 ;  /* 0x1580004002001fae */ /* 0x0143e4000d101d6a */
.L_x_12683:
        /* <DEDUP_REMOVED lines=13> */
.L_x_12558:
        /* <DEDUP_REMOVED lines=11> */
.L_x_12559:
[----:B------:R0:W5:Y:S01]  /*20ba0*/  LDL.LU R3, [R1+0x30] ;  /* 0x0000300001037983 */ /* 0x0001620000300800 */
[----:B------:R0:W-:Y:S02]  /*20bb0*/  SYNCS.ARRIVE.TRANS64.A1T0 RZ, [R4+URZ+0x19c30], RZ ;  /* 0x019c30ff04ff79a7 */ /* 0x0001e4000810003f */
        /* <DEDUP_REMOVED lines=8> */
[----:B------:R-:W-:Y:S01]  /*20c40*/  BSSY B6, `(.L_x_12560) ;  /* 0x000001d000067945 */ /* 0x000fe20003800000 */
[----:B------:R-:W-:Y:S02]  /*20c50*/  SHF.R.S32.HI R0, RZ, 0x1f, R27 ;  /* 0x0000001fff007819 */ /* 0x000fe4000001141b */
[----:B------:R-:W-:Y:S02]  /*20c60*/  SEL R19, R27, RZ, !P0 ;  /* 0x000000ff1b137207 */ /* 0x000fe40004000000 */
[----:B------:R-:W-:Y:S02]  /*20c70*/  SEL R0, R0, RZ, !P0 ;  /* 0x000000ff00007207 */ /* 0x000fe40004000000 */
[----:B-----5:R-:W-:Y:S01]  /*20c80*/  SHF.R.S32.HI R2, RZ, 0x1f, R3 ;  /* 0x0000001fff027819 */ /* 0x020fe20000011403 */
[----:B0--3--:R-:W-:-:S04]  /*20c90*/  IMAD.WIDE.U32 R4, R3, UR4, RZ ;  /* 0x0000000403047c25 */ /* 0x009fc8000f8e00ff */
[----:B------:R-:W-:Y:S01]  /*20ca0*/  IMAD R2, R2, UR4, RZ ;  /* 0x0000000402027c24 */ /* 0x000fe2000f8e02ff */
[----:B------:R0:W-:Y:S03]  /*20cb0*/  STL.64 [R1+0x30], R4 ;  /* 0x0000300401007387 */ /* 0x0001e60000100a00 */
[----:B------:R-:W-:-:S04]  /*20cc0*/  IMAD R2, R3, UR5, R2 ;  /* 0x0000000503027c24 */ /* 0x000fc8000f8e0202 */
[----:B------:R-:W-:-:S05]  /*20cd0*/  IMAD.IADD R2, R5, 0x1, R2 ;  /* 0x0000000105027824 */ /* 0x000fca00078e0202 */
        /* <DEDUP_REMOVED lines=19> */
.L_x_12561:
[----:B------:R-:W-:Y:S05]  /*20e10*/  BSYNC B6 ;  /* 0x0000000000067941 */ /* 0x000fea0003800000 */
.L_x_12560:
        /* <DEDUP_REMOVED lines=28> */
[----:B------:R-:W-:Y:S02]  /*20fe0*/  IMAD.IADD R0, R20, 0x1, R25 ;  /* 0x0000000114007824 */ /* 0x000fe400078e0219 */
        /* <DEDUP_REMOVED lines=53> */
[----:B------:R-:W-:Y:S01]  /*21340*/  IMAD.IADD R25, R19, 0x1, R25 ;  /* 0x0000000113197824 */ /* 0x000fe200078e0219 */
        /* <DEDUP_REMOVED lines=21> */
.L_x_12690:
        /* <DEDUP_REMOVED lines=12> */
.L_x_12564:
[----:B------:R-:W-:Y:S05]  /*21560*/  BSYNC B0 ;  /* 0x0000000000007941 */ /* 0x000fea0003800000 */
.L_x_12563:
[----:B------:R-:W-:Y:S01]  /*21570*/  NOP ;  /* 0x0000000000007918 */ /* 0x000fe20000000000 */
[----:B------:R-:W-:-:S13]  /*21580*/  PLOP3.LUT P0, PT, PT, PT, PT, 0x80, 0x0 ;  /* 0x000000000000781c */ /* 0x000fda0003f0f070 */
.L_x_12565:
        /* <DEDUP_REMOVED lines=18> */
.L_x_12691:
[----:B------:R-:W-:Y:S05]  /*216b0*/  BSYNC B0 ;  /* 0x0000000000007941 */ /* 0x000fea0003800000 */
.L_x_12566:
[----:B-1----:R-:W3:Y:S04]  /*216c0*/  LDL.LU R3, [R1+0x40] ;  /* 0x0000400001037983 */ /* 0x002ee80000300800 */
[----:B------:R-:W4:Y:S01]  /*216d0*/  LDL R2, [R1+0x10] ;  /* 0x0000100001027983 */ /* 0x000f220000100800 */
[----:B---3--:R-:W-:-:S05]  /*216e0*/  VIADD R20, R3, 0xfffffffe ;  /* 0xfffffffe03147836 */ /* 0x008fca0000000000 */
[----:B----4-:R-:W-:-:S13]  /*216f0*/  ISETP.GE.AND P0, PT, R20, R2, PT ;  /* 0x000000021400720c */ /* 0x010fda0003f06270 */
[----:B------:R-:W-:Y:S05]  /*21700*/  @!P0 BRA `(.L_x_12568) ;  /* 0x0000001000808947 */ /* 0x000fea0003800000 */
[----:B------:R1:W5:Y:S01]  /*21710*/  LDL.LU R6, [R1] ;  /* 0x0000000001067983 */ /* 0x0003620000300800 */
[----:B0-----:R-:W-:-:S07]  /*21720*/  IMAD.MOV.U32 R4, RZ, RZ, R22 ;  /* 0x000000ffff047224 */ /* 0x001fce00078e0016 */
.L_x_12588:
[----:B------:R-:W3:Y:S01]  /*21730*/  LDL R7, [R1+0x14] ;  /* 0x0000140001077983 */ /* 0x000ee20000100800 */
[----:B0-----:R-:W0:Y:S03]  /*21740*/  LDC R8, c[0x0][0x430] ;  /* 0x00010c00ff087b82 */ /* 0x001e260000000800 */
[----:B----4-:R-:W4:Y:S01]  /*21750*/  LDL R9, [R1+0x18] ;  /* 0x0000180001097983 */ /* 0x010f220000100800 */
[----:B--2---:R-:W2:Y:S03]  /*21760*/  S2R R2, SR_TID.X ;  /* 0x0000000000027919 */ /* 0x004ea60000002100 */
[----:B------:R-:W4:Y:S01]  /*21770*/  LDL R10, [R1+0x10] ;  /* 0x00001000010a7983 */ /* 0x000f220000100800 */
[----:B0-----:R-:W-:-:S13]  /*21780*/  ISETP.NE.AND P0, PT, R8, 0x1, PT ;  /* 0x000000010800780c */ /* 0x001fda0003f05270 */
[----:B------:R-:W0:Y:S01]  /*21790*/  @P0 LDC R5, c[0x0][0x434] ;  /* 0x00010d00ff050b82 */ /* 0x000e220000000800 */
[----:B--2---:R-:W-:-:S04]  /*217a0*/  LOP3.LUT R0, R2, 0x7f, RZ, 0xc0, !PT ;  /* 0x0000007f02007812 */ /* 0x004fc800078ec0ff */
[----:B------:R-:W-:-:S03]  /*217b0*/  SHF.R.U32.HI R3, RZ, 0x1, R0 ;  /* 0x00000001ff037819 */ /* 0x000fc60000011600 */
[----:B------:R-:W2:Y:S01]  /*217c0*/  @P0 LDC R0, c[0x0][0x438] ;  /* 0x00010e00ff000b82 */ /* 0x000ea20000000800 */
        /* <DEDUP_REMOVED lines=8> */
[----:B--2---:R-:W-:-:S05]  /*21850*/  @P0 SHF.R.U32.HI R2, RZ, R0, R5 ;  /* 0x00000000ff020219 */ /* 0x004fca0000011605 */
        /* <DEDUP_REMOVED lines=11> */
[----:B------:R-:W-:Y:S02]  /*21910*/  VIADD R22, R4, 0x1 ;  /* 0x0000000104167836 */ /* 0x000fe40000000000 */
[----:B------:R-:W-:-:S03]  /*21920*/  IMAD.MOV.U32 R0, RZ, RZ, R20 ;  /* 0x000000ffff007224 */ /* 0x000fc600078e0014 */
[----:B------:R-:W-:Y:S02]  /*21930*/  ISETP.NE.AND P0, PT, R22, 0x2, PT ;  /* 0x000000021600780c */ /* 0x000fe40003f05270 */
[----:B------:R-:W-:Y:S02]  /*21940*/  ISETP.GT.AND P1, PT, R0, R10, PT ;  /* 0x0000000a0000720c */ /* 0x000fe40003f24270 */
[----:B------:R-:W-:-:S04]  /*21950*/  SEL R0, RZ, 0x1, P0 ;  /* 0x00000001ff007807 */ /* 0x000fc80000000000 */
[----:B-----5:R-:W-:Y:S01]  /*21960*/  LOP3.LUT R2, R6, R0, RZ, 0x3c, !PT ;  /* 0x0000000006027212 */ /* 0x020fe200078e3cff */
[----:B------:R-:W-:-:S04]  /*21970*/  IMAD.U32 R10, RZ, RZ, UR39 ;  /* 0x00000027ff0a7e24 */ /* 0x000fc8000f8e00ff */
[----:B------:R0:W-:Y:S01]  /*21980*/  STL [R1], R2 ;  /* 0x0000000201007387 */ /* 0x0001e20000100800 */
[----:B------:R-:W-:Y:S01]  /*21990*/  ISETP.NE.AND P2, PT, R10, 0x3, PT ;  /* 0x000000030a00780c */ /* 0x000fe20003f45270 */
[----:B------:R-:W-:Y:S01]  /*219a0*/  VIADD R20, R20, 0xffffffff ;  /* 0xffffffff14147836 */ /* 0x000fe20000000000 */
[----:B------:R-:W-:Y:S02]  /*219b0*/  SEL R22, R22, RZ, P0 ;  /* 0x000000ff16167207 */ /* 0x000fe40000000000 */
[----:B--2---:R-:W-:-:S09]  /*219c0*/  SHF.R.S32.HI R19, RZ, 0x1f, R8 ;  /* 0x0000001fff137819 */ /* 0x004fd20000011408 */
[----:B0-----:R-:W-:Y:S05]  /*219d0*/  @!P2 BRA `(.L_x_12569) ;  /* 0x000000000004a947 */ /* 0x001fea0003800000 */
[----:B------:R-:W-:Y:S01]  /*219e0*/  BPT.TRAP 0x1 ;  /* 0x000000040000795c */ /* 0x000fe20000300000 */
.L_x_12569:
[----:B------:R-:W-:Y:S01]  /*219f0*/  IMAD R0, R22, 0x8, R18 ;  /* 0x0000000816007824 */ /* 0x000fe200078e0212 */
[----:B------:R-:W-:Y:S01]  /*21a00*/  SHF.L.U32 R10, R2, 0x1f, RZ ;  /* 0x0000001f020a7819 */ /* 0x000fe200000006ff */
[----:B------:R-:W-:Y:S01]  /*21a10*/  BSSY B0, `(.L_x_12570) ;  /* 0x0000004000007945 */ /* 0x000fe20003800000 */
[----:B------:R-:W-:Y:S02]  /*21a20*/  SHF.R.S32.HI R9, RZ, 0x1f, R7 ;  /* 0x0000001fff097819 */ /* 0x000fe40000011407 */
[----:B------:R-:W0:Y:S02]  /*21a30*/  SYNCS.PHASECHK.TRANS64.TRYWAIT P0, [R0+URZ+0x19c80], R10 ;  /* 0x019c800a000075a7 */ /* 0x000e24000800017f */
[----:B0-----:R-:W-:Y:S05]  /*21a40*/  @!P0 BRA `(.L_x_12571) ;  /* 0x0000004400448947 */ /* 0x001fea0003800000 */
.L_x_12692:
[----:B------:R-:W-:Y:S05]  /*21a50*/  BSYNC B0 ;  /* 0x0000000000007941 */ /* 0x000fea0003800000 */
.L_x_12570:
[----:B------:R-:W2:Y:S01]  /*21a60*/  LDL R15, [R1+0x24] ;  /* 0x00002400010f7983 */ /* 0x000ea20000100800 */
[----:B------:R-:W-:Y:S01]  /*21a70*/  ULDC.64 UR4, c[0x0][0x328] ;  /* 0x0000ca0000047ab9 */ /* 0x000fe20000000a00 */
[----:B------:R-:W3:Y:S01]  /*21a80*/  LDC R12, c[0x0][0x2f4] ;  /* 0x0000bd00ff0c7b82 */ /* 0x000ee20000000800 */
[----:B------:R-:W-:Y:S01]  /*21a90*/  IMAD R5, R9, UR4, RZ ;  /* 0x0000000409057c24 */ /* 0x000fe2000f8e02ff */
[----:B------:R-:W4:Y:S01]  /*21aa0*/  S2R R11, SR_TID.X ;  /* 0x00000000000b7919 */ /* 0x000f220000002100 */
        /* <DEDUP_REMOVED lines=21> */
[-C--:B---3--:R-:W-:Y:S02]  /*21c00*/  ISETP.GE.AND P2, PT, R14, R12.reuse, PT ;  /* 0x0000000c0e00720c */ /* 0x088fe40003f46270 */
[-C--:B------:R-:W-:Y:S02]  /*21c10*/  ISETP.GE.AND P3, PT, R13, R12.reuse, PT ;  /* 0x0000000c0d00720c */ /* 0x080fe40003f66270 */
[----:B------:R-:W-:Y:S01]  /*21c20*/  ISETP.GE.AND P4, PT, R11, R12, PT ;  /* 0x0000000c0b00720c */ /* 0x000fe20003f86270 */
[----:B--2---:R-:W-:Y:S01]  /*21c30*/  IMAD R5, R22, 0x3000, R15 ;  /* 0x0000300016057824 */ /* 0x004fe200078e020f */
[----:B------:R-:W-:Y:S11]  /*21c40*/  BRA.DIV UR4, `(.L_x_12572) ;  /* 0x0000004204d87947 */ /* 0x000ff6000b800000 */
[----:B------:R-:W2:Y:S01]  /*21c50*/  S2R R3, SR_TID.X ;  /* 0x0000000000037919 */ /* 0x000ea20000002100 */
[----:B------:R-:W-:Y:S01]  /*21c60*/  IMAD.IADD R5, R18, 0x1, R5 ;  /* 0x0000000112057824 */ /* 0x000fe200078e0205 */
[----:B------:R-:W3:Y:S01]  /*21c70*/  SHFL.IDX PT, R2, R25, RZ, 0x1e1f ;  /* 0x001e1fff19027589 */ /* 0x000ee200000e0000 */
[----:B--2---:R-:W-:-:S03]  /*21c80*/  IMAD.SHL.U32 R11, R3, 0x10, RZ ;  /* 0x00000010030b7824 */ /* 0x004fc600078e00ff */
[----:B------:R-:W2:Y:S02]  /*21c90*/  SHFL.IDX PT, R3, R21, RZ, 0x1e1f ;  /* 0x001e1fff15037589 */ /* 0x000ea400000e0000 */
[----:B------:R-:W-:Y:S02]  /*21ca0*/  LOP3.LUT R11, R11, 0x10, RZ, 0xc0, !PT ;  /* 0x000000100b0b7812 */ /* 0x000fe400078ec0ff */
[----:B------:R-:W4:Y:S02]  /*21cb0*/  SHFL.IDX PT, R21, R21, 0x1, 0x1e1f ;  /* 0x003e1f0015157f89 */ /* 0x000f2400000e0000 */
[----:B---3--:R-:W-:-:S05]  /*21cc0*/  IADD3 R2, P0, R11, R2, RZ ;  /* 0x000000020b027210 */ /* 0x008fca0007f1e0ff */
[----:B--2---:R-:W-:-:S05]  /*21cd0*/  IMAD.X R3, RZ, RZ, R3, P0 ;  /* 0x000000ffff037224 */ /* 0x004fca00000e0603 */
[----:B------:R-:W-:Y:S04]  /*21ce0*/  LDGSTS.E.BYPASS.LTC128B.128 [R5+0x9000], desc[UR42][R2.64], !P4 ;  /* 0x0900000002057fae */ /* 0x000fe8000e101d6a */
[----:B------:R-:W-:Y:S04]  /*21cf0*/  LDGSTS.E.BYPASS.LTC128B.128 [R5+0xa000], desc[UR42][R2.64+0x20], !P3 ;  /* 0x0a00002002057fae */ /* 0x000fe8000d901d6a */
[----:B------:R2:W-:Y:S04]  /*21d00*/  LDGSTS.E.BYPASS.LTC128B.128 [R5+0xb000], desc[UR42][R2.64+0x40], !P2 ;  /* 0x0b00004002057fae */ /* 0x0005e8000d101d6a */
[----:B--2-4-:R2:W3:Y:S02]  /*21d10*/  SHFL.IDX PT, R2, R25, 0x1, 0x1e1f ;  /* 0x003e1f0019027f89 */ /* 0x0144e400000e0000 */
.L_x_12698:
[----:B------:R-:W4:Y:S02]  /*21d20*/  S2R R3, SR_TID.X ;  /* 0x0000000000037919 */ /* 0x000f240000002100 */
[----:B----4-:R-:W-:-:S05]  /*21d30*/  IMAD.SHL.U32 R3, R3, 0x10, RZ ;  /* 0x0000001003037824 */ /* 0x010fca00078e00ff */
[----:B------:R-:W-:-:S04]  /*21d40*/  LOP3.LUT R3, R3, 0x10, RZ, 0xc0, !PT ;  /* 0x0000001003037812 */ /* 0x000fc800078ec0ff */
        /* <DEDUP_REMOVED lines=10> */
.L_x_12573:
        /* <DEDUP_REMOVED lines=11> */
.L_x_12574:
[----:B------:R3:W-:Y:S01]  /*21ea0*/  SYNCS.ARRIVE.TRANS64.A1T0 RZ, [R0+URZ+0x19c70], RZ ;  /* 0x019c70ff00ff79a7 */ /* 0x0007e2000810003f */
[----:B------:R-:W-:Y:S05]  /*21eb0*/  @!P3 BRA `(.L_x_12575) ;  /* 0x000000000004b947 */ /* 0x000fea0003800000 */
[----:B------:R-:W-:Y:S01]  /*21ec0*/  BPT.TRAP 0x1 ;  /* 0x000000040000795c */ /* 0x000fe20000300000 */
.L_x_12575:
[----:B------:R-:W4:Y:S01]  /*21ed0*/  SYNCS.PHASECHK.TRANS64.TRYWAIT P0, [R0+URZ+0x19c40], R10 ;  /* 0x019c400a000075a7 */ /* 0x000f22000800017f */
[----:B------:R-:W-:Y:S04]  /*21ee0*/  BSSY B0, `(.L_x_12576) ;  /* 0x0000002000007945 */ /* 0x000fe80003800000 */
[----:B----4-:R-:W-:Y:S05]  /*21ef0*/  @!P0 BRA `(.L_x_12577) ;  /* 0x0000004000d88947 */ /* 0x010fea0003800000 */
.L_x_12699:
[----:B------:R-:W-:Y:S05]  /*21f00*/  BSYNC B0 ;  /* 0x0000000000007941 */ /* 0x000fea0003800000 */
.L_x_12576:
[----:B------:R-:W5:Y:S01]  /*21f10*/  S2R R13, SR_TID.X ;  /* 0x00000000000d7919 */ /* 0x000f620000002100 */
[----:B------:R-:W-:Y:S01]  /*21f20*/  ULDC.64 UR4, c[0x0][0x300] ;  /* 0x0000c00000047ab9 */ /* 0x000fe20000000a00 */
[----:B------:R-:W0:Y:S01]  /*21f30*/  LDC R11, c[0x0][0x2f4] ;  /* 0x0000bd00ff0b7b82 */ /* 0x000e220000000800 */
        /* <DEDUP_REMOVED lines=15> */
[C---:B-----5:R-:W-:Y:S02]  /*22030*/  IMAD.SHL.U32 R12, R13.reuse, 0x10, RZ ;  /* 0x000000100d0c7824 */ /* 0x060fe400078e00ff */
[----:B------:R-:W-:Y:S01]  /*22040*/  IMAD.SHL.U32 R21, R13, 0x10, RZ ;  /* 0x000000100d157824 */ /* 0x000fe200078e00ff */
[----:B------:R-:W-:Y:S02]  /*22050*/  IADD3.X R8, R8, UR7, RZ, P0, !PT ;  /* 0x0000000708087c10 */ /* 0x000fe400087fe4ff */
[----:B------:R-:W-:Y:S02]  /*22060*/  LOP3.LUT R12, R12, 0x10, RZ, 0xc0, !PT ;  /* 0x000000100c0c7812 */ /* 0x000fe400078ec0ff */
[----:B------:R-:W-:Y:S02]  /*22070*/  LOP3.LUT R21, R21, 0x10, RZ, 0xc0, !PT ;  /* 0x0000001015157812 */ /* 0x000fe400078ec0ff */
[----:B------:R-:W-:-:S02]  /*22080*/  LOP3.LUT R13, R12, 0x40, RZ, 0xfc, !PT ;  /* 0x000000400c0d7812 */ /* 0x000fc400078efcff */
[----:B------:R-:W-:Y:S02]  /*22090*/  LOP3.LUT R12, R12, 0x20, RZ, 0xfc, !PT ;  /* 0x000000200c0c7812 */ /* 0x000fe400078efcff */
[-C--:B0-----:R-:W-:Y:S02]  /*220a0*/  ISETP.GE.AND P2, PT, R13, R11.reuse, PT ;  /* 0x0000000b0d00720c */ /* 0x081fe40003f46270 */
[-C--:B------:R-:W-:Y:S02]  /*220b0*/  ISETP.GE.AND P3, PT, R12, R11.reuse, PT ;  /* 0x0000000b0c00720c */ /* 0x080fe40003f66270 */
[----:B------:R-:W-:Y:S01]  /*220c0*/  ISETP.GE.AND P4, PT, R21, R11, PT ;  /* 0x0000000b1500720c */ /* 0x000fe20003f86270 */
[----:B------:R-:W-:-:S12]  /*220d0*/  BRA.DIV UR4, `(.L_x_12578) ;  /* 0x0000004204747947 */ /* 0x000fd8000b800000 */
[----:B------:R-:W0:Y:S04]  /*220e0*/  SHFL.IDX PT, R2, R7, RZ, 0x1e1f ;  /* 0x001e1fff07027589 */ /* 0x000e2800000e0000 */
[----:B------:R-:W5:Y:S04]  /*220f0*/  SHFL.IDX PT, R3, R8, RZ, 0x1e1f ;  /* 0x001e1fff08037589 */ /* 0x000f6800000e0000 */
[----:B------:R-:W1:Y:S01]  /*22100*/  SHFL.IDX PT, R8, R8, 0x1, 0x1e1f ;  /* 0x003e1f0008087f89 */ /* 0x000e6200000e0000 */
[----:B0-----:R-:W-:-:S05]  /*22110*/  IADD3 R2, P0, R21, R2, RZ ;  /* 0x0000000215027210 */ /* 0x001fca0007f1e0ff */
[----:B-----5:R-:W-:-:S05]  /*22120*/  IMAD.X R3, RZ, RZ, R3, P0 ;  /* 0x000000ffff037224 */ /* 0x020fca00000e0603 */
[----:B------:R-:W-:Y:S04]  /*22130*/  LDGSTS.E.BYPASS.LTC128B.128 [R5+0x13800], desc[UR42][R2.64], !P4 ;  /* 0x1380000002057fae */ /* 0x000fe8000e101d6a */
[----:B------:R-:W-:Y:S04]  /*22140*/  LDGSTS.E.BYPASS.LTC128B.128 [R5+0x14800], desc[UR42][R2.64+0x20], !P3 ;  /* 0x1480002002057fae */ /* 0x000fe8000d901d6a */
[----:B------:R0:W-:Y:S04]  /*22150*/  LDGSTS.E.BYPASS.LTC128B.128 [R5+0x15800], desc[UR42][R2.64+0x40], !P2 ;  /* 0x1580004002057fae */ /* 0x0001e8000d101d6a */
[----:B01----:R0:W0:Y:S02]  /*22160*/  SHFL.IDX PT, R2, R7, 0x1, 0x1e1f ;  /* 0x003e1f0007027f89 */ /* 0x00302400000e0000 */
.L_x_12705:
        /* <DEDUP_REMOVED lines=10> */
.L_x_12579:
        /* <DEDUP_REMOVED lines=11> */
.L_x_12580:
[----:B------:R3:W-:Y:S02]  /*222c0*/  SYNCS.ARRIVE.TRANS64.A1T0 RZ, [R0+URZ+0x19c30], RZ ;  /* 0x019c30ff00ff79a7 */ /* 0x0007e4000810003f */
[----:B---34-:R-:W-:-:S05]  /*222d0*/  IMAD.U32 R0, RZ, RZ, UR36 ;  /* 0x00000024ff007e24 */ /* 0x018fca000f8e00ff */
[----:B------:R-:W-:-:S13]  /*222e0*/  ISETP.NE.AND P0, PT, R0, 0x3, PT ;  /* 0x000000030000780c */ /* 0x000fda0003f05270 */
[----:B------:R-:W-:Y:S05]  /*222f0*/  @!P0 BRA `(.L_x_12581) ;  /* 0x0000000000048947 */ /* 0x000fea0003800000 */
[----:B------:R-:W-:Y:S01]  /*22300*/  BPT.TRAP 0x1 ;  /* 0x000000040000795c */ /* 0x000fe20000300000 */
.L_x_12581:
[----:B------:R-:W-:Y:S01]  /*22310*/  LOP3.LUT R0, R6, 0x1, RZ, 0x3c, !PT ;  /* 0x0000000106007812 */ /* 0x000fe200078e3cff */
[----:B------:R-:W-:Y:S01]  /*22320*/  IMAD R2, R4, 0x8, R18 ;  /* 0x0000000804027824 */ /* 0x000fe200078e0212 */
[----:B------:R-:W-:Y:S02]  /*22330*/  BSSY B0, `(.L_x_12582) ;  /* 0x0000004000007945 */ /* 0x000fe40003800000 */
[----:B------:R-:W-:-:S04]  /*22340*/  SHF.L.U32 R0, R0, 0x1f, RZ ;  /* 0x0000001f00007819 */ /* 0x000fc800000006ff */
[----:B------:R-:W0:Y:S02]  /*22350*/  SYNCS.PHASECHK.TRANS64.TRYWAIT P2, [R2+URZ+0x19c70], R0 ;  /* 0x019c7000020075a7 */ /* 0x000e24000804017f */
[----:B0-----:R-:W-:Y:S05]  /*22360*/  @!P2 BRA `(.L_x_12583) ;  /* 0x000000400068a947 */ /* 0x001fea0003800000 */
.L_x_12706:
[----:B------:R-:W-:Y:S05]  /*22370*/  BSYNC B0 ;  /* 0x0000000000007941 */ /* 0x000fea0003800000 */
.L_x_12582:
[----:B------:R-:W-:-:S05]  /*22380*/  IMAD.U32 R3, RZ, RZ, UR39 ;  /* 0x00000027ff037e24 */ /* 0x000fca000f8e00ff */
[----:B------:R-:W-:-:S13]  /*22390*/  ISETP.NE.AND P2, PT, R3, 0x3, PT ;  /* 0x000000030300780c */ /* 0x000fda0003f45270 */
[----:B------:R-:W-:Y:S05]  /*223a0*/  @!P2 BRA `(.L_x_12584) ;  /* 0x000000000004a947 */ /* 0x000fea0003800000 */
[----:B------:R-:W-:Y:S01]  /*223b0*/  BPT.TRAP 0x1 ;  /* 0x000000040000795c */ /* 0x000fe20000300000 */
.L_x_12584:
[----:B------:R-:W-:Y:S01]  /*223c0*/  SHF.L.U32 R3, R6, 0x1f, RZ ;  /* 0x0000001f06037819 */ /* 0x000fe200000006ff */
[----:B0-----:R-:W-:-:S03]  /*223d0*/  IMAD R0, R4, 0x3000, RZ ;  /* 0x0000300004007824 */ /* 0x001fc600078e02ff */
[----:B------:R-:W0:Y:S02]  /*223e0*/  SYNCS.PHASECHK.TRANS64.TRYWAIT P2, [R2+URZ+0x19c60], R3 ;  /* 0x019c6003020075a7 */ /* 0x000e24000804017f */
[----:B0-----:R-:W-:Y:S05]  /*223f0*/  @!P2 BRA `(.L_x_12585) ;  /* 0x000000400058a947 */ /* 0x001fea0003800000 */
.L_x_12707:
[----:B------:R-:W3:Y:S04]  /*22400*/  LDL R12, [R1+0x4] ;  /* 0x00000400010c7983 */ /* 0x000ee80000100800 */
[----:B------:R-:W4:Y:S01]  /*22410*/  LDL R13, [R1+0x20] ;  /* 0x00002000010d7983 */ /* 0x000f220000100800 */
[----:B0-----:R-:W-:Y:S01]  /*22420*/  LOP3.LUT R3, R0, R28, RZ, 0xfc, !PT ;  /* 0x0000001c00037212 */ /* 0x001fe200078efcff */
[----:B------:R-:W-:Y:S05]  /*22430*/  WARPSYNC.ALL ;  /* 0x0000000000007948 */ /* 0x000fea0003800000 */
[----:B------:R-:W-:-:S05]  /*22440*/  IMAD.IADD R3, R18, 0x1, R3 ;  /* 0x0000000112037824 */ /* 0x000fca00078e0203 */
[----:B------:R-:W0:Y:S02]  /*22450*/  LDSM.16.MT88.4 R4, [R3+0x9000] ;  /* 0x009000000304783b */ /* 0x000e240000004200 */
[C-C-:B0-----:R-:W-:Y:S02]  /*22460*/  PRMT R8, R4.reuse, 0x6420, R5.reuse ;  /* 0x0000642004087816 */ /* 0x141fe40000000005 */
[----:B------:R-:W-:Y:S02]  /*22470*/  PRMT R9, R4, 0x7531, R5 ;  /* 0x0000753104097816 */ /* 0x000fe40000000005 */
[C-C-:B------:R-:W-:Y:S02]  /*22480*/  PRMT R10, R6.reuse, 0x6420, R7.reuse ;  /* 0x00006420060a7816 */ /* 0x140fe40000000007 */
[----:B------:R-:W-:Y:S02]  /*22490*/  PRMT R11, R6, 0x7531, R7 ;  /* 0x00007531060b7816 */ /* 0x000fe40000000007 */
[----:B---3--:R-:W-:-:S05]  /*224a0*/  LOP3.LUT R3, R0, R12, RZ, 0xfc, !PT ;  /* 0x0000000c00037212 */ /* 0x008fca00078efcff */
        /* <DEDUP_REMOVED lines=28> */
[----:B----4-:R-:W-:Y:S02]  /*22670*/  IADD3 R3, R23, R13, R0 ;  /* 0x0000000d17037210 */ /* 0x010fe40007ffe000 */
        /* <DEDUP_REMOVED lines=30> */
.L_x_12586:
[----:B-1----:R1:W-:Y:S01]  /*22860*/  SYNCS.ARRIVE.TRANS64.A1T0 RZ, [R2+URZ+0x19c50], RZ ;  /* 0x019c50ff02ff79a7 */ /* 0x0023e2000810003f */
[----:B------:R-:W-:Y:S06]  /*22870*/  BAR.SYNC.DEFER_BLOCKING 0x2, 0x80 ;  /* 0x0082000000007b1d */ /* 0x000fec0000010000 */
[----:B------:R-:W-:Y:S05]  /*22880*/  @!P0 BRA `(.L_x_12587) ;  /* 0x0000000000048947 */ /* 0x000fea0003800000 */
[----:B------:R-:W-:Y:S01]  /*22890*/  BPT.TRAP 0x1 ;  /* 0x000000040000795c */ /* 0x000fe20000300000 */
.L_x_12587:
[----:B------:R-:W3:Y:S01]  /*228a0*/  LDL R0, [R1+0x1c] ;  /* 0x00001c0001007983 */ /* 0x000ee20000100800 */
[----:B-1----:R-:W-:Y:S02]  /*228b0*/  VIADD R2, R2, 0x19c80 ;  /* 0x00019c8002027836 */ /* 0x002fe40000000000 */
[----:B------:R-:W-:Y:S01]  /*228c0*/  IMAD.MOV.U32 R4, RZ, RZ, R22 ;  /* 0x000000ffff047224 */ /* 0x000fe200078e0016 */
[----:B------:R4:W5:Y:S02]  /*228d0*/  LDL R6, [R1] ;  /* 0x0000000001067983 */ /* 0x0009640000100800 */
[----:B---3--:R-:W-:-:S04]  /*228e0*/  PRMT R2, R0, 0x654, R2 ;  /* 0x0000065400027816 */ /* 0x008fc80000000002 */
[----:B------:R4:W-:Y:S01]  /*228f0*/  SYNCS.ARRIVE.TRANS64.RED.A1T0 RZ, [R2+URZ], RZ ;  /* 0x000000ff02ff79a7 */ /* 0x0009e2000810043f */
[----:B------:R-:W-:Y:S05]  /*22900*/  @P1 BRA `(.L_x_12588) ;  /* 0xffffffec00881947 */ /* 0x000fea000383ffff */
.L_x_12568:
[----:B--2---:R-:W4:Y:S01]  /*22910*/  S2R R0, SR_TID.X ;  /* 0x0000000000007919 */ /* 0x004f220000002100 */
[----:B------:R-:W-:Y:S01]  /*22920*/  BSSY B0, `(.L_x_12589) ;  /* 0x0000012000007945 */ /* 0x000fe20003800000 */
[----:B----4-:R-:W-:Y:S01]  /*22930*/  LOP3.LUT R2, R0, 0x7f, RZ, 0xc0, !PT ;  /* 0x0000007f00027812 */ /* 0x010fe200078ec0ff */
        /* <DEDUP_REMOVED lines=12> */
[----:B0-----:R-:W-:-:S06]  /*22a00*/  LOP3.LUT R5, R5, UR4, RZ, 0xc0, !PT ;  /* 0x0000000405057c12 */ /* 0x001fcc000f8ec0ff */
[----:B------:R-:W0:Y:S01]  /*22a10*/  POPC R5, R5 ;  /* 0x0000000500057309 */ /* 0x000e220000000000 */
[----:B--2---:R-:W0:Y:S02]  /*22a20*/  SHFL.IDX PT, R0, R3, R0, 0x1f ;  /* 0x00001f0003007589 */ /* 0x004e2400000e0000 */
[----:B0-----:R-:W-:-:S07]  /*22a30*/  IADD3 R24, R0, UR38, R5 ;  /* 0x0000002600187c10 */ /* 0x001fce000fffe005 */
.L_x_12590:
[----:B------:R-:W-:Y:S05]  /*22a40*/  BSYNC B0 ;  /* 0x0000000000007941 */ /* 0x000fea0003800000 */
.L_x_12589:
[----:B------:R-:W-:Y:S05]  /*22a50*/  @!P0 BRA `(.L_x_12591) ;  /* 0x0000000000048947 */ /* 0x000fea0003800000 */
[----:B------:R-:W-:Y:S01]  /*22a60*/  BPT.TRAP 0x1 ;  /* 0x000000040000795c */ /* 0x000fe20000300000 */
.L_x_12591:
[----:B------:R-:W2:Y:S01]  /*22a70*/  LDL R0, [R1] ;  /* 0x0000000001007983 */ /* 0x000ea20000100800 */
[----:B------:R-:W-:Y:S01]  /*22a80*/  BSSY B0, `(.L_x_12592) ;  /* 0x0000006000007945 */ /* 0x000fe20003800000 */
[----:B--2---:R-:W-:Y:S01]  /*22a90*/  LOP3.LUT R2, R0, 0x1, RZ, 0x3c, !PT ;  /* 0x0000000100027812 */ /* 0x004fe200078e3cff */
[----:B------:R-:W-:-:S03]  /*22aa0*/  IMAD R0, R22, 0x8, R18 ;  /* 0x0000000816007824 */ /* 0x000fc600078e0212 */
[----:B------:R-:W-:-:S04]  /*22ab0*/  SHF.L.U32 R2, R2, 0x1f, RZ ;  /* 0x0000001f02027819 */ /* 0x000fc800000006ff */
[----:B------:R-:W1:Y:S02]  /*22ac0*/  SYNCS.PHASECHK.TRANS64.TRYWAIT P1, [R0+URZ+0x19c70], R2 ;  /* 0x019c7002000075a7 */ /* 0x000e64000802017f */
[----:B-1----:R-:W-:Y:S05]  /*22ad0*/  @!P1 BRA `(.L_x_12593) ;  /* 0x0000003800b49947 */ /* 0x002fea0003800000 */
.L_x_12708:
[----:B------:R-:W-:Y:S05]  /*22ae0*/  BSYNC B0 ;  /* 0x0000000000007941 */ /* 0x000fea0003800000 */
.L_x_12592:
[----:B0-----:R-:W-:-:S05]  /*22af0*/  IMAD.U32 R3, RZ, RZ, UR39 ;  /* 0x00000027ff037e24 */ /* 0x001fca000f8e00ff */
[----:B------:R-:W-:-:S13]  /*22b00*/  ISETP.NE.AND P1, PT, R3, 0x3, PT ;  /* 0x000000030300780c */ /* 0x000fda0003f25270 */
[----:B------:R-:W-:Y:S05]  /*22b10*/  @!P1 BRA `(.L_x_12594) ;  /* 0x0000000000049947 */ /* 0x000fea0003800000 */
[----:B------:R-:W-:Y:S01]  /*22b20*/  BPT.TRAP 0x1 ;  /* 0x000000040000795c */ /* 0x000fe20000300000 */
.L_x_12594:
[----:B-1----:R-:W2:Y:S02]  /*22b30*/  LDL R2, [R1] ;  /* 0x0000000001027983 */ /* 0x002ea40000100800 */
[----:B--2---:R-:W-:-:S04]  /*22b40*/  SHF.L.U32 R2, R2, 0x1f, RZ ;  /* 0x0000001f02027819 */ /* 0x004fc800000006ff */
[----:B------:R-:W0:Y:S02]  /*22b50*/  SYNCS.PHASECHK.TRANS64.TRYWAIT P1, [R0+URZ+0x19c60], R2 ;  /* 0x019c6002000075a7 */ /* 0x000e24000802017f */
[----:B0-----:R-:W-:Y:S05]  /*22b60*/  @!P1 BRA `(.L_x_12595) ;  /* 0x0000003800a49947 */ /* 0x001fea0003800000 */
.L_x_12709:
[----:B------:R-:W2:Y:S04]  /*22b70*/  LDL R12, [R1+0x4] ;  /* 0x00000400010c7983 */ /* 0x000ea80000100800 */
[----:B------:R-:W3:Y:S01]  /*22b80*/  LDL R13, [R1+0x20] ;  /* 0x00002000010d7983 */ /* 0x000ee20000100800 */
[----:B0-----:R-:W-:Y:S01]  /*22b90*/  IMAD R2, R22, 0x3000, RZ ;  /* 0x0000300016027824 */ /* 0x001fe200078e02ff */
[----:B------:R-:W-:Y:S05]  /*22ba0*/  WARPSYNC.ALL ;  /* 0x0000000000007948 */ /* 0x000fea0003800000 */
[----:B------:R-:W-:-:S05]  /*22bb0*/  LOP3.LUT R3, R2, R28, RZ, 0xfc, !PT ;  /* 0x0000001c02037212 */ /* 0x000fca00078efcff */
[----:B------:R-:W-:-:S05]  /*22bc0*/  IMAD.IADD R3, R18, 0x1, R3 ;  /* 0x0000000112037824 */ /* 0x000fca00078e0203 */
[----:B-----5:R-:W0:Y:S02]  /*22bd0*/  LDSM.16.MT88.4 R4, [R3+0x9000] ;  /* 0x009000000304783b */ /* 0x020e240000004200 */
        /* <DEDUP_REMOVED lines=64> */
.L_x_12596:
[----:B-1----:R1:W-:Y:S01]  /*22fe0*/  SYNCS.ARRIVE.TRANS64.A1T0 RZ, [R0+URZ+0x19c50], RZ ;  /* 0x019c50ff00ff79a7 */ /* 0x0023e2000810003f */
[----:B------:R-:W-:Y:S06]  /*22ff0*/  BAR.SYNC.DEFER_BLOCKING 0x2, 0x80 ;  /* 0x0082000000007b1d */ /* 0x000fec0000010000 */
[----:B------:R-:W-:Y:S05]  /*23000*/  @!P0 BRA `(.L_x_12597) ;  /* 0x0000000000048947 */ /* 0x000fea0003800000 */
[----:B------:R-:W-:Y:S01]  /*23010*/  BPT.TRAP 0x1 ;  /* 0x000000040000795c */ /* 0x000fe20000300000 */
.L_x_12597:
[----:B------:R-:W2:Y:S04]  /*23020*/  LDL R3, [R1+0x1c] ;  /* 0x00001c0001037983 */ /* 0x000ea80000100800 */
[----:B------:R-:W3:Y:S01]  /*23030*/  LDL.LU R2, [R1] ;  /* 0x0000000001027983 */ /* 0x000ee20000300800 */
[----:B-1----:R-:W-:Y:S02]  /*23040*/  VIADD R0, R0, 0x19c80 ;  /* 0x00019c8000007836 */ /* 0x002fe40000000000 */
[----:B------:R-:W-:-:S05]  /*23050*/  VIADD R22, R22, 0x1 ;  /* 0x0000000116167836 */ /* 0x000fca0000000000 */
[----:B------:R-:W-:-:S04]  /*23060*/  ISETP.NE.AND P0, PT, R22, 0x2, PT ;  /* 0x000000021600780c */ /* 0x000fc80003f05270 */
[----:B------:R-:W-:Y:S02]  /*23070*/  SEL R22, R22, RZ, P0 ;  /* 0x000000ff16167207 */ /* 0x000fe40000000000 */
[----:B--2---:R-:W-:-:S04]  /*23080*/  PRMT R0, R3, 0x654, R0 ;  /* 0x0000065403007816 */ /* 0x004fc80000000000 */
[----:B------:R1:W-:Y:S02]  /*23090*/  SYNCS.ARRIVE.TRANS64.RED.A1T0 RZ, [R0+URZ], RZ ;  /* 0x000000ff00ff79a7 */ /* 0x0003e4000810043f */
[----:B-1----:R-:W-:-:S04]  /*230a0*/  SEL R0, RZ, 0x1, P0 ;  /* 0x00000001ff007807 */ /* 0x002fc80000000000 */
[----:B---3--:R-:W-:-:S05]  /*230b0*/  LOP3.LUT R2, R2, R0, RZ, 0x3c, !PT ;  /* 0x0000000002027212 */ /* 0x008fca00078e3cff */
[----:B------:R1:W-:Y:S02]  /*230c0*/  STL [R1], R2 ;  /* 0x0000000201007387 */ /* 0x0003e40000100800 */
.L_x_12538:
        /* <DEDUP_REMOVED lines=12> */
.L_x_12598:
        /* <DEDUP_REMOVED lines=11> */
[----:B------:R1:W3:Y:S02]  /*23240*/  @!P1 LDG.E R6, desc[UR42][R2.64] ;  /* 0x0000002a02069981 */ /* 0x0002e4000c1e1900 */
[----:B-1----:R-:W-:-:S06]  /*23250*/  @!P1 IMAD.WIDE R2, R0, 0x4, R4 ;  /* 0x0000000400029825 */ /* 0x002fcc00078e0204 */
[----:B------:R-:W4:Y:S01]  /*23260*/  @!P1 LDG.E R2, desc[UR42][R2.64] ;  /* 0x0000002a02029981 */ /* 0x000f22000c1e1900 */
[----:B------:R-:W-:Y:S01]  /*23270*/  IMAD.MOV.U32 R5, RZ, RZ, RZ ;  /* 0x000000ffff057224 */ /* 0x000fe200078e00ff */
[C---:B------:R-:W-:Y:S02]  /*23280*/  ISETP.GE.U32.AND P2, PT, R9.reuse, 0x2, PT ;  /* 0x000000020900780c */ /* 0x040fe40003f46070 */
[C---:B------:R-:W-:Y:S01]  /*23290*/  ISETP.GE.U32.AND P3, PT, R9.reuse, 0x4, PT ;  /* 0x000000040900780c */ /* 0x040fe20003f66070 */
[----:B------:R-:W-:Y:S01]  /*232a0*/  SHFL.IDX PT, R0, R24, RZ, 0x1f ;  /* 0x00001fff18007589 */ /* 0x000fe200000e0000 */
[C---:B------:R-:W-:Y:S02]  /*232b0*/  ISETP.GE.U32.AND P4, PT, R9.reuse, 0x8, PT ;  /* 0x000000080900780c */ /* 0x040fe40003f86070 */
[----:B------:R-:W-:Y:S01]  /*232c0*/  ISETP.GE.U32.AND P5, PT, R9, 0x10, PT ;  /* 0x000000100900780c */ /* 0x000fe20003fa6070 */
[----:B--2---:R0:W-:Y:S02]  /*232d0*/  SHFL.IDX PT, R8, R24, 0x1, 0x1f ;  /* 0x00201f0018087f89 */ /* 0x0041e400000e0000 */
[----:B0-----:R-:W-:-:S02]  /*232e0*/  IMAD.MOV.U32 R24, RZ, RZ, RZ ;  /* 0x000000ffff187224 */ /* 0x001fc400078e00ff */
[----:B---3--:R-:W-:Y:S02]  /*232f0*/  @!P1 IMAD.MOV.U32 R5, RZ, RZ, R6 ;  /* 0x000000ffff059224 */ /* 0x008fe400078e0006 */
[----:B------:R-:W-:Y:S02]  /*23300*/  IMAD.MOV.U32 R6, RZ, RZ, RZ ;  /* 0x000000ffff067224 */ /* 0x000fe400078e00ff */
[----:B----4-:R-:W-:Y:S01]  /*23310*/  @!P1 IMAD.MOV.U32 R6, RZ, RZ, R2 ;  /* 0x000000ffff069224 */ /* 0x010fe200078e0002 */
        /* <DEDUP_REMOVED lines=18> */
.L_x_12719:
[----:B------:R-:W-:Y:S02]  /*23440*/  ULDC UR4, c[0x0][0xc38] ;  /* 0x00030e0000047ab9 */ /* 0x000fe40000000800 */
[----:B------:R-:W-:-:S04]  /*23450*/  IMAD.U32 R7, RZ, RZ, UR4 ;  /* 0x00000004ff077e24 */ /* 0x000fc8000f8e00ff */
[----:B-1----:R-:W-:-:S04]  /*23460*/  IMAD R3, R3, R7, RZ ;  /* 0x0000000703037224 */ /* 0x002fc800078e02ff */
[----:B------:R-:W-:-:S05]  /*23470*/  IMAD.IADD R4, R8, 0x1, R3 ;  /* 0x0000000108047824 */ /* 0x000fca00078e0203 */
[----:B------:R-:W-:-:S13]  /*23480*/  ISETP.GT.AND P6, PT, R4, R0, PT ;  /* 0x000000000400720c */ /* 0x000fda0003fc4270 */
[----:B------:R-:W-:Y:S05]  /*23490*/  @P6 BRA `(.L_x_12601) ;  /* 0x0000000000a46947 */ /* 0x000fea0003800000 */
.L_x_12604:
        /* <DEDUP_REMOVED lines=35> */
.L_x_12727:
[----:B------:R-:W-:Y:S02]  /*236d0*/  ULDC UR4, c[0x0][0xc38] ;  /* 0x00030e0000047ab9 */ /* 0x000fe40000000800 */
[----:B------:R-:W-:-:S04]  /*236e0*/  IMAD.U32 R7, RZ, RZ, UR4 ;  /* 0x00000004ff077e24 */ /* 0x000fc8000f8e00ff */
[----:B-1----:R-:W-:-:S04]  /*236f0*/  IMAD R3, R3, R7, RZ ;  /* 0x0000000703037224 */ /* 0x002fc800078e02ff */
[----:B------:R-:W-:-:S05]  /*23700*/  IMAD.IADD R4, R3, 0x1, R4 ;  /* 0x0000000103047824 */ /* 0x000fca00078e0204 */
[----:B------:R-:W-:-:S13]  /*23710*/  ISETP.GT.AND P6, PT, R4, R0, PT ;  /* 0x000000000400720c */ /* 0x000fda0003fc4270 */
[----:B------:R-:W-:Y:S05]  /*23720*/  @!P6 BRA `(.L_x_12604) ;  /* 0xfffffffc005ce947 */ /* 0x000fea000383ffff */
.L_x_12601:
        /* <DEDUP_REMOVED lines=10> */
.L_x_12732:
[----:B------:R-:W-:-:S13]  /*237d0*/  ISETP.NE.AND P0, PT, R3, RZ, PT ;  /* 0x000000ff0300720c */ /* 0x000fda0003f05270 */
[----:B------:R-:W-:Y:S05]  /*237e0*/  @!P0 BRA `(.L_x_12606) ;  /* 0x0000000000148947 */ /* 0x000fea0003800000 */
[----:B------:R-:W-:Y:S01]  /*237f0*/  UMOV UR4, 0xffffffff ;  /* 0xffffffff00047882 */ /* 0x000fe20000000000 */
[----:B-1----:R-:W-:Y:S02]  /*23800*/  VIADD R4, R4, 0xffffffff ;  /* 0xffffffff04047836 */ /* 0x002fe40000000000 */
[----:B------:R-:W-:Y:S05]  /*23810*/  BRA.DIV UR4, `(.L_x_12607) ;  /* 0x0000003a041c7947 */ /* 0x000fea000b800000 */
[----:B0-----:R0:W1:Y:S02]  /*23820*/  SHFL.IDX PT, R2, R2, R4, 0x1f ;  /* 0x00001f0402027589 */ /* 0x00106400000e0000 */
.L_x_12735:
[----:B-1----:R-:W-:-:S07]  /*23830*/  IMAD.MOV.U32 R24, RZ, RZ, R2 ;  /* 0x000000ffff187224 */ /* 0x002fce00078e0002 */
.L_x_12606:
[----:B---3--:R-:W-:Y:S01]  /*23840*/  ISETP.NE.AND P0, PT, R6, 0x1, PT ;  /* 0x000000010600780c */ /* 0x008fe20003f05270 */
[----:B------:R-:W-:-:S04]  /*23850*/  IMAD R24, R24, R7, R8 ;  /* 0x0000000718187224 */ /* 0x000fc800078e0208 */
[----:B------:R-:W-:-:S08]  /*23860*/  IMAD.IADD R0, R0, 0x1, -R24 ;  /* 0x0000000100007824 */ /* 0x000fd000078e0a18 */
[----:B------:R-:W-:Y:S05]  /*23870*/  @!P0 BRA `(.L_x_12608) ;  /* 0x0000000000e08947 */ /* 0x000fea0003800000 */
[----:B012---:R-:W-:-:S04]  /*23880*/  IABS R4, R5 ;  /* 0x0000000500047213 */ /* 0x007fc80000000000 */
        /* <DEDUP_REMOVED lines=55> */
.L_x_12608:
[----:B0-----:R-:W0:Y:S02]  /*23c00*/  LDC.64 R2, c[0x0][0xc90] ;  /* 0x00032400ff027b82 */ /* 0x001e240000000a00 */
[----:B0-----:R-:W-:-:S05]  /*23c10*/  IMAD.WIDE R2, R27, 0x4, R2 ;  /* 0x000000041b027825 */ /* 0x001fca00078e0202 */
[----:B------:R-:W1:Y:S02]  /*23c20*/  LDG.E R6, desc[UR42][R2.64] ;  /* 0x0000002a02067981 */ /* 0x000e64000c1e1900 */
[----:B-12---:R-:W-:-:S05]  /*23c30*/  IMAD R4, R5, R6, RZ ;  /* 0x0000000605047224 */ /* 0x006fca00078e02ff */
        /* <DEDUP_REMOVED lines=55> */
[----:B------:R-:W-:Y:S02]  /*23fb0*/  IMAD R26, R2, R6, R0 ;  /* 0x00000006021a7224 */ /* 0x000fe400078e0200 */
[----:B------:R-:W-:-:S07]  /*23fc0*/  IMAD.MOV.U32 R0, RZ, RZ, R2 ;  /* 0x000000ffff007224 */ /* 0x000fce00078e0002 */
.L_x_12609:
[----:B------:R-:W-:-:S05]  /*23fd0*/  LOP3.LUT R0, RZ, R0, RZ, 0x33, !PT ;  /* 0x00000000ff007212 */ /* 0x000fca00078e33ff */
[----:B------:R-:W-:Y:S01]  /*23fe0*/  IMAD.IADD R25, R5, 0x1, R0 ;  /* 0x0000000105197824 */ /* 0x000fe200078e0200 */
[----:B------:R-:W-:Y:S06]  /*23ff0*/  BRA `(.L_x_12610) ;  /* 0x00000000001c7947 */ /* 0x000fec0003800000 */
.L_x_12602:
[----:B------:R-:W-:Y:S01]  /*24000*/  UMOV UR4, URZ ;  /* 0x0000003f00047c82 */ /* 0x000fe20008000000 */
[----:B------:R-:W-:Y:S01]  /*24010*/  UMOV UR5, URZ ;  /* 0x0000003f00057c82 */ /* 0x000fe20008000000 */
[----:B------:R-:W-:Y:S01]  /*24020*/  ULDC UR6, c[0x0][0xc3c] ;  /* 0x00030f0000067ab9 */ /* 0x000fe20000000800 */
[----:B------:R-:W-:Y:S02]  /*24030*/  IMAD.MOV.U32 R24, RZ, RZ, R0 ;  /* 0x000000ffff187224 */ /* 0x000fe400078e0000 */
[----:B------:R-:W-:Y:S02]  /*24040*/  IMAD.U32 R25, RZ, RZ, UR4 ;  /* 0x00000004ff197e24 */ /* 0x000fe4000f8e00ff */
[----:B------:R-:W-:Y:S02]  /*24050*/  IMAD.U32 R26, RZ, RZ, UR5 ;  /* 0x00000005ff1a7e24 */ /* 0x000fe4000f8e00ff */
[----:B------:R-:W-:-:S07]  /*24060*/  IMAD.U32 R27, RZ, RZ, UR6 ;  /* 0x00000006ff1b7e24 */ /* 0x000fce000f8e00ff */
.L_x_12610:
        /* <DEDUP_REMOVED lines=12> */
.L_x_12599:
[----:B------:R-:W-:Y:S02]  /*24130*/  ULDC UR4, c[0x0][0xc3c] ;  /* 0x00030f0000047ab9 */ /* 0x000fe40000000800 */
[----:B----4-:R-:W-:-:S13]  /*24140*/  ISETP.GE.AND P0, PT, R27, UR4, PT ;  /* 0x000000041b007c0c */ /* 0x010fda000bf06270 */
[----:B------:R-:W-:Y:S05]  /*24150*/  @!P0 BRA `(.L_x_12611) ;  /* 0xffffff8c00948947 */ /* 0x000fea000383ffff */
[----:B------:R-:W-:Y:S05]  /*24160*/  BSYNC B7 ;  /* 0x0000000000077941 */ /* 0x000fea0003800000 */
.L_x_12473:
[----:B0--3--:R-:W3:Y:S01]  /*24170*/  LDL.LU R0, [R1+0x50] ;  /* 0x0000500001007983 */ /* 0x009ee20000300800 */
[----:B------:R-:W-:Y:S01]  /*24180*/  BSSY B0, `(.L_x_12612) ;  /* 0x000000b000007945 */ /* 0x000fe20003800000 */
[----:B------:R-:W0:Y:S01]  /*24190*/  S2R R5, SR_CgaCtaId ;  /* 0x0000000000057919 */ /* 0x000e220000008800 */
[----:B---3--:R-:W-:-:S05]  /*241a0*/  VIADD R0, R0, 0x1 ;  /* 0x0000000100007836 */ /* 0x008fca0000000000 */
        /* <DEDUP_REMOVED lines=8> */
.L_x_12736:
[----:B------:R-:W-:Y:S05]  /*24230*/  BSYNC B0 ;  /* 0x0000000000007941 */ /* 0x000fea0003800000 */
.L_x_12612:
[----:B------:R-:W-:-:S03]  /*24240*/  UMOV UR4, 0xffffffff ;  /* 0xffffffff00047882 */ /* 0x000fc60000000000 */
[----:B------:R-:W-:Y:S05]  /*24250*/  BRA.DIV UR4, `(.L_x_12614) ;  /* 0x0000002e04cc7947 */ /* 0x000fea000b800000 */
[----:B0-----:R-:W0:Y:S02]  /*24260*/  S2R R0, SR_TID.X ;  /* 0x0000000000007919 */ /* 0x001e240000002100 */
[----:B0-----:R-:W-:-:S04]  /*24270*/  SHF.R.U32.HI R0, RZ, 0x5, R0 ;  /* 0x00000005ff007819 */ /* 0x001fc80000011600 */
[----:B------:R-:W-:-:S05]  /*24280*/  LOP3.LUT R0, R0, 0x3, RZ, 0xc0, !PT ;  /* 0x0000000300007812 */ /* 0x000fca00078ec0ff */
[----:B------:R0:W1:Y:S02]  /*24290*/  SHFL.IDX PT, R14, R0, RZ, 0x1f ;  /* 0x00001fff000e7589 */ /* 0x00006400000e0000 */
.L_x_12739:
[----:B-1----:R-:W-:-:S13]  /*242a0*/  ISETP.NE.AND P0, PT, R14, RZ, PT ;  /* 0x000000ff0e00720c */ /* 0x002fda0003f05270 */
[----:B------:R-:W-:Y:S05]  /*242b0*/  @P0 BRA `(.L_x_12258) ;  /* 0x0000000000b00947 */ /* 0x000fea0003800000 */
[----:B------:R-:W-:-:S03]  /*242c0*/  UMOV UR4, 0xffffffff ;  /* 0xffffffff00047882 */ /* 0x000fc60000000000 */
[----:B------:R-:W-:Y:S05]  /*242d0*/  BRA.DIV UR4, `(.L_x_12615) ;  /* 0x0000002e04e07947 */ /* 0x000fea000b800000 */
[----:B------:R-:W-:-:S13]  /*242e0*/  ELECT P6, URZ, PT ;  /* 0x00000000003f782f */ /* 0x000fda00038c0000 */
.L_x_12742:
[----:B------:R-:W-:Y:S05]  /*242f0*/  @!P6 BRA `(.L_x_12258) ;  /* 0x0000000000a0e947 */ /* 0x000fea0003800000 */
[----:B------:R-:W-:-:S06]  /*24300*/  ULOP3.LUT UR4, UR37, 0x2, URZ, 0xfc, !UPT ;  /* 0x0000000225047892 */ /* 0x000fcc000f8efc3f */
[----:B0-----:R-:W-:-:S05]  /*24310*/  IMAD.U32 R0, RZ, RZ, UR4 ;  /* 0x00000004ff007e24 */ /* 0x001fca000f8e00ff */
[----:B------:R-:W-:-:S13]  /*24320*/  ISETP.NE.AND P0, PT, R0, 0x3, PT ;  /* 0x000000030000780c */ /* 0x000fda0003f05270 */
[----:B------:R-:W-:Y:S05]  /*24330*/  @!P0 BRA `(.L_x_12616) ;  /* 0x0000000000048947 */ /* 0x000fea0003800000 */
[----:B------:R-:W-:Y:S01]  /*24340*/  BPT.TRAP 0x1 ;  /* 0x000000040000795c */ /* 0x000fe20000300000 */
.L_x_12616:
[----:B------:R-:W3:Y:S01]  /*24350*/  LDL R0, [R1] ;  /* 0x0000000001007983 */ /* 0x000ee20000100800 */
[C---:B------:R-:W-:Y:S02]  /*24360*/  IMAD R3, R22.reuse, 0x8, R5 ;  /* 0x0000000816037824 */ /* 0x040fe400078e0205 */
[----:B------:R-:W-:-:S05]  /*24370*/  VIADD R22, R22, 0x1 ;  /* 0x0000000116167836 */ /* 0x000fca0000000000 */
[----:B------:R-:W-:Y:S02]  /*24380*/  ISETP.NE.AND P2, PT, R22, 0x2, PT ;  /* 0x000000021600780c */ /* 0x000fe40003f45270 */
[----:B---3--:R-:W-:Y:S02]  /*24390*/  SHF.L.U32 R2, R0, 0x1f, RZ ;  /* 0x0000001f00027819 */ /* 0x008fe400000006ff */
[----:B------:R-:W-:Y:S02]  /*243a0*/  SEL R0, RZ, 0x1, P2 ;  /* 0x00000001ff007807 */ /* 0x000fe40001000000 */
[----:B------:R-:W0:Y:S02]  /*243b0*/  SYNCS.PHASECHK.TRANS64.TRYWAIT P1, [R3+URZ+0x19c40], R2 ;  /* 0x019c4002030075a7 */ /* 0x000e24000802017f */
[----:B0-----:R-:W-:Y:S05]  /*243c0*/  @!P1 BRA `(.L_x_12617) ;  /* 0x0000002c00c49947 */ /* 0x001fea0003800000 */
.L_x_12743:
[----:B------:R-:W3:Y:S01]  /*243d0*/  LDL.LU R4, [R1] ;  /* 0x0000000001047983 */ /* 0x000ee20000300800 */
[----:B------:R-:W-:Y:S02]  /*243e0*/  SEL R22, R22, RZ, P2 ;  /* 0x000000ff16167207 */ /* 0x000fe40001000000 */
[----:B---3--:R-:W-:Y:S01]  /*243f0*/  LOP3.LUT R0, R4, R0, RZ, 0x3c, !PT ;  /* 0x0000000004007212 */ /* 0x008fe200078e3cff */
[----:B------:R-:W-:Y:S06]  /*24400*/  @!P0 BRA `(.L_x_12618) ;  /* 0x0000000000048947 */ /* 0x000fec0003800000 */
[----:B------:R-:W-:Y:S01]  /*24410*/  BPT.TRAP 0x1 ;  /* 0x000000040000795c */ /* 0x000fe20000300000 */
.L_x_12618:
[----:B------:R-:W-:Y:S01]  /*24420*/  IMAD R5, R22, 0x8, R5 ;  /* 0x0000000816057824 */ /* 0x000fe200078e0205 */
[----:B------:R-:W-:-:S04]  /*24430*/  SHF.L.U32 R0, R0, 0x1f, RZ ;  /* 0x0000001f00007819 */ /* 0x000fc800000006ff */
[----:B------:R-:W1:Y:S02]  /*24440*/  SYNCS.PHASECHK.TRANS64.TRYWAIT P1, [R5+URZ+0x19c40], R0 ;  /* 0x019c4000050075a7 */ /* 0x000e64000802017f */
[----:B-1----:R-:W-:Y:S05]  /*24450*/  @!P1 BRA `(.L_x_12619) ;  /* 0x0000002c00b49947 */ /* 0x002fea0003800000 */
.L_x_12744:
[----:B------:R-:W-:Y:S05]  /*24460*/  @!P0 BRA `(.L_x_12620) ;  /* 0x0000000000048947 */ /* 0x000fea0003800000 */
[----:B------:R-:W-:Y:S01]  /*24470*/  BPT.TRAP 0x1 ;  /* 0x000000040000795c */ /* 0x000fe20000300000 */
.L_x_12620:
[----:B------:R-:W3:Y:S02]  /*24480*/  SYNCS.PHASECHK.TRANS64.TRYWAIT P1, [R3+URZ+0x19c60], R2 ;  /* 0x019c6002030075a7 */ /* 0x000ee4000802017f */
[----:B---3--:R-:W-:Y:S05]  /*24490*/  @!P1 BRA `(.L_x_12621) ;  /* 0x0000002c00b89947 */ /* 0x008fea0003800000 */
.L_x_12745:
[----:B------:R-:W-:Y:S05]  /*244a0*/  @!P0 BRA `(.L_x_12622) ;  /* 0x0000000000048947 */ /* 0x000fea0003800000 */
[----:B------:R-:W-:Y:S01]  /*244b0*/  BPT.TRAP 0x1 ;  /* 0x000000040000795c */ /* 0x000fe20000300000 */
.L_x_12622:
[----:B------:R-:W4:Y:S02]  /*244c0*/  SYNCS.PHASECHK.TRANS64.TRYWAIT P1, [R5+URZ+0x19c60], R0 ;  /* 0x019c6000050075a7 */ /* 0x000f24000802017f */
[----:B----4-:R-:W-:Y:S05]  /*244d0*/  @!P1 BRA `(.L_x_12623) ;  /* 0x0000002c00bc9947 */ /* 0x010fea0003800000 */
.L_x_12746:
[----:B------:R-:W-:Y:S05]  /*244e0*/  @!P0 BRA `(.L_x_12624) ;  /* 0x0000000000048947 */ /* 0x000fea0003800000 */
[----:B------:R-:W-:Y:S01]  /*244f0*/  BPT.TRAP 0x1 ;  /* 0x000000040000795c */ /* 0x000fe20000300000 */
.L_x_12624:
[----:B------:R-:W5:Y:S02]  /*24500*/  SYNCS.PHASECHK.TRANS64.TRYWAIT P1, [R3+URZ+0x19c80], R2 ;  /* 0x019c8002030075a7 */ /* 0x000f64000802017f */
[----:B-----5:R-:W-:Y:S05]  /*24510*/  @!P1 BRA `(.L_x_12625) ;  /* 0x0000002c00c09947 */ /* 0x020fea0003800000 */
.L_x_12747:
[----:B------:R-:W-:Y:S05]  /*24520*/  @!P0 BRA `(.L_x_12626) ;  /* 0x0000000000048947 */ /* 0x000fea0003800000 */
[----:B------:R-:W-:Y:S01]  /*24530*/  BPT.TRAP 0x1 ;  /* 0x000000040000795c */ /* 0x000fe20000300000 */
.L_x_12626:
[----:B------:R0:W0:Y:S02]  /*24540*/  SYNCS.PHASECHK.TRANS64.TRYWAIT P0, [R5+URZ+0x19c80], R0 ;  /* 0x019c8000050075a7 */ /* 0x000024000800017f */
[----:B0-----:R-:W-:Y:S05]  /*24550*/  @!P0 NANOSLEEP.SYNCS 0x989680 ;  /* 0x009896800000895d */ /* 0x001fea0003900000 */
[----:B------:R-:W0:Y:S02]  /*24560*/  @!P0 SYNCS.PHASECHK.TRANS64 P0, [R5+URZ+0x19c80], R0 ;  /* 0x019c8000050085a7 */ /* 0x000e24000800007f */
[----:B0-----:R-:W-:Y:S05]  /*24570*/  @!P0 BRA `(.L_x_12626) ;  /* 0xfffffffc00f08947 */ /* 0x001fea000383ffff */
.L_x_12258:
[----:B------:R-:W-:Y:S05]  /*24580*/  BSYNC B8 ;  /* 0x0000000000087941 */ /* 0x000fea0003800000 */
.L_x_12255:
[----:B------:R-:W-:Y:S05]  /*24590*/  EXIT ;  /* 0x000000000000794d */ /* 0x000fea0003800000 */
.L_x_12284:
[----:B-1----:R1:W2:Y:S02]  /*245a0*/  SYNCS.PHASECHK.TRANS64.TRYWAIT P6, [R68+URZ+0x19c90], R74 ;  /* 0x019c904a440075a7 */ /* 0x0022a400080c017f */
[----:B--2---:R-:W-:Y:S05]  /*245b0*/  @!P6 NANOSLEEP.SYNCS 0x989680 ;  /* 0x009896800000e95d */ /* 0x004fea0003900000 */
[----:B------:R-:W2:Y:S02]  /*245c0*/  @!P6 SYNCS.PHASECHK.TRANS64 P6, [R68+URZ+0x19c90], R74 ;  /* 0x019c904a4400e5a7 */ /* 0x000ea400080c007f */
[----:B--2---:R-:W-:Y:S05]  /*245d0*/  @!P6 BRA `(.L_x_12284) ;  /* 0xfffffffc00f0e947 */ /* 0x004fea000383ffff */
[----:B------:R-:W-:Y:S05]  /*245e0*/  BRA `(.L_x_12627) ;  /* 0xfffffde800747947 */ /* 0x000fea000383ffff */
.L_x_12285:
        /* <DEDUP_REMOVED lines=8> */
.L_x_12629:
[----:B------:R-:W-:Y:S05]  /*24670*/  BSYNC B1 ;  /* 0x0000000000017941 */ /* 0x000fea0003800000 */
.L_x_12628:
        /* <DEDUP_REMOVED lines=8> */
.L_x_12630:
[----:B------:R-:W-:Y:S05]  /*24700*/  BRA `(.L_x_12631) ;  /* 0xfffffde800407947 */ /* 0x000fea000383ffff */
.L_x_12301:
[----:B-1----:R1:W2:Y:S02]  /*24710*/  SYNCS.PHASECHK.TRANS64.TRYWAIT P6, [R68+URZ+0x19c90], R74 ;  /* 0x019c904a440075a7 */ /* 0x0022a400080c017f */
[----:B--2---:R-:W-:Y:S05]  /*24720*/  @!P6 NANOSLEEP.SYNCS 0x989680 ;  /* 0x009896800000e95d */ /* 0x004fea0003900000 */
[----:B------:R-:W2:Y:S02]  /*24730*/  @!P6 SYNCS.PHASECHK.TRANS64 P6, [R68+URZ+0x19c90], R74 ;  /* 0x019c904a4400e5a7 */ /* 0x000ea400080c007f */
[----:B--2---:R-:W-:Y:S05]  /*24740*/  @!P6 BRA `(.L_x_12301) ;  /* 0xfffffffc00f0e947 */ /* 0x004fea000383ffff */
[----:B------:R-:W-:Y:S05]  /*24750*/  BRA `(.L_x_12632) ;  /* 0xfffffe0000987947 */ /* 0x000fea000383ffff */
.L_x_12302:
        /* <DEDUP_REMOVED lines=8> */
.L_x_12634:
[----:B------:R-:W-:Y:S05]  /*247e0*/  BSYNC B1 ;  /* 0x0000000000017941 */ /* 0x000fea0003800000 */
.L_x_12633:
        /* <DEDUP_REMOVED lines=8> */
.L_x_12635:
[----:B------:R-:W-:Y:S01]  /*24870*/  IMAD.MOV.U32 R77, RZ, RZ, R14 ;  /* 0x000000ffff4d7224 */ /* 0x000fe200078e000e */
[----:B------:R-:W-:Y:S06]  /*24880*/  BRA `(.L_x_12636) ;  /* 0xfffffe0000607947 */ /* 0x000fec000383ffff */
.L_x_12311:
[----:B0-----:R0:W1:Y:S02]  /*24890*/  SYNCS.PHASECHK.TRANS64.TRYWAIT P5, [R68+URZ+0x19c90], R74 ;  /* 0x019c904a440075a7 */ /* 0x00106400080a017f */
[----:B-1----:R-:W-:Y:S05]  /*248a0*/  @!P5 NANOSLEEP.SYNCS 0x989680 ;  /* 0x009896800000d95d */ /* 0x002fea0003900000 */
[----:B------:R-:W1:Y:S02]  /*248b0*/  @!P5 SYNCS.PHASECHK.TRANS64 P5, [R68+URZ+0x19c90], R74 ;  /* 0x019c904a4400d5a7 */ /* 0x000e6400080a007f */
[----:B-1----:R-:W-:Y:S05]  /*248c0*/  @!P5 BRA `(.L_x_12311) ;  /* 0xfffffffc00f0d947 */ /* 0x002fea000383ffff */
[----:B------:R-:W-:Y:S05]  /*248d0*/  BRA `(.L_x_12637) ;  /* 0xfffffe2000607947 */ /* 0x000fea000383ffff */
.L_x_12312:
[----:B------:R-:W-:Y:S01]  /*248e0*/  BSSY B1, `(.L_x_12638) ;  /* 0x0000007000017945 */ /* 0x000fe20003800000 */
[----:B------:R-:W-:Y:S02]  /*248f0*/  IMAD.MOV.U32 R12, RZ, RZ, RZ ;  /* 0x000000ffff0c7224 */ /* 0x000fe400078e00ff */
[----:B------:R-:W-:Y:S02]  /*24900*/  IMAD.MOV.U32 R11, RZ, RZ, 0x1e1f ;  /* 0x00001e1fff0b7424 */ /* 0x000fe400078e00ff */
[----:B------:R-:W-:-:S07]  /*24910*/  IMAD.MOV.U32 R15, RZ, RZ, -0x1 ;  /* 0xffffffffff0f7424 */ /* 0x000fce00078e00ff */
[----:B0-----:R-:W-:Y:S05]  /*24920*/  WARPSYNC.COLLECTIVE R15, `(.L_x_12639) ;  /* 0x000000000f087348 */ /* 0x001fea0003c00000 */
[----:B------:R1:W2:Y:S02]  /*24930*/  SHFL.IDX P6, R14, R13, R12, R11 ;  /* 0x0000000c0d0e7389 */ /* 0x0002a400000c000b */
[----:B012---:R-:W-:Y:S01]  /*24940*/  ENDCOLLECTIVE ;  /* 0x000000000000791b */ /* 0x007fe20003800000 */
.L_x_12639:
[----:B------:R-:W-:Y:S05]  /*24950*/  BSYNC B1 ;  /* 0x0000000000017941 */ /* 0x000fea0003800000 */
.L_x_12638:
        /* <DEDUP_REMOVED lines=8> */
.L_x_12640:
[----:B------:R-:W-:Y:S05]  /*249e0*/  BRA `(.L_x_12641) ;  /* 0xfffffe2000907947 */ /* 0x000fea000383ffff */
.L_x_12316:
[----:B0-----:R0:W2:Y:S02]  /*249f0*/  SYNCS.PHASECHK.TRANS64.TRYWAIT P0, [R68+URZ+0x19cb0], R74 ;  /* 0x019cb04a440075a7 */ /* 0x0010a4000800017f */
[----:B--2---:R-:W-:Y:S05]  /*24a00*/  @!P0 NANOSLEEP.SYNCS 0x989680 ;  /* 0x009896800000895d */ /* 0x004fea0003900000 */
[----:B------:R-:W2:Y:S02]  /*24a10*/  @!P0 SYNCS.PHASECHK.TRANS64 P0, [R68+URZ+0x19cb0], R74 ;  /* 0x019cb04a440085a7 */ /* 0x000ea4000800007f */
[----:B--2---:R-:W-:Y:S05]  /*24a20*/  @!P0 BRA `(.L_x_12316) ;  /* 0xfffffffc00f08947 */ /* 0x004fea000383ffff */
[----:B------:R-:W-:Y:S05]  /*24a30*/  BRA `(.L_x_12642) ;  /* 0xfffffe2400247947 */ /* 0x000fea000383ffff */
.L_x_12344:
[----:B------:R-:W-:Y:S01]  /*24a40*/  BSSY B1, `(.L_x_12643) ;  /* 0x0000007000017945 */ /* 0x000fe20003800000 */
[----:B------:R-:W-:Y:S02]  /*24a50*/  IMAD.MOV.U32 R12, RZ, RZ, RZ ;  /* 0x000000ffff0c7224 */ /* 0x000fe400078e00ff */
[----:B------:R-:W-:Y:S02]  /*24a60*/  IMAD.MOV.U32 R11, RZ, RZ, 0x1e1f ;  /* 0x00001e1fff0b7424 */ /* 0x000fe400078e00ff */
[----:B------:R-:W-:-:S07]  /*24a70*/  IMAD.MOV.U32 R15, RZ, RZ, -0x1 ;  /* 0xffffffffff0f7424 */ /* 0x000fce00078e00ff */
[----:B------:R-:W-:Y:S05]  /*24a80*/  WARPSYNC.COLLECTIVE R15, `(.L_x_12644) ;  /* 0x000000000f087348 */ /* 0x000fea0003c00000 */
[----:B------:R0:W1:Y:S02]  /*24a90*/  SHFL.IDX P6, R14, R13, R12, R11 ;  /* 0x0000000c0d0e7389 */ /* 0x00006400000c000b */
[----:B01----:R-:W-:Y:S01]  /*24aa0*/  ENDCOLLECTIVE ;  /* 0x000000000000791b */ /* 0x003fe20003800000 */
.L_x_12644:
[----:B------:R-:W-:Y:S05]  /*24ab0*/  BSYNC B1 ;  /* 0x0000000000017941 */ /* 0x000fea0003800000 */
.L_x_12643:
        /* <DEDUP_REMOVED lines=8> */
.L_x_12645:
[----:B------:R-:W-:Y:S02]  /*24b40*/  IMAD.MOV.U32 R13, RZ, RZ, R4 ;  /* 0x000000ffff0d7224 */ /* 0x000fe400078e0004 */
[----:B------:R-:W-:-:S07]  /*24b50*/  IMAD.MOV.U32 R3, RZ, RZ, R14 ;  /* 0x000000ffff037224 */ /* 0x000fce00078e000e */
[----:B------:R-:W-:Y:S05]  /*24b60*/  WARPSYNC.COLLECTIVE R15, `(.L_x_12646) ;  /* 0x000000000f087348 */ /* 0x000fea0003c00000 */
[----:B------:R0:W1:Y:S02]  /*24b70*/  SHFL.IDX P6, R14, R13, R12, R11 ;  /* 0x0000000c0d0e7389 */ /* 0x00006400000c000b */
[----:B01----:R-:W-:Y:S01]  /*24b80*/  ENDCOLLECTIVE ;  /* 0x000000000000791b */ /* 0x003fe20003800000 */
.L_x_12646:
[----:B------:R-:W-:Y:S02]  /*24b90*/  IMAD.MOV.U32 R13, RZ, RZ, R5 ;  /* 0x000000ffff0d7224 */ /* 0x000fe400078e0005 */
[----:B------:R-:W-:-:S07]  /*24ba0*/  IMAD.MOV.U32 R4, RZ, RZ, R14 ;  /* 0x000000ffff047224 */ /* 0x000fce00078e000e */
[----:B------:R-:W-:Y:S05]  /*24bb0*/  WARPSYNC.COLLECTIVE R15, `(.L_x_12647) ;  /* 0x000000000f087348 */ /* 0x000fea0003c00000 */
[----:B------:R0:W1:Y:S02]  /*24bc0*/  SHFL.IDX P6, R14, R13, R12, R11 ;  /* 0x0000000c0d0e7389 */ /* 0x00006400000c000b */
[----:B01----:R-:W-:Y:S01]  /*24bd0*/  ENDCOLLECTIVE ;  /* 0x000000000000791b */ /* 0x003fe20003800000 */
.L_x_12647:
[----:B------:R-:W-:Y:S01]  /*24be0*/  IMAD.MOV.U32 R5, RZ, RZ, R14 ;  /* 0x000000ffff057224 */ /* 0x000fe200078e000e */
[----:B------:R-:W-:Y:S06]  /*24bf0*/  BRA `(.L_x_12648) ;  /* 0xfffffe3800847947 */ /* 0x000fec000383ffff */
.L_x_12348:
[----:B-1----:R1:W2:Y:S02]  /*24c00*/  SYNCS.PHASECHK.TRANS64.TRYWAIT P0, [R16+URZ+0x19c00], R39 ;  /* 0x019c0027100075a7 */ /* 0x0022a4000800017f */
[----:B--2---:R-:W-:Y:S05]  /*24c10*/  @!P0 NANOSLEEP.SYNCS 0x989680 ;  /* 0x009896800000895d */ /* 0x004fea0003900000 */
[----:B------:R-:W2:Y:S02]  /*24c20*/  @!P0 SYNCS.PHASECHK.TRANS64 P0, [R16+URZ+0x19c00], R39 ;  /* 0x019c0027100085a7 */ /* 0x000ea4000800007f */
[----:B--2---:R-:W-:Y:S05]  /*24c30*/  @!P0 BRA `(.L_x_12348) ;  /* 0xfffffffc00f08947 */ /* 0x004fea000383ffff */
[----:B------:R-:W-:Y:S05]  /*24c40*/  BRA `(.L_x_12649) ;  /* 0xfffffe3c00547947 */ /* 0x000fea000383ffff */
.L_x_12354:
[----:B------:R-:W-:Y:S01]  /*24c50*/  BSSY B1, `(.L_x_12650) ;  /* 0x0000007000017945 */ /* 0x000fe20003800000 */
[----:B------:R-:W-:Y:S02]  /*24c60*/  IMAD.MOV.U32 R12, RZ, RZ, RZ ;  /* 0x000000ffff0c7224 */ /* 0x000fe400078e00ff */
[----:B------:R-:W-:Y:S02]  /*24c70*/  IMAD.MOV.U32 R11, RZ, RZ, 0x1e1f ;  /* 0x00001e1fff0b7424 */ /* 0x000fe400078e00ff */
[----:B------:R-:W-:-:S07]  /*24c80*/  IMAD.MOV.U32 R15, RZ, RZ, -0x1 ;  /* 0xffffffffff0f7424 */ /* 0x000fce00078e00ff */
[----:B------:R-:W-:Y:S05]  /*24c90*/  WARPSYNC.COLLECTIVE R15, `(.L_x_12651) ;  /* 0x000000000f087348 */ /* 0x000fea0003c00000 */
[----:B------:R0:W1:Y:S02]  /*24ca0*/  SHFL.IDX P6, R14, R13, R12, R11 ;  /* 0x0000000c0d0e7389 */ /* 0x00006400000c000b */
[----:B01----:R-:W-:Y:S01]  /*24cb0*/  ENDCOLLECTIVE ;  /* 0x000000000000791b */ /* 0x003fe20003800000 */
.L_x_12651:
[----:B------:R-:W-:Y:S05]  /*24cc0*/  BSYNC B1 ;  /* 0x0000000000017941 */ /* 0x000fea0003800000 */
.L_x_12650:
        /* <DEDUP_REMOVED lines=8> */
.L_x_12652:
[----:B------:R-:W-:Y:S02]  /*24d50*/  IMAD.MOV.U32 R13, RZ, RZ, R20 ;  /* 0x000000ffff0d7224 */ /* 0x000fe400078e0014 */
[----:B------:R-:W-:-:S07]  /*24d60*/  IMAD.MOV.U32 R3, RZ, RZ, R14 ;  /* 0x000000ffff037224 */ /* 0x000fce00078e000e */
[----:B------:R-:W-:Y:S05]  /*24d70*/  WARPSYNC.COLLECTIVE R15, `(.L_x_12653) ;  /* 0x000000000f087348 */ /* 0x000fea0003c00000 */
[----:B------:R0:W1:Y:S02]  /*24d80*/  SHFL.IDX P6, R14, R13, R12, R11 ;  /* 0x0000000c0d0e7389 */ /* 0x00006400000c000b */
[----:B01----:R-:W-:Y:S01]  /*24d90*/  ENDCOLLECTIVE ;  /* 0x000000000000791b */ /* 0x003fe20003800000 */
.L_x_12653:
[----:B------:R-:W-:Y:S02]  /*24da0*/  IMAD.MOV.U32 R13, RZ, RZ, R21 ;  /* 0x000000ffff0d7224 */ /* 0x000fe400078e0015 */
[----:B------:R-:W-:-:S07]  /*24db0*/  IMAD.MOV.U32 R20, RZ, RZ, R14 ;  /* 0x000000ffff147224 */ /* 0x000fce00078e000e */
[----:B------:R-:W-:Y:S05]  /*24dc0*/  WARPSYNC.COLLECTIVE R15, `(.L_x_12654) ;  /* 0x000000000f087348 */ /* 0x000fea0003c00000 */
[----:B------:R0:W1:Y:S02]  /*24dd0*/  SHFL.IDX P6, R14, R13, R12, R11 ;  /* 0x0000000c0d0e7389 */ /* 0x00006400000c000b */
[----:B01----:R-:W-:Y:S01]  /*24de0*/  ENDCOLLECTIVE ;  /* 0x000000000000791b */ /* 0x003fe20003800000 */
.L_x_12654:
[----:B------:R-:W-:Y:S01]  /*24df0*/  IMAD.MOV.U32 R21, RZ, RZ, R14 ;  /* 0x000000ffff157224 */ /* 0x000fe200078e000e */
[----:B------:R-:W-:Y:S06]  /*24e00*/  BRA `(.L_x_12655) ;  /* 0xfffffe5400407947 */ /* 0x000fec000383ffff */
.L_x_12358:
[----:B-1----:R1:W2:Y:S02]  /*24e10*/  SYNCS.PHASECHK.TRANS64.TRYWAIT P0, [R16+URZ+0x19c00], R39 ;  /* 0x019c0027100075a7 */ /* 0x0022a4000800017f */
[----:B--2---:R-:W-:Y:S05]  /*24e20*/  @!P0 NANOSLEEP.SYNCS 0x989680 ;  /* 0x009896800000895d */ /* 0x004fea0003900000 */
[----:B------:R-:W2:Y:S02]  /*24e30*/  @!P0 SYNCS.PHASECHK.TRANS64 P0, [R16+URZ+0x19c00], R39 ;  /* 0x019c0027100085a7 */ /* 0x000ea4000800007f */
[----:B--2---:R-:W-:Y:S05]  /*24e40*/  @!P0 BRA `(.L_x_12358) ;  /* 0xfffffffc00f08947 */ /* 0x004fea000383ffff */
[----:B------:R-:W-:Y:S05]  /*24e50*/  BRA `(.L_x_12656) ;  /* 0xfffffe5800107947 */ /* 0x000fea000383ffff */
.L_x_12364:
[----:B-1----:R1:W0:Y:S02]  /*24e60*/  SYNCS.PHASECHK.TRANS64.TRYWAIT P1, [R14+URZ+0x19c30], R3 ;  /* 0x019c30030e0075a7 */ /* 0x002224000802017f */
[----:B0-----:R-:W-:Y:S05]  /*24e70*/  @!P1 NANOSLEEP.SYNCS 0x989680 ;  /* 0x009896800000995d */ /* 0x001fea0003900000 */
[----:B------:R-:W0:Y:S02]  /*24e80*/  @!P1 SYNCS.PHASECHK.TRANS64 P1, [R14+URZ+0x19c30], R3 ;  /* 0x019c30030e0095a7 */ /* 0x000e24000802007f */
[----:B0-----:R-:W-:Y:S05]  /*24e90*/  @!P1 BRA `(.L_x_12364) ;  /* 0xfffffffc00f09947 */ /* 0x001fea000383ffff */
[----:B------:R-:W-:Y:S05]  /*24ea0*/  BRA `(.L_x_12363) ;  /* 0xfffffe78007c7947 */ /* 0x000fea000383ffff */
.L_x_12385:
[----:B-1----:R1:W2:Y:S02]  /*24eb0*/  SYNCS.PHASECHK.TRANS64.TRYWAIT P1, [R7+URZ+0x19c30], R12 ;  /* 0x019c300c070075a7 */ /* 0x0022a4000802017f */
[----:B--2---:R-:W-:Y:S05]  /*24ec0*/  @!P1 NANOSLEEP.SYNCS 0x989680 ;  /* 0x009896800000995d */ /* 0x004fea0003900000 */
[----:B------:R-:W2:Y:S02]  /*24ed0*/  @!P1 SYNCS.PHASECHK.TRANS64 P1, [R7+URZ+0x19c30], R12 ;  /* 0x019c300c070095a7 */ /* 0x000ea4000802007f */
[----:B--2---:R-:W-:Y:S05]  /*24ee0*/  @!P1 BRA `(.L_x_12385) ;  /* 0xfffffffc00f09947 */ /* 0x004fea000383ffff */
[----:B------:R-:W-:Y:S05]  /*24ef0*/  BRA `(.L_x_12384) ;  /* 0xfffffeac008c7947 */ /* 0x000fea000383ffff */
.L_x_12390:
[----:B-1----:R1:W2:Y:S02]  /*24f00*/  SYNCS.PHASECHK.TRANS64.TRYWAIT P1, [R152+URZ+0x19c50], R12 ;  /* 0x019c500c980075a7 */ /* 0x0022a4000802017f */
[----:B--2---:R-:W-:Y:S05]  /*24f10*/  @!P1 NANOSLEEP.SYNCS 0x989680 ;  /* 0x009896800000995d */ /* 0x004fea0003900000 */
[----:B------:R-:W2:Y:S02]  /*24f20*/  @!P1 SYNCS.PHASECHK.TRANS64 P1, [R152+URZ+0x19c50], R12 ;  /* 0x019c500c980095a7 */ /* 0x000ea4000802007f */
[----:B--2---:R-:W-:Y:S05]  /*24f30*/  @!P1 BRA `(.L_x_12390) ;  /* 0xfffffffc00f09947 */ /* 0x004fea000383ffff */
[----:B------:R-:W-:Y:S05]  /*24f40*/  BRA `(.L_x_12389) ;  /* 0xfffffeb0000c7947 */ /* 0x000fea000383ffff */
.L_x_12412:
[----:B-1----:R1:W2:Y:S02]  /*24f50*/  SYNCS.PHASECHK.TRANS64.TRYWAIT P1, [R3+URZ+0x19c30], R14 ;  /* 0x019c300e030075a7 */ /* 0x0022a4000802017f */
[----:B--2---:R-:W-:Y:S05]  /*24f60*/  @!P1 NANOSLEEP.SYNCS 0x989680 ;  /* 0x009896800000995d */ /* 0x004fea0003900000 */
[----:B------:R-:W2:Y:S02]  /*24f70*/  @!P1 SYNCS.PHASECHK.TRANS64 P1, [R3+URZ+0x19c30], R14 ;  /* 0x019c300e030095a7 */ /* 0x000ea4000802007f */
[----:B--2---:R-:W-:Y:S05]  /*24f80*/  @!P1 BRA `(.L_x_12412) ;  /* 0xfffffffc00f09947 */ /* 0x004fea000383ffff */
[----:B------:R-:W-:Y:S05]  /*24f90*/  BRA `(.L_x_12411) ;  /* 0xfffffee000787947 */ /* 0x000fea000383ffff */
.L_x_12417:
[----:B-1----:R1:W2:Y:S02]  /*24fa0*/  SYNCS.PHASECHK.TRANS64.TRYWAIT P1, [R21+URZ+0x19c50], R3 ;  /* 0x019c5003150075a7 */ /* 0x0022a4000802017f */
[----:B--2---:R-:W-:Y:S05]  /*24fb0*/  @!P1 NANOSLEEP.SYNCS 0x989680 ;  /* 0x009896800000995d */ /* 0x004fea0003900000 */
[----:B------:R-:W2:Y:S02]  /*24fc0*/  @!P1 SYNCS.PHASECHK.TRANS64 P1, [R21+URZ+0x19c50], R3 ;  /* 0x019c5003150095a7 */ /* 0x000ea4000802007f */
[----:B--2---:R-:W-:Y:S05]  /*24fd0*/  @!P1 BRA `(.L_x_12417) ;  /* 0xfffffffc00f09947 */ /* 0x004fea000383ffff */
[----:B------:R-:W-:Y:S05]  /*24fe0*/  BRA `(.L_x_12416) ;  /* 0xfffffee000f87947 */ /* 0x000fea000383ffff */
.L_x_12427:
[----:B-1----:R1:W2:Y:S02]  /*24ff0*/  SYNCS.PHASECHK.TRANS64.TRYWAIT P1, [R3+URZ+0x19c30], R14 ;  /* 0x019c300e030075a7 */ /* 0x0022a4000802017f */
[----:B--2---:R-:W-:Y:S05]  /*25000*/  @!P1 NANOSLEEP.SYNCS 0x989680 ;  /* 0x009896800000995d */ /* 0x004fea0003900000 */
[----:B------:R-:W2:Y:S02]  /*25010*/  @!P1 SYNCS.PHASECHK.TRANS64 P1, [R3+URZ+0x19c30], R14 ;  /* 0x019c300e030095a7 */ /* 0x000ea4000802007f */
[----:B--2---:R-:W-:Y:S05]  /*25020*/  @!P1 BRA `(.L_x_12427) ;  /* 0xfffffffc00f09947 */ /* 0x004fea000383ffff */
[----:B------:R-:W-:Y:S05]  /*25030*/  BRA `(.L_x_12426) ;  /* 0xfffffefc00f07947 */ /* 0x000fea000383ffff */
.L_x_12432:
[----:B-1----:R1:W2:Y:S02]  /*25040*/  SYNCS.PHASECHK.TRANS64.TRYWAIT P1, [R21+URZ+0x19c50], R3 ;  /* 0x019c5003150075a7 */ /* 0x0022a4000802017f */
[----:B--2---:R-:W-:Y:S05]  /*25050*/  @!P1 NANOSLEEP.SYNCS 0x989680 ;  /* 0x009896800000995d */ /* 0x004fea0003900000 */
[----:B------:R-:W2:Y:S02]  /*25060*/  @!P1 SYNCS.PHASECHK.TRANS64 P1, [R21+URZ+0x19c50], R3 ;  /* 0x019c5003150095a7 */ /* 0x000ea4000802007f */
[----:B--2---:R-:W-:Y:S05]  /*25070*/  @!P1 BRA `(.L_x_12432) ;  /* 0xfffffffc00f09947 */ /* 0x004fea000383ffff */
[----:B------:R-:W-:Y:S05]  /*25080*/  BRA `(.L_x_12431) ;  /* 0xffffff0000707947 */ /* 0x000fea000383ffff */
.L_x_12448:
[----:B-1----:R1:W2:Y:S02]  /*25090*/  SYNCS.PHASECHK.TRANS64.TRYWAIT P1, [R4+URZ+0x19c50], R7 ;  /* 0x019c5007040075a7 */ /* 0x0022a4000802017f */
[----:B--2---:R-:W-:Y:S05]  /*250a0*/  @!P1 NANOSLEEP.SYNCS 0x989680 ;  /* 0x009896800000995d */ /* 0x004fea0003900000 */
[----:B------:R-:W2:Y:S02]  /*250b0*/  @!P1 SYNCS.PHASECHK.TRANS64 P1, [R4+URZ+0x19c50], R7 ;  /* 0x019c5007040095a7 */ /* 0x000ea4000802007f */
[----:B--2---:R-:W-:Y:S05]  /*250c0*/  @!P1 BRA `(.L_x_12448) ;  /* 0xfffffffc00f09947 */ /* 0x004fea000383ffff */
[----:B------:R-:W-:Y:S05]  /*250d0*/  BRA `(.L_x_12447) ;  /* 0xffffff2c00ac7947 */ /* 0x000fea000383ffff */
.L_x_12489:
[----:B------:R-:W0:Y:S01]  /*250e0*/  S2R R7, SR_TID.X ;  /* 0x0000000000077919 */ /* 0x000e220000002100 */
[----:B------:R-:W-:Y:S01]  /*250f0*/  BSSY B1, `(.L_x_12657) ;  /* 0x000000a000017945 */ /* 0x000fe20003800000 */
[----:B------:R-:W-:Y:S02]  /*25100*/  IMAD.MOV.U32 R12, RZ, RZ, RZ ;  /* 0x000000ffff0c7224 */ /* 0x000fe400078e00ff */
[----:B-1----:R-:W-:Y:S02]  /*25110*/  IMAD.MOV.U32 R11, RZ, RZ, 0x1f ;  /* 0x0000001fff0b7424 */ /* 0x002fe400078e00ff */
[----:B------:R-:W-:Y:S01]  /*25120*/  IMAD.MOV.U32 R15, RZ, RZ, -0x1 ;  /* 0xffffffffff0f7424 */ /* 0x000fe200078e00ff */
[----:B0-----:R-:W-:-:S04]  /*25130*/  SHF.R.U32.HI R7, RZ, 0x5, R7 ;  /* 0x00000005ff077819 */ /* 0x001fc80000011607 */
[----:B------:R-:W-:-:S05]  /*25140*/  LOP3.LUT R7, R7, 0x3, RZ, 0xc0, !PT ;  /* 0x0000000307077812 */ /* 0x000fca00078ec0ff */
[----:B------:R-:W-:-:S07]  /*25150*/  IMAD.MOV.U32 R13, RZ, RZ, R7 ;  /* 0x000000ffff0d7224 */ /* 0x000fce00078e0007 */
[----:B------:R-:W-:Y:S05]  /*25160*/  WARPSYNC.COLLECTIVE R15, `(.L_x_12658) ;  /* 0x000000000f087348 */ /* 0x000fea0003c00000 */
[----:B------:R0:W1:Y:S02]  /*25170*/  SHFL.IDX P6, R14, R13, R12, R11 ;  /* 0x0000000c0d0e7389 */ /* 0x00006400000c000b */
[----:B01----:R-:W-:Y:S01]  /*25180*/  ENDCOLLECTIVE ;  /* 0x000000000000791b */ /* 0x003fe20003800000 */
.L_x_12658:
[----:B------:R-:W-:Y:S05]  /*25190*/  BSYNC B1 ;  /* 0x0000000000017941 */ /* 0x000fea0003800000 */
.L_x_12657:
[----:B------:R-:W-:Y:S05]  /*251a0*/  BRA `(.L_x_12659) ;  /* 0xffffff8800c87947 */ /* 0x000fea000383ffff */
.L_x_12491:
[----:B------:R-:W-:Y:S01]  /*251b0*/  BSSY B1, `(.L_x_12660) ;  /* 0x0000006000017945 */ /* 0x000fe20003800000 */
[----:B------:R-:W-:-:S07]  /*251c0*/  IMAD.MOV.U32 R15, RZ, RZ, -0x1 ;  /* 0xffffffffff0f7424 */ /* 0x000fce00078e00ff */
[----:B01----:R-:W-:Y:S05]  /*251d0*/  WARPSYNC.COLLECTIVE R15, `(.L_x_12661) ;  /* 0x000000000f0c7348 */ /* 0x003fea0003c00000 */
[----:B------:R-:W-:Y:S02]  /*251e0*/  ELECT P6, UR62, PT ;  /* 0x00000000003e782f */ /* 0x000fe400038c0000 */
[----:B------:R-:W-:Y:S01]  /*251f0*/  MOV R14, UR62 ;  /* 0x0000003e000e7c02 */ /* 0x000fe20008000f00 */
[----:B01----:R-:W-:Y:S10]  /*25200*/  ENDCOLLECTIVE ;  /* 0x000000000000791b */ /* 0x003ff40003800000 */
.L_x_12661:
[----:B------:R-:W-:Y:S05]  /*25210*/  BSYNC B1 ;  /* 0x0000000000017941 */ /* 0x000fea0003800000 */
.L_x_12660:
[----:B------:R-:W-:Y:S05]  /*25220*/  BRA `(.L_x_12490) ;  /* 0xffffff8800c07947 */ /* 0x000fea000383ffff */
.L_x_12493:
[----:B0-----:R0:W2:Y:S02]  /*25230*/  SYNCS.PHASECHK.TRANS64.TRYWAIT P0, [R18+URZ+0x19c20], R6 ;  /* 0x019c2006120075a7 */ /* 0x0010a4000800017f */
[----:B--2---:R-:W-:Y:S05]  /*25240*/  @!P0 NANOSLEEP.SYNCS 0x989680 ;  /* 0x009896800000895d */ /* 0x004fea0003900000 */
[----:B------:R-:W2:Y:S02]  /*25250*/  @!P0 SYNCS.PHASECHK.TRANS64 P0, [R18+URZ+0x19c20], R6 ;  /* 0x019c2006120085a7 */ /* 0x000ea4000800007f */
[----:B--2---:R-:W-:Y:S05]  /*25260*/  @!P0 BRA `(.L_x_12493) ;  /* 0xfffffffc00f08947 */ /* 0x004fea000383ffff */
[----:B------:R-:W-:Y:S05]  /*25270*/  BRA `(.L_x_12662) ;  /* 0xffffff8800d07947 */ /* 0x000fea000383ffff */
.L_x_12497:
[----:B-1----:R1:W2:Y:S02]  /*25280*/  SYNCS.PHASECHK.TRANS64.TRYWAIT P0, [R9+URZ+0x19ca0], R11 ;  /* 0x019ca00b090075a7 */ /* 0x0022a4000800017f */
[----:B--2---:R-:W-:Y:S05]  /*25290*/  @!P0 NANOSLEEP.SYNCS 0x989680 ;  /* 0x009896800000895d */ /* 0x004fea0003900000 */
[----:B------:R-:W2:Y:S02]  /*252a0*/  @!P0 SYNCS.PHASECHK.TRANS64 P0, [R9+URZ+0x19ca0], R11 ;  /* 0x019ca00b090085a7 */ /* 0x000ea4000800007f */
[----:B--2---:R-:W-:Y:S05]  /*252b0*/  @!P0 BRA `(.L_x_12497) ;  /* 0xfffffffc00f08947 */ /* 0x004fea000383ffff */
[----:B------:R-:W-:Y:S05]  /*252c0*/  BRA `(.L_x_12663) ;  /* 0xffffff8800ec7947 */ /* 0x000fea000383ffff */
.L_x_12504:
[----:B0-----:R0:W2:Y:S02]  /*252d0*/  SYNCS.PHASECHK.TRANS64.TRYWAIT P0, [R9+URZ+0x19cc0], R11 ;  /* 0x019cc00b090075a7 */ /* 0x0010a4000800017f */
[----:B--2---:R-:W-:Y:S05]  /*252e0*/  @!P0 NANOSLEEP.SYNCS 0x989680 ;  /* 0x009896800000895d */ /* 0x004fea0003900000 */
[----:B------:R-:W2:Y:S02]  /*252f0*/  @!P0 SYNCS.PHASECHK.TRANS64 P0, [R9+URZ+0x19cc0], R11 ;  /* 0x019cc00b090085a7 */ /* 0x000ea4000800007f */
[----:B--2---:R-:W-:Y:S05]  /*25300*/  @!P0 BRA `(.L_x_12504) ;  /* 0xfffffffc00f08947 */ /* 0x004fea000383ffff */
[----:B------:R-:W-:Y:S05]  /*25310*/  BRA `(.L_x_12664) ;  /* 0xffffff8c00e87947 */ /* 0x000fea000383ffff */
.L_x_12513:
[----:B0-----:R0:W2:Y:S02]  /*25320*/  SYNCS.PHASECHK.TRANS64.TRYWAIT P1, [R9+URZ+0x19ca0], R8 ;  /* 0x019ca008090075a7 */ /* 0x0010a4000802017f */
[----:B--2---:R-:W-:Y:S05]  /*25330*/  @!P1 NANOSLEEP.SYNCS 0x989680 ;  /* 0x009896800000995d */ /* 0x004fea0003900000 */
[----:B------:R-:W2:Y:S02]  /*25340*/  @!P1 SYNCS.PHASECHK.TRANS64 P1, [R9+URZ+0x19ca0], R8 ;  /* 0x019ca008090095a7 */ /* 0x000ea4000802007f */
[----:B--2---:R-:W-:Y:S05]  /*25350*/  @!P1 BRA `(.L_x_12513) ;  /* 0xfffffffc00f09947 */ /* 0x004fea000383ffff */
[----:B------:R-:W-:Y:S05]  /*25360*/  BRA `(.L_x_12665) ;  /* 0xffffff9400287947 */ /* 0x000fea000383ffff */
.L_x_12520:
[----:B-1----:R1:W2:Y:S02]  /*25370*/  SYNCS.PHASECHK.TRANS64.TRYWAIT P1, [R9+URZ+0x19cc0], R8 ;  /* 0x019cc008090075a7 */ /* 0x0022a4000802017f */
[----:B--2---:R-:W-:Y:S05]  /*25380*/  @!P1 NANOSLEEP.SYNCS 0x989680 ;  /* 0x009896800000995d */ /* 0x004fea0003900000 */
[----:B------:R-:W2:Y:S02]  /*25390*/  @!P1 SYNCS.PHASECHK.TRANS64 P1, [R9+URZ+0x19cc0], R8 ;  /* 0x019cc008090095a7 */ /* 0x000ea4000802007f */
[----:B--2---:R-:W-:Y:S05]  /*253a0*/  @!P1 BRA `(.L_x_12520) ;  /* 0xfffffffc00f09947 */ /* 0x004fea000383ffff */
[----:B------:R-:W-:Y:S05]  /*253b0*/  BRA `(.L_x_12666) ;  /* 0xffffff9800207947 */ /* 0x000fea000383ffff */
.L_x_12547:
        /* <DEDUP_REMOVED lines=11> */
.L_x_12668:
[----:B------:R-:W-:Y:S05]  /*25470*/  BSYNC B0 ;  /* 0x0000000000007941 */ /* 0x000fea0003800000 */
.L_x_12667:
[----:B------:R-:W-:Y:S05]  /*25480*/  BRA `(.L_x_12669) ;  /* 0xffffffac00547947 */ /* 0x000fea000383ffff */
.L_x_12550:
[----:B0-----:R0:W1:Y:S02]  /*25490*/  SYNCS.PHASECHK.TRANS64.TRYWAIT P0, [R4+URZ+0x19c80], R21 ;  /* 0x019c8015040075a7 */ /* 0x001064000800017f */
[----:B-1----:R-:W-:Y:S05]  /*254a0*/  @!P0 NANOSLEEP.SYNCS 0x989680 ;  /* 0x009896800000895d */ /* 0x002fea0003900000 */
[----:B------:R-:W1:Y:S02]  /*254b0*/  @!P0 SYNCS.PHASECHK.TRANS64 P0, [R4+URZ+0x19c80], R21 ;  /* 0x019c8015040085a7 */ /* 0x000e64000800007f */
[----:B-1----:R-:W-:Y:S05]  /*254c0*/  @!P0 BRA `(.L_x_12550) ;  /* 0xfffffffc00f08947 */ /* 0x002fea000383ffff */
[----:B------:R-:W-:Y:S05]  /*254d0*/  BRA `(.L_x_12670) ;  /* 0xffffffac00687947 */ /* 0x000fea000383ffff */
.L_x_12551:
        /* <DEDUP_REMOVED lines=8> */
.L_x_12672:
[----:B------:R-:W-:Y:S05]  /*25560*/  BSYNC B0 ;  /* 0x0000000000007941 */ /* 0x000fea0003800000 */
.L_x_12671:
        /* <DEDUP_REMOVED lines=9> */
.L_x_12673:
[----:B------:R-:W0:Y:S01]  /*25600*/  LDC R11, c[0x0][0x2f4] ;  /* 0x0000bd00ff0b7b82 */ /* 0x000e220000000800 */
[----:B------:R-:W-:Y:S02]  /*25610*/  IMAD.MOV.U32 R13, RZ, RZ, R9 ;  /* 0x000000ffff0d7224 */ /* 0x000fe400078e0009 */
[----:B------:R-:W-:Y:S02]  /*25620*/  IMAD.SHL.U32 R15, R7, 0x10, RZ ;  /* 0x00000010070f7824 */ /* 0x000fe400078e00ff */
[----:B------:R-:W-:-:S03]  /*25630*/  IMAD.MOV.U32 R6, RZ, RZ, R14 ;  /* 0x000000ffff067224 */ /* 0x000fc600078e000e */
[----:B------:R-:W-:-:S04]  /*25640*/  LOP3.LUT R15, R15, 0x10, RZ, 0xc0, !PT ;  /* 0x000000100f0f7812 */ /* 0x000fc800078ec0ff */
[C---:B------:R-:W-:Y:S02]  /*25650*/  IADD3 R6, P0, R15.reuse, R6, RZ ;  /* 0x000000060f067210 */ /* 0x040fe40007f1e0ff */
[----:B------:R-:W-:-:S03]  /*25660*/  LOP3.LUT R12, R15, 0x20, RZ, 0xfc, !PT ;  /* 0x000000200f0c7812 */ /* 0x000fc600078efcff */
[----:B------:R-:W-:Y:S02]  /*25670*/  IMAD.X R7, RZ, RZ, R0, P0 ;  /* 0x000000ffff077224 */ /* 0x000fe400000e0600 */
[----:B------:R-:W-:Y:S01]  /*25680*/  IMAD.IADD R0, R18, 0x1, R10 ;  /* 0x0000000112007824 */ /* 0x000fe200078e020a */
[CC--:B0-----:R-:W-:Y:S02]  /*25690*/  ISETP.GE.AND P4, PT, R15.reuse, R11.reuse, PT ;  /* 0x0000000b0f00720c */ /* 0x0c1fe40003f86270 */
[----:B------:R-:W-:Y:S01]  /*256a0*/  ISETP.GE.AND P2, PT, R12, R11, PT ;  /* 0x0000000b0c00720c */ /* 0x000fe20003f46270 */
[----:B------:R-:W-:Y:S01]  /*256b0*/  IMAD.MOV.U32 R12, RZ, RZ, 0x1 ;  /* 0x00000001ff0c7424 */ /* 0x000fe200078e00ff */
[----:B------:R-:W-:Y:S02]  /*256c0*/  ISETP.LT.OR P0, PT, R2, 0x1, P4 ;  /* 0x000000010200780c */ /* 0x000fe40002701670 */
        /* <DEDUP_REMOVED lines=14> */
.L_x_12674:
        /* <DEDUP_REMOVED lines=10> */
.L_x_12675:
[----:B------:R-:W-:Y:S01]  /*25850*/  IMAD.MOV.U32 R6, RZ, RZ, R14 ;  /* 0x000000ffff067224 */ /* 0x000fe200078e000e */
[----:B------:R-:W-:Y:S06]  /*25860*/  BRA `(.L_x_12676) ;  /* 0xffffffac003c7947 */ /* 0x000fec000383ffff */
.L_x_12556:
[----:B---3--:R3:W4:Y:S02]  /*25870*/  SYNCS.PHASECHK.TRANS64.TRYWAIT P0, [R4+URZ+0x19c40], R21 ;  /* 0x019c4015040075a7 */ /* 0x008724000800017f */
[----:B----4-:R-:W-:Y:S05]  /*25880*/  @!P0 NANOSLEEP.SYNCS 0x989680 ;  /* 0x009896800000895d */ /* 0x010fea0003900000 */
[----:B------:R-:W4:Y:S02]  /*25890*/  @!P0 SYNCS.PHASECHK.TRANS64 P0, [R4+URZ+0x19c40], R21 ;  /* 0x019c4015040085a7 */ /* 0x000f24000800007f */
[----:B----4-:R-:W-:Y:S05]  /*258a0*/  @!P0 BRA `(.L_x_12556) ;  /* 0xfffffffc00f08947 */ /* 0x010fea000383ffff */
[----:B------:R-:W-:Y:S05]  /*258b0*/  BRA `(.L_x_12677) ;  /* 0xffffffac00ac7947 */ /* 0x000fea000383ffff */
.L_x_12557:
[----:B------:R-:W-:Y:S01]  /*258c0*/  BSSY B0, `(.L_x_12678) ;  /* 0x0000008000007945 */ /* 0x000fe20003800000 */
[----:B------:R-:W-:Y:S02]  /*258d0*/  IMAD.MOV.U32 R13, RZ, RZ, R6 ;  /* 0x000000ffff0d7224 */ /* 0x000fe400078e0006 */
[----:B------:R-:W-:Y:S02]  /*258e0*/  IMAD.MOV.U32 R12, RZ, RZ, RZ ;  /* 0x000000ffff0c7224 */ /* 0x000fe400078e00ff */
[----:B------:R-:W-:Y:S02]  /*258f0*/  IMAD.MOV.U32 R11, RZ, RZ, 0x1e1f ;  /* 0x00001e1fff0b7424 */ /* 0x000fe400078e00ff */
[----:B------:R-:W-:-:S07]  /*25900*/  IMAD.MOV.U32 R15, RZ, RZ, -0x1 ;  /* 0xffffffffff0f7424 */ /* 0x000fce00078e00ff */
[----:B--23--:R-:W-:Y:S05]  /*25910*/  WARPSYNC.COLLECTIVE R15, `(.L_x_12679) ;  /* 0x000000000f087348 */ /* 0x00cfea0003c00000 */
[----:B------:R0:W1:Y:S02]  /*25920*/  SHFL.IDX P6, R14, R13, R12, R11 ;  /* 0x0000000c0d0e7389 */ /* 0x00006400000c000b */
[----:B0123--:R-:W-:Y:S01]  /*25930*/  ENDCOLLECTIVE ;  /* 0x000000000000791b */ /* 0x00ffe20003800000 */
.L_x_12679:
[----:B------:R-:W-:Y:S05]  /*25940*/  BSYNC B0 ;  /* 0x0000000000007941 */ /* 0x000fea0003800000 */
.L_x_12678:
        /* <DEDUP_REMOVED lines=8> */
.L_x_12680:
[----:B------:R-:W-:Y:S02]  /*259d0*/  IMAD.MOV.U32 R13, RZ, RZ, R6 ;  /* 0x000000ffff0d7224 */ /* 0x000fe400078e0006 */
[----:B------:R-:W-:Y:S02]  /*259e0*/  IMAD.MOV.U32 R12, RZ, RZ, 0x1 ;  /* 0x00000001ff0c7424 */ /* 0x000fe400078e00ff */
[----:B------:R-:W-:-:S07]  /*259f0*/  IMAD.MOV.U32 R3, RZ, RZ, R14 ;  /* 0x000000ffff037224 */ /* 0x000fce00078e000e */
[----:B------:R-:W-:Y:S05]  /*25a00*/  WARPSYNC.COLLECTIVE R15, `(.L_x_12681) ;  /* 0x000000000f087348 */ /* 0x000fea0003c00000 */
[----:B------:R0:W1:Y:S02]  /*25a10*/  SHFL.IDX P6, R14, R13, R12, R11 ;  /* 0x0000000c0d0e7389 */ /* 0x00006400000c000b */
[----:B01----:R-:W-:Y:S01]  /*25a20*/  ENDCOLLECTIVE ;  /* 0x000000000000791b */ /* 0x003fe20003800000 */
.L_x_12681:
        /* <DEDUP_REMOVED lines=10> */
.L_x_12682:
        /* <DEDUP_REMOVED lines=8> */
.L_x_12562:
        /* <DEDUP_REMOVED lines=9> */
.L_x_12684:
[----:B------:R-:W-:Y:S01]  /*25be0*/  ISETP.GE.AND P2, PT, R25, R0, PT ;  /* 0x000000001900720c */ /* 0x000fe20003f46270 */
[----:B------:R-:W-:Y:S02]  /*25bf0*/  IMAD.MOV.U32 R13, RZ, RZ, R6 ;  /* 0x000000ffff0d7224 */ /* 0x000fe400078e0006 */
[----:B------:R-:W-:-:S10]  /*25c00*/  IMAD.MOV.U32 R2, RZ, RZ, R14 ;  /* 0x000000ffff027224 */ /* 0x000fd400078e000e */
[----:B------:R-:W-:Y:S05]  /*25c10*/  WARPSYNC.COLLECTIVE R15, `(.L_x_12685) ;  /* 0x000000000f087348 */ /* 0x000fea0003c00000 */
[----:B------:R0:W1:Y:S02]  /*25c20*/  SHFL.IDX P6, R14, R13, R12, R11 ;  /* 0x0000000c0d0e7389 */ /* 0x00006400000c000b */
[----:B01----:R-:W-:Y:S01]  /*25c30*/  ENDCOLLECTIVE ;  /* 0x000000000000791b */ /* 0x003fe20003800000 */
.L_x_12685:
[----:B------:R-:W-:Y:S02]  /*25c40*/  IMAD.MOV.U32 R13, RZ, RZ, R5 ;  /* 0x000000ffff0d7224 */ /* 0x000fe400078e0005 */
[----:B------:R-:W-:Y:S02]  /*25c50*/  IMAD.MOV.U32 R12, RZ, RZ, 0x1 ;  /* 0x00000001ff0c7424 */ /* 0x000fe400078e00ff */
[----:B------:R-:W-:-:S07]  /*25c60*/  IMAD.MOV.U32 R3, RZ, RZ, R14 ;  /* 0x000000ffff037224 */ /* 0x000fce00078e000e */
[----:B------:R-:W-:Y:S05]  /*25c70*/  WARPSYNC.COLLECTIVE R15, `(.L_x_12686) ;  /* 0x000000000f087348 */ /* 0x000fea0003c00000 */
[----:B------:R0:W1:Y:S02]  /*25c80*/  SHFL.IDX P6, R14, R13, R12, R11 ;  /* 0x0000000c0d0e7389 */ /* 0x00006400000c000b */
[----:B01----:R-:W-:Y:S01]  /*25c90*/  ENDCOLLECTIVE ;  /* 0x000000000000791b */ /* 0x003fe20003800000 */
.L_x_12686:
        /* <DEDUP_REMOVED lines=10> */
.L_x_12687:
        /* <DEDUP_REMOVED lines=13> */
.L_x_12688:
        /* <DEDUP_REMOVED lines=14> */
.L_x_12689:
[----:B------:R-:W-:Y:S01]  /*25ef0*/  IMAD.MOV.U32 R2, RZ, RZ, R14 ;  /* 0x000000ffff027224 */ /* 0x000fe200078e000e */
[----:B------:R-:W-:Y:S06]  /*25f00*/  BRA `(.L_x_12690) ;  /* 0xffffffb400647947 */ /* 0x000fec000383ffff */
.L_x_12567:
[----:B--2---:R2:W3:Y:S02]  /*25f10*/  SYNCS.PHASECHK.TRANS64.TRYWAIT P0, [R18+URZ+0x19c20], R0 ;  /* 0x019c2000120075a7 */ /* 0x0044e4000800017f */
[----:B---3--:R-:W-:Y:S05]  /*25f20*/  @!P0 NANOSLEEP.SYNCS 0x989680 ;  /* 0x009896800000895d */ /* 0x008fea0003900000 */
[----:B------:R-:W3:Y:S02]  /*25f30*/  @!P0 SYNCS.PHASECHK.TRANS64 P0, [R18+URZ+0x19c20], R0 ;  /* 0x019c2000120085a7 */ /* 0x000ee4000800007f */
[----:B---3--:R-:W-:Y:S05]  /*25f40*/  @!P0 BRA `(.L_x_12567) ;  /* 0xfffffffc00f08947 */ /* 0x008fea000383ffff */
[----:B------:R-:W-:Y:S05]  /*25f50*/  BRA `(.L_x_12691) ;  /* 0xffffffb400d47947 */ /* 0x000fea000383ffff */
.L_x_12571:
[----:B0-----:R0:W2:Y:S02]  /*25f60*/  SYNCS.PHASECHK.TRANS64.TRYWAIT P0, [R0+URZ+0x19c80], R10 ;  /* 0x019c800a000075a7 */ /* 0x0010a4000800017f */
[----:B--2---:R-:W-:Y:S05]  /*25f70*/  @!P0 NANOSLEEP.SYNCS 0x989680 ;  /* 0x009896800000895d */ /* 0x004fea0003900000 */
[----:B------:R-:W2:Y:S02]  /*25f80*/  @!P0 SYNCS.PHASECHK.TRANS64 P0, [R0+URZ+0x19c80], R10 ;  /* 0x019c800a000085a7 */ /* 0x000ea4000800007f */
[----:B--2---:R-:W-:Y:S05]  /*25f90*/  @!P0 BRA `(.L_x_12571) ;  /* 0xfffffffc00f08947 */ /* 0x004fea000383ffff */
[----:B------:R-:W-:Y:S05]  /*25fa0*/  BRA `(.L_x_12692) ;  /* 0xffffffb800a87947 */ /* 0x000fea000383ffff */
.L_x_12572:
        /* <DEDUP_REMOVED lines=8> */
.L_x_12694:
[----:B------:R-:W-:Y:S05]  /*26030*/  BSYNC B0 ;  /* 0x0000000000007941 */ /* 0x000fea0003800000 */
.L_x_12693:
        /* <DEDUP_REMOVED lines=10> */
.L_x_12695:
        /* <DEDUP_REMOVED lines=11> */
.L_x_12696:
        /* <DEDUP_REMOVED lines=11> */
.L_x_12697:
[----:B------:R-:W-:Y:S01]  /*26240*/  IMAD.MOV.U32 R2, RZ, RZ, R14 ;  /* 0x000000ffff027224 */ /* 0x000fe200078e000e */
[----:B------:R-:W-:Y:S06]  /*26250*/  BRA `(.L_x_12698) ;  /* 0xffffffb800b07947 */ /* 0x000fec000383ffff */
.L_x_12577:
[----:B----4-:R4:W0:Y:S02]  /*26260*/  SYNCS.PHASECHK.TRANS64.TRYWAIT P0, [R0+URZ+0x19c40], R10 ;  /* 0x019c400a000075a7 */ /* 0x010824000800017f */
[----:B0-----:R-:W-:Y:S05]  /*26270*/  @!P0 NANOSLEEP.SYNCS 0x989680 ;  /* 0x009896800000895d */ /* 0x001fea0003900000 */
[----:B------:R-:W0:Y:S02]  /*26280*/  @!P0 SYNCS.PHASECHK.TRANS64 P0, [R0+URZ+0x19c40], R10 ;  /* 0x019c400a000085a7 */ /* 0x000e24000800007f */
[----:B0-----:R-:W-:Y:S05]  /*26290*/  @!P0 BRA `(.L_x_12577) ;  /* 0xfffffffc00f08947 */ /* 0x001fea000383ffff */
[----:B------:R-:W-:Y:S05]  /*262a0*/  BRA `(.L_x_12699) ;  /* 0xffffffbc00147947 */ /* 0x000fea000383ffff */
.L_x_12578:
[----:B------:R-:W-:Y:S01]  /*262b0*/  BSSY B0, `(.L_x_12700) ;  /* 0x0000008000007945 */ /* 0x000fe20003800000 */
[----:B------:R-:W-:Y:S02]  /*262c0*/  IMAD.MOV.U32 R13, RZ, RZ, R8 ;  /* 0x000000ffff0d7224 */ /* 0x000fe400078e0008 */
[----:B------:R-:W-:Y:S02]  /*262d0*/  IMAD.MOV.U32 R12, RZ, RZ, RZ ;  /* 0x000000ffff0c7224 */ /* 0x000fe400078e00ff */
[----:B------:R-:W-:Y:S02]  /*262e0*/  IMAD.MOV.U32 R11, RZ, RZ, 0x1e1f ;  /* 0x00001e1fff0b7424 */ /* 0x000fe400078e00ff */
[----:B------:R-:W-:-:S07]  /*262f0*/  IMAD.MOV.U32 R15, RZ, RZ, -0x1 ;  /* 0xffffffffff0f7424 */ /* 0x000fce00078e00ff */
[----:B-1234-:R-:W-:Y:S05]  /*26300*/  WARPSYNC.COLLECTIVE R15, `(.L_x_12701) ;  /* 0x000000000f087348 */ /* 0x01efea0003c00000 */
[----:B------:R0:W0:Y:S02]  /*26310*/  SHFL.IDX P6, R14, R13, R12, R11 ;  /* 0x0000000c0d0e7389 */ /* 0x00002400000c000b */
[----:B01234-:R-:W-:Y:S01]  /*26320*/  ENDCOLLECTIVE ;  /* 0x000000000000791b */ /* 0x01ffe20003800000 */
.L_x_12701:
[----:B------:R-:W-:Y:S05]  /*26330*/  BSYNC B0 ;  /* 0x0000000000007941 */ /* 0x000fea0003800000 */
.L_x_12700:
        /* <DEDUP_REMOVED lines=8> */
.L_x_12702:
[----:B------:R-:W-:Y:S02]  /*263c0*/  IMAD.MOV.U32 R13, RZ, RZ, R8 ;  /* 0x000000ffff0d7224 */ /* 0x000fe400078e0008 */
[----:B------:R-:W-:Y:S02]  /*263d0*/  IMAD.MOV.U32 R12, RZ, RZ, 0x1 ;  /* 0x00000001ff0c7424 */ /* 0x000fe400078e00ff */
[----:B------:R-:W-:-:S07]  /*263e0*/  IMAD.MOV.U32 R2, RZ, RZ, R14 ;  /* 0x000000ffff027224 */ /* 0x000fce00078e000e */
[----:B------:R-:W-:Y:S05]  /*263f0*/  WARPSYNC.COLLECTIVE R15, `(.L_x_12703) ;  /* 0x000000000f087348 */ /* 0x000fea0003c00000 */
[----:B------:R0:W1:Y:S02]  /*26400*/  SHFL.IDX P6, R14, R13, R12, R11 ;  /* 0x0000000c0d0e7389 */ /* 0x00006400000c000b */
[----:B01----:R-:W-:Y:S01]  /*26410*/  ENDCOLLECTIVE ;  /* 0x000000000000791b */ /* 0x003fe20003800000 */
.L_x_12703:
        /* <DEDUP_REMOVED lines=13> */
.L_x_12704:
[----:B------:R-:W-:Y:S01]  /*264f0*/  IMAD.MOV.U32 R2, RZ, RZ, R14 ;  /* 0x000000ffff027224 */ /* 0x000fe200078e000e */
[----:B------:R-:W-:Y:S06]  /*26500*/  BRA `(.L_x_12705) ;  /* 0xffffffbc00187947 */ /* 0x000fec000383ffff */
.L_x_12583:
[----:B0-----:R0:W1:Y:S02]  /*26510*/  SYNCS.PHASECHK.TRANS64.TRYWAIT P2, [R2+URZ+0x19c70], R0 ;  /* 0x019c7000020075a7 */ /* 0x001064000804017f */
[----:B-1----:R-:W-:Y:S05]  /*26520*/  @!P2 NANOSLEEP.SYNCS 0x989680 ;  /* 0x009896800000a95d */ /* 0x002fea0003900000 */
[----:B------:R-:W1:Y:S02]  /*26530*/  @!P2 SYNCS.PHASECHK.TRANS64 P2, [R2+URZ+0x19c70], R0 ;  /* 0x019c70000200a5a7 */ /* 0x000e64000804007f */
[----:B-1----:R-:W-:Y:S05]  /*26540*/  @!P2 BRA `(.L_x_12583) ;  /* 0xfffffffc00f0a947 */ /* 0x002fea000383ffff */
[----:B------:R-:W-:Y:S05]  /*26550*/  BRA `(.L_x_12706) ;  /* 0xffffffbc00847947 */ /* 0x000fea000383ffff */
.L_x_12585:
[----:B0-----:R0:W1:Y:S02]  /*26560*/  SYNCS.PHASECHK.TRANS64.TRYWAIT P2, [R2+URZ+0x19c60], R3 ;  /* 0x019c6003020075a7 */ /* 0x001064000804017f */
[----:B-1----:R-:W-:Y:S05]  /*26570*/  @!P2 NANOSLEEP.SYNCS 0x989680 ;  /* 0x009896800000a95d */ /* 0x002fea0003900000 */
[----:B------:R-:W1:Y:S02]  /*26580*/  @!P2 SYNCS.PHASECHK.TRANS64 P2, [R2+URZ+0x19c60], R3 ;  /* 0x019c60030200a5a7 */ /* 0x000e64000804007f */
[----:B-1----:R-:W-:Y:S05]  /*26590*/  @!P2 BRA `(.L_x_12585) ;  /* 0xfffffffc00f0a947 */ /* 0x002fea000383ffff */
[----:B------:R-:W-:Y:S05]  /*265a0*/  BRA `(.L_x_12707) ;  /* 0xffffffbc00947947 */ /* 0x000fea000383ffff */
.L_x_12593:
[----:B-1----:R1:W2:Y:S02]  /*265b0*/  SYNCS.PHASECHK.TRANS64.TRYWAIT P1, [R0+URZ+0x19c70], R2 ;  /* 0x019c7002000075a7 */ /* 0x0022a4000802017f */
[----:B--2---:R-:W-:Y:S05]  /*265c0*/  @!P1 NANOSLEEP.SYNCS 0x989680 ;  /* 0x009896800000995d */ /* 0x004fea0003900000 */
[----:B------:R-:W2:Y:S02]  /*265d0*/  @!P1 SYNCS.PHASECHK.TRANS64 P1, [R0+URZ+0x19c70], R2 ;  /* 0x019c7002000095a7 */ /* 0x000ea4000802007f */
[----:B--2---:R-:W-:Y:S05]  /*265e0*/  @!P1 BRA `(.L_x_12593) ;  /* 0xfffffffc00f09947 */ /* 0x004fea000383ffff */
[----:B------:R-:W-:Y:S05]  /*265f0*/  BRA `(.L_x_12708) ;  /* 0xffffffc400387947 */ /* 0x000fea000383ffff */
.L_x_12595:
[----:B0-----:R0:W1:Y:S02]  /*26600*/  SYNCS.PHASECHK.TRANS64.TRYWAIT P1, [R0+URZ+0x19c60], R2 ;  /* 0x019c6002000075a7 */ /* 0x001064000802017f */
[----:B-1----:R-:W-:Y:S05]  /*26610*/  @!P1 NANOSLEEP.SYNCS 0x989680 ;  /* 0x009896800000995d */ /* 0x002fea0003900000 */
[----:B------:R-:W1:Y:S02]  /*26620*/  @!P1 SYNCS.PHASECHK.TRANS64 P1, [R0+URZ+0x19c60], R2 ;  /* 0x019c6002000095a7 */ /* 0x000e64000802007f */
[----:B-1----:R-:W-:Y:S05]  /*26630*/  @!P1 BRA `(.L_x_12595) ;  /* 0xfffffffc00f09947 */ /* 0x002fea000383ffff */
[----:B------:R-:W-:Y:S05]  /*26640*/  BRA `(.L_x_12709) ;  /* 0xffffffc400487947 */ /* 0x000fea000383ffff */
.L_x_12600:
[----:B------:R-:W-:Y:S01]  /*26650*/  BSSY B0, `(.L_x_12710) ;  /* 0x0000008000007945 */ /* 0x000fe20003800000 */
[----:B------:R-:W-:Y:S02]  /*26660*/  IMAD.MOV.U32 R13, RZ, RZ, R24 ;  /* 0x000000ffff0d7224 */ /* 0x000fe400078e0018 */
[----:B------:R-:W-:Y:S02]  /*26670*/  IMAD.MOV.U32 R12, RZ, RZ, RZ ;  /* 0x000000ffff0c7224 */ /* 0x000fe400078e00ff */
[----:B-1----:R-:W-:Y:S02]  /*26680*/  IMAD.MOV.U32 R11, RZ, RZ, 0x1f ;  /* 0x0000001fff0b7424 */ /* 0x002fe400078e00ff */
[----:B------:R-:W-:-:S07]  /*26690*/  IMAD.MOV.U32 R15, RZ, RZ, -0x1 ;  /* 0xffffffffff0f7424 */ /* 0x000fce00078e00ff */
[----:B--2---:R-:W-:Y:S05]  /*266a0*/  WARPSYNC.COLLECTIVE R15, `(.L_x_12711) ;  /* 0x000000000f087348 */ /* 0x004fea0003c00000 */
[----:B------:R0:W1:Y:S02]  /*266b0*/  SHFL.IDX P6, R14, R13, R12, R11 ;  /* 0x0000000c0d0e7389 */ /* 0x00006400000c000b */
[----:B012---:R-:W-:Y:S01]  /*266c0*/  ENDCOLLECTIVE ;  /* 0x000000000000791b */ /* 0x007fe20003800000 */
.L_x_12711:
[----:B------:R-:W-:Y:S05]  /*266d0*/  BSYNC B0 ;  /* 0x0000000000007941 */ /* 0x000fea0003800000 */
.L_x_12710:
        /* <DEDUP_REMOVED lines=9> */
.L_x_12712:
        /* <DEDUP_REMOVED lines=20> */
[----:B------:R-:W-:-:S04]  /*268b0*/  IMAD R2, R6, R5, RZ ;  /* 0x0000000506027224 */ /* 0x000fc800078e02ff */
[----:B------:R-:W-:-:S07]  /*268c0*/  IMAD.MOV.U32 R13, RZ, RZ, R2 ;  /* 0x000000ffff0d7224 */ /* 0x000fce00078e0002 */
[----:B------:R-:W-:Y:S05]  /*268d0*/  WARPSYNC.COLLECTIVE R15, `(.L_x_12713) ;  /* 0x000000000f087348 */ /* 0x000fea0003c00000 */
[----:B------:R0:W1:Y:S02]  /*268e0*/  SHFL.UP P6, R14, R13, R12, R11 ;  /* 0x0400000c0d0e7389 */ /* 0x00006400000c000b */
[----:B01----:R-:W-:Y:S01]  /*268f0*/  ENDCOLLECTIVE ;  /* 0x000000000000791b */ /* 0x003fe20003800000 */
.L_x_12713:
        /* <DEDUP_REMOVED lines=8> */
.L_x_12714:
        /* <DEDUP_REMOVED lines=8> */
.L_x_12715:
        /* <DEDUP_REMOVED lines=8> */
.L_x_12716:
        /* <DEDUP_REMOVED lines=8> */
.L_x_12717:
        /* <DEDUP_REMOVED lines=9> */
.L_x_12718:
[----:B------:R-:W-:Y:S01]  /*26b90*/  IMAD.MOV.U32 R3, RZ, RZ, R14 ;  /* 0x000000ffff037224 */ /* 0x000fe200078e000e */
[----:B------:R-:W-:Y:S06]  /*26ba0*/  BRA `(.L_x_12719) ;  /* 0xffffffc800247947 */ /* 0x000fec000383ffff */
.L_x_12603:
        /* <DEDUP_REMOVED lines=8> */
.L_x_12721:
[----:B------:R-:W-:Y:S05]  /*26c30*/  BSYNC B0 ;  /* 0x0000000000007941 */ /* 0x000fea0003800000 */
.L_x_12720:
        /* <DEDUP_REMOVED lines=10> */
.L_x_12722:
        /* <DEDUP_REMOVED lines=8> */
.L_x_12723:
        /* <DEDUP_REMOVED lines=8> */
.L_x_12724:
        /* <DEDUP_REMOVED lines=8> */
.L_x_12725:
        /* <DEDUP_REMOVED lines=9> */
.L_x_12726:
[----:B------:R-:W-:Y:S01]  /*26ef0*/  IMAD.MOV.U32 R3, RZ, RZ, R14 ;  /* 0x000000ffff037224 */ /* 0x000fe200078e000e */
[----:B------:R-:W-:Y:S06]  /*26f00*/  BRA `(.L_x_12727) ;  /* 0xffffffc400f07947 */ /* 0x000fec000383ffff */
.L_x_12605:
[----:B------:R-:W-:Y:S01]  /*26f10*/  BSSY B0, `(.L_x_12728) ;  /* 0x0000006000007945 */ /* 0x000fe20003800000 */
[----:B------:R-:W-:Y:S01]  /*26f20*/  PLOP3.LUT P6, PT, P6, PT, PT, 0x8, 0x0 ;  /* 0x000000000000781c */ /* 0x000fe200037ce170 */
[----:B------:R-:W-:-:S12]  /*26f30*/  IMAD.MOV.U32 R15, RZ, RZ, -0x1 ;  /* 0xffffffffff0f7424 */ /* 0x000fd800078e00ff */
[----:B0-----:R-:W-:Y:S05]  /*26f40*/  WARPSYNC.COLLECTIVE R15, `(.L_x_12729) ;  /* 0x000000000f087348 */ /* 0x001fea0003c00000 */
[----:B------:R-:W-:Y:S01]  /*26f50*/  VOTE.ANY R14, PT, P6 ;  /* 0x00000000000e7806 */ /* 0x000fe200030e0100 */
[----:B0-----:R-:W-:Y:S06]  /*26f60*/  ENDCOLLECTIVE ;  /* 0x000000000000791b */ /* 0x001fec0003800000 */
.L_x_12729:
[----:B------:R-:W-:Y:S05]  /*26f70*/  BSYNC B0 ;  /* 0x0000000000007941 */ /* 0x000fea0003800000 */
.L_x_12728:
        /* <DEDUP_REMOVED lines=10> */
.L_x_12730:
[----:B------:R-:W-:Y:S02]  /*27020*/  IMAD.MOV.U32 R13, RZ, RZ, R6 ;  /* 0x000000ffff0d7224 */ /* 0x000fe400078e0006 */
[----:B------:R-:W-:-:S07]  /*27030*/  IMAD.MOV.U32 R5, RZ, RZ, R14 ;  /* 0x000000ffff057224 */ /* 0x000fce00078e000e */
[----:B------:R-:W-:Y:S05]  /*27040*/  WARPSYNC.COLLECTIVE R15, `(.L_x_12731) ;  /* 0x000000000f087348 */ /* 0x000fea0003c00000 */
[----:B------:R0:W1:Y:S02]  /*27050*/  SHFL.IDX P6, R14, R13, R12, R11 ;  /* 0x0000000c0d0e7389 */ /* 0x00006400000c000b */
[----:B01----:R-:W-:Y:S01]  /*27060*/  ENDCOLLECTIVE ;  /* 0x000000000000791b */ /* 0x003fe20003800000 */
.L_x_12731:
[----:B------:R-:W-:Y:S01]  /*27070*/  IMAD.MOV.U32 R6, RZ, RZ, R14 ;  /* 0x000000ffff067224 */ /* 0x000fe200078e000e */
[----:B------:R-:W-:Y:S06]  /*27080*/  BRA `(.L_x_12732) ;  /* 0xffffffc400d07947 */ /* 0x000fec000383ffff */
.L_x_12607:
        /* <DEDUP_REMOVED lines=8> */
.L_x_12734:
[----:B------:R-:W-:Y:S05]  /*27110*/  BSYNC B0 ;  /* 0x0000000000007941 */ /* 0x000fea0003800000 */
.L_x_12733:
[----:B------:R-:W-:Y:S01]  /*27120*/  IMAD.MOV.U32 R2, RZ, RZ, R14 ;  /* 0x000000ffff027224 */ /* 0x000fe200078e000e */
[----:B------:R-:W-:Y:S06]  /*27130*/  BRA `(.L_x_12735) ;  /* 0xffffffc400bc7947 */ /* 0x000fec000383ffff */
.L_x_12613:
[----:B0-----:R0:W1:Y:S02]  /*27140*/  SYNCS.PHASECHK.TRANS64.TRYWAIT P0, [R5+URZ+0x19c20], R0 ;  /* 0x019c2000050075a7 */ /* 0x001064000800017f */
[----:B-1----:R-:W-:Y:S05]  /*27150*/  @!P0 NANOSLEEP.SYNCS 0x989680 ;  /* 0x009896800000895d */ /* 0x002fea0003900000 */
[----:B------:R-:W1:Y:S02]  /*27160*/  @!P0 SYNCS.PHASECHK.TRANS64 P0, [R5+URZ+0x19c20], R0 ;  /* 0x019c2000050085a7 */ /* 0x000e64000800007f */
[----:B-1----:R-:W-:Y:S05]  /*27170*/  @!P0 BRA `(.L_x_12613) ;  /* 0xfffffffc00f08947 */ /* 0x002fea000383ffff */
[----:B------:R-:W-:Y:S05]  /*27180*/  BRA `(.L_x_12736) ;  /* 0xffffffd000287947 */ /* 0x000fea000383ffff */
.L_x_12614:
        /* <DEDUP_REMOVED lines=8> */
[----:B0-2---:R-:W-:Y:S05]  /*27210*/  WARPSYNC.COLLECTIVE R15, `(.L_x_12738) ;  /* 0x000000000f087348 */ /* 0x005fea0003c00000 */
[----:B------:R1:W3:Y:S02]  /*27220*/  SHFL.IDX P6, R14, R13, R12, R11 ;  /* 0x0000000c0d0e7389 */ /* 0x0002e400000c000b */
[----:B0123--:R-:W-:Y:S01]  /*27230*/  ENDCOLLECTIVE ;  /* 0x000000000000791b */ /* 0x00ffe20003800000 */
.L_x_12738:
[----:B------:R-:W-:Y:S05]  /*27240*/  BSYNC B0 ;  /* 0x0000000000007941 */ /* 0x000fea0003800000 */
.L_x_12737:
[----:B------:R-:W-:Y:S05]  /*27250*/  BRA `(.L_x_12739) ;  /* 0xffffffd000107947 */ /* 0x000fea000383ffff */
.L_x_12615:
[----:B------:R-:W-:Y:S01]  /*27260*/  BSSY B0, `(.L_x_12740) ;  /* 0x0000006000007945 */ /* 0x000fe20003800000 */
[----:B------:R-:W-:-:S07]  /*27270*/  IMAD.MOV.U32 R15, RZ, RZ, -0x1 ;  /* 0xffffffffff0f7424 */ /* 0x000fce00078e00ff */
[----:B0-2---:R-:W-:Y:S05]  /*27280*/  WARPSYNC.COLLECTIVE R15, `(.L_x_12741) ;  /* 0x000000000f0c7348 */ /* 0x005fea0003c00000 */
[----:B------:R-:W-:Y:S02]  /*27290*/  ELECT P6, UR62, PT ;  /* 0x00000000003e782f */ /* 0x000fe400038c0000 */
[----:B------:R-:W-:Y:S01]  /*272a0*/  MOV R14, UR62 ;  /* 0x0000003e000e7c02 */ /* 0x000fe20008000f00 */
[----:B0-2---:R-:W-:Y:S10]  /*272b0*/  ENDCOLLECTIVE ;  /* 0x000000000000791b */ /* 0x005ff40003800000 */
.L_x_12741:
[----:B------:R-:W-:Y:S05]  /*272c0*/  BSYNC B0 ;  /* 0x0000000000007941 */ /* 0x000fea0003800000 */
.L_x_12740:
[----:B------:R-:W-:Y:S05]  /*272d0*/  BRA `(.L_x_12742) ;  /* 0xffffffd000047947 */ /* 0x000fea000383ffff */
.L_x_12617:
[----:B0-----:R0:W1:Y:S02]  /*272e0*/  SYNCS.PHASECHK.TRANS64.TRYWAIT P1, [R3+URZ+0x19c40], R2 ;  /* 0x019c4002030075a7 */ /* 0x001064000802017f */
[----:B-1----:R-:W-:Y:S05]  /*272f0*/  @!P1 NANOSLEEP.SYNCS 0x989680 ;  /* 0x009896800000995d */ /* 0x002fea0003900000 */
[----:B------:R-:W1:Y:S02]  /*27300*/  @!P1 SYNCS.PHASECHK.TRANS64 P1, [R3+URZ+0x19c40], R2 ;  /* 0x019c4002030095a7 */ /* 0x000e64000802007f */
[----:B-1----:R-:W-:Y:S05]  /*27310*/  @!P1 BRA `(.L_x_12617) ;  /* 0xfffffffc00f09947 */ /* 0x002fea000383ffff */
[----:B------:R-:W-:Y:S05]  /*27320*/  BRA `(.L_x_12743) ;  /* 0xffffffd000287947 */ /* 0x000fea000383ffff */
.L_x_12619:
[----:B-1----:R1:W3:Y:S02]  /*27330*/  SYNCS.PHASECHK.TRANS64.TRYWAIT P1, [R5+URZ+0x19c40], R0 ;  /* 0x019c4000050075a7 */ /* 0x0022e4000802017f */
[----:B---3--:R-:W-:Y:S05]  /*27340*/  @!P1 NANOSLEEP.SYNCS 0x989680 ;  /* 0x009896800000995d */ /* 0x008fea0003900000 */
[----:B------:R-:W3:Y:S02]  /*27350*/  @!P1 SYNCS.PHASECHK.TRANS64 P1, [R5+URZ+0x19c40], R0 ;  /* 0x019c4000050095a7 */ /* 0x000ee4000802007f */
[----:B---3--:R-:W-:Y:S05]  /*27360*/  @!P1 BRA `(.L_x_12619) ;  /* 0xfffffffc00f09947 */ /* 0x008fea000383ffff */
[----:B------:R-:W-:Y:S05]  /*27370*/  BRA `(.L_x_12744) ;  /* 0xffffffd000387947 */ /* 0x000fea000383ffff */
.L_x_12621:
[----:B---3--:R3:W4:Y:S02]  /*27380*/  SYNCS.PHASECHK.TRANS64.TRYWAIT P1, [R3+URZ+0x19c60], R2 ;  /* 0x019c6002030075a7 */ /* 0x008724000802017f */
[----:B----4-:R-:W-:Y:S05]  /*27390*/  @!P1 NANOSLEEP.SYNCS 0x989680 ;  /* 0x009896800000995d */ /* 0x010fea0003900000 */
[----:B------:R-:W4:Y:S02]  /*273a0*/  @!P1 SYNCS.PHASECHK.TRANS64 P1, [R3+URZ+0x19c60], R2 ;  /* 0x019c6002030095a7 */ /* 0x000f24000802007f */
[----:B----4-:R-:W-:Y:S05]  /*273b0*/  @!P1 BRA `(.L_x_12621) ;  /* 0xfffffffc00f09947 */ /* 0x010fea000383ffff */
[----:B------:R-:W-:Y:S05]  /*273c0*/  BRA `(.L_x_12745) ;  /* 0xffffffd000347947 */ /* 0x000fea000383ffff */
.L_x_12623:
[----:B----4-:R4:W0:Y:S02]  /*273d0*/  SYNCS.PHASECHK.TRANS64.TRYWAIT P1, [R5+URZ+0x19c60], R0 ;  /* 0x019c6000050075a7 */ /* 0x010824000802017f */
[----:B0-----:R-:W-:Y:S05]  /*273e0*/  @!P1 NANOSLEEP.SYNCS 0x989680 ;  /* 0x009896800000995d */ /* 0x001fea0003900000 */
[----:B------:R-:W0:Y:S02]  /*273f0*/  @!P1 SYNCS.PHASECHK.TRANS64 P1, [R5+URZ+0x19c60], R0 ;  /* 0x019c6000050095a7 */ /* 0x000e24000802007f */
[----:B0-----:R-:W-:Y:S05]  /*27400*/  @!P1 BRA `(.L_x_12623) ;  /* 0xfffffffc00f09947 */ /* 0x001fea000383ffff */
[----:B------:R-:W-:Y:S05]  /*27410*/  BRA `(.L_x_12746) ;  /* 0xffffffd000307947 */ /* 0x000fea000383ffff */
.L_x_12625:
[----:B------:R0:W0:Y:S02]  /*27420*/  SYNCS.PHASECHK.TRANS64.TRYWAIT P1, [R3+URZ+0x19c80], R2 ;  /* 0x019c8002030075a7 */ /* 0x000024000802017f */
[----:B0-----:R-:W-:Y:S05]  /*27430*/  @!P1 NANOSLEEP.SYNCS 0x989680 ;  /* 0x009896800000995d */ /* 0x001fea0003900000 */
[----:B------:R-:W0:Y:S02]  /*27440*/  @!P1 SYNCS.PHASECHK.TRANS64 P1, [R3+URZ+0x19c80], R2 ;  /* 0x019c8002030095a7 */ /* 0x000e24000802007f */
[----:B0-----:R-:W-:Y:S05]  /*27450*/  @!P1 BRA `(.L_x_12625) ;  /* 0xfffffffc00f09947 */ /* 0x001fea000383ffff */
[----:B------:R-:W-:Y:S05]  /*27460*/  BRA `(.L_x_12747) ;  /* 0xffffffd0002c7947 */ /* 0x000fea000383ffff */
.L_x_12748:
        /* <DEDUP_REMOVED lines=9> */
.L_x_16298:


//--------------------- .text._ZN7cutlass13device_kernelIN5flash11enable_sm90INS1_16FlashAttnFwdSm90INS1_25CollectiveMainloopFwdSm90ILi2EN4cute5tupleIJNS5_1CILi1EEES8_S8_EEENS6_IJNS7_ILi192EEENS7_ILi128EEENS7_ILi96EEEEEELi96ENS_12float_e4m3_tEfNS_4arch4Sm90ELb1ELb0ELb0ELb0ELb1ELb0ELb0ELb1ELb1ELb1ELb1ELb0EEENS1_21CollectiveEpilogueFwdINS6_IJSA_SC_SB_EEES9_NS_10bfloat16_tESG_Li384ELb0ELb1ELb1ELb1EEENS1_19SingleTileSchedulerILb0ELb1ELb1ELi192EEEEEEEEEvNT_6ParamsE --------------------------
	.section	.text._ZN7cutlass13device_kernelIN5flash11enable_sm90INS1_16FlashAttnFwdSm90INS1_25CollectiveMainloopFwdSm90ILi2EN4cute5tupleIJNS5_1CILi1EEES8_S8_EEENS6_IJNS7_ILi192EEENS7_ILi128EEENS7_ILi96EEEEEELi96ENS_12float_e4m3_tEfNS_4arch4Sm90ELb1ELb0ELb0ELb0ELb1ELb0ELb0ELb1ELb1ELb1ELb1ELb0EEENS1_21CollectiveEpilogueFwdINS6_IJSA_SC_SB_EEES9_NS_10bfloat16_tESG_Li384ELb0ELb1ELb1ELb1EEENS1_19SingleTileSchedulerILb0ELb1ELb1ELi192EEEEEEEEEvNT_6ParamsE,"ax",@progbits
	.align	128
.text._ZN7cutlass13device_kernelIN5flash11enable_sm90INS1_16FlashAttnFwdSm90INS1_25CollectiveMainloopFwdSm90ILi2EN4cute5tupleIJNS5_1CILi1EEES8_S8_EEENS6_IJNS7_ILi192EEENS7_ILi128EEENS7_ILi96EEEEEELi96ENS_12float_e4m3_tEfNS_4arch4Sm90ELb1ELb0ELb0ELb0ELb1ELb0ELb0ELb1ELb1ELb1ELb1ELb0EEENS1_21CollectiveEpilogueFwdINS6_IJSA_SC_SB_EEES9_NS_10bfloat16_tESG_Li384ELb0ELb1ELb1ELb1EEENS1_19SingleTileSchedulerILb0ELb1ELb1ELi192EEEEEEEEEvNT_6ParamsE:
        .type           _ZN7cutlass13device_kernelIN5flash11enable_sm90INS1_16FlashAttnFwdSm90INS1_25CollectiveMainloopFwdSm90ILi2EN4cute5tupleIJNS5_1CILi1EEES8_S8_EEENS6_IJNS7_ILi192EEENS7_ILi128EEENS7_ILi96EEEEEELi96ENS_12float_e4m3_tEfNS_4arch4Sm90ELb1ELb0ELb0ELb0ELb1ELb0ELb0ELb1ELb1ELb1ELb1ELb0EEENS1_21CollectiveEpilogueFwdINS6_IJSA_SC_SB_EEES9_NS_10bfloat16_tESG_Li384ELb0ELb1ELb1ELb1EEENS1_19SingleTileSchedulerILb0ELb1ELb1ELi192EEEEEEEEEvNT_6ParamsE,@function
        .size           _ZN7cutlass13device_kernelIN5flash11enable_sm90INS1_16FlashAttnFwdSm90INS1_25CollectiveMainloopFwdSm90ILi2EN4cute5tupleIJNS5_1CILi1EEES8_S8_EEENS6_IJNS7_ILi192EEENS7_ILi128EEENS7_ILi96EEEEEELi96ENS_12float_e4m3_tEfNS_4arch4Sm90ELb1ELb0ELb0ELb0ELb1ELb0ELb0ELb1ELb1ELb1ELb1ELb0EEENS1_21CollectiveEpilogueFwdINS6_IJSA_SC_SB_EEES9_NS_10bfloat16_tESG_Li384ELb0ELb1ELb1ELb1EEENS1_19SingleTileSchedulerILb0ELb1ELb1ELi192EEEEEEEEEvNT_6ParamsE,(.L_x_16299 - _ZN7cutlass13device_kernelIN5flash11enable_sm90INS1_16FlashAttnFwdSm90INS1_25CollectiveMainloopFwdSm90ILi2EN4cute5tupleIJNS5_1CILi1EEES8_S8_EEENS6_IJNS7_ILi192EEENS7_ILi128EEENS7_ILi96EEEEEELi96ENS_12float_e4m3_tEfNS_4arch4Sm90ELb1ELb0ELb0ELb0ELb1ELb0ELb0ELb1ELb1ELb1ELb1ELb0EEENS1_21CollectiveEpilogueFwdINS6_IJSA_SC_SB_EEES9_NS_10bfloat16_tESG_Li384ELb0ELb1ELb1ELb1EEENS1_19SingleTileSchedulerILb0ELb1ELb1ELi192EEEEEEEEEvNT_6ParamsE)
        .other          _ZN7cutlass13device_kernelIN5flash11enable_sm90INS1_16FlashAttnFwdSm90INS1_25CollectiveMainloopFwdSm90ILi2EN4cute5tupleIJNS5_1CILi1EEES8_S8_EEENS6_IJNS7_ILi192EEENS7_ILi128EEENS7_ILi96EEEEEELi96ENS_12float_e4m3_tEfNS_4arch4Sm90ELb1ELb0ELb0ELb0ELb1ELb0ELb0ELb1ELb1ELb1ELb1ELb0EEENS1_21CollectiveEpilogueFwdINS6_IJSA_SC_SB_EEES9_NS_10bfloat16_tESG_Li384ELb0ELb1ELb1ELb1EEENS1_19SingleTileSchedulerILb0ELb1ELb1ELi192EEEEEEEEEvNT_6ParamsE,@"STO_CUDA_ENTRY STV_DEFAULT"
_ZN7cutlass13device_kernelIN5flash11enable_sm90INS1_16FlashAttnFwdSm90INS1_25CollectiveMainloopFwdSm90ILi2EN4cute5tupleIJNS5_1CILi1EEES8_S8_EEENS6_IJNS7_ILi192EEENS7_ILi128EEENS7_ILi96EEEEEELi96ENS_12float_e4m3_tEfNS_4arch4Sm90ELb1ELb0ELb0ELb0ELb1ELb0ELb0ELb1ELb1ELb1ELb1ELb0EEENS1_21CollectiveEpilogueFwdINS6_IJSA_SC_SB_EEES9_NS_10bfloat16_tESG_Li384ELb0ELb1ELb1ELb1EEENS1_19SingleTileSchedulerILb0ELb1ELb1ELi192EEEEEEEEEvNT_6ParamsE:
        /* <DEDUP_REMOVED lines=45> */
.L_x_12749:
        /* <DEDUP_REMOVED lines=22> */
.L_x_12750:
        /* <DEDUP_REMOVED lines=18> */
.L_x_12751:
        /* <DEDUP_REMOVED lines=22> */
.L_x_12752:
        /* <DEDUP_REMOVED lines=23> */
.L_x_12753:
        /* <DEDUP_REMOVED lines=9> */
.L_x_12756:
        /* <DEDUP_REMOVED lines=61> */
[----:B0-----:R-:W-:Y:S01]  /*0c80*/  UIMAD UR47, UR47, 0xc0, URZ ;  /* 0x000000c02f2f78a4 */ /* 0x001fe2000f8e023f */
        /* <DEDUP_REMOVED lines=72> */
.L_x_12758:
        /* <DEDUP_REMOVED lines=10> */
[----:B------:R-:W-:Y:S02]  /*11b0*/  CS2R R94, SRZ ;  /* 0x00000000005e7805 */ /* 0x000fe4000001ff00 */
[----:B------:R-:W-:Y:S01]  /*11c0*/  CS2R R90, SRZ ;  /* 0x00000000005a7805 */ /* 0x000fe2000001ff00 */
[----:B------:R-:W-:Y:S01]  /*11d0*/  IMAD.MOV.U32 R93, RZ, RZ, RZ ;  /* 0x000000ffff5d7224 */ /* 0x000fe200078e00ff */
[----:B------:R-:W-:Y:S02]  /*11e0*/  R2UR UR48, R2 ;  /* 0x00000000023072ca */ /* 0x000fe400000e0000 */
[----:B------:R-:W-:Y:S01]  /*11f0*/  CS2R R2, SRZ ;  /* 0x0000000000027805 */ /* 0x000fe2000001ff00 */
[----:B------:R-:W-:Y:S01]  /*1200*/  IMAD.MOV.U32 R0, RZ, RZ, RZ ;  /* 0x000000ffff007224 */ /* 0x000fe200078e00ff */
        /* <DEDUP_REMOVED lines=12> */
[----:B------:R-:W-:Y:S01]  /*12d0*/  CS2R R114, SRZ ;  /* 0x0000000000727805 */ /* 0x000fe2000001ff00 */
[----:B------:R-:W-:Y:S01]  /*12e0*/  IMAD.MOV.U32 R17, RZ, RZ, RZ ;  /* 0x000000ffff117224 */ /* 0x000fe200078e00ff */
[----:B------:R-:W-:Y:S01]  /*12f0*/  CS2R R124, SRZ ;  /* 0x00000000007c7805 */ /* 0x000fe2000001ff00 */
[----:B------:R-:W-:Y:S01]  /*1300*/  IMAD.MOV.U32 R117, RZ, RZ, RZ ;  /* 0x000000ffff757224 */ /* 0x000fe200078e00ff */
        /* <DEDUP_REMOVED lines=10> */
[----:B------:R-:W-:Y:S02]  /*13b0*/  IMAD.MOV.U32 R22, RZ, RZ, RZ ;  /* 0x000000ffff167224 */ /* 0x000fe400078e00ff */
[----:B------:R-:W-:Y:S05]  /*13c0*/  @!P1 BRA `(.L_x_12759) ;  /* 0x0000007000809947 */ /* 0x000fea0003800000 */
        /* <DEDUP_REMOVED lines=34> */
.L_x_12760:
[----:B------:R-:W-:-:S04]  /*15f0*/  SHF.L.U32 R0, RZ, 0x1f, RZ ;  /* 0x0000001fff007819 */ /* 0x000fc800000006ff */
[----:B------:R-:W0:Y:S02]  /*1600*/  SYNCS.PHASECHK.TRANS64.TRYWAIT P0, [UR42+0x17000], R0 ;  /* 0x01700000ff0075a7 */ /* 0x000e24000800016a */
[----:B0-----:R-:W-:Y:S05]  /*1610*/  @!P0 BRA `(.L_x_12761) ;  /* 0x000000cc00d48947 */ /* 0x001fea0003800000 */
.L_x_12857:
[----:B------:R-:W-:-:S06]  /*1620*/  ULOP3.LUT UR4, UR41, 0x1, URZ, 0xfc, !UPT ;  /* 0x0000000129047892 */ /* 0x000fcc000f8efc3f */
[----:B------:R-:W-:-:S05]  /*1630*/  IMAD.U32 R2, RZ, RZ, UR4 ;  /* 0x00000004ff027e24 */ /* 0x000fca000f8e00ff */
[----:B------:R-:W-:-:S13]  /*1640*/  ISETP.NE.AND P0, PT, R2, 0x3, PT ;  /* 0x000000030200780c */ /* 0x000fda0003f05270 */
[----:B------:R-:W-:Y:S05]  /*1650*/  @!P0 BRA `(.L_x_12762) ;  /* 0x0000000000048947 */ /* 0x000fea0003800000 */
[----:B------:R-:W-:Y:S01]  /*1660*/  BPT.TRAP 0x1 ;  /* 0x000000040000795c */ /* 0x000fe20000300000 */
.L_x_12762:
[----:B------:R1:W2:Y:S01]  /*1670*/  SYNCS.PHASECHK.TRANS64.TRYWAIT P1, [UR42+0x17030], R0 ;  /* 0x01703000ff0075a7 */ /* 0x0002a2000802016a */
[----:B------:R-:W-:Y:S05]  /*1680*/  @!P0 BRA `(.L_x_12763) ;  /* 0x0000000000048947 */ /* 0x000fea0003800000 */
[----:B------:R-:W-:Y:S01]  /*1690*/  BPT.TRAP 0x1 ;  /* 0x000000040000795c */ /* 0x000fe20000300000 */
.L_x_12763:
[----:B------:R-:W-:-:S05]  /*16a0*/  IMAD.U32 R4, RZ, RZ, UR50 ;  /* 0x00000032ff047e24 */ /* 0x000fca000f8e00ff */
[----:B------:R-:W-:Y:S01]  /*16b0*/  LOP3.LUT R4, R4, 0x10000, RZ, 0xfc, !PT ;  /* 0x0001000004047812 */ /* 0x000fe200078efcff */
[----:B--2---:R-:W-:Y:S06]  /*16c0*/  @P1 BRA `(.L_x_12764) ;  /* 0x0000000000081947 */ /* 0x004fec0003800000 */
[----:B------:R-:W2:Y:S02]  /*16d0*/  SYNCS.PHASECHK.TRANS64.TRYWAIT P1, [UR42+0x17030], R0 ;  /* 0x01703000ff0075a7 */ /* 0x000ea4000802016a */
[----:B--2---:R-:W-:Y:S05]  /*16e0*/  @!P1 BRA `(.L_x_12765) ;  /* 0x000000cc00b89947 */ /* 0x004fea0003800000 */
.L_x_12764:
        /* <DEDUP_REMOVED lines=16> */
[----:B------:R-:W-:Y:S01]  /*17f0*/  UIADD3 UR8, UR12, 0x180, URZ ;  /* 0x000001800c087890 */ /* 0x000fe2000fffe03f */
[----:B------:R-:W-:Y:S01]  /*1800*/  UMOV UR6, UR20 ;  /* 0x0000001400067c82 */ /* 0x000fe20008000000 */
        /* <DEDUP_REMOVED lines=12> */
.L_x_12766:
[----:B0-----:R-:W-:Y:S01]  /*18d0*/  LOP3.LUT R3, R18, 0xffffff80, RZ, 0xc0, !PT ;  /* 0xffffff8012037812 */ /* 0x001fe200078ec0ff */
[----:B------:R-:W-:Y:S01]  /*18e0*/  IMAD.HI R8, R19, 0x55555556, RZ ;  /* 0x5555555613087827 */ /* 0x000fe200078e02ff */
[----:B------:R-:W-:Y:S01]  /*18f0*/  LEA.HI R17, R17, R16, RZ, 0x2 ;  /* 0x0000001011117211 */ /* 0x000fe200078f10ff */
[----:B------:R-:W-:Y:S01]  /*1900*/  UISETP.NE.AND UP0, UPT, UR45, URZ, UPT ;  /* 0x0000003f2d00728c */ /* 0x000fe2000bf05270 */
[----:B------:R-:W0:Y:S01]  /*1910*/  S2UR UR21, SR_CgaCtaId ;  /* 0x00000000001579c3 */ /* 0x000e220000008800 */
[----:B------:R-:W-:Y:S01]  /*1920*/  IMAD.IADD R3, R16, 0x1, -R3 ;  /* 0x0000000110037824 */ /* 0x000fe200078e0a03 */
[----:B------:R-:W-:Y:S01]  /*1930*/  LOP3.LUT R17, R17, 0xfffffffc, RZ, 0xc0, !PT ;  /* 0xfffffffc11117812 */ /* 0x000fe200078ec0ff */
[----:B------:R-:W-:Y:S01]  /*1940*/  ULDC UR7, c[0x0][0x2f0] ;  /* 0x0000bc0000077ab9 */ /* 0x000fe20000000800 */
        /* <DEDUP_REMOVED lines=11> */
[----:B------:R-:W-:Y:S01]  /*1a00*/  IMAD.U32 R23, RZ, RZ, UR46 ;  /* 0x0000002eff177e24 */ /* 0x000fe2000f8e00ff */
[----:B------:R-:W-:Y:S01]  /*1a10*/  SHF.R.S32.HI R7, RZ, 0x1f, R2 ;  /* 0x0000001fff077819 */ /* 0x000fe20000011402 */
[----:B------:R-:W-:Y:S01]  /*1a20*/  @UP0 ULDC UR11, c[0x0][0x450] ;  /* 0x00011400000b0ab9 */ /* 0x000fe20000000800 */
[----:B------:R-:W-:Y:S01]  /*1a30*/  SHF.R.S32.HI R6, RZ, 0x5, R6 ;  /* 0x00000005ff067819 */ /* 0x000fe20000011406 */
[----:B------:R-:W-:Y:S01]  /*1a40*/  UIADD3 UR6, UR42, 0x17040, URZ ;  /* 0x000170402a067890 */ /* 0x000fe2000fffe03f */
[----:B------:R-:W-:-:S02]  /*1a50*/  LEA.HI R7, R7, R0, RZ, 0x3 ;  /* 0x0000000007077211 */ /* 0x000fc400078f18ff */
[----:B------:R-:W-:Y:S02]  /*1a60*/  CS2R R88, SRZ ;  /* 0x0000000000587805 */ /* 0x000fe4000001ff00 */
[----:B------:R-:W-:Y:S01]  /*1a70*/  LEA.HI R9, R17, R17, RZ, 0x1 ;  /* 0x0000001111097211 */ /* 0x000fe200078f08ff */
[----:B------:R-:W-:Y:S01]  /*1a80*/  UPRMT UR6, UR49, 0x654, UR6 ;  /* 0x0000065431067896 */ /* 0x000fe20008000006 */
[----:B------:R-:W-:Y:S02]  /*1a90*/  LEA R10, R6, UR47, 0x4 ;  /* 0x0000002f060a7c11 */ /* 0x000fe4000f8e20ff */
[----:B------:R-:W-:Y:S02]  /*1aa0*/  CS2R R90, SRZ ;  /* 0x00000000005a7805 */ /* 0x000fe4000001ff00 */
[----:B------:R-:W-:Y:S02]  /*1ab0*/  LOP3.LUT R7, R7, 0xfffffff8, RZ, 0xc0, !PT ;  /* 0xfffffff807077812 */ /* 0x000fe400078ec0ff */
[----:B------:R-:W-:-:S02]  /*1ac0*/  CS2R R92, SRZ ;  /* 0x00000000005c7805 */ /* 0x000fc4000001ff00 */
[----:B------:R-:W-:Y:S02]  /*1ad0*/  LOP3.LUT R6, R9, 0x1ffffffe, RZ, 0xc0, !PT ;  /* 0x1ffffffe09067812 */ /* 0x000fe400078ec0ff */
[----:B------:R-:W-:Y:S02]  /*1ae0*/  CS2R R94, SRZ ;  /* 0x00000000005e7805 */ /* 0x000fe4000001ff00 */
[----:B------:R-:W-:Y:S02]  /*1af0*/  IADD3 R7, R10, R0, -R7 ;  /* 0x000000000a077210 */ /* 0x000fe40007ffe807 */
[----:B------:R-:W-:Y:S02]  /*1b00*/  CS2R R96, SRZ ;  /* 0x0000000000607805 */ /* 0x000fe4000001ff00 */
[----:B------:R-:W-:Y:S01]  /*1b10*/  PLOP3.LUT P2, PT, PT, PT, UP0, 0x80, 0x0 ;  /* 0x000000000000781c */ /* 0x000fe20003f4f008 */
[----:B------:R-:W-:Y:S01]  /*1b20*/  IMAD.IADD R6, R17, 0x1, -R6 ;  /* 0x0000000111067824 */ /* 0x000fe200078e0a06 */
[----:B------:R-:W-:Y:S01]  /*1b30*/  LOP3.LUT R2, R2, 0x7ffffffc, RZ, 0xc0, !PT ;  /* 0x7ffffffc02027812 */ /* 0x000fe200078ec0ff */
[----:B------:R-:W-:Y:S01]  /*1b40*/  IMAD R7, R8, 0x40, R7 ;  /* 0x0000004008077824 */ /* 0x000fe200078e0207 */
[----:B------:R-:W-:Y:S01]  /*1b50*/  SYNCS.ARRIVE.TRANS64.RED.A1T0 RZ, [UR6], RZ ;  /* 0x000000ffffff79a7 */ /* 0x000fe20008100406 */
[----:B------:R-:W-:-:S02]  /*1b60*/  CS2R R98, SRZ ;  /* 0x0000000000627805 */ /* 0x000fc4000001ff00 */
[----:B------:R-:W-:Y:S01]  /*1b70*/  CS2R R100, SRZ ;  /* 0x0000000000647805 */ /* 0x000fe2000001ff00 */
[----:B------:R-:W-:Y:S01]  /*1b80*/  IMAD R6, R6, 0x8, R7 ;  /* 0x0000000806067824 */ /* 0x000fe200078e0207 */
[----:B------:R-:W-:Y:S01]  /*1b90*/  CS2R R102, SRZ ;  /* 0x0000000000667805 */ /* 0x000fe2000001ff00 */
[----:B------:R-:W-:Y:S01]  /*1ba0*/  IMAD.IADD R7, R3, 0x1, -R2 ;  /* 0x0000000103077824 */ /* 0x000fe200078e0a02 */
[----:B------:R-:W-:Y:S01]  /*1bb0*/  CS2R R104, SRZ ;  /* 0x0000000000687805 */ /* 0x000fe2000001ff00 */
[----:B------:R-:W-:Y:S01]  /*1bc0*/  @P1 IMAD.HI.U32 R0, R6, UR4, RZ ;  /* 0x0000000406001c27 */ /* 0x000fe2000f8e00ff */
[----:B------:R-:W-:Y:S01]  /*1bd0*/  UMOV UR4, 0xffffff80 ;  /* 0xffffff8000047882 */ /* 0x000fe20000000000 */
[----:B------:R-:W-:Y:S01]  /*1be0*/  CS2R R106, SRZ ;  /* 0x00000000006a7805 */ /* 0x000fe2000001ff00 */
[----:B------:R-:W-:Y:S01]  /*1bf0*/  UIMAD UR4, UR48, UR4, 0x80 ;  /* 0x00000080300474a4 */ /* 0x000fe2000f8e0204 */
[----:B------:R-:W-:Y:S01]  /*1c00*/  IMAD.MOV.U32 R8, RZ, RZ, R6 ;  /* 0x000000ffff087224 */ /* 0x000fe200078e0006 */
[----:B------:R-:W-:Y:S01]  /*1c10*/  @P2 SHF.R.U32.HI R8, RZ, UR5, R0 ;  /* 0x00000005ff082c19 */ /* 0x000fe20008011600 */
[----:B------:R-:W-:Y:S01]  /*1c20*/  IMAD.U32 R3, RZ, RZ, UR7 ;  /* 0x00000007ff037e24 */ /* 0x000fe2000f8e00ff */
[----:B------:R-:W-:Y:S01]  /*1c30*/  UIADD3 UR5, UR4, 0x1, URZ ;  /* 0x0000000104057890 */ /* 0x000fe2000fffe03f */
[----:B------:R-:W-:Y:S01]  /*1c40*/  CS2R R108, SRZ ;  /* 0x00000000006c7805 */ /* 0x000fe2000001ff00 */
[----:B------:R-:W-:Y:S01]  /*1c50*/  UIMAD UR4, UR37, UR7, UR4 ;  /* 0x00000007250472a4 */ /* 0x000fe2000f8e0204 */
[----:B------:R-:W1:Y:S01]  /*1c60*/  SHFL.IDX PT, R9, R8, RZ, 0x1c1f ;  /* 0x001c1fff08097589 */ /* 0x000e6200000e0000 */
[----:B------:R-:W-:Y:S01]  /*1c70*/  UIMAD UR7, UR37, UR7, -UR10 ;  /* 0x00000007250772a4 */ /* 0x000fe2000f8e0a0a */
[----:B------:R-:W-:Y:S01]  /*1c80*/  CS2R R110, SRZ ;  /* 0x00000000006e7805 */ /* 0x000fe2000001ff00 */
[----:B------:R-:W-:Y:S01]  /*1c90*/  IMAD.U32 R0, RZ, RZ, UR5 ;  /* 0x00000005ff007e24 */ /* 0x000fe2000f8e00ff */
[----:B------:R-:W-:Y:S01]  /*1ca0*/  UIADD3 UR48, UR48, -0x2, URZ ;  /* 0xfffffffe30307890 */ /* 0x000fe2000fffe03f */
[----:B------:R-:W-:Y:S01]  /*1cb0*/  IMAD.U32 R10, RZ, RZ, UR4 ;  /* 0x00000004ff0a7e24 */ /* 0x000fe2000f8e00ff */
[----:B------:R-:W-:Y:S01]  /*1cc0*/  @UP0 ULDC UR4, c[0x0][0x44c] ;  /* 0x0001130000040ab9 */ /* 0x000fe20000000800 */
[C---:B------:R-:W-:Y:S01]  /*1cd0*/  IMAD R0, R7.reuse, -0x2, R0 ;  /* 0xfffffffe07007824 */ /* 0x040fe200078e0200 */
[----:B------:R-:W-:Y:S01]  /*1ce0*/  UIMAD.WIDE.U32 UR4, UR47, UR4, URZ ;  /* 0x000000042f0472a5 */ /* 0x000fe2000f8e003f */
[----:B------:R-:W-:Y:S01]  /*1cf0*/  IMAD R10, R7, -0x2, R10 ;  /* 0xfffffffe070a7824 */ /* 0x000fe200078e020a */
[----:B------:R-:W-:Y:S01]  /*1d00*/  CS2R R112, SRZ ;  /* 0x0000000000707805 */ /* 0x000fe2000001ff00 */
[----:B------:R-:W-:Y:S01]  /*1d10*/  IMAD R2, R3, UR37, R0 ;  /* 0x0000002503027c24 */ /* 0x000fe2000f8e0200 */
[----:B------:R-:W-:Y:S01]  /*1d20*/  @UP0 USHF.R.U32.HI UR47, URZ, UR11, UR5 ;  /* 0x0000000b3f2f0299 */ /* 0x000fe20008011605 */
[----:B------:R-:W-:-:S02]  /*1d30*/  CS2R R114, SRZ ;  /* 0x0000000000727805 */ /* 0x000fc4000001ff00 */
[----:B------:R-:W-:Y:S01]  /*1d40*/  CS2R R116, SRZ ;  /* 0x0000000000747805 */ /* 0x000fe2000001ff00 */
[----:B------:R-:W-:Y:S01]  /*1d50*/  VIADD R3, R2, -UR10 ;  /* 0x8000000a02037c36 */ /* 0x000fe20008000000 */
[----:B------:R-:W-:Y:S01]  /*1d60*/  UIADD3 UR7, UR7, UR47, URZ ;  /* 0x0000002f07077290 */ /* 0x000fe2000fffe03f */
[----:B------:R-:W-:Y:S01]  /*1d70*/  CS2R R118, SRZ ;  /* 0x0000000000767805 */ /* 0x000fe2000001ff00 */
[----:B------:R-:W-:Y:S01]  /*1d80*/  UMOV UR5, URZ ;  /* 0x0000003f00057c82 */ /* 0x000fe20008000000 */
[----:B------:R-:W-:Y:S01]  /*1d90*/  CS2R R120, SRZ ;  /* 0x0000000000787805 */ /* 0x000fe2000001ff00 */
[----:B------:R-:W-:Y:S01]  /*1da0*/  USHF.R.S32.HI UR4, URZ, 0x1f, UR7 ;  /* 0x0000001f3f047899 */ /* 0x000fe20008011407 */
[----:B------:R-:W-:Y:S02]  /*1db0*/  CS2R R122, SRZ ;  /* 0x00000000007a7805 */ /* 0x000fe4000001ff00 */
[----:B------:R-:W-:Y:S02]  /*1dc0*/  CS2R R124, SRZ ;  /* 0x00000000007c7805 */ /* 0x000fe4000001ff00 */
[----:B------:R-:W-:-:S02]  /*1dd0*/  CS2R R126, SRZ ;  /* 0x00000000007e7805 */ /* 0x000fc4000001ff00 */
[----:B-1----:R-:W-:Y:S01]  /*1de0*/  VIADDMNMX R3, R9, R3, R10, PT ;  /* 0x0000000309037246 */ /* 0x002fe2000380010a */
[----:B------:R-:W-:Y:S01]  /*1df0*/  ULEA.HI UR4, UR4, UR7, URZ, 0x7 ;  /* 0x0000000704047291 */ /* 0x000fe2000f8f383f */
[----:B------:R-:W-:Y:S02]  /*1e00*/  CS2R R128, SRZ ;  /* 0x0000000000807805 */ /* 0x000fe4000001ff00 */
[----:B------:R-:W-:Y:S02]  /*1e10*/  CS2R R130, SRZ ;  /* 0x0000000000827805 */ /* 0x000fe4000001ff00 */
[C---:B------:R-:W-:Y:S01]  /*1e20*/  ISETP.GT.AND P1, PT, R3.reuse, RZ, PT ;  /* 0x000000ff0300720c */ /* 0x040fe20003f24270 */
[----:B------:R-:W-:Y:S01]  /*1e30*/  USHF.R.S32.HI UR4, URZ, 0x7, UR4 ;  /* 0x000000073f047899 */ /* 0x000fe20008011404 */
[----:B------:R-:W-:Y:S02]  /*1e40*/  ISETP.GT.AND P2, PT, R3, 0x1, PT ;  /* 0x000000010300780c */ /* 0x000fe40003f44270 */
[----:B------:R-:W-:-:S02]  /*1e50*/  CS2R R132, SRZ ;  /* 0x0000000000847805 */ /* 0x000fc4000001ff00 */
[----:B------:R-:W-:Y:S01]  /*1e60*/  ISETP.GT.AND P3, PT, R3, 0x8, PT ;  /* 0x000000080300780c */ /* 0x000fe20003f64270 */
[----:B------:R-:W-:Y:S01]  /*1e70*/  UISETP.LT.AND UP0, UPT, UR36, UR4, UPT ;  /* 0x000000042400728c */ /* 0x000fe2000bf01270 */
[----:B------:R-:W-:Y:S02]  /*1e80*/  FSEL R9, R24, -INF , P1 ;  /* 0xff80000018097808 */ /* 0x000fe40000800000 */
[----:B------:R-:W-:Y:S02]  /*1e90*/  CS2R R134, SRZ ;  /* 0x0000000000867805 */ /* 0x000fe4000001ff00 */
[----:B------:R-:W-:Y:S01]  /*1ea0*/  FSEL R25, R25, -INF , P2 ;  /* 0xff80000019197808 */ /* 0x000fe20001000000 */
[----:B------:R-:W-:Y:S01]  /*1eb0*/  USEL UR22, UR36, UR4, !UP0 ;  /* 0x0000000424167287 */ /* 0x000fe2000c000000 */
[----:B------:R-:W-:Y:S02]  /*1ec0*/  ISETP.GT.AND P1, PT, R3, 0x9, PT ;  /* 0x000000090300780c */ /* 0x000fe40003f24270 */
[----:B------:R-:W-:Y:S01]  /*1ed0*/  FSEL R11, R28, -INF , P3 ;  /* 0xff8000001c0b7808 */ /* 0x000fe20001800000 */
[----:B------:R-:W-:Y:S01]  /*1ee0*/  UISETP.GE.AND UP0, UPT, UR48, UR22, UPT ;  /* 0x000000163000728c */ /* 0x000fe2000bf06270 */
[----:B------:R-:W-:Y:S01]  /*1ef0*/  FMNMX.FTZ R0, R9, R25, !PT ;  /* 0x0000001909007209 */ /* 0x000fe20007810000 */
[----:B------:R-:W-:Y:S01]  /*1f00*/  UMOV UR4, URZ ;  /* 0x0000003f00047c82 */ /* 0x000fe20008000000 */
        /* <DEDUP_REMOVED lines=85> */
[----:B------:R-:W-:-:S04]  /*2460*/  FMNMX.FTZ R0, R84, R3, !PT ;  /* 0x0000000354007209 */ /* 0x000fc80007810000 */
[----:B------:R-:W-:-:S05]  /*2470*/  FMNMX.FTZ R14, R85, R0, !PT ;  /* 0x00000000550e7209 */ /* 0x000fca0007810000 */
[----:B------:R-:W1:Y:S02]  /*2480*/  SHFL.BFLY PT, R3, R14, 0x2, 0x1f ;  /* 0x0c401f000e037f89 */ /* 0x000e6400000e0000 */
[----:B-1----:R-:W-:Y:S02]  /*2490*/  FMNMX.FTZ R16, R14, R3, !PT ;  /* 0x000000030e107209 */ /* 0x002fe40007810000 */
[----:B------:R-:W1:Y:S04]  /*24a0*/  SHFL.IDX PT, R3, R8, 0x1, 0x1c1f ;  /* 0x003c1f0008037f89 */ /* 0x000e6800000e0000 */
[----:B------:R-:W2:Y:S01]  /*24b0*/  SHFL.BFLY PT, R21, R16, 0x1, 0x1f ;  /* 0x0c201f0010157f89 */ /* 0x000ea200000e0000 */
[----:B-1----:R-:W-:Y:S02]  /*24c0*/  IADD3 R3, R3, -UR10, R2 ;  /* 0x8000000a03037c10 */ /* 0x002fe4000fffe002 */
[----:B--2---:R-:W-:-:S02]  /*24d0*/  FMNMX.FTZ R0, R16, R21, !PT ;  /* 0x0000001510007209 */ /* 0x004fc40007810000 */
[----:B------:R-:W-:Y:S02]  /*24e0*/  VIMNMX R10, R10, R3, PT ;  /* 0x000000030a0a7248 */ /* 0x000fe40003fe0100 */
[C---:B------:R-:W-:Y:S01]  /*24f0*/  FSETP.NEU.FTZ.AND P1, PT, R0.reuse, -INF , PT ;  /* 0xff8000000000780b */ /* 0x040fe20003f3d000 */
[----:B------:R-:W-:Y:S01]  /*2500*/  FFMA.FTZ R12, R0, R23, -8 ;  /* 0xc1000000000c7423 */ /* 0x000fe20000010017 */
[C---:B------:R-:W-:Y:S02]  /*2510*/  ISETP.GT.AND P2, PT, R10.reuse, 0x1, PT ;  /* 0x000000010a00780c */ /* 0x040fe40003f44270 */
[----:B------:R-:W-:Y:S02]  /*2520*/  ISETP.GT.AND P3, PT, R10, 0x8, PT ;  /* 0x000000080a00780c */ /* 0x000fe40003f64270 */
[----:B------:R-:W-:Y:S02]  /*2530*/  FSEL R12, R12, RZ, P1 ;  /* 0x000000ff0c0c7208 */ /* 0x000fe40000800000 */
[----:B------:R-:W-:-:S02]  /*2540*/  ISETP.GT.AND P1, PT, R10, RZ, PT ;  /* 0x000000ff0a00720c */ /* 0x000fc40003f24270 */
[----:B------:R-:W-:Y:S01]  /*2550*/  FSEL R27, R27, -INF , P2 ;  /* 0xff8000001b1b7808 */ /* 0x000fe20001000000 */
[--C-:B------:R-:W-:Y:S01]  /*2560*/  FFMA.FTZ R9, R9, UR46, -R12.reuse ;  /* 0x0000002e09097c23 */ /* 0x100fe2000801080c */
[----:B------:R-:W-:Y:S01]  /*2570*/  FSEL R26, R26, -INF , P1 ;  /* 0xff8000001a1a7808 */ /* 0x000fe20000800000 */
[--C-:B------:R-:W-:Y:S01]  /*2580*/  FFMA.FTZ R8, R11, UR46, -R12.reuse ;  /* 0x0000002e0b087c23 */ /* 0x100fe2000801080c */
[----:B------:R-:W-:Y:S01]  /*2590*/  ISETP.GT.AND P1, PT, R10, 0x9, PT ;  /* 0x000000090a00780c */ /* 0x000fe20003f24270 */
[----:B------:R1:W-:Y:S01]  /*25a0*/  MUFU.EX2 R2, R9 ;  /* 0x0000000900027308 */ /* 0x0003e20000000800 */
[----:B------:R-:W-:Y:S01]  /*25b0*/  FSEL R30, R30, -INF , P3 ;  /* 0xff8000001e1e7808 */ /* 0x000fe20001800000 */
[--C-:B------:R-:W-:Y:S01]  /*25c0*/  FFMA.FTZ R18, R19, UR46, -R12.reuse ;  /* 0x0000002e13127c23 */ /* 0x100fe2000801080c */
[C---:B------:R-:W-:Y:S01]  /*25d0*/  ISETP.GT.AND P2, PT, R10.reuse, 0x10, PT ;  /* 0x000000100a00780c */ /* 0x040fe20003f44270 */
[--C-:B------:R-:W-:Y:S01]  /*25e0*/  FFMA.FTZ R3, R25, UR46, -R12.reuse ;  /* 0x0000002e19037c23 */ /* 0x100fe2000801080c */
[----:B------:R-:W-:Y:S01]  /*25f0*/  FSEL R31, R31, -INF , P1 ;  /* 0xff8000001f1f7808 */ /* 0x000fe20000800000 */
[--C-:B------:R-:W-:Y:S01]  /*2600*/  FFMA.FTZ R32, R61, UR46, -R12.reuse ;  /* 0x0000002e3d207c23 */ /* 0x100fe2000801080c */
[----:B------:R-:W-:Y:S01]  /*2610*/  ISETP.GT.AND P1, PT, R10, 0x11, PT ;  /* 0x000000110a00780c */ /* 0x000fe20003f24270 */
[----:B------:R-:W-:Y:S01]  /*2620*/  MUFU.EX2 R8, R8 ;  /* 0x0000000800087308 */ /* 0x000fe20000000800 */
[----:B-1----:R-:W-:Y:S01]  /*2630*/  FMNMX.FTZ R9, R26, R27, !PT ;  /* 0x0000001b1a097209 */ /* 0x002fe20007810000 */
        /* <DEDUP_REMOVED lines=22> */
[----:B------:R1:W2:Y:S01]  /*27a0*/  MUFU.EX2 R9, R29 ;  /* 0x0000001d00097308 */ /* 0x0002a20000000800 */
        /* <DEDUP_REMOVED lines=9> */
[----:B-1----:R-:W-:Y:S01]  /*2840*/  FFMA.FTZ R29, R64, UR46, -R12 ;  /* 0x0000002e401d7c23 */ /* 0x002fe2000801080c */
[----:B------:R-:W-:-:S02]  /*2850*/  FSEL R43, R43, -INF , P1 ;  /* 0xff8000002b2b7808 */ /* 0x000fc40000800000 */
[----:B------:R-:W-:Y:S02]  /*2860*/  FMNMX.FTZ R16, R42, R19, !PT ;  /* 0x000000132a107209 */ /* 0x000fe40007810000 */
[----:B------:R-:W-:Y:S01]  /*2870*/  ISETP.GT.AND P1, PT, R10, 0x29, PT ;  /* 0x000000290a00780c */ /* 0x000fe20003f24270 */
[----:B------:R-:W-:Y:S01]  /*2880*/  MUFU.EX2 R15, R15 ;  /* 0x0000000f000f7308 */ /* 0x000fe20000000800 */
[----:B------:R-:W-:Y:S02]  /*2890*/  FSEL R46, R46, -INF , P2 ;  /* 0xff8000002e2e7808 */ /* 0x000fe40001000000 */
[----:B------:R-:W-:Y:S01]  /*28a0*/  FMNMX.FTZ R19, R43, R16, !PT ;  /* 0x000000102b137209 */ /* 0x000fe20007810000 */
[----:B------:R-:W-:Y:S01]  /*28b0*/  FFMA.FTZ R16, R37, UR46, -R12 ;  /* 0x0000002e25107c23 */ /* 0x000fe2000801080c */
        /* <DEDUP_REMOVED lines=12> */
[----:B------:R-:W-:Y:S01]  /*2980*/  MUFU.EX2 R13, R13 ;  /* 0x0000000d000d7308 */ /* 0x000fe20000000800 */
[----:B------:R-:W-:Y:S02]  /*2990*/  FSEL R54, R54, -INF , P2 ;  /* 0xff80000036367808 */ /* 0x000fe40001000000 */
        /* <DEDUP_REMOVED lines=27> */
[----:B------:R-:W3:Y:S01]  /*2b50*/  MUFU.EX2 R20, R20 ;  /* 0x0000001400147308 */ /* 0x000ee20000000800 */
[----:B------:R-:W-:Y:S02]  /*2b60*/  ISETP.GT.AND P2, PT, R10, 0x58, PT ;  /* 0x000000580a00780c */ /* 0x000fe40003f44270 */
[----:B------:R-:W-:Y:S02]  /*2b70*/  FSEL R67, R67, -INF , P1 ;  /* 0xff80000043437808 */ /* 0x000fe40000800000 */
[----:B------:R-:W-:-:S02]  /*2b80*/  FMNMX.FTZ R22, R66, R19, !PT ;  /* 0x0000001342167209 */ /* 0x000fc40007810000 */
[----:B------:R-:W-:Y:S01]  /*2b90*/  ISETP.GT.AND P1, PT, R10, 0x59, PT ;  /* 0x000000590a00780c */ /* 0x000fe20003f24270 */
[----:B------:R4:W-:Y:S01]  /*2ba0*/  MUFU.EX2 R19, R48 ;  /* 0x0000003000137308 */ /* 0x0009e20000000800 */
[----:B------:R-:W-:Y:S02]  /*2bb0*/  FSEL R70, R70, -INF , P2 ;  /* 0xff80000046467808 */ /* 0x000fe40001000000 */
[----:B------:R-:W-:Y:S01]  /*2bc0*/  FMNMX.FTZ R21, R67, R22, !PT ;  /* 0x0000001643157209 */ /* 0x000fe20007810000 */
[--C-:B------:R-:W-:Y:S01]  /*2bd0*/  FFMA.FTZ R22, R49, UR46, -R12.reuse ;  /* 0x0000002e31167c23 */ /* 0x100fe2000801080c */
[----:B------:R-:W-:Y:S02]  /*2be0*/  ISETP.GT.AND P2, PT, R10, 0x60, PT ;  /* 0x000000600a00780c */ /* 0x000fe40003f44270 */
[----:B------:R-:W-:Y:S01]  /*2bf0*/  FSEL R71, R71, -INF , P1 ;  /* 0xff80000047477808 */ /* 0x000fe20000800000 */
[----:B------:R-:W-:Y:S01]  /*2c00*/  MUFU.EX2 R29, R29 ;  /* 0x0000001d001d7308 */ /* 0x000fe20000000800 */
[----:B------:R-:W-:Y:S01]  /*2c10*/  FMNMX.FTZ R24, R70, R21, !PT ;  /* 0x0000001546187209 */ /* 0x000fe20007810000 */
[----:B----4-:R-:W-:Y:S01]  /*2c20*/  FFMA.FTZ R48, R77, UR46, -R12 ;  /* 0x0000002e4d307c23 */ /* 0x010fe2000801080c */
[----:B------:R-:W-:-:S02]  /*2c30*/  ISETP.GT.AND P1, PT, R10, 0x61, PT ;  /* 0x000000610a00780c */ /* 0x000fc40003f24270 */
[----:B------:R-:W-:Y:S02]  /*2c40*/  FSEL R74, R74, -INF , P2 ;  /* 0xff8000004a4a7808 */ /* 0x000fe40001000000 */
[----:B------:R-:W-:Y:S01]  /*2c50*/  FMNMX.FTZ R21, R71, R24, !PT ;  /* 0x0000001847157209 */ /* 0x000fe20007810000 */
[----:B------:R-:W-:Y:S01]  /*2c60*/  MUFU.EX2 R22, R22 ;  /* 0x0000001600167308 */ /* 0x000fe20000000800 */
[----:B------:R-:W-:Y:S02]  /*2c70*/  ISETP.GT.AND P2, PT, R10, 0x68, PT ;  /* 0x000000680a00780c */ /* 0x000fe40003f44270 */
[----:B------:R-:W-:Y:S02]  /*2c80*/  FSEL R75, R75, -INF , P1 ;  /* 0xff8000004b4b7808 */ /* 0x000fe40000800000 */
[----:B------:R-:W-:Y:S02]  /*2c90*/  FMNMX.FTZ R24, R74, R21, !PT ;  /* 0x000000154a187209 */ /* 0x000fe40007810000 */
[----:B------:R-:W-:Y:S01]  /*2ca0*/  ISETP.GT.AND P1, PT, R10, 0x69, PT ;  /* 0x000000690a00780c */ /* 0x000fe20003f24270 */
[----:B------:R4:W-:Y:S01]  /*2cb0*/  MUFU.EX2 R21, R52 ;  /* 0x0000003400157308 */ /* 0x0009e20000000800 */
[----:B------:R-:W-:-:S02]  /*2cc0*/  FSEL R78, R78, -INF , P2 ;  /* 0xff8000004e4e7808 */ /* 0x000fc40001000000 */
[----:B------:R-:W-:Y:S01]  /*2cd0*/  FMNMX.FTZ R23, R75, R24, !PT ;  /* 0x000000184b177209 */ /* 0x000fe20007810000 */
[--C-:B------:R-:W-:Y:S01]  /*2ce0*/  FFMA.FTZ R24, R53, UR46, -R12.reuse ;  /* 0x0000002e35187c23 */ /* 0x100fe2000801080c */
[----:B------:R-:W-:Y:S01]  /*2cf0*/  ISETP.GT.AND P2, PT, R10, 0x70, PT ;  /* 0x000000700a00780c */ /* 0x000fe20003f44270 */
[----:B------:R-:W-:Y:S01]  /*2d00*/  IMAD.U32 R53, RZ, RZ, UR46 ;  /* 0x0000002eff357e24 */ /* 0x000fe2000f8e00ff */
[----:B------:R-:W-:Y:S01]  /*2d10*/  FSEL R79, R79, -INF , P1 ;  /* 0xff8000004f4f7808 */ /* 0x000fe20000800000 */
[----:B------:R-:W-:Y:S01]  /*2d20*/  MUFU.EX2 R36, R36 ;  /* 0x0000002400247308 */ /* 0x000fe20000000800 */
[----:B------:R-:W-:Y:S01]  /*2d30*/  FMNMX.FTZ R28, R78, R23, !PT ;  /* 0x000000174e1c7209 */ /* 0x000fe20007810000 */
[----:B----4-:R-:W-:Y:S01]  /*2d40*/  FFMA.FTZ R52, R81, UR46, -R12 ;  /* 0x0000002e51347c23 */ /* 0x010fe2000801080c */
[----:B------:R-:W-:Y:S02]  /*2d50*/  ISETP.GT.AND P1, PT, R10, 0x71, PT ;  /* 0x000000710a00780c */ /* 0x000fe40003f24270 */
[----:B------:R-:W-:-:S02]  /*2d60*/  FSEL R82, R82, -INF , P2 ;  /* 0xff80000052527808 */ /* 0x000fc40001000000 */
[----:B------:R-:W-:Y:S01]  /*2d70*/  FMNMX.FTZ R23, R79, R28, !PT ;  /* 0x0000001c4f177209 */ /* 0x000fe20007810000 */
[----:B------:R-:W4:Y:S01]  /*2d80*/  MUFU.EX2 R24, R24 ;  /* 0x0000001800187308 */ /* 0x000f220000000800 */
[----:B------:R-:W-:Y:S02]  /*2d90*/  ISETP.GT.AND P2, PT, R10, 0x78, PT ;  /* 0x000000780a00780c */ /* 0x000fe40003f44270 */
[----:B------:R-:W-:Y:S02]  /*2da0*/  FSEL R83, R83, -INF , P1 ;  /* 0xff80000053537808 */ /* 0x000fe40000800000 */
[----:B------:R-:W-:Y:S02]  /*2db0*/  FMNMX.FTZ R28, R82, R23, !PT ;  /* 0x00000017521c7209 */ /* 0x000fe40007810000 */
[----:B------:R-:W-:Y:S01]  /*2dc0*/  ISETP.GT.AND P1, PT, R10, 0x79, PT ;  /* 0x000000790a00780c */ /* 0x000fe20003f24270 */
[----:B------:R-:W-:Y:S01]  /*2dd0*/  MUFU.EX2 R23, R56 ;  /* 0x0000003800177308 */ /* 0x000fe20000000800 */
[----:B------:R-:W-:-:S02]  /*2de0*/  FSEL R86, R86, -INF , P2 ;  /* 0xff80000056567808 */ /* 0x000fc40001000000 */
[----:B------:R-:W-:Y:S01]  /*2df0*/  FMNMX.FTZ R25, R83, R28, !PT ;  /* 0x0000001c53197209 */ /* 0x000fe20007810000 */
[--C-:B------:R-:W-:Y:S01]  /*2e00*/  FFMA.FTZ R28, R57, UR46, -R12.reuse ;  /* 0x0000002e391c7c23 */ /* 0x100fe2000801080c */
[----:B------:R-:W-:Y:S02]  /*2e10*/  FSEL R87, R87, -INF , P1 ;  /* 0xff80000057577808 */ /* 0x000fe40000800000 */
[----:B------:R-:W-:Y:S01]  /*2e20*/  FMNMX.FTZ R10, R86, R25, !PT ;  /* 0x00000019560a7209 */ /* 0x000fe20007810000 */
[----:B------:R-:W-:Y:S01]  /*2e30*/  FFMA.FTZ R25, R60, UR46, -R12 ;  /* 0x0000002e3c197c23 */ /* 0x000fe2000801080c */
[----:B--2---:R-:W-:Y:S01]  /*2e40*/  F2FP.SATFINITE.E4M3.F32.PACK_AB_MERGE_C R148, R9, R8, RZ ;  /* 0x000000080994723e */ /* 0x004fe200048070ff */
[----:B------:R-:W-:Y:S01]  /*2e50*/  MUFU.EX2 R28, R28 ;  /* 0x0000001c001c7308 */ /* 0x000fe20000000800 */
[----:B------:R-:W-:Y:S02]  /*2e60*/  FMNMX.FTZ R10, R87, R10, !PT ;  /* 0x0000000a570a7209 */ /* 0x000fe40007810000 */
[----:B-1----:R-:W-:-:S02]  /*2e70*/  F2FP.SATFINITE.E4M3.F32.PACK_AB_MERGE_C R150, R16, R15, RZ ;  /* 0x0000000f1096723e */ /* 0x002fc400048070ff */
[----:B------:R-:W-:Y:S01]  /*2e80*/  F2FP.SATFINITE.E4M3.F32.PACK_AB_MERGE_C R148, R3, R2, R148 ;  /* 0x000000020394723e */ /* 0x000fe20004807094 */
[----:B------:R-:W1:Y:S01]  /*2e90*/  SHFL.BFLY PT, R37, R10, 0x2, 0x1f ;  /* 0x0c401f000a257f89 */ /* 0x000e6200000e0000 */
[----:B---3--:R-:W-:Y:S01]  /*2ea0*/  F2FP.SATFINITE.E4M3.F32.PACK_AB_MERGE_C R144, R20, R13, RZ ;  /* 0x0000000d1490723e */ /* 0x008fe200048070ff */
[----:B------:R-:W2:Y:S01]  /*2eb0*/  MUFU.EX2 R25, R25 ;  /* 0x0000001900197308 */ /* 0x000ea20000000800 */
[----:B----4-:R-:W-:Y:S02]  /*2ec0*/  F2FP.SATFINITE.E4M3.F32.PACK_AB_MERGE_C R146, R24, R21, RZ ;  /* 0x000000151892723e */ /* 0x010fe400048070ff */
[----:B------:R-:W-:Y:S02]  /*2ed0*/  F2FP.SATFINITE.E4M3.F32.PACK_AB_MERGE_C R150, R14, R11, R150 ;  /* 0x0000000b0e96723e */ /* 0x000fe40004807096 */
[----:B------:R-:W-:Y:S02]  /*2ee0*/  F2FP.SATFINITE.E4M3.F32.PACK_AB_MERGE_C R144, R18, R17, R144 ;  /* 0x000000111290723e */ /* 0x000fe40004807090 */
[----:B------:R-:W-:Y:S01]  /*2ef0*/  F2FP.SATFINITE.E4M3.F32.PACK_AB_MERGE_C R146, R22, R19, R146 ;  /* 0x000000131692723e */ /* 0x000fe20004807092 */
[----:B------:R-:W-:Y:S08]  /*2f00*/  MUFU.EX2 R41, R41 ;  /* 0x0000002900297308 */ /* 0x000ff00000000800 */
[----:B------:R-:W-:Y:S01]  /*2f10*/  MUFU.EX2 R48, R48 ;  /* 0x0000003000307308 */ /* 0x000fe20000000800 */
[----:B--2---:R-:W-:-:S04]  /*2f20*/  F2FP.SATFINITE.E4M3.F32.PACK_AB_MERGE_C R140, R32, R25, RZ ;  /* 0x00000019208c723e */ /* 0x004fc800048070ff */
[----:B------:R-:W-:Y:S02]  /*2f30*/  F2FP.SATFINITE.E4M3.F32.PACK_AB_MERGE_C R140, R28, R23, R140 ;  /* 0x000000171c8c723e */ /* 0x000fe4000480708c */
[----:B-1----:R-:W-:Y:S01]  /*2f40*/  FMNMX.FTZ R49, R10, R37, !PT ;  /* 0x000000250a317209 */ /* 0x002fe20007810000 */
[--C-:B------:R-:W-:Y:S01]  /*2f50*/  FFMA.FTZ R37, R72, UR46, -R12.reuse ;  /* 0x0000002e48257c23 */ /* 0x100fe2000801080c */
[----:B------:R-:W-:Y:S03]  /*2f60*/  MUFU.EX2 R44, R44 ;  /* 0x0000002c002c7308 */ /* 0x000fe60000000800 */
[----:B------:R-:W1:Y:S05]  /*2f70*/  SHFL.BFLY PT, R10, R49, 0x1, 0x1f ;  /* 0x0c201f00310a7f89 */ /* 0x000e6a00000e0000 */
[----:B------:R-:W-:Y:S08]  /*2f80*/  MUFU.EX2 R37, R37 ;  /* 0x0000002500257308 */ /* 0x000ff00000000800 */
[----:B------:R-:W-:Y:S08]  /*2f90*/  MUFU.EX2 R45, R45 ;  /* 0x0000002d002d7308 */ /* 0x000ff00000000800 */
[----:B------:R-:W-:Y:S01]  /*2fa0*/  MUFU.EX2 R52, R52 ;  /* 0x0000003400347308 */ /* 0x000fe20000000800 */
[----:B-1----:R-:W-:Y:S01]  /*2fb0*/  FMNMX.FTZ R10, R49, R10, !PT ;  /* 0x0000000a310a7209 */ /* 0x002fe20007810000 */
        /* <DEDUP_REMOVED lines=19> */
[----:B------:R-:W-:Y:S01]  /*30f0*/  FADD.FTZ R51, R2, R3 ;  /* 0x0000000302337221 */ /* 0x000fe20000010000 */
[--C-:B------:R-:W-:Y:S01]  /*3100*/  FFMA.FTZ R39, R43, UR46, -R61.reuse ;  /* 0x0000002e2b277c23 */ /* 0x100fe2000801083d */
[----:B------:R-:W1:Y:S01]  /*3110*/  MUFU.EX2 R27, R27 ;  /* 0x0000001b001b7308 */ /* 0x000e620000000800 */
[--C-:B------:R-:W-:Y:S01]  /*3120*/  FFMA.FTZ R43, R50, UR46, -R61.reuse ;  /* 0x0000002e322b7c23 */ /* 0x100fe2000801083d */
[--C-:B------:R-:W-:Y:S01]  /*3130*/  FFMA.FTZ R50, R59, UR46, -R61.reuse ;  /* 0x0000002e3b327c23 */ /* 0x100fe2000801083d */
[----:B------:R-:W-:Y:S01]  /*3140*/  FFMA.FTZ R59, R63, UR46, -R61 ;  /* 0x0000002e3f3b7c23 */ /* 0x000fe2000801083d */
[----:B------:R-:W-:Y:S01]  /*3150*/  FADD.FTZ R60, R8, R51 ;  /* 0x00000033083c7221 */ /* 0x000fe20000010000 */
[--C-:B------:R-:W-:Y:S01]  /*3160*/  FFMA.FTZ R57, R47, UR46, -R61.reuse ;  /* 0x0000002e2f397c23 */ /* 0x100fe2000801083d */
[--C-:B------:R-:W-:Y:S01]  /*3170*/  FFMA.FTZ R47, R58, UR46, -R61.reuse ;  /* 0x0000002e3a2f7c23 */ /* 0x100fe2000801083d */
[--C-:B------:R-:W-:Y:S01]  /*3180*/  FFMA.FTZ R58, R62, UR46, -R61.reuse ;  /* 0x0000002e3e3a7c23 */ /* 0x100fe2000801083d */
[----:B------:R-:W2:Y:S01]  /*3190*/  MUFU.EX2 R30, R30 ;  /* 0x0000001e001e7308 */ /* 0x000ea20000000800 */
[----:B------:R-:W-:Y:S01]  /*31a0*/  FADD.FTZ R62, R9, R60 ;  /* 0x0000003c093e7221 */ /* 0x000fe20000010000 */
        /* <DEDUP_REMOVED lines=16> */
[----:B------:R-:W-:-:S04]  /*32b0*/  FADD.FTZ R63, R11, R62 ;  /* 0x0000003e0b3f7221 */ /* 0x000fc80000010000 */
[----:B------:R-:W-:Y:S02]  /*32c0*/  FADD.FTZ R64, R14, R63 ;  /* 0x0000003f0e407221 */ /* 0x000fe40000010000 */
[----:B------:R-:W2:Y:S01]  /*32d0*/  MUFU.EX2 R34, R34 ;  /* 0x0000002200227308 */ /* 0x000ea20000000800 */
[----:B---3--:R-:W-:Y:S01]  /*32e0*/  FADD.FTZ R62, R53, R60 ;  /* 0x0000003c353e7221 */ /* 0x008fe20000010000 */
[----:B------:R-:W-:Y:S01]  /*32f0*/  FADD.FTZ R65, R15, R64 ;  /* 0x000000400f417221 */ /* 0x000fe20000010000 */
[--C-:B------:R-:W-:Y:S01]  /*3300*/  FFMA.FTZ R60, R67, UR46, -R61.reuse ;  /* 0x0000002e433c7c23 */ /* 0x100fe2000801083d */
[----:B------:R-:W-:Y:S01]  /*3310*/  FFMA.FTZ R61, R87, UR46, -R61 ;  /* 0x0000002e573d7c23 */ /* 0x000fe2000801083d */
[----:B------:R-:W-:Y:S01]  /*3320*/  F2FP.SATFINITE.E4M3.F32.PACK_AB_MERGE_C R30, R53, R30, RZ ;  /* 0x0000001e351e723e */ /* 0x000fe200048070ff */
[----:B------:R-:W-:Y:S02]  /*3330*/  FADD.FTZ R64, R16, R65 ;  /* 0x0000004110407221 */ /* 0x000fe40000010000 */
[----:B------:R-:W3:Y:S01]  /*3340*/  MUFU.EX2 R35, R35 ;  /* 0x0000002300237308 */ /* 0x000ee20000000800 */
[----:B-1----:R-:W-:Y:S01]  /*3350*/  FADD.FTZ R63, R31, R62 ;  /* 0x0000003e1f3f7221 */ /* 0x002fe20000010000 */
[----:B------:R-:W-:Y:S01]  /*3360*/  FADD.FTZ R65, R17, R64 ;  /* 0x0000004011417221 */ /* 0x000fe20000010000 */
[----:B------:R-:W-:-:S03]  /*3370*/  F2FP.SATFINITE.E4M3.F32.PACK_AB_MERGE_C R149, R27, R26, R30 ;  /* 0x0000001a1b95723e */ /* 0x000fc6000480701e */
        /* <DEDUP_REMOVED lines=9> */
[----:B------:R-:W-:-:S04]  /*3410*/  F2FP.SATFINITE.E4M3.F32.PACK_AB_MERGE_C R35, R56, R35, RZ ;  /* 0x000000233823723e */ /* 0x000fc800048070ff */
[----:B------:R-:W-:Y:S02]  /*3420*/  F2FP.SATFINITE.E4M3.F32.PACK_AB_MERGE_C R151, R34, R31, R35 ;  /* 0x0000001f2297723e */ /* 0x000fe40004807023 */
[----:B------:R-:W1:Y:S01]  /*3430*/  MUFU.EX2 R42, R42 ;  /* 0x0000002a002a7308 */ /* 0x000e620000000800 */
[----:B--2---:R-:W-:-:S07]  /*3440*/  FADD.FTZ R62, R38, R63 ;  /* 0x0000003f263e7221 */ /* 0x004fce0000010000 */
[----:B------:R-:W2:Y:S01]  /*3450*/  MUFU.EX2 R57, R57 ;  /* 0x0000003900397308 */ /* 0x000ea20000000800 */
[----:B---3--:R-:W-:-:S07]  /*3460*/  FADD.FTZ R63, R39, R62 ;  /* 0x0000003e273f7221 */ /* 0x008fce0000010000 */
[----:B------:R-:W3:Y:S01]  /*3470*/  MUFU.EX2 R43, R43 ;  /* 0x0000002b002b7308 */ /* 0x000ee20000000800 */
[----:B-1----:R-:W-:Y:S01]  /*3480*/  FADD.FTZ R62, R42, R63 ;  /* 0x0000003f2a3e7221 */ /* 0x002fe20000010000 */
[----:B------:R-:W-:-:S04]  /*3490*/  FADD.FTZ R63, R19, R64 ;  /* 0x00000040133f7221 */ /* 0x000fc80000010000 */
        /* <DEDUP_REMOVED lines=8> */
[----:B---3--:R-:W-:Y:S01]  /*3520*/  FADD.FTZ R63, R43, R62 ;  /* 0x0000003e2b3f7221 */ /* 0x008fe20000010000 */
[----:B------:R-:W-:-:S04]  /*3530*/  FADD.FTZ R9, R23, R16 ;  /* 0x0000001017097221 */ /* 0x000fc80000010000 */
[----:B------:R-:W-:Y:S02]  /*3540*/  FADD.FTZ R2, R28, R9 ;  /* 0x000000091c027221 */ /* 0x000fe40000010000 */
[----:B------:R-:W3:Y:S01]  /*3550*/  MUFU.EX2 R55, R55 ;  /* 0x0000003700377308 */ /* 0x000ee20000000800 */
[----:B-1----:R-:W-:Y:S01]  /*3560*/  FADD.FTZ R63, R46, R63 ;  /* 0x0000003f2e3f7221 */ /* 0x002fe20000010000 */
[----:B------:R-:W-:-:S04]  /*3570*/  FADD.FTZ R9, R25, R2 ;  /* 0x0000000219097221 */ /* 0x000fc80000010000 */
[----:B------:R-:W-:Y:S02]  /*3580*/  FADD.FTZ R32, R32, R9 ;  /* 0x0000000920207221 */ /* 0x000fe40000010000 */
[----:B------:R-:W1:Y:S01]  /*3590*/  MUFU.EX2 R47, R47 ;  /* 0x0000002f002f7308 */ /* 0x000e620000000800 */
[----:B--2---:R-:W-:-:S07]  /*35a0*/  FADD.FTZ R8, R54, R63 ;  /* 0x0000003f36087221 */ /* 0x004fce0000010000 */
[----:B------:R-:W2:Y:S01]  /*35b0*/  MUFU.EX2 R50, R50 ;  /* 0x0000003200327308 */ /* 0x000ea20000000800 */
[C---:B---3--:R-:W-:Y:S01]  /*35c0*/  FADD.FTZ R8, R55.reuse, R8 ;  /* 0x0000000837087221 */ /* 0x048fe20000010000 */
[----:B------:R-:W-:-:S04]  /*35d0*/  F2FP.SATFINITE.E4M3.F32.PACK_AB_MERGE_C R54, R55, R54, RZ ;  /* 0x000000363736723e */ /* 0x000fc800048070ff */
[----:B------:R-:W-:Y:S02]  /*35e0*/  F2FP.SATFINITE.E4M3.F32.PACK_AB_MERGE_C R147, R46, R43, R54 ;  /* 0x0000002b2e93723e */ /* 0x000fe40004807036 */
[----:B------:R-:W3:Y:S01]  /*35f0*/  MUFU.EX2 R58, R58 ;  /* 0x0000003a003a7308 */ /* 0x000ee20000000800 */
[----:B-1----:R-:W-:Y:S01]  /*3600*/  FADD.FTZ R3, R47, R8 ;  /* 0x000000082f037221 */ /* 0x002fe20000010000 */
[----:B------:R-:W-:-:S04]  /*3610*/  F2FP.SATFINITE.E4M3.F32.PACK_AB_MERGE_C R8, R40, R33, RZ ;  /* 0x000000212808723e */ /* 0x000fc800048070ff */
[----:B------:R-:W-:Y:S02]  /*3620*/  F2FP.SATFINITE.E4M3.F32.PACK_AB_MERGE_C R142, R36, R29, R8 ;  /* 0x0000001d248e723e */ /* 0x000fe40004807008 */
[----:B------:R-:W1:Y:S01]  /*3630*/  MUFU.EX2 R59, R59 ;  /* 0x0000003b003b7308 */ /* 0x000e620000000800 */
[----:B--2---:R-:W-:Y:S01]  /*3640*/  FADD.FTZ R3, R50, R3 ;  /* 0x0000000332037221 */ /* 0x004fe20000010000 */
[----:B------:R-:W-:-:S04]  /*3650*/  F2FP.SATFINITE.E4M3.F32.PACK_AB_MERGE_C R8, R48, R41, RZ ;  /* 0x000000293008723e */ /* 0x000fc800048070ff */
[----:B------:R-:W-:Y:S02]  /*3660*/  F2FP.SATFINITE.E4M3.F32.PACK_AB_MERGE_C R136, R44, R37, R8 ;  /* 0x000000252c88723e */ /* 0x000fe40004807008 */
[----:B------:R-:W2:Y:S01]  /*3670*/  MUFU.EX2 R51, R51 ;  /* 0x0000003300337308 */ /* 0x000ea20000000800 */
[----:B---3--:R-:W-:Y:S01]  /*3680*/  FADD.FTZ R2, R58, R3 ;  /* 0x000000033a027221 */ /* 0x008fe20000010000 */
[----:B------:R-:W-:-:S04]  /*3690*/  FADD.FTZ R3, R29, R32 ;  /* 0x000000201d037221 */ /* 0x000fc80000010000 */
[----:B------:R-:W-:Y:S02]  /*36a0*/  FADD.FTZ R36, R36, R3 ;  /* 0x0000000324247221 */ /* 0x000fe40000010000 */
[----:B------:R-:W3:Y:S01]  /*36b0*/  MUFU.EX2 R60, R60 ;  /* 0x0000003c003c7308 */ /* 0x000ee20000000800 */
[----:B-1----:R-:W-:Y:S01]  /*36c0*/  FADD.FTZ R2, R59, R2 ;  /* 0x000000023b027221 */ /* 0x002fe20000010000 */
[----:B------:R-:W-:Y:S01]  /*36d0*/  FADD.FTZ R33, R33, R36 ;  /* 0x0000002421217221 */ /* 0x000fe20000010000 */
[----:B------:R-:W-:-:S03]  /*36e0*/  F2FP.SATFINITE.E4M3.F32.PACK_AB_MERGE_C R58, R59, R58, RZ ;  /* 0x0000003a3b3a723e */ /* 0x000fc600048070ff */
[----:B------:R-:W-:Y:S01]  /*36f0*/  FADD.FTZ R40, R40, R33 ;  /* 0x0000002128287221 */ /* 0x000fe20000010000 */
[----:B------:R-:W-:Y:S01]  /*3700*/  F2FP.SATFINITE.E4M3.F32.PACK_AB_MERGE_C R141, R50, R47, R58 ;  /* 0x0000002f328d723e */ /* 0x000fe2000480703a */
[----:B------:R-:W1:Y:S01]  /*3710*/  MUFU.EX2 R70, R70 ;  /* 0x0000004600467308 */ /* 0x000e620000000800 */
[----:B--2---:R-:W-:Y:S01]  /*3720*/  FADD.FTZ R3, R51, R2 ;  /* 0x0000000233037221 */ /* 0x004fe20000010000 */
[----:B------:R-:W-:-:S04]  /*3730*/  FADD.FTZ R9, R37, R40 ;  /* 0x0000002825097221 */ /* 0x000fc80000010000 */
[----:B------:R-:W-:Y:S02]  /*3740*/  FADD.FTZ R44, R44, R9 ;  /* 0x000000092c2c7221 */ /* 0x000fe40000010000 */
[----:B------:R-:W2:Y:S01]  /*3750*/  MUFU.EX2 R71, R71 ;  /* 0x0000004700477308 */ /* 0x000ea20000000800 */
[----:B---3--:R-:W-:Y:S01]  /*3760*/  FADD.FTZ R3, R60, R3 ;  /* 0x000000033c037221 */ /* 0x008fe20000010000 */
[----:B------:R-:W-:-:S04]  /*3770*/  FADD.FTZ R41, R41, R44 ;  /* 0x0000002c29297221 */ /* 0x000fc80000010000 */
[----:B------:R-:W-:Y:S02]  /*3780*/  FADD.FTZ R48, R48, R41 ;  /* 0x0000002930307221 */ /* 0x000fe40000010000 */
[----:B------:R-:W3:Y:S01]  /*3790*/  MUFU.EX2 R74, R74 ;  /* 0x0000004a004a7308 */ /* 0x000ee20000000800 */
[----:B-1----:R-:W-:-:S07]  /*37a0*/  FADD.FTZ R2, R70, R3 ;  /* 0x0000000346027221 */ /* 0x002fce0000010000 */
[----:B------:R-:W1:Y:S01]  /*37b0*/  MUFU.EX2 R75, R75 ;  /* 0x0000004b004b7308 */ /* 0x000e620000000800 */
[C---:B--2---:R-:W-:Y:S01]  /*37c0*/  FADD.FTZ R3, R71.reuse, R2 ;  /* 0x0000000247037221 */ /* 0x044fe20000010000 */
[----:B------:R-:W-:-:S04]  /*37d0*/  F2FP.SATFINITE.E4M3.F32.PACK_AB_MERGE_C R70, R71, R70, RZ ;  /* 0x000000464746723e */ /* 0x000fc800048070ff */
[----:B------:R-:W-:Y:S02]  /*37e0*/  F2FP.SATFINITE.E4M3.F32.PACK_AB_MERGE_C R143, R60, R51, R70 ;  /* 0x000000333c8f723e */ /* 0x000fe40004807046 */
[----:B------:R-:W2:Y:S01]  /*37f0*/  MUFU.EX2 R78, R78 ;  /* 0x0000004e004e7308 */ /* 0x000ea20000000800 */
[----:B---3--:R-:W-:-:S07]  /*3800*/  FADD.FTZ R2, R74, R3 ;  /* 0x000000034a027221 */ /* 0x008fce0000010000 */
[----:B------:R-:W3:Y:S01]  /*3810*/  MUFU.EX2 R12, R12 ;  /* 0x0000000c000c7308 */ /* 0x000ee20000000800 */
[----:B-1----:R-:W-:-:S07]  /*3820*/  FADD.FTZ R3, R75, R2 ;  /* 0x000000024b037221 */ /* 0x002fce0000010000 */
[----:B------:R-:W1:Y:S01]  /*3830*/  MUFU.EX2 R79, R79 ;  /* 0x0000004f004f7308 */ /* 0x000e620000000800 */
[----:B--2---:R-:W-:-:S07]  /*3840*/  FADD.FTZ R2, R78, R3 ;  /* 0x000000034e027221 */ /* 0x004fce0000010000 */
[----:B------:R-:W2:Y:S01]  /*3850*/  MUFU.EX2 R82, R82 ;  /* 0x0000005200527308 */ /* 0x000ea20000000800 */
[----:B---3--:R-:W-:-:S04]  /*3860*/  F2FP.SATFINITE.E4M3.F32.PACK_AB_MERGE_C R3, R12, R49, RZ ;  /* 0x000000310c03723e */ /* 0x008fc800048070ff */
[C---:B------:R-:W-:Y:S01]  /*3870*/  F2FP.SATFINITE.E4M3.F32.PACK_AB_MERGE_C R138, R52.reuse, R45, R3 ;  /* 0x0000002d348a723e */ /* 0x040fe20004807003 */
[----:B------:R-:W-:Y:S02]  /*3880*/  FADD.FTZ R45, R45, R48 ;  /* 0x000000302d2d7221 */ /* 0x000fe40000010000 */
[----:B------:R-:W3:Y:S01]  /*3890*/  MUFU.EX2 R83, R83 ;  /* 0x0000005300537308 */ /* 0x000ee20000000800 */
[C---:B-1----:R-:W-:Y:S01]  /*38a0*/  F2FP.SATFINITE.E4M3.F32.PACK_AB_MERGE_C R78, R79.reuse, R78, RZ ;  /* 0x0000004e4f4e723e */ /* 0x042fe200048070ff */
[----:B------:R-:W-:Y:S01]  /*38b0*/  FADD.FTZ R79, R79, R2 ;  /* 0x000000024f4f7221 */ /* 0x000fe20000010000 */
[----:B------:R-:W-:Y:S02]  /*38c0*/  FADD.FTZ R52, R52, R45 ;  /* 0x0000002d34347221 */ /* 0x000fe40000010000 */
[----:B------:R-:W-:Y:S02]  /*38d0*/  F2FP.SATFINITE.E4M3.F32.PACK_AB_MERGE_C R137, R75, R74, R78 ;  /* 0x0000004a4b89723e */ /* 0x000fe4000480704e */
[----:B------:R-:W-:Y:S01]  /*38e0*/  FADD.FTZ R49, R49, R52 ;  /* 0x0000003431317221 */ /* 0x000fe20000010000 */
[----:B------:R-:W1:Y:S01]  /*38f0*/  MUFU.EX2 R86, R86 ;  /* 0x0000005600567308 */ /* 0x000e620000000800 */
[----:B--2---:R-:W-:-:S07]  /*3900*/  FADD.FTZ R2, R82, R79 ;  /* 0x0000004f52027221 */ /* 0x004fce0000010000 */
[----:B------:R-:W2:Y:S01]  /*3910*/  MUFU.EX2 R61, R61 ;  /* 0x0000003d003d7308 */ /* 0x000ea20000000800 */
[----:B---3--:R-:W-:-:S04]  /*3920*/  FADD.FTZ R3, R83, R2 ;  /* 0x0000000253037221 */ /* 0x008fc80000010000 */
[----:B-1----:R-:W-:Y:S01]  /*3930*/  FADD.FTZ R2, R86, R3 ;  /* 0x0000000356027221 */ /* 0x002fe20000010000 */
[----:B------:R-:W-:Y:S01]  /*3940*/  FADD.FTZ R3, R12, R49 ;  /* 0x000000310c037221 */ /* 0x000fe20000010000 */
[C---:B--2---:R-:W-:Y:S02]  /*3950*/  F2FP.SATFINITE.E4M3.F32.PACK_AB_MERGE_C R8, R61.reuse, R86, RZ ;  /* 0x000000563d08723e */ /* 0x044fe400048070ff */
[----:B------:R-:W-:Y:S02]  /*3960*/  FADD.FTZ R2, R61, R2 ;  /* 0x000000023d027221 */ /* 0x000fe40000010000 */
[----:B------:R-:W-:Y:S01]  /*3970*/  F2FP.SATFINITE.E4M3.F32.PACK_AB_MERGE_C R139, R83, R82, R8 ;  /* 0x00000052538b723e */ /* 0x000fe20004807008 */
        /* <DEDUP_REMOVED lines=30> */
[----:B------:R-:W-:-:S05]  /*3b60*/  ULDC UR23, c[0x0][0x2f0] ;  /* 0x0000bc0000177ab9 */ /* 0x000fca0000000800 */
.L_x_12778:
[----:B------:R-:W-:-:S04]  /*3b70*/  UISETP.NE.AND UP0, UPT, UR7, 0x1, UPT ;  /* 0x000000010700788c */ /* 0x000fc8000bf05270 */
[----:B------:R-:W-:-:S04]  /*3b80*/  USEL UR5, URZ, 0x1, UP0 ;  /* 0x000000013f057887 */ /* 0x000fc80008000000 */
[----:B------:R-:W-:Y:S01]  /*3b90*/  ULOP3.LUT UR5, UR6, UR5, URZ, 0x3c, !UPT ;  /* 0x0000000506057292 */ /* 0x000fe2000f8e3c3f */
[----:B------:R-:W-:Y:S11]  /*3ba0*/  @!P0 BRA `(.L_x_12768) ;  /* 0x0000000000048947 */ /* 0x000ff60003800000 */
[----:B------:R-:W-:Y:S01]  /*3bb0*/  BPT.TRAP 0x1 ;  /* 0x000000040000795c */ /* 0x000fe20000300000 */
.L_x_12768:
        /* <DEDUP_REMOVED lines=9> */
.L_x_12769:
[----:B-1----:R-:W-:Y:S05]  /*3c50*/  @P1 BRA `(.L_x_12770) ;  /* 0x0000000000081947 */ /* 0x002fea0003800000 */
[----:B------:R-:W1:Y:S02]  /*3c60*/  SYNCS.PHASECHK.TRANS64.TRYWAIT P1, [UR25+0x17030], R0 ;  /* 0x01703000ff0075a7 */ /* 0x000e640008020159 */
[----:B-1----:R-:W-:Y:S05]  /*3c70*/  @!P1 BRA `(.L_x_12771) ;  /* 0x000000a8006c9947 */ /* 0x002fea0003800000 */
.L_x_12770:
        /* <DEDUP_REMOVED lines=19> */
.L_x_12772:
[----:B------:R-:W-:Y:S01]  /*3db0*/  ULEA UR11, UR7, UR42, 0x3 ;  /* 0x0000002a070b7291 */ /* 0x000fe2000f8e183f */
[----:B01----:R-:W-:-:S05]  /*3dc0*/  IMAD.U32 R0, RZ, RZ, UR6 ;  /* 0x00000006ff007e24 */ /* 0x003fca000f8e00ff */
[----:B------:R-:W-:-:S04]  /*3dd0*/  SHF.L.U32 R0, R0, 0x1f, RZ ;  /* 0x0000001f00007819 */ /* 0x000fc800000006ff */
[----:B------:R0:W1:Y:S01]  /*3de0*/  SYNCS.PHASECHK.TRANS64.TRYWAIT P1, [UR11+0x17050], R0 ;  /* 0x01705000ff0075a7 */ /* 0x000062000802014b */
[----:B------:R-:W-:Y:S05]  /*3df0*/  @!P0 BRA `(.L_x_12773) ;  /* 0x0000000000048947 */ /* 0x000fea0003800000 */
[----:B------:R-:W-:Y:S01]  /*3e00*/  BPT.TRAP 0x1 ;  /* 0x000000040000795c */ /* 0x000fe20000300000 */
.L_x_12773:
[----:B-1----:R-:W-:Y:S05]  /*3e10*/  @P1 BRA `(.L_x_12774) ;  /* 0x0000000000081947 */ /* 0x002fea0003800000 */
[----:B------:R-:W1:Y:S02]  /*3e20*/  SYNCS.PHASECHK.TRANS64.TRYWAIT P1, [UR11+0x17050], R0 ;  /* 0x01705000ff0075a7 */ /* 0x000e64000802014b */
[----:B-1----:R-:W-:Y:S05]  /*3e30*/  @!P1 BRA `(.L_x_12775) ;  /* 0x000000a800149947 */ /* 0x002fea0003800000 */
.L_x_12774:
[----:B------:R-:W-:Y:S01]  /*3e40*/  UIADD3 UR6, UR42, 0x400, URZ ;  /* 0x000004002a067890 */ /* 0x000fe2000fffe03f */
[----:B------:R-:W-:-:S03]  /*3e50*/  WARPGROUP.ARRIVE ;  /* 0x00000000000079c5 */ /* 0x000fc60000000000 */
[----:B------:R-:W-:-:S04]  /*3e60*/  USHF.R.U32.HI UR6, URZ, 0x4, UR6 ;  /* 0x000000043f067899 */ /* 0x000fc80008011606 */
[----:B------:R-:W-:-:S04]  /*3e70*/  ULOP3.LUT UR6, UR6, 0x3fff, URZ, 0xc0, !UPT ;  /* 0x00003fff06067892 */ /* 0x000fc8000f8ec03f */
[----:B------:R-:W-:-:S04]  /*3e80*/  ULOP3.LUT UR6, UR6, 0x10000, URZ, 0xfc, !UPT ;  /* 0x0001000006067892 */ /* 0x000fc8000f8efc3f */
[----:B------:R-:W-:-:S03]  /*3e90*/  UIMAD UR10, UR7, 0x300, UR6 ;  /* 0x00000300070a78a4 */ /* 0x000fc6000f8e0206 */
[----:B------:R-:W-:-:S04]  /*3ea0*/  UMOV UR7, 0x40000040 ;  /* 0x4000004000077882 */ /* 0x000fc80000000000 */
        /* <DEDUP_REMOVED lines=20> */
.L_x_12776:
[----:B------:R-:W-:Y:S01]  /*3ff0*/  UISETP.NE.AND UP0, UPT, UR45, URZ, UPT ;  /* 0x0000003f2d00728c */ /* 0x000fe2000bf05270 */
[----:B------:R-:W-:Y:S02]  /*4000*/  IMAD.MOV.U32 R13, RZ, RZ, R6 ;  /* 0x000000ffff0d7224 */ /* 0x000fe400078e0006 */
[----:B------:R-:W-:-:S03]  /*4010*/  IMAD.U32 R15, RZ, RZ, UR23 ;  /* 0x00000017ff0f7e24 */ /* 0x000fc6000f8e00ff */
[----:B------:R-:W-:Y:S02]  /*4020*/  PLOP3.LUT P1, PT, PT, PT, UP0, 0x80, 0x0 ;  /* 0x000000000000781c */ /* 0x000fe40003f2f008 */
[----:B------:R-:W-:-:S03]  /*4030*/  PLOP3.LUT P2, PT, PT, PT, UP0, 0x80, 0x0 ;  /* 0x000000000000781c */ /* 0x000fc60003f4f008 */
[----:B------:R-:W-:-:S08]  /*4040*/  @UP0 ULDC UR6, c[0x0][0x44c] ;  /* 0x0001130000060ab9 */ /* 0x000fd00000000800 */
[----:B01----:R-:W-:Y:S01]  /*4050*/  @P1 IMAD.HI.U32 R0, R6, UR6, RZ ;  /* 0x0000000606001c27 */ /* 0x003fe2000f8e00ff */
[----:B------:R-:W-:-:S04]  /*4060*/  @UP0 ULDC UR6, c[0x0][0x450] ;  /* 0x0001140000060ab9 */ /* 0x000fc80000000800 */
[----:B------:R-:W-:Y:S01]  /*4070*/  @P2 SHF.R.U32.HI R13, RZ, UR6, R0 ;  /* 0x00000006ff0d2c19 */ /* 0x000fe20008011600 */
[----:B------:R-:W-:Y:S02]  /*4080*/  UMOV UR6, 0xffffff80 ;  /* 0xffffff8000067882 */ /* 0x000fe40000000000 */
[----:B------:R-:W-:Y:S02]  /*4090*/  UIMAD UR6, UR48, UR6, 0x1 ;  /* 0x00000001300674a4 */ /* 0x000fe4000f8e0206 */
[----:B------:R-:W0:Y:S04]  /*40a0*/  SHFL.IDX PT, R11, R13, RZ, 0x1c1f ;  /* 0x001c1fff0d0b7589 */ /* 0x000e2800000e0000 */
[----:B------:R-:W-:Y:S01]  /*40b0*/  IMAD.U32 R10, RZ, RZ, UR6 ;  /* 0x00000006ff0a7e24 */ /* 0x000fe2000f8e00ff */
[----:B------:R-:W1:Y:S01]  /*40c0*/  SHFL.IDX PT, R13, R13, 0x1, 0x1c1f ;  /* 0x003c1f000d0d7f89 */ /* 0x000e6200000e0000 */
[----:B------:R-:W-:-:S02]  /*40d0*/  UIADD3 UR6, UR25, 0x17040, URZ ;  /* 0x0001704019067890 */ /* 0x000fc4000fffe03f */
[----:B------:R-:W-:Y:S02]  /*40e0*/  IMAD R10, R7, -0x2, R10 ;  /* 0xfffffffe070a7824 */ /* 0x000fe400078e020a */
[----:B------:R-:W-:Y:S02]  /*40f0*/  UPRMT UR6, UR21, 0x654, UR6 ;  /* 0x0000065415067896 */ /* 0x000fe40008000006 */
[----:B------:R-:W-:-:S07]  /*4100*/  IMAD R10, R15, UR37, R10 ;  /* 0x000000250f0a7c24 */ /* 0x000fce000f8e020a */
        /* <DEDUP_REMOVED lines=96> */
[----:B------:R-:W-:Y:S01]  /*4710*/  FMNMX.FTZ R0, R84, R11, !PT ;  /* 0x0000000b54007209 */ /* 0x000fe20007810000 */
[----:B------:R-:W-:Y:S01]  /*4720*/  IMAD.U32 R11, RZ, RZ, UR46 ;  /* 0x0000002eff0b7e24 */ /* 0x000fe2000f8e00ff */
[----:B-1----:R-:W-:-:S02]  /*4730*/  IADD3 R10, R13, -UR24, R10 ;  /* 0x800000180d0a7c10 */ /* 0x002fc4000fffe00a */
[----:B------:R-:W-:Y:S02]  /*4740*/  FMNMX.FTZ R15, R85, R0, !PT ;  /* 0x00000000550f7209 */ /* 0x000fe40007810000 */
[C---:B------:R-:W-:Y:S02]  /*4750*/  ISETP.GT.AND P2, PT, R10.reuse, RZ, PT ;  /* 0x000000ff0a00720c */ /* 0x040fe40003f44270 */
[----:B------:R-:W-:Y:S01]  /*4760*/  ISETP.GT.AND P3, PT, R10, 0x1, PT ;  /* 0x000000010a00780c */ /* 0x000fe20003f64270 */
[----:B------:R-:W0:Y:S01]  /*4770*/  SHFL.BFLY PT, R0, R15, 0x2, 0x1f ;  /* 0x0c401f000f007f89 */ /* 0x000e2200000e0000 */
[----:B------:R-:W-:Y:S02]  /*4780*/  FSEL R26, R26, -INF , P2 ;  /* 0xff8000001a1a7808 */ /* 0x000fe40001000000 */
[----:B------:R-:W-:Y:S02]  /*4790*/  ISETP.GT.AND P2, PT, R10, 0x8, PT ;  /* 0x000000080a00780c */ /* 0x000fe40003f44270 */
[----:B------:R-:W-:-:S02]  /*47a0*/  FSEL R27, R27, -INF , P3 ;  /* 0xff8000001b1b7808 */ /* 0x000fc40001800000 */
[----:B------:R-:W-:Y:S02]  /*47b0*/  FMNMX.FTZ R18, R26, R9, !PT ;  /* 0x000000091a127209 */ /* 0x000fe40007810000 */
[----:B------:R-:W-:Y:S02]  /*47c0*/  ISETP.GT.AND P3, PT, R10, 0x9, PT ;  /* 0x000000090a00780c */ /* 0x000fe40003f64270 */
[----:B------:R-:W-:Y:S02]  /*47d0*/  FSEL R30, R30, -INF , P2 ;  /* 0xff8000001e1e7808 */ /* 0x000fe40001000000 */
[C---:B------:R-:W-:Y:S02]  /*47e0*/  ISETP.GT.AND P2, PT, R10.reuse, 0x10, PT ;  /* 0x000000100a00780c */ /* 0x040fe40003f44270 */
[----:B------:R-:W-:Y:S02]  /*47f0*/  FSEL R31, R31, -INF , P3 ;  /* 0xff8000001f1f7808 */ /* 0x000fe40001800000 */
[----:B------:R-:W-:-:S02]  /*4800*/  ISETP.GT.AND P3, PT, R10, 0x11, PT ;  /* 0x000000110a00780c */ /* 0x000fc40003f64270 */
[----:B------:R-:W-:Y:S02]  /*4810*/  FSEL R34, R34, -INF , P2 ;  /* 0xff80000022227808 */ /* 0x000fe40001000000 */
[C---:B------:R-:W-:Y:S02]  /*4820*/  ISETP.GT.AND P2, PT, R10.reuse, 0x18, PT ;  /* 0x000000180a00780c */ /* 0x040fe40003f44270 */
[----:B------:R-:W-:Y:S02]  /*4830*/  FSEL R35, R35, -INF , P3 ;  /* 0xff80000023237808 */ /* 0x000fe40001800000 */
[----:B0-----:R-:W-:Y:S02]  /*4840*/  FMNMX.FTZ R17, R15, R0, !PT ;  /* 0x000000000f117209 */ /* 0x001fe40007810000 */
[----:B------:R-:W-:Y:S02]  /*4850*/  FMNMX.FTZ R15, R27, R18, !PT ;  /* 0x000000121b0f7209 */ /* 0x000fe40007810000 */
[----:B------:R-:W-:Y:S01]  /*4860*/  ISETP.GT.AND P3, PT, R10, 0x19, PT ;  /* 0x000000190a00780c */ /* 0x000fe20003f64270 */
[----:B------:R-:W0:Y:S01]  /*4870*/  SHFL.BFLY PT, R0, R17, 0x1, 0x1f ;  /* 0x0c201f0011007f89 */ /* 0x000e2200000e0000 */
[----:B------:R-:W-:-:S02]  /*4880*/  FSEL R38, R38, -INF , P2 ;  /* 0xff80000026267808 */ /* 0x000fc40001000000 */
[C---:B------:R-:W-:Y:S02]  /*4890*/  ISETP.GT.AND P2, PT, R10.reuse, 0x20, PT ;  /* 0x000000200a00780c */ /* 0x040fe40003f44270 */
[----:B------:R-:W-:Y:S02]  /*48a0*/  FSEL R39, R39, -INF , P3 ;  /* 0xff80000027277808 */ /* 0x000fe40001800000 */
[----:B------:R-:W-:Y:S02]  /*48b0*/  ISETP.GT.AND P3, PT, R10, 0x21, PT ;  /* 0x000000210a00780c */ /* 0x000fe40003f64270 */
[----:B------:R-:W-:Y:S02]  /*48c0*/  FSEL R42, R42, -INF , P2 ;  /* 0xff8000002a2a7808 */ /* 0x000fe40001000000 */
[----:B------:R-:W-:Y:S02]  /*48d0*/  ISETP.GT.AND P2, PT, R10, 0x28, PT ;  /* 0x000000280a00780c */ /* 0x000fe40003f44270 */
[----:B------:R-:W-:-:S02]  /*48e0*/  FSEL R43, R43, -INF , P3 ;  /* 0xff8000002b2b7808 */ /* 0x000fc40001800000 */
[----:B------:R-:W-:Y:S02]  /*48f0*/  ISETP.GT.AND P3, PT, R10, 0x29, PT ;  /* 0x000000290a00780c */ /* 0x000fe40003f64270 */
[----:B------:R-:W-:Y:S02]  /*4900*/  FSEL R46, R46, -INF , P2 ;  /* 0xff8000002e2e7808 */ /* 0x000fe40001000000 */
[C---:B------:R-:W-:Y:S02]  /*4910*/  ISETP.GT.AND P2, PT, R10.reuse, 0x30, PT ;  /* 0x000000300a00780c */ /* 0x040fe40003f44270 */
[----:B------:R-:W-:Y:S02]  /*4920*/  FSEL R47, R47, -INF , P3 ;  /* 0xff8000002f2f7808 */ /* 0x000fe40001800000 */
[----:B------:R-:W-:Y:S02]  /*4930*/  ISETP.GT.AND P3, PT, R10, 0x31, PT ;  /* 0x000000310a00780c */ /* 0x000fe40003f64270 */
[----:B0-----:R-:W-:-:S02]  /*4940*/  FMNMX.FTZ R0, R17, R0, !PT ;  /* 0x0000000011007209 */ /* 0x001fc40007810000 */
[----:B------:R-:W-:Y:S02]  /*4950*/  FSEL R50, R50, -INF , P2 ;  /* 0xff80000032327808 */ /* 0x000fe40001000000 */
[C---:B------:R-:W-:Y:S01]  /*4960*/  FSETP.NEU.FTZ.AND P1, PT, R0.reuse, -INF , PT ;  /* 0xff8000000000780b */ /* 0x040fe20003f3d000 */
[----:B------:R-:W-:-:S01]  /*4970*/  FFMA.FTZ R11, R0, R11, -8 ;  /* 0xc1000000000b7423 */ /* 0x000fc2000001000b */
[C---:B------:R-:W-:Y:S02]  /*4980*/  ISETP.GT.AND P2, PT, R10.reuse, 0x38, PT ;  /* 0x000000380a00780c */ /* 0x040fe40003f44270 */
[----:B------:R-:W-:Y:S02]  /*4990*/  FSEL R51, R51, -INF , P3 ;  /* 0xff80000033337808 */ /* 0x000fe40001800000 */
[----:B------:R-:W-:Y:S02]  /*49a0*/  FSEL R11, R11, RZ, P1 ;  /* 0x000000ff0b0b7208 */ /* 0x000fe40000800000 */
[----:B------:R-:W-:-:S02]  /*49b0*/  ISETP.GT.AND P3, PT, R10, 0x39, PT ;  /* 0x000000390a00780c */ /* 0x000fc40003f64270 */
[----:B------:R-:W-:Y:S01]  /*49c0*/  FSEL R54, R54, -INF , P2 ;  /* 0xff80000036367808 */ /* 0x000fe20001000000 */
[----:B------:R-:W-:-:S01]  /*49d0*/  FFMA.FTZ R19, R14, UR46, -R11 ;  /* 0x0000002e0e137c23 */ /* 0x000fc2000801080b */
[----:B------:R-:W-:Y:S01]  /*49e0*/  ISETP.GT.AND P2, PT, R10, 0x40, PT ;  /* 0x000000400a00780c */ /* 0x000fe20003f44270 */
[----:B------:R-:W-:-:S01]  /*49f0*/  FFMA.FTZ R12, R24, UR46, -R11 ;  /* 0x0000002e180c7c23 */ /* 0x000fc2000801080b */
[----:B------:R-:W-:Y:S01]  /*4a00*/  FSEL R55, R55, -INF , P3 ;  /* 0xff80000037377808 */ /* 0x000fe20001800000 */
[----:B------:R0:W-:Y:S01]  /*4a10*/  MUFU.EX2 R13, R19 ;  /* 0x00000013000d7308 */ /* 0x0001e20000000800 */
[----:B------:R-:W-:Y:S01]  /*4a20*/  ISETP.GT.AND P3, PT, R10, 0x41, PT ;  /* 0x000000410a00780c */ /* 0x000fe20003f64270 */
[--C-:B------:R-:W-:Y:S01]  /*4a30*/  FFMA.FTZ R14, R28, UR46, -R11.reuse ;  /* 0x0000002e1c0e7c23 */ /* 0x100fe2000801080b */
[----:B------:R-:W-:Y:S01]  /*4a40*/  FSEL R58, R58, -INF , P2 ;  /* 0xff8000003a3a7808 */ /* 0x000fe20001000000 */
[--C-:B------:R-:W-:Y:S01]  /*4a50*/  FFMA.FTZ R33, R33, UR46, -R11.reuse ;  /* 0x0000002e21217c23 */ /* 0x100fe2000801080b */
[----:B------:R-:W-:Y:S01]  /*4a60*/  ISETP.GT.AND P2, PT, R10, 0x48, PT ;  /* 0x000000480a00780c */ /* 0x000fe20003f44270 */
[--C-:B------:R-:W-:Y:S01]  /*4a70*/  FFMA.FTZ R45, R45, UR46, -R11.reuse ;  /* 0x0000002e2d2d7c23 */ /* 0x100fe2000801080b */
[----:B------:R-:W-:Y:S01]  /*4a80*/  FSEL R59, R59, -INF , P3 ;  /* 0xff8000003b3b7808 */ /* 0x000fe20001800000 */
[--C-:B------:R-:W-:Y:S01]  /*4a90*/  FFMA.FTZ R57, R57, UR46, -R11.reuse ;  /* 0x0000002e39397c23 */ /* 0x100fe2000801080b */
[----:B0-----:R-:W-:-:S01]  /*4aa0*/  FFMA.FTZ R19, R16, UR46, -R11 ;  /* 0x0000002e10137c23 */ /* 0x001fc2000801080b */
[----:B------:R-:W-:Y:S01]  /*4ab0*/  FMNMX.FTZ R16, R30, R15, !PT ;  /* 0x0000000f1e107209 */ /* 0x000fe20007810000 */
[----:B------:R-:W-:-:S01]  /*4ac0*/  FFMA.FTZ R37, R37, UR46, -R11 ;  /* 0x0000002e25257c23 */ /* 0x000fc2000801080b */
        /* <DEDUP_REMOVED lines=11> */
[----:B------:R-:W-:Y:S01]  /*4b80*/  FFMA.FTZ R69, R69, UR46, -R11 ;  /* 0x0000002e45457c23 */ /* 0x000fe2000801080b */
[----:B------:R-:W-:Y:S01]  /*4b90*/  FSEL R63, R63, -INF , P3 ;  /* 0xff8000003f3f7808 */ /* 0x000fe20001800000 */
[----:B------:R-:W-:Y:S01]  /*4ba0*/  MUFU.EX2 R12, R12 ;  /* 0x0000000c000c7308 */ /* 0x000fe20000000800 */
[----:B------:R-:W-:-:S02]  /*4bb0*/  FMNMX.FTZ R18, R38, R17, !PT ;  /* 0x0000001126127209 */ /* 0x000fc40007810000 */
[----:B------:R-:W-:Y:S02]  /*4bc0*/  ISETP.GT.AND P3, PT, R10, 0x51, PT ;  /* 0x000000510a00780c */ /* 0x000fe40003f64270 */
[----:B0-----:R-:W-:Y:S01]  /*4bd0*/  FMNMX.FTZ R19, R39, R18, !PT ;  /* 0x0000001227137209 */ /* 0x001fe20007810000 */
[----:B------:R-:W-:Y:S01]  /*4be0*/  FFMA.FTZ R18, R36, UR46, -R11 ;  /* 0x0000002e24127c23 */ /* 0x000fe2000801080b */
[----:B------:R-:W-:Y:S01]  /*4bf0*/  FSEL R66, R66, -INF , P2 ;  /* 0xff80000042427808 */ /* 0x000fe20001000000 */
[----:B------:R-:W-:Y:S01]  /*4c00*/  MUFU.EX2 R17, R33 ;  /* 0x0000002100117308 */ /* 0x000fe20000000800 */
[----:B------:R-:W-:Y:S02]  /*4c10*/  FMNMX.FTZ R20, R42, R19, !PT ;  /* 0x000000132a147209 */ /* 0x000fe40007810000 */
[----:B------:R-:W-:Y:S02]  /*4c20*/  ISETP.GT.AND P2, PT, R10, 0x58, PT ;  /* 0x000000580a00780c */ /* 0x000fe40003f44270 */
[----:B------:R-:W-:-:S02]  /*4c30*/  FMNMX.FTZ R19, R43, R20, !PT ;  /* 0x000000142b137209 */ /* 0x000fc40007810000 */
[----:B------:R-:W-:Y:S01]  /*4c40*/  FSEL R67, R67, -INF , P3 ;  /* 0xff80000043437808 */ /* 0x000fe20001800000 */
[----:B------:R-:W-:Y:S01]  /*4c50*/  MUFU.EX2 R14, R14 ;  /* 0x0000000e000e7308 */ /* 0x000fe20000000800 */
[----:B------:R-:W-:Y:S02]  /*4c60*/  FMNMX.FTZ R20, R46, R19, !PT ;  /* 0x000000132e147209 */ /* 0x000fe40007810000 */
[----:B------:R-:W-:Y:S02]  /*4c70*/  ISETP.GT.AND P3, PT, R10, 0x59, PT ;  /* 0x000000590a00780c */ /* 0x000fe40003f64270 */
[----:B------:R-:W-:Y:S01]  /*4c80*/  FMNMX.FTZ R21, R47, R20, !PT ;  /* 0x000000142f157209 */ /* 0x000fe20007810000 */
[--C-:B------:R-:W-:Y:S01]  /*4c90*/  FFMA.FTZ R20, R40, UR46, -R11.reuse ;  /* 0x0000002e28147c23 */ /* 0x100fe2000801080b */
[----:B------:R-:W-:Y:S01]  /*4ca0*/  FSEL R70, R70, -INF , P2 ;  /* 0xff80000046467808 */ /* 0x000fe20001000000 */
[----:B------:R0:W-:Y:S01]  /*4cb0*/  MUFU.EX2 R19, R37 ;  /* 0x0000002500137308 */ /* 0x0001e20000000800 */
[----:B------:R-:W-:Y:S01]  /*4cc0*/  FMNMX.FTZ R22, R50, R21, !PT ;  /* 0x0000001532167209 */ /* 0x000fe20007810000 */
[----:B------:R-:W-:Y:S01]  /*4cd0*/  FFMA.FTZ R40, R64, UR46, -R11 ;  /* 0x0000002e40287c23 */ /* 0x000fe2000801080b */
[----:B------:R-:W-:-:S02]  /*4ce0*/  ISETP.GT.AND P2, PT, R10, 0x60, PT ;  /* 0x000000600a00780c */ /* 0x000fc40003f44270 */
[----:B------:R-:W-:Y:S02]  /*4cf0*/  FMNMX.FTZ R21, R51, R22, !PT ;  /* 0x0000001633157209 */ /* 0x000fe40007810000 */
[----:B------:R-:W-:Y:S01]  /*4d00*/  FSEL R71, R71, -INF , P3 ;  /* 0xff80000047477808 */ /* 0x000fe20001800000 */
[----:B------:R-:W-:Y:S01]  /*4d10*/  MUFU.EX2 R16, R16 ;  /* 0x0000001000107308 */ /* 0x000fe20000000800 */
[----:B------:R-:W-:Y:S01]  /*4d20*/  FMNMX.FTZ R22, R54, R21, !PT ;  /* 0x0000001536167209 */ /* 0x000fe20007810000 */
[--C-:B0-----:R-:W-:Y:S01]  /*4d30*/  FFMA.FTZ R37, R61, UR46, -R11.reuse ;  /* 0x0000002e3d257c23 */ /* 0x101fe2000801080b */
[----:B------:R-:W-:Y:S01]  /*4d40*/  ISETP.GT.AND P3, PT, R10, 0x61, PT ;  /* 0x000000610a00780c */ /* 0x000fe20003f64270 */
[----:B------:R-:W-:Y:S01]  /*4d50*/  IMAD.U32 R61, RZ, RZ, UR46 ;  /* 0x0000002eff3d7e24 */ /* 0x000fe2000f8e00ff */
        /* <DEDUP_REMOVED lines=12> */
[----:B------:R-:W-:Y:S02]  /*4e20*/  ISETP.GT.AND P3, PT, R10, 0x69, PT ;  /* 0x000000690a00780c */ /* 0x000fe40003f64270 */
[----:B------:R-:W-:Y:S01]  /*4e30*/  FMNMX.FTZ R25, R63, R24, !PT ;  /* 0x000000183f197209 */ /* 0x000fe20007810000 */
[----:B------:R-:W-:-:S01]  /*4e40*/  FFMA.FTZ R24, R48, UR46, -R11 ;  /* 0x0000002e30187c23 */ /* 0x000fc2000801080b */
[----:B------:R-:W-:Y:S01]  /*4e50*/  FSEL R78, R78, -INF , P2 ;  /* 0xff8000004e4e7808 */ /* 0x000fe20001000000 */
[----:B------:R-:W-:Y:S01]  /*4e60*/  MUFU.EX2 R23, R45 ;  /* 0x0000002d00177308 */ /* 0x000fe20000000800 */
[----:B------:R-:W-:Y:S01]  /*4e70*/  FMNMX.FTZ R28, R66, R25, !PT ;  /* 0x00000019421c7209 */ /* 0x000fe20007810000 */
[----:B------:R-:W-:Y:S01]  /*4e80*/  FFMA.FTZ R48, R72, UR46, -R11 ;  /* 0x0000002e48307c23 */ /* 0x000fe2000801080b */
[----:B------:R-:W-:-:S02]  /*4e90*/  ISETP.GT.AND P2, PT, R10, 0x70, PT ;  /* 0x000000700a00780c */ /* 0x000fc40003f44270 */
[----:B------:R-:W-:Y:S02]  /*4ea0*/  FMNMX.FTZ R25, R67, R28, !PT ;  /* 0x0000001c43197209 */ /* 0x000fe40007810000 */
        /* <DEDUP_REMOVED lines=20> */
[----:B------:R0:W-:Y:S01]  /*4ff0*/  MUFU.EX2 R29, R53 ;  /* 0x00000035001d7308 */ /* 0x0001e20000000800 */
[----:B------:R-:W-:Y:S01]  /*5000*/  FMNMX.FTZ R36, R82, R33, !PT ;  /* 0x0000002152247209 */ /* 0x000fe20007810000 */
[----:B------:R-:W-:Y:S01]  /*5010*/  FFMA.FTZ R56, R80, UR46, -R11 ;  /* 0x0000002e50387c23 */ /* 0x000fe2000801080b */
[----:B------:R-:W-:-:S02]  /*5020*/  FSEL R87, R87, -INF , P3 ;  /* 0xff80000057577808 */ /* 0x000fc40001800000 */
[----:B------:R-:W-:Y:S01]  /*5030*/  FMNMX.FTZ R33, R83, R36, !PT ;  /* 0x0000002453217209 */ /* 0x000fe20007810000 */
[----:B------:R-:W-:-:S01]  /*5040*/  FFMA.FTZ R36, R60, UR46, -R11 ;  /* 0x0000002e3c247c23 */ /* 0x000fc2000801080b */
[--C-:B------:R-:W-:Y:S01]  /*5050*/  FFMA.FTZ R60, R84, UR46, -R11.reuse ;  /* 0x0000002e543c7c23 */ /* 0x100fe2000801080b */
[----:B------:R-:W-:Y:S01]  /*5060*/  MUFU.EX2 R24, R24 ;  /* 0x0000001800187308 */ /* 0x000fe20000000800 */
[----:B------:R-:W-:Y:S01]  /*5070*/  FMNMX.FTZ R10, R86, R33, !PT ;  /* 0x00000021560a7209 */ /* 0x000fe20007810000 */
[----:B0-----:R-:W-:-:S03]  /*5080*/  FFMA.FTZ R53, R77, UR46, -R11 ;  /* 0x0000002e4d357c23 */ /* 0x001fc6000801080b */
[----:B------:R-:W-:-:S03]  /*5090*/  FMNMX.FTZ R10, R87, R10, !PT ;  /* 0x0000000a570a7209 */ /* 0x000fc60007810000 */
[----:B------:R0:W-:Y:S02]  /*50a0*/  MUFU.EX2 R33, R57 ;  /* 0x0000003900217308 */ /* 0x0001e40000000800 */
[----:B------:R-:W0:Y:S06]  /*50b0*/  SHFL.BFLY PT, R45, R10, 0x2, 0x1f ;  /* 0x0c401f000a2d7f89 */ /* 0x000e2c00000e0000 */
[----:B------:R-:W-:Y:S08]  /*50c0*/  MUFU.EX2 R28, R28 ;  /* 0x0000001c001c7308 */ /* 0x000ff00000000800 */
[----:B------:R-:W-:Y:S08]  /*50d0*/  MUFU.EX2 R32, R32 ;  /* 0x0000002000207308 */ /* 0x000ff00000000800 */
[----:B------:R-:W-:Y:S01]  /*50e0*/  MUFU.EX2 R36, R36 ;  /* 0x0000002400247308 */ /* 0x000fe20000000800 */
[----:B0-----:R-:W-:-:S05]  /*50f0*/  FMNMX.FTZ R57, R10, R45, !PT ;  /* 0x0000002d0a397209 */ /* 0x001fca0007810000 */
[----:B------:R-:W0:Y:S02]  /*5100*/  SHFL.BFLY PT, R10, R57, 0x1, 0x1f ;  /* 0x0c201f00390a7f89 */ /* 0x000e2400000e0000 */
[----:B------:R1:W-:Y:S08]  /*5110*/  MUFU.EX2 R45, R69 ;  /* 0x00000045002d7308 */ /* 0x0003f00000000800 */
[----:B------:R-:W-:Y:S01]  /*5120*/  MUFU.EX2 R37, R37 ;  /* 0x0000002500257308 */ /* 0x000fe20000000800 */
[----:B-1----:R-:W-:-:S05]  /*5130*/  FSEL R69, R0, RZ, P1 ;  /* 0x000000ff00457208 */ /* 0x002fca0000800000 */
[----:B------:R-:W-:Y:S02]  /*5140*/  FADD.FTZ R69, -R69, R8 ;  /* 0x0000000845457221 */ /* 0x000fe40000010100 */
[----:B------:R-:W-:Y:S02]  /*5150*/  MUFU.EX2 R40, R40 ;  /* 0x0000002800287308 */ /* 0x000fe40000000800 */
[----:B------:R-:W-:Y:S01]  /*5160*/  FMUL.FTZ R69, R69, UR46 ;  /* 0x0000002e45457c20 */ /* 0x000fe20008410000 */
[----:B0-----:R-:W-:Y:S01]  /*5170*/  FMNMX.FTZ R10, R57, R10, !PT ;  /* 0x0000000a390a7209 */ /* 0x001fe20007810000 */
[----:B------:R-:W-:-:S04]  /*5180*/  FFMA.FTZ R57, R81, UR46, -R11 ;  /* 0x0000002e51397c23 */ /* 0x000fc8000801080b */
[----:B------:R-:W-:Y:S01]  /*5190*/  MUFU.EX2 R41, R41 ;  /* 0x0000002900297308 */ /* 0x000fe20000000800 */
[C---:B------:R-:W-:Y:S01]  /*51a0*/  FSETP.NEU.FTZ.AND P2, PT, R10.reuse, -INF , PT ;  /* 0xff8000000a00780b */ /* 0x040fe20003f5d000 */
[----:B------:R-:W-:Y:S01]  /*51b0*/  FFMA.FTZ R64, R10, R61, -8 ;  /* 0xc10000000a407423 */ /* 0x000fe2000001003d */
[----:B------:R-:W-:-:S04]  /*51c0*/  FFMA.FTZ R61, R85, UR46, -R11 ;  /* 0x0000002e553d7c23 */ /* 0x000fc8000801080b */
[----:B------:R-:W-:Y:S01]  /*51d0*/  FSEL R11, R64, RZ, P2 ;  /* 0x000000ff400b7208 */ /* 0x000fe20001000000 */
[----:B------:R-:W-:Y:S04]  /*51e0*/  MUFU.EX2 R44, R44 ;  /* 0x0000002c002c7308 */ /* 0x000fe80000000800 */
[----:B------:R-:W-:-:S01]  /*51f0*/  FFMA.FTZ R8, R54, UR46, -R11 ;  /* 0x0000002e36087c23 */ /* 0x000fc2000801080b */
[----:B------:R-:W-:Y:S01]  /*5200*/  FSEL R54, R10, RZ, P2 ;  /* 0x000000ff0a367208 */ /* 0x000fe20001000000 */
[----:B------:R-:W-:-:S01]  /*5210*/  FFMA.FTZ R65, R26, UR46, -R11 ;  /* 0x0000002e1a417c23 */ /* 0x000fc2000801080b */
[--C-:B------:R-:W-:Y:S01]  /*5220*/  FFMA.FTZ R26, R27, UR46, -R11.reuse ;  /* 0x0000002e1b1a7c23 */ /* 0x100fe2000801080b */
[----:B------:R-:W-:-:S01]  /*5230*/  FFMA.FTZ R27, R30, UR46, -R11 ;  /* 0x0000002e1e1b7c23 */ /* 0x000fc2000801080b */
[----:B------:R-:W-:Y:S01]  /*5240*/  FFMA.FTZ R30, R31, UR46, -R11 ;  /* 0x0000002e1f1e7c23 */ /* 0x000fe2000801080b */
[----:B------:R-:W-:-:S01]  /*5250*/  FADD.FTZ R54, -R54, R9 ;  /* 0x0000000936367221 */ /* 0x000fc20000010100 */
[--C-:B------:R-:W-:Y:S01]  /*5260*/  FFMA.FTZ R31, R34, UR46, -R11.reuse ;  /* 0x0000002e221f7c23 */ /* 0x100fe2000801080b */
[----:B------:R-:W0:Y:S01]  /*5270*/  MUFU.EX2 R9, R69 ;  /* 0x0000004500097308 */ /* 0x000e220000000800 */
        /* <DEDUP_REMOVED lines=17> */
[----:B------:R-:W-:-:S03]  /*5390*/  FFMA.FTZ R86, R86, UR46, -R11 ;  /* 0x0000002e56567c23 */ /* 0x000fc6000801080b */
[----:B------:R-:W-:Y:S01]  /*53a0*/  FADD.FTZ R69, R13, R62 ;  /* 0x0000003e0d457221 */ /* 0x000fe20000010000 */
[----:B------:R-:W-:-:S01]  /*53b0*/  FFMA.FTZ R62, R63, UR46, -R11 ;  /* 0x0000002e3f3e7c23 */ /* 0x000fc2000801080b */
[----:B------:R-:W-:Y:S01]  /*53c0*/  FFMA.FTZ R63, R66, UR46, -R11 ;  /* 0x0000002e423f7c23 */ /* 0x000fe2000801080b */
[----:B------:R-:W0:Y:S01]  /*53d0*/  MUFU.EX2 R26, R26 ;  /* 0x0000001a001a7308 */ /* 0x000e220000000800 */
[----:B------:R-:W-:-:S04]  /*53e0*/  FADD.FTZ R64, R14, R69 ;  /* 0x000000450e407221 */ /* 0x000fc80000010000 */
[----:B------:R-:W-:-:S03]  /*53f0*/  FADD.FTZ R69, R15, R64 ;  /* 0x000000400f457221 */ /* 0x000fc60000010000 */
[----:B------:R-:W2:Y:S01]  /*5400*/  MUFU.EX2 R27, R27 ;  /* 0x0000001b001b7308 */ /* 0x000ea20000000800 */
[----:B-1----:R-:W-:-:S01]  /*5410*/  FFMA.FTZ R3, R54, R2, R65 ;  /* 0x0000000236037223 */ /* 0x002fc20000010041 */
[----:B------:R-:W-:-:S04]  /*5420*/  FADD.FTZ R64, R16, R69 ;  /* 0x0000004510407221 */ /* 0x000fc80000010000 */
[----:B------:R-:W-:Y:S01]  /*5430*/  FADD.FTZ R69, R17, R64 ;  /* 0x0000004011457221 */ /* 0x000fe20000010000 */
[----:B------:R-:W-:-:S01]  /*5440*/  FFMA.FTZ R64, R67, UR46, -R11 ;  /* 0x0000002e43407c23 */ /* 0x000fc2000801080b */
[----:B------:R-:W1:Y:S01]  /*5450*/  MUFU.EX2 R30, R30 ;  /* 0x0000001e001e7308 */ /* 0x000e620000000800 */
[----:B0-----:R-:W-:-:S01]  /*5460*/  FADD.FTZ R2, R26, R3 ;  /* 0x000000031a027221 */ /* 0x001fc20000010000 */
[----:B------:R-:W-:-:S04]  /*5470*/  FADD.FTZ R66, R18, R69 ;  /* 0x0000004512427221 */ /* 0x000fc80000010000 */
[----:B------:R-:W-:Y:S01]  /*5480*/  FADD.FTZ R67, R19, R66 ;  /* 0x0000004213437221 */ /* 0x000fe20000010000 */
[----:B------:R-:W-:-:S01]  /*5490*/  FFMA.FTZ R66, R70, UR46, -R11 ;  /* 0x0000002e46427c23 */ /* 0x000fc2000801080b */
[----:B------:R-:W0:Y:S01]  /*54a0*/  MUFU.EX2 R31, R31 ;  /* 0x0000001f001f7308 */ /* 0x000e220000000800 */
[----:B--2---:R-:W-:-:S01]  /*54b0*/  FADD.FTZ R3, R27, R2 ;  /* 0x000000021b037221 */ /* 0x004fc20000010000 */
[----:B------:R-:W-:Y:S01]  /*54c0*/  FADD.FTZ R68, R20, R67 ;  /* 0x0000004314447221 */ /* 0x000fe20000010000 */
[----:B------:R-:W-:-:S03]  /*54d0*/  FFMA.FTZ R67, R71, UR46, -R11 ;  /* 0x0000002e47437c23 */ /* 0x000fc6000801080b */
[----:B------:R-:W-:Y:S02]  /*54e0*/  FADD.FTZ R69, R21, R68 ;  /* 0x0000004415457221 */ /* 0x000fe40000010000 */
[----:B------:R-:W2:Y:S01]  /*54f0*/  MUFU.EX2 R34, R34 ;  /* 0x0000002200227308 */ /* 0x000ea20000000800 */
[----:B-1----:R-:W-:-:S01]  /*5500*/  FADD.FTZ R2, R30, R3 ;  /* 0x000000031e027221 */ /* 0x002fc20000010000 */
[----:B------:R-:W-:-:S04]  /*5510*/  FADD.FTZ R68, R22, R69 ;  /* 0x0000004516447221 */ /* 0x000fc80000010000 */
[----:B------:R-:W-:Y:S01]  /*5520*/  FADD.FTZ R69, R23, R68 ;  /* 0x0000004417457221 */ /* 0x000fe20000010000 */
[----:B------:R-:W-:-:S01]  /*5530*/  FFMA.FTZ R68, R74, UR46, -R11 ;  /* 0x0000002e4a447c23 */ /* 0x000fc2000801080b */
[----:B------:R-:W1:Y:S01]  /*5540*/  MUFU.EX2 R35, R35 ;  /* 0x0000002300237308 */ /* 0x000e620000000800 */
[----:B0-----:R-:W-:-:S01]  /*5550*/  FADD.FTZ R3, R31, R2 ;  /* 0x000000021f037221 */ /* 0x001fc20000010000 */
[----:B------:R-:W-:Y:S01]  /*5560*/  FADD.FTZ R70, R24, R69 ;  /* 0x0000004518467221 */ /* 0x000fe20000010000 */
[----:B------:R-:W-:-:S03]  /*5570*/  FFMA.FTZ R69, R75, UR46, -R11 ;  /* 0x0000002e4b457c23 */ /* 0x000fc6000801080b */
[----:B------:R-:W-:Y:S02]  /*5580*/  FADD.FTZ R71, R25, R70 ;  /* 0x0000004619477221 */ /* 0x000fe40000010000 */
        /* <DEDUP_REMOVED lines=16> */
[----:B------:R-:W-:Y:S01]  /*5690*/  FADD.FTZ R2, R28, R71 ;  /* 0x000000471c027221 */ /* 0x000fe20000010000 */
[----:B------:R-:W-:-:S05]  /*56a0*/  FFMA.FTZ R71, R79, UR46, -R11 ;  /* 0x0000002e4f477c23 */ /* 0x000fca000801080b */
        /* <DEDUP_REMOVED lines=8> */
[----:B------:R-:W-:Y:S01]  /*5730*/  FADD.FTZ R73, R33, R72 ;  /* 0x0000004821497221 */ /* 0x000fe20000010000 */
[----:B------:R-:W-:-:S03]  /*5740*/  FFMA.FTZ R70, R78, UR46, -R11 ;  /* 0x0000002e4e467c23 */ /* 0x000fc6000801080b */
[----:B------:R-:W-:Y:S02]  /*5750*/  FADD.FTZ R72, R36, R73 ;  /* 0x0000004924487221 */ /* 0x000fe40000010000 */
[----:B------:R-:W1:Y:S01]  /*5760*/  MUFU.EX2 R59, R59 ;  /* 0x0000003b003b7308 */ /* 0x000e620000000800 */
[----:B0-----:R-:W-:-:S01]  /*5770*/  FADD.FTZ R3, R55, R2 ;  /* 0x0000000237037221 */ /* 0x001fc20000010000 */
[----:B------:R-:W-:Y:S01]  /*5780*/  FADD.FTZ R73, R37, R72 ;  /* 0x0000004825497221 */ /* 0x000fe20000010000 */
[----:B------:R-:W-:-:S03]  /*5790*/  FFMA.FTZ R72, R82, UR46, -R11 ;  /* 0x0000002e52487c23 */ /* 0x000fc6000801080b */
[----:B------:R-:W-:Y:S01]  /*57a0*/  FADD.FTZ R74, R40, R73 ;  /* 0x00000049284a7221 */ /* 0x000fe20000010000 */
[----:B------:R-:W-:-:S01]  /*57b0*/  FFMA.FTZ R73, R83, UR46, -R11 ;  /* 0x0000002e53497c23 */ /* 0x000fc2000801080b */
[----:B------:R-:W0:Y:S01]  /*57c0*/  MUFU.EX2 R62, R62 ;  /* 0x0000003e003e7308 */ /* 0x000e220000000800 */
[----:B--2---:R-:W-:-:S01]  /*57d0*/  FADD.FTZ R2, R58, R3 ;  /* 0x000000033a027221 */ /* 0x004fc20000010000 */
[----:B------:R-:W-:Y:S01]  /*57e0*/  FADD.FTZ R75, R41, R74 ;  /* 0x0000004a294b7221 */ /* 0x000fe20000010000 */
[----:B------:R-:W-:-:S05]  /*57f0*/  FFMA.FTZ R11, R87, UR46, -R11 ;  /* 0x0000002e570b7c23 */ /* 0x000fca000801080b */
[----:B------:R-:W2:Y:S01]  /*5800*/  MUFU.EX2 R63, R63 ;  /* 0x0000003f003f7308 */ /* 0x000ea20000000800 */
[----:B-1----:R-:W-:-:S07]  /*5810*/  FADD.FTZ R3, R59, R2 ;  /* 0x000000023b037221 */ /* 0x002fce0000010000 */
[----:B------:R-:W1:Y:S01]  /*5820*/  MUFU.EX2 R64, R64 ;  /* 0x0000004000407308 */ /* 0x000e620000000800 */
[----:B0-----:R-:W-:-:S07]  /*5830*/  FADD.FTZ R2, R62, R3 ;  /* 0x000000033e027221 */ /* 0x001fce0000010000 */
[----:B------:R-:W0:Y:S01]  /*5840*/  MUFU.EX2 R66, R66 ;  /* 0x0000004200427308 */ /* 0x000e220000000800 */
[----:B--2---:R-:W-:-:S01]  /*5850*/  FADD.FTZ R3, R63, R2 ;  /* 0x000000023f037221 */ /* 0x004fc20000010000 */
[----:B------:R-:W-:-:S06]  /*5860*/  FADD.FTZ R2, R44, R75 ;  /* 0x0000004b2c027221 */ /* 0x000fcc0000010000 */
        /* <DEDUP_REMOVED lines=39> */
.L_x_12777:
        /* <DEDUP_REMOVED lines=10> */
[----:B------:R-:W-:Y:S01]  /*5b80*/  UMOV UR6, UR5 ;  /* 0x0000000500067c82 */ /* 0x000fe20008000000 */
        /* <DEDUP_REMOVED lines=80> */
.L_x_12767:
[----:B------:R-:W-:-:S06]  /*6090*/  UISETP.GE.AND UP0, UPT, UR48, UR36, UPT ;  /* 0x000000243000728c */ /* 0x000fcc000bf06270 */
[----:B------:R-:W-:-:S13]  /*60a0*/  PLOP3.LUT P1, PT, PT, PT, UP0, 0x80, 0x0 ;  /* 0x000000000000781c */ /* 0x000fda0003f2f008 */
[----:B------:R-:W-:Y:S05]  /*60b0*/  @!P1 BRA `(.L_x_12779) ;  /* 0x0000001800f49947 */ /* 0x000fea0003800000 */
[----:B------:R-:W-:Y:S01]  /*60c0*/  IMAD.MOV.U32 R9, RZ, RZ, R10 ;  /* 0x000000ffff097224 */ /* 0x000fe200078e000a */
[----:B------:R-:W-:Y:S01]  /*60d0*/  UMOV UR6, UR5 ;  /* 0x0000000500067c82 */ /* 0x000fe20008000000 */
[----:B------:R-:W-:Y:S01]  /*60e0*/  IMAD.MOV.U32 R7, RZ, RZ, R0 ;  /* 0x000000ffff077224 */ /* 0x000fe200078e0000 */
[----:B------:R-:W-:-:S06]  /*60f0*/  UMOV UR7, UR4 ;  /* 0x0000000400077c82 */ /* 0x000fcc0008000000 */
.L_x_12790:
[----:B------:R-:W-:-:S04]  /*6100*/  UIADD3 UR4, UR7, 0x1, URZ ;  /* 0x0000000107047890 */ /* 0x000fc8000fffe03f */
[----:B------:R-:W-:-:S04]  /*6110*/  UISETP.NE.AND UP0, UPT, UR4, 0x2, UPT ;  /* 0x000000020400788c */ /* 0x000fc8000bf05270 */
[----:B------:R-:W-:Y:S02]  /*6120*/  USEL UR5, URZ, 0x1, UP0 ;  /* 0x000000013f057887 */ /* 0x000fe40008000000 */
[----:B------:R-:W-:Y:S02]  /*6130*/  USEL UR4, UR4, URZ, UP0 ;  /* 0x0000003f04047287 */ /* 0x000fe40008000000 */
[----:B------:R-:W-:Y:S01]  /*6140*/  ULOP3.LUT UR5, UR6, UR5, URZ, 0x3c, !UPT ;  /* 0x0000000506057292 */ /* 0x000fe2000f8e3c3f */
[----:B------:R-:W-:Y:S11]  /*6150*/  @!P0 BRA `(.L_x_12780) ;  /* 0x0000000000048947 */ /* 0x000ff60003800000 */
[----:B------:R-:W-:Y:S01]  /*6160*/  BPT.TRAP 0x1 ;  /* 0x000000040000795c */ /* 0x000fe20000300000 */
.L_x_12780:
[----:B------:R-:W-:Y:S01]  /*6170*/  ULEA UR22, UR4, UR42, 0x3 ;  /* 0x0000002a04167291 */ /* 0x000fe2000f8e183f */
[----:B------:R-:W-:-:S05]  /*6180*/  IMAD.U32 R0, RZ, RZ, UR5 ;  /* 0x00000005ff007e24 */ /* 0x000fca000f8e00ff */
[----:B------:R-:W-:-:S04]  /*6190*/  SHF.L.U32 R0, R0, 0x1f, RZ ;  /* 0x0000001f00007819 */ /* 0x000fc800000006ff */
[----:B------:R0:W1:Y:S01]  /*61a0*/  SYNCS.PHASECHK.TRANS64.TRYWAIT P1, [UR22+0x17030], R0 ;  /* 0x01703000ff0075a7 */ /* 0x0000620008020156 */
[----:B------:R-:W-:Y:S05]  /*61b0*/  @!P0 BRA `(.L_x_12781) ;  /* 0x0000000000048947 */ /* 0x000fea0003800000 */
[----:B------:R-:W-:Y:S01]  /*61c0*/  BPT.TRAP 0x1 ;  /* 0x000000040000795c */ /* 0x000fe20000300000 */
.L_x_12781:
[----:B-1----:R-:W-:Y:S05]  /*61d0*/  @P1 BRA `(.L_x_12782) ;  /* 0x0000000000081947 */ /* 0x002fea0003800000 */
[----:B------:R-:W1:Y:S02]  /*61e0*/  SYNCS.PHASECHK.TRANS64.TRYWAIT P1, [UR22+0x17030], R0 ;  /* 0x01703000ff0075a7 */ /* 0x000e640008020156 */
[----:B-1----:R-:W-:Y:S05]  /*61f0*/  @!P1 BRA `(.L_x_12783) ;  /* 0x00000084003c9947 */ /* 0x002fea0003800000 */
.L_x_12782:
        /* <DEDUP_REMOVED lines=19> */
.L_x_12784:
[----:B------:R-:W-:Y:S01]  /*6330*/  ULEA UR14, UR7, UR42, 0x3 ;  /* 0x0000002a070e7291 */ /* 0x000fe2000f8e183f */
[----:B01----:R-:W-:-:S05]  /*6340*/  IMAD.U32 R0, RZ, RZ, UR6 ;  /* 0x00000006ff007e24 */ /* 0x003fca000f8e00ff */
[----:B------:R-:W-:-:S04]  /*6350*/  SHF.L.U32 R0, R0, 0x1f, RZ ;  /* 0x0000001f00007819 */ /* 0x000fc800000006ff */
[----:B------:R0:W1:Y:S01]  /*6360*/  SYNCS.PHASECHK.TRANS64.TRYWAIT P1, [UR14+0x17050], R0 ;  /* 0x01705000ff0075a7 */ /* 0x000062000802014e */
[----:B------:R-:W-:Y:S05]  /*6370*/  @!P0 BRA `(.L_x_12785) ;  /* 0x0000000000048947 */ /* 0x000fea0003800000 */
[----:B------:R-:W-:Y:S01]  /*6380*/  BPT.TRAP 0x1 ;  /* 0x000000040000795c */ /* 0x000fe20000300000 */
.L_x_12785:
[----:B-1----:R-:W-:Y:S05]  /*6390*/  @P1 BRA `(.L_x_12786) ;  /* 0x0000000000081947 */ /* 0x002fea0003800000 */
[----:B------:R-:W1:Y:S02]  /*63a0*/  SYNCS.PHASECHK.TRANS64.TRYWAIT P1, [UR14+0x17050], R0 ;  /* 0x01705000ff0075a7 */ /* 0x000e64000802014e */
[----:B-1----:R-:W-:Y:S05]  /*63b0*/  @!P1 BRA `(.L_x_12787) ;  /* 0x0000008000e49947 */ /* 0x002fea0003800000 */
.L_x_12786:
[----:B------:R-:W-:Y:S01]  /*63c0*/  UIADD3 UR6, UR42, 0x400, URZ ;  /* 0x000004002a067890 */ /* 0x000fe2000fffe03f */
[----:B------:R-:W-:Y:S01]  /*63d0*/  WARPGROUP.ARRIVE ;  /* 0x00000000000079c5 */ /* 0x000fe20000000000 */
[----:B------:R-:W-:Y:S02]  /*63e0*/  UMOV UR11, 0x40000040 ;  /* 0x40000040000b7882 */ /* 0x000fe40000000000 */
        /* <DEDUP_REMOVED lines=17> */
[----:B------:R-:W-:Y:S03]  /*6500*/  QGMMA.64x96x32.F32.E4M3.E4M3 R88, R140, gdesc[UR4], R88, gsb0 ;  /* 0x016000048c587df3 */ /* 0x000fe60008000858 */
[----:B------:R-:W-:Y:S02]  /*6510*/  WARPGROUP.DEPBAR.LE gsb0, 0x0 ;  /* 0x00008000000079c5 */ /* 0x000fe40000010000 */
[----:B------:R-:W-:-:S06]  /*6520*/  WARPGROUP.ARRIVE ;  /* 0x00000000000079c5 */ /* 0x000fcc0000000000 */
[----:B------:R-:W-:Y:S03]  /*6530*/  QGMMA.64x96x32.F32.E4M3.E4M3 R88, R136, gdesc[UR8], R88, gsb0 ;  /* 0x0160000888587df3 */ /* 0x000fe60008000858 */
[----:B------:R-:W-:Y:S02]  /*6540*/  WARPGROUP.DEPBAR.LE gsb0, 0x0 ;  /* 0x00008000000079c5 */ /* 0x000fe40000010000 */
[----:B------:R-:W-:Y:S05]  /*6550*/  @!P0 BRA `(.L_x_12788) ;  /* 0x0000000000048947 */ /* 0x000fea0003800000 */
[----:B------:R-:W-:Y:S01]  /*6560*/  BPT.TRAP 0x1 ;  /* 0x000000040000795c */ /* 0x000fe20000300000 */
.L_x_12788:
        /* <DEDUP_REMOVED lines=82> */
[----:B------:R-:W-:Y:S01]  /*6a90*/  FMUL.FTZ R12, R7, UR46 ;  /* 0x0000002e070c7c20 */ /* 0x000fe20008410000 */
[----:B------:R-:W-:-:S01]  /*6aa0*/  FFMA.FTZ R25, R56, UR46, -R136 ;  /* 0x0000002e38197c23 */ /* 0x000fc20008010888 */
[C---:B------:R-:W-:Y:S01]  /*6ab0*/  FADD.FTZ R7, -R10.reuse, R9 ;  /* 0x000000090a077221 */ /* 0x040fe20000010100 */
[----:B------:R-:W-:-:S01]  /*6ac0*/  FFMA.FTZ R56, R10, R57, -8 ;  /* 0xc10000000a387423 */ /* 0x000fc20000010039 */
[----:B------:R-:W-:Y:S01]  /*6ad0*/  FFMA.FTZ R9, R24, UR46, -R136 ;  /* 0x0000002e18097c23 */ /* 0x000fe20008010888 */
[----:B------:R-:W-:Y:S01]  /*6ae0*/  MUFU.EX2 R6, R12 ;  /* 0x0000000c00067308 */ /* 0x000fe20000000800 */
[----:B------:R-:W-:Y:S01]  /*6af0*/  FMUL.FTZ R7, R7, UR46 ;  /* 0x0000002e07077c20 */ /* 0x000fe20008410000 */
        /* <DEDUP_REMOVED lines=38> */
[----:B------:R-:W2:Y:S01]  /*6d60*/  MUFU.EX2 R27, R27 ;  /* 0x0000001b001b7308 */ /* 0x000ea20000000800 */
        /* <DEDUP_REMOVED lines=17> */
[----:B------:R-:W-:-:S06]  /*6e80*/  FFMA.FTZ R86, R86, UR46, -R56 ;  /* 0x0000002e56567c23 */ /* 0x000fcc0008010838 */
[----:B------:R2:W3:Y:S01]  /*6e90*/  MUFU.EX2 R12, R29 ;  /* 0x0000001d000c7308 */ /* 0x0004e20000000800 */
[----:B-1----:R-:W-:-:S07]  /*6ea0*/  FADD.FTZ R61, R11, R64 ;  /* 0x000000400b3d7221 */ /* 0x002fce0000010000 */
[----:B------:R-:W1:Y:S01]  /*6eb0*/  MUFU.EX2 R31, R31 ;  /* 0x0000001f001f7308 */ /* 0x000e620000000800 */
[----:B0-----:R-:W-:-:S01]  /*6ec0*/  FADD.FTZ R2, R30, R3 ;  /* 0x000000031e027221 */ /* 0x001fc20000010000 */
[--C-:B--2---:R-:W-:Y:S01]  /*6ed0*/  FFMA.FTZ R29, R60, UR46, -R136.reuse ;  /* 0x0000002e3c1d7c23 */ /* 0x104fe20008010888 */
[----:B------:R-:W-:-:S05]  /*6ee0*/  FFMA.FTZ R60, R85, UR46, -R136 ;  /* 0x0000002e553c7c23 */ /* 0x000fca0008010888 */
[----:B------:R-:W0:Y:S01]  /*6ef0*/  MUFU.EX2 R13, R13 ;  /* 0x0000000d000d7308 */ /* 0x000e220000000800 */
[----:B---3--:R-:W-:-:S01]  /*6f00*/  FADD.FTZ R64, R12, R61 ;  /* 0x0000003d0c407221 */ /* 0x008fc20000010000 */
[----:B------:R-:W-:-:S06]  /*6f10*/  FFMA.FTZ R61, R66, UR46, -R56 ;  /* 0x0000002e423d7c23 */ /* 0x000fcc0008010838 */
[----:B------:R-:W2:Y:S01]  /*6f20*/  MUFU.EX2 R34, R34 ;  /* 0x0000002200227308 */ /* 0x000ea20000000800 */
[----:B-1----:R-:W-:-:S07]  /*6f30*/  FADD.FTZ R3, R31, R2 ;  /* 0x000000021f037221 */ /* 0x002fce0000010000 */
[----:B------:R-:W1:Y:S01]  /*6f40*/  MUFU.EX2 R14, R14 ;  /* 0x0000000e000e7308 */ /* 0x000e620000000800 */
[----:B0-----:R-:W-:-:S01]  /*6f50*/  FADD.FTZ R63, R13, R64 ;  /* 0x000000400d3f7221 */ /* 0x001fc20000010000 */
[----:B------:R-:W-:-:S06]  /*6f60*/  FFMA.FTZ R64, R67, UR46, -R56 ;  /* 0x0000002e43407c23 */ /* 0x000fcc0008010838 */
        /* <DEDUP_REMOVED lines=119> */
.L_x_12789:
        /* <DEDUP_REMOVED lines=91> */
.L_x_12779:
[----:B------:R-:W-:Y:S06]  /*7c90*/  BAR.ARV 0x8, 0x200 ;  /* 0x0208000000007b1d */ /* 0x000fec0000002000 */
[----:B------:R-:W-:Y:S05]  /*7ca0*/  @!P0 BRA `(.L_x_12791) ;  /* 0x0000000000048947 */ /* 0x000fea0003800000 */
[----:B------:R-:W-:Y:S01]  /*7cb0*/  BPT.TRAP 0x1 ;  /* 0x000000040000795c */ /* 0x000fe20000300000 */
.L_x_12791:
[----:B------:R-:W-:Y:S01]  /*7cc0*/  ULEA UR16, UR4, UR42, 0x3 ;  /* 0x0000002a04107291 */ /* 0x000fe2000f8e183f */
[----:B------:R-:W-:-:S05]  /*7cd0*/  IMAD.U32 R4, RZ, RZ, UR5 ;  /* 0x00000005ff047e24 */ /* 0x000fca000f8e00ff */
[----:B------:R-:W-:-:S04]  /*7ce0*/  SHF.L.U32 R4, R4, 0x1f, RZ ;  /* 0x0000001f04047819 */ /* 0x000fc800000006ff */
[----:B------:R0:W1:Y:S01]  /*7cf0*/  SYNCS.PHASECHK.TRANS64.TRYWAIT P1, [UR16+0x17050], R4 ;  /* 0x01705004ff0075a7 */ /* 0x0000620008020150 */
[----:B------:R-:W-:Y:S05]  /*7d00*/  @!P0 BRA `(.L_x_12792) ;  /* 0x0000000000048947 */ /* 0x000fea0003800000 */
[----:B------:R-:W-:Y:S01]  /*7d10*/  BPT.TRAP 0x1 ;  /* 0x000000040000795c */ /* 0x000fe20000300000 */
.L_x_12792:
[----:B-1----:R-:W-:Y:S05]  /*7d20*/  @P1 BRA `(.L_x_12793) ;  /* 0x0000000000081947 */ /* 0x002fea0003800000 */
[----:B------:R-:W1:Y:S02]  /*7d30*/  SYNCS.PHASECHK.TRANS64.TRYWAIT P1, [UR16+0x17050], R4 ;  /* 0x01705004ff0075a7 */ /* 0x000e640008020150 */
[----:B-1----:R-:W-:Y:S05]  /*7d40*/  @!P1 BRA `(.L_x_12794) ;  /* 0x0000006800989947 */ /* 0x002fea0003800000 */
.L_x_12793:
        /* <DEDUP_REMOVED lines=13> */
[----:B------:R-:W-:Y:S02]  /*7e20*/  @UP0 UIMAD UR5, UR43, UR8, URZ ;  /* 0x000000082b0502a4 */ /* 0x000fe4000f8e023f */
[----:B------:R-:W-:Y:S02]  /*7e30*/  @UP0 UIMAD.WIDE.U32 UR6, UR44, UR8, URZ ;  /* 0x000000082c0602a5 */ /* 0x000fe4000f8e003f */
[----:B------:R-:W-:Y:S01]  /*7e40*/  UIMAD UR8, UR4, 0x300, UR42 ;  /* 0x00000300040878a4 */ /* 0x000fe2000f8e022a */
[----:B------:R-:W-:Y:S01]  /*7e50*/  @UP0 ULDC.64 UR12, c[0x0][0x9d0] ;  /* 0x00027400000c0ab9 */ /* 0x000fe20000000a00 */
[----:B------:R-:W-:Y:S02]  /*7e60*/  @UP0 UIMAD UR5, UR44, UR9, UR5 ;  /* 0x000000092c0502a4 */ /* 0x000fe4000f8e0205 */
[----:B------:R-:W-:-:S02]  /*7e70*/  @UP0 UIMAD UR4, UR14, UR12, URZ ;  /* 0x0000000c0e0402a4 */ /* 0x000fc4000f8e023f */
[----:B------:R-:W-:Y:S01]  /*7e80*/  @UP0 UIADD3 UR5, UR7, UR5, URZ ;  /* 0x0000000507050290 */ /* 0x000fe2000fffe03f */
[----:B------:R-:W-:Y:S01]  /*7e90*/  UMOV UR14, UR8 ;  /* 0x00000008000e7c82 */ /* 0x000fe20008000000 */
[----:B------:R-:W-:Y:S02]  /*7ea0*/  @UP0 UIMAD UR7, UR40, UR13, UR4 ;  /* 0x0000000d280702a4 */ /* 0x000fe4000f8e0204 */
[----:B------:R-:W-:Y:S01]  /*7eb0*/  QGMMA.64x96x32.F32.E4M3.E4M3 R88, R148, gdesc[UR12], R88, gsb0 ;  /* 0x0160000c94587df3 */ /* 0x000fe20008000858 */
[----:B------:R-:W-:Y:S02]  /*7ec0*/  @UP0 UMOV UR4, UR6 ;  /* 0x0000000600040c82 */ /* 0x000fe40008000000 */
        /* <DEDUP_REMOVED lines=60> */
.L_x_12795:
        /* <DEDUP_REMOVED lines=52> */
.L_x_12759:
        /* <DEDUP_REMOVED lines=345> */
.L_x_12798:
[----:B------:R-:W-:Y:S05]  /*9b60*/  BSYNC B0 ;  /* 0x0000000000007941 */ /* 0x000fea0003800000 */
.L_x_12797:
        /* <DEDUP_REMOVED lines=98> */
.L_x_12796:
        /* <DEDUP_REMOVED lines=58> */
.L_x_12755:
        /* <DEDUP_REMOVED lines=18> */
.L_x_12799:
[----:B------:R-:W-:Y:S01]  /*a650*/  ULDC UR44, c[0x0][0xc50] ;  /* 0x00031400002c7ab9 */ /* 0x000fe20000000800 */
[----:B------:R-:W-:Y:S01]  /*a660*/  UMOV UR42, UR6 ;  /* 0x00000006002a7c82 */ /* 0x000fe20008000000 */
[----:B------:R-:W-:-:S11]  /*a670*/  UISETP.NE.AND UP0, UPT, UR44, 0x1, UPT ;  /* 0x000000012c00788c */ /* 0x000fd6000bf05270 */
[----:B------:R-:W-:Y:S01]  /*a680*/  @UP0 ULDC UR4, c[0x0][0xc54] ;  /* 0x0003150000040ab9 */ /* 0x000fe20000000800 */
[----:B------:R-:W-:Y:S01]  /*a690*/  @UP0 ULDC UR7, c[0x0][0xc58] ;  /* 0x0003160000070ab9 */ /* 0x000fe20000000800 */
[----:B------:R-:W-:-:S04]  /*a6a0*/  UIMAD.WIDE.U32 UR4, UR6, UR4, URZ ;  /* 0x00000004060472a5 */ /* 0x000fc8000f8e003f */
[----:B------:R-:W-:-:S12]  /*a6b0*/  @UP0 USHF.R.U32.HI UR42, URZ, UR7, UR5 ;  /* 0x000000073f2a0299 */ /* 0x000fd80008011605 */
.L_x_12800:
        /* <DEDUP_REMOVED lines=9> */
[----:B------:R-:W-:Y:S01]  /*a750*/  ULDC.64 UR4, c[0x0][0x418] ;  /* 0x0001060000047ab9 */ /* 0x000fe20000000a00 */
[----:B------:R-:W-:-:S05]  /*a760*/  IMAD.MOV.U32 R18, RZ, RZ, RZ ;  /* 0x000000ffff127224 */ /* 0x000fca00078e00ff */
[----:B------:R-:W1:Y:S01]  /*a770*/  S2UR UR48, SR_CTAID.X ;  /* 0x00000000003079c3 */ /* 0x000e620000002500 */
[----:B------:R-:W-:Y:S02]  /*a780*/  UISETP.NE.AND UP1, UPT, UR6, 0x1, UPT ;  /* 0x000000010600788c */ /* 0x000fe4000bf25270 */
[----:B------:R-:W-:Y:S01]  /*a790*/  UISETP.NE.U32.AND UP0, UPT, UR4, URZ, UPT ;  /* 0x0000003f0400728c */ /* 0x000fe2000bf05070 */
[----:B------:R-:W-:Y:S02]  /*a7a0*/  UMOV UR6, 0xc0 ;  /* 0x000000c000067882 */ /* 0x000fe40000000000 */
[----:B------:R-:W-:Y:S01]  /*a7b0*/  ULDC UR4, c[0x0][0x424] ;  /* 0x0001090000047ab9 */ /* 0x000fe20000000800 */
[----:B------:R-:W-:Y:S01]  /*a7c0*/  UISETP.NE.AND.EX UP0, UPT, UR5, URZ, UPT, UP0 ;  /* 0x0000003f0500728c */ /* 0x000fe2000bf05300 */
[----:B------:R-:W-:Y:S01]  /*a7d0*/  ULDC UR7, c[0x0][0x2f0] ;  /* 0x0000bc0000077ab9 */ /* 0x000fe20000000800 */
[----:B------:R-:W-:Y:S02]  /*a7e0*/  ULDC UR8, c[0x0][0x288] ;  /* 0x0000a20000087ab9 */ /* 0x000fe40000000800 */
[----:B------:R-:W-:Y:S01]  /*a7f0*/  USEL UR36, UR4, 0x1, UP0 ;  /* 0x0000000104247887 */ /* 0x000fe20008000000 */
[----:B------:R-:W-:Y:S01]  /*a800*/  @UP1 ULDC UR5, c[0x0][0x44c] ;  /* 0x0001130000051ab9 */ /* 0x000fe20000000800 */
[----:B0-----:R-:W-:-:S04]  /*a810*/  ISETP.NE.U32.AND P0, PT, R2, RZ, PT ;  /* 0x000000ff0200720c */ /* 0x001fc80003f05070 */
[----:B------:R-:W-:Y:S01]  /*a820*/  ISETP.NE.AND.EX P0, PT, R3, RZ, PT, P0 ;  /* 0x000000ff0300720c */ /* 0x000fe20003f05300 */
[----:B-1----:R-:W-:Y:S02]  /*a830*/  UIMAD UR6, UR48, UR6, 0xbf ;  /* 0x000000bf300674a4 */ /* 0x002fe4000f8e0206 */
        /* <DEDUP_REMOVED lines=57> */
.L_x_12802:
        /* <DEDUP_REMOVED lines=32> */
.L_x_12803:
        /* <DEDUP_REMOVED lines=20> */
.L_x_12804:
        /* <DEDUP_REMOVED lines=20> */
.L_x_12805:
        /* <DEDUP_REMOVED lines=18> */
.L_x_12806:
        /* <DEDUP_REMOVED lines=14> */
[----:B------:R-:W-:Y:S02]  /*b250*/  SHF.R.U32.HI R5, RZ, 0x1, R7 ;  /* 0x00000001ff057819 */ /* 0x000fe40000011607 */
[----:B------:R-:W-:-:S04]  /*b260*/  LOP3.LUT R4, R0, 0x40, RZ, 0xc0, !PT ;  /* 0x0000004000047812 */ /* 0x000fc800078ec0ff */
        /* <DEDUP_REMOVED lines=45> */
.L_x_12859:
        /* <DEDUP_REMOVED lines=28> */
.L_x_12808:
        /* <DEDUP_REMOVED lines=12> */
.L_x_12860:
[----:B------:R-:W1:Y:S01]  /*b7c0*/  S2R R9, SR_TID.X ;  /* 0x0000000000097919 */ /* 0x000e620000002100 */
[----:B------:R-:W-:Y:S01]  /*b7d0*/  ULDC.64 UR4, c[0x0][0x328] ;  /* 0x0000ca0000047ab9 */ /* 0x000fe20000000a00 */
[----:B------:R-:W-:Y:S01]  /*b7e0*/  R2UR UR6, R28 ;  /* 0x000000001c0672ca */ /* 0x000fe200000e0000 */
[----:B------:R-:W-:Y:S01]  /*b7f0*/  IMAD R7, R5, UR4, RZ ;  /* 0x0000000405077c24 */ /* 0x000fe2000f8e02ff */
[----:B------:R-:W2:Y:S01]  /*b800*/  S2R R20, SR_TID.X ;  /* 0x0000000000147919 */ /* 0x000ea20000002100 */
[----:B------:R-:W-:-:S04]  /*b810*/  IMAD.WIDE.U32 R2, R4, UR4, RZ ;  /* 0x0000000404027c25 */ /* 0x000fc8000f8e00ff */
[----:B------:R-:W-:Y:S01]  /*b820*/  IMAD R7, R4, UR5, R7 ;  /* 0x0000000504077c24 */ /* 0x000fe2000f8e0207 */
[----:B------:R-:W-:-:S03]  /*b830*/  ULDC.64 UR4, c[0x0][0x338] ;  /* 0x0000ce0000047ab9 */ /* 0x000fc60000000a00 */
        /* <DEDUP_REMOVED lines=8> */
[----:B-1----:R-:W-:Y:S01]  /*b8c0*/  LOP3.LUT R9, R9, 0x7f, RZ, 0xc0, !PT ;  /* 0x0000007f09097812 */ /* 0x002fe200078ec0ff */
[----:B------:R-:W-:Y:S02]  /*b8d0*/  UIMAD UR4, UR6, UR4, URZ ;  /* 0x00000004060472a4 */ /* 0x000fe4000f8e023f */
[----:B------:R-:W-:Y:S01]  /*b8e0*/  IMAD.WIDE.U32 R2, R8, UR42, R2 ;  /* 0x0000002a08027c25 */ /* 0x000fe2000f8e0002 */
[----:B------:R-:W-:Y:S01]  /*b8f0*/  SHF.R.U32.HI R9, RZ, 0x1, R9 ;  /* 0x00000001ff097819 */ /* 0x000fe20000011609 */
[----:B------:R-:W-:Y:S01]  /*b900*/  ULDC.64 UR6, c[0x0][0x318] ;  /* 0x0000c60000067ab9 */ /* 0x000fe20000000a00 */
[----:B------:R-:W-:Y:S01]  /*b910*/  UIMAD UR4, UR42, UR5, UR4 ;  /* 0x000000052a0472a4 */ /* 0x000fe2000f8e0204 */
[----:B--2---:R-:W-:Y:S01]  /*b920*/  IMAD.SHL.U32 R20, R20, 0x10, RZ ;  /* 0x0000001014147824 */ /* 0x004fe200078e00ff */
[----:B------:R-:W-:Y:S01]  /*b930*/  IADD3 R6, -R9, UR36, -R6 ;  /* 0x0000002409067c10 */ /* 0x000fe2000fffe906 */
[----:B------:R-:W-:Y:S01]  /*b940*/  IMAD.U32 R9, RZ, RZ, UR7 ;  /* 0x00000007ff097e24 */ /* 0x000fe2000f8e00ff */
[----:B------:R-:W-:-:S02]  /*b950*/  IADD3 R8, P1, R2, UR6, RZ ;  /* 0x0000000602087c10 */ /* 0x000fc4000ff3e0ff */
[----:B------:R-:W-:Y:S02]  /*b960*/  ISETP.GE.AND P0, PT, R6, 0x1, PT ;  /* 0x000000010600780c */ /* 0x000fe40003f06270 */
[----:B------:R-:W-:Y:S01]  /*b970*/  IADD3.X R9, R9, UR4, R3, P1, !PT ;  /* 0x0000000409097c10 */ /* 0x000fe20008ffe403 */
[----:B------:R-:W-:Y:S01]  /*b980*/  UMOV UR4, 0xffffffff ;  /* 0xffffffff00047882 */ /* 0x000fe20000000000 */
[----:B------:R-:W-:Y:S02]  /*b990*/  LOP3.LUT R20, R20, 0x10, RZ, 0xc0, !PT ;  /* 0x0000001014147812 */ /* 0x000fe400078ec0ff */
[----:B------:R-:W-:Y:S07]  /*b9a0*/  BRA.DIV UR4, `(.L_x_12810) ;  /* 0x0000002e04cc7947 */ /* 0x000fee000b800000 */
        /* <DEDUP_REMOVED lines=19> */
.L_x_12866:
        /* <DEDUP_REMOVED lines=20> */
.L_x_12811:
[----:B------:R-:W-:Y:S01]  /*bc20*/  SYNCS.ARRIVE.TRANS64.A1T0 RZ, [UR46+0x17070], RZ ;  /* 0x017070ffffff79a7 */ /* 0x000fe2000810002e */
[----:B------:R-:W-:Y:S05]  /*bc30*/  @!P6 BRA `(.L_x_12812) ;  /* 0x000000000004e947 */ /* 0x000fea0003800000 */
[----:B------:R-:W-:Y:S01]  /*bc40*/  BPT.TRAP 0x1 ;  /* 0x000000040000795c */ /* 0x000fe20000300000 */
.L_x_12812:
[----:B------:R-:W0:Y:S02]  /*bc50*/  SYNCS.PHASECHK.TRANS64.TRYWAIT P1, [UR46+0x17040], R10 ;  /* 0x0170400aff0075a7 */ /* 0x000e24000802016e */
[----:B0-----:R-:W-:Y:S05]  /*bc60*/  @!P1 BRA `(.L_x_12813) ;  /* 0x0000002c00dc9947 */ /* 0x001fea0003800000 */
.L_x_12867:
        /* <DEDUP_REMOVED lines=39> */
.L_x_12873:
        /* <DEDUP_REMOVED lines=17> */
.L_x_12815:
        /* <DEDUP_REMOVED lines=22> */
[----:B0-----:R-:W-:Y:S02]  /*c150*/  IMAD.U32 R10, RZ, RZ, UR4 ;  /* 0x00000004ff0a7e24 */ /* 0x001fe4000f8e00ff */
[----:B------:R-:W-:Y:S02]  /*c160*/  IMAD.U32 R11, RZ, RZ, UR5 ;  /* 0x00000005ff0b7e24 */ /* 0x000fe4000f8e00ff */
[----:B------:R-:W-:Y:S02]  /*c170*/  IMAD.MOV.U32 R8, RZ, RZ, 0x70 ;  /* 0x00000070ff087424 */ /* 0x000fe400078e00ff */
[----:B------:R-:W-:Y:S02]  /*c180*/  IMAD.MOV.U32 R12, RZ, RZ, 0x1 ;  /* 0x00000001ff0c7424 */ /* 0x000fe400078e00ff */
[----:B------:R-:W-:-:S07]  /*c190*/  IMAD.MOV.U32 R13, RZ, RZ, RZ ;  /* 0x000000ffff0d7224 */ /* 0x000fce00078e00ff */
[----:B------:R-:W-:-:S07]  /*c1a0*/  LEPC R20, `(.L_x_12816) ;  /* 0x000000001014794e */ /* 0x000fce0000000000 */
[----:B-1----:R-:W-:Y:S05]  /*c1b0*/  CALL.ABS.NOINC R2 ;  /* 0x0000000002007343 */ /* 0x002fea0003c00000 */
.L_x_12816:
[----:B------:R-:W1:Y:S01]  /*c1c0*/  S2R R20, SR_CTAID.Z ;  /* 0x0000000000147919 */ /* 0x000e620000002700 */
[----:B------:R-:W-:Y:S01]  /*c1d0*/  UISETP.NE.AND UP0, UPT, UR49, URZ, UPT ;  /* 0x0000003f3100728c */ /* 0x000fe2000bf05270 */
[----:B------:R-:W-:Y:S01]  /*c1e0*/  IMAD.U32 R3, RZ, RZ, UR48 ;  /* 0x00000030ff037e24 */ /* 0x000fe2000f8e00ff */
[----:B------:R-:W2:Y:S01]  /*c1f0*/  LDC R9, c[0x0][0x448] ;  /* 0x00011200ff097b82 */ /* 0x000ea20000000800 */
[----:B------:R-:W3:Y:S01]  /*c200*/  S2R R2, SR_TID.X ;  /* 0x0000000000027919 */ /* 0x000ee20000002100 */
[----:B------:R-:W-:Y:S01]  /*c210*/  IMAD.U32 R4, RZ, RZ, UR36 ;  /* 0x00000024ff047e24 */ /* 0x000fe2000f8e00ff */
[----:B------:R-:W-:Y:S01]  /*c220*/  ULDC.64 UR6, c[0x0][0x2c8] ;  /* 0x0000b20000067ab9 */ /* 0x000fe20000000a00 */
[----:B------:R-:W-:Y:S01]  /*c230*/  PLOP3.LUT P0, PT, PT, PT, UP0, 0x80, 0x0 ;  /* 0x000000000000781c */ /* 0x000fe20003f0f008 */
[----:B------:R-:W4:Y:S01]  /*c240*/  S2R R21, SR_TID.X ;  /* 0x0000000000157919 */ /* 0x000f220000002100 */
[----:B------:R-:W-:Y:S01]  /*c250*/  PLOP3.LUT P1, PT, PT, PT, UP0, 0x80, 0x0 ;  /* 0x000000000000781c */ /* 0x000fe20003f2f008 */
[----:B------:R-:W-:Y:S01]  /*c260*/  IMAD.U32 R5, RZ, RZ, UR37 ;  /* 0x00000025ff057e24 */ /* 0x000fe2000f8e00ff */
[----:B------:R-:W-:Y:S01]  /*c270*/  ULDC.64 UR8, c[0x0][0x280] ;  /* 0x0000a00000087ab9 */ /* 0x000fe20000000a00 */
[----:B------:R-:W-:Y:S01]  /*c280*/  @UP0 ULDC UR4, c[0x0][0x44c] ;  /* 0x0001130000040ab9 */ /* 0x000fe20000000800 */
[----:B------:R-:W-:Y:S01]  /*c290*/  @UP0 ULDC UR10, c[0x0][0x44c] ;  /* 0x00011300000a0ab9 */ /* 0x000fe20000000800 */
[----:B-1----:R-:W-:-:S02]  /*c2a0*/  SHF.R.S32.HI R7, RZ, 0x1f, R20 ;  /* 0x0000001fff077819 */ /* 0x002fc40000011414 */
[----:B------:R-:W1:Y:S01]  /*c2b0*/  S2R R20, SR_CTAID.Z ;  /* 0x0000000000147919 */ /* 0x000e620000002700 */
[----:B---3--:R-:W-:Y:S01]  /*c2c0*/  IMAD.SHL.U32 R2, R2, 0x40, RZ ;  /* 0x0000004002027824 */ /* 0x008fe200078e00ff */
[----:B----4-:R-:W-:-:S04]  /*c2d0*/  LOP3.LUT R21, R21, 0x7f, RZ, 0xc0, !PT ;  /* 0x0000007f15157812 */ /* 0x010fc800078ec0ff */
[----:B------:R-:W-:Y:S02]  /*c2e0*/  LOP3.LUT R2, R2, 0x40, RZ, 0xc0, !PT ;  /* 0x0000004002027812 */ /* 0x000fe400078ec0ff */
[----:B------:R-:W-:-:S05]  /*c2f0*/  SHF.R.U32.HI R21, RZ, 0x1, R21 ;  /* 0x00000001ff157819 */ /* 0x000fca0000011615 */
[----:B------:R-:W-:-:S04]  /*c300*/  IMAD.IADD R6, R2, 0x1, R21 ;  /* 0x0000000102067824 */ /* 0x000fc800078e0215 */
[----:B------:R-:W-:Y:S02]  /*c310*/  IMAD R6, R3, 0xc0, R6 ;  /* 0x000000c003067824 */ /* 0x000fe400078e0206 */
[----:B------:R-:W-:Y:S02]  /*c320*/  IMAD.U32 R3, RZ, RZ, UR47 ;  /* 0x0000002fff037e24 */ /* 0x000fe4000f8e00ff */
        /* <DEDUP_REMOVED lines=8> */
[----:B-1----:R-:W-:-:S04]  /*c3b0*/  IMAD.WIDE.U32 R2, R20, UR4, R2 ;  /* 0x0000000414027c25 */ /* 0x002fc8000f8e0002 */
[----:B------:R-:W-:Y:S01]  /*c3c0*/  IMAD R5, R20, UR5, R4 ;  /* 0x0000000514057c24 */ /* 0x000fe2000f8e0204 */
[--C-:B------:R-:W-:Y:S01]  /*c3d0*/  SHF.R.S32.HI R4, RZ, 0x1f, R0.reuse ;  /* 0x0000001fff047819 */ /* 0x100fe20000011400 */
[----:B------:R-:W-:Y:S01]  /*c3e0*/  ULDC.64 UR4, c[0x0][0x2d0] ;  /* 0x0000b40000047ab9 */ /* 0x000fe20000000a00 */
[----:B------:R-:W-:Y:S01]  /*c3f0*/  IMAD.MOV R7, RZ, RZ, -R0 ;  /* 0x000000ffff077224 */ /* 0x000fe200078e0a00 */
[----:B------:R-:W1:Y:S01]  /*c400*/  S2R R20, SR_TID.X ;  /* 0x0000000000147919 */ /* 0x000e620000002100 */
[----:B------:R-:W-:Y:S02]  /*c410*/  IMAD.IADD R3, R3, 0x1, R5 ;  /* 0x0000000103037824 */ /* 0x000fe400078e0205 */
[----:B------:R-:W-:-:S04]  /*c420*/  IMAD R4, R4, UR4, RZ ;  /* 0x0000000404047c24 */ /* 0x000fc8000f8e02ff */
[C---:B------:R-:W-:Y:S02]  /*c430*/  IMAD R8, R0.reuse, UR5, R4 ;  /* 0x0000000500087c24 */ /* 0x040fe4000f8e0204 */
[----:B------:R-:W-:-:S04]  /*c440*/  IMAD.WIDE.U32 R4, R0, UR4, R2 ;  /* 0x0000000400047c25 */ /* 0x000fc8000f8e0002 */
[----:B--2---:R-:W-:Y:S02]  /*c450*/  IMAD R0, R9, R7, R6 ;  /* 0x0000000709007224 */ /* 0x004fe400078e0206 */
        /* <DEDUP_REMOVED lines=9> */
[----:B-1----:R-:W-:Y:S02]  /*c4f0*/  IMAD.SHL.U32 R20, R20, 0x10, RZ ;  /* 0x0000001014147824 */ /* 0x002fe400078e00ff */
        /* <DEDUP_REMOVED lines=24> */
[----:B------:R-:W1:Y:S01]  /*c680*/  SHFL.IDX PT, R3, R0, RZ, 0x1e1f ;  /* 0x001e1fff00037589 */ /* 0x000e6200000e0000 */
[----:B------:R-:W-:Y:S01]  /*c690*/  IMAD.U32 R7, RZ, RZ, UR48 ;  /* 0x00000030ff077e24 */ /* 0x000fe2000f8e00ff */
[----:B------:R-:W-:Y:S02]  /*c6a0*/  ULDC UR4, c[0x0][0x288] ;  /* 0x0000a20000047ab9 */ /* 0x000fe40000000800 */
[----:B------:R-:W2:Y:S01]  /*c6b0*/  SHFL.IDX PT, R2, R4, RZ, 0x1e1f ;  /* 0x001e1fff04027589 */ /* 0x000ea200000e0000 */
[----:B------:R-:W-:Y:S02]  /*c6c0*/  IMAD R8, R9, UR4, RZ ;  /* 0x0000000409087c24 */ /* 0x000fe4000f8e02ff */
[----:B------:R-:W-:Y:S01]  /*c6d0*/  IMAD R7, R7, 0xc0, R21 ;  /* 0x000000c007077824 */ /* 0x000fe200078e0215 */
[----:B------:R-:W3:Y:S04]  /*c6e0*/  SHFL.IDX PT, R14, R0, 0x1, 0x1e1f ;  /* 0x003e1f00000e7f89 */ /* 0x000ee800000e0000 */
[----:B------:R-:W-:Y:S01]  /*c6f0*/  ISETP.GE.AND P1, PT, R7, R8, PT ;  /* 0x000000080700720c */ /* 0x000fe20003f26270 */
[----:B------:R-:W4:Y:S04]  /*c700*/  SHFL.IDX PT, R4, R4, 0x1, 0x1e1f ;  /* 0x003e1f0004047f89 */ /* 0x000f2800000e0000 */
[----:B------:R-:W0:Y:S08]  /*c710*/  SHFL.IDX PT, R6, R6, RZ, 0x1e1f ;  /* 0x001e1fff06067589 */ /* 0x000e3000000e0000 */
        /* <DEDUP_REMOVED lines=16> */
.L_x_12880:
        /* <DEDUP_REMOVED lines=12> */
.L_x_12819:
[----:B------:R-:W-:Y:S05]  /*c8e0*/  BSYNC B0 ;  /* 0x0000000000007941 */ /* 0x000fea0003800000 */
.L_x_12818:
        /* <DEDUP_REMOVED lines=11> */
.L_x_12881:
[----:B------:R-:W-:Y:S01]  /*c9a0*/  IMAD.MOV.U32 R20, RZ, RZ, 0x1 ;  /* 0x00000001ff147424 */ /* 0x000fe200078e00ff */
[----:B------:R-:W-:Y:S06]  /*c9b0*/  @!P0 BRA `(.L_x_12821) ;  /* 0x0000001000808947 */ /* 0x000fec0003800000 */
[----:B01----:R-:W0:Y:S01]  /*c9c0*/  S2R R2, SR_TID.X ;  /* 0x0000000000027919 */ /* 0x003e220000002100 */
[----:B------:R-:W-:Y:S01]  /*c9d0*/  UIADD3 UR4, UR44, 0x1, URZ ;  /* 0x000000012c047890 */ /* 0x000fe2000fffe03f */
[----:B---3--:R-:W-:Y:S01]  /*c9e0*/  LOP3.LUT R0, RZ, UR43, RZ, 0x33, !PT ;  /* 0x0000002bff007c12 */ /* 0x008fe2000f8e33ff */
[----:B------:R-:W-:Y:S01]  /*c9f0*/  ULOP3.LUT UR5, URZ, UR45, URZ, 0x33, !UPT ;  /* 0x0000002d3f057292 */ /* 0x000fe2000f8e333f */
[----:B------:R-:W1:Y:S01]  /*ca00*/  S2R R3, SR_TID.X ;  /* 0x0000000000037919 */ /* 0x000e620000002100 */
[----:B------:R-:W-:Y:S01]  /*ca10*/  UIMAD UR4, UR4, UR40, URZ ;  /* 0x00000028040472a4 */ /* 0x000fe2000f8e023f */
[----:B------:R-:W3:Y:S01]  /*ca20*/  S2R R4, SR_TID.X ;  /* 0x0000000000047919 */ /* 0x000ee20000002100 */
[----:B0-----:R-:W-:Y:S01]  /*ca30*/  IMAD.SHL.U32 R2, R2, 0x40, RZ ;  /* 0x0000004002027824 */ /* 0x001fe200078e00ff */
[----:B-1----:R-:W-:-:S04]  /*ca40*/  LOP3.LUT R3, R3, 0x7f, RZ, 0xc0, !PT ;  /* 0x0000007f03037812 */ /* 0x002fc800078ec0ff */
[----:B------:R-:W-:Y:S02]  /*ca50*/  LOP3.LUT R2, R2, 0x40, RZ, 0xc0, !PT ;  /* 0x0000004002027812 */ /* 0x000fe400078ec0ff */
[----:B------:R-:W-:Y:S02]  /*ca60*/  SHF.R.U32.HI R3, RZ, 0x1, R3 ;  /* 0x00000001ff037819 */ /* 0x000fe40000011603 */
[----:B---3--:R-:W-:Y:S01]  /*ca70*/  LOP3.LUT P1, RZ, R4, 0x4, RZ, 0xc0, !PT ;  /* 0x0000000404ff7812 */ /* 0x008fe2000782c0ff */
[----:B------:R-:W-:Y:S01]  /*ca80*/  IMAD.MOV.U32 R4, RZ, RZ, 0x40 ;  /* 0x00000040ff047424 */ /* 0x000fe200078e00ff */
[----:B------:R-:W-:Y:S02]  /*ca90*/  IADD3 R18, R2, R18, R3 ;  /* 0x0000001202127210 */ /* 0x000fe40007ffe003 */
[----:B------:R-:W-:Y:S02]  /*caa0*/  LOP3.LUT R3, RZ, UR4, RZ, 0x33, !PT ;  /* 0x00000004ff037c12 */ /* 0x000fe4000f8e33ff */
[----:B------:R-:W-:Y:S01]  /*cab0*/  SEL R4, R4, 0xffffffc0, !P1 ;  /* 0xffffffc004047807 */ /* 0x000fe20004800000 */
[----:B------:R-:W-:Y:S01]  /*cac0*/  VIADD R5, R18, 0xfffffe80 ;  /* 0xfffffe8012057836 */ /* 0x000fe20000000000 */
[----:B------:R-:W-:-:S03]  /*cad0*/  VIMNMX3 R0, R0, UR5, R3, !PT ;  /* 0x0000000500007c0f */ /* 0x000fc6000f800103 */
[----:B------:R-:W-:Y:S01]  /*cae0*/  IMAD.IADD R2, R4, 0x1, R23 ;  /* 0x0000000104027824 */ /* 0x000fe200078e0217 */
[C---:B------:R-:W-:Y:S01]  /*caf0*/  IADD3 R26, -R0.reuse, -0x2, RZ ;  /* 0xfffffffe001a7810 */ /* 0x040fe20007ffe1ff */
[----:B------:R-:W-:Y:S02]  /*cb00*/  IMAD R16, R0, -0x80, R5 ;  /* 0xffffff8000107824 */ /* 0x000fe400078e0205 */
[----:B------:R-:W-:Y:S02]  /*cb10*/  IMAD.MOV.U32 R5, RZ, RZ, 0x1 ;  /* 0x00000001ff057424 */ /* 0x000fe400078e00ff */
[----:B------:R-:W-:-:S07]  /*cb20*/  IMAD.MOV.U32 R4, RZ, RZ, RZ ;  /* 0x000000ffff047224 */ /* 0x000fce00078e00ff */
.L_x_12836:
[----:B------:R-:W3:Y:S01]  /*cb30*/  LDL R6, [R1+0x4] ;  /* 0x0000040001067983 */ /* 0x000ee20000100800 */
[----:B0-----:R-:W0:Y:S01]  /*cb40*/  LDC R0, c[0x0][0x430] ;  /* 0x00010c00ff007b82 */ /* 0x001e220000000800 */
[----:B------:R-:W-:Y:S01]  /*cb50*/  IMAD.MOV.U32 R8, RZ, RZ, R16 ;  /* 0x000000ffff087224 */ /* 0x000fe200078e0010 */
[----:B------:R-:W-:Y:S01]  /*cb60*/  ULDC.64 UR4, c[0x0][0x428] ;  /* 0x00010a0000047ab9 */ /* 0x000fe20000000a00 */
[----:B0-----:R-:W-:-:S13]  /*cb70*/  ISETP.NE.AND P0, PT, R0, 0x1, PT ;  /* 0x000000010000780c */ /* 0x001fda0003f05270 */
[----:B------:R-:W0:Y:S08]  /*cb80*/  @P0 LDC R3, c[0x0][0x434] ;  /* 0x00010d00ff030b82 */ /* 0x000e300000000800 */
[----:B------:R-:W1:Y:S01]  /*cb90*/  @P0 LDC R7, c[0x0][0x438] ;  /* 0x00010e00ff070b82 */ /* 0x000e620000000800 */
[----:B0-----:R-:W-:-:S05]  /*cba0*/  @P0 IMAD.HI.U32 R0, R16, R3, RZ ;  /* 0x0000000310000227 */ /* 0x001fca00078e00ff */
[----:B-1----:R-:W-:-:S04]  /*cbb0*/  @P0 SHF.R.U32.HI R8, RZ, R7, R0 ;  /* 0x00000007ff080219 */ /* 0x002fc80000011600 */
        /* <DEDUP_REMOVED lines=23> */
.L_x_12822:
[----:B------:R-:W-:Y:S02]  /*cd30*/  LEA R6, R0, UR46, 0x3 ;  /* 0x0000002e00067c11 */ /* 0x000fe4000f8e18ff */
[----:B------:R-:W-:-:S04]  /*cd40*/  SHF.L.U32 R10, R20, 0x1f, RZ ;  /* 0x0000001f140a7819 */ /* 0x000fc800000006ff */
[----:B------:R-:W0:Y:S02]  /*cd50*/  SYNCS.PHASECHK.TRANS64.TRYWAIT P1, [R6+URZ+0x17080], R10 ;  /* 0x0170800a060075a7 */ /* 0x000e24000802017f */
[----:B0-----:R-:W-:Y:S05]  /*cd60*/  @!P1 BRA `(.L_x_12823) ;  /* 0x0000002400489947 */ /* 0x001fea0003800000 */
.L_x_12882:
        /* <DEDUP_REMOVED lines=46> */
.L_x_12888:
        /* <DEDUP_REMOVED lines=21> */
.L_x_12825:
[----:B------:R0:W-:Y:S01]  /*d1a0*/  SYNCS.ARRIVE.TRANS64.A1T0 RZ, [R6+URZ+0x17070], RZ ;  /* 0x017070ff06ff79a7 */ /* 0x0001e2000810003f */
[----:B------:R-:W-:Y:S05]  /*d1b0*/  @!P2 BRA `(.L_x_12826) ;  /* 0x000000000004a947 */ /* 0x000fea0003800000 */
[----:B------:R-:W-:Y:S01]  /*d1c0*/  BPT.TRAP 0x1 ;  /* 0x000000040000795c */ /* 0x000fe20000300000 */
.L_x_12826:
[----:B------:R-:W3:Y:S02]  /*d1d0*/  SYNCS.PHASECHK.TRANS64.TRYWAIT P1, [R6+URZ+0x17040], R10 ;  /* 0x0170400a060075a7 */ /* 0x000ee4000802017f */
[----:B---3--:R-:W-:Y:S05]  /*d1e0*/  @!P1 BRA `(.L_x_12827) ;  /* 0x0000002000d89947 */ /* 0x008fea0003800000 */
.L_x_12889:
        /* <DEDUP_REMOVED lines=41> */
.L_x_12895:
        /* <DEDUP_REMOVED lines=18> */
.L_x_12829:
[----:B------:R-:W-:Y:S01]  /*d5a0*/  IMAD.U32 R2, RZ, RZ, UR41 ;  /* 0x00000029ff027e24 */ /* 0x000fe2000f8e00ff */
[----:B------:R0:W-:Y:S04]  /*d5b0*/  SYNCS.ARRIVE.TRANS64.A1T0 RZ, [R6+URZ+0x17030], RZ ;  /* 0x017030ff06ff79a7 */ /* 0x0001e8000810003f */
[----:B------:R-:W-:-:S04]  /*d5c0*/  LOP3.LUT R2, R2, 0x1, RZ, 0xfc, !PT ;  /* 0x0000000102027812 */ /* 0x000fc800078efcff */
[----:B------:R-:W-:-:S13]  /*d5d0*/  ISETP.NE.AND P1, PT, R2, 0x3, PT ;  /* 0x000000030200780c */ /* 0x000fda0003f25270 */
[----:B0-----:R-:W-:Y:S05]  /*d5e0*/  @!P1 BRA `(.L_x_12830) ;  /* 0x0000000000049947 */ /* 0x001fea0003800000 */
[----:B------:R-:W-:Y:S01]  /*d5f0*/  BPT.TRAP 0x1 ;  /* 0x000000040000795c */ /* 0x000fe20000300000 */
.L_x_12830:
[----:B------:R-:W-:Y:S02]  /*d600*/  LOP3.LUT R3, R5, 0x1, RZ, 0x3c, !PT ;  /* 0x0000000105037812 */ /* 0x000fe400078e3cff */
[----:B------:R-:W-:Y:S02]  /*d610*/  LEA R2, R4, UR46, 0x3 ;  /* 0x0000002e04027c11 */ /* 0x000fe4000f8e18ff */
[----:B------:R-:W-:-:S04]  /*d620*/  SHF.L.U32 R3, R3, 0x1f, RZ ;  /* 0x0000001f03037819 */ /* 0x000fc800000006ff */
[----:B------:R-:W0:Y:S02]  /*d630*/  SYNCS.PHASECHK.TRANS64.TRYWAIT P2, [R2+URZ+0x17070], R3 ;  /* 0x01707003020075a7 */ /* 0x000e24000804017f */
[----:B0-----:R-:W-:Y:S05]  /*d640*/  @!P2 BRA `(.L_x_12831) ;  /* 0x000000200070a947 */ /* 0x001fea0003800000 */
.L_x_12896:
[----:B------:R-:W-:-:S06]  /*d650*/  ULOP3.LUT UR4, UR41, 0x2, URZ, 0xfc, !UPT ;  /* 0x0000000229047892 */ /* 0x000fcc000f8efc3f */
[----:B------:R-:W-:-:S05]  /*d660*/  IMAD.U32 R6, RZ, RZ, UR4 ;  /* 0x00000004ff067e24 */ /* 0x000fca000f8e00ff */
[----:B------:R-:W-:-:S13]  /*d670*/  ISETP.NE.AND P2, PT, R6, 0x3, PT ;  /* 0x000000030600780c */ /* 0x000fda0003f45270 */
[----:B------:R-:W-:Y:S05]  /*d680*/  @!P2 BRA `(.L_x_12832) ;  /* 0x000000000004a947 */ /* 0x000fea0003800000 */
[----:B------:R-:W-:Y:S01]  /*d690*/  BPT.TRAP 0x1 ;  /* 0x000000040000795c */ /* 0x000fe20000300000 */
.L_x_12832:
[----:B------:R-:W-:Y:S01]  /*d6a0*/  SHF.L.U32 R5, R5, 0x1f, RZ ;  /* 0x0000001f05057819 */ /* 0x000fe200000006ff */
[----:B0-----:R-:W-:-:S03]  /*d6b0*/  IMAD R3, R4, 0x3000, RZ ;  /* 0x0000300004037824 */ /* 0x001fc600078e02ff */
[----:B------:R-:W0:Y:S02]  /*d6c0*/  SYNCS.PHASECHK.TRANS64.TRYWAIT P2, [R2+URZ+0x17060], R5 ;  /* 0x01706005020075a7 */ /* 0x000e24000804017f */
[----:B0-----:R-:W-:Y:S05]  /*d6d0*/  @!P2 BRA `(.L_x_12833) ;  /* 0x000000200060a947 */ /* 0x001fea0003800000 */
.L_x_12897:
        /* <DEDUP_REMOVED lines=65> */
.L_x_12834:
[----:B-1----:R1:W-:Y:S01]  /*daf0*/  SYNCS.ARRIVE.TRANS64.A1T0 RZ, [R2+URZ+0x17050], RZ ;  /* 0x017050ff02ff79a7 */ /* 0x0023e2000810003f */
[----:B------:R-:W-:Y:S06]  /*db00*/  BAR.SYNC.DEFER_BLOCKING 0x2, 0x80 ;  /* 0x0082000000007b1d */ /* 0x000fec0000010000 */
[----:B------:R-:W-:Y:S05]  /*db10*/  @!P1 BRA `(.L_x_12835) ;  /* 0x0000000000049947 */ /* 0x000fea0003800000 */
[----:B------:R-:W-:Y:S01]  /*db20*/  BPT.TRAP 0x1 ;  /* 0x000000040000795c */ /* 0x000fe20000300000 */
.L_x_12835:
        /* <DEDUP_REMOVED lines=9> */
.L_x_12821:
[----:B---3--:R-:W-:-:S07]  /*dbc0*/  IMAD.MOV.U32 R0, RZ, RZ, RZ ;  /* 0x000000ffff007224 */ /* 0x008fce00078e00ff */
.L_x_12837:
[----:B------:R-:W-:-:S06]  /*dbd0*/  ULOP3.LUT UR4, UR41, 0x1, URZ, 0xfc, !UPT ;  /* 0x0000000129047892 */ /* 0x000fcc000f8efc3f */
[----:B01----:R-:W-:-:S05]  /*dbe0*/  IMAD.U32 R2, RZ, RZ, UR4 ;  /* 0x00000004ff027e24 */ /* 0x003fca000f8e00ff */
[----:B------:R-:W-:-:S13]  /*dbf0*/  ISETP.NE.AND P1, PT, R2, 0x3, PT ;  /* 0x000000030200780c */ /* 0x000fda0003f25270 */
[----:B------:R-:W-:Y:S05]  /*dc00*/  @!P1 BRA `(.L_x_12838) ;  /* 0x0000000000049947 */ /* 0x000fea0003800000 */
[----:B------:R-:W-:Y:S01]  /*dc10*/  BPT.TRAP 0x1 ;  /* 0x000000040000795c */ /* 0x000fe20000300000 */
.L_x_12838:
[----:B------:R-:W-:Y:S01]  /*dc20*/  LOP3.LUT R2, R20, 0x1, RZ, 0x3c, !PT ;  /* 0x0000000114027812 */ /* 0x000fe200078e3cff */
[----:B------:R-:W-:Y:S01]  /*dc30*/  BSSY B0, `(.L_x_12839) ;  /* 0x0000005000007945 */ /* 0x000fe20003800000 */
[----:B------:R-:W-:Y:S02]  /*dc40*/  LEA R3, R0, UR46, 0x3 ;  /* 0x0000002e00037c11 */ /* 0x000fe4000f8e18ff */
[----:B------:R-:W-:-:S04]  /*dc50*/  SHF.L.U32 R2, R2, 0x1f, RZ ;  /* 0x0000001f02027819 */ /* 0x000fc800000006ff */
[----:B------:R-:W0:Y:S02]  /*dc60*/  SYNCS.PHASECHK.TRANS64.TRYWAIT P0, [R3+URZ+0x17070], R2 ;  /* 0x01707002030075a7 */ /* 0x000e24000800017f */
[----:B0-----:R-:W-:Y:S05]  /*dc70*/  @!P0 BRA `(.L_x_12840) ;  /* 0x0000001c000c8947 */ /* 0x001fea0003800000 */
.L_x_12898:
[----:B------:R-:W-:Y:S05]  /*dc80*/  BSYNC B0 ;  /* 0x0000000000007941 */ /* 0x000fea0003800000 */
.L_x_12839:
[----:B------:R-:W-:-:S06]  /*dc90*/  ULOP3.LUT UR4, UR41, 0x2, URZ, 0xfc, !UPT ;  /* 0x0000000229047892 */ /* 0x000fcc000f8efc3f */
[----:B------:R-:W-:-:S05]  /*dca0*/  IMAD.U32 R4, RZ, RZ, UR4 ;  /* 0x00000004ff047e24 */ /* 0x000fca000f8e00ff */
[----:B------:R-:W-:-:S13]  /*dcb0*/  ISETP.NE.AND P0, PT, R4, 0x3, PT ;  /* 0x000000030400780c */ /* 0x000fda0003f05270 */
[----:B------:R-:W-:Y:S05]  /*dcc0*/  @!P0 BRA `(.L_x_12841) ;  /* 0x0000000000048947 */ /* 0x000fea0003800000 */
[----:B------:R-:W-:Y:S01]  /*dcd0*/  BPT.TRAP 0x1 ;  /* 0x000000040000795c */ /* 0x000fe20000300000 */
.L_x_12841:
[----:B------:R-:W-:Y:S01]  /*dce0*/  SHF.L.U32 R4, R20, 0x1f, RZ ;  /* 0x0000001f14047819 */ /* 0x000fe200000006ff */
[----:B0-----:R-:W-:-:S03]  /*dcf0*/  IMAD R2, R0, 0x3000, RZ ;  /* 0x0000300000027824 */ /* 0x001fc600078e02ff */
[----:B------:R-:W0:Y:S02]  /*dd00*/  SYNCS.PHASECHK.TRANS64.TRYWAIT P0, [R3+URZ+0x17060], R4 ;  /* 0x01706004030075a7 */ /* 0x000e24000800017f */
[----:B------:R-:W-:Y:S01]  /*dd10*/  LOP3.LUT R12, R2, R24, RZ, 0xfc, !PT ;  /* 0x00000018020c7212 */ /* 0x000fe200078efcff */
[----:B0-----:R-:W-:Y:S06]  /*dd20*/  @!P0 BRA `(.L_x_12842) ;  /* 0x0000001800f48947 */ /* 0x001fec0003800000 */
.L_x_12899:
[----:B------:R-:W-:Y:S05]  /*dd30*/  WARPSYNC.ALL ;  /* 0x0000000000007948 */ /* 0x000fea0003800000 */
[----:B0-----:R-:W0:Y:S01]  /*dd40*/  LDSM.16.MT88.4 R4, [R12+UR46+0x6400] ;  /* 0x0064002e0c04783b */ /* 0x001e220008004200 */
[C---:B--2---:R-:W-:Y:S01]  /*dd50*/  VIADD R14, R2.reuse, 0x1000 ;  /* 0x00001000020e7836 */ /* 0x044fe20000000000 */
        /* <DEDUP_REMOVED lines=61> */
.L_x_12843:
[----:B-1----:R1:W-:Y:S01]  /*e130*/  SYNCS.ARRIVE.TRANS64.A1T0 RZ, [R3+URZ+0x17050], RZ ;  /* 0x017050ff03ff79a7 */ /* 0x0023e2000810003f */
[----:B------:R-:W-:Y:S06]  /*e140*/  BAR.SYNC.DEFER_BLOCKING 0x2, 0x80 ;  /* 0x0082000000007b1d */ /* 0x000fec0000010000 */
[----:B------:R-:W-:Y:S05]  /*e150*/  @!P1 BRA `(.L_x_12844) ;  /* 0x0000000000049947 */ /* 0x000fea0003800000 */
[----:B------:R-:W-:Y:S01]  /*e160*/  BPT.TRAP 0x1 ;  /* 0x000000040000795c */ /* 0x000fe20000300000 */
.L_x_12844:
        /* <DEDUP_REMOVED lines=10> */
.L_x_12801:
[----:B------:R-:W1:Y:S01]  /*e210*/  S2R R4, SR_CgaCtaId ;  /* 0x0000000000047919 */ /* 0x000e620000008800 */
[----:B------:R-:W-:Y:S02]  /*e220*/  MOV R3, 0x400 ;  /* 0x0000040000037802 */ /* 0x000fe40000000f00 */
[----:B------:R-:W-:Y:S02]  /*e230*/  SHF.L.U32 R2, R2, 0x1f, RZ ;  /* 0x0000001f02027819 */ /* 0x000fe400000006ff */
[----:B-1----:R-:W-:-:S04]  /*e240*/  LEA R7, R4, R3, 0x18 ;  /* 0x0000000304077211 */ /* 0x002fc800078ec0ff */
[----:B------:R-:W1:Y:S02]  /*e250*/  SYNCS.PHASECHK.TRANS64.TRYWAIT P0, [R7+URZ+0x17020], R2 ;  /* 0x01702002070075a7 */ /* 0x000e64000800017f */
[----:B-1----:R-:W-:Y:S05]  /*e260*/  @!P0 BRA `(.L_x_12845) ;  /* 0x0000001400b88947 */ /* 0x002fea0003800000 */
.L_x_12900:
        /* <DEDUP_REMOVED lines=13> */
.L_x_12846:
[----:B------:R-:W-:Y:S01]  /*e340*/  IMAD R5, R0, 0x8, R7 ;  /* 0x0000000800057824 */ /* 0x000fe200078e0207 */
[----:B------:R-:W-:Y:S01]  /*e350*/  SHF.L.U32 R2, R20, 0x1f, RZ ;  /* 0x0000001f14027819 */ /* 0x000fe200000006ff */
[----:B------:R-:W-:-:S03]  /*e360*/  VIADD R0, R0, 0x1 ;  /* 0x0000000100007836 */ /* 0x000fc60000000000 */
[----:B------:R-:W1:Y:S02]  /*e370*/  SYNCS.PHASECHK.TRANS64.TRYWAIT P1, [R5+URZ+0x17040], R2 ;  /* 0x01704002050075a7 */ /* 0x000e64000802017f */
[----:B------:R-:W-:-:S04]  /*e380*/  ISETP.NE.AND P2, PT, R0, 0x2, PT ;  /* 0x000000020000780c */ /* 0x000fc80003f45270 */
[----:B------:R-:W-:Y:S01]  /*e390*/  SEL R3, RZ, 0x1, P2 ;  /* 0x00000001ff037807 */ /* 0x000fe20001000000 */
[----:B-1----:R-:W-:Y:S08]  /*e3a0*/  @!P1 BRA `(.L_x_12847) ;  /* 0x00000014007c9947 */ /* 0x002ff00003800000 */
.L_x_12901:
[----:B------:R-:W-:Y:S02]  /*e3b0*/  SEL R0, R0, RZ, P2 ;  /* 0x000000ff00007207 */ /* 0x000fe40001000000 */
[----:B------:R-:W-:Y:S01]  /*e3c0*/  LOP3.LUT R3, R20, R3, RZ, 0x3c, !PT ;  /* 0x0000000314037212 */ /* 0x000fe200078e3cff */
[----:B------:R-:W-:Y:S06]  /*e3d0*/  @!P0 BRA `(.L_x_12848) ;  /* 0x0000000000048947 */ /* 0x000fec0003800000 */
[----:B------:R-:W-:Y:S01]  /*e3e0*/  BPT.TRAP 0x1 ;  /* 0x000000040000795c */ /* 0x000fe20000300000 */
.L_x_12848:
[----:B------:R-:W-:Y:S01]  /*e3f0*/  IMAD R7, R0, 0x8, R7 ;  /* 0x0000000800077824 */ /* 0x000fe200078e0207 */
[----:B------:R-:W-:-:S04]  /*e400*/  SHF.L.U32 R0, R3, 0x1f, RZ ;  /* 0x0000001f03007819 */ /* 0x000fc800000006ff */
[----:B------:R-:W2:Y:S02]  /*e410*/  SYNCS.PHASECHK.TRANS64.TRYWAIT P1, [R7+URZ+0x17040], R0 ;  /* 0x01704000070075a7 */ /* 0x000ea4000802017f */
[----:B--2---:R-:W-:Y:S05]  /*e420*/  @!P1 BRA `(.L_x_12849) ;  /* 0x0000001400709947 */ /* 0x004fea0003800000 */
.L_x_12902:
[----:B------:R-:W-:Y:S05]  /*e430*/  @!P0 BRA `(.L_x_12850) ;  /* 0x0000000000048947 */ /* 0x000fea0003800000 */
[----:B------:R-:W-:Y:S01]  /*e440*/  BPT.TRAP 0x1 ;  /* 0x000000040000795c */ /* 0x000fe20000300000 */
.L_x_12850:
[----:B------:R-:W3:Y:S02]  /*e450*/  SYNCS.PHASECHK.TRANS64.TRYWAIT P1, [R5+URZ+0x17060], R2 ;  /* 0x01706002050075a7 */ /* 0x000ee4000802017f */
[----:B---3--:R-:W-:Y:S05]  /*e460*/  @!P1 BRA `(.L_x_12851) ;  /* 0x0000001400749947 */ /* 0x008fea0003800000 */
.L_x_12903:
[----:B------:R-:W-:Y:S05]  /*e470*/  @!P0 BRA `(.L_x_12852) ;  /* 0x0000000000048947 */ /* 0x000fea0003800000 */
[----:B------:R-:W-:Y:S01]  /*e480*/  BPT.TRAP 0x1 ;  /* 0x000000040000795c */ /* 0x000fe20000300000 */
.L_x_12852:
[----:B------:R-:W4:Y:S02]  /*e490*/  SYNCS.PHASECHK.TRANS64.TRYWAIT P1, [R7+URZ+0x17060], R0 ;  /* 0x01706000070075a7 */ /* 0x000f24000802017f */
[----:B----4-:R-:W-:Y:S05]  /*e4a0*/  @!P1 BRA `(.L_x_12853) ;  /* 0x0000001400789947 */ /* 0x010fea0003800000 */
.L_x_12904:
[----:B------:R-:W-:Y:S05]  /*e4b0*/  @!P0 BRA `(.L_x_12854) ;  /* 0x0000000000048947 */ /* 0x000fea0003800000 */
[----:B------:R-:W-:Y:S01]  /*e4c0*/  BPT.TRAP 0x1 ;  /* 0x000000040000795c */ /* 0x000fe20000300000 */
.L_x_12854:
[----:B------:R-:W0:Y:S02]  /*e4d0*/  SYNCS.PHASECHK.TRANS64.TRYWAIT P1, [R5+URZ+0x17080], R2 ;  /* 0x01708002050075a7 */ /* 0x000e24000802017f */
[----:B0-----:R-:W-:Y:S05]  /*e4e0*/  @!P1 BRA `(.L_x_12855) ;  /* 0x00000014007c9947 */ /* 0x001fea0003800000 */
.L_x_12905:
[----:B------:R-:W-:Y:S05]  /*e4f0*/  @!P0 BRA `(.L_x_12856) ;  /* 0x0000000000048947 */ /* 0x000fea0003800000 */
[----:B------:R-:W-:Y:S01]  /*e500*/  BPT.TRAP 0x1 ;  /* 0x000000040000795c */ /* 0x000fe20000300000 */
.L_x_12856:
[----:B------:R0:W0:Y:S02]  /*e510*/  SYNCS.PHASECHK.TRANS64.TRYWAIT P0, [R7+URZ+0x17080], R0 ;  /* 0x01708000070075a7 */ /* 0x000024000800017f */
[----:B0-----:R-:W-:Y:S05]  /*e520*/  @!P0 NANOSLEEP.SYNCS 0x989680 ;  /* 0x009896800000895d */ /* 0x001fea0003900000 */
[----:B------:R-:W0:Y:S02]  /*e530*/  @!P0 SYNCS.PHASECHK.TRANS64 P0, [R7+URZ+0x17080], R0 ;  /* 0x01708000070085a7 */ /* 0x000e24000800007f */
[----:B0-----:R-:W-:Y:S05]  /*e540*/  @!P0 BRA `(.L_x_12856) ;  /* 0xfffffffc00f08947 */ /* 0x001fea000383ffff */
.L_x_12757:
[----:B------:R-:W-:Y:S05]  /*e550*/  BSYNC B6 ;  /* 0x0000000000067941 */ /* 0x000fea0003800000 */
.L_x_12754:
[----:B------:R-:W-:Y:S05]  /*e560*/  EXIT ;  /* 0x000000000000794d */ /* 0x000fea0003800000 */
.L_x_12761:
[----:B0-----:R-:W-:-:S04]  /*e570*/  IMAD.U32 R3, RZ, RZ, UR42 ;  /* 0x0000002aff037e24 */ /* 0x001fc8000f8e00ff */
[----:B------:R0:W1:Y:S03]  /*e580*/  SYNCS.PHASECHK.TRANS64.TRYWAIT P0, [R3+URZ+0x17000], R0 ;  /* 0x01700000030075a7 */ /* 0x000066000800017f */
[----:B-1----:R-:W-:Y:S05]  /*e590*/  @!P0 NANOSLEEP.SYNCS 0x989680 ;  /* 0x009896800000895d */ /* 0x002fea0003900000 */
[----:B------:R-:W1:Y:S02]  /*e5a0*/  @!P0 SYNCS.PHASECHK.TRANS64 P0, [R3+URZ+0x17000], R0 ;  /* 0x01700000030085a7 */ /* 0x000e64000800007f */
[----:B-1----:R-:W-:Y:S05]  /*e5b0*/  @!P0 BRA `(.L_x_12761) ;  /* 0xfffffffc00ec8947 */ /* 0x002fea000383ffff */
[----:B------:R-:W-:Y:S05]  /*e5c0*/  BRA `(.L_x_12857) ;  /* 0xffffff3000147947 */ /* 0x000fea000383ffff */
.L_x_12765:
[----:B0-----:R-:W-:-:S04]  /*e5d0*/  IMAD.U32 R3, RZ, RZ, UR42 ;  /* 0x0000002aff037e24 */ /* 0x001fc8000f8e00ff */
[----:B------:R0:W2:Y:S03]  /*e5e0*/  SYNCS.PHASECHK.TRANS64.TRYWAIT P1, [R3+URZ+0x17030], R0 ;  /* 0x01703000030075a7 */ /* 0x0000a6000802017f */
[----:B--2---:R-:W-:Y:S05]  /*e5f0*/  @!P1 NANOSLEEP.SYNCS 0x989680 ;  /* 0x009896800000995d */ /* 0x004fea0003900000 */
[----:B------:R-:W2:Y:S02]  /*e600*/  @!P1 SYNCS.PHASECHK.TRANS64 P1, [R3+URZ+0x17030], R0 ;  /* 0x01703000030095a7 */ /* 0x000ea4000802007f */
[----:B--2---:R-:W-:Y:S05]  /*e610*/  @!P1 BRA `(.L_x_12765) ;  /* 0xfffffffc00ec9947 */ /* 0x004fea000383ffff */
[----:B------:R-:W-:Y:S05]  /*e620*/  BRA `(.L_x_12764) ;  /* 0xffffff3000307947 */ /* 0x000fea000383ffff */
.L_x_12771:
[----:B-1----:R-:W-:-:S04]  /*e630*/  IMAD.U32 R11, RZ, RZ, UR25 ;  /* 0x00000019ff0b7e24 */ /* 0x002fc8000f8e00ff */
[----:B------:R1:W2:Y:S03]  /*e640*/  SYNCS.PHASECHK.TRANS64.TRYWAIT P1, [R11+URZ+0x17030], R0 ;  /* 0x017030000b0075a7 */ /* 0x0002a6000802017f */
[----:B--2---:R-:W-:Y:S05]  /*e650*/  @!P1 NANOSLEEP.SYNCS 0x989680 ;  /* 0x009896800000995d */ /* 0x004fea0003900000 */
[----:B------:R-:W2:Y:S02]  /*e660*/  @!P1 SYNCS.PHASECHK.TRANS64 P1, [R11+URZ+0x17030], R0 ;  /* 0x017030000b0095a7 */ /* 0x000ea4000802007f */
[----:B--2---:R-:W-:Y:S05]  /*e670*/  @!P1 BRA `(.L_x_12771) ;  /* 0xfffffffc00ec9947 */ /* 0x004fea000383ffff */
[----:B------:R-:W-:Y:S05]  /*e680*/  BRA `(.L_x_12770) ;  /* 0xffffff54007c7947 */ /* 0x000fea000383ffff */
.L_x_12775:
[----:B-1----:R-:W-:-:S04]  /*e690*/  IMAD.U32 R11, RZ, RZ, UR11 ;  /* 0x0000000bff0b7e24 */ /* 0x002fc8000f8e00ff */
[----:B------:R1:W2:Y:S03]  /*e6a0*/  SYNCS.PHASECHK.TRANS64.TRYWAIT P1, [R11+URZ+0x17050], R0 ;  /* 0x017050000b0075a7 */ /* 0x0002a6000802017f */
[----:B--2---:R-:W-:Y:S05]  /*e6b0*/  @!P1 NANOSLEEP.SYNCS 0x989680 ;  /* 0x009896800000995d */ /* 0x004fea0003900000 */
[----:B------:R-:W2:Y:S02]  /*e6c0*/  @!P1 SYNCS.PHASECHK.TRANS64 P1, [R11+URZ+0x17050], R0 ;  /* 0x017050000b0095a7 */ /* 0x000ea4000802007f */
[----:B--2---:R-:W-:Y:S05]  /*e6d0*/  @!P1 BRA `(.L_x_12775) ;  /* 0xfffffffc00ec9947 */ /* 0x004fea000383ffff */
[----:B------:R-:W-:Y:S05]  /*e6e0*/  BRA `(.L_x_12774) ;  /* 0xffffff5400d47947 */ /* 0x000fea000383ffff */
.L_x_12783:
[----:B-1----:R-:W-:-:S04]  /*e6f0*/  IMAD.U32 R11, RZ, RZ, UR22 ;  /* 0x00000016ff0b7e24 */ /* 0x002fc8000f8e00ff */
[----:B------:R1:W2:Y:S03]  /*e700*/  SYNCS.PHASECHK.TRANS64.TRYWAIT P1, [R11+URZ+0x17030], R0 ;  /* 0x017030000b0075a7 */ /* 0x0002a6000802017f */
[----:B--2---:R-:W-:Y:S05]  /*e710*/  @!P1 NANOSLEEP.SYNCS 0x989680 ;  /* 0x009896800000995d */ /* 0x004fea0003900000 */
[----:B------:R-:W2:Y:S02]  /*e720*/  @!P1 SYNCS.PHASECHK.TRANS64 P1, [R11+URZ+0x17030], R0 ;  /* 0x017030000b0095a7 */ /* 0x000ea4000802007f */
[----:B--2---:R-:W-:Y:S05]  /*e730*/  @!P1 BRA `(.L_x_12783) ;  /* 0xfffffffc00ec9947 */ /* 0x004fea000383ffff */
[----:B------:R-:W-:Y:S05]  /*e740*/  BRA `(.L_x_12782) ;  /* 0xffffff7800ac7947 */ /* 0x000fea000383ffff */
.L_x_12787:
[----:B-1----:R-:W-:-:S04]  /*e750*/  IMAD.U32 R11, RZ, RZ, UR14 ;  /* 0x0000000eff0b7e24 */ /* 0x002fc8000f8e00ff */
[----:B------:R1:W2:Y:S03]  /*e760*/  SYNCS.PHASECHK.TRANS64.TRYWAIT P1, [R11+URZ+0x17050], R0 ;  /* 0x017050000b0075a7 */ /* 0x0002a6000802017f */
[----:B--2---:R-:W-:Y:S05]  /*e770*/  @!P1 NANOSLEEP.SYNCS 0x989680 ;  /* 0x009896800000995d */ /* 0x004fea0003900000 */
[----:B------:R-:W2:Y:S02]  /*e780*/  @!P1 SYNCS.PHASECHK.TRANS64 P1, [R11+URZ+0x17050], R0 ;  /* 0x017050000b0095a7 */ /* 0x000ea4000802007f */
[----:B--2---:R-:W-:Y:S05]  /*e790*/  @!P1 BRA `(.L_x_12787) ;  /* 0xfffffffc00ec9947 */ /* 0x004fea000383ffff */
[----:B------:R-:W-:Y:S05]  /*e7a0*/  BRA `(.L_x_12786) ;  /* 0xffffff7c00047947 */ /* 0x000fea000383ffff */
.L_x_12794:
[----:B-1----:R-:W-:-:S04]  /*e7b0*/  IMAD.U32 R5, RZ, RZ, UR16 ;  /* 0x00000010ff057e24 */ /* 0x002fc8000f8e00ff */
[----:B------:R1:W2:Y:S03]  /*e7c0*/  SYNCS.PHASECHK.TRANS64.TRYWAIT P1, [R5+URZ+0x17050], R4 ;  /* 0x01705004050075a7 */ /* 0x0002a6000802017f */
[----:B--2---:R-:W-:Y:S05]  /*e7d0*/  @!P1 NANOSLEEP.SYNCS 0x989680 ;  /* 0x009896800000995d */ /* 0x004fea0003900000 */
[----:B------:R-:W2:Y:S02]  /*e7e0*/  @!P1 SYNCS.PHASECHK.TRANS64 P1, [R5+URZ+0x17050], R4 ;  /* 0x01705004050095a7 */ /* 0x000ea4000802007f */
[----:B--2---:R-:W-:Y:S05]  /*e7f0*/  @!P1 BRA `(.L_x_12794) ;  /* 0xfffffffc00ec9947 */ /* 0x004fea000383ffff */
[----:B------:R-:W-:Y:S05]  /*e800*/  BRA `(.L_x_12793) ;  /* 0xffffff9400507947 */ /* 0x000fea000383ffff */
.L_x_12807:
[----:B------:R-:W-:Y:S02]  /*e810*/  IMAD.MOV.U32 R13, RZ, RZ, R26 ;  /* 0x000000ffff0d7224 */ /* 0x000fe400078e001a */
[----:B------:R-:W-:Y:S02]  /*e820*/  IMAD.MOV.U32 R12, RZ, RZ, RZ ;  /* 0x000000ffff0c7224 */ /* 0x000fe400078e00ff */
[----:B------:R-:W-:Y:S02]  /*e830*/  IMAD.MOV.U32 R11, RZ, RZ, 0x1f ;  /* 0x0000001fff0b7424 */ /* 0x000fe400078e00ff */
[----:B------:R-:W-:-:S07]  /*e840*/  IMAD.MOV.U32 R15, RZ, RZ, -0x1 ;  /* 0xffffffffff0f7424 */ /* 0x000fce00078e00ff */
[----:B-----5:R-:W-:Y:S05]  /*e850*/  WARPSYNC.COLLECTIVE R15, `(.L_x_12858) ;  /* 0x000000000f087348 */ /* 0x020fea0003c00000 */
[----:B------:R0:W1:Y:S02]  /*e860*/  SHFL.IDX P6, R14, R13, R12, R11 ;  /* 0x0000000c0d0e7389 */ /* 0x00006400000c000b */
[----:B01---5:R-:W-:Y:S01]  /*e870*/  ENDCOLLECTIVE ;  /* 0x000000000000791b */ /* 0x023fe20003800000 */
.L_x_12858:
[----:B------:R-:W-:Y:S05]  /*e880*/  BRA `(.L_x_12859) ;  /* 0xffffffcc002c7947 */ /* 0x000fea000383ffff */
.L_x_12809:
[----:B0-----:R0:W1:Y:S02]  /*e890*/  SYNCS.PHASECHK.TRANS64.TRYWAIT P0, [R27+URZ+0x17080], R10 ;  /* 0x0170800a1b0075a7 */ /* 0x001064000800017f */
[----:B-1----:R-:W-:Y:S05]  /*e8a0*/  @!P0 NANOSLEEP.SYNCS 0x989680 ;  /* 0x009896800000895d */ /* 0x002fea0003900000 */
[----:B------:R-:W1:Y:S02]  /*e8b0*/  @!P0 SYNCS.PHASECHK.TRANS64 P0, [R27+URZ+0x17080], R10 ;  /* 0x0170800a1b0085a7 */ /* 0x000e64000800007f */
[----:B-1----:R-:W-:Y:S05]  /*e8c0*/  @!P0 BRA `(.L_x_12809) ;  /* 0xfffffffc00f08947 */ /* 0x002fea000383ffff */
[----:B------:R-:W-:Y:S05]  /*e8d0*/  BRA `(.L_x_12860) ;  /* 0xffffffcc00b87947 */ /* 0x000fea000383ffff */
.L_x_12810:
        /* <DEDUP_REMOVED lines=8> */
.L_x_12862:
[----:B------:R-:W-:Y:S05]  /*e960*/  BSYNC B0 ;  /* 0x0000000000007941 */ /* 0x000fea0003800000 */
.L_x_12861:
        /* <DEDUP_REMOVED lines=10> */
.L_x_12863:
        /* <DEDUP_REMOVED lines=8> */
.L_x_12864:
        /* <DEDUP_REMOVED lines=8> */
.L_x_12865:
        /* <DEDUP_REMOVED lines=13> */
.L_x_12813:
[----:B0-----:R0:W1:Y:S02]  /*ebe0*/  SYNCS.PHASECHK.TRANS64.TRYWAIT P1, [R27+URZ+0x17040], R10 ;  /* 0x0170400a1b0075a7 */ /* 0x001064000802017f */
[----:B-1----:R-:W-:Y:S05]  /*ebf0*/  @!P1 NANOSLEEP.SYNCS 0x989680 ;  /* 0x009896800000995d */ /* 0x002fea0003900000 */
[----:B------:R-:W1:Y:S02]  /*ec00*/  @!P1 SYNCS.PHASECHK.TRANS64 P1, [R27+URZ+0x17040], R10 ;  /* 0x0170400a1b0095a7 */ /* 0x000e64000802007f */
[----:B-1----:R-:W-:Y:S05]  /*ec10*/  @!P1 BRA `(.L_x_12813) ;  /* 0xfffffffc00f09947 */ /* 0x002fea000383ffff */
[----:B------:R-:W-:Y:S05]  /*ec20*/  BRA `(.L_x_12867) ;  /* 0xffffffd000107947 */ /* 0x000fea000383ffff */
.L_x_12814:
        /* <DEDUP_REMOVED lines=8> */
.L_x_12869:
[----:B------:R-:W-:Y:S05]  /*ecb0*/  BSYNC B0 ;  /* 0x0000000000007941 */ /* 0x000fea0003800000 */
.L_x_12868:
        /* <DEDUP_REMOVED lines=8> */
.L_x_12870:
        /* <DEDUP_REMOVED lines=8> */
.L_x_12871:
        /* <DEDUP_REMOVED lines=11> */
.L_x_12872:
[----:B------:R-:W-:Y:S05]  /*ee70*/  BRA `(.L_x_12873) ;  /* 0xffffffd000187947 */ /* 0x000fea000383ffff */
.L_x_12817:
        /* <DEDUP_REMOVED lines=8> */
.L_x_12874:
[----:B------:R-:W-:Y:S02]  /*ef00*/  IMAD R7, R7, 0xc0, R21 ;  /* 0x000000c007077824 */ /* 0x000fe400078e0215 */
[----:B------:R-:W-:Y:S02]  /*ef10*/  IMAD.MOV.U32 R13, RZ, RZ, R0 ;  /* 0x000000ffff0d7224 */ /* 0x000fe400078e0000 */
[----:B------:R-:W-:-:S07]  /*ef20*/  IMAD.MOV.U32 R2, RZ, RZ, R14 ;  /* 0x000000ffff027224 */ /* 0x000fce00078e000e */
[----:B------:R-:W-:Y:S05]  /*ef30*/  WARPSYNC.COLLECTIVE R15, `(.L_x_12875) ;  /* 0x000000000f087348 */ /* 0x000fea0003c00000 */
[----:B------:R0:W1:Y:S02]  /*ef40*/  SHFL.IDX P6, R14, R13, R12, R11 ;  /* 0x0000000c0d0e7389 */ /* 0x00006400000c000b */
[----:B01----:R-:W-:Y:S01]  /*ef50*/  ENDCOLLECTIVE ;  /* 0x000000000000791b */ /* 0x003fe20003800000 */
.L_x_12875:
        /* <DEDUP_REMOVED lines=9> */
.L_x_12876:
        /* <DEDUP_REMOVED lines=14> */
.L_x_12877:
        /* <DEDUP_REMOVED lines=9> */
.L_x_12878:
        /* <DEDUP_REMOVED lines=13> */
.L_x_12879:
[----:B------:R-:W-:Y:S05]  /*f230*/  BRA `(.L_x_12880) ;  /* 0xffffffd400787947 */ /* 0x000fea000383ffff */
.L_x_12820:
[----:B---3--:R3:W4:Y:S02]  /*f240*/  SYNCS.PHASECHK.TRANS64.TRYWAIT P1, [R27+URZ+0x17020], R0 ;  /* 0x017020001b0075a7 */ /* 0x008724000802017f */
[----:B----4-:R-:W-:Y:S05]  /*f250*/  @!P1 NANOSLEEP.SYNCS 0x989680 ;  /* 0x009896800000995d */ /* 0x010fea0003900000 */
[----:B------:R-:W4:Y:S02]  /*f260*/  @!P1 SYNCS.PHASECHK.TRANS64 P1, [R27+URZ+0x17020], R0 ;  /* 0x017020001b0095a7 */ /* 0x000f24000802007f */
[----:B----4-:R-:W-:Y:S05]  /*f270*/  @!P1 BRA `(.L_x_12820) ;  /* 0xfffffffc00f09947 */ /* 0x010fea000383ffff */
[----:B------:R-:W-:Y:S05]  /*f280*/  BRA `(.L_x_12881) ;  /* 0xffffffd400c47947 */ /* 0x000fea000383ffff */
.L_x_12823:
[----:B0-----:R0:W1:Y:S02]  /*f290*/  SYNCS.PHASECHK.TRANS64.TRYWAIT P1, [R6+URZ+0x17080], R10 ;  /* 0x0170800a060075a7 */ /* 0x001064000802017f */
[----:B-1----:R-:W-:Y:S05]  /*f2a0*/  @!P1 NANOSLEEP.SYNCS 0x989680 ;  /* 0x009896800000995d */ /* 0x002fea0003900000 */
[----:B------:R-:W1:Y:S02]  /*f2b0*/  @!P1 SYNCS.PHASECHK.TRANS64 P1, [R6+URZ+0x17080], R10 ;  /* 0x0170800a060095a7 */ /* 0x000e64000802007f */
[----:B-1----:R-:W-:Y:S05]  /*f2c0*/  @!P1 BRA `(.L_x_12823) ;  /* 0xfffffffc00f09947 */ /* 0x002fea000383ffff */
[----:B------:R-:W-:Y:S05]  /*f2d0*/  BRA `(.L_x_12882) ;  /* 0xffffffd800a47947 */ /* 0x000fea000383ffff */
.L_x_12824:
[----:B------:R-:W-:Y:S01]  /*f2e0*/  BSSY B0, `(.L_x_12883) ;  /* 0x0000008000007945 */ /* 0x000fe20003800000 */
[----:B------:R-:W-:Y:S02]  /*f2f0*/  IMAD.MOV.U32 R13, RZ, RZ, R27 ;  /* 0x000000ffff0d7224 */ /* 0x000fe400078e001b */
[----:B------:R-:W-:Y:S02]  /*f300*/  IMAD.MOV.U32 R12, RZ, RZ, RZ ;  /* 0x000000ffff0c7224 */ /* 0x000fe400078e00ff */
[----:B------:R-:W-:Y:S02]  /*f310*/  IMAD.MOV.U32 R11, RZ, RZ, 0x1e1f ;  /* 0x00001e1fff0b7424 */ /* 0x000fe400078e00ff */
[----:B------:R-:W-:-:S07]  /*f320*/  IMAD.MOV.U32 R15, RZ, RZ, -0x1 ;  /* 0xffffffffff0f7424 */ /* 0x000fce00078e00ff */
[----:B0-2---:R-:W-:Y:S05]  /*f330*/  WARPSYNC.COLLECTIVE R15, `(.L_x_12884) ;  /* 0x000000000f087348 */ /* 0x005fea0003c00000 */
[----:B--2---:R1:W2:Y:S02]  /*f340*/  SHFL.IDX P6, R14, R13, R12, R11 ;  /* 0x0000000c0d0e7389 */ /* 0x0042a400000c000b */
[----:B012---:R-:W-:Y:S01]  /*f350*/  ENDCOLLECTIVE ;  /* 0x000000000000791b */ /* 0x007fe20003800000 */
.L_x_12884:
[----:B------:R-:W-:Y:S05]  /*f360*/  BSYNC B0 ;  /* 0x0000000000007941 */ /* 0x000fea0003800000 */
.L_x_12883:
        /* <DEDUP_REMOVED lines=8> */
.L_x_12885:
[----:B------:R-:W-:Y:S02]  /*f3f0*/  IMAD.MOV.U32 R13, RZ, RZ, R27 ;  /* 0x000000ffff0d7224 */ /* 0x000fe400078e001b */
[----:B------:R-:W-:Y:S02]  /*f400*/  IMAD.MOV.U32 R12, RZ, RZ, 0x1 ;  /* 0x00000001ff0c7424 */ /* 0x000fe400078e00ff */
[----:B------:R-:W-:-:S07]  /*f410*/  IMAD.MOV.U32 R2, RZ, RZ, R14 ;  /* 0x000000ffff027224 */ /* 0x000fce00078e000e */
[----:B------:R-:W-:Y:S05]  /*f420*/  WARPSYNC.COLLECTIVE R15, `(.L_x_12886) ;  /* 0x000000000f087348 */ /* 0x000fea0003c00000 */
[----:B------:R0:W1:Y:S02]  /*f430*/  SHFL.IDX P6, R14, R13, R12, R11 ;  /* 0x0000000c0d0e7389 */ /* 0x00006400000c000b */
[----:B01----:R-:W-:Y:S01]  /*f440*/  ENDCOLLECTIVE ;  /* 0x000000000000791b */ /* 0x003fe20003800000 */
.L_x_12886:
        /* <DEDUP_REMOVED lines=14> */
.L_x_12887:
[----:B------:R-:W-:Y:S01]  /*f530*/  IMAD.MOV.U32 R2, RZ, RZ, R14 ;  /* 0x000000ffff027224 */ /* 0x000fe200078e000e */
[----:B------:R-:W-:Y:S06]  /*f540*/  BRA `(.L_x_12888) ;  /* 0xffffffd800c07947 */ /* 0x000fec000383ffff */
.L_x_12827:
[----:B---3--:R3:W4:Y:S02]  /*f550*/  SYNCS.PHASECHK.TRANS64.TRYWAIT P1, [R6+URZ+0x17040], R10 ;  /* 0x0170400a060075a7 */ /* 0x008724000802017f */
[----:B----4-:R-:W-:Y:S05]  /*f560*/  @!P1 NANOSLEEP.SYNCS 0x989680 ;  /* 0x009896800000995d */ /* 0x010fea0003900000 */
[----:B------:R-:W4:Y:S02]  /*f570*/  @!P1 SYNCS.PHASECHK.TRANS64 P1, [R6+URZ+0x17040], R10 ;  /* 0x0170400a060095a7 */ /* 0x000f24000802007f */
[----:B----4-:R-:W-:Y:S05]  /*f580*/  @!P1 BRA `(.L_x_12827) ;  /* 0xfffffffc00f09947 */ /* 0x010fea000383ffff */
[----:B------:R-:W-:Y:S05]  /*f590*/  BRA `(.L_x_12889) ;  /* 0xffffffdc00147947 */ /* 0x000fea000383ffff */
.L_x_12828:
        /* <DEDUP_REMOVED lines=8> */
.L_x_12891:
[----:B------:R-:W-:Y:S05]  /*f620*/  BSYNC B0 ;  /* 0x0000000000007941 */ /* 0x000fea0003800000 */
.L_x_12890:
        /* <DEDUP_REMOVED lines=9> */
.L_x_12892:
[----:B------:R-:W-:Y:S02]  /*f6c0*/  IMAD.MOV.U32 R13, RZ, RZ, R9 ;  /* 0x000000ffff0d7224 */ /* 0x000fe400078e0009 */
[----:B------:R-:W-:Y:S01]  /*f6d0*/  IMAD.MOV.U32 R12, RZ, RZ, 0x1 ;  /* 0x00000001ff0c7424 */ /* 0x000fe200078e00ff */
[----:B------:R-:W-:-:S13]  /*f6e0*/  IADD3 R2, P1, R21, R14, RZ ;  /* 0x0000000e15027210 */ /* 0x000fda0007f3e0ff */
[----:B------:R-:W-:Y:S05]  /*f6f0*/  WARPSYNC.COLLECTIVE R15, `(.L_x_12893) ;  /* 0x000000000f087348 */ /* 0x000fea0003c00000 */
[----:B------:R0:W1:Y:S02]  /*f700*/  SHFL.IDX P6, R14, R13, R12, R11 ;  /* 0x0000000c0d0e7389 */ /* 0x00006400000c000b */
[----:B01----:R-:W-:Y:S01]  /*f710*/  ENDCOLLECTIVE ;  /* 0x000000000000791b */ /* 0x003fe20003800000 */
.L_x_12893:
[----:B------:R-:W-:Y:S02]  /*f720*/  IMAD.X R3, RZ, RZ, R3, P1 ;  /* 0x000000ffff037224 */ /* 0x000fe400008e0603 */
[----:B------:R-:W-:Y:S02]  /*f730*/  IMAD.MOV.U32 R13, RZ, RZ, R7 ;  /* 0x000000ffff0d7224 */ /* 0x000fe400078e0007 */
[----:B------:R-:W-:-:S07]  /*f740*/  IMAD.MOV.U32 R9, RZ, RZ, R14 ;  /* 0x000000ffff097224 */ /* 0x000fce00078e000e */
[----:B------:R-:W-:Y:S05]  /*f750*/  WARPSYNC.COLLECTIVE R15, `(.L_x_12894) ;  /* 0x000000000f087348 */ /* 0x000fea0003c00000 */
[----:B------:R0:W1:Y:S02]  /*f760*/  SHFL.IDX P6, R14, R13, R12, R11 ;  /* 0x0000000c0d0e7389 */ /* 0x00006400000c000b */
[----:B01----:R-:W-:Y:S01]  /*f770*/  ENDCOLLECTIVE ;  /* 0x000000000000791b */ /* 0x003fe20003800000 */
.L_x_12894:
        /* <DEDUP_REMOVED lines=9> */
.L_x_12831:
[----:B0-----:R0:W1:Y:S02]  /*f810*/  SYNCS.PHASECHK.TRANS64.TRYWAIT P2, [R2+URZ+0x17070], R3 ;  /* 0x01707003020075a7 */ /* 0x001064000804017f */
[----:B-1----:R-:W-:Y:S05]  /*f820*/  @!P2 NANOSLEEP.SYNCS 0x989680 ;  /* 0x009896800000a95d */ /* 0x002fea0003900000 */
[----:B------:R-:W1:Y:S02]  /*f830*/  @!P2 SYNCS.PHASECHK.TRANS64 P2, [R2+URZ+0x17070], R3 ;  /* 0x017070030200a5a7 */ /* 0x000e64000804007f */
[----:B-1----:R-:W-:Y:S05]  /*f840*/  @!P2 BRA `(.L_x_12831) ;  /* 0xfffffffc00f0a947 */ /* 0x002fea000383ffff */
[----:B------:R-:W-:Y:S05]  /*f850*/  BRA `(.L_x_12896) ;  /* 0xffffffdc007c7947 */ /* 0x000fea000383ffff */
.L_x_12833:
[----:B0-----:R0:W1:Y:S02]  /*f860*/  SYNCS.PHASECHK.TRANS64.TRYWAIT P2, [R2+URZ+0x17060], R5 ;  /* 0x01706005020075a7 */ /* 0x001064000804017f */
[----:B-1----:R-:W-:Y:S05]  /*f870*/  @!P2 NANOSLEEP.SYNCS 0x989680 ;  /* 0x009896800000a95d */ /* 0x002fea0003900000 */
[----:B------:R-:W1:Y:S02]  /*f880*/  @!P2 SYNCS.PHASECHK.TRANS64 P2, [R2+URZ+0x17060], R5 ;  /* 0x017060050200a5a7 */ /* 0x000e64000804007f */
[----:B-1----:R-:W-:Y:S05]  /*f890*/  @!P2 BRA `(.L_x_12833) ;  /* 0xfffffffc00f0a947 */ /* 0x002fea000383ffff */
[----:B------:R-:W-:Y:S05]  /*f8a0*/  BRA `(.L_x_12897) ;  /* 0xffffffdc008c7947 */ /* 0x000fea000383ffff */
.L_x_12840:
[----:B0-----:R0:W1:Y:S02]  /*f8b0*/  SYNCS.PHASECHK.TRANS64.TRYWAIT P0, [R3+URZ+0x17070], R2 ;  /* 0x01707002030075a7 */ /* 0x001064000800017f */
[----:B-1----:R-:W-:Y:S05]  /*f8c0*/  @!P0 NANOSLEEP.SYNCS 0x989680 ;  /* 0x009896800000895d */ /* 0x002fea0003900000 */
[----:B------:R-:W1:Y:S02]  /*f8d0*/  @!P0 SYNCS.PHASECHK.TRANS64 P0, [R3+URZ+0x17070], R2 ;  /* 0x01707002030085a7 */ /* 0x000e64000800007f */
[----:B-1----:R-:W-:Y:S05]  /*f8e0*/  @!P0 BRA `(.L_x_12840) ;  /* 0xfffffffc00f08947 */ /* 0x002fea000383ffff */
[----:B------:R-:W-:Y:S05]  /*f8f0*/  BRA `(.L_x_12898) ;  /* 0xffffffe000e07947 */ /* 0x000fea000383ffff */
.L_x_12842:
[----:B0-----:R0:W1:Y:S02]  /*f900*/  SYNCS.PHASECHK.TRANS64.TRYWAIT P0, [R3+URZ+0x17060], R4 ;  /* 0x01706004030075a7 */ /* 0x001064000800017f */
[----:B-1----:R-:W-:Y:S05]  /*f910*/  @!P0 NANOSLEEP.SYNCS 0x989680 ;  /* 0x009896800000895d */ /* 0x002fea0003900000 */
[----:B------:R-:W1:Y:S02]  /*f920*/  @!P0 SYNCS.PHASECHK.TRANS64 P0, [R3+URZ+0x17060], R4 ;  /* 0x01706004030085a7 */ /* 0x000e64000800007f */
[----:B-1----:R-:W-:Y:S05]  /*f930*/  @!P0 BRA `(.L_x_12842) ;  /* 0xfffffffc00f08947 */ /* 0x002fea000383ffff */
[----:B------:R-:W-:Y:S05]  /*f940*/  BRA `(.L_x_12899) ;  /* 0xffffffe000f87947 */ /* 0x000fea000383ffff */
.L_x_12845:
[----:B-1----:R1:W2:Y:S02]  /*f950*/  SYNCS.PHASECHK.TRANS64.TRYWAIT P0, [R7+URZ+0x17020], R2 ;  /* 0x01702002070075a7 */ /* 0x0022a4000800017f */
[----:B--2---:R-:W-:Y:S05]  /*f960*/  @!P0 NANOSLEEP.SYNCS 0x989680 ;  /* 0x009896800000895d */ /* 0x004fea0003900000 */
[----:B------:R-:W2:Y:S02]  /*f970*/  @!P0 SYNCS.PHASECHK.TRANS64 P0, [R7+URZ+0x17020], R2 ;  /* 0x01702002070085a7 */ /* 0x000ea4000800007f */
[----:B--2---:R-:W-:Y:S05]  /*f980*/  @!P0 BRA `(.L_x_12845) ;  /* 0xfffffffc00f08947 */ /* 0x004fea000383ffff */
[----:B------:R-:W-:Y:S05]  /*f990*/  BRA `(.L_x_12900) ;  /* 0xffffffe800347947 */ /* 0x000fea000383ffff */
.L_x_12847:
[----:B-1----:R1:W2:Y:S02]  /*f9a0*/  SYNCS.PHASECHK.TRANS64.TRYWAIT P1, [R5+URZ+0x17040], R2 ;  /* 0x01704002050075a7 */ /* 0x0022a4000802017f */
[----:B--2---:R-:W-:Y:S05]  /*f9b0*/  @!P1 NANOSLEEP.SYNCS 0x989680 ;  /* 0x009896800000995d */ /* 0x004fea0003900000 */
[----:B------:R-:W2:Y:S02]  /*f9c0*/  @!P1 SYNCS.PHASECHK.TRANS64 P1, [R5+URZ+0x17040], R2 ;  /* 0x01704002050095a7 */ /* 0x000ea4000802007f */
[----:B--2---:R-:W-:Y:S05]  /*f9d0*/  @!P1 BRA `(.L_x_12847) ;  /* 0xfffffffc00f09947 */ /* 0x004fea000383ffff */
[----:B------:R-:W-:Y:S05]  /*f9e0*/  BRA `(.L_x_12901) ;  /* 0xffffffe800707947 */ /* 0x000fea000383ffff */
.L_x_12849:
[----:B--2---:R2:W3:Y:S02]  /*f9f0*/  SYNCS.PHASECHK.TRANS64.TRYWAIT P1, [R7+URZ+0x17040], R0 ;  /* 0x01704000070075a7 */ /* 0x0044e4000802017f */
[----:B---3--:R-:W-:Y:S05]  /*fa00*/  @!P1 NANOSLEEP.SYNCS 0x989680 ;  /* 0x009896800000995d */ /* 0x008fea0003900000 */
[----:B------:R-:W3:Y:S02]  /*fa10*/  @!P1 SYNCS.PHASECHK.TRANS64 P1, [R7+URZ+0x17040], R0 ;  /* 0x01704000070095a7 */ /* 0x000ee4000802007f */
[----:B---3--:R-:W-:Y:S05]  /*fa20*/  @!P1 BRA `(.L_x_12849) ;  /* 0xfffffffc00f09947 */ /* 0x008fea000383ffff */
[----:B------:R-:W-:Y:S05]  /*fa30*/  BRA `(.L_x_12902) ;  /* 0xffffffe8007c7947 */ /* 0x000fea000383ffff */
.L_x_12851:
[----:B---3--:R3:W4:Y:S02]  /*fa40*/  SYNCS.PHASECHK.TRANS64.TRYWAIT P1, [R5+URZ+0x17060], R2 ;  /* 0x01706002050075a7 */ /* 0x008724000802017f */
[----:B----4-:R-:W-:Y:S05]  /*fa50*/  @!P1 NANOSLEEP.SYNCS 0x989680 ;  /* 0x009896800000995d */ /* 0x010fea0003900000 */
[----:B------:R-:W4:Y:S02]  /*fa60*/  @!P1 SYNCS.PHASECHK.TRANS64 P1, [R5+URZ+0x17060], R2 ;  /* 0x01706002050095a7 */ /* 0x000f24000802007f */
[----:B----4-:R-:W-:Y:S05]  /*fa70*/  @!P1 BRA `(.L_x_12851) ;  /* 0xfffffffc00f09947 */ /* 0x010fea000383ffff */
[----:B------:R-:W-:Y:S05]  /*fa80*/  BRA `(.L_x_12903) ;  /* 0xffffffe800787947 */ /* 0x000fea000383ffff */
.L_x_12853:
[----:B----4-:R4:W0:Y:S02]  /*fa90*/  SYNCS.PHASECHK.TRANS64.TRYWAIT P1, [R7+URZ+0x17060], R0 ;  /* 0x01706000070075a7 */ /* 0x010824000802017f */
[----:B0-----:R-:W-:Y:S05]  /*faa0*/  @!P1 NANOSLEEP.SYNCS 0x989680 ;  /* 0x009896800000995d */ /* 0x001fea0003900000 */
[----:B------:R-:W0:Y:S02]  /*fab0*/  @!P1 SYNCS.PHASECHK.TRANS64 P1, [R7+URZ+0x17060], R0 ;  /* 0x01706000070095a7 */ /* 0x000e24000802007f */
[----:B0-----:R-:W-:Y:S05]  /*fac0*/  @!P1 BRA `(.L_x_12853) ;  /* 0xfffffffc00f09947 */ /* 0x001fea000383ffff */
[----:B------:R-:W-:Y:S05]  /*fad0*/  BRA `(.L_x_12904) ;  /* 0xffffffe800747947 */ /* 0x000fea000383ffff */
.L_x_12855:
[----:B------:R0:W0:Y:S02]  /*fae0*/  SYNCS.PHASECHK.TRANS64.TRYWAIT P1, [R5+URZ+0x17080], R2 ;  /* 0x01708002050075a7 */ /* 0x000024000802017f */
[----:B0-----:R-:W-:Y:S05]  /*faf0*/  @!P1 NANOSLEEP.SYNCS 0x989680 ;  /* 0x009896800000995d */ /* 0x001fea0003900000 */
[----:B------:R-:W0:Y:S02]  /*fb00*/  @!P1 SYNCS.PHASECHK.TRANS64 P1, [R5+URZ+0x17080], R2 ;  /* 0x01708002050095a7 */ /* 0x000e24000802007f */
[----:B0-----:R-:W-:Y:S05]  /*fb10*/  @!P1 BRA `(.L_x_12855) ;  /* 0xfffffffc00f09947 */ /* 0x001fea000383ffff */
[----:B------:R-:W-:Y:S05]  /*fb20*/  BRA `(.L_x_12905) ;  /* 0xffffffe800707947 */ /* 0x000fea000383ffff */
.L_x_12906:
        /* <DEDUP_REMOVED lines=13> */
.L_x_16299:


//--------------------- .text._ZN7cutlass13device_kernelIN5flash11enable_sm90INS1_16FlashAttnFwdSm90INS1_25CollectiveMainloopFwdSm90ILi2EN4cute5tupleIJNS5_1CILi1EEES8_S8_EEENS6_IJNS7_ILi192EEENS7_ILi128EEENS7_ILi96EEEEEELi96ENS_12float_e4m3_tEfNS_4arch4Sm90ELb1ELb0ELb0ELb1ELb1ELb0ELb0ELb1ELb1ELb1ELb1ELb0EEENS1_21CollectiveEpilogueFwdINS6_IJSA_SC_SB_EEES9_NS_10bfloat16_tESG_Li384ELb1ELb1ELb1ELb1EEENS1_36VarlenDynamicPersistentTileSchedulerILi192ELi128ELi384ELi128ELb1ELb1ELb1ELb1ELb1ELb1EEEEEEEEEvNT_6ParamsE --------------------------
	.section	.text._ZN7cutlass13device_kernelIN5flash11enable_sm90INS1_16FlashAttnFwdSm90INS1_25CollectiveMainloopFwdSm90ILi2EN4cute5tupleIJNS5_1CILi1EEES8_S8_EEENS6_IJNS7_ILi192EEENS7_ILi128EEENS7_ILi96EEEEEELi96ENS_12float_e4m3_tEfNS_4arch4Sm90ELb1ELb0ELb0ELb1ELb1ELb0ELb0ELb1ELb1ELb1ELb1ELb0EEENS1_21CollectiveEpilogueFwdINS6_IJSA_SC_SB_EEES9_NS_10bfloat16_tESG_Li384ELb1ELb1ELb1ELb1EEENS1_36VarlenDynamicPersistentTileSchedulerILi192ELi128ELi384ELi128ELb1ELb1ELb1ELb1ELb1ELb1EEEEEEEEEvNT_6ParamsE,"ax",@progbits
	.align	128
.text._ZN7cutlass13device_kernelIN5flash11enable_sm90INS1_16FlashAttnFwdSm90INS1_25CollectiveMainloopFwdSm90ILi2EN4cute5tupleIJNS5_1CILi1EEES8_S8_EEENS6_IJNS7_ILi192EEENS7_ILi128EEENS7_ILi96EEEEEELi96ENS_12float_e4m3_tEfNS_4arch4Sm90ELb1ELb0ELb0ELb1ELb1ELb0ELb0ELb1ELb1ELb1ELb1ELb0EEENS1_21CollectiveEpilogueFwdINS6_IJSA_SC_SB_EEES9_NS_10bfloat16_tESG_Li384ELb1ELb1ELb1ELb1EEENS1_36VarlenDynamicPersistentTileSchedulerILi192ELi128ELi384ELi128ELb1ELb1ELb1ELb1ELb1ELb1EEEEEEEEEvNT_6ParamsE:
        .type           _ZN7cutlass13device_kernelIN5flash11enable_sm90INS1_16FlashAttnFwdSm90INS1_25CollectiveMainloopFwdSm90ILi2EN4cute5tupleIJNS5_1CILi1EEES8_S8_EEENS6_IJNS7_ILi192EEENS7_ILi128EEENS7_ILi96EEEEEELi96ENS_12float_e4m3_tEfNS_4arch4Sm90ELb1ELb0ELb0ELb1ELb1ELb0ELb0ELb1ELb1ELb1ELb1ELb0EEENS1_21CollectiveEpilogueFwdINS6_IJSA_SC_SB_EEES9_NS_10bfloat16_tESG_Li384ELb1ELb1ELb1ELb1EEENS1_36VarlenDynamicPersistentTileSchedulerILi192ELi128ELi384ELi128ELb1ELb1ELb1ELb1ELb1ELb1EEEEEEEEEvNT_6ParamsE,@function
        .size           _ZN7cutlass13device_kernelIN5flash11enable_sm90INS1_16FlashAttnFwdSm90INS1_25CollectiveMainloopFwdSm90ILi2EN4cute5tupleIJNS5_1CILi1EEES8_S8_EEENS6_IJNS7_ILi192EEENS7_ILi128EEENS7_ILi96EEEEEELi96ENS_12float_e4m3_tEfNS_4arch4Sm90ELb1ELb0ELb0ELb1ELb1ELb0ELb0ELb1ELb1ELb1ELb1ELb0EEENS1_21CollectiveEpilogueFwdINS6_IJSA_SC_SB_EEES9_NS_10bfloat16_tESG_Li384ELb1ELb1ELb1ELb1EEENS1_36VarlenDynamicPersistentTileSchedulerILi192ELi128ELi384ELi128ELb1ELb1ELb1ELb1ELb1ELb1EEEEEEEEEvNT_6ParamsE,(.L_x_16300 - _ZN7cutlass13device_kernelIN5flash11enable_sm90INS1_16FlashAttnFwdSm90INS1_25CollectiveMainloopFwdSm90ILi2EN4cute5tupleIJNS5_1CILi1EEES8_S8_EEENS6_IJNS7_ILi192EEENS7_ILi128EEENS7_ILi96EEEEEELi96ENS_12float_e4m3_tEfNS_4arch4Sm90ELb1ELb0ELb0ELb1ELb1ELb0ELb0ELb1ELb1ELb1ELb1ELb0EEENS1_21CollectiveEpilogueFwdINS6_IJSA_SC_SB_EEES9_NS_10bfloat16_tESG_Li384ELb1ELb1ELb1ELb1EEENS1_36VarlenDynamicPersistentTileSchedulerILi192ELi128ELi384ELi128ELb1ELb1ELb1ELb1ELb1ELb1EEEEEEEEEvNT_6ParamsE)
        .other          _ZN7cutlass13device_kernelIN5flash11enable_sm90INS1_16FlashAttnFwdSm90INS1_25CollectiveMainloopFwdSm90ILi2EN4cute5tupleIJNS5_1CILi1EEES8_S8_EEENS6_IJNS7_ILi192EEENS7_ILi128EEENS7_ILi96EEEEEELi96ENS_12float_e4m3_tEfNS_4arch4Sm90ELb1ELb0ELb0ELb1ELb1ELb0ELb0ELb1ELb1ELb1ELb1ELb0EEENS1_21CollectiveEpilogueFwdINS6_IJSA_SC_SB_EEES9_NS_10bfloat16_tESG_Li384ELb1ELb1ELb1ELb1EEENS1_36VarlenDynamicPersistentTileSchedulerILi192ELi128ELi384ELi128ELb1ELb1ELb1ELb1ELb1ELb1EEEEEEEEEvNT_6ParamsE,@"STO_CUDA_ENTRY STV_DEFAULT"
_ZN7cutlass13device_kernelIN5flash11enable_sm90INS1_16FlashAttnFwdSm90INS1_25CollectiveMainloopFwdSm90ILi2EN4cute5tupleIJNS5_1CILi1EEES8_S8_EEENS6_IJNS7_ILi192EEENS7_ILi128EEENS7_ILi96EEEEEELi96ENS_12float_e4m3_tEfNS_4arch4Sm90ELb1ELb0ELb0ELb1ELb1ELb0ELb0ELb1ELb1ELb1ELb1ELb0EEENS1_21CollectiveEpilogueFwdINS6_IJSA_SC_SB_EEES9_NS_10bfloat16_tESG_Li384ELb1ELb1ELb1ELb1EEENS1_36VarlenDynamicPersistentTileSchedulerILi192ELi128ELi384ELi128ELb1ELb1ELb1ELb1ELb1ELb1EEEEEEEEEvNT_6ParamsE:
        /* <DEDUP_REMOVED lines=45> */
.L_x_12907:
        /* <DEDUP_REMOVED lines=22> */
.L_x_12908:
        /* <DEDUP_REMOVED lines=18> */
.L_x_12909:
        /* <DEDUP_REMOVED lines=22> */
.L_x_12910:
        /* <DEDUP_REMOVED lines=24> */
.L_x_12911:
        /* <DEDUP_REMOVED lines=8> */
.L_x_12913:
        /* <DEDUP_REMOVED lines=68> */
[----:B------:R-:W-:Y:S01]  /*0cf0*/  VIADD R3, R16, 0x20 ;  /* 0x0000002010037836 */ /* 0x000fe20000000000 */
[----:B------:R-:W-:Y:S01]  /*0d00*/  LOP3.LUT R2, R2, 0x1ffffffe, RZ, 0xc0, !PT ;  /* 0x1ffffffe02027812 */ /* 0x000fe200078ec0ff */
[C---:B------:R-:W-:Y:S01]  /*0d10*/  VIADD R156, R16.reuse, 0x38 ;  /* 0x00000038109c7836 */ /* 0x040fe20000000000 */
[----:B------:R-:W-:Y:S01]  /*0d20*/  SHF.R.S32.HI R0, RZ, 0x1f, R23 ;  /* 0x0000001fff007819 */ /* 0x000fe20000011417 */
        /* <DEDUP_REMOVED lines=21> */
.L_x_12969:
[----:B01--4-:R-:W0:Y:S01]  /*0e80*/  LDC.64 R2, c[0x0][0xc88] ;  /* 0x00032200ff027b82 */ /* 0x013e220000000a00 */
[----:B------:R-:W-:Y:S01]  /*0e90*/  ULDC.64 UR8, c[0x0][0xa28] ;  /* 0x00028a0000087ab9 */ /* 0x000fe20000000a00 */
[----:B------:R-:W-:Y:S01]  /*0ea0*/  ULDC.64 UR10, c[0x0][0xa18] ;  /* 0x00028600000a7ab9 */ /* 0x000fe20000000a00 */
[----:B------:R-:W-:Y:S01]  /*0eb0*/  ULDC UR4, c[0x0][0x424] ;  /* 0x0001090000047ab9 */ /* 0x000fe20000000800 */
[----:B------:R-:W-:Y:S01]  /*0ec0*/  ULDC UR7, c[0x0][0x2f0] ;  /* 0x0000bc0000077ab9 */ /* 0x000fe20000000800 */
[----:B0-----:R-:W-:-:S06]  /*0ed0*/  IMAD.WIDE R2, R39, 0x4, R2 ;  /* 0x0000000427027825 */ /* 0x001fcc00078e0202 */
[----:B--2---:R-:W2:Y:S01]  /*0ee0*/  LDG.E R2, desc[UR54][R2.64] ;  /* 0x0000003602027981 */ /* 0x004ea2000c1e1900 */
        /* <DEDUP_REMOVED lines=45> */
.L_x_12914:
        /* <DEDUP_REMOVED lines=8> */
.L_x_12915:
        /* <DEDUP_REMOVED lines=13> */
.L_x_12916:
        /* <DEDUP_REMOVED lines=30> */
[----:B------:R-:W-:Y:S01]  /*14f0*/  UIMAD UR40, UR6, 0xc0, URZ ;  /* 0x000000c0062878a4 */ /* 0x000fe2000f8e023f */
        /* <DEDUP_REMOVED lines=68> */
.L_x_12917:
[----:B------:R-:W-:Y:S01]  /*1940*/  UIMAD UR43, UR41, UR4, URZ ;  /* 0x00000004292b72a4 */ /* 0x000fe2000f8e023f */
[----:B------:R-:W-:Y:S02]  /*1950*/  IMAD.U32 R2, RZ, RZ, UR9 ;  /* 0x00000009ff027e24 */ /* 0x000fe4000f8e00ff */
[----:B------:R-:W-:Y:S01]  /*1960*/  FMUL.FTZ R0, R0, UR11 ;  /* 0x0000000b00007c20 */ /* 0x000fe20008410000 */
[----:B------:R-:W-:Y:S01]  /*1970*/  IMAD.U32 R3, RZ, RZ, UR4 ;  /* 0x00000004ff037e24 */ /* 0x000fe2000f8e00ff */
[----:B------:R-:W-:Y:S02]  /*1980*/  PLOP3.LUT P0, PT, PT, PT, PT, 0x80, 0x0 ;  /* 0x000000000000781c */ /* 0x000fe40003f0f070 */
[----:B------:R-:W-:Y:S01]  /*1990*/  CS2R R24, SRZ ;  /* 0x0000000000187805 */ /* 0x000fe2000001ff00 */
[----:B------:R-:W-:Y:S01]  /*19a0*/  IMAD.MOV.U32 R15, RZ, RZ, RZ ;  /* 0x000000ffff0f7224 */ /* 0x000fe200078e00ff */
[----:B------:R-:W-:Y:S02]  /*19b0*/  R2UR UR44, R0 ;  /* 0x00000000002c72ca */ /* 0x000fe400000e0000 */
[----:B------:R-:W-:-:S02]  /*19c0*/  CS2R R42, SRZ ;  /* 0x00000000002a7805 */ /* 0x000fc4000001ff00 */
[----:B------:R-:W-:Y:S02]  /*19d0*/  VIADDMNMX R2, R3, UR43, R2, PT ;  /* 0x0000002b03027c46 */ /* 0x000fe4000b800102 */
[----:B------:R-:W-:Y:S01]  /*19e0*/  CS2R R40, SRZ ;  /* 0x0000000000287805 */ /* 0x000fe2000001ff00 */
[----:B------:R-:W-:Y:S01]  /*19f0*/  IMAD.MOV.U32 R93, RZ, RZ, RZ ;  /* 0x000000ffff5d7224 */ /* 0x000fe200078e00ff */
[----:B------:R-:W-:Y:S02]  /*1a00*/  CS2R R6, SRZ ;  /* 0x0000000000067805 */ /* 0x000fe4000001ff00 */
[----:B------:R-:W-:Y:S02]  /*1a10*/  R2UR UR56, R2 ;  /* 0x00000000023872ca */ /* 0x000fe400000e0000 */
        /* <DEDUP_REMOVED lines=66> */
.L_x_12919:
        /* <DEDUP_REMOVED lines=9> */
.L_x_13072:
[----:B------:R-:W-:Y:S05]  /*1ed0*/  @!P0 BRA `(.L_x_12921) ;  /* 0x0000000000048947 */ /* 0x000fea0003800000 */
[----:B------:R-:W-:Y:S01]  /*1ee0*/  BPT.TRAP 0x1 ;  /* 0x000000040000795c */ /* 0x000fe20000300000 */
.L_x_12921:
[----:B------:R-:W-:Y:S02]  /*1ef0*/  IMAD.U32 R2, RZ, RZ, UR47 ;  /* 0x0000002fff027e24 */ /* 0x000fe4000f8e00ff */
[----:B0-----:R-:W-:-:S03]  /*1f00*/  IMAD.U32 R3, RZ, RZ, UR48 ;  /* 0x00000030ff037e24 */ /* 0x001fc6000f8e00ff */
[----:B------:R-:W-:Y:S02]  /*1f10*/  LEA R2, R2, UR46, 0x3 ;  /* 0x0000002e02027c11 */ /* 0x000fe4000f8e18ff */
[----:B------:R-:W-:-:S04]  /*1f20*/  SHF.L.U32 R3, R3, 0x1f, RZ ;  /* 0x0000001f03037819 */ /* 0x000fc800000006ff */
[----:B------:R0:W1:Y:S01]  /*1f30*/  SYNCS.PHASECHK.TRANS64.TRYWAIT P1, [R2+URZ+0x19c30], R3 ;  /* 0x019c3003020075a7 */ /* 0x000062000802017f */
[----:B------:R-:W-:Y:S05]  /*1f40*/  @!P0 BRA `(.L_x_12922) ;  /* 0x0000000000048947 */ /* 0x000fea0003800000 */
[----:B------:R-:W-:Y:S01]  /*1f50*/  BPT.TRAP 0x1 ;  /* 0x000000040000795c */ /* 0x000fe20000300000 */
.L_x_12922:
[----:B-1----:R-:W-:Y:S05]  /*1f60*/  @P1 BRA `(.L_x_12923) ;  /* 0x0000000000081947 */ /* 0x002fea0003800000 */
[----:B------:R-:W1:Y:S02]  /*1f70*/  SYNCS.PHASECHK.TRANS64.TRYWAIT P1, [R2+URZ+0x19c30], R3 ;  /* 0x019c3003020075a7 */ /* 0x000e64000802017f */
[----:B-1----:R-:W-:Y:S05]  /*1f80*/  @!P1 BRA `(.L_x_12924) ;  /* 0x0000010800589947 */ /* 0x002fea0003800000 */
.L_x_12923:
        /* <DEDUP_REMOVED lines=28> */
.L_x_12925:
[----:B------:R-:W-:Y:S01]  /*2150*/  UISETP.NE.AND UP0, UPT, UR53, URZ, UPT ;  /* 0x0000003f3500728c */ /* 0x000fe2000bf05270 */
[----:B------:R-:W-:Y:S01]  /*2160*/  VIADD R8, R18, UR40 ;  /* 0x0000002812087c36 */ /* 0x000fe20008000000 */
[----:B------:R-:W-:Y:S01]  /*2170*/  R2UR UR11, R2 ;  /* 0x00000000020b72ca */ /* 0x000fe200000e0000 */
[----:B------:R-:W-:Y:S01]  /*2180*/  IMAD.U32 R6, RZ, RZ, UR52 ;  /* 0x00000034ff067e24 */ /* 0x000fe2000f8e00ff */
[----:B------:R-:W-:Y:S01]  /*2190*/  UMOV UR10, UR40 ;  /* 0x00000028000a7c82 */ /* 0x000fe20008000000 */
[----:B------:R-:W-:Y:S01]  /*21a0*/  IMAD.U32 R21, RZ, RZ, UR44 ;  /* 0x0000002cff157e24 */ /* 0x000fe2000f8e00ff */
[----:B------:R-:W-:Y:S02]  /*21b0*/  PLOP3.LUT P1, PT, PT, PT, UP0, 0x80, 0x0 ;  /* 0x000000000000781c */ /* 0x000fe40003f2f008 */
[----:B------:R-:W-:Y:S02]  /*21c0*/  CS2R R88, SRZ ;  /* 0x0000000000587805 */ /* 0x000fe4000001ff00 */
[----:B------:R-:W-:-:S02]  /*21d0*/  PLOP3.LUT P2, PT, PT, PT, UP0, 0x80, 0x0 ;  /* 0x000000000000781c */ /* 0x000fc40003f4f008 */
[----:B------:R-:W-:Y:S02]  /*21e0*/  CS2R R90, SRZ ;  /* 0x00000000005a7805 */ /* 0x000fe4000001ff00 */
[----:B------:R-:W-:Y:S01]  /*21f0*/  CS2R R92, SRZ ;  /* 0x00000000005c7805 */ /* 0x000fe2000001ff00 */
[----:B------:R-:W-:Y:S01]  /*2200*/  @UP0 ULDC UR6, c[0x0][0x44c] ;  /* 0x0001130000060ab9 */ /* 0x000fe20000000800 */
[----:B------:R-:W-:Y:S01]  /*2210*/  @UP0 ULDC UR14, c[0x0][0x450] ;  /* 0x00011400000e0ab9 */ /* 0x000fe20000000800 */
[----:B------:R-:W-:Y:S02]  /*2220*/  CS2R R94, SRZ ;  /* 0x00000000005e7805 */ /* 0x000fe4000001ff00 */
[----:B------:R-:W-:Y:S02]  /*2230*/  CS2R R96, SRZ ;  /* 0x0000000000607805 */ /* 0x000fe4000001ff00 */
[----:B------:R-:W-:Y:S02]  /*2240*/  CS2R R98, SRZ ;  /* 0x0000000000627805 */ /* 0x000fe4000001ff00 */
[----:B------:R-:W-:-:S02]  /*2250*/  CS2R R100, SRZ ;  /* 0x0000000000647805 */ /* 0x000fc4000001ff00 */
[----:B------:R-:W-:Y:S02]  /*2260*/  CS2R R102, SRZ ;  /* 0x0000000000667805 */ /* 0x000fe4000001ff00 */
[----:B------:R-:W-:Y:S01]  /*2270*/  CS2R R104, SRZ ;  /* 0x0000000000687805 */ /* 0x000fe2000001ff00 */
[----:B------:R-:W-:Y:S01]  /*2280*/  @P1 IMAD.HI.U32 R0, R8, UR6, RZ ;  /* 0x0000000608001c27 */ /* 0x000fe2000f8e00ff */
[----:B------:R-:W-:Y:S01]  /*2290*/  @UP0 ULDC UR6, c[0x0][0x450] ;  /* 0x0001140000060ab9 */ /* 0x000fe20000000800 */
[----:B------:R-:W-:Y:S02]  /*22a0*/  CS2R R106, SRZ ;  /* 0x00000000006a7805 */ /* 0x000fe4000001ff00 */
[----:B------:R-:W-:Y:S02]  /*22b0*/  CS2R R108, SRZ ;  /* 0x00000000006c7805 */ /* 0x000fe4000001ff00 */
[----:B------:R-:W-:Y:S02]  /*22c0*/  CS2R R110, SRZ ;  /* 0x00000000006e7805 */ /* 0x000fe4000001ff00 */
[----:B------:R-:W-:Y:S01]  /*22d0*/  @P2 SHF.R.U32.HI R8, RZ, UR6, R0 ;  /* 0x00000006ff082c19 */ /* 0x000fe20008011600 */
[----:B------:R-:W-:Y:S01]  /*22e0*/  UMOV UR6, 0xffffff80 ;  /* 0xffffff8000067882 */ /* 0x000fe20000000000 */
[----:B------:R-:W-:Y:S01]  /*22f0*/  CS2R R112, SRZ ;  /* 0x0000000000707805 */ /* 0x000fe2000001ff00 */
[----:B------:R-:W-:Y:S01]  /*2300*/  UIMAD UR6, UR56, UR6, 0x80 ;  /* 0x00000080380674a4 */ /* 0x000fe2000f8e0206 */
[----:B------:R-:W-:Y:S01]  /*2310*/  CS2R R114, SRZ ;  /* 0x0000000000727805 */ /* 0x000fe2000001ff00 */
[----:B------:R-:W2:Y:S01]  /*2320*/  SHFL.IDX PT, R0, R8, 0x1, 0x1c1f ;  /* 0x003c1f0008007f89 */ /* 0x000ea200000e0000 */
[----:B------:R-:W-:Y:S01]  /*2330*/  UIADD3 UR56, UR56, -0x2, URZ ;  /* 0xfffffffe38387890 */ /* 0x000fe2000fffe03f */
[----:B------:R-:W-:-:S02]  /*2340*/  CS2R R116, SRZ ;  /* 0x0000000000747805 */ /* 0x000fc4000001ff00 */
[----:B------:R-:W-:Y:S01]  /*2350*/  CS2R R118, SRZ ;  /* 0x0000000000767805 */ /* 0x000fe2000001ff00 */
[----:B------:R-:W-:Y:S01]  /*2360*/  IMAD.U32 R5, RZ, RZ, UR6 ;  /* 0x00000006ff057e24 */ /* 0x000fe2000f8e00ff */
[----:B------:R-:W3:Y:S01]  /*2370*/  SHFL.IDX PT, R8, R8, RZ, 0x1c1f ;  /* 0x001c1fff08087589 */ /* 0x000ee200000e0000 */
[----:B------:R-:W-:Y:S01]  /*2380*/  @UP0 ULDC UR6, c[0x0][0x44c] ;  /* 0x0001130000060ab9 */ /* 0x000fe20000000800 */
[----:B------:R-:W-:Y:S01]  /*2390*/  CS2R R120, SRZ ;  /* 0x0000000000787805 */ /* 0x000fe2000001ff00 */
[----:B------:R-:W-:Y:S01]  /*23a0*/  UIMAD.WIDE.U32 UR6, UR40, UR6, URZ ;  /* 0x00000006280672a5 */ /* 0x000fe2000f8e003f */
[C-C-:B01----:R-:W-:Y:S02]  /*23b0*/  IADD3 R3, -R16.reuse, 0x1, R5.reuse ;  /* 0x0000000110037810 */ /* 0x143fe40007ffe105 */
[----:B------:R-:W-:Y:S02]  /*23c0*/  CS2R R122, SRZ ;  /* 0x00000000007a7805 */ /* 0x000fe4000001ff00 */
[----:B------:R-:W-:Y:S01]  /*23d0*/  IADD3 R4, -R16, UR51, R5 ;  /* 0x0000003310047c10 */ /* 0x000fe2000fffe105 */
[----:B------:R-:W-:Y:S01]  /*23e0*/  @UP0 USHF.R.U32.HI UR10, URZ, UR14, UR7 ;  /* 0x0000000e3f0a0299 */ /* 0x000fe20008011607 */
[----:B------:R-:W-:-:S02]  /*23f0*/  IADD3 R3, -R6, UR51, R3 ;  /* 0x0000003306037c10 */ /* 0x000fc4000fffe103 */
[----:B------:R-:W-:Y:S02]  /*2400*/  CS2R R124, SRZ ;  /* 0x00000000007c7805 */ /* 0x000fe4000001ff00 */
[----:B------:R-:W-:Y:S01]  /*2410*/  CS2R R126, SRZ ;  /* 0x00000000007e7805 */ /* 0x000fe2000001ff00 */
[----:B------:R-:W-:Y:S01]  /*2420*/  UIADD3 UR6, UR10, UR51, -UR52 ;  /* 0x000000330a067290 */ /* 0x000fe2000fffe834 */
[----:B------:R-:W-:Y:S02]  /*2430*/  CS2R R128, SRZ ;  /* 0x0000000000807805 */ /* 0x000fe4000001ff00 */
[----:B------:R-:W-:Y:S02]  /*2440*/  CS2R R130, SRZ ;  /* 0x0000000000827805 */ /* 0x000fe4000001ff00 */
[----:B------:R-:W-:Y:S01]  /*2450*/  CS2R R132, SRZ ;  /* 0x0000000000847805 */ /* 0x000fe2000001ff00 */
[----:B------:R-:W-:Y:S01]  /*2460*/  USHF.R.S32.HI UR7, URZ, 0x1f, UR6 ;  /* 0x0000001f3f077899 */ /* 0x000fe20008011406 */
[----:B------:R-:W-:-:S02]  /*2470*/  CS2R R134, SRZ ;  /* 0x0000000000867805 */ /* 0x000fc4000001ff00 */
[----:B--2---:R-:W-:Y:S01]  /*2480*/  VIADDMNMX R0, R0, R3, R4, PT ;  /* 0x0000000300007246 */ /* 0x004fe20003800104 */
[----:B------:R-:W-:Y:S02]  /*2490*/  ULEA.HI UR7, UR7, UR6, URZ, 0x7 ;  /* 0x0000000607077291 */ /* 0x000fe4000f8f383f */
[----:B------:R-:W-:Y:S01]  /*24a0*/  UIADD3 UR6, UR11, 0x19c40, URZ ;  /* 0x00019c400b067890 */ /* 0x000fe2000fffe03f */
[C---:B------:R-:W-:Y:S01]  /*24b0*/  ISETP.GT.AND P1, PT, R0.reuse, RZ, PT ;  /* 0x000000ff0000720c */ /* 0x040fe20003f24270 */
[----:B------:R-:W-:Y:S01]  /*24c0*/  USHF.R.S32.HI UR7, URZ, 0x7, UR7 ;  /* 0x000000073f077899 */ /* 0x000fe20008011407 */
[C---:B------:R-:W-:Y:S01]  /*24d0*/  ISETP.GT.AND P2, PT, R0.reuse, 0x1, PT ;  /* 0x000000010000780c */ /* 0x040fe20003f44270 */
[----:B------:R-:W-:Y:S01]  /*24e0*/  UPRMT UR6, UR45, 0x654, UR6 ;  /* 0x000006542d067896 */ /* 0x000fe20008000006 */
[----:B------:R-:W-:Y:S01]  /*24f0*/  ISETP.GT.AND P3, PT, R0, 0x8, PT ;  /* 0x000000080000780c */ /* 0x000fe20003f64270 */
[----:B------:R-:W-:Y:S01]  /*2500*/  UISETP.LT.AND UP0, UPT, UR43, UR7, UPT ;  /* 0x000000072b00728c */ /* 0x000fe2000bf01270 */
[----:B------:R-:W-:-:S02]  /*2510*/  FSEL R13, R26, -INF , P1 ;  /* 0xff8000001a0d7808 */ /* 0x000fc40000800000 */
[----:B------:R-:W-:Y:S01]  /*2520*/  FSEL R27, R27, -INF , P2 ;  /* 0xff8000001b1b7808 */ /* 0x000fe20001000000 */
[----:B------:R-:W-:Y:S01]  /*2530*/  USEL UR17, UR43, UR7, !UP0 ;  /* 0x000000072b117287 */ /* 0x000fe2000c000000 */
[----:B------:R-:W-:Y:S02]  /*2540*/  ISETP.GT.AND P1, PT, R0, 0x9, PT ;  /* 0x000000090000780c */ /* 0x000fe40003f24270 */
[----:B------:R-:W-:Y:S01]  /*2550*/  FSEL R5, R30, -INF , P3 ;  /* 0xff8000001e057808 */ /* 0x000fe20001800000 */
[----:B------:R-:W-:Y:S01]  /*2560*/  UISETP.GE.AND UP0, UPT, UR56, UR17, UPT ;  /* 0x000000113800728c */ /* 0x000fe2000bf06270 */
[----:B------:R-:W-:Y:S01]  /*2570*/  FMNMX.FTZ R6, R13, R27, !PT ;  /* 0x0000001b0d067209 */ /* 0x000fe20007810000 */
[----:B------:R-:W-:Y:S01]  /*2580*/  SYNCS.ARRIVE.TRANS64.RED.A1T0 RZ, [UR6], RZ ;  /* 0x000000ffffff79a7 */ /* 0x000fe20008100406 */
        /* <DEDUP_REMOVED lines=85> */
[----:B------:R-:W-:-:S02]  /*2ae0*/  FMNMX.FTZ R0, R86, R15, !PT ;  /* 0x0000000f56007209 */ /* 0x000fc40007810000 */
[----:B---3--:R-:W-:Y:S02]  /*2af0*/  VIADDMNMX R4, R8, R3, R4, PT ;  /* 0x0000000308047246 */ /* 0x008fe40003800104 */
[----:B------:R-:W-:Y:S02]  /*2b00*/  FMNMX.FTZ R10, R87, R0, !PT ;  /* 0x00000000570a7209 */ /* 0x000fe40007810000 */
[C---:B------:R-:W-:Y:S02]  /*2b10*/  ISETP.GT.AND P2, PT, R4.reuse, 0x1, PT ;  /* 0x000000010400780c */ /* 0x040fe40003f44270 */
[----:B------:R-:W-:Y:S01]  /*2b20*/  ISETP.GT.AND P3, PT, R4, 0x8, PT ;  /* 0x000000080400780c */ /* 0x000fe20003f64270 */
[----:B------:R-:W0:Y:S01]  /*2b30*/  SHFL.BFLY PT, R15, R10, 0x2, 0x1f ;  /* 0x0c401f000a0f7f89 */ /* 0x000e2200000e0000 */
[----:B------:R-:W-:Y:S02]  /*2b40*/  FSEL R25, R25, -INF , P2 ;  /* 0xff80000019197808 */ /* 0x000fe40001000000 */
        /* <DEDUP_REMOVED lines=23> */
[----:B------:R-:W-:-:S01]  /*2cc0*/  FFMA.FTZ R6, R0, R21, -8 ;  /* 0xc100000000067423 */ /* 0x000fc20000010015 */
[----:B------:R-:W-:-:S04]  /*2cd0*/  ISETP.GT.AND P2, PT, R4, 0x58, PT ;  /* 0x000000580400780c */ /* 0x000fc80003f44270 */
        /* <DEDUP_REMOVED lines=10> */
[----:B------:R-:W-:Y:S01]  /*2d80*/  FSEL R29, R29, -INF , P1 ;  /* 0xff8000001d1d7808 */ /* 0x000fe20000800000 */
[----:B------:R-:W-:Y:S01]  /*2d90*/  MUFU.EX2 R3, R3 ;  /* 0x0000000300037308 */ /* 0x000fe20000000800 */
        /* <DEDUP_REMOVED lines=23> */
[----:B------:R-:W0:Y:S01]  /*2f10*/  MUFU.EX2 R10, R10 ;  /* 0x0000000a000a7308 */ /* 0x000e220000000800 */
        /* <DEDUP_REMOVED lines=27> */
[----:B------:R-:W1:Y:S01]  /*30d0*/  MUFU.EX2 R14, R14 ;  /* 0x0000000e000e7308 */ /* 0x000e620000000800 */
        /* <DEDUP_REMOVED lines=16> */
[----:B------:R-:W-:Y:S01]  /*31e0*/  ISETP.GT.AND P2, PT, R4, 0x60, PT ;  /* 0x000000600400780c */ /* 0x000fe20003f44270 */
[----:B------:R-:W-:Y:S01]  /*31f0*/  MUFU.EX2 R20, R20 ;  /* 0x0000001400147308 */ /* 0x000fe20000000800 */
[----:B------:R-:W-:Y:S01]  /*3200*/  FSEL R69, R69, -INF , P1 ;  /* 0xff80000045457808 */ /* 0x000fe20000800000 */
[--C-:B--2---:R-:W-:Y:S01]  /*3210*/  FFMA.FTZ R46, R63, UR44, -R6.reuse ;  /* 0x0000002c3f2e7c23 */ /* 0x104fe20008010806 */
[----:B------:R-:W-:Y:S02]  /*3220*/  FMNMX.FTZ R30, R68, R15, !PT ;  /* 0x0000000f441e7209 */ /* 0x000fe40007810000 */
[----:B------:R-:W-:Y:S02]  /*3230*/  ISETP.GT.AND P1, PT, R4, 0x61, PT ;  /* 0x000000610400780c */ /* 0x000fe40003f24270 */
[----:B------:R-:W-:Y:S01]  /*3240*/  FSEL R72, R72, -INF , P2 ;  /* 0xff80000048487808 */ /* 0x000fe20001000000 */
[----:B------:R-:W2:Y:S01]  /*3250*/  MUFU.EX2 R26, R26 ;  /* 0x0000001a001a7308 */ /* 0x000ea20000000800 */
[----:B------:R-:W-:Y:S01]  /*3260*/  FMNMX.FTZ R21, R69, R30, !PT ;  /* 0x0000001e45157209 */ /* 0x000fe20007810000 */
[----:B------:R-:W-:Y:S01]  /*3270*/  FFMA.FTZ R30, R51, UR44, -R6 ;  /* 0x0000002c331e7c23 */ /* 0x000fe20008010806 */
[----:B------:R-:W-:-:S02]  /*3280*/  ISETP.GT.AND P2, PT, R4, 0x68, PT ;  /* 0x000000680400780c */ /* 0x000fc40003f44270 */
[----:B------:R-:W-:Y:S02]  /*3290*/  FSEL R73, R73, -INF , P1 ;  /* 0xff80000049497808 */ /* 0x000fe40000800000 */
        /* <DEDUP_REMOVED lines=8> */
[----:B---3--:R-:W-:Y:S01]  /*3320*/  FFMA.FTZ R50, R75, UR44, -R6 ;  /* 0x0000002c4b327c23 */ /* 0x008fe20008010806 */
[----:B------:R-:W-:-:S02]  /*3330*/  FMNMX.FTZ R34, R76, R21, !PT ;  /* 0x000000154c227209 */ /* 0x000fc40007810000 */
[----:B------:R-:W-:Y:S02]  /*3340*/  ISETP.GT.AND P1, PT, R4, 0x71, PT ;  /* 0x000000710400780c */ /* 0x000fe40003f24270 */
[----:B------:R-:W-:Y:S01]  /*3350*/  FSEL R80, R80, -INF , P2 ;  /* 0xff80000050507808 */ /* 0x000fe20001000000 */
[----:B------:R3:W-:Y:S01]  /*3360*/  MUFU.EX2 R21, R54 ;  /* 0x0000003600157308 */ /* 0x0007e20000000800 */
[----:B------:R-:W-:Y:S02]  /*3370*/  FMNMX.FTZ R27, R77, R34, !PT ;  /* 0x000000224d1b7209 */ /* 0x000fe40007810000 */
[----:B------:R-:W-:Y:S02]  /*3380*/  ISETP.GT.AND P2, PT, R4, 0x78, PT ;  /* 0x000000780400780c */ /* 0x000fe40003f44270 */
[----:B------:R-:W-:Y:S02]  /*3390*/  FSEL R81, R81, -INF , P1 ;  /* 0xff80000051517808 */ /* 0x000fe40000800000 */
[----:B------:R-:W-:Y:S01]  /*33a0*/  FMNMX.FTZ R34, R80, R27, !PT ;  /* 0x0000001b50227209 */ /* 0x000fe20007810000 */
[----:B------:R-:W4:Y:S01]  /*33b0*/  MUFU.EX2 R38, R38 ;  /* 0x0000002600267308 */ /* 0x000f220000000800 */
[----:B------:R-:W-:Y:S01]  /*33c0*/  ISETP.GT.AND P1, PT, R4, 0x79, PT ;  /* 0x000000790400780c */ /* 0x000fe20003f24270 */
[----:B---3--:R-:W-:Y:S01]  /*33d0*/  FFMA.FTZ R54, R71, UR44, -R6 ;  /* 0x0000002c47367c23 */ /* 0x008fe20008010806 */
[----:B------:R-:W-:-:S02]  /*33e0*/  FSEL R84, R84, -INF , P2 ;  /* 0xff80000054547808 */ /* 0x000fc40001000000 */
[----:B------:R-:W-:Y:S01]  /*33f0*/  FMNMX.FTZ R27, R81, R34, !PT ;  /* 0x00000022511b7209 */ /* 0x000fe20007810000 */
[----:B------:R-:W-:-:S01]  /*3400*/  FFMA.FTZ R34, R59, UR44, -R6 ;  /* 0x0000002c3b227c23 */ /* 0x000fc20008010806 */
[----:B------:R-:W-:Y:S01]  /*3410*/  FSEL R85, R85, -INF , P1 ;  /* 0xff80000055557808 */ /* 0x000fe20000800000 */
[----:B------:R-:W-:Y:S01]  /*3420*/  IMAD.U32 R59, RZ, RZ, UR44 ;  /* 0x0000002cff3b7e24 */ /* 0x000fe2000f8e00ff */
[----:B------:R-:W-:Y:S01]  /*3430*/  FMNMX.FTZ R4, R84, R27, !PT ;  /* 0x0000001b54047209 */ /* 0x000fe20007810000 */
[----:B------:R-:W-:Y:S01]  /*3440*/  MUFU.EX2 R35, R35 ;  /* 0x0000002300237308 */ /* 0x000fe20000000800 */
[----:B0-----:R-:W-:Y:S02]  /*3450*/  F2FP.SATFINITE.E4M3.F32.PACK_AB_MERGE_C R149, R10, R5, RZ ;  /* 0x000000050a95723e */ /* 0x001fe400048070ff */
[----:B------:R-:W-:Y:S02]  /*3460*/  FMNMX.FTZ R4, R85, R4, !PT ;  /* 0x0000000455047209 */ /* 0x000fe40007810000 */
[----:B-1----:R-:W-:-:S02]  /*3470*/  F2FP.SATFINITE.E4M3.F32.PACK_AB_MERGE_C R151, R14, R9, RZ ;  /* 0x000000090e97723e */ /* 0x002fc400048070ff */
[----:B------:R-:W-:Y:S01]  /*3480*/  F2FP.SATFINITE.E4M3.F32.PACK_AB_MERGE_C R149, R8, R3, R149 ;  /* 0x000000030895723e */ /* 0x000fe20004807095 */
[----:B------:R-:W0:Y:S01]  /*3490*/  SHFL.BFLY PT, R39, R4, 0x2, 0x1f ;  /* 0x0c401f0004277f89 */ /* 0x000e2200000e0000 */
[----:B------:R1:W-:Y:S01]  /*34a0*/  MUFU.EX2 R27, R58 ;  /* 0x0000003a001b7308 */ /* 0x0003e20000000800 */
[----:B------:R-:W-:Y:S02]  /*34b0*/  F2FP.SATFINITE.E4M3.F32.PACK_AB_MERGE_C R151, R12, R7, R151 ;  /* 0x000000070c97723e */ /* 0x000fe40004807097 */
[----:B--2---:R-:W-:Y:S02]  /*34c0*/  F2FP.SATFINITE.E4M3.F32.PACK_AB_MERGE_C R145, R26, R13, RZ ;  /* 0x0000000d1a91723e */ /* 0x004fe400048070ff */
[----:B----4-:R-:W-:Y:S02]  /*34d0*/  F2FP.SATFINITE.E4M3.F32.PACK_AB_MERGE_C R147, R38, R21, RZ ;  /* 0x000000152693723e */ /* 0x010fe400048070ff */
[----:B------:R-:W-:Y:S01]  /*34e0*/  F2FP.SATFINITE.E4M3.F32.PACK_AB_MERGE_C R145, R20, R11, R145 ;  /* 0x0000000b1491723e */ /* 0x000fe20004807091 */
[----:B------:R-:W-:Y:S01]  /*34f0*/  MUFU.EX2 R34, R34 ;  /* 0x0000002200227308 */ /* 0x000fe20000000800 */
[----:B-1----:R-:W-:-:S01]  /*3500*/  FFMA.FTZ R58, R79, UR44, -R6 ;  /* 0x0000002c4f3a7c23 */ /* 0x002fc20008010806 */
[----:B------:R-:W-:-:S06]  /*3510*/  F2FP.SATFINITE.E4M3.F32.PACK_AB_MERGE_C R147, R30, R15, R147 ;  /* 0x0000000f1e93723e */ /* 0x000fcc0004807093 */
        /* <DEDUP_REMOVED lines=50> */
[----:B------:R-:W-:-:S05]  /*3840*/  FFMA.FTZ R84, R84, UR44, -R59 ;  /* 0x0000002c54547c23 */ /* 0x000fca000801083b */
        /* <DEDUP_REMOVED lines=8> */
[----:B------:R-:W-:-:S01]  /*38d0*/  FADD.FTZ R71, R9, R68 ;  /* 0x0000004409477221 */ /* 0x000fc20000010000 */
[----:B------:R-:W-:-:S03]  /*38e0*/  F2FP.SATFINITE.E4M3.F32.PACK_AB_MERGE_C R148, R66, R63, RZ ;  /* 0x0000003f4294723e */ /* 0x000fc600048070ff */
[----:B------:R-:W-:Y:S01]  /*38f0*/  FADD.FTZ R70, R14, R71 ;  /* 0x000000470e467221 */ /* 0x000fe20000010000 */
[----:B------:R-:W2:Y:S01]  /*3900*/  MUFU.EX2 R36, R36 ;  /* 0x0000002400247308 */ /* 0x000ea20000000800 */
[----:B0-----:R-:W-:-:S01]  /*3910*/  FADD.FTZ R64, R28, R61 ;  /* 0x0000003d1c407221 */ /* 0x001fc20000010000 */
[----:B------:R-:W-:Y:S01]  /*3920*/  F2FP.SATFINITE.E4M3.F32.PACK_AB_MERGE_C R148, R25, R24, R148 ;  /* 0x000000181994723e */ /* 0x000fe20004807094 */
[----:B------:R-:W-:-:S04]  /*3930*/  FADD.FTZ R71, R11, R70 ;  /* 0x000000460b477221 */ /* 0x000fc80000010000 */
[----:B------:R-:W-:Y:S01]  /*3940*/  FADD.FTZ R70, R20, R71 ;  /* 0x0000004714467221 */ /* 0x000fe20000010000 */
[----:B------:R-:W0:Y:S01]  /*3950*/  MUFU.EX2 R67, R67 ;  /* 0x0000004300437308 */ /* 0x000e220000000800 */
[----:B-1----:R-:W-:-:S01]  /*3960*/  FADD.FTZ R61, R29, R64 ;  /* 0x000000401d3d7221 */ /* 0x002fc20000010000 */
[----:B------:R-:W-:Y:S01]  /*3970*/  FFMA.FTZ R64, R73, UR44, -R59 ;  /* 0x0000002c49407c23 */ /* 0x000fe2000801083b */
[----:B------:R-:W-:-:S04]  /*3980*/  FADD.FTZ R71, R13, R70 ;  /* 0x000000460d477221 */ /* 0x000fc80000010000 */
[----:B------:R-:W-:Y:S01]  /*3990*/  FADD.FTZ R70, R26, R71 ;  /* 0x000000471a467221 */ /* 0x000fe20000010000 */
[----:B------:R-:W1:Y:S01]  /*39a0*/  MUFU.EX2 R32, R32 ;  /* 0x0000002000207308 */ /* 0x000e620000000800 */
[----:B--2---:R-:W-:-:S01]  /*39b0*/  FADD.FTZ R68, R36, R61 ;  /* 0x0000003d24447221 */ /* 0x004fc20000010000 */
[--C-:B------:R-:W-:Y:S01]  /*39c0*/  FFMA.FTZ R61, R72, UR44, -R59.reuse ;  /* 0x0000002c483d7c23 */ /* 0x100fe2000801083b */
[----:B------:R-:W-:-:S05]  /*39d0*/  FFMA.FTZ R59, R85, UR44, -R59 ;  /* 0x0000002c553b7c23 */ /* 0x000fca000801083b */
        /* <DEDUP_REMOVED lines=9> */
[----:B0-----:R-:W-:-:S01]  /*3a70*/  FADD.FTZ R68, R44, R69 ;  /* 0x000000452c447221 */ /* 0x001fc20000010000 */
[----:B------:R-:W-:-:S04]  /*3a80*/  FADD.FTZ R69, R15, R70 ;  /* 0x000000460f457221 */ /* 0x000fc80000010000 */
[----:B------:R-:W-:Y:S02]  /*3a90*/  FADD.FTZ R10, R30, R69 ;  /* 0x000000451e0a7221 */ /* 0x000fe40000010000 */
        /* <DEDUP_REMOVED lines=19> */
[----:B------:R-:W-:-:S04]  /*3bd0*/  FADD.FTZ R10, R34, R9 ;  /* 0x00000009220a7221 */ /* 0x000fc80000010000 */
[----:B------:R-:W-:Y:S01]  /*3be0*/  FADD.FTZ R3, R35, R10 ;  /* 0x0000000a23037221 */ /* 0x000fe20000010000 */
[----:B------:R-:W-:Y:S01]  /*3bf0*/  F2FP.SATFINITE.E4M3.F32.PACK_AB_MERGE_C R35, R46, R35, RZ ;  /* 0x000000232e23723e */ /* 0x000fe200048070ff */
[----:B------:R-:W0:Y:S01]  /*3c00*/  MUFU.EX2 R57, R57 ;  /* 0x0000003900397308 */ /* 0x000e220000000800 */
[----:B-1----:R-:W-:-:S01]  /*3c10*/  FADD.FTZ R5, R48, R5 ;  /* 0x0000000530057221 */ /* 0x002fc20000010000 */
[----:B------:R-:W-:Y:S01]  /*3c20*/  FADD.FTZ R46, R46, R3 ;  /* 0x000000032e2e7221 */ /* 0x000fe20000010000 */
[----:B------:R-:W-:-:S05]  /*3c30*/  F2FP.SATFINITE.E4M3.F32.PACK_AB_MERGE_C R141, R34, R27, R35 ;  /* 0x0000001b228d723e */ /* 0x000fca0004807023 */
[----:B------:R-:W1:Y:S01]  /*3c40*/  MUFU.EX2 R49, R49 ;  /* 0x0000003100317308 */ /* 0x000e620000000800 */
[----:B--2---:R-:W-:-:S01]  /*3c50*/  FADD.FTZ R8, R56, R5 ;  /* 0x0000000538087221 */ /* 0x004fc20000010000 */
[----:B------:R-:W-:-:S06]  /*3c60*/  FADD.FTZ R5, R31, R46 ;  /* 0x0000002e1f057221 */ /* 0x000fcc0000010000 */
[----:B------:R-:W2:Y:S01]  /*3c70*/  MUFU.EX2 R60, R60 ;  /* 0x0000003c003c7308 */ /* 0x000ea20000000800 */
[----:B0-----:R-:W-:-:S01]  /*3c80*/  FADD.FTZ R8, R57, R8 ;  /* 0x0000000839087221 */ /* 0x001fc20000010000 */
[----:B------:R-:W-:-:S04]  /*3c90*/  F2FP.SATFINITE.E4M3.F32.PACK_AB_MERGE_C R56, R57, R56, RZ ;  /* 0x000000383938723e */ /* 0x000fc800048070ff */
[----:B------:R-:W-:Y:S02]  /*3ca0*/  F2FP.SATFINITE.E4M3.F32.PACK_AB_MERGE_C R140, R48, R41, R56 ;  /* 0x00000029308c723e */ /* 0x000fe40004807038 */
[----:B------:R-:W0:Y:S01]  /*3cb0*/  MUFU.EX2 R2, R2 ;  /* 0x0000000200027308 */ /* 0x000e220000000800 */
[----:B-1----:R-:W-:-:S01]  /*3cc0*/  FADD.FTZ R3, R49, R8 ;  /* 0x0000000831037221 */ /* 0x002fc20000010000 */
[----:B------:R-:W-:-:S04]  /*3cd0*/  FADD.FTZ R8, R42, R5 ;  /* 0x000000052a087221 */ /* 0x000fc80000010000 */
[----:B------:R-:W-:Y:S01]  /*3ce0*/  FADD.FTZ R5, R39, R8 ;  /* 0x0000000827057221 */ /* 0x000fe20000010000 */
[----:B------:R-:W-:Y:S01]  /*3cf0*/  F2FP.SATFINITE.E4M3.F32.PACK_AB_MERGE_C R39, R54, R39, RZ ;  /* 0x000000273627723e */ /* 0x000fe200048070ff */
[----:B------:R-:W1:Y:S01]  /*3d00*/  MUFU.EX2 R65, R65 ;  /* 0x0000004100417308 */ /* 0x000e620000000800 */
[----:B--2---:R-:W-:-:S01]  /*3d10*/  FADD.FTZ R3, R60, R3 ;  /* 0x000000033c037221 */ /* 0x004fc20000010000 */
[----:B------:R-:W-:Y:S01]  /*3d20*/  FADD.FTZ R54, R54, R5 ;  /* 0x0000000536367221 */ /* 0x000fe20000010000 */
[----:B------:R-:W-:-:S03]  /*3d30*/  F2FP.SATFINITE.E4M3.F32.PACK_AB_MERGE_C R143, R42, R31, R39 ;  /* 0x0000001f2a8f723e */ /* 0x000fc60004807027 */
[----:B------:R-:W-:Y:S02]  /*3d40*/  FADD.FTZ R5, R43, R54 ;  /* 0x000000362b057221 */ /* 0x000fe40000010000 */
[----:B------:R-:W2:Y:S01]  /*3d50*/  MUFU.EX2 R61, R61 ;  /* 0x0000003d003d7308 */ /* 0x000ea20000000800 */
[----:B0-----:R-:W-:-:S07]  /*3d60*/  FADD.FTZ R8, R2, R3 ;  /* 0x0000000302087221 */ /* 0x001fce0000010000 */
[----:B------:R-:W0:Y:S01]  /*3d70*/  MUFU.EX2 R64, R64 ;  /* 0x0000004000407308 */ /* 0x000e220000000800 */
[----:B-1----:R-:W-:-:S01]  /*3d80*/  FADD.FTZ R8, R65, R8 ;  /* 0x0000000841087221 */ /* 0x002fc20000010000 */
[----:B------:R-:W-:Y:S01]  /*3d90*/  F2FP.SATFINITE.E4M3.F32.PACK_AB_MERGE_C R7, R65, R2, RZ ;  /* 0x000000024107723e */ /* 0x000fe200048070ff */
[----:B------:R-:W-:-:S03]  /*3da0*/  FADD.FTZ R2, R50, R5 ;  /* 0x0000000532027221 */ /* 0x000fc60000010000 */
        /* <DEDUP_REMOVED lines=14> */
[C---:B-1----:R-:W-:Y:S01]  /*3e90*/  F2FP.SATFINITE.E4M3.F32.PACK_AB_MERGE_C R76, R77.reuse, R76, RZ ;  /* 0x0000004c4d4c723e */ /* 0x042fe200048070ff */
[----:B------:R-:W-:-:S03]  /*3ea0*/  FADD.FTZ R77, R77, R2 ;  /* 0x000000024d4d7221 */ /* 0x000fc60000010000 */
[----:B------:R-:W-:-:S03]  /*3eb0*/  F2FP.SATFINITE.E4M3.F32.PACK_AB_MERGE_C R136, R64, R61, R76 ;  /* 0x0000003d4088723e */ /* 0x000fc6000480704c */
[----:B------:R-:W1:Y:S01]  /*3ec0*/  MUFU.EX2 R62, R62 ;  /* 0x0000003e003e7308 */ /* 0x000e620000000800 */
[----:B--2---:R-:W-:-:S07]  /*3ed0*/  FADD.FTZ R3, R51, R58 ;  /* 0x0000003a33037221 */ /* 0x004fce0000010000 */
[----:B------:R-:W2:Y:S01]  /*3ee0*/  MUFU.EX2 R81, R81 ;  /* 0x0000005100517308 */ /* 0x000ea20000000800 */
[----:B0-----:R-:W-:-:S07]  /*3ef0*/  FADD.FTZ R2, R80, R77 ;  /* 0x0000004d50027221 */ /* 0x001fce0000010000 */
[----:B------:R-:W-:Y:S01]  /*3f00*/  MUFU.EX2 R55, R55 ;  /* 0x0000003700377308 */ /* 0x000fe20000000800 */
[----:B-1----:R-:W-:-:S07]  /*3f10*/  FADD.FTZ R8, R62, R3 ;  /* 0x000000033e087221 */ /* 0x002fce0000010000 */
[----:B------:R-:W-:Y:S01]  /*3f20*/  MUFU.EX2 R84, R84 ;  /* 0x0000005400547308 */ /* 0x000fe20000000800 */
[----:B--2---:R-:W-:-:S07]  /*3f30*/  FADD.FTZ R3, R81, R2 ;  /* 0x0000000251037221 */ /* 0x004fce0000010000 */
[----:B------:R-:W0:Y:S08]  /*3f40*/  MUFU.EX2 R59, R59 ;  /* 0x0000003b003b7308 */ /* 0x000e300000000800 */
[----:B------:R-:W1:Y:S01]  /*3f50*/  MUFU.EX2 R6, R6 ;  /* 0x0000000600067308 */ /* 0x000e620000000800 */
[----:B0-----:R-:W-:Y:S01]  /*3f60*/  F2FP.SATFINITE.E4M3.F32.PACK_AB_MERGE_C R2, R59, R84, RZ ;  /* 0x000000543b02723e */ /* 0x001fe200048070ff */
[----:B------:R-:W-:-:S03]  /*3f70*/  FADD.FTZ R84, R84, R3 ;  /* 0x0000000354547221 */ /* 0x000fc60000010000 */
[----:B------:R-:W-:Y:S01]  /*3f80*/  F2FP.SATFINITE.E4M3.F32.PACK_AB_MERGE_C R138, R81, R80, R2 ;  /* 0x00000050518a723e */ /* 0x000fe20004807002 */
[----:B------:R-:W-:-:S01]  /*3f90*/  FADD.FTZ R3, R59, R84 ;  /* 0x000000543b037221 */ /* 0x000fc20000010000 */
[----:B-1----:R-:W-:Y:S01]  /*3fa0*/  F2FP.SATFINITE.E4M3.F32.PACK_AB_MERGE_C R5, R6, R55, RZ ;  /* 0x000000370605723e */ /* 0x002fe200048070ff */
[----:B------:R-:W-:-:S03]  /*3fb0*/  FADD.FTZ R55, R55, R8 ;  /* 0x0000000837377221 */ /* 0x000fc60000010000 */
[----:B------:R-:W-:Y:S01]  /*3fc0*/  F2FP.SATFINITE.E4M3.F32.PACK_AB_MERGE_C R139, R62, R51, R5 ;  /* 0x000000333e8b723e */ /* 0x000fe20004807005 */
[----:B------:R-:W-:-:S01]  /*3fd0*/  FADD.FTZ R2, R6, R55 ;  /* 0x0000003706027221 */ /* 0x000fc20000010000 */
        /* <DEDUP_REMOVED lines=29> */
.L_x_12937:
[----:B------:R-:W-:-:S04]  /*41b0*/  UISETP.NE.AND UP0, UPT, UR20, 0x1, UPT ;  /* 0x000000011400788c */ /* 0x000fc8000bf05270 */
[----:B------:R-:W-:-:S04]  /*41c0*/  USEL UR48, URZ, 0x1, UP0 ;  /* 0x000000013f307887 */ /* 0x000fc80008000000 */
[----:B------:R-:W-:Y:S01]  /*41d0*/  ULOP3.LUT UR48, UR19, UR48, URZ, 0x3c, !UPT ;  /* 0x0000003013307292 */ /* 0x000fe2000f8e3c3f */
[----:B------:R-:W-:Y:S11]  /*41e0*/  @!P0 BRA `(.L_x_12927) ;  /* 0x0000000000048947 */ /* 0x000ff60003800000 */
[----:B------:R-:W-:Y:S01]  /*41f0*/  BPT.TRAP 0x1 ;  /* 0x000000040000795c */ /* 0x000fe20000300000 */
.L_x_12927:
        /* <DEDUP_REMOVED lines=9> */
.L_x_12928:
[----:B-1----:R-:W-:Y:S05]  /*4290*/  @P1 BRA `(.L_x_12929) ;  /* 0x0000000000081947 */ /* 0x002fea0003800000 */
[----:B------:R-:W1:Y:S02]  /*42a0*/  SYNCS.PHASECHK.TRANS64.TRYWAIT P1, [UR18+0x19c30], R0 ;  /* 0x019c3000ff0075a7 */ /* 0x000e640008020152 */
[----:B-1----:R-:W-:Y:S05]  /*42b0*/  @!P1 BRA `(.L_x_12930) ;  /* 0x000000e400a09947 */ /* 0x002fea0003800000 */
.L_x_12929:
        /* <DEDUP_REMOVED lines=17> */
.L_x_12931:
[----:B------:R-:W-:Y:S01]  /*43d0*/  ULEA UR11, UR20, UR46, 0x3 ;  /* 0x0000002e140b7291 */ /* 0x000fe2000f8e183f */
[----:B01----:R-:W-:-:S05]  /*43e0*/  IMAD.U32 R0, RZ, RZ, UR19 ;  /* 0x00000013ff007e24 */ /* 0x003fca000f8e00ff */
[----:B------:R-:W-:-:S04]  /*43f0*/  SHF.L.U32 R0, R0, 0x1f, RZ ;  /* 0x0000001f00007819 */ /* 0x000fc800000006ff */
[----:B------:R0:W1:Y:S01]  /*4400*/  SYNCS.PHASECHK.TRANS64.TRYWAIT P1, [UR11+0x19c50], R0 ;  /* 0x019c5000ff0075a7 */ /* 0x000062000802014b */
[----:B------:R-:W-:Y:S05]  /*4410*/  @!P0 BRA `(.L_x_12932) ;  /* 0x0000000000048947 */ /* 0x000fea0003800000 */
[----:B------:R-:W-:Y:S01]  /*4420*/  BPT.TRAP 0x1 ;  /* 0x000000040000795c */ /* 0x000fe20000300000 */
.L_x_12932:
[----:B-1----:R-:W-:Y:S05]  /*4430*/  @P1 BRA `(.L_x_12933) ;  /* 0x0000000000081947 */ /* 0x002fea0003800000 */
[----:B------:R-:W1:Y:S02]  /*4440*/  SYNCS.PHASECHK.TRANS64.TRYWAIT P1, [UR11+0x19c50], R0 ;  /* 0x019c5000ff0075a7 */ /* 0x000e64000802014b */
[----:B-1----:R-:W-:Y:S05]  /*4450*/  @!P1 BRA `(.L_x_12934) ;  /* 0x000000e400509947 */ /* 0x002fea0003800000 */
.L_x_12933:
        /* <DEDUP_REMOVED lines=27> */
.L_x_12935:
[----:B------:R-:W-:Y:S01]  /*4610*/  UISETP.NE.AND UP0, UPT, UR53, URZ, UPT ;  /* 0x0000003f3500728c */ /* 0x000fe2000bf05270 */
[----:B------:R-:W-:Y:S01]  /*4620*/  VIADD R8, R18, UR40 ;  /* 0x0000002812087c36 */ /* 0x000fe20008000000 */
[----:B------:R-:W-:Y:S01]  /*4630*/  LOP3.LUT R17, R17, 0xffffff7f, RZ, 0xc0, !PT ;  /* 0xffffff7f11117812 */ /* 0x000fe200078ec0ff */
[----:B------:R-:W-:Y:S01]  /*4640*/  IMAD.U32 R9, RZ, RZ, UR51 ;  /* 0x00000033ff097e24 */ /* 0x000fe2000f8e00ff */
[----:B------:R-:W-:Y:S02]  /*4650*/  UIADD3 UR18, UR18, 0x19c40, URZ ;  /* 0x00019c4012127890 */ /* 0x000fe4000fffe03f */
[----:B------:R-:W-:Y:S02]  /*4660*/  PLOP3.LUT P1, PT, PT, PT, UP0, 0x80, 0x0 ;  /* 0x000000000000781c */ /* 0x000fe40003f2f008 */
[----:B------:R-:W-:Y:S01]  /*4670*/  PLOP3.LUT P2, PT, PT, PT, UP0, 0x80, 0x0 ;  /* 0x000000000000781c */ /* 0x000fe20003f4f008 */
[----:B------:R-:W-:Y:S01]  /*4680*/  UPRMT UR18, UR45, 0x654, UR18 ;  /* 0x000006542d127896 */ /* 0x000fe20008000012 */
[----:B------:R-:W-:Y:S01]  /*4690*/  @P0 LOP3.LUT R17, R17, 0x80, RZ, 0xfc, !PT ;  /* 0x0000008011110812 */ /* 0x000fe200078efcff */
[----:B------:R-:W-:-:S03]  /*46a0*/  @UP0 ULDC UR6, c[0x0][0x44c] ;  /* 0x0001130000060ab9 */ /* 0x000fc60000000800 */
[----:B------:R-:W-:-:S04]  /*46b0*/  LOP3.LUT R17, R17, 0xfffffeff, RZ, 0xc0, !PT ;  /* 0xfffffeff11117812 */ /* 0x000fc800078ec0ff */
[----:B------:R-:W-:Y:S01]  /*46c0*/  SYNCS.ARRIVE.TRANS64.RED.A1T0 RZ, [UR18], RZ ;  /* 0x000000ffffff79a7 */ /* 0x000fe20008100412 */
[----:B01----:R-:W-:Y:S01]  /*46d0*/  @P1 IMAD.HI.U32 R0, R8, UR6, RZ ;  /* 0x0000000608001c27 */ /* 0x003fe2000f8e00ff */
[----:B------:R-:W-:-:S04]  /*46e0*/  @UP0 ULDC UR6, c[0x0][0x450] ;  /* 0x0001140000060ab9 */ /* 0x000fc80000000800 */
[----:B------:R-:W-:Y:S01]  /*46f0*/  @P2 SHF.R.U32.HI R8, RZ, UR6, R0 ;  /* 0x00000006ff082c19 */ /* 0x000fe20008011600 */
[----:B------:R-:W-:Y:S02]  /*4700*/  UMOV UR6, 0xffffff80 ;  /* 0xffffff8000067882 */ /* 0x000fe40000000000 */
[----:B------:R-:W-:Y:S02]  /*4710*/  UIMAD UR6, UR56, UR6, 0x1 ;  /* 0x00000001380674a4 */ /* 0x000fe4000f8e0206 */
[----:B------:R-:W0:Y:S04]  /*4720*/  SHFL.IDX PT, R7, R8, RZ, 0x1c1f ;  /* 0x001c1fff08077589 */ /* 0x000e2800000e0000 */
[----:B------:R-:W-:-:S05]  /*4730*/  IADD3 R4, R9, UR6, -R16 ;  /* 0x0000000609047c10 */ /* 0x000fca000fffe810 */
[----:B------:R-:W-:-:S04]  /*4740*/  VIADD R4, R4, -UR52 ;  /* 0x8000003404047c36 */ /* 0x000fc80008000000 */
[----:B0-----:R-:W-:Y:S02]  /*4750*/  IMAD.IADD R0, R4, 0x1, R7 ;  /* 0x0000000104007824 */ /* 0x001fe400078e0207 */
[----:B------:R-:W0:Y:S03]  /*4760*/  SHFL.IDX PT, R7, R8, 0x1, 0x1c1f ;  /* 0x003c1f0008077f89 */ /* 0x000e2600000e0000 */
[C---:B------:R-:W-:Y:S02]  /*4770*/  ISETP.GT.AND P6, PT, R0.reuse, RZ, PT ;  /* 0x000000ff0000720c */ /* 0x040fe40003fc4270 */
[----:B------:R-:W-:Y:S02]  /*4780*/  ISETP.GT.AND P5, PT, R0, 0x1, PT ;  /* 0x000000010000780c */ /* 0x000fe40003fa4270 */
[----:B------:R-:W-:Y:S02]  /*4790*/  FSEL R24, R24, -INF , P6 ;  /* 0xff80000018187808 */ /* 0x000fe40003000000 */
[----:B------:R-:W-:-:S02]  /*47a0*/  FSEL R25, R25, -INF , P5 ;  /* 0xff80000019197808 */ /* 0x000fc40002800000 */
[C---:B------:R-:W-:Y:S02]  /*47b0*/  ISETP.GT.AND P4, PT, R0.reuse, 0x8, PT ;  /* 0x000000080000780c */ /* 0x040fe40003f84270 */
[C---:B------:R-:W-:Y:S02]  /*47c0*/  ISETP.GT.AND P3, PT, R0.reuse, 0x9, PT ;  /* 0x000000090000780c */ /* 0x040fe40003f64270 */
[C---:B------:R-:W-:Y:S02]  /*47d0*/  ISETP.GT.AND P2, PT, R0.reuse, 0x10, PT ;  /* 0x000000100000780c */ /* 0x040fe40003f44270 */
[C---:B------:R-:W-:Y:S02]  /*47e0*/  ISETP.GT.AND P1, PT, R0.reuse, 0x11, PT ;  /* 0x000000110000780c */ /* 0x040fe40003f24270 */
[C---:B------:R-:W-:Y:S02]  /*47f0*/  ISETP.GT.AND P6, PT, R0.reuse, 0x18, PT ;  /* 0x000000180000780c */ /* 0x040fe40003fc4270 */
[----:B------:R-:W-:-:S02]  /*4800*/  ISETP.GT.AND P5, PT, R0, 0x19, PT ;  /* 0x000000190000780c */ /* 0x000fc40003fa4270 */
[----:B------:R-:W-:Y:S01]  /*4810*/  FSEL R28, R28, -INF , P4 ;  /* 0xff8000001c1c7808 */ /* 0x000fe20002000000 */
[----:B0-----:R-:W-:Y:S01]  /*4820*/  IMAD.IADD R7, R4, 0x1, R7 ;  /* 0x0000000104077824 */ /* 0x001fe200078e0207 */
[----:B------:R-:W-:Y:S02]  /*4830*/  FSEL R29, R29, -INF , P3 ;  /* 0xff8000001d1d7808 */ /* 0x000fe40001800000 */
[----:B------:R-:W-:Y:S02]  /*4840*/  FSEL R32, R32, -INF , P2 ;  /* 0xff80000020207808 */ /* 0x000fe40001000000 */
[----:B------:R-:W-:Y:S02]  /*4850*/  FSEL R33, R33, -INF , P1 ;  /* 0xff80000021217808 */ /* 0x000fe40000800000 */
        /* <DEDUP_REMOVED lines=69> */
[----:B------:R-:W-:Y:S02]  /*4cb0*/  ISETP.GT.AND P4, PT, R7, RZ, PT ;  /* 0x000000ff0700720c */ /* 0x000fe40003f84270 */
        /* <DEDUP_REMOVED lines=13> */
[----:B------:R-:W-:Y:S02]  /*4d90*/  FSEL R31, R31, -INF , P1 ;  /* 0xff8000001f1f7808 */ /* 0x000fe40000800000 */
[----:B------:R-:W-:Y:S02]  /*4da0*/  FMNMX.FTZ R0, R64, R9, !PT ;  /* 0x0000000940007209 */ /* 0x000fe40007810000 */
[----:B------:R-:W-:-:S02]  /*4db0*/  ISETP.GT.AND P5, PT, R7, 0x11, PT ;  /* 0x000000110700780c */ /* 0x000fc40003fa4270 */
        /* <DEDUP_REMOVED lines=21> */
[----:B------:R-:W-:Y:S02]  /*4f10*/  ISETP.GT.AND P4, PT, R7, 0x30, PT ;  /* 0x000000300700780c */ /* 0x000fe40003f84270 */
[----:B------:R-:W-:Y:S01]  /*4f20*/  FSEL R47, R47, -INF , P5 ;  /* 0xff8000002f2f7808 */ /* 0x000fe20002800000 */
[----:B------:R-:W0:Y:S01]  /*4f30*/  SHFL.BFLY PT, R9, R8, 0x2, 0x1f ;  /* 0x0c401f0008097f89 */ /* 0x000e2200000e0000 */
[----:B------:R-:W-:-:S02]  /*4f40*/  ISETP.GT.AND P3, PT, R7, 0x31, PT ;  /* 0x000000310700780c */ /* 0x000fc40003f64270 */
[----:B------:R-:W-:Y:S02]  /*4f50*/  FSEL R50, R50, -INF , P4 ;  /* 0xff80000032327808 */ /* 0x000fe40002000000 */
[----:B------:R-:W-:Y:S02]  /*4f60*/  ISETP.GT.AND P2, PT, R7, 0x38, PT ;  /* 0x000000380700780c */ /* 0x000fe40003f44270 */
[----:B------:R-:W-:Y:S02]  /*4f70*/  FSEL R51, R51, -INF , P3 ;  /* 0xff80000033337808 */ /* 0x000fe40001800000 */
[----:B------:R-:W-:Y:S02]  /*4f80*/  ISETP.GT.AND P1, PT, R7, 0x39, PT ;  /* 0x000000390700780c */ /* 0x000fe40003f24270 */
[----:B------:R-:W-:Y:S02]  /*4f90*/  FSEL R54, R54, -INF , P2 ;  /* 0xff80000036367808 */ /* 0x000fe40001000000 */
[----:B------:R-:W-:-:S02]  /*4fa0*/  FSEL R55, R55, -INF , P1 ;  /* 0xff80000037377808 */ /* 0x000fc40000800000 */
[C---:B------:R-:W-:Y:S02]  /*4fb0*/  ISETP.GT.AND P0, PT, R7.reuse, 0x60, PT ;  /* 0x000000600700780c */ /* 0x040fe40003f04270 */
[C---:B------:R-:W-:Y:S02]  /*4fc0*/  ISETP.GT.AND P5, PT, R7.reuse, 0x41, PT ;  /* 0x000000410700780c */ /* 0x040fe40003fa4270 */
[C---:B------:R-:W-:Y:S02]  /*4fd0*/  ISETP.GT.AND P1, PT, R7.reuse, 0x51, PT ;  /* 0x000000510700780c */ /* 0x040fe40003f24270 */
[----:B------:R-:W-:Y:S02]  /*4fe0*/  ISETP.GT.AND P4, PT, R7, 0x48, PT ;  /* 0x000000480700780c */ /* 0x000fe40003f84270 */
[----:B------:R-:W-:Y:S02]  /*4ff0*/  FSEL R59, R59, -INF , P5 ;  /* 0xff8000003b3b7808 */ /* 0x000fe40002800000 */
[----:B0-----:R-:W-:-:S02]  /*5000*/  FMNMX.FTZ R9, R8, R9, !PT ;  /* 0x0000000908097209 */ /* 0x001fc40007810000 */
[----:B------:R-:W-:Y:S02]  /*5010*/  FSEL R67, R67, -INF , P1 ;  /* 0xff80000043437808 */ /* 0x000fe40000800000 */
[C---:B------:R-:W-:Y:S01]  /*5020*/  ISETP.GT.AND P1, PT, R7.reuse, 0x69, PT ;  /* 0x000000690700780c */ /* 0x040fe20003f24270 */
[----:B------:R-:W0:Y:S01]  /*5030*/  SHFL.BFLY PT, R4, R9, 0x1, 0x1f ;  /* 0x0c201f0009047f89 */ /* 0x000e2200000e0000 */
[----:B------:R-:W-:Y:S02]  /*5040*/  ISETP.GT.AND P3, PT, R7, 0x49, PT ;  /* 0x000000490700780c */ /* 0x000fe40003f64270 */
[----:B------:R-:W-:Y:S02]  /*5050*/  FSEL R62, R62, -INF , P4 ;  /* 0xff8000003e3e7808 */ /* 0x000fe40002000000 */
[----:B------:R-:W-:Y:S02]  /*5060*/  @P0 LOP3.LUT R17, R17, 0x100, RZ, 0xfc, !PT ;  /* 0x0000010011110812 */ /* 0x000fe400078efcff */
[----:B------:R-:W-:-:S02]  /*5070*/  ISETP.GT.AND P2, PT, R7, 0x50, PT ;  /* 0x000000500700780c */ /* 0x000fc40003f44270 */
[----:B------:R-:W-:Y:S02]  /*5080*/  FSEL R63, R63, -INF , P3 ;  /* 0xff8000003f3f7808 */ /* 0x000fe40001800000 */
[----:B------:R-:W-:Y:S02]  /*5090*/  LOP3.LUT R17, R17, 0xfffffdff, RZ, 0xc0, !PT ;  /* 0xfffffdff11117812 */ /* 0x000fe400078ec0ff */
[----:B------:R-:W-:Y:S02]  /*50a0*/  FSEL R66, R66, -INF , P2 ;  /* 0xff80000042427808 */ /* 0x000fe40001000000 */
[----:B------:R-:W-:Y:S02]  /*50b0*/  @P1 LOP3.LUT R17, R17, 0x200, RZ, 0xfc, !PT ;  /* 0x0000020011111812 */ /* 0x000fe400078efcff */
[C---:B------:R-:W-:Y:S02]  /*50c0*/  ISETP.GT.AND P1, PT, R7.reuse, 0x58, PT ;  /* 0x000000580700780c */ /* 0x040fe40003f24270 */
[----:B------:R-:W-:-:S02]  /*50d0*/  ISETP.GT.AND P0, PT, R7, 0x59, PT ;  /* 0x000000590700780c */ /* 0x000fc40003f04270 */
[----:B------:R-:W-:Y:S02]  /*50e0*/  FSEL R70, R70, -INF , P1 ;  /* 0xff80000046467808 */ /* 0x000fe40000800000 */
[----:B------:R-:W-:Y:S02]  /*50f0*/  FSEL R71, R71, -INF , P0 ;  /* 0xff80000047477808 */ /* 0x000fe40000000000 */
[----:B0-----:R-:W-:Y:S02]  /*5100*/  FMNMX.FTZ R4, R9, R4, !PT ;  /* 0x0000000409047209 */ /* 0x001fe40007810000 */
[----:B------:R-:W-:Y:S02]  /*5110*/  LOP3.LUT P0, RZ, R17, 0x100, RZ, 0xc0, !PT ;  /* 0x0000010011ff7812 */ /* 0x000fe4000780c0ff */
[----:B------:R-:W-:Y:S02]  /*5120*/  FSETP.NEU.FTZ.AND P6, PT, R4, -INF , PT ;  /* 0xff8000000400780b */ /* 0x000fe40003fdd000 */
[----:B------:R-:W-:-:S02]  /*5130*/  ISETP.GT.AND P2, PT, R7, 0x70, PT ;  /* 0x000000700700780c */ /* 0x000fc40003f44270 */
[----:B------:R-:W-:Y:S02]  /*5140*/  FSEL R11, R4, RZ, P6 ;  /* 0x000000ff040b7208 */ /* 0x000fe40003000000 */
[C---:B------:R-:W-:Y:S02]  /*5150*/  ISETP.GT.AND P3, PT, R7.reuse, 0x71, PT ;  /* 0x000000710700780c */ /* 0x040fe40003f64270 */
[----:B------:R-:W-:Y:S01]  /*5160*/  ISETP.GT.AND P4, PT, R7, 0x78, PT ;  /* 0x000000780700780c */ /* 0x000fe20003f84270 */
[----:B------:R-:W-:-:S01]  /*5170*/  FADD.FTZ R6, -R11, R6 ;  /* 0x000000060b067221 */ /* 0x000fc20000010100 */
[----:B------:R-:W-:Y:S01]  /*5180*/  IMAD.U32 R11, RZ, RZ, UR44 ;  /* 0x0000002cff0b7e24 */ /* 0x000fe2000f8e00ff */
[----:B------:R-:W-:Y:S02]  /*5190*/  ISETP.GT.AND P5, PT, R7, 0x79, PT ;  /* 0x000000790700780c */ /* 0x000fe40003fa4270 */
[----:B------:R-:W-:Y:S01]  /*51a0*/  FSEL R74, R74, -INF , P0 ;  /* 0xff8000004a4a7808 */ /* 0x000fe20000000000 */
[----:B------:R-:W-:-:S01]  /*51b0*/  FFMA.FTZ R0, R4, R11, -8 ;  /* 0xc100000004007423 */ /* 0x000fc2000001000b */
[----:B------:R-:W-:Y:S01]  /*51c0*/  LOP3.LUT P1, RZ, R17, 0x200, RZ, 0xc0, !PT ;  /* 0x0000020011ff7812 */ /* 0x000fe2000782c0ff */
[----:B------:R-:W-:Y:S01]  /*51d0*/  FMUL.FTZ R11, R6, UR44 ;  /* 0x0000002c060b7c20 */ /* 0x000fe20008410000 */
[----:B------:R-:W-:-:S02]  /*51e0*/  FSEL R82, R82, -INF , P2 ;  /* 0xff80000052527808 */ /* 0x000fc40001000000 */
[----:B------:R-:W-:Y:S02]  /*51f0*/  FSEL R0, R0, RZ, P6 ;  /* 0x000000ff00007208 */ /* 0x000fe40003000000 */
[----:B------:R-:W-:Y:S01]  /*5200*/  ISETP.GT.AND P6, PT, R7, 0x61, PT ;  /* 0x000000610700780c */ /* 0x000fe20003fc4270 */
[----:B------:R-:W-:Y:S01]  /*5210*/  MUFU.EX2 R11, R11 ;  /* 0x0000000b000b7308 */ /* 0x000fe20000000800 */
[----:B------:R-:W-:Y:S01]  /*5220*/  FSEL R79, R79, -INF , P1 ;  /* 0xff8000004f4f7808 */ /* 0x000fe20000800000 */
        /* <DEDUP_REMOVED lines=33> */
[----:B------:R-:W0:Y:S01]  /*5440*/  MUFU.EX2 R24, R24 ;  /* 0x0000001800187308 */ /* 0x000e220000000800 */
[----:B------:R-:W-:-:S02]  /*5450*/  FSEL R75, R75, -INF , P6 ;  /* 0xff8000004b4b7808 */ /* 0x000fc40003000000 */
[----:B------:R-:W-:Y:S02]  /*5460*/  FMNMX.FTZ R9, R27, R0, !PT ;  /* 0x000000001b097209 */ /* 0x000fe40007810000 */
[----:B------:R-:W-:Y:S02]  /*5470*/  ISETP.GT.AND P6, PT, R7, 0x68, PT ;  /* 0x000000680700780c */ /* 0x000fe40003fc4270 */
[----:B------:R-:W-:Y:S01]  /*5480*/  FMNMX.FTZ R0, R30, R9, !PT ;  /* 0x000000091e007209 */ /* 0x000fe20007810000 */
[----:B------:R-:W1:Y:S01]  /*5490*/  MUFU.EX2 R25, R25 ;  /* 0x0000001900197308 */ /* 0x000e620000000800 */
[----:B------:R-:W-:Y:S02]  /*54a0*/  FSEL R78, R78, -INF , P6 ;  /* 0xff8000004e4e7808 */ /* 0x000fe40003000000 */
[----:B------:R-:W-:Y:S02]  /*54b0*/  FMNMX.FTZ R9, R31, R0, !PT ;  /* 0x000000001f097209 */ /* 0x000fe40007810000 */
[----:B------:R-:W-:-:S02]  /*54c0*/  FSEL R83, R83, -INF , P3 ;  /* 0xff80000053537808 */ /* 0x000fc40001800000 */
[----:B------:R-:W-:Y:S01]  /*54d0*/  FMNMX.FTZ R0, R34, R9, !PT ;  /* 0x0000000922007209 */ /* 0x000fe20007810000 */
[----:B------:R-:W-:Y:S01]  /*54e0*/  MUFU.EX2 R28, R28 ;  /* 0x0000001c001c7308 */ /* 0x000fe20000000800 */
[----:B------:R-:W-:Y:S01]  /*54f0*/  FSEL R86, R86, -INF , P4 ;  /* 0xff80000056567808 */ /* 0x000fe20002000000 */
[----:B0-----:R-:W-:Y:S01]  /*5500*/  FFMA.FTZ R10, R11, R3, R24 ;  /* 0x000000030b0a7223 */ /* 0x001fe20000010018 */
[----:B------:R-:W-:Y:S02]  /*5510*/  FMNMX.FTZ R9, R35, R0, !PT ;  /* 0x0000000023097209 */ /* 0x000fe40007810000 */
[----:B------:R-:W-:Y:S02]  /*5520*/  FSEL R87, R87, -INF , P5 ;  /* 0xff80000057577808 */ /* 0x000fe40002800000 */
[----:B------:R-:W-:Y:S01]  /*5530*/  FMNMX.FTZ R0, R38, R9, !PT ;  /* 0x0000000926007209 */ /* 0x000fe20007810000 */
[----:B------:R-:W-:Y:S01]  /*5540*/  MUFU.EX2 R29, R29 ;  /* 0x0000001d001d7308 */ /* 0x000fe20000000800 */
[----:B------:R-:W-:-:S02]  /*5550*/  LOP3.LUT P0, RZ, R17, 0x80, RZ, 0xc0, !PT ;  /* 0x0000008011ff7812 */ /* 0x000fc4000780c0ff */
        /* <DEDUP_REMOVED lines=37> */
[----:B------:R-:W0:Y:S01]  /*57b0*/  SHFL.BFLY PT, R7, R0, 0x2, 0x1f ;  /* 0x0c401f0000077f89 */ /* 0x000e2200000e0000 */
        /* <DEDUP_REMOVED lines=33> */
[----:B------:R1:W0:Y:S01]  /*59d0*/  MUFU.EX2 R6, R5 ;  /* 0x0000000500067308 */ /* 0x0002220000000800 */
        /* <DEDUP_REMOVED lines=122> */
.L_x_12936:
        /* <DEDUP_REMOVED lines=91> */
.L_x_12926:
[----:B------:R-:W-:-:S06]  /*6730*/  UISETP.GE.AND UP0, UPT, UR56, UR43, UPT ;  /* 0x0000002b3800728c */ /* 0x000fcc000bf06270 */
[----:B------:R-:W-:-:S13]  /*6740*/  PLOP3.LUT P1, PT, PT, PT, UP0, 0x80, 0x0 ;  /* 0x000000000000781c */ /* 0x000fda0003f2f008 */
[----:B------:R-:W-:Y:S05]  /*6750*/  @!P1 BRA `(.L_x_12938) ;  /* 0x0000001800f09947 */ /* 0x000fea0003800000 */
[----:B------:R-:W-:Y:S01]  /*6760*/  IMAD.MOV.U32 R5, RZ, RZ, R0 ;  /* 0x000000ffff057224 */ /* 0x000fe200078e0000 */
[----:B------:R-:W-:Y:S01]  /*6770*/  UMOV UR17, UR48 ;  /* 0x0000003000117c82 */ /* 0x000fe20008000000 */
[----:B------:R-:W-:Y:S01]  /*6780*/  IMAD.MOV.U32 R6, RZ, RZ, R4 ;  /* 0x000000ffff067224 */ /* 0x000fe200078e0004 */
[----:B------:R-:W-:-:S06]  /*6790*/  UMOV UR18, UR47 ;  /* 0x0000002f00127c82 */ /* 0x000fcc0008000000 */
.L_x_12949:
[----:B------:R-:W-:-:S04]  /*67a0*/  UIADD3 UR47, UR18, 0x1, URZ ;  /* 0x00000001122f7890 */ /* 0x000fc8000fffe03f */
[----:B------:R-:W-:-:S04]  /*67b0*/  UISETP.NE.AND UP0, UPT, UR47, 0x2, UPT ;  /* 0x000000022f00788c */ /* 0x000fc8000bf05270 */
[----:B------:R-:W-:Y:S02]  /*67c0*/  USEL UR48, URZ, 0x1, UP0 ;  /* 0x000000013f307887 */ /* 0x000fe40008000000 */
[----:B------:R-:W-:Y:S02]  /*67d0*/  USEL UR47, UR47, URZ, UP0 ;  /* 0x0000003f2f2f7287 */ /* 0x000fe40008000000 */
[----:B------:R-:W-:Y:S01]  /*67e0*/  ULOP3.LUT UR48, UR17, UR48, URZ, 0x3c, !UPT ;  /* 0x0000003011307292 */ /* 0x000fe2000f8e3c3f */
[----:B------:R-:W-:Y:S11]  /*67f0*/  @!P0 BRA `(.L_x_12939) ;  /* 0x0000000000048947 */ /* 0x000ff60003800000 */
[----:B------:R-:W-:Y:S01]  /*6800*/  BPT.TRAP 0x1 ;  /* 0x000000040000795c */ /* 0x000fe20000300000 */
.L_x_12939:
[----:B------:R-:W-:Y:S01]  /*6810*/  ULEA UR6, UR47, UR46, 0x3 ;  /* 0x0000002e2f067291 */ /* 0x000fe2000f8e183f */
[----:B------:R-:W-:-:S05]  /*6820*/  IMAD.U32 R0, RZ, RZ, UR48 ;  /* 0x00000030ff007e24 */ /* 0x000fca000f8e00ff */
[----:B------:R-:W-:-:S04]  /*6830*/  SHF.L.U32 R0, R0, 0x1f, RZ ;  /* 0x0000001f00007819 */ /* 0x000fc800000006ff */
[----:B------:R0:W1:Y:S01]  /*6840*/  SYNCS.PHASECHK.TRANS64.TRYWAIT P1, [UR6+0x19c30], R0 ;  /* 0x019c3000ff0075a7 */ /* 0x0000620008020146 */
[----:B------:R-:W-:Y:S05]  /*6850*/  @!P0 BRA `(.L_x_12940) ;  /* 0x0000000000048947 */ /* 0x000fea0003800000 */
[----:B------:R-:W-:Y:S01]  /*6860*/  BPT.TRAP 0x1 ;  /* 0x000000040000795c */ /* 0x000fe20000300000 */
.L_x_12940:
[----:B-1----:R-:W-:Y:S05]  /*6870*/  @P1 BRA `(.L_x_12941) ;  /* 0x0000000000081947 */ /* 0x002fea0003800000 */
[----:B------:R-:W1:Y:S02]  /*6880*/  SYNCS.PHASECHK.TRANS64.TRYWAIT P1, [UR6+0x19c30], R0 ;  /* 0x019c3000ff0075a7 */ /* 0x000e640008020146 */
[----:B-1----:R-:W-:Y:S05]  /*6890*/  @!P1 BRA `(.L_x_12942) ;  /* 0x000000c000589947 */ /* 0x002fea0003800000 */
.L_x_12941:
        /* <DEDUP_REMOVED lines=17> */
.L_x_12943:
[----:B------:R-:W-:Y:S01]  /*69b0*/  ULEA UR11, UR18, UR46, 0x3 ;  /* 0x0000002e120b7291 */ /* 0x000fe2000f8e183f */
[----:B01----:R-:W-:-:S05]  /*69c0*/  IMAD.U32 R0, RZ, RZ, UR17 ;  /* 0x00000011ff007e24 */ /* 0x003fca000f8e00ff */
[----:B------:R-:W-:-:S04]  /*69d0*/  SHF.L.U32 R0, R0, 0x1f, RZ ;  /* 0x0000001f00007819 */ /* 0x000fc800000006ff */
[----:B------:R0:W1:Y:S01]  /*69e0*/  SYNCS.PHASECHK.TRANS64.TRYWAIT P1, [UR11+0x19c50], R0 ;  /* 0x019c5000ff0075a7 */ /* 0x000062000802014b */
[----:B------:R-:W-:Y:S05]  /*69f0*/  @!P0 BRA `(.L_x_12944) ;  /* 0x0000000000048947 */ /* 0x000fea0003800000 */
[----:B------:R-:W-:Y:S01]  /*6a00*/  BPT.TRAP 0x1 ;  /* 0x000000040000795c */ /* 0x000fe20000300000 */
.L_x_12944:
[----:B-1----:R-:W-:Y:S05]  /*6a10*/  @P1 BRA `(.L_x_12945) ;  /* 0x0000000000081947 */ /* 0x002fea0003800000 */
[----:B------:R-:W1:Y:S02]  /*6a20*/  SYNCS.PHASECHK.TRANS64.TRYWAIT P1, [UR11+0x19c50], R0 ;  /* 0x019c5000ff0075a7 */ /* 0x000e64000802014b */
[----:B-1----:R-:W-:Y:S05]  /*6a30*/  @!P1 BRA `(.L_x_12946) ;  /* 0x000000c000089947 */ /* 0x002fea0003800000 */
.L_x_12945:
        /* <DEDUP_REMOVED lines=27> */
.L_x_12947:
        /* <DEDUP_REMOVED lines=38> */
[----:B------:R-:W0:Y:S02]  /*6e50*/  SHFL.BFLY PT, R7, R8, 0x2, 0x1f ;  /* 0x0c401f0008077f89 */ /* 0x000e2400000e0000 */
[----:B0-----:R-:W-:Y:S02]  /*6e60*/  FMNMX.FTZ R9, R8, R7, !PT ;  /* 0x0000000708097209 */ /* 0x001fe40007810000 */
        /* <DEDUP_REMOVED lines=38> */
[----:B------:R-:W-:-:S04]  /*70d0*/  IMAD.U32 R7, RZ, RZ, UR44 ;  /* 0x0000002cff077e24 */ /* 0x000fc8000f8e00ff */
[----:B------:R-:W0:Y:S01]  /*70e0*/  SHFL.BFLY PT, R0, R9, 0x1, 0x1f ;  /* 0x0c201f0009007f89 */ /* 0x000e2200000e0000 */
[----:B------:R-:W-:-:S04]  /*70f0*/  FFMA.FTZ R7, R4, R7, -8 ;  /* 0xc100000004077423 */ /* 0x000fc80000010007 */
        /* <DEDUP_REMOVED lines=19> */
[----:B0-----:R-:W-:Y:S01]  /*7230*/  FMNMX.FTZ R0, R9, R0, !PT ;  /* 0x0000000009007209 */ /* 0x001fe20007810000 */
[----:B------:R-:W-:-:S01]  /*7240*/  FFMA.FTZ R57, R57, UR44, -R7 ;  /* 0x0000002c39397c23 */ /* 0x000fc20008010807 */
[----:B------:R-:W0:Y:S01]  /*7250*/  MUFU.EX2 R9, R24 ;  /* 0x0000001800097308 */ /* 0x000e220000000800 */
[----:B------:R-:W-:-:S01]  /*7260*/  FFMA.FTZ R60, R60, UR44, -R7 ;  /* 0x0000002c3c3c7c23 */ /* 0x000fc20008010807 */
        /* <DEDUP_REMOVED lines=20> */
[----:B------:R-:W-:-:S01]  /*73b0*/  FADD.FTZ R3, R8, R3 ;  /* 0x0000000308037221 */ /* 0x000fc20000010000 */
        /* <DEDUP_REMOVED lines=24> */
[----:B------:R-:W-:Y:S01]  /*7540*/  FADD.FTZ R2, R28, R3 ;  /* 0x000000031c027221 */ /* 0x000fe20000010000 */
        /* <DEDUP_REMOVED lines=130> */
.L_x_12948:
        /* <DEDUP_REMOVED lines=91> */
.L_x_12938:
[----:B------:R-:W-:Y:S06]  /*8320*/  BAR.ARV 0x8, 0x200 ;  /* 0x0208000000007b1d */ /* 0x000fec0000002000 */
[----:B------:R-:W-:Y:S05]  /*8330*/  @!P0 BRA `(.L_x_12950) ;  /* 0x0000000000048947 */ /* 0x000fea0003800000 */
[----:B------:R-:W-:Y:S01]  /*8340*/  BPT.TRAP 0x1 ;  /* 0x000000040000795c */ /* 0x000fe20000300000 */
.L_x_12950:
[----:B------:R-:W-:Y:S01]  /*8350*/  ULEA UR5, UR47, UR46, 0x3 ;  /* 0x0000002e2f057291 */ /* 0x000fe2000f8e183f */
[----:B------:R-:W-:-:S05]  /*8360*/  IMAD.U32 R5, RZ, RZ, UR48 ;  /* 0x00000030ff057e24 */ /* 0x000fca000f8e00ff */
[----:B------:R-:W-:-:S04]  /*8370*/  SHF.L.U32 R5, R5, 0x1f, RZ ;  /* 0x0000001f05057819 */ /* 0x000fc800000006ff */
[----:B------:R0:W1:Y:S01]  /*8380*/  SYNCS.PHASECHK.TRANS64.TRYWAIT P1, [UR5+0x19c50], R5 ;  /* 0x019c5005ff0075a7 */ /* 0x0000620008020145 */
[----:B------:R-:W-:Y:S05]  /*8390*/  @!P0 BRA `(.L_x_12951) ;  /* 0x0000000000048947 */ /* 0x000fea0003800000 */
[----:B------:R-:W-:Y:S01]  /*83a0*/  BPT.TRAP 0x1 ;  /* 0x000000040000795c */ /* 0x000fe20000300000 */
.L_x_12951:
[----:B-1----:R-:W-:Y:S05]  /*83b0*/  @P1 BRA `(.L_x_12952) ;  /* 0x0000000000081947 */ /* 0x002fea0003800000 */
[----:B------:R-:W1:Y:S02]  /*83c0*/  SYNCS.PHASECHK.TRANS64.TRYWAIT P1, [UR5+0x19c50], R5 ;  /* 0x019c5005ff0075a7 */ /* 0x000e640008020145 */
[----:B-1----:R-:W-:Y:S05]  /*83d0*/  @!P1 BRA `(.L_x_12953) ;  /* 0x000000a400b89947 */ /* 0x002fea0003800000 */
.L_x_12952:
        /* <DEDUP_REMOVED lines=13> */
[----:B-1----:R-:W1:Y:S01]  /*84b0*/  @P1 LDC.64 R6, c[0x0][0x9d0] ;  /* 0x00027400ff061b82 */ /* 0x002e620000000a00 */
[----:B--2---:R-:W-:-:S04]  /*84c0*/  @P1 IMAD R8, R10, UR38, RZ ;  /* 0x000000260a081c24 */ /* 0x004fc8000f8e02ff */
[----:B0-----:R-:W-:Y:S02]  /*84d0*/  @P1 IMAD R5, R11, UR37, R8 ;  /* 0x000000250b051c24 */ /* 0x001fe4000f8e0208 */
[----:B------:R-:W-:-:S04]  /*84e0*/  @P1 IMAD.WIDE.U32 R8, R10, UR37, RZ ;  /* 0x000000250a081c25 */ /* 0x000fc8000f8e00ff */
[----:B------:R-:W-:Y:S02]  /*84f0*/  @P1 IMAD.IADD R9, R9, 0x1, R5 ;  /* 0x0000000109091824 */ /* 0x000fe400078e0205 */
[----:B------:R-:W-:Y:S02]  /*8500*/  IMAD.MOV.U32 R5, RZ, RZ, 0x3f800000 ;  /* 0x3f800000ff057424 */ /* 0x000fe400078e00ff */
[----:B-1----:R-:W-:-:S04]  /*8510*/  @P1 IMAD.WIDE.U32 R8, R6, UR39, R8 ;  /* 0x0000002706081c25 */ /* 0x002fc8000f8e0008 */
[----:B------:R-:W-:Y:S01]  /*8520*/  @P1 IMAD R7, R7, UR39, R9 ;  /* 0x0000002707071c24 */ /* 0x000fe2000f8e0209 */
[----:B------:R-:W-:-:S04]  /*8530*/  @P1 LEA R6, P2, R8, UR8, 0x2 ;  /* 0x0000000808061c11 */ /* 0x000fc8000f8410ff */
[----:B------:R-:W-:-:S05]  /*8540*/  @P1 LEA.HI.X R7, R8, UR9, R7, 0x2, P2 ;  /* 0x0000000908071c11 */ /* 0x000fca00090f1407 */
        /* <DEDUP_REMOVED lines=8> */
[----:B------:R-:W1:Y:S04]  /*85d0*/  SHFL.BFLY PT, R8, R3, 0x2, 0x1f ;  /* 0x0c401f0003087f89 */ /* 0x000e6800000e0000 */
[----:B------:R-:W3:Y:S01]  /*85e0*/  SHFL.BFLY PT, R9, R2, 0x2, 0x1f ;  /* 0x0c401f0002097f89 */ /* 0x000ee200000e0000 */
[----:B------:R-:W-:Y:S02]  /*85f0*/  WARPGROUP.DEPBAR.LE gsb0, 0x0 ;  /* 0x00008000000079c5 */ /* 0x000fe40000010000 */
[----:B------:R-:W-:-:S06]  /*8600*/  WARPGROUP.ARRIVE ;  /* 0x00000000000079c5 */ /* 0x000fcc0000000000 */
[----:B------:R-:W-:Y:S01]  /*8610*/  QGMMA.64x96x32.F32.E4M3.E4M3 R88, R140, gdesc[UR4], R88, gsb0 ;  /* 0x016000048c587df3 */ /* 0x000fe20008000858 */
[----:B------:R-:W-:Y:S01]  /*8620*/  UIADD3 UR6, UR4, 0x6, URZ ;  /* 0x0000000604067890 */ /* 0x000fe2000fffe03f */
[----:B------:R-:W-:Y:S01]  /*8630*/  UMOV UR7, 0x40000040 ;  /* 0x4000004000077882 */ /* 0x000fe20000000000 */
        /* <DEDUP_REMOVED lines=36> */
.L_x_12954:
        /* <DEDUP_REMOVED lines=58> */
.L_x_12918:
        /* <DEDUP_REMOVED lines=112> */
[----:B------:R-:W-:Y:S01]  /*9320*/  MOV R81, R12 ;  /* 0x0000000c00517202 */ /* 0x000fe20000000f00 */
[----:B------:R-:W-:Y:S01]  /*9330*/  SHFL.IDX PT, R72, R89, R14, 0x1c1f ;  /* 0x001c1f0e59487589 */ /* 0x000fe200000e0000 */
[----:B------:R-:W-:Y:S01]  /*9340*/  LOP3.LUT R10, R5, R10, RZ, 0x3c, !PT ;  /* 0x0000000a050a7212 */ /* 0x000fe200078e3cff */
[----:B------:R-:W-:Y:S01]  /*9350*/  IMAD.X R5, RZ, RZ, R11, P1 ;  /* 0x000000ffff057224 */ /* 0x000fe200008e060b */
[----:B------:R-:W-:Y:S01]  /*9360*/  LOP3.LUT R78, R4, R97, RZ, 0x3c, !PT ;  /* 0x00000061044e7212 */ /* 0x000fe200078e3cff */
[----:B------:R0:W-:Y:S01]  /*9370*/  SHFL.IDX PT, R12, R51, R14, 0x1c1f ;  /* 0x001c1f0e330c7589 */ /* 0x0001e200000e0000 */
[----:B------:R-:W-:-:S02]  /*9380*/  LOP3.LUT R8, R6, R99, RZ, 0x3c, !PT ;  /* 0x0000006306087212 */ /* 0x000fc400078e3cff */
[----:B------:R-:W-:Y:S01]  /*9390*/  LOP3.LUT R6, R38, R101, RZ, 0x3c, !PT ;  /* 0x0000006526067212 */ /* 0x000fe200078e3cff */
[----:B------:R-:W-:Y:S01]  /*93a0*/  SHFL.IDX PT, R13, R83, R14, 0x1c1f ;  /* 0x001c1f0e530d7589 */ /* 0x000fe200000e0000 */
[----:B------:R-:W-:Y:S02]  /*93b0*/  LOP3.LUT R4, R50, R103, RZ, 0x3c, !PT ;  /* 0x0000006732047212 */ /* 0x000fe400078e3cff */
[----:B------:R-:W-:Y:S01]  /*93c0*/  MOV R38, R8 ;  /* 0x0000000800267202 */ /* 0x000fe20000000f00 */
[----:B------:R-:W-:Y:S01]  /*93d0*/  SHFL.IDX PT, R50, R33, R14, 0x1c1f ;  /* 0x001c1f0e21327589 */ /* 0x000fe200000e0000 */
[----:B------:R-:W-:Y:S02]  /*93e0*/  MOV R78, R78 ;  /* 0x0000004e004e7202 */ /* 0x000fe40000000f00 */
[----:B0-----:R-:W-:Y:S01]  /*93f0*/  LOP3.LUT R51, R14, 0x2, RZ, 0x3c, !PT ;  /* 0x000000020e337812 */ /* 0x001fe200078e3cff */
[----:B------:R-:W-:Y:S01]  /*9400*/  SHFL.IDX PT, R9, R55, R14, 0x1c1f ;  /* 0x001c1f0e37097589 */ /* 0x000fe200000e0000 */
[----:B------:R-:W-:-:S02]  /*9410*/  MOV R10, R10 ;  /* 0x0000000a000a7202 */ /* 0x000fc40000000f00 */
[----:B------:R-:W-:Y:S01]  /*9420*/  MOV R79, R6 ;  /* 0x00000006004f7202 */ /* 0x000fe20000000f00 */
[----:B------:R-:W-:Y:S01]  /*9430*/  SHFL.IDX PT, R15, R15, R51, 0x1c1f ;  /* 0x001c1f330f0f7589 */ /* 0x000fe200000e0000 */
[----:B------:R-:W-:-:S03]  /*9440*/  MOV R80, R4 ;  /* 0x0000000400507202 */ /* 0x000fc60000000f00 */
[----:B------:R-:W0:Y:S04]  /*9450*/  SHFL.IDX PT, R56, R25, R51, 0x1c1f ;  /* 0x001c1f3319387589 */ /* 0x000e2800000e0000 */
[----:B------:R-:W-:Y:S04]  /*9460*/  SHFL.IDX PT, R41, R41, R51, 0x1c1f ;  /* 0x001c1f3329297589 */ /* 0x000fe800000e0000 */
[----:B------:R-:W1:Y:S04]  /*9470*/  SHFL.IDX PT, R53, R24, R51, 0x1c1f ;  /* 0x001c1f3318357589 */ /* 0x000e6800000e0000 */
[----:B------:R-:W-:Y:S04]  /*9480*/  SHFL.IDX PT, R62, R43, R51, 0x1c1f ;  /* 0x001c1f332b3e7589 */ /* 0x000fe800000e0000 */
[----:B------:R0:W-:Y:S04]  /*9490*/  SHFL.IDX PT, R57, R42, R51, 0x1c1f ;  /* 0x001c1f332a397589 */ /* 0x0001e800000e0000 */
[----:B------:R-:W2:Y:S04]  /*94a0*/  SHFL.IDX PT, R55, R26, R51, 0x1c1f ;  /* 0x001c1f331a377589 */ /* 0x000ea800000e0000 */
[----:B------:R3:W4:Y:S01]  /*94b0*/  SHFL.IDX PT, R69, R32, R51, 0x1c1f ;  /* 0x001c1f3320457589 */ /* 0x00072200000e0000 */
[----:B0-----:R-:W-:-:S03]  /*94c0*/  SEL R42, R49, R56, P0 ;  /* 0x00000038312a7207 */ /* 0x001fc60000000000 */
[----:B------:R0:W-:Y:S04]  /*94d0*/  SHFL.IDX PT, R65, R45, R51, 0x1c1f ;  /* 0x001c1f332d417589 */ /* 0x0001e800000e0000 */
[----:B------:R-:W-:Y:S01]  /*94e0*/  SHFL.IDX PT, R6, R59, R14, 0x1c1f ;  /* 0x001c1f0e3b067589 */ /* 0x000fe200000e0000 */
[----:B-1----:R-:W-:Y:S02]  /*94f0*/  SEL R33, R50, R53, P0 ;  /* 0x0000003532217207 */ /* 0x002fe40000000000 */
[----:B---3--:R-:W-:Y:S01]  /*9500*/  SEL R32, R54, R15, P0 ;  /* 0x0000000f36207207 */ /* 0x008fe20000000000 */
[----:B------:R-:W-:Y:S04]  /*9510*/  SHFL.IDX PT, R5, R63, R14, 0x1c1f ;  /* 0x001c1f0e3f057589 */ /* 0x000fe800000e0000 */
[----:B------:R-:W-:Y:S04]  /*9520*/  SHFL.IDX PT, R4, R67, R14, 0x1c1f ;  /* 0x001c1f0e43047589 */ /* 0x000fe800000e0000 */
[----:B------:R-:W-:Y:S01]  /*9530*/  SHFL.IDX PT, R11, R87, R14, 0x1c1f ;  /* 0x001c1f0e570b7589 */ /* 0x000fe200000e0000 */
[----:B--2---:R-:W-:-:S02]  /*9540*/  SEL R43, R12, R55, P0 ;  /* 0x000000370c2b7207 */ /* 0x004fc40000000000 */
[----:B0-----:R-:W-:Y:S01]  /*9550*/  SEL R45, R55, R12, P0 ;  /* 0x0000000c372d7207 */ /* 0x001fe20000000000 */
[----:B------:R-:W-:Y:S01]  /*9560*/  SHFL.IDX PT, R8, R93, R14, 0x1c1f ;  /* 0x001c1f0e5d087589 */ /* 0x000fe200000e0000 */
[----:B------:R-:W-:-:S03]  /*9570*/  F2FP.BF16.F32.PACK_AB R12, R33, R32 ;  /* 0x00000020210c723e */ /* 0x000fc600000010ff */
        /* <DEDUP_REMOVED lines=8> */
[----:B------:R2:W3:Y:S04]  /*9600*/  SHFL.IDX PT, R70, R44, R51, 0x1c1f ;  /* 0x001c1f332c467589 */ /* 0x0004e800000e0000 */
[----:B------:R1:W3:Y:S01]  /*9610*/  SHFL.IDX PT, R74, R46, R51, 0x1c1f ;  /* 0x001c1f332e4a7589 */ /* 0x0002e200000e0000 */
[----:B0-----:R-:W-:-:S03]  /*9620*/  SEL R34, R15, R54, P0 ;  /* 0x000000360f227207 */ /* 0x001fc60000000000 */
[----:B------:R-:W0:Y:S01]  /*9630*/  SHFL.IDX PT, R27, R27, R51, 0x1c1f ;  /* 0x001c1f331b1b7589 */ /* 0x000e2200000e0000 */
[----:B------:R-:W-:Y:S02]  /*9640*/  SEL R54, R66, R57, P0 ;  /* 0x0000003942367207 */ /* 0x000fe40000000000 */
[----:B--2---:R-:W-:Y:S01]  /*9650*/  SEL R44, R56, R49, P0 ;  /* 0x00000031382c7207 */ /* 0x004fe20000000000 */
[----:B------:R2:W0:Y:S01]  /*9660*/  SHFL.IDX PT, R25, R35, R51, 0x1c1f ;  /* 0x001c1f3323197589 */ /* 0x00042200000e0000 */
[----:B------:R-:W-:Y:S02]  /*9670*/  SEL R56, R57, R66, P0 ;  /* 0x0000004239387207 */ /* 0x000fe40000000000 */
[----:B----4-:R-:W-:Y:S01]  /*9680*/  SEL R66, R68, R69, P0 ;  /* 0x0000004544427207 */ /* 0x010fe20000000000 */
[----:B------:R-:W4:Y:S01]  /*9690*/  SHFL.IDX PT, R28, R28, R51, 0x1c1f ;  /* 0x001c1f331c1c7589 */ /* 0x000f2200000e0000 */
[----:B-1----:R-:W-:Y:S02]  /*96a0*/  SEL R46, R73, R26, P0 ;  /* 0x0000001a492e7207 */ /* 0x002fe40000000000 */
[----:B---3--:R-:W-:Y:S01]  /*96b0*/  SEL R49, R24, R75, P0 ;  /* 0x0000004b18317207 */ /* 0x008fe20000000000 */
[----:B------:R-:W1:Y:S01]  /*96c0*/  SHFL.IDX PT, R61, R30, R51, 0x1c1f ;  /* 0x001c1f331e3d7589 */ /* 0x000e6200000e0000 */
[----:B------:R-:W-:-:S02]  /*96d0*/  SEL R68, R69, R68, P0 ;  /* 0x0000004445447207 */ /* 0x000fc40000000000 */
[----:B--2---:R-:W-:Y:S01]  /*96e0*/  SEL R35, R53, R50, P0 ;  /* 0x0000003235237207 */ /* 0x004fe20000000000 */
[----:B------:R2:W3:Y:S01]  /*96f0*/  SHFL.IDX PT, R85, R47, R51, 0x1c1f ;  /* 0x001c1f332f557589 */ /* 0x0004e200000e0000 */
[----:B------:R-:W-:Y:S02]  /*9700*/  SEL R55, R13, R70, P0 ;  /* 0x000000460d377207 */ /* 0x000fe40000000000 */
[----:B------:R-:W-:Y:S01]  /*9710*/  SEL R57, R70, R13, P0 ;  /* 0x0000000d46397207 */ /* 0x000fe20000000000 */
[----:B------:R-:W3:Y:S01]  /*9720*/  SHFL.IDX PT, R82, R82, R51, 0x1c1f ;  /* 0x001c1f3352527589 */ /* 0x000ee200000e0000 */
[----:B------:R-:W-:Y:S02]  /*9730*/  SEL R63, R11, R74, P0 ;  /* 0x0000004a0b3f7207 */ /* 0x000fe40000000000 */
[----:B------:R-:W-:Y:S01]  /*9740*/  SEL R67, R5, R14, P0 ;  /* 0x0000000e05437207 */ /* 0x000fe20000000000 */
[----:B------:R4:W-:Y:S01]  /*9750*/  SHFL.IDX PT, R77, R36, R51, 0x1c1f ;  /* 0x001c1f33244d7589 */ /* 0x0009e200000e0000 */
[----:B------:R-:W-:-:S02]  /*9760*/  SEL R69, R14, R5, P0 ;  /* 0x000000050e457207 */ /* 0x000fc40000000000 */
[----:B--2---:R-:W-:Y:S01]  /*9770*/  SEL R47, R75, R24, P0 ;  /* 0x000000184b2f7207 */ /* 0x004fe20000000000 */
[----:B------:R2:W3:Y:S01]  /*9780*/  SHFL.IDX PT, R83, R48, R51, 0x1c1f ;  /* 0x001c1f3330537589 */ /* 0x0004e200000e0000 */
[----:B0-----:R-:W-:Y:S02]  /*9790*/  SEL R50, R52, R27, P0 ;  /* 0x0000001b34327207 */ /* 0x001fe40000000000 */
[----:B------:R-:W-:Y:S01]  /*97a0*/  F2FP.BF16.F32.PACK_AB R14, R35, R34 ;  /* 0x00000022230e723e */ /* 0x000fe200000010ff */
[----:B------:R0:W3:Y:S01]  /*97b0*/  SHFL.IDX PT, R130, R130, R51, 0x1c1f ;  /* 0x001c1f3382827589 */ /* 0x0000e200000e0000 */
[----:B------:R-:W-:Y:S02]  /*97c0*/  SEL R52, R27, R52, P0 ;  /* 0x000000341b347207 */ /* 0x000fe40000000000 */
[----:B----4-:R-:W-:Y:S02]  /*97d0*/  SEL R36, R58, R41, P0 ;  /* 0x000000293a247207 */ /* 0x010fe40000000000 */
[----:B------:R-:W-:-:S02]  /*97e0*/  SEL R41, R62, R71, P0 ;  /* 0x000000473e297207 */ /* 0x000fc40000000000 */
[----:B------:R-:W-:Y:S02]  /*97f0*/  SEL R62, R64, R65, P0 ;  /* 0x00000041403e7207 */ /* 0x000fe40000000000 */
[----:B--2---:R-:W-:Y:S02]  /*9800*/  SEL R48, R26, R73, P0 ;  /* 0x000000491a307207 */ /* 0x004fe40000000000 */
[----:B------:R-:W-:Y:S02]  /*9810*/  SEL R64, R65, R64, P0 ;  /* 0x0000004041407207 */ /* 0x000fe40000000000 */
[----:B------:R-:W-:Y:S02]  /*9820*/  SEL R58, R60, R59, P0 ;  /* 0x0000003b3c3a7207 */ /* 0x000fe40000000000 */
[----:B------:R-:W-:Y:S02]  /*9830*/  SEL R65, R74, R11, P0 ;  /* 0x0000000b4a417207 */ /* 0x000fe40000000000 */
[----:B------:R-:W-:-:S02]  /*9840*/  SEL R60, R59, R60, P0 ;  /* 0x0000003c3b3c7207 */ /* 0x000fc40000000000 */
[----:B------:R-:W-:Y:S02]  /*9850*/  SEL R74, R76, R25, P0 ;  /* 0x000000194c4a7207 */ /* 0x000fe40000000000 */
[----:B------:R-:W-:Y:S02]  /*9860*/  F2FP.BF16.F32.PACK_AB R13, R37, R36 ;  /* 0x00000024250d723e */ /* 0x000fe400000010ff */
[----:B------:R-:W-:Y:S02]  /*9870*/  F2FP.BF16.F32.PACK_AB R15, R41, R40 ;  /* 0x00000028290f723e */ /* 0x000fe400000010ff */
[----:B0-----:R-:W-:Y:S02]  /*9880*/  SEL R51, R9, R28, P0 ;  /* 0x0000001c09337207 */ /* 0x001fe40000000000 */
[----:B------:R-:W-:Y:S01]  /*9890*/  SEL R53, R28, R9, P0 ;  /* 0x000000091c357207 */ /* 0x000fe20000000000 */
[----:B------:R0:W-:Y:S01]  /*98a0*/  STSM.16.M88.4 [R10], R12 ;  /* 0x0000000c0a007844 */ /* 0x0001e20000000200 */
[----:B-1----:R-:W-:-:S02]  /*98b0*/  SEL R59, R6, R61, P0 ;  /* 0x0000003d063b7207 */ /* 0x002fc40000000000 */
[----:B------:R-:W-:Y:S02]  /*98c0*/  SEL R76, R25, R76, P0 ;  /* 0x0000004c194c7207 */ /* 0x000fe40000000000 */
[----:B------:R-:W-:Y:S02]  /*98d0*/  SEL R61, R61, R6, P0 ;  /* 0x000000063d3d7207 */ /* 0x000fe40000000000 */
[----:B---3--:R-:W-:Y:S02]  /*98e0*/  SEL R70, R72, R85, P0 ;  /* 0x0000005548467207 */ /* 0x008fe40000000000 */
        /* <DEDUP_REMOVED lines=8> */
[----:B------:R-:W-:Y:S01]  /*9970*/  SEL R73, R83, R8, P0 ;  /* 0x0000000853497207 */ /* 0x000fe20000000000 */
[----:B------:R-:W-:Y:S01]  /*9980*/  IMAD.U32 R83, RZ, RZ, UR9 ;  /* 0x00000009ff537e24 */ /* 0x000fe2000f8e00ff */
[----:B------:R-:W-:-:S02]  /*9990*/  SEL R75, R4, R77, P0 ;  /* 0x0000004d044b7207 */ /* 0x000fc40000000000 */
[----:B------:R-:W-:Y:S01]  /*99a0*/  SEL R31, R82, R31, P0 ;  /* 0x0000001f521f7207 */ /* 0x000fe20000000000 */
[----:B------:R-:W-:Y:S01]  /*99b0*/  IMAD.U32 R82, RZ, RZ, UR8 ;  /* 0x00000008ff527e24 */ /* 0x000fe2000f8e00ff */
[----:B------:R-:W-:Y:S01]  /*99c0*/  SEL R77, R77, R4, P0 ;  /* 0x000000044d4d7207 */ /* 0x000fe20000000000 */
[----:B------:R-:W-:Y:S01]  /*99d0*/  ULDC.64 UR8, c[0x0][0xc08] ;  /* 0x0003020000087ab9 */ /* 0x000fe20000000a00 */
[----:B------:R-:W-:Y:S02]  /*99e0*/  SEL R28, R7, R130, P0 ;  /* 0x00000082071c7207 */ /* 0x000fe40000000000 */
[----:B------:R-:W-:Y:S02]  /*99f0*/  SEL R30, R130, R7, P0 ;  /* 0x00000007821e7207 */ /* 0x000fe40000000000 */
[----:B------:R-:W-:Y:S02]  /*9a00*/  F2FP.BF16.F32.PACK_AB R4, R51, R50 ;  /* 0x000000323304723e */ /* 0x000fe400000010ff */
[----:B------:R-:W-:-:S02]  /*9a10*/  F2FP.BF16.F32.PACK_AB R5, R55, R54 ;  /* 0x000000363705723e */ /* 0x000fc400000010ff */
[----:B------:R-:W-:Y:S02]  /*9a20*/  F2FP.BF16.F32.PACK_AB R6, R53, R52 ;  /* 0x000000343506723e */ /* 0x000fe400000010ff */
[----:B------:R-:W-:Y:S02]  /*9a30*/  F2FP.BF16.F32.PACK_AB R7, R57, R56 ;  /* 0x000000383907723e */ /* 0x000fe400000010ff */
[----:B------:R-:W-:Y:S02]  /*9a40*/  F2FP.BF16.F32.PACK_AB R8, R59, R58 ;  /* 0x0000003a3b08723e */ /* 0x000fe400000010ff */
[----:B------:R-:W-:Y:S01]  /*9a50*/  F2FP.BF16.F32.PACK_AB R9, R63, R62 ;  /* 0x0000003e3f09723e */ /* 0x000fe200000010ff */
[----:B------:R2:W-:Y:S01]  /*9a60*/  STSM.16.M88.4 [R78], R4 ;  /* 0x000000044e007844 */ /* 0x0005e20000000200 */
[----:B0-----:R-:W-:Y:S02]  /*9a70*/  F2FP.BF16.F32.PACK_AB R10, R61, R60 ;  /* 0x0000003c3d0a723e */ /* 0x001fe400000010ff */
[----:B------:R-:W-:-:S02]  /*9a80*/  F2FP.BF16.F32.PACK_AB R11, R65, R64 ;  /* 0x00000040410b723e */ /* 0x000fc400000010ff */
[----:B------:R-:W-:Y:S02]  /*9a90*/  F2FP.BF16.F32.PACK_AB R12, R67, R66 ;  /* 0x00000042430c723e */ /* 0x000fe400000010ff */
[----:B------:R-:W-:Y:S01]  /*9aa0*/  F2FP.BF16.F32.PACK_AB R13, R71, R70 ;  /* 0x00000046470d723e */ /* 0x000fe200000010ff */
[----:B------:R0:W-:Y:S01]  /*9ab0*/  STSM.16.M88.4 [R38], R8 ;  /* 0x0000000826007844 */ /* 0x0001e20000000200 */
[----:B------:R-:W-:Y:S02]  /*9ac0*/  F2FP.BF16.F32.PACK_AB R14, R69, R68 ;  /* 0x00000044450e723e */ /* 0x000fe400000010ff */
[----:B------:R-:W-:Y:S02]  /*9ad0*/  F2FP.BF16.F32.PACK_AB R15, R73, R72 ;  /* 0x00000048490f723e */ /* 0x000fe400000010ff */
[----:B-1----:R-:W-:Y:S02]  /*9ae0*/  F2FP.BF16.F32.PACK_AB R24, R75, R74 ;  /* 0x0000004a4b18723e */ /* 0x002fe400000010ff */
[----:B------:R-:W-:Y:S01]  /*9af0*/  F2FP.BF16.F32.PACK_AB R25, R29, R28 ;  /* 0x0000001c1d19723e */ /* 0x000fe200000010ff */
[----:B------:R1:W-:Y:S01]  /*9b00*/  STSM.16.M88.4 [R79], R12 ;  /* 0x0000000c4f007844 */ /* 0x0003e20000000200 */
[----:B------:R-:W-:Y:S01]  /*9b10*/  F2FP.BF16.F32.PACK_AB R26, R77, R76 ;  /* 0x0000004c4d1a723e */ /* 0x000fe200000010ff */
[----:B--2---:R-:W2:Y:S01]  /*9b20*/  LDC R78, c[0x0][0xbe8] ;  /* 0x0002fa00ff4e7b82 */ /* 0x004ea20000000800 */
[----:B------:R-:W-:-:S02]  /*9b30*/  F2FP.BF16.F32.PACK_AB R27, R31, R30 ;  /* 0x0000001e1f1b723e */ /* 0x000fc400000010ff */
[----:B------:R-:W-:-:S03]  /*9b40*/  ISETP.NE.U32.AND P0, PT, RZ, UR10, PT ;  /* 0x0000000aff007c0c */ /* 0x000fc6000bf05070 */
[----:B------:R3:W-:Y:S02]  /*9b50*/  STSM.16.M88.4 [R80], R24 ;  /* 0x0000001850007844 */ /* 0x0007e40000000200 */
[----:B------:R-:W-:Y:S01]  /*9b60*/  BAR.SYNC.DEFER_BLOCKING 0x1, 0x180 ;  /* 0x0046000000007b1d */ /* 0x000fe20000010000 */
[----:B------:R-:W-:-:S13]  /*9b70*/  ISETP.NE.AND.EX P0, PT, RZ, UR11, PT, P0 ;  /* 0x0000000bff007c0c */ /* 0x000fda000bf05300 */
[----:B------:R-:W4:Y:S01]  /*9b80*/  @P0 LDG.E R81, desc[UR54][R82.64] ;  /* 0x0000003652510981 */ /* 0x000f22000c1e1900 */
[----:B------:R-:W-:Y:S01]  /*9b90*/  UISETP.NE.U32.AND UP0, UPT, UR8, URZ, UPT ;  /* 0x0000003f0800728c */ /* 0x000fe2000bf05070 */
[----:B--2---:R-:W-:Y:S01]  /*9ba0*/  ISETP.NE.AND P1, PT, R78, 0x1, PT ;  /* 0x000000014e00780c */ /* 0x004fe20003f25270 */
[----:B------:R-:W-:Y:S02]  /*9bb0*/  ULDC UR4, c[0x0][0xa88] ;  /* 0x0002a20000047ab9 */ /* 0x000fe40000000800 */
[----:B------:R-:W-:Y:S01]  /*9bc0*/  UISETP.NE.AND.EX UP0, UPT, UR9, URZ, UPT, UP0 ;  /* 0x0000003f0900728c */ /* 0x000fe2000bf05300 */
[----:B0-----:R-:W-:Y:S01]  /*9bd0*/  IMAD.U32 R9, RZ, RZ, UR4 ;  /* 0x00000004ff097e24 */ /* 0x001fe2000f8e00ff */
[----:B------:R-:W-:-:S04]  /*9be0*/  UMOV UR16, 0x9b8 ;  /* 0x000009b800107882 */ /* 0x000fc80000000000 */
[----:B------:R-:W-:-:S04]  /*9bf0*/  PLOP3.LUT P4, PT, PT, PT, UP0, 0x80, 0x0 ;  /* 0x000000000000781c */ /* 0x000fc80003f8f008 */
[----:B------:R-:W0:Y:S01]  /*9c00*/  @P1 LDC R6, c[0x0][0xbec] ;  /* 0x0002fb00ff061b82 */ /* 0x000e220000000800 */
[----:B------:R-:W-:-:S04]  /*9c10*/  @UP0 ULEA UR8, UP1, UR37, UR8, 0x2 ;  /* 0x0000000825080291 */ /* 0x000fc8000f82103f */
[----:B------:R-:W-:Y:S02]  /*9c20*/  @UP0 ULEA.HI.X UR9, UR37, UR9, UR38, 0x2, UP1 ;  /* 0x0000000925090291 */ /* 0x000fe400088f1426 */
[----:B------:R-:W-:Y:S01]  /*9c30*/  UISETP.GT.AND UP1, UPT, UR42, 0x1, UPT ;  /* 0x000000012a00788c */ /* 0x000fe2000bf24270 */
[----:B------:R-:W2:Y:S01]  /*9c40*/  @P1 LDC R11, c[0x0][0xbf0] ;  /* 0x0002fc00ff0b1b82 */ /* 0x000ea20000000800 */
[----:B------:R-:W-:Y:S02]  /*9c50*/  IMAD.U32 R4, RZ, RZ, UR8 ;  /* 0x00000008ff047e24 */ /* 0x000fe4000f8e00ff */
[----:B------:R-:W-:Y:S01]  /*9c60*/  USEL UR16, UR16, 0x978, UP1 ;  /* 0x0000097810107887 */ /* 0x000fe20008800000 */
[----:B------:R-:W-:Y:S01]  /*9c70*/  IMAD.U32 R5, RZ, RZ, UR9 ;  /* 0x00000009ff057e24 */ /* 0x000fe2000f8e00ff */
[----:B------:R-:W-:Y:S01]  /*9c80*/  UISETP.NE.U32.AND UP0, UPT, UR10, URZ, UPT ;  /* 0x0000003f0a00728c */ /* 0x000fe2000bf05070 */
[----:B-1----:R-:W-:Y:S01]  /*9c90*/  VIADD R13, R18, UR40 ;  /* 0x00000028120d7c36 */ /* 0x002fe20008000000 */
        /* <DEDUP_REMOVED lines=15> */
[----:B--2---:R-:W-:Y:S01]  /*9d90*/  @P1 SHF.R.U32.HI R7, RZ, R11, R4 ;  /* 0x0000000bff071219 */ /* 0x004fe20000011604 */
        /* <DEDUP_REMOVED lines=34> */
.L_x_12957:
        /* <DEDUP_REMOVED lines=11> */
[----:B------:R-:W-:Y:S01]  /*a070*/  IMAD.IADD R12, R14, 0x1, -R12 ;  /* 0x000000010e0c7824 */ /* 0x000fe200078e0a0c */
[----:B------:R-:W-:-:S04]  /*a080*/  PLOP3.LUT P3, PT, PT, PT, UP1, 0x80, 0x0 ;  /* 0x000000000000781c */ /* 0x000fc80003f6f018 */
[----:B------:R-:W-:Y:S01]  /*a090*/  LOP3.LUT P0, RZ, R12, 0x3, RZ, 0xc0, !PT ;  /* 0x000000030cff7812 */ /* 0x000fe2000780c0ff */
        /* <DEDUP_REMOVED lines=10> */
[----:B------:R-:W-:Y:S01]  /*a140*/  ULDC.64 UR10, c[0x0][0xaa0] ;  /* 0x0002a800000a7ab9 */ /* 0x000fe20000000a00 */
[----:B------:R-:W2:Y:S01]  /*a150*/  @P1 LDC R37, c[0x0][0xbf0] ;  /* 0x0002fc00ff251b82 */ /* 0x000ea20000000800 */
        /* <DEDUP_REMOVED lines=21> */
[----:B------:R-:W-:Y:S01]  /*a2b0*/  IADD3 R25, P3, R20, 0x4800, RZ ;  /* 0x0000480014197810 */ /* 0x000fe20007f7e0ff */
        /* <DEDUP_REMOVED lines=21> */
[----:B0-----:R-:W-:Y:S01]  /*a410*/  @P1 IMAD.HI.U32 R2, R36, R3, RZ ;  /* 0x0000000324021227 */ /* 0x001fe200078e00ff */
        /* <DEDUP_REMOVED lines=15> */
[----:B0-----:R-:W-:Y:S01]  /*a510*/  IMAD.MOV.U32 R21, RZ, RZ, R36 ;  /* 0x000000ffff157224 */ /* 0x001fe200078e0024 */
[----:B--2---:R-:W-:Y:S01]  /*a520*/  @P1 SHF.R.U32.HI R21, RZ, R37, R2 ;  /* 0x00000025ff151219 */ /* 0x004fe20000011602 */
        /* <DEDUP_REMOVED lines=51> */
.L_x_12960:
[----:B------:R-:W-:Y:S05]  /*a860*/  BSYNC B1 ;  /* 0x0000000000017941 */ /* 0x000fea0003800000 */
.L_x_12959:
        /* <DEDUP_REMOVED lines=19> */
.L_x_12958:
        /* <DEDUP_REMOVED lines=12> */
[----:B------:R-:W-:Y:S01]  /*aa60*/  ULDC.64 UR10, c[0x0][0xb38] ;  /* 0x0002ce00000a7ab9 */ /* 0x000fe20000000a00 */
[C---:B------:R-:W-:Y:S01]  /*aa70*/  VIADD R84, R16.reuse, 0x10 ;  /* 0x0000001010547836 */ /* 0x040fe20000000000 */
[----:B------:R-:W-:Y:S01]  /*aa80*/  UIMAD.WIDE.U32 UR8, UR39, UR10, UR8 ;  /* 0x0000000a270872a5 */ /* 0x000fe2000f8e0008 */
[C---:B------:R-:W-:Y:S01]  /*aa90*/  VIADD R86, R16.reuse, 0x8 ;  /* 0x0000000810567836 */ /* 0x040fe20000000000 */
[----:B------:R-:W-:Y:S01]  /*aaa0*/  BSSY B1, `(.L_x_12962) ;  /* 0x0000066000017945 */ /* 0x000fe20003800000 */
[----:B------:R-:W-:Y:S01]  /*aab0*/  SHF.R.S32.HI R20, RZ, 0x1f, R152 ;  /* 0x0000001fff147819 */ /* 0x000fe20000011498 */
[----:B------:R-:W-:Y:S01]  /*aac0*/  UIMAD UR9, UR39, UR11, UR9 ;  /* 0x0000000b270972a4 */ /* 0x000fe2000f8e0209 */
[----:B------:R-:W-:Y:S01]  /*aad0*/  SHF.R.S32.HI R21, RZ, 0x1f, R153 ;  /* 0x0000001fff157819 */ /* 0x000fe20000011499 */
[----:B------:R-:W-:Y:S01]  /*aae0*/  VIADD R27, R16, 0x28 ;  /* 0x00000028101b7836 */ /* 0x000fe20000000000 */
[----:B------:R-:W-:Y:S01]  /*aaf0*/  ULDC.64 UR10, c[0x0][0xb40] ;  /* 0x0002d000000a7ab9 */ /* 0x000fe20000000a00 */
[----:B------:R-:W-:Y:S01]  /*ab00*/  SHF.R.S32.HI R24, RZ, 0x1f, R154 ;  /* 0x0000001fff187819 */ /* 0x000fe2000001149a */
[----:B------:R-:W-:Y:S01]  /*ab10*/  UIMAD UR4, UR4, UR10, URZ ;  /* 0x0000000a040472a4 */ /* 0x000fe2000f8e023f */
[----:B------:R-:W-:Y:S01]  /*ab20*/  SHF.R.S32.HI R25, RZ, 0x1f, R155 ;  /* 0x0000001fff197819 */ /* 0x000fe2000001149b */
[----:B------:R-:W-:Y:S01]  /*ab30*/  UIMAD.WIDE.U32 UR8, UR37, UR10, UR8 ;  /* 0x0000000a250872a5 */ /* 0x000fe2000f8e0008 */
[----:B0-----:R-:W-:Y:S01]  /*ab40*/  @P1 IMAD.HI.U32 R2, R13, R2, RZ ;  /* 0x000000020d021227 */ /* 0x001fe200078e00ff */
[----:B------:R-:W-:Y:S01]  /*ab50*/  UIMAD UR4, UR37, UR11, UR4 ;  /* 0x0000000b250472a4 */ /* 0x000fe2000f8e0204 */
[----:B------:R-:W-:-:S02]  /*ab60*/  SHF.R.S32.HI R15, RZ, 0x1f, R156 ;  /* 0x0000001fff0f7819 */ /* 0x000fc4000001149c */
[----:B------:R-:W-:Y:S01]  /*ab70*/  ULDC.64 UR10, c[0x0][0xb48] ;  /* 0x0002d200000a7ab9 */ /* 0x000fe20000000a00 */
[----:B------:R-:W-:Y:S01]  /*ab80*/  UIADD3 UR9, UR9, UR4, URZ ;  /* 0x0000000409097290 */ /* 0x000fe2000fffe03f */
[----:B------:R-:W-:Y:S01]  /*ab90*/  SHF.R.S32.HI R26, RZ, 0x1f, R157 ;  /* 0x0000001fff1a7819 */ /* 0x000fe2000001149d */
[C---:B------:R-:W-:Y:S01]  /*aba0*/  VIADD R79, R16.reuse, 0x20 ;  /* 0x00000020104f7836 */ /* 0x040fe20000000000 */
[----:B-1----:R-:W-:Y:S01]  /*abb0*/  @P1 SHF.R.U32.HI R5, RZ, R3, R2 ;  /* 0x00000003ff051219 */ /* 0x002fe20000011602 */
[----:B------:R-:W-:Y:S01]  /*abc0*/  UIMAD.WIDE.U32 UR8, UR41, UR10, UR8 ;  /* 0x0000000a290872a5 */ /* 0x000fe2000f8e0008 */
[----:B------:R-:W-:Y:S01]  /*abd0*/  SHF.R.S32.HI R38, RZ, 0x1f, R38 ;  /* 0x0000001fff267819 */ /* 0x000fe20000011426 */
[----:B------:R-:W-:Y:S01]  /*abe0*/  VIADD R81, R16, 0x18 ;  /* 0x0000001810517836 */ /* 0x000fe20000000000 */
[--C-:B------:R-:W-:Y:S01]  /*abf0*/  SHF.R.S32.HI R2, RZ, 0x1f, R5.reuse ;  /* 0x0000001fff027819 */ /* 0x100fe20000011405 */
[----:B------:R-:W-:Y:S01]  /*ac00*/  IMAD.MOV R7, RZ, RZ, -R5 ;  /* 0x000000ffff077224 */ /* 0x000fe200078e0a05 */
[----:B------:R-:W-:-:S02]  /*ac10*/  UIMAD UR41, UR41, UR11, UR9 ;  /* 0x0000000b292972a4 */ /* 0x000fc4000f8e0209 */
[----:B------:R-:W-:Y:S01]  /*ac20*/  IMAD.U32 R3, RZ, RZ, UR9 ;  /* 0x00000009ff037e24 */ /* 0x000fe2000f8e00ff */
[----:B------:R-:W-:Y:S01]  /*ac30*/  SHF.R.S32.HI R80, RZ, 0x1f, R80 ;  /* 0x0000001fff507819 */ /* 0x000fe20000011450 */
[----:B------:R-:W-:Y:S01]  /*ac40*/  ULDC.64 UR10, c[0x0][0xb30] ;  /* 0x0002cc00000a7ab9 */ /* 0x000fe20000000a00 */
[----:B------:R-:W-:Y:S01]  /*ac50*/  IMAD R7, R78, R7, R13 ;  /* 0x000000074e077224 */ /* 0x000fe200078e020d */
        /* <DEDUP_REMOVED lines=17> */
[----:B------:R-:W-:Y:S02]  /*ad70*/  IMAD.IADD R3, R3, 0x1, R5 ;  /* 0x0000000103037824 */ /* 0x000fe400078e0205 */
[C---:B------:R-:W-:Y:S01]  /*ad80*/  VIADD R83, R16.reuse, 0x10 ;  /* 0x0000001010537836 */ /* 0x040fe20000000000 */
[----:B------:R-:W-:Y:S01]  /*ad90*/  PRMT R4, RZ, 0x654, R4 ;  /* 0x00000654ff047816 */ /* 0x000fe20000000004 */
[----:B------:R-:W-:Y:S01]  /*ada0*/  VIADD R85, R16, 0x8 ;  /* 0x0000000810557836 */ /* 0x000fe20000000000 */
[----:B------:R-:W-:Y:S02]  /*adb0*/  LEA.HI.X R14, R2, UR9, R3, 0x2, P1 ;  /* 0x00000009020e7c11 */ /* 0x000fe400088f1403 */
[----:B------:R0:W-:Y:S03]  /*adc0*/  SYNCS.ARRIVE.TRANS64.RED.A1T0 RZ, [R4+URZ], RZ ;  /* 0x000000ff04ff79a7 */ /* 0x0001e6000810043f */
[----:B------:R1:W2:Y:S04]  /*add0*/  SHFL.IDX PT, R5, R14, RZ, 0x1c1f ;  /* 0x001c1fff0e057589 */ /* 0x0002a800000e0000 */
[----:B0-----:R1:W0:Y:S01]  /*ade0*/  SHFL.IDX PT, R4, R0, RZ, 0x1c1f ;  /* 0x001c1fff00047589 */ /* 0x00122200000e0000 */
[----:B------:R-:W-:Y:S05]  /*adf0*/  @P2 BRA `(.L_x_12963) ;  /* 0x0000000000c02947 */ /* 0x000fea0003800000 */
[----:B------:R-:W-:Y:S02]  /*ae00*/  ULDC UR4, c[0x0][0xac8] ;  /* 0x0002b20000047ab9 */ /* 0x000fe40000000800 */
[----:B------:R-:W-:Y:S02]  /*ae10*/  ISETP.GE.AND P1, PT, R16, UR4, PT ;  /* 0x0000000410007c0c */ /* 0x000fe4000bf26270 */
        /* <DEDUP_REMOVED lines=20> */
[-C--:B0-----:R-:W-:Y:S01]  /*af60*/  @!P2 LEA R2, P6, R27, R4.reuse, 0x2 ;  /* 0x000000041b02a211 */ /* 0x081fe200078c10ff */
        /* <DEDUP_REMOVED lines=25> */
.L_x_12963:
[----:B------:R-:W-:Y:S05]  /*b100*/  BSYNC B1 ;  /* 0x0000000000017941 */ /* 0x000fea0003800000 */
.L_x_12962:
[----:B--23--:R2:W3:Y:S04]  /*b110*/  SHFL.IDX PT, R5, R14, 0x1, 0x1c1f ;  /* 0x003c1f000e057f89 */ /* 0x00c4e800000e0000 */
        /* <DEDUP_REMOVED lines=8> */
[CC--:B0-----:R-:W-:Y:S02]  /*b1a0*/  @!P5 LEA R6, P0, R85.reuse, R4.reuse, 0x2 ;  /* 0x000000045506d211 */ /* 0x0c1fe400078010ff */
        /* <DEDUP_REMOVED lines=25> */
[-C--:B-----5:R-:W-:Y:S01]  /*b340*/  @!P5 LEA R10, P0, R155, R4.reuse, 0x2 ;  /* 0x000000049b0ad211 */ /* 0x0a0fe200078010ff */
[----:B------:R3:W-:Y:S01]  /*b350*/  @!P1 ST.E.64 desc[UR54][R6.64], R62 ;  /* 0x0000003e06009985 */ /* 0x0007e2000c101b36 */
[-C--:B------:R-:W-:Y:S02]  /*b360*/  @!P2 LEA.HI.X R9, R156, R5.reuse, R15, 0x2, P6 ;  /* 0x000000059c09a211 */ /* 0x080fe400030f140f */
[-C--:B0-----:R-:W-:Y:S02]  /*b370*/  @!P4 LEA R12, P1, R154, R4.reuse, 0x2 ;  /* 0x000000049a0cc211 */ /* 0x081fe400078210ff */
[----:B-12---:R-:W-:Y:S01]  /*b380*/  @!P3 LEA R14, P6, R153, R4, 0x2 ;  /* 0x00000004990eb211 */ /* 0x006fe200078c10ff */
        /* <DEDUP_REMOVED lines=13> */
.L_x_12956:
        /* <DEDUP_REMOVED lines=31> */
.L_x_12964:
        /* <DEDUP_REMOVED lines=56> */
.L_x_12966:
[----:B------:R-:W-:Y:S05]  /*b9d0*/  BSYNC B1 ;  /* 0x0000000000017941 */ /* 0x000fea0003800000 */
.L_x_12965:
        /* <DEDUP_REMOVED lines=73> */
.L_x_12968:
[----:B------:R-:W-:Y:S05]  /*be70*/  BSYNC B1 ;  /* 0x0000000000017941 */ /* 0x000fea0003800000 */
.L_x_12967:
        /* <DEDUP_REMOVED lines=17> */
.L_x_12961:
[----:B------:R-:W-:Y:S05]  /*bf90*/  BSYNC B0 ;  /* 0x0000000000007941 */ /* 0x000fea0003800000 */
.L_x_12955:
[----:B------:R-:W-:Y:S02]  /*bfa0*/  ULDC UR4, c[0x0][0xc3c] ;  /* 0x00030f0000047ab9 */ /* 0x000fe40000000800 */
[----:B------:R-:W-:-:S13]  /*bfb0*/  ISETP.GE.AND P0, PT, R39, UR4, PT ;  /* 0x0000000427007c0c */ /* 0x000fda000bf06270 */
[----:B------:R-:W-:Y:S05]  /*bfc0*/  @!P0 BRA `(.L_x_12969) ;  /* 0xffffff4c00ac8947 */ /* 0x000fea000383ffff */
[----:B------:R-:W-:Y:S05]  /*bfd0*/  EXIT ;  /* 0x000000000000794d */ /* 0x000fea0003800000 */
.L_x_12912:
        /* <DEDUP_REMOVED lines=62> */
.L_x_12973:
        /* <DEDUP_REMOVED lines=36> */
.L_x_12971:
        /* <DEDUP_REMOVED lines=17> */
.L_x_12974:
        /* <DEDUP_REMOVED lines=64> */
.L_x_12975:
        /* <DEDUP_REMOVED lines=65> */
.L_x_12976:
[----:B------:R-:W-:-:S05]  /*cf20*/  LOP3.LUT R2, RZ, R2, RZ, 0x33, !PT ;  /* 0x00000002ff027212 */ /* 0x000fca00078e33ff */
[----:B------:R-:W-:-:S05]  /*cf30*/  IMAD.IADD R2, R7, 0x1, R2 ;  /* 0x0000000107027824 */ /* 0x000fca00078e0202 */
[----:B------:R2:W-:Y:S01]  /*cf40*/  STL [R1+0x4], R2 ;  /* 0x0000040201007387 */ /* 0x0005e20000100800 */
[----:B------:R-:W-:Y:S05]  /*cf50*/  BRA `(.L_x_12977) ;  /* 0x0000000000107947 */ /* 0x000fea0003800000 */
.L_x_12972:
[----:B------:R0:W-:Y:S01]  /*cf60*/  STL [R1], R9 ;  /* 0x0000000901007387 */ /* 0x0001e20000100800 */
[----:B------:R-:W-:-:S03]  /*cf70*/  ULDC UR40, c[0x0][0xc3c] ;  /* 0x00030f0000287ab9 */ /* 0x000fc60000000800 */
[----:B------:R0:W-:Y:S04]  /*cf80*/  STL [R1+0x4], RZ ;  /* 0x000004ff01007387 */ /* 0x0001e80000100800 */
[----:B------:R0:W-:Y:S02]  /*cf90*/  STL [R1+0x8], RZ ;  /* 0x000008ff01007387 */ /* 0x0001e40000100800 */
.L_x_12977:
        /* <DEDUP_REMOVED lines=11> */
.L_x_12970:
        /* <DEDUP_REMOVED lines=59> */
.L_x_13054:
[----:B------:R-:W-:Y:S01]  /*d400*/  ULDC.64 UR4, c[0x0][0xc88] ;  /* 0x0003220000047ab9 */ /* 0x000fe20000000a00 */
[----:B------:R-:W-:Y:S01]  /*d410*/  ULDC.64 UR8, c[0x0][0xa28] ;  /* 0x00028a0000087ab9 */ /* 0x000fe20000000a00 */
[----:B------:R-:W-:Y:S01]  /*d420*/  UIMAD.WIDE UR4, UR40, 0x4, UR4 ;  /* 0x00000004280478a5 */ /* 0x000fe2000f8e0204 */
[----:B------:R-:W-:Y:S01]  /*d430*/  ULDC.64 UR6, c[0x0][0xa00] ;  /* 0x0002800000067ab9 */ /* 0x000fe20000000a00 */
[----:B0-----:R-:W-:Y:S01]  /*d440*/  IMAD.MOV.U32 R8, RZ, RZ, RZ ;  /* 0x000000ffff087224 */ /* 0x001fe200078e00ff */
[----:B------:R-:W-:Y:S01]  /*d450*/  UMOV UR37, URZ ;  /* 0x0000003f00257c82 */ /* 0x000fe20008000000 */
[----:B------:R-:W0:Y:S02]  /*d460*/  LDC R18, c[0x0][0x2f0] ;  /* 0x0000bc00ff127b82 */ /* 0x000e240000000800 */
[----:B---3--:R-:W-:Y:S02]  /*d470*/  IMAD.U32 R2, RZ, RZ, UR4 ;  /* 0x00000004ff027e24 */ /* 0x008fe4000f8e00ff */
[----:B-1----:R-:W-:-:S05]  /*d480*/  IMAD.U32 R3, RZ, RZ, UR5 ;  /* 0x00000005ff037e24 */ /* 0x002fca000f8e00ff */
[----:B--2---:R-:W2:Y:S01]  /*d490*/  LDG.E R2, desc[UR54][R2.64] ;  /* 0x0000003602027981 */ /* 0x004ea2000c1e1900 */
[----:B------:R-:W-:Y:S02]  /*d4a0*/  UISETP.NE.U32.AND UP0, UPT, UR8, URZ, UPT ;  /* 0x0000003f0800728c */ /* 0x000fe4000bf05070 */
[----:B------:R-:W-:Y:S02]  /*d4b0*/  UISETP.NE.U32.AND UP1, UPT, UR6, URZ, UPT ;  /* 0x0000003f0600728c */ /* 0x000fe4000bf25070 */
[----:B------:R-:W-:Y:S02]  /*d4c0*/  UISETP.NE.AND.EX UP0, UPT, UR9, URZ, UPT, UP0 ;  /* 0x0000003f0900728c */ /* 0x000fe4000bf05300 */
[----:B------:R-:W-:-:S04]  /*d4d0*/  UISETP.NE.AND.EX UP2, UPT, UR7, URZ, UPT, UP1 ;  /* 0x0000003f0700728c */ /* 0x000fc8000bf45310 */
[----:B------:R-:W-:Y:S01]  /*d4e0*/  PLOP3.LUT P0, PT, PT, PT, UP0, 0x80, 0x0 ;  /* 0x000000000000781c */ /* 0x000fe20003f0f008 */
[----:B------:R-:W-:Y:S01]  /*d4f0*/  UP2UR UR38, UPR, URZ, 0x4 ;  /* 0x000000043f267883 */ /* 0x000fe20008000000 */
[----:B------:R-:W-:Y:S02]  /*d500*/  PLOP3.LUT P1, PT, PT, PT, UP2, 0x80, 0x0 ;  /* 0x000000000000781c */ /* 0x000fe40003f2f028 */
[----:B--2---:R-:W-:-:S13]  /*d510*/  R2UR UR42, R2 ;  /* 0x00000000022a72ca */ /* 0x004fda00000e0000 */
[----:B------:R-:W-:Y:S02]  /*d520*/  USHF.R.S32.HI UR41, URZ, 0x1f, UR42 ;  /* 0x0000001f3f297899 */ /* 0x000fe4000801142a */
[----:B------:R-:W-:Y:S02]  /*d530*/  USHF.L.U32 UR46, UR42, 0x2, URZ ;  /* 0x000000022a2e7899 */ /* 0x000fe4000800063f */
[----:B------:R-:W-:Y:S02]  /*d540*/  USHF.L.U64.HI UR39, UR42, 0x2, UR41 ;  /* 0x000000022a277899 */ /* 0x000fe40008010229 */
[----:B------:R-:W-:-:S04]  /*d550*/  UIADD3 UR5, UP1, UR46, UR6, URZ ;  /* 0x000000062e057290 */ /* 0x000fc8000ff3e03f */
[----:B------:R-:W-:Y:S02]  /*d560*/  UIADD3.X UR6, UR39, UR7, URZ, UP1, !UPT ;  /* 0x0000000727067290 */ /* 0x000fe40008ffe43f */
[----:B------:R-:W-:Y:S01]  /*d570*/  @UP0 ULEA UR4, UP1, UR42, UR8, 0x2 ;  /* 0x000000082a040291 */ /* 0x000fe2000f82103f */
[----:B------:R-:W-:-:S03]  /*d580*/  IMAD.U32 R4, RZ, RZ, UR5 ;  /* 0x00000005ff047e24 */ /* 0x000fc6000f8e00ff */
[----:B------:R-:W-:Y:S01]  /*d590*/  @UP0 ULEA.HI.X UR5, UR42, UR9, UR41, 0x2, UP1 ;  /* 0x000000092a050291 */ /* 0x000fe200088f1429 */
[----:B------:R-:W-:Y:S02]  /*d5a0*/  IMAD.U32 R5, RZ, RZ, UR6 ;  /* 0x00000006ff057e24 */ /* 0x000fe4000f8e00ff */
[----:B------:R-:W-:-:S03]  /*d5b0*/  IMAD.U32 R2, RZ, RZ, UR4 ;  /* 0x00000004ff027e24 */ /* 0x000fc6000f8e00ff */
[----:B------:R-:W-:Y:S01]  /*d5c0*/  IMAD.U32 R3, RZ, RZ, UR5 ;  /* 0x00000005ff037e24 */ /* 0x000fe2000f8e00ff */
[----:B------:R-:W-:Y:S01]  /*d5d0*/  ULDC.64 UR4, c[0x0][0xa18] ;  /* 0x0002860000047ab9 */ /* 0x000fe20000000a00 */
[----:B------:R-:W2:Y:S01]  /*d5e0*/  @P1 LDG.E R0, desc[UR54][R4.64] ;  /* 0x0000003604001981 */ /* 0x000ea2000c1e1900 */
[----:B------:R-:W-:-:S03]  /*d5f0*/  UISETP.NE.U32.AND UP0, UPT, UR4, URZ, UPT ;  /* 0x0000003f0400728c */ /* 0x000fc6000bf05070 */
[----:B------:R1:W3:Y:S01]  /*d600*/  @P0 LDG.E R8, desc[UR54][R2.64] ;  /* 0x0000003602080981 */ /* 0x0002e2000c1e1900 */
[----:B------:R-:W-:-:S06]  /*d610*/  UISETP.NE.AND.EX UP0, UPT, UR5, URZ, UPT, UP0 ;  /* 0x0000003f0500728c */ /* 0x000fcc000bf05300 */
[----:B------:R-:W-:Y:S02]  /*d620*/  PLOP3.LUT P1, PT, PT, PT, UP0, 0x80, 0x0 ;  /* 0x000000000000781c */ /* 0x000fe40003f2f008 */
[----:B------:R-:W-:Y:S01]  /*d630*/  PLOP3.LUT P2, PT, PT, PT, UP2, 0x80, 0x0 ;  /* 0x000000000000781c */ /* 0x000fe20003f4f028 */
[----:B-1----:R-:W1:Y:S02]  /*d640*/  LDC.64 R2, c[0x0][0x418] ;  /* 0x00010600ff027b82 */ /* 0x002e640000000a00 */
[----:B------:R-:W-:-:S04]  /*d650*/  @UP0 UIADD3 UR4, UP1, UR46, UR4, URZ ;  /* 0x000000042e040290 */ /* 0x000fc8000ff3e03f */
[----:B------:R-:W-:Y:S02]  /*d660*/  @UP0 UIADD3.X UR5, UR39, UR5, URZ, UP1, !UPT ;  /* 0x0000000527050290 */ /* 0x000fe40008ffe43f */
[----:B------:R-:W-:-:S04]  /*d670*/  IMAD.U32 R6, RZ, RZ, UR4 ;  /* 0x00000004ff067e24 */ /* 0x000fc8000f8e00ff */
[----:B------:R-:W-:-:S05]  /*d680*/  IMAD.U32 R7, RZ, RZ, UR5 ;  /* 0x00000005ff077e24 */ /* 0x000fca000f8e00ff */
[----:B------:R4:W5:Y:S01]  /*d690*/  @P1 LDG.E R26, desc[UR54][R6.64] ;  /* 0x00000036061a1981 */ /* 0x000962000c1e1900 */
[----:B-1----:R-:W-:-:S04]  /*d6a0*/  ISETP.NE.U32.AND P0, PT, R2, RZ, PT ;  /* 0x000000ff0200720c */ /* 0x002fc80003f05070 */
[----:B------:R-:W-:Y:S02]  /*d6b0*/  ISETP.NE.AND.EX P0, PT, R3, RZ, PT, P0 ;  /* 0x000000ff0300720c */ /* 0x000fe40003f05300 */
[----:B--2---:R-:W-:Y:S02]  /*d6c0*/  @P2 R2UR UR37, R0 ;  /* 0x00000000002522ca */ /* 0x004fe400000e0000 */
[----:B------:R-:W1:Y:S01]  /*d6d0*/  LDC R0, c[0x0][0x424] ;  /* 0x00010900ff007b82 */ /* 0x000e620000000800 */
[----:B---3--:R4:W-:Y:S01]  /*d6e0*/  STL [R1+0x10], R8 ;  /* 0x0000100801007387 */ /* 0x0089e20000100800 */
[----:B0-----:R-:W-:Y:S11]  /*d6f0*/  @P1 BRA `(.L_x_12979) ;  /* 0x00000000001c1947 */ /* 0x001ff60003800000 */
[----:B------:R-:W-:Y:S01]  /*d700*/  UISETP.NE.AND UP0, UPT, UR38, URZ, UPT ;  /* 0x0000003f2600728c */ /* 0x000fe2000bf05270 */
[----:B-----5:R-:W0:Y:S05]  /*d710*/  LDC R26, c[0x0][0x288] ;  /* 0x0000a200ff1a7b82 */ /* 0x020e2a0000000800 */
[----:B------:R-:W-:-:S13]  /*d720*/  PLOP3.LUT P1, PT, PT, PT, UP0, 0x40, 0x0 ;  /* 0x000000000000781c */ /* 0x000fda0003f2e808 */
[----:B------:R-:W-:Y:S05]  /*d730*/  @P1 BRA `(.L_x_12979) ;  /* 0x00000000000c1947 */ /* 0x000fea0003800000 */
[----:B0-----:R-:W2:Y:S04]  /*d740*/  LDG.E R26, desc[UR54][R4.64] ;  /* 0x00000036041a7981 */ /* 0x001ea8000c1e1900 */
[----:B------:R-:W2:Y:S02]  /*d750*/  LDG.E R4, desc[UR54][R4.64+0x4] ;  /* 0x0000043604047981 */ /* 0x000ea4000c1e1900 */
[----:B--2---:R-:W-:-:S07]  /*d760*/  IMAD.IADD R26, R4, 0x1, -R26 ;  /* 0x00000001041a7824 */ /* 0x004fce00078e0a1a */
.L_x_12979:
[----:B------:R-:W-:Y:S01]  /*d770*/  ULDC.64 UR4, c[0x0][0xa20] ;  /* 0x0002880000047ab9 */ /* 0x000fe20000000a00 */
[----:B-1----:R-:W-:Y:S01]  /*d780*/  SEL R3, R0, 0x1, P0 ;  /* 0x0000000100037807 */ /* 0x002fe20000000000 */
[----:B------:R-:W-:Y:S01]  /*d790*/  IMAD.U32 R28, RZ, RZ, UR42 ;  /* 0x0000002aff1c7e24 */ /* 0x000fe2000f8e00ff */
[----:B------:R-:W-:-:S03]  /*d7a0*/  ISETP.NE.U32.AND P1, PT, RZ, UR4, PT ;  /* 0x00000004ff007c0c */ /* 0x000fc6000bf25070 */
[----:B------:R-:W-:Y:S01]  /*d7b0*/  IMAD R18, R3, R18, RZ ;  /* 0x0000001203127224 */ /* 0x000fe200078e02ff */
        /* <DEDUP_REMOVED lines=8> */
.L_x_12980:
        /* <DEDUP_REMOVED lines=9> */
.L_x_12981:
[----:B------:R-:W2:Y:S01]  /*d8d0*/  LDL R0, [R1+0x4] ;  /* 0x0000040001007983 */ /* 0x000ea20000100800 */
[----:B-1----:R-:W1:Y:S03]  /*d8e0*/  LDC R2, c[0x0][0x448] ;  /* 0x00011200ff027b82 */ /* 0x002e660000000800 */
[----:B------:R-:W3:Y:S01]  /*d8f0*/  LDL R19, [R1+0x8] ;  /* 0x0000080001137983 */ /* 0x000ee20000100800 */
[----:B-1----:R-:W-:-:S13]  /*d900*/  ISETP.NE.AND P0, PT, R2, 0x1, PT ;  /* 0x000000010200780c */ /* 0x002fda0003f05270 */
[----:B------:R-:W1:Y:S08]  /*d910*/  @P0 LDC R3, c[0x0][0x44c] ;  /* 0x00011300ff030b82 */ /* 0x000e700000000800 */
[----:B------:R-:W0:Y:S01]  /*d920*/  @P0 LDC R2, c[0x0][0x450] ;  /* 0x00011400ff020b82 */ /* 0x000e220000000800 */
[----:B-----5:R-:W-:Y:S01]  /*d930*/  IMAD.IADD R18, R18, 0x1, -R8 ;  /* 0x0000000112127824 */ /* 0x020fe200078e0a08 */
[----:B------:R-:W-:-:S04]  /*d940*/  LOP3.LUT R17, R17, 0xffffffdf, RZ, 0xc0, !PT ;  /* 0xffffffdf11117812 */ /* 0x000fc800078ec0ff */
[----:B------:R-:W-:Y:S01]  /*d950*/  @P0 LOP3.LUT R17, R17, 0x20, RZ, 0xfc, !PT ;  /* 0x0000002011110812 */ /* 0x000fe200078efcff */
[----:B--2---:R-:W-:-:S04]  /*d960*/  IMAD R0, R0, 0xc0, RZ ;  /* 0x000000c000007824 */ /* 0x004fc800078e02ff */
[----:B------:R-:W-:-:S04]  /*d970*/  VIADD R0, R0, 0xbf ;  /* 0x000000bf00007836 */ /* 0x000fc80000000000 */
[----:B-1----:R-:W-:-:S05]  /*d980*/  @P0 IMAD.HI.U32 R3, R0, R3, RZ ;  /* 0x0000000300030227 */ /* 0x002fca00078e00ff */
[----:B0-----:R-:W-:Y:S02]  /*d990*/  @P0 SHF.R.U32.HI R0, RZ, R2, R3 ;  /* 0x00000002ff000219 */ /* 0x001fe40000011603 */
[----:B------:R-:W-:-:S05]  /*d9a0*/  IADD3 R2, R18, 0x80, -R26 ;  /* 0x0000008012027810 */ /* 0x000fca0007ffe81a */
[----:B------:R-:W-:-:S05]  /*d9b0*/  IMAD.IADD R0, R2, 0x1, R0 ;  /* 0x0000000102007824 */ /* 0x000fca00078e0200 */
[----:B------:R-:W-:-:S04]  /*d9c0*/  SHF.R.S32.HI R2, RZ, 0x1f, R0 ;  /* 0x0000001fff027819 */ /* 0x000fc80000011400 */
[----:B------:R-:W-:Y:S01]  /*d9d0*/  LEA.HI R0, R2, R0, RZ, 0x7 ;  /* 0x0000000002007211 */ /* 0x000fe200078f38ff */
[----:B------:R-:W-:-:S05]  /*d9e0*/  VIADD R2, R18, 0x7f ;  /* 0x0000007f12027836 */ /* 0x000fca0000000000 */
[----:B------:R-:W-:-:S04]  /*d9f0*/  SHF.R.S32.HI R3, RZ, 0x1f, R2 ;  /* 0x0000001fff037819 */ /* 0x000fc80000011402 */
[----:B------:R-:W-:Y:S02]  /*da00*/  LEA.HI R2, R3, R2, RZ, 0x7 ;  /* 0x0000000203027211 */ /* 0x000fe400078f38ff */
[----:B------:R-:W-:Y:S02]  /*da10*/  SHF.R.S32.HI R0, RZ, 0x7, R0 ;  /* 0x00000007ff007819 */ /* 0x000fe40000011400 */
[----:B------:R-:W-:-:S04]  /*da20*/  SHF.R.S32.HI R2, RZ, 0x7, R2 ;  /* 0x00000007ff027819 */ /* 0x000fc80000011402 */
[----:B------:R-:W-:-:S04]  /*da30*/  VIMNMX R0, R2, R0, PT ;  /* 0x0000000002007248 */ /* 0x000fc80003fe0100 */
[----:B------:R-:W-:Y:S02]  /*da40*/  ISETP.GE.AND P0, PT, R0, 0x1, PT ;  /* 0x000000010000780c */ /* 0x000fe40003f06270 */
[C---:B---3--:R-:W-:Y:S02]  /*da50*/  LOP3.LUT R4, R19.reuse, 0xff000000, RZ, 0xc0, !PT ;  /* 0xff00000013047812 */ /* 0x048fe400078ec0ff */
[----:B------:R-:W-:Y:S02]  /*da60*/  LOP3.LUT R2, R19, 0xff0000, RZ, 0xc0, !PT ;  /* 0x00ff000013027812 */ /* 0x000fe400078ec0ff */
[----:B------:R-:W-:-:S04]  /*da70*/  SHF.R.U32.HI R4, RZ, 0x8, R4 ;  /* 0x00000008ff047819 */ /* 0x000fc80000011604 */
[----:B------:R-:W-:Y:S01]  /*da80*/  LEA.HI R4, R2, R4, RZ, 0x10 ;  /* 0x0000000402047211 */ /* 0x000fe200078f80ff */
[----:B------:R-:W-:Y:S02]  /*da90*/  IMAD.MOV.U32 R2, RZ, RZ, RZ ;  /* 0x000000ffff027224 */ /* 0x000fe400078e00ff */
[----:B------:R-:W-:Y:S05]  /*daa0*/  @!P0 BRA `(.L_x_12982) ;  /* 0x0000000000748947 */ /* 0x000fea0003800000 */
[----:B------:R-:W-:-:S04]  /*dab0*/  SHF.R.U32.HI R5, RZ, 0x10, R4 ;  /* 0x00000010ff057819 */ /* 0x000fc80000011604 */
[----:B------:R-:W-:-:S13]  /*dac0*/  ISETP.NE.AND P0, PT, R5, RZ, PT ;  /* 0x000000ff0500720c */ /* 0x000fda0003f05270 */
[----:B------:R-:W4:Y:S02]  /*dad0*/  @!P0 LDC R5, c[0x0][0x9f0] ;  /* 0x00027c00ff058b82 */ /* 0x000f240000000800 */
[----:B----4-:R-:W-:Y:S02]  /*dae0*/  IABS R7, R5 ;  /* 0x0000000500077213 */ /* 0x010fe40000000000 */
        /* <DEDUP_REMOVED lines=25> */
.L_x_12982:
[----:B------:R-:W-:Y:S01]  /*dc80*/  LOP3.LUT R4, R4, 0xff, RZ, 0xc0, !PT ;  /* 0x000000ff04047812 */ /* 0x000fe200078ec0ff */
[----:B------:R-:W-:Y:S04]  /*dc90*/  BSSY B7, `(.L_x_12983) ;  /* 0x000036e000077945 */ /* 0x000fe80003800000 */
[----:B------:R-:W-:-:S05]  /*dca0*/  IMAD R3, R4, R2, RZ ;  /* 0x0000000204037224 */ /* 0x000fca00078e02ff */
[----:B------:R-:W-:Y:S01]  /*dcb0*/  VIADDMNMX R0, R3, R2, R0, PT ;  /* 0x0000000203007246 */ /* 0x000fe20003800100 */
[----:B------:R0:W-:Y:S03]  /*dcc0*/  STL [R1+0xc], R3 ;  /* 0x00000c0301007387 */ /* 0x0001e60000100800 */
        /* <DEDUP_REMOVED lines=16> */
[----:B----4-:R-:W0:Y:S01]  /*ddd0*/  POPC R7, R4 ;  /* 0x0000000400077309 */ /* 0x010e220000000000 */
[----:B--2---:R-:W0:Y:S02]  /*dde0*/  SHFL.IDX PT, R0, R3, R0, 0x1f ;  /* 0x00001f0003007589 */ /* 0x004e2400000e0000 */
[----:B0-----:R-:W-:-:S05]  /*ddf0*/  IADD3 R0, R0, UR45, R7 ;  /* 0x0000002d00007c10 */ /* 0x001fca000fffe007 */
[----:B------:R2:W-:Y:S01]  /*de00*/  STL [R1], R0 ;  /* 0x0000000001007387 */ /* 0x0005e20000100800 */
[----:B------:R-:W-:Y:S05]  /*de10*/  BRA `(.L_x_12985) ;  /* 0x0000003400547947 */ /* 0x000fea0003800000 */
.L_x_12984:
        /* <DEDUP_REMOVED lines=11> */
[----:B----4-:R-:W-:Y:S02]  /*ded0*/  IMAD.U32 R6, RZ, RZ, UR8 ;  /* 0x00000008ff067e24 */ /* 0x010fe4000f8e00ff */
        /* <DEDUP_REMOVED lines=8> */
.L_x_12987:
[----:B------:R-:W-:Y:S05]  /*df60*/  BSYNC B6 ;  /* 0x0000000000067941 */ /* 0x000fea0003800000 */
.L_x_12986:
        /* <DEDUP_REMOVED lines=22> */
.L_x_12989:
[----:B------:R-:W-:Y:S05]  /*e0d0*/  BSYNC B6 ;  /* 0x0000000000067941 */ /* 0x000fea0003800000 */
.L_x_12988:
        /* <DEDUP_REMOVED lines=20> */
.L_x_12991:
[----:B------:R-:W-:Y:S05]  /*e220*/  BSYNC B6 ;  /* 0x0000000000067941 */ /* 0x000fea0003800000 */
.L_x_12990:
        /* <DEDUP_REMOVED lines=19> */
.L_x_12993:
[----:B------:R-:W-:Y:S05]  /*e360*/  BSYNC B6 ;  /* 0x0000000000067941 */ /* 0x000fea0003800000 */
.L_x_12992:
[----:B------:R-:W2:Y:S01]  /*e370*/  LDL R0, [R1+0x28] ;  /* 0x0000280001007983 */ /* 0x000ea20000100800 */
[----:B------:R-:W-:Y:S01]  /*e380*/  ULDC.64 UR4, c[0x0][0x9f8] ;  /* 0x00027e0000047ab9 */ /* 0x000fe20000000a00 */
[----:B----4-:R-:W0:Y:S01]  /*e390*/  LDC R8, c[0x0][0x430] ;  /* 0x00010c00ff087b82 */ /* 0x010e220000000800 */
[----:B------:R-:W-:Y:S01]  /*e3a0*/  UISETP.NE.U32.AND UP0, UPT, UR4, URZ, UPT ;  /* 0x0000003f0400728c */ /* 0x000fe2000bf05070 */
[----:B------:R-:W3:Y:S03]  /*e3b0*/  LDL R21, [R1+0x10] ;  /* 0x0000100001157983 */ /* 0x000ee60000100800 */
[----:B------:R-:W-:Y:S01]  /*e3c0*/  UISETP.NE.AND.EX UP0, UPT, UR5, URZ, UPT, UP0 ;  /* 0x0000003f0500728c */ /* 0x000fe2000bf05300 */
[----:B------:R-:W1:Y:S02]  /*e3d0*/  S2R R4, SR_TID.X ;  /* 0x0000000000047919 */ /* 0x000e640000002100 */
[----:B------:R-:W4:Y:S01]  /*e3e0*/  LDC R11, c[0x0][0x2f4] ;  /* 0x0000bd00ff0b7b82 */ /* 0x000f220000000800 */
[----:B------:R-:W1:Y:S02]  /*e3f0*/  S2R R20, SR_TID.X ;  /* 0x0000000000147919 */ /* 0x000e640000002100 */
[----:B------:R-:W-:-:S05]  /*e400*/  PLOP3.LUT P0, PT, PT, PT, UP0, 0x80, 0x0 ;  /* 0x000000000000781c */ /* 0x000fca0003f0f008 */
[----:B------:R-:W-:-:S04]  /*e410*/  @UP0 UIADD3 UR4, UP1, UR46, UR4, URZ ;  /* 0x000000042e040290 */ /* 0x000fc8000ff3e03f */
[----:B------:R-:W-:Y:S02]  /*e420*/  @UP0 UIADD3.X UR5, UR39, UR5, URZ, UP1, !UPT ;  /* 0x0000000527050290 */ /* 0x000fe40008ffe43f */
[----:B------:R-:W-:-:S04]  /*e430*/  IMAD.U32 R2, RZ, RZ, UR4 ;  /* 0x00000004ff027e24 */ /* 0x000fc8000f8e00ff */
[----:B------:R-:W-:-:S05]  /*e440*/  IMAD.U32 R3, RZ, RZ, UR5 ;  /* 0x00000005ff037e24 */ /* 0x000fca000f8e00ff */
[----:B------:R3:W3:Y:S01]  /*e450*/  @P0 LDG.E R28, desc[UR54][R2.64] ;  /* 0x00000036021c0981 */ /* 0x0006e2000c1e1900 */
[----:B0-----:R-:W-:Y:S02]  /*e460*/  ISETP.NE.AND P1, PT, R8, 0x1, PT ;  /* 0x000000010800780c */ /* 0x001fe40003f25270 */
[----:B------:R-:W-:Y:S01]  /*e470*/  LOP3.LUT R17, R17, 0xffffffef, RZ, 0xc0, !PT ;  /* 0xffffffef11117812 */ /* 0x000fe200078ec0ff */
[----:B-1----:R-:W-:Y:S01]  /*e480*/  IMAD.SHL.U32 R4, R4, 0x40, RZ ;  /* 0x0000004004047824 */ /* 0x002fe200078e00ff */
[----:B------:R-:W-:-:S04]  /*e490*/  LOP3.LUT R20, R20, 0x7f, RZ, 0xc0, !PT ;  /* 0x0000007f14147812 */ /* 0x000fc800078ec0ff */
[----:B------:R-:W-:-:S05]  /*e4a0*/  LOP3.LUT R4, R4, 0x40, RZ, 0xc0, !PT ;  /* 0x0000004004047812 */ /* 0x000fca00078ec0ff */
[----:B------:R-:W0:Y:S01]  /*e4b0*/  @P1 LDC R7, c[0x0][0x434] ;  /* 0x00010d00ff071b82 */ /* 0x000e220000000800 */
[----:B------:R-:W-:Y:S02]  /*e4c0*/  SHF.R.U32.HI R20, RZ, 0x1, R20 ;  /* 0x00000001ff147819 */ /* 0x000fe40000011614 */
[----:B----4-:R-:W-:Y:S02]  /*e4d0*/  ISETP.GE.AND P3, PT, R29, R11, PT ;  /* 0x0000000b1d00720c */ /* 0x010fe40003f66270 */
[----:B------:R-:W-:Y:S02]  /*e4e0*/  @P1 LOP3.LUT R17, R17, 0x10, RZ, 0xfc, !PT ;  /* 0x0000001011111812 */ /* 0x000fe400078efcff */
[----:B------:R-:W-:Y:S02]  /*e4f0*/  LOP3.LUT R12, R29, 0x20, RZ, 0xfc, !PT ;  /* 0x000000201d0c7812 */ /* 0x000fe400078efcff */
[----:B------:R-:W-:Y:S01]  /*e500*/  LOP3.LUT R17, R17, 0xfffffff7, RZ, 0xc0, !PT ;  /* 0xfffffff711117812 */ /* 0x000fe200078ec0ff */
[----:B------:R-:W-:-:S06]  /*e510*/  IMAD.U32 R13, RZ, RZ, UR43 ;  /* 0x0000002bff0d7e24 */ /* 0x000fcc000f8e00ff */
[----:B------:R-:W-:Y:S02]  /*e520*/  @P3 LOP3.LUT R17, R17, 0x8, RZ, 0xfc, !PT ;  /* 0x0000000811113812 */ /* 0x000fe400078efcff */
[----:B------:R-:W-:Y:S02]  /*e530*/  ISETP.NE.AND P2, PT, R13, 0x3, PT ;  /* 0x000000030d00780c */ /* 0x000fe40003f45270 */
[----:B------:R-:W-:Y:S02]  /*e540*/  LOP3.LUT R17, R17, 0xfffffffe, RZ, 0xc0, !PT ;  /* 0xfffffffe11117812 */ /* 0x000fe400078ec0ff */
[----:B------:R-:W-:Y:S02]  /*e550*/  LOP3.LUT R10, R29, 0x40, RZ, 0xfc, !PT ;  /* 0x000000401d0a7812 */ /* 0x000fe400078efcff */
[----:B------:R-:W-:Y:S01]  /*e560*/  LOP3.LUT R17, R17, 0xfffffffb, RZ, 0xc0, !PT ;  /* 0xfffffffb11117812 */ /* 0x000fe200078ec0ff */
[----:B------:R-:W-:Y:S01]  /*e570*/  UMOV UR4, 0xffffffff ;  /* 0xffffffff00047882 */ /* 0x000fe20000000000 */
[----:B--2---:R-:W-:-:S04]  /*e580*/  LEA R0, R0, 0xffffff80, 0x7 ;  /* 0xffffff8000007811 */ /* 0x004fc800078e38ff */
[----:B------:R-:W-:Y:S02]  /*e590*/  LOP3.LUT R5, R0, R20, R4, 0xfe, !PT ;  /* 0x0000001400057212 */ /* 0x000fe400078efe04 */
[----:B------:R-:W1:Y:S02]  /*e5a0*/  @P1 LDC R4, c[0x0][0x438] ;  /* 0x00010e00ff041b82 */ /* 0x000e640000000800 */
[C---:B------:R-:W-:Y:S01]  /*e5b0*/  ISETP.GE.AND P0, PT, R5.reuse, R18, PT ;  /* 0x000000120500720c */ /* 0x040fe20003f06270 */
[----:B---3--:R-:W-:-:S04]  /*e5c0*/  IMAD.IADD R5, R5, 0x1, R21 ;  /* 0x0000000105057824 */ /* 0x008fc800078e0215 */
[----:B0-----:R-:W-:-:S04]  /*e5d0*/  @P1 IMAD.HI.U32 R7, R5, R7, RZ ;  /* 0x0000000705071227 */ /* 0x001fc800078e00ff */
[----:B------:R-:W-:-:S04]  /*e5e0*/  IMAD.MOV.U32 R6, RZ, RZ, R5 ;  /* 0x000000ffff067224 */ /* 0x000fc800078e0005 */
[----:B------:R-:W0:Y:S01]  /*e5f0*/  @!P0 LDC.64 R2, c[0x0][0x428] ;  /* 0x00010a00ff028b82 */ /* 0x000e220000000a00 */
[----:B-1----:R-:W-:-:S04]  /*e600*/  @P1 SHF.R.U32.HI R6, RZ, R4, R7 ;  /* 0x00000004ff061219 */ /* 0x002fc80000011607 */
[--C-:B------:R-:W-:Y:S01]  /*e610*/  @!P0 SHF.R.S32.HI R7, RZ, 0x1f, R6.reuse ;  /* 0x0000001fff078819 */ /* 0x100fe20000011406 */
[----:B------:R-:W-:-:S04]  /*e620*/  IMAD.MOV R4, RZ, RZ, -R6 ;  /* 0x000000ffff047224 */ /* 0x000fc800078e0a06 */
[----:B------:R-:W-:Y:S01]  /*e630*/  IMAD R5, R8, R4, R5 ;  /* 0x0000000408057224 */ /* 0x000fe200078e0205 */
[----:B------:R-:W-:-:S05]  /*e640*/  SHF.R.S32.HI R8, RZ, 0x1f, R28 ;  /* 0x0000001fff087819 */ /* 0x000fca000001141c */
[-C--:B0-----:R-:W-:Y:S01]  /*e650*/  @!P0 IMAD R4, R8, R2.reuse, RZ ;  /* 0x0000000208048224 */ /* 0x081fe200078e02ff */
[----:B------:R0:W-:Y:S01]  /*e660*/  STL [R1+0x14], R8 ;  /* 0x0000140801007387 */ /* 0x0001e20000100800 */
[----:B------:R-:W-:-:S04]  /*e670*/  @!P0 IMAD.WIDE.U32 R6, R28, R2, R6 ;  /* 0x000000021c068225 */ /* 0x000fc800078e0006 */
        /* <DEDUP_REMOVED lines=14> */
.L_x_13074:
[----:B------:R-:W-:Y:S01]  /*e760*/  LOP3.LUT R19, R19, 0xffff, RZ, 0xc0, !PT ;  /* 0x0000ffff13137812 */ /* 0x000fe200078ec0ff */
[----:B------:R-:W-:Y:S06]  /*e770*/  @!P2 BRA `(.L_x_12995) ;  /* 0x000000000004a947 */ /* 0x000fec0003800000 */
[----:B------:R-:W-:Y:S01]  /*e780*/  BPT.TRAP 0x1 ;  /* 0x000000040000795c */ /* 0x000fe20000300000 */
.L_x_12995:
[----:B------:R-:W-:Y:S01]  /*e790*/  IMAD R4, R22, 0x8, R16 ;  /* 0x0000000816047824 */ /* 0x000fe200078e0210 */
[----:B------:R-:W-:Y:S01]  /*e7a0*/  SHF.L.U32 R21, R25, 0x1f, RZ ;  /* 0x0000001f19157819 */ /* 0x000fe200000006ff */
[----:B------:R-:W-:Y:S01]  /*e7b0*/  BSSY B0, `(.L_x_12996) ;  /* 0x0000005000007945 */ /* 0x000fe20003800000 */
[----:B------:R-:W-:Y:S02]  /*e7c0*/  IADD3 R3, -R20, R18, -R0 ;  /* 0x0000001214037210 */ /* 0x000fe40007ffe900 */
[----:B------:R-:W0:Y:S01]  /*e7d0*/  SYNCS.PHASECHK.TRANS64.TRYWAIT P0, [R4+URZ+0x19c80], R21 ;  /* 0x019c8015040075a7 */ /* 0x000e22000800017f */
[----:B------:R-:W-:Y:S01]  /*e7e0*/  SHF.R.S32.HI R18, RZ, 0x1f, R5 ;  /* 0x0000001fff127819 */ /* 0x000fe20000011405 */
[----:B0-----:R-:W-:Y:S06]  /*e7f0*/  @!P0 BRA `(.L_x_12997) ;  /* 0x0000004000f48947 */ /* 0x001fec0003800000 */
.L_x_13075:
[----:B------:R-:W-:Y:S05]  /*e800*/  BSYNC B0 ;  /* 0x0000000000007941 */ /* 0x000fea0003800000 */
.L_x_12996:
        /* <DEDUP_REMOVED lines=42> */
.L_x_13081:
        /* <DEDUP_REMOVED lines=13> */
.L_x_12999:
        /* <DEDUP_REMOVED lines=11> */
.L_x_13000:
[----:B------:R3:W-:Y:S01]  /*ec30*/  SYNCS.ARRIVE.TRANS64.A1T0 RZ, [R4+URZ+0x19c70], RZ ;  /* 0x019c70ff04ff79a7 */ /* 0x0007e2000810003f */
[----:B------:R-:W-:Y:S05]  /*ec40*/  @!P3 BRA `(.L_x_13001) ;  /* 0x000000000004b947 */ /* 0x000fea0003800000 */
[----:B------:R-:W-:Y:S01]  /*ec50*/  BPT.TRAP 0x1 ;  /* 0x000000040000795c */ /* 0x000fe20000300000 */
.L_x_13001:
[----:B------:R-:W4:Y:S01]  /*ec60*/  SYNCS.PHASECHK.TRANS64.TRYWAIT P1, [R4+URZ+0x19c40], R21 ;  /* 0x019c4015040075a7 */ /* 0x000f22000802017f */
[----:B------:R-:W-:Y:S04]  /*ec70*/  BSSY B0, `(.L_x_13002) ;  /* 0x0000002000007945 */ /* 0x000fe80003800000 */
[----:B----4-:R-:W-:Y:S05]  /*ec80*/  @!P1 BRA `(.L_x_13003) ;  /* 0x0000004000bc9947 */ /* 0x010fea0003800000 */
.L_x_13082:
[----:B------:R-:W-:Y:S05]  /*ec90*/  BSYNC B0 ;  /* 0x0000000000007941 */ /* 0x000fea0003800000 */
.L_x_13002:
        /* <DEDUP_REMOVED lines=37> */
.L_x_13088:
        /* <DEDUP_REMOVED lines=10> */
.L_x_13005:
        /* <DEDUP_REMOVED lines=11> */
.L_x_13006:
        /* <DEDUP_REMOVED lines=32> */
.L_x_13008:
[----:B------:R-:W-:Y:S05]  /*f240*/  BSYNC B6 ;  /* 0x0000000000067941 */ /* 0x000fea0003800000 */
.L_x_13007:
[----:B------:R-:W1:Y:S01]  /*f250*/  S2R R18, SR_TID.X ;  /* 0x0000000000127919 */ /* 0x000e620000002100 */
[----:B----4-:R-:W2:Y:S01]  /*f260*/  LDC R21, c[0x0][0x448] ;  /* 0x00011200ff157b82 */ /* 0x010ea20000000800 */
[C---:B------:R-:W-:Y:S01]  /*f270*/  R2UR UR8, R19.reuse ;  /* 0x00000000130872ca */ /* 0x040fe200000e0000 */
[----:B------:R-:W-:Y:S01]  /*f280*/  ULDC.64 UR6, c[0x0][0x2d8] ;  /* 0x0000b60000067ab9 */ /* 0x000fe20000000a00 */
[----:B------:R-:W-:Y:S01]  /*f290*/  R2UR UR10, R19 ;  /* 0x00000000130a72ca */ /* 0x000fe200000e0000 */
[----:B------:R-:W-:-:S04]  /*f2a0*/  UMOV UR4, UR38 ;  /* 0x0000002600047c82 */ /* 0x000fc80008000000 */
[----:B------:R-:W4:Y:S01]  /*f2b0*/  LDC R9, c[0x0][0x448] ;  /* 0x00011200ff097b82 */ /* 0x000f220000000800 */
[C---:B-1----:R-:W-:Y:S01]  /*f2c0*/  LOP3.LUT R2, R18.reuse, 0x7f, RZ, 0xc0, !PT ;  /* 0x0000007f12027812 */ /* 0x042fe200078ec0ff */
[----:B------:R-:W-:Y:S02]  /*f2d0*/  IMAD.SHL.U32 R20, R18, 0x40, RZ ;  /* 0x0000004012147824 */ /* 0x000fe400078e00ff */
[----:B------:R-:W4:Y:S01]  /*f2e0*/  LDL R18, [R1+0x4] ;  /* 0x0000040001127983 */ /* 0x000f220000100800 */
[----:B--2---:R-:W-:Y:S02]  /*f2f0*/  ISETP.NE.AND P6, PT, R21, 0x1, PT ;  /* 0x000000011500780c */ /* 0x004fe40003fc5270 */
[----:B------:R-:W-:Y:S02]  /*f300*/  LOP3.LUT R20, R20, 0x40, RZ, 0xc0, !PT ;  /* 0x0000004014147812 */ /* 0x000fe400078ec0ff */
[----:B------:R-:W-:-:S09]  /*f310*/  SHF.R.U32.HI R2, RZ, 0x1, R2 ;  /* 0x00000001ff027819 */ /* 0x000fd20000011602 */
[----:B0--3--:R-:W0:Y:S08]  /*f320*/  @P6 LDC R4, c[0x0][0x44c] ;  /* 0x00011300ff046b82 */ /* 0x009e300000000800 */
[----:B------:R-:W1:Y:S01]  /*f330*/  @P6 LDC R3, c[0x0][0x450] ;  /* 0x00011400ff036b82 */ /* 0x000e620000000800 */
[----:B------:R-:W-:Y:S01]  /*f340*/  LOP3.LUT R2, R2, R20, RZ, 0xfc, !PT ;  /* 0x0000001402027212 */ /* 0x000fe200078efcff */
[----:B------:R-:W-:-:S02]  /*f350*/  UMOV UR5, UR37 ;  /* 0x0000002500057c82 */ /* 0x000fc40008000000 */
[----:B------:R-:W-:-:S03]  /*f360*/  UIMAD.WIDE.U32 UR4, UR8, UR6, UR4 ;  /* 0x00000006080472a5 */ /* 0x000fc6000f8e0004 */
[----:B------:R-:W-:Y:S01]  /*f370*/  ULDC.64 UR8, c[0x0][0x2e0] ;  /* 0x0000b80000087ab9 */ /* 0x000fe20000000a00 */
[----:B------:R-:W-:Y:S02]  /*f380*/  UIMAD UR5, UR10, UR7, UR5 ;  /* 0x000000070a0572a4 */ /* 0x000fe4000f8e0205 */
[----:B------:R-:W-:Y:S02]  /*f390*/  UIMAD UR6, UR41, UR8, URZ ;  /* 0x00000008290672a4 */ /* 0x000fe4000f8e023f */
[----:B------:R-:W-:Y:S02]  /*f3a0*/  UIMAD.WIDE.U32 UR4, UR42, UR8, UR4 ;  /* 0x000000082a0472a5 */ /* 0x000fe4000f8e0004 */
[----:B------:R-:W-:Y:S01]  /*f3b0*/  UIMAD UR6, UR42, UR9, UR6 ;  /* 0x000000092a0672a4 */ /* 0x000fe2000f8e0206 */
[----:B------:R-:W-:Y:S02]  /*f3c0*/  ULDC.64 UR10, c[0x0][0x280] ;  /* 0x0000a000000a7ab9 */ /* 0x000fe40000000a00 */
[----:B------:R-:W-:Y:S01]  /*f3d0*/  ULDC.64 UR8, c[0x0][0x2d0] ;  /* 0x0000b40000087ab9 */ /* 0x000fe20000000a00 */
[----:B------:R-:W-:Y:S01]  /*f3e0*/  UIADD3 UR5, UR5, UR6, URZ ;  /* 0x0000000605057290 */ /* 0x000fe2000fffe03f */
[----:B------:R-:W-:-:S02]  /*f3f0*/  IMAD.U32 R7, RZ, RZ, UR8 ;  /* 0x00000008ff077e24 */ /* 0x000fc4000f8e00ff */
[----:B------:R-:W-:Y:S01]  /*f400*/  ULDC.64 UR6, c[0x0][0x2c8] ;  /* 0x0000b20000067ab9 */ /* 0x000fe20000000a00 */
[----:B------:R-:W-:Y:S01]  /*f410*/  LOP3.LUT R10, R29, 0x20, RZ, 0xfc, !PT ;  /* 0x000000201d0a7812 */ /* 0x000fe200078efcff */
[----:B----4-:R-:W-:-:S04]  /*f420*/  IMAD R0, R18, 0xc0, R2 ;  /* 0x000000c012007824 */ /* 0x010fc800078e0202 */
        /* <DEDUP_REMOVED lines=13> */
[----:B------:R-:W-:Y:S02]  /*f500*/  IADD3 R6, P0, R2, UR10, RZ ;  /* 0x0000000a02067c10 */ /* 0x000fe4000ff1e0ff */
[----:B------:R-:W0:Y:S01]  /*f510*/  @P6 LDC R2, c[0x0][0x44c] ;  /* 0x00011300ff026b82 */ /* 0x000e220000000800 */
[----:B------:R-:W-:-:S05]  /*f520*/  IMAD R5, R4, UR7, R5 ;  /* 0x0000000704057c24 */ /* 0x000fca000f8e0205 */
[----:B------:R-:W-:Y:S02]  /*f530*/  IADD3.X R5, R3, UR11, R5, P0, !PT ;  /* 0x0000000b03057c10 */ /* 0x000fe400087fe405 */
[----:B------:R-:W1:Y:S01]  /*f540*/  @P6 LDC R3, c[0x0][0x450] ;  /* 0x00011400ff036b82 */ /* 0x000e620000000800 */
[----:B------:R-:W-:-:S04]  /*f550*/  VIADD R0, R0, 0x80 ;  /* 0x0000008000007836 */ /* 0x000fc80000000000 */
[----:B0-----:R-:W-:-:S04]  /*f560*/  @P6 IMAD.HI.U32 R4, R0, R2, RZ ;  /* 0x0000000200046227 */ /* 0x001fc800078e00ff */
[----:B------:R-:W-:Y:S01]  /*f570*/  IMAD.MOV.U32 R2, RZ, RZ, R0 ;  /* 0x000000ffff027224 */ /* 0x000fe200078e0000 */
[----:B-1----:R-:W-:-:S05]  /*f580*/  @P6 SHF.R.U32.HI R2, RZ, R3, R4 ;  /* 0x00000003ff026219 */ /* 0x002fca0000011604 */
        /* <DEDUP_REMOVED lines=25> */
[----:B------:R-:W-:Y:S02]  /*f720*/  IMAD R4, R26, R9, RZ ;  /* 0x000000091a047224 */ /* 0x000fe400078e02ff */
[----:B------:R-:W-:Y:S01]  /*f730*/  IMAD R0, R18, 0xc0, R20 ;  /* 0x000000c012007824 */ /* 0x000fe200078e0214 */
        /* <DEDUP_REMOVED lines=21> */
.L_x_13095:
        /* <DEDUP_REMOVED lines=12> */
.L_x_13011:
[----:B------:R-:W-:Y:S05]  /*f950*/  BSYNC B0 ;  /* 0x0000000000007941 */ /* 0x000fea0003800000 */
.L_x_13010:
[----:B------:R-:W-:Y:S01]  /*f960*/  NOP ;  /* 0x0000000000007918 */ /* 0x000fe20000000000 */
[----:B------:R-:W-:-:S13]  /*f970*/  PLOP3.LUT P0, PT, PT, PT, PT, 0x80, 0x0 ;  /* 0x000000000000781c */ /* 0x000fda0003f0f070 */
.L_x_13012:
        /* <DEDUP_REMOVED lines=18> */
.L_x_13096:
[----:B------:R-:W-:Y:S05]  /*faa0*/  BSYNC B0 ;  /* 0x0000000000007941 */ /* 0x000fea0003800000 */
.L_x_13013:
[----:B-1----:R-:W3:Y:S04]  /*fab0*/  LDL.LU R3, [R1+0x28] ;  /* 0x0000280001037983 */ /* 0x002ee80000300800 */
[----:B------:R-:W4:Y:S01]  /*fac0*/  LDL R2, [R1+0xc] ;  /* 0x00000c0001027983 */ /* 0x000f220000100800 */
[----:B---3--:R-:W-:-:S05]  /*fad0*/  VIADD R20, R3, 0xfffffffe ;  /* 0xfffffffe03147836 */ /* 0x008fca0000000000 */
[----:B----4-:R-:W-:-:S13]  /*fae0*/  ISETP.GE.AND P0, PT, R20, R2, PT ;  /* 0x000000021400720c */ /* 0x010fda0003f06270 */
[----:B------:R-:W-:Y:S05]  /*faf0*/  @!P0 BRA `(.L_x_13015) ;  /* 0x00000010003c8947 */ /* 0x000fea0003800000 */
[----:B------:R-:W-:Y:S02]  /*fb00*/  IMAD.MOV.U32 R5, RZ, RZ, R25 ;  /* 0x000000ffff057224 */ /* 0x000fe400078e0019 */
[----:B--2---:R-:W-:-:S07]  /*fb10*/  IMAD.MOV.U32 R0, RZ, RZ, R22 ;  /* 0x000000ffff007224 */ /* 0x004fce00078e0016 */
.L_x_13035:
        /* <DEDUP_REMOVED lines=44> */
.L_x_13016:
[----:B------:R-:W-:Y:S01]  /*fde0*/  IMAD R4, R22, 0x8, R16 ;  /* 0x0000000816047824 */ /* 0x000fe200078e0210 */
[----:B------:R-:W-:Y:S01]  /*fdf0*/  SHF.L.U32 R10, R25, 0x1f, RZ ;  /* 0x0000001f190a7819 */ /* 0x000fe200000006ff */
[----:B------:R-:W-:Y:S01]  /*fe00*/  BSSY B0, `(.L_x_13017) ;  /* 0x0000004000007945 */ /* 0x000fe20003800000 */
[----:B------:R-:W-:Y:S02]  /*fe10*/  SHF.R.S32.HI R9, RZ, 0x1f, R8 ;  /* 0x0000001fff097819 */ /* 0x000fe40000011408 */
[----:B------:R-:W0:Y:S02]  /*fe20*/  SYNCS.PHASECHK.TRANS64.TRYWAIT P0, [R4+URZ+0x19c80], R10 ;  /* 0x019c800a040075a7 */ /* 0x000e24000800017f */
[----:B0-----:R-:W-:Y:S05]  /*fe30*/  @!P0 BRA `(.L_x_13018) ;  /* 0x00000038000c8947 */ /* 0x001fea0003800000 */
.L_x_13097:
[----:B------:R-:W-:Y:S05]  /*fe40*/  BSYNC B0 ;  /* 0x0000000000007941 */ /* 0x000fea0003800000 */
.L_x_13017:
        /* <DEDUP_REMOVED lines=36> */
.L_x_13103:
        /* <DEDUP_REMOVED lines=10> */
.L_x_13020:
        /* <DEDUP_REMOVED lines=11> */
.L_x_13021:
[----:B------:R2:W-:Y:S01]  /*101e0*/  SYNCS.ARRIVE.TRANS64.A1T0 RZ, [R4+URZ+0x19c70], RZ ;  /* 0x019c70ff04ff79a7 */ /* 0x0005e2000810003f */
[----:B------:R-:W-:Y:S05]  /*101f0*/  @!P3 BRA `(.L_x_13022) ;  /* 0x000000000004b947 */ /* 0x000fea0003800000 */
[----:B------:R-:W-:Y:S01]  /*10200*/  BPT.TRAP 0x1 ;  /* 0x000000040000795c */ /* 0x000fe20000300000 */
.L_x_13022:
[----:B------:R-:W3:Y:S01]  /*10210*/  SYNCS.PHASECHK.TRANS64.TRYWAIT P0, [R4+URZ+0x19c40], R10 ;  /* 0x019c400a040075a7 */ /* 0x000ee2000800017f */
[----:B------:R-:W-:Y:S04]  /*10220*/  BSSY B0, `(.L_x_13023) ;  /* 0x0000002000007945 */ /* 0x000fe80003800000 */
[----:B---3--:R-:W-:Y:S05]  /*10230*/  @!P0 BRA `(.L_x_13024) ;  /* 0x0000003400bc8947 */ /* 0x008fea0003800000 */
.L_x_13104:
[----:B------:R-:W-:Y:S05]  /*10240*/  BSYNC B0 ;  /* 0x0000000000007941 */ /* 0x000fea0003800000 */
.L_x_13023:
        /* <DEDUP_REMOVED lines=33> */
.L_x_13110:
        /* <DEDUP_REMOVED lines=10> */
.L_x_13026:
        /* <DEDUP_REMOVED lines=11> */
.L_x_13027:
[----:B------:R-:W-:Y:S01]  /*105b0*/  IMAD.U32 R2, RZ, RZ, UR44 ;  /* 0x0000002cff027e24 */ /* 0x000fe2000f8e00ff */
[----:B------:R0:W-:Y:S04]  /*105c0*/  SYNCS.ARRIVE.TRANS64.A1T0 RZ, [R4+URZ+0x19c30], RZ ;  /* 0x019c30ff04ff79a7 */ /* 0x0001e8000810003f */
[----:B------:R-:W-:-:S13]  /*105d0*/  ISETP.NE.AND P0, PT, R2, 0x3, PT ;  /* 0x000000030200780c */ /* 0x000fda0003f05270 */
[----:B0-----:R-:W-:Y:S05]  /*105e0*/  @!P0 BRA `(.L_x_13028) ;  /* 0x0000000000048947 */ /* 0x001fea0003800000 */
[----:B------:R-:W-:Y:S01]  /*105f0*/  BPT.TRAP 0x1 ;  /* 0x000000040000795c */ /* 0x000fe20000300000 */
.L_x_13028:
[----:B------:R-:W-:Y:S01]  /*10600*/  LOP3.LUT R3, R5, 0x1, RZ, 0x3c, !PT ;  /* 0x0000000105037812 */ /* 0x000fe200078e3cff */
[----:B------:R-:W-:Y:S01]  /*10610*/  IMAD R2, R0, 0x8, R16 ;  /* 0x0000000800027824 */ /* 0x000fe200078e0210 */
[----:B------:R-:W-:Y:S02]  /*10620*/  BSSY B0, `(.L_x_13029) ;  /* 0x0000004000007945 */ /* 0x000fe40003800000 */
[----:B------:R-:W-:-:S04]  /*10630*/  SHF.L.U32 R3, R3, 0x1f, RZ ;  /* 0x0000001f03037819 */ /* 0x000fc800000006ff */
[----:B------:R-:W0:Y:S02]  /*10640*/  SYNCS.PHASECHK.TRANS64.TRYWAIT P2, [R2+URZ+0x19c70], R3 ;  /* 0x019c7003020075a7 */ /* 0x000e24000804017f */
[----:B0-----:R-:W-:Y:S05]  /*10650*/  @!P2 BRA `(.L_x_13030) ;  /* 0x000000340060a947 */ /* 0x001fea0003800000 */
.L_x_13111:
[----:B------:R-:W-:Y:S05]  /*10660*/  BSYNC B0 ;  /* 0x0000000000007941 */ /* 0x000fea0003800000 */
.L_x_13029:
[----:B--23--:R-:W-:-:S05]  /*10670*/  IMAD.U32 R4, RZ, RZ, UR43 ;  /* 0x0000002bff047e24 */ /* 0x00cfca000f8e00ff */
[----:B------:R-:W-:-:S13]  /*10680*/  ISETP.NE.AND P2, PT, R4, 0x3, PT ;  /* 0x000000030400780c */ /* 0x000fda0003f45270 */
[----:B------:R-:W-:Y:S05]  /*10690*/  @!P2 BRA `(.L_x_13031) ;  /* 0x000000000004a947 */ /* 0x000fea0003800000 */
[----:B------:R-:W-:Y:S01]  /*106a0*/  BPT.TRAP 0x1 ;  /* 0x000000040000795c */ /* 0x000fe20000300000 */
.L_x_13031:
[----:B------:R-:W-:Y:S01]  /*106b0*/  SHF.L.U32 R3, R5, 0x1f, RZ ;  /* 0x0000001f05037819 */ /* 0x000fe200000006ff */
[----:B------:R-:W-:-:S03]  /*106c0*/  IMAD R0, R0, 0x3000, RZ ;  /* 0x0000300000007824 */ /* 0x000fc600078e02ff */
[----:B------:R-:W0:Y:S02]  /*106d0*/  SYNCS.PHASECHK.TRANS64.TRYWAIT P2, [R2+URZ+0x19c60], R3 ;  /* 0x019c6003020075a7 */ /* 0x000e24000804017f */
[----:B0-----:R-:W-:Y:S05]  /*106e0*/  @!P2 BRA `(.L_x_13032) ;  /* 0x000000340050a947 */ /* 0x001fea0003800000 */
.L_x_13112:
        /* <DEDUP_REMOVED lines=69> */
.L_x_13033:
[----:B--2---:R2:W-:Y:S01]  /*10b40*/  SYNCS.ARRIVE.TRANS64.A1T0 RZ, [R2+URZ+0x19c50], RZ ;  /* 0x019c50ff02ff79a7 */ /* 0x0045e2000810003f */
[----:B------:R-:W-:Y:S06]  /*10b50*/  BAR.SYNC.DEFER_BLOCKING 0x2, 0x80 ;  /* 0x0082000000007b1d */ /* 0x000fec0000010000 */
[----:B------:R-:W-:Y:S05]  /*10b60*/  @!P0 BRA `(.L_x_13034) ;  /* 0x0000000000048947 */ /* 0x000fea0003800000 */
[----:B------:R-:W-:Y:S01]  /*10b70*/  BPT.TRAP 0x1 ;  /* 0x000000040000795c */ /* 0x000fe20000300000 */
.L_x_13034:
[----:B------:R-:W3:Y:S01]  /*10b80*/  LDL R0, [R1+0x18] ;  /* 0x0000180001007983 */ /* 0x000ee20000100800 */
[----:B--2---:R-:W-:Y:S02]  /*10b90*/  VIADD R2, R2, 0x19c80 ;  /* 0x00019c8002027836 */ /* 0x004fe40000000000 */
[----:B------:R-:W-:-:S03]  /*10ba0*/  IMAD.MOV.U32 R5, RZ, RZ, R25 ;  /* 0x000000ffff057224 */ /* 0x000fc600078e0019 */
[----:B---3--:R-:W-:Y:S01]  /*10bb0*/  PRMT R2, R0, 0x654, R2 ;  /* 0x0000065400027816 */ /* 0x008fe20000000002 */
[----:B------:R-:W-:-:S03]  /*10bc0*/  IMAD.MOV.U32 R0, RZ, RZ, R22 ;  /* 0x000000ffff007224 */ /* 0x000fc600078e0016 */
[----:B------:R3:W-:Y:S01]  /*10bd0*/  SYNCS.ARRIVE.TRANS64.RED.A1T0 RZ, [R2+URZ], RZ ;  /* 0x000000ff02ff79a7 */ /* 0x0007e2000810043f */
[----:B------:R-:W-:Y:S05]  /*10be0*/  @P1 BRA `(.L_x_13035) ;  /* 0xffffffec00cc1947 */ /* 0x000fea000383ffff */
.L_x_13015:
        /* <DEDUP_REMOVED lines=9> */
[----:B0-----:R-:W0:Y:S01]  /*10c80*/  LDC.64 R2, c[0x0][0xc60] ;  /* 0x00031800ff027b82 */ /* 0x001e220000000a00 */
        /* <DEDUP_REMOVED lines=10> */
.L_x_13037:
[----:B------:R-:W-:Y:S05]  /*10d30*/  BSYNC B0 ;  /* 0x0000000000007941 */ /* 0x000fea0003800000 */
.L_x_13036:
[----:B------:R-:W-:Y:S05]  /*10d40*/  @!P0 BRA `(.L_x_13038) ;  /* 0x0000000000048947 */ /* 0x000fea0003800000 */
[----:B------:R-:W-:Y:S01]  /*10d50*/  BPT.TRAP 0x1 ;  /* 0x000000040000795c */ /* 0x000fe20000300000 */
.L_x_13038:
[----:B0-----:R-:W-:Y:S01]  /*10d60*/  LOP3.LUT R3, R25, 0x1, RZ, 0x3c, !PT ;  /* 0x0000000119037812 */ /* 0x001fe200078e3cff */
[----:B--2---:R-:W-:Y:S01]  /*10d70*/  IMAD R0, R22, 0x8, R16 ;  /* 0x0000000816007824 */ /* 0x004fe200078e0210 */
[----:B------:R-:W-:Y:S02]  /*10d80*/  BSSY B0, `(.L_x_13039) ;  /* 0x0000004000007945 */ /* 0x000fe40003800000 */
[----:B------:R-:W-:-:S04]  /*10d90*/  SHF.L.U32 R3, R3, 0x1f, RZ ;  /* 0x0000001f03037819 */ /* 0x000fc800000006ff */
[----:B------:R-:W0:Y:S02]  /*10da0*/  SYNCS.PHASECHK.TRANS64.TRYWAIT P1, [R0+URZ+0x19c70], R3 ;  /* 0x019c7003000075a7 */ /* 0x000e24000802017f */
[----:B0-----:R-:W-:Y:S05]  /*10db0*/  @!P1 BRA `(.L_x_13040) ;  /* 0x0000002c00b09947 */ /* 0x001fea0003800000 */
.L_x_13113:
[----:B------:R-:W-:Y:S05]  /*10dc0*/  BSYNC B0 ;  /* 0x0000000000007941 */ /* 0x000fea0003800000 */
.L_x_13039:
[----:B------:R-:W-:-:S05]  /*10dd0*/  IMAD.U32 R2, RZ, RZ, UR43 ;  /* 0x0000002bff027e24 */ /* 0x000fca000f8e00ff */
[----:B------:R-:W-:-:S13]  /*10de0*/  ISETP.NE.AND P1, PT, R2, 0x3, PT ;  /* 0x000000030200780c */ /* 0x000fda0003f25270 */
[----:B------:R-:W-:Y:S05]  /*10df0*/  @!P1 BRA `(.L_x_13041) ;  /* 0x0000000000049947 */ /* 0x000fea0003800000 */
[----:B------:R-:W-:Y:S01]  /*10e00*/  BPT.TRAP 0x1 ;  /* 0x000000040000795c */ /* 0x000fe20000300000 */
.L_x_13041:
[----:B0-----:R-:W-:-:S04]  /*10e10*/  SHF.L.U32 R3, R25, 0x1f, RZ ;  /* 0x0000001f19037819 */ /* 0x001fc800000006ff */
[----:B------:R-:W0:Y:S02]  /*10e20*/  SYNCS.PHASECHK.TRANS64.TRYWAIT P1, [R0+URZ+0x19c60], R3 ;  /* 0x019c6003000075a7 */ /* 0x000e24000802017f */
[----:B0-----:R-:W-:Y:S05]  /*10e30*/  @!P1 BRA `(.L_x_13042) ;  /* 0x0000002c00a49947 */ /* 0x001fea0003800000 */
.L_x_13114:
        /* <DEDUP_REMOVED lines=70> */
.L_x_13043:
[----:B--2---:R2:W-:Y:S01]  /*112a0*/  SYNCS.ARRIVE.TRANS64.A1T0 RZ, [R0+URZ+0x19c50], RZ ;  /* 0x019c50ff00ff79a7 */ /* 0x0045e2000810003f */
[----:B------:R-:W-:Y:S06]  /*112b0*/  BAR.SYNC.DEFER_BLOCKING 0x2, 0x80 ;  /* 0x0082000000007b1d */ /* 0x000fec0000010000 */
[----:B------:R-:W-:Y:S05]  /*112c0*/  @!P0 BRA `(.L_x_13044) ;  /* 0x0000000000048947 */ /* 0x000fea0003800000 */
[----:B------:R-:W-:Y:S01]  /*112d0*/  BPT.TRAP 0x1 ;  /* 0x000000040000795c */ /* 0x000fe20000300000 */
.L_x_13044:
        /* <DEDUP_REMOVED lines=9> */
.L_x_12985:
[----:B------:R-:W-:Y:S05]  /*11370*/  BSYNC B7 ;  /* 0x0000000000077941 */ /* 0x000fea0003800000 */
.L_x_12983:
[----:B------:R-:W-:-:S13]  /*11380*/  LOP3.LUT P0, RZ, R17, 0x40, RZ, 0xc0, !PT ;  /* 0x0000004011ff7812 */ /* 0x000fda000780c0ff */
[----:B------:R-:W-:Y:S05]  /*11390*/  @!P0 BRA `(.L_x_13045) ;  /* 0x0000000000348947 */ /* 0x000fea0003800000 */
[----:B------:R-:W2:Y:S08]  /*113a0*/  S2UR UR4, SR_CgaCtaId ;  /* 0x00000000000479c3 */ /* 0x000eb00000008800 */
[----:B------:R-:W-:Y:S01]  /*113b0*/  BAR.SYNC.DEFER_BLOCKING 0x5, 0x200 ;  /* 0x0148000000007b1d */ /* 0x000fe20000010000 */
[----:B------:R-:W-:Y:S01]  /*113c0*/  MOV R16, 0x400 ;  /* 0x0000040000107802 */ /* 0x000fe20000000f00 */
[----:B--2---:R-:W-:-:S05]  /*113d0*/  IMAD.U32 R0, RZ, RZ, UR4 ;  /* 0x00000004ff007e24 */ /* 0x004fca000f8e00ff */
[----:B------:R-:W-:Y:S01]  /*113e0*/  LEA R16, R0, R16, 0x18 ;  /* 0x0000001000107211 */ /* 0x000fe200078ec0ff */
[----:B------:R-:W-:Y:S04]  /*113f0*/  STL [R1+0x18], R0 ;  /* 0x0000180001007387 */ /* 0x000fe80000100800 */
[----:B----4-:R-:W2:Y:S04]  /*11400*/  LDS.128 R4, [R16+0x19cd0] ;  /* 0x019cd00010047984 */ /* 0x010ea80000000c00 */
[----:B--2---:R2:W-:Y:S01]  /*11410*/  STL.64 [R1], R4 ;  /* 0x0000000401007387 */ /* 0x0045e20000100a00 */
[----:B------:R-:W-:-:S03]  /*11420*/  IMAD.MOV.U32 R0, RZ, RZ, R7 ;  /* 0x000000ffff007224 */ /* 0x000fc600078e0007 */
[----:B------:R2:W-:Y:S02]  /*11430*/  STL [R1+0x8], R6 ;  /* 0x0000080601007387 */ /* 0x0005e40000100800 */
[----:B------:R-:W-:Y:S01]  /*11440*/  R2UR UR40, R0 ;  /* 0x00000000002872ca */ /* 0x000fe200000e0000 */
[----:B------:R-:W-:Y:S06]  /*11450*/  BAR.ARV 0x4, 0x200 ;  /* 0x0108000000007b1d */ /* 0x000fec0000002000 */
[----:B------:R-:W-:Y:S08]  /*11460*/  BRA `(.L_x_13046) ;  /* 0x0000000c00f07947 */ /* 0x000ff00003800000 */
.L_x_13045:
[----:B--2---:R-:W2:Y:S01]  /*11470*/  LDL.LU R0, [R1] ;  /* 0x0000000001007983 */ /* 0x004ea20000300800 */
[----:B------:R-:W-:Y:S01]  /*11480*/  ULDC UR4, c[0x0][0xc3c] ;  /* 0x00030f0000047ab9 */ /* 0x000fe20000000800 */
[----:B------:R-:W0:Y:S02]  /*11490*/  S2R R2, SR_TID.X ;  /* 0x0000000000027919 */ /* 0x000e240000002100 */
[----:B0-----:R-:W-:-:S04]  /*114a0*/  LOP3.LUT R10, R2, 0x1f, RZ, 0xc0, !PT ;  /* 0x0000001f020a7812 */ /* 0x001fc800078ec0ff */
[C---:B------:R-:W-:Y:S01]  /*114b0*/  ISETP.NE.AND P0, PT, R10.reuse, 0x1f, PT ;  /* 0x0000001f0a00780c */ /* 0x040fe20003f05270 */
[----:B----4-:R-:W-:-:S05]  /*114c0*/  VIADD R6, R10, UR40 ;  /* 0x000000280a067c36 */ /* 0x010fca0008000000 */
[----:B------:R-:W-:Y:S01]  /*114d0*/  ISETP.GE.OR P1, PT, R6, UR4, !P0 ;  /* 0x0000000406007c0c */ /* 0x000fe2000c726670 */
[----:B------:R-:W-:Y:S02]  /*114e0*/  IMAD.MOV.U32 R8, RZ, RZ, RZ ;  /* 0x000000ffff087224 */ /* 0x000fe400078e00ff */
[----:B--2---:R-:W-:-:S10]  /*114f0*/  IMAD.MOV.U32 R9, RZ, RZ, R0 ;  /* 0x000000ffff097224 */ /* 0x004fd400078e0000 */
[----:B------:R-:W0:Y:S01]  /*11500*/  @!P1 LDC.64 R2, c[0x0][0xc80] ;  /* 0x00032000ff029b82 */ /* 0x000e220000000a00 */
[----:B------:R-:W-:Y:S01]  /*11510*/  IMAD.MOV.U32 R0, RZ, RZ, RZ ;  /* 0x000000ffff007224 */ /* 0x000fe200078e00ff */
[----:B------:R-:W-:Y:S01]  /*11520*/  ISETP.GE.U32.AND P2, PT, R10, 0x2, PT ;  /* 0x000000020a00780c */ /* 0x000fe20003f46070 */
[----:B------:R-:W-:-:S05]  /*11530*/  ULDC UR4, c[0x0][0xc3c] ;  /* 0x00030f0000047ab9 */ /* 0x000fca0000000800 */
[----:B------:R-:W2:Y:S01]  /*11540*/  @!P1 LDC.64 R4, c[0x0][0xc78] ;  /* 0x00031e00ff049b82 */ /* 0x000ea20000000a00 */
[----:B0-----:R-:W-:-:S05]  /*11550*/  @!P1 IMAD.WIDE R2, R6, 0x4, R2 ;  /* 0x0000000406029825 */ /* 0x001fca00078e0202 */
[----:B------:R2:W3:Y:S02]  /*11560*/  @!P1 LDG.E R0, desc[UR54][R2.64] ;  /* 0x0000003602009981 */ /* 0x0004e4000c1e1900 */
[----:B--2---:R-:W-:-:S05]  /*11570*/  @!P1 IMAD.WIDE R2, R6, 0x4, R4 ;  /* 0x0000000406029825 */ /* 0x004fca00078e0204 */
[----:B------:R-:W3:Y:S01]  /*11580*/  @!P1 LDG.E R8, desc[UR54][R2.64] ;  /* 0x0000003602089981 */ /* 0x000ee2000c1e1900 */
[C---:B------:R-:W-:Y:S02]  /*11590*/  ISETP.NE.AND P1, PT, R10.reuse, RZ, PT ;  /* 0x000000ff0a00720c */ /* 0x040fe40003f25270 */
[C---:B------:R-:W-:Y:S02]  /*115a0*/  ISETP.GE.U32.AND P3, PT, R10.reuse, 0x4, PT ;  /* 0x000000040a00780c */ /* 0x040fe40003f66070 */
[C---:B------:R-:W-:Y:S02]  /*115b0*/  ISETP.GE.U32.AND P4, PT, R10.reuse, 0x8, PT ;  /* 0x000000080a00780c */ /* 0x040fe40003f86070 */
[----:B------:R-:W-:Y:S01]  /*115c0*/  ISETP.GE.U32.AND P5, PT, R10, 0x10, PT ;  /* 0x000000100a00780c */ /* 0x000fe20003fa6070 */
        /* <DEDUP_REMOVED lines=12> */
[----:B------:R-:W2:Y:S02]  /*11690*/  SHFL.UP PT, R2, R4, 0x8, RZ ;  /* 0x0500000004027989 */ /* 0x000ea400000e00ff */
[----:B--2---:R-:W-:-:S05]  /*116a0*/  SEL R3, R2, RZ, P4 ;  /* 0x000000ff02037207 */ /* 0x004fca0002000000 */
[----:B------:R-:W-:Y:S02]  /*116b0*/  IMAD.IADD R5, R4, 0x1, R3 ;  /* 0x0000000104057824 */ /* 0x000fe400078e0203 */
[----:B------:R-:W-:Y:S04]  /*116c0*/  SHFL.IDX PT, R4, R9, RZ, 0x1f ;  /* 0x00001fff09047589 */ /* 0x000fe800000e0000 */
[----:B------:R-:W2:Y:S02]  /*116d0*/  SHFL.UP PT, R2, R5, 0x10, RZ ;  /* 0x0600000005027989 */ /* 0x000ea400000e00ff */
[----:B--2---:R-:W-:-:S05]  /*116e0*/  SEL R2, R2, RZ, P5 ;  /* 0x000000ff02027207 */ /* 0x004fca0002800000 */
[----:B------:R-:W-:Y:S02]  /*116f0*/  IMAD.IADD R2, R5, 0x1, R2 ;  /* 0x0000000105027824 */ /* 0x000fe400078e0202 */
[----:B------:R-:W-:-:S03]  /*11700*/  IMAD.MOV.U32 R5, RZ, RZ, RZ ;  /* 0x000000ffff057224 */ /* 0x000fc600078e00ff */
[----:B------:R-:W0:Y:S02]  /*11710*/  SHFL.IDX PT, R3, R2, 0x1f, 0x1f ;  /* 0x03e01f0002037f89 */ /* 0x000e2400000e0000 */
[----:B0-----:R-:W-:-:S04]  /*11720*/  IMAD R3, R3, R7, RZ ;  /* 0x0000000703037224 */ /* 0x001fc800078e02ff */
[----:B------:R-:W-:-:S05]  /*11730*/  IMAD.IADD R6, R6, 0x1, R3 ;  /* 0x0000000106067824 */ /* 0x000fca00078e0203 */
[----:B------:R-:W-:-:S13]  /*11740*/  ISETP.GT.AND P6, PT, R6, R4, PT ;  /* 0x000000040600720c */ /* 0x000fda0003fc4270 */
[----:B------:R-:W-:Y:S05]  /*11750*/  @P6 BRA `(.L_x_13047) ;  /* 0x0000000000986947 */ /* 0x000fea0003800000 */
.L_x_13049:
        /* <DEDUP_REMOVED lines=38> */
.L_x_13047:
[----:B------:R-:W-:-:S04]  /*119c0*/  IMAD.IADD R6, R6, 0x1, -R3 ;  /* 0x0000000106067824 */ /* 0x000fc800078e0a03 */
[----:B------:R-:W-:-:S05]  /*119d0*/  IMAD R3, R2, R7, R6 ;  /* 0x0000000702037224 */ /* 0x000fca00078e0206 */
[----:B------:R-:W-:-:S13]  /*119e0*/  ISETP.GT.AND P0, PT, R3, R4, PT ;  /* 0x000000040300720c */ /* 0x000fda0003f04270 */
[----:B------:R-:W-:Y:S02]  /*119f0*/  VOTEU.ANY UR5, UPT, !P0 ;  /* 0x0000000000057886 */ /* 0x000fe400040e0100 */
[----:B------:R-:W-:Y:S01]  /*11a00*/  ISETP.NE.AND P0, PT, RZ, UR5, PT ;  /* 0x00000005ff007c0c */ /* 0x000fe2000bf05270 */
[----:B------:R-:W-:-:S06]  /*11a10*/  UPOPC UR4, UR5 ;  /* 0x00000005000472bf */ /* 0x000fcc0008000000 */
[----:B------:R-:W-:-:S05]  /*11a20*/  IMAD.U32 R3, RZ, RZ, UR4 ;  /* 0x00000004ff037e24 */ /* 0x000fca000f8e00ff */
[----:B------:R0:W2:Y:S04]  /*11a30*/  SHFL.IDX PT, R0, R0, R3, 0x1f ;  /* 0x00001f0300007589 */ /* 0x0000a800000e0000 */
[----:B------:R0:W3:Y:S01]  /*11a40*/  SHFL.IDX PT, R8, R8, R3, 0x1f ;  /* 0x00001f0308087589 */ /* 0x0000e200000e0000 */
[----:B------:R-:W-:Y:S05]  /*11a50*/  @!P0 BRA `(.L_x_13050) ;  /* 0x00000000000c8947 */ /* 0x000fea0003800000 */
[----:B------:R-:W-:-:S06]  /*11a60*/  UIADD3 UR5, UR4, -0x1, URZ ;  /* 0xffffffff04057890 */ /* 0x000fcc000fffe03f */
[----:B------:R-:W-:-:S06]  /*11a70*/  IMAD.U32 R5, RZ, RZ, UR5 ;  /* 0x00000005ff057e24 */ /* 0x000fcc000f8e00ff */
[----:B------:R4:W0:Y:S02]  /*11a80*/  SHFL.IDX PT, R5, R2, R5, 0x1f ;  /* 0x00001f0502057589 */ /* 0x00082400000e0000 */
.L_x_13050:
[----:B0-----:R-:W-:Y:S01]  /*11a90*/  IMAD R3, R5, R7, R6 ;  /* 0x0000000705037224 */ /* 0x001fe200078e0206 */
[----:B---3--:R-:W-:Y:S01]  /*11aa0*/  ISETP.NE.AND P0, PT, R8, 0x1, PT ;  /* 0x000000010800780c */ /* 0x008fe20003f05270 */
[----:B------:R-:W-:Y:S02]  /*11ab0*/  UIADD3 UR40, UR4, UR40, URZ ;  /* 0x0000002804287290 */ /* 0x000fe4000fffe03f */
[----:B------:R-:W-:Y:S01]  /*11ac0*/  IMAD.IADD R4, R4, 0x1, -R3 ;  /* 0x0000000104047824 */ /* 0x000fe200078e0a03 */
[----:B------:R0:W-:Y:S09]  /*11ad0*/  STL [R1], R3 ;  /* 0x0000000301007387 */ /* 0x0001f20000100800 */
[----:B------:R-:W-:Y:S05]  /*11ae0*/  @!P0 BRA `(.L_x_13051) ;  /* 0x0000000000e48947 */ /* 0x000fea0003800000 */
[----:B--2---:R-:W-:-:S04]  /*11af0*/  IABS R5, R0 ;  /* 0x0000000000057213 */ /* 0x004fc80000000000 */
[----:B------:R-:W2:Y:S08]  /*11b00*/  I2F.RP R6, R5 ;  /* 0x0000000500067306 */ /* 0x000eb00000209400 */
[----:B--2---:R-:W2:Y:S02]  /*11b10*/  MUFU.RCP R6, R6 ;  /* 0x0000000600067308 */ /* 0x004ea40000001000 */
[----:B--2---:R-:W-:-:S06]  /*11b20*/  VIADD R9, R6, 0xffffffe ;  /* 0x0ffffffe06097836 */ /* 0x004fcc0000000000 */
[----:B0-----:R-:W4:Y:S02]  /*11b30*/  F2I.FTZ.U32.TRUNC.NTZ R3, R9 ;  /* 0x0000000900037305 */ /* 0x001f24000021f000 */
[----:B----4-:R-:W-:-:S04]  /*11b40*/  IMAD.MOV R2, RZ, RZ, -R3 ;  /* 0x000000ffff027224 */ /* 0x010fc800078e0a03 */
        /* <DEDUP_REMOVED lines=51> */
.L_x_13051:
[----:B------:R-:W-:Y:S02]  /*11e80*/  ULDC.64 UR4, c[0x0][0xc90] ;  /* 0x0003240000047ab9 */ /* 0x000fe40000000a00 */
[----:B------:R-:W-:-:S06]  /*11e90*/  UIMAD.WIDE UR4, UR40, 0x4, UR4 ;  /* 0x00000004280478a5 */ /* 0x000fcc000f8e0204 */
[----:B----4-:R-:W-:Y:S02]  /*11ea0*/  IMAD.U32 R2, RZ, RZ, UR4 ;  /* 0x00000004ff027e24 */ /* 0x010fe4000f8e00ff */
[----:B0-----:R-:W-:-:S05]  /*11eb0*/  IMAD.U32 R3, RZ, RZ, UR5 ;  /* 0x00000005ff037e24 */ /* 0x001fca000f8e00ff */
        /* <DEDUP_REMOVED lines=60> */
.L_x_13052:
[----:B--2---:R-:W-:-:S05]  /*12280*/  LOP3.LUT R3, RZ, R4, RZ, 0x33, !PT ;  /* 0x00000004ff037212 */ /* 0x004fca00078e33ff */
[----:B------:R-:W-:-:S05]  /*12290*/  IMAD.IADD R0, R0, 0x1, R3 ;  /* 0x0000000100007824 */ /* 0x000fca00078e0203 */
[----:B------:R2:W-:Y:S01]  /*122a0*/  STL [R1+0x4], R0 ;  /* 0x0000040001007387 */ /* 0x0005e20000100800 */
[----:B------:R-:W-:Y:S05]  /*122b0*/  BRA `(.L_x_13053) ;  /* 0x0000000000107947 */ /* 0x000fea0003800000 */
.L_x_13048:
[----:B------:R0:W-:Y:S01]  /*122c0*/  STL [R1], R4 ;  /* 0x0000000401007387 */ /* 0x0001e20000100800 */
[----:B------:R-:W-:-:S03]  /*122d0*/  ULDC UR40, c[0x0][0xc3c] ;  /* 0x00030f0000287ab9 */ /* 0x000fc60000000800 */
[----:B------:R0:W-:Y:S04]  /*122e0*/  STL [R1+0x4], RZ ;  /* 0x000004ff01007387 */ /* 0x0001e80000100800 */
[----:B------:R0:W-:Y:S02]  /*122f0*/  STL [R1+0x8], RZ ;  /* 0x000008ff01007387 */ /* 0x0001e40000100800 */
.L_x_13053:
[----:B------:R-:W3:Y:S04]  /*12300*/  LDL R3, [R1+0x4] ;  /* 0x0000040001037983 */ /* 0x000ee80000100800 */
[----:B0-----:R-:W4:Y:S04]  /*12310*/  LDL R2, [R1+0x8] ;  /* 0x0000080001027983 */ /* 0x001f280000100800 */
[----:B------:R-:W5:Y:S01]  /*12320*/  LDL R4, [R1] ;  /* 0x0000000001047983 */ /* 0x000f620000100800 */
[----:B--2---:R-:W0:Y:S01]  /*12330*/  S2R R0, SR_TID.X ;  /* 0x0000000000007919 */ /* 0x004e220000002100 */
[----:B------:R-:W-:Y:S01]  /*12340*/  BAR.SYNC.DEFER_BLOCKING 0x4, 0x200 ;  /* 0x0108000000007b1d */ /* 0x000fe20000010000 */
[----:B---3--:R-:W-:-:S02]  /*12350*/  IMAD.MOV.U32 R5, RZ, RZ, R3 ;  /* 0x000000ffff057224 */ /* 0x008fc400078e0003 */
[----:B----4-:R-:W-:-:S03]  /*12360*/  IMAD.MOV.U32 R3, RZ, RZ, R2 ;  /* 0x000000ffff037224 */ /* 0x010fc600078e0002 */
        /* <DEDUP_REMOVED lines=10> */
[----:B-----5:R3:W-:Y:S01]  /*12410*/  @!P0 STS.128 [R16+0x19cd0], R4 ;  /* 0x019cd00410008388 */ /* 0x0207e20000000c00 */
[----:B------:R-:W-:Y:S06]  /*12420*/  BAR.ARV 0x5, 0x200 ;  /* 0x0148000000007b1d */ /* 0x000fec0000002000 */
.L_x_13046:
[----:B------:R-:W-:Y:S02]  /*12430*/  ULDC UR4, c[0x0][0xc3c] ;  /* 0x00030f0000047ab9 */ /* 0x000fe40000000800 */
[----:B------:R-:W-:-:S06]  /*12440*/  UISETP.GE.AND UP0, UPT, UR40, UR4, UPT ;  /* 0x000000042800728c */ /* 0x000fcc000bf06270 */
[----:B------:R-:W-:-:S13]  /*12450*/  PLOP3.LUT P0, PT, PT, PT, UP0, 0x80, 0x0 ;  /* 0x000000000000781c */ /* 0x000fda0003f0f008 */
[----:B------:R-:W-:Y:S05]  /*12460*/  @!P0 BRA `(.L_x_13054) ;  /* 0xffffffac00e48947 */ /* 0x000fea000383ffff */
.L_x_12978:
[----:B-1----:R-:W4:Y:S01]  /*12470*/  LDL.LU R0, [R1+0x2c] ;  /* 0x00002c0001007983 */ /* 0x002f220000300800 */
[----:B------:R-:W-:Y:S01]  /*12480*/  BSSY B0, `(.L_x_13055) ;  /* 0x000000b000007945 */ /* 0x000fe20003800000 */
[----:B--23--:R-:W1:Y:S01]  /*12490*/  S2R R5, SR_CgaCtaId ;  /* 0x0000000000057919 */ /* 0x00ce620000008800 */
[----:B----4-:R-:W-:-:S05]  /*124a0*/  VIADD R0, R0, 0x1 ;  /* 0x0000000100007836 */ /* 0x010fca0000000000 */
[----:B------:R-:W-:-:S04]  /*124b0*/  LEA.HI R2, R0, R0, RZ, 0x1 ;  /* 0x0000000000027211 */ /* 0x000fc800078f08ff */
[----:B------:R-:W-:Y:S02]  /*124c0*/  LOP3.LUT R3, R2, 0xfffffffe, RZ, 0xc0, !PT ;  /* 0xfffffffe02037812 */ /* 0x000fe400078ec0ff */
[----:B------:R-:W-:-:S03]  /*124d0*/  MOV R2, 0x400 ;  /* 0x0000040000027802 */ /* 0x000fc60000000f00 */
[----:B------:R-:W-:Y:S01]  /*124e0*/  IMAD.IADD R0, R0, 0x1, -R3 ;  /* 0x0000000100007824 */ /* 0x000fe200078e0a03 */
[----:B-1----:R-:W-:-:S04]  /*124f0*/  LEA R5, R5, R2, 0x18 ;  /* 0x0000000205057211 */ /* 0x002fc800078ec0ff */
[----:B------:R-:W-:-:S04]  /*12500*/  SHF.L.U32 R0, R0, 0x1f, RZ ;  /* 0x0000001f00007819 */ /* 0x000fc800000006ff */
[----:B------:R-:W1:Y:S02]  /*12510*/  SYNCS.PHASECHK.TRANS64.TRYWAIT P0, [R5+URZ+0x19c20], R0 ;  /* 0x019c2000050075a7 */ /* 0x000e64000800017f */
[----:B-1----:R-:W-:Y:S05]  /*12520*/  @!P0 BRA `(.L_x_13056) ;  /* 0x0000001400fc8947 */ /* 0x002fea0003800000 */
.L_x_13115:
[----:B------:R-:W-:Y:S05]  /*12530*/  BSYNC B0 ;  /* 0x0000000000007941 */ /* 0x000fea0003800000 */
.L_x_13055:
[----:B------:R-:W-:-:S03]  /*12540*/  UMOV UR4, 0xffffffff ;  /* 0xffffffff00047882 */ /* 0x000fc60000000000 */
[----:B------:R-:W-:Y:S05]  /*12550*/  BRA.DIV UR4, `(.L_x_13057) ;  /* 0x0000001a04047947 */ /* 0x000fea000b800000 */
[----:B-1----:R-:W1:Y:S02]  /*12560*/  S2R R0, SR_TID.X ;  /* 0x0000000000007919 */ /* 0x002e640000002100 */
[----:B-1----:R-:W-:-:S04]  /*12570*/  SHF.R.U32.HI R0, RZ, 0x5, R0 ;  /* 0x00000005ff007819 */ /* 0x002fc80000011600 */
[----:B------:R-:W-:-:S05]  /*12580*/  LOP3.LUT R0, R0, 0x3, RZ, 0xc0, !PT ;  /* 0x0000000300007812 */ /* 0x000fca00078ec0ff */
[----:B------:R1:W2:Y:S02]  /*12590*/  SHFL.IDX PT, R14, R0, RZ, 0x1f ;  /* 0x00001fff000e7589 */ /* 0x0002a400000e0000 */
.L_x_13118:
[----:B--2---:R-:W-:Y:S01]  /*125a0*/  ISETP.NE.AND P0, PT, R14, RZ, PT ;  /* 0x000000ff0e00720c */ /* 0x004fe20003f05270 */
[----:B------:R-:W-:-:S12]  /*125b0*/  BSSY B0, `(.L_x_13058) ;  /* 0x000002c000007945 */ /* 0x000fd80003800000 */
[----:B------:R-:W-:Y:S05]  /*125c0*/  @P0 BRA `(.L_x_13059) ;  /* 0x0000000000a80947 */ /* 0x000fea0003800000 */
[----:B------:R-:W-:-:S03]  /*125d0*/  UMOV UR4, 0xffffffff ;  /* 0xffffffff00047882 */ /* 0x000fc60000000000 */
[----:B------:R-:W-:Y:S05]  /*125e0*/  BRA.DIV UR4, `(.L_x_13060) ;  /* 0x0000001a04147947 */ /* 0x000fea000b800000 */
[----:B------:R-:W-:-:S13]  /*125f0*/  ELECT P6, URZ, PT ;  /* 0x00000000003f782f */ /* 0x000fda00038c0000 */
.L_x_13121:
[----:B------:R-:W-:Y:S05]  /*12600*/  @!P6 BRA `(.L_x_13059) ;  /* 0x000000000098e947 */ /* 0x000fea0003800000 */
[----:B------:R-:W-:-:S06]  /*12610*/  ULOP3.LUT UR4, UR36, 0x2, URZ, 0xfc, !UPT ;  /* 0x0000000224047892 */ /* 0x000fcc000f8efc3f */
[----:B-1----:R-:W-:-:S05]  /*12620*/  IMAD.U32 R0, RZ, RZ, UR4 ;  /* 0x00000004ff007e24 */ /* 0x002fca000f8e00ff */
[----:B------:R-:W-:-:S13]  /*12630*/  ISETP.NE.AND P0, PT, R0, 0x3, PT ;  /* 0x000000030000780c */ /* 0x000fda0003f05270 */
[----:B------:R-:W-:Y:S05]  /*12640*/  @!P0 BRA `(.L_x_13061) ;  /* 0x0000000000048947 */ /* 0x000fea0003800000 */
[----:B------:R-:W-:Y:S01]  /*12650*/  BPT.TRAP 0x1 ;  /* 0x000000040000795c */ /* 0x000fe20000300000 */
.L_x_13061:
[C---:B------:R-:W-:Y:S01]  /*12660*/  IMAD R3, R22.reuse, 0x8, R5 ;  /* 0x0000000816037824 */ /* 0x040fe200078e0205 */
[----:B------:R-:W-:Y:S01]  /*12670*/  SHF.L.U32 R2, R25, 0x1f, RZ ;  /* 0x0000001f19027819 */ /* 0x000fe200000006ff */
[----:B------:R-:W-:-:S03]  /*12680*/  VIADD R22, R22, 0x1 ;  /* 0x0000000116167836 */ /* 0x000fc60000000000 */
[----:B------:R-:W1:Y:S02]  /*12690*/  SYNCS.PHASECHK.TRANS64.TRYWAIT P1, [R3+URZ+0x19c40], R2 ;  /* 0x019c4002030075a7 */ /* 0x000e64000802017f */
[----:B------:R-:W-:-:S04]  /*126a0*/  ISETP.NE.AND P2, PT, R22, 0x2, PT ;  /* 0x000000021600780c */ /* 0x000fc80003f45270 */
[----:B------:R-:W-:Y:S01]  /*126b0*/  SEL R0, RZ, 0x1, P2 ;  /* 0x00000001ff007807 */ /* 0x000fe20001000000 */
[----:B-1----:R-:W-:Y:S08]  /*126c0*/  @!P1 BRA `(.L_x_13062) ;  /* 0x0000001400fc9947 */ /* 0x002ff00003800000 */
.L_x_13122:
[----:B------:R-:W-:Y:S02]  /*126d0*/  SEL R22, R22, RZ, P2 ;  /* 0x000000ff16167207 */ /* 0x000fe40001000000 */
[----:B------:R-:W-:Y:S01]  /*126e0*/  LOP3.LUT R0, R25, R0, RZ, 0x3c, !PT ;  /* 0x0000000019007212 */ /* 0x000fe200078e3cff */
[----:B------:R-:W-:Y:S06]  /*126f0*/  @!P0 BRA `(.L_x_13063) ;  /* 0x0000000000048947 */ /* 0x000fec0003800000 */
[----:B------:R-:W-:Y:S01]  /*12700*/  BPT.TRAP 0x1 ;  /* 0x000000040000795c */ /* 0x000fe20000300000 */
.L_x_13063:
[----:B------:R-:W-:Y:S01]  /*12710*/  IMAD R5, R22, 0x8, R5 ;  /* 0x0000000816057824 */ /* 0x000fe200078e0205 */
[----:B------:R-:W-:-:S04]  /*12720*/  SHF.L.U32 R0, R0, 0x1f, RZ ;  /* 0x0000001f00007819 */ /* 0x000fc800000006ff */
[----:B------:R-:W2:Y:S02]  /*12730*/  SYNCS.PHASECHK.TRANS64.TRYWAIT P1, [R5+URZ+0x19c40], R0 ;  /* 0x019c4000050075a7 */ /* 0x000ea4000802017f */
[----:B--2---:R-:W-:Y:S05]  /*12740*/  @!P1 BRA `(.L_x_13064) ;  /* 0x0000001400f09947 */ /* 0x004fea0003800000 */
.L_x_13123:
[----:B------:R-:W-:Y:S05]  /*12750*/  @!P0 BRA `(.L_x_13065) ;  /* 0x0000000000048947 */ /* 0x000fea0003800000 */
[----:B------:R-:W-:Y:S01]  /*12760*/  BPT.TRAP 0x1 ;  /* 0x000000040000795c */ /* 0x000fe20000300000 */
.L_x_13065:
[----:B------:R-:W3:Y:S02]  /*12770*/  SYNCS.PHASECHK.TRANS64.TRYWAIT P1, [R3+URZ+0x19c60], R2 ;  /* 0x019c6002030075a7 */ /* 0x000ee4000802017f */
[----:B---3--:R-:W-:Y:S05]  /*12780*/  @!P1 BRA `(.L_x_13066) ;  /* 0x0000001400f49947 */ /* 0x008fea0003800000 */
.L_x_13124:
[----:B------:R-:W-:Y:S05]  /*12790*/  @!P0 BRA `(.L_x_13067) ;  /* 0x0000000000048947 */ /* 0x000fea0003800000 */
[----:B------:R-:W-:Y:S01]  /*127a0*/  BPT.TRAP 0x1 ;  /* 0x000000040000795c */ /* 0x000fe20000300000 */
.L_x_13067:
[----:B------:R-:W4:Y:S02]  /*127b0*/  SYNCS.PHASECHK.TRANS64.TRYWAIT P1, [R5+URZ+0x19c60], R0 ;  /* 0x019c6000050075a7 */ /* 0x000f24000802017f */
[----:B----4-:R-:W-:Y:S05]  /*127c0*/  @!P1 BRA `(.L_x_13068) ;  /* 0x0000001400f89947 */ /* 0x010fea0003800000 */
.L_x_13125:
[----:B------:R-:W-:Y:S05]  /*127d0*/  @!P0 BRA `(.L_x_13069) ;  /* 0x0000000000048947 */ /* 0x000fea0003800000 */
[----:B------:R-:W-:Y:S01]  /*127e0*/  BPT.TRAP 0x1 ;  /* 0x000000040000795c */ /* 0x000fe20000300000 */
.L_x_13069:
[----:B------:R-:W5:Y:S02]  /*127f0*/  SYNCS.PHASECHK.TRANS64.TRYWAIT P1, [R3+URZ+0x19c80], R2 ;  /* 0x019c8002030075a7 */ /* 0x000f64000802017f */
[----:B-----5:R-:W-:Y:S05]  /*12800*/  @!P1 BRA `(.L_x_13070) ;  /* 0x0000001400fc9947 */ /* 0x020fea0003800000 */
.L_x_13126:
[----:B------:R-:W-:Y:S05]  /*12810*/  @!P0 BRA `(.L_x_13071) ;  /* 0x0000000000048947 */ /* 0x000fea0003800000 */
[----:B------:R-:W-:Y:S01]  /*12820*/  BPT.TRAP 0x1 ;  /* 0x000000040000795c */ /* 0x000fe20000300000 */
.L_x_13071:
[----:B------:R0:W0:Y:S02]  /*12830*/  SYNCS.PHASECHK.TRANS64.TRYWAIT P0, [R5+URZ+0x19c80], R0 ;  /* 0x019c8000050075a7 */ /* 0x000024000800017f */
[----:B0-----:R-:W-:Y:S05]  /*12840*/  @!P0 NANOSLEEP.SYNCS 0x989680 ;  /* 0x009896800000895d */ /* 0x001fea0003900000 */
[----:B------:R-:W0:Y:S02]  /*12850*/  @!P0 SYNCS.PHASECHK.TRANS64 P0, [R5+URZ+0x19c80], R0 ;  /* 0x019c8000050085a7 */ /* 0x000e24000800007f */
[----:B0-----:R-:W-:Y:S05]  /*12860*/  @!P0 BRA `(.L_x_13071) ;  /* 0xfffffffc00f08947 */ /* 0x001fea000383ffff */
.L_x_13059:
[----:B------:R-:W-:Y:S05]  /*12870*/  BSYNC B0 ;  /* 0x0000000000007941 */ /* 0x000fea0003800000 */
.L_x_13058:
[----:B------:R-:W-:Y:S05]  /*12880*/  EXIT ;  /* 0x000000000000794d */ /* 0x000fea0003800000 */
.L_x_12920:
[----:B0-----:R-:W-:-:S04]  /*12890*/  IMAD.U32 R3, RZ, RZ, UR46 ;  /* 0x0000002eff037e24 */ /* 0x001fc8000f8e00ff */
[----:B------:R0:W1:Y:S03]  /*128a0*/  SYNCS.PHASECHK.TRANS64.TRYWAIT P1, [R3+URZ+0x19c00], R0 ;  /* 0x019c0000030075a7 */ /* 0x000066000802017f */
[----:B-1----:R-:W-:Y:S05]  /*128b0*/  @!P1 NANOSLEEP.SYNCS 0x989680 ;  /* 0x009896800000995d */ /* 0x002fea0003900000 */
[----:B------:R-:W1:Y:S02]  /*128c0*/  @!P1 SYNCS.PHASECHK.TRANS64 P1, [R3+URZ+0x19c00], R0 ;  /* 0x019c0000030095a7 */ /* 0x000e64000802007f */
[----:B-1----:R-:W-:Y:S05]  /*128d0*/  @!P1 BRA `(.L_x_12920) ;  /* 0xfffffffc00ec9947 */ /* 0x002fea000383ffff */
[----:B------:R-:W-:Y:S05]  /*128e0*/  BRA `(.L_x_13072) ;  /* 0xfffffef400787947 */ /* 0x000fea000383ffff */
.L_x_12924:
[----:B-1----:R1:W2:Y:S02]  /*128f0*/  SYNCS.PHASECHK.TRANS64.TRYWAIT P1, [R2+URZ+0x19c30], R3 ;  /* 0x019c3003020075a7 */ /* 0x0022a4000802017f */
[----:B--2---:R-:W-:Y:S05]  /*12900*/  @!P1 NANOSLEEP.SYNCS 0x989680 ;  /* 0x009896800000995d */ /* 0x004fea0003900000 */
[----:B------:R-:W2:Y:S02]  /*12910*/  @!P1 SYNCS.PHASECHK.TRANS64 P1, [R2+URZ+0x19c30], R3 ;  /* 0x019c3003020095a7 */ /* 0x000ea4000802007f */
[----:B--2---:R-:W-:Y:S05]  /*12920*/  @!P1 BRA `(.L_x_12924) ;  /* 0xfffffffc00f09947 */ /* 0x004fea000383ffff */
[----:B------:R-:W-:Y:S05]  /*12930*/  BRA `(.L_x_12923) ;  /* 0xfffffef400947947 */ /* 0x000fea000383ffff */
.L_x_12930:
[----:B-1----:R-:W-:-:S04]  /*12940*/  IMAD.U32 R7, RZ, RZ, UR18 ;  /* 0x00000012ff077e24 */ /* 0x002fc8000f8e00ff */
[----:B------:R1:W2:Y:S03]  /*12950*/  SYNCS.PHASECHK.TRANS64.TRYWAIT P1, [R7+URZ+0x19c30], R0 ;  /* 0x019c3000070075a7 */ /* 0x0002a6000802017f */
[----:B--2---:R-:W-:Y:S05]  /*12960*/  @!P1 NANOSLEEP.SYNCS 0x989680 ;  /* 0x009896800000995d */ /* 0x004fea0003900000 */
[----:B------:R-:W2:Y:S02]  /*12970*/  @!P1 SYNCS.PHASECHK.TRANS64 P1, [R7+URZ+0x19c30], R0 ;  /* 0x019c3000070095a7 */ /* 0x000ea4000802007f */
[----:B--2---:R-:W-:Y:S05]  /*12980*/  @!P1 BRA `(.L_x_12930) ;  /* 0xfffffffc00ec9947 */ /* 0x004fea000383ffff */
[----:B------:R-:W-:Y:S05]  /*12990*/  BRA `(.L_x_12929) ;  /* 0xffffff1800487947 */ /* 0x000fea000383ffff */
.L_x_12934:
[----:B-1----:R-:W-:-:S04]  /*129a0*/  IMAD.U32 R4, RZ, RZ, UR11 ;  /* 0x0000000bff047e24 */ /* 0x002fc8000f8e00ff */
[----:B------:R1:W2:Y:S03]  /*129b0*/  SYNCS.PHASECHK.TRANS64.TRYWAIT P1, [R4+URZ+0x19c50], R0 ;  /* 0x019c5000040075a7 */ /* 0x0002a6000802017f */
[----:B--2---:R-:W-:Y:S05]  /*129c0*/  @!P1 NANOSLEEP.SYNCS 0x989680 ;  /* 0x009896800000995d */ /* 0x004fea0003900000 */
[----:B------:R-:W2:Y:S02]  /*129d0*/  @!P1 SYNCS.PHASECHK.TRANS64 P1, [R4+URZ+0x19c50], R0 ;  /* 0x019c5000040095a7 */ /* 0x000ea4000802007f */
[----:B--2---:R-:W-:Y:S05]  /*129e0*/  @!P1 BRA `(.L_x_12934) ;  /* 0xfffffffc00ec9947 */ /* 0x004fea000383ffff */
[----:B------:R-:W-:Y:S05]  /*129f0*/  BRA `(.L_x_12933) ;  /* 0xffffff1800987947 */ /* 0x000fea000383ffff */
.L_x_12942:
[----:B-1----:R-:W-:-:S04]  /*12a00*/  IMAD.U32 R7, RZ, RZ, UR6 ;  /* 0x00000006ff077e24 */ /* 0x002fc8000f8e00ff */
[----:B------:R1:W2:Y:S03]  /*12a10*/  SYNCS.PHASECHK.TRANS64.TRYWAIT P1, [R7+URZ+0x19c30], R0 ;  /* 0x019c3000070075a7 */ /* 0x0002a6000802017f */
[----:B--2---:R-:W-:Y:S05]  /*12a20*/  @!P1 NANOSLEEP.SYNCS 0x989680 ;  /* 0x009896800000995d */ /* 0x004fea0003900000 */
[----:B------:R-:W2:Y:S02]  /*12a30*/  @!P1 SYNCS.PHASECHK.TRANS64 P1, [R7+URZ+0x19c30], R0 ;  /* 0x019c3000070095a7 */ /* 0x000ea4000802007f */
[----:B--2---:R-:W-:Y:S05]  /*12a40*/  @!P1 BRA `(.L_x_12942) ;  /* 0xfffffffc00ec9947 */ /* 0x004fea000383ffff */
[----:B------:R-:W-:Y:S05]  /*12a50*/  BRA `(.L_x_12941) ;  /* 0xffffff3c00907947 */ /* 0x000fea000383ffff */
.L_x_12946:
[----:B-1----:R-:W-:-:S04]  /*12a60*/  IMAD.U32 R4, RZ, RZ, UR11 ;  /* 0x0000000bff047e24 */ /* 0x002fc8000f8e00ff */
[----:B------:R1:W2:Y:S03]  /*12a70*/  SYNCS.PHASECHK.TRANS64.TRYWAIT P1, [R4+URZ+0x19c50], R0 ;  /* 0x019c5000040075a7 */ /* 0x0002a6000802017f */
[----:B--2---:R-:W-:Y:S05]  /*12a80*/  @!P1 NANOSLEEP.SYNCS 0x989680 ;  /* 0x009896800000995d */ /* 0x004fea0003900000 */
[----:B------:R-:W2:Y:S02]  /*12a90*/  @!P1 SYNCS.PHASECHK.TRANS64 P1, [R4+URZ+0x19c50], R0 ;  /* 0x019c5000040095a7 */ /* 0x000ea4000802007f */
[----:B--2---:R-:W-:Y:S05]  /*12aa0*/  @!P1 BRA `(.L_x_12946) ;  /* 0xfffffffc00ec9947 */ /* 0x004fea000383ffff */
[----:B------:R-:W-:Y:S05]  /*12ab0*/  BRA `(.L_x_12945) ;  /* 0xffffff3c00e07947 */ /* 0x000fea000383ffff */
.L_x_12953:
[----:B-1----:R-:W-:-:S04]  /*12ac0*/  IMAD.U32 R6, RZ, RZ, UR5 ;  /* 0x00000005ff067e24 */ /* 0x002fc8000f8e00ff */
[----:B------:R1:W2:Y:S03]  /*12ad0*/  SYNCS.PHASECHK.TRANS64.TRYWAIT P1, [R6+URZ+0x19c50], R5 ;  /* 0x019c5005060075a7 */ /* 0x0002a6000802017f */
[----:B--2---:R-:W-:Y:S05]  /*12ae0*/  @!P1 NANOSLEEP.SYNCS 0x989680 ;  /* 0x009896800000995d */ /* 0x004fea0003900000 */
[----:B------:R-:W2:Y:S02]  /*12af0*/  @!P1 SYNCS.PHASECHK.TRANS64 P1, [R6+URZ+0x19c50], R5 ;  /* 0x019c5005060095a7 */ /* 0x000ea4000802007f */
[----:B--2---:R-:W-:Y:S05]  /*12b00*/  @!P1 BRA `(.L_x_12953) ;  /* 0xfffffffc00ec9947 */ /* 0x004fea000383ffff */
[----:B------:R-:W-:Y:S05]  /*12b10*/  BRA `(.L_x_12952) ;  /* 0xffffff5800307947 */ /* 0x000fea000383ffff */
.L_x_12994:
        /* <DEDUP_REMOVED lines=10> */
.L_x_13073:
[----:B------:R-:W-:Y:S05]  /*12bc0*/  BRA `(.L_x_13074) ;  /* 0xffffffb800e47947 */ /* 0x000fea000383ffff */
.L_x_12997:
[----:B0-----:R0:W1:Y:S02]  /*12bd0*/  SYNCS.PHASECHK.TRANS64.TRYWAIT P0, [R4+URZ+0x19c80], R21 ;  /* 0x019c8015040075a7 */ /* 0x001064000800017f */
[----:B-1----:R-:W-:Y:S05]  /*12be0*/  @!P0 NANOSLEEP.SYNCS 0x989680 ;  /* 0x009896800000895d */ /* 0x002fea0003900000 */
[----:B------:R-:W1:Y:S02]  /*12bf0*/  @!P0 SYNCS.PHASECHK.TRANS64 P0, [R4+URZ+0x19c80], R21 ;  /* 0x019c8015040085a7 */ /* 0x000e64000800007f */
[----:B-1----:R-:W-:Y:S05]  /*12c00*/  @!P0 BRA `(.L_x_12997) ;  /* 0xfffffffc00f08947 */ /* 0x002fea000383ffff */
[----:B------:R-:W-:Y:S05]  /*12c10*/  BRA `(.L_x_13075) ;  /* 0xffffffb800f87947 */ /* 0x000fea000383ffff */
.L_x_12998:
        /* <DEDUP_REMOVED lines=8> */
.L_x_13077:
[----:B------:R-:W-:Y:S05]  /*12ca0*/  BSYNC B0 ;  /* 0x0000000000007941 */ /* 0x000fea0003800000 */
.L_x_13076:
        /* <DEDUP_REMOVED lines=8> */
.L_x_13078:
        /* <DEDUP_REMOVED lines=25> */
.L_x_13079:
        /* <DEDUP_REMOVED lines=10> */
.L_x_13080:
[----:B------:R-:W-:Y:S01]  /*12f60*/  IMAD.MOV.U32 R6, RZ, RZ, R14 ;  /* 0x000000ffff067224 */ /* 0x000fe200078e000e */
[----:B------:R-:W-:Y:S06]  /*12f70*/  BRA `(.L_x_13081) ;  /* 0xffffffb800cc7947 */ /* 0x000fec000383ffff */
.L_x_13003:
[----:B----4-:R4:W0:Y:S02]  /*12f80*/  SYNCS.PHASECHK.TRANS64.TRYWAIT P1, [R4+URZ+0x19c40], R21 ;  /* 0x019c4015040075a7 */ /* 0x010824000802017f */
[----:B0-----:R-:W-:Y:S05]  /*12f90*/  @!P1 NANOSLEEP.SYNCS 0x989680 ;  /* 0x009896800000995d */ /* 0x001fea0003900000 */
[----:B------:R-:W0:Y:S02]  /*12fa0*/  @!P1 SYNCS.PHASECHK.TRANS64 P1, [R4+URZ+0x19c40], R21 ;  /* 0x019c4015040095a7 */ /* 0x000e24000802007f */
[----:B0-----:R-:W-:Y:S05]  /*12fb0*/  @!P1 BRA `(.L_x_13003) ;  /* 0xfffffffc00f09947 */ /* 0x001fea000383ffff */
[----:B------:R-:W-:Y:S05]  /*12fc0*/  BRA `(.L_x_13082) ;  /* 0xffffffbc00307947 */ /* 0x000fea000383ffff */
.L_x_13004:
        /* <DEDUP_REMOVED lines=8> */
.L_x_13084:
[----:B------:R-:W-:Y:S05]  /*13050*/  BSYNC B0 ;  /* 0x0000000000007941 */ /* 0x000fea0003800000 */
.L_x_13083:
        /* <DEDUP_REMOVED lines=8> */
.L_x_13085:
[----:B------:R-:W-:Y:S02]  /*130e0*/  IMAD.MOV.U32 R13, RZ, RZ, R6 ;  /* 0x000000ffff0d7224 */ /* 0x000fe400078e0006 */
[----:B------:R-:W-:Y:S02]  /*130f0*/  IMAD.MOV.U32 R12, RZ, RZ, 0x1 ;  /* 0x00000001ff0c7424 */ /* 0x000fe400078e00ff */
[----:B------:R-:W-:-:S07]  /*13100*/  IMAD.MOV.U32 R3, RZ, RZ, R14 ;  /* 0x000000ffff037224 */ /* 0x000fce00078e000e */
[----:B------:R-:W-:Y:S05]  /*13110*/  WARPSYNC.COLLECTIVE R15, `(.L_x_13086) ;  /* 0x000000000f087348 */ /* 0x000fea0003c00000 */
[----:B------:R0:W1:Y:S02]  /*13120*/  SHFL.IDX P6, R14, R13, R12, R11 ;  /* 0x0000000c0d0e7389 */ /* 0x00006400000c000b */
[----:B01----:R-:W-:Y:S01]  /*13130*/  ENDCOLLECTIVE ;  /* 0x000000000000791b */ /* 0x003fe20003800000 */
.L_x_13086:
        /* <DEDUP_REMOVED lines=10> */
.L_x_13087:
        /* <DEDUP_REMOVED lines=8> */
.L_x_13009:
        /* <DEDUP_REMOVED lines=9> */
.L_x_13089:
[----:B------:R-:W-:Y:S01]  /*132f0*/  ISETP.GE.AND P1, PT, R0, R4, PT ;  /* 0x000000040000720c */ /* 0x000fe20003f26270 */
[----:B------:R-:W-:Y:S02]  /*13300*/  IMAD.MOV.U32 R13, RZ, RZ, R6 ;  /* 0x000000ffff0d7224 */ /* 0x000fe400078e0006 */
[----:B------:R-:W-:-:S10]  /*13310*/  IMAD.MOV.U32 R2, RZ, RZ, R14 ;  /* 0x000000ffff027224 */ /* 0x000fd400078e000e */
[----:B------:R-:W-:Y:S05]  /*13320*/  WARPSYNC.COLLECTIVE R15, `(.L_x_13090) ;  /* 0x000000000f087348 */ /* 0x000fea0003c00000 */
[----:B------:R0:W1:Y:S02]  /*13330*/  SHFL.IDX P6, R14, R13, R12, R11 ;  /* 0x0000000c0d0e7389 */ /* 0x00006400000c000b */
[----:B01----:R-:W-:Y:S01]  /*13340*/  ENDCOLLECTIVE ;  /* 0x000000000000791b */ /* 0x003fe20003800000 */
.L_x_13090:
[----:B------:R-:W-:Y:S02]  /*13350*/  IMAD.MOV.U32 R13, RZ, RZ, R5 ;  /* 0x000000ffff0d7224 */ /* 0x000fe400078e0005 */
[----:B------:R-:W-:Y:S02]  /*13360*/  IMAD.MOV.U32 R12, RZ, RZ, 0x1 ;  /* 0x00000001ff0c7424 */ /* 0x000fe400078e00ff */
[----:B------:R-:W-:-:S07]  /*13370*/  IMAD.MOV.U32 R3, RZ, RZ, R14 ;  /* 0x000000ffff037224 */ /* 0x000fce00078e000e */
[----:B------:R-:W-:Y:S05]  /*13380*/  WARPSYNC.COLLECTIVE R15, `(.L_x_13091) ;  /* 0x000000000f087348 */ /* 0x000fea0003c00000 */
[----:B------:R0:W1:Y:S02]  /*13390*/  SHFL.IDX P6, R14, R13, R12, R11 ;  /* 0x0000000c0d0e7389 */ /* 0x00006400000c000b */
[----:B01----:R-:W-:Y:S01]  /*133a0*/  ENDCOLLECTIVE ;  /* 0x000000000000791b */ /* 0x003fe20003800000 */
.L_x_13091:
        /* <DEDUP_REMOVED lines=10> */
.L_x_13092:
        /* <DEDUP_REMOVED lines=13> */
.L_x_13093:
        /* <DEDUP_REMOVED lines=14> */
.L_x_13094:
[----:B------:R-:W-:Y:S01]  /*13600*/  IMAD.MOV.U32 R2, RZ, RZ, R14 ;  /* 0x000000ffff027224 */ /* 0x000fe200078e000e */
[----:B------:R-:W-:Y:S06]  /*13610*/  BRA `(.L_x_13095) ;  /* 0xffffffc0009c7947 */ /* 0x000fec000383ffff */
.L_x_13014:
[----:B--2---:R2:W3:Y:S02]  /*13620*/  SYNCS.PHASECHK.TRANS64.TRYWAIT P0, [R16+URZ+0x19c20], R0 ;  /* 0x019c2000100075a7 */ /* 0x0044e4000800017f */
[----:B---3--:R-:W-:Y:S05]  /*13630*/  @!P0 NANOSLEEP.SYNCS 0x989680 ;  /* 0x009896800000895d */ /* 0x008fea0003900000 */
[----:B------:R-:W3:Y:S02]  /*13640*/  @!P0 SYNCS.PHASECHK.TRANS64 P0, [R16+URZ+0x19c20], R0 ;  /* 0x019c2000100085a7 */ /* 0x000ee4000800007f */
[----:B---3--:R-:W-:Y:S05]  /*13650*/  @!P0 BRA `(.L_x_13014) ;  /* 0xfffffffc00f08947 */ /* 0x008fea000383ffff */
[----:B------:R-:W-:Y:S05]  /*13660*/  BRA `(.L_x_13096) ;  /* 0xffffffc4000c7947 */ /* 0x000fea000383ffff */
.L_x_13018:
[----:B0-----:R0:W1:Y:S02]  /*13670*/  SYNCS.PHASECHK.TRANS64.TRYWAIT P0, [R4+URZ+0x19c80], R10 ;  /* 0x019c800a040075a7 */ /* 0x001064000800017f */
[----:B-1----:R-:W-:Y:S05]  /*13680*/  @!P0 NANOSLEEP.SYNCS 0x989680 ;  /* 0x009896800000895d */ /* 0x002fea0003900000 */
[----:B------:R-:W1:Y:S02]  /*13690*/  @!P0 SYNCS.PHASECHK.TRANS64 P0, [R4+URZ+0x19c80], R10 ;  /* 0x019c800a040085a7 */ /* 0x000e64000800007f */
[----:B-1----:R-:W-:Y:S05]  /*136a0*/  @!P0 BRA `(.L_x_13018) ;  /* 0xfffffffc00f08947 */ /* 0x002fea000383ffff */
[----:B------:R-:W-:Y:S05]  /*136b0*/  BRA `(.L_x_13097) ;  /* 0xffffffc400e07947 */ /* 0x000fea000383ffff */
.L_x_13019:
        /* <DEDUP_REMOVED lines=8> */
.L_x_13099:
[----:B------:R-:W-:Y:S05]  /*13740*/  BSYNC B0 ;  /* 0x0000000000007941 */ /* 0x000fea0003800000 */
.L_x_13098:
        /* <DEDUP_REMOVED lines=9> */
.L_x_13100:
[----:B------:R-:W-:Y:S02]  /*137e0*/  IMAD.MOV.U32 R13, RZ, RZ, R21 ;  /* 0x000000ffff0d7224 */ /* 0x000fe400078e0015 */
[----:B------:R-:W-:Y:S02]  /*137f0*/  IMAD.MOV.U32 R12, RZ, RZ, 0x1 ;  /* 0x00000001ff0c7424 */ /* 0x000fe400078e00ff */
[----:B------:R-:W-:-:S07]  /*13800*/  IMAD.MOV.U32 R2, RZ, RZ, R14 ;  /* 0x000000ffff027224 */ /* 0x000fce00078e000e */
[----:B------:R-:W-:Y:S05]  /*13810*/  WARPSYNC.COLLECTIVE R15, `(.L_x_13101) ;  /* 0x000000000f087348 */ /* 0x000fea0003c00000 */
[----:B------:R0:W1:Y:S02]  /*13820*/  SHFL.IDX P6, R14, R13, R12, R11 ;  /* 0x0000000c0d0e7389 */ /* 0x00006400000c000b */
[----:B01----:R-:W-:Y:S01]  /*13830*/  ENDCOLLECTIVE ;  /* 0x000000000000791b */ /* 0x003fe20003800000 */
.L_x_13101:
        /* <DEDUP_REMOVED lines=13> */
.L_x_13102:
[----:B------:R-:W-:Y:S01]  /*13910*/  IMAD.MOV.U32 R2, RZ, RZ, R14 ;  /* 0x000000ffff027224 */ /* 0x000fe200078e000e */
[----:B------:R-:W-:Y:S06]  /*13920*/  BRA `(.L_x_13103) ;  /* 0xffffffc400d87947 */ /* 0x000fec000383ffff */
.L_x_13024:
[----:B---3--:R3:W4:Y:S02]  /*13930*/  SYNCS.PHASECHK.TRANS64.TRYWAIT P0, [R4+URZ+0x19c40], R10 ;  /* 0x019c400a040075a7 */ /* 0x008724000800017f */
[----:B----4-:R-:W-:Y:S05]  /*13940*/  @!P0 NANOSLEEP.SYNCS 0x989680 ;  /* 0x009896800000895d */ /* 0x010fea0003900000 */
[----:B------:R-:W4:Y:S02]  /*13950*/  @!P0 SYNCS.PHASECHK.TRANS64 P0, [R4+URZ+0x19c40], R10 ;  /* 0x019c400a040085a7 */ /* 0x000f24000800007f */
[----:B----4-:R-:W-:Y:S05]  /*13960*/  @!P0 BRA `(.L_x_13024) ;  /* 0xfffffffc00f08947 */ /* 0x010fea000383ffff */
[----:B------:R-:W-:Y:S05]  /*13970*/  BRA `(.L_x_13104) ;  /* 0xffffffc800307947 */ /* 0x000fea000383ffff */
.L_x_13025:
        /* <DEDUP_REMOVED lines=8> */
.L_x_13106:
[----:B------:R-:W-:Y:S05]  /*13a00*/  BSYNC B0 ;  /* 0x0000000000007941 */ /* 0x000fea0003800000 */
.L_x_13105:
        /* <DEDUP_REMOVED lines=8> */
.L_x_13107:
[----:B------:R-:W-:Y:S02]  /*13a90*/  IMAD.MOV.U32 R13, RZ, RZ, R8 ;  /* 0x000000ffff0d7224 */ /* 0x000fe400078e0008 */
[----:B------:R-:W-:Y:S02]  /*13aa0*/  IMAD.MOV.U32 R12, RZ, RZ, 0x1 ;  /* 0x00000001ff0c7424 */ /* 0x000fe400078e00ff */
[----:B------:R-:W-:-:S07]  /*13ab0*/  IMAD.MOV.U32 R2, RZ, RZ, R14 ;  /* 0x000000ffff027224 */ /* 0x000fce00078e000e */
[----:B------:R-:W-:Y:S05]  /*13ac0*/  WARPSYNC.COLLECTIVE R15, `(.L_x_13108) ;  /* 0x000000000f087348 */ /* 0x000fea0003c00000 */
[----:B------:R0:W1:Y:S02]  /*13ad0*/  SHFL.IDX P6, R14, R13, R12, R11 ;  /* 0x0000000c0d0e7389 */ /* 0x00006400000c000b */
[----:B01----:R-:W-:Y:S01]  /*13ae0*/  ENDCOLLECTIVE ;  /* 0x000000000000791b */ /* 0x003fe20003800000 */
.L_x_13108:
        /* <DEDUP_REMOVED lines=13> */
.L_x_13109:
[----:B------:R-:W-:Y:S01]  /*13bc0*/  IMAD.MOV.U32 R2, RZ, RZ, R14 ;  /* 0x000000ffff027224 */ /* 0x000fe200078e000e */
[----:B------:R-:W-:Y:S06]  /*13bd0*/  BRA `(.L_x_13110) ;  /* 0xffffffc800207947 */ /* 0x000fec000383ffff */
.L_x_13030:
[----:B------:R0:W0:Y:S02]  /*13be0*/  SYNCS.PHASECHK.TRANS64.TRYWAIT P2, [R2+URZ+0x19c70], R3 ;  /* 0x019c7003020075a7 */ /* 0x000024000804017f */
[----:B0-----:R-:W-:Y:S05]  /*13bf0*/  @!P2 NANOSLEEP.SYNCS 0x989680 ;  /* 0x009896800000a95d */ /* 0x001fea0003900000 */
[----:B------:R-:W0:Y:S02]  /*13c00*/  @!P2 SYNCS.PHASECHK.TRANS64 P2, [R2+URZ+0x19c70], R3 ;  /* 0x019c70030200a5a7 */ /* 0x000e24000804007f */
[----:B0-----:R-:W-:Y:S05]  /*13c10*/  @!P2 BRA `(.L_x_13030) ;  /* 0xfffffffc00f0a947 */ /* 0x001fea000383ffff */
[----:B------:R-:W-:Y:S05]  /*13c20*/  BRA `(.L_x_13111) ;  /* 0xffffffc8008c7947 */ /* 0x000fea000383ffff */
.L_x_13032:
[----:B0-----:R0:W2:Y:S02]  /*13c30*/  SYNCS.PHASECHK.TRANS64.TRYWAIT P2, [R2+URZ+0x19c60], R3 ;  /* 0x019c6003020075a7 */ /* 0x0010a4000804017f */
[----:B--2---:R-:W-:Y:S05]  /*13c40*/  @!P2 NANOSLEEP.SYNCS 0x989680 ;  /* 0x009896800000a95d */ /* 0x004fea0003900000 */
[----:B------:R-:W2:Y:S02]  /*13c50*/  @!P2 SYNCS.PHASECHK.TRANS64 P2, [R2+URZ+0x19c60], R3 ;  /* 0x019c60030200a5a7 */ /* 0x000ea4000804007f */
[----:B--2---:R-:W-:Y:S05]  /*13c60*/  @!P2 BRA `(.L_x_13032) ;  /* 0xfffffffc00f0a947 */ /* 0x004fea000383ffff */
[----:B------:R-:W-:Y:S05]  /*13c70*/  BRA `(.L_x_13112) ;  /* 0xffffffc8009c7947 */ /* 0x000fea000383ffff */
.L_x_13040:
[----:B0-----:R0:W2:Y:S02]  /*13c80*/  SYNCS.PHASECHK.TRANS64.TRYWAIT P1, [R0+URZ+0x19c70], R3 ;  /* 0x019c7003000075a7 */ /* 0x0010a4000802017f */
[----:B--2---:R-:W-:Y:S05]  /*13c90*/  @!P1 NANOSLEEP.SYNCS 0x989680 ;  /* 0x009896800000995d */ /* 0x004fea0003900000 */
[----:B------:R-:W2:Y:S02]  /*13ca0*/  @!P1 SYNCS.PHASECHK.TRANS64 P1, [R0+URZ+0x19c70], R3 ;  /* 0x019c7003000095a7 */ /* 0x000ea4000802007f */
[----:B--2---:R-:W-:Y:S05]  /*13cb0*/  @!P1 BRA `(.L_x_13040) ;  /* 0xfffffffc00f09947 */ /* 0x004fea000383ffff */
[----:B------:R-:W-:Y:S05]  /*13cc0*/  BRA `(.L_x_13113) ;  /* 0xffffffd0003c7947 */ /* 0x000fea000383ffff */
.L_x_13042:
[----:B0-----:R0:W2:Y:S02]  /*13cd0*/  SYNCS.PHASECHK.TRANS64.TRYWAIT P1, [R0+URZ+0x19c60], R3 ;  /* 0x019c6003000075a7 */ /* 0x0010a4000802017f */
[----:B--2---:R-:W-:Y:S05]  /*13ce0*/  @!P1 NANOSLEEP.SYNCS 0x989680 ;  /* 0x009896800000995d */ /* 0x004fea0003900000 */
[----:B------:R-:W2:Y:S02]  /*13cf0*/  @!P1 SYNCS.PHASECHK.TRANS64 P1, [R0+URZ+0x19c60], R3 ;  /* 0x019c6003000095a7 */ /* 0x000ea4000802007f */
[----:B--2---:R-:W-:Y:S05]  /*13d00*/  @!P1 BRA `(.L_x_13042) ;  /* 0xfffffffc00f09947 */ /* 0x004fea000383ffff */
[----:B------:R-:W-:Y:S05]  /*13d10*/  BRA `(.L_x_13114) ;  /* 0xffffffd000487947 */ /* 0x000fea000383ffff */
.L_x_13056:
[----:B-1----:R1:W2:Y:S02]  /*13d20*/  SYNCS.PHASECHK.TRANS64.TRYWAIT P0, [R5+URZ+0x19c20], R0 ;  /* 0x019c2000050075a7 */ /* 0x0022a4000800017f */
[----:B--2---:R-:W-:Y:S05]  /*13d30*/  @!P0 NANOSLEEP.SYNCS 0x989680 ;  /* 0x009896800000895d */ /* 0x004fea0003900000 */
[----:B------:R-:W2:Y:S02]  /*13d40*/  @!P0 SYNCS.PHASECHK.TRANS64 P0, [R5+URZ+0x19c20], R0 ;  /* 0x019c2000050085a7 */ /* 0x000ea4000800007f */
[----:B--2---:R-:W-:Y:S05]  /*13d50*/  @!P0 BRA `(.L_x_13056) ;  /* 0xfffffffc00f08947 */ /* 0x004fea000383ffff */
[----:B------:R-:W-:Y:S05]  /*13d60*/  BRA `(.L_x_13115) ;  /* 0xffffffe400f07947 */ /* 0x000fea000383ffff */
.L_x_13057:
[----:B------:R-:W2:Y:S01]  /*13d70*/  S2R R2, SR_TID.X ;  /* 0x0000000000027919 */ /* 0x000ea20000002100 */
[----:B------:R-:W-:Y:S01]  /*13d80*/  BSSY B0, `(.L_x_13116) ;  /* 0x000000a000007945 */ /* 0x000fe20003800000 */
[----:B------:R-:W-:Y:S02]  /*13d90*/  IMAD.MOV.U32 R12, RZ, RZ, RZ ;  /* 0x000000ffff0c7224 */ /* 0x000fe400078e00ff */
[----:B0-----:R-:W-:Y:S02]  /*13da0*/  IMAD.MOV.U32 R11, RZ, RZ, 0x1f ;  /* 0x0000001fff0b7424 */ /* 0x001fe400078e00ff */
[----:B------:R-:W-:Y:S01]  /*13db0*/  IMAD.MOV.U32 R15, RZ, RZ, -0x1 ;  /* 0xffffffffff0f7424 */ /* 0x000fe200078e00ff */
[----:B--2---:R-:W-:-:S04]  /*13dc0*/  SHF.R.U32.HI R2, RZ, 0x5, R2 ;  /* 0x00000005ff027819 */ /* 0x004fc80000011602 */
[----:B------:R-:W-:-:S05]  /*13dd0*/  LOP3.LUT R2, R2, 0x3, RZ, 0xc0, !PT ;  /* 0x0000000302027812 */ /* 0x000fca00078ec0ff */
[----:B------:R-:W-:-:S07]  /*13de0*/  IMAD.MOV.U32 R13, RZ, RZ, R2 ;  /* 0x000000ffff0d7224 */ /* 0x000fce00078e0002 */
[----:B-1----:R-:W-:Y:S05]  /*13df0*/  WARPSYNC.COLLECTIVE R15, `(.L_x_13117) ;  /* 0x000000000f087348 */ /* 0x002fea0003c00000 */
[----:B------:R0:W2:Y:S02]  /*13e00*/  SHFL.IDX P6, R14, R13, R12, R11 ;  /* 0x0000000c0d0e7389 */ /* 0x0000a400000c000b */
[----:B012---:R-:W-:Y:S01]  /*13e10*/  ENDCOLLECTIVE ;  /* 0x000000000000791b */ /* 0x007fe20003800000 */
.L_x_13117:
[----:B------:R-:W-:Y:S05]  /*13e20*/  BSYNC B0 ;  /* 0x0000000000007941 */ /* 0x000fea0003800000 */
.L_x_13116:
[----:B------:R-:W-:Y:S05]  /*13e30*/  BRA `(.L_x_13118) ;  /* 0xffffffe400d87947 */ /* 0x000fea000383ffff */
.L_x_13060:
[----:B------:R-:W-:Y:S01]  /*13e40*/  BSSY B1, `(.L_x_13119) ;  /* 0x0000006000017945 */ /* 0x000fe20003800000 */
[----:B------:R-:W-:-:S07]  /*13e50*/  IMAD.MOV.U32 R15, RZ, RZ, -0x1 ;  /* 0xffffffffff0f7424 */ /* 0x000fce00078e00ff */
[----:B01----:R-:W-:Y:S05]  /*13e60*/  WARPSYNC.COLLECTIVE R15, `(.L_x_13120) ;  /* 0x000000000f0c7348 */ /* 0x003fea0003c00000 */
[----:B------:R-:W-:Y:S02]  /*13e70*/  ELECT P6, UR62, PT ;  /* 0x00000000003e782f */ /* 0x000fe400038c0000 */
[----:B------:R-:W-:Y:S01]  /*13e80*/  MOV R14, UR62 ;  /* 0x0000003e000e7c02 */ /* 0x000fe20008000f00 */
[----:B01----:R-:W-:Y:S10]  /*13e90*/  ENDCOLLECTIVE ;  /* 0x000000000000791b */ /* 0x003ff40003800000 */
.L_x_13120:
[----:B------:R-:W-:Y:S05]  /*13ea0*/  BSYNC B1 ;  /* 0x0000000000017941 */ /* 0x000fea0003800000 */
.L_x_13119:
[----:B------:R-:W-:Y:S05]  /*13eb0*/  BRA `(.L_x_13121) ;  /* 0xffffffe400d07947 */ /* 0x000fea000383ffff */
.L_x_13062:
[----:B-1----:R1:W2:Y:S02]  /*13ec0*/  SYNCS.PHASECHK.TRANS64.TRYWAIT P1, [R3+URZ+0x19c40], R2 ;  /* 0x019c4002030075a7 */ /* 0x0022a4000802017f */
[----:B--2---:R-:W-:Y:S05]  /*13ed0*/  @!P1 NANOSLEEP.SYNCS 0x989680 ;  /* 0x009896800000995d */ /* 0x004fea0003900000 */
[----:B------:R-:W2:Y:S02]  /*13ee0*/  @!P1 SYNCS.PHASECHK.TRANS64 P1, [R3+URZ+0x19c40], R2 ;  /* 0x019c4002030095a7 */ /* 0x000ea4000802007f */
[----:B--2---:R-:W-:Y:S05]  /*13ef0*/  @!P1 BRA `(.L_x_13062) ;  /* 0xfffffffc00f09947 */ /* 0x004fea000383ffff */
[----:B------:R-:W-:Y:S05]  /*13f00*/  BRA `(.L_x_13122) ;  /* 0xffffffe400f07947 */ /* 0x000fea000383ffff */
.L_x_13064:
[----:B--2---:R2:W3:Y:S02]  /*13f10*/  SYNCS.PHASECHK.TRANS64.TRYWAIT P1, [R5+URZ+0x19c40], R0 ;  /* 0x019c4000050075a7 */ /* 0x0044e4000802017f */
[----:B---3--:R-:W-:Y:S05]  /*13f20*/  @!P1 NANOSLEEP.SYNCS 0x989680 ;  /* 0x009896800000995d */ /* 0x008fea0003900000 */
[----:B------:R-:W3:Y:S02]  /*13f30*/  @!P1 SYNCS.PHASECHK.TRANS64 P1, [R5+URZ+0x19c40], R0 ;  /* 0x019c4000050095a7 */ /* 0x000ee4000802007f */
[----:B---3--:R-:W-:Y:S05]  /*13f40*/  @!P1 BRA `(.L_x_13064) ;  /* 0xfffffffc00f09947 */ /* 0x008fea000383ffff */
[----:B------:R-:W-:Y:S05]  /*13f50*/  BRA `(.L_x_13123) ;  /* 0xffffffe400fc7947 */ /* 0x000fea000383ffff */
.L_x_13066:
[----:B---3--:R3:W4:Y:S02]  /*13f60*/  SYNCS.PHASECHK.TRANS64.TRYWAIT P1, [R3+URZ+0x19c60], R2 ;  /* 0x019c6002030075a7 */ /* 0x008724000802017f */
[----:B----4-:R-:W-:Y:S05]  /*13f70*/  @!P1 NANOSLEEP.SYNCS 0x989680 ;  /* 0x009896800000995d */ /* 0x010fea0003900000 */
[----:B------:R-:W4:Y:S02]  /*13f80*/  @!P1 SYNCS.PHASECHK.TRANS64 P1, [R3+URZ+0x19c60], R2 ;  /* 0x019c6002030095a7 */ /* 0x000f24000802007f */
[----:B----4-:R-:W-:Y:S05]  /*13f90*/  @!P1 BRA `(.L_x_13066) ;  /* 0xfffffffc00f09947 */ /* 0x010fea000383ffff */
[----:B------:R-:W-:Y:S05]  /*13fa0*/  BRA `(.L_x_13124) ;  /* 0xffffffe400f87947 */ /* 0x000fea000383ffff */
.L_x_13068:
[----:B----4-:R4:W0:Y:S02]  /*13fb0*/  SYNCS.PHASECHK.TRANS64.TRYWAIT P1, [R5+URZ+0x19c60], R0 ;  /* 0x019c6000050075a7 */ /* 0x010824000802017f */
[----:B0-----:R-:W-:Y:S05]  /*13fc0*/  @!P1 NANOSLEEP.SYNCS 0x989680 ;  /* 0x009896800000995d */ /* 0x001fea0003900000 */
[----:B------:R-:W0:Y:S02]  /*13fd0*/  @!P1 SYNCS.PHASECHK.TRANS64 P1, [R5+URZ+0x19c60], R0 ;  /* 0x019c6000050095a7 */ /* 0x000e24000802007f */
[----:B0-----:R-:W-:Y:S05]  /*13fe0*/  @!P1 BRA `(.L_x_13068) ;  /* 0xfffffffc00f09947 */ /* 0x001fea000383ffff */
[----:B------:R-:W-:Y:S05]  /*13ff0*/  BRA `(.L_x_13125) ;  /* 0xffffffe400f47947 */ /* 0x000fea000383ffff */
.L_x_13070:
[----:B------:R0:W0:Y:S02]  /*14000*/  SYNCS.PHASECHK.TRANS64.TRYWAIT P1, [R3+URZ+0x19c80], R2 ;  /* 0x019c8002030075a7 */ /* 0x000024000802017f */
[----:B0-----:R-:W-:Y:S05]  /*14010*/  @!P1 NANOSLEEP.SYNCS 0x989680 ;  /* 0x009896800000995d */ /* 0x001fea0003900000 */
[----:B------:R-:W0:Y:S02]  /*14020*/  @!P1 SYNCS.PHASECHK.TRANS64 P1, [R3+URZ+0x19c80], R2 ;  /* 0x019c8002030095a7 */ /* 0x000e24000802007f */
[----:B0-----:R-:W-:Y:S05]  /*14030*/  @!P1 BRA `(.L_x_13070) ;  /* 0xfffffffc00f09947 */ /* 0x001fea000383ffff */
[----:B------:R-:W-:Y:S05]  /*14040*/  BRA `(.L_x_13126) ;  /* 0xffffffe400f07947 */ /* 0x000fea000383ffff */
.L_x_13127:
        /* <DEDUP_REMOVED lines=11> */
.L_x_16300:


//--------------------- .text._ZN7cutlass13device_kernelIN5flash11enable_sm90INS1_16FlashAttnFwdSm90INS1_25CollectiveMainloopFwdSm90ILi2EN4cute5tupleIJNS5_1CILi1EEES8_S8_EEENS6_IJNS7_ILi192EEENS7_ILi128EEENS7_ILi96EEEEEELi96ENS_12float_e4m3_tEfNS_4arch4Sm90ELb1ELb0ELb0ELb1ELb1ELb1ELb0ELb1ELb1ELb1ELb1ELb0EEENS1_21CollectiveEpilogueFwdINS6_IJSA_SC_SB_EEES9_NS_10bfloat16_tESG_Li384ELb1ELb1ELb1ELb1EEENS1_36VarlenDynamicPersistentTileSchedulerILi192ELi128ELi384ELi128ELb1ELb1ELb1ELb1ELb1ELb1EEEEEEEEEvNT_6ParamsE --------------------------
	.section	.text._ZN7cutlass13device_kernelIN5flash11enable_sm90INS1_16FlashAttnFwdSm90INS1_25CollectiveMainloopFwdSm90ILi2EN4cute5tupleIJNS5_1CILi1EEES8_S8_EEENS6_IJNS7_ILi192EEENS7_ILi128EEENS7_ILi96EEEEEELi96ENS_12float_e4m3_tEfNS_4arch4Sm90ELb1ELb0ELb0ELb1ELb1ELb1ELb0ELb1ELb1ELb1ELb1ELb0EEENS1_21CollectiveEpilogueFwdINS6_IJSA_SC_SB_EEES9_NS_10bfloat16_tESG_Li384ELb1ELb1ELb1ELb1EEENS1_36VarlenDynamicPersistentTileSchedulerILi192ELi128ELi384ELi128ELb1ELb1ELb1ELb1ELb1ELb1EEEEEEEEEvNT_6ParamsE,"ax",@progbits
	.align	128
.text._ZN7cutlass13device_kernelIN5flash11enable_sm90INS1_16FlashAttnFwdSm90INS1_25CollectiveMainloopFwdSm90ILi2EN4cute5tupleIJNS5_1CILi1EEES8_S8_EEENS6_IJNS7_ILi192EEENS7_ILi128EEENS7_ILi96EEEEEELi96ENS_12float_e4m3_tEfNS_4arch4Sm90ELb1ELb0ELb0ELb1ELb1ELb1ELb0ELb1ELb1ELb1ELb1ELb0EEENS1_21CollectiveEpilogueFwdINS6_IJSA_SC_SB_EEES9_NS_10bfloat16_tESG_Li384ELb1ELb1ELb1ELb1EEENS1_36VarlenDynamicPersistentTileSchedulerILi192ELi128ELi384ELi128ELb1ELb1ELb1ELb1ELb1ELb1EEEEEEEEEvNT_6ParamsE:
        .type           _ZN7cutlass13device_kernelIN5flash11enable_sm90INS1_16FlashAttnFwdSm90INS1_25CollectiveMainloopFwdSm90ILi2EN4cute5tupleIJNS5_1CILi1EEES8_S8_EEENS6_IJNS7_ILi192EEENS7_ILi128EEENS7_ILi96EEEEEELi96ENS_12float_e4m3_tEfNS_4arch4Sm90ELb1ELb0ELb0ELb1ELb1ELb1ELb0ELb1ELb1ELb1ELb1ELb0EEENS1_21CollectiveEpilogueFwdINS6_IJSA_SC_SB_EEES9_NS_10bfloat16_tESG_Li384ELb1ELb1ELb1ELb1EEENS1_36VarlenDynamicPersistentTileSchedulerILi192ELi128ELi384ELi128ELb1ELb1ELb1ELb1ELb1ELb1EEEEEEEEEvNT_6ParamsE,@function
        .size           _ZN7cutlass13device_kernelIN5flash11enable_sm90INS1_16FlashAttnFwdSm90INS1_25CollectiveMainloopFwdSm90ILi2EN4cute5tupleIJNS5_1CILi1EEES8_S8_EEENS6_IJNS7_ILi192EEENS7_ILi128EEENS7_ILi96EEEEEELi96ENS_12float_e4m3_tEfNS_4arch4Sm90ELb1ELb0ELb0ELb1ELb1ELb1ELb0ELb1ELb1ELb1ELb1ELb0EEENS1_21CollectiveEpilogueFwdINS6_IJSA_SC_SB_EEES9_NS_10bfloat16_tESG_Li384ELb1ELb1ELb1ELb1EEENS1_36VarlenDynamicPersistentTileSchedulerILi192ELi128ELi384ELi128ELb1ELb1ELb1ELb1ELb1ELb1EEEEEEEEEvNT_6ParamsE,(.L_x_16301 - _ZN7cutlass13device_kernelIN5flash11enable_sm90INS1_16FlashAttnFwdSm90INS1_25CollectiveMainloopFwdSm90ILi2EN4cute5tupleIJNS5_1CILi1EEES8_S8_EEENS6_IJNS7_ILi192EEENS7_ILi128EEENS7_ILi96EEEEEELi96ENS_12float_e4m3_tEfNS_4arch4Sm90ELb1ELb0ELb0ELb1ELb1ELb1ELb0ELb1ELb1ELb1ELb1ELb0EEENS1_21CollectiveEpilogueFwdINS6_IJSA_SC_SB_EEES9_NS_10bfloat16_tESG_Li384ELb1ELb1ELb1ELb1EEENS1_36VarlenDynamicPersistentTileSchedulerILi192ELi128ELi384ELi128ELb1ELb1ELb1ELb1ELb1ELb1EEEEEEEEEvNT_6ParamsE)
        .other          _ZN7cutlass13device_kernelIN5flash11enable_sm90INS1_16FlashAttnFwdSm90INS1_25CollectiveMainloopFwdSm90ILi2EN4cute5tupleIJNS5_1CILi1EEES8_S8_EEENS6_IJNS7_ILi192EEENS7_ILi128EEENS7_ILi96EEEEEELi96ENS_12float_e4m3_tEfNS_4arch4Sm90ELb1ELb0ELb0ELb1ELb1ELb1ELb0ELb1ELb1ELb1ELb1ELb0EEENS1_21CollectiveEpilogueFwdINS6_IJSA_SC_SB_EEES9_NS_10bfloat16_tESG_Li384ELb1ELb1ELb1ELb1EEENS1_36VarlenDynamicPersistentTileSchedulerILi192ELi128ELi384ELi128ELb1ELb1ELb1ELb1ELb1ELb1EEEEEEEEEvNT_6ParamsE,@"STO_CUDA_ENTRY STV_DEFAULT"
_ZN7cutlass13device_kernelIN5flash11enable_sm90INS1_16FlashAttnFwdSm90INS1_25CollectiveMainloopFwdSm90ILi2EN4cute5tupleIJNS5_1CILi1EEES8_S8_EEENS6_IJNS7_ILi192EEENS7_ILi128EEENS7_ILi96EEEEEELi96ENS_12float_e4m3_tEfNS_4arch4Sm90ELb1ELb0ELb0ELb1ELb1ELb1ELb0ELb1ELb1ELb1ELb1ELb0EEENS1_21CollectiveEpilogueFwdINS6_IJSA_SC_SB_EEES9_NS_10bfloat16_tESG_Li384ELb1ELb1ELb1ELb1EEENS1_36VarlenDynamicPersistentTileSchedulerILi192ELi128ELi384ELi128ELb1ELb1ELb1ELb1ELb1ELb1EEEEEEEEEvNT_6ParamsE:
        /* <DEDUP_REMOVED lines=17> */
.L_x_13129:
[----:B------:R-:W-:Y:S05]  /*0110*/  BSYNC B0 ;  /* 0x0000000000007941 */ /* 0x000fea0003800000 */
.L_x_13128:
        /* <DEDUP_REMOVED lines=40> */
.L_x_13130:
        /* <DEDUP_REMOVED lines=22> */
.L_x_13131:
        /* <DEDUP_REMOVED lines=18> */
.L_x_13132:
        /* <DEDUP_REMOVED lines=22> */
.L_x_13133:
        /* <DEDUP_REMOVED lines=23> */
.L_x_13134:
        /* <DEDUP_REMOVED lines=9> */
.L_x_13137:
[----:B------:R-:W-:-:S08]  /*0980*/  NOP ;  /* 0x0000000000007918 */ /* 0x000fd00000000000 */
[----:B------:R-:W0:Y:S02]  /*0990*/  USETMAXREG.TRY_ALLOC.CTAPOOL UP0, 0xa0 ;  /* 0x000000a0000079c8 */ /* 0x000e240008000600 */
[----:B0-----:R-:W-:-:S13]  /*09a0*/  PLOP3.LUT P0, PT, PT, PT, UP0, 0x80, 0x0 ;  /* 0x000000000000781c */ /* 0x001fda0003f0f008 */
[----:B------:R-:W-:Y:S05]  /*09b0*/  @!P0 BRA `(.L_x_13137) ;  /* 0xfffffffc00f08947 */ /* 0x000fea000383ffff */
[----:B------:R-:W2:Y:S08]  /*09c0*/  S2UR UR4, SR_CgaCtaId ;  /* 0x00000000000479c3 */ /* 0x000eb00000008800 */
[----:B------:R-:W-:Y:S06]  /*09d0*/  BAR.ARV 0x8, 0x200 ;  /* 0x0208000000007b1d */ /* 0x000fec0000002000 */
[----:B------:R-:W-:-:S02]  /*09e0*/  MOV R18, 0x400 ;  /* 0x0000040000127802 */ /* 0x000fc40000000f00 */
[----:B------:R-:W-:Y:S01]  /*09f0*/  BAR.SYNC.DEFER_BLOCKING 0x5, 0x200 ;  /* 0x0148000000007b1d */ /* 0x000fe20000010000 */
[----:B--2---:R-:W-:-:S05]  /*0a00*/  IMAD.U32 R0, RZ, RZ, UR4 ;  /* 0x00000004ff007e24 */ /* 0x004fca000f8e00ff */
[----:B------:R-:W-:Y:S01]  /*0a10*/  ULDC UR4, c[0x0][0xc3c] ;  /* 0x00030f0000047ab9 */ /* 0x000fe20000000800 */
[----:B------:R-:W-:Y:S01]  /*0a20*/  LEA R18, R0, R18, 0x18 ;  /* 0x0000001200127211 */ /* 0x000fe200078ec0ff */
[----:B------:R-:W-:Y:S04]  /*0a30*/  STL [R1+0x10], R0 ;  /* 0x0000100001007387 */ /* 0x000fe80000100800 */
[----:B------:R-:W0:Y:S01]  /*0a40*/  LDS.128 R24, [R18+0x19cd0] ;  /* 0x019cd00012187984 */ /* 0x000e220000000c00 */
[----:B------:R-:W-:Y:S06]  /*0a50*/  BAR.ARV 0x4, 0x200 ;  /* 0x0108000000007b1d */ /* 0x000fec0000002000 */
[----:B0-----:R-:W-:-:S13]  /*0a60*/  ISETP.GE.AND P0, PT, R27, UR4, PT ;  /* 0x000000041b007c0c */ /* 0x001fda000bf06270 */
[----:B------:R-:W-:Y:S05]  /*0a70*/  @P0 BRA `(.L_x_13138) ;  /* 0x000001e000040947 */ /* 0x000fea0003800000 */
[----:B------:R-:W0:Y:S02]  /*0a80*/  S2R R0, SR_TID.X ;  /* 0x0000000000007919 */ /* 0x000e240000002100 */
[----:B0-----:R-:W-:-:S05]  /*0a90*/  VIADD R21, R0, 0xffffff80 ;  /* 0xffffff8000157836 */ /* 0x001fca0000000000 */
[-C--:B------:R-:W-:Y:S02]  /*0aa0*/  LEA.HI R3, R21, R21.reuse, RZ, 0x1 ;  /* 0x0000001515037211 */ /* 0x080fe400078f08ff */
[----:B------:R-:W-:Y:S02]  /*0ab0*/  SHF.R.S32.HI R0, RZ, 0x1f, R21 ;  /* 0x0000001fff007819 */ /* 0x000fe40000011415 */
[--C-:B------:R-:W-:Y:S02]  /*0ac0*/  SHF.R.S32.HI R157, RZ, 0x1, R3.reuse ;  /* 0x00000001ff9d7819 */ /* 0x100fe40000011403 */
[----:B------:R-:W-:Y:S02]  /*0ad0*/  SHF.R.S32.HI R6, RZ, 0x1f, R3 ;  /* 0x0000001fff067819 */ /* 0x000fe40000011403 */
[----:B------:R-:W-:Y:S02]  /*0ae0*/  LOP3.LUT R3, R3, 0xfffffffe, RZ, 0xc0, !PT ;  /* 0xfffffffe03037812 */ /* 0x000fe400078ec0ff */
[----:B------:R-:W-:-:S02]  /*0af0*/  LEA.HI R2, R0, R21, RZ, 0x5 ;  /* 0x0000001500027211 */ /* 0x000fc400078f28ff */
[----:B------:R-:W-:Y:S01]  /*0b00*/  LEA.HI R5, R0, R21, RZ, 0x4 ;  /* 0x0000001500057211 */ /* 0x000fe200078f20ff */
[----:B------:R-:W-:Y:S01]  /*0b10*/  IMAD.IADD R16, R21, 0x1, -R3 ;  /* 0x0000000115107824 */ /* 0x000fe200078e0a03 */
[----:B------:R-:W-:Y:S01]  /*0b20*/  LEA.HI R6, R6, R157, RZ, 0x2 ;  /* 0x0000009d06067211 */ /* 0x000fe200078f10ff */
[----:B------:R-:W-:Y:S01]  /*0b30*/  IMAD.SHL.U32 R4, R2, 0x10, RZ ;  /* 0x0000001002047824 */ /* 0x000fe200078e00ff */
[----:B------:R-:W-:Y:S01]  /*0b40*/  LOP3.LUT R2, R5, 0x7fffff0, RZ, 0xc0, !PT ;  /* 0x07fffff005027812 */ /* 0x000fe200078ec0ff */
[----:B------:R-:W-:Y:S01]  /*0b50*/  IMAD.SHL.U32 R28, R16, 0x8, RZ ;  /* 0x00000008101c7824 */ /* 0x000fe200078e00ff */
[----:B------:R-:W-:Y:S02]  /*0b60*/  LOP3.LUT R6, R6, 0x7fffffc, RZ, 0xc0, !PT ;  /* 0x07fffffc06067812 */ /* 0x000fe400078ec0ff */
[----:B------:R-:W-:Y:S01]  /*0b70*/  LOP3.LUT R7, R4, 0xfffffe00, RZ, 0xc0, !PT ;  /* 0xfffffe0004077812 */ /* 0x000fe200078ec0ff */
[----:B------:R-:W-:Y:S01]  /*0b80*/  VIADD R11, R28, 0x20 ;  /* 0x000000201c0b7836 */ /* 0x000fe20000000000 */
[----:B------:R-:W-:Y:S01]  /*0b90*/  STL [R1], R28 ;  /* 0x0000001c01007387 */ /* 0x000fe20000100800 */
[----:B------:R-:W-:Y:S01]  /*0ba0*/  IMAD.IADD R4, R21, 0x1, -R2 ;  /* 0x0000000115047824 */ /* 0x000fe200078e0a02 */
[----:B------:R-:W-:Y:S01]  /*0bb0*/  LEA.HI R2, R0, R21, RZ, 0x7 ;  /* 0x0000001500027211 */ /* 0x000fe200078f38ff */
[----:B------:R-:W-:Y:S01]  /*0bc0*/  IMAD.IADD R6, R157, 0x1, -R6 ;  /* 0x000000019d067824 */ /* 0x000fe200078e0a06 */
[----:B------:R0:W-:Y:S01]  /*0bd0*/  STL [R1+0x24], R11 ;  /* 0x0000240b01007387 */ /* 0x0001e20000100800 */
[----:B------:R-:W-:Y:S01]  /*0be0*/  IMAD R9, R4, 0x20, R7 ;  /* 0x0000002004097824 */ /* 0x000fe200078e0207 */
[----:B------:R-:W-:-:S02]  /*0bf0*/  LOP3.LUT R7, R2, 0xffffff80, RZ, 0xc0, !PT ;  /* 0xffffff8002077812 */ /* 0x000fc400078ec0ff */
[----:B------:R-:W2:Y:S01]  /*0c00*/  LDL.LU R19, [R1+0x30] ;  /* 0x0000300001137983 */ /* 0x000ea20000300800 */
[----:B------:R-:W-:Y:S02]  /*0c10*/  LEA.HI R4, R0, R21, RZ, 0x3 ;  /* 0x0000001500047211 */ /* 0x000fe400078f18ff */
[----:B------:R-:W-:Y:S01]  /*0c20*/  IMAD.IADD R15, R21, 0x1, -R7 ;  /* 0x00000001150f7824 */ /* 0x000fe200078e0a07 */
[----:B------:R-:W-:Y:S02]  /*0c30*/  SHF.R.S32.HI R7, RZ, 0x4, R5 ;  /* 0x00000004ff077819 */ /* 0x000fe40000011405 */
[----:B------:R-:W-:Y:S02]  /*0c40*/  SHF.R.S32.HI R22, RZ, 0x7, R2 ;  /* 0x00000007ff167819 */ /* 0x000fe40000011402 */
[----:B------:R-:W-:Y:S01]  /*0c50*/  LEA.HI R5, R5, R7, RZ, 0x1 ;  /* 0x0000000705057211 */ /* 0x000fe200078f08ff */
[----:B------:R-:W-:Y:S01]  /*0c60*/  IMAD R13, R7, 0x8, R6 ;  /* 0x00000008070d7824 */ /* 0x000fe200078e0206 */
[----:B------:R-:W-:Y:S01]  /*0c70*/  SHF.R.S32.HI R8, RZ, 0x1f, R15 ;  /* 0x0000001fff087819 */ /* 0x000fe2000001140f */
[----:B------:R-:W-:Y:S01]  /*0c80*/  IMAD.IADD R6, R28, 0x1, R11 ;  /* 0x000000011c067824 */ /* 0x000fe200078e020b */
[----:B------:R-:W-:-:S02]  /*0c90*/  LOP3.LUT R2, R5, 0x1ffffffe, RZ, 0xc0, !PT ;  /* 0x1ffffffe05027812 */ /* 0x000fc400078ec0ff */
[----:B------:R-:W-:Y:S02]  /*0ca0*/  LEA.HI R10, R8, R15, RZ, 0x2 ;  /* 0x0000000f080a7211 */ /* 0x000fe400078f10ff */
[----:B------:R-:W-:Y:S01]  /*0cb0*/  SHF.R.S32.HI R4, RZ, 0x3, R4 ;  /* 0x00000003ff047819 */ /* 0x000fe20000011404 */
[----:B------:R-:W-:Y:S01]  /*0cc0*/  IMAD.IADD R2, R7, 0x1, -R2 ;  /* 0x0000000107027824 */ /* 0x000fe200078e0a02 */
[--C-:B------:R-:W-:Y:S02]  /*0cd0*/  SHF.R.S32.HI R5, RZ, 0x2, R10.reuse ;  /* 0x00000002ff057819 */ /* 0x100fe4000001140a */
[----:B------:R-:W-:Y:S02]  /*0ce0*/  SHF.R.S32.HI R12, RZ, 0x1f, R10 ;  /* 0x0000001fff0c7819 */ /* 0x000fe4000001140a */
[----:B------:R-:W-:Y:S01]  /*0cf0*/  SHF.R.S32.HI R7, RZ, 0x1f, R6 ;  /* 0x0000001fff077819 */ /* 0x000fe20000011406 */
[----:B------:R-:W-:Y:S01]  /*0d00*/  IMAD.SHL.U32 R4, R4, 0x80, RZ ;  /* 0x0000008004047824 */ /* 0x000fe200078e00ff */
[----:B------:R-:W-:-:S02]  /*0d10*/  LEA.HI R12, R12, R5, RZ, 0x3 ;  /* 0x000000050c0c7211 */ /* 0x000fc400078f18ff */
[CC--:B0-----:R-:W-:Y:S02]  /*0d20*/  LEA.HI R11, R7.reuse, R6.reuse, RZ, 0x4 ;  /* 0x00000006070b7211 */ /* 0x0c1fe400078f20ff */
[----:B------:R-:W-:Y:S02]  /*0d30*/  LEA.HI R6, R7, R6, RZ, 0x5 ;  /* 0x0000000607067211 */ /* 0x000fe400078f28ff */
[----:B------:R-:W-:Y:S02]  /*0d40*/  LOP3.LUT R20, R4, 0x80, RZ, 0xc0, !PT ;  /* 0x0000008004147812 */ /* 0x000fe400078ec0ff */
[----:B------:R-:W-:Y:S02]  /*0d50*/  LOP3.LUT R12, R12, 0xfffffff8, RZ, 0xc0, !PT ;  /* 0xfffffff80c0c7812 */ /* 0x000fe400078ec0ff */
[----:B------:R-:W-:Y:S01]  /*0d60*/  LEA.HI R8, R8, R15, RZ, 0x5 ;  /* 0x0000000f08087211 */ /* 0x000fe200078f28ff */
[----:B------:R-:W-:Y:S01]  /*0d70*/  IMAD.SHL.U32 R13, R13, 0x20, RZ ;  /* 0x000000200d0d7824 */ /* 0x000fe200078e00ff */
[----:B------:R-:W-:-:S02]  /*0d80*/  SHF.R.S32.HI R6, RZ, 0x5, R6 ;  /* 0x00000005ff067819 */ /* 0x000fc40000011406 */
[----:B------:R-:W-:Y:S02]  /*0d90*/  SHF.R.U32.HI R14, RZ, 0x3, R20 ;  /* 0x00000003ff0e7819 */ /* 0x000fe40000011614 */
[----:B------:R-:W-:Y:S01]  /*0da0*/  LOP3.LUT R4, R20, 0x10, R11, 0xf8, !PT ;  /* 0x0000001014047812 */ /* 0x000fe200078ef80b */
[----:B------:R-:W-:Y:S01]  /*0db0*/  IMAD.IADD R5, R5, 0x1, -R12 ;  /* 0x0000000105057824 */ /* 0x000fe200078e0a0c */
[----:B------:R-:W-:Y:S01]  /*0dc0*/  SHF.R.S32.HI R8, RZ, 0x5, R8 ;  /* 0x00000005ff087819 */ /* 0x000fe20000011408 */
[----:B------:R-:W-:Y:S01]  /*0dd0*/  IMAD R7, R6, 0x1800, R13 ;  /* 0x0000180006077824 */ /* 0x000fe200078e020d */
[----:B------:R-:W-:Y:S01]  /*0de0*/  LOP3.LUT R4, R4, R14, RZ, 0x3c, !PT ;  /* 0x0000000e04047212 */ /* 0x000fe200078e3cff */
[----:B------:R-:W-:Y:S01]  /*0df0*/  IMAD.HI R3, R22, 0x55555556, RZ ;  /* 0x5555555616037827 */ /* 0x000fe200078e02ff */
[----:B------:R-:W-:Y:S03]  /*0e00*/  STL [R1+0x18], R20 ;  /* 0x0000181401007387 */ /* 0x000fe60000100800 */
[----:B------:R-:W-:-:S02]  /*0e10*/  IMAD R8, R8, 0x10, R5 ;  /* 0x0000001008087824 */ /* 0x000fc400078e0205 */
[----:B------:R-:W-:Y:S01]  /*0e20*/  IMAD R5, R2, 0x8, R9 ;  /* 0x0000000802057824 */ /* 0x000fe200078e0209 */
[----:B------:R-:W-:Y:S01]  /*0e30*/  IADD3 R2, R18, R7, R4 ;  /* 0x0000000712027210 */ /* 0x000fe20007ffe004 */
[----:B------:R-:W-:Y:S01]  /*0e40*/  STL [R1+0x28], R13 ;  /* 0x0000280d01007387 */ /* 0x000fe20000100800 */
[----:B------:R-:W-:Y:S02]  /*0e50*/  LEA.HI R0, R0, R21, RZ, 0x2 ;  /* 0x0000001500007211 */ /* 0x000fe400078f10ff */
[----:B------:R-:W-:Y:S01]  /*0e60*/  LEA.HI R3, R3, R3, RZ, 0x1 ;  /* 0x0000000303037211 */ /* 0x000fe200078f08ff */
[----:B------:R-:W-:Y:S04]  /*0e70*/  STL [R1+0xa8], R14 ;  /* 0x0000a80e01007387 */ /* 0x000fe80000100800 */
[----:B------:R-:W-:Y:S04]  /*0e80*/  STL [R1+0xb0], R5 ;  /* 0x0000b00501007387 */ /* 0x000fe80000100800 */
[----:B------:R0:W-:Y:S01]  /*0e90*/  STL [R1+0xa4], R2 ;  /* 0x0000a40201007387 */ /* 0x0001e20000100800 */
[----:B------:R-:W-:-:S02]  /*0ea0*/  IMAD R3, R3, -0x3, R22 ;  /* 0xfffffffd03037824 */ /* 0x000fc400078e0216 */
[----:B------:R-:W-:Y:S01]  /*0eb0*/  IMAD.SHL.U32 R16, R16, 0x10, RZ ;  /* 0x0000001010107824 */ /* 0x000fe200078e00ff */
[----:B0-----:R-:W-:Y:S01]  /*0ec0*/  LOP3.LUT R2, R0, 0xfffffffc, RZ, 0xc0, !PT ;  /* 0xfffffffc00027812 */ /* 0x001fe200078ec0ff */
[----:B------:R-:W-:-:S04]  /*0ed0*/  IMAD R3, R3, 0x40, R8 ;  /* 0x0000004003037824 */ /* 0x000fc800078e0208 */
[----:B------:R-:W-:Y:S01]  /*0ee0*/  IMAD.IADD R6, R21, 0x1, -R2 ;  /* 0x0000000115067824 */ /* 0x000fe200078e0a02 */
[----:B------:R-:W-:Y:S01]  /*0ef0*/  SHF.R.S32.HI R2, RZ, 0x2, R0 ;  /* 0x00000002ff027819 */ /* 0x000fe20000011400 */
[----:B------:R-:W-:Y:S02]  /*0f00*/  VIADD R155, R16, 0x40 ;  /* 0x00000040109b7836 */ /* 0x000fe40000000000 */
[C---:B------:R-:W-:Y:S01]  /*0f10*/  IMAD.SHL.U32 R4, R6.reuse, 0x8, RZ ;  /* 0x0000000806047824 */ /* 0x040fe200078e00ff */
[----:B------:R-:W-:Y:S01]  /*0f20*/  LEA.HI R0, R6, R6, RZ, 0x1 ;  /* 0x0000000606007211 */ /* 0x000fe200078f08ff */
[----:B------:R-:W-:Y:S01]  /*0f30*/  VIADD R5, R28, 0x10 ;  /* 0x000000101c057836 */ /* 0x000fe20000000000 */
[----:B------:R-:W-:Y:S01]  /*0f40*/  STL [R1+0xac], R3 ;  /* 0x0000ac0301007387 */ /* 0x000fe20000100800 */
[----:B------:R-:W-:Y:S02]  /*0f50*/  LOP3.LUT R10, R10, 0x7ffffffc, RZ, 0xc0, !PT ;  /* 0x7ffffffc0a0a7812 */ /* 0x000fe400078ec0ff */
[----:B------:R-:W-:Y:S01]  /*0f60*/  LOP3.LUT R2, R0, 0x1ffffffe, RZ, 0xc0, !PT ;  /* 0x1ffffffe00027812 */ /* 0x000fe200078ec0ff */
[----:B------:R-:W-:Y:S01]  /*0f70*/  STL [R1+0x64], RZ ;  /* 0x000064ff01007387 */ /* 0x000fe20000100800 */
[----:B------:R-:W-:-:S02]  /*0f80*/  LOP3.LUT R0, R20, 0x10, R16, 0xf8, !PT ;  /* 0x0000001014007812 */ /* 0x000fc400078ef810 */
[----:B------:R-:W-:Y:S01]  /*0f90*/  SHF.R.S32.HI R7, RZ, 0x1f, R155 ;  /* 0x0000001fff077819 */ /* 0x000fe2000001149b */
[----:B------:R-:W-:Y:S04]  /*0fa0*/  STL [R1+0x54], R4 ;  /* 0x0000540401007387 */ /* 0x000fe80000100800 */
[----:B------:R0:W-:Y:S01]  /*0fb0*/  STL [R1+0x20], R5 ;  /* 0x0000200501007387 */ /* 0x0001e20000100800 */
[----:B------:R-:W-:Y:S01]  /*0fc0*/  IMAD.IADD R10, R15, 0x1, -R10 ;  /* 0x000000010f0a7824 */ /* 0x000fe200078e0a0a */
[----:B------:R-:W-:Y:S01]  /*0fd0*/  LOP3.LUT R0, R0, R14, RZ, 0x3c, !PT ;  /* 0x0000000e00007212 */ /* 0x000fe200078e3cff */
[----:B------:R-:W-:Y:S01]  /*0fe0*/  IMAD.IADD R2, R6, 0x1, -R2 ;  /* 0x0000000106027824 */ /* 0x000fe200078e0a02 */
[----:B------:R-:W-:Y:S01]  /*0ff0*/  STL [R1+0x1c], R7 ;  /* 0x00001c0701007387 */ /* 0x000fe20000100800 */
[----:B0-----:R-:W-:-:S02]  /*1000*/  VIADD R5, R4, 0x20 ;  /* 0x0000002004057836 */ /* 0x001fc40000000000 */
[----:B------:R-:W-:-:S03]  /*1010*/  VIADD R4, R4, 0x40 ;  /* 0x0000004004047836 */ /* 0x000fc60000000000 */
[----:B------:R0:W-:Y:S01]  /*1020*/  STL [R1+0x6c], R5 ;  /* 0x00006c0501007387 */ /* 0x0001e20000100800 */
[----:B------:R-:W-:Y:S01]  /*1030*/  SHF.R.S32.HI R6, RZ, 0x1f, R5 ;  /* 0x0000001fff067819 */ /* 0x000fe20000011405 */
[----:B------:R-:W-:Y:S02]  /*1040*/  IMAD.SHL.U32 R8, R10, 0x2, RZ ;  /* 0x000000020a087824 */ /* 0x000fe400078e00ff */
[----:B------:R-:W-:Y:S01]  /*1050*/  IMAD.IADD R0, R13, 0x1, R0 ;  /* 0x000000010d007824 */ /* 0x000fe200078e0200 */
[----:B------:R1:W-:Y:S01]  /*1060*/  STL [R1+0x78], R4 ;  /* 0x0000780401007387 */ /* 0x0003e20000100800 */
[----:B0-----:R-:W-:-:S03]  /*1070*/  SHF.R.S32.HI R5, RZ, 0x1f, R4 ;  /* 0x0000001fff057819 */ /* 0x001fc60000011404 */
[----:B------:R0:W-:Y:S04]  /*1080*/  STL [R1+0xb8], R6 ;  /* 0x0000b80601007387 */ /* 0x0001e80000100800 */
[----:B------:R-:W-:Y:S01]  /*1090*/  STL [R1+0xb4], R5 ;  /* 0x0000b40501007387 */ /* 0x000fe20000100800 */
[----:B-1----:R-:W-:-:S03]  /*10a0*/  SHF.R.S32.HI R4, RZ, 0x4, R11 ;  /* 0x00000004ff047819 */ /* 0x002fc6000001140b */
[----:B------:R-:W-:Y:S01]  /*10b0*/  STL [R1+0x40], R8 ;  /* 0x0000400801007387 */ /* 0x000fe20000100800 */
[----:B------:R-:W-:-:S03]  /*10c0*/  VIADD R7, R8, 0x38 ;  /* 0x0000003808077836 */ /* 0x000fc60000000000 */
[----:B------:R1:W-:Y:S01]  /*10d0*/  STL [R1+0x48], R0 ;  /* 0x0000480001007387 */ /* 0x0003e20000100800 */
[----:B0-----:R-:W-:-:S03]  /*10e0*/  VIADD R6, R8, 0x40 ;  /* 0x0000004008067836 */ /* 0x001fc60000000000 */
[----:B------:R0:W-:Y:S01]  /*10f0*/  STL [R1+0x14], R4 ;  /* 0x0000140401007387 */ /* 0x0001e20000100800 */
[C---:B-1----:R-:W-:Y:S02]  /*1100*/  VIADD R0, R8.reuse, 0x30 ;  /* 0x0000003008007836 */ /* 0x042fe40000000000 */
[C---:B------:R-:W-:Y:S02]  /*1110*/  VIADD R5, R8.reuse, 0x48 ;  /* 0x0000004808057836 */ /* 0x040fe40000000000 */
[C---:B0-----:R-:W-:Y:S01]  /*1120*/  VIADD R4, R8.reuse, 0x50 ;  /* 0x0000005008047836 */ /* 0x041fe20000000000 */
[----:B------:R0:W-:Y:S04]  /*1130*/  STL [R1+0x74], R0 ;  /* 0x0000740001007387 */ /* 0x0001e80000100800 */
[----:B------:R1:W-:Y:S01]  /*1140*/  STL [R1+0x8c], R7 ;  /* 0x00008c0701007387 */ /* 0x0003e20000100800 */
[----:B0-----:R-:W-:Y:S01]  /*1150*/  VIADD R0, R8, 0x58 ;  /* 0x0000005808007836 */ /* 0x001fe20000000000 */
[----:B------:R-:W-:-:S02]  /*1160*/  SHF.R.S32.HI R8, RZ, 0x1f, R7 ;  /* 0x0000001fff087819 */ /* 0x000fc40000011407 */
        /* <DEDUP_REMOVED lines=8> */
[----:B------:R1:W-:Y:S01]  /*11f0*/  STL [R1+0x7c], R0 ;  /* 0x00007c0001007387 */ /* 0x0003e20000100800 */
[----:B0-----:R-:W-:-:S03]  /*1200*/  SHF.R.S32.HI R4, RZ, 0x1f, R0 ;  /* 0x0000001fff047819 */ /* 0x001fc60000011400 */
[----:B------:R0:W-:Y:S01]  /*1210*/  STL [R1+0x98], R6 ;  /* 0x0000980601007387 */ /* 0x0001e20000100800 */
[----:B-1----:R-:W-:-:S03]  /*1220*/  IMAD R0, R2, 0x8, R3 ;  /* 0x0000000802007824 */ /* 0x002fc600078e0203 */
[----:B------:R0:W-:Y:S04]  /*1230*/  STL [R1+0x94], R5 ;  /* 0x0000940501007387 */ /* 0x0001e80000100800 */
[----:B------:R0:W-:Y:S04]  /*1240*/  STL [R1+0x4c], R0 ;  /* 0x00004c0001007387 */ /* 0x0001e80000100800 */
[----:B------:R0:W-:Y:S01]  /*1250*/  STL [R1+0x90], R4 ;  /* 0x0000900401007387 */ /* 0x0001e20000100800 */
[----:B------:R-:W-:Y:S02]  /*1260*/  IMAD.MOV.U32 R156, RZ, RZ, RZ ;  /* 0x000000ffff9c7224 */ /* 0x000fe400078e00ff */
[----:B------:R-:W-:-:S02]  /*1270*/  IMAD.MOV.U32 R153, RZ, RZ, RZ ;  /* 0x000000ffff997224 */ /* 0x000fc400078e00ff */
[----:B------:R-:W-:Y:S01]  /*1280*/  IMAD.MOV.U32 R23, RZ, RZ, RZ ;  /* 0x000000ffff177224 */ /* 0x000fe200078e00ff */
[----:B--2---:R-:W-:Y:S01]  /*1290*/  LOP3.LUT R154, R19, 0x1, RZ, 0xfc, !PT ;  /* 0x00000001139a7812 */ /* 0x004fe200078efcff */
[----:B0-----:R-:W-:-:S07]  /*12a0*/  IMAD.MOV.U32 R19, RZ, RZ, RZ ;  /* 0x000000ffff137224 */ /* 0x001fce00078e00ff */
.L_x_13280:
[----:B012-4-:R-:W0:Y:S01]  /*12b0*/  LDC.64 R2, c[0x0][0xc88] ;  /* 0x00032200ff027b82 */ /* 0x017e220000000a00 */
[----:B------:R-:W-:Y:S01]  /*12c0*/  ULDC.64 UR4, c[0x0][0xa28] ;  /* 0x00028a0000047ab9 */ /* 0x000fe20000000a00 */
[----:B------:R-:W-:Y:S01]  /*12d0*/  ULDC.64 UR8, c[0x0][0xa18] ;  /* 0x0002860000087ab9 */ /* 0x000fe20000000a00 */
[----:B------:R-:W-:Y:S01]  /*12e0*/  ULDC.64 UR6, c[0x0][0xa08] ;  /* 0x0002820000067ab9 */ /* 0x000fe20000000a00 */
[----:B0-----:R-:W-:-:S05]  /*12f0*/  IMAD.WIDE R2, R27, 0x4, R2 ;  /* 0x000000041b027825 */ /* 0x001fca00078e0202 */
[----:B------:R-:W2:Y:S01]  /*1300*/  LDG.E R28, desc[UR40][R2.64] ;  /* 0x00000028021c7981 */ /* 0x000ea2000c1e1900 */
[----:B------:R-:W-:Y:S01]  /*1310*/  ISETP.NE.U32.AND P2, PT, RZ, UR4, PT ;  /* 0x00000004ff007c0c */ /* 0x000fe2000bf45070 */
[----:B---3--:R-:W-:Y:S01]  /*1320*/  IMAD.MOV.U32 R8, RZ, RZ, RZ ;  /* 0x000000ffff087224 */ /* 0x008fe200078e00ff */
[----:B------:R-:W-:Y:S01]  /*1330*/  ISETP.NE.U32.AND P1, PT, RZ, UR8, PT ;  /* 0x00000008ff007c0c */ /* 0x000fe2000bf25070 */
[----:B------:R-:W-:Y:S01]  /*1340*/  IMAD.MOV.U32 R66, RZ, RZ, RZ ;  /* 0x000000ffff427224 */ /* 0x000fe200078e00ff */
[----:B------:R-:W-:Y:S02]  /*1350*/  ISETP.NE.AND.EX P2, PT, RZ, UR5, PT, P2 ;  /* 0x00000005ff007c0c */ /* 0x000fe4000bf45320 */
[----:B------:R-:W-:Y:S02]  /*1360*/  ISETP.NE.AND.EX P1, PT, RZ, UR9, PT, P1 ;  /* 0x00000009ff007c0c */ /* 0x000fe4000bf25310 */
[----:B------:R-:W-:-:S04]  /*1370*/  ISETP.NE.U32.AND P0, PT, RZ, UR6, PT ;  /* 0x00000006ff007c0c */ /* 0x000fc8000bf05070 */
[----:B------:R-:W-:Y:S02]  /*1380*/  ISETP.NE.AND.EX P0, PT, RZ, UR7, PT, P0 ;  /* 0x00000007ff007c0c */ /* 0x000fe4000bf05300 */
[----:B--2---:R-:W-:Y:S01]  /*1390*/  SHF.R.S32.HI R0, RZ, 0x1f, R28 ;  /* 0x0000001fff007819 */ /* 0x004fe2000001141c */
[C---:B------:R-:W-:Y:S02]  /*13a0*/  IMAD.SHL.U32 R33, R28.reuse, 0x4, RZ ;  /* 0x000000041c217824 */ /* 0x040fe400078e00ff */
[C---:B------:R-:W-:Y:S01]  /*13b0*/  @P2 LEA R2, P3, R28.reuse, UR4, 0x2 ;  /* 0x000000041c022c11 */ /* 0x040fe2000f8610ff */
[----:B------:R-:W-:Y:S01]  /*13c0*/  STL [R1+0x50], R28 ;  /* 0x0000501c01007387 */ /* 0x000fe20000100800 */
[C-C-:B------:R-:W-:Y:S02]  /*13d0*/  SHF.L.U64.HI R32, R28.reuse, 0x2, R0.reuse ;  /* 0x000000021c207819 */ /* 0x140fe40000010200 */
[----:B------:R-:W-:Y:S01]  /*13e0*/  @P2 LEA.HI.X R3, R28, UR5, R0, 0x2, P3 ;  /* 0x000000051c032c11 */ /* 0x000fe200098f1400 */
[----:B------:R-:W-:Y:S01]  /*13f0*/  ULDC UR4, c[0x0][0x288] ;  /* 0x0000a20000047ab9 */ /* 0x000fe20000000800 */
[----:B------:R0:W-:Y:S01]  /*1400*/  STL [R1+0x68], R0 ;  /* 0x0000680001007387 */ /* 0x0001e20000100800 */
[----:B------:R-:W-:-:S03]  /*1410*/  IADD3 R6, P4, R33, UR6, RZ ;  /* 0x0000000621067c10 */ /* 0x000fc6000ff9e0ff */
[----:B-----5:R1:W5:Y:S01]  /*1420*/  @P2 LDG.E R8, desc[UR40][R2.64] ;  /* 0x0000002802082981 */ /* 0x020362000c1e1900 */
[----:B------:R-:W-:Y:S02]  /*1430*/  @P1 IADD3 R4, P2, R33, UR8, RZ ;  /* 0x0000000821041c10 */ /* 0x000fe4000ff5e0ff */
[C---:B------:R-:W-:Y:S01]  /*1440*/  IADD3.X R7, R32.reuse, UR7, RZ, P4, !PT ;  /* 0x0000000720077c10 */ /* 0x040fe2000a7fe4ff */
[----:B------:R-:W-:Y:S01]  /*1450*/  STL [R1+0x5c], R33 ;  /* 0x00005c2101007387 */ /* 0x000fe20000100800 */
[----:B------:R-:W-:Y:S01]  /*1460*/  @P1 IADD3.X R5, R32, UR9, RZ, P2, !PT ;  /* 0x0000000920051c10 */ /* 0x000fe200097fe4ff */
[----:B0-----:R-:W-:Y:S01]  /*1470*/  IMAD.U32 R0, RZ, RZ, UR4 ;  /* 0x00000004ff007e24 */ /* 0x001fe2000f8e00ff */
[----:B------:R-:W-:Y:S01]  /*1480*/  ULDC.64 UR4, c[0x0][0x418] ;  /* 0x0001060000047ab9 */ /* 0x000fe20000000a00 */
[----:B------:R0:W5:Y:S01]  /*1490*/  @P0 LDG.E R66, desc[UR40][R6.64] ;  /* 0x0000002806420981 */ /* 0x000162000c1e1900 */
[----:B------:R-:W-:-:S03]  /*14a0*/  ULDC.64 UR8, c[0x0][0xa20] ;  /* 0x0002880000087ab9 */ /* 0x000fc60000000a00 */
[----:B------:R-:W2:Y:S01]  /*14b0*/  @P1 LDG.E R0, desc[UR40][R4.64] ;  /* 0x0000002804001981 */ /* 0x000ea2000c1e1900 */
[----:B------:R-:W-:Y:S01]  /*14c0*/  UISETP.NE.U32.AND UP0, UPT, UR4, URZ, UPT ;  /* 0x0000003f0400728c */ /* 0x000fe2000bf05070 */
[----:B-1----:R-:W-:Y:S02]  /*14d0*/  LOP3.LUT R2, R26, 0xff000000, RZ, 0xc0, !PT ;  /* 0xff0000001a027812 */ /* 0x002fe400078ec0ff */
[----:B------:R-:W-:Y:S01]  /*14e0*/  ULDC UR4, c[0x0][0x424] ;  /* 0x0001090000047ab9 */ /* 0x000fe20000000800 */
[----:B------:R-:W-:Y:S01]  /*14f0*/  UISETP.NE.AND.EX UP0, UPT, UR5, URZ, UPT, UP0 ;  /* 0x0000003f0500728c */ /* 0x000fe2000bf05300 */
[----:B------:R-:W-:Y:S01]  /*1500*/  ISETP.NE.U32.AND P2, PT, RZ, UR8, PT ;  /* 0x00000008ff007c0c */ /* 0x000fe2000bf45070 */
[----:B------:R-:W-:Y:S01]  /*1510*/  STL [R1+0x60], R32 ;  /* 0x0000602001007387 */ /* 0x000fe20000100800 */
[----:B------:R-:W-:Y:S01]  /*1520*/  ULDC UR5, c[0x0][0x2f0] ;  /* 0x0000bc0000057ab9 */ /* 0x000fe20000000800 */
[----:B------:R-:W-:Y:S01]  /*1530*/  USEL UR4, UR4, 0x1, UP0 ;  /* 0x0000000104047887 */ /* 0x000fe20008000000 */
[----:B------:R-:W-:-:S02]  /*1540*/  SHF.R.U32.HI R3, RZ, 0x8, R2 ;  /* 0x00000008ff037819 */ /* 0x000fc40000011602 */
[----:B------:R-:W-:Y:S01]  /*1550*/  ISETP.NE.AND.EX P2, PT, RZ, UR9, PT, P2 ;  /* 0x00000009ff007c0c */ /* 0x000fe2000bf45320 */
[----:B------:R-:W-:-:S03]  /*1560*/  UIMAD UR4, UR4, UR5, URZ ;  /* 0x00000005040472a4 */ /* 0x000fc6000f8e023f */
[----:B------:R-:W-:Y:S01]  /*1570*/  ULDC UR5, c[0x0][0x348] ;  /* 0x0000d20000057ab9 */ /* 0x000fe20000000800 */
[C---:B------:R-:W-:Y:S01]  /*1580*/  LOP3.LUT R152, R26.reuse, 0xffff, RZ, 0xc0, !PT ;  /* 0x0000ffff1a987812 */ /* 0x040fe200078ec0ff */
[----:B--2---:R1:W-:Y:S01]  /*1590*/  STL [R1+0x38], R0 ;  /* 0x0000380001007387 */ /* 0x0043e20000100800 */
[----:B------:R-:W-:Y:S01]  /*15a0*/  IMAD.MOV.U32 R11, RZ, RZ, R0 ;  /* 0x000000ffff0b7224 */ /* 0x000fe200078e0000 */
[----:B-1----:R-:W-:-:S04]  /*15b0*/  LOP3.LUT R0, R26, 0xff0000, RZ, 0xc0, !PT ;  /* 0x00ff00001a007812 */ /* 0x002fc800078ec0ff */
[----:B------:R-:W-:Y:S01]  /*15c0*/  LEA.HI R10, R0, R3, RZ, 0x10 ;  /* 0x00000003000a7211 */ /* 0x000fe200078f80ff */
[----:B0-----:R-:W-:Y:S06]  /*15d0*/  @P1 BRA `(.L_x_13139) ;  /* 0x0000000000281947 */ /* 0x001fec0003800000 */
        /* <DEDUP_REMOVED lines=8> */
[----:B--2---:R-:W-:-:S05]  /*1660*/  IMAD.IADD R11, R5, 0x1, -R0 ;  /* 0x00000001050b7824 */ /* 0x004fca00078e0a00 */
[----:B------:R0:W-:Y:S02]  /*1670*/  STL [R1+0x38], R11 ;  /* 0x0000380b01007387 */ /* 0x0001e40000100800 */
.L_x_13139:
[----:B------:R-:W-:Y:S02]  /*1680*/  IMAD.U32 R41, RZ, RZ, UR5 ;  /* 0x00000005ff297e24 */ /* 0x000fe4000f8e00ff */
[----:B------:R-:W-:Y:S01]  /*1690*/  IMAD.U32 R29, RZ, RZ, UR4 ;  /* 0x00000004ff1d7e24 */ /* 0x000fe2000f8e00ff */
[----:B------:R-:W-:Y:S06]  /*16a0*/  @!P2 BRA `(.L_x_13140) ;  /* 0x000000000010a947 */ /* 0x000fec0003800000 */
[----:B------:R-:W-:-:S04]  /*16b0*/  IADD3 R2, P0, R33, UR8, RZ ;  /* 0x0000000821027c10 */ /* 0x000fc8000ff1e0ff */
[----:B------:R-:W-:-:S05]  /*16c0*/  IADD3.X R3, R32, UR9, RZ, P0, !PT ;  /* 0x0000000920037c10 */ /* 0x000fca00087fe4ff */
[----:B------:R1:W5:Y:S01]  /*16d0*/  LDG.E R29, desc[UR40][R2.64] ;  /* 0x00000028021d7981 */ /* 0x000362000c1e1900 */
[----:B------:R-:W-:Y:S05]  /*16e0*/  BRA `(.L_x_13141) ;  /* 0x0000000000107947 */ /* 0x000fea0003800000 */
.L_x_13140:
[----:B------:R-:W-:Y:S05]  /*16f0*/  @!P0 BRA `(.L_x_13141) ;  /* 0x00000000000c8947 */ /* 0x000fea0003800000 */
[----:B------:R-:W2:Y:S04]  /*1700*/  LDG.E R0, desc[UR40][R6.64] ;  /* 0x0000002806007981 */ /* 0x000ea8000c1e1900 */
[----:B------:R-:W2:Y:S02]  /*1710*/  LDG.E R29, desc[UR40][R6.64+0x4] ;  /* 0x00000428061d7981 */ /* 0x000ea4000c1e1900 */
[----:B--2---:R-:W-:-:S07]  /*1720*/  IMAD.IADD R29, R29, 0x1, -R0 ;  /* 0x000000011d1d7824 */ /* 0x004fce00078e0a00 */
.L_x_13141:
        /* <DEDUP_REMOVED lines=16> */
[----:B------:R-:W-:Y:S01]  /*1830*/  IMAD R12, R25, 0xc0, RZ ;  /* 0x000000c0190c7824 */ /* 0x000fe200078e02ff */
[----:B------:R-:W-:Y:S01]  /*1840*/  BSSY B0, `(.L_x_13142) ;  /* 0x000003a000007945 */ /* 0x000fe20003800000 */
[----:B------:R-:W-:Y:S02]  /*1850*/  IMAD.IADD R8, R29, 0x1, -R8 ;  /* 0x000000011d087824 */ /* 0x000fe400078e0a08 */
[----:B-1----:R-:W-:Y:S01]  /*1860*/  VIADD R2, R12, 0xbf ;  /* 0x000000bf0c027836 */ /* 0x002fe20000000000 */
[----:B------:R1:W-:Y:S07]  /*1870*/  STL [R1+0x34], R12 ;  /* 0x0000340c01007387 */ /* 0x0003ee0000100800 */
[----:B------:R-:W2:Y:S01]  /*1880*/  @P1 LDC R9, c[0x0][0x44c] ;  /* 0x00011300ff091b82 */ /* 0x000ea20000000800 */
[----:B-1----:R-:W-:-:S07]  /*1890*/  LOP3.LUT R12, R10, 0xff, RZ, 0xc0, !PT ;  /* 0x000000ff0a0c7812 */ /* 0x002fce00078ec0ff */
[----:B------:R-:W1:Y:S01]  /*18a0*/  @P1 LDC R3, c[0x0][0x450] ;  /* 0x00011400ff031b82 */ /* 0x000e620000000800 */
[----:B---3--:R-:W-:Y:S02]  /*18b0*/  @P0 IMAD.IADD R41, R7, 0x1, -R0 ;  /* 0x0000000107290824 */ /* 0x008fe400078e0a00 */
[----:B--2---:R-:W-:-:S04]  /*18c0*/  @P1 IMAD.HI.U32 R0, R2, R9, RZ ;  /* 0x0000000902001227 */ /* 0x004fc800078e00ff */
[----:B----4-:R-:W-:Y:S01]  /*18d0*/  IMAD.IADD R4, R8, 0x1, R41 ;  /* 0x0000000108047824 */ /* 0x010fe200078e0229 */
[----:B-1----:R-:W-:-:S03]  /*18e0*/  @P1 SHF.R.U32.HI R2, RZ, R3, R0 ;  /* 0x00000003ff021219 */ /* 0x002fc60000011600 */
[C---:B------:R-:W-:Y:S01]  /*18f0*/  VIADD R0, R4.reuse, 0x7f ;  /* 0x0000007f04007836 */ /* 0x040fe20000000000 */
[----:B------:R-:W-:Y:S01]  /*1900*/  IADD3 R40, R4, 0x80, -R11 ;  /* 0x0000008004287810 */ /* 0x000fe20007ffe80b */
[----:B------:R1:W-:Y:S03]  /*1910*/  STL [R1+0x3c], R4 ;  /* 0x00003c0401007387 */ /* 0x0003e60000100800 */
[----:B------:R-:W-:Y:S01]  /*1920*/  SHF.R.S32.HI R3, RZ, 0x1f, R0 ;  /* 0x0000001fff037819 */ /* 0x000fe20000011400 */
[----:B------:R-:W-:Y:S01]  /*1930*/  IMAD.IADD R2, R40, 0x1, R2 ;  /* 0x0000000128027824 */ /* 0x000fe200078e0202 */
[----:B------:R2:W-:Y:S02]  /*1940*/  STL [R1+0x70], R12 ;  /* 0x0000700c01007387 */ /* 0x0005e40000100800 */
[----:B------:R-:W-:Y:S02]  /*1950*/  LEA.HI R3, R3, R0, RZ, 0x7 ;  /* 0x0000000003037211 */ /* 0x000fe400078f38ff */
[----:B------:R-:W-:-:S02]  /*1960*/  SHF.R.S32.HI R5, RZ, 0x1f, R2 ;  /* 0x0000001fff057819 */ /* 0x000fc40000011402 */
[----:B-1----:R-:W-:Y:S02]  /*1970*/  SHF.R.U32.HI R4, RZ, 0x10, R10 ;  /* 0x00000010ff047819 */ /* 0x002fe4000001160a */
[----:B------:R-:W-:Y:S02]  /*1980*/  LEA.HI R5, R5, R2, RZ, 0x7 ;  /* 0x0000000205057211 */ /* 0x000fe400078f38ff */
[----:B------:R-:W-:Y:S01]  /*1990*/  SHF.R.S32.HI R27, RZ, 0x7, R3 ;  /* 0x00000007ff1b7819 */ /* 0x000fe20000011403 */
[----:B------:R2:W-:Y:S01]  /*19a0*/  STL [R1+0x58], R4 ;  /* 0x0000580401007387 */ /* 0x0005e20000100800 */
[----:B------:R-:W-:-:S04]  /*19b0*/  SHF.R.S32.HI R0, RZ, 0x7, R5 ;  /* 0x00000007ff007819 */ /* 0x000fc80000011405 */
[----:B------:R-:W-:Y:S01]  /*19c0*/  VIMNMX R6, R27, R0, PT ;  /* 0x000000001b067248 */ /* 0x000fe20003fe0100 */
[----:B------:R-:W-:-:S03]  /*19d0*/  IMAD.MOV.U32 R0, RZ, RZ, RZ ;  /* 0x000000ffff007224 */ /* 0x000fc600078e00ff */
[----:B------:R-:W-:-:S13]  /*19e0*/  ISETP.GE.AND P0, PT, R6, 0x1, PT ;  /* 0x000000010600780c */ /* 0x000fda0003f06270 */
[----:B--2---:R-:W-:Y:S05]  /*19f0*/  @!P0 BRA `(.L_x_13143) ;  /* 0x0000000000788947 */ /* 0x004fea0003800000 */
[----:B------:R-:W-:Y:S01]  /*1a00*/  ISETP.NE.AND P0, PT, R4, RZ, PT ;  /* 0x000000ff0400720c */ /* 0x000fe20003f05270 */
[----:B------:R-:W-:-:S03]  /*1a10*/  ULDC UR4, c[0x0][0x9f0] ;  /* 0x00027c0000047ab9 */ /* 0x000fc60000000800 */
[----:B------:R-:W-:-:S04]  /*1a20*/  SEL R9, R4, UR4, P0 ;  /* 0x0000000404097c07 */ /* 0x000fc80008000000 */
[-C--:B------:R-:W-:Y:S02]  /*1a30*/  IABS R5, R9.reuse ;  /* 0x0000000900057213 */ /* 0x080fe40000000000 */
[----:B------:R-:W-:Y:S02]  /*1a40*/  IADD3 R0, R9, -0x1, R6 ;  /* 0xffffffff09007810 */ /* 0x000fe40007ffe006 */
[----:B------:R-:W1:Y:S01]  /*1a50*/  I2F.RP R4, R5 ;  /* 0x0000000500047306 */ /* 0x000e620000209400 */
[----:B0-----:R-:W-:-:S05]  /*1a60*/  IABS R11, R9 ;  /* 0x00000009000b7213 */ /* 0x001fca0000000000 */
[----:B------:R-:W-:Y:S02]  /*1a70*/  IMAD.MOV R11, RZ, RZ, -R11 ;  /* 0x000000ffff0b7224 */ /* 0x000fe400078e0a0b */
[----:B-1----:R-:W0:Y:S02]  /*1a80*/  MUFU.RCP R4, R4 ;  /* 0x0000000400047308 */ /* 0x002e240000001000 */
        /* <DEDUP_REMOVED lines=21> */
.L_x_13143:
[----:B------:R-:W-:Y:S05]  /*1be0*/  BSYNC B0 ;  /* 0x0000000000007941 */ /* 0x000fea0003800000 */
.L_x_13142:
        /* <DEDUP_REMOVED lines=30> */
[----:B0-----:R-:W-:Y:S02]  /*1dd0*/  IMAD.U32 R11, RZ, RZ, UR7 ;  /* 0x00000007ff0b7e24 */ /* 0x001fe4000f8e00ff */
[----:B------:R-:W-:Y:S02]  /*1de0*/  IMAD.MOV.U32 R8, RZ, RZ, 0x70 ;  /* 0x00000070ff087424 */ /* 0x000fe400078e00ff */
[----:B------:R-:W-:Y:S02]  /*1df0*/  IMAD.MOV.U32 R12, RZ, RZ, 0x1 ;  /* 0x00000001ff0c7424 */ /* 0x000fe400078e00ff */
[----:B------:R-:W-:-:S07]  /*1e00*/  IMAD.MOV.U32 R13, RZ, RZ, RZ ;  /* 0x000000ffff0d7224 */ /* 0x000fce00078e00ff */
[----:B------:R-:W-:-:S07]  /*1e10*/  LEPC R20, `(.L_x_13146) ;  /* 0x000000001014794e */ /* 0x000fce0000000000 */
[----:B-1---5:R-:W-:Y:S05]  /*1e20*/  CALL.ABS.NOINC R14 ;  /* 0x000000000e007343 */ /* 0x022fea0003c00000 */
.L_x_13146:
[----:B------:R-:W-:Y:S05]  /*1e30*/  BSYNC B6 ;  /* 0x0000000000067941 */ /* 0x000fea0003800000 */
.L_x_13145:
        /* <DEDUP_REMOVED lines=20> */
.L_x_13148:
[----:B------:R-:W-:Y:S05]  /*1f80*/  BSYNC B6 ;  /* 0x0000000000067941 */ /* 0x000fea0003800000 */
.L_x_13147:
[----:B------:R-:W2:Y:S01]  /*1f90*/  LDL.64 R30, [R1] ;  /* 0x00000000011e7983 */ /* 0x000ea20000100a00 */
[----:B------:R-:W-:-:S03]  /*1fa0*/  ULDC.64 UR4, c[0x0][0x9f8] ;  /* 0x00027e0000047ab9 */ /* 0x000fc60000000a00 */
[----:B------:R-:W2:Y:S01]  /*1fb0*/  LDL.64 R20, [R1] ;  /* 0x0000000001147983 */ /* 0x000ea20000100a00 */
[----:B------:R-:W-:Y:S01]  /*1fc0*/  ISETP.NE.U32.AND P0, PT, RZ, UR4, PT ;  /* 0x00000004ff007c0c */ /* 0x000fe2000bf05070 */
[----:B------:R-:W-:Y:S01]  /*1fd0*/  IMAD.MOV.U32 R68, RZ, RZ, R28 ;  /* 0x000000ffff447224 */ /* 0x000fe200078e001c */
[----:B------:R-:W1:Y:S01]  /*1fe0*/  LDC.64 R60, c[0x0][0x3f8] ;  /* 0x0000fe00ff3c7b82 */ /* 0x000e620000000a00 */
[----:B0-----:R-:W3:Y:S01]  /*1ff0*/  LDL R11, [R1+0x18] ;  /* 0x00001800010b7983 */ /* 0x001ee20000100800 */
[----:B------:R-:W-:-:S03]  /*2000*/  ISETP.NE.AND.EX P0, PT, RZ, UR5, PT, P0 ;  /* 0x00000005ff007c0c */ /* 0x000fc6000bf05300 */
[----:B------:R-:W4:Y:S03]  /*2010*/  LDL R8, [R1+0xa8] ;  /* 0x0000a80001087983 */ /* 0x000f260000100800 */
[----:B------:R-:W0:Y:S07]  /*2020*/  LDC R55, c[0x0][0x3f4] ;  /* 0x0000fd00ff377b82 */ /* 0x000e2e0000000800 */
[----:B------:R-:W-:Y:S01]  /*2030*/  @P0 IADD3 R4, P1, R33, UR4, RZ ;  /* 0x0000000421040c10 */ /* 0x000fe2000ff3e0ff */
[----:B------:R-:W0:Y:S01]  /*2040*/  LDC.64 R58, c[0x0][0x408] ;  /* 0x00010200ff3a7b82 */ /* 0x000e220000000a00 */
[----:B------:R-:W-:Y:S01]  /*2050*/  VIADD R67, R16, 0x20 ;  /* 0x0000002010437836 */ /* 0x000fe20000000000 */
[----:B------:R-:W-:Y:S01]  /*2060*/  ULDC UR4, c[0x0][0x2f4] ;  /* 0x0000bd0000047ab9 */ /* 0x000fe20000000800 */
[----:B------:R-:W-:-:S05]  /*2070*/  @P0 IADD3.X R5, R32, UR5, RZ, P1, !PT ;  /* 0x0000000520050c10 */ /* 0x000fca0008ffe4ff */
[----:B------:R1:W4:Y:S01]  /*2080*/  @P0 LDG.E R68, desc[UR40][R4.64] ;  /* 0x0000002804440981 */ /* 0x000322000c1e1900 */
[----:B------:R-:W-:-:S04]  /*2090*/  ISETP.GE.AND P1, PT, R67, UR4, PT ;  /* 0x0000000443007c0c */ /* 0x000fc8000bf26270 */
[----:B------:R-:W-:Y:S01]  /*20a0*/  SEL R3, RZ, 0xffffffff, P1 ;  /* 0xffffffffff037807 */ /* 0x000fe20000800000 */
[----:B--2---:R-:W-:-:S05]  /*20b0*/  IMAD.MOV.U32 R20, RZ, RZ, R30 ;  /* 0x000000ffff147224 */ /* 0x004fca00078e001e */
[----:B------:R-:W-:-:S05]  /*20c0*/  SHF.R.S32.HI R21, RZ, 0x1f, R20 ;  /* 0x0000001fff157819 */ /* 0x000fca0000011414 */
[----:B------:R2:W-:Y:S04]  /*20d0*/  STL [R1+0x4], R21 ;  /* 0x0000041501007387 */ /* 0x0005e80000100800 */
[----:B------:R-:W2:Y:S01]  /*20e0*/  LDL R10, [R1+0x28] ;  /* 0x00002800010a7983 */ /* 0x000ea20000100800 */
[----:B-1----:R-:W-:Y:S01]  /*20f0*/  IMAD.SHL.U32 R5, R3, 0x2, RZ ;  /* 0x0000000203057824 */ /* 0x002fe200078e00ff */
[----:B------:R-:W-:Y:S02]  /*2100*/  ISETP.GE.AND P0, PT, R16, UR4, PT ;  /* 0x0000000410007c0c */ /* 0x000fe4000bf06270 */
[----:B------:R-:W-:Y:S02]  /*2110*/  SHF.R.S32.HI R3, RZ, 0x1f, R157 ;  /* 0x0000001fff037819 */ /* 0x000fe4000001149d */
[----:B------:R-:W-:-:S02]  /*2120*/  SEL R0, RZ, 0x1, P0 ;  /* 0x00000001ff007807 */ /* 0x000fc40000000000 */
[----:B------:R-:W-:Y:S01]  /*2130*/  SHF.R.S32.HI R17, RZ, 0x1f, R16 ;  /* 0x0000001fff117819 */ /* 0x000fe20000011410 */
[----:B------:R-:W-:Y:S01]  /*2140*/  IMAD R4, R3, R60, RZ ;  /* 0x0000003c03047224 */ /* 0x000fe200078e02ff */
[-C--:B0-----:R-:W-:Y:S02]  /*2150*/  ISETP.GE.AND P3, PT, R16, R55.reuse, PT ;  /* 0x000000371000720c */ /* 0x081fe40003f66270 */
[----:B------:R-:W-:Y:S01]  /*2160*/  ISETP.GE.AND P2, PT, R67, R55, PT ;  /* 0x000000374300720c */ /* 0x000fe20003f46270 */
[----:B------:R-:W-:Y:S01]  /*2170*/  IMAD R6, R3, R58, RZ ;  /* 0x0000003a03067224 */ /* 0x000fe200078e02ff */
[----:B------:R-:W-:Y:S01]  /*2180*/  LOP3.LUT R0, R5, 0x2, R0, 0xe2, !PT ;  /* 0x0000000205007812 */ /* 0x000fe200078ee200 */
[----:B------:R-:W-:Y:S01]  /*2190*/  IMAD R5, R157, R61, R4 ;  /* 0x0000003d9d057224 */ /* 0x000fe200078e0204 */
[----:B------:R-:W-:Y:S01]  /*21a0*/  SEL R3, R55, RZ, P3 ;  /* 0x000000ff37037207 */ /* 0x000fe20001800000 */
[----:B------:R-:W-:Y:S01]  /*21b0*/  IMAD.WIDE.U32 R46, R157, R60, R20 ;  /* 0x0000003c9d2e7225 */ /* 0x000fe200078e0014 */
[----:B------:R-:W-:-:S03]  /*21c0*/  SEL R4, R55, RZ, P2 ;  /* 0x000000ff37047207 */ /* 0x000fc60001000000 */
        /* <DEDUP_REMOVED lines=13> */
[----:B---3--:R-:W-:Y:S01]  /*22a0*/  LOP3.LUT R3, R11, 0x10, R65, 0xf8, !PT ;  /* 0x000000100b037812 */ /* 0x008fe200078ef841 */
[----:B------:R-:W-:Y:S01]  /*22b0*/  IMAD.SHL.U32 R6, R5, 0x80, RZ ;  /* 0x0000008005067824 */ /* 0x000fe200078e00ff */
[----:B------:R-:W-:Y:S02]  /*22c0*/  LOP3.LUT R5, R11, 0x10, R64, 0xf8, !PT ;  /* 0x000000100b057812 */ /* 0x000fe400078ef840 */
[----:B------:R-:W-:Y:S02]  /*22d0*/  LOP3.LUT R4, R4, 0xfffff000, RZ, 0xc0, !PT ;  /* 0xfffff00004047812 */ /* 0x000fe400078ec0ff */
[-C--:B----4-:R-:W-:Y:S02]  /*22e0*/  LOP3.LUT R3, R3, R8.reuse, RZ, 0x3c, !PT ;  /* 0x0000000803037212 */ /* 0x090fe400078e3cff */
[----:B------:R-:W-:Y:S02]  /*22f0*/  LOP3.LUT R6, R6, 0xfffff000, RZ, 0xc0, !PT ;  /* 0xfffff00006067812 */ /* 0x000fe400078ec0ff */
[----:B------:R-:W-:Y:S01]  /*2300*/  LOP3.LUT R5, R5, R8, RZ, 0x3c, !PT ;  /* 0x0000000805057212 */ /* 0x000fe200078e3cff */
[----:B------:R-:W0:Y:S01]  /*2310*/  S2R R28, SR_TID.X ;  /* 0x00000000001c7919 */ /* 0x000e220000002100 */
[----:B-----5:R-:W-:Y:S01]  /*2320*/  SHF.R.S32.HI R7, RZ, 0x1f, R24 ;  /* 0x0000001fff077819 */ /* 0x020fe20000011418 */
[----:B------:R-:W-:-:S04]  /*2330*/  IMAD.WIDE.U32 R42, R157, R58, R20 ;  /* 0x0000003a9d2a7225 */ /* 0x000fc800078e0014 */
[----:B--2---:R-:W-:-:S04]  /*2340*/  IMAD.WIDE.U32 R20, R157, R58, R16 ;  /* 0x0000003a9d147225 */ /* 0x004fc800078e0010 */
[----:B------:R-:W-:Y:S02]  /*2350*/  IMAD R8, R7, R60, RZ ;  /* 0x0000003c07087224 */ /* 0x000fe400078e02ff */
[----:B------:R-:W-:Y:S02]  /*2360*/  IMAD.IADD R43, R43, 0x1, R9 ;  /* 0x000000012b2b7824 */ /* 0x000fe400078e0209 */
[----:B------:R-:W-:Y:S02]  /*2370*/  IMAD.IADD R21, R9, 0x1, R21 ;  /* 0x0000000109157824 */ /* 0x000fe400078e0215 */
[----:B------:R-:W-:Y:S02]  /*2380*/  IMAD R7, R7, R58, RZ ;  /* 0x0000003a07077224 */ /* 0x000fe400078e02ff */
[C---:B------:R-:W-:Y:S02]  /*2390*/  IMAD R51, R24.reuse, R61, R8 ;  /* 0x0000003d18337224 */ /* 0x040fe400078e0208 */
[----:B------:R-:W-:Y:S01]  /*23a0*/  IMAD.WIDE.U32 R46, R24, R60, R46 ;  /* 0x0000003c182e7225 */ /* 0x000fe200078e002e */
[----:B------:R-:W-:-:S03]  /*23b0*/  SHF.L.U64.HI R61, R60, 0x7, R61 ;  /* 0x000000073c3d7819 */ /* 0x000fc6000001023d */
[----:B------:R-:W-:Y:S01]  /*23c0*/  IMAD.WIDE.U32 R44, R24, R60, R44 ;  /* 0x0000003c182c7225 */ /* 0x000fe200078e002c */
[----:B------:R-:W-:-:S03]  /*23d0*/  LOP3.LUT R54, R0, 0x1, RZ, 0xc0, !PT ;  /* 0x0000000100367812 */ /* 0x000fc600078ec0ff */
[C---:B------:R-:W-:Y:S02]  /*23e0*/  IMAD R7, R24.reuse, R59, R7 ;  /* 0x0000003b18077224 */ /* 0x040fe400078e0207 */
[----:B------:R-:W-:Y:S01]  /*23f0*/  IMAD.WIDE.U32 R42, R24, R58, R42 ;  /* 0x0000003a182a7225 */ /* 0x000fe200078e002a */
[----:B------:R-:W-:-:S03]  /*2400*/  SHF.L.U64.HI R59, R58, 0x7, R59 ;  /* 0x000000073a3b7819 */ /* 0x000fc6000001023b */
[----:B------:R-:W-:Y:S01]  /*2410*/  IMAD.WIDE.U32 R20, R24, R58, R20 ;  /* 0x0000003a18147225 */ /* 0x000fe200078e0014 */
[----:B------:R-:W-:Y:S02]  /*2420*/  LOP3.LUT R53, R0, 0x2, RZ, 0xc0, !PT ;  /* 0x0000000200357812 */ /* 0x000fe400078ec0ff */
[----:B------:R-:W-:Y:S01]  /*2430*/  ISETP.GE.AND P1, PT, R155, UR4, PT ;  /* 0x000000049b007c0c */ /* 0x000fe2000bf26270 */
[----:B------:R-:W-:Y:S01]  /*2440*/  IMAD.IADD R52, R47, 0x1, R51 ;  /* 0x000000012f347824 */ /* 0x000fe200078e0233 */
[----:B------:R-:W-:Y:S01]  /*2450*/  LOP3.LUT R48, R65, 0xfffffff0, RZ, 0xc0, !PT ;  /* 0xfffffff041307812 */ /* 0x000fe200078ec0ff */
[----:B------:R-:W-:Y:S01]  /*2460*/  IMAD.IADD R66, R66, 0x1, R29 ;  /* 0x0000000142427824 */ /* 0x000fe200078e021d */
[----:B------:R-:W-:Y:S01]  /*2470*/  SHF.R.S32.HI R0, RZ, 0x1f, R68 ;  /* 0x0000001fff007819 */ /* 0x000fe20000011444 */
[----:B------:R-:W-:Y:S02]  /*2480*/  IMAD.SHL.U32 R60, R60, 0x80, RZ ;  /* 0x000000803c3c7824 */ /* 0x000fe400078e00ff */
[----:B------:R-:W-:-:S02]  /*2490*/  IMAD.SHL.U32 R58, R58, 0x80, RZ ;  /* 0x000000803a3a7824 */ /* 0x000fc400078e00ff */
[----:B------:R-:W-:Y:S02]  /*24a0*/  IMAD.SHL.U32 R55, R55, 0x2, RZ ;  /* 0x0000000237377824 */ /* 0x000fe400078e00ff */
[----:B------:R-:W-:Y:S02]  /*24b0*/  IMAD.IADD R51, R51, 0x1, R45 ;  /* 0x0000000133337824 */ /* 0x000fe400078e022d */
[----:B------:R-:W-:Y:S02]  /*24c0*/  IMAD.IADD R50, R43, 0x1, R7 ;  /* 0x000000012b327824 */ /* 0x000fe400078e0207 */
[----:B------:R-:W-:Y:S01]  /*24d0*/  IMAD.IADD R49, R7, 0x1, R21 ;  /* 0x0000000107317824 */ /* 0x000fe200078e0215 */
[--C-:B------:R-:W-:Y:S02]  /*24e0*/  IADD3 R63, R3, R4, R10.reuse ;  /* 0x00000004033f7210 */ /* 0x100fe40007ffe00a */
[----:B------:R-:W-:Y:S02]  /*24f0*/  IADD3 R62, R5, R6, R10 ;  /* 0x00000006053e7210 */ /* 0x000fe40007ffe00a */
[----:B------:R-:W1:Y:S01]  /*2500*/  S2R R10, SR_TID.X ;  /* 0x00000000000a7919 */ /* 0x000e620000002100 */
[----:B------:R-:W-:Y:S01]  /*2510*/  LOP3.LUT R3, R64, 0xfffffff0, RZ, 0xc0, !PT ;  /* 0xfffffff040037812 */ /* 0x000fe200078ec0ff */
[----:B-1----:R-:W-:-:S05]  /*2520*/  VIADD R30, R10, 0xffffff80 ;  /* 0xffffff800a1e7836 */ /* 0x002fca0000000000 */
[----:B------:R-:W-:-:S04]  /*2530*/  LEA.HI R11, R30, R30, RZ, 0x1 ;  /* 0x0000001e1e0b7211 */ /* 0x000fc800078f08ff */
[----:B------:R-:W-:Y:S02]  /*2540*/  LOP3.LUT R11, R11, 0xfffffffe, RZ, 0xc0, !PT ;  /* 0xfffffffe0b0b7812 */ /* 0x000fe400078ec0ff */
[----:B0-----:R-:W-:-:S03]  /*2550*/  SHF.R.U32.HI R10, RZ, 0x7, R28 ;  /* 0x00000007ff0a7819 */ /* 0x001fc6000001161c */
[----:B------:R-:W-:Y:S02]  /*2560*/  IMAD.IADD R11, R30, 0x1, -R11 ;  /* 0x000000011e0b7824 */ /* 0x000fe400078e0a0b */
[----:B------:R-:W-:Y:S02]  /*2570*/  VIADD R56, R10, 0x8 ;  /* 0x000000080a387836 */ /* 0x000fe40000000000 */
[----:B------:R-:W-:-:S07]  /*2580*/  IMAD R57, R11, 0xc0, R157 ;  /* 0x000000c00b397824 */ /* 0x000fce00078e029d */
.L_x_13191:
[----:B--2---:R-:W2:Y:S01]  /*2590*/  LDL R13, [R1+0x48] ;  /* 0x00004800010d7983 */ /* 0x004ea20000100800 */
        /* <DEDUP_REMOVED lines=74> */
[----:B------:R-:W2:Y:S01]  /*2a40*/  LDL.64 R80, [R1] ;  /* 0x0000000001507983 */ /* 0x000ea20000100a00 */
        /* <DEDUP_REMOVED lines=23> */
.L_x_13153:
[----:B------:R-:W-:Y:S05]  /*2bc0*/  BSYNC B1 ;  /* 0x0000000000017941 */ /* 0x000fea0003800000 */
.L_x_13152:
[----:B------:R-:W-:Y:S01]  /*2bd0*/  ISETP.NE.AND P0, PT, R154, 0x3, PT ;  /* 0x000000039a00780c */ /* 0x000fe20003f05270 */
[----:B-----5:R-:W-:Y:S02]  /*2be0*/  IMAD.MOV.U32 R38, RZ, RZ, R8 ;  /* 0x000000ffff267224 */ /* 0x020fe400078e0008 */
[----:B------:R-:W-:Y:S02]  /*2bf0*/  IMAD.MOV.U32 R81, RZ, RZ, R32 ;  /* 0x000000ffff517224 */ /* 0x000fe400078e0020 */
[----:B------:R-:W-:Y:S02]  /*2c00*/  IMAD.MOV.U32 R83, RZ, RZ, R36 ;  /* 0x000000ffff537224 */ /* 0x000fe400078e0024 */
[----:B------:R-:W-:Y:S02]  /*2c10*/  IMAD.MOV.U32 R80, RZ, RZ, R28 ;  /* 0x000000ffff507224 */ /* 0x000fe400078e001c */
[----:B------:R-:W-:Y:S02]  /*2c20*/  IMAD.MOV.U32 R82, RZ, RZ, R30 ;  /* 0x000000ffff527224 */ /* 0x000fe400078e001e */
[----:B------:R-:W-:-:S02]  /*2c30*/  IMAD.MOV.U32 R84, RZ, RZ, R34 ;  /* 0x000000ffff547224 */ /* 0x000fc400078e0022 */
[----:B------:R-:W-:Y:S05]  /*2c40*/  @!P0 BRA `(.L_x_13154) ;  /* 0x0000000000048947 */ /* 0x000fea0003800000 */
[----:B------:R-:W-:Y:S01]  /*2c50*/  BPT.TRAP 0x1 ;  /* 0x000000040000795c */ /* 0x000fe20000300000 */
.L_x_13154:
[----:B------:R-:W-:Y:S01]  /*2c60*/  IMAD R70, R19, 0x8, R18 ;  /* 0x0000000813467824 */ /* 0x000fe200078e0212 */
[----:B------:R-:W-:Y:S01]  /*2c70*/  SHF.L.U32 R76, R156, 0x1f, RZ ;  /* 0x0000001f9c4c7819 */ /* 0x000fe200000006ff */
[----:B------:R-:W-:Y:S03]  /*2c80*/  BSSY B1, `(.L_x_13155) ;  /* 0x0000003000017945 */ /* 0x000fe60003800000 */
[----:B------:R-:W1:Y:S02]  /*2c90*/  SYNCS.PHASECHK.TRANS64.TRYWAIT P6, [R70+URZ+0x19c90], R76 ;  /* 0x019c904c460075a7 */ /* 0x000e6400080c017f */
[----:B-1----:R-:W-:Y:S05]  /*2ca0*/  @!P6 BRA `(.L_x_13156) ;  /* 0x000001bc0080e947 */ /* 0x002fea0003800000 */
.L_x_13427:
[----:B------:R-:W-:Y:S05]  /*2cb0*/  BSYNC B1 ;  /* 0x0000000000017941 */ /* 0x000fea0003800000 */
.L_x_13155:
[----:B------:R-:W-:-:S03]  /*2cc0*/  UMOV UR4, 0xffffffff ;  /* 0xffffffff00047882 */ /* 0x000fc60000000000 */
[----:B------:R-:W-:Y:S05]  /*2cd0*/  BRA.DIV UR4, `(.L_x_13157) ;  /* 0x000001be04887947 */ /* 0x000fea000b800000 */
[----:B------:R2:W3:Y:S04]  /*2ce0*/  SHFL.IDX PT, R39, R78, RZ, 0x1e1f ;  /* 0x001e1fff4e277589 */ /* 0x0004e800000e0000 */
[----:B------:R2:W4:Y:S02]  /*2cf0*/  SHFL.IDX PT, R14, R79, RZ, 0x1e1f ;  /* 0x001e1fff4f0e7589 */ /* 0x00052400000e0000 */
.L_x_13431:
[----:B------:R-:W-:Y:S05]  /*2d00*/  @P5 BRA `(.L_x_13158) ;  /* 0x0000003c00185947 */ /* 0x000fea0003800000 */
[----:B------:R-:W-:Y:S01]  /*2d10*/  ISETP.NE.AND P5, PT, R54, RZ, PT ;  /* 0x000000ff3600720c */ /* 0x000fe20003fa5270 */
[----:B------:R-:W-:-:S12]  /*2d20*/  BSSY B1, `(.L_x_13159) ;  /* 0x0000076000017945 */ /* 0x000fd80003800000 */
[----:B------:R-:W-:Y:S05]  /*2d30*/  @!P5 BRA `(.L_x_13160) ;  /* 0x0000000400d0d947 */ /* 0x000fea0003800000 */
[----:B0-----:R-:W5:Y:S01]  /*2d40*/  LDL.64 R12, [R1] ;  /* 0x00000000010c7983 */ /* 0x001f620000100a00 */
        /* <DEDUP_REMOVED lines=65> */
[----:B------:R-:W-:Y:S01]  /*3160*/  FFMA.FTZ R15, R34, R83, -R79 ;  /* 0x00000053220f7223 */ /* 0x000fe2000001084f */
[----:B------:R-:W-:Y:S01]  /*3170*/  F2FP.F16.E4M3.UNPACK_B R37, R7.H1 ;  /* 0x00000007ff25723e */ /* 0x000fe200030006ff */
[----:B------:R-:W-:Y:S01]  /*3180*/  FFMA.FTZ R34, R35, R83, R84 ;  /* 0x0000005323227223 */ /* 0x000fe20000010054 */
[-C--:B------:R-:W-:Y:S02]  /*3190*/  F2FP.F16.E4M3.UNPACK_B R79, R13.reuse.H1 ;  /* 0x0000000dff4f723e */ /* 0x080fe400030006ff */
[----:B------:R-:W-:Y:S01]  /*31a0*/  F2FP.F16.E4M3.UNPACK_B R83, R6.H1 ;  /* 0x00000006ff53723e */ /* 0x000fe200030006ff */
[--C-:B------:R-:W-:Y:S01]  /*31b0*/  HADD2.F32 R84, -RZ, R37.reuse.H0_H0 ;  /* 0x20000025ff547230 */ /* 0x100fe20000004100 */
[----:B------:R-:W-:Y:S01]  /*31c0*/  F2FP.F16.E4M3.UNPACK_B R78, R13 ;  /* 0x0000000dff4e723e */ /* 0x000fe200020006ff */
[----:B------:R-:W-:Y:S01]  /*31d0*/  HADD2.F32 R87, -RZ, R37.H1_H1 ;  /* 0x30000025ff577230 */ /* 0x000fe20000004100 */
[----:B------:R-:W-:Y:S01]  /*31e0*/  F2FP.SATFINITE.E4M3.F32.PACK_AB_MERGE_C R35, R85, R86, RZ ;  /* 0x000000565523723e */ /* 0x000fe200048070ff */
[----:B------:R-:W-:Y:S01]  /*31f0*/  HADD2.F32 R86, -RZ, R79.H1_H1 ;  /* 0x3000004fff567230 */ /* 0x000fe20000004100 */
[-C--:B------:R-:W-:Y:S01]  /*3200*/  F2FP.F16.E4M3.UNPACK_B R37, R12.reuse.H1 ;  /* 0x0000000cff25723e */ /* 0x080fe200030006ff */
[----:B------:R-:W-:Y:S01]  /*3210*/  HADD2.F32 R85, -RZ, R83.H1_H1 ;  /* 0x30000053ff557230 */ /* 0x000fe20000004100 */
[----:B------:R-:W-:Y:S01]  /*3220*/  F2FP.F16.E4M3.UNPACK_B R12, R12 ;  /* 0x0000000cff0c723e */ /* 0x000fe200020006ff */
[----:B------:R-:W-:-:S02]  /*3230*/  HADD2.F32 R90, -RZ, R78.H1_H1 ;  /* 0x3000004eff5a7230 */ /* 0x000fc40000004100 */
[-C--:B------:R-:W-:Y:S01]  /*3240*/  FMUL.FTZ R13, R87, R86.reuse ;  /* 0x00000056570d7220 */ /* 0x080fe20000410000 */
[----:B------:R-:W-:Y:S02]  /*3250*/  HADD2.F32 R83, -RZ, R83.H0_H0 ;  /* 0x20000053ff537230 */ /* 0x000fe40000004100 */
[----:B------:R-:W-:Y:S01]  /*3260*/  FMUL.FTZ R94, R84, R86 ;  /* 0x00000056545e7220 */ /* 0x000fe20000410000 */
[----:B------:R-:W-:Y:S02]  /*3270*/  HADD2.F32 R88, -RZ, R12.H1_H1 ;  /* 0x3000000cff587230 */ /* 0x000fe40000004100 */
[-C--:B------:R-:W-:Y:S01]  /*3280*/  FMUL.FTZ R92, R85, R90.reuse ;  /* 0x0000005a555c7220 */ /* 0x080fe20000410000 */
[----:B------:R-:W-:Y:S01]  /*3290*/  F2FP.F16.E4M3.UNPACK_B R86, R7 ;  /* 0x00000007ff56723e */ /* 0x000fe200020006ff */
[----:B------:R-:W-:Y:S01]  /*32a0*/  FMUL.FTZ R90, R83, R90 ;  /* 0x0000005a535a7220 */ /* 0x000fe20000410000 */
[----:B------:R-:W-:Y:S01]  /*32b0*/  F2FP.F16.E4M3.UNPACK_B R6, R6 ;  /* 0x00000006ff06723e */ /* 0x000fe200020006ff */
[----:B------:R-:W-:-:S02]  /*32c0*/  HADD2.F32 R89, -RZ, R37.H1_H1 ;  /* 0x30000025ff597230 */ /* 0x000fc40000004100 */
[-C--:B------:R-:W-:Y:S01]  /*32d0*/  FFMA.FTZ R7, R83, R88.reuse, -R92 ;  /* 0x0000005853077223 */ /* 0x080fe2000001085c */
[----:B------:R-:W-:Y:S01]  /*32e0*/  FFMA.FTZ R90, R85, R88, R90 ;  /* 0x00000058555a7223 */ /* 0x000fe2000001005a */
[--C-:B------:R-:W-:Y:S01]  /*32f0*/  HADD2.F32 R83, -RZ, R86.reuse.H0_H0 ;  /* 0x20000056ff537230 */ /* 0x100fe20000004100 */
[----:B------:R-:W-:Y:S01]  /*3300*/  F2FP.SATFINITE.E4M3.F32.PACK_AB_MERGE_C R4, R34, R15, R35 ;  /* 0x0000000f2204723e */ /* 0x000fe20004807023 */
[----:B------:R-:W-:Y:S02]  /*3310*/  HADD2.F32 R85, -RZ, R79.H0_H0 ;  /* 0x2000004fff557230 */ /* 0x000fe40000004100 */
[-C--:B------:R-:W-:Y:S01]  /*3320*/  FFMA.FTZ R13, R84, R89.reuse, -R13 ;  /* 0x00000059540d7223 */ /* 0x080fe2000001080d */
[----:B------:R-:W-:Y:S02]  /*3330*/  HADD2.F32 R86, -RZ, R86.H1_H1 ;  /* 0x30000056ff567230 */ /* 0x000fe40000004100 */
[----:B------:R-:W-:Y:S01]  /*3340*/  FFMA.FTZ R84, R87, R89, R94 ;  /* 0x0000005957547223 */ /* 0x000fe2000001005e */
[----:B------:R-:W-:-:S02]  /*3350*/  HADD2.F32 R79, -RZ, R6.H0_H0 ;  /* 0x20000006ff4f7230 */ /* 0x000fc40000004100 */
[-C--:B------:R-:W-:Y:S01]  /*3360*/  FMUL.FTZ R87, R83, R85.reuse ;  /* 0x0000005553577220 */ /* 0x080fe20000410000 */
[----:B------:R-:W-:Y:S02]  /*3370*/  HADD2.F32 R6, -RZ, R6.H1_H1 ;  /* 0x30000006ff067230 */ /* 0x000fe40000004100 */
[----:B------:R-:W-:Y:S01]  /*3380*/  FMUL.FTZ R92, R86, R85 ;  /* 0x00000055565c7220 */ /* 0x000fe20000410000 */
[----:B------:R-:W-:Y:S01]  /*3390*/  HADD2.F32 R78, -RZ, R78.H0_H0 ;  /* 0x2000004eff4e7230 */ /* 0x000fe20000004100 */
[----:B------:R-:W-:Y:S01]  /*33a0*/  F2FP.SATFINITE.E4M3.F32.PACK_AB_MERGE_C R7, R90, R7, RZ ;  /* 0x000000075a07723e */ /* 0x000fe200048070ff */
[----:B------:R-:W-:Y:S01]  /*33b0*/  HADD2.F32 R12, -RZ, R12.H0_H0 ;  /* 0x2000000cff0c7230 */ /* 0x000fe20000004100 */
[----:B------:R-:W-:Y:S01]  /*33c0*/  F2FP.SATFINITE.E4M3.F32.PACK_AB_MERGE_C R13, R84, R13, RZ ;  /* 0x0000000d540d723e */ /* 0x000fe200048070ff */
[----:B------:R-:W-:Y:S02]  /*33d0*/  HADD2.F32 R37, -RZ, R37.H0_H0 ;  /* 0x20000025ff257230 */ /* 0x000fe40000004100 */
[-C--:B------:R-:W-:Y:S01]  /*33e0*/  FMUL.FTZ R88, R6, R78.reuse ;  /* 0x0000004e06587220 */ /* 0x080fe20000410000 */
[----:B------:R-:W-:-:S03]  /*33f0*/  FMUL.FTZ R85, R79, R78 ;  /* 0x0000004e4f557220 */ /* 0x000fc60000410000 */
[-C--:B------:R-:W-:Y:S01]  /*3400*/  FFMA.FTZ R88, R79, R12.reuse, -R88 ;  /* 0x0000000c4f587223 */ /* 0x080fe20000010858 */
[----:B------:R-:W-:Y:S01]  /*3410*/  FFMA.FTZ R85, R6, R12, R85 ;  /* 0x0000000c06557223 */ /* 0x000fe20000010055 */
[-C--:B------:R-:W-:Y:S01]  /*3420*/  FFMA.FTZ R92, R83, R37.reuse, -R92 ;  /* 0x00000025535c7223 */ /* 0x080fe2000001085c */
[----:B------:R-:W-:-:S03]  /*3430*/  FFMA.FTZ R87, R86, R37, R87 ;  /* 0x0000002556577223 */ /* 0x000fc60000010057 */
[----:B------:R-:W-:Y:S02]  /*3440*/  F2FP.SATFINITE.E4M3.F32.PACK_AB_MERGE_C R6, R85, R88, R7 ;  /* 0x000000585506723e */ /* 0x000fe40004807007 */
[----:B------:R-:W-:-:S07]  /*3450*/  F2FP.SATFINITE.E4M3.F32.PACK_AB_MERGE_C R7, R87, R92, R13 ;  /* 0x0000005c5707723e */ /* 0x000fce000480700d */
.L_x_13162:
[----:B------:R-:W-:Y:S05]  /*3460*/  BSYNC B2 ;  /* 0x0000000000027941 */ /* 0x000fea0003800000 */
.L_x_13161:
[----:B------:R0:W-:Y:S02]  /*3470*/  ST.E.128 desc[UR40][R10.64], R4 ;  /* 0x000000040a007985 */ /* 0x0001e4000c101d28 */
.L_x_13160:
[----:B------:R-:W-:Y:S05]  /*3480*/  BSYNC B1 ;  /* 0x0000000000017941 */ /* 0x000fea0003800000 */
.L_x_13159:
        /* <DEDUP_REMOVED lines=74> */
[--C-:B------:R-:W-:Y:S01]  /*3930*/  HADD2.F32 R35, -RZ, R33.reuse.H0_H0 ;  /* 0x20000021ff237230 */ /* 0x100fe20000004100 */
[----:B------:R-:W-:Y:S01]  /*3940*/  F2FP.F16.E4M3.UNPACK_B R34, R6.H1 ;  /* 0x00000006ff22723e */ /* 0x000fe200030006ff */
[----:B------:R-:W-:Y:S01]  /*3950*/  HADD2.F32 R36, -RZ, R33.H1_H1 ;  /* 0x30000021ff247230 */ /* 0x000fe20000004100 */
[----:B------:R-:W-:Y:S01]  /*3960*/  F2FP.F16.E4M3.UNPACK_B R33, R12.H1 ;  /* 0x0000000cff21723e */ /* 0x000fe200030006ff */
[----:B------:R-:W-:Y:S01]  /*3970*/  HADD2.F32 R78, -RZ, R82.H1_H1 ;  /* 0x30000052ff4e7230 */ /* 0x000fe20000004100 */
        /* <DEDUP_REMOVED lines=20> */
[--C-:B------:R-:W-:Y:S01]  /*3ac0*/  HADD2.F32 R13, -RZ, R6.reuse.H0_H0 ;  /* 0x20000006ff0d7230 */ /* 0x100fe20000004100 */
[----:B------:R-:W-:Y:S01]  /*3ad0*/  F2FP.SATFINITE.E4M3.F32.PACK_AB_MERGE_C R5, R5, R4, R31 ;  /* 0x000000040505723e */ /* 0x000fe2000480701f */
        /* <DEDUP_REMOVED lines=17> */
[----:B------:R-:W-:-:S07]  /*3bf0*/  F2FP.SATFINITE.E4M3.F32.PACK_AB_MERGE_C R6, R81, R36, R84 ;  /* 0x000000245106723e */ /* 0x000fce0004807054 */
.L_x_13166:
[----:B------:R-:W-:Y:S05]  /*3c00*/  BSYNC B2 ;  /* 0x0000000000027941 */ /* 0x000fea0003800000 */
.L_x_13165:
[----:B--2---:R0:W-:Y:S02]  /*3c10*/  ST.E.128 desc[UR40][R10.64], R4 ;  /* 0x000000040a007985 */ /* 0x0041e4000c101d28 */
.L_x_13164:
[----:B------:R-:W-:Y:S05]  /*3c20*/  BSYNC B1 ;  /* 0x0000000000017941 */ /* 0x000fea0003800000 */
.L_x_13163:
[----:B------:R-:W-:Y:S05]  /*3c30*/  @P1 BRA `(.L_x_13158) ;  /* 0x0000002c004c1947 */ /* 0x000fea0003800000 */
[----:B0-----:R-:W5:Y:S04]  /*3c40*/  LDL R13, [R1+0x24] ;  /* 0x00002400010d7983 */ /* 0x001f680000100800 */
[----:B------:R-:W3:Y:S01]  /*3c50*/  LDL R12, [R1+0x1c] ;  /* 0x00001c00010c7983 */ /* 0x000ee20000100800 */
[----:B----4-:R-:W-:Y:S01]  /*3c60*/  IADD3 R10, P5, R155, R14, RZ ;  /* 0x0000000e9b0a7210 */ /* 0x010fe20007fbe0ff */
[----:B------:R-:W-:Y:S02]  /*3c70*/  BSSY B1, `(.L_x_13167) ;  /* 0x000006f000017945 */ /* 0x000fe40003800000 */
[----:B------:R0:W4:Y:S01]  /*3c80*/  LDS.128 R4, [R69+0x15800] ;  /* 0x0158000045047984 */ /* 0x0001220000000c00 */
[----:B-----5:R-:W-:Y:S01]  /*3c90*/  ISETP.GE.AND P6, PT, R13, R77, PT ;  /* 0x0000004d0d00720c */ /* 0x020fe20003fc6270 */
[----:B---3--:R-:W-:-:S12]  /*3ca0*/  IMAD.X R11, R39, 0x1, R12, P5 ;  /* 0x00000001270b7824 */ /* 0x008fd800028e060c */
        /* <DEDUP_REMOVED lines=107> */
.L_x_13168:
[----:B------:R-:W-:Y:S05]  /*4360*/  BSYNC B1 ;  /* 0x0000000000017941 */ /* 0x000fea0003800000 */
.L_x_13167:
[----:B------:R0:W-:Y:S01]  /*4370*/  ST.E.128 desc[UR40][R10.64], R4 ;  /* 0x000000040a007985 */ /* 0x0001e2000c101d28 */
[----:B------:R-:W-:Y:S05]  /*4380*/  BRA `(.L_x_13158) ;  /* 0x0000002400787947 */ /* 0x000fea0003800000 */
.L_x_13151:
        /* <DEDUP_REMOVED lines=27> */
.L_x_13170:
[----:B------:R-:W-:Y:S05]  /*4540*/  BSYNC B1 ;  /* 0x0000000000017941 */ /* 0x000fea0003800000 */
.L_x_13169:
[----:B------:R-:W-:Y:S01]  /*4550*/  ISETP.NE.AND P0, PT, R154, 0x3, PT ;  /* 0x000000039a00780c */ /* 0x000fe20003f05270 */
[----:B-----5:R-:W-:Y:S02]  /*4560*/  IMAD.MOV.U32 R80, RZ, RZ, R6 ;  /* 0x000000ffff507224 */ /* 0x020fe400078e0006 */
[----:B------:R-:W-:Y:S02]  /*4570*/  IMAD.MOV.U32 R81, RZ, RZ, R4 ;  /* 0x000000ffff517224 */ /* 0x000fe400078e0004 */
[----:B------:R-:W-:Y:S02]  /*4580*/  IMAD.MOV.U32 R86, RZ, RZ, R30 ;  /* 0x000000ffff567224 */ /* 0x000fe400078e001e */
[----:B------:R-:W-:Y:S02]  /*4590*/  IMAD.MOV.U32 R85, RZ, RZ, R28 ;  /* 0x000000ffff557224 */ /* 0x000fe400078e001c */
[----:B------:R-:W-:Y:S02]  /*45a0*/  IMAD.MOV.U32 R82, RZ, RZ, R34 ;  /* 0x000000ffff527224 */ /* 0x000fe400078e0022 */
[----:B------:R-:W-:-:S02]  /*45b0*/  IMAD.MOV.U32 R83, RZ, RZ, R32 ;  /* 0x000000ffff537224 */ /* 0x000fc400078e0020 */
[----:B------:R-:W-:Y:S02]  /*45c0*/  IMAD.MOV.U32 R88, RZ, RZ, R38 ;  /* 0x000000ffff587224 */ /* 0x000fe400078e0026 */
[----:B------:R-:W-:Y:S01]  /*45d0*/  IMAD.MOV.U32 R87, RZ, RZ, R36 ;  /* 0x000000ffff577224 */ /* 0x000fe200078e0024 */
[----:B------:R-:W-:Y:S06]  /*45e0*/  @!P0 BRA `(.L_x_13171) ;  /* 0x0000000000048947 */ /* 0x000fec0003800000 */
[----:B------:R-:W-:Y:S01]  /*45f0*/  BPT.TRAP 0x1 ;  /* 0x000000040000795c */ /* 0x000fe20000300000 */
.L_x_13171:
[----:B------:R-:W-:Y:S01]  /*4600*/  IMAD R70, R19, 0x8, R18 ;  /* 0x0000000813467824 */ /* 0x000fe200078e0212 */
[----:B------:R-:W-:Y:S01]  /*4610*/  SHF.L.U32 R76, R156, 0x1f, RZ ;  /* 0x0000001f9c4c7819 */ /* 0x000fe200000006ff */
[----:B------:R-:W-:Y:S03]  /*4620*/  BSSY B1, `(.L_x_13172) ;  /* 0x0000003000017945 */ /* 0x000fe60003800000 */
[----:B------:R-:W1:Y:S02]  /*4630*/  SYNCS.PHASECHK.TRANS64.TRYWAIT P6, [R70+URZ+0x19c90], R76 ;  /* 0x019c904c460075a7 */ /* 0x000e6400080c017f */
[----:B-1----:R-:W-:Y:S05]  /*4640*/  @!P6 BRA `(.L_x_13173) ;  /* 0x000001a40074e947 */ /* 0x002fea0003800000 */
.L_x_13432:
[----:B------:R-:W-:Y:S05]  /*4650*/  BSYNC B1 ;  /* 0x0000000000017941 */ /* 0x000fea0003800000 */
.L_x_13172:
[----:B------:R-:W-:-:S03]  /*4660*/  UMOV UR4, 0xffffffff ;  /* 0xffffffff00047882 */ /* 0x000fc60000000000 */
[----:B------:R-:W-:Y:S05]  /*4670*/  BRA.DIV UR4, `(.L_x_13174) ;  /* 0x000001a6047c7947 */ /* 0x000fea000b800000 */
[----:B------:R-:W2:Y:S04]  /*4680*/  SHFL.IDX PT, R78, R78, RZ, 0x1e1f ;  /* 0x001e1fff4e4e7589 */ /* 0x000ea800000e0000 */
[----:B------:R-:W3:Y:S02]  /*4690*/  SHFL.IDX PT, R79, R79, RZ, 0x1e1f ;  /* 0x001e1fff4f4f7589 */ /* 0x000ee400000e0000 */
.L_x_13436:
        /* <DEDUP_REMOVED lines=33> */
[--C-:B------:R-:W-:Y:S01]  /*48b0*/  SHF.R.U32.HI R30, RZ, 0x8, R29.reuse ;  /* 0x00000008ff1e7819 */ /* 0x100fe2000001161d */
[----:B------:R-:W-:Y:S01]  /*48c0*/  IMAD.SHL.U32 R93, R93, 0x100, RZ ;  /* 0x000001005d5d7824 */ /* 0x000fe200078e00ff */
[----:B------:R-:W-:Y:S01]  /*48d0*/  LOP3.LUT R91, R29, 0xff, RZ, 0xc0, !PT ;  /* 0x000000ff1d5b7812 */ /* 0x000fe200078ec0ff */
[----:B------:R-:W-:Y:S01]  /*48e0*/  IMAD.U32 R38, R38, 0x10000, RZ ;  /* 0x0001000026267824 */ /* 0x000fe200078e00ff */
[----:B------:R-:W-:Y:S01]  /*48f0*/  SHF.R.U32.HI R98, RZ, 0x18, R29 ;  /* 0x00000018ff627819 */ /* 0x000fe2000001161d */
[----:B------:R-:W-:Y:S01]  /*4900*/  IMAD.SHL.U32 R30, R30, 0x100, RZ ;  /* 0x000001001e1e7824 */ /* 0x000fe200078e00ff */
[----:B------:R-:W-:-:S02]  /*4910*/  LOP3.LUT R97, R37, 0xff, RZ, 0xc0, !PT ;  /* 0x000000ff25617812 */ /* 0x000fc400078ec0ff */
[----:B------:R-:W-:Y:S02]  /*4920*/  SHF.R.U32.HI R102, RZ, 0x18, R37 ;  /* 0x00000018ff667819 */ /* 0x000fe40000011625 */
[--C-:B------:R-:W-:Y:S02]  /*4930*/  SHF.R.U32.HI R28, RZ, 0x10, R31.reuse ;  /* 0x00000010ff1c7819 */ /* 0x100fe4000001161f */
[--C-:B------:R-:W-:Y:S02]  /*4940*/  SHF.R.U32.HI R29, RZ, 0x8, R31.reuse ;  /* 0x00000008ff1d7819 */ /* 0x100fe4000001161f */
[----:B------:R-:W-:Y:S02]  /*4950*/  LOP3.LUT R95, R31, 0xff, RZ, 0xc0, !PT ;  /* 0x000000ff1f5f7812 */ /* 0x000fe400078ec0ff */
[----:B------:R-:W-:Y:S02]  /*4960*/  SHF.R.U32.HI R100, RZ, 0x18, R31 ;  /* 0x00000018ff647819 */ /* 0x000fe4000001161f */
[----:B------:R-:W-:-:S02]  /*4970*/  SHF.R.U32.HI R31, RZ, 0x10, R37 ;  /* 0x00000010ff1f7819 */ /* 0x000fc40000011625 */
[----:B------:R-:W-:Y:S02]  /*4980*/  PRMT R102, R102, 0x654, R97 ;  /* 0x0000065466667816 */ /* 0x000fe40000000061 */
[----:B------:R-:W-:Y:S01]  /*4990*/  PRMT R91, R98, 0x654, R91 ;  /* 0x00000654625b7816 */ /* 0x000fe2000000005b */
[----:B------:R-:W-:Y:S01]  /*49a0*/  IMAD.U32 R31, R31, 0x10000, RZ ;  /* 0x000100001f1f7824 */ /* 0x000fe200078e00ff */
[----:B------:R-:W-:Y:S02]  /*49b0*/  LOP3.LUT R102, R102, 0xff00, R93, 0xf8, !PT ;  /* 0x0000ff0066667812 */ /* 0x000fe400078ef85d */
[--C-:B------:R-:W-:Y:S02]  /*49c0*/  SHF.R.U32.HI R36, RZ, 0x10, R39.reuse ;  /* 0x00000010ff247819 */ /* 0x100fe40000011627 */
[----:B------:R-:W-:Y:S02]  /*49d0*/  SHF.R.U32.HI R94, RZ, 0x8, R39 ;  /* 0x00000008ff5e7819 */ /* 0x000fe40000011627 */
[----:B------:R-:W-:-:S02]  /*49e0*/  LOP3.LUT R92, R39, 0xff, RZ, 0xc0, !PT ;  /* 0x000000ff275c7812 */ /* 0x000fc400078ec0ff */
[----:B------:R-:W-:Y:S01]  /*49f0*/  SHF.R.U32.HI R96, RZ, 0x18, R39 ;  /* 0x00000018ff607819 */ /* 0x000fe20000011627 */
[----:B------:R-:W-:Y:S01]  /*4a00*/  IMAD.SHL.U32 R94, R94, 0x100, RZ ;  /* 0x000001005e5e7824 */ /* 0x000fe200078e00ff */
[----:B------:R-:W-:Y:S02]  /*4a10*/  LOP3.LUT R39, R102, 0xff0000, R31, 0xf8, !PT ;  /* 0x00ff000066277812 */ /* 0x000fe400078ef81f */
[----:B------:R-:W-:Y:S02]  /*4a20*/  LOP3.LUT R91, R91, 0xff00, R30, 0xf8, !PT ;  /* 0x0000ff005b5b7812 */ /* 0x000fe400078ef81e */
[----:B--2---:R-:W-:Y:S02]  /*4a30*/  F2FP.F16.E4M3.UNPACK_B R30, R13 ;  /* 0x0000000dff1e723e */ /* 0x004fe400020006ff */
[----:B------:R-:W-:Y:S02]  /*4a40*/  F2FP.F16.E4M3.UNPACK_B R93, R39 ;  /* 0x00000027ff5d723e */ /* 0x000fe400020006ff */
[----:B------:R-:W-:Y:S01]  /*4a50*/  LOP3.LUT R91, R91, 0xff0000, R38, 0xf8, !PT ;  /* 0x00ff00005b5b7812 */ /* 0x000fe200078ef826 */
[--C-:B------:R-:W-:Y:S01]  /*4a60*/  HADD2.F32 R31, -RZ, R30.reuse.H0_H0 ;  /* 0x2000001eff1f7230 */ /* 0x100fe20000004100 */
[----:B0-----:R-:W-:Y:S01]  /*4a70*/  F2FP.F16.E4M3.UNPACK_B R37, R9 ;  /* 0x00000009ff25723e */ /* 0x001fe200020006ff */
[----:B------:R-:W-:Y:S01]  /*4a80*/  HADD2.F32 R99, -RZ, R93.H0_H0 ;  /* 0x2000005dff637230 */ /* 0x000fe20000004100 */
[----:B------:R-:W-:Y:S01]  /*4a90*/  F2FP.F16.E4M3.UNPACK_B R97, R91 ;  /* 0x0000005bff61723e */ /* 0x000fe200020006ff */
[----:B------:R-:W-:Y:S01]  /*4aa0*/  HADD2.F32 R30, -RZ, R30.H1_H1 ;  /* 0x3000001eff1e7230 */ /* 0x000fe20000004100 */
[----:B------:R-:W-:Y:S01]  /*4ab0*/  PRMT R95, R100, 0x654, R95 ;  /* 0x00000654645f7816 */ /* 0x000fe2000000005f */
[----:B------:R-:W-:-:S02]  /*4ac0*/  HADD2.F32 R38, -RZ, R37.H0_H0 ;  /* 0x20000025ff267230 */ /* 0x000fc40000004100 */
[C---:B------:R-:W-:Y:S01]  /*4ad0*/  FMUL.FTZ R100, R31.reuse, R99 ;  /* 0x000000631f647220 */ /* 0x040fe20000410000 */
[----:B------:R-:W-:Y:S01]  /*4ae0*/  HADD2.F32 R98, -RZ, R97.H0_H0 ;  /* 0x20000061ff627230 */ /* 0x000fe20000004100 */
[----:B------:R-:W-:Y:S01]  /*4af0*/  F2FP.F16.E4M3.UNPACK_B R9, R9.H1 ;  /* 0x00000009ff09723e */ /* 0x000fe200030006ff */
[----:B------:R-:W-:Y:S02]  /*4b00*/  HADD2.F32 R93, -RZ, R93.H1_H1 ;  /* 0x3000005dff5d7230 */ /* 0x000fe40000004100 */
[C---:B------:R-:W-:Y:S01]  /*4b10*/  FMUL.FTZ R99, R38.reuse, R99 ;  /* 0x0000006326637220 */ /* 0x040fe20000410000 */
[----:B------:R-:W-:Y:S02]  /*4b20*/  HADD2.F32 R97, -RZ, R97.H1_H1 ;  /* 0x30000061ff617230 */ /* 0x000fe40000004100 */
[-C--:B------:R-:W-:Y:S01]  /*4b30*/  FFMA.FTZ R38, R38, R98.reuse, -R100 ;  /* 0x0000006226267223 */ /* 0x080fe20000010864 */
[----:B------:R-:W-:Y:S01]  /*4b40*/  F2FP.F16.E4M3.UNPACK_B R91, R91.H1 ;  /* 0x0000005bff5b723e */ /* 0x000fe200030006ff */
[----:B------:R-:W-:Y:S01]  /*4b50*/  FFMA.FTZ R31, R31, R98, R99 ;  /* 0x000000621f1f7223 */ /* 0x000fe20000010063 */
[----:B------:R-:W-:-:S02]  /*4b60*/  HADD2.F32 R98, -RZ, R37.H1_H1 ;  /* 0x30000025ff627230 */ /* 0x000fc40000004100 */
[----:B------:R-:W-:-:S03]  /*4b70*/  FMUL.FTZ R37, R30, R93 ;  /* 0x0000005d1e257220 */ /* 0x000fc60000410000 */
[C---:B------:R-:W-:Y:S01]  /*4b80*/  FMUL.FTZ R93, R98.reuse, R93 ;  /* 0x0000005d625d7220 */ /* 0x040fe20000410000 */
[-C--:B------:R-:W-:Y:S01]  /*4b90*/  FFMA.FTZ R37, R98, R97.reuse, -R37 ;  /* 0x0000006162257223 */ /* 0x080fe20000010825 */
[--C-:B------:R-:W-:Y:S02]  /*4ba0*/  HADD2.F32 R98, -RZ, R91.reuse.H0_H0 ;  /* 0x2000005bff627230 */ /* 0x100fe40000004100 */
[----:B------:R-:W-:Y:S01]  /*4bb0*/  FFMA.FTZ R30, R30, R97, R93 ;  /* 0x000000611e1e7223 */ /* 0x000fe2000001005d */
[----:B------:R-:W-:Y:S01]  /*4bc0*/  F2FP.F16.E4M3.UNPACK_B R93, R13.H1 ;  /* 0x0000000dff5d723e */ /* 0x000fe200030006ff */
[----:B------:R-:W-:Y:S01]  /*4bd0*/  HADD2.F32 R91, -RZ, R91.H1_H1 ;  /* 0x3000005bff5b7230 */ /* 0x000fe20000004100 */
[----:B------:R-:W-:Y:S01]  /*4be0*/  F2FP.F16.E4M3.UNPACK_B R97, R39.H1 ;  /* 0x00000027ff61723e */ /* 0x000fe200030006ff */
[----:B------:R-:W-:Y:S02]  /*4bf0*/  HADD2.F32 R39, -RZ, R9.H0_H0 ;  /* 0x20000009ff277230 */ /* 0x000fe40000004100 */
[----:B------:R-:W-:-:S02]  /*4c00*/  HADD2.F32 R13, -RZ, R93.H0_H0 ;  /* 0x2000005dff0d7230 */ /* 0x000fc40000004100 */
[--C-:B------:R-:W-:Y:S02]  /*4c10*/  HADD2.F32 R99, -RZ, R97.reuse.H0_H0 ;  /* 0x20000061ff637230 */ /* 0x100fe40000004100 */
[----:B------:R-:W-:-:S03]  /*4c20*/  HADD2.F32 R97, -RZ, R97.H1_H1 ;  /* 0x30000061ff617230 */ /* 0x000fc60000004100 */
[-C--:B------:R-:W-:Y:S01]  /*4c30*/  FMUL.FTZ R100, R13, R99.reuse ;  /* 0x000000630d647220 */ /* 0x080fe20000410000 */
[----:B------:R-:W-:-:S03]  /*4c40*/  FMUL.FTZ R99, R39, R99 ;  /* 0x0000006327637220 */ /* 0x000fc60000410000 */
[-C--:B------:R-:W-:Y:S01]  /*4c50*/  FFMA.FTZ R39, R39, R98.reuse, -R100 ;  /* 0x0000006227277223 */ /* 0x080fe20000010864 */
[----:B------:R-:W-:Y:S01]  /*4c60*/  HADD2.F32 R100, -RZ, R9.H1_H1 ;  /* 0x30000009ff647230 */ /* 0x000fe20000004100 */
[----:B------:R-:W-:Y:S01]  /*4c70*/  PRMT R9, R96, 0x654, R92 ;  /* 0x0000065460097816 */ /* 0x000fe2000000005c */
[----:B------:R-:W-:Y:S02]  /*4c80*/  IMAD.SHL.U32 R92, R29, 0x100, RZ ;  /* 0x000001001d5c7824 */ /* 0x000fe400078e00ff */
[----:B------:R-:W-:Y:S01]  /*4c90*/  FFMA.FTZ R13, R13, R98, R99 ;  /* 0x000000620d0d7223 */ /* 0x000fe20000010063 */
[----:B------:R-:W-:Y:S01]  /*4ca0*/  HADD2.F32 R98, -RZ, R93.H1_H1 ;  /* 0x3000005dff627230 */ /* 0x000fe20000004100 */
[----:B------:R-:W-:Y:S01]  /*4cb0*/  LOP3.LUT R29, R9, 0xff00, R94, 0xf8, !PT ;  /* 0x0000ff00091d7812 */ /* 0x000fe200078ef85e */
[----:B------:R-:W-:Y:S01]  /*4cc0*/  IMAD.U32 R9, R28, 0x10000, RZ ;  /* 0x000100001c097824 */ /* 0x000fe200078e00ff */
[----:B------:R-:W-:Y:S01]  /*4cd0*/  LOP3.LUT R92, R95, 0xff00, R92, 0xf8, !PT ;  /* 0x0000ff005f5c7812 */ /* 0x000fe200078ef85c */
[----:B------:R-:W-:-:S02]  /*4ce0*/  IMAD.U32 R28, R36, 0x10000, RZ ;  /* 0x00010000241c7824 */ /* 0x000fc400078e00ff */
[-C--:B------:R-:W-:Y:S01]  /*4cf0*/  FMUL.FTZ R93, R98, R97.reuse ;  /* 0x00000061625d7220 */ /* 0x080fe20000410000 */
[----:B------:R-:W-:Y:S01]  /*4d00*/  FMUL.FTZ R97, R100, R97 ;  /* 0x0000006164617220 */ /* 0x000fe20000410000 */
[----:B------:R-:W-:Y:S01]  /*4d10*/  LOP3.LUT R9, R92, 0xff0000, R9, 0xf8, !PT ;  /* 0x00ff00005c097812 */ /* 0x000fe200078ef809 */
[----:B------:R-:W-:Y:S01]  /*4d20*/  IMAD.MOV.U32 R92, RZ, RZ, R11 ;  /* 0x000000ffff5c7224 */ /* 0x000fe200078e000b */
[----:B------:R-:W-:Y:S01]  /*4d30*/  LOP3.LUT R28, R29, 0xff0000, R28, 0xf8, !PT ;  /* 0x00ff00001d1c7812 */ /* 0x000fe200078ef81c */
[----:B------:R-:W-:Y:S01]  /*4d40*/  FFMA.FTZ R93, R100, R91, -R93 ;  /* 0x0000005b645d7223 */ /* 0x000fe2000001085d */
[----:B------:R-:W-:Y:S01]  /*4d50*/  F2FP.F16.E4M3.UNPACK_B R29, R15 ;  /* 0x0000000fff1d723e */ /* 0x000fe200020006ff */
[----:B------:R-:W-:Y:S01]  /*4d60*/  FFMA.FTZ R91, R98, R91, R97 ;  /* 0x0000005b625b7223 */ /* 0x000fe20000010061 */
[----:B------:R-:W-:Y:S02]  /*4d70*/  F2FP.F16.E4M3.UNPACK_B R94, R28 ;  /* 0x0000001cff5e723e */ /* 0x000fe400020006ff */
        /* <DEDUP_REMOVED lines=11> */
[----:B------:R-:W-:Y:S01]  /*4e30*/  F2FP.F16.E4M3.UNPACK_B R9, R9.H1 ;  /* 0x00000009ff09723e */ /* 0x000fe200030006ff */
[----:B------:R-:W-:Y:S01]  /*4e40*/  FFMA.FTZ R99, R98, R97, -R99 ;  /* 0x0000006162637223 */ /* 0x000fe20000010863 */
[----:B------:R-:W-:Y:S01]  /*4e50*/  F2FP.SATFINITE.E4M3.F32.PACK_AB_MERGE_C R39, R93, R39, RZ ;  /* 0x000000275d27723e */ /* 0x000fe200048070ff */
[----:B------:R-:W-:Y:S01]  /*4e60*/  FFMA.FTZ R96, R96, R97, R36 ;  /* 0x0000006160607223 */ /* 0x000fe20000010024 */
[----:B------:R-:W-:Y:S01]  /*4e70*/  HADD2.F32 R97, -RZ, R94.H1_H1 ;  /* 0x3000005eff617230 */ /* 0x000fe20000004100 */
[----:B------:R-:W-:Y:S01]  /*4e80*/  F2FP.SATFINITE.E4M3.F32.PACK_AB_MERGE_C R13, R91, R13, RZ ;  /* 0x0000000d5b0d723e */ /* 0x000fe200048070ff */
[----:B------:R-:W-:Y:S01]  /*4e90*/  HADD2.F32 R94, -RZ, R11.H1_H1 ;  /* 0x3000000bff5e7230 */ /* 0x000fe20000004100 */
[-C--:B------:R-:W-:Y:S01]  /*4ea0*/  F2FP.F16.E4M3.UNPACK_B R93, R85.reuse.H1 ;  /* 0x00000055ff5d723e */ /* 0x080fe200030006ff */
[----:B------:R-:W-:Y:S01]  /*4eb0*/  HADD2.F32 R36, -RZ, R29.H1_H1 ;  /* 0x3000001dff247230 */ /* 0x000fe20000004100 */
[----:B------:R-:W-:-:S02]  /*4ec0*/  F2FP.F16.E4M3.UNPACK_B R85, R85 ;  /* 0x00000055ff55723e */ /* 0x000fc400020006ff */
[----:B------:R-:W-:Y:S01]  /*4ed0*/  FMUL.FTZ R11, R94, R97 ;  /* 0x000000615e0b7220 */ /* 0x000fe20000410000 */
[----:B------:R-:W-:Y:S01]  /*4ee0*/  F2FP.SATFINITE.E4M3.F32.PACK_AB_MERGE_C R13, R30, R31, R13 ;  /* 0x0000001f1e0d723e */ /* 0x000fe2000480700d */
[C---:B------:R-:W-:Y:S01]  /*4ef0*/  FMUL.FTZ R29, R36.reuse, R97 ;  /* 0x00000061241d7220 */ /* 0x040fe20000410000 */
[----:B------:R-:W-:Y:S02]  /*4f00*/  HADD2.F32 R97, -RZ, R28.H0_H0 ;  /* 0x2000001cff617230 */ /* 0x000fe40000004100 */
[-C--:B------:R-:W-:Y:S01]  /*4f10*/  FFMA.FTZ R11, R36, R95.reuse, R11 ;  /* 0x0000005f240b7223 */ /* 0x080fe2000001000b */
[----:B------:R-:W-:Y:S01]  /*4f20*/  F2FP.F16.E4M3.UNPACK_B R36, R92.H1 ;  /* 0x0000005cff24723e */ /* 0x000fe200030006ff */
[----:B------:R-:W-:Y:S02]  /*4f30*/  HADD2.F32 R92, -RZ, R15.H0_H0 ;  /* 0x2000000fff5c7230 */ /* 0x000fe40000004100 */
[----:B------:R-:W-:Y:S01]  /*4f40*/  FFMA.FTZ R29, R94, R95, -R29 ;  /* 0x0000005f5e1d7223 */ /* 0x000fe2000001081d */
[----:B------:R-:W-:-:S02]  /*4f50*/  HADD2.F32 R94, -RZ, R9.H0_H0 ;  /* 0x20000009ff5e7230 */ /* 0x000fc40000004100 */
[--C-:B------:R-:W-:Y:S02]  /*4f60*/  HADD2.F32 R95, -RZ, R36.reuse.H0_H0 ;  /* 0x20000024ff5f7230 */ /* 0x100fe40000004100 */
[-C--:B------:R-:W-:Y:S01]  /*4f70*/  FMUL.FTZ R98, R92, R97.reuse ;  /* 0x000000615c627220 */ /* 0x080fe20000410000 */
[----:B------:R-:W-:Y:S02]  /*4f80*/  HADD2.F32 R36, -RZ, R36.H1_H1 ;  /* 0x30000024ff247230 */ /* 0x000fe40000004100 */
[----:B------:R-:W-:Y:S02]  /*4f90*/  HADD2.F32 R9, -RZ, R9.H1_H1 ;  /* 0x30000009ff097230 */ /* 0x000fe40000004100 */
[C---:B------:R-:W-:Y:S01]  /*4fa0*/  FFMA.FTZ R98, R95.reuse, R94, -R98 ;  /* 0x0000005e5f627223 */ /* 0x040fe20000010862 */
[----:B------:R-:W-:-:S04]  /*4fb0*/  FMUL.FTZ R95, R95, R97 ;  /* 0x000000615f5f7220 */ /* 0x000fc80000410000 */
[----:B------:R-:W-:Y:S01]  /*4fc0*/  FFMA.FTZ R92, R92, R94, R95 ;  /* 0x0000005e5c5c7223 */ /* 0x000fe2000001005f */
[----:B------:R-:W-:Y:S02]  /*4fd0*/  HADD2.F32 R94, -RZ, R15.H1_H1 ;  /* 0x3000000fff5e7230 */ /* 0x000fe40000004100 */
[----:B------:R-:W-:Y:S01]  /*4fe0*/  HADD2.F32 R95, -RZ, R28.H1_H1 ;  /* 0x3000001cff5f7230 */ /* 0x000fe20000004100 */
[-C--:B------:R-:W-:Y:S02]  /*4ff0*/  F2FP.F16.E4M3.UNPACK_B R28, R8.reuse.H1 ;  /* 0x00000008ff1c723e */ /* 0x080fe400030006ff */
[----:B------:R-:W-:Y:S02]  /*5000*/  F2FP.F16.E4M3.UNPACK_B R8, R8 ;  /* 0x00000008ff08723e */ /* 0x000fe400020006ff */
[-C--:B------:R-:W-:Y:S01]  /*5010*/  FMUL.FTZ R15, R94, R95.reuse ;  /* 0x0000005f5e0f7220 */ /* 0x080fe20000410000 */
[----:B------:R-:W-:-:S03]  /*5020*/  FMUL.FTZ R95, R36, R95 ;  /* 0x0000005f245f7220 */ /* 0x000fc60000410000 */
[-C--:B------:R-:W-:Y:S01]  /*5030*/  FFMA.FTZ R15, R36, R9.reuse, -R15 ;  /* 0x00000009240f7223 */ /* 0x080fe2000001080f */
[-C--:B------:R-:W-:Y:S01]  /*5040*/  F2FP.F16.E4M3.UNPACK_B R36, R12.reuse.H1 ;  /* 0x0000000cff24723e */ /* 0x080fe200030006ff */
[----:B------:R-:W-:Y:S01]  /*5050*/  FFMA.FTZ R9, R94, R9, R95 ;  /* 0x000000095e097223 */ /* 0x000fe2000001005f */
[----:B------:R-:W-:Y:S01]  /*5060*/  HADD2.F32 R94, -RZ, R28.H0_H0 ;  /* 0x2000001cff5e7230 */ /* 0x000fe20000004100 */
[----:B------:R-:W-:Y:S01]  /*5070*/  F2FP.F16.E4M3.UNPACK_B R12, R12 ;  /* 0x0000000cff0c723e */ /* 0x000fe200020006ff */
[----:B------:R-:W-:Y:S01]  /*5080*/  HADD2.F32 R95, -RZ, R93.H0_H0 ;  /* 0x2000005dff5f7230 */ /* 0x000fe20000004100 */
[----:B------:R-:W-:Y:S01]  /*5090*/  F2FP.SATFINITE.E4M3.F32.PACK_AB_MERGE_C R98, R15, R98, RZ ;  /* 0x000000620f62723e */ /* 0x000fe200048070ff */
[--C-:B------:R-:W-:Y:S01]  /*50a0*/  HADD2.F32 R91, -RZ, R36.reuse.H0_H0 ;  /* 0x20000024ff5b7230 */ /* 0x100fe20000004100 */
[-C--:B------:R-:W-:Y:S01]  /*50b0*/  F2FP.F16.E4M3.UNPACK_B R15, R87.reuse.H1 ;  /* 0x00000057ff0f723e */ /* 0x080fe200030006ff */
[----:B------:R-:W-:Y:S01]  /*50c0*/  HADD2.F32 R36, -RZ, R36.H1_H1 ;  /* 0x30000024ff247230 */ /* 0x000fe20000004100 */
[----:B------:R-:W-:Y:S01]  /*50d0*/  F2FP.F16.E4M3.UNPACK_B R87, R87 ;  /* 0x00000057ff57723e */ /* 0x000fe200020006ff */
[----:B------:R-:W-:Y:S01]  /*50e0*/  HADD2.F32 R28, -RZ, R28.H1_H1 ;  /* 0x3000001cff1c7230 */ /* 0x000fe20000004100 */
[----:B------:R-:W-:Y:S01]  /*50f0*/  F2FP.SATFINITE.E4M3.F32.PACK_AB_MERGE_C R92, R9, R92, RZ ;  /* 0x0000005c095c723e */ /* 0x000fe200048070ff */
[--C-:B------:R-:W-:Y:S01]  /*5100*/  HADD2.F32 R100, -RZ, R15.reuse.H0_H0 ;  /* 0x2000000fff647230 */ /* 0x100fe20000004100 */
[----:B------:R-:W-:Y:S01]  /*5110*/  F2FP.SATFINITE.E4M3.F32.PACK_AB_MERGE_C R29, R29, R99, R98 ;  /* 0x000000631d1d723e */ /* 0x000fe20004807062 */
[----:B------:R-:W-:Y:S01]  /*5120*/  HADD2.F32 R15, -RZ, R15.H1_H1 ;  /* 0x3000000fff0f7230 */ /* 0x000fe20000004100 */
[----:B------:R-:W-:Y:S01]  /*5130*/  F2FP.SATFINITE.E4M3.F32.PACK_AB_MERGE_C R9, R37, R38, R39 ;  /* 0x000000262509723e */ /* 0x000fe20004807027 */
[----:B------:R-:W-:-:S02]  /*5140*/  HADD2.F32 R93, -RZ, R93.H1_H1 ;  /* 0x3000005dff5d7230 */ /* 0x000fc40000004100 */
[-C--:B------:R-:W-:Y:S01]  /*5150*/  FMUL.FTZ R97, R91, R100.reuse ;  /* 0x000000645b617220 */ /* 0x080fe20000410000 */
[----:B------:R-:W-:-:S03]  /*5160*/  FMUL.FTZ R100, R94, R100 ;  /* 0x000000645e647220 */ /* 0x000fc60000410000 */
[-C--:B------:R-:W-:Y:S01]  /*5170*/  FFMA.FTZ R97, R94, R95.reuse, -R97 ;  /* 0x0000005f5e617223 */ /* 0x080fe20000010861 */
[----:B------:R-:W-:Y:S01]  /*5180*/  FFMA.FTZ R100, R91, R95, R100 ;  /* 0x0000005f5b647223 */ /* 0x000fe20000010064 */
[-C--:B------:R-:W-:Y:S01]  /*5190*/  FMUL.FTZ R91, R36, R15.reuse ;  /* 0x0000000f245b7220 */ /* 0x080fe20000410000 */
        /* <DEDUP_REMOVED lines=17> */
[-C--:B------:R-:W-:Y:S01]  /*52b0*/  F2FP.F16.E4M3.UNPACK_B R36, R88.reuse.H1 ;  /* 0x00000058ff24723e */ /* 0x080fe200030006ff */
[C---:B------:R-:W-:Y:S01]  /*52c0*/  FMUL.FTZ R87, R8.reuse, R87 ;  /* 0x0000005708577220 */ /* 0x040fe20000410000 */
[----:B------:R-:W-:Y:S01]  /*52d0*/  F2FP.F16.E4M3.UNPACK_B R88, R88 ;  /* 0x00000058ff58723e */ /* 0x000fe200020006ff */
[-C--:B------:R-:W-:Y:S01]  /*52e0*/  FFMA.FTZ R91, R8, R85.reuse, -R91 ;  /* 0x00000055085b7223 */ /* 0x080fe2000001085b */
[----:B------:R-:W-:Y:S01]  /*52f0*/  F2FP.SATFINITE.E4M3.F32.PACK_AB_MERGE_C R15, R15, R100, RZ ;  /* 0x000000640f0f723e */ /* 0x000fe200048070ff */
[----:B------:R-:W-:Y:S01]  /*5300*/  FFMA.FTZ R8, R12, R85, R87 ;  /* 0x000000550c087223 */ /* 0x000fe20000010057 */
[----:B------:R-:W-:Y:S01]  /*5310*/  F2FP.F16.E4M3.UNPACK_B R85, R14.H1 ;  /* 0x0000000eff55723e */ /* 0x000fe200030006ff */
[--C-:B------:R-:W-:Y:S01]  /*5320*/  HADD2.F32 R97, -RZ, R36.reuse.H0_H0 ;  /* 0x20000024ff617230 */ /* 0x100fe20000004100 */
[----:B------:R-:W-:Y:S01]  /*5330*/  F2FP.SATFINITE.E4M3.F32.PACK_AB_MERGE_C R94, R91, R94, R28 ;  /* 0x0000005e5b5e723e */ /* 0x000fe2000480701c */
[----:B------:R-:W-:Y:S01]  /*5340*/  IMAD.MOV.U32 R28, RZ, RZ, R10 ;  /* 0x000000ffff1c7224 */ /* 0x000fe200078e000a */
[----:B------:R-:W-:Y:S01]  /*5350*/  F2FP.F16.E4M3.UNPACK_B R91, R86.H1 ;  /* 0x00000056ff5b723e */ /* 0x000fe200030006ff */
[--C-:B------:R-:W-:Y:S01]  /*5360*/  HADD2.F32 R12, -RZ, R85.reuse.H0_H0 ;  /* 0x20000055ff0c7230 */ /* 0x100fe20000004100 */
[----:B------:R-:W-:Y:S01]  /*5370*/  F2FP.F16.E4M3.UNPACK_B R14, R14 ;  /* 0x0000000eff0e723e */ /* 0x000fe200020006ff */
[----:B------:R-:W-:Y:S01]  /*5380*/  HADD2.F32 R36, -RZ, R36.H1_H1 ;  /* 0x30000024ff247230 */ /* 0x000fe20000004100 */
[----:B------:R-:W-:Y:S01]  /*5390*/  F2FP.F16.E4M3.UNPACK_B R87, R28.H1 ;  /* 0x0000001cff57723e */ /* 0x000fe200030006ff */
[----:B------:R-:W-:-:S02]  /*53a0*/  HADD2.F32 R85, -RZ, R85.H1_H1 ;  /* 0x30000055ff557230 */ /* 0x000fc40000004100 */
[-C--:B------:R-:W-:Y:S01]  /*53b0*/  FMUL.FTZ R101, R12, R97.reuse ;  /* 0x000000610c657220 */ /* 0x080fe20000410000 */
[----:B------:R-:W-:Y:S01]  /*53c0*/  HADD2.F32 R93, -RZ, R91.H0_H0 ;  /* 0x2000005bff5d7230 */ /* 0x000fe20000004100 */
[----:B------:R-:W-:Y:S01]  /*53d0*/  F2FP.F16.E4M3.UNPACK_B R28, R28 ;  /* 0x0000001cff1c723e */ /* 0x000fe200020006ff */
[--C-:B------:R-:W-:Y:S02]  /*53e0*/  HADD2.F32 R10, -RZ, R87.reuse.H0_H0 ;  /* 0x20000057ff0a7230 */ /* 0x100fe40000004100 */
[----:B------:R-:W-:Y:S01]  /*53f0*/  FMUL.FTZ R104, R85, R36 ;  /* 0x0000002455687220 */ /* 0x000fe20000410000 */
[----:B------:R-:W-:Y:S01]  /*5400*/  HADD2.F32 R87, -RZ, R87.H1_H1 ;  /* 0x30000057ff577230 */ /* 0x000fe20000004100 */
[----:B------:R-:W-:Y:S01]  /*5410*/  F2FP.F16.E4M3.UNPACK_B R86, R86 ;  /* 0x00000056ff56723e */ /* 0x000fe200020006ff */
[----:B------:R-:W-:Y:S02]  /*5420*/  HADD2.F32 R102, -RZ, R91.H1_H1 ;  /* 0x3000005bff667230 */ /* 0x000fe40000004100 */
[C---:B------:R-:W-:Y:S01]  /*5430*/  FMUL.FTZ R97, R10.reuse, R97 ;  /* 0x000000610a617220 */ /* 0x040fe20000410000 */
[----:B------:R-:W-:Y:S01]  /*5440*/  FFMA.FTZ R10, R10, R93, -R101 ;  /* 0x0000005d0a0a7223 */ /* 0x000fe20000010865 */
[----:B------:R-:W-:Y:S01]  /*5450*/  FMUL.FTZ R36, R87, R36 ;  /* 0x0000002457247220 */ /* 0x000fe20000410000 */
[----:B------:R-:W-:-:S02]  /*5460*/  HADD2.F32 R91, -RZ, R86.H0_H0 ;  /* 0x20000056ff5b7230 */ /* 0x000fc40000004100 */
[----:B------:R-:W-:Y:S01]  /*5470*/  FFMA.FTZ R12, R12, R93, R97 ;  /* 0x0000005d0c0c7223 */ /* 0x000fe20000010061 */
        /* <DEDUP_REMOVED lines=8> */
[----:B------:R-:W-:Y:S01]  /*5500*/  FMUL.FTZ R97, R36, R93 ;  /* 0x0000005d24617220 */ /* 0x000fe20000410000 */
[----:B------:R-:W-:-:S02]  /*5510*/  HADD2.F32 R28, -RZ, R28.H1_H1 ;  /* 0x3000001cff1c7230 */ /* 0x000fc40000004100 */
[C---:B------:R-:W-:Y:S01]  /*5520*/  FMUL.FTZ R93, R102.reuse, R93 ;  /* 0x0000005d665d7220 */ /* 0x040fe20000410000 */
[----:B------:R-:W-:Y:S02]  /*5530*/  HADD2.F32 R101, -RZ, R86.H1_H1 ;  /* 0x30000056ff657230 */ /* 0x000fe40000004100 */
[----:B------:R-:W-:Y:S01]  /*5540*/  FFMA.FTZ R97, R102, R91, -R97 ;  /* 0x0000005b66617223 */ /* 0x000fe20000010861 */
[----:B------:R-:W-:Y:S01]  /*5550*/  F2FP.SATFINITE.E4M3.F32.PACK_AB_MERGE_C R12, R8, R95, R15 ;  /* 0x0000005f080c723e */ /* 0x000fe2000480700f */
[----:B------:R-:W-:Y:S01]  /*5560*/  FFMA.FTZ R93, R36, R91, R93 ;  /* 0x0000005b245d7223 */ /* 0x000fe2000001005d */
[----:B------:R-:W-:Y:S01]  /*5570*/  HADD2.F32 R91, -RZ, R88.H1_H1 ;  /* 0x30000058ff5b7230 */ /* 0x000fe20000004100 */
[----:B------:R-:W-:Y:S01]  /*5580*/  F2FP.SATFINITE.E4M3.F32.PACK_AB_MERGE_C R15, R11, R96, R92 ;  /* 0x000000600b0f723e */ /* 0x000fe2000480705c */
[----:B------:R-:W-:Y:S02]  /*5590*/  IMAD.MOV.U32 R8, RZ, RZ, R94 ;  /* 0x000000ffff087224 */ /* 0x000fe400078e005e */
[----:B------:R-:W-:-:S02]  /*55a0*/  IMAD.MOV.U32 R11, RZ, RZ, R29 ;  /* 0x000000ffff0b7224 */ /* 0x000fc400078e001d */
[-C--:B------:R-:W-:Y:S01]  /*55b0*/  FMUL.FTZ R103, R14, R91.reuse ;  /* 0x0000005b0e677220 */ /* 0x080fe20000410000 */
[----:B------:R-:W-:-:S03]  /*55c0*/  FMUL.FTZ R91, R28, R91 ;  /* 0x0000005b1c5b7220 */ /* 0x000fc60000410000 */
[-C--:B------:R-:W-:Y:S01]  /*55d0*/  FFMA.FTZ R28, R28, R101.reuse, -R103 ;  /* 0x000000651c1c7223 */ /* 0x080fe20000010867 */
[----:B------:R-:W-:-:S04]  /*55e0*/  FFMA.FTZ R14, R14, R101, R91 ;  /* 0x000000650e0e7223 */ /* 0x000fc8000001005b */
[----:B------:R-:W-:Y:S02]  /*55f0*/  F2FP.SATFINITE.E4M3.F32.PACK_AB_MERGE_C R10, R28, R97, R10 ;  /* 0x000000611c0a723e */ /* 0x000fe4000480700a */
[----:B------:R-:W-:-:S07]  /*5600*/  F2FP.SATFINITE.E4M3.F32.PACK_AB_MERGE_C R14, R14, R93, R85 ;  /* 0x0000005d0e0e723e */ /* 0x000fce0004807055 */
.L_x_13178:
[----:B------:R-:W-:Y:S05]  /*5610*/  BSYNC B2 ;  /* 0x0000000000027941 */ /* 0x000fea0003800000 */
.L_x_13177:
[----:B---3--:R-:W-:-:S04]  /*5620*/  IADD3 R28, P6, R48, R79, RZ ;  /* 0x0000004f301c7210 */ /* 0x008fc80007fde0ff */
[----:B------:R-:W-:Y:S02]  /*5630*/  LEA.HI.X.SX32 R29, R48, R78, 0x1, P6 ;  /* 0x0000004e301d7211 */ /* 0x000fe400030f0eff */
[----:B------:R-:W-:-:S03]  /*5640*/  @!P5 IADD3 R30, P6, R79, R90, RZ ;  /* 0x0000005a4f1ed210 */ /* 0x000fc60007fde0ff */
[----:B0-----:R4:W-:Y:S01]  /*5650*/  ST.E.128 desc[UR40][R28.64], R8 ;  /* 0x000000081c007985 */ /* 0x0019e2000c101d28 */
[----:B------:R-:W-:-:S05]  /*5660*/  @!P5 LEA.HI.X.SX32 R31, R90, R78, 0x1, P6 ;  /* 0x0000004e5a1fd211 */ /* 0x000fca00030f0eff */
[----:B--2---:R4:W-:Y:S04]  /*5670*/  @!P5 ST.E.128 desc[UR40][R30.64], R12 ;  /* 0x0000000c1e00d985 */ /* 0x0049e8000c101d28 */
.L_x_13176:
[----:B------:R-:W-:Y:S05]  /*5680*/  BSYNC B1 ;  /* 0x0000000000017941 */ /* 0x000fea0003800000 */
.L_x_13175:
        /* <DEDUP_REMOVED lines=9> */
[C---:B---3--:R-:W-:Y:S02]  /*5720*/  IADD3 R28, P5, R3.reuse, R79, RZ ;  /* 0x0000004f031c7210 */ /* 0x048fe40007fbe0ff */
        /* <DEDUP_REMOVED lines=22> */
[----:B------:R-:W-:Y:S02]  /*5890*/  SHF.R.U32.HI R36, RZ, 0x8, R33 ;  /* 0x00000008ff247819 */ /* 0x000fe40000011621 */
[----:B------:R-:W-:Y:S01]  /*58a0*/  SHF.R.U32.HI R37, RZ, 0x8, R35 ;  /* 0x00000008ff257819 */ /* 0x000fe20000011623 */
[----:B------:R-:W-:Y:S01]  /*58b0*/  IMAD.SHL.U32 R34, R34, 0x100, RZ ;  /* 0x0000010022227824 */ /* 0x000fe200078e00ff */
[--C-:B------:R-:W-:Y:S01]  /*58c0*/  SHF.R.U32.HI R87, RZ, 0x18, R5.reuse ;  /* 0x00000018ff577819 */ /* 0x100fe20000011605 */
[----:B------:R-:W-:Y:S01]  /*58d0*/  IMAD.SHL.U32 R36, R36, 0x100, RZ ;  /* 0x0000010024247824 */ /* 0x000fe200078e00ff */
[----:B------:R-:W-:Y:S01]  /*58e0*/  LOP3.LUT R38, R5, 0xff, RZ, 0xc0, !PT ;  /* 0x000000ff05267812 */ /* 0x000fe200078ec0ff */
[----:B------:R-:W-:Y:S01]  /*58f0*/  IMAD.SHL.U32 R8, R37, 0x100, RZ ;  /* 0x0000010025087824 */ /* 0x000fe200078e00ff */
[----:B------:R-:W-:-:S02]  /*5900*/  SHF.R.U32.HI R6, RZ, 0x10, R5 ;  /* 0x00000010ff067819 */ /* 0x000fc40000011605 */
[----:B------:R-:W-:Y:S02]  /*5910*/  SHF.R.U32.HI R88, RZ, 0x18, R7 ;  /* 0x00000018ff587819 */ /* 0x000fe40000011607 */
[----:B------:R-:W-:Y:S01]  /*5920*/  LOP3.LUT R39, R7, 0xff, RZ, 0xc0, !PT ;  /* 0x000000ff07277812 */ /* 0x000fe200078ec0ff */
[----:B------:R-:W-:Y:S01]  /*5930*/  IMAD.U32 R6, R6, 0x10000, RZ ;  /* 0x0001000006067824 */ /* 0x000fe200078e00ff */
[----:B------:R-:W-:Y:S02]  /*5940*/  SHF.R.U32.HI R86, RZ, 0x18, R33 ;  /* 0x00000018ff567819 */ /* 0x000fe40000011621 */
[----:B------:R-:W-:Y:S02]  /*5950*/  LOP3.LUT R77, R33, 0xff, RZ, 0xc0, !PT ;  /* 0x000000ff214d7812 */ /* 0x000fe400078ec0ff */
[----:B------:R-:W-:Y:S02]  /*5960*/  SHF.R.U32.HI R4, RZ, 0x10, R7 ;  /* 0x00000010ff047819 */ /* 0x000fe40000011607 */
[----:B------:R-:W-:-:S02]  /*5970*/  SHF.R.U32.HI R5, RZ, 0x10, R33 ;  /* 0x00000010ff057819 */ /* 0x000fc40000011621 */
[----:B------:R-:W-:Y:S01]  /*5980*/  LOP3.LUT R33, R35, 0xff0000ff, RZ, 0xc0, !PT ;  /* 0xff0000ff23217812 */ /* 0x000fe200078ec0ff */
[----:B------:R-:W-:Y:S01]  /*5990*/  IMAD.U32 R4, R4, 0x10000, RZ ;  /* 0x0001000004047824 */ /* 0x000fe200078e00ff */
[----:B------:R-:W-:Y:S01]  /*59a0*/  SHF.R.U32.HI R7, RZ, 0x10, R35 ;  /* 0x00000010ff077819 */ /* 0x000fe20000011623 */
[----:B------:R-:W-:Y:S01]  /*59b0*/  IMAD.SHL.U32 R35, R85, 0x100, RZ ;  /* 0x0000010055237824 */ /* 0x000fe200078e00ff */
[----:B------:R-:W-:Y:S02]  /*59c0*/  PRMT R38, R87, 0x654, R38 ;  /* 0x0000065457267816 */ /* 0x000fe40000000026 */
[----:B------:R-:W-:Y:S02]  /*59d0*/  PRMT R39, R88, 0x654, R39 ;  /* 0x0000065458277816 */ /* 0x000fe40000000027 */
        /* <DEDUP_REMOVED lines=12> */
[----:B------:R-:W-:Y:S01]  /*5aa0*/  LOP3.LUT R4, R39, 0xff0000, R4, 0xf8, !PT ;  /* 0x00ff000027047812 */ /* 0x000fe200078ef804 */
[--C-:B------:R-:W-:Y:S01]  /*5ab0*/  HADD2.F32 R39, -RZ, R36.reuse.H0_H0 ;  /* 0x20000024ff277230 */ /* 0x100fe20000004100 */
[----:B------:R-:W-:Y:S01]  /*5ac0*/  F2FP.F16.E4M3.UNPACK_B R35, R81.H1 ;  /* 0x00000051ff23723e */ /* 0x000fe200030006ff */
[----:B------:R-:W-:Y:S01]  /*5ad0*/  HADD2.F32 R12, -RZ, R33.H0_H0 ;  /* 0x20000021ff0c7230 */ /* 0x000fe20000004100 */
[----:B------:R-:W-:Y:S01]  /*5ae0*/  LOP3.LUT R7, R77, 0xff0000, R38, 0xf8, !PT ;  /* 0x00ff00004d077812 */ /* 0x000fe200078ef826 */
[----:B------:R-:W-:-:S02]  /*5af0*/  HADD2.F32 R36, -RZ, R36.H1_H1 ;  /* 0x30000024ff247230 */ /* 0x000fc40000004100 */
[-C--:B------:R-:W-:Y:S01]  /*5b00*/  FMUL.FTZ R87, R8, R39.reuse ;  /* 0x0000002708577220 */ /* 0x080fe20000410000 */
[--C-:B------:R-:W-:Y:S02]  /*5b10*/  HADD2.F32 R37, -RZ, R35.reuse.H0_H0 ;  /* 0x20000023ff257230 */ /* 0x100fe40000004100 */
[----:B------:R-:W-:Y:S01]  /*5b20*/  FMUL.FTZ R39, R12, R39 ;  /* 0x000000270c277220 */ /* 0x000fe20000410000 */
[----:B------:R-:W-:Y:S01]  /*5b30*/  HADD2.F32 R38, -RZ, R35.H1_H1 ;  /* 0x30000023ff267230 */ /* 0x000fe20000004100 */
[----:B------:R-:W-:Y:S01]  /*5b40*/  F2FP.F16.E4M3.UNPACK_B R83, R83 ;  /* 0x00000053ff53723e */ /* 0x000fe200020006ff */
[----:B------:R-:W-:Y:S01]  /*5b50*/  HADD2.F32 R33, -RZ, R33.H1_H1 ;  /* 0x30000021ff217230 */ /* 0x000fe20000004100 */
[----:B------:R-:W-:Y:S01]  /*5b60*/  F2FP.F16.E4M3.UNPACK_B R32, R32 ;  /* 0x00000020ff20723e */ /* 0x000fe200020006ff */
[----:B------:R-:W-:Y:S01]  /*5b70*/  HADD2.F32 R35, -RZ, R34.H1_H1 ;  /* 0x30000022ff237230 */ /* 0x000fe20000004100 */
[----:B------:R-:W-:Y:S01]  /*5b80*/  F2FP.F16.E4M3.UNPACK_B R34, R30 ;  /* 0x0000001eff22723e */ /* 0x000fe200020006ff */
[----:B------:R-:W-:Y:S01]  /*5b90*/  FFMA.FTZ R8, R8, R37, R39 ;  /* 0x0000002508087223 */ /* 0x000fe20000010027 */
[----:B------:R-:W-:Y:S01]  /*5ba0*/  LOP3.LUT R5, R85, 0xff0000, R86, 0xf8, !PT ;  /* 0x00ff000055057812 */ /* 0x000fe200078ef856 */
[-C--:B------:R-:W-:Y:S01]  /*5bb0*/  FMUL.FTZ R88, R33, R36.reuse ;  /* 0x0000002421587220 */ /* 0x080fe20000410000 */
[----:B------:R-:W-:Y:S01]  /*5bc0*/  F2FP.F16.E4M3.UNPACK_B R81, R81 ;  /* 0x00000051ff51723e */ /* 0x000fe200020006ff */
[----:B------:R-:W-:Y:S01]  /*5bd0*/  FMUL.FTZ R86, R35, R36 ;  /* 0x0000002423567220 */ /* 0x000fe20000410000 */
        /* <DEDUP_REMOVED lines=47> */
[----:B------:R-:W-:Y:S01]  /*5ed0*/  F2FP.SATFINITE.E4M3.F32.PACK_AB_MERGE_C R8, R37, R30, R12 ;  /* 0x0000001e2508723e */ /* 0x000fe2000480700c */
[----:B------:R-:W-:Y:S01]  /*5ee0*/  HADD2.F32 R89, -RZ, R85.H1_H1 ;  /* 0x30000055ff597230 */ /* 0x000fe20000004100 */
[----:B------:R-:W-:Y:S01]  /*5ef0*/  F2FP.SATFINITE.E4M3.F32.PACK_AB_MERGE_C R77, R77, R34, RZ ;  /* 0x000000224d4d723e */ /* 0x000fe200048070ff */
[----:B------:R-:W-:Y:S01]  /*5f00*/  HADD2.F32 R82, -RZ, R82.H1_H1 ;  /* 0x30000052ff527230 */ /* 0x000fe20000004100 */
[----:B------:R-:W-:Y:S01]  /*5f10*/  F2FP.SATFINITE.E4M3.F32.PACK_AB_MERGE_C R12, R39, R32, R35 ;  /* 0x00000020270c723e */ /* 0x000fe20004807023 */
[----:B------:R-:W-:-:S02]  /*5f20*/  HADD2.F32 R14, -RZ, R10.H0_H0 ;  /* 0x2000000aff0e7230 */ /* 0x000fc40000004100 */
[----:B------:R-:W-:Y:S01]  /*5f30*/  FMUL.FTZ R91, R80, R87 ;  /* 0x00000057505b7220 */ /* 0x000fe20000410000 */
[----:B------:R-:W-:Y:S02]  /*5f40*/  HADD2.F32 R38, -RZ, R10.H1_H1 ;  /* 0x3000000aff267230 */ /* 0x000fe40000004100 */
[----:B------:R-:W-:Y:S01]  /*5f50*/  FMUL.FTZ R93, R82, R89 ;  /* 0x00000059525d7220 */ /* 0x000fe20000410000 */
[--C-:B------:R-:W-:Y:S01]  /*5f60*/  HADD2.F32 R85, -RZ, R83.reuse.H0_H0 ;  /* 0x20000053ff557230 */ /* 0x100fe20000004100 */
[----:B------:R-:W-:Y:S01]  /*5f70*/  F2FP.F16.E4M3.UNPACK_B R33, R13 ;  /* 0x0000000dff21723e */ /* 0x000fe200020006ff */
[----:B------:R-:W-:Y:S01]  /*5f80*/  HADD2.F32 R83, -RZ, R83.H1_H1 ;  /* 0x30000053ff537230 */ /* 0x000fe20000004100 */
[----:B------:R-:W-:Y:S01]  /*5f90*/  F2FP.F16.E4M3.UNPACK_B R34, R7 ;  /* 0x00000007ff22723e */ /* 0x000fe200020006ff */
[----:B------:R-:W-:Y:S01]  /*5fa0*/  FMUL.FTZ R87, R14, R87 ;  /* 0x000000570e577220 */ /* 0x000fe20000410000 */
[----:B------:R-:W-:Y:S01]  /*5fb0*/  F2FP.F16.E4M3.UNPACK_B R32, R9 ;  /* 0x00000009ff20723e */ /* 0x000fe200020006ff */
[----:B------:R-:W-:Y:S01]  /*5fc0*/  FMUL.FTZ R89, R38, R89 ;  /* 0x0000005926597220 */ /* 0x000fe20000410000 */
[----:B------:R-:W-:Y:S01]  /*5fd0*/  FFMA.FTZ R10, R14, R85, -R91 ;  /* 0x000000550e0a7223 */ /* 0x000fe2000001085b */
[----:B------:R-:W-:Y:S01]  /*5fe0*/  FFMA.FTZ R93, R38, R83, -R93 ;  /* 0x00000053265d7223 */ /* 0x000fe2000001085d */
        /* <DEDUP_REMOVED lines=27> */
[-C--:B------:R-:W-:Y:S01]  /*61a0*/  F2FP.F16.E4M3.UNPACK_B R83, R5.reuse ;  /* 0x00000005ff53723e */ /* 0x080fe200020006ff */
[----:B------:R-:W-:Y:S01]  /*61b0*/  HADD2.F32 R36, -RZ, R38.H0_H0 ;  /* 0x20000026ff247230 */ /* 0x000fe20000004100 */
[----:B------:R-:W-:Y:S01]  /*61c0*/  F2FP.F16.E4M3.UNPACK_B R85, R5.H1 ;  /* 0x00000005ff55723e */ /* 0x000fe200030006ff */
[----:B------:R-:W-:Y:S01]  /*61d0*/  HADD2.F32 R13, -RZ, R33.H0_H0 ;  /* 0x20000021ff0d7230 */ /* 0x000fe20000004100 */
[----:B------:R-:W-:Y:S01]  /*61e0*/  F2FP.F16.E4M3.UNPACK_B R81, R4.H1 ;  /* 0x00000004ff51723e */ /* 0x000fe200030006ff */
[----:B------:R-:W-:-:S02]  /*61f0*/  HADD2.F32 R37, -RZ, R35.H1_H1 ;  /* 0x30000023ff257230 */ /* 0x000fc40000004100 */
[CC--:B------:R-:W-:Y:S01]  /*6200*/  FMUL.FTZ R82, R34.reuse, R36.reuse ;  /* 0x0000002422527220 */ /* 0x0c0fe20000410000 */
[----:B------:R-:W-:Y:S02]  /*6210*/  HADD2.F32 R35, -RZ, R6.H0_H0 ;  /* 0x20000006ff237230 */ /* 0x000fe40000004100 */
[C---:B------:R-:W-:Y:S01]  /*6220*/  FMUL.FTZ R39, R13.reuse, R36 ;  /* 0x000000240d277220 */ /* 0x040fe20000410000 */
[----:B------:R-:W-:Y:S02]  /*6230*/  HADD2.F32 R33, -RZ, R33.H1_H1 ;  /* 0x30000021ff217230 */ /* 0x000fe40000004100 */
[----:B------:R-:W-:Y:S02]  /*6240*/  HADD2.F32 R80, -RZ, R38.H1_H1 ;  /* 0x30000026ff507230 */ /* 0x000fe40000004100 */
[----:B------:R-:W-:Y:S02]  /*6250*/  HADD2.F32 R38, -RZ, R6.H1_H1 ;  /* 0x30000006ff267230 */ /* 0x000fe40000004100 */
[-C--:B------:R-:W-:Y:S01]  /*6260*/  FFMA.FTZ R6, R13, R35.reuse, -R82 ;  /* 0x000000230d067223 */ /* 0x080fe20000010852 */
[----:B------:R-:W-:Y:S01]  /*6270*/  FFMA.FTZ R13, R34, R35, R39 ;  /* 0x00000023220d7223 */ /* 0x000fe20000010027 */
[-C--:B------:R-:W-:Y:S01]  /*6280*/  FMUL.FTZ R36, R37, R80.reuse ;  /* 0x0000005025247220 */ /* 0x080fe20000410000 */
[----:B------:R-:W-:Y:S01]  /*6290*/  FMUL.FTZ R34, R33, R80 ;  /* 0x0000005021227220 */ /* 0x000fe20000410000 */
[----:B------:R-:W-:Y:S01]  /*62a0*/  F2FP.F16.E4M3.UNPACK_B R35, R15 ;  /* 0x0000000fff23723e */ /* 0x000fe200020006ff */
[----:B------:R-:W-:-:S02]  /*62b0*/  HADD2.F32 R88, -RZ, R85.H0_H0 ;  /* 0x20000055ff587230 */ /* 0x000fc40000004100 */
[-C--:B------:R-:W-:Y:S01]  /*62c0*/  FFMA.FTZ R33, R33, R38.reuse, -R36 ;  /* 0x0000002621217223 */ /* 0x080fe20000010824 */
[----:B------:R-:W-:Y:S01]  /*62d0*/  FFMA.FTZ R34, R37, R38, R34 ;  /* 0x0000002625227223 */ /* 0x000fe20000010022 */
[----:B------:R-:W-:Y:S01]  /*62e0*/  F2FP.F16.E4M3.UNPACK_B R38, R15.H1 ;  /* 0x0000000fff26723e */ /* 0x000fe200030006ff */
[----:B------:R-:W-:Y:S01]  /*62f0*/  HADD2.F32 R39, -RZ, R35.H0_H0 ;  /* 0x20000023ff277230 */ /* 0x000fe20000004100 */
[-C--:B------:R-:W-:Y:S01]  /*6300*/  F2FP.F16.E4M3.UNPACK_B R37, R11.reuse.H1 ;  /* 0x0000000bff25723e */ /* 0x080fe200030006ff */
[----:B------:R-:W-:Y:S01]  /*6310*/  HADD2.F32 R86, -RZ, R81.H0_H0 ;  /* 0x20000051ff567230 */ /* 0x000fe20000004100 */
[----:B------:R-:W-:Y:S01]  /*6320*/  F2FP.F16.E4M3.UNPACK_B R36, R11 ;  /* 0x0000000bff24723e */ /* 0x000fe200020006ff */
[----:B------:R-:W-:Y:S01]  /*6330*/  HADD2.F32 R77, -RZ, R38.H0_H0 ;  /* 0x20000026ff4d7230 */ /* 0x000fe20000004100 */
[----:B------:R-:W-:Y:S01]  /*6340*/  F2FP.F16.E4M3.UNPACK_B R80, R4 ;  /* 0x00000004ff50723e */ /* 0x000fe200020006ff */
[----:B------:R-:W-:Y:S01]  /*6350*/  HADD2.F32 R4, -RZ, R83.H0_H0 ;  /* 0x20000053ff047230 */ /* 0x000fe20000004100 */
[----:B------:R-:W-:Y:S01]  /*6360*/  F2FP.SATFINITE.E4M3.F32.PACK_AB_MERGE_C R6, R33, R6, RZ ;  /* 0x000000062106723e */ /* 0x000fe200048070ff */
[----:B------:R-:W-:-:S02]  /*6370*/  HADD2.F32 R15, -RZ, R37.H0_H0 ;  /* 0x20000025ff0f7230 */ /* 0x000fc40000004100 */
[----:B------:R-:W-:Y:S01]  /*6380*/  FMUL.FTZ R94, R77, R88 ;  /* 0x000000584d5e7220 */ /* 0x000fe20000410000 */
[----:B------:R-:W-:Y:S02]  /*6390*/  HADD2.F32 R11, -RZ, R36.H0_H0 ;  /* 0x20000024ff0b7230 */ /* 0x000fe40000004100 */
[----:B------:R-:W-:Y:S01]  /*63a0*/  FMUL.FTZ R90, R39, R4 ;  /* 0x00000004275a7220 */ /* 0x000fe20000410000 */
[----:B------:R-:W-:Y:S02]  /*63b0*/  HADD2.F32 R82, -RZ, R80.H0_H0 ;  /* 0x20000050ff527230 */ /* 0x000fe40000004100 */
[----:B------:R-:W-:Y:S01]  /*63c0*/  FMUL.FTZ R88, R15, R88 ;  /* 0x000000580f587220 */ /* 0x000fe20000410000 */
[----:B------:R-:W-:Y:S02]  /*63d0*/  HADD2.F32 R38, -RZ, R38.H1_H1 ;  /* 0x30000026ff267230 */ /* 0x000fe40000004100 */
[----:B------:R-:W-:Y:S01]  /*63e0*/  FMUL.FTZ R92, R11, R4 ;  /* 0x000000040b5c7220 */ /* 0x000fe20000410000 */
[----:B------:R-:W-:-:S02]  /*63f0*/  HADD2.F32 R85, -RZ, R85.H1_H1 ;  /* 0x30000055ff557230 */ /* 0x000fc40000004100 */
[----:B------:R-:W-:Y:S01]  /*6400*/  FFMA.FTZ R4, R11, R82, -R90 ;  /* 0x000000520b047223 */ /* 0x000fe2000001085a */
[----:B------:R-:W-:Y:S02]  /*6410*/  HADD2.F32 R37, -RZ, R37.H1_H1 ;  /* 0x30000025ff257230 */ /* 0x000fe40000004100 */
[-C--:B------:R-:W-:Y:S01]  /*6420*/  FFMA.FTZ R11, R15, R86.reuse, -R94 ;  /* 0x000000560f0b7223 */ /* 0x080fe2000001085e */
[----:B------:R-:W-:Y:S01]  /*6430*/  FFMA.FTZ R88, R77, R86, R88 ;  /* 0x000000564d587223 */ /* 0x000fe20000010058 */
[----:B------:R-:W-:Y:S02]  /*6440*/  HADD2.F32 R35, -RZ, R35.H1_H1 ;  /* 0x30000023ff237230 */ /* 0x000fe40000004100 */
[-C--:B------:R-:W-:Y:S01]  /*6450*/  FMUL.FTZ R86, R38, R85.reuse ;  /* 0x0000005526567220 */ /* 0x080fe20000410000 */
[----:B------:R-:W-:Y:S02]  /*6460*/  HADD2.F32 R83, -RZ, R83.H1_H1 ;  /* 0x30000053ff537230 */ /* 0x000fe40000004100 */
[----:B------:R-:W-:Y:S01]  /*6470*/  FMUL.FTZ R85, R37, R85 ;  /* 0x0000005525557220 */ /* 0x000fe20000410000 */
[----:B------:R-:W-:-:S02]  /*6480*/  HADD2.F32 R81, -RZ, R81.H1_H1 ;  /* 0x30000051ff517230 */ /* 0x000fc40000004100 */
[----:B------:R-:W-:Y:S01]  /*6490*/  FFMA.FTZ R5, R39, R82, R92 ;  /* 0x0000005227057223 */ /* 0x000fe2000001005c */
[----:B------:R-:W-:Y:S02]  /*64a0*/  HADD2.F32 R36, -RZ, R36.H1_H1 ;  /* 0x30000024ff247230 */ /* 0x000fe40000004100 */
[----:B------:R-:W-:Y:S01]  /*64b0*/  FMUL.FTZ R15, R35, R83 ;  /* 0x00000053230f7220 */ /* 0x000fe20000410000 */
[----:B------:R-:W-:Y:S02]  /*64c0*/  HADD2.F32 R80, -RZ, R80.H1_H1 ;  /* 0x30000050ff507230 */ /* 0x000fe40000004100 */
[-C--:B------:R-:W-:Y:S01]  /*64d0*/  FFMA.FTZ R86, R37, R81.reuse, -R86 ;  /* 0x0000005125567223 */ /* 0x080fe20000010856 */
[----:B------:R-:W-:Y:S01]  /*64e0*/  FFMA.FTZ R85, R38, R81, R85 ;  /* 0x0000005126557223 */ /* 0x000fe20000010055 */
[----:B------:R-:W-:Y:S01]  /*64f0*/  FMUL.FTZ R82, R36, R83 ;  /* 0x0000005324527220 */ /* 0x000fe20000410000 */
[----:B------:R-:W-:Y:S01]  /*6500*/  F2FP.SATFINITE.E4M3.F32.PACK_AB_MERGE_C R13, R34, R13, RZ ;  /* 0x0000000d220d723e */ /* 0x000fe200048070ff */
[-C--:B------:R-:W-:Y:S01]  /*6510*/  FFMA.FTZ R15, R36, R80.reuse, -R15 ;  /* 0x00000050240f7223 */ /* 0x080fe2000001080f */
[----:B------:R-:W-:Y:S01]  /*6520*/  F2FP.SATFINITE.E4M3.F32.PACK_AB_MERGE_C R11, R86, R11, RZ ;  /* 0x0000000b560b723e */ /* 0x000fe200048070ff */
[----:B------:R-:W-:Y:S01]  /*6530*/  FFMA.FTZ R82, R35, R80, R82 ;  /* 0x0000005023527223 */ /* 0x000fe20000010052 */
[----:B------:R-:W-:-:S02]  /*6540*/  F2FP.SATFINITE.E4M3.F32.PACK_AB_MERGE_C R85, R85, R88, RZ ;  /* 0x000000585555723e */ /* 0x000fc400048070ff */
[----:B------:R-:W-:Y:S02]  /*6550*/  F2FP.SATFINITE.E4M3.F32.PACK_AB_MERGE_C R11, R15, R4, R11 ;  /* 0x000000040f0b723e */ /* 0x000fe4000480700b */
[----:B------:R-:W-:Y:S02]  /*6560*/  F2FP.SATFINITE.E4M3.F32.PACK_AB_MERGE_C R9, R9, R30, R6 ;  /* 0x0000001e0909723e */ /* 0x000fe40004807006 */
[----:B------:R-:W-:Y:S02]  /*6570*/  F2FP.SATFINITE.E4M3.F32.PACK_AB_MERGE_C R13, R7, R32, R13 ;  /* 0x00000020070d723e */ /* 0x000fe4000480700d */
[----:B------:R-:W-:-:S07]  /*6580*/  F2FP.SATFINITE.E4M3.F32.PACK_AB_MERGE_C R15, R82, R5, R85 ;  /* 0x00000005520f723e */ /* 0x000fce0004807055 */
.L_x_13180:
[----:B------:R-:W-:Y:S05]  /*6590*/  BSYNC B1 ;  /* 0x0000000000017941 */ /* 0x000fea0003800000 */
.L_x_13179:
[----:B0-----:R0:W-:Y:S01]  /*65a0*/  ST.E.128 desc[UR40][R28.64], R8 ;  /* 0x000000081c007985 */ /* 0x0011e2000c101d28 */
[----:B------:R-:W-:-:S13]  /*65b0*/  ISETP.GE.AND P5, PT, R31, R84, PT ;  /* 0x000000541f00720c */ /* 0x000fda0003fa6270 */
[----:B------:R-:W-:Y:S05]  /*65c0*/  @P5 BRA `(.L_x_13158) ;  /* 0x0000000000e85947 */ /* 0x000fea0003800000 */
[----:B------:R-:W-:-:S04]  /*65d0*/  IADD3 R4, P5, R79, R31, RZ ;  /* 0x0000001f4f047210 */ /* 0x000fc80007fbe0ff */
[----:B------:R-:W-:-:S05]  /*65e0*/  LEA.HI.X.SX32 R5, R31, R78, 0x1, P5 ;  /* 0x0000004e1f057211 */ /* 0x000fca00028f0eff */
[----:B--2---:R2:W-:Y:S01]  /*65f0*/  ST.E.128 desc[UR40][R4.64], R12 ;  /* 0x0000000c04007985 */ /* 0x0045e2000c101d28 */
[----:B------:R-:W-:Y:S05]  /*6600*/  BRA `(.L_x_13158) ;  /* 0x0000000000d87947 */ /* 0x000fea0003800000 */
.L_x_13150:
[----:B------:R-:W-:-:S13]  /*6610*/  ISETP.NE.AND P0, PT, R154, 0x3, PT ;  /* 0x000000039a00780c */ /* 0x000fda0003f05270 */
[----:B------:R-:W-:Y:S05]  /*6620*/  @!P0 BRA `(.L_x_13181) ;  /* 0x0000000000048947 */ /* 0x000fea0003800000 */
[----:B------:R-:W-:Y:S01]  /*6630*/  BPT.TRAP 0x1 ;  /* 0x000000040000795c */ /* 0x000fe20000300000 */
.L_x_13181:
[----:B------:R-:W-:Y:S01]  /*6640*/  IMAD R70, R19, 0x8, R18 ;  /* 0x0000000813467824 */ /* 0x000fe200078e0212 */
[----:B------:R-:W-:Y:S01]  /*6650*/  SHF.L.U32 R76, R156, 0x1f, RZ ;  /* 0x0000001f9c4c7819 */ /* 0x000fe200000006ff */
[----:B------:R-:W-:Y:S01]  /*6660*/  BSSY B1, `(.L_x_13182) ;  /* 0x0000004000017945 */ /* 0x000fe20003800000 */
[----:B------:R-:W-:Y:S02]  /*6670*/  SHF.R.S32.HI R73, RZ, 0x1f, R74 ;  /* 0x0000001fff497819 */ /* 0x000fe4000001144a */
[----:B------:R-:W0:Y:S02]  /*6680*/  SYNCS.PHASECHK.TRANS64.TRYWAIT P5, [R70+URZ+0x19c90], R76 ;  /* 0x019c904c460075a7 */ /* 0x000e2400080a017f */
[----:B0-----:R-:W-:Y:S05]  /*6690*/  @!P5 BRA `(.L_x_13183) ;  /* 0x0000018400c0d947 */ /* 0x001fea0003800000 */
.L_x_13437:
[----:B------:R-:W-:Y:S05]  /*66a0*/  BSYNC B1 ;  /* 0x0000000000017941 */ /* 0x000fea0003800000 */
.L_x_13182:
        /* <DEDUP_REMOVED lines=14> */
[----:B------:R-:W-:-:S02]  /*6790*/  ISETP.GT.AND P5, PT, R71, R157, PT ;  /* 0x0000009d4700720c */ /* 0x000fc40003fa4270 */
[----:B------:R-:W-:Y:S02]  /*67a0*/  IMAD.IADD R5, R5, 0x1, R7 ;  /* 0x0000000105057824 */ /* 0x000fe400078e0207 */
[----:B------:R-:W-:Y:S01]  /*67b0*/  IMAD.WIDE.U32 R4, R152, UR4, R4 ;  /* 0x0000000498047c25 */ /* 0x000fe2000f8e0004 */
[----:B------:R-:W-:-:S03]  /*67c0*/  UMOV UR4, 0xffffffff ;  /* 0xffffffff00047882 */ /* 0x000fc60000000000 */
[----:B------:R-:W-:Y:S01]  /*67d0*/  IMAD R13, R152, UR5, R5 ;  /* 0x00000005980d7c24 */ /* 0x000fe2000f8e0205 */
[----:B------:R-:W-:-:S04]  /*67e0*/  IADD3 R4, P6, R4, UR6, RZ ;  /* 0x0000000604047c10 */ /* 0x000fc8000ffde0ff */
[----:B------:R-:W-:Y:S01]  /*67f0*/  IADD3.X R13, R13, UR7, RZ, P6, !PT ;  /* 0x000000070d0d7c10 */ /* 0x000fe2000b7fe4ff */
[----:B------:R-:W-:Y:S08]  /*6800*/  BRA.DIV UR4, `(.L_x_13184) ;  /* 0x0000018604787947 */ /* 0x000ff0000b800000 */
[----:B------:R1:W2:Y:S04]  /*6810*/  SHFL.IDX PT, R29, R13, RZ, 0x1e1f ;  /* 0x001e1fff0d1d7589 */ /* 0x0002a800000e0000 */
[----:B------:R1:W3:Y:S02]  /*6820*/  SHFL.IDX PT, R14, R4, RZ, 0x1e1f ;  /* 0x001e1fff040e7589 */ /* 0x0002e400000e0000 */
.L_x_13441:
[----:B------:R-:W-:Y:S05]  /*6830*/  @!P5 BRA `(.L_x_13158) ;  /* 0x00000000004cd947 */ /* 0x000fea0003800000 */
[----:B------:R-:W4:Y:S01]  /*6840*/  LDL R10, [R1+0x14] ;  /* 0x00001400010a7983 */ /* 0x000f220000100800 */
[----:B------:R-:W-:-:S03]  /*6850*/  ULDC UR4, c[0x0][0x2f4] ;  /* 0x0000bd0000047ab9 */ /* 0x000fc60000000800 */
        /* <DEDUP_REMOVED lines=11> */
[----:B------:R-:W-:-:S03]  /*6910*/  ISETP.GE.AND P6, PT, R155, UR4, PT ;  /* 0x000000049b007c0c */ /* 0x000fc6000bfc6270 */
[----:B--2---:R1:W-:Y:S10]  /*6920*/  @!P5 ST.E.128 desc[UR40][R8.64], R4 ;  /* 0x000000040800d985 */ /* 0x0043f4000c101d28 */
[----:B------:R-:W2:Y:S01]  /*6930*/  @!P6 LDS.128 R4, [R69+0x15800] ;  /* 0x015800004504e984 */ /* 0x000ea20000000c00 */
[----:B-1----:R-:W-:-:S05]  /*6940*/  @!P6 IADD3 R8, P5, R155, R14, RZ ;  /* 0x0000000e9b08e210 */ /* 0x002fca0007fbe0ff */
[----:B-----5:R-:W-:-:S05]  /*6950*/  @!P6 IMAD.X R9, R29, 0x1, R11, P5 ;  /* 0x000000011d09e824 */ /* 0x020fca00028e060b */
[----:B--2---:R4:W-:Y:S03]  /*6960*/  @!P6 ST.E.128 desc[UR40][R8.64], R4 ;  /* 0x000000040800e985 */ /* 0x0049e6000c101d28 */
.L_x_13158:
[----:B------:R-:W-:Y:S05]  /*6970*/  BSYNC B0 ;  /* 0x0000000000007941 */ /* 0x000fea0003800000 */
.L_x_13149:
        /* <DEDUP_REMOVED lines=16> */
.L_x_13186:
[----:B------:R-:W-:Y:S05]  /*6a80*/  BSYNC B0 ;  /* 0x0000000000007941 */ /* 0x000fea0003800000 */
.L_x_13185:
[----:B------:R-:W0:Y:S01]  /*6a90*/  SYNCS.PHASECHK.TRANS64.TRYWAIT P0, [R70+URZ+0x19cb0], R76 ;  /* 0x019cb04c460075a7 */ /* 0x000e22000800017f */
[----:B------:R-:W-:Y:S04]  /*6aa0*/  BSSY B0, `(.L_x_13187) ;  /* 0x0000002000007945 */ /* 0x000fe80003800000 */
[----:B0-----:R-:W-:Y:S05]  /*6ab0*/  @!P0 BRA `(.L_x_13188) ;  /* 0x0000018400108947 */ /* 0x001fea0003800000 */
.L_x_13442:
[----:B------:R-:W-:Y:S05]  /*6ac0*/  BSYNC B0 ;  /* 0x0000000000007941 */ /* 0x000fea0003800000 */
.L_x_13187:
        /* <DEDUP_REMOVED lines=17> */
[----:B------:R1:W2:Y:S01]  /*6be0*/  SHFL.IDX PT, R10, R4, RZ, 0x1e1f ;  /* 0x001e1fff040a7589 */ /* 0x0002a200000e0000 */
[----:B------:R-:W-:-:S03]  /*6bf0*/  ISETP.GT.AND P0, PT, R71, R157, PT ;  /* 0x0000009d4700720c */ /* 0x000fc60003f04270 */
[----:B------:R1:W4:Y:S10]  /*6c00*/  SHFL.IDX PT, R11, R5, RZ, 0x1e1f ;  /* 0x001e1fff050b7589 */ /* 0x00033400000e0000 */
[----:B-1----:R-:W-:Y:S05]  /*6c10*/  @!P0 BRA `(.L_x_13190) ;  /* 0x00000000004c8947 */ /* 0x002fea0003800000 */
[----:B------:R-:W5:Y:S01]  /*6c20*/  LDL R12, [R1+0x14] ;  /* 0x00001400010c7983 */ /* 0x000f620000100800 */
[----:B------:R-:W-:-:S03]  /*6c30*/  ULDC UR4, c[0x0][0x2f4] ;  /* 0x0000bd0000047ab9 */ /* 0x000fc60000000800 */
[----:B------:R-:W3:Y:S01]  /*6c40*/  LDL R13, [R1+0x1c] ;  /* 0x00001c00010d7983 */ /* 0x000ee20000100800 */
[----:B------:R-:W-:-:S13]  /*6c50*/  ISETP.GE.AND P6, PT, R16, UR4, PT ;  /* 0x0000000410007c0c */ /* 0x000fda000bfc6270 */
[----:B------:R-:W1:Y:S01]  /*6c60*/  @!P6 LDS.128 R4, [R69+0x9000] ;  /* 0x009000004504e984 */ /* 0x000e620000000c00 */
[----:B--2---:R-:W-:-:S05]  /*6c70*/  @!P6 IADD3 R8, P0, R16, R10, RZ ;  /* 0x0000000a1008e210 */ /* 0x004fca0007f1e0ff */
[----:B----4-:R-:W-:Y:S01]  /*6c80*/  @!P6 IMAD.X R9, R11, 0x1, R17, P0 ;  /* 0x000000010b09e824 */ /* 0x010fe200000e0611 */
[----:B------:R-:W-:-:S04]  /*6c90*/  ISETP.GE.AND P0, PT, R67, UR4, PT ;  /* 0x0000000443007c0c */ /* 0x000fc8000bf06270 */
[----:B-1----:R1:W-:Y:S09]  /*6ca0*/  @!P6 ST.E.128 desc[UR40][R8.64], R4 ;  /* 0x000000040800e985 */ /* 0x0023f2000c101d28 */
[----:B------:R-:W2:Y:S01]  /*6cb0*/  @!P0 LDS.128 R4, [R69+0xa000] ;  /* 0x00a0000045048984 */ /* 0x000ea20000000c00 */
[----:B-----5:R-:W-:-:S05]  /*6cc0*/  @!P0 IMAD.SHL.U32 R12, R12, 0x10, RZ ;  /* 0x000000100c0c8824 */ /* 0x020fca00078e00ff */
[----:B-1----:R-:W-:-:S04]  /*6cd0*/  @!P0 IADD3 R8, P6, R12, R10, RZ ;  /* 0x0000000a0c088210 */ /* 0x002fc80007fde0ff */
[----:B------:R-:W-:Y:S02]  /*6ce0*/  @!P0 LEA.HI.X.SX32 R9, R12, R11, 0x1, P6 ;  /* 0x0000000b0c098211 */ /* 0x000fe400030f0eff */
[----:B------:R-:W-:-:S03]  /*6cf0*/  ISETP.GE.AND P6, PT, R155, UR4, PT ;  /* 0x000000049b007c0c */ /* 0x000fc6000bfc6270 */
[----:B--2---:R1:W-:Y:S10]  /*6d00*/  @!P0 ST.E.128 desc[UR40][R8.64], R4 ;  /* 0x0000000408008985 */ /* 0x0043f4000c101d28 */
[----:B------:R-:W2:Y:S01]  /*6d10*/  @!P6 LDS.128 R4, [R69+0xb000] ;  /* 0x00b000004504e984 */ /* 0x000ea20000000c00 */
[----:B-1----:R-:W-:-:S05]  /*6d20*/  @!P6 IADD3 R8, P0, R155, R10, RZ ;  /* 0x0000000a9b08e210 */ /* 0x002fca0007f1e0ff */
[----:B---3--:R-:W-:-:S05]  /*6d30*/  @!P6 IMAD.X R9, R11, 0x1, R13, P0 ;  /* 0x000000010b09e824 */ /* 0x008fca00000e060d */
[----:B--2---:R1:W-:Y:S03]  /*6d40*/  @!P6 ST.E.128 desc[UR40][R8.64], R4 ;  /* 0x000000040800e985 */ /* 0x0043e6000c101d28 */
.L_x_13190:
[----:B------:R-:W-:Y:S05]  /*6d50*/  BSYNC B0 ;  /* 0x0000000000007941 */ /* 0x000fea0003800000 */
.L_x_13189:
        /* <DEDUP_REMOVED lines=13> */
[----:B-1----:R-:W-:Y:S02]  /*6e30*/  SEL R5, RZ, 0x1, P5 ;  /* 0x00000001ff057807 */ /* 0x002fe40002800000 */
[----:B------:R-:W-:Y:S02]  /*6e40*/  SEL R19, R19, RZ, P5 ;  /* 0x000000ff13137207 */ /* 0x000fe40002800000 */
[----:B------:R-:W-:Y:S01]  /*6e50*/  LOP3.LUT R156, R156, R5, RZ, 0x3c, !PT ;  /* 0x000000059c9c7212 */ /* 0x000fe200078e3cff */
[----:B0-----:R-:W-:Y:S06]  /*6e60*/  @P4 BRA `(.L_x_13191) ;  /* 0xffffffb400c84947 */ /* 0x001fec000383ffff */
.L_x_13144:
[----:B------:R-:W-:Y:S04]  /*6e70*/  BSSY B0, `(.L_x_13192) ;  /* 0x0000004000007945 */ /* 0x000fe80003800000 */
[----:B------:R-:W-:Y:S05]  /*6e80*/  @P0 BRA `(.L_x_13193) ;  /* 0x0000000000080947 */ /* 0x000fea0003800000 */
[----:B------:R-:W1:Y:S02]  /*6e90*/  FENCE.VIEW.ASYNC.G ;  /* 0x00000000000073c6 */ /* 0x000e640000000100 */
[----:B-1----:R-:W-:Y:S06]  /*6ea0*/  BAR.ARV 0xc, 0x200 ;  /* 0x0308000000007b1d */ /* 0x002fec0000002000 */
.L_x_13193:
[----:B------:R-:W-:Y:S05]  /*6eb0*/  BSYNC B0 ;  /* 0x0000000000007941 */ /* 0x000fea0003800000 */
.L_x_13192:
[----:B------:R-:W2:Y:S01]  /*6ec0*/  LDL R4, [R1+0x68] ;  /* 0x0000680001047983 */ /* 0x000ea20000100800 */
[----:B------:R-:W-:Y:S01]  /*6ed0*/  ULDC.64 UR4, c[0x0][0x990] ;  /* 0x0002640000047ab9 */ /* 0x000fe20000000a00 */
[----:B------:R-:W-:Y:S02]  /*6ee0*/  ULDC.64 UR6, c[0x0][0x998] ;  /* 0x0002660000067ab9 */ /* 0x000fe40000000a00 */
[----:B------:R-:W2:Y:S01]  /*6ef0*/  LDL R6, [R1+0x50] ;  /* 0x0000500001067983 */ /* 0x000ea20000100800 */
[----:B------:R-:W-:Y:S02]  /*6f00*/  ISETP.NE.U32.AND P0, PT, RZ, UR4, PT ;  /* 0x00000004ff007c0c */ /* 0x000fe4000bf05070 */
[----:B------:R-:W-:Y:S01]  /*6f10*/  ISETP.NE.U32.AND P1, PT, RZ, UR6, PT ;  /* 0x00000006ff007c0c */ /* 0x000fe2000bf25070 */
[----:B---3--:R-:W3:Y:S01]  /*6f20*/  LDL R14, [R1+0x34] ;  /* 0x00003400010e7983 */ /* 0x008ee20000100800 */
[----:B------:R-:W-:Y:S02]  /*6f30*/  ISETP.NE.AND.EX P0, PT, RZ, UR5, PT, P0 ;  /* 0x00000005ff007c0c */ /* 0x000fe4000bf05300 */
[----:B------:R-:W-:-:S11]  /*6f40*/  ISETP.NE.AND.EX P1, PT, RZ, UR7, PT, P1 ;  /* 0x00000007ff007c0c */ /* 0x000fd6000bf25310 */
[----:B------:R-:W1:Y:S08]  /*6f50*/  @P0 LDC.64 R8, c[0x0][0x9a8] ;  /* 0x00026a00ff080b82 */ /* 0x000e700000000a00 */
[----:B0-2-4-:R-:W0:Y:S08]  /*6f60*/  @P1 LDC.64 R10, c[0x0][0x9b8] ;  /* 0x00026e00ff0a1b82 */ /* 0x015e300000000a00 */
[----:B------:R-:W2:Y:S08]  /*6f70*/  @P0 LDC.64 R12, c[0x0][0x9b0] ;  /* 0x00026c00ff0c0b82 */ /* 0x000eb00000000a00 */
[----:B------:R-:W4:Y:S01]  /*6f80*/  @P1 LDC.64 R2, c[0x0][0x9c0] ;  /* 0x00027000ff021b82 */ /* 0x000f220000000a00 */
[----:B-1----:R-:W-:-:S02]  /*6f90*/  @P0 IMAD R0, R4, R8, RZ ;  /* 0x0000000804000224 */ /* 0x002fc400078e02ff */
[----:B0-----:R-:W-:Y:S02]  /*6fa0*/  @P1 IMAD R4, R4, R10, RZ ;  /* 0x0000000a04041224 */ /* 0x001fe400078e02ff */
[C---:B------:R-:W-:Y:S02]  /*6fb0*/  @P0 IMAD R9, R6.reuse, R9, R0 ;  /* 0x0000000906090224 */ /* 0x040fe400078e0200 */
[C---:B------:R-:W-:Y:S02]  /*6fc0*/  @P1 IMAD R11, R6.reuse, R11, R4 ;  /* 0x0000000b060b1224 */ /* 0x040fe400078e0204 */
[----:B------:R-:W-:-:S04]  /*6fd0*/  @P0 IMAD.WIDE.U32 R4, R6, R8, RZ ;  /* 0x0000000806040225 */ /* 0x000fc800078e00ff */
[----:B------:R-:W-:-:S04]  /*6fe0*/  @P1 IMAD.WIDE.U32 R6, R6, R10, RZ ;  /* 0x0000000a06061225 */ /* 0x000fc800078e00ff */
[----:B------:R-:W-:Y:S02]  /*6ff0*/  @P0 IMAD.IADD R5, R5, 0x1, R9 ;  /* 0x0000000105050824 */ /* 0x000fe400078e0209 */
[----:B------:R-:W-:Y:S02]  /*7000*/  @P1 IMAD.IADD R7, R7, 0x1, R11 ;  /* 0x0000000107071824 */ /* 0x000fe400078e020b */
[----:B--2---:R-:W-:-:S04]  /*7010*/  @P0 IMAD.WIDE.U32 R4, R152, R12, R4 ;  /* 0x0000000c98040225 */ /* 0x004fc800078e0004 */
[----:B----4-:R-:W-:Y:S01]  /*7020*/  @P1 IMAD.WIDE.U32 R6, R152, R2, R6 ;  /* 0x0000000298061225 */ /* 0x010fe200078e0006 */
[----:B------:R-:W-:Y:S01]  /*7030*/  @P0 LEA R2, P2, R4, UR4, 0x2 ;  /* 0x0000000404020c11 */ /* 0x000fe2000f8410ff */
[----:B------:R-:W-:Y:S02]  /*7040*/  ULDC UR4, c[0x0][0x988] ;  /* 0x0002620000047ab9 */ /* 0x000fe40000000800 */
[----:B------:R-:W-:Y:S01]  /*7050*/  @P0 IMAD R9, R152, R13, R5 ;  /* 0x0000000d98090224 */ /* 0x000fe200078e0205 */
[----:B------:R-:W-:Y:S01]  /*7060*/  @P1 LEA R8, P3, R6, UR6, 0x2 ;  /* 0x0000000606081c11 */ /* 0x000fe2000f8610ff */
[----:B------:R-:W-:Y:S02]  /*7070*/  @P1 IMAD R5, R152, R3, R7 ;  /* 0x0000000398051224 */ /* 0x000fe400078e0207 */
[----:B------:R-:W-:Y:S01]  /*7080*/  IMAD.MOV.U32 R0, RZ, RZ, 0x3f800000 ;  /* 0x3f800000ff007424 */ /* 0x000fe200078e00ff */
[----:B------:R-:W-:Y:S02]  /*7090*/  @P0 LEA.HI.X R3, R4, UR5, R9, 0x2, P2 ;  /* 0x0000000504030c11 */ /* 0x000fe400090f1409 */
[----:B------:R-:W-:Y:S01]  /*70a0*/  @P1 LEA.HI.X R9, R6, UR7, R5, 0x2, P3 ;  /* 0x0000000706091c11 */ /* 0x000fe200098f1405 */
[----:B------:R-:W-:Y:S01]  /*70b0*/  IMAD.MOV.U32 R5, RZ, RZ, 0x3f800000 ;  /* 0x3f800000ff057424 */ /* 0x000fe200078e00ff */
[----:B------:R-:W0:Y:S03]  /*70c0*/  LDC R4, c[0x0][0x448] ;  /* 0x00011200ff047b82 */ /* 0x000e260000000800 */
[----:B------:R-:W2:Y:S04]  /*70d0*/  @P1 LDG.E R0, desc[UR40][R8.64] ;  /* 0x0000002808001981 */ /* 0x000ea8000c1e1900 */
[----:B------:R1:W2:Y:S01]  /*70e0*/  @P0 LDG.E R5, desc[UR40][R2.64] ;  /* 0x0000002802050981 */ /* 0x0002a2000c1e1900 */
[----:B0-----:R-:W-:-:S13]  /*70f0*/  ISETP.NE.AND P0, PT, R4, 0x1, PT ;  /* 0x000000010400780c */ /* 0x001fda0003f05270 */
[----:B------:R-:W0:Y:S08]  /*7100*/  @P0 LDC R4, c[0x0][0x44c] ;  /* 0x00011300ff040b82 */ /* 0x000e300000000800 */
[----:B------:R-:W4:Y:S01]  /*7110*/  @P0 LDC R11, c[0x0][0x450] ;  /* 0x00011400ff0b0b82 */ /* 0x000f220000000800 */
[----:B---3--:R-:W-:-:S04]  /*7120*/  VIADD R7, R14, 0xbf ;  /* 0x000000bf0e077836 */ /* 0x008fc80000000000 */
[----:B0-----:R-:W-:-:S05]  /*7130*/  @P0 IMAD.HI.U32 R4, R7, R4, RZ ;  /* 0x0000000407040227 */ /* 0x001fca00078e00ff */
[----:B----4-:R-:W-:-:S05]  /*7140*/  @P0 SHF.R.U32.HI R7, RZ, R11, R4 ;  /* 0x0000000bff070219 */ /* 0x010fca0000011604 */
[----:B------:R-:W-:-:S05]  /*7150*/  IMAD.IADD R7, R40, 0x1, R7 ;  /* 0x0000000128077824 */ /* 0x000fca00078e0207 */
[----:B-1----:R-:W-:-:S04]  /*7160*/  SHF.R.S32.HI R2, RZ, 0x1f, R7 ;  /* 0x0000001fff027819 */ /* 0x002fc80000011407 */
[----:B------:R-:W-:-:S04]  /*7170*/  LEA.HI R2, R2, R7, RZ, 0x7 ;  /* 0x0000000702027211 */ /* 0x000fc800078f38ff */
[----:B------:R-:W-:-:S04]  /*7180*/  SHF.R.S32.HI R2, RZ, 0x7, R2 ;  /* 0x00000007ff027819 */ /* 0x000fc80000011402 */
[----:B------:R-:W-:-:S04]  /*7190*/  VIMNMX R27, R27, R2, PT ;  /* 0x000000021b1b7248 */ /* 0x000fc80003fe0100 */
[----:B------:R-:W-:Y:S01]  /*71a0*/  ISETP.GE.AND P0, PT, R27, 0x1, PT ;  /* 0x000000011b00780c */ /* 0x000fe20003f06270 */
[----:B------:R-:W-:Y:S01]  /*71b0*/  BSSY B0, `(.L_x_13194) ;  /* 0x0000023000007945 */ /* 0x000fe20003800000 */
[----:B------:R-:W-:Y:S02]  /*71c0*/  IMAD.MOV.U32 R88, RZ, RZ, RZ ;  /* 0x000000ffff587224 */ /* 0x000fe400078e00ff */
[----:B--2---:R-:W-:-:S04]  /*71d0*/  FMUL.FTZ R0, R5, R0 ;  /* 0x0000000005007220 */ /* 0x004fc80000410000 */
[----:B------:R-:W-:-:S05]  /*71e0*/  FMUL.FTZ R2, R0, UR4 ;  /* 0x0000000400027c20 */ /* 0x000fca0008410000 */
        /* <DEDUP_REMOVED lines=31> */
.L_x_13195:
[----:B------:R-:W-:Y:S05]  /*73e0*/  BSYNC B0 ;  /* 0x0000000000007941 */ /* 0x000fea0003800000 */
.L_x_13194:
[----:B------:R-:W2:Y:S01]  /*73f0*/  LDL R0, [R1+0x70] ;  /* 0x0000700001007983 */ /* 0x000ea20000100800 */
[----:B------:R-:W-:Y:S02]  /*7400*/  PLOP3.LUT P0, PT, PT, PT, PT, 0x80, 0x0 ;  /* 0x000000000000781c */ /* 0x000fe40003f0f070 */
        /* <DEDUP_REMOVED lines=26> */
[----:B--2---:R-:W-:-:S02]  /*75b0*/  IMAD R4, R0, R88, RZ ;  /* 0x0000005800047224 */ /* 0x004fc400078e02ff */
        /* <DEDUP_REMOVED lines=37> */
.L_x_13198:
[----:B------:R-:W-:Y:S05]  /*7810*/  BSYNC B6 ;  /* 0x0000000000067941 */ /* 0x000fea0003800000 */
.L_x_13197:
        /* <DEDUP_REMOVED lines=13> */
.L_x_13202:
[----:B-1----:R1:W2:Y:S02]  /*78f0*/  SYNCS.PHASECHK.TRANS64.TRYWAIT P0, [R18+URZ+0x19c00], R3 ;  /* 0x019c0003120075a7 */ /* 0x0022a4000800017f */
[----:B--2---:R-:W-:Y:S05]  /*7900*/  @!P0 NANOSLEEP.SYNCS 0x989680 ;  /* 0x009896800000895d */ /* 0x004fea0003900000 */
[----:B------:R-:W2:Y:S02]  /*7910*/  @!P0 SYNCS.PHASECHK.TRANS64 P0, [R18+URZ+0x19c00], R3 ;  /* 0x019c0003120085a7 */ /* 0x000ea4000800007f */
[----:B--2---:R-:W-:Y:S05]  /*7920*/  @!P0 BRA `(.L_x_13202) ;  /* 0xfffffffc00f08947 */ /* 0x004fea000383ffff */
.L_x_13201:
[----:B------:R-:W-:Y:S05]  /*7930*/  BSYNC B0 ;  /* 0x0000000000007941 */ /* 0x000fea0003800000 */
.L_x_13200:
[----:B------:R-:W-:Y:S05]  /*7940*/  BRA `(.L_x_13203) ;  /* 0x0000004400647947 */ /* 0x000fea0003800000 */
.L_x_13199:
        /* <DEDUP_REMOVED lines=30> */
.L_x_13205:
[----:B------:R-:W-:Y:S05]  /*7b30*/  BSYNC B6 ;  /* 0x0000000000067941 */ /* 0x000fea0003800000 */
.L_x_13204:
[----:B------:R-:W2:Y:S01]  /*7b40*/  LDL R21, [R1+0x34] ;  /* 0x0000340001157983 */ /* 0x000ea20000100800 */
[----:B------:R-:W-:-:S03]  /*7b50*/  ULDC.U8 UR4, c[0x0][0x410] ;  /* 0x0001040000047ab9 */ /* 0x000fc60000000000 */
[----:B------:R-:W3:Y:S01]  /*7b60*/  LDL R20, [R1+0x48] ;  /* 0x0000480001147983 */ /* 0x000ee20000100800 */
[----:B------:R-:W-:Y:S01]  /*7b70*/  ISETP.NE.AND P0, PT, RZ, UR4, PT ;  /* 0x00000004ff007c0c */ /* 0x000fe2000bf05270 */
[----:B------:R-:W-:Y:S01]  /*7b80*/  BSSY B0, `(.L_x_13206) ;  /* 0x000042d000007945 */ /* 0x000fe20003800000 */
[----:B--2---:R-:W-:Y:S02]  /*7b90*/  IMAD.IADD R10, R157, 0x1, R21 ;  /* 0x000000019d0a7824 */ /* 0x004fe400078e0215 */
[----:B---3--:R-:W-:-:S09]  /*7ba0*/  IMAD.IADD R37, R18, 0x1, R20 ;  /* 0x0000000112257824 */ /* 0x008fd200078e0214 */
[----:B------:R-:W-:Y:S05]  /*7bb0*/  @!P0 BRA `(.L_x_13207) ;  /* 0x0000001c00408947 */ /* 0x000fea0003800000 */
        /* <DEDUP_REMOVED lines=16> */
[----:B------:R-:W-:Y:S01]  /*7cc0*/  IMAD R4, R0, UR4, RZ ;  /* 0x0000000400047c24 */ /* 0x000fe2000f8e02ff */
[----:B------:R-:W-:Y:S01]  /*7cd0*/  IADD3 R5, P1, R8, UR8, RZ ;  /* 0x0000000808057c10 */ /* 0x000fe2000ff3e0ff */
[----:B------:R-:W-:-:S04]  /*7ce0*/  IMAD.WIDE.U32 R6, R11, UR4, R6 ;  /* 0x000000040b067c25 */ /* 0x000fc8000f8e0006 */
[----:B------:R-:W-:Y:S02]  /*7cf0*/  IMAD R0, R0, UR6, RZ ;  /* 0x0000000600007c24 */ /* 0x000fe4000f8e02ff */
        /* <DEDUP_REMOVED lines=12> */
.L_x_13448:
[----:B------:R-:W5:Y:S04]  /*7dc0*/  LDL R6, [R1+0x38] ;  /* 0x0000380001067983 */ /* 0x000f680000100800 */
[----:B------:R-:W2:Y:S01]  /*7dd0*/  LDL R7, [R1+0x64] ;  /* 0x0000640001077983 */ /* 0x000ea20000100800 */
[----:B------:R-:W-:Y:S01]  /*7de0*/  BSSY B1, `(.L_x_13209) ;  /* 0x0000030000017945 */ /* 0x000fe20003800000 */
[----:B------:R-:W-:Y:S02]  /*7df0*/  CS2R R8, SRZ ;  /* 0x0000000000087805 */ /* 0x000fe4000001ff00 */
[----:B------:R-:W-:Y:S02]  /*7e00*/  CS2R R12, SRZ ;  /* 0x00000000000c7805 */ /* 0x000fe4000001ff00 */
[----:B------:R-:W-:-:S02]  /*7e10*/  CS2R R26, SRZ ;  /* 0x00000000001a7805 */ /* 0x000fc4000001ff00 */
[----:B------:R-:W-:Y:S02]  /*7e20*/  CS2R R14, SRZ ;  /* 0x00000000000e7805 */ /* 0x000fe4000001ff00 */
[----:B------:R-:W-:Y:S01]  /*7e30*/  CS2R R20, SRZ ;  /* 0x0000000000147805 */ /* 0x000fe2000001ff00 */
[----:B-----5:R-:W-:Y:S01]  /*7e40*/  IMAD R24, R6, R24, RZ ;  /* 0x0000001806187224 */ /* 0x020fe200078e02ff */
[----:B--2---:R-:W-:-:S04]  /*7e50*/  LEA.HI R6, R7, R7, RZ, 0x1 ;  /* 0x0000000707067211 */ /* 0x004fc800078f08ff */
[----:B------:R-:W-:Y:S02]  /*7e60*/  ISETP.GE.AND P0, PT, R10, R24, PT ;  /* 0x000000180a00720c */ /* 0x000fe40003f06270 */
[----:B------:R-:W-:Y:S02]  /*7e70*/  CS2R R10, SRZ ;  /* 0x00000000000a7805 */ /* 0x000fe4000001ff00 */
[----:B------:R-:W-:-:S05]  /*7e80*/  LOP3.LUT R6, R6, 0xfffffffe, RZ, 0xc0, !PT ;  /* 0xfffffffe06067812 */ /* 0x000fca00078ec0ff */
[----:B------:R-:W-:-:S05]  /*7e90*/  IMAD.IADD R6, R7, 0x1, -R6 ;  /* 0x0000000107067824 */ /* 0x000fca00078e0a06 */
[----:B------:R-:W-:Y:S01]  /*7ea0*/  SHF.L.U32 R41, R6, 0x1f, RZ ;  /* 0x0000001f06297819 */ /* 0x000fe200000006ff */
[----:B------:R-:W-:Y:S06]  /*7eb0*/  @P0 BRA `(.L_x_13210) ;  /* 0x0000000000880947 */ /* 0x000fec0003800000 */
[----:B------:R-:W2:Y:S01]  /*7ec0*/  LDL R33, [R1+0x20] ;  /* 0x0000200001217983 */ /* 0x000ea20000100800 */
[----:B------:R-:W-:-:S03]  /*7ed0*/  ULDC UR4, c[0x0][0x3f4] ;  /* 0x0000fd0000047ab9 */ /* 0x000fc60000000800 */
[----:B------:R-:W3:Y:S04]  /*7ee0*/  LDL R32, [R1+0x24] ;  /* 0x0000240001207983 */ /* 0x000ee80000100800 */
[----:B------:R-:W4:Y:S01]  /*7ef0*/  LDL.64 R28, [R1] ;  /* 0x00000000011c7983 */ /* 0x000f220000100a00 */
        /* <DEDUP_REMOVED lines=30> */
.L_x_13210:
[----:B------:R-:W-:Y:S05]  /*80e0*/  BSYNC B1 ;  /* 0x0000000000017941 */ /* 0x000fea0003800000 */
.L_x_13209:
[----:B------:R-:W2:Y:S01]  /*80f0*/  SYNCS.PHASECHK.TRANS64.TRYWAIT P0, [R18+URZ+0x19c00], R41 ;  /* 0x019c0029120075a7 */ /* 0x000ea2000800017f */
[----:B------:R-:W-:Y:S01]  /*8100*/  IMAD R25, R25, -0xc0, R24 ;  /* 0xffffff4019197824 */ /* 0x000fe200078e0218 */
[----:B------:R-:W-:Y:S04]  /*8110*/  BSSY B1, `(.L_x_13211) ;  /* 0x0000004000017945 */ /* 0x000fe80003800000 */
[----:B-1----:R-:W-:-:S04]  /*8120*/  VIMNMX R0, R25, 0xc0, PT ;  /* 0x000000c019007848 */ /* 0x002fc80003fe0100 */
[----:B------:R-:W-:Y:S01]  /*8130*/  ISETP.GE.AND P1, PT, R157, R0, PT ;  /* 0x000000009d00720c */ /* 0x000fe20003f26270 */
[----:B--2---:R-:W-:-:S12]  /*8140*/  @!P0 BRA `(.L_x_13212) ;  /* 0x0000016c00f08947 */ /* 0x004fd80003800000 */
.L_x_13449:
[----:B------:R-:W-:Y:S05]  /*8150*/  BSYNC B1 ;  /* 0x0000000000017941 */ /* 0x000fea0003800000 */
.L_x_13211:
[----:B------:R-:W-:Y:S05]  /*8160*/  @P1 BRA `(.L_x_13213) ;  /* 0x0000003c00381947 */ /* 0x000fea0003800000 */
[----:B0-----:R-:W2:Y:S01]  /*8170*/  LDL.64 R6, [R1] ;  /* 0x0000000001067983 */ /* 0x001ea20000100a00 */
        /* <DEDUP_REMOVED lines=126> */
.L_x_13215:
[----:B------:R-:W-:Y:S05]  /*8960*/  BSYNC B1 ;  /* 0x0000000000017941 */ /* 0x000fea0003800000 */
.L_x_13214:
        /* <DEDUP_REMOVED lines=124> */
.L_x_13217:
[----:B------:R-:W-:Y:S05]  /*9130*/  BSYNC B1 ;  /* 0x0000000000017941 */ /* 0x000fea0003800000 */
.L_x_13216:
        /* <DEDUP_REMOVED lines=120> */
.L_x_13207:
        /* <DEDUP_REMOVED lines=32> */
.L_x_13455:
        /* <DEDUP_REMOVED lines=12> */
[----:B------:R-:W-:Y:S02]  /*9b80*/  LOP3.LUT R8, R4, 0xfffffffe, RZ, 0xc0, !PT ;  /* 0xfffffffe04087812 */ /* 0x000fe400078ec0ff */
[----:B------:R-:W-:-:S03]  /*9b90*/  CS2R R4, SRZ ;  /* 0x0000000000047805 */ /* 0x000fc6000001ff00 */
[----:B------:R-:W-:Y:S01]  /*9ba0*/  IMAD.IADD R41, R9, 0x1, -R8 ;  /* 0x0000000109297824 */ /* 0x000fe200078e0a08 */
[----:B------:R-:W-:-:S04]  /*9bb0*/  CS2R R8, SRZ ;  /* 0x0000000000087805 */ /* 0x000fc8000001ff00 */
[----:B------:R-:W-:Y:S01]  /*9bc0*/  SHF.L.U32 R41, R41, 0x1f, RZ ;  /* 0x0000001f29297819 */ /* 0x000fe200000006ff */
[----:B------:R-:W-:Y:S06]  /*9bd0*/  @P0 BRA `(.L_x_13220) ;  /* 0x0000000000700947 */ /* 0x000fec0003800000 */
[----:B------:R-:W2:Y:S01]  /*9be0*/  LDL R26, [R1+0x14] ;  /* 0x00001400011a7983 */ /* 0x000ea20000100800 */
        /* <DEDUP_REMOVED lines=12> */
[----:B------:R-:W-:-:S05]  /*9cb0*/  @!P4 IADD3 R38, P0, R16, R3, RZ ;  /* 0x000000031026c210 */ /* 0x000fca0007f1e0ff */
[----:B-1----:R-:W-:-:S05]  /*9cc0*/  @!P4 IMAD.X R39, R0, 0x1, R5, P0 ;  /* 0x000000010027c824 */ /* 0x002fca00000e0605 */
[----:B------:R0:W5:Y:S01]  /*9cd0*/  @!P4 LD.E.128 R28, desc[UR40][R38.64] ;  /* 0x00000028261cc980 */ /* 0x000162000c101d00 */
[----:B--2---:R-:W-:Y:S01]  /*9ce0*/  @!P5 IMAD.SHL.U32 R4, R26, 0x10, RZ ;  /* 0x000000101a04d824 */ /* 0x004fe200078e00ff */
[----:B----4-:R-:W-:-:S04]  /*9cf0*/  @!P4 IADD3 R26, P1, R16, R21, RZ ;  /* 0x00000015101ac210 */ /* 0x010fc80007f3e0ff */
[----:B------:R-:W-:Y:S01]  /*9d00*/  @!P5 IADD3 R32, P2, R4, R3, RZ ;  /* 0x000000030420d210 */ /* 0x000fe20007f5e0ff */
[----:B---3--:R-:W-:Y:S01]  /*9d10*/  @!P4 IMAD.X R27, R20, 0x1, R5, P1 ;  /* 0x00000001141bc824 */ /* 0x008fe200008e0605 */
[----:B------:R-:W-:Y:S02]  /*9d20*/  @!P5 IADD3 R34, P3, R4, R21, RZ ;  /* 0x000000150422d210 */ /* 0x000fe40007f7e0ff */
[----:B------:R-:W-:Y:S02]  /*9d30*/  @!P5 SHF.R.S32.HI R3, RZ, 0x1f, R4 ;  /* 0x0000001fff03d819 */ /* 0x000fe40000011404 */
[----:B------:R-:W-:Y:S01]  /*9d40*/  CS2R R4, SRZ ;  /* 0x0000000000047805 */ /* 0x000fe2000001ff00 */
[----:B------:R0:W5:Y:S02]  /*9d50*/  @!P4 LD.E.128 R12, desc[UR40][R26.64] ;  /* 0x000000281a0cc980 */ /* 0x000164000c101d00 */
[--C-:B------:R-:W-:Y:S02]  /*9d60*/  @!P5 IMAD.X R33, R0, 0x1, R3.reuse, P2 ;  /* 0x000000010021d824 */ /* 0x100fe400010e0603 */
[----:B------:R-:W-:-:S03]  /*9d70*/  @!P5 IMAD.X R35, R20, 0x1, R3, P3 ;  /* 0x000000011423d824 */ /* 0x000fc600018e0603 */
[----:B------:R0:W5:Y:S04]  /*9d80*/  @!P5 LD.E.128 R8, desc[UR40][R32.64] ;  /* 0x000000282008d980 */ /* 0x000168000c101d00 */
[----:B------:R0:W5:Y:S02]  /*9d90*/  @!P5 LD.E.128 R4, desc[UR40][R34.64] ;  /* 0x000000282204d980 */ /* 0x000164000c101d00 */
.L_x_13220:
[----:B------:R-:W-:Y:S05]  /*9da0*/  BSYNC B1 ;  /* 0x0000000000017941 */ /* 0x000fea0003800000 */
.L_x_13219:
[----:B------:R-:W2:Y:S01]  /*9db0*/  SYNCS.PHASECHK.TRANS64.TRYWAIT P0, [R18+URZ+0x19c00], R41 ;  /* 0x019c0029120075a7 */ /* 0x000ea2000800017f */
[----:B------:R-:W-:Y:S01]  /*9dc0*/  IMAD R25, R25, -0xc0, R24 ;  /* 0xffffff4019197824 */ /* 0x000fe200078e0218 */
[----:B------:R-:W-:Y:S04]  /*9dd0*/  BSSY B1, `(.L_x_13221) ;  /* 0x0000004000017945 */ /* 0x000fe80003800000 */
[----:B-1----:R-:W-:-:S04]  /*9de0*/  VIMNMX R0, R25, 0xc0, PT ;  /* 0x000000c019007848 */ /* 0x002fc80003fe0100 */
[----:B------:R-:W-:Y:S01]  /*9df0*/  ISETP.GE.AND P1, PT, R157, R0, PT ;  /* 0x000000009d00720c */ /* 0x000fe20003f26270 */
[----:B--2---:R-:W-:-:S12]  /*9e00*/  @!P0 BRA `(.L_x_13222) ;  /* 0x0000015400448947 */ /* 0x004fd80003800000 */
.L_x_13456:
[----:B------:R-:W-:Y:S05]  /*9e10*/  BSYNC B1 ;  /* 0x0000000000017941 */ /* 0x000fea0003800000 */
.L_x_13221:
        /* <DEDUP_REMOVED lines=25> */
[----:B------:R-:W-:Y:S02]  /*9fb0*/  LOP3.LUT R45, R45, 0xff, RZ, 0xc0, !PT ;  /* 0x000000ff2d2d7812 */ /* 0x000fe400078ec0ff */
[----:B------:R-:W-:Y:S01]  /*9fc0*/  SHF.R.U32.HI R49, RZ, 0x10, R13 ;  /* 0x00000010ff317819 */ /* 0x000fe2000001160d */
[----:B0-----:R-:W-:Y:S01]  /*9fd0*/  VIADD R27, R21, 0xffffff80 ;  /* 0xffffff80151b7836 */ /* 0x001fe20000000000 */
[----:B------:R-:W-:Y:S02]  /*9fe0*/  LOP3.LUT R21, R20, 0xff, RZ, 0xc0, !PT ;  /* 0x000000ff14157812 */ /* 0x000fe400078ec0ff */
[----:B------:R-:W-:Y:S01]  /*9ff0*/  LOP3.LUT R20, R30, 0xff, RZ, 0xc0, !PT ;  /* 0x000000ff1e147812 */ /* 0x000fe200078ec0ff */
[----:B------:R-:W-:Y:S01]  /*a000*/  IMAD.U32 R49, R49, 0x10000, RZ ;  /* 0x0001000031317824 */ /* 0x000fe200078e00ff */
[----:B------:R-:W-:-:S02]  /*a010*/  LEA.HI R32, R27, R27, RZ, 0x1 ;  /* 0x0000001b1b207211 */ /* 0x000fc400078f08ff */
[----:B------:R-:W-:Y:S02]  /*a020*/  PRMT R39, R21, 0x7604, R0 ;  /* 0x0000760415277816 */ /* 0x000fe40000000000 */
[----:B------:R-:W-:Y:S02]  /*a030*/  LOP3.LUT R32, R32, 0xfffffffe, RZ, 0xc0, !PT ;  /* 0xfffffffe20207812 */ /* 0x000fe400078ec0ff */
[----:B------:R-:W-:Y:S02]  /*a040*/  SHF.R.U32.HI R21, RZ, 0x8, R12 ;  /* 0x00000008ff157819 */ /* 0x000fe4000001160c */
[----:B------:R-:W-:Y:S01]  /*a050*/  PRMT R44, R45, 0x7604, R44 ;  /* 0x000076042d2c7816 */ /* 0x000fe2000000002c */
[----:B------:R-:W-:Y:S01]  /*a060*/  IMAD.IADD R32, R27, 0x1, -R32 ;  /* 0x000000011b207824 */ /* 0x000fe200078e0a20 */
[----:B------:R-:W-:Y:S02]  /*a070*/  LOP3.LUT R27, R26, 0xff, RZ, 0xc0, !PT ;  /* 0x000000ff1a1b7812 */ /* 0x000fe400078ec0ff */
[----:B------:R-:W-:-:S02]  /*a080*/  LOP3.LUT R33, R21, 0xff, RZ, 0xc0, !PT ;  /* 0x000000ff15217812 */ /* 0x000fc400078ec0ff */
[----:B------:R-:W-:Y:S02]  /*a090*/  LEA.HI R0, R3, R32, RZ, 0x1c ;  /* 0x0000002003007211 */ /* 0x000fe400078fe0ff */
[----:B------:R-:W-:Y:S02]  /*a0a0*/  PRMT R43, R27, 0x7604, R20 ;  /* 0x000076041b2b7816 */ /* 0x000fe40000000014 */
[C---:B------:R-:W-:Y:S01]  /*a0b0*/  LEA.HI R20, R0.reuse, R0, RZ, 0x1 ;  /* 0x0000000000147211 */ /* 0x040fe200078f08ff */
[----:B------:R-:W-:Y:S01]  /*a0c0*/  IMAD.SHL.U32 R0, R0, 0x10, RZ ;  /* 0x0000001000007824 */ /* 0x000fe200078e00ff */
[----:B------:R-:W-:Y:S02]  /*a0d0*/  LOP3.LUT R32, R12, 0xff, RZ, 0xc0, !PT ;  /* 0x000000ff0c207812 */ /* 0x000fe400078ec0ff */
[----:B------:R-:W-:Y:S02]  /*a0e0*/  SHF.R.S32.HI R20, RZ, 0x1, R20 ;  /* 0x00000001ff147819 */ /* 0x000fe40000011414 */
[----:B------:R-:W-:-:S02]  /*a0f0*/  LOP3.LUT R0, R63, 0x10, R0, 0xf8, !PT ;  /* 0x000000103f007812 */ /* 0x000fc400078ef800 */
[----:B------:R-:W-:Y:S01]  /*a100*/  PRMT R47, R33, 0x7604, R32 ;  /* 0x00007604212f7816 */ /* 0x000fe20000000020 */
[----:B------:R-:W-:Y:S01]  /*a110*/  IMAD R21, R20, 0x1800, R62 ;  /* 0x0000180014157824 */ /* 0x000fe200078e023e */
[----:B------:R-:W-:Y:S02]  /*a120*/  LOP3.LUT R0, R0, R60, RZ, 0x3c, !PT ;  /* 0x0000003c00007212 */ /* 0x000fe400078e3cff */
[----:B------:R-:W-:Y:S02]  /*a130*/  PRMT R20, R25, 0x7604, R24 ;  /* 0x0000760419147816 */ /* 0x000fe40000000018 */
[----:B------:R-:W-:Y:S01]  /*a140*/  IADD3 R0, R18, R21, R0 ;  /* 0x0000001512007210 */ /* 0x000fe20007ffe000 */
[----:B------:R-:W0:Y:S01]  /*a150*/  LDS.128 R24, [R37+0xf000] ;  /* 0x00f0000025187984 */ /* 0x000e220000000c00 */
[----:B------:R-:W-:Y:S02]  /*a160*/  LOP3.LUT R21, R13, 0xff, RZ, 0xc0, !PT ;  /* 0x000000ff0d157812 */ /* 0x000fe400078ec0ff */
[----:B------:R-:W-:Y:S01]  /*a170*/  SHF.R.U32.HI R42, RZ, 0x8, R14 ;  /* 0x00000008ff2a7819 */ /* 0x000fe2000001160e */
[----:B------:R-:W2:Y:S01]  /*a180*/  LDS.128 R32, [R0+0xf000] ;  /* 0x00f0000000207984 */ /* 0x000ea20000000c00 */
[----:B------:R-:W-:-:S02]  /*a190*/  PRMT R40, R40, 0x7604, R21 ;  /* 0x0000760428287816 */ /* 0x000fc40000000015 */
[----:B------:R-:W-:Y:S02]  /*a1a0*/  SHF.R.U32.HI R21, RZ, 0x10, R29 ;  /* 0x00000010ff157819 */ /* 0x000fe4000001161d */
[----:B------:R-:W-:Y:S02]  /*a1b0*/  SHF.R.U32.HI R45, RZ, 0x10, R31 ;  /* 0x00000010ff2d7819 */ /* 0x000fe4000001161f */
[----:B-1----:R-:W-:Y:S01]  /*a1c0*/  LOP3.LUT R41, R14, 0xff, RZ, 0xc0, !PT ;  /* 0x000000ff0e297812 */ /* 0x002fe200078ec0ff */
[----:B------:R-:W-:Y:S01]  /*a1d0*/  IMAD.U32 R21, R21, 0x10000, RZ ;  /* 0x0001000015157824 */ /* 0x000fe200078e00ff */
[----:B------:R-:W-:Y:S01]  /*a1e0*/  LOP3.LUT R42, R42, 0xff, RZ, 0xc0, !PT ;  /* 0x000000ff2a2a7812 */ /* 0x000fe200078ec0ff */
[----:B------:R-:W-:Y:S01]  /*a1f0*/  IMAD.U32 R45, R45, 0x10000, RZ ;  /* 0x000100002d2d7824 */ /* 0x000fe200078e00ff */
[----:B------:R-:W-:Y:S02]  /*a200*/  LOP3.LUT R49, R40, 0xff0000, R49, 0xf8, !PT ;  /* 0x00ff000028317812 */ /* 0x000fe400078ef831 */
        /* <DEDUP_REMOVED lines=10> */
[----:B------:R-:W-:Y:S02]  /*a2b0*/  F2FP.F16.E4M3.UNPACK_B R48, R49 ;  /* 0x00000031ff30723e */ /* 0x000fe400020006ff */
[----:B------:R-:W-:Y:S02]  /*a2c0*/  SHF.R.U32.HI R53, RZ, 0x10, R15 ;  /* 0x00000010ff357819 */ /* 0x000fe4000001160f */
[-C--:B0-----:R-:W-:Y:S01]  /*a2d0*/  F2FP.F16.E4M3.UNPACK_B R43, R27.reuse ;  /* 0x0000001bff2b723e */ /* 0x081fe200020006ff */
[----:B------:R-:W-:Y:S01]  /*a2e0*/  HADD2.F32 R50, -RZ, R48.H0_H0 ;  /* 0x20000030ff327230 */ /* 0x000fe20000004100 */
[----:B------:R-:W-:Y:S01]  /*a2f0*/  F2FP.F16.E4M3.UNPACK_B R46, R27.H1 ;  /* 0x0000001bff2e723e */ /* 0x000fe200030006ff */
[----:B------:R-:W-:Y:S01]  /*a300*/  IMAD.U32 R53, R53, 0x10000, RZ ;  /* 0x0001000035357824 */ /* 0x000fe200078e00ff */
[----:B------:R-:W-:-:S02]  /*a310*/  F2FP.F16.E4M3.UNPACK_B R27, R24 ;  /* 0x00000018ff1b723e */ /* 0x000fc400020006ff */
[----:B------:R-:W-:Y:S02]  /*a320*/  F2FP.F16.E4M3.UNPACK_B R40, R24.H1 ;  /* 0x00000018ff28723e */ /* 0x000fe400030006ff */
[----:B--2---:R-:W-:Y:S02]  /*a330*/  F2FP.F16.E4M3.UNPACK_B R24, R33 ;  /* 0x00000021ff18723e */ /* 0x004fe400020006ff */
[----:B------:R-:W-:Y:S02]  /*a340*/  LOP3.LUT R42, R45, 0xff000000, R31, 0xf8, !PT ;  /* 0xff0000002d2a7812 */ /* 0x000fe400078ef81f */
[----:B------:R-:W-:Y:S02]  /*a350*/  LOP3.LUT R21, R21, 0xff000000, R28, 0xf8, !PT ;  /* 0xff00000015157812 */ /* 0x000fe400078ef81c */
[----:B------:R-:W-:Y:S02]  /*a360*/  LOP3.LUT R31, R47, 0xff000000, R12, 0xf8, !PT ;  /* 0xff0000002f1f7812 */ /* 0x000fe400078ef80c */
[----:B------:R-:W-:-:S02]  /*a370*/  F2FP.F16.E4M3.UNPACK_B R30, R29 ;  /* 0x0000001dff1e723e */ /* 0x000fc400020006ff */
[----:B------:R-:W-:Y:S01]  /*a380*/  LOP3.LUT R12, R51, 0xff000000, R14, 0xf8, !PT ;  /* 0xff000000330c7812 */ /* 0x000fe200078ef80e */
[----:B------:R-:W-:Y:S01]  /*a390*/  HADD2.F32 R14, -RZ, R24.H0_H0 ;  /* 0x20000018ff0e7230 */ /* 0x000fe20000004100 */
[-C--:B------:R-:W-:Y:S01]  /*a3a0*/  F2FP.F16.E4M3.UNPACK_B R28, R25.reuse ;  /* 0x00000019ff1c723e */ /* 0x080fe200020006ff */
[----:B------:R-:W-:Y:S01]  /*a3b0*/  HADD2.F32 R45, -RZ, R30.H0_H0 ;  /* 0x2000001eff2d7230 */ /* 0x000fe20000004100 */
[----:B------:R-:W-:Y:S01]  /*a3c0*/  F2FP.F16.E4M3.UNPACK_B R38, R25.H1 ;  /* 0x00000019ff26723e */ /* 0x000fe200030006ff */
[----:B------:R-:W-:Y:S01]  /*a3d0*/  HADD2.F32 R51, -RZ, R48.H1_H1 ;  /* 0x30000030ff337230 */ /* 0x000fe20000004100 */
[----:B------:R-:W-:Y:S01]  /*a3e0*/  F2FP.F16.E4M3.UNPACK_B R39, R33.H1 ;  /* 0x00000021ff27723e */ /* 0x000fe200030006ff */
[----:B------:R-:W-:Y:S01]  /*a3f0*/  HADD2.F32 R25, -RZ, R28.H0_H0 ;  /* 0x2000001cff197230 */ /* 0x000fe20000004100 */
[-C--:B------:R-:W-:Y:S01]  /*a400*/  F2FP.F16.E4M3.UNPACK_B R33, R32.reuse ;  /* 0x00000020ff21723e */ /* 0x080fe200020006ff */
[----:B------:R-:W-:Y:S01]  /*a410*/  HADD2.F32 R24, -RZ, R24.H1_H1 ;  /* 0x30000018ff187230 */ /* 0x000fe20000004100 */
[----:B------:R-:W-:Y:S01]  /*a420*/  F2FP.F16.E4M3.UNPACK_B R41, R32.H1 ;  /* 0x00000020ff29723e */ /* 0x000fe200030006ff */
[----:B------:R-:W-:Y:S01]  /*a430*/  FMUL.FTZ R32, R14, R50 ;  /* 0x000000320e207220 */ /* 0x000fe20000410000 */
[----:B------:R-:W-:Y:S01]  /*a440*/  LOP3.LUT R53, R44, 0xff0000, R53, 0xf8, !PT ;  /* 0x00ff00002c357812 */ /* 0x000fe200078ef835 */
[----:B------:R-:W-:Y:S01]  /*a450*/  HADD2.F32 R28, -RZ, R28.H1_H1 ;  /* 0x3000001cff1c7230 */ /* 0x000fe20000004100 */
[----:B------:R-:W-:Y:S01]  /*a460*/  F2FP.F16.E4M3.UNPACK_B R44, R35 ;  /* 0x00000023ff2c723e */ /* 0x000fe200020006ff */
[----:B------:R-:W-:Y:S01]  /*a470*/  FMUL.FTZ R55, R24, R51 ;  /* 0x0000003318377220 */ /* 0x000fe20000410000 */
[----:B------:R-:W-:Y:S01]  /*a480*/  F2FP.F16.E4M3.UNPACK_B R47, R35.H1 ;  /* 0x00000023ff2f723e */ /* 0x000fe200030006ff */
[-C--:B------:R-:W-:Y:S01]  /*a490*/  FMUL.FTZ R35, R14, R45.reuse ;  /* 0x0000002d0e237220 */ /* 0x080fe20000410000 */
[----:B------:R-:W-:Y:S01]  /*a4a0*/  FFMA.FTZ R14, R25, R45, -R32 ;  /* 0x0000002d190e7223 */ /* 0x000fe20000010820 */
[----:B------:R-:W-:-:S02]  /*a4b0*/  F2FP.F16.E4M3.UNPACK_B R49, R49.H1 ;  /* 0x00000031ff31723e */ /* 0x000fc400030006ff */
[----:B------:R-:W-:Y:S01]  /*a4c0*/  F2FP.F16.E4M3.UNPACK_B R32, R29.H1 ;  /* 0x0000001dff20723e */ /* 0x000fe200030006ff */
[----:B------:R-:W-:Y:S01]  /*a4d0*/  FFMA.FTZ R25, R25, R50, R35 ;  /* 0x0000003219197223 */ /* 0x000fe20000010023 */
[----:B------:R-:W-:Y:S01]  /*a4e0*/  HADD2.F32 R35, -RZ, R30.H1_H1 ;  /* 0x3000001eff237230 */ /* 0x000fe20000004100 */
[----:B------:R-:W-:Y:S01]  /*a4f0*/  LOP3.LUT R53, R53, 0xff000000, R15, 0xf8, !PT ;  /* 0xff00000035357812 */ /* 0x000fe200078ef80f */
[----:B------:R-:W-:Y:S01]  /*a500*/  HADD2.F32 R48, -RZ, R49.H0_H0 ;  /* 0x20000031ff307230 */ /* 0x000fe20000004100 */
[----:B------:R-:W-:Y:S01]  /*a510*/  F2FP.F16.E4M3.UNPACK_B R15, R34 ;  /* 0x00000022ff0f723e */ /* 0x000fe200020006ff */
[----:B------:R-:W-:Y:S02]  /*a520*/  HADD2.F32 R29, -RZ, R39.H0_H0 ;  /* 0x20000027ff1d7230 */ /* 0x000fe40000004100 */
[----:B------:R-:W-:Y:S01]  /*a530*/  FMUL.FTZ R24, R24, R35 ;  /* 0x0000002318187220 */ /* 0x000fe20000410000 */
[----:B------:R-:W-:Y:S01]  /*a540*/  HADD2.F32 R45, -RZ, R32.H0_H0 ;  /* 0x20000020ff2d7230 */ /* 0x000fe20000004100 */
[----:B------:R-:W-:Y:S01]  /*a550*/  F2FP.F16.E4M3.UNPACK_B R54, R53.H1 ;  /* 0x00000035ff36723e */ /* 0x000fe200030006ff */
[----:B------:R-:W-:-:S02]  /*a560*/  HADD2.F32 R30, -RZ, R38.H0_H0 ;  /* 0x20000026ff1e7230 */ /* 0x000fc40000004100 */
[CC--:B------:R-:W-:Y:S01]  /*a570*/  FMUL.FTZ R57, R29.reuse, R48.reuse ;  /* 0x000000301d397220 */ /* 0x0c0fe20000410000 */
[C---:B------:R-:W-:Y:S01]  /*a580*/  FFMA.FTZ R24, R28.reuse, R51, R24 ;  /* 0x000000331c187223 */ /* 0x040fe20000010018 */
[----:B------:R-:W-:Y:S01]  /*a590*/  FMUL.FTZ R59, R29, R45 ;  /* 0x0000002d1d3b7220 */ /* 0x000fe20000410000 */
[----:B------:R-:W-:Y:S01]  /*a5a0*/  FFMA.FTZ R29, R28, R35, -R55 ;  /* 0x000000231c1d7223 */ /* 0x000fe20000010837 */
[C---:B------:R-:W-:Y:S01]  /*a5b0*/  FFMA.FTZ R28, R30.reuse, R45, -R57 ;  /* 0x0000002d1e1c7223 */ /* 0x040fe20000010839 */
[----:B------:R-:W-:Y:S01]  /*a5c0*/  F2FP.F16.E4M3.UNPACK_B R51, R53 ;  /* 0x00000035ff33723e */ /* 0x000fe200020006ff */
[----:B------:R-:W-:Y:S01]  /*a5d0*/  FFMA.FTZ R30, R30, R48, R59 ;  /* 0x000000301e1e7223 */ /* 0x000fe2000001003b */
[----:B------:R-:W-:Y:S01]  /*a5e0*/  F2FP.F16.E4M3.UNPACK_B R48, R42 ;  /* 0x0000002aff30723e */ /* 0x000fe200020006ff */
[----:B------:R-:W-:Y:S01]  /*a5f0*/  HADD2.F32 R50, -RZ, R49.H1_H1 ;  /* 0x30000031ff327230 */ /* 0x000fe20000004100 */
[----:B------:R-:W-:Y:S01]  /*a600*/  F2FP.F16.E4M3.UNPACK_B R34, R34.H1 ;  /* 0x00000022ff22723e */ /* 0x000fe200030006ff */
[----:B------:R-:W-:Y:S01]  /*a610*/  HADD2.F32 R39, -RZ, R39.H1_H1 ;  /* 0x30000027ff277230 */ /* 0x000fe20000004100 */
[-C--:B------:R-:W-:Y:S01]  /*a620*/  F2FP.F16.E4M3.UNPACK_B R13, R26.reuse ;  /* 0x0000001aff0d723e */ /* 0x080fe200020006ff */
[----:B------:R-:W-:Y:S01]  /*a630*/  HADD2.F32 R45, -RZ, R32.H1_H1 ;  /* 0x30000020ff2d7230 */ /* 0x000fe20000004100 */
[----:B------:R-:W-:Y:S01]  /*a640*/  F2FP.F16.E4M3.UNPACK_B R26, R26.H1 ;  /* 0x0000001aff1a723e */ /* 0x000fe200030006ff */
[----:B------:R-:W-:-:S02]  /*a650*/  HADD2.F32 R52, -RZ, R51.H0_H0 ;  /* 0x20000033ff347230 */ /* 0x000fc40000004100 */
[C---:B------:R-:W-:Y:S01]  /*a660*/  FMUL.FTZ R55, R39.reuse, R50 ;  /* 0x0000003227377220 */ /* 0x040fe20000410000 */
[----:B------:R-:W-:Y:S02]  /*a670*/  HADD2.F32 R35, -RZ, R44.H0_H0 ;  /* 0x2000002cff237230 */ /* 0x000fe40000004100 */
        /* <DEDUP_REMOVED lines=10> */
[----:B------:R-:W-:Y:S01]  /*a720*/  HADD2.F32 R49, -RZ, R48.H1_H1 ;  /* 0x30000030ff317230 */ /* 0x000fe20000004100 */
[----:B------:R-:W-:Y:S01]  /*a730*/  F2FP.F16.E4M3.UNPACK_B R48, R42.H1 ;  /* 0x0000002aff30723e */ /* 0x000fe200030006ff */
[----:B------:R-:W-:Y:S02]  /*a740*/  HADD2.F32 R42, -RZ, R44.H1_H1 ;  /* 0x3000002cff2a7230 */ /* 0x000fe40000004100 */
[----:B------:R-:W-:Y:S01]  /*a750*/  FFMA.FTZ R32, R32, R52, R59 ;  /* 0x0000003420207223 */ /* 0x000fe2000001003b */
        /* <DEDUP_REMOVED lines=19> */
[----:B------:R-:W-:Y:S02]  /*a890*/  HADD2.F32 R49, -RZ, R47.H1_H1 ;  /* 0x3000002fff317230 */ /* 0x000fe40000004100 */
[----:B------:R-:W-:-:S02]  /*a8a0*/  HADD2.F32 R52, -RZ, R48.H1_H1 ;  /* 0x30000030ff347230 */ /* 0x000fc40000004100 */
[----:B------:R-:W-:Y:S02]  /*a8b0*/  HADD2.F32 R54, -RZ, R53.H0_H0 ;  /* 0x20000035ff367230 */ /* 0x000fe40000004100 */
[C---:B------:R-:W-:Y:S01]  /*a8c0*/  FMUL.FTZ R61, R49.reuse, R55 ;  /* 0x00000037313d7220 */ /* 0x040fe20000410000 */
[--C-:B------:R-:W-:Y:S02]  /*a8d0*/  HADD2.F32 R47, -RZ, R41.reuse.H0_H0 ;  /* 0x20000029ff2f7230 */ /* 0x100fe40000004100 */
[----:B------:R-:W-:Y:S01]  /*a8e0*/  FMUL.FTZ R56, R49, R52 ;  /* 0x0000003431387220 */ /* 0x000fe20000410000 */
[----:B------:R-:W-:Y:S02]  /*a8f0*/  HADD2.F32 R51, -RZ, R50.H0_H0 ;  /* 0x20000032ff337230 */ /* 0x000fe40000004100 */
[----:B------:R-:W-:Y:S02]  /*a900*/  HADD2.F32 R48, -RZ, R40.H0_H0 ;  /* 0x20000028ff307230 */ /* 0x000fe40000004100 */
[----:B------:R-:W-:Y:S01]  /*a910*/  FMUL.FTZ R57, R47, R54 ;  /* 0x000000362f397220 */ /* 0x000fe20000410000 */
[----:B------:R-:W-:-:S02]  /*a920*/  HADD2.F32 R41, -RZ, R41.H1_H1 ;  /* 0x30000029ff297230 */ /* 0x000fc40000004100 */
[----:B------:R-:W-:Y:S01]  /*a930*/  FMUL.FTZ R59, R47, R51 ;  /* 0x000000332f3b7220 */ /* 0x000fe20000410000 */
[----:B------:R-:W-:Y:S02]  /*a940*/  HADD2.F32 R50, -RZ, R50.H1_H1 ;  /* 0x30000032ff327230 */ /* 0x000fe40000004100 */
[C---:B------:R-:W-:Y:S01]  /*a950*/  FFMA.FTZ R47, R46.reuse, R52, -R61 ;  /* 0x000000342e2f7223 */ /* 0x040fe2000001083d */
[----:B------:R-:W-:Y:S01]  /*a960*/  FFMA.FTZ R49, R46, R55, R56 ;  /* 0x000000372e317223 */ /* 0x000fe20000010038 */
[----:B------:R-:W-:Y:S02]  /*a970*/  HADD2.F32 R52, -RZ, R53.H1_H1 ;  /* 0x30000035ff347230 */ /* 0x000fe40000004100 */
[C---:B------:R-:W-:Y:S01]  /*a980*/  FFMA.FTZ R46, R48.reuse, R51, -R57 ;  /* 0x00000033302e7223 */ /* 0x040fe20000010839 */
[----:B------:R-:W-:Y:S01]  /*a990*/  F2FP.F16.E4M3.UNPACK_B R53, R31 ;  /* 0x0000001fff35723e */ /* 0x000fe200020006ff */
[----:B------:R-:W-:Y:S01]  /*a9a0*/  HADD2.F32 R40, -RZ, R40.H1_H1 ;  /* 0x30000028ff287230 */ /* 0x000fe20000004100 */
[----:B------:R-:W-:Y:S01]  /*a9b0*/  F2FP.F16.E4M3.UNPACK_B R51, R21 ;  /* 0x00000015ff33723e */ /* 0x000fe200020006ff */
[C---:B------:R-:W-:Y:S01]  /*a9c0*/  FMUL.FTZ R31, R41.reuse, R50 ;  /* 0x00000032291f7220 */ /* 0x040fe20000410000 */
[----:B------:R-:W-:Y:S01]  /*a9d0*/  FFMA.FTZ R48, R48, R54, R59 ;  /* 0x0000003630307223 */ /* 0x000fe2000001003b */
[----:B------:R-:W-:Y:S01]  /*a9e0*/  FMUL.FTZ R21, R41, R52 ;  /* 0x0000003429157220 */ /* 0x000fe20000410000 */
[----:B------:R-:W-:-:S02]  /*a9f0*/  HADD2.F32 R54, -RZ, R53.H0_H0 ;  /* 0x20000035ff367230 */ /* 0x000fc40000004100 */
[C---:B------:R-:W-:Y:S01]  /*aa00*/  FFMA.FTZ R31, R40.reuse, R52, R31 ;  /* 0x00000034281f7223 */ /* 0x040fe2000001001f */
[----:B------:R-:W-:Y:S02]  /*aa10*/  HADD2.F32 R41, -RZ, R33.H0_H0 ;  /* 0x20000021ff297230 */ /* 0x000fe40000004100 */
[----:B------:R-:W-:Y:S01]  /*aa20*/  FFMA.FTZ R21, R40, R50, -R21 ;  /* 0x0000003228157223 */ /* 0x000fe20000010815 */
        /* <DEDUP_REMOVED lines=20> */
[----:B------:R-:W-:Y:S01]  /*ab70*/  HADD2.F32 R55, -RZ, R55.H1_H1 ;  /* 0x30000037ff377230 */ /* 0x000fe20000004100 */
[----:B------:R-:W-:Y:S01]  /*ab80*/  F2FP.F16.E4M3.UNPACK_B R12, R12 ;  /* 0x0000000cff0c723e */ /* 0x000fe200020006ff */
[----:B------:R-:W-:Y:S02]  /*ab90*/  HADD2.F32 R34, -RZ, R34.H1_H1 ;  /* 0x30000022ff227230 */ /* 0x000fe40000004100 */
[C---:B------:R-:W-:Y:S01]  /*aba0*/  FMUL.FTZ R58, R41.reuse, R54 ;  /* 0x00000036293a7220 */ /* 0x040fe20000410000 */
[----:B------:R-:W-:Y:S02]  /*abb0*/  HADD2.F32 R51, -RZ, R52.H1_H1 ;  /* 0x30000034ff337230 */ /* 0x000fe40000004100 */
[----:B------:R-:W-:Y:S01]  /*abc0*/  FMUL.FTZ R52, R41, R56 ;  /* 0x0000003829347220 */ /* 0x000fe20000410000 */
        /* <DEDUP_REMOVED lines=23> */
[C---:B------:R-:W-:Y:S01]  /*ad40*/  FFMA.FTZ R20, R12.reuse, R41, R20 ;  /* 0x000000290c147223 */ /* 0x040fe20000010014 */
[----:B------:R-:W-:Y:S01]  /*ad50*/  FFMA.FTZ R51, R12, R27, -R51 ;  /* 0x0000001b0c337223 */ /* 0x000fe20000010833 */
[C---:B------:R-:W-:Y:S01]  /*ad60*/  FFMA.FTZ R52, R13.reuse, R26, -R52 ;  /* 0x0000001a0d347223 */ /* 0x040fe20000010834 */
[----:B------:R-:W-:Y:S01]  /*ad70*/  FFMA.FTZ R41, R13, R34, R15 ;  /* 0x000000220d297223 */ /* 0x000fe2000001000f */
[----:B------:R-:W-:Y:S02]  /*ad80*/  F2FP.SATFINITE.E4M3.F32.PACK_AB_MERGE_C R13, R35, R28, RZ ;  /* 0x0000001c230d723e */ /* 0x000fe400048070ff */
        /* <DEDUP_REMOVED lines=12> */
.L_x_13224:
[----:B------:R-:W-:Y:S05]  /*ae50*/  BSYNC B1 ;  /* 0x0000000000017941 */ /* 0x000fea0003800000 */
.L_x_13223:
[----:B------:R-:W-:Y:S05]  /*ae60*/  @P1 BRA `(.L_x_13213) ;  /* 0x0000000c00f81947 */ /* 0x000fea0003800000 */
[----:B0-----:R-:W2:Y:S04]  /*ae70*/  LDL R27, [R1+0x14] ;  /* 0x00001400011b7983 */ /* 0x001ea80000100800 */
[----:B------:R-:W2:Y:S01]  /*ae80*/  LDL R49, [R1+0xa4] ;  /* 0x0000a40001317983 */ /* 0x000ea20000100800 */
[----:B-----5:R-:W-:Y:S02]  /*ae90*/  SHF.R.U32.HI R0, RZ, 0x8, R8 ;  /* 0x00000008ff007819 */ /* 0x020fe40000011608 */
[----:B------:R-:W-:Y:S02]  /*aea0*/  LOP3.LUT R13, R8, 0xff, RZ, 0xc0, !PT ;  /* 0x000000ff080d7812 */ /* 0x000fe400078ec0ff */
[----:B------:R-:W-:Y:S02]  /*aeb0*/  LOP3.LUT R0, R0, 0xff, RZ, 0xc0, !PT ;  /* 0x000000ff00007812 */ /* 0x000fe400078ec0ff */
[----:B------:R-:W-:-:S02]  /*aec0*/  SHF.R.U32.HI R26, RZ, 0x8, R9 ;  /* 0x00000008ff1a7819 */ /* 0x000fc40000011609 */
[----:B---3--:R-:W-:Y:S02]  /*aed0*/  PRMT R20, R0, 0x7604, R13 ;  /* 0x0000760400147816 */ /* 0x008fe4000000000d */
[----:B------:R-:W-:Y:S02]  /*aee0*/  LOP3.LUT R15, R9, 0xff, RZ, 0xc0, !PT ;  /* 0x000000ff090f7812 */ /* 0x000fe400078ec0ff */
[----:B------:R-:W-:Y:S02]  /*aef0*/  SHF.R.U32.HI R14, RZ, 0x8, R11 ;  /* 0x00000008ff0e7819 */ /* 0x000fe4000001160b */
[----:B------:R-:W-:Y:S02]  /*af00*/  LOP3.LUT R0, R26, 0xff, RZ, 0xc0, !PT ;  /* 0x000000ff1a007812 */ /* 0x000fe400078ec0ff */
[----:B----4-:R-:W-:Y:S02]  /*af10*/  LOP3.LUT R21, R11, 0xff, RZ, 0xc0, !PT ;  /* 0x000000ff0b157812 */ /* 0x010fe400078ec0ff */
[----:B------:R-:W-:-:S02]  /*af20*/  LOP3.LUT R14, R14, 0xff, RZ, 0xc0, !PT ;  /* 0x000000ff0e0e7812 */ /* 0x000fc400078ec0ff */
[----:B------:R-:W-:Y:S02]  /*af30*/  PRMT R28, R0, 0x7604, R15 ;  /* 0x00007604001c7816 */ /* 0x000fe4000000000f */
[----:B------:R-:W-:Y:S02]  /*af40*/  SHF.R.U32.HI R24, RZ, 0x8, R4 ;  /* 0x00000008ff187819 */ /* 0x000fe40000011604 */
[----:B------:R-:W-:Y:S02]  /*af50*/  PRMT R32, R14, 0x7604, R21 ;  /* 0x000076040e207816 */ /* 0x000fe40000000015 */
[----:B------:R-:W-:Y:S02]  /*af60*/  LOP3.LUT R25, R4, 0xff, RZ, 0xc0, !PT ;  /* 0x000000ff04197812 */ /* 0x000fe400078ec0ff */
[----:B------:R-:W-:Y:S02]  /*af70*/  LOP3.LUT R24, R24, 0xff, RZ, 0xc0, !PT ;  /* 0x000000ff18187812 */ /* 0x000fe400078ec0ff */
[----:B------:R-:W-:-:S02]  /*af80*/  SHF.R.U32.HI R21, RZ, 0x8, R6 ;  /* 0x00000008ff157819 */ /* 0x000fc40000011606 */
[----:B------:R-:W-:Y:S02]  /*af90*/  SHF.R.U32.HI R12, RZ, 0x8, R10 ;  /* 0x00000008ff0c7819 */ /* 0x000fe4000001160a */
[----:B------:R-:W-:Y:S02]  /*afa0*/  PRMT R33, R24, 0x7604, R25 ;  /* 0x0000760418217816 */ /* 0x000fe40000000019 */
[----:B------:R-:W-:Y:S02]  /*afb0*/  LOP3.LUT R26, R21, 0xff, RZ, 0xc0, !PT ;  /* 0x000000ff151a7812 */ /* 0x000fe400078ec0ff */
        /* <DEDUP_REMOVED lines=9> */
[----:B------:R-:W-:-:S04]  /*b050*/  SHF.R.U32.HI R31, RZ, 0x10, R11 ;  /* 0x00000010ff1f7819 */ /* 0x000fc8000001160b */
[----:B------:R-:W-:-:S04]  /*b060*/  LOP3.LUT R31, R31, 0xff, RZ, 0xc0, !PT ;  /* 0x000000ff1f1f7812 */ /* 0x000fc800078ec0ff */
[----:B------:R-:W-:Y:S02]  /*b070*/  PRMT R31, R31, 0x7054, R32 ;  /* 0x000070541f1f7816 */ /* 0x000fe40000000020 */
[----:B------:R-:W-:Y:S02]  /*b080*/  SHF.R.U32.HI R32, RZ, 0x10, R7 ;  /* 0x00000010ff207819 */ /* 0x000fe40000011607 */
[----:B------:R-:W-:Y:S02]  /*b090*/  LOP3.LUT R38, R31, 0xff000000, R11, 0xf8, !PT ;  /* 0xff0000001f267812 */ /* 0x000fe400078ef80b */
[----:B------:R-:W-:Y:S02]  /*b0a0*/  LOP3.LUT R32, R32, 0xff, RZ, 0xc0, !PT ;  /* 0x000000ff20207812 */ /* 0x000fe400078ec0ff */
[----:B--2---:R-:W-:Y:S02]  /*b0b0*/  LEA.HI R3, R3, R27, RZ, 0x1c ;  /* 0x0000001b03037211 */ /* 0x004fe400078fe0ff */
[----:B------:R-:W-:-:S02]  /*b0c0*/  LOP3.LUT R27, R6, 0xff, RZ, 0xc0, !PT ;  /* 0x000000ff061b7812 */ /* 0x000fc400078ec0ff */
[C---:B------:R-:W-:Y:S01]  /*b0d0*/  LEA.HI R0, R3.reuse, R3, RZ, 0x1 ;  /* 0x0000000303007211 */ /* 0x040fe200078f08ff */
[----:B------:R-:W-:Y:S01]  /*b0e0*/  IMAD.SHL.U32 R3, R3, 0x10, RZ ;  /* 0x0000001003037824 */ /* 0x000fe200078e00ff */
[----:B------:R-:W0:Y:S01]  /*b0f0*/  LDS.128 R12, [R49+0xf000] ;  /* 0x00f00000310c7984 */ /* 0x000e220000000c00 */
[----:B------:R-:W-:Y:S02]  /*b100*/  PRMT R37, R26, 0x7604, R27 ;  /* 0x000076041a257816 */ /* 0x000fe4000000001b */
[----:B------:R-:W-:Y:S02]  /*b110*/  SHF.R.S32.HI R0, RZ, 0x1, R0 ;  /* 0x00000001ff007819 */ /* 0x000fe40000011400 */
[----:B------:R-:W-:-:S03]  /*b120*/  LOP3.LUT R3, R63, 0x10, R3, 0xf8, !PT ;  /* 0x000000103f037812 */ /* 0x000fc600078ef803 */
[----:B------:R-:W-:Y:S01]  /*b130*/  IMAD R21, R0, 0x1800, R62 ;  /* 0x0000180000157824 */ /* 0x000fe200078e023e */
[----:B------:R-:W-:Y:S02]  /*b140*/  LOP3.LUT R0, R3, R60, RZ, 0x3c, !PT ;  /* 0x0000003c03007212 */ /* 0x000fe400078e3cff */
[----:B------:R-:W-:Y:S02]  /*b150*/  LOP3.LUT R3, R29, 0xff, RZ, 0xc0, !PT ;  /* 0x000000ff1d037812 */ /* 0x000fe400078ec0ff */
[----:B------:R-:W-:Y:S02]  /*b160*/  IADD3 R0, R18, R21, R0 ;  /* 0x0000001512007210 */ /* 0x000fe40007ffe000 */
[----:B------:R-:W-:Y:S02]  /*b170*/  SHF.R.U32.HI R21, RZ, 0x10, R9 ;  /* 0x00000010ff157819 */ /* 0x000fe40000011609 */
[----:B------:R-:W-:Y:S01]  /*b180*/  PRMT R39, R3, 0x7604, R34 ;  /* 0x0000760403277816 */ /* 0x000fe20000000022 */
[----:B------:R-:W2:Y:S01]  /*b190*/  LDS.128 R24, [R0+0xf000] ;  /* 0x00f0000000187984 */ /* 0x000ea20000000c00 */
[----:B------:R-:W-:-:S02]  /*b1a0*/  LOP3.LUT R21, R21, 0xff, RZ, 0xc0, !PT ;  /* 0x000000ff15157812 */ /* 0x000fc400078ec0ff */
[----:B------:R-:W-:Y:S02]  /*b1b0*/  SHF.R.U32.HI R29, RZ, 0x10, R10 ;  /* 0x00000010ff1d7819 */ /* 0x000fe4000001160a */
[----:B------:R-:W-:Y:S02]  /*b1c0*/  SHF.R.U32.HI R3, RZ, 0x10, R8 ;  /* 0x00000010ff037819 */ /* 0x000fe40000011608 */
[----:B------:R-:W-:Y:S02]  /*b1d0*/  PRMT R21, R21, 0x7054, R28 ;  /* 0x0000705415157816 */ /* 0x000fe4000000001c */
[----:B------:R-:W-:Y:S02]  /*b1e0*/  SHF.R.U32.HI R28, RZ, 0x10, R5 ;  /* 0x00000010ff1c7819 */ /* 0x000fe40000011605 */
[----:B------:R-:W-:Y:S02]  /*b1f0*/  LOP3.LUT R29, R29, 0xff, RZ, 0xc0, !PT ;  /* 0x000000ff1d1d7812 */ /* 0x000fe400078ec0ff */
[----:B------:R-:W-:-:S02]  /*b200*/  LOP3.LUT R3, R3, 0xff, RZ, 0xc0, !PT ;  /* 0x000000ff03037812 */ /* 0x000fc400078ec0ff */
[----:B------:R-:W-:Y:S02]  /*b210*/  LOP3.LUT R28, R28, 0xff, RZ, 0xc0, !PT ;  /* 0x000000ff1c1c7812 */ /* 0x000fe400078ec0ff */
[----:B------:R-:W-:Y:S02]  /*b220*/  PRMT R29, R29, 0x7054, R30 ;  /* 0x000070541d1d7816 */ /* 0x000fe4000000001e */
[----:B------:R-:W-:Y:S02]  /*b230*/  PRMT R3, R3, 0x7054, R20 ;  /* 0x0000705403037816 */ /* 0x000fe40000000014 */
[----:B------:R-:W-:Y:S02]  /*b240*/  SHF.R.U32.HI R30, RZ, 0x10, R6 ;  /* 0x00000010ff1e7819 */ /* 0x000fe40000011606 */
[----:B------:R-:W-:Y:S02]  /*b250*/  SHF.R.U32.HI R20, RZ, 0x10, R4 ;  /* 0x00000010ff147819 */ /* 0x000fe40000011604 */
[----:B------:R-:W-:-:S02]  /*b260*/  PRMT R35, R28, 0x7054, R35 ;  /* 0x000070541c237816 */ /* 0x000fc40000000023 */
[----:B------:R-:W-:Y:S02]  /*b270*/  LOP3.LUT R30, R30, 0xff, RZ, 0xc0, !PT ;  /* 0x000000ff1e1e7812 */ /* 0x000fe400078ec0ff */
[----:B------:R-:W-:Y:S02]  /*b280*/  LOP3.LUT R20, R20, 0xff, RZ, 0xc0, !PT ;  /* 0x000000ff14147812 */ /* 0x000fe400078ec0ff */
[----:B------:R-:W-:Y:S02]  /*b290*/  PRMT R39, R32, 0x7054, R39 ;  /* 0x0000705420277816 */ /* 0x000fe40000000027 */
[----:B------:R-:W-:Y:S02]  /*b2a0*/  LOP3.LUT R34, R35, 0xff000000, R5, 0xf8, !PT ;  /* 0xff00000023227812 */ /* 0x000fe400078ef805 */
[----:B------:R-:W-:Y:S02]  /*b2b0*/  LOP3.LUT R21, R21, 0xff000000, R9, 0xf8, !PT ;  /* 0xff00000015157812 */ /* 0x000fe400078ef809 */
[----:B------:R-:W-:-:S02]  /*b2c0*/  PRMT R37, R30, 0x7054, R37 ;  /* 0x000070541e257816 */ /* 0x000fc40000000025 */
[----:B------:R-:W-:Y:S02]  /*b2d0*/  LOP3.LUT R8, R3, 0xff000000, R8, 0xf8, !PT ;  /* 0xff00000003087812 */ /* 0x000fe400078ef808 */
[----:B------:R-:W-:Y:S02]  /*b2e0*/  PRMT R33, R20, 0x7054, R33 ;  /* 0x0000705414217816 */ /* 0x000fe40000000021 */
[----:B------:R-:W-:Y:S02]  /*b2f0*/  LOP3.LUT R3, R29, 0xff000000, R10, 0xf8, !PT ;  /* 0xff0000001d037812 */ /* 0x000fe400078ef80a */
[----:B-1----:R-:W-:Y:S02]  /*b300*/  LOP3.LUT R41, R39, 0xff000000, R7, 0xf8, !PT ;  /* 0xff00000027297812 */ /* 0x002fe400078ef807 */
[-C--:B0-----:R-:W-:Y:S02]  /*b310*/  F2FP.F16.E4M3.UNPACK_B R11, R13.reuse ;  /* 0x0000000dff0b723e */ /* 0x081fe400020006ff */
[----:B------:R-:W-:-:S02]  /*b320*/  F2FP.F16.E4M3.UNPACK_B R30, R13.H1 ;  /* 0x0000000dff1e723e */ /* 0x000fc400030006ff */
[-C--:B------:R-:W-:Y:S01]  /*b330*/  F2FP.F16.E4M3.UNPACK_B R10, R12.reuse ;  /* 0x0000000cff0a723e */ /* 0x080fe200020006ff */
[----:B------:R-:W-:Y:S01]  /*b340*/  HADD2.F32 R9, -RZ, R11.H0_H0 ;  /* 0x2000000bff097230 */ /* 0x000fe20000004100 */
[----:B------:R-:W-:Y:S02]  /*b350*/  F2FP.F16.E4M3.UNPACK_B R28, R12.H1 ;  /* 0x0000000cff1c723e */ /* 0x000fe400030006ff */
[----:B------:R-:W-:Y:S02]  /*b360*/  F2FP.F16.E4M3.UNPACK_B R39, R34 ;  /* 0x00000022ff27723e */ /* 0x000fe400020006ff */
[----:B--2---:R-:W-:Y:S02]  /*b370*/  F2FP.F16.E4M3.UNPACK_B R13, R25 ;  /* 0x00000019ff0d723e */ /* 0x004fe400020006ff */
[----:B------:R-:W-:Y:S01]  /*b380*/  F2FP.F16.E4M3.UNPACK_B R12, R21 ;  /* 0x00000015ff0c723e */ /* 0x000fe200020006ff */
[--C-:B------:R-:W-:Y:S01]  /*b390*/  HADD2.F32 R40, -RZ, R39.reuse.H0_H0 ;  /* 0x20000027ff287230 */ /* 0x100fe20000004100 */
[----:B------:R-:W-:Y:S01]  /*b3a0*/  LOP3.LUT R20, R33, 0xff000000, R4, 0xf8, !PT ;  /* 0xff00000021147812 */ /* 0x000fe200078ef804 */
[----:B------:R-:W-:Y:S01]  /*b3b0*/  HADD2.F32 R39, -RZ, R39.H1_H1 ;  /* 0x30000027ff277230 */ /* 0x000fe20000004100 */
[----:B------:R-:W-:Y:S01]  /*b3c0*/  LOP3.LUT R4, R37, 0xff000000, R6, 0xf8, !PT ;  /* 0xff00000025047812 */ /* 0x000fe200078ef806 */
[--C-:B------:R-:W-:Y:S01]  /*b3d0*/  HADD2.F32 R6, -RZ, R13.reuse.H0_H0 ;  /* 0x2000000dff067230 */ /* 0x100fe20000004100 */
[-C--:B------:R-:W-:Y:S01]  /*b3e0*/  F2FP.F16.E4M3.UNPACK_B R31, R15.reuse ;  /* 0x0000000fff1f723e */ /* 0x080fe200020006ff */
[----:B------:R-:W-:Y:S01]  /*b3f0*/  HADD2.F32 R33, -RZ, R12.H0_H0 ;  /* 0x2000000cff217230 */ /* 0x000fe20000004100 */
[----:B------:R-:W-:Y:S01]  /*b400*/  F2FP.F16.E4M3.UNPACK_B R35, R15.H1 ;  /* 0x0000000fff23723e */ /* 0x000fe200030006ff */
[----:B------:R-:W-:Y:S01]  /*b410*/  HADD2.F32 R13, -RZ, R13.H1_H1 ;  /* 0x3000000dff0d7230 */ /* 0x000fe20000004100 */
[----:B------:R-:W-:-:S02]  /*b420*/  F2FP.F16.E4M3.UNPACK_B R15, R24 ;  /* 0x00000018ff0f723e */ /* 0x000fc400020006ff */
[----:B------:R-:W-:Y:S01]  /*b430*/  F2FP.F16.E4M3.UNPACK_B R29, R24.H1 ;  /* 0x00000018ff1d723e */ /* 0x000fe200030006ff */
[CC--:B------:R-:W-:Y:S01]  /*b440*/  FMUL.FTZ R24, R6.reuse, R40.reuse ;  /* 0x0000002806187220 */ /* 0x0c0fe20000410000 */
[-C--:B------:R-:W-:Y:S02]  /*b450*/  F2FP.F16.E4M3.UNPACK_B R32, R27.reuse ;  /* 0x0000001bff20723e */ /* 0x080fe400020006ff */
[----:B------:R-:W-:Y:S01]  /*b460*/  F2FP.F16.E4M3.UNPACK_B R37, R27.H1 ;  /* 0x0000001bff25723e */ /* 0x000fe200030006ff */
[-C--:B------:R-:W-:Y:S01]  /*b470*/  FMUL.FTZ R27, R6, R33.reuse ;  /* 0x00000021061b7220 */ /* 0x080fe20000410000 */
[----:B------:R-:W-:Y:S01]  /*b480*/  FFMA.FTZ R6, R9, R33, -R24 ;  /* 0x0000002109067223 */ /* 0x000fe20000010818 */
[----:B------:R-:W-:Y:S01]  /*b490*/  F2FP.F16.E4M3.UNPACK_B R25, R25.H1 ;  /* 0x00000019ff19723e */ /* 0x000fe200030006ff */
[----:B------:R-:W-:Y:S01]  /*b4a0*/  FMUL.FTZ R33, R13, R39 ;  /* 0x000000270d217220 */ /* 0x000fe20000410000 */
[----:B------:R-:W-:Y:S01]  /*b4b0*/  FFMA.FTZ R9, R9, R40, R27 ;  /* 0x0000002809097223 */ /* 0x000fe2000001001b */
[----:B------:R-:W-:Y:S01]  /*b4c0*/  F2FP.F16.E4M3.UNPACK_B R40, R34.H1 ;  /* 0x00000022ff28723e */ /* 0x000fe200030006ff */
[----:B------:R-:W-:Y:S01]  /*b4d0*/  HADD2.F32 R27, -RZ, R12.H1_H1 ;  /* 0x3000000cff1b7230 */ /* 0x000fe20000004100 */
[----:B------:R-:W-:Y:S01]  /*b4e0*/  F2FP.F16.E4M3.UNPACK_B R24, R21.H1 ;  /* 0x00000015ff18723e */ /* 0x000fe200030006ff */
[----:B------:R-:W-:Y:S01]  /*b4f0*/  HADD2.F32 R12, -RZ, R11.H1_H1 ;  /* 0x3000000bff0c7230 */ /* 0x000fe20000004100 */
[----:B------:R-:W-:Y:S01]  /*b500*/  F2FP.F16.E4M3.UNPACK_B R7, R26 ;  /* 0x0000001aff07723e */ /* 0x000fe200020006ff */
[----:B------:R-:W-:-:S02]  /*b510*/  HADD2.F32 R42, -RZ, R40.H0_H0 ;  /* 0x20000028ff2a7230 */ /* 0x000fc40000004100 */
[-C--:B------:R-:W-:Y:S01]  /*b520*/  FMUL.FTZ R44, R13, R27.reuse ;  /* 0x0000001b0d2c7220 */ /* 0x080fe20000410000 */
[--C-:B------:R-:W-:Y:S01]  /*b530*/  HADD2.F32 R11, -RZ, R25.reuse.H0_H0 ;  /* 0x20000019ff0b7230 */ /* 0x100fe20000004100 */
[----:B------:R-:W-:Y:S01]  /*b540*/  F2FP.F16.E4M3.UNPACK_B R26, R26.H1 ;  /* 0x0000001aff1a723e */ /* 0x000fe200030006ff */
[----:B------:R-:W-:Y:S01]  /*b550*/  HADD2.F32 R34, -RZ, R24.H0_H0 ;  /* 0x20000018ff227230 */ /* 0x000fe20000004100 */
[----:B------:R-:W-:Y:S01]  /*b560*/  F2FP.F16.E4M3.UNPACK_B R5, R14 ;  /* 0x0000000eff05723e */ /* 0x000fe200020006ff */
[--C-:B------:R-:W-:Y:S02]  /*b570*/  HADD2.F32 R21, -RZ, R30.reuse.H0_H0 ;  /* 0x2000001eff157230 */ /* 0x100fe40000004100 */
[C---:B------:R-:W-:Y:S01]  /*b580*/  FMUL.FTZ R46, R11.reuse, R42 ;  /* 0x0000002a0b2e7220 */ /* 0x040fe20000410000 */
[----:B------:R-:W-:Y:S02]  /*b590*/  HADD2.F32 R30, -RZ, R30.H1_H1 ;  /* 0x3000001eff1e7230 */ /* 0x000fe40000004100 */
[-C--:B------:R-:W-:Y:S01]  /*b5a0*/  FMUL.FTZ R43, R11, R34.reuse ;  /* 0x000000220b2b7220 */ /* 0x080fe20000410000 */
[C---:B------:R-:W-:Y:S01]  /*b5b0*/  FFMA.FTZ R11, R12.reuse, R27, -R33 ;  /* 0x0000001b0c0b7223 */ /* 0x040fe20000010821 */
[C---:B------:R-:W-:Y:S01]  /*b5c0*/  FFMA.FTZ R13, R21.reuse, R34, -R46 ;  /* 0x00000022150d7223 */ /* 0x040fe2000001082e */
[----:B------:R-:W-:Y:S01]  /*b5d0*/  FFMA.FTZ R12, R12, R39, R44 ;  /* 0x000000270c0c7223 */ /* 0x000fe2000001002c */
[----:B------:R-:W-:Y:S01]  /*b5e0*/  FFMA.FTZ R21, R21, R42, R43 ;  /* 0x0000002a15157223 */ /* 0x000fe2000001002b */
[-C--:B------:R-:W-:Y:S01]  /*b5f0*/  F2FP.F16.E4M3.UNPACK_B R42, R41.reuse ;  /* 0x00000029ff2a723e */ /* 0x080fe200020006ff */
[----:B------:R-:W-:Y:S01]  /*b600*/  HADD2.F32 R33, -RZ, R24.H1_H1 ;  /* 0x30000018ff217230 */ /* 0x000fe20000004100 */
[-C--:B------:R-:W-:Y:S01]  /*b610*/  F2FP.F16.E4M3.UNPACK_B R34, R38.reuse ;  /* 0x00000026ff22723e */ /* 0x080fe200020006ff */
[----:B------:R-:W-:Y:S01]  /*b620*/  HADD2.F32 R39, -RZ, R40.H1_H1 ;  /* 0x30000028ff277230 */ /* 0x000fe20000004100 */
[----:B------:R-:W-:Y:S01]  /*b630*/  F2FP.F16.E4M3.UNPACK_B R41, R41.H1 ;  /* 0x00000029ff29723e */ /* 0x000fe200030006ff */
[----:B------:R-:W-:Y:S01]  /*b640*/  HADD2.F32 R24, -RZ, R25.H1_H1 ;  /* 0x30000019ff187230 */ /* 0x000fe20000004100 */
[----:B------:R-:W-:Y:S01]  /*b650*/  F2FP.F16.E4M3.UNPACK_B R38, R38.H1 ;  /* 0x00000026ff26723e */ /* 0x000fe200030006ff */
[----:B------:R-:W-:Y:S01]  /*b660*/  HADD2.F32 R44, -RZ, R42.H0_H0 ;  /* 0x2000002aff2c7230 */ /* 0x000fe20000004100 */
[----:B------:R-:W-:Y:S01]  /*b670*/  F2FP.F16.E4M3.UNPACK_B R14, R14.H1 ;  /* 0x0000000eff0e723e */ /* 0x000fe200030006ff */
[----:B------:R-:W-:-:S02]  /*b680*/  HADD2.F32 R27, -RZ, R32.H0_H0 ;  /* 0x20000020ff1b7230 */ /* 0x000fc40000004100 */
[C---:B------:R-:W-:Y:S01]  /*b690*/  FMUL.FTZ R43, R24.reuse, R39 ;  /* 0x00000027182b7220 */ /* 0x040fe20000410000 */
[--C-:B------:R-:W-:Y:S02]  /*b6a0*/  HADD2.F32 R40, -RZ, R34.reuse.H0_H0 ;  /* 0x20000022ff287230 */ /* 0x100fe40000004100 */
[-C--:B------:R-:W-:Y:S01]  /*b6b0*/  FMUL.FTZ R46, R24, R33.reuse ;  /* 0x00000021182e7220 */ /* 0x080fe20000410000 */
[----:B------:R-:W-:Y:S02]  /*b6c0*/  HADD2.F32 R25, -RZ, R31.H0_H0 ;  /* 0x2000001fff197230 */ /* 0x000fe40000004100 */
[C---:B------:R-:W-:Y:S01]  /*b6d0*/  FMUL.FTZ R48, R27.reuse, R44 ;  /* 0x0000002c1b307220 */ /* 0x040fe20000410000 */
        /* <DEDUP_REMOVED lines=8> */
[----:B------:R-:W-:Y:S01]  /*b760*/  F2FP.SATFINITE.E4M3.F32.PACK_AB_MERGE_C R21, R30, R21, RZ ;  /* 0x000000151e15723e */ /* 0x000fe200048070ff */
[----:B------:R-:W-:Y:S02]  /*b770*/  HADD2.F32 R43, -RZ, R41.H0_H0 ;  /* 0x20000029ff2b7230 */ /* 0x000fe40000004100 */
[----:B------:R-:W-:Y:S02]  /*b780*/  HADD2.F32 R34, -RZ, R37.H0_H0 ;  /* 0x20000025ff227230 */ /* 0x000fe40000004100 */
[----:B------:R-:W-:Y:S01]  /*b790*/  FMUL.FTZ R44, R32, R42 ;  /* 0x0000002a202c7220 */ /* 0x000fe20000410000 */
[----:B------:R-:W-:-:S02]  /*b7a0*/  HADD2.F32 R40, -RZ, R38.H0_H0 ;  /* 0x20000026ff287230 */ /* 0x000fc40000004100 */
[----:B------:R-:W-:Y:S01]  /*b7b0*/  FMUL.FTZ R45, R32, R39 ;  /* 0x00000027202d7220 */ /* 0x000fe20000410000 */
[----:B------:R-:W-:Y:S02]  /*b7c0*/  HADD2.F32 R31, -RZ, R31.H1_H1 ;  /* 0x3000001fff1f7230 */ /* 0x000fe40000004100 */
[C---:B------:R-:W-:Y:S01]  /*b7d0*/  FMUL.FTZ R46, R34.reuse, R43 ;  /* 0x0000002b222e7220 */ /* 0x040fe20000410000 */
[--C-:B------:R-:W-:Y:S02]  /*b7e0*/  HADD2.F32 R33, -RZ, R35.reuse.H0_H0 ;  /* 0x20000023ff217230 */ /* 0x100fe40000004100 */
[----:B------:R-:W-:Y:S01]  /*b7f0*/  FMUL.FTZ R48, R34, R40 ;  /* 0x0000002822307220 */ /* 0x000fe20000410000 */
[----:B------:R-:W-:Y:S02]  /*b800*/  HADD2.F32 R35, -RZ, R35.H1_H1 ;  /* 0x30000023ff237230 */ /* 0x000fe40000004100 */
        /* <DEDUP_REMOVED lines=23> */
[----:B------:R-:W-:Y:S01]  /*b980*/  HADD2.F32 R44, -RZ, R43.H1_H1 ;  /* 0x3000002bff2c7230 */ /* 0x000fe20000004100 */
[----:B------:R-:W-:Y:S01]  /*b990*/  F2FP.F16.E4M3.UNPACK_B R42, R20 ;  /* 0x00000014ff2a723e */ /* 0x000fe200020006ff */
[----:B------:R-:W-:Y:S01]  /*b9a0*/  HADD2.F32 R41, -RZ, R41.H1_H1 ;  /* 0x30000029ff297230 */ /* 0x000fe20000004100 */
[----:B------:R-:W-:Y:S01]  /*b9b0*/  F2FP.F16.E4M3.UNPACK_B R39, R8 ;  /* 0x00000008ff27723e */ /* 0x000fe200020006ff */
        /* <DEDUP_REMOVED lines=9> */
[----:B------:R-:W-:Y:S01]  /*ba50*/  FMUL.FTZ R41, R20, R43 ;  /* 0x0000002b14297220 */ /* 0x000fe20000410000 */
[----:B------:R-:W-:Y:S01]  /*ba60*/  HADD2.F32 R42, -RZ, R42.H1_H1 ;  /* 0x3000002aff2a7230 */ /* 0x000fe20000004100 */
[----:B------:R-:W-:Y:S01]  /*ba70*/  F2FP.SATFINITE.E4M3.F32.PACK_AB_MERGE_C R33, R40, R33, RZ ;  /* 0x000000212821723e */ /* 0x000fe200048070ff */
[----:B------:R-:W-:-:S02]  /*ba80*/  HADD2.F32 R15, -RZ, R15.H1_H1 ;  /* 0x3000000fff0f7230 */ /* 0x000fc40000004100 */
[-C--:B------:R-:W-:Y:S01]  /*ba90*/  FMUL.FTZ R45, R20, R29.reuse ;  /* 0x0000001d142d7220 */ /* 0x080fe20000410000 */
[----:B------:R-:W-:Y:S02]  /*baa0*/  HADD2.F32 R39, -RZ, R39.H1_H1 ;  /* 0x30000027ff277230 */ /* 0x000fe40000004100 */
[C---:B------:R-:W-:Y:S01]  /*bab0*/  FFMA.FTZ R41, R8.reuse, R29, -R41 ;  /* 0x0000001d08297223 */ /* 0x040fe20000010829 */
[----:B------:R-:W-:Y:S01]  /*bac0*/  HADD2.F32 R10, -RZ, R10.H1_H1 ;  /* 0x3000000aff0a7230 */ /* 0x000fe20000004100 */
[----:B------:R-:W-:Y:S01]  /*bad0*/  F2FP.F16.E4M3.UNPACK_B R20, R4.H1 ;  /* 0x00000004ff14723e */ /* 0x000fe200030006ff */
[----:B------:R-:W-:Y:S01]  /*bae0*/  FFMA.FTZ R45, R8, R43, R45 ;  /* 0x0000002b082d7223 */ /* 0x000fe2000001002d */
[C---:B------:R-:W-:Y:S01]  /*baf0*/  FMUL.FTZ R29, R15.reuse, R42 ;  /* 0x0000002a0f1d7220 */ /* 0x040fe20000410000 */
[----:B------:R-:W-:Y:S01]  /*bb00*/  F2FP.F16.E4M3.UNPACK_B R8, R3.H1 ;  /* 0x00000003ff08723e */ /* 0x000fe200030006ff */
[----:B------:R-:W-:Y:S01]  /*bb10*/  FMUL.FTZ R43, R15, R39 ;  /* 0x000000270f2b7220 */ /* 0x000fe20000410000 */
[----:B------:R-:W-:-:S02]  /*bb20*/  HADD2.F32 R28, -RZ, R20.H0_H0 ;  /* 0x20000014ff1c7230 */ /* 0x000fc40000004100 */
[C---:B------:R-:W-:Y:S01]  /*bb30*/  FFMA.FTZ R44, R10.reuse, R39, -R29 ;  /* 0x000000270a2c7223 */ /* 0x040fe2000001081d */
[----:B------:R-:W-:Y:S02]  /*bb40*/  HADD2.F32 R15, -RZ, R26.H0_H0 ;  /* 0x2000001aff0f7230 */ /* 0x000fe40000004100 */
[----:B------:R-:W-:Y:S01]  /*bb50*/  FFMA.FTZ R42, R10, R42, R43 ;  /* 0x0000002a0a2a7223 */ /* 0x000fe2000001002b */
[--C-:B------:R-:W-:Y:S01]  /*bb60*/  HADD2.F32 R10, -RZ, R8.reuse.H0_H0 ;  /* 0x20000008ff0a7230 */ /* 0x100fe20000004100 */
[----:B------:R-:W-:Y:S01]  /*bb70*/  F2FP.F16.E4M3.UNPACK_B R3, R3 ;  /* 0x00000003ff03723e */ /* 0x000fe200020006ff */
[----:B------:R-:W-:Y:S02]  /*bb80*/  HADD2.F32 R29, -RZ, R8.H1_H1 ;  /* 0x30000008ff1d7230 */ /* 0x000fe40000004100 */
[C---:B------:R-:W-:Y:S01]  /*bb90*/  FMUL.FTZ R43, R15.reuse, R28 ;  /* 0x0000001c0f2b7220 */ /* 0x040fe20000410000 */
[----:B------:R-:W-:Y:S02]  /*bba0*/  HADD2.F32 R8, -RZ, R14.H0_H0 ;  /* 0x2000000eff087230 */ /* 0x000fe40000004100 */
[----:B------:R-:W-:Y:S01]  /*bbb0*/  FMUL.FTZ R15, R15, R10 ;  /* 0x0000000a0f0f7220 */ /* 0x000fe20000410000 */
[----:B------:R-:W-:-:S02]  /*bbc0*/  HADD2.F32 R39, -RZ, R20.H1_H1 ;  /* 0x30000014ff277230 */ /* 0x000fc40000004100 */
[----:B------:R-:W-:Y:S02]  /*bbd0*/  HADD2.F32 R26, -RZ, R26.H1_H1 ;  /* 0x3000001aff1a7230 */ /* 0x000fe40000004100 */
[C---:B------:R-:W-:Y:S01]  /*bbe0*/  FFMA.FTZ R28, R8.reuse, R28, R15 ;  /* 0x0000001c081c7223 */ /* 0x040fe2000001000f */
[----:B------:R-:W-:Y:S01]  /*bbf0*/  HADD2.F32 R14, -RZ, R14.H1_H1 ;  /* 0x3000000eff0e7230 */ /* 0x000fe20000004100 */
[----:B------:R-:W-:Y:S01]  /*bc00*/  F2FP.F16.E4M3.UNPACK_B R15, R4 ;  /* 0x00000004ff0f723e */ /* 0x000fe200020006ff */
[----:B------:R-:W-:Y:S01]  /*bc10*/  FFMA.FTZ R43, R8, R10, -R43 ;  /* 0x0000000a082b7223 */ /* 0x000fe2000001082b */
        /* <DEDUP_REMOVED lines=35> */
.L_x_13213:
[----:B------:R-:W-:Y:S05]  /*be50*/  BSYNC B0 ;  /* 0x0000000000007941 */ /* 0x000fea0003800000 */
.L_x_13206:
        /* <DEDUP_REMOVED lines=8> */
.L_x_13203:
[----:B------:R-:W-:-:S13]  /*bee0*/  ISETP.NE.AND P0, PT, R154, 0x3, PT ;  /* 0x000000039a00780c */ /* 0x000fda0003f05270 */
[----:B------:R-:W-:Y:S05]  /*bef0*/  @!P0 BRA `(.L_x_13225) ;  /* 0x0000000000048947 */ /* 0x000fea0003800000 */
[----:B------:R-:W-:Y:S01]  /*bf00*/  BPT.TRAP 0x1 ;  /* 0x000000040000795c */ /* 0x000fe20000300000 */
.L_x_13225:
[----:B01----:R-:W-:Y:S01]  /*bf10*/  IMAD R3, R23, 0x8, R18 ;  /* 0x0000000817037824 */ /* 0x003fe200078e0212 */
[----:B--23-5:R-:W-:-:S04]  /*bf20*/  SHF.L.U32 R4, R153, 0x1f, RZ ;  /* 0x0000001f99047819 */ /* 0x02cfc800000006ff */
[----:B------:R0:W1:Y:S01]  /*bf30*/  SYNCS.PHASECHK.TRANS64.TRYWAIT P1, [R3+URZ+0x19c30], R4 ;  /* 0x019c3004030075a7 */ /* 0x000062000802017f */
[----:B------:R-:W-:Y:S05]  /*bf40*/  @!P0 BRA `(.L_x_13226) ;  /* 0x0000000000048947 */ /* 0x000fea0003800000 */
[----:B------:R-:W-:Y:S01]  /*bf50*/  BPT.TRAP 0x1 ;  /* 0x000000040000795c */ /* 0x000fe20000300000 */
.L_x_13226:
        /* <DEDUP_REMOVED lines=10> */
.L_x_13227:
[----:B--2---:R-:W0:Y:S01]  /*c000*/  LDL R0, [R1+0x2c] ;  /* 0x00002c0001007983 */ /* 0x004e220000100800 */
        /* <DEDUP_REMOVED lines=9> */
[----:B------:R-:W-:Y:S01]  /*c0a0*/  VIADD R20, R6, 0x300 ;  /* 0x0000030006147836 */ /* 0x000fe20000000000 */
[----:B------:R2:W-:Y:S01]  /*c0b0*/  STL.64 [R1+0x8], R10 ;  /* 0x0000080a01007387 */ /* 0x0005e20000100a00 */
[----:B------:R-:W-:Y:S02]  /*c0c0*/  IMAD.MOV.U32 R21, RZ, RZ, -0x3ffffff0 ;  /* 0xc0000010ff157424 */ /* 0x000fe400078e00ff */
[----:B------:R-:W-:Y:S02]  /*c0d0*/  IMAD.MOV.U32 R5, RZ, RZ, -0x3ffffff0 ;  /* 0xc0000010ff057424 */ /* 0x000fe400078e00ff */
[----:B01----:R-:W-:-:S04]  /*c0e0*/  IMAD R4, R23, 0x300, R0 ;  /* 0x0000030017047824 */ /* 0x003fc800078e0200 */
        /* <DEDUP_REMOVED lines=19> */
[----:B--2---:R-:W-:Y:S05]  /*c220*/  @!P0 BRA `(.L_x_13229) ;  /* 0x0000000000048947 */ /* 0x004fea0003800000 */
[----:B------:R-:W-:Y:S01]  /*c230*/  BPT.TRAP 0x1 ;  /* 0x000000040000795c */ /* 0x000fe20000300000 */
.L_x_13229:
[----:B------:R-:W2:Y:S01]  /*c240*/  LDL R0, [R1+0x4c] ;  /* 0x00004c0001007983 */ /* 0x000ea20000100800 */
[----:B------:R-:W0:Y:S03]  /*c250*/  LDC R4, c[0x0][0x448] ;  /* 0x00011200ff047b82 */ /* 0x000e260000000800 */
[----:B------:R-:W2:Y:S04]  /*c260*/  LDL R94, [R1+0x34] ;  /* 0x00003400015e7983 */ /* 0x000ea80000100800 */
[----:B------:R-:W3:Y:S04]  /*c270*/  LDL R10, [R1+0x40] ;  /* 0x00004000010a7983 */ /* 0x000ee80000100800 */
[----:B------:R-:W4:Y:S04]  /*c280*/  LDL R92, [R1+0x38] ;  /* 0x00003800015c7983 */ /* 0x000f280000100800 */
[----:B------:R-:W5:Y:S04]  /*c290*/  LDL R90, [R1+0x3c] ;  /* 0x00003c00015a7983 */ /* 0x000f680000100800 */
[----:B------:R-:W4:Y:S01]  /*c2a0*/  LDL R96, [R1+0x10] ;  /* 0x0000100001607983 */ /* 0x000f220000100800 */
[----:B0-----:R-:W-:-:S13]  /*c2b0*/  ISETP.NE.AND P4, PT, R4, 0x1, PT ;  /* 0x000000010400780c */ /* 0x001fda0003f85270 */
[----:B------:R-:W0:Y:S08]  /*c2c0*/  @P4 LDC R5, c[0x0][0x44c] ;  /* 0x00011300ff054b82 */ /* 0x000e300000000800 */
[----:B------:R-:W1:Y:S01]  /*c2d0*/  @P4 LDC R9, c[0x0][0x450] ;  /* 0x00011400ff094b82 */ /* 0x000e620000000800 */
[----:B--2---:R-:W-:-:S04]  /*c2e0*/  IMAD.IADD R8, R0, 0x1, R94 ;  /* 0x0000000100087824 */ /* 0x004fc800078e025e */
[----:B0-----:R-:W-:-:S05]  /*c2f0*/  @P4 IMAD.HI.U32 R0, R8, R5, RZ ;  /* 0x0000000508004227 */ /* 0x001fca00078e00ff */
[----:B-1----:R-:W-:-:S05]  /*c300*/  @P4 SHF.R.U32.HI R8, RZ, R9, R0 ;  /* 0x00000009ff084219 */ /* 0x002fca0000011600 */
[----:B------:R-:W0:Y:S01]  /*c310*/  SHFL.IDX PT, R0, R8, 0x1, 0x1c1f ;  /* 0x003c1f0008007f89 */ /* 0x000e2200000e0000 */
[----:B------:R-:W-:-:S04]  /*c320*/  IMAD.MOV.U32 R5, RZ, RZ, -0x80 ;  /* 0xffffff80ff057424 */ /* 0x000fc800078e00ff */
[----:B------:R-:W-:-:S05]  /*c330*/  IMAD R5, R88, R5, 0x80 ;  /* 0x0000008058057424 */ /* 0x000fca00078e0205 */
[C-C-:B---3--:R-:W-:Y:S02]  /*c340*/  IADD3 R4, -R10.reuse, 0x1, R5.reuse ;  /* 0x000000010a047810 */ /* 0x148fe40007ffe105 */
[----:B-----5:R-:W-:Y:S02]  /*c350*/  IADD3 R5, -R10, R90, R5 ;  /* 0x0000005a0a057210 */ /* 0x020fe40007ffe105 */
[----:B----4-:R-:W-:-:S04]  /*c360*/  IADD3 R4, -R92, R4, R90 ;  /* 0x000000045c047210 */ /* 0x010fc80007ffe15a */
        /* <DEDUP_REMOVED lines=110> */
[----:B------:R-:W-:Y:S01]  /*ca50*/  FSEL R11, R24, -INF , P1 ;  /* 0xff800000180b7808 */ /* 0x000fe20000800000 */
[----:B------:R-:W-:-:S01]  /*ca60*/  FFMA.FTZ R14, R2, R27, -R113 ;  /* 0x0000001b020e7223 */ /* 0x000fc20000010871 */
        /* <DEDUP_REMOVED lines=11> */
[----:B------:R-:W-:Y:S01]  /*cb20*/  FMNMX.FTZ R12, R115, R12, !PT ;  /* 0x0000000c730c7209 */ /* 0x000fe20007810000 */
[----:B------:R0:W-:Y:S01]  /*cb30*/  MUFU.EX2 R4, R14 ;  /* 0x0000000e00047308 */ /* 0x0001e20000000800 */
[----:B------:R-:W-:Y:S02]  /*cb40*/  ISETP.GT.AND P1, PT, R5, 0x19, PT ;  /* 0x000000190500780c */ /* 0x000fe40003f24270 */
[----:B------:R-:W-:Y:S01]  /*cb50*/  FMNMX.FTZ R12, R33, R12, !PT ;  /* 0x0000000c210c7209 */ /* 0x000fe20007810000 */
[----:B0-----:R-:W-:-:S01]  /*cb60*/  FFMA.FTZ R14, R2, R13, -R113 ;  /* 0x0000000d020e7223 */ /* 0x001fc20000010871 */
[----:B------:R-:W-:-:S02]  /*cb70*/  FSEL R13, R36, -INF , P2 ;  /* 0xff800000240d7808 */ /* 0x000fc40001000000 */
[----:B------:R-:W-:Y:S02]  /*cb80*/  ISETP.GT.AND P2, PT, R5, 0x20, PT ;  /* 0x000000200500780c */ /* 0x000fe40003f44270 */
[----:B------:R-:W-:Y:S02]  /*cb90*/  FSEL R37, R37, -INF , P1 ;  /* 0xff80000025257808 */ /* 0x000fe40000800000 */
[----:B------:R-:W-:Y:S01]  /*cba0*/  FMNMX.FTZ R12, R13, R12, !PT ;  /* 0x0000000c0d0c7209 */ /* 0x000fe20007810000 */
[----:B------:R0:W-:Y:S01]  /*cbb0*/  MUFU.EX2 R10, R14 ;  /* 0x0000000e000a7308 */ /* 0x0001e20000000800 */
[C---:B------:R-:W-:Y:S02]  /*cbc0*/  ISETP.GT.AND P1, PT, R5.reuse, 0x21, PT ;  /* 0x000000210500780c */ /* 0x040fe40003f24270 */
[----:B------:R-:W-:Y:S02]  /*cbd0*/  FSEL R117, R40, -INF , P2 ;  /* 0xff80000028757808 */ /* 0x000fe40001000000 */
[----:B------:R-:W-:-:S02]  /*cbe0*/  ISETP.GT.AND P2, PT, R5, 0x28, PT ;  /* 0x000000280500780c */ /* 0x000fc40003f44270 */
[----:B0-----:R-:W-:Y:S02]  /*cbf0*/  FMNMX.FTZ R14, R37, R12, !PT ;  /* 0x0000000c250e7209 */ /* 0x001fe40007810000 */
[----:B------:R-:W-:Y:S02]  /*cc00*/  FSEL R41, R41, -INF , P1 ;  /* 0xff80000029297808 */ /* 0x000fe40000800000 */
[----:B------:R-:W-:Y:S01]  /*cc10*/  FMNMX.FTZ R14, R117, R14, !PT ;  /* 0x0000000e750e7209 */ /* 0x000fe20007810000 */
[----:B------:R-:W-:-:S01]  /*cc20*/  FFMA.FTZ R24, R2, R15, -R113 ;  /* 0x0000000f02187223 */ /* 0x000fc20000010871 */
[----:B------:R-:W-:Y:S02]  /*cc30*/  ISETP.GT.AND P1, PT, R5, 0x29, PT ;  /* 0x000000290500780c */ /* 0x000fe40003f24270 */
[----:B------:R-:W-:Y:S02]  /*cc40*/  FSEL R15, R44, -INF , P2 ;  /* 0xff8000002c0f7808 */ /* 0x000fe40001000000 */
[----:B------:R-:W-:-:S02]  /*cc50*/  FMNMX.FTZ R14, R41, R14, !PT ;  /* 0x0000000e290e7209 */ /* 0x000fc40007810000 */
        /* <DEDUP_REMOVED lines=37> */
[----:B------:R-:W-:Y:S01]  /*ceb0*/  FFMA.FTZ R30, R2, R93, -R113 ;  /* 0x0000005d021e7223 */ /* 0x000fe20000010871 */
[----:B------:R-:W-:Y:S02]  /*cec0*/  ISETP.GT.AND P1, PT, R5, 0x59, PT ;  /* 0x000000590500780c */ /* 0x000fe40003f24270 */
[----:B------:R-:W-:Y:S02]  /*ced0*/  FSEL R93, R68, -INF , P2 ;  /* 0xff800000445d7808 */ /* 0x000fe40001000000 */
[----:B------:R-:W-:-:S02]  /*cee0*/  FMNMX.FTZ R28, R65, R28, !PT ;  /* 0x0000001c411c7209 */ /* 0x000fc40007810000 */
[----:B------:R-:W-:Y:S02]  /*cef0*/  ISETP.GT.AND P2, PT, R5, 0x60, PT ;  /* 0x000000600500780c */ /* 0x000fe40003f44270 */
[----:B------:R-:W-:Y:S02]  /*cf00*/  FSEL R69, R69, -INF , P1 ;  /* 0xff80000045457808 */ /* 0x000fe40000800000 */
[----:B------:R-:W-:Y:S01]  /*cf10*/  FMNMX.FTZ R28, R93, R28, !PT ;  /* 0x0000001c5d1c7209 */ /* 0x000fe20007810000 */
[----:B------:R-:W-:-:S01]  /*cf20*/  FFMA.FTZ R123, R2, R47, -R113 ;  /* 0x0000002f027b7223 */ /* 0x000fc20000010871 */
[----:B------:R0:W-:Y:S01]  /*cf30*/  MUFU.EX2 R24, R30 ;  /* 0x0000001e00187308 */ /* 0x0001e20000000800 */
[----:B------:R-:W-:-:S01]  /*cf40*/  FFMA.FTZ R47, R2, R51, -R113 ;  /* 0x00000033022f7223 */ /* 0x000fc20000010871 */
[----:B------:R-:W-:Y:S02]  /*cf50*/  ISETP.GT.AND P1, PT, R5, 0x61, PT ;  /* 0x000000610500780c */ /* 0x000fe40003f24270 */
[----:B------:R-:W-:-:S02]  /*cf60*/  FSEL R51, R72, -INF , P2 ;  /* 0xff80000048337808 */ /* 0x000fc40001000000 */
[----:B0-----:R-:W-:Y:S02]  /*cf70*/  FMNMX.FTZ R30, R69, R28, !PT ;  /* 0x0000001c451e7209 */ /* 0x001fe40007810000 */
[----:B------:R-:W-:Y:S02]  /*cf80*/  ISETP.GT.AND P2, PT, R5, 0x68, PT ;  /* 0x000000680500780c */ /* 0x000fe40003f44270 */
[----:B------:R-:W-:Y:S02]  /*cf90*/  FSEL R73, R73, -INF , P1 ;  /* 0xff80000049497808 */ /* 0x000fe40000800000 */
[----:B------:R-:W-:Y:S01]  /*cfa0*/  FMNMX.FTZ R30, R51, R30, !PT ;  /* 0x0000001e331e7209 */ /* 0x000fe20007810000 */
[----:B------:R-:W-:Y:S01]  /*cfb0*/  FFMA.FTZ R32, R2, R95, -R113 ;  /* 0x0000005f02207223 */ /* 0x000fe20000010871 */
        /* <DEDUP_REMOVED lines=8> */
[----:B------:R-:W-:-:S02]  /*d040*/  FSEL R127, R80, -INF , P2 ;  /* 0xff800000507f7808 */ /* 0x000fc40001000000 */
[----:B------:R-:W-:Y:S02]  /*d050*/  ISETP.GT.AND P2, PT, R5, 0x78, PT ;  /* 0x000000780500780c */ /* 0x000fe40003f44270 */
[----:B0-----:R-:W-:Y:S02]  /*d060*/  FMNMX.FTZ R32, R77, R30, !PT ;  /* 0x0000001e4d207209 */ /* 0x001fe40007810000 */
[----:B------:R-:W-:Y:S02]  /*d070*/  FSEL R81, R81, -INF , P1 ;  /* 0xff80000051517808 */ /* 0x000fe40000800000 */
[----:B------:R-:W-:Y:S01]  /*d080*/  FMNMX.FTZ R32, R127, R32, !PT ;  /* 0x000000207f207209 */ /* 0x000fe20007810000 */
[----:B------:R-:W-:-:S01]  /*d090*/  FFMA.FTZ R34, R2, R97, -R113 ;  /* 0x0000006102227223 */ /* 0x000fc20000010871 */
[----:B------:R-:W-:Y:S02]  /*d0a0*/  ISETP.GT.AND P1, PT, R5, 0x79, PT ;  /* 0x000000790500780c */ /* 0x000fe40003f24270 */
[----:B------:R-:W-:-:S02]  /*d0b0*/  FSEL R97, R84, -INF , P2 ;  /* 0xff80000054617808 */ /* 0x000fc40001000000 */
[----:B------:R-:W-:Y:S02]  /*d0c0*/  FMNMX.FTZ R32, R81, R32, !PT ;  /* 0x0000002051207209 */ /* 0x000fe40007810000 */
[----:B------:R-:W-:Y:S02]  /*d0d0*/  FSEL R85, R85, -INF , P1 ;  /* 0xff80000055557808 */ /* 0x000fe40000800000 */
[----:B------:R-:W-:-:S04]  /*d0e0*/  FMNMX.FTZ R32, R97, R32, !PT ;  /* 0x0000002061207209 */ /* 0x000fc80007810000 */
[----:B------:R-:W-:-:S05]  /*d0f0*/  FMNMX.FTZ R5, R85, R32, !PT ;  /* 0x0000002055057209 */ /* 0x000fca0007810000 */
[----:B------:R-:W0:Y:S02]  /*d100*/  SHFL.BFLY PT, R36, R5, 0x2, 0x1f ;  /* 0x0c401f0005247f89 */ /* 0x000e2400000e0000 */
[----:B0-----:R-:W-:-:S05]  /*d110*/  FMNMX.FTZ R42, R5, R36, !PT ;  /* 0x00000024052a7209 */ /* 0x001fca0007810000 */
[----:B------:R-:W0:Y:S01]  /*d120*/  SHFL.BFLY PT, R5, R42, 0x1, 0x1f ;  /* 0x0c201f002a057f89 */ /* 0x000e2200000e0000 */
[----:B------:R-:W-:-:S01]  /*d130*/  FFMA.FTZ R9, R2, R9, -R113 ;  /* 0x0000000902097223 */ /* 0x000fc20000010871 */
[----:B0-----:R-:W-:-:S04]  /*d140*/  FMNMX.FTZ R5, R42, R5, !PT ;  /* 0x000000052a057209 */ /* 0x001fc80007810000 */
[----:B------:R-:W-:Y:S01]  /*d150*/  FSETP.NEU.FTZ.AND P1, PT, R5, -INF , PT ;  /* 0xff8000000500780b */ /* 0x000fe20003f3d000 */
[----:B------:R-:W-:-:S05]  /*d160*/  FFMA.FTZ R46, R2, R5, -8 ;  /* 0xc1000000022e7423 */ /* 0x000fca0000010005 */
[----:B------:R-:W-:-:S05]  /*d170*/  FSEL R46, R46, RZ, P1 ;  /* 0x000000ff2e2e7208 */ /* 0x000fca0000800000 */
[C-C-:B------:R-:W-:Y:S01]  /*d180*/  FFMA.FTZ R148, R2.reuse, R11, -R46.reuse ;  /* 0x0000000b02947223 */ /* 0x140fe2000001082e */
[----:B------:R-:W-:-:S01]  /*d190*/  FFMA.FTZ R11, R2, R25, -R46 ;  /* 0x00000019020b7223 */ /* 0x000fc2000001082e */
[C---:B------:R-:W-:Y:S01]  /*d1a0*/  FFMA.FTZ R25, R2.reuse, R27, -R46 ;  /* 0x0000001b02197223 */ /* 0x040fe2000001082e */
[----:B------:R-:W0:Y:S01]  /*d1b0*/  MUFU.EX2 R9, R9 ;  /* 0x0000000900097308 */ /* 0x000e220000000800 */
[----:B------:R-:W-:-:S01]  /*d1c0*/  FFMA.FTZ R31, R2, R31, -R113 ;  /* 0x0000001f021f7223 */ /* 0x000fc20000010871 */
[----:B------:R-:W-:-:S06]  /*d1d0*/  FFMA.FTZ R48, R2, R29, -R46 ;  /* 0x0000001d02307223 */ /* 0x000fcc000001082e */
[----:B------:R-:W-:Y:S01]  /*d1e0*/  MUFU.EX2 R148, R148 ;  /* 0x0000009400947308 */ /* 0x000fe20000000800 */
[----:B------:R-:W-:-:S07]  /*d1f0*/  FFMA.FTZ R150, R2, R115, -R46 ;  /* 0x0000007302967223 */ /* 0x000fce000001082e */
[----:B------:R-:W1:Y:S01]  /*d200*/  MUFU.EX2 R11, R11 ;  /* 0x0000000b000b7308 */ /* 0x000e620000000800 */
[----:B------:R-:W-:-:S07]  /*d210*/  FFMA.FTZ R35, R2, R35, -R113 ;  /* 0x0000002302237223 */ /* 0x000fce0000010871 */
[----:B------:R-:W2:Y:S01]  /*d220*/  MUFU.EX2 R8, R8 ;  /* 0x0000000800087308 */ /* 0x000ea20000000800 */
[----:B------:R-:W-:-:S07]  /*d230*/  FFMA.FTZ R27, R2, R33, -R46 ;  /* 0x00000021021b7223 */ /* 0x000fce000001082e */
[----:B------:R-:W3:Y:S01]  /*d240*/  MUFU.EX2 R25, R25 ;  /* 0x0000001900197308 */ /* 0x000ee20000000800 */
[----:B------:R-:W-:-:S07]  /*d250*/  FFMA.FTZ R50, R2, R37, -R46 ;  /* 0x0000002502327223 */ /* 0x000fce000001082e */
[----:B------:R-:W4:Y:S01]  /*d260*/  MUFU.EX2 R31, R31 ;  /* 0x0000001f001f7308 */ /* 0x000f220000000800 */
[----:B------:R-:W-:-:S01]  /*d270*/  FFMA.FTZ R29, R2, R13, -R46 ;  /* 0x0000000d021d7223 */ /* 0x000fc2000001082e */
[----:B------:R-:W-:-:S06]  /*d280*/  FFMA.FTZ R37, R2, R15, -R46 ;  /* 0x0000000f02257223 */ /* 0x000fcc000001082e */
[----:B------:R-:W5:Y:S01]  /*d290*/  MUFU.EX2 R48, R48 ;  /* 0x0000003000307308 */ /* 0x000f620000000800 */
[----:B------:R-:W-:-:S01]  /*d2a0*/  FFMA.FTZ R15, R2, R49, -R46 ;  /* 0x00000031020f7223 */ /* 0x000fc2000001082e */
[----:B0-----:R-:W-:Y:S01]  /*d2b0*/  FADD.FTZ R49, R9, R4 ;  /* 0x0000000409317221 */ /* 0x001fe20000010000 */
[----:B------:R-:W-:-:S05]  /*d2c0*/  FFMA.FTZ R39, R2, R39, -R113 ;  /* 0x0000002702277223 */ /* 0x000fca0000010871 */
[----:B------:R-:W0:Y:S01]  /*d2d0*/  MUFU.EX2 R150, R150 ;  /* 0x0000009600967308 */ /* 0x000e220000000800 */
[----:B-1----:R-:W-:-:S01]  /*d2e0*/  FADD.FTZ R58, R148, R11 ;  /* 0x0000000b943a7221 */ /* 0x002fc20000010000 */
[----:B------:R-:W-:Y:S01]  /*d2f0*/  FFMA.FTZ R54, R2, R53, -R46 ;  /* 0x0000003502367223 */ /* 0x000fe2000001082e */
[----:B--2---:R-:W-:-:S05]  /*d300*/  FADD.FTZ R60, R8, R49 ;  /* 0x00000031083c7221 */ /* 0x004fca0000010000 */
[----:B------:R-:W1:Y:S01]  /*d310*/  MUFU.EX2 R35, R35 ;  /* 0x0000002300237308 */ /* 0x000e620000000800 */
[----:B---3--:R-:W-:-:S01]  /*d320*/  FADD.FTZ R53, R25, R58 ;  /* 0x0000003a19357221 */ /* 0x008fc20000010000 */
[----:B------:R-:W-:-:S06]  /*d330*/  FFMA.FTZ R144, R2, R117, -R46 ;  /* 0x0000007502907223 */ /* 0x000fcc000001082e */
[----:B------:R-:W2:Y:S01]  /*d340*/  MUFU.EX2 R27, R27 ;  /* 0x0000001b001b7308 */ /* 0x000ea20000000800 */
[----:B------:R-:W-:-:S01]  /*d350*/  FFMA.FTZ R33, R2, R57, -R46 ;  /* 0x0000003902217223 */ /* 0x000fc2000001082e */
[----:B----4-:R-:W-:Y:S01]  /*d360*/  FADD.FTZ R57, R31, R60 ;  /* 0x0000003c1f397221 */ /* 0x010fe20000010000 */
[----:B------:R-:W-:-:S05]  /*d370*/  FFMA.FTZ R43, R2, R43, -R113 ;  /* 0x0000002b022b7223 */ /* 0x000fca0000010871 */
[----:B------:R-:W3:Y:S01]  /*d380*/  MUFU.EX2 R29, R29 ;  /* 0x0000001d001d7308 */ /* 0x000ee20000000800 */
[----:B-----5:R-:W-:-:S01]  /*d390*/  FADD.FTZ R53, R48, R53 ;  /* 0x0000003530357221 */ /* 0x020fc20000010000 */
[----:B------:R-:W-:Y:S01]  /*d3a0*/  FFMA.FTZ R13, R2, R41, -R46 ;  /* 0x00000029020d7223 */ /* 0x000fe2000001082e */
[----:B------:R-:W-:-:S05]  /*d3b0*/  FADD.FTZ R62, R10, R57 ;  /* 0x000000390a3e7221 */ /* 0x000fca0000010000 */
[----:B------:R-:W4:Y:S01]  /*d3c0*/  MUFU.EX2 R39, R39 ;  /* 0x0000002700277308 */ /* 0x000f220000000800 */
[----:B0-----:R-:W-:-:S07]  /*d3d0*/  FADD.FTZ R60, R150, R53 ;  /* 0x00000035963c7221 */ /* 0x001fce0000010000 */
[----:B------:R-:W0:Y:S01]  /*d3e0*/  MUFU.EX2 R50, R50 ;  /* 0x0000003200327308 */ /* 0x000e220000000800 */
[----:B-1----:R-:W-:-:S01]  /*d3f0*/  FADD.FTZ R53, R35, R62 ;  /* 0x0000003e23357221 */ /* 0x002fc20000010000 */
[----:B--2---:R-:W-:-:S06]  /*d400*/  FADD.FTZ R60, R27, R60 ;  /* 0x0000003c1b3c7221 */ /* 0x004fcc0000010000 */
[----:B------:R-:W1:Y:S01]  /*d410*/  MUFU.EX2 R144, R144 ;  /* 0x0000009000907308 */ /* 0x000e620000000800 */
[----:B------:R-:W-:-:S01]  /*d420*/  FFMA.FTZ R52, R2, R45, -R46 ;  /* 0x0000002d02347223 */ /* 0x000fc2000001082e */
[----:B------:R-:W-:-:S06]  /*d430*/  FADD.FTZ R62, R12, R53 ;  /* 0x000000350c3e7221 */ /* 0x000fcc0000010000 */
[----:B------:R-:W2:Y:S01]  /*d440*/  MUFU.EX2 R43, R43 ;  /* 0x0000002b002b7308 */ /* 0x000ea20000000800 */
[----:B---3--:R-:W-:-:S01]  /*d450*/  FADD.FTZ R53, R29, R60 ;  /* 0x0000003c1d357221 */ /* 0x008fc20000010000 */
[----:B------:R-:W-:-:S06]  /*d460*/  FFMA.FTZ R146, R2, R119, -R46 ;  /* 0x0000007702927223 */ /* 0x000fcc000001082e */
[----:B------:R-:W3:Y:S01]  /*d470*/  MUFU.EX2 R13, R13 ;  /* 0x0000000d000d7308 */ /* 0x000ee20000000800 */
[----:B----4-:R-:W-:-:S01]  /*d480*/  FADD.FTZ R57, R39, R62 ;  /* 0x0000003e27397221 */ /* 0x010fc20000010000 */
[----:B0-----:R-:W-:-:S06]  /*d490*/  FADD.FTZ R53, R50, R53 ;  /* 0x0000003532357221 */ /* 0x001fcc0000010000 */
[----:B------:R-:W0:Y:S08]  /*d4a0*/  MUFU.EX2 R26, R26 ;  /* 0x0000001a001a7308 */ /* 0x000e300000000800 */
[----:B------:R-:W4:Y:S01]  /*d4b0*/  MUFU.EX2 R37, R37 ;  /* 0x0000002500257308 */ /* 0x000f220000000800 */
[----:B------:R-:W-:-:S01]  /*d4c0*/  FADD.FTZ R62, R14, R57 ;  /* 0x000000390e3e7221 */ /* 0x000fc20000010000 */
[----:B-1----:R-:W-:-:S06]  /*d4d0*/  FADD.FTZ R60, R144, R53 ;  /* 0x00000035903c7221 */ /* 0x002fcc0000010000 */
[----:B------:R-:W1:Y:S01]  /*d4e0*/  MUFU.EX2 R123, R123 ;  /* 0x0000007b007b7308 */ /* 0x000e620000000800 */
[----:B------:R-:W-:-:S07]  /*d4f0*/  FFMA.FTZ R45, R2, R89, -R46 ;  /* 0x00000059022d7223 */ /* 0x000fce000001082e */
[----:B------:R-:W5:Y:S01]  /*d500*/  MUFU.EX2 R52, R52 ;  /* 0x0000003400347308 */ /* 0x000f620000000800 */
[----:B------:R-:W-:Y:S01]  /*d510*/  F2FP.SATFINITE.E4M3.F32.PACK_AB_MERGE_C R149, R31, R8, RZ ;  /* 0x000000081f95723e */ /* 0x000fe200048070ff */
[----:B------:R-:W-:Y:S01]  /*d520*/  FFMA.FTZ R55, R2, R55, -R113 ;  /* 0x0000003702377223 */ /* 0x000fe20000010871 */
[----:B--2---:R-:W-:-:S05]  /*d530*/  FADD.FTZ R31, R43, R62 ;  /* 0x0000003e2b1f7221 */ /* 0x004fca0000010000 */
[----:B------:R-:W2:Y:S01]  /*d540*/  MUFU.EX2 R146, R146 ;  /* 0x0000009200927308 */ /* 0x000ea20000000800 */
[----:B---3--:R-:W-:-:S01]  /*d550*/  FADD.FTZ R60, R13, R60 ;  /* 0x0000003c0d3c7221 */ /* 0x008fc20000010000 */
[----:B0-----:R-:W-:Y:S01]  /*d560*/  FADD.FTZ R8, R26, R31 ;  /* 0x0000001f1a087221 */ /* 0x001fe20000010000 */
[----:B------:R-:W-:-:S05]  /*d570*/  F2FP.SATFINITE.E4M3.F32.PACK_AB_MERGE_C R48, R48, R25, RZ ;  /* 0x000000193030723e */ /* 0x000fca00048070ff */
[----:B------:R-:W0:Y:S01]  /*d580*/  MUFU.EX2 R47, R47 ;  /* 0x0000002f002f7308 */ /* 0x000e220000000800 */
[----:B----4-:R-:W-:-:S01]  /*d590*/  FADD.FTZ R25, R37, R60 ;  /* 0x0000003c25197221 */ /* 0x010fc20000010000 */
[----:B------:R-:W-:-:S06]  /*d5a0*/  FFMA.FTZ R140, R2, R121, -R46 ;  /* 0x00000079028c7223 */ /* 0x000fcc000001082e */
[----:B------:R-:W3:Y:S01]  /*d5b0*/  MUFU.EX2 R15, R15 ;  /* 0x0000000f000f7308 */ /* 0x000ee20000000800 */
[----:B-1----:R-:W-:-:S01]  /*d5c0*/  FADD.FTZ R31, R123, R8 ;  /* 0x000000087b1f7221 */ /* 0x002fc20000010000 */
[----:B------:R-:W-:Y:S01]  /*d5d0*/  FFMA.FTZ R141, R2, R59, -R113 ;  /* 0x0000003b028d7223 */ /* 0x000fe20000010871 */
[----:B-----5:R-:W-:-:S05]  /*d5e0*/  FADD.FTZ R25, R52, R25 ;  /* 0x0000001934197221 */ /* 0x020fca0000010000 */
[----:B------:R-:W1:Y:S01]  /*d5f0*/  MUFU.EX2 R45, R45 ;  /* 0x0000002d002d7308 */ /* 0x000e620000000800 */
[----:B------:R-:W-:Y:S01]  /*d600*/  F2FP.SATFINITE.E4M3.F32.PACK_AB_MERGE_C R151, R39, R12, RZ ;  /* 0x0000000c2797723e */ /* 0x000fe200048070ff */
[----:B------:R-:W-:-:S06]  /*d610*/  FADD.FTZ R12, R24, R31 ;  /* 0x0000001f180c7221 */ /* 0x000fcc0000010000 */
[----:B------:R-:W4:Y:S01]  /*d620*/  MUFU.EX2 R55, R55 ;  /* 0x0000003700377308 */ /* 0x000f220000000800 */
[----:B--2---:R-:W-:-:S01]  /*d630*/  FADD.FTZ R8, R146, R25 ;  /* 0x0000001992087221 */ /* 0x004fc20000010000 */
[----:B------:R-:W-:-:S06]  /*d640*/  FFMA.FTZ R41, R2, R91, -R46 ;  /* 0x0000005b02297223 */ /* 0x000fcc000001082e */
[----:B------:R-:W2:Y:S01]  /*d650*/  MUFU.EX2 R54, R54 ;  /* 0x0000003600367308 */ /* 0x000ea20000000800 */
[----:B------:R-:W-:-:S01]  /*d660*/  FFMA.FTZ R99, R2, R99, -R113 ;  /* 0x0000006302637223 */ /* 0x000fc20000010871 */
[----:B------:R-:W-:Y:S01]  /*d670*/  F2FP.SATFINITE.E4M3.F32.PACK_AB_MERGE_C R149, R4, R9, R149 ;  /* 0x000000090495723e */ /* 0x000fe20004807095 */
[----:B------:R-:W-:-:S05]  /*d680*/  VIADD R3, R3, 0x19c40 ;  /* 0x00019c4003037836 */ /* 0x000fca0000000000 */
[----:B------:R-:W5:Y:S01]  /*d690*/  MUFU.EX2 R30, R34 ;  /* 0x00000022001e7308 */ /* 0x000f620000000800 */
[----:B0-----:R-:W-:-:S01]  /*d6a0*/  FADD.FTZ R9, R47, R12 ;  /* 0x0000000c2f097221 */ /* 0x001fc20000010000 */
[----:B---3--:R-:W-:-:S06]  /*d6b0*/  FADD.FTZ R8, R15, R8 ;  /* 0x000000080f087221 */ /* 0x008fcc0000010000 */
[----:B------:R-:W0:Y:S01]  /*d6c0*/  MUFU.EX2 R140, R140 ;  /* 0x0000008c008c7308 */ /* 0x000e220000000800 */
[----:B------:R-:W-:-:S01]  /*d6d0*/  FFMA.FTZ R56, R2, R61, -R46 ;  /* 0x0000003d02387223 */ /* 0x000fc2000001082e */
[----:B------:R-:W-:-:S06]  /*d6e0*/  FADD.FTZ R4, R28, R9 ;  /* 0x000000091c047221 */ /* 0x000fcc0000010000 */
[----:B------:R-:W3:Y:S01]  /*d6f0*/  MUFU.EX2 R141, R141 ;  /* 0x0000008d008d7308 */ /* 0x000ee20000000800 */
[----:B------:R-:W-:-:S01]  /*d700*/  FFMA.FTZ R59, R2, R63, -R113 ;  /* 0x0000003f023b7223 */ /* 0x000fc20000010871 */
[----:B------:R-:W-:Y:S01]  /*d710*/  PRMT R3, R96, 0x654, R3 ;  /* 0x0000065460037816 */ /* 0x000fe20000000003 */
[----:B-1----:R-:W-:-:S05]  /*d720*/  FADD.FTZ R9, R45, R8 ;  /* 0x000000082d097221 */ /* 0x002fca0000010000 */
[----:B------:R-:W1:Y:S01]  /*d730*/  MUFU.EX2 R33, R33 ;  /* 0x0000002100217308 */ /* 0x000e620000000800 */
[----:B------:R-:W-:-:S01]  /*d740*/  FFMA.FTZ R142, R2, R125, -R46 ;  /* 0x0000007d028e7223 */ /* 0x000fc2000001082e */
[C---:B----4-:R-:W-:Y:S01]  /*d750*/  F2FP.SATFINITE.E4M3.F32.PACK_AB_MERGE_C R147, R55.reuse, R28, RZ ;  /* 0x0000001c3793723e */ /* 0x050fe200048070ff */
[----:B------:R-:W-:-:S01]  /*d760*/  FADD.FTZ R55, R55, R4 ;  /* 0x0000000437377221 */ /* 0x000fc20000010000 */
[----:B------:R-:W-:Y:S01]  /*d770*/  FFMA.FTZ R143, R2, R101, -R113 ;  /* 0x00000065028f7223 */ /* 0x000fe20000010871 */
[----:B------:R4:W-:Y:S03]  /*d780*/  SYNCS.ARRIVE.TRANS64.RED.A1T0 RZ, [R3+URZ], RZ ;  /* 0x000000ff03ff79a7 */ /* 0x0009e6000810043f */
[----:B------:R-:W1:Y:S01]  /*d790*/  MUFU.EX2 R34, R99 ;  /* 0x0000006300227308 */ /* 0x000e620000000800 */
[----:B--2---:R-:W-:-:S07]  /*d7a0*/  FADD.FTZ R9, R54, R9 ;  /* 0x0000000936097221 */ /* 0x004fce0000010000 */
[----:B------:R-:W2:Y:S01]  /*d7b0*/  MUFU.EX2 R41, R41 ;  /* 0x0000002900297308 */ /* 0x000ea20000000800 */
[----:B----4-:R-:W-:-:S01]  /*d7c0*/  FFMA.FTZ R3, R2, R65, -R46 ;  /* 0x0000004102037223 */ /* 0x010fc2000001082e */
[----:B------:R-:W-:Y:S01]  /*d7d0*/  F2FP.SATFINITE.E4M3.F32.PACK_AB_MERGE_C R151, R35, R10, R151 ;  /* 0x0000000a2397723e */ /* 0x000fe20004807097 */
[----:B-----5:R-:W-:-:S05]  /*d7e0*/  FADD.FTZ R10, R30, R55 ;  /* 0x000000371e0a7221 */ /* 0x020fca0000010000 */
[----:B------:R-:W4:Y:S01]  /*d7f0*/  MUFU.EX2 R56, R56 ;  /* 0x0000003800387308 */ /* 0x000f220000000800 */
[----:B------:R-:W-:-:S01]  /*d800*/  FFMA.FTZ R32, R2, R67, -R113 ;  /* 0x0000004302207223 */ /* 0x000fc20000010871 */
[----:B0-----:R-:W-:Y:S01]  /*d810*/  FADD.FTZ R8, R140, R9 ;  /* 0x000000098c087221 */ /* 0x001fe20000010000 */
[----:B------:R-:W-:-:S05]  /*d820*/  FFMA.FTZ R49, R2, R93, -R46 ;  /* 0x0000005d02317223 */ /* 0x000fca000001082e */
[----:B------:R-:W0:Y:S01]  /*d830*/  MUFU.EX2 R59, R59 ;  /* 0x0000003b003b7308 */ /* 0x000e220000000800 */
[----:B---3--:R-:W-:-:S01]  /*d840*/  FADD.FTZ R9, R141, R10 ;  /* 0x0000000a8d097221 */ /* 0x008fc20000010000 */
[C---:B------:R-:W-:Y:S01]  /*d850*/  FFMA.FTZ R38, R2.reuse, R103, -R113 ;  /* 0x0000006702267223 */ /* 0x040fe20000010871 */
[----:B------:R-:W-:-:S05]  /*d860*/  FFMA.FTZ R58, R2, R69, -R46 ;  /* 0x00000045023a7223 */ /* 0x000fca000001082e */
[----:B------:R-:W3:Y:S01]  /*d870*/  MUFU.EX2 R142, R142 ;  /* 0x0000008e008e7308 */ /* 0x000ee20000000800 */
[----:B-1----:R-:W-:-:S01]  /*d880*/  FADD.FTZ R8, R33, R8 ;  /* 0x0000000821087221 */ /* 0x002fc20000010000 */
[----:B------:R-:W-:-:S06]  /*d890*/  FADD.FTZ R10, R34, R9 ;  /* 0x00000009220a7221 */ /* 0x000fcc0000010000 */
[----:B------:R-:W1:Y:S01]  /*d8a0*/  MUFU.EX2 R143, R143 ;  /* 0x0000008f008f7308 */ /* 0x000e620000000800 */
[----:B------:R-:W-:-:S01]  /*d8b0*/  FFMA.FTZ R63, R2, R71, -R113 ;  /* 0x00000047023f7223 */ /* 0x000fc20000010871 */
[----:B------:R-:W-:Y:S01]  /*d8c0*/  F2FP.SATFINITE.E4M3.F32.PACK_AB_MERGE_C R37, R52, R37, RZ ;  /* 0x000000253425723e */ /* 0x000fe200048070ff */
[----:B--2---:R-:W-:-:S05]  /*d8d0*/  FADD.FTZ R9, R41, R8 ;  /* 0x0000000829097221 */ /* 0x004fca0000010000 */
[----:B------:R-:W2:Y:S01]  /*d8e0*/  MUFU.EX2 R3, R3 ;  /* 0x0000000300037308 */ /* 0x000ea20000000800 */
[----:B------:R-:W-:-:S01]  /*d8f0*/  FFMA.FTZ R51, R2, R51, -R46 ;  /* 0x0000003302337223 */ /* 0x000fc2000001082e */
[----:B------:R-:W-:-:S06]  /*d900*/  FFMA.FTZ R137, R2, R105, -R113 ;  /* 0x0000006902897223 */ /* 0x000fcc0000010871 */
[----:B------:R-:W5:Y:S01]  /*d910*/  MUFU.EX2 R32, R32 ;  /* 0x0000002000207308 */ /* 0x000f620000000800 */
[----:B------:R-:W-:Y:S01]  /*d920*/  F2FP.SATFINITE.E4M3.F32.PACK_AB_MERGE_C R144, R13, R144, R37 ;  /* 0x000000900d90723e */ /* 0x000fe20004807025 */
[----:B----4-:R-:W-:Y:S01]  /*d930*/  FADD.FTZ R9, R56, R9 ;  /* 0x0000000938097221 */ /* 0x010fe20000010000 */
[----:B------:R-:W-:Y:S01]  /*d940*/  F2FP.SATFINITE.E4M3.F32.PACK_AB_MERGE_C R145, R123, R26, RZ ;  /* 0x0000001a7b91723e */ /* 0x000fe200048070ff */
[----:B------:R-:W4:Y:S04]  /*d950*/  @P4 LDC R13, c[0x0][0x44c] ;  /* 0x00011300ff0d4b82 */ /* 0x000f280000000800 */
[----:B------:R-:W5:Y:S01]  /*d960*/  MUFU.EX2 R49, R49 ;  /* 0x0000003100317308 */ /* 0x000f620000000800 */
[----:B------:R-:W-:-:S01]  /*d970*/  FFMA.FTZ R73, R2, R73, -R46 ;  /* 0x0000004902497223 */ /* 0x000fc2000001082e */
[----:B0-----:R-:W-:-:S06]  /*d980*/  FADD.FTZ R10, R59, R10 ;  /* 0x0000000a3b0a7221 */ /* 0x001fcc0000010000 */
[----:B------:R-:W0:Y:S01]  /*d990*/  MUFU.EX2 R38, R38 ;  /* 0x0000002600267308 */ /* 0x000e220000000800 */
[----:B------:R-:W-:-:S01]  /*d9a0*/  FFMA.FTZ R95, R2, R95, -R46 ;  /* 0x0000005f025f7223 */ /* 0x000fc2000001082e */
[----:B---3--:R-:W-:-:S06]  /*d9b0*/  FADD.FTZ R8, R142, R9 ;  /* 0x000000098e087221 */ /* 0x008fcc0000010000 */
[----:B------:R-:W3:Y:S01]  /*d9c0*/  MUFU.EX2 R58, R58 ;  /* 0x0000003a003a7308 */ /* 0x000ee20000000800 */
[----:B------:R-:W-:Y:S01]  /*d9d0*/  F2FP.SATFINITE.E4M3.F32.PACK_AB_MERGE_C R145, R43, R14, R145 ;  /* 0x0000000e2b91723e */ /* 0x000fe20004807091 */
[----:B------:R-:W-:Y:S01]  /*d9e0*/  FFMA.FTZ R77, R2, R77, -R46 ;  /* 0x0000004d024d7223 */ /* 0x000fe2000001082e */
[----:B------:R-:W-:Y:S01]  /*d9f0*/  F2FP.SATFINITE.E4M3.F32.PACK_AB_MERGE_C R148, R11, R148, R48 ;  /* 0x000000940b94723e */ /* 0x000fe20004807030 */
[----:B------:R-:W4:Y:S04]  /*da00*/  @P4 LDC R14, c[0x0][0x450] ;  /* 0x00011400ff0e4b82 */ /* 0x000f280000000800 */
[----:B------:R-:W3:Y:S01]  /*da10*/  MUFU.EX2 R63, R63 ;  /* 0x0000003f003f7308 */ /* 0x000ee20000000800 */
[----:B-1----:R-:W-:-:S01]  /*da20*/  FADD.FTZ R11, R143, R10 ;  /* 0x0000000a8f0b7221 */ /* 0x002fc20000010000 */
[----:B--2---:R-:W-:-:S06]  /*da30*/  FADD.FTZ R8, R3, R8 ;  /* 0x0000000803087221 */ /* 0x004fcc0000010000 */
[----:B------:R-:W1:Y:S01]  /*da40*/  MUFU.EX2 R51, R51 ;  /* 0x0000003300337308 */ /* 0x000e620000000800 */
[----:B-----5:R-:W-:-:S01]  /*da50*/  FADD.FTZ R11, R32, R11 ;  /* 0x0000000b200b7221 */ /* 0x020fc20000010000 */
[----:B------:R-:W-:-:S06]  /*da60*/  FADD.FTZ R9, R49, R8 ;  /* 0x0000000831097221 */ /* 0x000fcc0000010000 */
[----:B------:R-:W2:Y:S08]  /*da70*/  MUFU.EX2 R137, R137 ;  /* 0x0000008900897308 */ /* 0x000eb00000000800 */
[----:B------:R-:W5:Y:S01]  /*da80*/  MUFU.EX2 R136, R73 ;  /* 0x0000004900887308 */ /* 0x000f620000000800 */
[----:B0-----:R-:W-:-:S01]  /*da90*/  FADD.FTZ R10, R38, R11 ;  /* 0x0000000b260a7221 */ /* 0x001fc20000010000 */
[----:B---3--:R-:W-:-:S06]  /*daa0*/  F2FP.SATFINITE.E4M3.F32.PACK_AB_MERGE_C R49, R58, R49, RZ ;  /* 0x000000313a31723e */ /* 0x008fcc00048070ff */
[----:B------:R-:W-:Y:S01]  /*dab0*/  MUFU.EX2 R95, R95 ;  /* 0x0000005f005f7308 */ /* 0x000fe20000000800 */
[----:B------:R-:W-:-:S07]  /*dac0*/  FADD.FTZ R58, R58, R9 ;  /* 0x000000093a3a7221 */ /* 0x000fce0000010000 */
[----:B------:R-:W0:Y:S01]  /*dad0*/  MUFU.EX2 R4, R77 ;  /* 0x0000004d00047308 */ /* 0x000e220000000800 */
[----:B------:R-:W-:-:S01]  /*dae0*/  FADD.FTZ R10, R63, R10 ;  /* 0x0000000a3f0a7221 */ /* 0x000fc20000010000 */
[----:B------:R-:W-:Y:S01]  /*daf0*/  F2FP.SATFINITE.E4M3.F32.PACK_AB_MERGE_C R142, R3, R142, R49 ;  /* 0x0000008e038e723e */ /* 0x000fe20004807031 */
[----:B-1----:R-:W-:-:S02]  /*db00*/  FADD.FTZ R3, R51, R58 ;  /* 0x0000003a33037221 */ /* 0x002fc40000010000 */
[----:B--2---:R-:W-:Y:S01]  /*db10*/  FADD.FTZ R9, R137, R10 ;  /* 0x0000000a89097221 */ /* 0x004fe20000010000 */
[----:B----4-:R-:W-:-:S04]  /*db20*/  @P4 IMAD.HI.U32 R11, R94, R13, RZ ;  /* 0x0000000d5e0b4227 */ /* 0x010fc800078e00ff */
[----:B-----5:R-:W-:Y:S01]  /*db30*/  FADD.FTZ R10, R136, R3 ;  /* 0x00000003880a7221 */ /* 0x020fe20000010000 */
[----:B0-----:R-:W-:-:S03]  /*db40*/  F2FP.SATFINITE.E4M3.F32.PACK_AB_MERGE_C R3, R4, R95, RZ ;  /* 0x0000005f0403723e */ /* 0x001fc600048070ff */
[----:B------:R-:W-:Y:S01]  /*db50*/  FADD.FTZ R95, R95, R10 ;  /* 0x0000000a5f5f7221 */ /* 0x000fe20000010000 */
[----:B------:R-:W-:Y:S01]  /*db60*/  IMAD.MOV.U32 R10, RZ, RZ, R94 ;  /* 0x000000ffff0a7224 */ /* 0x000fe200078e005e */
[----:B------:R-:W-:Y:S02]  /*db70*/  @P4 SHF.R.U32.HI R10, RZ, R14, R11 ;  /* 0x0000000eff0a4219 */ /* 0x000fe4000001160b */
[----:B------:R-:W2:Y:S01]  /*db80*/  LDL R11, [R1+0x44] ;  /* 0x00004400010b7983 */ /* 0x000ea20000100800 */
[----:B------:R-:W-:-:S01]  /*db90*/  FFMA.FTZ R36, R2, R75, -R113 ;  /* 0x0000004b02247223 */ /* 0x000fc20000010871 */
[C-C-:B------:R-:W-:Y:S01]  /*dba0*/  FFMA.FTZ R67, R2.reuse, R107, -R113.reuse ;  /* 0x0000006b02437223 */ /* 0x140fe20000010871 */
[----:B------:R-:W-:-:S04]  /*dbb0*/  FFMA.FTZ R40, R2, R79, -R113 ;  /* 0x0000004f02287223 */ /* 0x000fc80000010871 */
[----:B------:R-:W0:Y:S01]  /*dbc0*/  MUFU.EX2 R36, R36 ;  /* 0x0000002400247308 */ /* 0x000e220000000800 */
[----:B------:R-:W-:-:S01]  /*dbd0*/  FFMA.FTZ R139, R2, R109, -R113 ;  /* 0x0000006d028b7223 */ /* 0x000fc20000010871 */
[C-C-:B------:R-:W-:Y:S01]  /*dbe0*/  FFMA.FTZ R127, R2.reuse, R127, -R46.reuse ;  /* 0x0000007f027f7223 */ /* 0x140fe2000001082e */
[----:B------:R-:W-:-:S01]  /*dbf0*/  FFMA.FTZ R81, R2, R81, -R46 ;  /* 0x0000005102517223 */ /* 0x000fc2000001082e */
[----:B------:R-:W-:-:S04]  /*dc00*/  FFMA.FTZ R97, R2, R97, -R46 ;  /* 0x0000006102617223 */ /* 0x000fc8000001082e */
[----:B------:R-:W-:Y:S01]  /*dc10*/  MUFU.EX2 R67, R67 ;  /* 0x0000004300437308 */ /* 0x000fe20000000800 */
[----:B------:R-:W-:-:S07]  /*dc20*/  FFMA.FTZ R46, R2, R85, -R46 ;  /* 0x00000055022e7223 */ /* 0x000fce000001082e */
[----:B------:R-:W1:Y:S01]  /*dc30*/  MUFU.EX2 R40, R40 ;  /* 0x0000002800287308 */ /* 0x000e620000000800 */
[----:B------:R-:W-:-:S01]  /*dc40*/  FFMA.FTZ R83, R2, R83, -R113 ;  /* 0x0000005302537223 */ /* 0x000fc20000010871 */
[C-C-:B------:R-:W-:Y:S01]  /*dc50*/  FFMA.FTZ R44, R2.reuse, R111, -R113.reuse ;  /* 0x0000006f022c7223 */ /* 0x140fe20000010871 */
[----:B------:R-:W-:-:S05]  /*dc60*/  FFMA.FTZ R71, R2, R87, -R113 ;  /* 0x0000005702477223 */ /* 0x000fca0000010871 */
[----:B------:R-:W3:Y:S01]  /*dc70*/  MUFU.EX2 R139, R139 ;  /* 0x0000008b008b7308 */ /* 0x000ee20000000800 */
[----:B0-----:R-:W-:-:S07]  /*dc80*/  FADD.FTZ R12, R36, R9 ;  /* 0x00000009240c7221 */ /* 0x001fce0000010000 */
[----:B------:R-:W-:Y:S01]  /*dc90*/  MUFU.EX2 R97, R97 ;  /* 0x0000006100617308 */ /* 0x000fe20000000800 */
[----:B-1----:R-:W-:-:S07]  /*dca0*/  F2FP.SATFINITE.E4M3.F32.PACK_AB_MERGE_C R9, R40, R67, RZ ;  /* 0x000000432809723e */ /* 0x002fce00048070ff */
[----:B------:R-:W-:Y:S01]  /*dcb0*/  MUFU.EX2 R46, R46 ;  /* 0x0000002e002e7308 */ /* 0x000fe20000000800 */
[----:B------:R-:W-:-:S07]  /*dcc0*/  FADD.FTZ R67, R67, R12 ;  /* 0x0000000c43437221 */ /* 0x000fce0000010000 */
[----:B------:R-:W0:Y:S08]  /*dcd0*/  MUFU.EX2 R127, R127 ;  /* 0x0000007f007f7308 */ /* 0x000e300000000800 */
[----:B------:R-:W1:Y:S08]  /*dce0*/  MUFU.EX2 R42, R83 ;  /* 0x00000053002a7308 */ /* 0x000e700000000800 */
[----:B------:R-:W4:Y:S01]  /*dcf0*/  MUFU.EX2 R8, R81 ;  /* 0x0000005100087308 */ /* 0x000f220000000800 */
[----:B------:R-:W-:-:S07]  /*dd00*/  FADD.FTZ R40, R40, R67 ;  /* 0x0000004328287221 */ /* 0x000fce0000010000 */
[----:B------:R-:W-:Y:S08]  /*dd10*/  MUFU.EX2 R44, R44 ;  /* 0x0000002c002c7308 */ /* 0x000ff00000000800 */
[----:B------:R-:W5:Y:S01]  /*dd20*/  MUFU.EX2 R71, R71 ;  /* 0x0000004700477308 */ /* 0x000f620000000800 */
[----:B------:R-:W-:-:S01]  /*dd30*/  FADD.FTZ R4, R4, R95 ;  /* 0x0000005f04047221 */ /* 0x000fc20000010000 */
[----:B------:R-:W-:Y:S01]  /*dd40*/  F2FP.SATFINITE.E4M3.F32.PACK_AB_MERGE_C R137, R36, R137, R9 ;  /* 0x000000892489723e */ /* 0x000fe20004807009 */
[----:B---3--:R-:W-:-:S01]  /*dd50*/  FADD.FTZ R9, R139, R40 ;  /* 0x000000288b097221 */ /* 0x008fc20000010000 */
[----:B------:R-:W-:Y:S01]  /*dd60*/  F2FP.SATFINITE.E4M3.F32.PACK_AB_MERGE_C R136, R136, R51, R3 ;  /* 0x000000338888723e */ /* 0x000fe20004807003 */
[----:B0-----:R-:W-:-:S01]  /*dd70*/  FADD.FTZ R3, R127, R4 ;  /* 0x000000047f037221 */ /* 0x001fc20000010000 */
[----:B------:R-:W-:Y:S01]  /*dd80*/  F2FP.SATFINITE.E4M3.F32.PACK_AB_MERGE_C R138, R46, R97, RZ ;  /* 0x000000612e8a723e */ /* 0x000fe200048070ff */
[----:B-1----:R-:W-:-:S01]  /*dd90*/  FADD.FTZ R9, R42, R9 ;  /* 0x000000092a097221 */ /* 0x002fc20000010000 */
[----:B------:R-:W-:-:S02]  /*dda0*/  IADD3 R10, R10, R90, -R92 ;  /* 0x0000005a0a0a7210 */ /* 0x000fc40007ffe85c */
[C---:B----4-:R-:W-:Y:S01]  /*ddb0*/  F2FP.SATFINITE.E4M3.F32.PACK_AB_MERGE_C R138, R8.reuse, R127, R138 ;  /* 0x0000007f088a723e */ /* 0x050fe2000480708a */
[----:B------:R-:W-:Y:S01]  /*ddc0*/  FADD.FTZ R8, R8, R3 ;  /* 0x0000000308087221 */ /* 0x000fe20000010000 */
[----:B-----5:R-:W-:Y:S01]  /*ddd0*/  F2FP.SATFINITE.E4M3.F32.PACK_AB_MERGE_C R3, R71, R44, RZ ;  /* 0x0000002c4703723e */ /* 0x020fe200048070ff */
[----:B------:R-:W-:Y:S01]  /*dde0*/  FADD.FTZ R44, R44, R9 ;  /* 0x000000092c2c7221 */ /* 0x000fe20000010000 */
[----:B------:R-:W-:-:S04]  /*ddf0*/  SHF.R.S32.HI R9, RZ, 0x1f, R10 ;  /* 0x0000001fff097819 */ /* 0x000fc8000001140a */
[----:B------:R-:W-:-:S04]  /*de00*/  LEA.HI R9, R9, R10, RZ, 0x7 ;  /* 0x0000000a09097211 */ /* 0x000fc800078f38ff */
[----:B------:R-:W-:Y:S02]  /*de10*/  SHF.R.S32.HI R9, RZ, 0x7, R9 ;  /* 0x00000007ff097819 */ /* 0x000fe40000011409 */
[----:B------:R-:W-:-:S04]  /*de20*/  F2FP.SATFINITE.E4M3.F32.PACK_AB_MERGE_C R45, R54, R45, RZ ;  /* 0x0000002d362d723e */ /* 0x000fc800048070ff */
[----:B------:R-:W-:Y:S01]  /*de30*/  F2FP.SATFINITE.E4M3.F32.PACK_AB_MERGE_C R146, R15, R146, R45 ;  /* 0x000000920f92723e */ /* 0x000fe2000480702d */
[----:B------:R-:W-:Y:S02]  /*de40*/  VIADD R15, R88, 0xfffffffe ;  /* 0xfffffffe580f7836 */ /* 0x000fe40000000000 */
[----:B------:R-:W-:Y:S01]  /*de50*/  FADD.FTZ R97, R97, R8 ;  /* 0x0000000861617221 */ /* 0x000fe20000010000 */
[----:B------:R-:W-:Y:S01]  /*de60*/  LOP3.LUT R22, R22, 0xffffffef, RZ, 0xc0, !PT ;  /* 0xffffffef16167812 */ /* 0x000fe200078ec0ff */
[----:B------:R-:W-:Y:S01]  /*de70*/  BSSY B0, `(.L_x_13230) ;  /* 0x00002c9000007945 */ /* 0x000fe20003800000 */
[----:B------:R-:W-:Y:S02]  /*de80*/  F2FP.SATFINITE.E4M3.F32.PACK_AB_MERGE_C R29, R50, R29, RZ ;  /* 0x0000001d321d723e */ /* 0x000fe400048070ff */
[----:B------:R-:W-:Y:S02]  /*de90*/  F2FP.SATFINITE.E4M3.F32.PACK_AB_MERGE_C R34, R59, R34, RZ ;  /* 0x000000223b22723e */ /* 0x000fe400048070ff */
[----:B------:R-:W-:-:S02]  /*dea0*/  F2FP.SATFINITE.E4M3.F32.PACK_AB_MERGE_C R41, R56, R41, RZ ;  /* 0x000000293829723e */ /* 0x000fc400048070ff */
[----:B------:R-:W-:Y:S01]  /*deb0*/  F2FP.SATFINITE.E4M3.F32.PACK_AB_MERGE_C R38, R63, R38, RZ ;  /* 0x000000263f26723e */ /* 0x000fe200048070ff */
[----:B------:R-:W-:-:S01]  /*dec0*/  FADD.FTZ R4, R46, R97 ;  /* 0x000000612e047221 */ /* 0x000fc20000010000 */
[----:B------:R-:W-:Y:S01]  /*ded0*/  F2FP.SATFINITE.E4M3.F32.PACK_AB_MERGE_C R139, R42, R139, R3 ;  /* 0x0000008b2a8b723e */ /* 0x000fe20004807003 */
[----:B------:R-:W-:-:S01]  /*dee0*/  FADD.FTZ R3, R71, R44 ;  /* 0x0000002c47037221 */ /* 0x000fc20000010000 */
[----:B------:R-:W-:Y:S02]  /*def0*/  @P4 LOP3.LUT R22, R22, 0x10, RZ, 0xfc, !PT ;  /* 0x0000001016164812 */ /* 0x000fe400078efcff */
        /* <DEDUP_REMOVED lines=29> */
[----:B--2---:R-:W-:-:S05]  /*e0d0*/  VIMNMX R11, R11, R9, !PT ;  /* 0x000000090b0b7248 */ /* 0x004fca0007fe0100 */
[----:B------:R0:W-:Y:S01]  /*e0e0*/  STL [R1+0x30], R11 ;  /* 0x0000300b01007387 */ /* 0x0001e20000100800 */
[----:B------:R-:W-:-:S13]  /*e0f0*/  ISETP.GE.AND P1, PT, R15, R11, PT ;  /* 0x0000000b0f00720c */ /* 0x000fda0003f26270 */
[----:B0-----:R-:W-:Y:S05]  /*e100*/  @!P1 BRA `(.L_x_13231) ;  /* 0x00000028007c9947 */ /* 0x001fea0003800000 */
[----:B------:R-:W-:Y:S01]  /*e110*/  BSSY B1, `(.L_x_13231) ;  /* 0x000029e000017945 */ /* 0x000fe20003800000 */
        /* <DEDUP_REMOVED lines=27> */
[----:B------:R-:W-:-:S07]  /*e2d0*/  CS2R R88, SRZ ;  /* 0x0000000000587805 */ /* 0x000fce000001ff00 */
.L_x_13244:
[----:B------:R-:W-:-:S04]  /*e2e0*/  ISETP.NE.AND P1, PT, R8, 0x1, PT ;  /* 0x000000010800780c */ /* 0x000fc80003f25270 */
[----:B------:R-:W-:-:S04]  /*e2f0*/  SEL R0, RZ, 0x1, P1 ;  /* 0x00000001ff007807 */ /* 0x000fc80000800000 */
[----:B------:R-:W-:Y:S01]  /*e300*/  LOP3.LUT R153, R9, R0, RZ, 0x3c, !PT ;  /* 0x0000000009997212 */ /* 0x000fe200078e3cff */
[----:B------:R-:W-:Y:S06]  /*e310*/  @!P0 BRA `(.L_x_13232) ;  /* 0x0000000000048947 */ /* 0x000fec0003800000 */
[----:B------:R-:W-:Y:S01]  /*e320*/  BPT.TRAP 0x1 ;  /* 0x000000040000795c */ /* 0x000fe20000300000 */
.L_x_13232:
        /* <DEDUP_REMOVED lines=8> */
.L_x_13233:
[----:B------:R-:W2:Y:S01]  /*e3b0*/  LDL R10, [R1+0x2c] ;  /* 0x00002c00010a7983 */ /* 0x000ea20000100800 */
[----:B------:R-:W-:Y:S01]  /*e3c0*/  BSSY B2, `(.L_x_13234) ;  /* 0x0000006000027945 */ /* 0x000fe20003800000 */
[----:B------:R-:W-:Y:S02]  /*e3d0*/  IMAD.MOV.U32 R25, RZ, RZ, -0x3ffffff0 ;  /* 0xc0000010ff197424 */ /* 0x000fe400078e00ff */
[----:B--2---:R-:W-:Y:S01]  /*e3e0*/  IMAD R24, R23, 0x300, R10 ;  /* 0x0000030017187824 */ /* 0x004fe200078e020a */
[----:B-1----:R-:W-:Y:S06]  /*e3f0*/  @P1 BRA `(.L_x_13235) ;  /* 0x0000000000081947 */ /* 0x002fec0003800000 */
[----:B------:R-:W1:Y:S02]  /*e400*/  SYNCS.PHASECHK.TRANS64.TRYWAIT P1, [R0+URZ+0x19c30], R5 ;  /* 0x019c3005000075a7 */ /* 0x000e64000802017f */
[----:B-1----:R-:W-:Y:S05]  /*e410*/  @!P1 BRA `(.L_x_13236) ;  /* 0x0000010c00e89947 */ /* 0x002fea0003800000 */
.L_x_13235:
[----:B------:R-:W-:Y:S05]  /*e420*/  BSYNC B2 ;  /* 0x0000000000027941 */ /* 0x000fea0003800000 */
.L_x_13234:
        /* <DEDUP_REMOVED lines=28> */
.L_x_13237:
[----:B01----:R-:W-:Y:S01]  /*e5f0*/  SHF.L.U32 R5, R9, 0x1f, RZ ;  /* 0x0000001f09057819 */ /* 0x003fe200000006ff */
[----:B------:R-:W-:-:S04]  /*e600*/  IMAD R14, R8, 0x8, R18 ;  /* 0x00000008080e7824 */ /* 0x000fc800078e0212 */
[----:B------:R0:W1:Y:S01]  /*e610*/  SYNCS.PHASECHK.TRANS64.TRYWAIT P1, [R14+URZ+0x19c50], R5 ;  /* 0x019c50050e0075a7 */ /* 0x000062000802017f */
[----:B------:R-:W-:Y:S05]  /*e620*/  @!P0 BRA `(.L_x_13238) ;  /* 0x0000000000048947 */ /* 0x000fea0003800000 */
[----:B------:R-:W-:Y:S01]  /*e630*/  BPT.TRAP 0x1 ;  /* 0x000000040000795c */ /* 0x000fe20000300000 */
.L_x_13238:
[----:B------:R-:W-:Y:S04]  /*e640*/  BSSY B2, `(.L_x_13239) ;  /* 0x0000004000027945 */ /* 0x000fe80003800000 */
[----:B-1----:R-:W-:Y:S05]  /*e650*/  @P1 BRA `(.L_x_13240) ;  /* 0x0000000000081947 */ /* 0x002fea0003800000 */
[----:B------:R-:W1:Y:S02]  /*e660*/  SYNCS.PHASECHK.TRANS64.TRYWAIT P1, [R14+URZ+0x19c50], R5 ;  /* 0x019c50050e0075a7 */ /* 0x000e64000802017f */
[----:B-1----:R-:W-:Y:S05]  /*e670*/  @!P1 BRA `(.L_x_13241) ;  /* 0x0000010c00649947 */ /* 0x002fea0003800000 */
.L_x_13240:
[----:B------:R-:W-:Y:S05]  /*e680*/  BSYNC B2 ;  /* 0x0000000000027941 */ /* 0x000fea0003800000 */
.L_x_13239:
[----:B------:R-:W-:Y:S01]  /*e690*/  VIADD R9, R18, 0x3000 ;  /* 0x0000300012097836 */ /* 0x000fe20000000000 */
        /* <DEDUP_REMOVED lines=33> */
.L_x_13242:
[----:B------:R-:W2:Y:S01]  /*e8b0*/  LDL R136, [R1+0x10] ;  /* 0x0000100001887983 */ /* 0x000ea20000100800 */
[----:B01----:R-:W0:Y:S03]  /*e8c0*/  LDC R5, c[0x0][0x448] ;  /* 0x00011200ff057b82 */ /* 0x003e260000000800 */
[----:B------:R-:W3:Y:S04]  /*e8d0*/  LDL R138, [R1+0x34] ;  /* 0x00003400018a7983 */ /* 0x000ee80000100800 */
[----:B------:R-:W3:Y:S04]  /*e8e0*/  LDL R137, [R1+0x4c] ;  /* 0x00004c0001897983 */ /* 0x000ee80000100800 */
[----:B------:R-:W4:Y:S04]  /*e8f0*/  LDL R11, [R1+0x40] ;  /* 0x00004000010b7983 */ /* 0x000f280000100800 */
[----:B------:R-:W4:Y:S04]  /*e900*/  LDL R10, [R1+0x3c] ;  /* 0x00003c00010a7983 */ /* 0x000f280000100800 */
[----:B------:R-:W5:Y:S01]  /*e910*/  LDL R9, [R1+0x38] ;  /* 0x0000380001097983 */ /* 0x000f620000100800 */
[----:B0-----:R-:W-:Y:S01]  /*e920*/  ISETP.NE.AND P1, PT, R5, 0x1, PT ;  /* 0x000000010500780c */ /* 0x001fe20003f25270 */
[----:B------:R-:W-:-:S12]  /*e930*/  VIADD R0, R0, 0x19c40 ;  /* 0x00019c4000007836 */ /* 0x000fd80000000000 */
[----:B------:R-:W0:Y:S08]  /*e940*/  @P1 LDC R8, c[0x0][0x44c] ;  /* 0x00011300ff081b82 */ /* 0x000e300000000800 */
[----:B------:R-:W1:Y:S01]  /*e950*/  @P1 LDC R5, c[0x0][0x450] ;  /* 0x00011400ff051b82 */ /* 0x000e620000000800 */
[----:B------:R-:W-:-:S04]  /*e960*/  LOP3.LUT R22, R22, 0xffffffdf, RZ, 0xc0, !PT ;  /* 0xffffffdf16167812 */ /* 0x000fc800078ec0ff */
[----:B------:R-:W-:Y:S02]  /*e970*/  @P0 LOP3.LUT R22, R22, 0x20, RZ, 0xfc, !PT ;  /* 0x0000002016160812 */ /* 0x000fe400078efcff */
[----:B--2---:R-:W-:-:S04]  /*e980*/  PRMT R0, R136, 0x654, R0 ;  /* 0x0000065488007816 */ /* 0x004fc80000000000 */
[----:B------:R3:W-:Y:S02]  /*e990*/  SYNCS.ARRIVE.TRANS64.RED.A1T0 RZ, [R0+URZ], RZ ;  /* 0x000000ff00ff79a7 */ /* 0x0007e4000810043f */
[----:B---3--:R-:W-:-:S04]  /*e9a0*/  IMAD.IADD R0, R137, 0x1, R138 ;  /* 0x0000000189007824 */ /* 0x008fc800078e028a */
[----:B0-----:R-:W-:-:S05]  /*e9b0*/  @P1 IMAD.HI.U32 R8, R0, R8, RZ ;  /* 0x0000000800081227 */ /* 0x001fca00078e00ff */
[----:B-1----:R-:W-:-:S05]  /*e9c0*/  @P1 SHF.R.U32.HI R0, RZ, R5, R8 ;  /* 0x00000005ff001219 */ /* 0x002fca0000011608 */
[----:B------:R-:W0:Y:S01]  /*e9d0*/  SHFL.IDX PT, R5, R0, RZ, 0x1c1f ;  /* 0x001c1fff00057589 */ /* 0x000e2200000e0000 */
[----:B------:R-:W-:-:S04]  /*e9e0*/  IMAD.MOV.U32 R8, RZ, RZ, -0x80 ;  /* 0xffffff80ff087424 */ /* 0x000fc800078e00ff */
[----:B------:R-:W-:-:S05]  /*e9f0*/  IMAD R8, R15, R8, 0x1 ;  /* 0x000000010f087424 */ /* 0x000fca00078e0208 */
[----:B----4-:R-:W-:-:S05]  /*ea00*/  IADD3 R8, R10, R8, -R11 ;  /* 0x000000080a087210 */ /* 0x010fca0007ffe80b */
[----:B-----5:R-:W-:-:S04]  /*ea10*/  IMAD.IADD R8, R8, 0x1, -R9 ;  /* 0x0000000108087824 */ /* 0x020fc800078e0a09 */
[----:B0-----:R-:W-:-:S05]  /*ea20*/  IMAD.IADD R5, R8, 0x1, R5 ;  /* 0x0000000108057824 */ /* 0x001fca00078e0205 */
[C---:B------:R-:W-:Y:S02]  /*ea30*/  ISETP.GT.AND P5, PT, R5.reuse, RZ, PT ;  /* 0x000000ff0500720c */ /* 0x040fe40003fa4270 */
[----:B------:R-:W-:Y:S02]  /*ea40*/  ISETP.GT.AND P4, PT, R5, 0x1, PT ;  /* 0x000000010500780c */ /* 0x000fe40003f84270 */
        /* <DEDUP_REMOVED lines=16> */
[----:B------:R-:W-:Y:S02]  /*eb50*/  ISETP.GT.AND P4, PT, R5, 0x29, PT ;  /* 0x000000290500780c */ /* 0x000fe40003f84270 */
        /* <DEDUP_REMOVED lines=65> */
[----:B------:R-:W-:Y:S01]  /*ef70*/  FMNMX.FTZ R5, R73, R5, !PT ;  /* 0x0000000549057209 */ /* 0x000fe20007810000 */
[----:B------:R-:W0:Y:S01]  /*ef80*/  SHFL.IDX PT, R0, R0, 0x1, 0x1c1f ;  /* 0x003c1f0000007f89 */ /* 0x000e2200000e0000 */
        /* <DEDUP_REMOVED lines=10> */
[----:B------:R-:W-:Y:S01]  /*f030*/  FMNMX.FTZ R5, R85, R5, !PT ;  /* 0x0000000555057209 */ /* 0x000fe20007810000 */
[----:B0-----:R-:W-:-:S04]  /*f040*/  IMAD.IADD R0, R8, 0x1, R0 ;  /* 0x0000000108007824 */ /* 0x001fc800078e0200 */
[----:B------:R-:W0:Y:S01]  /*f050*/  SHFL.BFLY PT, R8, R5, 0x2, 0x1f ;  /* 0x0c401f0005087f89 */ /* 0x000e2200000e0000 */
[----:B------:R-:W-:-:S04]  /*f060*/  ISETP.GT.AND P1, PT, R0, 0x8, PT ;  /* 0x000000080000780c */ /* 0x000fc80003f24270 */
[----:B------:R-:W-:Y:S02]  /*f070*/  FSEL R30, R30, -INF , P1 ;  /* 0xff8000001e1e7808 */ /* 0x000fe40000800000 */
[----:B------:R-:W-:-:S04]  /*f080*/  ISETP.GT.AND P1, PT, R0, 0x19, PT ;  /* 0x000000190000780c */ /* 0x000fc80003f24270 */
[----:B------:R-:W-:Y:S02]  /*f090*/  FSEL R39, R39, -INF , P1 ;  /* 0xff80000027277808 */ /* 0x000fe40000800000 */
[----:B------:R-:W-:Y:S02]  /*f0a0*/  ISETP.GT.AND P1, PT, R0, 0x30, PT ;  /* 0x000000300000780c */ /* 0x000fe40003f24270 */
[----:B0-----:R-:W-:-:S05]  /*f0b0*/  FMNMX.FTZ R5, R5, R8, !PT ;  /* 0x0000000805057209 */ /* 0x001fca0007810000 */
[----:B------:R-:W0:Y:S01]  /*f0c0*/  SHFL.BFLY PT, R8, R5, 0x1, 0x1f ;  /* 0x0c201f0005087f89 */ /* 0x000e2200000e0000 */
[C---:B------:R-:W-:Y:S02]  /*f0d0*/  ISETP.GT.AND P3, PT, R0.reuse, RZ, PT ;  /* 0x000000ff0000720c */ /* 0x040fe40003f64270 */
[----:B------:R-:W-:Y:S02]  /*f0e0*/  ISETP.GT.AND P2, PT, R0, 0x1, PT ;  /* 0x000000010000780c */ /* 0x000fe40003f44270 */
[----:B------:R-:W-:Y:S02]  /*f0f0*/  FSEL R50, R50, -INF , P1 ;  /* 0xff80000032327808 */ /* 0x000fe40000800000 */
[C---:B------:R-:W-:Y:S02]  /*f100*/  ISETP.GT.AND P1, PT, R0.reuse, 0x41, PT ;  /* 0x000000410000780c */ /* 0x040fe40003f24270 */
[----:B------:R-:W-:Y:S02]  /*f110*/  ISETP.GT.AND P0, PT, R0, 0x61, PT ;  /* 0x000000610000780c */ /* 0x000fe40003f04270 */
[----:B------:R-:W-:-:S02]  /*f120*/  FSEL R26, R26, -INF , P3 ;  /* 0xff8000001a1a7808 */ /* 0x000fc40001800000 */
[----:B------:R-:W-:Y:S02]  /*f130*/  FSEL R27, R27, -INF , P2 ;  /* 0xff8000001b1b7808 */ /* 0x000fe40001000000 */
[C---:B------:R-:W-:Y:S02]  /*f140*/  ISETP.GT.AND P5, PT, R0.reuse, 0x9, PT ;  /* 0x000000090000780c */ /* 0x040fe40003fa4270 */
[C---:B------:R-:W-:Y:S02]  /*f150*/  ISETP.GT.AND P4, PT, R0.reuse, 0x10, PT ;  /* 0x000000100000780c */ /* 0x040fe40003f84270 */
[C---:B------:R-:W-:Y:S02]  /*f160*/  ISETP.GT.AND P3, PT, R0.reuse, 0x11, PT ;  /* 0x000000110000780c */ /* 0x040fe40003f64270 */
[----:B------:R-:W-:Y:S02]  /*f170*/  ISETP.GT.AND P2, PT, R0, 0x18, PT ;  /* 0x000000180000780c */ /* 0x000fe40003f44270 */
[----:B------:R-:W-:-:S02]  /*f180*/  FSEL R59, R59, -INF , P1 ;  /* 0xff8000003b3b7808 */ /* 0x000fc40000800000 */
[----:B------:R-:W-:Y:S02]  /*f190*/  ISETP.GT.AND P1, PT, R0, 0x58, PT ;  /* 0x000000580000780c */ /* 0x000fe40003f24270 */
[----:B------:R-:W-:Y:S02]  /*f1a0*/  FSEL R31, R31, -INF , P5 ;  /* 0xff8000001f1f7808 */ /* 0x000fe40002800000 */
[----:B------:R-:W-:Y:S02]  /*f1b0*/  FSEL R34, R34, -INF , P4 ;  /* 0xff80000022227808 */ /* 0x000fe40002000000 */
[----:B------:R-:W-:Y:S02]  /*f1c0*/  FSEL R35, R35, -INF , P3 ;  /* 0xff80000023237808 */ /* 0x000fe40001800000 */
[----:B------:R-:W-:Y:S02]  /*f1d0*/  FSEL R38, R38, -INF , P2 ;  /* 0xff80000026267808 */ /* 0x000fe40001000000 */
[----:B------:R-:W-:-:S02]  /*f1e0*/  ISETP.GT.AND P5, PT, R0, 0x20, PT ;  /* 0x000000200000780c */ /* 0x000fc40003fa4270 */
[C---:B------:R-:W-:Y:S02]  /*f1f0*/  ISETP.GT.AND P4, PT, R0.reuse, 0x21, PT ;  /* 0x000000210000780c */ /* 0x040fe40003f84270 */
[C---:B------:R-:W-:Y:S02]  /*f200*/  ISETP.GT.AND P3, PT, R0.reuse, 0x28, PT ;  /* 0x000000280000780c */ /* 0x040fe40003f64270 */
[----:B------:R-:W-:Y:S02]  /*f210*/  ISETP.GT.AND P2, PT, R0, 0x29, PT ;  /* 0x000000290000780c */ /* 0x000fe40003f44270 */
[----:B------:R-:W-:Y:S02]  /*f220*/  FSEL R70, R70, -INF , P1 ;  /* 0xff80000046467808 */ /* 0x000fe40000800000 */
[----:B------:R-:W-:Y:S02]  /*f230*/  ISETP.GT.AND P1, PT, R0, 0x69, PT ;  /* 0x000000690000780c */ /* 0x000fe40003f24270 */
[----:B------:R-:W-:-:S02]  /*f240*/  LOP3.LUT R22, R22, 0xffffffbf, RZ, 0xc0, !PT ;  /* 0xffffffbf16167812 */ /* 0x000fc400078ec0ff */
[----:B------:R-:W-:Y:S02]  /*f250*/  FSEL R42, R42, -INF , P5 ;  /* 0xff8000002a2a7808 */ /* 0x000fe40002800000 */
[----:B------:R-:W-:Y:S02]  /*f260*/  FSEL R43, R43, -INF , P4 ;  /* 0xff8000002b2b7808 */ /* 0x000fe40002000000 */
[----:B------:R-:W-:Y:S02]  /*f270*/  FSEL R46, R46, -INF , P3 ;  /* 0xff8000002e2e7808 */ /* 0x000fe40001800000 */
[----:B------:R-:W-:Y:S02]  /*f280*/  FSEL R47, R47, -INF , P2 ;  /* 0xff8000002f2f7808 */ /* 0x000fe40001000000 */
[----:B0-----:R-:W-:Y:S02]  /*f290*/  FMNMX.FTZ R5, R5, R8, !PT ;  /* 0x0000000805057209 */ /* 0x001fe40007810000 */
[----:B------:R-:W-:-:S02]  /*f2a0*/  ISETP.GT.AND P5, PT, R0, 0x31, PT ;  /* 0x000000310000780c */ /* 0x000fc40003fa4270 */
[C---:B------:R-:W-:Y:S02]  /*f2b0*/  ISETP.GT.AND P4, PT, R0.reuse, 0x38, PT ;  /* 0x000000380000780c */ /* 0x040fe40003f84270 */
[C---:B------:R-:W-:Y:S02]  /*f2c0*/  ISETP.GT.AND P3, PT, R0.reuse, 0x39, PT ;  /* 0x000000390000780c */ /* 0x040fe40003f64270 */
[----:B------:R-:W-:Y:S02]  /*f2d0*/  ISETP.GT.AND P2, PT, R0, 0x40, PT ;  /* 0x000000400000780c */ /* 0x000fe40003f44270 */
[----:B------:R-:W-:Y:S01]  /*f2e0*/  @P0 LOP3.LUT R22, R22, 0x40, RZ, 0xfc, !PT ;  /* 0x0000004016160812 */ /* 0x000fe200078efcff */
[----:B------:R-:W-:-:S01]  /*f2f0*/  FFMA.FTZ R9, R2, R5, -8 ;  /* 0xc100000002097423 */ /* 0x000fc20000010005 */
        /* <DEDUP_REMOVED lines=8> */
[----:B------:R-:W-:Y:S02]  /*f380*/  LOP3.LUT R22, R22, 0xffffff7f, RZ, 0xc0, !PT ;  /* 0xffffff7f16167812 */ /* 0x000fe400078ec0ff */
[----:B------:R-:W-:Y:S02]  /*f390*/  FSETP.NEU.FTZ.AND P6, PT, R5, -INF , PT ;  /* 0xff8000000500780b */ /* 0x000fe40003fdd000 */
[----:B------:R-:W-:Y:S02]  /*f3a0*/  FSEL R62, R62, -INF , P5 ;  /* 0xff8000003e3e7808 */ /* 0x000fe40002800000 */
[----:B------:R-:W-:Y:S02]  /*f3b0*/  FSEL R63, R63, -INF , P4 ;  /* 0xff8000003f3f7808 */ /* 0x000fe40002000000 */
[----:B------:R-:W-:Y:S02]  /*f3c0*/  FSEL R66, R66, -INF , P3 ;  /* 0xff80000042427808 */ /* 0x000fe40001800000 */
[----:B------:R-:W-:-:S02]  /*f3d0*/  FSEL R67, R67, -INF , P2 ;  /* 0xff80000043437808 */ /* 0x000fc40001000000 */
[----:B------:R-:W-:Y:S02]  /*f3e0*/  @P1 LOP3.LUT R22, R22, 0x80, RZ, 0xfc, !PT ;  /* 0x0000008016161812 */ /* 0x000fe400078efcff */
[----:B------:R-:W-:Y:S02]  /*f3f0*/  FSEL R8, R5, RZ, P6 ;  /* 0x000000ff05087208 */ /* 0x000fe40003000000 */
[----:B------:R-:W-:Y:S02]  /*f400*/  FSEL R9, R9, RZ, P6 ;  /* 0x000000ff09097208 */ /* 0x000fe40003000000 */
[C---:B------:R-:W-:Y:S02]  /*f410*/  ISETP.GT.AND P2, PT, R0.reuse, 0x70, PT ;  /* 0x000000700000780c */ /* 0x040fe40003f44270 */
[C---:B------:R-:W-:Y:S02]  /*f420*/  ISETP.GT.AND P3, PT, R0.reuse, 0x71, PT ;  /* 0x000000710000780c */ /* 0x040fe40003f64270 */
[----:B------:R-:W-:-:S02]  /*f430*/  ISETP.GT.AND P4, PT, R0, 0x78, PT ;  /* 0x000000780000780c */ /* 0x000fc40003f84270 */
        /* <DEDUP_REMOVED lines=29> */
[----:B------:R-:W-:Y:S02]  /*f610*/  LOP3.LUT P0, RZ, R22, 0x40, RZ, 0xc0, !PT ;  /* 0x0000004016ff7812 */ /* 0x000fe4000780c0ff */
[----:B------:R-:W-:-:S02]  /*f620*/  FMNMX.FTZ R0, R71, R0, !PT ;  /* 0x0000000047007209 */ /* 0x000fc40007810000 */
[----:B------:R-:W-:Y:S02]  /*f630*/  FSEL R75, R75, -INF , P0 ;  /* 0xff8000004b4b7808 */ /* 0x000fe40000000000 */
[----:B------:R-:W-:Y:S02]  /*f640*/  FMNMX.FTZ R0, R74, R0, !PT ;  /* 0x000000004a007209 */ /* 0x000fe40007810000 */
[----:B------:R-:W-:Y:S02]  /*f650*/  LOP3.LUT P1, RZ, R22, 0x80, RZ, 0xc0, !PT ;  /* 0x0000008016ff7812 */ /* 0x000fe4000782c0ff */
        /* <DEDUP_REMOVED lines=16> */
[----:B------:R-:W-:-:S01]  /*f760*/  FADD.FTZ R8, -R8, R12 ;  /* 0x0000000c08087221 */ /* 0x000fc20000010100 */
[----:B------:R-:W-:-:S03]  /*f770*/  FFMA.FTZ R24, R2, R24, -R9 ;  /* 0x0000001802187223 */ /* 0x000fc60000010809 */
[----:B------:R-:W-:Y:S01]  /*f780*/  FMUL.FTZ R8, R2, R8 ;  /* 0x0000000802087220 */ /* 0x000fe20000410000 */
[----:B0-----:R-:W-:-:S04]  /*f790*/  FMNMX.FTZ R0, R0, R10, !PT ;  /* 0x0000000a00007209 */ /* 0x001fc80007810000 */
        /* <DEDUP_REMOVED lines=8> */
[C---:B------:R-:W-:Y:S01]  /*f820*/  FFMA.FTZ R27, R2.reuse, R27, -R11 ;  /* 0x0000001b021b7223 */ /* 0x040fe2000001080b */
[----:B------:R-:W-:Y:S01]  /*f830*/  MUFU.EX2 R24, R24 ;  /* 0x0000001800187308 */ /* 0x000fe20000000800 */
[----:B------:R-:W-:-:S01]  /*f840*/  FFMA.FTZ R28, R2, R28, -R9 ;  /* 0x0000001c021c7223 */ /* 0x000fc20000010809 */
[----:B------:R-:W-:-:S06]  /*f850*/  FFMA.FTZ R30, R2, R30, -R11 ;  /* 0x0000001e021e7223 */ /* 0x000fcc000001080b */
[----:B------:R-:W0:Y:S01]  /*f860*/  MUFU.EX2 R8, R8 ;  /* 0x0000000800087308 */ /* 0x000e220000000800 */
[----:B------:R-:W-:-:S01]  /*f870*/  FFMA.FTZ R29, R2, R29, -R9 ;  /* 0x0000001d021d7223 */ /* 0x000fc20000010809 */
[----:B------:R-:W-:-:S06]  /*f880*/  FFMA.FTZ R31, R2, R31, -R11 ;  /* 0x0000001f021f7223 */ /* 0x000fcc000001080b */
[----:B------:R-:W-:Y:S08]  /*f890*/  MUFU.EX2 R26, R26 ;  /* 0x0000001a001a7308 */ /* 0x000ff00000000800 */
[----:B------:R-:W1:Y:S01]  /*f8a0*/  MUFU.EX2 R10, R10 ;  /* 0x0000000a000a7308 */ /* 0x000e620000000800 */
[----:B------:R-:W-:-:S07]  /*f8b0*/  FFMA.FTZ R32, R2, R32, -R9 ;  /* 0x0000002002207223 */ /* 0x000fce0000010809 */
[----:B------:R-:W2:Y:S01]  /*f8c0*/  MUFU.EX2 R25, R25 ;  /* 0x0000001900197308 */ /* 0x000ea20000000800 */
[----:B------:R-:W-:-:S07]  /*f8d0*/  FFMA.FTZ R34, R2, R34, -R11 ;  /* 0x0000002202227223 */ /* 0x000fce000001080b */
[----:B------:R-:W3:Y:S01]  /*f8e0*/  MUFU.EX2 R27, R27 ;  /* 0x0000001b001b7308 */ /* 0x000ee20000000800 */
[----:B------:R-:W-:-:S07]  /*f8f0*/  FFMA.FTZ R33, R2, R33, -R9 ;  /* 0x0000002102217223 */ /* 0x000fce0000010809 */
[----:B------:R-:W4:Y:S01]  /*f900*/  MUFU.EX2 R28, R28 ;  /* 0x0000001c001c7308 */ /* 0x000f220000000800 */
[----:B------:R-:W-:-:S07]  /*f910*/  FFMA.FTZ R35, R2, R35, -R11 ;  /* 0x0000002302237223 */ /* 0x000fce000001080b */
[----:B------:R-:W5:Y:S01]  /*f920*/  MUFU.EX2 R30, R30 ;  /* 0x0000001e001e7308 */ /* 0x000f620000000800 */
[----:B0-----:R-:W-:-:S01]  /*f930*/  FFMA.FTZ R4, R8, R4, R24 ;  /* 0x0000000408047223 */ /* 0x001fc20000010018 */
[----:B------:R-:W-:-:S06]  /*f940*/  FFMA.FTZ R36, R2, R36, -R9 ;  /* 0x0000002402247223 */ /* 0x000fcc0000010809 */
[----:B------:R-:W0:Y:S01]  /*f950*/  MUFU.EX2 R29, R29 ;  /* 0x0000001d001d7308 */ /* 0x000e220000000800 */
[----:B-1----:R-:W-:-:S01]  /*f960*/  FFMA.FTZ R3, R10, R3, R26 ;  /* 0x000000030a037223 */ /* 0x002fc2000001001a */
[----:B------:R-:W-:-:S06]  /*f970*/  FFMA.FTZ R38, R2, R38, -R11 ;  /* 0x0000002602267223 */ /* 0x000fcc000001080b */
[----:B------:R-:W1:Y:S01]  /*f980*/  MUFU.EX2 R31, R31 ;  /* 0x0000001f001f7308 */ /* 0x000e620000000800 */
[----:B--2---:R-:W-:-:S01]  /*f990*/  FADD.FTZ R4, R25, R4 ;  /* 0x0000000419047221 */ /* 0x004fc20000010000 */
[----:B------:R-:W-:-:S06]  /*f9a0*/  FFMA.FTZ R37, R2, R37, -R9 ;  /* 0x0000002502257223 */ /* 0x000fcc0000010809 */
[----:B------:R-:W2:Y:S01]  /*f9b0*/  MUFU.EX2 R32, R32 ;  /* 0x0000002000207308 */ /* 0x000ea20000000800 */
[----:B---3--:R-:W-:-:S01]  /*f9c0*/  FADD.FTZ R12, R27, R3 ;  /* 0x000000031b0c7221 */ /* 0x008fc20000010000 */
[----:B------:R-:W-:-:S06]  /*f9d0*/  FFMA.FTZ R39, R2, R39, -R11 ;  /* 0x0000002702277223 */ /* 0x000fcc000001080b */
[----:B------:R-:W3:Y:S01]  /*f9e0*/  MUFU.EX2 R34, R34 ;  /* 0x0000002200227308 */ /* 0x000ee20000000800 */
[----:B----4-:R-:W-:-:S01]  /*f9f0*/  FADD.FTZ R3, R28, R4 ;  /* 0x000000041c037221 */ /* 0x010fc20000010000 */
[----:B------:R-:W-:-:S06]  /*fa00*/  FFMA.FTZ R40, R2, R40, -R9 ;  /* 0x0000002802287223 */ /* 0x000fcc0000010809 */
[----:B------:R-:W4:Y:S01]  /*fa10*/  MUFU.EX2 R33, R33 ;  /* 0x0000002100217308 */ /* 0x000f220000000800 */
[----:B-----5:R-:W-:-:S01]  /*fa20*/  FADD.FTZ R4, R30, R12 ;  /* 0x0000000c1e047221 */ /* 0x020fc20000010000 */
        /* <DEDUP_REMOVED lines=141> */
[----:B-----5:R-:W-:-:S06]  /*10300*/  FADD.FTZ R4, R78, R4 ;  /* 0x000000044e047221 */ /* 0x020fcc0000010000 */
[----:B------:R-:W4:Y:S08]  /*10310*/  MUFU.EX2 R81, R81 ;  /* 0x0000005100517308 */ /* 0x000f300000000800 */
[----:B------:R-:W5:Y:S01]  /*10320*/  MUFU.EX2 R83, R83 ;  /* 0x0000005300537308 */ /* 0x000f620000000800 */
[----:B0-----:R-:W-:-:S01]  /*10330*/  FADD.FTZ R3, R77, R3 ;  /* 0x000000034d037221 */ /* 0x001fc20000010000 */
[----:B-1----:R-:W-:-:S06]  /*10340*/  FADD.FTZ R4, R79, R4 ;  /* 0x000000044f047221 */ /* 0x002fcc0000010000 */
[----:B------:R-:W0:Y:S01]  /*10350*/  MUFU.EX2 R84, R84 ;  /* 0x0000005400547308 */ /* 0x000e220000000800 */
[----:B------:R-:W-:-:S07]  /*10360*/  LOP3.LUT P0, RZ, R22, 0x20, RZ, 0xc0, !PT ;  /* 0x0000002016ff7812 */ /* 0x000fce000780c0ff */
[----:B------:R-:W1:Y:S01]  /*10370*/  MUFU.EX2 R86, R86 ;  /* 0x0000005600567308 */ /* 0x000e620000000800 */
[----:B--2---:R-:W-:-:S01]  /*10380*/  FADD.FTZ R3, R80, R3 ;  /* 0x0000000350037221 */ /* 0x004fc20000010000 */
[----:B---3--:R-:W-:-:S06]  /*10390*/  FADD.FTZ R4, R82, R4 ;  /* 0x0000000452047221 */ /* 0x008fcc0000010000 */
[----:B------:R-:W2:Y:S08]  /*103a0*/  MUFU.EX2 R9, R9 ;  /* 0x0000000900097308 */ /* 0x000eb00000000800 */
[----:B------:R-:W3:Y:S01]  /*103b0*/  MUFU.EX2 R11, R11 ;  /* 0x0000000b000b7308 */ /* 0x000ee20000000800 */
[----:B----4-:R-:W-:-:S01]  /*103c0*/  FADD.FTZ R3, R81, R3 ;  /* 0x0000000351037221 */ /* 0x010fc20000010000 */
[----:B-----5:R-:W-:-:S03]  /*103d0*/  FADD.FTZ R4, R83, R4 ;  /* 0x0000000453047221 */ /* 0x020fc60000010000 */
[----:B0-----:R-:W-:Y:S01]  /*103e0*/  FADD.FTZ R3, R84, R3 ;  /* 0x0000000354037221 */ /* 0x001fe20000010000 */
[----:B-1----:R-:W-:-:S03]  /*103f0*/  FADD.FTZ R12, R86, R4 ;  /* 0x00000004560c7221 */ /* 0x002fc60000010000 */
[----:B--2---:R-:W-:Y:S01]  /*10400*/  FADD.FTZ R4, R9, R3 ;  /* 0x0000000309047221 */ /* 0x004fe20000010000 */
[----:B---3--:R-:W-:-:S01]  /*10410*/  FADD.FTZ R3, R11, R12 ;  /* 0x0000000c0b037221 */ /* 0x008fc20000010000 */
[----:B------:R-:W-:Y:S06]  /*10420*/  @!P0 BRA `(.L_x_13243) ;  /* 0x0000000000048947 */ /* 0x000fec0003800000 */
[----:B------:R-:W-:Y:S01]  /*10430*/  BPT.TRAP 0x1 ;  /* 0x000000040000795c */ /* 0x000fe20000300000 */
.L_x_13243:
        /* <DEDUP_REMOVED lines=106> */
[----:B0-----:R-:W-:Y:S05]  /*10ae0*/  @P1 BRA `(.L_x_13244) ;  /* 0xffffffd400fc1947 */ /* 0x001fea000383ffff */
[----:B------:R-:W-:Y:S05]  /*10af0*/  BSYNC B1 ;  /* 0x0000000000017941 */ /* 0x000fea0003800000 */
.L_x_13231:
[----:B------:R-:W-:Y:S05]  /*10b00*/  BSYNC B0 ;  /* 0x0000000000007941 */ /* 0x000fea0003800000 */
.L_x_13230:
        /* <DEDUP_REMOVED lines=8> */
.L_x_13259:
        /* <DEDUP_REMOVED lines=8> */
.L_x_13247:
[----:B------:R-:W-:Y:S01]  /*10c10*/  IMAD R5, R23, 0x8, R18 ;  /* 0x0000000817057824 */ /* 0x000fe200078e0212 */
[----:B------:R-:W-:-:S04]  /*10c20*/  SHF.L.U32 R10, R153, 0x1f, RZ ;  /* 0x0000001f990a7819 */ /* 0x000fc800000006ff */
[----:B------:R0:W1:Y:S01]  /*10c30*/  SYNCS.PHASECHK.TRANS64.TRYWAIT P1, [R5+URZ+0x19c30], R10 ;  /* 0x019c300a050075a7 */ /* 0x000062000802017f */
[----:B------:R-:W-:Y:S05]  /*10c40*/  @!P0 BRA `(.L_x_13248) ;  /* 0x0000000000048947 */ /* 0x000fea0003800000 */
[----:B------:R-:W-:Y:S01]  /*10c50*/  BPT.TRAP 0x1 ;  /* 0x000000040000795c */ /* 0x000fe20000300000 */
.L_x_13248:
[----:B------:R-:W2:Y:S01]  /*10c60*/  LDL R11, [R1+0x2c] ;  /* 0x00002c00010b7983 */ /* 0x000ea20000100800 */
[----:B------:R-:W-:Y:S01]  /*10c70*/  BSSY B1, `(.L_x_13249) ;  /* 0x0000006000017945 */ /* 0x000fe20003800000 */
[----:B------:R-:W-:Y:S02]  /*10c80*/  IMAD.MOV.U32 R25, RZ, RZ, -0x3ffffff0 ;  /* 0xc0000010ff197424 */ /* 0x000fe400078e00ff */
[----:B--2---:R-:W-:Y:S01]  /*10c90*/  IMAD R24, R23, 0x300, R11 ;  /* 0x0000030017187824 */ /* 0x004fe200078e020b */
[----:B-1----:R-:W-:Y:S06]  /*10ca0*/  @P1 BRA `(.L_x_13250) ;  /* 0x0000000000081947 */ /* 0x002fec0003800000 */
[----:B------:R-:W1:Y:S02]  /*10cb0*/  SYNCS.PHASECHK.TRANS64.TRYWAIT P1, [R5+URZ+0x19c30], R10 ;  /* 0x019c300a050075a7 */ /* 0x000e64000802017f */
[----:B-1----:R-:W-:Y:S05]  /*10cc0*/  @!P1 BRA `(.L_x_13251) ;  /* 0x000000e400e49947 */ /* 0x002fea0003800000 */
.L_x_13250:
[----:B------:R-:W-:Y:S05]  /*10cd0*/  BSYNC B1 ;  /* 0x0000000000017941 */ /* 0x000fea0003800000 */
.L_x_13249:
[C---:B01----:R-:W-:Y:S01]  /*10ce0*/  VIADD R10, R24.reuse, 0x100 ;  /* 0x00000100180a7836 */ /* 0x043fe20000000000 */
        /* <DEDUP_REMOVED lines=27> */
.L_x_13252:
[----:B------:R-:W-:Y:S01]  /*10ea0*/  SHF.L.U32 R5, R9, 0x1f, RZ ;  /* 0x0000001f09057819 */ /* 0x000fe200000006ff */
[----:B------:R-:W-:-:S04]  /*10eb0*/  IMAD R12, R8, 0x8, R18 ;  /* 0x00000008080c7824 */ /* 0x000fc800078e0212 */
[----:B------:R0:W1:Y:S01]  /*10ec0*/  SYNCS.PHASECHK.TRANS64.TRYWAIT P1, [R12+URZ+0x19c50], R5 ;  /* 0x019c50050c0075a7 */ /* 0x000062000802017f */
[----:B------:R-:W-:Y:S05]  /*10ed0*/  @!P0 BRA `(.L_x_13253) ;  /* 0x0000000000048947 */ /* 0x000fea0003800000 */
[----:B------:R-:W-:Y:S01]  /*10ee0*/  BPT.TRAP 0x1 ;  /* 0x000000040000795c */ /* 0x000fe20000300000 */
.L_x_13253:
[----:B------:R-:W-:Y:S04]  /*10ef0*/  BSSY B1, `(.L_x_13254) ;  /* 0x0000004000017945 */ /* 0x000fe80003800000 */
[----:B-1----:R-:W-:Y:S05]  /*10f00*/  @P1 BRA `(.L_x_13255) ;  /* 0x0000000000081947 */ /* 0x002fea0003800000 */
[----:B------:R-:W1:Y:S02]  /*10f10*/  SYNCS.PHASECHK.TRANS64.TRYWAIT P1, [R12+URZ+0x19c50], R5 ;  /* 0x019c50050c0075a7 */ /* 0x000e64000802017f */
[----:B-1----:R-:W-:Y:S05]  /*10f20*/  @!P1 BRA `(.L_x_13256) ;  /* 0x000000e400609947 */ /* 0x002fea0003800000 */
.L_x_13255:
[----:B------:R-:W-:Y:S05]  /*10f30*/  BSYNC B1 ;  /* 0x0000000000017941 */ /* 0x000fea0003800000 */
.L_x_13254:
        /* <DEDUP_REMOVED lines=34> */
.L_x_13257:
[----:B------:R-:W2:Y:S01]  /*11160*/  LDL R136, [R1+0x10] ;  /* 0x0000100001887983 */ /* 0x000ea20000100800 */
[----:B------:R-:W-:-:S04]  /*11170*/  IMAD R0, R0, 0x8, R18 ;  /* 0x0000000800007824 */ /* 0x000fc800078e0212 */
[----:B------:R-:W-:-:S05]  /*11180*/  VIADD R0, R0, 0x19c40 ;  /* 0x00019c4000007836 */ /* 0x000fca0000000000 */
[----:B--2---:R-:W-:-:S04]  /*11190*/  PRMT R0, R136, 0x654, R0 ;  /* 0x0000065488007816 */ /* 0x004fc80000000000 */
[----:B------:R2:W-:Y:S02]  /*111a0*/  SYNCS.ARRIVE.TRANS64.RED.A1T0 RZ, [R0+URZ], RZ ;  /* 0x000000ff00ff79a7 */ /* 0x0005e4000810043f */
[----:B--2---:R-:W-:-:S04]  /*111b0*/  FMNMX.FTZ R0, R24, R14, !PT ;  /* 0x0000000e18007209 */ /* 0x004fc80007810000 */
        /* <DEDUP_REMOVED lines=31> */
[----:B01----:R-:W0:Y:S02]  /*113b0*/  SHFL.BFLY PT, R5, R0, 0x2, 0x1f ;  /* 0x0c401f0000057f89 */ /* 0x003e2400000e0000 */
        /* <DEDUP_REMOVED lines=241> */
.L_x_13258:
        /* <DEDUP_REMOVED lines=107> */
.L_x_13246:
[----:B------:R-:W-:Y:S05]  /*12980*/  BSYNC B0 ;  /* 0x0000000000007941 */ /* 0x000fea0003800000 */
.L_x_13245:
[----:B------:R-:W-:Y:S06]  /*12990*/  BAR.ARV 0x8, 0x200 ;  /* 0x0208000000007b1d */ /* 0x000fec0000002000 */
[----:B------:R-:W-:Y:S05]  /*129a0*/  @!P0 BRA `(.L_x_13260) ;  /* 0x0000000000048947 */ /* 0x000fea0003800000 */
[----:B------:R-:W-:Y:S01]  /*129b0*/  BPT.TRAP 0x1 ;  /* 0x000000040000795c */ /* 0x000fe20000300000 */
.L_x_13260:
[----:B------:R-:W-:Y:S01]  /*129c0*/  IMAD R12, R23, 0x8, R18 ;  /* 0x00000008170c7824 */ /* 0x000fe200078e0212 */
[----:B------:R-:W-:-:S04]  /*129d0*/  SHF.L.U32 R7, R153, 0x1f, RZ ;  /* 0x0000001f99077819 */ /* 0x000fc800000006ff */
[----:B------:R0:W1:Y:S01]  /*129e0*/  SYNCS.PHASECHK.TRANS64.TRYWAIT P1, [R12+URZ+0x19c50], R7 ;  /* 0x019c50070c0075a7 */ /* 0x000062000802017f */
[----:B------:R-:W-:Y:S05]  /*129f0*/  @!P0 BRA `(.L_x_13261) ;  /* 0x0000000000048947 */ /* 0x000fea0003800000 */
[----:B------:R-:W-:Y:S01]  /*12a00*/  BPT.TRAP 0x1 ;  /* 0x000000040000795c */ /* 0x000fe20000300000 */
.L_x_13261:
[----:B------:R-:W-:Y:S04]  /*12a10*/  BSSY B0, `(.L_x_13262) ;  /* 0x0000004000007945 */ /* 0x000fe80003800000 */
[----:B-1----:R-:W-:Y:S05]  /*12a20*/  @P1 BRA `(.L_x_13263) ;  /* 0x0000000000081947 */ /* 0x002fea0003800000 */
[----:B------:R-:W1:Y:S02]  /*12a30*/  SYNCS.PHASECHK.TRANS64.TRYWAIT P1, [R12+URZ+0x19c50], R7 ;  /* 0x019c50070c0075a7 */ /* 0x000e64000802017f */
[----:B-1----:R-:W-:Y:S05]  /*12a40*/  @!P1 BRA `(.L_x_13264) ;  /* 0x000000c800ac9947 */ /* 0x002fea0003800000 */
.L_x_13263:
[----:B------:R-:W-:Y:S05]  /*12a50*/  BSYNC B0 ;  /* 0x0000000000007941 */ /* 0x000fea0003800000 */
.L_x_13262:
[----:B------:R-:W2:Y:S04]  /*12a60*/  LDL R14, [R1+0x68] ;  /* 0x00006800010e7983 */ /* 0x000ea80000100800 */
[----:B------:R-:W3:Y:S01]  /*12a70*/  LDL R13, [R1+0x50] ;  /* 0x00005000010d7983 */ /* 0x000ee20000100800 */
[----:B------:R-:W-:Y:S01]  /*12a80*/  VIADD R18, R18, 0x3000 ;  /* 0x0000300012127836 */ /* 0x000fe20000000000 */
[----:B------:R-:W-:Y:S01]  /*12a90*/  ULDC.64 UR4, c[0x0][0x9a0] ;  /* 0x0002680000047ab9 */ /* 0x000fe20000000a00 */
[----:B01----:R-:W-:Y:S01]  /*12aa0*/  IMAD.MOV.U32 R7, RZ, RZ, 0x40000040 ;  /* 0x40000040ff077424 */ /* 0x003fe200078e00ff */
[----:B------:R-:W-:Y:S01]  /*12ab0*/  ISETP.NE.U32.AND P1, PT, RZ, UR4, PT ;  /* 0x00000004ff007c0c */ /* 0x000fe2000bf25070 */
[----:B------:R-:W-:Y:S01]  /*12ac0*/  WARPGROUP.ARRIVE ;  /* 0x00000000000079c5 */ /* 0x000fe20000000000 */
[----:B------:R-:W-:-:S02]  /*12ad0*/  SHF.R.U32.HI R18, RZ, 0x4, R18 ;  /* 0x00000004ff127819 */ /* 0x000fc40000011612 */
[----:B------:R-:W-:Y:S02]  /*12ae0*/  ISETP.NE.AND.EX P1, PT, RZ, UR5, PT, P1 ;  /* 0x00000005ff007c0c */ /* 0x000fe4000bf25310 */
[----:B------:R-:W-:Y:S02]  /*12af0*/  LOP3.LUT R18, R18, 0x3fff, RZ, 0xc0, !PT ;  /* 0x00003fff12127812 */ /* 0x000fe400078ec0ff */
[----:B------:R-:W-:Y:S02]  /*12b00*/  R2UR UR7, R7 ;  /* 0x00000000070772ca */ /* 0x000fe400000e0000 */
[----:B------:R-:W-:-:S05]  /*12b10*/  LOP3.LUT R18, R18, 0x10000, RZ, 0xfc, !PT ;  /* 0x0001000012127812 */ /* 0x000fca00078efcff */
[----:B------:R-:W-:Y:S02]  /*12b20*/  IMAD R6, R23, 0x300, R18 ;  /* 0x0000030017067824 */ /* 0x000fe400078e0212 */
[----:B------:R-:W2:Y:S03]  /*12b30*/  @P1 LDC.64 R10, c[0x0][0x9c8] ;  /* 0x00027200ff0a1b82 */ /* 0x000ea60000000a00 */
[----:B------:R-:W-:-:S05]  /*12b40*/  R2UR UR6, R6 ;  /* 0x00000000060672ca */ /* 0x000fca00000e0000 */
[----:B------:R-:W0:Y:S08]  /*12b50*/  @P1 LDC.64 R8, c[0x0][0x9d0] ;  /* 0x00027400ff081b82 */ /* 0x000e300000000a00 */
[----:B------:R-:W-:Y:S03]  /*12b60*/  QGMMA.64x96x32.F32.E4M3.E4M3 R88, R148, gdesc[UR4], R88, gsb0 ;  /* 0x0160000494587df3 */ /* 0x000fe60008000858 */
[----:B------:R-:W-:-:S02]  /*12b70*/  WARPGROUP.DEPBAR.LE gsb0, 0x0 ;  /* 0x00008000000079c5 */ /* 0x000fc40000010000 */
[----:B------:R-:W-:Y:S01]  /*12b80*/  WARPGROUP.ARRIVE ;  /* 0x00000000000079c5 */ /* 0x000fe20000000000 */
[----:B--2---:R-:W-:-:S04]  /*12b90*/  @P1 IMAD R14, R14, R10, RZ ;  /* 0x0000000a0e0e1224 */ /* 0x004fc800078e02ff */
[C---:B---3--:R-:W-:Y:S02]  /*12ba0*/  @P1 IMAD R7, R13.reuse, R11, R14 ;  /* 0x0000000b0d071224 */ /* 0x048fe400078e020e */
[----:B------:R-:W-:-:S04]  /*12bb0*/  @P1 IMAD.WIDE.U32 R10, R13, R10, RZ ;  /* 0x0000000a0d0a1225 */ /* 0x000fc800078e00ff */
[----:B------:R-:W-:Y:S02]  /*12bc0*/  @P1 IMAD.IADD R11, R11, 0x1, R7 ;  /* 0x000000010b0b1824 */ /* 0x000fe400078e0207 */
[----:B0-----:R-:W-:-:S04]  /*12bd0*/  @P1 IMAD.WIDE.U32 R10, R152, R8, R10 ;  /* 0x00000008980a1225 */ /* 0x001fc800078e000a */
[----:B------:R-:W-:Y:S01]  /*12be0*/  @P1 IMAD R9, R152, R9, R11 ;  /* 0x0000000998091224 */ /* 0x000fe200078e020b */
[----:B------:R-:W-:-:S04]  /*12bf0*/  @P1 LEA R8, P2, R10, UR4, 0x2 ;  /* 0x000000040a081c11 */ /* 0x000fc8000f8410ff */
[----:B------:R-:W-:Y:S01]  /*12c00*/  @P1 LEA.HI.X R9, R10, UR5, R9, 0x2, P2 ;  /* 0x000000050a091c11 */ /* 0x000fe200090f1409 */
[----:B------:R-:W-:-:S06]  /*12c10*/  IMAD.MOV.U32 R10, RZ, RZ, 0x3f800000 ;  /* 0x3f800000ff0a7424 */ /* 0x000fcc00078e00ff */
        /* <DEDUP_REMOVED lines=12> */
[----:B-1----:R-:W-:-:S08]  /*12ce0*/  FADD.FTZ R11, R11, R4 ;  /* 0x000000040b0b7221 */ /* 0x002fd00000010000 */
[----:B------:R-:W-:Y:S01]  /*12cf0*/  QGMMA.64x96x32.F32.E4M3.E4M3 R88, R144, gdesc[UR4], R88, gsb0 ;  /* 0x0160000490587df3 */ /* 0x000fe20008000858 */
[----:B------:R-:W-:Y:S01]  /*12d00*/  R2UR UR6, R8 ;  /* 0x00000000080672ca */ /* 0x000fe200000e0000 */
[----:B---3--:R-:W-:Y:S01]  /*12d10*/  FADD.FTZ R14, R14, R3 ;  /* 0x000000030e0e7221 */ /* 0x008fe20000010000 */
[----:B------:R-:W-:Y:S01]  /*12d20*/  R2UR UR7, R9 ;  /* 0x00000000090772ca */ /* 0x000fe200000e0000 */
[----:B------:R-:W-:Y:S01]  /*12d30*/  IMAD.MOV.U32 R3, RZ, RZ, -0x800000 ;  /* 0xff800000ff037424 */ /* 0x000fe200078e00ff */
[----:B------:R-:W-:Y:S02]  /*12d40*/  WARPGROUP.DEPBAR.LE gsb0, 0x0 ;  /* 0x00008000000079c5 */ /* 0x000fe40000010000 */
[----:B------:R-:W-:-:S09]  /*12d50*/  WARPGROUP.ARRIVE ;  /* 0x00000000000079c5 */ /* 0x000fd20000000000 */
[----:B------:R-:W-:Y:S01]  /*12d60*/  QGMMA.64x96x32.F32.E4M3.E4M3 R88, R140, gdesc[UR4], R88, gsb0 ;  /* 0x016000048c587df3 */ /* 0x000fe20008000858 */
[----:B------:R-:W-:Y:S02]  /*12d70*/  R2UR UR6, R6 ;  /* 0x00000000060672ca */ /* 0x000fe400000e0000 */
[----:B------:R-:W-:Y:S01]  /*12d80*/  R2UR UR7, R7 ;  /* 0x00000000070772ca */ /* 0x000fe200000e0000 */
[----:B------:R-:W0:Y:S04]  /*12d90*/  SHFL.BFLY PT, R6, R11, 0x1, 0x1f ;  /* 0x0c201f000b067f89 */ /* 0x000e2800000e0000 */
[----:B------:R-:W1:Y:S01]  /*12da0*/  SHFL.BFLY PT, R7, R14, 0x1, 0x1f ;  /* 0x0c201f000e077f89 */ /* 0x000e6200000e0000 */
[----:B0-----:R-:W-:-:S01]  /*12db0*/  FADD.FTZ R9, R11, R6 ;  /* 0x000000060b097221 */ /* 0x001fc20000010000 */
[----:B------:R-:W-:-:S02]  /*12dc0*/  IMAD.MOV.U32 R11, RZ, RZ, RZ ;  /* 0x000000ffff0b7224 */ /* 0x000fc400078e00ff */
[----:B-1----:R-:W-:-:S02]  /*12dd0*/  FADD.FTZ R15, R14, R7 ;  /* 0x000000070e0f7221 */ /* 0x002fc40000010000 */
[C---:B------:R-:W-:Y:S01]  /*12de0*/  FSETP.NE.FTZ.AND P1, PT, R9.reuse, RZ, PT ;  /* 0x000000ff0900720b */ /* 0x040fe20003f35000 */
[----:B------:R-:W-:Y:S01]  /*12df0*/  FMUL.FTZ R6, R9, 0.00390625 ;  /* 0x3b80000009067820 */ /* 0x000fe20000410000 */
[----:B------:R-:W-:Y:S02]  /*12e00*/  IMAD.MOV.U32 R7, RZ, RZ, RZ ;  /* 0x000000ffff077224 */ /* 0x000fe400078e00ff */
[----:B------:R-:W-:Y:S02]  /*12e10*/  FMUL.FTZ R8, R15, 0.00390625 ;  /* 0x3b8000000f087820 */ /* 0x000fe40000410000 */
[----:B------:R-:W-:-:S03]  /*12e20*/  FSETP.NE.FTZ.AND P2, PT, R6, RZ, PT ;  /* 0x000000ff0600720b */ /* 0x000fc60003f55000 */
[----:B------:R-:W-:-:S04]  /*12e30*/  FSETP.NE.FTZ.AND P3, PT, R8, RZ, PT ;  /* 0x000000ff0800720b */ /* 0x000fc80003f75000 */
[----:B------:R-:W-:Y:S01]  /*12e40*/  @P1 MUFU.RCP R7, R9 ;  /* 0x0000000900071308 */ /* 0x000fe20000001000 */
[----:B------:R-:W-:-:S05]  /*12e50*/  FSETP.NE.FTZ.AND P1, PT, R15, RZ, PT ;  /* 0x000000ff0f00720b */ /* 0x000fca0003f35000 */
[----:B------:R-:W-:-:S03]  /*12e60*/  @P2 FMUL.FTZ R4, R2, 0.69314718246459960938 ;  /* 0x3f31721802042820 */ /* 0x000fc60000410000 */
[----:B------:R-:W0:Y:S01]  /*12e70*/  @P3 MUFU.LG2 R8, R8 ;  /* 0x0000000800083308 */ /* 0x000e220000000c00 */
[----:B------:R-:W-:-:S07]  /*12e80*/  @P3 FMUL.FTZ R2, R2, 0.69314718246459960938 ;  /* 0x3f31721802023820 */ /* 0x000fce0000410000 */
        /* <DEDUP_REMOVED lines=14> */
.L_x_13265:
        /* <DEDUP_REMOVED lines=61> */
.L_x_13196:
[----:B------:R-:W2:Y:S01]  /*13340*/  LDL R88, [R1+0x58] ;  /* 0x0000580001587983 */ /* 0x000ea20000100800 */
[----:B------:R-:W1:Y:S01]  /*13350*/  S2UR UR4, SR_CgaCtaId ;  /* 0x00000000000479c3 */ /* 0x000e620000008800 */
[----:B------:R-:W-:Y:S01]  /*13360*/  MOV R18, 0x400 ;  /* 0x0000040000127802 */ /* 0x000fe20000000f00 */
[----:B------:R-:W-:Y:S01]  /*13370*/  BSSY B0, `(.L_x_13266) ;  /* 0x0000334000007945 */ /* 0x000fe20003800000 */
[----:B-1----:R-:W-:-:S05]  /*13380*/  IMAD.U32 R2, RZ, RZ, UR4 ;  /* 0x00000004ff027e24 */ /* 0x002fca000f8e00ff */
[----:B------:R1:W-:Y:S01]  /*13390*/  STL [R1+0x10], R2 ;  /* 0x0000100201007387 */ /* 0x0003e20000100800 */
[----:B------:R-:W-:Y:S01]  /*133a0*/  LEA R18, R2, R18, 0x18 ;  /* 0x0000001202127211 */ /* 0x000fe200078ec0ff */
[----:B------:R-:W-:Y:S06]  /*133b0*/  BAR.SYNC.DEFER_BLOCKING 0x5, 0x200 ;  /* 0x0148000000007b1d */ /* 0x000fec0000010000 */
[----:B-----5:R1:W3:Y:S02]  /*133c0*/  LDS.128 R24, [R18+0x19cd0] ;  /* 0x019cd00012187984 */ /* 0x0202e40000000c00 */
[----:B------:R-:W-:Y:S06]  /*133d0*/  BAR.ARV 0x4, 0x200 ;  /* 0x0108000000007b1d */ /* 0x000fec0000002000 */
[----:B--2---:R-:W-:-:S13]  /*133e0*/  ISETP.NE.AND P1, PT, R88, RZ, PT ;  /* 0x000000ff5800720c */ /* 0x004fda0003f25270 */
[----:B------:R-:W2:Y:S02]  /*133f0*/  @!P1 LDC R88, c[0x0][0xad4] ;  /* 0x0002b500ff589b82 */ /* 0x000ea40000000800 */
[----:B--2---:R1:W-:Y:S01]  /*13400*/  @!P1 STL [R1+0x58], R88 ;  /* 0x0000585801009387 */ /* 0x0043e20000100800 */
[----:B---3--:R-:W-:Y:S05]  /*13410*/  @P0 BRA `(.L_x_13267) ;  /* 0x0000002400e40947 */ /* 0x008fea0003800000 */
[----:B------:R-:W2:Y:S01]  /*13420*/  LDL.LU R4, [R1+0x50] ;  /* 0x0000500001047983 */ /* 0x000ea20000300800 */
[----:B------:R-:W-:Y:S01]  /*13430*/  ULDC.64 UR4, c[0x4][0x70] ;  /* 0x01001c0000047ab9 */ /* 0x000fe20000000a00 */
[----:B------:R-:W-:Y:S02]  /*13440*/  ULDC.64 UR6, c[0x0][0xc08] ;  /* 0x0003020000067ab9 */ /* 0x000fe40000000a00 */
[----:B-1----:R-:W3:Y:S01]  /*13450*/  LDL.LU R2, [R1+0x68] ;  /* 0x0000680001027983 */ /* 0x002ee20000300800 */
[----:B------:R-:W1:Y:S01]  /*13460*/  S2R R8, SR_TID.X ;  /* 0x0000000000087919 */ /* 0x000e620000002100 */
[----:B------:R-:W-:Y:S01]  /*13470*/  BAR.SYNC.DEFER_BLOCKING 0x1, 0x180 ;  /* 0x0046000000007b1d */ /* 0x000fe20000010000 */
[----:B--2---:R-:W-:Y:S02]  /*13480*/  IMAD.MOV.U32 R6, RZ, RZ, R4 ;  /* 0x000000ffff067224 */ /* 0x004fe400078e0004 */
[----:B---3--:R-:W-:Y:S02]  /*13490*/  IMAD.MOV.U32 R7, RZ, RZ, R2 ;  /* 0x000000ffff077224 */ /* 0x008fe400078e0002 */
[----:B-1----:R-:W-:-:S05]  /*134a0*/  IMAD.SHL.U32 R2, R8, 0x4, RZ ;  /* 0x0000000408027824 */ /* 0x002fca00078e00ff */
[----:B------:R-:W-:-:S04]  /*134b0*/  LOP3.LUT R2, R2, 0xc, RZ, 0xc0, !PT ;  /* 0x0000000c02027812 */ /* 0x000fc800078ec0ff */
[----:B------:R-:W-:-:S05]  /*134c0*/  IADD3 R4, P0, R2, UR4, RZ ;  /* 0x0000000402047c10 */ /* 0x000fca000ff1e0ff */
[----:B0-----:R-:W-:Y:S01]  /*134d0*/  IMAD.X R5, RZ, RZ, UR5, P0 ;  /* 0x00000005ff057e24 */ /* 0x001fe200080e06ff */
[----:B------:R-:W-:-:S04]  /*134e0*/  ULDC.64 UR4, c[0x0][0xc00] ;  /* 0x0003000000047ab9 */ /* 0x000fc80000000a00 */
[----:B------:R0:W2:Y:S01]  /*134f0*/  LDG.E.CONSTANT R28, desc[UR40][R4.64] ;  /* 0x00000028041c7981 */ /* 0x0000a2000c1e9900 */
[----:B------:R-:W-:-:S03]  /*13500*/  LOP3.LUT P0, R2, R8, 0x3, RZ, 0xc0, !PT ;  /* 0x0000000308027812 */ /* 0x000fc6000780c0ff */
[----:B------:R-:W3:Y:S01]  /*13510*/  LDL R4, [R1+0xb0] ;  /* 0x0000b00001047983 */ /* 0x000ee20000100800 */
[----:B------:R-:W-:Y:S01]  /*13520*/  ISETP.EQ.OR P0, PT, R2, 0x3, !P0 ;  /* 0x000000030200780c */ /* 0x000fe20004702670 */
[----:B------:R-:W-:Y:S01]  /*13530*/  IMAD.MOV.U32 R136, RZ, RZ, R6 ;  /* 0x000000ffff887224 */ /* 0x000fe200078e0006 */
[----:B0-----:R-:W0:Y:S02]  /*13540*/  S2R R5, SR_SWINHI ;  /* 0x0000000000057919 */ /* 0x001e240000002f00 */
[----:B------:R-:W-:Y:S01]  /*13550*/  SEL R61, R98, R99, P0 ;  /* 0x00000063623d7207 */ /* 0x000fe20000000000 */
[----:B------:R-:W-:Y:S01]  /*13560*/  IMAD.MOV.U32 R87, RZ, RZ, R7 ;  /* 0x000000ffff577224 */ /* 0x000fe200078e0007 */
[----:B------:R-:W-:Y:S02]  /*13570*/  SEL R98, R99, R98, P0 ;  /* 0x0000006263627207 */ /* 0x000fe40000000000 */
[----:B------:R-:W4:Y:S01]  /*13580*/  LDL.LU R99, [R1+0x5c] ;  /* 0x00005c0001637983 */ /* 0x000f220000300800 */
[----:B------:R-:W-:-:S02]  /*13590*/  SEL R33, R96, R97, P0 ;  /* 0x0000006160217207 */ /* 0x000fc40000000000 */
[----:B------:R-:W-:Y:S02]  /*135a0*/  SEL R96, R97, R96, P0 ;  /* 0x0000006061607207 */ /* 0x000fe40000000000 */
[----:B------:R-:W4:Y:S01]  /*135b0*/  LDL.LU R97, [R1+0x60] ;  /* 0x0000600001617983 */ /* 0x000f220000300800 */
        /* <DEDUP_REMOVED lines=13> */
[----:B------:R-:W-:Y:S02]  /*13690*/  MOV R36, R18 ;  /* 0x0000001200247202 */ /* 0x000fe40000000f00 */
[----:B0-----:R-:W-:Y:S01]  /*136a0*/  MOV R37, R5 ;  /* 0x0000000500257202 */ /* 0x001fe20000000f00 */
[----:B------:R-:W4:Y:S01]  /*136b0*/  LDL R95, [R1+0x4c] ;  /* 0x00004c00015f7983 */ /* 0x000f220000100800 */
        /* <DEDUP_REMOVED lines=33> */
[----:B---3--:R-:W-:-:S03]  /*138d0*/  IMAD.WIDE R12, R4, 0x2, R36 ;  /* 0x00000002040c7825 */ /* 0x008fc600078e0224 */
[----:B------:R-:W-:-:S04]  /*138e0*/  IADD3 R21, P5, R12, 0x20, RZ ;  /* 0x000000200c157810 */ /* 0x000fc80007fbe0ff */
[----:B------:R-:W-:Y:S02]  /*138f0*/  LOP3.LUT R0, R21, 0x180, RZ, 0xc0, !PT ;  /* 0x0000018015007812 */ /* 0x000fe400078ec0ff */
[----:B------:R-:W-:Y:S02]  /*13900*/  IADD3 R83, P2, R12, 0x6000, RZ ;  /* 0x000060000c537810 */ /* 0x000fe40007f5e0ff */
[----:B------:R-:W-:Y:S02]  /*13910*/  SHF.R.U64 R0, R0, 0x3, RZ ;  /* 0x0000000300007819 */ /* 0x000fe400000012ff */
[C---:B------:R-:W-:Y:S02]  /*13920*/  IADD3 R24, P1, R12.reuse, 0x6020, RZ ;  /* 0x000060200c187810 */ /* 0x040fe40007f3e0ff */
[----:B------:R-:W-:Y:S02]  /*13930*/  LOP3.LUT R5, R12, 0x180, RZ, 0xc0, !PT ;  /* 0x000001800c057812 */ /* 0x000fe400078ec0ff */
[----:B------:R-:W-:-:S02]  /*13940*/  LOP3.LUT R14, R0, R21, RZ, 0x3c, !PT ;  /* 0x00000015000e7212 */ /* 0x000fc400078e3cff */
[----:B------:R-:W-:Y:S02]  /*13950*/  LOP3.LUT R4, R83, 0x180, RZ, 0xc0, !PT ;  /* 0x0000018053047812 */ /* 0x000fe400078ec0ff */
[----:B------:R-:W-:Y:S02]  /*13960*/  LOP3.LUT R21, R24, 0x180, RZ, 0xc0, !PT ;  /* 0x0000018018157812 */ /* 0x000fe400078ec0ff */
[C---:B------:R-:W-:Y:S02]  /*13970*/  IADD3 R35, P4, R12.reuse, 0x3000, RZ ;  /* 0x000030000c237810 */ /* 0x040fe40007f9e0ff */
[----:B------:R-:W-:Y:S02]  /*13980*/  IADD3 R81, P3, R12, 0x3020, RZ ;  /* 0x000030200c517810 */ /* 0x000fe40007f7e0ff */
[----:B------:R-:W-:Y:S02]  /*13990*/  SHF.R.U64 R5, R5, 0x3, RZ ;  /* 0x0000000305057819 */ /* 0x000fe400000012ff */
[----:B------:R-:W-:-:S02]  /*139a0*/  SHF.R.U64 R4, R4, 0x3, RZ ;  /* 0x0000000304047819 */ /* 0x000fc400000012ff */
[----:B------:R-:W-:Y:S02]  /*139b0*/  SHF.R.U64 R21, R21, 0x3, RZ ;  /* 0x0000000315157819 */ /* 0x000fe400000012ff */
[----:B------:R-:W-:Y:S01]  /*139c0*/  LOP3.LUT R12, R5, R12, RZ, 0x3c, !PT ;  /* 0x0000000c050c7212 */ /* 0x000fe200078e3cff */
[----:B------:R-:W-:Y:S01]  /*139d0*/  IMAD.X R5, RZ, RZ, R13, P1 ;  /* 0x000000ffff057224 */ /* 0x000fe200008e060d */
[----:B------:R-:W-:Y:S02]  /*139e0*/  LOP3.LUT R0, R35, 0x180, RZ, 0xc0, !PT ;  /* 0x0000018023007812 */ /* 0x000fe400078ec0ff */
[----:B------:R-:W-:Y:S02]  /*139f0*/  LOP3.LUT R2, R81, 0x180, RZ, 0xc0, !PT ;  /* 0x0000018051027812 */ /* 0x000fe400078ec0ff */
[----:B------:R-:W-:Y:S02]  /*13a00*/  LOP3.LUT R6, R4, R83, RZ, 0x3c, !PT ;  /* 0x0000005304067212 */ /* 0x000fe400078e3cff */
[----:B------:R-:W-:-:S02]  /*13a10*/  LOP3.LUT R4, R21, R24, RZ, 0x3c, !PT ;  /* 0x0000001815047212 */ /* 0x000fc400078e3cff */
[----:B------:R-:W-:Y:S02]  /*13a20*/  SHF.R.U64 R0, R0, 0x3, RZ ;  /* 0x0000000300007819 */ /* 0x000fe400000012ff */
[----:B------:R-:W-:Y:S02]  /*13a30*/  SHF.R.U64 R2, R2, 0x3, RZ ;  /* 0x0000000302027819 */ /* 0x000fe400000012ff */
[----:B------:R-:W-:Y:S01]  /*13a40*/  MOV R24, R4 ;  /* 0x0000000400187202 */ /* 0x000fe20000000f00 */
[--C-:B------:R-:W-:Y:S01]  /*13a50*/  IMAD.X R11, RZ, RZ, R13.reuse, P4 ;  /* 0x000000ffff0b7224 */ /* 0x100fe200020e060d */
[----:B--2---:R0:W-:Y:S01]  /*13a60*/  SHFL.IDX PT, R5, R51, R28, 0x1c1f ;  /* 0x001c1f1c33057589 */ /* 0x0041e200000e0000 */
[--C-:B------:R-:W-:Y:S01]  /*13a70*/  IMAD.X R9, RZ, RZ, R13.reuse, P3 ;  /* 0x000000ffff097224 */ /* 0x100fe200018e060d */
[----:B------:R-:W-:Y:S01]  /*13a80*/  LOP3.LUT R10, R0, R35, RZ, 0x3c, !PT ;  /* 0x00000023000a7212 */ /* 0x000fe200078e3cff */
[--C-:B------:R-:W-:Y:S01]  /*13a90*/  IMAD.X R7, RZ, RZ, R13.reuse, P2 ;  /* 0x000000ffff077224 */ /* 0x100fe200010e060d */
[----:B------:R-:W-:Y:S01]  /*13aa0*/  LOP3.LUT R8, R2, R81, RZ, 0x3c, !PT ;  /* 0x0000005102087212 */ /* 0x000fe200078e3cff */
[----:B------:R-:W-:Y:S01]  /*13ab0*/  IMAD.X R15, RZ, RZ, R13, P5 ;  /* 0x000000ffff0f7224 */ /* 0x000fe200028e060d */
[----:B0-----:R-:W-:Y:S01]  /*13ac0*/  LOP3.LUT R51, R28, 0x2, RZ, 0x3c, !PT ;  /* 0x000000021c337812 */ /* 0x001fe200078e3cff */
        /* <DEDUP_REMOVED lines=28> */
[----:B------:R-:W4:Y:S04]  /*13c90*/  SHFL.IDX PT, R41, R134, R51, 0x1c1f ;  /* 0x001c1f3386297589 */ /* 0x000f2800000e0000 */
[----:B------:R-:W-:Y:S04]  /*13ca0*/  SHFL.IDX PT, R100, R100, R51, 0x1c1f ;  /* 0x001c1f3364647589 */ /* 0x000fe800000e0000 */
[----:B------:R-:W4:Y:S04]  /*13cb0*/  SHFL.IDX PT, R96, R96, R51, 0x1c1f ;  /* 0x001c1f3360607589 */ /* 0x000f2800000e0000 */
[----:B------:R-:W-:Y:S04]  /*13cc0*/  SHFL.IDX PT, R71, R104, R51, 0x1c1f ;  /* 0x001c1f3368477589 */ /* 0x000fe800000e0000 */
[----:B------:R-:W-:Y:S04]  /*13cd0*/  SHFL.IDX PT, R69, R112, R51, 0x1c1f ;  /* 0x001c1f3370457589 */ /* 0x000fe800000e0000 */
[----:B------:R-:W-:Y:S04]  /*13ce0*/  SHFL.IDX PT, R77, R120, R51, 0x1c1f ;  /* 0x001c1f33784d7589 */ /* 0x000fe800000e0000 */
[----:B------:R-:W4:Y:S04]  /*13cf0*/  SHFL.IDX PT, R98, R98, R51, 0x1c1f ;  /* 0x001c1f3362627589 */ /* 0x000f2800000e0000 */
[----:B------:R-:W-:Y:S04]  /*13d00*/  SHFL.IDX PT, R85, R128, R51, 0x1c1f ;  /* 0x001c1f3380557589 */ /* 0x000fe800000e0000 */
[----:B------:R-:W4:Y:S04]  /*13d10*/  SHFL.IDX PT, R102, R102, R51, 0x1c1f ;  /* 0x001c1f3366667589 */ /* 0x000f2800000e0000 */
[----:B------:R-:W4:Y:S04]  /*13d20*/  SHFL.IDX PT, R106, R106, R51, 0x1c1f ;  /* 0x001c1f336a6a7589 */ /* 0x000f2800000e0000 */
[----:B------:R-:W4:Y:S04]  /*13d30*/  SHFL.IDX PT, R75, R114, R51, 0x1c1f ;  /* 0x001c1f33724b7589 */ /* 0x000f2800000e0000 */
[----:B------:R-:W4:Y:S04]  /*13d40*/  SHFL.IDX PT, R79, R122, R51, 0x1c1f ;  /* 0x001c1f337a4f7589 */ /* 0x000f2800000e0000 */
[----:B------:R-:W-:Y:S04]  /*13d50*/  SHFL.IDX PT, R67, R67, R28, 0x1c1f ;  /* 0x001c1f1c43437589 */ /* 0x000fe800000e0000 */
[----:B------:R-:W4:Y:S04]  /*13d60*/  SHFL.IDX PT, R110, R110, R51, 0x1c1f ;  /* 0x001c1f336e6e7589 */ /* 0x000f2800000e0000 */
[----:B------:R-:W-:Y:S04]  /*13d70*/  SHFL.IDX PT, R6, R47, R28, 0x1c1f ;  /* 0x001c1f1c2f067589 */ /* 0x000fe800000e0000 */
[----:B------:R-:W-:Y:S04]  /*13d80*/  SHFL.IDX PT, R4, R55, R28, 0x1c1f ;  /* 0x001c1f1c37047589 */ /* 0x000fe800000e0000 */
[----:B------:R-:W4:Y:S04]  /*13d90*/  SHFL.IDX PT, R15, R116, R51, 0x1c1f ;  /* 0x001c1f33740f7589 */ /* 0x000f2800000e0000 */
[----:B------:R-:W-:Y:S04]  /*13da0*/  SHFL.IDX PT, R124, R124, R51, 0x1c1f ;  /* 0x001c1f337c7c7589 */ /* 0x000fe800000e0000 */
[----:B------:R-:W-:Y:S04]  /*13db0*/  SHFL.IDX PT, R13, R132, R51, 0x1c1f ;  /* 0x001c1f33840d7589 */ /* 0x000fe800000e0000 */
[----:B------:R-:W4:Y:S04]  /*13dc0*/  SHFL.IDX PT, R73, R118, R51, 0x1c1f ;  /* 0x001c1f3376497589 */ /* 0x000f2800000e0000 */
[----:B------:R-:W4:Y:S04]  /*13dd0*/  SHFL.IDX PT, R81, R126, R51, 0x1c1f ;  /* 0x001c1f337e517589 */ /* 0x000f2800000e0000 */
[----:B------:R-:W4:Y:S04]  /*13de0*/  SHFL.IDX PT, R130, R130, R51, 0x1c1f ;  /* 0x001c1f3382827589 */ /* 0x000f2800000e0000 */
[----:B------:R2:W-:Y:S04]  /*13df0*/  SHFL.IDX PT, R9, R43, R28, 0x1c1f ;  /* 0x001c1f1c2b097589 */ /* 0x0005e800000e0000 */
[----:B------:R4:W4:Y:S01]  /*13e00*/  SHFL.IDX PT, R108, R108, R51, 0x1c1f ;  /* 0x001c1f336c6c7589 */ /* 0x00092200000e0000 */
        /* <DEDUP_REMOVED lines=58> */
[----:B------:R-:W-:Y:S01]  /*141b0*/  F2FP.BF16.F32.PACK_AB R13, R63, R62 ;  /* 0x0000003e3f0d723e */ /* 0x000fe200000010ff */
[----:B------:R0:W-:Y:S01]  /*141c0*/  STSM.16.M88.4 [R35], R8 ;  /* 0x0000000823007844 */ /* 0x0001e20000000200 */
        /* <DEDUP_REMOVED lines=16> */
[----:B------:R-:W-:Y:S04]  /*142d0*/  STSM.16.M88.4 [R21], R32 ;  /* 0x0000002015007844 */ /* 0x000fe80000000200 */
[----:B------:R1:W-:Y:S01]  /*142e0*/  STSM.16.M88.4 [R24], R4 ;  /* 0x0000000418007844 */ /* 0x0003e20000000200 */
[----:B------:R-:W-:Y:S01]  /*142f0*/  BAR.SYNC.DEFER_BLOCKING 0x1, 0x180 ;  /* 0x0046000000007b1d */ /* 0x000fe20000010000 */
[----:B------:R-:W-:-:S04]  /*14300*/  ISETP.NE.U32.AND P0, PT, RZ, UR4, PT ;  /* 0x00000004ff007c0c */ /* 0x000fc8000bf05070 */
[----:B------:R-:W-:Y:S01]  /*14310*/  ISETP.NE.AND.EX P0, PT, RZ, UR5, PT, P0 ;  /* 0x00000005ff007c0c */ /* 0x000fe2000bf05300 */
[----:B------:R-:W-:Y:S01]  /*14320*/  IMAD.MOV.U32 R0, RZ, RZ, RZ ;  /* 0x000000ffff007224 */ /* 0x000fe200078e00ff */
[----:B------:R-:W-:Y:S01]  /*14330*/  IADD3 R8, P1, R99, UR4, RZ ;  /* 0x0000000463087c10 */ /* 0x000fe2000ff3e0ff */
[----:B0-----:R-:W0:Y:S03]  /*14340*/  LDC R2, c[0x0][0xbe8] ;  /* 0x0002fa00ff027b82 */ /* 0x001e260000000800 */
[----:B------:R-:W-:Y:S02]  /*14350*/  IADD3.X R9, R97, UR5, RZ, P1, !PT ;  /* 0x0000000561097c10 */ /* 0x000fe40008ffe4ff */
[----:B------:R-:W-:-:S03]  /*14360*/  ISETP.GT.AND P3, PT, R88, 0x1, PT ;  /* 0x000000015800780c */ /* 0x000fc60003f64270 */
[----:B------:R-:W2:Y:S02]  /*14370*/  LDC.64 R14, c[0x0][0xba8] ;  /* 0x0002ea00ff0e7b82 */ /* 0x000ea40000000a00 */
[----:B------:R-:W3:Y:S01]  /*14380*/  @P0 LDG.E R0, desc[UR40][R8.64] ;  /* 0x0000002808000981 */ /* 0x000ee2000c1e1900 */
[----:B-1----:R-:W-:-:S05]  /*14390*/  IMAD.MOV.U32 R24, RZ, RZ, 0x9b8 ;  /* 0x000009b8ff187424 */ /* 0x002fca00078e00ff */
[----:B------:R-:W-:-:S04]  /*143a0*/  SEL R24, R24, 0x978, P3 ;  /* 0x0000097818187807 */ /* 0x000fc80001800000 */
[----:B------:R-:W1:Y:S01]  /*143b0*/  LDC.64 R6, c[0x0][R24+0x220] ;  /* 0x0000880018067b82 */ /* 0x000e620000000a00 */
[----:B------:R-:W-:-:S07]  /*143c0*/  ISETP.NE.U32.AND P1, PT, RZ, UR6, PT ;  /* 0x00000006ff007c0c */ /* 0x000fce000bf25070 */
[----:B------:R-:W4:Y:S01]  /*143d0*/  LDC.64 R10, c[0x0][R24+0x218] ;  /* 0x00008600180a7b82 */ /* 0x000f220000000a00 */
[----:B------:R-:W-:Y:S02]  /*143e0*/  ISETP.NE.AND.EX P1, PT, RZ, UR7, PT, P1 ;  /* 0x00000007ff007c0c */ /* 0x000fe4000bf25310 */
[----:B0-----:R-:W-:-:S05]  /*143f0*/  ISETP.NE.AND P4, PT, R2, 0x1, PT ;  /* 0x000000010200780c */ /* 0x001fca0003f85270 */
[----:B------:R-:W0:Y:S06]  /*14400*/  LDC.64 R12, c[0x0][R24+0x228] ;  /* 0x00008a00180c7b82 */ /* 0x000e2c0000000a00 */
        /* <DEDUP_REMOVED lines=8> */
[----:B--2---:R2:W2:Y:S01]  /*14490*/  LDC.64 R4, c[0x0][R24+0x210] ;  /* 0x0000840018047b82 */ /* 0x0044a20000000a00 */
[----:B------:R-:W-:-:S04]  /*144a0*/  ISETP.NE.AND.EX P2, PT, RZ, UR5, PT, P2 ;  /* 0x00000005ff007c0c */ /* 0x000fc8000bf45320 */
[----:B------:R-:W-:Y:S02]  /*144b0*/  SEL R21, R136, RZ, !P2 ;  /* 0x000000ff88157207 */ /* 0x000fe40005000000 */
[----:B------:R-:W-:Y:S01]  /*144c0*/  SEL R31, R87, RZ, !P2 ;  /* 0x000000ff571f7207 */ /* 0x000fe20005000000 */
[----:B------:R-:W2:Y:S02]  /*144d0*/  @!P3 LDC R14, c[0x0][0xb50] ;  /* 0x0002d400ff0ebb82 */ /* 0x000ea40000000800 */
[----:B-1----:R-:W-:-:S04]  /*144e0*/  IMAD R7, R7, R21, RZ ;  /* 0x0000001507077224 */ /* 0x002fc800078e02ff */
[----:B------:R-:W-:Y:S02]  /*144f0*/  IMAD R87, R6, R31, R7 ;  /* 0x0000001f06577224 */ /* 0x000fe400078e0207 */
[-C--:B----4-:R-:W-:Y:S01]  /*14500*/  IMAD R35, R11, R152.reuse, RZ ;  /* 0x000000980b237224 */ /* 0x090fe200078e02ff */
[----:B------:R-:W-:Y:S01]  /*14510*/  SEL R33, R91, RZ, P3 ;  /* 0x000000ff5b217207 */ /* 0x000fe20001800000 */
[----:B------:R-:W-:Y:S01]  /*14520*/  IMAD.WIDE.U32 R10, R10, R152, RZ ;  /* 0x000000980a0a7225 */ /* 0x000fe200078e00ff */
[----:B------:R-:W1:Y:S03]  /*14530*/  @!P3 LDC R15, c[0x0][0xb54] ;  /* 0x0002d500ff0fbb82 */ /* 0x000e660000000800 */
[----:B------:R-:W-:-:S04]  /*14540*/  IMAD.WIDE.U32 R6, R6, R21, RZ ;  /* 0x0000001506067225 */ /* 0x000fc800078e00ff */
[----:B------:R-:W-:Y:S02]  /*14550*/  IMAD.IADD R31, R95, 0x1, R93 ;  /* 0x000000015f1f7824 */ /* 0x000fe400078e025d */
[----:B------:R-:W-:Y:S02]  /*14560*/  IMAD.IADD R87, R7, 0x1, R87 ;  /* 0x0000000107577824 */ /* 0x000fe400078e0257 */
[----:B------:R-:W-:Y:S02]  /*14570*/  IMAD.MOV.U32 R7, RZ, RZ, R31 ;  /* 0x000000ffff077224 */ /* 0x000fe400078e001f */
[----:B------:R-:W-:Y:S02]  /*14580*/  IMAD.IADD R11, R11, 0x1, R35 ;  /* 0x000000010b0b7824 */ /* 0x000fe400078e0223 */
[-C--:B0-----:R-:W-:Y:S02]  /*14590*/  IMAD R35, R13, R33.reuse, RZ ;  /* 0x000000210d237224 */ /* 0x081fe400078e02ff */
[----:B------:R-:W-:-:S04]  /*145a0*/  IMAD.WIDE.U32 R12, R12, R33, RZ ;  /* 0x000000210c0c7225 */ /* 0x000fc800078e00ff */
[----:B------:R-:W-:Y:S01]  /*145b0*/  IMAD.IADD R35, R13, 0x1, R35 ;  /* 0x000000010d237824 */ /* 0x000fe200078e0223 */
[--C-:B---3--:R-:W-:Y:S01]  /*145c0*/  IADD3 R10, P2, P5, R6, R10, R0.reuse ;  /* 0x0000000a060a7210 */ /* 0x108fe20007d5e000 */
[----:B------:R-:W-:Y:S01]  /*145d0*/  @P4 IMAD.HI.U32 R6, R31, R28, RZ ;  /* 0x0000001c1f064227 */ /* 0x000fe200078e00ff */
        /* <DEDUP_REMOVED lines=12> */
[----:B------:R-:W-:-:S03]  /*146a0*/  LEA R14, P2, R12, R14, 0x2 ;  /* 0x0000000e0c0e7211 */ /* 0x000fc600078410ff */
[----:B------:R-:W-:-:S05]  /*146b0*/  IMAD.IADD R4, R13, 0x1, R5 ;  /* 0x000000010d047824 */ /* 0x000fca00078e0205 */
[----:B-1----:R-:W-:Y:S01]  /*146c0*/  LEA.HI.X R15, R12, R15, R4, 0x2, P2 ;  /* 0x0000000f0c0f7211 */ /* 0x002fe200010f1404 */
[----:B------:R-:W-:Y:S06]  /*146d0*/  @P1 BRA `(.L_x_13268) ;  /* 0x0000000000101947 */ /* 0x000fec0003800000 */
[----:B------:R-:W-:Y:S05]  /*146e0*/  @!P0 BRA `(.L_x_13268) ;  /* 0x00000000000c8947 */ /* 0x000fea0003800000 */
[----:B------:R-:W2:Y:S04]  /*146f0*/  LDG.E R4, desc[UR40][R8.64] ;  /* 0x0000002808047981 */ /* 0x000ea8000c1e1900 */
[----:B-----5:R-:W2:Y:S02]  /*14700*/  LDG.E R29, desc[UR40][R8.64+0x4] ;  /* 0x00000428081d7981 */ /* 0x020ea4000c1e1900 */
[----:B--2---:R-:W-:-:S07]  /*14710*/  IMAD.IADD R29, R29, 0x1, -R4 ;  /* 0x000000011d1d7824 */ /* 0x004fce00078e0a04 */
.L_x_13268:
        /* <DEDUP_REMOVED lines=37> */
[----:B------:R-:W-:Y:S02]  /*14970*/  IMAD.IADD R20, R89, 0x1, -R20 ;  /* 0x0000000159147824 */ /* 0x000fe400078e0a14 */
[C---:B------:R-:W-:Y:S01]  /*14980*/  IMAD.IADD R47, R88.reuse, 0x1, R93 ;  /* 0x00000001582f7824 */ /* 0x040fe200078e025d */
        /* <DEDUP_REMOVED lines=12> */
[----:B------:R-:W-:Y:S01]  /*14a50*/  IMAD.IADD R42, R93, 0x1, R0 ;  /* 0x000000015d2a7824 */ /* 0x000fe200078e0200 */
        /* <DEDUP_REMOVED lines=12> */
[----:B------:R-:W-:-:S02]  /*14b20*/  LOP3.LUT R32, R33, 0x180, RZ, 0xc0, !PT ;  /* 0x0000018021207812 */ /* 0x000fc400078ec0ff */
[----:B------:R-:W-:Y:S01]  /*14b30*/  LOP3.LUT R5, R36, 0x180, RZ, 0xc0, !PT ;  /* 0x0000018024057812 */ /* 0x000fe200078ec0ff */
[----:B------:R-:W-:Y:S01]  /*14b40*/  IMAD.MOV.U32 R3, RZ, RZ, R42 ;  /* 0x000000ffff037224 */ /* 0x000fe200078e002a */
[----:B----4-:R-:W-:Y:S01]  /*14b50*/  @P4 SHF.R.U32.HI R3, RZ, R45, R0 ;  /* 0x0000002dff034219 */ /* 0x010fe20000011600 */
[----:B------:R-:W-:Y:S01]  /*14b60*/  IMAD R20, R20, UR4, RZ ;  /* 0x0000000414147c24 */ /* 0x000fe2000f8e02ff */
[----:B------:R-:W-:Y:S02]  /*14b70*/  SHF.R.U64 R8, R8, 0x3, RZ ;  /* 0x0000000308087819 */ /* 0x000fe400000012ff */
[----:B------:R-:W-:Y:S02]  /*14b80*/  SHF.R.U64 R12, R12, 0x3, RZ ;  /* 0x000000030c0c7819 */ /* 0x000fe400000012ff */
[----:B------:R-:W-:Y:S02]  /*14b90*/  SHF.R.U64 R28, R28, 0x3, RZ ;  /* 0x000000031c1c7819 */ /* 0x000fe400000012ff */
[----:B------:R-:W-:-:S02]  /*14ba0*/  SHF.R.U64 R32, R32, 0x3, RZ ;  /* 0x0000000320207819 */ /* 0x000fc400000012ff */
        /* <DEDUP_REMOVED lines=14> */
[--C-:B------:R-:W-:Y:S01]  /*14c90*/  IMAD.X R33, RZ, RZ, R37.reuse, P3 ;  /* 0x000000ffff217224 */ /* 0x100fe200018e0625 */
[----:B------:R-:W5:Y:S01]  /*14ca0*/  LD.E.128 R8, desc[UR40][R8.64] ;  /* 0x0000002808087980 */ /* 0x000f62000c101d00 */
[--C-:B------:R-:W-:Y:S02]  /*14cb0*/  IMAD.X R39, RZ, RZ, R37.reuse, P5 ;  /* 0x000000ffff277224 */ /* 0x100fe400028e0625 */
[----:B------:R-:W-:Y:S01]  /*14cc0*/  IMAD.MOV.U32 R5, RZ, RZ, R37 ;  /* 0x000000ffff057224 */ /* 0x000fe200078e0025 */
[----:B------:R-:W5:Y:S01]  /*14cd0*/  LD.E.128 R12, desc[UR40][R12.64] ;  /* 0x000000280c0c7980 */ /* 0x000f62000c101d00 */
[----:B------:R-:W-:Y:S02]  /*14ce0*/  IMAD R0, R0, UR4, RZ ;  /* 0x0000000400007c24 */ /* 0x000fe4000f8e02ff */
[----:B------:R-:W-:Y:S01]  /*14cf0*/  IMAD R41, R2, R41, R42 ;  /* 0x0000002902297224 */ /* 0x000fe200078e022a */
[----:B------:R-:W5:Y:S01]  /*14d00*/  LD.E.128 R28, desc[UR40][R28.64] ;  /* 0x000000281c1c7980 */ /* 0x000f62000c101d00 */
[----:B------:R-:W-:-:S02]  /*14d10*/  IMAD.IADD R21, R21, 0x1, R43 ;  /* 0x0000000115157824 */ /* 0x000fc400078e022b */
[----:B------:R-:W-:Y:S01]  /*14d20*/  IMAD R43, R3, UR5, R0 ;  /* 0x00000005032b7c24 */ /* 0x000fe2000f8e0200 */
[----:B------:R-:W5:Y:S01]  /*14d30*/  LD.E.128 R4, desc[UR40][R4.64] ;  /* 0x0000002804047980 */ /* 0x000f62000c101d00 */
[----:B------:R-:W-:-:S03]  /*14d40*/  SHF.R.S32.HI R0, RZ, 0x1f, R41 ;  /* 0x0000001fff007819 */ /* 0x000fc60000011429 */
[----:B------:R-:W5:Y:S01]  /*14d50*/  LD.E.128 R32, desc[UR40][R32.64] ;  /* 0x0000002820207980 */ /* 0x000f62000c101d00 */
[----:B------:R-:W-:Y:S01]  /*14d60*/  IMAD.WIDE.U32 R2, R3, UR4, R20 ;  /* 0x0000000403027c25 */ /* 0x000fe2000f8e0014 */
[----:B------:R-:W-:Y:S02]  /*14d70*/  ULDC.64 UR4, c[0x0][0xad8] ;  /* 0x0002b60000047ab9 */ /* 0x000fe40000000a00 */
        /* <DEDUP_REMOVED lines=18> */
[----:B0-----:R3:W0:Y:S04]  /*14ea0*/  SHFL.IDX PT, R20, R44, RZ, 0x1c1f ;  /* 0x001c1fff2c147589 */ /* 0x00162800000e0000 */
[----:B------:R3:W1:Y:S01]  /*14eb0*/  SHFL.IDX PT, R21, R45, RZ, 0x1c1f ;  /* 0x001c1fff2d157589 */ /* 0x00066200000e0000 */
[----:B------:R3:W-:Y:S01]  /*14ec0*/  SYNCS.ARRIVE.TRANS64.RED.A1T0 RZ, [R0+URZ], RZ ;  /* 0x000000ff00ff79a7 */ /* 0x0007e2000810043f */
[----:B------:R-:W-:Y:S05]  /*14ed0*/  @P0 BRA `(.L_x_13271) ;  /* 0x0000000000300947 */ /* 0x000fea0003800000 */
[----:B------:R-:W-:Y:S02]  /*14ee0*/  ULDC UR4, c[0x0][0xac8] ;  /* 0x0002b20000047ab9 */ /* 0x000fe40000000800 */
[----:B-----5:R-:W-:Y:S02]  /*14ef0*/  ISETP.GE.AND P1, PT, R49, UR4, PT ;  /* 0x0000000431007c0c */ /* 0x020fe4000bf26270 */
[----:B------:R-:W-:Y:S02]  /*14f00*/  ISETP.GE.AND P2, PT, R46, UR4, PT ;  /* 0x000000042e007c0c */ /* 0x000fe4000bf46270 */
[----:B------:R-:W-:-:S09]  /*14f10*/  ISETP.GE.AND P0, PT, R87, UR4, PT ;  /* 0x0000000457007c0c */ /* 0x000fd2000bf06270 */
[-C--:B0-----:R-:W-:Y:S02]  /*14f20*/  @!P1 LEA R40, P3, R49, R20.reuse, 0x1 ;  /* 0x0000001431289211 */ /* 0x081fe400078608ff */
[C---:B------:R-:W-:Y:S02]  /*14f30*/  @!P2 LEA R42, P4, R46.reuse, R20, 0x1 ;  /* 0x000000142e2aa211 */ /* 0x040fe400078808ff */
[----:B-1----:R-:W-:Y:S01]  /*14f40*/  @!P0 IMAD.WIDE R2, R87, 0x2, R20 ;  /* 0x0000000257028825 */ /* 0x002fe200078e0214 */
[-C--:B------:R-:W-:Y:S02]  /*14f50*/  @!P1 LEA.HI.X R41, R49, R21.reuse, R50, 0x1, P3 ;  /* 0x0000001531299211 */ /* 0x080fe400018f0c32 */
[----:B------:R-:W-:Y:S02]  /*14f60*/  @!P2 LEA.HI.X R43, R46, R21, R48, 0x1, P4 ;  /* 0x000000152e2ba211 */ /* 0x000fe400020f0c30 */
[----:B------:R2:W-:Y:S04]  /*14f70*/  @!P0 ST.E.128 desc[UR40][R2.64], R4 ;  /* 0x0000000402008985 */ /* 0x0005e8000c101d28 */
[----:B------:R2:W-:Y:S04]  /*14f80*/  @!P1 ST.E.128 desc[UR40][R40.64], R12 ;  /* 0x0000000c28009985 */ /* 0x0005e8000c101d28 */
[----:B------:R2:W-:Y:S02]  /*14f90*/  @!P2 ST.E.128 desc[UR40][R42.64], R32 ;  /* 0x000000202a00a985 */ /* 0x0005e4000c101d28 */
.L_x_13271:
[----:B------:R-:W-:Y:S05]  /*14fa0*/  BSYNC B1 ;  /* 0x0000000000017941 */ /* 0x000fea0003800000 */
.L_x_13270:
        /* <DEDUP_REMOVED lines=8> */
[----:B0-----:R-:W-:Y:S02]  /*15030*/  @!P2 LEA R6, P0, R49, R4, 0x1 ;  /* 0x000000043106a211 */ /* 0x001fe400078008ff */
        /* <DEDUP_REMOVED lines=10> */
.L_x_13269:
        /* <DEDUP_REMOVED lines=9> */
[----:B------:R-:W-:Y:S01]  /*15170*/  SHF.R.S32.HI R0, RZ, 0x1f, R21 ;  /* 0x0000001fff007819 */ /* 0x000fe20000011415 */
[----:B------:R1:W5:Y:S01]  /*15180*/  LDL R96, [R1+0xa0] ;  /* 0x0000a00001607983 */ /* 0x0003620000100800 */
[----:B------:R-:W-:Y:S01]  /*15190*/  IMAD.IADD R5, R5, 0x1, R3 ;  /* 0x0000000105057824 */ /* 0x000fe200078e0203 */
[----:B------:R-:W4:Y:S01]  /*151a0*/  @P4 LDC R11, c[0x0][0xbf0] ;  /* 0x0002fc00ff0b4b82 */ /* 0x000f220000000800 */
[----:B------:R-:W-:Y:S01]  /*151b0*/  IMAD.MOV.U32 R3, RZ, RZ, R31 ;  /* 0x000000ffff037224 */ /* 0x000fe200078e001f */
[----:B------:R1:W5:Y:S01]  /*151c0*/  LDL R95, [R1+0x8c] ;  /* 0x00008c00015f7983 */ /* 0x0003620000100800 */
[----:B------:R-:W-:-:S03]  /*151d0*/  IMAD.WIDE.U32 R4, R152, UR4, R4 ;  /* 0x0000000498047c25 */ /* 0x000fc6000f8e0004 */
[----:B------:R1:W5:Y:S01]  /*151e0*/  LDL R94, [R1+0x9c] ;  /* 0x00009c00015e7983 */ /* 0x0003620000100800 */
[----:B------:R-:W-:Y:S01]  /*151f0*/  IMAD R5, R152, UR5, R5 ;  /* 0x0000000598057c24 */ /* 0x000fe2000f8e0205 */
[----:B------:R-:W-:Y:S02]  /*15200*/  ULDC.64 UR4, c[0x0][0xb40] ;  /* 0x0002d00000047ab9 */ /* 0x000fe40000000a00 */
[----:B------:R-:W-:Y:S01]  /*15210*/  IMAD R0, R0, UR4, RZ ;  /* 0x0000000400007c24 */ /* 0x000fe2000f8e02ff */
[----:B------:R1:W5:Y:S01]  /*15220*/  LDL R93, [R1+0x88] ;  /* 0x00008800015d7983 */ /* 0x0003620000100800 */
[----:B------:R-:W-:-:S03]  /*15230*/  IMAD.WIDE.U32 R4, R21, UR4, R4 ;  /* 0x0000000415047c25 */ /* 0x000fc6000f8e0004 */
[----:B------:R1:W5:Y:S01]  /*15240*/  LDL R92, [R1+0x98] ;  /* 0x00009800015c7983 */ /* 0x0003620000100800 */
[----:B------:R-:W-:Y:S01]  /*15250*/  IMAD R7, R21, UR5, R0 ;  /* 0x0000000515077c24 */ /* 0x000fe2000f8e0200 */
[----:B------:R-:W-:Y:S01]  /*15260*/  ULDC.64 UR4, c[0x0][0xb48] ;  /* 0x0002d20000047ab9 */ /* 0x000fe20000000a00 */
[----:B0-----:R-:W-:Y:S01]  /*15270*/  @P4 IMAD.HI.U32 R6, R31, R6, RZ ;  /* 0x000000061f064227 */ /* 0x001fe200078e00ff */
[----:B------:R1:W5:Y:S03]  /*15280*/  LDL R90, [R1+0x94] ;  /* 0x00009400015a7983 */ /* 0x0003660000100800 */
[----:B------:R-:W-:Y:S01]  /*15290*/  IMAD.IADD R5, R5, 0x1, R7 ;  /* 0x0000000105057824 */ /* 0x000fe200078e0207 */
[----:B------:R1:W5:Y:S01]  /*152a0*/  LDL R89, [R1+0x80] ;  /* 0x0000800001597983 */ /* 0x0003620000100800 */
[----:B----4-:R-:W-:Y:S01]  /*152b0*/  @P4 SHF.R.U32.HI R3, RZ, R11, R6 ;  /* 0x0000000bff034219 */ /* 0x010fe20000011606 */
[----:B------:R-:W-:-:S02]  /*152c0*/  IMAD.WIDE.U32 R4, R91, UR4, R4 ;  /* 0x000000045b047c25 */ /* 0x000fc4000f8e0004 */
[----:B------:R1:W5:Y:S01]  /*152d0*/  LDL R88, [R1+0x90] ;  /* 0x0000900001587983 */ /* 0x0003620000100800 */
[----:B------:R-:W-:Y:S01]  /*152e0*/  SHF.R.S32.HI R0, RZ, 0x1f, R3 ;  /* 0x0000001fff007819 */ /* 0x000fe20000011403 */
[----:B------:R-:W-:Y:S02]  /*152f0*/  IMAD R5, R91, UR5, R5 ;  /* 0x000000055b057c24 */ /* 0x000fe4000f8e0205 */
[----:B------:R1:W5:Y:S01]  /*15300*/  LDL R86, [R1+0x7c] ;  /* 0x00007c0001567983 */ /* 0x0003620000100800 */
[----:B------:R-:W-:Y:S01]  /*15310*/  IMAD.MOV R7, RZ, RZ, -R3 ;  /* 0x000000ffff077224 */ /* 0x000fe200078e0a03 */
[----:B------:R-:W-:Y:S01]  /*15320*/  ULDC.64 UR4, c[0x0][0xb28] ;  /* 0x0002ca0000047ab9 */ /* 0x000fe20000000a00 */
[----:B------:R-:W-:Y:S01]  /*15330*/  IMAD R0, R0, UR6, RZ ;  /* 0x0000000600007c24 */ /* 0x000fe2000f8e02ff */
[----:B------:R1:W5:Y:S01]  /*15340*/  LDL R91, [R1+0x84] ;  /* 0x00008400015b7983 */ /* 0x0003620000100800 */
[----:B------:R-:W-:Y:S02]  /*15350*/  IMAD R7, R2, R7, R31 ;  /* 0x0000000702077224 */ /* 0x000fe400078e021f */
[----:B------:R-:W-:-:S02]  /*15360*/  IMAD R11, R3, UR7, R0 ;  /* 0x00000007030b7c24 */ /* 0x000fc4000f8e0200 */
[----:B------:R-:W-:Y:S01]  /*15370*/  IMAD.WIDE.U32 R4, R3, UR6, R4 ;  /* 0x0000000603047c25 */ /* 0x000fe2000f8e0004 */
[----:B------:R-:W-:-:S03]  /*15380*/  SHF.R.S32.HI R0, RZ, 0x1f, R7 ;  /* 0x0000001fff007819 */ /* 0x000fc60000011407 */
        /* <DEDUP_REMOVED lines=11> */
[----:B------:R-:W-:Y:S01]  /*15440*/  BSSY B1, `(.L_x_13273) ;  /* 0x0000040000017945 */ /* 0x000fe20003800000 */
[----:B------:R0:W-:Y:S03]  /*15450*/  SYNCS.ARRIVE.TRANS64.RED.A1T0 RZ, [R2+URZ], RZ ;  /* 0x000000ff02ff79a7 */ /* 0x0001e6000810043f */
[----:B------:R1:W4:Y:S04]  /*15460*/  SHFL.IDX PT, R3, R28, RZ, 0x1c1f ;  /* 0x001c1fff1c037589 */ /* 0x00032800000e0000 */
[----:B0-----:R1:W0:Y:S01]  /*15470*/  SHFL.IDX PT, R2, R20, RZ, 0x1c1f ;  /* 0x001c1fff14027589 */ /* 0x00122200000e0000 */
[----:B--2---:R-:W-:-:S02]  /*15480*/  VIADD R33, R98, 0x8 ;  /* 0x0000000862217836 */ /* 0x004fc40000000000 */
[C---:B------:R-:W-:Y:S02]  /*15490*/  VIADD R35, R98.reuse, 0x10 ;  /* 0x0000001062237836 */ /* 0x040fe40000000000 */
[C---:B------:R-:W-:Y:S02]  /*154a0*/  VIADD R37, R98.reuse, 0x18 ;  /* 0x0000001862257836 */ /* 0x040fe40000000000 */
[C---:B------:R-:W-:Y:S02]  /*154b0*/  VIADD R87, R98.reuse, 0x20 ;  /* 0x0000002062577836 */ /* 0x040fe40000000000 */
[----:B------:R-:W-:Y:S01]  /*154c0*/  VIADD R31, R98, 0x28 ;  /* 0x00000028621f7836 */ /* 0x000fe20000000000 */
[----:B---3--:R-:W-:Y:S02]  /*154d0*/  SHF.R.S32.HI R21, RZ, 0x1f, R97 ;  /* 0x0000001fff157819 */ /* 0x008fe40000011461 */
[----:B------:R-:W-:Y:S02]  /*154e0*/  SHF.R.S32.HI R30, RZ, 0x1f, R33 ;  /* 0x0000001fff1e7819 */ /* 0x000fe40000011421 */
[----:B------:R-:W-:-:S02]  /*154f0*/  SHF.R.S32.HI R32, RZ, 0x1f, R35 ;  /* 0x0000001fff207819 */ /* 0x000fc40000011423 */
        /* <DEDUP_REMOVED lines=10> */
[CC--:B------:R-:W-:Y:S02]  /*155a0*/  @!P1 LEA R4, P6, R33.reuse, R2.reuse, 0x2 ;  /* 0x0000000221049211 */ /* 0x0c0fe400078c10ff */
[----:B------:R-:W-:Y:S02]  /*155b0*/  @!P2 IMAD.WIDE R6, R98, 0x4, R2 ;  /* 0x000000046206a825 */ /* 0x000fe400078e0202 */
[-C--:B------:R-:W-:Y:S02]  /*155c0*/  @!P1 LEA.HI.X R5, R33, R3.reuse, R30, 0x2, P6 ;  /* 0x0000000321059211 */ /* 0x080fe400030f141e */
[----:B------:R-:W-:Y:S01]  /*155d0*/  @!P0 LEA R8, P5, R35, R2, 0x2 ;  /* 0x0000000223088211 */ /* 0x000fe200078a10ff */
[----:B------:R-:W-:Y:S01]  /*155e0*/  @!P2 ST.E.64 desc[UR40][R6.64], R42 ;  /* 0x0000002a0600a985 */ /* 0x000fe2000c101b28 */
[----:B------:R-:W-:Y:S02]  /*155f0*/  ISETP.GE.AND P2, PT, R31, UR4, PT ;  /* 0x000000041f007c0c */ /* 0x000fe4000bf46270 */
[----:B------:R-:W-:Y:S01]  /*15600*/  @!P0 LEA.HI.X R9, R35, R3, R32, 0x2, P5 ;  /* 0x0000000323098211 */ /* 0x000fe200028f1420 */
[----:B------:R0:W-:Y:S01]  /*15610*/  @!P1 ST.E.64 desc[UR40][R4.64], R44 ;  /* 0x0000002c04009985 */ /* 0x0001e2000c101b28 */
[----:B------:R-:W-:-:S02]  /*15620*/  ISETP.GE.AND P1, PT, R97, UR4, PT ;  /* 0x0000000461007c0c */ /* 0x000fc4000bf26270 */
[-C--:B------:R-:W-:Y:S01]  /*15630*/  @!P3 LEA R10, P6, R37, R2.reuse, 0x2 ;  /* 0x00000002250ab211 */ /* 0x080fe200078c10ff */
[----:B------:R1:W-:Y:S01]  /*15640*/  @!P0 ST.E.64 desc[UR40][R8.64], R50 ;  /* 0x0000003208008985 */ /* 0x0003e2000c101b28 */
[-C--:B------:R-:W-:Y:S02]  /*15650*/  @!P4 LEA R12, P5, R87, R2.reuse, 0x2 ;  /* 0x00000002570cc211 */ /* 0x080fe400078a10ff */
[-C--:B------:R-:W-:Y:S02]  /*15660*/  @!P3 LEA.HI.X R11, R37, R3.reuse, R34, 0x2, P6 ;  /* 0x00000003250bb211 */ /* 0x080fe400030f1422 */
[----:B-----5:R-:W-:Y:S02]  /*15670*/  ISETP.GE.AND P0, PT, R95, UR4, PT ;  /* 0x000000045f007c0c */ /* 0x020fe4000bf06270 */
[----:B------:R-:W-:Y:S01]  /*15680*/  @!P4 LEA.HI.X R13, R87, R3, R36, 0x2, P5 ;  /* 0x00000003570dc211 */ /* 0x000fe200028f1424 */
[----:B------:R2:W-:Y:S01]  /*15690*/  @!P3 ST.E.64 desc[UR40][R10.64], R52 ;  /* 0x000000340a00b985 */ /* 0x0005e2000c101b28 */
[----:B------:R-:W-:-:S02]  /*156a0*/  @!P2 LEA R14, P6, R31, R2, 0x2 ;  /* 0x000000021f0ea211 */ /* 0x000fc400078c10ff */
[----:B------:R-:W-:Y:S01]  /*156b0*/  ISETP.GE.AND P3, PT, R93, UR4, PT ;  /* 0x000000045d007c0c */ /* 0x000fe2000bf66270 */
[----:B------:R3:W-:Y:S01]  /*156c0*/  @!P4 ST.E.64 desc[UR40][R12.64], R58 ;  /* 0x0000003a0c00c985 */ /* 0x0007e2000c101b28 */
[-C--:B------:R-:W-:Y:S02]  /*156d0*/  @!P2 LEA.HI.X R15, R31, R3.reuse, R0, 0x2, P6 ;  /* 0x000000031f0fa211 */ /* 0x080fe400030f1400 */
[----:B0-----:R-:W-:Y:S02]  /*156e0*/  @!P1 LEA R4, P4, R97, R2, 0x2 ;  /* 0x0000000261049211 */ /* 0x001fe400078810ff */
[----:B------:R-:W-:Y:S01]  /*156f0*/  ISETP.GE.AND P5, PT, R91, UR4, PT ;  /* 0x000000045b007c0c */ /* 0x000fe2000bfa6270 */
[----:B------:R0:W-:Y:S01]  /*15700*/  @!P2 ST.E.64 desc[UR40][R14.64], R60 ;  /* 0x0000003c0e00a985 */ /* 0x0001e2000c101b28 */
[----:B------:R-:W-:Y:S02]  /*15710*/  @!P1 LEA.HI.X R5, R97, R3, R21, 0x2, P4 ;  /* 0x0000000361059211 */ /* 0x000fe400020f1415 */
[----:B------:R-:W-:-:S02]  /*15720*/  ISETP.GE.AND P4, PT, R89, UR4, PT ;  /* 0x0000000459007c0c */ /* 0x000fc4000bf86270 */
[----:B------:R-:W-:Y:S01]  /*15730*/  ISETP.GE.AND P2, PT, R86, UR4, PT ;  /* 0x0000000456007c0c */ /* 0x000fe2000bf46270 */
[----:B------:R0:W-:Y:S01]  /*15740*/  @!P1 ST.E.64 desc[UR40][R4.64], R66 ;  /* 0x0000004204009985 */ /* 0x0001e2000c101b28 */
[-C--:B-1----:R-:W-:Y:S02]  /*15750*/  @!P0 LEA R8, P6, R95, R2.reuse, 0x2 ;  /* 0x000000025f088211 */ /* 0x082fe400078c10ff */
[----:B------:R-:W-:Y:S02]  /*15760*/  @!P3 LEA R6, P1, R93, R2, 0x2 ;  /* 0x000000025d06b211 */ /* 0x000fe400078210ff */
[-C--:B------:R-:W-:Y:S02]  /*15770*/  @!P0 LEA.HI.X R9, R95, R3.reuse, R96, 0x2, P6 ;  /* 0x000000035f098211 */ /* 0x080fe400030f1460 */
[----:B------:R-:W-:-:S03]  /*15780*/  @!P3 LEA.HI.X R7, R93, R3, R94, 0x2, P1 ;  /* 0x000000035d07b211 */ /* 0x000fc600008f145e */
[----:B------:R0:W-:Y:S01]  /*15790*/  @!P0 ST.E.64 desc[UR40][R8.64], R68 ;  /* 0x0000004408008985 */ /* 0x0001e2000c101b28 */
[-C--:B--2---:R-:W-:Y:S02]  /*157a0*/  @!P5 LEA R10, P0, R91, R2.reuse, 0x2 ;  /* 0x000000025b0ad211 */ /* 0x084fe400078010ff */
[-C--:B---3--:R-:W-:Y:S01]  /*157b0*/  @!P4 LEA R12, P1, R89, R2.reuse, 0x2 ;  /* 0x00000002590cc211 */ /* 0x088fe200078210ff */
[----:B------:R0:W-:Y:S01]  /*157c0*/  @!P3 ST.E.64 desc[UR40][R6.64], R74 ;  /* 0x0000004a0600b985 */ /* 0x0001e2000c101b28 */
[C---:B------:R-:W-:Y:S02]  /*157d0*/  @!P2 LEA R2, P6, R86.reuse, R2, 0x2 ;  /* 0x000000025602a211 */ /* 0x040fe400078c10ff */
[-C--:B------:R-:W-:Y:S02]  /*157e0*/  @!P5 LEA.HI.X R11, R91, R3.reuse, R92, 0x2, P0 ;  /* 0x000000035b0bd211 */ /* 0x080fe400000f145c */
[-C--:B------:R-:W-:Y:S02]  /*157f0*/  @!P4 LEA.HI.X R13, R89, R3.reuse, R90, 0x2, P1 ;  /* 0x00000003590dc211 */ /* 0x080fe400008f145a */
[----:B------:R-:W-:Y:S01]  /*15800*/  @!P2 LEA.HI.X R3, R86, R3, R88, 0x2, P6 ;  /* 0x000000035603a211 */ /* 0x000fe200030f1458 */
[----:B------:R0:W-:Y:S04]  /*15810*/  @!P5 ST.E.64 desc[UR40][R10.64], R76 ;  /* 0x0000004c0a00d985 */ /* 0x0001e8000c101b28 */
[----:B------:R0:W-:Y:S04]  /*15820*/  @!P4 ST.E.64 desc[UR40][R12.64], R82 ;  /* 0x000000520c00c985 */ /* 0x0001e8000c101b28 */
[----:B------:R0:W-:Y:S02]  /*15830*/  @!P2 ST.E.64 desc[UR40][R2.64], R84 ;  /* 0x000000540200a985 */ /* 0x0001e4000c101b28 */
.L_x_13274:
[----:B------:R-:W-:Y:S05]  /*15840*/  BSYNC B1 ;  /* 0x0000000000017941 */ /* 0x000fea0003800000 */
.L_x_13273:
        /* <DEDUP_REMOVED lines=10> */
[-C--:B--2---:R-:W-:Y:S02]  /*158f0*/  @!P3 LEA R4, P0, R33, R2.reuse, 0x2 ;  /* 0x000000022104b211 */ /* 0x084fe400078010ff */
[-C--:B------:R-:W-:Y:S02]  /*15900*/  @!P5 LEA R6, P2, R35, R2.reuse, 0x2 ;  /* 0x000000022306d211 */ /* 0x080fe400078410ff */
[-C--:B-1----:R-:W-:Y:S02]  /*15910*/  @!P3 LEA.HI.X R5, R33, R3.reuse, R30, 0x2, P0 ;  /* 0x000000032105b211 */ /* 0x082fe400000f141e */
[----:B------:R-:W-:Y:S02]  /*15920*/  ISETP.GE.AND P0, PT, R31, UR4, PT ;  /* 0x000000041f007c0c */ /* 0x000fe4000bf06270 */
[----:B------:R-:W-:Y:S01]  /*15930*/  @!P5 LEA.HI.X R7, R35, R3, R32, 0x2, P2 ;  /* 0x000000032307d211 */ /* 0x000fe200010f1420 */
[----:B------:R-:W-:Y:S01]  /*15940*/  @!P6 IMAD.WIDE R8, R98, 0x4, R2 ;  /* 0x000000046208e825 */ /* 0x000fe200078e0202 */
[----:B------:R-:W-:-:S04]  /*15950*/  @!P4 LEA R10, P2, R37, R2, 0x2 ;  /* 0x00000002250ac211 */ /* 0x000fc800078410ff */
[----:B------:R-:W-:Y:S01]  /*15960*/  @!P4 LEA.HI.X R11, R37, R3, R34, 0x2, P2 ;  /* 0x00000003250bc211 */ /* 0x000fe200010f1422 */
[----:B------:R-:W-:Y:S01]  /*15970*/  @!P6 ST.E.64 desc[UR40][R8.64], R46 ;  /* 0x0000002e0800e985 */ /* 0x000fe2000c101b28 */
[----:B------:R-:W-:-:S03]  /*15980*/  @!P1 LEA R12, P2, R87, R2, 0x2 ;  /* 0x00000002570c9211 */ /* 0x000fc600078410ff */
[----:B------:R-:W-:Y:S01]  /*15990*/  @!P3 ST.E.64 desc[UR40][R4.64], R48 ;  /* 0x000000300400b985 */ /* 0x000fe2000c101b28 */
[-C--:B------:R-:W-:Y:S02]  /*159a0*/  @!P1 LEA.HI.X R13, R87, R3.reuse, R36, 0x2, P2 ;  /* 0x00000003570d9211 */ /* 0x080fe400010f1424 */
[----:B------:R-:W-:Y:S01]  /*159b0*/  @!P0 LEA R14, P2, R31, R2, 0x2 ;  /* 0x000000021f0e8211 */ /* 0x000fe200078410ff */
[----:B------:R0:W-:Y:S01]  /*159c0*/  @!P5 ST.E.64 desc[UR40][R6.64], R54 ;  /* 0x000000360600d985 */ /* 0x0001e2000c101b28 */
[----:B-----5:R-:W-:Y:S02]  /*159d0*/  ISETP.GE.AND P3, PT, R93, UR4, PT ;  /* 0x000000045d007c0c */ /* 0x020fe4000bf66270 */
[----:B------:R-:W-:Y:S01]  /*159e0*/  @!P0 LEA.HI.X R15, R31, R3, R0, 0x2, P2 ;  /* 0x000000031f0f8211 */ /* 0x000fe200010f1400 */
[----:B------:R1:W-:Y:S01]  /*159f0*/  @!P4 ST.E.64 desc[UR40][R10.64], R56 ;  /* 0x000000380a00c985 */ /* 0x0003e2000c101b28 */
[----:B------:R-:W-:Y:S02]  /*15a00*/  ISETP.GE.AND P2, PT, R97, UR4, PT ;  /* 0x0000000461007c0c */ /* 0x000fe4000bf46270 */
[----:B------:R-:W-:Y:S01]  /*15a10*/  ISETP.GE.AND P4, PT, R95, UR4, PT ;  /* 0x000000045f007c0c */ /* 0x000fe2000bf86270 */
[----:B------:R2:W-:Y:S01]  /*15a20*/  @!P1 ST.E.64 desc[UR40][R12.64], R62 ;  /* 0x0000003e0c009985 */ /* 0x0005e2000c101b28 */
[----:B------:R-:W-:-:S02]  /*15a30*/  ISETP.GE.AND P1, PT, R91, UR4, PT ;  /* 0x000000045b007c0c */ /* 0x000fc4000bf26270 */
[----:B------:R-:W-:Y:S01]  /*15a40*/  ISETP.GE.AND P5, PT, R89, UR4, PT ;  /* 0x0000000459007c0c */ /* 0x000fe2000bfa6270 */
[----:B------:R2:W-:Y:S02]  /*15a50*/  @!P0 ST.E.64 desc[UR40][R14.64], R64 ;  /* 0x000000400e008985 */ /* 0x0005e4000c101b28 */
[----:B0-----:R-:W-:-:S04]  /*15a60*/  @!P3 LEA R6, P0, R93, R2, 0x2 ;  /* 0x000000025d06b211 */ /* 0x001fc800078010ff */
[-C--:B------:R-:W-:Y:S02]  /*15a70*/  @!P2 LEA R20, P6, R97, R2.reuse, 0x2 ;  /* 0x000000026114a211 */ /* 0x080fe400078c10ff */
[-C--:B------:R-:W-:Y:S02]  /*15a80*/  @!P3 LEA.HI.X R7, R93, R3.reuse, R94, 0x2, P0 ;  /* 0x000000035d07b211 */ /* 0x080fe400000f145e */
[-C--:B------:R-:W-:Y:S02]  /*15a90*/  @!P2 LEA.HI.X R21, R97, R3.reuse, R21, 0x2, P6 ;  /* 0x000000036115a211 */ /* 0x080fe400030f1415 */
[C---:B------:R-:W-:Y:S02]  /*15aa0*/  @!P4 LEA R4, P6, R95.reuse, R2, 0x2 ;  /* 0x000000025f04c211 */ /* 0x040fe400078c10ff */
[----:B------:R-:W-:Y:S01]  /*15ab0*/  ISETP.GE.AND P0, PT, R86, UR4, PT ;  /* 0x0000000456007c0c */ /* 0x000fe2000bf06270 */
[----:B------:R2:W-:Y:S01]  /*15ac0*/  @!P2 ST.E.64 desc[UR40][R20.64], R70 ;  /* 0x000000461400a985 */ /* 0x0005e2000c101b28 */
[----:B------:R-:W-:-:S02]  /*15ad0*/  @!P4 LEA.HI.X R5, R95, R3, R96, 0x2, P6 ;  /* 0x000000035f05c211 */ /* 0x000fc400030f1460 */
[-C--:B------:R-:W-:Y:S02]  /*15ae0*/  @!P1 LEA R8, P2, R91, R2.reuse, 0x2 ;  /* 0x000000025b089211 */ /* 0x080fe400078410ff */
[----:B-1----:R-:W-:Y:S01]  /*15af0*/  @!P5 LEA R10, P6, R89, R2, 0x2 ;  /* 0x00000002590ad211 */ /* 0x002fe200078c10ff */
[----:B------:R2:W-:Y:S01]  /*15b00*/  @!P4 ST.E.64 desc[UR40][R4.64], R72 ;  /* 0x000000480400c985 */ /* 0x0005e2000c101b28 */
[-C--:B------:R-:W-:Y:S02]  /*15b10*/  @!P1 LEA.HI.X R9, R91, R3.reuse, R92, 0x2, P2 ;  /* 0x000000035b099211 */ /* 0x080fe400010f145c */
[----:B------:R-:W-:Y:S01]  /*15b20*/  @!P5 LEA.HI.X R11, R89, R3, R90, 0x2, P6 ;  /* 0x00000003590bd211 */ /* 0x000fe200030f145a */
[----:B------:R2:W-:Y:S04]  /*15b30*/  @!P3 ST.E.64 desc[UR40][R6.64], R78 ;  /* 0x0000004e0600b985 */ /* 0x0005e8000c101b28 */
[----:B------:R2:W-:Y:S04]  /*15b40*/  @!P1 ST.E.64 desc[UR40][R8.64], R80 ;  /* 0x0000005008009985 */ /* 0x0005e8000c101b28 */
[----:B------:R2:W-:Y:S01]  /*15b50*/  @!P5 ST.E.64 desc[UR40][R10.64], R38 ;  /* 0x000000260a00d985 */ /* 0x0005e2000c101b28 */
[----:B------:R-:W-:Y:S05]  /*15b60*/  @P0 BRA `(.L_x_13272) ;  /* 0x0000000800d00947 */ /* 0x000fea0003800000 */
[----:B------:R-:W-:-:S04]  /*15b70*/  LEA R2, P0, R86, R2, 0x2 ;  /* 0x0000000256027211 */ /* 0x000fc800078010ff */
[----:B------:R-:W-:-:S05]  /*15b80*/  LEA.HI.X R3, R86, R3, R88, 0x2, P0 ;  /* 0x0000000356037211 */ /* 0x000fca00000f1458 */
[----:B------:R0:W-:Y:S01]  /*15b90*/  ST.E.64 desc[UR40][R2.64], R40 ;  /* 0x0000002802007985 */ /* 0x0001e2000c101b28 */
[----:B------:R-:W-:Y:S05]  /*15ba0*/  BRA `(.L_x_13272) ;  /* 0x0000000800c07947 */ /* 0x000fea0003800000 */
.L_x_13267:
[----:B------:R-:W1:Y:S01]  /*15bb0*/  LDL.LU R4, [R1+0x5c] ;  /* 0x00005c0001047983 */ /* 0x000e620000300800 */
[----:B------:R-:W-:Y:S01]  /*15bc0*/  ULDC.64 UR6, c[0x0][0xc08] ;  /* 0x0003020000067ab9 */ /* 0x000fe20000000a00 */
[----:B------:R-:W-:Y:S02]  /*15bd0*/  ULDC.64 UR4, c[0x0][0xc00] ;  /* 0x0003000000047ab9 */ /* 0x000fe40000000a00 */
[----:B------:R-:W2:Y:S01]  /*15be0*/  LDL.LU R0, [R1+0x60] ;  /* 0x0000600001007983 */ /* 0x000ea20000300800 */
[----:B------:R-:W-:Y:S01]  /*15bf0*/  ISETP.NE.U32.AND P1, PT, RZ, UR6, PT ;  /* 0x00000006ff007c0c */ /* 0x000fe2000bf25070 */
[----:B------:R-:W-:Y:S01]  /*15c00*/  IMAD.MOV.U32 R15, RZ, RZ, RZ ;  /* 0x000000ffff0f7224 */ /* 0x000fe200078e00ff */
[----:B------:R-:W-:Y:S01]  /*15c10*/  ISETP.NE.U32.AND P0, PT, RZ, UR4, PT ;  /* 0x00000004ff007c0c */ /* 0x000fe2000bf05070 */
[----:B------:R-:W3:Y:S01]  /*15c20*/  S2R R6, SR_TID.X ;  /* 0x0000000000067919 */ /* 0x000ee20000002100 */
[----:B------:R-:W-:Y:S02]  /*15c30*/  ISETP.NE.AND.EX P1, PT, RZ, UR7, PT, P1 ;  /* 0x00000007ff007c0c */ /* 0x000fe4000bf25310 */
[----:B------:R-:W-:-:S02]  /*15c40*/  ISETP.NE.AND.EX P0, PT, RZ, UR5, PT, P0 ;  /* 0x00000005ff007c0c */ /* 0x000fc4000bf05300 */
[----:B-1----:R-:W-:-:S04]  /*15c50*/  IADD3 R2, P2, R4, UR4, RZ ;  /* 0x0000000404027c10 */ /* 0x002fc8000ff5e0ff */
[----:B--2---:R-:W-:-:S05]  /*15c60*/  IADD3.X R3, R0, UR5, RZ, P2, !PT ;  /* 0x0000000500037c10 */ /* 0x004fca00097fe4ff */
[----:B------:R-:W-:Y:S01]  /*15c70*/  @P1 IADD3 R4, P2, R4, UR6, RZ ;  /* 0x0000000604041c10 */ /* 0x000fe2000ff5e0ff */
[----:B------:R-:W-:Y:S01]  /*15c80*/  ULDC UR4, c[0x0][0xa88] ;  /* 0x0002a20000047ab9 */ /* 0x000fe20000000800 */
[----:B------:R1:W5:Y:S02]  /*15c90*/  @P0 LDG.E R15, desc[UR40][R2.64] ;  /* 0x00000028020f0981 */ /* 0x000364000c1e1900 */
[----:B0-----:R-:W-:Y:S01]  /*15ca0*/  @P1 IADD3.X R5, R0, UR7, RZ, P2, !PT ;  /* 0x0000000700051c10 */ /* 0x001fe200097fe4ff */
[----:B------:R-:W-:Y:S02]  /*15cb0*/  IMAD.U32 R0, RZ, RZ, UR4 ;  /* 0x00000004ff007e24 */ /* 0x000fe4000f8e00ff */
[----:B---3--:R-:W-:-:S04]  /*15cc0*/  VIADD R30, R6, 0xffffff80 ;  /* 0xffffff80061e7836 */ /* 0x008fc80000000000 */
[----:B------:R1:W5:Y:S01]  /*15cd0*/  @P1 LDG.E R0, desc[UR40][R4.64] ;  /* 0x0000002804001981 */ /* 0x000362000c1e1900 */
[----:B------:R-:W-:Y:S02]  /*15ce0*/  ISETP.GT.AND P3, PT, R30, 0xbf, PT ;  /* 0x000000bf1e00780c */ /* 0x000fe40003f64270 */
[----:B------:R-:W-:Y:S01]  /*15cf0*/  ISETP.GT.AND P2, PT, R88, 0x1, PT ;  /* 0x000000015800780c */ /* 0x000fe20003f44270 */
[----:B------:R-:W-:-:S12]  /*15d00*/  @P1 BRA `(.L_x_13275) ;  /* 0x0000000000101947 */ /* 0x000fd80003800000 */
[----:B------:R-:W-:Y:S05]  /*15d10*/  @!P0 BRA `(.L_x_13275) ;  /* 0x00000000000c8947 */ /* 0x000fea0003800000 */
[----:B-1----:R-:W2:Y:S04]  /*15d20*/  LDG.E R5, desc[UR40][R2.64] ;  /* 0x0000002802057981 */ /* 0x002ea8000c1e1900 */
[----:B-----5:R-:W2:Y:S02]  /*15d30*/  LDG.E R0, desc[UR40][R2.64+0x4] ;  /* 0x0000042802007981 */ /* 0x020ea4000c1e1900 */
[----:B--2---:R-:W-:-:S07]  /*15d40*/  IMAD.IADD R0, R0, 0x1, -R5 ;  /* 0x0000000100007824 */ /* 0x004fce00078e0a05 */
.L_x_13275:
        /* <DEDUP_REMOVED lines=57> */
.L_x_13277:
[----:B------:R-:W-:Y:S05]  /*160e0*/  BSYNC B1 ;  /* 0x0000000000017941 */ /* 0x000fea0003800000 */
.L_x_13276:
        /* <DEDUP_REMOVED lines=34> */
[----:B------:R-:W-:-:S04]  /*16310*/  IMAD.IADD R8, R13, 0x1, R4 ;  /* 0x000000010d087824 */ /* 0x000fc800078e0204 */
[----:B0-----:R-:W-:-:S04]  /*16320*/  @P0 IMAD.HI.U32 R4, R8, R7, RZ ;  /* 0x0000000708040227 */ /* 0x001fc800078e00ff */
[----:B------:R-:W-:Y:S01]  /*16330*/  IMAD.MOV.U32 R5, RZ, RZ, R8 ;  /* 0x000000ffff057224 */ /* 0x000fe200078e0008 */
[----:B--2---:R-:W-:Y:S01]  /*16340*/  @P0 SHF.R.U32.HI R5, RZ, R9, R4 ;  /* 0x00000009ff050219 */ /* 0x004fe20000011604 */
        /* <DEDUP_REMOVED lines=28> */
[CC--:B0-----:R-:W-:Y:S02]  /*16510*/  @!P3 LEA R8, P0, R21.reuse, R2.reuse, 0x1 ;  /* 0x000000021508b211 */ /* 0x0c1fe400078008ff */
[----:B------:R-:W-:Y:S02]  /*16520*/  @!P4 LEA R12, P1, R10, R2, 0x1 ;  /* 0x000000020a0cc211 */ /* 0x000fe400078208ff */
[----:B--2---:R-:W-:Y:S01]  /*16530*/  @!P2 IMAD.WIDE R6, R30, 0x2, R2 ;  /* 0x000000021e06a825 */ /* 0x004fe200078e0202 */
[-C--:B------:R-:W-:Y:S02]  /*16540*/  @!P3 LEA.HI.X R9, R21, R3.reuse, R28, 0x1, P0 ;  /* 0x000000031509b211 */ /* 0x080fe400000f0c1c */
[----:B------:R-:W-:Y:S02]  /*16550*/  @!P4 LEA.HI.X R13, R10, R3, R14, 0x1, P1 ;  /* 0x000000030a0dc211 */ /* 0x000fe400008f0c0e */
[----:B------:R3:W-:Y:S04]  /*16560*/  @!P2 ST.E.128 desc[UR40][R6.64], RZ ;  /* 0x000000ff0600a985 */ /* 0x0007e8000c101d28 */
[----:B------:R3:W-:Y:S04]  /*16570*/  @!P3 ST.E.128 desc[UR40][R8.64], RZ ;  /* 0x000000ff0800b985 */ /* 0x0007e8000c101d28 */
[----:B------:R3:W-:Y:S02]  /*16580*/  @!P4 ST.E.128 desc[UR40][R12.64], RZ ;  /* 0x000000ff0c00c985 */ /* 0x0007e4000c101d28 */
.L_x_13279:
[----:B------:R-:W-:Y:S05]  /*16590*/  BSYNC B1 ;  /* 0x0000000000017941 */ /* 0x000fea0003800000 */
.L_x_13278:
        /* <DEDUP_REMOVED lines=9> */
[CC--:B0--3--:R-:W-:Y:S02]  /*16630*/  @!P3 LEA R6, P0, R21.reuse, R2.reuse, 0x1 ;  /* 0x000000021506b211 */ /* 0x0c9fe400078008ff */
[----:B------:R-:W-:Y:S02]  /*16640*/  @!P4 LEA R8, P1, R10, R2, 0x1 ;  /* 0x000000020a08c211 */ /* 0x000fe400078208ff */
[----:B-1--4-:R-:W-:Y:S01]  /*16650*/  @!P2 IMAD.WIDE R4, R30, 0x2, R2 ;  /* 0x000000021e04a825 */ /* 0x012fe200078e0202 */
[-C--:B------:R-:W-:Y:S02]  /*16660*/  @!P3 LEA.HI.X R7, R21, R3.reuse, R28, 0x1, P0 ;  /* 0x000000031507b211 */ /* 0x080fe400000f0c1c */
[----:B------:R-:W-:Y:S02]  /*16670*/  @!P4 LEA.HI.X R9, R10, R3, R14, 0x1, P1 ;  /* 0x000000030a09c211 */ /* 0x000fe400008f0c0e */
[----:B------:R2:W-:Y:S04]  /*16680*/  @!P2 ST.E.128 desc[UR40][R4.64], RZ ;  /* 0x000000ff0400a985 */ /* 0x0005e8000c101d28 */
[----:B------:R2:W-:Y:S04]  /*16690*/  @!P3 ST.E.128 desc[UR40][R6.64], RZ ;  /* 0x000000ff0600b985 */ /* 0x0005e8000c101d28 */
[----:B------:R2:W-:Y:S02]  /*166a0*/  @!P4 ST.E.128 desc[UR40][R8.64], RZ ;  /* 0x000000ff0800c985 */ /* 0x0005e4000c101d28 */
.L_x_13272:
[----:B------:R-:W-:Y:S05]  /*166b0*/  BSYNC B0 ;  /* 0x0000000000007941 */ /* 0x000fea0003800000 */
.L_x_13266:
[----:B------:R-:W-:Y:S02]  /*166c0*/  ULDC UR4, c[0x0][0xc3c] ;  /* 0x00030f0000047ab9 */ /* 0x000fe40000000800 */
[----:B------:R-:W-:-:S13]  /*166d0*/  ISETP.GE.AND P0, PT, R27, UR4, PT ;  /* 0x000000041b007c0c */ /* 0x000fda000bf06270 */
[----:B------:R-:W-:Y:S05]  /*166e0*/  @!P0 BRA `(.L_x_13280) ;  /* 0xfffffea800f08947 */ /* 0x000fea000383ffff */
[----:B------:R-:W-:Y:S05]  /*166f0*/  BRA `(.L_x_13138) ;  /* 0x0000008000e47947 */ /* 0x000fea0003800000 */
.L_x_13136:
        /* <DEDUP_REMOVED lines=15> */
[----:B-1----:R-:W-:Y:S02]  /*167f0*/  IMAD.MOV.U32 R25, RZ, RZ, RZ ;  /* 0x000000ffff197224 */ /* 0x002fe400078e00ff */
[----:B------:R-:W-:Y:S01]  /*16800*/  IMAD.MOV.U32 R8, RZ, RZ, RZ ;  /* 0x000000ffff087224 */ /* 0x000fe200078e00ff */
[----:B------:R-:W1:Y:S01]  /*16810*/  S2UR UR6, SR_CTAID.X ;  /* 0x00000000000679c3 */ /* 0x000e620000002500 */
        /* <DEDUP_REMOVED lines=40> */
.L_x_13284:
        /* <DEDUP_REMOVED lines=37> */
.L_x_13282:
        /* <DEDUP_REMOVED lines=13> */
.L_x_13285:
[----:B-1----:R-:W-:Y:S02]  /*16dc0*/  IMAD R24, R24, UR5, R5 ;  /* 0x0000000518187c24 */ /* 0x002fe4000f8e0205 */
[----:B------:R-:W-:-:S03]  /*16dd0*/  VIADD R27, R27, UR4 ;  /* 0x000000041b1b7c36 */ /* 0x000fc60008000000 */
[----:B------:R-:W-:Y:S01]  /*16de0*/  IADD3 R4, -R24, UR6, RZ ;  /* 0x0000000618047c10 */ /* 0x000fe2000fffe1ff */
[----:B------:R-:W-:Y:S06]  /*16df0*/  @!P1 BRA `(.L_x_13286) ;  /* 0x0000000000e49947 */ /* 0x000fec0003800000 */
[----:B--2---:R-:W-:Y:S02]  /*16e00*/  IABS R7, R25 ;  /* 0x0000001900077213 */ /* 0x004fe40000000000 */
[----:B------:R-:W-:Y:S02]  /*16e10*/  IABS R5, R8 ;  /* 0x0000000800057213 */ /* 0x000fe40000000000 */
[----:B------:R-:W1:Y:S08]  /*16e20*/  I2F.RP R9, R7 ;  /* 0x0000000700097306 */ /* 0x000e700000209400 */
[----:B-1----:R-:W0:Y:S02]  /*16e30*/  MUFU.RCP R9, R9 ;  /* 0x0000000900097308 */ /* 0x002e240000001000 */
[----:B0-----:R-:W-:-:S06]  /*16e40*/  VIADD R2, R9, 0xffffffe ;  /* 0x0ffffffe09027836 */ /* 0x001fcc0000000000 */
[----:B------:R-:W0:Y:S08]  /*16e50*/  I2F.RP R9, R5 ;  /* 0x0000000500097306 */ /* 0x000e300000209400 */
[----:B------:R1:W2:Y:S08]  /*16e60*/  F2I.FTZ.U32.TRUNC.NTZ R3, R2 ;  /* 0x0000000200037305 */ /* 0x0002b0000021f000 */
[----:B0-----:R-:W0:Y:S01]  /*16e70*/  MUFU.RCP R9, R9 ;  /* 0x0000000900097308 */ /* 0x001e220000001000 */
[----:B-1----:R-:W-:-:S02]  /*16e80*/  IMAD.MOV.U32 R2, RZ, RZ, RZ ;  /* 0x000000ffff027224 */ /* 0x002fc400078e00ff */
[----:B--2---:R-:W-:-:S04]  /*16e90*/  IMAD.MOV R10, RZ, RZ, -R3 ;  /* 0x000000ffff0a7224 */ /* 0x004fc800078e0a03 */
[----:B------:R-:W-:Y:S01]  /*16ea0*/  IMAD R11, R10, R7, RZ ;  /* 0x000000070a0b7224 */ /* 0x000fe200078e02ff */
[----:B------:R-:W-:-:S03]  /*16eb0*/  IABS R10, R4 ;  /* 0x00000004000a7213 */ /* 0x000fc60000000000 */
[----:B------:R-:W-:Y:S01]  /*16ec0*/  IMAD.HI.U32 R3, R3, R11, R2 ;  /* 0x0000000b03037227 */ /* 0x000fe200078e0002 */
[----:B------:R-:W-:-:S05]  /*16ed0*/  IABS R11, R25 ;  /* 0x00000019000b7213 */ /* 0x000fca0000000000 */
[----:B------:R-:W-:Y:S02]  /*16ee0*/  IMAD.MOV R11, RZ, RZ, -R11 ;  /* 0x000000ffff0b7224 */ /* 0x000fe400078e0a0b */
[----:B------:R-:W-:-:S04]  /*16ef0*/  IMAD.HI.U32 R2, R3, R10, RZ ;  /* 0x0000000a03027227 */ /* 0x000fc800078e00ff */
[----:B------:R-:W-:Y:S02]  /*16f00*/  IMAD R10, R2, R11, R10 ;  /* 0x0000000b020a7224 */ /* 0x000fe400078e020a */
[----:B0-----:R-:W-:-:S03]  /*16f10*/  VIADD R3, R9, 0xffffffe ;  /* 0x0ffffffe09037836 */ /* 0x001fc60000000000 */
[----:B------:R-:W-:-:S03]  /*16f20*/  ISETP.GT.U32.AND P1, PT, R7, R10, PT ;  /* 0x0000000a0700720c */ /* 0x000fc60003f24070 */
[----:B------:R-:W0:Y:S10]  /*16f30*/  F2I.FTZ.U32.TRUNC.NTZ R3, R3 ;  /* 0x0000000300037305 */ /* 0x000e34000021f000 */
[----:B------:R-:W-:-:S02]  /*16f40*/  @!P1 IMAD.IADD R10, R10, 0x1, -R7 ;  /* 0x000000010a0a9824 */ /* 0x000fc400078e0a07 */
[----:B------:R-:W-:Y:S01]  /*16f50*/  @!P1 VIADD R2, R2, 0x1 ;  /* 0x0000000102029836 */ /* 0x000fe20000000000 */
[----:B------:R-:W-:Y:S02]  /*16f60*/  ISETP.NE.AND P1, PT, R25, RZ, PT ;  /* 0x000000ff1900720c */ /* 0x000fe40003f25270 */
[----:B------:R-:W-:Y:S01]  /*16f70*/  ISETP.GE.U32.AND P0, PT, R10, R7, PT ;  /* 0x000000070a00720c */ /* 0x000fe20003f06070 */
[----:B0-----:R-:W-:Y:S01]  /*16f80*/  IMAD.MOV R9, RZ, RZ, -R3 ;  /* 0x000000ffff097224 */ /* 0x001fe200078e0a03 */
[----:B------:R-:W-:-:S04]  /*16f90*/  LOP3.LUT R7, R4, R25, RZ, 0x3c, !PT ;  /* 0x0000001904077212 */ /* 0x000fc800078e3cff */
[----:B------:R-:W-:-:S07]  /*16fa0*/  ISETP.GE.AND P2, PT, R7, RZ, PT ;  /* 0x000000ff0700720c */ /* 0x000fce0003f46270 */
[----:B------:R-:W-:-:S04]  /*16fb0*/  @P0 VIADD R2, R2, 0x1 ;  /* 0x0000000102020836 */ /* 0x000fc80000000000 */
[----:B------:R-:W-:Y:S02]  /*16fc0*/  IMAD.MOV.U32 R7, RZ, RZ, R2 ;  /* 0x000000ffff077224 */ /* 0x000fe400078e0002 */
[----:B------:R-:W-:Y:S02]  /*16fd0*/  IMAD.MOV.U32 R2, RZ, RZ, R9 ;  /* 0x000000ffff027224 */ /* 0x000fe400078e0009 */
[----:B------:R-:W-:Y:S01]  /*16fe0*/  @!P2 IMAD.MOV R7, RZ, RZ, -R7 ;  /* 0x000000ffff07a224 */ /* 0x000fe200078e0a07 */
[----:B------:R-:W-:Y:S01]  /*16ff0*/  @!P1 LOP3.LUT R7, RZ, R25, RZ, 0x33, !PT ;  /* 0x00000019ff079212 */ /* 0x000fe200078e33ff */
        /* <DEDUP_REMOVED lines=25> */
.L_x_13286:
        /* <DEDUP_REMOVED lines=60> */
.L_x_13287:
[----:B------:R-:W-:-:S05]  /*17550*/  LOP3.LUT R2, RZ, R2, RZ, 0x33, !PT ;  /* 0x00000002ff027212 */ /* 0x000fca00078e33ff */
[----:B------:R-:W-:Y:S01]  /*17560*/  IMAD.IADD R25, R25, 0x1, R2 ;  /* 0x0000000119197824 */ /* 0x000fe200078e0202 */
[----:B------:R-:W-:Y:S06]  /*17570*/  BRA `(.L_x_13288) ;  /* 0x00000000000c7947 */ /* 0x000fec0003800000 */
.L_x_13283:
[----:B------:R-:W-:Y:S02]  /*17580*/  IMAD.MOV.U32 R25, RZ, RZ, RZ ;  /* 0x000000ffff197224 */ /* 0x000fe400078e00ff */
[----:B------:R-:W-:Y:S02]  /*17590*/  IMAD.U32 R24, RZ, RZ, UR6 ;  /* 0x00000006ff187e24 */ /* 0x000fe4000f8e00ff */
[----:B------:R-:W-:-:S07]  /*175a0*/  IMAD.MOV.U32 R26, RZ, RZ, RZ ;  /* 0x000000ffff1a7224 */ /* 0x000fce00078e00ff */
.L_x_13288:
[----:B------:R-:W-:-:S13]  /*175b0*/  ISETP.NE.AND P0, PT, R0, RZ, PT ;  /* 0x000000ff0000720c */ /* 0x000fda0003f05270 */
[----:B------:R-:W0:Y:S01]  /*175c0*/  @!P0 S2R R3, SR_CgaCtaId ;  /* 0x0000000000038919 */ /* 0x000e220000008800 */
[----:B------:R-:W-:-:S04]  /*175d0*/  @!P0 MOV R0, 0x400 ;  /* 0x0000040000008802 */ /* 0x000fc80000000f00 */
[----:B0-----:R-:W-:-:S05]  /*175e0*/  @!P0 LEA R0, R3, R0, 0x18 ;  /* 0x0000000003008211 */ /* 0x001fca00078ec0ff */
[----:B------:R2:W-:Y:S01]  /*175f0*/  @!P0 STS.128 [R0+0x19cd0], R24 ;  /* 0x019cd01800008388 */ /* 0x0005e20000000c00 */
[----:B------:R-:W-:Y:S06]  /*17600*/  BAR.ARV 0x5, 0x200 ;  /* 0x0148000000007b1d */ /* 0x000fec0000002000 */
.L_x_13281:
[----:B--2---:R-:W-:Y:S01]  /*17610*/  IMAD.MOV.U32 R0, RZ, RZ, 0x1 ;  /* 0x00000001ff007424 */ /* 0x004fe200078e00ff */
[----:B------:R-:W-:Y:S01]  /*17620*/  ULDC UR4, c[0x0][0xc3c] ;  /* 0x00030f0000047ab9 */ /* 0x000fe20000000800 */
[----:B------:R-:W-:Y:S01]  /*17630*/  IMAD.MOV.U32 R19, RZ, RZ, RZ ;  /* 0x000000ffff137224 */ /* 0x000fe200078e00ff */
[----:B-1----:R-:W-:Y:S02]  /*17640*/  ISETP.GE.AND P0, PT, R27, UR4, PT ;  /* 0x000000041b007c0c */ /* 0x002fe4000bf06270 */
[----:B------:R1:W-:Y:S04]  /*17650*/  STL [R1], R0 ;  /* 0x0000000001007387 */ /* 0x0003e80000100800 */
[----:B------:R1:W-:Y:S07]  /*17660*/  STL [R1+0x58], RZ ;  /* 0x000058ff01007387 */ /* 0x0003ee0000100800 */
[----:B------:R-:W-:Y:S05]  /*17670*/  @P0 BRA `(.L_x_13289) ;  /* 0x0000007000000947 */ /* 0x000fea0003800000 */
[----:B------:R-:W2:Y:S01]  /*17680*/  LDL R10, [R1+0x30] ;  /* 0x00003000010a7983 */ /* 0x000ea20000100800 */
[----:B------:R-:W0:Y:S01]  /*17690*/  S2R R14, SR_TID.X ;  /* 0x00000000000e7919 */ /* 0x000e220000002100 */
[----:B------:R-:W3:Y:S01]  /*176a0*/  S2UR UR4, SR_CgaCtaId ;  /* 0x00000000000479c3 */ /* 0x000ee20000008800 */
[----:B------:R-:W-:Y:S02]  /*176b0*/  IMAD.SHL.U32 R7, R6, 0x800, RZ ;  /* 0x0000080006077824 */ /* 0x000fe400078e00ff */
[C---:B0-----:R-:W-:Y:S01]  /*176c0*/  IMAD.SHL.U32 R2, R14.reuse, 0x20, RZ ;  /* 0x000000200e027824 */ /* 0x041fe200078e00ff */
[C---:B------:R-:W-:Y:S01]  /*176d0*/  LOP3.LUT R12, R14.reuse, 0x7f, RZ, 0xc0, !PT ;  /* 0x0000007f0e0c7812 */ /* 0x040fe200078ec0ff */
[----:B-1----:R-:W-:Y:S01]  /*176e0*/  IMAD.SHL.U32 R0, R14, 0x10, RZ ;  /* 0x000000100e007824 */ /* 0x002fe200078e00ff */
[----:B------:R-:W-:Y:S02]  /*176f0*/  SHF.R.U32.HI R4, RZ, 0x1, R14 ;  /* 0x00000001ff047819 */ /* 0x000fe4000001160e */
[----:B------:R-:W-:Y:S01]  /*17700*/  LOP3.LUT R3, R2, 0x80, RZ, 0xc0, !PT ;  /* 0x0000008002037812 */ /* 0x000fe200078ec0ff */
[----:B------:R-:W-:Y:S01]  /*17710*/  IMAD.SHL.U32 R5, R12, 0x10, RZ ;  /* 0x000000100c057824 */ /* 0x000fe200078e00ff */
[----:B------:R-:W-:-:S02]  /*17720*/  LOP3.LUT R28, R2, 0x360, RZ, 0xc0, !PT ;  /* 0x00000360021c7812 */ /* 0x000fc400078ec0ff */
[----:B------:R-:W-:Y:S02]  /*17730*/  LOP3.LUT R2, R0, 0x60, RZ, 0xc0, !PT ;  /* 0x0000006000027812 */ /* 0x000fe400078ec0ff */
[----:B------:R-:W-:Y:S02]  /*17740*/  LOP3.LUT R3, R3, 0x10, R4, 0xf8, !PT ;  /* 0x0000001003037812 */ /* 0x000fe400078ef804 */
[----:B------:R-:W-:Y:S02]  /*17750*/  LOP3.LUT R4, R4, 0x20, RZ, 0xc0, !PT ;  /* 0x0000002004047812 */ /* 0x000fe400078ec0ff */
[--C-:B------:R-:W-:Y:S01]  /*17760*/  LOP3.LUT R11, R2, 0x700, R5.reuse, 0xf8, !PT ;  /* 0x00000700020b7812 */ /* 0x100fe200078ef805 */
[----:B------:R-:W-:Y:S01]  /*17770*/  IMAD.SHL.U32 R2, R14, 0x80, RZ ;  /* 0x000000800e027824 */ /* 0x000fe200078e00ff */
[----:B------:R-:W-:Y:S02]  /*17780*/  LOP3.LUT R28, R28, 0x400, R5, 0xf8, !PT ;  /* 0x000004001c1c7812 */ /* 0x000fe400078ef805 */
[----:B------:R-:W-:Y:S01]  /*17790*/  LOP3.LUT R5, R4, 0x10, R14, 0xf8, !PT ;  /* 0x0000001004057812 */ /* 0x000fe200078ef80e */
[----:B------:R-:W-:Y:S01]  /*177a0*/  IMAD.SHL.U32 R9, R14, 0x2, RZ ;  /* 0x000000020e097824 */ /* 0x000fe200078e00ff */
[----:B------:R-:W-:Y:S01]  /*177b0*/  LOP3.LUT R4, R0, 0x90, RZ, 0xc0, !PT ;  /* 0x0000009000047812 */ /* 0x000fe200078ec0ff */
[----:B------:R-:W-:Y:S01]  /*177c0*/  IMAD.SHL.U32 R6, R14, 0x4, RZ ;  /* 0x000000040e067824 */ /* 0x000fe200078e00ff */
[----:B------:R-:W-:-:S02]  /*177d0*/  LOP3.LUT R5, R5, 0x380, R2, 0xf8, !PT ;  /* 0x0000038005057812 */ /* 0x000fc400078ef802 */
[----:B------:R-:W-:Y:S02]  /*177e0*/  LOP3.LUT R2, R2, 0x400, RZ, 0xc0, !PT ;  /* 0x0000040002027812 */ /* 0x000fe400078ec0ff */
[----:B------:R-:W-:Y:S02]  /*177f0*/  LOP3.LUT P0, RZ, R14, 0x4, RZ, 0xc0, !PT ;  /* 0x000000040eff7812 */ /* 0x000fe4000780c0ff */
[----:B------:R-:W-:Y:S02]  /*17800*/  LOP3.LUT R4, R4, 0x10, R9, 0x78, !PT ;  /* 0x0000001004047812 */ /* 0x000fe400078e7809 */
[----:B------:R-:W-:Y:S02]  /*17810*/  LOP3.LUT R2, R2, 0x800, R7, 0xf8, !PT ;  /* 0x0000080002027812 */ /* 0x000fe400078ef807 */
[----:B------:R-:W-:Y:S02]  /*17820*/  LOP3.LUT R5, R5, 0x70, R0, 0x78, !PT ;  /* 0x0000007005057812 */ /* 0x000fe400078e7800 */
[----:B------:R-:W-:-:S02]  /*17830*/  LOP3.LUT R3, R3, 0x10, R6, 0x78, !PT ;  /* 0x0000001003037812 */ /* 0x000fc400078e7806 */
[----:B------:R-:W-:Y:S02]  /*17840*/  LOP3.LUT R8, R11, R4, RZ, 0xfc, !PT ;  /* 0x000000040b087212 */ /* 0x000fe400078efcff */
[----:B------:R-:W-:Y:S02]  /*17850*/  LOP3.LUT R13, R2, R5, RZ, 0xfc, !PT ;  /* 0x00000005020d7212 */ /* 0x000fe400078efcff */
[----:B------:R-:W-:Y:S01]  /*17860*/  LOP3.LUT R28, R28, R3, RZ, 0xfc, !PT ;  /* 0x000000031c1c7212 */ /* 0x000fe200078efcff */
[----:B------:R-:W-:Y:S01]  /*17870*/  IMAD.SHL.U32 R2, R14, 0x40, RZ ;  /* 0x000000400e027824 */ /* 0x000fe200078e00ff */
[----:B------:R-:W-:Y:S01]  /*17880*/  STL [R1+0x24], R8 ;  /* 0x0000240801007387 */ /* 0x000fe20000100800 */
[----:B---3--:R-:W-:Y:S01]  /*17890*/  IMAD.U32 R5, RZ, RZ, UR4 ;  /* 0x00000004ff057e24 */ /* 0x008fe2000f8e00ff */
[----:B------:R-:W-:Y:S01]  /*178a0*/  MOV R17, 0x400 ;  /* 0x0000040000117802 */ /* 0x000fe20000000f00 */
[C---:B------:R-:W-:Y:S01]  /*178b0*/  VIADD R4, R13.reuse, 0x40 ;  /* 0x000000400d047836 */ /* 0x040fe20000000000 */
[----:B------:R-:W-:Y:S01]  /*178c0*/  STL [R1+0x4], R13 ;  /* 0x0000040d01007387 */ /* 0x000fe20000100800 */
[----:B------:R-:W-:Y:S01]  /*178d0*/  @P0 VIADD R4, R13, 0xffffffc0 ;  /* 0xffffffc00d040836 */ /* 0x000fe20000000000 */
[----:B------:R-:W-:-:S02]  /*178e0*/  LEA R17, R5, R17, 0x18 ;  /* 0x0000001105117211 */ /* 0x000fc400078ec0ff */
[----:B------:R-:W-:Y:S01]  /*178f0*/  LOP3.LUT R0, R0, 0x10, RZ, 0xc0, !PT ;  /* 0x0000001000007812 */ /* 0x000fe200078ec0ff */
[----:B------:R-:W-:Y:S01]  /*17900*/  BSSY B7, `(.L_x_13289) ;  /* 0x00006d7000077945 */ /* 0x000fe20003800000 */
[----:B------:R-:W-:Y:S02]  /*17910*/  IMAD.MOV.U32 R29, RZ, RZ, RZ ;  /* 0x000000ffff1d7224 */ /* 0x000fe400078e00ff */
[----:B------:R-:W-:Y:S01]  /*17920*/  IMAD.MOV.U32 R19, RZ, RZ, RZ ;  /* 0x000000ffff137224 */ /* 0x000fe200078e00ff */
[----:B------:R-:W-:Y:S01]  /*17930*/  ULDC.64 UR38, c[0x0][0x198] ;  /* 0x0000660000267ab9 */ /* 0x000fe20000000a00 */
[----:B------:R-:W-:Y:S01]  /*17940*/  ULDC UR36, c[0x0][0xc] ;  /* 0x0000030000247ab9 */ /* 0x000fe20000000800 */
[----:B--2---:R-:W-:-:S05]  /*17950*/  LOP3.LUT R3, R10, 0x2, RZ, 0xfc, !PT ;  /* 0x000000020a037812 */ /* 0x004fca00078efcff */
[----:B------:R0:W-:Y:S04]  /*17960*/  STL [R1+0x60], R3 ;  /* 0x0000600301007387 */ /* 0x0001e80000100800 */
[----:B------:R1:W-:Y:S01]  /*17970*/  STL [R1+0x1c], R5 ;  /* 0x00001c0501007387 */ /* 0x0003e20000100800 */
[----:B0-----:R-:W-:Y:S02]  /*17980*/  LOP3.LUT R3, R2, 0x40, RZ, 0xc0, !PT ;  /* 0x0000004002037812 */ /* 0x001fe400078ec0ff */
[----:B------:R-:W-:Y:S01]  /*17990*/  SHF.R.U32.HI R2, RZ, 0x1, R12 ;  /* 0x00000001ff027819 */ /* 0x000fe2000001160c */
[----:B------:R0:W-:Y:S01]  /*179a0*/  STL [R1+0x20], R4 ;  /* 0x0000200401007387 */ /* 0x0001e20000100800 */
[----:B-1----:R-:W-:Y:S02]  /*179b0*/  LOP3.LUT R5, R10, 0x1, RZ, 0xfc, !PT ;  /* 0x000000010a057812 */ /* 0x002fe400078efcff */
[----:B------:R-:W-:Y:S01]  /*179c0*/  LOP3.LUT R3, R2, R3, RZ, 0xfc, !PT ;  /* 0x0000000302037212 */ /* 0x000fe200078efcff */
[----:B------:R-:W-:-:S02]  /*179d0*/  IMAD.IADD R3, R17, 0x1, R8 ;  /* 0x0000000111037824 */ /* 0x000fc400078e0208 */
[----:B------:R1:W-:Y:S01]  /*179e0*/  STL [R1+0x50], R5 ;  /* 0x0000500501007387 */ /* 0x0003e20000100800 */
[----:B0-----:R-:W-:-:S03]  /*179f0*/  IMAD.MOV.U32 R4, RZ, RZ, 0x1 ;  /* 0x00000001ff047424 */ /* 0x001fc600078e00ff */
[----:B------:R1:W-:Y:S04]  /*17a00*/  STL [R1+0x58], RZ ;  /* 0x000058ff01007387 */ /* 0x0003e80000100800 */
[----:B------:R1:W-:Y:S04]  /*17a10*/  STL [R1+0x8], R4 ;  /* 0x0000080401007387 */ /* 0x0003e80000100800 */
[----:B------:R1:W-:Y:S04]  /*17a20*/  STL [R1], R4 ;  /* 0x0000000401007387 */ /* 0x0003e80000100800 */
[----:B------:R1:W-:Y:S01]  /*17a30*/  STL [R1+0x40], R3 ;  /* 0x0000400301007387 */ /* 0x0003e20000100800 */
[----:B------:R-:W-:-:S02]  /*17a40*/  LOP3.LUT R2, R0, 0x20, RZ, 0xfc, !PT ;  /* 0x0000002000027812 */ /* 0x000fc400078efcff */
[----:B------:R-:W-:Y:S02]  /*17a50*/  LOP3.LUT R0, R0, 0x40, RZ, 0xfc, !PT ;  /* 0x0000004000007812 */ /* 0x000fe400078efcff */
[C---:B------:R-:W-:Y:S02]  /*17a60*/  LOP3.LUT R2, R28.reuse, 0x1800, RZ, 0xfc, !PT ;  /* 0x000018001c027812 */ /* 0x040fe400078efcff */
[----:B------:R-:W-:-:S07]  /*17a70*/  LOP3.LUT R0, R28, 0x2800, RZ, 0xfc, !PT ;  /* 0x000028001c007812 */ /* 0x000fce00078efcff */
.L_x_13411:
[----:B01--4-:R-:W0:Y:S02]  /*17a80*/  LDC.64 R2, c[0x0][0xc88] ;  /* 0x00032200ff027b82 */ /* 0x013e240000000a00 */
        /* <DEDUP_REMOVED lines=50> */
[----:B------:R-:W-:Y:S02]  /*17db0*/  IMAD.MOV.U32 R11, RZ, RZ, R9 ;  /* 0x000000ffff0b7224 */ /* 0x000fe400078e0009 */
[----:B0-----:R-:W-:Y:S01]  /*17dc0*/  IMAD.U32 R9, RZ, RZ, UR5 ;  /* 0x00000005ff097e24 */ /* 0x001fe2000f8e00ff */
[----:B------:R-:W-:Y:S06]  /*17dd0*/  @P2 BRA `(.L_x_13290) ;  /* 0x0000000000142947 */ /* 0x000fec0003800000 */
[----:B------:R-:W-:Y:S05]  /*17de0*/  @!P0 BRA `(.L_x_13290) ;  /* 0x0000000000108947 */ /* 0x000fea0003800000 */
[----:B------:R-:W2:Y:S04]  /*17df0*/  LDG.E R7, desc[UR40][R2.64] ;  /* 0x0000002802077981 */ /* 0x000ea8000c1e1900 */
[----:B------:R-:W2:Y:S02]  /*17e00*/  LDG.E R2, desc[UR40][R2.64+0x4] ;  /* 0x0000042802027981 */ /* 0x000ea4000c1e1900 */
[----:B--2---:R-:W-:-:S05]  /*17e10*/  IMAD.IADD R11, R2, 0x1, -R7 ;  /* 0x00000001020b7824 */ /* 0x004fca00078e0a07 */
[----:B------:R0:W-:Y:S02]  /*17e20*/  STL [R1+0x4c], R11 ;  /* 0x00004c0b01007387 */ /* 0x0001e40000100800 */
.L_x_13290:
[----:B------:R-:W-:Y:S01]  /*17e30*/  ULDC.64 UR4, c[0x0][0xa20] ;  /* 0x0002880000047ab9 */ /* 0x000fe20000000a00 */
[C---:B------:R-:W-:Y:S02]  /*17e40*/  LOP3.LUT R10, R26.reuse, 0xff000000, RZ, 0xc0, !PT ;  /* 0xff0000001a0a7812 */ /* 0x040fe400078ec0ff */
[----:B------:R-:W-:Y:S02]  /*17e50*/  ISETP.NE.U32.AND P0, PT, RZ, UR4, PT ;  /* 0x00000004ff007c0c */ /* 0x000fe4000bf05070 */
[----:B------:R-:W-:Y:S02]  /*17e60*/  SHF.R.U32.HI R10, RZ, 0x8, R10 ;  /* 0x00000008ff0a7819 */ /* 0x000fe4000001160a */
[----:B------:R-:W-:Y:S02]  /*17e70*/  ISETP.NE.AND.EX P0, PT, RZ, UR5, PT, P0 ;  /* 0x00000005ff007c0c */ /* 0x000fe4000bf05300 */
[C---:B------:R-:W-:Y:S02]  /*17e80*/  LOP3.LUT R2, R26.reuse, 0xff0000, RZ, 0xc0, !PT ;  /* 0x00ff00001a027812 */ /* 0x040fe400078ec0ff */
        /* <DEDUP_REMOVED lines=8> */
.L_x_13291:
        /* <DEDUP_REMOVED lines=9> */
.L_x_13292:
[----:B------:R-:W3:Y:S01]  /*17fa0*/  @P1 LDG.E R2, desc[UR40][R4.64] ;  /* 0x0000002804021981 */ /* 0x000ee2000c1e1900 */
[----:B------:R-:W4:Y:S03]  /*17fb0*/  LDC R3, c[0x0][0x448] ;  /* 0x00011200ff037b82 */ /* 0x000f260000000800 */
[----:B------:R0:W3:Y:S01]  /*17fc0*/  @P1 LDG.E R4, desc[UR40][R4.64+0x4] ;  /* 0x0000042804041981 */ /* 0x0000e2000c1e1900 */
[----:B-1---5:R-:W-:Y:S01]  /*17fd0*/  IMAD.IADD R8, R6, 0x1, -R8 ;  /* 0x0000000106087824 */ /* 0x022fe200078e0a08 */
[----:B------:R-:W-:Y:S01]  /*17fe0*/  BSSY B0, `(.L_x_13293) ;  /* 0x0000037000007945 */ /* 0x000fe20003800000 */
[----:B------:R-:W-:Y:S02]  /*17ff0*/  LOP3.LUT R23, R10, 0xff, RZ, 0xc0, !PT ;  /* 0x000000ff0a177812 */ /* 0x000fe400078ec0ff */
[----:B----4-:R-:W-:-:S13]  /*18000*/  ISETP.NE.AND P0, PT, R3, 0x1, PT ;  /* 0x000000010300780c */ /* 0x010fda0003f05270 */
[----:B------:R-:W1:Y:S08]  /*18010*/  @P0 LDC R3, c[0x0][0x44c] ;  /* 0x00011300ff030b82 */ /* 0x000e700000000800 */
[----:B0-----:R-:W0:Y:S01]  /*18020*/  @P0 LDC R5, c[0x0][0x450] ;  /* 0x00011400ff050b82 */ /* 0x001e220000000800 */
[----:B---3--:R-:W-:Y:S02]  /*18030*/  @P1 IMAD.IADD R9, R4, 0x1, -R2 ;  /* 0x0000000104091824 */ /* 0x008fe400078e0a02 */
[----:B------:R-:W-:-:S04]  /*18040*/  IMAD R2, R25, 0xc0, RZ ;  /* 0x000000c019027824 */ /* 0x000fc800078e02ff */
[----:B------:R-:W-:-:S04]  /*18050*/  VIADD R2, R2, 0xbf ;  /* 0x000000bf02027836 */ /* 0x000fc80000000000 */
[----:B-1----:R-:W-:-:S05]  /*18060*/  @P0 IMAD.HI.U32 R3, R2, R3, RZ ;  /* 0x0000000302030227 */ /* 0x002fca00078e00ff */
[----:B0-----:R-:W-:Y:S01]  /*18070*/  @P0 SHF.R.U32.HI R2, RZ, R5, R3 ;  /* 0x00000005ff020219 */ /* 0x001fe20000011603 */
[----:B------:R-:W-:-:S05]  /*18080*/  IMAD.IADD R3, R8, 0x1, R9 ;  /* 0x0000000108037824 */ /* 0x000fca00078e0209 */
[----:B------:R-:W-:Y:S01]  /*18090*/  IADD3 R21, R3, 0x80, -R11 ;  /* 0x0000008003157810 */ /* 0x000fe20007ffe80b */
[----:B------:R0:W-:Y:S04]  /*180a0*/  STL [R1+0x38], R3 ;  /* 0x0000380301007387 */ /* 0x0001e80000100800 */
[----:B------:R-:W-:-:S05]  /*180b0*/  IMAD.IADD R2, R21, 0x1, R2 ;  /* 0x0000000115027824 */ /* 0x000fca00078e0202 */
[----:B--2---:R-:W-:Y:S01]  /*180c0*/  SHF.R.S32.HI R7, RZ, 0x1f, R2 ;  /* 0x0000001fff077819 */ /* 0x004fe20000011402 */
[----:B0-----:R-:W-:-:S03]  /*180d0*/  VIADD R3, R3, 0x7f ;  /* 0x0000007f03037836 */ /* 0x001fc60000000000 */
[----:B------:R-:W-:Y:S01]  /*180e0*/  LEA.HI R7, R7, R2, RZ, 0x7 ;  /* 0x0000000207077211 */ /* 0x000fe200078f38ff */
[----:B------:R-:W-:Y:S01]  /*180f0*/  IMAD.MOV.U32 R2, RZ, RZ, RZ ;  /* 0x000000ffff027224 */ /* 0x000fe200078e00ff */
[----:B------:R-:W-:Y:S02]  /*18100*/  SHF.R.S32.HI R4, RZ, 0x1f, R3 ;  /* 0x0000001fff047819 */ /* 0x000fe40000011403 */
[----:B------:R-:W-:Y:S02]  /*18110*/  SHF.R.S32.HI R7, RZ, 0x7, R7 ;  /* 0x00000007ff077819 */ /* 0x000fe40000011407 */
[----:B------:R-:W-:-:S04]  /*18120*/  LEA.HI R4, R4, R3, RZ, 0x7 ;  /* 0x0000000304047211 */ /* 0x000fc800078f38ff */
[----:B------:R-:W-:Y:S02]  /*18130*/  SHF.R.S32.HI R20, RZ, 0x7, R4 ;  /* 0x00000007ff147819 */ /* 0x000fe40000011404 */
[----:B------:R-:W-:Y:S02]  /*18140*/  SHF.R.U32.HI R4, RZ, 0x10, R10 ;  /* 0x00000010ff047819 */ /* 0x000fe4000001160a */
[----:B------:R-:W-:-:S04]  /*18150*/  VIMNMX R7, R20, R7, PT ;  /* 0x0000000714077248 */ /* 0x000fc80003fe0100 */
        /* <DEDUP_REMOVED lines=31> */
.L_x_13294:
[----:B------:R-:W-:Y:S05]  /*18350*/  BSYNC B0 ;  /* 0x0000000000007941 */ /* 0x000fea0003800000 */
.L_x_13293:
        /* <DEDUP_REMOVED lines=9> */
[----:B------:R-:W-:-:S06]  /*183f0*/  IMAD.MOV.U32 R10, RZ, RZ, R3 ;  /* 0x000000ffff0a7224 */ /* 0x000fcc00078e0003 */
        /* <DEDUP_REMOVED lines=14> */
.L_x_13459:
[----:B-1----:R-:W-:Y:S02]  /*184e0*/  ISETP.NE.AND P0, PT, R14, RZ, PT ;  /* 0x000000ff0e00720c */ /* 0x002fe40003f05270 */
[----:B------:R-:W-:-:S11]  /*184f0*/  PLOP3.LUT P6, PT, PT, PT, PT, 0x8, 0x0 ;  /* 0x000000000000781c */ /* 0x000fd60003fce170 */
[----:B------:R-:W-:Y:S05]  /*18500*/  @P0 BRA `(.L_x_13298) ;  /* 0x00000000000c0947 */ /* 0x000fea0003800000 */
[----:B------:R-:W-:-:S03]  /*18510*/  UMOV UR4, 0xffffffff ;  /* 0xffffffff00047882 */ /* 0x000fc60000000000 */
[----:B------:R-:W-:Y:S05]  /*18520*/  BRA.DIV UR4, `(.L_x_13299) ;  /* 0x00000072043c7947 */ /* 0x000fea000b800000 */
[----:B------:R-:W-:-:S13]  /*18530*/  ELECT P6, URZ, PT ;  /* 0x00000000003f782f */ /* 0x000fda00038c0000 */
.L_x_13298:
        /* <DEDUP_REMOVED lines=9> */
.L_x_13462:
[----:B------:R-:W-:Y:S05]  /*185d0*/  BSYNC B1 ;  /* 0x0000000000017941 */ /* 0x000fea0003800000 */
.L_x_13300:
        /* <DEDUP_REMOVED lines=11> */
.L_x_13463:
[----:B------:R-:W-:Y:S05]  /*18690*/  BSYNC B2 ;  /* 0x0000000000027941 */ /* 0x000fea0003800000 */
.L_x_13304:
        /* <DEDUP_REMOVED lines=9> */
.L_x_13307:
[----:B------:R-:W-:Y:S05]  /*18730*/  BSYNC B2 ;  /* 0x0000000000027941 */ /* 0x000fea0003800000 */
.L_x_13306:
[----:B0-----:R-:W-:Y:S01]  /*18740*/  IMAD.MOV.U32 R5, RZ, RZ, RZ ;  /* 0x000000ffff057224 */ /* 0x001fe200078e00ff */
        /* <DEDUP_REMOVED lines=9> */
[----:B------:R-:W-:Y:S01]  /*187e0*/  VIADD R9, R7, 0x13800 ;  /* 0x0001380007097836 */ /* 0x000fe20000000000 */
[----:B------:R-:W-:-:S09]  /*187f0*/  UMOV UR7, 0x12f00000 ;  /* 0x12f0000000077882 */ /* 0x000fd20000000000 */
.L_x_13308:
        /* <DEDUP_REMOVED lines=16> */
.L_x_13309:
        /* <DEDUP_REMOVED lines=16> */
.L_x_13310:
        /* <DEDUP_REMOVED lines=13> */
.L_x_13464:
[----:B------:R-:W-:Y:S05]  /*18ad0*/  BSYNC B2 ;  /* 0x0000000000027941 */ /* 0x000fea0003800000 */
.L_x_13311:
        /* <DEDUP_REMOVED lines=11> */
.L_x_13314:
[----:B------:R-:W-:Y:S05]  /*18b90*/  BSYNC B2 ;  /* 0x0000000000027941 */ /* 0x000fea0003800000 */
.L_x_13313:
[----:B------:R-:W-:Y:S01]  /*18ba0*/  R2UR UR6, R12 ;  /* 0x000000000c0672ca */ /* 0x000fe200000e0000 */
[----:B------:R-:W-:Y:S01]  /*18bb0*/  IMAD.MOV.U32 R5, RZ, RZ, RZ ;  /* 0x000000ffff057224 */ /* 0x000fe200078e00ff */
[----:B------:R-:W-:Y:S01]  /*18bc0*/  R2UR UR7, R13 ;  /* 0x000000000d0772ca */ /* 0x000fe200000e0000 */
[----:B------:R-:W-:Y:S01]  /*18bd0*/  UIADD3 UR4, UP0, UR38, 0x670, URZ ;  /* 0x0000067026047890 */ /* 0x000fe2000ff1e03f */
[----:B------:R-:W-:Y:S01]  /*18be0*/  PLOP3.LUT P0, PT, PT, PT, PT, 0x80, 0x0 ;  /* 0x000000000000781c */ /* 0x000fe20003f0f070 */
[----:B01----:R-:W-:Y:S01]  /*18bf0*/  VIADD R8, R8, 0x19cb0 ;  /* 0x00019cb008087836 */ /* 0x003fe20000000000 */
[----:B------:R-:W-:Y:S01]  /*18c00*/  R2UR UR10, R5 ;  /* 0x00000000050a72ca */ /* 0x000fe200000e0000 */
[----:B------:R-:W-:Y:S01]  /*18c10*/  VIADD R5, R7, 0x9000 ;  /* 0x0000900007057836 */ /* 0x000fe20000000000 */
[----:B------:R-:W-:-:S13]  /*18c20*/  UIADD3.X UR5, URZ, UR39, URZ, UP0, !UPT ;  /* 0x000000273f057290 */ /* 0x000fda00087fe43f */
.L_x_13315:
        /* <DEDUP_REMOVED lines=15> */
.L_x_13316:
        /* <DEDUP_REMOVED lines=15> */
.L_x_13317:
        /* <DEDUP_REMOVED lines=10> */
.L_x_13303:
[----:B------:R-:W-:Y:S05]  /*18eb0*/  BSYNC B1 ;  /* 0x0000000000017941 */ /* 0x000fea0003800000 */
.L_x_13302:
[----:B------:R-:W2:Y:S01]  /*18ec0*/  LDL.LU R9, [R1+0x8] ;  /* 0x0000080001097983 */ /* 0x000ea20000300800 */
[----:B------:R-:W-:Y:S01]  /*18ed0*/  VIADD R29, R29, 0x1 ;  /* 0x000000011d1d7836 */ /* 0x000fe20000000000 */
[----:B------:R-:W-:Y:S01]  /*18ee0*/  PLOP3.LUT P0, PT, PT, PT, PT, 0x8, 0x0 ;  /* 0x000000000000781c */ /* 0x000fe20003f0e170 */
[----:B------:R-:W-:-:S03]  /*18ef0*/  VIADD R10, R10, 0xfffffffe ;  /* 0xfffffffe0a0a7836 */ /* 0x000fc60000000000 */
[C---:B------:R-:W-:Y:S02]  /*18f00*/  ISETP.NE.AND P1, PT, R29.reuse, 0x2, PT ;  /* 0x000000021d00780c */ /* 0x040fe40003f25270 */
[----:B------:R-:W-:Y:S02]  /*18f10*/  ISETP.GE.AND P2, PT, R10, R3, PT ;  /* 0x000000030a00720c */ /* 0x000fe40003f46270 */
[----:B0-----:R-:W-:Y:S02]  /*18f20*/  SEL R5, RZ, 0x1, P1 ;  /* 0x00000001ff057807 */ /* 0x001fe40000800000 */
[----:B------:R-:W-:Y:S02]  /*18f30*/  SEL R29, R29, RZ, P1 ;  /* 0x000000ff1d1d7207 */ /* 0x000fe40000800000 */
[----:B--2---:R-:W-:-:S05]  /*18f40*/  LOP3.LUT R9, R9, R5, RZ, 0x3c, !PT ;  /* 0x0000000509097212 */ /* 0x004fca00078e3cff */
[----:B------:R0:W-:Y:S02]  /*18f50*/  STL [R1+0x8], R9 ;  /* 0x0000080901007387 */ /* 0x0001e40000100800 */
[----:B------:R-:W-:Y:S05]  /*18f60*/  @!P2 BRA `(.L_x_13296) ;  /* 0x000000080060a947 */ /* 0x000fea0003800000 */
.L_x_13334:
        /* <DEDUP_REMOVED lines=12> */
.L_x_13465:
[----:B------:R-:W-:Y:S05]  /*19030*/  BSYNC B2 ;  /* 0x0000000000027941 */ /* 0x000fea0003800000 */
.L_x_13320:
        /* <DEDUP_REMOVED lines=9> */
.L_x_13323:
[----:B------:R-:W-:Y:S05]  /*190d0*/  BSYNC B2 ;  /* 0x0000000000027941 */ /* 0x000fea0003800000 */
.L_x_13322:
        /* <DEDUP_REMOVED lines=11> */
.L_x_13324:
        /* <DEDUP_REMOVED lines=16> */
.L_x_13325:
        /* <DEDUP_REMOVED lines=16> */
.L_x_13326:
        /* <DEDUP_REMOVED lines=13> */
.L_x_13466:
[----:B------:R-:W-:Y:S05]  /*19460*/  BSYNC B2 ;  /* 0x0000000000027941 */ /* 0x000fea0003800000 */
.L_x_13327:
        /* <DEDUP_REMOVED lines=11> */
.L_x_13330:
[----:B------:R-:W-:Y:S05]  /*19520*/  BSYNC B2 ;  /* 0x0000000000027941 */ /* 0x000fea0003800000 */
.L_x_13329:
        /* <DEDUP_REMOVED lines=8> */
.L_x_13331:
        /* <DEDUP_REMOVED lines=16> */
.L_x_13332:
        /* <DEDUP_REMOVED lines=15> */
.L_x_13333:
        /* <DEDUP_REMOVED lines=10> */
.L_x_13319:
[----:B------:R-:W-:Y:S05]  /*19840*/  BSYNC B1 ;  /* 0x0000000000017941 */ /* 0x000fea0003800000 */
.L_x_13318:
        /* <DEDUP_REMOVED lines=10> */
.L_x_13296:
[----:B------:R-:W-:Y:S05]  /*198f0*/  BSYNC B0 ;  /* 0x0000000000007941 */ /* 0x000fea0003800000 */
.L_x_13295:
[----:B------:R-:W2:Y:S01]  /*19900*/  LDC R0, c[0x0][0x448] ;  /* 0x00011200ff007b82 */ /* 0x000ea20000000800 */
[----:B------:R-:W-:Y:S01]  /*19910*/  ISETP.NE.AND P2, PT, R4, RZ, PT ;  /* 0x000000ff0400720c */ /* 0x000fe20003f45270 */
[----:B------:R-:W-:Y:S05]  /*19920*/  @!P0 WARPSYNC.ALL ;  /* 0x0000000000008948 */ /* 0x000fea0003800000 */
[----:B------:R-:W-:Y:S07]  /*19930*/  BSSY B0, `(.L_x_13335) ;  /* 0x000002c000007945 */ /* 0x000fee0003800000 */
[----:B------:R-:W3:Y:S08]  /*19940*/  @!P2 LDC R4, c[0x0][0x9f0] ;  /* 0x00027c00ff04ab82 */ /* 0x000ef00000000800 */
[----:B------:R-:W-:Y:S01]  /*19950*/  @!P0 BAR.SYNC.DEFER_BLOCKING 0xc, 0x200 ;  /* 0x0308000000008b1d */ /* 0x000fe20000010000 */
[----:B--2---:R-:W-:Y:S01]  /*19960*/  ISETP.NE.AND P1, PT, R0, 0x1, PT ;  /* 0x000000010000780c */ /* 0x004fe20003f25270 */
[----:B------:R-:W-:-:S04]  /*19970*/  IMAD.MOV.U32 R0, RZ, RZ, 0xc0 ;  /* 0x000000c0ff007424 */ /* 0x000fc800078e00ff */
[----:B------:R-:W-:-:S08]  /*19980*/  IMAD R0, R25, R0, 0xbf ;  /* 0x000000bf19007424 */ /* 0x000fd000078e0200 */
[----:B------:R-:W2:Y:S08]  /*19990*/  @P1 LDC R2, c[0x0][0x44c] ;  /* 0x00011300ff021b82 */ /* 0x000eb00000000800 */
[----:B------:R-:W4:Y:S01]  /*199a0*/  @P1 LDC R3, c[0x0][0x450] ;  /* 0x00011400ff031b82 */ /* 0x000f220000000800 */
[----:B--2---:R-:W-:-:S05]  /*199b0*/  @P1 IMAD.HI.U32 R2, R0, R2, RZ ;  /* 0x0000000200021227 */ /* 0x004fca00078e00ff */
[----:B----4-:R-:W-:-:S05]  /*199c0*/  @P1 SHF.R.U32.HI R0, RZ, R3, R2 ;  /* 0x00000003ff001219 */ /* 0x010fca0000011602 */
[----:B------:R-:W-:-:S05]  /*199d0*/  IMAD.IADD R0, R21, 0x1, R0 ;  /* 0x0000000115007824 */ /* 0x000fca00078e0200 */
[----:B------:R-:W-:-:S04]  /*199e0*/  SHF.R.S32.HI R2, RZ, 0x1f, R0 ;  /* 0x0000001fff027819 */ /* 0x000fc80000011400 */
[----:B------:R-:W-:Y:S01]  /*199f0*/  LEA.HI R0, R2, R0, RZ, 0x7 ;  /* 0x0000000002007211 */ /* 0x000fe200078f38ff */
[----:B------:R-:W-:-:S03]  /*19a00*/  IMAD.MOV.U32 R2, RZ, RZ, RZ ;  /* 0x000000ffff027224 */ /* 0x000fc600078e00ff */
[----:B------:R-:W-:-:S04]  /*19a10*/  SHF.R.S32.HI R0, RZ, 0x7, R0 ;  /* 0x00000007ff007819 */ /* 0x000fc80000011400 */
[----:B------:R-:W-:-:S04]  /*19a20*/  VIMNMX R0, R20, R0, PT ;  /* 0x0000000014007248 */ /* 0x000fc80003fe0100 */
[----:B------:R-:W-:-:S13]  /*19a30*/  ISETP.GE.AND P1, PT, R0, 0x1, PT ;  /* 0x000000010000780c */ /* 0x000fda0003f26270 */
[----:B---3--:R-:W-:Y:S05]  /*19a40*/  @!P1 BRA `(.L_x_13336) ;  /* 0x0000000000689947 */ /* 0x008fea0003800000 */
[----:B------:R-:W-:-:S04]  /*19a50*/  IABS R5, R4 ;  /* 0x0000000400057213 */ /* 0x000fc80000000000 */
[----:B------:R-:W2:Y:S08]  /*19a60*/  I2F.RP R2, R5 ;  /* 0x0000000500027306 */ /* 0x000eb00000209400 */
[----:B--2---:R-:W2:Y:S02]  /*19a70*/  MUFU.RCP R2, R2 ;  /* 0x0000000200027308 */ /* 0x004ea40000001000 */
[----:B--2---:R-:W-:-:S06]  /*19a80*/  VIADD R2, R2, 0xffffffe ;  /* 0x0ffffffe02027836 */ /* 0x004fcc0000000000 */
[----:B------:R-:W2:Y:S02]  /*19a90*/  F2I.FTZ.U32.TRUNC.NTZ R3, R2 ;  /* 0x0000000200037305 */ /* 0x000ea4000021f000 */
[----:B--2---:R-:W-:-:S04]  /*19aa0*/  IMAD.MOV R2, RZ, RZ, -R3 ;  /* 0x000000ffff027224 */ /* 0x004fc800078e0a03 */
[----:B------:R-:W-:Y:S02]  /*19ab0*/  IMAD R6, R2, R5, RZ ;  /* 0x0000000502067224 */ /* 0x000fe400078e02ff */
[----:B------:R-:W-:-:S04]  /*19ac0*/  IMAD.MOV.U32 R2, RZ, RZ, RZ ;  /* 0x000000ffff027224 */ /* 0x000fc800078e00ff */
[----:B-1----:R-:W-:Y:S01]  /*19ad0*/  IMAD.HI.U32 R8, R3, R6, R2 ;  /* 0x0000000603087227 */ /* 0x002fe200078e0002 */
        /* <DEDUP_REMOVED lines=17> */
.L_x_13336:
[----:B------:R-:W-:Y:S05]  /*19bf0*/  BSYNC B0 ;  /* 0x0000000000007941 */ /* 0x000fea0003800000 */
.L_x_13335:
        /* <DEDUP_REMOVED lines=16> */
[----:B---3--:R-:W2:Y:S04]  /*19d00*/  @P0 ATOMG.E.ADD.STRONG.GPU PT, R2, desc[UR40][R4.64], R2 ;  /* 0x00000002040209a8 */ /* 0x008ea800081ee1e8 */
[----:B--2---:R2:W3:Y:S02]  /*19d10*/  SHFL.IDX PT, R2, R2, R0, 0x1f ;  /* 0x00001f0002027589 */ /* 0x0044e400000e0000 */
[----:B--2---:R-:W2:Y:S02]  /*19d20*/  S2R R0, SR_LTMASK ;  /* 0x0000000000007919 */ /* 0x004ea40000003900 */
[----:B--2---:R-:W-:-:S06]  /*19d30*/  LOP3.LUT R0, R0, UR4, RZ, 0xc0, !PT ;  /* 0x0000000400007c12 */ /* 0x004fcc000f8ec0ff */
[----:B------:R-:W3:Y:S02]  /*19d40*/  POPC R0, R0 ;  /* 0x0000000000007309 */ /* 0x000ee40000000000 */
[----:B---3--:R-:W-:Y:S01]  /*19d50*/  IADD3 R24, R2, UR36, R0 ;  /* 0x0000002402187c10 */ /* 0x008fe2000fffe000 */
[----:B------:R-:W-:Y:S06]  /*19d60*/  BRA `(.L_x_13338) ;  /* 0x00000038001c7947 */ /* 0x000fec0003800000 */
.L_x_13337:
        /* <DEDUP_REMOVED lines=20> */
.L_x_13340:
[----:B------:R-:W-:Y:S05]  /*19eb0*/  BSYNC B6 ;  /* 0x0000000000067941 */ /* 0x000fea0003800000 */
.L_x_13339:
        /* <DEDUP_REMOVED lines=22> */
.L_x_13342:
[----:B------:R-:W-:Y:S05]  /*1a020*/  BSYNC B6 ;  /* 0x0000000000067941 */ /* 0x000fea0003800000 */
.L_x_13341:
        /* <DEDUP_REMOVED lines=20> */
.L_x_13344:
[----:B------:R-:W-:Y:S05]  /*1a170*/  BSYNC B6 ;  /* 0x0000000000067941 */ /* 0x000fea0003800000 */
.L_x_13343:
        /* <DEDUP_REMOVED lines=19> */
.L_x_13346:
[----:B------:R-:W-:Y:S05]  /*1a2b0*/  BSYNC B6 ;  /* 0x0000000000067941 */ /* 0x000fea0003800000 */
.L_x_13345:
        /* <DEDUP_REMOVED lines=10> */
[----:B------:R-:W3:Y:S01]  /*1a360*/  LDL R15, [R1+0x60] ;  /* 0x00006000010f7983 */ /* 0x000ee20000100800 */
        /* <DEDUP_REMOVED lines=30> */
[----:B------:R-:W-:-:S07]  /*1a550*/  ISETP.NE.AND P2, PT, R15, 0x3, PT ;  /* 0x000000030f00780c */ /* 0x000fce0003f45270 */
[----:B------:R-:W-:-:S04]  /*1a560*/  @P3 LOP3.LUT R22, R22, 0x8, RZ, 0xfc, !PT ;  /* 0x0000000816163812 */ /* 0x000fc800078efcff */
[----:B------:R-:W-:Y:S02]  /*1a570*/  LOP3.LUT R22, R22, 0xfffffffe, RZ, 0xc0, !PT ;  /* 0xfffffffe16167812 */ /* 0x000fe400078ec0ff */
[----:B------:R-:W-:Y:S02]  /*1a580*/  LOP3.LUT R11, R14, 0x40, RZ, 0xfc, !PT ;  /* 0x000000400e0b7812 */ /* 0x000fe400078efcff */
        /* <DEDUP_REMOVED lines=10> */
[----:B------:R-:W-:Y:S02]  /*1a630*/  @!P0 LEA.HI.X R9, R6, R3, R0, 0x2, P1 ;  /* 0x0000000306098211 */ /* 0x000fe400008f1400 */
[----:B------:R-:W-:Y:S01]  /*1a640*/  ISETP.GE.AND P1, PT, R13, R12, PT ;  /* 0x0000000c0d00720c */ /* 0x000fe20003f26270 */
[----:B------:R-:W-:-:S06]  /*1a650*/  IMAD.MOV.U32 R3, RZ, RZ, RZ ;  /* 0x000000ffff037224 */ /* 0x000fcc00078e00ff */
[----:B------:R0:W5:Y:S01]  /*1a660*/  @!P0 LDG.E R3, desc[UR40][R8.64] ;  /* 0x0000002808038981 */ /* 0x000162000c1e1900 */
[----:B------:R-:W-:-:S05]  /*1a670*/  ISETP.GE.AND P0, PT, R11, R12, PT ;  /* 0x0000000c0b00720c */ /* 0x000fca0003f06270 */
[----:B------:R-:W-:-:S04]  /*1a680*/  @P1 LOP3.LUT R22, R22, 0x4, RZ, 0xfc, !PT ;  /* 0x0000000416161812 */ /* 0x000fc800078efcff */
[----:B------:R-:W-:-:S04]  /*1a690*/  @P2 LOP3.LUT R22, R22, 0x1, RZ, 0xfc, !PT ;  /* 0x0000000116162812 */ /* 0x000fc800078efcff */
[----:B------:R-:W-:-:S04]  /*1a6a0*/  LOP3.LUT R22, R22, 0xfffffffd, RZ, 0xc0, !PT ;  /* 0xfffffffd16167812 */ /* 0x000fc800078ec0ff */
[----:B------:R-:W-:Y:S01]  /*1a6b0*/  @P0 LOP3.LUT R22, R22, 0x2, RZ, 0xfc, !PT ;  /* 0x0000000216160812 */ /* 0x000fe200078efcff */
[----:B0-----:R-:W-:Y:S06]  /*1a6c0*/  BRA.DIV UR4, `(.L_x_13347) ;  /* 0x0000005204587947 */ /* 0x001fec000b800000 */
.L_x_13469:
[----:B------:R-:W-:Y:S05]  /*1a6d0*/  @!P2 BRA `(.L_x_13348) ;  /* 0x000000000004a947 */ /* 0x000fea0003800000 */
[----:B------:R-:W-:Y:S01]  /*1a6e0*/  BPT.TRAP 0x1 ;  /* 0x000000040000795c */ /* 0x000fe20000300000 */
.L_x_13348:
[----:B------:R-:W2:Y:S01]  /*1a6f0*/  LDL R0, [R1] ;  /* 0x0000000001007983 */ /* 0x000ea20000100800 */
[----:B------:R-:W-:Y:S01]  /*1a700*/  IMAD R4, R19, 0x8, R17 ;  /* 0x0000000813047824 */ /* 0x000fe200078e0211 */
[----:B------:R-:W-:Y:S01]  /*1a710*/  BSSY B0, `(.L_x_13349) ;  /* 0x0000007000007945 */ /* 0x000fe20003800000 */
[----:B------:R-:W-:Y:S02]  /*1a720*/  IADD3 R2, -R20, R21, -R10 ;  /* 0x0000001514027210 */ /* 0x000fe40007ffe90a */
[----:B------:R-:W-:Y:S02]  /*1a730*/  SHF.R.S32.HI R20, RZ, 0x1f, R5 ;  /* 0x0000001fff147819 */ /* 0x000fe40000011405 */
[----:B--2---:R-:W-:-:S04]  /*1a740*/  SHF.L.U32 R0, R0, 0x1f, RZ ;  /* 0x0000001f00007819 */ /* 0x004fc800000006ff */
[----:B------:R-:W0:Y:S01]  /*1a750*/  SYNCS.PHASECHK.TRANS64.TRYWAIT P0, [R4+URZ+0x19c80], R0 ;  /* 0x019c8000040075a7 */ /* 0x000e22000800017f */
[----:B------:R1:W-:Y:S02]  /*1a760*/  STL [R1+0x34], R0 ;  /* 0x0000340001007387 */ /* 0x0003e40000100800 */
[----:B01----:R-:W-:Y:S05]  /*1a770*/  @!P0 BRA `(.L_x_13350) ;  /* 0x0000005000608947 */ /* 0x003fea0003800000 */
.L_x_13470:
[----:B------:R-:W-:Y:S05]  /*1a780*/  BSYNC B0 ;  /* 0x0000000000007941 */ /* 0x000fea0003800000 */
.L_x_13349:
        /* <DEDUP_REMOVED lines=45> */
.L_x_13476:
[----:B------:R-:W2:Y:S01]  /*1aa60*/  S2R R7, SR_TID.X ;  /* 0x0000000000077919 */ /* 0x000ea20000002100 */
[C---:B------:R-:W-:Y:S02]  /*1aa70*/  ISETP.LT.OR P4, PT, R2.reuse, 0x41, P4 ;  /* 0x000000410200780c */ /* 0x040fe40002781670 */
[C---:B------:R-:W-:Y:S02]  /*1aa80*/  ISETP.LT.OR P2, PT, R2.reuse, 0x41, P2 ;  /* 0x000000410200780c */ /* 0x040fe40001741670 */
[----:B------:R-:W-:Y:S01]  /*1aa90*/  ISETP.LT.OR P0, PT, R2, 0x41, P0 ;  /* 0x000000410200780c */ /* 0x000fe20000701670 */
[----:B--2---:R-:W-:-:S05]  /*1aaa0*/  IMAD.SHL.U32 R7, R7, 0x10, RZ ;  /* 0x0000001007077824 */ /* 0x004fca00078e00ff */
[----:B------:R-:W-:-:S04]  /*1aab0*/  LOP3.LUT R7, R7, 0x10, RZ, 0xc0, !PT ;  /* 0x0000001007077812 */ /* 0x000fc800078ec0ff */
        /* <DEDUP_REMOVED lines=10> */
.L_x_13352:
        /* <DEDUP_REMOVED lines=11> */
.L_x_13353:
[----:B------:R2:W-:Y:S01]  /*1ac10*/  SYNCS.ARRIVE.TRANS64.A1T0 RZ, [R4+URZ+0x19c70], RZ ;  /* 0x019c70ff04ff79a7 */ /* 0x0005e2000810003f */
[----:B------:R-:W-:Y:S05]  /*1ac20*/  @!P4 BRA `(.L_x_13354) ;  /* 0x000000000004c947 */ /* 0x000fea0003800000 */
[----:B------:R-:W-:Y:S01]  /*1ac30*/  BPT.TRAP 0x1 ;  /* 0x000000040000795c */ /* 0x000fe20000300000 */
.L_x_13354:
[----:B------:R-:W3:Y:S01]  /*1ac40*/  LDL R2, [R1+0x34] ;  /* 0x0000340001027983 */ /* 0x000ee20000100800 */
[----:B------:R-:W-:Y:S01]  /*1ac50*/  BSSY B0, `(.L_x_13355) ;  /* 0x0000003000007945 */ /* 0x000fe20003800000 */
[----:B---3--:R-:W3:Y:S03]  /*1ac60*/  SYNCS.PHASECHK.TRANS64.TRYWAIT P0, [R4+URZ+0x19c40], R2 ;  /* 0x019c4002040075a7 */ /* 0x008ee6000800017f */
[----:B---3--:R-:W-:Y:S05]  /*1ac70*/  @!P0 BRA `(.L_x_13356) ;  /* 0x00000050001c8947 */ /* 0x008fea0003800000 */
.L_x_13477:
[----:B------:R-:W-:Y:S05]  /*1ac80*/  BSYNC B0 ;  /* 0x0000000000007941 */ /* 0x000fea0003800000 */
.L_x_13355:
        /* <DEDUP_REMOVED lines=42> */
.L_x_13483:
        /* <DEDUP_REMOVED lines=13> */
.L_x_13358:
[----:B------:R-:W-:Y:S02]  /*1b000*/  PLOP3.LUT P1, PT, P1, P0, PT, 0xa2, 0x0 ;  /* 0x000000000000781c */ /* 0x000fe40000f21472 */
[----:B------:R-:W-:-:S08]  /*1b010*/  @P0 R2UR P1, UR4, R4 ;  /* 0x00000000040402ca */ /* 0x000fd00000020000 */
[----:B------:R-:W-:-:S05]  /*1b020*/  @P0 PLOP3.LUT P0, PT, P1, PT, PT, 0x80, 0x0 ;  /* 0x000000000000081c */ /* 0x000fca0000f0f070 */
[----:B------:R-:W-:Y:S01]  /*1b030*/  @!P1 SYNCS.ARRIVE.TRANS64.RED.A0T1 RZ, [UR4+0x19c30], RZ ;  /* 0x019c30ffffff99a7 */ /* 0x000fe20008200404 */
[----:B------:R-:W-:Y:S07]  /*1b040*/  @!P1 ARRIVES.LDGSTSBAR.64.TRANSCNT [UR4+0x19c30] ;  /* 0x019c3000ff0099b0 */ /* 0x000fee0008000a84 */
[----:B------:R-:W-:Y:S05]  /*1b050*/  @P0 BRA.U.ANY `(.L_x_13358) ;  /* 0xfffffffd00e80947 */ /* 0x000fea000393ffff */
[----:B------:R-:W-:Y:S01]  /*1b060*/  NOP ;  /* 0x0000000000007918 */ /* 0x000fe20000000000 */
[----:B0-----:R-:W3:Y:S02]  /*1b070*/  LDL R0, [R1+0x60] ;  /* 0x0000600001007983 */ /* 0x001ee40000100800 */
[----:B---3--:R-:W-:-:S13]  /*1b080*/  ISETP.NE.AND P2, PT, R0, 0x3, PT ;  /* 0x000000030000780c */ /* 0x008fda0003f45270 */
[----:B------:R-:W-:Y:S05]  /*1b090*/  @!P2 BRA `(.L_x_13359) ;  /* 0x000000000004a947 */ /* 0x000fea0003800000 */
[----:B------:R-:W-:Y:S01]  /*1b0a0*/  BPT.TRAP 0x1 ;  /* 0x000000040000795c */ /* 0x000fe20000300000 */
.L_x_13359:
        /* <DEDUP_REMOVED lines=39> */
.L_x_13361:
[----:B------:R-:W-:Y:S05]  /*1b320*/  BSYNC B6 ;  /* 0x0000000000067941 */ /* 0x000fea0003800000 */
.L_x_13360:
        /* <DEDUP_REMOVED lines=104> */
.L_x_13490:
        /* <DEDUP_REMOVED lines=12> */
.L_x_13364:
[----:B------:R-:W-:Y:S05]  /*1ba70*/  BSYNC B0 ;  /* 0x0000000000007941 */ /* 0x000fea0003800000 */
.L_x_13363:
[----:B------:R-:W-:Y:S01]  /*1ba80*/  NOP ;  /* 0x0000000000007918 */ /* 0x000fe20000000000 */
[----:B------:R-:W-:-:S13]  /*1ba90*/  PLOP3.LUT P0, PT, PT, PT, PT, 0x80, 0x0 ;  /* 0x000000000000781c */ /* 0x000fda0003f0f070 */
.L_x_13365:
        /* <DEDUP_REMOVED lines=18> */
.L_x_13491:
[----:B------:R-:W-:Y:S05]  /*1bbc0*/  BSYNC B0 ;  /* 0x0000000000007941 */ /* 0x000fea0003800000 */
.L_x_13366:
[----:B-1----:R-:W3:Y:S04]  /*1bbd0*/  LDL.LU R3, [R1+0x44] ;  /* 0x0000440001037983 */ /* 0x002ee80000300800 */
[----:B------:R-:W4:Y:S01]  /*1bbe0*/  LDL R2, [R1+0x10] ;  /* 0x0000100001027983 */ /* 0x000f220000100800 */
[----:B---3--:R-:W-:-:S05]  /*1bbf0*/  VIADD R20, R3, 0xfffffffe ;  /* 0xfffffffe03147836 */ /* 0x008fca0000000000 */
[----:B----4-:R-:W-:-:S13]  /*1bc00*/  ISETP.GE.AND P0, PT, R20, R2, PT ;  /* 0x000000021400720c */ /* 0x010fda0003f06270 */
[----:B------:R-:W-:Y:S05]  /*1bc10*/  @!P0 BRA `(.L_x_13368) ;  /* 0x0000001000808947 */ /* 0x000fea0003800000 */
[----:B------:R1:W5:Y:S01]  /*1bc20*/  LDL.LU R6, [R1] ;  /* 0x0000000001067983 */ /* 0x0003620000300800 */
[----:B0-----:R-:W-:-:S07]  /*1bc30*/  IMAD.MOV.U32 R4, RZ, RZ, R19 ;  /* 0x000000ffff047224 */ /* 0x001fce00078e0013 */
.L_x_13388:
[----:B------:R-:W3:Y:S01]  /*1bc40*/  LDL R7, [R1+0x14] ;  /* 0x0000140001077983 */ /* 0x000ee20000100800 */
[----:B0-----:R-:W0:Y:S03]  /*1bc50*/  LDC R8, c[0x0][0x430] ;  /* 0x00010c00ff087b82 */ /* 0x001e260000000800 */
[----:B----4-:R-:W4:Y:S01]  /*1bc60*/  LDL R9, [R1+0x18] ;  /* 0x0000180001097983 */ /* 0x010f220000100800 */
[----:B--2---:R-:W2:Y:S03]  /*1bc70*/  S2R R2, SR_TID.X ;  /* 0x0000000000027919 */ /* 0x004ea60000002100 */
[----:B------:R-:W4:Y:S04]  /*1bc80*/  LDL R11, [R1+0x10] ;  /* 0x00001000010b7983 */ /* 0x000f280000100800 */
        /* <DEDUP_REMOVED lines=31> */
[----:B-----5:R-:W-:-:S05]  /*1be80*/  LOP3.LUT R2, R6, R0, RZ, 0x3c, !PT ;  /* 0x0000000006027212 */ /* 0x020fca00078e3cff */
[----:B------:R0:W-:Y:S01]  /*1be90*/  STL [R1], R2 ;  /* 0x0000000201007387 */ /* 0x0001e20000100800 */
[----:B------:R-:W-:Y:S01]  /*1bea0*/  ISETP.NE.AND P2, PT, R10, 0x3, PT ;  /* 0x000000030a00780c */ /* 0x000fe20003f45270 */
[----:B------:R-:W-:Y:S01]  /*1beb0*/  VIADD R20, R20, 0xffffffff ;  /* 0xffffffff14147836 */ /* 0x000fe20000000000 */
[----:B------:R-:W-:Y:S02]  /*1bec0*/  SEL R19, R19, RZ, P0 ;  /* 0x000000ff13137207 */ /* 0x000fe40000000000 */
[----:B--2---:R-:W-:-:S09]  /*1bed0*/  SHF.R.S32.HI R18, RZ, 0x1f, R8 ;  /* 0x0000001fff127819 */ /* 0x004fd20000011408 */
[----:B0-----:R-:W-:Y:S05]  /*1bee0*/  @!P2 BRA `(.L_x_13369) ;  /* 0x000000000004a947 */ /* 0x001fea0003800000 */
[----:B------:R-:W-:Y:S01]  /*1bef0*/  BPT.TRAP 0x1 ;  /* 0x000000040000795c */ /* 0x000fe20000300000 */
.L_x_13369:
[----:B------:R-:W-:Y:S01]  /*1bf00*/  IMAD R0, R19, 0x8, R17 ;  /* 0x0000000813007824 */ /* 0x000fe200078e0211 */
[----:B------:R-:W-:Y:S01]  /*1bf10*/  SHF.L.U32 R10, R2, 0x1f, RZ ;  /* 0x0000001f020a7819 */ /* 0x000fe200000006ff */
[----:B------:R-:W-:Y:S01]  /*1bf20*/  BSSY B0, `(.L_x_13370) ;  /* 0x0000004000007945 */ /* 0x000fe20003800000 */
[----:B------:R-:W-:Y:S02]  /*1bf30*/  SHF.R.S32.HI R9, RZ, 0x1f, R7 ;  /* 0x0000001fff097819 */ /* 0x000fe40000011407 */
[----:B------:R-:W0:Y:S02]  /*1bf40*/  SYNCS.PHASECHK.TRANS64.TRYWAIT P0, [R0+URZ+0x19c80], R10 ;  /* 0x019c800a000075a7 */ /* 0x000e24000800017f */
[----:B0-----:R-:W-:Y:S05]  /*1bf50*/  @!P0 BRA `(.L_x_13371) ;  /* 0x0000004400248947 */ /* 0x001fea0003800000 */
.L_x_13492:
[----:B------:R-:W-:Y:S05]  /*1bf60*/  BSYNC B0 ;  /* 0x0000000000007941 */ /* 0x000fea0003800000 */
.L_x_13370:
        /* <DEDUP_REMOVED lines=44> */
.L_x_13498:
        /* <DEDUP_REMOVED lines=13> */
.L_x_13373:
[----:B------:R-:W-:Y:S02]  /*1c300*/  PLOP3.LUT P2, PT, P2, P0, PT, 0xa2, 0x0 ;  /* 0x000000000000781c */ /* 0x000fe40001741472 */
[----:B------:R-:W-:-:S08]  /*1c310*/  @P0 R2UR P2, UR4, R0 ;  /* 0x00000000000402ca */ /* 0x000fd00000040000 */
[----:B------:R-:W-:-:S05]  /*1c320*/  @P0 PLOP3.LUT P0, PT, P2, PT, PT, 0x80, 0x0 ;  /* 0x000000000000081c */ /* 0x000fca000170f070 */
[----:B------:R-:W-:Y:S01]  /*1c330*/  @!P2 SYNCS.ARRIVE.TRANS64.RED.A0T1 RZ, [UR4+0x19c70], RZ ;  /* 0x019c70ffffffa9a7 */ /* 0x000fe20008200404 */
[----:B------:R-:W-:Y:S07]  /*1c340*/  @!P2 ARRIVES.LDGSTSBAR.64.TRANSCNT [UR4+0x19c70] ;  /* 0x019c7000ff00a9b0 */ /* 0x000fee0008000a84 */
[----:B------:R-:W-:Y:S05]  /*1c350*/  @P0 BRA.U.ANY `(.L_x_13373) ;  /* 0xfffffffd00e80947 */ /* 0x000fea000393ffff */
[----:B------:R-:W-:Y:S01]  /*1c360*/  NOP ;  /* 0x0000000000007918 */ /* 0x000fe20000000000 */
[----:B---3--:R-:W3:Y:S02]  /*1c370*/  LDL R2, [R1+0x60] ;  /* 0x0000600001027983 */ /* 0x008ee40000100800 */
[----:B---3--:R-:W-:-:S13]  /*1c380*/  ISETP.NE.AND P3, PT, R2, 0x3, PT ;  /* 0x000000030200780c */ /* 0x008fda0003f65270 */
[----:B------:R-:W-:Y:S05]  /*1c390*/  @!P3 BRA `(.L_x_13374) ;  /* 0x000000000004b947 */ /* 0x000fea0003800000 */
[----:B------:R-:W-:Y:S01]  /*1c3a0*/  BPT.TRAP 0x1 ;  /* 0x000000040000795c */ /* 0x000fe20000300000 */
.L_x_13374:
[----:B------:R3:W-:Y:S01]  /*1c3b0*/  SYNCS.ARRIVE.TRANS64.A1T0 RZ, [R0+URZ+0x19c70], RZ ;  /* 0x019c70ff00ff79a7 */ /* 0x0007e2000810003f */
[----:B------:R-:W-:Y:S05]  /*1c3c0*/  @!P3 BRA `(.L_x_13375) ;  /* 0x000000000004b947 */ /* 0x000fea0003800000 */
[----:B------:R-:W-:Y:S01]  /*1c3d0*/  BPT.TRAP 0x1 ;  /* 0x000000040000795c */ /* 0x000fe20000300000 */
.L_x_13375:
[----:B------:R-:W4:Y:S01]  /*1c3e0*/  SYNCS.PHASECHK.TRANS64.TRYWAIT P0, [R0+URZ+0x19c40], R10 ;  /* 0x019c400a000075a7 */ /* 0x000f22000800017f */
[----:B------:R-:W-:Y:S04]  /*1c3f0*/  BSSY B0, `(.L_x_13376) ;  /* 0x0000002000007945 */ /* 0x000fe80003800000 */
[----:B----4-:R-:W-:Y:S05]  /*1c400*/  @!P0 BRA `(.L_x_13377) ;  /* 0x0000004000b88947 */ /* 0x010fea0003800000 */
.L_x_13499:
[----:B------:R-:W-:Y:S05]  /*1c410*/  BSYNC B0 ;  /* 0x0000000000007941 */ /* 0x000fea0003800000 */
.L_x_13376:
        /* <DEDUP_REMOVED lines=38> */
.L_x_13505:
        /* <DEDUP_REMOVED lines=10> */
.L_x_13379:
[----:B------:R-:W-:Y:S02]  /*1c720*/  PLOP3.LUT P2, PT, P2, P0, PT, 0xa2, 0x0 ;  /* 0x000000000000781c */ /* 0x000fe40001741472 */
[----:B------:R-:W-:-:S08]  /*1c730*/  @P0 R2UR P2, UR4, R0 ;  /* 0x00000000000402ca */ /* 0x000fd00000040000 */
[----:B------:R-:W-:-:S05]  /*1c740*/  @P0 PLOP3.LUT P0, PT, P2, PT, PT, 0x80, 0x0 ;  /* 0x000000000000081c */ /* 0x000fca000170f070 */
[----:B------:R-:W-:Y:S01]  /*1c750*/  @!P2 SYNCS.ARRIVE.TRANS64.RED.A0T1 RZ, [UR4+0x19c30], RZ ;  /* 0x019c30ffffffa9a7 */ /* 0x000fe20008200404 */
[----:B------:R-:W-:Y:S07]  /*1c760*/  @!P2 ARRIVES.LDGSTSBAR.64.TRANSCNT [UR4+0x19c30] ;  /* 0x019c3000ff00a9b0 */ /* 0x000fee0008000a84 */
[----:B------:R-:W-:Y:S05]  /*1c770*/  @P0 BRA.U.ANY `(.L_x_13379) ;  /* 0xfffffffd00e80947 */ /* 0x000fea000393ffff */
[----:B------:R-:W-:Y:S01]  /*1c780*/  NOP ;  /* 0x0000000000007918 */ /* 0x000fe20000000000 */
[----:B0-----:R-:W5:Y:S02]  /*1c790*/  LDL R2, [R1+0x60] ;  /* 0x0000600001027983 */ /* 0x001f640000100800 */
[----:B-----5:R-:W-:-:S13]  /*1c7a0*/  ISETP.NE.AND P3, PT, R2, 0x3, PT ;  /* 0x000000030200780c */ /* 0x020fda0003f65270 */
[----:B------:R-:W-:Y:S05]  /*1c7b0*/  @!P3 BRA `(.L_x_13380) ;  /* 0x000000000004b947 */ /* 0x000fea0003800000 */
[----:B------:R-:W-:Y:S01]  /*1c7c0*/  BPT.TRAP 0x1 ;  /* 0x000000040000795c */ /* 0x000fe20000300000 */
.L_x_13380:
[----:B------:R-:W5:Y:S01]  /*1c7d0*/  LDL R2, [R1+0x50] ;  /* 0x0000500001027983 */ /* 0x000f620000100800 */
[----:B------:R0:W-:Y:S01]  /*1c7e0*/  SYNCS.ARRIVE.TRANS64.A1T0 RZ, [R0+URZ+0x19c30], RZ ;  /* 0x019c30ff00ff79a7 */ /* 0x0001e2000810003f */
[----:B-----5:R-:W-:-:S13]  /*1c7f0*/  ISETP.NE.AND P0, PT, R2, 0x3, PT ;  /* 0x000000030200780c */ /* 0x020fda0003f05270 */
[----:B0-----:R-:W-:Y:S05]  /*1c800*/  @!P0 BRA `(.L_x_13381) ;  /* 0x0000000000048947 */ /* 0x001fea0003800000 */
[----:B------:R-:W-:Y:S01]  /*1c810*/  BPT.TRAP 0x1 ;  /* 0x000000040000795c */ /* 0x000fe20000300000 */
.L_x_13381:
[----:B---34-:R-:W-:Y:S01]  /*1c820*/  LOP3.LUT R0, R6, 0x1, RZ, 0x3c, !PT ;  /* 0x0000000106007812 */ /* 0x018fe200078e3cff */
[----:B------:R-:W-:Y:S01]  /*1c830*/  IMAD R2, R4, 0x8, R17 ;  /* 0x0000000804027824 */ /* 0x000fe200078e0211 */
[----:B------:R-:W-:Y:S02]  /*1c840*/  BSSY B0, `(.L_x_13382) ;  /* 0x0000004000007945 */ /* 0x000fe40003800000 */
[----:B------:R-:W-:-:S04]  /*1c850*/  SHF.L.U32 R0, R0, 0x1f, RZ ;  /* 0x0000001f00007819 */ /* 0x000fc800000006ff */
[----:B------:R-:W0:Y:S02]  /*1c860*/  SYNCS.PHASECHK.TRANS64.TRYWAIT P2, [R2+URZ+0x19c70], R0 ;  /* 0x019c7000020075a7 */ /* 0x000e24000804017f */
[----:B0-----:R-:W-:Y:S05]  /*1c870*/  @!P2 BRA `(.L_x_13383) ;  /* 0x000000400048a947 */ /* 0x001fea0003800000 */
.L_x_13506:
[----:B------:R-:W-:Y:S05]  /*1c880*/  BSYNC B0 ;  /* 0x0000000000007941 */ /* 0x000fea0003800000 */
.L_x_13382:
[----:B------:R-:W3:Y:S02]  /*1c890*/  LDL R3, [R1+0x60] ;  /* 0x0000600001037983 */ /* 0x000ee40000100800 */
[----:B---3--:R-:W-:-:S13]  /*1c8a0*/  ISETP.NE.AND P2, PT, R3, 0x3, PT ;  /* 0x000000030300780c */ /* 0x008fda0003f45270 */
[----:B------:R-:W-:Y:S05]  /*1c8b0*/  @!P2 BRA `(.L_x_13384) ;  /* 0x000000000004a947 */ /* 0x000fea0003800000 */
[----:B------:R-:W-:Y:S01]  /*1c8c0*/  BPT.TRAP 0x1 ;  /* 0x000000040000795c */ /* 0x000fe20000300000 */
.L_x_13384:
[----:B------:R-:W-:Y:S01]  /*1c8d0*/  SHF.L.U32 R3, R6, 0x1f, RZ ;  /* 0x0000001f06037819 */ /* 0x000fe200000006ff */
[----:B0-----:R-:W-:-:S03]  /*1c8e0*/  IMAD R0, R4, 0x3000, RZ ;  /* 0x0000300004007824 */ /* 0x001fc600078e02ff */
[----:B------:R-:W0:Y:S02]  /*1c8f0*/  SYNCS.PHASECHK.TRANS64.TRYWAIT P2, [R2+URZ+0x19c60], R3 ;  /* 0x019c6003020075a7 */ /* 0x000e24000804017f */
[----:B0-----:R-:W-:Y:S05]  /*1c900*/  @!P2 BRA `(.L_x_13385) ;  /* 0x000000400038a947 */ /* 0x001fea0003800000 */
.L_x_13507:
[----:B------:R-:W3:Y:S04]  /*1c910*/  LDL R13, [R1+0x4] ;  /* 0x00000400010d7983 */ /* 0x000ee80000100800 */
[----:B------:R-:W4:Y:S01]  /*1c920*/  LDL R14, [R1+0x20] ;  /* 0x00002000010e7983 */ /* 0x000f220000100800 */
[----:B0-----:R-:W-:Y:S01]  /*1c930*/  LOP3.LUT R3, R0, R28, RZ, 0xfc, !PT ;  /* 0x0000001c00037212 */ /* 0x001fe200078efcff */
[----:B------:R-:W-:Y:S05]  /*1c940*/  WARPSYNC.ALL ;  /* 0x0000000000007948 */ /* 0x000fea0003800000 */
[----:B------:R-:W-:Y:S01]  /*1c950*/  IMAD.IADD R3, R17, 0x1, R3 ;  /* 0x0000000111037824 */ /* 0x000fe200078e0203 */
[----:B------:R-:W5:Y:S04]  /*1c960*/  LDL R12, [R1+0x60] ;  /* 0x00006000010c7983 */ /* 0x000f680000100800 */
[----:B------:R-:W0:Y:S02]  /*1c970*/  LDSM.16.MT88.4 R4, [R3+0x9000] ;  /* 0x009000000304783b */ /* 0x000e240000004200 */
[----:B0-----:R-:W-:-:S02]  /*1c980*/  PRMT R8, R4, 0x6420, R5 ;  /* 0x0000642004087816 */ /* 0x001fc40000000005 */
[----:B------:R-:W-:Y:S02]  /*1c990*/  PRMT R9, R4, 0x7531, R5 ;  /* 0x0000753104097816 */ /* 0x000fe40000000005 */
[C-C-:B------:R-:W-:Y:S02]  /*1c9a0*/  PRMT R10, R6.reuse, 0x6420, R7.reuse ;  /* 0x00006420060a7816 */ /* 0x140fe40000000007 */
[----:B------:R-:W-:Y:S02]  /*1c9b0*/  PRMT R11, R6, 0x7531, R7 ;  /* 0x00007531060b7816 */ /* 0x000fe40000000007 */
[----:B---3--:R-:W-:-:S05]  /*1c9c0*/  LOP3.LUT R3, R0, R13, RZ, 0xfc, !PT ;  /* 0x0000000d00037212 */ /* 0x008fca00078efcff */
[----:B------:R-:W-:-:S05]  /*1c9d0*/  IMAD.IADD R3, R23, 0x1, R3 ;  /* 0x0000000117037824 */ /* 0x000fca00078e0203 */
[----:B------:R0:W-:Y:S01]  /*1c9e0*/  STSM.16.M88.4 [R3], R8 ;  /* 0x0000000803007844 */ /* 0x0001e20000000200 */
[----:B-----5:R-:W-:Y:S01]  /*1c9f0*/  ISETP.NE.AND P2, PT, R12, 0x3, PT ;  /* 0x000000030c00780c */ /* 0x020fe20003f45270 */
        /* <DEDUP_REMOVED lines=55> */
.L_x_13386:
[----:B-1----:R1:W-:Y:S01]  /*1cd70*/  SYNCS.ARRIVE.TRANS64.A1T0 RZ, [R2+URZ+0x19c50], RZ ;  /* 0x019c50ff02ff79a7 */ /* 0x0023e2000810003f */
[----:B------:R-:W-:Y:S06]  /*1cd80*/  BAR.SYNC.DEFER_BLOCKING 0x2, 0x80 ;  /* 0x0082000000007b1d */ /* 0x000fec0000010000 */
[----:B------:R-:W-:Y:S05]  /*1cd90*/  @!P0 BRA `(.L_x_13387) ;  /* 0x0000000000048947 */ /* 0x000fea0003800000 */
[----:B------:R-:W-:Y:S01]  /*1cda0*/  BPT.TRAP 0x1 ;  /* 0x000000040000795c */ /* 0x000fe20000300000 */
.L_x_13387:
[----:B------:R-:W3:Y:S01]  /*1cdb0*/  LDL R0, [R1+0x1c] ;  /* 0x00001c0001007983 */ /* 0x000ee20000100800 */
[----:B-1----:R-:W-:Y:S02]  /*1cdc0*/  VIADD R2, R2, 0x19c80 ;  /* 0x00019c8002027836 */ /* 0x002fe40000000000 */
[----:B------:R-:W-:Y:S01]  /*1cdd0*/  IMAD.MOV.U32 R4, RZ, RZ, R19 ;  /* 0x000000ffff047224 */ /* 0x000fe200078e0013 */
[----:B------:R4:W5:Y:S02]  /*1cde0*/  LDL R6, [R1] ;  /* 0x0000000001067983 */ /* 0x0009640000100800 */
[----:B---3--:R-:W-:-:S04]  /*1cdf0*/  PRMT R2, R0, 0x654, R2 ;  /* 0x0000065400027816 */ /* 0x008fc80000000002 */
[----:B------:R4:W-:Y:S01]  /*1ce00*/  SYNCS.ARRIVE.TRANS64.RED.A1T0 RZ, [R2+URZ], RZ ;  /* 0x000000ff02ff79a7 */ /* 0x0009e2000810043f */
[----:B------:R-:W-:Y:S05]  /*1ce10*/  @P1 BRA `(.L_x_13388) ;  /* 0xffffffec00881947 */ /* 0x000fea000383ffff */
.L_x_13368:
[----:B--2---:R-:W4:Y:S02]  /*1ce20*/  S2R R0, SR_TID.X ;  /* 0x0000000000007919 */ /* 0x004f240000002100 */
[----:B----4-:R-:W-:Y:S02]  /*1ce30*/  LOP3.LUT R2, R0, 0x7f, RZ, 0xc0, !PT ;  /* 0x0000007f00027812 */ /* 0x010fe400078ec0ff */
[----:B------:R-:W2:Y:S01]  /*1ce40*/  LDL R0, [R1+0x50] ;  /* 0x0000500001007983 */ /* 0x000ea20000100800 */
[----:B------:R-:W-:Y:S01]  /*1ce50*/  BSSY B0, `(.L_x_13389) ;  /* 0x0000010000007945 */ /* 0x000fe20003800000 */
[----:B------:R-:W-:Y:S02]  /*1ce60*/  ISETP.NE.AND P1, PT, R2, RZ, PT ;  /* 0x000000ff0200720c */ /* 0x000fe40003f25270 */
[----:B--2---:R-:W-:-:S11]  /*1ce70*/  ISETP.NE.AND P0, PT, R0, 0x3, PT ;  /* 0x000000030000780c */ /* 0x004fd60003f05270 */
[----:B------:R-:W-:Y:S05]  /*1ce80*/  @P1 BRA `(.L_x_13390) ;  /* 0x0000000000301947 */ /* 0x000fea0003800000 */
[----:B------:R-:W1:Y:S01]  /*1ce90*/  S2R R2, SR_LANEID ;  /* 0x0000000000027919 */ /* 0x000e620000000000 */
[----:B------:R-:W-:Y:S01]  /*1cea0*/  VOTEU.ANY UR4, UPT, PT ;  /* 0x0000000000047886 */ /* 0x000fe200038e0100 */
[----:B0-----:R-:W0:Y:S01]  /*1ceb0*/  LDC.64 R4, c[0x0][0xc60] ;  /* 0x00031800ff047b82 */ /* 0x001e220000000a00 */
[----:B------:R-:W1:Y:S02]  /*1cec0*/  FLO.U32 R0, UR4 ;  /* 0x0000000400007d00 */ /* 0x000e6400080e0000 */
[----:B-1----:R-:W-:-:S06]  /*1ced0*/  ISETP.EQ.U32.AND P1, PT, R0, R2, PT ;  /* 0x000000020000720c */ /* 0x002fcc0003f22070 */
[----:B------:R-:W0:Y:S07]  /*1cee0*/  POPC R2, UR4 ;  /* 0x0000000400027d09 */ /* 0x000e2e0008000000 */
[----:B0-----:R-:W2:Y:S04]  /*1cef0*/  @P1 ATOMG.E.ADD.STRONG.GPU PT, R2, desc[UR40][R4.64], R2 ;  /* 0x00000002040219a8 */ /* 0x001ea800081ee1e8 */
[----:B--2---:R0:W1:Y:S02]  /*1cf00*/  SHFL.IDX PT, R2, R2, R0, 0x1f ;  /* 0x00001f0002027589 */ /* 0x00406400000e0000 */
[----:B0-----:R-:W0:Y:S02]  /*1cf10*/  S2R R0, SR_LTMASK ;  /* 0x0000000000007919 */ /* 0x001e240000003900 */
[----:B0-----:R-:W-:-:S06]  /*1cf20*/  LOP3.LUT R0, R0, UR4, RZ, 0xc0, !PT ;  /* 0x0000000400007c12 */ /* 0x001fcc000f8ec0ff */
[----:B------:R-:W1:Y:S02]  /*1cf30*/  POPC R0, R0 ;  /* 0x0000000000007309 */ /* 0x000e640000000000 */
[----:B-1----:R-:W-:-:S07]  /*1cf40*/  IADD3 R24, R2, UR36, R0 ;  /* 0x0000002402187c10 */ /* 0x002fce000fffe000 */
.L_x_13390:
[----:B------:R-:W-:Y:S05]  /*1cf50*/  BSYNC B0 ;  /* 0x0000000000007941 */ /* 0x000fea0003800000 */
.L_x_13389:
[----:B------:R-:W-:Y:S05]  /*1cf60*/  @!P0 BRA `(.L_x_13391) ;  /* 0x0000000000048947 */ /* 0x000fea0003800000 */
[----:B------:R-:W-:Y:S01]  /*1cf70*/  BPT.TRAP 0x1 ;  /* 0x000000040000795c */ /* 0x000fe20000300000 */
.L_x_13391:
[----:B------:R-:W2:Y:S01]  /*1cf80*/  LDL R0, [R1] ;  /* 0x0000000001007983 */ /* 0x000ea20000100800 */
[----:B------:R-:W-:Y:S01]  /*1cf90*/  BSSY B0, `(.L_x_13392) ;  /* 0x0000006000007945 */ /* 0x000fe20003800000 */
[----:B--2---:R-:W-:Y:S01]  /*1cfa0*/  LOP3.LUT R2, R0, 0x1, RZ, 0x3c, !PT ;  /* 0x0000000100027812 */ /* 0x004fe200078e3cff */
[----:B------:R-:W-:-:S03]  /*1cfb0*/  IMAD R0, R19, 0x8, R17 ;  /* 0x0000000813007824 */ /* 0x000fc600078e0211 */
[----:B------:R-:W-:-:S04]  /*1cfc0*/  SHF.L.U32 R2, R2, 0x1f, RZ ;  /* 0x0000001f02027819 */ /* 0x000fc800000006ff */
[----:B------:R-:W1:Y:S02]  /*1cfd0*/  SYNCS.PHASECHK.TRANS64.TRYWAIT P1, [R0+URZ+0x19c70], R2 ;  /* 0x019c7002000075a7 */ /* 0x000e64000802017f */
[----:B-1----:R-:W-:Y:S05]  /*1cfe0*/  @!P1 BRA `(.L_x_13393) ;  /* 0x0000003800949947 */ /* 0x002fea0003800000 */
.L_x_13508:
[----:B------:R-:W-:Y:S05]  /*1cff0*/  BSYNC B0 ;  /* 0x0000000000007941 */ /* 0x000fea0003800000 */
.L_x_13392:
[----:B0-----:R-:W2:Y:S02]  /*1d000*/  LDL R3, [R1+0x60] ;  /* 0x0000600001037983 */ /* 0x001ea40000100800 */
[----:B--2---:R-:W-:-:S13]  /*1d010*/  ISETP.NE.AND P1, PT, R3, 0x3, PT ;  /* 0x000000030300780c */ /* 0x004fda0003f25270 */
[----:B------:R-:W-:Y:S05]  /*1d020*/  @!P1 BRA `(.L_x_13394) ;  /* 0x0000000000049947 */ /* 0x000fea0003800000 */
[----:B------:R-:W-:Y:S01]  /*1d030*/  BPT.TRAP 0x1 ;  /* 0x000000040000795c */ /* 0x000fe20000300000 */
.L_x_13394:
[----:B-1----:R-:W2:Y:S02]  /*1d040*/  LDL R2, [R1] ;  /* 0x0000000001027983 */ /* 0x002ea40000100800 */
[----:B--2---:R-:W-:-:S04]  /*1d050*/  SHF.L.U32 R2, R2, 0x1f, RZ ;  /* 0x0000001f02027819 */ /* 0x004fc800000006ff */
[----:B------:R-:W0:Y:S02]  /*1d060*/  SYNCS.PHASECHK.TRANS64.TRYWAIT P1, [R0+URZ+0x19c60], R2 ;  /* 0x019c6002000075a7 */ /* 0x000e24000802017f */
[----:B0-----:R-:W-:Y:S05]  /*1d070*/  @!P1 BRA `(.L_x_13395) ;  /* 0x0000003800849947 */ /* 0x001fea0003800000 */
.L_x_13509:
[----:B------:R-:W2:Y:S04]  /*1d080*/  LDL R13, [R1+0x4] ;  /* 0x00000400010d7983 */ /* 0x000ea80000100800 */
[----:B------:R-:W3:Y:S01]  /*1d090*/  LDL R14, [R1+0x20] ;  /* 0x00002000010e7983 */ /* 0x000ee20000100800 */
[----:B0-----:R-:W-:-:S03]  /*1d0a0*/  IMAD R2, R19, 0x3000, RZ ;  /* 0x0000300013027824 */ /* 0x001fc600078e02ff */
[----:B------:R-:W4:Y:S01]  /*1d0b0*/  LDL R12, [R1+0x60] ;  /* 0x00006000010c7983 */ /* 0x000f220000100800 */
        /* <DEDUP_REMOVED lines=9> */
[----:B------:R-:W-:Y:S01]  /*1d150*/  IMAD.IADD R3, R23, 0x1, R3 ;  /* 0x0000000117037824 */ /* 0x000fe200078e0203 */
[----:B----4-:R-:W-:-:S04]  /*1d160*/  ISETP.NE.AND P1, PT, R12, 0x3, PT ;  /* 0x000000030c00780c */ /* 0x010fc80003f25270 */
        /* <DEDUP_REMOVED lines=56> */
.L_x_13396:
[----:B-1----:R1:W-:Y:S01]  /*1d4f0*/  SYNCS.ARRIVE.TRANS64.A1T0 RZ, [R0+URZ+0x19c50], RZ ;  /* 0x019c50ff00ff79a7 */ /* 0x0023e2000810003f */
[----:B------:R-:W-:Y:S06]  /*1d500*/  BAR.SYNC.DEFER_BLOCKING 0x2, 0x80 ;  /* 0x0082000000007b1d */ /* 0x000fec0000010000 */
[----:B------:R-:W-:Y:S05]  /*1d510*/  @!P0 BRA `(.L_x_13397) ;  /* 0x0000000000048947 */ /* 0x000fea0003800000 */
[----:B------:R-:W-:Y:S01]  /*1d520*/  BPT.TRAP 0x1 ;  /* 0x000000040000795c */ /* 0x000fe20000300000 */
.L_x_13397:
        /* <DEDUP_REMOVED lines=11> */
.L_x_13338:
        /* <DEDUP_REMOVED lines=9> */
[----:B------:R2:W3:Y:S01]  /*1d670*/  LDS.128 R24, [R17+0x19cd0] ;  /* 0x019cd00011187984 */ /* 0x0004e20000000c00 */
[----:B------:R-:W-:Y:S06]  /*1d680*/  BAR.ARV 0x4, 0x200 ;  /* 0x0108000000007b1d */ /* 0x000fec0000002000 */
[----:B------:R-:W-:Y:S05]  /*1d690*/  BRA `(.L_x_13399) ;  /* 0x0000000c00e87947 */ /* 0x000fea0003800000 */
.L_x_13398:
        /* <DEDUP_REMOVED lines=21> */
[----:B0-----:R-:W-:-:S02]  /*1d7f0*/  IMAD.MOV.U32 R24, RZ, RZ, RZ ;  /* 0x000000ffff187224 */ /* 0x001fc400078e00ff */
[----:B--2---:R-:W-:Y:S02]  /*1d800*/  @!P1 IMAD.MOV.U32 R5, RZ, RZ, R6 ;  /* 0x000000ffff059224 */ /* 0x004fe400078e0006 */
[----:B------:R-:W-:Y:S02]  /*1d810*/  IMAD.MOV.U32 R6, RZ, RZ, RZ ;  /* 0x000000ffff067224 */ /* 0x000fe400078e00ff */
        /* <DEDUP_REMOVED lines=19> */
.L_x_13519:
[----:B------:R-:W-:Y:S02]  /*1d950*/  ULDC UR4, c[0x0][0xc38] ;  /* 0x00030e0000047ab9 */ /* 0x000fe40000000800 */
[----:B------:R-:W-:-:S04]  /*1d960*/  IMAD.U32 R2, RZ, RZ, UR4 ;  /* 0x00000004ff027e24 */ /* 0x000fc8000f8e00ff */
[----:B-1----:R-:W-:-:S04]  /*1d970*/  IMAD R8, R8, R2, RZ ;  /* 0x0000000208087224 */ /* 0x002fc800078e02ff */
[----:B------:R-:W-:-:S05]  /*1d980*/  IMAD.IADD R4, R7, 0x1, R8 ;  /* 0x0000000107047824 */ /* 0x000fca00078e0208 */
[----:B------:R-:W-:-:S13]  /*1d990*/  ISETP.GT.AND P6, PT, R4, R0, PT ;  /* 0x000000000400720c */ /* 0x000fda0003fc4270 */
[----:B------:R-:W-:Y:S05]  /*1d9a0*/  @P6 BRA `(.L_x_13401) ;  /* 0x0000000000a46947 */ /* 0x000fea0003800000 */
.L_x_13404:
        /* <DEDUP_REMOVED lines=35> */
.L_x_13527:
[----:B------:R-:W-:Y:S02]  /*1dbe0*/  ULDC UR4, c[0x0][0xc38] ;  /* 0x00030e0000047ab9 */ /* 0x000fe40000000800 */
[----:B------:R-:W-:-:S04]  /*1dbf0*/  IMAD.U32 R2, RZ, RZ, UR4 ;  /* 0x00000004ff027e24 */ /* 0x000fc8000f8e00ff */
[----:B-1----:R-:W-:-:S04]  /*1dc00*/  IMAD R8, R8, R2, RZ ;  /* 0x0000000208087224 */ /* 0x002fc800078e02ff */
[----:B------:R-:W-:-:S05]  /*1dc10*/  IMAD.IADD R4, R8, 0x1, R4 ;  /* 0x0000000108047824 */ /* 0x000fca00078e0204 */
[----:B------:R-:W-:-:S13]  /*1dc20*/  ISETP.GT.AND P6, PT, R4, R0, PT ;  /* 0x000000000400720c */ /* 0x000fda0003fc4270 */
[----:B------:R-:W-:Y:S05]  /*1dc30*/  @!P6 BRA `(.L_x_13404) ;  /* 0xfffffffc005ce947 */ /* 0x000fea000383ffff */
.L_x_13401:
        /* <DEDUP_REMOVED lines=10> */
.L_x_13532:
[----:B------:R-:W-:-:S13]  /*1dce0*/  ISETP.NE.AND P0, PT, R4, RZ, PT ;  /* 0x000000ff0400720c */ /* 0x000fda0003f05270 */
[----:B------:R-:W-:Y:S05]  /*1dcf0*/  @!P0 BRA `(.L_x_13406) ;  /* 0x0000000000148947 */ /* 0x000fea0003800000 */
[----:B------:R-:W-:Y:S01]  /*1dd00*/  UMOV UR4, 0xffffffff ;  /* 0xffffffff00047882 */ /* 0x000fe20000000000 */
[----:B-1----:R-:W-:Y:S02]  /*1dd10*/  VIADD R7, R7, 0xffffffff ;  /* 0xffffffff07077836 */ /* 0x002fe40000000000 */
[----:B------:R-:W-:Y:S05]  /*1dd20*/  BRA.DIV UR4, `(.L_x_13407) ;  /* 0x0000003604fc7947 */ /* 0x000fea000b800000 */
[----:B0-----:R0:W1:Y:S02]  /*1dd30*/  SHFL.IDX PT, R3, R3, R7, 0x1f ;  /* 0x00001f0703037589 */ /* 0x00106400000e0000 */
.L_x_13535:
[----:B-1----:R-:W-:-:S07]  /*1dd40*/  IMAD.MOV.U32 R24, RZ, RZ, R3 ;  /* 0x000000ffff187224 */ /* 0x002fce00078e0003 */
.L_x_13406:
[----:B---3--:R-:W-:Y:S01]  /*1dd50*/  ISETP.NE.AND P0, PT, R6, 0x1, PT ;  /* 0x000000010600780c */ /* 0x008fe20003f05270 */
[----:B------:R-:W-:-:S04]  /*1dd60*/  IMAD R24, R24, R2, R8 ;  /* 0x0000000218187224 */ /* 0x000fc800078e0208 */
[----:B------:R-:W-:-:S08]  /*1dd70*/  IMAD.IADD R0, R0, 0x1, -R24 ;  /* 0x0000000100007824 */ /* 0x000fd000078e0a18 */
[----:B------:R-:W-:Y:S05]  /*1dd80*/  @!P0 BRA `(.L_x_13408) ;  /* 0x0000000000e08947 */ /* 0x000fea0003800000 */
[----:B--2---:R-:W-:-:S04]  /*1dd90*/  IABS R4, R5 ;  /* 0x0000000500047213 */ /* 0x004fc80000000000 */
[----:B------:R-:W2:Y:S08]  /*1dda0*/  I2F.RP R2, R4 ;  /* 0x0000000400027306 */ /* 0x000eb00000209400 */
[----:B--2---:R-:W2:Y:S02]  /*1ddb0*/  MUFU.RCP R2, R2 ;  /* 0x0000000200027308 */ /* 0x004ea40000001000 */
[----:B--2---:R-:W-:-:S06]  /*1ddc0*/  VIADD R2, R2, 0xffffffe ;  /* 0x0ffffffe02027836 */ /* 0x004fcc0000000000 */
[----:B0-----:R-:W0:Y:S02]  /*1ddd0*/  F2I.FTZ.U32.TRUNC.NTZ R3, R2 ;  /* 0x0000000200037305 */ /* 0x001e24000021f000 */
        /* <DEDUP_REMOVED lines=21> */
[----:B-1----:R-:W-:Y:S02]  /*1df30*/  IMAD R7, R2, R4, RZ ;  /* 0x0000000402077224 */ /* 0x002fe400078e02ff */
        /* <DEDUP_REMOVED lines=29> */
.L_x_13408:
[----:B01----:R-:W0:Y:S02]  /*1e110*/  LDC.64 R6, c[0x0][0xc90] ;  /* 0x00032400ff067b82 */ /* 0x003e240000000a00 */
        /* <DEDUP_REMOVED lines=60> */
.L_x_13409:
[----:B------:R-:W-:-:S05]  /*1e4e0*/  LOP3.LUT R0, RZ, R0, RZ, 0x33, !PT ;  /* 0x00000000ff007212 */ /* 0x000fca00078e33ff */
[----:B------:R-:W-:Y:S01]  /*1e4f0*/  IMAD.IADD R25, R5, 0x1, R0 ;  /* 0x0000000105197824 */ /* 0x000fe200078e0200 */
[----:B------:R-:W-:Y:S06]  /*1e500*/  BRA `(.L_x_13410) ;  /* 0x00000000001c7947 */ /* 0x000fec0003800000 */
.L_x_13402:
[----:B------:R-:W-:Y:S01]  /*1e510*/  UMOV UR4, URZ ;  /* 0x0000003f00047c82 */ /* 0x000fe20008000000 */
[----:B------:R-:W-:Y:S01]  /*1e520*/  UMOV UR5, URZ ;  /* 0x0000003f00057c82 */ /* 0x000fe20008000000 */
[----:B------:R-:W-:Y:S01]  /*1e530*/  ULDC UR6, c[0x0][0xc3c] ;  /* 0x00030f0000067ab9 */ /* 0x000fe20000000800 */
[----:B------:R-:W-:Y:S02]  /*1e540*/  IMAD.MOV.U32 R24, RZ, RZ, R0 ;  /* 0x000000ffff187224 */ /* 0x000fe400078e0000 */
[----:B------:R-:W-:Y:S02]  /*1e550*/  IMAD.U32 R25, RZ, RZ, UR4 ;  /* 0x00000004ff197e24 */ /* 0x000fe4000f8e00ff */
[----:B------:R-:W-:Y:S02]  /*1e560*/  IMAD.U32 R26, RZ, RZ, UR5 ;  /* 0x00000005ff1a7e24 */ /* 0x000fe4000f8e00ff */
[----:B------:R-:W-:-:S07]  /*1e570*/  IMAD.U32 R27, RZ, RZ, UR6 ;  /* 0x00000006ff1b7e24 */ /* 0x000fce000f8e00ff */
.L_x_13410:
        /* <DEDUP_REMOVED lines=12> */
.L_x_13399:
[----:B------:R-:W-:Y:S02]  /*1e640*/  ULDC UR4, c[0x0][0xc3c] ;  /* 0x00030f0000047ab9 */ /* 0x000fe40000000800 */
[----:B---3--:R-:W-:-:S13]  /*1e650*/  ISETP.GE.AND P0, PT, R27, UR4, PT ;  /* 0x000000041b007c0c */ /* 0x008fda000bf06270 */
[----:B------:R-:W-:Y:S05]  /*1e660*/  @!P0 BRA `(.L_x_13411) ;  /* 0xffffff9400048947 */ /* 0x000fea000383ffff */
[----:B------:R-:W-:Y:S05]  /*1e670*/  BSYNC B7 ;  /* 0x0000000000077941 */ /* 0x000fea0003800000 */
.L_x_13289:
[----:B-12---:R-:W2:Y:S01]  /*1e680*/  LDL.LU R0, [R1+0x58] ;  /* 0x0000580001007983 */ /* 0x006ea20000300800 */
[----:B------:R-:W-:Y:S01]  /*1e690*/  BSSY B0, `(.L_x_13412) ;  /* 0x000000b000007945 */ /* 0x000fe20003800000 */
[----:B------:R-:W1:Y:S01]  /*1e6a0*/  S2R R5, SR_CgaCtaId ;  /* 0x0000000000057919 */ /* 0x000e620000008800 */
[----:B--2---:R-:W-:-:S05]  /*1e6b0*/  VIADD R0, R0, 0x1 ;  /* 0x0000000100007836 */ /* 0x004fca0000000000 */
[----:B0---4-:R-:W-:-:S04]  /*1e6c0*/  LEA.HI R2, R0, R0, RZ, 0x1 ;  /* 0x0000000000027211 */ /* 0x011fc800078f08ff */
[----:B------:R-:W-:Y:S02]  /*1e6d0*/  LOP3.LUT R3, R2, 0xfffffffe, RZ, 0xc0, !PT ;  /* 0xfffffffe02037812 */ /* 0x000fe400078ec0ff */
[----:B------:R-:W-:-:S03]  /*1e6e0*/  MOV R2, 0x400 ;  /* 0x0000040000027802 */ /* 0x000fc60000000f00 */
[----:B------:R-:W-:Y:S01]  /*1e6f0*/  IMAD.IADD R0, R0, 0x1, -R3 ;  /* 0x0000000100007824 */ /* 0x000fe200078e0a03 */
[----:B-1----:R-:W-:-:S04]  /*1e700*/  LEA R5, R5, R2, 0x18 ;  /* 0x0000000205057211 */ /* 0x002fc800078ec0ff */
[----:B------:R-:W-:-:S04]  /*1e710*/  SHF.L.U32 R0, R0, 0x1f, RZ ;  /* 0x0000001f00007819 */ /* 0x000fc800000006ff */
[----:B------:R-:W0:Y:S02]  /*1e720*/  SYNCS.PHASECHK.TRANS64.TRYWAIT P0, [R5+URZ+0x19c20], R0 ;  /* 0x019c2000050075a7 */ /* 0x000e24000800017f */
[----:B0-----:R-:W-:Y:S05]  /*1e730*/  @!P0 BRA `(.L_x_13413) ;  /* 0x0000002c00a48947 */ /* 0x001fea0003800000 */
.L_x_13536:
[----:B------:R-:W-:Y:S05]  /*1e740*/  BSYNC B0 ;  /* 0x0000000000007941 */ /* 0x000fea0003800000 */
.L_x_13412:
[----:B------:R-:W-:-:S03]  /*1e750*/  UMOV UR4, 0xffffffff ;  /* 0xffffffff00047882 */ /* 0x000fc60000000000 */
[----:B------:R-:W-:Y:S05]  /*1e760*/  BRA.DIV UR4, `(.L_x_13414) ;  /* 0x0000002e04ac7947 */ /* 0x000fea000b800000 */
[----:B0-----:R-:W0:Y:S02]  /*1e770*/  S2R R0, SR_TID.X ;  /* 0x0000000000007919 */ /* 0x001e240000002100 */
[----:B0-----:R-:W-:-:S04]  /*1e780*/  SHF.R.U32.HI R0, RZ, 0x5, R0 ;  /* 0x00000005ff007819 */ /* 0x001fc80000011600 */
[----:B------:R-:W-:-:S05]  /*1e790*/  LOP3.LUT R0, R0, 0x3, RZ, 0xc0, !PT ;  /* 0x0000000300007812 */ /* 0x000fca00078ec0ff */
[----:B------:R0:W1:Y:S02]  /*1e7a0*/  SHFL.IDX PT, R14, R0, RZ, 0x1f ;  /* 0x00001fff000e7589 */ /* 0x00006400000e0000 */
.L_x_13539:
[----:B-1----:R-:W-:-:S13]  /*1e7b0*/  ISETP.NE.AND P0, PT, R14, RZ, PT ;  /* 0x000000ff0e00720c */ /* 0x002fda0003f05270 */
[----:B------:R-:W-:Y:S05]  /*1e7c0*/  @P0 BRA `(.L_x_13138) ;  /* 0x0000000000b00947 */ /* 0x000fea0003800000 */
[----:B------:R-:W-:-:S03]  /*1e7d0*/  UMOV UR4, 0xffffffff ;  /* 0xffffffff00047882 */ /* 0x000fc60000000000 */
[----:B------:R-:W-:Y:S05]  /*1e7e0*/  BRA.DIV UR4, `(.L_x_13415) ;  /* 0x0000002e04c07947 */ /* 0x000fea000b800000 */
[----:B------:R-:W-:-:S13]  /*1e7f0*/  ELECT P6, URZ, PT ;  /* 0x00000000003f782f */ /* 0x000fda00038c0000 */
.L_x_13542:
[----:B------:R-:W-:Y:S05]  /*1e800*/  @!P6 BRA `(.L_x_13138) ;  /* 0x0000000000a0e947 */ /* 0x000fea0003800000 */
[----:B0-----:R-:W2:Y:S02]  /*1e810*/  LDL.LU R0, [R1+0x30] ;  /* 0x0000300001007983 */ /* 0x001ea40000300800 */
[----:B--2---:R-:W-:-:S04]  /*1e820*/  LOP3.LUT R0, R0, 0x2, RZ, 0xfc, !PT ;  /* 0x0000000200007812 */ /* 0x004fc800078efcff */
[----:B------:R-:W-:-:S13]  /*1e830*/  ISETP.NE.AND P0, PT, R0, 0x3, PT ;  /* 0x000000030000780c */ /* 0x000fda0003f05270 */
[----:B------:R-:W-:Y:S05]  /*1e840*/  @!P0 BRA `(.L_x_13416) ;  /* 0x0000000000048947 */ /* 0x000fea0003800000 */
[----:B------:R-:W-:Y:S01]  /*1e850*/  BPT.TRAP 0x1 ;  /* 0x000000040000795c */ /* 0x000fe20000300000 */
.L_x_13416:
        /* <DEDUP_REMOVED lines=8> */
.L_x_13543:
[----:B------:R-:W2:Y:S01]  /*1e8e0*/  LDL.LU R4, [R1] ;  /* 0x0000000001047983 */ /* 0x000ea20000300800 */
[----:B------:R-:W-:Y:S02]  /*1e8f0*/  SEL R19, R19, RZ, P2 ;  /* 0x000000ff13137207 */ /* 0x000fe40001000000 */
[----:B--2---:R-:W-:Y:S01]  /*1e900*/  LOP3.LUT R0, R4, R0, RZ, 0x3c, !PT ;  /* 0x0000000004007212 */ /* 0x004fe200078e3cff */
[----:B------:R-:W-:Y:S06]  /*1e910*/  @!P0 BRA `(.L_x_13418) ;  /* 0x0000000000048947 */ /* 0x000fec0003800000 */
[----:B------:R-:W-:Y:S01]  /*1e920*/  BPT.TRAP 0x1 ;  /* 0x000000040000795c */ /* 0x000fe20000300000 */
.L_x_13418:
[----:B------:R-:W-:Y:S01]  /*1e930*/  IMAD R19, R19, 0x8, R5 ;  /* 0x0000000813137824 */ /* 0x000fe200078e0205 */
[----:B------:R-:W-:-:S04]  /*1e940*/  SHF.L.U32 R0, R0, 0x1f, RZ ;  /* 0x0000001f00007819 */ /* 0x000fc800000006ff */
[----:B------:R-:W1:Y:S02]  /*1e950*/  SYNCS.PHASECHK.TRANS64.TRYWAIT P1, [R19+URZ+0x19c40], R0 ;  /* 0x019c4000130075a7 */ /* 0x000e64000802017f */
[----:B-1----:R-:W-:Y:S05]  /*1e960*/  @!P1 BRA `(.L_x_13419) ;  /* 0x0000002c00949947 */ /* 0x002fea0003800000 */
.L_x_13544:
[----:B------:R-:W-:Y:S05]  /*1e970*/  @!P0 BRA `(.L_x_13420) ;  /* 0x0000000000048947 */ /* 0x000fea0003800000 */
[----:B------:R-:W-:Y:S01]  /*1e980*/  BPT.TRAP 0x1 ;  /* 0x000000040000795c */ /* 0x000fe20000300000 */
.L_x_13420:
[----:B------:R-:W2:Y:S02]  /*1e990*/  SYNCS.PHASECHK.TRANS64.TRYWAIT P1, [R3+URZ+0x19c60], R2 ;  /* 0x019c6002030075a7 */ /* 0x000ea4000802017f */
[----:B--2---:R-:W-:Y:S05]  /*1e9a0*/  @!P1 BRA `(.L_x_13421) ;  /* 0x0000002c00989947 */ /* 0x004fea0003800000 */
.L_x_13545:
[----:B------:R-:W-:Y:S05]  /*1e9b0*/  @!P0 BRA `(.L_x_13422) ;  /* 0x0000000000048947 */ /* 0x000fea0003800000 */
[----:B------:R-:W-:Y:S01]  /*1e9c0*/  BPT.TRAP 0x1 ;  /* 0x000000040000795c */ /* 0x000fe20000300000 */
.L_x_13422:
[----:B------:R-:W3:Y:S02]  /*1e9d0*/  SYNCS.PHASECHK.TRANS64.TRYWAIT P1, [R19+URZ+0x19c60], R0 ;  /* 0x019c6000130075a7 */ /* 0x000ee4000802017f */
[----:B---3--:R-:W-:Y:S05]  /*1e9e0*/  @!P1 BRA `(.L_x_13423) ;  /* 0x0000002c009c9947 */ /* 0x008fea0003800000 */
.L_x_13546:
[----:B------:R-:W-:Y:S05]  /*1e9f0*/  @!P0 BRA `(.L_x_13424) ;  /* 0x0000000000048947 */ /* 0x000fea0003800000 */
[----:B------:R-:W-:Y:S01]  /*1ea00*/  BPT.TRAP 0x1 ;  /* 0x000000040000795c */ /* 0x000fe20000300000 */
.L_x_13424:
[----:B------:R-:W4:Y:S02]  /*1ea10*/  SYNCS.PHASECHK.TRANS64.TRYWAIT P1, [R3+URZ+0x19c80], R2 ;  /* 0x019c8002030075a7 */ /* 0x000f24000802017f */
[----:B----4-:R-:W-:Y:S05]  /*1ea20*/  @!P1 BRA `(.L_x_13425) ;  /* 0x0000002c00a09947 */ /* 0x010fea0003800000 */
.L_x_13547:
[----:B------:R-:W-:Y:S05]  /*1ea30*/  @!P0 BRA `(.L_x_13426) ;  /* 0x0000000000048947 */ /* 0x000fea0003800000 */
[----:B------:R-:W-:Y:S01]  /*1ea40*/  BPT.TRAP 0x1 ;  /* 0x000000040000795c */ /* 0x000fe20000300000 */
.L_x_13426:
[----:B------:R0:W0:Y:S02]  /*1ea50*/  SYNCS.PHASECHK.TRANS64.TRYWAIT P0, [R19+URZ+0x19c80], R0 ;  /* 0x019c8000130075a7 */ /* 0x000024000800017f */
[----:B0-----:R-:W-:Y:S05]  /*1ea60*/  @!P0 NANOSLEEP.SYNCS 0x989680 ;  /* 0x009896800000895d */ /* 0x001fea0003900000 */
[----:B------:R-:W0:Y:S02]  /*1ea70*/  @!P0 SYNCS.PHASECHK.TRANS64 P0, [R19+URZ+0x19c80], R0 ;  /* 0x019c8000130085a7 */ /* 0x000e24000800007f */
[----:B0-----:R-:W-:Y:S05]  /*1ea80*/  @!P0 BRA `(.L_x_13426) ;  /* 0xfffffffc00f08947 */ /* 0x001fea000383ffff */
.L_x_13138:
[----:B------:R-:W-:Y:S05]  /*1ea90*/  BSYNC B8 ;  /* 0x0000000000087941 */ /* 0x000fea0003800000 */
.L_x_13135:
[----:B------:R-:W-:Y:S05]  /*1eaa0*/  EXIT ;  /* 0x000000000000794d */ /* 0x000fea0003800000 */
.L_x_13156:
[----:B-1----:R1:W2:Y:S02]  /*1eab0*/  SYNCS.PHASECHK.TRANS64.TRYWAIT P6, [R70+URZ+0x19c90], R76 ;  /* 0x019c904c460075a7 */ /* 0x0022a400080c017f */
[----:B--2---:R-:W-:Y:S05]  /*1eac0*/  @!P6 NANOSLEEP.SYNCS 0x989680 ;  /* 0x009896800000e95d */ /* 0x004fea0003900000 */
[----:B------:R-:W2:Y:S02]  /*1ead0*/  @!P6 SYNCS.PHASECHK.TRANS64 P6, [R70+URZ+0x19c90], R76 ;  /* 0x019c904c4600e5a7 */ /* 0x000ea400080c007f */
[----:B--2---:R-:W-:Y:S05]  /*1eae0*/  @!P6 BRA `(.L_x_13156) ;  /* 0xfffffffc00f0e947 */ /* 0x004fea000383ffff */
[----:B------:R-:W-:Y:S05]  /*1eaf0*/  BRA `(.L_x_13427) ;  /* 0xfffffe40006c7947 */ /* 0x000fea000383ffff */
.L_x_13157:
        /* <DEDUP_REMOVED lines=8> */
.L_x_13429:
[----:B------:R-:W-:Y:S05]  /*1eb80*/  BSYNC B1 ;  /* 0x0000000000017941 */ /* 0x000fea0003800000 */
.L_x_13428:
        /* <DEDUP_REMOVED lines=8> */
.L_x_13430:
[----:B------:R-:W-:Y:S05]  /*1ec10*/  BRA `(.L_x_13431) ;  /* 0xfffffe4000387947 */ /* 0x000fea000383ffff */
.L_x_13173:
[----:B-1----:R1:W2:Y:S02]  /*1ec20*/  SYNCS.PHASECHK.TRANS64.TRYWAIT P6, [R70+URZ+0x19c90], R76 ;  /* 0x019c904c460075a7 */ /* 0x0022a400080c017f */
[----:B--2---:R-:W-:Y:S05]  /*1ec30*/  @!P6 NANOSLEEP.SYNCS 0x989680 ;  /* 0x009896800000e95d */ /* 0x004fea0003900000 */
[----:B------:R-:W2:Y:S02]  /*1ec40*/  @!P6 SYNCS.PHASECHK.TRANS64 P6, [R70+URZ+0x19c90], R76 ;  /* 0x019c904c4600e5a7 */ /* 0x000ea400080c007f */
[----:B--2---:R-:W-:Y:S05]  /*1ec50*/  @!P6 BRA `(.L_x_13173) ;  /* 0xfffffffc00f0e947 */ /* 0x004fea000383ffff */
[----:B------:R-:W-:Y:S05]  /*1ec60*/  BRA `(.L_x_13432) ;  /* 0xfffffe5800787947 */ /* 0x000fea000383ffff */
.L_x_13174:
        /* <DEDUP_REMOVED lines=8> */
.L_x_13434:
[----:B------:R-:W-:Y:S05]  /*1ecf0*/  BSYNC B1 ;  /* 0x0000000000017941 */ /* 0x000fea0003800000 */
.L_x_13433:
        /* <DEDUP_REMOVED lines=8> */
.L_x_13435:
[----:B------:R-:W-:Y:S01]  /*1ed80*/  IMAD.MOV.U32 R79, RZ, RZ, R14 ;  /* 0x000000ffff4f7224 */ /* 0x000fe200078e000e */
[----:B------:R-:W-:Y:S06]  /*1ed90*/  BRA `(.L_x_13436) ;  /* 0xfffffe5800407947 */ /* 0x000fec000383ffff */
.L_x_13183:
[----:B0-----:R0:W1:Y:S02]  /*1eda0*/  SYNCS.PHASECHK.TRANS64.TRYWAIT P5, [R70+URZ+0x19c90], R76 ;  /* 0x019c904c460075a7 */ /* 0x00106400080a017f */
[----:B-1----:R-:W-:Y:S05]  /*1edb0*/  @!P5 NANOSLEEP.SYNCS 0x989680 ;  /* 0x009896800000d95d */ /* 0x002fea0003900000 */
[----:B------:R-:W1:Y:S02]  /*1edc0*/  @!P5 SYNCS.PHASECHK.TRANS64 P5, [R70+URZ+0x19c90], R76 ;  /* 0x019c904c4600d5a7 */ /* 0x000e6400080a007f */
[----:B-1----:R-:W-:Y:S05]  /*1edd0*/  @!P5 BRA `(.L_x_13183) ;  /* 0xfffffffc00f0d947 */ /* 0x002fea000383ffff */
[----:B------:R-:W-:Y:S05]  /*1ede0*/  BRA `(.L_x_13437) ;  /* 0xfffffe78002c7947 */ /* 0x000fea000383ffff */
.L_x_13184:
[----:B------:R-:W-:Y:S01]  /*1edf0*/  BSSY B1, `(.L_x_13438) ;  /* 0x0000007000017945 */ /* 0x000fe20003800000 */
[----:B------:R-:W-:Y:S02]  /*1ee00*/  IMAD.MOV.U32 R12, RZ, RZ, RZ ;  /* 0x000000ffff0c7224 */ /* 0x000fe400078e00ff */
[----:B------:R-:W-:Y:S02]  /*1ee10*/  IMAD.MOV.U32 R11, RZ, RZ, 0x1e1f ;  /* 0x00001e1fff0b7424 */ /* 0x000fe400078e00ff */
[----:B------:R-:W-:-:S07]  /*1ee20*/  IMAD.MOV.U32 R15, RZ, RZ, -0x1 ;  /* 0xffffffffff0f7424 */ /* 0x000fce00078e00ff */
[----:B0-----:R-:W-:Y:S05]  /*1ee30*/  WARPSYNC.COLLECTIVE R15, `(.L_x_13439) ;  /* 0x000000000f087348 */ /* 0x001fea0003c00000 */
[----:B------:R1:W2:Y:S02]  /*1ee40*/  SHFL.IDX P6, R14, R13, R12, R11 ;  /* 0x0000000c0d0e7389 */ /* 0x0002a400000c000b */
[----:B012---:R-:W-:Y:S01]  /*1ee50*/  ENDCOLLECTIVE ;  /* 0x000000000000791b */ /* 0x007fe20003800000 */
.L_x_13439:
[----:B------:R-:W-:Y:S05]  /*1ee60*/  BSYNC B1 ;  /* 0x0000000000017941 */ /* 0x000fea0003800000 */
.L_x_13438:
        /* <DEDUP_REMOVED lines=8> */
.L_x_13440:
[----:B------:R-:W-:Y:S05]  /*1eef0*/  BRA `(.L_x_13441) ;  /* 0xfffffe78004c7947 */ /* 0x000fea000383ffff */
.L_x_13188:
[----:B0-----:R0:W2:Y:S02]  /*1ef00*/  SYNCS.PHASECHK.TRANS64.TRYWAIT P0, [R70+URZ+0x19cb0], R76 ;  /* 0x019cb04c460075a7 */ /* 0x0010a4000800017f */
[----:B--2---:R-:W-:Y:S05]  /*1ef10*/  @!P0 NANOSLEEP.SYNCS 0x989680 ;  /* 0x009896800000895d */ /* 0x004fea0003900000 */
[----:B------:R-:W2:Y:S02]  /*1ef20*/  @!P0 SYNCS.PHASECHK.TRANS64 P0, [R70+URZ+0x19cb0], R76 ;  /* 0x019cb04c460085a7 */ /* 0x000ea4000800007f */
[----:B--2---:R-:W-:Y:S05]  /*1ef30*/  @!P0 BRA `(.L_x_13188) ;  /* 0xfffffffc00f08947 */ /* 0x004fea000383ffff */
[----:B------:R-:W-:Y:S05]  /*1ef40*/  BRA `(.L_x_13442) ;  /* 0xfffffe7800dc7947 */ /* 0x000fea000383ffff */
.L_x_13208:
[----:B------:R-:W-:Y:S01]  /*1ef50*/  BSSY B1, `(.L_x_13443) ;  /* 0x0000007000017945 */ /* 0x000fe20003800000 */
[----:B------:R-:W-:Y:S02]  /*1ef60*/  IMAD.MOV.U32 R12, RZ, RZ, RZ ;  /* 0x000000ffff0c7224 */ /* 0x000fe400078e00ff */
[----:B------:R-:W-:Y:S02]  /*1ef70*/  IMAD.MOV.U32 R11, RZ, RZ, 0x1e1f ;  /* 0x00001e1fff0b7424 */ /* 0x000fe400078e00ff */
[----:B------:R-:W-:-:S07]  /*1ef80*/  IMAD.MOV.U32 R15, RZ, RZ, -0x1 ;  /* 0xffffffffff0f7424 */ /* 0x000fce00078e00ff */
[----:B------:R-:W-:Y:S05]  /*1ef90*/  WARPSYNC.COLLECTIVE R15, `(.L_x_13444) ;  /* 0x000000000f087348 */ /* 0x000fea0003c00000 */
[----:B------:R0:W1:Y:S02]  /*1efa0*/  SHFL.IDX P6, R14, R13, R12, R11 ;  /* 0x0000000c0d0e7389 */ /* 0x00006400000c000b */
[----:B01----:R-:W-:Y:S01]  /*1efb0*/  ENDCOLLECTIVE ;  /* 0x000000000000791b */ /* 0x003fe20003800000 */
.L_x_13444:
[----:B------:R-:W-:Y:S05]  /*1efc0*/  BSYNC B1 ;  /* 0x0000000000017941 */ /* 0x000fea0003800000 */
.L_x_13443:
        /* <DEDUP_REMOVED lines=8> */
.L_x_13445:
[----:B------:R-:W-:Y:S02]  /*1f050*/  IMAD.MOV.U32 R13, RZ, RZ, R4 ;  /* 0x000000ffff0d7224 */ /* 0x000fe400078e0004 */
[----:B------:R-:W-:-:S07]  /*1f060*/  IMAD.MOV.U32 R3, RZ, RZ, R14 ;  /* 0x000000ffff037224 */ /* 0x000fce00078e000e */
[----:B------:R-:W-:Y:S05]  /*1f070*/  WARPSYNC.COLLECTIVE R15, `(.L_x_13446) ;  /* 0x000000000f087348 */ /* 0x000fea0003c00000 */
[----:B------:R0:W1:Y:S02]  /*1f080*/  SHFL.IDX P6, R14, R13, R12, R11 ;  /* 0x0000000c0d0e7389 */ /* 0x00006400000c000b */
[----:B01----:R-:W-:Y:S01]  /*1f090*/  ENDCOLLECTIVE ;  /* 0x000000000000791b */ /* 0x003fe20003800000 */
.L_x_13446:
[----:B------:R-:W-:Y:S02]  /*1f0a0*/  IMAD.MOV.U32 R13, RZ, RZ, R5 ;  /* 0x000000ffff0d7224 */ /* 0x000fe400078e0005 */
[----:B------:R-:W-:-:S07]  /*1f0b0*/  IMAD.MOV.U32 R4, RZ, RZ, R14 ;  /* 0x000000ffff047224 */ /* 0x000fce00078e000e */
[----:B------:R-:W-:Y:S05]  /*1f0c0*/  WARPSYNC.COLLECTIVE R15, `(.L_x_13447) ;  /* 0x000000000f087348 */ /* 0x000fea0003c00000 */
[----:B------:R0:W1:Y:S02]  /*1f0d0*/  SHFL.IDX P6, R14, R13, R12, R11 ;  /* 0x0000000c0d0e7389 */ /* 0x00006400000c000b */
[----:B01----:R-:W-:Y:S01]  /*1f0e0*/  ENDCOLLECTIVE ;  /* 0x000000000000791b */ /* 0x003fe20003800000 */
.L_x_13447:
[----:B------:R-:W-:Y:S01]  /*1f0f0*/  IMAD.MOV.U32 R5, RZ, RZ, R14 ;  /* 0x000000ffff057224 */ /* 0x000fe200078e000e */
[----:B------:R-:W-:Y:S06]  /*1f100*/  BRA `(.L_x_13448) ;  /* 0xfffffe8c002c7947 */ /* 0x000fec000383ffff */
.L_x_13212:
[----:B-1----:R1:W2:Y:S02]  /*1f110*/  SYNCS.PHASECHK.TRANS64.TRYWAIT P0, [R18+URZ+0x19c00], R41 ;  /* 0x019c0029120075a7 */ /* 0x0022a4000800017f */
[----:B--2---:R-:W-:Y:S05]  /*1f120*/  @!P0 NANOSLEEP.SYNCS 0x989680 ;  /* 0x009896800000895d */ /* 0x004fea0003900000 */
[----:B------:R-:W2:Y:S02]  /*1f130*/  @!P0 SYNCS.PHASECHK.TRANS64 P0, [R18+URZ+0x19c00], R41 ;  /* 0x019c0029120085a7 */ /* 0x000ea4000800007f */
[----:B--2---:R-:W-:Y:S05]  /*1f140*/  @!P0 BRA `(.L_x_13212) ;  /* 0xfffffffc00f08947 */ /* 0x004fea000383ffff */
[----:B------:R-:W-:Y:S05]  /*1f150*/  BRA `(.L_x_13449) ;  /* 0xfffffe8c00fc7947 */ /* 0x000fea000383ffff */
.L_x_13218:
[----:B------:R-:W-:Y:S01]  /*1f160*/  BSSY B1, `(.L_x_13450) ;  /* 0x0000007000017945 */ /* 0x000fe20003800000 */
[----:B------:R-:W-:Y:S02]  /*1f170*/  IMAD.MOV.U32 R12, RZ, RZ, RZ ;  /* 0x000000ffff0c7224 */ /* 0x000fe400078e00ff */
[----:B------:R-:W-:Y:S02]  /*1f180*/  IMAD.MOV.U32 R11, RZ, RZ, 0x1e1f ;  /* 0x00001e1fff0b7424 */ /* 0x000fe400078e00ff */
[----:B------:R-:W-:-:S07]  /*1f190*/  IMAD.MOV.U32 R15, RZ, RZ, -0x1 ;  /* 0xffffffffff0f7424 */ /* 0x000fce00078e00ff */
[----:B------:R-:W-:Y:S05]  /*1f1a0*/  WARPSYNC.COLLECTIVE R15, `(.L_x_13451) ;  /* 0x000000000f087348 */ /* 0x000fea0003c00000 */
[----:B------:R0:W1:Y:S02]  /*1f1b0*/  SHFL.IDX P6, R14, R13, R12, R11 ;  /* 0x0000000c0d0e7389 */ /* 0x00006400000c000b */
[----:B01----:R-:W-:Y:S01]  /*1f1c0*/  ENDCOLLECTIVE ;  /* 0x000000000000791b */ /* 0x003fe20003800000 */
.L_x_13451:
[----:B------:R-:W-:Y:S05]  /*1f1d0*/  BSYNC B1 ;  /* 0x0000000000017941 */ /* 0x000fea0003800000 */
.L_x_13450:
        /* <DEDUP_REMOVED lines=8> */
.L_x_13452:
[----:B------:R-:W-:Y:S02]  /*1f260*/  IMAD.MOV.U32 R13, RZ, RZ, R20 ;  /* 0x000000ffff0d7224 */ /* 0x000fe400078e0014 */
[----:B------:R-:W-:-:S07]  /*1f270*/  IMAD.MOV.U32 R3, RZ, RZ, R14 ;  /* 0x000000ffff037224 */ /* 0x000fce00078e000e */
[----:B------:R-:W-:Y:S05]  /*1f280*/  WARPSYNC.COLLECTIVE R15, `(.L_x_13453) ;  /* 0x000000000f087348 */ /* 0x000fea0003c00000 */
[----:B------:R0:W1:Y:S02]  /*1f290*/  SHFL.IDX P6, R14, R13, R12, R11 ;  /* 0x0000000c0d0e7389 */ /* 0x00006400000c000b */
[----:B01----:R-:W-:Y:S01]  /*1f2a0*/  ENDCOLLECTIVE ;  /* 0x000000000000791b */ /* 0x003fe20003800000 */
.L_x_13453:
[----:B------:R-:W-:Y:S02]  /*1f2b0*/  IMAD.MOV.U32 R13, RZ, RZ, R21 ;  /* 0x000000ffff0d7224 */ /* 0x000fe400078e0015 */
[----:B------:R-:W-:-:S07]  /*1f2c0*/  IMAD.MOV.U32 R20, RZ, RZ, R14 ;  /* 0x000000ffff147224 */ /* 0x000fce00078e000e */
[----:B------:R-:W-:Y:S05]  /*1f2d0*/  WARPSYNC.COLLECTIVE R15, `(.L_x_13454) ;  /* 0x000000000f087348 */ /* 0x000fea0003c00000 */
[----:B------:R0:W1:Y:S02]  /*1f2e0*/  SHFL.IDX P6, R14, R13, R12, R11 ;  /* 0x0000000c0d0e7389 */ /* 0x00006400000c000b */
[----:B01----:R-:W-:Y:S01]  /*1f2f0*/  ENDCOLLECTIVE ;  /* 0x000000000000791b */ /* 0x003fe20003800000 */
.L_x_13454:
[----:B------:R-:W-:Y:S01]  /*1f300*/  IMAD.MOV.U32 R21, RZ, RZ, R14 ;  /* 0x000000ffff157224 */ /* 0x000fe200078e000e */
[----:B------:R-:W-:Y:S06]  /*1f310*/  BRA `(.L_x_13455) ;  /* 0xfffffea400e87947 */ /* 0x000fec000383ffff */
.L_x_13222:
[----:B-1----:R1:W2:Y:S02]  /*1f320*/  SYNCS.PHASECHK.TRANS64.TRYWAIT P0, [R18+URZ+0x19c00], R41 ;  /* 0x019c0029120075a7 */ /* 0x0022a4000800017f */
[----:B--2---:R-:W-:Y:S05]  /*1f330*/  @!P0 NANOSLEEP.SYNCS 0x989680 ;  /* 0x009896800000895d */ /* 0x004fea0003900000 */
[----:B------:R-:W2:Y:S02]  /*1f340*/  @!P0 SYNCS.PHASECHK.TRANS64 P0, [R18+URZ+0x19c00], R41 ;  /* 0x019c0029120085a7 */ /* 0x000ea4000800007f */
[----:B--2---:R-:W-:Y:S05]  /*1f350*/  @!P0 BRA `(.L_x_13222) ;  /* 0xfffffffc00f08947 */ /* 0x004fea000383ffff */
[----:B------:R-:W-:Y:S05]  /*1f360*/  BRA `(.L_x_13456) ;  /* 0xfffffea800a87947 */ /* 0x000fea000383ffff */
.L_x_13228:
[----:B-1----:R1:W3:Y:S02]  /*1f370*/  SYNCS.PHASECHK.TRANS64.TRYWAIT P1, [R3+URZ+0x19c30], R4 ;  /* 0x019c3004030075a7 */ /* 0x0022e4000802017f */
[----:B---3--:R-:W-:Y:S05]  /*1f380*/  @!P1 NANOSLEEP.SYNCS 0x989680 ;  /* 0x009896800000995d */ /* 0x008fea0003900000 */
[----:B------:R-:W3:Y:S02]  /*1f390*/  @!P1 SYNCS.PHASECHK.TRANS64 P1, [R3+URZ+0x19c30], R4 ;  /* 0x019c3004030095a7 */ /* 0x000ee4000802007f */
[----:B---3--:R-:W-:Y:S05]  /*1f3a0*/  @!P1 BRA `(.L_x_13228) ;  /* 0xfffffffc00f09947 */ /* 0x008fea000383ffff */
[----:B------:R-:W-:Y:S05]  /*1f3b0*/  BRA `(.L_x_13227) ;  /* 0xfffffecc00107947 */ /* 0x000fea000383ffff */
.L_x_13236:
[----:B-1----:R1:W2:Y:S02]  /*1f3c0*/  SYNCS.PHASECHK.TRANS64.TRYWAIT P1, [R0+URZ+0x19c30], R5 ;  /* 0x019c3005000075a7 */ /* 0x0022a4000802017f */
[----:B--2---:R-:W-:Y:S05]  /*1f3d0*/  @!P1 NANOSLEEP.SYNCS 0x989680 ;  /* 0x009896800000995d */ /* 0x004fea0003900000 */
[----:B------:R-:W2:Y:S02]  /*1f3e0*/  @!P1 SYNCS.PHASECHK.TRANS64 P1, [R0+URZ+0x19c30], R5 ;  /* 0x019c3005000095a7 */ /* 0x000ea4000802007f */
[----:B--2---:R-:W-:Y:S05]  /*1f3f0*/  @!P1 BRA `(.L_x_13236) ;  /* 0xfffffffc00f09947 */ /* 0x004fea000383ffff */
[----:B------:R-:W-:Y:S05]  /*1f400*/  BRA `(.L_x_13235) ;  /* 0xfffffef000047947 */ /* 0x000fea000383ffff */
.L_x_13241:
[----:B-1----:R1:W2:Y:S02]  /*1f410*/  SYNCS.PHASECHK.TRANS64.TRYWAIT P1, [R14+URZ+0x19c50], R5 ;  /* 0x019c50050e0075a7 */ /* 0x0022a4000802017f */
[----:B--2---:R-:W-:Y:S05]  /*1f420*/  @!P1 NANOSLEEP.SYNCS 0x989680 ;  /* 0x009896800000995d */ /* 0x004fea0003900000 */
[----:B------:R-:W2:Y:S02]  /*1f430*/  @!P1 SYNCS.PHASECHK.TRANS64 P1, [R14+URZ+0x19c50], R5 ;  /* 0x019c50050e0095a7 */ /* 0x000ea4000802007f */
[----:B--2---:R-:W-:Y:S05]  /*1f440*/  @!P1 BRA `(.L_x_13241) ;  /* 0xfffffffc00f09947 */ /* 0x004fea000383ffff */
[----:B------:R-:W-:Y:S05]  /*1f450*/  BRA `(.L_x_13240) ;  /* 0xfffffef000887947 */ /* 0x000fea000383ffff */
.L_x_13251:
[----:B-1----:R1:W2:Y:S02]  /*1f460*/  SYNCS.PHASECHK.TRANS64.TRYWAIT P1, [R5+URZ+0x19c30], R10 ;  /* 0x019c300a050075a7 */ /* 0x0022a4000802017f */
[----:B--2---:R-:W-:Y:S05]  /*1f470*/  @!P1 NANOSLEEP.SYNCS 0x989680 ;  /* 0x009896800000995d */ /* 0x004fea0003900000 */
[----:B------:R-:W2:Y:S02]  /*1f480*/  @!P1 SYNCS.PHASECHK.TRANS64 P1, [R5+URZ+0x19c30], R10 ;  /* 0x019c300a050095a7 */ /* 0x000ea4000802007f */
[----:B--2---:R-:W-:Y:S05]  /*1f490*/  @!P1 BRA `(.L_x_13251) ;  /* 0xfffffffc00f09947 */ /* 0x004fea000383ffff */
[----:B------:R-:W-:Y:S05]  /*1f4a0*/  BRA `(.L_x_13250) ;  /* 0xffffff1800087947 */ /* 0x000fea000383ffff */
.L_x_13256:
[----:B-1----:R1:W2:Y:S02]  /*1f4b0*/  SYNCS.PHASECHK.TRANS64.TRYWAIT P1, [R12+URZ+0x19c50], R5 ;  /* 0x019c50050c0075a7 */ /* 0x0022a4000802017f */
[----:B--2---:R-:W-:Y:S05]  /*1f4c0*/  @!P1 NANOSLEEP.SYNCS 0x989680 ;  /* 0x009896800000995d */ /* 0x004fea0003900000 */
[----:B------:R-:W2:Y:S02]  /*1f4d0*/  @!P1 SYNCS.PHASECHK.TRANS64 P1, [R12+URZ+0x19c50], R5 ;  /* 0x019c50050c0095a7 */ /* 0x000ea4000802007f */
[----:B--2---:R-:W-:Y:S05]  /*1f4e0*/  @!P1 BRA `(.L_x_13256) ;  /* 0xfffffffc00f09947 */ /* 0x004fea000383ffff */
[----:B------:R-:W-:Y:S05]  /*1f4f0*/  BRA `(.L_x_13255) ;  /* 0xffffff18008c7947 */ /* 0x000fea000383ffff */
.L_x_13264:
[----:B-1----:R1:W2:Y:S02]  /*1f500*/  SYNCS.PHASECHK.TRANS64.TRYWAIT P1, [R12+URZ+0x19c50], R7 ;  /* 0x019c50070c0075a7 */ /* 0x0022a4000802017f */
[----:B--2---:R-:W-:Y:S05]  /*1f510*/  @!P1 NANOSLEEP.SYNCS 0x989680 ;  /* 0x009896800000995d */ /* 0x004fea0003900000 */
[----:B------:R-:W2:Y:S02]  /*1f520*/  @!P1 SYNCS.PHASECHK.TRANS64 P1, [R12+URZ+0x19c50], R7 ;  /* 0x019c50070c0095a7 */ /* 0x000ea4000802007f */
[----:B--2---:R-:W-:Y:S05]  /*1f530*/  @!P1 BRA `(.L_x_13264) ;  /* 0xfffffffc00f09947 */ /* 0x004fea000383ffff */
[----:B------:R-:W-:Y:S05]  /*1f540*/  BRA `(.L_x_13263) ;  /* 0xffffff3400407947 */ /* 0x000fea000383ffff */
.L_x_13297:
        /* <DEDUP_REMOVED lines=11> */
.L_x_13458:
[----:B------:R-:W-:Y:S05]  /*1f600*/  BSYNC B1 ;  /* 0x0000000000017941 */ /* 0x000fea0003800000 */
.L_x_13457:
[----:B------:R-:W-:Y:S05]  /*1f610*/  BRA `(.L_x_13459) ;  /* 0xffffff8c00b07947 */ /* 0x000fea000383ffff */
.L_x_13299:
[----:B------:R-:W-:Y:S01]  /*1f620*/  BSSY B1, `(.L_x_13460) ;  /* 0x0000006000017945 */ /* 0x000fe20003800000 */
[----:B------:R-:W-:-:S07]  /*1f630*/  IMAD.MOV.U32 R15, RZ, RZ, -0x1 ;  /* 0xffffffffff0f7424 */ /* 0x000fce00078e00ff */
[----:B0-----:R-:W-:Y:S05]  /*1f640*/  WARPSYNC.COLLECTIVE R15, `(.L_x_13461) ;  /* 0x000000000f0c7348 */ /* 0x001fea0003c00000 */
[----:B------:R-:W-:Y:S02]  /*1f650*/  ELECT P6, UR62, PT ;  /* 0x00000000003e782f */ /* 0x000fe400038c0000 */
[----:B------:R-:W-:Y:S01]  /*1f660*/  MOV R14, UR62 ;  /* 0x0000003e000e7c02 */ /* 0x000fe20008000f00 */
[----:B0-----:R-:W-:Y:S10]  /*1f670*/  ENDCOLLECTIVE ;  /* 0x000000000000791b */ /* 0x001ff40003800000 */
.L_x_13461:
[----:B------:R-:W-:Y:S05]  /*1f680*/  BSYNC B1 ;  /* 0x0000000000017941 */ /* 0x000fea0003800000 */
.L_x_13460:
[----:B------:R-:W-:Y:S05]  /*1f690*/  BRA `(.L_x_13298) ;  /* 0xffffff8c00a87947 */ /* 0x000fea000383ffff */
.L_x_13301:
[----:B0-----:R0:W1:Y:S02]  /*1f6a0*/  SYNCS.PHASECHK.TRANS64.TRYWAIT P0, [R17+URZ+0x19c20], R5 ;  /* 0x019c2005110075a7 */ /* 0x001064000800017f */
[----:B-1----:R-:W-:Y:S05]  /*1f6b0*/  @!P0 NANOSLEEP.SYNCS 0x989680 ;  /* 0x009896800000895d */ /* 0x002fea0003900000 */
[----:B------:R-:W1:Y:S02]  /*1f6c0*/  @!P0 SYNCS.PHASECHK.TRANS64 P0, [R17+URZ+0x19c20], R5 ;  /* 0x019c2005110085a7 */ /* 0x000e64000800007f */
[----:B-1----:R-:W-:Y:S05]  /*1f6d0*/  @!P0 BRA `(.L_x_13301) ;  /* 0xfffffffc00f08947 */ /* 0x002fea000383ffff */
[----:B------:R-:W-:Y:S05]  /*1f6e0*/  BRA `(.L_x_13462) ;  /* 0xffffff8c00b87947 */ /* 0x000fea000383ffff */
.L_x_13305:
[----:B-1----:R1:W2:Y:S02]  /*1f6f0*/  SYNCS.PHASECHK.TRANS64.TRYWAIT P0, [R8+URZ+0x19ca0], R11 ;  /* 0x019ca00b080075a7 */ /* 0x0022a4000800017f */
[----:B--2---:R-:W-:Y:S05]  /*1f700*/  @!P0 NANOSLEEP.SYNCS 0x989680 ;  /* 0x009896800000895d */ /* 0x004fea0003900000 */
[----:B------:R-:W2:Y:S02]  /*1f710*/  @!P0 SYNCS.PHASECHK.TRANS64 P0, [R8+URZ+0x19ca0], R11 ;  /* 0x019ca00b080085a7 */ /* 0x000ea4000800007f */
[----:B--2---:R-:W-:Y:S05]  /*1f720*/  @!P0 BRA `(.L_x_13305) ;  /* 0xfffffffc00f08947 */ /* 0x004fea000383ffff */
[----:B------:R-:W-:Y:S05]  /*1f730*/  BRA `(.L_x_13463) ;  /* 0xffffff8c00d47947 */ /* 0x000fea000383ffff */
.L_x_13312:
[----:B0-----:R0:W2:Y:S02]  /*1f740*/  SYNCS.PHASECHK.TRANS64.TRYWAIT P0, [R8+URZ+0x19cc0], R11 ;  /* 0x019cc00b080075a7 */ /* 0x0010a4000800017f */
[----:B--2---:R-:W-:Y:S05]  /*1f750*/  @!P0 NANOSLEEP.SYNCS 0x989680 ;  /* 0x009896800000895d */ /* 0x004fea0003900000 */
[----:B------:R-:W2:Y:S02]  /*1f760*/  @!P0 SYNCS.PHASECHK.TRANS64 P0, [R8+URZ+0x19cc0], R11 ;  /* 0x019cc00b080085a7 */ /* 0x000ea4000800007f */
[----:B--2---:R-:W-:Y:S05]  /*1f770*/  @!P0 BRA `(.L_x_13312) ;  /* 0xfffffffc00f08947 */ /* 0x004fea000383ffff */
[----:B------:R-:W-:Y:S05]  /*1f780*/  BRA `(.L_x_13464) ;  /* 0xffffff9000d07947 */ /* 0x000fea000383ffff */
.L_x_13321:
[----:B0-----:R0:W1:Y:S02]  /*1f790*/  SYNCS.PHASECHK.TRANS64.TRYWAIT P1, [R9+URZ+0x19ca0], R8 ;  /* 0x019ca008090075a7 */ /* 0x001064000802017f */
[----:B-1----:R-:W-:Y:S05]  /*1f7a0*/  @!P1 NANOSLEEP.SYNCS 0x989680 ;  /* 0x009896800000995d */ /* 0x002fea0003900000 */
[----:B------:R-:W1:Y:S02]  /*1f7b0*/  @!P1 SYNCS.PHASECHK.TRANS64 P1, [R9+URZ+0x19ca0], R8 ;  /* 0x019ca008090095a7 */ /* 0x000e64000802007f */
[----:B-1----:R-:W-:Y:S05]  /*1f7c0*/  @!P1 BRA `(.L_x_13321) ;  /* 0xfffffffc00f09947 */ /* 0x002fea000383ffff */
[----:B------:R-:W-:Y:S05]  /*1f7d0*/  BRA `(.L_x_13465) ;  /* 0xffffff9800147947 */ /* 0x000fea000383ffff */
.L_x_13328:
[----:B-1----:R1:W2:Y:S02]  /*1f7e0*/  SYNCS.PHASECHK.TRANS64.TRYWAIT P1, [R9+URZ+0x19cc0], R8 ;  /* 0x019cc008090075a7 */ /* 0x0022a4000802017f */
[----:B--2---:R-:W-:Y:S05]  /*1f7f0*/  @!P1 NANOSLEEP.SYNCS 0x989680 ;  /* 0x009896800000995d */ /* 0x004fea0003900000 */
[----:B------:R-:W2:Y:S02]  /*1f800*/  @!P1 SYNCS.PHASECHK.TRANS64 P1, [R9+URZ+0x19cc0], R8 ;  /* 0x019cc008090095a7 */ /* 0x000ea4000802007f */
[----:B--2---:R-:W-:Y:S05]  /*1f810*/  @!P1 BRA `(.L_x_13328) ;  /* 0xfffffffc00f09947 */ /* 0x004fea000383ffff */
[----:B------:R-:W-:Y:S05]  /*1f820*/  BRA `(.L_x_13466) ;  /* 0xffffff9c000c7947 */ /* 0x000fea000383ffff */
.L_x_13347:
        /* <DEDUP_REMOVED lines=11> */
.L_x_13468:
[----:B------:R-:W-:Y:S05]  /*1f8e0*/  BSYNC B0 ;  /* 0x0000000000007941 */ /* 0x000fea0003800000 */
.L_x_13467:
[----:B------:R-:W-:Y:S05]  /*1f8f0*/  BRA `(.L_x_13469) ;  /* 0xffffffac00747947 */ /* 0x000fea000383ffff */
.L_x_13350:
[----:B0-----:R-:W2:Y:S02]  /*1f900*/  LDL R0, [R1+0x34] ;  /* 0x0000340001007983 */ /* 0x001ea40000100800 */
[----:B--2---:R0:W1:Y:S02]  /*1f910*/  SYNCS.PHASECHK.TRANS64.TRYWAIT P0, [R4+URZ+0x19c80], R0 ;  /* 0x019c8000040075a7 */ /* 0x004064000800017f */
[----:B-1----:R-:W-:Y:S05]  /*1f920*/  @!P0 NANOSLEEP.SYNCS 0x989680 ;  /* 0x009896800000895d */ /* 0x002fea0003900000 */
[----:B------:R-:W1:Y:S02]  /*1f930*/  @!P0 SYNCS.PHASECHK.TRANS64 P0, [R4+URZ+0x19c80], R0 ;  /* 0x019c8000040085a7 */ /* 0x000e64000800007f */
[----:B-1----:R-:W-:Y:S05]  /*1f940*/  @!P0 BRA `(.L_x_13350) ;  /* 0xfffffffc00ec8947 */ /* 0x002fea000383ffff */
[----:B------:R-:W-:Y:S05]  /*1f950*/  BRA `(.L_x_13470) ;  /* 0xffffffac00887947 */ /* 0x000fea000383ffff */
.L_x_13351:
        /* <DEDUP_REMOVED lines=8> */
.L_x_13472:
[----:B------:R-:W-:Y:S05]  /*1f9e0*/  BSYNC B0 ;  /* 0x0000000000007941 */ /* 0x000fea0003800000 */
.L_x_13471:
        /* <DEDUP_REMOVED lines=9> */
.L_x_13473:
        /* <DEDUP_REMOVED lines=27> */
.L_x_13474:
        /* <DEDUP_REMOVED lines=10> */
.L_x_13475:
[----:B------:R-:W-:Y:S01]  /*1fcd0*/  IMAD.MOV.U32 R6, RZ, RZ, R14 ;  /* 0x000000ffff067224 */ /* 0x000fe200078e000e */
[----:B------:R-:W-:Y:S06]  /*1fce0*/  BRA `(.L_x_13476) ;  /* 0xffffffac005c7947 */ /* 0x000fec000383ffff */
.L_x_13356:
[----:B---3--:R-:W3:Y:S02]  /*1fcf0*/  LDL R2, [R1+0x34] ;  /* 0x0000340001027983 */ /* 0x008ee40000100800 */
[----:B---3--:R3:W4:Y:S02]  /*1fd00*/  SYNCS.PHASECHK.TRANS64.TRYWAIT P0, [R4+URZ+0x19c40], R2 ;  /* 0x019c4002040075a7 */ /* 0x008724000800017f */
[----:B----4-:R-:W-:Y:S05]  /*1fd10*/  @!P0 NANOSLEEP.SYNCS 0x989680 ;  /* 0x009896800000895d */ /* 0x010fea0003900000 */
[----:B------:R-:W4:Y:S02]  /*1fd20*/  @!P0 SYNCS.PHASECHK.TRANS64 P0, [R4+URZ+0x19c40], R2 ;  /* 0x019c4002040085a7 */ /* 0x000f24000800007f */
[----:B----4-:R-:W-:Y:S05]  /*1fd30*/  @!P0 BRA `(.L_x_13356) ;  /* 0xfffffffc00ec8947 */ /* 0x010fea000383ffff */
[----:B------:R-:W-:Y:S05]  /*1fd40*/  BRA `(.L_x_13477) ;  /* 0xffffffac00cc7947 */ /* 0x000fea000383ffff */
.L_x_13357:
        /* <DEDUP_REMOVED lines=8> */
.L_x_13479:
[----:B------:R-:W-:Y:S05]  /*1fdd0*/  BSYNC B0 ;  /* 0x0000000000007941 */ /* 0x000fea0003800000 */
.L_x_13478:
        /* <DEDUP_REMOVED lines=8> */
.L_x_13480:
[----:B------:R-:W-:Y:S02]  /*1fe60*/  IMAD.MOV.U32 R13, RZ, RZ, R6 ;  /* 0x000000ffff0d7224 */ /* 0x000fe400078e0006 */
[----:B------:R-:W-:Y:S02]  /*1fe70*/  IMAD.MOV.U32 R12, RZ, RZ, 0x1 ;  /* 0x00000001ff0c7424 */ /* 0x000fe400078e00ff */
[----:B------:R-:W-:-:S07]  /*1fe80*/  IMAD.MOV.U32 R3, RZ, RZ, R14 ;  /* 0x000000ffff037224 */ /* 0x000fce00078e000e */
[----:B------:R-:W-:Y:S05]  /*1fe90*/  WARPSYNC.COLLECTIVE R15, `(.L_x_13481) ;  /* 0x000000000f087348 */ /* 0x000fea0003c00000 */
[----:B------:R0:W1:Y:S02]  /*1fea0*/  SHFL.IDX P6, R14, R13, R12, R11 ;  /* 0x0000000c0d0e7389 */ /* 0x00006400000c000b */
[----:B01----:R-:W-:Y:S01]  /*1feb0*/  ENDCOLLECTIVE ;  /* 0x000000000000791b */ /* 0x003fe20003800000 */
.L_x_13481:
        /* <DEDUP_REMOVED lines=10> */
.L_x_13482:
        /* <DEDUP_REMOVED lines=8> */
.L_x_13362:
        /* <DEDUP_REMOVED lines=9> */
.L_x_13484:
[----:B------:R-:W-:Y:S01]  /*20070*/  ISETP.GE.AND P2, PT, R25, R0, PT ;  /* 0x000000001900720c */ /* 0x000fe20003f46270 */
[----:B------:R-:W-:Y:S02]  /*20080*/  IMAD.MOV.U32 R13, RZ, RZ, R6 ;  /* 0x000000ffff0d7224 */ /* 0x000fe400078e0006 */
[----:B------:R-:W-:-:S10]  /*20090*/  IMAD.MOV.U32 R2, RZ, RZ, R14 ;  /* 0x000000ffff027224 */ /* 0x000fd400078e000e */
[----:B------:R-:W-:Y:S05]  /*200a0*/  WARPSYNC.COLLECTIVE R15, `(.L_x_13485) ;  /* 0x000000000f087348 */ /* 0x000fea0003c00000 */
[----:B------:R0:W1:Y:S02]  /*200b0*/  SHFL.IDX P6, R14, R13, R12, R11 ;  /* 0x0000000c0d0e7389 */ /* 0x00006400000c000b */
[----:B01----:R-:W-:Y:S01]  /*200c0*/  ENDCOLLECTIVE ;  /* 0x000000000000791b */ /* 0x003fe20003800000 */
.L_x_13485:
[----:B------:R-:W-:Y:S02]  /*200d0*/  IMAD.MOV.U32 R13, RZ, RZ, R5 ;  /* 0x000000ffff0d7224 */ /* 0x000fe400078e0005 */
[----:B------:R-:W-:Y:S02]  /*200e0*/  IMAD.MOV.U32 R12, RZ, RZ, 0x1 ;  /* 0x00000001ff0c7424 */ /* 0x000fe400078e00ff */
[----:B------:R-:W-:-:S07]  /*200f0*/  IMAD.MOV.U32 R3, RZ, RZ, R14 ;  /* 0x000000ffff037224 */ /* 0x000fce00078e000e */
[----:B------:R-:W-:Y:S05]  /*20100*/  WARPSYNC.COLLECTIVE R15, `(.L_x_13486) ;  /* 0x000000000f087348 */ /* 0x000fea0003c00000 */
[----:B------:R0:W1:Y:S02]  /*20110*/  SHFL.IDX P6, R14, R13, R12, R11 ;  /* 0x0000000c0d0e7389 */ /* 0x00006400000c000b */
[----:B01----:R-:W-:Y:S01]  /*20120*/  ENDCOLLECTIVE ;  /* 0x000000000000791b */ /* 0x003fe20003800000 */
.L_x_13486:
        /* <DEDUP_REMOVED lines=10> */
.L_x_13487:
        /* <DEDUP_REMOVED lines=13> */
.L_x_13488:
        /* <DEDUP_REMOVED lines=14> */
.L_x_13489:
[----:B------:R-:W-:Y:S01]  /*20380*/  IMAD.MOV.U32 R2, RZ, RZ, R14 ;  /* 0x000000ffff027224 */ /* 0x000fe200078e000e */
[----:B------:R-:W-:Y:S06]  /*20390*/  BRA `(.L_x_13490) ;  /* 0xffffffb400847947 */ /* 0x000fec000383ffff */
.L_x_13367:
[----:B--2---:R2:W3:Y:S02]  /*203a0*/  SYNCS.PHASECHK.TRANS64.TRYWAIT P0, [R17+URZ+0x19c20], R0 ;  /* 0x019c2000110075a7 */ /* 0x0044e4000800017f */
[----:B---3--:R-:W-:Y:S05]  /*203b0*/  @!P0 NANOSLEEP.SYNCS 0x989680 ;  /* 0x009896800000895d */ /* 0x008fea0003900000 */
[----:B------:R-:W3:Y:S02]  /*203c0*/  @!P0 SYNCS.PHASECHK.TRANS64 P0, [R17+URZ+0x19c20], R0 ;  /* 0x019c2000110085a7 */ /* 0x000ee4000800007f */
[----:B---3--:R-:W-:Y:S05]  /*203d0*/  @!P0 BRA `(.L_x_13367) ;  /* 0xfffffffc00f08947 */ /* 0x008fea000383ffff */
[----:B------:R-:W-:Y:S05]  /*203e0*/  BRA `(.L_x_13491) ;  /* 0xffffffb400f47947 */ /* 0x000fea000383ffff */
.L_x_13371:
[----:B0-----:R0:W2:Y:S02]  /*203f0*/  SYNCS.PHASECHK.TRANS64.TRYWAIT P0, [R0+URZ+0x19c80], R10 ;  /* 0x019c800a000075a7 */ /* 0x0010a4000800017f */
[----:B--2---:R-:W-:Y:S05]  /*20400*/  @!P0 NANOSLEEP.SYNCS 0x989680 ;  /* 0x009896800000895d */ /* 0x004fea0003900000 */
[----:B------:R-:W2:Y:S02]  /*20410*/  @!P0 SYNCS.PHASECHK.TRANS64 P0, [R0+URZ+0x19c80], R10 ;  /* 0x019c800a000085a7 */ /* 0x000ea4000800007f */
[----:B--2---:R-:W-:Y:S05]  /*20420*/  @!P0 BRA `(.L_x_13371) ;  /* 0xfffffffc00f08947 */ /* 0x004fea000383ffff */
[----:B------:R-:W-:Y:S05]  /*20430*/  BRA `(.L_x_13492) ;  /* 0xffffffb800c87947 */ /* 0x000fea000383ffff */
.L_x_13372:
        /* <DEDUP_REMOVED lines=8> */
.L_x_13494:
[----:B------:R-:W-:Y:S05]  /*204c0*/  BSYNC B0 ;  /* 0x0000000000007941 */ /* 0x000fea0003800000 */
.L_x_13493:
        /* <DEDUP_REMOVED lines=10> */
.L_x_13495:
        /* <DEDUP_REMOVED lines=11> */
.L_x_13496:
        /* <DEDUP_REMOVED lines=11> */
.L_x_13497:
[----:B------:R-:W-:Y:S01]  /*206d0*/  IMAD.MOV.U32 R2, RZ, RZ, R14 ;  /* 0x000000ffff027224 */ /* 0x000fe200078e000e */
[----:B------:R-:W-:Y:S06]  /*206e0*/  BRA `(.L_x_13498) ;  /* 0xffffffb800d07947 */ /* 0x000fec000383ffff */
.L_x_13377:
[----:B----4-:R4:W0:Y:S02]  /*206f0*/  SYNCS.PHASECHK.TRANS64.TRYWAIT P0, [R0+URZ+0x19c40], R10 ;  /* 0x019c400a000075a7 */ /* 0x010824000800017f */
[----:B0-----:R-:W-:Y:S05]  /*20700*/  @!P0 NANOSLEEP.SYNCS 0x989680 ;  /* 0x009896800000895d */ /* 0x001fea0003900000 */
[----:B------:R-:W0:Y:S02]  /*20710*/  @!P0 SYNCS.PHASECHK.TRANS64 P0, [R0+URZ+0x19c40], R10 ;  /* 0x019c400a000085a7 */ /* 0x000e24000800007f */
[----:B0-----:R-:W-:Y:S05]  /*20720*/  @!P0 BRA `(.L_x_13377) ;  /* 0xfffffffc00f08947 */ /* 0x001fea000383ffff */
[----:B------:R-:W-:Y:S05]  /*20730*/  BRA `(.L_x_13499) ;  /* 0xffffffbc00347947 */ /* 0x000fea000383ffff */
.L_x_13378:
        /* <DEDUP_REMOVED lines=8> */
.L_x_13501:
[----:B------:R-:W-:Y:S05]  /*207c0*/  BSYNC B0 ;  /* 0x0000000000007941 */ /* 0x000fea0003800000 */
.L_x_13500:
        /* <DEDUP_REMOVED lines=8> */
.L_x_13502:
[----:B------:R-:W-:Y:S02]  /*20850*/  IMAD.MOV.U32 R13, RZ, RZ, R8 ;  /* 0x000000ffff0d7224 */ /* 0x000fe400078e0008 */
[----:B------:R-:W-:Y:S02]  /*20860*/  IMAD.MOV.U32 R12, RZ, RZ, 0x1 ;  /* 0x00000001ff0c7424 */ /* 0x000fe400078e00ff */
[----:B------:R-:W-:-:S07]  /*20870*/  IMAD.MOV.U32 R2, RZ, RZ, R14 ;  /* 0x000000ffff027224 */ /* 0x000fce00078e000e */
[----:B------:R-:W-:Y:S05]  /*20880*/  WARPSYNC.COLLECTIVE R15, `(.L_x_13503) ;  /* 0x000000000f087348 */ /* 0x000fea0003c00000 */
[----:B------:R0:W1:Y:S02]  /*20890*/  SHFL.IDX P6, R14, R13, R12, R11 ;  /* 0x0000000c0d0e7389 */ /* 0x00006400000c000b */
[----:B01----:R-:W-:Y:S01]  /*208a0*/  ENDCOLLECTIVE ;  /* 0x000000000000791b */ /* 0x003fe20003800000 */
.L_x_13503:
        /* <DEDUP_REMOVED lines=13> */
.L_x_13504:
[----:B------:R-:W-:Y:S01]  /*20980*/  IMAD.MOV.U32 R2, RZ, RZ, R14 ;  /* 0x000000ffff027224 */ /* 0x000fe200078e000e */
[----:B------:R-:W-:Y:S06]  /*20990*/  BRA `(.L_x_13505) ;  /* 0xffffffbc00387947 */ /* 0x000fec000383ffff */
.L_x_13383:
[----:B0-----:R0:W1:Y:S02]  /*209a0*/  SYNCS.PHASECHK.TRANS64.TRYWAIT P2, [R2+URZ+0x19c70], R0 ;  /* 0x019c7000020075a7 */ /* 0x001064000804017f */
[----:B-1----:R-:W-:Y:S05]  /*209b0*/  @!P2 NANOSLEEP.SYNCS 0x989680 ;  /* 0x009896800000a95d */ /* 0x002fea0003900000 */
[----:B------:R-:W1:Y:S02]  /*209c0*/  @!P2 SYNCS.PHASECHK.TRANS64 P2, [R2+URZ+0x19c70], R0 ;  /* 0x019c70000200a5a7 */ /* 0x000e64000804007f */
[----:B-1----:R-:W-:Y:S05]  /*209d0*/  @!P2 BRA `(.L_x_13383) ;  /* 0xfffffffc00f0a947 */ /* 0x002fea000383ffff */
[----:B------:R-:W-:Y:S05]  /*209e0*/  BRA `(.L_x_13506) ;  /* 0xffffffbc00a47947 */ /* 0x000fea000383ffff */
.L_x_13385:
[----:B0-----:R0:W1:Y:S02]  /*209f0*/  SYNCS.PHASECHK.TRANS64.TRYWAIT P2, [R2+URZ+0x19c60], R3 ;  /* 0x019c6003020075a7 */ /* 0x001064000804017f */
[----:B-1----:R-:W-:Y:S05]  /*20a00*/  @!P2 NANOSLEEP.SYNCS 0x989680 ;  /* 0x009896800000a95d */ /* 0x002fea0003900000 */
[----:B------:R-:W1:Y:S02]  /*20a10*/  @!P2 SYNCS.PHASECHK.TRANS64 P2, [R2+URZ+0x19c60], R3 ;  /* 0x019c60030200a5a7 */ /* 0x000e64000804007f */
[----:B-1----:R-:W-:Y:S05]  /*20a20*/  @!P2 BRA `(.L_x_13385) ;  /* 0xfffffffc00f0a947 */ /* 0x002fea000383ffff */
[----:B------:R-:W-:Y:S05]  /*20a30*/  BRA `(.L_x_13507) ;  /* 0xffffffbc00b47947 */ /* 0x000fea000383ffff */
.L_x_13393:
[----:B-1----:R1:W2:Y:S02]  /*20a40*/  SYNCS.PHASECHK.TRANS64.TRYWAIT P1, [R0+URZ+0x19c70], R2 ;  /* 0x019c7002000075a7 */ /* 0x0022a4000802017f */
[----:B--2---:R-:W-:Y:S05]  /*20a50*/  @!P1 NANOSLEEP.SYNCS 0x989680 ;  /* 0x009896800000995d */ /* 0x004fea0003900000 */
[----:B------:R-:W2:Y:S02]  /*20a60*/  @!P1 SYNCS.PHASECHK.TRANS64 P1, [R0+URZ+0x19c70], R2 ;  /* 0x019c7002000095a7 */ /* 0x000ea4000802007f */
[----:B--2---:R-:W-:Y:S05]  /*20a70*/  @!P1 BRA `(.L_x_13393) ;  /* 0xfffffffc00f09947 */ /* 0x004fea000383ffff */
[----:B------:R-:W-:Y:S05]  /*20a80*/  BRA `(.L_x_13508) ;  /* 0xffffffc400587947 */ /* 0x000fea000383ffff */
.L_x_13395:
[----:B0-----:R0:W1:Y:S02]  /*20a90*/  SYNCS.PHASECHK.TRANS64.TRYWAIT P1, [R0+URZ+0x19c60], R2 ;  /* 0x019c6002000075a7 */ /* 0x001064000802017f */
[----:B-1----:R-:W-:Y:S05]  /*20aa0*/  @!P1 NANOSLEEP.SYNCS 0x989680 ;  /* 0x009896800000995d */ /* 0x002fea0003900000 */
[----:B------:R-:W1:Y:S02]  /*20ab0*/  @!P1 SYNCS.PHASECHK.TRANS64 P1, [R0+URZ+0x19c60], R2 ;  /* 0x019c6002000095a7 */ /* 0x000e64000802007f */
[----:B-1----:R-:W-:Y:S05]  /*20ac0*/  @!P1 BRA `(.L_x_13395) ;  /* 0xfffffffc00f09947 */ /* 0x002fea000383ffff */
[----:B------:R-:W-:Y:S05]  /*20ad0*/  BRA `(.L_x_13509) ;  /* 0xffffffc400687947 */ /* 0x000fea000383ffff */
.L_x_13400:
        /* <DEDUP_REMOVED lines=8> */
.L_x_13511:
[----:B------:R-:W-:Y:S05]  /*20b60*/  BSYNC B0 ;  /* 0x0000000000007941 */ /* 0x000fea0003800000 */
.L_x_13510:
        /* <DEDUP_REMOVED lines=9> */
.L_x_13512:
        /* <DEDUP_REMOVED lines=25> */
.L_x_13513:
        /* <DEDUP_REMOVED lines=8> */
.L_x_13514:
        /* <DEDUP_REMOVED lines=8> */
.L_x_13515:
        /* <DEDUP_REMOVED lines=8> */
.L_x_13516:
        /* <DEDUP_REMOVED lines=8> */
.L_x_13517:
        /* <DEDUP_REMOVED lines=9> */
.L_x_13518:
[----:B------:R-:W-:Y:S01]  /*21020*/  IMAD.MOV.U32 R8, RZ, RZ, R14 ;  /* 0x000000ffff087224 */ /* 0x000fe200078e000e */
[----:B------:R-:W-:Y:S06]  /*21030*/  BRA `(.L_x_13519) ;  /* 0xffffffc800447947 */ /* 0x000fec000383ffff */
.L_x_13403:
        /* <DEDUP_REMOVED lines=8> */
.L_x_13521:
[----:B------:R-:W-:Y:S05]  /*210c0*/  BSYNC B0 ;  /* 0x0000000000007941 */ /* 0x000fea0003800000 */
.L_x_13520:
        /* <DEDUP_REMOVED lines=10> */
.L_x_13522:
        /* <DEDUP_REMOVED lines=8> */
.L_x_13523:
        /* <DEDUP_REMOVED lines=8> */
.L_x_13524:
        /* <DEDUP_REMOVED lines=8> */
.L_x_13525:
        /* <DEDUP_REMOVED lines=9> */
.L_x_13526:
[----:B------:R-:W-:Y:S01]  /*21380*/  IMAD.MOV.U32 R8, RZ, RZ, R14 ;  /* 0x000000ffff087224 */ /* 0x000fe200078e000e */
[----:B------:R-:W-:Y:S06]  /*21390*/  BRA `(.L_x_13527) ;  /* 0xffffffc800107947 */ /* 0x000fec000383ffff */
.L_x_13405:
[----:B------:R-:W-:Y:S01]  /*213a0*/  BSSY B0, `(.L_x_13528) ;  /* 0x0000006000007945 */ /* 0x000fe20003800000 */
[----:B------:R-:W-:Y:S01]  /*213b0*/  PLOP3.LUT P6, PT, P6, PT, PT, 0x8, 0x0 ;  /* 0x000000000000781c */ /* 0x000fe200037ce170 */
[----:B------:R-:W-:-:S12]  /*213c0*/  IMAD.MOV.U32 R15, RZ, RZ, -0x1 ;  /* 0xffffffffff0f7424 */ /* 0x000fd800078e00ff */
[----:B0-----:R-:W-:Y:S05]  /*213d0*/  WARPSYNC.COLLECTIVE R15, `(.L_x_13529) ;  /* 0x000000000f087348 */ /* 0x001fea0003c00000 */
[----:B------:R-:W-:Y:S01]  /*213e0*/  VOTE.ANY R14, PT, P6 ;  /* 0x00000000000e7806 */ /* 0x000fe200030e0100 */
[----:B0-----:R-:W-:Y:S06]  /*213f0*/  ENDCOLLECTIVE ;  /* 0x000000000000791b */ /* 0x001fec0003800000 */
.L_x_13529:
[----:B------:R-:W-:Y:S05]  /*21400*/  BSYNC B0 ;  /* 0x0000000000007941 */ /* 0x000fea0003800000 */
.L_x_13528:
        /* <DEDUP_REMOVED lines=10> */
.L_x_13530:
[----:B------:R-:W-:Y:S02]  /*214b0*/  IMAD.MOV.U32 R13, RZ, RZ, R6 ;  /* 0x000000ffff0d7224 */ /* 0x000fe400078e0006 */
[----:B------:R-:W-:-:S07]  /*214c0*/  IMAD.MOV.U32 R5, RZ, RZ, R14 ;  /* 0x000000ffff057224 */ /* 0x000fce00078e000e */
[----:B------:R-:W-:Y:S05]  /*214d0*/  WARPSYNC.COLLECTIVE R15, `(.L_x_13531) ;  /* 0x000000000f087348 */ /* 0x000fea0003c00000 */
[----:B------:R0:W1:Y:S02]  /*214e0*/  SHFL.IDX P6, R14, R13, R12, R11 ;  /* 0x0000000c0d0e7389 */ /* 0x00006400000c000b */
[----:B01----:R-:W-:Y:S01]  /*214f0*/  ENDCOLLECTIVE ;  /* 0x000000000000791b */ /* 0x003fe20003800000 */
.L_x_13531:
[----:B------:R-:W-:Y:S01]  /*21500*/  IMAD.MOV.U32 R6, RZ, RZ, R14 ;  /* 0x000000ffff067224 */ /* 0x000fe200078e000e */
[----:B------:R-:W-:Y:S06]  /*21510*/  BRA `(.L_x_13532) ;  /* 0xffffffc400f07947 */ /* 0x000fec000383ffff */
.L_x_13407:
        /* <DEDUP_REMOVED lines=8> */
.L_x_13534:
[----:B------:R-:W-:Y:S05]  /*215a0*/  BSYNC B0 ;  /* 0x0000000000007941 */ /* 0x000fea0003800000 */
.L_x_13533:
[----:B------:R-:W-:Y:S01]  /*215b0*/  IMAD.MOV.U32 R3, RZ, RZ, R14 ;  /* 0x000000ffff037224 */ /* 0x000fe200078e000e */
[----:B------:R-:W-:Y:S06]  /*215c0*/  BRA `(.L_x_13535) ;  /* 0xffffffc400dc7947 */ /* 0x000fec000383ffff */
.L_x_13413:
[----:B0-----:R0:W1:Y:S02]  /*215d0*/  SYNCS.PHASECHK.TRANS64.TRYWAIT P0, [R5+URZ+0x19c20], R0 ;  /* 0x019c2000050075a7 */ /* 0x001064000800017f */
[----:B-1----:R-:W-:Y:S05]  /*215e0*/  @!P0 NANOSLEEP.SYNCS 0x989680 ;  /* 0x009896800000895d */ /* 0x002fea0003900000 */
[----:B------:R-:W1:Y:S02]  /*215f0*/  @!P0 SYNCS.PHASECHK.TRANS64 P0, [R5+URZ+0x19c20], R0 ;  /* 0x019c2000050085a7 */ /* 0x000e64000800007f */
[----:B-1----:R-:W-:Y:S05]  /*21600*/  @!P0 BRA `(.L_x_13413) ;  /* 0xfffffffc00f08947 */ /* 0x002fea000383ffff */
[----:B------:R-:W-:Y:S05]  /*21610*/  BRA `(.L_x_13536) ;  /* 0xffffffd000487947 */ /* 0x000fea000383ffff */
.L_x_13414:
        /* <DEDUP_REMOVED lines=11> */
.L_x_13538:
[----:B------:R-:W-:Y:S05]  /*216d0*/  BSYNC B0 ;  /* 0x0000000000007941 */ /* 0x000fea0003800000 */
.L_x_13537:
[----:B------:R-:W-:Y:S05]  /*216e0*/  BRA `(.L_x_13539) ;  /* 0xffffffd000307947 */ /* 0x000fea000383ffff */
.L_x_13415:
[----:B------:R-:W-:Y:S01]  /*216f0*/  BSSY B0, `(.L_x_13540) ;  /* 0x0000006000007945 */ /* 0x000fe20003800000 */
[----:B------:R-:W-:-:S07]  /*21700*/  IMAD.MOV.U32 R15, RZ, RZ, -0x1 ;  /* 0xffffffffff0f7424 */ /* 0x000fce00078e00ff */
[----:B0-----:R-:W-:Y:S05]  /*21710*/  WARPSYNC.COLLECTIVE R15, `(.L_x_13541) ;  /* 0x000000000f0c7348 */ /* 0x001fea0003c00000 */
[----:B------:R-:W-:Y:S02]  /*21720*/  ELECT P6, UR62, PT ;  /* 0x00000000003e782f */ /* 0x000fe400038c0000 */
[----:B------:R-:W-:Y:S01]  /*21730*/  MOV R14, UR62 ;  /* 0x0000003e000e7c02 */ /* 0x000fe20008000f00 */
[----:B0-----:R-:W-:Y:S10]  /*21740*/  ENDCOLLECTIVE ;  /* 0x000000000000791b */ /* 0x001ff40003800000 */
.L_x_13541:
[----:B------:R-:W-:Y:S05]  /*21750*/  BSYNC B0 ;  /* 0x0000000000007941 */ /* 0x000fea0003800000 */
.L_x_13540:
[----:B------:R-:W-:Y:S05]  /*21760*/  BRA `(.L_x_13542) ;  /* 0xffffffd000247947 */ /* 0x000fea000383ffff */
.L_x_13417:
[----:B0-----:R0:W1:Y:S02]  /*21770*/  SYNCS.PHASECHK.TRANS64.TRYWAIT P1, [R3+URZ+0x19c40], R2 ;  /* 0x019c4002030075a7 */ /* 0x001064000802017f */
[----:B-1----:R-:W-:Y:S05]  /*21780*/  @!P1 NANOSLEEP.SYNCS 0x989680 ;  /* 0x009896800000995d */ /* 0x002fea0003900000 */
[----:B------:R-:W1:Y:S02]  /*21790*/  @!P1 SYNCS.PHASECHK.TRANS64 P1, [R3+URZ+0x19c40], R2 ;  /* 0x019c4002030095a7 */ /* 0x000e64000802007f */
[----:B-1----:R-:W-:Y:S05]  /*217a0*/  @!P1 BRA `(.L_x_13417) ;  /* 0xfffffffc00f09947 */ /* 0x002fea000383ffff */
[----:B------:R-:W-:Y:S05]  /*217b0*/  BRA `(.L_x_13543) ;  /* 0xffffffd000487947 */ /* 0x000fea000383ffff */
.L_x_13419:
[----:B-1----:R1:W2:Y:S02]  /*217c0*/  SYNCS.PHASECHK.TRANS64.TRYWAIT P1, [R19+URZ+0x19c40], R0 ;  /* 0x019c4000130075a7 */ /* 0x0022a4000802017f */
[----:B--2---:R-:W-:Y:S05]  /*217d0*/  @!P1 NANOSLEEP.SYNCS 0x989680 ;  /* 0x009896800000995d */ /* 0x004fea0003900000 */
[----:B------:R-:W2:Y:S02]  /*217e0*/  @!P1 SYNCS.PHASECHK.TRANS64 P1, [R19+URZ+0x19c40], R0 ;  /* 0x019c4000130095a7 */ /* 0x000ea4000802007f */
[----:B--2---:R-:W-:Y:S05]  /*217f0*/  @!P1 BRA `(.L_x_13419) ;  /* 0xfffffffc00f09947 */ /* 0x004fea000383ffff */
[----:B------:R-:W-:Y:S05]  /*21800*/  BRA `(.L_x_13544) ;  /* 0xffffffd000587947 */ /* 0x000fea000383ffff */
.L_x_13421:
[----:B--2---:R2:W3:Y:S02]  /*21810*/  SYNCS.PHASECHK.TRANS64.TRYWAIT P1, [R3+URZ+0x19c60], R2 ;  /* 0x019c6002030075a7 */ /* 0x0044e4000802017f */
[----:B---3--:R-:W-:Y:S05]  /*21820*/  @!P1 NANOSLEEP.SYNCS 0x989680 ;  /* 0x009896800000995d */ /* 0x008fea0003900000 */
[----:B------:R-:W3:Y:S02]  /*21830*/  @!P1 SYNCS.PHASECHK.TRANS64 P1, [R3+URZ+0x19c60], R2 ;  /* 0x019c6002030095a7 */ /* 0x000ee4000802007f */
[----:B---3--:R-:W-:Y:S05]  /*21840*/  @!P1 BRA `(.L_x_13421) ;  /* 0xfffffffc00f09947 */ /* 0x008fea000383ffff */
[----:B------:R-:W-:Y:S05]  /*21850*/  BRA `(.L_x_13545) ;  /* 0xffffffd000547947 */ /* 0x000fea000383ffff */
.L_x_13423:
[----:B---3--:R3:W4:Y:S02]  /*21860*/  SYNCS.PHASECHK.TRANS64.TRYWAIT P1, [R19+URZ+0x19c60], R0 ;  /* 0x019c6000130075a7 */ /* 0x008724000802017f */
[----:B----4-:R-:W-:Y:S05]  /*21870*/  @!P1 NANOSLEEP.SYNCS 0x989680 ;  /* 0x009896800000995d */ /* 0x010fea0003900000 */
[----:B------:R-:W4:Y:S02]  /*21880*/  @!P1 SYNCS.PHASECHK.TRANS64 P1, [R19+URZ+0x19c60], R0 ;  /* 0x019c6000130095a7 */ /* 0x000f24000802007f */
[----:B----4-:R-:W-:Y:S05]  /*21890*/  @!P1 BRA `(.L_x_13423) ;  /* 0xfffffffc00f09947 */ /* 0x010fea000383ffff */
[----:B------:R-:W-:Y:S05]  /*218a0*/  BRA `(.L_x_13546) ;  /* 0xffffffd000507947 */ /* 0x000fea000383ffff */
.L_x_13425:
[----:B----4-:R4:W0:Y:S02]  /*218b0*/  SYNCS.PHASECHK.TRANS64.TRYWAIT P1, [R3+URZ+0x19c80], R2 ;  /* 0x019c8002030075a7 */ /* 0x010824000802017f */
[----:B0-----:R-:W-:Y:S05]  /*218c0*/  @!P1 NANOSLEEP.SYNCS 0x989680 ;  /* 0x009896800000995d */ /* 0x001fea0003900000 */
[----:B------:R-:W0:Y:S02]  /*218d0*/  @!P1 SYNCS.PHASECHK.TRANS64 P1, [R3+URZ+0x19c80], R2 ;  /* 0x019c8002030095a7 */ /* 0x000e24000802007f */
[----:B0-----:R-:W-:Y:S05]  /*218e0*/  @!P1 BRA `(.L_x_13425) ;  /* 0xfffffffc00f09947 */ /* 0x001fea000383ffff */
[----:B------:R-:W-:Y:S05]  /*218f0*/  BRA `(.L_x_13547) ;  /* 0xffffffd0004c7947 */ /* 0x000fea000383ffff */
.L_x_13548:
        /* <DEDUP_REMOVED lines=16> */
.L_x_16301:


//--------------------- .text._ZN7cutlass13device_kernelIN5flash11enable_sm90INS1_16FlashAttnFwdSm90INS1_25CollectiveMainloopFwdSm90ILi2EN4cute5tupleIJNS5_1CILi1EEES8_S8_EEENS6_IJNS7_ILi192EEENS7_ILi160EEENS7_ILi64EEEEEELi64ENS_12float_e4m3_tEfNS_4arch4Sm90ELb0ELb0ELb0ELb0ELb1ELb0ELb0ELb1ELb1ELb1ELb1ELb0EEENS1_21CollectiveEpilogueFwdINS6_IJSA_SC_SB_EEES9_NS_10bfloat16_tESG_Li384ELb0ELb1ELb1ELb1EEENS1_19SingleTileSchedulerILb0ELb1ELb1ELi192EEEEEEEEEvNT_6ParamsE --------------------------
	.section	.text._ZN7cutlass13device_kernelIN5flash11enable_sm90INS1_16FlashAttnFwdSm90INS1_25CollectiveMainloopFwdSm90ILi2EN4cute5tupleIJNS5_1CILi1EEES8_S8_EEENS6_IJNS7_ILi192EEENS7_ILi160EEENS7_ILi64EEEEEELi64ENS_12float_e4m3_tEfNS_4arch4Sm90ELb0ELb0ELb0ELb0ELb1ELb0ELb0ELb1ELb1ELb1ELb1ELb0EEENS1_21CollectiveEpilogueFwdINS6_IJSA_SC_SB_EEES9_NS_10bfloat16_tESG_Li384ELb0ELb1ELb1ELb1EEENS1_19SingleTileSchedulerILb0ELb1ELb1ELi192EEEEEEEEEvNT_6ParamsE,"ax",@progbits
	.align	128
.text._ZN7cutlass13device_kernelIN5flash11enable_sm90INS1_16FlashAttnFwdSm90INS1_25CollectiveMainloopFwdSm90ILi2EN4cute5tupleIJNS5_1CILi1EEES8_S8_EEENS6_IJNS7_ILi192EEENS7_ILi160EEENS7_ILi64EEEEEELi64ENS_12float_e4m3_tEfNS_4arch4Sm90ELb0ELb0ELb0ELb0ELb1ELb0ELb0ELb1ELb1ELb1ELb1ELb0EEENS1_21CollectiveEpilogueFwdINS6_IJSA_SC_SB_EEES9_NS_10bfloat16_tESG_Li384ELb0ELb1ELb1ELb1EEENS1_19SingleTileSchedulerILb0ELb1ELb1ELi192EEEEEEEEEvNT_6ParamsE:
        .type           _ZN7cutlass13device_kernelIN5flash11enable_sm90INS1_16FlashAttnFwdSm90INS1_25CollectiveMainloopFwdSm90ILi2EN4cute5tupleIJNS5_1CILi1EEES8_S8_EEENS6_IJNS7_ILi192EEENS7_ILi160EEENS7_ILi64EEEEEELi64ENS_12float_e4m3_tEfNS_4arch4Sm90ELb0ELb0ELb0ELb0ELb1ELb0ELb0ELb1ELb1ELb1ELb1ELb0EEENS1_21CollectiveEpilogueFwdINS6_IJSA_SC_SB_EEES9_NS_10bfloat16_tESG_Li384ELb0ELb1ELb1ELb1EEENS1_19SingleTileSchedulerILb0ELb1ELb1ELi192EEEEEEEEEvNT_6ParamsE,@function
        .size           _ZN7cutlass13device_kernelIN5flash11enable_sm90INS1_16FlashAttnFwdSm90INS1_25CollectiveMainloopFwdSm90ILi2EN4cute5tupleIJNS5_1CILi1EEES8_S8_EEENS6_IJNS7_ILi192EEENS7_ILi160EEENS7_ILi64EEEEEELi64ENS_12float_e4m3_tEfNS_4arch4Sm90ELb0ELb0ELb0ELb0ELb1ELb0ELb0ELb1ELb1ELb1ELb1ELb0EEENS1_21CollectiveEpilogueFwdINS6_IJSA_SC_SB_EEES9_NS_10bfloat16_tESG_Li384ELb0ELb1ELb1ELb1EEENS1_19SingleTileSchedulerILb0ELb1ELb1ELi192EEEEEEEEEvNT_6ParamsE,(.L_x_16302 - _ZN7cutlass13device_kernelIN5flash11enable_sm90INS1_16FlashAttnFwdSm90INS1_25CollectiveMainloopFwdSm90ILi2EN4cute5tupleIJNS5_1CILi1EEES8_S8_EEENS6_IJNS7_ILi192EEENS7_ILi160EEENS7_ILi64EEEEEELi64ENS_12float_e4m3_tEfNS_4arch4Sm90ELb0ELb0ELb0ELb0ELb1ELb0ELb0ELb1ELb1ELb1ELb1ELb0EEENS1_21CollectiveEpilogueFwdINS6_IJSA_SC_SB_EEES9_NS_10bfloat16_tESG_Li384ELb0ELb1ELb1ELb1EEENS1_19SingleTileSchedulerILb0ELb1ELb1ELi192EEEEEEEEEvNT_6ParamsE)
        .other          _ZN7cutlass13device_kernelIN5flash11enable_sm90INS1_16FlashAttnFwdSm90INS1_25CollectiveMainloopFwdSm90ILi2EN4cute5tupleIJNS5_1CILi1EEES8_S8_EEENS6_IJNS7_ILi192EEENS7_ILi160EEENS7_ILi64EEEEEELi64ENS_12float_e4m3_tEfNS_4arch4Sm90ELb0ELb0ELb0ELb0ELb1ELb0ELb0ELb1ELb1ELb1ELb1ELb0EEENS1_21CollectiveEpilogueFwdINS6_IJSA_SC_SB_EEES9_NS_10bfloat16_tESG_Li384ELb0ELb1ELb1ELb1EEENS1_19SingleTileSchedulerILb0ELb1ELb1ELi192EEEEEEEEEvNT_6ParamsE,@"STO_CUDA_ENTRY STV_DEFAULT"
_ZN7cutlass13device_kernelIN5flash11enable_sm90INS1_16FlashAttnFwdSm90INS1_25CollectiveMainloopFwdSm90ILi2EN4cute5tupleIJNS5_1CILi1EEES8_S8_EEENS6_IJNS7_ILi192EEENS7_ILi160EEENS7_ILi64EEEEEELi64ENS_12float_e4m3_tEfNS_4arch4Sm90ELb0ELb0ELb0ELb0ELb1ELb0ELb0ELb1ELb1ELb1ELb1ELb0EEENS1_21CollectiveEpilogueFwdINS6_IJSA_SC_SB_EEES9_NS_10bfloat16_tESG_Li384ELb0ELb1ELb1ELb1EEENS1_19SingleTileSchedulerILb0ELb1ELb1ELi192EEEEEEEEEvNT_6ParamsE:
        /* <DEDUP_REMOVED lines=45> */
.L_x_13549:
        /* <DEDUP_REMOVED lines=22> */
.L_x_13550:
        /* <DEDUP_REMOVED lines=18> */
.L_x_13551:
        /* <DEDUP_REMOVED lines=22> */
.L_x_13552:
        /* <DEDUP_REMOVED lines=23> */
.L_x_13553:
        /* <DEDUP_REMOVED lines=9> */
.L_x_13556:
        /* <DEDUP_REMOVED lines=81> */
[----:B------:R-:W-:Y:S01]  /*0dc0*/  MOV R4, UR8 ;  /* 0x0000000800047c02 */ /* 0x000fe20008000f00 */
[----:B------:R-:W-:-:S03]  /*0dd0*/  UIADD3 UR7, UR6, -0x1, UR8 ;  /* 0xffffffff06077890 */ /* 0x000fc6000fffe008 */
[-C--:B------:R-:W-:Y:S02]  /*0de0*/  IABS R2, R4.reuse ;  /* 0x0000000400027213 */ /* 0x080fe40000000000 */
        /* <DEDUP_REMOVED lines=29> */
.L_x_13558:
[----:B------:R-:W-:Y:S01]  /*0fc0*/  UIMAD UR42, UR42, UR4, URZ ;  /* 0x000000042a2a72a4 */ /* 0x000fe2000f8e023f */
[----:B------:R-:W-:Y:S02]  /*0fd0*/  IMAD.U32 R2, RZ, RZ, UR6 ;  /* 0x00000006ff027e24 */ /* 0x000fe4000f8e00ff */
[----:B-----5:R-:W-:Y:S01]  /*0fe0*/  FMUL.FTZ R0, R5, R0 ;  /* 0x0000000005007220 */ /* 0x020fe20000410000 */
[----:B------:R-:W-:Y:S01]  /*0ff0*/  IMAD.U32 R3, RZ, RZ, UR4 ;  /* 0x00000004ff037e24 */ /* 0x000fe2000f8e00ff */
[----:B------:R-:W-:Y:S01]  /*1000*/  ULDC UR4, c[0x0][0x988] ;  /* 0x0002620000047ab9 */ /* 0x000fe20000000800 */
[----:B------:R-:W-:Y:S01]  /*1010*/  IADD3 R17, R17, -0x80, RZ ;  /* 0xffffff8011117810 */ /* 0x000fe20007ffe0ff */
[----:B------:R-:W-:Y:S01]  /*1020*/  FMUL.FTZ R0, R0, UR4 ;  /* 0x0000000400007c20 */ /* 0x000fe20008410000 */
[----:B------:R-:W-:Y:S02]  /*1030*/  PLOP3.LUT P0, PT, PT, PT, PT, 0x80, 0x0 ;  /* 0x000000000000781c */ /* 0x000fe40003f0f070 */
[----:B------:R-:W-:-:S02]  /*1040*/  CS2R R4, SRZ ;  /* 0x0000000000047805 */ /* 0x000fc4000001ff00 */
[----:B------:R-:W-:Y:S02]  /*1050*/  VIADDMNMX R2, R3, UR42, R2, PT ;  /* 0x0000002a03027c46 */ /* 0x000fe4000b800102 */
[----:B------:R-:W-:Y:S02]  /*1060*/  CS2R R30, SRZ ;  /* 0x00000000001e7805 */ /* 0x000fe4000001ff00 */
[----:B------:R-:W-:Y:S01]  /*1070*/  R2UR UR47, R0 ;  /* 0x00000000002f72ca */ /* 0x000fe200000e0000 */
[----:B------:R-:W-:Y:S01]  /*1080*/  IMAD.MOV.U32 R0, RZ, RZ, RZ ;  /* 0x000000ffff007224 */ /* 0x000fe200078e00ff */
[----:B------:R-:W-:Y:S02]  /*1090*/  R2UR UR39, R2 ;  /* 0x00000000022772ca */ /* 0x000fe400000e0000 */
        /* <DEDUP_REMOVED lines=12> */
[----:B------:R-:W-:Y:S01]  /*1160*/  UISETP.GT.AND UP0, UPT, UR39, UR42, UPT ;  /* 0x0000002a2700728c */ /* 0x000fe2000bf04270 */
[----:B------:R-:W-:Y:S01]  /*1170*/  IMAD.MOV.U32 R41, RZ, RZ, RZ ;  /* 0x000000ffff297224 */ /* 0x000fe200078e00ff */
[----:B------:R-:W-:Y:S01]  /*1180*/  CS2R R54, SRZ ;  /* 0x0000000000367805 */ /* 0x000fe2000001ff00 */
[----:B------:R-:W-:Y:S01]  /*1190*/  IMAD.MOV.U32 R52, RZ, RZ, RZ ;  /* 0x000000ffff347224 */ /* 0x000fe200078e00ff */
[----:B------:R-:W-:Y:S02]  /*11a0*/  CS2R R50, SRZ ;  /* 0x0000000000327805 */ /* 0x000fe4000001ff00 */
[----:B------:R-:W-:Y:S01]  /*11b0*/  MOV R15, RZ ;  /* 0x000000ff000f7202 */ /* 0x000fe20000000f00 */
[----:B------:R-:W-:Y:S01]  /*11c0*/  IMAD.MOV.U32 R49, RZ, RZ, RZ ;  /* 0x000000ffff317224 */ /* 0x000fe200078e00ff */
[----:B------:R-:W-:-:S13]  /*11d0*/  PLOP3.LUT P1, PT, PT, PT, UP0, 0x80, 0x0 ;  /* 0x000000000000781c */ /* 0x000fda0003f2f008 */
[----:B------:R-:W-:Y:S05]  /*11e0*/  @!P1 BRA `(.L_x_13559) ;  /* 0x0000005400b09947 */ /* 0x000fea0003800000 */
[----:B------:R-:W-:Y:S01]  /*11f0*/  SHF.R.S32.HI R0, RZ, 0x1f, R17 ;  /* 0x0000001fff007819 */ /* 0x000fe20000011411 */
[----:B------:R-:W0:Y:S01]  /*1200*/  S2UR UR38, SR_CgaCtaId ;  /* 0x00000000002679c3 */ /* 0x000e220000008800 */
[----:B------:R-:W-:Y:S01]  /*1210*/  UMOV UR48, 0x400 ;  /* 0x0000040000307882 */ /* 0x000fe20000000000 */
[----:B------:R-:W-:Y:S01]  /*1220*/  UMOV UR37, 0x80000020 ;  /* 0x8000002000257882 */ /* 0x000fe20000000000 */
        /* <DEDUP_REMOVED lines=10> */
[----:B------:R-:W-:Y:S01]  /*12d0*/  ULEA UR5, UR5, UR4, 0xc ;  /* 0x0000000405057291 */ /* 0x000fe2000f8e603f */
[----:B------:R-:W-:-:S03]  /*12e0*/  PLOP3.LUT P0, PT, PT, PT, UP0, 0x80, 0x0 ;  /* 0x000000000000781c */ /* 0x000fc60003f0f008 */
[----:B------:R-:W-:-:S04]  /*12f0*/  USHF.R.U32.HI UR5, URZ, 0x4, UR5 ;  /* 0x000000043f057899 */ /* 0x000fc80008011605 */
[----:B------:R-:W-:-:S04]  /*1300*/  ULOP3.LUT UR5, UR5, 0x3fff, URZ, 0xc0, !UPT ;  /* 0x00003fff05057892 */ /* 0x000fc8000f8ec03f */
[----:B------:R-:W-:Y:S02]  /*1310*/  ULOP3.LUT UR36, UR5, 0x10000, URZ, 0xfc, !UPT ;  /* 0x0001000005247892 */ /* 0x000fe4000f8efc3f */
[----:B------:R-:W-:Y:S10]  /*1320*/  @!P0 BRA `(.L_x_13560) ;  /* 0x0000000000408947 */ /* 0x000ff40003800000 */
        /* <DEDUP_REMOVED lines=15> */
[----:B-1----:R-:W-:Y:S05]  /*1420*/  CALL.ABS.NOINC R2 ;  /* 0x0000000002007343 */ /* 0x002fea0003c00000 */
.L_x_13560:
[----:B------:R-:W-:-:S04]  /*1430*/  SHF.L.U32 R0, RZ, 0x1f, RZ ;  /* 0x0000001fff007819 */ /* 0x000fc800000006ff */
[----:B------:R-:W0:Y:S02]  /*1440*/  SYNCS.PHASECHK.TRANS64.TRYWAIT P0, [UR48+0x12400], R0 ;  /* 0x01240000ff0075a7 */ /* 0x000e240008000170 */
[----:B0-----:R-:W-:Y:S05]  /*1450*/  @!P0 BRA `(.L_x_13561) ;  /* 0x000000b400708947 */ /* 0x001fea0003800000 */
.L_x_13645:
[----:B------:R-:W-:-:S06]  /*1460*/  ULOP3.LUT UR4, UR46, 0x1, URZ, 0xfc, !UPT ;  /* 0x000000012e047892 */ /* 0x000fcc000f8efc3f */
[----:B------:R-:W-:-:S05]  /*1470*/  IMAD.U32 R2, RZ, RZ, UR4 ;  /* 0x00000004ff027e24 */ /* 0x000fca000f8e00ff */
[----:B------:R-:W-:-:S13]  /*1480*/  ISETP.NE.AND P0, PT, R2, 0x3, PT ;  /* 0x000000030200780c */ /* 0x000fda0003f05270 */
[----:B------:R-:W-:Y:S05]  /*1490*/  @!P0 BRA `(.L_x_13562) ;  /* 0x0000000000048947 */ /* 0x000fea0003800000 */
[----:B------:R-:W-:Y:S01]  /*14a0*/  BPT.TRAP 0x1 ;  /* 0x000000040000795c */ /* 0x000fe20000300000 */
.L_x_13562:
[----:B------:R1:W2:Y:S01]  /*14b0*/  SYNCS.PHASECHK.TRANS64.TRYWAIT P1, [UR48+0x12430], R0 ;  /* 0x01243000ff0075a7 */ /* 0x0002a20008020170 */
[----:B------:R-:W-:Y:S05]  /*14c0*/  @!P0 BRA `(.L_x_13563) ;  /* 0x0000000000048947 */ /* 0x000fea0003800000 */
[----:B------:R-:W-:Y:S01]  /*14d0*/  BPT.TRAP 0x1 ;  /* 0x000000040000795c */ /* 0x000fe20000300000 */
.L_x_13563:
[----:B------:R-:W-:Y:S01]  /*14e0*/  IMAD.MOV.U32 R25, RZ, RZ, RZ ;  /* 0x000000ffff197224 */ /* 0x000fe200078e00ff */
[----:B--2---:R-:W-:Y:S06]  /*14f0*/  @P1 BRA `(.L_x_13564) ;  /* 0x0000000000081947 */ /* 0x004fec0003800000 */
[----:B------:R-:W2:Y:S02]  /*1500*/  SYNCS.PHASECHK.TRANS64.TRYWAIT P1, [UR48+0x12430], R0 ;  /* 0x01243000ff0075a7 */ /* 0x000ea40008020170 */
[----:B--2---:R-:W-:Y:S05]  /*1510*/  @!P1 BRA `(.L_x_13565) ;  /* 0x000000b400589947 */ /* 0x004fea0003800000 */
.L_x_13564:
[----:B------:R-:W-:Y:S05]  /*1520*/  WARPSYNC.ALL ;  /* 0x0000000000007948 */ /* 0x000fea0003800000 */
[----:B------:R-:W-:Y:S01]  /*1530*/  UIADD3 UR4, UR48, 0xd200, URZ ;  /* 0x0000d20030047890 */ /* 0x000fe2000fffe03f */
[----:B------:R-:W-:Y:S01]  /*1540*/  WARPGROUP.ARRIVE ;  /* 0x00000000000079c5 */ /* 0x000fe20000000000 */
[----:B------:R-:W-:Y:S01]  /*1550*/  UMOV UR5, UR37 ;  /* 0x0000002500057c82 */ /* 0x000fe20008000000 */
[----:B------:R-:W-:Y:S01]  /*1560*/  UMOV UR7, 0x80000020 ;  /* 0x8000002000077882 */ /* 0x000fe20000000000 */
[----:B------:R-:W-:Y:S01]  /*1570*/  USHF.R.U32.HI UR4, URZ, 0x4, UR4 ;  /* 0x000000043f047899 */ /* 0x000fe20008011604 */
[----:B------:R-:W-:Y:S01]  /*1580*/  UMOV UR8, UR36 ;  /* 0x0000002400087c82 */ /* 0x000fe20008000000 */
[----:B------:R-:W-:-:S02]  /*1590*/  UMOV UR9, UR37 ;  /* 0x0000002500097c82 */ /* 0x000fc40008000000 */
[----:B------:R-:W-:Y:S01]  /*15a0*/  ULOP3.LUT UR4, UR4, 0x3fff, URZ, 0xc0, !UPT ;  /* 0x00003fff04047892 */ /* 0x000fe2000f8ec03f */
[----:B------:R-:W-:Y:S01]  /*15b0*/  UMOV UR11, 0x80000020 ;  /* 0x80000020000b7882 */ /* 0x000fe20000000000 */
[----:B------:R-:W-:Y:S02]  /*15c0*/  UMOV UR12, UR36 ;  /* 0x00000024000c7c82 */ /* 0x000fe40008000000 */
[----:B------:R-:W-:Y:S01]  /*15d0*/  ULOP3.LUT UR16, UR4, 0x10000, URZ, 0xfc, !UPT ;  /* 0x0001000004107892 */ /* 0x000fe2000f8efc3f */
[----:B------:R-:W-:Y:S02]  /*15e0*/  UMOV UR13, UR37 ;  /* 0x00000025000d7c82 */ /* 0x000fe40008000000 */
[----:B------:R-:W-:Y:S01]  /*15f0*/  UMOV UR4, UR36 ;  /* 0x0000002400047c82 */ /* 0x000fe20008000000 */
[----:B------:R-:W-:Y:S02]  /*1600*/  UIADD3 UR10, UR16, 0x80, URZ ;  /* 0x00000080100a7890 */ /* 0x000fe4000fffe03f */
[----:B------:R-:W-:-:S02]  /*1610*/  UIADD3 UR14, UR16, 0x100, URZ ;  /* 0x00000100100e7890 */ /* 0x000fc4000fffe03f */
[----:B------:R-:W-:Y:S01]  /*1620*/  UMOV UR6, UR16 ;  /* 0x0000001000067c82 */ /* 0x000fe20008000000 */
[----:B------:R-:W-:Y:S01]  /*1630*/  UMOV UR15, 0x80000020 ;  /* 0x80000020000f7882 */ /* 0x000fe20000000000 */
        /* <DEDUP_REMOVED lines=44> */
[----:B------:R-:W-:Y:S01]  /*1900*/  UMOV UR4, URZ ;  /* 0x0000003f00047c82 */ /* 0x000fe20008000000 */
        /* <DEDUP_REMOVED lines=14> */
.L_x_13566:
[----:B------:R-:W-:Y:S01]  /*19f0*/  LOP3.LUT R16, R16, 0xffffff80, RZ, 0xc0, !PT ;  /* 0xffffff8010107812 */ /* 0x000fe200078ec0ff */
[----:B------:R-:W-:Y:S01]  /*1a00*/  IMAD.U32 R7, RZ, RZ, UR39 ;  /* 0x00000027ff077e24 */ /* 0x000fe2000f8e00ff */
[----:B01----:R-:W-:Y:S01]  /*1a10*/  MOV R0, 0xfffffffe ;  /* 0xfffffffe00007802 */ /* 0x003fe20000000f00 */
[----:B------:R-:W-:Y:S01]  /*1a20*/  UIADD3 UR17, UR39, -0x2, URZ ;  /* 0xfffffffe27117890 */ /* 0x000fe2000fffe03f */
[----:B------:R-:W-:Y:S01]  /*1a30*/  P2R R3, PR, RZ, 0x1 ;  /* 0x00000001ff037803 */ /* 0x000fe20000000000 */
[----:B------:R-:W-:Y:S01]  /*1a40*/  IMAD.IADD R16, R17, 0x1, -R16 ;  /* 0x0000000111107824 */ /* 0x000fe200078e0a10 */
[----:B------:R-:W-:Y:S01]  /*1a50*/  UIADD3 UR5, UR48, 0x12440, URZ ;  /* 0x0001244030057890 */ /* 0x000fe2000fffe03f */
[----:B------:R-:W0:Y:S01]  /*1a60*/  S2UR UR6, SR_CgaCtaId ;  /* 0x00000000000679c3 */ /* 0x000e220000008800 */
[----:B------:R-:W-:Y:S02]  /*1a70*/  UISETP.GE.AND UP0, UPT, UR17, UR42, UPT ;  /* 0x0000002a1100728c */ /* 0x000fe4000bf06270 */
[----:B------:R-:W-:Y:S01]  /*1a80*/  SHF.R.S32.HI R5, RZ, 0x1f, R16 ;  /* 0x0000001fff057819 */ /* 0x000fe20000011410 */
[----:B------:R-:W-:-:S03]  /*1a90*/  UPRMT UR5, UR38, 0x654, UR5 ;  /* 0x0000065426057896 */ /* 0x000fc60008000005 */
[----:B------:R-:W-:-:S04]  /*1aa0*/  LEA.HI R5, R5, R16, RZ, 0x2 ;  /* 0x0000001005057211 */ /* 0x000fc800078f10ff */
[----:B------:R-:W-:Y:S02]  /*1ab0*/  LOP3.LUT R5, R5, 0x7ffffffc, RZ, 0xc0, !PT ;  /* 0x7ffffffc05057812 */ /* 0x000fe400078ec0ff */
[----:B------:R-:W-:Y:S01]  /*1ac0*/  SYNCS.ARRIVE.TRANS64.RED.A1T0 RZ, [UR5], RZ ;  /* 0x000000ffffff79a7 */ /* 0x000fe20008100405 */
[----:B------:R-:W-:Y:S02]  /*1ad0*/  UMOV UR5, URZ ;  /* 0x0000003f00057c82 */ /* 0x000fe40008000000 */
[----:B------:R-:W-:-:S04]  /*1ae0*/  IMAD.IADD R5, R16, 0x1, -R5 ;  /* 0x0000000110057824 */ /* 0x000fc800078e0a05 */
[----:B------:R-:W-:-:S04]  /*1af0*/  IMAD R5, R5, R0, 0xa0 ;  /* 0x000000a005057424 */ /* 0x000fc800078e0200 */
[----:B------:R-:W-:-:S04]  /*1b00*/  VIADD R2, R5, UR49 ;  /* 0x0000003105027c36 */ /* 0x000fc80008000000 */
[----:B------:R-:W-:Y:S02]  /*1b10*/  IMAD R2, R7, -0xa0, R2 ;  /* 0xffffff6007027824 */ /* 0x000fe400078e0202 */
[----:B------:R-:W-:-:S03]  /*1b20*/  IMAD.U32 R7, RZ, RZ, UR47 ;  /* 0x0000002fff077e24 */ /* 0x000fc6000f8e00ff */
        /* <DEDUP_REMOVED lines=122> */
[----:B------:R-:W-:Y:S02]  /*22d0*/  FSEL R55, R55, -INF , P2 ;  /* 0xff80000037377808 */ /* 0x000fe40001000000 */
[----:B------:R-:W-:Y:S02]  /*22e0*/  ISETP.GT.AND P0, PT, R2, 0x81, PT ;  /* 0x000000810200780c */ /* 0x000fe40003f04270 */
[----:B------:R-:W-:Y:S02]  /*22f0*/  FSEL R28, R28, -INF , P5 ;  /* 0xff8000001c1c7808 */ /* 0x000fe40002800000 */
[----:B------:R-:W-:-:S02]  /*2300*/  FMNMX.FTZ R5, R57, R0, !PT ;  /* 0x0000000039057209 */ /* 0x000fc40007810000 */
[C---:B------:R-:W-:Y:S02]  /*2310*/  ISETP.GT.AND P1, PT, R2.reuse, 0x88, PT ;  /* 0x000000880200780c */ /* 0x040fe40003f24270 */
[----:B------:R-:W-:Y:S02]  /*2320*/  ISETP.GT.AND P2, PT, R2, 0x89, PT ;  /* 0x000000890200780c */ /* 0x000fe40003f44270 */
[----:B------:R-:W-:Y:S02]  /*2330*/  FMNMX.FTZ R11, R94, R95, !PT ;  /* 0x0000005f5e0b7209 */ /* 0x000fe40007810000 */
[----:B------:R-:W-:Y:S02]  /*2340*/  FSEL R50, R50, -INF , P4 ;  /* 0xff80000032327808 */ /* 0x000fe40002000000 */
[----:B------:R-:W-:Y:S02]  /*2350*/  FSEL R51, R51, -INF , P3 ;  /* 0xff80000033337808 */ /* 0x000fe40001800000 */
[----:B------:R-:W-:-:S02]  /*2360*/  FSEL R29, R29, -INF , P0 ;  /* 0xff8000001d1d7808 */ /* 0x000fc40000000000 */
[----:B------:R-:W-:Y:S02]  /*2370*/  P2R R10, PR, RZ, 0x1 ;  /* 0x00000001ff0a7803 */ /* 0x000fe40000000000 */
[----:B------:R-:W-:Y:S02]  /*2380*/  FMNMX.FTZ R0, R28, R5, !PT ;  /* 0x000000051c007209 */ /* 0x000fe40007810000 */
[----:B------:R-:W-:Y:S02]  /*2390*/  FSEL R19, R32, -INF , P1 ;  /* 0xff80000020137808 */ /* 0x000fe40000800000 */
[----:B------:R-:W-:Y:S02]  /*23a0*/  P2R R9, PR, RZ, 0x2 ;  /* 0x00000002ff097803 */ /* 0x000fe40000000000 */
[----:B------:R-:W-:Y:S02]  /*23b0*/  FSEL R33, R33, -INF , P2 ;  /* 0xff80000021217808 */ /* 0x000fe40001000000 */
[----:B------:R-:W-:-:S02]  /*23c0*/  P2R R8, PR, RZ, 0x4 ;  /* 0x00000004ff087803 */ /* 0x000fc40000000000 */
[C---:B------:R-:W-:Y:S02]  /*23d0*/  ISETP.GT.AND P3, PT, R2.reuse, 0x90, PT ;  /* 0x000000900200780c */ /* 0x040fe40003f64270 */
[C---:B------:R-:W-:Y:S02]  /*23e0*/  ISETP.GT.AND P4, PT, R2.reuse, 0x91, PT ;  /* 0x000000910200780c */ /* 0x040fe40003f84270 */
[C---:B------:R-:W-:Y:S02]  /*23f0*/  ISETP.GT.AND P5, PT, R2.reuse, 0x98, PT ;  /* 0x000000980200780c */ /* 0x040fe40003fa4270 */
[C---:B------:R-:W-:Y:S02]  /*2400*/  ISETP.GT.AND P6, PT, R2.reuse, 0x99, PT ;  /* 0x000000990200780c */ /* 0x040fe40003fc4270 */
[C---:B------:R-:W-:Y:S02]  /*2410*/  ISETP.GT.AND P2, PT, R2.reuse, 0x78, PT ;  /* 0x000000780200780c */ /* 0x040fe40003f44270 */
[----:B------:R-:W-:-:S02]  /*2420*/  ISETP.GT.AND P1, PT, R2, 0x79, PT ;  /* 0x000000790200780c */ /* 0x000fc40003f24270 */
[----:B------:R-:W-:Y:S02]  /*2430*/  ISETP.GT.AND P0, PT, R2, 0x80, PT ;  /* 0x000000800200780c */ /* 0x000fe40003f04270 */
[----:B------:R-:W-:Y:S02]  /*2440*/  FMNMX.FTZ R2, R98, R11, !PT ;  /* 0x0000000b62027209 */ /* 0x000fe40007810000 */
[----:B------:R-:W-:Y:S02]  /*2450*/  FMNMX.FTZ R0, R29, R0, !PT ;  /* 0x000000001d007209 */ /* 0x000fe40007810000 */
[----:B------:R-:W-:Y:S02]  /*2460*/  FMNMX.FTZ R11, R99, R2, !PT ;  /* 0x00000002630b7209 */ /* 0x000fe40007810000 */
[----:B------:R-:W-:Y:S02]  /*2470*/  FMNMX.FTZ R0, R19, R0, !PT ;  /* 0x0000000013007209 */ /* 0x000fe40007810000 */
[----:B------:R-:W-:-:S02]  /*2480*/  FMNMX.FTZ R2, R102, R11, !PT ;  /* 0x0000000b66027209 */ /* 0x000fc40007810000 */
[----:B------:R-:W-:Y:S02]  /*2490*/  FSEL R17, R36, -INF , P3 ;  /* 0xff80000024117808 */ /* 0x000fe40001800000 */
[----:B------:R-:W-:Y:S02]  /*24a0*/  FMNMX.FTZ R0, R33, R0, !PT ;  /* 0x0000000021007209 */ /* 0x000fe40007810000 */
[----:B------:R-:W-:Y:S02]  /*24b0*/  FMNMX.FTZ R13, R103, R2, !PT ;  /* 0x00000002670d7209 */ /* 0x000fe40007810000 */
[----:B------:R-:W-:Y:S02]  /*24c0*/  FSEL R37, R37, -INF , P4 ;  /* 0xff80000025257808 */ /* 0x000fe40002000000 */
        /* <DEDUP_REMOVED lines=13> */
[----:B------:R-:W-:Y:S02]  /*25a0*/  FSEL R58, R58, -INF , P2 ;  /* 0xff8000003a3a7808 */ /* 0x000fe40001000000 */
[----:B------:R-:W-:-:S02]  /*25b0*/  FMNMX.FTZ R15, R83, R2, !PT ;  /* 0x00000002530f7209 */ /* 0x000fc40007810000 */
[----:B------:R-:W-:Y:S02]  /*25c0*/  FSEL R59, R59, -INF , P1 ;  /* 0xff8000003b3b7808 */ /* 0x000fe40000800000 */
[----:B------:R-:W-:Y:S02]  /*25d0*/  FMNMX.FTZ R2, R86, R15, !PT ;  /* 0x0000000f56027209 */ /* 0x000fe40007810000 */
[----:B------:R-:W-:Y:S02]  /*25e0*/  FSEL R30, R30, -INF , P0 ;  /* 0xff8000001e1e7808 */ /* 0x000fe40000000000 */
[----:B------:R-:W-:Y:S02]  /*25f0*/  FMNMX.FTZ R15, R87, R2, !PT ;  /* 0x00000002570f7209 */ /* 0x000fe40007810000 */
[----:B------:R-:W-:Y:S02]  /*2600*/  ISETP.NE.AND P0, PT, R10, RZ, PT ;  /* 0x000000ff0a00720c */ /* 0x000fe40003f05270 */
[----:B------:R-:W-:-:S02]  /*2610*/  FMNMX.FTZ R2, R90, R15, !PT ;  /* 0x0000000f5a027209 */ /* 0x000fc40007810000 */
[----:B------:R-:W-:Y:S02]  /*2620*/  ISETP.NE.AND P1, PT, R9, RZ, PT ;  /* 0x000000ff0900720c */ /* 0x000fe40003f25270 */
[----:B------:R-:W-:Y:S02]  /*2630*/  FMNMX.FTZ R21, R91, R2, !PT ;  /* 0x000000025b157209 */ /* 0x000fe40007810000 */
[----:B------:R-:W-:Y:S02]  /*2640*/  FSEL R31, R31, -INF , P0 ;  /* 0xff8000001f1f7808 */ /* 0x000fe40000000000 */
[----:B-1----:R-:W-:Y:S02]  /*2650*/  FMNMX.FTZ R5, R4, R5, !PT ;  /* 0x0000000504057209 */ /* 0x002fe40007810000 */
[----:B------:R-:W-:Y:S02]  /*2660*/  FMNMX.FTZ R2, R62, R21, !PT ;  /* 0x000000153e027209 */ /* 0x000fe40007810000 */
[----:B------:R-:W-:Y:S01]  /*2670*/  ISETP.NE.AND P2, PT, R8, RZ, PT ;  /* 0x000000ff0800720c */ /* 0x000fe20003f45270 */
[----:B------:R-:W1:Y:S01]  /*2680*/  SHFL.BFLY PT, R0, R5, 0x1, 0x1f ;  /* 0x0c201f0005007f89 */ /* 0x000e6200000e0000 */
[----:B------:R-:W-:-:S02]  /*2690*/  FMNMX.FTZ R21, R63, R2, !PT ;  /* 0x000000023f157209 */ /* 0x000fc40007810000 */
[----:B------:R-:W-:Y:S02]  /*26a0*/  FSEL R34, R34, -INF , P1 ;  /* 0xff80000022227808 */ /* 0x000fe40000800000 */
[----:B------:R-:W-:Y:S02]  /*26b0*/  FMNMX.FTZ R2, R66, R21, !PT ;  /* 0x0000001542027209 */ /* 0x000fe40007810000 */
[----:B------:R-:W-:Y:S02]  /*26c0*/  FSEL R35, R35, -INF , P2 ;  /* 0xff80000023237808 */ /* 0x000fe40001000000 */
[----:B------:R-:W-:Y:S02]  /*26d0*/  FMNMX.FTZ R21, R67, R2, !PT ;  /* 0x0000000243157209 */ /* 0x000fe40007810000 */
[----:B------:R-:W-:Y:S02]  /*26e0*/  FSEL R39, R39, -INF , P4 ;  /* 0xff80000027277808 */ /* 0x000fe40002000000 */
[----:B------:R-:W-:-:S02]  /*26f0*/  FMNMX.FTZ R2, R70, R21, !PT ;  /* 0x0000001546027209 */ /* 0x000fc40007810000 */
[----:B------:R-:W-:Y:S02]  /*2700*/  FSEL R42, R42, -INF , P5 ;  /* 0xff8000002a2a7808 */ /* 0x000fe40002800000 */
[----:B------:R-:W-:Y:S02]  /*2710*/  FMNMX.FTZ R27, R71, R2, !PT ;  /* 0x00000002471b7209 */ /* 0x000fe40007810000 */
[----:B------:R-:W-:Y:S02]  /*2720*/  ISETP.NE.AND P0, PT, R3, RZ, PT ;  /* 0x000000ff0300720c */ /* 0x000fe40003f05270 */
[----:B------:R-:W-:Y:S02]  /*2730*/  FMNMX.FTZ R2, R74, R27, !PT ;  /* 0x0000001b4a027209 */ /* 0x000fe40007810000 */
[----:B-1----:R-:W-:Y:S02]  /*2740*/  FMNMX.FTZ R0, R5, R0, !PT ;  /* 0x0000000005007209 */ /* 0x002fe40007810000 */
[----:B------:R-:W-:-:S02]  /*2750*/  FMNMX.FTZ R27, R75, R2, !PT ;  /* 0x000000024b1b7209 */ /* 0x000fc40007810000 */
        /* <DEDUP_REMOVED lines=20> */
[--C-:B------:R-:W-:Y:S01]  /*28a0*/  FFMA.FTZ R49, R52, UR47, -R18.reuse ;  /* 0x0000002f34317c23 */ /* 0x100fe20008010812 */
[----:B------:R-:W-:Y:S01]  /*28b0*/  FMNMX.FTZ R2, R58, R61, !PT ;  /* 0x0000003d3a027209 */ /* 0x000fe20007810000 */
[--C-:B------:R-:W-:Y:S01]  /*28c0*/  FFMA.FTZ R52, R53, UR47, -R18.reuse ;  /* 0x0000002f35347c23 */ /* 0x100fe20008010812 */
[----:B------:R-:W-:Y:S01]  /*28d0*/  MUFU.EX2 R61, R69 ;  /* 0x00000045003d7308 */ /* 0x000fe20000000800 */
[--C-:B------:R-:W-:Y:S01]  /*28e0*/  FFMA.FTZ R53, R56, UR47, -R18.reuse ;  /* 0x0000002f38357c23 */ /* 0x100fe20008010812 */
[----:B------:R-:W-:Y:S01]  /*28f0*/  FMNMX.FTZ R65, R59, R2, !PT ;  /* 0x000000023b417209 */ /* 0x000fe20007810000 */
[--C-:B------:R-:W-:Y:S01]  /*2900*/  FFMA.FTZ R56, R57, UR47, -R18.reuse ;  /* 0x0000002f39387c23 */ /* 0x100fe20008010812 */
[--C-:B------:R-:W-:Y:S01]  /*2910*/  FFMA.FTZ R24, R64, UR47, -R18.reuse ;  /* 0x0000002f40187c23 */ /* 0x100fe20008010812 */
[--C-:B------:R-:W-:Y:S01]  /*2920*/  FFMA.FTZ R3, R92, UR47, -R18.reuse ;  /* 0x0000002f5c037c23 */ /* 0x100fe20008010812 */
[----:B------:R-:W-:Y:S01]  /*2930*/  FMNMX.FTZ R2, R30, R65, !PT ;  /* 0x000000411e027209 */ /* 0x000fe20007810000 */
[--C-:B------:R-:W-:Y:S01]  /*2940*/  FFMA.FTZ R4, R93, UR47, -R18.reuse ;  /* 0x0000002f5d047c23 */ /* 0x100fe20008010812 */
[----:B------:R1:W-:Y:S01]  /*2950*/  MUFU.EX2 R21, R60 ;  /* 0x0000003c00157308 */ /* 0x0003e20000000800 */
        /* <DEDUP_REMOVED lines=8> */
[--C-:B-1----:R-:W-:Y:S01]  /*29e0*/  FFMA.FTZ R60, R33, UR47, -R18.reuse ;  /* 0x0000002f213c7c23 */ /* 0x102fe20008010812 */
        /* <DEDUP_REMOVED lines=20> */
[--C-:B------:R-:W-:Y:S01]  /*2b30*/  FFMA.FTZ R73, R73, UR47, -R18.reuse ;  /* 0x0000002f49497c23 */ /* 0x100fe20008010812 */
[----:B------:R-:W1:Y:S01]  /*2b40*/  SHFL.BFLY PT, R2, R69, 0x2, 0x1f ;  /* 0x0c401f0045027f89 */ /* 0x000e6200000e0000 */
[----:B------:R-:W-:Y:S01]  /*2b50*/  MUFU.EX2 R5, R5 ;  /* 0x0000000500057308 */ /* 0x000fe20000000800 */
[--C-:B------:R-:W-:Y:S01]  /*2b60*/  FFMA.FTZ R28, R28, UR47, -R18.reuse ;  /* 0x0000002f1c1c7c23 */ /* 0x100fe20008010812 */
[--C-:B------:R-:W-:Y:S01]  /*2b70*/  FFMA.FTZ R29, R29, UR47, -R18.reuse ;  /* 0x0000002f1d1d7c23 */ /* 0x100fe20008010812 */
[--C-:B------:R-:W-:Y:S01]  /*2b80*/  FFMA.FTZ R19, R19, UR47, -R18.reuse ;  /* 0x0000002f13137c23 */ /* 0x100fe20008010812 */
[--C-:B------:R-:W-:Y:S01]  /*2b90*/  FFMA.FTZ R17, R17, UR47, -R18.reuse ;  /* 0x0000002f11117c23 */ /* 0x100fe20008010812 */
[----:B------:R-:W-:-:S03]  /*2ba0*/  FFMA.FTZ R18, R41, UR47, -R18 ;  /* 0x0000002f29127c23 */ /* 0x000fc60008010812 */
[----:B------:R-:W2:Y:S08]  /*2bb0*/  MUFU.EX2 R6, R6 ;  /* 0x0000000600067308 */ /* 0x000eb00000000800 */
[----:B------:R-:W3:Y:S01]  /*2bc0*/  MUFU.EX2 R7, R7 ;  /* 0x0000000700077308 */ /* 0x000ee20000000800 */
[----:B-1----:R-:W-:-:S07]  /*2bd0*/  FMNMX.FTZ R57, R69, R2, !PT ;  /* 0x0000000245397209 */ /* 0x002fce0007810000 */
[----:B------:R1:W-:Y:S01]  /*2be0*/  MUFU.EX2 R15, R85 ;  /* 0x00000055000f7308 */ /* 0x0003e20000000800 */
[----:B--2---:R-:W-:Y:S01]  /*2bf0*/  F2FP.SATFINITE.E4M3.F32.PACK_AB_MERGE_C R152, R6, R5, RZ ;  /* 0x000000050698723e */ /* 0x004fe200048070ff */
[----:B------:R-:W2:Y:S03]  /*2c00*/  SHFL.BFLY PT, R2, R57, 0x1, 0x1f ;  /* 0x0c201f0039027f89 */ /* 0x000ea600000e0000 */
[----:B------:R-:W-:-:S03]  /*2c10*/  F2FP.SATFINITE.E4M3.F32.PACK_AB_MERGE_C R152, R4, R3, R152 ;  /* 0x000000030498723e */ /* 0x000fc60004807098 */
[----:B------:R-:W-:Y:S08]  /*2c20*/  MUFU.EX2 R27, R32 ;  /* 0x00000020001b7308 */ /* 0x000ff00000000800 */
[----:B------:R4:W-:Y:S08]  /*2c30*/  MUFU.EX2 R32, R72 ;  /* 0x0000004800207308 */ /* 0x0009f00000000800 */
[----:B------:R-:W-:Y:S01]  /*2c40*/  MUFU.EX2 R8, R8 ;  /* 0x0000000800087308 */ /* 0x000fe20000000800 */
[----:B--2---:R-:W-:Y:S01]  /*2c50*/  FMNMX.FTZ R2, R57, R2, !PT ;  /* 0x0000000239027209 */ /* 0x004fe20007810000 */
[----:B------:R-:W-:-:S03]  /*2c60*/  IMAD.U32 R57, RZ, RZ, UR47 ;  /* 0x0000002fff397e24 */ /* 0x000fc6000f8e00ff */
[C---:B------:R-:W-:Y:S01]  /*2c70*/  FSETP.NEU.FTZ.AND P1, PT, R2.reuse, -INF , PT ;  /* 0xff8000000200780b */ /* 0x040fe20003f3d000 */
[----:B------:R-:W-:Y:S02]  /*2c80*/  FFMA.FTZ R57, R2, R57, -8 ;  /* 0xc100000002397423 */ /* 0x000fe40000010039 */
[----:B------:R2:W-:Y:S03]  /*2c90*/  MUFU.EX2 R13, R80 ;  /* 0x00000050000d7308 */ /* 0x0005e60000000800 */
[----:B------:R-:W-:Y:S02]  /*2ca0*/  FSEL R57, R57, RZ, P1 ;  /* 0x000000ff39397208 */ /* 0x000fe40000800000 */
[----:B------:R-:W-:-:S03]  /*2cb0*/  PLOP3.LUT P1, PT, PT, PT, UP0, 0x80, 0x0 ;  /* 0x000000000000781c */ /* 0x000fc60003f2f008 */
[----:B------:R5:W-:Y:S01]  /*2cc0*/  MUFU.EX2 R65, R73 ;  /* 0x0000004900417308 */ /* 0x000be20000000800 */
[--C-:B------:R-:W-:Y:S01]  /*2cd0*/  FFMA.FTZ R37, R94, UR47, -R57.reuse ;  /* 0x0000002f5e257c23 */ /* 0x100fe20008010839 */
[--C-:B------:R-:W-:Y:S01]  /*2ce0*/  FFMA.FTZ R40, R95, UR47, -R57.reuse ;  /* 0x0000002f5f287c23 */ /* 0x100fe20008010839 */
[--C-:B------:R-:W-:Y:S01]  /*2cf0*/  FFMA.FTZ R69, R98, UR47, -R57.reuse ;  /* 0x0000002f62457c23 */ /* 0x100fe20008010839 */
[--C-:B------:R-:W-:Y:S01]  /*2d00*/  FFMA.FTZ R76, R99, UR47, -R57.reuse ;  /* 0x0000002f634c7c23 */ /* 0x100fe20008010839 */
[--C-:B------:R-:W-:Y:S01]  /*2d10*/  FFMA.FTZ R41, R102, UR47, -R57.reuse ;  /* 0x0000002f66297c23 */ /* 0x100fe20008010839 */
[--C-:B------:R-:W-:Y:S01]  /*2d20*/  FFMA.FTZ R68, R103, UR47, -R57.reuse ;  /* 0x0000002f67447c23 */ /* 0x100fe20008010839 */
[--C-:B-1----:R-:W-:Y:S01]  /*2d30*/  FFMA.FTZ R85, R66, UR47, -R57.reuse ;  /* 0x0000002f42557c23 */ /* 0x102fe20008010839 */
[----:B------:R-:W-:Y:S01]  /*2d40*/  MUFU.EX2 R37, R37 ;  /* 0x0000002500257308 */ /* 0x000fe20000000800 */
[--C-:B------:R-:W-:Y:S01]  /*2d50*/  FFMA.FTZ R77, R106, UR47, -R57.reuse ;  /* 0x0000002f6a4d7c23 */ /* 0x100fe20008010839 */
[--C-:B------:R-:W-:Y:S01]  /*2d60*/  FFMA.FTZ R66, R70, UR47, -R57.reuse ;  /* 0x0000002f46427c23 */ /* 0x100fe20008010839 */
[--C-:B----4-:R-:W-:Y:S01]  /*2d70*/  FFMA.FTZ R72, R78, UR47, -R57.reuse ;  /* 0x0000002f4e487c23 */ /* 0x110fe20008010839 */
[--C-:B------:R-:W-:Y:S01]  /*2d80*/  FFMA.FTZ R70, R74, UR47, -R57.reuse ;  /* 0x0000002f4a467c23 */ /* 0x100fe20008010839 */
[--C-:B------:R-:W-:Y:S01]  /*2d90*/  FFMA.FTZ R78, R86, UR47, -R57.reuse ;  /* 0x0000002f564e7c23 */ /* 0x100fe20008010839 */
[----:B------:R-:W-:Y:S01]  /*2da0*/  FADD.FTZ R74, R3, R4 ;  /* 0x00000004034a7221 */ /* 0x000fe20000010000 */
[--C-:B------:R-:W-:Y:S01]  /*2db0*/  FFMA.FTZ R86, R67, UR47, -R57.reuse ;  /* 0x0000002f43567c23 */ /* 0x100fe20008010839 */
[----:B------:R-:W1:Y:S01]  /*2dc0*/  MUFU.EX2 R40, R40 ;  /* 0x0000002800287308 */ /* 0x000e620000000800 */
[--C-:B--2---:R-:W-:Y:S01]  /*2dd0*/  FFMA.FTZ R80, R107, UR47, -R57.reuse ;  /* 0x0000002f6b507c23 */ /* 0x104fe20008010839 */
[--C-:B------:R-:W-:Y:S01]  /*2de0*/  FFMA.FTZ R67, R71, UR47, -R57.reuse ;  /* 0x0000002f47437c23 */ /* 0x100fe20008010839 */
[--C-:B-----5:R-:W-:Y:S01]  /*2df0*/  FFMA.FTZ R73, R79, UR47, -R57.reuse ;  /* 0x0000002f4f497c23 */ /* 0x120fe20008010839 */
[--C-:B------:R-:W-:Y:S01]  /*2e00*/  FFMA.FTZ R71, R75, UR47, -R57.reuse ;  /* 0x0000002f4b477c23 */ /* 0x100fe20008010839 */
[--C-:B------:R-:W-:Y:S01]  /*2e10*/  FFMA.FTZ R79, R87, UR47, -R57.reuse ;  /* 0x0000002f574f7c23 */ /* 0x100fe20008010839 */
[----:B------:R-:W-:Y:S01]  /*2e20*/  FADD.FTZ R75, R5, R74 ;  /* 0x0000004a054b7221 */ /* 0x000fe20000010000 */
[--C-:B------:R-:W-:Y:S01]  /*2e30*/  FFMA.FTZ R81, R82, UR47, -R57.reuse ;  /* 0x0000002f52517c23 */ /* 0x100fe20008010839 */
[----:B------:R-:W2:Y:S01]  /*2e40*/  MUFU.EX2 R69, R69 ;  /* 0x0000004500457308 */ /* 0x000ea20000000800 */
[----:B------:R-:W-:Y:S01]  /*2e50*/  FFMA.FTZ R82, R83, UR47, -R57 ;  /* 0x0000002f53527c23 */ /* 0x000fe20008010839 */
[----:B------:R-:W-:Y:S01]  /*2e60*/  FADD.FTZ R74, R6, R75 ;  /* 0x0000004b064a7221 */ /* 0x000fe20000010000 */
[--C-:B------:R-:W-:Y:S01]  /*2e70*/  FFMA.FTZ R83, R90, UR47, -R57.reuse ;  /* 0x0000002f5a537c23 */ /* 0x100fe20008010839 */
[--C-:B------:R-:W-:Y:S01]  /*2e80*/  FFMA.FTZ R84, R91, UR47, -R57.reuse ;  /* 0x0000002f5b547c23 */ /* 0x100fe20008010839 */
[--C-:B------:R-:W-:Y:S01]  /*2e90*/  FFMA.FTZ R62, R62, UR47, -R57.reuse ;  /* 0x0000002f3e3e7c23 */ /* 0x100fe20008010839 */
[----:B---3--:R-:W-:Y:S01]  /*2ea0*/  FADD.FTZ R75, R7, R74 ;  /* 0x0000004a074b7221 */ /* 0x008fe20000010000 */
[----:B------:R-:W-:Y:S01]  /*2eb0*/  FFMA.FTZ R63, R63, UR47, -R57 ;  /* 0x0000002f3f3f7c23 */ /* 0x000fe20008010839 */
[----:B------:R-:W3:Y:S01]  /*2ec0*/  MUFU.EX2 R76, R76 ;  /* 0x0000004c004c7308 */ /* 0x000ee20000000800 */
[----:B-1----:R-:W-:Y:S01]  /*2ed0*/  FADD.FTZ R88, R37, R40 ;  /* 0x0000002825587221 */ /* 0x002fe20000010000 */
[----:B------:R-:W-:Y:S01]  /*2ee0*/  FADD.FTZ R74, R8, R75 ;  /* 0x0000004b084a7221 */ /* 0x000fe20000010000 */
        /* <DEDUP_REMOVED lines=14> */
[----:B---3--:R-:W-:Y:S01]  /*2fd0*/  FADD.FTZ R88, R76, R87 ;  /* 0x000000574c587221 */ /* 0x008fe20000010000 */
[--C-:B------:R-:W-:Y:S01]  /*2fe0*/  FFMA.FTZ R39, R39, UR47, -R57.reuse ;  /* 0x0000002f27277c23 */ /* 0x100fe20008010839 */
[--C-:B------:R-:W-:Y:S01]  /*2ff0*/  FFMA.FTZ R42, R42, UR47, -R57.reuse ;  /* 0x0000002f2a2a7c23 */ /* 0x100fe20008010839 */
[----:B------:R-:W-:Y:S01]  /*3000*/  FFMA.FTZ R44, R44, UR47, -R57 ;  /* 0x0000002f2c2c7c23 */ /* 0x000fe20008010839 */
[----:B------:R-:W-:-:S03]  /*3010*/  F2FP.SATFINITE.E4M3.F32.PACK_AB_MERGE_C R69, R76, R69, RZ ;  /* 0x000000454c45723e */ /* 0x000fc600048070ff */
[----:B------:R-:W3:Y:S01]  /*3020*/  MUFU.EX2 R9, R9 ;  /* 0x0000000900097308 */ /* 0x000ee20000000800 */
[----:B-1----:R-:W-:Y:S01]  /*3030*/  FADD.FTZ R87, R41, R88 ;  /* 0x0000005829577221 */ /* 0x002fe20000010000 */
[----:B------:R-:W-:Y:S01]  /*3040*/  F2FP.SATFINITE.E4M3.F32.PACK_AB_MERGE_C R153, R40, R37, R69 ;  /* 0x000000252899723e */ /* 0x000fe20004807045 */
[--C-:B------:R-:W-:Y:S02]  /*3050*/  IMAD.MOV.U32 R37, RZ, RZ, R25.reuse ;  /* 0x000000ffff257224 */ /* 0x100fe400078e0019 */
[----:B------:R-:W-:-:S03]  /*3060*/  IMAD.MOV.U32 R40, RZ, RZ, R25 ;  /* 0x000000ffff287224 */ /* 0x000fc600078e0019 */
        /* <DEDUP_REMOVED lines=8> */
[----:B------:R-:W-:-:S03]  /*30f0*/  F2FP.SATFINITE.E4M3.F32.PACK_AB_MERGE_C R154, R10, R9, RZ ;  /* 0x000000090a9a723e */ /* 0x000fc600048070ff */
[----:B------:R-:W-:Y:S01]  /*3100*/  FADD.FTZ R75, R11, R74 ;  /* 0x0000004a0b4b7221 */ /* 0x000fe20000010000 */
[----:B------:R-:W-:Y:S02]  /*3110*/  F2FP.SATFINITE.E4M3.F32.PACK_AB_MERGE_C R154, R8, R7, R154 ;  /* 0x00000007089a723e */ /* 0x000fe4000480709a */
[----:B------:R-:W2:Y:S01]  /*3120*/  MUFU.EX2 R12, R12 ;  /* 0x0000000c000c7308 */ /* 0x000ea20000000800 */
[C---:B---3--:R-:W-:Y:S01]  /*3130*/  FADD.FTZ R87, R80.reuse, R87 ;  /* 0x0000005750577221 */ /* 0x048fe20000010000 */
[----:B------:R-:W-:-:S04]  /*3140*/  F2FP.SATFINITE.E4M3.F32.PACK_AB_MERGE_C R77, R80, R77, RZ ;  /* 0x0000004d504d723e */ /* 0x000fc800048070ff */
[----:B------:R-:W-:Y:S02]  /*3150*/  F2FP.SATFINITE.E4M3.F32.PACK_AB_MERGE_C R155, R68, R41, R77 ;  /* 0x00000029449b723e */ /* 0x000fe4000480704d */
[----:B------:R-:W3:Y:S01]  /*3160*/  MUFU.EX2 R73, R73 ;  /* 0x0000004900497308 */ /* 0x000ee20000000800 */
[----:B-1----:R-:W-:Y:S01]  /*3170*/  FADD.FTZ R74, R72, R87 ;  /* 0x00000057484a7221 */ /* 0x002fe20000010000 */
[----:B------:R-:W-:-:S06]  /*3180*/  MOV R41, R25 ;  /* 0x0000001900297202 */ /* 0x000fcc0000000f00 */
[----:B------:R-:W1:Y:S01]  /*3190*/  MUFU.EX2 R81, R81 ;  /* 0x0000005100517308 */ /* 0x000e620000000800 */
[----:B--2---:R-:W-:Y:S01]  /*31a0*/  FADD.FTZ R88, R12, R75 ;  /* 0x0000004b0c587221 */ /* 0x004fe20000010000 */
[----:B------:R-:W-:-:S03]  /*31b0*/  FFMA.FTZ R75, R31, UR47, -R57 ;  /* 0x0000002f1f4b7c23 */ /* 0x000fc60008010839 */
[----:B------:R-:W-:-:S03]  /*31c0*/  FADD.FTZ R87, R13, R88 ;  /* 0x000000580d577221 */ /* 0x000fc60000010000 */
[----:B------:R-:W2:Y:S01]  /*31d0*/  MUFU.EX2 R16, R16 ;  /* 0x0000001000107308 */ /* 0x000ea20000000800 */
[----:B---3--:R-:W-:Y:S01]  /*31e0*/  FADD.FTZ R90, R73, R74 ;  /* 0x0000004a495a7221 */ /* 0x008fe20000010000 */
[----:B------:R-:W-:-:S06]  /*31f0*/  FFMA.FTZ R74, R30, UR47, -R57 ;  /* 0x0000002f1e4a7c23 */ /* 0x000fcc0008010839 */
[----:B------:R-:W3:Y:S01]  /*3200*/  MUFU.EX2 R82, R82 ;  /* 0x0000005200527308 */ /* 0x000ee20000000800 */
[----:B-1----:R-:W-:-:S07]  /*3210*/  FADD.FTZ R89, R81, R90 ;  /* 0x0000005a51597221 */ /* 0x002fce0000010000 */
[----:B------:R-:W1:Y:S01]  /*3220*/  MUFU.EX2 R14, R14 ;  /* 0x0000000e000e7308 */ /* 0x000e620000000800 */
[C---:B--2---:R-:W-:Y:S01]  /*3230*/  FADD.FTZ R87, R16.reuse, R87 ;  /* 0x0000005710577221 */ /* 0x044fe20000010000 */
[----:B------:R-:W-:-:S04]  /*3240*/  F2FP.SATFINITE.E4M3.F32.PACK_AB_MERGE_C R136, R16, R13, RZ ;  /* 0x0000000d1088723e */ /* 0x000fc800048070ff */
[----:B------:R-:W-:Y:S02]  /*3250*/  F2FP.SATFINITE.E4M3.F32.PACK_AB_MERGE_C R136, R12, R11, R136 ;  /* 0x0000000b0c88723e */ /* 0x000fe40004807088 */
[----:B------:R-:W2:Y:S01]  /*3260*/  MUFU.EX2 R78, R78 ;  /* 0x0000004e004e7308 */ /* 0x000ea20000000800 */
[C---:B---3--:R-:W-:Y:S01]  /*3270*/  FADD.FTZ R89, R82.reuse, R89 ;  /* 0x0000005952597221 */ /* 0x048fe20000010000 */
[----:B------:R-:W-:-:S04]  /*3280*/  F2FP.SATFINITE.E4M3.F32.PACK_AB_MERGE_C R81, R82, R81, RZ ;  /* 0x000000515251723e */ /* 0x000fc800048070ff */
[----:B------:R-:W-:Y:S02]  /*3290*/  F2FP.SATFINITE.E4M3.F32.PACK_AB_MERGE_C R137, R73, R72, R81 ;  /* 0x000000484989723e */ /* 0x000fe40004807051 */
[----:B------:R-:W3:Y:S01]  /*32a0*/  MUFU.EX2 R79, R79 ;  /* 0x0000004f004f7308 */ /* 0x000ee20000000800 */
[----:B-1----:R-:W-:-:S04]  /*32b0*/  FADD.FTZ R88, R14, R87 ;  /* 0x000000570e587221 */ /* 0x002fc80000010000 */
[----:B------:R-:W-:-:S03]  /*32c0*/  FADD.FTZ R87, R15, R88 ;  /* 0x000000580f577221 */ /* 0x000fc60000010000 */
        /* <DEDUP_REMOVED lines=9> */
[C---:B---3--:R-:W-:Y:S01]  /*3360*/  FADD.FTZ R88, R23.reuse, R88 ;  /* 0x0000005817587221 */ /* 0x048fe20000010000 */
[----:B------:R-:W-:-:S03]  /*3370*/  F2FP.SATFINITE.E4M3.F32.PACK_AB_MERGE_C R138, R23, R20, RZ ;  /* 0x00000014178a723e */ /* 0x000fc600048070ff */
[----:B------:R-:W-:Y:S01]  /*3380*/  FADD.FTZ R5, R21, R88 ;  /* 0x0000005815057221 */ /* 0x000fe20000010000 */
[----:B------:R-:W-:Y:S02]  /*3390*/  F2FP.SATFINITE.E4M3.F32.PACK_AB_MERGE_C R138, R15, R14, R138 ;  /* 0x0000000e0f8a723e */ /* 0x000fe4000480708a */
        /* <DEDUP_REMOVED lines=12> */
[----:B------:R-:W-:-:S03]  /*3460*/  F2FP.SATFINITE.E4M3.F32.PACK_AB_MERGE_C R24, R27, R24, RZ ;  /* 0x000000181b18723e */ /* 0x000fc600048070ff */
[----:B------:R-:W-:Y:S01]  /*3470*/  FADD.FTZ R27, R27, R10 ;  /* 0x0000000a1b1b7221 */ /* 0x000fe20000010000 */
[----:B------:R-:W-:Y:S01]  /*3480*/  F2FP.SATFINITE.E4M3.F32.PACK_AB_MERGE_C R140, R22, R21, R24 ;  /* 0x00000015168c723e */ /* 0x000fe20004807018 */
[----:B------:R-:W-:Y:S01]  /*3490*/  IMAD.MOV.U32 R24, RZ, RZ, R25 ;  /* 0x000000ffff187224 */ /* 0x000fe200078e0019 */
[----:B------:R-:W2:Y:S01]  /*34a0*/  MUFU.EX2 R26, R26 ;  /* 0x0000001a001a7308 */ /* 0x000ea20000000800 */
[----:B---3--:R-:W-:-:S07]  /*34b0*/  FADD.FTZ R5, R85, R6 ;  /* 0x0000000655057221 */ /* 0x008fce0000010000 */
[----:B------:R-:W3:Y:S01]  /*34c0*/  MUFU.EX2 R66, R66 ;  /* 0x0000004200427308 */ /* 0x000ee20000000800 */
[C---:B-1----:R-:W-:Y:S01]  /*34d0*/  FADD.FTZ R5, R86.reuse, R5 ;  /* 0x0000000556057221 */ /* 0x042fe20000010000 */
[----:B------:R-:W-:-:S04]  /*34e0*/  F2FP.SATFINITE.E4M3.F32.PACK_AB_MERGE_C R85, R86, R85, RZ ;  /* 0x000000555655723e */ /* 0x000fc800048070ff */
[----:B------:R-:W-:Y:S02]  /*34f0*/  F2FP.SATFINITE.E4M3.F32.PACK_AB_MERGE_C R141, R63, R62, R85 ;  /* 0x0000003e3f8d723e */ /* 0x000fe40004807055 */
[----:B------:R-:W1:Y:S01]  /*3500*/  MUFU.EX2 R67, R67 ;  /* 0x0000004300437308 */ /* 0x000e620000000800 */
[----:B--2---:R-:W-:Y:S01]  /*3510*/  FADD.FTZ R6, R26, R27 ;  /* 0x0000001b1a067221 */ /* 0x004fe20000010000 */
[----:B------:R-:W-:-:S06]  /*3520*/  MOV R27, R25 ;  /* 0x00000019001b7202 */ /* 0x000fcc0000000f00 */
[----:B------:R-:W2:Y:S01]  /*3530*/  MUFU.EX2 R70, R70 ;  /* 0x0000004600467308 */ /* 0x000ea20000000800 */
[----:B---3--:R-:W-:Y:S01]  /*3540*/  FADD.FTZ R10, R66, R5 ;  /* 0x00000005420a7221 */ /* 0x008fe20000010000 */
[----:B------:R-:W-:-:S04]  /*3550*/  FADD.FTZ R5, R61, R6 ;  /* 0x000000063d057221 */ /* 0x000fc80000010000 */
[----:B------:R-:W-:Y:S01]  /*3560*/  FADD.FTZ R6, R32, R5 ;  /* 0x0000000520067221 */ /* 0x000fe20000010000 */
[----:B------:R-:W-:Y:S01]  /*3570*/  F2FP.SATFINITE.E4M3.F32.PACK_AB_MERGE_C R32, R65, R32, RZ ;  /* 0x000000204120723e */ /* 0x000fe200048070ff */
[----:B------:R-:W3:Y:S01]  /*3580*/  MUFU.EX2 R71, R71 ;  /* 0x0000004700477308 */ /* 0x000ee20000000800 */
[----:B-1----:R-:W-:Y:S01]  /*3590*/  FADD.FTZ R9, R67, R10 ;  /* 0x0000000a43097221 */ /* 0x002fe20000010000 */
[----:B------:R-:W-:Y:S01]  /*35a0*/  FADD.FTZ R65, R65, R6 ;  /* 0x0000000641417221 */ /* 0x000fe20000010000 */
[----:B------:R-:W-:Y:S01]  /*35b0*/  F2FP.SATFINITE.E4M3.F32.PACK_AB_MERGE_C R142, R61, R26, R32 ;  /* 0x0000001a3d8e723e */ /* 0x000fe20004807020 */
[----:B------:R-:W-:Y:S01]  /*35c0*/  IMAD.MOV.U32 R26, RZ, RZ, R25 ;  /* 0x000000ffff1a7224 */ /* 0x000fe200078e0019 */
[----:B------:R-:W-:-:S03]  /*35d0*/  MOV R32, R25 ;  /* 0x0000001900207202 */ /* 0x000fc60000000f00 */
[----:B------:R-:W1:Y:S01]  /*35e0*/  MUFU.EX2 R36, R36 ;  /* 0x0000002400247308 */ /* 0x000e620000000800 */
[----:B--2---:R-:W-:-:S07]  /*35f0*/  FADD.FTZ R4, R70, R9 ;  /* 0x0000000946047221 */ /* 0x004fce0000010000 */
[----:B------:R-:W2:Y:S01]  /*3600*/  MUFU.EX2 R46, R46 ;  /* 0x0000002e002e7308 */ /* 0x000ea20000000800 */
[C---:B---3--:R-:W-:Y:S01]  /*3610*/  F2FP.SATFINITE.E4M3.F32.PACK_AB_MERGE_C R70, R71.reuse, R70, RZ ;  /* 0x000000464746723e */ /* 0x048fe200048070ff */
[----:B------:R-:W-:-:S03]  /*3620*/  FADD.FTZ R71, R71, R4 ;  /* 0x0000000447477221 */ /* 0x000fc60000010000 */
[----:B------:R-:W-:-:S03]  /*3630*/  F2FP.SATFINITE.E4M3.F32.PACK_AB_MERGE_C R143, R67, R66, R70 ;  /* 0x00000042438f723e */ /* 0x000fc60004807046 */
        /* <DEDUP_REMOVED lines=15> */
[----:B------:R-:W-:Y:S01]  /*3730*/  F2FP.SATFINITE.E4M3.F32.PACK_AB_MERGE_C R144, R43, R36, R45 ;  /* 0x000000242b90723e */ /* 0x000fe2000480702d */
[--C-:B------:R-:W-:Y:S02]  /*3740*/  IMAD.MOV.U32 R36, RZ, RZ, R25.reuse ;  /* 0x000000ffff247224 */ /* 0x100fe400078e0019 */
[----:B------:R-:W1:Y:S01]  /*3750*/  MUFU.EX2 R30, R54 ;  /* 0x00000036001e7308 */ /* 0x000e620000000800 */
[C---:B--2---:R-:W-:Y:S01]  /*3760*/  F2FP.SATFINITE.E4M3.F32.PACK_AB_MERGE_C R50, R51.reuse, R50, RZ ;  /* 0x000000323332723e */ /* 0x044fe200048070ff */
[----:B------:R-:W-:Y:S01]  /*3770*/  FADD.FTZ R51, R51, R4 ;  /* 0x0000000433337221 */ /* 0x000fe20000010000 */
[--C-:B------:R-:W-:Y:S02]  /*3780*/  IMAD.MOV.U32 R43, RZ, RZ, R25.reuse ;  /* 0x000000ffff2b7224 */ /* 0x100fe400078e0019 */
[----:B------:R-:W-:Y:S01]  /*3790*/  F2FP.SATFINITE.E4M3.F32.PACK_AB_MERGE_C R145, R47, R46, R50 ;  /* 0x0000002e2f91723e */ /* 0x000fe20004807032 */
[--C-:B------:R-:W-:Y:S01]  /*37a0*/  IMAD.MOV.U32 R45, RZ, RZ, R25.reuse ;  /* 0x000000ffff2d7224 */ /* 0x100fe200078e0019 */
[----:B------:R-:W-:Y:S01]  /*37b0*/  MOV R46, R25 ;  /* 0x00000019002e7202 */ /* 0x000fe20000000f00 */
[----:B------:R-:W2:Y:S01]  /*37c0*/  MUFU.EX2 R52, R52 ;  /* 0x0000003400347308 */ /* 0x000ea20000000800 */
[----:B---3--:R-:W-:Y:S01]  /*37d0*/  FADD.FTZ R3, R49, R48 ;  /* 0x0000003031037221 */ /* 0x008fe20000010000 */
[----:B------:R-:W-:-:S02]  /*37e0*/  IMAD.MOV.U32 R47, RZ, RZ, R25 ;  /* 0x000000ffff2f7224 */ /* 0x000fc400078e0019 */
[--C-:B------:R-:W-:Y:S02]  /*37f0*/  IMAD.MOV.U32 R48, RZ, RZ, R25.reuse ;  /* 0x000000ffff307224 */ /* 0x100fe400078e0019 */
[----:B------:R-:W-:Y:S02]  /*3800*/  IMAD.MOV.U32 R50, RZ, RZ, R25 ;  /* 0x000000ffff327224 */ /* 0x000fe400078e0019 */
[----:B------:R3:W4:Y:S01]  /*3810*/  MUFU.EX2 R31, R55 ;  /* 0x00000037001f7308 */ /* 0x0007220000000800 */
[----:B-1----:R-:W-:Y:S01]  /*3820*/  FADD.FTZ R4, R30, R51 ;  /* 0x000000331e047221 */ /* 0x002fe20000010000 */
[--C-:B------:R-:W-:Y:S02]  /*3830*/  IMAD.MOV.U32 R51, RZ, RZ, R25.reuse ;  /* 0x000000ffff337224 */ /* 0x100fe400078e0019 */
[----:B------:R-:W-:-:S04]  /*3840*/  IMAD.MOV.U32 R54, RZ, RZ, R25 ;  /* 0x000000ffff367224 */ /* 0x000fc800078e0019 */
[----:B------:R-:W-:Y:S01]  /*3850*/  MUFU.EX2 R53, R53 ;  /* 0x0000003500357308 */ /* 0x000fe20000000800 */
[----:B--2---:R-:W-:Y:S01]  /*3860*/  FADD.FTZ R6, R52, R3 ;  /* 0x0000000334067221 */ /* 0x004fe20000010000 */
[----:B---3--:R-:W-:-:S06]  /*3870*/  MOV R55, R25 ;  /* 0x0000001900377202 */ /* 0x008fcc0000000f00 */
[----:B------:R-:W1:Y:S01]  /*3880*/  MUFU.EX2 R56, R56 ;  /* 0x0000003800387308 */ /* 0x000e620000000800 */
[----:B----4-:R-:W-:-:S07]  /*3890*/  FADD.FTZ R3, R31, R4 ;  /* 0x000000041f037221 */ /* 0x010fce0000010000 */
[----:B------:R-:W2:Y:S08]  /*38a0*/  MUFU.EX2 R58, R58 ;  /* 0x0000003a003a7308 */ /* 0x000eb00000000800 */
[----:B------:R-:W3:Y:S01]  /*38b0*/  MUFU.EX2 R59, R59 ;  /* 0x0000003b003b7308 */ /* 0x000ee20000000800 */
[----:B-1----:R-:W-:Y:S01]  /*38c0*/  F2FP.SATFINITE.E4M3.F32.PACK_AB_MERGE_C R5, R56, R53, RZ ;  /* 0x000000353805723e */ /* 0x002fe200048070ff */
[----:B------:R-:W-:-:S03]  /*38d0*/  FADD.FTZ R53, R53, R6 ;  /* 0x0000000635357221 */ /* 0x000fc60000010000 */
[----:B------:R-:W-:Y:S01]  /*38e0*/  F2FP.SATFINITE.E4M3.F32.PACK_AB_MERGE_C R146, R52, R49, R5 ;  /* 0x000000313492723e */ /* 0x000fe20004807005 */
[----:B------:R-:W-:Y:S01]  /*38f0*/  FADD.FTZ R53, R56, R53 ;  /* 0x0000003538357221 */ /* 0x000fe20000010000 */
[----:B------:R-:W-:Y:S01]  /*3900*/  IMAD.MOV.U32 R49, RZ, RZ, R25 ;  /* 0x000000ffff317224 */ /* 0x000fe200078e0019 */
[----:B------:R-:W1:Y:S01]  /*3910*/  MUFU.EX2 R28, R28 ;  /* 0x0000001c001c7308 */ /* 0x000e620000000800 */
[----:B--2---:R-:W-:Y:S01]  /*3920*/  FADD.FTZ R4, R58, R3 ;  /* 0x000000033a047221 */ /* 0x004fe20000010000 */
[----:B------:R-:W-:-:S06]  /*3930*/  IMAD.MOV.U32 R52, RZ, RZ, R25 ;  /* 0x000000ffff347224 */ /* 0x000fcc00078e0019 */
[----:B------:R-:W-:Y:S01]  /*3940*/  MUFU.EX2 R19, R19 ;  /* 0x0000001300137308 */ /* 0x000fe20000000800 */
[C---:B---3--:R-:W-:Y:S01]  /*3950*/  F2FP.SATFINITE.E4M3.F32.PACK_AB_MERGE_C R58, R59.reuse, R58, RZ ;  /* 0x0000003a3b3a723e */ /* 0x048fe200048070ff */
[----:B------:R-:W-:-:S03]  /*3960*/  FADD.FTZ R59, R59, R4 ;  /* 0x000000043b3b7221 */ /* 0x000fc60000010000 */
[----:B------:R-:W-:Y:S01]  /*3970*/  F2FP.SATFINITE.E4M3.F32.PACK_AB_MERGE_C R147, R31, R30, R58 ;  /* 0x0000001e1f93723e */ /* 0x000fe2000480703a */
[----:B------:R-:W-:Y:S02]  /*3980*/  IMAD.MOV.U32 R31, RZ, RZ, R25 ;  /* 0x000000ffff1f7224 */ /* 0x000fe400078e0019 */
[----:B------:R-:W2:Y:S01]  /*3990*/  MUFU.EX2 R60, R60 ;  /* 0x0000003c003c7308 */ /* 0x000ea20000000800 */
[----:B-1----:R-:W-:Y:S01]  /*39a0*/  FADD.FTZ R4, R28, R53 ;  /* 0x000000351c047221 */ /* 0x002fe20000010000 */
[--C-:B------:R-:W-:Y:S02]  /*39b0*/  IMAD.MOV.U32 R30, RZ, RZ, R25.reuse ;  /* 0x000000ffff1e7224 */ /* 0x100fe400078e0019 */
[----:B------:R-:W-:-:S04]  /*39c0*/  IMAD.MOV.U32 R53, RZ, RZ, R25 ;  /* 0x000000ffff357224 */ /* 0x000fc800078e0019 */
[----:B------:R-:W1:Y:S08]  /*39d0*/  MUFU.EX2 R74, R74 ;  /* 0x0000004a004a7308 */ /* 0x000e700000000800 */
[----:B------:R-:W3:Y:S01]  /*39e0*/  MUFU.EX2 R29, R29 ;  /* 0x0000001d001d7308 */ /* 0x000ee20000000800 */
[----:B--2---:R-:W-:-:S07]  /*39f0*/  F2FP.SATFINITE.E4M3.F32.PACK_AB_MERGE_C R3, R60, R19, RZ ;  /* 0x000000133c03723e */ /* 0x004fce00048070ff */
[----:B------:R-:W2:Y:S01]  /*3a00*/  MUFU.EX2 R75, R75 ;  /* 0x0000004b004b7308 */ /* 0x000ea20000000800 */
[----:B-1----:R-:W-:-:S07]  /*3a10*/  FADD.FTZ R6, R74, R59 ;  /* 0x0000003b4a067221 */ /* 0x002fce0000010000 */
[----:B------:R-:W1:Y:S01]  /*3a20*/  MUFU.EX2 R34, R34 ;  /* 0x0000002200227308 */ /* 0x000e620000000800 */
[C---:B---3--:R-:W-:Y:S01]  /*3a30*/  FADD.FTZ R4, R29.reuse, R4 ;  /* 0x000000041d047221 */ /* 0x048fe20000010000 */
[----:B------:R-:W-:Y:S01]  /*3a40*/  F2FP.SATFINITE.E4M3.F32.PACK_AB_MERGE_C R148, R29, R28, R3 ;  /* 0x0000001c1d94723e */ /* 0x000fe20004807003 */
[--C-:B------:R-:W-:Y:S02]  /*3a50*/  IMAD.MOV.U32 R29, RZ, RZ, R25.reuse ;  /* 0x000000ffff1d7224 */ /* 0x100fe400078e0019 */
[----:B------:R-:W-:Y:S01]  /*3a60*/  FADD.FTZ R19, R19, R4 ;  /* 0x0000000413137221 */ /* 0x000fe20000010000 */
[----:B------:R-:W-:Y:S02]  /*3a70*/  IMAD.MOV.U32 R28, RZ, RZ, R25 ;  /* 0x000000ffff1c7224 */ /* 0x000fe400078e0019 */
[----:B------:R-:W3:Y:S01]  /*3a80*/  MUFU.EX2 R35, R35 ;  /* 0x0000002300237308 */ /* 0x000ee20000000800 */
[----:B--2---:R-:W-:Y:S01]  /*3a90*/  FADD.FTZ R5, R75, R6 ;  /* 0x000000064b057221 */ /* 0x004fe20000010000 */
[----:B------:R-:W-:-:S06]  /*3aa0*/  FADD.FTZ R60, R60, R19 ;  /* 0x000000133c3c7221 */ /* 0x000fcc0000010000 */
[----:B------:R-:W2:Y:S01]  /*3ab0*/  MUFU.EX2 R17, R17 ;  /* 0x0000001100117308 */ /* 0x000ea20000000800 */
[----:B-1----:R-:W-:-:S07]  /*3ac0*/  FADD.FTZ R4, R34, R5 ;  /* 0x0000000522047221 */ /* 0x002fce0000010000 */
[----:B------:R-:W1:Y:S01]  /*3ad0*/  MUFU.EX2 R38, R38 ;  /* 0x0000002600267308 */ /* 0x000e620000000800 */
[C---:B---3--:R-:W-:Y:S01]  /*3ae0*/  F2FP.SATFINITE.E4M3.F32.PACK_AB_MERGE_C R34, R35.reuse, R34, RZ ;  /* 0x000000222322723e */ /* 0x048fe200048070ff */
[----:B------:R-:W-:-:S03]  /*3af0*/  FADD.FTZ R35, R35, R4 ;  /* 0x0000000423237221 */ /* 0x000fc60000010000 */
[----:B------:R-:W-:Y:S01]  /*3b00*/  F2FP.SATFINITE.E4M3.F32.PACK_AB_MERGE_C R149, R75, R74, R34 ;  /* 0x0000004a4b95723e */ /* 0x000fe20004807022 */
[----:B------:R-:W-:Y:S02]  /*3b10*/  IMAD.MOV.U32 R34, RZ, RZ, R25 ;  /* 0x000000ffff227224 */ /* 0x000fe400078e0019 */
[----:B------:R-:W3:Y:S01]  /*3b20*/  MUFU.EX2 R64, R64 ;  /* 0x0000004000407308 */ /* 0x000ee20000000800 */
[----:B--2---:R-:W-:-:S07]  /*3b30*/  FADD.FTZ R5, R17, R60 ;  /* 0x0000003c11057221 */ /* 0x004fce0000010000 */
[----:B------:R-:W2:Y:S01]  /*3b40*/  MUFU.EX2 R39, R39 ;  /* 0x0000002700277308 */ /* 0x000ea20000000800 */
[----:B-1----:R-:W-:Y:S01]  /*3b50*/  FADD.FTZ R4, R38, R35 ;  /* 0x0000002326047221 */ /* 0x002fe20000010000 */
[----:B------:R-:W-:-:S06]  /*3b60*/  IMAD.MOV.U32 R35, RZ, RZ, R25 ;  /* 0x000000ffff237224 */ /* 0x000fcc00078e0019 */
[----:B------:R-:W-:Y:S01]  /*3b70*/  MUFU.EX2 R33, R33 ;  /* 0x0000002100217308 */ /* 0x000fe20000000800 */
[----:B---3--:R-:W-:-:S07]  /*3b80*/  FADD.FTZ R6, R64, R5 ;  /* 0x0000000540067221 */ /* 0x008fce0000010000 */
[----:B------:R-:W1:Y:S01]  /*3b90*/  MUFU.EX2 R18, R18 ;  /* 0x0000001200127308 */ /* 0x000e620000000800 */
[----:B--2---:R-:W-:-:S07]  /*3ba0*/  FADD.FTZ R5, R39, R4 ;  /* 0x0000000427057221 */ /* 0x004fce0000010000 */
[----:B------:R-:W-:Y:S08]  /*3bb0*/  MUFU.EX2 R42, R42 ;  /* 0x0000002a002a7308 */ /* 0x000ff00000000800 */
[----:B------:R2:W3:Y:S01]  /*3bc0*/  MUFU.EX2 R3, R44 ;  /* 0x0000002c00037308 */ /* 0x0004e20000000800 */
[----:B-1----:R-:W-:Y:S01]  /*3bd0*/  F2FP.SATFINITE.E4M3.F32.PACK_AB_MERGE_C R4, R18, R33, RZ ;  /* 0x000000211204723e */ /* 0x002fe200048070ff */
[----:B------:R-:W-:-:S03]  /*3be0*/  FADD.FTZ R33, R33, R6 ;  /* 0x0000000621217221 */ /* 0x000fc60000010000 */
[----:B------:R-:W-:Y:S01]  /*3bf0*/  F2FP.SATFINITE.E4M3.F32.PACK_AB_MERGE_C R150, R64, R17, R4 ;  /* 0x000000114096723e */ /* 0x000fe20004807004 */
[----:B------:R-:W-:Y:S01]  /*3c00*/  FADD.FTZ R4, R18, R33 ;  /* 0x0000002112047221 */ /* 0x000fe20000010000 */
[--C-:B------:R-:W-:Y:S02]  /*3c10*/  IMAD.MOV.U32 R33, RZ, RZ, R25.reuse ;  /* 0x000000ffff217224 */ /* 0x100fe400078e0019 */
[----:B--2---:R-:W-:Y:S01]  /*3c20*/  IMAD.MOV.U32 R44, RZ, RZ, R25 ;  /* 0x000000ffff2c7224 */ /* 0x004fe200078e0019 */
[----:B---3--:R-:W-:Y:S01]  /*3c30*/  F2FP.SATFINITE.E4M3.F32.PACK_AB_MERGE_C R7, R3, R42, RZ ;  /* 0x0000002a0307723e */ /* 0x008fe200048070ff */
[----:B------:R-:W-:-:S03]  /*3c40*/  FADD.FTZ R42, R42, R5 ;  /* 0x000000052a2a7221 */ /* 0x000fc60000010000 */
[----:B------:R-:W-:Y:S01]  /*3c50*/  F2FP.SATFINITE.E4M3.F32.PACK_AB_MERGE_C R151, R39, R38, R7 ;  /* 0x000000262797723e */ /* 0x000fe20004807007 */
[----:B------:R-:W-:Y:S01]  /*3c60*/  FADD.FTZ R3, R3, R42 ;  /* 0x0000002a03037221 */ /* 0x000fe20000010000 */
        /* <DEDUP_REMOVED lines=22> */
[----:B------:R-:W-:Y:S01]  /*3dd0*/  UMOV UR19, URZ ;  /* 0x0000003f00137c82 */ /* 0x000fe20008000000 */
[----:B------:R-:W-:-:S05]  /*3de0*/  UMOV UR18, URZ ;  /* 0x0000003f00127c82 */ /* 0x000fca0008000000 */
.L_x_13578:
[----:B------:R-:W-:-:S04]  /*3df0*/  UISETP.NE.AND UP0, UPT, UR18, 0x1, UPT ;  /* 0x000000011200788c */ /* 0x000fc8000bf05270 */
[----:B------:R-:W-:-:S04]  /*3e00*/  USEL UR5, URZ, 0x1, UP0 ;  /* 0x000000013f057887 */ /* 0x000fc80008000000 */
[----:B------:R-:W-:Y:S01]  /*3e10*/  ULOP3.LUT UR5, UR19, UR5, URZ, 0x3c, !UPT ;  /* 0x0000000513057292 */ /* 0x000fe2000f8e3c3f */
[----:B------:R-:W-:Y:S11]  /*3e20*/  @!P0 BRA `(.L_x_13568) ;  /* 0x0000000000048947 */ /* 0x000ff60003800000 */
[----:B------:R-:W-:Y:S01]  /*3e30*/  BPT.TRAP 0x1 ;  /* 0x000000040000795c */ /* 0x000fe20000300000 */
.L_x_13568:
        /* <DEDUP_REMOVED lines=9> */
.L_x_13569:
[----:B-1----:R-:W-:Y:S05]  /*3ed0*/  @P1 BRA `(.L_x_13570) ;  /* 0x0000000000081947 */ /* 0x002fea0003800000 */
[----:B------:R-:W1:Y:S02]  /*3ee0*/  SYNCS.PHASECHK.TRANS64.TRYWAIT P1, [UR7+0x12430], R0 ;  /* 0x01243000ff0075a7 */ /* 0x000e640008020147 */
[----:B-1----:R-:W-:Y:S05]  /*3ef0*/  @!P1 BRA `(.L_x_13571) ;  /* 0x0000008800f89947 */ /* 0x002fea0003800000 */
.L_x_13570:
[----:B------:R-:W-:Y:S01]  /*3f00*/  UIMAD UR20, UR4, 0x280, UR16 ;  /* 0x00000280041478a4 */ /* 0x000fe2000f8e0210 */
[----:B------:R-:W-:Y:S01]  /*3f10*/  WARPGROUP.ARRIVE ;  /* 0x00000000000079c5 */ /* 0x000fe20000000000 */
[----:B------:R-:W-:Y:S01]  /*3f20*/  UMOV UR39, 0x80000020 ;  /* 0x8000002000277882 */ /* 0x000fe20000000000 */
[----:B------:R-:W-:Y:S01]  /*3f30*/  UMOV UR12, UR36 ;  /* 0x00000024000c7c82 */ /* 0x000fe20008000000 */
[----:B------:R-:W-:Y:S02]  /*3f40*/  UIADD3 UR10, UR20, 0x80, URZ ;  /* 0x00000080140a7890 */ /* 0x000fe4000fffe03f */
[----:B------:R-:W-:Y:S02]  /*3f50*/  UIADD3 UR14, UR20, 0x100, URZ ;  /* 0x00000100140e7890 */ /* 0x000fe4000fffe03f */
[----:B------:R-:W-:Y:S01]  /*3f60*/  UMOV UR38, UR20 ;  /* 0x0000001400267c82 */ /* 0x000fe20008000000 */
[----:B------:R-:W-:Y:S01]  /*3f70*/  UMOV UR13, UR37 ;  /* 0x00000025000d7c82 */ /* 0x000fe20008000000 */
[----:B------:R-:W-:Y:S01]  /*3f80*/  QGMMA.64x32x32.F32.E4M3.E4M3 R120, gdesc[UR36], RZ, !UPT, gsb0 ;  /* 0x00600000247879f3 */ /* 0x000fe2000c0008ff */
[----:B------:R-:W-:Y:S01]  /*3f90*/  UMOV UR38, UR10 ;  /* 0x0000000a00267c82 */ /* 0x000fe20008000000 */
[----:B------:R-:W-:Y:S01]  /*3fa0*/  UMOV UR39, 0x80000020 ;  /* 0x8000002000277882 */ /* 0x000fe20000000000 */
[----:B------:R-:W-:Y:S01]  /*3fb0*/  UMOV UR15, 0x80000020 ;  /* 0x80000020000f7882 */ /* 0x000fe20000000000 */
[----:B------:R-:W-:-:S02]  /*3fc0*/  UIADD3 UR11, UR20, 0x180, URZ ;  /* 0x00000180140b7890 */ /* 0x000fc4000fffe03f */
        /* <DEDUP_REMOVED lines=21> */
[----:B------:R-:W-:Y:S02]  /*4120*/  UIADD3 UR10, UR20, 0x2, URZ ;  /* 0x00000002140a7890 */ /* 0x000fe4000fffe03f */
        /* <DEDUP_REMOVED lines=29> */
.L_x_13572:
[----:B------:R-:W-:Y:S01]  /*4300*/  ULEA UR13, UR18, UR48, 0x3 ;  /* 0x00000030120d7291 */ /* 0x000fe2000f8e183f */
[----:B01----:R-:W-:-:S05]  /*4310*/  IMAD.U32 R0, RZ, RZ, UR19 ;  /* 0x00000013ff007e24 */ /* 0x003fca000f8e00ff */
[----:B------:R-:W-:-:S04]  /*4320*/  SHF.L.U32 R0, R0, 0x1f, RZ ;  /* 0x0000001f00007819 */ /* 0x000fc800000006ff */
[----:B------:R0:W1:Y:S01]  /*4330*/  SYNCS.PHASECHK.TRANS64.TRYWAIT P1, [UR13+0x12450], R0 ;  /* 0x01245000ff0075a7 */ /* 0x000062000802014d */
[----:B------:R-:W-:Y:S05]  /*4340*/  @!P0 BRA `(.L_x_13573) ;  /* 0x0000000000048947 */ /* 0x000fea0003800000 */
[----:B------:R-:W-:Y:S01]  /*4350*/  BPT.TRAP 0x1 ;  /* 0x000000040000795c */ /* 0x000fe20000300000 */
.L_x_13573:
[----:B-1----:R-:W-:Y:S05]  /*4360*/  @P1 BRA `(.L_x_13574) ;  /* 0x0000000000081947 */ /* 0x002fea0003800000 */
[----:B------:R-:W1:Y:S02]  /*4370*/  SYNCS.PHASECHK.TRANS64.TRYWAIT P1, [UR13+0x12450], R0 ;  /* 0x01245000ff0075a7 */ /* 0x000e64000802014d */
[----:B-1----:R-:W-:Y:S05]  /*4380*/  @!P1 BRA `(.L_x_13575) ;  /* 0x0000008400ec9947 */ /* 0x002fea0003800000 */
.L_x_13574:
        /* <DEDUP_REMOVED lines=8> */
[----:B------:R-:W-:Y:S01]  /*4410*/  QGMMA.64x64x32.F32.E4M3.E4M3 R24, R152, gdesc[UR8], R24, gsb0 ;  /* 0x00e0000898187df3 */ /* 0x000fe20008000818 */
[----:B------:R-:W-:Y:S01]  /*4420*/  UIADD3 UR10, UR12, 0x80, URZ ;  /* 0x000000800c0a7890 */ /* 0x000fe2000fffe03f */
[----:B------:R-:W-:Y:S01]  /*4430*/  UMOV UR11, 0xc0000010 ;  /* 0xc0000010000b7882 */ /* 0x000fe20000000000 */
[----:B------:R-:W-:Y:S02]  /*4440*/  WARPGROUP.DEPBAR.LE gsb0, 0x0 ;  /* 0x00008000000079c5 */ /* 0x000fe40000010000 */
[----:B------:R-:W-:-:S06]  /*4450*/  WARPGROUP.ARRIVE ;  /* 0x00000000000079c5 */ /* 0x000fcc0000000000 */
        /* <DEDUP_REMOVED lines=15> */
[----:B------:R-:W-:Y:S03]  /*4550*/  QGMMA.64x64x32.F32.E4M3.E4M3 R24, R148, gdesc[UR8], R24, gsb0 ;  /* 0x00e0000894187df3 */ /* 0x000fe60008000818 */
[----:B------:R-:W-:Y:S02]  /*4560*/  WARPGROUP.DEPBAR.LE gsb0, 0x0 ;  /* 0x00008000000079c5 */ /* 0x000fe40000010000 */
[----:B------:R-:W-:Y:S05]  /*4570*/  @!P0 BRA `(.L_x_13576) ;  /* 0x0000000000048947 */ /* 0x000fea0003800000 */
[----:B------:R-:W-:Y:S01]  /*4580*/  BPT.TRAP 0x1 ;  /* 0x000000040000795c */ /* 0x000fe20000300000 */
.L_x_13576:
[----:B------:R-:W-:Y:S01]  /*4590*/  FMNMX.FTZ R2, R122, R7, !PT ;  /* 0x000000077a027209 */ /* 0x000fe20007810000 */
[----:B------:R-:W-:Y:S01]  /*45a0*/  IMAD.U32 R13, RZ, RZ, UR47 ;  /* 0x0000002fff0d7e24 */ /* 0x000fe2000f8e00ff */
[----:B01----:R-:W-:Y:S01]  /*45b0*/  FMNMX.FTZ R0, R120, R5, !PT ;  /* 0x0000000578007209 */ /* 0x003fe20007810000 */
        /* <DEDUP_REMOVED lines=89> */
[----:B------:R-:W-:Y:S02]  /*4b50*/  FADD.FTZ R6, -R2, R7 ;  /* 0x0000000702067221 */ /* 0x000fe40000010100 */
[----:B------:R-:W-:-:S01]  /*4b60*/  FFMA.FTZ R7, R0, R13, -8 ;  /* 0xc100000000077423 */ /* 0x000fc2000001000d */
[----:B------:R-:W-:Y:S01]  /*4b70*/  FADD.FTZ R5, -R0, R5 ;  /* 0x0000000500057221 */ /* 0x000fe20000010100 */
[----:B------:R-:W-:Y:S02]  /*4b80*/  FMUL.FTZ R6, R6, UR47 ;  /* 0x0000002f06067c20 */ /* 0x000fe40008410000 */
[--C-:B------:R-:W-:Y:S01]  /*4b90*/  FFMA.FTZ R17, R105, UR47, -R7.reuse ;  /* 0x0000002f69117c23 */ /* 0x100fe20008010807 */
[----:B------:R-:W-:Y:S01]  /*4ba0*/  MOV R105, UR47 ;  /* 0x0000002f00697c02 */ /* 0x000fe20008000f00 */
        /* <DEDUP_REMOVED lines=40> */
[----:B------:R-:W-:Y:S01]  /*4e30*/  FMUL.FTZ R5, R5, UR47 ;  /* 0x0000002f05057c20 */ /* 0x000fe20008410000 */
[----:B------:R-:W-:Y:S02]  /*4e40*/  MUFU.EX2 R8, R8 ;  /* 0x0000000800087308 */ /* 0x000fe40000000800 */
        /* <DEDUP_REMOVED lines=42> */
[----:B------:R-:W-:-:S04]  /*50f0*/  FFMA.FTZ R70, R70, UR47, -R7 ;  /* 0x0000002f46467c23 */ /* 0x000fc80008010807 */
        /* <DEDUP_REMOVED lines=160> */
.L_x_13577:
        /* <DEDUP_REMOVED lines=78> */
[----:B------:R-:W-:Y:S01]  /*5fe0*/  IMAD.MOV.U32 R7, RZ, RZ, R2 ;  /* 0x000000ffff077224 */ /* 0x000fe200078e0002 */
[----:B------:R-:W-:Y:S01]  /*5ff0*/  F2FP.SATFINITE.E4M3.F32.PACK_AB_MERGE_C R149, R59, R58, R62 ;  /* 0x0000003a3b95723e */ /* 0x000fe2000480703e */
[----:B------:R-:W-:Y:S01]  /*6000*/  IMAD.MOV.U32 R5, RZ, RZ, R0 ;  /* 0x000000ffff057224 */ /* 0x000fe200078e0000 */
[----:B------:R-:W-:Y:S01]  /*6010*/  F2FP.SATFINITE.E4M3.F32.PACK_AB_MERGE_C R150, R65, R64, R68 ;  /* 0x000000404196723e */ /* 0x000fe20004807044 */
[----:B------:R-:W-:Y:S06]  /*6020*/  @P1 BRA `(.L_x_13578) ;  /* 0xffffffdc00701947 */ /* 0x000fec000383ffff */
.L_x_13567:
[----:B------:R-:W-:Y:S06]  /*6030*/  BAR.ARV 0x8, 0x200 ;  /* 0x0208000000007b1d */ /* 0x000fec0000002000 */
[----:B------:R-:W-:Y:S05]  /*6040*/  @!P0 BRA `(.L_x_13579) ;  /* 0x0000000000048947 */ /* 0x000fea0003800000 */
[----:B------:R-:W-:Y:S01]  /*6050*/  BPT.TRAP 0x1 ;  /* 0x000000040000795c */ /* 0x000fe20000300000 */
.L_x_13579:
[----:B------:R-:W-:Y:S01]  /*6060*/  ULEA UR16, UR4, UR48, 0x3 ;  /* 0x0000003004107291 */ /* 0x000fe2000f8e183f */
[----:B------:R-:W-:-:S05]  /*6070*/  IMAD.U32 R5, RZ, RZ, UR5 ;  /* 0x00000005ff057e24 */ /* 0x000fca000f8e00ff */
[----:B------:R-:W-:-:S04]  /*6080*/  SHF.L.U32 R5, R5, 0x1f, RZ ;  /* 0x0000001f05057819 */ /* 0x000fc800000006ff */
[----:B------:R0:W1:Y:S01]  /*6090*/  SYNCS.PHASECHK.TRANS64.TRYWAIT P1, [UR16+0x12450], R5 ;  /* 0x01245005ff0075a7 */ /* 0x0000620008020150 */
[----:B------:R-:W-:Y:S05]  /*60a0*/  @!P0 BRA `(.L_x_13580) ;  /* 0x0000000000048947 */ /* 0x000fea0003800000 */
[----:B------:R-:W-:Y:S01]  /*60b0*/  BPT.TRAP 0x1 ;  /* 0x000000040000795c */ /* 0x000fe20000300000 */
.L_x_13580:
[----:B-1----:R-:W-:Y:S05]  /*60c0*/  @P1 BRA `(.L_x_13581) ;  /* 0x0000000000081947 */ /* 0x002fea0003800000 */
[----:B------:R-:W1:Y:S02]  /*60d0*/  SYNCS.PHASECHK.TRANS64.TRYWAIT P1, [UR16+0x12450], R5 ;  /* 0x01245005ff0075a7 */ /* 0x000e640008020150 */
[----:B-1----:R-:W-:Y:S05]  /*60e0*/  @!P1 BRA `(.L_x_13582) ;  /* 0x0000006800ac9947 */ /* 0x002fea0003800000 */
.L_x_13581:
[----:B------:R-:W-:Y:S01]  /*60f0*/  ULDC.64 UR12, c[0x0][0x9a0] ;  /* 0x00026800000c7ab9 */ /* 0x000fe20000000a00 */
[----:B------:R-:W-:Y:S01]  /*6100*/  UIADD3 UR48, UR48, 0x200, URZ ;  /* 0x0000020030307890 */ /* 0x000fe2000fffe03f */
[----:B------:R-:W-:Y:S01]  /*6110*/  WARPGROUP.ARRIVE ;  /* 0x00000000000079c5 */ /* 0x000fe20000000000 */
[----:B------:R-:W-:Y:S01]  /*6120*/  UISETP.NE.U32.AND UP0, UPT, UR12, URZ, UPT ;  /* 0x0000003f0c00728c */ /* 0x000fe2000bf05070 */
[----:B01----:R-:W-:Y:S01]  /*6130*/  IMAD.MOV.U32 R5, RZ, RZ, 0x3f800000 ;  /* 0x3f800000ff057424 */ /* 0x003fe200078e00ff */
[----:B------:R-:W-:Y:S02]  /*6140*/  USHF.R.U32.HI UR48, URZ, 0x4, UR48 ;  /* 0x000000043f307899 */ /* 0x000fe40008011630 */
        /* <DEDUP_REMOVED lines=8> */
[----:B------:R-:W-:Y:S02]  /*61d0*/  UIMAD UR10, UR4, 0x280, UR48 ;  /* 0x00000280040a78a4 */ /* 0x000fe4000f8e0230 */
[----:B------:R-:W-:Y:S01]  /*61e0*/  @UP0 UIMAD UR5, UR45, UR11, UR5 ;  /* 0x0000000b2d0502a4 */ /* 0x000fe2000f8e0205 */
[----:B------:R-:W-:-:S02]  /*61f0*/  @UP0 ULDC.64 UR14, c[0x0][0x9d0] ;  /* 0x00027400000e0ab9 */ /* 0x000fc40000000a00 */
[----:B------:R-:W-:Y:S01]  /*6200*/  UMOV UR11, 0xc0000010 ;  /* 0xc0000010000b7882 */ /* 0x000fe20000000000 */
[----:B------:R-:W-:Y:S02]  /*6210*/  @UP0 UIMAD UR4, UR7, UR14, URZ ;  /* 0x0000000e070402a4 */ /* 0x000fe4000f8e023f */
[----:B------:R-:W-:Y:S02]  /*6220*/  @UP0 UIADD3 UR5, UR9, UR5, URZ ;  /* 0x0000000509050290 */ /* 0x000fe4000fffe03f */
[----:B------:R-:W-:Y:S01]  /*6230*/  QGMMA.64x64x32.F32.E4M3.E4M3 R24, R152, gdesc[UR8], R24, gsb0 ;  /* 0x00e0000898187df3 */ /* 0x000fe20008000818 */
[----:B------:R-:W-:-:S03]  /*6240*/  @UP0 UIMAD UR7, UR44, UR15, UR4 ;  /* 0x0000000f2c0702a4 */ /* 0x000fc6000f8e0204 */
[----:B------:R-:W-:Y:S02]  /*6250*/  @UP0 UMOV UR4, UR8 ;  /* 0x0000000800040c82 */ /* 0x000fe40008000000 */
[----:B------:R-:W-:-:S04]  /*6260*/  @UP0 UIMAD.WIDE.U32 UR4, UR44, UR14, UR4 ;  /* 0x0000000e2c0402a5 */ /* 0x000fc8000f8e0004 */
[----:B------:R-:W-:Y:S02]  /*6270*/  @UP0 UIADD3 UR5, UR5, UR7, URZ ;  /* 0x0000000705050290 */ /* 0x000fe4000fffe03f */
[----:B------:R-:W-:-:S04]  /*6280*/  @UP0 ULEA UR8, UP1, UR4, UR12, 0x2 ;  /* 0x0000000c04080291 */ /* 0x000fc8000f82103f */
[----:B------:R-:W-:Y:S02]  /*6290*/  @UP0 ULEA.HI.X UR9, UR4, UR13, UR5, 0x2, UP1 ;  /* 0x0000000d04090291 */ /* 0x000fe400088f1405 */
[----:B------:R-:W-:-:S04]  /*62a0*/  IMAD.U32 R6, RZ, RZ, UR8 ;  /* 0x00000008ff067e24 */ /* 0x000fc8000f8e00ff */
[----:B------:R-:W-:Y:S01]  /*62b0*/  IMAD.U32 R7, RZ, RZ, UR9 ;  /* 0x00000009ff077e24 */ /* 0x000fe2000f8e00ff */
[----:B------:R-:W-:-:S04]  /*62c0*/  UIADD3 UR4, UR10, 0x80, URZ ;  /* 0x000000800a047890 */ /* 0x000fc8000fffe03f */
[----:B------:R0:W2:Y:S01]  /*62d0*/  @P1 LDG.E R5, desc[UR40][R6.64] ;  /* 0x0000002806051981 */ /* 0x0000a2000c1e1900 */
[----:B------:R-:W-:Y:S02]  /*62e0*/  UMOV UR15, 0xc0000010 ;  /* 0xc0000010000f7882 */ /* 0x000fe40000000000 */
[----:B------:R-:W-:Y:S01]  /*62f0*/  UMOV UR14, UR4 ;  /* 0x00000004000e7c82 */ /* 0x000fe20008000000 */
[----:B------:R-:W-:Y:S02]  /*6300*/  WARPGROUP.DEPBAR.LE gsb0, 0x0 ;  /* 0x00008000000079c5 */ /* 0x000fe40000010000 */
[----:B------:R-:W-:-:S06]  /*6310*/  WARPGROUP.ARRIVE ;  /* 0x00000000000079c5 */ /* 0x000fcc0000000000 */
[----:B------:R-:W-:Y:S01]  /*6320*/  QGMMA.64x64x32.F32.E4M3.E4M3 R24, R136, gdesc[UR12], R24, gsb0 ;  /* 0x00e0000c88187df3 */ /* 0x000fe20008000818 */
[----:B------:R-:W-:Y:S01]  /*6330*/  UIADD3 UR4, UR10, 0x100, URZ ;  /* 0x000001000a047890 */ /* 0x000fe2000fffe03f */
[----:B------:R-:W-:-:S06]  /*6340*/  UMOV UR15, 0xc0000010 ;  /* 0xc0000010000f7882 */ /* 0x000fcc0000000000 */
[----:B------:R-:W-:Y:S01]  /*6350*/  UMOV UR14, UR4 ;  /* 0x00000004000e7c82 */ /* 0x000fe20008000000 */
[----:B------:R-:W-:Y:S02]  /*6360*/  WARPGROUP.DEPBAR.LE gsb0, 0x0 ;  /* 0x00008000000079c5 */ /* 0x000fe40000010000 */
[----:B------:R-:W-:-:S06]  /*6370*/  WARPGROUP.ARRIVE ;  /* 0x00000000000079c5 */ /* 0x000fcc0000000000 */
[----:B------:R-:W-:Y:S01]  /*6380*/  QGMMA.64x64x32.F32.E4M3.E4M3 R24, R140, gdesc[UR12], R24, gsb0 ;  /* 0x00e0000c8c187df3 */ /* 0x000fe20008000818 */
[----:B------:R-:W-:Y:S01]  /*6390*/  UIADD3 UR4, UR10, 0x180, URZ ;  /* 0x000001800a047890 */ /* 0x000fe2000fffe03f */
[----:B------:R-:W-:-:S06]  /*63a0*/  UMOV UR15, 0xc0000010 ;  /* 0xc0000010000f7882 */ /* 0x000fcc0000000000 */
[----:B------:R-:W-:Y:S01]  /*63b0*/  UMOV UR14, UR4 ;  /* 0x00000004000e7c82 */ /* 0x000fe20008000000 */
[----:B------:R-:W1:Y:S04]  /*63c0*/  SHFL.BFLY PT, R9, R4, 0x2, 0x1f ;  /* 0x0c401f0004097f89 */ /* 0x000e6800000e0000 */
[----:B------:R-:W3:Y:S01]  /*63d0*/  SHFL.BFLY PT, R8, R3, 0x2, 0x1f ;  /* 0x0c401f0003087f89 */ /* 0x000ee200000e0000 */
[----:B------:R-:W-:Y:S02]  /*63e0*/  WARPGROUP.DEPBAR.LE gsb0, 0x0 ;  /* 0x00008000000079c5 */ /* 0x000fe40000010000 */
[----:B------:R-:W-:-:S06]  /*63f0*/  WARPGROUP.ARRIVE ;  /* 0x00000000000079c5 */ /* 0x000fcc0000000000 */
[----:B------:R-:W-:Y:S01]  /*6400*/  QGMMA.64x64x32.F32.E4M3.E4M3 R24, R144, gdesc[UR12], R24, gsb0 ;  /* 0x00e0000c90187df3 */ /* 0x000fe20008000818 */
[----:B-1----:R-:W-:Y:S01]  /*6410*/  FADD.FTZ R9, R9, R4 ;  /* 0x0000000409097221 */ /* 0x002fe20000010000 */
[----:B------:R-:W-:Y:S01]  /*6420*/  UIADD3 UR10, UR10, 0x200, URZ ;  /* 0x000002000a0a7890 */ /* 0x000fe2000fffe03f */
[----:B---3--:R-:W-:Y:S01]  /*6430*/  FADD.FTZ R8, R8, R3 ;  /* 0x0000000308087221 */ /* 0x008fe20000010000 */
[----:B------:R-:W-:Y:S02]  /*6440*/  UMOV UR11, 0xc0000010 ;  /* 0xc0000010000b7882 */ /* 0x000fe40000000000 */
[----:B0-----:R-:W0:Y:S04]  /*6450*/  SHFL.BFLY PT, R6, R9, 0x1, 0x1f ;  /* 0x0c201f0009067f89 */ /* 0x001e2800000e0000 */
[----:B------:R-:W1:Y:S01]  /*6460*/  SHFL.BFLY PT, R7, R8, 0x1, 0x1f ;  /* 0x0c201f0008077f89 */ /* 0x000e6200000e0000 */
[----:B0-----:R-:W-:Y:S01]  /*6470*/  FADD.FTZ R11, R9, R6 ;  /* 0x00000006090b7221 */ /* 0x001fe20000010000 */
[----:B-1----:R-:W-:-:S04]  /*6480*/  FADD.FTZ R12, R8, R7 ;  /* 0x00000007080c7221 */ /* 0x002fc80000010000 */
[C---:B------:R-:W-:Y:S01]  /*6490*/  FSETP.NE.FTZ.AND P1, PT, R11.reuse, RZ, PT ;  /* 0x000000ff0b00720b */ /* 0x040fe20003f35000 */
[----:B------:R-:W-:Y:S01]  /*64a0*/  FMUL.FTZ R13, R11, 0.00390625 ;  /* 0x3b8000000b0d7820 */ /* 0x000fe20000410000 */
[----:B------:R-:W-:Y:S01]  /*64b0*/  FMUL.FTZ R14, R12, 0.00390625 ;  /* 0x3b8000000c0e7820 */ /* 0x000fe20000410000 */
[----:B------:R-:W-:Y:S01]  /*64c0*/  MOV R6, RZ ;  /* 0x000000ff00067202 */ /* 0x000fe20000000f00 */
[----:B------:R-:W-:Y:S02]  /*64d0*/  WARPGROUP.DEPBAR.LE gsb0, 0x0 ;  /* 0x00008000000079c5 */ /* 0x000fe40000010000 */
[----:B------:R-:W-:-:S06]  /*64e0*/  WARPGROUP.ARRIVE ;  /* 0x00000000000079c5 */ /* 0x000fcc0000000000 */
[----:B------:R-:W-:Y:S01]  /*64f0*/  QGMMA.64x64x32.F32.E4M3.E4M3 R24, R148, gdesc[UR8], R24, gsb0 ;  /* 0x00e0000894187df3 */ /* 0x000fe20008000818 */
[----:B------:R-:W-:Y:S02]  /*6500*/  FSETP.NE.FTZ.AND P2, PT, R13, RZ, PT ;  /* 0x000000ff0d00720b */ /* 0x000fe40003f55000 */
[----:B------:R-:W-:Y:S01]  /*6510*/  FSETP.NE.FTZ.AND P3, PT, R14, RZ, PT ;  /* 0x000000ff0e00720b */ /* 0x000fe20003f75000 */
[----:B------:R-:W-:Y:S01]  /*6520*/  @P1 MUFU.RCP R6, R11 ;  /* 0x0000000b00061308 */ /* 0x000fe20000001000 */
[----:B------:R-:W-:Y:S01]  /*6530*/  FSETP.NE.FTZ.AND P1, PT, R12, RZ, PT ;  /* 0x000000ff0c00720b */ /* 0x000fe20003f35000 */
[----:B------:R-:W-:-:S08]  /*6540*/  IMAD.MOV.U32 R10, RZ, RZ, RZ ;  /* 0x000000ffff0a7224 */ /* 0x000fd000078e00ff */
        /* <DEDUP_REMOVED lines=18> */
.L_x_13583:
        /* <DEDUP_REMOVED lines=36> */
.L_x_13559:
        /* <DEDUP_REMOVED lines=10> */
[----:B------:R-:W-:-:S04]  /*6950*/  IADD3 R6, P0, R6, UR4, RZ ;  /* 0x0000000406067c10 */ /* 0x000fc8000ff1e0ff */
[----:B------:R-:W-:-:S05]  /*6960*/  IADD3.X R7, RZ, UR5, RZ, P0, !PT ;  /* 0x00000005ff077c10 */ /* 0x000fca00087fe4ff */
[----:B------:R0:W2:Y:S01]  /*6970*/  LDG.E.CONSTANT R17, desc[UR40][R6.64] ;  /* 0x0000002806117981 */ /* 0x0000a2000c1e9900 */
[----:B------:R-:W-:Y:S01]  /*6980*/  LOP3.LUT P0, R14, R16, 0x3, RZ, 0xc0, !PT ;  /* 0x00000003100e7812 */ /* 0x000fe2000780c0ff */
[----:B------:R-:W-:Y:S01]  /*6990*/  UIMAD.WIDE.U32 UR4, UR44, UR8, URZ ;  /* 0x000000082c0472a5 */ /* 0x000fe2000f8e003f */
[----:B------:R-:W-:Y:S01]  /*69a0*/  BSSY B0, `(.L_x_13585) ;  /* 0x0000108000007945 */ /* 0x000fe20003800000 */
[----:B------:R-:W-:Y:S01]  /*69b0*/  UIMAD UR6, UR7, UR8, URZ ;  /* 0x00000008070672a4 */ /* 0x000fe2000f8e023f */
[----:B------:R-:W-:Y:S01]  /*69c0*/  ISETP.EQ.OR P0, PT, R14, 0x3, !P0 ;  /* 0x000000030e00780c */ /* 0x000fe20004702670 */
[----:B------:R-:W-:Y:S02]  /*69d0*/  UIMAD UR8, UR7, UR10, URZ ;  /* 0x0000000a070872a4 */ /* 0x000fe4000f8e023f */
[----:B------:R-:W-:Y:S01]  /*69e0*/  IMAD.U32 R20, RZ, RZ, UR4 ;  /* 0x00000004ff147e24 */ /* 0x000fe2000f8e00ff */
[----:B------:R-:W-:Y:S01]  /*69f0*/  SEL R84, R2, R9, P0 ;  /* 0x0000000902547207 */ /* 0x000fe20000000000 */
[----:B------:R-:W-:Y:S01]  /*6a00*/  UIMAD UR9, UR44, UR9, UR6 ;  /* 0x000000092c0972a4 */ /* 0x000fe2000f8e0206 */
[----:B------:R-:W-:Y:S01]  /*6a10*/  SEL R80, R9, R2, P0 ;  /* 0x0000000209507207 */ /* 0x000fe20000000000 */
[----:B------:R-:W-:Y:S01]  /*6a20*/  VIADD R9, R16, 0xffffff80 ;  /* 0xffffff8010097836 */ /* 0x000fe20000000000 */
[----:B------:R-:W-:Y:S01]  /*6a30*/  SEL R86, R0, R5, P0 ;  /* 0x0000000500567207 */ /* 0x000fe20000000000 */
[----:B------:R-:W3:Y:S01]  /*6a40*/  S2UR UR4, SR_CTAID.Y ;  /* 0x00000000000479c3 */ /* 0x000ee20000002600 */
[----:B------:R-:W-:Y:S01]  /*6a50*/  SEL R82, R5, R0, P0 ;  /* 0x0000000005527207 */ /* 0x000fe20000000000 */
[----:B------:R-:W-:Y:S01]  /*6a60*/  UIADD3 UR9, UR5, UR9, URZ ;  /* 0x0000000905097290 */ /* 0x000fe2000fffe03f */
[----:B------:R-:W-:Y:S01]  /*6a70*/  SHF.R.S32.HI R0, RZ, 0x1f, R9 ;  /* 0x0000001fff007819 */ /* 0x000fe20000011409 */
[----:B------:R-:W-:Y:S01]  /*6a80*/  IMAD.U32 R21, RZ, RZ, UR5 ;  /* 0x00000005ff157e24 */ /* 0x000fe2000f8e00ff */
[----:B------:R-:W-:Y:S01]  /*6a90*/  SEL R78, R36, R11, P0 ;  /* 0x0000000b244e7207 */ /* 0x000fe20000000000 */
[----:B------:R-:W-:Y:S01]  /*6aa0*/  UIMAD.WIDE.U32 UR6, UR44, UR10, URZ ;  /* 0x0000000a2c0672a5 */ /* 0x000fe2000f8e003f */
[----:B0-----:R-:W-:Y:S01]  /*6ab0*/  LEA.HI R6, R0, R9, RZ, 0x7 ;  /* 0x0000000900067211 */ /* 0x001fe200078f38ff */
[----:B------:R-:W-:Y:S01]  /*6ac0*/  IMAD.U32 R21, RZ, RZ, UR9 ;  /* 0x00000009ff157e24 */ /* 0x000fe2000f8e00ff */
[----:B------:R-:W-:Y:S01]  /*6ad0*/  SEL R74, R11, R36, P0 ;  /* 0x000000240b4a7207 */ /* 0x000fe20000000000 */
[----:B------:R-:W-:Y:S01]  /*6ae0*/  UIMAD UR8, UR44, UR11, UR8 ;  /* 0x0000000b2c0872a4 */ /* 0x000fe2000f8e0208 */
[----:B------:R-:W-:-:S02]  /*6af0*/  LOP3.LUT R2, R6, 0xffffff80, RZ, 0xc0, !PT ;  /* 0xffffff8006027812 */ /* 0x000fc400078ec0ff */
[----:B------:R-:W-:Y:S01]  /*6b00*/  SEL R32, R44, R13, P0 ;  /* 0x0000000d2c207207 */ /* 0x000fe20000000000 */
[----:B------:R-:W-:Y:S01]  /*6b10*/  UIADD3 UR8, UR7, UR8, URZ ;  /* 0x0000000807087290 */ /* 0x000fe2000fffe03f */
[----:B------:R-:W-:Y:S01]  /*6b20*/  SEL R68, R13, R44, P0 ;  /* 0x0000002c0d447207 */ /* 0x000fe20000000000 */
[----:B------:R-:W-:Y:S01]  /*6b30*/  IMAD.IADD R28, R9, 0x1, -R2 ;  /* 0x00000001091c7824 */ /* 0x000fe200078e0a02 */
[----:B------:R-:W-:Y:S02]  /*6b40*/  LEA.HI R0, R0, R9, RZ, 0x2 ;  /* 0x0000000900007211 */ /* 0x000fe400078f10ff */
[----:B------:R-:W-:Y:S02]  /*6b50*/  SHF.R.S32.HI R7, RZ, 0x7, R6 ;  /* 0x00000007ff077819 */ /* 0x000fe40000011406 */
[----:B------:R-:W-:Y:S02]  /*6b60*/  SHF.R.S32.HI R11, RZ, 0x1f, R28 ;  /* 0x0000001fff0b7819 */ /* 0x000fe4000001141c */
[----:B------:R-:W-:Y:S01]  /*6b70*/  LOP3.LUT R6, R0, 0xfffffffc, RZ, 0xc0, !PT ;  /* 0xfffffffc00067812 */ /* 0x000fe200078ec0ff */
[----:B------:R-:W-:Y:S01]  /*6b80*/  IMAD.HI R0, R7, 0x55555556, RZ ;  /* 0x5555555607007827 */ /* 0x000fe200078e02ff */
[----:B------:R-:W-:-:S02]  /*6b90*/  LEA.HI R13, R11, R28, RZ, 0x2 ;  /* 0x0000001c0b0d7211 */ /* 0x000fc400078f10ff */
[----:B------:R-:W-:Y:S02]  /*6ba0*/  SEL R16, R26, R27, P0 ;  /* 0x0000001b1a107207 */ /* 0x000fe40000000000 */
[--C-:B------:R-:W-:Y:S02]  /*6bb0*/  SHF.R.S32.HI R2, RZ, 0x2, R13.reuse ;  /* 0x00000002ff027819 */ /* 0x100fe4000001140d */
[----:B------:R-:W-:Y:S02]  /*6bc0*/  SHF.R.S32.HI R5, RZ, 0x1f, R13 ;  /* 0x0000001fff057819 */ /* 0x000fe4000001140d */
[----:B------:R-:W-:Y:S02]  /*6bd0*/  SEL R56, R27, R26, P0 ;  /* 0x0000001a1b387207 */ /* 0x000fe40000000000 */
[----:B------:R-:W-:Y:S01]  /*6be0*/  LEA.HI R5, R5, R2, RZ, 0x3 ;  /* 0x0000000205057211 */ /* 0x000fe200078f18ff */
[----:B------:R-:W0:Y:S01]  /*6bf0*/  LDC R26, c[0x0][0xbe8] ;  /* 0x0002fa00ff1a7b82 */ /* 0x000e220000000800 */
[----:B------:R-:W-:-:S02]  /*6c00*/  LEA.HI R0, R0, R0, RZ, 0x1 ;  /* 0x0000000000007211 */ /* 0x000fc400078f08ff */
[----:B------:R-:W-:Y:S02]  /*6c10*/  LOP3.LUT R5, R5, 0xfffffff8, RZ, 0xc0, !PT ;  /* 0xfffffff805057812 */ /* 0x000fe400078ec0ff */
[----:B------:R-:W-:Y:S01]  /*6c20*/  SEL R76, R8, R33, P0 ;  /* 0x00000021084c7207 */ /* 0x000fe20000000000 */
[----:B------:R-:W-:Y:S01]  /*6c30*/  IMAD R0, R0, -0x3, R7 ;  /* 0xfffffffd00007824 */ /* 0x000fe200078e0207 */
[----:B------:R-:W-:Y:S01]  /*6c40*/  SEL R72, R33, R8, P0 ;  /* 0x0000000821487207 */ /* 0x000fe20000000000 */
[----:B------:R-:W-:Y:S01]  /*6c50*/  IMAD.IADD R8, R9, 0x1, -R6 ;  /* 0x0000000109087824 */ /* 0x000fe200078e0a06 */
[----:B------:R-:W-:Y:S01]  /*6c60*/  SEL R14, R34, R35, P0 ;  /* 0x00000023220e7207 */ /* 0x000fe20000000000 */
[----:B------:R-:W-:Y:S01]  /*6c70*/  IMAD.IADD R5, R2, 0x1, -R5 ;  /* 0x0000000102057824 */ /* 0x000fe200078e0a05 */
[----:B------:R-:W4:Y:S01]  /*6c80*/  LDC.64 R6, c[0x0][0xbd8] ;  /* 0x0002f600ff067b82 */ /* 0x000f220000000a00 */
[----:B------:R-:W-:Y:S01]  /*6c90*/  LEA.HI R2, R11, R28, RZ, 0x5 ;  /* 0x0000001c0b027211 */ /* 0x000fe200078f28ff */
[----:B------:R-:W-:Y:S01]  /*6ca0*/  IMAD.U32 R11, RZ, RZ, UR7 ;  /* 0x00000007ff0b7e24 */ /* 0x000fe2000f8e00ff */
[----:B------:R-:W-:Y:S01]  /*6cb0*/  SEL R44, R35, R34, P0 ;  /* 0x00000022232c7207 */ /* 0x000fe20000000000 */
[----:B------:R-:W-:Y:S01]  /*6cc0*/  IMAD.U32 R11, RZ, RZ, UR8 ;  /* 0x00000008ff0b7e24 */ /* 0x000fe2000f8e00ff */
[----:B------:R-:W-:Y:S01]  /*6cd0*/  SHF.R.S32.HI R2, RZ, 0x5, R2 ;  /* 0x00000005ff027819 */ /* 0x000fe20000011402 */
[----:B------:R-:W-:Y:S01]  /*6ce0*/  ULDC.64 UR8, c[0x0][0xb28] ;  /* 0x0002ca0000087ab9 */ /* 0x000fe20000000a00 */
[----:B------:R-:W-:-:S02]  /*6cf0*/  SEL R62, R12, R49, P0 ;  /* 0x000000310c3e7207 */ /* 0x000fc40000000000 */
[----:B------:R-:W-:Y:S01]  /*6d00*/  SEL R70, R10, R41, P0 ;  /* 0x000000290a467207 */ /* 0x000fe20000000000 */
[----:B------:R-:W-:Y:S01]  /*6d10*/  IMAD R5, R2, 0x10, R5 ;  /* 0x0000001002057824 */ /* 0x000fe200078e0205 */
[----:B------:R-:W-:Y:S02]  /*6d20*/  LEA.HI R2, R8, R8, RZ, 0x1 ;  /* 0x0000000808027211 */ /* 0x000fe400078f08ff */
[----:B0-----:R-:W-:Y:S02]  /*6d30*/  ISETP.NE.AND P2, PT, R26, 0x1, PT ;  /* 0x000000011a00780c */ /* 0x001fe40003f45270 */
[----:B------:R-:W-:Y:S02]  /*6d40*/  LOP3.LUT R9, R2, 0x1ffffffe, RZ, 0xc0, !PT ;  /* 0x1ffffffe02097812 */ /* 0x000fe400078ec0ff */
[----:B------:R-:W-:Y:S02]  /*6d50*/  LEA R0, R0, R5, 0x6 ;  /* 0x0000000500007211 */ /* 0x000fe400078e30ff */
[----:B------:R-:W-:Y:S01]  /*6d60*/  SEL R64, R52, R15, P0 ;  /* 0x0000000f34407207 */ /* 0x000fe20000000000 */
[----:B------:R-:W-:Y:S01]  /*6d70*/  IMAD.IADD R9, R8, 0x1, -R9 ;  /* 0x0000000108097824 */ /* 0x000fe200078e0a09 */
[----:B------:R-:W-:Y:S01]  /*6d80*/  SEL R60, R15, R52, P0 ;  /* 0x000000340f3c7207 */ /* 0x000fe20000000000 */
[----:B-1----:R-:W-:Y:S01]  /*6d90*/  IMAD R29, R37, 0xc0, R0 ;  /* 0x000000c0251d7824 */ /* 0x002fe200078e0200 */
[----:B------:R-:W-:Y:S01]  /*6da0*/  SEL R40, R30, R31, P0 ;  /* 0x0000001f1e287207 */ /* 0x000fe20000000000 */
[----:B----4-:R-:W-:Y:S01]  /*6db0*/  IMAD R34, R6, UR43, RZ ;  /* 0x0000002b06227c24 */ /* 0x010fe2000f8e02ff */
[----:B------:R-:W-:Y:S01]  /*6dc0*/  LEA R9, R9, R0, 0x3 ;  /* 0x0000000009097211 */ /* 0x000fe200078e18ff */
[----:B------:R-:W0:Y:S01]  /*6dd0*/  @P2 LDC R53, c[0x0][0xbf0] ;  /* 0x0002fc00ff352b82 */ /* 0x000e220000000800 */
[----:B------:R-:W-:Y:S01]  /*6de0*/  SEL R58, R31, R30, P0 ;  /* 0x0000001e1f3a7207 */ /* 0x000fe20000000000 */
[----:B------:R-:W-:Y:S01]  /*6df0*/  IMAD R35, R7, UR45, R34 ;  /* 0x0000002d07237c24 */ /* 0x000fe2000f8e0222 */
[----:B------:R-:W-:Y:S01]  /*6e00*/  SEL R48, R49, R12, P0 ;  /* 0x0000000c31307207 */ /* 0x000fe20000000000 */
[----:B------:R-:W-:Y:S01]  /*6e10*/  IMAD R37, R37, 0xc0, R9 ;  /* 0x000000c025257824 */ /* 0x000fe200078e0209 */
[----:B------:R-:W-:Y:S01]  /*6e20*/  SEL R24, R38, R39, P0 ;  /* 0x0000002726187207 */ /* 0x000fe20000000000 */
[----:B------:R-:W-:Y:S01]  /*6e30*/  IMAD.WIDE.U32 R20, R6, UR45, R20 ;  /* 0x0000002d06147c25 */ /* 0x000fe2000f8e0014 */
[----:B------:R-:W-:-:S02]  /*6e40*/  SEL R52, R39, R38, P0 ;  /* 0x0000002627347207 */ /* 0x000fc40000000000 */
[----:B------:R-:W-:Y:S01]  /*6e50*/  SEL R12, R42, R43, P0 ;  /* 0x0000002b2a0c7207 */ /* 0x000fe20000000000 */
[----:B------:R-:W-:Y:S01]  /*6e60*/  IMAD.IADD R21, R21, 0x1, R35 ;  /* 0x0000000115157824 */ /* 0x000fe200078e0223 */
[----:B------:R-:W-:Y:S01]  /*6e70*/  SEL R36, R43, R42, P0 ;  /* 0x0000002a2b247207 */ /* 0x000fe20000000000 */
[----:B------:R-:W-:Y:S01]  /*6e80*/  IMAD.MOV.U32 R45, RZ, RZ, R37 ;  /* 0x000000ffff2d7224 */ /* 0x000fe200078e0025 */
[----:B------:R-:W-:Y:S02]  /*6e90*/  SEL R22, R46, R47, P0 ;  /* 0x0000002f2e167207 */ /* 0x000fe40000000000 */
[----:B------:R-:W-:Y:S01]  /*6ea0*/  SEL R46, R47, R46, P0 ;  /* 0x0000002e2f2e7207 */ /* 0x000fe20000000000 */
[----:B------:R-:W-:Y:S01]  /*6eb0*/  IMAD R47, RZ, RZ, -UR44 ;  /* 0x8000002cff2f7e24 */ /* 0x000fe2000f8e02ff */
[----:B------:R-:W-:Y:S02]  /*6ec0*/  SEL R2, R50, R51, P0 ;  /* 0x0000003332027207 */ /* 0x000fe40000000000 */
[----:B------:R-:W-:-:S02]  /*6ed0*/  LOP3.LUT R13, R13, 0x7ffffffc, RZ, 0xc0, !PT ;  /* 0x7ffffffc0d0d7812 */ /* 0x000fc400078ec0ff */
[----:B------:R-:W-:Y:S02]  /*6ee0*/  SEL R18, R54, R55, P0 ;  /* 0x0000003736127207 */ /* 0x000fe40000000000 */
[----:B------:R-:W-:Y:S01]  /*6ef0*/  SEL R66, R41, R10, P0 ;  /* 0x0000000a29427207 */ /* 0x000fe20000000000 */
[----:B------:R-:W-:Y:S01]  /*6f00*/  IMAD.U32 R10, RZ, RZ, UR6 ;  /* 0x00000006ff0a7e24 */ /* 0x000fe2000f8e00ff */
[----:B------:R-:W-:Y:S01]  /*6f10*/  SEL R50, R51, R50, P0 ;  /* 0x0000003233327207 */ /* 0x000fe20000000000 */
[----:B------:R-:W-:Y:S01]  /*6f20*/  ULDC.64 UR6, c[0x0][0xb48] ;  /* 0x0002d20000067ab9 */ /* 0x000fe20000000a00 */
[----:B------:R-:W-:Y:S02]  /*6f30*/  SEL R54, R55, R54, P0 ;  /* 0x0000003637367207 */ /* 0x000fe40000000000 */
[C---:B------:R-:W-:Y:S01]  /*6f40*/  LOP3.LUT P1, RZ, R28.reuse, 0x3, RZ, 0xc0, !PT ;  /* 0x000000031cff7812 */ /* 0x040fe2000782c0ff */
[----:B------:R-:W-:Y:S01]  /*6f50*/  IMAD.IADD R28, R28, 0x1, -R13 ;  /* 0x000000011c1c7824 */ /* 0x000fe200078e0a0d */
[----:B--2---:R-:W-:Y:S01]  /*6f60*/  LOP3.LUT R33, R17, 0x2, RZ, 0x3c, !PT ;  /* 0x0000000211217812 */ /* 0x004fe200078e3cff */
[----:B------:R-:W-:Y:S04]  /*6f70*/  SHFL.IDX PT, R8, R84, R17, 0x1c1f ;  /* 0x001c1f1154087589 */ /* 0x000fe800000e0000 */
[----:B------:R-:W1:Y:S04]  /*6f80*/  SHFL.IDX PT, R7, R80, R33, 0x1c1f ;  /* 0x001c1f2150077589 */ /* 0x000e6800000e0000 */
[----:B------:R2:W-:Y:S04]  /*6f90*/  SHFL.IDX PT, R31, R62, R17, 0x1c1f ;  /* 0x001c1f113e1f7589 */ /* 0x0005e800000e0000 */
[----:B------:R-:W-:Y:S04]  /*6fa0*/  SHFL.IDX PT, R9, R86, R17, 0x1c1f ;  /* 0x001c1f1156097589 */ /* 0x000fe800000e0000 */
[----:B------:R4:W-:Y:S01]  /*6fb0*/  SHFL.IDX PT, R39, R76, R17, 0x1c1f ;  /* 0x001c1f114c277589 */ /* 0x0009e200000e0000 */
[----:B--2---:R-:W2:Y:S03]  /*6fc0*/  @P2 LDC R62, c[0x0][0xbec] ;  /* 0x0002fb00ff3e2b82 */ /* 0x004ea60000000800 */
[----:B------:R-:W5:Y:S04]  /*6fd0*/  SHFL.IDX PT, R34, R82, R33, 0x1c1f ;  /* 0x001c1f2152227589 */ /* 0x000f6800000e0000 */
[----:B------:R3:W-:Y:S01]  /*6fe0*/  SHFL.IDX PT, R42, R70, R17, 0x1c1f ;  /* 0x001c1f11462a7589 */ /* 0x0007e200000e0000 */
[----:B----4-:R-:W4:Y:S03]  /*6ff0*/  LDC R76, c[0x0][0xc50] ;  /* 0x00031400ff4c7b82 */ /* 0x010f260000000800 */
[----:B------:R0:W-:Y:S01]  /*7000*/  SHFL.IDX PT, R30, R64, R17, 0x1c1f ;  /* 0x001c1f11401e7589 */ /* 0x0001e200000e0000 */
[----:B-1----:R-:W-:-:S02]  /*7010*/  SEL R6, R8, R7, P0 ;  /* 0x0000000708067207 */ /* 0x002fc40000000000 */
[----:B------:R-:W-:Y:S01]  /*7020*/  SEL R8, R7, R8, P0 ;  /* 0x0000000807087207 */ /* 0x000fe20000000000 */
[----:B------:R1:W-:Y:S01]  /*7030*/  SHFL.IDX PT, R38, R78, R17, 0x1c1f ;  /* 0x001c1f114e267589 */ /* 0x0003e200000e0000 */
[----:B---3--:R-:W3:Y:S03]  /*7040*/  LDC.64 R70, c[0x0][0xb40] ;  /* 0x0002d000ff467b82 */ /* 0x008ee60000000a00 */
[----:B------:R-:W-:Y:S04]  /*7050*/  SHFL.IDX PT, R32, R32, R17, 0x1c1f ;  /* 0x001c1f1120207589 */ /* 0x000fe800000e0000 */
[----:B------:R-:W-:Y:S01]  /*7060*/  SHFL.IDX PT, R16, R16, R17, 0x1c1f ;  /* 0x001c1f1110107589 */ /* 0x000fe200000e0000 */
[----:B0-----:R-:W0:Y:S01]  /*7070*/  @P2 LDC R64, c[0x0][0xbf0] ;  /* 0x0002fc00ff402b82 */ /* 0x001e220000000800 */
[----:B--2---:R-:W-:Y:S01]  /*7080*/  @P2 IMAD.HI.U32 R35, R37, R62, RZ ;  /* 0x0000003e25232227 */ /* 0x004fe200078e00ff */
[----:B-----5:R-:W-:Y:S01]  /*7090*/  SEL R7, R9, R34, P0 ;  /* 0x0000002209077207 */ /* 0x020fe20000000000 */
[----:B------:R-:W-:Y:S01]  /*70a0*/  SHFL.IDX PT, R15, R40, R17, 0x1c1f ;  /* 0x001c1f11280f7589 */ /* 0x000fe200000e0000 */
[----:B------:R-:W-:-:S03]  /*70b0*/  SEL R9, R34, R9, P0 ;  /* 0x0000000922097207 */ /* 0x000fc60000000000 */
[----:B------:R-:W-:Y:S01]  /*70c0*/  SHFL.IDX PT, R14, R14, R17, 0x1c1f ;  /* 0x001c1f110e0e7589 */ /* 0x000fe200000e0000 */
[----:B-1----:R-:W1:Y:S01]  /*70d0*/  @P2 LDC R78, c[0x0][0xbec] ;  /* 0x0002fb00ff4e2b82 */ /* 0x002e620000000800 */
[----:B----4-:R-:W-:Y:S01]  /*70e0*/  IMAD R76, R76, R47, UR4 ;  /* 0x000000044c4c7e24 */ /* 0x010fe2000f8e022f */
[----:B------:R-:W-:Y:S01]  /*70f0*/  ULDC.64 UR4, c[0x0][0xbe0] ;  /* 0x0002f80000047ab9 */ /* 0x000fe20000000a00 */
[----:B------:R-:W-:Y:S01]  /*7100*/  SHFL.IDX PT, R13, R24, R17, 0x1c1f ;  /* 0x001c1f11180d7589 */ /* 0x000fe200000e0000 */
[----:B------:R-:W-:-:S03]  /*7110*/  IMAD.MOV.U32 R47, RZ, RZ, R37 ;  /* 0x000000ffff2f7224 */ /* 0x000fc600078e0025 */
[----:B------:R-:W-:Y:S01]  /*7120*/  SHFL.IDX PT, R12, R12, R17, 0x1c1f ;  /* 0x001c1f110c0c7589 */ /* 0x000fe200000e0000 */
[C---:B---3--:R-:W-:Y:S02]  /*7130*/  IMAD R34, R70.reuse, UR43, RZ ;  /* 0x0000002b46227c24 */ /* 0x048fe4000f8e02ff */
[----:B------:R-:W-:Y:S01]  /*7140*/  IMAD.WIDE.U32 R10, R70, UR45, R10 ;  /* 0x0000002d460a7c25 */ /* 0x000fe2000f8e000a */
[----:B------:R-:W-:Y:S04]  /*7150*/  SHFL.IDX PT, R5, R22, R17, 0x1c1f ;  /* 0x001c1f1116057589 */ /* 0x000fe800000e0000 */
[----:B------:R-:W-:Y:S01]  /*7160*/  SHFL.IDX PT, R0, R18, R17, 0x1c1f ;  /* 0x001c1f1112007589 */ /* 0x000fe200000e0000 */
[----:B0-----:R-:W-:Y:S01]  /*7170*/  @P2 SHF.R.U32.HI R45, RZ, R64, R35 ;  /* 0x00000040ff2d2219 */ /* 0x001fe20000011623 */
[----:B------:R-:W-:Y:S01]  /*7180*/  IMAD R35, R71, UR45, R34 ;  /* 0x0000002d47237c24 */ /* 0x000fe2000f8e0222 */
[----:B------:R-:W-:Y:S01]  /*7190*/  MOV R34, R10 ;  /* 0x0000000a00227202 */ /* 0x000fe20000000f00 */
[----:B------:R-:W-:Y:S02]  /*71a0*/  SHFL.IDX PT, R2, R2, R17, 0x1c1f ;  /* 0x001c1f1102027589 */ /* 0x000fe400000e0000 */
[----:B------:R-:W-:-:S02]  /*71b0*/  IMAD.IADD R35, R11, 0x1, R35 ;  /* 0x000000010b237824 */ /* 0x000fc400078e0223 */
[----:B------:R-:W-:Y:S01]  /*71c0*/  SHFL.IDX PT, R41, R74, R33, 0x1c1f ;  /* 0x001c1f214a297589 */ /* 0x000fe200000e0000 */
[----:B-1----:R-:W-:-:S03]  /*71d0*/  @P2 IMAD.HI.U32 R78, R37, R78, RZ ;  /* 0x0000004e254e2227 */ /* 0x002fc600078e00ff */
[----:B------:R-:W0:Y:S02]  /*71e0*/  SHFL.IDX PT, R40, R72, R33, 0x1c1f ;  /* 0x001c1f2148287589 */ /* 0x000e2400000e0000 */
[----:B------:R-:W-:Y:S02]  /*71f0*/  @P2 SHF.R.U32.HI R47, RZ, R53, R78 ;  /* 0x00000035ff2f2219 */ /* 0x000fe4000001164e */
[----:B------:R-:W-:Y:S04]  /*7200*/  SHFL.IDX PT, R43, R68, R33, 0x1c1f ;  /* 0x001c1f21442b7589 */ /* 0x000fe800000e0000 */
[----:B------:R-:W1:Y:S04]  /*7210*/  SHFL.IDX PT, R49, R66, R33, 0x1c1f ;  /* 0x001c1f2142317589 */ /* 0x000e6800000e0000 */
[----:B------:R-:W-:Y:S04]  /*7220*/  SHFL.IDX PT, R51, R60, R33, 0x1c1f ;  /* 0x001c1f213c337589 */ /* 0x000fe800000e0000 */
[----:B------:R-:W2:Y:S04]  /*7230*/  SHFL.IDX PT, R48, R48, R33, 0x1c1f ;  /* 0x001c1f2130307589 */ /* 0x000ea800000e0000 */
[----:B------:R-:W-:Y:S04]  /*7240*/  SHFL.IDX PT, R24, R58, R33, 0x1c1f ;  /* 0x001c1f213a187589 */ /* 0x000fe800000e0000 */
[----:B------:R-:W-:Y:S04]  /*7250*/  SHFL.IDX PT, R27, R56, R33, 0x1c1f ;  /* 0x001c1f21381b7589 */ /* 0x000fe800000e0000 */
[----:B------:R-:W-:Y:S04]  /*7260*/  SHFL.IDX PT, R22, R52, R33, 0x1c1f ;  /* 0x001c1f2134167589 */ /* 0x000fe800000e0000 */
[----:B------:R3:W-:Y:S04]  /*7270*/  SHFL.IDX PT, R25, R44, R33, 0x1c1f ;  /* 0x001c1f212c197589 */ /* 0x0007e800000e0000 */
[----:B------:R-:W-:Y:S04]  /*7280*/  SHFL.IDX PT, R18, R46, R33, 0x1c1f ;  /* 0x001c1f212e127589 */ /* 0x000fe800000e0000 */
[----:B------:R-:W-:Y:S01]  /*7290*/  SHFL.IDX PT, R23, R36, R33, 0x1c1f ;  /* 0x001c1f2124177589 */ /* 0x000fe200000e0000 */
[----:B---3--:R-:W-:-:S03]  /*72a0*/  IMAD.MOV R44, RZ, RZ, -R45 ;  /* 0x000000ffff2c7224 */ /* 0x008fc600078e0a2d */
[----:B------:R-:W-:Y:S04]  /*72b0*/  SHFL.IDX PT, R17, R54, R33, 0x1c1f ;  /* 0x001c1f2136117589 */ /* 0x000fe800000e0000 */
[----:B------:R3:W-:Y:S02]  /*72c0*/  SHFL.IDX PT, R19, R50, R33, 0x1c1f ;  /* 0x001c1f2132137589 */ /* 0x0007e400000e0000 */
[----:B---3--:R-:W-:-:S05]  /*72d0*/  SHF.R.S32.HI R33, RZ, 0x1f, R76 ;  /* 0x0000001fff217819 */ /* 0x008fca000001144c */
[C---:B------:R-:W-:Y:S02]  /*72e0*/  IMAD R11, R33.reuse, UR4, RZ ;  /* 0x00000004210b7c24 */ /* 0x040fe4000f8e02ff */
[----:B------:R-:W-:Y:S02]  /*72f0*/  IMAD R33, R33, UR6, RZ ;  /* 0x0000000621217c24 */ /* 0x000fe4000f8e02ff */
[C---:B------:R-:W-:Y:S02]  /*7300*/  IMAD R36, R76.reuse, UR5, R11 ;  /* 0x000000054c247c24 */ /* 0x040fe4000f8e020b */
[----:B------:R-:W-:Y:S01]  /*7310*/  IMAD.WIDE.U32 R10, R76, UR4, R20 ;  /* 0x000000044c0a7c25 */ /* 0x000fe2000f8e0014 */
[----:B------:R-:W-:-:S03]  /*7320*/  ULDC.64 UR4, c[0x0][0xb30] ;  /* 0x0002cc0000047ab9 */ /* 0x000fc60000000a00 */
[C---:B------:R-:W-:Y:S01]  /*7330*/  IMAD.WIDE.U32 R20, R76.reuse, UR6, R34 ;  /* 0x000000064c147c25 */ /* 0x040fe2000f8e0022 */
[----:B------:R-:W-:Y:S02]  /*7340*/  IADD3 R34, P2, R45, R10, RZ ;  /* 0x0000000a2d227210 */ /* 0x000fe40007f5e0ff */
[----:B------:R-:W-:Y:S01]  /*7350*/  SHF.R.S32.HI R10, RZ, 0x1f, R47 ;  /* 0x0000001fff0a7819 */ /* 0x000fe2000001142f */
[----:B------:R-:W-:Y:S01]  /*7360*/  IMAD R53, R76, UR7, R33 ;  /* 0x000000074c357c24 */ /* 0x000fe2000f8e0221 */
[----:B------:R-:W-:Y:S01]  /*7370*/  SHF.R.S32.HI R33, RZ, 0x1f, R45 ;  /* 0x0000001fff217819 */ /* 0x000fe2000001142d */
[----:B------:R-:W-:Y:S01]  /*7380*/  IMAD.MOV R45, RZ, RZ, -R47 ;  /* 0x000000ffff2d7224 */ /* 0x000fe200078e0a2f */
[----:B------:R-:W-:Y:S01]  /*7390*/  ULDC.64 UR6, c[0x0][0xbc8] ;  /* 0x0002f20000067ab9 */ /* 0x000fe20000000a00 */
[----:B------:R-:W-:Y:S01]  /*73a0*/  IMAD R10, R10, UR4, RZ ;  /* 0x000000040a0a7c24 */ /* 0x000fe2000f8e02ff */
[----:B------:R-:W-:Y:S01]  /*73b0*/  IADD3.X R35, R33, R11, R36, P2, !PT ;  /* 0x0000000b21237210 */ /* 0x000fe200017fe424 */
[----:B------:R-:W-:Y:S01]  /*73c0*/  IMAD.IADD R21, R21, 0x1, R53 ;  /* 0x0000000115157824 */ /* 0x000fe200078e0235 */
[----:B------:R-:W-:Y:S01]  /*73d0*/  IADD3 R53, R29, 0x8, RZ ;  /* 0x000000081d357810 */ /* 0x000fe20007ffe0ff */
[----:B------:R-:W-:-:S02]  /*73e0*/  IMAD R33, R26, R44, R37 ;  /* 0x0000002c1a217224 */ /* 0x000fc400078e0225 */
[----:B------:R-:W-:Y:S02]  /*73f0*/  IMAD R37, R26, R45, R37 ;  /* 0x0000002d1a257224 */ /* 0x000fe400078e0225 */
[C---:B------:R-:W-:Y:S01]  /*7400*/  IMAD R45, R47.reuse, UR5, R10 ;  /* 0x000000052f2d7c24 */ /* 0x040fe2000f8e020a */
[----:B------:R-:W3:Y:S01]  /*7410*/  S2UR UR5, SR_CgaCtaId ;  /* 0x00000000000579c3 */ /* 0x000ee20000008800 */
[----:B------:R-:W-:Y:S01]  /*7420*/  IMAD.WIDE.U32 R10, R47, UR4, R20 ;  /* 0x000000042f0a7c25 */ /* 0x000fe2000f8e0014 */
[----:B------:R-:W-:Y:S01]  /*7430*/  SHF.R.S32.HI R20, RZ, 0x1f, R33 ;  /* 0x0000001fff147819 */ /* 0x000fe20000011421 */
[----:B------:R-:W-:Y:S01]  /*7440*/  UMOV UR4, 0x400 ;  /* 0x0000040000047882 */ /* 0x000fe20000000000 */
[----:B------:R-:W-:Y:S01]  /*7450*/  SHF.R.S32.HI R21, RZ, 0x1f, R37 ;  /* 0x0000001fff157819 */ /* 0x000fe20000011425 */
[----:B------:R-:W-:Y:S02]  /*7460*/  IMAD.IADD R11, R11, 0x1, R45 ;  /* 0x000000010b0b7824 */ /* 0x000fe400078e022d */
[----:B------:R-:W-:-:S02]  /*7470*/  IMAD R20, R20, UR6, RZ ;  /* 0x0000000614147c24 */ /* 0x000fc4000f8e02ff */
[----:B------:R-:W-:Y:S02]  /*7480*/  IMAD R36, R21, UR8, RZ ;  /* 0x0000000815247c24 */ /* 0x000fe4000f8e02ff */
[C---:B------:R-:W-:Y:S01]  /*7490*/  IMAD R21, R33.reuse, UR7, R20 ;  /* 0x0000000721157c24 */ /* 0x040fe2000f8e0214 */
[----:B0-----:R-:W-:Y:S01]  /*74a0*/  SEL R20, R40, R39, P0 ;  /* 0x0000002728147207 */ /* 0x001fe20000000000 */
[----:B------:R-:W-:Y:S01]  /*74b0*/  IMAD.WIDE.U32 R34, R33, UR6, R34 ;  /* 0x0000000621227c25 */ /* 0x000fe2000f8e0022 */
[----:B------:R-:W-:-:S03]  /*74c0*/  ULDC.64 UR6, c[0x0][0xba8] ;  /* 0x0002ea0000067ab9 */ /* 0x000fc60000000a00 */
[C---:B------:R-:W-:Y:S02]  /*74d0*/  IMAD R33, R37.reuse, UR9, R36 ;  /* 0x0000000925217c24 */ /* 0x040fe4000f8e0224 */
[----:B------:R-:W-:Y:S01]  /*74e0*/  IMAD.WIDE.U32 R36, R37, UR8, R10 ;  /* 0x0000000825247c25 */ /* 0x000fe2000f8e000a */
[----:B------:R-:W-:Y:S01]  /*74f0*/  SEL R10, R39, R40, P0 ;  /* 0x00000028270a7207 */ /* 0x000fe20000000000 */
[----:B------:R-:W-:Y:S01]  /*7500*/  ULDC.64 UR8, c[0x0][0xb00] ;  /* 0x0002c00000087ab9 */ /* 0x000fe20000000a00 */
[C---:B------:R-:W-:Y:S01]  /*7510*/  LEA R40, P2, R34.reuse, UR6, 0x2 ;  /* 0x0000000622287c11 */ /* 0x040fe2000f8410ff */
[----:B------:R-:W-:Y:S01]  /*7520*/  IMAD.IADD R21, R35, 0x1, R21 ;  /* 0x0000000123157824 */ /* 0x000fe200078e0215 */
[----:B------:R-:W-:Y:S01]  /*7530*/  ULDC UR6, c[0x0][0xa88] ;  /* 0x0002a20000067ab9 */ /* 0x000fe20000000800 */
[----:B------:R-:W-:Y:S01]  /*7540*/  IMAD.IADD R11, R37, 0x1, R33 ;  /* 0x00000001250b7824 */ /* 0x000fe200078e0221 */
[----:B---3--:R-:W-:Y:S01]  /*7550*/  ULEA UR4, UR5, UR4, 0x18 ;  /* 0x0000000405047291 */ /* 0x008fe2000f8ec03f */
[----:B------:R-:W-:Y:S01]  /*7560*/  SHFL.IDX PT, R44, R40, 0x1, 0x1c1f ;  /* 0x003c1f00282c7f89 */ /* 0x000fe200000e0000 */
[----:B------:R-:W-:Y:S01]  /*7570*/  LEA.HI.X R33, R34, UR7, R21, 0x2, P2 ;  /* 0x0000000722217c11 */ /* 0x000fe200090f1415 */
[----:B------:R-:W-:Y:S01]  /*7580*/  IMAD R26, R26, UR6, RZ ;  /* 0x000000061a1a7c24 */ /* 0x000fe2000f8e02ff */
[----:B------:R-:W-:Y:S01]  /*7590*/  UIADD3 UR4, UR4, 0x12420, URZ ;  /* 0x0001242004047890 */ /* 0x000fe2000fffe03f */
[----:B------:R2:W-:Y:S01]  /*75a0*/  SHFL.IDX PT, R34, R40, RZ, 0x1c1f ;  /* 0x001c1fff28227589 */ /* 0x0005e200000e0000 */
[----:B------:R-:W-:-:S02]  /*75b0*/  LEA R50, P3, R36, UR8, 0x2 ;  /* 0x0000000824327c11 */ /* 0x000fc4000f8610ff */
[-C--:B------:R-:W-:Y:S01]  /*75c0*/  ISETP.GE.OR P2, PT, R29, R26.reuse, P1 ;  /* 0x0000001a1d00720c */ /* 0x080fe20000f46670 */
[----:B------:R-:W0:Y:S01]  /*75d0*/  SHFL.IDX PT, R35, R33, RZ, 0x1c1f ;  /* 0x001c1fff21237589 */ /* 0x000e2200000e0000 */
[-C--:B------:R-:W-:Y:S01]  /*75e0*/  ISETP.GE.OR P1, PT, R53, R26.reuse, P1 ;  /* 0x0000001a3500720c */ /* 0x080fe20000f26670 */
[----:B------:R-:W-:Y:S01]  /*75f0*/  UPRMT UR4, URZ, 0x654, UR4 ;  /* 0x000006543f047896 */ /* 0x000fe20008000004 */
[----:B------:R-:W-:Y:S01]  /*7600*/  LEA.HI.X R52, R36, UR9, R11, 0x2, P3 ;  /* 0x0000000924347c11 */ /* 0x000fe200098f140b */
[----:B------:R-:W3:Y:S01]  /*7610*/  SHFL.IDX PT, R45, R33, 0x1, 0x1c1f ;  /* 0x003c1f00212d7f89 */ /* 0x000ee200000e0000 */
[----:B------:R-:W-:Y:S02]  /*7620*/  ISETP.GE.AND P3, PT, R29, R26, PT ;  /* 0x0000001a1d00720c */ /* 0x000fe40003f66270 */
[----:B------:R-:W-:Y:S01]  /*7630*/  SEL R11, R38, R41, P0 ;  /* 0x00000029260b7207 */ /* 0x000fe20000000000 */
[----:B------:R4:W4:Y:S01]  /*7640*/  SHFL.IDX PT, R46, R50, RZ, 0x1c1f ;  /* 0x001c1fff322e7589 */ /* 0x00092200000e0000 */
[----:B------:R-:W-:-:S02]  /*7650*/  SEL R21, R41, R38, P0 ;  /* 0x0000002629157207 */ /* 0x000fc40000000000 */
[----:B------:R-:W-:Y:S01]  /*7660*/  SYNCS.ARRIVE.TRANS64.RED.A1T0 RZ, [UR4], RZ ;  /* 0x000000ffffff79a7 */ /* 0x000fe20008100404 */
[----:B------:R0:W4:Y:S01]  /*7670*/  SHFL.IDX PT, R47, R52, RZ, 0x1c1f ;  /* 0x001c1fff342f7589 */ /* 0x00012200000e0000 */
[----:B-1----:R-:W-:Y:S02]  /*7680*/  SEL R36, R42, R49, P0 ;  /* 0x000000312a247207 */ /* 0x002fe40000000000 */
[----:B------:R-:W-:Y:S01]  /*7690*/  SEL R38, R49, R42, P0 ;  /* 0x0000002a31267207 */ /* 0x000fe20000000000 */
[----:B------:R-:W-:Y:S01]  /*76a0*/  IMAD.SHL.U32 R49, R28, 0x2, RZ ;  /* 0x000000021c317824 */ /* 0x000fe200078e00ff */
[----:B------:R-:W-:Y:S02]  /*76b0*/  SEL R37, R32, R43, P0 ;  /* 0x0000002b20257207 */ /* 0x000fe40000000000 */
[----:B------:R-:W-:Y:S02]  /*76c0*/  SEL R39, R43, R32, P0 ;  /* 0x000000202b277207 */ /* 0x000fe40000000000 */
[----:B--2---:R-:W-:-:S02]  /*76d0*/  SEL R40, R31, R48, P0 ;  /* 0x000000301f287207 */ /* 0x004fc40000000000 */
[----:B------:R-:W-:Y:S01]  /*76e0*/  SEL R42, R48, R31, P0 ;  /* 0x0000001f302a7207 */ /* 0x000fe20000000000 */
[----:B0-----:R0:W-:Y:S01]  /*76f0*/  @!P2 ST.E desc[UR40][R34.64], R4 ;  /* 0x000000042200a985 */ /* 0x0011e2000c101928 */
[----:B------:R-:W-:Y:S02]  /*7700*/  SEL R41, R30, R51, P0 ;  /* 0x000000331e297207 */ /* 0x000fe40000000000 */
[----:B------:R-:W-:Y:S01]  /*7710*/  SEL R43, R51, R30, P0 ;  /* 0x0000001e332b7207 */ /* 0x000fe20000000000 */
        /* <DEDUP_REMOVED lines=9> */
[C---:B------:R-:W-:Y:S01]  /*77b0*/  IADD3 R34, R49.reuse, 0x30, RZ ;  /* 0x0000003031227810 */ /* 0x040fe20007ffe0ff */
[----:B------:R-:W-:Y:S01]  /*77c0*/  VIADD R35, R49, 0x38 ;  /* 0x0000003831237836 */ /* 0x000fe20000000000 */
[----:B------:R-:W-:Y:S02]  /*77d0*/  ISETP.GE.AND P3, PT, R32, UR4, PT ;  /* 0x0000000420007c0c */ /* 0x000fe4000bf66270 */
[----:B------:R-:W-:-:S02]  /*77e0*/  ISETP.GE.AND P4, PT, R33, UR4, PT ;  /* 0x0000000421007c0c */ /* 0x000fc4000bf86270 */
[----:B------:R-:W-:Y:S02]  /*77f0*/  ISETP.GE.AND P5, PT, R34, UR4, PT ;  /* 0x0000000422007c0c */ /* 0x000fe4000bfa6270 */
[----:B------:R-:W-:Y:S01]  /*7800*/  ISETP.GE.AND P6, PT, R35, UR4, PT ;  /* 0x0000000423007c0c */ /* 0x000fe2000bfc6270 */
[----:B----4-:R-:W-:Y:S02]  /*7810*/  @!P1 IMAD.WIDE R28, R49, 0x4, R46 ;  /* 0x00000004311c9825 */ /* 0x010fe400078e022e */
[----:B------:R-:W-:-:S03]  /*7820*/  @!P2 LEA.HI R3, R3, R3, RZ, 0x1 ;  /* 0x000000030303a211 */ /* 0x000fc600078f08ff */
[----:B------:R0:W-:Y:S01]  /*7830*/  @!P1 ST.E.64 desc[UR40][R28.64], R6 ;  /* 0x000000061c009985 */ /* 0x0001e2000c101b28 */
[----:B------:R-:W-:Y:S02]  /*7840*/  @!P2 LOP3.LUT R3, R3, 0xfffffffe, RZ, 0xc0, !PT ;  /* 0xfffffffe0303a812 */ /* 0x000fe400078ec0ff */
[----:B------:R-:W-:Y:S02]  /*7850*/  ISETP.GE.AND P1, PT, R4, UR4, PT ;  /* 0x0000000404007c0c */ /* 0x000fe4000bf26270 */
[----:B------:R-:W-:Y:S01]  /*7860*/  @!P3 LEA.HI R32, R32, R32, RZ, 0x1 ;  /* 0x000000202020b211 */ /* 0x000fe200078f08ff */
[----:B------:R-:W-:Y:S01]  /*7870*/  @!P2 IMAD.WIDE R30, R3, 0x4, R46 ;  /* 0x00000004031ea825 */ /* 0x000fe200078e022e */
[----:B------:R-:W-:Y:S02]  /*7880*/  @!P4 LEA.HI R33, R33, R33, RZ, 0x1 ;  /* 0x000000212121c211 */ /* 0x000fe400078f08ff */
[----:B------:R-:W-:Y:S01]  /*7890*/  @!P5 LEA.HI R34, R34, R34, RZ, 0x1 ;  /* 0x000000222222d211 */ /* 0x000fe200078f08ff */
[----:B------:R-:W-:Y:S01]  /*78a0*/  VIADD R3, R49, 0x18 ;  /* 0x0000001831037836 */ /* 0x000fe20000000000 */
[----:B------:R1:W-:Y:S01]  /*78b0*/  @!P2 ST.E.64 desc[UR40][R30.64], R8 ;  /* 0x000000081e00a985 */ /* 0x0003e2000c101b28 */
[----:B------:R-:W-:-:S02]  /*78c0*/  @!P6 LEA.HI R35, R35, R35, RZ, 0x1 ;  /* 0x000000232323e211 */ /* 0x000fc400078f08ff */
[----:B0-----:R-:W-:Y:S02]  /*78d0*/  @!P3 LOP3.LUT R29, R32, 0xfffffffe, RZ, 0xc0, !PT ;  /* 0xfffffffe201db812 */ /* 0x001fe400078ec0ff */
[----:B------:R-:W-:Y:S02]  /*78e0*/  ISETP.GE.AND P2, PT, R3, UR4, PT ;  /* 0x0000000403007c0c */ /* 0x000fe4000bf46270 */
[----:B------:R-:W-:Y:S01]  /*78f0*/  @!P1 LEA.HI R4, R4, R4, RZ, 0x1 ;  /* 0x0000000404049211 */ /* 0x000fe200078f08ff */
[----:B------:R-:W-:Y:S01]  /*7900*/  @!P3 IMAD.WIDE R28, R29, 0x4, R46 ;  /* 0x000000041d1cb825 */ /* 0x000fe200078e022e */
[----:B------:R-:W-:Y:S02]  /*7910*/  @!P6 LOP3.LUT R35, R35, 0xfffffffe, RZ, 0xc0, !PT ;  /* 0xfffffffe2323e812 */ /* 0x000fe400078ec0ff */
[----:B------:R-:W-:Y:S02]  /*7920*/  @!P1 LOP3.LUT R7, R4, 0xfffffffe, RZ, 0xc0, !PT ;  /* 0xfffffffe04079812 */ /* 0x000fe400078ec0ff */
[----:B-1----:R-:W-:-:S02]  /*7930*/  @!P4 LOP3.LUT R31, R33, 0xfffffffe, RZ, 0xc0, !PT ;  /* 0xfffffffe211fc812 */ /* 0x002fc400078ec0ff */
[----:B------:R-:W-:Y:S01]  /*7940*/  @!P5 LOP3.LUT R33, R34, 0xfffffffe, RZ, 0xc0, !PT ;  /* 0xfffffffe2221d812 */ /* 0x000fe200078ec0ff */
[--C-:B------:R-:W-:Y:S02]  /*7950*/  @!P1 IMAD.WIDE R6, R7, 0x4, R46.reuse ;  /* 0x0000000407069825 */ /* 0x100fe400078e022e */
[----:B------:R-:W-:Y:S02]  /*7960*/  @!P2 LEA.HI R3, R3, R3, RZ, 0x1 ;  /* 0x000000030303a211 */ /* 0x000fe400078f08ff */
[--C-:B------:R-:W-:Y:S02]  /*7970*/  @!P4 IMAD.WIDE R30, R31, 0x4, R46.reuse ;  /* 0x000000041f1ec825 */ /* 0x100fe400078e022e */
[----:B------:R-:W-:Y:S01]  /*7980*/  @!P2 LOP3.LUT R3, R3, 0xfffffffe, RZ, 0xc0, !PT ;  /* 0xfffffffe0303a812 */ /* 0x000fe200078ec0ff */
[----:B------:R1:W-:Y:S01]  /*7990*/  @!P1 ST.E.64 desc[UR40][R6.64], R10 ;  /* 0x0000000a06009985 */ /* 0x0003e2000c101b28 */
[----:B------:R-:W-:-:S04]  /*79a0*/  @!P5 IMAD.WIDE R32, R33, 0x4, R46 ;  /* 0x000000042120d825 */ /* 0x000fc800078e022e */
[----:B------:R-:W-:-:S04]  /*79b0*/  @!P2 IMAD.WIDE R8, R3, 0x4, R46 ;  /* 0x000000040308a825 */ /* 0x000fc800078e022e */
[----:B------:R-:W-:Y:S01]  /*79c0*/  @!P6 IMAD.WIDE R34, R35, 0x4, R46 ;  /* 0x000000042322e825 */ /* 0x000fe200078e022e */
[----:B------:R1:W-:Y:S04]  /*79d0*/  @!P2 ST.E.64 desc[UR40][R8.64], R20 ;  /* 0x000000140800a985 */ /* 0x0003e8000c101b28 */
[----:B------:R1:W-:Y:S04]  /*79e0*/  @!P3 ST.E.64 desc[UR40][R28.64], R36 ;  /* 0x000000241c00b985 */ /* 0x0003e8000c101b28 */
[----:B------:R1:W-:Y:S04]  /*79f0*/  @!P4 ST.E.64 desc[UR40][R30.64], R38 ;  /* 0x000000261e00c985 */ /* 0x0003e8000c101b28 */
[----:B------:R1:W-:Y:S04]  /*7a00*/  @!P5 ST.E.64 desc[UR40][R32.64], R40 ;  /* 0x000000282000d985 */ /* 0x0003e8000c101b28 */
[----:B------:R1:W-:Y:S02]  /*7a10*/  @!P6 ST.E.64 desc[UR40][R34.64], R42 ;  /* 0x0000002a2200e985 */ /* 0x0003e4000c101b28 */
.L_x_13586:
[----:B------:R-:W-:Y:S05]  /*7a20*/  BSYNC B0 ;  /* 0x0000000000007941 */ /* 0x000fea0003800000 */
.L_x_13585:
[----:B------:R-:W-:Y:S01]  /*7a30*/  ISETP.GE.AND P1, PT, R53, R26, PT ;  /* 0x0000001a3500720c */ /* 0x000fe20003f26270 */
[----:B-1----:R1:W2:Y:S01]  /*7a40*/  SHFL.IDX PT, R29, R52, 0x1, 0x1c1f ;  /* 0x003c1f00341d7f89 */ /* 0x0022a200000e0000 */
        /* <DEDUP_REMOVED lines=17> */
[----:B-123--:R-:W-:Y:S06]  /*7b60*/  @P1 BRA `(.L_x_13557) ;  /* 0x0000004c00a41947 */ /* 0x00efec0003800000 */
[C---:B------:R-:W-:Y:S01]  /*7b70*/  VIADD R0, R49.reuse, 0x8 ;  /* 0x0000000831007836 */ /* 0x040fe20000000000 */
[----:B------:R-:W-:Y:S01]  /*7b80*/  ULDC UR4, c[0x0][0xac8] ;  /* 0x0002b20000047ab9 */ /* 0x000fe20000000800 */
[C---:B------:R-:W-:Y:S01]  /*7b90*/  VIADD R6, R49.reuse, 0x18 ;  /* 0x0000001831067836 */ /* 0x040fe20000000000 */
[C---:B------:R-:W-:Y:S01]  /*7ba0*/  IADD3 R27, R49.reuse, 0x30, RZ ;  /* 0x00000030311b7810 */ /* 0x040fe20007ffe0ff */
[C---:B------:R-:W-:Y:S01]  /*7bb0*/  VIADD R2, R49.reuse, 0x10 ;  /* 0x0000001031027836 */ /* 0x040fe20000000000 */
[----:B------:R-:W-:Y:S01]  /*7bc0*/  ISETP.GE.AND P1, PT, R0, UR4, PT ;  /* 0x0000000400007c0c */ /* 0x000fe2000bf26270 */
[C---:B------:R-:W-:Y:S01]  /*7bd0*/  VIADD R8, R49.reuse, 0x20 ;  /* 0x0000002031087836 */ /* 0x040fe20000000000 */
[----:B------:R-:W-:Y:S01]  /*7be0*/  ISETP.GE.AND P3, PT, R6, UR4, PT ;  /* 0x0000000406007c0c */ /* 0x000fe2000bf66270 */
[C---:B------:R-:W-:Y:S01]  /*7bf0*/  VIADD R26, R49.reuse, 0x28 ;  /* 0x00000028311a7836 */ /* 0x040fe20000000000 */
[----:B------:R-:W-:Y:S02]  /*7c00*/  ISETP.GE.AND P2, PT, R2, UR4, PT ;  /* 0x0000000402007c0c */ /* 0x000fe4000bf46270 */
[----:B------:R-:W-:-:S02]  /*7c10*/  ISETP.GE.AND P0, PT, R49, UR4, PT ;  /* 0x0000000431007c0c */ /* 0x000fc4000bf06270 */
[----:B------:R-:W-:Y:S02]  /*7c20*/  ISETP.GE.AND P4, PT, R8, UR4, PT ;  /* 0x0000000408007c0c */ /* 0x000fe4000bf86270 */
[----:B------:R-:W-:Y:S02]  /*7c30*/  ISETP.GE.AND P5, PT, R26, UR4, PT ;  /* 0x000000041a007c0c */ /* 0x000fe4000bfa6270 */
[----:B------:R-:W-:Y:S02]  /*7c40*/  ISETP.GE.AND P6, PT, R27, UR4, PT ;  /* 0x000000041b007c0c */ /* 0x000fe4000bfc6270 */
[----:B------:R-:W-:-:S03]  /*7c50*/  @!P1 LEA.HI R0, R0, R0, RZ, 0x1 ;  /* 0x0000000000009211 */ /* 0x000fc600078f08ff */
[----:B0-----:R-:W-:Y:S02]  /*7c60*/  @!P2 LEA.HI R4, R2, R2, RZ, 0x1 ;  /* 0x000000020204a211 */ /* 0x001fe400078f08ff */
[----:B------:R-:W-:Y:S01]  /*7c70*/  @!P1 LOP3.LUT R5, R0, 0xfffffffe, RZ, 0xc0, !PT ;  /* 0xfffffffe00059812 */ /* 0x000fe200078ec0ff */
[C---:B------:R-:W-:Y:S01]  /*7c80*/  @!P0 IMAD.WIDE R2, R49.reuse, 0x4, R28 ;  /* 0x0000000431028825 */ /* 0x040fe200078e021c */
[----:B------:R-:W-:Y:S02]  /*7c90*/  @!P3 LEA.HI R0, R6, R6, RZ, 0x1 ;  /* 0x000000060600b211 */ /* 0x000fe400078f08ff */
[----:B------:R-:W-:Y:S01]  /*7ca0*/  @!P4 LEA.HI R8, R8, R8, RZ, 0x1 ;  /* 0x000000080808c211 */ /* 0x000fe200078f08ff */
[----:B------:R-:W-:Y:S01]  /*7cb0*/  VIADD R49, R49, 0x38 ;  /* 0x0000003831317836 */ /* 0x000fe20000000000 */
[----:B------:R-:W-:Y:S01]  /*7cc0*/  @!P3 LOP3.LUT R9, R0, 0xfffffffe, RZ, 0xc0, !PT ;  /* 0xfffffffe0009b812 */ /* 0x000fe200078ec0ff */
[----:B------:R0:W-:Y:S01]  /*7cd0*/  @!P0 ST.E.64 desc[UR40][R2.64], R10 ;  /* 0x0000000a02008985 */ /* 0x0001e2000c101b28 */
[----:B------:R-:W-:-:S02]  /*7ce0*/  @!P5 LEA.HI R26, R26, R26, RZ, 0x1 ;  /* 0x0000001a1a1ad211 */ /* 0x000fc400078f08ff */
[----:B------:R-:W-:Y:S01]  /*7cf0*/  @!P2 LOP3.LUT R7, R4, 0xfffffffe, RZ, 0xc0, !PT ;  /* 0xfffffffe0407a812 */ /* 0x000fe200078ec0ff */
[--C-:B------:R-:W-:Y:S01]  /*7d00*/  @!P1 IMAD.WIDE R4, R5, 0x4, R28.reuse ;  /* 0x0000000405049825 */ /* 0x100fe200078e021c */
[----:B------:R-:W-:Y:S02]  /*7d10*/  @!P6 LEA.HI R0, R27, R27, RZ, 0x1 ;  /* 0x0000001b1b00e211 */ /* 0x000fe400078f08ff */
[----:B------:R-:W-:Y:S01]  /*7d20*/  @!P4 LOP3.LUT R27, R8, 0xfffffffe, RZ, 0xc0, !PT ;  /* 0xfffffffe081bc812 */ /* 0x000fe200078ec0ff */
[--C-:B------:R-:W-:Y:S01]  /*7d30*/  @!P2 IMAD.WIDE R6, R7, 0x4, R28.reuse ;  /* 0x000000040706a825 */ /* 0x100fe200078e021c */
[----:B------:R-:W-:Y:S01]  /*7d40*/  @!P6 LOP3.LUT R31, R0, 0xfffffffe, RZ, 0xc0, !PT ;  /* 0xfffffffe001fe812 */ /* 0x000fe200078ec0ff */
[----:B------:R1:W-:Y:S01]  /*7d50*/  @!P1 ST.E.64 desc[UR40][R4.64], R20 ;  /* 0x0000001404009985 */ /* 0x0003e2000c101b28 */
[----:B------:R-:W-:Y:S01]  /*7d60*/  ISETP.GE.AND P0, PT, R49, UR4, PT ;  /* 0x0000000431007c0c */ /* 0x000fe2000bf06270 */
[--C-:B------:R-:W-:Y:S01]  /*7d70*/  @!P3 IMAD.WIDE R8, R9, 0x4, R28.reuse ;  /* 0x000000040908b825 */ /* 0x100fe200078e021c */
[----:B0-----:R-:W-:Y:S01]  /*7d80*/  @!P5 LOP3.LUT R11, R26, 0xfffffffe, RZ, 0xc0, !PT ;  /* 0xfffffffe1a0bd812 */ /* 0x001fe200078ec0ff */
[----:B------:R0:W-:Y:S02]  /*7d90*/  @!P2 ST.E.64 desc[UR40][R6.64], R24 ;  /* 0x000000180600a985 */ /* 0x0001e4000c101b28 */
[----:B------:R-:W-:-:S02]  /*7da0*/  @!P4 IMAD.WIDE R2, R27, 0x4, R28 ;  /* 0x000000041b02c825 */ /* 0x000fc400078e021c */
[----:B------:R0:W-:Y:S04]  /*7db0*/  @!P3 ST.E.64 desc[UR40][R8.64], R14 ;  /* 0x0000000e0800b985 */ /* 0x0001e8000c101b28 */
[----:B------:R0:W-:Y:S01]  /*7dc0*/  @!P4 ST.E.64 desc[UR40][R2.64], R22 ;  /* 0x000000160200c985 */ /* 0x0001e2000c101b28 */
[----:B-1----:R-:W-:-:S04]  /*7dd0*/  @!P5 IMAD.WIDE R4, R11, 0x4, R28 ;  /* 0x000000040b04d825 */ /* 0x002fc800078e021c */
[----:B------:R-:W-:Y:S01]  /*7de0*/  @!P6 IMAD.WIDE R10, R31, 0x4, R28 ;  /* 0x000000041f0ae825 */ /* 0x000fe200078e021c */
[----:B------:R0:W-:Y:S04]  /*7df0*/  @!P5 ST.E.64 desc[UR40][R4.64], R12 ;  /* 0x0000000c0400d985 */ /* 0x0001e8000c101b28 */
[----:B------:R0:W-:Y:S01]  /*7e00*/  @!P6 ST.E.64 desc[UR40][R10.64], R18 ;  /* 0x000000120a00e985 */ /* 0x0001e2000c101b28 */
[----:B------:R-:W-:Y:S05]  /*7e10*/  @P0 BRA `(.L_x_13557) ;  /* 0x0000004800f80947 */ /* 0x000fea0003800000 */
[----:B------:R-:W-:-:S04]  /*7e20*/  LEA.HI R49, R49, R49, RZ, 0x1 ;  /* 0x0000003131317211 */ /* 0x000fc800078f08ff */
[----:B0-----:R-:W-:-:S05]  /*7e30*/  LOP3.LUT R3, R49, 0xfffffffe, RZ, 0xc0, !PT ;  /* 0xfffffffe31037812 */ /* 0x001fca00078ec0ff */
[----:B------:R-:W-:-:S05]  /*7e40*/  IMAD.WIDE R2, R3, 0x4, R28 ;  /* 0x0000000403027825 */ /* 0x000fca00078e021c */
[----:B------:R0:W-:Y:S01]  /*7e50*/  ST.E.64 desc[UR40][R2.64], R16 ;  /* 0x0000001002007985 */ /* 0x0001e2000c101b28 */
[----:B------:R-:W-:Y:S05]  /*7e60*/  BRA `(.L_x_13557) ;  /* 0x0000004800e47947 */ /* 0x000fea0003800000 */
.L_x_13584:
        /* <DEDUP_REMOVED lines=26> */
[----:B------:R-:W-:-:S05]  /*8010*/  MOV R3, UR6 ;  /* 0x0000000600037c02 */ /* 0x000fca0008000f00 */
        /* <DEDUP_REMOVED lines=31> */
.L_x_13555:
        /* <DEDUP_REMOVED lines=18> */
.L_x_13587:
[----:B------:R-:W-:Y:S01]  /*8330*/  ULDC UR7, c[0x0][0xc50] ;  /* 0x0003140000077ab9 */ /* 0x000fe20000000800 */
[----:B------:R-:W-:Y:S01]  /*8340*/  UMOV UR39, UR6 ;  /* 0x0000000600277c82 */ /* 0x000fe20008000000 */
[----:B------:R-:W-:-:S11]  /*8350*/  UISETP.NE.AND UP0, UPT, UR7, 0x1, UPT ;  /* 0x000000010700788c */ /* 0x000fd6000bf05270 */
[----:B------:R-:W-:Y:S01]  /*8360*/  @UP0 ULDC UR4, c[0x0][0xc54] ;  /* 0x0003150000040ab9 */ /* 0x000fe20000000800 */
[----:B------:R-:W-:Y:S01]  /*8370*/  @UP0 ULDC UR8, c[0x0][0xc58] ;  /* 0x0003160000080ab9 */ /* 0x000fe20000000800 */
[----:B------:R-:W-:-:S04]  /*8380*/  UIMAD.WIDE.U32 UR4, UR6, UR4, URZ ;  /* 0x00000004060472a5 */ /* 0x000fc8000f8e003f */
[----:B------:R-:W-:-:S12]  /*8390*/  @UP0 USHF.R.U32.HI UR39, URZ, UR8, UR5 ;  /* 0x000000083f270299 */ /* 0x000fd80008011605 */
.L_x_13588:
[----:B------:R-:W-:Y:S01]  /*83a0*/  ISETP.GE.AND P0, PT, R19, RZ, PT ;  /* 0x000000ff1300720c */ /* 0x000fe20003f06270 */
[----:B------:R-:W-:Y:S01]  /*83b0*/  UIADD3 UR4, -UR39, URZ, URZ ;  /* 0x0000003f27047290 */ /* 0x000fe2000fffe13f */
[----:B------:R-:W-:Y:S01]  /*83c0*/  IMAD.MOV.U32 R0, RZ, RZ, 0x1 ;  /* 0x00000001ff007424 */ /* 0x000fe200078e00ff */
[----:B------:R-:W-:Y:S01]  /*83d0*/  MOV R2, RZ ;  /* 0x000000ff00027202 */ /* 0x000fe20000000f00 */
[----:B------:R-:W-:Y:S01]  /*83e0*/  IMAD.MOV.U32 R3, RZ, RZ, 0x1 ;  /* 0x00000001ff037424 */ /* 0x000fe200078e00ff */
[----:B------:R-:W-:-:S08]  /*83f0*/  UIMAD UR6, UR7, UR4, UR6 ;  /* 0x00000004070672a4 */ /* 0x000fd0000f8e0206 */
        /* <DEDUP_REMOVED lines=58> */
.L_x_13590:
[----:B------:R-:W-:Y:S02]  /*87a0*/  UIMAD UR47, UR45, UR38, URZ ;  /* 0x000000262d2f72a4 */ /* 0x000fe4000f8e023f */
[----:B------:R-:W-:-:S04]  /*87b0*/  IMAD.U32 R3, RZ, RZ, UR38 ;  /* 0x00000026ff037e24 */ /* 0x000fc8000f8e00ff */
[----:B------:R-:W-:-:S05]  /*87c0*/  IMAD.U32 R2, RZ, RZ, UR47 ;  /* 0x0000002fff027e24 */ /* 0x000fca000f8e00ff */
[----:B------:R-:W-:Y:S01]  /*87d0*/  VIADDMNMX R2, R2, R3, UR42, PT ;  /* 0x0000002a02027e46 */ /* 0x000fe2000b800103 */
[----:B------:R-:W-:-:S03]  /*87e0*/  IMAD.MOV.U32 R3, RZ, RZ, 0x1 ;  /* 0x00000001ff037424 */ /* 0x000fc600078e00ff */
[----:B------:R-:W-:Y:S02]  /*87f0*/  R2UR UR48, R2 ;  /* 0x00000000023072ca */ /* 0x000fe400000e0000 */
[----:B------:R-:W-:-:S11]  /*8800*/  MOV R2, RZ ;  /* 0x000000ff00027202 */ /* 0x000fd60000000f00 */
        /* <DEDUP_REMOVED lines=27> */
.L_x_13591:
        /* <DEDUP_REMOVED lines=20> */
.L_x_13592:
[----:B------:R-:W-:-:S05]  /*8b00*/  MOV R28, UR43 ;  /* 0x0000002b001c7c02 */ /* 0x000fca0008000f00 */
        /* <DEDUP_REMOVED lines=19> */
.L_x_13593:
        /* <DEDUP_REMOVED lines=18> */
.L_x_13594:
[----:B------:R-:W0:Y:S01]  /*8d60*/  LDC.64 R2, c[0x0][0x9f8] ;  /* 0x00027e00ff027b82 */ /* 0x000e220000000a00 */
[----:B------:R-:W-:Y:S01]  /*8d70*/  IMAD.MOV.U32 R20, RZ, RZ, R19 ;  /* 0x000000ffff147224 */ /* 0x000fe200078e0013 */
[----:B0-----:R-:W-:-:S04]  /*8d80*/  ISETP.NE.U32.AND P0, PT, R2, RZ, PT ;  /* 0x000000ff0200720c */ /* 0x001fc80003f05070 */
[----:B------:R-:W-:-:S13]  /*8d90*/  ISETP.NE.AND.EX P0, PT, R3, RZ, PT, P0 ;  /* 0x000000ff0300720c */ /* 0x000fda0003f05300 */
[----:B------:R-:W0:Y:S02]  /*8da0*/  @P0 LDC.64 R2, c[0x0][0x9f8] ;  /* 0x00027e00ff020b82 */ /* 0x000e240000000a00 */
[----:B0-----:R-:W-:-:S06]  /*8db0*/  @P0 IMAD.WIDE R2, R19, 0x4, R2 ;  /* 0x0000000413020825 */ /* 0x001fcc00078e0202 */
[----:B------:R-:W0:Y:S01]  /*8dc0*/  LDC R19, c[0x0][0x430] ;  /* 0x00010c00ff137b82 */ /* 0x000e220000000800 */
[----:B------:R-:W2:Y:S01]  /*8dd0*/  @P0 LDG.E R20, desc[UR40][R2.64] ;  /* 0x0000002802140981 */ /* 0x000ea2000c1e1900 */
[----:B------:R-:W-:Y:S01]  /*8de0*/  UMOV UR4, 0xffffffff ;  /* 0xffffffff00047882 */ /* 0x000fe20000000000 */
[C---:B------:R-:W-:Y:S02]  /*8df0*/  LOP3.LUT R18, R17.reuse, 0x7f, RZ, 0xc0, !PT ;  /* 0x0000007f11127812 */ /* 0x040fe400078ec0ff */
[----:B------:R-:W-:Y:S02]  /*8e00*/  LOP3.LUT R0, R0, 0xfffffff7, RZ, 0xc0, !PT ;  /* 0xfffffff700007812 */ /* 0x000fe400078ec0ff */
[----:B------:R-:W-:Y:S02]  /*8e10*/  SHF.L.U32 R10, R17, 0x5, RZ ;  /* 0x00000005110a7819 */ /* 0x000fe400000006ff */
[----:B------:R-:W-:Y:S02]  /*8e20*/  SHF.R.U32.HI R29, RZ, 0x2, R18 ;  /* 0x00000002ff1d7819 */ /* 0x000fe40000011612 */
[----:B0-----:R-:W-:-:S13]  /*8e30*/  ISETP.NE.AND P2, PT, R19, 0x1, PT ;  /* 0x000000011300780c */ /* 0x001fda0003f45270 */
[----:B------:R-:W-:Y:S01]  /*8e40*/  @P2 LOP3.LUT R0, R0, 0x8, RZ, 0xfc, !PT ;  /* 0x0000000800002812 */ /* 0x000fe200078efcff */
[----:B--2---:R0:W-:Y:S01]  /*8e50*/  STL [R1+0x8], R20 ;  /* 0x0000081401007387 */ /* 0x0041e20000100800 */
[----:B------:R-:W-:Y:S05]  /*8e60*/  BRA.DIV UR4, `(.L_x_13595) ;  /* 0x0000003e04647947 */ /* 0x000fea000b800000 */
.L_x_13647:
[----:B------:R-:W-:Y:S01]  /*8e70*/  UMOV UR4, 0xa0 ;  /* 0x000000a000047882 */ /* 0x000fe20000000000 */
[----:B------:R-:W-:Y:S01]  /*8e80*/  LOP3.LUT R26, R29, 0x60, R10, 0xf8, !PT ;  /* 0x000000601d1a7812 */ /* 0x000fe200078ef80a */
[----:B------:R-:W-:Y:S01]  /*8e90*/  UIMAD UR4, UR48, UR4, -0xa0 ;  /* 0xffffff60300474a4 */ /* 0x000fe2000f8e0204 */
[----:B------:R-:W1:Y:S01]  /*8ea0*/  @P2 LDC R2, c[0x0][0x434] ;  /* 0x00010d00ff022b82 */ /* 0x000e620000000800 */
[----:B------:R-:W-:Y:S01]  /*8eb0*/  SHF.R.S32.HI R21, RZ, 0x1f, R20 ;  /* 0x0000001fff157819 */ /* 0x000fe20000011414 */
[----:B------:R-:W-:Y:S01]  /*8ec0*/  IMAD.MOV.U32 R4, RZ, RZ, RZ ;  /* 0x000000ffff047224 */ /* 0x000fe200078e00ff */
[C---:B------:R-:W-:Y:S02]  /*8ed0*/  LOP3.LUT R14, R26.reuse, 0x80, RZ, 0xfc, !PT ;  /* 0x000000801a0e7812 */ /* 0x040fe400078efcff */
[----:B------:R-:W-:-:S03]  /*8ee0*/  VIADD R5, R26, UR4 ;  /* 0x000000041a057c36 */ /* 0x000fc60008000000 */
[----:B------:R-:W2:Y:S08]  /*8ef0*/  @P2 LDC R3, c[0x0][0x438] ;  /* 0x00010e00ff032b82 */ /* 0x000eb00000000800 */
[----:B------:R-:W3:Y:S01]  /*8f00*/  @P2 LDC R13, c[0x0][0x434] ;  /* 0x00010d00ff0d2b82 */ /* 0x000ee20000000800 */
[C---:B------:R-:W-:Y:S01]  /*8f10*/  ISETP.GE.AND P1, PT, R5.reuse, UR36, PT ;  /* 0x0000002405007c0c */ /* 0x040fe2000bf26270 */
[----:B-----5:R-:W-:-:S06]  /*8f20*/  IMAD.IADD R5, R5, 0x1, R16 ;  /* 0x0000000105057824 */ /* 0x020fcc00078e0210 */
[----:B------:R-:W4:Y:S01]  /*8f30*/  @P2 LDC R15, c[0x0][0x438] ;  /* 0x00010e00ff0f2b82 */ /* 0x000f220000000800 */
[----:B-1----:R-:W-:-:S04]  /*8f40*/  @P2 IMAD.HI.U32 R2, R5, R2, RZ ;  /* 0x0000000205022227 */ /* 0x002fc800078e00ff */
[----:B------:R-:W-:Y:S01]  /*8f50*/  IMAD.SHL.U32 R22, R17, 0x40, RZ ;  /* 0x0000004011167824 */ /* 0x000fe200078e00ff */
[----:B------:R-:W-:Y:S01]  /*8f60*/  LOP3.LUT R0, R0, 0xfffffffd, RZ, 0xc0, !PT ;  /* 0xfffffffd00007812 */ /* 0x000fe200078ec0ff */
[----:B------:R-:W-:Y:S01]  /*8f70*/  IMAD.MOV.U32 R11, RZ, RZ, R5 ;  /* 0x000000ffff0b7224 */ /* 0x000fe200078e0005 */
[----:B------:R-:W1:Y:S01]  /*8f80*/  @!P1 LDC.64 R8, c[0x0][0x428] ;  /* 0x00010a00ff089b82 */ /* 0x000e620000000a00 */
[----:B--2---:R-:W-:Y:S01]  /*8f90*/  @P2 SHF.R.U32.HI R11, RZ, R3, R2 ;  /* 0x00000003ff0b2219 */ /* 0x004fe20000011602 */
[----:B------:R2:W-:Y:S03]  /*8fa0*/  STL [R1+0x18], R21 ;  /* 0x0000181501007387 */ /* 0x0005e60000100800 */
[----:B------:R-:W-:Y:S01]  /*8fb0*/  @!P1 SHF.R.S32.HI R3, RZ, 0x1f, R11 ;  /* 0x0000001fff039819 */ /* 0x000fe2000001140b */
[----:B------:R2:W-:Y:S02]  /*8fc0*/  STL [R1+0x1c], R14 ;  /* 0x00001c0e01007387 */ /* 0x0005e40000100800 */
[----:B------:R-:W0:Y:S01]  /*8fd0*/  @!P1 LDC.64 R6, c[0x0][0x418] ;  /* 0x00010600ff069b82 */ /* 0x000e220000000a00 */
[----:B-1----:R-:W-:-:S04]  /*8fe0*/  @!P1 IMAD R2, R21, R8, RZ ;  /* 0x0000000815029224 */ /* 0x002fc800078e02ff */
[----:B------:R-:W-:Y:S02]  /*8ff0*/  @!P1 IMAD R9, R20, R9, R2 ;  /* 0x0000000914099224 */ /* 0x000fe400078e0202 */
[----:B------:R-:W-:-:S04]  /*9000*/  @!P1 IMAD.MOV.U32 R2, RZ, RZ, R11 ;  /* 0x000000ffff029224 */ /* 0x000fc800078e000b */
[----:B------:R-:W-:-:S04]  /*9010*/  @!P1 IMAD.WIDE.U32 R2, R20, R8, R2 ;  /* 0x0000000814029225 */ /* 0x000fc800078e0002 */
[----:B------:R-:W-:Y:S01]  /*9020*/  @!P1 IMAD.IADD R3, R3, 0x1, R9 ;  /* 0x0000000103039824 */ /* 0x000fe200078e0209 */
[----:B0-----:R-:W-:-:S04]  /*9030*/  @!P1 LEA R6, P0, R2, R6, 0x2 ;  /* 0x0000000602069211 */ /* 0x001fc800078010ff */
[----:B------:R-:W-:Y:S01]  /*9040*/  @!P1 LEA.HI.X R7, R2, R7, R3, 0x2, P0 ;  /* 0x0000000702079211 */ /* 0x000fe200000f1403 */
[----:B------:R-:W-:-:S04]  /*9050*/  VIADD R3, R14, UR4 ;  /* 0x000000040e037c36 */ /* 0x000fc80008000000 */
[----:B------:R0:W5:Y:S01]  /*9060*/  @!P1 LDG.E R4, desc[UR40][R6.64] ;  /* 0x0000002806049981 */ /* 0x000162000c1e1900 */
[C---:B------:R-:W-:Y:S02]  /*9070*/  ISETP.GE.AND P0, PT, R3.reuse, UR36, PT ;  /* 0x0000002403007c0c */ /* 0x040fe4000bf06270 */
[----:B------:R-:W-:Y:S02]  /*9080*/  IADD3 R12, R3, R16, RZ ;  /* 0x00000010030c7210 */ /* 0x000fe40007ffe0ff */
[----:B------:R-:W-:-:S03]  /*9090*/  ISETP.GT.U32.OR P0, PT, R14, 0x9f, P0 ;  /* 0x0000009f0e00780c */ /* 0x000fc60000704470 */
[----:B---3--:R-:W-:-:S04]  /*90a0*/  @P2 IMAD.HI.U32 R2, R12, R13, RZ ;  /* 0x0000000d0c022227 */ /* 0x008fc800078e00ff */
[----:B------:R-:W-:Y:S01]  /*90b0*/  IMAD.MOV.U32 R13, RZ, RZ, R12 ;  /* 0x000000ffff0d7224 */ /* 0x000fe200078e000c */
[----:B----4-:R-:W-:-:S05]  /*90c0*/  @P2 SHF.R.U32.HI R13, RZ, R15, R2 ;  /* 0x0000000fff0d2219 */ /* 0x010fca0000011602 */
[----:B------:R-:W1:Y:S01]  /*90d0*/  @!P0 LDC.64 R8, c[0x0][0x428] ;  /* 0x00010a00ff088b82 */ /* 0x000e620000000a00 */
[----:B------:R-:W-:Y:S01]  /*90e0*/  @!P0 SHF.R.S32.HI R3, RZ, 0x1f, R13 ;  /* 0x0000001fff038819 */ /* 0x000fe2000001140d */
[----:B-1----:R-:W-:-:S04]  /*90f0*/  @!P0 IMAD R2, R21, R8, RZ ;  /* 0x0000000815028224 */ /* 0x002fc800078e02ff */
[----:B0-----:R-:W-:Y:S02]  /*9100*/  @!P0 IMAD R6, R20, R9, R2 ;  /* 0x0000000914068224 */ /* 0x001fe400078e0202 */
[----:B------:R-:W-:-:S04]  /*9110*/  @!P0 IMAD.MOV.U32 R2, RZ, RZ, R13 ;  /* 0x000000ffff028224 */ /* 0x000fc800078e000d */
[----:B------:R-:W-:Y:S02]  /*9120*/  @!P0 IMAD.WIDE.U32 R2, R20, R8, R2 ;  /* 0x0000000814028225 */ /* 0x000fe400078e0002 */
[----:B------:R-:W0:Y:S02]  /*9130*/  @!P0 LDC.64 R8, c[0x0][0x418] ;  /* 0x00010600ff088b82 */ /* 0x000e240000000a00 */
[----:B------:R-:W-:Y:S02]  /*9140*/  @!P0 IMAD.IADD R3, R6, 0x1, R3 ;  /* 0x0000000106038824 */ /* 0x000fe400078e0203 */
[----:B------:R-:W-:Y:S01]  /*9150*/  IMAD.MOV.U32 R6, RZ, RZ, RZ ;  /* 0x000000ffff067224 */ /* 0x000fe200078e00ff */
[----:B------:R-:W-:Y:S01]  /*9160*/  ULOP3.LUT UR4, UR46, 0x2, URZ, 0xfc, !UPT ;  /* 0x000000022e047892 */ /* 0x000fe2000f8efc3f */
[----:B0-----:R-:W-:-:S04]  /*9170*/  @!P0 LEA R8, P1, R2, R8, 0x2 ;  /* 0x0000000802088211 */ /* 0x001fc800078210ff */
[----:B------:R-:W-:-:S05]  /*9180*/  @!P0 LEA.HI.X R9, R2, R9, R3, 0x2, P1 ;  /* 0x0000000902098211 */ /* 0x000fca00008f1403 */
[----:B------:R0:W5:Y:S01]  /*9190*/  @!P0 LDG.E R6, desc[UR40][R8.64] ;  /* 0x0000002808068981 */ /* 0x000162000c1e1900 */
[----:B------:R-:W-:Y:S01]  /*91a0*/  ISETP.GT.U32.AND P0, PT, R14, 0x9f, PT ;  /* 0x0000009f0e00780c */ /* 0x000fe20003f04070 */
[----:B------:R-:W-:Y:S01]  /*91b0*/  IMAD.MOV R2, RZ, RZ, -R11 ;  /* 0x000000ffff027224 */ /* 0x000fe200078e0a0b */
[----:B------:R-:W-:-:S03]  /*91c0*/  LOP3.LUT R3, R22, 0x180, RZ, 0xc0, !PT ;  /* 0x0000018016037812 */ /* 0x000fc600078ec0ff */
[----:B------:R-:W-:Y:S01]  /*91d0*/  IMAD R5, R19, R2, R5 ;  /* 0x0000000213057224 */ /* 0x000fe200078e0205 */
[----:B------:R-:W-:Y:S01]  /*91e0*/  SHF.R.U32.HI R2, RZ, 0x1, R17 ;  /* 0x00000001ff027819 */ /* 0x000fe20000011611 */
[----:B0-----:R-:W-:-:S03]  /*91f0*/  IMAD.U32 R8, RZ, RZ, UR4 ;  /* 0x00000004ff087e24 */ /* 0x001fc6000f8e00ff */
[----:B------:R-:W-:Y:S01]  /*9200*/  LOP3.LUT R2, R3, 0x30, R2, 0xf8, !PT ;  /* 0x0000003003027812 */ /* 0x000fe200078ef802 */
[----:B------:R-:W-:Y:S02]  /*9210*/  IMAD.SHL.U32 R3, R17, 0x8, RZ ;  /* 0x0000000811037824 */ /* 0x000fe400078e00ff */
[----:B------:R-:W-:Y:S02]  /*9220*/  @P0 LOP3.LUT R0, R0, 0x2, RZ, 0xfc, !PT ;  /* 0x0000000200000812 */ /* 0x000fe400078efcff */
[----:B------:R-:W-:Y:S02]  /*9230*/  ISETP.NE.AND P0, PT, R8, 0x3, PT ;  /* 0x000000030800780c */ /* 0x000fe40003f05270 */
[----:B------:R-:W-:Y:S02]  /*9240*/  MOV R8, UR39 ;  /* 0x0000002700087c02 */ /* 0x000fe40008000f00 */
[----:B------:R-:W-:Y:S02]  /*9250*/  LOP3.LUT R3, R2, 0x30, R3, 0x78, !PT ;  /* 0x0000003002037812 */ /* 0x000fe400078e7803 */
[----:B------:R-:W-:-:S02]  /*9260*/  SHF.R.S32.HI R8, RZ, 0x1f, R8 ;  /* 0x0000001fff087819 */ /* 0x000fc40000011408 */
[----:B------:R-:W-:Y:S01]  /*9270*/  LOP3.LUT R22, R3, 0x640, R22, 0xf8, !PT ;  /* 0x0000064003167812 */ /* 0x000fe200078ef816 */
[----:B------:R-:W-:Y:S01]  /*9280*/  IMAD.SHL.U32 R3, R18, 0x10, RZ ;  /* 0x0000001012037824 */ /* 0x000fe200078e00ff */
[----:B------:R-:W-:Y:S01]  /*9290*/  LOP3.LUT R2, R10, 0x80, RZ, 0xc0, !PT ;  /* 0x000000800a027812 */ /* 0x000fe200078ec0ff */
[----:B------:R2:W-:Y:S01]  /*92a0*/  STL [R1+0x10], R8 ;  /* 0x0000100801007387 */ /* 0x0005e20000100800 */
[----:B------:R-:W-:Y:S02]  /*92b0*/  IMAD.SHL.U32 R9, R17, 0x4, RZ ;  /* 0x0000000411097824 */ /* 0x000fe400078e00ff */
[----:B------:R-:W-:Y:S02]  /*92c0*/  LOP3.LUT R2, R2, 0x10, R17, 0xf8, !PT ;  /* 0x0000001002027812 */ /* 0x000fe400078ef811 */
[----:B------:R-:W-:Y:S02]  /*92d0*/  LOP3.LUT R3, R3, 0x600, RZ, 0xc0, !PT ;  /* 0x0000060003037812 */ /* 0x000fe400078ec0ff */
[----:B------:R-:W-:-:S02]  /*92e0*/  LOP3.LUT R2, R2, 0x10, R9, 0x78, !PT ;  /* 0x0000001002027812 */ /* 0x000fc400078e7809 */
[----:B------:R-:W-:Y:S02]  /*92f0*/  IADD3 R7, -R13, RZ, RZ ;  /* 0x000000ff0d077210 */ /* 0x000fe40007ffe1ff */
[----:B------:R-:W-:Y:S02]  /*9300*/  LOP3.LUT R9, R3, 0x60, R10, 0xf8, !PT ;  /* 0x0000006003097812 */ /* 0x000fe400078ef80a */
[----:B------:R-:W-:Y:S01]  /*9310*/  LOP3.LUT R0, R0, 0xfffffffb, RZ, 0xc0, !PT ;  /* 0xfffffffb00007812 */ /* 0x000fe200078ec0ff */
[----:B------:R-:W-:Y:S01]  /*9320*/  IMAD R7, R19, R7, R12 ;  /* 0x0000000713077224 */ /* 0x000fe200078e020c */
[----:B------:R-:W-:Y:S01]  /*9330*/  LOP3.LUT R9, R9, 0x100, R10, 0xf8, !PT ;  /* 0x0000010009097812 */ /* 0x000fe200078ef80a */
[----:B------:R-:W-:Y:S01]  /*9340*/  IMAD.U32 R12, RZ, RZ, UR48 ;  /* 0x00000030ff0c7e24 */ /* 0x000fe2000f8e00ff */
[----:B------:R-:W-:Y:S02]  /*9350*/  @P0 LOP3.LUT R0, R0, 0x4, RZ, 0xfc, !PT ;  /* 0x0000000400000812 */ /* 0x000fe400078efcff */
[----:B------:R-:W-:Y:S01]  /*9360*/  LOP3.LUT R19, R9, R2, RZ, 0xfc, !PT ;  /* 0x0000000209137212 */ /* 0x000fe200078efcff */
[----:B------:R-:W-:Y:S01]  /*9370*/  IMAD.SHL.U32 R2, R17, 0x10, RZ ;  /* 0x0000001011027824 */ /* 0x000fe200078e00ff */
[----:B------:R-:W-:Y:S01]  /*9380*/  SHF.R.U32.HI R17, RZ, 0x3, R17 ;  /* 0x00000003ff117819 */ /* 0x000fe20000011611 */
[----:B------:R-:W-:Y:S01]  /*9390*/  VIADD R12, R12, 0xffffffff ;  /* 0xffffffff0c0c7836 */ /* 0x000fe20000000000 */
[----:B--2---:R-:W-:Y:S06]  /*93a0*/  @!P0 BRA `(.L_x_13596) ;  /* 0x0000000000048947 */ /* 0x004fec0003800000 */
[----:B------:R-:W-:Y:S01]  /*93b0*/  BPT.TRAP 0x1 ;  /* 0x000000040000795c */ /* 0x000fe20000300000 */
.L_x_13596:
[----:B------:R-:W-:Y:S01]  /*93c0*/  IMAD.MOV.U32 R8, RZ, RZ, 0x1 ;  /* 0x00000001ff087424 */ /* 0x000fe200078e00ff */
[----:B------:R-:W-:-:S04]  /*93d0*/  SHF.R.S32.HI R20, RZ, 0x1f, R5 ;  /* 0x0000001fff147819 */ /* 0x000fc80000011405 */
[----:B------:R-:W-:Y:S01]  /*93e0*/  SHF.L.U32 R9, R8, 0x1f, RZ ;  /* 0x0000001f08097819 */ /* 0x000fe200000006ff */
[C---:B------:R-:W-:Y:S02]  /*93f0*/  IMAD.SHL.U32 R8, R17.reuse, 0x80, RZ ;  /* 0x0000008011087824 */ /* 0x040fe400078e00ff */
[----:B------:R-:W-:Y:S01]  /*9400*/  IMAD.SHL.U32 R17, R17, 0x10, RZ ;  /* 0x0000001011117824 */ /* 0x000fe200078e00ff */
[----:B------:R-:W0:Y:S02]  /*9410*/  SYNCS.PHASECHK.TRANS64.TRYWAIT P0, [UR43+0x12480], R9 ;  /* 0x01248009ff0075a7 */ /* 0x000e24000800016b */
[----:B------:R-:W-:-:S04]  /*9420*/  LOP3.LUT R8, R8, 0x180, RZ, 0xc0, !PT ;  /* 0x0000018008087812 */ /* 0x000fc800078ec0ff */
[----:B------:R-:W-:Y:S02]  /*9430*/  LOP3.LUT R8, R8, 0x30, R2, 0xf8, !PT ;  /* 0x0000003008087812 */ /* 0x000fe400078ef802 */
[----:B------:R-:W-:Y:S02]  /*9440*/  LOP3.LUT R2, R2, 0x40, RZ, 0xc0, !PT ;  /* 0x0000004002027812 */ /* 0x000fe400078ec0ff */
[----:B------:R-:W-:-:S04]  /*9450*/  LOP3.LUT R8, R8, 0x30, R17, 0x78, !PT ;  /* 0x0000003008087812 */ /* 0x000fc800078e7811 */
[----:B------:R-:W-:-:S05]  /*9460*/  IADD3 R2, R8, R3, R2 ;  /* 0x0000000308027210 */ /* 0x000fca0007ffe002 */
[----:B------:R1:W-:Y:S02]  /*9470*/  STL [R1+0x14], R2 ;  /* 0x0000140201007387 */ /* 0x0003e40000100800 */
[----:B01----:R-:W-:Y:S05]  /*9480*/  @!P0 BRA `(.L_x_13597) ;  /* 0x0000003400fc8947 */ /* 0x003fea0003800000 */
.L_x_13648:
[----:B------:R-:W2:Y:S01]  /*9490*/  LDL R11, [R1+0x10] ;  /* 0x00001000010b7983 */ /* 0x000ea20000100800 */
[----:B------:R-:W-:Y:S01]  /*94a0*/  ULDC.64 UR4, c[0x0][0x328] ;  /* 0x0000ca0000047ab9 */ /* 0x000fe20000000a00 */
[----:B-----5:R-:W-:Y:S01]  /*94b0*/  SHF.R.S32.HI R24, RZ, 0x1f, R4 ;  /* 0x0000001fff187819 */ /* 0x020fe20000011404 */
[----:B------:R-:W-:Y:S01]  /*94c0*/  IMAD R8, R20, UR4, RZ ;  /* 0x0000000414087c24 */ /* 0x000fe2000f8e02ff */
[----:B------:R-:W-:Y:S01]  /*94d0*/  ULDC.64 UR6, c[0x0][0x338] ;  /* 0x0000ce0000067ab9 */ /* 0x000fe20000000a00 */
[C---:B0-----:R-:W-:Y:S01]  /*94e0*/  IMAD.WIDE.U32 R2, R5.reuse, UR4, RZ ;  /* 0x0000000405027c25 */ /* 0x041fe2000f8e00ff */
[----:B------:R-:W-:Y:S01]  /*94f0*/  SHF.R.S32.HI R21, RZ, 0x1f, R7 ;  /* 0x0000001fff157819 */ /* 0x000fe20000011407 */
[----:B------:R-:W0:Y:S01]  /*9500*/  S2R R14, SR_TID.X ;  /* 0x00000000000e7919 */ /* 0x000e220000002100 */
[----:B------:R-:W-:Y:S01]  /*9510*/  SHF.R.S32.HI R25, RZ, 0x1f, R6 ;  /* 0x0000001fff197819 */ /* 0x000fe20000011406 */
[----:B------:R-:W-:Y:S01]  /*9520*/  IMAD R8, R5, UR5, R8 ;  /* 0x0000000505087c24 */ /* 0x000fe2000f8e0208 */
[----:B------:R-:W1:Y:S01]  /*9530*/  LDC R15, c[0x0][0x2f4] ;  /* 0x0000bd00ff0f7b82 */ /* 0x000e620000000800 */
[----:B------:R-:W-:-:S02]  /*9540*/  IMAD R10, R21, UR4, RZ ;  /* 0x00000004150a7c24 */ /* 0x000fc4000f8e02ff */
[----:B------:R-:W-:Y:S02]  /*9550*/  IMAD.IADD R3, R3, 0x1, R8 ;  /* 0x0000000103037824 */ /* 0x000fe400078e0208 */
[----:B------:R-:W-:Y:S02]  /*9560*/  IMAD R8, R24, UR6, RZ ;  /* 0x0000000618087c24 */ /* 0x000fe4000f8e02ff */
[----:B------:R-:W-:-:S04]  /*9570*/  IMAD.WIDE.U32 R2, R4, UR6, R2 ;  /* 0x0000000604027c25 */ /* 0x000fc8000f8e0002 */
[----:B------:R-:W-:Y:S02]  /*9580*/  IMAD R8, R4, UR7, R8 ;  /* 0x0000000704087c24 */ /* 0x000fe4000f8e0208 */
[----:B------:R-:W-:-:S03]  /*9590*/  IMAD R10, R7, UR5, R10 ;  /* 0x00000005070a7c24 */ /* 0x000fc6000f8e020a */
[----:B------:R-:W-:Y:S01]  /*95a0*/  IADD3 R9, R3, R8, RZ ;  /* 0x0000000803097210 */ /* 0x000fe20007ffe0ff */
[----:B------:R-:W-:Y:S02]  /*95b0*/  IMAD.MOV.U32 R8, RZ, RZ, R2 ;  /* 0x000000ffff087224 */ /* 0x000fe400078e0002 */
[----:B------:R-:W-:Y:S01]  /*95c0*/  IMAD.WIDE.U32 R2, R7, UR4, RZ ;  /* 0x0000000407027c25 */ /* 0x000fe2000f8e00ff */
[----:B------:R-:W-:-:S03]  /*95d0*/  ULDC.64 UR4, c[0x0][0x330] ;  /* 0x0000cc0000047ab9 */ /* 0x000fc60000000a00 */
[----:B------:R-:W-:Y:S02]  /*95e0*/  IMAD.IADD R3, R3, 0x1, R10 ;  /* 0x0000000103037824 */ /* 0x000fe400078e020a */
[----:B------:R-:W-:Y:S02]  /*95f0*/  IMAD R10, R25, UR6, RZ ;  /* 0x00000006190a7c24 */ /* 0x000fe4000f8e02ff */
[----:B------:R-:W-:Y:S01]  /*9600*/  IMAD.WIDE.U32 R2, R6, UR6, R2 ;  /* 0x0000000606027c25 */ /* 0x000fe2000f8e0002 */
[----:B0-----:R-:W-:-:S03]  /*9610*/  SHF.L.U32 R14, R14, 0x4, RZ ;  /* 0x000000040e0e7819 */ /* 0x001fc600000006ff */
[----:B------:R-:W-:Y:S02]  /*9620*/  IMAD R10, R6, UR7, R10 ;  /* 0x00000007060a7c24 */ /* 0x000fe4000f8e020a */
[----:B------:R-:W-:Y:S01]  /*9630*/  IMAD.U32 R13, RZ, RZ, UR4 ;  /* 0x00000004ff0d7e24 */ /* 0x000fe2000f8e00ff */
[----:B------:R-:W-:Y:S01]  /*9640*/  LOP3.LUT R14, R14, 0x30, RZ, 0xc0, !PT ;  /* 0x000000300e0e7812 */ /* 0x000fe200078ec0ff */
[----:B------:R-:W-:-:S03]  /*9650*/  IMAD.IADD R3, R3, 0x1, R10 ;  /* 0x0000000103037824 */ /* 0x000fc600078e020a */
[----:B-1----:R-:W-:Y:S01]  /*9660*/  ISETP.GE.AND P2, PT, R14, R15, PT ;  /* 0x0000000f0e00720c */ /* 0x002fe20003f46270 */
[----:B------:R-:W-:Y:S01]  /*9670*/  IMAD.WIDE.U32 R2, R13, UR39, R2 ;  /* 0x000000270d027c25 */ /* 0x000fe2000f8e0002 */
[----:B--2---:R-:W-:-:S03]  /*9680*/  R2UR UR6, R11 ;  /* 0x000000000b0672ca */ /* 0x004fc600000e0000 */
[----:B------:R-:W-:-:S10]  /*9690*/  IMAD.WIDE.U32 R10, R13, UR39, R8 ;  /* 0x000000270d0a7c25 */ /* 0x000fd4000f8e0008 */
[----:B------:R-:W-:-:S03]  /*96a0*/  UIMAD UR4, UR6, UR4, URZ ;  /* 0x00000004060472a4 */ /* 0x000fc6000f8e023f */
[----:B------:R-:W-:Y:S01]  /*96b0*/  ULDC.64 UR6, c[0x0][0x318] ;  /* 0x0000c60000067ab9 */ /* 0x000fe20000000a00 */
[----:B------:R-:W-:Y:S01]  /*96c0*/  UIMAD UR4, UR39, UR5, UR4 ;  /* 0x00000005270472a4 */ /* 0x000fe2000f8e0204 */
[----:B------:R-:W-:Y:S01]  /*96d0*/  IMAD.U32 R17, RZ, RZ, UR7 ;  /* 0x00000007ff117e24 */ /* 0x000fe2000f8e00ff */
[----:B------:R-:W-:-:S04]  /*96e0*/  IADD3 R9, P0, R10, UR6, RZ ;  /* 0x000000060a097c10 */ /* 0x000fc8000ff1e0ff */
[----:B------:R-:W-:Y:S02]  /*96f0*/  IADD3.X R10, R17, UR4, R11, P0, !PT ;  /* 0x00000004110a7c10 */ /* 0x000fe400087fe40b */
[----:B------:R-:W-:-:S04]  /*9700*/  IADD3 R18, P0, R2, UR6, RZ ;  /* 0x0000000602127c10 */ /* 0x000fc8000ff1e0ff */
[----:B------:R-:W-:Y:S01]  /*9710*/  IADD3.X R17, R17, UR4, R3, P0, !PT ;  /* 0x0000000411117c10 */ /* 0x000fe200087fe403 */
[----:B------:R-:W-:Y:S01]  /*9720*/  IMAD.MOV.U32 R3, RZ, RZ, -0xa0 ;  /* 0xffffff60ff037424 */ /* 0x000fe200078e00ff */
[----:B------:R-:W-:-:S03]  /*9730*/  UMOV UR4, 0xffffffff ;  /* 0xffffffff00047882 */ /* 0x000fc60000000000 */
[----:B------:R-:W-:-:S04]  /*9740*/  IMAD R8, R12, R3, UR36 ;  /* 0x000000240c087e24 */ /* 0x000fc8000f8e0203 */
[----:B------:R-:W-:-:S05]  /*9750*/  IMAD.IADD R8, R8, 0x1, -R29 ;  /* 0x0000000108087824 */ /* 0x000fca00078e0a1d */
[----:B------:R-:W-:Y:S01]  /*9760*/  ISETP.GE.AND P4, PT, R8, 0x1, PT ;  /* 0x000000010800780c */ /* 0x000fe20003f86270 */
[----:B------:R-:W-:-:S12]  /*9770*/  BRA.DIV UR4, `(.L_x_13598) ;  /* 0x00000036045c7947 */ /* 0x000fd8000b800000 */
[----:B------:R-:W2:Y:S01]  /*9780*/  LDL R11, [R1+0x14] ;  /* 0x00001400010b7983 */ /* 0x000ea20000100800 */
[C---:B------:R-:W-:Y:S02]  /*9790*/  ISETP.LT.OR P0, PT, R8.reuse, 0x1, P2 ;  /* 0x000000010800780c */ /* 0x040fe40001701670 */
[----:B------:R-:W-:Y:S01]  /*97a0*/  ISETP.GE.AND P5, PT, R8, 0x81, PT ;  /* 0x000000810800780c */ /* 0x000fe20003fa6270 */
[----:B------:R-:W0:Y:S01]  /*97b0*/  S2R R12, SR_TID.X ;  /* 0x00000000000c7919 */ /* 0x000e220000002100 */
[----:B------:R-:W-:Y:S02]  /*97c0*/  LOP3.LUT R0, R0, 0xffffffef, RZ, 0xc0, !PT ;  /* 0xffffffef00007812 */ /* 0x000fe400078ec0ff */
[----:B------:R-:W-:Y:S01]  /*97d0*/  ISETP.GE.AND P3, PT, R8, 0x21, PT ;  /* 0x000000210800780c */ /* 0x000fe20003f66270 */
[----:B------:R-:W1:Y:S04]  /*97e0*/  SHFL.IDX PT, R2, R9, RZ, 0x1c1f ;  /* 0x001c1fff09027589 */ /* 0x000e6800000e0000 */
[----:B------:R-:W3:Y:S04]  /*97f0*/  SHFL.IDX PT, R3, R10, RZ, 0x1c1f ;  /* 0x001c1fff0a037589 */ /* 0x000ee800000e0000 */
[----:B------:R-:W-:Y:S01]  /*9800*/  SHFL.IDX PT, R17, R17, RZ, 0x1c1f ;  /* 0x001c1fff11117589 */ /* 0x000fe200000e0000 */
[----:B------:R-:W-:Y:S01]  /*9810*/  @P5 LOP3.LUT R0, R0, 0x10, RZ, 0xfc, !PT ;  /* 0x0000001000005812 */ /* 0x000fe200078efcff */
[----:B0-----:R-:W-:-:S05]  /*9820*/  IMAD.SHL.U32 R12, R12, 0x10, RZ ;  /* 0x000000100c0c7824 */ /* 0x001fca00078e00ff */
[----:B------:R-:W-:-:S04]  /*9830*/  LOP3.LUT R12, R12, 0x30, RZ, 0xc0, !PT ;  /* 0x000000300c0c7812 */ /* 0x000fc800078ec0ff */
[----:B-1----:R-:W-:-:S05]  /*9840*/  IADD3 R2, P1, R12, R2, RZ ;  /* 0x000000020c027210 */ /* 0x002fca0007f3e0ff */
[----:B---3--:R-:W-:Y:S02]  /*9850*/  IMAD.X R3, RZ, RZ, R3, P1 ;  /* 0x000000ffff037224 */ /* 0x008fe400008e0603 */
[----:B--2---:R-:W-:-:S05]  /*9860*/  VIADD R11, R11, UR43 ;  /* 0x0000002b0b0b7c36 */ /* 0x004fca0008000000 */
[----:B------:R0:W-:Y:S01]  /*9870*/  LDGSTS.E.BYPASS.LTC128B.128 [R11+0x5200], desc[UR40][R2.64], !P0 ;  /* 0x05200000020b7fae */ /* 0x0001e2000c101d68 */
[----:B------:R-:W-:-:S03]  /*9880*/  ISETP.LT.OR P0, PT, R8, 0x21, P2 ;  /* 0x000000210800780c */ /* 0x000fc60001701670 */
[----:B------:R-:W-:Y:S04]  /*9890*/  STL [R1], R11 ;  /* 0x0000000b01007387 */ /* 0x000fe80000100800 */
[----:B0-----:R-:W0:Y:S04]  /*98a0*/  SHFL.IDX PT, R2, R9, 0x1, 0x1c1f ;  /* 0x003c1f0009027f89 */ /* 0x001e2800000e0000 */
[----:B------:R-:W1:Y:S01]  /*98b0*/  SHFL.IDX PT, R3, R10, 0x1, 0x1c1f ;  /* 0x003c1f000a037f89 */ /* 0x000e6200000e0000 */
[----:B0-----:R-:W-:-:S05]  /*98c0*/  IADD3 R2, P1, R12, R2, RZ ;  /* 0x000000020c027210 */ /* 0x001fca0007f3e0ff */
[----:B-1----:R-:W-:-:S05]  /*98d0*/  IMAD.X R3, RZ, RZ, R3, P1 ;  /* 0x000000ffff037224 */ /* 0x002fca00008e0603 */
[----:B------:R0:W-:Y:S01]  /*98e0*/  LDGSTS.E.BYPASS.LTC128B.128 [R11+0x5a00], desc[UR40][R2.64], !P0 ;  /* 0x05a00000020b7fae */ /* 0x0001e2000c101d68 */
[----:B------:R-:W-:-:S03]  /*98f0*/  ISETP.LT.OR P0, PT, R8, 0x41, P2 ;  /* 0x000000410800780c */ /* 0x000fc60001701670 */
[----:B0-----:R-:W0:Y:S04]  /*9900*/  SHFL.IDX PT, R2, R9, 0x2, 0x1c1f ;  /* 0x005c1f0009027f89 */ /* 0x001e2800000e0000 */
[----:B------:R-:W1:Y:S04]  /*9910*/  SHFL.IDX PT, R3, R10, 0x2, 0x1c1f ;  /* 0x005c1f000a037f89 */ /* 0x000e6800000e0000 */
[----:B------:R-:W-:Y:S01]  /*9920*/  SHFL.IDX PT, R10, R10, 0x3, 0x1c1f ;  /* 0x007c1f000a0a7f89 */ /* 0x000fe200000e0000 */
[----:B0-----:R-:W-:-:S05]  /*9930*/  IADD3 R2, P1, R12, R2, RZ ;  /* 0x000000020c027210 */ /* 0x001fca0007f3e0ff */
[----:B-1----:R-:W-:-:S05]  /*9940*/  IMAD.X R3, RZ, RZ, R3, P1 ;  /* 0x000000ffff037224 */ /* 0x002fca00008e0603 */
[----:B------:R0:W-:Y:S01]  /*9950*/  LDGSTS.E.BYPASS.LTC128B.128 [R11+0x6200], desc[UR40][R2.64], !P0 ;  /* 0x06200000020b7fae */ /* 0x0001e2000c101d68 */
[----:B------:R-:W-:-:S03]  /*9960*/  ISETP.LT.OR P0, PT, R8, 0x61, P2 ;  /* 0x000000610800780c */ /* 0x000fc60001701670 */
[----:B0-----:R-:W0:Y:S02]  /*9970*/  SHFL.IDX PT, R2, R9, 0x3, 0x1c1f ;  /* 0x007c1f0009027f89 */ /* 0x001e2400000e0000 */
[----:B0-----:R-:W-:-:S04]  /*9980*/  IADD3 R2, P1, R12, R2, RZ ;  /* 0x000000020c027210 */ /* 0x001fc80007f3e0ff */
[----:B------:R-:W-:Y:S02]  /*9990*/  IADD3.X R3, RZ, R10, RZ, P1, !PT ;  /* 0x0000000aff037210 */ /* 0x000fe40000ffe4ff */
[----:B------:R-:W-:-:S03]  /*99a0*/  ISETP.GE.AND P1, PT, R8, 0x61, PT ;  /* 0x000000610800780c */ /* 0x000fc60003f26270 */
[----:B------:R0:W-:Y:S01]  /*99b0*/  LDGSTS.E.BYPASS.LTC128B.128 [R11+0x6a00], desc[UR40][R2.64], !P0 ;  /* 0x06a00000020b7fae */ /* 0x0001e2000c101d68 */
[----:B------:R-:W-:-:S03]  /*99c0*/  ISETP.GE.AND P0, PT, R8, 0x41, PT ;  /* 0x000000410800780c */ /* 0x000fc60003f06270 */
[----:B0-----:R1:W2:Y:S10]  /*99d0*/  SHFL.IDX PT, R2, R18, RZ, 0x1c1f ;  /* 0x001c1fff12027589 */ /* 0x0012b400000e0000 */
.L_x_13660:
[----:B------:R-:W3:Y:S01]  /*99e0*/  LDL R9, [R1] ;  /* 0x0000000001097983 */ /* 0x000ee20000100800 */
[----:B------:R-:W-:Y:S01]  /*99f0*/  ISETP.LT.OR P2, PT, R8, 0x81, P2 ;  /* 0x000000810800780c */ /* 0x000fe20001741670 */
[----:B------:R-:W4:Y:S02]  /*9a00*/  S2R R3, SR_TID.X ;  /* 0x0000000000037919 */ /* 0x000f240000002100 */
[----:B----4-:R-:W-:-:S05]  /*9a10*/  IMAD.SHL.U32 R3, R3, 0x10, RZ ;  /* 0x0000001003037824 */ /* 0x010fca00078e00ff */
[----:B------:R-:W-:-:S04]  /*9a20*/  LOP3.LUT R3, R3, 0x30, RZ, 0xc0, !PT ;  /* 0x0000003003037812 */ /* 0x000fc800078ec0ff */
[----:B--2---:R-:W-:-:S05]  /*9a30*/  IADD3 R2, P5, R3, R2, RZ ;  /* 0x0000000203027210 */ /* 0x004fca0007fbe0ff */
[----:B------:R-:W-:-:S05]  /*9a40*/  IMAD.X R3, RZ, RZ, R17, P5 ;  /* 0x000000ffff037224 */ /* 0x000fca00028e0611 */
[----:B------:R-:W-:Y:S01]  /*9a50*/  @!PT LDS RZ, [RZ] ;  /* 0x00000000fffff984 */ /* 0x000fe20000000800 */
[----:B------:R-:W-:Y:S01]  /*9a60*/  @!PT LDS RZ, [RZ] ;  /* 0x00000000fffff984 */ /* 0x000fe20000000800 */
[----:B------:R-:W-:Y:S01]  /*9a70*/  @!PT LDS RZ, [RZ] ;  /* 0x00000000fffff984 */ /* 0x000fe20000000800 */
[----:B---3--:R2:W-:Y:S01]  /*9a80*/  LDGSTS.E.BYPASS.LTC128B.128 [R9+0x7200], desc[UR40][R2.64], !P2 ;  /* 0x0720000002097fae */ /* 0x0085e2000d101d68 */
[----:B------:R-:W-:Y:S01]  /*9a90*/  NOP ;  /* 0x0000000000007918 */ /* 0x000fe20000000000 */
[----:B------:R-:W-:Y:S02]  /*9aa0*/  SYNCS.ARRIVE.TRANS64.RED.A0T1 RZ, [UR43+0x12470], RZ ;  /* 0x012470ffffff79a7 */ /* 0x000fe4000820042b */
[----:B------:R-:W-:Y:S01]  /*9ab0*/  ARRIVES.LDGSTSBAR.64.TRANSCNT [UR43+0x12470] ;  /* 0x01247000ff0079b0 */ /* 0x000fe20008000aab */
[----:B------:R-:W-:Y:S01]  /*9ac0*/  NOP ;  /* 0x0000000000007918 */ /* 0x000fe20000000000 */
[----:B------:R-:W-:-:S06]  /*9ad0*/  ULOP3.LUT UR4, UR46, 0x2, URZ, 0xfc, !UPT ;  /* 0x000000022e047892 */ /* 0x000fcc000f8efc3f */
[----:B--2---:R-:W-:-:S05]  /*9ae0*/  IMAD.U32 R9, RZ, RZ, UR4 ;  /* 0x00000004ff097e24 */ /* 0x004fca000f8e00ff */
[----:B------:R-:W-:-:S13]  /*9af0*/  ISETP.NE.AND P6, PT, R9, 0x3, PT ;  /* 0x000000030900780c */ /* 0x000fda0003fc5270 */
[----:B------:R-:W-:Y:S05]  /*9b00*/  @!P6 BRA `(.L_x_13599) ;  /* 0x000000000004e947 */ /* 0x000fea0003800000 */
[----:B------:R-:W-:Y:S01]  /*9b10*/  BPT.TRAP 0x1 ;  /* 0x000000040000795c */ /* 0x000fe20000300000 */
.L_x_13599:
[----:B------:R-:W-:Y:S01]  /*9b20*/  SYNCS.ARRIVE.TRANS64.A1T0 RZ, [UR43+0x12470], RZ ;  /* 0x012470ffffff79a7 */ /* 0x000fe2000810002b */
[----:B------:R-:W-:Y:S05]  /*9b30*/  @!P6 BRA `(.L_x_13600) ;  /* 0x000000000004e947 */ /* 0x000fea0003800000 */
[----:B------:R-:W-:Y:S01]  /*9b40*/  BPT.TRAP 0x1 ;  /* 0x000000040000795c */ /* 0x000fe20000300000 */
.L_x_13600:
[----:B------:R-:W-:-:S05]  /*9b50*/  IMAD.MOV.U32 R2, RZ, RZ, 0x1 ;  /* 0x00000001ff027424 */ /* 0x000fca00078e00ff */
[----:B------:R-:W-:-:S04]  /*9b60*/  SHF.L.U32 R2, R2, 0x1f, RZ ;  /* 0x0000001f02027819 */ /* 0x000fc800000006ff */
[----:B------:R-:W2:Y:S02]  /*9b70*/  SYNCS.PHASECHK.TRANS64.TRYWAIT P2, [UR43+0x12440], R2 ;  /* 0x01244002ff0075a7 */ /* 0x000ea4000804016b */
[----:B--2---:R-:W-:Y:S05]  /*9b80*/  @!P2 BRA `(.L_x_13601) ;  /* 0x000000380028a947 */ /* 0x004fea0003800000 */
.L_x_13661:
[----:B------:R-:W3:Y:S01]  /*9b90*/  LDL R10, [R1+0x10] ;  /* 0x00001000010a7983 */ /* 0x000ee20000100800 */
[----:B------:R-:W-:Y:S01]  /*9ba0*/  ULDC.64 UR4, c[0x0][0x300] ;  /* 0x0000c00000047ab9 */ /* 0x000fe20000000a00 */
[----:B------:R-:W-:Y:S01]  /*9bb0*/  ULDC.64 UR8, c[0x0][0x310] ;  /* 0x0000c40000087ab9 */ /* 0x000fe20000000a00 */
[----:B------:R-:W-:Y:S01]  /*9bc0*/  IMAD R8, R20, UR4, RZ ;  /* 0x0000000414087c24 */ /* 0x000fe2000f8e02ff */
[----:B-1----:R1:W5:Y:S01]  /*9bd0*/  LDL R18, [R1] ;  /* 0x0000000001127983 */ /* 0x0023620000100800 */
[C---:B--2---:R-:W-:Y:S01]  /*9be0*/  IMAD.WIDE.U32 R2, R5.reuse, UR4, RZ ;  /* 0x0000000405027c25 */ /* 0x044fe2000f8e00ff */
[----:B------:R-:W2:Y:S03]  /*9bf0*/  LDC R9, c[0x0][0x2f4] ;  /* 0x0000bd00ff097b82 */ /* 0x000ea60000000800 */
[----:B------:R-:W-:Y:S02]  /*9c00*/  IMAD R8, R5, UR5, R8 ;  /* 0x0000000505087c24 */ /* 0x000fe4000f8e0208 */
[----:B------:R-:W-:-:S02]  /*9c10*/  IMAD R24, R24, UR8, RZ ;  /* 0x0000000818187c24 */ /* 0x000fc4000f8e02ff */
[----:B------:R-:W-:Y:S02]  /*9c20*/  IMAD.IADD R3, R3, 0x1, R8 ;  /* 0x0000000103037824 */ /* 0x000fe400078e0208 */
[----:B------:R-:W-:Y:S02]  /*9c30*/  IMAD R21, R21, UR4, RZ ;  /* 0x0000000415157c24 */ /* 0x000fe4000f8e02ff */
[----:B------:R-:W-:-:S04]  /*9c40*/  IMAD.WIDE.U32 R2, R4, UR8, R2 ;  /* 0x0000000804027c25 */ /* 0x000fc8000f8e0002 */
[----:B------:R-:W-:Y:S02]  /*9c50*/  IMAD R4, R4, UR9, R24 ;  /* 0x0000000904047c24 */ /* 0x000fe4000f8e0218 */
[----:B------:R-:W4:Y:S01]  /*9c60*/  S2R R24, SR_TID.X ;  /* 0x0000000000187919 */ /* 0x000f220000002100 */
[----:B------:R-:W-:Y:S02]  /*9c70*/  IMAD R21, R7, UR5, R21 ;  /* 0x0000000507157c24 */ /* 0x000fe4000f8e0215 */
[----:B------:R-:W-:Y:S01]  /*9c80*/  IMAD.IADD R5, R3, 0x1, R4 ;  /* 0x0000000103057824 */ /* 0x000fe200078e0204 */
[----:B------:R-:W-:Y:S01]  /*9c90*/  MOV R4, R2 ;  /* 0x0000000200047202 */ /* 0x000fe20000000f00 */
[----:B------:R-:W-:Y:S01]  /*9ca0*/  IMAD.WIDE.U32 R2, R7, UR4, RZ ;  /* 0x0000000407027c25 */ /* 0x000fe2000f8e00ff */
[----:B------:R-:W-:-:S03]  /*9cb0*/  ULDC.64 UR4, c[0x0][0x308] ;  /* 0x0000c20000047ab9 */ /* 0x000fc60000000a00 */
[----:B------:R-:W-:Y:S02]  /*9cc0*/  IMAD.IADD R3, R3, 0x1, R21 ;  /* 0x0000000103037824 */ /* 0x000fe400078e0215 */
[----:B------:R-:W-:Y:S02]  /*9cd0*/  IMAD R7, R25, UR8, RZ ;  /* 0x0000000819077c24 */ /* 0x000fe4000f8e02ff */
[----:B------:R-:W-:-:S04]  /*9ce0*/  IMAD.WIDE.U32 R2, R6, UR8, R2 ;  /* 0x0000000806027c25 */ /* 0x000fc8000f8e0002 */
[----:B------:R-:W-:Y:S02]  /*9cf0*/  IMAD R7, R6, UR9, R7 ;  /* 0x0000000906077c24 */ /* 0x000fe4000f8e0207 */
[----:B------:R-:W-:Y:S02]  /*9d00*/  IMAD.U32 R6, RZ, RZ, UR4 ;  /* 0x00000004ff067e24 */ /* 0x000fe4000f8e00ff */
[----:B------:R-:W-:Y:S02]  /*9d10*/  IMAD.IADD R3, R3, 0x1, R7 ;  /* 0x0000000103037824 */ /* 0x000fe400078e0207 */
[----:B------:R-:W-:-:S04]  /*9d20*/  IMAD.WIDE.U32 R4, R6, UR39, R4 ;  /* 0x0000002706047c25 */ /* 0x000fc8000f8e0004 */
[----:B------:R-:W-:-:S04]  /*9d30*/  IMAD.WIDE.U32 R2, R6, UR39, R2 ;  /* 0x0000002706027c25 */ /* 0x000fc8000f8e0002 */
[----:B----4-:R-:W-:-:S05]  /*9d40*/  IMAD.SHL.U32 R24, R24, 0x10, RZ ;  /* 0x0000001018187824 */ /* 0x010fca00078e00ff */
[----:B------:R-:W-:-:S04]  /*9d50*/  LOP3.LUT R24, R24, 0x30, RZ, 0xc0, !PT ;  /* 0x0000003018187812 */ /* 0x000fc800078ec0ff */
[----:B--2---:R-:W-:Y:S02]  /*9d60*/  ISETP.GE.AND P5, PT, R24, R9, PT ;  /* 0x000000091800720c */ /* 0x004fe40003fa6270 */
[----:B------:R-:W-:-:S11]  /*9d70*/  LOP3.LUT R0, R0, 0xfffffffe, RZ, 0xc0, !PT ;  /* 0xfffffffe00007812 */ /* 0x000fd600078ec0ff */
[----:B------:R-:W-:Y:S02]  /*9d80*/  @P5 LOP3.LUT R0, R0, 0x1, RZ, 0xfc, !PT ;  /* 0x0000000100005812 */ /* 0x000fe400078efcff */
[----:B---3--:R-:W-:-:S13]  /*9d90*/  R2UR UR6, R10 ;  /* 0x000000000a0672ca */ /* 0x008fda00000e0000 */
        /* <DEDUP_REMOVED lines=8> */
[----:B------:R-:W-:-:S03]  /*9e20*/  UMOV UR4, 0xffffffff ;  /* 0xffffffff00047882 */ /* 0x000fc60000000000 */
[----:B-1----:R-:W-:Y:S05]  /*9e30*/  BRA.DIV UR4, `(.L_x_13602) ;  /* 0x0000003604987947 */ /* 0x002fea000b800000 */
[----:B------:R-:W1:Y:S04]  /*9e40*/  SHFL.IDX PT, R14, R4, RZ, 0x1c1f ;  /* 0x001c1fff040e7589 */ /* 0x000e6800000e0000 */
[----:B------:R-:W2:Y:S04]  /*9e50*/  SHFL.IDX PT, R2, R5, RZ, 0x1c1f ;  /* 0x001c1fff05027589 */ /* 0x000ea800000e0000 */
[----:B------:R-:W-:Y:S01]  /*9e60*/  SHFL.IDX PT, R7, R7, RZ, 0x1c1f ;  /* 0x001c1fff07077589 */ /* 0x000fe200000e0000 */
[----:B-1----:R-:W-:-:S03]  /*9e70*/  @P4 IADD3 R8, P2, R24, R14, RZ ;  /* 0x0000000e18084210 */ /* 0x002fc60007f5e0ff */
[----:B------:R-:W1:Y:S02]  /*9e80*/  SHFL.IDX PT, R14, R4, 0x1, 0x1c1f ;  /* 0x003c1f00040e7f89 */ /* 0x000e6400000e0000 */
[----:B--2---:R-:W-:Y:S01]  /*9e90*/  @P4 IMAD.X R3, RZ, RZ, R2, P2 ;  /* 0x000000ffff034224 */ /* 0x004fe200010e0602 */
[----:B------:R-:W-:-:S05]  /*9ea0*/  @P4 MOV R2, R8 ;  /* 0x0000000800024202 */ /* 0x000fca0000000f00 */
[----:B-----5:R2:W-:Y:S04]  /*9eb0*/  @P4 LDGSTS.E.BYPASS.LTC128B.128 [R18+0xd200], desc[UR40][R2.64], !P5 ;  /* 0x0d20000002124fae */ /* 0x0205e8000e901d68 */
[----:B--2---:R-:W2:Y:S01]  /*9ec0*/  SHFL.IDX PT, R2, R5, 0x1, 0x1c1f ;  /* 0x003c1f0005027f89 */ /* 0x004ea200000e0000 */
[----:B-1----:R-:W-:-:S03]  /*9ed0*/  @P3 IADD3 R8, P2, R24, R14, RZ ;  /* 0x0000000e18083210 */ /* 0x002fc60007f5e0ff */
[----:B------:R-:W1:Y:S04]  /*9ee0*/  SHFL.IDX PT, R14, R4, 0x2, 0x1c1f ;  /* 0x005c1f00040e7f89 */ /* 0x000e6800000e0000 */
[----:B------:R-:W-:Y:S01]  /*9ef0*/  SHFL.IDX PT, R4, R4, 0x3, 0x1c1f ;  /* 0x007c1f0004047f89 */ /* 0x000fe200000e0000 */
[----:B--2---:R-:W-:Y:S02]  /*9f00*/  @P3 IMAD.X R3, RZ, RZ, R2, P2 ;  /* 0x000000ffff033224 */ /* 0x004fe400010e0602 */
[----:B------:R-:W-:-:S05]  /*9f10*/  @P3 IMAD.MOV.U32 R2, RZ, RZ, R8 ;  /* 0x000000ffff023224 */ /* 0x000fca00078e0008 */
[----:B------:R2:W-:Y:S04]  /*9f20*/  @P3 LDGSTS.E.BYPASS.LTC128B.128 [R18+0xda00], desc[UR40][R2.64], !P5 ;  /* 0x0da0000002123fae */ /* 0x0005e8000e901d68 */
[----:B--2---:R-:W2:Y:S01]  /*9f30*/  SHFL.IDX PT, R2, R5, 0x2, 0x1c1f ;  /* 0x005c1f0005027f89 */ /* 0x004ea200000e0000 */
[----:B-1----:R-:W-:-:S03]  /*9f40*/  @P0 IADD3 R3, P2, R24, R14, RZ ;  /* 0x0000000e18030210 */ /* 0x002fc60007f5e0ff */
[----:B------:R-:W1:Y:S04]  /*9f50*/  SHFL.IDX PT, R5, R5, 0x3, 0x1c1f ;  /* 0x007c1f0005057f89 */ /* 0x000e6800000e0000 */
[----:B------:R3:W4:Y:S01]  /*9f60*/  SHFL.IDX PT, R14, R6, RZ, 0x1c1f ;  /* 0x001c1fff060e7589 */ /* 0x00072200000e0000 */
[----:B--2---:R-:W-:-:S05]  /*9f70*/  @P0 IMAD.X R2, RZ, RZ, R2, P2 ;  /* 0x000000ffff020224 */ /* 0x004fca00010e0602 */
[----:B------:R-:W-:-:S04]  /*9f80*/  @P0 LOP3.LUT R3, R3, R2, RZ, 0x3c, !PT ;  /* 0x0000000203030212 */ /* 0x000fc800078e3cff */
[----:B------:R-:W-:-:S04]  /*9f90*/  @P0 LOP3.LUT R2, R3, R2, RZ, 0x3c, !PT ;  /* 0x0000000203020212 */ /* 0x000fc800078e3cff */
[----:B------:R-:W-:-:S05]  /*9fa0*/  @P0 LOP3.LUT R3, R3, R2, RZ, 0x3c, !PT ;  /* 0x0000000203030212 */ /* 0x000fca00078e3cff */
[----:B------:R2:W-:Y:S01]  /*9fb0*/  @P0 LDGSTS.E.BYPASS.LTC128B.128 [R18+0xe200], desc[UR40][R2.64], !P5 ;  /* 0x0e20000002120fae */ /* 0x0005e2000e901d68 */
[----:B------:R-:W-:-:S05]  /*9fc0*/  @P1 IADD3 R8, P0, R24, R4, RZ ;  /* 0x0000000418081210 */ /* 0x000fca0007f1e0ff */
[----:B-1----:R-:W-:Y:S02]  /*9fd0*/  @P1 IMAD.X R9, RZ, RZ, R5, P0 ;  /* 0x000000ffff091224 */ /* 0x002fe400000e0605 */
[----:B--2---:R-:W-:Y:S02]  /*9fe0*/  @P1 IMAD.MOV.U32 R2, RZ, RZ, R8 ;  /* 0x000000ffff021224 */ /* 0x004fe400078e0008 */
[----:B------:R-:W-:-:S05]  /*9ff0*/  @P1 IMAD.MOV.U32 R3, RZ, RZ, R9 ;  /* 0x000000ffff031224 */ /* 0x000fca00078e0009 */
[----:B----4-:R3:W-:Y:S02]  /*a000*/  @P1 LDGSTS.E.BYPASS.LTC128B.128 [R18+0xea00], desc[UR40][R2.64], !P5 ;  /* 0x0ea0000002121fae */ /* 0x0107e4000e901d68 */
.L_x_13673:
[----:B------:R-:W-:Y:S01]  /*a010*/  LOP3.LUT P0, RZ, R0, 0x10, RZ, 0xc0, !PT ;  /* 0x0000001000ff7812 */ /* 0x000fe2000780c0ff */
[----:B------:R-:W-:-:S12]  /*a020*/  BSSY B0, `(.L_x_13603) ;  /* 0x0000008000007945 */ /* 0x000fd80003800000 */
[----:B------:R-:W-:Y:S05]  /*a030*/  @!P0 BRA `(.L_x_13604) ;  /* 0x0000000000188947 */ /* 0x000fea0003800000 */
[----:B---3--:R-:W-:-:S04]  /*a040*/  IADD3 R2, P0, R24, R14, RZ ;  /* 0x0000000e18027210 */ /* 0x008fc80007f1e0ff */
[----:B------:R-:W-:-:S05]  /*a050*/  IADD3.X R3, RZ, R7, RZ, P0, !PT ;  /* 0x00000007ff037210 */ /* 0x000fca00007fe4ff */
[----:B------:R-:W-:Y:S01]  /*a060*/  @!PT LDS RZ, [RZ] ;  /* 0x00000000fffff984 */ /* 0x000fe20000000800 */
[----:B------:R-:W-:Y:S01]  /*a070*/  @!PT LDS RZ, [RZ] ;  /* 0x00000000fffff984 */ /* 0x000fe20000000800 */
[----:B------:R-:W-:Y:S01]  /*a080*/  @!PT LDS RZ, [RZ] ;  /* 0x00000000fffff984 */ /* 0x000fe20000000800 */
[----:B------:R1:W-:Y:S04]  /*a090*/  LDGSTS.E.BYPASS.LTC128B.128 [R18+0xf200], desc[UR40][R2.64], !P5 ;  /* 0x0f20000002127fae */ /* 0x0003e8000e901d68 */
.L_x_13604:
[----:B------:R-:W-:Y:S05]  /*a0a0*/  BSYNC B0 ;  /* 0x0000000000007941 */ /* 0x000fea0003800000 */
.L_x_13603:
[----:B------:R-:W-:Y:S01]  /*a0b0*/  NOP ;  /* 0x0000000000007918 */ /* 0x000fe20000000000 */
[----:B------:R-:W-:Y:S01]  /*a0c0*/  SYNCS.ARRIVE.TRANS64.RED.A0T1 RZ, [UR43+0x12430], RZ ;  /* 0x012430ffffff79a7 */ /* 0x000fe2000820042b */
[----:B------:R-:W-:Y:S01]  /*a0d0*/  ARRIVES.LDGSTSBAR.64.TRANSCNT [UR43+0x12430] ;  /* 0x01243000ff0079b0 */ /* 0x000fe20008000aab */
[----:B------:R-:W-:Y:S01]  /*a0e0*/  NOP ;  /* 0x0000000000007918 */ /* 0x000fe20000000000 */
[----:B------:R-:W-:-:S06]  /*a0f0*/  ULOP3.LUT UR4, UR46, 0x2, URZ, 0xfc, !UPT ;  /* 0x000000022e047892 */ /* 0x000fcc000f8efc3f */
[----:B-1-3--:R-:W-:-:S05]  /*a100*/  IMAD.U32 R2, RZ, RZ, UR4 ;  /* 0x00000004ff027e24 */ /* 0x00afca000f8e00ff */
[----:B------:R-:W-:-:S13]  /*a110*/  ISETP.NE.AND P0, PT, R2, 0x3, PT ;  /* 0x000000030200780c */ /* 0x000fda0003f05270 */
[----:B------:R-:W-:Y:S05]  /*a120*/  @!P0 BRA `(.L_x_13605) ;  /* 0x0000000000048947 */ /* 0x000fea0003800000 */
[----:B------:R-:W-:Y:S01]  /*a130*/  BPT.TRAP 0x1 ;  /* 0x000000040000795c */ /* 0x000fe20000300000 */
.L_x_13605:
[----:B------:R-:W-:Y:S01]  /*a140*/  SYNCS.ARRIVE.TRANS64.A1T0 RZ, [UR43+0x12430], RZ ;  /* 0x012430ffffff79a7 */ /* 0x000fe2000810002b */
[----:B------:R-:W-:Y:S05]  /*a150*/  WARPSYNC.ALL ;  /* 0x0000000000007948 */ /* 0x000fea0003800000 */
[----:B------:R-:W1:Y:S01]  /*a160*/  S2R R25, SR_CTAID.Z ;  /* 0x0000000000197919 */ /* 0x000e620000002700 */
[----:B------:R-:W-:Y:S01]  /*a170*/  UIADD3 UR5, UR43, 0xa200, URZ ;  /* 0x0000a2002b057890 */ /* 0x000fe2000fffe03f */
[----:B------:R-:W-:Y:S01]  /*a180*/  R2UR UR4, R10 ;  /* 0x000000000a0472ca */ /* 0x000fe200000e0000 */
[----:B------:R-:W-:Y:S02]  /*a190*/  ULDC.64 UR6, c[0x0][0x2d8] ;  /* 0x0000b60000067ab9 */ /* 0x000fe40000000a00 */
[----:B------:R-:W-:-:S02]  /*a1a0*/  ULOP3.LUT UP0, URZ, UR5, 0x1bf, URZ, 0xc0, !UPT ;  /* 0x000001bf053f7892 */ /* 0x000fc4000f80c03f */
[----:B------:R-:W-:Y:S01]  /*a1b0*/  UIMAD.WIDE.U32 UR36, UR39, UR6, URZ ;  /* 0x00000006272472a5 */ /* 0x000fe2000f8e003f */
[----:B------:R-:W-:Y:S03]  /*a1c0*/  BAR.SYNC.DEFER_BLOCKING 0x8, 0x200 ;  /* 0x0208000000007b1d */ /* 0x000fe60000010000 */
[----:B------:R-:W-:-:S04]  /*a1d0*/  PLOP3.LUT P0, PT, PT, PT, UP0, 0x80, 0x0 ;  /* 0x000000000000781c */ /* 0x000fc80003f0f008 */
[----:B------:R-:W-:-:S04]  /*a1e0*/  UIMAD UR4, UR4, UR6, URZ ;  /* 0x00000006040472a4 */ /* 0x000fc8000f8e023f */
[----:B------:R-:W-:-:S04]  /*a1f0*/  UIMAD UR4, UR39, UR7, UR4 ;  /* 0x00000007270472a4 */ /* 0x000fc8000f8e0204 */
[----:B------:R-:W-:Y:S01]  /*a200*/  UIADD3 UR44, UR37, UR4, URZ ;  /* 0x00000004252c7290 */ /* 0x000fe2000fffe03f */
[----:B-1----:R-:W-:Y:S01]  /*a210*/  SHF.R.S32.HI R17, RZ, 0x1f, R25 ;  /* 0x0000001fff117819 */ /* 0x002fe20000011419 */
[----:B------:R-:W-:Y:S10]  /*a220*/  @!P0 BRA `(.L_x_13606) ;  /* 0x0000000000408947 */ /* 0x000ff40003800000 */
        /* <DEDUP_REMOVED lines=15> */
[----:B01----:R-:W-:Y:S05]  /*a320*/  CALL.ABS.NOINC R2 ;  /* 0x0000000002007343 */ /* 0x003fea0003c00000 */
.L_x_13606:
[----:B------:R-:W1:Y:S01]  /*a330*/  LDC R9, c[0x0][0x448] ;  /* 0x00011200ff097b82 */ /* 0x000e620000000800 */
[----:B0-----:R-:W-:Y:S01]  /*a340*/  IMAD R26, R27, 0xc0, R26 ;  /* 0x000000c01b1a7824 */ /* 0x001fe200078e021a */
[----:B------:R-:W-:Y:S01]  /*a350*/  ULDC.64 UR4, c[0x0][0x2e0] ;  /* 0x0000b80000047ab9 */ /* 0x000fe20000000a00 */
[----:B------:R-:W-:Y:S01]  /*a360*/  IMAD.U32 R4, RZ, RZ, UR36 ;  /* 0x00000024ff047e24 */ /* 0x000fe2000f8e00ff */
[----:B------:R-:W-:Y:S01]  /*a370*/  ULDC.64 UR6, c[0x0][0x2c8] ;  /* 0x0000b20000067ab9 */ /* 0x000fe20000000a00 */
[----:B------:R-:W-:Y:S01]  /*a380*/  IMAD.MOV.U32 R0, RZ, RZ, R26 ;  /* 0x000000ffff007224 */ /* 0x000fe200078e001a */
[----:B------:R-:W-:Y:S01]  /*a390*/  ULDC.64 UR8, c[0x0][0x280] ;  /* 0x0000a00000087ab9 */ /* 0x000fe20000000a00 */
[----:B------:R-:W-:-:S04]  /*a3a0*/  IMAD R17, R17, UR4, RZ ;  /* 0x0000000411117c24 */ /* 0x000fc8000f8e02ff */
[----:B------:R-:W-:Y:S01]  /*a3b0*/  IMAD R17, R25, UR5, R17 ;  /* 0x0000000519117c24 */ /* 0x000fe2000f8e0211 */
[----:B-1----:R-:W-:-:S13]  /*a3c0*/  ISETP.NE.AND P0, PT, R9, 0x1, PT ;  /* 0x000000010900780c */ /* 0x002fda0003f05270 */
[----:B------:R-:W0:Y:S08]  /*a3d0*/  @P0 LDC R3, c[0x0][0x44c] ;  /* 0x00011300ff030b82 */ /* 0x000e300000000800 */
[----:B------:R-:W1:Y:S08]  /*a3e0*/  @P0 LDC R5, c[0x0][0x450] ;  /* 0x00011400ff050b82 */ /* 0x000e700000000800 */
[----:B------:R-:W2:Y:S01]  /*a3f0*/  @P0 LDC R6, c[0x0][0x44c] ;  /* 0x00011300ff060b82 */ /* 0x000ea20000000800 */
[----:B0-----:R-:W-:-:S04]  /*a400*/  @P0 IMAD.HI.U32 R2, R26, R3, RZ ;  /* 0x000000031a020227 */ /* 0x001fc800078e00ff */
[----:B------:R-:W-:Y:S01]  /*a410*/  IMAD.U32 R3, RZ, RZ, UR44 ;  /* 0x0000002cff037e24 */ /* 0x000fe2000f8e00ff */
[----:B-1----:R-:W-:Y:S01]  /*a420*/  @P0 SHF.R.U32.HI R0, RZ, R5, R2 ;  /* 0x00000005ff000219 */ /* 0x002fe20000011602 */
[----:B------:R-:W-:Y:S01]  /*a430*/  IMAD.MOV.U32 R2, RZ, RZ, R4 ;  /* 0x000000ffff027224 */ /* 0x000fe200078e0004 */
[----:B------:R-:W-:Y:S02]  /*a440*/  MOV R5, UR37 ;  /* 0x0000002500057c02 */ /* 0x000fe40008000f00 */
[----:B------:R-:W-:Y:S01]  /*a450*/  SHF.R.S32.HI R4, RZ, 0x1f, R0 ;  /* 0x0000001fff047819 */ /* 0x000fe20000011400 */
[----:B------:R-:W-:Y:S01]  /*a460*/  IMAD.WIDE.U32 R2, R25, UR4, R2 ;  /* 0x0000000419027c25 */ /* 0x000fe2000f8e0002 */
[----:B------:R-:W-:-:S03]  /*a470*/  ULDC.64 UR4, c[0x0][0x2d0] ;  /* 0x0000b40000047ab9 */ /* 0x000fc60000000a00 */
[----:B------:R-:W-:Y:S02]  /*a480*/  IMAD R5, R4, UR4, RZ ;  /* 0x0000000404057c24 */ /* 0x000fe4000f8e02ff */
[----:B------:R-:W-:Y:S02]  /*a490*/  IMAD.IADD R3, R3, 0x1, R17 ;  /* 0x0000000103037824 */ /* 0x000fe400078e0211 */
[C---:B------:R-:W-:Y:S02]  /*a4a0*/  IMAD R7, R0.reuse, UR5, R5 ;  /* 0x0000000500077c24 */ /* 0x040fe4000f8e0205 */
[----:B------:R-:W-:-:S04]  /*a4b0*/  IMAD.WIDE.U32 R4, R0, UR4, R2 ;  /* 0x0000000400047c25 */ /* 0x000fc8000f8e0002 */
[----:B------:R-:W-:Y:S02]  /*a4c0*/  IMAD.IADD R5, R5, 0x1, R7 ;  /* 0x0000000105057824 */ /* 0x000fe400078e0207 */
[----:B------:R-:W-:Y:S01]  /*a4d0*/  IMAD.MOV R0, RZ, RZ, -R0 ;  /* 0x000000ffff007224 */ /* 0x000fe200078e0a00 */
[----:B------:R-:W0:Y:S03]  /*a4e0*/  @P0 LDC R7, c[0x0][0x450] ;  /* 0x00011400ff070b82 */ /* 0x000e260000000800 */
[----:B------:R-:W-:Y:S02]  /*a4f0*/  IMAD R0, R9, R0, R26 ;  /* 0x0000000009007224 */ /* 0x000fe400078e021a */
[----:B------:R-:W-:Y:S02]  /*a500*/  VIADD R26, R26, 0x80 ;  /* 0x000000801a1a7836 */ /* 0x000fe40000000000 */
[----:B------:R-:W-:Y:S01]  /*a510*/  IMAD.WIDE.U32 R4, R0, UR6, R4 ;  /* 0x0000000600047c25 */ /* 0x000fe2000f8e0004 */
[----:B------:R-:W-:-:S03]  /*a520*/  SHF.R.S32.HI R8, RZ, 0x1f, R0 ;  /* 0x0000001fff087819 */ /* 0x000fc60000011400 */
[----:B--2---:R-:W-:-:S04]  /*a530*/  @P0 IMAD.HI.U32 R6, R26, R6, RZ ;  /* 0x000000061a060227 */ /* 0x004fc800078e00ff */
[----:B------:R-:W-:-:S04]  /*a540*/  IMAD R8, R8, UR6, RZ ;  /* 0x0000000608087c24 */ /* 0x000fc8000f8e02ff */
[----:B------:R-:W-:Y:S01]  /*a550*/  IMAD R8, R0, UR7, R8 ;  /* 0x0000000700087c24 */ /* 0x000fe2000f8e0208 */
[----:B------:R-:W-:-:S04]  /*a560*/  IADD3 R0, P1, R4, UR8, RZ ;  /* 0x0000000804007c10 */ /* 0x000fc8000ff3e0ff */
[----:B------:R-:W-:Y:S01]  /*a570*/  IADD3.X R4, R5, UR9, R8, P1, !PT ;  /* 0x0000000905047c10 */ /* 0x000fe20008ffe408 */
[----:B------:R-:W-:Y:S01]  /*a580*/  IMAD.MOV.U32 R5, RZ, RZ, R26 ;  /* 0x000000ffff057224 */ /* 0x000fe200078e001a */
[----:B0-----:R-:W-:-:S04]  /*a590*/  @P0 SHF.R.U32.HI R5, RZ, R7, R6 ;  /* 0x00000007ff050219 */ /* 0x001fc80000011606 */
[----:B------:R-:W-:Y:S01]  /*a5a0*/  SHF.R.S32.HI R6, RZ, 0x1f, R5 ;  /* 0x0000001fff067819 */ /* 0x000fe20000011405 */
[----:B------:R-:W-:-:S04]  /*a5b0*/  IMAD.WIDE.U32 R2, R5, UR4, R2 ;  /* 0x0000000405027c25 */ /* 0x000fc8000f8e0002 */
[----:B------:R-:W-:Y:S01]  /*a5c0*/  IMAD R6, R6, UR4, RZ ;  /* 0x0000000406067c24 */ /* 0x000fe2000f8e02ff */
[----:B------:R-:W-:Y:S02]  /*a5d0*/  ULDC UR4, c[0x0][0x2b8] ;  /* 0x0000ae0000047ab9 */ /* 0x000fe40000000800 */
[----:B------:R-:W-:Y:S01]  /*a5e0*/  ISETP.GE.AND P0, PT, R24, UR4, PT ;  /* 0x0000000418007c0c */ /* 0x000fe2000bf06270 */
[C---:B------:R-:W-:Y:S01]  /*a5f0*/  IMAD R7, R5.reuse, UR5, R6 ;  /* 0x0000000505077c24 */ /* 0x040fe2000f8e0206 */
[----:B------:R-:W-:Y:S01]  /*a600*/  IADD3 R5, -R5, RZ, RZ ;  /* 0x000000ff05057210 */ /* 0x000fe20007ffe1ff */
[----:B------:R-:W-:Y:S02]  /*a610*/  UMOV UR4, 0xffffffff ;  /* 0xffffffff00047882 */ /* 0x000fe40000000000 */
[----:B------:R-:W-:Y:S02]  /*a620*/  IMAD.IADD R3, R3, 0x1, R7 ;  /* 0x0000000103037824 */ /* 0x000fe400078e0207 */
[----:B------:R-:W-:-:S04]  /*a630*/  IMAD R26, R9, R5, R26 ;  /* 0x00000005091a7224 */ /* 0x000fc800078e021a */
[----:B------:R-:W-:Y:S01]  /*a640*/  IMAD.WIDE.U32 R2, R26, UR6, R2 ;  /* 0x000000061a027c25 */ /* 0x000fe2000f8e0002 */
[----:B------:R-:W-:-:S05]  /*a650*/  SHF.R.S32.HI R5, RZ, 0x1f, R26 ;  /* 0x0000001fff057819 */ /* 0x000fca000001141a */
[----:B------:R-:W-:-:S04]  /*a660*/  IMAD R5, R5, UR6, RZ ;  /* 0x0000000605057c24 */ /* 0x000fc8000f8e02ff */
[----:B------:R-:W-:Y:S01]  /*a670*/  IMAD R7, R26, UR7, R5 ;  /* 0x000000071a077c24 */ /* 0x000fe2000f8e0205 */
[----:B------:R-:W-:-:S04]  /*a680*/  IADD3 R5, P1, R2, UR8, RZ ;  /* 0x0000000802057c10 */ /* 0x000fc8000ff3e0ff */
[----:B------:R-:W-:Y:S01]  /*a690*/  IADD3.X R8, R3, UR9, R7, P1, !PT ;  /* 0x0000000903087c10 */ /* 0x000fe20008ffe407 */
[----:B------:R-:W-:Y:S08]  /*a6a0*/  BRA.DIV UR4, `(.L_x_13607) ;  /* 0x0000003204e47947 */ /* 0x000ff0000b800000 */
[----:B------:R-:W0:Y:S01]  /*a6b0*/  SHFL.IDX PT, R3, R0, RZ, 0x1c1f ;  /* 0x001c1fff00037589 */ /* 0x000e2200000e0000 */
[----:B------:R-:W-:Y:S01]  /*a6c0*/  ULDC UR4, c[0x0][0x288] ;  /* 0x0000a20000047ab9 */ /* 0x000fe20000000800 */
[----:B------:R-:W-:Y:S02]  /*a6d0*/  IMAD R7, R27, 0xc0, R29 ;  /* 0x000000c01b077824 */ /* 0x000fe400078e021d */
[----:B------:R-:W1:Y:S01]  /*a6e0*/  SHFL.IDX PT, R2, R4, RZ, 0x1c1f ;  /* 0x001c1fff04027589 */ /* 0x000e6200000e0000 */
[----:B------:R-:W-:Y:S02]  /*a6f0*/  IMAD R6, R9, UR4, RZ ;  /* 0x0000000409067c24 */ /* 0x000fe4000f8e02ff */
[C---:B------:R-:W-:Y:S01]  /*a700*/  VIADD R10, R7.reuse, 0x20 ;  /* 0x00000020070a7836 */ /* 0x040fe20000000000 */
[----:B------:R-:W2:Y:S02]  /*a710*/  SHFL.IDX PT, R11, R0, 0x1, 0x1c1f ;  /* 0x003c1f00000b7f89 */ /* 0x000ea400000e0000 */
[----:B------:R-:W-:-:S02]  /*a720*/  ISETP.GE.AND P2, PT, R7, R6, PT ;  /* 0x000000060700720c */ /* 0x000fc40003f46270 */
[----:B------:R-:W3:Y:S04]  /*a730*/  SHFL.IDX PT, R9, R4, 0x1, 0x1c1f ;  /* 0x003c1f0004097f89 */ /* 0x000ee800000e0000 */
[----:B------:R-:W4:Y:S04]  /*a740*/  SHFL.IDX PT, R12, R0, 0x2, 0x1c1f ;  /* 0x005c1f00000c7f89 */ /* 0x000f2800000e0000 */
[----:B------:R-:W-:Y:S03]  /*a750*/  SHFL.IDX PT, R0, R0, 0x3, 0x1c1f ;  /* 0x007c1f0000007f89 */ /* 0x000fe600000e0000 */
[----:B0-----:R-:W-:Y:S01]  /*a760*/  @!P2 IADD3 R3, P1, R24, R3, RZ ;  /* 0x000000031803a210 */ /* 0x001fe20007f3e0ff */
[----:B------:R-:W-:Y:S04]  /*a770*/  SHFL.IDX PT, R14, R5, RZ, 0x1c1f ;  /* 0x001c1fff050e7589 */ /* 0x000fe800000e0000 */
[----:B-1----:R-:W-:Y:S01]  /*a780*/  @!P2 IMAD.X R2, RZ, RZ, R2, P1 ;  /* 0x000000ffff02a224 */ /* 0x002fe200008e0602 */
[----:B------:R-:W-:-:S02]  /*a790*/  ISETP.GE.AND P1, PT, R10, R6, PT ;  /* 0x000000060a00720c */ /* 0x000fc40003f26270 */
[----:B------:R-:W0:Y:S02]  /*a7a0*/  SHFL.IDX PT, R10, R4, 0x2, 0x1c1f ;  /* 0x005c1f00040a7f89 */ /* 0x000e2400000e0000 */
[-C--:B------:R-:W-:Y:S02]  /*a7b0*/  @!P2 LOP3.LUT R3, R3, R2.reuse, RZ, 0x3c, !PT ;  /* 0x000000020303a212 */ /* 0x080fe400078e3cff */
[----:B------:R-:W1:Y:S02]  /*a7c0*/  SHFL.IDX PT, R4, R4, 0x3, 0x1c1f ;  /* 0x007c1f0004047f89 */ /* 0x000e6400000e0000 */
[----:B------:R-:W-:-:S04]  /*a7d0*/  @!P2 LOP3.LUT R2, R3, R2, RZ, 0x3c, !PT ;  /* 0x000000020302a212 */ /* 0x000fc800078e3cff */
[----:B------:R-:W-:-:S05]  /*a7e0*/  @!P2 LOP3.LUT R3, R3, R2, RZ, 0x3c, !PT ;  /* 0x000000020303a212 */ /* 0x000fca00078e3cff */
[----:B------:R2:W-:Y:S02]  /*a7f0*/  @!P2 LDGSTS.E.BYPASS.LTC128B.128 [R18+0xa200], desc[UR40][R2.64], !P0 ;  /* 0x0a2000000212afae */ /* 0x0005e4000c101d68 */
[----:B--2---:R-:W-:Y:S01]  /*a800*/  @!P1 IADD3 R2, P2, R24, R11, RZ ;  /* 0x0000000b18029210 */ /* 0x004fe20007f5e0ff */
[C---:B------:R-:W-:Y:S02]  /*a810*/  VIADD R3, R7.reuse, 0x40 ;  /* 0x0000004007037836 */ /* 0x040fe40000000000 */
[----:B------:R-:W-:Y:S02]  /*a820*/  VIADD R11, R7, 0x80 ;  /* 0x00000080070b7836 */ /* 0x000fe40000000000 */
[----:B---3--:R-:W-:Y:S01]  /*a830*/  @!P1 IMAD.X R9, RZ, RZ, R9, P2 ;  /* 0x000000ffff099224 */ /* 0x008fe200010e0609 */
[----:B------:R-:W-:-:S03]  /*a840*/  ISETP.GE.AND P2, PT, R3, R6, PT ;  /* 0x000000060300720c */ /* 0x000fc60003f46270 */
[----:B------:R-:W-:Y:S01]  /*a850*/  @!P1 IMAD.MOV.U32 R3, RZ, RZ, R9 ;  /* 0x000000ffff039224 */ /* 0x000fe200078e0009 */
[----:B------:R-:W-:-:S04]  /*a860*/  IADD3 R9, R7, 0x60, RZ ;  /* 0x0000006007097810 */ /* 0x000fc80007ffe0ff */
[----:B------:R4:W-:Y:S05]  /*a870*/  @!P1 LDGSTS.E.BYPASS.LTC128B.128 [R18+0xaa00], desc[UR40][R2.64], !P0 ;  /* 0x0aa0000002129fae */ /* 0x0009ea000c101d68 */
[----:B----4-:R-:W-:-:S05]  /*a880*/  @!P2 IADD3 R2, P1, R24, R12, RZ ;  /* 0x0000000c1802a210 */ /* 0x010fca0007f3e0ff */
[----:B0-----:R-:W-:Y:S01]  /*a890*/  @!P2 IMAD.X R3, RZ, RZ, R10, P1 ;  /* 0x000000ffff03a224 */ /* 0x001fe200008e060a */
[----:B------:R-:W-:-:S04]  /*a8a0*/  ISETP.GE.AND P1, PT, R9, R6, PT ;  /* 0x000000060900720c */ /* 0x000fc80003f26270 */
[----:B------:R0:W-:Y:S09]  /*a8b0*/  @!P2 LDGSTS.E.BYPASS.LTC128B.128 [R18+0xb200], desc[UR40][R2.64], !P0 ;  /* 0x0b2000000212afae */ /* 0x0001f2000c101d68 */
[----:B------:R-:W-:Y:S01]  /*a8c0*/  @!P1 IADD3 R9, P2, R24, R0, RZ ;  /* 0x0000000018099210 */ /* 0x000fe20007f5e0ff */
[----:B0-----:R-:W0:Y:S04]  /*a8d0*/  SHFL.IDX PT, R2, R8, RZ, 0x1c1f ;  /* 0x001c1fff08027589 */ /* 0x001e2800000e0000 */
[----:B-1----:R-:W-:Y:S01]  /*a8e0*/  @!P1 IMAD.X R3, RZ, RZ, R4, P2 ;  /* 0x000000ffff039224 */ /* 0x002fe200010e0604 */
[----:B------:R-:W-:Y:S01]  /*a8f0*/  ISETP.GE.AND P2, PT, R11, R6, PT ;  /* 0x000000060b00720c */ /* 0x000fe20003f46270 */
[----:B------:R-:W1:-:S12]  /*a900*/  SHFL.IDX PT, R8, R8, 0x1, 0x1c1f ;  /* 0x003c1f0008087f89 */ /* 0x000e5800000e0000 */
[----:B------:R-:W-:Y:S02]  /*a910*/  @!P2 IADD3 R0, P3, R24, R14, RZ ;  /* 0x0000000e1800a210 */ /* 0x000fe40007f7e0ff */
[----:B------:R2:W3:Y:S03]  /*a920*/  SHFL.IDX PT, R14, R5, 0x1, 0x1c1f ;  /* 0x003c1f00050e7f89 */ /* 0x0004e600000e0000 */
[----:B0-----:R-:W-:Y:S02]  /*a930*/  @!P2 IMAD.X R17, RZ, RZ, R2, P3 ;  /* 0x000000ffff11a224 */ /* 0x001fe400018e0602 */
[----:B------:R-:W-:-:S05]  /*a940*/  @!P1 IMAD.MOV.U32 R2, RZ, RZ, R9 ;  /* 0x000000ffff029224 */ /* 0x000fca00078e0009 */
[----:B------:R0:W-:Y:S02]  /*a950*/  @!P1 LDGSTS.E.BYPASS.LTC128B.128 [R18+0xba00], desc[UR40][R2.64], !P0 ;  /* 0x0ba0000002129fae */ /* 0x0001e4000c101d68 */
[----:B0-----:R-:W-:Y:S01]  /*a960*/  @!P2 IMAD.MOV.U32 R2, RZ, RZ, R0 ;  /* 0x000000ffff02a224 */ /* 0x001fe200078e0000 */
[----:B------:R-:W-:-:S05]  /*a970*/  @!P2 MOV R3, R17 ;  /* 0x000000110003a202 */ /* 0x000fca0000000f00 */
[----:B-1-3--:R2:W-:Y:S02]  /*a980*/  @!P2 LDGSTS.E.BYPASS.LTC128B.128 [R18+0xc200], desc[UR40][R2.64], !P0 ;  /* 0x0c2000000212afae */ /* 0x00a5e4000c101d68 */
.L_x_13686:
[----:B------:R-:W-:Y:S02]  /*a990*/  VIADD R7, R7, 0xa0 ;  /* 0x000000a007077836 */ /* 0x000fe40000000000 */
[----:B--2---:R-:W-:-:S03]  /*a9a0*/  IMAD.MOV.U32 R5, RZ, RZ, 0x1 ;  /* 0x00000001ff057424 */ /* 0x004fc600078e00ff */
[----:B------:R-:W-:Y:S02]  /*a9b0*/  ISETP.GE.AND P1, PT, R7, R6, PT ;  /* 0x000000060700720c */ /* 0x000fe40003f26270 */
[----:B------:R-:W-:-:S11]  /*a9c0*/  SHF.L.U32 R5, R5, 0x1f, RZ ;  /* 0x0000001f05057819 */ /* 0x000fd600000006ff */
[----:B------:R-:W-:-:S05]  /*a9d0*/  @!P1 IADD3 R2, P2, R24, R14, RZ ;  /* 0x0000000e18029210 */ /* 0x000fca0007f5e0ff */
        /* <DEDUP_REMOVED lines=12> */
.L_x_13687:
[----:B------:R-:W-:-:S04]  /*aaa0*/  UIADD3 UR4, UR48, -0x2, URZ ;  /* 0xfffffffe30047890 */ /* 0x000fc8000fffe03f */
[----:B------:R-:W-:-:S06]  /*aab0*/  UISETP.GE.AND UP0, UPT, UR4, UR47, UPT ;  /* 0x0000002f0400728c */ /* 0x000fcc000bf06270 */
[----:B------:R-:W-:-:S13]  /*aac0*/  PLOP3.LUT P0, PT, PT, PT, UP0, 0x80, 0x0 ;  /* 0x000000000000781c */ /* 0x000fda0003f0f008 */
[----:B------:R-:W-:Y:S05]  /*aad0*/  @!P0 BRA `(.L_x_13609) ;  /* 0x0000001400608947 */ /* 0x000fea0003800000 */
[----:B------:R-:W1:Y:S01]  /*aae0*/  S2R R0, SR_TID.X ;  /* 0x0000000000007919 */ /* 0x000e620000002100 */
[----:B------:R-:W-:Y:S01]  /*aaf0*/  UIADD3 UR4, UR45, 0x1, URZ ;  /* 0x000000012d047890 */ /* 0x000fe2000fffe03f */
[----:B------:R-:W-:Y:S01]  /*ab00*/  LOP3.LUT R3, RZ, UR42, RZ, 0x33, !PT ;  /* 0x0000002aff037c12 */ /* 0x000fe2000f8e33ff */
[----:B------:R-:W-:Y:S01]  /*ab10*/  IMAD.MOV.U32 R24, RZ, RZ, 0x1 ;  /* 0x00000001ff187424 */ /* 0x000fe200078e00ff */
[----:B------:R-:W-:Y:S01]  /*ab20*/  MOV R21, RZ ;  /* 0x000000ff00157202 */ /* 0x000fe20000000f00 */
[----:B------:R-:W-:Y:S01]  /*ab30*/  UIMAD UR4, UR4, UR38, URZ ;  /* 0x00000026040472a4 */ /* 0x000fe2000f8e023f */
[----:B-1----:R-:W-:-:S05]  /*ab40*/  IMAD.SHL.U32 R0, R0, 0x20, RZ ;  /* 0x0000002000007824 */ /* 0x002fca00078e00ff */
[----:B------:R-:W-:-:S04]  /*ab50*/  LOP3.LUT R0, R0, 0x60, RZ, 0xc0, !PT ;  /* 0x0000006000007812 */ /* 0x000fc800078ec0ff */
[----:B------:R-:W-:Y:S02]  /*ab60*/  IADD3 R16, R0, R16, R29 ;  /* 0x0000001000107210 */ /* 0x000fe40007ffe01d */
[----:B------:R-:W-:-:S03]  /*ab70*/  LOP3.LUT R0, RZ, UR4, RZ, 0x33, !PT ;  /* 0x00000004ff007c12 */ /* 0x000fc6000f8e33ff */
[----:B------:R-:W-:Y:S01]  /*ab80*/  VIADD R16, R16, 0xfffffe20 ;  /* 0xfffffe2010107836 */ /* 0x000fe20000000000 */
[----:B------:R-:W-:-:S04]  /*ab90*/  VIMNMX R3, R0, R3, !PT ;  /* 0x0000000300037248 */ /* 0x000fc80007fe0100 */
[C---:B------:R-:W-:Y:S01]  /*aba0*/  IADD3 R2, -R3.reuse, -0x2, RZ ;  /* 0xfffffffe03027810 */ /* 0x040fe20007ffe1ff */
[----:B------:R-:W-:-:S04]  /*abb0*/  IMAD R0, R3, -0xa0, R16 ;  /* 0xffffff6003007824 */ /* 0x000fc800078e0210 */
[----:B------:R1:W-:Y:S03]  /*abc0*/  STL [R1+0xc], R2 ;  /* 0x00000c0201007387 */ /* 0x0003e60000100800 */
.L_x_13624:
[----:B--2---:R-:W2:Y:S01]  /*abd0*/  LDL R12, [R1+0x1c] ;  /* 0x00001c00010c7983 */ /* 0x004ea20000100800 */
[----:B-1----:R-:W1:Y:S03]  /*abe0*/  LDC R2, c[0x0][0x430] ;  /* 0x00010c00ff027b82 */ /* 0x002e660000000800 */
[----:B------:R-:W3:Y:S04]  /*abf0*/  LDL R8, [R1+0x18] ;  /* 0x0000180001087983 */ /* 0x000ee80000100800 */
[----:B------:R-:W4:Y:S01]  /*ac00*/  LDL R6, [R1+0x8] ;  /* 0x0000080001067983 */ /* 0x000f220000100800 */
[----:B------:R-:W-:Y:S01]  /*ac10*/  VIADD R10, R0, 0x80 ;  /* 0x00000080000a7836 */ /* 0x000fe20000000000 */
[----:B------:R-:W-:Y:S01]  /*ac20*/  ULDC.64 UR4, c[0x0][0x428] ;  /* 0x00010a0000047ab9 */ /* 0x000fe20000000a00 */
[----:B------:R-:W-:Y:S01]  /*ac30*/  IMAD.MOV.U32 R11, RZ, RZ, R0 ;  /* 0x000000ffff0b7224 */ /* 0x000fe200078e0000 */
[----:B------:R-:W4:Y:S01]  /*ac40*/  LDL.LU R13, [R1+0xc] ;  /* 0x00000c00010d7983 */ /* 0x000f220000300800 */
[----:B-1----:R-:W-:-:S13]  /*ac50*/  ISETP.NE.AND P0, PT, R2, 0x1, PT ;  /* 0x000000010200780c */ /* 0x002fda0003f05270 */
[----:B------:R-:W1:Y:S08]  /*ac60*/  @P0 LDC R3, c[0x0][0x434] ;  /* 0x00010d00ff030b82 */ /* 0x000e700000000800 */
[----:B0-----:R-:W0:Y:S08]  /*ac70*/  @P0 LDC R5, c[0x0][0x438] ;  /* 0x00010e00ff050b82 */ /* 0x001e300000000800 */
[----:B------:R-:W0:Y:S08]  /*ac80*/  @P0 LDC R7, c[0x0][0x434] ;  /* 0x00010d00ff070b82 */ /* 0x000e300000000800 */
[----:B------:R-:W0:Y:S01]  /*ac90*/  @P0 LDC R9, c[0x0][0x438] ;  /* 0x00010e00ff090b82 */ /* 0x000e220000000800 */
[----:B-1----:R-:W-:-:S05]  /*aca0*/  @P0 IMAD.HI.U32 R2, R0, R3, RZ ;  /* 0x0000000300020227 */ /* 0x002fca00078e00ff */
[----:B0-----:R-:W-:Y:S01]  /*acb0*/  @P0 SHF.R.U32.HI R11, RZ, R5, R2 ;  /* 0x00000005ff0b0219 */ /* 0x001fe20000011602 */
[----:B------:R-:W-:-:S03]  /*acc0*/  @P0 IMAD.HI.U32 R2, R10, R7, RZ ;  /* 0x000000070a020227 */ /* 0x000fc600078e00ff */
[--C-:B------:R-:W-:Y:S01]  /*acd0*/  SHF.R.S32.HI R5, RZ, 0x1f, R11.reuse ;  /* 0x0000001fff057819 */ /* 0x100fe2000001140b */
[----:B------:R-:W-:Y:S01]  /*ace0*/  IMAD.MOV.U32 R4, RZ, RZ, R11 ;  /* 0x000000ffff047224 */ /* 0x000fe200078e000b */
[----:B------:R-:W-:Y:S02]  /*acf0*/  @P0 SHF.R.U32.HI R10, RZ, R9, R2 ;  /* 0x00000009ff0a0219 */ /* 0x000fe40000011602 */
[----:B--2---:R-:W-:Y:S01]  /*ad00*/  ISETP.GT.U32.AND P1, PT, R12, 0x9f, PT ;  /* 0x0000009f0c00780c */ /* 0x004fe20003f24070 */
[----:B---3--:R-:W-:-:S04]  /*ad10*/  IMAD R8, R8, UR4, RZ ;  /* 0x0000000408087c24 */ /* 0x008fc8000f8e02ff */
[C---:B----4-:R-:W-:Y:S02]  /*ad20*/  IMAD R8, R6.reuse, UR5, R8 ;  /* 0x0000000506087c24 */ /* 0x050fe4000f8e0208 */
[----:B------:R-:W-:-:S06]  /*ad30*/  IMAD.WIDE.U32 R4, R6, UR4, R4 ;  /* 0x0000000406047c25 */ /* 0x000fcc000f8e0004 */
        /* <DEDUP_REMOVED lines=9> */
[C---:B------:R-:W-:Y:S02]  /*add0*/  @!P1 LEA R4, P0, R2.reuse, UR4, 0x2 ;  /* 0x0000000402049c11 */ /* 0x040fe4000f8010ff */
[----:B------:R-:W-:Y:S02]  /*ade0*/  MOV R8, RZ ;  /* 0x000000ff00087202 */ /* 0x000fe40000000f00 */
[----:B------:R-:W-:Y:S01]  /*adf0*/  @!P1 LEA.HI.X R5, R2, UR5, R3, 0x2, P0 ;  /* 0x0000000502059c11 */ /* 0x000fe200080f1403 */
[----:B------:R-:W-:-:S04]  /*ae00*/  VIADD R2, R21, 0x1 ;  /* 0x0000000115027836 */ /* 0x000fc80000000000 */
[----:B-----5:R0:W5:Y:S01]  /*ae10*/  @!P1 LDG.E R8, desc[UR40][R4.64] ;  /* 0x0000002804089981 */ /* 0x020162000c1e1900 */
[----:B------:R-:W-:Y:S01]  /*ae20*/  ISETP.NE.AND P1, PT, R2, 0x2, PT ;  /* 0x000000020200780c */ /* 0x000fe20003f25270 */
[----:B------:R-:W-:-:S03]  /*ae30*/  VIADD R13, R13, 0xffffffff ;  /* 0xffffffff0d0d7836 */ /* 0x000fc60000000000 */
[----:B------:R-:W-:Y:S01]  /*ae40*/  SEL R3, RZ, 0x1, P1 ;  /* 0x00000001ff037807 */ /* 0x000fe20000800000 */
[----:B------:R-:W-:-:S03]  /*ae50*/  ULOP3.LUT UR6, UR46, 0x2, URZ, 0xfc, !UPT ;  /* 0x000000022e067892 */ /* 0x000fc6000f8efc3f */
[----:B------:R-:W-:Y:S01]  /*ae60*/  LOP3.LUT R3, R24, R3, RZ, 0x3c, !PT ;  /* 0x0000000318037212 */ /* 0x000fe200078e3cff */
[----:B------:R1:W-:Y:S02]  /*ae70*/  STL [R1+0xc], R13 ;  /* 0x00000c0d01007387 */ /* 0x0003e40000100800 */
[----:B------:R-:W-:Y:S02]  /*ae80*/  IMAD.U32 R12, RZ, RZ, UR6 ;  /* 0x00000006ff0c7e24 */ /* 0x000fe4000f8e00ff */
[----:B------:R1:W-:Y:S03]  /*ae90*/  STL [R1+0x4], R3 ;  /* 0x0000040301007387 */ /* 0x0003e60000100800 */
[----:B------:R-:W-:Y:S02]  /*aea0*/  ISETP.NE.AND P2, PT, R12, 0x3, PT ;  /* 0x000000030c00780c */ /* 0x000fe40003f45270 */
[----:B------:R-:W-:-:S02]  /*aeb0*/  ISETP.GT.AND P0, PT, R13, UR47, PT ;  /* 0x0000002f0d007c0c */ /* 0x000fc4000bf04270 */
[----:B0-----:R-:W-:Y:S02]  /*aec0*/  SEL R4, R2, RZ, P1 ;  /* 0x000000ff02047207 */ /* 0x001fe40000800000 */
[----:B--2---:R-:W-:-:S07]  /*aed0*/  SHF.R.S32.HI R28, RZ, 0x1f, R9 ;  /* 0x0000001fff1c7819 */ /* 0x004fce0000011409 */
[----:B-1----:R-:W-:Y:S05]  /*aee0*/  @!P2 BRA `(.L_x_13610) ;  /* 0x000000000004a947 */ /* 0x002fea0003800000 */
[----:B------:R-:W-:Y:S01]  /*aef0*/  BPT.TRAP 0x1 ;  /* 0x000000040000795c */ /* 0x000fe20000300000 */
.L_x_13610:
[----:B------:R-:W-:Y:S02]  /*af00*/  LEA R5, R4, UR43, 0x3 ;  /* 0x0000002b04057c11 */ /* 0x000fe4000f8e18ff */
[----:B------:R-:W-:-:S04]  /*af10*/  SHF.L.U32 R29, R3, 0x1f, RZ ;  /* 0x0000001f031d7819 */ /* 0x000fc800000006ff */
[----:B------:R-:W0:Y:S02]  /*af20*/  SYNCS.PHASECHK.TRANS64.TRYWAIT P1, [R5+URZ+0x12480], R29 ;  /* 0x0124801d050075a7 */ /* 0x000e24000802017f */
[----:B0-----:R-:W-:Y:S05]  /*af30*/  @!P1 BRA `(.L_x_13611) ;  /* 0x0000003000a89947 */ /* 0x001fea0003800000 */
.L_x_13688:
[----:B------:R-:W2:Y:S01]  /*af40*/  LDL R12, [R1+0x10] ;  /* 0x00001000010c7983 */ /* 0x000ea20000100800 */
[----:B------:R-:W-:Y:S01]  /*af50*/  ULDC UR4, c[0x0][0x430] ;  /* 0x00010c0000047ab9 */ /* 0x000fe20000000800 */
[----:B------:R-:W-:Y:S01]  /*af60*/  ULDC.64 UR6, c[0x0][0x328] ;  /* 0x0000ca0000067ab9 */ /* 0x000fe20000000a00 */
[----:B------:R-:W-:Y:S01]  /*af70*/  UIADD3 UR4, -UR4, URZ, URZ ;  /* 0x0000003f04047290 */ /* 0x000fe2000fffe13f */
[----:B------:R-:W1:Y:S01]  /*af80*/  S2R R14, SR_TID.X ;  /* 0x00000000000e7919 */ /* 0x000e620000002100 */
[----:B------:R-:W-:Y:S01]  /*af90*/  ULDC.64 UR8, c[0x0][0x338] ;  /* 0x0000ce0000087ab9 */ /* 0x000fe20000000a00 */
[----:B-----5:R-:W-:Y:S01]  /*afa0*/  SHF.R.S32.HI R27, RZ, 0x1f, R8 ;  /* 0x0000001fff1b7819 */ /* 0x020fe20000011408 */
[----:B------:R-:W3:Y:S02]  /*afb0*/  LDC R15, c[0x0][0x2f4] ;  /* 0x0000bd00ff0f7b82 */ /* 0x000ee40000000800 */
[--C-:B------:R-:W-:Y:S02]  /*afc0*/  IMAD R16, R11, UR4, R0.reuse ;  /* 0x000000040b107c24 */ /* 0x100fe4000f8e0200 */
[----:B------:R-:W-:Y:S01]  /*afd0*/  IMAD R10, R10, UR4, R0 ;  /* 0x000000040a0a7c24 */ /* 0x000fe2000f8e0200 */
[----:B------:R-:W-:Y:S01]  /*afe0*/  ULDC.64 UR4, c[0x0][0x330] ;  /* 0x0000cc0000047ab9 */ /* 0x000fe20000000a00 */
[----:B------:R-:W-:Y:S01]  /*aff0*/  IMAD.WIDE.U32 R2, R16, UR6, RZ ;  /* 0x0000000610027c25 */ /* 0x000fe2000f8e00ff */
[----:B------:R-:W-:-:S03]  /*b000*/  SHF.R.S32.HI R25, RZ, 0x1f, R16 ;  /* 0x0000001fff197819 */ /* 0x000fc60000011410 */
[----:B------:R-:W-:Y:S02]  /*b010*/  VIADD R10, R10, 0x80 ;  /* 0x000000800a0a7836 */ /* 0x000fe40000000000 */
[----:B------:R-:W-:-:S03]  /*b020*/  IMAD R6, R25, UR6, RZ ;  /* 0x0000000619067c24 */ /* 0x000fc6000f8e02ff */
[----:B------:R-:W-:Y:S01]  /*b030*/  SHF.R.S32.HI R26, RZ, 0x1f, R10 ;  /* 0x0000001fff1a7819 */ /* 0x000fe2000001140a */
[----:B------:R-:W-:-:S04]  /*b040*/  IMAD R6, R16, UR7, R6 ;  /* 0x0000000710067c24 */ /* 0x000fc8000f8e0206 */
[----:B------:R-:W-:Y:S02]  /*b050*/  IMAD.IADD R3, R3, 0x1, R6 ;  /* 0x0000000103037824 */ /* 0x000fe400078e0206 */
[----:B------:R-:W-:Y:S02]  /*b060*/  IMAD R6, R28, UR8, RZ ;  /* 0x000000081c067c24 */ /* 0x000fe4000f8e02ff */
[----:B------:R-:W-:-:S04]  /*b070*/  IMAD.WIDE.U32 R2, R9, UR8, R2 ;  /* 0x0000000809027c25 */ /* 0x000fc8000f8e0002 */
[----:B------:R-:W-:Y:S02]  /*b080*/  IMAD R6, R9, UR9, R6 ;  /* 0x0000000909067c24 */ /* 0x000fe4000f8e0206 */
[----:B------:R-:W-:Y:S02]  /*b090*/  IMAD R11, R26, UR6, RZ ;  /* 0x000000061a0b7c24 */ /* 0x000fe4000f8e02ff */
[----:B------:R-:W-:Y:S01]  /*b0a0*/  IMAD.IADD R7, R3, 0x1, R6 ;  /* 0x0000000103077824 */ /* 0x000fe200078e0206 */
[----:B------:R-:W-:Y:S01]  /*b0b0*/  MOV R6, R2 ;  /* 0x0000000200067202 */ /* 0x000fe20000000f00 */
[C---:B------:R-:W-:Y:S02]  /*b0c0*/  IMAD R11, R10.reuse, UR7, R11 ;  /* 0x000000070a0b7c24 */ /* 0x040fe4000f8e020b */
[----:B------:R-:W-:-:S04]  /*b0d0*/  IMAD.WIDE.U32 R2, R10, UR6, RZ ;  /* 0x000000060a027c25 */ /* 0x000fc8000f8e00ff */
[----:B------:R-:W-:Y:S02]  /*b0e0*/  IMAD.IADD R3, R3, 0x1, R11 ;  /* 0x0000000103037824 */ /* 0x000fe400078e020b */
[----:B------:R-:W-:Y:S02]  /*b0f0*/  IMAD R11, R27, UR8, RZ ;  /* 0x000000081b0b7c24 */ /* 0x000fe4000f8e02ff */
[----:B------:R-:W-:-:S04]  /*b100*/  IMAD.WIDE.U32 R2, R8, UR8, R2 ;  /* 0x0000000808027c25 */ /* 0x000fc8000f8e0002 */
[----:B------:R-:W-:Y:S02]  /*b110*/  IMAD R11, R8, UR9, R11 ;  /* 0x00000009080b7c24 */ /* 0x000fe4000f8e020b */
[----:B-1----:R-:W-:Y:S02]  /*b120*/  IMAD.SHL.U32 R14, R14, 0x10, RZ ;  /* 0x000000100e0e7824 */ /* 0x002fe400078e00ff */
[----:B------:R-:W-:Y:S02]  /*b130*/  IMAD.IADD R3, R3, 0x1, R11 ;  /* 0x0000000103037824 */ /* 0x000fe400078e020b */
[----:B------:R-:W-:Y:S01]  /*b140*/  IMAD.U32 R11, RZ, RZ, UR4 ;  /* 0x00000004ff0b7e24 */ /* 0x000fe2000f8e00ff */
[----:B------:R-:W-:-:S03]  /*b150*/  LOP3.LUT R14, R14, 0x30, RZ, 0xc0, !PT ;  /* 0x000000300e0e7812 */ /* 0x000fc600078ec0ff */
[C---:B------:R-:W-:Y:S01]  /*b160*/  IMAD.WIDE.U32 R2, R11.reuse, UR39, R2 ;  /* 0x000000270b027c25 */ /* 0x040fe2000f8e0002 */
[----:B---3--:R-:W-:Y:S02]  /*b170*/  ISETP.GE.AND P2, PT, R14, R15, PT ;  /* 0x0000000f0e00720c */ /* 0x008fe40003f46270 */
[----:B--2---:R-:W-:Y:S01]  /*b180*/  R2UR UR6, R12 ;  /* 0x000000000c0672ca */ /* 0x004fe200000e0000 */
[----:B------:R-:W-:-:S12]  /*b190*/  IMAD.WIDE.U32 R12, R11, UR39, R6 ;  /* 0x000000270b0c7c25 */ /* 0x000fd8000f8e0006 */
        /* <DEDUP_REMOVED lines=9> */
[----:B------:R-:W-:Y:S05]  /*b230*/  BRA.DIV UR4, `(.L_x_13612) ;  /* 0x0000002e04fc7947 */ /* 0x000fea000b800000 */
[----:B------:R-:W2:Y:S01]  /*b240*/  LDL R12, [R1] ;  /* 0x00000000010c7983 */ /* 0x000ea20000100800 */
[----:B------:R-:W1:Y:S03]  /*b250*/  S2R R11, SR_TID.X ;  /* 0x00000000000b7919 */ /* 0x000e660000002100 */
[----:B------:R-:W3:Y:S04]  /*b260*/  SHFL.IDX PT, R2, R7, RZ, 0x1c1f ;  /* 0x001c1fff07027589 */ /* 0x000ee800000e0000 */
[----:B------:R-:W4:Y:S04]  /*b270*/  SHFL.IDX PT, R3, R17, RZ, 0x1c1f ;  /* 0x001c1fff11037589 */ /* 0x000f2800000e0000 */
[----:B------:R-:W-:Y:S01]  /*b280*/  SHFL.IDX PT, R18, R18, RZ, 0x1c1f ;  /* 0x001c1fff12127589 */ /* 0x000fe200000e0000 */
[----:B-1----:R-:W-:-:S05]  /*b290*/  IMAD.SHL.U32 R11, R11, 0x10, RZ ;  /* 0x000000100b0b7824 */ /* 0x002fca00078e00ff */
[----:B------:R-:W-:-:S04]  /*b2a0*/  LOP3.LUT R11, R11, 0x30, RZ, 0xc0, !PT ;  /* 0x000000300b0b7812 */ /* 0x000fc800078ec0ff */
[----:B---3--:R-:W-:-:S04]  /*b2b0*/  IADD3 R2, P1, R11, R2, RZ ;  /* 0x000000020b027210 */ /* 0x008fc80007f3e0ff */
[----:B----4-:R-:W-:Y:S01]  /*b2c0*/  IADD3.X R3, RZ, R3, RZ, P1, !PT ;  /* 0x00000003ff037210 */ /* 0x010fe20000ffe4ff */
[----:B--2---:R-:W-:-:S05]  /*b2d0*/  IMAD R6, R4, 0x2800, R12 ;  /* 0x0000280004067824 */ /* 0x004fca00078e020c */
[----:B------:R1:W-:Y:S04]  /*b2e0*/  LDGSTS.E.BYPASS.LTC128B.128 [R6+0x5200], desc[UR40][R2.64], !P2 ;  /* 0x0520000002067fae */ /* 0x0003e8000d101d68 */
[----:B-1----:R-:W1:Y:S04]  /*b2f0*/  SHFL.IDX PT, R2, R7, 0x1, 0x1c1f ;  /* 0x003c1f0007027f89 */ /* 0x002e6800000e0000 */
[----:B------:R-:W2:Y:S01]  /*b300*/  SHFL.IDX PT, R3, R17, 0x1, 0x1c1f ;  /* 0x003c1f0011037f89 */ /* 0x000ea200000e0000 */
[----:B-1----:R-:W-:-:S05]  /*b310*/  IADD3 R2, P1, R11, R2, RZ ;  /* 0x000000020b027210 */ /* 0x002fca0007f3e0ff */
[----:B--2---:R-:W-:-:S05]  /*b320*/  IMAD.X R3, RZ, RZ, R3, P1 ;  /* 0x000000ffff037224 */ /* 0x004fca00008e0603 */
[----:B------:R1:W-:Y:S04]  /*b330*/  LDGSTS.E.BYPASS.LTC128B.128 [R6+0x5a00], desc[UR40][R2.64], !P2 ;  /* 0x05a0000002067fae */ /* 0x0003e8000d101d68 */
[----:B-1----:R-:W1:Y:S04]  /*b340*/  SHFL.IDX PT, R2, R7, 0x2, 0x1c1f ;  /* 0x005c1f0007027f89 */ /* 0x002e6800000e0000 */
[----:B------:R-:W2:Y:S04]  /*b350*/  SHFL.IDX PT, R3, R17, 0x2, 0x1c1f ;  /* 0x005c1f0011037f89 */ /* 0x000ea800000e0000 */
[----:B------:R-:W-:Y:S01]  /*b360*/  SHFL.IDX PT, R17, R17, 0x3, 0x1c1f ;  /* 0x007c1f0011117f89 */ /* 0x000fe200000e0000 */
[----:B-1----:R-:W-:-:S05]  /*b370*/  IADD3 R2, P1, R11, R2, RZ ;  /* 0x000000020b027210 */ /* 0x002fca0007f3e0ff */
[----:B--2---:R-:W-:-:S05]  /*b380*/  IMAD.X R3, RZ, RZ, R3, P1 ;  /* 0x000000ffff037224 */ /* 0x004fca00008e0603 */
[----:B------:R1:W-:Y:S04]  /*b390*/  LDGSTS.E.BYPASS.LTC128B.128 [R6+0x6200], desc[UR40][R2.64], !P2 ;  /* 0x0620000002067fae */ /* 0x0003e8000d101d68 */
[----:B-1----:R-:W1:Y:S02]  /*b3a0*/  SHFL.IDX PT, R2, R7, 0x3, 0x1c1f ;  /* 0x007c1f0007027f89 */ /* 0x002e6400000e0000 */
[----:B-1----:R-:W-:-:S05]  /*b3b0*/  IADD3 R2, P1, R11, R2, RZ ;  /* 0x000000020b027210 */ /* 0x002fca0007f3e0ff */
[----:B------:R-:W-:-:S05]  /*b3c0*/  IMAD.X R3, RZ, RZ, R17, P1 ;  /* 0x000000ffff037224 */ /* 0x000fca00008e0611 */
[----:B------:R1:W-:Y:S04]  /*b3d0*/  LDGSTS.E.BYPASS.LTC128B.128 [R6+0x6a00], desc[UR40][R2.64], !P2 ;  /* 0x06a0000002067fae */ /* 0x0003e8000d101d68 */
[----:B-1----:R1:W2:Y:S02]  /*b3e0*/  SHFL.IDX PT, R2, R20, RZ, 0x1c1f ;  /* 0x001c1fff14027589 */ /* 0x0022a400000e0000 */
.L_x_13700:
[----:B------:R-:W3:Y:S01]  /*b3f0*/  S2R R3, SR_TID.X ;  /* 0x0000000000037919 */ /* 0x000ee20000002100 */
[----:B------:R-:W-:Y:S01]  /*b400*/  R2UR UR4, R5 ;  /* 0x00000000050472ca */ /* 0x000fe200000e0000 */
[----:B---3--:R-:W-:-:S05]  /*b410*/  IMAD.SHL.U32 R3, R3, 0x10, RZ ;  /* 0x0000001003037824 */ /* 0x008fca00078e00ff */
[----:B------:R-:W-:-:S04]  /*b420*/  LOP3.LUT R3, R3, 0x30, RZ, 0xc0, !PT ;  /* 0x0000003003037812 */ /* 0x000fc800078ec0ff */
[----:B--2---:R-:W-:-:S05]  /*b430*/  IADD3 R2, P1, R3, R2, RZ ;  /* 0x0000000203027210 */ /* 0x004fca0007f3e0ff */
        /* <DEDUP_REMOVED lines=14> */
.L_x_13613:
[----:B------:R2:W-:Y:S01]  /*b520*/  SYNCS.ARRIVE.TRANS64.A1T0 RZ, [R5+URZ+0x12470], RZ ;  /* 0x012470ff05ff79a7 */ /* 0x0005e2000810003f */
[----:B------:R-:W-:Y:S05]  /*b530*/  @!P2 BRA `(.L_x_13614) ;  /* 0x000000000004a947 */ /* 0x000fea0003800000 */
[----:B------:R-:W-:Y:S01]  /*b540*/  BPT.TRAP 0x1 ;  /* 0x000000040000795c */ /* 0x000fe20000300000 */
.L_x_13614:
[----:B------:R-:W3:Y:S02]  /*b550*/  SYNCS.PHASECHK.TRANS64.TRYWAIT P1, [R5+URZ+0x12440], R29 ;  /* 0x0124401d050075a7 */ /* 0x000ee4000802017f */
[----:B---3--:R-:W-:Y:S05]  /*b560*/  @!P1 BRA `(.L_x_13615) ;  /* 0x0000003000d09947 */ /* 0x008fea0003800000 */
.L_x_13701:
[----:B------:R-:W4:Y:S01]  /*b570*/  LDL R11, [R1+0x10] ;  /* 0x00001000010b7983 */ /* 0x000f220000100800 */
[----:B------:R-:W-:Y:S01]  /*b580*/  ULDC.64 UR4, c[0x0][0x300] ;  /* 0x0000c00000047ab9 */ /* 0x000fe20000000a00 */
[----:B------:R-:W-:Y:S01]  /*b590*/  ULDC.64 UR6, c[0x0][0x310] ;  /* 0x0000c40000067ab9 */ /* 0x000fe20000000a00 */
[----:B------:R-:W-:Y:S01]  /*b5a0*/  IMAD R6, R25, UR4, RZ ;  /* 0x0000000419067c24 */ /* 0x000fe2000f8e02ff */
[----:B------:R-:W5:Y:S01]  /*b5b0*/  S2R R17, SR_TID.X ;  /* 0x0000000000117919 */ /* 0x000f620000002100 */
[----:B------:R-:W-:-:S04]  /*b5c0*/  IMAD.WIDE.U32 R2, R16, UR4, RZ ;  /* 0x0000000410027c25 */ /* 0x000fc8000f8e00ff */
[----:B------:R-:W-:Y:S02]  /*b5d0*/  IMAD R6, R16, UR5, R6 ;  /* 0x0000000510067c24 */ /* 0x000fe4000f8e0206 */
[----:B------:R-:W-:Y:S02]  /*b5e0*/  IMAD R28, R28, UR6, RZ ;  /* 0x000000061c1c7c24 */ /* 0x000fe4000f8e02ff */
[----:B------:R-:W-:Y:S01]  /*b5f0*/  IMAD R26, R26, UR4, RZ ;  /* 0x000000041a1a7c24 */ /* 0x000fe2000f8e02ff */
[----:B------:R-:W-:Y:S01]  /*b600*/  IADD3 R3, R3, R6, RZ ;  /* 0x0000000603037210 */ /* 0x000fe20007ffe0ff */
[C---:B------:R-:W-:Y:S02]  /*b610*/  IMAD R28, R9.reuse, UR7, R28 ;  /* 0x00000007091c7c24 */ /* 0x040fe4000f8e021c */
[----:B------:R-:W-:Y:S02]  /*b620*/  IMAD R26, R10, UR5, R26 ;  /* 0x000000050a1a7c24 */ /* 0x000fe4000f8e021a */
[----:B------:R-:W-:-:S04]  /*b630*/  IMAD.WIDE.U32 R2, R9, UR6, R2 ;  /* 0x0000000609027c25 */ /* 0x000fc8000f8e0002 */
[----:B------:R-:W-:Y:S02]  /*b640*/  IMAD.IADD R7, R3, 0x1, R28 ;  /* 0x0000000103077824 */ /* 0x000fe400078e021c */
[----:B------:R-:W-:Y:S02]  /*b650*/  IMAD.MOV.U32 R6, RZ, RZ, R2 ;  /* 0x000000ffff067224 */ /* 0x000fe400078e0002 */
[----:B------:R-:W-:Y:S01]  /*b660*/  IMAD.WIDE.U32 R2, R10, UR4, RZ ;  /* 0x000000040a027c25 */ /* 0x000fe2000f8e00ff */
[----:B------:R-:W-:-:S03]  /*b670*/  ULDC.64 UR4, c[0x0][0x308] ;  /* 0x0000c20000047ab9 */ /* 0x000fc60000000a00 */
[----:B------:R-:W-:Y:S02]  /*b680*/  IMAD.IADD R3, R3, 0x1, R26 ;  /* 0x0000000103037824 */ /* 0x000fe400078e021a */
[----:B------:R-:W-:Y:S02]  /*b690*/  IMAD R27, R27, UR6, RZ ;  /* 0x000000061b1b7c24 */ /* 0x000fe4000f8e02ff */
[----:B------:R-:W-:Y:S01]  /*b6a0*/  IMAD.WIDE.U32 R2, R8, UR6, R2 ;  /* 0x0000000608027c25 */ /* 0x000fe2000f8e0002 */
[----:B-----5:R-:W-:-:S03]  /*b6b0*/  SHF.L.U32 R17, R17, 0x4, RZ ;  /* 0x0000000411117819 */ /* 0x020fc600000006ff */
[----:B------:R-:W-:Y:S01]  /*b6c0*/  IMAD R27, R8, UR7, R27 ;  /* 0x00000007081b7c24 */ /* 0x000fe2000f8e021b */
[----:B------:R-:W-:Y:S01]  /*b6d0*/  LOP3.LUT R17, R17, 0x30, RZ, 0xc0, !PT ;  /* 0x0000003011117812 */ /* 0x000fe200078ec0ff */
[----:B------:R-:W-:Y:S02]  /*b6e0*/  IMAD.U32 R8, RZ, RZ, UR4 ;  /* 0x00000004ff087e24 */ /* 0x000fe4000f8e00ff */
[----:B------:R-:W-:Y:S02]  /*b6f0*/  IMAD.IADD R3, R3, 0x1, R27 ;  /* 0x0000000103037824 */ /* 0x000fe400078e021b */
[----:B------:R-:W-:-:S04]  /*b700*/  IMAD.WIDE.U32 R6, R8, UR39, R6 ;  /* 0x0000002708067c25 */ /* 0x000fc8000f8e0006 */
[----:B------:R-:W-:Y:S01]  /*b710*/  IMAD.WIDE.U32 R2, R8, UR39, R2 ;  /* 0x0000002708027c25 */ /* 0x000fe2000f8e0002 */
[----:B----4-:R-:W-:Y:S02]  /*b720*/  R2UR UR6, R11 ;  /* 0x000000000b0672ca */ /* 0x010fe400000e0000 */
[----:B------:R-:W4:Y:S11]  /*b730*/  LDC R11, c[0x0][0x2f4] ;  /* 0x0000bd00ff0b7b82 */ /* 0x000f360000000800 */
[----:B------:R-:W-:-:S03]  /*b740*/  UIMAD UR4, UR6, UR4, URZ ;  /* 0x00000004060472a4 */ /* 0x000fc6000f8e023f */
[----:B------:R-:W-:Y:S01]  /*b750*/  ULDC.64 UR6, c[0x0][0x2e8] ;  /* 0x0000ba0000067ab9 */ /* 0x000fe20000000a00 */
[----:B------:R-:W-:Y:S01]  /*b760*/  UIMAD UR4, UR39, UR5, UR4 ;  /* 0x00000005270472a4 */ /* 0x000fe2000f8e0204 */
[----:B------:R-:W-:Y:S01]  /*b770*/  IMAD.U32 R8, RZ, RZ, UR7 ;  /* 0x00000007ff087e24 */ /* 0x000fe2000f8e00ff */
[----:B------:R-:W-:-:S04]  /*b780*/  IADD3 R9, P1, R6, UR6, RZ ;  /* 0x0000000606097c10 */ /* 0x000fc8000ff3e0ff */
[----:B------:R-:W-:Y:S02]  /*b790*/  IADD3.X R10, R8, UR4, R7, P1, !PT ;  /* 0x00000004080a7c10 */ /* 0x000fe40008ffe407 */
[----:B------:R-:W-:Y:S02]  /*b7a0*/  IADD3 R6, P1, R2, UR6, RZ ;  /* 0x0000000602067c10 */ /* 0x000fe4000ff3e0ff */
[----:B----4-:R-:W-:Y:S02]  /*b7b0*/  ISETP.GE.AND P2, PT, R17, R11, PT ;  /* 0x0000000b1100720c */ /* 0x010fe40003f46270 */
[----:B------:R-:W-:Y:S01]  /*b7c0*/  IADD3.X R8, R8, UR4, R3, P1, !PT ;  /* 0x0000000408087c10 */ /* 0x000fe20008ffe403 */
[----:B------:R-:W-:-:S03]  /*b7d0*/  UMOV UR4, 0xffffffff ;  /* 0xffffffff00047882 */ /* 0x000fc60000000000 */
[----:B------:R-:W-:Y:S07]  /*b7e0*/  BRA.DIV UR4, `(.L_x_13616) ;  /* 0x0000003204447947 */ /* 0x000fee000b800000 */
[----:B------:R-:W4:Y:S04]  /*b7f0*/  LDL R11, [R1+0x14] ;  /* 0x00001400010b7983 */ /* 0x000f280000100800 */
[----:B------:R-:W5:Y:S04]  /*b800*/  SHFL.IDX PT, R14, R9, RZ, 0x1c1f ;  /* 0x001c1fff090e7589 */ /* 0x000f6800000e0000 */
[----:B------:R-:W0:Y:S04]  /*b810*/  SHFL.IDX PT, R3, R10, RZ, 0x1c1f ;  /* 0x001c1fff0a037589 */ /* 0x000e2800000e0000 */
[----:B------:R-:W-:Y:S01]  /*b820*/  SHFL.IDX PT, R8, R8, RZ, 0x1c1f ;  /* 0x001c1fff08087589 */ /* 0x000fe200000e0000 */
[----:B-----5:R-:W-:-:S03]  /*b830*/  IADD3 R2, P1, R17, R14, RZ ;  /* 0x0000000e11027210 */ /* 0x020fc60007f3e0ff */
[----:B------:R-:W-:Y:S02]  /*b840*/  SHFL.IDX PT, R14, R6, RZ, 0x1c1f ;  /* 0x001c1fff060e7589 */ /* 0x000fe400000e0000 */
[----:B0-----:R-:W-:Y:S02]  /*b850*/  IMAD.X R3, RZ, RZ, R3, P1 ;  /* 0x000000ffff037224 */ /* 0x001fe400008e0603 */
[----:B----4-:R-:W-:-:S04]  /*b860*/  IMAD R7, R4, 0x2800, R11 ;  /* 0x0000280004077824 */ /* 0x010fc800078e020b */
[----:B------:R-:W-:-:S05]  /*b870*/  VIADD R7, R7, UR43 ;  /* 0x0000002b07077c36 */ /* 0x000fca0008000000 */
[----:B------:R0:W-:Y:S04]  /*b880*/  LDGSTS.E.BYPASS.LTC128B.128 [R7+0xd200], desc[UR40][R2.64], !P2 ;  /* 0x0d20000002077fae */ /* 0x0001e8000d101d68 */
[----:B0-----:R-:W0:Y:S04]  /*b890*/  SHFL.IDX PT, R2, R9, 0x1, 0x1c1f ;  /* 0x003c1f0009027f89 */ /* 0x001e2800000e0000 */
[----:B------:R-:W4:Y:S01]  /*b8a0*/  SHFL.IDX PT, R3, R10, 0x1, 0x1c1f ;  /* 0x003c1f000a037f89 */ /* 0x000f2200000e0000 */
[----:B0-----:R-:W-:-:S05]  /*b8b0*/  IADD3 R2, P1, R17, R2, RZ ;  /* 0x0000000211027210 */ /* 0x001fca0007f3e0ff */
[----:B----4-:R-:W-:-:S05]  /*b8c0*/  IMAD.X R3, RZ, RZ, R3, P1 ;  /* 0x000000ffff037224 */ /* 0x010fca00008e0603 */
[----:B------:R0:W-:Y:S04]  /*b8d0*/  LDGSTS.E.BYPASS.LTC128B.128 [R7+0xda00], desc[UR40][R2.64], !P2 ;  /* 0x0da0000002077fae */ /* 0x0001e8000d101d68 */
[----:B0-----:R-:W0:Y:S04]  /*b8e0*/  SHFL.IDX PT, R2, R9, 0x2, 0x1c1f ;  /* 0x005c1f0009027f89 */ /* 0x001e2800000e0000 */
[----:B------:R-:W4:Y:S04]  /*b8f0*/  SHFL.IDX PT, R3, R10, 0x2, 0x1c1f ;  /* 0x005c1f000a037f89 */ /* 0x000f2800000e0000 */
[----:B------:R-:W5:Y:S04]  /*b900*/  SHFL.IDX PT, R9, R9, 0x3, 0x1c1f ;  /* 0x007c1f0009097f89 */ /* 0x000f6800000e0000 */
[----:B------:R-:W1:Y:S01]  /*b910*/  SHFL.IDX PT, R10, R10, 0x3, 0x1c1f ;  /* 0x007c1f000a0a7f89 */ /* 0x000e6200000e0000 */
[----:B0-----:R-:W-:-:S05]  /*b920*/  IADD3 R2, P1, R17, R2, RZ ;  /* 0x0000000211027210 */ /* 0x001fca0007f3e0ff */
[----:B----4-:R-:W-:-:S05]  /*b930*/  IMAD.X R3, RZ, RZ, R3, P1 ;  /* 0x000000ffff037224 */ /* 0x010fca00008e0603 */
[----:B------:R5:W-:Y:S02]  /*b940*/  LDGSTS.E.BYPASS.LTC128B.128 [R7+0xe200], desc[UR40][R2.64], !P2 ;  /* 0x0e20000002077fae */ /* 0x000be4000d101d68 */
[----:B-----5:R-:W-:-:S05]  /*b950*/  IADD3 R2, P1, R17, R9, RZ ;  /* 0x0000000911027210 */ /* 0x020fca0007f3e0ff */
[----:B-1----:R-:W-:-:S05]  /*b960*/  IMAD.X R3, RZ, RZ, R10, P1 ;  /* 0x000000ffff037224 */ /* 0x002fca00008e060a */
[----:B------:R0:W-:Y:S03]  /*b970*/  LDGSTS.E.BYPASS.LTC128B.128 [R7+0xea00], desc[UR40][R2.64], !P2 ;  /* 0x0ea0000002077fae */ /* 0x0001e6000d101d68 */
.L_x_13713:
[----:B------:R-:W-:Y:S02]  /*b980*/  R2UR UR4, R5 ;  /* 0x00000000050472ca */ /* 0x000fe400000e0000 */
[----:B0-----:R-:W-:-:S05]  /*b990*/  IADD3 R2, P1, R17, R14, RZ ;  /* 0x0000000e11027210 */ /* 0x001fca0007f3e0ff */
        /* <DEDUP_REMOVED lines=12> */
[----:B0-----:R-:W-:Y:S05]  /*ba60*/  @!P2 BRA `(.L_x_13617) ;  /* 0x000000000004a947 */ /* 0x001fea0003800000 */
[----:B------:R-:W-:Y:S01]  /*ba70*/  BPT.TRAP 0x1 ;  /* 0x000000040000795c */ /* 0x000fe20000300000 */
.L_x_13617:
[----:B------:R-:W-:Y:S01]  /*ba80*/  IMAD.U32 R2, RZ, RZ, UR46 ;  /* 0x0000002eff027e24 */ /* 0x000fe2000f8e00ff */
[----:B------:R0:W-:Y:S04]  /*ba90*/  SYNCS.ARRIVE.TRANS64.A1T0 RZ, [R5+URZ+0x12430], RZ ;  /* 0x012430ff05ff79a7 */ /* 0x0001e8000810003f */
[----:B------:R-:W-:-:S04]  /*baa0*/  LOP3.LUT R2, R2, 0x1, RZ, 0xfc, !PT ;  /* 0x0000000102027812 */ /* 0x000fc800078efcff */
[----:B------:R-:W-:-:S13]  /*bab0*/  ISETP.NE.AND P1, PT, R2, 0x3, PT ;  /* 0x000000030200780c */ /* 0x000fda0003f25270 */
[----:B0-----:R-:W-:Y:S05]  /*bac0*/  @!P1 BRA `(.L_x_13618) ;  /* 0x0000000000049947 */ /* 0x001fea0003800000 */
[----:B------:R-:W-:Y:S01]  /*bad0*/  BPT.TRAP 0x1 ;  /* 0x000000040000795c */ /* 0x000fe20000300000 */
.L_x_13618:
[----:B------:R-:W-:Y:S02]  /*bae0*/  LOP3.LUT R2, R24, 0x1, RZ, 0x3c, !PT ;  /* 0x0000000118027812 */ /* 0x000fe400078e3cff */
[----:B------:R-:W-:Y:S02]  /*baf0*/  LEA R3, R21, UR43, 0x3 ;  /* 0x0000002b15037c11 */ /* 0x000fe4000f8e18ff */
[----:B------:R-:W-:-:S04]  /*bb00*/  SHF.L.U32 R2, R2, 0x1f, RZ ;  /* 0x0000001f02027819 */ /* 0x000fc800000006ff */
[----:B------:R-:W0:Y:S02]  /*bb10*/  SYNCS.PHASECHK.TRANS64.TRYWAIT P2, [R3+URZ+0x12470], R2 ;  /* 0x01247002030075a7 */ /* 0x000e24000804017f */
[----:B0-----:R-:W-:Y:S05]  /*bb20*/  @!P2 BRA `(.L_x_13619) ;  /* 0x0000003000d4a947 */ /* 0x001fea0003800000 */
.L_x_13714:
[----:B------:R-:W-:-:S06]  /*bb30*/  ULOP3.LUT UR4, UR46, 0x2, URZ, 0xfc, !UPT ;  /* 0x000000022e047892 */ /* 0x000fcc000f8efc3f */
[----:B--23--:R-:W-:-:S05]  /*bb40*/  IMAD.U32 R5, RZ, RZ, UR4 ;  /* 0x00000004ff057e24 */ /* 0x00cfca000f8e00ff */
[----:B------:R-:W-:-:S13]  /*bb50*/  ISETP.NE.AND P2, PT, R5, 0x3, PT ;  /* 0x000000030500780c */ /* 0x000fda0003f45270 */
[----:B------:R-:W-:Y:S05]  /*bb60*/  @!P2 BRA `(.L_x_13620) ;  /* 0x000000000004a947 */ /* 0x000fea0003800000 */
[----:B------:R-:W-:Y:S01]  /*bb70*/  BPT.TRAP 0x1 ;  /* 0x000000040000795c */ /* 0x000fe20000300000 */
.L_x_13620:
[----:B------:R-:W-:Y:S01]  /*bb80*/  SHF.L.U32 R6, R24, 0x1f, RZ ;  /* 0x0000001f18067819 */ /* 0x000fe200000006ff */
[----:B0-----:R-:W-:-:S03]  /*bb90*/  IMAD R2, R21, 0x2800, RZ ;  /* 0x0000280015027824 */ /* 0x001fc600078e02ff */
[----:B------:R-:W0:Y:S02]  /*bba0*/  SYNCS.PHASECHK.TRANS64.TRYWAIT P2, [R3+URZ+0x12460], R6 ;  /* 0x01246006030075a7 */ /* 0x000e24000804017f */
[----:B0-----:R-:W-:Y:S05]  /*bbb0*/  @!P2 BRA `(.L_x_13621) ;  /* 0x0000003000c4a947 */ /* 0x001fea0003800000 */
.L_x_13715:
[C---:B0-----:R-:W-:Y:S01]  /*bbc0*/  LOP3.LUT R6, R2.reuse, R22, RZ, 0xfc, !PT ;  /* 0x0000001602067212 */ /* 0x041fe200078efcff */
[----:B------:R-:W-:Y:S05]  /*bbd0*/  WARPSYNC.ALL ;  /* 0x0000000000007948 */ /* 0x000fea0003800000 */
[----:B------:R0:W1:Y:S01]  /*bbe0*/  LDSM.16.MT88.4 R8, [R6+UR43+0x5200] ;  /* 0x0052002b0608783b */ /* 0x0000620008004200 */
[----:B------:R-:W-:Y:S01]  /*bbf0*/  VIADD R5, R2, 0x800 ;  /* 0x0000080002057836 */ /* 0x000fe20000000000 */
[----:B------:R-:W-:-:S04]  /*bc00*/  ULOP3.LUT UR4, UR46, 0x2, URZ, 0xfc, !UPT ;  /* 0x000000022e047892 */ /* 0x000fc8000f8efc3f */
[C---:B------:R-:W-:Y:S02]  /*bc10*/  LOP3.LUT R16, R5.reuse, R22, RZ, 0xfc, !PT ;  /* 0x0000001605107212 */ /* 0x040fe400078efcff */
[----:B0-----:R-:W-:Y:S01]  /*bc20*/  LOP3.LUT R6, R5, R19, RZ, 0xfc, !PT ;  /* 0x0000001305067212 */ /* 0x001fe200078efcff */
[----:B------:R-:W-:Y:S02]  /*bc30*/  VIADD R5, R2, 0x1000 ;  /* 0x0000100002057836 */ /* 0x000fe40000000000 */
[----:B------:R-:W-:Y:S02]  /*bc40*/  IMAD.U32 R17, RZ, RZ, UR4 ;  /* 0x00000004ff117e24 */ /* 0x000fe4000f8e00ff */
[----:B------:R-:W-:-:S03]  /*bc50*/  IMAD.IADD R6, R23, 0x1, R6 ;  /* 0x0000000117067824 */ /* 0x000fc600078e0206 */
[----:B------:R-:W-:Y:S02]  /*bc60*/  ISETP.NE.AND P2, PT, R17, 0x3, PT ;  /* 0x000000031100780c */ /* 0x000fe40003f45270 */
[C-C-:B-1----:R-:W-:Y:S02]  /*bc70*/  PRMT R12, R8.reuse, 0x6420, R9.reuse ;  /* 0x00006420080c7816 */ /* 0x142fe40000000009 */
[----:B------:R-:W-:Y:S02]  /*bc80*/  PRMT R13, R8, 0x7531, R9 ;  /* 0x00007531080d7816 */ /* 0x000fe40000000009 */
[----:B------:R-:W-:Y:S02]  /*bc90*/  LOP3.LUT R8, R2, R19, RZ, 0xfc, !PT ;  /* 0x0000001302087212 */ /* 0x000fe400078efcff */
[C-C-:B------:R-:W-:Y:S02]  /*bca0*/  PRMT R14, R10.reuse, 0x6420, R11.reuse ;  /* 0x000064200a0e7816 */ /* 0x140fe4000000000b */
[----:B------:R-:W-:Y:S01]  /*bcb0*/  PRMT R15, R10, 0x7531, R11 ;  /* 0x000075310a0f7816 */ /* 0x000fe2000000000b */
[----:B------:R-:W-:-:S05]  /*bcc0*/  IMAD.IADD R7, R23, 0x1, R8 ;  /* 0x0000000117077824 */ /* 0x000fca00078e0208 */
[----:B------:R0:W-:Y:S04]  /*bcd0*/  STSM.16.M88.4 [R7], R12 ;  /* 0x0000000c07007844 */ /* 0x0001e80000000200 */
[----:B------:R-:W1:Y:S01]  /*bce0*/  LDSM.16.MT88.4 R8, [R16+UR43+0x5200] ;  /* 0x0052002b1008783b */ /* 0x000e620008004200 */
[----:B0-----:R-:W-:Y:S02]  /*bcf0*/  LOP3.LUT R7, R5, R22, RZ, 0xfc, !PT ;  /* 0x0000001605077212 */ /* 0x001fe400078efcff */
        /* <DEDUP_REMOVED lines=8> */
[----:B------:R-:W-:Y:S01]  /*bd80*/  LOP3.LUT R8, R5, R19, RZ, 0xfc, !PT ;  /* 0x0000001305087212 */ /* 0x000fe200078efcff */
[----:B------:R-:W-:Y:S01]  /*bd90*/  VIADD R5, R2, 0x1800 ;  /* 0x0000180002057836 */ /* 0x000fe20000000000 */
[--C-:B------:R-:W-:Y:S01]  /*bda0*/  PRMT R14, R10, 0x6420, R11.reuse ;  /* 0x000064200a0e7816 */ /* 0x100fe2000000000b */
[----:B------:R-:W-:Y:S01]  /*bdb0*/  VIADD R2, R2, 0x2000 ;  /* 0x0000200002027836 */ /* 0x000fe20000000000 */
[----:B------:R-:W-:-:S02]  /*bdc0*/  PRMT R15, R10, 0x7531, R11 ;  /* 0x000075310a0f7816 */ /* 0x000fc4000000000b */
[----:B------:R-:W-:Y:S02]  /*bdd0*/  IADD3 R16, R23, R8, RZ ;  /* 0x0000000817107210 */ /* 0x000fe40007ffe0ff */
[----:B------:R-:W-:-:S03]  /*bde0*/  LOP3.LUT R6, R5, R22, RZ, 0xfc, !PT ;  /* 0x0000001605067212 */ /* 0x000fc600078efcff */
[----:B------:R-:W-:Y:S04]  /*bdf0*/  STSM.16.M88.4 [R16], R12 ;  /* 0x0000000c10007844 */ /* 0x000fe80000000200 */
[----:B------:R-:W0:Y:S02]  /*be00*/  LDSM.16.MT88.4 R8, [R6+UR43+0x5200] ;  /* 0x0052002b0608783b */ /* 0x000e240008004200 */
[C-C-:B0-----:R-:W-:Y:S02]  /*be10*/  PRMT R12, R8.reuse, 0x6420, R9.reuse ;  /* 0x00006420080c7816 */ /* 0x141fe40000000009 */
[----:B------:R-:W-:Y:S02]  /*be20*/  PRMT R13, R8, 0x7531, R9 ;  /* 0x00007531080d7816 */ /* 0x000fe40000000009 */
[----:B------:R-:W-:-:S02]  /*be30*/  LOP3.LUT R8, R5, R19, RZ, 0xfc, !PT ;  /* 0x0000001305087212 */ /* 0x000fc400078efcff */
[C-C-:B------:R-:W-:Y:S02]  /*be40*/  PRMT R14, R10.reuse, 0x6420, R11.reuse ;  /* 0x000064200a0e7816 */ /* 0x140fe4000000000b */
[----:B------:R-:W-:Y:S01]  /*be50*/  PRMT R15, R10, 0x7531, R11 ;  /* 0x000075310a0f7816 */ /* 0x000fe2000000000b */
[C---:B------:R-:W-:Y:S01]  /*be60*/  IMAD.IADD R5, R23.reuse, 0x1, R8 ;  /* 0x0000000117057824 */ /* 0x040fe200078e0208 */
[C---:B------:R-:W-:Y:S02]  /*be70*/  LOP3.LUT R8, R2.reuse, R22, RZ, 0xfc, !PT ;  /* 0x0000001602087212 */ /* 0x040fe400078efcff */
[----:B------:R-:W-:Y:S02]  /*be80*/  LOP3.LUT R2, R2, R19, RZ, 0xfc, !PT ;  /* 0x0000001302027212 */ /* 0x000fe400078efcff */
[----:B------:R-:W-:Y:S03]  /*be90*/  STSM.16.M88.4 [R5], R12 ;  /* 0x0000000c05007844 */ /* 0x000fe60000000200 */
[----:B------:R-:W-:Y:S01]  /*bea0*/  IMAD.IADD R2, R23, 0x1, R2 ;  /* 0x0000000117027824 */ /* 0x000fe200078e0202 */
[----:B------:R-:W0:Y:S02]  /*beb0*/  LDSM.16.MT88.4 R8, [R8+UR43+0x5200] ;  /* 0x0052002b0808783b */ /* 0x000e240008004200 */
        /* <DEDUP_REMOVED lines=13> */
.L_x_13622:
[----:B-1----:R1:W-:Y:S01]  /*bf90*/  SYNCS.ARRIVE.TRANS64.A1T0 RZ, [R3+URZ+0x12450], RZ ;  /* 0x012450ff03ff79a7 */ /* 0x0023e2000810003f */
[----:B------:R-:W-:Y:S06]  /*bfa0*/  BAR.SYNC.DEFER_BLOCKING 0x2, 0x80 ;  /* 0x0082000000007b1d */ /* 0x000fec0000010000 */
[----:B------:R-:W-:Y:S05]  /*bfb0*/  @!P1 BRA `(.L_x_13623) ;  /* 0x0000000000049947 */ /* 0x000fea0003800000 */
[----:B------:R-:W-:Y:S01]  /*bfc0*/  BPT.TRAP 0x1 ;  /* 0x000000040000795c */ /* 0x000fe20000300000 */
.L_x_13623:
[----:B------:R2:W5:Y:S01]  /*bfd0*/  LDL R24, [R1+0x4] ;  /* 0x0000040001187983 */ /* 0x0005620000100800 */
[----:B-1----:R-:W-:Y:S01]  /*bfe0*/  VIADD R3, R3, 0x12480 ;  /* 0x0001248003037836 */ /* 0x002fe20000000000 */
[----:B------:R-:W-:Y:S01]  /*bff0*/  IADD3 R0, R0, -0xa0, RZ ;  /* 0xffffff6000007810 */ /* 0x000fe20007ffe0ff */
[----:B------:R-:W-:Y:S01]  /*c000*/  IMAD.MOV.U32 R21, RZ, RZ, R4 ;  /* 0x000000ffff157224 */ /* 0x000fe200078e0004 */
[----:B0-----:R-:W0:Y:S02]  /*c010*/  S2R R2, SR_CgaCtaId ;  /* 0x0000000000027919 */ /* 0x001e240000008800 */
[----:B0-----:R-:W-:-:S04]  /*c020*/  PRMT R3, R2, 0x654, R3 ;  /* 0x0000065402037816 */ /* 0x001fc80000000003 */
[----:B------:R2:W-:Y:S01]  /*c030*/  SYNCS.ARRIVE.TRANS64.RED.A1T0 RZ, [R3+URZ], RZ ;  /* 0x000000ff03ff79a7 */ /* 0x0005e2000810043f */
[----:B------:R-:W-:Y:S05]  /*c040*/  @P0 BRA `(.L_x_13624) ;  /* 0xffffffe800e00947 */ /* 0x000fea000383ffff */
[----:B------:R-:W-:Y:S05]  /*c050*/  BRA `(.L_x_13625) ;  /* 0x00000000000c7947 */ /* 0x000fea0003800000 */
.L_x_13609:
[----:B------:R-:W-:Y:S02]  /*c060*/  IMAD.MOV.U32 R0, RZ, RZ, 0x1 ;  /* 0x00000001ff007424 */ /* 0x000fe400078e00ff */
[----:B------:R-:W-:-:S03]  /*c070*/  IMAD.MOV.U32 R4, RZ, RZ, RZ ;  /* 0x000000ffff047224 */ /* 0x000fc600078e00ff */
[----:B------:R1:W-:Y:S04]  /*c080*/  STL [R1+0x4], R0 ;  /* 0x0000040001007387 */ /* 0x0003e80000100800 */
.L_x_13625:
[----:B------:R-:W-:-:S06]  /*c090*/  ULOP3.LUT UR4, UR46, 0x1, URZ, 0xfc, !UPT ;  /* 0x000000012e047892 */ /* 0x000fcc000f8efc3f */
[----:B-1----:R-:W-:-:S05]  /*c0a0*/  IMAD.U32 R0, RZ, RZ, UR4 ;  /* 0x00000004ff007e24 */ /* 0x002fca000f8e00ff */
[----:B------:R-:W-:-:S13]  /*c0b0*/  ISETP.NE.AND P1, PT, R0, 0x3, PT ;  /* 0x000000030000780c */ /* 0x000fda0003f25270 */
[----:B------:R-:W-:Y:S05]  /*c0c0*/  @!P1 BRA `(.L_x_13626) ;  /* 0x0000000000049947 */ /* 0x000fea0003800000 */
[----:B------:R-:W-:Y:S01]  /*c0d0*/  BPT.TRAP 0x1 ;  /* 0x000000040000795c */ /* 0x000fe20000300000 */
.L_x_13626:
[----:B------:R-:W2:Y:S01]  /*c0e0*/  LDL R0, [R1+0x4] ;  /* 0x0000040001007983 */ /* 0x000ea20000100800 */
[----:B------:R-:W-:Y:S01]  /*c0f0*/  LEA R2, R4, UR43, 0x3 ;  /* 0x0000002b04027c11 */ /* 0x000fe2000f8e18ff */
[----:B------:R-:W-:Y:S01]  /*c100*/  BSSY B0, `(.L_x_13627) ;  /* 0x0000005000007945 */ /* 0x000fe20003800000 */
[----:B--2---:R-:W-:-:S04]  /*c110*/  LOP3.LUT R3, R0, 0x1, RZ, 0x3c, !PT ;  /* 0x0000000100037812 */ /* 0x004fc800078e3cff */
[----:B------:R-:W-:-:S04]  /*c120*/  SHF.L.U32 R3, R3, 0x1f, RZ ;  /* 0x0000001f03037819 */ /* 0x000fc800000006ff */
[----:B------:R-:W1:Y:S02]  /*c130*/  SYNCS.PHASECHK.TRANS64.TRYWAIT P0, [R2+URZ+0x12470], R3 ;  /* 0x01247003020075a7 */ /* 0x000e64000800017f */
[----:B-1----:R-:W-:Y:S05]  /*c140*/  @!P0 BRA `(.L_x_13628) ;  /* 0x0000002c00748947 */ /* 0x002fea0003800000 */
.L_x_13716:
[----:B------:R-:W-:Y:S05]  /*c150*/  BSYNC B0 ;  /* 0x0000000000007941 */ /* 0x000fea0003800000 */
.L_x_13627:
[----:B------:R-:W-:-:S06]  /*c160*/  ULOP3.LUT UR4, UR46, 0x2, URZ, 0xfc, !UPT ;  /* 0x000000022e047892 */ /* 0x000fcc000f8efc3f */
[----:B------:R-:W-:-:S05]  /*c170*/  IMAD.U32 R0, RZ, RZ, UR4 ;  /* 0x00000004ff007e24 */ /* 0x000fca000f8e00ff */
[----:B------:R-:W-:-:S13]  /*c180*/  ISETP.NE.AND P0, PT, R0, 0x3, PT ;  /* 0x000000030000780c */ /* 0x000fda0003f05270 */
[----:B------:R-:W-:Y:S05]  /*c190*/  @!P0 BRA `(.L_x_13629) ;  /* 0x0000000000048947 */ /* 0x000fea0003800000 */
[----:B------:R-:W-:Y:S01]  /*c1a0*/  BPT.TRAP 0x1 ;  /* 0x000000040000795c */ /* 0x000fe20000300000 */
.L_x_13629:
[----:B------:R-:W0:Y:S02]  /*c1b0*/  LDL R0, [R1+0x4] ;  /* 0x0000040001007983 */ /* 0x000e240000100800 */
[----:B0-----:R-:W-:Y:S01]  /*c1c0*/  SHF.L.U32 R5, R0, 0x1f, RZ ;  /* 0x0000001f00057819 */ /* 0x001fe200000006ff */
[----:B------:R-:W-:-:S03]  /*c1d0*/  IMAD R0, R4, 0x2800, RZ ;  /* 0x0000280004007824 */ /* 0x000fc600078e02ff */
[----:B------:R-:W0:Y:S02]  /*c1e0*/  SYNCS.PHASECHK.TRANS64.TRYWAIT P0, [R2+URZ+0x12460], R5 ;  /* 0x01246005020075a7 */ /* 0x000e24000800017f */
[----:B-1----:R-:W-:Y:S01]  /*c1f0*/  LOP3.LUT R3, R0, R22, RZ, 0xfc, !PT ;  /* 0x0000001600037212 */ /* 0x002fe200078efcff */
[----:B0-----:R-:W-:Y:S06]  /*c200*/  @!P0 BRA `(.L_x_13630) ;  /* 0x0000002c00588947 */ /* 0x001fec0003800000 */
.L_x_13717:
[----:B------:R-:W-:Y:S05]  /*c210*/  WARPSYNC.ALL ;  /* 0x0000000000007948 */ /* 0x000fea0003800000 */
[----:B------:R1:W2:Y:S01]  /*c220*/  LDSM.16.MT88.4 R8, [R3+UR43+0x5200] ;  /* 0x0052002b0308783b */ /* 0x0002a20008004200 */
[C---:B------:R-:W-:Y:S01]  /*c230*/  LOP3.LUT R6, R0.reuse, R19, RZ, 0xfc, !PT ;  /* 0x0000001300067212 */ /* 0x040fe200078efcff */
[----:B0-----:R-:W-:Y:S01]  /*c240*/  VIADD R5, R0, 0x800 ;  /* 0x0000080000057836 */ /* 0x001fe20000000000 */
[----:B------:R-:W-:Y:S02]  /*c250*/  ULOP3.LUT UR4, UR46, 0x2, URZ, 0xfc, !UPT ;  /* 0x000000022e047892 */ /* 0x000fe4000f8efc3f */
[----:B------:R-:W-:-:S02]  /*c260*/  IADD3 R6, R23, R6, RZ ;  /* 0x0000000617067210 */ /* 0x000fc40007ffe0ff */
[C---:B------:R-:W-:Y:S01]  /*c270*/  LOP3.LUT R7, R5.reuse, R22, RZ, 0xfc, !PT ;  /* 0x0000001605077212 */ /* 0x040fe200078efcff */
[----:B-1----:R-:W-:Y:S01]  /*c280*/  VIADD R3, R0, 0x1000 ;  /* 0x0000100000037836 */ /* 0x002fe20000000000 */
[----:B------:R-:W-:Y:S01]  /*c290*/  LOP3.LUT R16, R5, R19, RZ, 0xfc, !PT ;  /* 0x0000001305107212 */ /* 0x000fe200078efcff */
[----:B------:R-:W-:-:S03]  /*c2a0*/  IMAD.U32 R17, RZ, RZ, UR4 ;  /* 0x00000004ff117e24 */ /* 0x000fc6000f8e00ff */
[----:B------:R-:W-:Y:S01]  /*c2b0*/  LOP3.LUT R5, R3, R22, RZ, 0xfc, !PT ;  /* 0x0000001603057212 */ /* 0x000fe200078efcff */
[----:B------:R-:W-:Y:S01]  /*c2c0*/  IMAD.IADD R16, R23, 0x1, R16 ;  /* 0x0000000117107824 */ /* 0x000fe200078e0210 */
[----:B------:R-:W-:Y:S02]  /*c2d0*/  ISETP.NE.AND P0, PT, R17, 0x3, PT ;  /* 0x000000031100780c */ /* 0x000fe40003f05270 */
[C-C-:B--2---:R-:W-:Y:S02]  /*c2e0*/  PRMT R12, R8.reuse, 0x6420, R9.reuse ;  /* 0x00006420080c7816 */ /* 0x144fe40000000009 */
[----:B------:R-:W-:Y:S02]  /*c2f0*/  PRMT R13, R8, 0x7531, R9 ;  /* 0x00007531080d7816 */ /* 0x000fe40000000009 */
[C-C-:B------:R-:W-:Y:S02]  /*c300*/  PRMT R14, R10.reuse, 0x6420, R11.reuse ;  /* 0x000064200a0e7816 */ /* 0x140fe4000000000b */
[----:B------:R-:W-:-:S05]  /*c310*/  PRMT R15, R10, 0x7531, R11 ;  /* 0x000075310a0f7816 */ /* 0x000fca000000000b */
[----:B------:R0:W-:Y:S04]  /*c320*/  STSM.16.M88.4 [R6], R12 ;  /* 0x0000000c06007844 */ /* 0x0001e80000000200 */
[----:B------:R1:W2:Y:S01]  /*c330*/  LDSM.16.MT88.4 R8, [R7+UR43+0x5200] ;  /* 0x0052002b0708783b */ /* 0x0002a20008004200 */
[----:B0-----:R-:W-:Y:S01]  /*c340*/  LOP3.LUT R6, R3, R19, RZ, 0xfc, !PT ;  /* 0x0000001303067212 */ /* 0x001fe200078efcff */
[C---:B------:R-:W-:Y:S02]  /*c350*/  VIADD R3, R0.reuse, 0x1800 ;  /* 0x0000180000037836 */ /* 0x040fe40000000000 */
[----:B------:R-:W-:Y:S02]  /*c360*/  VIADD R0, R0, 0x2000 ;  /* 0x0000200000007836 */ /* 0x000fe40000000000 */
[----:B------:R-:W-:Y:S01]  /*c370*/  IMAD.IADD R6, R23, 0x1, R6 ;  /* 0x0000000117067824 */ /* 0x000fe200078e0206 */
[----:B-1----:R-:W-:-:S02]  /*c380*/  LOP3.LUT R7, R3, R22, RZ, 0xfc, !PT ;  /* 0x0000001603077212 */ /* 0x002fc400078efcff */
[C-C-:B--2---:R-:W-:Y:S02]  /*c390*/  PRMT R12, R8.reuse, 0x6420, R9.reuse ;  /* 0x00006420080c7816 */ /* 0x144fe40000000009 */
[----:B------:R-:W-:Y:S02]  /*c3a0*/  PRMT R13, R8, 0x7531, R9 ;  /* 0x00007531080d7816 */ /* 0x000fe40000000009 */
[C-C-:B------:R-:W-:Y:S02]  /*c3b0*/  PRMT R14, R10.reuse, 0x6420, R11.reuse ;  /* 0x000064200a0e7816 */ /* 0x140fe4000000000b */
        /* <DEDUP_REMOVED lines=14> */
[----:B------:R-:W-:Y:S02]  /*c4a0*/  PRMT R15, R10, 0x7531, R11 ;  /* 0x000075310a0f7816 */ /* 0x000fe4000000000b */
[C---:B------:R-:W-:Y:S02]  /*c4b0*/  LOP3.LUT R8, R0.reuse, R22, RZ, 0xfc, !PT ;  /* 0x0000001600087212 */ /* 0x040fe400078efcff */
[----:B------:R-:W-:Y:S01]  /*c4c0*/  LOP3.LUT R0, R0, R19, RZ, 0xfc, !PT ;  /* 0x0000001300007212 */ /* 0x000fe200078efcff */
[----:B------:R-:W-:Y:S03]  /*c4d0*/  STSM.16.M88.4 [R16], R12 ;  /* 0x0000000c10007844 */ /* 0x000fe60000000200 */
[----:B------:R-:W-:Y:S01]  /*c4e0*/  IADD3 R0, R23, R0, RZ ;  /* 0x0000000017007210 */ /* 0x000fe20007ffe0ff */
        /* <DEDUP_REMOVED lines=14> */
.L_x_13631:
[----:B-1----:R1:W-:Y:S01]  /*c5d0*/  SYNCS.ARRIVE.TRANS64.A1T0 RZ, [R2+URZ+0x12450], RZ ;  /* 0x012450ff02ff79a7 */ /* 0x0023e2000810003f */
[----:B------:R-:W-:Y:S06]  /*c5e0*/  BAR.SYNC.DEFER_BLOCKING 0x2, 0x80 ;  /* 0x0082000000007b1d */ /* 0x000fec0000010000 */
[----:B------:R-:W-:Y:S05]  /*c5f0*/  @!P1 BRA `(.L_x_13632) ;  /* 0x0000000000049947 */ /* 0x000fea0003800000 */
[----:B------:R-:W-:Y:S01]  /*c600*/  BPT.TRAP 0x1 ;  /* 0x000000040000795c */ /* 0x000fe20000300000 */
.L_x_13632:
[----:B------:R-:W2:Y:S01]  /*c610*/  LDL.LU R5, [R1+0x4] ;  /* 0x0000040001057983 */ /* 0x000ea20000300800 */
[----:B0-----:R-:W0:Y:S01]  /*c620*/  S2R R0, SR_CgaCtaId ;  /* 0x0000000000007919 */ /* 0x001e220000008800 */
[----:B-1----:R-:W-:Y:S02]  /*c630*/  VIADD R2, R2, 0x12480 ;  /* 0x0001248002027836 */ /* 0x002fe40000000000 */
[----:B------:R-:W-:-:S03]  /*c640*/  IMAD.MOV.U32 R3, RZ, RZ, RZ ;  /* 0x000000ffff037224 */ /* 0x000fc600078e00ff */
[----:B0-----:R-:W-:-:S04]  /*c650*/  PRMT R2, R0, 0x654, R2 ;  /* 0x0000065400027816 */ /* 0x001fc80000000002 */
[----:B------:R0:W-:Y:S02]  /*c660*/  SYNCS.ARRIVE.TRANS64.RED.A1T0 RZ, [R2+URZ], RZ ;  /* 0x000000ff02ff79a7 */ /* 0x0001e4000810043f */
[----:B0-----:R-:W-:-:S05]  /*c670*/  VIADD R2, R4, 0x1 ;  /* 0x0000000104027836 */ /* 0x001fca0000000000 */
[----:B------:R-:W-:-:S04]  /*c680*/  ISETP.NE.AND P0, PT, R2, 0x2, PT ;  /* 0x000000020200780c */ /* 0x000fc80003f05270 */
[----:B------:R-:W-:Y:S02]  /*c690*/  SEL R0, RZ, 0x1, P0 ;  /* 0x00000001ff007807 */ /* 0x000fe40000000000 */
[----:B------:R-:W-:Y:S02]  /*c6a0*/  SEL R2, R2, RZ, P0 ;  /* 0x000000ff02027207 */ /* 0x000fe40000000000 */
[----:B--2---:R-:W-:-:S07]  /*c6b0*/  LOP3.LUT R0, R5, R0, RZ, 0x3c, !PT ;  /* 0x0000000005007212 */ /* 0x004fce00078e3cff */
.L_x_13589:
[----:B------:R-:W0:Y:S01]  /*c6c0*/  S2R R5, SR_CgaCtaId ;  /* 0x0000000000057919 */ /* 0x000e220000008800 */
[----:B------:R-:W-:Y:S02]  /*c6d0*/  MOV R4, 0x400 ;  /* 0x0000040000047802 */ /* 0x000fe40000000f00 */
[----:B------:R-:W-:Y:S02]  /*c6e0*/  SHF.L.U32 R3, R3, 0x1f, RZ ;  /* 0x0000001f03037819 */ /* 0x000fe400000006ff */
[----:B0-----:R-:W-:-:S04]  /*c6f0*/  LEA R6, R5, R4, 0x18 ;  /* 0x0000000405067211 */ /* 0x001fc800078ec0ff */
[----:B------:R-:W0:Y:S02]  /*c700*/  SYNCS.PHASECHK.TRANS64.TRYWAIT P0, [R6+URZ+0x12420], R3 ;  /* 0x01242003060075a7 */ /* 0x000e24000800017f */
[----:B0-----:R-:W-:Y:S05]  /*c710*/  @!P0 BRA `(.L_x_13633) ;  /* 0x0000002800288947 */ /* 0x001fea0003800000 */
.L_x_13718:
        /* <DEDUP_REMOVED lines=13> */
.L_x_13634:
[----:B------:R-:W-:Y:S01]  /*c7f0*/  IMAD R5, R2, 0x8, R6 ;  /* 0x0000000802057824 */ /* 0x000fe200078e0206 */
[----:B------:R-:W-:Y:S02]  /*c800*/  SHF.L.U32 R4, R0, 0x1f, RZ ;  /* 0x0000001f00047819 */ /* 0x000fe400000006ff */
[----:B------:R-:W-:Y:S02]  /*c810*/  IADD3 R2, R2, 0x1, RZ ;  /* 0x0000000102027810 */ /* 0x000fe40007ffe0ff */
[----:B------:R-:W0:Y:S02]  /*c820*/  SYNCS.PHASECHK.TRANS64.TRYWAIT P1, [R5+URZ+0x12440], R4 ;  /* 0x01244004050075a7 */ /* 0x000e24000802017f */
[----:B------:R-:W-:-:S04]  /*c830*/  ISETP.NE.AND P2, PT, R2, 0x2, PT ;  /* 0x000000020200780c */ /* 0x000fc80003f45270 */
[----:B------:R-:W-:Y:S01]  /*c840*/  SEL R3, RZ, 0x1, P2 ;  /* 0x00000001ff037807 */ /* 0x000fe20001000000 */
[----:B0-----:R-:W-:Y:S08]  /*c850*/  @!P1 BRA `(.L_x_13635) ;  /* 0x0000002400ec9947 */ /* 0x001ff00003800000 */
.L_x_13719:
[----:B------:R-:W-:Y:S02]  /*c860*/  SEL R2, R2, RZ, P2 ;  /* 0x000000ff02027207 */ /* 0x000fe40001000000 */
[----:B------:R-:W-:Y:S01]  /*c870*/  LOP3.LUT R0, R0, R3, RZ, 0x3c, !PT ;  /* 0x0000000300007212 */ /* 0x000fe200078e3cff */
[----:B------:R-:W-:Y:S06]  /*c880*/  @!P0 BRA `(.L_x_13636) ;  /* 0x0000000000048947 */ /* 0x000fec0003800000 */
[----:B------:R-:W-:Y:S01]  /*c890*/  BPT.TRAP 0x1 ;  /* 0x000000040000795c */ /* 0x000fe20000300000 */
.L_x_13636:
[----:B------:R-:W-:Y:S01]  /*c8a0*/  IMAD R3, R2, 0x8, R6 ;  /* 0x0000000802037824 */ /* 0x000fe200078e0206 */
[----:B------:R-:W-:-:S04]  /*c8b0*/  SHF.L.U32 R0, R0, 0x1f, RZ ;  /* 0x0000001f00007819 */ /* 0x000fc800000006ff */
[----:B------:R-:W1:Y:S02]  /*c8c0*/  SYNCS.PHASECHK.TRANS64.TRYWAIT P1, [R3+URZ+0x12440], R0 ;  /* 0x01244000030075a7 */ /* 0x000e64000802017f */
[----:B-1----:R-:W-:Y:S05]  /*c8d0*/  @!P1 BRA `(.L_x_13637) ;  /* 0x0000002400e09947 */ /* 0x002fea0003800000 */
.L_x_13720:
[----:B------:R-:W-:Y:S05]  /*c8e0*/  @!P0 BRA `(.L_x_13638) ;  /* 0x0000000000048947 */ /* 0x000fea0003800000 */
[----:B------:R-:W-:Y:S01]  /*c8f0*/  BPT.TRAP 0x1 ;  /* 0x000000040000795c */ /* 0x000fe20000300000 */
.L_x_13638:
[----:B------:R-:W2:Y:S02]  /*c900*/  SYNCS.PHASECHK.TRANS64.TRYWAIT P1, [R5+URZ+0x12460], R4 ;  /* 0x01246004050075a7 */ /* 0x000ea4000802017f */
[----:B--2---:R-:W-:Y:S05]  /*c910*/  @!P1 BRA `(.L_x_13639) ;  /* 0x0000002400e49947 */ /* 0x004fea0003800000 */
.L_x_13721:
[----:B------:R-:W-:Y:S05]  /*c920*/  @!P0 BRA `(.L_x_13640) ;  /* 0x0000000000048947 */ /* 0x000fea0003800000 */
[----:B------:R-:W-:Y:S01]  /*c930*/  BPT.TRAP 0x1 ;  /* 0x000000040000795c */ /* 0x000fe20000300000 */
.L_x_13640:
[----:B------:R-:W3:Y:S02]  /*c940*/  SYNCS.PHASECHK.TRANS64.TRYWAIT P1, [R3+URZ+0x12460], R0 ;  /* 0x01246000030075a7 */ /* 0x000ee4000802017f */
[----:B---3--:R-:W-:Y:S05]  /*c950*/  @!P1 BRA `(.L_x_13641) ;  /* 0x0000002400e89947 */ /* 0x008fea0003800000 */
.L_x_13722:
[----:B------:R-:W-:Y:S05]  /*c960*/  @!P0 BRA `(.L_x_13642) ;  /* 0x0000000000048947 */ /* 0x000fea0003800000 */
[----:B------:R-:W-:Y:S01]  /*c970*/  BPT.TRAP 0x1 ;  /* 0x000000040000795c */ /* 0x000fe20000300000 */
.L_x_13642:
[----:B------:R-:W4:Y:S02]  /*c980*/  SYNCS.PHASECHK.TRANS64.TRYWAIT P1, [R5+URZ+0x12480], R4 ;  /* 0x01248004050075a7 */ /* 0x000f24000802017f */
[----:B----4-:R-:W-:Y:S05]  /*c990*/  @!P1 BRA `(.L_x_13643) ;  /* 0x0000002400ec9947 */ /* 0x010fea0003800000 */
.L_x_13723:
[----:B------:R-:W-:Y:S05]  /*c9a0*/  @!P0 BRA `(.L_x_13644) ;  /* 0x0000000000048947 */ /* 0x000fea0003800000 */
[----:B------:R-:W-:Y:S01]  /*c9b0*/  BPT.TRAP 0x1 ;  /* 0x000000040000795c */ /* 0x000fe20000300000 */
.L_x_13644:
[----:B------:R0:W0:Y:S02]  /*c9c0*/  SYNCS.PHASECHK.TRANS64.TRYWAIT P0, [R3+URZ+0x12480], R0 ;  /* 0x01248000030075a7 */ /* 0x000024000800017f */
[----:B0-----:R-:W-:Y:S05]  /*c9d0*/  @!P0 NANOSLEEP.SYNCS 0x989680 ;  /* 0x009896800000895d */ /* 0x001fea0003900000 */
[----:B------:R-:W0:Y:S02]  /*c9e0*/  @!P0 SYNCS.PHASECHK.TRANS64 P0, [R3+URZ+0x12480], R0 ;  /* 0x01248000030085a7 */ /* 0x000e24000800007f */
[----:B0-----:R-:W-:Y:S05]  /*c9f0*/  @!P0 BRA `(.L_x_13644) ;  /* 0xfffffffc00f08947 */ /* 0x001fea000383ffff */
.L_x_13557:
[----:B------:R-:W-:Y:S05]  /*ca00*/  BSYNC B6 ;  /* 0x0000000000067941 */ /* 0x000fea0003800000 */
.L_x_13554:
[----:B------:R-:W-:Y:S05]  /*ca10*/  EXIT ;  /* 0x000000000000794d */ /* 0x000fea0003800000 */
.L_x_13561:
[----:B0-----:R-:W-:-:S04]  /*ca20*/  IMAD.U32 R3, RZ, RZ, UR48 ;  /* 0x00000030ff037e24 */ /* 0x001fc8000f8e00ff */
[----:B------:R0:W1:Y:S03]  /*ca30*/  SYNCS.PHASECHK.TRANS64.TRYWAIT P0, [R3+URZ+0x12400], R0 ;  /* 0x01240000030075a7 */ /* 0x000066000800017f */
[----:B-1----:R-:W-:Y:S05]  /*ca40*/  @!P0 NANOSLEEP.SYNCS 0x989680 ;  /* 0x009896800000895d */ /* 0x002fea0003900000 */
[----:B------:R-:W1:Y:S02]  /*ca50*/  @!P0 SYNCS.PHASECHK.TRANS64 P0, [R3+URZ+0x12400], R0 ;  /* 0x01240000030085a7 */ /* 0x000e64000800007f */
[----:B-1----:R-:W-:Y:S05]  /*ca60*/  @!P0 BRA `(.L_x_13561) ;  /* 0xfffffffc00ec8947 */ /* 0x002fea000383ffff */
[----:B------:R-:W-:Y:S05]  /*ca70*/  BRA `(.L_x_13645) ;  /* 0xffffff4800787947 */ /* 0x000fea000383ffff */
.L_x_13565:
[----:B0-----:R-:W-:-:S04]  /*ca80*/  IMAD.U32 R3, RZ, RZ, UR48 ;  /* 0x00000030ff037e24 */ /* 0x001fc8000f8e00ff */
[----:B------:R0:W2:Y:S03]  /*ca90*/  SYNCS.PHASECHK.TRANS64.TRYWAIT P1, [R3+URZ+0x12430], R0 ;  /* 0x01243000030075a7 */ /* 0x0000a6000802017f */
[----:B--2---:R-:W-:Y:S05]  /*caa0*/  @!P1 NANOSLEEP.SYNCS 0x989680 ;  /* 0x009896800000995d */ /* 0x004fea0003900000 */
[----:B------:R-:W2:Y:S02]  /*cab0*/  @!P1 SYNCS.PHASECHK.TRANS64 P1, [R3+URZ+0x12430], R0 ;  /* 0x01243000030095a7 */ /* 0x000ea4000802007f */
[----:B--2---:R-:W-:Y:S05]  /*cac0*/  @!P1 BRA `(.L_x_13565) ;  /* 0xfffffffc00ec9947 */ /* 0x004fea000383ffff */
[----:B------:R-:W-:Y:S05]  /*cad0*/  BRA `(.L_x_13564) ;  /* 0xffffff4800907947 */ /* 0x000fea000383ffff */
.L_x_13571:
[----:B-1----:R-:W-:-:S04]  /*cae0*/  IMAD.U32 R9, RZ, RZ, UR7 ;  /* 0x00000007ff097e24 */ /* 0x002fc8000f8e00ff */
[----:B------:R1:W2:Y:S03]  /*caf0*/  SYNCS.PHASECHK.TRANS64.TRYWAIT P1, [R9+URZ+0x12430], R0 ;  /* 0x01243000090075a7 */ /* 0x0002a6000802017f */
[----:B--2---:R-:W-:Y:S05]  /*cb00*/  @!P1 NANOSLEEP.SYNCS 0x989680 ;  /* 0x009896800000995d */ /* 0x004fea0003900000 */
[----:B------:R-:W2:Y:S02]  /*cb10*/  @!P1 SYNCS.PHASECHK.TRANS64 P1, [R9+URZ+0x12430], R0 ;  /* 0x01243000090095a7 */ /* 0x000ea4000802007f */
[----:B--2---:R-:W-:Y:S05]  /*cb20*/  @!P1 BRA `(.L_x_13571) ;  /* 0xfffffffc00ec9947 */ /* 0x004fea000383ffff */
[----:B------:R-:W-:Y:S05]  /*cb30*/  BRA `(.L_x_13570) ;  /* 0xffffff7000f07947 */ /* 0x000fea000383ffff */
.L_x_13575:
[----:B-1----:R-:W-:-:S04]  /*cb40*/  IMAD.U32 R9, RZ, RZ, UR13 ;  /* 0x0000000dff097e24 */ /* 0x002fc8000f8e00ff */
[----:B------:R1:W2:Y:S03]  /*cb50*/  SYNCS.PHASECHK.TRANS64.TRYWAIT P1, [R9+URZ+0x12450], R0 ;  /* 0x01245000090075a7 */ /* 0x0002a6000802017f */
[----:B--2---:R-:W-:Y:S05]  /*cb60*/  @!P1 NANOSLEEP.SYNCS 0x989680 ;  /* 0x009896800000995d */ /* 0x004fea0003900000 */
[----:B------:R-:W2:Y:S02]  /*cb70*/  @!P1 SYNCS.PHASECHK.TRANS64 P1, [R9+URZ+0x12450], R0 ;  /* 0x01245000090095a7 */ /* 0x000ea4000802007f */
[----:B--2---:R-:W-:Y:S05]  /*cb80*/  @!P1 BRA `(.L_x_13575) ;  /* 0xfffffffc00ec9947 */ /* 0x004fea000383ffff */
[----:B------:R-:W-:Y:S05]  /*cb90*/  BRA `(.L_x_13574) ;  /* 0xffffff7400fc7947 */ /* 0x000fea000383ffff */
.L_x_13582:
[----:B-1----:R-:W-:-:S04]  /*cba0*/  IMAD.U32 R6, RZ, RZ, UR16 ;  /* 0x00000010ff067e24 */ /* 0x002fc8000f8e00ff */
[----:B------:R1:W2:Y:S03]  /*cbb0*/  SYNCS.PHASECHK.TRANS64.TRYWAIT P1, [R6+URZ+0x12450], R5 ;  /* 0x01245005060075a7 */ /* 0x0002a6000802017f */
[----:B--2---:R-:W-:Y:S05]  /*cbc0*/  @!P1 NANOSLEEP.SYNCS 0x989680 ;  /* 0x009896800000995d */ /* 0x004fea0003900000 */
[----:B------:R-:W2:Y:S02]  /*cbd0*/  @!P1 SYNCS.PHASECHK.TRANS64 P1, [R6+URZ+0x12450], R5 ;  /* 0x01245005060095a7 */ /* 0x000ea4000802007f */
[----:B--2---:R-:W-:Y:S05]  /*cbe0*/  @!P1 BRA `(.L_x_13582) ;  /* 0xfffffffc00ec9947 */ /* 0x004fea000383ffff */
[----:B------:R-:W-:Y:S05]  /*cbf0*/  BRA `(.L_x_13581) ;  /* 0xffffff94003c7947 */ /* 0x000fea000383ffff */
.L_x_13595:
[----:B------:R-:W-:Y:S01]  /*cc00*/  MOV R13, R22 ;  /* 0x00000016000d7202 */ /* 0x000fe20000000f00 */
[----:B------:R-:W-:Y:S02]  /*cc10*/  IMAD.MOV.U32 R12, RZ, RZ, RZ ;  /* 0x000000ffff0c7224 */ /* 0x000fe400078e00ff */
[----:B------:R-:W-:Y:S02]  /*cc20*/  IMAD.MOV.U32 R11, RZ, RZ, 0x1f ;  /* 0x0000001fff0b7424 */ /* 0x000fe400078e00ff */
[----:B------:R-:W-:-:S07]  /*cc30*/  IMAD.MOV.U32 R15, RZ, RZ, -0x1 ;  /* 0xffffffffff0f7424 */ /* 0x000fce00078e00ff */
[----:B0----5:R-:W-:Y:S05]  /*cc40*/  WARPSYNC.COLLECTIVE R15, `(.L_x_13646) ;  /* 0x000000000f087348 */ /* 0x021fea0003c00000 */
[----:B------:R1:W2:Y:S02]  /*cc50*/  SHFL.IDX P6, R14, R13, R12, R11 ;  /* 0x0000000c0d0e7389 */ /* 0x0002a400000c000b */
[----:B012--5:R-:W-:Y:S01]  /*cc60*/  ENDCOLLECTIVE ;  /* 0x000000000000791b */ /* 0x027fe20003800000 */
.L_x_13646:
[----:B------:R-:W-:Y:S05]  /*cc70*/  BRA `(.L_x_13647) ;  /* 0xffffffc0007c7947 */ /* 0x000fea000383ffff */
.L_x_13597:
[----:B0-----:R-:W-:-:S05]  /*cc80*/  IMAD.MOV.U32 R2, RZ, RZ, 0x1 ;  /* 0x00000001ff027424 */ /* 0x001fca00078e00ff */
[----:B------:R-:W-:-:S04]  /*cc90*/  SHF.L.U32 R2, R2, 0x1f, RZ ;  /* 0x0000001f02027819 */ /* 0x000fc800000006ff */
[----:B------:R0:W1:Y:S03]  /*cca0*/  SYNCS.PHASECHK.TRANS64.TRYWAIT P0, [R28+URZ+0x12480], R2 ;  /* 0x012480021c0075a7 */ /* 0x000066000800017f */
[----:B-1----:R-:W-:Y:S05]  /*ccb0*/  @!P0 NANOSLEEP.SYNCS 0x989680 ;  /* 0x009896800000895d */ /* 0x002fea0003900000 */
[----:B------:R-:W1:Y:S02]  /*ccc0*/  @!P0 SYNCS.PHASECHK.TRANS64 P0, [R28+URZ+0x12480], R2 ;  /* 0x012480021c0085a7 */ /* 0x000e64000800007f */
[----:B-1----:R-:W-:Y:S05]  /*ccd0*/  @!P0 BRA `(.L_x_13597) ;  /* 0xfffffffc00e88947 */ /* 0x002fea000383ffff */
[----:B------:R-:W-:Y:S05]  /*cce0*/  BRA `(.L_x_13648) ;  /* 0xffffffc400e87947 */ /* 0x000fea000383ffff */
.L_x_13598:
        /* <DEDUP_REMOVED lines=8> */
.L_x_13650:
[----:B------:R-:W-:Y:S05]  /*cd70*/  BSYNC B0 ;  /* 0x0000000000007941 */ /* 0x000fea0003800000 */
.L_x_13649:
[----:B------:R0:W5:Y:S01]  /*cd80*/  LDL R27, [R1+0x14] ;  /* 0x00001400011b7983 */ /* 0x0001620000100800 */
[----:B------:R-:W-:Y:S01]  /*cd90*/  IMAD.MOV.U32 R13, RZ, RZ, R9 ;  /* 0x000000ffff0d7224 */ /* 0x000fe200078e0009 */
[C---:B------:R-:W-:Y:S01]  /*cda0*/  ISETP.LT.OR P1, PT, R8.reuse, 0x1, P2 ;  /* 0x000000010800780c */ /* 0x040fe20001721670 */
[----:B------:R-:W-:Y:S01]  /*cdb0*/  IMAD.MOV.U32 R12, RZ, RZ, RZ ;  /* 0x000000ffff0c7224 */ /* 0x000fe200078e00ff */
[----:B------:R-:W-:Y:S01]  /*cdc0*/  ISETP.GE.AND P5, PT, R8, 0x81, PT ;  /* 0x000000810800780c */ /* 0x000fe20003fa6270 */
[----:B------:R-:W-:Y:S01]  /*cdd0*/  IMAD.MOV.U32 R11, RZ, RZ, 0x1c1f ;  /* 0x00001c1fff0b7424 */ /* 0x000fe200078e00ff */
[----:B------:R-:W-:Y:S01]  /*cde0*/  LOP3.LUT R0, R0, 0xffffffef, RZ, 0xc0, !PT ;  /* 0xffffffef00007812 */ /* 0x000fe200078ec0ff */
[----:B------:R-:W-:Y:S01]  /*cdf0*/  IMAD.MOV.U32 R15, RZ, RZ, -0x1 ;  /* 0xffffffffff0f7424 */ /* 0x000fe200078e00ff */
[----:B------:R-:W-:Y:S01]  /*ce00*/  ISETP.GE.AND P3, PT, R8, 0x21, PT ;  /* 0x000000210800780c */ /* 0x000fe20003f66270 */
[----:B0-----:R-:W-:-:S12]  /*ce10*/  IMAD.MOV.U32 R3, RZ, RZ, R14 ;  /* 0x000000ffff037224 */ /* 0x001fd800078e000e */
[----:B-----5:R-:W-:Y:S05]  /*ce20*/  WARPSYNC.COLLECTIVE R15, `(.L_x_13651) ;  /* 0x000000000f087348 */ /* 0x020fea0003c00000 */
[----:B------:R0:W1:Y:S02]  /*ce30*/  SHFL.IDX P6, R14, R13, R12, R11 ;  /* 0x0000000c0d0e7389 */ /* 0x00006400000c000b */
[----:B01---5:R-:W-:Y:S01]  /*ce40*/  ENDCOLLECTIVE ;  /* 0x000000000000791b */ /* 0x023fe20003800000 */
.L_x_13651:
[----:B------:R-:W-:Y:S01]  /*ce50*/  @P5 LOP3.LUT R0, R0, 0x10, RZ, 0xfc, !PT ;  /* 0x0000001000005812 */ /* 0x000fe200078efcff */
[----:B------:R-:W0:Y:S01]  /*ce60*/  S2R R15, SR_TID.X ;  /* 0x00000000000f7919 */ /* 0x000e220000002100 */
[----:B------:R-:W-:Y:S02]  /*ce70*/  IMAD.MOV.U32 R13, RZ, RZ, R10 ;  /* 0x000000ffff0d7224 */ /* 0x000fe400078e000a */
[----:B------:R-:W-:Y:S02]  /*ce80*/  IMAD.MOV.U32 R12, RZ, RZ, 0x1 ;  /* 0x00000001ff0c7424 */ /* 0x000fe400078e00ff */
[----:B------:R-:W-:Y:S01]  /*ce90*/  IMAD.MOV.U32 R2, RZ, RZ, R14 ;  /* 0x000000ffff027224 */ /* 0x000fe200078e000e */
[----:B0-----:R-:W-:-:S04]  /*cea0*/  SHF.L.U32 R15, R15, 0x4, RZ ;  /* 0x000000040f0f7819 */ /* 0x001fc800000006ff */
[----:B------:R-:W-:-:S04]  /*ceb0*/  LOP3.LUT R15, R15, 0x30, RZ, 0xc0, !PT ;  /* 0x000000300f0f7812 */ /* 0x000fc800078ec0ff */
[----:B------:R-:W-:Y:S01]  /*cec0*/  IADD3 R2, P0, R15, R2, RZ ;  /* 0x000000020f027210 */ /* 0x000fe20007f1e0ff */
[----:B------:R-:W-:-:S04]  /*ced0*/  IMAD.MOV.U32 R15, RZ, RZ, -0x1 ;  /* 0xffffffffff0f7424 */ /* 0x000fc800078e00ff */
[----:B------:R-:W-:-:S08]  /*cee0*/  IMAD.X R3, RZ, RZ, R3, P0 ;  /* 0x000000ffff037224 */ /* 0x000fd000000e0603 */
[----:B------:R-:W-:Y:S05]  /*cef0*/  WARPSYNC.COLLECTIVE R15, `(.L_x_13652) ;  /* 0x000000000f087348 */ /* 0x000fea0003c00000 */
[----:B------:R0:W1:Y:S02]  /*cf00*/  SHFL.IDX P6, R14, R13, R12, R11 ;  /* 0x0000000c0d0e7389 */ /* 0x00006400000c000b */
[----:B01----:R-:W-:Y:S01]  /*cf10*/  ENDCOLLECTIVE ;  /* 0x000000000000791b */ /* 0x003fe20003800000 */
.L_x_13652:
[----:B------:R-:W-:Y:S02]  /*cf20*/  IMAD.MOV.U32 R13, RZ, RZ, R9 ;  /* 0x000000ffff0d7224 */ /* 0x000fe400078e0009 */
[----:B------:R-:W-:-:S05]  /*cf30*/  VIADD R27, R27, UR43 ;  /* 0x0000002b1b1b7c36 */ /* 0x000fca0008000000 */
[----:B------:R-:W-:Y:S01]  /*cf40*/  @!PT LDS RZ, [RZ] ;  /* 0x00000000fffff984 */ /* 0x000fe20000000800 */
[----:B------:R-:W-:Y:S01]  /*cf50*/  @!PT LDS RZ, [RZ] ;  /* 0x00000000fffff984 */ /* 0x000fe20000000800 */
[----:B------:R-:W-:Y:S01]  /*cf60*/  @!PT LDS RZ, [RZ] ;  /* 0x00000000fffff984 */ /* 0x000fe20000000800 */
[----:B------:R0:W-:Y:S01]  /*cf70*/  LDGSTS.E.BYPASS.LTC128B.128 [R27+0x5200], desc[UR40][R2.64], !P1 ;  /* 0x05200000021b7fae */ /* 0x0001e2000c901d68 */
[----:B------:R-:W-:-:S03]  /*cf80*/  ISETP.LT.OR P1, PT, R8, 0x21, P2 ;  /* 0x000000210800780c */ /* 0x000fc60001721670 */
[----:B------:R1:W-:Y:S01]  /*cf90*/  STL [R1], R27 ;  /* 0x0000001b01007387 */ /* 0x0003e20000100800 */
[----:B0-----:R-:W-:-:S09]  /*cfa0*/  MOV R3, R14 ;  /* 0x0000000e00037202 */ /* 0x001fd20000000f00 */
[----:B-1----:R-:W-:Y:S05]  /*cfb0*/  WARPSYNC.COLLECTIVE R15, `(.L_x_13653) ;  /* 0x000000000f087348 */ /* 0x002fea0003c00000 */
[----:B------:R0:W2:Y:S02]  /*cfc0*/  SHFL.IDX P6, R14, R13, R12, R11 ;  /* 0x0000000c0d0e7389 */ /* 0x0000a400000c000b */
[----:B012---:R-:W-:Y:S01]  /*cfd0*/  ENDCOLLECTIVE ;  /* 0x000000000000791b */ /* 0x007fe20003800000 */
.L_x_13653:
[----:B------:R-:W0:Y:S01]  /*cfe0*/  S2R R15, SR_TID.X ;  /* 0x00000000000f7919 */ /* 0x000e220000002100 */
[----:B------:R-:W-:Y:S02]  /*cff0*/  IMAD.MOV.U32 R13, RZ, RZ, R10 ;  /* 0x000000ffff0d7224 */ /* 0x000fe400078e000a */
[----:B------:R-:W-:Y:S02]  /*d000*/  IMAD.MOV.U32 R12, RZ, RZ, 0x2 ;  /* 0x00000002ff0c7424 */ /* 0x000fe400078e00ff */
[----:B------:R-:W-:Y:S02]  /*d010*/  IMAD.MOV.U32 R2, RZ, RZ, R14 ;  /* 0x000000ffff027224 */ /* 0x000fe400078e000e */
[----:B0-----:R-:W-:-:S05]  /*d020*/  IMAD.SHL.U32 R15, R15, 0x10, RZ ;  /* 0x000000100f0f7824 */ /* 0x001fca00078e00ff */
[----:B------:R-:W-:-:S04]  /*d030*/  LOP3.LUT R15, R15, 0x30, RZ, 0xc0, !PT ;  /* 0x000000300f0f7812 */ /* 0x000fc800078ec0ff */
[----:B------:R-:W-:Y:S02]  /*d040*/  IADD3 R2, P0, R15, R2, RZ ;  /* 0x000000020f027210 */ /* 0x000fe40007f1e0ff */
[----:B------:R-:W-:-:S03]  /*d050*/  MOV R15, 0xffffffff ;  /* 0xffffffff000f7802 */ /* 0x000fc60000000f00 */
[----:B------:R-:W-:-:S08]  /*d060*/  IMAD.X R3, RZ, RZ, R3, P0 ;  /* 0x000000ffff037224 */ /* 0x000fd000000e0603 */
[----:B------:R-:W-:Y:S05]  /*d070*/  WARPSYNC.COLLECTIVE R15, `(.L_x_13654) ;  /* 0x000000000f087348 */ /* 0x000fea0003c00000 */
[----:B------:R0:W1:Y:S02]  /*d080*/  SHFL.IDX P6, R14, R13, R12, R11 ;  /* 0x0000000c0d0e7389 */ /* 0x00006400000c000b */
[----:B01----:R-:W-:Y:S01]  /*d090*/  ENDCOLLECTIVE ;  /* 0x000000000000791b */ /* 0x003fe20003800000 */
.L_x_13654:
        /* <DEDUP_REMOVED lines=10> */
.L_x_13655:
[----:B------:R-:W0:Y:S01]  /*d140*/  S2R R15, SR_TID.X ;  /* 0x00000000000f7919 */ /* 0x000e220000002100 */
[----:B------:R-:W-:Y:S01]  /*d150*/  IMAD.MOV.U32 R13, RZ, RZ, R10 ;  /* 0x000000ffff0d7224 */ /* 0x000fe200078e000a */
[----:B------:R-:W-:Y:S01]  /*d160*/  MOV R12, 0x3 ;  /* 0x00000003000c7802 */ /* 0x000fe20000000f00 */
[----:B------:R-:W-:Y:S02]  /*d170*/  IMAD.MOV.U32 R2, RZ, RZ, R14 ;  /* 0x000000ffff027224 */ /* 0x000fe400078e000e */
[----:B0-----:R-:W-:-:S05]  /*d180*/  IMAD.SHL.U32 R15, R15, 0x10, RZ ;  /* 0x000000100f0f7824 */ /* 0x001fca00078e00ff */
[----:B------:R-:W-:-:S04]  /*d190*/  LOP3.LUT R15, R15, 0x30, RZ, 0xc0, !PT ;  /* 0x000000300f0f7812 */ /* 0x000fc800078ec0ff */
[----:B------:R-:W-:Y:S01]  /*d1a0*/  IADD3 R2, P0, R15, R2, RZ ;  /* 0x000000020f027210 */ /* 0x000fe20007f1e0ff */
[----:B------:R-:W-:-:S04]  /*d1b0*/  IMAD.MOV.U32 R15, RZ, RZ, -0x1 ;  /* 0xffffffffff0f7424 */ /* 0x000fc800078e00ff */
[----:B------:R-:W-:-:S08]  /*d1c0*/  IMAD.X R3, RZ, RZ, R3, P0 ;  /* 0x000000ffff037224 */ /* 0x000fd000000e0603 */
[----:B------:R-:W-:Y:S05]  /*d1d0*/  WARPSYNC.COLLECTIVE R15, `(.L_x_13656) ;  /* 0x000000000f087348 */ /* 0x000fea0003c00000 */
[----:B------:R0:W1:Y:S02]  /*d1e0*/  SHFL.IDX P6, R14, R13, R12, R11 ;  /* 0x0000000c0d0e7389 */ /* 0x00006400000c000b */
[----:B01----:R-:W-:Y:S01]  /*d1f0*/  ENDCOLLECTIVE ;  /* 0x000000000000791b */ /* 0x003fe20003800000 */
.L_x_13656:
[----:B------:R-:W-:Y:S01]  /*d200*/  @!PT LDS RZ, [RZ] ;  /* 0x00000000fffff984 */ /* 0x000fe20000000800 */
[----:B------:R-:W-:Y:S01]  /*d210*/  @!PT LDS RZ, [RZ] ;  /* 0x00000000fffff984 */ /* 0x000fe20000000800 */
[----:B------:R-:W-:Y:S01]  /*d220*/  @!PT LDS RZ, [RZ] ;  /* 0x00000000fffff984 */ /* 0x000fe20000000800 */
[----:B------:R0:W-:Y:S01]  /*d230*/  LDGSTS.E.BYPASS.LTC128B.128 [R27+0x6200], desc[UR40][R2.64], !P1 ;  /* 0x06200000021b7fae */ /* 0x0001e2000c901d68 */
[----:B------:R-:W-:Y:S01]  /*d240*/  ISETP.LT.OR P1, PT, R8, 0x61, P2 ;  /* 0x000000610800780c */ /* 0x000fe20001721670 */
[----:B------:R-:W-:Y:S01]  /*d250*/  IMAD.MOV.U32 R13, RZ, RZ, R9 ;  /* 0x000000ffff0d7224 */ /* 0x000fe200078e0009 */
[----:B0-----:R-:W0:Y:S01]  /*d260*/  S2R R3, SR_TID.X ;  /* 0x0000000000037919 */ /* 0x001e220000002100 */
[----:B------:R-:W-:-:S10]  /*d270*/  IMAD.MOV.U32 R10, RZ, RZ, R14 ;  /* 0x000000ffff0a7224 */ /* 0x000fd400078e000e */
[----:B0-----:R-:W-:Y:S05]  /*d280*/  WARPSYNC.COLLECTIVE R15, `(.L_x_13657) ;  /* 0x000000000f087348 */ /* 0x001fea0003c00000 */
[----:B------:R1:W2:Y:S02]  /*d290*/  SHFL.IDX P6, R14, R13, R12, R11 ;  /* 0x0000000c0d0e7389 */ /* 0x0002a400000c000b */
[----:B012---:R-:W-:Y:S01]  /*d2a0*/  ENDCOLLECTIVE ;  /* 0x000000000000791b */ /* 0x007fe20003800000 */
.L_x_13657:
[----:B------:R-:W-:Y:S01]  /*d2b0*/  MOV R13, R17 ;  /* 0x00000011000d7202 */ /* 0x000fe20000000f00 */
[----:B------:R-:W-:Y:S02]  /*d2c0*/  IMAD.MOV.U32 R12, RZ, RZ, RZ ;  /* 0x000000ffff0c7224 */ /* 0x000fe400078e00ff */
[----:B------:R-:W-:Y:S02]  /*d2d0*/  IMAD.SHL.U32 R3, R3, 0x10, RZ ;  /* 0x0000001003037824 */ /* 0x000fe400078e00ff */
[----:B------:R-:W-:-:S07]  /*d2e0*/  IMAD.MOV.U32 R2, RZ, RZ, R14 ;  /* 0x000000ffff027224 */ /* 0x000fce00078e000e */
[----:B------:R-:W-:Y:S05]  /*d2f0*/  WARPSYNC.COLLECTIVE R15, `(.L_x_13658) ;  /* 0x000000000f087348 */ /* 0x000fea0003c00000 */
[----:B------:R0:W1:Y:S02]  /*d300*/  SHFL.IDX P6, R14, R13, R12, R11 ;  /* 0x0000000c0d0e7389 */ /* 0x00006400000c000b */
[----:B01----:R-:W-:Y:S01]  /*d310*/  ENDCOLLECTIVE ;  /* 0x000000000000791b */ /* 0x003fe20003800000 */
.L_x_13658:
[----:B------:R-:W-:-:S04]  /*d320*/  LOP3.LUT R3, R3, 0x30, RZ, 0xc0, !PT ;  /* 0x0000003003037812 */ /* 0x000fc800078ec0ff */
[----:B------:R-:W-:-:S05]  /*d330*/  IADD3 R2, P0, R3, R2, RZ ;  /* 0x0000000203027210 */ /* 0x000fca0007f1e0ff */
[----:B------:R-:W-:Y:S01]  /*d340*/  IMAD.X R3, RZ, RZ, R10, P0 ;  /* 0x000000ffff037224 */ /* 0x000fe200000e060a */
[----:B------:R-:W-:Y:S01]  /*d350*/  ISETP.GE.AND P0, PT, R8, 0x41, PT ;  /* 0x000000410800780c */ /* 0x000fe20003f06270 */
[----:B------:R-:W-:-:S03]  /*d360*/  IMAD.MOV.U32 R13, RZ, RZ, R18 ;  /* 0x000000ffff0d7224 */ /* 0x000fc600078e0012 */
        /* <DEDUP_REMOVED lines=9> */
.L_x_13659:
[----:B------:R-:W0:Y:S01]  /*d400*/  S2R R27, SR_CTAID.X ;  /* 0x00000000001b7919 */ /* 0x000e220000002500 */
[----:B------:R-:W-:Y:S01]  /*d410*/  IMAD.MOV.U32 R2, RZ, RZ, R14 ;  /* 0x000000ffff027224 */ /* 0x000fe200078e000e */
[----:B------:R-:W-:Y:S06]  /*d420*/  BRA `(.L_x_13660) ;  /* 0xffffffc4006c7947 */ /* 0x000fec000383ffff */
.L_x_13601:
[----:B--2---:R-:W-:-:S05]  /*d430*/  IMAD.MOV.U32 R2, RZ, RZ, 0x1 ;  /* 0x00000001ff027424 */ /* 0x004fca00078e00ff */
[----:B------:R-:W-:-:S04]  /*d440*/  SHF.L.U32 R2, R2, 0x1f, RZ ;  /* 0x0000001f02027819 */ /* 0x000fc800000006ff */
[----:B------:R2:W3:Y:S03]  /*d450*/  SYNCS.PHASECHK.TRANS64.TRYWAIT P2, [R28+URZ+0x12440], R2 ;  /* 0x012440021c0075a7 */ /* 0x0004e6000804017f */
[----:B---3--:R-:W-:Y:S05]  /*d460*/  @!P2 NANOSLEEP.SYNCS 0x989680 ;  /* 0x009896800000a95d */ /* 0x008fea0003900000 */
[----:B------:R-:W3:Y:S02]  /*d470*/  @!P2 SYNCS.PHASECHK.TRANS64 P2, [R28+URZ+0x12440], R2 ;  /* 0x012440021c00a5a7 */ /* 0x000ee4000804007f */
[----:B---3--:R-:W-:Y:S05]  /*d480*/  @!P2 BRA `(.L_x_13601) ;  /* 0xfffffffc00e8a947 */ /* 0x008fea000383ffff */
[----:B------:R-:W-:Y:S05]  /*d490*/  BRA `(.L_x_13661) ;  /* 0xffffffc400bc7947 */ /* 0x000fea000383ffff */
.L_x_13602:
[----:B------:R-:W-:Y:S01]  /*d4a0*/  BSSY B0, `(.L_x_13662) ;  /* 0x0000008000007945 */ /* 0x000fe20003800000 */
[----:B------:R-:W-:Y:S01]  /*d4b0*/  IMAD.MOV.U32 R13, RZ, RZ, R5 ;  /* 0x000000ffff0d7224 */ /* 0x000fe200078e0005 */
[----:B------:R-:W-:Y:S01]  /*d4c0*/  MOV R12, RZ ;  /* 0x000000ff000c7202 */ /* 0x000fe20000000f00 */
[----:B------:R-:W-:Y:S02]  /*d4d0*/  IMAD.MOV.U32 R11, RZ, RZ, 0x1c1f ;  /* 0x00001c1fff0b7424 */ /* 0x000fe400078e00ff */
[----:B------:R-:W-:-:S07]  /*d4e0*/  IMAD.MOV.U32 R15, RZ, RZ, -0x1 ;  /* 0xffffffffff0f7424 */ /* 0x000fce00078e00ff */
[----:B0----5:R-:W-:Y:S05]  /*d4f0*/  WARPSYNC.COLLECTIVE R15, `(.L_x_13663) ;  /* 0x000000000f087348 */ /* 0x021fea0003c00000 */
[----:B------:R1:W2:Y:S02]  /*d500*/  SHFL.IDX P6, R14, R13, R12, R11 ;  /* 0x0000000c0d0e7389 */ /* 0x0002a400000c000b */
[----:B012--5:R-:W-:Y:S01]  /*d510*/  ENDCOLLECTIVE ;  /* 0x000000000000791b */ /* 0x027fe20003800000 */
.L_x_13663:
[----:B------:R-:W-:Y:S05]  /*d520*/  BSYNC B0 ;  /* 0x0000000000007941 */ /* 0x000fea0003800000 */
.L_x_13662:
        /* <DEDUP_REMOVED lines=8> */
.L_x_13664:
[----:B------:R-:W-:Y:S02]  /*d5b0*/  IMAD.MOV.U32 R13, RZ, RZ, R5 ;  /* 0x000000ffff0d7224 */ /* 0x000fe400078e0005 */
[----:B------:R-:W-:Y:S01]  /*d5c0*/  IMAD.MOV.U32 R12, RZ, RZ, 0x1 ;  /* 0x00000001ff0c7424 */ /* 0x000fe200078e00ff */
[----:B------:R-:W-:-:S13]  /*d5d0*/  @P4 IADD3 R8, P2, R24, R14, RZ ;  /* 0x0000000e18084210 */ /* 0x000fda0007f5e0ff */
[----:B------:R-:W-:Y:S05]  /*d5e0*/  WARPSYNC.COLLECTIVE R15, `(.L_x_13665) ;  /* 0x000000000f087348 */ /* 0x000fea0003c00000 */
[----:B------:R0:W1:Y:S02]  /*d5f0*/  SHFL.IDX P6, R14, R13, R12, R11 ;  /* 0x0000000c0d0e7389 */ /* 0x00006400000c000b */
[----:B01----:R-:W-:Y:S01]  /*d600*/  ENDCOLLECTIVE ;  /* 0x000000000000791b */ /* 0x003fe20003800000 */
.L_x_13665:
[----:B------:R-:W-:Y:S02]  /*d610*/  @P4 IMAD.X R3, RZ, RZ, R2, P2 ;  /* 0x000000ffff034224 */ /* 0x000fe400010e0602 */
        /* <DEDUP_REMOVED lines=10> */
.L_x_13666:
[----:B------:R-:W-:Y:S02]  /*d6c0*/  IMAD.MOV.U32 R13, RZ, RZ, R5 ;  /* 0x000000ffff0d7224 */ /* 0x000fe400078e0005 */
[----:B------:R-:W-:Y:S01]  /*d6d0*/  IMAD.MOV.U32 R12, RZ, RZ, 0x2 ;  /* 0x00000002ff0c7424 */ /* 0x000fe200078e00ff */
[----:B------:R-:W-:-:S13]  /*d6e0*/  @P3 IADD3 R8, P2, R24, R14, RZ ;  /* 0x0000000e18083210 */ /* 0x000fda0007f5e0ff */
[----:B------:R-:W-:Y:S05]  /*d6f0*/  WARPSYNC.COLLECTIVE R15, `(.L_x_13667) ;  /* 0x000000000f087348 */ /* 0x000fea0003c00000 */
[----:B------:R0:W1:Y:S02]  /*d700*/  SHFL.IDX P6, R14, R13, R12, R11 ;  /* 0x0000000c0d0e7389 */ /* 0x00006400000c000b */
[----:B01----:R-:W-:Y:S01]  /*d710*/  ENDCOLLECTIVE ;  /* 0x000000000000791b */ /* 0x003fe20003800000 */
.L_x_13667:
[----:B------:R-:W-:Y:S01]  /*d720*/  @P3 IADD3.X R3, RZ, R2, RZ, P2, !PT ;  /* 0x00000002ff033210 */ /* 0x000fe200017fe4ff */
        /* <DEDUP_REMOVED lines=10> */
.L_x_13668:
[----:B------:R-:W-:Y:S01]  /*d7d0*/  MOV R13, R5 ;  /* 0x00000005000d7202 */ /* 0x000fe20000000f00 */
[----:B------:R-:W-:Y:S01]  /*d7e0*/  IMAD.MOV.U32 R12, RZ, RZ, 0x3 ;  /* 0x00000003ff0c7424 */ /* 0x000fe200078e00ff */
[----:B------:R-:W-:-:S13]  /*d7f0*/  @P0 IADD3 R3, P2, R24, R14, RZ ;  /* 0x0000000e18030210 */ /* 0x000fda0007f5e0ff */
[----:B------:R-:W-:Y:S05]  /*d800*/  WARPSYNC.COLLECTIVE R15, `(.L_x_13669) ;  /* 0x000000000f087348 */ /* 0x000fea0003c00000 */
[----:B------:R0:W1:Y:S02]  /*d810*/  SHFL.IDX P6, R14, R13, R12, R11 ;  /* 0x0000000c0d0e7389 */ /* 0x00006400000c000b */
[----:B01----:R-:W-:Y:S01]  /*d820*/  ENDCOLLECTIVE ;  /* 0x000000000000791b */ /* 0x003fe20003800000 */
.L_x_13669:
[----:B------:R-:W-:-:S05]  /*d830*/  @P0 IMAD.X R2, RZ, RZ, R2, P2 ;  /* 0x000000ffff020224 */ /* 0x000fca00010e0602 */
[----:B------:R-:W-:-:S04]  /*d840*/  @P0 LOP3.LUT R3, R3, R2, RZ, 0x3c, !PT ;  /* 0x0000000203030212 */ /* 0x000fc800078e3cff */
[----:B------:R-:W-:Y:S01]  /*d850*/  @P0 LOP3.LUT R2, R3, R2, RZ, 0x3c, !PT ;  /* 0x0000000203020212 */ /* 0x000fe200078e3cff */
[----:B------:R-:W-:-:S03]  /*d860*/  IMAD.MOV.U32 R13, RZ, RZ, R4 ;  /* 0x000000ffff0d7224 */ /* 0x000fc600078e0004 */
[----:B------:R-:W-:-:S05]  /*d870*/  @P0 LOP3.LUT R3, R3, R2, RZ, 0x3c, !PT ;  /* 0x0000000203030212 */ /* 0x000fca00078e3cff */
        /* <DEDUP_REMOVED lines=8> */
.L_x_13670:
[----:B------:R-:W-:Y:S02]  /*d900*/  IMAD.MOV.U32 R13, RZ, RZ, R7 ;  /* 0x000000ffff0d7224 */ /* 0x000fe400078e0007 */
[----:B------:R-:W-:Y:S02]  /*d910*/  IMAD.MOV.U32 R12, RZ, RZ, RZ ;  /* 0x000000ffff0c7224 */ /* 0x000fe400078e00ff */
[----:B------:R-:W-:-:S07]  /*d920*/  IMAD.MOV.U32 R4, RZ, RZ, R14 ;  /* 0x000000ffff047224 */ /* 0x000fce00078e000e */
[----:B------:R-:W-:Y:S05]  /*d930*/  WARPSYNC.COLLECTIVE R15, `(.L_x_13671) ;  /* 0x000000000f087348 */ /* 0x000fea0003c00000 */
[----:B------:R0:W1:Y:S02]  /*d940*/  SHFL.IDX P6, R14, R13, R12, R11 ;  /* 0x0000000c0d0e7389 */ /* 0x00006400000c000b */
[----:B01----:R-:W-:Y:S01]  /*d950*/  ENDCOLLECTIVE ;  /* 0x000000000000791b */ /* 0x003fe20003800000 */
.L_x_13671:
[----:B------:R-:W-:-:S05]  /*d960*/  @P1 IADD3 R8, P0, R24, R4, RZ ;  /* 0x0000000418081210 */ /* 0x000fca0007f1e0ff */
[----:B------:R-:W-:Y:S02]  /*d970*/  @P1 IMAD.X R9, RZ, RZ, R5, P0 ;  /* 0x000000ffff091224 */ /* 0x000fe400000e0605 */
[----:B------:R-:W-:-:S03]  /*d980*/  @P1 IMAD.MOV.U32 R2, RZ, RZ, R8 ;  /* 0x000000ffff021224 */ /* 0x000fc600078e0008 */
        /* <DEDUP_REMOVED lines=10> */
.L_x_13672:
[----:B------:R-:W-:Y:S05]  /*da30*/  BRA `(.L_x_13673) ;  /* 0xffffffc400747947 */ /* 0x000fea000383ffff */
.L_x_13607:
[----:B------:R-:W-:Y:S01]  /*da40*/  IMAD.MOV.U32 R13, RZ, RZ, R4 ;  /* 0x000000ffff0d7224 */ /* 0x000fe200078e0004 */
[----:B------:R-:W-:Y:S01]  /*da50*/  MOV R11, 0x1c1f ;  /* 0x00001c1f000b7802 */ /* 0x000fe20000000f00 */
[----:B------:R-:W-:Y:S02]  /*da60*/  IMAD.MOV.U32 R12, RZ, RZ, RZ ;  /* 0x000000ffff0c7224 */ /* 0x000fe400078e00ff */
[----:B------:R-:W-:Y:S02]  /*da70*/  IMAD.MOV.U32 R15, RZ, RZ, -0x1 ;  /* 0xffffffffff0f7424 */ /* 0x000fe400078e00ff */
[----:B------:R-:W-:-:S07]  /*da80*/  IMAD R7, R27, 0xc0, R29 ;  /* 0x000000c01b077824 */ /* 0x000fce00078e021d */
[----:B------:R-:W-:Y:S05]  /*da90*/  WARPSYNC.COLLECTIVE R15, `(.L_x_13674) ;  /* 0x000000000f087348 */ /* 0x000fea0003c00000 */
[----:B------:R0:W1:Y:S02]  /*daa0*/  SHFL.IDX P6, R14, R13, R12, R11 ;  /* 0x0000000c0d0e7389 */ /* 0x00006400000c000b */
[----:B01----:R-:W-:Y:S01]  /*dab0*/  ENDCOLLECTIVE ;  /* 0x000000000000791b */ /* 0x003fe20003800000 */
.L_x_13674:
[----:B------:R-:W-:Y:S02]  /*dac0*/  IMAD.MOV.U32 R13, RZ, RZ, R0 ;  /* 0x000000ffff0d7224 */ /* 0x000fe400078e0000 */
[----:B------:R-:W-:-:S07]  /*dad0*/  IMAD.MOV.U32 R2, RZ, RZ, R14 ;  /* 0x000000ffff027224 */ /* 0x000fce00078e000e */
[----:B------:R-:W-:Y:S05]  /*dae0*/  WARPSYNC.COLLECTIVE R15, `(.L_x_13675) ;  /* 0x000000000f087348 */ /* 0x000fea0003c00000 */
[----:B------:R0:W1:Y:S02]  /*daf0*/  SHFL.IDX P6, R14, R13, R12, R11 ;  /* 0x0000000c0d0e7389 */ /* 0x00006400000c000b */
[----:B01----:R-:W-:Y:S01]  /*db00*/  ENDCOLLECTIVE ;  /* 0x000000000000791b */ /* 0x003fe20003800000 */
.L_x_13675:
[----:B------:R-:W-:Y:S02]  /*db10*/  ULDC UR4, c[0x0][0x288] ;  /* 0x0000a20000047ab9 */ /* 0x000fe40000000800 */
[----:B------:R-:W-:Y:S02]  /*db20*/  IMAD R6, R9, UR4, RZ ;  /* 0x0000000409067c24 */ /* 0x000fe4000f8e02ff */
[----:B------:R-:W-:-:S03]  /*db30*/  VIADD R9, R7, 0x20 ;  /* 0x0000002007097836 */ /* 0x000fc60000000000 */
[----:B------:R-:W-:Y:S02]  /*db40*/  ISETP.GE.AND P2, PT, R7, R6, PT ;  /* 0x000000060700720c */ /* 0x000fe40003f46270 */
[----:B------:R-:W-:Y:S01]  /*db50*/  MOV R13, R4 ;  /* 0x00000004000d7202 */ /* 0x000fe20000000f00 */
[----:B------:R-:W-:Y:S02]  /*db60*/  IMAD.MOV.U32 R12, RZ, RZ, 0x1 ;  /* 0x00000001ff0c7424 */ /* 0x000fe400078e00ff */
[----:B------:R-:W-:-:S08]  /*db70*/  IMAD.MOV.U32 R3, RZ, RZ, R14 ;  /* 0x000000ffff037224 */ /* 0x000fd000078e000e */
[----:B------:R-:W-:Y:S05]  /*db80*/  WARPSYNC.COLLECTIVE R15, `(.L_x_13676) ;  /* 0x000000000f087348 */ /* 0x000fea0003c00000 */
[----:B------:R0:W1:Y:S02]  /*db90*/  SHFL.IDX P6, R14, R13, R12, R11 ;  /* 0x0000000c0d0e7389 */ /* 0x00006400000c000b */
[----:B01----:R-:W-:Y:S01]  /*dba0*/  ENDCOLLECTIVE ;  /* 0x000000000000791b */ /* 0x003fe20003800000 */
.L_x_13676:
[----:B------:R-:W-:-:S05]  /*dbb0*/  @!P2 IADD3 R3, P1, R24, R3, RZ ;  /* 0x000000031803a210 */ /* 0x000fca0007f3e0ff */
[----:B------:R-:W-:Y:S01]  /*dbc0*/  @!P2 IMAD.X R2, RZ, RZ, R2, P1 ;  /* 0x000000ffff02a224 */ /* 0x000fe200008e0602 */
[----:B------:R-:W-:-:S04]  /*dbd0*/  ISETP.GE.AND P1, PT, R9, R6, PT ;  /* 0x000000060900720c */ /* 0x000fc80003f26270 */
        /* <DEDUP_REMOVED lines=8> */
.L_x_13677:
[----:B------:R-:W-:Y:S01]  /*dc60*/  @!PT LDS RZ, [RZ] ;  /* 0x00000000fffff984 */ /* 0x000fe20000000800 */
[----:B------:R-:W-:Y:S01]  /*dc70*/  @!PT LDS RZ, [RZ] ;  /* 0x00000000fffff984 */ /* 0x000fe20000000800 */
[----:B------:R-:W-:Y:S01]  /*dc80*/  @!PT LDS RZ, [RZ] ;  /* 0x00000000fffff984 */ /* 0x000fe20000000800 */
[----:B------:R0:W-:Y:S01]  /*dc90*/  @!P2 LDGSTS.E.BYPASS.LTC128B.128 [R18+0xa200], desc[UR40][R2.64], !P0 ;  /* 0x0a2000000212afae */ /* 0x0001e2000c101d68 */
[----:B------:R-:W-:Y:S02]  /*dca0*/  IMAD.MOV.U32 R13, RZ, RZ, R4 ;  /* 0x000000ffff0d7224 */ /* 0x000fe400078e0004 */
[----:B------:R-:W-:Y:S02]  /*dcb0*/  IMAD.MOV.U32 R12, RZ, RZ, 0x2 ;  /* 0x00000002ff0c7424 */ /* 0x000fe400078e00ff */
[----:B------:R-:W-:-:S05]  /*dcc0*/  IMAD.MOV.U32 R11, RZ, RZ, R14 ;  /* 0x000000ffff0b7224 */ /* 0x000fca00078e000e */
[----:B0-----:R-:W-:Y:S01]  /*dcd0*/  @!P1 IADD3 R2, P2, R24, R11, RZ ;  /* 0x0000000b18029210 */ /* 0x001fe20007f5e0ff */
[----:B------:R-:W-:-:S04]  /*dce0*/  IMAD.MOV.U32 R11, RZ, RZ, 0x1c1f ;  /* 0x00001c1fff0b7424 */ /* 0x000fc800078e00ff */
[----:B------:R-:W-:-:S08]  /*dcf0*/  @!P1 IMAD.X R9, RZ, RZ, R9, P2 ;  /* 0x000000ffff099224 */ /* 0x000fd000010e0609 */
[----:B------:R-:W-:Y:S05]  /*dd00*/  WARPSYNC.COLLECTIVE R15, `(.L_x_13678) ;  /* 0x000000000f087348 */ /* 0x000fea0003c00000 */
[----:B------:R0:W1:Y:S02]  /*dd10*/  SHFL.IDX P6, R14, R13, R12, R11 ;  /* 0x0000000c0d0e7389 */ /* 0x00006400000c000b */
[----:B01----:R-:W-:Y:S01]  /*dd20*/  ENDCOLLECTIVE ;  /* 0x000000000000791b */ /* 0x003fe20003800000 */
.L_x_13678:
[----:B------:R-:W-:Y:S01]  /*dd30*/  @!P1 IMAD.MOV.U32 R3, RZ, RZ, R9 ;  /* 0x000000ffff039224 */ /* 0x000fe200078e0009 */
[----:B------:R-:W-:-:S04]  /*dd40*/  IADD3 R9, R7, 0x40, RZ ;  /* 0x0000004007097810 */ /* 0x000fc80007ffe0ff */
[----:B------:R-:W-:Y:S01]  /*dd50*/  ISETP.GE.AND P2, PT, R9, R6, PT ;  /* 0x000000060900720c */ /* 0x000fe20003f46270 */
[----:B------:R-:W-:Y:S01]  /*dd60*/  @!PT LDS RZ, [RZ] ;  /* 0x00000000fffff984 */ /* 0x000fe20000000800 */
[----:B------:R-:W-:Y:S01]  /*dd70*/  @!PT LDS RZ, [RZ] ;  /* 0x00000000fffff984 */ /* 0x000fe20000000800 */
[----:B------:R-:W-:Y:S01]  /*dd80*/  @!PT LDS RZ, [RZ] ;  /* 0x00000000fffff984 */ /* 0x000fe20000000800 */
[----:B------:R0:W-:Y:S01]  /*dd90*/  @!P1 LDGSTS.E.BYPASS.LTC128B.128 [R18+0xaa00], desc[UR40][R2.64], !P0 ;  /* 0x0aa0000002129fae */ /* 0x0001e2000c101d68 */
[----:B------:R-:W-:Y:S02]  /*dda0*/  IMAD.MOV.U32 R13, RZ, RZ, R0 ;  /* 0x000000ffff0d7224 */ /* 0x000fe400078e0000 */
[----:B------:R-:W-:-:S09]  /*ddb0*/  IMAD.MOV.U32 R10, RZ, RZ, R14 ;  /* 0x000000ffff0a7224 */ /* 0x000fd200078e000e */
[----:B0-----:R-:W-:Y:S05]  /*ddc0*/  WARPSYNC.COLLECTIVE R15, `(.L_x_13679) ;  /* 0x000000000f087348 */ /* 0x001fea0003c00000 */
[----:B------:R1:W2:Y:S02]  /*ddd0*/  SHFL.IDX P6, R14, R13, R12, R11 ;  /* 0x0000000c0d0e7389 */ /* 0x0002a400000c000b */
[----:B012---:R-:W-:Y:S01]  /*dde0*/  ENDCOLLECTIVE ;  /* 0x000000000000791b */ /* 0x007fe20003800000 */
.L_x_13679:
[----:B------:R-:W-:Y:S02]  /*ddf0*/  IMAD.MOV.U32 R13, RZ, RZ, R4 ;  /* 0x000000ffff0d7224 */ /* 0x000fe400078e0004 */
[----:B------:R-:W-:-:S05]  /*de00*/  IMAD.MOV.U32 R12, RZ, RZ, R14 ;  /* 0x000000ffff0c7224 */ /* 0x000fca00078e000e */
[----:B------:R-:W-:Y:S01]  /*de10*/  @!P2 IADD3 R2, P1, R24, R12, RZ ;  /* 0x0000000c1802a210 */ /* 0x000fe20007f3e0ff */
[----:B------:R-:W-:-:S03]  /*de20*/  IMAD.MOV.U32 R12, RZ, RZ, 0x3 ;  /* 0x00000003ff0c7424 */ /* 0x000fc600078e00ff */
[----:B------:R-:W-:-:S09]  /*de30*/  @!P2 IADD3.X R3, RZ, R10, RZ, P1, !PT ;  /* 0x0000000aff03a210 */ /* 0x000fd20000ffe4ff */
[----:B------:R-:W-:Y:S05]  /*de40*/  WARPSYNC.COLLECTIVE R15, `(.L_x_13680) ;  /* 0x000000000f087348 */ /* 0x000fea0003c00000 */
[----:B------:R0:W1:Y:S02]  /*de50*/  SHFL.IDX P6, R14, R13, R12, R11 ;  /* 0x0000000c0d0e7389 */ /* 0x00006400000c000b */
[----:B01----:R-:W-:Y:S01]  /*de60*/  ENDCOLLECTIVE ;  /* 0x000000000000791b */ /* 0x003fe20003800000 */
.L_x_13680:
[----:B------:R-:W-:Y:S01]  /*de70*/  @!PT LDS RZ, [RZ] ;  /* 0x00000000fffff984 */ /* 0x000fe20000000800 */
[----:B------:R-:W-:Y:S01]  /*de80*/  @!PT LDS RZ, [RZ] ;  /* 0x00000000fffff984 */ /* 0x000fe20000000800 */
[----:B------:R-:W-:Y:S01]  /*de90*/  @!PT LDS RZ, [RZ] ;  /* 0x00000000fffff984 */ /* 0x000fe20000000800 */
[----:B------:R0:W-:Y:S01]  /*dea0*/  @!P2 LDGSTS.E.BYPASS.LTC128B.128 [R18+0xb200], desc[UR40][R2.64], !P0 ;  /* 0x0b2000000212afae */ /* 0x0001e2000c101d68 */
[----:B------:R-:W-:Y:S02]  /*deb0*/  IMAD.MOV.U32 R13, RZ, RZ, R0 ;  /* 0x000000ffff0d7224 */ /* 0x000fe400078e0000 */
[----:B0-----:R-:W-:-:S05]  /*dec0*/  VIADD R3, R7, 0x60 ;  /* 0x0000006007037836 */ /* 0x001fca0000000000 */
[----:B------:R-:W-:Y:S01]  /*ded0*/  ISETP.GE.AND P1, PT, R3, R6, PT ;  /* 0x000000060300720c */ /* 0x000fe20003f26270 */
[----:B------:R-:W-:-:S12]  /*dee0*/  IMAD.MOV.U32 R4, RZ, RZ, R14 ;  /* 0x000000ffff047224 */ /* 0x000fd800078e000e */
[----:B------:R-:W-:Y:S05]  /*def0*/  WARPSYNC.COLLECTIVE R15, `(.L_x_13681) ;  /* 0x000000000f087348 */ /* 0x000fea0003c00000 */
[----:B------:R0:W1:Y:S02]  /*df00*/  SHFL.IDX P6, R14, R13, R12, R11 ;  /* 0x0000000c0d0e7389 */ /* 0x00006400000c000b */
[----:B01----:R-:W-:Y:S01]  /*df10*/  ENDCOLLECTIVE ;  /* 0x000000000000791b */ /* 0x003fe20003800000 */
.L_x_13681:
[----:B------:R-:W-:Y:S02]  /*df20*/  IMAD.MOV.U32 R13, RZ, RZ, R8 ;  /* 0x000000ffff0d7224 */ /* 0x000fe400078e0008 */
[----:B------:R-:W-:Y:S02]  /*df30*/  IMAD.MOV.U32 R12, RZ, RZ, RZ ;  /* 0x000000ffff0c7224 */ /* 0x000fe400078e00ff */
[----:B------:R-:W-:-:S07]  /*df40*/  IMAD.MOV.U32 R0, RZ, RZ, R14 ;  /* 0x000000ffff007224 */ /* 0x000fce00078e000e */
[----:B------:R-:W-:Y:S05]  /*df50*/  WARPSYNC.COLLECTIVE R15, `(.L_x_13682) ;  /* 0x000000000f087348 */ /* 0x000fea0003c00000 */
[----:B------:R0:W1:Y:S02]  /*df60*/  SHFL.IDX P6, R14, R13, R12, R11 ;  /* 0x0000000c0d0e7389 */ /* 0x00006400000c000b */
[----:B01----:R-:W-:Y:S01]  /*df70*/  ENDCOLLECTIVE ;  /* 0x000000000000791b */ /* 0x003fe20003800000 */
.L_x_13682:
[----:B------:R-:W-:-:S04]  /*df80*/  @!P1 IADD3 R9, P2, R24, R0, RZ ;  /* 0x0000000018099210 */ /* 0x000fc80007f5e0ff */
[----:B------:R-:W-:Y:S01]  /*df90*/  @!P1 IADD3.X R3, RZ, R4, RZ, P2, !PT ;  /* 0x00000004ff039210 */ /* 0x000fe200017fe4ff */
[----:B------:R-:W-:-:S05]  /*dfa0*/  @!P1 IMAD.MOV.U32 R2, RZ, RZ, R9 ;  /* 0x000000ffff029224 */ /* 0x000fca00078e0009 */
[----:B------:R-:W-:Y:S01]  /*dfb0*/  @!PT LDS RZ, [RZ] ;  /* 0x00000000fffff984 */ /* 0x000fe20000000800 */
[----:B------:R-:W-:Y:S01]  /*dfc0*/  @!PT LDS RZ, [RZ] ;  /* 0x00000000fffff984 */ /* 0x000fe20000000800 */
[----:B------:R-:W-:Y:S01]  /*dfd0*/  @!PT LDS RZ, [RZ] ;  /* 0x00000000fffff984 */ /* 0x000fe20000000800 */
[----:B------:R0:W-:Y:S01]  /*dfe0*/  @!P1 LDGSTS.E.BYPASS.LTC128B.128 [R18+0xba00], desc[UR40][R2.64], !P0 ;  /* 0x0ba0000002129fae */ /* 0x0001e2000c101d68 */
[----:B------:R-:W-:Y:S02]  /*dff0*/  IMAD.MOV.U32 R13, RZ, RZ, R5 ;  /* 0x000000ffff0d7224 */ /* 0x000fe400078e0005 */
[----:B0-----:R-:W-:-:S07]  /*e000*/  IMAD.MOV.U32 R2, RZ, RZ, R14 ;  /* 0x000000ffff027224 */ /* 0x001fce00078e000e */
[----:B------:R-:W-:Y:S05]  /*e010*/  WARPSYNC.COLLECTIVE R15, `(.L_x_13683) ;  /* 0x000000000f087348 */ /* 0x000fea0003c00000 */
[----:B------:R0:W1:Y:S02]  /*e020*/  SHFL.IDX P6, R14, R13, R12, R11 ;  /* 0x0000000c0d0e7389 */ /* 0x00006400000c000b */
[----:B01----:R-:W-:Y:S01]  /*e030*/  ENDCOLLECTIVE ;  /* 0x000000000000791b */ /* 0x003fe20003800000 */
.L_x_13683:
[----:B------:R-:W-:-:S05]  /*e040*/  VIADD R3, R7, 0x80 ;  /* 0x0000008007037836 */ /* 0x000fca0000000000 */
[----:B------:R-:W-:Y:S01]  /*e050*/  ISETP.GE.AND P1, PT, R3, R6, PT ;  /* 0x000000060300720c */ /* 0x000fe20003f26270 */
[----:B------:R-:W-:Y:S02]  /*e060*/  IMAD.MOV.U32 R13, RZ, RZ, R8 ;  /* 0x000000ffff0d7224 */ /* 0x000fe400078e0008 */
[----:B------:R-:W-:-:S10]  /*e070*/  IMAD.MOV.U32 R12, RZ, RZ, 0x1 ;  /* 0x00000001ff0c7424 */ /* 0x000fd400078e00ff */
[----:B------:R-:W-:-:S13]  /*e080*/  @!P1 IADD3 R0, P3, R24, R14, RZ ;  /* 0x0000000e18009210 */ /* 0x000fda0007f7e0ff */
[----:B------:R-:W-:Y:S05]  /*e090*/  WARPSYNC.COLLECTIVE R15, `(.L_x_13684) ;  /* 0x000000000f087348 */ /* 0x000fea0003c00000 */
[----:B------:R0:W1:Y:S02]  /*e0a0*/  SHFL.IDX P6, R14, R13, R12, R11 ;  /* 0x0000000c0d0e7389 */ /* 0x00006400000c000b */
[----:B01----:R-:W-:Y:S01]  /*e0b0*/  ENDCOLLECTIVE ;  /* 0x000000000000791b */ /* 0x003fe20003800000 */
.L_x_13684:
[----:B------:R-:W-:Y:S01]  /*e0c0*/  @!P1 IADD3.X R17, RZ, R2, RZ, P3, !PT ;  /* 0x00000002ff119210 */ /* 0x000fe20001ffe4ff */
[----:B------:R-:W-:-:S04]  /*e0d0*/  @!P1 IMAD.MOV.U32 R2, RZ, RZ, R0 ;  /* 0x000000ffff029224 */ /* 0x000fc800078e0000 */
        /* <DEDUP_REMOVED lines=10> */
.L_x_13685:
[----:B------:R-:W-:Y:S05]  /*e180*/  BRA `(.L_x_13686) ;  /* 0xffffffc800007947 */ /* 0x000fea000383ffff */
.L_x_13608:
[----:B0-----:R0:W1:Y:S02]  /*e190*/  SYNCS.PHASECHK.TRANS64.TRYWAIT P0, [R28+URZ+0x12420], R5 ;  /* 0x012420051c0075a7 */ /* 0x001064000800017f */
[----:B-1----:R-:W-:Y:S05]  /*e1a0*/  @!P0 NANOSLEEP.SYNCS 0x989680 ;  /* 0x009896800000895d */ /* 0x002fea0003900000 */
[----:B------:R-:W1:Y:S02]  /*e1b0*/  @!P0 SYNCS.PHASECHK.TRANS64 P0, [R28+URZ+0x12420], R5 ;  /* 0x012420051c0085a7 */ /* 0x000e64000800007f */
[----:B-1----:R-:W-:Y:S05]  /*e1c0*/  @!P0 BRA `(.L_x_13608) ;  /* 0xfffffffc00f08947 */ /* 0x002fea000383ffff */
[----:B------:R-:W-:Y:S05]  /*e1d0*/  BRA `(.L_x_13687) ;  /* 0xffffffc800307947 */ /* 0x000fea000383ffff */
.L_x_13611:
[----:B0-----:R0:W1:Y:S02]  /*e1e0*/  SYNCS.PHASECHK.TRANS64.TRYWAIT P1, [R5+URZ+0x12480], R29 ;  /* 0x0124801d050075a7 */ /* 0x001064000802017f */
[----:B-1----:R-:W-:Y:S05]  /*e1f0*/  @!P1 NANOSLEEP.SYNCS 0x989680 ;  /* 0x009896800000995d */ /* 0x002fea0003900000 */
[----:B------:R-:W1:Y:S02]  /*e200*/  @!P1 SYNCS.PHASECHK.TRANS64 P1, [R5+URZ+0x12480], R29 ;  /* 0x0124801d050095a7 */ /* 0x000e64000802007f */
[----:B-1----:R-:W-:Y:S05]  /*e210*/  @!P1 BRA `(.L_x_13611) ;  /* 0xfffffffc00f09947 */ /* 0x002fea000383ffff */
[----:B------:R-:W-:Y:S05]  /*e220*/  BRA `(.L_x_13688) ;  /* 0xffffffcc00447947 */ /* 0x000fea000383ffff */
.L_x_13612:
        /* <DEDUP_REMOVED lines=8> */
.L_x_13690:
[----:B------:R-:W-:Y:S05]  /*e2b0*/  BSYNC B0 ;  /* 0x0000000000007941 */ /* 0x000fea0003800000 */
.L_x_13689:
[----:B------:R0:W5:Y:S01]  /*e2c0*/  LDL R6, [R1] ;  /* 0x0000000001067983 */ /* 0x0001620000100800 */
[----:B------:R-:W-:Y:S01]  /*e2d0*/  IMAD.MOV.U32 R13, RZ, RZ, R7 ;  /* 0x000000ffff0d7224 */ /* 0x000fe200078e0007 */
[----:B------:R-:W-:Y:S01]  /*e2e0*/  MOV R11, 0x1c1f ;  /* 0x00001c1f000b7802 */ /* 0x000fe20000000f00 */
[----:B------:R-:W-:Y:S02]  /*e2f0*/  IMAD.MOV.U32 R12, RZ, RZ, RZ ;  /* 0x000000ffff0c7224 */ /* 0x000fe400078e00ff */
[----:B------:R-:W-:Y:S02]  /*e300*/  IMAD.MOV.U32 R15, RZ, RZ, -0x1 ;  /* 0xffffffffff0f7424 */ /* 0x000fe400078e00ff */
[----:B------:R-:W-:-:S07]  /*e310*/  IMAD.MOV.U32 R3, RZ, RZ, R14 ;  /* 0x000000ffff037224 */ /* 0x000fce00078e000e */
[----:B0----5:R-:W-:Y:S05]  /*e320*/  WARPSYNC.COLLECTIVE R15, `(.L_x_13691) ;  /* 0x000000000f087348 */ /* 0x021fea0003c00000 */
[----:B------:R1:W2:Y:S02]  /*e330*/  SHFL.IDX P6, R14, R13, R12, R11 ;  /* 0x0000000c0d0e7389 */ /* 0x0002a400000c000b */
[----:B012--5:R-:W-:Y:S01]  /*e340*/  ENDCOLLECTIVE ;  /* 0x000000000000791b */ /* 0x027fe20003800000 */
.L_x_13691:
        /* <DEDUP_REMOVED lines=12> */
.L_x_13692:
[----:B------:R-:W-:Y:S02]  /*e410*/  IMAD.MOV.U32 R13, RZ, RZ, R7 ;  /* 0x000000ffff0d7224 */ /* 0x000fe400078e0007 */
[----:B------:R-:W-:-:S05]  /*e420*/  IMAD R6, R4, 0x2800, R6 ;  /* 0x0000280004067824 */ /* 0x000fca00078e0206 */
        /* <DEDUP_REMOVED lines=8> */
.L_x_13693:
        /* <DEDUP_REMOVED lines=12> */
.L_x_13694:
        /* <DEDUP_REMOVED lines=9> */
.L_x_13695:
[----:B------:R-:W0:Y:S01]  /*e600*/  S2R R15, SR_TID.X ;  /* 0x00000000000f7919 */ /* 0x000e220000002100 */
[----:B------:R-:W-:Y:S01]  /*e610*/  MOV R13, R17 ;  /* 0x00000011000d7202 */ /* 0x000fe20000000f00 */
[----:B------:R-:W-:Y:S02]  /*e620*/  IMAD.MOV.U32 R12, RZ, RZ, 0x3 ;  /* 0x00000003ff0c7424 */ /* 0x000fe400078e00ff */
        /* <DEDUP_REMOVED lines=9> */
.L_x_13696:
        /* <DEDUP_REMOVED lines=10> */
.L_x_13697:
[----:B------:R-:W-:Y:S02]  /*e760*/  IMAD.MOV.U32 R13, RZ, RZ, R18 ;  /* 0x000000ffff0d7224 */ /* 0x000fe400078e0012 */
[----:B------:R-:W-:Y:S02]  /*e770*/  IMAD.MOV.U32 R12, RZ, RZ, RZ ;  /* 0x000000ffff0c7224 */ /* 0x000fe400078e00ff */
[----:B------:R-:W-:Y:S02]  /*e780*/  IMAD.SHL.U32 R3, R3, 0x10, RZ ;  /* 0x0000001003037824 */ /* 0x000fe400078e00ff */
[----:B------:R-:W-:-:S07]  /*e790*/  IMAD.MOV.U32 R2, RZ, RZ, R14 ;  /* 0x000000ffff027224 */ /* 0x000fce00078e000e */
[----:B------:R-:W-:Y:S05]  /*e7a0*/  WARPSYNC.COLLECTIVE R15, `(.L_x_13698) ;  /* 0x000000000f087348 */ /* 0x000fea0003c00000 */
[----:B------:R0:W1:Y:S02]  /*e7b0*/  SHFL.IDX P6, R14, R13, R12, R11 ;  /* 0x0000000c0d0e7389 */ /* 0x00006400000c000b */
[----:B01----:R-:W-:Y:S01]  /*e7c0*/  ENDCOLLECTIVE ;  /* 0x000000000000791b */ /* 0x003fe20003800000 */
.L_x_13698:
[----:B------:R-:W-:-:S04]  /*e7d0*/  LOP3.LUT R3, R3, 0x30, RZ, 0xc0, !PT ;  /* 0x0000003003037812 */ /* 0x000fc800078ec0ff */
[----:B------:R-:W-:-:S04]  /*e7e0*/  IADD3 R2, P1, R3, R2, RZ ;  /* 0x0000000203027210 */ /* 0x000fc80007f3e0ff */
[----:B------:R-:W-:Y:S01]  /*e7f0*/  IADD3.X R3, RZ, R17, RZ, P1, !PT ;  /* 0x00000011ff037210 */ /* 0x000fe20000ffe4ff */
[----:B------:R-:W-:-:S04]  /*e800*/  IMAD.MOV.U32 R13, RZ, RZ, R20 ;  /* 0x000000ffff0d7224 */ /* 0x000fc800078e0014 */
        /* <DEDUP_REMOVED lines=8> */
.L_x_13699:
[----:B------:R-:W-:Y:S01]  /*e890*/  IMAD.MOV.U32 R2, RZ, RZ, R14 ;  /* 0x000000ffff027224 */ /* 0x000fe200078e000e */
[----:B------:R-:W-:Y:S06]  /*e8a0*/  BRA `(.L_x_13700) ;  /* 0xffffffc800d07947 */ /* 0x000fec000383ffff */
.L_x_13615:
[----:B---3--:R3:W4:Y:S02]  /*e8b0*/  SYNCS.PHASECHK.TRANS64.TRYWAIT P1, [R5+URZ+0x12440], R29 ;  /* 0x0124401d050075a7 */ /* 0x008724000802017f */
[----:B----4-:R-:W-:Y:S05]  /*e8c0*/  @!P1 NANOSLEEP.SYNCS 0x989680 ;  /* 0x009896800000995d */ /* 0x010fea0003900000 */
[----:B------:R-:W4:Y:S02]  /*e8d0*/  @!P1 SYNCS.PHASECHK.TRANS64 P1, [R5+URZ+0x12440], R29 ;  /* 0x0124401d050095a7 */ /* 0x000f24000802007f */
[----:B----4-:R-:W-:Y:S05]  /*e8e0*/  @!P1 BRA `(.L_x_13615) ;  /* 0xfffffffc00f09947 */ /* 0x010fea000383ffff */
[----:B------:R-:W-:Y:S05]  /*e8f0*/  BRA `(.L_x_13701) ;  /* 0xffffffcc001c7947 */ /* 0x000fea000383ffff */
.L_x_13616:
        /* <DEDUP_REMOVED lines=8> */
.L_x_13703:
[----:B------:R-:W-:Y:S05]  /*e980*/  BSYNC B0 ;  /* 0x0000000000007941 */ /* 0x000fea0003800000 */
.L_x_13702:
[----:B------:R0:W5:Y:S01]  /*e990*/  LDL R16, [R1+0x14] ;  /* 0x0000140001107983 */ /* 0x0001620000100800 */
[----:B------:R-:W-:Y:S01]  /*e9a0*/  IMAD.MOV.U32 R13, RZ, RZ, R9 ;  /* 0x000000ffff0d7224 */ /* 0x000fe200078e0009 */
[----:B------:R-:W-:Y:S01]  /*e9b0*/  MOV R15, 0xffffffff ;  /* 0xffffffff000f7802 */ /* 0x000fe20000000f00 */
[----:B------:R-:W-:Y:S02]  /*e9c0*/  IMAD.MOV.U32 R12, RZ, RZ, RZ ;  /* 0x000000ffff0c7224 */ /* 0x000fe400078e00ff */
[----:B------:R-:W-:Y:S02]  /*e9d0*/  IMAD.MOV.U32 R11, RZ, RZ, 0x1c1f ;  /* 0x00001c1fff0b7424 */ /* 0x000fe400078e00ff */
[----:B------:R-:W-:-:S07]  /*e9e0*/  IMAD.MOV.U32 R3, RZ, RZ, R14 ;  /* 0x000000ffff037224 */ /* 0x000fce00078e000e */
[----:B0----5:R-:W-:Y:S05]  /*e9f0*/  WARPSYNC.COLLECTIVE R15, `(.L_x_13704) ;  /* 0x000000000f087348 */ /* 0x021fea0003c00000 */
[----:B------:R1:W2:Y:S02]  /*ea00*/  SHFL.IDX P6, R14, R13, R12, R11 ;  /* 0x0000000c0d0e7389 */ /* 0x0002a400000c000b */
[----:B012--5:R-:W-:Y:S01]  /*ea10*/  ENDCOLLECTIVE ;  /* 0x000000000000791b */ /* 0x027fe20003800000 */
.L_x_13704:
[----:B------:R-:W-:Y:S02]  /*ea20*/  IMAD.MOV.U32 R13, RZ, RZ, R10 ;  /* 0x000000ffff0d7224 */ /* 0x000fe400078e000a */
[----:B------:R-:W-:Y:S01]  /*ea30*/  IMAD.MOV.U32 R12, RZ, RZ, 0x1 ;  /* 0x00000001ff0c7424 */ /* 0x000fe200078e00ff */
[----:B------:R-:W-:-:S13]  /*ea40*/  IADD3 R2, P1, R17, R14, RZ ;  /* 0x0000000e11027210 */ /* 0x000fda0007f3e0ff */
[----:B------:R-:W-:Y:S05]  /*ea50*/  WARPSYNC.COLLECTIVE R15, `(.L_x_13705) ;  /* 0x000000000f087348 */ /* 0x000fea0003c00000 */
[----:B------:R0:W1:Y:S02]  /*ea60*/  SHFL.IDX P6, R14, R13, R12, R11 ;  /* 0x0000000c0d0e7389 */ /* 0x00006400000c000b */
[----:B01----:R-:W-:Y:S01]  /*ea70*/  ENDCOLLECTIVE ;  /* 0x000000000000791b */ /* 0x003fe20003800000 */
.L_x_13705:
[----:B------:R-:W-:Y:S02]  /*ea80*/  IMAD.X R3, RZ, RZ, R3, P1 ;  /* 0x000000ffff037224 */ /* 0x000fe400008e0603 */
[----:B------:R-:W-:Y:S02]  /*ea90*/  IMAD.MOV.U32 R13, RZ, RZ, R9 ;  /* 0x000000ffff0d7224 */ /* 0x000fe400078e0009 */
[----:B------:R-:W-:-:S04]  /*eaa0*/  IMAD R7, R4, 0x2800, R16 ;  /* 0x0000280004077824 */ /* 0x000fc800078e0210 */
[----:B------:R-:W-:-:S05]  /*eab0*/  VIADD R7, R7, UR43 ;  /* 0x0000002b07077c36 */ /* 0x000fca0008000000 */
        /* <DEDUP_REMOVED lines=8> */
.L_x_13706:
[----:B------:R-:W-:Y:S02]  /*eb40*/  IMAD.MOV.U32 R13, RZ, RZ, R10 ;  /* 0x000000ffff0d7224 */ /* 0x000fe400078e000a */
[----:B------:R-:W-:Y:S01]  /*eb50*/  IMAD.MOV.U32 R12, RZ, RZ, 0x2 ;  /* 0x00000002ff0c7424 */ /* 0x000fe200078e00ff */
[----:B------:R-:W-:-:S07]  /*eb60*/  MOV R2, R14 ;  /* 0x0000000e00027202 */ /* 0x000fce0000000f00 */
[----:B------:R-:W-:Y:S05]  /*eb70*/  WARPSYNC.COLLECTIVE R15, `(.L_x_13707) ;  /* 0x000000000f087348 */ /* 0x000fea0003c00000 */
[----:B------:R0:W1:Y:S02]  /*eb80*/  SHFL.IDX P6, R14, R13, R12, R11 ;  /* 0x0000000c0d0e7389 */ /* 0x00006400000c000b */
[----:B01----:R-:W-:Y:S01]  /*eb90*/  ENDCOLLECTIVE ;  /* 0x000000000000791b */ /* 0x003fe20003800000 */
.L_x_13707:
        /* <DEDUP_REMOVED lines=11> */
.L_x_13708:
[----:B------:R-:W-:Y:S02]  /*ec50*/  IMAD.MOV.U32 R13, RZ, RZ, R10 ;  /* 0x000000ffff0d7224 */ /* 0x000fe400078e000a */
[----:B------:R-:W-:Y:S02]  /*ec60*/  IMAD.MOV.U32 R12, RZ, RZ, 0x3 ;  /* 0x00000003ff0c7424 */ /* 0x000fe400078e00ff */
[----:B------:R-:W-:-:S07]  /*ec70*/  IMAD.MOV.U32 R2, RZ, RZ, R14 ;  /* 0x000000ffff027224 */ /* 0x000fce00078e000e */
[----:B------:R-:W-:Y:S05]  /*ec80*/  WARPSYNC.COLLECTIVE R15, `(.L_x_13709) ;  /* 0x000000000f087348 */ /* 0x000fea0003c00000 */
[----:B------:R0:W1:Y:S02]  /*ec90*/  SHFL.IDX P6, R14, R13, R12, R11 ;  /* 0x0000000c0d0e7389 */ /* 0x00006400000c000b */
[----:B01----:R-:W-:Y:S01]  /*eca0*/  ENDCOLLECTIVE ;  /* 0x000000000000791b */ /* 0x003fe20003800000 */
.L_x_13709:
[----:B------:R-:W-:-:S04]  /*ecb0*/  IADD3 R2, P1, R17, R2, RZ ;  /* 0x0000000211027210 */ /* 0x000fc80007f3e0ff */
        /* <DEDUP_REMOVED lines=10> */
.L_x_13710:
[----:B------:R-:W-:Y:S02]  /*ed60*/  IMAD.MOV.U32 R13, RZ, RZ, R8 ;  /* 0x000000ffff0d7224 */ /* 0x000fe400078e0008 */
[----:B------:R-:W-:Y:S02]  /*ed70*/  IMAD.MOV.U32 R12, RZ, RZ, RZ ;  /* 0x000000ffff0c7224 */ /* 0x000fe400078e00ff */
[----:B------:R-:W-:-:S07]  /*ed80*/  IMAD.MOV.U32 R9, RZ, RZ, R14 ;  /* 0x000000ffff097224 */ /* 0x000fce00078e000e */
[----:B------:R-:W-:Y:S05]  /*ed90*/  WARPSYNC.COLLECTIVE R15, `(.L_x_13711) ;  /* 0x000000000f087348 */ /* 0x000fea0003c00000 */
[----:B------:R0:W1:Y:S02]  /*eda0*/  SHFL.IDX P6, R14, R13, R12, R11 ;  /* 0x0000000c0d0e7389 */ /* 0x00006400000c000b */
[----:B01----:R-:W-:Y:S01]  /*edb0*/  ENDCOLLECTIVE ;  /* 0x000000000000791b */ /* 0x003fe20003800000 */
.L_x_13711:
        /* <DEDUP_REMOVED lines=11> */
.L_x_13712:
[----:B------:R-:W-:Y:S05]  /*ee70*/  BRA `(.L_x_13713) ;  /* 0xffffffc800c07947 */ /* 0x000fea000383ffff */
.L_x_13619:
[----:B0-----:R0:W1:Y:S02]  /*ee80*/  SYNCS.PHASECHK.TRANS64.TRYWAIT P2, [R3+URZ+0x12470], R2 ;  /* 0x01247002030075a7 */ /* 0x001064000804017f */
[----:B-1----:R-:W-:Y:S05]  /*ee90*/  @!P2 NANOSLEEP.SYNCS 0x989680 ;  /* 0x009896800000a95d */ /* 0x002fea0003900000 */
[----:B------:R-:W1:Y:S02]  /*eea0*/  @!P2 SYNCS.PHASECHK.TRANS64 P2, [R3+URZ+0x12470], R2 ;  /* 0x012470020300a5a7 */ /* 0x000e64000804007f */
[----:B-1----:R-:W-:Y:S05]  /*eeb0*/  @!P2 BRA `(.L_x_13619) ;  /* 0xfffffffc00f0a947 */ /* 0x002fea000383ffff */
[----:B------:R-:W-:Y:S05]  /*eec0*/  BRA `(.L_x_13714) ;  /* 0xffffffcc00187947 */ /* 0x000fea000383ffff */
.L_x_13621:
[----:B0-----:R0:W1:Y:S02]  /*eed0*/  SYNCS.PHASECHK.TRANS64.TRYWAIT P2, [R3+URZ+0x12460], R6 ;  /* 0x01246006030075a7 */ /* 0x001064000804017f */
[----:B-1----:R-:W-:Y:S05]  /*eee0*/  @!P2 NANOSLEEP.SYNCS 0x989680 ;  /* 0x009896800000a95d */ /* 0x002fea0003900000 */
[----:B------:R-:W1:Y:S02]  /*eef0*/  @!P2 SYNCS.PHASECHK.TRANS64 P2, [R3+URZ+0x12460], R6 ;  /* 0x012460060300a5a7 */ /* 0x000e64000804007f */
[----:B-1----:R-:W-:Y:S05]  /*ef00*/  @!P2 BRA `(.L_x_13621) ;  /* 0xfffffffc00f0a947 */ /* 0x002fea000383ffff */
[----:B------:R-:W-:Y:S05]  /*ef10*/  BRA `(.L_x_13715) ;  /* 0xffffffcc00287947 */ /* 0x000fea000383ffff */
.L_x_13628:
[----:B-1----:R1:W2:Y:S02]  /*ef20*/  SYNCS.PHASECHK.TRANS64.TRYWAIT P0, [R2+URZ+0x12470], R3 ;  /* 0x01247003020075a7 */ /* 0x0022a4000800017f */
[----:B--2---:R-:W-:Y:S05]  /*ef30*/  @!P0 NANOSLEEP.SYNCS 0x989680 ;  /* 0x009896800000895d */ /* 0x004fea0003900000 */
[----:B------:R-:W2:Y:S02]  /*ef40*/  @!P0 SYNCS.PHASECHK.TRANS64 P0, [R2+URZ+0x12470], R3 ;  /* 0x01247003020085a7 */ /* 0x000ea4000800007f */
[----:B--2---:R-:W-:Y:S05]  /*ef50*/  @!P0 BRA `(.L_x_13628) ;  /* 0xfffffffc00f08947 */ /* 0x004fea000383ffff */
[----:B------:R-:W-:Y:S05]  /*ef60*/  BRA `(.L_x_13716) ;  /* 0xffffffd000787947 */ /* 0x000fea000383ffff */
.L_x_13630:
[----:B0-----:R0:W1:Y:S02]  /*ef70*/  SYNCS.PHASECHK.TRANS64.TRYWAIT P0, [R2+URZ+0x12460], R5 ;  /* 0x01246005020075a7 */ /* 0x001064000800017f */
[----:B-1----:R-:W-:Y:S05]  /*ef80*/  @!P0 NANOSLEEP.SYNCS 0x989680 ;  /* 0x009896800000895d */ /* 0x002fea0003900000 */
[----:B------:R-:W1:Y:S02]  /*ef90*/  @!P0 SYNCS.PHASECHK.TRANS64 P0, [R2+URZ+0x12460], R5 ;  /* 0x01246005020085a7 */ /* 0x000e64000800007f */
[----:B-1----:R-:W-:Y:S05]  /*efa0*/  @!P0 BRA `(.L_x_13630) ;  /* 0xfffffffc00f08947 */ /* 0x002fea000383ffff */
[----:B------:R-:W-:Y:S05]  /*efb0*/  BRA `(.L_x_13717) ;  /* 0xffffffd000947947 */ /* 0x000fea000383ffff */
.L_x_13633:
[----:B0-----:R0:W1:Y:S02]  /*efc0*/  SYNCS.PHASECHK.TRANS64.TRYWAIT P0, [R6+URZ+0x12420], R3 ;  /* 0x01242003060075a7 */ /* 0x001064000800017f */
[----:B-1----:R-:W-:Y:S05]  /*efd0*/  @!P0 NANOSLEEP.SYNCS 0x989680 ;  /* 0x009896800000895d */ /* 0x002fea0003900000 */
[----:B------:R-:W1:Y:S02]  /*efe0*/  @!P0 SYNCS.PHASECHK.TRANS64 P0, [R6+URZ+0x12420], R3 ;  /* 0x01242003060085a7 */ /* 0x000e64000800007f */
[----:B-1----:R-:W-:Y:S05]  /*eff0*/  @!P0 BRA `(.L_x_13633) ;  /* 0xfffffffc00f08947 */ /* 0x002fea000383ffff */
[----:B------:R-:W-:Y:S05]  /*f000*/  BRA `(.L_x_13718) ;  /* 0xffffffd400c47947 */ /* 0x000fea000383ffff */
.L_x_13635:
[----:B0-----:R0:W1:Y:S02]  /*f010*/  SYNCS.PHASECHK.TRANS64.TRYWAIT P1, [R5+URZ+0x12440], R4 ;  /* 0x01244004050075a7 */ /* 0x001064000802017f */
[----:B-1----:R-:W-:Y:S05]  /*f020*/  @!P1 NANOSLEEP.SYNCS 0x989680 ;  /* 0x009896800000995d */ /* 0x002fea0003900000 */
[----:B------:R-:W1:Y:S02]  /*f030*/  @!P1 SYNCS.PHASECHK.TRANS64 P1, [R5+URZ+0x12440], R4 ;  /* 0x01244004050095a7 */ /* 0x000e64000802007f */
[----:B-1----:R-:W-:Y:S05]  /*f040*/  @!P1 BRA `(.L_x_13635) ;  /* 0xfffffffc00f09947 */ /* 0x002fea000383ffff */
[----:B------:R-:W-:Y:S05]  /*f050*/  BRA `(.L_x_13719) ;  /* 0xffffffd800007947 */ /* 0x000fea000383ffff */
.L_x_13637:
[----:B-1----:R1:W2:Y:S02]  /*f060*/  SYNCS.PHASECHK.TRANS64.TRYWAIT P1, [R3+URZ+0x12440], R0 ;  /* 0x01244000030075a7 */ /* 0x0022a4000802017f */
[----:B--2---:R-:W-:Y:S05]  /*f070*/  @!P1 NANOSLEEP.SYNCS 0x989680 ;  /* 0x009896800000995d */ /* 0x004fea0003900000 */
[----:B------:R-:W2:Y:S02]  /*f080*/  @!P1 SYNCS.PHASECHK.TRANS64 P1, [R3+URZ+0x12440], R0 ;  /* 0x01244000030095a7 */ /* 0x000ea4000802007f */
[----:B--2---:R-:W-:Y:S05]  /*f090*/  @!P1 BRA `(.L_x_13637) ;  /* 0xfffffffc00f09947 */ /* 0x004fea000383ffff */
[----:B------:R-:W-:Y:S05]  /*f0a0*/  BRA `(.L_x_13720) ;  /* 0xffffffd8000c7947 */ /* 0x000fea000383ffff */
.L_x_13639:
[----:B--2---:R2:W3:Y:S02]  /*f0b0*/  SYNCS.PHASECHK.TRANS64.TRYWAIT P1, [R5+URZ+0x12460], R4 ;  /* 0x01246004050075a7 */ /* 0x0044e4000802017f */
[----:B---3--:R-:W-:Y:S05]  /*f0c0*/  @!P1 NANOSLEEP.SYNCS 0x989680 ;  /* 0x009896800000995d */ /* 0x008fea0003900000 */
[----:B------:R-:W3:Y:S02]  /*f0d0*/  @!P1 SYNCS.PHASECHK.TRANS64 P1, [R5+URZ+0x12460], R4 ;  /* 0x01246004050095a7 */ /* 0x000ee4000802007f */
[----:B---3--:R-:W-:Y:S05]  /*f0e0*/  @!P1 BRA `(.L_x_13639) ;  /* 0xfffffffc00f09947 */ /* 0x008fea000383ffff */
[----:B------:R-:W-:Y:S05]  /*f0f0*/  BRA `(.L_x_13721) ;  /* 0xffffffd800087947 */ /* 0x000fea000383ffff */
.L_x_13641:
[----:B---3--:R3:W4:Y:S02]  /*f100*/  SYNCS.PHASECHK.TRANS64.TRYWAIT P1, [R3+URZ+0x12460], R0 ;  /* 0x01246000030075a7 */ /* 0x008724000802017f */
[----:B----4-:R-:W-:Y:S05]  /*f110*/  @!P1 NANOSLEEP.SYNCS 0x989680 ;  /* 0x009896800000995d */ /* 0x010fea0003900000 */
[----:B------:R-:W4:Y:S02]  /*f120*/  @!P1 SYNCS.PHASECHK.TRANS64 P1, [R3+URZ+0x12460], R0 ;  /* 0x01246000030095a7 */ /* 0x000f24000802007f */
[----:B----4-:R-:W-:Y:S05]  /*f130*/  @!P1 BRA `(.L_x_13641) ;  /* 0xfffffffc00f09947 */ /* 0x010fea000383ffff */
[----:B------:R-:W-:Y:S05]  /*f140*/  BRA `(.L_x_13722) ;  /* 0xffffffd800047947 */ /* 0x000fea000383ffff */
.L_x_13643:
[----:B----4-:R4:W0:Y:S02]  /*f150*/  SYNCS.PHASECHK.TRANS64.TRYWAIT P1, [R5+URZ+0x12480], R4 ;  /* 0x01248004050075a7 */ /* 0x010824000802017f */
[----:B0-----:R-:W-:Y:S05]  /*f160*/  @!P1 NANOSLEEP.SYNCS 0x989680 ;  /* 0x009896800000995d */ /* 0x001fea0003900000 */
[----:B------:R-:W0:Y:S02]  /*f170*/  @!P1 SYNCS.PHASECHK.TRANS64 P1, [R5+URZ+0x12480], R4 ;  /* 0x01248004050095a7 */ /* 0x000e24000802007f */
[----:B0-----:R-:W-:Y:S05]  /*f180*/  @!P1 BRA `(.L_x_13643) ;  /* 0xfffffffc00f09947 */ /* 0x001fea000383ffff */
[----:B------:R-:W-:Y:S05]  /*f190*/  BRA `(.L_x_13723) ;  /* 0xffffffd800007947 */ /* 0x000fea000383ffff */
.L_x_13724:
        /* <DEDUP_REMOVED lines=14> */
.L_x_16302:


//--------------------- .text._ZN7cutlass13device_kernelIN5flash11enable_sm90INS1_16FlashAttnFwdSm90INS1_25CollectiveMainloopFwdSm90ILi2EN4cute5tupleIJNS5_1CILi1EEES8_S8_EEENS6_IJNS7_ILi192EEENS7_ILi160EEENS7_ILi64EEEEEELi64ENS_12float_e4m3_tEfNS_4arch4Sm90ELb0ELb0ELb0ELb1ELb1ELb0ELb0ELb1ELb1ELb1ELb1ELb0EEENS1_21CollectiveEpilogueFwdINS6_IJSA_SC_SB_EEES9_NS_10bfloat16_tESG_Li384ELb1ELb1ELb1ELb1EEENS1_36VarlenDynamicPersistentTileSchedulerILi192ELi160ELi384ELi128ELb1ELb1ELb1ELb0ELb1ELb1EEEEEEEEEvNT_6ParamsE --------------------------
	.section	.text._ZN7cutlass13device_kernelIN5flash11enable_sm90INS1_16FlashAttnFwdSm90INS1_25CollectiveMainloopFwdSm90ILi2EN4cute5tupleIJNS5_1CILi1EEES8_S8_EEENS6_IJNS7_ILi192EEENS7_ILi160EEENS7_ILi64EEEEEELi64ENS_12float_e4m3_tEfNS_4arch4Sm90ELb0ELb0ELb0ELb1ELb1ELb0ELb0ELb1ELb1ELb1ELb1ELb0EEENS1_21CollectiveEpilogueFwdINS6_IJSA_SC_SB_EEES9_NS_10bfloat16_tESG_Li384ELb1ELb1ELb1ELb1EEENS1_36VarlenDynamicPersistentTileSchedulerILi192ELi160ELi384ELi128ELb1ELb1ELb1ELb0ELb1ELb1EEEEEEEEEvNT_6ParamsE,"ax",@progbits
	.align	128
.text._ZN7cutlass13device_kernelIN5flash11enable_sm90INS1_16FlashAttnFwdSm90INS1_25CollectiveMainloopFwdSm90ILi2EN4cute5tupleIJNS5_1CILi1EEES8_S8_EEENS6_IJNS7_ILi192EEENS7_ILi160EEENS7_ILi64EEEEEELi64ENS_12float_e4m3_tEfNS_4arch4Sm90ELb0ELb0ELb0ELb1ELb1ELb0ELb0ELb1ELb1ELb1ELb1ELb0EEENS1_21CollectiveEpilogueFwdINS6_IJSA_SC_SB_EEES9_NS_10bfloat16_tESG_Li384ELb1ELb1ELb1ELb1EEENS1_36VarlenDynamicPersistentTileSchedulerILi192ELi160ELi384ELi128ELb1ELb1ELb1ELb0ELb1ELb1EEEEEEEEEvNT_6ParamsE:
        .type           _ZN7cutlass13device_kernelIN5flash11enable_sm90INS1_16FlashAttnFwdSm90INS1_25CollectiveMainloopFwdSm90ILi2EN4cute5tupleIJNS5_1CILi1EEES8_S8_EEENS6_IJNS7_ILi192EEENS7_ILi160EEENS7_ILi64EEEEEELi64ENS_12float_e4m3_tEfNS_4arch4Sm90ELb0ELb0ELb0ELb1ELb1ELb0ELb0ELb1ELb1ELb1ELb1ELb0EEENS1_21CollectiveEpilogueFwdINS6_IJSA_SC_SB_EEES9_NS_10bfloat16_tESG_Li384ELb1ELb1ELb1ELb1EEENS1_36VarlenDynamicPersistentTileSchedulerILi192ELi160ELi384ELi128ELb1ELb1ELb1ELb0ELb1ELb1EEEEEEEEEvNT_6ParamsE,@function
        .size           _ZN7cutlass13device_kernelIN5flash11enable_sm90INS1_16FlashAttnFwdSm90INS1_25CollectiveMainloopFwdSm90ILi2EN4cute5tupleIJNS5_1CILi1EEES8_S8_EEENS6_IJNS7_ILi192EEENS7_ILi160EEENS7_ILi64EEEEEELi64ENS_12float_e4m3_tEfNS_4arch4Sm90ELb0ELb0ELb0ELb1ELb1ELb0ELb0ELb1ELb1ELb1ELb1ELb0EEENS1_21CollectiveEpilogueFwdINS6_IJSA_SC_SB_EEES9_NS_10bfloat16_tESG_Li384ELb1ELb1ELb1ELb1EEENS1_36VarlenDynamicPersistentTileSchedulerILi192ELi160ELi384ELi128ELb1ELb1ELb1ELb0ELb1ELb1EEEEEEEEEvNT_6ParamsE,(.L_x_16303 - _ZN7cutlass13device_kernelIN5flash11enable_sm90INS1_16FlashAttnFwdSm90INS1_25CollectiveMainloopFwdSm90ILi2EN4cute5tupleIJNS5_1CILi1EEES8_S8_EEENS6_IJNS7_ILi192EEENS7_ILi160EEENS7_ILi64EEEEEELi64ENS_12float_e4m3_tEfNS_4arch4Sm90ELb0ELb0ELb0ELb1ELb1ELb0ELb0ELb1ELb1ELb1ELb1ELb0EEENS1_21CollectiveEpilogueFwdINS6_IJSA_SC_SB_EEES9_NS_10bfloat16_tESG_Li384ELb1ELb1ELb1ELb1EEENS1_36VarlenDynamicPersistentTileSchedulerILi192ELi160ELi384ELi128ELb1ELb1ELb1ELb0ELb1ELb1EEEEEEEEEvNT_6ParamsE)
        .other          _ZN7cutlass13device_kernelIN5flash11enable_sm90INS1_16FlashAttnFwdSm90INS1_25CollectiveMainloopFwdSm90ILi2EN4cute5tupleIJNS5_1CILi1EEES8_S8_EEENS6_IJNS7_ILi192EEENS7_ILi160EEENS7_ILi64EEEEEELi64ENS_12float_e4m3_tEfNS_4arch4Sm90ELb0ELb0ELb0ELb1ELb1ELb0ELb0ELb1ELb1ELb1ELb1ELb0EEENS1_21CollectiveEpilogueFwdINS6_IJSA_SC_SB_EEES9_NS_10bfloat16_tESG_Li384ELb1ELb1ELb1ELb1EEENS1_36VarlenDynamicPersistentTileSchedulerILi192ELi160ELi384ELi128ELb1ELb1ELb1ELb0ELb1ELb1EEEEEEEEEvNT_6ParamsE,@"STO_CUDA_ENTRY STV_DEFAULT"
_ZN7cutlass13device_kernelIN5flash11enable_sm90INS1_16FlashAttnFwdSm90INS1_25CollectiveMainloopFwdSm90ILi2EN4cute5tupleIJNS5_1CILi1EEES8_S8_EEENS6_IJNS7_ILi192EEENS7_ILi160EEENS7_ILi64EEEEEELi64ENS_12float_e4m3_tEfNS_4arch4Sm90ELb0ELb0ELb0ELb1ELb1ELb0ELb0ELb1ELb1ELb1ELb1ELb0EEENS1_21CollectiveEpilogueFwdINS6_IJSA_SC_SB_EEES9_NS_10bfloat16_tESG_Li384ELb1ELb1ELb1ELb1EEENS1_36VarlenDynamicPersistentTileSchedulerILi192ELi160ELi384ELi128ELb1ELb1ELb1ELb0ELb1ELb1EEEEEEEEEvNT_6ParamsE:
        /* <DEDUP_REMOVED lines=45> */
.L_x_13725:
        /* <DEDUP_REMOVED lines=22> */
.L_x_13726:
        /* <DEDUP_REMOVED lines=18> */
.L_x_13727:
        /* <DEDUP_REMOVED lines=22> */
.L_x_13728:
        /* <DEDUP_REMOVED lines=24> */
.L_x_13729:
        /* <DEDUP_REMOVED lines=8> */
.L_x_13731:
        /* <DEDUP_REMOVED lines=26> */
[----:B------:R-:W-:Y:S02]  /*0a50*/  SHF.R.S32.HI R6, RZ, 0x4, R3 ;  /* 0x00000004ff067819 */ /* 0x000fe40000011403 */
[----:B------:R-:W-:Y:S01]  /*0a60*/  SHF.R.S32.HI R14, RZ, 0x7, R2 ;  /* 0x00000007ff0e7819 */ /* 0x000fe20000011402 */
[----:B------:R-:W-:Y:S01]  /*0a70*/  IMAD.IADD R12, R13, 0x1, -R4 ;  /* 0x000000010d0c7824 */ /* 0x000fe200078e0a04 */
[----:B------:R-:W-:-:S02]  /*0a80*/  LEA.HI R4, R0, R13, RZ, 0x5 ;  /* 0x0000000d00047211 */ /* 0x000fc400078f28ff */
[----:B------:R-:W-:Y:S01]  /*0a90*/  LEA.HI R11, R0, R13, RZ, 0x2 ;  /* 0x0000000d000b7211 */ /* 0x000fe200078f10ff */
[----:B------:R-:W-:Y:S01]  /*0aa0*/  IMAD.HI R2, R14, 0x55555556, RZ ;  /* 0x555555560e027827 */ /* 0x000fe200078e02ff */
[----:B------:R-:W-:Y:S02]  /*0ab0*/  SHF.R.S32.HI R7, RZ, 0x1f, R12 ;  /* 0x0000001fff077819 */ /* 0x000fe4000001140c */
[----:B------:R-:W-:Y:S01]  /*0ac0*/  LOP3.LUT R11, R11, 0xfffffffc, RZ, 0xc0, !PT ;  /* 0xfffffffc0b0b7812 */ /* 0x000fe200078ec0ff */
[----:B------:R-:W-:Y:S01]  /*0ad0*/  IMAD.SHL.U32 R5, R4, 0x20, RZ ;  /* 0x0000002004057824 */ /* 0x000fe200078e00ff */
[C---:B------:R-:W-:Y:S02]  /*0ae0*/  LOP3.LUT R4, R3.reuse, 0x3fffff0, RZ, 0xc0, !PT ;  /* 0x03fffff003047812 */ /* 0x040fe400078ec0ff */
[----:B------:R-:W-:Y:S01]  /*0af0*/  LEA.HI R3, R3, R6, RZ, 0x1 ;  /* 0x0000000603037211 */ /* 0x000fe200078f08ff */
[----:B------:R-:W-:Y:S01]  /*0b00*/  IMAD.IADD R11, R13, 0x1, -R11 ;  /* 0x000000010d0b7824 */ /* 0x000fe200078e0a0b */
[----:B------:R-:W-:Y:S01]  /*0b10*/  LEA.HI R8, R7, R12, RZ, 0x2 ;  /* 0x0000000c07087211 */ /* 0x000fe200078f10ff */
[----:B------:R-:W-:Y:S01]  /*0b20*/  IMAD.IADD R4, R13, 0x1, -R4 ;  /* 0x000000010d047824 */ /* 0x000fe200078e0a04 */
[----:B------:R-:W-:-:S02]  /*0b30*/  LOP3.LUT R5, R5, 0xfffffc00, RZ, 0xc0, !PT ;  /* 0xfffffc0005057812 */ /* 0x000fc400078ec0ff */
[----:B------:R-:W-:Y:S02]  /*0b40*/  LOP3.LUT R3, R3, 0x1ffffffe, RZ, 0xc0, !PT ;  /* 0x1ffffffe03037812 */ /* 0x000fe400078ec0ff */
[--C-:B------:R-:W-:Y:S01]  /*0b50*/  SHF.R.S32.HI R9, RZ, 0x2, R8.reuse ;  /* 0x00000002ff097819 */ /* 0x100fe20000011408 */
[----:B------:R-:W-:Y:S01]  /*0b60*/  IMAD R4, R4, 0x40, R5 ;  /* 0x0000004004047824 */ /* 0x000fe200078e0205 */
[----:B------:R-:W-:Y:S01]  /*0b70*/  SHF.R.S32.HI R10, RZ, 0x1f, R8 ;  /* 0x0000001fff0a7819 */ /* 0x000fe20000011408 */
[----:B------:R-:W-:Y:S01]  /*0b80*/  IMAD.IADD R3, R6, 0x1, -R3 ;  /* 0x0000000106037824 */ /* 0x000fe200078e0a03 */
[----:B------:R-:W-:Y:S02]  /*0b90*/  LEA.HI R7, R7, R12, RZ, 0x5 ;  /* 0x0000000c07077211 */ /* 0x000fe400078f28ff */
[----:B------:R-:W-:Y:S01]  /*0ba0*/  LEA.HI R10, R10, R9, RZ, 0x3 ;  /* 0x000000090a0a7211 */ /* 0x000fe200078f18ff */
[----:B------:R-:W-:Y:S01]  /*0bb0*/  IMAD R3, R3, 0x8, R4 ;  /* 0x0000000803037824 */ /* 0x000fe200078e0204 */
[----:B------:R-:W-:-:S02]  /*0bc0*/  LEA.HI R2, R2, R2, RZ, 0x1 ;  /* 0x0000000202027211 */ /* 0x000fc400078f08ff */
[----:B------:R-:W-:Y:S02]  /*0bd0*/  LOP3.LUT R10, R10, 0xfffffff8, RZ, 0xc0, !PT ;  /* 0xfffffff80a0a7812 */ /* 0x000fe400078ec0ff */
[----:B------:R-:W-:Y:S01]  /*0be0*/  SHF.R.S32.HI R7, RZ, 0x5, R7 ;  /* 0x00000005ff077819 */ /* 0x000fe20000011407 */
[----:B------:R0:W-:Y:S01]  /*0bf0*/  STL [R1+0x34], R3 ;  /* 0x0000340301007387 */ /* 0x0001e20000100800 */
[----:B------:R-:W-:Y:S01]  /*0c00*/  LEA.HI R0, R0, R13, RZ, 0x3 ;  /* 0x0000000d00007211 */ /* 0x000fe200078f18ff */
[----:B------:R-:W-:Y:S01]  /*0c10*/  IMAD.IADD R10, R9, 0x1, -R10 ;  /* 0x00000001090a7824 */ /* 0x000fe200078e0a0a */
[----:B------:R-:W-:Y:S02]  /*0c20*/  LOP3.LUT R8, R8, 0x7ffffffc, RZ, 0xc0, !PT ;  /* 0x7ffffffc08087812 */ /* 0x000fe400078ec0ff */
[----:B------:R-:W-:Y:S01]  /*0c30*/  LEA.HI R4, R11, R11, RZ, 0x1 ;  /* 0x0000000b0b047211 */ /* 0x000fe200078f08ff */
[----:B------:R-:W-:Y:S01]  /*0c40*/  IMAD R10, R7, 0x10, R10 ;  /* 0x00000010070a7824 */ /* 0x000fe200078e020a */
[----:B------:R-:W-:Y:S01]  /*0c50*/  SHF.R.S32.HI R6, RZ, 0x3, R0 ;  /* 0x00000003ff067819 */ /* 0x000fe20000011400 */
[----:B------:R-:W-:Y:S01]  /*0c60*/  IMAD.IADD R8, R12, 0x1, -R8 ;  /* 0x000000010c087824 */ /* 0x000fe200078e0a08 */
[----:B------:R-:W-:Y:S01]  /*0c70*/  LOP3.LUT R4, R4, 0x1ffffffe, RZ, 0xc0, !PT ;  /* 0x1ffffffe04047812 */ /* 0x000fe200078ec0ff */
[----:B0-----:R-:W-:Y:S01]  /*0c80*/  IMAD R3, R2, -0x3, R14 ;  /* 0xfffffffd02037824 */ /* 0x001fe200078e020e */
[----:B------:R-:W-:-:S03]  /*0c90*/  LOP3.LUT R2, R0, 0xfffffff8, RZ, 0xc0, !PT ;  /* 0xfffffff800027812 */ /* 0x000fc600078ec0ff */
[----:B------:R-:W-:Y:S02]  /*0ca0*/  IMAD R5, R3, 0x40, R10 ;  /* 0x0000004003057824 */ /* 0x000fe400078e020a */
[----:B------:R-:W-:Y:S02]  /*0cb0*/  IMAD.IADD R2, R13, 0x1, -R2 ;  /* 0x000000010d027824 */ /* 0x000fe400078e0a02 */
[----:B------:R-:W-:Y:S01]  /*0cc0*/  IMAD.SHL.U32 R3, R8, 0x2, RZ ;  /* 0x0000000208037824 */ /* 0x000fe200078e00ff */
[----:B------:R-:W-:Y:S01]  /*0cd0*/  STL [R1+0x2c], R5 ;  /* 0x00002c0501007387 */ /* 0x000fe20000100800 */
[----:B------:R-:W-:Y:S02]  /*0ce0*/  IMAD.SHL.U32 R16, R2, 0x8, RZ ;  /* 0x0000000802107824 */ /* 0x000fe400078e00ff */
[C---:B------:R-:W-:Y:S01]  /*0cf0*/  VIADD R156, R3.reuse, 0x10 ;  /* 0x00000010039c7836 */ /* 0x040fe20000000000 */
[----:B------:R0:W-:Y:S01]  /*0d00*/  STL [R1], R3 ;  /* 0x0000000301007387 */ /* 0x0001e20000100800 */
[----:B------:R-:W-:Y:S01]  /*0d10*/  VIADD R19, R3, 0x28 ;  /* 0x0000002803137836 */ /* 0x000fe20000000000 */
[----:B------:R-:W-:Y:S01]  /*0d20*/  SHF.R.S32.HI R0, RZ, 0x1f, R16 ;  /* 0x0000001fff007819 */ /* 0x000fe20000011410 */
[----:B------:R-:W-:Y:S01]  /*0d30*/  IMAD.IADD R4, R11, 0x1, -R4 ;  /* 0x000000010b047824 */ /* 0x000fe200078e0a04 */
[----:B------:R-:W-:Y:S01]  /*0d40*/  SHF.R.S32.HI R0, RZ, 0x1f, R156 ;  /* 0x0000001fff007819 */ /* 0x000fe2000001149c */
[C---:B------:R-:W-:Y:S01]  /*0d50*/  VIADD R157, R3.reuse, 0x8 ;  /* 0x00000008039d7836 */ /* 0x040fe20000000000 */
[----:B------:R-:W-:Y:S01]  /*0d60*/  SHF.R.S32.HI R0, RZ, 0x1f, R19 ;  /* 0x0000001fff007819 */ /* 0x000fe20000011413 */
[C---:B------:R-:W-:Y:S01]  /*0d70*/  VIADD R23, R3.reuse, 0x18 ;  /* 0x0000001803177836 */ /* 0x040fe20000000000 */
[----:B------:R-:W-:Y:S01]  /*0d80*/  LEA R0, R4, R5, 0x3 ;  /* 0x0000000504007211 */ /* 0x000fe200078e18ff */
[----:B------:R-:W-:-:S02]  /*0d90*/  VIADD R22, R3, 0x20 ;  /* 0x0000002003167836 */ /* 0x000fc40000000000 */
[C---:B------:R-:W-:Y:S01]  /*0da0*/  VIADD R18, R3.reuse, 0x30 ;  /* 0x0000003003127836 */ /* 0x040fe20000000000 */
[----:B------:R-:W-:Y:S01]  /*0db0*/  SHF.R.S32.HI R6, RZ, 0x1f, R23 ;  /* 0x0000001fff067819 */ /* 0x000fe20000011417 */
[----:B------:R1:W-:Y:S01]  /*0dc0*/  STL [R1+0x30], R0 ;  /* 0x0000300001007387 */ /* 0x0003e20000100800 */
[----:B------:R-:W-:Y:S01]  /*0dd0*/  VIADD R17, R3, 0x38 ;  /* 0x0000003803117836 */ /* 0x000fe20000000000 */
[----:B0-----:R-:W-:Y:S02]  /*0de0*/  SHF.R.S32.HI R3, RZ, 0x1f, R157 ;  /* 0x0000001fff037819 */ /* 0x001fe4000001149d */
[----:B------:R-:W-:Y:S02]  /*0df0*/  SHF.R.S32.HI R3, RZ, 0x1f, R22 ;  /* 0x0000001fff037819 */ /* 0x000fe40000011416 */
[----:B------:R-:W-:Y:S02]  /*0e00*/  SHF.R.S32.HI R6, RZ, 0x1f, R18 ;  /* 0x0000001fff067819 */ /* 0x000fe40000011412 */
[----:B------:R-:W-:-:S07]  /*0e10*/  SHF.R.S32.HI R3, RZ, 0x1f, R17 ;  /* 0x0000001fff037819 */ /* 0x000fce0000011411 */
.L_x_13769:
[----:B012---:R-:W0:Y:S01]  /*0e20*/  LDC.64 R4, c[0x0][0xc88] ;  /* 0x00032200ff047b82 */ /* 0x007e220000000a00 */
        /* <DEDUP_REMOVED lines=20> */
[----:B----4-:R-:W1:Y:S08]  /*0f70*/  @P0 LDC.64 R6, c[0x0][0x9a8] ;  /* 0x00026a00ff060b82 */ /* 0x010e700000000a00 */
[----:B---3--:R-:W3:Y:S08]  /*0f80*/  @P0 LDC.64 R10, c[0x0][0x9b0] ;  /* 0x00026c00ff0a0b82 */ /* 0x008ef00000000a00 */
        /* <DEDUP_REMOVED lines=57> */
.L_x_13732:
        /* <DEDUP_REMOVED lines=52> */
.L_x_13733:
        /* <DEDUP_REMOVED lines=11> */
[----:B------:R-:W-:Y:S01]  /*1710*/  CS2R R8, SRZ ;  /* 0x0000000000087805 */ /* 0x000fe2000001ff00 */
[----:B------:R-:W-:Y:S01]  /*1720*/  IMAD.MOV.U32 R36, RZ, RZ, RZ ;  /* 0x000000ffff247224 */ /* 0x000fe200078e00ff */
[----:B------:R-:W-:Y:S01]  /*1730*/  R2UR UR53, R3 ;  /* 0x00000000033572ca */ /* 0x000fe200000e0000 */
        /* <DEDUP_REMOVED lines=12> */
[----:B------:R-:W-:Y:S01]  /*1800*/  UISETP.GT.AND UP0, UPT, UR53, UR48, UPT ;  /* 0x000000303500728c */ /* 0x000fe2000bf04270 */
[----:B------:R-:W-:Y:S01]  /*1810*/  CS2R R50, SRZ ;  /* 0x0000000000327805 */ /* 0x000fe2000001ff00 */
[----:B------:R-:W-:-:S04]  /*1820*/  IMAD.MOV.U32 R49, RZ, RZ, RZ ;  /* 0x000000ffff317224 */ /* 0x000fc800078e00ff */
[----:B------:R-:W-:-:S13]  /*1830*/  PLOP3.LUT P1, PT, PT, PT, UP0, 0x80, 0x0 ;  /* 0x000000000000781c */ /* 0x000fda0003f2f008 */
[----:B------:R-:W-:Y:S05]  /*1840*/  @!P1 BRA `(.L_x_13734) ;  /* 0x0000005400ac9947 */ /* 0x000fea0003800000 */
[----:B------:R-:W0:Y:S01]  /*1850*/  S2R R5, SR_TID.X ;  /* 0x0000000000057919 */ /* 0x000e220000002100 */
[----:B------:R-:W-:Y:S01]  /*1860*/  UMOV UR37, 0x80000020 ;  /* 0x8000002000257882 */ /* 0x000fe20000000000 */
[----:B0-----:R-:W-:-:S05]  /*1870*/  VIADD R24, R5, 0xffffff80 ;  /* 0xffffff8005187836 */ /* 0x001fca0000000000 */
[----:B------:R-:W-:-:S04]  /*1880*/  SHF.R.S32.HI R5, RZ, 0x1f, R24 ;  /* 0x0000001fff057819 */ /* 0x000fc80000011418 */
[----:B------:R-:W-:Y:S02]  /*1890*/  LEA.HI R5, R5, R24, RZ, 0x7 ;  /* 0x0000001805057211 */ /* 0x000fe400078f38ff */
[----:B------:R-:W0:Y:S02]  /*18a0*/  S2R R24, SR_CgaCtaId ;  /* 0x0000000000187919 */ /* 0x000e240000008800 */
[----:B------:R-:W-:-:S05]  /*18b0*/  SHF.R.S32.HI R5, RZ, 0x7, R5 ;  /* 0x00000007ff057819 */ /* 0x000fca0000011405 */
[----:B------:R1:W2:Y:S02]  /*18c0*/  SHFL.IDX PT, R0, R5, RZ, 0x1f ;  /* 0x00001fff05007589 */ /* 0x0002a400000e0000 */
[----:B-1----:R-:W-:Y:S01]  /*18d0*/  MOV R5, 0x400 ;  /* 0x0000040000057802 */ /* 0x002fe20000000f00 */
[----:B--2---:R-:W-:-:S03]  /*18e0*/  IMAD.HI R3, R0, 0x55555556, RZ ;  /* 0x5555555600037827 */ /* 0x004fc600078e02ff */
[----:B0-----:R-:W-:Y:S02]  /*18f0*/  LEA R25, R24, R5, 0x18 ;  /* 0x0000000518197211 */ /* 0x001fe400078ec0ff */
[----:B------:R-:W-:-:S05]  /*1900*/  LEA.HI R3, R3, R3, RZ, 0x1 ;  /* 0x0000000303037211 */ /* 0x000fca00078f08ff */
[----:B------:R-:W-:Y:S01]  /*1910*/  IMAD R3, R3, -0x3, R0 ;  /* 0xfffffffd03037824 */ /* 0x000fe200078e0200 */
[----:B------:R-:W-:-:S04]  /*1920*/  IADD3 R0, R25, 0xb000, RZ ;  /* 0x0000b00019007810 */ /* 0x000fc80007ffe0ff */
[----:B------:R-:W-:Y:S01]  /*1930*/  LOP3.LUT P0, RZ, R0, 0x9f, RZ, 0xc0, !PT ;  /* 0x0000009f00ff7812 */ /* 0x000fe2000780c0ff */
[----:B------:R-:W-:-:S05]  /*1940*/  IMAD R3, R3, 0x1000, R0 ;  /* 0x0000100003037824 */ /* 0x000fca00078e0200 */
[----:B------:R-:W-:-:S04]  /*1950*/  SHF.R.U32.HI R3, RZ, 0x4, R3 ;  /* 0x00000004ff037819 */ /* 0x000fc80000011603 */
[----:B------:R-:W-:-:S04]  /*1960*/  LOP3.LUT R3, R3, 0x3fff, RZ, 0xc0, !PT ;  /* 0x00003fff03037812 */ /* 0x000fc800078ec0ff */
[----:B------:R-:W-:-:S04]  /*1970*/  LOP3.LUT R26, R3, 0x10000, RZ, 0xfc, !PT ;  /* 0x00010000031a7812 */ /* 0x000fc800078efcff */
[----:B------:R-:W-:Y:S01]  /*1980*/  R2UR UR36, R26 ;  /* 0x000000001a2472ca */ /* 0x000fe200000e0000 */
[----:B------:R-:W-:-:S14]  /*1990*/  @!P0 BRA `(.L_x_13735) ;  /* 0x0000000000408947 */ /* 0x000fdc0003800000 */
        /* <DEDUP_REMOVED lines=16> */
.L_x_13735:
[----:B------:R-:W-:Y:S01]  /*1aa0*/  ULEA.HI UR4, UR51, UR51, URZ, 0x1 ;  /* 0x0000003333047291 */ /* 0x000fe2000f8f083f */
[----:B------:R-:W-:-:S03]  /*1ab0*/  IMAD.U32 R3, RZ, RZ, UR52 ;  /* 0x00000034ff037e24 */ /* 0x000fc6000f8e00ff */
[----:B------:R-:W-:Y:S02]  /*1ac0*/  ULOP3.LUT UR4, UR4, 0xfffffffe, URZ, 0xc0, !UPT ;  /* 0xfffffffe04047892 */ /* 0x000fe4000f8ec03f */
[----:B------:R-:W-:Y:S02]  /*1ad0*/  ISETP.NE.AND P0, PT, R3, 0x3, PT ;  /* 0x000000030300780c */ /* 0x000fe40003f05270 */
[----:B------:R-:W-:-:S06]  /*1ae0*/  UIADD3 UR4, UR51, -UR4, URZ ;  /* 0x8000000433047290 */ /* 0x000fcc000fffe03f */
[----:B------:R-:W-:-:S05]  /*1af0*/  IMAD.U32 R0, RZ, RZ, UR4 ;  /* 0x00000004ff007e24 */ /* 0x000fca000f8e00ff */
[----:B------:R-:W-:-:S04]  /*1b00*/  SHF.L.U32 R0, R0, 0x1f, RZ ;  /* 0x0000001f00007819 */ /* 0x000fc800000006ff */
[----:B------:R-:W0:Y:S02]  /*1b10*/  SYNCS.PHASECHK.TRANS64.TRYWAIT P1, [R25+URZ+0x13200], R0 ;  /* 0x01320000190075a7 */ /* 0x000e24000802017f */
[----:B0-----:R-:W-:Y:S05]  /*1b20*/  @!P1 BRA `(.L_x_13736) ;  /* 0x000000e800d09947 */ /* 0x001fea0003800000 */
.L_x_13868:
[----:B------:R-:W-:Y:S05]  /*1b30*/  @!P0 BRA `(.L_x_13737) ;  /* 0x0000000000048947 */ /* 0x000fea0003800000 */
[----:B------:R-:W-:Y:S01]  /*1b40*/  BPT.TRAP 0x1 ;  /* 0x000000040000795c */ /* 0x000fe20000300000 */
.L_x_13737:
[----:B------:R-:W-:Y:S02]  /*1b50*/  IMAD.U32 R4, RZ, RZ, UR50 ;  /* 0x00000032ff047e24 */ /* 0x000fe4000f8e00ff */
[----:B0-----:R-:W-:-:S03]  /*1b60*/  IMAD.U32 R0, RZ, RZ, UR40 ;  /* 0x00000028ff007e24 */ /* 0x001fc6000f8e00ff */
[----:B------:R-:W-:Y:S01]  /*1b70*/  SHF.L.U32 R4, R4, 0x1f, RZ ;  /* 0x0000001f04047819 */ /* 0x000fe200000006ff */
[----:B------:R-:W-:-:S04]  /*1b80*/  IMAD R5, R0, 0x8, R25 ;  /* 0x0000000800057824 */ /* 0x000fc800078e0219 */
[----:B------:R0:W1:Y:S01]  /*1b90*/  SYNCS.PHASECHK.TRANS64.TRYWAIT P1, [R5+URZ+0x13230], R4 ;  /* 0x01323004050075a7 */ /* 0x000062000802017f */
[----:B------:R-:W-:Y:S05]  /*1ba0*/  @!P0 BRA `(.L_x_13738) ;  /* 0x0000000000048947 */ /* 0x000fea0003800000 */
[----:B------:R-:W-:Y:S01]  /*1bb0*/  BPT.TRAP 0x1 ;  /* 0x000000040000795c */ /* 0x000fe20000300000 */
.L_x_13738:
[----:B------:R-:W-:Y:S02]  /*1bc0*/  VIADD R0, R25, 0xe000 ;  /* 0x0000e00019007836 */ /* 0x000fe40000000000 */
[----:B------:R-:W-:-:S03]  /*1bd0*/  IMAD.MOV.U32 R25, RZ, RZ, RZ ;  /* 0x000000ffff197224 */ /* 0x000fc600078e00ff */
[----:B------:R-:W-:-:S04]  /*1be0*/  SHF.R.U32.HI R0, RZ, 0x4, R0 ;  /* 0x00000004ff007819 */ /* 0x000fc80000011600 */
[----:B------:R-:W-:Y:S01]  /*1bf0*/  LOP3.LUT R0, R0, 0x3fff, RZ, 0xc0, !PT ;  /* 0x00003fff00007812 */ /* 0x000fe200078ec0ff */
[----:B-1----:R-:W-:Y:S06]  /*1c00*/  @P1 BRA `(.L_x_13739) ;  /* 0x0000000000081947 */ /* 0x002fec0003800000 */
[----:B------:R-:W1:Y:S02]  /*1c10*/  SYNCS.PHASECHK.TRANS64.TRYWAIT P1, [R5+URZ+0x13230], R4 ;  /* 0x01323004050075a7 */ /* 0x000e64000802017f */
[----:B-1----:R-:W-:Y:S05]  /*1c20*/  @!P1 BRA `(.L_x_13740) ;  /* 0x000000e800a49947 */ /* 0x002fea0003800000 */
.L_x_13739:
[----:B------:R-:W-:Y:S05]  /*1c30*/  WARPSYNC.ALL ;  /* 0x0000000000007948 */ /* 0x000fea0003800000 */
[----:B------:R-:W-:-:S04]  /*1c40*/  LOP3.LUT R0, R0, 0x10000, RZ, 0xfc, !PT ;  /* 0x0001000000007812 */ /* 0x000fc800078efcff */
[----:B------:R-:W-:Y:S01]  /*1c50*/  R2UR UR8, R0 ;  /* 0x00000000000872ca */ /* 0x000fe200000e0000 */
[----:B------:R-:W-:Y:S01]  /*1c60*/  WARPGROUP.ARRIVE ;  /* 0x00000000000079c5 */ /* 0x000fe20000000000 */
[----:B------:R-:W-:Y:S01]  /*1c70*/  UMOV UR39, 0x80000020 ;  /* 0x8000002000277882 */ /* 0x000fe20000000000 */
[----:B------:R-:W-:Y:S01]  /*1c80*/  UMOV UR4, UR36 ;  /* 0x0000002400047c82 */ /* 0x000fe20008000000 */
[----:B------:R-:W-:Y:S01]  /*1c90*/  UMOV UR5, UR37 ;  /* 0x0000002500057c82 */ /* 0x000fe20008000000 */
[----:B------:R-:W-:Y:S01]  /*1ca0*/  UMOV UR7, 0x80000020 ;  /* 0x8000002000077882 */ /* 0x000fe20000000000 */
[----:B------:R-:W-:-:S07]  /*1cb0*/  VIADD R3, R26, 0x2 ;  /* 0x000000021a037836 */ /* 0x000fce0000000000 */
        /* <DEDUP_REMOVED lines=20> */
[----:B------:R-:W-:Y:S01]  /*1e00*/  R2UR UR4, R3 ;  /* 0x00000000030472ca */ /* 0x000fe200000e0000 */
[----:B------:R-:W-:Y:S01]  /*1e10*/  UIADD3 UR6, UR8, 0x2, URZ ;  /* 0x0000000208067890 */ /* 0x000fe2000fffe03f */
[----:B------:R-:W-:Y:S01]  /*1e20*/  UMOV UR5, 0x80000020 ;  /* 0x8000002000057882 */ /* 0x000fe20000000000 */
        /* <DEDUP_REMOVED lines=37> */
.L_x_13741:
[----:B------:R-:W2:Y:S01]  /*2080*/  LDL R7, [R1] ;  /* 0x0000000001077983 */ /* 0x000ea20000100800 */
[----:B01----:R-:W-:Y:S01]  /*2090*/  IMAD.U32 R4, RZ, RZ, UR56 ;  /* 0x00000038ff047e24 */ /* 0x003fe2000f8e00ff */
[----:B------:R-:W-:Y:S01]  /*20a0*/  P2R R6, PR, RZ, 0x1 ;  /* 0x00000001ff067803 */ /* 0x000fe20000000000 */
[----:B------:R-:W-:Y:S01]  /*20b0*/  IMAD.U32 R3, RZ, RZ, UR53 ;  /* 0x00000035ff037e24 */ /* 0x000fe2000f8e00ff */
[----:B------:R-:W-:Y:S01]  /*20c0*/  UIADD3 UR18, UR53, -0x2, URZ ;  /* 0xfffffffe35127890 */ /* 0x000fe2000fffe03f */
[----:B------:R-:W-:-:S03]  /*20d0*/  VIADD R5, R5, 0x13240 ;  /* 0x0001324005057836 */ /* 0x000fc60000000000 */
[----:B------:R-:W-:Y:S02]  /*20e0*/  UISETP.GE.AND UP0, UPT, UR18, UR48, UPT ;  /* 0x000000301200728c */ /* 0x000fe4000bf06270 */
[----:B------:R-:W-:-:S04]  /*20f0*/  PRMT R24, R24, 0x654, R5 ;  /* 0x0000065418187816 */ /* 0x000fc80000000005 */
[----:B------:R0:W-:Y:S01]  /*2100*/  SYNCS.ARRIVE.TRANS64.RED.A1T0 RZ, [R24+URZ], RZ ;  /* 0x000000ff18ff79a7 */ /* 0x0001e2000810043f */
        /* <DEDUP_REMOVED lines=154> */
[----:B------:R-:W1:Y:S01]  /*2ab0*/  SHFL.BFLY PT, R3, R8, 0x2, 0x1f ;  /* 0x0c401f0008037f89 */ /* 0x000e6200000e0000 */
[----:B------:R-:W-:Y:S02]  /*2ac0*/  P2R R12, PR, RZ, 0x4 ;  /* 0x00000004ff0c7803 */ /* 0x000fe40000000000 */
[C---:B------:R-:W-:Y:S02]  /*2ad0*/  ISETP.GT.AND P2, PT, R4.reuse, 0x78, PT ;  /* 0x000000780400780c */ /* 0x040fe40003f44270 */
[C---:B------:R-:W-:Y:S02]  /*2ae0*/  ISETP.GT.AND P1, PT, R4.reuse, 0x79, PT ;  /* 0x000000790400780c */ /* 0x040fe40003f24270 */
[----:B------:R-:W-:-:S02]  /*2af0*/  ISETP.GT.AND P0, PT, R4, 0x80, PT ;  /* 0x000000800400780c */ /* 0x000fc40003f04270 */
[----:B------:R-:W-:Y:S02]  /*2b00*/  FMNMX.FTZ R4, R98, R15, !PT ;  /* 0x0000000f62047209 */ /* 0x000fe40007810000 */
[----:B------:R-:W-:Y:S02]  /*2b10*/  P2R R11, PR, RZ, 0x8 ;  /* 0x00000008ff0b7803 */ /* 0x000fe40000000000 */
[----:B------:R-:W-:Y:S02]  /*2b20*/  FMNMX.FTZ R21, R99, R4, !PT ;  /* 0x0000000463157209 */ /* 0x000fe40007810000 */
[----:B------:R-:W-:Y:S02]  /*2b30*/  FSEL R30, R30, -INF , P0 ;  /* 0xff8000001e1e7808 */ /* 0x000fe40000000000 */
[----:B------:R-:W-:Y:S02]  /*2b40*/  FMNMX.FTZ R4, R102, R21, !PT ;  /* 0x0000001566047209 */ /* 0x000fe40007810000 */
[----:B------:R-:W-:-:S02]  /*2b50*/  ISETP.NE.AND P0, PT, R14, RZ, PT ;  /* 0x000000ff0e00720c */ /* 0x000fc40003f05270 */
[----:B------:R-:W-:Y:S02]  /*2b60*/  FMNMX.FTZ R21, R103, R4, !PT ;  /* 0x0000000467157209 */ /* 0x000fe40007810000 */
[----:B------:R-:W-:Y:S02]  /*2b70*/  FSEL R58, R58, -INF , P2 ;  /* 0xff8000003a3a7808 */ /* 0x000fe40001000000 */
[----:B-1----:R-:W-:Y:S02]  /*2b80*/  FMNMX.FTZ R9, R8, R3, !PT ;  /* 0x0000000308097209 */ /* 0x002fe40007810000 */
[----:B------:R-:W-:Y:S02]  /*2b90*/  FMNMX.FTZ R4, R106, R21, !PT ;  /* 0x000000156a047209 */ /* 0x000fe40007810000 */
[----:B------:R-:W-:Y:S01]  /*2ba0*/  FSEL R59, R59, -INF , P1 ;  /* 0xff8000003b3b7808 */ /* 0x000fe20000800000 */
[----:B------:R-:W1:Y:S01]  /*2bb0*/  SHFL.BFLY PT, R10, R9, 0x1, 0x1f ;  /* 0x0c201f00090a7f89 */ /* 0x000e6200000e0000 */
        /* <DEDUP_REMOVED lines=8> */
[----:B------:R-:W-:Y:S02]  /*2c40*/  FSEL R39, R39, -INF , P4 ;  /* 0xff80000027277808 */ /* 0x000fe40002000000 */
[----:B------:R-:W-:Y:S02]  /*2c50*/  FSEL R42, R42, -INF , P5 ;  /* 0xff8000002a2a7808 */ /* 0x000fe40002800000 */
[----:B------:R-:W-:Y:S02]  /*2c60*/  FSEL R43, R43, -INF , P6 ;  /* 0xff8000002b2b7808 */ /* 0x000fe40003000000 */
[----:B------:R-:W-:Y:S02]  /*2c70*/  ISETP.NE.AND P0, PT, R6, RZ, PT ;  /* 0x000000ff0600720c */ /* 0x000fe40003f05270 */
[----:B-1----:R-:W-:Y:S01]  /*2c80*/  FMNMX.FTZ R3, R9, R10, !PT ;  /* 0x0000000a09037209 */ /* 0x002fe20007810000 */
[----:B------:R-:W-:-:S03]  /*2c90*/  IMAD.U32 R10, RZ, RZ, UR49 ;  /* 0x00000031ff0a7e24 */ /* 0x000fc6000f8e00ff */
        /* <DEDUP_REMOVED lines=31> */
[----:B-1----:R-:W-:-:S01]  /*2e90*/  FFMA.FTZ R80, R72, UR49, -R7 ;  /* 0x0000003148507c23 */ /* 0x002fc20008010807 */
[----:B------:R-:W-:Y:S01]  /*2ea0*/  FSEL R72, R34, -INF , P1 ;  /* 0xff80000022487808 */ /* 0x000fe20000800000 */
        /* <DEDUP_REMOVED lines=30> */
[----:B------:R-:W-:Y:S01]  /*3090*/  MUFU.EX2 R34, R80 ;  /* 0x0000005000227308 */ /* 0x000fe20000000800 */
[----:B------:R-:W-:-:S02]  /*30a0*/  FFMA.FTZ R7, R41, UR49, -R7 ;  /* 0x0000003129077c23 */ /* 0x000fc40008010807 */
        /* <DEDUP_REMOVED lines=14> */
[----:B------:R-:W1:Y:S03]  /*3190*/  MUFU.EX2 R11, R11 ;  /* 0x0000000b000b7308 */ /* 0x000e660000000800 */
[----:B------:R-:W-:-:S04]  /*31a0*/  FMNMX.FTZ R4, R38, R85, !PT ;  /* 0x0000005526047209 */ /* 0x000fc80007810000 */
[----:B------:R-:W-:Y:S01]  /*31b0*/  FMNMX.FTZ R85, R39, R4, !PT ;  /* 0x0000000427557209 */ /* 0x000fe20007810000 */
[----:B------:R-:W-:Y:S03]  /*31c0*/  MUFU.EX2 R27, R76 ;  /* 0x0000004c001b7308 */ /* 0x000fe60000000800 */
[----:B------:R-:W-:-:S04]  /*31d0*/  FMNMX.FTZ R4, R42, R85, !PT ;  /* 0x000000552a047209 */ /* 0x000fc80007810000 */
[----:B------:R-:W-:Y:S01]  /*31e0*/  FMNMX.FTZ R4, R43, R4, !PT ;  /* 0x000000042b047209 */ /* 0x000fe20007810000 */
[----:B------:R-:W2:Y:S01]  /*31f0*/  MUFU.EX2 R76, R88 ;  /* 0x00000058004c7308 */ /* 0x000ea20000000800 */
[----:B-1----:R-:W-:-:S03]  /*3200*/  F2FP.SATFINITE.E4M3.F32.PACK_AB_MERGE_C R152, R11, R8, RZ ;  /* 0x000000080b98723e */ /* 0x002fc600048070ff */
[----:B------:R-:W1:Y:S01]  /*3210*/  SHFL.BFLY PT, R85, R4, 0x2, 0x1f ;  /* 0x0c401f0004557f89 */ /* 0x000e6200000e0000 */
[----:B------:R-:W-:-:S03]  /*3220*/  F2FP.SATFINITE.E4M3.F32.PACK_AB_MERGE_C R152, R9, R6, R152 ;  /* 0x000000060998723e */ /* 0x000fc60004807098 */
[----:B------:R-:W-:Y:S08]  /*3230*/  MUFU.EX2 R10, R10 ;  /* 0x0000000a000a7308 */ /* 0x000ff00000000800 */
[----:B------:R-:W-:Y:S01]  /*3240*/  MUFU.EX2 R13, R13 ;  /* 0x0000000d000d7308 */ /* 0x000fe20000000800 */
[----:B--2---:R-:W-:-:S04]  /*3250*/  F2FP.SATFINITE.E4M3.F32.PACK_AB_MERGE_C R138, R81, R76, RZ ;  /* 0x0000004c518a723e */ /* 0x004fc800048070ff */
[----:B------:R-:W-:-:S03]  /*3260*/  F2FP.SATFINITE.E4M3.F32.PACK_AB_MERGE_C R138, R77, R26, R138 ;  /* 0x0000001a4d8a723e */ /* 0x000fc6000480708a */
[----:B------:R-:W-:Y:S01]  /*3270*/  MUFU.EX2 R12, R12 ;  /* 0x0000000c000c7308 */ /* 0x000fe20000000800 */
[----:B-1----:R-:W-:-:S07]  /*3280*/  FMNMX.FTZ R85, R4, R85, !PT ;  /* 0x0000005504557209 */ /* 0x002fce0007810000 */
[----:B------:R-:W1:Y:S01]  /*3290*/  MUFU.EX2 R15, R105 ;  /* 0x00000069000f7308 */ /* 0x000e620000000800 */
[----:B------:R-:W2:Y:S07]  /*32a0*/  SHFL.BFLY PT, R4, R85, 0x1, 0x1f ;  /* 0x0c201f0055047f89 */ /* 0x000eae00000e0000 */
[----:B------:R-:W-:Y:S08]  /*32b0*/  MUFU.EX2 R14, R14 ;  /* 0x0000000e000e7308 */ /* 0x000ff00000000800 */
[----:B------:R-:W3:Y:S01]  /*32c0*/  MUFU.EX2 R20, R20 ;  /* 0x0000001400147308 */ /* 0x000ee20000000800 */
[----:B-1----:R-:W-:-:S04]  /*32d0*/  F2FP.SATFINITE.E4M3.F32.PACK_AB_MERGE_C R154, R15, R12, RZ ;  /* 0x0000000c0f9a723e */ /* 0x002fc800048070ff */
[----:B------:R-:W-:-:S03]  /*32e0*/  F2FP.SATFINITE.E4M3.F32.PACK_AB_MERGE_C R154, R13, R10, R154 ;  /* 0x0000000a0d9a723e */ /* 0x000fc6000480709a */
[----:B------:R-:W-:Y:S01]  /*32f0*/  MUFU.EX2 R60, R60 ;  /* 0x0000003c003c7308 */ /* 0x000fe20000000800 */
[----:B--2---:R-:W-:Y:S01]  /*3300*/  FMNMX.FTZ R4, R85, R4, !PT ;  /* 0x0000000455047209 */ /* 0x004fe20007810000 */
[----:B------:R-:W-:-:S03]  /*3310*/  IMAD.U32 R85, RZ, RZ, UR49 ;  /* 0x00000031ff557e24 */ /* 0x000fc6000f8e00ff */
[C---:B------:R-:W-:Y:S01]  /*3320*/  FSETP.NEU.FTZ.AND P1, PT, R4.reuse, -INF , PT ;  /* 0xff8000000400780b */ /* 0x040fe20003f3d000 */
[----:B------:R-:W-:-:S02]  /*3330*/  FFMA.FTZ R84, R4, R85, -8 ;  /* 0xc100000004547423 */ /* 0x000fc40000010055 */
[----:B------:R-:W-:Y:S01]  /*3340*/  MUFU.EX2 R61, R61 ;  /* 0x0000003d003d7308 */ /* 0x000fe20000000800 */
[----:B---3--:R-:W-:Y:S02]  /*3350*/  F2FP.SATFINITE.E4M3.F32.PACK_AB_MERGE_C R136, R27, R20, RZ ;  /* 0x000000141b88723e */ /* 0x008fe400048070ff */
        /* <DEDUP_REMOVED lines=23> */
[----:B------:R-:W-:Y:S01]  /*34d0*/  FADD.FTZ R75, R6, R9 ;  /* 0x00000009064b7221 */ /* 0x000fe20000010000 */
[----:B------:R-:W-:-:S01]  /*34e0*/  FFMA.FTZ R70, R74, UR49, -R84 ;  /* 0x000000314a467c23 */ /* 0x000fc20008010854 */
[----:B------:R-:W2:Y:S01]  /*34f0*/  MUFU.EX2 R89, R89 ;  /* 0x0000005900597308 */ /* 0x000ea20000000800 */
[----:B------:R-:W-:-:S01]  /*3500*/  FFMA.FTZ R94, R107, UR49, -R84 ;  /* 0x000000316b5e7c23 */ /* 0x000fc20008010854 */
[----:B------:R-:W-:Y:S01]  /*3510*/  FADD.FTZ R98, R8, R75 ;  /* 0x0000004b08627221 */ /* 0x000fe20000010000 */
[----:B------:R-:W-:-:S01]  /*3520*/  FFMA.FTZ R78, R78, UR49, -R84 ;  /* 0x000000314e4e7c23 */ /* 0x000fc20008010854 */
[--C-:B------:R-:W-:Y:S01]  /*3530*/  FFMA.FTZ R79, R79, UR49, -R84.reuse ;  /* 0x000000314f4f7c23 */ /* 0x100fe20008010854 */
[----:B0-----:R-:W-:-:S01]  /*3540*/  FFMA.FTZ R24, R47, UR49, -R84 ;  /* 0x000000312f187c23 */ /* 0x001fc20008010854 */
        /* <DEDUP_REMOVED lines=27> */
[----:B------:R-:W-:Y:S01]  /*3700*/  FFMA.FTZ R74, R50, UR49, -R84 ;  /* 0x00000031324a7c23 */ /* 0x000fe20008010854 */
[----:B------:R-:W-:Y:S01]  /*3710*/  F2FP.SATFINITE.E4M3.F32.PACK_AB_MERGE_C R153, R80, R41, R153 ;  /* 0x000000295099723e */ /* 0x000fe20004807099 */
[----:B------:R-:W-:-:S04]  /*3720*/  IMAD.MOV.U32 R41, RZ, RZ, R25 ;  /* 0x000000ffff297224 */ /* 0x000fc800078e0019 */
[----:B------:R-:W1:Y:S01]  /*3730*/  MUFU.EX2 R94, R94 ;  /* 0x0000005e005e7308 */ /* 0x000e620000000800 */
[----:B--2---:R-:W-:-:S01]  /*3740*/  FADD.FTZ R50, R88, R75 ;  /* 0x0000004b58327221 */ /* 0x004fc20000010000 */
[----:B------:R-:W-:-:S06]  /*3750*/  FADD.FTZ R75, R15, R98 ;  /* 0x000000620f4b7221 */ /* 0x000fcc0000010000 */
[----:B------:R-:W2:Y:S01]  /*3760*/  MUFU.EX2 R78, R78 ;  /* 0x0000004e004e7308 */ /* 0x000ea20000000800 */
[----:B0-----:R-:W-:-:S01]  /*3770*/  FADD.FTZ R51, R93, R50 ;  /* 0x000000325d337221 */ /* 0x001fc20000010000 */
[----:B------:R-:W-:-:S04]  /*3780*/  FADD.FTZ R50, R14, R75 ;  /* 0x0000004b0e327221 */ /* 0x000fc80000010000 */
[----:B------:R-:W-:Y:S01]  /*3790*/  FADD.FTZ R75, R21, R50 ;  /* 0x00000032154b7221 */ /* 0x000fe20000010000 */
[----:B------:R-:W-:-:S01]  /*37a0*/  FFMA.FTZ R50, R31, UR49, -R84 ;  /* 0x000000311f327c23 */ /* 0x000fc20008010854 */
[----:B------:R-:W0:Y:S01]  /*37b0*/  MUFU.EX2 R79, R79 ;  /* 0x0000004f004f7308 */ /* 0x000e220000000800 */
[----:B-1----:R-:W-:-:S01]  /*37c0*/  FADD.FTZ R51, R94, R51 ;  /* 0x000000335e337221 */ /* 0x002fc20000010000 */
[----:B------:R-:W-:-:S04]  /*37d0*/  F2FP.SATFINITE.E4M3.F32.PACK_AB_MERGE_C R155, R94, R93, RZ ;  /* 0x0000005d5e9b723e */ /* 0x000fc800048070ff */
[----:B------:R-:W-:Y:S02]  /*37e0*/  F2FP.SATFINITE.E4M3.F32.PACK_AB_MERGE_C R155, R88, R85, R155 ;  /* 0x00000055589b723e */ /* 0x000fe4000480709b */
[----:B------:R-:W1:Y:S01]  /*37f0*/  MUFU.EX2 R95, R95 ;  /* 0x0000005f005f7308 */ /* 0x000e620000000800 */
[----:B--2---:R-:W-:-:S01]  /*3800*/  FADD.FTZ R98, R78, R51 ;  /* 0x000000334e627221 */ /* 0x004fc20000010000 */
[----:B------:R-:W-:Y:S01]  /*3810*/  FFMA.FTZ R51, R30, UR49, -R84 ;  /* 0x000000311e337c23 */ /* 0x000fe20008010854 */
[----:B------:R-:W-:-:S04]  /*3820*/  FADD.FTZ R30, R20, R75 ;  /* 0x0000004b141e7221 */ /* 0x000fc80000010000 */
[----:B------:R-:W-:Y:S01]  /*3830*/  FADD.FTZ R75, R27, R30 ;  /* 0x0000001e1b4b7221 */ /* 0x000fe20000010000 */
        /* <DEDUP_REMOVED lines=9> */
[----:B0-----:R-:W-:-:S07]  /*38d0*/  FADD.FTZ R98, R82, R31 ;  /* 0x0000001f52627221 */ /* 0x001fce0000010000 */
[----:B------:R-:W0:Y:S01]  /*38e0*/  MUFU.EX2 R87, R87 ;  /* 0x0000005700577308 */ /* 0x000e220000000800 */
[----:B-1----:R-:W-:-:S07]  /*38f0*/  FADD.FTZ R97, R83, R98 ;  /* 0x0000006253617221 */ /* 0x002fce0000010000 */
[----:B------:R-:W-:Y:S08]  /*3900*/  MUFU.EX2 R5, R46 ;  /* 0x0000002e00057308 */ /* 0x000ff00000000800 */
[----:B------:R-:W-:Y:S01]  /*3910*/  MUFU.EX2 R62, R62 ;  /* 0x0000003e003e7308 */ /* 0x000fe20000000800 */
[----:B0-----:R-:W-:-:S04]  /*3920*/  F2FP.SATFINITE.E4M3.F32.PACK_AB_MERGE_C R139, R87, R86, RZ ;  /* 0x00000056578b723e */ /* 0x001fc800048070ff */
[----:B------:R-:W-:-:S03]  /*3930*/  F2FP.SATFINITE.E4M3.F32.PACK_AB_MERGE_C R139, R83, R82, R139 ;  /* 0x00000052538b723e */ /* 0x000fc6000480708b */
[----:B------:R0:W-:Y:S08]  /*3940*/  MUFU.EX2 R46, R74 ;  /* 0x0000004a002e7308 */ /* 0x0001f00000000800 */
[----:B------:R-:W-:Y:S01]  /*3950*/  MUFU.EX2 R63, R63 ;  /* 0x0000003f003f7308 */ /* 0x000fe20000000800 */
[----:B0-----:R-:W-:-:S01]  /*3960*/  FADD.FTZ R74, R26, R75 ;  /* 0x0000004b1a4a7221 */ /* 0x001fc20000010000 */
[----:B------:R-:W-:-:S03]  /*3970*/  IMAD.MOV.U32 R26, RZ, RZ, R25 ;  /* 0x000000ffff1a7224 */ /* 0x000fc600078e0019 */
[----:B------:R-:W-:-:S03]  /*3980*/  FADD.FTZ R75, R77, R74 ;  /* 0x0000004a4d4b7221 */ /* 0x000fc60000010000 */
[----:B------:R-:W0:Y:S01]  /*3990*/  MUFU.EX2 R64, R64 ;  /* 0x0000004000407308 */ /* 0x000e220000000800 */
[----:B------:R-:W-:-:S04]  /*39a0*/  FADD.FTZ R74, R76, R75 ;  /* 0x0000004b4c4a7221 */ /* 0x000fc80000010000 */
[----:B------:R-:W-:-:S03]  /*39b0*/  FADD.FTZ R11, R81, R74 ;  /* 0x0000004a510b7221 */ /* 0x000fc60000010000 */
[----:B------:R-:W1:Y:S01]  /*39c0*/  MUFU.EX2 R90, R90 ;  /* 0x0000005a005a7308 */ /* 0x000e620000000800 */
[----:B------:R-:W-:-:S04]  /*39d0*/  FADD.FTZ R12, R60, R11 ;  /* 0x0000000b3c0c7221 */ /* 0x000fc80000010000 */
[----:B------:R-:W-:-:S03]  /*39e0*/  FADD.FTZ R11, R61, R12 ;  /* 0x0000000c3d0b7221 */ /* 0x000fc60000010000 */
[----:B------:R2:W-:Y:S01]  /*39f0*/  MUFU.EX2 R30, R54 ;  /* 0x00000036001e7308 */ /* 0x0005e20000000800 */
[----:B0-----:R-:W-:-:S07]  /*3a00*/  FADD.FTZ R12, R64, R11 ;  /* 0x0000000b400c7221 */ /* 0x001fce0000010000 */
[----:B------:R-:W0:Y:S01]  /*3a10*/  MUFU.EX2 R65, R65 ;  /* 0x0000004100417308 */ /* 0x000e220000000800 */
[----:B--2---:R-:W-:-:S04]  /*3a20*/  FADD.FTZ R54, R86, R97 ;  /* 0x0000006156367221 */ /* 0x004fc80000010000 */
[----:B------:R-:W-:Y:S01]  /*3a30*/  FADD.FTZ R15, R87, R54 ;  /* 0x00000036570f7221 */ /* 0x000fe20000010000 */
[----:B------:R-:W-:Y:S02]  /*3a40*/  IMAD.MOV.U32 R54, RZ, RZ, R25 ;  /* 0x000000ffff367224 */ /* 0x000fe400078e0019 */
[----:B------:R-:W2:Y:S01]  /*3a50*/  MUFU.EX2 R91, R91 ;  /* 0x0000005b005b7308 */ /* 0x000ea20000000800 */
[----:B------:R-:W-:-:S04]  /*3a60*/  FADD.FTZ R20, R62, R15 ;  /* 0x0000000f3e147221 */ /* 0x000fc80000010000 */
[----:B------:R-:W-:-:S03]  /*3a70*/  FADD.FTZ R27, R63, R20 ;  /* 0x000000143f1b7221 */ /* 0x000fc60000010000 */
[----:B------:R-:W3:Y:S01]  /*3a80*/  MUFU.EX2 R68, R68 ;  /* 0x0000004400447308 */ /* 0x000ee20000000800 */
[----:B-1----:R-:W-:-:S01]  /*3a90*/  FADD.FTZ R20, R90, R27 ;  /* 0x0000001b5a147221 */ /* 0x002fc20000010000 */
[C---:B0-----:R-:W-:Y:S01]  /*3aa0*/  FADD.FTZ R27, R65.reuse, R12 ;  /* 0x0000000c411b7221 */ /* 0x041fe20000010000 */
[----:B------:R-:W-:-:S04]  /*3ab0*/  F2FP.SATFINITE.E4M3.F32.PACK_AB_MERGE_C R140, R65, R64, RZ ;  /* 0x00000040418c723e */ /* 0x000fc800048070ff */
[----:B------:R-:W-:Y:S01]  /*3ac0*/  F2FP.SATFINITE.E4M3.F32.PACK_AB_MERGE_C R140, R61, R60, R140 ;  /* 0x0000003c3d8c723e */ /* 0x000fe2000480708c */
[----:B------:R-:W-:Y:S01]  /*3ad0*/  MUFU.EX2 R66, R66 ;  /* 0x0000004200427308 */ /* 0x000fe20000000800 */
[----:B--2---:R-:W-:-:S04]  /*3ae0*/  F2FP.SATFINITE.E4M3.F32.PACK_AB_MERGE_C R90, R91, R90, RZ ;  /* 0x0000005a5b5a723e */ /* 0x004fc800048070ff */
[----:B------:R-:W-:-:S03]  /*3af0*/  F2FP.SATFINITE.E4M3.F32.PACK_AB_MERGE_C R141, R63, R62, R90 ;  /* 0x0000003e3f8d723e */ /* 0x000fc6000480705a */
[----:B------:R-:W0:Y:S01]  /*3b00*/  MUFU.EX2 R69, R69 ;  /* 0x0000004500457308 */ /* 0x000e220000000800 */
[----:B---3--:R-:W-:-:S07]  /*3b10*/  FADD.FTZ R12, R68, R27 ;  /* 0x0000001b440c7221 */ /* 0x008fce0000010000 */
[----:B------:R-:W-:Y:S08]  /*3b20*/  MUFU.EX2 R67, R67 ;  /* 0x0000004300437308 */ /* 0x000ff00000000800 */
[----:B------:R-:W-:Y:S01]  /*3b30*/  MUFU.EX2 R70, R70 ;  /* 0x0000004600467308 */ /* 0x000fe20000000800 */
[----:B0-----:R-:W-:-:S04]  /*3b40*/  FADD.FTZ R27, R69, R12 ;  /* 0x0000000c451b7221 */ /* 0x001fc80000010000 */
[----:B------:R-:W-:Y:S01]  /*3b50*/  FADD.FTZ R6, R34, R27 ;  /* 0x0000001b22067221 */ /* 0x000fe20000010000 */
[----:B------:R-:W-:Y:S02]  /*3b60*/  MOV R27, R25 ;  /* 0x00000019001b7202 */ /* 0x000fe40000000f00 */
[----:B------:R-:W0:Y:S08]  /*3b70*/  MUFU.EX2 R73, R73 ;  /* 0x0000004900497308 */ /* 0x000e300000000800 */
[----:B------:R-:W1:Y:S08]  /*3b80*/  MUFU.EX2 R71, R71 ;  /* 0x0000004700477308 */ /* 0x000e700000000800 */
[----:B------:R2:W-:Y:S01]  /*3b90*/  MUFU.EX2 R31, R55 ;  /* 0x00000037001f7308 */ /* 0x0005e20000000800 */
[C---:B0-----:R-:W-:Y:S01]  /*3ba0*/  F2FP.SATFINITE.E4M3.F32.PACK_AB_MERGE_C R34, R73.reuse, R34, RZ ;  /* 0x000000224922723e */ /* 0x041fe200048070ff */
[----:B------:R-:W-:-:S03]  /*3bb0*/  FADD.FTZ R73, R73, R6 ;  /* 0x0000000649497221 */ /* 0x000fc60000010000 */
[----:B------:R-:W-:Y:S01]  /*3bc0*/  F2FP.SATFINITE.E4M3.F32.PACK_AB_MERGE_C R142, R69, R68, R34 ;  /* 0x00000044458e723e */ /* 0x000fe20004807022 */
[----:B------:R-:W-:Y:S02]  /*3bd0*/  IMAD.MOV.U32 R34, RZ, RZ, R25 ;  /* 0x000000ffff227224 */ /* 0x000fe400078e0019 */
[----:B------:R-:W0:Y:S01]  /*3be0*/  MUFU.EX2 R44, R44 ;  /* 0x0000002c002c7308 */ /* 0x000e220000000800 */
[----:B--2---:R-:W-:-:S04]  /*3bf0*/  FADD.FTZ R55, R91, R20 ;  /* 0x000000145b377221 */ /* 0x004fc80000010000 */
[----:B------:R-:W-:Y:S01]  /*3c00*/  FADD.FTZ R20, R66, R55 ;  /* 0x0000003742147221 */ /* 0x000fe20000010000 */
[----:B------:R-:W-:Y:S02]  /*3c10*/  IMAD.MOV.U32 R55, RZ, RZ, R25 ;  /* 0x000000ffff377224 */ /* 0x000fe400078e0019 */
[----:B------:R-:W2:Y:S01]  /*3c20*/  MUFU.EX2 R45, R45 ;  /* 0x0000002d002d7308 */ /* 0x000ea20000000800 */
[----:B------:R-:W-:-:S04]  /*3c30*/  FADD.FTZ R9, R67, R20 ;  /* 0x0000001443097221 */ /* 0x000fc80000010000 */
[----:B------:R-:W-:Y:S01]  /*3c40*/  FADD.FTZ R10, R70, R9 ;  /* 0x00000009460a7221 */ /* 0x000fe20000010000 */
[C---:B-1----:R-:W-:Y:S02]  /*3c50*/  F2FP.SATFINITE.E4M3.F32.PACK_AB_MERGE_C R70, R71.reuse, R70, RZ ;  /* 0x000000464746723e */ /* 0x042fe400048070ff */
[----:B------:R-:W1:Y:S01]  /*3c60*/  MUFU.EX2 R24, R24 ;  /* 0x0000001800187308 */ /* 0x000e620000000800 */
[----:B------:R-:W-:-:S01]  /*3c70*/  FADD.FTZ R10, R71, R10 ;  /* 0x0000000a470a7221 */ /* 0x000fc20000010000 */
[----:B0-----:R-:W-:Y:S01]  /*3c80*/  FADD.FTZ R6, R44, R73 ;  /* 0x000000492c067221 */ /* 0x001fe20000010000 */
[----:B------:R-:W-:Y:S02]  /*3c90*/  F2FP.SATFINITE.E4M3.F32.PACK_AB_MERGE_C R143, R67, R66, R70 ;  /* 0x00000042438f723e */ /* 0x000fe40004807046 */
[----:B------:R-:W-:-:S03]  /*3ca0*/  FADD.FTZ R9, R5, R10 ;  /* 0x0000000a05097221 */ /* 0x000fc60000010000 */
        /* <DEDUP_REMOVED lines=8> */
[C---:B--2---:R-:W-:Y:S01]  /*3d30*/  F2FP.SATFINITE.E4M3.F32.PACK_AB_MERGE_C R48, R49.reuse, R48, RZ ;  /* 0x000000303130723e */ /* 0x044fe200048070ff */
[----:B------:R-:W-:-:S03]  /*3d40*/  FADD.FTZ R49, R49, R6 ;  /* 0x0000000631317221 */ /* 0x000fc60000010000 */
[----:B------:R-:W-:Y:S01]  /*3d50*/  F2FP.SATFINITE.E4M3.F32.PACK_AB_MERGE_C R144, R45, R44, R48 ;  /* 0x0000002c2d90723e */ /* 0x000fe20004807030 */
[--C-:B------:R-:W-:Y:S02]  /*3d60*/  IMAD.MOV.U32 R45, RZ, RZ, R25.reuse ;  /* 0x000000ffff2d7224 */ /* 0x100fe400078e0019 */
[----:B------:R-:W2:Y:S01]  /*3d70*/  MUFU.EX2 R53, R53 ;  /* 0x0000003500357308 */ /* 0x000ea20000000800 */
[C---:B-1----:R-:W-:Y:S01]  /*3d80*/  F2FP.SATFINITE.E4M3.F32.PACK_AB_MERGE_C R46, R47.reuse, R46, RZ ;  /* 0x0000002e2f2e723e */ /* 0x042fe200048070ff */
[----:B------:R-:W-:Y:S01]  /*3d90*/  FADD.FTZ R47, R47, R10 ;  /* 0x0000000a2f2f7221 */ /* 0x000fe20000010000 */
[----:B------:R-:W-:Y:S02]  /*3da0*/  IMAD.MOV.U32 R44, RZ, RZ, R25 ;  /* 0x000000ffff2c7224 */ /* 0x000fe400078e0019 */
[----:B------:R-:W-:Y:S01]  /*3db0*/  F2FP.SATFINITE.E4M3.F32.PACK_AB_MERGE_C R145, R24, R5, R46 ;  /* 0x000000051891723e */ /* 0x000fe2000480702e */
[----:B------:R-:W-:-:S01]  /*3dc0*/  FADD.FTZ R10, R30, R47 ;  /* 0x0000002f1e0a7221 */ /* 0x000fc20000010000 */
[----:B------:R-:W-:Y:S01]  /*3dd0*/  IMAD.MOV.U32 R24, RZ, RZ, R25 ;  /* 0x000000ffff187224 */ /* 0x000fe200078e0019 */
[----:B------:R-:W1:Y:S01]  /*3de0*/  MUFU.EX2 R56, R56 ;  /* 0x0000003800387308 */ /* 0x000e620000000800 */
[----:B0-----:R-:W-:-:S01]  /*3df0*/  FADD.FTZ R6, R52, R49 ;  /* 0x0000003134067221 */ /* 0x001fc20000010000 */
[----:B------:R-:W-:Y:S01]  /*3e00*/  FADD.FTZ R13, R31, R10 ;  /* 0x0000000a1f0d7221 */ /* 0x000fe20000010000 */
[----:B------:R-:W-:-:S02]  /*3e10*/  IMAD.MOV.U32 R47, RZ, RZ, R25 ;  /* 0x000000ffff2f7224 */ /* 0x000fc400078e0019 */
[--C-:B------:R-:W-:Y:S02]  /*3e20*/  IMAD.MOV.U32 R46, RZ, RZ, R25.reuse ;  /* 0x000000ffff2e7224 */ /* 0x100fe400078e0019 */
[----:B------:R-:W-:Y:S01]  /*3e30*/  IMAD.MOV.U32 R49, RZ, RZ, R25 ;  /* 0x000000ffff317224 */ /* 0x000fe200078e0019 */
        /* <DEDUP_REMOVED lines=8> */
[C---:B--2---:R-:W-:Y:S01]  /*3ec0*/  F2FP.SATFINITE.E4M3.F32.PACK_AB_MERGE_C R56, R57.reuse, R56, RZ ;  /* 0x000000383938723e */ /* 0x044fe200048070ff */
[----:B------:R-:W-:-:S03]  /*3ed0*/  FADD.FTZ R57, R57, R6 ;  /* 0x0000000639397221 */ /* 0x000fc60000010000 */
[----:B------:R-:W-:Y:S01]  /*3ee0*/  F2FP.SATFINITE.E4M3.F32.PACK_AB_MERGE_C R146, R53, R52, R56 ;  /* 0x000000343592723e */ /* 0x000fe20004807038 */
[----:B------:R-:W-:Y:S02]  /*3ef0*/  IMAD.MOV.U32 R53, RZ, RZ, R25 ;  /* 0x000000ffff357224 */ /* 0x000fe400078e0019 */
[----:B------:R2:W3:Y:S01]  /*3f00*/  MUFU.EX2 R11, R51 ;  /* 0x00000033000b7308 */ /* 0x0004e20000000800 */
        /* <DEDUP_REMOVED lines=8> */
[----:B--2---:R-:W-:-:S04]  /*3f90*/  IMAD.MOV.U32 R51, RZ, RZ, R25 ;  /* 0x000000ffff337224 */ /* 0x004fc800078e0019 */
[----:B------:R-:W0:Y:S01]  /*3fa0*/  MUFU.EX2 R50, R50 ;  /* 0x0000003200327308 */ /* 0x000e220000000800 */
[----:B---3--:R-:W-:-:S07]  /*3fb0*/  FADD.FTZ R9, R11, R10 ;  /* 0x0000000a0b097221 */ /* 0x008fce0000010000 */
        /* <DEDUP_REMOVED lines=9> */
[C---:B0-----:R-:W-:Y:S01]  /*4050*/  F2FP.SATFINITE.E4M3.F32.PACK_AB_MERGE_C R32, R33.reuse, R32, RZ ;  /* 0x000000202120723e */ /* 0x041fe200048070ff */
[----:B------:R-:W-:-:S03]  /*4060*/  FADD.FTZ R33, R33, R6 ;  /* 0x0000000621217221 */ /* 0x000fc60000010000 */
[----:B------:R-:W-:Y:S01]  /*4070*/  F2FP.SATFINITE.E4M3.F32.PACK_AB_MERGE_C R148, R29, R28, R32 ;  /* 0x0000001c1d94723e */ /* 0x000fe20004807020 */
[--C-:B------:R-:W-:Y:S02]  /*4080*/  IMAD.MOV.U32 R29, RZ, RZ, R25.reuse ;  /* 0x000000ffff1d7224 */ /* 0x100fe400078e0019 */
[----:B------:R-:W0:Y:S01]  /*4090*/  MUFU.EX2 R38, R38 ;  /* 0x0000002600267308 */ /* 0x000e220000000800 */
[C---:B--2---:R-:W-:Y:S01]  /*40a0*/  F2FP.SATFINITE.E4M3.F32.PACK_AB_MERGE_C R72, R35.reuse, R72, RZ ;  /* 0x000000482348723e */ /* 0x044fe200048070ff */
[----:B------:R-:W-:Y:S01]  /*40b0*/  FADD.FTZ R35, R35, R8 ;  /* 0x0000000823237221 */ /* 0x000fe20000010000 */
[--C-:B------:R-:W-:Y:S02]  /*40c0*/  IMAD.MOV.U32 R28, RZ, RZ, R25.reuse ;  /* 0x000000ffff1c7224 */ /* 0x100fe400078e0019 */
[----:B------:R-:W-:Y:S01]  /*40d0*/  F2FP.SATFINITE.E4M3.F32.PACK_AB_MERGE_C R149, R50, R11, R72 ;  /* 0x0000000b3295723e */ /* 0x000fe20004807048 */
[----:B------:R-:W-:Y:S01]  /*40e0*/  IMAD.MOV.U32 R32, RZ, RZ, R25 ;  /* 0x000000ffff207224 */ /* 0x000fe200078e0019 */
[----:B------:R-:W-:Y:S01]  /*40f0*/  MOV R50, R25 ;  /* 0x0000001900327202 */ /* 0x000fe20000000f00 */
[----:B------:R-:W2:Y:S01]  /*4100*/  MUFU.EX2 R37, R37 ;  /* 0x0000002500257308 */ /* 0x000ea20000000800 */
[----:B-1----:R-:W-:-:S01]  /*4110*/  FADD.FTZ R6, R36, R33 ;  /* 0x0000002124067221 */ /* 0x002fc20000010000 */
[----:B------:R-:W-:-:S06]  /*4120*/  IMAD.MOV.U32 R33, RZ, RZ, R25 ;  /* 0x000000ffff217224 */ /* 0x000fcc00078e0019 */
        /* <DEDUP_REMOVED lines=13> */
[----:B------:R-:W-:Y:S02]  /*4200*/  IMAD.MOV.U32 R37, RZ, RZ, R25 ;  /* 0x000000ffff257224 */ /* 0x000fe400078e0019 */
[----:B-1----:R-:W-:-:S01]  /*4210*/  FADD.FTZ R6, R42, R9 ;  /* 0x000000092a067221 */ /* 0x002fc20000010000 */
[--C-:B------:R-:W-:Y:S02]  /*4220*/  IMAD.MOV.U32 R36, RZ, RZ, R25.reuse ;  /* 0x000000ffff247224 */ /* 0x100fe400078e0019 */
[----:B------:R-:W-:Y:S01]  /*4230*/  IMAD.MOV.U32 R40, RZ, RZ, R25 ;  /* 0x000000ffff287224 */ /* 0x000fe200078e0019 */
[C---:B--2---:R-:W-:Y:S01]  /*4240*/  F2FP.SATFINITE.E4M3.F32.PACK_AB_MERGE_C R10, R43.reuse, R42, RZ ;  /* 0x0000002a2b0a723e */ /* 0x044fe200048070ff */
[----:B------:R-:W-:-:S01]  /*4250*/  FADD.FTZ R6, R43, R6 ;  /* 0x000000062b067221 */ /* 0x000fc20000010000 */
[----:B------:R-:W-:-:S02]  /*4260*/  IMAD.MOV.U32 R43, RZ, RZ, R25 ;  /* 0x000000ffff2b7224 */ /* 0x000fc400078e0019 */
[----:B------:R-:W-:Y:S01]  /*4270*/  F2FP.SATFINITE.E4M3.F32.PACK_AB_MERGE_C R151, R39, R38, R10 ;  /* 0x000000262797723e */ /* 0x000fe2000480700a */
        /* <DEDUP_REMOVED lines=22> */
[----:B------:R-:W-:Y:S01]  /*43e0*/  UMOV UR21, UR50 ;  /* 0x0000003200157c82 */ /* 0x000fe20008000000 */
[----:B------:R-:W-:-:S05]  /*43f0*/  UMOV UR20, UR40 ;  /* 0x0000002800147c82 */ /* 0x000fca0008000000 */
.L_x_13753:
[----:B------:R-:W-:-:S04]  /*4400*/  UISETP.NE.AND UP0, UPT, UR20, 0x1, UPT ;  /* 0x000000011400788c */ /* 0x000fc8000bf05270 */
[----:B------:R-:W-:-:S04]  /*4410*/  USEL UR50, URZ, 0x1, UP0 ;  /* 0x000000013f327887 */ /* 0x000fc80008000000 */
[----:B------:R-:W-:Y:S01]  /*4420*/  ULOP3.LUT UR50, UR21, UR50, URZ, 0x3c, !UPT ;  /* 0x0000003215327292 */ /* 0x000fe2000f8e3c3f */
[----:B------:R-:W-:Y:S11]  /*4430*/  @!P0 BRA `(.L_x_13743) ;  /* 0x0000000000048947 */ /* 0x000ff60003800000 */
[----:B------:R-:W-:Y:S01]  /*4440*/  BPT.TRAP 0x1 ;  /* 0x000000040000795c */ /* 0x000fe20000300000 */
.L_x_13743:
        /* <DEDUP_REMOVED lines=12> */
.L_x_13744:
[----:B-1----:R-:W-:Y:S05]  /*4510*/  @P1 BRA `(.L_x_13745) ;  /* 0x0000000000081947 */ /* 0x002fea0003800000 */
[----:B------:R-:W1:Y:S02]  /*4520*/  SYNCS.PHASECHK.TRANS64.TRYWAIT P1, [UR17+0x13230], R3 ;  /* 0x01323003ff0075a7 */ /* 0x000e640008020151 */
[----:B-1----:R-:W-:Y:S05]  /*4530*/  @!P1 BRA `(.L_x_13746) ;  /* 0x000000c000749947 */ /* 0x002fea0003800000 */
.L_x_13745:
[----:B------:R-:W-:Y:S01]  /*4540*/  R2UR UR22, R0 ;  /* 0x00000000001672ca */ /* 0x000fe200000e0000 */
[----:B------:R-:W-:Y:S01]  /*4550*/  WARPGROUP.ARRIVE ;  /* 0x00000000000079c5 */ /* 0x000fe20000000000 */
[----:B------:R-:W-:Y:S01]  /*4560*/  UMOV UR39, 0x80000020 ;  /* 0x8000002000277882 */ /* 0x000fe20000000000 */
[----:B------:R-:W-:Y:S01]  /*4570*/  UMOV UR8, UR36 ;  /* 0x0000002400087c82 */ /* 0x000fe20008000000 */
[----:B------:R-:W-:Y:S01]  /*4580*/  UMOV UR9, UR37 ;  /* 0x0000002500097c82 */ /* 0x000fe20008000000 */
[----:B------:R-:W-:Y:S01]  /*4590*/  UMOV UR11, 0x80000020 ;  /* 0x80000020000b7882 */ /* 0x000fe20000000000 */
[----:B------:R-:W-:Y:S01]  /*45a0*/  UMOV UR12, UR36 ;  /* 0x00000024000c7c82 */ /* 0x000fe20008000000 */
[----:B------:R-:W-:Y:S01]  /*45b0*/  UMOV UR13, UR37 ;  /* 0x00000025000d7c82 */ /* 0x000fe20008000000 */
[----:B------:R-:W-:Y:S01]  /*45c0*/  UMOV UR15, 0x80000020 ;  /* 0x80000020000f7882 */ /* 0x000fe20000000000 */
[----:B------:R-:W-:-:S04]  /*45d0*/  UMOV UR7, 0x80000020 ;  /* 0x8000002000077882 */ /* 0x000fc80000000000 */
[----:B------:R-:W-:-:S04]  /*45e0*/  UIMAD UR22, UR40, 0x280, UR22 ;  /* 0x00000280281678a4 */ /* 0x000fc8000f8e0216 */
[----:B------:R-:W-:Y:S02]  /*45f0*/  UIADD3 UR10, UR22, 0x80, URZ ;  /* 0x00000080160a7890 */ /* 0x000fe4000fffe03f */
[----:B------:R-:W-:Y:S02]  /*4600*/  UIADD3 UR14, UR22, 0x100, URZ ;  /* 0x00000100160e7890 */ /* 0x000fe4000fffe03f */
[----:B------:R-:W-:Y:S01]  /*4610*/  UMOV UR38, UR22 ;  /* 0x0000001600267c82 */ /* 0x000fe20008000000 */
[----:B------:R-:W-:Y:S01]  /*4620*/  UIADD3 UR6, UR22, 0x200, URZ ;  /* 0x0000020016067890 */ /* 0x000fe2000fffe03f */
        /* <DEDUP_REMOVED lines=49> */
.L_x_13747:
[----:B------:R-:W-:Y:S01]  /*4940*/  ULEA UR9, UR20, UR19, 0x3 ;  /* 0x0000001314097291 */ /* 0x000fe2000f8e183f */
[----:B01----:R-:W-:-:S05]  /*4950*/  IMAD.U32 R3, RZ, RZ, UR21 ;  /* 0x00000015ff037e24 */ /* 0x003fca000f8e00ff */
[----:B------:R-:W-:-:S04]  /*4960*/  SHF.L.U32 R3, R3, 0x1f, RZ ;  /* 0x0000001f03037819 */ /* 0x000fc800000006ff */
[----:B------:R0:W1:Y:S01]  /*4970*/  SYNCS.PHASECHK.TRANS64.TRYWAIT P1, [UR9+0x13250], R3 ;  /* 0x01325003ff0075a7 */ /* 0x0000620008020149 */
[----:B------:R-:W-:Y:S05]  /*4980*/  @!P0 BRA `(.L_x_13748) ;  /* 0x0000000000048947 */ /* 0x000fea0003800000 */
[----:B------:R-:W-:Y:S01]  /*4990*/  BPT.TRAP 0x1 ;  /* 0x000000040000795c */ /* 0x000fe20000300000 */
.L_x_13748:
[----:B-1----:R-:W-:Y:S05]  /*49a0*/  @P1 BRA `(.L_x_13749) ;  /* 0x0000000000081947 */ /* 0x002fea0003800000 */
[----:B------:R-:W1:Y:S02]  /*49b0*/  SYNCS.PHASECHK.TRANS64.TRYWAIT P1, [UR9+0x13250], R3 ;  /* 0x01325003ff0075a7 */ /* 0x000e640008020149 */
[----:B-1----:R-:W-:Y:S05]  /*49c0*/  @!P1 BRA `(.L_x_13750) ;  /* 0x000000bc00689947 */ /* 0x002fea0003800000 */
.L_x_13749:
        /* <DEDUP_REMOVED lines=32> */
.L_x_13751:
[----:B-1----:R-:W-:Y:S01]  /*4bd0*/  FMNMX.FTZ R4, R120, R8, !PT ;  /* 0x0000000878047209 */ /* 0x002fe20007810000 */
[----:B------:R-:W-:Y:S01]  /*4be0*/  UIADD3 UR17, UR17, 0x13240, URZ ;  /* 0x0001324011117890 */ /* 0x000fe2000fffe03f */
[----:B------:R-:W-:Y:S02]  /*4bf0*/  FMNMX.FTZ R10, R122, R7, !PT ;  /* 0x000000077a0a7209 */ /* 0x000fe40007810000 */
[----:B0-----:R-:W-:Y:S01]  /*4c00*/  FMNMX.FTZ R3, R121, R4, !PT ;  /* 0x0000000479037209 */ /* 0x001fe20007810000 */
        /* <DEDUP_REMOVED lines=83> */
[----:B------:R-:W0:Y:S01]  /*5140*/  SHFL.BFLY PT, R4, R11, 0x1, 0x1f ;  /* 0x0c201f000b047f89 */ /* 0x000e2200000e0000 */
[----:B------:R-:W-:-:S03]  /*5150*/  IMAD.U32 R10, RZ, RZ, UR49 ;  /* 0x00000031ff0a7e24 */ /* 0x000fc6000f8e00ff */
        /* <DEDUP_REMOVED lines=45> */
[----:B------:R-:W-:-:S02]  /*5430*/  IMAD.U32 R69, RZ, RZ, UR49 ;  /* 0x00000031ff457e24 */ /* 0x000fc4000f8e00ff */
[----:B------:R-:W-:-:S01]  /*5440*/  FADD.FTZ R7, -R4, R7 ;  /* 0x0000000704077221 */ /* 0x000fc20000010100 */
[----:B------:R-:W-:Y:S01]  /*5450*/  FMUL.FTZ R8, R8, UR49 ;  /* 0x0000003108087c20 */ /* 0x000fe20008410000 */
[----:B------:R-:W-:Y:S01]  /*5460*/  MUFU.EX2 R11, R11 ;  /* 0x0000000b000b7308 */ /* 0x000fe20000000800 */
[----:B------:R-:W-:-:S01]  /*5470*/  FFMA.FTZ R69, R4, R69, -8 ;  /* 0xc100000004457423 */ /* 0x000fc20000010045 */
[----:B------:R-:W-:-:S03]  /*5480*/  FMUL.FTZ R7, R7, UR49 ;  /* 0x0000003107077c20 */ /* 0x000fc60008410000 */
        /* <DEDUP_REMOVED lines=47> */
[----:B------:R-:W-:Y:S01]  /*5780*/  FFMA.FTZ R69, R71, UR49, -R69 ;  /* 0x0000003147457c23 */ /* 0x000fe20008010845 */
[----:B0-----:R-:W-:-:S03]  /*5790*/  FADD.FTZ R5, R10, R5 ;  /* 0x000000050a057221 */ /* 0x001fc60000010000 */
        /* <DEDUP_REMOVED lines=154> */
.L_x_13752:
        /* <DEDUP_REMOVED lines=83> */
.L_x_13742:
[----:B------:R-:W-:Y:S06]  /*6670*/  BAR.ARV 0x8, 0x200 ;  /* 0x0208000000007b1d */ /* 0x000fec0000002000 */
[----:B------:R-:W-:Y:S05]  /*6680*/  @!P0 BRA `(.L_x_13754) ;  /* 0x0000000000048947 */ /* 0x000fea0003800000 */
[----:B------:R-:W-:Y:S01]  /*6690*/  BPT.TRAP 0x1 ;  /* 0x000000040000795c */ /* 0x000fe20000300000 */
.L_x_13754:
        /* <DEDUP_REMOVED lines=9> */
.L_x_13755:
[----:B-1----:R-:W-:Y:S05]  /*6730*/  @P1 BRA `(.L_x_13756) ;  /* 0x0000000000081947 */ /* 0x002fea0003800000 */
[----:B------:R-:W1:Y:S02]  /*6740*/  SYNCS.PHASECHK.TRANS64.TRYWAIT P1, [UR5+0x13250], R0 ;  /* 0x01325000ff0075a7 */ /* 0x000e640008020145 */
[----:B-1----:R-:W-:Y:S05]  /*6750*/  @!P1 BRA `(.L_x_13757) ;  /* 0x000000a0001c9947 */ /* 0x002fea0003800000 */
.L_x_13756:
        /* <DEDUP_REMOVED lines=10> */
[----:B------:R-:W0:Y:S01]  /*6800*/  @P1 LDC.64 R8, c[0x0][0x9c8] ;  /* 0x00027200ff081b82 */ /* 0x000e220000000a00 */
[----:B------:R-:W-:Y:S02]  /*6810*/  UMOV UR6, UR4 ;  /* 0x0000000400067c82 */ /* 0x000fe40008000000 */
[----:B------:R-:W-:Y:S05]  /*6820*/  QGMMA.64x64x32.F32.E4M3.E4M3 R24, R152, gdesc[UR4], R24, gsb0 ;  /* 0x00e0000498187df3 */ /* 0x000fea0008000818 */
[----:B------:R-:W2:Y:S01]  /*6830*/  @P1 LDC.64 R10, c[0x0][0x9d0] ;  /* 0x00027400ff0a1b82 */ /* 0x000ea20000000a00 */
[----:B01----:R-:W-:-:S04]  /*6840*/  @P1 IMAD R0, R8, UR43, RZ ;  /* 0x0000002b08001c24 */ /* 0x003fc8000f8e02ff */
[----:B------:R-:W-:Y:S02]  /*6850*/  @P1 IMAD R7, R9, UR42, R0 ;  /* 0x0000002a09071c24 */ /* 0x000fe4000f8e0200 */
[----:B------:R-:W-:-:S04]  /*6860*/  @P1 IMAD.WIDE.U32 R8, R8, UR42, RZ ;  /* 0x0000002a08081c25 */ /* 0x000fc8000f8e00ff */
[----:B------:R-:W-:Y:S02]  /*6870*/  @P1 IMAD.IADD R9, R9, 0x1, R7 ;  /* 0x0000000109091824 */ /* 0x000fe400078e0207 */
[----:B------:R-:W-:Y:S02]  /*6880*/  IMAD.MOV.U32 R0, RZ, RZ, 0x3f800000 ;  /* 0x3f800000ff007424 */ /* 0x000fe400078e00ff */
[----:B--2---:R-:W-:-:S04]  /*6890*/  @P1 IMAD.WIDE.U32 R8, R10, UR44, R8 ;  /* 0x0000002c0a081c25 */ /* 0x004fc8000f8e0008 */
[----:B------:R-:W-:Y:S01]  /*68a0*/  @P1 IMAD R7, R11, UR44, R9 ;  /* 0x0000002c0b071c24 */ /* 0x000fe2000f8e0209 */
[----:B------:R-:W-:-:S04]  /*68b0*/  @P1 LEA R10, P2, R8, UR10, 0x2 ;  /* 0x0000000a080a1c11 */ /* 0x000fc8000f8410ff */
[----:B------:R-:W-:Y:S01]  /*68c0*/  @P1 LEA.HI.X R11, R8, UR11, R7, 0x2, P2 ;  /* 0x0000000b080b1c11 */ /* 0x000fe200090f1407 */
[----:B------:R-:W-:-:S04]  /*68d0*/  UIADD3 UR6, UR4, 0x80, URZ ;  /* 0x0000008004067890 */ /* 0x000fc8000fffe03f */
[----:B------:R0:W2:Y:S01]  /*68e0*/  @P1 LDG.E R0, desc[UR54][R10.64] ;  /* 0x000000360a001981 */ /* 0x0000a2000c1e1900 */
        /* <DEDUP_REMOVED lines=11> */
[----:B------:R-:W1:Y:S04]  /*69a0*/  SHFL.BFLY PT, R8, R5, 0x2, 0x1f ;  /* 0x0c401f0005087f89 */ /* 0x000e6800000e0000 */
[----:B------:R-:W3:Y:S01]  /*69b0*/  SHFL.BFLY PT, R9, R6, 0x2, 0x1f ;  /* 0x0c401f0006097f89 */ /* 0x000ee200000e0000 */
[----:B------:R-:W-:Y:S02]  /*69c0*/  WARPGROUP.DEPBAR.LE gsb0, 0x0 ;  /* 0x00008000000079c5 */ /* 0x000fe40000010000 */
[----:B------:R-:W-:-:S06]  /*69d0*/  WARPGROUP.ARRIVE ;  /* 0x00000000000079c5 */ /* 0x000fcc0000000000 */
[----:B------:R-:W-:Y:S01]  /*69e0*/  QGMMA.64x64x32.F32.E4M3.E4M3 R24, R144, gdesc[UR4], R24, gsb0 ;  /* 0x00e0000490187df3 */ /* 0x000fe20008000818 */
[----:B-1----:R-:W-:-:S01]  /*69f0*/  FADD.FTZ R8, R8, R5 ;  /* 0x0000000508087221 */ /* 0x002fc20000010000 */
[----:B------:R-:W-:Y:S01]  /*6a00*/  UIADD3 UR4, UR4, 0x200, URZ ;  /* 0x0000020004047890 */ /* 0x000fe2000fffe03f */
[----:B---3--:R-:W-:-:S01]  /*6a10*/  FADD.FTZ R9, R9, R6 ;  /* 0x0000000609097221 */ /* 0x008fc20000010000 */
[----:B------:R-:W-:Y:S02]  /*6a20*/  UMOV UR7, 0xc0000010 ;  /* 0xc000001000077882 */ /* 0x000fe40000000000 */
[----:B------:R-:W1:Y:S03]  /*6a30*/  SHFL.BFLY PT, R7, R8, 0x1, 0x1f ;  /* 0x0c201f0008077f89 */ /* 0x000e6600000e0000 */
[----:B------:R-:W-:Y:S01]  /*6a40*/  UMOV UR6, UR4 ;  /* 0x0000000400067c82 */ /* 0x000fe20008000000 */
[----:B0-----:R-:W0:Y:S01]  /*6a50*/  SHFL.BFLY PT, R10, R9, 0x1, 0x1f ;  /* 0x0c201f00090a7f89 */ /* 0x001e2200000e0000 */
[----:B------:R-:W-:-:S02]  /*6a60*/  IMAD.MOV.U32 R5, RZ, RZ, RZ ;  /* 0x000000ffff057224 */ /* 0x000fc400078e00ff */
[----:B-1----:R-:W-:Y:S01]  /*6a70*/  FADD.FTZ R11, R8, R7 ;  /* 0x00000007080b7221 */ /* 0x002fe20000010000 */
[----:B0-----:R-:W-:-:S04]  /*6a80*/  FADD.FTZ R10, R9, R10 ;  /* 0x0000000a090a7221 */ /* 0x001fc80000010000 */
[C---:B------:R-:W-:Y:S01]  /*6a90*/  FSETP.NE.FTZ.AND P1, PT, R11.reuse, RZ, PT ;  /* 0x000000ff0b00720b */ /* 0x040fe20003f35000 */
[----:B------:R-:W-:Y:S01]  /*6aa0*/  FMUL.FTZ R7, R11, 0.00390625 ;  /* 0x3b8000000b077820 */ /* 0x000fe20000410000 */
[----:B------:R-:W-:Y:S01]  /*6ab0*/  FMUL.FTZ R8, R10, 0.00390625 ;  /* 0x3b8000000a087820 */ /* 0x000fe20000410000 */
        /* <DEDUP_REMOVED lines=26> */
.L_x_13758:
        /* <DEDUP_REMOVED lines=42> */
.L_x_13734:
        /* <DEDUP_REMOVED lines=15> */
[----:B------:R-:W2:Y:S01]  /*6ff0*/  LDL R28, [R1+0x34] ;  /* 0x00003400011c7983 */ /* 0x000ea20000100800 */
[----:B------:R-:W1:Y:S03]  /*7000*/  S2R R29, SR_SWINHI ;  /* 0x00000000001d7919 */ /* 0x000e660000002f00 */
        /* <DEDUP_REMOVED lines=12> */
[----:B------:R-:W-:Y:S02]  /*70d0*/  MOV R44, R0 ;  /* 0x00000000002c7202 */ /* 0x000fe40000000f00 */
[----:B-1----:R-:W-:Y:S02]  /*70e0*/  MOV R45, R29 ;  /* 0x0000001d002d7202 */ /* 0x002fe40000000f00 */
        /* <DEDUP_REMOVED lines=30> */
[----:B--2---:R-:W-:-:S03]  /*72d0*/  IMAD.WIDE R4, R28, 0x2, R44 ;  /* 0x000000021c047825 */ /* 0x004fc600078e022c */
[----:B------:R-:W-:-:S04]  /*72e0*/  IADD3 R11, P3, R4, 0x20, RZ ;  /* 0x00000020040b7810 */ /* 0x000fc80007f7e0ff */
[----:B------:R-:W-:Y:S02]  /*72f0*/  LOP3.LUT R10, R11, 0x380, RZ, 0xc0, !PT ;  /* 0x000003800b0a7812 */ /* 0x000fe400078ec0ff */
[----:B------:R-:W-:Y:S02]  /*7300*/  LOP3.LUT R3, R4, 0x380, RZ, 0xc0, !PT ;  /* 0x0000038004037812 */ /* 0x000fe400078ec0ff */
[----:B------:R-:W-:Y:S02]  /*7310*/  SHF.R.U64 R10, R10, 0x3, RZ ;  /* 0x000000030a0a7819 */ /* 0x000fe400000012ff */
[C---:B------:R-:W-:Y:S02]  /*7320*/  IADD3 R8, P2, R4.reuse, 0x40, RZ ;  /* 0x0000004004087810 */ /* 0x040fe40007f5e0ff */
[----:B------:R-:W-:Y:S02]  /*7330*/  IADD3 R13, P1, R4, 0x60, RZ ;  /* 0x00000060040d7810 */ /* 0x000fe40007f3e0ff */
[----:B------:R-:W-:-:S02]  /*7340*/  SHF.R.U64 R3, R3, 0x3, RZ ;  /* 0x0000000303037819 */ /* 0x000fc400000012ff */
[----:B------:R-:W-:Y:S02]  /*7350*/  LOP3.LUT R10, R10, R11, RZ, 0x3c, !PT ;  /* 0x0000000b0a0a7212 */ /* 0x000fe400078e3cff */
[----:B------:R-:W-:Y:S02]  /*7360*/  LOP3.LUT R6, R8, 0x380, RZ, 0xc0, !PT ;  /* 0x0000038008067812 */ /* 0x000fe400078ec0ff */
[----:B------:R-:W-:Y:S02]  /*7370*/  LOP3.LUT R11, R13, 0x380, RZ, 0xc0, !PT ;  /* 0x000003800d0b7812 */ /* 0x000fe400078ec0ff */
[----:B------:R-:W-:Y:S02]  /*7380*/  LOP3.LUT R4, R3, R4, RZ, 0x3c, !PT ;  /* 0x0000000403047212 */ /* 0x000fe400078e3cff */
[----:B------:R-:W-:Y:S02]  /*7390*/  SHF.R.U64 R3, R6, 0x3, RZ ;  /* 0x0000000306037819 */ /* 0x000fe400000012ff */
[----:B------:R-:W-:-:S02]  /*73a0*/  SHF.R.U64 R6, R11, 0x3, RZ ;  /* 0x000000030b067819 */ /* 0x000fc400000012ff */
[----:B------:R-:W-:Y:S01]  /*73b0*/  MOV R70, R4 ;  /* 0x0000000400467202 */ /* 0x000fe20000000f00 */
[--C-:B------:R-:W-:Y:S01]  /*73c0*/  IMAD.X R7, RZ, RZ, R5.reuse, P1 ;  /* 0x000000ffff077224 */ /* 0x100fe200008e0605 */
[----:B------:R-:W-:Y:S01]  /*73d0*/  IADD3.X R9, RZ, R5, RZ, P2, !PT ;  /* 0x00000005ff097210 */ /* 0x000fe200017fe4ff */
[----:B------:R-:W-:Y:S01]  /*73e0*/  IMAD.X R11, RZ, RZ, R5, P3 ;  /* 0x000000ffff0b7224 */ /* 0x000fe200018e0605 */
[----:B------:R-:W-:Y:S02]  /*73f0*/  LOP3.LUT R8, R3, R8, RZ, 0x3c, !PT ;  /* 0x0000000803087212 */ /* 0x000fe400078e3cff */
[----:B------:R-:W-:Y:S02]  /*7400*/  LOP3.LUT R6, R6, R13, RZ, 0x3c, !PT ;  /* 0x0000000d06067212 */ /* 0x000fe400078e3cff */
[----:B------:R-:W-:Y:S02]  /*7410*/  SEL R28, R54, R55, P0 ;  /* 0x00000037361c7207 */ /* 0x000fe40000000000 */
[----:B----4-:R-:W-:Y:S01]  /*7420*/  LOP3.LUT R4, R25, 0x2, RZ, 0x3c, !PT ;  /* 0x0000000219047812 */ /* 0x010fe200078e3cff */
[----:B------:R-:W-:Y:S01]  /*7430*/  SHFL.IDX PT, R48, R48, R25, 0x1c1f ;  /* 0x001c1f1930307589 */ /* 0x000fe200000e0000 */
[----:B------:R-:W-:-:S02]  /*7440*/  MOV R68, R8 ;  /* 0x0000000800447202 */ /* 0x000fc40000000f00 */
[----:B------:R-:W-:Y:S01]  /*7450*/  MOV R69, R10 ;  /* 0x0000000a00457202 */ /* 0x000fe20000000f00 */
[----:B------:R-:W0:Y:S01]  /*7460*/  SHFL.IDX PT, R49, R75, R4, 0x1c1f ;  /* 0x001c1f044b317589 */ /* 0x000e2200000e0000 */
[----:B------:R-:W-:-:S03]  /*7470*/  MOV R67, R6 ;  /* 0x0000000600437202 */ /* 0x000fc60000000f00 */
[----:B------:R-:W-:Y:S04]  /*7480*/  SHFL.IDX PT, R40, R40, R25, 0x1c1f ;  /* 0x001c1f1928287589 */ /* 0x000fe800000e0000 */
[----:B------:R-:W1:Y:S04]  /*7490*/  SHFL.IDX PT, R41, R41, R4, 0x1c1f ;  /* 0x001c1f0429297589 */ /* 0x000e6800000e0000 */
[----:B------:R-:W-:Y:S04]  /*74a0*/  SHFL.IDX PT, R54, R58, R25, 0x1c1f ;  /* 0x001c1f193a367589 */ /* 0x000fe800000e0000 */
[----:B------:R-:W-:Y:S04]  /*74b0*/  SHFL.IDX PT, R9, R14, R25, 0x1c1f ;  /* 0x001c1f190e097589 */ /* 0x000fe800000e0000 */
[----:B------:R-:W2:Y:S04]  /*74c0*/  SHFL.IDX PT, R55, R71, R4, 0x1c1f ;  /* 0x001c1f0447377589 */ /* 0x000ea800000e0000 */
[----:B------:R-:W-:Y:S04]  /*74d0*/  SHFL.IDX PT, R36, R36, R25, 0x1c1f ;  /* 0x001c1f1924247589 */ /* 0x000fe800000e0000 */
[----:B------:R-:W4:Y:S04]  /*74e0*/  SHFL.IDX PT, R37, R37, R4, 0x1c1f ;  /* 0x001c1f0425257589 */ /* 0x000f2800000e0000 */
[----:B------:R-:W-:Y:S04]  /*74f0*/  SHFL.IDX PT, R3, R64, R25, 0x1c1f ;  /* 0x001c1f1940037589 */ /* 0x000fe800000e0000 */
[----:B------:R-:W-:Y:S04]  /*7500*/  SHFL.IDX PT, R50, R24, R25, 0x1c1f ;  /* 0x001c1f1918327589 */ /* 0x000fe800000e0000 */
[----:B------:R-:W3:Y:S04]  /*7510*/  SHFL.IDX PT, R6, R77, R4, 0x1c1f ;  /* 0x001c1f044d067589 */ /* 0x000ee800000e0000 */
        /* <DEDUP_REMOVED lines=8> */
[----:B------:R-:W-:Y:S04]  /*75a0*/  SHFL.IDX PT, R62, R62, R25, 0x1c1f ;  /* 0x001c1f193e3e7589 */ /* 0x000fe800000e0000 */
[----:B------:R-:W3:Y:S04]  /*75b0*/  SHFL.IDX PT, R8, R73, R4, 0x1c1f ;  /* 0x001c1f0449087589 */ /* 0x000ee800000e0000 */
[----:B------:R-:W3:Y:S04]  /*75c0*/  SHFL.IDX PT, R63, R63, R4, 0x1c1f ;  /* 0x001c1f043f3f7589 */ /* 0x000ee800000e0000 */
[----:B------:R-:W3:Y:S04]  /*75d0*/  SHFL.IDX PT, R20, R39, R4, 0x1c1f ;  /* 0x001c1f0427147589 */ /* 0x000ee800000e0000 */
[----:B------:R-:W3:Y:S04]  /*75e0*/  SHFL.IDX PT, R10, R65, R4, 0x1c1f ;  /* 0x001c1f04410a7589 */ /* 0x000ee800000e0000 */
[----:B------:R3:W-:Y:S04]  /*75f0*/  SHFL.IDX PT, R15, R32, R25, 0x1c1f ;  /* 0x001c1f19200f7589 */ /* 0x0007e800000e0000 */
[----:B------:R-:W-:Y:S04]  /*7600*/  SHFL.IDX PT, R21, R28, R25, 0x1c1f ;  /* 0x001c1f191c157589 */ /* 0x000fe800000e0000 */
[----:B------:R-:W3:Y:S04]  /*7610*/  SHFL.IDX PT, R24, R33, R4, 0x1c1f ;  /* 0x001c1f0421187589 */ /* 0x000ee800000e0000 */
[----:B------:R-:W3:Y:S04]  /*7620*/  SHFL.IDX PT, R34, R29, R4, 0x1c1f ;  /* 0x001c1f041d227589 */ /* 0x000ee800000e0000 */
[----:B------:R3:W3:Y:S04]  /*7630*/  SHFL.IDX PT, R12, R59, R4, 0x1c1f ;  /* 0x001c1f043b0c7589 */ /* 0x0006e800000e0000 */
[----:B------:R-:W-:Y:S04]  /*7640*/  SHFL.IDX PT, R26, R26, R25, 0x1c1f ;  /* 0x001c1f191a1a7589 */ /* 0x000fe800000e0000 */
[----:B------:R-:W3:Y:S01]  /*7650*/  SHFL.IDX PT, R27, R27, R4, 0x1c1f ;  /* 0x001c1f041b1b7589 */ /* 0x000ee200000e0000 */
[----:B0-----:R-:W-:-:S02]  /*7660*/  SEL R46, R48, R49, P0 ;  /* 0x00000031302e7207 */ /* 0x001fc40000000000 */
[----:B-1----:R-:W-:Y:S02]  /*7670*/  SEL R42, R40, R41, P0 ;  /* 0x00000029282a7207 */ /* 0x002fe40000000000 */
[----:B------:R-:W-:Y:S02]  /*7680*/  SEL R48, R49, R48, P0 ;  /* 0x0000003031307207 */ /* 0x000fe40000000000 */
[----:B--2---:R-:W-:Y:S02]  /*7690*/  SEL R52, R54, R55, P0 ;  /* 0x0000003736347207 */ /* 0x004fe40000000000 */
[----:B------:R-:W-:Y:S02]  /*76a0*/  SEL R40, R41, R40, P0 ;  /* 0x0000002829287207 */ /* 0x000fe40000000000 */
[----:B----4-:R-:W-:Y:S02]  /*76b0*/  SEL R38, R36, R37, P0 ;  /* 0x0000002524267207 */ /* 0x010fe40000000000 */
[----:B---3--:R-:W-:-:S02]  /*76c0*/  SEL R47, R3, R6, P0 ;  /* 0x00000006032f7207 */ /* 0x008fc40000000000 */
        /* <DEDUP_REMOVED lines=25> */
[----:B------:R-:W-:Y:S01]  /*7860*/  F2FP.BF16.F32.PACK_AB R4, R47, R46 ;  /* 0x0000002e2f04723e */ /* 0x000fe200000010ff */
[----:B------:R-:W-:Y:S01]  /*7870*/  IMAD.U32 R64, RZ, RZ, UR8 ;  /* 0x00000008ff407e24 */ /* 0x000fe2000f8e00ff */
[----:B------:R-:W-:Y:S01]  /*7880*/  F2FP.BF16.F32.PACK_AB R5, R43, R42 ;  /* 0x0000002a2b05723e */ /* 0x000fe200000010ff */
[----:B------:R-:W-:Y:S01]  /*7890*/  IMAD.U32 R65, RZ, RZ, UR9 ;  /* 0x00000009ff417e24 */ /* 0x000fe2000f8e00ff */
[----:B------:R-:W-:Y:S01]  /*78a0*/  F2FP.BF16.F32.PACK_AB R6, R49, R48 ;  /* 0x000000303106723e */ /* 0x000fe200000010ff */
[----:B------:R-:W0:Y:S01]  /*78b0*/  LDC R34, c[0x0][0xbe8] ;  /* 0x0002fa00ff227b82 */ /* 0x000e220000000800 */
[----:B------:R-:W-:Y:S01]  /*78c0*/  F2FP.BF16.F32.PACK_AB R7, R41, R40 ;  /* 0x000000282907723e */ /* 0x000fe200000010ff */
        /* <DEDUP_REMOVED lines=18> */
[----:B------:R-:W-:-:S04]  /*79f0*/  ISETP.NE.U32.AND P0, PT, RZ, UR10, PT ;  /* 0x0000000aff007c0c */ /* 0x000fc8000bf05070 */
[----:B------:R-:W-:-:S13]  /*7a00*/  ISETP.NE.AND.EX P0, PT, RZ, UR11, PT, P0 ;  /* 0x0000000bff007c0c */ /* 0x000fda000bf05300 */
[----:B------:R-:W4:Y:S01]  /*7a10*/  @P0 LDG.E R66, desc[UR54][R64.64] ;  /* 0x0000003640420981 */ /* 0x000f22000c1e1900 */
[----:B------:R-:W-:Y:S01]  /*7a20*/  UISETP.NE.U32.AND UP0, UPT, UR8, URZ, UPT ;  /* 0x0000003f0800728c */ /* 0x000fe2000bf05070 */
[----:B0-----:R-:W-:-:S03]  /*7a30*/  ISETP.NE.AND P1, PT, R34, 0x1, PT ;  /* 0x000000012200780c */ /* 0x001fc60003f25270 */
[----:B------:R-:W-:Y:S01]  /*7a40*/  UISETP.NE.AND.EX UP0, UPT, UR9, URZ, UPT, UP0 ;  /* 0x0000003f0900728c */ /* 0x000fe2000bf05300 */
[----:B------:R-:W-:-:S09]  /*7a50*/  UMOV UR16, 0x9b8 ;  /* 0x000009b800107882 */ /* 0x000fd20000000000 */
[----:B-1----:R-:W0:Y:S01]  /*7a60*/  @P1 LDC R6, c[0x0][0xbec] ;  /* 0x0002fb00ff061b82 */ /* 0x002e220000000800 */
[----:B------:R-:W-:-:S04]  /*7a70*/  @UP0 ULEA UR8, UP1, UR42, UR8, 0x2 ;  /* 0x000000082a080291 */ /* 0x000fc8000f82103f */
[----:B------:R-:W-:Y:S02]  /*7a80*/  @UP0 ULEA.HI.X UR9, UR42, UR9, UR43, 0x2, UP1 ;  /* 0x000000092a090291 */ /* 0x000fe400088f142b */
[----:B------:R-:W-:Y:S01]  /*7a90*/  UISETP.GT.AND UP1, UPT, UR47, 0x1, UPT ;  /* 0x000000012f00788c */ /* 0x000fe2000bf24270 */
[----:B--2---:R-:W1:Y:S01]  /*7aa0*/  @P1 LDC R9, c[0x0][0xbf0] ;  /* 0x0002fc00ff091b82 */ /* 0x004e620000000800 */
[----:B------:R-:W-:Y:S02]  /*7ab0*/  PLOP3.LUT P4, PT, PT, PT, UP0, 0x80, 0x0 ;  /* 0x000000000000781c */ /* 0x000fe40003f8f008 */
[----:B------:R-:W-:Y:S02]  /*7ac0*/  USEL UR16, UR16, 0x978, UP1 ;  /* 0x0000097810107887 */ /* 0x000fe40008800000 */
        /* <DEDUP_REMOVED lines=24> */
[----:B-1----:R-:W-:Y:S01]  /*7c50*/  @P1 SHF.R.U32.HI R7, RZ, R9, R4 ;  /* 0x00000009ff071219 */ /* 0x002fe20000011604 */
        /* <DEDUP_REMOVED lines=11> */
[----:B---3--:R-:W-:Y:S01]  /*7d10*/  IMAD.U32 R12, RZ, RZ, UR45 ;  /* 0x0000002dff0c7e24 */ /* 0x008fe2000f8e00ff */
        /* <DEDUP_REMOVED lines=21> */
.L_x_13761:
        /* <DEDUP_REMOVED lines=33> */
[C---:B------:R-:W-:Y:S02]  /*8080*/  IADD3 R13, P2, R44.reuse, 0x3000, RZ ;  /* 0x000030002c0d7810 */ /* 0x040fe40007f5e0ff */
[----:B------:R-:W-:Y:S02]  /*8090*/  LOP3.LUT R5, R44, 0x380, RZ, 0xc0, !PT ;  /* 0x000003802c057812 */ /* 0x000fe400078ec0ff */
[----:B------:R-:W-:Y:S02]  /*80a0*/  LOP3.LUT R8, R9, 0x380, RZ, 0xc0, !PT ;  /* 0x0000038009087812 */ /* 0x000fe400078ec0ff */
[----:B------:R-:W-:Y:S02]  /*80b0*/  LOP3.LUT R12, R13, 0x380, RZ, 0xc0, !PT ;  /* 0x000003800d0c7812 */ /* 0x000fe400078ec0ff */
[----:B------:R-:W-:-:S02]  /*80c0*/  SHF.R.U64 R5, R5, 0x3, RZ ;  /* 0x0000000305057819 */ /* 0x000fc400000012ff */
[----:B------:R-:W-:Y:S02]  /*80d0*/  SHF.R.U64 R8, R8, 0x3, RZ ;  /* 0x0000000308087819 */ /* 0x000fe400000012ff */
[----:B------:R-:W-:Y:S02]  /*80e0*/  SHF.R.U64 R12, R12, 0x3, RZ ;  /* 0x000000030c0c7819 */ /* 0x000fe400000012ff */
[----:B------:R-:W-:Y:S01]  /*80f0*/  LOP3.LUT R4, R5, R44, RZ, 0x3c, !PT ;  /* 0x0000002c05047212 */ /* 0x000fe200078e3cff */
[--C-:B------:R-:W-:Y:S01]  /*8100*/  IMAD.MOV.U32 R5, RZ, RZ, R45.reuse ;  /* 0x000000ffff057224 */ /* 0x100fe200078e002d */
[----:B------:R-:W-:Y:S01]  /*8110*/  LOP3.LUT R8, R8, R9, RZ, 0x3c, !PT ;  /* 0x0000000908087212 */ /* 0x000fe200078e3cff */
[--C-:B------:R-:W-:Y:S01]  /*8120*/  IMAD.X R9, RZ, RZ, R45.reuse, P0 ;  /* 0x000000ffff097224 */ /* 0x100fe200000e062d */
[----:B------:R-:W-:Y:S01]  /*8130*/  LOP3.LUT R12, R12, R13, RZ, 0x3c, !PT ;  /* 0x0000000d0c0c7212 */ /* 0x000fe200078e3cff */
[----:B------:R-:W-:Y:S02]  /*8140*/  IMAD.X R13, RZ, RZ, R45, P2 ;  /* 0x000000ffff0d7224 */ /* 0x000fe400010e062d */
[----:B------:R-:W3:Y:S04]  /*8150*/  LD.E.128 R4, desc[UR54][R4.64] ;  /* 0x0000003604047980 */ /* 0x000ee8000c101d00 */
[----:B------:R-:W4:Y:S04]  /*8160*/  LD.E.128 R8, desc[UR54][R8.64] ;  /* 0x0000003608087980 */ /* 0x000f28000c101d00 */
[----:B------:R-:W4:Y:S01]  /*8170*/  LD.E.128 R12, desc[UR54][R12.64] ;  /* 0x000000360c0c7980 */ /* 0x000f22000c101d00 */
[----:B------:R-:W-:-:S04]  /*8180*/  IADD3 R21, P0, R44, 0x4800, RZ ;  /* 0x000048002c157810 */ /* 0x000fc80007f1e0ff */
[----:B------:R-:W-:Y:S01]  /*8190*/  LOP3.LUT R20, R21, 0x380, RZ, 0xc0, !PT ;  /* 0x0000038015147812 */ /* 0x000fe200078ec0ff */
[----:B------:R-:W-:Y:S01]  /*81a0*/  UIMAD UR7, UR12, UR10, URZ ;  /* 0x0000000a0c0772a4 */ /* 0x000fe2000f8e023f */
[----:B------:R-:W-:Y:S01]  /*81b0*/  IMAD.U32 R29, RZ, RZ, UR45 ;  /* 0x0000002dff1d7e24 */ /* 0x000fe2000f8e00ff */
[----:B------:R-:W-:Y:S01]  /*81c0*/  UIMAD.WIDE.U32 UR8, UR4, UR10, URZ ;  /* 0x0000000a040872a5 */ /* 0x000fe2000f8e003f */
[----:B------:R-:W-:Y:S01]  /*81d0*/  SHF.R.U64 R20, R20, 0x3, RZ ;  /* 0x0000000314147819 */ /* 0x000fe200000012ff */
[----:B------:R-:W-:Y:S01]  /*81e0*/  ULDC.64 UR12, c[0x0][0xaf0] ;  /* 0x0002bc00000c7ab9 */ /* 0x000fe20000000a00 */
[----:B------:R-:W-:Y:S02]  /*81f0*/  IADD3.X R25, RZ, R45, RZ, P0, !PT ;  /* 0x0000002dff197210 */ /* 0x000fe400007fe4ff */
[----:B------:R-:W-:Y:S02]  /*8200*/  LOP3.LUT R24, R20, R21, RZ, 0x3c, !PT ;  /* 0x0000001514187212 */ /* 0x000fe400078e3cff */
[----:B------:R-:W0:Y:S01]  /*8210*/  @P1 LDC R21, c[0x0][0xbec] ;  /* 0x0002fb00ff151b82 */ /* 0x000e220000000800 */
[----:B------:R-:W-:Y:S01]  /*8220*/  UIMAD UR7, UR4, UR11, UR7 ;  /* 0x0000000b040772a4 */ /* 0x000fe2000f8e0207 */
[----:B------:R-:W-:Y:S01]  /*8230*/  IMAD R20, R2, 0x30, R64 ;  /* 0x0000003002147824 */ /* 0x000fe200078e0240 */
[----:B------:R-:W-:Y:S01]  /*8240*/  USHF.R.S32.HI UR4, URZ, 0x1f, UR42 ;  /* 0x0000001f3f047899 */ /* 0x000fe2000801142a */
[----:B------:R-:W5:Y:S01]  /*8250*/  LD.E.128 R24, desc[UR54][R24.64] ;  /* 0x0000003618187980 */ /* 0x000f62000c101d00 */
[----:B------:R-:W-:Y:S01]  /*8260*/  UIADD3 UR9, UR9, UR7, URZ ;  /* 0x0000000709097290 */ /* 0x000fe2000fffe03f */
[----:B------:R-:W-:Y:S01]  /*8270*/  IMAD R30, R29, 0xc0, R20 ;  /* 0x000000c01d1e7824 */ /* 0x000fe200078e0214 */
[----:B------:R-:W-:Y:S01]  /*8280*/  ULDC.64 UR10, c[0x0][0xae8] ;  /* 0x0002ba00000a7ab9 */ /* 0x000fe20000000a00 */
[----:B------:R-:W-:Y:S01]  /*8290*/  UIMAD UR4, UR4, UR12, URZ ;  /* 0x0000000c040472a4 */ /* 0x000fe2000f8e023f */
[----:B------:R-:W-:Y:S01]  /*82a0*/  @!PT LDS RZ, [RZ] ;  /* 0x00000000fffff984 */ /* 0x000fe20000000800 */
[----:B------:R-:W-:Y:S01]  /*82b0*/  @!PT LDS RZ, [RZ] ;  /* 0x00000000fffff984 */ /* 0x000fe20000000800 */
[----:B------:R-:W-:Y:S01]  /*82c0*/  @!PT LDS RZ, [RZ] ;  /* 0x00000000fffff984 */ /* 0x000fe20000000800 */
[----:B------:R-:W-:Y:S01]  /*82d0*/  @!PT LDS RZ, [RZ] ;  /* 0x00000000fffff984 */ /* 0x000fe20000000800 */
[----:B------:R1:W-:Y:S06]  /*82e0*/  MEMBAR.ALL.CTA ;  /* 0x0000000000007992 */ /* 0x0003ec0000008000 */
[----:B-1----:R-:W1:Y:S01]  /*82f0*/  FENCE.VIEW.ASYNC.S ;  /* 0x00000000000073c6 */ /* 0x002e620000000000 */
[----:B------:R-:W-:Y:S01]  /*8300*/  UIMAD.WIDE.U32 UR8, UR44, UR10, UR8 ;  /* 0x0000000a2c0872a5 */ /* 0x000fe2000f8e0008 */
[----:B------:R-:W-:Y:S01]  /*8310*/  IMAD.MOV.U32 R29, RZ, RZ, R30 ;  /* 0x000000ffff1d7224 */ /* 0x000fe200078e001e */
[----:B------:R-:W-:Y:S01]  /*8320*/  UIMAD UR4, UR42, UR13, UR4 ;  /* 0x0000000d2a0472a4 */ /* 0x000fe2000f8e0204 */
[----:B------:R-:W-:Y:S01]  /*8330*/  VIADD R0, R0, 0x13220 ;  /* 0x0001322000007836 */ /* 0x000fe20000000000 */
[----:B------:R-:W-:-:S04]  /*8340*/  UIMAD UR9, UR44, UR11, UR9 ;  /* 0x0000000b2c0972a4 */ /* 0x000fc8000f8e0209 */
[----:B------:R-:W-:Y:S01]  /*8350*/  UIMAD.WIDE.U32 UR42, UR42, UR12, UR8 ;  /* 0x0000000c2a2a72a5 */ /* 0x000fe2000f8e0008 */
[----:B------:R-:W-:Y:S02]  /*8360*/  PRMT R0, RZ, 0x654, R0 ;  /* 0x00000654ff007816 */ /* 0x000fe40000000000 */
[----:B------:R-:W-:Y:S01]  /*8370*/  ULDC.64 UR8, c[0x0][0xae0] ;  /* 0x0002b80000087ab9 */ /* 0x000fe20000000a00 */
[----:B------:R-:W-:Y:S01]  /*8380*/  UIADD3 UR4, UR43, UR4, URZ ;  /* 0x000000042b047290 */ /* 0x000fe2000fffe03f */
[----:B0-----:R-:W-:-:S04]  /*8390*/  @P1 IMAD.HI.U32 R20, R30, R21, RZ ;  /* 0x000000151e141227 */ /* 0x001fc800078e00ff */
[----:B------:R-:W-:Y:S01]  /*83a0*/  IMAD.U32 R21, RZ, RZ, UR43 ;  /* 0x0000002bff157e24 */ /* 0x000fe2000f8e00ff */
[----:B--2---:R-:W-:Y:S01]  /*83b0*/  @P1 SHF.R.U32.HI R29, RZ, R31, R20 ;  /* 0x0000001fff1d1219 */ /* 0x004fe20000011614 */
[----:B------:R-:W-:Y:S02]  /*83c0*/  IMAD.U32 R20, RZ, RZ, UR42 ;  /* 0x0000002aff147e24 */ /* 0x000fe4000f8e00ff */
[----:B------:R-:W-:Y:S01]  /*83d0*/  IMAD.U32 R21, RZ, RZ, UR4 ;  /* 0x00000004ff157e24 */ /* 0x000fe2000f8e00ff */
[--C-:B------:R-:W-:Y:S01]  /*83e0*/  SHF.R.S32.HI R28, RZ, 0x1f, R29.reuse ;  /* 0x0000001fff1c7819 */ /* 0x100fe2000001141d */
[----:B------:R-:W-:Y:S01]  /*83f0*/  IMAD.MOV R31, RZ, RZ, -R29 ;  /* 0x000000ffff1f7224 */ /* 0x000fe200078e0a1d */
[----:B------:R-:W-:Y:S01]  /*8400*/  ULDC UR4, c[0x0][0xac8] ;  /* 0x0002b20000047ab9 */ /* 0x000fe20000000800 */
[----:B------:R-:W-:Y:S01]  /*8410*/  IMAD.WIDE.U32 R20, R29, UR8, R20 ;  /* 0x000000081d147c25 */ /* 0x000fe2000f8e0014 */
[----:B-1----:R0:W-:Y:S03]  /*8420*/  SYNCS.ARRIVE.TRANS64.RED.A1T0 RZ, [R0+URZ], RZ ;  /* 0x000000ff00ff79a7 */ /* 0x0021e6000810043f */
[----:B------:R-:W-:-:S02]  /*8430*/  IMAD R28, R28, UR8, RZ ;  /* 0x000000081c1c7c24 */ /* 0x000fc4000f8e02ff */
[----:B------:R-:W-:Y:S02]  /*8440*/  IMAD R31, R34, R31, R30 ;  /* 0x0000001f221f7224 */ /* 0x000fe400078e021e */
[----:B------:R-:W-:Y:S01]  /*8450*/  IMAD R33, R29, UR9, R28 ;  /* 0x000000091d217c24 */ /* 0x000fe2000f8e021c */
[----:B------:R-:W-:Y:S01]  /*8460*/  ULDC.64 UR8, c[0x0][0xad8] ;  /* 0x0002b60000087ab9 */ /* 0x000fe20000000a00 */
[----:B------:R-:W-:Y:S01]  /*8470*/  IMAD.U32 R34, RZ, RZ, UR45 ;  /* 0x0000002dff227e24 */ /* 0x000fe2000f8e00ff */
[----:B------:R-:W-:Y:S01]  /*8480*/  SHF.R.S32.HI R28, RZ, 0x1f, R31 ;  /* 0x0000001fff1c7819 */ /* 0x000fe2000001141f */
[----:B------:R-:W-:Y:S02]  /*8490*/  IMAD.IADD R21, R21, 0x1, R33 ;  /* 0x0000000115157824 */ /* 0x000fe400078e0221 */
[----:B------:R-:W-:Y:S01]  /*84a0*/  IMAD R34, R34, 0xc0, R64 ;  /* 0x000000c022227824 */ /* 0x000fe200078e0240 */
[----:B------:R-:W-:Y:S01]  /*84b0*/  SHF.R.S32.HI R64, RZ, 0x1f, R16 ;  /* 0x0000001fff407819 */ /* 0x000fe20000011410 */
[----:B------:R-:W-:-:S02]  /*84c0*/  IMAD R28, R28, UR8, RZ ;  /* 0x000000081c1c7c24 */ /* 0x000fc4000f8e02ff */
[----:B------:R-:W-:-:S04]  /*84d0*/  IMAD.WIDE.U32 R20, R31, UR8, R20 ;  /* 0x000000081f147c25 */ /* 0x000fc8000f8e0014 */
[----:B------:R-:W-:Y:S01]  /*84e0*/  IMAD R29, R31, UR9, R28 ;  /* 0x000000091f1d7c24 */ /* 0x000fe2000f8e021c */
[----:B------:R-:W-:Y:S01]  /*84f0*/  ULDC.64 UR8, c[0x0][0xa80] ;  /* 0x0002a00000087ab9 */ /* 0x000fe20000000a00 */
[----:B------:R-:W-:Y:S01]  /*8500*/  VIADD R28, R34, 0x60 ;  /* 0x00000060221c7836 */ /* 0x000fe20000000000 */
[----:B------:R-:W-:Y:S01]  /*8510*/  LEA R32, P0, R20, UR8, 0x1 ;  /* 0x0000000814207c11 */ /* 0x000fe2000f8008ff */
[----:B------:R-:W-:Y:S02]  /*8520*/  IMAD.IADD R21, R21, 0x1, R29 ;  /* 0x0000000115157824 */ /* 0x000fe400078e021d */
[----:B0-----:R-:W-:Y:S02]  /*8530*/  VIADD R0, R34, 0x90 ;  /* 0x0000009022007836 */ /* 0x001fe40000000000 */
[----:B------:R-:W0:Y:S01]  /*8540*/  SHFL.IDX PT, R29, R32, RZ, 0x181f ;  /* 0x00181fff201d7589 */ /* 0x000e2200000e0000 */
[----:B------:R-:W-:Y:S01]  /*8550*/  LEA.HI.X R33, R20, UR9, R21, 0x1, P0 ;  /* 0x0000000914217c11 */ /* 0x000fe200080f0c15 */
[----:B------:R-:W-:Y:S01]  /*8560*/  VIADD R20, R34, 0x30 ;  /* 0x0000003022147836 */ /* 0x000fe20000000000 */
[----:B------:R-:W-:Y:S01]  /*8570*/  ISETP.GE.AND P0, PT, R16, UR4, PT ;  /* 0x0000000410007c0c */ /* 0x000fe2000bf06270 */
[----:B------:R-:W1:Y:S03]  /*8580*/  SHFL.IDX PT, R37, R32, 0x1, 0x181f ;  /* 0x00381f0020257f89 */ /* 0x000e6600000e0000 */
[-C--:B------:R-:W-:Y:S01]  /*8590*/  ISETP.GE.OR P1, PT, R34, R3.reuse, P0 ;  /* 0x000000032200720c */ /* 0x080fe20000726670 */
[----:B------:R-:W2:Y:S01]  /*85a0*/  SHFL.IDX PT, R41, R32, 0x2, 0x181f ;  /* 0x00581f0020297f89 */ /* 0x000ea200000e0000 */
[----:B------:R-:W-:-:S02]  /*85b0*/  ISETP.GE.OR P2, PT, R20, R3, P0 ;  /* 0x000000031400720c */ /* 0x000fc40000746670 */
[-C--:B------:R-:W-:Y:S01]  /*85c0*/  ISETP.GE.OR P3, PT, R28, R3.reuse, P0 ;  /* 0x000000031c00720c */ /* 0x080fe20000766670 */
[----:B------:R-:W2:Y:S01]  /*85d0*/  SHFL.IDX PT, R21, R33, RZ, 0x181f ;  /* 0x00181fff21157589 */ /* 0x000ea200000e0000 */
[----:B------:R-:W-:-:S03]  /*85e0*/  ISETP.GE.OR P0, PT, R0, R3, P0 ;  /* 0x000000030000720c */ /* 0x000fc60000706670 */
[----:B------:R-:W2:Y:S04]  /*85f0*/  SHFL.IDX PT, R31, R33, 0x1, 0x181f ;  /* 0x00381f00211f7f89 */ /* 0x000ea800000e0000 */
[----:B------:R-:W2:Y:S01]  /*8600*/  SHFL.IDX PT, R39, R33, 0x2, 0x181f ;  /* 0x00581f0021277f89 */ /* 0x000ea200000e0000 */
[----:B0-----:R-:W-:-:S03]  /*8610*/  @!P1 LEA R20, P4, R16, R29, 0x1 ;  /* 0x0000001d10149211 */ /* 0x001fc600078808ff */
[----:B------:R-:W0:Y:S01]  /*8620*/  SHFL.IDX PT, R33, R33, 0x3, 0x181f ;  /* 0x00781f0021217f89 */ /* 0x000e2200000e0000 */
[----:B-1----:R-:W-:-:S03]  /*8630*/  @!P2 LEA R28, P5, R16, R37, 0x1 ;  /* 0x00000025101ca211 */ /* 0x002fc600078a08ff */
[----:B------:R1:W0:Y:S01]  /*8640*/  SHFL.IDX PT, R37, R32, 0x3, 0x181f ;  /* 0x00781f0020257f89 */ /* 0x00022200000e0000 */
[C---:B--2---:R-:W-:Y:S02]  /*8650*/  @!P3 LEA R30, P6, R16.reuse, R41, 0x1 ;  /* 0x00000029101eb211 */ /* 0x044fe400078c08ff */
[C-C-:B------:R-:W-:Y:S02]  /*8660*/  @!P1 LEA.HI.X R21, R16.reuse, R21, R64.reuse, 0x1, P4 ;  /* 0x0000001510159211 */ /* 0x140fe400020f0c40 */
[C-C-:B------:R-:W-:Y:S02]  /*8670*/  @!P2 LEA.HI.X R29, R16.reuse, R31, R64.reuse, 0x1, P5 ;  /* 0x0000001f101da211 */ /* 0x140fe400028f0c40 */
[----:B------:R-:W-:Y:S01]  /*8680*/  @!P3 LEA.HI.X R31, R16, R39, R64, 0x1, P6 ;  /* 0x00000027101fb211 */ /* 0x000fe200030f0c40 */
[----:B---3--:R1:W-:Y:S04]  /*8690*/  @!P1 ST.E.128 desc[UR54][R20.64], R4 ;  /* 0x0000000414009985 */ /* 0x0083e8000c101d36 */
[----:B----4-:R1:W-:Y:S04]  /*86a0*/  @!P2 ST.E.128 desc[UR54][R28.64], R8 ;  /* 0x000000081c00a985 */ /* 0x0103e8000c101d36 */
[----:B------:R1:W-:Y:S01]  /*86b0*/  @!P3 ST.E.128 desc[UR54][R30.64], R12 ;  /* 0x0000000c1e00b985 */ /* 0x0003e2000c101d36 */
[----:B0-----:R-:W-:Y:S05]  /*86c0*/  @P0 BRA `(.L_x_13763) ;  /* 0x0000001000bc0947 */ /* 0x001fea0003800000 */
[----:B-1----:R-:W-:-:S04]  /*86d0*/  LEA R4, P0, R16, R37, 0x1 ;  /* 0x0000002510047211 */ /* 0x002fc800078008ff */
[----:B------:R-:W-:-:S05]  /*86e0*/  LEA.HI.X R5, R16, R33, R64, 0x1, P0 ;  /* 0x0000002110057211 */ /* 0x000fca00000f0c40 */
[----:B-----5:R2:W-:Y:S01]  /*86f0*/  ST.E.128 desc[UR54][R4.64], R24 ;  /* 0x0000001804007985 */ /* 0x0205e2000c101d36 */
[----:B------:R-:W-:Y:S05]  /*8700*/  BRA `(.L_x_13763) ;  /* 0x0000001000ac7947 */ /* 0x000fea0003800000 */
.L_x_13762:
[----:B0-----:R0:W5:Y:S01]  /*8710*/  LDL R57, [R1] ;  /* 0x0000000001397983 */ /* 0x0011620000100800 */
[----:B------:R-:W-:Y:S01]  /*8720*/  ULDC.64 UR10, c[0x0][0xb08] ;  /* 0x0002c200000a7ab9 */ /* 0x000fe20000000a00 */
[----:B------:R-:W1:Y:S01]  /*8730*/  @P1 LDC R4, c[0x0][0xbec] ;  /* 0x0002fb00ff041b82 */ /* 0x000e620000000800 */
[----:B------:R-:W-:Y:S01]  /*8740*/  UIMAD UR7, UR12, UR10, URZ ;  /* 0x0000000a0c0772a4 */ /* 0x000fe2000f8e023f */
[----:B------:R-:W-:Y:S01]  /*8750*/  IMAD.MOV.U32 R3, RZ, RZ, R11 ;  /* 0x000000ffff037224 */ /* 0x000fe200078e000b */
[----:B------:R-:W-:Y:S01]  /*8760*/  UIMAD.WIDE.U32 UR8, UR4, UR10, URZ ;  /* 0x0000000a040872a5 */ /* 0x000fe2000f8e003f */
[----:B------:R-:W-:Y:S01]  /*8770*/  BSSY B1, `(.L_x_13764) ;  /* 0x0000054000017945 */ /* 0x000fe20003800000 */
[----:B------:R-:W-:Y:S01]  /*8780*/  UIMAD UR7, UR4, UR11, UR7 ;  /* 0x0000000b040772a4 */ /* 0x000fe2000f8e0207 */
[----:B------:R-:W-:Y:S01]  /*8790*/  SHF.R.S32.HI R26, RZ, 0x1f, R17 ;  /* 0x0000001fff1a7819 */ /* 0x000fe20000011411 */
[----:B------:R-:W-:Y:S01]  /*87a0*/  USHF.R.S32.HI UR4, URZ, 0x1f, UR42 ;  /* 0x0000001f3f047899 */ /* 0x000fe2000801142a */
[----:B------:R-:W2:Y:S01]  /*87b0*/  @P1 LDC R5, c[0x0][0xbf0] ;  /* 0x0002fc00ff051b82 */ /* 0x000ea20000000800 */
        /* <DEDUP_REMOVED lines=8> */
[----:B------:R-:W-:Y:S02]  /*8840*/  SHF.R.S32.HI R25, RZ, 0x1f, R156 ;  /* 0x0000001fff197819 */ /* 0x000fe4000001149c */
[----:B------:R-:W-:Y:S01]  /*8850*/  ULDC.64 UR10, c[0x0][0xb40] ;  /* 0x0002d000000a7ab9 */ /* 0x000fe20000000a00 */
[----:B------:R-:W-:Y:S01]  /*8860*/  SHF.R.S32.HI R56, RZ, 0x1f, R157 ;  /* 0x0000001fff387819 */ /* 0x000fe2000001149d */
[----:B------:R-:W-:Y:S01]  /*8870*/  UIMAD UR4, UR4, UR10, URZ ;  /* 0x0000000a040472a4 */ /* 0x000fe2000f8e023f */
[----:B-1----:R-:W-:-:S03]  /*8880*/  @P1 IMAD.HI.U32 R4, R11, R4, RZ ;  /* 0x000000040b041227 */ /* 0x002fc600078e00ff */
[----:B------:R-:W-:Y:S02]  /*8890*/  UIMAD UR4, UR42, UR11, UR4 ;  /* 0x0000000b2a0472a4 */ /* 0x000fe4000f8e0204 */
[----:B------:R-:W-:-:S03]  /*88a0*/  UIMAD.WIDE.U32 UR42, UR42, UR10, UR8 ;  /* 0x0000000a2a2a72a5 */ /* 0x000fc6000f8e0008 */
[----:B------:R-:W-:Y:S01]  /*88b0*/  ULDC.64 UR10, c[0x0][0xb48] ;  /* 0x0002d200000a7ab9 */ /* 0x000fe20000000a00 */
[----:B------:R-:W-:Y:S01]  /*88c0*/  UIADD3 UR9, UR43, UR4, URZ ;  /* 0x000000042b097290 */ /* 0x000fe2000fffe03f */
[----:B--2---:R-:W-:Y:S02]  /*88d0*/  @P1 SHF.R.U32.HI R3, RZ, R5, R4 ;  /* 0x00000005ff031219 */ /* 0x004fe40000011604 */
        /* <DEDUP_REMOVED lines=27> */
[----:B-1----:R0:W1:Y:S01]  /*8a90*/  SHFL.IDX PT, R6, R0, RZ, 0x1c1f ;  /* 0x001c1fff00067589 */ /* 0x00206200000e0000 */
[----:B------:R-:W-:Y:S05]  /*8aa0*/  @P2 BRA `(.L_x_13765) ;  /* 0x0000000000802947 */ /* 0x000fea0003800000 */
[----:B------:R-:W-:Y:S02]  /*8ab0*/  ULDC UR4, c[0x0][0xac8] ;  /* 0x0002b20000047ab9 */ /* 0x000fe40000000800 */
[----:B-----5:R-:W-:Y:S02]  /*8ac0*/  ISETP.GE.AND P3, PT, R57, UR4, PT ;  /* 0x0000000439007c0c */ /* 0x020fe4000bf66270 */
[----:B------:R-:W-:Y:S02]  /*8ad0*/  ISETP.GE.AND P1, PT, R157, UR4, PT ;  /* 0x000000049d007c0c */ /* 0x000fe4000bf26270 */
[----:B------:R-:W-:Y:S02]  /*8ae0*/  ISETP.GE.AND P5, PT, R156, UR4, PT ;  /* 0x000000049c007c0c */ /* 0x000fe4000bfa6270 */
[----:B------:R-:W-:-:S07]  /*8af0*/  ISETP.GE.AND P4, PT, R23, UR4, PT ;  /* 0x0000000417007c0c */ /* 0x000fce000bf86270 */
[----:B-12---:R-:W-:Y:S02]  /*8b00*/  @!P3 IMAD.WIDE R4, R57, 0x4, R6 ;  /* 0x000000043904b825 */ /* 0x006fe400078e0206 */
[CC--:B------:R-:W-:Y:S02]  /*8b10*/  @!P1 LEA R8, P6, R157.reuse, R6.reuse, 0x2 ;  /* 0x000000069d089211 */ /* 0x0c0fe400078c10ff */
[----:B------:R-:W-:Y:S01]  /*8b20*/  @!P5 LEA R10, P2, R156, R6, 0x2 ;  /* 0x000000069c0ad211 */ /* 0x000fe200078410ff */
[----:B------:R1:W-:Y:S01]  /*8b30*/  @!P3 ST.E.64 desc[UR54][R4.64], R46 ;  /* 0x0000002e0400b985 */ /* 0x0003e2000c101b36 */
[----:B------:R-:W-:Y:S02]  /*8b40*/  ISETP.GE.AND P3, PT, R22, UR4, PT ;  /* 0x0000000416007c0c */ /* 0x000fe4000bf66270 */
[-C--:B------:R-:W-:Y:S02]  /*8b50*/  @!P1 LEA.HI.X R9, R157, R7.reuse, R56, 0x2, P6 ;  /* 0x000000079d099211 */ /* 0x080fe400030f1438 */
[----:B------:R-:W-:-:S02]  /*8b60*/  @!P5 LEA.HI.X R11, R156, R7, R25, 0x2, P2 ;  /* 0x000000079c0bd211 */ /* 0x000fc400010f1419 */
[----:B------:R-:W-:Y:S01]  /*8b70*/  ISETP.GE.AND P2, PT, R19, UR4, PT ;  /* 0x0000000413007c0c */ /* 0x000fe2000bf46270 */
[----:B------:R2:W-:Y:S01]  /*8b80*/  @!P1 ST.E.64 desc[UR54][R8.64], R48 ;  /* 0x0000003008009985 */ /* 0x0005e2000c101b36 */
[-C--:B------:R-:W-:Y:S02]  /*8b90*/  @!P4 LEA R12, P1, R23, R6.reuse, 0x2 ;  /* 0x00000006170cc211 */ /* 0x080fe400078210ff */
[----:B------:R-:W-:Y:S01]  /*8ba0*/  ISETP.GE.AND P6, PT, R18, UR4, PT ;  /* 0x0000000412007c0c */ /* 0x000fe2000bfc6270 */
[----:B------:R3:W-:Y:S01]  /*8bb0*/  @!P5 ST.E.64 desc[UR54][R10.64], R52 ;  /* 0x000000340a00d985 */ /* 0x0007e2000c101b36 */
[----:B------:R-:W-:Y:S02]  /*8bc0*/  ISETP.GE.AND P5, PT, R17, UR4, PT ;  /* 0x0000000411007c0c */ /* 0x000fe4000bfa6270 */
[----:B------:R-:W-:Y:S02]  /*8bd0*/  @!P4 LEA.HI.X R13, R23, R7, R24, 0x2, P1 ;  /* 0x00000007170dc211 */ /* 0x000fe400008f1418 */
[----:B------:R-:W-:-:S03]  /*8be0*/  @!P3 LEA R14, P1, R22, R6, 0x2 ;  /* 0x00000006160eb211 */ /* 0x000fc600078210ff */
[----:B------:R3:W-:Y:S01]  /*8bf0*/  @!P4 ST.E.64 desc[UR54][R12.64], R54 ;  /* 0x000000360c00c985 */ /* 0x0007e2000c101b36 */
[----:B------:R-:W-:Y:S02]  /*8c00*/  @!P3 LEA.HI.X R15, R22, R7, R45, 0x2, P1 ;  /* 0x00000007160fb211 */ /* 0x000fe400008f142d */
[----:B-1----:R-:W-:-:S03]  /*8c10*/  @!P2 LEA R4, P1, R19, R6, 0x2 ;  /* 0x000000061304a211 */ /* 0x002fc600078210ff */
        /* <DEDUP_REMOVED lines=9> */
.L_x_13765:
[----:B------:R-:W-:Y:S05]  /*8cb0*/  BSYNC B1 ;  /* 0x0000000000017941 */ /* 0x000fea0003800000 */
.L_x_13764:
[----:B--23--:R3:W4:Y:S04]  /*8cc0*/  SHFL.IDX PT, R7, R3, 0x1, 0x1c1f ;  /* 0x003c1f0003077f89 */ /* 0x00c72800000e0000 */
[----:B-1----:R3:W1:Y:S01]  /*8cd0*/  SHFL.IDX PT, R6, R0, 0x1, 0x1c1f ;  /* 0x003c1f0000067f89 */ /* 0x00266200000e0000 */
[----:B------:R-:W-:Y:S05]  /*8ce0*/  @P0 BRA `(.L_x_13763) ;  /* 0x0000000c00340947 */ /* 0x000fea0003800000 */
[----:B------:R-:W-:Y:S02]  /*8cf0*/  ULDC UR4, c[0x0][0xac8] ;  /* 0x0002b20000047ab9 */ /* 0x000fe40000000800 */
[----:B-----5:R-:W-:Y:S02]  /*8d00*/  ISETP.GE.AND P1, PT, R57, UR4, PT ;  /* 0x0000000439007c0c */ /* 0x020fe4000bf26270 */
[----:B------:R-:W-:Y:S02]  /*8d10*/  ISETP.GE.AND P4, PT, R157, UR4, PT ;  /* 0x000000049d007c0c */ /* 0x000fe4000bf86270 */
[----:B------:R-:W-:Y:S02]  /*8d20*/  ISETP.GE.AND P5, PT, R156, UR4, PT ;  /* 0x000000049c007c0c */ /* 0x000fe4000bfa6270 */
[----:B------:R-:W-:Y:S02]  /*8d30*/  ISETP.GE.AND P3, PT, R23, UR4, PT ;  /* 0x0000000417007c0c */ /* 0x000fe4000bf66270 */
[----:B------:R-:W-:-:S05]  /*8d40*/  ISETP.GE.AND P2, PT, R22, UR4, PT ;  /* 0x0000000416007c0c */ /* 0x000fca000bf46270 */
[----:B-1--4-:R-:W-:Y:S02]  /*8d50*/  @!P1 IMAD.WIDE R4, R57, 0x4, R6 ;  /* 0x0000000439049825 */ /* 0x012fe400078e0206 */
[CC--:B------:R-:W-:Y:S02]  /*8d60*/  @!P4 LEA R8, P0, R157.reuse, R6.reuse, 0x2 ;  /* 0x000000069d08c211 */ /* 0x0c0fe400078010ff */
[----:B------:R-:W-:Y:S01]  /*8d70*/  @!P5 LEA R10, P6, R156, R6, 0x2 ;  /* 0x000000069c0ad211 */ /* 0x000fe200078c10ff */
[----:B------:R1:W-:Y:S01]  /*8d80*/  @!P1 ST.E.64 desc[UR54][R4.64], R42 ;  /* 0x0000002a04009985 */ /* 0x0003e2000c101b36 */
[-C--:B------:R-:W-:Y:S02]  /*8d90*/  @!P4 LEA.HI.X R9, R157, R7.reuse, R56, 0x2, P0 ;  /* 0x000000079d09c211 */ /* 0x080fe400000f1438 */
[----:B------:R-:W-:Y:S02]  /*8da0*/  ISETP.GE.AND P1, PT, R19, UR4, PT ;  /* 0x0000000413007c0c */ /* 0x000fe4000bf26270 */
[----:B------:R-:W-:Y:S01]  /*8db0*/  ISETP.GE.AND P0, PT, R18, UR4, PT ;  /* 0x0000000412007c0c */ /* 0x000fe2000bf06270 */
[----:B------:R2:W-:Y:S01]  /*8dc0*/  @!P4 ST.E.64 desc[UR54][R8.64], R40 ;  /* 0x000000280800c985 */ /* 0x0005e2000c101b36 */
[----:B------:R-:W-:-:S02]  /*8dd0*/  @!P5 LEA.HI.X R11, R156, R7, R25, 0x2, P6 ;  /* 0x000000079c0bd211 */ /* 0x000fc400030f1419 */
[CC--:B------:R-:W-:Y:S02]  /*8de0*/  @!P3 LEA R12, P6, R23.reuse, R6.reuse, 0x2 ;  /* 0x00000006170cb211 */ /* 0x0c0fe400078c10ff */
[CC--:B------:R-:W-:Y:S01]  /*8df0*/  @!P2 LEA R14, P4, R22.reuse, R6.reuse, 0x2 ;  /* 0x00000006160ea211 */ /* 0x0c0fe200078810ff */
[----:B------:R2:W-:Y:S01]  /*8e00*/  @!P5 ST.E.64 desc[UR54][R10.64], R38 ;  /* 0x000000260a00d985 */ /* 0x0005e2000c101b36 */
[-C--:B------:R-:W-:Y:S02]  /*8e10*/  @!P3 LEA.HI.X R13, R23, R7.reuse, R24, 0x2, P6 ;  /* 0x00000007170db211 */ /* 0x080fe400030f1418 */
[----:B------:R-:W-:Y:S02]  /*8e20*/  @!P2 LEA.HI.X R15, R22, R7, R45, 0x2, P4 ;  /* 0x00000007160fa211 */ /* 0x000fe400020f142d */
[-C--:B-1----:R-:W-:Y:S01]  /*8e30*/  @!P1 LEA R4, P5, R19, R6.reuse, 0x2 ;  /* 0x0000000613049211 */ /* 0x082fe200078a10ff */
[----:B------:R2:W-:Y:S01]  /*8e40*/  @!P3 ST.E.64 desc[UR54][R12.64], R36 ;  /* 0x000000240c00b985 */ /* 0x0005e2000c101b36 */
[----:B------:R-:W-:-:S02]  /*8e50*/  @!P0 LEA R24, P6, R18, R6, 0x2 ;  /* 0x0000000612188211 */ /* 0x000fc400078c10ff */
[-C--:B------:R-:W-:Y:S01]  /*8e60*/  @!P1 LEA.HI.X R5, R19, R7.reuse, R44, 0x2, P5 ;  /* 0x0000000713059211 */ /* 0x080fe200028f142c */
[----:B------:R2:W-:Y:S01]  /*8e70*/  @!P2 ST.E.64 desc[UR54][R14.64], R32 ;  /* 0x000000200e00a985 */ /* 0x0005e2000c101b36 */
[----:B------:R-:W-:-:S03]  /*8e80*/  @!P0 LEA.HI.X R25, R18, R7, R27, 0x2, P6 ;  /* 0x0000000712198211 */ /* 0x000fc600030f141b */
[----:B------:R2:W-:Y:S04]  /*8e90*/  @!P1 ST.E.64 desc[UR54][R4.64], R30 ;  /* 0x0000001e04009985 */ /* 0x0005e8000c101b36 */
[----:B------:R2:W-:Y:S01]  /*8ea0*/  @!P0 ST.E.64 desc[UR54][R24.64], R28 ;  /* 0x0000001c18008985 */ /* 0x0005e2000c101b36 */
[----:B------:R-:W-:-:S13]  /*8eb0*/  ISETP.GE.AND P0, PT, R17, UR4, PT ;  /* 0x0000000411007c0c */ /* 0x000fda000bf06270 */
[----:B--2---:R-:W-:Y:S05]  /*8ec0*/  @P0 BRA `(.L_x_13763) ;  /* 0x0000000800bc0947 */ /* 0x004fea0003800000 */
[----:B------:R-:W-:-:S04]  /*8ed0*/  LEA R4, P0, R17, R6, 0x2 ;  /* 0x0000000611047211 */ /* 0x000fc800078010ff */
[----:B------:R-:W-:-:S05]  /*8ee0*/  LEA.HI.X R5, R17, R7, R26, 0x2, P0 ;  /* 0x0000000711057211 */ /* 0x000fca00000f141a */
[----:B------:R1:W-:Y:S01]  /*8ef0*/  ST.E.64 desc[UR54][R4.64], R20 ;  /* 0x0000001404007985 */ /* 0x0003e2000c101b36 */
[----:B------:R-:W-:Y:S05]  /*8f00*/  BRA `(.L_x_13763) ;  /* 0x0000000800ac7947 */ /* 0x000fea0003800000 */
.L_x_13760:
        /* <DEDUP_REMOVED lines=14> */
[----:B------:R-:W-:-:S03]  /*8ff0*/  MOV R0, UR4 ;  /* 0x0000000400007c02 */ /* 0x000fc60008000f00 */
        /* <DEDUP_REMOVED lines=16> */
.L_x_13766:
        /* <DEDUP_REMOVED lines=57> */
.L_x_13768:
[----:B------:R-:W-:Y:S05]  /*9490*/  BSYNC B1 ;  /* 0x0000000000017941 */ /* 0x000fea0003800000 */
.L_x_13767:
[----:B------:R-:W-:-:S06]  /*94a0*/  UISETP.GT.AND UP0, UPT, UR47, 0x1, UPT ;  /* 0x000000012f00788c */ /* 0x000fcc000bf04270 */
[----:B------:R-:W-:-:S13]  /*94b0*/  PLOP3.LUT P0, PT, PT, PT, UP0, 0x80, 0x0 ;  /* 0x000000000000781c */ /* 0x000fda0003f0f008 */
[----:B------:R-:W-:Y:S05]  /*94c0*/  @P0 BRA `(.L_x_13763) ;  /* 0x00000004003c0947 */ /* 0x000fea0003800000 */
[----:B------:R-:W1:Y:S01]  /*94d0*/  LDC R11, c[0x0][0xbe8] ;  /* 0x0002fa00ff0b7b82 */ /* 0x000e620000000800 */
[----:B------:R-:W-:Y:S01]  /*94e0*/  SHF.R.S32.HI R8, RZ, 0x1f, R10 ;  /* 0x0000001fff087819 */ /* 0x000fe2000001140a */
[----:B------:R-:W-:Y:S01]  /*94f0*/  ULDC.64 UR10, c[0x0][0xaa0] ;  /* 0x0002a800000a7ab9 */ /* 0x000fe20000000a00 */
[----:B0-----:R-:W-:Y:S01]  /*9500*/  IMAD.U32 R6, RZ, RZ, UR45 ;  /* 0x0000002dff067e24 */ /* 0x001fe2000f8e00ff */
[----:B------:R-:W-:Y:S01]  /*9510*/  UIMAD UR7, UR16, UR10, URZ ;  /* 0x0000000a100772a4 */ /* 0x000fe2000f8e023f */
[----:B------:R-:W-:Y:S01]  /*9520*/  LEA.HI R8, R8, R10, RZ, 0x3 ;  /* 0x0000000a08087211 */ /* 0x000fe200078f18ff */
[----:B------:R-:W-:Y:S01]  /*9530*/  UIMAD.WIDE.U32 UR8, UR4, UR10, URZ ;  /* 0x0000000a040872a5 */ /* 0x000fe2000f8e003f */
[----:B------:R-:W-:Y:S01]  /*9540*/  SHF.R.S32.HI R12, RZ, 0x1f, R16 ;  /* 0x0000001fff0c7819 */ /* 0x000fe20000011410 */
[----:B------:R-:W-:Y:S01]  /*9550*/  UIMAD UR7, UR4, UR11, UR7 ;  /* 0x0000000b040772a4 */ /* 0x000fe2000f8e0207 */
[----:B------:R-:W-:Y:S02]  /*9560*/  SHF.R.S32.HI R8, RZ, 0x3, R8 ;  /* 0x00000003ff087819 */ /* 0x000fe40000011408 */
[----:B------:R-:W-:Y:S01]  /*9570*/  ULDC.64 UR10, c[0x0][0xae8] ;  /* 0x0002ba00000a7ab9 */ /* 0x000fe20000000a00 */
[----:B------:R-:W-:-:S02]  /*9580*/  UIADD3 UR9, UR9, UR7, URZ ;  /* 0x0000000709097290 */ /* 0x000fc4000fffe03f */
[----:B------:R-:W-:Y:S02]  /*9590*/  IMAD R3, R2, 0x30, R8 ;  /* 0x0000003002037824 */ /* 0x000fe400078e0208 */
[----:B------:R-:W-:Y:S02]  /*95a0*/  UIMAD.WIDE.U32 UR8, UR44, UR10, UR8 ;  /* 0x0000000a2c0872a5 */ /* 0x000fe4000f8e0008 */
[----:B------:R-:W-:Y:S02]  /*95b0*/  IMAD R6, R6, 0xc0, R3 ;  /* 0x000000c006067824 */ /* 0x000fe400078e0203 */
[----:B------:R-:W-:Y:S02]  /*95c0*/  UIMAD UR9, UR44, UR11, UR9 ;  /* 0x0000000b2c0972a4 */ /* 0x000fe4000f8e0209 */
[----:B------:R-:W-:Y:S01]  /*95d0*/  IMAD.MOV.U32 R3, RZ, RZ, R6 ;  /* 0x000000ffff037224 */ /* 0x000fe200078e0006 */
[----:B------:R-:W-:Y:S01]  /*95e0*/  ULDC.64 UR10, c[0x0][0xaf0] ;  /* 0x0002bc00000a7ab9 */ /* 0x000fe20000000a00 */
[----:B-1----:R-:W-:Y:S01]  /*95f0*/  ISETP.NE.AND P0, PT, R11, 0x1, PT ;  /* 0x000000010b00780c */ /* 0x002fe20003f05270 */
[----:B------:R-:W-:Y:S01]  /*9600*/  UIMAD UR43, UR43, UR10, URZ ;  /* 0x0000000a2b2b72a4 */ /* 0x000fe2000f8e023f */
[----:B-----5:R-:W-:-:S03]  /*9610*/  IMAD R29, R0, R11, RZ ;  /* 0x0000000b001d7224 */ /* 0x020fc600078e02ff */
        /* <DEDUP_REMOVED lines=9> */
[----:B------:R-:W-:Y:S01]  /*96b0*/  ULDC UR4, c[0x0][0xac8] ;  /* 0x0002b20000047ab9 */ /* 0x000fe20000000800 */
[----:B-1----:R-:W-:-:S04]  /*96c0*/  @P0 SHF.R.U32.HI R3, RZ, R7, R4 ;  /* 0x00000007ff030219 */ /* 0x002fc80000011604 */
[--C-:B------:R-:W-:Y:S01]  /*96d0*/  SHF.R.S32.HI R4, RZ, 0x1f, R3.reuse ;  /* 0x0000001fff047819 */ /* 0x100fe20000011403 */
[----:B------:R-:W-:-:S04]  /*96e0*/  IMAD.MOV R7, RZ, RZ, -R3 ;  /* 0x000000ffff077224 */ /* 0x000fc800078e0a03 */
[----:B------:R-:W-:Y:S02]  /*96f0*/  IMAD R7, R11, R7, R6 ;  /* 0x000000070b077224 */ /* 0x000fe400078e0206 */
[----:B------:R-:W-:Y:S02]  /*9700*/  IMAD R6, R4, UR8, RZ ;  /* 0x0000000804067c24 */ /* 0x000fe4000f8e02ff */
[----:B------:R-:W-:Y:S02]  /*9710*/  IMAD.U32 R4, RZ, RZ, UR42 ;  /* 0x0000002aff047e24 */ /* 0x000fe4000f8e00ff */
[C---:B------:R-:W-:Y:S01]  /*9720*/  IMAD R9, R3.reuse, UR9, R6 ;  /* 0x0000000903097c24 */ /* 0x040fe2000f8e0206 */
[----:B------:R-:W-:Y:S01]  /*9730*/  SHF.R.S32.HI R6, RZ, 0x1f, R7 ;  /* 0x0000001fff067819 */ /* 0x000fe20000011407 */
[----:B------:R-:W-:Y:S01]  /*9740*/  IMAD.WIDE.U32 R4, R3, UR8, R4 ;  /* 0x0000000803047c25 */ /* 0x000fe2000f8e0004 */
[----:B------:R-:W-:-:S03]  /*9750*/  ULDC.64 UR8, c[0x0][0xad8] ;  /* 0x0002b60000087ab9 */ /* 0x000fc60000000a00 */
[----:B------:R-:W-:Y:S02]  /*9760*/  IMAD R6, R6, UR8, RZ ;  /* 0x0000000806067c24 */ /* 0x000fe4000f8e02ff */
[----:B------:R-:W-:Y:S02]  /*9770*/  IMAD.IADD R5, R5, 0x1, R9 ;  /* 0x0000000105057824 */ /* 0x000fe400078e0209 */
[C---:B------:R-:W-:Y:S02]  /*9780*/  IMAD R3, R7.reuse, UR9, R6 ;  /* 0x0000000907037c24 */ /* 0x040fe4000f8e0206 */
[----:B------:R-:W-:Y:S01]  /*9790*/  IMAD.WIDE.U32 R4, R7, UR8, R4 ;  /* 0x0000000807047c25 */ /* 0x000fe2000f8e0004 */
[----:B------:R-:W-:-:S03]  /*97a0*/  ULDC.64 UR8, c[0x0][0xa80] ;  /* 0x0002a00000087ab9 */ /* 0x000fc60000000a00 */
[----:B------:R-:W-:Y:S01]  /*97b0*/  IMAD.IADD R3, R5, 0x1, R3 ;  /* 0x0000000105037824 */ /* 0x000fe200078e0203 */
[----:B------:R-:W-:Y:S01]  /*97c0*/  LEA R5, P0, R4, UR8, 0x1 ;  /* 0x0000000804057c11 */ /* 0x000fe2000f8008ff */
[----:B------:R-:W-:-:S03]  /*97d0*/  IMAD.U32 R6, RZ, RZ, UR45 ;  /* 0x0000002dff067e24 */ /* 0x000fc6000f8e00ff */
[----:B------:R-:W-:Y:S01]  /*97e0*/  LEA.HI.X R10, R4, UR9, R3, 0x1, P0 ;  /* 0x00000009040a7c11 */ /* 0x000fe200080f0c03 */
[----:B------:R-:W0:Y:S01]  /*97f0*/  SHFL.IDX PT, R9, R5, RZ, 0x181f ;  /* 0x00181fff05097589 */ /* 0x000e2200000e0000 */
[----:B------:R-:W-:Y:S01]  /*9800*/  IMAD R4, R6, 0xc0, R8 ;  /* 0x000000c006047824 */ /* 0x000fe200078e0208 */
[----:B------:R-:W-:Y:S02]  /*9810*/  ISETP.GE.AND P0, PT, R16, UR4, PT ;  /* 0x0000000410007c0c */ /* 0x000fe4000bf06270 */
[----:B------:R-:W1:Y:S01]  /*9820*/  SHFL.IDX PT, R13, R5, 0x1, 0x181f ;  /* 0x00381f00050d7f89 */ /* 0x000e6200000e0000 */
[C---:B------:R-:W-:Y:S01]  /*9830*/  VIADD R0, R4.reuse, 0x30 ;  /* 0x0000003004007836 */ /* 0x040fe20000000000 */
[C---:B------:R-:W-:Y:S02]  /*9840*/  IADD3 R3, R4.reuse, 0x60, RZ ;  /* 0x0000006004037810 */ /* 0x040fe40007ffe0ff */
[----:B------:R-:W2:Y:S01]  /*9850*/  SHFL.IDX PT, R21, R5, 0x2, 0x181f ;  /* 0x00581f0005157f89 */ /* 0x000ea200000e0000 */
[CC--:B------:R-:W-:Y:S01]  /*9860*/  ISETP.GE.OR P3, PT, R4.reuse, R29.reuse, P0 ;  /* 0x0000001d0400720c */ /* 0x0c0fe20000766670 */
[----:B------:R-:W-:Y:S01]  /*9870*/  VIADD R4, R4, 0x90 ;  /* 0x0000009004047836 */ /* 0x000fe20000000000 */
[-C--:B------:R-:W-:Y:S01]  /*9880*/  ISETP.GE.OR P2, PT, R0, R29.reuse, P0 ;  /* 0x0000001d0000720c */ /* 0x080fe20000746670 */
[----:B------:R-:W3:Y:S01]  /*9890*/  SHFL.IDX PT, R7, R10, RZ, 0x181f ;  /* 0x00181fff0a077589 */ /* 0x000ee200000e0000 */
[----:B------:R-:W-:-:S02]  /*98a0*/  ISETP.GE.OR P1, PT, R3, R29, P0 ;  /* 0x0000001d0300720c */ /* 0x000fc40000726670 */
[----:B------:R-:W-:Y:S01]  /*98b0*/  ISETP.GE.OR P0, PT, R4, R29, P0 ;  /* 0x0000001d0400720c */ /* 0x000fe20000706670 */
[----:B------:R3:W4:Y:S04]  /*98c0*/  SHFL.IDX PT, R27, R5, 0x3, 0x181f ;  /* 0x00781f00051b7f89 */ /* 0x00072800000e0000 */
[----:B------:R-:W4:Y:S04]  /*98d0*/  SHFL.IDX PT, R11, R10, 0x1, 0x181f ;  /* 0x00381f000a0b7f89 */ /* 0x000f2800000e0000 */
[----:B------:R-:W4:Y:S01]  /*98e0*/  SHFL.IDX PT, R15, R10, 0x2, 0x181f ;  /* 0x00581f000a0f7f89 */ /* 0x000f2200000e0000 */
[----:B0-----:R-:W-:-:S03]  /*98f0*/  @!P3 LEA R4, P6, R16, R9, 0x1 ;  /* 0x000000091004b211 */ /* 0x001fc600078c08ff */
[----:B------:R4:W0:Y:S01]  /*9900*/  SHFL.IDX PT, R25, R10, 0x3, 0x181f ;  /* 0x00781f000a197f89 */ /* 0x00082200000e0000 */
[C---:B-1----:R-:W-:Y:S02]  /*9910*/  @!P2 LEA R6, P5, R16.reuse, R13, 0x1 ;  /* 0x0000000d1006a211 */ /* 0x042fe400078a08ff */
[C---:B--2---:R-:W-:Y:S02]  /*9920*/  @!P1 LEA R8, P4, R16.reuse, R21, 0x1 ;  /* 0x0000001510089211 */ /* 0x044fe400078808ff */
[C---:B---3--:R-:W-:Y:S02]  /*9930*/  @!P3 LEA.HI.X R5, R16.reuse, R7, R12, 0x1, P6 ;  /* 0x000000071005b211 */ /* 0x048fe400030f0c0c */
[----:B----4-:R-:W-:-:S03]  /*9940*/  @!P0 LEA R10, P6, R16, R27, 0x1 ;  /* 0x0000001b100a8211 */ /* 0x010fc600078c08ff */
[----:B------:R1:W-:Y:S01]  /*9950*/  @!P3 ST.E.128 desc[UR54][R4.64], RZ ;  /* 0x000000ff0400b985 */ /* 0x0003e2000c101d36 */
[C-C-:B------:R-:W-:Y:S02]  /*9960*/  @!P2 LEA.HI.X R7, R16.reuse, R11, R12.reuse, 0x1, P5 ;  /* 0x0000000b1007a211 */ /* 0x140fe400028f0c0c */
[----:B------:R-:W-:-:S03]  /*9970*/  @!P1 LEA.HI.X R9, R16, R15, R12, 0x1, P4 ;  /* 0x0000000f10099211 */ /* 0x000fc600020f0c0c */
[----:B------:R1:W-:Y:S01]  /*9980*/  @!P2 ST.E.128 desc[UR54][R6.64], RZ ;  /* 0x000000ff0600a985 */ /* 0x0003e2000c101d36 */
[----:B0-----:R-:W-:-:S03]  /*9990*/  @!P0 LEA.HI.X R11, R16, R25, R12, 0x1, P6 ;  /* 0x00000019100b8211 */ /* 0x001fc600030f0c0c */
[----:B------:R1:W-:Y:S04]  /*99a0*/  @!P1 ST.E.128 desc[UR54][R8.64], RZ ;  /* 0x000000ff08009985 */ /* 0x0003e8000c101d36 */
[----:B------:R1:W-:Y:S02]  /*99b0*/  @!P0 ST.E.128 desc[UR54][R10.64], RZ ;  /* 0x000000ff0a008985 */ /* 0x0003e4000c101d36 */
.L_x_13763:
[----:B------:R-:W-:Y:S05]  /*99c0*/  BSYNC B0 ;  /* 0x0000000000007941 */ /* 0x000fea0003800000 */
.L_x_13759:
[----:B------:R-:W-:Y:S02]  /*99d0*/  ULDC UR4, c[0x0][0xc3c] ;  /* 0x00030f0000047ab9 */ /* 0x000fe40000000800 */
[----:B------:R-:W-:-:S13]  /*99e0*/  ISETP.GE.AND P0, PT, R35, UR4, PT ;  /* 0x0000000423007c0c */ /* 0x000fda000bf06270 */
[----:B------:R-:W-:Y:S05]  /*99f0*/  @!P0 BRA `(.L_x_13769) ;  /* 0xffffff7400088947 */ /* 0x000fea000383ffff */
[----:B------:R-:W-:Y:S05]  /*9a00*/  EXIT ;  /* 0x000000000000794d */ /* 0x000fea0003800000 */
.L_x_13730:
        /* <DEDUP_REMOVED lines=12> */
[----:B------:R-:W0:Y:S04]  /*9ad0*/  @P0 LDS.128 R4, [R2+0x132d0] ;  /* 0x0132d00002040984 */ /* 0x000e280000000c00 */
[----:B0-----:R0:W-:Y:S01]  /*9ae0*/  @P0 STL.64 [R1+0x20], R4 ;  /* 0x0000200401000387 */ /* 0x0011e20000100a00 */
        /* <DEDUP_REMOVED lines=50> */
.L_x_13773:
        /* <DEDUP_REMOVED lines=36> */
.L_x_13771:
[----:B------:R-:W-:-:S04]  /*a050*/  IMAD.IADD R10, R11, 0x1, -R8 ;  /* 0x000000010b0a7824 */ /* 0x000fc800078e0a08 */
[----:B------:R-:W-:-:S05]  /*a060*/  IMAD R3, R5, R2, R10 ;  /* 0x0000000205037224 */ /* 0x000fca00078e020a */
[----:B------:R-:W-:-:S13]  /*a070*/  ISETP.GT.AND P0, PT, R3, R6, PT ;  /* 0x000000060300720c */ /* 0x000fda0003f04270 */
[----:B------:R-:W-:Y:S02]  /*a080*/  VOTEU.ANY UR5, UPT, !P0 ;  /* 0x0000000000057886 */ /* 0x000fe400040e0100 */
[----:B------:R-:W-:Y:S02]  /*a090*/  UPOPC UR39, UR5 ;  /* 0x00000005002772bf */ /* 0x000fe40008000000 */
[----:B------:R-:W-:-:S04]  /*a0a0*/  ISETP.NE.AND P0, PT, RZ, UR5, PT ;  /* 0x00000005ff007c0c */ /* 0x000fc8000bf05270 */
[----:B------:R-:W-:Y:S01]  /*a0b0*/  IMAD.U32 R11, RZ, RZ, UR39 ;  /* 0x00000027ff0b7e24 */ /* 0x000fe2000f8e00ff */
[----:B------:R-:W-:-:S04]  /*a0c0*/  MOV R12, UR39 ;  /* 0x00000027000c7c02 */ /* 0x000fc80008000f00 */
        /* <DEDUP_REMOVED lines=13> */
.L_x_13774:
[----:B01----:R-:W-:Y:S01]  /*a1a0*/  IMAD R5, R11, R2, R10 ;  /* 0x000000020b057224 */ /* 0x003fe200078e020a */
[----:B------:R-:W-:Y:S01]  /*a1b0*/  IABS R12, R0 ;  /* 0x00000000000c7213 */ /* 0x000fe20000000000 */
[----:B------:R-:W-:Y:S01]  /*a1c0*/  IMAD.MOV.U32 R11, RZ, RZ, R13 ;  /* 0x000000ffff0b7224 */ /* 0x000fe200078e000d */
[----:B------:R-:W-:Y:S01]  /*a1d0*/  IABS R4, R9 ;  /* 0x0000000900047213 */ /* 0x000fe20000000000 */
[----:B------:R-:W-:Y:S01]  /*a1e0*/  IMAD.MOV.U32 R2, RZ, RZ, RZ ;  /* 0x000000ffff027224 */ /* 0x000fe200078e00ff */
[----:B------:R0:W-:Y:S01]  /*a1f0*/  STL [R1+0x20], R5 ;  /* 0x0000200501007387 */ /* 0x0001e20000100800 */
[----:B------:R-:W-:Y:S01]  /*a200*/  IMAD R11, R11, R8, RZ ;  /* 0x000000080b0b7224 */ /* 0x000fe200078e02ff */
[----:B------:R-:W1:Y:S01]  /*a210*/  I2F.RP R10, R4 ;  /* 0x00000004000a7306 */ /* 0x000e620000209400 */
[----:B------:R-:W-:Y:S01]  /*a220*/  IMAD.MOV R12, RZ, RZ, -R12 ;  /* 0x000000ffff0c7224 */ /* 0x000fe200078e0a0c */
[----:B------:R-:W-:Y:S01]  /*a230*/  UIADD3 UR39, UR39, UR4, URZ ;  /* 0x0000000427277290 */ /* 0x000fe2000fffe03f */
[----:B------:R-:W-:-:S04]  /*a240*/  IMAD.HI.U32 R2, R3, R11, R2 ;  /* 0x0000000b03027227 */ /* 0x000fc800078e0002 */
[----:B0-----:R-:W-:-:S05]  /*a250*/  IMAD.IADD R5, R6, 0x1, -R5 ;  /* 0x0000000106057824 */ /* 0x001fca00078e0a05 */
[----:B------:R-:W-:Y:S01]  /*a260*/  IABS R6, R5 ;  /* 0x0000000500067213 */ /* 0x000fe20000000000 */
[----:B-1----:R-:W0:Y:S04]  /*a270*/  MUFU.RCP R10, R10 ;  /* 0x0000000a000a7308 */ /* 0x002e280000001000 */
[----:B------:R-:W-:Y:S02]  /*a280*/  IMAD.MOV.U32 R3, RZ, RZ, R6 ;  /* 0x000000ffff037224 */ /* 0x000fe400078e0006 */
[----:B------:R-:W-:Y:S02]  /*a290*/  IMAD.MOV.U32 R6, RZ, RZ, R12 ;  /* 0x000000ffff067224 */ /* 0x000fe400078e000c */
[----:B------:R-:W-:-:S04]  /*a2a0*/  IMAD.HI.U32 R2, R2, R3, RZ ;  /* 0x0000000302027227 */ /* 0x000fc800078e00ff */
[----:B------:R-:W-:Y:S01]  /*a2b0*/  IMAD R3, R2, R6, R3 ;  /* 0x0000000602037224 */ /* 0x000fe200078e0203 */
[----:B------:R-:W-:-:S04]  /*a2c0*/  LOP3.LUT R6, R5, R0, RZ, 0x3c, !PT ;  /* 0x0000000005067212 */ /* 0x000fc800078e3cff */
[----:B------:R-:W-:Y:S01]  /*a2d0*/  ISETP.GT.U32.AND P1, PT, R8, R3, PT ;  /* 0x000000030800720c */ /* 0x000fe20003f24070 */
[----:B0-----:R-:W-:Y:S01]  /*a2e0*/  VIADD R11, R10, 0xffffffe ;  /* 0x0ffffffe0a0b7836 */ /* 0x001fe20000000000 */
        /* <DEDUP_REMOVED lines=21> */
[----:B------:R-:W-:-:S03]  /*a440*/  IMAD R6, R0, R8, RZ ;  /* 0x0000000800067224 */ /* 0x000fc600078e02ff */
        /* <DEDUP_REMOVED lines=18> */
.L_x_13772:
[----:B------:R1:W-:Y:S01]  /*a570*/  STL [R1+0x20], R6 ;  /* 0x0000200601007387 */ /* 0x0003e20000100800 */
[----:B------:R-:W-:-:S03]  /*a580*/  ULDC UR39, c[0x0][0xc3c] ;  /* 0x00030f0000277ab9 */ /* 0x000fc60000000800 */
[----:B------:R1:W-:Y:S04]  /*a590*/  STL [R1+0x24], RZ ;  /* 0x000024ff01007387 */ /* 0x0003e80000100800 */
[----:B------:R1:W-:Y:S02]  /*a5a0*/  STL [R1+0x28], RZ ;  /* 0x000028ff01007387 */ /* 0x0003e40000100800 */
.L_x_13775:
[----:B------:R-:W2:Y:S04]  /*a5b0*/  LDL R8, [R1+0x20] ;  /* 0x0000200001087983 */ /* 0x000ea80000100800 */
        /* <DEDUP_REMOVED lines=10> */
.L_x_13770:
[----:B--2---:R-:W-:Y:S01]  /*a660*/  IMAD.MOV.U32 R0, RZ, RZ, 0x1 ;  /* 0x00000001ff007424 */ /* 0x004fe200078e00ff */
[----:B------:R-:W-:Y:S01]  /*a670*/  ULDC UR4, c[0x0][0xc3c] ;  /* 0x00030f0000047ab9 */ /* 0x000fe20000000800 */
[----:B------:R2:W-:Y:S01]  /*a680*/  STL [R1], RZ ;  /* 0x000000ff01007387 */ /* 0x0005e20000100800 */
[----:B------:R-:W-:-:S03]  /*a690*/  UISETP.GE.AND UP0, UPT, UR39, UR4, UPT ;  /* 0x000000042700728c */ /* 0x000fc6000bf06270 */
[----:B------:R2:W-:Y:S03]  /*a6a0*/  STL [R1+0xc], R0 ;  /* 0x00000c0001007387 */ /* 0x0005e60000100800 */
[----:B------:R-:W-:Y:S01]  /*a6b0*/  PLOP3.LUT P0, PT, PT, PT, UP0, 0x80, 0x0 ;  /* 0x000000000000781c */ /* 0x000fe20003f0f008 */
[----:B------:R2:W-:-:S12]  /*a6c0*/  STL [R1+0x3c], RZ ;  /* 0x00003cff01007387 */ /* 0x0005d80000100800 */
[----:B--2---:R-:W-:Y:S05]  /*a6d0*/  @P0 BRA `(.L_x_13776) ;  /* 0x0000005800d00947 */ /* 0x004fea0003800000 */
[----:B------:R-:W2:Y:S01]  /*a6e0*/  S2R R9, SR_TID.X ;  /* 0x0000000000097919 */ /* 0x000ea20000002100 */
[----:B------:R-:W3:Y:S01]  /*a6f0*/  S2UR UR4, SR_CgaCtaId ;  /* 0x00000000000479c3 */ /* 0x000ee20000008800 */
[----:B------:R-:W-:Y:S01]  /*a700*/  MOV R16, 0x400 ;  /* 0x0000040000107802 */ /* 0x000fe20000000f00 */
[----:B------:R-:W-:Y:S01]  /*a710*/  ULOP3.LUT UR44, UR41, 0x2, URZ, 0xfc, !UPT ;  /* 0x00000002292c7892 */ /* 0x000fe2000f8efc3f */
[----:B------:R4:W-:Y:S01]  /*a720*/  STL [R1+0x3c], RZ ;  /* 0x00003cff01007387 */ /* 0x0009e20000100800 */
[----:B------:R-:W-:Y:S01]  /*a730*/  ULOP3.LUT UR46, UR41, 0x1, URZ, 0xfc, !UPT ;  /* 0x00000001292e7892 */ /* 0x000fe2000f8efc3f */
[----:B------:R-:W-:Y:S01]  /*a740*/  ULDC UR47, c[0x0][0xc] ;  /* 0x00000300002f7ab9 */ /* 0x000fe20000000800 */
[C---:B--2---:R-:W-:Y:S01]  /*a750*/  IMAD.SHL.U32 R23, R9.reuse, 0x40, RZ ;  /* 0x0000004009177824 */ /* 0x044fe200078e00ff */
[--C-:B------:R-:W-:Y:S01]  /*a760*/  SHF.R.U32.HI R0, RZ, 0x1, R9.reuse ;  /* 0x00000001ff007819 */ /* 0x100fe20000011609 */
[C---:B------:R-:W-:Y:S02]  /*a770*/  IMAD.SHL.U32 R2, R9.reuse, 0x20, RZ ;  /* 0x0000002009027824 */ /* 0x040fe400078e00ff */
[----:B0-----:R-:W-:Y:S01]  /*a780*/  IMAD.SHL.U32 R4, R9, 0x8, RZ ;  /* 0x0000000809047824 */ /* 0x001fe200078e00ff */
[----:B------:R-:W-:Y:S01]  /*a790*/  LOP3.LUT R3, R23, 0x180, RZ, 0xc0, !PT ;  /* 0x0000018017037812 */ /* 0x000fe200078ec0ff */
[C---:B------:R-:W-:Y:S01]  /*a7a0*/  IMAD.SHL.U32 R8, R9.reuse, 0x4, RZ ;  /* 0x0000000409087824 */ /* 0x040fe200078e00ff */
[----:B------:R-:W-:Y:S01]  /*a7b0*/  LOP3.LUT R5, R2, 0x80, RZ, 0xc0, !PT ;  /* 0x0000008002057812 */ /* 0x000fe200078ec0ff */
[----:B-1----:R-:W-:Y:S01]  /*a7c0*/  IMAD.SHL.U32 R6, R9, 0x2, RZ ;  /* 0x0000000209067824 */ /* 0x002fe200078e00ff */
[----:B------:R-:W-:Y:S01]  /*a7d0*/  LOP3.LUT R3, R3, 0x30, R0, 0xf8, !PT ;  /* 0x0000003003037812 */ /* 0x000fe200078ef800 */
[----:B------:R-:W-:Y:S01]  /*a7e0*/  IMAD.SHL.U32 R0, R9, 0x10, RZ ;  /* 0x0000001009007824 */ /* 0x000fe200078e00ff */
[----:B------:R-:W-:-:S02]  /*a7f0*/  LOP3.LUT R5, R5, 0x10, R9, 0xf8, !PT ;  /* 0x0000001005057812 */ /* 0x000fc400078ef809 */
[----:B------:R-:W-:Y:S02]  /*a800*/  LOP3.LUT R4, R3, 0x30, R4, 0x78, !PT ;  /* 0x0000003003047812 */ /* 0x000fe400078e7804 */
[----:B------:R-:W-:Y:S02]  /*a810*/  LOP3.LUT R7, R0, 0x600, RZ, 0xc0, !PT ;  /* 0x0000060000077812 */ /* 0x000fe400078ec0ff */
[----:B------:R-:W-:Y:S02]  /*a820*/  LOP3.LUT R5, R5, 0x10, R8, 0x78, !PT ;  /* 0x0000001005057812 */ /* 0x000fe400078e7808 */
[--C-:B------:R-:W-:Y:S02]  /*a830*/  LOP3.LUT R7, R7, 0x60, R2.reuse, 0xf8, !PT ;  /* 0x0000006007077812 */ /* 0x100fe400078ef802 */
[----:B------:R-:W-:Y:S02]  /*a840*/  LOP3.LUT R9, R9, 0x7f, RZ, 0xc0, !PT ;  /* 0x0000007f09097812 */ /* 0x000fe400078ec0ff */
[----:B------:R-:W-:-:S02]  /*a850*/  LOP3.LUT R22, R7, 0x100, R2, 0xf8, !PT ;  /* 0x0000010007167812 */ /* 0x000fc400078ef802 */
[----:B------:R-:W-:Y:S02]  /*a860*/  LOP3.LUT R3, R0, 0x1b0, RZ, 0xc0, !PT ;  /* 0x000001b000037812 */ /* 0x000fe400078ec0ff */
[----:B------:R-:W-:Y:S02]  /*a870*/  LOP3.LUT R23, R4, 0x640, R23, 0xf8, !PT ;  /* 0x0000064004177812 */ /* 0x000fe400078ef817 */
[----:B------:R-:W-:Y:S01]  /*a880*/  LOP3.LUT R22, R22, R5, RZ, 0xfc, !PT ;  /* 0x0000000516167212 */ /* 0x000fe200078efcff */
[----:B---3--:R-:W-:Y:S01]  /*a890*/  IMAD.U32 R5, RZ, RZ, UR4 ;  /* 0x00000004ff057e24 */ /* 0x008fe2000f8e00ff */
[----:B------:R-:W-:Y:S02]  /*a8a0*/  SHF.R.U32.HI R4, RZ, 0x2, R9 ;  /* 0x00000002ff047819 */ /* 0x000fe40000011609 */
[----:B------:R-:W-:Y:S01]  /*a8b0*/  LOP3.LUT R3, R3, 0x30, R6, 0x78, !PT ;  /* 0x0000003003037812 */ /* 0x000fe200078e7806 */
[----:B------:R-:W-:Y:S01]  /*a8c0*/  IMAD.MOV.U32 R6, RZ, RZ, 0x1 ;  /* 0x00000001ff067424 */ /* 0x000fe200078e00ff */
[----:B------:R-:W-:-:S02]  /*a8d0*/  LOP3.LUT R4, R4, 0x60, R2, 0xf8, !PT ;  /* 0x0000006004047812 */ /* 0x000fc400078ef802 */
[----:B------:R-:W-:Y:S02]  /*a8e0*/  LEA R16, R5, R16, 0x18 ;  /* 0x0000001005107211 */ /* 0x000fe400078ec0ff */
[----:B------:R-:W-:Y:S01]  /*a8f0*/  LOP3.LUT R2, R3, 0x640, R0, 0xf8, !PT ;  /* 0x0000064003027812 */ /* 0x000fe200078ef800 */
[----:B------:R4:W-:Y:S01]  /*a900*/  STL [R1+0xc], R6 ;  /* 0x00000c0601007387 */ /* 0x0009e20000100800 */
[----:B------:R-:W-:-:S03]  /*a910*/  LOP3.LUT R3, R4, 0x80, RZ, 0xfc, !PT ;  /* 0x0000008004037812 */ /* 0x000fc600078efcff */
[----:B------:R-:W-:Y:S01]  /*a920*/  IMAD.IADD R0, R16, 0x1, R2 ;  /* 0x0000000110007824 */ /* 0x000fe200078e0202 */
[----:B------:R4:W-:Y:S04]  /*a930*/  STL [R1+0x30], R5 ;  /* 0x0000300501007387 */ /* 0x0009e80000100800 */
[----:B------:R4:W-:Y:S04]  /*a940*/  STL [R1], RZ ;  /* 0x000000ff01007387 */ /* 0x0009e80000100800 */
[----:B------:R4:W-:Y:S04]  /*a950*/  STL [R1+0x34], R2 ;  /* 0x0000340201007387 */ /* 0x0009e80000100800 */
[----:B------:R4:W-:Y:S02]  /*a960*/  STL [R1+0x38], R0 ;  /* 0x0000380001007387 */ /* 0x0009e40000100800 */
.L_x_13850:
[----:B------:R-:W-:Y:S01]  /*a970*/  ULDC.64 UR4, c[0x0][0xc88] ;  /* 0x0003220000047ab9 */ /* 0x000fe20000000a00 */
[----:B------:R-:W-:Y:S01]  /*a980*/  ULDC.64 UR8, c[0x0][0xa18] ;  /* 0x0002860000087ab9 */ /* 0x000fe20000000a00 */
[----:B------:R-:W-:Y:S01]  /*a990*/  UIMAD.WIDE UR4, UR39, 0x4, UR4 ;  /* 0x00000004270478a5 */ /* 0x000fe2000f8e0204 */
[----:B------:R-:W-:Y:S01]  /*a9a0*/  ULDC.64 UR10, c[0x0][0xa28] ;  /* 0x00028a00000a7ab9 */ /* 0x000fe20000000a00 */
[----:B------:R-:W-:Y:S01]  /*a9b0*/  ULDC.64 UR6, c[0x0][0xa00] ;  /* 0x0002800000067ab9 */ /* 0x000fe20000000a00 */
[----:B--2--5:R-:W-:Y:S01]  /*a9c0*/  IMAD.MOV.U32 R24, RZ, RZ, RZ ;  /* 0x000000ffff187224 */ /* 0x024fe200078e00ff */
[----:B0-----:R-:W0:Y:S02]  /*a9d0*/  LDC R8, c[0x0][0x424] ;  /* 0x00010900ff087b82 */ /* 0x001e240000000800 */
[----:B---34-:R-:W-:Y:S02]  /*a9e0*/  IMAD.U32 R2, RZ, RZ, UR4 ;  /* 0x00000004ff027e24 */ /* 0x018fe4000f8e00ff */
[----:B------:R-:W-:-:S05]  /*a9f0*/  IMAD.U32 R3, RZ, RZ, UR5 ;  /* 0x00000005ff037e24 */ /* 0x000fca000f8e00ff */
[----:B------:R-:W2:Y:S01]  /*aa00*/  LDG.E R2, desc[UR54][R2.64] ;  /* 0x0000003602027981 */ /* 0x000ea2000c1e1900 */
[----:B------:R-:W-:Y:S01]  /*aa10*/  UISETP.NE.U32.AND UP1, UPT, UR8, URZ, UPT ;  /* 0x0000003f0800728c */ /* 0x000fe2000bf25070 */
[----:B------:R-:W1:Y:S01]  /*aa20*/  LDC R7, c[0x0][0x2f0] ;  /* 0x0000bc00ff077b82 */ /* 0x000e620000000800 */
[----:B------:R-:W-:Y:S02]  /*aa30*/  UISETP.NE.U32.AND UP0, UPT, UR10, URZ, UPT ;  /* 0x0000003f0a00728c */ /* 0x000fe4000bf05070 */
[----:B------:R-:W-:Y:S02]  /*aa40*/  UISETP.NE.AND.EX UP1, UPT, UR9, URZ, UPT, UP1 ;  /* 0x0000003f0900728c */ /* 0x000fe4000bf25310 */
[----:B------:R-:W-:Y:S02]  /*aa50*/  UISETP.NE.U32.AND UP2, UPT, UR6, URZ, UPT ;  /* 0x0000003f0600728c */ /* 0x000fe4000bf45070 */
[----:B------:R-:W-:Y:S02]  /*aa60*/  UISETP.NE.AND.EX UP0, UPT, UR11, URZ, UPT, UP0 ;  /* 0x0000003f0b00728c */ /* 0x000fe4000bf05300 */
[----:B------:R-:W-:Y:S01]  /*aa70*/  UISETP.NE.AND.EX UP4, UPT, UR7, URZ, UPT, UP2 ;  /* 0x0000003f0700728c */ /* 0x000fe2000bf85320 */
[----:B------:R-:W-:-:S03]  /*aa80*/  PLOP3.LUT P1, PT, PT, PT, UP1, 0x80, 0x0 ;  /* 0x000000000000781c */ /* 0x000fc60003f2f018 */
[----:B------:R-:W-:Y:S01]  /*aa90*/  PLOP3.LUT P0, PT, PT, PT, UP0, 0x80, 0x0 ;  /* 0x000000000000781c */ /* 0x000fe20003f0f008 */
[----:B------:R-:W-:Y:S01]  /*aaa0*/  UMOV UR38, URZ ;  /* 0x0000003f00267c82 */ /* 0x000fe20008000000 */
[----:B------:R-:W-:Y:S01]  /*aab0*/  PLOP3.LUT P2, PT, PT, PT, UP4, 0x80, 0x0 ;  /* 0x000000000000781c */ /* 0x000fe20003f4f048 */
[----:B------:R-:W-:Y:S01]  /*aac0*/  UP2UR UR36, UPR, URZ, 0x10 ;  /* 0x000000103f247883 */ /* 0x000fe20008000000 */
[----:B--2---:R-:W-:-:S13]  /*aad0*/  R2UR UR43, R2 ;  /* 0x00000000022b72ca */ /* 0x004fda00000e0000 */
[----:B------:R-:W-:Y:S02]  /*aae0*/  USHF.R.S32.HI UR42, URZ, 0x1f, UR43 ;  /* 0x0000001f3f2a7899 */ /* 0x000fe4000801142b */
[----:B------:R-:W-:Y:S02]  /*aaf0*/  USHF.L.U32 UR45, UR43, 0x2, URZ ;  /* 0x000000022b2d7899 */ /* 0x000fe4000800063f */
[----:B------:R-:W-:Y:S02]  /*ab00*/  USHF.L.U64.HI UR37, UR43, 0x2, UR42 ;  /* 0x000000022b257899 */ /* 0x000fe4000801022a */
[----:B------:R-:W-:Y:S02]  /*ab10*/  UIADD3 UR5, UP2, UR45, UR6, URZ ;  /* 0x000000062d057290 */ /* 0x000fe4000ff5e03f */
[----:B------:R-:W-:Y:S02]  /*ab20*/  @UP1 UIADD3 UR6, UP3, UR45, UR8, URZ ;  /* 0x000000082d061290 */ /* 0x000fe4000ff7e03f */
[----:B------:R-:W-:-:S02]  /*ab30*/  UIADD3.X UR8, UR37, UR7, URZ, UP2, !UPT ;  /* 0x0000000725087290 */ /* 0x000fc400097fe43f */
[----:B------:R-:W-:Y:S01]  /*ab40*/  @UP1 UIADD3.X UR7, UR37, UR9, URZ, UP3, !UPT ;  /* 0x0000000925071290 */ /* 0x000fe20009ffe43f */
[----:B------:R-:W-:Y:S01]  /*ab50*/  IMAD.U32 R2, RZ, RZ, UR5 ;  /* 0x00000005ff027e24 */ /* 0x000fe2000f8e00ff */
[----:B------:R-:W-:Y:S01]  /*ab60*/  @UP0 ULEA UR4, UP1, UR43, UR10, 0x2 ;  /* 0x0000000a2b040291 */ /* 0x000fe2000f82103f */
[----:B------:R-:W-:Y:S02]  /*ab70*/  IMAD.U32 R4, RZ, RZ, UR6 ;  /* 0x00000006ff047e24 */ /* 0x000fe4000f8e00ff */
[----:B------:R-:W-:Y:S01]  /*ab80*/  IMAD.U32 R3, RZ, RZ, UR8 ;  /* 0x00000008ff037e24 */ /* 0x000fe2000f8e00ff */
[----:B------:R-:W-:Y:S01]  /*ab90*/  @UP0 ULEA.HI.X UR5, UR43, UR11, UR42, 0x2, UP1 ;  /* 0x0000000b2b050291 */ /* 0x000fe200088f142a */
[----:B------:R-:W-:-:S03]  /*aba0*/  IMAD.U32 R5, RZ, RZ, UR7 ;  /* 0x00000007ff057e24 */ /* 0x000fc6000f8e00ff */
[----:B------:R-:W2:Y:S04]  /*abb0*/  @P2 LDG.E R0, desc[UR54][R2.64] ;  /* 0x0000003602002981 */ /* 0x000ea8000c1e1900 */
[----:B------:R3:W4:Y:S02]  /*abc0*/  @P1 LDG.E R6, desc[UR54][R4.64] ;  /* 0x0000003604061981 */ /* 0x000724000c1e1900 */
[----:B---3--:R-:W-:Y:S01]  /*abd0*/  MOV R4, UR4 ;  /* 0x0000000400047c02 */ /* 0x008fe20008000f00 */
[----:B------:R-:W-:-:S05]  /*abe0*/  IMAD.U32 R5, RZ, RZ, UR5 ;  /* 0x00000005ff057e24 */ /* 0x000fca000f8e00ff */
[----:B------:R3:W5:Y:S01]  /*abf0*/  @P0 LDG.E R24, desc[UR54][R4.64] ;  /* 0x0000003604180981 */ /* 0x000762000c1e1900 */
[----:B------:R-:W-:Y:S01]  /*ac00*/  PLOP3.LUT P2, PT, PT, PT, UP4, 0x80, 0x0 ;  /* 0x000000000000781c */ /* 0x000fe20003f4f048 */
[----:B---3--:R-:W3:Y:S02]  /*ac10*/  LDC.64 R4, c[0x0][0x418] ;  /* 0x00010600ff047b82 */ /* 0x008ee40000000a00 */
[----:B---3--:R-:W-:-:S04]  /*ac20*/  ISETP.NE.U32.AND P0, PT, R4, RZ, PT ;  /* 0x000000ff0400720c */ /* 0x008fc80003f05070 */
[----:B------:R-:W-:-:S06]  /*ac30*/  ISETP.NE.AND.EX P0, PT, R5, RZ, PT, P0 ;  /* 0x000000ff0500720c */ /* 0x000fcc0003f05300 */
[----:B--2---:R-:W-:Y:S02]  /*ac40*/  @P2 R2UR UR38, R0 ;  /* 0x00000000002622ca */ /* 0x004fe400000e0000 */
[----:B----4-:R-:W-:Y:S01]  /*ac50*/  @P1 R2UR UR40, R6 ;  /* 0x00000000062812ca */ /* 0x010fe200000e0000 */
[----:B-----5:R2:W-:Y:S01]  /*ac60*/  STL [R1+0x14], R24 ;  /* 0x0000141801007387 */ /* 0x0205e20000100800 */
[----:B01----:R-:W-:-:S13]  /*ac70*/  @P1 BRA `(.L_x_13777) ;  /* 0x0000000000241947 */ /* 0x003fda0003800000 */
[----:B------:R-:W-:Y:S01]  /*ac80*/  UISETP.NE.AND UP0, UPT, UR36, URZ, UPT ;  /* 0x0000003f2400728c */ /* 0x000fe2000bf05270 */
[----:B------:R-:W-:-:S05]  /*ac90*/  ULDC UR40, c[0x0][0x288] ;  /* 0x0000a20000287ab9 */ /* 0x000fca0000000800 */
[----:B------:R-:W-:-:S13]  /*aca0*/  PLOP3.LUT P1, PT, PT, PT, UP0, 0x40, 0x0 ;  /* 0x000000000000781c */ /* 0x000fda0003f2e808 */
[----:B------:R-:W-:Y:S05]  /*acb0*/  @P1 BRA `(.L_x_13777) ;  /* 0x0000000000141947 */ /* 0x000fea0003800000 */
[----:B------:R-:W3:Y:S04]  /*acc0*/  LDG.E R4, desc[UR54][R2.64] ;  /* 0x0000003602047981 */ /* 0x000ee8000c1e1900 */
[----:B------:R-:W4:Y:S01]  /*acd0*/  LDG.E R0, desc[UR54][R2.64+0x4] ;  /* 0x0000043602007981 */ /* 0x000f22000c1e1900 */
[----:B---3--:R-:W-:Y:S02]  /*ace0*/  R2UR UR4, R4 ;  /* 0x00000000040472ca */ /* 0x008fe400000e0000 */
[----:B----4-:R-:W-:-:S13]  /*acf0*/  R2UR UR40, R0 ;  /* 0x00000000002872ca */ /* 0x010fda00000e0000 */
[----:B------:R-:W-:-:S12]  /*ad00*/  UIADD3 UR40, -UR4, UR40, URZ ;  /* 0x0000002804287290 */ /* 0x000fd8000fffe13f */
.L_x_13777:
[----:B------:R-:W-:Y:S01]  /*ad10*/  IMAD.U32 R0, RZ, RZ, UR43 ;  /* 0x0000002bff007e24 */ /* 0x000fe2000f8e00ff */
[----:B------:R-:W-:Y:S01]  /*ad20*/  ULDC.64 UR4, c[0x0][0xa20] ;  /* 0x0002880000047ab9 */ /* 0x000fe20000000a00 */
[----:B------:R-:W-:Y:S02]  /*ad30*/  SEL R8, R8, 0x1, P0 ;  /* 0x0000000108087807 */ /* 0x000fe40000000000 */
[----:B------:R-:W-:Y:S01]  /*ad40*/  ISETP.NE.U32.AND P1, PT, RZ, UR4, PT ;  /* 0x00000004ff007c0c */ /* 0x000fe2000bf25070 */
[----:B------:R0:W-:Y:S02]  /*ad50*/  STL [R1+0x8], R0 ;  /* 0x0000080001007387 */ /* 0x0001e40000100800 */
[----:B------:R-:W-:Y:S01]  /*ad60*/  IMAD R18, R8, R7, RZ ;  /* 0x0000000708127224 */ /* 0x000fe200078e02ff */
[----:B------:R-:W-:-:S13]  /*ad70*/  ISETP.NE.AND.EX P1, PT, RZ, UR5, PT, P1 ;  /* 0x00000005ff007c0c */ /* 0x000fda000bf25310 */
[----:B0-----:R-:W-:Y:S05]  /*ad80*/  @!P1 BRA `(.L_x_13778) ;  /* 0x0000000000189947 */ /* 0x001fea0003800000 */
[----:B------:R-:W-:-:S04]  /*ad90*/  UIADD3 UR4, UP0, UR45, UR4, URZ ;  /* 0x000000042d047290 */ /* 0x000fc8000ff1e03f */
[----:B------:R-:W-:Y:S02]  /*ada0*/  UIADD3.X UR5, UR37, UR5, URZ, UP0, !UPT ;  /* 0x0000000525057290 */ /* 0x000fe400087fe43f */
[----:B------:R-:W-:-:S04]  /*adb0*/  IMAD.U32 R2, RZ, RZ, UR4 ;  /* 0x00000004ff027e24 */ /* 0x000fc8000f8e00ff */
[----:B------:R-:W-:-:S05]  /*adc0*/  IMAD.U32 R3, RZ, RZ, UR5 ;  /* 0x00000005ff037e24 */ /* 0x000fca000f8e00ff */
[----:B------:R0:W5:Y:S01]  /*add0*/  LDG.E R18, desc[UR54][R2.64] ;  /* 0x0000003602127981 */ /* 0x000162000c1e1900 */
[----:B------:R-:W-:Y:S05]  /*ade0*/  BRA `(.L_x_13779) ;  /* 0x0000000000247947 */ /* 0x000fea0003800000 */
.L_x_13778:
[----:B------:R-:W-:Y:S02]  /*adf0*/  ULDC.64 UR4, c[0x0][0xa08] ;  /* 0x0002820000047ab9 */ /* 0x000fe40000000a00 */
[----:B------:R-:W-:-:S04]  /*ae00*/  ISETP.NE.U32.AND P0, PT, RZ, UR4, PT ;  /* 0x00000004ff007c0c */ /* 0x000fc8000bf05070 */
[----:B------:R-:W-:-:S13]  /*ae10*/  ISETP.NE.AND.EX P0, PT, RZ, UR5, PT, P0 ;  /* 0x00000005ff007c0c */ /* 0x000fda000bf05300 */
[----:B------:R-:W-:Y:S05]  /*ae20*/  @!P0 BRA `(.L_x_13779) ;  /* 0x0000000000148947 */ /* 0x000fea0003800000 */
[----:B------:R-:W0:Y:S02]  /*ae30*/  LDC.64 R2, c[0x0][0xa08] ;  /* 0x00028200ff027b82 */ /* 0x000e240000000a00 */
[----:B0-----:R-:W-:-:S05]  /*ae40*/  IMAD.WIDE R2, R0, 0x4, R2 ;  /* 0x0000000400027825 */ /* 0x001fca00078e0202 */
[----:B------:R-:W3:Y:S04]  /*ae50*/  LDG.E R18, desc[UR54][R2.64] ;  /* 0x0000003602127981 */ /* 0x000ee8000c1e1900 */
[----:B------:R-:W3:Y:S02]  /*ae60*/  LDG.E R5, desc[UR54][R2.64+0x4] ;  /* 0x0000043602057981 */ /* 0x000ee4000c1e1900 */
[----:B---3--:R-:W-:-:S07]  /*ae70*/  IMAD.IADD R18, R5, 0x1, -R18 ;  /* 0x0000000105127824 */ /* 0x008fce00078e0a12 */
.L_x_13779:
[----:B------:R-:W3:Y:S01]  /*ae80*/  LDL R17, [R1+0x28] ;  /* 0x0000280001117983 */ /* 0x000ee20000100800 */
[----:B-----5:R-:W-:-:S04]  /*ae90*/  IMAD.IADD R18, R18, 0x1, -R24 ;  /* 0x0000000112127824 */ /* 0x020fc800078e0a18 */
[C---:B0-----:R-:W-:Y:S01]  /*aea0*/  VIADD R2, R18.reuse, 0x9f ;  /* 0x0000009f12027836 */ /* 0x041fe20000000000 */
[----:B------:R-:W-:-:S03]  /*aeb0*/  ISETP.GE.AND P0, PT, R18, 0x1, PT ;  /* 0x000000011200780c */ /* 0x000fc60003f06270 */
[----:B------:R-:W-:Y:S01]  /*aec0*/  IMAD.HI R2, R2, 0x66666667, RZ ;  /* 0x6666666702027827 */ /* 0x000fe200078e02ff */
[----:B---3--:R-:W-:-:S04]  /*aed0*/  LOP3.LUT R0, R17, 0xff000000, RZ, 0xc0, !PT ;  /* 0xff00000011007812 */ /* 0x008fc800078ec0ff */
        /* <DEDUP_REMOVED lines=15> */
[----:B------:R-:W-:Y:S02]  /*afd0*/  ISETP.GE.AND P2, PT, R2, RZ, PT ;  /* 0x000000ff0200720c */ /* 0x000fe40003f46270 */
        /* <DEDUP_REMOVED lines=21> */
.L_x_13780:
        /* <DEDUP_REMOVED lines=22> */
[----:B0-----:R-:W-:-:S05]  /*b290*/  IADD3 R0, R0, UR47, R7 ;  /* 0x0000002f00007c10 */ /* 0x001fca000fffe007 */
[----:B------:R1:W-:Y:S01]  /*b2a0*/  STL [R1+0x20], R0 ;  /* 0x0000200001007387 */ /* 0x0003e20000100800 */
[----:B------:R-:W-:Y:S05]  /*b2b0*/  BRA `(.L_x_13783) ;  /* 0x0000004000a07947 */ /* 0x000fea0003800000 */
.L_x_13782:
        /* <DEDUP_REMOVED lines=19> */
[----:B0-2---:R-:W-:Y:S05]  /*b3f0*/  CALL.ABS.NOINC R2 ;  /* 0x0000000002007343 */ /* 0x005fea0003c00000 */
.L_x_13785:
[----:B------:R-:W-:Y:S05]  /*b400*/  BSYNC B6 ;  /* 0x0000000000067941 */ /* 0x000fea0003800000 */
.L_x_13784:
[----:B------:R-:W3:Y:S01]  /*b410*/  LDL.LU R25, [R1+0x10] ;  /* 0x0000100001197983 */ /* 0x000ee20000300800 */
[----:B------:R-:W-:Y:S01]  /*b420*/  VIADD R0, R16, 0x6000 ;  /* 0x0000600010007836 */ /* 0x000fe20000000000 */
[----:B------:R-:W-:Y:S04]  /*b430*/  BSSY B6, `(.L_x_13786) ;  /* 0x0000016000067945 */ /* 0x000fe80003800000 */
[----:B------:R-:W-:Y:S02]  /*b440*/  LOP3.LUT P0, RZ, R0, 0x1bf, RZ, 0xc0, !PT ;  /* 0x000001bf00ff7812 */ /* 0x000fe4000780c0ff */
[----:B---3--:R-:W-:-:S11]  /*b450*/  LOP3.LUT R25, R25, 0xfffffffe, RZ, 0xc0, !PT ;  /* 0xfffffffe19197812 */ /* 0x008fd600078ec0ff */
[----:B------:R-:W-:-:S05]  /*b460*/  @P0 LOP3.LUT R25, R25, 0x1, RZ, 0xfc, !PT ;  /* 0x0000000119190812 */ /* 0x000fca00078efcff */
[----:B------:R0:W-:Y:S01]  /*b470*/  STL [R1+0x10], R25 ;  /* 0x0000101901007387 */ /* 0x0001e20000100800 */
        /* <DEDUP_REMOVED lines=16> */
[----:B012---:R-:W-:Y:S05]  /*b580*/  CALL.ABS.NOINC R2 ;  /* 0x0000000002007343 */ /* 0x007fea0003c00000 */
.L_x_13787:
[----:B------:R-:W-:Y:S05]  /*b590*/  BSYNC B6 ;  /* 0x0000000000067941 */ /* 0x000fea0003800000 */
.L_x_13786:
        /* <DEDUP_REMOVED lines=20> */
.L_x_13789:
[----:B------:R-:W-:Y:S05]  /*b6e0*/  BSYNC B6 ;  /* 0x0000000000067941 */ /* 0x000fea0003800000 */
.L_x_13788:
        /* <DEDUP_REMOVED lines=19> */
.L_x_13791:
[----:B------:R-:W-:Y:S05]  /*b820*/  BSYNC B6 ;  /* 0x0000000000067941 */ /* 0x000fea0003800000 */
.L_x_13790:
[----:B------:R1:W3:Y:S01]  /*b830*/  LDL R20, [R1+0x8] ;  /* 0x0000080001147983 */ /* 0x0002e20000100800 */
[----:B------:R-:W-:Y:S01]  /*b840*/  ULDC.64 UR4, c[0x0][0x9f8] ;  /* 0x00027e0000047ab9 */ /* 0x000fe20000000a00 */
[----:B------:R-:W4:Y:S01]  /*b850*/  LDC R21, c[0x0][0x430] ;  /* 0x00010c00ff157b82 */ /* 0x000f220000000800 */
[----:B------:R-:W-:-:S04]  /*b860*/  UISETP.NE.U32.AND UP0, UPT, UR4, URZ, UPT ;  /* 0x0000003f0400728c */ /* 0x000fc8000bf05070 */
[----:B------:R-:W-:-:S06]  /*b870*/  UISETP.NE.AND.EX UP0, UPT, UR5, URZ, UPT, UP0 ;  /* 0x0000003f0500728c */ /* 0x000fcc000bf05300 */
[----:B------:R-:W-:-:S05]  /*b880*/  PLOP3.LUT P0, PT, PT, PT, UP0, 0x80, 0x0 ;  /* 0x000000000000781c */ /* 0x000fca0003f0f008 */
[----:B------:R-:W-:-:S04]  /*b890*/  @UP0 UIADD3 UR4, UP1, UR45, UR4, URZ ;  /* 0x000000042d040290 */ /* 0x000fc8000ff3e03f */
[----:B------:R-:W-:Y:S02]  /*b8a0*/  @UP0 UIADD3.X UR5, UR37, UR5, URZ, UP1, !UPT ;  /* 0x0000000525050290 */ /* 0x000fe40008ffe43f */
[----:B------:R-:W-:-:S04]  /*b8b0*/  IMAD.U32 R2, RZ, RZ, UR4 ;  /* 0x00000004ff027e24 */ /* 0x000fc8000f8e00ff */
[----:B------:R-:W-:-:S05]  /*b8c0*/  IMAD.U32 R3, RZ, RZ, UR5 ;  /* 0x00000005ff037e24 */ /* 0x000fca000f8e00ff */
[----:B---3--:R-:W3:Y:S01]  /*b8d0*/  @P0 LDG.E R20, desc[UR54][R2.64] ;  /* 0x0000003602140981 */ /* 0x008ee2000c1e1900 */
[----:B----4-:R-:W-:Y:S01]  /*b8e0*/  ISETP.NE.AND P2, PT, R21, 0x1, PT ;  /* 0x000000011500780c */ /* 0x010fe20003f45270 */
[----:B------:R-:W-:Y:S01]  /*b8f0*/  UMOV UR4, 0xffffffff ;  /* 0xffffffff00047882 */ /* 0x000fe20000000000 */
[----:B0-----:R-:W-:-:S11]  /*b900*/  LOP3.LUT R25, R25, 0xfffffff7, RZ, 0xc0, !PT ;  /* 0xfffffff719197812 */ /* 0x001fd600078ec0ff */
[----:B------:R-:W-:Y:S01]  /*b910*/  @P2 LOP3.LUT R25, R25, 0x8, RZ, 0xfc, !PT ;  /* 0x0000000819192812 */ /* 0x000fe200078efcff */
[----:B---3--:R1:W-:Y:S04]  /*b920*/  @P0 STL [R1+0x8], R20 ;  /* 0x0000081401000387 */ /* 0x0083e80000100800 */
[----:B------:R1:W-:Y:S01]  /*b930*/  STL [R1+0x10], R25 ;  /* 0x0000101901007387 */ /* 0x0003e20000100800 */
[----:B------:R-:W-:Y:S05]  /*b940*/  BRA.DIV UR4, `(.L_x_13792) ;  /* 0x0000004e04b87947 */ /* 0x000fea000b800000 */
.L_x_13870:
[----:B------:R-:W0:Y:S01]  /*b950*/  S2R R0, SR_TID.X ;  /* 0x0000000000007919 */ /* 0x000e220000002100 */
[----:B------:R-:W-:Y:S01]  /*b960*/  UMOV UR4, 0xa0 ;  /* 0x000000a000047882 */ /* 0x000fe20000000000 */
[----:B------:R-:W3:Y:S01]  /*b970*/  @P2 LDC R5, c[0x0][0x434] ;  /* 0x00010d00ff052b82 */ /* 0x000ee20000000800 */
[----:B------:R-:W-:Y:S01]  /*b980*/  UIMAD UR4, UR48, UR4, -0xa0 ;  /* 0xffffff60300474a4 */ /* 0x000fe2000f8e0204 */
[----:B------:R-:W4:Y:S01]  /*b990*/  S2R R10, SR_TID.X ;  /* 0x00000000000a7919 */ /* 0x000f220000002100 */
[----:B------:R-:W-:Y:S01]  /*b9a0*/  SHF.R.S32.HI R14, RZ, 0x1f, R20 ;  /* 0x0000001fff0e7819 */ /* 0x000fe20000011414 */
[----:B------:R-:W-:Y:S01]  /*b9b0*/  IMAD.MOV.U32 R12, RZ, RZ, R25 ;  /* 0x000000ffff0c7224 */ /* 0x000fe200078e0019 */
[----:B------:R-:W2:Y:S03]  /*b9c0*/  S2R R11, SR_TID.X ;  /* 0x00000000000b7919 */ /* 0x000ea60000002100 */
[----:B------:R-:W1:Y:S01]  /*b9d0*/  @P2 LDC R4, c[0x0][0x438] ;  /* 0x00010e00ff042b82 */ /* 0x000e620000000800 */
[----:B------:R1:W-:Y:S01]  /*b9e0*/  STL [R1+0x18], R14 ;  /* 0x0000180e01007387 */ /* 0x0003e20000100800 */
[C---:B0-----:R-:W-:Y:S01]  /*b9f0*/  LOP3.LUT R2, R0.reuse, 0x7f, RZ, 0xc0, !PT ;  /* 0x0000007f00027812 */ /* 0x041fe200078ec0ff */
[----:B------:R-:W-:-:S03]  /*ba00*/  IMAD.SHL.U32 R0, R0, 0x20, RZ ;  /* 0x0000002000007824 */ /* 0x000fc600078e00ff */
[----:B------:R-:W-:Y:S02]  /*ba10*/  SHF.R.U32.HI R2, RZ, 0x2, R2 ;  /* 0x00000002ff027819 */ /* 0x000fe40000011602 */
[----:B----4-:R-:W-:Y:S02]  /*ba20*/  LOP3.LUT R10, R10, 0x7f, RZ, 0xc0, !PT ;  /* 0x0000007f0a0a7812 */ /* 0x010fe400078ec0ff */
[----:B------:R-:W-:Y:S01]  /*ba30*/  LOP3.LUT R0, R2, 0x60, R0, 0xf8, !PT ;  /* 0x0000006002007812 */ /* 0x000fe200078ef800 */
[----:B--2---:R-:W-:Y:S01]  /*ba40*/  IMAD.SHL.U32 R13, R11, 0x20, RZ ;  /* 0x000000200b0d7824 */ /* 0x004fe200078e00ff */
[----:B------:R-:W-:-:S03]  /*ba50*/  SHF.R.U32.HI R10, RZ, 0x2, R10 ;  /* 0x00000002ff0a7819 */ /* 0x000fc6000001160a */
[----:B------:R-:W-:Y:S01]  /*ba60*/  VIADD R3, R0, UR4 ;  /* 0x0000000400037c36 */ /* 0x000fe20008000000 */
[----:B------:R-:W-:-:S03]  /*ba70*/  LOP3.LUT R13, R10, 0x60, R13, 0xf8, !PT ;  /* 0x000000600a0d7812 */ /* 0x000fc600078ef80d */
[C---:B------:R-:W-:Y:S01]  /*ba80*/  IMAD.IADD R8, R3.reuse, 0x1, R24 ;  /* 0x0000000103087824 */ /* 0x040fe200078e0218 */
[----:B------:R-:W-:Y:S02]  /*ba90*/  ISETP.GE.AND P0, PT, R3, R18, PT ;  /* 0x000000120300720c */ /* 0x000fe40003f06270 */
[----:B------:R-:W-:Y:S01]  /*baa0*/  LOP3.LUT R13, R13, 0x80, RZ, 0xfc, !PT ;  /* 0x000000800d0d7812 */ /* 0x000fe200078efcff */
[----:B---3--:R-:W-:-:S04]  /*bab0*/  @P2 IMAD.HI.U32 R5, R8, R5, RZ ;  /* 0x0000000508052227 */ /* 0x008fc800078e00ff */
[----:B------:R-:W-:Y:S01]  /*bac0*/  IMAD.MOV.U32 R0, RZ, RZ, R8 ;  /* 0x000000ffff007224 */ /* 0x000fe200078e0008 */
[----:B-1----:R-:W-:-:S05]  /*bad0*/  @P2 SHF.R.U32.HI R0, RZ, R4, R5 ;  /* 0x00000004ff002219 */ /* 0x002fca0000011605 */
        /* <DEDUP_REMOVED lines=8> */
[C---:B-1----:R-:W-:Y:S01]  /*bb60*/  @!P0 LEA R6, P1, R2.reuse, R4, 0x2 ;  /* 0x0000000402068211 */ /* 0x042fe200078210ff */
[----:B------:R-:W0:Y:S01]  /*bb70*/  @P2 LDC R3, c[0x0][0x434] ;  /* 0x00010d00ff032b82 */ /* 0x000e220000000800 */
[----:B------:R-:W-:Y:S02]  /*bb80*/  IMAD.MOV.U32 R4, RZ, RZ, RZ ;  /* 0x000000ffff047224 */ /* 0x000fe400078e00ff */
[----:B------:R-:W-:Y:S01]  /*bb90*/  @!P0 LEA.HI.X R7, R2, R5, R9, 0x2, P1 ;  /* 0x0000000502078211 */ /* 0x000fe200008f1409 */
[----:B------:R-:W-:-:S04]  /*bba0*/  VIADD R5, R13, UR4 ;  /* 0x000000040d057c36 */ /* 0x000fc80008000000 */
[----:B------:R-:W1:Y:S01]  /*bbb0*/  @P2 LDC R2, c[0x0][0x438] ;  /* 0x00010e00ff022b82 */ /* 0x000e620000000800 */
[----:B------:R2:W5:Y:S01]  /*bbc0*/  @!P0 LDG.E R4, desc[UR54][R6.64] ;  /* 0x0000003606048981 */ /* 0x000562000c1e1900 */
[C---:B------:R-:W-:Y:S01]  /*bbd0*/  ISETP.GE.AND P0, PT, R5.reuse, R18, PT ;  /* 0x000000120500720c */ /* 0x040fe20003f06270 */
[----:B------:R-:W-:Y:S02]  /*bbe0*/  IMAD.IADD R5, R5, 0x1, R24 ;  /* 0x0000000105057824 */ /* 0x000fe400078e0218 */
[----:B------:R-:W-:Y:S01]  /*bbf0*/  IMAD.MOV R0, RZ, RZ, -R0 ;  /* 0x000000ffff007224 */ /* 0x000fe200078e0a00 */
[----:B------:R-:W-:Y:S01]  /*bc00*/  ISETP.GT.U32.OR P0, PT, R13, 0x9f, P0 ;  /* 0x0000009f0d00780c */ /* 0x000fe20000704470 */
[----:B------:R-:W-:Y:S02]  /*bc10*/  IMAD.MOV.U32 R10, RZ, RZ, R5 ;  /* 0x000000ffff0a7224 */ /* 0x000fe400078e0005 */
[----:B------:R-:W-:Y:S02]  /*bc20*/  IMAD R8, R21, R0, R8 ;  /* 0x0000000015087224 */ /* 0x000fe400078e0208 */
[----:B0-----:R-:W-:-:S08]  /*bc30*/  @P2 IMAD.HI.U32 R3, R5, R3, RZ ;  /* 0x0000000305032227 */ /* 0x001fd000078e00ff */
[----:B--2---:R-:W0:Y:S01]  /*bc40*/  @!P0 LDC.64 R6, c[0x0][0x418] ;  /* 0x00010600ff068b82 */ /* 0x004e220000000a00 */
[----:B-1----:R-:W-:-:S07]  /*bc50*/  @P2 SHF.R.U32.HI R10, RZ, R2, R3 ;  /* 0x00000002ff0a2219 */ /* 0x002fce0000011603 */
[----:B------:R-:W1:Y:S01]  /*bc60*/  @!P0 LDC.64 R2, c[0x0][0x428] ;  /* 0x00010a00ff028b82 */ /* 0x000e620000000a00 */
[----:B------:R-:W-:Y:S02]  /*bc70*/  @!P0 SHF.R.S32.HI R11, RZ, 0x1f, R10 ;  /* 0x0000001fff0b8819 */ /* 0x000fe4000001140a */
[----:B------:R-:W-:-:S05]  /*bc80*/  IADD3 R9, -R10, RZ, RZ ;  /* 0x000000ff0a097210 */ /* 0x000fca0007ffe1ff */
[----:B------:R-:W-:Y:S02]  /*bc90*/  IMAD R9, R21, R9, R5 ;  /* 0x0000000915097224 */ /* 0x000fe400078e0205 */
[----:B------:R-:W-:Y:S02]  /*bca0*/  IMAD.MOV.U32 R5, RZ, RZ, RZ ;  /* 0x000000ffff057224 */ /* 0x000fe400078e00ff */
[----:B-1----:R-:W-:-:S04]  /*bcb0*/  @!P0 IMAD.WIDE.U32 R10, R20, R2, R10 ;  /* 0x00000002140a8225 */ /* 0x002fc800078e000a */
[----:B------:R-:W-:Y:S01]  /*bcc0*/  @!P0 IMAD R2, R14, R2, RZ ;  /* 0x000000020e028224 */ /* 0x000fe200078e02ff */
[----:B0-----:R-:W-:-:S03]  /*bcd0*/  @!P0 LEA R6, P1, R10, R6, 0x2 ;  /* 0x000000060a068211 */ /* 0x001fc600078210ff */
[----:B------:R-:W-:-:S04]  /*bce0*/  @!P0 IMAD R0, R20, R3, R2 ;  /* 0x0000000314008224 */ /* 0x000fc800078e0202 */
[----:B------:R-:W-:-:S05]  /*bcf0*/  @!P0 IMAD.IADD R0, R0, 0x1, R11 ;  /* 0x0000000100008824 */ /* 0x000fca00078e020b */
[----:B------:R-:W-:Y:S01]  /*bd00*/  @!P0 LEA.HI.X R7, R10, R7, R0, 0x2, P1 ;  /* 0x000000070a078211 */ /* 0x000fe200008f1400 */
[----:B------:R-:W-:-:S04]  /*bd10*/  IMAD.U32 R14, RZ, RZ, UR44 ;  /* 0x0000002cff0e7e24 */ /* 0x000fc8000f8e00ff */
[----:B------:R0:W5:Y:S01]  /*bd20*/  @!P0 LDG.E R5, desc[UR54][R6.64] ;  /* 0x0000003606058981 */ /* 0x000162000c1e1900 */
[----:B------:R-:W-:Y:S02]  /*bd30*/  ISETP.GT.U32.AND P0, PT, R13, 0x9f, PT ;  /* 0x0000009f0d00780c */ /* 0x000fe40003f04070 */
[----:B------:R-:W-:Y:S02]  /*bd40*/  ISETP.NE.AND P2, PT, R14, 0x3, PT ;  /* 0x000000030e00780c */ /* 0x000fe40003f45270 */
[----:B------:R-:W-:Y:S02]  /*bd50*/  LOP3.LUT R12, R12, 0xfffffffd, RZ, 0xc0, !PT ;  /* 0xfffffffd0c0c7812 */ /* 0x000fe400078ec0ff */
[----:B------:R-:W-:Y:S01]  /*bd60*/  LOP3.LUT R17, R17, 0xffff, RZ, 0xc0, !PT ;  /* 0x0000ffff11117812 */ /* 0x000fe200078ec0ff */
[----:B0-----:R-:W-:-:S06]  /*bd70*/  IMAD.U32 R7, RZ, RZ, UR48 ;  /* 0x00000030ff077e24 */ /* 0x001fcc000f8e00ff */
[----:B------:R-:W-:Y:S01]  /*bd80*/  @P0 LOP3.LUT R12, R12, 0x2, RZ, 0xfc, !PT ;  /* 0x000000020c0c0812 */ /* 0x000fe200078efcff */
[----:B------:R-:W-:-:S03]  /*bd90*/  VIADD R7, R7, 0xffffffff ;  /* 0xffffffff07077836 */ /* 0x000fc60000000000 */
[----:B------:R-:W-:-:S04]  /*bda0*/  LOP3.LUT R12, R12, 0xfffffffb, RZ, 0xc0, !PT ;  /* 0xfffffffb0c0c7812 */ /* 0x000fc800078ec0ff */
[----:B------:R-:W-:-:S05]  /*bdb0*/  @P2 LOP3.LUT R12, R12, 0x4, RZ, 0xfc, !PT ;  /* 0x000000040c0c2812 */ /* 0x000fca00078efcff */
[----:B------:R0:W-:Y:S01]  /*bdc0*/  STL [R1+0x10], R12 ;  /* 0x0000100c01007387 */ /* 0x0001e20000100800 */
[----:B------:R-:W-:Y:S05]  /*bdd0*/  @!P2 BRA `(.L_x_13793) ;  /* 0x000000000004a947 */ /* 0x000fea0003800000 */
[----:B------:R-:W-:Y:S01]  /*bde0*/  BPT.TRAP 0x1 ;  /* 0x000000040000795c */ /* 0x000fe20000300000 */
.L_x_13793:
[----:B------:R-:W2:Y:S04]  /*bdf0*/  LDL R2, [R1] ;  /* 0x0000000001027983 */ /* 0x000ea80000100800 */
[----:B------:R-:W3:Y:S01]  /*be00*/  LDL R0, [R1+0xc] ;  /* 0x00000c0001007983 */ /* 0x000ee20000100800 */
[----:B------:R-:W-:Y:S01]  /*be10*/  BSSY B0, `(.L_x_13794) ;  /* 0x0000007000007945 */ /* 0x000fe20003800000 */
[----:B------:R-:W-:Y:S01]  /*be20*/  SHF.R.S32.HI R26, RZ, 0x1f, R8 ;  /* 0x0000001fff1a7819 */ /* 0x000fe20000011408 */
[----:B--2---:R-:W-:Y:S01]  /*be30*/  IMAD R6, R2, 0x8, R16 ;  /* 0x0000000802067824 */ /* 0x004fe200078e0210 */
[----:B---3--:R-:W-:-:S04]  /*be40*/  SHF.L.U32 R0, R0, 0x1f, RZ ;  /* 0x0000001f00007819 */ /* 0x008fc800000006ff */
[----:B------:R-:W1:Y:S01]  /*be50*/  SYNCS.PHASECHK.TRANS64.TRYWAIT P0, [R6+URZ+0x13280], R0 ;  /* 0x01328000060075a7 */ /* 0x000e62000800017f */
[----:B------:R2:W-:Y:S02]  /*be60*/  STL [R1+0x4], R0 ;  /* 0x0000040001007387 */ /* 0x0005e40000100800 */
[----:B-12---:R-:W-:Y:S05]  /*be70*/  @!P0 BRA `(.L_x_13795) ;  /* 0x0000004800988947 */ /* 0x006fea0003800000 */
.L_x_13871:
[----:B------:R-:W-:Y:S05]  /*be80*/  BSYNC B0 ;  /* 0x0000000000007941 */ /* 0x000fea0003800000 */
.L_x_13794:
[----:B------:R-:W2:Y:S01]  /*be90*/  S2R R21, SR_TID.X ;  /* 0x0000000000157919 */ /* 0x000ea20000002100 */
[----:B------:R-:W3:Y:S01]  /*bea0*/  LDC R14, c[0x0][0x2f4] ;  /* 0x0000bd00ff0e7b82 */ /* 0x000ee20000000800 */
[----:B------:R-:W-:Y:S01]  /*beb0*/  ULDC.64 UR4, c[0x0][0x328] ;  /* 0x0000ca0000047ab9 */ /* 0x000fe20000000a00 */
[----:B------:R-:W4:Y:S01]  /*bec0*/  LDL.LU R11, [R1+0x10] ;  /* 0x00001000010b7983 */ /* 0x000f220000300800 */
[----:B-1----:R-:W-:Y:S01]  /*bed0*/  IMAD R0, R26, UR4, RZ ;  /* 0x000000041a007c24 */ /* 0x002fe2000f8e02ff */
[----:B-----5:R-:W-:Y:S01]  /*bee0*/  SHF.R.S32.HI R28, RZ, 0x1f, R4 ;  /* 0x0000001fff1c7819 */ /* 0x020fe20000011404 */
[C---:B------:R-:W-:Y:S01]  /*bef0*/  IMAD.WIDE.U32 R2, R8.reuse, UR4, RZ ;  /* 0x0000000408027c25 */ /* 0x040fe2000f8e00ff */
[----:B------:R-:W4:Y:S01]  /*bf00*/  LDL R15, [R1+0x34] ;  /* 0x00003400010f7983 */ /* 0x000f220000100800 */
[----:B------:R-:W-:Y:S02]  /*bf10*/  ULDC.64 UR6, c[0x0][0x338] ;  /* 0x0000ce0000067ab9 */ /* 0x000fe40000000a00 */
[----:B------:R-:W-:-:S02]  /*bf20*/  IMAD R0, R8, UR5, R0 ;  /* 0x0000000508007c24 */ /* 0x000fc4000f8e0200 */
[----:B------:R-:W-:Y:S02]  /*bf30*/  IMAD R18, R7, -0xa0, R18 ;  /* 0xffffff6007127824 */ /* 0x000fe400078e0212 */
[----:B------:R-:W-:Y:S02]  /*bf40*/  IMAD.IADD R3, R3, 0x1, R0 ;  /* 0x0000000103037824 */ /* 0x000fe400078e0200 */
[----:B------:R-:W-:Y:S01]  /*bf50*/  IMAD R0, R28, UR6, RZ ;  /* 0x000000061c007c24 */ /* 0x000fe2000f8e02ff */
[----:B------:R-:W-:Y:S01]  /*bf60*/  SHF.R.S32.HI R27, RZ, 0x1f, R9 ;  /* 0x0000001fff1b7819 */ /* 0x000fe20000011409 */
[----:B------:R-:W-:-:S04]  /*bf70*/  IMAD.WIDE.U32 R2, R4, UR6, R2 ;  /* 0x0000000604027c25 */ /* 0x000fc8000f8e0002 */
[----:B------:R-:W-:Y:S01]  /*bf80*/  IMAD R0, R4, UR7, R0 ;  /* 0x0000000704007c24 */ /* 0x000fe2000f8e0200 */
[----:B------:R-:W-:Y:S01]  /*bf90*/  SHF.R.S32.HI R29, RZ, 0x1f, R5 ;  /* 0x0000001fff1d7819 */ /* 0x000fe20000011405 */
[----:B0-----:R-:W-:Y:S02]  /*bfa0*/  IMAD.MOV.U32 R12, RZ, RZ, R2 ;  /* 0x000000ffff0c7224 */ /* 0x001fe400078e0002 */
[----:B------:R-:W-:Y:S02]  /*bfb0*/  IMAD.IADD R13, R3, 0x1, R0 ;  /* 0x00000001030d7824 */ /* 0x000fe400078e0200 */
[----:B--2---:R-:W-:-:S05]  /*bfc0*/  IMAD.SHL.U32 R20, R21, 0x10, RZ ;  /* 0x0000001015147824 */ /* 0x004fca00078e00ff */
[----:B------:R-:W-:-:S04]  /*bfd0*/  LOP3.LUT R20, R20, 0x30, RZ, 0xc0, !PT ;  /* 0x0000003014147812 */ /* 0x000fc800078ec0ff */
[CC--:B---3--:R-:W-:Y:S02]  /*bfe0*/  ISETP.GE.AND P1, PT, R20.reuse, R14.reuse, PT ;  /* 0x0000000e1400720c */ /* 0x0c8fe40003f26270 */
[----:B------:R-:W-:Y:S02]  /*bff0*/  ISETP.GE.AND P0, PT, R20, R14, PT ;  /* 0x0000000e1400720c */ /* 0x000fe40003f06270 */
[----:B------:R-:W2:Y:S01]  /*c000*/  LDL R14, [R1] ;  /* 0x00000000010e7983 */ /* 0x000ea20000100800 */
        /* <DEDUP_REMOVED lines=10> */
[----:B------:R-:W-:Y:S01]  /*c0b0*/  IMAD R7, R17, UR5, RZ ;  /* 0x0000000511077c24 */ /* 0x000fe2000f8e02ff */
[----:B------:R-:W-:-:S04]  /*c0c0*/  LOP3.LUT R21, R21, 0x7f, RZ, 0xc0, !PT ;  /* 0x0000007f15157812 */ /* 0x000fc800078ec0ff */
[----:B------:R-:W-:Y:S02]  /*c0d0*/  SHF.R.U32.HI R21, RZ, 0x2, R21 ;  /* 0x00000002ff157819 */ /* 0x000fe40000011615 */
[----:B----4-:R-:W-:-:S04]  /*c0e0*/  LOP3.LUT R11, R11, 0xfffffffe, RZ, 0xc0, !PT ;  /* 0xfffffffe0b0b7812 */ /* 0x010fc800078ec0ff */
[----:B------:R-:W-:-:S05]  /*c0f0*/  @P1 LOP3.LUT R11, R11, 0x1, RZ, 0xfc, !PT ;  /* 0x000000010b0b1812 */ /* 0x000fca00078efcff */
[----:B------:R0:W-:Y:S02]  /*c100*/  STL [R1+0x10], R11 ;  /* 0x0000100b01007387 */ /* 0x0001e40000100800 */
[----:B0-----:R-:W-:Y:S02]  /*c110*/  IMAD.IADD R11, R3, 0x1, R0 ;  /* 0x00000001030b7824 */ /* 0x001fe400078e0200 */
[----:B------:R-:W-:-:S04]  /*c120*/  IMAD.WIDE.U32 R2, R17, UR4, R12 ;  /* 0x0000000411027c25 */ /* 0x000fc8000f8e000c */
[----:B------:R-:W-:Y:S01]  /*c130*/  IMAD.WIDE.U32 R10, R17, UR4, R10 ;  /* 0x00000004110a7c25 */ /* 0x000fe2000f8e000a */
[----:B------:R-:W-:-:S04]  /*c140*/  IADD3 R0, P1, R2, UR6, RZ ;  /* 0x0000000602007c10 */ /* 0x000fc8000ff3e0ff */
[----:B------:R-:W-:Y:S02]  /*c150*/  IADD3.X R2, R3, UR7, R7, P1, !PT ;  /* 0x0000000703027c10 */ /* 0x000fe40008ffe407 */
[----:B------:R-:W-:Y:S01]  /*c160*/  IADD3 R25, P1, R10, UR6, RZ ;  /* 0x000000060a197c10 */ /* 0x000fe2000ff3e0ff */
[----:B------:R-:W-:-:S03]  /*c170*/  UMOV UR4, 0xffffffff ;  /* 0xffffffff00047882 */ /* 0x000fc60000000000 */
[----:B------:R-:W-:Y:S01]  /*c180*/  IADD3.X R24, R7, UR7, R11, P1, !PT ;  /* 0x0000000707187c10 */ /* 0x000fe20008ffe40b */
[----:B------:R-:W-:Y:S02]  /*c190*/  IMAD.IADD R7, R18, 0x1, -R21 ;  /* 0x0000000112077824 */ /* 0x000fe400078e0a15 */
[----:B--2---:R-:W-:-:S03]  /*c1a0*/  IMAD R18, R14, 0x2800, R15 ;  /* 0x000028000e127824 */ /* 0x004fc600078e020f */
[----:B------:R-:W-:Y:S01]  /*c1b0*/  ISETP.GE.AND P5, PT, R7, 0x1, PT ;  /* 0x000000010700780c */ /* 0x000fe20003fa6270 */
[----:B------:R-:W-:-:S12]  /*c1c0*/  BRA.DIV UR4, `(.L_x_13796) ;  /* 0x0000004604dc7947 */ /* 0x000fd8000b800000 */
[----:B------:R-:W2:Y:S01]  /*c1d0*/  LDL.LU R14, [R1+0x10] ;  /* 0x00001000010e7983 */ /* 0x000ea20000300800 */
[----:B------:R-:W0:Y:S03]  /*c1e0*/  S2R R11, SR_TID.X ;  /* 0x00000000000b7919 */ /* 0x000e260000002100 */
[----:B------:R-:W1:Y:S04]  /*c1f0*/  SHFL.IDX PT, R10, R0, RZ, 0x1c1f ;  /* 0x001c1fff000a7589 */ /* 0x000e6800000e0000 */
[----:B------:R-:W3:Y:S01]  /*c200*/  SHFL.IDX PT, R3, R2, RZ, 0x1c1f ;  /* 0x001c1fff02037589 */ /* 0x000ee200000e0000 */
[----:B0-----:R-:W-:-:S05]  /*c210*/  IMAD.SHL.U32 R15, R11, 0x10, RZ ;  /* 0x000000100b0f7824 */ /* 0x001fca00078e00ff */
[----:B------:R-:W-:-:S04]  /*c220*/  LOP3.LUT R15, R15, 0x30, RZ, 0xc0, !PT ;  /* 0x000000300f0f7812 */ /* 0x000fc800078ec0ff */
[----:B-1----:R-:W-:-:S05]  /*c230*/  IADD3 R10, P1, R15, R10, RZ ;  /* 0x0000000a0f0a7210 */ /* 0x002fca0007f3e0ff */
[----:B---3--:R-:W-:Y:S01]  /*c240*/  IMAD.X R11, RZ, RZ, R3, P1 ;  /* 0x000000ffff0b7224 */ /* 0x008fe200008e0603 */
[----:B------:R-:W-:Y:S01]  /*c250*/  ISETP.LT.OR P1, PT, R7, 0x1, P0 ;  /* 0x000000010700780c */ /* 0x000fe20000721670 */
[----:B------:R-:W-:Y:S01]  /*c260*/  IMAD.IADD R3, R16, 0x1, R18 ;  /* 0x0000000110037824 */ /* 0x000fe200078e0212 */
[----:B------:R-:W0:Y:S11]  /*c270*/  SHFL.IDX PT, R12, R0, 0x1, 0x1c1f ;  /* 0x003c1f00000c7f89 */ /* 0x000e3600000e0000 */
[----:B------:R1:W-:Y:S04]  /*c280*/  LDGSTS.E.BYPASS.LTC128B.128 [R3+0x6000], desc[UR54][R10.64], !P1 ;  /* 0x060000000a037fae */ /* 0x0003e8000c901d76 */
[----:B-1----:R-:W1:Y:S01]  /*c290*/  SHFL.IDX PT, R10, R2, 0x1, 0x1c1f ;  /* 0x003c1f00020a7f89 */ /* 0x002e6200000e0000 */
[----:B0-----:R-:W-:-:S05]  /*c2a0*/  IADD3 R12, P1, R15, R12, RZ ;  /* 0x0000000c0f0c7210 */ /* 0x001fca0007f3e0ff */
[----:B-1----:R-:W-:Y:S01]  /*c2b0*/  IMAD.X R13, RZ, RZ, R10, P1 ;  /* 0x000000ffff0d7224 */ /* 0x002fe200008e060a */
[----:B------:R-:W-:Y:S01]  /*c2c0*/  ISETP.LT.OR P1, PT, R7, 0x21, P0 ;  /* 0x000000210700780c */ /* 0x000fe20000721670 */
[----:B------:R-:W-:-:S12]  /*c2d0*/  SHFL.IDX PT, R10, R2, 0x2, 0x1c1f ;  /* 0x005c1f00020a7f89 */ /* 0x000fd800000e0000 */
[----:B------:R0:W-:Y:S04]  /*c2e0*/  LDGSTS.E.BYPASS.LTC128B.128 [R3+0x6800], desc[UR54][R12.64], !P1 ;  /* 0x068000000c037fae */ /* 0x0001e8000c901d76 */
[----:B0-----:R-:W0:Y:S04]  /*c2f0*/  SHFL.IDX PT, R12, R0, 0x2, 0x1c1f ;  /* 0x005c1f00000c7f89 */ /* 0x001e2800000e0000 */
[----:B------:R-:W1:Y:S04]  /*c300*/  SHFL.IDX PT, R0, R0, 0x3, 0x1c1f ;  /* 0x007c1f0000007f89 */ /* 0x000e6800000e0000 */
[----:B------:R-:W3:Y:S01]  /*c310*/  SHFL.IDX PT, R2, R2, 0x3, 0x1c1f ;  /* 0x007c1f0002027f89 */ /* 0x000ee200000e0000 */
[----:B0-----:R-:W-:-:S05]  /*c320*/  IADD3 R12, P1, R15, R12, RZ ;  /* 0x0000000c0f0c7210 */ /* 0x001fca0007f3e0ff */
[----:B------:R-:W-:Y:S01]  /*c330*/  IMAD.X R13, RZ, RZ, R10, P1 ;  /* 0x000000ffff0d7224 */ /* 0x000fe200008e060a */
[C---:B------:R-:W-:Y:S02]  /*c340*/  ISETP.LT.OR P1, PT, R7.reuse, 0x41, P0 ;  /* 0x000000410700780c */ /* 0x040fe40000721670 */
[----:B------:R-:W-:-:S11]  /*c350*/  ISETP.GE.AND P2, PT, R7, 0x81, PT ;  /* 0x000000810700780c */ /* 0x000fd60003f46270 */
[----:B------:R-:W-:Y:S01]  /*c360*/  LDGSTS.E.BYPASS.LTC128B.128 [R3+0x7000], desc[UR54][R12.64], !P1 ;  /* 0x070000000c037fae */ /* 0x000fe2000c901d76 */
[----:B-1----:R-:W-:-:S05]  /*c370*/  IADD3 R10, P1, R15, R0, RZ ;  /* 0x000000000f0a7210 */ /* 0x002fca0007f3e0ff */
[----:B---3--:R-:W-:Y:S01]  /*c380*/  IMAD.X R11, RZ, RZ, R2, P1 ;  /* 0x000000ffff0b7224 */ /* 0x008fe200008e0602 */
[----:B------:R-:W-:Y:S01]  /*c390*/  ISETP.LT.OR P1, PT, R7, 0x61, P0 ;  /* 0x000000610700780c */ /* 0x000fe20000721670 */
[----:B------:R0:W1:-:S12]  /*c3a0*/  SHFL.IDX PT, R0, R24, RZ, 0x1c1f ;  /* 0x001c1fff18007589 */ /* 0x00005800000e0000 */
[----:B------:R3:W-:Y:S04]  /*c3b0*/  LDGSTS.E.BYPASS.LTC128B.128 [R3+0x7800], desc[UR54][R10.64], !P1 ;  /* 0x078000000a037fae */ /* 0x0007e8000c901d76 */
[----:B---3--:R0:W3:Y:S01]  /*c3c0*/  SHFL.IDX PT, R10, R25, RZ, 0x1c1f ;  /* 0x001c1fff190a7589 */ /* 0x0080e200000e0000 */
[C---:B------:R-:W-:Y:S02]  /*c3d0*/  ISETP.GE.AND P4, PT, R7.reuse, 0x21, PT ;  /* 0x000000210700780c */ /* 0x040fe40003f86270 */
[C---:B------:R-:W-:Y:S02]  /*c3e0*/  ISETP.GE.AND P3, PT, R7.reuse, 0x41, PT ;  /* 0x000000410700780c */ /* 0x040fe40003f66270 */
[----:B------:R-:W-:Y:S02]  /*c3f0*/  ISETP.GE.AND P1, PT, R7, 0x61, PT ;  /* 0x000000610700780c */ /* 0x000fe40003f26270 */
[----:B--2---:R-:W-:-:S04]  /*c400*/  LOP3.LUT R14, R14, 0xffffffef, RZ, 0xc0, !PT ;  /* 0xffffffef0e0e7812 */ /* 0x004fc800078ec0ff */
[----:B------:R-:W-:-:S05]  /*c410*/  @P2 LOP3.LUT R14, R14, 0x10, RZ, 0xfc, !PT ;  /* 0x000000100e0e2812 */ /* 0x000fca00078efcff */
[----:B-1-3--:R0:W-:Y:S02]  /*c420*/  STL [R1+0x10], R14 ;  /* 0x0000100e01007387 */ /* 0x00a1e40000100800 */
.L_x_13883:
[----:B------:R-:W2:Y:S01]  /*c430*/  S2R R2, SR_TID.X ;  /* 0x0000000000027919 */ /* 0x000ea20000002100 */
[----:B------:R-:W-:Y:S01]  /*c440*/  ISETP.LT.OR P0, PT, R7, 0x81, P0 ;  /* 0x000000810700780c */ /* 0x000fe20000701670 */
[----:B--2---:R-:W-:-:S05]  /*c450*/  IMAD.SHL.U32 R2, R2, 0x10, RZ ;  /* 0x0000001002027824 */ /* 0x004fca00078e00ff */
[----:B------:R-:W-:-:S04]  /*c460*/  LOP3.LUT R2, R2, 0x30, RZ, 0xc0, !PT ;  /* 0x0000003002027812 */ /* 0x000fc800078ec0ff */
[----:B------:R-:W-:-:S05]  /*c470*/  IADD3 R10, P2, R2, R10, RZ ;  /* 0x0000000a020a7210 */ /* 0x000fca0007f5e0ff */
[----:B------:R-:W-:-:S05]  /*c480*/  IMAD.X R11, RZ, RZ, R0, P2 ;  /* 0x000000ffff0b7224 */ /* 0x000fca00010e0600 */
[----:B------:R-:W-:Y:S01]  /*c490*/  @!PT LDS RZ, [RZ] ;  /* 0x00000000fffff984 */ /* 0x000fe20000000800 */
[----:B------:R-:W-:Y:S01]  /*c4a0*/  @!PT LDS RZ, [RZ] ;  /* 0x00000000fffff984 */ /* 0x000fe20000000800 */
[----:B------:R-:W-:Y:S01]  /*c4b0*/  @!PT LDS RZ, [RZ] ;  /* 0x00000000fffff984 */ /* 0x000fe20000000800 */
[----:B------:R2:W-:Y:S01]  /*c4c0*/  LDGSTS.E.BYPASS.LTC128B.128 [R3+0x8000], desc[UR54][R10.64], !P0 ;  /* 0x080000000a037fae */ /* 0x0005e2000c101d76 */
[----:B------:R-:W-:Y:S01]  /*c4d0*/  PLOP3.LUT P0, PT, PT, PT, PT, 0x80, 0x0 ;  /* 0x000000000000781c */ /* 0x000fe20003f0f070 */
[----:B------:R-:W-:-:S12]  /*c4e0*/  NOP ;  /* 0x0000000000007918 */ /* 0x000fd80000000000 */
.L_x_13797:
        /* <DEDUP_REMOVED lines=11> */
.L_x_13798:
[----:B------:R3:W-:Y:S01]  /*c5a0*/  SYNCS.ARRIVE.TRANS64.A1T0 RZ, [R6+URZ+0x13270], RZ ;  /* 0x013270ff06ff79a7 */ /* 0x0007e2000810003f */
[----:B------:R-:W-:Y:S05]  /*c5b0*/  @!P6 BRA `(.L_x_13799) ;  /* 0x000000000004e947 */ /* 0x000fea0003800000 */
[----:B------:R-:W-:Y:S01]  /*c5c0*/  BPT.TRAP 0x1 ;  /* 0x000000040000795c */ /* 0x000fe20000300000 */
.L_x_13799:
[----:B------:R-:W4:Y:S01]  /*c5d0*/  LDL R0, [R1+0x4] ;  /* 0x0000040001007983 */ /* 0x000f220000100800 */
[----:B------:R-:W-:Y:S01]  /*c5e0*/  BSSY B0, `(.L_x_13800) ;  /* 0x0000003000007945 */ /* 0x000fe20003800000 */
[----:B----4-:R-:W4:Y:S03]  /*c5f0*/  SYNCS.PHASECHK.TRANS64.TRYWAIT P0, [R6+URZ+0x13240], R0 ;  /* 0x01324000060075a7 */ /* 0x010f26000800017f */
[----:B----4-:R-:W-:Y:S05]  /*c600*/  @!P0 BRA `(.L_x_13801) ;  /* 0x0000004800808947 */ /* 0x010fea0003800000 */
.L_x_13884:
[----:B------:R-:W-:Y:S05]  /*c610*/  BSYNC B0 ;  /* 0x0000000000007941 */ /* 0x000fea0003800000 */
.L_x_13800:
[----:B------:R-:W-:Y:S01]  /*c620*/  ULDC.64 UR4, c[0x0][0x300] ;  /* 0x0000c00000047ab9 */ /* 0x000fe20000000a00 */
[----:B------:R-:W-:Y:S01]  /*c630*/  ULDC.64 UR6, c[0x0][0x310] ;  /* 0x0000c40000067ab9 */ /* 0x000fe20000000a00 */
[----:B----4-:R-:W-:Y:S02]  /*c640*/  IMAD R0, R26, UR4, RZ ;  /* 0x000000041a007c24 */ /* 0x010fe4000f8e02ff */
[----:B--2---:R-:W-:-:S04]  /*c650*/  IMAD.WIDE.U32 R10, R8, UR4, RZ ;  /* 0x00000004080a7c25 */ /* 0x004fc8000f8e00ff */
[----:B------:R-:W-:Y:S02]  /*c660*/  IMAD R0, R8, UR5, R0 ;  /* 0x0000000508007c24 */ /* 0x000fe4000f8e0200 */
[----:B------:R-:W-:Y:S02]  /*c670*/  IMAD R28, R28, UR6, RZ ;  /* 0x000000061c1c7c24 */ /* 0x000fe4000f8e02ff */
[----:B------:R-:W-:Y:S01]  /*c680*/  IMAD R12, R29, UR6, RZ ;  /* 0x000000061d0c7c24 */ /* 0x000fe2000f8e02ff */
[----:B------:R-:W-:Y:S01]  /*c690*/  IADD3 R11, R11, R0, RZ ;  /* 0x000000000b0b7210 */ /* 0x000fe20007ffe0ff */
[----:B------:R-:W-:Y:S02]  /*c6a0*/  IMAD R0, R27, UR4, RZ ;  /* 0x000000041b007c24 */ /* 0x000fe4000f8e02ff */
[----:B------:R-:W-:Y:S02]  /*c6b0*/  IMAD R28, R4, UR7, R28 ;  /* 0x00000007041c7c24 */ /* 0x000fe4000f8e021c */
[----:B------:R-:W-:-:S02]  /*c6c0*/  IMAD R0, R9, UR5, R0 ;  /* 0x0000000509007c24 */ /* 0x000fc4000f8e0200 */
[----:B------:R-:W-:Y:S01]  /*c6d0*/  IMAD.WIDE.U32 R8, R9, UR4, RZ ;  /* 0x0000000409087c25 */ /* 0x000fe2000f8e00ff */
[----:B------:R-:W-:-:S03]  /*c6e0*/  ULDC.64 UR4, c[0x0][0x308] ;  /* 0x0000c20000047ab9 */ /* 0x000fc60000000a00 */
[----:B------:R-:W-:-:S04]  /*c6f0*/  IMAD.WIDE.U32 R10, R4, UR6, R10 ;  /* 0x00000006040a7c25 */ /* 0x000fc8000f8e000a */
[----:B------:R-:W-:Y:S02]  /*c700*/  IMAD.IADD R9, R9, 0x1, R0 ;  /* 0x0000000109097824 */ /* 0x000fe400078e0200 */
        /* <DEDUP_REMOVED lines=15> */
[----:B------:R-:W4:Y:S01]  /*c800*/  LDC R10, c[0x0][0x2f4] ;  /* 0x0000bd00ff0a7b82 */ /* 0x000f220000000800 */
[----:B------:R-:W-:Y:S04]  /*c810*/  SHFL.IDX PT, R4, R0, RZ, 0x1c1f ;  /* 0x001c1fff00047589 */ /* 0x000fe800000e0000 */
[----:B------:R-:W-:Y:S01]  /*c820*/  SHFL.IDX PT, R7, R7, RZ, 0x1c1f ;  /* 0x001c1fff07077589 */ /* 0x000fe200000e0000 */
[----:B--2---:R-:W-:-:S03]  /*c830*/  IMAD.SHL.U32 R9, R5, 0x10, RZ ;  /* 0x0000001005097824 */ /* 0x004fc600078e00ff */
[----:B------:R-:W2:Y:S02]  /*c840*/  SHFL.IDX PT, R5, R2, RZ, 0x1c1f ;  /* 0x001c1fff02057589 */ /* 0x000ea400000e0000 */
[----:B------:R-:W-:-:S04]  /*c850*/  LOP3.LUT R9, R9, 0x30, RZ, 0xc0, !PT ;  /* 0x0000003009097812 */ /* 0x000fc800078ec0ff */
[C---:B----4-:R-:W-:Y:S02]  /*c860*/  ISETP.GE.AND P2, PT, R9.reuse, R10, PT ;  /* 0x0000000a0900720c */ /* 0x050fe40003f46270 */
[----:B--2---:R-:W-:-:S05]  /*c870*/  @P5 IADD3 R5, P0, R9, R5, RZ ;  /* 0x0000000509055210 */ /* 0x004fca0007f1e0ff */
[----:B------:R-:W-:-:S05]  /*c880*/  @P5 IMAD.X R4, RZ, RZ, R4, P0 ;  /* 0x000000ffff045224 */ /* 0x000fca00000e0604 */
[----:B------:R-:W-:-:S04]  /*c890*/  @P5 LOP3.LUT R5, R5, R4, RZ, 0x3c, !PT ;  /* 0x0000000405055212 */ /* 0x000fc800078e3cff */
[----:B------:R-:W-:-:S04]  /*c8a0*/  @P5 LOP3.LUT R4, R5, R4, RZ, 0x3c, !PT ;  /* 0x0000000405045212 */ /* 0x000fc800078e3cff */
[----:B------:R-:W-:-:S05]  /*c8b0*/  @P5 LOP3.LUT R5, R5, R4, RZ, 0x3c, !PT ;  /* 0x0000000405055212 */ /* 0x000fca00078e3cff */
[----:B------:R2:W-:Y:S04]  /*c8c0*/  @P5 LDGSTS.E.BYPASS.LTC128B.128 [R3+0xe000], desc[UR54][R4.64], !P2 ;  /* 0x0e00000004035fae */ /* 0x0005e8000d101d76 */
[----:B--2---:R-:W2:Y:S04]  /*c8d0*/  SHFL.IDX PT, R5, R2, 0x1, 0x1c1f ;  /* 0x003c1f0002057f89 */ /* 0x004ea800000e0000 */
[----:B------:R-:W4:Y:S01]  /*c8e0*/  SHFL.IDX PT, R4, R0, 0x1, 0x1c1f ;  /* 0x003c1f0000047f89 */ /* 0x000f2200000e0000 */
[----:B--2---:R-:W-:-:S05]  /*c8f0*/  @P4 IADD3 R5, P0, R9, R5, RZ ;  /* 0x0000000509054210 */ /* 0x004fca0007f1e0ff */
[----:B----4-:R-:W-:-:S05]  /*c900*/  @P4 IMAD.X R4, RZ, RZ, R4, P0 ;  /* 0x000000ffff044224 */ /* 0x010fca00000e0604 */
[----:B------:R-:W-:-:S04]  /*c910*/  @P4 LOP3.LUT R5, R5, R4, RZ, 0x3c, !PT ;  /* 0x0000000405054212 */ /* 0x000fc800078e3cff */
[----:B------:R-:W-:-:S04]  /*c920*/  @P4 LOP3.LUT R4, R5, R4, RZ, 0x3c, !PT ;  /* 0x0000000405044212 */ /* 0x000fc800078e3cff */
[----:B------:R-:W-:-:S05]  /*c930*/  @P4 LOP3.LUT R5, R5, R4, RZ, 0x3c, !PT ;  /* 0x0000000405054212 */ /* 0x000fca00078e3cff */
[----:B------:R2:W-:Y:S04]  /*c940*/  @P4 LDGSTS.E.BYPASS.LTC128B.128 [R3+0xe800], desc[UR54][R4.64], !P2 ;  /* 0x0e80000004034fae */ /* 0x0005e8000d101d76 */
[----:B--2---:R-:W2:Y:S04]  /*c950*/  SHFL.IDX PT, R5, R2, 0x2, 0x1c1f ;  /* 0x005c1f0002057f89 */ /* 0x004ea800000e0000 */
[----:B------:R-:W4:Y:S04]  /*c960*/  SHFL.IDX PT, R4, R0, 0x2, 0x1c1f ;  /* 0x005c1f0000047f89 */ /* 0x000f2800000e0000 */
[----:B------:R-:W5:Y:S04]  /*c970*/  SHFL.IDX PT, R2, R2, 0x3, 0x1c1f ;  /* 0x007c1f0002027f89 */ /* 0x000f6800000e0000 */
[----:B------:R-:W0:Y:S01]  /*c980*/  SHFL.IDX PT, R0, R0, 0x3, 0x1c1f ;  /* 0x007c1f0000007f89 */ /* 0x000e2200000e0000 */
[----:B--2---:R-:W-:-:S05]  /*c990*/  @P3 IADD3 R5, P0, R9, R5, RZ ;  /* 0x0000000509053210 */ /* 0x004fca0007f1e0ff */
[----:B----4-:R-:W-:Y:S01]  /*c9a0*/  @P3 IMAD.X R4, RZ, RZ, R4, P0 ;  /* 0x000000ffff043224 */ /* 0x010fe200000e0604 */
[----:B-----5:R-:W-:-:S04]  /*c9b0*/  @P1 IADD3 R2, P0, R9, R2, RZ ;  /* 0x0000000209021210 */ /* 0x020fc80007f1e0ff */
[----:B------:R-:W-:Y:S01]  /*c9c0*/  @P3 LOP3.LUT R5, R5, R4, RZ, 0x3c, !PT ;  /* 0x0000000405053212 */ /* 0x000fe200078e3cff */
[----:B0-----:R-:W-:-:S03]  /*c9d0*/  @P1 IMAD.X R0, RZ, RZ, R0, P0 ;  /* 0x000000ffff001224 */ /* 0x001fc600000e0600 */
[----:B------:R-:W-:-:S04]  /*c9e0*/  @P3 LOP3.LUT R4, R5, R4, RZ, 0x3c, !PT ;  /* 0x0000000405043212 */ /* 0x000fc800078e3cff */
[----:B------:R-:W-:-:S05]  /*c9f0*/  @P3 LOP3.LUT R5, R5, R4, RZ, 0x3c, !PT ;  /* 0x0000000405053212 */ /* 0x000fca00078e3cff */
[----:B------:R0:W-:Y:S02]  /*ca00*/  @P3 LDGSTS.E.BYPASS.LTC128B.128 [R3+0xf000], desc[UR54][R4.64], !P2 ;  /* 0x0f00000004033fae */ /* 0x0001e4000d101d76 */
[----:B0-----:R-:W-:Y:S02]  /*ca10*/  @P1 IMAD.MOV.U32 R4, RZ, RZ, R2 ;  /* 0x000000ffff041224 */ /* 0x001fe400078e0002 */
[----:B------:R-:W-:-:S05]  /*ca20*/  @P1 IMAD.MOV.U32 R5, RZ, RZ, R0 ;  /* 0x000000ffff051224 */ /* 0x000fca00078e0000 */
[----:B------:R0:W-:Y:S04]  /*ca30*/  @P1 LDGSTS.E.BYPASS.LTC128B.128 [R3+0xf800], desc[UR54][R4.64], !P2 ;  /* 0x0f80000004031fae */ /* 0x0001e8000d101d76 */
[----:B0-----:R0:W2:Y:S02]  /*ca40*/  SHFL.IDX PT, R4, R8, RZ, 0x1c1f ;  /* 0x001c1fff08047589 */ /* 0x0010a400000e0000 */
.L_x_13896:
[----:B------:R-:W4:Y:S01]  /*ca50*/  LDL R0, [R1+0x10] ;  /* 0x0000100001007983 */ /* 0x000f220000100800 */
[----:B------:R-:W-:Y:S01]  /*ca60*/  BSSY B0, `(.L_x_13803) ;  /* 0x000000e000007945 */ /* 0x000fe20003800000 */
[----:B----4-:R-:W-:-:S13]  /*ca70*/  LOP3.LUT P0, RZ, R0, 0x10, RZ, 0xc0, !PT ;  /* 0x0000001000ff7812 */ /* 0x010fda000780c0ff */
[----:B------:R-:W-:Y:S05]  /*ca80*/  @!P0 BRA `(.L_x_13804) ;  /* 0x00000000002c8947 */ /* 0x000fea0003800000 */
[----:B------:R-:W4:Y:S01]  /*ca90*/  S2R R0, SR_TID.X ;  /* 0x0000000000007919 */ /* 0x000f220000002100 */
[----:B------:R-:W5:Y:S01]  /*caa0*/  LDC R2, c[0x0][0x2f4] ;  /* 0x0000bd00ff027b82 */ /* 0x000f620000000800 */
[----:B----4-:R-:W-:-:S05]  /*cab0*/  IMAD.SHL.U32 R0, R0, 0x10, RZ ;  /* 0x0000001000007824 */ /* 0x010fca00078e00ff */
[----:B------:R-:W-:-:S04]  /*cac0*/  LOP3.LUT R0, R0, 0x30, RZ, 0xc0, !PT ;  /* 0x0000003000007812 */ /* 0x000fc800078ec0ff */
[C---:B-----5:R-:W-:Y:S02]  /*cad0*/  ISETP.GE.AND P1, PT, R0.reuse, R2, PT ;  /* 0x000000020000720c */ /* 0x060fe40003f26270 */
[----:B--2---:R-:W-:-:S05]  /*cae0*/  IADD3 R4, P0, R0, R4, RZ ;  /* 0x0000000400047210 */ /* 0x004fca0007f1e0ff */
[----:B------:R-:W-:-:S06]  /*caf0*/  IMAD.X R5, RZ, RZ, R7, P0 ;  /* 0x000000ffff057224 */ /* 0x000fcc00000e0607 */
[----:B------:R-:W-:Y:S01]  /*cb00*/  @!PT LDS RZ, [RZ] ;  /* 0x00000000fffff984 */ /* 0x000fe20000000800 */
[----:B------:R-:W-:Y:S01]  /*cb10*/  @!PT LDS RZ, [RZ] ;  /* 0x00000000fffff984 */ /* 0x000fe20000000800 */
[----:B------:R-:W-:Y:S01]  /*cb20*/  @!PT LDS RZ, [RZ] ;  /* 0x00000000fffff984 */ /* 0x000fe20000000800 */
[----:B------:R4:W-:Y:S02]  /*cb30*/  LDGSTS.E.BYPASS.LTC128B.128 [R3+0x10000], desc[UR54][R4.64], !P1 ;  /* 0x1000000004037fae */ /* 0x0009e4000c901d76 */
.L_x_13804:
[----:B------:R-:W-:Y:S05]  /*cb40*/  BSYNC B0 ;  /* 0x0000000000007941 */ /* 0x000fea0003800000 */
.L_x_13803:
[----:B------:R-:W-:Y:S01]  /*cb50*/  NOP ;  /* 0x0000000000007918 */ /* 0x000fe20000000000 */
[----:B------:R-:W-:-:S13]  /*cb60*/  PLOP3.LUT P0, PT, PT, PT, PT, 0x80, 0x0 ;  /* 0x000000000000781c */ /* 0x000fda0003f0f070 */
.L_x_13805:
        /* <DEDUP_REMOVED lines=11> */
.L_x_13806:
        /* <DEDUP_REMOVED lines=20> */
[----:B--2-4-:R-:W-:Y:S02]  /*cd60*/  IMAD.U32 R4, RZ, RZ, UR6 ;  /* 0x00000006ff047e24 */ /* 0x014fe4000f8e00ff */
[----:B------:R-:W2:Y:S01]  /*cd70*/  LDC.64 R2, c[0x4][R2] ;  /* 0x0100000002027b82 */ /* 0x000ea20000000a00 */
[----:B------:R-:W-:Y:S02]  /*cd80*/  IMAD.U32 R5, RZ, RZ, UR7 ;  /* 0x00000007ff057e24 */ /* 0x000fe4000f8e00ff */
[----:B0--3--:R-:W-:Y:S02]  /*cd90*/  IMAD.U32 R6, RZ, RZ, UR8 ;  /* 0x00000008ff067e24 */ /* 0x009fe4000f8e00ff */
[----:B------:R-:W-:-:S02]  /*cda0*/  IMAD.U32 R7, RZ, RZ, UR9 ;  /* 0x00000009ff077e24 */ /* 0x000fc4000f8e00ff */
[----:B------:R-:W-:Y:S02]  /*cdb0*/  IMAD.U32 R10, RZ, RZ, UR4 ;  /* 0x00000004ff0a7e24 */ /* 0x000fe4000f8e00ff */
[----:B------:R-:W-:Y:S02]  /*cdc0*/  IMAD.U32 R11, RZ, RZ, UR5 ;  /* 0x00000005ff0b7e24 */ /* 0x000fe4000f8e00ff */
[----:B------:R-:W-:Y:S02]  /*cdd0*/  IMAD.MOV.U32 R8, RZ, RZ, 0x70 ;  /* 0x00000070ff087424 */ /* 0x000fe400078e00ff */
[----:B------:R-:W-:Y:S02]  /*cde0*/  IMAD.MOV.U32 R12, RZ, RZ, 0x1 ;  /* 0x00000001ff0c7424 */ /* 0x000fe400078e00ff */
[----:B------:R-:W-:-:S07]  /*cdf0*/  IMAD.MOV.U32 R13, RZ, RZ, RZ ;  /* 0x000000ffff0d7224 */ /* 0x000fce00078e00ff */
[----:B------:R-:W-:-:S07]  /*ce00*/  LEPC R20, `(.L_x_13808) ;  /* 0x000000001014794e */ /* 0x000fce0000000000 */
[----:B-12---:R-:W-:Y:S05]  /*ce10*/  CALL.ABS.NOINC R2 ;  /* 0x0000000002007343 */ /* 0x006fea0003c00000 */
.L_x_13808:
[----:B------:R-:W-:Y:S05]  /*ce20*/  BSYNC B6 ;  /* 0x0000000000067941 */ /* 0x000fea0003800000 */
.L_x_13807:
[----:B------:R-:W0:Y:S01]  /*ce30*/  LDL R21, [R1+0x24] ;  /* 0x0000240001157983 */ /* 0x000e220000100800 */
[----:B------:R-:W2:Y:S01]  /*ce40*/  LDC R9, c[0x0][0x448] ;  /* 0x00011200ff097b82 */ /* 0x000ea20000000800 */
[----:B------:R-:W1:Y:S01]  /*ce50*/  S2R R2, SR_TID.X ;  /* 0x0000000000027919 */ /* 0x000e620000002100 */
[----:B------:R-:W-:Y:S01]  /*ce60*/  R2UR UR8, R17 ;  /* 0x00000000110872ca */ /* 0x000fe200000e0000 */
[----:B------:R-:W-:Y:S01]  /*ce70*/  ULDC.64 UR6, c[0x0][0x2d8] ;  /* 0x0000b60000067ab9 */ /* 0x000fe20000000a00 */
[C---:B-1----:R-:W-:Y:S02]  /*ce80*/  LOP3.LUT R18, R2.reuse, 0x7f, RZ, 0xc0, !PT ;  /* 0x0000007f02127812 */ /* 0x042fe400078ec0ff */
[----:B------:R-:W-:Y:S02]  /*ce90*/  SHF.L.U32 R2, R2, 0x5, RZ ;  /* 0x0000000502027819 */ /* 0x000fe400000006ff */
[----:B------:R-:W-:-:S04]  /*cea0*/  SHF.R.U32.HI R18, RZ, 0x2, R18 ;  /* 0x00000002ff127819 */ /* 0x000fc80000011612 */
[----:B------:R-:W-:Y:S02]  /*ceb0*/  LOP3.LUT R2, R18, 0x60, R2, 0xf8, !PT ;  /* 0x0000006012027812 */ /* 0x000fe400078ef802 */
[----:B------:R1:W5:Y:S01]  /*cec0*/  LDL R18, [R1+0x38] ;  /* 0x0000380001127983 */ /* 0x0003620000100800 */
[----:B--2---:R-:W-:-:S13]  /*ced0*/  ISETP.NE.AND P0, PT, R9, 0x1, PT ;  /* 0x000000010900780c */ /* 0x004fda0003f05270 */
[----:B----4-:R-:W2:Y:S08]  /*cee0*/  @P0 LDC R3, c[0x0][0x44c] ;  /* 0x00011300ff030b82 */ /* 0x010eb00000000800 */
[----:B------:R-:W4:Y:S01]  /*cef0*/  @P0 LDC R0, c[0x0][0x450] ;  /* 0x00011400ff000b82 */ /* 0x000f220000000800 */
[----:B------:R-:W-:Y:S01]  /*cf00*/  R2UR UR10, R17 ;  /* 0x00000000110a72ca */ /* 0x000fe200000e0000 */
[----:B------:R-:W-:Y:S01]  /*cf10*/  UMOV UR4, UR36 ;  /* 0x0000002400047c82 */ /* 0x000fe20008000000 */
[----:B------:R-:W-:-:S02]  /*cf20*/  UMOV UR5, UR45 ;  /* 0x0000002d00057c82 */ /* 0x000fc40008000000 */
[----:B------:R-:W-:-:S03]  /*cf30*/  UIMAD.WIDE.U32 UR4, UR8, UR6, UR4 ;  /* 0x00000006080472a5 */ /* 0x000fc6000f8e0004 */
[----:B------:R-:W-:Y:S02]  /*cf40*/  ULDC.64 UR8, c[0x0][0x2e0] ;  /* 0x0000b80000087ab9 */ /* 0x000fe40000000a00 */
[----:B------:R-:W-:-:S04]  /*cf50*/  UIMAD UR6, UR42, UR8, URZ ;  /* 0x000000082a0672a4 */ /* 0x000fc8000f8e023f */
        /* <DEDUP_REMOVED lines=8> */
[----:B------:R-:W3:Y:S02]  /*cfe0*/  S2R R24, SR_TID.X ;  /* 0x0000000000187919 */ /* 0x000ee40000002100 */
[----:B---3--:R-:W-:-:S05]  /*cff0*/  IMAD.SHL.U32 R20, R24, 0x10, RZ ;  /* 0x0000001018147824 */ /* 0x008fca00078e00ff */
[----:B------:R-:W-:Y:S02]  /*d000*/  LOP3.LUT R20, R20, 0x30, RZ, 0xc0, !PT ;  /* 0x0000003014147812 */ /* 0x000fe400078ec0ff */
[----:B------:R-:W-:-:S04]  /*d010*/  LOP3.LUT R24, R24, 0x7f, RZ, 0xc0, !PT ;  /* 0x0000007f18187812 */ /* 0x000fc800078ec0ff */
[----:B------:R-:W-:Y:S01]  /*d020*/  SHF.R.U32.HI R24, RZ, 0x2, R24 ;  /* 0x00000002ff187819 */ /* 0x000fe20000011618 */
[----:B0-----:R-:W-:-:S04]  /*d030*/  IMAD R6, R21, 0xc0, R2 ;  /* 0x000000c015067824 */ /* 0x001fc800078e0202 */
[----:B--2---:R-:W-:-:S04]  /*d040*/  @P0 IMAD.HI.U32 R3, R6, R3, RZ ;  /* 0x0000000306030227 */ /* 0x004fc800078e00ff */
[----:B------:R-:W-:Y:S01]  /*d050*/  IMAD.MOV.U32 R2, RZ, RZ, R6 ;  /* 0x000000ffff027224 */ /* 0x000fe200078e0006 */
[----:B----4-:R-:W-:-:S04]  /*d060*/  @P0 SHF.R.U32.HI R2, RZ, R0, R3 ;  /* 0x00000000ff020219 */ /* 0x010fc80000011603 */
        /* <DEDUP_REMOVED lines=9> */
[----:B------:R-:W-:-:S04]  /*d100*/  IMAD R4, R4, UR8, RZ ;  /* 0x0000000804047c24 */ /* 0x000fc8000f8e02ff */
[----:B------:R-:W-:Y:S01]  /*d110*/  IMAD R4, R0, UR9, R4 ;  /* 0x0000000900047c24 */ /* 0x000fe2000f8e0204 */
[----:B------:R-:W-:Y:S02]  /*d120*/  IADD3 R0, P1, R2, UR10, RZ ;  /* 0x0000000a02007c10 */ /* 0x000fe4000ff3e0ff */
[----:B------:R-:W0:Y:S02]  /*d130*/  @P0 LDC R2, c[0x0][0x44c] ;  /* 0x00011300ff020b82 */ /* 0x000e240000000800 */
[----:B------:R-:W-:-:S06]  /*d140*/  IADD3.X R4, R3, UR11, R4, P1, !PT ;  /* 0x0000000b03047c10 */ /* 0x000fcc0008ffe404 */
[----:B------:R-:W2:Y:S01]  /*d150*/  @P0 LDC R3, c[0x0][0x450] ;  /* 0x00011400ff030b82 */ /* 0x000ea20000000800 */
[----:B------:R-:W-:-:S04]  /*d160*/  VIADD R6, R6, 0x80 ;  /* 0x0000008006067836 */ /* 0x000fc80000000000 */
[----:B0-----:R-:W-:-:S04]  /*d170*/  @P0 IMAD.HI.U32 R7, R6, R2, RZ ;  /* 0x0000000206070227 */ /* 0x001fc800078e00ff */
[----:B------:R-:W-:Y:S01]  /*d180*/  IMAD.MOV.U32 R2, RZ, RZ, R6 ;  /* 0x000000ffff027224 */ /* 0x000fe200078e0006 */
[----:B--2---:R-:W-:-:S05]  /*d190*/  @P0 SHF.R.U32.HI R2, RZ, R3, R7 ;  /* 0x00000003ff020219 */ /* 0x004fca0000011607 */
[----:B------:R-:W-:-:S04]  /*d1a0*/  IMAD.MOV R3, RZ, RZ, -R2 ;  /* 0x000000ffff037224 */ /* 0x000fc800078e0a02 */
[----:B------:R-:W-:Y:S01]  /*d1b0*/  IMAD R6, R9, R3, R6 ;  /* 0x0000000309067224 */ /* 0x000fe200078e0206 */
[----:B------:R-:W-:-:S05]  /*d1c0*/  SHF.R.S32.HI R3, RZ, 0x1f, R2 ;  /* 0x0000001fff037819 */ /* 0x000fca0000011402 */
[----:B------:R-:W-:-:S04]  /*d1d0*/  IMAD R3, R3, UR6, RZ ;  /* 0x0000000603037c24 */ /* 0x000fc8000f8e02ff */
[C---:B------:R-:W-:Y:S02]  /*d1e0*/  IMAD R7, R2.reuse, UR7, R3 ;  /* 0x0000000702077c24 */ /* 0x040fe4000f8e0203 */
[----:B------:R-:W-:Y:S01]  /*d1f0*/  IMAD.WIDE.U32 R2, R2, R5, UR4 ;  /* 0x0000000402027e25 */ /* 0x000fe2000f8e0005 */
[----:B------:R-:W-:Y:S01]  /*d200*/  SHF.R.S32.HI R5, RZ, 0x1f, R6 ;  /* 0x0000001fff057819 */ /* 0x000fe20000011406 */
[----:B------:R-:W-:Y:S02]  /*d210*/  ULDC UR4, c[0x0][0x2b8] ;  /* 0x0000ae0000047ab9 */ /* 0x000fe40000000800 */
[----:B------:R-:W-:Y:S02]  /*d220*/  IMAD.IADD R3, R3, 0x1, R7 ;  /* 0x0000000103037824 */ /* 0x000fe400078e0207 */
[----:B------:R-:W-:Y:S02]  /*d230*/  IMAD R5, R5, UR8, RZ ;  /* 0x0000000805057c24 */ /* 0x000fe4000f8e02ff */
[----:B------:R-:W-:-:S04]  /*d240*/  IMAD.WIDE.U32 R2, R6, UR8, R2 ;  /* 0x0000000806027c25 */ /* 0x000fc8000f8e0002 */
[----:B------:R-:W-:Y:S01]  /*d250*/  IMAD R6, R6, UR9, R5 ;  /* 0x0000000906067c24 */ /* 0x000fe2000f8e0205 */
[----:B------:R-:W-:-:S04]  /*d260*/  IADD3 R2, P0, R2, UR10, RZ ;  /* 0x0000000a02027c10 */ /* 0x000fc8000ff1e0ff */
[----:B------:R-:W-:Y:S02]  /*d270*/  IADD3.X R6, R3, UR11, R6, P0, !PT ;  /* 0x0000000b03067c10 */ /* 0x000fe400087fe406 */
[----:B------:R-:W-:Y:S01]  /*d280*/  ISETP.GE.AND P0, PT, R20, UR4, PT ;  /* 0x0000000414007c0c */ /* 0x000fe2000bf06270 */
[----:B------:R-:W-:-:S03]  /*d290*/  UMOV UR4, 0xffffffff ;  /* 0xffffffff00047882 */ /* 0x000fc60000000000 */
[----:B-1----:R-:W-:Y:S09]  /*d2a0*/  BRA.DIV UR4, `(.L_x_13809) ;  /* 0x00000046040c7947 */ /* 0x002ff2000b800000 */
[----:B------:R-:W0:Y:S01]  /*d2b0*/  SHFL.IDX PT, R8, R0, RZ, 0x1c1f ;  /* 0x001c1fff00087589 */ /* 0x000e2200000e0000 */
[----:B------:R-:W-:Y:S02]  /*d2c0*/  IMAD R5, R21, 0xc0, R24 ;  /* 0x000000c015057824 */ /* 0x000fe400078e0218 */
[----:B------:R-:W-:Y:S01]  /*d2d0*/  IMAD R3, R9, UR40, RZ ;  /* 0x0000002809037c24 */ /* 0x000fe2000f8e02ff */
[----:B------:R-:W1:Y:S04]  /*d2e0*/  SHFL.IDX PT, R7, R4, RZ, 0x1c1f ;  /* 0x001c1fff04077589 */ /* 0x000e6800000e0000 */
[----:B------:R-:W-:-:S13]  /*d2f0*/  ISETP.GE.AND P2, PT, R5, R3, PT ;  /* 0x000000030500720c */ /* 0x000fda0003f46270 */
[----:B0-----:R-:W-:-:S05]  /*d300*/  @!P2 IADD3 R8, P1, R20, R8, RZ ;  /* 0x000000081408a210 */ /* 0x001fca0007f3e0ff */
[----:B-1----:R-:W-:-:S04]  /*d310*/  @!P2 IMAD.X R7, RZ, RZ, R7, P1 ;  /* 0x000000ffff07a224 */ /* 0x002fc800008e0607 */
[----:B------:R-:W-:Y:S02]  /*d320*/  @!P2 IMAD.MOV.U32 R9, RZ, RZ, R7 ;  /* 0x000000ffff09a224 */ /* 0x000fe400078e0007 */
[----:B------:R-:W-:-:S03]  /*d330*/  VIADD R7, R5, 0x20 ;  /* 0x0000002005077836 */ /* 0x000fc60000000000 */
[----:B------:R-:W-:Y:S01]  /*d340*/  @!PT LDS RZ, [RZ] ;  /* 0x00000000fffff984 */ /* 0x000fe20000000800 */
[----:B-----5:R0:W-:Y:S02]  /*d350*/  @!P2 LDGSTS.E.BYPASS.LTC128B.128 [R18+0xb000], desc[UR54][R8.64], !P0 ;  /* 0x0b0000000812afae */ /* 0x0201e4000c101d76 */
        /* <DEDUP_REMOVED lines=10> */
[----:B------:R-:W-:Y:S04]  /*d400*/  SHFL.IDX PT, R4, R4, 0x3, 0x1c1f ;  /* 0x007c1f0004047f89 */ /* 0x000fe800000e0000 */
[----:B0-----:R-:W0:Y:S04]  /*d410*/  SHFL.IDX PT, R8, R0, 0x2, 0x1c1f ;  /* 0x005c1f0000087f89 */ /* 0x001e2800000e0000 */
[----:B------:R-:W1:Y:S01]  /*d420*/  SHFL.IDX PT, R0, R0, 0x3, 0x1c1f ;  /* 0x007c1f0000007f89 */ /* 0x000e6200000e0000 */
[----:B0-----:R-:W-:-:S05]  /*d430*/  @!P2 IADD3 R8, P1, R20, R8, RZ ;  /* 0x000000081408a210 */ /* 0x001fca0007f3e0ff */
[----:B------:R-:W-:-:S04]  /*d440*/  @!P2 IMAD.X R7, RZ, RZ, R7, P1 ;  /* 0x000000ffff07a224 */ /* 0x000fc800008e0607 */
[----:B------:R-:W-:Y:S02]  /*d450*/  @!P2 IMAD.MOV.U32 R9, RZ, RZ, R7 ;  /* 0x000000ffff09a224 */ /* 0x000fe400078e0007 */
[----:B------:R-:W-:-:S03]  /*d460*/  VIADD R7, R5, 0x60 ;  /* 0x0000006005077836 */ /* 0x000fc60000000000 */
[----:B------:R0:W-:Y:S02]  /*d470*/  @!P2 LDGSTS.E.BYPASS.LTC128B.128 [R18+0xc000], desc[UR54][R8.64], !P0 ;  /* 0x0c0000000812afae */ /* 0x0001e4000c101d76 */
[----:B------:R-:W-:-:S13]  /*d480*/  ISETP.GE.AND P2, PT, R7, R3, PT ;  /* 0x000000030700720c */ /* 0x000fda0003f46270 */
[----:B-1----:R-:W-:-:S05]  /*d490*/  @!P2 IADD3 R0, P1, R20, R0, RZ ;  /* 0x000000001400a210 */ /* 0x002fca0007f3e0ff */
[----:B------:R-:W-:Y:S02]  /*d4a0*/  @!P2 IMAD.X R4, RZ, RZ, R4, P1 ;  /* 0x000000ffff04a224 */ /* 0x000fe400008e0604 */
[----:B0-----:R-:W-:Y:S02]  /*d4b0*/  @!P2 IMAD.MOV.U32 R8, RZ, RZ, R0 ;  /* 0x000000ffff08a224 */ /* 0x001fe400078e0000 */
[----:B------:R-:W-:Y:S02]  /*d4c0*/  @!P2 IMAD.MOV.U32 R9, RZ, RZ, R4 ;  /* 0x000000ffff09a224 */ /* 0x000fe400078e0004 */
[----:B------:R-:W-:-:S03]  /*d4d0*/  VIADD R0, R5, 0x80 ;  /* 0x0000008005007836 */ /* 0x000fc60000000000 */
[----:B------:R0:W-:Y:S02]  /*d4e0*/  @!P2 LDGSTS.E.BYPASS.LTC128B.128 [R18+0xc800], desc[UR54][R8.64], !P0 ;  /* 0x0c8000000812afae */ /* 0x0001e4000c101d76 */
[----:B------:R-:W-:Y:S02]  /*d4f0*/  ISETP.GE.AND P2, PT, R0, R3, PT ;  /* 0x000000030000720c */ /* 0x000fe40003f46270 */
[----:B------:R-:W-:Y:S04]  /*d500*/  SHFL.IDX PT, R0, R6, RZ, 0x1c1f ;  /* 0x001c1fff06007589 */ /* 0x000fe800000e0000 */
[----:B------:R-:W-:Y:S04]  /*d510*/  SHFL.IDX PT, R6, R6, 0x1, 0x1c1f ;  /* 0x003c1f0006067f89 */ /* 0x000fe800000e0000 */
[----:B0-----:R-:W0:Y:S04]  /*d520*/  SHFL.IDX PT, R8, R2, RZ, 0x1c1f ;  /* 0x001c1fff02087589 */ /* 0x001e2800000e0000 */
[----:B------:R-:W1:Y:S01]  /*d530*/  SHFL.IDX PT, R2, R2, 0x1, 0x1c1f ;  /* 0x003c1f0002027f89 */ /* 0x000e6200000e0000 */
[----:B0-----:R-:W-:-:S05]  /*d540*/  @!P2 IADD3 R8, P1, R20, R8, RZ ;  /* 0x000000081408a210 */ /* 0x001fca0007f3e0ff */
[----:B------:R-:W-:-:S05]  /*d550*/  @!P2 IMAD.X R0, RZ, RZ, R0, P1 ;  /* 0x000000ffff00a224 */ /* 0x000fca00008e0600 */
[----:B------:R-:W-:-:S05]  /*d560*/  @!P2 MOV R9, R0 ;  /* 0x000000000009a202 */ /* 0x000fca0000000f00 */
[----:B-1----:R0:W-:Y:S02]  /*d570*/  @!P2 LDGSTS.E.BYPASS.LTC128B.128 [R18+0xd000], desc[UR54][R8.64], !P0 ;  /* 0x0d0000000812afae */ /* 0x0021e4000c101d76 */
.L_x_13909:
[----:B------:R-:W-:-:S05]  /*d580*/  VIADD R5, R5, 0xa0 ;  /* 0x000000a005057836 */ /* 0x000fca0000000000 */
[----:B------:R-:W-:-:S13]  /*d590*/  ISETP.GE.AND P1, PT, R5, R3, PT ;  /* 0x000000030500720c */ /* 0x000fda0003f26270 */
[----:B------:R-:W-:-:S05]  /*d5a0*/  @!P1 IADD3 R2, P2, R20, R2, RZ ;  /* 0x0000000214029210 */ /* 0x000fca0007f5e0ff */
[----:B------:R-:W-:-:S05]  /*d5b0*/  @!P1 IMAD.X R3, RZ, RZ, R6, P2 ;  /* 0x000000ffff039224 */ /* 0x000fca00010e0606 */
[----:B------:R-:W-:Y:S01]  /*d5c0*/  @!PT LDS RZ, [RZ] ;  /* 0x00000000fffff984 */ /* 0x000fe20000000800 */
[----:B------:R-:W-:Y:S01]  /*d5d0*/  @!PT LDS RZ, [RZ] ;  /* 0x00000000fffff984 */ /* 0x000fe20000000800 */
[----:B------:R-:W-:Y:S01]  /*d5e0*/  @!PT LDS RZ, [RZ] ;  /* 0x00000000fffff984 */ /* 0x000fe20000000800 */
[----:B------:R1:W-:Y:S01]  /*d5f0*/  @!P1 LDGSTS.E.BYPASS.LTC128B.128 [R18+0xd800], desc[UR54][R2.64], !P0 ;  /* 0x0d80000002129fae */ /* 0x0003e2000c101d76 */
[----:B------:R-:W-:Y:S01]  /*d600*/  PLOP3.LUT P0, PT, PT, PT, PT, 0x80, 0x0 ;  /* 0x000000000000781c */ /* 0x000fe20003f0f070 */
[----:B------:R-:W-:-:S12]  /*d610*/  NOP ;  /* 0x0000000000007918 */ /* 0x000fd80000000000 */
.L_x_13810:
[----:B------:R-:W-:Y:S02]  /*d620*/  PLOP3.LUT P1, PT, P1, P0, PT, 0xa2, 0x0 ;  /* 0x000000000000781c */ /* 0x000fe40000f21472 */
[----:B------:R-:W-:-:S08]  /*d630*/  @P0 R2UR P1, UR4, R16 ;  /* 0x00000000100402ca */ /* 0x000fd00000020000 */
[----:B------:R-:W-:-:S05]  /*d640*/  @P0 PLOP3.LUT P0, PT, P1, PT, PT, 0x80, 0x0 ;  /* 0x000000000000081c */ /* 0x000fca0000f0f070 */
[----:B------:R-:W-:Y:S01]  /*d650*/  @!P1 SYNCS.ARRIVE.TRANS64.RED.A0T1 RZ, [UR4+0x13200], RZ ;  /* 0x013200ffffff99a7 */ /* 0x000fe20008200404 */
[----:B------:R-:W-:Y:S07]  /*d660*/  @!P1 ARRIVES.LDGSTSBAR.64.TRANSCNT [UR4+0x13200] ;  /* 0x01320000ff0099b0 */ /* 0x000fee0008000a84 */
[----:B------:R-:W-:Y:S05]  /*d670*/  @P0 BRA.U.ANY `(.L_x_13810) ;  /* 0xfffffffd00e80947 */ /* 0x000fea000393ffff */
[----:B-1----:R-:W2:Y:S02]  /*d680*/  LDL.LU R2, [R1+0x3c] ;  /* 0x00003c0001027983 */ /* 0x002ea40000300800 */
        /* <DEDUP_REMOVED lines=11> */
.L_x_13910:
[----:B------:R-:W-:Y:S05]  /*d740*/  BSYNC B0 ;  /* 0x0000000000007941 */ /* 0x000fea0003800000 */
.L_x_13811:
[----:B------:R-:W2:Y:S01]  /*d750*/  LDL R0, [R1+0x2c] ;  /* 0x00002c0001007983 */ /* 0x000ea20000100800 */
[----:B------:R-:W-:-:S06]  /*d760*/  UIADD3 UR4, UR48, -0x2, URZ ;  /* 0xfffffffe30047890 */ /* 0x000fcc000fffe03f */
[----:B--2---:R-:W-:-:S13]  /*d770*/  ISETP.LE.AND P0, PT, R0, UR4, PT ;  /* 0x0000000400007c0c */ /* 0x004fda000bf03270 */
[----:B------:R-:W-:Y:S05]  /*d780*/  @!P0 BRA `(.L_x_13813) ;  /* 0x0000001400808947 */ /* 0x000fea0003800000 */
[----:B------:R-:W-:Y:S01]  /*d790*/  IMAD.U32 R0, RZ, RZ, UR4 ;  /* 0x00000004ff007e24 */ /* 0x000fe2000f8e00ff */
[----:B------:R2:W5:Y:S04]  /*d7a0*/  LDL.LU R24, [R1+0xc] ;  /* 0x00000c0001187983 */ /* 0x0005680000300800 */
[----:B------:R2:W5:Y:S04]  /*d7b0*/  LDL.LU R21, [R1] ;  /* 0x0000000001157983 */ /* 0x0005680000300800 */
[----:B------:R2:W-:Y:S02]  /*d7c0*/  STL [R1+0x4], R0 ;  /* 0x0000040001007387 */ /* 0x0005e40000100800 */
.L_x_13833:
[----:B---3--:R-:W3:Y:S01]  /*d7d0*/  LDL R6, [R1+0x14] ;  /* 0x0000140001067983 */ /* 0x008ee20000100800 */
[----:B------:R-:W4:Y:S03]  /*d7e0*/  LDC R2, c[0x0][0x430] ;  /* 0x00010c00ff027b82 */ /* 0x000f260000000800 */
[----:B------:R-:W3:Y:S04]  /*d7f0*/  LDL R12, [R1+0x18] ;  /* 0x00001800010c7983 */ /* 0x000ee80000100800 */
[----:B------:R-:W3:Y:S04]  /*d800*/  LDL R7, [R1+0x8] ;  /* 0x0000080001077983 */ /* 0x000ee80000100800 */
[----:B------:R-:W3:Y:S01]  /*d810*/  LDL.LU R11, [R1+0x4] ;  /* 0x00000400010b7983 */ /* 0x000ee20000300800 */
[----:B--2---:R-:W2:Y:S03]  /*d820*/  S2R R0, SR_TID.X ;  /* 0x0000000000007919 */ /* 0x004ea60000002100 */
[----:B------:R-:W3:Y:S01]  /*d830*/  LDL R13, [R1+0x2c] ;  /* 0x00002c00010d7983 */ /* 0x000ee20000100800 */
[----:B----4-:R-:W-:-:S02]  /*d840*/  ISETP.NE.AND P0, PT, R2, 0x1, PT ;  /* 0x000000010200780c */ /* 0x010fc40003f05270 */
[----:B------:R-:W0:Y:S11]  /*d850*/  S2R R2, SR_TID.X ;  /* 0x0000000000027919 */ /* 0x000e360000002100 */
[----:B------:R-:W4:Y:S08]  /*d860*/  @P0 LDC R5, c[0x0][0x434] ;  /* 0x00010d00ff050b82 */ /* 0x000f300000000800 */
[----:B-1----:R-:W1:Y:S01]  /*d870*/  @P0 LDC R3, c[0x0][0x434] ;  /* 0x00010d00ff030b82 */ /* 0x002e620000000800 */
[----:B--2---:R-:W-:-:S04]  /*d880*/  LOP3.LUT R0, R0, 0x7f, RZ, 0xc0, !PT ;  /* 0x0000007f00007812 */ /* 0x004fc800078ec0ff */
[----:B------:R-:W-:-:S03]  /*d890*/  SHF.R.U32.HI R0, RZ, 0x2, R0 ;  /* 0x00000002ff007819 */ /* 0x000fc60000011600 */
[----:B------:R-:W2:Y:S01]  /*d8a0*/  @P0 LDC R4, c[0x0][0x438] ;  /* 0x00010e00ff040b82 */ /* 0x000ea20000000800 */
[C---:B0-----:R-:W-:Y:S01]  /*d8b0*/  IMAD.SHL.U32 R9, R2.reuse, 0x20, RZ ;  /* 0x0000002002097824 */ /* 0x041fe200078e00ff */
[----:B------:R-:W-:-:S04]  /*d8c0*/  LOP3.LUT R2, R2, 0x7f, RZ, 0xc0, !PT ;  /* 0x0000007f02027812 */ /* 0x000fc800078ec0ff */
[----:B------:R-:W-:Y:S02]  /*d8d0*/  LOP3.LUT R9, R0, 0x60, R9, 0xf8, !PT ;  /* 0x0000006000097812 */ /* 0x000fe400078ef809 */
[----:B------:R-:W0:Y:S01]  /*d8e0*/  @P0 LDC R0, c[0x0][0x438] ;  /* 0x00010e00ff000b82 */ /* 0x000e220000000800 */
[----:B------:R-:W-:Y:S01]  /*d8f0*/  SHF.R.U32.HI R2, RZ, 0x2, R2 ;  /* 0x00000002ff027819 */ /* 0x000fe20000011602 */
[----:B------:R-:W-:Y:S05]  /*d900*/  YIELD ;  /* 0x0000000000007946 */ /* 0x000fea0003800000 */
[----:B------:R-:W-:Y:S01]  /*d910*/  ULDC.64 UR6, c[0x0][0x428] ;  /* 0x00010a0000067ab9 */ /* 0x000fe20000000a00 */
[----:B------:R-:W-:Y:S01]  /*d920*/  ULDC UR4, c[0x0][0x430] ;  /* 0x00010c0000047ab9 */ /* 0x000fe20000000800 */
[----:B------:R-:W-:Y:S01]  /*d930*/  ULDC.64 UR8, c[0x0][0x418] ;  /* 0x0001060000087ab9 */ /* 0x000fe20000000a00 */
[----:B---3--:R-:W-:-:S02]  /*d940*/  IMAD R8, R11, 0xa0, R6 ;  /* 0x000000a00b087824 */ /* 0x008fc400078e0206 */
[----:B------:R-:W3:Y:S02]  /*d950*/  S2R R6, SR_TID.X ;  /* 0x0000000000067919 */ /* 0x000ee40000002100 */
[----:B------:R-:W-:-:S04]  /*d960*/  IMAD.IADD R10, R9, 0x1, R8 ;  /* 0x00000001090a7824 */ /* 0x000fc800078e0208 */
[----:B----4-:R-:W-:-:S04]  /*d970*/  @P0 IMAD.HI.U32 R5, R10, R5, RZ ;  /* 0x000000050a050227 */ /* 0x010fc800078e00ff */
[----:B---3--:R-:W-:-:S05]  /*d980*/  IMAD.SHL.U32 R9, R6, 0x20, RZ ;  /* 0x0000002006097824 */ /* 0x008fca00078e00ff */
[----:B------:R-:W-:-:S04]  /*d990*/  LOP3.LUT R9, R2, 0x60, R9, 0xf8, !PT ;  /* 0x0000006002097812 */ /* 0x000fc800078ef809 */
[----:B------:R-:W-:-:S05]  /*d9a0*/  LOP3.LUT R9, R9, 0x80, RZ, 0xfc, !PT ;  /* 0x0000008009097812 */ /* 0x000fca00078efcff */
[----:B------:R-:W-:Y:S02]  /*d9b0*/  IMAD.IADD R8, R9, 0x1, R8 ;  /* 0x0000000109087824 */ /* 0x000fe400078e0208 */
[----:B------:R-:W-:Y:S02]  /*d9c0*/  IMAD.MOV.U32 R2, RZ, RZ, R10 ;  /* 0x000000ffff027224 */ /* 0x000fe400078e000a */
[----:B-1----:R-:W-:Y:S01]  /*d9d0*/  @P0 IMAD.HI.U32 R3, R8, R3, RZ ;  /* 0x0000000308030227 */ /* 0x002fe200078e00ff */
[----:B--2---:R-:W-:-:S03]  /*d9e0*/  @P0 SHF.R.U32.HI R2, RZ, R4, R5 ;  /* 0x00000004ff020219 */ /* 0x004fc60000011605 */
[----:B------:R-:W-:Y:S01]  /*d9f0*/  IMAD.MOV.U32 R6, RZ, RZ, R8 ;  /* 0x000000ffff067224 */ /* 0x000fe200078e0008 */
[----:B0-----:R-:W-:Y:S01]  /*da00*/  @P0 SHF.R.U32.HI R6, RZ, R0, R3 ;  /* 0x00000000ff060219 */ /* 0x001fe20000011603 */
[----:B------:R-:W-:Y:S01]  /*da10*/  IMAD R0, R12, UR6, RZ ;  /* 0x000000060c007c24 */ /* 0x000fe2000f8e02ff */
[--C-:B------:R-:W-:Y:S01]  /*da20*/  SHF.R.S32.HI R3, RZ, 0x1f, R2.reuse ;  /* 0x0000001fff037819 */ /* 0x100fe20000011402 */
[----:B------:R-:W-:Y:S02]  /*da30*/  IMAD.MOV R4, RZ, RZ, -R2 ;  /* 0x000000ffff047224 */ /* 0x000fe400078e0a02 */
[C---:B------:R-:W-:Y:S02]  /*da40*/  IMAD R0, R7.reuse, UR7, R0 ;  /* 0x0000000707007c24 */ /* 0x040fe4000f8e0200 */
[----:B------:R-:W-:-:S04]  /*da50*/  IMAD.WIDE.U32 R2, R7, UR6, R2 ;  /* 0x0000000607027c25 */ /* 0x000fc8000f8e0002 */
[----:B------:R-:W-:Y:S01]  /*da60*/  IMAD R10, R4, UR4, R10 ;  /* 0x00000004040a7c24 */ /* 0x000fe2000f8e020a */
[----:B------:R-:W-:Y:S01]  /*da70*/  LEA R4, P0, R2, UR8, 0x2 ;  /* 0x0000000802047c11 */ /* 0x000fe2000f8010ff */
[----:B------:R-:W-:Y:S01]  /*da80*/  IMAD.IADD R3, R0, 0x1, R3 ;  /* 0x0000000100037824 */ /* 0x000fe200078e0203 */
[----:B------:R-:W-:-:S04]  /*da90*/  ISETP.GT.U32.AND P1, PT, R9, 0x9f, PT ;  /* 0x0000009f0900780c */ /* 0x000fc80003f24070 */
[----:B------:R-:W-:-:S05]  /*daa0*/  LEA.HI.X R5, R2, UR9, R3, 0x2, P0 ;  /* 0x0000000902057c11 */ /* 0x000fca00080f1403 */
[----:B------:R0:W2:Y:S04]  /*dab0*/  LDG.E R9, desc[UR54][R4.64] ;  /* 0x0000003604097981 */ /* 0x0000a8000c1e1900 */
[--C-:B------:R-:W-:Y:S01]  /*dac0*/  @!P1 SHF.R.S32.HI R3, RZ, 0x1f, R6.reuse ;  /* 0x0000001fff039819 */ /* 0x100fe20000011406 */
[----:B------:R-:W-:-:S04]  /*dad0*/  @!P1 IMAD.MOV.U32 R2, RZ, RZ, R6 ;  /* 0x000000ffff029224 */ /* 0x000fc800078e0006 */
[----:B------:R-:W-:-:S04]  /*dae0*/  @!P1 IMAD.WIDE.U32 R2, R7, UR6, R2 ;  /* 0x0000000607029c25 */ /* 0x000fc8000f8e0002 */
[----:B0-----:R-:W-:Y:S02]  /*daf0*/  IMAD.MOV R4, RZ, RZ, -R6 ;  /* 0x000000ffff047224 */ /* 0x001fe400078e0a06 */
[----:B------:R-:W-:Y:S02]  /*db00*/  @!P1 IMAD.IADD R0, R0, 0x1, R3 ;  /* 0x0000000100009824 */ /* 0x000fe400078e0203 */
[----:B------:R-:W-:Y:S01]  /*db10*/  IMAD R8, R4, UR4, R8 ;  /* 0x0000000404087c24 */ /* 0x000fe2000f8e0208 */
[----:B------:R-:W-:-:S04]  /*db20*/  @!P1 LEA R4, P0, R2, UR8, 0x2 ;  /* 0x0000000802049c11 */ /* 0x000fc8000f8010ff */
[----:B------:R-:W-:Y:S01]  /*db30*/  @!P1 LEA.HI.X R5, R2, UR9, R0, 0x2, P0 ;  /* 0x0000000902059c11 */ /* 0x000fe200080f1400 */
[----:B-----5:R-:W-:Y:S02]  /*db40*/  VIADD R0, R21, 0x1 ;  /* 0x0000000115007836 */ /* 0x020fe40000000000 */
[----:B------:R-:W-:-:S03]  /*db50*/  IMAD.MOV.U32 R7, RZ, RZ, RZ ;  /* 0x000000ffff077224 */ /* 0x000fc600078e00ff */
[C---:B------:R-:W-:Y:S01]  /*db60*/  ISETP.NE.AND P0, PT, R0.reuse, 0x2, PT ;  /* 0x000000020000780c */ /* 0x040fe20003f05270 */
[----:B------:R-:W-:Y:S02]  /*db70*/  IMAD.MOV.U32 R2, RZ, RZ, R11 ;  /* 0x000000ffff027224 */ /* 0x000fe400078e000b */
[----:B------:R0:W5:Y:S01]  /*db80*/  @!P1 LDG.E R7, desc[UR54][R4.64] ;  /* 0x0000003604079981 */ /* 0x000162000c1e1900 */
[----:B------:R-:W-:Y:S02]  /*db90*/  SEL R3, R0, RZ, P0 ;  /* 0x000000ff00037207 */ /* 0x000fe40000000000 */
[----:B------:R-:W-:Y:S01]  /*dba0*/  SEL R0, RZ, 0x1, P0 ;  /* 0x00000001ff007807 */ /* 0x000fe20000000000 */
[----:B------:R-:W-:Y:S01]  /*dbb0*/  VIADD R11, R11, 0xffffffff ;  /* 0xffffffff0b0b7836 */ /* 0x000fe20000000000 */
[----:B------:R-:W-:Y:S02]  /*dbc0*/  ISETP.GT.AND P1, PT, R2, R13, PT ;  /* 0x0000000d0200720c */ /* 0x000fe40003f24270 */
[----:B------:R-:W-:Y:S01]  /*dbd0*/  LOP3.LUT R2, R24, R0, RZ, 0x3c, !PT ;  /* 0x0000000018027212 */ /* 0x000fe200078e3cff */
[----:B------:R0:W-:Y:S01]  /*dbe0*/  STL [R1], R3 ;  /* 0x0000000301007387 */ /* 0x0001e20000100800 */
[----:B------:R-:W-:-:S03]  /*dbf0*/  IMAD.U32 R12, RZ, RZ, UR44 ;  /* 0x0000002cff0c7e24 */ /* 0x000fc6000f8e00ff */
[----:B------:R0:W-:Y:S04]  /*dc00*/  STL [R1+0x4], R11 ;  /* 0x0000040b01007387 */ /* 0x0001e80000100800 */
[----:B------:R0:W-:Y:S01]  /*dc10*/  STL [R1+0xc], R2 ;  /* 0x00000c0201007387 */ /* 0x0001e20000100800 */
[----:B------:R-:W-:Y:S02]  /*dc20*/  ISETP.NE.AND P2, PT, R12, 0x3, PT ;  /* 0x000000030c00780c */ /* 0x000fe40003f45270 */
[----:B--2---:R-:W-:-:S11]  /*dc30*/  SHF.R.S32.HI R28, RZ, 0x1f, R9 ;  /* 0x0000001fff1c7819 */ /* 0x004fd60000011409 */
[----:B0-----:R-:W-:Y:S05]  /*dc40*/  @!P2 BRA `(.L_x_13814) ;  /* 0x000000000004a947 */ /* 0x001fea0003800000 */
[----:B------:R-:W-:Y:S01]  /*dc50*/  BPT.TRAP 0x1 ;  /* 0x000000040000795c */ /* 0x000fe20000300000 */
.L_x_13814:
[----:B------:R-:W-:Y:S01]  /*dc60*/  IMAD R0, R3, 0x8, R16 ;  /* 0x0000000803007824 */ /* 0x000fe200078e0210 */
[----:B------:R-:W-:Y:S01]  /*dc70*/  SHF.L.U32 R29, R2, 0x1f, RZ ;  /* 0x0000001f021d7819 */ /* 0x000fe200000006ff */
[----:B------:R-:W-:Y:S01]  /*dc80*/  BSSY B0, `(.L_x_13815) ;  /* 0x0000004000007945 */ /* 0x000fe20003800000 */
[----:B------:R-:W-:Y:S02]  /*dc90*/  SHF.R.S32.HI R25, RZ, 0x1f, R10 ;  /* 0x0000001fff197819 */ /* 0x000fe4000001140a */
[----:B------:R-:W0:Y:S02]  /*dca0*/  SYNCS.PHASECHK.TRANS64.TRYWAIT P0, [R0+URZ+0x13280], R29 ;  /* 0x0132801d000075a7 */ /* 0x000e24000800017f */
[----:B0-----:R-:W-:Y:S05]  /*dcb0*/  @!P0 BRA `(.L_x_13816) ;  /* 0x00000040006c8947 */ /* 0x001fea0003800000 */
.L_x_13911:
[----:B------:R-:W-:Y:S05]  /*dcc0*/  BSYNC B0 ;  /* 0x0000000000007941 */ /* 0x000fea0003800000 */
.L_x_13815:
[----:B------:R-:W2:Y:S01]  /*dcd0*/  LDL R14, [R1+0x34] ;  /* 0x00003400010e7983 */ /* 0x000ea20000100800 */
[----:B------:R-:W-:Y:S01]  /*dce0*/  ULDC.64 UR4, c[0x0][0x328] ;  /* 0x0000ca0000047ab9 */ /* 0x000fe20000000a00 */
[----:B------:R-:W-:Y:S02]  /*dcf0*/  ULDC.64 UR6, c[0x0][0x338] ;  /* 0x0000ce0000067ab9 */ /* 0x000fe40000000a00 */
[----:B------:R-:W2:Y:S01]  /*dd00*/  LDL R13, [R1] ;  /* 0x00000000010d7983 */ /* 0x000ea20000100800 */
[----:B------:R-:W-:Y:S01]  /*dd10*/  IMAD R4, R25, UR4, RZ ;  /* 0x0000000419047c24 */ /* 0x000fe2000f8e02ff */
[----:B------:R-:W-:Y:S01]  /*dd20*/  SHF.R.S32.HI R26, RZ, 0x1f, R8 ;  /* 0x0000001fff1a7819 */ /* 0x000fe20000011408 */
[C---:B------:R-:W-:Y:S01]  /*dd30*/  IMAD.WIDE.U32 R2, R10.reuse, UR4, RZ ;  /* 0x000000040a027c25 */ /* 0x040fe2000f8e00ff */
[----:B------:R-:W1:Y:S01]  /*dd40*/  S2R R11, SR_TID.X ;  /* 0x00000000000b7919 */ /* 0x000e620000002100 */
[----:B-----5:R-:W-:Y:S01]  /*dd50*/  SHF.R.S32.HI R27, RZ, 0x1f, R7 ;  /* 0x0000001fff1b7819 */ /* 0x020fe20000011407 */
[----:B------:R-:W3:Y:S01]  /*dd60*/  LDC R12, c[0x0][0x2f4] ;  /* 0x0000bd00ff0c7b82 */ /* 0x000ee20000000800 */
[----:B------:R-:W-:-:S02]  /*dd70*/  IMAD R4, R10, UR5, R4 ;  /* 0x000000050a047c24 */ /* 0x000fc4000f8e0204 */
[----:B------:R-:W-:Y:S02]  /*dd80*/  IMAD R6, R26, UR4, RZ ;  /* 0x000000041a067c24 */ /* 0x000fe4000f8e02ff */
        /* <DEDUP_REMOVED lines=21> */
[----:B-1----:R-:W-:Y:S01]  /*dee0*/  IMAD.SHL.U32 R11, R11, 0x10, RZ ;  /* 0x000000100b0b7824 */ /* 0x002fe200078e00ff */
[----:B------:R-:W-:-:S04]  /*def0*/  IADD3 R20, P0, R2, UR6, RZ ;  /* 0x0000000602147c10 */ /* 0x000fc8000ff1e0ff */
[----:B------:R-:W-:Y:S02]  /*df00*/  LOP3.LUT R11, R11, 0x30, RZ, 0xc0, !PT ;  /* 0x000000300b0b7812 */ /* 0x000fe400078ec0ff */
[----:B------:R-:W-:Y:S02]  /*df10*/  IADD3.X R18, R6, UR7, R3, P0, !PT ;  /* 0x0000000706127c10 */ /* 0x000fe400087fe403 */
[----:B---3--:R-:W-:Y:S01]  /*df20*/  ISETP.GE.AND P2, PT, R11, R12, PT ;  /* 0x0000000c0b00720c */ /* 0x008fe20003f46270 */
[----:B--2---:R-:W-:Y:S01]  /*df30*/  IMAD R6, R13, 0x2800, R14 ;  /* 0x000028000d067824 */ /* 0x004fe200078e020e */
[----:B------:R-:W-:Y:S11]  /*df40*/  BRA.DIV UR4, `(.L_x_13817) ;  /* 0x0000003e04dc7947 */ /* 0x000ff6000b800000 */
[----:B------:R-:W1:Y:S01]  /*df50*/  S2R R11, SR_TID.X ;  /* 0x00000000000b7919 */ /* 0x000e620000002100 */
[----:B------:R-:W-:Y:S01]  /*df60*/  IMAD.IADD R6, R16, 0x1, R6 ;  /* 0x0000000110067824 */ /* 0x000fe200078e0206 */
[----:B------:R-:W2:Y:S04]  /*df70*/  SHFL.IDX PT, R2, R4, RZ, 0x1c1f ;  /* 0x001c1fff04027589 */ /* 0x000ea800000e0000 */
[----:B------:R-:W3:Y:S01]  /*df80*/  SHFL.IDX PT, R3, R5, RZ, 0x1c1f ;  /* 0x001c1fff05037589 */ /* 0x000ee200000e0000 */
[----:B-1----:R-:W-:-:S05]  /*df90*/  IMAD.SHL.U32 R11, R11, 0x10, RZ ;  /* 0x000000100b0b7824 */ /* 0x002fca00078e00ff */
[----:B------:R-:W-:-:S04]  /*dfa0*/  LOP3.LUT R11, R11, 0x30, RZ, 0xc0, !PT ;  /* 0x000000300b0b7812 */ /* 0x000fc800078ec0ff */
[----:B--2---:R-:W-:-:S05]  /*dfb0*/  IADD3 R2, P0, R11, R2, RZ ;  /* 0x000000020b027210 */ /* 0x004fca0007f1e0ff */
[----:B---3--:R-:W-:-:S05]  /*dfc0*/  IMAD.X R3, RZ, RZ, R3, P0 ;  /* 0x000000ffff037224 */ /* 0x008fca00000e0603 */
[----:B------:R-:W-:Y:S01]  /*dfd0*/  @!PT LDS RZ, [RZ] ;  /* 0x00000000fffff984 */ /* 0x000fe20000000800 */
        /* <DEDUP_REMOVED lines=16> */
[----:B-1----:R1:W2:Y:S04]  /*e0e0*/  SHFL.IDX PT, R3, R18, RZ, 0x1c1f ;  /* 0x001c1fff12037589 */ /* 0x0022a800000e0000 */
[----:B------:R1:W3:Y:S02]  /*e0f0*/  SHFL.IDX PT, R2, R20, RZ, 0x1c1f ;  /* 0x001c1fff14027589 */ /* 0x0002e400000e0000 */
.L_x_13923:
[----:B------:R-:W4:Y:S02]  /*e100*/  S2R R4, SR_TID.X ;  /* 0x0000000000047919 */ /* 0x000f240000002100 */
[----:B----4-:R-:W-:-:S05]  /*e110*/  IMAD.SHL.U32 R4, R4, 0x10, RZ ;  /* 0x0000001004047824 */ /* 0x010fca00078e00ff */
[----:B------:R-:W-:-:S04]  /*e120*/  LOP3.LUT R4, R4, 0x30, RZ, 0xc0, !PT ;  /* 0x0000003004047812 */ /* 0x000fc800078ec0ff */
[----:B---3--:R-:W-:-:S05]  /*e130*/  IADD3 R2, P0, R4, R2, RZ ;  /* 0x0000000204027210 */ /* 0x008fca0007f1e0ff */
[----:B--2---:R-:W-:Y:S01]  /*e140*/  IMAD.X R3, RZ, RZ, R3, P0 ;  /* 0x000000ffff037224 */ /* 0x004fe200000e0603 */
[----:B------:R-:W-:-:S04]  /*e150*/  PLOP3.LUT P0, PT, PT, PT, PT, 0x80, 0x0 ;  /* 0x000000000000781c */ /* 0x000fc80003f0f070 */
[----:B------:R-:W-:Y:S01]  /*e160*/  @!PT LDS RZ, [RZ] ;  /* 0x00000000fffff984 */ /* 0x000fe20000000800 */
[----:B------:R-:W-:Y:S01]  /*e170*/  @!PT LDS RZ, [RZ] ;  /* 0x00000000fffff984 */ /* 0x000fe20000000800 */
[----:B------:R-:W-:Y:S01]  /*e180*/  @!PT LDS RZ, [RZ] ;  /* 0x00000000fffff984 */ /* 0x000fe20000000800 */
[----:B------:R2:W-:Y:S01]  /*e190*/  LDGSTS.E.BYPASS.LTC128B.128 [R6+0x8000], desc[UR54][R2.64], !P2 ;  /* 0x0800000002067fae */ /* 0x0005e2000d101d76 */
[----:B------:R-:W-:-:S08]  /*e1a0*/  NOP ;  /* 0x0000000000007918 */ /* 0x000fd00000000000 */
.L_x_13818:
        /* <DEDUP_REMOVED lines=11> */
.L_x_13819:
[----:B------:R2:W-:Y:S01]  /*e260*/  SYNCS.ARRIVE.TRANS64.A1T0 RZ, [R0+URZ+0x13270], RZ ;  /* 0x013270ff00ff79a7 */ /* 0x0005e2000810003f */
[----:B------:R-:W-:Y:S05]  /*e270*/  @!P3 BRA `(.L_x_13820) ;  /* 0x000000000004b947 */ /* 0x000fea0003800000 */
[----:B------:R-:W-:Y:S01]  /*e280*/  BPT.TRAP 0x1 ;  /* 0x000000040000795c */ /* 0x000fe20000300000 */
.L_x_13820:
[----:B------:R-:W3:Y:S01]  /*e290*/  SYNCS.PHASECHK.TRANS64.TRYWAIT P0, [R0+URZ+0x13240], R29 ;  /* 0x0132401d000075a7 */ /* 0x000ee2000800017f */
[----:B------:R-:W-:Y:S04]  /*e2a0*/  BSSY B0, `(.L_x_13821) ;  /* 0x0000002000007945 */ /* 0x000fe80003800000 */
[----:B---3--:R-:W-:Y:S05]  /*e2b0*/  @!P0 BRA `(.L_x_13822) ;  /* 0x00000040009c8947 */ /* 0x008fea0003800000 */
.L_x_13924:
[----:B------:R-:W-:Y:S05]  /*e2c0*/  BSYNC B0 ;  /* 0x0000000000007941 */ /* 0x000fea0003800000 */
.L_x_13821:
[----:B------:R-:W1:Y:S01]  /*e2d0*/  S2R R11, SR_TID.X ;  /* 0x00000000000b7919 */ /* 0x000e620000002100 */
        /* <DEDUP_REMOVED lines=15> */
[----:B-1----:R-:W-:Y:S02]  /*e3d0*/  IMAD.SHL.U32 R18, R11, 0x10, RZ ;  /* 0x000000100b127824 */ /* 0x002fe400078e00ff */
[----:B------:R-:W-:Y:S01]  /*e3e0*/  IMAD.IADD R3, R3, 0x1, R9 ;  /* 0x0000000103037824 */ /* 0x000fe200078e0209 */
[----:B------:R-:W1:Y:S01]  /*e3f0*/  LDC R11, c[0x0][0x2f4] ;  /* 0x0000bd00ff0b7b82 */ /* 0x000e620000000800 */
[----:B------:R-:W-:Y:S01]  /*e400*/  IMAD R8, R27, UR6, RZ ;  /* 0x000000061b087c24 */ /* 0x000fe2000f8e02ff */
[----:B------:R-:W-:Y:S01]  /*e410*/  LOP3.LUT R18, R18, 0x30, RZ, 0xc0, !PT ;  /* 0x0000003012127812 */ /* 0x000fe200078ec0ff */
        /* <DEDUP_REMOVED lines=11> */
[----:B-1----:R-:W-:-:S02]  /*e4d0*/  ISETP.GE.AND P2, PT, R18, R11, PT ;  /* 0x0000000b1200720c */ /* 0x002fc40003f46270 */
[----:B------:R-:W-:Y:S01]  /*e4e0*/  IADD3.X R5, R9, UR7, R3, P0, !PT ;  /* 0x0000000709057c10 */ /* 0x000fe200087fe403 */
[----:B------:R-:W-:Y:S10]  /*e4f0*/  BRA.DIV UR4, `(.L_x_13823) ;  /* 0x0000004204207947 */ /* 0x000ff4000b800000 */
[----:B------:R-:W1:Y:S04]  /*e500*/  SHFL.IDX PT, R2, R7, RZ, 0x1c1f ;  /* 0x001c1fff07027589 */ /* 0x000e6800000e0000 */
[----:B------:R-:W4:Y:S04]  /*e510*/  SHFL.IDX PT, R3, R8, RZ, 0x1c1f ;  /* 0x001c1fff08037589 */ /* 0x000f2800000e0000 */
[----:B------:R-:W-:Y:S01]  /*e520*/  SHFL.IDX PT, R5, R5, RZ, 0x1c1f ;  /* 0x001c1fff05057589 */ /* 0x000fe200000e0000 */
[----:B-1----:R-:W-:-:S05]  /*e530*/  IADD3 R2, P0, R18, R2, RZ ;  /* 0x0000000212027210 */ /* 0x002fca0007f1e0ff */
[----:B----4-:R-:W-:-:S05]  /*e540*/  IMAD.X R3, RZ, RZ, R3, P0 ;  /* 0x000000ffff037224 */ /* 0x010fca00000e0603 */
[----:B------:R1:W-:Y:S04]  /*e550*/  LDGSTS.E.BYPASS.LTC128B.128 [R6+0xe000], desc[UR54][R2.64], !P2 ;  /* 0x0e00000002067fae */ /* 0x0003e8000d101d76 */
[----:B-1----:R-:W1:Y:S04]  /*e560*/  SHFL.IDX PT, R2, R7, 0x1, 0x1c1f ;  /* 0x003c1f0007027f89 */ /* 0x002e6800000e0000 */
[----:B------:R-:W4:Y:S01]  /*e570*/  SHFL.IDX PT, R3, R8, 0x1, 0x1c1f ;  /* 0x003c1f0008037f89 */ /* 0x000f2200000e0000 */
[----:B-1----:R-:W-:-:S05]  /*e580*/  IADD3 R2, P0, R18, R2, RZ ;  /* 0x0000000212027210 */ /* 0x002fca0007f1e0ff */
[----:B----4-:R-:W-:-:S05]  /*e590*/  IMAD.X R3, RZ, RZ, R3, P0 ;  /* 0x000000ffff037224 */ /* 0x010fca00000e0603 */
[----:B------:R1:W-:Y:S04]  /*e5a0*/  LDGSTS.E.BYPASS.LTC128B.128 [R6+0xe800], desc[UR54][R2.64], !P2 ;  /* 0x0e80000002067fae */ /* 0x0003e8000d101d76 */
[----:B-1----:R-:W1:Y:S04]  /*e5b0*/  SHFL.IDX PT, R2, R7, 0x2, 0x1c1f ;  /* 0x005c1f0007027f89 */ /* 0x002e6800000e0000 */
[----:B------:R-:W4:Y:S04]  /*e5c0*/  SHFL.IDX PT, R3, R8, 0x2, 0x1c1f ;  /* 0x005c1f0008037f89 */ /* 0x000f2800000e0000 */
[----:B------:R-:W-:Y:S01]  /*e5d0*/  SHFL.IDX PT, R8, R8, 0x3, 0x1c1f ;  /* 0x007c1f0008087f89 */ /* 0x000fe200000e0000 */
[----:B-1----:R-:W-:-:S05]  /*e5e0*/  IADD3 R2, P0, R18, R2, RZ ;  /* 0x0000000212027210 */ /* 0x002fca0007f1e0ff */
[----:B----4-:R-:W-:-:S05]  /*e5f0*/  IMAD.X R3, RZ, RZ, R3, P0 ;  /* 0x000000ffff037224 */ /* 0x010fca00000e0603 */
[----:B------:R1:W-:Y:S04]  /*e600*/  LDGSTS.E.BYPASS.LTC128B.128 [R6+0xf000], desc[UR54][R2.64], !P2 ;  /* 0x0f00000002067fae */ /* 0x0003e8000d101d76 */
[----:B-1----:R-:W1:Y:S02]  /*e610*/  SHFL.IDX PT, R2, R7, 0x3, 0x1c1f ;  /* 0x007c1f0007027f89 */ /* 0x002e6400000e0000 */
[----:B-1----:R-:W-:-:S05]  /*e620*/  IADD3 R2, P0, R18, R2, RZ ;  /* 0x0000000212027210 */ /* 0x002fca0007f1e0ff */
[----:B------:R-:W-:-:S05]  /*e630*/  IMAD.X R3, RZ, RZ, R8, P0 ;  /* 0x000000ffff037224 */ /* 0x000fca00000e0608 */
[----:B------:R1:W-:Y:S04]  /*e640*/  LDGSTS.E.BYPASS.LTC128B.128 [R6+0xf800], desc[UR54][R2.64], !P2 ;  /* 0x0f80000002067fae */ /* 0x0003e8000d101d76 */
[----:B-1----:R1:W4:Y:S02]  /*e650*/  SHFL.IDX PT, R2, R4, RZ, 0x1c1f ;  /* 0x001c1fff04027589 */ /* 0x00232400000e0000 */
.L_x_13936:
[----:B----4-:R-:W-:-:S04]  /*e660*/  IADD3 R2, P0, R18, R2, RZ ;  /* 0x0000000212027210 */ /* 0x010fc80007f1e0ff */
[----:B------:R-:W-:Y:S02]  /*e670*/  IADD3.X R3, RZ, R5, RZ, P0, !PT ;  /* 0x00000005ff037210 */ /* 0x000fe400007fe4ff */
[----:B------:R-:W-:-:S03]  /*e680*/  PLOP3.LUT P0, PT, PT, PT, PT, 0x80, 0x0 ;  /* 0x000000000000781c */ /* 0x000fc60003f0f070 */
[----:B------:R-:W-:Y:S01]  /*e690*/  @!PT LDS RZ, [RZ] ;  /* 0x00000000fffff984 */ /* 0x000fe20000000800 */
[----:B------:R-:W-:Y:S01]  /*e6a0*/  @!PT LDS RZ, [RZ] ;  /* 0x00000000fffff984 */ /* 0x000fe20000000800 */
[----:B------:R-:W-:Y:S01]  /*e6b0*/  @!PT LDS RZ, [RZ] ;  /* 0x00000000fffff984 */ /* 0x000fe20000000800 */
[----:B------:R4:W-:Y:S01]  /*e6c0*/  LDGSTS.E.BYPASS.LTC128B.128 [R6+0x10000], desc[UR54][R2.64], !P2 ;  /* 0x1000000002067fae */ /* 0x0009e2000d101d76 */
[----:B------:R-:W-:-:S09]  /*e6d0*/  NOP ;  /* 0x0000000000007918 */ /* 0x000fd20000000000 */
.L_x_13824:
        /* <DEDUP_REMOVED lines=11> */
.L_x_13825:
[----:B------:R0:W-:Y:S02]  /*e790*/  SYNCS.ARRIVE.TRANS64.A1T0 RZ, [R0+URZ+0x13230], RZ ;  /* 0x013230ff00ff79a7 */ /* 0x0001e4000810003f */
[----:B0-23--:R-:W-:-:S05]  /*e7a0*/  IMAD.U32 R0, RZ, RZ, UR46 ;  /* 0x0000002eff007e24 */ /* 0x00dfca000f8e00ff */
[----:B------:R-:W-:-:S13]  /*e7b0*/  ISETP.NE.AND P0, PT, R0, 0x3, PT ;  /* 0x000000030000780c */ /* 0x000fda0003f05270 */
[----:B------:R-:W-:Y:S05]  /*e7c0*/  @!P0 BRA `(.L_x_13826) ;  /* 0x0000000000048947 */ /* 0x000fea0003800000 */
[----:B------:R-:W-:Y:S01]  /*e7d0*/  BPT.TRAP 0x1 ;  /* 0x000000040000795c */ /* 0x000fe20000300000 */
.L_x_13826:
[----:B------:R-:W-:Y:S01]  /*e7e0*/  LOP3.LUT R0, R24, 0x1, RZ, 0x3c, !PT ;  /* 0x0000000118007812 */ /* 0x000fe200078e3cff */
[----:B------:R-:W-:Y:S01]  /*e7f0*/  IMAD R2, R21, 0x8, R16 ;  /* 0x0000000815027824 */ /* 0x000fe200078e0210 */
[----:B------:R-:W-:Y:S02]  /*e800*/  BSSY B0, `(.L_x_13827) ;  /* 0x0000004000007945 */ /* 0x000fe40003800000 */
[----:B------:R-:W-:-:S04]  /*e810*/  SHF.L.U32 R0, R0, 0x1f, RZ ;  /* 0x0000001f00007819 */ /* 0x000fc800000006ff */
[----:B------:R-:W0:Y:S02]  /*e820*/  SYNCS.PHASECHK.TRANS64.TRYWAIT P2, [R2+URZ+0x13270], R0 ;  /* 0x01327000020075a7 */ /* 0x000e24000804017f */
[----:B0-----:R-:W-:Y:S05]  /*e830*/  @!P2 BRA `(.L_x_13828) ;  /* 0x0000004000aca947 */ /* 0x001fea0003800000 */
.L_x_13937:
[----:B------:R-:W-:Y:S05]  /*e840*/  BSYNC B0 ;  /* 0x0000000000007941 */ /* 0x000fea0003800000 */
.L_x_13827:
[----:B------:R-:W-:-:S05]  /*e850*/  IMAD.U32 R3, RZ, RZ, UR44 ;  /* 0x0000002cff037e24 */ /* 0x000fca000f8e00ff */
[----:B------:R-:W-:-:S13]  /*e860*/  ISETP.NE.AND P2, PT, R3, 0x3, PT ;  /* 0x000000030300780c */ /* 0x000fda0003f45270 */
[----:B------:R-:W-:Y:S05]  /*e870*/  @!P2 BRA `(.L_x_13829) ;  /* 0x000000000004a947 */ /* 0x000fea0003800000 */
[----:B------:R-:W-:Y:S01]  /*e880*/  BPT.TRAP 0x1 ;  /* 0x000000040000795c */ /* 0x000fe20000300000 */
.L_x_13829:
[----:B------:R-:W-:Y:S01]  /*e890*/  SHF.L.U32 R3, R24, 0x1f, RZ ;  /* 0x0000001f18037819 */ /* 0x000fe200000006ff */
[----:B0-----:R-:W-:-:S03]  /*e8a0*/  IMAD R0, R21, 0x2800, RZ ;  /* 0x0000280015007824 */ /* 0x001fc600078e02ff */
[----:B------:R-:W0:Y:S02]  /*e8b0*/  SYNCS.PHASECHK.TRANS64.TRYWAIT P2, [R2+URZ+0x13260], R3 ;  /* 0x01326003020075a7 */ /* 0x000e24000804017f */
[----:B0-----:R-:W-:Y:S05]  /*e8c0*/  @!P2 BRA `(.L_x_13830) ;  /* 0x00000040009ca947 */ /* 0x001fea0003800000 */
.L_x_13938:
[----:B0-----:R-:W-:Y:S01]  /*e8d0*/  LOP3.LUT R3, R0, R23, RZ, 0xfc, !PT ;  /* 0x0000001700037212 */ /* 0x001fe200078efcff */
[----:B------:R-:W-:Y:S05]  /*e8e0*/  WARPSYNC.ALL ;  /* 0x0000000000007948 */ /* 0x000fea0003800000 */
[----:B------:R-:W-:Y:S02]  /*e8f0*/  IMAD.IADD R3, R16, 0x1, R3 ;  /* 0x0000000110037824 */ /* 0x000fe400078e0203 */
[----:B------:R-:W-:-:S03]  /*e900*/  IMAD.U32 R12, RZ, RZ, UR44 ;  /* 0x0000002cff0c7e24 */ /* 0x000fc6000f8e00ff */
[----:B-1----:R0:W1:Y:S02]  /*e910*/  LDSM.16.MT88.4 R4, [R3+0x6000] ;  /* 0x006000000304783b */ /* 0x0020640000004200 */
[----:B------:R-:W-:Y:S02]  /*e920*/  ISETP.NE.AND P2, PT, R12, 0x3, PT ;  /* 0x000000030c00780c */ /* 0x000fe40003f45270 */
[----:B0-----:R-:W-:-:S05]  /*e930*/  LOP3.LUT R3, R0, R22, RZ, 0xfc, !PT ;  /* 0x0000001600037212 */ /* 0x001fca00078efcff */
[----:B------:R-:W-:Y:S01]  /*e940*/  IMAD.IADD R3, R19, 0x1, R3 ;  /* 0x0000000113037824 */ /* 0x000fe200078e0203 */
[C-C-:B-1----:R-:W-:Y:S02]  /*e950*/  PRMT R8, R4.reuse, 0x6420, R5.reuse ;  /* 0x0000642004087816 */ /* 0x142fe40000000005 */
        /* <DEDUP_REMOVED lines=42> */
[----:B------:R-:W0:Y:S02]  /*ec00*/  LDSM.16.MT88.4 R4, [R3+0x6000] ;  /* 0x006000000304783b */ /* 0x000e240000004200 */
        /* <DEDUP_REMOVED lines=13> */
.L_x_13831:
[----:B-1----:R1:W-:Y:S01]  /*ece0*/  SYNCS.ARRIVE.TRANS64.A1T0 RZ, [R2+URZ+0x13250], RZ ;  /* 0x013250ff02ff79a7 */ /* 0x0023e2000810003f */
[----:B------:R-:W-:Y:S06]  /*ecf0*/  BAR.SYNC.DEFER_BLOCKING 0x2, 0x80 ;  /* 0x0082000000007b1d */ /* 0x000fec0000010000 */
[----:B------:R-:W-:Y:S05]  /*ed00*/  @!P0 BRA `(.L_x_13832) ;  /* 0x0000000000048947 */ /* 0x000fea0003800000 */
[----:B------:R-:W-:Y:S01]  /*ed10*/  BPT.TRAP 0x1 ;  /* 0x000000040000795c */ /* 0x000fe20000300000 */
.L_x_13832:
[----:B0-----:R-:W2:Y:S01]  /*ed20*/  LDL R0, [R1+0x30] ;  /* 0x0000300001007983 */ /* 0x001ea20000100800 */
[----:B-1----:R-:W-:-:S03]  /*ed30*/  VIADD R2, R2, 0x13280 ;  /* 0x0001328002027836 */ /* 0x002fc60000000000 */
[----:B------:R3:W5:Y:S04]  /*ed40*/  LDL R24, [R1+0xc] ;  /* 0x00000c0001187983 */ /* 0x0007680000100800 */
[----:B------:R3:W5:Y:S01]  /*ed50*/  LDL R21, [R1] ;  /* 0x0000000001157983 */ /* 0x0007620000100800 */
[----:B--2---:R-:W-:-:S04]  /*ed60*/  PRMT R2, R0, 0x654, R2 ;  /* 0x0000065400027816 */ /* 0x004fc80000000002 */
[----:B------:R3:W-:Y:S01]  /*ed70*/  SYNCS.ARRIVE.TRANS64.RED.A1T0 RZ, [R2+URZ], RZ ;  /* 0x000000ff02ff79a7 */ /* 0x0007e2000810043f */
[----:B------:R-:W-:Y:S05]  /*ed80*/  @P1 BRA `(.L_x_13833) ;  /* 0xffffffe800901947 */ /* 0x000fea000383ffff */
.L_x_13813:
[----:B------:R-:W3:Y:S01]  /*ed90*/  S2R R0, SR_TID.X ;  /* 0x0000000000007919 */ /* 0x000ee20000002100 */
[----:B------:R-:W-:Y:S01]  /*eda0*/  BSSY B0, `(.L_x_13834) ;  /* 0x0000013000007945 */ /* 0x000fe20003800000 */
[----:B---3--:R-:W-:Y:S01]  /*edb0*/  LOP3.LUT R2, R0, 0x7f, RZ, 0xc0, !PT ;  /* 0x0000007f00027812 */ /* 0x008fe200078ec0ff */
[----:B------:R-:W-:-:S03]  /*edc0*/  IMAD.U32 R0, RZ, RZ, UR46 ;  /* 0x0000002eff007e24 */ /* 0x000fc6000f8e00ff */
[----:B------:R-:W-:Y:S02]  /*edd0*/  ISETP.NE.AND P1, PT, R2, RZ, PT ;  /* 0x000000ff0200720c */ /* 0x000fe40003f25270 */
[----:B------:R-:W-:-:S11]  /*ede0*/  ISETP.NE.AND P0, PT, R0, 0x3, PT ;  /* 0x000000030000780c */ /* 0x000fd60003f05270 */
[----:B------:R-:W-:Y:S05]  /*edf0*/  @P1 BRA `(.L_x_13835) ;  /* 0x0000000000341947 */ /* 0x000fea0003800000 */
[----:B------:R-:W2:Y:S01]  /*ee00*/  S2R R5, SR_LANEID ;  /* 0x0000000000057919 */ /* 0x000ea20000000000 */
[----:B------:R-:W-:Y:S01]  /*ee10*/  VOTEU.ANY UR4, UPT, PT ;  /* 0x0000000000047886 */ /* 0x000fe200038e0100 */
[----:B-1----:R-:W1:Y:S01]  /*ee20*/  LDC.64 R2, c[0x0][0xc60] ;  /* 0x00031800ff027b82 */ /* 0x002e620000000a00 */
[----:B------:R-:W2:Y:S02]  /*ee30*/  FLO.U32 R0, UR4 ;  /* 0x0000000400007d00 */ /* 0x000ea400080e0000 */
[----:B--2---:R-:W-:-:S06]  /*ee40*/  ISETP.EQ.U32.AND P1, PT, R0, R5, PT ;  /* 0x000000050000720c */ /* 0x004fcc0003f22070 */
[----:B------:R-:W1:Y:S07]  /*ee50*/  POPC R5, UR4 ;  /* 0x0000000400057d09 */ /* 0x000e6e0008000000 */
[----:B-1----:R-:W2:Y:S01]  /*ee60*/  @P1 ATOMG.E.ADD.STRONG.GPU PT, R3, desc[UR54][R2.64], R5 ;  /* 0x00000005020319a8 */ /* 0x002ea200081ee1f6 */
[----:B------:R-:W1:Y:S02]  /*ee70*/  S2R R4, SR_LTMASK ;  /* 0x0000000000047919 */ /* 0x000e640000003900 */
[----:B-1----:R-:W-:-:S04]  /*ee80*/  LOP3.LUT R4, R4, UR4, RZ, 0xc0, !PT ;  /* 0x0000000404047c12 */ /* 0x002fc8000f8ec0ff */
[----:B------:R-:W1:Y:S01]  /*ee90*/  POPC R7, R4 ;  /* 0x0000000400077309 */ /* 0x000e620000000000 */
[----:B--2---:R-:W1:Y:S02]  /*eea0*/  SHFL.IDX PT, R0, R3, R0, 0x1f ;  /* 0x00001f0003007589 */ /* 0x004e6400000e0000 */
[----:B-1----:R-:W-:-:S05]  /*eeb0*/  IADD3 R0, R0, UR47, R7 ;  /* 0x0000002f00007c10 */ /* 0x002fca000fffe007 */
[----:B------:R2:W-:Y:S02]  /*eec0*/  STL [R1+0x20], R0 ;  /* 0x0000200001007387 */ /* 0x0005e40000100800 */
.L_x_13835:
[----:B------:R-:W-:Y:S05]  /*eed0*/  BSYNC B0 ;  /* 0x0000000000007941 */ /* 0x000fea0003800000 */
.L_x_13834:
[----:B------:R-:W-:Y:S05]  /*eee0*/  @!P0 BRA `(.L_x_13836) ;  /* 0x0000000000048947 */ /* 0x000fea0003800000 */
[----:B------:R-:W-:Y:S01]  /*eef0*/  BPT.TRAP 0x1 ;  /* 0x000000040000795c */ /* 0x000fe20000300000 */
.L_x_13836:
[----:B------:R-:W1:Y:S04]  /*ef00*/  LDL R2, [R1+0xc] ;  /* 0x00000c0001027983 */ /* 0x000e680000100800 */
[----:B--2---:R-:W2:Y:S01]  /*ef10*/  LDL R0, [R1] ;  /* 0x0000000001007983 */ /* 0x004ea20000100800 */
[----:B------:R-:W-:Y:S01]  /*ef20*/  BSSY B0, `(.L_x_13837) ;  /* 0x0000006000007945 */ /* 0x000fe20003800000 */
[----:B-1----:R-:W-:-:S04]  /*ef30*/  LOP3.LUT R3, R2, 0x1, RZ, 0x3c, !PT ;  /* 0x0000000102037812 */ /* 0x002fc800078e3cff */
[----:B------:R-:W-:Y:S01]  /*ef40*/  SHF.L.U32 R3, R3, 0x1f, RZ ;  /* 0x0000001f03037819 */ /* 0x000fe200000006ff */
[----:B--2---:R-:W-:-:S04]  /*ef50*/  IMAD R0, R0, 0x8, R16 ;  /* 0x0000000800007824 */ /* 0x004fc800078e0210 */
[----:B------:R-:W1:Y:S02]  /*ef60*/  SYNCS.PHASECHK.TRANS64.TRYWAIT P1, [R0+URZ+0x13270], R3 ;  /* 0x01327003000075a7 */ /* 0x000e64000802017f */
[----:B-1----:R-:W-:Y:S05]  /*ef70*/  @!P1 BRA `(.L_x_13838) ;  /* 0x0000003c00049947 */ /* 0x002fea0003800000 */
.L_x_13939:
[----:B------:R-:W-:Y:S05]  /*ef80*/  BSYNC B0 ;  /* 0x0000000000007941 */ /* 0x000fea0003800000 */
.L_x_13837:
[----:B------:R-:W-:-:S05]  /*ef90*/  IMAD.U32 R2, RZ, RZ, UR44 ;  /* 0x0000002cff027e24 */ /* 0x000fca000f8e00ff */
[----:B------:R-:W-:-:S13]  /*efa0*/  ISETP.NE.AND P1, PT, R2, 0x3, PT ;  /* 0x000000030200780c */ /* 0x000fda0003f25270 */
[----:B------:R-:W-:Y:S05]  /*efb0*/  @!P1 BRA `(.L_x_13839) ;  /* 0x0000000000049947 */ /* 0x000fea0003800000 */
[----:B------:R-:W-:Y:S01]  /*efc0*/  BPT.TRAP 0x1 ;  /* 0x000000040000795c */ /* 0x000fe20000300000 */
.L_x_13839:
[----:B------:R-:W1:Y:S02]  /*efd0*/  LDL R2, [R1+0xc] ;  /* 0x00000c0001027983 */ /* 0x000e640000100800 */
[----:B-1----:R-:W-:-:S04]  /*efe0*/  SHF.L.U32 R3, R2, 0x1f, RZ ;  /* 0x0000001f02037819 */ /* 0x002fc800000006ff */
[----:B------:R-:W1:Y:S02]  /*eff0*/  SYNCS.PHASECHK.TRANS64.TRYWAIT P1, [R0+URZ+0x13260], R3 ;  /* 0x01326003000075a7 */ /* 0x000e64000802017f */
[----:B-1----:R-:W-:Y:S05]  /*f000*/  @!P1 BRA `(.L_x_13840) ;  /* 0x0000003800f49947 */ /* 0x002fea0003800000 */
.L_x_13940:
[----:B------:R-:W2:Y:S01]  /*f010*/  LDL R14, [R1] ;  /* 0x00000000010e7983 */ /* 0x000ea20000100800 */
[----:B------:R-:W-:Y:S05]  /*f020*/  WARPSYNC.ALL ;  /* 0x0000000000007948 */ /* 0x000fea0003800000 */
[----:B------:R-:W-:-:S05]  /*f030*/  IMAD.U32 R15, RZ, RZ, UR44 ;  /* 0x0000002cff0f7e24 */ /* 0x000fca000f8e00ff */
[----:B------:R-:W-:Y:S01]  /*f040*/  ISETP.NE.AND P1, PT, R15, 0x3, PT ;  /* 0x000000030f00780c */ /* 0x000fe20003f25270 */
[----:B--2---:R-:W-:-:S05]  /*f050*/  IMAD R2, R14, 0x2800, RZ ;  /* 0x000028000e027824 */ /* 0x004fca00078e02ff */
[----:B-1----:R-:W-:-:S04]  /*f060*/  LOP3.LUT R3, R2, R23, RZ, 0xfc, !PT ;  /* 0x0000001702037212 */ /* 0x002fc800078efcff */
[----:B------:R-:W-:Y:S01]  /*f070*/  IADD3 R6, R16, R3, RZ ;  /* 0x0000000310067210 */ /* 0x000fe20007ffe0ff */
[----:B------:R-:W-:-:S05]  /*f080*/  VIADD R3, R2, 0x800 ;  /* 0x0000080002037836 */ /* 0x000fca0000000000 */
        /* <DEDUP_REMOVED lines=13> */
[----:B------:R-:W-:Y:S01]  /*f160*/  LOP3.LUT R4, R3, R22, RZ, 0xfc, !PT ;  /* 0x0000001603047212 */ /* 0x000fe200078efcff */
[----:B------:R-:W-:Y:S01]  /*f170*/  VIADD R3, R2, 0x1000 ;  /* 0x0000100002037836 */ /* 0x000fe20000000000 */
[----:B------:R-:W-:-:S02]  /*f180*/  PRMT R10, R6, 0x6420, R7 ;  /* 0x00006420060a7816 */ /* 0x000fc40000000007 */
[----:B------:R-:W-:Y:S01]  /*f190*/  PRMT R11, R6, 0x7531, R7 ;  /* 0x00007531060b7816 */ /* 0x000fe20000000007 */
[----:B------:R-:W-:Y:S01]  /*f1a0*/  IMAD.IADD R13, R19, 0x1, R4 ;  /* 0x00000001130d7824 */ /* 0x000fe200078e0204 */
[----:B------:R-:W-:-:S04]  /*f1b0*/  LOP3.LUT R5, R3, R23, RZ, 0xfc, !PT ;  /* 0x0000001703057212 */ /* 0x000fc800078efcff */
[----:B------:R-:W-:Y:S01]  /*f1c0*/  STSM.16.M88.4 [R13], R8 ;  /* 0x000000080d007844 */ /* 0x000fe20000000200 */
[----:B------:R-:W-:-:S06]  /*f1d0*/  IMAD.IADD R6, R16, 0x1, R5 ;  /* 0x0000000110067824 */ /* 0x000fcc00078e0205 */
[----:B------:R-:W0:Y:S02]  /*f1e0*/  LDSM.16.MT88.4 R4, [R6+0x6000] ;  /* 0x006000000604783b */ /* 0x000e240000004200 */
[C-C-:B0-----:R-:W-:Y:S02]  /*f1f0*/  PRMT R8, R4.reuse, 0x6420, R5.reuse ;  /* 0x0000642004087816 */ /* 0x141fe40000000005 */
[----:B------:R-:W-:Y:S02]  /*f200*/  PRMT R9, R4, 0x7531, R5 ;  /* 0x0000753104097816 */ /* 0x000fe40000000005 */
[----:B------:R-:W-:Y:S01]  /*f210*/  LOP3.LUT R4, R3, R22, RZ, 0xfc, !PT ;  /* 0x0000001603047212 */ /* 0x000fe200078efcff */
[----:B------:R-:W-:Y:S01]  /*f220*/  VIADD R3, R2, 0x1800 ;  /* 0x0000180002037836 */ /* 0x000fe20000000000 */
[--C-:B------:R-:W-:Y:S01]  /*f230*/  PRMT R10, R6, 0x6420, R7.reuse ;  /* 0x00006420060a7816 */ /* 0x100fe20000000007 */
[----:B------:R-:W-:Y:S01]  /*f240*/  VIADD R2, R2, 0x2000 ;  /* 0x0000200002027836 */ /* 0x000fe20000000000 */
        /* <DEDUP_REMOVED lines=31> */
.L_x_13841:
[----:B-1----:R1:W-:Y:S01]  /*f440*/  SYNCS.ARRIVE.TRANS64.A1T0 RZ, [R0+URZ+0x13250], RZ ;  /* 0x013250ff00ff79a7 */ /* 0x0023e2000810003f */
[----:B------:R-:W-:Y:S06]  /*f450*/  BAR.SYNC.DEFER_BLOCKING 0x2, 0x80 ;  /* 0x0082000000007b1d */ /* 0x000fec0000010000 */
[----:B------:R-:W-:Y:S05]  /*f460*/  @!P0 BRA `(.L_x_13842) ;  /* 0x0000000000048947 */ /* 0x000fea0003800000 */
[----:B------:R-:W-:Y:S01]  /*f470*/  BPT.TRAP 0x1 ;  /* 0x000000040000795c */ /* 0x000fe20000300000 */
.L_x_13842:
[----:B0-----:R-:W2:Y:S04]  /*f480*/  LDL R2, [R1+0x30] ;  /* 0x0000300001027983 */ /* 0x001ea80000100800 */
[----:B------:R-:W3:Y:S01]  /*f490*/  LDL.LU R3, [R1+0xc] ;  /* 0x00000c0001037983 */ /* 0x000ee20000300800 */
[----:B-1----:R-:W-:-:S05]  /*f4a0*/  VIADD R0, R0, 0x13280 ;  /* 0x0001328000007836 */ /* 0x002fca0000000000 */
[----:B--2---:R-:W-:-:S04]  /*f4b0*/  PRMT R0, R2, 0x654, R0 ;  /* 0x0000065402007816 */ /* 0x004fc80000000000 */
[----:B------:R0:W-:Y:S02]  /*f4c0*/  SYNCS.ARRIVE.TRANS64.RED.A1T0 RZ, [R0+URZ], RZ ;  /* 0x000000ff00ff79a7 */ /* 0x0001e4000810043f */
[----:B0-----:R-:W-:-:S05]  /*f4d0*/  VIADD R0, R14, 0x1 ;  /* 0x000000010e007836 */ /* 0x001fca0000000000 */
[----:B------:R-:W-:-:S04]  /*f4e0*/  ISETP.NE.AND P0, PT, R0, 0x2, PT ;  /* 0x000000020000780c */ /* 0x000fc80003f05270 */
[----:B------:R-:W-:Y:S02]  /*f4f0*/  SEL R2, RZ, 0x1, P0 ;  /* 0x00000001ff027807 */ /* 0x000fe40000000000 */
[----:B------:R-:W-:Y:S02]  /*f500*/  SEL R0, R0, RZ, P0 ;  /* 0x000000ff00007207 */ /* 0x000fe40000000000 */
[----:B---3--:R-:W-:-:S03]  /*f510*/  LOP3.LUT R3, R3, R2, RZ, 0x3c, !PT ;  /* 0x0000000203037212 */ /* 0x008fc600078e3cff */
[----:B------:R0:W-:Y:S04]  /*f520*/  STL [R1], R0 ;  /* 0x0000000001007387 */ /* 0x0001e80000100800 */
[----:B------:R0:W-:Y:S02]  /*f530*/  STL [R1+0xc], R3 ;  /* 0x00000c0301007387 */ /* 0x0001e40000100800 */
.L_x_13783:
[----:B------:R-:W-:Y:S05]  /*f540*/  BSYNC B7 ;  /* 0x0000000000077941 */ /* 0x000fea0003800000 */
.L_x_13781:
[----:B01----:R-:W3:Y:S02]  /*f550*/  LDL R0, [R1+0x10] ;  /* 0x0000100001007983 */ /* 0x003ee40000100800 */
[----:B---3--:R-:W-:-:S13]  /*f560*/  LOP3.LUT P0, RZ, R0, 0x20, RZ, 0xc0, !PT ;  /* 0x0000002000ff7812 */ /* 0x008fda000780c0ff */
        /* <DEDUP_REMOVED lines=8> */
[----:B0-----:R0:W-:Y:S01]  /*f5f0*/  STL.64 [R1+0x20], R4 ;  /* 0x0000200401007387 */ /* 0x0011e20000100a00 */
[----:B------:R-:W-:-:S03]  /*f600*/  IMAD.MOV.U32 R0, RZ, RZ, R7 ;  /* 0x000000ffff007224 */ /* 0x000fc600078e0007 */
[----:B------:R0:W-:Y:S02]  /*f610*/  STL [R1+0x28], R6 ;  /* 0x0000280601007387 */ /* 0x0001e40000100800 */
[----:B------:R-:W-:Y:S01]  /*f620*/  R2UR UR39, R0 ;  /* 0x00000000002772ca */ /* 0x000fe200000e0000 */
[----:B------:R-:W-:Y:S06]  /*f630*/  BAR.ARV 0x4, 0x200 ;  /* 0x0108000000007b1d */ /* 0x000fec0000002000 */
[----:B------:R-:W-:Y:S08]  /*f640*/  BRA `(.L_x_13844) ;  /* 0x0000000800e47947 */ /* 0x000ff00003800000 */
.L_x_13843:
[----:B------:R-:W3:Y:S01]  /*f650*/  LDL.LU R0, [R1+0x20] ;  /* 0x0000200001007983 */ /* 0x000ee20000300800 */
        /* <DEDUP_REMOVED lines=10> */
[----:B---3--:R-:W-:Y:S02]  /*f700*/  IMAD.MOV.U32 R9, RZ, RZ, R0 ;  /* 0x000000ffff097224 */ /* 0x008fe400078e0000 */
[----:B------:R-:W-:-:S06]  /*f710*/  IMAD.MOV.U32 R0, RZ, RZ, RZ ;  /* 0x000000ffff007224 */ /* 0x000fcc00078e00ff */
        /* <DEDUP_REMOVED lines=14> */
[----:B0-----:R-:W-:-:S04]  /*f800*/  SEL R6, R6, RZ, P2 ;  /* 0x000000ff06067207 */ /* 0x001fc80001000000 */
[----:B------:R-:W-:Y:S02]  /*f810*/  IADD3 R6, R7, R6, RZ ;  /* 0x0000000607067210 */ /* 0x000fe40007ffe0ff */
[----:B------:R-:W-:Y:S04]  /*f820*/  SHFL.IDX PT, R7, R9, 0x1, 0x1f ;  /* 0x00201f0009077f89 */ /* 0x000fe800000e0000 */
        /* <DEDUP_REMOVED lines=17> */
.L_x_13847:
        /* <DEDUP_REMOVED lines=12> */
[----:B------:R1:W3:Y:S02]  /*fa00*/  @!P6 LDG.E R0, desc[UR54][R2.64] ;  /* 0x000000360200e981 */ /* 0x0002e4000c1e1900 */
[----:B-1----:R-:W-:-:S04]  /*fa10*/  @!P6 IMAD.WIDE R2, R9, 0x4, R4 ;  /* 0x000000040902e825 */ /* 0x002fc800078e0204 */
        /* <DEDUP_REMOVED lines=24> */
[----:B------:R-:W-:-:S07]  /*fba0*/  IMAD.MOV.U32 R10, RZ, RZ, R4 ;  /* 0x000000ffff0a7224 */ /* 0x000fce00078e0004 */
.L_x_13845:
        /* <DEDUP_REMOVED lines=9> */
[----:B------:R1:W3:Y:S01]  /*fc40*/  SHFL.IDX PT, R5, R5, R12, 0x1f ;  /* 0x00001f0c05057589 */ /* 0x0002e200000e0000 */
[----:B0-----:R-:W-:-:S04]  /*fc50*/  IABS R4, R0 ;  /* 0x0000000000047213 */ /* 0x001fc80000000000 */
[----:B------:R-:W0:Y:S08]  /*fc60*/  I2F.RP R10, R4 ;  /* 0x00000004000a7306 */ /* 0x000e300000209400 */
[----:B0-----:R-:W0:Y:S02]  /*fc70*/  MUFU.RCP R10, R10 ;  /* 0x0000000a000a7308 */ /* 0x001e240000001000 */
[----:B0-----:R-:W-:-:S06]  /*fc80*/  VIADD R7, R10, 0xffffffe ;  /* 0x0ffffffe0a077836 */ /* 0x001fcc0000000000 */
[----:B------:R-:W0:Y:S01]  /*fc90*/  F2I.FTZ.U32.TRUNC.NTZ R7, R7 ;  /* 0x0000000700077305 */ /* 0x000e22000021f000 */
[----:B-1-3--:R-:W-:Y:S05]  /*fca0*/  @!P0 BRA `(.L_x_13848) ;  /* 0x00000000000c8947 */ /* 0x00afea0003800000 */
[----:B------:R-:W-:-:S06]  /*fcb0*/  UIADD3 UR5, UR4, -0x1, URZ ;  /* 0xffffffff04057890 */ /* 0x000fcc000fffe03f */
[----:B------:R-:W-:-:S05]  /*fcc0*/  IMAD.U32 R11, RZ, RZ, UR5 ;  /* 0x00000005ff0b7e24 */ /* 0x000fca000f8e00ff */
[----:B------:R1:W3:Y:S02]  /*fcd0*/  SHFL.IDX PT, R8, R2, R11, 0x1f ;  /* 0x00001f0b02087589 */ /* 0x0002e400000e0000 */
.L_x_13848:
[----:B---3--:R-:W-:Y:S01]  /*fce0*/  IMAD R9, R8, R3, R9 ;  /* 0x0000000308097224 */ /* 0x008fe200078e0209 */
[----:B------:R-:W-:Y:S01]  /*fcf0*/  UIADD3 UR39, UR4, UR39, URZ ;  /* 0x0000002704277290 */ /* 0x000fe2000fffe03f */
[--C-:B0-----:R-:W-:Y:S02]  /*fd00*/  IMAD.MOV R3, RZ, RZ, -R7.reuse ;  /* 0x000000ffff037224 */ /* 0x101fe400078e0a07 */
[----:B-1----:R-:W-:Y:S01]  /*fd10*/  IMAD.MOV.U32 R2, RZ, RZ, RZ ;  /* 0x000000ffff027224 */ /* 0x002fe200078e00ff */
[----:B------:R0:W-:Y:S01]  /*fd20*/  STL [R1+0x20], R9 ;  /* 0x0000200901007387 */ /* 0x0001e20000100800 */
[----:B------:R-:W-:Y:S02]  /*fd30*/  IMAD R8, R3, R4, RZ ;  /* 0x0000000403087224 */ /* 0x000fe400078e02ff */
[----:B------:R-:W-:Y:S02]  /*fd40*/  IMAD.MOV.U32 R3, RZ, RZ, R7 ;  /* 0x000000ffff037224 */ /* 0x000fe400078e0007 */
[----:B------:R-:W-:Y:S01]  /*fd50*/  IMAD.HI.U32 R3, R7, R8, R2 ;  /* 0x0000000807037227 */ /* 0x000fe200078e0002 */
[----:B------:R-:W-:-:S02]  /*fd60*/  IABS R7, R5 ;  /* 0x0000000500077213 */ /* 0x000fc40000000000 */
[----:B0-----:R-:W-:Y:S02]  /*fd70*/  IADD3 R9, R6, -R9, RZ ;  /* 0x8000000906097210 */ /* 0x001fe40007ffe0ff */
[----:B------:R-:W0:Y:S01]  /*fd80*/  I2F.RP R8, R7 ;  /* 0x0000000700087306 */ /* 0x000e220000209400 */
[----:B------:R-:W-:Y:S02]  /*fd90*/  IABS R6, R0 ;  /* 0x0000000000067213 */ /* 0x000fe40000000000 */
[----:B------:R-:W-:-:S03]  /*fda0*/  IABS R11, R9 ;  /* 0x00000009000b7213 */ /* 0x000fc60000000000 */
        /* <DEDUP_REMOVED lines=8> */
[----:B------:R-:W-:Y:S01]  /*fe30*/  ISETP.GE.U32.AND P0, PT, R11, R4, PT ;  /* 0x000000040b00720c */ /* 0x000fe20003f06070 */
[----:B------:R-:W0:Y:S01]  /*fe40*/  F2I.FTZ.U32.TRUNC.NTZ R3, R10 ;  /* 0x0000000a00037305 */ /* 0x000e22000021f000 */
[----:B------:R-:W-:Y:S02]  /*fe50*/  ISETP.NE.AND P1, PT, R0, RZ, PT ;  /* 0x000000ff0000720c */ /* 0x000fe40003f25270 */
[----:B------:R-:W-:-:S05]  /*fe60*/  IABS R4, R5 ;  /* 0x0000000500047213 */ /* 0x000fca0000000000 */
[----:B------:R-:W-:-:S04]  /*fe70*/  IMAD.MOV R4, RZ, RZ, -R4 ;  /* 0x000000ffff047224 */ /* 0x000fc800078e0a04 */
        /* <DEDUP_REMOVED lines=31> */
.L_x_13846:
[----:B------:R0:W-:Y:S01]  /*10070*/  STL [R1+0x20], R6 ;  /* 0x0000200601007387 */ /* 0x0001e20000100800 */
[----:B------:R-:W-:-:S03]  /*10080*/  ULDC UR39, c[0x0][0xc3c] ;  /* 0x00030f0000277ab9 */ /* 0x000fc60000000800 */
[----:B------:R0:W-:Y:S04]  /*10090*/  STL [R1+0x24], RZ ;  /* 0x000024ff01007387 */ /* 0x0001e80000100800 */
[----:B------:R0:W-:Y:S02]  /*100a0*/  STL [R1+0x28], RZ ;  /* 0x000028ff01007387 */ /* 0x0001e40000100800 */
.L_x_13849:
[----:B------:R-:W3:Y:S04]  /*100b0*/  LDL R3, [R1+0x24] ;  /* 0x0000240001037983 */ /* 0x000ee80000100800 */
[----:B-1----:R-:W4:Y:S04]  /*100c0*/  LDL R2, [R1+0x28] ;  /* 0x0000280001027983 */ /* 0x002f280000100800 */
[----:B------:R-:W2:Y:S01]  /*100d0*/  LDL R4, [R1+0x20] ;  /* 0x0000200001047983 */ /* 0x000ea20000100800 */
[----:B------:R-:W1:Y:S01]  /*100e0*/  S2R R0, SR_TID.X ;  /* 0x0000000000007919 */ /* 0x000e620000002100 */
[----:B------:R-:W-:Y:S01]  /*100f0*/  BAR.SYNC.DEFER_BLOCKING 0x4, 0x200 ;  /* 0x0108000000007b1d */ /* 0x000fe20000010000 */
[----:B---3--:R-:W-:-:S02]  /*10100*/  IMAD.MOV.U32 R5, RZ, RZ, R3 ;  /* 0x000000ffff057224 */ /* 0x008fc400078e0003 */
[----:B----4-:R-:W-:-:S03]  /*10110*/  IMAD.MOV.U32 R3, RZ, RZ, R2 ;  /* 0x000000ffff037224 */ /* 0x010fc600078e0002 */
[----:B------:R3:W4:Y:S01]  /*10120*/  LDL R2, [R1+0x30] ;  /* 0x0000300001027983 */ /* 0x0007220000100800 */
[----:B-1----:R-:W-:Y:S01]  /*10130*/  LOP3.LUT R0, R0, 0x1f, RZ, 0xc0, !PT ;  /* 0x0000001f00007812 */ /* 0x002fe200078ec0ff */
        /* <DEDUP_REMOVED lines=8> */
[----:B--2---:R3:W-:Y:S01]  /*101c0*/  @!P0 STS.128 [R16+0x132d0], R4 ;  /* 0x0132d00410008388 */ /* 0x0047e20000000c00 */
[----:B------:R-:W-:Y:S06]  /*101d0*/  BAR.ARV 0x5, 0x200 ;  /* 0x0148000000007b1d */ /* 0x000fec0000002000 */
.L_x_13844:
[----:B------:R-:W-:Y:S02]  /*101e0*/  ULDC UR4, c[0x0][0xc3c] ;  /* 0x00030f0000047ab9 */ /* 0x000fe40000000800 */
[----:B------:R-:W-:-:S06]  /*101f0*/  UISETP.GE.AND UP0, UPT, UR39, UR4, UPT ;  /* 0x000000042700728c */ /* 0x000fcc000bf06270 */
[----:B------:R-:W-:-:S13]  /*10200*/  PLOP3.LUT P0, PT, PT, PT, UP0, 0x80, 0x0 ;  /* 0x000000000000781c */ /* 0x000fda0003f0f008 */
[----:B------:R-:W-:Y:S05]  /*10210*/  @!P0 BRA `(.L_x_13850) ;  /* 0xffffffa400d48947 */ /* 0x000fea000383ffff */
.L_x_13776:
[----:B------:R-:W4:Y:S01]  /*10220*/  LDL.LU R0, [R1+0x3c] ;  /* 0x00003c0001007983 */ /* 0x000f220000300800 */
[----:B------:R-:W-:Y:S01]  /*10230*/  BSSY B0, `(.L_x_13851) ;  /* 0x000000b000007945 */ /* 0x000fe20003800000 */
[----:B0--3--:R-:W0:Y:S01]  /*10240*/  S2R R5, SR_CgaCtaId ;  /* 0x0000000000057919 */ /* 0x009e220000008800 */
[----:B----4-:R-:W-:-:S05]  /*10250*/  VIADD R0, R0, 0x1 ;  /* 0x0000000100007836 */ /* 0x010fca0000000000 */
        /* <DEDUP_REMOVED lines=8> */
.L_x_13941:
[----:B------:R-:W-:Y:S05]  /*102e0*/  BSYNC B0 ;  /* 0x0000000000007941 */ /* 0x000fea0003800000 */
.L_x_13851:
[----:B------:R-:W-:-:S03]  /*102f0*/  UMOV UR4, 0xffffffff ;  /* 0xffffffff00047882 */ /* 0x000fc60000000000 */
[----:B------:R-:W-:Y:S05]  /*10300*/  BRA.DIV UR4, `(.L_x_13853) ;  /* 0x0000002a045c7947 */ /* 0x000fea000b800000 */
[----:B0-----:R-:W0:Y:S02]  /*10310*/  S2R R0, SR_TID.X ;  /* 0x0000000000007919 */ /* 0x001e240000002100 */
[----:B0-----:R-:W-:-:S04]  /*10320*/  SHF.R.U32.HI R0, RZ, 0x5, R0 ;  /* 0x00000005ff007819 */ /* 0x001fc80000011600 */
[----:B------:R-:W-:-:S05]  /*10330*/  LOP3.LUT R0, R0, 0x3, RZ, 0xc0, !PT ;  /* 0x0000000300007812 */ /* 0x000fca00078ec0ff */
[----:B------:R0:W3:Y:S02]  /*10340*/  SHFL.IDX PT, R14, R0, RZ, 0x1f ;  /* 0x00001fff000e7589 */ /* 0x0000e400000e0000 */
.L_x_13944:
[----:B---3--:R-:W-:Y:S01]  /*10350*/  ISETP.NE.AND P0, PT, R14, RZ, PT ;  /* 0x000000ff0e00720c */ /* 0x008fe20003f05270 */
[----:B------:R-:W-:-:S12]  /*10360*/  BSSY B0, `(.L_x_13854) ;  /* 0x000002f000007945 */ /* 0x000fd80003800000 */
[----:B------:R-:W-:Y:S05]  /*10370*/  @P0 BRA `(.L_x_13855) ;  /* 0x0000000000b40947 */ /* 0x000fea0003800000 */
[----:B------:R-:W-:-:S03]  /*10380*/  UMOV UR4, 0xffffffff ;  /* 0xffffffff00047882 */ /* 0x000fc60000000000 */
[----:B------:R-:W-:Y:S05]  /*10390*/  BRA.DIV UR4, `(.L_x_13856) ;  /* 0x0000002a046c7947 */ /* 0x000fea000b800000 */
[----:B------:R-:W-:-:S13]  /*103a0*/  ELECT P6, URZ, PT ;  /* 0x00000000003f782f */ /* 0x000fda00038c0000 */
.L_x_13947:
[----:B------:R-:W-:Y:S05]  /*103b0*/  @!P6 BRA `(.L_x_13855) ;  /* 0x0000000000a4e947 */ /* 0x000fea0003800000 */
[----:B------:R-:W-:-:S06]  /*103c0*/  ULOP3.LUT UR4, UR41, 0x2, URZ, 0xfc, !UPT ;  /* 0x0000000229047892 */ /* 0x000fcc000f8efc3f */
[----:B0-----:R-:W-:-:S05]  /*103d0*/  IMAD.U32 R0, RZ, RZ, UR4 ;  /* 0x00000004ff007e24 */ /* 0x001fca000f8e00ff */
[----:B------:R-:W-:-:S13]  /*103e0*/  ISETP.NE.AND P0, PT, R0, 0x3, PT ;  /* 0x000000030000780c */ /* 0x000fda0003f05270 */
[----:B------:R-:W-:Y:S05]  /*103f0*/  @!P0 BRA `(.L_x_13857) ;  /* 0x0000000000048947 */ /* 0x000fea0003800000 */
[----:B------:R-:W-:Y:S01]  /*10400*/  BPT.TRAP 0x1 ;  /* 0x000000040000795c */ /* 0x000fe20000300000 */
.L_x_13857:
[----:B------:R-:W3:Y:S04]  /*10410*/  LDL R2, [R1+0xc] ;  /* 0x00000c0001027983 */ /* 0x000ee80000100800 */
[----:B------:R-:W4:Y:S01]  /*10420*/  LDL.LU R0, [R1] ;  /* 0x0000000001007983 */ /* 0x000f220000300800 */
[----:B---3--:R-:W-:Y:S01]  /*10430*/  SHF.L.U32 R3, R2, 0x1f, RZ ;  /* 0x0000001f02037819 */ /* 0x008fe200000006ff */
[C---:B----4-:R-:W-:Y:S02]  /*10440*/  IMAD R4, R0.reuse, 0x8, R5 ;  /* 0x0000000800047824 */ /* 0x050fe400078e0205 */
[----:B------:R-:W-:Y:S02]  /*10450*/  VIADD R0, R0, 0x1 ;  /* 0x0000000100007836 */ /* 0x000fe40000000000 */
[----:B------:R-:W0:Y:S03]  /*10460*/  SYNCS.PHASECHK.TRANS64.TRYWAIT P1, [R4+URZ+0x13240], R3 ;  /* 0x01324003040075a7 */ /* 0x000e26000802017f */
[----:B------:R-:W-:-:S04]  /*10470*/  ISETP.NE.AND P2, PT, R0, 0x2, PT ;  /* 0x000000020000780c */ /* 0x000fc80003f45270 */
[----:B------:R-:W-:Y:S01]  /*10480*/  SEL R2, RZ, 0x1, P2 ;  /* 0x00000001ff027807 */ /* 0x000fe20001000000 */
[----:B0-----:R-:W-:Y:S08]  /*10490*/  @!P1 BRA `(.L_x_13858) ;  /* 0x00000028004c9947 */ /* 0x001ff00003800000 */
.L_x_13948:
[----:B-1----:R-:W3:Y:S01]  /*104a0*/  LDL.LU R6, [R1+0xc] ;  /* 0x00000c0001067983 */ /* 0x002ee20000300800 */
[----:B------:R-:W-:Y:S02]  /*104b0*/  SEL R0, R0, RZ, P2 ;  /* 0x000000ff00007207 */ /* 0x000fe40001000000 */
[----:B---3--:R-:W-:Y:S01]  /*104c0*/  LOP3.LUT R2, R6, R2, RZ, 0x3c, !PT ;  /* 0x0000000206027212 */ /* 0x008fe200078e3cff */
[----:B------:R-:W-:Y:S06]  /*104d0*/  @!P0 BRA `(.L_x_13859) ;  /* 0x0000000000048947 */ /* 0x000fec0003800000 */
[----:B------:R-:W-:Y:S01]  /*104e0*/  BPT.TRAP 0x1 ;  /* 0x000000040000795c */ /* 0x000fe20000300000 */
.L_x_13859:
[----:B------:R-:W-:Y:S01]  /*104f0*/  IMAD R5, R0, 0x8, R5 ;  /* 0x0000000800057824 */ /* 0x000fe200078e0205 */
[----:B------:R-:W-:-:S04]  /*10500*/  SHF.L.U32 R0, R2, 0x1f, RZ ;  /* 0x0000001f02007819 */ /* 0x000fc800000006ff */
[----:B------:R-:W1:Y:S02]  /*10510*/  SYNCS.PHASECHK.TRANS64.TRYWAIT P1, [R5+URZ+0x13240], R0 ;  /* 0x01324000050075a7 */ /* 0x000e64000802017f */
[----:B-1----:R-:W-:Y:S05]  /*10520*/  @!P1 BRA `(.L_x_13860) ;  /* 0x00000028003c9947 */ /* 0x002fea0003800000 */
.L_x_13949:
[----:B------:R-:W-:Y:S05]  /*10530*/  @!P0 BRA `(.L_x_13861) ;  /* 0x0000000000048947 */ /* 0x000fea0003800000 */
[----:B------:R-:W-:Y:S01]  /*10540*/  BPT.TRAP 0x1 ;  /* 0x000000040000795c */ /* 0x000fe20000300000 */
.L_x_13861:
[----:B------:R-:W3:Y:S02]  /*10550*/  SYNCS.PHASECHK.TRANS64.TRYWAIT P1, [R4+URZ+0x13260], R3 ;  /* 0x01326003040075a7 */ /* 0x000ee4000802017f */
[----:B---3--:R-:W-:Y:S05]  /*10560*/  @!P1 BRA `(.L_x_13862) ;  /* 0x0000002800409947 */ /* 0x008fea0003800000 */
.L_x_13950:
[----:B------:R-:W-:Y:S05]  /*10570*/  @!P0 BRA `(.L_x_13863) ;  /* 0x0000000000048947 */ /* 0x000fea0003800000 */
[----:B------:R-:W-:Y:S01]  /*10580*/  BPT.TRAP 0x1 ;  /* 0x000000040000795c */ /* 0x000fe20000300000 */
.L_x_13863:
[----:B------:R-:W4:Y:S02]  /*10590*/  SYNCS.PHASECHK.TRANS64.TRYWAIT P1, [R5+URZ+0x13260], R0 ;  /* 0x01326000050075a7 */ /* 0x000f24000802017f */
[----:B----4-:R-:W-:Y:S05]  /*105a0*/  @!P1 BRA `(.L_x_13864) ;  /* 0x0000002800449947 */ /* 0x010fea0003800000 */
.L_x_13951:
[----:B------:R-:W-:Y:S05]  /*105b0*/  @!P0 BRA `(.L_x_13865) ;  /* 0x0000000000048947 */ /* 0x000fea0003800000 */
[----:B------:R-:W-:Y:S01]  /*105c0*/  BPT.TRAP 0x1 ;  /* 0x000000040000795c */ /* 0x000fe20000300000 */
.L_x_13865:
[----:B------:R-:W0:Y:S02]  /*105d0*/  SYNCS.PHASECHK.TRANS64.TRYWAIT P1, [R4+URZ+0x13280], R3 ;  /* 0x01328003040075a7 */ /* 0x000e24000802017f */
[----:B0-----:R-:W-:Y:S05]  /*105e0*/  @!P1 BRA `(.L_x_13866) ;  /* 0x0000002800489947 */ /* 0x001fea0003800000 */
.L_x_13952:
[----:B------:R-:W-:Y:S05]  /*105f0*/  @!P0 BRA `(.L_x_13867) ;  /* 0x0000000000048947 */ /* 0x000fea0003800000 */
[----:B------:R-:W-:Y:S01]  /*10600*/  BPT.TRAP 0x1 ;  /* 0x000000040000795c */ /* 0x000fe20000300000 */
.L_x_13867:
[----:B------:R0:W0:Y:S02]  /*10610*/  SYNCS.PHASECHK.TRANS64.TRYWAIT P0, [R5+URZ+0x13280], R0 ;  /* 0x01328000050075a7 */ /* 0x000024000800017f */
[----:B0-----:R-:W-:Y:S05]  /*10620*/  @!P0 NANOSLEEP.SYNCS 0x989680 ;  /* 0x009896800000895d */ /* 0x001fea0003900000 */
[----:B------:R-:W0:Y:S02]  /*10630*/  @!P0 SYNCS.PHASECHK.TRANS64 P0, [R5+URZ+0x13280], R0 ;  /* 0x01328000050085a7 */ /* 0x000e24000800007f */
[----:B0-----:R-:W-:Y:S05]  /*10640*/  @!P0 BRA `(.L_x_13867) ;  /* 0xfffffffc00f08947 */ /* 0x001fea000383ffff */
.L_x_13855:
[----:B------:R-:W-:Y:S05]  /*10650*/  BSYNC B0 ;  /* 0x0000000000007941 */ /* 0x000fea0003800000 */
.L_x_13854:
[----:B------:R-:W-:Y:S05]  /*10660*/  EXIT ;  /* 0x000000000000794d */ /* 0x000fea0003800000 */
.L_x_13736:
[----:B0-----:R0:W1:Y:S02]  /*10670*/  SYNCS.PHASECHK.TRANS64.TRYWAIT P1, [R25+URZ+0x13200], R0 ;  /* 0x01320000190075a7 */ /* 0x001064000802017f */
[----:B-1----:R-:W-:Y:S05]  /*10680*/  @!P1 NANOSLEEP.SYNCS 0x989680 ;  /* 0x009896800000995d */ /* 0x002fea0003900000 */
[----:B------:R-:W1:Y:S02]  /*10690*/  @!P1 SYNCS.PHASECHK.TRANS64 P1, [R25+URZ+0x13200], R0 ;  /* 0x01320000190095a7 */ /* 0x000e64000802007f */
[----:B-1----:R-:W-:Y:S05]  /*106a0*/  @!P1 BRA `(.L_x_13736) ;  /* 0xfffffffc00f09947 */ /* 0x002fea000383ffff */
[----:B------:R-:W-:Y:S05]  /*106b0*/  BRA `(.L_x_13868) ;  /* 0xffffff14001c7947 */ /* 0x000fea000383ffff */
.L_x_13740:
[----:B-1----:R1:W2:Y:S02]  /*106c0*/  SYNCS.PHASECHK.TRANS64.TRYWAIT P1, [R5+URZ+0x13230], R4 ;  /* 0x01323004050075a7 */ /* 0x0022a4000802017f */
[----:B--2---:R-:W-:Y:S05]  /*106d0*/  @!P1 NANOSLEEP.SYNCS 0x989680 ;  /* 0x009896800000995d */ /* 0x004fea0003900000 */
[----:B------:R-:W2:Y:S02]  /*106e0*/  @!P1 SYNCS.PHASECHK.TRANS64 P1, [R5+URZ+0x13230], R4 ;  /* 0x01323004050095a7 */ /* 0x000ea4000802007f */
[----:B--2---:R-:W-:Y:S05]  /*106f0*/  @!P1 BRA `(.L_x_13740) ;  /* 0xfffffffc00f09947 */ /* 0x004fea000383ffff */
[----:B------:R-:W-:Y:S05]  /*10700*/  BRA `(.L_x_13739) ;  /* 0xffffff1400487947 */ /* 0x000fea000383ffff */
.L_x_13746:
[----:B-1----:R-:W-:-:S04]  /*10710*/  IMAD.U32 R4, RZ, RZ, UR17 ;  /* 0x00000011ff047e24 */ /* 0x002fc8000f8e00ff */
[----:B------:R1:W2:Y:S03]  /*10720*/  SYNCS.PHASECHK.TRANS64.TRYWAIT P1, [R4+URZ+0x13230], R3 ;  /* 0x01323003040075a7 */ /* 0x0002a6000802017f */
[----:B--2---:R-:W-:Y:S05]  /*10730*/  @!P1 NANOSLEEP.SYNCS 0x989680 ;  /* 0x009896800000995d */ /* 0x004fea0003900000 */
[----:B------:R-:W2:Y:S02]  /*10740*/  @!P1 SYNCS.PHASECHK.TRANS64 P1, [R4+URZ+0x13230], R3 ;  /* 0x01323003040095a7 */ /* 0x000ea4000802007f */
[----:B--2---:R-:W-:Y:S05]  /*10750*/  @!P1 BRA `(.L_x_13746) ;  /* 0xfffffffc00ec9947 */ /* 0x004fea000383ffff */
[----:B------:R-:W-:Y:S05]  /*10760*/  BRA `(.L_x_13745) ;  /* 0xffffff3c00747947 */ /* 0x000fea000383ffff */
.L_x_13750:
[----:B-1----:R-:W-:-:S04]  /*10770*/  IMAD.U32 R4, RZ, RZ, UR9 ;  /* 0x00000009ff047e24 */ /* 0x002fc8000f8e00ff */
[----:B------:R1:W2:Y:S03]  /*10780*/  SYNCS.PHASECHK.TRANS64.TRYWAIT P1, [R4+URZ+0x13250], R3 ;  /* 0x01325003040075a7 */ /* 0x0002a6000802017f */
[----:B--2---:R-:W-:Y:S05]  /*10790*/  @!P1 NANOSLEEP.SYNCS 0x989680 ;  /* 0x009896800000995d */ /* 0x004fea0003900000 */
[----:B------:R-:W2:Y:S02]  /*107a0*/  @!P1 SYNCS.PHASECHK.TRANS64 P1, [R4+URZ+0x13250], R3 ;  /* 0x01325003040095a7 */ /* 0x000ea4000802007f */
[----:B--2---:R-:W-:Y:S05]  /*107b0*/  @!P1 BRA `(.L_x_13750) ;  /* 0xfffffffc00ec9947 */ /* 0x004fea000383ffff */
[----:B------:R-:W-:Y:S05]  /*107c0*/  BRA `(.L_x_13749) ;  /* 0xffffff4000807947 */ /* 0x000fea000383ffff */
.L_x_13757:
[----:B-1----:R-:W-:-:S04]  /*107d0*/  IMAD.U32 R7, RZ, RZ, UR5 ;  /* 0x00000005ff077e24 */ /* 0x002fc8000f8e00ff */
[----:B------:R1:W2:Y:S03]  /*107e0*/  SYNCS.PHASECHK.TRANS64.TRYWAIT P1, [R7+URZ+0x13250], R0 ;  /* 0x01325000070075a7 */ /* 0x0002a6000802017f */
[----:B--2---:R-:W-:Y:S05]  /*107f0*/  @!P1 NANOSLEEP.SYNCS 0x989680 ;  /* 0x009896800000995d */ /* 0x004fea0003900000 */
[----:B------:R-:W2:Y:S02]  /*10800*/  @!P1 SYNCS.PHASECHK.TRANS64 P1, [R7+URZ+0x13250], R0 ;  /* 0x01325000070095a7 */ /* 0x000ea4000802007f */
[----:B--2---:R-:W-:Y:S05]  /*10810*/  @!P1 BRA `(.L_x_13757) ;  /* 0xfffffffc00ec9947 */ /* 0x004fea000383ffff */
[----:B------:R-:W-:Y:S05]  /*10820*/  BRA `(.L_x_13756) ;  /* 0xffffff5c00cc7947 */ /* 0x000fea000383ffff */
.L_x_13792:
[----:B------:R-:W0:Y:S01]  /*10830*/  S2R R26, SR_TID.X ;  /* 0x00000000001a7919 */ /* 0x000e220000002100 */
[----:B------:R-:W-:Y:S02]  /*10840*/  IMAD.MOV.U32 R12, RZ, RZ, RZ ;  /* 0x000000ffff0c7224 */ /* 0x000fe400078e00ff */
[----:B------:R-:W-:Y:S02]  /*10850*/  IMAD.MOV.U32 R11, RZ, RZ, 0x1f ;  /* 0x0000001fff0b7424 */ /* 0x000fe400078e00ff */
[----:B------:R-:W-:Y:S01]  /*10860*/  IMAD.MOV.U32 R15, RZ, RZ, -0x1 ;  /* 0xffffffffff0f7424 */ /* 0x000fe200078e00ff */
[----:B0-----:R-:W-:-:S04]  /*10870*/  SHF.R.U32.HI R26, RZ, 0x5, R26 ;  /* 0x00000005ff1a7819 */ /* 0x001fc8000001161a */
[----:B------:R-:W-:-:S05]  /*10880*/  LOP3.LUT R26, R26, 0x3, RZ, 0xc0, !PT ;  /* 0x000000031a1a7812 */ /* 0x000fca00078ec0ff */
[----:B------:R-:W-:-:S07]  /*10890*/  IMAD.MOV.U32 R13, RZ, RZ, R26 ;  /* 0x000000ffff0d7224 */ /* 0x000fce00078e001a */
[----:B-12---:R-:W-:Y:S05]  /*108a0*/  WARPSYNC.COLLECTIVE R15, `(.L_x_13869) ;  /* 0x000000000f087348 */ /* 0x006fea0003c00000 */
[----:B------:R0:W3:Y:S02]  /*108b0*/  SHFL.IDX P6, R14, R13, R12, R11 ;  /* 0x0000000c0d0e7389 */ /* 0x0000e400000c000b */
[----:B0123--:R-:W-:Y:S01]  /*108c0*/  ENDCOLLECTIVE ;  /* 0x000000000000791b */ /* 0x00ffe20003800000 */
.L_x_13869:
[----:B------:R-:W-:Y:S05]  /*108d0*/  BRA `(.L_x_13870) ;  /* 0xffffffb0001c7947 */ /* 0x000fea000383ffff */
.L_x_13795:
[----:B-1----:R-:W2:Y:S02]  /*108e0*/  LDL R0, [R1+0x4] ;  /* 0x0000040001007983 */ /* 0x002ea40000100800 */
[----:B--2---:R1:W2:Y:S02]  /*108f0*/  SYNCS.PHASECHK.TRANS64.TRYWAIT P0, [R6+URZ+0x13280], R0 ;  /* 0x01328000060075a7 */ /* 0x0042a4000800017f */
[----:B--2---:R-:W-:Y:S05]  /*10900*/  @!P0 NANOSLEEP.SYNCS 0x989680 ;  /* 0x009896800000895d */ /* 0x004fea0003900000 */
[----:B------:R-:W2:Y:S02]  /*10910*/  @!P0 SYNCS.PHASECHK.TRANS64 P0, [R6+URZ+0x13280], R0 ;  /* 0x01328000060085a7 */ /* 0x000ea4000800007f */
[----:B--2---:R-:W-:Y:S05]  /*10920*/  @!P0 BRA `(.L_x_13795) ;  /* 0xfffffffc00ec8947 */ /* 0x004fea000383ffff */
[----:B------:R-:W-:Y:S05]  /*10930*/  BRA `(.L_x_13871) ;  /* 0xffffffb400507947 */ /* 0x000fea000383ffff */
.L_x_13796:
        /* <DEDUP_REMOVED lines=8> */
.L_x_13873:
[----:B------:R-:W-:Y:S05]  /*109c0*/  BSYNC B0 ;  /* 0x0000000000007941 */ /* 0x000fea0003800000 */
.L_x_13872:
        /* <DEDUP_REMOVED lines=8> */
.L_x_13874:
[----:B------:R-:W-:-:S05]  /*10a50*/  IMAD.MOV.U32 R10, RZ, RZ, R14 ;  /* 0x000000ffff0a7224 */ /* 0x000fca00078e000e */
[----:B------:R-:W-:-:S05]  /*10a60*/  IADD3 R20, P1, R20, R10, RZ ;  /* 0x0000000a14147210 */ /* 0x000fca0007f3e0ff */
[----:B------:R-:W-:Y:S02]  /*10a70*/  IMAD.X R21, RZ, RZ, R3, P1 ;  /* 0x000000ffff157224 */ /* 0x000fe400008e0603 */
[----:B------:R-:W-:Y:S02]  /*10a80*/  IMAD.IADD R3, R16, 0x1, R18 ;  /* 0x0000000110037824 */ /* 0x000fe400078e0212 */
[----:B------:R0:W5:Y:S01]  /*10a90*/  LDL.LU R18, [R1+0x10] ;  /* 0x0000100001127983 */ /* 0x0001620000300800 */
[----:B------:R-:W-:Y:S01]  /*10aa0*/  MOV R13, R2 ;  /* 0x00000002000d7202 */ /* 0x000fe20000000f00 */
[----:B------:R-:W-:Y:S01]  /*10ab0*/  IMAD.MOV.U32 R12, RZ, RZ, 0x1 ;  /* 0x00000001ff0c7424 */ /* 0x000fe200078e00ff */
[C---:B------:R-:W-:Y:S02]  /*10ac0*/  ISETP.LT.OR P1, PT, R7.reuse, 0x1, P0 ;  /* 0x000000010700780c */ /* 0x040fe40000721670 */
[----:B------:R-:W-:-:S13]  /*10ad0*/  ISETP.GE.AND P2, PT, R7, 0x81, PT ;  /* 0x000000810700780c */ /* 0x000fda0003f46270 */
[----:B0----5:R-:W-:Y:S05]  /*10ae0*/  WARPSYNC.COLLECTIVE R15, `(.L_x_13875) ;  /* 0x000000000f087348 */ /* 0x021fea0003c00000 */
[----:B------:R1:W2:Y:S02]  /*10af0*/  SHFL.IDX P6, R14, R13, R12, R11 ;  /* 0x0000000c0d0e7389 */ /* 0x0002a400000c000b */
[----:B012--5:R-:W-:Y:S01]  /*10b00*/  ENDCOLLECTIVE ;  /* 0x000000000000791b */ /* 0x027fe20003800000 */
.L_x_13875:
[C---:B------:R-:W-:Y:S02]  /*10b10*/  ISETP.GE.AND P4, PT, R7.reuse, 0x21, PT ;  /* 0x000000210700780c */ /* 0x040fe40003f86270 */
[----:B------:R-:W-:Y:S01]  /*10b20*/  ISETP.GE.AND P3, PT, R7, 0x41, PT ;  /* 0x000000410700780c */ /* 0x000fe20003f66270 */
[----:B------:R-:W-:Y:S01]  /*10b30*/  @!PT LDS RZ, [RZ] ;  /* 0x00000000fffff984 */ /* 0x000fe20000000800 */
[----:B------:R-:W-:Y:S01]  /*10b40*/  @!PT LDS RZ, [RZ] ;  /* 0x00000000fffff984 */ /* 0x000fe20000000800 */
[----:B------:R-:W-:Y:S01]  /*10b50*/  @!PT LDS RZ, [RZ] ;  /* 0x00000000fffff984 */ /* 0x000fe20000000800 */
[----:B------:R0:W-:Y:S01]  /*10b60*/  LDGSTS.E.BYPASS.LTC128B.128 [R3+0x6000], desc[UR54][R20.64], !P1 ;  /* 0x0600000014037fae */ /* 0x0001e2000c901d76 */
[----:B------:R-:W-:Y:S01]  /*10b70*/  IMAD.MOV.U32 R13, RZ, RZ, R0 ;  /* 0x000000ffff0d7224 */ /* 0x000fe200078e0000 */
[----:B0-----:R-:W0:Y:S01]  /*10b80*/  S2R R21, SR_TID.X ;  /* 0x0000000000157919 */ /* 0x001e220000002100 */
[----:B------:R-:W-:-:S09]  /*10b90*/  IMAD.MOV.U32 R10, RZ, RZ, R14 ;  /* 0x000000ffff0a7224 */ /* 0x000fd200078e000e */
[----:B0-----:R-:W-:Y:S05]  /*10ba0*/  WARPSYNC.COLLECTIVE R15, `(.L_x_13876) ;  /* 0x000000000f087348 */ /* 0x001fea0003c00000 */
[----:B------:R1:W2:Y:S02]  /*10bb0*/  SHFL.IDX P6, R14, R13, R12, R11 ;  /* 0x0000000c0d0e7389 */ /* 0x0002a400000c000b */
[----:B012---:R-:W-:Y:S01]  /*10bc0*/  ENDCOLLECTIVE ;  /* 0x000000000000791b */ /* 0x007fe20003800000 */
.L_x_13876:
[----:B------:R-:W-:Y:S02]  /*10bd0*/  IMAD.MOV.U32 R13, RZ, RZ, R2 ;  /* 0x000000ffff0d7224 */ /* 0x000fe400078e0002 */
[----:B------:R-:W-:Y:S02]  /*10be0*/  IMAD.MOV.U32 R12, RZ, RZ, R14 ;  /* 0x000000ffff0c7224 */ /* 0x000fe400078e000e */
[----:B------:R-:W-:-:S05]  /*10bf0*/  IMAD.SHL.U32 R21, R21, 0x10, RZ ;  /* 0x0000001015157824 */ /* 0x000fca00078e00ff */
[----:B------:R-:W-:-:S04]  /*10c00*/  LOP3.LUT R21, R21, 0x30, RZ, 0xc0, !PT ;  /* 0x0000003015157812 */ /* 0x000fc800078ec0ff */
[----:B------:R-:W-:Y:S01]  /*10c10*/  IADD3 R20, P1, R21, R12, RZ ;  /* 0x0000000c15147210 */ /* 0x000fe20007f3e0ff */
[----:B------:R-:W-:-:S04]  /*10c20*/  IMAD.MOV.U32 R12, RZ, RZ, 0x2 ;  /* 0x00000002ff0c7424 */ /* 0x000fc800078e00ff */
[----:B------:R-:W-:Y:S01]  /*10c30*/  IMAD.X R21, RZ, RZ, R10, P1 ;  /* 0x000000ffff157224 */ /* 0x000fe200008e060a */
[----:B------:R-:W-:-:S13]  /*10c40*/  ISETP.LT.OR P1, PT, R7, 0x21, P0 ;  /* 0x000000210700780c */ /* 0x000fda0000721670 */
[----:B------:R-:W-:Y:S05]  /*10c50*/  WARPSYNC.COLLECTIVE R15, `(.L_x_13877) ;  /* 0x000000000f087348 */ /* 0x000fea0003c00000 */
[----:B------:R0:W1:Y:S02]  /*10c60*/  SHFL.IDX P6, R14, R13, R12, R11 ;  /* 0x0000000c0d0e7389 */ /* 0x00006400000c000b */
[----:B01----:R-:W-:Y:S01]  /*10c70*/  ENDCOLLECTIVE ;  /* 0x000000000000791b */ /* 0x003fe20003800000 */
.L_x_13877:
        /* <DEDUP_REMOVED lines=10> */
.L_x_13878:
[----:B------:R-:W-:Y:S02]  /*10d20*/  IMAD.MOV.U32 R13, RZ, RZ, R2 ;  /* 0x000000ffff0d7224 */ /* 0x000fe400078e0002 */
[----:B------:R-:W-:Y:S02]  /*10d30*/  IMAD.MOV.U32 R12, RZ, RZ, R14 ;  /* 0x000000ffff0c7224 */ /* 0x000fe400078e000e */
[----:B------:R-:W-:-:S05]  /*10d40*/  IMAD.SHL.U32 R21, R21, 0x10, RZ ;  /* 0x0000001015157824 */ /* 0x000fca00078e00ff */
[----:B------:R-:W-:-:S04]  /*10d50*/  LOP3.LUT R21, R21, 0x30, RZ, 0xc0, !PT ;  /* 0x0000003015157812 */ /* 0x000fc800078ec0ff */
[----:B------:R-:W-:Y:S01]  /*10d60*/  IADD3 R20, P1, R21, R12, RZ ;  /* 0x0000000c15147210 */ /* 0x000fe20007f3e0ff */
[----:B------:R-:W-:-:S04]  /*10d70*/  IMAD.MOV.U32 R12, RZ, RZ, 0x3 ;  /* 0x00000003ff0c7424 */ /* 0x000fc800078e00ff */
[----:B------:R-:W-:-:S08]  /*10d80*/  IMAD.X R21, RZ, RZ, R10, P1 ;  /* 0x000000ffff157224 */ /* 0x000fd000008e060a */
[----:B------:R-:W-:Y:S05]  /*10d90*/  WARPSYNC.COLLECTIVE R15, `(.L_x_13879) ;  /* 0x000000000f087348 */ /* 0x000fea0003c00000 */
[----:B------:R0:W1:Y:S02]  /*10da0*/  SHFL.IDX P6, R14, R13, R12, R11 ;  /* 0x0000000c0d0e7389 */ /* 0x00006400000c000b */
[----:B01----:R-:W-:Y:S01]  /*10db0*/  ENDCOLLECTIVE ;  /* 0x000000000000791b */ /* 0x003fe20003800000 */
.L_x_13879:
[----:B------:R-:W-:Y:S01]  /*10dc0*/  ISETP.LT.OR P1, PT, R7, 0x41, P0 ;  /* 0x000000410700780c */ /* 0x000fe20000721670 */
[----:B------:R-:W0:Y:S01]  /*10dd0*/  S2R R10, SR_TID.X ;  /* 0x00000000000a7919 */ /* 0x000e220000002100 */
[----:B------:R-:W-:-:S11]  /*10de0*/  IMAD.MOV.U32 R13, RZ, RZ, R0 ;  /* 0x000000ffff0d7224 */ /* 0x000fd600078e0000 */
[----:B------:R-:W-:Y:S01]  /*10df0*/  @!PT LDS RZ, [RZ] ;  /* 0x00000000fffff984 */ /* 0x000fe20000000800 */
[----:B------:R-:W-:Y:S01]  /*10e00*/  @!PT LDS RZ, [RZ] ;  /* 0x00000000fffff984 */ /* 0x000fe20000000800 */
[----:B------:R-:W-:Y:S01]  /*10e10*/  @!PT LDS RZ, [RZ] ;  /* 0x00000000fffff984 */ /* 0x000fe20000000800 */
[----:B------:R1:W-:Y:S01]  /*10e20*/  LDGSTS.E.BYPASS.LTC128B.128 [R3+0x7000], desc[UR54][R20.64], !P1 ;  /* 0x0700000014037fae */ /* 0x0003e2000c901d76 */
[----:B------:R-:W-:-:S07]  /*10e30*/  IMAD.MOV.U32 R2, RZ, RZ, R14 ;  /* 0x000000ffff027224 */ /* 0x000fce00078e000e */
[----:B01----:R-:W-:Y:S05]  /*10e40*/  WARPSYNC.COLLECTIVE R15, `(.L_x_13880) ;  /* 0x000000000f087348 */ /* 0x003fea0003c00000 */
[----:B------:R2:W3:Y:S02]  /*10e50*/  SHFL.IDX P6, R14, R13, R12, R11 ;  /* 0x0000000c0d0e7389 */ /* 0x0004e400000c000b */
[----:B0123--:R-:W-:Y:S01]  /*10e60*/  ENDCOLLECTIVE ;  /* 0x000000000000791b */ /* 0x00ffe20003800000 */
.L_x_13880:
[----:B------:R-:W-:Y:S02]  /*10e70*/  IMAD.SHL.U32 R10, R10, 0x10, RZ ;  /* 0x000000100a0a7824 */ /* 0x000fe400078e00ff */
[----:B------:R-:W-:-:S03]  /*10e80*/  IMAD.MOV.U32 R13, RZ, RZ, R24 ;  /* 0x000000ffff0d7224 */ /* 0x000fc600078e0018 */
[----:B------:R-:W-:Y:S01]  /*10e90*/  LOP3.LUT R10, R10, 0x30, RZ, 0xc0, !PT ;  /* 0x000000300a0a7812 */ /* 0x000fe200078ec0ff */
[----:B------:R-:W-:Y:S02]  /*10ea0*/  IMAD.MOV.U32 R12, RZ, RZ, RZ ;  /* 0x000000ffff0c7224 */ /* 0x000fe400078e00ff */
[----:B------:R-:W-:-:S07]  /*10eb0*/  IMAD.MOV.U32 R0, RZ, RZ, R14 ;  /* 0x000000ffff007224 */ /* 0x000fce00078e000e */
[----:B------:R-:W-:Y:S05]  /*10ec0*/  WARPSYNC.COLLECTIVE R15, `(.L_x_13881) ;  /* 0x000000000f087348 */ /* 0x000fea0003c00000 */
[----:B------:R0:W1:Y:S02]  /*10ed0*/  SHFL.IDX P6, R14, R13, R12, R11 ;  /* 0x0000000c0d0e7389 */ /* 0x00006400000c000b */
[----:B01----:R-:W-:Y:S01]  /*10ee0*/  ENDCOLLECTIVE ;  /* 0x000000000000791b */ /* 0x003fe20003800000 */
.L_x_13881:
        /* <DEDUP_REMOVED lines=13> */
.L_x_13882:
[----:B------:R-:W-:Y:S01]  /*10fc0*/  IMAD.MOV.U32 R10, RZ, RZ, R14 ;  /* 0x000000ffff0a7224 */ /* 0x000fe200078e000e */
[----:B------:R-:W-:-:S04]  /*10fd0*/  LOP3.LUT R18, R18, 0xffffffef, RZ, 0xc0, !PT ;  /* 0xffffffef12127812 */ /* 0x000fc800078ec0ff */
[----:B------:R-:W-:-:S05]  /*10fe0*/  @P2 LOP3.LUT R18, R18, 0x10, RZ, 0xfc, !PT ;  /* 0x0000001012122812 */ /* 0x000fca00078efcff */
[----:B------:R1:W-:Y:S01]  /*10ff0*/  STL [R1+0x10], R18 ;  /* 0x0000101201007387 */ /* 0x0003e20000100800 */
[----:B------:R-:W-:Y:S05]  /*11000*/  BRA `(.L_x_13883) ;  /* 0xffffffb400087947 */ /* 0x000fea000383ffff */
.L_x_13801:
[----:B----4-:R-:W4:Y:S02]  /*11010*/  LDL R0, [R1+0x4] ;  /* 0x0000040001007983 */ /* 0x010f240000100800 */
[----:B----4-:R4:W0:Y:S02]  /*11020*/  SYNCS.PHASECHK.TRANS64.TRYWAIT P0, [R6+URZ+0x13240], R0 ;  /* 0x01324000060075a7 */ /* 0x010824000800017f */
[----:B0-----:R-:W-:Y:S05]  /*11030*/  @!P0 NANOSLEEP.SYNCS 0x989680 ;  /* 0x009896800000895d */ /* 0x001fea0003900000 */
[----:B------:R-:W0:Y:S02]  /*11040*/  @!P0 SYNCS.PHASECHK.TRANS64 P0, [R6+URZ+0x13240], R0 ;  /* 0x01324000060085a7 */ /* 0x000e24000800007f */
[----:B0-----:R-:W-:Y:S05]  /*11050*/  @!P0 BRA `(.L_x_13801) ;  /* 0xfffffffc00ec8947 */ /* 0x001fea000383ffff */
[----:B------:R-:W-:Y:S05]  /*11060*/  BRA `(.L_x_13884) ;  /* 0xffffffb400687947 */ /* 0x000fea000383ffff */
.L_x_13802:
[----:B------:R-:W-:Y:S01]  /*11070*/  BSSY B0, `(.L_x_13885) ;  /* 0x0000008000007945 */ /* 0x000fe20003800000 */
[----:B------:R-:W-:Y:S02]  /*11080*/  IMAD.MOV.U32 R13, RZ, RZ, R0 ;  /* 0x000000ffff0d7224 */ /* 0x000fe400078e0000 */
[----:B------:R-:W-:Y:S02]  /*11090*/  IMAD.MOV.U32 R12, RZ, RZ, RZ ;  /* 0x000000ffff0c7224 */ /* 0x000fe400078e00ff */
[----:B------:R-:W-:Y:S02]  /*110a0*/  IMAD.MOV.U32 R11, RZ, RZ, 0x1c1f ;  /* 0x00001c1fff0b7424 */ /* 0x000fe400078e00ff */
[----:B------:R-:W-:-:S07]  /*110b0*/  IMAD.MOV.U32 R15, RZ, RZ, -0x1 ;  /* 0xffffffffff0f7424 */ /* 0x000fce00078e00ff */
[----:B01-3--:R-:W-:Y:S05]  /*110c0*/  WARPSYNC.COLLECTIVE R15, `(.L_x_13886) ;  /* 0x000000000f087348 */ /* 0x00bfea0003c00000 */
[----:B0-----:R0:W2:Y:S02]  /*110d0*/  SHFL.IDX P6, R14, R13, R12, R11 ;  /* 0x0000000c0d0e7389 */ /* 0x0010a400000c000b */
[----:B0123--:R-:W-:Y:S01]  /*110e0*/  ENDCOLLECTIVE ;  /* 0x000000000000791b */ /* 0x00ffe20003800000 */
.L_x_13886:
[----:B------:R-:W-:Y:S05]  /*110f0*/  BSYNC B0 ;  /* 0x0000000000007941 */ /* 0x000fea0003800000 */
.L_x_13885:
[----:B------:R-:W0:Y:S01]  /*11100*/  S2R R18, SR_TID.X ;  /* 0x0000000000127919 */ /* 0x000e220000002100 */
[----:B------:R-:W-:Y:S01]  /*11110*/  IMAD.MOV.U32 R13, RZ, RZ, R2 ;  /* 0x000000ffff0d7224 */ /* 0x000fe200078e0002 */
[----:B------:R-:W1:Y:S01]  /*11120*/  LDC R20, c[0x0][0x2f4] ;  /* 0x0000bd00ff147b82 */ /* 0x000e620000000800 */
[----:B------:R-:W-:Y:S02]  /*11130*/  IMAD.MOV.U32 R12, RZ, RZ, RZ ;  /* 0x000000ffff0c7224 */ /* 0x000fe400078e00ff */
[----:B------:R-:W-:Y:S02]  /*11140*/  IMAD.MOV.U32 R11, RZ, RZ, 0x1c1f ;  /* 0x00001c1fff0b7424 */ /* 0x000fe400078e00ff */
[----:B------:R-:W-:Y:S02]  /*11150*/  IMAD.MOV.U32 R15, RZ, RZ, -0x1 ;  /* 0xffffffffff0f7424 */ /* 0x000fe400078e00ff */
[----:B------:R-:W-:-:S07]  /*11160*/  IMAD.MOV.U32 R4, RZ, RZ, R14 ;  /* 0x000000ffff047224 */ /* 0x000fce00078e000e */
[----:B01----:R-:W-:Y:S05]  /*11170*/  WARPSYNC.COLLECTIVE R15, `(.L_x_13887) ;  /* 0x000000000f087348 */ /* 0x003fea0003c00000 */
[----:B------:R2:W3:Y:S02]  /*11180*/  SHFL.IDX P6, R14, R13, R12, R11 ;  /* 0x0000000c0d0e7389 */ /* 0x0004e400000c000b */
[----:B0123--:R-:W-:Y:S01]  /*11190*/  ENDCOLLECTIVE ;  /* 0x000000000000791b */ /* 0x00ffe20003800000 */
.L_x_13887:
[----:B------:R-:W-:Y:S02]  /*111a0*/  IMAD.MOV.U32 R13, RZ, RZ, R0 ;  /* 0x000000ffff0d7224 */ /* 0x000fe400078e0000 */
[----:B------:R-:W-:Y:S02]  /*111b0*/  IMAD.MOV.U32 R12, RZ, RZ, 0x1 ;  /* 0x00000001ff0c7424 */ /* 0x000fe400078e00ff */
[----:B------:R-:W-:Y:S02]  /*111c0*/  IMAD.SHL.U32 R18, R18, 0x10, RZ ;  /* 0x0000001012127824 */ /* 0x000fe400078e00ff */
[----:B------:R-:W-:-:S03]  /*111d0*/  IMAD.MOV.U32 R5, RZ, RZ, R14 ;  /* 0x000000ffff057224 */ /* 0x000fc600078e000e */
[----:B------:R-:W-:-:S07]  /*111e0*/  LOP3.LUT R18, R18, 0x30, RZ, 0xc0, !PT ;  /* 0x0000003012127812 */ /* 0x000fce00078ec0ff */
[----:B------:R-:W-:Y:S05]  /*111f0*/  WARPSYNC.COLLECTIVE R15, `(.L_x_13888) ;  /* 0x000000000f087348 */ /* 0x000fea0003c00000 */
[----:B------:R0:W1:Y:S02]  /*11200*/  SHFL.IDX P6, R14, R13, R12, R11 ;  /* 0x0000000c0d0e7389 */ /* 0x00006400000c000b */
[----:B01----:R-:W-:Y:S01]  /*11210*/  ENDCOLLECTIVE ;  /* 0x000000000000791b */ /* 0x003fe20003800000 */
.L_x_13888:
[C---:B------:R-:W-:Y:S02]  /*11220*/  @P5 IADD3 R5, P0, R18.reuse, R5, RZ ;  /* 0x0000000512055210 */ /* 0x040fe40007f1e0ff */
[----:B------:R-:W-:-:S03]  /*11230*/  ISETP.GE.AND P2, PT, R18, R20, PT ;  /* 0x000000141200720c */ /* 0x000fc60003f46270 */
        /* <DEDUP_REMOVED lines=13> */
.L_x_13889:
[----:B------:R-:W-:Y:S02]  /*11310*/  IMAD.MOV.U32 R13, RZ, RZ, R0 ;  /* 0x000000ffff0d7224 */ /* 0x000fe400078e0000 */
[----:B------:R-:W-:Y:S02]  /*11320*/  IMAD.MOV.U32 R12, RZ, RZ, 0x2 ;  /* 0x00000002ff0c7424 */ /* 0x000fe400078e00ff */
[----:B------:R-:W-:-:S07]  /*11330*/  IMAD.MOV.U32 R5, RZ, RZ, R14 ;  /* 0x000000ffff057224 */ /* 0x000fce00078e000e */
[----:B------:R-:W-:Y:S05]  /*11340*/  WARPSYNC.COLLECTIVE R15, `(.L_x_13890) ;  /* 0x000000000f087348 */ /* 0x000fea0003c00000 */
[----:B------:R0:W1:Y:S02]  /*11350*/  SHFL.IDX P6, R14, R13, R12, R11 ;  /* 0x0000000c0d0e7389 */ /* 0x00006400000c000b */
[----:B01----:R-:W-:Y:S01]  /*11360*/  ENDCOLLECTIVE ;  /* 0x000000000000791b */ /* 0x003fe20003800000 */
.L_x_13890:
        /* <DEDUP_REMOVED lines=14> */
.L_x_13891:
[----:B------:R-:W-:Y:S02]  /*11450*/  IMAD.MOV.U32 R13, RZ, RZ, R0 ;  /* 0x000000ffff0d7224 */ /* 0x000fe400078e0000 */
[----:B------:R-:W-:Y:S01]  /*11460*/  IMAD.MOV.U32 R12, RZ, RZ, 0x3 ;  /* 0x00000003ff0c7424 */ /* 0x000fe200078e00ff */
[----:B------:R-:W-:-:S07]  /*11470*/  MOV R5, R14 ;  /* 0x0000000e00057202 */ /* 0x000fce0000000f00 */
[----:B------:R-:W-:Y:S05]  /*11480*/  WARPSYNC.COLLECTIVE R15, `(.L_x_13892) ;  /* 0x000000000f087348 */ /* 0x000fea0003c00000 */
[----:B------:R0:W1:Y:S02]  /*11490*/  SHFL.IDX P6, R14, R13, R12, R11 ;  /* 0x0000000c0d0e7389 */ /* 0x00006400000c000b */
[----:B01----:R-:W-:Y:S01]  /*114a0*/  ENDCOLLECTIVE ;  /* 0x000000000000791b */ /* 0x003fe20003800000 */
.L_x_13892:
[----:B------:R-:W-:-:S05]  /*114b0*/  @P3 IADD3 R5, P0, R18, R5, RZ ;  /* 0x0000000512053210 */ /* 0x000fca0007f1e0ff */
[----:B------:R-:W-:-:S05]  /*114c0*/  @P3 IMAD.X R4, RZ, RZ, R4, P0 ;  /* 0x000000ffff043224 */ /* 0x000fca00000e0604 */
[----:B------:R-:W-:Y:S01]  /*114d0*/  @P3 LOP3.LUT R5, R5, R4, RZ, 0x3c, !PT ;  /* 0x0000000405053212 */ /* 0x000fe200078e3cff */
[----:B------:R-:W-:-:S03]  /*114e0*/  IMAD.MOV.U32 R13, RZ, RZ, R2 ;  /* 0x000000ffff0d7224 */ /* 0x000fc600078e0002 */
        /* <DEDUP_REMOVED lines=10> */
.L_x_13893:
[----:B------:R-:W-:Y:S02]  /*11590*/  IMAD.MOV.U32 R13, RZ, RZ, R7 ;  /* 0x000000ffff0d7224 */ /* 0x000fe400078e0007 */
[----:B------:R-:W-:Y:S02]  /*115a0*/  IMAD.MOV.U32 R12, RZ, RZ, RZ ;  /* 0x000000ffff0c7224 */ /* 0x000fe400078e00ff */
[----:B------:R-:W-:-:S07]  /*115b0*/  IMAD.MOV.U32 R2, RZ, RZ, R14 ;  /* 0x000000ffff027224 */ /* 0x000fce00078e000e */
[----:B------:R-:W-:Y:S05]  /*115c0*/  WARPSYNC.COLLECTIVE R15, `(.L_x_13894) ;  /* 0x000000000f087348 */ /* 0x000fea0003c00000 */
[----:B------:R0:W1:Y:S02]  /*115d0*/  SHFL.IDX P6, R14, R13, R12, R11 ;  /* 0x0000000c0d0e7389 */ /* 0x00006400000c000b */
[----:B01----:R-:W-:Y:S01]  /*115e0*/  ENDCOLLECTIVE ;  /* 0x000000000000791b */ /* 0x003fe20003800000 */
.L_x_13894:
        /* <DEDUP_REMOVED lines=13> */
.L_x_13895:
[----:B------:R-:W-:Y:S01]  /*116c0*/  IMAD.MOV.U32 R4, RZ, RZ, R14 ;  /* 0x000000ffff047224 */ /* 0x000fe200078e000e */
[----:B------:R-:W-:Y:S06]  /*116d0*/  BRA `(.L_x_13896) ;  /* 0xffffffb000dc7947 */ /* 0x000fec000383ffff */
.L_x_13809:
        /* <DEDUP_REMOVED lines=9> */
.L_x_13897:
[C---:B------:R-:W-:Y:S02]  /*11770*/  IADD3 R10, R5.reuse, 0x20, RZ ;  /* 0x00000020050a7810 */ /* 0x040fe40007ffe0ff */
[----:B------:R-:W-:Y:S01]  /*11780*/  ISETP.GE.AND P2, PT, R5, R3, PT ;  /* 0x000000030500720c */ /* 0x000fe20003f46270 */
[----:B------:R-:W-:Y:S02]  /*11790*/  IMAD.MOV.U32 R13, RZ, RZ, R0 ;  /* 0x000000ffff0d7224 */ /* 0x000fe400078e0000 */
[----:B------:R-:W-:-:S10]  /*117a0*/  IMAD.MOV.U32 R7, RZ, RZ, R14 ;  /* 0x000000ffff077224 */ /* 0x000fd400078e000e */
[----:B------:R-:W-:Y:S05]  /*117b0*/  WARPSYNC.COLLECTIVE R15, `(.L_x_13898) ;  /* 0x000000000f087348 */ /* 0x000fea0003c00000 */
[----:B------:R0:W1:Y:S02]  /*117c0*/  SHFL.IDX P6, R14, R13, R12, R11 ;  /* 0x0000000c0d0e7389 */ /* 0x00006400000c000b */
[----:B01----:R-:W-:Y:S01]  /*117d0*/  ENDCOLLECTIVE ;  /* 0x000000000000791b */ /* 0x003fe20003800000 */
.L_x_13898:
[----:B------:R-:W-:Y:S02]  /*117e0*/  IMAD.MOV.U32 R13, RZ, RZ, R4 ;  /* 0x000000ffff0d7224 */ /* 0x000fe400078e0004 */
[----:B------:R-:W-:Y:S02]  /*117f0*/  IMAD.MOV.U32 R12, RZ, RZ, 0x1 ;  /* 0x00000001ff0c7424 */ /* 0x000fe400078e00ff */
[----:B------:R-:W-:-:S07]  /*11800*/  IMAD.MOV.U32 R8, RZ, RZ, R14 ;  /* 0x000000ffff087224 */ /* 0x000fce00078e000e */
[----:B------:R-:W-:Y:S05]  /*11810*/  WARPSYNC.COLLECTIVE R15, `(.L_x_13899) ;  /* 0x000000000f087348 */ /* 0x000fea0003c00000 */
[----:B------:R0:W1:Y:S02]  /*11820*/  SHFL.IDX P6, R14, R13, R12, R11 ;  /* 0x0000000c0d0e7389 */ /* 0x00006400000c000b */
[----:B01----:R-:W-:Y:S01]  /*11830*/  ENDCOLLECTIVE ;  /* 0x000000000000791b */ /* 0x003fe20003800000 */
.L_x_13899:
        /* <DEDUP_REMOVED lines=13> */
.L_x_13900:
[----:B------:R-:W-:Y:S02]  /*11910*/  IMAD.MOV.U32 R13, RZ, RZ, R4 ;  /* 0x000000ffff0d7224 */ /* 0x000fe400078e0004 */
[----:B------:R-:W-:Y:S02]  /*11920*/  IMAD.MOV.U32 R12, RZ, RZ, 0x2 ;  /* 0x00000002ff0c7424 */ /* 0x000fe400078e00ff */
[----:B------:R-:W-:-:S07]  /*11930*/  IMAD.MOV.U32 R8, RZ, RZ, R14 ;  /* 0x000000ffff087224 */ /* 0x000fce00078e000e */
[----:B------:R-:W-:Y:S05]  /*11940*/  WARPSYNC.COLLECTIVE R15, `(.L_x_13901) ;  /* 0x000000000f087348 */ /* 0x000fea0003c00000 */
[----:B------:R0:W1:Y:S02]  /*11950*/  SHFL.IDX P6, R14, R13, R12, R11 ;  /* 0x0000000c0d0e7389 */ /* 0x00006400000c000b */
[----:B01----:R-:W-:Y:S01]  /*11960*/  ENDCOLLECTIVE ;  /* 0x000000000000791b */ /* 0x003fe20003800000 */
.L_x_13901:
        /* <DEDUP_REMOVED lines=14> */
.L_x_13902:
[----:B------:R-:W-:Y:S02]  /*11a50*/  IMAD.MOV.U32 R13, RZ, RZ, R4 ;  /* 0x000000ffff0d7224 */ /* 0x000fe400078e0004 */
[----:B------:R-:W-:Y:S02]  /*11a60*/  IMAD.MOV.U32 R12, RZ, RZ, 0x3 ;  /* 0x00000003ff0c7424 */ /* 0x000fe400078e00ff */
[----:B------:R-:W-:-:S07]  /*11a70*/  IMAD.MOV.U32 R8, RZ, RZ, R14 ;  /* 0x000000ffff087224 */ /* 0x000fce00078e000e */
[----:B------:R-:W-:Y:S05]  /*11a80*/  WARPSYNC.COLLECTIVE R15, `(.L_x_13903) ;  /* 0x000000000f087348 */ /* 0x000fea0003c00000 */
[----:B------:R0:W1:Y:S02]  /*11a90*/  SHFL.IDX P6, R14, R13, R12, R11 ;  /* 0x0000000c0d0e7389 */ /* 0x00006400000c000b */
[----:B01----:R-:W-:Y:S01]  /*11aa0*/  ENDCOLLECTIVE ;  /* 0x000000000000791b */ /* 0x003fe20003800000 */
.L_x_13903:
[----:B------:R-:W-:-:S05]  /*11ab0*/  @!P2 IADD3 R8, P1, R20, R8, RZ ;  /* 0x000000081408a210 */ /* 0x000fca0007f3e0ff */
[----:B------:R-:W-:-:S04]  /*11ac0*/  @!P2 IMAD.X R7, RZ, RZ, R7, P1 ;  /* 0x000000ffff07a224 */ /* 0x000fc800008e0607 */
[----:B------:R-:W-:Y:S02]  /*11ad0*/  @!P2 IMAD.MOV.U32 R9, RZ, RZ, R7 ;  /* 0x000000ffff09a224 */ /* 0x000fe400078e0007 */
[----:B------:R-:W-:Y:S02]  /*11ae0*/  IMAD.MOV.U32 R13, RZ, RZ, R0 ;  /* 0x000000ffff0d7224 */ /* 0x000fe400078e0000 */
[----:B------:R-:W-:Y:S01]  /*11af0*/  VIADD R7, R5, 0x60 ;  /* 0x0000006005077836 */ /* 0x000fe20000000000 */
[----:B------:R-:W-:Y:S01]  /*11b00*/  @!PT LDS RZ, [RZ] ;  /* 0x00000000fffff984 */ /* 0x000fe20000000800 */
[----:B------:R-:W-:Y:S01]  /*11b10*/  @!PT LDS RZ, [RZ] ;  /* 0x00000000fffff984 */ /* 0x000fe20000000800 */
[----:B------:R-:W-:Y:S01]  /*11b20*/  @!PT LDS RZ, [RZ] ;  /* 0x00000000fffff984 */ /* 0x000fe20000000800 */
[----:B------:R0:W-:Y:S04]  /*11b30*/  @!P2 LDGSTS.E.BYPASS.LTC128B.128 [R18+0xc000], desc[UR54][R8.64], !P0 ;  /* 0x0c0000000812afae */ /* 0x0001e8000c101d76 */
[----:B------:R-:W-:Y:S01]  /*11b40*/  ISETP.GE.AND P2, PT, R7, R3, PT ;  /* 0x000000030700720c */ /* 0x000fe20003f46270 */
[----:B------:R-:W-:-:S12]  /*11b50*/  IMAD.MOV.U32 R4, RZ, RZ, R14 ;  /* 0x000000ffff047224 */ /* 0x000fd800078e000e */
[----:B0-----:R-:W-:Y:S05]  /*11b60*/  WARPSYNC.COLLECTIVE R15, `(.L_x_13904) ;  /* 0x000000000f087348 */ /* 0x001fea0003c00000 */
[----:B------:R1:W2:Y:S02]  /*11b70*/  SHFL.IDX P6, R14, R13, R12, R11 ;  /* 0x0000000c0d0e7389 */ /* 0x0002a400000c000b */
[----:B012---:R-:W-:Y:S01]  /*11b80*/  ENDCOLLECTIVE ;  /* 0x000000000000791b */ /* 0x007fe20003800000 */
.L_x_13904:
[----:B------:R-:W-:Y:S02]  /*11b90*/  IMAD.MOV.U32 R13, RZ, RZ, R6 ;  /* 0x000000ffff0d7224 */ /* 0x000fe400078e0006 */
[----:B------:R-:W-:Y:S02]  /*11ba0*/  IMAD.MOV.U32 R12, RZ, RZ, RZ ;  /* 0x000000ffff0c7224 */ /* 0x000fe400078e00ff */
[----:B------:R-:W-:-:S07]  /*11bb0*/  IMAD.MOV.U32 R0, RZ, RZ, R14 ;  /* 0x000000ffff007224 */ /* 0x000fce00078e000e */
[----:B------:R-:W-:Y:S05]  /*11bc0*/  WARPSYNC.COLLECTIVE R15, `(.L_x_13905) ;  /* 0x000000000f087348 */ /* 0x000fea0003c00000 */
[----:B------:R0:W1:Y:S02]  /*11bd0*/  SHFL.IDX P6, R14, R13, R12, R11 ;  /* 0x0000000c0d0e7389 */ /* 0x00006400000c000b */
[----:B01----:R-:W-:Y:S01]  /*11be0*/  ENDCOLLECTIVE ;  /* 0x000000000000791b */ /* 0x003fe20003800000 */
.L_x_13905:
[----:B------:R-:W-:-:S05]  /*11bf0*/  @!P2 IADD3 R0, P1, R20, R0, RZ ;  /* 0x000000001400a210 */ /* 0x000fca0007f3e0ff */
[----:B------:R-:W-:Y:S02]  /*11c00*/  @!P2 IMAD.MOV.U32 R8, RZ, RZ, R0 ;  /* 0x000000ffff08a224 */ /* 0x000fe400078e0000 */
[----:B------:R-:W-:Y:S02]  /*11c10*/  @!P2 IMAD.X R4, RZ, RZ, R4, P1 ;  /* 0x000000ffff04a224 */ /* 0x000fe400008e0604 */
[----:B------:R-:W-:-:S03]  /*11c20*/  IMAD.MOV.U32 R13, RZ, RZ, R2 ;  /* 0x000000ffff0d7224 */ /* 0x000fc600078e0002 */
[----:B------:R-:W-:Y:S01]  /*11c30*/  @!P2 MOV R9, R4 ;  /* 0x000000040009a202 */ /* 0x000fe20000000f00 */
[----:B------:R-:W-:-:S04]  /*11c40*/  VIADD R4, R5, 0x80 ;  /* 0x0000008005047836 */ /* 0x000fc80000000000 */
        /* <DEDUP_REMOVED lines=9> */
.L_x_13906:
[----:B------:R-:W-:Y:S02]  /*11ce0*/  IMAD.MOV.U32 R13, RZ, RZ, R6 ;  /* 0x000000ffff0d7224 */ /* 0x000fe400078e0006 */
[----:B------:R-:W-:Y:S02]  /*11cf0*/  IMAD.MOV.U32 R12, RZ, RZ, 0x1 ;  /* 0x00000001ff0c7424 */ /* 0x000fe400078e00ff */
[----:B------:R-:W-:-:S07]  /*11d00*/  IMAD.MOV.U32 R8, RZ, RZ, R14 ;  /* 0x000000ffff087224 */ /* 0x000fce00078e000e */
[----:B------:R-:W-:Y:S05]  /*11d10*/  WARPSYNC.COLLECTIVE R15, `(.L_x_13907) ;  /* 0x000000000f087348 */ /* 0x000fea0003c00000 */
[----:B------:R0:W1:Y:S02]  /*11d20*/  SHFL.IDX P6, R14, R13, R12, R11 ;  /* 0x0000000c0d0e7389 */ /* 0x00006400000c000b */
[----:B01----:R-:W-:Y:S01]  /*11d30*/  ENDCOLLECTIVE ;  /* 0x000000000000791b */ /* 0x003fe20003800000 */
.L_x_13907:
        /* <DEDUP_REMOVED lines=12> */
.L_x_13908:
[----:B------:R-:W-:Y:S01]  /*11e00*/  IMAD.MOV.U32 R2, RZ, RZ, R14 ;  /* 0x000000ffff027224 */ /* 0x000fe200078e000e */
[----:B------:R-:W-:Y:S06]  /*11e10*/  BRA `(.L_x_13909) ;  /* 0xffffffb400d87947 */ /* 0x000fec000383ffff */
.L_x_13812:
[----:B-1----:R1:W2:Y:S02]  /*11e20*/  SYNCS.PHASECHK.TRANS64.TRYWAIT P0, [R16+URZ+0x13220], R3 ;  /* 0x01322003100075a7 */ /* 0x0022a4000800017f */
[----:B--2---:R-:W-:Y:S05]  /*11e30*/  @!P0 NANOSLEEP.SYNCS 0x989680 ;  /* 0x009896800000895d */ /* 0x004fea0003900000 */
[----:B------:R-:W2:Y:S02]  /*11e40*/  @!P0 SYNCS.PHASECHK.TRANS64 P0, [R16+URZ+0x13220], R3 ;  /* 0x01322003100085a7 */ /* 0x000ea4000800007f */
[----:B--2---:R-:W-:Y:S05]  /*11e50*/  @!P0 BRA `(.L_x_13812) ;  /* 0xfffffffc00f08947 */ /* 0x004fea000383ffff */
[----:B------:R-:W-:Y:S05]  /*11e60*/  BRA `(.L_x_13910) ;  /* 0xffffffb800347947 */ /* 0x000fea000383ffff */
.L_x_13816:
[----:B0-----:R0:W1:Y:S02]  /*11e70*/  SYNCS.PHASECHK.TRANS64.TRYWAIT P0, [R0+URZ+0x13280], R29 ;  /* 0x0132801d000075a7 */ /* 0x001064000800017f */
[----:B-1----:R-:W-:Y:S05]  /*11e80*/  @!P0 NANOSLEEP.SYNCS 0x989680 ;  /* 0x009896800000895d */ /* 0x002fea0003900000 */
[----:B------:R-:W1:Y:S02]  /*11e90*/  @!P0 SYNCS.PHASECHK.TRANS64 P0, [R0+URZ+0x13280], R29 ;  /* 0x0132801d000085a7 */ /* 0x000e64000800007f */
[----:B-1----:R-:W-:Y:S05]  /*11ea0*/  @!P0 BRA `(.L_x_13816) ;  /* 0xfffffffc00f08947 */ /* 0x002fea000383ffff */
[----:B------:R-:W-:Y:S05]  /*11eb0*/  BRA `(.L_x_13911) ;  /* 0xffffffbc00807947 */ /* 0x000fea000383ffff */
.L_x_13817:
        /* <DEDUP_REMOVED lines=8> */
.L_x_13913:
[----:B------:R-:W-:Y:S05]  /*11f40*/  BSYNC B0 ;  /* 0x0000000000007941 */ /* 0x000fea0003800000 */
.L_x_13912:
        /* <DEDUP_REMOVED lines=10> */
.L_x_13914:
[----:B------:R-:W-:Y:S02]  /*11ff0*/  IMAD.MOV.U32 R13, RZ, RZ, R5 ;  /* 0x000000ffff0d7224 */ /* 0x000fe400078e0005 */
[----:B------:R-:W-:Y:S02]  /*12000*/  IMAD.MOV.U32 R12, RZ, RZ, 0x1 ;  /* 0x00000001ff0c7424 */ /* 0x000fe400078e00ff */
[----:B------:R-:W-:Y:S01]  /*12010*/  IMAD.SHL.U32 R15, R2, 0x10, RZ ;  /* 0x00000010020f7824 */ /* 0x000fe200078e00ff */
[----:B------:R-:W-:-:S04]  /*12020*/  MOV R2, R14 ;  /* 0x0000000e00027202 */ /* 0x000fc80000000f00 */
[----:B------:R-:W-:-:S04]  /*12030*/  LOP3.LUT R15, R15, 0x30, RZ, 0xc0, !PT ;  /* 0x000000300f0f7812 */ /* 0x000fc800078ec0ff */
[----:B------:R-:W-:Y:S01]  /*12040*/  IADD3 R2, P0, R15, R2, RZ ;  /* 0x000000020f027210 */ /* 0x000fe20007f1e0ff */
[----:B------:R-:W-:-:S04]  /*12050*/  IMAD.MOV.U32 R15, RZ, RZ, -0x1 ;  /* 0xffffffffff0f7424 */ /* 0x000fc800078e00ff */
[----:B------:R-:W-:-:S08]  /*12060*/  IMAD.X R3, RZ, RZ, R3, P0 ;  /* 0x000000ffff037224 */ /* 0x000fd000000e0603 */
[----:B------:R-:W-:Y:S05]  /*12070*/  WARPSYNC.COLLECTIVE R15, `(.L_x_13915) ;  /* 0x000000000f087348 */ /* 0x000fea0003c00000 */
[----:B------:R0:W1:Y:S02]  /*12080*/  SHFL.IDX P6, R14, R13, R12, R11 ;  /* 0x0000000c0d0e7389 */ /* 0x00006400000c000b */
[----:B01----:R-:W-:Y:S01]  /*12090*/  ENDCOLLECTIVE ;  /* 0x000000000000791b */ /* 0x003fe20003800000 */
.L_x_13915:
        /* <DEDUP_REMOVED lines=10> */
.L_x_13916:
        /* <DEDUP_REMOVED lines=11> */
.L_x_13917:
        /* <DEDUP_REMOVED lines=10> */
.L_x_13918:
        /* <DEDUP_REMOVED lines=11> */
.L_x_13919:
        /* <DEDUP_REMOVED lines=10> */
.L_x_13920:
[----:B------:R-:W-:Y:S02]  /*123e0*/  IMAD.MOV.U32 R13, RZ, RZ, R18 ;  /* 0x000000ffff0d7224 */ /* 0x000fe400078e0012 */
[----:B------:R-:W-:Y:S01]  /*123f0*/  IMAD.MOV.U32 R12, RZ, RZ, RZ ;  /* 0x000000ffff0c7224 */ /* 0x000fe200078e00ff */
[----:B------:R-:W-:Y:S01]  /*12400*/  SHF.L.U32 R5, R2, 0x4, RZ ;  /* 0x0000000402057819 */ /* 0x000fe200000006ff */
[----:B------:R-:W-:-:S07]  /*12410*/  IMAD.MOV.U32 R2, RZ, RZ, R14 ;  /* 0x000000ffff027224 */ /* 0x000fce00078e000e */
[----:B------:R-:W-:Y:S05]  /*12420*/  WARPSYNC.COLLECTIVE R15, `(.L_x_13921) ;  /* 0x000000000f087348 */ /* 0x000fea0003c00000 */
[----:B------:R0:W1:Y:S02]  /*12430*/  SHFL.IDX P6, R14, R13, R12, R11 ;  /* 0x0000000c0d0e7389 */ /* 0x00006400000c000b */
[----:B01----:R-:W-:Y:S01]  /*12440*/  ENDCOLLECTIVE ;  /* 0x000000000000791b */ /* 0x003fe20003800000 */
.L_x_13921:
[----:B------:R-:W-:-:S04]  /*12450*/  LOP3.LUT R5, R5, 0x30, RZ, 0xc0, !PT ;  /* 0x0000003005057812 */ /* 0x000fc800078ec0ff */
[----:B------:R-:W-:-:S05]  /*12460*/  IADD3 R2, P0, R5, R2, RZ ;  /* 0x0000000205027210 */ /* 0x000fca0007f1e0ff */
[----:B------:R-:W-:Y:S02]  /*12470*/  IMAD.X R3, RZ, RZ, R3, P0 ;  /* 0x000000ffff037224 */ /* 0x000fe400000e0603 */
[----:B------:R-:W-:-:S03]  /*12480*/  IMAD.MOV.U32 R13, RZ, RZ, R20 ;  /* 0x000000ffff0d7224 */ /* 0x000fc600078e0014 */
        /* <DEDUP_REMOVED lines=8> */
.L_x_13922:
[----:B------:R-:W-:Y:S01]  /*12510*/  IMAD.MOV.U32 R2, RZ, RZ, R14 ;  /* 0x000000ffff027224 */ /* 0x000fe200078e000e */
[----:B------:R-:W-:Y:S06]  /*12520*/  BRA `(.L_x_13923) ;  /* 0xffffffb800f47947 */ /* 0x000fec000383ffff */
.L_x_13822:
[----:B---3--:R3:W4:Y:S02]  /*12530*/  SYNCS.PHASECHK.TRANS64.TRYWAIT P0, [R0+URZ+0x13240], R29 ;  /* 0x0132401d000075a7 */ /* 0x008724000800017f */
[----:B----4-:R-:W-:Y:S05]  /*12540*/  @!P0 NANOSLEEP.SYNCS 0x989680 ;  /* 0x009896800000895d */ /* 0x010fea0003900000 */
[----:B------:R-:W4:Y:S02]  /*12550*/  @!P0 SYNCS.PHASECHK.TRANS64 P0, [R0+URZ+0x13240], R29 ;  /* 0x0132401d000085a7 */ /* 0x000f24000800007f */
[----:B----4-:R-:W-:Y:S05]  /*12560*/  @!P0 BRA `(.L_x_13822) ;  /* 0xfffffffc00f08947 */ /* 0x010fea000383ffff */
[----:B------:R-:W-:Y:S05]  /*12570*/  BRA `(.L_x_13924) ;  /* 0xffffffbc00507947 */ /* 0x000fea000383ffff */
.L_x_13823:
        /* <DEDUP_REMOVED lines=8> */
.L_x_13926:
[----:B------:R-:W-:Y:S05]  /*12600*/  BSYNC B0 ;  /* 0x0000000000007941 */ /* 0x000fea0003800000 */
.L_x_13925:
        /* <DEDUP_REMOVED lines=8> */
.L_x_13927:
[----:B------:R-:W-:Y:S02]  /*12690*/  IMAD.MOV.U32 R13, RZ, RZ, R8 ;  /* 0x000000ffff0d7224 */ /* 0x000fe400078e0008 */
[----:B------:R-:W-:Y:S02]  /*126a0*/  IMAD.MOV.U32 R12, RZ, RZ, 0x1 ;  /* 0x00000001ff0c7424 */ /* 0x000fe400078e00ff */
[----:B------:R-:W-:-:S07]  /*126b0*/  IMAD.MOV.U32 R2, RZ, RZ, R14 ;  /* 0x000000ffff027224 */ /* 0x000fce00078e000e */
[----:B------:R-:W-:Y:S05]  /*126c0*/  WARPSYNC.COLLECTIVE R15, `(.L_x_13928) ;  /* 0x000000000f087348 */ /* 0x000fea0003c00000 */
[----:B------:R0:W1:Y:S02]  /*126d0*/  SHFL.IDX P6, R14, R13, R12, R11 ;  /* 0x0000000c0d0e7389 */ /* 0x00006400000c000b */
[----:B01----:R-:W-:Y:S01]  /*126e0*/  ENDCOLLECTIVE ;  /* 0x000000000000791b */ /* 0x003fe20003800000 */
.L_x_13928:
        /* <DEDUP_REMOVED lines=11> */
.L_x_13929:
[----:B------:R-:W-:Y:S02]  /*127a0*/  IMAD.MOV.U32 R13, RZ, RZ, R8 ;  /* 0x000000ffff0d7224 */ /* 0x000fe400078e0008 */
[----:B------:R-:W-:Y:S02]  /*127b0*/  IMAD.MOV.U32 R12, RZ, RZ, 0x2 ;  /* 0x00000002ff0c7424 */ /* 0x000fe400078e00ff */
[----:B------:R-:W-:-:S07]  /*127c0*/  IMAD.MOV.U32 R2, RZ, RZ, R14 ;  /* 0x000000ffff027224 */ /* 0x000fce00078e000e */
[----:B------:R-:W-:Y:S05]  /*127d0*/  WARPSYNC.COLLECTIVE R15, `(.L_x_13930) ;  /* 0x000000000f087348 */ /* 0x000fea0003c00000 */
[----:B------:R0:W1:Y:S02]  /*127e0*/  SHFL.IDX P6, R14, R13, R12, R11 ;  /* 0x0000000c0d0e7389 */ /* 0x00006400000c000b */
[----:B01----:R-:W-:Y:S01]  /*127f0*/  ENDCOLLECTIVE ;  /* 0x000000000000791b */ /* 0x003fe20003800000 */
.L_x_13930:
        /* <DEDUP_REMOVED lines=11> */
.L_x_13931:
[----:B------:R-:W-:Y:S02]  /*128b0*/  IMAD.MOV.U32 R13, RZ, RZ, R8 ;  /* 0x000000ffff0d7224 */ /* 0x000fe400078e0008 */
[----:B------:R-:W-:Y:S02]  /*128c0*/  IMAD.MOV.U32 R12, RZ, RZ, 0x3 ;  /* 0x00000003ff0c7424 */ /* 0x000fe400078e00ff */
[----:B------:R-:W-:-:S07]  /*128d0*/  IMAD.MOV.U32 R2, RZ, RZ, R14 ;  /* 0x000000ffff027224 */ /* 0x000fce00078e000e */
[----:B------:R-:W-:Y:S05]  /*128e0*/  WARPSYNC.COLLECTIVE R15, `(.L_x_13932) ;  /* 0x000000000f087348 */ /* 0x000fea0003c00000 */
[----:B------:R0:W1:Y:S02]  /*128f0*/  SHFL.IDX P6, R14, R13, R12, R11 ;  /* 0x0000000c0d0e7389 */ /* 0x00006400000c000b */
[----:B01----:R-:W-:Y:S01]  /*12900*/  ENDCOLLECTIVE ;  /* 0x000000000000791b */ /* 0x003fe20003800000 */
.L_x_13932:
        /* <DEDUP_REMOVED lines=11> */
.L_x_13933:
[----:B------:R-:W-:Y:S02]  /*129c0*/  IMAD.MOV.U32 R13, RZ, RZ, R5 ;  /* 0x000000ffff0d7224 */ /* 0x000fe400078e0005 */
[----:B------:R-:W-:Y:S02]  /*129d0*/  IMAD.MOV.U32 R12, RZ, RZ, RZ ;  /* 0x000000ffff0c7224 */ /* 0x000fe400078e00ff */
[----:B------:R-:W-:-:S07]  /*129e0*/  IMAD.MOV.U32 R2, RZ, RZ, R14 ;  /* 0x000000ffff027224 */ /* 0x000fce00078e000e */
[----:B------:R-:W-:Y:S05]  /*129f0*/  WARPSYNC.COLLECTIVE R15, `(.L_x_13934) ;  /* 0x000000000f087348 */ /* 0x000fea0003c00000 */
[----:B------:R0:W1:Y:S02]  /*12a00*/  SHFL.IDX P6, R14, R13, R12, R11 ;  /* 0x0000000c0d0e7389 */ /* 0x00006400000c000b */
[----:B01----:R-:W-:Y:S01]  /*12a10*/  ENDCOLLECTIVE ;  /* 0x000000000000791b */ /* 0x003fe20003800000 */
.L_x_13934:
        /* <DEDUP_REMOVED lines=11> */
.L_x_13935:
[----:B------:R-:W-:Y:S01]  /*12ad0*/  IMAD.MOV.U32 R2, RZ, RZ, R14 ;  /* 0x000000ffff027224 */ /* 0x000fe200078e000e */
[----:B------:R-:W-:Y:S06]  /*12ae0*/  BRA `(.L_x_13936) ;  /* 0xffffffb800dc7947 */ /* 0x000fec000383ffff */
.L_x_13828:
[----:B0-----:R0:W2:Y:S02]  /*12af0*/  SYNCS.PHASECHK.TRANS64.TRYWAIT P2, [R2+URZ+0x13270], R0 ;  /* 0x01327000020075a7 */ /* 0x0010a4000804017f */
[----:B--2---:R-:W-:Y:S05]  /*12b00*/  @!P2 NANOSLEEP.SYNCS 0x989680 ;  /* 0x009896800000a95d */ /* 0x004fea0003900000 */
[----:B------:R-:W2:Y:S02]  /*12b10*/  @!P2 SYNCS.PHASECHK.TRANS64 P2, [R2+URZ+0x13270], R0 ;  /* 0x013270000200a5a7 */ /* 0x000ea4000804007f */
[----:B--2---:R-:W-:Y:S05]  /*12b20*/  @!P2 BRA `(.L_x_13828) ;  /* 0xfffffffc00f0a947 */ /* 0x004fea000383ffff */
[----:B------:R-:W-:Y:S05]  /*12b30*/  BRA `(.L_x_13937) ;  /* 0xffffffbc00407947 */ /* 0x000fea000383ffff */
.L_x_13830:
[----:B0-----:R0:W2:Y:S02]  /*12b40*/  SYNCS.PHASECHK.TRANS64.TRYWAIT P2, [R2+URZ+0x13260], R3 ;  /* 0x01326003020075a7 */ /* 0x0010a4000804017f */
[----:B--2---:R-:W-:Y:S05]  /*12b50*/  @!P2 NANOSLEEP.SYNCS 0x989680 ;  /* 0x009896800000a95d */ /* 0x004fea0003900000 */
[----:B------:R-:W2:Y:S02]  /*12b60*/  @!P2 SYNCS.PHASECHK.TRANS64 P2, [R2+URZ+0x13260], R3 ;  /* 0x013260030200a5a7 */ /* 0x000ea4000804007f */
[----:B--2---:R-:W-:Y:S05]  /*12b70*/  @!P2 BRA `(.L_x_13830) ;  /* 0xfffffffc00f0a947 */ /* 0x004fea000383ffff */
[----:B------:R-:W-:Y:S05]  /*12b80*/  BRA `(.L_x_13938) ;  /* 0xffffffbc00507947 */ /* 0x000fea000383ffff */
.L_x_13838:
[----:B-1----:R1:W2:Y:S02]  /*12b90*/  SYNCS.PHASECHK.TRANS64.TRYWAIT P1, [R0+URZ+0x13270], R3 ;  /* 0x01327003000075a7 */ /* 0x0022a4000802017f */
[----:B--2---:R-:W-:Y:S05]  /*12ba0*/  @!P1 NANOSLEEP.SYNCS 0x989680 ;  /* 0x009896800000995d */ /* 0x004fea0003900000 */
[----:B------:R-:W2:Y:S02]  /*12bb0*/  @!P1 SYNCS.PHASECHK.TRANS64 P1, [R0+URZ+0x13270], R3 ;  /* 0x01327003000095a7 */ /* 0x000ea4000802007f */
[----:B--2---:R-:W-:Y:S05]  /*12bc0*/  @!P1 BRA `(.L_x_13838) ;  /* 0xfffffffc00f09947 */ /* 0x004fea000383ffff */
[----:B------:R-:W-:Y:S05]  /*12bd0*/  BRA `(.L_x_13939) ;  /* 0xffffffc000e87947 */ /* 0x000fea000383ffff */
.L_x_13840:
[----:B-1----:R1:W2:Y:S02]  /*12be0*/  SYNCS.PHASECHK.TRANS64.TRYWAIT P1, [R0+URZ+0x13260], R3 ;  /* 0x01326003000075a7 */ /* 0x0022a4000802017f */
[----:B--2---:R-:W-:Y:S05]  /*12bf0*/  @!P1 NANOSLEEP.SYNCS 0x989680 ;  /* 0x009896800000995d */ /* 0x004fea0003900000 */
[----:B------:R-:W2:Y:S02]  /*12c00*/  @!P1 SYNCS.PHASECHK.TRANS64 P1, [R0+URZ+0x13260], R3 ;  /* 0x01326003000095a7 */ /* 0x000ea4000802007f */
[----:B--2---:R-:W-:Y:S05]  /*12c10*/  @!P1 BRA `(.L_x_13840) ;  /* 0xfffffffc00f09947 */ /* 0x004fea000383ffff */
[----:B------:R-:W-:Y:S05]  /*12c20*/  BRA `(.L_x_13940) ;  /* 0xffffffc000f87947 */ /* 0x000fea000383ffff */
.L_x_13852:
[----:B0-----:R0:W3:Y:S02]  /*12c30*/  SYNCS.PHASECHK.TRANS64.TRYWAIT P0, [R5+URZ+0x13220], R0 ;  /* 0x01322000050075a7 */ /* 0x0010e4000800017f */
[----:B---3--:R-:W-:Y:S05]  /*12c40*/  @!P0 NANOSLEEP.SYNCS 0x989680 ;  /* 0x009896800000895d */ /* 0x008fea0003900000 */
[----:B------:R-:W3:Y:S02]  /*12c50*/  @!P0 SYNCS.PHASECHK.TRANS64 P0, [R5+URZ+0x13220], R0 ;  /* 0x01322000050085a7 */ /* 0x000ee4000800007f */
[----:B---3--:R-:W-:Y:S05]  /*12c60*/  @!P0 BRA `(.L_x_13852) ;  /* 0xfffffffc00f08947 */ /* 0x008fea000383ffff */
[----:B------:R-:W-:Y:S05]  /*12c70*/  BRA `(.L_x_13941) ;  /* 0xffffffd400987947 */ /* 0x000fea000383ffff */
.L_x_13853:
[----:B------:R-:W3:Y:S01]  /*12c80*/  S2R R2, SR_TID.X ;  /* 0x0000000000027919 */ /* 0x000ee20000002100 */
[----:B------:R-:W-:Y:S01]  /*12c90*/  BSSY B0, `(.L_x_13942) ;  /* 0x000000a000007945 */ /* 0x000fe20003800000 */
[----:B------:R-:W-:Y:S02]  /*12ca0*/  IMAD.MOV.U32 R12, RZ, RZ, RZ ;  /* 0x000000ffff0c7224 */ /* 0x000fe400078e00ff */
[----:B------:R-:W-:Y:S02]  /*12cb0*/  IMAD.MOV.U32 R11, RZ, RZ, 0x1f ;  /* 0x0000001fff0b7424 */ /* 0x000fe400078e00ff */
[----:B------:R-:W-:Y:S01]  /*12cc0*/  IMAD.MOV.U32 R15, RZ, RZ, -0x1 ;  /* 0xffffffffff0f7424 */ /* 0x000fe200078e00ff */
[----:B---3--:R-:W-:-:S04]  /*12cd0*/  SHF.R.U32.HI R2, RZ, 0x5, R2 ;  /* 0x00000005ff027819 */ /* 0x008fc80000011602 */
[----:B------:R-:W-:-:S05]  /*12ce0*/  LOP3.LUT R2, R2, 0x3, RZ, 0xc0, !PT ;  /* 0x0000000302027812 */ /* 0x000fca00078ec0ff */
[----:B------:R-:W-:-:S07]  /*12cf0*/  IMAD.MOV.U32 R13, RZ, RZ, R2 ;  /* 0x000000ffff0d7224 */ /* 0x000fce00078e0002 */
[----:B012--5:R-:W-:Y:S05]  /*12d00*/  WARPSYNC.COLLECTIVE R15, `(.L_x_13943) ;  /* 0x000000000f087348 */ /* 0x027fea0003c00000 */
[----:B------:R3:W4:Y:S02]  /*12d10*/  SHFL.IDX P6, R14, R13, R12, R11 ;  /* 0x0000000c0d0e7389 */ /* 0x00072400000c000b */
[----:B012345:R-:W-:Y:S01]  /*12d20*/  ENDCOLLECTIVE ;  /* 0x000000000000791b */ /* 0x03ffe20003800000 */
.L_x_13943:
[----:B------:R-:W-:Y:S05]  /*12d30*/  BSYNC B0 ;  /* 0x0000000000007941 */ /* 0x000fea0003800000 */
.L_x_13942:
[----:B------:R-:W-:Y:S05]  /*12d40*/  BRA `(.L_x_13944) ;  /* 0xffffffd400807947 */ /* 0x000fea000383ffff */
.L_x_13856:
[----:B------:R-:W-:Y:S01]  /*12d50*/  BSSY B1, `(.L_x_13945) ;  /* 0x0000006000017945 */ /* 0x000fe20003800000 */
[----:B------:R-:W-:-:S07]  /*12d60*/  IMAD.MOV.U32 R15, RZ, RZ, -0x1 ;  /* 0xffffffffff0f7424 */ /* 0x000fce00078e00ff */
[----:B012--5:R-:W-:Y:S05]  /*12d70*/  WARPSYNC.COLLECTIVE R15, `(.L_x_13946) ;  /* 0x000000000f0c7348 */ /* 0x027fea0003c00000 */
[----:B------:R-:W-:Y:S02]  /*12d80*/  ELECT P6, UR62, PT ;  /* 0x00000000003e782f */ /* 0x000fe400038c0000 */
[----:B------:R-:W-:Y:S01]  /*12d90*/  MOV R14, UR62 ;  /* 0x0000003e000e7c02 */ /* 0x000fe20008000f00 */
[----:B012--5:R-:W-:Y:S10]  /*12da0*/  ENDCOLLECTIVE ;  /* 0x000000000000791b */ /* 0x027ff40003800000 */
.L_x_13946:
[----:B------:R-:W-:Y:S05]  /*12db0*/  BSYNC B1 ;  /* 0x0000000000017941 */ /* 0x000fea0003800000 */
.L_x_13945:
[----:B------:R-:W-:Y:S05]  /*12dc0*/  BRA `(.L_x_13947) ;  /* 0xffffffd400787947 */ /* 0x000fea000383ffff */
.L_x_13858:
[----:B0-----:R0:W3:Y:S02]  /*12dd0*/  SYNCS.PHASECHK.TRANS64.TRYWAIT P1, [R4+URZ+0x13240], R3 ;  /* 0x01324003040075a7 */ /* 0x0010e4000802017f */
[----:B---3--:R-:W-:Y:S05]  /*12de0*/  @!P1 NANOSLEEP.SYNCS 0x989680 ;  /* 0x009896800000995d */ /* 0x008fea0003900000 */
[----:B------:R-:W3:Y:S02]  /*12df0*/  @!P1 SYNCS.PHASECHK.TRANS64 P1, [R4+URZ+0x13240], R3 ;  /* 0x01324003040095a7 */ /* 0x000ee4000802007f */
[----:B---3--:R-:W-:Y:S05]  /*12e00*/  @!P1 BRA `(.L_x_13858) ;  /* 0xfffffffc00f09947 */ /* 0x008fea000383ffff */
[----:B------:R-:W-:Y:S05]  /*12e10*/  BRA `(.L_x_13948) ;  /* 0xffffffd400a07947 */ /* 0x000fea000383ffff */
.L_x_13860:
[----:B-1----:R1:W3:Y:S02]  /*12e20*/  SYNCS.PHASECHK.TRANS64.TRYWAIT P1, [R5+URZ+0x13240], R0 ;  /* 0x01324000050075a7 */ /* 0x0022e4000802017f */
[----:B---3--:R-:W-:Y:S05]  /*12e30*/  @!P1 NANOSLEEP.SYNCS 0x989680 ;  /* 0x009896800000995d */ /* 0x008fea0003900000 */
[----:B------:R-:W3:Y:S02]  /*12e40*/  @!P1 SYNCS.PHASECHK.TRANS64 P1, [R5+URZ+0x13240], R0 ;  /* 0x01324000050095a7 */ /* 0x000ee4000802007f */
[----:B---3--:R-:W-:Y:S05]  /*12e50*/  @!P1 BRA `(.L_x_13860) ;  /* 0xfffffffc00f09947 */ /* 0x008fea000383ffff */
[----:B------:R-:W-:Y:S05]  /*12e60*/  BRA `(.L_x_13949) ;  /* 0xffffffd400b07947 */ /* 0x000fea000383ffff */
.L_x_13862:
[----:B---3--:R3:W4:Y:S02]  /*12e70*/  SYNCS.PHASECHK.TRANS64.TRYWAIT P1, [R4+URZ+0x13260], R3 ;  /* 0x01326003040075a7 */ /* 0x008724000802017f */
[----:B----4-:R-:W-:Y:S05]  /*12e80*/  @!P1 NANOSLEEP.SYNCS 0x989680 ;  /* 0x009896800000995d */ /* 0x010fea0003900000 */
[----:B------:R-:W4:Y:S02]  /*12e90*/  @!P1 SYNCS.PHASECHK.TRANS64 P1, [R4+URZ+0x13260], R3 ;  /* 0x01326003040095a7 */ /* 0x000f24000802007f */
[----:B----4-:R-:W-:Y:S05]  /*12ea0*/  @!P1 BRA `(.L_x_13862) ;  /* 0xfffffffc00f09947 */ /* 0x010fea000383ffff */
[----:B------:R-:W-:Y:S05]  /*12eb0*/  BRA `(.L_x_13950) ;  /* 0xffffffd400ac7947 */ /* 0x000fea000383ffff */
.L_x_13864:
[----:B----4-:R4:W0:Y:S02]  /*12ec0*/  SYNCS.PHASECHK.TRANS64.TRYWAIT P1, [R5+URZ+0x13260], R0 ;  /* 0x01326000050075a7 */ /* 0x010824000802017f */
[----:B0-----:R-:W-:Y:S05]  /*12ed0*/  @!P1 NANOSLEEP.SYNCS 0x989680 ;  /* 0x009896800000995d */ /* 0x001fea0003900000 */
[----:B------:R-:W0:Y:S02]  /*12ee0*/  @!P1 SYNCS.PHASECHK.TRANS64 P1, [R5+URZ+0x13260], R0 ;  /* 0x01326000050095a7 */ /* 0x000e24000802007f */
[----:B0-----:R-:W-:Y:S05]  /*12ef0*/  @!P1 BRA `(.L_x_13864) ;  /* 0xfffffffc00f09947 */ /* 0x001fea000383ffff */
[----:B------:R-:W-:Y:S05]  /*12f00*/  BRA `(.L_x_13951) ;  /* 0xffffffd400a87947 */ /* 0x000fea000383ffff */
.L_x_13866:
[----:B------:R0:W0:Y:S02]  /*12f10*/  SYNCS.PHASECHK.TRANS64.TRYWAIT P1, [R4+URZ+0x13280], R3 ;  /* 0x01328003040075a7 */ /* 0x000024000802017f */
[----:B0-----:R-:W-:Y:S05]  /*12f20*/  @!P1 NANOSLEEP.SYNCS 0x989680 ;  /* 0x009896800000995d */ /* 0x001fea0003900000 */
[----:B------:R-:W0:Y:S02]  /*12f30*/  @!P1 SYNCS.PHASECHK.TRANS64 P1, [R4+URZ+0x13280], R3 ;  /* 0x01328003040095a7 */ /* 0x000e24000802007f */
[----:B0-----:R-:W-:Y:S05]  /*12f40*/  @!P1 BRA `(.L_x_13866) ;  /* 0xfffffffc00f09947 */ /* 0x001fea000383ffff */
[----:B------:R-:W-:Y:S05]  /*12f50*/  BRA `(.L_x_13952) ;  /* 0xffffffd400a47947 */ /* 0x000fea000383ffff */
.L_x_13953:
        /* <DEDUP_REMOVED lines=10> */
.L_x_16303:


//--------------------- .text._ZN7cutlass13device_kernelIN5flash11enable_sm90INS1_16FlashAttnFwdSm90INS1_25CollectiveMainloopFwdSm90ILi2EN4cute5tupleIJNS5_1CILi1EEES8_S8_EEENS6_IJNS7_ILi192EEENS7_ILi160EEENS7_ILi64EEEEEELi64ENS_12float_e4m3_tEfNS_4arch4Sm90ELb0ELb0ELb0ELb1ELb1ELb1ELb0ELb1ELb1ELb1ELb1ELb0EEENS1_21CollectiveEpilogueFwdINS6_IJSA_SC_SB_EEES9_NS_10bfloat16_tESG_Li384ELb1ELb1ELb1ELb1EEENS1_36VarlenDynamicPersistentTileSchedulerILi192ELi160ELi384ELi128ELb1ELb1ELb1ELb0ELb1ELb1EEEEEEEEEvNT_6ParamsE --------------------------
	.section	.text._ZN7cutlass13device_kernelIN5flash11enable_sm90INS1_16FlashAttnFwdSm90INS1_25CollectiveMainloopFwdSm90ILi2EN4cute5tupleIJNS5_1CILi1EEES8_S8_EEENS6_IJNS7_ILi192EEENS7_ILi160EEENS7_ILi64EEEEEELi64ENS_12float_e4m3_tEfNS_4arch4Sm90ELb0ELb0ELb0ELb1ELb1ELb1ELb0ELb1ELb1ELb1ELb1ELb0EEENS1_21CollectiveEpilogueFwdINS6_IJSA_SC_SB_EEES9_NS_10bfloat16_tESG_Li384ELb1ELb1ELb1ELb1EEENS1_36VarlenDynamicPersistentTileSchedulerILi192ELi160ELi384ELi128ELb1ELb1ELb1ELb0ELb1ELb1EEEEEEEEEvNT_6ParamsE,"ax",@progbits
	.align	128
.text._ZN7cutlass13device_kernelIN5flash11enable_sm90INS1_16FlashAttnFwdSm90INS1_25CollectiveMainloopFwdSm90ILi2EN4cute5tupleIJNS5_1CILi1EEES8_S8_EEENS6_IJNS7_ILi192EEENS7_ILi160EEENS7_ILi64EEEEEELi64ENS_12float_e4m3_tEfNS_4arch4Sm90ELb0ELb0ELb0ELb1ELb1ELb1ELb0ELb1ELb1ELb1ELb1ELb0EEENS1_21CollectiveEpilogueFwdINS6_IJSA_SC_SB_EEES9_NS_10bfloat16_tESG_Li384ELb1ELb1ELb1ELb1EEENS1_36VarlenDynamicPersistentTileSchedulerILi192ELi160ELi384ELi128ELb1ELb1ELb1ELb0ELb1ELb1EEEEEEEEEvNT_6ParamsE:
        .type           _ZN7cutlass13device_kernelIN5flash11enable_sm90INS1_16FlashAttnFwdSm90INS1_25CollectiveMainloopFwdSm90ILi2EN4cute5tupleIJNS5_1CILi1EEES8_S8_EEENS6_IJNS7_ILi192EEENS7_ILi160EEENS7_ILi64EEEEEELi64ENS_12float_e4m3_tEfNS_4arch4Sm90ELb0ELb0ELb0ELb1ELb1ELb1ELb0ELb1ELb1ELb1ELb1ELb0EEENS1_21CollectiveEpilogueFwdINS6_IJSA_SC_SB_EEES9_NS_10bfloat16_tESG_Li384ELb1ELb1ELb1ELb1EEENS1_36VarlenDynamicPersistentTileSchedulerILi192ELi160ELi384ELi128ELb1ELb1ELb1ELb0ELb1ELb1EEEEEEEEEvNT_6ParamsE,@function
        .size           _ZN7cutlass13device_kernelIN5flash11enable_sm90INS1_16FlashAttnFwdSm90INS1_25CollectiveMainloopFwdSm90ILi2EN4cute5tupleIJNS5_1CILi1EEES8_S8_EEENS6_IJNS7_ILi192EEENS7_ILi160EEENS7_ILi64EEEEEELi64ENS_12float_e4m3_tEfNS_4arch4Sm90ELb0ELb0ELb0ELb1ELb1ELb1ELb0ELb1ELb1ELb1ELb1ELb0EEENS1_21CollectiveEpilogueFwdINS6_IJSA_SC_SB_EEES9_NS_10bfloat16_tESG_Li384ELb1ELb1ELb1ELb1EEENS1_36VarlenDynamicPersistentTileSchedulerILi192ELi160ELi384ELi128ELb1ELb1ELb1ELb0ELb1ELb1EEEEEEEEEvNT_6ParamsE,(.L_x_16304 - _ZN7cutlass13device_kernelIN5flash11enable_sm90INS1_16FlashAttnFwdSm90INS1_25CollectiveMainloopFwdSm90ILi2EN4cute5tupleIJNS5_1CILi1EEES8_S8_EEENS6_IJNS7_ILi192EEENS7_ILi160EEENS7_ILi64EEEEEELi64ENS_12float_e4m3_tEfNS_4arch4Sm90ELb0ELb0ELb0ELb1ELb1ELb1ELb0ELb1ELb1ELb1ELb1ELb0EEENS1_21CollectiveEpilogueFwdINS6_IJSA_SC_SB_EEES9_NS_10bfloat16_tESG_Li384ELb1ELb1ELb1ELb1EEENS1_36VarlenDynamicPersistentTileSchedulerILi192ELi160ELi384ELi128ELb1ELb1ELb1ELb0ELb1ELb1EEEEEEEEEvNT_6ParamsE)
        .other          _ZN7cutlass13device_kernelIN5flash11enable_sm90INS1_16FlashAttnFwdSm90INS1_25CollectiveMainloopFwdSm90ILi2EN4cute5tupleIJNS5_1CILi1EEES8_S8_EEENS6_IJNS7_ILi192EEENS7_ILi160EEENS7_ILi64EEEEEELi64ENS_12float_e4m3_tEfNS_4arch4Sm90ELb0ELb0ELb0ELb1ELb1ELb1ELb0ELb1ELb1ELb1ELb1ELb0EEENS1_21CollectiveEpilogueFwdINS6_IJSA_SC_SB_EEES9_NS_10bfloat16_tESG_Li384ELb1ELb1ELb1ELb1EEENS1_36VarlenDynamicPersistentTileSchedulerILi192ELi160ELi384ELi128ELb1ELb1ELb1ELb0ELb1ELb1EEEEEEEEEvNT_6ParamsE,@"STO_CUDA_ENTRY STV_DEFAULT"
_ZN7cutlass13device_kernelIN5flash11enable_sm90INS1_16FlashAttnFwdSm90INS1_25CollectiveMainloopFwdSm90ILi2EN4cute5tupleIJNS5_1CILi1EEES8_S8_EEENS6_IJNS7_ILi192EEENS7_ILi160EEENS7_ILi64EEEEEELi64ENS_12float_e4m3_tEfNS_4arch4Sm90ELb0ELb0ELb0ELb1ELb1ELb1ELb0ELb1ELb1ELb1ELb1ELb0EEENS1_21CollectiveEpilogueFwdINS6_IJSA_SC_SB_EEES9_NS_10bfloat16_tESG_Li384ELb1ELb1ELb1ELb1EEENS1_36VarlenDynamicPersistentTileSchedulerILi192ELi160ELi384ELi128ELb1ELb1ELb1ELb0ELb1ELb1EEEEEEEEEvNT_6ParamsE:
        /* <DEDUP_REMOVED lines=17> */
.L_x_13955:
[----:B------:R-:W-:Y:S05]  /*0110*/  BSYNC B0 ;  /* 0x0000000000007941 */ /* 0x000fea0003800000 */
.L_x_13954:
        /* <DEDUP_REMOVED lines=40> */
.L_x_13956:
        /* <DEDUP_REMOVED lines=22> */
.L_x_13957:
        /* <DEDUP_REMOVED lines=18> */
.L_x_13958:
        /* <DEDUP_REMOVED lines=22> */
.L_x_13959:
        /* <DEDUP_REMOVED lines=23> */
.L_x_13960:
        /* <DEDUP_REMOVED lines=9> */
.L_x_13963:
        /* <DEDUP_REMOVED lines=16> */
[----:B------:R-:W3:Y:S01]  /*0a80*/  LDL.LU R16, [R1+0x38] ;  /* 0x0000380001107983 */ /* 0x000ee20000300800 */
[----:B------:R-:W0:Y:S02]  /*0a90*/  S2R R0, SR_TID.X ;  /* 0x0000000000007919 */ /* 0x000e240000002100 */
[----:B0-----:R-:W-:-:S05]  /*0aa0*/  VIADD R15, R0, 0xffffff80 ;  /* 0xffffff80000f7836 */ /* 0x001fca0000000000 */
[----:B------:R-:W-:Y:S02]  /*0ab0*/  SHF.R.S32.HI R0, RZ, 0x1f, R15 ;  /* 0x0000001fff007819 */ /* 0x000fe4000001140f */
[-C--:B------:R-:W-:Y:S02]  /*0ac0*/  LEA.HI R3, R15, R15.reuse, RZ, 0x1 ;  /* 0x0000000f0f037211 */ /* 0x080fe400078f08ff */
[CC--:B--2---:R-:W-:Y:S02]  /*0ad0*/  LEA.HI R2, R0.reuse, R15.reuse, RZ, 0x7 ;  /* 0x0000000f00027211 */ /* 0x0c4fe400078f38ff */
[CC--:B------:R-:W-:Y:S02]  /*0ae0*/  LEA.HI R4, R0.reuse, R15.reuse, RZ, 0x5 ;  /* 0x0000000f00047211 */ /* 0x0c0fe400078f28ff */
[----:B------:R-:W-:Y:S02]  /*0af0*/  SHF.R.S32.HI R10, RZ, 0x1, R3 ;  /* 0x00000001ff0a7819 */ /* 0x000fe40000011403 */
[----:B------:R-:W-:Y:S01]  /*0b00*/  LEA.HI R5, R0, R15, RZ, 0x4 ;  /* 0x0000000f00057211 */ /* 0x000fe200078f20ff */
[----:B------:R-:W-:Y:S01]  /*0b10*/  IMAD.SHL.U32 R8, R4, 0x20, RZ ;  /* 0x0000002004087824 */ /* 0x000fe200078e00ff */
[----:B------:R-:W-:-:S02]  /*0b20*/  LOP3.LUT R9, R2, 0xffffff80, RZ, 0xc0, !PT ;  /* 0xffffff8002097812 */ /* 0x000fc400078ec0ff */
[----:B------:R-:W-:Y:S02]  /*0b30*/  LEA.HI R4, R3, R10, RZ, 0x1 ;  /* 0x0000000a03047211 */ /* 0x000fe400078f08ff */
[----:B------:R-:W-:Y:S01]  /*0b40*/  LOP3.LUT R7, R5, 0x3fffff0, RZ, 0xc0, !PT ;  /* 0x03fffff005077812 */ /* 0x000fe200078ec0ff */
[C---:B------:R-:W-:Y:S01]  /*0b50*/  IMAD.IADD R14, R15.reuse, 0x1, -R9 ;  /* 0x000000010f0e7824 */ /* 0x040fe200078e0a09 */
[----:B------:R-:W-:Y:S02]  /*0b60*/  LOP3.LUT R4, R4, 0x3fffffe, RZ, 0xc0, !PT ;  /* 0x03fffffe04047812 */ /* 0x000fe400078ec0ff */
[----:B------:R-:W-:Y:S01]  /*0b70*/  SHF.R.S32.HI R6, RZ, 0x4, R5 ;  /* 0x00000004ff067819 */ /* 0x000fe20000011405 */
[----:B------:R-:W-:Y:S01]  /*0b80*/  IMAD.IADD R7, R15, 0x1, -R7 ;  /* 0x000000010f077824 */ /* 0x000fe200078e0a07 */
[----:B------:R-:W-:Y:S01]  /*0b90*/  LOP3.LUT R8, R8, 0xfffffc00, RZ, 0xc0, !PT ;  /* 0xfffffc0008087812 */ /* 0x000fe200078ec0ff */
[----:B------:R-:W-:Y:S01]  /*0ba0*/  IMAD.IADD R4, R10, 0x1, -R4 ;  /* 0x000000010a047824 */ /* 0x000fe200078e0a04 */
[----:B------:R-:W-:-:S02]  /*0bb0*/  SHF.R.S32.HI R9, RZ, 0x1f, R14 ;  /* 0x0000001fff097819 */ /* 0x000fc4000001140e */
[----:B------:R-:W-:Y:S01]  /*0bc0*/  LEA.HI R5, R5, R6, RZ, 0x1 ;  /* 0x0000000605057211 */ /* 0x000fe200078f08ff */
[----:B------:R-:W-:Y:S01]  /*0bd0*/  IMAD R7, R7, 0x40, R8 ;  /* 0x0000004007077824 */ /* 0x000fe200078e0208 */
[----:B------:R-:W-:Y:S01]  /*0be0*/  LEA.HI R8, R9, R14, RZ, 0x2 ;  /* 0x0000000e09087211 */ /* 0x000fe200078f10ff */
[----:B------:R-:W-:Y:S01]  /*0bf0*/  IMAD R13, R6, 0x8, R4 ;  /* 0x00000008060d7824 */ /* 0x000fe200078e0204 */
[----:B------:R-:W-:Y:S02]  /*0c00*/  LOP3.LUT R5, R5, 0x1ffffffe, RZ, 0xc0, !PT ;  /* 0x1ffffffe05057812 */ /* 0x000fe400078ec0ff */
[----:B------:R-:W-:Y:S02]  /*0c10*/  LEA.HI R4, R0, R15, RZ, 0x2 ;  /* 0x0000000f00047211 */ /* 0x000fe400078f10ff */
[--C-:B------:R-:W-:Y:S02]  /*0c20*/  SHF.R.S32.HI R10, RZ, 0x2, R8.reuse ;  /* 0x00000002ff0a7819 */ /* 0x100fe40000011408 */
[----:B------:R-:W-:-:S02]  /*0c30*/  SHF.R.S32.HI R11, RZ, 0x1f, R8 ;  /* 0x0000001fff0b7819 */ /* 0x000fc40000011408 */
[----:B------:R-:W-:Y:S02]  /*0c40*/  IADD3 R6, R6, -R5, RZ ;  /* 0x8000000506067210 */ /* 0x000fe40007ffe0ff */
[----:B------:R-:W-:Y:S02]  /*0c50*/  SHF.R.S32.HI R19, RZ, 0x7, R2 ;  /* 0x00000007ff137819 */ /* 0x000fe40000011402 */
[--C-:B------:R-:W-:Y:S02]  /*0c60*/  SHF.R.S32.HI R2, RZ, 0x2, R4.reuse ;  /* 0x00000002ff027819 */ /* 0x100fe40000011404 */
[----:B------:R-:W-:Y:S02]  /*0c70*/  SHF.R.S32.HI R5, RZ, 0x1f, R4 ;  /* 0x0000001fff057819 */ /* 0x000fe40000011404 */
[----:B------:R-:W-:Y:S02]  /*0c80*/  LEA.HI R11, R11, R10, RZ, 0x3 ;  /* 0x0000000a0b0b7211 */ /* 0x000fe400078f18ff */
[----:B------:R-:W-:Y:S01]  /*0c90*/  LOP3.LUT R12, R4, 0xfffffffc, RZ, 0xc0, !PT ;  /* 0xfffffffc040c7812 */ /* 0x000fe200078ec0ff */
[----:B------:R-:W-:Y:S01]  /*0ca0*/  IMAD.HI R4, R19, 0x55555556, RZ ;  /* 0x5555555613047827 */ /* 0x000fe200078e02ff */
[----:B------:R-:W-:-:S02]  /*0cb0*/  LEA.HI R5, R5, R2, RZ, 0x2 ;  /* 0x0000000205057211 */ /* 0x000fc400078f10ff */
[----:B------:R-:W-:Y:S02]  /*0cc0*/  LOP3.LUT R11, R11, 0xfffffff8, RZ, 0xc0, !PT ;  /* 0xfffffff80b0b7812 */ /* 0x000fe400078ec0ff */
[----:B------:R-:W-:Y:S02]  /*0cd0*/  LEA.HI R9, R9, R14, RZ, 0x5 ;  /* 0x0000000e09097211 */ /* 0x000fe400078f28ff */
[----:B------:R-:W-:Y:S01]  /*0ce0*/  LOP3.LUT R5, R5, 0xfffffffc, RZ, 0xc0, !PT ;  /* 0xfffffffc05057812 */ /* 0x000fe200078ec0ff */
[----:B------:R-:W-:Y:S01]  /*0cf0*/  IMAD.IADD R10, R10, 0x1, -R11 ;  /* 0x000000010a0a7824 */ /* 0x000fe200078e0a0b */
[----:B------:R-:W-:Y:S02]  /*0d00*/  LEA.HI R4, R4, R4, RZ, 0x1 ;  /* 0x0000000404047211 */ /* 0x000fe400078f08ff */
[----:B------:R-:W-:Y:S01]  /*0d10*/  SHF.R.S32.HI R9, RZ, 0x5, R9 ;  /* 0x00000005ff097819 */ /* 0x000fe20000011409 */
[----:B------:R-:W-:Y:S02]  /*0d20*/  IMAD.IADD R5, R2, 0x1, -R5 ;  /* 0x0000000102057824 */ /* 0x000fe400078e0a05 */
[----:B------:R-:W-:-:S02]  /*0d30*/  IMAD R4, R4, -0x3, R19 ;  /* 0xfffffffd04047824 */ /* 0x000fc400078e0213 */
[----:B------:R-:W-:Y:S02]  /*0d40*/  IMAD R9, R9, 0x10, R10 ;  /* 0x0000001009097824 */ /* 0x000fe400078e020a */
[----:B------:R-:W-:Y:S01]  /*0d50*/  IMAD R2, R6, 0x8, R7 ;  /* 0x0000000806027824 */ /* 0x000fe200078e0207 */
[----:B------:R-:W-:Y:S01]  /*0d60*/  LOP3.LUT R3, R3, 0xfffffffe, RZ, 0xc0, !PT ;  /* 0xfffffffe03037812 */ /* 0x000fe200078ec0ff */
[----:B------:R-:W-:-:S03]  /*0d70*/  IMAD R4, R4, 0x40, R9 ;  /* 0x0000004004047824 */ /* 0x000fc600078e0209 */
[----:B------:R3:W-:Y:S01]  /*0d80*/  STL [R1+0xa0], R2 ;  /* 0x0000a00201007387 */ /* 0x0007e20000100800 */
[C---:B------:R-:W-:Y:S01]  /*0d90*/  IMAD.IADD R3, R15.reuse, 0x1, -R3 ;  /* 0x000000010f037824 */ /* 0x040fe200078e0a03 */
[----:B------:R-:W-:Y:S02]  /*0da0*/  LEA.HI R0, R0, R15, RZ, 0x3 ;  /* 0x0000000f00007211 */ /* 0x000fe400078f18ff */
[----:B------:R-:W-:Y:S01]  /*0db0*/  STL [R1+0x78], R5 ;  /* 0x0000780501007387 */ /* 0x000fe20000100800 */
[----:B------:R-:W-:-:S03]  /*0dc0*/  IMAD.IADD R12, R15, 0x1, -R12 ;  /* 0x000000010f0c7824 */ /* 0x000fc600078e0a0c */
[----:B------:R-:W-:Y:S04]  /*0dd0*/  STL [R1+0x98], R4 ;  /* 0x0000980401007387 */ /* 0x000fe80000100800 */
[----:B------:R-:W-:Y:S01]  /*0de0*/  STL [R1+0x4c], RZ ;  /* 0x00004cff01007387 */ /* 0x000fe20000100800 */
[----:B------:R-:W-:Y:S01]  /*0df0*/  IMAD.SHL.U32 R156, R3, 0x8, RZ ;  /* 0x00000008039c7824 */ /* 0x000fe200078e00ff */
[----:B------:R-:W-:Y:S02]  /*0e00*/  LEA.HI R11, R12, R12, RZ, 0x1 ;  /* 0x0000000c0c0b7211 */ /* 0x000fe400078f08ff */
[----:B------:R-:W-:Y:S02]  /*0e10*/  LOP3.LUT R8, R8, 0x7ffffffc, RZ, 0xc0, !PT ;  /* 0x7ffffffc08087812 */ /* 0x000fe400078ec0ff */
[----:B------:R-:W-:-:S03]  /*0e20*/  LOP3.LUT R11, R11, 0x1ffffffe, RZ, 0xc0, !PT ;  /* 0x1ffffffe0b0b7812 */ /* 0x000fc600078ec0ff */
[----:B------:R-:W-:Y:S02]  /*0e30*/  IMAD.IADD R8, R14, 0x1, -R8 ;  /* 0x000000010e087824 */ /* 0x000fe400078e0a08 */
[----:B------:R-:W-:Y:S02]  /*0e40*/  IMAD.IADD R11, R12, 0x1, -R11 ;  /* 0x000000010c0b7824 */ /* 0x000fe400078e0a0b */
[----:B------:R-:W-:Y:S02]  /*0e50*/  IMAD.SHL.U32 R12, R8, 0x2, RZ ;  /* 0x00000002080c7824 */ /* 0x000fe400078e00ff */
[----:B------:R-:W-:Y:S02]  /*0e60*/  IMAD.SHL.U32 R10, R13, 0x40, RZ ;  /* 0x000000400d0a7824 */ /* 0x000fe400078e00ff */
[C---:B------:R-:W-:Y:S02]  /*0e70*/  VIADD R9, R12.reuse, 0x10 ;  /* 0x000000100c097836 */ /* 0x040fe40000000000 */
[C---:B------:R-:W-:Y:S01]  /*0e80*/  VIADD R8, R12.reuse, 0x18 ;  /* 0x000000180c087836 */ /* 0x040fe20000000000 */
[C---:B------:R-:W-:Y:S01]  /*0e90*/  IADD3 R6, R12.reuse, 0x28, RZ ;  /* 0x000000280c067810 */ /* 0x040fe20007ffe0ff */
[----:B------:R-:W-:-:S02]  /*0ea0*/  VIADD R7, R12, 0x20 ;  /* 0x000000200c077836 */ /* 0x000fc40000000000 */
[----:B------:R-:W-:Y:S01]  /*0eb0*/  IMAD.MOV.U32 R19, RZ, RZ, RZ ;  /* 0x000000ffff137224 */ /* 0x000fe200078e00ff */
[----:B---3--:R-:W-:Y:S01]  /*0ec0*/  LOP3.LUT R2, R16, 0x1, RZ, 0xfc, !PT ;  /* 0x0000000110027812 */ /* 0x008fe200078efcff */
[----:B------:R-:W-:-:S04]  /*0ed0*/  IMAD.SHL.U32 R16, R3, 0x10, RZ ;  /* 0x0000001003107824 */ /* 0x000fc800078e00ff */
[----:B------:R0:W-:Y:S01]  /*0ee0*/  STL [R1+0xc], R2 ;  /* 0x00000c0201007387 */ /* 0x0001e20000100800 */
[----:B------:R-:W-:Y:S02]  /*0ef0*/  VIADD R23, R16, 0x20 ;  /* 0x0000002010177836 */ /* 0x000fe40000000000 */
[----:B------:R-:W-:Y:S01]  /*0f00*/  VIADD R3, R156, 0x10 ;  /* 0x000000109c037836 */ /* 0x000fe20000000000 */
[----:B0-----:R-:W-:Y:S02]  /*0f10*/  LOP3.LUT R2, R0, 0xfffffff8, RZ, 0xc0, !PT ;  /* 0xfffffff800027812 */ /* 0x001fe400078ec0ff */
[----:B------:R-:W-:Y:S01]  /*0f20*/  SHF.R.S32.HI R0, RZ, 0x3, R0 ;  /* 0x00000003ff007819 */ /* 0x000fe20000011400 */
[----:B------:R-:W-:Y:S01]  /*0f30*/  IMAD.SHL.U32 R0, R5, 0x80, RZ ;  /* 0x0000008005007824 */ /* 0x000fe200078e00ff */
[----:B------:R-:W-:Y:S01]  /*0f40*/  IADD3 R2, R15, -R2, RZ ;  /* 0x800000020f027210 */ /* 0x000fe20007ffe0ff */
[----:B------:R-:W-:Y:S03]  /*0f50*/  STL [R1], RZ ;  /* 0x000000ff01007387 */ /* 0x000fe60000100800 */
[----:B------:R-:W-:Y:S01]  /*0f60*/  LOP3.LUT R2, R0, 0x180, RZ, 0xc0, !PT ;  /* 0x0000018000027812 */ /* 0x000fe200078ec0ff */
[----:B------:R-:W-:Y:S01]  /*0f70*/  STL [R1+0x10], RZ ;  /* 0x000010ff01007387 */ /* 0x000fe20000100800 */
[----:B------:R-:W-:-:S03]  /*0f80*/  SHF.R.S32.HI R0, RZ, 0x1f, R23 ;  /* 0x0000001fff007819 */ /* 0x000fc60000011417 */
[----:B------:R-:W-:Y:S04]  /*0f90*/  STL [R1+0x8], RZ ;  /* 0x000008ff01007387 */ /* 0x000fe80000100800 */
[----:B------:R0:W-:Y:S04]  /*0fa0*/  STL [R1+0x18], R3 ;  /* 0x0000180301007387 */ /* 0x0001e80000100800 */
[----:B------:R-:W-:Y:S04]  /*0fb0*/  STL [R1+0x2c], R2 ;  /* 0x00002c0201007387 */ /* 0x000fe80000100800 */
[----:B------:R1:W-:Y:S01]  /*0fc0*/  STL [R1+0x14], R0 ;  /* 0x0000140001007387 */ /* 0x0003e20000100800 */
[----:B0-----:R-:W-:-:S02]  /*0fd0*/  SHF.R.U32.HI R3, RZ, 0x3, R2 ;  /* 0x00000003ff037819 */ /* 0x001fc40000011602 */
[C-C-:B-1----:R-:W-:Y:S02]  /*0fe0*/  LOP3.LUT R0, R2.reuse, 0x10, R16.reuse, 0xf8, !PT ;  /* 0x0000001002007812 */ /* 0x142fe400078ef810 */
[----:B------:R-:W-:Y:S02]  /*0ff0*/  LOP3.LUT R2, R2, 0x30, R16, 0xf8, !PT ;  /* 0x0000003002027812 */ /* 0x000fe400078ef810 */
[----:B------:R-:W-:Y:S01]  /*1000*/  LOP3.LUT R0, R0, R3, RZ, 0x3c, !PT ;  /* 0x0000000300007212 */ /* 0x000fe200078e3cff */
[----:B------:R0:W-:Y:S04]  /*1010*/  STL [R1+0x30], R3 ;  /* 0x0000300301007387 */ /* 0x0001e80000100800 */
[----:B------:R-:W-:Y:S01]  /*1020*/  STL [R1+0x5c], R12 ;  /* 0x00005c0c01007387 */ /* 0x000fe20000100800 */
[----:B------:R-:W-:-:S03]  /*1030*/  IMAD.IADD R0, R10, 0x1, R0 ;  /* 0x000000010a007824 */ /* 0x000fc600078e0200 */
[----:B------:R-:W-:Y:S01]  /*1040*/  STL [R1+0x34], R10 ;  /* 0x0000340a01007387 */ /* 0x000fe20000100800 */
[----:B0-----:R-:W-:-:S03]  /*1050*/  LOP3.LUT R3, R2, R3, RZ, 0x3c, !PT ;  /* 0x0000000302037212 */ /* 0x001fc600078e3cff */
[----:B------:R-:W-:Y:S01]  /*1060*/  STL [R1+0x74], R9 ;  /* 0x0000740901007387 */ /* 0x000fe20000100800 */
[----:B------:R-:W-:Y:S01]  /*1070*/  VIADD R5, R12, 0x30 ;  /* 0x000000300c057836 */ /* 0x000fe20000000000 */
[----:B------:R-:W-:Y:S02]  /*1080*/  IADD3 R3, R18, R10, R3 ;  /* 0x0000000a12037210 */ /* 0x000fe40007ffe003 */
[----:B------:R-:W-:Y:S01]  /*1090*/  STL [R1+0x70], R8 ;  /* 0x0000700801007387 */ /* 0x000fe20000100800 */
[----:B------:R-:W-:-:S03]  /*10a0*/  VIADD R2, R12, 0x38 ;  /* 0x000000380c027836 */ /* 0x000fc60000000000 */
[----:B------:R0:W-:Y:S04]  /*10b0*/  STL [R1+0x6c], R7 ;  /* 0x00006c0701007387 */ /* 0x0001e80000100800 */
[----:B------:R-:W-:Y:S04]  /*10c0*/  STL [R1+0x68], R6 ;  /* 0x0000680601007387 */ /* 0x000fe80000100800 */
[----:B------:R1:W-:Y:S04]  /*10d0*/  STL [R1+0x1c], R0 ;  /* 0x00001c0001007387 */ /* 0x0003e80000100800 */
[----:B------:R-:W-:Y:S01]  /*10e0*/  STL [R1+0x64], R5 ;  /* 0x0000640501007387 */ /* 0x000fe20000100800 */
[----:B0-----:R-:W-:-:S02]  /*10f0*/  SHF.R.S32.HI R7, RZ, 0x1f, R7 ;  /* 0x0000001fff077819 */ /* 0x001fc40000011407 */
[----:B-1----:R-:W-:Y:S01]  /*1100*/  SHF.R.S32.HI R0, RZ, 0x1f, R9 ;  /* 0x0000001fff007819 */ /* 0x002fe20000011409 */
[----:B------:R0:W-:Y:S04]  /*1110*/  STL [R1+0x94], R3 ;  /* 0x0000940301007387 */ /* 0x0001e80000100800 */
[----:B------:R-:W-:Y:S04]  /*1120*/  STL [R1+0x60], R2 ;  /* 0x0000600201007387 */ /* 0x000fe80000100800 */
[----:B------:R1:W-:Y:S01]  /*1130*/  STL [R1+0x90], R0 ;  /* 0x0000900001007387 */ /* 0x0003e20000100800 */
[----:B0-----:R-:W-:-:S05]  /*1140*/  SHF.R.S32.HI R3, RZ, 0x1f, R8 ;  /* 0x0000001fff037819 */ /* 0x001fca0000011408 */
[----:B------:R0:W-:Y:S01]  /*1150*/  STL [R1+0x8c], R3 ;  /* 0x00008c0301007387 */ /* 0x0001e20000100800 */
[----:B-1----:R-:W-:-:S03]  /*1160*/  SHF.R.S32.HI R0, RZ, 0x1f, R6 ;  /* 0x0000001fff007819 */ /* 0x002fc60000011406 */
[----:B------:R-:W-:Y:S01]  /*1170*/  STL [R1+0x88], R7 ;  /* 0x0000880701007387 */ /* 0x000fe20000100800 */
[----:B------:R-:W-:-:S03]  /*1180*/  SHF.R.S32.HI R2, RZ, 0x1f, R2 ;  /* 0x0000001fff027819 */ /* 0x000fc60000011402 */
[----:B------:R1:W-:Y:S01]  /*1190*/  STL [R1+0x84], R0 ;  /* 0x0000840001007387 */ /* 0x0003e20000100800 */
[----:B0-----:R-:W-:Y:S01]  /*11a0*/  SHF.R.S32.HI R3, RZ, 0x1f, R5 ;  /* 0x0000001fff037819 */ /* 0x001fe20000011405 */
[----:B-1----:R-:W-:-:S04]  /*11b0*/  IMAD R0, R11, 0x8, R4 ;  /* 0x000000080b007824 */ /* 0x002fc800078e0204 */
[----:B------:R0:W-:Y:S04]  /*11c0*/  STL [R1+0x80], R3 ;  /* 0x0000800301007387 */ /* 0x0001e80000100800 */
[----:B------:R0:W-:Y:S04]  /*11d0*/  STL [R1+0x9c], R0 ;  /* 0x00009c0001007387 */ /* 0x0001e80000100800 */
[----:B------:R0:W-:Y:S01]  /*11e0*/  STL [R1+0x7c], R2 ;  /* 0x00007c0201007387 */ /* 0x0001e20000100800 */
[----:B------:R-:W-:-:S07]  /*11f0*/  SHF.R.S32.HI R17, RZ, 0x1f, R16 ;  /* 0x0000001fff117819 */ /* 0x000fce0000011410 */
.L_x_14073:
[----:B01234-:R-:W0:Y:S01]  /*1200*/  LDC.64 R2, c[0x0][0xc88] ;  /* 0x00032200ff027b82 */ /* 0x01fe220000000a00 */
[----:B------:R-:W-:Y:S01]  /*1210*/  ULDC.64 UR4, c[0x0][0xa28] ;  /* 0x00028a0000047ab9 */ /* 0x000fe20000000a00 */
[----:B------:R-:W-:Y:S01]  /*1220*/  ULDC.64 UR8, c[0x0][0xa18] ;  /* 0x0002860000087ab9 */ /* 0x000fe20000000a00 */
[----:B------:R-:W-:Y:S01]  /*1230*/  ULDC.64 UR6, c[0x0][0xa08] ;  /* 0x0002820000067ab9 */ /* 0x000fe20000000a00 */
[----:B0-----:R-:W-:-:S05]  /*1240*/  IMAD.WIDE R2, R27, 0x4, R2 ;  /* 0x000000041b027825 */ /* 0x001fca00078e0202 */
[----:B------:R-:W2:Y:S01]  /*1250*/  LDG.E R31, desc[UR40][R2.64] ;  /* 0x00000028021f7981 */ /* 0x000ea2000c1e1900 */
[----:B------:R-:W-:Y:S01]  /*1260*/  ISETP.NE.U32.AND P2, PT, RZ, UR4, PT ;  /* 0x00000004ff007c0c */ /* 0x000fe2000bf45070 */
[----:B------:R-:W-:Y:S01]  /*1270*/  IMAD.MOV.U32 R8, RZ, RZ, RZ ;  /* 0x000000ffff087224 */ /* 0x000fe200078e00ff */
        /* <DEDUP_REMOVED lines=13> */
[C---:B-----5:R-:W-:Y:S01]  /*1350*/  IADD3 R6, P4, R36.reuse, UR6, RZ ;  /* 0x0000000624067c10 */ /* 0x060fe2000ff9e0ff */
        /* <DEDUP_REMOVED lines=37> */
.L_x_13965:
[----:B------:R-:W-:Y:S01]  /*15b0*/  IMAD.U32 R2, RZ, RZ, UR5 ;  /* 0x00000005ff027e24 */ /* 0x000fe2000f8e00ff */
[----:B------:R-:W-:Y:S01]  /*15c0*/  MOV R29, UR4 ;  /* 0x00000004001d7c02 */ /* 0x000fe20008000f00 */
[----:B------:R-:W-:Y:S06]  /*15d0*/  @!P2 BRA `(.L_x_13966) ;  /* 0x000000000010a947 */ /* 0x000fec0003800000 */
[----:B------:R-:W-:-:S04]  /*15e0*/  IADD3 R4, P0, R36, UR8, RZ ;  /* 0x0000000824047c10 */ /* 0x000fc8000ff1e0ff */
[----:B------:R-:W-:-:S05]  /*15f0*/  IADD3.X R5, R35, UR9, RZ, P0, !PT ;  /* 0x0000000923057c10 */ /* 0x000fca00087fe4ff */
[----:B------:R0:W5:Y:S01]  /*1600*/  LDG.E R29, desc[UR40][R4.64] ;  /* 0x00000028041d7981 */ /* 0x000162000c1e1900 */
[----:B------:R-:W-:Y:S05]  /*1610*/  BRA `(.L_x_13967) ;  /* 0x0000000000107947 */ /* 0x000fea0003800000 */
.L_x_13966:
[----:B------:R-:W-:Y:S05]  /*1620*/  @!P0 BRA `(.L_x_13967) ;  /* 0x00000000000c8947 */ /* 0x000fea0003800000 */
[----:B------:R-:W2:Y:S04]  /*1630*/  LDG.E R0, desc[UR40][R6.64] ;  /* 0x0000002806007981 */ /* 0x000ea8000c1e1900 */
[----:B------:R-:W2:Y:S02]  /*1640*/  LDG.E R29, desc[UR40][R6.64+0x4] ;  /* 0x00000428061d7981 */ /* 0x000ea4000c1e1900 */
[----:B--2---:R-:W-:-:S07]  /*1650*/  IMAD.IADD R29, R29, 0x1, -R0 ;  /* 0x000000011d1d7824 */ /* 0x004fce00078e0a00 */
.L_x_13967:
        /* <DEDUP_REMOVED lines=15> */
[----:B------:R-:W-:Y:S01]  /*1750*/  IMAD.IADD R11, R29, 0x1, -R8 ;  /* 0x000000011d0b7824 */ /* 0x000fe200078e0a08 */
[----:B------:R-:W-:Y:S01]  /*1760*/  LOP3.LUT R12, R9, 0xff, RZ, 0xc0, !PT ;  /* 0x000000ff090c7812 */ /* 0x000fe200078ec0ff */
[----:B------:R-:W-:Y:S01]  /*1770*/  BSSY B0, `(.L_x_13968) ;  /* 0x000002d000007945 */ /* 0x000fe20003800000 */
        /* <DEDUP_REMOVED lines=44> */
.L_x_13969:
[----:B------:R-:W-:Y:S05]  /*1a40*/  BSYNC B0 ;  /* 0x0000000000007941 */ /* 0x000fea0003800000 */
.L_x_13968:
[----:B------:R-:W-:Y:S01]  /*1a50*/  IMAD R0, R12, R3, RZ ;  /* 0x000000030c007224 */ /* 0x000fe200078e02ff */
[----:B------:R-:W-:-:S04]  /*1a60*/  PLOP3.LUT P3, PT, PT, PT, PT, 0x80, 0x0 ;  /* 0x000000000000781c */ /* 0x000fc80003f6f070 */
        /* <DEDUP_REMOVED lines=12> */
[----:B------:R-:W-:-:S04]  /*1b30*/  @P0 LEA.HI.SX32 R34, R0, R3, 0x1a ;  /* 0x0000000300220211 */ /* 0x000fc800078fd2ff */
        /* <DEDUP_REMOVED lines=10> */
[----:B------:R1:W2:Y:S01]  /*1be0*/  LDC.64 R14, c[0x4][R0] ;  /* 0x01000000000e7b82 */ /* 0x0002a20000000a00 */
[----:B------:R-:W-:Y:S01]  /*1bf0*/  IMAD.U32 R5, RZ, RZ, UR5 ;  /* 0x00000005ff057e24 */ /* 0x000fe2000f8e00ff */
[----:B------:R-:W-:Y:S01]  /*1c00*/  ULDC.64 UR4, c[0x4][0x1b8] ;  /* 0x01006e0000047ab9 */ /* 0x000fe20000000a00 */
[----:B0-----:R-:W-:Y:S01]  /*1c10*/  IMAD.U32 R10, RZ, RZ, UR6 ;  /* 0x00000006ff0a7e24 */ /* 0x001fe2000f8e00ff */
[----:B------:R-:W-:Y:S01]  /*1c20*/  MOV R6, UR4 ;  /* 0x0000000400067c02 */ /* 0x000fe20008000f00 */
[----:B------:R-:W-:Y:S02]  /*1c30*/  IMAD.U32 R7, RZ, RZ, UR5 ;  /* 0x00000005ff077e24 */ /* 0x000fe4000f8e00ff */
[----:B------:R-:W-:-:S02]  /*1c40*/  IMAD.U32 R11, RZ, RZ, UR7 ;  /* 0x00000007ff0b7e24 */ /* 0x000fc4000f8e00ff */
[----:B------:R-:W-:Y:S02]  /*1c50*/  IMAD.MOV.U32 R8, RZ, RZ, 0x70 ;  /* 0x00000070ff087424 */ /* 0x000fe400078e00ff */
[----:B------:R-:W-:Y:S02]  /*1c60*/  IMAD.MOV.U32 R12, RZ, RZ, 0x1 ;  /* 0x00000001ff0c7424 */ /* 0x000fe400078e00ff */
[----:B-1----:R-:W-:-:S07]  /*1c70*/  IMAD.MOV.U32 R13, RZ, RZ, RZ ;  /* 0x000000ffff0d7224 */ /* 0x002fce00078e00ff */
[----:B------:R-:W-:-:S07]  /*1c80*/  LEPC R20, `(.L_x_13972) ;  /* 0x000000001014794e */ /* 0x000fce0000000000 */
[----:B--2--5:R-:W-:Y:S05]  /*1c90*/  CALL.ABS.NOINC R14 ;  /* 0x000000000e007343 */ /* 0x024fea0003c00000 */
.L_x_13972:
[----:B------:R-:W-:Y:S05]  /*1ca0*/  BSYNC B6 ;  /* 0x0000000000067941 */ /* 0x000fea0003800000 */
.L_x_13971:
        /* <DEDUP_REMOVED lines=20> */
.L_x_13974:
[----:B------:R-:W-:Y:S05]  /*1df0*/  BSYNC B6 ;  /* 0x0000000000067941 */ /* 0x000fea0003800000 */
.L_x_13973:
[----:B------:R-:W-:Y:S01]  /*1e00*/  ULDC.64 UR4, c[0x0][0x9f8] ;  /* 0x00027e0000047ab9 */ /* 0x000fe20000000a00 */
[----:B0-----:R-:W2:Y:S01]  /*1e10*/  LDL R12, [R1+0x2c] ;  /* 0x00002c00010c7983 */ /* 0x001ea20000100800 */
[----:B------:R-:W-:Y:S01]  /*1e20*/  ISETP.NE.U32.AND P0, PT, RZ, UR4, PT ;  /* 0x00000004ff007c0c */ /* 0x000fe2000bf05070 */
[----:B------:R-:W-:Y:S01]  /*1e30*/  IMAD.MOV.U32 R0, RZ, RZ, R31 ;  /* 0x000000ffff007224 */ /* 0x000fe200078e001f */
[----:B------:R-:W0:Y:S01]  /*1e40*/  LDC R13, c[0x0][0x3f4] ;  /* 0x0000fd00ff0d7b82 */ /* 0x000e220000000800 */
[----:B------:R-:W3:Y:S01]  /*1e50*/  LDL R10, [R1+0x30] ;  /* 0x00003000010a7983 */ /* 0x000ee20000100800 */
[----:B------:R-:W-:-:S03]  /*1e60*/  ISETP.NE.AND.EX P0, PT, RZ, UR5, PT, P0 ;  /* 0x00000005ff007c0c */ /* 0x000fc6000bf05300 */
[----:B------:R-:W4:Y:S03]  /*1e70*/  LDL R46, [R1+0x78] ;  /* 0x00007800012e7983 */ /* 0x000f260000100800 */
[----:B------:R-:W1:Y:S01]  /*1e80*/  LDC.64 R44, c[0x0][0x408] ;  /* 0x00010200ff2c7b82 */ /* 0x000e620000000a00 */
[----:B------:R-:W4:Y:S01]  /*1e90*/  LDL R8, [R1+0x34] ;  /* 0x0000340001087983 */ /* 0x000f220000100800 */
[----:B------:R-:W0:Y:S05]  /*1ea0*/  S2R R48, SR_TID.X ;  /* 0x0000000000307919 */ /* 0x000e2a0000002100 */
[----:B------:R-:W-:Y:S01]  /*1eb0*/  @P0 IADD3 R4, P1, R36, UR4, RZ ;  /* 0x0000000424040c10 */ /* 0x000fe2000ff3e0ff */
[----:B------:R-:W-:Y:S01]  /*1ec0*/  ULDC UR4, c[0x0][0x2f4] ;  /* 0x0000bd0000047ab9 */ /* 0x000fe20000000800 */
[----:B------:R-:W1:Y:S02]  /*1ed0*/  LDC.64 R38, c[0x0][0x3f8] ;  /* 0x0000fe00ff267b82 */ /* 0x000e640000000a00 */
[----:B------:R-:W-:-:S05]  /*1ee0*/  @P0 IADD3.X R5, R35, UR5, RZ, P1, !PT ;  /* 0x0000000523050c10 */ /* 0x000fca0008ffe4ff */
[----:B------:R0:W4:Y:S01]  /*1ef0*/  @P0 LDG.E R0, desc[UR40][R4.64] ;  /* 0x0000002804000981 */ /* 0x000122000c1e1900 */
[----:B------:R-:W-:Y:S02]  /*1f00*/  ISETP.GE.AND P3, PT, R16, UR4, PT ;  /* 0x0000000410007c0c */ /* 0x000fe4000bf66270 */
[----:B------:R-:W-:Y:S02]  /*1f10*/  ISETP.GE.AND P2, PT, R23, UR4, PT ;  /* 0x0000000417007c0c */ /* 0x000fe4000bf46270 */
[----:B------:R-:W-:Y:S02]  /*1f20*/  LOP3.LUT R30, R30, 0xfffffffd, RZ, 0xc0, !PT ;  /* 0xfffffffd1e1e7812 */ /* 0x000fe400078ec0ff */
[----:B0-----:R-:W-:-:S07]  /*1f30*/  ISETP.GE.AND P0, PT, R16, R13, PT ;  /* 0x0000000d1000720c */ /* 0x001fce0003f06270 */
[----:B------:R-:W-:Y:S01]  /*1f40*/  @P3 LOP3.LUT R30, R30, 0x2, RZ, 0xfc, !PT ;  /* 0x000000021e1e3812 */ /* 0x000fe200078efcff */
[----:B------:R-:W-:-:S05]  /*1f50*/  VIADD R47, R48, 0xffffff80 ;  /* 0xffffff80302f7836 */ /* 0x000fca0000000000 */
[----:B------:R-:W-:Y:S02]  /*1f60*/  LEA.HI R31, R47, R47, RZ, 0x1 ;  /* 0x0000002f2f1f7211 */ /* 0x000fe400078f08ff */
[----:B------:R-:W-:Y:S02]  /*1f70*/  LOP3.LUT R30, R30, 0xfffffffe, RZ, 0xc0, !PT ;  /* 0xfffffffe1e1e7812 */ /* 0x000fe400078ec0ff */
[----:B------:R-:W-:Y:S02]  /*1f80*/  SHF.R.S32.HI R31, RZ, 0x1, R31 ;  /* 0x00000001ff1f7819 */ /* 0x000fe4000001141f */
[----:B------:R-:W-:Y:S02]  /*1f90*/  SEL R5, R13, RZ, P0 ;  /* 0x000000ff0d057207 */ /* 0x000fe40000000000 */
[----:B------:R-:W-:Y:S02]  /*1fa0*/  SHF.R.S32.HI R7, RZ, 0x1f, R31 ;  /* 0x0000001fff077819 */ /* 0x000fe4000001141f */
[----:B------:R-:W-:-:S02]  /*1fb0*/  @P2 LOP3.LUT R30, R30, 0x1, RZ, 0xfc, !PT ;  /* 0x000000011e1e2812 */ /* 0x000fc400078efcff */
[----:B------:R-:W-:Y:S01]  /*1fc0*/  IADD3 R5, R16, R5, RZ ;  /* 0x0000000510057210 */ /* 0x000fe20007ffe0ff */
[----:B-1----:R-:W-:Y:S02]  /*1fd0*/  IMAD R4, R7, R44, RZ ;  /* 0x0000002c07047224 */ /* 0x002fe400078e02ff */
[----:B------:R0:W-:Y:S01]  /*1fe0*/  STL [R1+0x24], R30 ;  /* 0x0000241e01007387 */ /* 0x0001e20000100800 */
[----:B------:R-:W-:Y:S01]  /*1ff0*/  SHF.R.S32.HI R157, RZ, 0x1f, R156 ;  /* 0x0000001fff9d7819 */ /* 0x000fe2000001149c */
[----:B------:R-:W-:Y:S01]  /*2000*/  IMAD R11, R31, R45, R4 ;  /* 0x0000002d1f0b7224 */ /* 0x000fe200078e0204 */
[----:B------:R-:W-:Y:S01]  /*2010*/  SHF.R.S32.HI R4, RZ, 0x1f, R5 ;  /* 0x0000001fff047819 */ /* 0x000fe20000011405 */
[-C--:B------:R-:W-:Y:S01]  /*2020*/  IMAD R6, R7, R38.reuse, RZ ;  /* 0x0000002607067224 */ /* 0x080fe200078e02ff */
[----:B-----5:R-:W-:Y:S01]  /*2030*/  SHF.R.S32.HI R7, RZ, 0x1f, R32 ;  /* 0x0000001fff077819 */ /* 0x020fe20000011420 */
[----:B------:R-:W-:Y:S01]  /*2040*/  IMAD.WIDE.U32 R20, R31, R38, R156 ;  /* 0x000000261f147225 */ /* 0x000fe200078e009c */
[----:B------:R-:W-:-:S02]  /*2050*/  LEA.HI R35, R4, R5, RZ, 0x4 ;  /* 0x0000000504237211 */ /* 0x000fc400078f20ff */
[----:B------:R-:W-:Y:S01]  /*2060*/  LEA.HI R14, R47, R47, RZ, 0x1 ;  /* 0x0000002f2f0e7211 */ /* 0x000fe200078f08ff */
[C---:B------:R-:W-:Y:S02]  /*2070*/  IMAD R9, R31.reuse, R39, R6 ;  /* 0x000000271f097224 */ /* 0x040fe400078e0206 */
[----:B------:R-:W-:-:S04]  /*2080*/  IMAD.WIDE.U32 R36, R31, R38, R16 ;  /* 0x000000261f247225 */ /* 0x000fc800078e0010 */
[----:B------:R-:W-:-:S04]  /*2090*/  IMAD.WIDE.U32 R40, R31, R44, R156 ;  /* 0x0000002c1f287225 */ /* 0x000fc800078e009c */
[----:B------:R-:W-:Y:S01]  /*20a0*/  IMAD.WIDE.U32 R42, R31, R44, R16 ;  /* 0x0000002c1f2a7225 */ /* 0x000fe200078e0010 */
[----:B------:R-:W-:-:S03]  /*20b0*/  LOP3.LUT R14, R14, 0xfffffffe, RZ, 0xc0, !PT ;  /* 0xfffffffe0e0e7812 */ /* 0x000fc600078ec0ff */
[----:B------:R-:W-:Y:S02]  /*20c0*/  IMAD R6, R7, R38, RZ ;  /* 0x0000002607067224 */ /* 0x000fe400078e02ff */
[----:B------:R-:W-:Y:S02]  /*20d0*/  IMAD.IADD R21, R21, 0x1, R9 ;  /* 0x0000000115157824 */ /* 0x000fe400078e0209 */
[----:B------:R-:W-:Y:S02]  /*20e0*/  IMAD.IADD R37, R9, 0x1, R37 ;  /* 0x0000000109257824 */ /* 0x000fe400078e0225 */
[----:B------:R-:W-:Y:S02]  /*20f0*/  IMAD.IADD R41, R41, 0x1, R11 ;  /* 0x0000000129297824 */ /* 0x000fe400078e020b */
[----:B------:R-:W-:Y:S02]  /*2100*/  IMAD.IADD R43, R11, 0x1, R43 ;  /* 0x000000010b2b7824 */ /* 0x000fe400078e022b */
[----:B------:R-:W-:Y:S01]  /*2110*/  IMAD R7, R7, R44, RZ ;  /* 0x0000002c07077224 */ /* 0x000fe200078e02ff */
[----:B------:R-:W-:Y:S01]  /*2120*/  SHF.R.U32.HI R15, RZ, 0x7, R48 ;  /* 0x00000007ff0f7819 */ /* 0x000fe20000011630 */
[----:B------:R-:W-:-:S02]  /*2130*/  IMAD R9, R32, R39, R6 ;  /* 0x0000002720097224 */ /* 0x000fc400078e0206 */
[----:B------:R-:W-:Y:S02]  /*2140*/  IMAD R49, R39, 0xa0, RZ ;  /* 0x000000a027317824 */ /* 0x000fe400078e02ff */
[----:B------:R-:W-:-:S04]  /*2150*/  IMAD.WIDE.U32 R20, R32, R38, R20 ;  /* 0x0000002620147225 */ /* 0x000fc800078e0014 */
[----:B------:R-:W-:-:S04]  /*2160*/  IMAD.WIDE.U32 R36, R32, R38, R36 ;  /* 0x0000002620247225 */ /* 0x000fc800078e0024 */
[C---:B------:R-:W-:Y:S02]  /*2170*/  IMAD R7, R32.reuse, R45, R7 ;  /* 0x0000002d20077224 */ /* 0x040fe400078e0207 */
[----:B------:R-:W-:Y:S02]  /*2180*/  IMAD R5, R45, 0xa0, RZ ;  /* 0x000000a02d057824 */ /* 0x000fe400078e02ff */
[----:B------:R-:W-:-:S04]  /*2190*/  IMAD.WIDE.U32 R40, R32, R44, R40 ;  /* 0x0000002c20287225 */ /* 0x000fc800078e0028 */
[----:B------:R-:W-:-:S04]  /*21a0*/  IMAD.WIDE.U32 R42, R32, R44, R42 ;  /* 0x0000002c202a7225 */ /* 0x000fc800078e002a */
[----:B------:R-:W-:-:S04]  /*21b0*/  IMAD.WIDE.U32 R38, R38, 0xa0, RZ ;  /* 0x000000a026267825 */ /* 0x000fc800078e00ff */
[----:B------:R-:W-:-:S04]  /*21c0*/  IMAD.WIDE.U32 R44, R44, 0xa0, RZ ;  /* 0x000000a02c2c7825 */ /* 0x000fc800078e00ff */
[----:B------:R-:W-:Y:S01]  /*21d0*/  IMAD.IADD R14, R47, 0x1, -R14 ;  /* 0x000000012f0e7824 */ /* 0x000fe200078e0a0e */
[----:B------:R-:W-:Y:S01]  /*21e0*/  IADD3 R54, R7, R43, RZ ;  /* 0x0000002b07367210 */ /* 0x000fe20007ffe0ff */
[----:B------:R-:W-:Y:S01]  /*21f0*/  IMAD.IADD R3, R28, 0x1, R29 ;  /* 0x000000011c037824 */ /* 0x000fe200078e021d */
[----:B------:R-:W-:Y:S01]  /*2200*/  LOP3.LUT R55, R35, 0xfffffff0, RZ, 0xc0, !PT ;  /* 0xfffffff023377812 */ /* 0x000fe200078ec0ff */
[----:B------:R-:W-:Y:S02]  /*2210*/  IMAD R47, R14, 0xc0, R31 ;  /* 0x000000c00e2f7824 */ /* 0x000fe400078e021f */
[----:B------:R-:W-:Y:S02]  /*2220*/  IMAD.SHL.U32 R48, R13, 0x2, RZ ;  /* 0x000000020d307824 */ /* 0x000fe400078e00ff */
[----:B------:R-:W-:Y:S02]  /*2230*/  IMAD.IADD R49, R39, 0x1, R49 ;  /* 0x0000000127317824 */ /* 0x000fe400078e0231 */
[----:B------:R-:W-:-:S02]  /*2240*/  IMAD.IADD R50, R45, 0x1, R5 ;  /* 0x000000012d327824 */ /* 0x000fc400078e0205 */
[----:B------:R-:W-:Y:S02]  /*2250*/  IMAD.IADD R51, R21, 0x1, R9 ;  /* 0x0000000115337824 */ /* 0x000fe400078e0209 */
[----:B------:R-:W-:Y:S02]  /*2260*/  IMAD.IADD R52, R9, 0x1, R37 ;  /* 0x0000000109347824 */ /* 0x000fe400078e0225 */
[----:B------:R-:W-:Y:S01]  /*2270*/  IMAD.IADD R53, R41, 0x1, R7 ;  /* 0x0000000129357824 */ /* 0x000fe200078e0207 */
[----:B--2---:R-:W-:-:S04]  /*2280*/  LOP3.LUT R4, R12, 0x30, R35, 0xf8, !PT ;  /* 0x000000300c047812 */ /* 0x004fc800078ef823 */
[----:B---3--:R-:W-:Y:S02]  /*2290*/  LOP3.LUT R4, R4, R10, RZ, 0x3c, !PT ;  /* 0x0000000a04047212 */ /* 0x008fe400078e3cff */
[----:B----4-:R-:W-:Y:S01]  /*22a0*/  LOP3.LUT P1, RZ, R46, 0x2, RZ, 0xc0, !PT ;  /* 0x000000022eff7812 */ /* 0x010fe2000782c0ff */
[----:B------:R-:W-:Y:S02]  /*22b0*/  VIADD R46, R15, 0x8 ;  /* 0x000000080f2e7836 */ /* 0x000fe40000000000 */
[----:B------:R-:W-:Y:S01]  /*22c0*/  IMAD.IADD R57, R8, 0x1, R4 ;  /* 0x0000000108397824 */ /* 0x000fe200078e0204 */
[----:B0-----:R-:W-:-:S09]  /*22d0*/  SHF.R.S32.HI R56, RZ, 0x1f, R0 ;  /* 0x0000001fff387819 */ /* 0x001fd20000011400 */
.L_x_14007:
        /* <DEDUP_REMOVED lines=34> */
[----:B------:R-:W-:-:S03]  /*2500*/  IMAD.IADD R63, R18, 0x1, R63 ;  /* 0x00000001123f7824 */ /* 0x000fc600078e023f */
[----:B------:R-:W-:Y:S01]  /*2510*/  IADD3 R60, R18, R7, RZ ;  /* 0x00000007123c7210 */ /* 0x000fe20007ffe0ff */
[----:B0-----:R-:W-:Y:S06]  /*2520*/  @!P3 BRA `(.L_x_13976) ;  /* 0x0000002400a4b947 */ /* 0x001fec0003800000 */
[----:B------:R-:W-:Y:S01]  /*2530*/  SHF.R.S32.HI R64, RZ, 0x1f, R62 ;  /* 0x0000001fff407819 */ /* 0x000fe2000001143e */
[----:B------:R-:W-:Y:S01]  /*2540*/  ULDC.64 UR4, c[0x0][0x300] ;  /* 0x0000c00000047ab9 */ /* 0x000fe20000000a00 */
[----:B-----5:R-:W-:Y:S01]  /*2550*/  SHF.R.S32.HI R65, RZ, 0x1f, R61 ;  /* 0x0000001fff417819 */ /* 0x020fe2000001143d */
[----:B------:R-:W-:Y:S01]  /*2560*/  IMAD.WIDE.U32 R4, R62, UR4, RZ ;  /* 0x000000043e047c25 */ /* 0x000fe2000f8e00ff */
[----:B------:R-:W-:Y:S01]  /*2570*/  ULDC.64 UR6, c[0x0][0x2e8] ;  /* 0x0000ba0000067ab9 */ /* 0x000fe20000000a00 */
[----:B------:R-:W-:Y:S02]  /*2580*/  SHF.R.S32.HI R15, RZ, 0x1f, R34 ;  /* 0x0000001fff0f7819 */ /* 0x000fe40000011422 */
[----:B------:R-:W-:-:S04]  /*2590*/  IMAD R7, R64, UR4, RZ ;  /* 0x0000000440077c24 */ /* 0x000fc8000f8e02ff */
        /* <DEDUP_REMOVED lines=8> */
[----:B------:R-:W-:Y:S02]  /*2620*/  IMAD R7, R49, R34, RZ ;  /* 0x0000002231077224 */ /* 0x000fe400078e02ff */
[----:B------:R-:W-:Y:S01]  /*2630*/  IMAD.WIDE.U32 R4, R22, UR4, R4 ;  /* 0x0000000416047c25 */ /* 0x000fe2000f8e0004 */
[----:B------:R-:W-:-:S03]  /*2640*/  ULDC.U8 UR4, c[0x0][0x410] ;  /* 0x0001040000047ab9 */ /* 0x000fc60000000000 */
[----:B------:R-:W-:Y:S01]  /*2650*/  IMAD R13, R22, UR5, R5 ;  /* 0x00000005160d7c24 */ /* 0x000fe2000f8e0205 */
[----:B------:R-:W-:Y:S01]  /*2660*/  IADD3 R72, P3, R4, UR6, RZ ;  /* 0x0000000604487c10 */ /* 0x000fe2000ff7e0ff */
[----:B------:R-:W-:-:S03]  /*2670*/  IMAD.WIDE.U32 R4, R38, R34, RZ ;  /* 0x0000002226047225 */ /* 0x000fc600078e00ff */
[----:B------:R-:W-:Y:S01]  /*2680*/  IADD3.X R13, R13, UR7, RZ, P3, !PT ;  /* 0x000000070d0d7c10 */ /* 0x000fe20009ffe4ff */
[----:B------:R-:W-:Y:S01]  /*2690*/  IMAD R7, R15, R38, R7 ;  /* 0x000000260f077224 */ /* 0x000fe200078e0207 */
[----:B------:R-:W-:-:S03]  /*26a0*/  ISETP.NE.AND P3, PT, RZ, UR4, PT ;  /* 0x00000004ff007c0c */ /* 0x000fc6000bf65270 */
[----:B------:R-:W-:-:S10]  /*26b0*/  IMAD.IADD R6, R5, 0x1, R7 ;  /* 0x0000000105067824 */ /* 0x000fd400078e0207 */
[----:B------:R-:W-:Y:S05]  /*26c0*/  @!P3 BRA `(.L_x_13977) ;  /* 0x0000001000b0b947 */ /* 0x000fea0003800000 */
[----:B------:R-:W0:Y:S01]  /*26d0*/  S2R R10, SR_TID.X ;  /* 0x00000000000a7919 */ /* 0x000e220000002100 */
[----:B------:R-:W-:Y:S01]  /*26e0*/  IMAD R66, R34, -0xa0, R2 ;  /* 0xffffff6022427824 */ /* 0x000fe200078e0202 */
[----:B------:R-:W-:Y:S01]  /*26f0*/  BSSY B1, `(.L_x_13978) ;  /* 0x000001f000017945 */ /* 0x000fe20003800000 */
[----:B------:R-:W-:Y:S02]  /*2700*/  CS2R R8, SRZ ;  /* 0x0000000000087805 */ /* 0x000fe4000001ff00 */
[----:B------:R-:W-:Y:S02]  /*2710*/  CS2R R30, SRZ ;  /* 0x00000000001e7805 */ /* 0x000fe4000001ff00 */
[----:B------:R-:W-:Y:S02]  /*2720*/  CS2R R28, SRZ ;  /* 0x00000000001c7805 */ /* 0x000fe4000001ff00 */
[----:B------:R-:W-:Y:S02]  /*2730*/  VIMNMX R66, R66, 0xa0, PT ;  /* 0x000000a042427848 */ /* 0x000fe40003fe0100 */
[----:B------:R-:W-:Y:S01]  /*2740*/  CS2R R58, SRZ ;  /* 0x00000000003a7805 */ /* 0x000fe2000001ff00 */
[----:B0-----:R-:W-:-:S05]  /*2750*/  VIADD R14, R10, 0xffffff80 ;  /* 0xffffff800a0e7836 */ /* 0x001fca0000000000 */
[----:B------:R-:W-:-:S04]  /*2760*/  LEA.HI R10, R14, R14, RZ, 0x1 ;  /* 0x0000000e0e0a7211 */ /* 0x000fc800078f08ff */
[----:B------:R-:W-:-:S04]  /*2770*/  SHF.R.S32.HI R10, RZ, 0x1, R10 ;  /* 0x00000001ff0a7819 */ /* 0x000fc8000001140a */
[----:B------:R-:W-:-:S13]  /*2780*/  ISETP.GE.AND P3, PT, R10, R66, PT ;  /* 0x000000420a00720c */ /* 0x000fda0003f66270 */
[----:B------:R-:W-:Y:S05]  /*2790*/  @P3 BRA `(.L_x_13979) ;  /* 0x0000000000503947 */ /* 0x000fea0003800000 */
[----:B------:R-:W2:Y:S01]  /*27a0*/  LDL R10, [R1+0x18] ;  /* 0x00001800010a7983 */ /* 0x000ea20000100800 */
[----:B------:R-:W-:Y:S01]  /*27b0*/  ULDC.64 UR4, c[0x0][0x3e8] ;  /* 0x0000fa0000047ab9 */ /* 0x000fe20000000a00 */
[----:B------:R-:W-:Y:S01]  /*27c0*/  IMAD.MOV.U32 R7, RZ, RZ, R53 ;  /* 0x000000ffff077224 */ /* 0x000fe200078e0035 */
[----:B------:R-:W-:Y:S01]  /*27d0*/  IADD3 R4, P4, P5, R20, UR4, R4 ;  /* 0x0000000414047c10 */ /* 0x000fe2000fd9e004 */
[----:B------:R-:W-:-:S03]  /*27e0*/  IMAD R9, R50, R34, RZ ;  /* 0x0000002232097224 */ /* 0x000fc600078e02ff */
[----:B------:R-:W-:Y:S01]  /*27f0*/  IADD3.X R5, R51, UR5, R6, P4, P5 ;  /* 0x0000000533057c10 */ /* 0x000fe2000a7ea406 */
[----:B------:R-:W-:Y:S01]  /*2800*/  IMAD.MOV.U32 R6, RZ, RZ, R40 ;  /* 0x000000ffff067224 */ /* 0x000fe200078e0028 */
[----:B------:R-:W-:Y:S01]  /*2810*/  ULDC.64 UR4, c[0x0][0x400] ;  /* 0x0001000000047ab9 */ /* 0x000fe20000000a00 */
[-C--:B------:R-:W-:Y:S02]  /*2820*/  IMAD R9, R15, R44.reuse, R9 ;  /* 0x0000002c0f097224 */ /* 0x080fe400078e0209 */
[----:B------:R-:W-:-:S03]  /*2830*/  IMAD.WIDE.U32 R6, R34, R44, R6 ;  /* 0x0000002c22067225 */ /* 0x000fc600078e0006 */
[----:B------:R-:W-:-:S04]  /*2840*/  IADD3 R6, P4, R6, UR4, RZ ;  /* 0x0000000406067c10 */ /* 0x000fc8000ff9e0ff */
[----:B------:R-:W-:Y:S02]  /*2850*/  IADD3.X R7, R7, UR5, R9, P4, !PT ;  /* 0x0000000507077c10 */ /* 0x000fe4000a7fe409 */
        /* <DEDUP_REMOVED lines=8> */
.L_x_13979:
[----:B------:R-:W-:Y:S05]  /*28e0*/  BSYNC B1 ;  /* 0x0000000000017941 */ /* 0x000fea0003800000 */
.L_x_13978:
[----:B0-----:R-:W2:Y:S01]  /*28f0*/  LDL R4, [R1+0xc] ;  /* 0x00000c0001047983 */ /* 0x001ea20000100800 */
[----:B-----5:R-:W-:Y:S02]  /*2900*/  IMAD.MOV.U32 R70, RZ, RZ, R8 ;  /* 0x000000ffff467224 */ /* 0x020fe400078e0008 */
[----:B------:R-:W-:Y:S02]  /*2910*/  IMAD.MOV.U32 R74, RZ, RZ, R30 ;  /* 0x000000ffff4a7224 */ /* 0x000fe400078e001e */
[----:B------:R-:W-:Y:S02]  /*2920*/  IMAD.MOV.U32 R73, RZ, RZ, R28 ;  /* 0x000000ffff497224 */ /* 0x000fe400078e001c */
[----:B------:R-:W-:Y:S01]  /*2930*/  IMAD.MOV.U32 R75, RZ, RZ, R58 ;  /* 0x000000ffff4b7224 */ /* 0x000fe200078e003a */
[----:B--2---:R-:W-:-:S13]  /*2940*/  ISETP.NE.AND P4, PT, R4, 0x3, PT ;  /* 0x000000030400780c */ /* 0x004fda0003f85270 */
[----:B------:R-:W-:Y:S05]  /*2950*/  @!P4 BRA `(.L_x_13980) ;  /* 0x000000000004c947 */ /* 0x000fea0003800000 */
[----:B------:R-:W-:Y:S01]  /*2960*/  BPT.TRAP 0x1 ;  /* 0x000000040000795c */ /* 0x000fe20000300000 */
.L_x_13980:
[----:B------:R-:W2:Y:S01]  /*2970*/  LDL R4, [R1] ;  /* 0x0000000001047983 */ /* 0x000ea20000100800 */
[----:B------:R-:W-:Y:S01]  /*2980*/  LEA R67, R19, R18, 0x3 ;  /* 0x0000001213437211 */ /* 0x000fe200078e18ff */
[----:B------:R-:W-:Y:S01]  /*2990*/  BSSY B1, `(.L_x_13981) ;  /* 0x0000004000017945 */ /* 0x000fe20003800000 */
[----:B--2---:R-:W-:-:S04]  /*29a0*/  SHF.L.U32 R68, R4, 0x1f, RZ ;  /* 0x0000001f04447819 */ /* 0x004fc800000006ff */
[----:B------:R-:W0:Y:S02]  /*29b0*/  SYNCS.PHASECHK.TRANS64.TRYWAIT P5, [R67+URZ+0x13290], R68 ;  /* 0x01329044430075a7 */ /* 0x000e2400080a017f */
[----:B0-----:R-:W-:Y:S05]  /*29c0*/  @!P5 BRA `(.L_x_13982) ;  /* 0x0000015c0024d947 */ /* 0x001fea0003800000 */
.L_x_14208:
[----:B------:R-:W-:Y:S05]  /*29d0*/  BSYNC B1 ;  /* 0x0000000000017941 */ /* 0x000fea0003800000 */
.L_x_13981:
[----:B------:R-:W-:-:S03]  /*29e0*/  UMOV UR4, 0xffffffff ;  /* 0xffffffff00047882 */ /* 0x000fc60000000000 */
[----:B------:R-:W-:Y:S05]  /*29f0*/  BRA.DIV UR4, `(.L_x_13983) ;  /* 0x0000015e042c7947 */ /* 0x000fea000b800000 */
[----:B------:R1:W2:Y:S04]  /*2a00*/  SHFL.IDX PT, R71, R13, RZ, 0x1e1f ;  /* 0x001e1fff0d477589 */ /* 0x0002a800000e0000 */
[----:B------:R1:W3:Y:S02]  /*2a10*/  SHFL.IDX PT, R14, R72, RZ, 0x1e1f ;  /* 0x001e1fff480e7589 */ /* 0x0002e400000e0000 */
.L_x_14212:
[----:B------:R-:W-:Y:S05]  /*2a20*/  @P3 BRA `(.L_x_13984) ;  /* 0x0000002400383947 */ /* 0x000fea0003800000 */
[----:B------:R-:W4:Y:S01]  /*2a30*/  LDL R84, [R1+0x24] ;  /* 0x0000240001547983 */ /* 0x000f220000100800 */
[----:B------:R-:W-:Y:S01]  /*2a40*/  BSSY B1, `(.L_x_13985) ;  /* 0x0000077000017945 */ /* 0x000fe20003800000 */
[----:B----4-:R-:W-:-:S13]  /*2a50*/  LOP3.LUT P5, RZ, R84, 0x2, RZ, 0xc0, !PT ;  /* 0x0000000254ff7812 */ /* 0x010fda00078ac0ff */
        /* <DEDUP_REMOVED lines=8> */
[----:B-1----:R-:W-:Y:S02]  /*2ae0*/  SHF.R.U32.HI R72, RZ, 0x8, R31 ;  /* 0x00000008ff487819 */ /* 0x002fe4000001161f */
[----:B------:R-:W-:Y:S02]  /*2af0*/  LOP3.LUT R12, R31, 0xff, RZ, 0xc0, !PT ;  /* 0x000000ff1f0c7812 */ /* 0x000fe400078ec0ff */
[--C-:B------:R-:W-:Y:S02]  /*2b00*/  SHF.R.U32.HI R15, RZ, 0x8, R59.reuse ;  /* 0x00000008ff0f7819 */ /* 0x100fe4000001163b */
[----:B------:R-:W-:Y:S02]  /*2b10*/  LOP3.LUT R13, R59, 0xff, RZ, 0xc0, !PT ;  /* 0x000000ff3b0d7812 */ /* 0x000fe400078ec0ff */
[----:B------:R-:W-:-:S02]  /*2b20*/  SHF.R.U32.HI R30, RZ, 0x18, R59 ;  /* 0x00000018ff1e7819 */ /* 0x000fc4000001163b */
[----:B------:R-:W-:Y:S02]  /*2b30*/  SHF.R.U32.HI R31, RZ, 0x18, R31 ;  /* 0x00000018ff1f7819 */ /* 0x000fe4000001161f */
[----:B------:R-:W-:Y:S02]  /*2b40*/  SHF.R.U32.HI R58, RZ, 0x10, R59 ;  /* 0x00000010ff3a7819 */ /* 0x000fe4000001163b */
[----:B------:R-:W-:Y:S01]  /*2b50*/  PRMT R59, R30, 0x654, R13 ;  /* 0x000006541e3b7816 */ /* 0x000fe2000000000d */
[----:B------:R-:W-:Y:S01]  /*2b60*/  IMAD.SHL.U32 R30, R15, 0x100, RZ ;  /* 0x000001000f1e7824 */ /* 0x000fe200078e00ff */
[----:B------:R-:W-:Y:S01]  /*2b70*/  PRMT R31, R31, 0x654, R12 ;  /* 0x000006541f1f7816 */ /* 0x000fe2000000000c */
[----:B------:R-:W-:Y:S02]  /*2b80*/  IMAD.SHL.U32 R12, R72, 0x100, RZ ;  /* 0x00000100480c7824 */ /* 0x000fe400078e00ff */
[----:B0-----:R-:W-:Y:S01]  /*2b90*/  IMAD.MOV.U32 R13, RZ, RZ, R5 ;  /* 0x000000ffff0d7224 */ /* 0x001fe200078e0005 */
[----:B------:R-:W-:Y:S01]  /*2ba0*/  LOP3.LUT R59, R59, 0xff00, R30, 0xf8, !PT ;  /* 0x0000ff003b3b7812 */ /* 0x000fe200078ef81e */
[----:B------:R-:W-:Y:S01]  /*2bb0*/  IMAD.U32 R5, R76, 0x10000, RZ ;  /* 0x000100004c057824 */ /* 0x000fe200078e00ff */
[----:B------:R-:W-:Y:S01]  /*2bc0*/  LOP3.LUT R12, R31, 0xff00, R12, 0xf8, !PT ;  /* 0x0000ff001f0c7812 */ /* 0x000fe200078ef80c */
[----:B------:R-:W-:Y:S01]  /*2bd0*/  IMAD.MOV.U32 R15, RZ, RZ, R4 ;  /* 0x000000ffff0f7224 */ /* 0x000fe200078e0004 */
        /* <DEDUP_REMOVED lines=39> */
[----:B------:R-:W-:Y:S01]  /*2e50*/  F2FP.F16.E4M3.UNPACK_B R75, R5 ;  /* 0x00000005ff4b723e */ /* 0x000fe200020006ff */
        /* <DEDUP_REMOVED lines=19> */
[--C-:B------:R-:W-:Y:S02]  /*2f90*/  HADD2.F32 R80, -RZ, R78.reuse.H1_H1 ;  /* 0x3000004eff507230 */ /* 0x100fe40000004100 */
        /* <DEDUP_REMOVED lines=11> */
[--C-:B------:R-:W-:Y:S02]  /*3050*/  HADD2.F32 R12, -RZ, R7.reuse.H0_H0 ;  /* 0x20000007ff0c7230 */ /* 0x100fe40000004100 */
[--C-:B------:R-:W-:Y:S01]  /*3060*/  HADD2.F32 R5, -RZ, R6.reuse.H0_H0 ;  /* 0x20000006ff057230 */ /* 0x100fe20000004100 */
[----:B------:R-:W-:Y:S01]  /*3070*/  F2FP.SATFINITE.E4M3.F32.PACK_AB_MERGE_C R82, R83, R82, RZ ;  /* 0x000000525352723e */ /* 0x000fe200048070ff */
[----:B------:R-:W-:Y:S02]  /*3080*/  HADD2.F32 R7, -RZ, R7.H1_H1 ;  /* 0x30000007ff077230 */ /* 0x000fe40000004100 */
[----:B------:R-:W-:Y:S01]  /*3090*/  FMUL.FTZ R80, R12, R79 ;  /* 0x0000004f0c507220 */ /* 0x000fe20000410000 */
[----:B------:R-:W-:-:S02]  /*30a0*/  HADD2.F32 R6, -RZ, R6.H1_H1 ;  /* 0x30000006ff067230 */ /* 0x000fc40000004100 */
[-C--:B------:R-:W-:Y:S01]  /*30b0*/  FMUL.FTZ R59, R5, R78.reuse ;  /* 0x0000004e053b7220 */ /* 0x080fe20000410000 */
[----:B------:R-:W-:Y:S02]  /*30c0*/  HADD2.F32 R76, -RZ, R76.H0_H0 ;  /* 0x2000004cff4c7230 */ /* 0x000fe40000004100 */
[----:B------:R-:W-:Y:S01]  /*30d0*/  FMUL.FTZ R77, R7, R79 ;  /* 0x0000004f074d7220 */ /* 0x000fe20000410000 */
[----:B------:R-:W-:Y:S02]  /*30e0*/  HADD2.F32 R75, -RZ, R75.H0_H0 ;  /* 0x2000004bff4b7230 */ /* 0x000fe40000004100 */
[----:B------:R-:W-:Y:S01]  /*30f0*/  FMUL.FTZ R72, R6, R78 ;  /* 0x0000004e06487220 */ /* 0x000fe20000410000 */
[----:B------:R-:W-:Y:S01]  /*3100*/  F2FP.SATFINITE.E4M3.F32.PACK_AB_MERGE_C R74, R81, R74, RZ ;  /* 0x0000004a514a723e */ /* 0x000fe200048070ff */
        /* <DEDUP_REMOVED lines=8> */
.L_x_13988:
[----:B------:R-:W-:Y:S05]  /*3190*/  BSYNC B2 ;  /* 0x0000000000027941 */ /* 0x000fea0003800000 */
.L_x_13987:
[----:B0-----:R4:W-:Y:S02]  /*31a0*/  ST.E.128 desc[UR40][R10.64], R4 ;  /* 0x000000040a007985 */ /* 0x0019e4000c101d28 */
.L_x_13986:
[----:B------:R-:W-:Y:S05]  /*31b0*/  BSYNC B1 ;  /* 0x0000000000017941 */ /* 0x000fea0003800000 */
.L_x_13985:
[----:B------:R-:W-:-:S13]  /*31c0*/  LOP3.LUT P3, RZ, R84, 0x1, RZ, 0xc0, !PT ;  /* 0x0000000154ff7812 */ /* 0x000fda000786c0ff */
[----:B------:R-:W-:Y:S05]  /*31d0*/  @P3 BRA `(.L_x_13984) ;  /* 0x0000001c004c3947 */ /* 0x000fea0003800000 */
[----:B----4-:R-:W2:Y:S04]  /*31e0*/  LDL R4, [R1+0x14] ;  /* 0x0000140001047983 */ /* 0x010ea80000100800 */
[----:B------:R-:W4:Y:S04]  /*31f0*/  LDL R6, [R1+0x1c] ;  /* 0x00001c0001067983 */ /* 0x000f280000100800 */
[----:B------:R-:W5:Y:S01]  /*3200*/  LDL R12, [R1+0x18] ;  /* 0x00001800010c7983 */ /* 0x000f620000100800 */
[----:B---3--:R-:W-:Y:S01]  /*3210*/  IADD3 R10, P3, R23, R14, RZ ;  /* 0x0000000e170a7210 */ /* 0x008fe20007f7e0ff */
[----:B------:R-:W-:Y:S01]  /*3220*/  IMAD.MOV.U32 R5, RZ, RZ, 0x20 ;  /* 0x00000020ff057424 */ /* 0x000fe200078e00ff */
[----:B------:R-:W-:Y:S04]  /*3230*/  BSSY B1, `(.L_x_13989) ;  /* 0x0000073000017945 */ /* 0x000fe80003800000 */
[----:B------:R-:W-:Y:S01]  /*3240*/  SEL R5, R5, 0xffffffe0, !P1 ;  /* 0xffffffe005057807 */ /* 0x000fe20004800000 */
[----:B--2---:R-:W-:-:S02]  /*3250*/  IMAD.X R11, R71, 0x1, R4, P3 ;  /* 0x00000001470b7824 */ /* 0x004fc400018e0604 */
[----:B------:R-:W-:-:S05]  /*3260*/  IMAD R4, R19, 0x2800, RZ ;  /* 0x0000280013047824 */ /* 0x000fca00078e02ff */
[----:B----4-:R-:W-:Y:S02]  /*3270*/  IADD3 R5, R5, R6, R4 ;  /* 0x0000000605057210 */ /* 0x010fe40007ffe004 */
[----:B-----5:R-:W-:-:S03]  /*3280*/  ISETP.GE.AND P3, PT, R12, R69, PT ;  /* 0x000000450c00720c */ /* 0x020fc60003f66270 */
[----:B------:R-:W-:-:S06]  /*3290*/  IMAD.IADD R4, R18, 0x1, R5 ;  /* 0x0000000112047824 */ /* 0x000fcc00078e0205 */
[----:B------:R-:W2:Y:S04]  /*32a0*/  LDS.128 R4, [R4+0xe000] ;  /* 0x00e0000004047984 */ /* 0x000ea80000000c00 */
[----:B------:R-:W-:Y:S05]  /*32b0*/  @P3 BRA `(.L_x_13990) ;  /* 0x0000000400a83947 */ /* 0x000fea0003800000 */
[--C-:B------:R-:W-:Y:S01]  /*32c0*/  SHF.R.U32.HI R31, RZ, 0x18, R9.reuse ;  /* 0x00000018ff1f7819 */ /* 0x100fe20000011609 */
[----:B--2---:R-:W-:Y:S01]  /*32d0*/  IMAD.MOV.U32 R12, RZ, RZ, R4 ;  /* 0x000000ffff0c7224 */ /* 0x004fe200078e0004 */
[----:B------:R-:W-:Y:S02]  /*32e0*/  LOP3.LUT R8, R9, 0xff, RZ, 0xc0, !PT ;  /* 0x000000ff09087812 */ /* 0x000fe400078ec0ff */
[----:B-1----:R-:W-:Y:S02]  /*32f0*/  SHF.R.U32.HI R13, RZ, 0x8, R9 ;  /* 0x00000008ff0d7819 */ /* 0x002fe40000011609 */
[----:B------:R-:W-:Y:S02]  /*3300*/  SHF.R.U32.HI R15, RZ, 0x8, R29 ;  /* 0x00000008ff0f7819 */ /* 0x000fe4000001161d */
[----:B------:R-:W-:Y:S01]  /*3310*/  SHF.R.U32.HI R30, RZ, 0x10, R9 ;  /* 0x00000010ff1e7819 */ /* 0x000fe20000011609 */
[----:B------:R-:W-:Y:S01]  /*3320*/  IMAD.MOV.U32 R9, RZ, RZ, R5 ;  /* 0x000000ffff097224 */ /* 0x000fe200078e0005 */
[----:B------:R-:W-:Y:S01]  /*3330*/  PRMT R8, R31, 0x654, R8 ;  /* 0x000006541f087816 */ /* 0x000fe20000000008 */
[----:B------:R-:W-:Y:S01]  /*3340*/  IMAD.SHL.U32 R15, R15, 0x100, RZ ;  /* 0x000001000f0f7824 */ /* 0x000fe200078e00ff */
[----:B------:R-:W-:-:S02]  /*3350*/  SHF.L.U32 R13, R13, 0x8, RZ ;  /* 0x000000080d0d7819 */ /* 0x000fc400000006ff */
[----:B------:R-:W-:Y:S02]  /*3360*/  SHF.R.U32.HI R28, RZ, 0x10, R29 ;  /* 0x00000010ff1c7819 */ /* 0x000fe4000001161d */
[----:B------:R-:W-:Y:S02]  /*3370*/  LOP3.LUT R14, R29, 0xff0000ff, RZ, 0xc0, !PT ;  /* 0xff0000ff1d0e7812 */ /* 0x000fe400078ec0ff */
        /* <DEDUP_REMOVED lines=31> */
[----:B------:R-:W-:-:S02]  /*3570*/  HADD2.F32 R28, -RZ, R13.H1_H1 ;  /* 0x3000000dff1c7230 */ /* 0x000fc40000004100 */
[----:B------:R-:W-:Y:S01]  /*3580*/  HADD2.F32 R15, -RZ, R13.H0_H0 ;  /* 0x2000000dff0f7230 */ /* 0x000fe20000004100 */
[----:B------:R-:W-:Y:S01]  /*3590*/  F2FP.SATFINITE.E4M3.F32.PACK_AB_MERGE_C R75, R72, R59, RZ ;  /* 0x0000003b484b723e */ /* 0x000fe200048070ff */
[--C-:B------:R-:W-:Y:S02]  /*35a0*/  HADD2.F32 R13, -RZ, R12.reuse.H0_H0 ;  /* 0x2000000cff0d7230 */ /* 0x100fe40000004100 */
[-C--:B------:R-:W-:Y:S01]  /*35b0*/  FMUL.FTZ R58, R28, R29.reuse ;  /* 0x0000001d1c3a7220 */ /* 0x080fe20000410000 */
[----:B------:R-:W-:Y:S02]  /*35c0*/  HADD2.F32 R14, -RZ, R12.H1_H1 ;  /* 0x3000000cff0e7230 */ /* 0x000fe40000004100 */
[----:B------:R-:W-:Y:S01]  /*35d0*/  FMUL.FTZ R29, R15, R29 ;  /* 0x0000001d0f1d7220 */ /* 0x000fe20000410000 */
[----:B------:R-:W-:Y:S01]  /*35e0*/  HADD2.F32 R12, -RZ, R70.H1_H1 ;  /* 0x30000046ff0c7230 */ /* 0x000fe20000004100 */
[----:B------:R-:W-:Y:S01]  /*35f0*/  F2FP.F16.E4M3.UNPACK_B R59, R8.H1 ;  /* 0x00000008ff3b723e */ /* 0x000fe200030006ff */
[----:B------:R-:W-:-:S02]  /*3600*/  HADD2.F32 R73, -RZ, R73.H0_H0 ;  /* 0x20000049ff497230 */ /* 0x000fc40000004100 */
[----:B------:R-:W-:Y:S02]  /*3610*/  HADD2.F32 R70, -RZ, R70.H0_H0 ;  /* 0x20000046ff467230 */ /* 0x000fe40000004100 */
[-C--:B------:R-:W-:Y:S01]  /*3620*/  FFMA.FTZ R58, R15, R12.reuse, -R58 ;  /* 0x0000000c0f3a7223 */ /* 0x080fe2000001083a */
[----:B------:R-:W-:Y:S01]  /*3630*/  FFMA.FTZ R29, R28, R12, R29 ;  /* 0x0000000c1c1d7223 */ /* 0x000fe2000001001d */
[C---:B------:R-:W-:Y:S01]  /*3640*/  FMUL.FTZ R30, R14.reuse, R73 ;  /* 0x000000490e1e7220 */ /* 0x040fe20000410000 */
[----:B------:R-:W-:Y:S01]  /*3650*/  F2FP.F16.E4M3.UNPACK_B R15, R7.H1 ;  /* 0x00000007ff0f723e */ /* 0x000fe200030006ff */
[C---:B------:R-:W-:Y:S01]  /*3660*/  FMUL.FTZ R73, R13.reuse, R73 ;  /* 0x000000490d497220 */ /* 0x040fe20000410000 */
[----:B------:R-:W-:Y:S01]  /*3670*/  F2FP.F16.E4M3.UNPACK_B R7, R7 ;  /* 0x00000007ff07723e */ /* 0x000fe200020006ff */
[----:B------:R-:W-:Y:S01]  /*3680*/  FFMA.FTZ R12, R13, R70, -R30 ;  /* 0x000000460d0c7223 */ /* 0x000fe2000001081e */
[----:B------:R-:W-:Y:S01]  /*3690*/  F2FP.SATFINITE.E4M3.F32.PACK_AB_MERGE_C R74, R29, R58, RZ ;  /* 0x0000003a1d4a723e */ /* 0x000fe200048070ff */
[----:B------:R-:W-:Y:S01]  /*36a0*/  FFMA.FTZ R13, R14, R70, R73 ;  /* 0x000000460e0d7223 */ /* 0x000fe20000010049 */
[--C-:B------:R-:W-:Y:S01]  /*36b0*/  HADD2.F32 R28, -RZ, R15.reuse.H0_H0 ;  /* 0x2000000fff1c7230 */ /* 0x100fe20000004100 */
[-C--:B------:R-:W-:Y:S01]  /*36c0*/  F2FP.F16.E4M3.UNPACK_B R30, R5.reuse.H1 ;  /* 0x00000005ff1e723e */ /* 0x080fe200030006ff */
[----:B------:R-:W-:Y:S01]  /*36d0*/  HADD2.F32 R15, -RZ, R15.H1_H1 ;  /* 0x3000000fff0f7230 */ /* 0x000fe20000004100 */
[----:B------:R-:W-:Y:S01]  /*36e0*/  F2FP.F16.E4M3.UNPACK_B R14, R6.H1 ;  /* 0x00000006ff0e723e */ /* 0x000fe200030006ff */
[----:B------:R-:W-:Y:S01]  /*36f0*/  HADD2.F32 R70, -RZ, R59.H1_H1 ;  /* 0x3000003bff467230 */ /* 0x000fe20000004100 */
        /* <DEDUP_REMOVED lines=11> */
[----:B------:R-:W-:Y:S01]  /*37b0*/  FMUL.FTZ R70, R28, R70 ;  /* 0x000000461c467220 */ /* 0x000fe20000410000 */
[----:B------:R-:W-:Y:S01]  /*37c0*/  FMUL.FTZ R69, R14, R69 ;  /* 0x000000450e457220 */ /* 0x000fe20000410000 */
[----:B------:R-:W-:-:S02]  /*37d0*/  HADD2.F32 R59, -RZ, R59.H0_H0 ;  /* 0x2000003bff3b7230 */ /* 0x000fc40000004100 */
[-C--:B------:R-:W-:Y:S01]  /*37e0*/  FFMA.FTZ R71, R14, R5.reuse, -R71 ;  /* 0x000000050e477223 */ /* 0x080fe20000010847 */
[----:B------:R-:W-:Y:S02]  /*37f0*/  HADD2.F32 R58, -RZ, R58.H0_H0 ;  /* 0x2000003aff3a7230 */ /* 0x000fe40000004100 */
        /* <DEDUP_REMOVED lines=22> */
.L_x_13990:
[----:B------:R-:W-:Y:S05]  /*3960*/  BSYNC B1 ;  /* 0x0000000000017941 */ /* 0x000fea0003800000 */
.L_x_13989:
[----:B--2---:R2:W-:Y:S01]  /*3970*/  ST.E.128 desc[UR40][R10.64], R4 ;  /* 0x000000040a007985 */ /* 0x0045e2000c101d28 */
[----:B------:R-:W-:Y:S05]  /*3980*/  BRA `(.L_x_13984) ;  /* 0x0000001400607947 */ /* 0x000fea0003800000 */
.L_x_13977:
[----:B------:R-:W0:Y:S01]  /*3990*/  S2R R7, SR_TID.X ;  /* 0x0000000000077919 */ /* 0x000e220000002100 */
[----:B------:R-:W-:Y:S01]  /*39a0*/  IMAD R66, R34, -0xa0, R2 ;  /* 0xffffff6022427824 */ /* 0x000fe200078e0202 */
[----:B------:R-:W2:Y:S04]  /*39b0*/  LDL R12, [R1+0xc] ;  /* 0x00000c00010c7983 */ /* 0x000ea80000100800 */
[----:B------:R-:W-:Y:S01]  /*39c0*/  VIMNMX R66, R66, 0xa0, PT ;  /* 0x000000a042427848 */ /* 0x000fe20003fe0100 */
[----:B0-----:R-:W-:-:S05]  /*39d0*/  VIADD R7, R7, 0xffffff80 ;  /* 0xffffff8007077836 */ /* 0x001fca0000000000 */
[----:B------:R-:W-:-:S04]  /*39e0*/  LEA.HI R7, R7, R7, RZ, 0x1 ;  /* 0x0000000707077211 */ /* 0x000fc800078f08ff */
[----:B------:R-:W-:-:S04]  /*39f0*/  SHF.R.S32.HI R7, RZ, 0x1, R7 ;  /* 0x00000001ff077819 */ /* 0x000fc80000011407 */
[----:B------:R-:W-:-:S04]  /*3a00*/  ISETP.GE.AND P3, PT, R7, R66, PT ;  /* 0x000000420700720c */ /* 0x000fc80003f66270 */
[----:B------:R-:W-:-:S13]  /*3a10*/  ISETP.GE.OR P4, PT, R16, R69, P3 ;  /* 0x000000451000720c */ /* 0x000fda0001f86670 */
[----:B------:R-:W0:Y:S08]  /*3a20*/  @!P4 LDC.64 R8, c[0x0][0x3e8] ;  /* 0x0000fa00ff08cb82 */ /* 0x000e300000000a00 */
[----:B------:R-:W1:Y:S01]  /*3a30*/  @!P4 LDC.64 R10, c[0x0][0x400] ;  /* 0x00010000ff0acb82 */ /* 0x000e620000000a00 */
[----:B------:R-:W-:Y:S01]  /*3a40*/  @!P4 IMAD.MOV.U32 R5, RZ, RZ, R54 ;  /* 0x000000ffff05c224 */ /* 0x000fe200078e0036 */
[----:B0-----:R-:W-:Y:S01]  /*3a50*/  @!P4 IADD3 R8, P5, P6, R36, R8, R4 ;  /* 0x000000082408c210 */ /* 0x001fe20007ebe004 */
[----:B------:R-:W-:-:S03]  /*3a60*/  @!P4 IMAD.MOV.U32 R4, RZ, RZ, R42 ;  /* 0x000000ffff04c224 */ /* 0x000fc600078e002a */
[----:B------:R-:W-:Y:S01]  /*3a70*/  @!P4 IADD3.X R9, R52, R9, R6, P5, P6 ;  /* 0x000000093409c210 */ /* 0x000fe20002fec406 */
[----:B------:R-:W-:Y:S02]  /*3a80*/  @!P4 IMAD R6, R50, R34, RZ ;  /* 0x000000223206c224 */ /* 0x000fe400078e02ff */
[----:B------:R-:W-:-:S04]  /*3a90*/  @!P4 IMAD.WIDE.U32 R4, R34, R44, R4 ;  /* 0x0000002c2204c225 */ /* 0x000fc800078e0004 */
[----:B------:R-:W-:Y:S01]  /*3aa0*/  @!P4 IMAD R6, R15, R44, R6 ;  /* 0x0000002c0f06c224 */ /* 0x000fe200078e0206 */
[----:B-1----:R-:W-:Y:S02]  /*3ab0*/  @!P4 IADD3 R10, P5, R4, R10, RZ ;  /* 0x0000000a040ac210 */ /* 0x002fe40007fbe0ff */
[----:B------:R-:W-:Y:S02]  /*3ac0*/  CS2R R30, SRZ ;  /* 0x00000000001e7805 */ /* 0x000fe4000001ff00 */
[----:B------:R-:W-:Y:S02]  /*3ad0*/  CS2R R28, SRZ ;  /* 0x00000000001c7805 */ /* 0x000fe4000001ff00 */
[----:B------:R-:W-:Y:S02]  /*3ae0*/  @!P4 IADD3.X R11, R11, R6, R5, P5, !PT ;  /* 0x000000060b0bc210 */ /* 0x000fe40002ffe405 */
[----:B------:R-:W-:Y:S02]  /*3af0*/  CS2R R4, SRZ ;  /* 0x0000000000047805 */ /* 0x000fe4000001ff00 */
[----:B------:R-:W-:Y:S01]  /*3b00*/  CS2R R6, SRZ ;  /* 0x0000000000067805 */ /* 0x000fe2000001ff00 */
[----:B------:R-:W3:Y:S05]  /*3b10*/  @!P4 LDG.E.128 R28, desc[UR40][R10.64] ;  /* 0x000000280a1cc981 */ /* 0x000eea000c1e1d00 */
[----:B------:R-:W4:Y:S01]  /*3b20*/  @!P4 LDG.E.128 R4, desc[UR40][R8.64] ;  /* 0x000000280804c981 */ /* 0x000f22000c1e1d00 */
[----:B------:R-:W-:-:S02]  /*3b30*/  ISETP.GE.AND P5, PT, R16, R69, PT ;  /* 0x000000451000720c */ /* 0x000fc40003fa6270 */
[----:B--2---:R-:W-:Y:S02]  /*3b40*/  ISETP.NE.AND P4, PT, R12, 0x3, PT ;  /* 0x000000030c00780c */ /* 0x004fe40003f85270 */
[----:B---3--:R-:W-:Y:S01]  /*3b50*/  MOV R74, R30 ;  /* 0x0000001e004a7202 */ /* 0x008fe20000000f00 */
[----:B------:R-:W-:Y:S02]  /*3b60*/  IMAD.MOV.U32 R76, RZ, RZ, R28 ;  /* 0x000000ffff4c7224 */ /* 0x000fe400078e001c */
[----:B----4-:R-:W-:Y:S02]  /*3b70*/  IMAD.MOV.U32 R75, RZ, RZ, R4 ;  /* 0x000000ffff4b7224 */ /* 0x010fe400078e0004 */
[----:B------:R-:W-:-:S06]  /*3b80*/  IMAD.MOV.U32 R73, RZ, RZ, R6 ;  /* 0x000000ffff497224 */ /* 0x000fcc00078e0006 */
[----:B------:R-:W-:Y:S05]  /*3b90*/  @!P4 BRA `(.L_x_13991) ;  /* 0x000000000004c947 */ /* 0x000fea0003800000 */
[----:B------:R-:W-:Y:S01]  /*3ba0*/  BPT.TRAP 0x1 ;  /* 0x000000040000795c */ /* 0x000fe20000300000 */
.L_x_13991:
[----:B------:R-:W2:Y:S01]  /*3bb0*/  LDL R8, [R1] ;  /* 0x0000000001087983 */ /* 0x000ea20000100800 */
[----:B------:R-:W-:Y:S01]  /*3bc0*/  IMAD R67, R19, 0x8, R18 ;  /* 0x0000000813437824 */ /* 0x000fe200078e0212 */
[----:B------:R-:W-:Y:S01]  /*3bd0*/  BSSY B1, `(.L_x_13992) ;  /* 0x0000004000017945 */ /* 0x000fe20003800000 */
[----:B--2---:R-:W-:-:S04]  /*3be0*/  SHF.L.U32 R68, R8, 0x1f, RZ ;  /* 0x0000001f08447819 */ /* 0x004fc800000006ff */
[----:B------:R-:W0:Y:S02]  /*3bf0*/  SYNCS.PHASECHK.TRANS64.TRYWAIT P6, [R67+URZ+0x13290], R68 ;  /* 0x01329044430075a7 */ /* 0x000e2400080c017f */
[----:B0-----:R-:W-:Y:S05]  /*3c00*/  @!P6 BRA `(.L_x_13993) ;  /* 0x0000014800ece947 */ /* 0x001fea0003800000 */
.L_x_14213:
[----:B------:R-:W-:Y:S05]  /*3c10*/  BSYNC B1 ;  /* 0x0000000000017941 */ /* 0x000fea0003800000 */
.L_x_13992:
[----:B------:R-:W-:-:S03]  /*3c20*/  UMOV UR4, 0xffffffff ;  /* 0xffffffff00047882 */ /* 0x000fc60000000000 */
[----:B------:R-:W-:Y:S05]  /*3c30*/  BRA.DIV UR4, `(.L_x_13994) ;  /* 0x0000014a04f47947 */ /* 0x000fea000b800000 */
[----:B------:R1:W2:Y:S04]  /*3c40*/  SHFL.IDX PT, R70, R13, RZ, 0x1e1f ;  /* 0x001e1fff0d467589 */ /* 0x0002a800000e0000 */
[----:B------:R-:W3:Y:S02]  /*3c50*/  SHFL.IDX PT, R72, R72, RZ, 0x1e1f ;  /* 0x001e1fff48487589 */ /* 0x000ee400000e0000 */
.L_x_14217:
[----:B------:R-:W4:Y:S02]  /*3c60*/  LDC R71, c[0x0][0x2f4] ;  /* 0x0000bd00ff477b82 */ /* 0x000f240000000800 */
[----:B----4-:R-:W-:-:S13]  /*3c70*/  ISETP.GE.OR P3, PT, R16, R71, P3 ;  /* 0x000000471000720c */ /* 0x010fda0001f66670 */
[----:B------:R-:W-:Y:S05]  /*3c80*/  @P3 BRA `(.L_x_13984) ;  /* 0x0000001000a03947 */ /* 0x000fea0003800000 */
[----:B------:R-:W4:Y:S04]  /*3c90*/  LDL R12, [R1+0x2c] ;  /* 0x00002c00010c7983 */ /* 0x000f280000100800 */
[----:B------:R-:W5:Y:S04]  /*3ca0*/  LDL R11, [R1+0x30] ;  /* 0x00003000010b7983 */ /* 0x000f680000100800 */
[----:B------:R-:W5:Y:S01]  /*3cb0*/  LDL R10, [R1+0x34] ;  /* 0x00003400010a7983 */ /* 0x000f620000100800 */
[----:B------:R-:W-:Y:S01]  /*3cc0*/  IMAD.IADD R9, R71, 0x1, -R48 ;  /* 0x0000000147097824 */ /* 0x000fe200078e0a30 */
[----:B---3--:R-:W-:Y:S01]  /*3cd0*/  IADD3 R58, P3, R55, R72, RZ ;  /* 0x00000048373a7210 */ /* 0x008fe20007f7e0ff */
[----:B------:R-:W-:Y:S03]  /*3ce0*/  BSSY B1, `(.L_x_13995) ;  /* 0x00000e6000017945 */ /* 0x000fe60003800000 */
[----:B------:R-:W-:-:S02]  /*3cf0*/  SEL R9, R48, R9, !P0 ;  /* 0x0000000930097207 */ /* 0x000fc40004000000 */
[----:B--2---:R-:W-:Y:S02]  /*3d00*/  LEA.HI.X.SX32 R59, R55, R70, 0x1, P3 ;  /* 0x00000046373b7211 */ /* 0x004fe400018f0eff */
[----:B------:R-:W-:-:S04]  /*3d10*/  SHF.R.S32.HI R8, RZ, 0x1f, R9 ;  /* 0x0000001fff087819 */ /* 0x000fc80000011409 */
[----:B------:R-:W-:Y:S01]  /*3d20*/  LEA.HI R8, R8, R9, RZ, 0x5 ;  /* 0x0000000908087211 */ /* 0x000fe200078f28ff */
[----:B------:R-:W-:-:S03]  /*3d30*/  IMAD R9, R19, 0x2800, R57 ;  /* 0x0000280013097824 */ /* 0x000fc600078e0239 */
[----:B------:R-:W-:Y:S01]  /*3d40*/  SHF.R.S32.HI R8, RZ, 0x5, R8 ;  /* 0x00000005ff087819 */ /* 0x000fe20000011408 */
[----:B------:R-:W-:-:S03]  /*3d50*/  IMAD.IADD R9, R18, 0x1, R9 ;  /* 0x0000000112097824 */ /* 0x000fc600078e0209 */
[----:B------:R-:W-:-:S05]  /*3d60*/  LEA.HI.SX32 R8, R35, R8, 0x1c ;  /* 0x0000000823087211 */ /* 0x000fca00078fe2ff */
[----:B------:R-:W-:-:S05]  /*3d70*/  IMAD.SHL.U32 R69, R8, 0x10, RZ ;  /* 0x0000001008457824 */ /* 0x000fca00078e00ff */
[----:B----4-:R-:W-:-:S04]  /*3d80*/  LOP3.LUT R8, R12, 0x30, R69, 0xf8, !PT ;  /* 0x000000300c087812 */ /* 0x010fc800078ef845 */
[----:B-----5:R-:W-:-:S05]  /*3d90*/  LOP3.LUT R8, R8, R11, RZ, 0x3c, !PT ;  /* 0x0000000b08087212 */ /* 0x020fca00078e3cff */
[----:B------:R-:W-:-:S04]  /*3da0*/  IMAD.IADD R8, R10, 0x1, R8 ;  /* 0x000000010a087824 */ /* 0x000fc800078e0208 */
[----:B------:R-:W-:-:S04]  /*3db0*/  IMAD R11, R19, 0x2800, R8 ;  /* 0x00002800130b7824 */ /* 0x000fc800078e0208 */
[----:B------:R-:W-:Y:S02]  /*3dc0*/  IMAD.IADD R12, R18, 0x1, R11 ;  /* 0x00000001120c7824 */ /* 0x000fe400078e020b */
[----:B------:R-:W2:Y:S04]  /*3dd0*/  LDS.128 R8, [R9+0xe000] ;  /* 0x00e0000009087984 */ /* 0x000ea80000000c00 */
[----:B-1----:R-:W1:Y:S01]  /*3de0*/  LDS.128 R12, [R12+0xe000] ;  /* 0x00e000000c0c7984 */ /* 0x002e620000000c00 */
        /* <DEDUP_REMOVED lines=11> */
[----:B------:R-:W-:Y:S01]  /*3ea0*/  SHF.R.U32.HI R7, RZ, 0x10, R31 ;  /* 0x00000010ff077819 */ /* 0x000fe2000001161f */
[----:B------:R-:W-:Y:S01]  /*3eb0*/  IMAD.SHL.U32 R31, R84, 0x100, RZ ;  /* 0x00000100541f7824 */ /* 0x000fe200078e00ff */
[----:B------:R-:W-:Y:S01]  /*3ec0*/  SHF.R.U32.HI R82, RZ, 0x10, R5 ;  /* 0x00000010ff527819 */ /* 0x000fe20000011605 */
[----:B------:R-:W-:Y:S01]  /*3ed0*/  IMAD.SHL.U32 R81, R81, 0x100, RZ ;  /* 0x0000010051517824 */ /* 0x000fe200078e00ff */
[----:B------:R-:W-:-:S02]  /*3ee0*/  SHF.R.U32.HI R77, RZ, 0x18, R29 ;  /* 0x00000018ff4d7819 */ /* 0x000fc4000001161d */
[----:B------:R-:W-:Y:S02]  /*3ef0*/  LOP3.LUT R30, R29, 0xff, RZ, 0xc0, !PT ;  /* 0x000000ff1d1e7812 */ /* 0x000fe400078ec0ff */
[----:B------:R-:W-:Y:S02]  /*3f00*/  PRMT R4, R87, 0x654, R4 ;  /* 0x0000065457047816 */ /* 0x000fe40000000004 */
[----:B------:R-:W-:Y:S02]  /*3f10*/  SHF.R.U32.HI R79, RZ, 0x8, R29 ;  /* 0x00000008ff4f7819 */ /* 0x000fe4000001161d */
[----:B------:R-:W-:Y:S02]  /*3f20*/  PRMT R30, R77, 0x654, R30 ;  /* 0x000006544d1e7816 */ /* 0x000fe4000000001e */
[----:B------:R-:W-:Y:S01]  /*3f30*/  LOP3.LUT R4, R4, 0xff00, R31, 0xf8, !PT ;  /* 0x0000ff0004047812 */ /* 0x000fe200078ef81f */
[----:B------:R-:W-:Y:S01]  /*3f40*/  IMAD.U32 R31, R82, 0x10000, RZ ;  /* 0x00010000521f7824 */ /* 0x000fe200078e00ff */
[----:B------:R-:W-:Y:S01]  /*3f50*/  PRMT R6, R85, 0x654, R6 ;  /* 0x0000065455067816 */ /* 0x000fe20000000006 */
[----:B------:R-:W-:Y:S01]  /*3f60*/  IMAD.SHL.U32 R79, R79, 0x100, RZ ;  /* 0x000001004f4f7824 */ /* 0x000fe200078e00ff */
[----:B------:R-:W-:-:S02]  /*3f70*/  SHF.L.U32 R77, R80, 0x8, RZ ;  /* 0x00000008504d7819 */ /* 0x000fc400000006ff */
[----:B------:R-:W-:Y:S01]  /*3f80*/  SHF.R.U32.HI R5, RZ, 0x10, R29 ;  /* 0x00000010ff057819 */ /* 0x000fe2000001161d */
[----:B-1----:R-:W-:Y:S01]  /*3f90*/  IMAD.MOV.U32 R29, RZ, RZ, R12 ;  /* 0x000000ffff1d7224 */ /* 0x002fe200078e000c */
[----:B------:R-:W-:Y:S02]  /*3fa0*/  LOP3.LUT R8, R6, 0xff00, R77, 0xf8, !PT ;  /* 0x0000ff0006087812 */ /* 0x000fe400078ef84d */
[----:B------:R-:W-:Y:S01]  /*3fb0*/  LOP3.LUT R6, R4, 0xff0000, R31, 0xf8, !PT ;  /* 0x00ff000004067812 */ /* 0x000fe200078ef81f */
[----:B------:R-:W-:Y:S01]  /*3fc0*/  IMAD.U32 R31, R83, 0x10000, RZ ;  /* 0x00010000531f7824 */ /* 0x000fe200078e00ff */
[----:B------:R-:W-:Y:S01]  /*3fd0*/  LOP3.LUT R82, R78, 0xff00, R81, 0xf8, !PT ;  /* 0x0000ff004e527812 */ /* 0x000fe200078ef851 */
[----:B------:R-:W-:Y:S01]  /*3fe0*/  IMAD.U32 R5, R5, 0x10000, RZ ;  /* 0x0001000005057824 */ /* 0x000fe200078e00ff */
[----:B------:R-:W-:Y:S01]  /*3ff0*/  LOP3.LUT R80, R30, 0xff00, R79, 0xf8, !PT ;  /* 0x0000ff001e507812 */ /* 0x000fe200078ef84f */
[----:B------:R-:W-:Y:S01]  /*4000*/  IMAD.U32 R83, R7, 0x10000, RZ ;  /* 0x0001000007537824 */ /* 0x000fe200078e00ff */
[----:B------:R-:W-:-:S02]  /*4010*/  F2FP.F16.E4M3.UNPACK_B R78, R76.H1 ;  /* 0x0000004cff4e723e */ /* 0x000fc400030006ff */
[----:B------:R-:W-:Y:S02]  /*4020*/  F2FP.F16.E4M3.UNPACK_B R77, R29.H1 ;  /* 0x0000001dff4d723e */ /* 0x000fe400030006ff */
[----:B------:R-:W-:Y:S01]  /*4030*/  F2FP.F16.E4M3.UNPACK_B R30, R28.H1 ;  /* 0x0000001cff1e723e */ /* 0x000fe200030006ff */
[----:B------:R-:W-:Y:S01]  /*4040*/  HADD2.F32 R81, -RZ, R78.H0_H0 ;  /* 0x2000004eff517230 */ /* 0x000fe20000004100 */
[----:B------:R-:W-:Y:S01]  /*4050*/  LOP3.LUT R4, R8, 0xff0000, R31, 0xf8, !PT ;  /* 0x00ff000008047812 */ /* 0x000fe200078ef81f */
[--C-:B------:R-:W-:Y:S01]  /*4060*/  HADD2.F32 R12, -RZ, R77.reuse.H0_H0 ;  /* 0x2000004dff0c7230 */ /* 0x100fe20000004100 */
[----:B------:R-:W-:Y:S01]  /*4070*/  F2FP.F16.E4M3.UNPACK_B R31, R75.H1 ;  /* 0x0000004bff1f723e */ /* 0x000fe200030006ff */
[----:B------:R-:W-:Y:S01]  /*4080*/  HADD2.F32 R8, -RZ, R30.H0_H0 ;  /* 0x2000001eff087230 */ /* 0x000fe20000004100 */
[----:B------:R-:W-:Y:S01]  /*4090*/  LOP3.LUT R7, R80, 0xff0000, R5, 0xf8, !PT ;  /* 0x00ff000050077812 */ /* 0x000fe200078ef805 */
[----:B------:R-:W-:Y:S02]  /*40a0*/  HADD2.F32 R77, -RZ, R77.H1_H1 ;  /* 0x3000004dff4d7230 */ /* 0x000fe40000004100 */
[----:B------:R-:W-:Y:S01]  /*40b0*/  FMUL.FTZ R85, R12, R81 ;  /* 0x000000510c557220 */ /* 0x000fe20000410000 */
[----:B------:R-:W-:-:S02]  /*40c0*/  HADD2.F32 R79, -RZ, R31.H0_H0 ;  /* 0x2000001fff4f7230 */ /* 0x000fc40000004100 */
[----:B------:R-:W-:Y:S01]  /*40d0*/  FMUL.FTZ R81, R8, R81 ;  /* 0x0000005108517220 */ /* 0x000fe20000410000 */
[----:B------:R-:W-:Y:S01]  /*40e0*/  LOP3.LUT R5, R82, 0xff0000, R83, 0xf8, !PT ;  /* 0x00ff000052057812 */ /* 0x000fe200078ef853 */
[----:B------:R-:W-:Y:S02]  /*40f0*/  HADD2.F32 R80, -RZ, R31.H1_H1 ;  /* 0x3000001fff507230 */ /* 0x000fe40000004100 */
[----:B------:R-:W-:Y:S01]  /*4100*/  FFMA.FTZ R12, R12, R79, R81 ;  /* 0x0000004f0c0c7223 */ /* 0x000fe20000010051 */
[----:B------:R-:W-:Y:S01]  /*4110*/  HADD2.F32 R82, -RZ, R78.H1_H1 ;  /* 0x3000004eff527230 */ /* 0x000fe20000004100 */
[----:B------:R-:W-:Y:S01]  /*4120*/  F2FP.F16.E4M3.UNPACK_B R81, R76 ;  /* 0x0000004cff51723e */ /* 0x000fe200020006ff */
[----:B------:R-:W-:Y:S01]  /*4130*/  HADD2.F32 R31, -RZ, R30.H1_H1 ;  /* 0x3000001eff1f7230 */ /* 0x000fe20000004100 */
[----:B------:R-:W-:Y:S01]  /*4140*/  F2FP.F16.E4M3.UNPACK_B R78, R75 ;  /* 0x0000004bff4e723e */ /* 0x000fe200020006ff */
[----:B------:R-:W-:Y:S01]  /*4150*/  FFMA.FTZ R8, R8, R79, -R85 ;  /* 0x0000004f08087223 */ /* 0x000fe20000010855 */
        /* <DEDUP_REMOVED lines=30> */
[--C-:B------:R-:W-:Y:S02]  /*4340*/  HADD2.F32 R78, -RZ, R76.reuse.H0_H0 ;  /* 0x2000004cff4e7230 */ /* 0x100fe40000004100 */
[-C--:B------:R-:W-:Y:S01]  /*4350*/  FMUL.FTZ R87, R80, R85.reuse ;  /* 0x0000005550577220 */ /* 0x080fe20000410000 */
[----:B------:R-:W-:Y:S01]  /*4360*/  HADD2.F32 R84, -RZ, R81.H1_H1 ;  /* 0x30000051ff547230 */ /* 0x000fe20000004100 */
[----:B------:R-:W-:Y:S01]  /*4370*/  F2FP.SATFINITE.E4M3.F32.PACK_AB_MERGE_C R8, R29, R8, RZ ;  /* 0x000000081d08723e */ /* 0x000fe200048070ff */
[----:B------:R-:W-:Y:S02]  /*4380*/  HADD2.F32 R81, -RZ, R79.H1_H1 ;  /* 0x3000004fff517230 */ /* 0x000fe40000004100 */
[----:B------:R-:W-:Y:S01]  /*4390*/  FMUL.FTZ R85, R78, R85 ;  /* 0x000000554e557220 */ /* 0x000fe20000410000 */
[----:B------:R-:W-:-:S02]  /*43a0*/  HADD2.F32 R79, -RZ, R76.H1_H1 ;  /* 0x3000004cff4f7230 */ /* 0x000fc40000004100 */
[-C--:B------:R-:W-:Y:S01]  /*43b0*/  FFMA.FTZ R76, R78, R83.reuse, -R87 ;  /* 0x000000534e4c7223 */ /* 0x080fe20000010857 */
[----:B------:R-:W-:Y:S01]  /*43c0*/  F2FP.F16.E4M3.UNPACK_B R78, R74 ;  /* 0x0000004aff4e723e */ /* 0x000fe200020006ff */
[----:B------:R-:W-:Y:S01]  /*43d0*/  FMUL.FTZ R86, R81, R84 ;  /* 0x0000005451567220 */ /* 0x000fe20000410000 */
[----:B------:R-:W-:Y:S01]  /*43e0*/  F2FP.F16.E4M3.UNPACK_B R74, R14 ;  /* 0x0000000eff4a723e */ /* 0x000fe200020006ff */
[----:B------:R-:W-:Y:S01]  /*43f0*/  FMUL.FTZ R88, R79, R84 ;  /* 0x000000544f587220 */ /* 0x000fe20000410000 */
[----:B------:R-:W-:Y:S01]  /*4400*/  FFMA.FTZ R84, R80, R83, R85 ;  /* 0x0000005350547223 */ /* 0x000fe20000010055 */
[----:B------:R-:W-:Y:S01]  /*4410*/  HADD2.F32 R82, -RZ, R82.H1_H1 ;  /* 0x30000052ff527230 */ /* 0x000fe20000004100 */
[----:B------:R-:W-:Y:S01]  /*4420*/  F2FP.SATFINITE.E4M3.F32.PACK_AB_MERGE_C R12, R31, R12, RZ ;  /* 0x0000000c1f0c723e */ /* 0x000fe200048070ff */
[--C-:B------:R-:W-:Y:S01]  /*4430*/  HADD2.F32 R80, -RZ, R78.reuse.H0_H0 ;  /* 0x2000004eff507230 */ /* 0x100fe20000004100 */
[----:B------:R-:W-:Y:S01]  /*4440*/  F2FP.SATFINITE.E4M3.F32.PACK_AB_MERGE_C R8, R75, R30, R8 ;  /* 0x0000001e4b08723e */ /* 0x000fe20004807008 */
[----:B------:R-:W-:Y:S01]  /*4450*/  HADD2.F32 R83, -RZ, R78.H1_H1 ;  /* 0x3000004eff537230 */ /* 0x000fe20000004100 */
[----:B------:R-:W-:Y:S01]  /*4460*/  F2FP.F16.E4M3.UNPACK_B R78, R73 ;  /* 0x00000049ff4e723e */ /* 0x000fe200020006ff */
[----:B------:R-:W-:-:S02]  /*4470*/  HADD2.F32 R73, -RZ, R74.H0_H0 ;  /* 0x2000004aff497230 */ /* 0x000fc40000004100 */
[-C--:B------:R-:W-:Y:S01]  /*4480*/  FFMA.FTZ R89, R79, R82.reuse, -R86 ;  /* 0x000000524f597223 */ /* 0x080fe20000010856 */
[----:B------:R-:W-:Y:S02]  /*4490*/  HADD2.F32 R14, -RZ, R10.H0_H0 ;  /* 0x2000000aff0e7230 */ /* 0x000fe40000004100 */
[----:B------:R-:W-:Y:S01]  /*44a0*/  FFMA.FTZ R91, R81, R82, R88 ;  /* 0x00000052515b7223 */ /* 0x000fe20000010058 */
[----:B------:R-:W-:Y:S02]  /*44b0*/  HADD2.F32 R74, -RZ, R74.H1_H1 ;  /* 0x3000004aff4a7230 */ /* 0x000fe40000004100 */
[-C--:B------:R-:W-:Y:S01]  /*44c0*/  FMUL.FTZ R85, R73, R80.reuse ;  /* 0x0000005049557220 */ /* 0x080fe20000410000 */
[----:B------:R-:W-:Y:S02]  /*44d0*/  HADD2.F32 R10, -RZ, R10.H1_H1 ;  /* 0x3000000aff0a7230 */ /* 0x000fe40000004100 */
[----:B------:R-:W-:Y:S01]  /*44e0*/  FMUL.FTZ R80, R14, R80 ;  /* 0x000000500e507220 */ /* 0x000fe20000410000 */
[----:B------:R-:W-:-:S02]  /*44f0*/  HADD2.F32 R79, -RZ, R78.H0_H0 ;  /* 0x2000004eff4f7230 */ /* 0x000fc40000004100 */
[----:B------:R-:W-:Y:S01]  /*4500*/  FMUL.FTZ R87, R74, R83 ;  /* 0x000000534a577220 */ /* 0x000fe20000410000 */
[----:B------:R-:W-:Y:S01]  /*4510*/  HADD2.F32 R81, -RZ, R78.H1_H1 ;  /* 0x3000004eff517230 */ /* 0x000fe20000004100 */
[----:B------:R-:W-:Y:S01]  /*4520*/  F2FP.F16.E4M3.UNPACK_B R31, R13 ;  /* 0x0000000dff1f723e */ /* 0x000fe200020006ff */
[----:B------:R-:W-:Y:S01]  /*4530*/  FMUL.FTZ R83, R10, R83 ;  /* 0x000000530a537220 */ /* 0x000fe20000410000 */
[----:B------:R-:W-:Y:S01]  /*4540*/  F2FP.F16.E4M3.UNPACK_B R30, R7 ;  /* 0x00000007ff1e723e */ /* 0x000fe200020006ff */
[----:B------:R-:W-:Y:S01]  /*4550*/  FFMA.FTZ R85, R14, R79, -R85 ;  /* 0x0000004f0e557223 */ /* 0x000fe20000010855 */
[----:B------:R-:W-:Y:S01]  /*4560*/  F2FP.F16.E4M3.UNPACK_B R29, R9 ;  /* 0x00000009ff1d723e */ /* 0x000fe200020006ff */
[----:B------:R-:W-:Y:S01]  /*4570*/  FFMA.FTZ R14, R73, R79, R80 ;  /* 0x0000004f490e7223 */ /* 0x000fe20000010050 */
[----:B------:R-:W-:Y:S01]  /*4580*/  FFMA.FTZ R10, R10, R81, -R87 ;  /* 0x000000510a0a7223 */ /* 0x000fe20000010857 */
[----:B------:R-:W-:Y:S01]  /*4590*/  F2FP.SATFINITE.E4M3.F32.PACK_AB_MERGE_C R12, R77, R28, R12 ;  /* 0x0000001c4d0c723e */ /* 0x000fe2000480700c */
[----:B------:R-:W-:Y:S01]  /*45a0*/  HADD2.F32 R73, -RZ, R31.H0_H0 ;  /* 0x2000001fff497230 */ /* 0x000fe20000004100 */
[----:B------:R-:W-:Y:S01]  /*45b0*/  F2FP.SATFINITE.E4M3.F32.PACK_AB_MERGE_C R76, R89, R76, RZ ;  /* 0x0000004c594c723e */ /* 0x000fe200048070ff */
[----:B------:R-:W-:Y:S01]  /*45c0*/  HADD2.F32 R77, -RZ, R30.H0_H0 ;  /* 0x2000001eff4d7230 */ /* 0x000fe20000004100 */
[----:B------:R-:W-:Y:S01]  /*45d0*/  F2FP.F16.E4M3.UNPACK_B R75, R6 ;  /* 0x00000006ff4b723e */ /* 0x000fe200020006ff */
[----:B------:R-:W-:Y:S01]  /*45e0*/  HADD2.F32 R28, -RZ, R29.H0_H0 ;  /* 0x2000001dff1c7230 */ /* 0x000fe20000004100 */
[----:B------:R-:W-:Y:S01]  /*45f0*/  F2FP.SATFINITE.E4M3.F32.PACK_AB_MERGE_C R10, R10, R85, R76 ;  /* 0x000000550a0a723e */ /* 0x000fe2000480704c */
[----:B------:R-:W-:Y:S01]  /*4600*/  FFMA.FTZ R83, R74, R81, R83 ;  /* 0x000000514a537223 */ /* 0x000fe20000010053 */
[----:B------:R-:W-:Y:S01]  /*4610*/  FMUL.FTZ R79, R73, R77 ;  /* 0x0000004d494f7220 */ /* 0x000fe20000410000 */
[----:B------:R-:W-:-:S02]  /*4620*/  HADD2.F32 R76, -RZ, R75.H0_H0 ;  /* 0x2000004bff4c7230 */ /* 0x000fc40000004100 */
[C---:B------:R-:W-:Y:S01]  /*4630*/  FMUL.FTZ R78, R28.reuse, R77 ;  /* 0x0000004d1c4e7220 */ /* 0x040fe20000410000 */
[----:B------:R-:W-:Y:S01]  /*4640*/  HADD2.F32 R74, -RZ, R31.H1_H1 ;  /* 0x3000001fff4a7230 */ /* 0x000fe20000004100 */
[----:B------:R-:W-:Y:S01]  /*4650*/  F2FP.F16.E4M3.UNPACK_B R13, R13.H1 ;  /* 0x0000000dff0d723e */ /* 0x000fe200030006ff */
        /* <DEDUP_REMOVED lines=11> */
[----:B------:R-:W-:-:S02]  /*4710*/  HADD2.F32 R73, -RZ, R13.H0_H0 ;  /* 0x2000000dff497230 */ /* 0x000fc40000004100 */
[----:B------:R-:W-:Y:S01]  /*4720*/  FFMA.FTZ R30, R74, R75, R77 ;  /* 0x0000004b4a1e7223 */ /* 0x000fe2000001004d */
[--C-:B------:R-:W-:Y:S01]  /*4730*/  HADD2.F32 R78, -RZ, R76.reuse.H0_H0 ;  /* 0x2000004cff4e7230 */ /* 0x100fe20000004100 */
[----:B------:R-:W-:Y:S01]  /*4740*/  F2FP.SATFINITE.E4M3.F32.PACK_AB_MERGE_C R84, R91, R84, RZ ;  /* 0x000000545b54723e */ /* 0x000fe200048070ff */
[----:B------:R-:W-:Y:S01]  /*4750*/  HADD2.F32 R7, -RZ, R31.H0_H0 ;  /* 0x2000001fff077230 */ /* 0x000fe20000004100 */
[----:B------:R-:W-:Y:S01]  /*4760*/  F2FP.F16.E4M3.UNPACK_B R75, R15 ;  /* 0x0000000fff4b723e */ /* 0x000fe200020006ff */
[----:B------:R-:W-:Y:S02]  /*4770*/  HADD2.F32 R74, -RZ, R13.H1_H1 ;  /* 0x3000000dff4a7230 */ /* 0x000fe40000004100 */
[-C--:B------:R-:W-:Y:S01]  /*4780*/  FMUL.FTZ R80, R73, R78.reuse ;  /* 0x0000004e49507220 */ /* 0x080fe20000410000 */
[----:B------:R-:W-:Y:S02]  /*4790*/  HADD2.F32 R13, -RZ, R76.H1_H1 ;  /* 0x3000004cff0d7230 */ /* 0x000fe40000004100 */
[----:B------:R-:W-:Y:S01]  /*47a0*/  FMUL.FTZ R78, R7, R78 ;  /* 0x0000004e074e7220 */ /* 0x000fe20000410000 */
[----:B------:R-:W-:Y:S01]  /*47b0*/  HADD2.F32 R76, -RZ, R6.H0_H0 ;  /* 0x20000006ff4c7230 */ /* 0x000fe20000004100 */
[----:B------:R-:W-:Y:S01]  /*47c0*/  F2FP.F16.E4M3.UNPACK_B R81, R5 ;  /* 0x00000005ff51723e */ /* 0x000fe200020006ff */
[----:B------:R-:W-:-:S02]  /*47d0*/  HADD2.F32 R31, -RZ, R31.H1_H1 ;  /* 0x3000001fff1f7230 */ /* 0x000fc40000004100 */
[CC--:B------:R-:W-:Y:S01]  /*47e0*/  FMUL.FTZ R82, R74.reuse, R13.reuse ;  /* 0x0000000d4a527220 */ /* 0x0c0fe20000410000 */
[----:B------:R-:W-:Y:S02]  /*47f0*/  HADD2.F32 R77, -RZ, R6.H1_H1 ;  /* 0x30000006ff4d7230 */ /* 0x000fe40000004100 */
[-C--:B------:R-:W-:Y:S01]  /*4800*/  FFMA.FTZ R6, R7, R76.reuse, -R80 ;  /* 0x0000004c07067223 */ /* 0x080fe20000010850 */
[----:B------:R-:W-:Y:S01]  /*4810*/  FFMA.FTZ R7, R73, R76, R78 ;  /* 0x0000004c49077223 */ /* 0x000fe2000001004e */
[----:B------:R-:W-:Y:S01]  /*4820*/  FMUL.FTZ R73, R31, R13 ;  /* 0x0000000d1f497220 */ /* 0x000fe20000410000 */
[----:B------:R-:W-:Y:S01]  /*4830*/  F2FP.SATFINITE.E4M3.F32.PACK_AB_MERGE_C R14, R83, R14, R84 ;  /* 0x0000000e530e723e */ /* 0x000fe20004807054 */
[----:B------:R-:W-:Y:S01]  /*4840*/  FFMA.FTZ R13, R31, R77, -R82 ;  /* 0x0000004d1f0d7223 */ /* 0x000fe20000010852 */
        /* <DEDUP_REMOVED lines=15> */
[----:B------:R-:W-:Y:S02]  /*4940*/  HADD2.F32 R73, -RZ, R11.H0_H0 ;  /* 0x2000000bff497230 */ /* 0x000fe40000004100 */
[----:B------:R-:W-:Y:S01]  /*4950*/  FMUL.FTZ R88, R15, R4 ;  /* 0x000000040f587220 */ /* 0x000fe20000410000 */
[----:B------:R-:W-:Y:S02]  /*4960*/  HADD2.F32 R76, -RZ, R76.H1_H1 ;  /* 0x3000004cff4c7230 */ /* 0x000fe40000004100 */
[----:B------:R-:W-:Y:S01]  /*4970*/  FMUL.FTZ R90, R5, R84 ;  /* 0x00000054055a7220 */ /* 0x000fe20000410000 */
[----:B------:R-:W-:Y:S02]  /*4980*/  HADD2.F32 R83, -RZ, R83.H1_H1 ;  /* 0x30000053ff537230 */ /* 0x000fe40000004100 */
[----:B------:R-:W-:Y:S01]  /*4990*/  FFMA.FTZ R4, R15, R80, -R86 ;  /* 0x000000500f047223 */ /* 0x000fe20000010856 */
[----:B------:R-:W-:-:S02]  /*49a0*/  HADD2.F32 R11, -RZ, R11.H1_H1 ;  /* 0x3000000bff0b7230 */ /* 0x000fc40000004100 */
[----:B------:R-:W-:Y:S01]  /*49b0*/  FFMA.FTZ R88, R77, R80, R88 ;  /* 0x000000504d587223 */ /* 0x000fe20000010058 */
        /* <DEDUP_REMOVED lines=24> */
.L_x_13996:
[----:B------:R-:W-:Y:S05]  /*4b40*/  BSYNC B1 ;  /* 0x0000000000017941 */ /* 0x000fea0003800000 */
.L_x_13995:
[----:B--2---:R2:W-:Y:S01]  /*4b50*/  ST.E.128 desc[UR40][R58.64], R8 ;  /* 0x000000083a007985 */ /* 0x0045e2000c101d28 */
[----:B------:R-:W-:-:S13]  /*4b60*/  ISETP.GE.AND P3, PT, R69, R71, PT ;  /* 0x000000474500720c */ /* 0x000fda0003f66270 */
[----:B------:R-:W-:Y:S05]  /*4b70*/  @P3 BRA `(.L_x_13984) ;  /* 0x0000000000e43947 */ /* 0x000fea0003800000 */
[----:B------:R-:W-:-:S04]  /*4b80*/  IADD3 R4, P3, R72, R69, RZ ;  /* 0x0000004548047210 */ /* 0x000fc80007f7e0ff */
[----:B------:R-:W-:-:S05]  /*4b90*/  LEA.HI.X.SX32 R5, R69, R70, 0x1, P3 ;  /* 0x0000004645057211 */ /* 0x000fca00018f0eff */
[----:B-1----:R1:W-:Y:S01]  /*4ba0*/  ST.E.128 desc[UR40][R4.64], R12 ;  /* 0x0000000c04007985 */ /* 0x0023e2000c101d28 */
[----:B------:R-:W-:Y:S05]  /*4bb0*/  BRA `(.L_x_13984) ;  /* 0x0000000000d47947 */ /* 0x000fea0003800000 */
.L_x_13976:
[----:B------:R-:W2:Y:S02]  /*4bc0*/  LDL R4, [R1+0xc] ;  /* 0x00000c0001047983 */ /* 0x000ea40000100800 */
[----:B--2---:R-:W-:-:S13]  /*4bd0*/  ISETP.NE.AND P4, PT, R4, 0x3, PT ;  /* 0x000000030400780c */ /* 0x004fda0003f85270 */
[----:B------:R-:W-:Y:S05]  /*4be0*/  @!P4 BRA `(.L_x_13997) ;  /* 0x000000000004c947 */ /* 0x000fea0003800000 */
[----:B------:R-:W-:Y:S01]  /*4bf0*/  BPT.TRAP 0x1 ;  /* 0x000000040000795c */ /* 0x000fe20000300000 */
.L_x_13997:
[----:B------:R-:W2:Y:S01]  /*4c00*/  LDL R4, [R1] ;  /* 0x0000000001047983 */ /* 0x000ea20000100800 */
[----:B------:R-:W-:Y:S01]  /*4c10*/  IMAD R67, R19, 0x8, R18 ;  /* 0x0000000813437824 */ /* 0x000fe200078e0212 */
[----:B------:R-:W-:Y:S01]  /*4c20*/  BSSY B1, `(.L_x_13998) ;  /* 0x0000005000017945 */ /* 0x000fe20003800000 */
[----:B------:R-:W-:Y:S02]  /*4c30*/  SHF.R.S32.HI R64, RZ, 0x1f, R62 ;  /* 0x0000001fff407819 */ /* 0x000fe4000001143e */
[----:B--2---:R-:W-:-:S04]  /*4c40*/  SHF.L.U32 R68, R4, 0x1f, RZ ;  /* 0x0000001f04447819 */ /* 0x004fc800000006ff */
[----:B------:R-:W0:Y:S02]  /*4c50*/  SYNCS.PHASECHK.TRANS64.TRYWAIT P3, [R67+URZ+0x13290], R68 ;  /* 0x01329044430075a7 */ /* 0x000e24000806017f */
[----:B0-----:R-:W-:Y:S05]  /*4c60*/  @!P3 BRA `(.L_x_13999) ;  /* 0x0000013c0030b947 */ /* 0x001fea0003800000 */
.L_x_14218:
[----:B------:R-:W-:Y:S05]  /*4c70*/  BSYNC B1 ;  /* 0x0000000000017941 */ /* 0x000fea0003800000 */
.L_x_13998:
        /* <DEDUP_REMOVED lines=28> */
.L_x_14222:
[----:B------:R-:W-:Y:S05]  /*4e40*/  @!P3 BRA `(.L_x_13984) ;  /* 0x000000000030b947 */ /* 0x000fea0003800000 */
[----:B-1----:R-:W4:Y:S01]  /*4e50*/  LDL R4, [R1+0x14] ;  /* 0x0000140001047983 */ /* 0x002f220000100800 */
[----:B------:R-:W-:Y:S02]  /*4e60*/  ULDC UR4, c[0x0][0x2f4] ;  /* 0x0000bd0000047ab9 */ /* 0x000fe40000000800 */
[----:B------:R-:W-:-:S13]  /*4e70*/  ISETP.GE.AND P3, PT, R16, UR4, PT ;  /* 0x0000000410007c0c */ /* 0x000fda000bf66270 */
[----:B---3--:R-:W-:-:S04]  /*4e80*/  @!P3 IADD3 R10, P5, R16, R14, RZ ;  /* 0x0000000e100ab210 */ /* 0x008fc80007fbe0ff */
[----:B--2---:R-:W-:Y:S02]  /*4e90*/  @!P3 IADD3.X R11, R5, R17, RZ, P5, !PT ;  /* 0x00000011050bb210 */ /* 0x004fe40002ffe4ff */
[----:B------:R-:W-:-:S13]  /*4ea0*/  ISETP.GE.AND P5, PT, R23, UR4, PT ;  /* 0x0000000417007c0c */ /* 0x000fda000bfa6270 */
[----:B------:R-:W-:-:S05]  /*4eb0*/  @!P5 IADD3 R8, P6, R23, R14, RZ ;  /* 0x0000000e1708d210 */ /* 0x000fca0007fde0ff */
[----:B----4-:R-:W-:Y:S02]  /*4ec0*/  @!P5 IMAD.X R9, R5, 0x1, R4, P6 ;  /* 0x000000010509d824 */ /* 0x010fe400030e0604 */
[----:B------:R-:W1:Y:S04]  /*4ed0*/  @!P3 LDS.128 R4, [R63+0xe000] ;  /* 0x00e000003f04b984 */ /* 0x000e680000000c00 */
[----:B-1----:R-:W-:Y:S04]  /*4ee0*/  @!P3 ST.E.128 desc[UR40][R10.64], R4 ;  /* 0x000000040a00b985 */ /* 0x002fe8000c101d28 */
[----:B------:R-:W1:Y:S04]  /*4ef0*/  @!P5 LDS.128 R4, [R60+0xe000] ;  /* 0x00e000003c04d984 */ /* 0x000e680000000c00 */
[----:B-1----:R4:W-:Y:S02]  /*4f00*/  @!P5 ST.E.128 desc[UR40][R8.64], R4 ;  /* 0x000000040800d985 */ /* 0x0029e4000c101d28 */
.L_x_13984:
[----:B------:R-:W-:Y:S05]  /*4f10*/  BSYNC B0 ;  /* 0x0000000000007941 */ /* 0x000fea0003800000 */
.L_x_13975:
[----:B-12-4-:R-:W1:Y:S01]  /*4f20*/  S2R R4, SR_TID.X ;  /* 0x0000000000047919 */ /* 0x016e620000002100 */
[----:B------:R-:W-:Y:S01]  /*4f30*/  @!PT LDS RZ, [RZ] ;  /* 0x00000000fffff984 */ /* 0x000fe20000000800 */
[----:B------:R-:W-:Y:S01]  /*4f40*/  @!PT LDS RZ, [RZ] ;  /* 0x00000000fffff984 */ /* 0x000fe20000000800 */
[----:B------:R-:W-:Y:S01]  /*4f50*/  @!PT LDS RZ, [RZ] ;  /* 0x00000000fffff984 */ /* 0x000fe20000000800 */
[----:B------:R-:W-:Y:S01]  /*4f60*/  @!PT LDS RZ, [RZ] ;  /* 0x00000000fffff984 */ /* 0x000fe20000000800 */
[----:B------:R2:W-:Y:S06]  /*4f70*/  MEMBAR.ALL.CTA ;  /* 0x0000000000007992 */ /* 0x0005ec0000008000 */
[----:B--2---:R-:W2:Y:S01]  /*4f80*/  FENCE.VIEW.ASYNC.S ;  /* 0x00000000000073c6 */ /* 0x004ea20000000000 */
[----:B------:R-:W-:Y:S05]  /*4f90*/  WARPSYNC.ALL ;  /* 0x0000000000007948 */ /* 0x000fea0003800000 */
[----:B------:R-:W-:Y:S01]  /*4fa0*/  BSSY B0, `(.L_x_14001) ;  /* 0x0000008000007945 */ /* 0x000fe20003800000 */
[----:B--2---:R2:W-:Y:S01]  /*4fb0*/  BAR.SYNC.DEFER_BLOCKING R46, 0x80 ;  /* 0x0002002e0000751d */ /* 0x0045e20000010000 */
[----:B-1----:R-:W-:-:S13]  /*4fc0*/  LOP3.LUT P3, RZ, R4, 0x7f, RZ, 0xc0, !PT ;  /* 0x0000007f04ff7812 */ /* 0x002fda000786c0ff */
[----:B------:R-:W-:-:S05]  /*4fd0*/  @!P3 VIADD R4, R67, 0x132a0 ;  /* 0x000132a04304b836 */ /* 0x000fca0000000000 */
[----:B------:R-:W-:-:S04]  /*4fe0*/  @!P3 PRMT R4, RZ, 0x654, R4 ;  /* 0x00000654ff04b816 */ /* 0x000fc80000000004 */
[----:B------:R2:W-:Y:S01]  /*4ff0*/  @!P3 SYNCS.ARRIVE.TRANS64.RED.A1T0 RZ, [R4+URZ], RZ ;  /* 0x000000ff04ffb9a7 */ /* 0x0005e2000810043f */
[----:B------:R-:W-:Y:S05]  /*5000*/  @!P4 BRA `(.L_x_14002) ;  /* 0x000000000004c947 */ /* 0x000fea0003800000 */
[----:B------:R-:W-:Y:S01]  /*5010*/  BPT.TRAP 0x1 ;  /* 0x000000040000795c */ /* 0x000fe20000300000 */
.L_x_14002:
[----:B------:R-:W-:Y:S05]  /*5020*/  BSYNC B0 ;  /* 0x0000000000007941 */ /* 0x000fea0003800000 */
.L_x_14001:
[----:B------:R-:W1:Y:S01]  /*5030*/  SYNCS.PHASECHK.TRANS64.TRYWAIT P4, [R67+URZ+0x132b0], R68 ;  /* 0x0132b044430075a7 */ /* 0x000e62000808017f */
[----:B------:R-:W-:Y:S04]  /*5040*/  BSSY B0, `(.L_x_14003) ;  /* 0x0000002000007945 */ /* 0x000fe80003800000 */
[----:B-1----:R-:W-:Y:S05]  /*5050*/  @!P4 BRA `(.L_x_14004) ;  /* 0x00000138008cc947 */ /* 0x002fea0003800000 */
.L_x_14223:
[----:B------:R-:W-:Y:S05]  /*5060*/  BSYNC B0 ;  /* 0x0000000000007941 */ /* 0x000fea0003800000 */
.L_x_14003:
[----:B------:R-:W4:Y:S01]  /*5070*/  S2R R8, SR_TID.X ;  /* 0x0000000000087919 */ /* 0x000f220000002100 */
[----:B------:R-:W-:Y:S01]  /*5080*/  ULDC.64 UR4, c[0x0][0x328] ;  /* 0x0000ca0000047ab9 */ /* 0x000fe20000000a00 */
[----:B------:R-:W-:Y:S01]  /*5090*/  ULDC.64 UR6, c[0x0][0x318] ;  /* 0x0000c60000067ab9 */ /* 0x000fe20000000a00 */
[----:B------:R-:W-:Y:S01]  /*50a0*/  IMAD R7, R64, UR4, RZ ;  /* 0x0000000440077c24 */ /* 0x000fe2000f8e02ff */
[----:B------:R-:W-:Y:S01]  /*50b0*/  BSSY B0, `(.L_x_14005) ;  /* 0x0000021000007945 */ /* 0x000fe20003800000 */
[----:B--2---:R-:W-:-:S04]  /*50c0*/  IMAD.WIDE.U32 R4, R62, UR4, RZ ;  /* 0x000000043e047c25 */ /* 0x004fc8000f8e00ff */
        /* <DEDUP_REMOVED lines=11> */
[----:B----4-:R-:W-:-:S03]  /*5180*/  VIADD R8, R8, 0xffffff80 ;  /* 0xffffff8008087836 */ /* 0x010fc60000000000 */
[----:B------:R-:W-:Y:S02]  /*5190*/  IADD3.X R5, R5, UR7, RZ, P4, !PT ;  /* 0x0000000705057c10 */ /* 0x000fe4000a7fe4ff */
[----:B------:R-:W-:Y:S01]  /*51a0*/  LEA.HI R8, R8, R8, RZ, 0x1 ;  /* 0x0000000808087211 */ /* 0x000fe200078f08ff */
[----:B------:R-:W2:Y:S03]  /*51b0*/  SHFL.IDX PT, R4, R4, RZ, 0x1e1f ;  /* 0x001e1fff04047589 */ /* 0x000ea600000e0000 */
[----:B------:R-:W-:Y:S01]  /*51c0*/  SHF.R.S32.HI R8, RZ, 0x1, R8 ;  /* 0x00000001ff087819 */ /* 0x000fe20000011408 */
[----:B------:R-:W4:Y:S03]  /*51d0*/  SHFL.IDX PT, R5, R5, RZ, 0x1e1f ;  /* 0x001e1fff05057589 */ /* 0x000f2600000e0000 */
[----:B------:R-:W-:-:S13]  /*51e0*/  ISETP.GT.AND P4, PT, R66, R8, PT ;  /* 0x000000084200720c */ /* 0x000fda0003f84270 */
[----:B------:R-:W-:Y:S05]  /*51f0*/  @!P4 BRA `(.L_x_14006) ;  /* 0x000000000030c947 */ /* 0x000fea0003800000 */
[----:B------:R-:W5:Y:S01]  /*5200*/  LDL R12, [R1+0x14] ;  /* 0x00001400010c7983 */ /* 0x000f620000100800 */
[----:B------:R-:W-:Y:S02]  /*5210*/  ULDC UR4, c[0x0][0x2f4] ;  /* 0x0000bd0000047ab9 */ /* 0x000fe40000000800 */
[----:B------:R-:W-:-:S13]  /*5220*/  ISETP.GE.AND P4, PT, R16, UR4, PT ;  /* 0x0000000410007c0c */ /* 0x000fda000bf86270 */
[----:B--2---:R-:W-:-:S05]  /*5230*/  @!P4 IADD3 R10, P5, R16, R4, RZ ;  /* 0x00000004100ac210 */ /* 0x004fca0007fbe0ff */
[----:B----4-:R-:W-:Y:S01]  /*5240*/  @!P4 IMAD.X R11, R5, 0x1, R17, P5 ;  /* 0x00000001050bc824 */ /* 0x010fe200028e0611 */
[----:B------:R-:W-:-:S13]  /*5250*/  ISETP.GE.AND P5, PT, R23, UR4, PT ;  /* 0x0000000417007c0c */ /* 0x000fda000bfa6270 */
[----:B------:R-:W-:-:S05]  /*5260*/  @!P5 IADD3 R8, P6, R23, R4, RZ ;  /* 0x000000041708d210 */ /* 0x000fca0007fde0ff */
[----:B-----5:R-:W-:Y:S02]  /*5270*/  @!P5 IMAD.X R9, R5, 0x1, R12, P6 ;  /* 0x000000010509d824 */ /* 0x020fe400030e060c */
[----:B------:R-:W2:Y:S04]  /*5280*/  @!P4 LDS.128 R4, [R63+0x6000] ;  /* 0x006000003f04c984 */ /* 0x000ea80000000c00 */
[----:B--2---:R-:W-:Y:S04]  /*5290*/  @!P4 ST.E.128 desc[UR40][R10.64], R4 ;  /* 0x000000040a00c985 */ /* 0x004fe8000c101d28 */
[----:B------:R-:W2:Y:S04]  /*52a0*/  @!P5 LDS.128 R4, [R60+0x6000] ;  /* 0x006000003c04d984 */ /* 0x000ea80000000c00 */
[----:B--2---:R2:W-:Y:S02]  /*52b0*/  @!P5 ST.E.128 desc[UR40][R8.64], R4 ;  /* 0x000000040800d985 */ /* 0x0045e4000c101d28 */
.L_x_14006:
[----:B------:R-:W-:Y:S05]  /*52c0*/  BSYNC B0 ;  /* 0x0000000000007941 */ /* 0x000fea0003800000 */
.L_x_14005:
[----:B--2-4-:R-:W2:Y:S01]  /*52d0*/  LDL.LU R5, [R1] ;  /* 0x0000000001057983 */ /* 0x014ea20000300800 */
[----:B01----:R-:W-:Y:S02]  /*52e0*/  @!P3 VIADD R67, R67, 0x132c0 ;  /* 0x000132c04343b836 */ /* 0x003fe40000000000 */
        /* <DEDUP_REMOVED lines=13> */
[----:B------:R-:W-:Y:S02]  /*53c0*/  PLOP3.LUT P3, PT, PT, PT, PT, 0x8, 0x0 ;  /* 0x000000000000781c */ /* 0x000fe40003f6e170 */
[----:B--2---:R-:W-:-:S05]  /*53d0*/  LOP3.LUT R5, R5, R4, RZ, 0x3c, !PT ;  /* 0x0000000405057212 */ /* 0x004fca00078e3cff */
[----:B------:R1:W-:Y:S01]  /*53e0*/  STL [R1], R5 ;  /* 0x0000000501007387 */ /* 0x0003e20000100800 */
[----:B------:R-:W-:Y:S05]  /*53f0*/  @P2 BRA `(.L_x_14007) ;  /* 0xffffffcc00b82947 */ /* 0x000fea000383ffff */
.L_x_13970:
[----:B------:R-:W-:Y:S04]  /*5400*/  BSSY B0, `(.L_x_14008) ;  /* 0x0000004000007945 */ /* 0x000fe80003800000 */
[----:B------:R-:W-:Y:S05]  /*5410*/  @P3 BRA `(.L_x_14009) ;  /* 0x0000000000083947 */ /* 0x000fea0003800000 */
[----:B------:R-:W2:Y:S02]  /*5420*/  FENCE.VIEW.ASYNC.G ;  /* 0x00000000000073c6 */ /* 0x000ea40000000100 */
[----:B--2---:R-:W-:Y:S06]  /*5430*/  BAR.ARV 0xc, 0x200 ;  /* 0x0308000000007b1d */ /* 0x004fec0000002000 */
.L_x_14009:
[----:B------:R-:W-:Y:S05]  /*5440*/  BSYNC B0 ;  /* 0x0000000000007941 */ /* 0x000fea0003800000 */
.L_x_14008:
[----:B------:R-:W2:Y:S01]  /*5450*/  LDL R0, [R1+0x24] ;  /* 0x0000240001007983 */ /* 0x000ea20000100800 */
[----:B------:R-:W-:Y:S01]  /*5460*/  ULDC.64 UR4, c[0x0][0x990] ;  /* 0x0002640000047ab9 */ /* 0x000fe20000000a00 */
[----:B------:R-:W-:Y:S02]  /*5470*/  ULDC.64 UR6, c[0x0][0x998] ;  /* 0x0002660000067ab9 */ /* 0x000fe40000000a00 */
[----:B------:R-:W4:Y:S04]  /*5480*/  LDL R2, [R1+0x50] ;  /* 0x0000500001027983 */ /* 0x000f280000100800 */
[----:B------:R-:W3:Y:S01]  /*5490*/  LDL R4, [R1+0x38] ;  /* 0x0000380001047983 */ /* 0x000ee20000100800 */
[----:B------:R-:W-:Y:S02]  /*54a0*/  ISETP.NE.U32.AND P0, PT, RZ, UR4, PT ;  /* 0x00000004ff007c0c */ /* 0x000fe4000bf05070 */
[----:B------:R-:W-:-:S02]  /*54b0*/  ISETP.NE.U32.AND P1, PT, RZ, UR6, PT ;  /* 0x00000006ff007c0c */ /* 0x000fc4000bf25070 */
[----:B------:R-:W-:Y:S02]  /*54c0*/  ISETP.NE.AND.EX P0, PT, RZ, UR5, PT, P0 ;  /* 0x00000005ff007c0c */ /* 0x000fe4000bf05300 */
[----:B------:R-:W-:-:S11]  /*54d0*/  ISETP.NE.AND.EX P1, PT, RZ, UR7, PT, P1 ;  /* 0x00000007ff007c0c */ /* 0x000fd6000bf25310 */
[----:B0-----:R-:W4:Y:S08]  /*54e0*/  @P0 LDC.64 R6, c[0x0][0x9a8] ;  /* 0x00026a00ff060b82 */ /* 0x001f300000000a00 */
[----:B------:R-:W0:Y:S08]  /*54f0*/  @P1 LDC.64 R8, c[0x0][0x9b8] ;  /* 0x00026e00ff081b82 */ /* 0x000e300000000a00 */
[----:B------:R-:W1:Y:S08]  /*5500*/  @P0 LDC.64 R10, c[0x0][0x9b0] ;  /* 0x00026c00ff0a0b82 */ /* 0x000e700000000a00 */
[----:B------:R-:W1:Y:S01]  /*5510*/  @P1 LDC.64 R12, c[0x0][0x9c0] ;  /* 0x00027000ff0c1b82 */ /* 0x000e620000000a00 */
[----:B--2---:R-:W-:Y:S01]  /*5520*/  LOP3.LUT P4, RZ, R0, 0x4, RZ, 0xc0, !PT ;  /* 0x0000000400ff7812 */ /* 0x004fe2000788c0ff */
[----:B----4-:R-:W-:-:S02]  /*5530*/  @P0 IMAD R0, R2, R6, RZ ;  /* 0x0000000602000224 */ /* 0x010fc400078e02ff */
[----:B0-----:R-:W-:Y:S02]  /*5540*/  @P1 IMAD R2, R2, R8, RZ ;  /* 0x0000000802021224 */ /* 0x001fe400078e02ff */
[C---:B---3--:R-:W-:Y:S02]  /*5550*/  @P0 IMAD R7, R4.reuse, R7, R0 ;  /* 0x0000000704070224 */ /* 0x048fe400078e0200 */
[C---:B------:R-:W-:Y:S02]  /*5560*/  @P1 IMAD R9, R4.reuse, R9, R2 ;  /* 0x0000000904091224 */ /* 0x040fe400078e0202 */
[----:B------:R-:W-:-:S04]  /*5570*/  @P0 IMAD.WIDE.U32 R2, R4, R6, RZ ;  /* 0x0000000604020225 */ /* 0x000fc800078e00ff */
[----:B-1----:R-:W-:-:S04]  /*5580*/  @P1 IMAD.WIDE.U32 R4, R4, R8, RZ ;  /* 0x0000000804041225 */ /* 0x002fc800078e00ff */
[----:B------:R-:W-:Y:S01]  /*5590*/  @P0 IMAD.IADD R3, R3, 0x1, R7 ;  /* 0x0000000103030824 */ /* 0x000fe200078e0207 */
[----:B------:R-:W-:Y:S01]  /*55a0*/  @P1 IADD3 R5, R5, R9, RZ ;  /* 0x0000000905051210 */ /* 0x000fe20007ffe0ff */
[----:B------:R-:W-:Y:S02]  /*55b0*/  IMAD.MOV.U32 R0, RZ, RZ, 0x3f800000 ;  /* 0x3f800000ff007424 */ /* 0x000fe400078e00ff */
[----:B------:R-:W-:-:S04]  /*55c0*/  @P0 IMAD.WIDE.U32 R2, R22, R10, R2 ;  /* 0x0000000a16020225 */ /* 0x000fc800078e0002 */
[----:B------:R-:W-:Y:S01]  /*55d0*/  @P1 IMAD.WIDE.U32 R6, R22, R12, R4 ;  /* 0x0000000c16061225 */ /* 0x000fe200078e0004 */
[----:B------:R-:W-:Y:S01]  /*55e0*/  @P0 LEA R4, P2, R2, UR4, 0x2 ;  /* 0x0000000402040c11 */ /* 0x000fe2000f8410ff */
[----:B------:R-:W-:Y:S02]  /*55f0*/  ULDC UR4, c[0x0][0x988] ;  /* 0x0002620000047ab9 */ /* 0x000fe40000000800 */
[----:B------:R-:W-:Y:S01]  /*5600*/  @P0 IMAD R5, R22, R11, R3 ;  /* 0x0000000b16050224 */ /* 0x000fe200078e0203 */
[----:B------:R-:W-:Y:S01]  /*5610*/  @P1 LEA R8, P3, R6, UR6, 0x2 ;  /* 0x0000000606081c11 */ /* 0x000fe2000f8610ff */
[----:B------:R-:W-:-:S03]  /*5620*/  @P1 IMAD R3, R22, R13, R7 ;  /* 0x0000000d16031224 */ /* 0x000fc600078e0207 */
[----:B------:R-:W-:Y:S02]  /*5630*/  @P0 LEA.HI.X R5, R2, UR5, R5, 0x2, P2 ;  /* 0x0000000502050c11 */ /* 0x000fe400090f1405 */
[----:B------:R-:W-:Y:S01]  /*5640*/  @P1 LEA.HI.X R9, R6, UR7, R3, 0x2, P3 ;  /* 0x0000000706091c11 */ /* 0x000fe200098f1403 */
[----:B------:R-:W-:-:S04]  /*5650*/  IMAD.MOV.U32 R3, RZ, RZ, 0x3f800000 ;  /* 0x3f800000ff037424 */ /* 0x000fc800078e00ff */
[----:B------:R-:W2:Y:S04]  /*5660*/  @P1 LDG.E R0, desc[UR40][R8.64] ;  /* 0x0000002808001981 */ /* 0x000ea8000c1e1900 */
[----:B------:R-:W2:Y:S01]  /*5670*/  @P0 LDG.E R3, desc[UR40][R4.64] ;  /* 0x0000002804030981 */ /* 0x000ea2000c1e1900 */
[----:B------:R-:W-:Y:S01]  /*5680*/  BSSY B0, `(.L_x_14010) ;  /* 0x0000023000007945 */ /* 0x000fe20003800000 */
[----:B--2---:R-:W-:Y:S01]  /*5690*/  FMUL.FTZ R0, R3, R0 ;  /* 0x0000000003007220 */ /* 0x004fe20000410000 */
[----:B------:R-:W-:-:S03]  /*56a0*/  IMAD.MOV.U32 R3, RZ, RZ, RZ ;  /* 0x000000ffff037224 */ /* 0x000fc600078e00ff */
        /* <DEDUP_REMOVED lines=29> */
[----:B------:R-:W-:-:S05]  /*5880*/  MOV R3, R5 ;  /* 0x0000000500037202 */ /* 0x000fca0000000f00 */
[----:B------:R-:W-:Y:S01]  /*5890*/  @!P2 IMAD.MOV R3, RZ, RZ, -R3 ;  /* 0x000000ffff03a224 */ /* 0x000fe200078e0a03 */
[----:B------:R-:W-:-:S07]  /*58a0*/  @!P1 LOP3.LUT R3, RZ, R9, RZ, 0x33, !PT ;  /* 0x00000009ff039212 */ /* 0x000fce00078e33ff */
.L_x_14011:
[----:B------:R-:W-:Y:S05]  /*58b0*/  BSYNC B0 ;  /* 0x0000000000007941 */ /* 0x000fea0003800000 */
.L_x_14010:
[----:B------:R-:W2:Y:S01]  /*58c0*/  LDL R0, [R1+0x58] ;  /* 0x0000580001007983 */ /* 0x000ea20000100800 */
[----:B------:R-:W-:Y:S02]  /*58d0*/  PLOP3.LUT P0, PT, PT, PT, PT, 0x80, 0x0 ;  /* 0x000000000000781c */ /* 0x000fe40003f0f070 */
[----:B------:R-:W-:Y:S02]  /*58e0*/  CS2R R14, SRZ ;  /* 0x00000000000e7805 */ /* 0x000fe4000001ff00 */
        /* <DEDUP_REMOVED lines=17> */
[----:B------:R-:W-:Y:S02]  /*5a00*/  IMAD.MOV.U32 R45, RZ, RZ, RZ ;  /* 0x000000ffff2d7224 */ /* 0x000fe400078e00ff */
[----:B--2---:R-:W-:-:S05]  /*5a10*/  IMAD R0, R0, R3, RZ ;  /* 0x0000000300007224 */ /* 0x004fca00078e02ff */
        /* <DEDUP_REMOVED lines=11> */
[----:B------:R-:W-:-:S06]  /*5ad0*/  SHF.R.S32.HI R0, RZ, 0x7, R0 ;  /* 0x00000007ff007819 */ /* 0x000fcc0000011400 */
        /* <DEDUP_REMOVED lines=24> */
.L_x_14014:
[----:B------:R-:W-:Y:S05]  /*5c60*/  BSYNC B6 ;  /* 0x0000000000067941 */ /* 0x000fea0003800000 */
.L_x_14013:
        /* <DEDUP_REMOVED lines=13> */
.L_x_14018:
[----:B-1----:R1:W2:Y:S02]  /*5d40*/  SYNCS.PHASECHK.TRANS64.TRYWAIT P0, [R18+URZ+0x13200], R3 ;  /* 0x01320003120075a7 */ /* 0x0022a4000800017f */
[----:B--2---:R-:W-:Y:S05]  /*5d50*/  @!P0 NANOSLEEP.SYNCS 0x989680 ;  /* 0x009896800000895d */ /* 0x004fea0003900000 */
[----:B------:R-:W2:Y:S02]  /*5d60*/  @!P0 SYNCS.PHASECHK.TRANS64 P0, [R18+URZ+0x13200], R3 ;  /* 0x01320003120085a7 */ /* 0x000ea4000800007f */
[----:B--2---:R-:W-:Y:S05]  /*5d70*/  @!P0 BRA `(.L_x_14018) ;  /* 0xfffffffc00f08947 */ /* 0x004fea000383ffff */
.L_x_14017:
[----:B------:R-:W-:Y:S05]  /*5d80*/  BSYNC B0 ;  /* 0x0000000000007941 */ /* 0x000fea0003800000 */
.L_x_14016:
[----:B------:R-:W-:Y:S05]  /*5d90*/  BRA `(.L_x_14019) ;  /* 0x00000028003c7947 */ /* 0x000fea0003800000 */
.L_x_14015:
        /* <DEDUP_REMOVED lines=19> */
[----:B------:R-:W-:Y:S01]  /*5ed0*/  IMAD.U32 R4, RZ, RZ, UR4 ;  /* 0x00000004ff047e24 */ /* 0x000fe2000f8e00ff */
[----:B------:R0:W1:Y:S01]  /*5ee0*/  LDC.64 R14, c[0x4][R0] ;  /* 0x01000000000e7b82 */ /* 0x0000620000000a00 */
[----:B------:R-:W-:Y:S01]  /*5ef0*/  MOV R5, UR5 ;  /* 0x0000000500057c02 */ /* 0x000fe20008000f00 */
        /* <DEDUP_REMOVED lines=10> */
.L_x_14021:
[----:B------:R-:W-:Y:S05]  /*5fa0*/  BSYNC B6 ;  /* 0x0000000000067941 */ /* 0x000fea0003800000 */
.L_x_14020:
[----:B------:R-:W0:Y:S01]  /*5fb0*/  S2R R20, SR_TID.X ;  /* 0x0000000000147919 */ /* 0x000e220000002100 */
[----:B------:R-:W-:Y:S01]  /*5fc0*/  ULDC.U8 UR4, c[0x0][0x410] ;  /* 0x0001040000047ab9 */ /* 0x000fe20000000000 */
[----:B------:R-:W-:Y:S01]  /*5fd0*/  BSSY B0, `(.L_x_14022) ;  /* 0x0000263000007945 */ /* 0x000fe20003800000 */
[----:B------:R-:W-:Y:S01]  /*5fe0*/  ISETP.NE.AND P0, PT, RZ, UR4, PT ;  /* 0x00000004ff007c0c */ /* 0x000fe2000bf05270 */
[----:B0-----:R-:W-:-:S05]  /*5ff0*/  VIADD R20, R20, 0xffffff80 ;  /* 0xffffff8014147836 */ /* 0x001fca0000000000 */
[----:B------:R-:W-:-:S04]  /*6000*/  LEA.HI R35, R20, R20, RZ, 0x1 ;  /* 0x0000001414237211 */ /* 0x000fc800078f08ff */
[----:B------:R-:W-:-:S05]  /*6010*/  SHF.R.S32.HI R35, RZ, 0x1, R35 ;  /* 0x00000001ff237819 */ /* 0x000fca0000011423 */
[----:B------:R-:W-:Y:S01]  /*6020*/  IMAD R4, R25, 0xc0, R35 ;  /* 0x000000c019047824 */ /* 0x000fe200078e0223 */
[----:B------:R-:W-:Y:S06]  /*6030*/  @!P0 BRA `(.L_x_14023) ;  /* 0x0000001000cc8947 */ /* 0x000fec0003800000 */
[----:B------:R-:W-:-:S03]  /*6040*/  UMOV UR4, 0xffffffff ;  /* 0xffffffff00047882 */ /* 0x000fc60000000000 */
[----:B------:R-:W-:Y:S05]  /*6050*/  BRA.DIV UR4, `(.L_x_14024) ;  /* 0x0000012a04a07947 */ /* 0x000fea000b800000 */
[----:B------:R0:W1:Y:S04]  /*6060*/  SHFL.IDX PT, R29, R28, RZ, 0x1e1f ;  /* 0x001e1fff1c1d7589 */ /* 0x00006800000e0000 */
[----:B------:R0:W2:Y:S04]  /*6070*/  SHFL.IDX PT, R14, R32, RZ, 0x1e1f ;  /* 0x001e1fff200e7589 */ /* 0x0000a800000e0000 */
[----:B------:R0:W3:Y:S04]  /*6080*/  SHFL.IDX PT, R0, R30, RZ, 0x1e1f ;  /* 0x001e1fff1e007589 */ /* 0x0000e800000e0000 */
[----:B------:R0:W4:Y:S02]  /*6090*/  SHFL.IDX PT, R3, R31, RZ, 0x1e1f ;  /* 0x001e1fff1f037589 */ /* 0x00012400000e0000 */
.L_x_14229:
        /* <DEDUP_REMOVED lines=9> */
[----:B-----5:R-:W-:-:S04]  /*6130*/  LEA.HI R5, R6, R6, RZ, 0x1 ;  /* 0x0000000606057211 */ /* 0x020fc800078f08ff */
[----:B------:R-:W-:-:S05]  /*6140*/  LOP3.LUT R5, R5, 0xfffffffe, RZ, 0xc0, !PT ;  /* 0xfffffffe05057812 */ /* 0x000fca00078ec0ff */
[----:B------:R-:W-:-:S05]  /*6150*/  IMAD.IADD R5, R6, 0x1, -R5 ;  /* 0x0000000106057824 */ /* 0x000fca00078e0a05 */
[----:B------:R-:W-:Y:S01]  /*6160*/  SHF.L.U32 R27, R5, 0x1f, RZ ;  /* 0x0000001f051b7819 */ /* 0x000fe200000006ff */
[----:B------:R-:W-:Y:S06]  /*6170*/  @P0 BRA `(.L_x_14026) ;  /* 0x0000000000580947 */ /* 0x000fec0003800000 */
[----:B------:R-:W3:Y:S01]  /*6180*/  LDL R15, [R1+0x18] ;  /* 0x00001800010f7983 */ /* 0x000ee20000100800 */
[----:B------:R-:W-:Y:S01]  /*6190*/  ULDC UR4, c[0x0][0x3f4] ;  /* 0x0000fd0000047ab9 */ /* 0x000fe20000000800 */
[----:B------:R-:W-:Y:S02]  /*61a0*/  CS2R R10, SRZ ;  /* 0x00000000000a7805 */ /* 0x000fe4000001ff00 */
[----:B------:R-:W-:Y:S02]  /*61b0*/  ISETP.GE.AND P4, PT, R156, UR4, PT ;  /* 0x000000049c007c0c */ /* 0x000fe4000bf86270 */
[----:B------:R-:W-:Y:S02]  /*61c0*/  CS2R R20, SRZ ;  /* 0x0000000000147805 */ /* 0x000fe4000001ff00 */
[----:B------:R-:W-:-:S09]  /*61d0*/  CS2R R12, SRZ ;  /* 0x00000000000c7805 */ /* 0x000fd2000001ff00 */
[C---:B--2---:R-:W-:Y:S02]  /*61e0*/  @!P4 IADD3 R30, P1, R156.reuse, R14, RZ ;  /* 0x0000000e9c1ec210 */ /* 0x044fe40007f3e0ff */
[----:B------:R-:W-:Y:S02]  /*61f0*/  @!P4 SHF.R.S32.HI R8, RZ, 0x1f, R156 ;  /* 0x0000001fff08c819 */ /* 0x000fe4000001149c */
[----:B-1----:R-:W-:-:S03]  /*6200*/  @!P4 IADD3 R4, P0, R156, R29, RZ ;  /* 0x0000001d9c04c210 */ /* 0x002fc60007f1e0ff */
[----:B----4-:R-:W-:Y:S01]  /*6210*/  @!P4 IMAD.X R31, R3, 0x1, R8, P1 ;  /* 0x00000001031fc824 */ /* 0x010fe200008e0608 */
[----:B---3--:R-:W-:-:S04]  /*6220*/  @!P4 IADD3.X R5, R0, R8, RZ, P0, !PT ;  /* 0x000000080005c210 */ /* 0x008fc800007fe4ff */
[----:B------:R0:W5:Y:S04]  /*6230*/  @!P4 LD.E.64 R12, desc[UR40][R30.64] ;  /* 0x000000281e0cc980 */ /* 0x000168000c101b00 */
[----:B------:R0:W5:Y:S01]  /*6240*/  @!P4 LD.E.64 R20, desc[UR40][R4.64] ;  /* 0x000000280414c980 */ /* 0x000162000c101b00 */
[----:B------:R-:W-:Y:S02]  /*6250*/  ISETP.GE.AND P5, PT, R15, UR4, PT ;  /* 0x000000040f007c0c */ /* 0x000fe4000bfa6270 */
[----:B------:R-:W-:-:S11]  /*6260*/  SHF.R.S32.HI R9, RZ, 0x1f, R15 ;  /* 0x0000001fff097819 */ /* 0x000fd6000001140f */
[C---:B------:R-:W-:Y:S02]  /*6270*/  @!P5 IADD3 R6, P2, R15.reuse, R29, RZ ;  /* 0x0000001d0f06d210 */ /* 0x040fe40007f5e0ff */
[----:B------:R-:W-:-:S03]  /*6280*/  @!P5 IADD3 R14, P3, R15, R14, RZ ;  /* 0x0000000e0f0ed210 */ /* 0x000fc60007f7e0ff */
[--C-:B------:R-:W-:Y:S02]  /*6290*/  @!P5 IMAD.X R7, R0, 0x1, R9.reuse, P2 ;  /* 0x000000010007d824 */ /* 0x100fe400010e0609 */
[----:B------:R-:W-:Y:S01]  /*62a0*/  @!P5 IMAD.X R15, R3, 0x1, R9, P3 ;  /* 0x00000001030fd824 */ /* 0x000fe200018e0609 */
[----:B------:R-:W-:Y:S02]  /*62b0*/  CS2R R8, SRZ ;  /* 0x0000000000087805 */ /* 0x000fe4000001ff00 */
[----:B------:R0:W5:Y:S04]  /*62c0*/  @!P5 LD.E.64 R10, desc[UR40][R6.64] ;  /* 0x00000028060ad980 */ /* 0x000168000c101b00 */
[----:B------:R0:W5:Y:S02]  /*62d0*/  @!P5 LD.E.64 R8, desc[UR40][R14.64] ;  /* 0x000000280e08d980 */ /* 0x000164000c101b00 */
.L_x_14026:
[----:B------:R-:W-:Y:S05]  /*62e0*/  BSYNC B1 ;  /* 0x0000000000017941 */ /* 0x000fea0003800000 */
.L_x_14025:
[----:B------:R-:W1:Y:S01]  /*62f0*/  SYNCS.PHASECHK.TRANS64.TRYWAIT P0, [R18+URZ+0x13200], R27 ;  /* 0x0132001b120075a7 */ /* 0x000e62000800017f */
[----:B---3--:R-:W-:Y:S01]  /*6300*/  IMAD R0, R25, -0xc0, R28 ;  /* 0xffffff4019007824 */ /* 0x008fe200078e021c */
[----:B------:R-:W-:Y:S04]  /*6310*/  BSSY B1, `(.L_x_14027) ;  /* 0x0000004000017945 */ /* 0x000fe80003800000 */
[----:B------:R-:W-:-:S04]  /*6320*/  VIMNMX R0, R0, 0xc0, PT ;  /* 0x000000c000007848 */ /* 0x000fc80003fe0100 */
[----:B------:R-:W-:Y:S01]  /*6330*/  ISETP.GE.AND P1, PT, R35, R0, PT ;  /* 0x000000002300720c */ /* 0x000fe20003f26270 */
[----:B-1----:R-:W-:-:S12]  /*6340*/  @!P0 BRA `(.L_x_14028) ;  /* 0x0000012800548947 */ /* 0x002fd80003800000 */
.L_x_14230:
[----:B------:R-:W-:Y:S05]  /*6350*/  BSYNC B1 ;  /* 0x0000000000017941 */ /* 0x000fea0003800000 */
.L_x_14027:
[----:B------:R-:W-:Y:S05]  /*6360*/  @P1 BRA `(.L_x_14029) ;  /* 0x0000002000a41947 */ /* 0x000fea0003800000 */
[----:B------:R-:W3:Y:S01]  /*6370*/  LDL R0, [R1+0x18] ;  /* 0x0000180001007983 */ /* 0x000ee20000100800 */
[----:B----4-:R-:W4:Y:S03]  /*6380*/  LDC R3, c[0x0][0x3f4] ;  /* 0x0000fd00ff037b82 */ /* 0x010f260000000800 */
[----:B------:R0:W5:Y:S01]  /*6390*/  LDL R37, [R1+0x1c] ;  /* 0x00001c0001257983 */ /* 0x0001620000100800 */
[----:B------:R-:W-:Y:S01]  /*63a0*/  BSSY B1, `(.L_x_14030) ;  /* 0x000007b000017945 */ /* 0x000fe20003800000 */
[-C--:B----4-:R-:W-:Y:S02]  /*63b0*/  ISETP.GE.AND P0, PT, R156, R3.reuse, PT ;  /* 0x000000039c00720c */ /* 0x090fe40003f06270 */
[----:B---3--:R-:W-:-:S11]  /*63c0*/  ISETP.GE.AND P1, PT, R0, R3, PT ;  /* 0x000000030000720c */ /* 0x008fd60003f26270 */
[----:B0-----:R-:W-:Y:S05]  /*63d0*/  @P0 BRA `(.L_x_14031) ;  /* 0x0000000400dc0947 */ /* 0x001fea0003800000 */
[----:B-----5:R-:W-:Y:S01]  /*63e0*/  IMAD.IADD R0, R18, 0x1, R37 ;  /* 0x0000000112007824 */ /* 0x020fe200078e0225 */
[----:B--2---:R-:W-:Y:S02]  /*63f0*/  SHF.R.U32.HI R14, RZ, 0x8, R20 ;  /* 0x00000008ff0e7819 */ /* 0x004fe40000011614 */
[----:B------:R-:W-:Y:S02]  /*6400*/  SHF.R.U32.HI R28, RZ, 0x8, R21 ;  /* 0x00000008ff1c7819 */ /* 0x000fe40000011615 */
[----:B------:R-:W0:Y:S01]  /*6410*/  LDS.128 R4, [R0+0xb000] ;  /* 0x00b0000000047984 */ /* 0x000e220000000c00 */
[----:B------:R-:W-:Y:S02]  /*6420*/  LOP3.LUT R3, R20, 0xff, RZ, 0xc0, !PT ;  /* 0x000000ff14037812 */ /* 0x000fe400078ec0ff */
[----:B------:R-:W-:Y:S02]  /*6430*/  LOP3.LUT R14, R14, 0xff, RZ, 0xc0, !PT ;  /* 0x000000ff0e0e7812 */ /* 0x000fe400078ec0ff */
[----:B------:R-:W-:-:S02]  /*6440*/  SHF.R.U32.HI R30, RZ, 0x8, R13 ;  /* 0x00000008ff1e7819 */ /* 0x000fc4000001160d */
[----:B------:R-:W-:Y:S02]  /*6450*/  LOP3.LUT R15, R21, 0xff, RZ, 0xc0, !PT ;  /* 0x000000ff150f7812 */ /* 0x000fe400078ec0ff */
[----:B------:R-:W-:Y:S02]  /*6460*/  LOP3.LUT R28, R28, 0xff, RZ, 0xc0, !PT ;  /* 0x000000ff1c1c7812 */ /* 0x000fe400078ec0ff */
[----:B------:R-:W-:Y:S02]  /*6470*/  PRMT R3, R14, 0x7604, R3 ;  /* 0x000076040e037816 */ /* 0x000fe40000000003 */
[----:B------:R-:W-:Y:S02]  /*6480*/  SHF.R.U32.HI R31, RZ, 0x10, R21 ;  /* 0x00000010ff1f7819 */ /* 0x000fe40000011615 */
[----:B------:R-:W-:Y:S02]  /*6490*/  SHF.R.U32.HI R14, RZ, 0x8, R12 ;  /* 0x00000008ff0e7819 */ /* 0x000fe4000001160c */
[----:B------:R-:W-:-:S02]  /*64a0*/  SHF.R.U32.HI R29, RZ, 0x10, R13 ;  /* 0x00000010ff1d7819 */ /* 0x000fc4000001160d */
[----:B-1----:R-:W-:Y:S02]  /*64b0*/  LOP3.LUT R27, R13, 0xff, RZ, 0xc0, !PT ;  /* 0x000000ff0d1b7812 */ /* 0x002fe400078ec0ff */
[----:B------:R-:W-:Y:S01]  /*64c0*/  LOP3.LUT R30, R30, 0xff, RZ, 0xc0, !PT ;  /* 0x000000ff1e1e7812 */ /* 0x000fe200078ec0ff */
[----:B------:R-:W-:Y:S01]  /*64d0*/  IMAD.U32 R29, R29, 0x10000, RZ ;  /* 0x000100001d1d7824 */ /* 0x000fe200078e00ff */
[----:B------:R-:W-:Y:S02]  /*64e0*/  PRMT R15, R28, 0x7604, R15 ;  /* 0x000076041c0f7816 */ /* 0x000fe4000000000f */
[----:B------:R-:W-:Y:S01]  /*64f0*/  LOP3.LUT R28, R14, 0xff, RZ, 0xc0, !PT ;  /* 0x000000ff0e1c7812 */ /* 0x000fe200078ec0ff */
[----:B------:R-:W-:Y:S01]  /*6500*/  IMAD.U32 R14, R31, 0x10000, RZ ;  /* 0x000100001f0e7824 */ /* 0x000fe200078e00ff */
[----:B------:R-:W-:Y:S02]  /*6510*/  LOP3.LUT R25, R12, 0xff, RZ, 0xc0, !PT ;  /* 0x000000ff0c197812 */ /* 0x000fe400078ec0ff */
[----:B------:R-:W-:-:S02]  /*6520*/  PRMT R30, R30, 0x7604, R27 ;  /* 0x000076041e1e7816 */ /* 0x000fc4000000001b */
[----:B------:R-:W-:Y:S02]  /*6530*/  PRMT R27, R28, 0x7604, R25 ;  /* 0x000076041c1b7816 */ /* 0x000fe40000000019 */
[----:B------:R-:W-:Y:S02]  /*6540*/  LOP3.LUT R25, R15, 0xff0000, R14, 0xf8, !PT ;  /* 0x00ff00000f197812 */ /* 0x000fe400078ef80e */
[----:B------:R-:W-:Y:S02]  /*6550*/  LOP3.LUT R29, R30, 0xff0000, R29, 0xf8, !PT ;  /* 0x00ff00001e1d7812 */ /* 0x000fe400078ef81d */
[----:B------:R-:W-:Y:S02]  /*6560*/  LOP3.LUT R25, R25, 0xff000000, R21, 0xf8, !PT ;  /* 0xff00000019197812 */ /* 0x000fe400078ef815 */
[----:B------:R-:W-:Y:S02]  /*6570*/  LOP3.LUT R29, R29, 0xff000000, R13, 0xf8, !PT ;  /* 0xff0000001d1d7812 */ /* 0x000fe400078ef80d */
[----:B------:R-:W-:-:S02]  /*6580*/  LOP3.LUT R15, R3, 0xff0000, R20, 0xf8, !PT ;  /* 0x00ff0000030f7812 */ /* 0x000fc400078ef814 */
[-C--:B0-----:R-:W-:Y:S02]  /*6590*/  F2FP.F16.E4M3.UNPACK_B R3, R6.reuse.H1 ;  /* 0x00000006ff03723e */ /* 0x081fe400030006ff */
[--C-:B------:R-:W-:Y:S02]  /*65a0*/  LOP3.LUT R27, R27, 0xff0000, R12.reuse, 0xf8, !PT ;  /* 0x00ff00001b1b7812 */ /* 0x100fe400078ef80c */
[----:B------:R-:W-:Y:S01]  /*65b0*/  F2FP.F16.E4M3.UNPACK_B R30, R29 ;  /* 0x0000001dff1e723e */ /* 0x000fe200020006ff */
[--C-:B------:R-:W-:Y:S01]  /*65c0*/  HADD2.F32 R13, -RZ, R3.reuse.H0_H0 ;  /* 0x20000003ff0d7230 */ /* 0x100fe20000004100 */
[----:B------:R-:W-:Y:S02]  /*65d0*/  F2FP.F16.E4M3.UNPACK_B R21, R25 ;  /* 0x00000019ff15723e */ /* 0x000fe400020006ff */
        /* <DEDUP_REMOVED lines=87> */
.L_x_14031:
[----:B------:R-:W-:Y:S05]  /*6b50*/  BSYNC B1 ;  /* 0x0000000000017941 */ /* 0x000fea0003800000 */
.L_x_14030:
[----:B------:R-:W-:Y:S05]  /*6b60*/  @P1 BRA `(.L_x_14029) ;  /* 0x0000001800a41947 */ /* 0x000fea0003800000 */
[----:B0-----:R-:W3:Y:S01]  /*6b70*/  LDL R0, [R1+0x78] ;  /* 0x0000780001007983 */ /* 0x001ee20000100800 */
[----:B-----5:R-:W-:Y:S01]  /*6b80*/  IMAD.IADD R3, R18, 0x1, R37 ;  /* 0x0000000112037824 */ /* 0x020fe200078e0225 */
[----:B------:R-:W-:Y:S02]  /*6b90*/  SHF.R.U32.HI R13, RZ, 0x8, R11 ;  /* 0x00000008ff0d7819 */ /* 0x000fe4000001160b */
[----:B------:R-:W-:Y:S02]  /*6ba0*/  SHF.R.U32.HI R25, RZ, 0x8, R9 ;  /* 0x00000008ff197819 */ /* 0x000fe40000011609 */
[----:B------:R-:W-:Y:S02]  /*6bb0*/  SHF.R.U32.HI R15, RZ, 0x8, R8 ;  /* 0x00000008ff0f7819 */ /* 0x000fe40000011608 */
[----:B--2---:R-:W-:Y:S02]  /*6bc0*/  LOP3.LUT R14, R11, 0xff, RZ, 0xc0, !PT ;  /* 0x000000ff0b0e7812 */ /* 0x004fe400078ec0ff */
        /* <DEDUP_REMOVED lines=12> */
[----:B------:R-:W-:-:S02]  /*6c90*/  SHF.R.U32.HI R13, RZ, 0x10, R8 ;  /* 0x00000010ff0d7819 */ /* 0x000fc40000011608 */
[----:B------:R-:W-:Y:S02]  /*6ca0*/  PRMT R15, R14, 0x7054, R15 ;  /* 0x000070540e0f7816 */ /* 0x000fe4000000000f */
[----:B------:R-:W-:Y:S02]  /*6cb0*/  PRMT R25, R25, 0x7054, R28 ;  /* 0x0000705419197816 */ /* 0x000fe4000000001c */
[----:B------:R-:W-:Y:S02]  /*6cc0*/  PRMT R21, R20, 0x7604, R21 ;  /* 0x0000760414157816 */ /* 0x000fe40000000015 */
[----:B------:R-:W-:Y:S02]  /*6cd0*/  LOP3.LUT R20, R13, 0xff, RZ, 0xc0, !PT ;  /* 0x000000ff0d147812 */ /* 0x000fe400078ec0ff */
[----:B------:R-:W-:Y:S02]  /*6ce0*/  LOP3.LUT R25, R25, 0xff000000, R9, 0xf8, !PT ;  /* 0xff00000019197812 */ /* 0x000fe400078ef809 */
[----:B------:R-:W-:-:S02]  /*6cf0*/  LOP3.LUT R15, R15, 0xff000000, R11, 0xf8, !PT ;  /* 0xff0000000f0f7812 */ /* 0x000fc400078ef80b */
[----:B------:R-:W-:Y:S02]  /*6d00*/  PRMT R21, R20, 0x7054, R21 ;  /* 0x0000705414157816 */ /* 0x000fe40000000015 */
[-C--:B------:R-:W-:Y:S02]  /*6d10*/  F2FP.F16.E4M3.UNPACK_B R20, R25.reuse ;  /* 0x00000019ff14723e */ /* 0x080fe400020006ff */
[----:B------:R-:W-:Y:S02]  /*6d20*/  LOP3.LUT R21, R21, 0xff000000, R8, 0xf8, !PT ;  /* 0xff00000015157812 */ /* 0x000fe400078ef808 */
[----:B------:R-:W-:Y:S01]  /*6d30*/  F2FP.F16.E4M3.UNPACK_B R25, R25.H1 ;  /* 0x00000019ff19723e */ /* 0x000fe200030006ff */
[--C-:B-1----:R-:W-:Y:S02]  /*6d40*/  HADD2.F32 R27, -RZ, R20.reuse.H1_H1 ;  /* 0x30000014ff1b7230 */ /* 0x102fe40000004100 */
[----:B------:R-:W-:Y:S01]  /*6d50*/  HADD2.F32 R20, -RZ, R20.H0_H0 ;  /* 0x20000014ff147230 */ /* 0x000fe20000004100 */
[----:B---3--:R-:W-:Y:S01]  /*6d60*/  LOP3.LUT P0, RZ, R0, 0x2, RZ, 0xc0, !PT ;  /* 0x0000000200ff7812 */ /* 0x008fe2000780c0ff */
[----:B------:R-:W-:-:S12]  /*6d70*/  VIADD R0, R3, 0x20 ;  /* 0x0000002003007836 */ /* 0x000fd80000000000 */
[----:B------:R-:W-:Y:S01]  /*6d80*/  @P0 VIADD R0, R3, 0xffffffe0 ;  /* 0xffffffe003000836 */ /* 0x000fe20000000000 */
[----:B------:R-:W-:-:S04]  /*6d90*/  SHF.R.U32.HI R3, RZ, 0x8, R10 ;  /* 0x00000008ff037819 */ /* 0x000fc8000001160a */
[----:B------:R-:W0:Y:S01]  /*6da0*/  LDS.128 R4, [R0+0xb000] ;  /* 0x00b0000000047984 */ /* 0x000e220000000c00 */
[----:B------:R-:W-:-:S04]  /*6db0*/  LOP3.LUT R3, R3, 0xff, RZ, 0xc0, !PT ;  /* 0x000000ff03037812 */ /* 0x000fc800078ec0ff */
[----:B------:R-:W-:Y:S02]  /*6dc0*/  PRMT R12, R3, 0x7604, R12 ;  /* 0x00007604030c7816 */ /* 0x000fe4000000000c */
[----:B------:R-:W-:-:S04]  /*6dd0*/  SHF.R.U32.HI R3, RZ, 0x10, R10 ;  /* 0x00000010ff037819 */ /* 0x000fc8000001160a */
[----:B------:R-:W-:-:S04]  /*6de0*/  LOP3.LUT R3, R3, 0xff, RZ, 0xc0, !PT ;  /* 0x000000ff03037812 */ /* 0x000fc800078ec0ff */
[----:B------:R-:W-:Y:S02]  /*6df0*/  PRMT R13, R3, 0x7054, R12 ;  /* 0x00007054030d7816 */ /* 0x000fe4000000000c */
[-C--:B------:R-:W-:Y:S02]  /*6e00*/  F2FP.F16.E4M3.UNPACK_B R12, R15.reuse ;  /* 0x0000000fff0c723e */ /* 0x080fe400020006ff */
[----:B------:R-:W-:Y:S02]  /*6e10*/  LOP3.LUT R13, R13, 0xff000000, R10, 0xf8, !PT ;  /* 0xff0000000d0d7812 */ /* 0x000fe400078ef80a */
[----:B------:R-:W-:Y:S01]  /*6e20*/  F2FP.F16.E4M3.UNPACK_B R15, R15.H1 ;  /* 0x0000000fff0f723e */ /* 0x000fe200030006ff */
[--C-:B------:R-:W-:Y:S02]  /*6e30*/  HADD2.F32 R14, -RZ, R12.reuse.H1_H1 ;  /* 0x3000000cff0e7230 */ /* 0x100fe40000004100 */
[----:B------:R-:W-:Y:S01]  /*6e40*/  HADD2.F32 R12, -RZ, R12.H0_H0 ;  /* 0x2000000cff0c7230 */ /* 0x000fe20000004100 */
[----:B0-----:R-:W-:-:S02]  /*6e50*/  F2FP.F16.E4M3.UNPACK_B R3, R6.H1 ;  /* 0x00000006ff03723e */ /* 0x001fc400030006ff */
[----:B------:R-:W-:Y:S02]  /*6e60*/  F2FP.F16.E4M3.UNPACK_B R6, R6 ;  /* 0x00000006ff06723e */ /* 0x000fe400020006ff */
[-C--:B------:R-:W-:Y:S01]  /*6e70*/  F2FP.F16.E4M3.UNPACK_B R10, R7.reuse ;  /* 0x00000007ff0a723e */ /* 0x080fe200020006ff */
[--C-:B------:R-:W-:Y:S01]  /*6e80*/  HADD2.F32 R8, -RZ, R3.reuse.H1_H1 ;  /* 0x30000003ff087230 */ /* 0x100fe20000004100 */
[----:B------:R-:W-:Y:S01]  /*6e90*/  F2FP.F16.E4M3.UNPACK_B R11, R7.H1 ;  /* 0x00000007ff0b723e */ /* 0x000fe200030006ff */
[----:B------:R-:W-:Y:S01]  /*6ea0*/  HADD2.F32 R9, -RZ, R3.H0_H0 ;  /* 0x20000003ff097230 */ /* 0x000fe20000004100 */
[----:B------:R-:W-:Y:S02]  /*6eb0*/  F2FP.F16.E4M3.UNPACK_B R7, R5 ;  /* 0x00000005ff07723e */ /* 0x000fe400020006ff */
[C---:B------:R-:W-:Y:S01]  /*6ec0*/  FMUL.FTZ R28, R8.reuse, R27 ;  /* 0x0000001b081c7220 */ /* 0x040fe20000410000 */
[----:B------:R-:W-:Y:S01]  /*6ed0*/  FMUL.FTZ R32, R8, R14 ;  /* 0x0000000e08207220 */ /* 0x000fe20000410000 */
[----:B------:R-:W-:Y:S01]  /*6ee0*/  F2FP.F16.E4M3.UNPACK_B R8, R5.H1 ;  /* 0x00000005ff08723e */ /* 0x000fe200030006ff */
[----:B------:R-:W-:-:S02]  /*6ef0*/  HADD2.F32 R5, -RZ, R6.H1_H1 ;  /* 0x30000006ff057230 */ /* 0x000fc40000004100 */
[C---:B------:R-:W-:Y:S01]  /*6f00*/  FFMA.FTZ R30, R9.reuse, R14, -R28 ;  /* 0x0000000e091e7223 */ /* 0x040fe2000001081c */
[----:B------:R-:W-:Y:S01]  /*6f10*/  FFMA.FTZ R31, R9, R27, R32 ;  /* 0x0000001b091f7223 */ /* 0x000fe20000010020 */
[----:B------:R-:W-:Y:S01]  /*6f20*/  HADD2.F32 R6, -RZ, R6.H0_H0 ;  /* 0x20000006ff067230 */ /* 0x000fe20000004100 */
[----:B------:R-:W-:Y:S01]  /*6f30*/  F2FP.F16.E4M3.UNPACK_B R3, R4 ;  /* 0x00000004ff03723e */ /* 0x000fe200020006ff */
[C---:B------:R-:W-:Y:S01]  /*6f40*/  FMUL.FTZ R9, R5.reuse, R20 ;  /* 0x0000001405097220 */ /* 0x040fe20000410000 */
[----:B------:R-:W-:Y:S01]  /*6f50*/  FMUL.FTZ R29, R5, R12 ;  /* 0x0000000c051d7220 */ /* 0x000fe20000410000 */
[----:B------:R-:W-:Y:S01]  /*6f60*/  HADD2.F32 R5, -RZ, R10.H1_H1 ;  /* 0x3000000aff057230 */ /* 0x000fe20000004100 */
[----:B------:R-:W-:Y:S01]  /*6f70*/  F2FP.F16.E4M3.UNPACK_B R4, R4.H1 ;  /* 0x00000004ff04723e */ /* 0x000fe200030006ff */
[----:B------:R-:W-:Y:S02]  /*6f80*/  HADD2.F32 R14, -RZ, R25.H0_H0 ;  /* 0x20000019ff0e7230 */ /* 0x000fe40000004100 */
[----:B------:R-:W-:Y:S01]  /*6f90*/  FFMA.FTZ R27, R6, R12, -R9 ;  /* 0x0000000c061b7223 */ /* 0x000fe20000010809 */
[----:B------:R-:W-:-:S02]  /*6fa0*/  HADD2.F32 R9, -RZ, R15.H0_H0 ;  /* 0x2000000fff097230 */ /* 0x000fc40000004100 */
[----:B------:R-:W-:Y:S01]  /*6fb0*/  FFMA.FTZ R28, R6, R20, R29 ;  /* 0x00000014061c7223 */ /* 0x000fe2000001001d */
        /* <DEDUP_REMOVED lines=11> */
[----:B------:R-:W-:Y:S01]  /*7070*/  FMUL.FTZ R10, R6, R15 ;  /* 0x0000000f060a7220 */ /* 0x000fe20000410000 */
[----:B------:R-:W-:Y:S01]  /*7080*/  F2FP.F16.E4M3.UNPACK_B R9, R13 ;  /* 0x0000000dff09723e */ /* 0x000fe200020006ff */
[C---:B------:R-:W-:Y:S01]  /*7090*/  FFMA.FTZ R33, R11.reuse, R15, -R12 ;  /* 0x0000000f0b217223 */ /* 0x040fe2000001080c */
        /* <DEDUP_REMOVED lines=8> */
[----:B------:R-:W-:Y:S02]  /*7120*/  HADD2.F32 R5, -RZ, R4.H0_H0 ;  /* 0x20000004ff057230 */ /* 0x000fe40000004100 */
        /* <DEDUP_REMOVED lines=36> */
.L_x_14023:
[----:B------:R-:W-:-:S03]  /*7370*/  UMOV UR4, 0xffffffff ;  /* 0xffffffff00047882 */ /* 0x000fc60000000000 */
[----:B------:R-:W-:Y:S05]  /*7380*/  BRA.DIV UR4, `(.L_x_14032) ;  /* 0x0000011a04587947 */ /* 0x000fea000b800000 */
[----:B------:R0:W1:Y:S04]  /*7390*/  SHFL.IDX PT, R29, R28, RZ, 0x1e1f ;  /* 0x001e1fff1c1d7589 */ /* 0x00006800000e0000 */
[----:B------:R0:W2:Y:S04]  /*73a0*/  SHFL.IDX PT, R14, R32, RZ, 0x1e1f ;  /* 0x001e1fff200e7589 */ /* 0x0000a800000e0000 */
[----:B------:R0:W3:Y:S04]  /*73b0*/  SHFL.IDX PT, R3, R30, RZ, 0x1e1f ;  /* 0x001e1fff1e037589 */ /* 0x0000e800000e0000 */
[----:B------:R0:W4:Y:S02]  /*73c0*/  SHFL.IDX PT, R21, R31, RZ, 0x1e1f ;  /* 0x001e1fff1f157589 */ /* 0x00012400000e0000 */
.L_x_14236:
[----:B------:R-:W5:Y:S01]  /*73d0*/  LDL R6, [R1+0x4c] ;  /* 0x00004c0001067983 */ /* 0x000f620000100800 */
[----:B------:R-:W-:Y:S01]  /*73e0*/  ULDC UR4, c[0x0][0x448] ;  /* 0x0001120000047ab9 */ /* 0x000fe20000000800 */
[----:B0-----:R-:W0:Y:S01]  /*73f0*/  LDC R31, c[0x0][0x3f4] ;  /* 0x0000fd00ff1f7b82 */ /* 0x001e220000000800 */
[----:B------:R-:W-:Y:S01]  /*7400*/  IMAD R0, R27, UR4, RZ ;  /* 0x000000041b007c24 */ /* 0x000fe2000f8e02ff */
[----:B------:R-:W-:Y:S01]  /*7410*/  BSSY B1, `(.L_x_14033) ;  /* 0x0000015000017945 */ /* 0x000fe20003800000 */
[----:B------:R-:W-:Y:S02]  /*7420*/  CS2R R8, SRZ ;  /* 0x0000000000087805 */ /* 0x000fe4000001ff00 */
[----:B------:R-:W-:Y:S02]  /*7430*/  CS2R R10, SRZ ;  /* 0x00000000000a7805 */ /* 0x000fe4000001ff00 */
[----:B------:R-:W-:Y:S02]  /*7440*/  ISETP.GE.AND P0, PT, R4, R0, PT ;  /* 0x000000000400720c */ /* 0x000fe40003f06270 */
[----:B-----5:R-:W-:-:S04]  /*7450*/  LEA.HI R5, R6, R6, RZ, 0x1 ;  /* 0x0000000606057211 */ /* 0x020fc800078f08ff */
[----:B------:R-:W-:-:S05]  /*7460*/  LOP3.LUT R5, R5, 0xfffffffe, RZ, 0xc0, !PT ;  /* 0xfffffffe05057812 */ /* 0x000fca00078ec0ff */
[----:B------:R-:W-:Y:S01]  /*7470*/  IMAD.IADD R27, R6, 0x1, -R5 ;  /* 0x00000001061b7824 */ /* 0x000fe200078e0a05 */
[----:B------:R-:W-:Y:S02]  /*7480*/  CS2R R4, SRZ ;  /* 0x0000000000047805 */ /* 0x000fe4000001ff00 */
[----:B------:R-:W-:Y:S02]  /*7490*/  CS2R R6, SRZ ;  /* 0x0000000000067805 */ /* 0x000fe4000001ff00 */
[----:B------:R-:W-:Y:S01]  /*74a0*/  SHF.L.U32 R27, R27, 0x1f, RZ ;  /* 0x0000001f1b1b7819 */ /* 0x000fe200000006ff */
[----:B0-----:R-:W-:Y:S06]  /*74b0*/  @P0 BRA `(.L_x_14034) ;  /* 0x0000000000280947 */ /* 0x001fec0003800000 */
[----:B------:R-:W-:Y:S01]  /*74c0*/  ULDC UR4, c[0x0][0x3f4] ;  /* 0x0000fd0000047ab9 */ /* 0x000fe20000000800 */
[C---:B-1----:R-:W-:Y:S02]  /*74d0*/  IADD3 R12, P0, R16.reuse, R29, RZ ;  /* 0x0000001d100c7210 */ /* 0x042fe40007f1e0ff */
[----:B------:R-:W-:Y:S02]  /*74e0*/  CS2R R8, SRZ ;  /* 0x0000000000087805 */ /* 0x000fe4000001ff00 */
[C---:B------:R-:W-:Y:S02]  /*74f0*/  ISETP.GE.AND P2, PT, R16.reuse, UR4, PT ;  /* 0x0000000410007c0c */ /* 0x040fe4000bf46270 */
[----:B--2---:R-:W-:Y:S01]  /*7500*/  IADD3 R14, P1, R16, R14, RZ ;  /* 0x0000000e100e7210 */ /* 0x004fe20007f3e0ff */
[----:B---3--:R-:W-:-:S03]  /*7510*/  IMAD.X R13, R3, 0x1, R17, P0 ;  /* 0x00000001030d7824 */ /* 0x008fc600000e0611 */
[----:B----4-:R-:W-:-:S07]  /*7520*/  IADD3.X R15, R21, R17, RZ, P1, !PT ;  /* 0x00000011150f7210 */ /* 0x010fce0000ffe4ff */
[----:B------:R-:W-:Y:S05]  /*7530*/  @P2 BRA `(.L_x_14034) ;  /* 0x0000000000082947 */ /* 0x000fea0003800000 */
[----:B------:R0:W5:Y:S04]  /*7540*/  LD.E.128 R8, desc[UR40][R12.64] ;  /* 0x000000280c087980 */ /* 0x000168000c101d00 */
[----:B------:R0:W5:Y:S02]  /*7550*/  LD.E.128 R4, desc[UR40][R14.64] ;  /* 0x000000280e047980 */ /* 0x000164000c101d00 */
.L_x_14034:
[----:B------:R-:W-:Y:S05]  /*7560*/  BSYNC B1 ;  /* 0x0000000000017941 */ /* 0x000fea0003800000 */
.L_x_14033:
[----:B---3--:R-:W3:Y:S01]  /*7570*/  S2R R3, SR_TID.X ;  /* 0x0000000000037919 */ /* 0x008ee20000002100 */
[----:B------:R-:W1:Y:S01]  /*7580*/  SYNCS.PHASECHK.TRANS64.TRYWAIT P1, [R18+URZ+0x13200], R27 ;  /* 0x0132001b120075a7 */ /* 0x000e62000802017f */
[----:B------:R-:W-:Y:S01]  /*7590*/  IMAD R0, R25, -0xc0, R0 ;  /* 0xffffff4019007824 */ /* 0x000fe200078e0200 */
[----:B------:R-:W-:Y:S01]  /*75a0*/  ISETP.GE.AND P0, PT, R16, R31, PT ;  /* 0x0000001f1000720c */ /* 0x000fe20003f06270 */
[----:B------:R-:W-:Y:S03]  /*75b0*/  BSSY B1, `(.L_x_14035) ;  /* 0x0000007000017945 */ /* 0x000fe60003800000 */
[----:B------:R-:W-:Y:S01]  /*75c0*/  VIMNMX R0, R0, 0xc0, PT ;  /* 0x000000c000007848 */ /* 0x000fe20003fe0100 */
[----:B---3--:R-:W-:-:S05]  /*75d0*/  VIADD R3, R3, 0xffffff80 ;  /* 0xffffff8003037836 */ /* 0x008fca0000000000 */
[----:B------:R-:W-:-:S04]  /*75e0*/  LEA.HI R3, R3, R3, RZ, 0x1 ;  /* 0x0000000303037211 */ /* 0x000fc800078f08ff */
[----:B------:R-:W-:-:S04]  /*75f0*/  SHF.R.S32.HI R3, RZ, 0x1, R3 ;  /* 0x00000001ff037819 */ /* 0x000fc80000011403 */
[----:B------:R-:W-:Y:S01]  /*7600*/  ISETP.GE.OR P0, PT, R3, R0, P0 ;  /* 0x000000000300720c */ /* 0x000fe20000706670 */
[----:B-1----:R-:W-:-:S12]  /*7610*/  @!P1 BRA `(.L_x_14036) ;  /* 0x0000011800249947 */ /* 0x002fd80003800000 */
.L_x_14237:
[----:B------:R-:W-:Y:S05]  /*7620*/  BSYNC B1 ;  /* 0x0000000000017941 */ /* 0x000fea0003800000 */
.L_x_14035:
[----:B------:R-:W-:Y:S05]  /*7630*/  @P0 BRA `(.L_x_14029) ;  /* 0x0000000c00f00947 */ /* 0x000fea0003800000 */
[----:B------:R-:W3:Y:S04]  /*7640*/  LDL R37, [R1+0x2c] ;  /* 0x00002c0001257983 */ /* 0x000ee80000100800 */
[----:B------:R-:W3:Y:S04]  /*7650*/  LDL R35, [R1+0x30] ;  /* 0x0000300001237983 */ /* 0x000ee80000100800 */
[----:B------:R-:W3:Y:S04]  /*7660*/  LDL R29, [R1+0x34] ;  /* 0x00003400011d7983 */ /* 0x000ee80000100800 */
[----:B------:R-:W3:Y:S01]  /*7670*/  LDL R53, [R1+0x94] ;  /* 0x0000940001357983 */ /* 0x000ee20000100800 */
[----:B-----5:R-:W-:-:S02]  /*7680*/  SHF.R.U32.HI R0, RZ, 0x8, R8 ;  /* 0x00000008ff007819 */ /* 0x020fc40000011608 */
[----:B------:R-:W-:Y:S02]  /*7690*/  LOP3.LUT R3, R8, 0xff, RZ, 0xc0, !PT ;  /* 0x000000ff08037812 */ /* 0x000fe400078ec0ff */
[----:B------:R-:W-:Y:S02]  /*76a0*/  LOP3.LUT R0, R0, 0xff, RZ, 0xc0, !PT ;  /* 0x000000ff00007812 */ /* 0x000fe400078ec0ff */
[----:B------:R-:W-:Y:S02]  /*76b0*/  SHF.R.U32.HI R25, RZ, 0x8, R9 ;  /* 0x00000008ff197819 */ /* 0x000fe40000011609 */
[----:B------:R-:W-:Y:S02]  /*76c0*/  PRMT R20, R0, 0x7604, R3 ;  /* 0x0000760400147816 */ /* 0x000fe40000000003 */
[----:B0-----:R-:W-:Y:S02]  /*76d0*/  LOP3.LUT R13, R9, 0xff, RZ, 0xc0, !PT ;  /* 0x000000ff090d7812 */ /* 0x001fe400078ec0ff */
[----:B------:R-:W-:-:S02]  /*76e0*/  SHF.R.U32.HI R3, RZ, 0x8, R10 ;  /* 0x00000008ff037819 */ /* 0x000fc4000001160a */
[----:B------:R-:W-:Y:S02]  /*76f0*/  LOP3.LUT R0, R25, 0xff, RZ, 0xc0, !PT ;  /* 0x000000ff19007812 */ /* 0x000fe400078ec0ff */
[----:B------:R-:W-:Y:S02]  /*7700*/  LOP3.LUT R12, R10, 0xff, RZ, 0xc0, !PT ;  /* 0x000000ff0a0c7812 */ /* 0x000fe400078ec0ff */
[----:B------:R-:W-:Y:S02]  /*7710*/  LOP3.LUT R3, R3, 0xff, RZ, 0xc0, !PT ;  /* 0x000000ff03037812 */ /* 0x000fe400078ec0ff */
[----:B------:R-:W-:Y:S01]  /*7720*/  PRMT R32, R0, 0x7604, R13 ;  /* 0x0000760400207816 */ /* 0x000fe2000000000d */
[----:B------:R-:W-:Y:S01]  /*7730*/  IMAD.IADD R0, R16, 0x1, R31 ;  /* 0x0000000110007824 */ /* 0x000fe200078e021f */
[----:B----4-:R-:W-:Y:S02]  /*7740*/  SHF.R.U32.HI R21, RZ, 0x8, R4 ;  /* 0x00000008ff157819 */ /* 0x010fe40000011604 */
[----:B------:R-:W-:-:S02]  /*7750*/  PRMT R36, R3, 0x7604, R12 ;  /* 0x0000760403247816 */ /* 0x000fc4000000000c */
[----:B------:R-:W-:Y:S02]  /*7760*/  LOP3.LUT R28, R4, 0xff, RZ, 0xc0, !PT ;  /* 0x000000ff041c7812 */ /* 0x000fe400078ec0ff */
[----:B------:R-:W-:Y:S02]  /*7770*/  LOP3.LUT R21, R21, 0xff, RZ, 0xc0, !PT ;  /* 0x000000ff15157812 */ /* 0x000fe400078ec0ff */
[----:B------:R-:W-:Y:S02]  /*7780*/  SHF.R.U32.HI R3, RZ, 0x8, R6 ;  /* 0x00000008ff037819 */ /* 0x000fe40000011606 */
[----:B--2---:R-:W-:Y:S02]  /*7790*/  SHF.R.U32.HI R14, RZ, 0x8, R11 ;  /* 0x00000008ff0e7819 */ /* 0x004fe4000001160b */
[----:B------:R-:W-:Y:S02]  /*77a0*/  PRMT R33, R21, 0x7604, R28 ;  /* 0x0000760415217816 */ /* 0x000fe4000000001c */
[----:B------:R-:W-:-:S02]  /*77b0*/  LOP3.LUT R25, R3, 0xff, RZ, 0xc0, !PT ;  /* 0x000000ff03197812 */ /* 0x000fc400078ec0ff */
[----:B------:R-:W-:Y:S02]  /*77c0*/  SHF.R.U32.HI R21, RZ, 0x8, R5 ;  /* 0x00000008ff157819 */ /* 0x000fe40000011605 */
[----:B------:R-:W-:Y:S02]  /*77d0*/  LOP3.LUT R15, R11, 0xff, RZ, 0xc0, !PT ;  /* 0x000000ff0b0f7812 */ /* 0x000fe400078ec0ff */
[----:B------:R-:W-:Y:S02]  /*77e0*/  LOP3.LUT R14, R14, 0xff, RZ, 0xc0, !PT ;  /* 0x000000ff0e0e7812 */ /* 0x000fe400078ec0ff */
[----:B------:R-:W-:Y:S02]  /*77f0*/  LOP3.LUT R28, R5, 0xff, RZ, 0xc0, !PT ;  /* 0x000000ff051c7812 */ /* 0x000fe400078ec0ff */
[----:B------:R-:W-:Y:S02]  /*7800*/  LOP3.LUT R30, R6, 0xff, RZ, 0xc0, !PT ;  /* 0x000000ff061e7812 */ /* 0x000fe400078ec0ff */
[----:B------:R-:W-:-:S02]  /*7810*/  LOP3.LUT R21, R21, 0xff, RZ, 0xc0, !PT ;  /* 0x000000ff15157812 */ /* 0x000fc400078ec0ff */
[----:B------:R-:W-:Y:S02]  /*7820*/  PRMT R38, R14, 0x7604, R15 ;  /* 0x000076040e267816 */ /* 0x000fe4000000000f */
[----:B-1----:R-:W-:Y:S02]  /*7830*/  SHF.R.U32.HI R27, RZ, 0x8, R7 ;  /* 0x00000008ff1b7819 */ /* 0x002fe40000011607 */
[----:B------:R-:W-:Y:S02]  /*7840*/  LOP3.LUT R40, R7, 0xff, RZ, 0xc0, !PT ;  /* 0x000000ff07287812 */ /* 0x000fe400078ec0ff */
[----:B------:R-:W-:-:S04]  /*7850*/  LOP3.LUT R27, R27, 0xff, RZ, 0xc0, !PT ;  /* 0x000000ff1b1b7812 */ /* 0x000fc800078ec0ff */
[----:B------:R-:W-:Y:S02]  /*7860*/  PRMT R43, R27, 0x7604, R40 ;  /* 0x000076041b2b7816 */ /* 0x000fe40000000028 */
[----:B------:R-:W-:-:S04]  /*7870*/  SHF.R.U32.HI R27, RZ, 0x10, R11 ;  /* 0x00000010ff1b7819 */ /* 0x000fc8000001160b */
[----:B------:R-:W-:-:S04]  /*7880*/  LOP3.LUT R27, R27, 0xff, RZ, 0xc0, !PT ;  /* 0x000000ff1b1b7812 */ /* 0x000fc800078ec0ff */
[----:B------:R-:W-:Y:S02]  /*7890*/  PRMT R27, R27, 0x7054, R38 ;  /* 0x000070541b1b7816 */ /* 0x000fe40000000026 */
[----:B------:R-:W-:-:S04]  /*78a0*/  SHF.R.U32.HI R38, RZ, 0x10, R7 ;  /* 0x00000010ff267819 */ /* 0x000fc80000011607 */
[----:B------:R-:W-:-:S04]  /*78b0*/  LOP3.LUT R38, R38, 0xff, RZ, 0xc0, !PT ;  /* 0x000000ff26267812 */ /* 0x000fc800078ec0ff */
[----:B------:R-:W-:-:S04]  /*78c0*/  PRMT R43, R38, 0x7054, R43 ;  /* 0x00007054262b7816 */ /* 0x000fc8000000002b */
[----:B------:R-:W-:Y:S02]  /*78d0*/  LOP3.LUT R43, R43, 0xff000000, R7, 0xf8, !PT ;  /* 0xff0000002b2b7812 */ /* 0x000fe400078ef807 */
[----:B---3--:R-:W-:Y:S02]  /*78e0*/  LOP3.LUT R0, R37, 0x30, R0, 0xf8, !PT ;  /* 0x0000003025007812 */ /* 0x008fe400078ef800 */
[----:B------:R-:W-:Y:S02]  /*78f0*/  PRMT R37, R25, 0x7604, R30 ;  /* 0x0000760419257816 */ /* 0x000fe4000000001e */
[----:B------:R-:W-:Y:S02]  /*7900*/  LOP3.LUT R3, R0, R35, RZ, 0x3c, !PT ;  /* 0x0000002300037212 */ /* 0x000fe400078e3cff */
[----:B------:R-:W-:Y:S02]  /*7910*/  PRMT R35, R21, 0x7604, R28 ;  /* 0x0000760415237816 */ /* 0x000fe4000000001c */
[----:B------:R-:W-:-:S02]  /*7920*/  IADD3 R0, R18, R29, R3 ;  /* 0x0000001d12007210 */ /* 0x000fc40007ffe003 */
[----:B------:R-:W-:Y:S01]  /*7930*/  SHF.R.U32.HI R21, RZ, 0x10, R9 ;  /* 0x00000010ff157819 */ /* 0x000fe20000011609 */
[----:B------:R-:W0:Y:S01]  /*7940*/  LDS.128 R12, [R53+0xb000] ;  /* 0x00b00000350c7984 */ /* 0x000e220000000c00 */
[----:B------:R-:W-:Y:S02]  /*7950*/  SHF.R.U32.HI R3, RZ, 0x10, R8 ;  /* 0x00000010ff037819 */ /* 0x000fe40000011608 */
[----:B------:R-:W-:Y:S01]  /*7960*/  SHF.R.U32.HI R25, RZ, 0x10, R10 ;  /* 0x00000010ff197819 */ /* 0x000fe2000001160a */
[----:B------:R-:W1:Y:S01]  /*7970*/  LDS.128 R28, [R0+0xb000] ;  /* 0x00b00000001c7984 */ /* 0x000e620000000c00 */
[----:B------:R-:W-:Y:S02]  /*7980*/  LOP3.LUT R21, R21, 0xff, RZ, 0xc0, !PT ;  /* 0x000000ff15157812 */ /* 0x000fe400078ec0ff */
[----:B------:R-:W-:Y:S02]  /*7990*/  LOP3.LUT R3, R3, 0xff, RZ, 0xc0, !PT ;  /* 0x000000ff03037812 */ /* 0x000fe400078ec0ff */
[----:B------:R-:W-:-:S02]  /*79a0*/  LOP3.LUT R25, R25, 0xff, RZ, 0xc0, !PT ;  /* 0x000000ff19197812 */ /* 0x000fc400078ec0ff */
[----:B------:R-:W-:Y:S02]  /*79b0*/  PRMT R21, R21, 0x7054, R32 ;  /* 0x0000705415157816 */ /* 0x000fe40000000020 */
        /* <DEDUP_REMOVED lines=8> */
[----:B------:R-:W-:Y:S02]  /*7a40*/  PRMT R39, R32, 0x7054, R35 ;  /* 0x0000705420277816 */ /* 0x000fe40000000023 */
[----:B------:R-:W-:Y:S02]  /*7a50*/  PRMT R33, R20, 0x7054, R33 ;  /* 0x0000705414217816 */ /* 0x000fe40000000021 */
[----:B------:R-:W-:-:S02]  /*7a60*/  PRMT R41, R36, 0x7054, R37 ;  /* 0x0000705424297816 */ /* 0x000fc40000000025 */
[----:B------:R-:W-:Y:S02]  /*7a70*/  LOP3.LUT R40, R39, 0xff000000, R5, 0xf8, !PT ;  /* 0xff00000027287812 */ /* 0x000fe400078ef805 */
[----:B------:R-:W-:Y:S02]  /*7a80*/  LOP3.LUT R8, R3, 0xff000000, R8, 0xf8, !PT ;  /* 0xff00000003087812 */ /* 0x000fe400078ef808 */
[----:B------:R-:W-:Y:S02]  /*7a90*/  LOP3.LUT R35, R21, 0xff000000, R9, 0xf8, !PT ;  /* 0xff00000015237812 */ /* 0x000fe400078ef809 */
[----:B------:R-:W-:Y:S02]  /*7aa0*/  LOP3.LUT R37, R27, 0xff000000, R11, 0xf8, !PT ;  /* 0xff0000001b257812 */ /* 0x000fe400078ef80b */
[----:B------:R-:W-:Y:S02]  /*7ab0*/  LOP3.LUT R3, R25, 0xff000000, R10, 0xf8, !PT ;  /* 0xff00000019037812 */ /* 0x000fe400078ef80a */
[----:B------:R-:W-:-:S02]  /*7ac0*/  LOP3.LUT R11, R33, 0xff000000, R4, 0xf8, !PT ;  /* 0xff000000210b7812 */ /* 0x000fc400078ef804 */
[----:B------:R-:W-:Y:S02]  /*7ad0*/  LOP3.LUT R4, R41, 0xff000000, R6, 0xf8, !PT ;  /* 0xff00000029047812 */ /* 0x000fe400078ef806 */
[-C--:B0-----:R-:W-:Y:S02]  /*7ae0*/  F2FP.F16.E4M3.UNPACK_B R10, R12.reuse ;  /* 0x0000000cff0a723e */ /* 0x081fe400020006ff */
[----:B------:R-:W-:Y:S02]  /*7af0*/  F2FP.F16.E4M3.UNPACK_B R25, R12.H1 ;  /* 0x0000000cff19723e */ /* 0x000fe400030006ff */
[-C--:B------:R-:W-:Y:S02]  /*7b00*/  F2FP.F16.E4M3.UNPACK_B R20, R13.reuse ;  /* 0x0000000dff14723e */ /* 0x080fe400020006ff */
[----:B------:R-:W-:Y:S02]  /*7b10*/  F2FP.F16.E4M3.UNPACK_B R27, R13.H1 ;  /* 0x0000000dff1b723e */ /* 0x000fe400030006ff */
[----:B------:R-:W-:Y:S01]  /*7b20*/  F2FP.F16.E4M3.UNPACK_B R41, R40 ;  /* 0x00000028ff29723e */ /* 0x000fe200020006ff */
[--C-:B------:R-:W-:Y:S01]  /*7b30*/  HADD2.F32 R9, -RZ, R20.reuse.H0_H0 ;  /* 0x20000014ff097230 */ /* 0x100fe20000004100 */
[----:B-1----:R-:W-:Y:S01]  /*7b40*/  F2FP.F16.E4M3.UNPACK_B R12, R29 ;  /* 0x0000001dff0c723e */ /* 0x002fe200020006ff */
[----:B------:R-:W-:Y:S01]  /*7b50*/  HADD2.F32 R20, -RZ, R20.H1_H1 ;  /* 0x30000014ff147230 */ /* 0x000fe20000004100 */
[----:B------:R-:W-:Y:S01]  /*7b60*/  F2FP.F16.E4M3.UNPACK_B R13, R35 ;  /* 0x00000023ff0d723e */ /* 0x000fe200020006ff */
[----:B------:R-:W-:Y:S01]  /*7b70*/  HADD2.F32 R42, -RZ, R41.H0_H0 ;  /* 0x20000029ff2a7230 */ /* 0x000fe20000004100 */
[-C--:B------:R-:W-:Y:S01]  /*7b80*/  F2FP.F16.E4M3.UNPACK_B R32, R15.reuse ;  /* 0x0000000fff20723e */ /* 0x080fe200020006ff */
[--C-:B------:R-:W-:Y:S01]  /*7b90*/  HADD2.F32 R6, -RZ, R12.reuse.H0_H0 ;  /* 0x2000000cff067230 */ /* 0x100fe20000004100 */
[----:B------:R-:W-:Y:S01]  /*7ba0*/  F2FP.F16.E4M3.UNPACK_B R38, R15.H1 ;  /* 0x0000000fff26723e */ /* 0x000fe200030006ff */
[----:B------:R-:W-:Y:S01]  /*7bb0*/  HADD2.F32 R15, -RZ, R13.H0_H0 ;  /* 0x2000000dff0f7230 */ /* 0x000fe20000004100 */
[-C--:B------:R-:W-:Y:S01]  /*7bc0*/  F2FP.F16.E4M3.UNPACK_B R21, R28.reuse ;  /* 0x0000001cff15723e */ /* 0x080fe200020006ff */
[----:B------:R-:W-:Y:S01]  /*7bd0*/  HADD2.F32 R41, -RZ, R41.H1_H1 ;  /* 0x30000029ff297230 */ /* 0x000fe20000004100 */
[----:B------:R-:W-:Y:S01]  /*7be0*/  F2FP.F16.E4M3.UNPACK_B R33, R28.H1 ;  /* 0x0000001cff21723e */ /* 0x000fe200030006ff */
[C---:B------:R-:W-:Y:S01]  /*7bf0*/  FMUL.FTZ R28, R6.reuse, R42 ;  /* 0x0000002a061c7220 */ /* 0x040fe20000410000 */
[-C--:B------:R-:W-:Y:S01]  /*7c00*/  F2FP.F16.E4M3.UNPACK_B R36, R31.reuse ;  /* 0x0000001fff24723e */ /* 0x080fe200020006ff */
[----:B------:R-:W-:Y:S01]  /*7c10*/  HADD2.F32 R12, -RZ, R12.H1_H1 ;  /* 0x3000000cff0c7230 */ /* 0x000fe20000004100 */
[----:B------:R-:W-:Y:S01]  /*7c20*/  F2FP.F16.E4M3.UNPACK_B R39, R31.H1 ;  /* 0x0000001fff27723e */ /* 0x000fe200030006ff */
[-C--:B------:R-:W-:Y:S01]  /*7c30*/  FMUL.FTZ R31, R6, R15.reuse ;  /* 0x0000000f061f7220 */ /* 0x080fe20000410000 */
[----:B------:R-:W-:Y:S01]  /*7c40*/  FFMA.FTZ R6, R9, R15, -R28 ;  /* 0x0000000f09067223 */ /* 0x000fe2000001081c */
[----:B------:R-:W-:Y:S01]  /*7c50*/  F2FP.F16.E4M3.UNPACK_B R29, R29.H1 ;  /* 0x0000001dff1d723e */ /* 0x000fe200030006ff */
[----:B------:R-:W-:-:S02]  /*7c60*/  HADD2.F32 R15, -RZ, R13.H1_H1 ;  /* 0x3000000dff0f7230 */ /* 0x000fc40000004100 */
[----:B------:R-:W-:Y:S01]  /*7c70*/  FFMA.FTZ R9, R9, R42, R31 ;  /* 0x0000002a09097223 */ /* 0x000fe2000001001f */
[----:B------:R-:W-:Y:S01]  /*7c80*/  F2FP.F16.E4M3.UNPACK_B R42, R40.H1 ;  /* 0x00000028ff2a723e */ /* 0x000fe200030006ff */
[C---:B------:R-:W-:Y:S01]  /*7c90*/  FMUL.FTZ R45, R12.reuse, R41 ;  /* 0x000000290c2d7220 */ /* 0x040fe20000410000 */
[----:B------:R-:W-:Y:S01]  /*7ca0*/  F2FP.F16.E4M3.UNPACK_B R35, R35.H1 ;  /* 0x00000023ff23723e */ /* 0x000fe200030006ff */
[----:B------:R-:W-:Y:S02]  /*7cb0*/  HADD2.F32 R13, -RZ, R29.H0_H0 ;  /* 0x2000001dff0d7230 */ /* 0x000fe40000004100 */
[----:B------:R-:W-:Y:S01]  /*7cc0*/  FMUL.FTZ R12, R12, R15 ;  /* 0x0000000f0c0c7220 */ /* 0x000fe20000410000 */
[----:B------:R-:W-:Y:S01]  /*7cd0*/  HADD2.F32 R40, -RZ, R42.H0_H0 ;  /* 0x2000002aff287230 */ /* 0x000fe20000004100 */
[----:B------:R-:W-:Y:S01]  /*7ce0*/  F2FP.F16.E4M3.UNPACK_B R7, R30 ;  /* 0x0000001eff07723e */ /* 0x000fe200020006ff */
[----:B------:R-:W-:Y:S02]  /*7cf0*/  HADD2.F32 R31, -RZ, R35.H0_H0 ;  /* 0x20000023ff1f7230 */ /* 0x000fe40000004100 */
[----:B------:R-:W-:Y:S01]  /*7d00*/  FFMA.FTZ R12, R20, R41, R12 ;  /* 0x00000029140c7223 */ /* 0x000fe2000001000c */
[----:B------:R-:W-:-:S02]  /*7d10*/  HADD2.F32 R28, -RZ, R27.H0_H0 ;  /* 0x2000001bff1c7230 */ /* 0x000fc40000004100 */
[CC--:B------:R-:W-:Y:S01]  /*7d20*/  FMUL.FTZ R47, R13.reuse, R40.reuse ;  /* 0x000000280d2f7220 */ /* 0x0c0fe20000410000 */
[----:B------:R-:W-:Y:S01]  /*7d30*/  F2FP.F16.E4M3.UNPACK_B R41, R37 ;  /* 0x00000025ff29723e */ /* 0x000fe200020006ff */
[----:B------:R-:W-:Y:S01]  /*7d40*/  FMUL.FTZ R49, R13, R31 ;  /* 0x0000001f0d317220 */ /* 0x000fe20000410000 */
[----:B------:R-:W-:Y:S01]  /*7d50*/  FFMA.FTZ R13, R20, R15, -R45 ;  /* 0x0000000f140d7223 */ /* 0x000fe2000001082d */
[----:B------:R-:W-:Y:S01]  /*7d60*/  F2FP.F16.E4M3.UNPACK_B R45, R43 ;  /* 0x0000002bff2d723e */ /* 0x000fe200020006ff */
[----:B------:R-:W-:Y:S02]  /*7d70*/  HADD2.F32 R44, -RZ, R42.H1_H1 ;  /* 0x3000002aff2c7230 */ /* 0x000fe40000004100 */
[C---:B------:R-:W-:Y:S01]  /*7d80*/  FFMA.FTZ R20, R28.reuse, R40, R49 ;  /* 0x000000281c147223 */ /* 0x040fe20000010031 */
[----:B------:R-:W-:Y:S02]  /*7d90*/  HADD2.F32 R29, -RZ, R29.H1_H1 ;  /* 0x3000001dff1d7230 */ /* 0x000fe40000004100 */
[----:B------:R-:W-:Y:S01]  /*7da0*/  FFMA.FTZ R15, R28, R31, -R47 ;  /* 0x0000001f1c0f7223 */ /* 0x000fe2000001082f */
        /* <DEDUP_REMOVED lines=14> */
[----:B------:R-:W-:Y:S01]  /*7e90*/  F2FP.F16.E4M3.UNPACK_B R40, R37.H1 ;  /* 0x00000025ff28723e */ /* 0x000fe200030006ff */
[----:B------:R-:W-:Y:S01]  /*7ea0*/  FFMA.FTZ R31, R27, R44, R31 ;  /* 0x0000002c1b1f7223 */ /* 0x000fe2000001001f */
[----:B------:R-:W-:Y:S02]  /*7eb0*/  HADD2.F32 R36, -RZ, R36.H1_H1 ;  /* 0x30000024ff247230 */ /* 0x000fe40000004100 */
[C---:B------:R-:W-:Y:S01]  /*7ec0*/  FFMA.FTZ R29, R35.reuse, R42, -R50 ;  /* 0x0000002a231d7223 */ /* 0x040fe20000010832 */
[----:B------:R-:W-:Y:S01]  /*7ed0*/  FFMA.FTZ R27, R35, R46, R47 ;  /* 0x0000002e231b7223 */ /* 0x000fe2000001002f */
[----:B------:R-:W-:Y:S01]  /*7ee0*/  HADD2.F32 R41, -RZ, R41.H1_H1 ;  /* 0x30000029ff297230 */ /* 0x000fe20000004100 */
[----:B------:R-:W-:Y:S01]  /*7ef0*/  F2FP.F16.E4M3.UNPACK_B R5, R14 ;  /* 0x0000000eff05723e */ /* 0x000fe200020006ff */
[----:B------:R-:W-:Y:S02]  /*7f00*/  HADD2.F32 R44, -RZ, R43.H0_H0 ;  /* 0x2000002bff2c7230 */ /* 0x000fe40000004100 */
[----:B------:R-:W-:Y:S01]  /*7f10*/  FMUL.FTZ R47, R36, R45 ;  /* 0x0000002d242f7220 */ /* 0x000fe20000410000 */
[----:B------:R-:W-:-:S02]  /*7f20*/  HADD2.F32 R35, -RZ, R39.H0_H0 ;  /* 0x20000027ff237230 */ /* 0x000fc40000004100 */
[-C--:B------:R-:W-:Y:S01]  /*7f30*/  FMUL.FTZ R46, R36, R41.reuse ;  /* 0x00000029242e7220 */ /* 0x080fe20000410000 */
[----:B------:R-:W-:Y:S01]  /*7f40*/  HADD2.F32 R32, -RZ, R32.H1_H1 ;  /* 0x30000020ff207230 */ /* 0x000fe20000004100 */
[----:B------:R-:W-:Y:S01]  /*7f50*/  F2FP.F16.E4M3.UNPACK_B R14, R14.H1 ;  /* 0x0000000eff0e723e */ /* 0x000fe200030006ff */
[----:B------:R-:W-:Y:S02]  /*7f60*/  HADD2.F32 R42, -RZ, R40.H0_H0 ;  /* 0x20000028ff2a7230 */ /* 0x000fe40000004100 */
[C---:B------:R-:W-:Y:S01]  /*7f70*/  FMUL.FTZ R48, R35.reuse, R44 ;  /* 0x0000002c23307220 */ /* 0x040fe20000410000 */
[----:B------:R-:W-:Y:S02]  /*7f80*/  HADD2.F32 R37, -RZ, R38.H0_H0 ;  /* 0x20000026ff257230 */ /* 0x000fe40000004100 */
[C---:B------:R-:W-:Y:S01]  /*7f90*/  FFMA.FTZ R36, R32.reuse, R41, -R47 ;  /* 0x0000002920247223 */ /* 0x040fe2000001082f */
[----:B------:R-:W-:Y:S01]  /*7fa0*/  FFMA.FTZ R32, R32, R45, R46 ;  /* 0x0000002d20207223 */ /* 0x000fe2000001002e */
[-C--:B------:R-:W-:Y:S01]  /*7fb0*/  FMUL.FTZ R49, R35, R42.reuse ;  /* 0x0000002a23317220 */ /* 0x080fe20000410000 */
[----:B------:R-:W-:Y:S01]  /*7fc0*/  F2FP.F16.E4M3.UNPACK_B R45, R11.H1 ;  /* 0x0000000bff2d723e */ /* 0x000fe200030006ff */
[C---:B------:R-:W-:Y:S01]  /*7fd0*/  FFMA.FTZ R35, R37.reuse, R42, -R48 ;  /* 0x0000002a25237223 */ /* 0x040fe20000010830 */
[----:B------:R-:W-:Y:S01]  /*7fe0*/  F2FP.F16.E4M3.UNPACK_B R42, R8.H1 ;  /* 0x00000008ff2a723e */ /* 0x000fe200030006ff */
[----:B------:R-:W-:Y:S01]  /*7ff0*/  FFMA.FTZ R37, R37, R44, R49 ;  /* 0x0000002c25257223 */ /* 0x000fe20000010031 */
[----:B------:R-:W-:Y:S01]  /*8000*/  HADD2.F32 R44, -RZ, R40.H1_H1 ;  /* 0x30000028ff2c7230 */ /* 0x000fe20000004100 */
[----:B------:R-:W-:Y:S01]  /*8010*/  F2FP.SATFINITE.E4M3.F32.PACK_AB_MERGE_C R20, R31, R20, RZ ;  /* 0x000000141f14723e */ /* 0x000fe200048070ff */
[----:B------:R-:W-:-:S02]  /*8020*/  HADD2.F32 R40, -RZ, R38.H1_H1 ;  /* 0x30000026ff287230 */ /* 0x000fc40000004100 */
[----:B------:R-:W-:Y:S01]  /*8030*/  HADD2.F32 R47, -RZ, R43.H1_H1 ;  /* 0x3000002bff2f7230 */ /* 0x000fe20000004100 */
[----:B------:R-:W-:Y:S01]  /*8040*/  F2FP.SATFINITE.E4M3.F32.PACK_AB_MERGE_C R9, R12, R9, R20 ;  /* 0x000000090c09723e */ /* 0x000fe20004807014 */
[----:B------:R-:W-:Y:S02]  /*8050*/  HADD2.F32 R46, -RZ, R45.H0_H0 ;  /* 0x2000002dff2e7230 */ /* 0x000fe40000004100 */
[----:B------:R-:W-:Y:S02]  /*8060*/  HADD2.F32 R38, -RZ, R33.H0_H0 ;  /* 0x20000021ff267230 */ /* 0x000fe40000004100 */
[----:B------:R-:W-:Y:S02]  /*8070*/  HADD2.F32 R39, -RZ, R39.H1_H1 ;  /* 0x30000027ff277230 */ /* 0x000fe40000004100 */
[----:B------:R-:W-:Y:S02]  /*8080*/  HADD2.F32 R43, -RZ, R42.H0_H0 ;  /* 0x2000002aff2b7230 */ /* 0x000fe40000004100 */
[----:B------:R-:W-:Y:S01]  /*8090*/  FMUL.FTZ R48, R38, R46 ;  /* 0x0000002e26307220 */ /* 0x000fe20000410000 */
[----:B------:R-:W-:-:S02]  /*80a0*/  HADD2.F32 R41, -RZ, R25.H0_H0 ;  /* 0x20000019ff297230 */ /* 0x000fc40000004100 */
[C---:B------:R-:W-:Y:S01]  /*80b0*/  FMUL.FTZ R51, R39.reuse, R47 ;  /* 0x0000002f27337220 */ /* 0x040fe20000410000 */
[-C--:B------:R-:W-:Y:S01]  /*80c0*/  FMUL.FTZ R50, R39, R44.reuse ;  /* 0x0000002c27327220 */ /* 0x080fe20000410000 */
[-C--:B------:R-:W-:Y:S01]  /*80d0*/  FMUL.FTZ R49, R38, R43.reuse ;  /* 0x0000002b26317220 */ /* 0x080fe20000410000 */
[----:B------:R-:W-:Y:S02]  /*80e0*/  HADD2.F32 R33, -RZ, R33.H1_H1 ;  /* 0x30000021ff217230 */ /* 0x000fe40000004100 */
[C---:B------:R-:W-:Y:S01]  /*80f0*/  FFMA.FTZ R39, R41.reuse, R43, -R48 ;  /* 0x0000002b29277223 */ /* 0x040fe20000010830 */
[----:B------:R-:W-:Y:S01]  /*8100*/  FFMA.FTZ R38, R40, R44, -R51 ;  /* 0x0000002c28267223 */ /* 0x000fe20000010833 */
[----:B------:R-:W-:Y:S01]  /*8110*/  FFMA.FTZ R41, R41, R46, R49 ;  /* 0x0000002e29297223 */ /* 0x000fe20000010031 */
[----:B------:R-:W-:Y:S01]  /*8120*/  HADD2.F32 R46, -RZ, R45.H1_H1 ;  /* 0x3000002dff2e7230 */ /* 0x000fe20000004100 */
[----:B------:R-:W-:Y:S01]  /*8130*/  F2FP.F16.E4M3.UNPACK_B R43, R11 ;  /* 0x0000000bff2b723e */ /* 0x000fe200020006ff */
[----:B------:R-:W-:Y:S01]  /*8140*/  HADD2.F32 R44, -RZ, R42.H1_H1 ;  /* 0x3000002aff2c7230 */ /* 0x000fe20000004100 */
[----:B------:R-:W-:Y:S01]  /*8150*/  F2FP.F16.E4M3.UNPACK_B R42, R8 ;  /* 0x00000008ff2a723e */ /* 0x000fe200020006ff */
[----:B------:R-:W-:-:S02]  /*8160*/  HADD2.F32 R25, -RZ, R25.H1_H1 ;  /* 0x30000019ff197230 */ /* 0x000fc40000004100 */
[C---:B------:R-:W-:Y:S01]  /*8170*/  FMUL.FTZ R8, R33.reuse, R46 ;  /* 0x0000002e21087220 */ /* 0x040fe20000410000 */
[----:B------:R-:W-:Y:S01]  /*8180*/  FFMA.FTZ R40, R40, R47, R50 ;  /* 0x0000002f28287223 */ /* 0x000fe20000010032 */
[-C--:B------:R-:W-:Y:S01]  /*8190*/  FMUL.FTZ R45, R33, R44.reuse ;  /* 0x0000002c212d7220 */ /* 0x080fe20000410000 */
[----:B------:R-:W-:Y:S02]  /*81a0*/  HADD2.F32 R33, -RZ, R43.H0_H0 ;  /* 0x2000002bff217230 */ /* 0x000fe40000004100 */
[C---:B------:R-:W-:Y:S01]  /*81b0*/  FFMA.FTZ R48, R25.reuse, R44, -R8 ;  /* 0x0000002c19307223 */ /* 0x040fe20000010808 */
[----:B------:R-:W-:Y:S02]  /*81c0*/  HADD2.F32 R11, -RZ, R21.H0_H0 ;  /* 0x20000015ff0b7230 */ /* 0x000fe40000004100 */
[----:B------:R-:W-:Y:S01]  /*81d0*/  FFMA.FTZ R50, R25, R46, R45 ;  /* 0x0000002e19327223 */ /* 0x000fe2000001002d */
[----:B------:R-:W-:Y:S02]  /*81e0*/  HADD2.F32 R25, -RZ, R42.H0_H0 ;  /* 0x2000002aff197230 */ /* 0x000fe40000004100 */
        /* <DEDUP_REMOVED lines=65> */
.L_x_14029:
[----:B------:R-:W-:Y:S05]  /*8600*/  BSYNC B0 ;  /* 0x0000000000007941 */ /* 0x000fea0003800000 */
.L_x_14022:
        /* <DEDUP_REMOVED lines=8> */
.L_x_14019:
[----:B0--3--:R-:W3:Y:S02]  /*8690*/  LDL R0, [R1+0xc] ;  /* 0x00000c0001007983 */ /* 0x009ee40000100800 */
[----:B---3--:R-:W-:-:S13]  /*86a0*/  ISETP.NE.AND P0, PT, R0, 0x3, PT ;  /* 0x000000030000780c */ /* 0x008fda0003f05270 */
[----:B------:R-:W-:Y:S05]  /*86b0*/  @!P0 BRA `(.L_x_14037) ;  /* 0x0000000000048947 */ /* 0x000fea0003800000 */
[----:B------:R-:W-:Y:S01]  /*86c0*/  BPT.TRAP 0x1 ;  /* 0x000000040000795c */ /* 0x000fe20000300000 */
.L_x_14037:
[----:B------:R-:W3:Y:S04]  /*86d0*/  LDL R0, [R1+0x10] ;  /* 0x0000100001007983 */ /* 0x000ee80000100800 */
[----:B-----5:R-:W1:Y:S01]  /*86e0*/  LDL R5, [R1+0x8] ;  /* 0x0000080001057983 */ /* 0x020e620000100800 */
[----:B---3--:R-:W-:Y:S01]  /*86f0*/  SHF.L.U32 R4, R0, 0x1f, RZ ;  /* 0x0000001f00047819 */ /* 0x008fe200000006ff */
[----:B-1--4-:R-:W-:-:S04]  /*8700*/  IMAD R3, R5, 0x8, R18 ;  /* 0x0000000805037824 */ /* 0x012fc800078e0212 */
[----:B------:R0:W1:Y:S01]  /*8710*/  SYNCS.PHASECHK.TRANS64.TRYWAIT P1, [R3+URZ+0x13230], R4 ;  /* 0x01323004030075a7 */ /* 0x000062000802017f */
[----:B------:R-:W-:Y:S05]  /*8720*/  @!P0 BRA `(.L_x_14038) ;  /* 0x0000000000048947 */ /* 0x000fea0003800000 */
[----:B------:R-:W-:Y:S01]  /*8730*/  BPT.TRAP 0x1 ;  /* 0x000000040000795c */ /* 0x000fe20000300000 */
.L_x_14038:
        /* <DEDUP_REMOVED lines=8> */
.L_x_14039:
[----:B01----:R-:W-:Y:S01]  /*87c0*/  VIADD R4, R10, 0x80 ;  /* 0x000000800a047836 */ /* 0x003fe20000000000 */
[----:B------:R-:W-:Y:S05]  /*87d0*/  WARPSYNC.ALL ;  /* 0x0000000000007948 */ /* 0x000fea0003800000 */
[----:B------:R-:W-:Y:S01]  /*87e0*/  IMAD.MOV.U32 R11, RZ, RZ, -0x7fffffe0 ;  /* 0x80000020ff0b7424 */ /* 0x000fe200078e00ff */
[----:B------:R-:W-:Y:S01]  /*87f0*/  R2UR UR10, R4 ;  /* 0x00000000040a72ca */ /* 0x000fe200000e0000 */
[----:B------:R-:W-:Y:S01]  /*8800*/  IMAD.MOV.U32 R5, RZ, RZ, -0x7fffffe0 ;  /* 0x80000020ff057424 */ /* 0x000fe200078e00ff */
[----:B------:R-:W-:Y:S01]  /*8810*/  LOP3.LUT R4, R34, 0x10000, RZ, 0xfc, !PT ;  /* 0x0001000022047812 */ /* 0x000fe200078efcff */
[----:B------:R-:W-:Y:S01]  /*8820*/  WARPGROUP.ARRIVE ;  /* 0x00000000000079c5 */ /* 0x000fe20000000000 */
[C---:B------:R-:W-:Y:S01]  /*8830*/  R2UR UR6, R10.reuse ;  /* 0x000000000a0672ca */ /* 0x040fe200000e0000 */
[C---:B------:R-:W-:Y:S01]  /*8840*/  VIADD R6, R10.reuse, 0x100 ;  /* 0x000001000a067836 */ /* 0x040fe20000000000 */
[----:B------:R-:W-:Y:S01]  /*8850*/  R2UR UR7, R11 ;  /* 0x000000000b0772ca */ /* 0x000fe200000e0000 */
[----:B------:R-:W-:Y:S01]  /*8860*/  VIADD R8, R10, 0x180 ;  /* 0x000001800a087836 */ /* 0x000fe20000000000 */
[----:B------:R-:W-:Y:S01]  /*8870*/  R2UR UR4, R4 ;  /* 0x00000000040472ca */ /* 0x000fe200000e0000 */
[----:B------:R-:W-:Y:S01]  /*8880*/  IMAD.MOV.U32 R9, RZ, RZ, -0x7fffffe0 ;  /* 0x80000020ff097424 */ /* 0x000fe200078e00ff */
[C---:B------:R-:W-:Y:S01]  /*8890*/  R2UR UR5, R5.reuse ;  /* 0x00000000050572ca */ /* 0x040fe200000e0000 */
[----:B------:R-:W-:Y:S01]  /*88a0*/  VIADD R12, R10, 0x200 ;  /* 0x000002000a0c7836 */ /* 0x000fe20000000000 */
[C---:B------:R-:W-:Y:S01]  /*88b0*/  R2UR UR11, R5.reuse ;  /* 0x00000000050b72ca */ /* 0x040fe200000e0000 */
[----:B------:R-:W-:Y:S01]  /*88c0*/  IMAD.MOV.U32 R13, RZ, RZ, -0x7fffffe0 ;  /* 0x80000020ff0d7424 */ /* 0x000fe200078e00ff */
[----:B------:R-:W-:Y:S01]  /*88d0*/  R2UR UR8, R4 ;  /* 0x00000000040872ca */ /* 0x000fe200000e0000 */
[----:B------:R-:W-:Y:S01]  /*88e0*/  IMAD.MOV.U32 R11, RZ, RZ, -0x7fffffe0 ;  /* 0x80000020ff0b7424 */ /* 0x000fe200078e00ff */
[----:B------:R-:W-:Y:S01]  /*88f0*/  R2UR UR9, R5 ;  /* 0x00000000050972ca */ /* 0x000fe200000e0000 */
[----:B------:R-:W-:Y:S01]  /*8900*/  IMAD.MOV.U32 R25, RZ, RZ, RZ ;  /* 0x000000ffff197224 */ /* 0x000fe200078e00ff */
[----:B------:R-:W-:-:S02]  /*8910*/  MOV R7, 0x80000020 ;  /* 0x8000002000077802 */ /* 0x000fc40000000f00 */
[----:B------:R-:W-:Y:S01]  /*8920*/  R2UR UR14, R6 ;  /* 0x00000000060e72ca */ /* 0x000fe200000e0000 */
[----:B------:R-:W-:Y:S01]  /*8930*/  VIADD R6, R10, 0x2 ;  /* 0x000000020a067836 */ /* 0x000fe20000000000 */
[----:B------:R-:W-:Y:S01]  /*8940*/  R2UR UR15, R7 ;  /* 0x00000000070f72ca */ /* 0x000fe200000e0000 */
[----:B------:R-:W-:Y:S01]  /*8950*/  QGMMA.64x32x32.F32.E4M3.E4M3 R92, gdesc[UR4], RZ, !UPT, gsb0 ;  /* 0x00600000045c79f3 */ /* 0x000fe2000c0008ff */
[----:B------:R-:W-:Y:S01]  /*8960*/  R2UR UR12, R4 ;  /* 0x00000000040c72ca */ /* 0x000fe200000e0000 */
[----:B------:R-:W-:Y:S01]  /*8970*/  IMAD.MOV.U32 R7, RZ, RZ, -0x7fffffe0 ;  /* 0x80000020ff077424 */ /* 0x000fe200078e00ff */
[----:B------:R-:W-:Y:S02]  /*8980*/  R2UR UR13, R5 ;  /* 0x00000000050d72ca */ /* 0x000fe400000e0000 */
        /* <DEDUP_REMOVED lines=8> */
[----:B------:R-:W-:Y:S02]  /*8a10*/  R2UR UR20, R4 ;  /* 0x00000000041472ca */ /* 0x000fe400000e0000 */
[----:B------:R-:W-:Y:S02]  /*8a20*/  R2UR UR21, R5 ;  /* 0x00000000051572ca */ /* 0x000fe400000e0000 */
[----:B------:R-:W-:Y:S01]  /*8a30*/  R2UR UR7, R7 ;  /* 0x00000000070772ca */ /* 0x000fe200000e0000 */
[----:B------:R-:W-:Y:S01]  /*8a40*/  IMAD.MOV.U32 R7, RZ, RZ, -0x7fffffe0 ;  /* 0x80000020ff077424 */ /* 0x000fe200078e00ff */
[----:B------:R-:W-:Y:S01]  /*8a50*/  R2UR UR6, R6 ;  /* 0x00000000060672ca */ /* 0x000fe200000e0000 */
[----:B------:R-:W-:Y:S01]  /*8a60*/  VIADD R6, R10, 0x82 ;  /* 0x000000820a067836 */ /* 0x000fe20000000000 */
[----:B------:R-:W-:-:S02]  /*8a70*/  WARPGROUP.DEPBAR.LE gsb0, 0x0 ;  /* 0x00008000000079c5 */ /* 0x000fc40000010000 */
[----:B------:R-:W-:-:S06]  /*8a80*/  WARPGROUP.ARRIVE ;  /* 0x00000000000079c5 */ /* 0x000fcc0000000000 */
[----:B------:R-:W-:Y:S01]  /*8a90*/  QGMMA.64x32x32.F32.E4M3.E4M3 R76, gdesc[UR8], RZ, !UPT, gsb0 ;  /* 0x00600000084c79f3 */ /* 0x000fe2000c0008ff */
[----:B------:R-:W-:Y:S01]  /*8aa0*/  R2UR UR11, R7 ;  /* 0x00000000070b72ca */ /* 0x000fe200000e0000 */
[----:B------:R-:W-:Y:S01]  /*8ab0*/  IMAD.MOV.U32 R7, RZ, RZ, -0x7fffffe0 ;  /* 0x80000020ff077424 */ /* 0x000fe200078e00ff */
[----:B------:R-:W-:Y:S02]  /*8ac0*/  R2UR UR10, R6 ;  /* 0x00000000060a72ca */ /* 0x000fe400000e0000 */
[----:B------:R-:W-:Y:S02]  /*8ad0*/  IADD3 R6, R4, 0x2, RZ ;  /* 0x0000000204067810 */ /* 0x000fe40007ffe0ff */
[----:B------:R-:W-:Y:S02]  /*8ae0*/  R2UR UR5, R7 ;  /* 0x00000000070572ca */ /* 0x000fe400000e0000 */
[C---:B------:R-:W-:Y:S02]  /*8af0*/  R2UR UR4, R6.reuse ;  /* 0x00000000060472ca */ /* 0x040fe400000e0000 */
[----:B------:R-:W-:-:S02]  /*8b00*/  R2UR UR8, R6 ;  /* 0x00000000060872ca */ /* 0x000fc400000e0000 */
[----:B------:R-:W-:Y:S01]  /*8b10*/  R2UR UR9, R7 ;  /* 0x00000000070972ca */ /* 0x000fe200000e0000 */
[----:B------:R-:W-:Y:S02]  /*8b20*/  WARPGROUP.DEPBAR.LE gsb0, 0x0 ;  /* 0x00008000000079c5 */ /* 0x000fe40000010000 */
[----:B------:R-:W-:-:S06]  /*8b30*/  WARPGROUP.ARRIVE ;  /* 0x00000000000079c5 */ /* 0x000fcc0000000000 */
[----:B------:R-:W-:Y:S01]  /*8b40*/  QGMMA.64x32x32.F32.E4M3.E4M3 R60, gdesc[UR12], RZ, !UPT, gsb0 ;  /* 0x006000000c3c79f3 */ /* 0x000fe2000c0008ff */
[----:B------:R-:W-:Y:S01]  /*8b50*/  R2UR UR14, R8 ;  /* 0x00000000080e72ca */ /* 0x000fe200000e0000 */
[----:B------:R-:W-:Y:S01]  /*8b60*/  VIADD R8, R10, 0x182 ;  /* 0x000001820a087836 */ /* 0x000fe20000000000 */
[----:B------:R-:W-:Y:S01]  /*8b70*/  R2UR UR15, R9 ;  /* 0x00000000090f72ca */ /* 0x000fe200000e0000 */
[----:B------:R-:W-:Y:S01]  /*8b80*/  IMAD.MOV.U32 R9, RZ, RZ, -0x7fffffe0 ;  /* 0x80000020ff097424 */ /* 0x000fe200078e00ff */
[----:B------:R-:W-:Y:S01]  /*8b90*/  R2UR UR12, R6 ;  /* 0x00000000060c72ca */ /* 0x000fe200000e0000 */
[----:B------:R-:W-:Y:S01]  /*8ba0*/  VIADD R10, R10, 0x202 ;  /* 0x000002020a0a7836 */ /* 0x000fe20000000000 */
        /* <DEDUP_REMOVED lines=33> */
.L_x_14041:
[----:B------:R-:W3:Y:S01]  /*8dc0*/  LDL R0, [R1+0x5c] ;  /* 0x00005c0001007983 */ /* 0x000ee20000100800 */
[----:B------:R-:W-:-:S03]  /*8dd0*/  P2R R10, PR, RZ, 0x1 ;  /* 0x00000001ff0a7803 */ /* 0x000fc60000000000 */
[----:B------:R-:W4:Y:S01]  /*8de0*/  LDL R108, [R1+0x20] ;  /* 0x00002000016c7983 */ /* 0x000f220000100800 */
[----:B---3--:R-:W-:-:S05]  /*8df0*/  IADD3 R9, R26, 0xa0, -R0 ;  /* 0x000000a01a097810 */ /* 0x008fca0007ffe800 */
[----:B------:R-:W-:-:S05]  /*8e00*/  IMAD R8, R24, -0xa0, R9 ;  /* 0xffffff6018087824 */ /* 0x000fca00078e0209 */
[C---:B------:R-:W-:Y:S02]  /*8e10*/  ISETP.GT.AND P6, PT, R8.reuse, RZ, PT ;  /* 0x000000ff0800720c */ /* 0x040fe40003fc4270 */
[C---:B------:R-:W-:Y:S02]  /*8e20*/  ISETP.GT.AND P5, PT, R8.reuse, 0x1, PT ;  /* 0x000000010800780c */ /* 0x040fe40003fa4270 */
[----:B------:R-:W-:Y:S02]  /*8e30*/  ISETP.GT.AND P4, PT, R8, 0x8, PT ;  /* 0x000000080800780c */ /* 0x000fe40003f84270 */
[----:B------:R-:W-:Y:S02]  /*8e40*/  FSEL R9, R92, -INF , P6 ;  /* 0xff8000005c097808 */ /* 0x000fe40003000000 */
[----:B------:R-:W-:Y:S01]  /*8e50*/  FSEL R93, R93, -INF , P5 ;  /* 0xff8000005d5d7808 */ /* 0x000fe20002800000 */
[----:B------:R-:W3:Y:S01]  /*8e60*/  LDL R92, [R1+0x28] ;  /* 0x00002800015c7983 */ /* 0x000ee20000100800 */
        /* <DEDUP_REMOVED lines=142> */
[----:B------:R-:W-:-:S04]  /*9750*/  FSEL R41, R41, -INF , P6 ;  /* 0xff80000029297808 */ /* 0x000fc80003000000 */
[----:B------:R-:W-:-:S05]  /*9760*/  FMNMX.FTZ R40, R41, R0, !PT ;  /* 0x0000000029287209 */ /* 0x000fca0007810000 */
[----:B------:R-:W0:Y:S02]  /*9770*/  SHFL.BFLY PT, R0, R40, 0x2, 0x1f ;  /* 0x0c401f0028007f89 */ /* 0x000e2400000e0000 */
[----:B0-----:R-:W-:-:S05]  /*9780*/  FMNMX.FTZ R46, R40, R0, !PT ;  /* 0x00000000282e7209 */ /* 0x001fca0007810000 */
[----:B------:R-:W0:Y:S01]  /*9790*/  SHFL.BFLY PT, R0, R46, 0x1, 0x1f ;  /* 0x0c201f002e007f89 */ /* 0x000e2200000e0000 */
[----:B------:R-:W-:Y:S02]  /*97a0*/  P2R R44, PR, RZ, 0x8 ;  /* 0x00000008ff2c7803 */ /* 0x000fe40000000000 */
[----:B--2---:R-:W-:Y:S02]  /*97b0*/  P2R R14, PR, RZ, 0x1 ;  /* 0x00000001ff0e7803 */ /* 0x004fe40000000000 */
[----:B------:R-:W-:Y:S02]  /*97c0*/  P2R R20, PR, RZ, 0x2 ;  /* 0x00000002ff147803 */ /* 0x000fe40000000000 */
[----:B------:R-:W-:Y:S02]  /*97d0*/  P2R R26, PR, RZ, 0x4 ;  /* 0x00000004ff1a7803 */ /* 0x000fe40000000000 */
[C---:B------:R-:W-:Y:S02]  /*97e0*/  ISETP.GT.AND P2, PT, R8.reuse, 0x78, PT ;  /* 0x000000780800780c */ /* 0x040fe40003f44270 */
[----:B------:R-:W-:-:S02]  /*97f0*/  ISETP.GT.AND P1, PT, R8, 0x79, PT ;  /* 0x000000790800780c */ /* 0x000fc40003f24270 */
[----:B------:R-:W-:Y:S02]  /*9800*/  ISETP.GT.AND P0, PT, R8, 0x80, PT ;  /* 0x000000800800780c */ /* 0x000fe40003f04270 */
[----:B0-----:R-:W-:-:S04]  /*9810*/  FMNMX.FTZ R0, R46, R0, !PT ;  /* 0x000000002e007209 */ /* 0x001fc80007810000 */
[----:B------:R-:W-:Y:S01]  /*9820*/  FSETP.NEU.FTZ.AND P3, PT, R0, -INF , PT ;  /* 0xff8000000000780b */ /* 0x000fe20003f7d000 */
[----:B------:R-:W-:-:S05]  /*9830*/  FFMA.FTZ R48, R2, R0, -8 ;  /* 0xc100000002307423 */ /* 0x000fca0000010000 */
        /* <DEDUP_REMOVED lines=31> */
[----:B------:R-:W-:Y:S01]  /*9a30*/  ISETP.NE.AND P0, PT, R10, RZ, PT ;  /* 0x000000ff0a00720c */ /* 0x000fe20003f05270 */
[----:B------:R-:W-:-:S01]  /*9a40*/  FFMA.FTZ R10, R2, R9, -R8 ;  /* 0x00000009020a7223 */ /* 0x000fc20000010808 */
[----:B------:R-:W-:-:S04]  /*9a50*/  FMNMX.FTZ R9, R51, R62, !PT ;  /* 0x0000003e33097209 */ /* 0x000fc80007810000 */
[----:B------:R-:W-:Y:S02]  /*9a60*/  FMNMX.FTZ R64, R54, R9, !PT ;  /* 0x0000000936407209 */ /* 0x000fe40007810000 */
[----:B------:R-:W-:Y:S02]  /*9a70*/  FSEL R58, R58, -INF , P2 ;  /* 0xff8000003a3a7808 */ /* 0x000fe40001000000 */
[----:B------:R-:W-:Y:S02]  /*9a80*/  FMNMX.FTZ R9, R55, R64, !PT ;  /* 0x0000004037097209 */ /* 0x000fe40007810000 */
[----:B------:R-:W-:Y:S02]  /*9a90*/  FSEL R59, R59, -INF , P1 ;  /* 0xff8000003b3b7808 */ /* 0x000fe40000800000 */
[----:B------:R-:W-:-:S04]  /*9aa0*/  FMNMX.FTZ R64, R58, R9, !PT ;  /* 0x000000093a407209 */ /* 0x000fc80007810000 */
[----:B------:R-:W-:Y:S02]  /*9ab0*/  FMNMX.FTZ R9, R59, R64, !PT ;  /* 0x000000403b097209 */ /* 0x000fe40007810000 */
[----:B------:R-:W-:Y:S02]  /*9ac0*/  ISETP.NE.AND P1, PT, R20, RZ, PT ;  /* 0x000000ff1400720c */ /* 0x000fe40003f25270 */
[----:B------:R-:W-:Y:S01]  /*9ad0*/  FMNMX.FTZ R64, R30, R9, !PT ;  /* 0x000000091e407209 */ /* 0x000fe20007810000 */
[----:B------:R-:W-:-:S01]  /*9ae0*/  FFMA.FTZ R20, R2, R101, -R8 ;  /* 0x0000006502147223 */ /* 0x000fc20000010808 */
[----:B------:R-:W-:Y:S02]  /*9af0*/  ISETP.NE.AND P2, PT, R26, RZ, PT ;  /* 0x000000ff1a00720c */ /* 0x000fe40003f45270 */
[----:B------:R-:W-:Y:S02]  /*9b00*/  FSEL R101, R34, -INF , P1 ;  /* 0xff80000022657808 */ /* 0x000fe40000800000 */
[----:B------:R-:W-:Y:S01]  /*9b10*/  FMNMX.FTZ R64, R31, R64, !PT ;  /* 0x000000401f407209 */ /* 0x000fe20007810000 */
[----:B------:R-:W-:-:S01]  /*9b20*/  FFMA.FTZ R14, R2, R97, -R8 ;  /* 0x00000061020e7223 */ /* 0x000fc20000010808 */
[----:B------:R-:W-:-:S02]  /*9b30*/  FSEL R35, R35, -INF , P2 ;  /* 0xff80000023237808 */ /* 0x000fc40001000000 */
[----:B------:R-:W-:Y:S01]  /*9b40*/  FMNMX.FTZ R64, R101, R64, !PT ;  /* 0x0000004065407209 */ /* 0x000fe20007810000 */
[C-C-:B------:R-:W-:Y:S01]  /*9b50*/  FFMA.FTZ R97, R2.reuse, R105, -R8.reuse ;  /* 0x0000006902617223 */ /* 0x140fe20000010808 */
[----:B------:R-:W-:-:S01]  /*9b60*/  FFMA.FTZ R105, R2, R45, -R8 ;  /* 0x0000002d02697223 */ /* 0x000fc20000010808 */
[----:B------:R-:W-:Y:S02]  /*9b70*/  FSEL R45, R38, -INF , P3 ;  /* 0xff800000262d7808 */ /* 0x000fe40001800000 */
[----:B------:R-:W-:Y:S02]  /*9b80*/  FMNMX.FTZ R64, R35, R64, !PT ;  /* 0x0000004023407209 */ /* 0x000fe40007810000 */
[----:B------:R-:W-:Y:S02]  /*9b90*/  FSEL R39, R39, -INF , P4 ;  /* 0xff80000027277808 */ /* 0x000fe40002000000 */
[----:B------:R-:W-:Y:S01]  /*9ba0*/  FMNMX.FTZ R64, R45, R64, !PT ;  /* 0x000000402d407209 */ /* 0x000fe20007810000 */
[----:B------:R-:W-:Y:S01]  /*9bb0*/  FFMA.FTZ R26, R2, R109, -R8 ;  /* 0x0000006d021a7223 */ /* 0x000fe20000010808 */
        /* <DEDUP_REMOVED lines=27> */
[--C-:B------:R-:W-:Y:S01]  /*9d70*/  FFMA.FTZ R62, R2, R139, -R8.reuse ;  /* 0x0000008b023e7223 */ /* 0x100fe20000010808 */
[----:B0-----:R-:W-:Y:S01]  /*9d80*/  FMNMX.FTZ R9, R64, R9, !PT ;  /* 0x0000000940097209 */ /* 0x001fe20007810000 */
        /* <DEDUP_REMOVED lines=14> */
[----:B------:R-:W-:Y:S01]  /*9e70*/  FFMA.FTZ R8, R2, R9, -8 ;  /* 0xc100000002087423 */ /* 0x000fe20000010009 */
[----:B------:R-:W-:-:S04]  /*9e80*/  FSETP.NEU.FTZ.AND P1, PT, R9, -INF , PT ;  /* 0xff8000000900780b */ /* 0x000fc80003f3d000 */
[----:B------:R-:W-:-:S05]  /*9e90*/  FSEL R8, R8, RZ, P1 ;  /* 0x000000ff08087208 */ /* 0x000fca0000800000 */
[C-C-:B------:R-:W-:Y:S01]  /*9ea0*/  FFMA.FTZ R13, R2.reuse, R13, -R8.reuse ;  /* 0x0000000d020d7223 */ /* 0x140fe20000010808 */
[----:B------:R-:W-:-:S01]  /*9eb0*/  FFMA.FTZ R64, R2, R95, -R8 ;  /* 0x0000005f02407223 */ /* 0x000fc20000010808 */
[C-C-:B------:R-:W-:Y:S01]  /*9ec0*/  FFMA.FTZ R27, R2.reuse, R27, -R8.reuse ;  /* 0x0000001b021b7223 */ /* 0x140fe20000010808 */
[----:B------:R-:W-:Y:S01]  /*9ed0*/  MUFU.EX2 R10, R10 ;  /* 0x0000000a000a7308 */ /* 0x000fe20000000800 */
[----:B------:R-:W-:-:S07]  /*9ee0*/  FFMA.FTZ R66, R2, R99, -R8 ;  /* 0x0000006302427223 */ /* 0x000fce0000010808 */
[----:B------:R-:W0:Y:S01]  /*9ef0*/  MUFU.EX2 R93, R93 ;  /* 0x0000005d005d7308 */ /* 0x000e220000000800 */
[----:B------:R-:W-:-:S07]  /*9f00*/  FFMA.FTZ R41, R2, R113, -R8 ;  /* 0x0000007102297223 */ /* 0x000fce0000010808 */
[----:B------:R-:W-:Y:S08]  /*9f10*/  MUFU.EX2 R13, R13 ;  /* 0x0000000d000d7308 */ /* 0x000ff00000000800 */
[----:B------:R-:W1:Y:S01]  /*9f20*/  MUFU.EX2 R64, R64 ;  /* 0x0000004000407308 */ /* 0x000e620000000800 */
[----:B------:R-:W-:-:S07]  /*9f30*/  FFMA.FTZ R68, R2, R103, -R8 ;  /* 0x0000006702447223 */ /* 0x000fce0000010808 */
[----:B------:R-:W2:Y:S08]  /*9f40*/  MUFU.EX2 R11, R11 ;  /* 0x0000000b000b7308 */ /* 0x000eb00000000800 */
[----:B------:R-:W-:Y:S01]  /*9f50*/  MUFU.EX2 R27, R27 ;  /* 0x0000001b001b7308 */ /* 0x000fe20000000800 */
[----:B------:R-:W-:-:S07]  /*9f60*/  FFMA.FTZ R70, R2, R117, -R8 ;  /* 0x0000007502467223 */ /* 0x000fce0000010808 */
[----:B------:R-:W5:Y:S01]  /*9f70*/  MUFU.EX2 R14, R14 ;  /* 0x0000000e000e7308 */ /* 0x000f620000000800 */
[----:B------:R-:W-:-:S07]  /*9f80*/  FFMA.FTZ R84, R2, R67, -R8 ;  /* 0x0000004302547223 */ /* 0x000fce0000010808 */
[----:B------:R-:W-:Y:S01]  /*9f90*/  MUFU.EX2 R66, R66 ;  /* 0x0000004200427308 */ /* 0x000fe20000000800 */
[----:B------:R-:W-:-:S01]  /*9fa0*/  FFMA.FTZ R71, R2, R71, -R8 ;  /* 0x0000004702477223 */ /* 0x000fc20000010808 */
[----:B0-----:R-:W-:-:S06]  /*9fb0*/  FADD.FTZ R88, R10, R93 ;  /* 0x0000005d0a587221 */ /* 0x001fcc0000010000 */
[----:B------:R-:W0:Y:S01]  /*9fc0*/  MUFU.EX2 R15, R15 ;  /* 0x0000000f000f7308 */ /* 0x000e220000000800 */
[----:B-1----:R-:W-:-:S01]  /*9fd0*/  FADD.FTZ R90, R13, R64 ;  /* 0x000000400d5a7221 */ /* 0x002fc20000010000 */
[----:B------:R-:W-:-:S06]  /*9fe0*/  FFMA.FTZ R95, R2, R107, -R8 ;  /* 0x0000006b025f7223 */ /* 0x000fcc0000010808 */
[----:B------:R-:W1:Y:S01]  /*9ff0*/  MUFU.EX2 R41, R41 ;  /* 0x0000002900297308 */ /* 0x000e620000000800 */
[----:B------:R-:W-:-:S01]  /*a000*/  FFMA.FTZ R72, R2, R121, -R8 ;  /* 0x0000007902487223 */ /* 0x000fc20000010808 */
[C-C-:B------:R-:W-:Y:S01]  /*a010*/  FFMA.FTZ R79, R2.reuse, R79, -R8.reuse ;  /* 0x0000004f024f7223 */ /* 0x140fe20000010808 */
[----:B------:R-:W-:-:S01]  /*a020*/  FFMA.FTZ R74, R2, R123, -R8 ;  /* 0x0000007b024a7223 */ /* 0x000fc20000010808 */
[C-C-:B------:R-:W-:Y:S01]  /*a030*/  FFMA.FTZ R83, R2.reuse, R83, -R8.reuse ;  /* 0x0000005302537223 */ /* 0x140fe20000010808 */
[----:B------:R-:W-:-:S03]  /*a040*/  FFMA.FTZ R76, R2, R129, -R8 ;  /* 0x00000081024c7223 */ /* 0x000fc60000010808 */
[----:B------:R-:W4:Y:S01]  /*a050*/  MUFU.EX2 R20, R20 ;  /* 0x0000001400147308 */ /* 0x000f220000000800 */
[----:B------:R-:W-:-:S01]  /*a060*/  FFMA.FTZ R87, R2, R87, -R8 ;  /* 0x0000005702577223 */ /* 0x000fc20000010808 */
[C-C-:B------:R-:W-:Y:S01]  /*a070*/  FFMA.FTZ R78, R2.reuse, R133, -R8.reuse ;  /* 0x00000085024e7223 */ /* 0x140fe20000010808 */
[----:B------:R-:W-:-:S01]  /*a080*/  FFMA.FTZ R91, R2, R91, -R8 ;  /* 0x0000005b025b7223 */ /* 0x000fc20000010808 */
[C-C-:B------:R-:W-:Y:S01]  /*a090*/  FFMA.FTZ R80, R2.reuse, R137, -R8.reuse ;  /* 0x0000008902507223 */ /* 0x140fe20000010808 */
[----:B------:R-:W-:-:S01]  /*a0a0*/  FFMA.FTZ R63, R2, R63, -R8 ;  /* 0x0000003f023f7223 */ /* 0x000fc20000010808 */
[C-C-:B------:R-:W-:Y:S02]  /*a0b0*/  FFMA.FTZ R82, R2.reuse, R141, -R8.reuse ;  /* 0x0000008d02527223 */ /* 0x140fe40000010808 */
[----:B------:R-:W3:Y:S01]  /*a0c0*/  MUFU.EX2 R68, R68 ;  /* 0x0000004400447308 */ /* 0x000ee20000000800 */
[----:B------:R-:W-:Y:S02]  /*a0d0*/  VIADD R67, R3, 0x13240 ;  /* 0x0001324003437836 */ /* 0x000fe40000000000 */
        /* <DEDUP_REMOVED lines=20> */
[----:B--2---:R-:W-:Y:S01]  /*a220*/  FADD.FTZ R43, R11, R88 ;  /* 0x000000580b2b7221 */ /* 0x004fe20000010000 */
[----:B-----5:R-:W-:-:S05]  /*a230*/  F2FP.SATFINITE.E4M3.F32.PACK_AB_MERGE_C R152, R14, R11, RZ ;  /* 0x0000000b0e98723e */ /* 0x020fca00048070ff */
[----:B------:R-:W-:Y:S01]  /*a240*/  MUFU.EX2 R3, R84 ;  /* 0x0000005400037308 */ /* 0x000fe20000000800 */
[----:B------:R-:W-:-:S07]  /*a250*/  FADD.FTZ R88, R14, R43 ;  /* 0x0000002b0e587221 */ /* 0x000fce0000010000 */
[----:B------:R-:W2:Y:S08]  /*a260*/  MUFU.EX2 R70, R70 ;  /* 0x0000004600467308 */ /* 0x000eb00000000800 */
[----:B------:R5:W-:Y:S01]  /*a270*/  MUFU.EX2 R84, R71 ;  /* 0x0000004700547308 */ /* 0x000be20000000800 */
[----:B0-----:R-:W-:-:S01]  /*a280*/  FADD.FTZ R11, R15, R88 ;  /* 0x000000580f0b7221 */ /* 0x001fc20000010000 */
[----:B-----5:R-:W-:-:S06]  /*a290*/  FADD.FTZ R71, R27, R90 ;  /* 0x0000005a1b477221 */ /* 0x020fcc0000010000 */
[----:B------:R-:W0:Y:S01]  /*a2a0*/  MUFU.EX2 R97, R97 ;  /* 0x0000006100617308 */ /* 0x000e220000000800 */
[----:B------:R-:W-:-:S07]  /*a2b0*/  FADD.FTZ R14, R66, R71 ;  /* 0x00000047420e7221 */ /* 0x000fce0000010000 */
[----:B------:R-:W5:Y:S01]  /*a2c0*/  MUFU.EX2 R95, R95 ;  /* 0x0000005f005f7308 */ /* 0x000f620000000800 */
[----:B-1----:R-:W-:-:S01]  /*a2d0*/  FADD.FTZ R43, R41, R14 ;  /* 0x0000000e292b7221 */ /* 0x002fc20000010000 */
[----:B----4-:R-:W-:-:S06]  /*a2e0*/  FADD.FTZ R11, R20, R11 ;  /* 0x0000000b140b7221 */ /* 0x010fcc0000010000 */
[----:B------:R-:W1:Y:S01]  /*a2f0*/  MUFU.EX2 R40, R40 ;  /* 0x0000002800287308 */ /* 0x000e620000000800 */
[----:B---3--:R-:W-:-:S07]  /*a300*/  FADD.FTZ R43, R68, R43 ;  /* 0x0000002b442b7221 */ /* 0x008fce0000010000 */
[----:B------:R-:W3:Y:S01]  /*a310*/  MUFU.EX2 R72, R72 ;  /* 0x0000004800487308 */ /* 0x000ee20000000800 */
[----:B------:R-:W-:-:S01]  /*a320*/  FADD.FTZ R88, R26, R11 ;  /* 0x0000000b1a587221 */ /* 0x000fc20000010000 */
[----:B--2---:R-:W-:-:S06]  /*a330*/  FADD.FTZ R90, R70, R43 ;  /* 0x0000002b465a7221 */ /* 0x004fcc0000010000 */
[----:B------:R-:W2:Y:S08]  /*a340*/  MUFU.EX2 R77, R77 ;  /* 0x0000004d004d7308 */ /* 0x000eb00000000800 */
[----:B------:R-:W4:Y:S01]  /*a350*/  MUFU.EX2 R79, R79 ;  /* 0x0000004f004f7308 */ /* 0x000f220000000800 */
[----:B0-----:R-:W-:-:S01]  /*a360*/  FADD.FTZ R11, R97, R88 ;  /* 0x00000058610b7221 */ /* 0x001fc20000010000 */
[----:B-----5:R-:W-:-:S06]  /*a370*/  FADD.FTZ R43, R95, R90 ;  /* 0x0000005a5f2b7221 */ /* 0x020fcc0000010000 */
[----:B------:R-:W0:Y:S01]  /*a380*/  MUFU.EX2 R44, R115 ;  /* 0x00000073002c7308 */ /* 0x000e220000000800 */
[----:B------:R-:W-:-:S07]  /*a390*/  F2FP.SATFINITE.E4M3.F32.PACK_AB_MERGE_C R154, R97, R26, RZ ;  /* 0x0000001a619a723e */ /* 0x000fce00048070ff */
[----:B------:R-:W5:Y:S01]  /*a3a0*/  MUFU.EX2 R74, R74 ;  /* 0x0000004a004a7308 */ /* 0x000f620000000800 */
[----:B-1----:R-:W-:-:S01]  /*a3b0*/  FADD.FTZ R26, R40, R11 ;  /* 0x0000000b281a7221 */ /* 0x002fc20000010000 */
[----:B---3--:R-:W-:-:S06]  /*a3c0*/  FADD.FTZ R88, R72, R43 ;  /* 0x0000002b48587221 */ /* 0x008fcc0000010000 */
[----:B------:R-:W1:Y:S08]  /*a3d0*/  MUFU.EX2 R81, R81 ;  /* 0x0000005100517308 */ /* 0x000e700000000800 */
[----:B------:R-:W3:Y:S01]  /*a3e0*/  MUFU.EX2 R83, R83 ;  /* 0x0000005300537308 */ /* 0x000ee20000000800 */
[----:B--2---:R-:W-:-:S01]  /*a3f0*/  FADD.FTZ R11, R77, R26 ;  /* 0x0000001a4d0b7221 */ /* 0x004fc20000010000 */
[----:B----4-:R-:W-:-:S06]  /*a400*/  FADD.FTZ R43, R79, R88 ;  /* 0x000000584f2b7221 */ /* 0x010fcc0000010000 */
[----:B------:R-:W2:Y:S08]  /*a410*/  MUFU.EX2 R46, R119 ;  /* 0x00000077002e7308 */ /* 0x000eb00000000800 */
[----:B------:R-:W4:Y:S01]  /*a420*/  MUFU.EX2 R76, R76 ;  /* 0x0000004c004c7308 */ /* 0x000f220000000800 */
[----:B0-----:R-:W-:-:S01]  /*a430*/  FADD.FTZ R88, R44, R11 ;  /* 0x0000000b2c587221 */ /* 0x001fc20000010000 */
[----:B-----5:R-:W-:-:S06]  /*a440*/  FADD.FTZ R90, R74, R43 ;  /* 0x0000002b4a5a7221 */ /* 0x020fcc0000010000 */
[----:B------:R-:W0:Y:S08]  /*a450*/  MUFU.EX2 R85, R85 ;  /* 0x0000005500557308 */ /* 0x000e300000000800 */
        /* <DEDUP_REMOVED lines=15> */
[----:B------:R-:W1:Y:S01]  /*a550*/  MUFU.EX2 R61, R61 ;  /* 0x0000003d003d7308 */ /* 0x000e620000000800 */
[----:B------:R-:W-:-:S07]  /*a560*/  PRMT R67, R108, 0x654, R67 ;  /* 0x000006546c437816 */ /* 0x000fce0000000043 */
[----:B------:R-:W3:Y:S01]  /*a570*/  MUFU.EX2 R63, R63 ;  /* 0x0000003f003f7308 */ /* 0x000ee20000000800 */
[----:B--2---:R-:W-:-:S01]  /*a580*/  FADD.FTZ R11, R89, R88 ;  /* 0x00000058590b7221 */ /* 0x004fc20000010000 */
[----:B----4-:R-:W-:Y:S01]  /*a590*/  FADD.FTZ R43, R91, R90 ;  /* 0x0000005a5b2b7221 */ /* 0x010fe20000010000 */
[----:B------:R2:W-:Y:S05]  /*a5a0*/  SYNCS.ARRIVE.TRANS64.RED.A1T0 RZ, [R67+URZ], RZ ;  /* 0x000000ff43ff79a7 */ /* 0x0005ea000810043f */
[----:B------:R-:W4:Y:S08]  /*a5b0*/  MUFU.EX2 R52, R131 ;  /* 0x0000008300347308 */ /* 0x000f300000000800 */
[----:B------:R-:W4:Y:S01]  /*a5c0*/  MUFU.EX2 R82, R82 ;  /* 0x0000005200527308 */ /* 0x000f220000000800 */
[----:B0-----:R-:W-:-:S07]  /*a5d0*/  FADD.FTZ R88, R50, R11 ;  /* 0x0000000b32587221 */ /* 0x001fce0000010000 */
[----:B------:R-:W0:Y:S01]  /*a5e0*/  MUFU.EX2 R65, R65 ;  /* 0x0000004100417308 */ /* 0x000e220000000800 */
[----:B-----5:R-:W-:-:S01]  /*a5f0*/  FADD.FTZ R90, R80, R43 ;  /* 0x0000002b505a7221 */ /* 0x020fc20000010000 */
[----:B-1----:R-:W-:-:S06]  /*a600*/  FADD.FTZ R11, R61, R88 ;  /* 0x000000583d0b7221 */ /* 0x002fcc0000010000 */
[----:B------:R-:W1:Y:S01]  /*a610*/  MUFU.EX2 R60, R135 ;  /* 0x00000087003c7308 */ /* 0x000e620000000800 */
[----:B---3--:R-:W-:-:S07]  /*a620*/  FADD.FTZ R43, R63, R90 ;  /* 0x0000005a3f2b7221 */ /* 0x008fce0000010000 */
[----:B--2---:R-:W2:Y:S01]  /*a630*/  MUFU.EX2 R67, R145 ;  /* 0x0000009100437308 */ /* 0x004ea20000000800 */
[----:B------:R-:W-:Y:S01]  /*a640*/  F2FP.SATFINITE.E4M3.F32.PACK_AB_MERGE_C R148, R81, R44, RZ ;  /* 0x0000002c5194723e */ /* 0x000fe200048070ff */
[----:B----4-:R-:W-:Y:S01]  /*a650*/  FADD.FTZ R44, R52, R11 ;  /* 0x0000000b342c7221 */ /* 0x010fe20000010000 */
[----:B------:R-:W-:-:S05]  /*a660*/  F2FP.SATFINITE.E4M3.F32.PACK_AB_MERGE_C R150, R89, R48, RZ ;  /* 0x000000305996723e */ /* 0x000fca00048070ff */
[----:B------:R-:W3:Y:S01]  /*a670*/  MUFU.EX2 R69, R69 ;  /* 0x0000004500457308 */ /* 0x000ee20000000800 */
[----:B------:R-:W-:-:S01]  /*a680*/  FADD.FTZ R48, R82, R43 ;  /* 0x0000002b52307221 */ /* 0x000fc20000010000 */
[C---:B0-----:R-:W-:Y:S01]  /*a690*/  F2FP.SATFINITE.E4M3.F32.PACK_AB_MERGE_C R136, R65.reuse, R52, RZ ;  /* 0x000000344188723e */ /* 0x041fe200048070ff */
[----:B------:R-:W-:-:S05]  /*a6a0*/  FADD.FTZ R65, R65, R44 ;  /* 0x0000002c41417221 */ /* 0x000fca0000010000 */
[----:B------:R-:W0:Y:S01]  /*a6b0*/  MUFU.EX2 R62, R62 ;  /* 0x0000003e003e7308 */ /* 0x000e220000000800 */
[----:B------:R-:W-:-:S07]  /*a6c0*/  FADD.FTZ R48, R3, R48 ;  /* 0x0000003003307221 */ /* 0x000fce0000010000 */
[----:B------:R-:W4:Y:S01]  /*a6d0*/  MUFU.EX2 R149, R149 ;  /* 0x0000009500957308 */ /* 0x000f220000000800 */
[----:B-1----:R-:W-:-:S07]  /*a6e0*/  FADD.FTZ R44, R60, R65 ;  /* 0x000000413c2c7221 */ /* 0x002fce0000010000 */
[----:B------:R-:W1:Y:S01]  /*a6f0*/  MUFU.EX2 R73, R73 ;  /* 0x0000004900497308 */ /* 0x000e620000000800 */
[----:B--2---:R-:W-:-:S07]  /*a700*/  FADD.FTZ R11, R67, R48 ;  /* 0x00000030430b7221 */ /* 0x004fce0000010000 */
[----:B------:R-:W2:Y:S01]  /*a710*/  MUFU.EX2 R86, R75 ;  /* 0x0000004b00567308 */ /* 0x000ea20000000800 */
[----:B---3--:R-:W-:-:S01]  /*a720*/  FADD.FTZ R43, R69, R44 ;  /* 0x0000002c452b7221 */ /* 0x008fc20000010000 */
[----:B------:R-:W-:-:S06]  /*a730*/  FADD.FTZ R44, R84, R11 ;  /* 0x0000000b542c7221 */ /* 0x000fcc0000010000 */
[----:B------:R-:W3:Y:S08]  /*a740*/  MUFU.EX2 R34, R143 ;  /* 0x0000008f00227308 */ /* 0x000ef00000000800 */
[----:B------:R-:W5:Y:S01]  /*a750*/  MUFU.EX2 R151, R151 ;  /* 0x0000009700977308 */ /* 0x000f620000000800 */
[----:B0-----:R-:W-:-:S01]  /*a760*/  FADD.FTZ R48, R62, R43 ;  /* 0x0000002b3e307221 */ /* 0x001fc20000010000 */
[----:B----4-:R-:W-:-:S06]  /*a770*/  FADD.FTZ R11, R149, R44 ;  /* 0x0000002c950b7221 */ /* 0x010fcc0000010000 */
[----:B------:R-:W0:Y:S01]  /*a780*/  MUFU.EX2 R105, R105 ;  /* 0x0000006900697308 */ /* 0x000e220000000800 */
[----:B-1----:R-:W-:-:S07]  /*a790*/  F2FP.SATFINITE.E4M3.F32.PACK_AB_MERGE_C R138, R73, R62, RZ ;  /* 0x0000003e498a723e */ /* 0x002fce00048070ff */
[----:B------:R-:W1:Y:S01]  /*a7a0*/  MUFU.EX2 R14, R47 ;  /* 0x0000002f000e7308 */ /* 0x000e620000000800 */
[----:B------:R-:W-:-:S01]  /*a7b0*/  FADD.FTZ R73, R73, R48 ;  /* 0x0000003049497221 */ /* 0x000fc20000010000 */
[----:B--2---:R-:W-:-:S06]  /*a7c0*/  F2FP.SATFINITE.E4M3.F32.PACK_AB_MERGE_C R149, R86, R149, RZ ;  /* 0x000000955695723e */ /* 0x004fcc00048070ff */
[----:B------:R-:W2:Y:S01]  /*a7d0*/  MUFU.EX2 R38, R38 ;  /* 0x0000002600267308 */ /* 0x000ea20000000800 */
[----:B------:R-:W-:-:S07]  /*a7e0*/  FADD.FTZ R86, R86, R11 ;  /* 0x0000000b56567221 */ /* 0x000fce0000010000 */
[----:B------:R-:W4:Y:S01]  /*a7f0*/  MUFU.EX2 R155, R155 ;  /* 0x0000009b009b7308 */ /* 0x000f220000000800 */
[----:B------:R-:W-:Y:S01]  /*a800*/  F2FP.SATFINITE.E4M3.F32.PACK_AB_MERGE_C R152, R93, R10, R152 ;  /* 0x0000000a5d98723e */ /* 0x000fe20004807098 */
[----:B---3--:R-:W-:-:S06]  /*a810*/  FADD.FTZ R10, R34, R73 ;  /* 0x00000049220a7221 */ /* 0x008fcc0000010000 */
[----:B------:R-:W3:Y:S01]  /*a820*/  MUFU.EX2 R49, R49 ;  /* 0x0000003100317308 */ /* 0x000ee20000000800 */
[----:B-----5:R-:W-:-:S07]  /*a830*/  FADD.FTZ R11, R151, R86 ;  /* 0x00000056970b7221 */ /* 0x020fce0000010000 */
[----:B------:R-:W5:Y:S01]  /*a840*/  MUFU.EX2 R26, R51 ;  /* 0x00000033001a7308 */ /* 0x000f620000000800 */
[----:B------:R-:W-:Y:S01]  /*a850*/  F2FP.SATFINITE.E4M3.F32.PACK_AB_MERGE_C R154, R20, R15, R154 ;  /* 0x0000000f149a723e */ /* 0x000fe2000480709a */
[----:B0-----:R-:W-:-:S06]  /*a860*/  FADD.FTZ R15, R105, R10 ;  /* 0x0000000a690f7221 */ /* 0x001fcc0000010000 */
[----:B------:R-:W0:Y:S01]  /*a870*/  MUFU.EX2 R42, R42 ;  /* 0x0000002a002a7308 */ /* 0x000e220000000800 */
[----:B-1----:R-:W-:-:S07]  /*a880*/  FADD.FTZ R20, R14, R11 ;  /* 0x0000000b0e147221 */ /* 0x002fce0000010000 */
[----:B------:R-:W1:Y:S01]  /*a890*/  MUFU.EX2 R54, R54 ;  /* 0x0000003600367308 */ /* 0x000e620000000800 */
[----:B------:R-:W-:Y:S01]  /*a8a0*/  F2FP.SATFINITE.E4M3.F32.PACK_AB_MERGE_C R148, R77, R40, R148 ;  /* 0x000000284d94723e */ /* 0x000fe20004807094 */
[----:B--2---:R-:W-:-:S06]  /*a8b0*/  FADD.FTZ R40, R38, R15 ;  /* 0x0000000f26287221 */ /* 0x004fcc0000010000 */
[----:B------:R-:W2:Y:S01]  /*a8c0*/  MUFU.EX2 R53, R53 ;  /* 0x0000003500357308 */ /* 0x000ea20000000800 */
[----:B----4-:R-:W-:-:S07]  /*a8d0*/  FADD.FTZ R15, R155, R20 ;  /* 0x000000149b0f7221 */ /* 0x010fce0000010000 */
[----:B------:R-:W-:Y:S01]  /*a8e0*/  MUFU.EX2 R55, R55 ;  /* 0x0000003700377308 */ /* 0x000fe20000000800 */
[C---:B---3--:R-:W-:Y:S01]  /*a8f0*/  F2FP.SATFINITE.E4M3.F32.PACK_AB_MERGE_C R140, R49.reuse, R38, RZ ;  /* 0x00000026318c723e */ /* 0x048fe200048070ff */
[----:B------:R-:W-:-:S06]  /*a900*/  FADD.FTZ R49, R49, R40 ;  /* 0x0000002831317221 */ /* 0x000fcc0000010000 */
[----:B------:R-:W-:Y:S01]  /*a910*/  MUFU.EX2 R56, R56 ;  /* 0x0000003800387308 */ /* 0x000fe20000000800 */
[----:B-----5:R-:W-:-:S07]  /*a920*/  FADD.FTZ R15, R26, R15 ;  /* 0x0000000f1a0f7221 */ /* 0x020fce0000010000 */
[----:B------:R-:W3:Y:S08]  /*a930*/  MUFU.EX2 R57, R57 ;  /* 0x0000003900397308 */ /* 0x000ef00000000800 */
[----:B------:R-:W4:Y:S01]  /*a940*/  MUFU.EX2 R58, R58 ;  /* 0x0000003a003a7308 */ /* 0x000f220000000800 */
[----:B------:R-:W-:Y:S01]  /*a950*/  F2FP.SATFINITE.E4M3.F32.PACK_AB_MERGE_C R11, R26, R155, RZ ;  /* 0x0000009b1a0b723e */ /* 0x000fe200048070ff */
[----:B0-----:R-:W-:-:S06]  /*a960*/  FADD.FTZ R20, R42, R49 ;  /* 0x000000312a147221 */ /* 0x001fcc0000010000 */
[----:B------:R-:W0:Y:S01]  /*a970*/  MUFU.EX2 R59, R59 ;  /* 0x0000003b003b7308 */ /* 0x000e220000000800 */
[----:B-1----:R-:W-:-:S01]  /*a980*/  FADD.FTZ R26, R54, R15 ;  /* 0x0000000f361a7221 */ /* 0x002fc20000010000 */
[----:B--2---:R-:W-:-:S06]  /*a990*/  FADD.FTZ R15, R53, R20 ;  /* 0x00000014350f7221 */ /* 0x004fcc0000010000 */
[----:B------:R-:W-:Y:S08]  /*a9a0*/  MUFU.EX2 R32, R32 ;  /* 0x0000002000207308 */ /* 0x000ff00000000800 */
[----:B------:R-:W1:Y:S08]  /*a9b0*/  MUFU.EX2 R33, R33 ;  /* 0x0000002100217308 */ /* 0x000e700000000800 */
[----:B------:R-:W2:Y:S01]  /*a9c0*/  MUFU.EX2 R28, R28 ;  /* 0x0000001c001c7308 */ /* 0x000ea20000000800 */
[----:B---3--:R-:W-:-:S07]  /*a9d0*/  F2FP.SATFINITE.E4M3.F32.PACK_AB_MERGE_C R142, R57, R56, RZ ;  /* 0x00000038398e723e */ /* 0x008fce00048070ff */
[----:B------:R-:W3:Y:S01]  /*a9e0*/  MUFU.EX2 R30, R30 ;  /* 0x0000001e001e7308 */ /* 0x000ee20000000800 */
[----:B------:R-:W-:-:S07]  /*a9f0*/  FADD.FTZ R56, R56, R15 ;  /* 0x0000000f38387221 */ /* 0x000fce0000010000 */
[----:B------:R-:W5:Y:S08]  /*aa00*/  MUFU.EX2 R29, R29 ;  /* 0x0000001d001d7308 */ /* 0x000f700000000800 */
[----:B------:R-:W5:Y:S08]  /*aa10*/  MUFU.EX2 R31, R31 ;  /* 0x0000001f001f7308 */ /* 0x000f700000000800 */
[----:B------:R4:W-:Y:S01]  /*aa20*/  MUFU.EX2 R10, R35 ;  /* 0x00000023000a7308 */ /* 0x0009e20000000800 */
[----:B------:R-:W-:-:S01]  /*aa30*/  FADD.FTZ R57, R57, R56 ;  /* 0x0000003839397221 */ /* 0x000fc20000010000 */
[----:B----4-:R-:W-:-:S06]  /*aa40*/  FADD.FTZ R35, R55, R26 ;  /* 0x0000001a37237221 */ /* 0x010fcc0000010000 */
[----:B------:R-:W4:Y:S01]  /*aa50*/  MUFU.EX2 R101, R101 ;  /* 0x0000006500657308 */ /* 0x000f220000000800 */
[----:B------:R-:W-:-:S01]  /*aa60*/  FADD.FTZ R26, R58, R35 ;  /* 0x000000233a1a7221 */ /* 0x000fc20000010000 */
[----:B0-----:R-:W-:-:S03]  /*aa70*/  F2FP.SATFINITE.E4M3.F32.PACK_AB_MERGE_C R58, R59, R58, RZ ;  /* 0x0000003a3b3a723e */ /* 0x001fc600048070ff */
[----:B------:R-:W-:-:S03]  /*aa80*/  FADD.FTZ R59, R59, R26 ;  /* 0x0000001a3b3b7221 */ /* 0x000fc60000010000 */
[----:B------:R-:W-:Y:S01]  /*aa90*/  MUFU.EX2 R12, R12 ;  /* 0x0000000c000c7308 */ /* 0x000fe20000000800 */
[----:B-1----:R-:W-:Y:S01]  /*aaa0*/  F2FP.SATFINITE.E4M3.F32.PACK_AB_MERGE_C R144, R33, R32, RZ ;  /* 0x000000202190723e */ /* 0x002fe200048070ff */
[----:B--2---:R-:W-:Y:S01]  /*aab0*/  FADD.FTZ R26, R28, R57 ;  /* 0x000000391c1a7221 */ /* 0x004fe20000010000 */
[----:B------:R-:W-:Y:S01]  /*aac0*/  F2FP.SATFINITE.E4M3.F32.PACK_AB_MERGE_C R140, R105, R34, R140 ;  /* 0x00000022698c723e */ /* 0x000fe2000480708c */
[----:B---3--:R-:W-:-:S04]  /*aad0*/  FADD.FTZ R34, R30, R59 ;  /* 0x0000003b1e227221 */ /* 0x008fc80000010000 */
[----:B------:R-:W-:Y:S01]  /*aae0*/  MUFU.EX2 R37, R37 ;  /* 0x0000002500257308 */ /* 0x000fe20000000800 */
[C---:B-----5:R-:W-:Y:S01]  /*aaf0*/  F2FP.SATFINITE.E4M3.F32.PACK_AB_MERGE_C R144, R29.reuse, R28, R144 ;  /* 0x0000001c1d90723e */ /* 0x060fe20004807090 */
[----:B------:R-:W-:Y:S01]  /*ab00*/  FADD.FTZ R29, R29, R26 ;  /* 0x0000001a1d1d7221 */ /* 0x000fe20000010000 */
[----:B------:R-:W-:-:S05]  /*ab10*/  F2FP.SATFINITE.E4M3.F32.PACK_AB_MERGE_C R27, R66, R27, RZ ;  /* 0x0000001b421b723e */ /* 0x000fca00048070ff */
[----:B------:R-:W0:Y:S01]  /*ab20*/  MUFU.EX2 R36, R36 ;  /* 0x0000002400247308 */ /* 0x000e220000000800 */
[----:B------:R-:W-:-:S07]  /*ab30*/  FADD.FTZ R34, R31, R34 ;  /* 0x000000221f227221 */ /* 0x000fce0000010000 */
[----:B------:R-:W1:Y:S01]  /*ab40*/  MUFU.EX2 R45, R45 ;  /* 0x0000002d002d7308 */ /* 0x000e620000000800 */
[----:B------:R-:W-:Y:S01]  /*ab50*/  F2FP.SATFINITE.E4M3.F32.PACK_AB_MERGE_C R153, R64, R13, R27 ;  /* 0x0000000d4099723e */ /* 0x000fe2000480701b */
[----:B------:R-:W-:-:S06]  /*ab60*/  FADD.FTZ R32, R32, R29 ;  /* 0x0000001d20207221 */ /* 0x000fcc0000010000 */
[----:B------:R-:W2:Y:S01]  /*ab70*/  MUFU.EX2 R111, R111 ;  /* 0x0000006f006f7308 */ /* 0x000ea20000000800 */
[----:B------:R-:W-:Y:S01]  /*ab80*/  F2FP.SATFINITE.E4M3.F32.PACK_AB_MERGE_C R141, R14, R151, R11 ;  /* 0x000000970e8d723e */ /* 0x000fe2000480700b */
[----:B----4-:R-:W-:Y:S01]  /*ab90*/  FADD.FTZ R13, R101, R34 ;  /* 0x00000022650d7221 */ /* 0x010fe20000010000 */
[----:B------:R-:W-:-:S05]  /*aba0*/  VIADD R11, R24, 0xfffffffe ;  /* 0xfffffffe180b7836 */ /* 0x000fca0000000000 */
[----:B------:R-:W3:Y:S01]  /*abb0*/  MUFU.EX2 R20, R39 ;  /* 0x0000002700147308 */ /* 0x000ee20000000800 */
[----:B------:R-:W-:Y:S01]  /*abc0*/  F2FP.SATFINITE.E4M3.F32.PACK_AB_MERGE_C R3, R3, R82, RZ ;  /* 0x000000520303723e */ /* 0x000fe200048070ff */
[----:B------:R-:W-:-:S06]  /*abd0*/  FADD.FTZ R33, R33, R32 ;  /* 0x0000002021217221 */ /* 0x000fcc0000010000 */
[----:B------:R-:W4:Y:S01]  /*abe0*/  MUFU.EX2 R109, R109 ;  /* 0x0000006d006d7308 */ /* 0x000f220000000800 */
[----:B------:R-:W-:-:S07]  /*abf0*/  F2FP.SATFINITE.E4M3.F32.PACK_AB_MERGE_C R101, R10, R101, RZ ;  /* 0x000000650a65723e */ /* 0x000fce00048070ff */
[----:B------:R-:W5:Y:S01]  /*ac00*/  MUFU.EX2 R8, R8 ;  /* 0x0000000800087308 */ /* 0x000f620000000800 */
[----:B------:R-:W-:-:S01]  /*ac10*/  FADD.FTZ R10, R10, R13 ;  /* 0x0000000d0a0a7221 */ /* 0x000fc20000010000 */
[----:B------:R-:W-:Y:S01]  /*ac20*/  ISETP.GE.AND P1, PT, R11, R92, PT ;  /* 0x0000005c0b00720c */ /* 0x000fe20003f26270 */
[----:B0-----:R-:W-:-:S01]  /*ac30*/  FADD.FTZ R26, R36, R33 ;  /* 0x00000021241a7221 */ /* 0x001fc20000010000 */
[----:B------:R-:W-:Y:S02]  /*ac40*/  F2FP.SATFINITE.E4M3.F32.PACK_AB_MERGE_C R13, R37, R12, RZ ;  /* 0x0000000c250d723e */ /* 0x000fe400048070ff */
[----:B------:R-:W-:Y:S01]  /*ac50*/  F2FP.SATFINITE.E4M3.F32.PACK_AB_MERGE_C R137, R63, R80, R3 ;  /* 0x000000503f89723e */ /* 0x000fe20004807003 */
[----:B-1----:R-:W-:Y:S01]  /*ac60*/  FADD.FTZ R3, R45, R10 ;  /* 0x0000000a2d037221 */ /* 0x002fe20000010000 */
[C---:B--2---:R-:W-:Y:S01]  /*ac70*/  F2FP.SATFINITE.E4M3.F32.PACK_AB_MERGE_C R146, R111.reuse, R36, R13 ;  /* 0x000000246f92723e */ /* 0x044fe2000480700d */
[----:B------:R-:W-:Y:S01]  /*ac80*/  FADD.FTZ R111, R111, R26 ;  /* 0x0000001a6f6f7221 */ /* 0x000fe20000010000 */
[----:B------:R-:W-:Y:S01]  /*ac90*/  F2FP.SATFINITE.E4M3.F32.PACK_AB_MERGE_C R74, R83, R74, RZ ;  /* 0x0000004a534a723e */ /* 0x000fe200048070ff */
[----:B---3--:R-:W-:Y:S01]  /*aca0*/  FADD.FTZ R10, R20, R3 ;  /* 0x00000003140a7221 */ /* 0x008fe20000010000 */
[----:B------:R-:W-:Y:S01]  /*acb0*/  F2FP.SATFINITE.E4M3.F32.PACK_AB_MERGE_C R78, R91, R78, RZ ;  /* 0x0000004e5b4e723e */ /* 0x000fe200048070ff */
[----:B------:R-:W-:Y:S01]  /*acc0*/  FADD.FTZ R12, R12, R111 ;  /* 0x0000006f0c0c7221 */ /* 0x000fe20000010000 */
[----:B------:R-:W-:Y:S01]  /*acd0*/  F2FP.SATFINITE.E4M3.F32.PACK_AB_MERGE_C R70, R95, R70, RZ ;  /* 0x000000465f46723e */ /* 0x000fe200048070ff */
[----:B----4-:R-:W-:Y:S01]  /*ace0*/  FADD.FTZ R15, R109, R10 ;  /* 0x0000000a6d0f7221 */ /* 0x010fe20000010000 */
[----:B------:R-:W-:-:S02]  /*acf0*/  F2FP.SATFINITE.E4M3.F32.PACK_AB_MERGE_C R74, R79, R72, R74 ;  /* 0x000000484f4a723e */ /* 0x000fc4000480704a */
[----:B-----5:R-:W-:Y:S02]  /*ad00*/  F2FP.SATFINITE.E4M3.F32.PACK_AB_MERGE_C R3, R8, R109, RZ ;  /* 0x0000006d0803723e */ /* 0x020fe400048070ff */
[----:B------:R-:W-:Y:S01]  /*ad10*/  F2FP.SATFINITE.E4M3.F32.PACK_AB_MERGE_C R78, R87, R76, R78 ;  /* 0x0000004c574e723e */ /* 0x000fe2000480704e */
[----:B------:R-:W-:Y:S01]  /*ad20*/  BSSY B0, `(.L_x_14042) ;  /* 0x0000292000007945 */ /* 0x000fe20003800000 */
[----:B------:R-:W-:Y:S01]  /*ad30*/  F2FP.SATFINITE.E4M3.F32.PACK_AB_MERGE_C R147, R20, R45, R3 ;  /* 0x0000002d1493723e */ /* 0x000fe20004807003 */
[----:B------:R-:W-:Y:S01]  /*ad40*/  FADD.FTZ R20, R37, R12 ;  /* 0x0000000c25147221 */ /* 0x000fe20000010000 */
[----:B------:R-:W-:Y:S01]  /*ad50*/  F2FP.SATFINITE.E4M3.F32.PACK_AB_MERGE_C R150, R85, R46, R150 ;  /* 0x0000002e5596723e */ /* 0x000fe20004807096 */
[----:B------:R-:W-:Y:S01]  /*ad60*/  FADD.FTZ R15, R8, R15 ;  /* 0x0000000f080f7221 */ /* 0x000fe20000010000 */
[----:B------:R-:W-:Y:S01]  /*ad70*/  F2FP.SATFINITE.E4M3.F32.PACK_AB_MERGE_C R136, R61, R50, R136 ;  /* 0x000000323d88723e */ /* 0x000fe20004807088 */
[--C-:B------:R-:W-:Y:S01]  /*ad80*/  IMAD.MOV.U32 R24, RZ, RZ, R25.reuse ;  /* 0x000000ffff187224 */ /* 0x100fe200078e0019 */
[----:B------:R-:W-:Y:S01]  /*ad90*/  F2FP.SATFINITE.E4M3.F32.PACK_AB_MERGE_C R142, R53, R42, R142 ;  /* 0x0000002a358e723e */ /* 0x000fe2000480708e */
[--C-:B------:R-:W-:Y:S01]  /*ada0*/  IMAD.MOV.U32 R27, RZ, RZ, R25.reuse ;  /* 0x000000ffff1b7224 */ /* 0x100fe200078e0019 */
[----:B------:R-:W-:Y:S01]  /*adb0*/  F2FP.SATFINITE.E4M3.F32.PACK_AB_MERGE_C R155, R68, R41, R70 ;  /* 0x00000029449b723e */ /* 0x000fe20004807046 */
[----:B------:R-:W-:Y:S01]  /*adc0*/  IMAD.MOV.U32 R26, RZ, RZ, R25 ;  /* 0x000000ffff1a7224 */ /* 0x000fe200078e0019 */
[----:B------:R-:W-:Y:S01]  /*add0*/  F2FP.SATFINITE.E4M3.F32.PACK_AB_MERGE_C R139, R84, R67, R149 ;  /* 0x00000043548b723e */ /* 0x000fe20004807095 */
[--C-:B------:R-:W-:Y:S01]  /*ade0*/  IMAD.MOV.U32 R29, RZ, RZ, R25.reuse ;  /* 0x000000ffff1d7224 */ /* 0x100fe200078e0019 */
[----:B------:R-:W-:Y:S01]  /*adf0*/  F2FP.SATFINITE.E4M3.F32.PACK_AB_MERGE_C R143, R55, R54, R58 ;  /* 0x00000036378f723e */ /* 0x000fe2000480703a */
[----:B------:R-:W-:Y:S01]  /*ae00*/  IMAD.MOV.U32 R33, RZ, RZ, R25 ;  /* 0x000000ffff217224 */ /* 0x000fe200078e0019 */
[----:B------:R-:W-:Y:S01]  /*ae10*/  F2FP.SATFINITE.E4M3.F32.PACK_AB_MERGE_C R145, R31, R30, R101 ;  /* 0x0000001e1f91723e */ /* 0x000fe20004807065 */
[--C-:B------:R-:W-:Y:S01]  /*ae20*/  IMAD.MOV.U32 R31, RZ, RZ, R25.reuse ;  /* 0x000000ffff1f7224 */ /* 0x100fe200078e0019 */
[----:B------:R-:W-:Y:S01]  /*ae30*/  F2FP.SATFINITE.E4M3.F32.PACK_AB_MERGE_C R138, R69, R60, R138 ;  /* 0x0000003c458a723e */ /* 0x000fe2000480708a */
        /* <DEDUP_REMOVED lines=25> */
[----:B------:R-:W-:Y:S02]  /*afd0*/  IMAD.MOV.U32 R149, RZ, RZ, R74 ;  /* 0x000000ffff957224 */ /* 0x000fe400078e004a */
[----:B------:R-:W-:Y:S01]  /*afe0*/  IMAD.MOV.U32 R151, RZ, RZ, R78 ;  /* 0x000000ffff977224 */ /* 0x000fe200078e004e */
[----:B------:R-:W-:Y:S06]  /*aff0*/  @!P1 BRA `(.L_x_14043) ;  /* 0x0000002400909947 */ /* 0x000fec0003800000 */
[----:B------:R0:W5:Y:S01]  /*b000*/  LDL.LU R12, [R1+0x10] ;  /* 0x00001000010c7983 */ /* 0x0001620000300800 */
[----:B------:R-:W-:Y:S02]  /*b010*/  IMAD.MOV.U32 R10, RZ, RZ, R9 ;  /* 0x000000ffff0a7224 */ /* 0x000fe400078e0009 */
[----:B------:R-:W-:Y:S01]  /*b020*/  IMAD.MOV.U32 R3, RZ, RZ, R0 ;  /* 0x000000ffff037224 */ /* 0x000fe200078e0000 */
[----:B------:R0:W5:Y:S01]  /*b030*/  LDL.LU R8, [R1+0x8] ;  /* 0x0000080001087983 */ /* 0x0001620000300800 */
        /* <DEDUP_REMOVED lines=15> */
[----:B0-----:R-:W-:-:S07]  /*b130*/  CS2R R24, SRZ ;  /* 0x0000000000187805 */ /* 0x001fce000001ff00 */
.L_x_14056:
[----:B-----5:R-:W-:-:S04]  /*b140*/  ISETP.NE.AND P1, PT, R8, 0x1, PT ;  /* 0x000000010800780c */ /* 0x020fc80003f25270 */
[----:B------:R-:W-:-:S04]  /*b150*/  SEL R9, RZ, 0x1, P1 ;  /* 0x00000001ff097807 */ /* 0x000fc80000800000 */
[----:B------:R-:W-:-:S05]  /*b160*/  LOP3.LUT R13, R12, R9, RZ, 0x3c, !PT ;  /* 0x000000090c0d7212 */ /* 0x000fca00078e3cff */
[----:B------:R0:W-:Y:S01]  /*b170*/  STL [R1+0x10], R13 ;  /* 0x0000100d01007387 */ /* 0x0001e20000100800 */
[----:B------:R-:W-:Y:S05]  /*b180*/  @!P0 BRA `(.L_x_14044) ;  /* 0x0000000000048947 */ /* 0x000fea0003800000 */
[----:B------:R-:W-:Y:S01]  /*b190*/  BPT.TRAP 0x1 ;  /* 0x000000040000795c */ /* 0x000fe20000300000 */
.L_x_14044:
[----:B------:R-:W-:Y:S01]  /*b1a0*/  VIADD R0, R8, 0x1 ;  /* 0x0000000108007836 */ /* 0x000fe20000000000 */
[----:B0-----:R-:W-:-:S04]  /*b1b0*/  SHF.L.U32 R13, R13, 0x1f, RZ ;  /* 0x0000001f0d0d7819 */ /* 0x001fc800000006ff */
[----:B------:R-:W-:-:S04]  /*b1c0*/  ISETP.NE.AND P1, PT, R0, 0x2, PT ;  /* 0x000000020000780c */ /* 0x000fc80003f25270 */
[----:B------:R-:W-:-:S05]  /*b1d0*/  SEL R9, R0, RZ, P1 ;  /* 0x000000ff00097207 */ /* 0x000fca0000800000 */
[----:B------:R0:W-:Y:S01]  /*b1e0*/  STL [R1+0x8], R9 ;  /* 0x0000080901007387 */ /* 0x0001e20000100800 */
[----:B------:R-:W-:-:S04]  /*b1f0*/  IMAD R0, R9, 0x8, R18 ;  /* 0x0000000809007824 */ /* 0x000fc800078e0212 */
[----:B------:R0:W1:Y:S01]  /*b200*/  SYNCS.PHASECHK.TRANS64.TRYWAIT P1, [R0+URZ+0x13230], R13 ;  /* 0x0132300d000075a7 */ /* 0x000062000802017f */
[----:B------:R-:W-:Y:S05]  /*b210*/  @!P0 BRA `(.L_x_14045) ;  /* 0x0000000000048947 */ /* 0x000fea0003800000 */
[----:B------:R-:W-:Y:S01]  /*b220*/  BPT.TRAP 0x1 ;  /* 0x000000040000795c */ /* 0x000fe20000300000 */
.L_x_14045:
[----:B0-----:R-:W-:Y:S01]  /*b230*/  IMAD R9, R9, 0x280, R21 ;  /* 0x0000028009097824 */ /* 0x001fe200078e0215 */
[----:B------:R-:W-:Y:S03]  /*b240*/  BSSY B1, `(.L_x_14046) ;  /* 0x0000006000017945 */ /* 0x000fe60003800000 */
[C---:B------:R-:W-:Y:S01]  /*b250*/  VIADD R59, R9.reuse, 0x100 ;  /* 0x00000100093b7836 */ /* 0x040fe20000000000 */
[----:B------:R-:W-:Y:S01]  /*b260*/  IADD3 R14, R9, 0x80, RZ ;  /* 0x00000080090e7810 */ /* 0x000fe20007ffe0ff */
[----:B-1----:R-:W-:Y:S06]  /*b270*/  @P1 BRA `(.L_x_14047) ;  /* 0x0000000000081947 */ /* 0x002fec0003800000 */
[----:B------:R-:W0:Y:S02]  /*b280*/  SYNCS.PHASECHK.TRANS64.TRYWAIT P1, [R0+URZ+0x13230], R13 ;  /* 0x0132300d000075a7 */ /* 0x000e24000802017f */
[----:B0-----:R-:W-:Y:S05]  /*b290*/  @!P1 BRA `(.L_x_14048) ;  /* 0x000000dc002c9947 */ /* 0x001fea0003800000 */
.L_x_14047:
[----:B------:R-:W-:Y:S05]  /*b2a0*/  BSYNC B1 ;  /* 0x0000000000017941 */ /* 0x000fea0003800000 */
.L_x_14046:
[----:B------:R-:W-:Y:S01]  /*b2b0*/  IMAD.MOV.U32 R56, RZ, RZ, R9 ;  /* 0x000000ffff387224 */ /* 0x000fe200078e0009 */
[----:B------:R-:W-:Y:S01]  /*b2c0*/  R2UR UR4, R4 ;  /* 0x00000000040472ca */ /* 0x000fe200000e0000 */
[----:B------:R-:W-:Y:S01]  /*b2d0*/  IMAD.MOV.U32 R57, RZ, RZ, -0x7fffffe0 ;  /* 0x80000020ff397424 */ /* 0x000fe200078e00ff */
[----:B------:R-:W-:Y:S01]  /*b2e0*/  R2UR UR5, R5 ;  /* 0x00000000050572ca */ /* 0x000fe200000e0000 */
[----:B------:R-:W-:Y:S01]  /*b2f0*/  WARPGROUP.ARRIVE ;  /* 0x00000000000079c5 */ /* 0x000fe20000000000 */
[----:B------:R-:W-:Y:S01]  /*b300*/  R2UR UR6, R56 ;  /* 0x00000000380672ca */ /* 0x000fe200000e0000 */
[----:B------:R-:W-:Y:S01]  /*b310*/  IMAD.MOV.U32 R56, RZ, RZ, R14 ;  /* 0x000000ffff387224 */ /* 0x000fe200078e000e */
[----:B------:R-:W-:Y:S01]  /*b320*/  R2UR UR7, R57 ;  /* 0x00000000390772ca */ /* 0x000fe200000e0000 */
[----:B------:R-:W-:Y:S01]  /*b330*/  VIADD R58, R9, 0x180 ;  /* 0x00000180093a7836 */ /* 0x000fe20000000000 */
[----:B------:R-:W-:Y:S01]  /*b340*/  R2UR UR11, R57 ;  /* 0x00000000390b72ca */ /* 0x000fe200000e0000 */
[----:B------:R-:W-:Y:S01]  /*b350*/  IMAD.MOV.U32 R61, RZ, RZ, -0x7fffffe0 ;  /* 0x80000020ff3d7424 */ /* 0x000fe200078e00ff */
[----:B------:R-:W-:Y:S01]  /*b360*/  R2UR UR10, R56 ;  /* 0x00000000380a72ca */ /* 0x000fe200000e0000 */
[----:B------:R-:W-:Y:S01]  /*b370*/  IMAD.MOV.U32 R56, RZ, RZ, R59 ;  /* 0x000000ffff387224 */ /* 0x000fe200078e003b */
[----:B------:R-:W-:Y:S01]  /*b380*/  R2UR UR8, R4 ;  /* 0x00000000040872ca */ /* 0x000fe200000e0000 */
[----:B------:R-:W-:Y:S01]  /*b390*/  IMAD.MOV.U32 R59, RZ, RZ, -0x7fffffe0 ;  /* 0x80000020ff3b7424 */ /* 0x000fe200078e00ff */
[----:B------:R-:W-:-:S02]  /*b3a0*/  R2UR UR9, R5 ;  /* 0x00000000050972ca */ /* 0x000fc400000e0000 */
[----:B------:R-:W-:Y:S01]  /*b3b0*/  R2UR UR14, R56 ;  /* 0x00000000380e72ca */ /* 0x000fe200000e0000 */
[----:B------:R-:W-:Y:S01]  /*b3c0*/  VIADD R56, R9, 0x200 ;  /* 0x0000020009387836 */ /* 0x000fe20000000000 */
[----:B------:R-:W-:Y:S01]  /*b3d0*/  R2UR UR15, R57 ;  /* 0x00000000390f72ca */ /* 0x000fe200000e0000 */
[----:B------:R-:W-:Y:S01]  /*b3e0*/  QGMMA.64x32x32.F32.E4M3.E4M3 R120, gdesc[UR4], RZ, !UPT, gsb0 ;  /* 0x00600000047879f3 */ /* 0x000fe2000c0008ff */
[----:B------:R-:W-:Y:S02]  /*b3f0*/  R2UR UR12, R4 ;  /* 0x00000000040c72ca */ /* 0x000fe400000e0000 */
[----:B------:R-:W-:Y:S02]  /*b400*/  R2UR UR13, R5 ;  /* 0x00000000050d72ca */ /* 0x000fe400000e0000 */
[----:B------:R-:W-:Y:S01]  /*b410*/  R2UR UR18, R58 ;  /* 0x000000003a1272ca */ /* 0x000fe200000e0000 */
[----:B------:R-:W-:Y:S01]  /*b420*/  VIADD R58, R9, 0x2 ;  /* 0x00000002093a7836 */ /* 0x000fe20000000000 */
[----:B------:R-:W-:-:S02]  /*b430*/  R2UR UR19, R59 ;  /* 0x000000003b1372ca */ /* 0x000fc400000e0000 */
[----:B------:R-:W-:Y:S02]  /*b440*/  R2UR UR16, R4 ;  /* 0x00000000041072ca */ /* 0x000fe400000e0000 */
[----:B------:R-:W-:Y:S02]  /*b450*/  R2UR UR17, R5 ;  /* 0x00000000051172ca */ /* 0x000fe400000e0000 */
[----:B------:R-:W-:Y:S01]  /*b460*/  R2UR UR22, R56 ;  /* 0x00000000381672ca */ /* 0x000fe200000e0000 */
[----:B------:R-:W-:Y:S01]  /*b470*/  VIADD R56, R9, 0x82 ;  /* 0x0000008209387836 */ /* 0x000fe20000000000 */
[----:B------:R-:W-:Y:S02]  /*b480*/  R2UR UR23, R57 ;  /* 0x00000000391772ca */ /* 0x000fe400000e0000 */
[----:B------:R-:W-:Y:S01]  /*b490*/  R2UR UR26, R58 ;  /* 0x000000003a1a72ca */ /* 0x000fe200000e0000 */
[----:B------:R-:W-:Y:S01]  /*b4a0*/  VIADD R58, R9, 0x202 ;  /* 0x00000202093a7836 */ /* 0x000fe20000000000 */
[----:B------:R-:W-:Y:S01]  /*b4b0*/  R2UR UR27, R59 ;  /* 0x000000003b1b72ca */ /* 0x000fe200000e0000 */
[----:B------:R-:W-:Y:S01]  /*b4c0*/  IMAD.MOV.U32 R59, RZ, RZ, -0x7fffffe0 ;  /* 0x80000020ff3b7424 */ /* 0x000fe200078e00ff */
[----:B------:R-:W-:-:S02]  /*b4d0*/  R2UR UR20, R4 ;  /* 0x00000000041472ca */ /* 0x000fc400000e0000 */
[----:B------:R-:W-:Y:S02]  /*b4e0*/  R2UR UR21, R5 ;  /* 0x00000000051572ca */ /* 0x000fe400000e0000 */
[----:B------:R-:W-:Y:S01]  /*b4f0*/  R2UR UR6, R56 ;  /* 0x00000000380672ca */ /* 0x000fe200000e0000 */
[----:B------:R-:W-:Y:S01]  /*b500*/  VIADD R56, R9, 0x182 ;  /* 0x0000018209387836 */ /* 0x000fe20000000000 */
[----:B------:R-:W-:Y:S01]  /*b510*/  R2UR UR7, R57 ;  /* 0x00000000390772ca */ /* 0x000fe200000e0000 */
[----:B------:R-:W-:Y:S01]  /*b520*/  IMAD.MOV.U32 R57, RZ, RZ, -0x7fffffe0 ;  /* 0x80000020ff397424 */ /* 0x000fe200078e00ff */
[----:B------:R-:W-:Y:S02]  /*b530*/  IADD3 R60, R9, 0x102, RZ ;  /* 0x00000102093c7810 */ /* 0x000fe40007ffe0ff */
[----:B------:R-:W-:Y:S02]  /*b540*/  R2UR UR30, R58 ;  /* 0x000000003a1e72ca */ /* 0x000fe400000e0000 */
[----:B------:R-:W-:-:S02]  /*b550*/  R2UR UR31, R59 ;  /* 0x000000003b1f72ca */ /* 0x000fc400000e0000 */
        /* <DEDUP_REMOVED lines=44> */
.L_x_14049:
[----:B------:R-:W-:Y:S01]  /*b820*/  SHF.L.U32 R9, R12, 0x1f, RZ ;  /* 0x0000001f0c097819 */ /* 0x000fe200000006ff */
[----:B------:R-:W-:-:S04]  /*b830*/  IMAD R14, R8, 0x8, R18 ;  /* 0x00000008080e7824 */ /* 0x000fc800078e0212 */
[----:B------:R1:W2:Y:S01]  /*b840*/  SYNCS.PHASECHK.TRANS64.TRYWAIT P1, [R14+URZ+0x13250], R9 ;  /* 0x013250090e0075a7 */ /* 0x0002a2000802017f */
[----:B------:R-:W-:Y:S05]  /*b850*/  @!P0 BRA `(.L_x_14050) ;  /* 0x0000000000048947 */ /* 0x000fea0003800000 */
[----:B------:R-:W-:Y:S01]  /*b860*/  BPT.TRAP 0x1 ;  /* 0x000000040000795c */ /* 0x000fe20000300000 */
.L_x_14050:
[----:B------:R-:W-:Y:S04]  /*b870*/  BSSY B1, `(.L_x_14051) ;  /* 0x0000004000017945 */ /* 0x000fe80003800000 */
[----:B--2---:R-:W-:Y:S05]  /*b880*/  @P1 BRA `(.L_x_14052) ;  /* 0x0000000000081947 */ /* 0x004fea0003800000 */
[----:B------:R-:W2:Y:S02]  /*b890*/  SYNCS.PHASECHK.TRANS64.TRYWAIT P1, [R14+URZ+0x13250], R9 ;  /* 0x013250090e0075a7 */ /* 0x000ea4000802017f */
[----:B--2---:R-:W-:Y:S05]  /*b8a0*/  @!P1 BRA `(.L_x_14053) ;  /* 0x000000d400bc9947 */ /* 0x004fea0003800000 */
.L_x_14052:
[----:B------:R-:W-:Y:S05]  /*b8b0*/  BSYNC B1 ;  /* 0x0000000000017941 */ /* 0x000fea0003800000 */
.L_x_14051:
[----:B-12---:R-:W-:Y:S01]  /*b8c0*/  VIADD R9, R18, 0x1000 ;  /* 0x0000100012097836 */ /* 0x006fe20000000000 */
[----:B------:R-:W-:Y:S01]  /*b8d0*/  WARPGROUP.ARRIVE ;  /* 0x00000000000079c5 */ /* 0x000fe20000000000 */
[----:B0-----:R-:W-:-:S03]  /*b8e0*/  IMAD.MOV.U32 R13, RZ, RZ, -0x3ffffff0 ;  /* 0xc0000010ff0d7424 */ /* 0x001fc600078e00ff */
[----:B------:R-:W-:-:S04]  /*b8f0*/  SHF.R.U32.HI R9, RZ, 0x4, R9 ;  /* 0x00000004ff097819 */ /* 0x000fc80000011609 */
[----:B------:R-:W-:-:S04]  /*b900*/  LOP3.LUT R9, R9, 0x3fff, RZ, 0xc0, !PT ;  /* 0x00003fff09097812 */ /* 0x000fc800078ec0ff */
[----:B------:R-:W-:-:S05]  /*b910*/  LOP3.LUT R9, R9, 0x10000, RZ, 0xfc, !PT ;  /* 0x0001000009097812 */ /* 0x000fca00078efcff */
[----:B------:R-:W-:Y:S02]  /*b920*/  IMAD R8, R8, 0x280, R9 ;  /* 0x0000028008087824 */ /* 0x000fe400078e0209 */
[----:B------:R-:W-:Y:S02]  /*b930*/  IMAD.MOV.U32 R9, RZ, RZ, -0x3ffffff0 ;  /* 0xc0000010ff097424 */ /* 0x000fe400078e00ff */
[C---:B------:R-:W-:Y:S01]  /*b940*/  VIADD R12, R8.reuse, 0x80 ;  /* 0x00000080080c7836 */ /* 0x040fe20000000000 */
[----:B------:R-:W-:Y:S02]  /*b950*/  R2UR UR6, R8 ;  /* 0x00000000080672ca */ /* 0x000fe400000e0000 */
[----:B------:R-:W-:Y:S01]  /*b960*/  R2UR UR7, R9 ;  /* 0x00000000090772ca */ /* 0x000fe200000e0000 */
[----:B------:R-:W-:-:S12]  /*b970*/  IMAD.MOV.U32 R9, RZ, RZ, -0x3ffffff0 ;  /* 0xc0000010ff097424 */ /* 0x000fd800078e00ff */
[----:B------:R-:W-:Y:S01]  /*b980*/  QGMMA.64x64x32.F32.E4M3.E4M3 R24, R152, gdesc[UR4], R24, gsb0 ;  /* 0x00e0000498187df3 */ /* 0x000fe20008000818 */
[----:B------:R-:W-:Y:S02]  /*b990*/  R2UR UR6, R12 ;  /* 0x000000000c0672ca */ /* 0x000fe400000e0000 */
[----:B------:R-:W-:Y:S01]  /*b9a0*/  R2UR UR7, R13 ;  /* 0x000000000d0772ca */ /* 0x000fe200000e0000 */
[----:B------:R-:W-:Y:S01]  /*b9b0*/  IMAD.MOV.U32 R13, RZ, RZ, -0x3ffffff0 ;  /* 0xc0000010ff0d7424 */ /* 0x000fe200078e00ff */
[----:B------:R-:W-:Y:S01]  /*b9c0*/  IADD3 R12, R8, 0x100, RZ ;  /* 0x00000100080c7810 */ /* 0x000fe20007ffe0ff */
[----:B------:R-:W-:Y:S02]  /*b9d0*/  WARPGROUP.DEPBAR.LE gsb0, 0x0 ;  /* 0x00008000000079c5 */ /* 0x000fe40000010000 */
[----:B------:R-:W-:-:S08]  /*b9e0*/  WARPGROUP.ARRIVE ;  /* 0x00000000000079c5 */ /* 0x000fd00000000000 */
[----:B------:R-:W-:Y:S01]  /*b9f0*/  QGMMA.64x64x32.F32.E4M3.E4M3 R24, R148, gdesc[UR4], R24, gsb0 ;  /* 0x00e0000494187df3 */ /* 0x000fe20008000818 */
[----:B------:R-:W-:Y:S01]  /*ba00*/  R2UR UR6, R12 ;  /* 0x000000000c0672ca */ /* 0x000fe200000e0000 */
[C---:B------:R-:W-:Y:S01]  /*ba10*/  VIADD R12, R8.reuse, 0x180 ;  /* 0x00000180080c7836 */ /* 0x040fe20000000000 */
[----:B------:R-:W-:Y:S01]  /*ba20*/  R2UR UR7, R13 ;  /* 0x000000000d0772ca */ /* 0x000fe200000e0000 */
[----:B------:R-:W-:Y:S02]  /*ba30*/  IMAD.MOV.U32 R13, RZ, RZ, -0x3ffffff0 ;  /* 0xc0000010ff0d7424 */ /* 0x000fe400078e00ff */
[----:B------:R-:W-:Y:S01]  /*ba40*/  VIADD R8, R8, 0x200 ;  /* 0x0000020008087836 */ /* 0x000fe20000000000 */
[----:B------:R-:W-:Y:S02]  /*ba50*/  WARPGROUP.DEPBAR.LE gsb0, 0x0 ;  /* 0x00008000000079c5 */ /* 0x000fe40000010000 */
[----:B------:R-:W-:-:S07]  /*ba60*/  WARPGROUP.ARRIVE ;  /* 0x00000000000079c5 */ /* 0x000fce0000000000 */
[----:B------:R-:W-:Y:S01]  /*ba70*/  QGMMA.64x64x32.F32.E4M3.E4M3 R24, R136, gdesc[UR4], R24, gsb0 ;  /* 0x00e0000488187df3 */ /* 0x000fe20008000818 */
[----:B------:R-:W-:Y:S02]  /*ba80*/  R2UR UR6, R12 ;  /* 0x000000000c0672ca */ /* 0x000fe400000e0000 */
[----:B------:R-:W-:Y:S01]  /*ba90*/  R2UR UR7, R13 ;  /* 0x000000000d0772ca */ /* 0x000fe200000e0000 */
[----:B------:R-:W-:Y:S02]  /*baa0*/  WARPGROUP.DEPBAR.LE gsb0, 0x0 ;  /* 0x00008000000079c5 */ /* 0x000fe40000010000 */
[----:B------:R-:W-:-:S10]  /*bab0*/  WARPGROUP.ARRIVE ;  /* 0x00000000000079c5 */ /* 0x000fd40000000000 */
[----:B------:R-:W-:Y:S01]  /*bac0*/  QGMMA.64x64x32.F32.E4M3.E4M3 R24, R140, gdesc[UR4], R24, gsb0 ;  /* 0x00e000048c187df3 */ /* 0x000fe20008000818 */
[----:B------:R-:W-:Y:S02]  /*bad0*/  R2UR UR6, R8 ;  /* 0x00000000080672ca */ /* 0x000fe400000e0000 */
[----:B------:R-:W-:Y:S01]  /*bae0*/  R2UR UR7, R9 ;  /* 0x00000000090772ca */ /* 0x000fe200000e0000 */
[----:B------:R-:W-:Y:S02]  /*baf0*/  WARPGROUP.DEPBAR.LE gsb0, 0x0 ;  /* 0x00008000000079c5 */ /* 0x000fe40000010000 */
[----:B------:R-:W-:-:S10]  /*bb00*/  WARPGROUP.ARRIVE ;  /* 0x00000000000079c5 */ /* 0x000fd40000000000 */
[----:B------:R-:W-:Y:S03]  /*bb10*/  QGMMA.64x64x32.F32.E4M3.E4M3 R24, R144, gdesc[UR4], R24, gsb0 ;  /* 0x00e0000490187df3 */ /* 0x000fe60008000818 */
[----:B------:R-:W-:Y:S02]  /*bb20*/  WARPGROUP.DEPBAR.LE gsb0, 0x0 ;  /* 0x00008000000079c5 */ /* 0x000fe40000010000 */
[----:B------:R-:W-:Y:S05]  /*bb30*/  @!P0 BRA `(.L_x_14054) ;  /* 0x0000000000048947 */ /* 0x000fea0003800000 */
[----:B------:R-:W-:Y:S01]  /*bb40*/  BPT.TRAP 0x1 ;  /* 0x000000040000795c */ /* 0x000fe20000300000 */
.L_x_14054:
        /* <DEDUP_REMOVED lines=50> */
[----:B------:R-:W-:Y:S01]  /*be70*/  FMNMX.FTZ R8, R123, R8, !PT ;  /* 0x000000087b087209 */ /* 0x000fe20007810000 */
[----:B------:R-:W-:Y:S02]  /*be80*/  FADD.FTZ R3, -R0, R3 ;  /* 0x0000000300037221 */ /* 0x000fe40000010100 */
        /* <DEDUP_REMOVED lines=64> */
[----:B------:R-:W2:Y:S01]  /*c290*/  MUFU.EX2 R124, R124 ;  /* 0x0000007c007c7308 */ /* 0x000ea20000000800 */
[----:B0-----:R-:W-:-:S01]  /*c2a0*/  FFMA.FTZ R20, R3, R20, R120 ;  /* 0x0000001403147223 */ /* 0x001fc20000010078 */
[----:B------:R-:W-:-:S04]  /*c2b0*/  FMNMX.FTZ R8, R102, R8, !PT ;  /* 0x0000000866087209 */ /* 0x000fc80007810000 */
[----:B------:R-:W-:Y:S02]  /*c2c0*/  FMNMX.FTZ R8, R103, R8, !PT ;  /* 0x0000000867087209 */ /* 0x000fe40007810000 */
[----:B------:R-:W0:Y:S02]  /*c2d0*/  MUFU.EX2 R125, R125 ;  /* 0x0000007d007d7308 */ /* 0x000e240000000800 */
[----:B------:R-:W-:-:S04]  /*c2e0*/  FMNMX.FTZ R8, R74, R8, !PT ;  /* 0x000000084a087209 */ /* 0x000fc80007810000 */
[----:B------:R-:W-:Y:S02]  /*c2f0*/  FMNMX.FTZ R8, R75, R8, !PT ;  /* 0x000000084b087209 */ /* 0x000fe40007810000 */
[----:B------:R-:W3:Y:S02]  /*c300*/  MUFU.EX2 R128, R128 ;  /* 0x0000008000807308 */ /* 0x000ee40000000800 */
        /* <DEDUP_REMOVED lines=21> */
[----:B------:R-:W1:Y:S05]  /*c460*/  SHFL.BFLY PT, R9, R8, 0x2, 0x1f ;  /* 0x0c401f0008097f89 */ /* 0x000e6a00000e0000 */
        /* <DEDUP_REMOVED lines=10> */
[----:B------:R-:W-:-:S01]  /*c510*/  FADD.FTZ R8, -R9, R10 ;  /* 0x0000000a09087221 */ /* 0x000fc20000010100 */
[----:B------:R-:W-:Y:S01]  /*c520*/  FFMA.FTZ R69, R2, R9, -8 ;  /* 0xc100000002457423 */ /* 0x000fe20000010009 */
[----:B------:R-:W-:-:S02]  /*c530*/  FADD.FTZ R10, R121, R20 ;  /* 0x00000014790a7221 */ /* 0x000fc40000010000 */
[C---:B------:R-:W-:Y:S01]  /*c540*/  FMUL.FTZ R8, R2.reuse, R8 ;  /* 0x0000000802087220 */ /* 0x040fe20000410000 */
        /* <DEDUP_REMOVED lines=9> */
[----:B--2---:R-:W-:Y:S01]  /*c5e0*/  FADD.FTZ R10, R124, R10 ;  /* 0x0000000a7c0a7221 */ /* 0x004fe20000010000 */
[----:B------:R-:W-:-:S01]  /*c5f0*/  FFMA.FTZ R106, R2, R106, -R69 ;  /* 0x0000006a026a7223 */ /* 0x000fc20000010845 */
[C-C-:B------:R-:W-:Y:S01]  /*c600*/  FFMA.FTZ R107, R2.reuse, R107, -R69.reuse ;  /* 0x0000006b026b7223 */ /* 0x140fe20000010845 */
[----:B------:R-:W-:-:S01]  /*c610*/  FFMA.FTZ R110, R2, R110, -R69 ;  /* 0x0000006e026e7223 */ /* 0x000fc20000010845 */
[----:B------:R-:W1:Y:S01]  /*c620*/  MUFU.EX2 R122, R122 ;  /* 0x0000007a007a7308 */ /* 0x000e620000000800 */
[----:B0-----:R-:W-:-:S01]  /*c630*/  FADD.FTZ R10, R125, R10 ;  /* 0x0000000a7d0a7221 */ /* 0x001fc20000010000 */
[C-C-:B------:R-:W-:Y:S01]  /*c640*/  FFMA.FTZ R111, R2.reuse, R111, -R69.reuse ;  /* 0x0000006f026f7223 */ /* 0x140fe20000010845 */
[----:B------:R-:W-:-:S01]  /*c650*/  FFMA.FTZ R114, R2, R114, -R69 ;  /* 0x0000007202727223 */ /* 0x000fc20000010845 */
[----:B------:R-:W-:Y:S01]  /*c660*/  FFMA.FTZ R115, R2, R115, -R69 ;  /* 0x0000007302737223 */ /* 0x000fe20000010845 */
[----:B---3--:R-:W-:-:S01]  /*c670*/  FADD.FTZ R10, R128, R10 ;  /* 0x0000000a800a7221 */ /* 0x008fc20000010000 */
[C-C-:B------:R-:W-:Y:S01]  /*c680*/  FFMA.FTZ R118, R2.reuse, R118, -R69.reuse ;  /* 0x0000007602767223 */ /* 0x140fe20000010845 */
[----:B------:R-:W-:-:S01]  /*c690*/  FFMA.FTZ R119, R2, R119, -R69 ;  /* 0x0000007702777223 */ /* 0x000fc20000010845 */
[----:B------:R-:W0:Y:S01]  /*c6a0*/  MUFU.EX2 R123, R123 ;  /* 0x0000007b007b7308 */ /* 0x000e220000000800 */
[----:B----4-:R-:W-:-:S01]  /*c6b0*/  FADD.FTZ R10, R129, R10 ;  /* 0x0000000a810a7221 */ /* 0x010fc20000010000 */
[C-C-:B------:R-:W-:Y:S01]  /*c6c0*/  FFMA.FTZ R90, R2.reuse, R90, -R69.reuse ;  /* 0x0000005a025a7223 */ /* 0x140fe20000010845 */
[----:B------:R-:W-:-:S01]  /*c6d0*/  FFMA.FTZ R91, R2, R91, -R69 ;  /* 0x0000005b025b7223 */ /* 0x000fc20000010845 */
[----:B------:R-:W-:Y:S01]  /*c6e0*/  FFMA.FTZ R94, R2, R94, -R69 ;  /* 0x0000005e025e7223 */ /* 0x000fe20000010845 */
[----:B-----5:R-:W-:-:S01]  /*c6f0*/  FADD.FTZ R10, R132, R10 ;  /* 0x0000000a840a7221 */ /* 0x020fc20000010000 */
        /* <DEDUP_REMOVED lines=40> */
[----:B------:R-:W-:-:S02]  /*c980*/  FADD.FTZ R10, R88, R10 ;  /* 0x0000000a580a7221 */ /* 0x000fc40000010000 */
[----:B------:R-:W0:Y:S01]  /*c990*/  MUFU.EX2 R135, R135 ;  /* 0x0000008700877308 */ /* 0x000e220000000800 */
[----:B--2---:R-:W-:-:S01]  /*c9a0*/  FADD.FTZ R12, R131, R12 ;  /* 0x0000000c830c7221 */ /* 0x004fc20000010000 */
[----:B------:R-:W-:-:S04]  /*c9b0*/  FADD.FTZ R10, R89, R10 ;  /* 0x0000000a590a7221 */ /* 0x000fc80000010000 */
[----:B------:R-:W-:Y:S02]  /*c9c0*/  FADD.FTZ R10, R92, R10 ;  /* 0x0000000a5c0a7221 */ /* 0x000fe40000010000 */
        /* <DEDUP_REMOVED lines=110> */
.L_x_14055:
[----:B------:R-:W2:Y:S01]  /*d0b0*/  LDL R10, [R1+0x28] ;  /* 0x00002800010a7983 */ /* 0x000ea20000100800 */
        /* <DEDUP_REMOVED lines=16> */
[----:B------:R0:W5:Y:S01]  /*d1c0*/  LDL R12, [R1+0x10] ;  /* 0x00001000010c7983 */ /* 0x0001620000100800 */
[----:B------:R-:W-:-:S03]  /*d1d0*/  VIADD R14, R14, 0x13260 ;  /* 0x000132600e0e7836 */ /* 0x000fc60000000000 */
[----:B------:R0:W5:Y:S01]  /*d1e0*/  LDL R8, [R1+0x8] ;  /* 0x0000080001087983 */ /* 0x0001620000100800 */
[----:B------:R-:W-:Y:S02]  /*d1f0*/  F2FP.SATFINITE.E4M3.F32.PACK_AB_MERGE_C R126, R127, R126, RZ ;  /* 0x0000007e7f7e723e */ /* 0x000fe400048070ff */
[----:B------:R-:W-:Y:S02]  /*d200*/  F2FP.SATFINITE.E4M3.F32.PACK_AB_MERGE_C R132, R133, R132, RZ ;  /* 0x000000848584723e */ /* 0x000fe400048070ff */
[----:B------:R-:W-:Y:S02]  /*d210*/  F2FP.SATFINITE.E4M3.F32.PACK_AB_MERGE_C R134, R135, R134, RZ ;  /* 0x000000868786723e */ /* 0x000fe400048070ff */
[----:B------:R-:W-:Y:S02]  /*d220*/  F2FP.SATFINITE.E4M3.F32.PACK_AB_MERGE_C R108, R109, R108, RZ ;  /* 0x0000006c6d6c723e */ /* 0x000fe400048070ff */
[----:B------:R-:W-:Y:S02]  /*d230*/  F2FP.SATFINITE.E4M3.F32.PACK_AB_MERGE_C R110, R111, R110, RZ ;  /* 0x0000006e6f6e723e */ /* 0x000fe400048070ff */
[----:B------:R-:W-:-:S02]  /*d240*/  F2FP.SATFINITE.E4M3.F32.PACK_AB_MERGE_C R124, R125, R124, RZ ;  /* 0x0000007c7d7c723e */ /* 0x000fc400048070ff */
[----:B------:R-:W-:Y:S02]  /*d250*/  PRMT R14, R136, 0x654, R14 ;  /* 0x00000654880e7816 */ /* 0x000fe4000000000e */
[----:B------:R-:W-:Y:S02]  /*d260*/  F2FP.SATFINITE.E4M3.F32.PACK_AB_MERGE_C R126, R123, R122, R126 ;  /* 0x0000007a7b7e723e */ /* 0x000fe4000480707e */
[----:B------:R-:W-:Y:S01]  /*d270*/  F2FP.SATFINITE.E4M3.F32.PACK_AB_MERGE_C R132, R129, R128, R132 ;  /* 0x000000808184723e */ /* 0x000fe20004807084 */
[----:B------:R0:W-:Y:S01]  /*d280*/  SYNCS.ARRIVE.TRANS64.RED.A1T0 RZ, [R14+URZ], RZ ;  /* 0x000000ff0eff79a7 */ /* 0x0001e2000810043f */
[----:B------:R-:W-:Y:S02]  /*d290*/  F2FP.SATFINITE.E4M3.F32.PACK_AB_MERGE_C R134, R131, R130, R134 ;  /* 0x000000828386723e */ /* 0x000fe40004807086 */
[----:B------:R-:W-:Y:S02]  /*d2a0*/  F2FP.SATFINITE.E4M3.F32.PACK_AB_MERGE_C R108, R105, R104, R108 ;  /* 0x00000068696c723e */ /* 0x000fe4000480706c */
[----:B------:R-:W-:-:S02]  /*d2b0*/  F2FP.SATFINITE.E4M3.F32.PACK_AB_MERGE_C R110, R107, R106, R110 ;  /* 0x0000006a6b6e723e */ /* 0x000fc4000480706e */
        /* <DEDUP_REMOVED lines=51> */
[----:B------:R-:W-:Y:S02]  /*d5f0*/  MOV R152, R124 ;  /* 0x0000007c00987202 */ /* 0x000fe40000000f00 */
[C---:B--2---:R-:W-:Y:S01]  /*d600*/  ISETP.GT.AND P1, PT, R11.reuse, R10, PT ;  /* 0x0000000a0b00720c */ /* 0x044fe20003f24270 */
[----:B------:R-:W-:Y:S02]  /*d610*/  VIADD R11, R11, 0xffffffff ;  /* 0xffffffff0b0b7836 */ /* 0x000fe40000000000 */
[----:B------:R-:W-:-:S10]  /*d620*/  IMAD.MOV.U32 R10, RZ, RZ, R9 ;  /* 0x000000ffff0a7224 */ /* 0x000fd400078e0009 */
[----:B0-----:R-:W-:Y:S05]  /*d630*/  @P1 BRA `(.L_x_14056) ;  /* 0xffffffd800c01947 */ /* 0x001fea000383ffff */
.L_x_14043:
[----:B------:R-:W-:Y:S05]  /*d640*/  BSYNC B0 ;  /* 0x0000000000007941 */ /* 0x000fea0003800000 */
.L_x_14042:
[----:B------:R-:W-:Y:S06]  /*d650*/  BAR.ARV 0x8, 0x200 ;  /* 0x0208000000007b1d */ /* 0x000fec0000002000 */
[----:B------:R-:W-:Y:S05]  /*d660*/  @!P0 BRA `(.L_x_14057) ;  /* 0x0000000000048947 */ /* 0x000fea0003800000 */
[----:B------:R-:W-:Y:S01]  /*d670*/  BPT.TRAP 0x1 ;  /* 0x000000040000795c */ /* 0x000fe20000300000 */
.L_x_14057:
[----:B------:R-:W2:Y:S04]  /*d680*/  LDL R4, [R1+0x10] ;  /* 0x0000100001047983 */ /* 0x000ea80000100800 */
[----:B------:R-:W3:Y:S01]  /*d690*/  LDL R3, [R1+0x8] ;  /* 0x0000080001037983 */ /* 0x000ee20000100800 */
[----:B--2---:R-:W-:Y:S01]  /*d6a0*/  SHF.L.U32 R4, R4, 0x1f, RZ ;  /* 0x0000001f04047819 */ /* 0x004fe200000006ff */
[----:B---3--:R-:W-:-:S04]  /*d6b0*/  IMAD R3, R3, 0x8, R18 ;  /* 0x0000000803037824 */ /* 0x008fc800078e0212 */
[----:B------:R0:W1:Y:S01]  /*d6c0*/  SYNCS.PHASECHK.TRANS64.TRYWAIT P1, [R3+URZ+0x13250], R4 ;  /* 0x01325004030075a7 */ /* 0x000062000802017f */
[----:B------:R-:W-:Y:S05]  /*d6d0*/  @!P0 BRA `(.L_x_14058) ;  /* 0x0000000000048947 */ /* 0x000fea0003800000 */
[----:B------:R-:W-:Y:S01]  /*d6e0*/  BPT.TRAP 0x1 ;  /* 0x000000040000795c */ /* 0x000fe20000300000 */
.L_x_14058:
[----:B------:R-:W-:Y:S04]  /*d6f0*/  BSSY B0, `(.L_x_14059) ;  /* 0x0000004000007945 */ /* 0x000fe80003800000 */
[----:B-1----:R-:W-:Y:S05]  /*d700*/  @P1 BRA `(.L_x_14060) ;  /* 0x0000000000081947 */ /* 0x002fea0003800000 */
[----:B------:R-:W1:Y:S02]  /*d710*/  SYNCS.PHASECHK.TRANS64.TRYWAIT P1, [R3+URZ+0x13250], R4 ;  /* 0x01325004030075a7 */ /* 0x000e64000802017f */
[----:B-1----:R-:W-:Y:S05]  /*d720*/  @!P1 BRA `(.L_x_14061) ;  /* 0x000000b800309947 */ /* 0x002fea0003800000 */
.L_x_14060:
[----:B------:R-:W-:Y:S05]  /*d730*/  BSYNC B0 ;  /* 0x0000000000007941 */ /* 0x000fea0003800000 */
.L_x_14059:
[----:B------:R-:W0:Y:S04]  /*d740*/  LDL R56, [R1+0x8] ;  /* 0x0000080001387983 */ /* 0x000e280000100800 */
[----:B-----5:R-:W2:Y:S04]  /*d750*/  LDL R8, [R1+0x50] ;  /* 0x0000500001087983 */ /* 0x020ea80000100800 */
[----:B------:R-:W3:Y:S01]  /*d760*/  LDL R12, [R1+0x38] ;  /* 0x00003800010c7983 */ /* 0x000ee20000100800 */
[----:B------:R-:W-:Y:S01]  /*d770*/  VIADD R18, R18, 0x1000 ;  /* 0x0000100012127836 */ /* 0x000fe20000000000 */
[----:B------:R-:W-:-:S04]  /*d780*/  ULDC.64 UR4, c[0x0][0x9a0] ;  /* 0x0002680000047ab9 */ /* 0x000fc80000000a00 */
[----:B------:R-:W-:-:S04]  /*d790*/  SHF.R.U32.HI R18, RZ, 0x4, R18 ;  /* 0x00000004ff127819 */ /* 0x000fc80000011612 */
[----:B------:R-:W-:-:S04]  /*d7a0*/  LOP3.LUT R18, R18, 0x3fff, RZ, 0xc0, !PT ;  /* 0x00003fff12127812 */ /* 0x000fc800078ec0ff */
[----:B------:R-:W-:Y:S01]  /*d7b0*/  LOP3.LUT R18, R18, 0x10000, RZ, 0xfc, !PT ;  /* 0x0001000012127812 */ /* 0x000fe200078efcff */
[----:B------:R-:W-:Y:S01]  /*d7c0*/  IMAD.MOV.U32 R5, RZ, RZ, -0x3ffffff0 ;  /* 0xc0000010ff057424 */ /* 0x000fe200078e00ff */
[----:B------:R-:W-:-:S04]  /*d7d0*/  ISETP.NE.U32.AND P1, PT, RZ, UR4, PT ;  /* 0x00000004ff007c0c */ /* 0x000fc8000bf25070 */
[----:B------:R-:W-:Y:S02]  /*d7e0*/  R2UR UR7, R5 ;  /* 0x00000000050772ca */ /* 0x000fe400000e0000 */
[----:B------:R-:W-:Y:S01]  /*d7f0*/  ISETP.NE.AND.EX P1, PT, RZ, UR5, PT, P1 ;  /* 0x00000005ff007c0c */ /* 0x000fe2000bf25310 */
[----:B------:R-:W-:-:S12]  /*d800*/  WARPGROUP.ARRIVE ;  /* 0x00000000000079c5 */ /* 0x000fd80000000000 */
[----:B------:R-:W2:Y:S08]  /*d810*/  @P1 LDC.64 R10, c[0x0][0x9c8] ;  /* 0x00027200ff0a1b82 */ /* 0x000eb00000000a00 */
[----:B------:R-:W4:Y:S01]  /*d820*/  @P1 LDC.64 R6, c[0x0][0x9d0] ;  /* 0x00027400ff061b82 */ /* 0x000f220000000a00 */
[----:B01----:R-:W-:-:S05]  /*d830*/  IMAD R4, R56, 0x280, R18 ;  /* 0x0000028038047824 */ /* 0x003fca00078e0212 */
[----:B------:R-:W-:-:S13]  /*d840*/  R2UR UR6, R4 ;  /* 0x00000000040672ca */ /* 0x000fda00000e0000 */
[----:B------:R-:W-:Y:S01]  /*d850*/  QGMMA.64x64x32.F32.E4M3.E4M3 R24, R152, gdesc[UR4], R24, gsb0 ;  /* 0x00e0000498187df3 */ /* 0x000fe20008000818 */
[----:B--2---:R-:W-:-:S04]  /*d860*/  @P1 IMAD R8, R8, R10, RZ ;  /* 0x0000000a08081224 */ /* 0x004fc800078e02ff */
[C---:B---3--:R-:W-:Y:S02]  /*d870*/  @P1 IMAD R5, R12.reuse, R11, R8 ;  /* 0x0000000b0c051224 */ /* 0x048fe400078e0208 */
[----:B------:R-:W-:-:S04]  /*d880*/  @P1 IMAD.WIDE.U32 R10, R12, R10, RZ ;  /* 0x0000000a0c0a1225 */ /* 0x000fc800078e00ff */
[----:B------:R-:W-:Y:S02]  /*d890*/  @P1 IMAD.IADD R11, R11, 0x1, R5 ;  /* 0x000000010b0b1824 */ /* 0x000fe400078e0205 */
[----:B----4-:R-:W-:-:S04]  /*d8a0*/  @P1 IMAD.WIDE.U32 R10, R22, R6, R10 ;  /* 0x00000006160a1225 */ /* 0x010fc800078e000a */
[----:B------:R-:W-:Y:S01]  /*d8b0*/  @P1 IMAD R7, R22, R7, R11 ;  /* 0x0000000716071224 */ /* 0x000fe200078e020b */
[C---:B------:R-:W-:Y:S02]  /*d8c0*/  @P1 LEA R6, P2, R10.reuse, UR4, 0x2 ;  /* 0x000000040a061c11 */ /* 0x040fe4000f8410ff */
[----:B------:R-:W-:Y:S02]  /*d8d0*/  MOV R8, 0x3f800000 ;  /* 0x3f80000000087802 */ /* 0x000fe40000000f00 */
[----:B------:R-:W-:-:S05]  /*d8e0*/  @P1 LEA.HI.X R7, R10, UR5, R7, 0x2, P2 ;  /* 0x000000050a071c11 */ /* 0x000fca00090f1407 */
[----:B------:R0:W2:Y:S02]  /*d8f0*/  @P1 LDG.E R8, desc[UR40][R6.64] ;  /* 0x0000002806081981 */ /* 0x0000a4000c1e1900 */
[----:B0-----:R-:W-:Y:S02]  /*d900*/  VIADD R6, R4, 0x80 ;  /* 0x0000008004067836 */ /* 0x001fe40000000000 */
[----:B------:R-:W-:-:S03]  /*d910*/  IMAD.MOV.U32 R7, RZ, RZ, -0x3ffffff0 ;  /* 0xc0000010ff077424 */ /* 0x000fc600078e00ff */
[----:B------:R-:W-:Y:S02]  /*d920*/  R2UR UR6, R6 ;  /* 0x00000000060672ca */ /* 0x000fe400000e0000 */
[----:B------:R-:W-:Y:S01]  /*d930*/  R2UR UR7, R7 ;  /* 0x00000000070772ca */ /* 0x000fe200000e0000 */
[----:B------:R-:W-:Y:S02]  /*d940*/  WARPGROUP.DEPBAR.LE gsb0, 0x0 ;  /* 0x00008000000079c5 */ /* 0x000fe40000010000 */
[----:B------:R-:W-:-:S10]  /*d950*/  WARPGROUP.ARRIVE ;  /* 0x00000000000079c5 */ /* 0x000fd40000000000 */
[----:B------:R-:W-:Y:S01]  /*d960*/  QGMMA.64x64x32.F32.E4M3.E4M3 R24, R148, gdesc[UR4], R24, gsb0 ;  /* 0x00e0000494187df3 */ /* 0x000fe20008000818 */
[----:B------:R-:W-:Y:S02]  /*d970*/  VIADD R6, R4, 0x100 ;  /* 0x0000010004067836 */ /* 0x000fe40000000000 */
[----:B------:R-:W-:-:S03]  /*d980*/  IMAD.MOV.U32 R7, RZ, RZ, -0x3ffffff0 ;  /* 0xc0000010ff077424 */ /* 0x000fc600078e00ff */
[----:B------:R-:W-:Y:S02]  /*d990*/  R2UR UR6, R6 ;  /* 0x00000000060672ca */ /* 0x000fe400000e0000 */
[----:B------:R-:W-:Y:S01]  /*d9a0*/  R2UR UR7, R7 ;  /* 0x00000000070772ca */ /* 0x000fe200000e0000 */
[----:B------:R-:W-:Y:S02]  /*d9b0*/  VIADD R6, R4, 0x180 ;  /* 0x0000018004067836 */ /* 0x000fe40000000000 */
[----:B------:R-:W-:Y:S01]  /*d9c0*/  IMAD.MOV.U32 R7, RZ, RZ, -0x3ffffff0 ;  /* 0xc0000010ff077424 */ /* 0x000fe200078e00ff */
[----:B------:R-:W-:Y:S02]  /*d9d0*/  WARPGROUP.DEPBAR.LE gsb0, 0x0 ;  /* 0x00008000000079c5 */ /* 0x000fe40000010000 */
[----:B------:R-:W-:-:S07]  /*d9e0*/  WARPGROUP.ARRIVE ;  /* 0x00000000000079c5 */ /* 0x000fce0000000000 */
[----:B------:R-:W-:Y:S01]  /*d9f0*/  QGMMA.64x64x32.F32.E4M3.E4M3 R24, R136, gdesc[UR4], R24, gsb0 ;  /* 0x00e0000488187df3 */ /* 0x000fe20008000818 */
[----:B------:R-:W-:Y:S02]  /*da00*/  R2UR UR6, R6 ;  /* 0x00000000060672ca */ /* 0x000fe400000e0000 */
[----:B------:R-:W-:Y:S01]  /*da10*/  R2UR UR7, R7 ;  /* 0x00000000070772ca */ /* 0x000fe200000e0000 */
[----:B------:R-:W0:Y:S04]  /*da20*/  SHFL.BFLY PT, R5, R20, 0x2, 0x1f ;  /* 0x0c401f0014057f89 */ /* 0x000e2800000e0000 */
[----:B------:R-:W1:Y:S01]  /*da30*/  SHFL.BFLY PT, R10, R15, 0x2, 0x1f ;  /* 0x0c401f000f0a7f89 */ /* 0x000e6200000e0000 */
[----:B------:R-:W-:Y:S01]  /*da40*/  VIADD R4, R4, 0x200 ;  /* 0x0000020004047836 */ /* 0x000fe20000000000 */
[----:B------:R-:W-:-:S02]  /*da50*/  WARPGROUP.DEPBAR.LE gsb0, 0x0 ;  /* 0x00008000000079c5 */ /* 0x000fc40000010000 */
[----:B------:R-:W-:-:S06]  /*da60*/  WARPGROUP.ARRIVE ;  /* 0x00000000000079c5 */ /* 0x000fcc0000000000 */
[----:B------:R-:W-:Y:S01]  /*da70*/  QGMMA.64x64x32.F32.E4M3.E4M3 R24, R140, gdesc[UR4], R24, gsb0 ;  /* 0x00e000048c187df3 */ /* 0x000fe20008000818 */
[----:B0-----:R-:W-:-:S01]  /*da80*/  FADD.FTZ R6, R5, R20 ;  /* 0x0000001405067221 */ /* 0x001fc20000010000 */
[----:B------:R-:W-:Y:S01]  /*da90*/  IMAD.MOV.U32 R5, RZ, RZ, -0x3ffffff0 ;  /* 0xc0000010ff057424 */ /* 0x000fe200078e00ff */
[----:B------:R-:W-:-:S04]  /*daa0*/  R2UR UR6, R4 ;  /* 0x00000000040672ca */ /* 0x000fc800000e0000 */
[----:B------:R-:W-:Y:S01]  /*dab0*/  R2UR UR7, R5 ;  /* 0x00000000050772ca */ /* 0x000fe200000e0000 */
[----:B------:R-:W0:Y:S01]  /*dac0*/  SHFL.BFLY PT, R7, R6, 0x1, 0x1f ;  /* 0x0c201f0006077f89 */ /* 0x000e2200000e0000 */
[----:B-1----:R-:W-:-:S05]  /*dad0*/  FADD.FTZ R10, R10, R15 ;  /* 0x0000000f0a0a7221 */ /* 0x002fca0000010000 */
[----:B------:R-:W1:Y:S01]  /*dae0*/  SHFL.BFLY PT, R5, R10, 0x1, 0x1f ;  /* 0x0c201f000a057f89 */ /* 0x000e6200000e0000 */
[----:B0-----:R-:W-:-:S05]  /*daf0*/  FADD.FTZ R12, R6, R7 ;  /* 0x00000007060c7221 */ /* 0x001fca0000010000 */
[----:B------:R-:W-:Y:S01]  /*db00*/  FSETP.NE.FTZ.AND P1, PT, R12, RZ, PT ;  /* 0x000000ff0c00720b */ /* 0x000fe20003f35000 */
[----:B-1----:R-:W-:-:S01]  /*db10*/  FADD.FTZ R13, R10, R5 ;  /* 0x000000050a0d7221 */ /* 0x002fc20000010000 */
[----:B------:R-:W-:Y:S01]  /*db20*/  FMUL.FTZ R14, R12, 0.00390625 ;  /* 0x3b8000000c0e7820 */ /* 0x000fe20000410000 */
[----:B------:R-:W-:Y:S02]  /*db30*/  WARPGROUP.DEPBAR.LE gsb0, 0x0 ;  /* 0x00008000000079c5 */ /* 0x000fe40000010000 */
[----:B------:R-:W-:-:S06]  /*db40*/  WARPGROUP.ARRIVE ;  /* 0x00000000000079c5 */ /* 0x000fcc0000000000 */
[----:B------:R-:W-:Y:S01]  /*db50*/  QGMMA.64x64x32.F32.E4M3.E4M3 R24, R144, gdesc[UR4], R24, gsb0 ;  /* 0x00e0000490187df3 */ /* 0x000fe20008000818 */
[----:B------:R-:W-:Y:S01]  /*db60*/  FMUL.FTZ R15, R13, 0.00390625 ;  /* 0x3b8000000d0f7820 */ /* 0x000fe20000410000 */
[----:B------:R-:W-:Y:S01]  /*db70*/  IMAD.MOV.U32 R5, RZ, RZ, RZ ;  /* 0x000000ffff057224 */ /* 0x000fe200078e00ff */
[----:B------:R-:W-:-:S03]  /*db80*/  FSETP.NE.FTZ.AND P2, PT, R14, RZ, PT ;  /* 0x000000ff0e00720b */ /* 0x000fc60003f55000 */
[----:B------:R-:W-:Y:S02]  /*db90*/  FSETP.NE.FTZ.AND P3, PT, R15, RZ, PT ;  /* 0x000000ff0f00720b */ /* 0x000fe40003f75000 */
[----:B------:R-:W-:Y:S01]  /*dba0*/  @P1 MUFU.RCP R5, R12 ;  /* 0x0000000c00051308 */ /* 0x000fe20000001000 */
[----:B------:R-:W-:Y:S02]  /*dbb0*/  FSETP.NE.FTZ.AND P1, PT, R13, RZ, PT ;  /* 0x000000ff0d00720b */ /* 0x000fe40003f35000 */
[----:B------:R-:W-:-:S05]  /*dbc0*/  MOV R11, RZ ;  /* 0x000000ff000b7202 */ /* 0x000fca0000000f00 */
        /* <DEDUP_REMOVED lines=16> */
.L_x_14062:
[----:B------:R-:W2:Y:S01]  /*dcd0*/  LDL.LU R0, [R1+0x20] ;  /* 0x0000200001007983 */ /* 0x000ea20000300800 */
[-C--:B------:R-:W-:Y:S01]  /*dce0*/  FMUL.FTZ R13, R24, R5.reuse ;  /* 0x00000005180d7220 */ /* 0x080fe20000410000 */
[----:B------:R-:W-:Y:S02]  /*dcf0*/  VIADD R3, R3, 0x13260 ;  /* 0x0001326003037836 */ /* 0x000fe40000000000 */
[-C--:B------:R-:W-:Y:S01]  /*dd00*/  FMUL.FTZ R7, R29, R5.reuse ;  /* 0x000000051d077220 */ /* 0x080fe20000410000 */
[----:B------:R-:W3:Y:S04]  /*dd10*/  LDL.LU R24, [R1+0x10] ;  /* 0x0000100001187983 */ /* 0x000ee80000300800 */
[----:B------:R-:W4:Y:S01]  /*dd20*/  LDL.LU R18, [R1+0x4c] ;  /* 0x00004c0001127983 */ /* 0x000f220000300800 */
        /* <DEDUP_REMOVED lines=31> */
[----:B--2---:R-:W-:Y:S01]  /*df20*/  PRMT R3, R0, 0x654, R3 ;  /* 0x0000065400037816 */ /* 0x004fe20000000003 */
[----:B------:R-:W-:-:S03]  /*df30*/  VIADD R0, R56, 0x1 ;  /* 0x0000000138007836 */ /* 0x000fc60000000000 */
[----:B------:R0:W-:Y:S02]  /*df40*/  SYNCS.ARRIVE.TRANS64.RED.A1T0 RZ, [R3+URZ], RZ ;  /* 0x000000ff03ff79a7 */ /* 0x0001e4000810043f */
[----:B------:R-:W-:-:S04]  /*df50*/  ISETP.NE.AND P1, PT, R0, 0x2, PT ;  /* 0x000000020000780c */ /* 0x000fc80003f25270 */
[----:B------:R-:W-:Y:S02]  /*df60*/  SEL R2, RZ, 0x1, P1 ;  /* 0x00000001ff027807 */ /* 0x000fe40000800000 */
[----:B------:R-:W-:Y:S01]  /*df70*/  SEL R0, R0, RZ, P1 ;  /* 0x000000ff00007207 */ /* 0x000fe20000800000 */
[----:B----4-:R-:W-:Y:S01]  /*df80*/  VIADD R18, R18, 0x1 ;  /* 0x0000000112127836 */ /* 0x010fe20000000000 */
[----:B---3--:R-:W-:-:S03]  /*df90*/  LOP3.LUT R24, R24, R2, RZ, 0x3c, !PT ;  /* 0x0000000218187212 */ /* 0x008fc600078e3cff */
[----:B------:R0:W-:Y:S04]  /*dfa0*/  STL [R1+0x8], R0 ;  /* 0x0000080001007387 */ /* 0x0001e80000100800 */
[----:B------:R0:W-:Y:S04]  /*dfb0*/  STL [R1+0x10], R24 ;  /* 0x0000101801007387 */ /* 0x0001e80000100800 */
[----:B------:R0:W-:Y:S02]  /*dfc0*/  STL [R1+0x4c], R18 ;  /* 0x00004c1201007387 */ /* 0x0001e40000100800 */
.L_x_14012:
[----:B------:R-:W2:Y:S01]  /*dfd0*/  LDL R70, [R1+0x40] ;  /* 0x0000400001467983 */ /* 0x000ea20000100800 */
[----:B------:R-:W1:Y:S01]  /*dfe0*/  S2UR UR4, SR_CgaCtaId ;  /* 0x00000000000479c3 */ /* 0x000e620000008800 */
[----:B0-----:R-:W-:Y:S01]  /*dff0*/  MOV R18, 0x400 ;  /* 0x0000040000127802 */ /* 0x001fe20000000f00 */
[----:B------:R-:W-:Y:S01]  /*e000*/  BSSY B0, `(.L_x_14063) ;  /* 0x000029e000007945 */ /* 0x000fe20003800000 */
[----:B------:R-:W0:Y:S01]  /*e010*/  S2R R31, SR_TID.X ;  /* 0x00000000001f7919 */ /* 0x000e220000002100 */
[----:B-1----:R-:W-:-:S05]  /*e020*/  IMAD.U32 R0, RZ, RZ, UR4 ;  /* 0x00000004ff007e24 */ /* 0x002fca000f8e00ff */
[----:B------:R1:W-:Y:S01]  /*e030*/  STL [R1+0x20], R0 ;  /* 0x0000200001007387 */ /* 0x0003e20000100800 */
[----:B------:R-:W-:Y:S01]  /*e040*/  LEA R18, R0, R18, 0x18 ;  /* 0x0000001200127211 */ /* 0x000fe200078ec0ff */
[----:B------:R-:W-:Y:S01]  /*e050*/  BAR.SYNC.DEFER_BLOCKING 0x5, 0x200 ;  /* 0x0148000000007b1d */ /* 0x000fe20000010000 */
[----:B0-----:R-:W-:-:S05]  /*e060*/  VIADD R76, R31, 0xffffff80 ;  /* 0xffffff801f4c7836 */ /* 0x001fca0000000000 */
[----:B------:R-:W-:-:S04]  /*e070*/  SHF.R.S32.HI R68, RZ, 0x1f, R76 ;  /* 0x0000001fff447819 */ /* 0x000fc8000001144c */
[----:B------:R-:W-:-:S04]  /*e080*/  LEA.HI R68, R68, R76, RZ, 0x3 ;  /* 0x0000004c44447211 */ /* 0x000fc800078f18ff */
[----:B------:R-:W-:-:S05]  /*e090*/  LOP3.LUT R68, R68, 0xfffffff8, RZ, 0xc0, !PT ;  /* 0xfffffff844447812 */ /* 0x000fca00078ec0ff */
[----:B------:R-:W-:-:S04]  /*e0a0*/  IMAD.IADD R68, R76, 0x1, -R68 ;  /* 0x000000014c447824 */ /* 0x000fc800078e0a44 */
[----:B-1----:R-:W-:Y:S01]  /*e0b0*/  IMAD.SHL.U32 R0, R68, 0x8, RZ ;  /* 0x0000000844007824 */ /* 0x002fe200078e00ff */
[----:B------:R0:W1:Y:S04]  /*e0c0*/  LDS.128 R24, [R18+0x132d0] ;  /* 0x0132d00012187984 */ /* 0x0000680000000c00 */
[----:B------:R-:W-:Y:S01]  /*e0d0*/  SHF.R.S32.HI R63, RZ, 0x1f, R0 ;  /* 0x0000001fff3f7819 */ /* 0x000fe20000011400 */
[----:B------:R-:W-:Y:S06]  /*e0e0*/  BAR.ARV 0x4, 0x200 ;  /* 0x0108000000007b1d */ /* 0x000fec0000002000 */
[----:B--2---:R-:W-:-:S13]  /*e0f0*/  ISETP.NE.AND P1, PT, R70, RZ, PT ;  /* 0x000000ff4600720c */ /* 0x004fda0003f25270 */
[----:B------:R-:W2:Y:S02]  /*e100*/  @!P1 LDC R70, c[0x0][0xad4] ;  /* 0x0002b500ff469b82 */ /* 0x000ea40000000800 */
[----:B--2---:R0:W-:Y:S01]  /*e110*/  @!P1 STL [R1+0x40], R70 ;  /* 0x0000404601009387 */ /* 0x0041e20000100800 */
[----:B-1----:R-:W-:Y:S05]  /*e120*/  @P0 BRA `(.L_x_14064) ;  /* 0x0000001c00ac0947 */ /* 0x002fea0003800000 */
[----:B------:R-:W2:Y:S01]  /*e130*/  LDL.LU R40, [R1+0x38] ;  /* 0x0000380001287983 */ /* 0x000ea20000300800 */
[----:B------:R-:W-:Y:S01]  /*e140*/  SHF.L.U32 R2, R31, 0x2, RZ ;  /* 0x000000021f027819 */ /* 0x000fe200000006ff */
[----:B------:R-:W-:Y:S01]  /*e150*/  ULDC.64 UR4, c[0x4][0x38] ;  /* 0x01000e0000047ab9 */ /* 0x000fe20000000a00 */
[----:B------:R-:W-:Y:S01]  /*e160*/  ULDC.64 UR6, c[0x0][0xc08] ;  /* 0x0003020000067ab9 */ /* 0x000fe20000000a00 */
[----:B------:R-:W3:Y:S04]  /*e170*/  LDL.LU R44, [R1+0x50] ;  /* 0x00005000012c7983 */ /* 0x000ee80000300800 */
[----:B------:R-:W4:Y:S01]  /*e180*/  LDL R48, [R1+0xa0] ;  /* 0x0000a00001307983 */ /* 0x000f220000100800 */
[----:B------:R-:W-:-:S03]  /*e190*/  LOP3.LUT R2, R2, 0xc, RZ, 0xc0, !PT ;  /* 0x0000000c02027812 */ /* 0x000fc600078ec0ff */
[----:B------:R-:W4:Y:S01]  /*e1a0*/  LDL.LU R66, [R1+0x44] ;  /* 0x0000440001427983 */ /* 0x000f220000300800 */
[----:B------:R-:W-:Y:S01]  /*e1b0*/  BAR.SYNC.DEFER_BLOCKING 0x1, 0x180 ;  /* 0x0046000000007b1d */ /* 0x000fe20000010000 */
[----:B------:R-:W-:-:S05]  /*e1c0*/  IADD3 R2, P0, R2, UR4, RZ ;  /* 0x0000000402027c10 */ /* 0x000fca000ff1e0ff */
[----:B------:R-:W-:Y:S01]  /*e1d0*/  IMAD.X R3, RZ, RZ, UR5, P0 ;  /* 0x00000005ff037e24 */ /* 0x000fe200080e06ff */
[----:B------:R-:W-:Y:S01]  /*e1e0*/  ULDC.64 UR4, c[0x0][0xc00] ;  /* 0x0003000000047ab9 */ /* 0x000fe20000000a00 */
[----:B------:R-:W4:Y:S04]  /*e1f0*/  LDL.LU R84, [R1+0x48] ;  /* 0x0000480001547983 */ /* 0x000f280000300800 */
[----:B------:R1:W4:Y:S01]  /*e200*/  LDG.E.CONSTANT R12, desc[UR40][R2.64] ;  /* 0x00000028020c7981 */ /* 0x000322000c1e9900 */
[----:B------:R-:W-:Y:S01]  /*e210*/  LOP3.LUT P0, R24, R31, 0x3, RZ, 0xc0, !PT ;  /* 0x000000031f187812 */ /* 0x000fe2000780c0ff */
[----:B------:R-:W0:Y:S03]  /*e220*/  S2R R33, SR_SWINHI ;  /* 0x0000000000217919 */ /* 0x000e260000002f00 */
[----:B------:R-:W-:Y:S01]  /*e230*/  ISETP.EQ.OR P0, PT, R24, 0x3, !P0 ;  /* 0x000000031800780c */ /* 0x000fe20004702670 */
[----:B------:R-:W4:Y:S03]  /*e240*/  LDL R78, [R1+0x9c] ;  /* 0x00009c00014e7983 */ /* 0x000f260000100800 */
        /* <DEDUP_REMOVED lines=11> */
[----:B-----5:R-:W-:Y:S02]  /*e300*/  SEL R32, R9, R4, P0 ;  /* 0x0000000409207207 */ /* 0x020fe40000000000 */
[----:B------:R-:W-:Y:S02]  /*e310*/  SEL R81, R28, R29, P0 ;  /* 0x0000001d1c517207 */ /* 0x000fe40000000000 */
[----:B------:R-:W-:Y:S02]  /*e320*/  SEL R28, R29, R28, P0 ;  /* 0x0000001c1d1c7207 */ /* 0x000fe40000000000 */
[----:B------:R-:W-:-:S02]  /*e330*/  SEL R83, R15, R8, P0 ;  /* 0x000000080f537207 */ /* 0x000fc40000000000 */
[----:B------:R-:W-:Y:S02]  /*e340*/  SEL R77, R37, R36, P0 ;  /* 0x00000024254d7207 */ /* 0x000fe40000000000 */
[----:B-1----:R-:W-:Y:S02]  /*e350*/  MOV R2, R18 ;  /* 0x0000001200027202 */ /* 0x002fe40000000f00 */
[----:B0-----:R-:W-:Y:S02]  /*e360*/  MOV R3, R33 ;  /* 0x0000002100037202 */ /* 0x001fe40000000f00 */
        /* <DEDUP_REMOVED lines=18> */
[----:B--2---:R-:W-:Y:S02]  /*e490*/  IMAD.MOV.U32 R82, RZ, RZ, R40 ;  /* 0x000000ffff527224 */ /* 0x004fe400078e0028 */
[----:B---3--:R-:W-:Y:S02]  /*e4a0*/  IMAD.MOV.U32 R80, RZ, RZ, R44 ;  /* 0x000000ffff507224 */ /* 0x008fe400078e002c */
[----:B----4-:R-:W-:-:S03]  /*e4b0*/  IMAD.WIDE R10, R48, 0x2, R2 ;  /* 0x00000002300a7825 */ /* 0x010fc600078e0202 */
[C---:B------:R-:W-:Y:S02]  /*e4c0*/  IADD3 R33, P2, R10.reuse, 0x40, RZ ;  /* 0x000000400a217810 */ /* 0x040fe40007f5e0ff */
[C---:B------:R-:W-:Y:S02]  /*e4d0*/  LOP3.LUT R7, R10.reuse, 0x380, RZ, 0xc0, !PT ;  /* 0x000003800a077812 */ /* 0x040fe400078ec0ff */
[----:B------:R-:W-:Y:S02]  /*e4e0*/  LOP3.LUT R4, R33, 0x380, RZ, 0xc0, !PT ;  /* 0x0000038021047812 */ /* 0x000fe400078ec0ff */
[----:B------:R-:W-:Y:S02]  /*e4f0*/  IADD3 R9, P3, R10, 0x20, RZ ;  /* 0x000000200a097810 */ /* 0x000fe40007f7e0ff */
[----:B------:R-:W-:Y:S02]  /*e500*/  SHF.R.U64 R7, R7, 0x3, RZ ;  /* 0x0000000307077819 */ /* 0x000fe400000012ff */
[----:B------:R-:W-:-:S02]  /*e510*/  SHF.R.U64 R4, R4, 0x3, RZ ;  /* 0x0000000304047819 */ /* 0x000fc400000012ff */
[----:B------:R-:W-:Y:S02]  /*e520*/  IADD3 R37, P1, R10, 0x60, RZ ;  /* 0x000000600a257810 */ /* 0x000fe40007f3e0ff */
[----:B------:R-:W-:Y:S02]  /*e530*/  LOP3.LUT R8, R9, 0x380, RZ, 0xc0, !PT ;  /* 0x0000038009087812 */ /* 0x000fe400078ec0ff */
[----:B------:R-:W-:Y:S01]  /*e540*/  LOP3.LUT R10, R7, R10, RZ, 0x3c, !PT ;  /* 0x0000000a070a7212 */ /* 0x000fe200078e3cff */
[----:B------:R-:W-:Y:S01]  /*e550*/  IMAD.X R7, RZ, RZ, R11, P2 ;  /* 0x000000ffff077224 */ /* 0x000fe200010e060b */
[----:B------:R-:W-:Y:S02]  /*e560*/  LOP3.LUT R6, R4, R33, RZ, 0x3c, !PT ;  /* 0x0000002104067212 */ /* 0x000fe400078e3cff */
[----:B------:R-:W-:Y:S02]  /*e570*/  LOP3.LUT R24, R37, 0x380, RZ, 0xc0, !PT ;  /* 0x0000038025187812 */ /* 0x000fe400078ec0ff */
[----:B------:R-:W-:-:S02]  /*e580*/  SHF.R.U64 R8, R8, 0x3, RZ ;  /* 0x0000000308087819 */ /* 0x000fc400000012ff */
[----:B------:R-:W-:Y:S02]  /*e590*/  MOV R62, R6 ;  /* 0x00000006003e7202 */ /* 0x000fe40000000f00 */
[----:B------:R-:W-:Y:S02]  /*e5a0*/  SHF.R.U64 R24, R24, 0x3, RZ ;  /* 0x0000000318187819 */ /* 0x000fe400000012ff */
[----:B------:R-:W-:Y:S02]  /*e5b0*/  LOP3.LUT R6, R12, 0x2, RZ, 0x3c, !PT ;  /* 0x000000020c067812 */ /* 0x000fe400078e3cff */
[----:B------:R-:W-:Y:S01]  /*e5c0*/  LOP3.LUT R8, R8, R9, RZ, 0x3c, !PT ;  /* 0x0000000908087212 */ /* 0x000fe200078e3cff */
[--C-:B------:R-:W-:Y:S01]  /*e5d0*/  IMAD.X R9, RZ, RZ, R11.reuse, P3 ;  /* 0x000000ffff097224 */ /* 0x100fe200018e060b */
[----:B------:R-:W-:Y:S01]  /*e5e0*/  LOP3.LUT R4, R24, R37, RZ, 0x3c, !PT ;  /* 0x0000002518047212 */ /* 0x000fe200078e3cff */
[----:B------:R-:W-:Y:S01]  /*e5f0*/  IMAD.X R5, RZ, RZ, R11, P1 ;  /* 0x000000ffff057224 */ /* 0x000fe200008e060b */
[----:B------:R-:W-:Y:S01]  /*e600*/  SHFL.IDX PT, R33, R83, R12, 0x1c1f ;  /* 0x001c1f0c53217589 */ /* 0x000fe200000e0000 */
[----:B------:R-:W-:-:S03]  /*e610*/  MOV R65, R10 ;  /* 0x0000000a00417202 */ /* 0x000fc60000000f00 */
[----:B------:R-:W0:Y:S01]  /*e620*/  SHFL.IDX PT, R36, R15, R6, 0x1c1f ;  /* 0x001c1f060f247589 */ /* 0x000e2200000e0000 */
[----:B------:R-:W-:-:S03]  /*e630*/  MOV R24, R8 ;  /* 0x0000000800187202 */ /* 0x000fc60000000f00 */
[----:B------:R-:W-:Y:S01]  /*e640*/  SHFL.IDX PT, R37, R79, R12, 0x1c1f ;  /* 0x001c1f0c4f257589 */ /* 0x000fe200000e0000 */
[----:B------:R-:W-:-:S03]  /*e650*/  MOV R64, R4 ;  /* 0x0000000400407202 */ /* 0x000fc60000000f00 */
[----:B------:R-:W1:Y:S04]  /*e660*/  SHFL.IDX PT, R40, R21, R6, 0x1c1f ;  /* 0x001c1f0615287589 */ /* 0x000e6800000e0000 */
[----:B------:R-:W-:Y:S04]  /*e670*/  SHFL.IDX PT, R11, R81, R12, 0x1c1f ;  /* 0x001c1f0c510b7589 */ /* 0x000fe800000e0000 */
[----:B------:R-:W-:Y:S04]  /*e680*/  SHFL.IDX PT, R49, R49, R12, 0x1c1f ;  /* 0x001c1f0c31317589 */ /* 0x000fe800000e0000 */
[----:B------:R-:W2:Y:S04]  /*e690*/  SHFL.IDX PT, R38, R28, R6, 0x1c1f ;  /* 0x001c1f061c267589 */ /* 0x000ea800000e0000 */
[----:B------:R-:W3:Y:S04]  /*e6a0*/  SHFL.IDX PT, R50, R71, R6, 0x1c1f ;  /* 0x001c1f0647327589 */ /* 0x000ee800000e0000 */
[----:B------:R-:W-:Y:S04]  /*e6b0*/  SHFL.IDX PT, R39, R77, R12, 0x1c1f ;  /* 0x001c1f0c4d277589 */ /* 0x000fe800000e0000 */
[----:B------:R-:W-:Y:S04]  /*e6c0*/  SHFL.IDX PT, R8, R13, R6, 0x1c1f ;  /* 0x001c1f060d087589 */ /* 0x000fe800000e0000 */
[----:B------:R-:W4:Y:S04]  /*e6d0*/  SHFL.IDX PT, R42, R29, R6, 0x1c1f ;  /* 0x001c1f061d2a7589 */ /* 0x000f2800000e0000 */
[----:B------:R-:W-:Y:S04]  /*e6e0*/  SHFL.IDX PT, R44, R75, R12, 0x1c1f ;  /* 0x001c1f0c4b2c7589 */ /* 0x000fe800000e0000 */
[----:B------:R-:W-:Y:S04]  /*e6f0*/  SHFL.IDX PT, R45, R45, R12, 0x1c1f ;  /* 0x001c1f0c2d2d7589 */ /* 0x000fe800000e0000 */
[----:B------:R-:W-:Y:S04]  /*e700*/  SHFL.IDX PT, R52, R69, R12, 0x1c1f ;  /* 0x001c1f0c45347589 */ /* 0x000fe800000e0000 */
[----:B------:R0:W4:Y:S04]  /*e710*/  SHFL.IDX PT, R13, R30, R6, 0x1c1f ;  /* 0x001c1f061e0d7589 */ /* 0x00012800000e0000 */
[----:B------:R1:W4:Y:S04]  /*e720*/  SHFL.IDX PT, R46, R32, R6, 0x1c1f ;  /* 0x001c1f06202e7589 */ /* 0x00032800000e0000 */
[----:B------:R-:W4:Y:S04]  /*e730*/  SHFL.IDX PT, R51, R35, R6, 0x1c1f ;  /* 0x001c1f0623337589 */ /* 0x000f2800000e0000 */
[----:B------:R-:W4:Y:S04]  /*e740*/  SHFL.IDX PT, R5, R87, R12, 0x1c1f ;  /* 0x001c1f0c57057589 */ /* 0x000f2800000e0000 */
[----:B------:R-:W-:Y:S04]  /*e750*/  SHFL.IDX PT, R4, R89, R12, 0x1c1f ;  /* 0x001c1f0c59047589 */ /* 0x000fe800000e0000 */
[----:B------:R-:W4:Y:S04]  /*e760*/  SHFL.IDX PT, R7, R14, R6, 0x1c1f ;  /* 0x001c1f060e077589 */ /* 0x000f2800000e0000 */
[----:B------:R-:W-:Y:S04]  /*e770*/  SHFL.IDX PT, R53, R53, R12, 0x1c1f ;  /* 0x001c1f0c35357589 */ /* 0x000fe800000e0000 */
[----:B------:R-:W4:Y:S04]  /*e780*/  SHFL.IDX PT, R54, R67, R6, 0x1c1f ;  /* 0x001c1f0643367589 */ /* 0x000f2800000e0000 */
[----:B------:R-:W-:Y:S04]  /*e790*/  SHFL.IDX PT, R41, R41, R12, 0x1c1f ;  /* 0x001c1f0c29297589 */ /* 0x000fe800000e0000 */
[----:B------:R-:W-:Y:S04]  /*e7a0*/  SHFL.IDX PT, R48, R73, R12, 0x1c1f ;  /* 0x001c1f0c49307589 */ /* 0x000fe800000e0000 */
[----:B------:R-:W4:Y:S04]  /*e7b0*/  SHFL.IDX PT, R14, R31, R6, 0x1c1f ;  /* 0x001c1f061f0e7589 */ /* 0x000f2800000e0000 */
[----:B------:R2:W4:Y:S04]  /*e7c0*/  SHFL.IDX PT, R15, R34, R6, 0x1c1f ;  /* 0x001c1f06220f7589 */ /* 0x00052800000e0000 */
[----:B------:R-:W-:Y:S04]  /*e7d0*/  SHFL.IDX PT, R56, R59, R12, 0x1c1f ;  /* 0x001c1f0c3b387589 */ /* 0x000fe800000e0000 */
[----:B------:R-:W4:Y:S04]  /*e7e0*/  SHFL.IDX PT, R55, R43, R6, 0x1c1f ;  /* 0x001c1f062b377589 */ /* 0x000f2800000e0000 */
[----:B------:R-:W-:Y:S04]  /*e7f0*/  SHFL.IDX PT, R9, R85, R12, 0x1c1f ;  /* 0x001c1f0c55097589 */ /* 0x000fe800000e0000 */
[----:B------:R-:W4:Y:S04]  /*e800*/  SHFL.IDX PT, R10, R20, R6, 0x1c1f ;  /* 0x001c1f06140a7589 */ /* 0x000f2800000e0000 */
[----:B------:R-:W-:Y:S04]  /*e810*/  SHFL.IDX PT, R57, R57, R12, 0x1c1f ;  /* 0x001c1f0c39397589 */ /* 0x000fe800000e0000 */
[----:B------:R3:W4:Y:S01]  /*e820*/  SHFL.IDX PT, R58, R47, R6, 0x1c1f ;  /* 0x001c1f062f3a7589 */ /* 0x00072200000e0000 */
[----:B0-----:R-:W-:-:S02]  /*e830*/  SEL R30, R33, R36, P0 ;  /* 0x00000024211e7207 */ /* 0x001fc40000000000 */
[----:B-1----:R-:W-:Y:S02]  /*e840*/  SEL R32, R36, R33, P0 ;  /* 0x0000002124207207 */ /* 0x002fe40000000000 */
[----:B--2---:R-:W-:Y:S02]  /*e850*/  SEL R34, R37, R40, P0 ;  /* 0x0000002825227207 */ /* 0x004fe40000000000 */
[----:B------:R-:W-:Y:S02]  /*e860*/  SEL R36, R40, R37, P0 ;  /* 0x0000002528247207 */ /* 0x000fe40000000000 */
[----:B------:R-:W-:Y:S02]  /*e870*/  SEL R35, R11, R38, P0 ;  /* 0x000000260b237207 */ /* 0x000fe40000000000 */
[----:B------:R-:W-:Y:S02]  /*e880*/  SEL R37, R38, R11, P0 ;  /* 0x0000000b26257207 */ /* 0x000fe40000000000 */
[----:B---3--:R-:W-:-:S02]  /*e890*/  SEL R47, R49, R50, P0 ;  /* 0x00000032312f7207 */ /* 0x008fc40000000000 */
[----:B----4-:R-:W-:Y:S02]  /*e8a0*/  SEL R38, R39, R42, P0 ;  /* 0x0000002a27267207 */ /* 0x010fe40000000000 */
        /* <DEDUP_REMOVED lines=37> */
[----:B0-----:R-:W-:Y:S02]  /*eb00*/  F2FP.BF16.F32.PACK_AB R12, R39, R38 ;  /* 0x00000026270c723e */ /* 0x001fe400000010ff */
[----:B------:R-:W-:Y:S02]  /*eb10*/  F2FP.BF16.F32.PACK_AB R13, R55, R54 ;  /* 0x00000036370d723e */ /* 0x000fe400000010ff */
[----:B------:R-:W-:Y:S02]  /*eb20*/  F2FP.BF16.F32.PACK_AB R14, R41, R40 ;  /* 0x00000028290e723e */ /* 0x000fe400000010ff */
[----:B------:R-:W-:Y:S01]  /*eb30*/  F2FP.BF16.F32.PACK_AB R15, R57, R56 ;  /* 0x00000038390f723e */ /* 0x000fe200000010ff */
[----:B------:R0:W-:Y:S04]  /*eb40*/  STSM.16.M88.4 [R24], R4 ;  /* 0x0000000418007844 */ /* 0x0001e80000000200 */
[----:B------:R-:W-:Y:S04]  /*eb50*/  STSM.16.M88.4 [R62], R8 ;  /* 0x000000083e007844 */ /* 0x000fe80000000200 */
[----:B------:R1:W-:Y:S01]  /*eb60*/  STSM.16.M88.4 [R64], R12 ;  /* 0x0000000c40007844 */ /* 0x0003e20000000200 */
[----:B------:R-:W-:Y:S01]  /*eb70*/  BAR.SYNC.DEFER_BLOCKING 0x1, 0x180 ;  /* 0x0046000000007b1d */ /* 0x000fe20000010000 */
[----:B------:R-:W-:-:S04]  /*eb80*/  ISETP.NE.U32.AND P0, PT, RZ, UR4, PT ;  /* 0x00000004ff007c0c */ /* 0x000fc8000bf05070 */
[----:B------:R-:W-:Y:S02]  /*eb90*/  ISETP.NE.AND.EX P0, PT, RZ, UR5, PT, P0 ;  /* 0x00000005ff007c0c */ /* 0x000fe4000bf05300 */
[----:B------:R-:W-:Y:S01]  /*eba0*/  IADD3 R58, P1, R66, UR4, RZ ;  /* 0x00000004423a7c10 */ /* 0x000fe2000ff3e0ff */
[----:B------:R-:W-:Y:S01]  /*ebb0*/  IMAD.MOV.U32 R65, RZ, RZ, RZ ;  /* 0x000000ffff417224 */ /* 0x000fe200078e00ff */
[----:B------:R-:W-:Y:S01]  /*ebc0*/  ISETP.GT.AND P3, PT, R70, 0x1, PT ;  /* 0x000000014600780c */ /* 0x000fe20003f64270 */
[----:B0-----:R-:W0:Y:S01]  /*ebd0*/  LDC R24, c[0x0][0xbe8] ;  /* 0x0002fa00ff187b82 */ /* 0x001e220000000800 */
[----:B------:R-:W-:-:S07]  /*ebe0*/  IADD3.X R59, R84, UR5, RZ, P1, !PT ;  /* 0x00000005543b7c10 */ /* 0x000fce0008ffe4ff */
[----:B-1----:R-:W1:Y:S01]  /*ebf0*/  LDC.64 R12, c[0x0][0xba8] ;  /* 0x0002ea00ff0c7b82 */ /* 0x002e620000000a00 */
[----:B------:R-:W2:Y:S01]  /*ec00*/  @P0 LDG.E R65, desc[UR40][R58.64] ;  /* 0x000000283a410981 */ /* 0x000ea2000c1e1900 */
[----:B------:R-:W-:-:S05]  /*ec10*/  IMAD.MOV.U32 R14, RZ, RZ, 0x9b8 ;  /* 0x000009b8ff0e7424 */ /* 0x000fca00078e00ff */
[----:B------:R-:W-:-:S04]  /*ec20*/  SEL R14, R14, 0x978, P3 ;  /* 0x000009780e0e7807 */ /* 0x000fc80001800000 */
[----:B------:R-:W3:Y:S08]  /*ec30*/  LDC.64 R4, c[0x0][R14+0x220] ;  /* 0x000088000e047b82 */ /* 0x000ef00000000a00 */
[----:B------:R-:W4:Y:S01]  /*ec40*/  LDC.64 R6, c[0x0][R14+0x218] ;  /* 0x000086000e067b82 */ /* 0x000f220000000a00 */
[----:B------:R-:W-:-:S04]  /*ec50*/  ISETP.NE.U32.AND P1, PT, RZ, UR6, PT ;  /* 0x00000006ff007c0c */ /* 0x000fc8000bf25070 */
[----:B------:R-:W-:-:S03]  /*ec60*/  ISETP.NE.AND.EX P1, PT, RZ, UR7, PT, P1 ;  /* 0x00000007ff007c0c */ /* 0x000fc6000bf25310 */
[----:B------:R-:W4:Y:S01]  /*ec70*/  LDC.64 R8, c[0x0][R14+0x228] ;  /* 0x00008a000e087b82 */ /* 0x000f220000000a00 */
[----:B0-----:R-:W-:-:S07]  /*ec80*/  ISETP.NE.AND P4, PT, R24, 0x1, PT ;  /* 0x000000011800780c */ /* 0x001fce0003f85270 */
[----:B------:R0:W0:Y:S02]  /*ec90*/  LDC.64 R10, c[0x0][R14+0x210] ;  /* 0x000084000e0a7b82 */ /* 0x0000240000000a00 */
[----:B------:R-:W-:Y:S01]  /*eca0*/  @P1 IADD3 R66, P2, R66, UR6, RZ ;  /* 0x0000000642421c10 */ /* 0x000fe2000ff5e0ff */
[----:B------:R-:W-:-:S03]  /*ecb0*/  ULDC UR6, c[0x0][0xa88] ;  /* 0x0002a20000067ab9 */ /* 0x000fc60000000800 */
[----:B------:R-:W-:Y:S01]  /*ecc0*/  @P1 IADD3.X R67, R84, UR7, RZ, P2, !PT ;  /* 0x0000000754431c10 */ /* 0x000fe200097fe4ff */
[----:B------:R-:W-:Y:S01]  /*ecd0*/  IMAD.U32 R69, RZ, RZ, UR6 ;  /* 0x00000006ff457e24 */ /* 0x000fe2000f8e00ff */
[----:B------:R-:W-:Y:S01]  /*ece0*/  ISETP.NE.U32.AND P2, PT, RZ, UR4, PT ;  /* 0x00000004ff007c0c */ /* 0x000fe2000bf45070 */
[----:B------:R-:W0:Y:S03]  /*ecf0*/  @P4 LDC R62, c[0x0][0xbec] ;  /* 0x0002fb00ff3e4b82 */ /* 0x000e260000000800 */
[----:B------:R-:W-:Y:S01]  /*ed00*/  ISETP.NE.AND.EX P2, PT, RZ, UR5, PT, P2 ;  /* 0x00000005ff007c0c */ /* 0x000fe2000bf45320 */
[----:B------:R1:W5:Y:S04]  /*ed10*/  @P1 LDG.E R69, desc[UR40][R66.64] ;  /* 0x0000002842451981 */ /* 0x000368000c1e1900 */
[----:B------:R-:W0:Y:S01]  /*ed20*/  @P4 LDC R77, c[0x0][0xbf0] ;  /* 0x0002fc00ff4d4b82 */ /* 0x000e220000000800 */
[----:B------:R-:W-:-:S02]  /*ed30*/  SEL R15, R80, RZ, !P2 ;  /* 0x000000ff500f7207 */ /* 0x000fc40005000000 */
[----:B-1----:R-:W-:Y:S02]  /*ed40*/  SEL R67, R82, RZ, !P2 ;  /* 0x000000ff52437207 */ /* 0x002fe40005000000 */
[----:B------:R-:W-:-:S03]  /*ed50*/  SEL R71, R72, RZ, P3 ;  /* 0x000000ff48477207 */ /* 0x000fc60001800000 */
[----:B------:R-:W1:Y:S01]  /*ed60*/  @!P3 LDC R12, c[0x0][0xb50] ;  /* 0x0002d400ff0cbb82 */ /* 0x000e620000000800 */
[----:B---3--:R-:W-:-:S04]  /*ed70*/  IMAD R5, R5, R67, RZ ;  /* 0x0000004305057224 */ /* 0x008fc800078e02ff */
[----:B------:R-:W-:Y:S02]  /*ed80*/  IMAD R75, R4, R15, R5 ;  /* 0x0000000f044b7224 */ /* 0x000fe400078e0205 */
[-C--:B----4-:R-:W-:Y:S01]  /*ed90*/  IMAD R73, R7, R22.reuse, RZ ;  /* 0x0000001607497224 */ /* 0x090fe200078e02ff */
[----:B------:R-:W3:Y:S01]  /*eda0*/  @!P3 LDC R13, c[0x0][0xb54] ;  /* 0x0002d500ff0dbb82 */ /* 0x000ee20000000800 */
[----:B------:R-:W-:-:S04]  /*edb0*/  IMAD.WIDE.U32 R6, R6, R22, RZ ;  /* 0x0000001606067225 */ /* 0x000fc800078e00ff */
[----:B------:R-:W-:-:S04]  /*edc0*/  IMAD.WIDE.U32 R4, R4, R67, RZ ;  /* 0x0000004304047225 */ /* 0x000fc800078e00ff */
[----:B------:R-:W-:Y:S02]  /*edd0*/  IMAD R15, R74, 0xc0, R78 ;  /* 0x000000c04a0f7824 */ /* 0x000fe400078e024e */
[----:B------:R-:W-:Y:S02]  /*ede0*/  IMAD.IADD R75, R5, 0x1, R75 ;  /* 0x00000001054b7824 */ /* 0x000fe400078e024b */
[----:B------:R-:W-:Y:S01]  /*edf0*/  IMAD.MOV.U32 R5, RZ, RZ, R15 ;  /* 0x000000ffff057224 */ /* 0x000fe200078e000f */
[----:B------:R-:W-:Y:S01]  /*ee00*/  IADD3 R7, R7, R73, RZ ;  /* 0x0000004907077210 */ /* 0x000fe20007ffe0ff */
[-C--:B------:R-:W-:Y:S02]  /*ee10*/  IMAD R73, R9, R71.reuse, RZ ;  /* 0x0000004709497224 */ /* 0x080fe400078e02ff */
[----:B------:R-:W-:-:S04]  /*ee20*/  IMAD.WIDE.U32 R8, R8, R71, RZ ;  /* 0x0000004708087225 */ /* 0x000fc800078e00ff */
[----:B------:R-:W-:Y:S01]  /*ee30*/  IMAD.IADD R73, R9, 0x1, R73 ;  /* 0x0000000109497824 */ /* 0x000fe200078e0249 */
[--C-:B--2---:R-:W-:Y:S01]  /*ee40*/  IADD3 R6, P2, P5, R4, R6, R65.reuse ;  /* 0x0000000604067210 */ /* 0x104fe20007d5e041 */
[----:B0-----:R-:W-:Y:S01]  /*ee50*/  @P4 IMAD.HI.U32 R4, R15, R62, RZ ;  /* 0x0000003e0f044227 */ /* 0x001fe200078e00ff */
        /* <DEDUP_REMOVED lines=14> */
[----:B---3--:R-:W-:Y:S01]  /*ef40*/  LEA.HI.X R13, R8, R13, R4, 0x2, P2 ;  /* 0x0000000d080d7211 */ /* 0x008fe200010f1404 */
[----:B------:R-:W-:Y:S06]  /*ef50*/  @P1 BRA `(.L_x_14065) ;  /* 0x0000000000101947 */ /* 0x000fec0003800000 */
[----:B------:R-:W-:Y:S05]  /*ef60*/  @!P0 BRA `(.L_x_14065) ;  /* 0x00000000000c8947 */ /* 0x000fea0003800000 */
[----:B------:R-:W2:Y:S04]  /*ef70*/  LDG.E R4, desc[UR40][R58.64] ;  /* 0x000000283a047981 */ /* 0x000ea8000c1e1900 */
[----:B-----5:R-:W2:Y:S02]  /*ef80*/  LDG.E R69, desc[UR40][R58.64+0x4] ;  /* 0x000004283a457981 */ /* 0x020ea4000c1e1900 */
[----:B--2---:R-:W-:-:S07]  /*ef90*/  IMAD.IADD R69, R69, 0x1, -R4 ;  /* 0x0000000145457824 */ /* 0x004fce00078e0a04 */
.L_x_14065:
        /* <DEDUP_REMOVED lines=20> */
[----:B------:R-:W-:Y:S01]  /*f0e0*/  SHF.R.S32.HI R64, RZ, 0x1f, R76 ;  /* 0x0000001fff407819 */ /* 0x000fe2000001144c */
[----:B------:R-:W1:Y:S01]  /*f0f0*/  @P4 LDC R33, c[0x0][0xbec] ;  /* 0x0002fb00ff214b82 */ /* 0x000e620000000800 */
[----:B------:R-:W-:Y:S02]  /*f100*/  ULDC.64 UR4, c[0x0][0xaa0] ;  /* 0x0002a80000047ab9 */ /* 0x000fe40000000a00 */
[----:B------:R-:W-:-:S04]  /*f110*/  LEA.HI R64, R64, R76, RZ, 0x3 ;  /* 0x0000004c40407211 */ /* 0x000fc800078f18ff */
[----:B------:R-:W-:Y:S01]  /*f120*/  SHF.R.S32.HI R64, RZ, 0x3, R64 ;  /* 0x00000003ff407819 */ /* 0x000fe20000011440 */
[----:B------:R-:W2:Y:S03]  /*f130*/  @P4 LDC R35, c[0x0][0xbf0] ;  /* 0x0002fc00ff234b82 */ /* 0x000ea60000000800 */
[----:B0-----:R-:W-:-:S05]  /*f140*/  LEA R5, R64, R0, 0x6 ;  /* 0x0000000040057211 */ /* 0x001fca00078e30ff */
        /* <DEDUP_REMOVED lines=20> */
[----:B------:R-:W-:Y:S02]  /*f290*/  IMAD R62, R62, UR4, RZ ;  /* 0x000000043e3e7c24 */ /* 0x000fe4000f8e02ff */
[----:B------:R-:W-:Y:S01]  /*f2a0*/  IMAD.X R5, RZ, RZ, R3, P0 ;  /* 0x000000ffff057224 */ /* 0x000fe200000e0603 */
[----:B------:R-:W-:Y:S01]  /*f2b0*/  SHF.R.U64 R2, R2, 0x3, RZ ;  /* 0x0000000302027819 */ /* 0x000fe200000012ff */
[----:B------:R-:W-:-:S03]  /*f2c0*/  IMAD R21, R65, UR5, R62 ;  /* 0x0000000541157c24 */ /* 0x000fc6000f8e023e */
[----:B------:R-:W-:Y:S01]  /*f2d0*/  LOP3.LUT R4, R2, R7, RZ, 0x3c, !PT ;  /* 0x0000000702047212 */ /* 0x000fe200078e3cff */
[----:B------:R-:W-:Y:S01]  /*f2e0*/  IMAD.WIDE.U32 R2, R65, UR4, RZ ;  /* 0x0000000441027c25 */ /* 0x000fe2000f8e00ff */
[----:B------:R-:W-:-:S03]  /*f2f0*/  ULDC.64 UR4, c[0x0][0xae8] ;  /* 0x0002ba0000047ab9 */ /* 0x000fc60000000a00 */
[----:B------:R-:W-:Y:S01]  /*f300*/  IMAD R20, R68, 0x30, R64 ;  /* 0x0000003044147824 */ /* 0x000fe200078e0240 */
[----:B------:R-:W-:Y:S01]  /*f310*/  SHF.R.S32.HI R32, RZ, 0x1f, R67 ;  /* 0x0000001fff207819 */ /* 0x000fe20000011443 */
[----:B------:R-:W-:Y:S01]  /*f320*/  IMAD.IADD R3, R3, 0x1, R21 ;  /* 0x0000000103037824 */ /* 0x000fe200078e0215 */
[----:B------:R-:W5:Y:S01]  /*f330*/  LD.E.128 R4, desc[UR40][R4.64] ;  /* 0x0000002804047980 */ /* 0x000f62000c101d00 */
[----:B------:R-:W-:Y:S02]  /*f340*/  IMAD R34, R74, 0xc0, R20 ;  /* 0x000000c04a227824 */ /* 0x000fe400078e0214 */
[----:B------:R-:W-:Y:S01]  /*f350*/  IMAD.WIDE.U32 R2, R22, UR4, R2 ;  /* 0x0000000416027c25 */ /* 0x000fe2000f8e0002 */
[----:B------:R-:W-:Y:S01]  /*f360*/  @!PT LDS RZ, [RZ] ;  /* 0x00000000fffff984 */ /* 0x000fe20000000800 */
[----:B------:R-:W-:Y:S01]  /*f370*/  @!PT LDS RZ, [RZ] ;  /* 0x00000000fffff984 */ /* 0x000fe20000000800 */
[----:B------:R-:W-:Y:S01]  /*f380*/  @!PT LDS RZ, [RZ] ;  /* 0x00000000fffff984 */ /* 0x000fe20000000800 */
[----:B------:R-:W-:Y:S01]  /*f390*/  @!PT LDS RZ, [RZ] ;  /* 0x00000000fffff984 */ /* 0x000fe20000000800 */
[----:B------:R0:W-:Y:S06]  /*f3a0*/  MEMBAR.ALL.CTA ;  /* 0x0000000000007992 */ /* 0x0001ec0000008000 */
[----:B0-----:R-:W0:Y:S01]  /*f3b0*/  FENCE.VIEW.ASYNC.S ;  /* 0x00000000000073c6 */ /* 0x001e220000000000 */
[----:B-1----:R-:W-:-:S04]  /*f3c0*/  @P4 IMAD.HI.U32 R20, R34, R33, RZ ;  /* 0x0000002122144227 */ /* 0x002fc800078e00ff */
[----:B------:R-:W-:Y:S01]  /*f3d0*/  IMAD R3, R22, UR5, R3 ;  /* 0x0000000516037c24 */ /* 0x000fe2000f8e0203 */
[----:B------:R-:W-:Y:S01]  /*f3e0*/  ULDC.64 UR4, c[0x0][0xaf0] ;  /* 0x0002bc0000047ab9 */ /* 0x000fe20000000a00 */
[----:B------:R-:W-:Y:S01]  /*f3f0*/  IMAD.MOV.U32 R21, RZ, RZ, R34 ;  /* 0x000000ffff157224 */ /* 0x000fe200078e0022 */
[----:B--2---:R-:W-:Y:S01]  /*f400*/  @P4 SHF.R.U32.HI R21, RZ, R35, R20 ;  /* 0x00000023ff154219 */ /* 0x004fe20000011614 */
        /* <DEDUP_REMOVED lines=17> */
[----:B------:R-:W-:Y:S01]  /*f520*/  ULDC.64 UR4, c[0x0][0xa80] ;  /* 0x0002a00000047ab9 */ /* 0x000fe20000000a00 */
[----:B------:R-:W-:Y:S01]  /*f530*/  IMAD R37, R74, 0xc0, R64 ;  /* 0x000000c04a257824 */ /* 0x000fe200078e0240 */
[C---:B------:R-:W-:Y:S01]  /*f540*/  LEA R22, P0, R2.reuse, UR4, 0x1 ;  /* 0x0000000402167c11 */ /* 0x040fe2000f8008ff */
[----:B------:R-:W-:Y:S01]  /*f550*/  ULDC UR4, c[0x0][0xac8] ;  /* 0x0002b20000047ab9 */ /* 0x000fe20000000800 */
[----:B------:R-:W-:Y:S01]  /*f560*/  IADD3 R3, R3, R21, RZ ;  /* 0x0000001503037210 */ /* 0x000fe20007ffe0ff */
[C---:B------:R-:W-:Y:S02]  /*f570*/  VIADD R21, R37.reuse, 0x60 ;  /* 0x0000006025157836 */ /* 0x040fe40000000000 */
[----:B0-----:R-:W0:Y:S01]  /*f580*/  SHFL.IDX PT, R35, R22, RZ, 0x181f ;  /* 0x00181fff16237589 */ /* 0x001e2200000e0000 */
[----:B------:R-:W-:Y:S01]  /*f590*/  LEA.HI.X R24, R2, UR5, R3, 0x1, P0 ;  /* 0x0000000502187c11 */ /* 0x000fe200080f0c03 */
[C---:B------:R-:W-:Y:S01]  /*f5a0*/  VIADD R3, R37.reuse, 0x30 ;  /* 0x0000003025037836 */ /* 0x040fe20000000000 */
[----:B------:R-:W-:Y:S01]  /*f5b0*/  ISETP.GE.AND P0, PT, R0, UR4, PT ;  /* 0x0000000400007c0c */ /* 0x000fe2000bf06270 */
[----:B------:R-:W1:Y:S03]  /*f5c0*/  SHFL.IDX PT, R39, R22, 0x1, 0x181f ;  /* 0x00381f0016277f89 */ /* 0x000e6600000e0000 */
[-C--:B------:R-:W-:Y:S01]  /*f5d0*/  ISETP.GE.OR P1, PT, R37, R58.reuse, P0 ;  /* 0x0000003a2500720c */ /* 0x080fe20000726670 */
[----:B------:R-:W2:Y:S01]  /*f5e0*/  SHFL.IDX PT, R41, R22, 0x2, 0x181f ;  /* 0x00581f0016297f89 */ /* 0x000ea200000e0000 */
[-C--:B------:R-:W-:Y:S01]  /*f5f0*/  ISETP.GE.OR P2, PT, R3, R58.reuse, P0 ;  /* 0x0000003a0300720c */ /* 0x080fe20000746670 */
[----:B------:R-:W-:Y:S01]  /*f600*/  VIADD R3, R18, 0x13220 ;  /* 0x0001322012037836 */ /* 0x000fe20000000000 */
[----:B------:R-:W-:Y:S01]  /*f610*/  ISETP.GE.OR P3, PT, R21, R58, P0 ;  /* 0x0000003a1500720c */ /* 0x000fe20000766670 */
[----:B------:R-:W2:Y:S03]  /*f620*/  SHFL.IDX PT, R33, R24, RZ, 0x181f ;  /* 0x00181fff18217589 */ /* 0x000ea600000e0000 */
[----:B------:R-:W-:Y:S01]  /*f630*/  PRMT R21, RZ, 0x654, R3 ;  /* 0x00000654ff157816 */ /* 0x000fe20000000003 */
[----:B------:R-:W2:Y:S03]  /*f640*/  SHFL.IDX PT, R34, R24, 0x1, 0x181f ;  /* 0x00381f0018227f89 */ /* 0x000ea600000e0000 */
[----:B------:R2:W-:Y:S01]  /*f650*/  SYNCS.ARRIVE.TRANS64.RED.A1T0 RZ, [R21+URZ], RZ ;  /* 0x000000ff15ff79a7 */ /* 0x0005e2000810043f */
[----:B------:R-:W2:Y:S01]  /*f660*/  SHFL.IDX PT, R36, R24, 0x2, 0x181f ;  /* 0x00581f0018247f89 */ /* 0x000ea200000e0000 */
[----:B0-----:R-:W-:Y:S01]  /*f670*/  @!P1 LEA R2, P4, R0, R35, 0x1 ;  /* 0x0000002300029211 */ /* 0x001fe200078808ff */
[----:B------:R-:W-:-:S02]  /*f680*/  VIADD R35, R37, 0x90 ;  /* 0x0000009025237836 */ /* 0x000fc40000000000 */
[----:B------:R-:W0:Y:S01]  /*f690*/  SHFL.IDX PT, R24, R24, 0x3, 0x181f ;  /* 0x00781f0018187f89 */ /* 0x000e2200000e0000 */
[C---:B-1----:R-:W-:Y:S02]  /*f6a0*/  @!P2 LEA R20, P5, R0.reuse, R39, 0x1 ;  /* 0x000000270014a211 */ /* 0x042fe400078a08ff */
[----:B------:R-:W-:Y:S01]  /*f6b0*/  ISETP.GE.OR P0, PT, R35, R58, P0 ;  /* 0x0000003a2300720c */ /* 0x000fe20000706670 */
        /* <DEDUP_REMOVED lines=13> */
.L_x_14066:
[----:B0-----:R-:W0:Y:S01]  /*f790*/  @P4 LDC R4, c[0x0][0xbec] ;  /* 0x0002fb00ff044b82 */ /* 0x001e220000000800 */
[----:B------:R-:W-:Y:S01]  /*f7a0*/  ULDC.64 UR4, c[0x0][0xb08] ;  /* 0x0002c20000047ab9 */ /* 0x000fe20000000a00 */
[----:B------:R-:W2:Y:S01]  /*f7b0*/  LDL R71, [R1+0x5c] ;  /* 0x00005c0001477983 */ /* 0x000ea20000100800 */
[----:B------:R-:W-:Y:S01]  /*f7c0*/  IMAD R62, R62, UR4, RZ ;  /* 0x000000043e3e7c24 */ /* 0x000fe2000f8e02ff */
[----:B------:R-:W-:Y:S01]  /*f7d0*/  SHF.R.S32.HI R0, RZ, 0x1f, R67 ;  /* 0x0000001fff007819 */ /* 0x000fe20000011443 */
[C---:B------:R-:W-:Y:S01]  /*f7e0*/  IMAD.WIDE.U32 R2, R65.reuse, UR4, RZ ;  /* 0x0000000441027c25 */ /* 0x040fe2000f8e00ff */
[----:B------:R1:W5:Y:S01]  /*f7f0*/  LDL R70, [R1+0x90] ;  /* 0x0000900001467983 */ /* 0x0003620000100800 */
[----:B------:R-:W-:Y:S01]  /*f800*/  ULDC.64 UR6, c[0x0][0xb30] ;  /* 0x0002cc0000067ab9 */ /* 0x000fe20000000a00 */
[----:B------:R-:W3:Y:S01]  /*f810*/  @P4 LDC R11, c[0x0][0xbf0] ;  /* 0x0002fc00ff0b4b82 */ /* 0x000ee20000000800 */
[----:B------:R-:W-:Y:S01]  /*f820*/  IMAD R65, R65, UR5, R62 ;  /* 0x0000000541417c24 */ /* 0x000fe2000f8e023e */
[----:B------:R-:W-:Y:S01]  /*f830*/  ULDC.64 UR4, c[0x0][0xb38] ;  /* 0x0002ce0000047ab9 */ /* 0x000fe20000000a00 */
[----:B------:R-:W-:Y:S01]  /*f840*/  IMAD.MOV.U32 R5, RZ, RZ, R15 ;  /* 0x000000ffff057224 */ /* 0x000fe200078e000f */
[----:B------:R1:W5:Y:S01]  /*f850*/  LDL R69, [R1+0x74] ;  /* 0x0000740001457983 */ /* 0x0003620000100800 */
[----:B------:R-:W-:-:S03]  /*f860*/  IMAD.IADD R3, R3, 0x1, R65 ;  /* 0x0000000103037824 */ /* 0x000fc600078e0241 */
[----:B------:R1:W5:Y:S01]  /*f870*/  LDL R68, [R1+0x8c] ;  /* 0x00008c0001447983 */ /* 0x0003620000100800 */
[----:B------:R-:W-:-:S03]  /*f880*/  IMAD.WIDE.U32 R2, R22, UR4, R2 ;  /* 0x0000000416027c25 */ /* 0x000fc6000f8e0002 */
[----:B------:R1:W5:Y:S01]  /*f890*/  LDL R66, [R1+0x88] ;  /* 0x0000880001427983 */ /* 0x0003620000100800 */
[----:B------:R-:W-:Y:S01]  /*f8a0*/  IMAD R3, R22, UR5, R3 ;  /* 0x0000000516037c24 */ /* 0x000fe2000f8e0203 */
[----:B------:R-:W-:Y:S01]  /*f8b0*/  ULDC.64 UR4, c[0x0][0xb40] ;  /* 0x0002d00000047ab9 */ /* 0x000fe20000000a00 */
[----:B0-----:R-:W-:Y:S01]  /*f8c0*/  @P4 IMAD.HI.U32 R4, R15, R4, RZ ;  /* 0x000000040f044227 */ /* 0x001fe200078e00ff */
[----:B------:R1:W5:Y:S03]  /*f8d0*/  LDL R65, [R1+0x6c] ;  /* 0x00006c0001417983 */ /* 0x0003660000100800 */
[----:B------:R-:W-:Y:S01]  /*f8e0*/  IMAD R0, R0, UR4, RZ ;  /* 0x0000000400007c24 */ /* 0x000fe2000f8e02ff */
[----:B------:R1:W5:Y:S01]  /*f8f0*/  LDL R64, [R1+0x84] ;  /* 0x0000840001407983 */ /* 0x0003620000100800 */
[----:B------:R-:W-:Y:S01]  /*f900*/  IMAD.WIDE.U32 R2, R67, UR4, R2 ;  /* 0x0000000443027c25 */ /* 0x000fe2000f8e0002 */
[----:B---3--:R-:W-:-:S02]  /*f910*/  @P4 SHF.R.U32.HI R5, RZ, R11, R4 ;  /* 0x0000000bff054219 */ /* 0x008fc40000011604 */
[----:B------:R1:W5:Y:S01]  /*f920*/  LDL R63, [R1+0x68] ;  /* 0x00006800013f7983 */ /* 0x0003620000100800 */
[----:B------:R-:W-:Y:S01]  /*f930*/  IMAD R7, R67, UR5, R0 ;  /* 0x0000000543077c24 */ /* 0x000fe2000f8e0200 */
[----:B------:R-:W-:Y:S01]  /*f940*/  ULDC.64 UR4, c[0x0][0xb48] ;  /* 0x0002d20000047ab9 */ /* 0x000fe20000000a00 */
[----:B------:R-:W-:Y:S01]  /*f950*/  SHF.R.S32.HI R0, RZ, 0x1f, R5 ;  /* 0x0000001fff007819 */ /* 0x000fe20000011405 */
[----:B------:R1:W5:Y:S01]  /*f960*/  LDL R67, [R1+0x70] ;  /* 0x0000700001437983 */ /* 0x0003620000100800 */
[----:B------:R-:W-:Y:S02]  /*f970*/  IMAD.IADD R3, R3, 0x1, R7 ;  /* 0x0000000103037824 */ /* 0x000fe400078e0207 */
[----:B------:R-:W-:Y:S01]  /*f980*/  IMAD.MOV R7, RZ, RZ, -R5 ;  /* 0x000000ffff077224 */ /* 0x000fe200078e0a05 */
[----:B------:R1:W5:Y:S01]  /*f990*/  LDL R62, [R1+0x80] ;  /* 0x00008000013e7983 */ /* 0x0003620000100800 */
[----:B------:R-:W-:-:S03]  /*f9a0*/  IMAD.WIDE.U32 R2, R72, UR4, R2 ;  /* 0x0000000448027c25 */ /* 0x000fc6000f8e0002 */
[----:B------:R1:W5:Y:S01]  /*f9b0*/  LDL R61, [R1+0x64] ;  /* 0x00006400013d7983 */ /* 0x0003620000100800 */
[----:B------:R-:W-:Y:S02]  /*f9c0*/  IMAD R7, R24, R7, R15 ;  /* 0x0000000718077224 */ /* 0x000fe400078e020f */
[----:B------:R-:W-:Y:S01]  /*f9d0*/  IMAD R0, R0, UR6, RZ ;  /* 0x0000000600007c24 */ /* 0x000fe2000f8e02ff */
[----:B------:R1:W5:Y:S01]  /*f9e0*/  LDL R60, [R1+0x7c] ;  /* 0x00007c00013c7983 */ /* 0x0003620000100800 */
[----:B------:R-:W-:Y:S01]  /*f9f0*/  IMAD R3, R72, UR5, R3 ;  /* 0x0000000548037c24 */ /* 0x000fe2000f8e0203 */
[----:B------:R-:W-:Y:S02]  /*fa00*/  ULDC.64 UR4, c[0x0][0xb28] ;  /* 0x0002ca0000047ab9 */ /* 0x000fe40000000a00 */
        /* <DEDUP_REMOVED lines=9> */
[----:B------:R-:W-:Y:S01]  /*faa0*/  ULDC.64 UR4, c[0x0][0xb00] ;  /* 0x0002c00000047ab9 */ /* 0x000fe20000000a00 */
[----:B------:R-:W-:Y:S01]  /*fab0*/  IADD3 R4, R18, 0x13220, RZ ;  /* 0x0001322012047810 */ /* 0x000fe20007ffe0ff */
[----:B------:R-:W-:Y:S01]  /*fac0*/  IMAD.IADD R3, R3, 0x1, R5 ;  /* 0x0000000103037824 */ /* 0x000fe200078e0205 */
[----:B------:R-:W-:-:S02]  /*fad0*/  LEA R0, P1, R2, UR4, 0x2 ;  /* 0x0000000402007c11 */ /* 0x000fc4000f8210ff */
[----:B------:R-:W-:Y:S02]  /*fae0*/  PRMT R4, RZ, 0x654, R4 ;  /* 0x00000654ff047816 */ /* 0x000fe40000000004 */
[----:B------:R-:W-:Y:S01]  /*faf0*/  LEA.HI.X R8, R2, UR5, R3, 0x2, P1 ;  /* 0x0000000502087c11 */ /* 0x000fe200088f1403 */
[----:B------:R-:W-:Y:S01]  /*fb00*/  BSSY B1, `(.L_x_14068) ;  /* 0x0000027000017945 */ /* 0x000fe20003800000 */
[----:B------:R0:W-:Y:S03]  /*fb10*/  SYNCS.ARRIVE.TRANS64.RED.A1T0 RZ, [R4+URZ], RZ ;  /* 0x000000ff04ff79a7 */ /* 0x0001e6000810043f */
[----:B------:R1:W3:Y:S04]  /*fb20*/  SHFL.IDX PT, R5, R8, RZ, 0x1c1f ;  /* 0x001c1fff08057589 */ /* 0x0002e800000e0000 */
[----:B0-----:R1:W0:Y:S01]  /*fb30*/  SHFL.IDX PT, R4, R0, RZ, 0x1c1f ;  /* 0x001c1fff00047589 */ /* 0x00122200000e0000 */
[----:B--2---:R-:W-:-:S05]  /*fb40*/  VIADD R59, R71, 0x8 ;  /* 0x00000008473b7836 */ /* 0x004fca0000000000 */
[----:B------:R-:W-:Y:S01]  /*fb50*/  SHF.R.S32.HI R22, RZ, 0x1f, R59 ;  /* 0x0000001fff167819 */ /* 0x000fe2000001143b */
[----:B01-3--:R-:W-:Y:S06]  /*fb60*/  @P0 BRA `(.L_x_14069) ;  /* 0x0000000000800947 */ /* 0x00bfec0003800000 */
[----:B------:R-:W-:Y:S02]  /*fb70*/  ULDC UR4, c[0x0][0xac8] ;  /* 0x0002b20000047ab9 */ /* 0x000fe40000000800 */
[----:B------:R-:W-:Y:S02]  /*fb80*/  ISETP.GE.AND P1, PT, R59, UR4, PT ;  /* 0x000000043b007c0c */ /* 0x000fe4000bf26270 */
[----:B------:R-:W-:Y:S02]  /*fb90*/  ISETP.GE.AND P0, PT, R71, UR4, PT ;  /* 0x0000000447007c0c */ /* 0x000fe4000bf06270 */
[----:B-----5:R-:W-:Y:S02]  /*fba0*/  ISETP.GE.AND P4, PT, R69, UR4, PT ;  /* 0x0000000445007c0c */ /* 0x020fe4000bf86270 */
[----:B------:R-:W-:Y:S02]  /*fbb0*/  ISETP.GE.AND P5, PT, R67, UR4, PT ;  /* 0x0000000443007c0c */ /* 0x000fe4000bfa6270 */
[----:B------:R-:W-:-:S05]  /*fbc0*/  ISETP.GE.AND P3, PT, R65, UR4, PT ;  /* 0x0000000441007c0c */ /* 0x000fca000bf66270 */
[-C--:B------:R-:W-:Y:S02]  /*fbd0*/  @!P1 LEA R6, P2, R59, R4.reuse, 0x2 ;  /* 0x000000043b069211 */ /* 0x080fe400078410ff */
[----:B------:R-:W-:Y:S02]  /*fbe0*/  @!P0 IMAD.WIDE R2, R71, 0x4, R4 ;  /* 0x0000000447028825 */ /* 0x000fe400078e0204 */
[-C--:B------:R-:W-:Y:S02]  /*fbf0*/  @!P1 LEA.HI.X R7, R59, R5.reuse, R22, 0x2, P2 ;  /* 0x000000053b079211 */ /* 0x080fe400010f1416 */
[----:B------:R-:W-:Y:S01]  /*fc00*/  ISETP.GE.AND P2, PT, R63, UR4, PT ;  /* 0x000000043f007c0c */ /* 0x000fe2000bf46270 */
[----:B------:R0:W-:Y:S01]  /*fc10*/  @!P0 ST.E.64 desc[UR40][R2.64], R20 ;  /* 0x0000001402008985 */ /* 0x0001e2000c101b28 */
[-C--:B------:R-:W-:Y:S02]  /*fc20*/  @!P4 LEA R10, P0, R69, R4.reuse, 0x2 ;  /* 0x00000004450ac211 */ /* 0x080fe400078010ff */
[----:B------:R-:W-:Y:S01]  /*fc30*/  @!P5 LEA R12, P6, R67, R4, 0x2 ;  /* 0x00000004430cd211 */ /* 0x000fe200078c10ff */
[----:B------:R1:W-:Y:S01]  /*fc40*/  @!P1 ST.E.64 desc[UR40][R6.64], R28 ;  /* 0x0000001c06009985 */ /* 0x0003e2000c101b28 */
[----:B------:R-:W-:-:S02]  /*fc50*/  @!P4 LEA.HI.X R11, R69, R5, R70, 0x2, P0 ;  /* 0x00000005450bc211 */ /* 0x000fc400000f1446 */
[----:B------:R-:W-:Y:S02]  /*fc60*/  ISETP.GE.AND P1, PT, R61, UR4, PT ;  /* 0x000000043d007c0c */ /* 0x000fe4000bf26270 */
[----:B------:R-:W-:Y:S01]  /*fc70*/  ISETP.GE.AND P0, PT, R24, UR4, PT ;  /* 0x0000000418007c0c */ /* 0x000fe2000bf06270 */
[----:B------:R2:W-:Y:S01]  /*fc80*/  @!P4 ST.E.64 desc[UR40][R10.64], R30 ;  /* 0x0000001e0a00c985 */ /* 0x0005e2000c101b28 */
[-C--:B------:R-:W-:Y:S02]  /*fc90*/  @!P5 LEA.HI.X R13, R67, R5.reuse, R68, 0x2, P6 ;  /* 0x00000005430dd211 */ /* 0x080fe400030f1444 */
[-C--:B------:R-:W-:Y:S02]  /*fca0*/  @!P2 LEA R14, P4, R63, R4.reuse, 0x2 ;  /* 0x000000043f0ea211 */ /* 0x080fe400078810ff */
[----:B0-----:R-:W-:Y:S01]  /*fcb0*/  @!P3 LEA R2, P6, R65, R4, 0x2 ;  /* 0x000000044102b211 */ /* 0x001fe200078c10ff */
[----:B------:R2:W-:Y:S01]  /*fcc0*/  @!P5 ST.E.64 desc[UR40][R12.64], R32 ;  /* 0x000000200c00d985 */ /* 0x0005e2000c101b28 */
[----:B------:R-:W-:-:S02]  /*fcd0*/  @!P2 LEA.HI.X R15, R63, R5, R64, 0x2, P4 ;  /* 0x000000053f0fa211 */ /* 0x000fc400020f1440 */
[-C--:B------:R-:W-:Y:S02]  /*fce0*/  @!P3 LEA.HI.X R3, R65, R5.reuse, R66, 0x2, P6 ;  /* 0x000000054103b211 */ /* 0x080fe400030f1442 */
[CC--:B-1----:R-:W-:Y:S02]  /*fcf0*/  @!P1 LEA R6, P5, R61.reuse, R4.reuse, 0x2 ;  /* 0x000000043d069211 */ /* 0x0c2fe400078a10ff */
[C---:B------:R-:W-:Y:S01]  /*fd00*/  @!P0 LEA R4, P6, R24.reuse, R4, 0x2 ;  /* 0x0000000418048211 */ /* 0x040fe200078c10ff */
[----:B------:R2:W-:Y:S01]  /*fd10*/  @!P3 ST.E.64 desc[UR40][R2.64], R34 ;  /* 0x000000220200b985 */ /* 0x0005e2000c101b28 */
[-C--:B------:R-:W-:Y:S02]  /*fd20*/  @!P1 LEA.HI.X R7, R61, R5.reuse, R62, 0x2, P5 ;  /* 0x000000053d079211 */ /* 0x080fe400028f143e */
[----:B------:R-:W-:Y:S01]  /*fd30*/  @!P0 LEA.HI.X R5, R24, R5, R60, 0x2, P6 ;  /* 0x0000000518058211 */ /* 0x000fe200030f143c */
[----:B------:R2:W-:Y:S04]  /*fd40*/  @!P2 ST.E.64 desc[UR40][R14.64], R36 ;  /* 0x000000240e00a985 */ /* 0x0005e8000c101b28 */
[----:B------:R2:W-:Y:S04]  /*fd50*/  @!P1 ST.E.64 desc[UR40][R6.64], R38 ;  /* 0x0000002606009985 */ /* 0x0005e8000c101b28 */
[----:B------:R2:W-:Y:S02]  /*fd60*/  @!P0 ST.E.64 desc[UR40][R4.64], R40 ;  /* 0x0000002804008985 */ /* 0x0005e4000c101b28 */
.L_x_14069:
[----:B------:R-:W-:Y:S05]  /*fd70*/  BSYNC B1 ;  /* 0x0000000000017941 */ /* 0x000fea0003800000 */
.L_x_14068:
[----:B------:R-:W-:Y:S01]  /*fd80*/  ISETP.GE.AND P0, PT, R9, R58, PT ;  /* 0x0000003a0900720c */ /* 0x000fe20003f06270 */
[----:B--2---:R4:W0:Y:S04]  /*fd90*/  SHFL.IDX PT, R5, R8, 0x1, 0x1c1f ;  /* 0x003c1f0008057f89 */ /* 0x00482800000e0000 */
[----:B------:R4:W1:Y:S08]  /*fda0*/  SHFL.IDX PT, R4, R0, 0x1, 0x1c1f ;  /* 0x003c1f0000047f89 */ /* 0x00087000000e0000 */
[----:B----4-:R-:W-:Y:S05]  /*fdb0*/  @P0 BRA `(.L_x_14067) ;  /* 0x0000000c00080947 */ /* 0x010fea0003800000 */
[----:B------:R-:W-:Y:S02]  /*fdc0*/  ULDC UR4, c[0x0][0xac8] ;  /* 0x0002b20000047ab9 */ /* 0x000fe40000000800 */
[----:B------:R-:W-:Y:S02]  /*fdd0*/  ISETP.GE.AND P1, PT, R59, UR4, PT ;  /* 0x000000043b007c0c */ /* 0x000fe4000bf26270 */
[----:B------:R-:W-:Y:S02]  /*fde0*/  ISETP.GE.AND P4, PT, R71, UR4, PT ;  /* 0x0000000447007c0c */ /* 0x000fe4000bf86270 */
[----:B-----5:R-:W-:Y:S02]  /*fdf0*/  ISETP.GE.AND P3, PT, R69, UR4, PT ;  /* 0x0000000445007c0c */ /* 0x020fe4000bf66270 */
[----:B------:R-:W-:Y:S02]  /*fe00*/  ISETP.GE.AND P0, PT, R67, UR4, PT ;  /* 0x0000000443007c0c */ /* 0x000fe4000bf06270 */
[----:B------:R-:W-:-:S05]  /*fe10*/  ISETP.GE.AND P5, PT, R61, UR4, PT ;  /* 0x000000043d007c0c */ /* 0x000fca000bfa6270 */
[-C--:B-1----:R-:W-:Y:S02]  /*fe20*/  @!P1 LEA R6, P2, R59, R4.reuse, 0x2 ;  /* 0x000000043b069211 */ /* 0x082fe400078410ff */
[----:B0-----:R-:W-:Y:S02]  /*fe30*/  @!P4 IMAD.WIDE R2, R71, 0x4, R4 ;  /* 0x000000044702c825 */ /* 0x001fe400078e0204 */
[-C--:B------:R-:W-:Y:S02]  /*fe40*/  @!P1 LEA.HI.X R7, R59, R5.reuse, R22, 0x2, P2 ;  /* 0x000000053b079211 */ /* 0x080fe400010f1416 */
[----:B------:R-:W-:Y:S01]  /*fe50*/  ISETP.GE.AND P2, PT, R65, UR4, PT ;  /* 0x0000000441007c0c */ /* 0x000fe2000bf46270 */
[----:B------:R0:W-:Y:S01]  /*fe60*/  @!P4 ST.E.64 desc[UR40][R2.64], R42 ;  /* 0x0000002a0200c985 */ /* 0x0001e2000c101b28 */
[----:B------:R-:W-:Y:S02]  /*fe70*/  ISETP.GE.AND P4, PT, R63, UR4, PT ;  /* 0x000000043f007c0c */ /* 0x000fe4000bf86270 */
[C---:B------:R-:W-:Y:S01]  /*fe80*/  @!P3 LEA R8, P6, R69.reuse, R4, 0x2 ;  /* 0x000000044508b211 */ /* 0x040fe200078c10ff */
[----:B------:R4:W-:Y:S03]  /*fe90*/  @!P1 ST.E.64 desc[UR40][R6.64], R44 ;  /* 0x0000002c06009985 */ /* 0x0009e6000c101b28 */
[----:B------:R-:W-:-:S02]  /*fea0*/  @!P3 LEA.HI.X R9, R69, R5, R70, 0x2, P6 ;  /* 0x000000054509b211 */ /* 0x000fc400030f1446 */
[----:B------:R-:W-:-:S03]  /*feb0*/  @!P0 LEA R10, P6, R67, R4, 0x2 ;  /* 0x00000004430a8211 */ /* 0x000fc600078c10ff */
[----:B------:R4:W-:Y:S01]  /*fec0*/  @!P3 ST.E.64 desc[UR40][R8.64], R46 ;  /* 0x0000002e0800b985 */ /* 0x0009e2000c101b28 */
[-C--:B------:R-:W-:Y:S02]  /*fed0*/  @!P2 LEA R12, P1, R65, R4.reuse, 0x2 ;  /* 0x00000004410ca211 */ /* 0x080fe400078210ff */
[-C--:B------:R-:W-:Y:S02]  /*fee0*/  @!P0 LEA.HI.X R11, R67, R5.reuse, R68, 0x2, P6 ;  /* 0x00000005430b8211 */ /* 0x080fe400030f1444 */
[-C--:B------:R-:W-:Y:S02]  /*fef0*/  @!P4 LEA R14, P3, R63, R4.reuse, 0x2 ;  /* 0x000000043f0ec211 */ /* 0x080fe400078610ff */
[----:B0-----:R-:W-:Y:S01]  /*ff00*/  @!P5 LEA R2, P6, R61, R4, 0x2 ;  /* 0x000000043d02d211 */ /* 0x001fe200078c10ff */
[----:B------:R4:W-:Y:S01]  /*ff10*/  @!P0 ST.E.64 desc[UR40][R10.64], R48 ;  /* 0x000000300a008985 */ /* 0x0009e2000c101b28 */
[-C--:B------:R-:W-:Y:S02]  /*ff20*/  @!P2 LEA.HI.X R13, R65, R5.reuse, R66, 0x2, P1 ;  /* 0x00000005410da211 */ /* 0x080fe400008f1442 */
[----:B------:R-:W-:-:S02]  /*ff30*/  @!P4 LEA.HI.X R15, R63, R5, R64, 0x2, P3 ;  /* 0x000000053f0fc211 */ /* 0x000fc400018f1440 */
        /* <DEDUP_REMOVED lines=10> */
.L_x_14064:
[----:B------:R-:W2:Y:S01]  /*ffe0*/  LDL.LU R4, [R1+0x44] ;  /* 0x0000440001047983 */ /* 0x000ea20000300800 */
[----:B------:R-:W-:Y:S01]  /*fff0*/  ULDC.64 UR6, c[0x0][0xc08] ;  /* 0x0003020000067ab9 */ /* 0x000fe20000000a00 */
[----:B------:R-:W-:Y:S02]  /*10000*/  ULDC.64 UR4, c[0x0][0xc00] ;  /* 0x0003000000047ab9 */ /* 0x000fe40000000a00 */
[----:B------:R-:W3:Y:S01]  /*10010*/  LDL.LU R7, [R1+0x48] ;  /* 0x0000480001077983 */ /* 0x000ee20000300800 */
[----:B------:R-:W-:Y:S01]  /*10020*/  ISETP.NE.U32.AND P1, PT, RZ, UR6, PT ;  /* 0x00000006ff007c0c */ /* 0x000fe2000bf25070 */
[----:B------:R-:W-:Y:S01]  /*10030*/  IMAD.MOV.U32 R15, RZ, RZ, RZ ;  /* 0x000000ffff0f7224 */ /* 0x000fe200078e00ff */
[----:B------:R-:W-:Y:S01]  /*10040*/  ISETP.NE.U32.AND P0, PT, RZ, UR4, PT ;  /* 0x00000004ff007c0c */ /* 0x000fe2000bf05070 */
[----:B------:R-:W1:Y:S01]  /*10050*/  S2R R6, SR_TID.X ;  /* 0x0000000000067919 */ /* 0x000e620000002100 */
[----:B------:R-:W-:Y:S02]  /*10060*/  ISETP.NE.AND.EX P1, PT, RZ, UR7, PT, P1 ;  /* 0x00000007ff007c0c */ /* 0x000fe4000bf25310 */
[----:B------:R-:W-:-:S02]  /*10070*/  ISETP.NE.AND.EX P0, PT, RZ, UR5, PT, P0 ;  /* 0x00000005ff007c0c */ /* 0x000fc4000bf05300 */
[----:B--2---:R-:W-:Y:S01]  /*10080*/  IADD3 R2, P2, R4, UR4, RZ ;  /* 0x0000000404027c10 */ /* 0x004fe2000ff5e0ff */
[----:B------:R-:W-:-:S03]  /*10090*/  ULDC UR4, c[0x0][0xa88] ;  /* 0x0002a20000047ab9 */ /* 0x000fc60000000800 */
[----:B---3--:R-:W-:-:S05]  /*100a0*/  IADD3.X R3, R7, UR5, RZ, P2, !PT ;  /* 0x0000000507037c10 */ /* 0x008fca00097fe4ff */
[----:B------:R-:W-:Y:S01]  /*100b0*/  @P1 IADD3 R4, P2, R4, UR6, RZ ;  /* 0x0000000604041c10 */ /* 0x000fe2000ff5e0ff */
[----:B------:R-:W-:Y:S01]  /*100c0*/  IMAD.U32 R14, RZ, RZ, UR4 ;  /* 0x00000004ff0e7e24 */ /* 0x000fe2000f8e00ff */
[----:B------:R2:W5:Y:S02]  /*100d0*/  @P0 LDG.E R15, desc[UR40][R2.64] ;  /* 0x00000028020f0981 */ /* 0x000564000c1e1900 */
[----:B------:R-:W-:Y:S01]  /*100e0*/  @P1 IADD3.X R5, R7, UR7, RZ, P2, !PT ;  /* 0x0000000707051c10 */ /* 0x000fe200097fe4ff */
[----:B-1----:R-:W-:-:S04]  /*100f0*/  VIADD R34, R6, 0xffffff80 ;  /* 0xffffff8006227836 */ /* 0x002fc80000000000 */
[----:B------:R2:W5:Y:S01]  /*10100*/  @P1 LDG.E R14, desc[UR40][R4.64] ;  /* 0x00000028040e1981 */ /* 0x000562000c1e1900 */
[----:B------:R-:W-:Y:S02]  /*10110*/  ISETP.GT.AND P3, PT, R34, 0xbf, PT ;  /* 0x000000bf2200780c */ /* 0x000fe40003f64270 */
[----:B------:R-:W-:Y:S01]  /*10120*/  ISETP.GT.AND P2, PT, R70, 0x1, PT ;  /* 0x000000014600780c */ /* 0x000fe20003f44270 */
[----:B------:R-:W-:-:S12]  /*10130*/  @P1 BRA `(.L_x_14070) ;  /* 0x0000000000101947 */ /* 0x000fd80003800000 */
[----:B------:R-:W-:Y:S05]  /*10140*/  @!P0 BRA `(.L_x_14070) ;  /* 0x00000000000c8947 */ /* 0x000fea0003800000 */
[----:B--2---:R-:W2:Y:S04]  /*10150*/  LDG.E R5, desc[UR40][R2.64] ;  /* 0x0000002802057981 */ /* 0x004ea8000c1e1900 */
[----:B-----5:R-:W2:Y:S02]  /*10160*/  LDG.E R14, desc[UR40][R2.64+0x4] ;  /* 0x00000428020e7981 */ /* 0x020ea4000c1e1900 */
[----:B--2---:R-:W-:-:S07]  /*10170*/  IMAD.IADD R14, R14, 0x1, -R5 ;  /* 0x000000010e0e7824 */ /* 0x004fce00078e0a05 */
.L_x_14070:
        /* <DEDUP_REMOVED lines=20> */
[----:B------:R-:W1:Y:S08]  /*102c0*/  LDC.64 R2, c[0x0][0xba8] ;  /* 0x0002ea00ff027b82 */ /* 0x000e700000000a00 */
        /* <DEDUP_REMOVED lines=14> */
[----:B------:R-:W-:Y:S01]  /*103b0*/  IMAD.WIDE.U32 R8, R10, R29, RZ ;  /* 0x0000001d0a087225 */ /* 0x000fe200078e00ff */
[----:B------:R-:W-:-:S03]  /*103c0*/  IADD3 R13, R33, R13, RZ ;  /* 0x0000000d210d7210 */ /* 0x000fc60007ffe0ff */
[----:B------:R-:W-:Y:S01]  /*103d0*/  IMAD.IADD R11, R9, 0x1, R11 ;  /* 0x00000001090b7824 */ /* 0x000fe200078e020b */
[----:B------:R-:W-:Y:S01]  /*103e0*/  IADD3 R12, P0, P1, R8, R12, R15 ;  /* 0x0000000c080c7210 */ /* 0x000fe2000791e00f */
[----:B------:R-:W-:-:S04]  /*103f0*/  IMAD.MOV R8, RZ, RZ, -R21 ;  /* 0x000000ffff087224 */ /* 0x000fc800078e0a15 */
[----:B------:R-:W-:Y:S01]  /*10400*/  IMAD R9, R31, R8, R30 ;  /* 0x000000081f097224 */ /* 0x000fe200078e021e */
[----:B------:R-:W-:-:S03]  /*10410*/  IADD3.X R8, R11, R13, R24, P0, P1 ;  /* 0x0000000d0b087210 */ /* 0x000fc600007e2418 */
[----:B0-----:R-:W-:Y:S01]  /*10420*/  IMAD R5, R5, R9, RZ ;  /* 0x0000000905057224 */ /* 0x001fe200078e02ff */
        /* <DEDUP_REMOVED lines=11> */
[----:B-1----:R-:W-:-:S04]  /*104e0*/  LEA R2, P0, R4, R2, 0x2 ;  /* 0x0000000204027211 */ /* 0x002fc800078010ff */
[----:B---3--:R-:W-:Y:S01]  /*104f0*/  LEA.HI.X R3, R4, R3, R5, 0x2, P0 ;  /* 0x0000000304037211 */ /* 0x008fe200000f1405 */
[----:B------:R-:W-:-:S05]  /*10500*/  IMAD.MOV.U32 R5, RZ, RZ, -0x800000 ;  /* 0xff800000ff057424 */ /* 0x000fca00078e00ff */
[----:B------:R1:W-:Y:S03]  /*10510*/  STG.E desc[UR40][R2.64], R5 ;  /* 0x0000000502007986 */ /* 0x0003e6000c101928 */
.L_x_14072:
[----:B------:R-:W-:Y:S05]  /*10520*/  BSYNC B1 ;  /* 0x0000000000017941 */ /* 0x000fea0003800000 */
.L_x_14071:
[----:B------:R-:W-:Y:S05]  /*10530*/  @P2 BRA `(.L_x_14067) ;  /* 0x0000000400282947 */ /* 0x000fea0003800000 */
[----:B------:R-:W2:Y:S01]  /*10540*/  LDL.LU R10, [R1+0x54] ;  /* 0x00005400010a7983 */ /* 0x000ea20000300800 */
[----:B------:R-:W3:Y:S01]  /*10550*/  LDC R11, c[0x0][0xbe8] ;  /* 0x0002fa00ff0b7b82 */ /* 0x000ee20000000800 */
[----:B------:R-:W-:Y:S01]  /*10560*/  SHF.R.S32.HI R12, RZ, 0x1f, R34 ;  /* 0x0000001fff0c7819 */ /* 0x000fe20000011422 */
[----:B------:R-:W-:Y:S01]  /*10570*/  ULDC.64 UR4, c[0x0][0xaa0] ;  /* 0x0002a80000047ab9 */ /* 0x000fe20000000a00 */
[----:B------:R-:W-:Y:S01]  /*10580*/  ULDC.64 UR6, c[0x0][0xaf0] ;  /* 0x0002bc0000067ab9 */ /* 0x000fe20000000a00 */
[----:B-1----:R-:W-:Y:S01]  /*10590*/  IMAD R2, R24, UR4, RZ ;  /* 0x0000000418027c24 */ /* 0x002fe2000f8e02ff */
[----:B------:R-:W-:Y:S01]  /*105a0*/  LEA.HI R12, R12, R34, RZ, 0x3 ;  /* 0x000000220c0c7211 */ /* 0x000fe200078f18ff */
[----:B------:R-:W-:Y:S02]  /*105b0*/  IMAD R6, R28, UR6, RZ ;  /* 0x000000061c067c24 */ /* 0x000fe4000f8e02ff */
[C---:B------:R-:W-:Y:S01]  /*105c0*/  IMAD R5, R15.reuse, UR5, R2 ;  /* 0x000000050f057c24 */ /* 0x040fe2000f8e0202 */
[----:B------:R-:W-:Y:S01]  /*105d0*/  SHF.R.S32.HI R12, RZ, 0x3, R12 ;  /* 0x00000003ff0c7819 */ /* 0x000fe2000001140c */
[----:B------:R-:W-:Y:S01]  /*105e0*/  IMAD.WIDE.U32 R2, R15, UR4, RZ ;  /* 0x000000040f027c25 */ /* 0x000fe2000f8e00ff */
[----:B------:R-:W-:-:S03]  /*105f0*/  ULDC.64 UR4, c[0x0][0xae8] ;  /* 0x0002ba0000047ab9 */ /* 0x000fc60000000a00 */
[----:B------:R-:W-:Y:S02]  /*10600*/  IMAD R4, R68, 0x30, R12 ;  /* 0x0000003044047824 */ /* 0x000fe400078e020c */
[----:B------:R-:W-:Y:S02]  /*10610*/  IMAD.IADD R3, R3, 0x1, R5 ;  /* 0x0000000103037824 */ /* 0x000fe400078e0205 */
[----:B------:R-:W-:Y:S01]  /*10620*/  IMAD.WIDE.U32 R2, R22, UR4, R2 ;  /* 0x0000000416027c25 */ /* 0x000fe2000f8e0002 */
[----:B---3--:R-:W-:-:S03]  /*10630*/  ISETP.NE.AND P0, PT, R11, 0x1, PT ;  /* 0x000000010b00780c */ /* 0x008fc60003f05270 */
[----:B------:R-:W-:Y:S01]  /*10640*/  IMAD R3, R22, UR5, R3 ;  /* 0x0000000516037c24 */ /* 0x000fe2000f8e0203 */
[----:B------:R-:W-:Y:S01]  /*10650*/  ULDC.64 UR4, c[0x0][0xae0] ;  /* 0x0002b80000047ab9 */ /* 0x000fe20000000a00 */
[----:B------:R-:W-:Y:S02]  /*10660*/  IMAD R21, R14, R11, RZ ;  /* 0x0000000b0e157224 */ /* 0x000fe400078e02ff */
[----:B------:R-:W-:-:S06]  /*10670*/  IMAD.WIDE.U32 R2, R29, UR6, R2 ;  /* 0x000000061d027c25 */ /* 0x000fcc000f8e0002 */
[----:B------:R-:W1:Y:S08]  /*10680*/  @P0 LDC R7, c[0x0][0xbec] ;  /* 0x0002fb00ff070b82 */ /* 0x000e700000000800 */
[----:B------:R-:W3:Y:S01]  /*10690*/  @P0 LDC R9, c[0x0][0xbf0] ;  /* 0x0002fc00ff090b82 */ /* 0x000ee20000000800 */
[----:B--2---:R-:W-:-:S04]  /*106a0*/  IMAD R8, R10, 0xc0, R4 ;  /* 0x000000c00a087824 */ /* 0x004fc800078e0204 */
[----:B-1----:R-:W-:-:S04]  /*106b0*/  @P0 IMAD.HI.U32 R4, R8, R7, RZ ;  /* 0x0000000708040227 */ /* 0x002fc800078e00ff */
[----:B------:R-:W-:Y:S01]  /*106c0*/  IMAD.MOV.U32 R5, RZ, RZ, R8 ;  /* 0x000000ffff057224 */ /* 0x000fe200078e0008 */
[----:B---3--:R-:W-:Y:S01]  /*106d0*/  @P0 SHF.R.U32.HI R5, RZ, R9, R4 ;  /* 0x00000009ff050219 */ /* 0x008fe20000011604 */
        /* <DEDUP_REMOVED lines=9> */
[----:B------:R-:W-:-:S03]  /*10770*/  ULDC.64 UR4, c[0x0][0xad8] ;  /* 0x0002b60000047ab9 */ /* 0x000fc60000000a00 */
[----:B------:R-:W-:Y:S01]  /*10780*/  IADD3 R3, R3, R9, RZ ;  /* 0x0000000903037210 */ /* 0x000fe20007ffe0ff */
[----:B------:R-:W-:-:S04]  /*10790*/  IMAD R4, R4, UR4, RZ ;  /* 0x0000000404047c24 */ /* 0x000fc8000f8e02ff */
[C---:B------:R-:W-:Y:S02]  /*107a0*/  IMAD R5, R7.reuse, UR5, R4 ;  /* 0x0000000507057c24 */ /* 0x040fe4000f8e0204 */
[----:B------:R-:W-:Y:S01]  /*107b0*/  IMAD.WIDE.U32 R2, R7, UR4, R2 ;  /* 0x0000000407027c25 */ /* 0x000fe2000f8e0002 */
[----:B------:R-:W-:-:S03]  /*107c0*/  ULDC.64 UR4, c[0x0][0xa80] ;  /* 0x0002a00000047ab9 */ /* 0x000fc60000000a00 */
[----:B------:R-:W-:Y:S01]  /*107d0*/  IMAD.IADD R3, R3, 0x1, R5 ;  /* 0x0000000103037824 */ /* 0x000fe200078e0205 */
[----:B------:R-:W-:Y:S01]  /*107e0*/  LEA R5, P0, R2, UR4, 0x1 ;  /* 0x0000000402057c11 */ /* 0x000fe2000f8008ff */
[----:B------:R-:W-:Y:S01]  /*107f0*/  ULDC UR4, c[0x0][0xac8] ;  /* 0x0002b20000047ab9 */ /* 0x000fe20000000800 */
[----:B------:R-:W-:Y:S02]  /*10800*/  IMAD R4, R10, 0xc0, R12 ;  /* 0x000000c00a047824 */ /* 0x000fe400078e020c */
[----:B------:R-:W-:Y:S01]  /*10810*/  LEA.HI.X R8, R2, UR5, R3, 0x1, P0 ;  /* 0x0000000502087c11 */ /* 0x000fe200080f0c03 */
[----:B------:R-:W1:Y:S01]  /*10820*/  SHFL.IDX PT, R9, R5, RZ, 0x181f ;  /* 0x00181fff05097589 */ /* 0x000e6200000e0000 */
[----:B------:R-:W-:Y:S01]  /*10830*/  ISETP.GE.AND P0, PT, R0, UR4, PT ;  /* 0x0000000400007c0c */ /* 0x000fe2000bf06270 */
[C---:B------:R-:W-:Y:S02]  /*10840*/  VIADD R2, R4.reuse, 0x30 ;  /* 0x0000003004027836 */ /* 0x040fe40000000000 */
[----:B------:R-:W2:Y:S01]  /*10850*/  SHFL.IDX PT, R11, R5, 0x1, 0x181f ;  /* 0x00381f00050b7f89 */ /* 0x000ea200000e0000 */
[C---:B------:R-:W-:Y:S01]  /*10860*/  VIADD R3, R4.reuse, 0x60 ;  /* 0x0000006004037836 */ /* 0x040fe20000000000 */
[CC--:B------:R-:W-:Y:S01]  /*10870*/  ISETP.GE.OR P3, PT, R4.reuse, R21.reuse, P0 ;  /* 0x000000150400720c */ /* 0x0c0fe20000766670 */
[----:B------:R-:W-:Y:S01]  /*10880*/  VIADD R4, R4, 0x90 ;  /* 0x0000009004047836 */ /* 0x000fe20000000000 */
[----:B------:R-:W3:Y:S01]  /*10890*/  SHFL.IDX PT, R13, R5, 0x2, 0x181f ;  /* 0x00581f00050d7f89 */ /* 0x000ee200000e0000 */
[----:B------:R-:W-:-:S02]  /*108a0*/  ISETP.GE.OR P2, PT, R2, R21, P0 ;  /* 0x000000150200720c */ /* 0x000fc40000746670 */
[-C--:B------:R-:W-:Y:S01]  /*108b0*/  ISETP.GE.OR P1, PT, R3, R21.reuse, P0 ;  /* 0x000000150300720c */ /* 0x080fe20000726670 */
[----:B------:R-:W4:Y:S01]  /*108c0*/  SHFL.IDX PT, R7, R8, RZ, 0x181f ;  /* 0x00181fff08077589 */ /* 0x000f2200000e0000 */
[----:B------:R-:W-:-:S03]  /*108d0*/  ISETP.GE.OR P0, PT, R4, R21, P0 ;  /* 0x000000150400720c */ /* 0x000fc60000706670 */
[----:B------:R-:W5:Y:S04]  /*108e0*/  SHFL.IDX PT, R15, R5, 0x3, 0x181f ;  /* 0x00781f00050f7f89 */ /* 0x000f6800000e0000 */
[----:B------:R-:W0:Y:S04]  /*108f0*/  SHFL.IDX PT, R10, R8, 0x1, 0x181f ;  /* 0x00381f00080a7f89 */ /* 0x000e2800000e0000 */
[----:B------:R-:W0:Y:S01]  /*10900*/  SHFL.IDX PT, R12, R8, 0x2, 0x181f ;  /* 0x00581f00080c7f89 */ /* 0x000e2200000e0000 */
[----:B-1----:R-:W-:-:S03]  /*10910*/  @!P3 LEA R2, P6, R0, R9, 0x1 ;  /* 0x000000090002b211 */ /* 0x002fc600078c08ff */
[----:B------:R5:W1:Y:S01]  /*10920*/  SHFL.IDX PT, R14, R8, 0x3, 0x181f ;  /* 0x00781f00080e7f89 */ /* 0x000a6200000e0000 */
[C---:B--2---:R-:W-:Y:S02]  /*10930*/  @!P2 LEA R4, P5, R0.reuse, R11, 0x1 ;  /* 0x0000000b0004a211 */ /* 0x044fe400078a08ff */
[C---:B---3--:R-:W-:Y:S02]  /*10940*/  @!P1 LEA R6, P4, R0.reuse, R13, 0x1 ;  /* 0x0000000d00069211 */ /* 0x048fe400078808ff */
[C---:B----4-:R-:W-:Y:S02]  /*10950*/  @!P3 LEA.HI.X R3, R0.reuse, R7, R63, 0x1, P6 ;  /* 0x000000070003b211 */ /* 0x050fe400030f0c3f */
[----:B-----5:R-:W-:-:S03]  /*10960*/  @!P0 LEA R8, P6, R0, R15, 0x1 ;  /* 0x0000000f00088211 */ /* 0x020fc600078c08ff */
[----:B------:R2:W-:Y:S01]  /*10970*/  @!P3 ST.E.128 desc[UR40][R2.64], RZ ;  /* 0x000000ff0200b985 */ /* 0x0005e2000c101d28 */
[C-C-:B0-----:R-:W-:Y:S02]  /*10980*/  @!P2 LEA.HI.X R5, R0.reuse, R10, R63.reuse, 0x1, P5 ;  /* 0x0000000a0005a211 */ /* 0x141fe400028f0c3f */
[----:B------:R-:W-:-:S03]  /*10990*/  @!P1 LEA.HI.X R7, R0, R12, R63, 0x1, P4 ;  /* 0x0000000c00079211 */ /* 0x000fc600020f0c3f */
[----:B------:R2:W-:Y:S01]  /*109a0*/  @!P2 ST.E.128 desc[UR40][R4.64], RZ ;  /* 0x000000ff0400a985 */ /* 0x0005e2000c101d28 */
[----:B-1----:R-:W-:-:S03]  /*109b0*/  @!P0 LEA.HI.X R9, R0, R14, R63, 0x1, P6 ;  /* 0x0000000e00098211 */ /* 0x002fc600030f0c3f */
[----:B------:R2:W-:Y:S04]  /*109c0*/  @!P1 ST.E.128 desc[UR40][R6.64], RZ ;  /* 0x000000ff06009985 */ /* 0x0005e8000c101d28 */
[----:B------:R2:W-:Y:S02]  /*109d0*/  @!P0 ST.E.128 desc[UR40][R8.64], RZ ;  /* 0x000000ff08008985 */ /* 0x0005e4000c101d28 */
.L_x_14067:
[----:B------:R-:W-:Y:S05]  /*109e0*/  BSYNC B0 ;  /* 0x0000000000007941 */ /* 0x000fea0003800000 */
.L_x_14063:
[----:B------:R-:W-:Y:S02]  /*109f0*/  ULDC UR4, c[0x0][0xc3c] ;  /* 0x00030f0000047ab9 */ /* 0x000fe40000000800 */
[----:B------:R-:W-:-:S13]  /*10a00*/  ISETP.GE.AND P0, PT, R27, UR4, PT ;  /* 0x000000041b007c0c */ /* 0x000fda000bf06270 */
[----:B------:R-:W-:Y:S05]  /*10a10*/  @!P0 BRA `(.L_x_14073) ;  /* 0xffffff0400f88947 */ /* 0x000fea000383ffff */
[----:B------:R-:W-:Y:S05]  /*10a20*/  BRA `(.L_x_13964) ;  /* 0x0000007c00047947 */ /* 0x000fea0003800000 */
.L_x_13962:
[----:B------:R-:W-:-:S08]  /*10a30*/  NOP ;  /* 0x0000000000007918 */ /* 0x000fd00000000000 */
[----:B--2---:R-:W0:-:S00]  /*10a40*/  USETMAXREG.DEALLOC.CTAPOOL 0x20 ;  /* 0x00000020000079c8 */ /* 0x004e0000080e0500 */
        /* <DEDUP_REMOVED lines=15> */
[----:B------:R-:W-:Y:S01]  /*10b40*/  CS2R R6, SRZ ;  /* 0x0000000000067805 */ /* 0x000fe2000001ff00 */
        /* <DEDUP_REMOVED lines=35> */
[----:B-1----:R-:W-:Y:S02]  /*10d80*/  ISETP.GT.AND P6, PT, R8, UR6, PT ;  /* 0x0000000608007c0c */ /* 0x002fe4000bfc4270 */
[----:B------:R-:W-:-:S11]  /*10d90*/  MOV R3, R8 ;  /* 0x0000000800037202 */ /* 0x000fd60000000f00 */
[----:B------:R-:W-:Y:S05]  /*10da0*/  @P6 BRA `(.L_x_14075) ;  /* 0x00000000009c6947 */ /* 0x000fea0003800000 */
[----:B------:R-:W-:Y:S01]  /*10db0*/  IMAD.MOV.U32 R8, RZ, RZ, R3 ;  /* 0x000000ffff087224 */ /* 0x000fe200078e0003 */
[----:B------:R-:W-:Y:S01]  /*10dc0*/  UMOV UR4, URZ ;  /* 0x0000003f00047c82 */ /* 0x000fe20008000000 */
[----:B------:R-:W-:-:S05]  /*10dd0*/  ULDC UR5, c[0x0][0xc38] ;  /* 0x00030e0000057ab9 */ /* 0x000fca0000000800 */
.L_x_14077:
[----:B------:R-:W0:Y:S01]  /*10de0*/  LDC R2, c[0x0][0xc3c] ;  /* 0x00030f00ff027b82 */ /* 0x000e220000000800 */
[----:B------:R-:W-:Y:S01]  /*10df0*/  UIADD3 UR4, UR4, 0x1f, URZ ;  /* 0x0000001f04047890 */ /* 0x000fe2000fffe03f */
[----:B------:R-:W-:Y:S02]  /*10e00*/  ULDC UR7, c[0x0][0xc3c] ;  /* 0x00030f0000077ab9 */ /* 0x000fe40000000800 */
[----:B------:R-:W-:-:S03]  /*10e10*/  IMAD.U32 R27, RZ, RZ, UR7 ;  /* 0x00000007ff1b7e24 */ /* 0x000fc6000f8e00ff */
        /* <DEDUP_REMOVED lines=32> */
.L_x_14075:
[----:B------:R-:W-:Y:S01]  /*11020*/  IADD3 R9, -R3, R8, RZ ;  /* 0x0000000803097210 */ /* 0x000fe20007ffe1ff */
[----:B------:R-:W-:-:S04]  /*11030*/  IMAD.MOV.U32 R24, RZ, RZ, RZ ;  /* 0x000000ffff187224 */ /* 0x000fc800078e00ff */
        /* <DEDUP_REMOVED lines=17> */
.L_x_14078:
        /* <DEDUP_REMOVED lines=12> */
[----:B0-----:R-:W0:Y:S03]  /*11210*/  MUFU.RCP R8, R8 ;  /* 0x0000000800087308 */ /* 0x001e260000001000 */
[----:B------:R-:W-:-:S05]  /*11220*/  IMAD R9, R2, R3, R9 ;  /* 0x0000000302097224 */ /* 0x000fca00078e0209 */
[----:B------:R-:W-:Y:S01]  /*11230*/  ISETP.GT.U32.AND P1, PT, R4, R9, PT ;  /* 0x000000090400720c */ /* 0x000fe20003f24070 */
[----:B0-----:R-:W-:-:S12]  /*11240*/  VIADD R3, R8, 0xffffffe ;  /* 0x0ffffffe08037836 */ /* 0x001fd80000000000 */
[----:B------:R-:W-:Y:S01]  /*11250*/  @!P1 IMAD.IADD R9, R9, 0x1, -R4 ;  /* 0x0000000109099824 */ /* 0x000fe200078e0a04 */
[----:B------:R-:W-:Y:S01]  /*11260*/  @!P1 IADD3 R2, R2, 0x1, RZ ;  /* 0x0000000102029810 */ /* 0x000fe20007ffe0ff */
[----:B------:R-:W0:Y:S01]  /*11270*/  F2I.FTZ.U32.TRUNC.NTZ R3, R3 ;  /* 0x0000000300037305 */ /* 0x000e22000021f000 */
[----:B------:R-:W-:Y:S02]  /*11280*/  ISETP.NE.AND P1, PT, R6, RZ, PT ;  /* 0x000000ff0600720c */ /* 0x000fe40003f25270 */
[----:B------:R-:W-:Y:S02]  /*11290*/  ISETP.GE.U32.AND P0, PT, R9, R4, PT ;  /* 0x000000040900720c */ /* 0x000fe40003f06070 */
[----:B------:R-:W-:-:S04]  /*112a0*/  LOP3.LUT R4, R25, R6, RZ, 0x3c, !PT ;  /* 0x0000000619047212 */ /* 0x000fc800078e3cff */
[----:B------:R-:W-:Y:S01]  /*112b0*/  ISETP.GE.AND P2, PT, R4, RZ, PT ;  /* 0x000000ff0400720c */ /* 0x000fe20003f46270 */
[----:B0-----:R-:W-:-:S06]  /*112c0*/  IMAD.MOV R8, RZ, RZ, -R3 ;  /* 0x000000ffff087224 */ /* 0x001fcc00078e0a03 */
[----:B------:R-:W-:-:S04]  /*112d0*/  @P0 VIADD R2, R2, 0x1 ;  /* 0x0000000102020836 */ /* 0x000fc80000000000 */
[----:B------:R-:W-:Y:S02]  /*112e0*/  IMAD.MOV.U32 R4, RZ, RZ, R2 ;  /* 0x000000ffff047224 */ /* 0x000fe400078e0002 */
[----:B------:R-:W-:Y:S01]  /*112f0*/  IMAD.MOV.U32 R2, RZ, RZ, R8 ;  /* 0x000000ffff027224 */ /* 0x000fe200078e0008 */
[----:B------:R-:W-:Y:S01]  /*11300*/  IABS R8, R7 ;  /* 0x0000000700087213 */ /* 0x000fe20000000000 */
[----:B------:R-:W-:Y:S01]  /*11310*/  @!P2 IMAD.MOV R4, RZ, RZ, -R4 ;  /* 0x000000ffff04a224 */ /* 0x000fe200078e0a04 */
[----:B------:R-:W-:Y:S01]  /*11320*/  @!P1 LOP3.LUT R4, RZ, R6, RZ, 0x33, !PT ;  /* 0x00000006ff049212 */ /* 0x000fe200078e33ff */
[----:B------:R-:W-:Y:S02]  /*11330*/  IMAD R9, R2, R5, RZ ;  /* 0x0000000502097224 */ /* 0x000fe400078e02ff */
[----:B------:R-:W-:Y:S02]  /*11340*/  IMAD.MOV.U32 R2, RZ, RZ, RZ ;  /* 0x000000ffff027224 */ /* 0x000fe400078e00ff */
[----:B------:R-:W-:-:S02]  /*11350*/  IMAD.MOV R8, RZ, RZ, -R8 ;  /* 0x000000ffff087224 */ /* 0x000fc400078e0a08 */
[----:B------:R-:W-:Y:S01]  /*11360*/  IMAD.HI.U32 R2, R3, R9, R2 ;  /* 0x0000000903027227 */ /* 0x000fe200078e0002 */
[----:B------:R-:W-:-:S03]  /*11370*/  IABS R3, R4 ;  /* 0x0000000400037213 */ /* 0x000fc60000000000 */
[----:B------:R-:W-:Y:S02]  /*11380*/  IMAD R6, R6, R4, RZ ;  /* 0x0000000406067224 */ /* 0x000fe400078e02ff */
        /* <DEDUP_REMOVED lines=15> */
[----:B------:R-:W-:-:S04]  /*11480*/  IMAD R7, R7, 0x1000000, R2 ;  /* 0x0100000007077824 */ /* 0x000fc800078e0202 */
[----:B------:R-:W-:Y:S01]  /*11490*/  IMAD R26, R4, 0x10000, R7 ;  /* 0x00010000041a7824 */ /* 0x000fe200078e0207 */
[----:B------:R-:W-:Y:S06]  /*114a0*/  BRA `(.L_x_14079) ;  /* 0x00000000000c7947 */ /* 0x000fec0003800000 */
.L_x_14076:
[----:B------:R-:W-:Y:S02]  /*114b0*/  IMAD.MOV.U32 R25, RZ, RZ, RZ ;  /* 0x000000ffff197224 */ /* 0x000fe400078e00ff */
[----:B------:R-:W-:Y:S02]  /*114c0*/  IMAD.U32 R24, RZ, RZ, UR6 ;  /* 0x00000006ff187e24 */ /* 0x000fe4000f8e00ff */
[----:B------:R-:W-:-:S07]  /*114d0*/  IMAD.MOV.U32 R26, RZ, RZ, RZ ;  /* 0x000000ffff1a7224 */ /* 0x000fce00078e00ff */
.L_x_14079:
[----:B------:R-:W-:-:S13]  /*114e0*/  ISETP.NE.AND P0, PT, R0, RZ, PT ;  /* 0x000000ff0000720c */ /* 0x000fda0003f05270 */
[----:B------:R-:W0:Y:S01]  /*114f0*/  @!P0 S2R R3, SR_CgaCtaId ;  /* 0x0000000000038919 */ /* 0x000e220000008800 */
[----:B------:R-:W-:-:S04]  /*11500*/  @!P0 MOV R0, 0x400 ;  /* 0x0000040000008802 */ /* 0x000fc80000000f00 */
[----:B0-----:R-:W-:-:S05]  /*11510*/  @!P0 LEA R0, R3, R0, 0x18 ;  /* 0x0000000003008211 */ /* 0x001fca00078ec0ff */
[----:B------:R1:W-:Y:S01]  /*11520*/  @!P0 STS.128 [R0+0x132d0], R24 ;  /* 0x0132d01800008388 */ /* 0x0003e20000000c00 */
[----:B------:R-:W-:Y:S06]  /*11530*/  BAR.ARV 0x5, 0x200 ;  /* 0x0148000000007b1d */ /* 0x000fec0000002000 */
.L_x_14074:
[----:B01----:R-:W-:Y:S01]  /*11540*/  MOV R0, 0x1 ;  /* 0x0000000100007802 */ /* 0x003fe20000000f00 */
[----:B------:R0:W-:Y:S01]  /*11550*/  STL [R1+0x8], RZ ;  /* 0x000008ff01007387 */ /* 0x0001e20000100800 */
[----:B------:R-:W-:Y:S02]  /*11560*/  ULDC UR4, c[0x0][0xc3c] ;  /* 0x00030f0000047ab9 */ /* 0x000fe40000000800 */
[----:B------:R-:W-:Y:S01]  /*11570*/  ISETP.GE.AND P0, PT, R27, UR4, PT ;  /* 0x000000041b007c0c */ /* 0x000fe2000bf06270 */
[----:B------:R0:W-:Y:S04]  /*11580*/  STL [R1+0x18], R0 ;  /* 0x0000180001007387 */ /* 0x0001e80000100800 */
[----:B------:R0:W-:Y:S08]  /*11590*/  STL [R1+0x64], RZ ;  /* 0x000064ff01007387 */ /* 0x0001f00000100800 */
[----:B0-----:R-:W-:Y:S05]  /*115a0*/  @P0 BRA `(.L_x_14080) ;  /* 0x0000006c001c0947 */ /* 0x001fea0003800000 */
[----:B------:R-:W2:Y:S01]  /*115b0*/  LDL R11, [R1+0x38] ;  /* 0x00003800010b7983 */ /* 0x000ea20000100800 */
[----:B------:R-:W0:Y:S01]  /*115c0*/  S2R R9, SR_TID.X ;  /* 0x0000000000097919 */ /* 0x000e220000002100 */
[----:B------:R-:W1:Y:S01]  /*115d0*/  S2UR UR4, SR_CgaCtaId ;  /* 0x00000000000479c3 */ /* 0x000e620000008800 */
[----:B------:R-:W-:Y:S01]  /*115e0*/  MOV R17, 0x400 ;  /* 0x0000040000117802 */ /* 0x000fe20000000f00 */
[C---:B0-----:R-:W-:Y:S01]  /*115f0*/  IMAD.SHL.U32 R28, R9.reuse, 0x40, RZ ;  /* 0x00000040091c7824 */ /* 0x041fe200078e00ff */
[----:B------:R-:W-:Y:S01]  /*11600*/  SHF.R.U32.HI R2, RZ, 0x1, R9 ;  /* 0x00000001ff027819 */ /* 0x000fe20000011609 */
[C---:B------:R-:W-:Y:S01]  /*11610*/  IMAD.SHL.U32 R0, R9.reuse, 0x10, RZ ;  /* 0x0000001009007824 */ /* 0x040fe200078e00ff */
[C---:B------:R-:W-:Y:S02]  /*11620*/  LOP3.LUT R12, R9.reuse, 0x7f, RZ, 0xc0, !PT ;  /* 0x0000007f090c7812 */ /* 0x040fe400078ec0ff */
[----:B------:R-:W-:Y:S01]  /*11630*/  LOP3.LUT R3, R28, 0x180, RZ, 0xc0, !PT ;  /* 0x000001801c037812 */ /* 0x000fe200078ec0ff */
[----:B------:R-:W-:Y:S01]  /*11640*/  IMAD.SHL.U32 R8, R9, 0x2, RZ ;  /* 0x0000000209087824 */ /* 0x000fe200078e00ff */
[----:B------:R-:W-:-:S02]  /*11650*/  LOP3.LUT R5, R0, 0x1b0, RZ, 0xc0, !PT ;  /* 0x000001b000057812 */ /* 0x000fc400078ec0ff */
[----:B------:R-:W-:Y:S01]  /*11660*/  LOP3.LUT R3, R3, 0x30, R2, 0xf8, !PT ;  /* 0x0000003003037812 */ /* 0x000fe200078ef802 */
[----:B------:R-:W-:Y:S02]  /*11670*/  IMAD.SHL.U32 R2, R9, 0x20, RZ ;  /* 0x0000002009027824 */ /* 0x000fe400078e00ff */
[----:B------:R-:W-:Y:S01]  /*11680*/  IMAD.SHL.U32 R6, R12, 0x10, RZ ;  /* 0x000000100c067824 */ /* 0x000fe200078e00ff */
[----:B------:R-:W-:Y:S01]  /*11690*/  LOP3.LUT R8, R5, 0x30, R8, 0x78, !PT ;  /* 0x0000003005087812 */ /* 0x000fe200078e7808 */
[----:B------:R-:W-:Y:S01]  /*116a0*/  IMAD.SHL.U32 R4, R9, 0x8, RZ ;  /* 0x0000000809047824 */ /* 0x000fe200078e00ff */
[----:B------:R-:W-:Y:S02]  /*116b0*/  LOP3.LUT R5, R2, 0x80, RZ, 0xc0, !PT ;  /* 0x0000008002057812 */ /* 0x000fe400078ec0ff */
[----:B------:R-:W-:Y:S02]  /*116c0*/  LOP3.LUT R7, R6, 0x600, RZ, 0xc0, !PT ;  /* 0x0000060006077812 */ /* 0x000fe400078ec0ff */
[----:B------:R-:W-:Y:S01]  /*116d0*/  LOP3.LUT R3, R3, 0x30, R4, 0x78, !PT ;  /* 0x0000003003037812 */ /* 0x000fe200078e7804 */
[----:B------:R-:W-:Y:S01]  /*116e0*/  IMAD.SHL.U32 R4, R9, 0x4, RZ ;  /* 0x0000000409047824 */ /* 0x000fe200078e00ff */
[----:B------:R-:W-:-:S02]  /*116f0*/  LOP3.LUT R5, R5, 0x10, R9, 0xf8, !PT ;  /* 0x0000001005057812 */ /* 0x000fc400078ef809 */
[C---:B------:R-:W-:Y:S02]  /*11700*/  LOP3.LUT R9, R7.reuse, 0x60, R2, 0xf8, !PT ;  /* 0x0000006007097812 */ /* 0x040fe400078ef802 */
[----:B------:R-:W-:Y:S02]  /*11710*/  LOP3.LUT R7, R7, 0x40, R0, 0xf8, !PT ;  /* 0x0000004007077812 */ /* 0x000fe400078ef800 */
[----:B------:R-:W-:Y:S01]  /*11720*/  LOP3.LUT R28, R3, 0x640, R28, 0xf8, !PT ;  /* 0x00000640031c7812 */ /* 0x000fe200078ef81c */
[----:B-1----:R-:W-:Y:S01]  /*11730*/  IMAD.U32 R3, RZ, RZ, UR4 ;  /* 0x00000004ff037e24 */ /* 0x002fe2000f8e00ff */
[----:B------:R-:W-:-:S04]  /*11740*/  LOP3.LUT R10, R7, R8, RZ, 0xfc, !PT ;  /* 0x00000008070a7212 */ /* 0x000fc800078efcff */
[----:B------:R-:W-:Y:S01]  /*11750*/  LEA R17, R3, R17, 0x18 ;  /* 0x0000001103117211 */ /* 0x000fe200078ec0ff */
[----:B------:R-:W-:Y:S04]  /*11760*/  STL [R1+0x3c], R10 ;  /* 0x00003c0a01007387 */ /* 0x000fe80000100800 */
[----:B------:R0:W-:Y:S01]  /*11770*/  STL [R1+0x34], R3 ;  /* 0x0000340301007387 */ /* 0x0001e20000100800 */
[----:B------:R-:W-:Y:S02]  /*11780*/  SHF.R.U32.HI R12, RZ, 0x2, R12 ;  /* 0x00000002ff0c7819 */ /* 0x000fe4000001160c */
[----:B------:R-:W-:Y:S02]  /*11790*/  LOP3.LUT R5, R5, 0x10, R4, 0x78, !PT ;  /* 0x0000001005057812 */ /* 0x000fe400078e7804 */
[----:B------:R-:W-:-:S02]  /*117a0*/  LOP3.LUT R4, R9, 0x100, R2, 0xf8, !PT ;  /* 0x0000010009047812 */ /* 0x000fc400078ef802 */
[----:B------:R-:W-:Y:S01]  /*117b0*/  LOP3.LUT R2, R12, 0x60, R2, 0xf8, !PT ;  /* 0x000000600c027812 */ /* 0x000fe200078ef802 */
[----:B------:R-:W-:Y:S01]  /*117c0*/  BSSY B7, `(.L_x_14080) ;  /* 0x00006a5000077945 */ /* 0x000fe20003800000 */
[----:B------:R-:W-:Y:S02]  /*117d0*/  LOP3.LUT R23, R4, R5, RZ, 0xfc, !PT ;  /* 0x0000000504177212 */ /* 0x000fe400078efcff */
[----:B------:R-:W-:Y:S01]  /*117e0*/  LOP3.LUT R2, R2, 0x80, RZ, 0xfc, !PT ;  /* 0x0000008002027812 */ /* 0x000fe200078efcff */
[----:B------:R-:W-:Y:S01]  /*117f0*/  ULDC.64 UR38, c[0x0][0x198] ;  /* 0x0000660000267ab9 */ /* 0x000fe20000000a00 */
[----:B------:R-:W-:Y:S01]  /*11800*/  ULDC UR36, c[0x0][0xc] ;  /* 0x0000030000247ab9 */ /* 0x000fe20000000800 */
[C---:B--2---:R-:W-:Y:S02]  /*11810*/  LOP3.LUT R0, R11.reuse, 0x2, RZ, 0xfc, !PT ;  /* 0x000000020b007812 */ /* 0x044fe400078efcff */
[----:B0-----:R-:W-:-:S03]  /*11820*/  LOP3.LUT R3, R11, 0x1, RZ, 0xfc, !PT ;  /* 0x000000010b037812 */ /* 0x001fc600078efcff */
[----:B------:R0:W-:Y:S04]  /*11830*/  STL [R1+0x74], R0 ;  /* 0x0000740001007387 */ /* 0x0001e80000100800 */
[----:B------:R1:W-:Y:S01]  /*11840*/  STL [R1+0x54], R3 ;  /* 0x0000540301007387 */ /* 0x0003e20000100800 */
[----:B0-----:R-:W-:-:S03]  /*11850*/  IMAD.MOV.U32 R0, RZ, RZ, 0x1 ;  /* 0x00000001ff007424 */ /* 0x001fc600078e00ff */
[----:B------:R-:W-:Y:S01]  /*11860*/  STL [R1+0x64], RZ ;  /* 0x000064ff01007387 */ /* 0x000fe20000100800 */
[----:B-1----:R-:W-:-:S03]  /*11870*/  MOV R3, 0x1 ;  /* 0x0000000100037802 */ /* 0x002fc60000000f00 */
[----:B------:R0:W-:Y:S04]  /*11880*/  STL [R1+0x1c], R0 ;  /* 0x00001c0001007387 */ /* 0x0001e80000100800 */
[----:B------:R1:W-:Y:S01]  /*11890*/  STL [R1+0x10], RZ ;  /* 0x000010ff01007387 */ /* 0x0003e20000100800 */
[----:B0-----:R-:W-:-:S03]  /*118a0*/  IMAD.IADD R0, R17, 0x1, R10 ;  /* 0x0000000111007824 */ /* 0x001fc600078e020a */
[----:B------:R1:W-:Y:S04]  /*118b0*/  STL [R1+0x8], RZ ;  /* 0x000008ff01007387 */ /* 0x0003e80000100800 */
[----:B------:R1:W-:Y:S04]  /*118c0*/  STL [R1+0x18], R3 ;  /* 0x0000180301007387 */ /* 0x0003e80000100800 */
[----:B------:R1:W-:Y:S02]  /*118d0*/  STL [R1+0x60], R0 ;  /* 0x0000600001007387 */ /* 0x0003e40000100800 */
.L_x_14192:
[----:B0-----:R-:W0:Y:S02]  /*118e0*/  LDC.64 R18, c[0x0][0xc88] ;  /* 0x00032200ff127b82 */ /* 0x001e240000000a00 */
[----:B0-----:R-:W-:-:S06]  /*118f0*/  IMAD.WIDE R18, R27, 0x4, R18 ;  /* 0x000000041b127825 */ /* 0x001fcc00078e0212 */
[----:B-1----:R-:W1:Y:S01]  /*11900*/  LDG.E R18, desc[UR40][R18.64] ;  /* 0x0000002812127981 */ /* 0x002e62000c1e1900 */
[----:B------:R-:W-:Y:S05]  /*11910*/  YIELD ;  /* 0x0000000000007946 */ /* 0x000fea0003800000 */
[----:B------:R-:W-:Y:S01]  /*11920*/  ULDC.64 UR4, c[0x0][0xa28] ;  /* 0x00028a0000047ab9 */ /* 0x000fe20000000a00 */
[----:B------:R-:W-:Y:S01]  /*11930*/  IMAD.MOV.U32 R9, RZ, RZ, RZ ;  /* 0x000000ffff097224 */ /* 0x000fe200078e00ff */
[----:B------:R-:W-:Y:S01]  /*11940*/  ISETP.NE.U32.AND P0, PT, RZ, UR4, PT ;  /* 0x00000004ff007c0c */ /* 0x000fe2000bf05070 */
[----:B--2---:R-:W-:Y:S01]  /*11950*/  IMAD.MOV.U32 R6, RZ, RZ, RZ ;  /* 0x000000ffff067224 */ /* 0x004fe200078e00ff */
[----:B------:R-:W-:Y:S01]  /*11960*/  ULDC.64 UR8, c[0x0][0xa18] ;  /* 0x0002860000087ab9 */ /* 0x000fe20000000a00 */
[----:B------:R-:W-:Y:S01]  /*11970*/  ULDC.64 UR6, c[0x0][0xa10] ;  /* 0x0002840000067ab9 */ /* 0x000fe20000000a00 */
[----:B------:R-:W-:-:S02]  /*11980*/  ISETP.NE.AND.EX P0, PT, RZ, UR5, PT, P0 ;  /* 0x00000005ff007c0c */ /* 0x000fc4000bf05300 */
[----:B-1----:R-:W-:-:S11]  /*11990*/  SHF.R.S32.HI R0, RZ, 0x1f, R18 ;  /* 0x0000001fff007819 */ /* 0x002fd60000011412 */
[C---:B----4-:R-:W-:Y:S01]  /*119a0*/  @P0 LEA R2, P1, R18.reuse, UR4, 0x2 ;  /* 0x0000000412020c11 */ /* 0x050fe2000f8210ff */
        /* <DEDUP_REMOVED lines=21> */
[----:B-----5:R-:W5:Y:S04]  /*11b00*/  @P2 LDG.E R0, desc[UR40][R4.64] ;  /* 0x0000002804002981 */ /* 0x020f68000c1e1900 */
        /* <DEDUP_REMOVED lines=21> */
.L_x_14081:
[----:B------:R-:W-:Y:S01]  /*11c60*/  MOV R11, R18 ;  /* 0x00000012000b7202 */ /* 0x000fe20000000f00 */
[----:B------:R-:W-:Y:S01]  /*11c70*/  ULDC.64 UR4, c[0x0][0xa20] ;  /* 0x0002880000047ab9 */ /* 0x000fe20000000a00 */
[C---:B------:R-:W-:Y:S02]  /*11c80*/  LOP3.LUT R6, R26.reuse, 0xff000000, RZ, 0xc0, !PT ;  /* 0xff0000001a067812 */ /* 0x040fe400078ec0ff */
[----:B------:R-:W-:Y:S01]  /*11c90*/  ISETP.NE.U32.AND P0, PT, RZ, UR4, PT ;  /* 0x00000004ff007c0c */ /* 0x000fe2000bf05070 */
[----:B------:R2:W-:Y:S01]  /*11ca0*/  STL [R1+0x14], R11 ;  /* 0x0000140b01007387 */ /* 0x0005e20000100800 */
[----:B------:R-:W-:Y:S02]  /*11cb0*/  SHF.R.U32.HI R6, RZ, 0x8, R6 ;  /* 0x00000008ff067819 */ /* 0x000fe40000011606 */
[----:B------:R-:W-:Y:S02]  /*11cc0*/  ISETP.NE.AND.EX P0, PT, RZ, UR5, PT, P0 ;  /* 0x00000005ff007c0c */ /* 0x000fe4000bf05300 */
[----:B0-----:R-:W-:-:S02]  /*11cd0*/  LOP3.LUT R2, R26, 0xff0000, RZ, 0xc0, !PT ;  /* 0x00ff00001a027812 */ /* 0x001fc400078ec0ff */
[----:B------:R-:W-:Y:S02]  /*11ce0*/  LOP3.LUT R16, R26, 0xffff, RZ, 0xc0, !PT ;  /* 0x0000ffff1a107812 */ /* 0x000fe400078ec0ff */
[----:B------:R-:W-:-:S07]  /*11cf0*/  LEA.HI R6, R2, R6, RZ, 0x10 ;  /* 0x0000000602067211 */ /* 0x000fce00078f80ff */
[----:B--2---:R-:W-:Y:S05]  /*11d00*/  @!P0 BRA `(.L_x_14082) ;  /* 0x0000000000108947 */ /* 0x004fea0003800000 */
[----:B------:R-:W-:-:S04]  /*11d10*/  IADD3 R2, P0, R19, UR4, RZ ;  /* 0x0000000413027c10 */ /* 0x000fc8000ff1e0ff */
[----:B------:R-:W-:-:S05]  /*11d20*/  IADD3.X R3, R29, UR5, RZ, P0, !PT ;  /* 0x000000051d037c10 */ /* 0x000fca00087fe4ff */
[----:B------:R0:W5:Y:S01]  /*11d30*/  LDG.E R7, desc[UR40][R2.64] ;  /* 0x0000002802077981 */ /* 0x000162000c1e1900 */
[----:B------:R-:W-:Y:S05]  /*11d40*/  BRA `(.L_x_14083) ;  /* 0x0000000000247947 */ /* 0x000fea0003800000 */
.L_x_14082:
        /* <DEDUP_REMOVED lines=9> */
.L_x_14083:
[----:B0-----:R-:W2:Y:S04]  /*11de0*/  @P2 LDG.E R2, desc[UR40][R4.64] ;  /* 0x0000002804022981 */ /* 0x001ea8000c1e1900 */
[----:B------:R-:W2:Y:S01]  /*11df0*/  @P2 LDG.E R4, desc[UR40][R4.64+0x4] ;  /* 0x0000042804042981 */ /* 0x000ea2000c1e1900 */
[----:B-----5:R-:W-:Y:S01]  /*11e00*/  IMAD.IADD R7, R7, 0x1, -R9 ;  /* 0x0000000107077824 */ /* 0x020fe200078e0a09 */
[----:B------:R-:W-:Y:S01]  /*11e10*/  BSSY B0, `(.L_x_14084) ;  /* 0x0000029000007945 */ /* 0x000fe20003800000 */
[----:B------:R-:W-:Y:S01]  /*11e20*/  LOP3.LUT R21, R6, 0xff, RZ, 0xc0, !PT ;  /* 0x000000ff06157812 */ /* 0x000fe200078ec0ff */
        /* <DEDUP_REMOVED lines=8> */
[----:B------:R-:W-:Y:S01]  /*11eb0*/  IMAD.MOV.U32 R2, RZ, RZ, RZ ;  /* 0x000000ffff027224 */ /* 0x000fe200078e00ff */
[----:B------:R-:W-:Y:S06]  /*11ec0*/  @!P1 BRA `(.L_x_14085) ;  /* 0x0000000000749947 */ /* 0x000fec0003800000 */
[----:B------:R-:W-:Y:S01]  /*11ed0*/  ISETP.NE.AND P0, PT, R4, RZ, PT ;  /* 0x000000ff0400720c */ /* 0x000fe20003f05270 */
[----:B------:R-:W-:-:S03]  /*11ee0*/  ULDC UR4, c[0x0][0x9f0] ;  /* 0x00027c0000047ab9 */ /* 0x000fc60000000800 */
[----:B------:R-:W-:-:S04]  /*11ef0*/  SEL R5, R4, UR4, P0 ;  /* 0x0000000404057c07 */ /* 0x000fc80008000000 */
[----:B------:R-:W-:Y:S02]  /*11f00*/  IABS R6, R5 ;  /* 0x0000000500067213 */ /* 0x000fe40000000000 */
        /* <DEDUP_REMOVED lines=12> */
[----:B------:R-:W-:Y:S02]  /*11fd0*/  IABS R3, R9 ;  /* 0x0000000900037213 */ /* 0x000fe40000000000 */
[----:B------:R-:W-:-:S05]  /*11fe0*/  IADD3 R2, RZ, -R2, RZ ;  /* 0x80000002ff027210 */ /* 0x000fca0007ffe0ff */
        /* <DEDUP_REMOVED lines=11> */
.L_x_14085:
[----:B------:R-:W-:Y:S05]  /*120a0*/  BSYNC B0 ;  /* 0x0000000000007941 */ /* 0x000fea0003800000 */
.L_x_14084:
        /* <DEDUP_REMOVED lines=10> */
[----:B------:R-:W-:-:S04]  /*12150*/  @P0 VIADD R5, R5, 0x9f ;  /* 0x0000009f05050836 */ /* 0x000fc80000000000 */
[----:B------:R-:W-:-:S04]  /*12160*/  @P0 IMAD.HI R2, R5, 0x66666667, RZ ;  /* 0x6666666705020827 */ /* 0x000fc800078e02ff */
[----:B------:R-:W-:Y:S01]  /*12170*/  IMAD.MOV.U32 R5, RZ, RZ, R3 ;  /* 0x000000ffff057224 */ /* 0x000fe200078e0003 */
        /* <DEDUP_REMOVED lines=12> */
.L_x_14240:
[----:B--2---:R-:W-:Y:S02]  /*12240*/  ISETP.NE.AND P0, PT, R14, RZ, PT ;  /* 0x000000ff0e00720c */ /* 0x004fe40003f05270 */
[----:B------:R-:W-:-:S11]  /*12250*/  PLOP3.LUT P6, PT, PT, PT, PT, 0x8, 0x0 ;  /* 0x000000000000781c */ /* 0x000fd60003fce170 */
[----:B------:R-:W-:Y:S05]  /*12260*/  @P0 BRA `(.L_x_14089) ;  /* 0x00000000000c0947 */ /* 0x000fea0003800000 */
[----:B------:R-:W-:-:S03]  /*12270*/  UMOV UR4, 0xffffffff ;  /* 0xffffffff00047882 */ /* 0x000fc60000000000 */
[----:B------:R-:W-:Y:S05]  /*12280*/  BRA.DIV UR4, `(.L_x_14090) ;  /* 0x0000006e04a07947 */ /* 0x000fea000b800000 */
[----:B------:R-:W-:-:S13]  /*12290*/  ELECT P6, URZ, PT ;  /* 0x00000000003f782f */ /* 0x000fda00038c0000 */
.L_x_14089:
        /* <DEDUP_REMOVED lines=9> */
.L_x_14243:
[----:B------:R-:W-:Y:S05]  /*12330*/  BSYNC B1 ;  /* 0x0000000000017941 */ /* 0x000fea0003800000 */
.L_x_14091:
[----:B------:R-:W-:Y:S04]  /*12340*/  BSSY B1, `(.L_x_14093) ;  /* 0x0000050000017945 */ /* 0x000fe80003800000 */
[----:B------:R-:W-:Y:S05]  /*12350*/  @!P6 BRA `(.L_x_14094) ;  /* 0x000000040038e947 */ /* 0x000fea0003800000 */
[----:B-1----:R-:W0:Y:S04]  /*12360*/  LDL R9, [R1+0x10] ;  /* 0x0000100001097983 */ /* 0x002e280000100800 */
[----:B------:R-:W2:Y:S01]  /*12370*/  LDL R8, [R1+0x1c] ;  /* 0x00001c0001087983 */ /* 0x000ea20000100800 */
[----:B------:R-:W1:Y:S01]  /*12380*/  S2R R7, SR_TID.X ;  /* 0x0000000000077919 */ /* 0x000e620000002100 */
[----:B------:R-:W-:Y:S01]  /*12390*/  BSSY B2, `(.L_x_14095) ;  /* 0x0000007000027945 */ /* 0x000fe20003800000 */
[----:B-1----:R-:W-:-:S04]  /*123a0*/  LOP3.LUT R7, R7, 0x7f, RZ, 0xc0, !PT ;  /* 0x0000007f07077812 */ /* 0x002fc800078ec0ff */
[----:B------:R-:W-:Y:S02]  /*123b0*/  ISETP.NE.AND P2, PT, R7, RZ, PT ;  /* 0x000000ff0700720c */ /* 0x000fe40003f45270 */
[----:B0-----:R-:W-:Y:S02]  /*123c0*/  LEA R6, R9, R17, 0x3 ;  /* 0x0000001109067211 */ /* 0x001fe400078e18ff */
[----:B--2---:R-:W-:-:S04]  /*123d0*/  SHF.L.U32 R10, R8, 0x1f, RZ ;  /* 0x0000001f080a7819 */ /* 0x004fc800000006ff */
[----:B------:R-:W0:Y:S02]  /*123e0*/  SYNCS.PHASECHK.TRANS64.TRYWAIT P0, [R6+URZ+0x132a0], R10 ;  /* 0x0132a00a060075a7 */ /* 0x000e24000800017f */
[----:B0-----:R-:W-:Y:S05]  /*123f0*/  @!P0 BRA `(.L_x_14096) ;  /* 0x0000006c00788947 */ /* 0x001fea0003800000 */
.L_x_14244:
[----:B------:R-:W-:Y:S05]  /*12400*/  BSYNC B2 ;  /* 0x0000000000027941 */ /* 0x000fea0003800000 */
.L_x_14095:
        /* <DEDUP_REMOVED lines=9> */
.L_x_14098:
[----:B------:R-:W-:Y:S05]  /*124a0*/  BSYNC B2 ;  /* 0x0000000000027941 */ /* 0x000fea0003800000 */
.L_x_14097:
[----:B------:R-:W2:Y:S01]  /*124b0*/  LDL R8, [R1+0x10] ;  /* 0x0000100001087983 */ /* 0x000ea20000100800 */
[----:B------:R-:W-:Y:S01]  /*124c0*/  IMAD.MOV.U32 R12, RZ, RZ, RZ ;  /* 0x000000ffff0c7224 */ /* 0x000fe200078e00ff */
[----:B------:R-:W-:Y:S01]  /*124d0*/  UIADD3 UR4, UP0, UR38, 0x570, URZ ;  /* 0x0000057026047890 */ /* 0x000fe2000ff1e03f */
[----:B------:R-:W-:Y:S01]  /*124e0*/  IMAD R7, R5, 0xa0, R0 ;  /* 0x000000a005077824 */ /* 0x000fe200078e0200 */
[----:B------:R-:W-:Y:S01]  /*124f0*/  PLOP3.LUT P0, PT, PT, PT, PT, 0x80, 0x0 ;  /* 0x000000000000781c */ /* 0x000fe20003f0f070 */
[----:B------:R-:W-:Y:S01]  /*12500*/  UMOV UR6, 0x0 ;  /* 0x0000000000067882 */ /* 0x000fe20000000000 */
[----:B------:R-:W-:Y:S01]  /*12510*/  R2UR UR10, R12 ;  /* 0x000000000c0a72ca */ /* 0x000fe200000e0000 */
[----:B------:R-:W-:Y:S01]  /*12520*/  VIADD R7, R7, 0xffffff60 ;  /* 0xffffff6007077836 */ /* 0x000fe20000000000 */
[----:B------:R-:W-:Y:S01]  /*12530*/  UIADD3.X UR5, URZ, UR39, URZ, UP0, !UPT ;  /* 0x000000273f057290 */ /* 0x000fe200087fe43f */
[----:B------:R-:W-:Y:S01]  /*12540*/  UMOV UR7, 0x12f00000 ;  /* 0x12f0000000077882 */ /* 0x000fe20000000000 */
[----:B--2---:R-:W-:-:S02]  /*12550*/  IMAD R11, R8, 0x2800, R17 ;  /* 0x00002800080b7824 */ /* 0x004fc400078e0211 */
[----:B------:R-:W-:Y:S02]  /*12560*/  VIADD R8, R6, 0x13290 ;  /* 0x0001329006087836 */ /* 0x000fe40000000000 */
[----:B------:R-:W-:-:S07]  /*12570*/  VIADD R9, R11, 0xe000 ;  /* 0x0000e0000b097836 */ /* 0x000fce0000000000 */
.L_x_14099:
        /* <DEDUP_REMOVED lines=13> */
.L_x_14245:
[----:B------:R-:W-:Y:S05]  /*12650*/  BSYNC B2 ;  /* 0x0000000000027941 */ /* 0x000fea0003800000 */
.L_x_14100:
        /* <DEDUP_REMOVED lines=11> */
.L_x_14103:
[----:B------:R-:W-:Y:S05]  /*12710*/  BSYNC B2 ;  /* 0x0000000000027941 */ /* 0x000fea0003800000 */
.L_x_14102:
[----:B------:R-:W-:Y:S01]  /*12720*/  R2UR UR10, R12 ;  /* 0x000000000c0a72ca */ /* 0x000fe200000e0000 */
[----:B------:R-:W-:Y:S01]  /*12730*/  UIADD3 UR4, UP0, UR38, 0x670, URZ ;  /* 0x0000067026047890 */ /* 0x000fe2000ff1e03f */
[----:B------:R-:W-:Y:S02]  /*12740*/  R2UR UR7, R9 ;  /* 0x00000000090772ca */ /* 0x000fe400000e0000 */
[----:B------:R-:W-:Y:S01]  /*12750*/  R2UR UR6, R8 ;  /* 0x00000000080672ca */ /* 0x000fe200000e0000 */
[----:B------:R-:W-:Y:S01]  /*12760*/  VIADD R8, R11, 0x6000 ;  /* 0x000060000b087836 */ /* 0x000fe20000000000 */
[----:B------:R-:W-:Y:S01]  /*12770*/  PLOP3.LUT P0, PT, PT, PT, PT, 0x80, 0x0 ;  /* 0x000000000000781c */ /* 0x000fe20003f0f070 */
[----:B------:R-:W-:Y:S01]  /*12780*/  UIADD3.X UR5, URZ, UR39, URZ, UP0, !UPT ;  /* 0x000000273f057290 */ /* 0x000fe200087fe43f */
[----:B01----:R-:W-:-:S11]  /*12790*/  IADD3 R6, R6, 0x132b0, RZ ;  /* 0x000132b006067810 */ /* 0x003fd60007ffe0ff */
.L_x_14104:
        /* <DEDUP_REMOVED lines=10> */
.L_x_14094:
[----:B------:R-:W-:Y:S05]  /*12840*/  BSYNC B1 ;  /* 0x0000000000017941 */ /* 0x000fea0003800000 */
.L_x_14093:
[----:B------:R-:W0:Y:S04]  /*12850*/  LDL.LU R10, [R1+0x10] ;  /* 0x00001000010a7983 */ /* 0x000e280000300800 */
[----:B-1----:R-:W2:Y:S01]  /*12860*/  LDL.LU R9, [R1+0x1c] ;  /* 0x00001c0001097983 */ /* 0x002ea20000300800 */
        /* <DEDUP_REMOVED lines=8> */
[----:B------:R0:W-:Y:S04]  /*128f0*/  STL [R1+0x10], R6 ;  /* 0x0000100601007387 */ /* 0x0001e80000100800 */
[----:B------:R0:W-:Y:S01]  /*12900*/  STL [R1+0x1c], R9 ;  /* 0x00001c0901007387 */ /* 0x0001e20000100800 */
[----:B------:R-:W-:Y:S05]  /*12910*/  @!P3 BRA `(.L_x_14087) ;  /* 0x000000040074b947 */ /* 0x000fea0003800000 */
.L_x_14117:
[----:B------:R-:W-:Y:S05]  /*12920*/  YIELD ;  /* 0x0000000000007946 */ /* 0x000fea0003800000 */
[----:B------:R-:W-:Y:S04]  /*12930*/  BSSY B1, `(.L_x_14105) ;  /* 0x000004f000017945 */ /* 0x000fe80003800000 */
[----:B--2---:R-:W-:Y:S05]  /*12940*/  @!P6 BRA `(.L_x_14106) ;  /* 0x000000040034e947 */ /* 0x004fea0003800000 */
[----:B0-----:R-:W2:Y:S04]  /*12950*/  LDL R6, [R1+0x10] ;  /* 0x0000100001067983 */ /* 0x001ea80000100800 */
        /* <DEDUP_REMOVED lines=9> */
.L_x_14246:
[----:B------:R-:W-:Y:S05]  /*129f0*/  BSYNC B2 ;  /* 0x0000000000027941 */ /* 0x000fea0003800000 */
.L_x_14107:
        /* <DEDUP_REMOVED lines=9> */
.L_x_14110:
[----:B------:R-:W-:Y:S05]  /*12a90*/  BSYNC B2 ;  /* 0x0000000000027941 */ /* 0x000fea0003800000 */
.L_x_14109:
[----:B------:R-:W2:Y:S01]  /*12aa0*/  LDL R8, [R1+0x10] ;  /* 0x0000100001087983 */ /* 0x000ea20000100800 */
        /* <DEDUP_REMOVED lines=11> */
.L_x_14111:
        /* <DEDUP_REMOVED lines=13> */
.L_x_14247:
[----:B------:R-:W-:Y:S05]  /*12c30*/  BSYNC B2 ;  /* 0x0000000000027941 */ /* 0x000fea0003800000 */
.L_x_14112:
[----:B------:R-:W-:Y:S01]  /*12c40*/  BSSY B2, `(.L_x_14114) ;  /* 0x000000b000027945 */ /* 0x000fe20003800000 */
[----:B------:R-:W-:Y:S02]  /*12c50*/  IMAD.MOV.U32 R10, RZ, RZ, 0x0 ;  /* 0x00000000ff0a7424 */ /* 0x000fe400078e00ff */
[----:B------:R-:W-:Y:S01]  /*12c60*/  IMAD.MOV.U32 R11, RZ, RZ, 0x12f00000 ;  /* 0x12f00000ff0b7424 */ /* 0x000fe200078e00ff */
[----:B------:R-:W-:Y:S06]  /*12c70*/  @P3 BRA `(.L_x_14115) ;  /* 0x00000000001c3947 */ /* 0x000fec0003800000 */
[----:B------:R-:W2:Y:S01]  /*12c80*/  S2R R13, SR_TID.X ;  /* 0x00000000000d7919 */ /* 0x000ea20000002100 */
[----:B01----:R-:W-:-:S04]  /*12c90*/  MOV R7, 0x2800 ;  /* 0x0000280000077802 */ /* 0x003fc80000000f00 */
[----:B------:R3:W-:Y:S01]  /*12ca0*/  SYNCS.ARRIVE.TRANS64 RZ, [R6+URZ+0x132b0], R7 ;  /* 0x0132b00706ff79a7 */ /* 0x0007e2000800003f */
[----:B--2---:R-:W-:-:S04]  /*12cb0*/  LOP3.LUT R13, R13, 0x1f, RZ, 0xc0, !PT ;  /* 0x0000001f0d0d7812 */ /* 0x004fc800078ec0ff */
[----:B------:R-:W-:-:S13]  /*12cc0*/  ISETP.NE.AND P2, PT, R13, RZ, PT ;  /* 0x000000ff0d00720c */ /* 0x000fda0003f45270 */
[----:B---3--:R-:W-:Y:S05]  /*12cd0*/  @!P2 BRA `(.L_x_14115) ;  /* 0x000000000004a947 */ /* 0x008fea0003800000 */
[----:B------:R-:W-:Y:S01]  /*12ce0*/  BPT.TRAP 0x1 ;  /* 0x000000040000795c */ /* 0x000fe20000300000 */
.L_x_14115:
[----:B------:R-:W-:Y:S05]  /*12cf0*/  BSYNC B2 ;  /* 0x0000000000027941 */ /* 0x000fea0003800000 */
.L_x_14114:
        /* <DEDUP_REMOVED lines=8> */
.L_x_14116:
        /* <DEDUP_REMOVED lines=10> */
.L_x_14106:
[----:B------:R-:W-:Y:S05]  /*12e20*/  BSYNC B1 ;  /* 0x0000000000017941 */ /* 0x000fea0003800000 */
.L_x_14105:
[----:B------:R-:W0:Y:S04]  /*12e30*/  LDL.LU R7, [R1+0x10] ;  /* 0x0000100001077983 */ /* 0x000e280000300800 */
[----:B------:R-:W2:Y:S01]  /*12e40*/  LDL.LU R10, [R1+0x1c] ;  /* 0x00001c00010a7983 */ /* 0x000ea20000300800 */
[C---:B------:R-:W-:Y:S01]  /*12e50*/  ISETP.GT.AND P3, PT, R5.reuse, R3, PT ;  /* 0x000000030500720c */ /* 0x040fe20003f64270 */
[----:B------:R-:W-:Y:S02]  /*12e60*/  VIADD R5, R5, 0xffffffff ;  /* 0xffffffff05057836 */ /* 0x000fe40000000000 */
[----:B0-----:R-:W-:-:S05]  /*12e70*/  VIADD R6, R7, 0x1 ;  /* 0x0000000107067836 */ /* 0x001fca0000000000 */
[----:B------:R-:W-:-:S04]  /*12e80*/  ISETP.NE.AND P2, PT, R6, 0x2, PT ;  /* 0x000000020600780c */ /* 0x000fc80003f45270 */
[----:B------:R-:W-:Y:S02]  /*12e90*/  SEL R7, RZ, 0x1, P2 ;  /* 0x00000001ff077807 */ /* 0x000fe40001000000 */
[----:B------:R-:W-:Y:S02]  /*12ea0*/  SEL R6, R6, RZ, P2 ;  /* 0x000000ff06067207 */ /* 0x000fe40001000000 */
[----:B--2---:R-:W-:-:S05]  /*12eb0*/  LOP3.LUT R10, R10, R7, RZ, 0x3c, !PT ;  /* 0x000000070a0a7212 */ /* 0x004fca00078e3cff */
[----:B------:R2:W-:Y:S04]  /*12ec0*/  STL [R1+0x1c], R10 ;  /* 0x00001c0a01007387 */ /* 0x0005e80000100800 */
[----:B------:R2:W-:Y:S01]  /*12ed0*/  STL [R1+0x10], R6 ;  /* 0x0000100601007387 */ /* 0x0005e20000100800 */
[----:B------:R-:W-:Y:S05]  /*12ee0*/  @P3 BRA `(.L_x_14117) ;  /* 0xfffffff8008c3947 */ /* 0x000fea000383ffff */
.L_x_14087:
[----:B------:R-:W-:Y:S05]  /*12ef0*/  BSYNC B0 ;  /* 0x0000000000007941 */ /* 0x000fea0003800000 */
.L_x_14086:
[----:B------:R-:W-:Y:S05]  /*12f00*/  @!P0 WARPSYNC.ALL ;  /* 0x0000000000008948 */ /* 0x000fea0003800000 */
[----:B------:R-:W-:Y:S01]  /*12f10*/  @!P0 BAR.SYNC.DEFER_BLOCKING 0xc, 0x200 ;  /* 0x0308000000008b1d */ /* 0x000fe20000010000 */
[----:B------:R-:W-:-:S05]  /*12f20*/  IMAD.MOV.U32 R0, RZ, RZ, RZ ;  /* 0x000000ffff007224 */ /* 0x000fca00078e00ff */
[----:B------:R-:W-:Y:S04]  /*12f30*/  BSSY B0, `(.L_x_14118) ;  /* 0x000001f000007945 */ /* 0x000fe80003800000 */
[----:B------:R-:W-:Y:S05]  /*12f40*/  @!P1 BRA `(.L_x_14119) ;  /* 0x0000000000749947 */ /* 0x000fea0003800000 */
[----:B------:R-:W-:-:S13]  /*12f50*/  ISETP.NE.AND P0, PT, R4, RZ, PT ;  /* 0x000000ff0400720c */ /* 0x000fda0003f05270 */
[----:B------:R-:W3:Y:S02]  /*12f60*/  @!P0 LDC R4, c[0x0][0x9f0] ;  /* 0x00027c00ff048b82 */ /* 0x000ee40000000800 */
[----:B---3--:R-:W-:-:S04]  /*12f70*/  IABS R0, R4 ;  /* 0x0000000400007213 */ /* 0x008fc80000000000 */
[----:B------:R-:W3:Y:S08]  /*12f80*/  I2F.RP R2, R0 ;  /* 0x0000000000027306 */ /* 0x000ef00000209400 */
[----:B---3--:R-:W3:Y:S02]  /*12f90*/  MUFU.RCP R2, R2 ;  /* 0x0000000200027308 */ /* 0x008ee40000001000 */
[----:B---3--:R-:W-:-:S06]  /*12fa0*/  VIADD R2, R2, 0xffffffe ;  /* 0x0ffffffe02027836 */ /* 0x008fcc0000000000 */
[----:B------:R-:W3:Y:S02]  /*12fb0*/  F2I.FTZ.U32.TRUNC.NTZ R3, R2 ;  /* 0x0000000200037305 */ /* 0x000ee4000021f000 */
[----:B---3--:R-:W-:-:S04]  /*12fc0*/  IMAD.MOV R2, RZ, RZ, -R3 ;  /* 0x000000ffff027224 */ /* 0x008fc800078e0a03 */
[----:B------:R-:W-:Y:S02]  /*12fd0*/  IMAD R5, R2, R0, RZ ;  /* 0x0000000002057224 */ /* 0x000fe400078e02ff */
[----:B------:R-:W-:-:S04]  /*12fe0*/  IMAD.MOV.U32 R2, RZ, RZ, RZ ;  /* 0x000000ffff027224 */ /* 0x000fc800078e00ff */
[----:B------:R-:W-:Y:S01]  /*12ff0*/  IMAD.HI.U32 R7, R3, R5, R2 ;  /* 0x0000000503077227 */ /* 0x000fe200078e0002 */
[----:B------:R-:W-:Y:S02]  /*13000*/  IABS R2, R4 ;  /* 0x0000000400027213 */ /* 0x000fe40000000000 */
[----:B------:R-:W-:-:S03]  /*13010*/  IADD3 R3, R20, -0x1, R4 ;  /* 0xffffffff14037810 */ /* 0x000fc60007ffe004 */
[----:B------:R-:W-:Y:S01]  /*13020*/  IMAD.MOV R2, RZ, RZ, -R2 ;  /* 0x000000ffff027224 */ /* 0x000fe200078e0a02 */
[----:B------:R-:W-:Y:S02]  /*13030*/  IABS R5, R3 ;  /* 0x0000000300057213 */ /* 0x000fe40000000000 */
[----:B------:R-:W-:Y:S02]  /*13040*/  LOP3.LUT R3, R3, R4, RZ, 0x3c, !PT ;  /* 0x0000000403037212 */ /* 0x000fe400078e3cff */
[----:B0-2---:R-:W-:Y:S01]  /*13050*/  MOV R6, R2 ;  /* 0x0000000200067202 */ /* 0x005fe20000000f00 */
        /* <DEDUP_REMOVED lines=12> */
.L_x_14119:
[----:B------:R-:W-:Y:S05]  /*13120*/  BSYNC B0 ;  /* 0x0000000000007941 */ /* 0x000fea0003800000 */
.L_x_14118:
[----:B------:R-:W-:-:S05]  /*13130*/  IMAD R3, R21, R0, RZ ;  /* 0x0000000015037224 */ /* 0x000fca00078e02ff */
        /* <DEDUP_REMOVED lines=22> */
.L_x_14120:
        /* <DEDUP_REMOVED lines=12> */
[----:B0-2---:R-:W-:Y:S02]  /*13360*/  IMAD.U32 R6, RZ, RZ, UR8 ;  /* 0x00000008ff067e24 */ /* 0x005fe4000f8e00ff */
[----:B------:R-:W-:-:S02]  /*13370*/  IMAD.U32 R10, RZ, RZ, UR4 ;  /* 0x00000004ff0a7e24 */ /* 0x000fc4000f8e00ff */
[----:B------:R-:W-:Y:S02]  /*13380*/  IMAD.U32 R11, RZ, RZ, UR5 ;  /* 0x00000005ff0b7e24 */ /* 0x000fe4000f8e00ff */
[----:B------:R-:W-:Y:S02]  /*13390*/  IMAD.MOV.U32 R8, RZ, RZ, 0x70 ;  /* 0x00000070ff087424 */ /* 0x000fe400078e00ff */
[----:B------:R-:W-:Y:S02]  /*133a0*/  IMAD.MOV.U32 R12, RZ, RZ, 0x1 ;  /* 0x00000001ff0c7424 */ /* 0x000fe400078e00ff */
[----:B------:R-:W-:-:S07]  /*133b0*/  IMAD.MOV.U32 R13, RZ, RZ, RZ ;  /* 0x000000ffff0d7224 */ /* 0x000fce00078e00ff */
[----:B------:R-:W-:-:S07]  /*133c0*/  LEPC R20, `(.L_x_14123) ;  /* 0x000000001014794e */ /* 0x000fce0000000000 */
[----:B-1-3--:R-:W-:Y:S05]  /*133d0*/  CALL.ABS.NOINC R2 ;  /* 0x0000000002007343 */ /* 0x00afea0003c00000 */
.L_x_14123:
[----:B------:R-:W-:Y:S05]  /*133e0*/  BSYNC B6 ;  /* 0x0000000000067941 */ /* 0x000fea0003800000 */
.L_x_14122:
        /* <DEDUP_REMOVED lines=8> */
[----:B---3--:R-:W-:Y:S01]  /*13470*/  MOV R2, 0x0 ;  /* 0x0000000000027802 */ /* 0x008fe20000000f00 */
        /* <DEDUP_REMOVED lines=15> */
.L_x_14125:
[----:B------:R-:W-:Y:S05]  /*13570*/  BSYNC B6 ;  /* 0x0000000000067941 */ /* 0x000fea0003800000 */
.L_x_14124:
[----:B------:R-:W-:Y:S01]  /*13580*/  VIADD R22, R17, 0x1000 ;  /* 0x0000100011167836 */ /* 0x000fe20000000000 */
[----:B------:R-:W-:Y:S04]  /*13590*/  BSSY B6, `(.L_x_14126) ;  /* 0x0000013000067945 */ /* 0x000fe80003800000 */
[----:B------:R-:W-:-:S13]  /*135a0*/  LOP3.LUT P0, RZ, R22, 0x9f, RZ, 0xc0, !PT ;  /* 0x0000009f16ff7812 */ /* 0x000fda000780c0ff */
        /* <DEDUP_REMOVED lines=17> */
.L_x_14127:
[----:B------:R-:W-:Y:S05]  /*136c0*/  BSYNC B6 ;  /* 0x0000000000067941 */ /* 0x000fea0003800000 */
.L_x_14126:
[----:B---3--:R-:W3:Y:S01]  /*136d0*/  LDL R2, [R1+0x24] ;  /* 0x0000240001027983 */ /* 0x008ee20000100800 */
[----:B------:R-:W-:Y:S01]  /*136e0*/  BSSY B6, `(.L_x_14128) ;  /* 0x0000013000067945 */ /* 0x000fe20003800000 */
[----:B---3--:R-:W-:-:S13]  /*136f0*/  LOP3.LUT P6, RZ, R2, 0x1, RZ, 0xc0, !PT ;  /* 0x0000000102ff7812 */ /* 0x008fda00078cc0ff */
[----:B------:R-:W-:Y:S05]  /*13700*/  @!P6 BRA `(.L_x_14129) ;  /* 0x000000000040e947 */ /* 0x000fea0003800000 */
[----:B------:R-:W-:Y:S01]  /*13710*/  MOV R2, 0x0 ;  /* 0x0000000000027802 */ /* 0x000fe20000000f00 */
[----:B------:R-:W-:Y:S01]  /*13720*/  ULDC.64 UR4, c[0x4][0x1b0] ;  /* 0x01006c0000047ab9 */ /* 0x000fe20000000a00 */
[----:B------:R-:W-:Y:S01]  /*13730*/  ULDC.64 UR6, c[0x4][0x1b8] ;  /* 0x01006e0000067ab9 */ /* 0x000fe20000000a00 */
[----:B------:R-:W-:Y:S01]  /*13740*/  ULDC.64 UR8, c[0x4][0x20] ;  /* 0x0100080000087ab9 */ /* 0x000fe20000000a00 */
[----:B------:R-:W-:Y:S01]  /*13750*/  IMAD.U32 R4, RZ, RZ, UR4 ;  /* 0x00000004ff047e24 */ /* 0x000fe2000f8e00ff */
[----:B--2---:R-:W-:Y:S01]  /*13760*/  MOV R10, UR8 ;  /* 0x00000008000a7c02 */ /* 0x004fe20008000f00 */
        /* <DEDUP_REMOVED lines=10> */
.L_x_14129:
[----:B------:R-:W-:Y:S05]  /*13810*/  BSYNC B6 ;  /* 0x0000000000067941 */ /* 0x000fea0003800000 */
.L_x_14128:
[----:B------:R-:W-:Y:S01]  /*13820*/  ULDC.64 UR4, c[0x0][0x9f8] ;  /* 0x00027e0000047ab9 */ /* 0x000fe20000000a00 */
[----:B------:R-:W3:Y:S01]  /*13830*/  LDL R21, [R1+0x28] ;  /* 0x0000280001157983 */ /* 0x000ee20000100800 */
[----:B------:R-:W-:Y:S01]  /*13840*/  ISETP.NE.U32.AND P0, PT, RZ, UR4, PT ;  /* 0x00000004ff007c0c */ /* 0x000fe2000bf05070 */
[----:B------:R-:W4:Y:S02]  /*13850*/  LDC R12, c[0x0][0x430] ;  /* 0x00010c00ff0c7b82 */ /* 0x000f240000000800 */
[----:B------:R4:W-:Y:S01]  /*13860*/  STL [R1+0xa4], R16 ;  /* 0x0000a41001007387 */ /* 0x0009e20000100800 */
[----:B------:R-:W-:-:S03]  /*13870*/  ISETP.NE.AND.EX P0, PT, RZ, UR5, PT, P0 ;  /* 0x00000005ff007c0c */ /* 0x000fc6000bf05300 */
[----:B------:R-:W4:Y:S10]  /*13880*/  LDL R20, [R1+0x4c] ;  /* 0x00004c0001147983 */ /* 0x000f340000100800 */
[----:B------:R-:W-:-:S02]  /*13890*/  @P0 IADD3 R2, P1, R19, UR4, RZ ;  /* 0x0000000413020c10 */ /* 0x000fc4000ff3e0ff */
[----:B------:R0:W2:Y:S02]  /*138a0*/  LDL R19, [R1+0x14] ;  /* 0x0000140001137983 */ /* 0x0000a40000100800 */
[----:B------:R-:W-:Y:S01]  /*138b0*/  @P0 IADD3.X R3, R29, UR5, RZ, P1, !PT ;  /* 0x000000051d030c10 */ /* 0x000fe20008ffe4ff */
[----:B------:R-:W1:Y:S01]  /*138c0*/  S2R R0, SR_TID.X ;  /* 0x0000000000007919 */ /* 0x000e620000002100 */
[----:B------:R-:W0:Y:S01]  /*138d0*/  S2R R13, SR_TID.X ;  /* 0x00000000000d7919 */ /* 0x000e220000002100 */
[C---:B-1----:R-:W-:Y:S01]  /*138e0*/  LOP3.LUT R4, R0.reuse, 0x7f, RZ, 0xc0, !PT ;  /* 0x0000007f00047812 */ /* 0x042fe200078ec0ff */
[----:B------:R-:W-:-:S03]  /*138f0*/  IMAD.SHL.U32 R0, R0, 0x20, RZ ;  /* 0x0000002000007824 */ /* 0x000fc600078e00ff */
[----:B------:R-:W-:-:S04]  /*13900*/  SHF.R.U32.HI R4, RZ, 0x2, R4 ;  /* 0x00000002ff047819 */ /* 0x000fc80000011604 */
[----:B------:R-:W-:Y:S02]  /*13910*/  LOP3.LUT R0, R4, 0x60, R0, 0xf8, !PT ;  /* 0x0000006004007812 */ /* 0x000fe400078ef800 */
[----:B------:R-:W1:Y:S01]  /*13920*/  S2R R4, SR_TID.X ;  /* 0x0000000000047919 */ /* 0x000e620000002100 */
[----:B--2---:R-:W2:Y:S01]  /*13930*/  @P0 LDG.E R19, desc[UR40][R2.64] ;  /* 0x0000002802130981 */ /* 0x004ea2000c1e1900 */
[----:B-1----:R-:W-:Y:S01]  /*13940*/  LOP3.LUT R4, R4, 0x7f, RZ, 0xc0, !PT ;  /* 0x0000007f04047812 */ /* 0x002fe200078ec0ff */
[----:B------:R-:W-:Y:S01]  /*13950*/  IMAD.MOV.U32 R5, RZ, RZ, 0xa0 ;  /* 0x000000a0ff057424 */ /* 0x000fe200078e00ff */
[----:B0-----:R-:W-:Y:S02]  /*13960*/  SHF.L.U32 R15, R13, 0x5, RZ ;  /* 0x000000050d0f7819 */ /* 0x001fe400000006ff */
[----:B------:R-:W-:Y:S01]  /*13970*/  SHF.R.U32.HI R6, RZ, 0x2, R4 ;  /* 0x00000002ff067819 */ /* 0x000fe20000011604 */
[----:B----4-:R-:W-:-:S03]  /*13980*/  IMAD R5, R20, R5, -0xa0 ;  /* 0xffffff6014057424 */ /* 0x010fc600078e0205 */
[----:B------:R-:W-:Y:S01]  /*13990*/  LOP3.LUT R15, R6, 0x60, R15, 0xf8, !PT ;  /* 0x00000060060f7812 */ /* 0x000fe200078ef80f */
[----:B------:R-:W-:-:S03]  /*139a0*/  IMAD.IADD R0, R0, 0x1, R5 ;  /* 0x0000000100007824 */ /* 0x000fc600078e0205 */
[----:B------:R-:W-:Y:S01]  /*139b0*/  LOP3.LUT R15, R15, 0x80, RZ, 0xfc, !PT ;  /* 0x000000800f0f7812 */ /* 0x000fe200078efcff */
[C---:B---3--:R-:W-:Y:S01]  /*139c0*/  IMAD.IADD R8, R0.reuse, 0x1, R21 ;  /* 0x0000000100087824 */ /* 0x048fe200078e0215 */
[----:B------:R-:W-:-:S03]  /*139d0*/  ISETP.GE.AND P1, PT, R0, R26, PT ;  /* 0x0000001a0000720c */ /* 0x000fc60003f26270 */
[----:B------:R-:W-:Y:S02]  /*139e0*/  IMAD.IADD R5, R15, 0x1, R5 ;  /* 0x000000010f057824 */ /* 0x000fe400078e0205 */
[----:B------:R-:W-:Y:S02]  /*139f0*/  IMAD.MOV.U32 R4, RZ, RZ, R8 ;  /* 0x000000ffff047224 */ /* 0x000fe400078e0008 */
[----:B------:R-:W-:-:S04]  /*13a00*/  IMAD.IADD R9, R5, 0x1, R21 ;  /* 0x0000000105097824 */ /* 0x000fc800078e0215 */
[----:B------:R-:W-:Y:S01]  /*13a10*/  IMAD.MOV.U32 R0, RZ, RZ, R9 ;  /* 0x000000ffff007224 */ /* 0x000fe200078e0009 */
[----:B--2---:R-:W-:Y:S01]  /*13a20*/  @P0 STL [R1+0x14], R19 ;  /* 0x0000141301000387 */ /* 0x004fe20000100800 */
[----:B------:R-:W-:-:S03]  /*13a30*/  ISETP.NE.AND P0, PT, R12, 0x1, PT ;  /* 0x000000010c00780c */ /* 0x000fc60003f05270 */
[----:B------:R-:W2:Y:S04]  /*13a40*/  LDL R14, [R1+0x74] ;  /* 0x00007400010e7983 */ /* 0x000ea80000100800 */
[----:B------:R-:W3:Y:S06]  /*13a50*/  LDL.LU R21, [R1+0x24] ;  /* 0x0000240001157983 */ /* 0x000eec0000300800 */
[----:B------:R-:W0:Y:S08]  /*13a60*/  @P0 LDC R2, c[0x0][0x434] ;  /* 0x00010d00ff020b82 */ /* 0x000e300000000800 */
[----:B------:R-:W1:Y:S08]  /*13a70*/  @P0 LDC R3, c[0x0][0x438] ;  /* 0x00010e00ff030b82 */ /* 0x000e700000000800 */
[----:B------:R-:W4:Y:S01]  /*13a80*/  @P0 LDC R6, c[0x0][0x434] ;  /* 0x00010d00ff060b82 */ /* 0x000f220000000800 */
[----:B0-----:R-:W-:-:S07]  /*13a90*/  @P0 IMAD.HI.U32 R2, R8, R2, RZ ;  /* 0x0000000208020227 */ /* 0x001fce00078e00ff */
[----:B------:R-:W0:Y:S01]  /*13aa0*/  @P0 LDC R7, c[0x0][0x438] ;  /* 0x00010e00ff070b82 */ /* 0x000e220000000800 */
[----:B-1----:R-:W-:-:S07]  /*13ab0*/  @P0 SHF.R.U32.HI R4, RZ, R3, R2 ;  /* 0x00000003ff040219 */ /* 0x002fce0000011602 */
[----:B------:R-:W1:Y:S01]  /*13ac0*/  @!P1 LDC.64 R2, c[0x0][0x428] ;  /* 0x00010a00ff029b82 */ /* 0x000e620000000a00 */
[----:B------:R-:W-:Y:S01]  /*13ad0*/  SHF.R.S32.HI R16, RZ, 0x1f, R19 ;  /* 0x0000001fff107819 */ /* 0x000fe20000011413 */
[----:B----4-:R-:W-:-:S05]  /*13ae0*/  @P0 IMAD.HI.U32 R6, R9, R6, RZ ;  /* 0x0000000609060227 */ /* 0x010fca00078e00ff */
[----:B0-----:R-:W-:Y:S02]  /*13af0*/  @P0 SHF.R.U32.HI R0, RZ, R7, R6 ;  /* 0x00000007ff000219 */ /* 0x001fe40000011606 */
[----:B------:R-:W-:Y:S02]  /*13b00*/  ISETP.GE.AND P0, PT, R5, R26, PT ;  /* 0x0000001a0500720c */ /* 0x000fe40003f06270 */
[----:B------:R-:W-:Y:S01]  /*13b10*/  @!P1 SHF.R.S32.HI R5, RZ, 0x1f, R4 ;  /* 0x0000001fff059819 */ /* 0x000fe20000011404 */
[----:B-1----:R-:W-:-:S04]  /*13b20*/  @!P1 IMAD R6, R16, R2, RZ ;  /* 0x0000000210069224 */ /* 0x002fc800078e02ff */
[C---:B------:R-:W-:Y:S02]  /*13b30*/  @!P1 IMAD R11, R19.reuse, R3, R6 ;  /* 0x00000003130b9224 */ /* 0x040fe400078e0206 */
[----:B------:R-:W-:Y:S02]  /*13b40*/  @!P1 IMAD.WIDE.U32 R6, R19, R2, R4 ;  /* 0x0000000213069225 */ /* 0x000fe400078e0004 */
[----:B------:R-:W0:Y:S01]  /*13b50*/  @!P1 LDC.64 R2, c[0x0][0x418] ;  /* 0x00010600ff029b82 */ /* 0x000e220000000a00 */
[----:B------:R-:W-:Y:S02]  /*13b60*/  ISETP.GT.U32.OR P0, PT, R15, 0x9f, P0 ;  /* 0x0000009f0f00780c */ /* 0x000fe40000704470 */
[----:B0-----:R-:W-:Y:S01]  /*13b70*/  @!P1 LEA R10, P2, R6, R2, 0x2 ;  /* 0x00000002060a9211 */ /* 0x001fe200078410ff */
[----:B------:R-:W-:-:S05]  /*13b80*/  @!P1 IMAD.IADD R2, R7, 0x1, R11 ;  /* 0x0000000107029824 */ /* 0x000fca00078e020b */
[----:B------:R-:W-:Y:S01]  /*13b90*/  @!P1 LEA.HI.X R11, R6, R3, R2, 0x2, P2 ;  /* 0x00000003060b9211 */ /* 0x000fe200010f1402 */
[----:B------:R-:W-:-:S04]  /*13ba0*/  IMAD.MOV R2, RZ, RZ, -R4 ;  /* 0x000000ffff027224 */ /* 0x000fc800078e0a04 */
[----:B------:R-:W0:Y:S01]  /*13bb0*/  @!P0 LDC.64 R4, c[0x0][0x418] ;  /* 0x00010600ff048b82 */ /* 0x000e220000000a00 */
[----:B------:R-:W-:Y:S02]  /*13bc0*/  IMAD R8, R12, R2, R8 ;  /* 0x000000020c087224 */ /* 0x000fe400078e0208 */
[----:B------:R-:W-:-:S04]  /*13bd0*/  IMAD.MOV R2, RZ, RZ, -R0 ;  /* 0x000000ffff027224 */ /* 0x000fc800078e0a00 */
[----:B------:R-:W-:Y:S02]  /*13be0*/  IMAD R9, R12, R2, R9 ;  /* 0x000000020c097224 */ /* 0x000fe400078e0209 */
[----:B------:R-:W1:Y:S01]  /*13bf0*/  @!P0 LDC.64 R2, c[0x0][0x428] ;  /* 0x00010a00ff028b82 */ /* 0x000e620000000a00 */
[--C-:B------:R-:W-:Y:S01]  /*13c00*/  @!P0 SHF.R.S32.HI R7, RZ, 0x1f, R0.reuse ;  /* 0x0000001fff078819 */ /* 0x100fe20000011400 */
[----:B------:R-:W-:-:S04]  /*13c10*/  @!P0 IMAD.MOV.U32 R6, RZ, RZ, R0 ;  /* 0x000000ffff068224 */ /* 0x000fc800078e0000 */
[----:B-1----:R-:W-:-:S04]  /*13c20*/  @!P0 IMAD.WIDE.U32 R6, R19, R2, R6 ;  /* 0x0000000213068225 */ /* 0x002fc800078e0006 */
[----:B------:R-:W-:-:S04]  /*13c30*/  @!P0 IMAD R2, R16, R2, RZ ;  /* 0x0000000210028224 */ /* 0x000fc800078e02ff */
[----:B------:R-:W-:Y:S01]  /*13c40*/  @!P0 IMAD R0, R19, R3, R2 ;  /* 0x0000000313008224 */ /* 0x000fe200078e0202 */
[----:B0-----:R-:W-:-:S03]  /*13c50*/  @!P0 LEA R4, P2, R6, R4, 0x2 ;  /* 0x0000000406048211 */ /* 0x001fc600078410ff */
[----:B------:R-:W-:-:S05]  /*13c60*/  @!P0 IMAD.IADD R0, R0, 0x1, R7 ;  /* 0x0000000100008824 */ /* 0x000fca00078e0207 */
[----:B------:R-:W-:Y:S02]  /*13c70*/  @!P0 LEA.HI.X R5, R6, R5, R0, 0x2, P2 ;  /* 0x0000000506058211 */ /* 0x000fe400010f1400 */
[----:B------:R-:W0:Y:S01]  /*13c80*/  LDC R0, c[0x0][0x2f4] ;  /* 0x0000bd00ff007b82 */ /* 0x000e220000000800 */
[----:B------:R-:W-:Y:S01]  /*13c90*/  ISETP.GT.U32.AND P2, PT, R15, 0x9f, PT ;  /* 0x0000009f0f00780c */ /* 0x000fe20003f44070 */
[----:B------:R-:W-:Y:S01]  /*13ca0*/  IMAD.SHL.U32 R13, R13, 0x10, RZ ;  /* 0x000000100d0d7824 */ /* 0x000fe200078e00ff */
[----:B------:R-:W-:-:S04]  /*13cb0*/  CS2R R6, SRZ ;  /* 0x0000000000067805 */ /* 0x000fc8000001ff00 */
[----:B------:R-:W-:Y:S02]  /*13cc0*/  LOP3.LUT R13, R13, 0x30, RZ, 0xc0, !PT ;  /* 0x000000300d0d7812 */ /* 0x000fe400078ec0ff */
[----:B------:R1:W5:Y:S04]  /*13cd0*/  @!P1 LDG.E R7, desc[UR40][R10.64] ;  /* 0x000000280a079981 */ /* 0x000368000c1e1900 */
[----:B------:R1:W5:Y:S01]  /*13ce0*/  @!P0 LDG.E R6, desc[UR40][R4.64] ;  /* 0x0000002804068981 */ /* 0x000362000c1e1900 */
[----:B0-----:R-:W-:-:S03]  /*13cf0*/  ISETP.GE.AND P1, PT, R13, R0, PT ;  /* 0x000000000d00720c */ /* 0x001fc60003f26270 */
[----:B------:R0:W-:Y:S04]  /*13d00*/  STL [R1+0x2c], R16 ;  /* 0x00002c1001007387 */ /* 0x0001e80000100800 */
[----:B0-----:R1:W5:Y:S01]  /*13d10*/  LDL.LU R16, [R1+0xa4] ;  /* 0x0000a40001107983 */ /* 0x0013620000300800 */
[----:B------:R-:W-:Y:S01]  /*13d20*/  UMOV UR4, 0xffffffff ;  /* 0xffffffff00047882 */ /* 0x000fe20000000000 */
[----:B---3--:R-:W-:-:S04]  /*13d30*/  LOP3.LUT R21, R21, 0xfffffffd, RZ, 0xc0, !PT ;  /* 0xfffffffd15157812 */ /* 0x008fc800078ec0ff */
[----:B------:R-:W-:Y:S02]  /*13d40*/  @P2 LOP3.LUT R21, R21, 0x2, RZ, 0xfc, !PT ;  /* 0x0000000215152812 */ /* 0x000fe400078efcff */
[----:B--2---:R-:W-:Y:S02]  /*13d50*/  ISETP.NE.AND P0, PT, R14, 0x3, PT ;  /* 0x000000030e00780c */ /* 0x004fe40003f05270 */
[----:B------:R-:W-:-:S04]  /*13d60*/  LOP3.LUT R21, R21, 0xfffffffb, RZ, 0xc0, !PT ;  /* 0xfffffffb15157812 */ /* 0x000fc800078ec0ff */
[----:B------:R-:W-:-:S04]  /*13d70*/  LOP3.LUT R21, R21, 0xfffffffe, RZ, 0xc0, !PT ;  /* 0xfffffffe15157812 */ /* 0x000fc800078ec0ff */
[----:B------:R-:W-:-:S04]  /*13d80*/  @P1 LOP3.LUT R21, R21, 0x1, RZ, 0xfc, !PT ;  /* 0x0000000115151812 */ /* 0x000fc800078efcff */
[----:B------:R-:W-:-:S05]  /*13d90*/  @P0 LOP3.LUT R21, R21, 0x4, RZ, 0xfc, !PT ;  /* 0x0000000415150812 */ /* 0x000fca00078efcff */
[----:B------:R1:W-:Y:S01]  /*13da0*/  STL [R1+0x24], R21 ;  /* 0x0000241501007387 */ /* 0x0003e20000100800 */
[----:B------:R-:W-:Y:S05]  /*13db0*/  BRA.DIV UR4, `(.L_x_14130) ;  /* 0x0000005604587947 */ /* 0x000fea000b800000 */
.L_x_14250:
[----:B-1----:R-:W-:Y:S01]  /*13dc0*/  IADD3 R5, R20, -0x1, RZ ;  /* 0xffffffff14057810 */ /* 0x002fe20007ffe0ff */
[----:B------:R-:W-:Y:S06]  /*13dd0*/  @!P0 BRA `(.L_x_14131) ;  /* 0x0000000000048947 */ /* 0x000fec0003800000 */
[----:B------:R-:W-:Y:S01]  /*13de0*/  BPT.TRAP 0x1 ;  /* 0x000000040000795c */ /* 0x000fe20000300000 */
.L_x_14131:
[----:B------:R-:W2:Y:S04]  /*13df0*/  LDL R2, [R1+0x8] ;  /* 0x0000080001027983 */ /* 0x000ea80000100800 */
[----:B------:R-:W3:Y:S01]  /*13e00*/  LDL R0, [R1+0x18] ;  /* 0x0000180001007983 */ /* 0x000ee20000100800 */
[----:B------:R-:W-:Y:S01]  /*13e10*/  BSSY B0, `(.L_x_14132) ;  /* 0x0000008000007945 */ /* 0x000fe20003800000 */
[----:B--2---:R-:W-:Y:S01]  /*13e20*/  IMAD R4, R2, 0x8, R17 ;  /* 0x0000000802047824 */ /* 0x004fe200078e0211 */
[----:B---3--:R-:W-:-:S04]  /*13e30*/  SHF.L.U32 R0, R0, 0x1f, RZ ;  /* 0x0000001f00007819 */ /* 0x008fc800000006ff */
[----:B------:R0:W1:Y:S01]  /*13e40*/  SYNCS.PHASECHK.TRANS64.TRYWAIT P0, [R4+URZ+0x13280], R0 ;  /* 0x01328000040075a7 */ /* 0x000062000800017f */
[----:B------:R0:W-:Y:S02]  /*13e50*/  STL [R1+0x44], R0 ;  /* 0x0000440001007387 */ /* 0x0001e40000100800 */
[----:B0-----:R-:W-:-:S05]  /*13e60*/  SHF.R.S32.HI R0, RZ, 0x1f, R8 ;  /* 0x0000001fff007819 */ /* 0x001fca0000011408 */
[----:B------:R0:W-:Y:S02]  /*13e70*/  STL [R1+0xc], R0 ;  /* 0x00000c0001007387 */ /* 0x0001e40000100800 */
[----:B01----:R-:W-:Y:S05]  /*13e80*/  @!P0 BRA `(.L_x_14133) ;  /* 0x0000005400588947 */ /* 0x003fea0003800000 */
.L_x_14251:
[----:B------:R-:W-:Y:S05]  /*13e90*/  BSYNC B0 ;  /* 0x0000000000007941 */ /* 0x000fea0003800000 */
.L_x_14132:
[----:B0-----:R-:W2:Y:S01]  /*13ea0*/  LDL R0, [R1+0xc] ;  /* 0x00000c0001007983 */ /* 0x001ea20000100800 */
[----:B------:R-:W-:Y:S01]  /*13eb0*/  ULDC.64 UR4, c[0x0][0x328] ;  /* 0x0000ca0000047ab9 */ /* 0x000fe20000000a00 */
[----:B-----5:R-:W-:Y:S01]  /*13ec0*/  SHF.R.S32.HI R11, RZ, 0x1f, R7 ;  /* 0x0000001fff0b7819 */ /* 0x020fe20000011407 */
[----:B------:R-:W-:Y:S01]  /*13ed0*/  IMAD.WIDE.U32 R2, R8, UR4, RZ ;  /* 0x0000000408027c25 */ /* 0x000fe2000f8e00ff */
[----:B------:R-:W-:Y:S01]  /*13ee0*/  ULDC.64 UR6, c[0x0][0x338] ;  /* 0x0000ce0000067ab9 */ /* 0x000fe20000000a00 */
[----:B------:R-:W0:Y:S02]  /*13ef0*/  S2R R19, SR_TID.X ;  /* 0x0000000000137919 */ /* 0x000e240000002100 */
[----:B------:R-:W-:Y:S01]  /*13f00*/  IMAD R5, R5, -0xa0, R26 ;  /* 0xffffff6005057824 */ /* 0x000fe200078e021a */
[----:B------:R1:W-:Y:S04]  /*13f10*/  STL [R1], R11 ;  /* 0x0000000b01007387 */ /* 0x0003e80000100800 */
[----:B------:R-:W3:Y:S01]  /*13f20*/  LDL R14, [R1+0x8] ;  /* 0x00000800010e7983 */ /* 0x000ee20000100800 */
[----:B0-----:R-:W-:-:S05]  /*13f30*/  IMAD.SHL.U32 R20, R19, 0x10, RZ ;  /* 0x0000001013147824 */ /* 0x001fca00078e00ff */
[----:B------:R-:W-:Y:S01]  /*13f40*/  LOP3.LUT R20, R20, 0x30, RZ, 0xc0, !PT ;  /* 0x0000003014147812 */ /* 0x000fe200078ec0ff */
[----:B--2---:R-:W-:-:S04]  /*13f50*/  IMAD R0, R0, UR4, RZ ;  /* 0x0000000400007c24 */ /* 0x004fc8000f8e02ff */
[----:B------:R-:W-:-:S04]  /*13f60*/  IMAD R0, R8, UR5, R0 ;  /* 0x0000000508007c24 */ /* 0x000fc8000f8e0200 */
[----:B------:R-:W-:Y:S02]  /*13f70*/  IMAD.IADD R3, R3, 0x1, R0 ;  /* 0x0000000103037824 */ /* 0x000fe400078e0200 */
[----:B------:R-:W-:Y:S02]  /*13f80*/  IMAD R0, R11, UR6, RZ ;  /* 0x000000060b007c24 */ /* 0x000fe4000f8e02ff */
[C---:B------:R-:W-:Y:S01]  /*13f90*/  IMAD.WIDE.U32 R2, R7.reuse, UR6, R2 ;  /* 0x0000000607027c25 */ /* 0x040fe2000f8e0002 */
[----:B-1----:R-:W0:Y:S03]  /*13fa0*/  LDC R11, c[0x0][0x2f4] ;  /* 0x0000bd00ff0b7b82 */ /* 0x002e260000000800 */
[----:B------:R-:W-:-:S04]  /*13fb0*/  IMAD R0, R7, UR7, R0 ;  /* 0x0000000707007c24 */ /* 0x000fc8000f8e0200 */
[----:B------:R-:W-:Y:S01]  /*13fc0*/  IMAD.IADD R13, R3, 0x1, R0 ;  /* 0x00000001030d7824 */ /* 0x000fe200078e0200 */
[----:B------:R-:W-:-:S05]  /*13fd0*/  SHF.R.S32.HI R0, RZ, 0x1f, R9 ;  /* 0x0000001fff007819 */ /* 0x000fca0000011409 */
[----:B------:R1:W-:Y:S04]  /*13fe0*/  STL [R1+0x48], R0 ;  /* 0x0000480001007387 */ /* 0x0003e80000100800 */
[----:B------:R-:W3:Y:S01]  /*13ff0*/  LDL R15, [R1+0x3c] ;  /* 0x00003c00010f7983 */ /* 0x000ee20000100800 */
[----:B------:R-:W-:Y:S02]  /*14000*/  IMAD.MOV.U32 R12, RZ, RZ, R2 ;  /* 0x000000ffff0c7224 */ /* 0x000fe400078e0002 */
[----:B-1----:R-:W-:Y:S01]  /*14010*/  IMAD R0, R0, UR4, RZ ;  /* 0x0000000400007c24 */ /* 0x002fe2000f8e02ff */
[----:B0-----:R-:W-:Y:S01]  /*14020*/  ISETP.GE.AND P0, PT, R20, R11, PT ;  /* 0x0000000b1400720c */ /* 0x001fe20003f06270 */
[----:B------:R-:W-:Y:S01]  /*14030*/  IMAD.WIDE.U32 R2, R9, UR4, RZ ;  /* 0x0000000409027c25 */ /* 0x000fe2000f8e00ff */
[----:B------:R-:W-:-:S03]  /*14040*/  SHF.R.S32.HI R11, RZ, 0x1f, R6 ;  /* 0x0000001fff0b7819 */ /* 0x000fc60000011406 */
[----:B------:R-:W-:Y:S01]  /*14050*/  IMAD R0, R9, UR5, R0 ;  /* 0x0000000509007c24 */ /* 0x000fe2000f8e0200 */
[----:B------:R-:W-:-:S03]  /*14060*/  ULDC.64 UR4, c[0x0][0x330] ;  /* 0x0000cc0000047ab9 */ /* 0x000fc60000000a00 */
[----:B------:R-:W-:Y:S02]  /*14070*/  IMAD.IADD R3, R3, 0x1, R0 ;  /* 0x0000000103037824 */ /* 0x000fe400078e0200 */
[----:B------:R-:W-:Y:S02]  /*14080*/  IMAD R0, R11, UR6, RZ ;  /* 0x000000060b007c24 */ /* 0x000fe4000f8e02ff */
[C---:B------:R-:W-:Y:S01]  /*14090*/  IMAD.WIDE.U32 R2, R6.reuse, UR6, R2 ;  /* 0x0000000606027c25 */ /* 0x040fe2000f8e0002 */
[----:B------:R0:W-:Y:S03]  /*140a0*/  STL [R1+0x4], R11 ;  /* 0x0000040b01007387 */ /* 0x0001e60000100800 */
[----:B------:R-:W-:Y:S01]  /*140b0*/  IMAD R0, R6, UR7, R0 ;  /* 0x0000000706007c24 */ /* 0x000fe2000f8e0200 */
[----:B------:R-:W-:Y:S01]  /*140c0*/  LOP3.LUT R19, R19, 0x7f, RZ, 0xc0, !PT ;  /* 0x0000007f13137812 */ /* 0x000fe200078ec0ff */
[----:B------:R-:W-:Y:S01]  /*140d0*/  IMAD.MOV.U32 R10, RZ, RZ, R2 ;  /* 0x000000ffff0a7224 */ /* 0x000fe200078e0002 */
[----:B------:R-:W-:Y:S01]  /*140e0*/  ULDC.64 UR6, c[0x0][0x318] ;  /* 0x0000c60000067ab9 */ /* 0x000fe20000000a00 */
[----:B0-----:R-:W-:-:S02]  /*140f0*/  IMAD.IADD R11, R3, 0x1, R0 ;  /* 0x00000001030b7824 */ /* 0x001fc400078e0200 */
[----:B------:R-:W-:Y:S01]  /*14100*/  IMAD.WIDE.U32 R2, R16, UR4, R12 ;  /* 0x0000000410027c25 */ /* 0x000fe2000f8e000c */
[----:B------:R-:W-:-:S03]  /*14110*/  SHF.R.U32.HI R19, RZ, 0x2, R19 ;  /* 0x00000002ff137819 */ /* 0x000fc60000011613 */
[----:B------:R-:W-:Y:S01]  /*14120*/  IMAD R12, R16, UR5, RZ ;  /* 0x00000005100c7c24 */ /* 0x000fe2000f8e02ff */
[----:B------:R-:W-:Y:S01]  /*14130*/  IADD3 R0, P1, R2, UR6, RZ ;  /* 0x0000000602007c10 */ /* 0x000fe2000ff3e0ff */
[----:B------:R-:W-:-:S03]  /*14140*/  IMAD.WIDE.U32 R10, R16, UR4, R10 ;  /* 0x00000004100a7c25 */ /* 0x000fc6000f8e000a */
[----:B------:R-:W-:Y:S02]  /*14150*/  IADD3.X R2, R3, UR7, R12, P1, !PT ;  /* 0x0000000703027c10 */ /* 0x000fe40008ffe40c */
[----:B------:R-:W-:Y:S01]  /*14160*/  IADD3 R29, P1, R10, UR6, RZ ;  /* 0x000000060a1d7c10 */ /* 0x000fe2000ff3e0ff */
[----:B------:R-:W-:Y:S01]  /*14170*/  IMAD.IADD R5, R5, 0x1, -R19 ;  /* 0x0000000105057824 */ /* 0x000fe200078e0a13 */
[----:B------:R-:W-:Y:S02]  /*14180*/  UMOV UR4, 0xffffffff ;  /* 0xffffffff00047882 */ /* 0x000fe40000000000 */
[----:B------:R-:W-:Y:S02]  /*14190*/  IADD3.X R26, R12, UR7, R11, P1, !PT ;  /* 0x000000070c1a7c10 */ /* 0x000fe40008ffe40b */
[----:B------:R-:W-:Y:S01]  /*141a0*/  ISETP.GE.AND P5, PT, R5, 0x1, PT ;  /* 0x000000010500780c */ /* 0x000fe20003fa6270 */
[----:B---3--:R-:W-:Y:S01]  /*141b0*/  IMAD R19, R14, 0x2800, R15 ;  /* 0x000028000e137824 */ /* 0x008fe200078e020f */
[----:B------:R-:W-:Y:S11]  /*141c0*/  BRA.DIV UR4, `(.L_x_14134) ;  /* 0x0000005204a07947 */ /* 0x000ff6000b800000 */
[----:B------:R-:W2:Y:S01]  /*141d0*/  LDL.LU R14, [R1+0x24] ;  /* 0x00002400010e7983 */ /* 0x000ea20000300800 */
[----:B------:R-:W0:Y:S03]  /*141e0*/  S2R R11, SR_TID.X ;  /* 0x00000000000b7919 */ /* 0x000e260000002100 */
[----:B------:R-:W1:Y:S04]  /*141f0*/  SHFL.IDX PT, R3, R0, RZ, 0x1c1f ;  /* 0x001c1fff00037589 */ /* 0x000e6800000e0000 */
[----:B------:R-:W3:Y:S01]  /*14200*/  SHFL.IDX PT, R10, R2, RZ, 0x1c1f ;  /* 0x001c1fff020a7589 */ /* 0x000ee200000e0000 */
[----:B0-----:R-:W-:-:S04]  /*14210*/  SHF.L.U32 R15, R11, 0x4, RZ ;  /* 0x000000040b0f7819 */ /* 0x001fc800000006ff */
[----:B------:R-:W-:-:S04]  /*14220*/  LOP3.LUT R15, R15, 0x30, RZ, 0xc0, !PT ;  /* 0x000000300f0f7812 */ /* 0x000fc800078ec0ff */
[----:B-1----:R-:W-:-:S05]  /*14230*/  IADD3 R12, P1, R15, R3, RZ ;  /* 0x000000030f0c7210 */ /* 0x002fca0007f3e0ff */
[----:B---3--:R-:W-:Y:S02]  /*14240*/  IMAD.X R13, RZ, RZ, R10, P1 ;  /* 0x000000ffff0d7224 */ /* 0x008fe400008e060a */
[----:B------:R-:W0:Y:S01]  /*14250*/  SHFL.IDX PT, R10, R0, 0x1, 0x1c1f ;  /* 0x003c1f00000a7f89 */ /* 0x000e2200000e0000 */
[----:B------:R-:W-:-:S03]  /*14260*/  IMAD.IADD R3, R17, 0x1, R19 ;  /* 0x0000000111037824 */ /* 0x000fc600078e0213 */
[----:B------:R-:W1:Y:S01]  /*14270*/  SHFL.IDX PT, R19, R2, 0x1, 0x1c1f ;  /* 0x003c1f0002137f89 */ /* 0x000e6200000e0000 */
[----:B------:R-:W-:-:S13]  /*14280*/  ISETP.LT.OR P1, PT, R5, 0x1, P0 ;  /* 0x000000010500780c */ /* 0x000fda0000721670 */
[----:B------:R-:W-:Y:S01]  /*14290*/  LDGSTS.E.BYPASS.LTC128B.128 [R3+0x6000], desc[UR40][R12.64], !P1 ;  /* 0x060000000c037fae */ /* 0x000fe2000c901d68 */
        /* <DEDUP_REMOVED lines=12> */
[----:B------:R1:W-:Y:S02]  /*14360*/  LDGSTS.E.BYPASS.LTC128B.128 [R3+0x7000], desc[UR40][R10.64], !P1 ;  /* 0x070000000a037fae */ /* 0x0003e4000c901d68 */
        /* <DEDUP_REMOVED lines=12> */
.L_x_14263:
        /* <DEDUP_REMOVED lines=12> */
.L_x_14135:
        /* <DEDUP_REMOVED lines=11> */
.L_x_14136:
[----:B------:R3:W-:Y:S01]  /*145a0*/  SYNCS.ARRIVE.TRANS64.A1T0 RZ, [R4+URZ+0x13270], RZ ;  /* 0x013270ff04ff79a7 */ /* 0x0007e2000810003f */
[----:B------:R-:W-:Y:S05]  /*145b0*/  @!P6 BRA `(.L_x_14137) ;  /* 0x000000000004e947 */ /* 0x000fea0003800000 */
[----:B------:R-:W-:Y:S01]  /*145c0*/  BPT.TRAP 0x1 ;  /* 0x000000040000795c */ /* 0x000fe20000300000 */
.L_x_14137:
[----:B------:R-:W4:Y:S01]  /*145d0*/  LDL R0, [R1+0x44] ;  /* 0x0000440001007983 */ /* 0x000f220000100800 */
[----:B------:R-:W-:Y:S01]  /*145e0*/  BSSY B0, `(.L_x_14138) ;  /* 0x0000003000007945 */ /* 0x000fe20003800000 */
[----:B----4-:R-:W4:Y:S03]  /*145f0*/  SYNCS.PHASECHK.TRANS64.TRYWAIT P0, [R4+URZ+0x13240], R0 ;  /* 0x01324000040075a7 */ /* 0x010f26000800017f */
[----:B----4-:R-:W-:Y:S05]  /*14600*/  @!P0 BRA `(.L_x_14139) ;  /* 0x0000005400448947 */ /* 0x010fea0003800000 */
.L_x_14264:
[----:B------:R-:W-:Y:S05]  /*14610*/  BSYNC B0 ;  /* 0x0000000000007941 */ /* 0x000fea0003800000 */
.L_x_14138:
[----:B----4-:R-:W4:Y:S01]  /*14620*/  LDL.LU R0, [R1] ;  /* 0x0000000001007983 */ /* 0x010f220000300800 */
[----:B------:R-:W-:Y:S01]  /*14630*/  ULDC.64 UR4, c[0x0][0x310] ;  /* 0x0000c40000047ab9 */ /* 0x000fe20000000a00 */
[----:B------:R-:W-:Y:S02]  /*14640*/  ULDC.64 UR6, c[0x0][0x300] ;  /* 0x0000c00000067ab9 */ /* 0x000fe40000000a00 */
[----:B------:R-:W5:Y:S04]  /*14650*/  LDL.LU R12, [R1+0xc] ;  /* 0x00000c00010c7983 */ /* 0x000f680000300800 */
[----:B------:R-:W3:Y:S04]  /*14660*/  LDL.LU R5, [R1+0x4] ;  /* 0x0000040001057983 */ /* 0x000ee80000300800 */
[----:B------:R-:W3:Y:S01]  /*14670*/  LDL.LU R2, [R1+0x48] ;  /* 0x0000480001027983 */ /* 0x000ee20000300800 */
[----:B--2---:R-:W-:-:S04]  /*14680*/  IMAD.WIDE.U32 R10, R7, UR4, RZ ;  /* 0x00000004070a7c25 */ /* 0x004fc8000f8e00ff */
[----:B----4-:R-:W-:-:S04]  /*14690*/  IMAD R0, R0, UR4, RZ ;  /* 0x0000000400007c24 */ /* 0x010fc8000f8e02ff */
[----:B------:R-:W-:-:S04]  /*146a0*/  IMAD R0, R7, UR5, R0 ;  /* 0x0000000507007c24 */ /* 0x000fc8000f8e0200 */
[----:B------:R-:W-:Y:S02]  /*146b0*/  IMAD.IADD R11, R11, 0x1, R0 ;  /* 0x000000010b0b7824 */ /* 0x000fe400078e0200 */
[----:B-----5:R-:W-:Y:S02]  /*146c0*/  IMAD R0, R12, UR6, RZ ;  /* 0x000000060c007c24 */ /* 0x020fe4000f8e02ff */
[----:B------:R-:W-:-:S04]  /*146d0*/  IMAD.WIDE.U32 R10, R8, UR6, R10 ;  /* 0x00000006080a7c25 */ /* 0x000fc8000f8e000a */
[----:B------:R-:W-:Y:S02]  /*146e0*/  IMAD R8, R8, UR7, R0 ;  /* 0x0000000708087c24 */ /* 0x000fe4000f8e0200 */
[----:B---3--:R-:W-:Y:S02]  /*146f0*/  IMAD R0, R5, UR4, RZ ;  /* 0x0000000405007c24 */ /* 0x008fe4000f8e02ff */
[----:B------:R-:W-:Y:S02]  /*14700*/  IMAD.IADD R11, R11, 0x1, R8 ;  /* 0x000000010b0b7824 */ /* 0x000fe400078e0208 */
[C---:B------:R-:W-:Y:S02]  /*14710*/  IMAD R0, R6.reuse, UR5, R0 ;  /* 0x0000000506007c24 */ /* 0x040fe4000f8e0200 */
[----:B------:R-:W-:Y:S01]  /*14720*/  IMAD.WIDE.U32 R6, R6, UR4, RZ ;  /* 0x0000000406067c25 */ /* 0x000fe2000f8e00ff */
[----:B------:R-:W-:-:S03]  /*14730*/  ULDC.64 UR4, c[0x0][0x308] ;  /* 0x0000c20000047ab9 */ /* 0x000fc60000000a00 */
[----:B------:R-:W-:Y:S01]  /*14740*/  IMAD.WIDE.U32 R10, R16, UR4, R10 ;  /* 0x00000004100a7c25 */ /* 0x000fe2000f8e000a */
[----:B------:R-:W-:-:S03]  /*14750*/  IADD3 R7, R7, R0, RZ ;  /* 0x0000000007077210 */ /* 0x000fc60007ffe0ff */
[----:B------:R-:W-:Y:S02]  /*14760*/  IMAD R0, R2, UR6, RZ ;  /* 0x0000000602007c24 */ /* 0x000fe4000f8e02ff */
[----:B------:R-:W-:-:S04]  /*14770*/  IMAD.WIDE.U32 R6, R9, UR6, R6 ;  /* 0x0000000609067c25 */ /* 0x000fc8000f8e0006 */
[----:B------:R-:W-:Y:S01]  /*14780*/  IMAD R8, R9, UR7, R0 ;  /* 0x0000000709087c24 */ /* 0x000fe2000f8e0200 */
[----:B------:R-:W-:Y:S01]  /*14790*/  ULDC.64 UR6, c[0x0][0x2e8] ;  /* 0x0000ba0000067ab9 */ /* 0x000fe20000000a00 */
[----:B------:R-:W-:Y:S01]  /*147a0*/  IMAD R5, R16, UR5, RZ ;  /* 0x0000000510057c24 */ /* 0x000fe2000f8e02ff */
[----:B------:R-:W-:Y:S01]  /*147b0*/  IADD3 R0, P0, R10, UR6, RZ ;  /* 0x000000060a007c10 */ /* 0x000fe2000ff1e0ff */
[----:B------:R-:W-:-:S03]  /*147c0*/  IMAD.IADD R7, R7, 0x1, R8 ;  /* 0x0000000107077824 */ /* 0x000fc600078e0208 */
[----:B------:R-:W-:Y:S01]  /*147d0*/  IADD3.X R2, R11, UR7, R5, P0, !PT ;  /* 0x000000070b027c10 */ /* 0x000fe200087fe405 */
[----:B------:R-:W-:Y:S01]  /*147e0*/  IMAD.WIDE.U32 R6, R16, UR4, R6 ;  /* 0x0000000410067c25 */ /* 0x000fe2000f8e0006 */
[----:B------:R-:W-:Y:S02]  /*147f0*/  UMOV UR4, 0xffffffff ;  /* 0xffffffff00047882 */ /* 0x000fe40000000000 */
[----:B------:R-:W-:-:S04]  /*14800*/  IADD3 R9, P0, R6, UR6, RZ ;  /* 0x0000000606097c10 */ /* 0x000fc8000ff1e0ff */
[----:B------:R-:W-:Y:S01]  /*14810*/  IADD3.X R8, R5, UR7, R7, P0, !PT ;  /* 0x0000000705087c10 */ /* 0x000fe200087fe407 */
[----:B------:R-:W-:Y:S08]  /*14820*/  BRA.DIV UR4, `(.L_x_14140) ;  /* 0x0000005204d47947 */ /* 0x000ff0000b800000 */
[----:B------:R-:W2:Y:S01]  /*14830*/  S2R R5, SR_TID.X ;  /* 0x0000000000057919 */ /* 0x000ea20000002100 */
[----:B------:R-:W3:Y:S01]  /*14840*/  LDC R7, c[0x0][0x2f4] ;  /* 0x0000bd00ff077b82 */ /* 0x000ee20000000800 */
[----:B------:R-:W4:Y:S01]  /*14850*/  SHFL.IDX PT, R6, R0, RZ, 0x1c1f ;  /* 0x001c1fff00067589 */ /* 0x000f2200000e0000 */
[----:B--2---:R-:W-:-:S03]  /*14860*/  IMAD.SHL.U32 R10, R5, 0x10, RZ ;  /* 0x00000010050a7824 */ /* 0x004fc600078e00ff */
[----:B------:R-:W2:Y:S02]  /*14870*/  SHFL.IDX PT, R5, R2, RZ, 0x1c1f ;  /* 0x001c1fff02057589 */ /* 0x000ea400000e0000 */
[----:B------:R-:W-:-:S04]  /*14880*/  LOP3.LUT R10, R10, 0x30, RZ, 0xc0, !PT ;  /* 0x000000300a0a7812 */ /* 0x000fc800078ec0ff */
[C---:B----4-:R-:W-:Y:S02]  /*14890*/  @P5 IADD3 R6, P0, R10.reuse, R6, RZ ;  /* 0x000000060a065210 */ /* 0x050fe40007f1e0ff */
[----:B---3--:R-:W-:-:S03]  /*148a0*/  ISETP.GE.AND P3, PT, R10, R7, PT ;  /* 0x000000070a00720c */ /* 0x008fc60003f66270 */
[----:B--2---:R-:W-:-:S04]  /*148b0*/  @P5 IMAD.X R5, RZ, RZ, R5, P0 ;  /* 0x000000ffff055224 */ /* 0x004fc800000e0605 */
[----:B------:R-:W-:Y:S02]  /*148c0*/  @P5 IMAD.MOV.U32 R7, RZ, RZ, R5 ;  /* 0x000000ffff075224 */ /* 0x000fe400078e0005 */
[----:B------:R-:W-:Y:S04]  /*148d0*/  SHFL.IDX PT, R5, R2, 0x1, 0x1c1f ;  /* 0x003c1f0002057f89 */ /* 0x000fe800000e0000 */
[----:B------:R2:W-:Y:S04]  /*148e0*/  @P5 LDGSTS.E.BYPASS.LTC128B.128 [R3+0xe000], desc[UR40][R6.64], !P3 ;  /* 0x0e00000006035fae */ /* 0x0005e8000d901d68 */
[----:B--2---:R-:W2:Y:S02]  /*148f0*/  SHFL.IDX PT, R6, R0, 0x1, 0x1c1f ;  /* 0x003c1f0000067f89 */ /* 0x004ea400000e0000 */
[----:B--2---:R-:W-:-:S05]  /*14900*/  @P4 IADD3 R6, P0, R10, R6, RZ ;  /* 0x000000060a064210 */ /* 0x004fca0007f1e0ff */
[----:B------:R-:W-:-:S04]  /*14910*/  @P4 IMAD.X R5, RZ, RZ, R5, P0 ;  /* 0x000000ffff054224 */ /* 0x000fc800000e0605 */
[----:B------:R-:W-:Y:S02]  /*14920*/  @P4 IMAD.MOV.U32 R7, RZ, RZ, R5 ;  /* 0x000000ffff074224 */ /* 0x000fe400078e0005 */
[----:B------:R-:W-:Y:S04]  /*14930*/  SHFL.IDX PT, R5, R2, 0x2, 0x1c1f ;  /* 0x005c1f0002057f89 */ /* 0x000fe800000e0000 */
[----:B------:R2:W-:Y:S04]  /*14940*/  @P4 LDGSTS.E.BYPASS.LTC128B.128 [R3+0xe800], desc[UR40][R6.64], !P3 ;  /* 0x0e80000006034fae */ /* 0x0005e8000d901d68 */
[----:B------:R-:W-:Y:S04]  /*14950*/  SHFL.IDX PT, R2, R2, 0x3, 0x1c1f ;  /* 0x007c1f0002027f89 */ /* 0x000fe800000e0000 */
[----:B--2---:R-:W2:Y:S04]  /*14960*/  SHFL.IDX PT, R6, R0, 0x2, 0x1c1f ;  /* 0x005c1f0000067f89 */ /* 0x004ea800000e0000 */
[----:B------:R-:W3:Y:S01]  /*14970*/  SHFL.IDX PT, R0, R0, 0x3, 0x1c1f ;  /* 0x007c1f0000007f89 */ /* 0x000ee200000e0000 */
[----:B--2---:R-:W-:-:S05]  /*14980*/  @P1 IADD3 R6, P0, R10, R6, RZ ;  /* 0x000000060a061210 */ /* 0x004fca0007f1e0ff */
[----:B------:R-:W-:Y:S01]  /*14990*/  @P1 IMAD.X R5, RZ, RZ, R5, P0 ;  /* 0x000000ffff051224 */ /* 0x000fe200000e0605 */
[----:B---3--:R-:W-:-:S03]  /*149a0*/  @P2 IADD3 R0, P0, R10, R0, RZ ;  /* 0x000000000a002210 */ /* 0x008fc60007f1e0ff */
[----:B------:R-:W-:Y:S02]  /*149b0*/  @P1 IMAD.MOV.U32 R7, RZ, RZ, R5 ;  /* 0x000000ffff071224 */ /* 0x000fe400078e0005 */
[----:B------:R-:W-:-:S03]  /*149c0*/  @P2 IMAD.X R2, RZ, RZ, R2, P0 ;  /* 0x000000ffff022224 */ /* 0x000fc600000e0602 */
[----:B------:R2:W-:Y:S02]  /*149d0*/  @P1 LDGSTS.E.BYPASS.LTC128B.128 [R3+0xf000], desc[UR40][R6.64], !P3 ;  /* 0x0f00000006031fae */ /* 0x0005e4000d901d68 */
[----:B--2---:R-:W-:Y:S01]  /*149e0*/  @P2 MOV R6, R0 ;  /* 0x0000000000062202 */ /* 0x004fe20000000f00 */
[----:B------:R-:W-:Y:S01]  /*149f0*/  @P2 IMAD.MOV.U32 R7, RZ, RZ, R2 ;  /* 0x000000ffff072224 */ /* 0x000fe200078e0002 */
[----:B------:R2:W3:Y:S04]  /*14a00*/  SHFL.IDX PT, R0, R8, RZ, 0x1c1f ;  /* 0x001c1fff08007589 */ /* 0x0004e800000e0000 */
[----:B------:R4:W-:Y:S04]  /*14a10*/  @P2 LDGSTS.E.BYPASS.LTC128B.128 [R3+0xf800], desc[UR40][R6.64], !P3 ;  /* 0x0f80000006032fae */ /* 0x0009e8000d901d68 */
[----:B----4-:R2:W4:Y:S02]  /*14a20*/  SHFL.IDX PT, R6, R9, RZ, 0x1c1f ;  /* 0x001c1fff09067589 */ /* 0x01052400000e0000 */
.L_x_14276:
[----:B------:R-:W5:Y:S01]  /*14a30*/  LDL R2, [R1+0x24] ;  /* 0x0000240001027983 */ /* 0x000f620000100800 */
[----:B------:R-:W-:Y:S01]  /*14a40*/  BSSY B0, `(.L_x_14141) ;  /* 0x000000e000007945 */ /* 0x000fe20003800000 */
[----:B-----5:R-:W-:-:S13]  /*14a50*/  LOP3.LUT P0, RZ, R2, 0x8, RZ, 0xc0, !PT ;  /* 0x0000000802ff7812 */ /* 0x020fda000780c0ff */
[----:B------:R-:W-:Y:S05]  /*14a60*/  @!P0 BRA `(.L_x_14142) ;  /* 0x00000000002c8947 */ /* 0x000fea0003800000 */
[----:B------:R-:W5:Y:S01]  /*14a70*/  S2R R2, SR_TID.X ;  /* 0x0000000000027919 */ /* 0x000f620000002100 */
[----:B------:R-:W0:Y:S01]  /*14a80*/  LDC R5, c[0x0][0x2f4] ;  /* 0x0000bd00ff057b82 */ /* 0x000e220000000800 */
[----:B-----5:R-:W-:-:S05]  /*14a90*/  IMAD.SHL.U32 R2, R2, 0x10, RZ ;  /* 0x0000001002027824 */ /* 0x020fca00078e00ff */
[----:B------:R-:W-:-:S04]  /*14aa0*/  LOP3.LUT R2, R2, 0x30, RZ, 0xc0, !PT ;  /* 0x0000003002027812 */ /* 0x000fc800078ec0ff */
[C---:B0-----:R-:W-:Y:S02]  /*14ab0*/  ISETP.GE.AND P1, PT, R2.reuse, R5, PT ;  /* 0x000000050200720c */ /* 0x041fe40003f26270 */
[----:B----4-:R-:W-:-:S05]  /*14ac0*/  IADD3 R6, P0, R2, R6, RZ ;  /* 0x0000000602067210 */ /* 0x010fca0007f1e0ff */
[----:B---3--:R-:W-:-:S06]  /*14ad0*/  IMAD.X R7, RZ, RZ, R0, P0 ;  /* 0x000000ffff077224 */ /* 0x008fcc00000e0600 */
[----:B------:R-:W-:Y:S01]  /*14ae0*/  @!PT LDS RZ, [RZ] ;  /* 0x00000000fffff984 */ /* 0x000fe20000000800 */
[----:B------:R-:W-:Y:S01]  /*14af0*/  @!PT LDS RZ, [RZ] ;  /* 0x00000000fffff984 */ /* 0x000fe20000000800 */
[----:B------:R-:W-:Y:S01]  /*14b00*/  @!PT LDS RZ, [RZ] ;  /* 0x00000000fffff984 */ /* 0x000fe20000000800 */
[----:B------:R0:W-:Y:S02]  /*14b10*/  LDGSTS.E.BYPASS.LTC128B.128 [R3+0x10000], desc[UR40][R6.64], !P1 ;  /* 0x1000000006037fae */ /* 0x0001e4000c901d68 */
.L_x_14142:
[----:B------:R-:W-:Y:S05]  /*14b20*/  BSYNC B0 ;  /* 0x0000000000007941 */ /* 0x000fea0003800000 */
.L_x_14141:
[----:B------:R-:W-:Y:S01]  /*14b30*/  NOP ;  /* 0x0000000000007918 */ /* 0x000fe20000000000 */
[----:B------:R-:W-:-:S13]  /*14b40*/  PLOP3.LUT P0, PT, PT, PT, PT, 0x80, 0x0 ;  /* 0x000000000000781c */ /* 0x000fda0003f0f070 */
.L_x_14143:
        /* <DEDUP_REMOVED lines=11> */
.L_x_14144:
[----:B------:R3:W5:Y:S01]  /*14c00*/  LDL.LU R5, [R1+0x50] ;  /* 0x0000500001057983 */ /* 0x0007620000300800 */
[----:B------:R3:W-:Y:S03]  /*14c10*/  SYNCS.ARRIVE.TRANS64.A1T0 RZ, [R4+URZ+0x13230], RZ ;  /* 0x013230ff04ff79a7 */ /* 0x0007e6000810003f */
[----:B01----:R3:W5:Y:S02]  /*14c20*/  LDL.LU R3, [R1+0x58] ;  /* 0x0000580001037983 */ /* 0x0037640000300800 */
        /* <DEDUP_REMOVED lines=13> */
[C---:B------:R-:W-:Y:S02]  /*14d00*/  IMAD R19, R5.reuse, UR5, R2 ;  /* 0x0000000505137c24 */ /* 0x040fe4000f8e0202 */
[----:B---3--:R-:W-:-:S04]  /*14d10*/  IMAD.WIDE.U32 R4, R5, UR4, RZ ;  /* 0x0000000405047c25 */ /* 0x008fc8000f8e00ff */
[----:B------:R-:W-:Y:S01]  /*14d20*/  IMAD.IADD R19, R5, 0x1, R19 ;  /* 0x0000000105137824 */ /* 0x000fe200078e0213 */
[----:B------:R0:W-:Y:S01]  /*14d30*/  STL.64 [R1], R4 ;  /* 0x0000000401007387 */ /* 0x0001e20000100a00 */
[----:B------:R-:W-:Y:S05]  /*14d40*/  @!P1 BRA `(.L_x_14146) ;  /* 0x0000000000409947 */ /* 0x000fea0003800000 */
[----:B------:R-:W-:Y:S01]  /*14d50*/  MOV R2, 0x0 ;  /* 0x0000000000027802 */ /* 0x000fe20000000f00 */
[----:B------:R-:W-:Y:S01]  /*14d60*/  ULDC.64 UR4, c[0x4][0x1b0] ;  /* 0x01006c0000047ab9 */ /* 0x000fe20000000a00 */
[----:B------:R-:W-:Y:S01]  /*14d70*/  ULDC.64 UR6, c[0x4][0x1b8] ;  /* 0x01006e0000067ab9 */ /* 0x000fe20000000a00 */
[----:B------:R-:W-:Y:S01]  /*14d80*/  ULDC.64 UR8, c[0x4][0x28] ;  /* 0x01000a0000087ab9 */ /* 0x000fe20000000a00 */
[----:B0-----:R-:W-:Y:S01]  /*14d90*/  IMAD.U32 R4, RZ, RZ, UR4 ;  /* 0x00000004ff047e24 */ /* 0x001fe2000f8e00ff */
[----:B------:R-:W-:Y:S01]  /*14da0*/  MOV R10, UR8 ;  /* 0x00000008000a7c02 */ /* 0x000fe20008000f00 */
[----:B------:R-:W0:Y:S01]  /*14db0*/  LDC.64 R2, c[0x4][R2] ;  /* 0x0100000002027b82 */ /* 0x000e220000000a00 */
[----:B------:R-:W-:Y:S02]  /*14dc0*/  IMAD.U32 R5, RZ, RZ, UR5 ;  /* 0x00000005ff057e24 */ /* 0x000fe4000f8e00ff */
[----:B----4-:R-:W-:Y:S02]  /*14dd0*/  IMAD.U32 R6, RZ, RZ, UR6 ;  /* 0x00000006ff067e24 */ /* 0x010fe4000f8e00ff */
[----:B------:R-:W-:-:S02]  /*14de0*/  IMAD.U32 R7, RZ, RZ, UR7 ;  /* 0x00000007ff077e24 */ /* 0x000fc4000f8e00ff */
[----:B------:R-:W-:Y:S02]  /*14df0*/  IMAD.U32 R11, RZ, RZ, UR9 ;  /* 0x00000009ff0b7e24 */ /* 0x000fe4000f8e00ff */
[----:B--2---:R-:W-:Y:S02]  /*14e00*/  IMAD.MOV.U32 R8, RZ, RZ, 0x70 ;  /* 0x00000070ff087424 */ /* 0x004fe400078e00ff */
[----:B------:R-:W-:Y:S02]  /*14e10*/  IMAD.MOV.U32 R12, RZ, RZ, 0x1 ;  /* 0x00000001ff0c7424 */ /* 0x000fe400078e00ff */
[----:B------:R-:W-:-:S07]  /*14e20*/  IMAD.MOV.U32 R13, RZ, RZ, RZ ;  /* 0x000000ffff0d7224 */ /* 0x000fce00078e00ff */
[----:B------:R-:W-:-:S07]  /*14e30*/  LEPC R20, `(.L_x_14146) ;  /* 0x000000001014794e */ /* 0x000fce0000000000 */
[----:B0-----:R-:W-:Y:S05]  /*14e40*/  CALL.ABS.NOINC R2 ;  /* 0x0000000002007343 */ /* 0x001fea0003c00000 */
.L_x_14146:
[----:B------:R-:W-:Y:S05]  /*14e50*/  BSYNC B6 ;  /* 0x0000000000067941 */ /* 0x000fea0003800000 */
.L_x_14145:
[----:B------:R-:W3:Y:S01]  /*14e60*/  LDL.LU.64 R20, [R1] ;  /* 0x0000000001147983 */ /* 0x000ee20000300a00 */
[----:B--2---:R-:W1:Y:S01]  /*14e70*/  LDC R9, c[0x0][0x448] ;  /* 0x00011200ff097b82 */ /* 0x004e620000000800 */
[----:B------:R-:W-:Y:S01]  /*14e80*/  IMAD.MOV.U32 R3, RZ, RZ, R19 ;  /* 0x000000ffff037224 */ /* 0x000fe200078e0013 */
[----:B------:R-:W-:Y:S01]  /*14e90*/  ULDC.64 UR4, c[0x0][0x2d8] ;  /* 0x0000b60000047ab9 */ /* 0x000fe20000000a00 */
[----:B------:R2:W5:Y:S01]  /*14ea0*/  LDL R10, [R1+0x60] ;  /* 0x00006000010a7983 */ /* 0x0005620000100800 */
[----:B------:R-:W-:Y:S01]  /*14eb0*/  ULDC.64 UR6, c[0x0][0x2e0] ;  /* 0x0000b80000067ab9 */ /* 0x000fe20000000a00 */
[----:B------:R-:W-:Y:S01]  /*14ec0*/  ULDC.64 UR8, c[0x0][0x280] ;  /* 0x0000a00000087ab9 */ /* 0x000fe20000000a00 */
[----:B------:R-:W-:-:S04]  /*14ed0*/  IMAD R26, R26, UR6, RZ ;  /* 0x000000061a1a7c24 */ /* 0x000fc8000f8e02ff */
[----:B------:R-:W-:Y:S01]  /*14ee0*/  IMAD R26, R18, UR7, R26 ;  /* 0x00000007121a7c24 */ /* 0x000fe2000f8e021a */
[----:B-1----:R-:W-:-:S13]  /*14ef0*/  ISETP.NE.AND P0, PT, R9, 0x1, PT ;  /* 0x000000010900780c */ /* 0x002fda0003f05270 */
[----:B------:R-:W1:Y:S08]  /*14f00*/  @P0 LDC R0, c[0x0][0x44c] ;  /* 0x00011300ff000b82 */ /* 0x000e700000000800 */
[----:B0-----:R-:W0:Y:S08]  /*14f10*/  @P0 LDC R5, c[0x0][0x450] ;  /* 0x00011400ff050b82 */ /* 0x001e300000000800 */
[----:B------:R-:W2:Y:S01]  /*14f20*/  @P0 LDC R8, c[0x0][0x450] ;  /* 0x00011400ff080b82 */ /* 0x000ea20000000800 */
[----:B---3--:R-:W-:-:S02]  /*14f30*/  IMAD.MOV.U32 R2, RZ, RZ, R20 ;  /* 0x000000ffff027224 */ /* 0x008fc400078e0014 */
[----:B------:R-:W3:Y:S02]  /*14f40*/  S2R R20, SR_TID.X ;  /* 0x0000000000147919 */ /* 0x000ee40000002100 */
[----:B------:R-:W-:-:S04]  /*14f50*/  IMAD.WIDE.U32 R2, R16, UR4, R2 ;  /* 0x0000000410027c25 */ /* 0x000fc8000f8e0002 */
[----:B------:R-:W-:Y:S01]  /*14f60*/  IMAD R3, R16, UR5, R3 ;  /* 0x0000000510037c24 */ /* 0x000fe2000f8e0203 */
[----:B------:R-:W-:Y:S01]  /*14f70*/  ULDC.64 UR4, c[0x0][0x2d0] ;  /* 0x0000b40000047ab9 */ /* 0x000fe20000000a00 */
[----:B------:R-:W-:Y:S01]  /*14f80*/  IMAD.WIDE.U32 R2, R18, UR6, R2 ;  /* 0x0000000612027c25 */ /* 0x000fe2000f8e0002 */
[----:B------:R-:W-:-:S03]  /*14f90*/  ULDC.64 UR6, c[0x0][0x2c8] ;  /* 0x0000b20000067ab9 */ /* 0x000fc60000000a00 */
[----:B------:R-:W-:Y:S01]  /*14fa0*/  IMAD.IADD R3, R3, 0x1, R26 ;  /* 0x0000000103037824 */ /* 0x000fe200078e021a */
[C---:B---3--:R-:W-:Y:S01]  /*14fb0*/  LOP3.LUT R21, R20.reuse, 0x7f, RZ, 0xc0, !PT ;  /* 0x0000007f14157812 */ /* 0x048fe200078ec0ff */
[----:B------:R-:W-:-:S03]  /*14fc0*/  IMAD.SHL.U32 R20, R20, 0x20, RZ ;  /* 0x0000002014147824 */ /* 0x000fc600078e00ff */
[----:B------:R-:W-:-:S04]  /*14fd0*/  SHF.R.U32.HI R21, RZ, 0x2, R21 ;  /* 0x00000002ff157819 */ /* 0x000fc80000011615 */
[----:B------:R-:W-:-:S05]  /*14fe0*/  LOP3.LUT R20, R21, 0x60, R20, 0xf8, !PT ;  /* 0x0000006015147812 */ /* 0x000fca00078ef814 */
[----:B----4-:R-:W-:Y:S02]  /*14ff0*/  IMAD R6, R25, 0xc0, R20 ;  /* 0x000000c019067824 */ /* 0x010fe400078e0214 */
[----:B------:R3:W5:Y:S02]  /*15000*/  LDL R20, [R1+0x5c] ;  /* 0x00005c0001147983 */ /* 0x0007640000100800 */
[----:B-1----:R-:W-:-:S04]  /*15010*/  @P0 IMAD.HI.U32 R0, R6, R0, RZ ;  /* 0x0000000006000227 */ /* 0x002fc800078e00ff */
[----:B------:R-:W-:Y:S01]  /*15020*/  IMAD.MOV.U32 R4, RZ, RZ, R6 ;  /* 0x000000ffff047224 */ /* 0x000fe200078e0006 */
[----:B0-----:R-:W-:-:S04]  /*15030*/  @P0 SHF.R.U32.HI R4, RZ, R5, R0 ;  /* 0x00000005ff040219 */ /* 0x001fc80000011600 */
[----:B------:R-:W-:-:S05]  /*15040*/  SHF.R.S32.HI R0, RZ, 0x1f, R4 ;  /* 0x0000001fff007819 */ /* 0x000fca0000011404 */
[----:B------:R-:W-:-:S04]  /*15050*/  IMAD R0, R0, UR4, RZ ;  /* 0x0000000400007c24 */ /* 0x000fc8000f8e02ff */
[C---:B------:R-:W-:Y:S01]  /*15060*/  IMAD R7, R4.reuse, UR5, R0 ;  /* 0x0000000504077c24 */ /* 0x040fe2000f8e0200 */
[C---:B------:R-:W-:Y:S01]  /*15070*/  IADD3 R0, -R4.reuse, RZ, RZ ;  /* 0x000000ff04007210 */ /* 0x040fe20007ffe1ff */
[----:B------:R-:W-:-:S04]  /*15080*/  IMAD.WIDE.U32 R4, R4, UR4, R2 ;  /* 0x0000000404047c25 */ /* 0x000fc8000f8e0002 */
[----:B------:R-:W-:Y:S02]  /*15090*/  IMAD R0, R9, R0, R6 ;  /* 0x0000000009007224 */ /* 0x000fe400078e0206 */
[----:B------:R-:W-:-:S03]  /*150a0*/  IMAD.IADD R5, R5, 0x1, R7 ;  /* 0x0000000105057824 */ /* 0x000fc600078e0207 */
[----:B------:R-:W-:Y:S01]  /*150b0*/  SHF.R.S32.HI R7, RZ, 0x1f, R0 ;  /* 0x0000001fff077819 */ /* 0x000fe20000011400 */
[----:B------:R-:W-:-:S04]  /*150c0*/  IMAD.WIDE.U32 R4, R0, UR6, R4 ;  /* 0x0000000600047c25 */ /* 0x000fc8000f8e0004 */
[----:B------:R-:W-:-:S04]  /*150d0*/  IMAD R7, R7, UR6, RZ ;  /* 0x0000000607077c24 */ /* 0x000fc8000f8e02ff */
[----:B------:R-:W-:Y:S02]  /*150e0*/  IMAD R0, R0, UR7, R7 ;  /* 0x0000000700007c24 */ /* 0x000fe4000f8e0207 */
[----:B------:R-:W0:Y:S01]  /*150f0*/  @P0 LDC R7, c[0x0][0x44c] ;  /* 0x00011300ff070b82 */ /* 0x000e220000000800 */
[----:B------:R-:W-:Y:S01]  /*15100*/  IADD3 R4, P1, R4, UR8, RZ ;  /* 0x0000000804047c10 */ /* 0x000fe2000ff3e0ff */
[----:B------:R-:W1:Y:S03]  /*15110*/  S2R R21, SR_TID.X ;  /* 0x0000000000157919 */ /* 0x000e660000002100 */
[----:B------:R-:W-:Y:S01]  /*15120*/  IADD3.X R0, R5, UR9, R0, P1, !PT ;  /* 0x0000000905007c10 */ /* 0x000fe20008ffe400 */
[----:B------:R-:W-:-:S04]  /*15130*/  VIADD R5, R6, 0x80 ;  /* 0x0000008006057836 */ /* 0x000fc80000000000 */
[----:B------:R-:W-:Y:S02]  /*15140*/  IMAD.MOV.U32 R6, RZ, RZ, R5 ;  /* 0x000000ffff067224 */ /* 0x000fe400078e0005 */
[----:B0-----:R-:W-:-:S05]  /*15150*/  @P0 IMAD.HI.U32 R7, R5, R7, RZ ;  /* 0x0000000705070227 */ /* 0x001fca00078e00ff */
[----:B--2---:R-:W-:-:S05]  /*15160*/  @P0 SHF.R.U32.HI R6, RZ, R8, R7 ;  /* 0x00000008ff060219 */ /* 0x004fca0000011607 */
[----:B------:R-:W-:-:S04]  /*15170*/  IMAD.MOV R7, RZ, RZ, -R6 ;  /* 0x000000ffff077224 */ /* 0x000fc800078e0a06 */
[----:B------:R-:W-:Y:S01]  /*15180*/  IMAD R5, R9, R7, R5 ;  /* 0x0000000709057224 */ /* 0x000fe200078e0205 */
[----:B------:R-:W-:Y:S01]  /*15190*/  SHF.R.S32.HI R7, RZ, 0x1f, R6 ;  /* 0x0000001fff077819 */ /* 0x000fe20000011406 */
[----:B------:R-:W-:-:S04]  /*151a0*/  IMAD.WIDE.U32 R2, R6, UR4, R2 ;  /* 0x0000000406027c25 */ /* 0x000fc8000f8e0002 */
[----:B------:R-:W-:Y:S01]  /*151b0*/  IMAD R7, R7, UR4, RZ ;  /* 0x0000000407077c24 */ /* 0x000fe2000f8e02ff */
[----:B------:R-:W-:-:S03]  /*151c0*/  ULDC UR4, c[0x0][0x2b8] ;  /* 0x0000ae0000047ab9 */ /* 0x000fc60000000800 */
[----:B------:R-:W-:Y:S01]  /*151d0*/  IMAD R7, R6, UR5, R7 ;  /* 0x0000000506077c24 */ /* 0x000fe2000f8e0207 */
[----:B------:R-:W-:Y:S01]  /*151e0*/  SHF.R.S32.HI R6, RZ, 0x1f, R5 ;  /* 0x0000001fff067819 */ /* 0x000fe20000011405 */
[----:B-1----:R-:W-:Y:S02]  /*151f0*/  IMAD.SHL.U32 R18, R21, 0x10, RZ ;  /* 0x0000001015127824 */ /* 0x002fe400078e00ff */
[----:B------:R-:W-:Y:S02]  /*15200*/  IMAD.IADD R3, R3, 0x1, R7 ;  /* 0x0000000103037824 */ /* 0x000fe400078e0207 */
[----:B------:R-:W-:Y:S02]  /*15210*/  IMAD R6, R6, UR6, RZ ;  /* 0x0000000606067c24 */ /* 0x000fe4000f8e02ff */
[----:B------:R-:W-:Y:S01]  /*15220*/  IMAD.WIDE.U32 R2, R5, UR6, R2 ;  /* 0x0000000605027c25 */ /* 0x000fe2000f8e0002 */
[----:B------:R-:W-:-:S03]  /*15230*/  LOP3.LUT R18, R18, 0x30, RZ, 0xc0, !PT ;  /* 0x0000003012127812 */ /* 0x000fc600078ec0ff */
[----:B------:R-:W-:Y:S01]  /*15240*/  IMAD R6, R5, UR7, R6 ;  /* 0x0000000705067c24 */ /* 0x000fe2000f8e0206 */
[----:B------:R-:W-:Y:S02]  /*15250*/  IADD3 R5, P1, R2, UR8, RZ ;  /* 0x0000000802057c10 */ /* 0x000fe4000ff3e0ff */
[----:B------:R-:W-:Y:S01]  /*15260*/  ISETP.GE.AND P0, PT, R18, UR4, PT ;  /* 0x0000000412007c0c */ /* 0x000fe2000bf06270 */
[----:B------:R-:W-:Y:S01]  /*15270*/  UMOV UR4, 0xffffffff ;  /* 0xffffffff00047882 */ /* 0x000fe20000000000 */
[----:B------:R-:W-:Y:S02]  /*15280*/  LOP3.LUT R21, R21, 0x7f, RZ, 0xc0, !PT ;  /* 0x0000007f15157812 */ /* 0x000fe400078ec0ff */
[----:B------:R-:W-:Y:S02]  /*15290*/  IADD3.X R3, R3, UR9, R6, P1, !PT ;  /* 0x0000000903037c10 */ /* 0x000fe40008ffe406 */
[----:B------:R-:W-:Y:S01]  /*152a0*/  SHF.R.U32.HI R19, RZ, 0x2, R21 ;  /* 0x00000002ff137819 */ /* 0x000fe20000011615 */
[----:B---3--:R-:W-:Y:S06]  /*152b0*/  BRA.DIV UR4, `(.L_x_14147) ;  /* 0x0000004e04b47947 */ /* 0x008fec000b800000 */
[----:B------:R-:W0:Y:S01]  /*152c0*/  SHFL.IDX PT, R6, R4, RZ, 0x1c1f ;  /* 0x001c1fff04067589 */ /* 0x000e2200000e0000 */
[----:B-----5:R-:W-:Y:S02]  /*152d0*/  IMAD R2, R20, R9, RZ ;  /* 0x0000000914027224 */ /* 0x020fe400078e02ff */
[----:B------:R-:W-:Y:S01]  /*152e0*/  IMAD R25, R25, 0xc0, R19 ;  /* 0x000000c019197824 */ /* 0x000fe200078e0213 */
[----:B------:R-:W1:Y:S04]  /*152f0*/  SHFL.IDX PT, R7, R0, RZ, 0x1c1f ;  /* 0x001c1fff00077589 */ /* 0x000e6800000e0000 */
[----:B------:R-:W-:-:S13]  /*15300*/  ISETP.GE.AND P2, PT, R25, R2, PT ;  /* 0x000000021900720c */ /* 0x000fda0003f46270 */
[----:B0-----:R-:W-:-:S05]  /*15310*/  @!P2 IADD3 R6, P1, R18, R6, RZ ;  /* 0x000000061206a210 */ /* 0x001fca0007f3e0ff */
[----:B-1----:R-:W-:-:S05]  /*15320*/  @!P2 IMAD.X R7, RZ, RZ, R7, P1 ;  /* 0x000000ffff07a224 */ /* 0x002fca00008e0607 */
[----:B------:R-:W-:Y:S01]  /*15330*/  @!PT LDS RZ, [RZ] ;  /* 0x00000000fffff984 */ /* 0x000fe20000000800 */
        /* <DEDUP_REMOVED lines=14> */
[----:B------:R-:W1:Y:S04]  /*15420*/  SHFL.IDX PT, R6, R0, 0x2, 0x1c1f ;  /* 0x005c1f0000067f89 */ /* 0x000e6800000e0000 */
[----:B------:R-:W-:Y:S07]  /*15430*/  SHFL.IDX PT, R0, R0, 0x3, 0x1c1f ;  /* 0x007c1f0000007f89 */ /* 0x000fee00000e0000 */
[----:B0-----:R-:W-:-:S05]  /*15440*/  @!P1 IADD3 R7, P2, R18, R7, RZ ;  /* 0x0000000712079210 */ /* 0x001fca0007f5e0ff */
[----:B-1----:R-:W-:-:S05]  /*15450*/  @!P1 IMAD.X R6, RZ, RZ, R6, P2 ;  /* 0x000000ffff069224 */ /* 0x002fca00010e0606 */
[----:B------:R-:W-:-:S04]  /*15460*/  @!P1 LOP3.LUT R7, R7, R6, RZ, 0x3c, !PT ;  /* 0x0000000607079212 */ /* 0x000fc800078e3cff */
[----:B------:R-:W-:-:S04]  /*15470*/  @!P1 LOP3.LUT R6, R7, R6, RZ, 0x3c, !PT ;  /* 0x0000000607069212 */ /* 0x000fc800078e3cff */
[----:B------:R-:W-:-:S05]  /*15480*/  @!P1 LOP3.LUT R7, R7, R6, RZ, 0x3c, !PT ;  /* 0x0000000607079212 */ /* 0x000fca00078e3cff */
[----:B------:R0:W-:Y:S04]  /*15490*/  @!P1 LDGSTS.E.BYPASS.LTC128B.128 [R10+0xc000], desc[UR40][R6.64], !P0 ;  /* 0x0c000000060a9fae */ /* 0x0001e8000c101d68 */
[----:B0-----:R0:W1:Y:S02]  /*154a0*/  SHFL.IDX PT, R6, R4, 0x3, 0x1c1f ;  /* 0x007c1f0004067f89 */ /* 0x00106400000e0000 */
[----:B0-----:R-:W-:-:S05]  /*154b0*/  VIADD R4, R25, 0x80 ;  /* 0x0000008019047836 */ /* 0x001fca0000000000 */
[----:B------:R-:W-:Y:S01]  /*154c0*/  ISETP.GE.AND P1, PT, R4, R2, PT ;  /* 0x000000020400720c */ /* 0x000fe20003f26270 */
[----:B------:R-:W-:-:S05]  /*154d0*/  VIADD R4, R25, 0x60 ;  /* 0x0000006019047836 */ /* 0x000fca0000000000 */
[----:B------:R-:W-:Y:S02]  /*154e0*/  ISETP.GE.AND P2, PT, R4, R2, PT ;  /* 0x000000020400720c */ /* 0x000fe40003f46270 */
[----:B------:R-:W-:Y:S04]  /*154f0*/  SHFL.IDX PT, R4, R3, RZ, 0x1c1f ;  /* 0x001c1fff03047589 */ /* 0x000fe800000e0000 */
[----:B------:R-:W-:Y:S07]  /*15500*/  SHFL.IDX PT, R3, R3, 0x1, 0x1c1f ;  /* 0x003c1f0003037f89 */ /* 0x000fee00000e0000 */
[----:B-1----:R-:W-:-:S05]  /*15510*/  @!P2 IADD3 R6, P3, R18, R6, RZ ;  /* 0x000000061206a210 */ /* 0x002fca0007f7e0ff */
[----:B------:R-:W-:Y:S02]  /*15520*/  @!P2 IMAD.X R7, RZ, RZ, R0, P3 ;  /* 0x000000ffff07a224 */ /* 0x000fe400018e0600 */
[----:B------:R-:W0:Y:S04]  /*15530*/  SHFL.IDX PT, R0, R5, RZ, 0x1c1f ;  /* 0x001c1fff05007589 */ /* 0x000e2800000e0000 */
[----:B------:R1:W-:Y:S04]  /*15540*/  @!P2 LDGSTS.E.BYPASS.LTC128B.128 [R10+0xc800], desc[UR40][R6.64], !P0 ;  /* 0x0c800000060aafae */ /* 0x0003e8000c101d68 */
[----:B------:R-:W2:Y:S01]  /*15550*/  SHFL.IDX PT, R5, R5, 0x1, 0x1c1f ;  /* 0x003c1f0005057f89 */ /* 0x000ea200000e0000 */
[----:B0-----:R-:W-:-:S05]  /*15560*/  @!P1 IADD3 R0, P3, R18, R0, RZ ;  /* 0x0000000012009210 */ /* 0x001fca0007f7e0ff */
[----:B------:R-:W-:Y:S02]  /*15570*/  @!P1 IMAD.X R4, RZ, RZ, R4, P3 ;  /* 0x000000ffff049224 */ /* 0x000fe400018e0604 */
[----:B-1----:R-:W-:Y:S02]  /*15580*/  @!P1 IMAD.MOV.U32 R6, RZ, RZ, R0 ;  /* 0x000000ffff069224 */ /* 0x002fe400078e0000 */
[----:B------:R-:W-:-:S05]  /*15590*/  @!P1 IMAD.MOV.U32 R7, RZ, RZ, R4 ;  /* 0x000000ffff079224 */ /* 0x000fca00078e0004 */
[----:B--2---:R0:W-:Y:S02]  /*155a0*/  @!P1 LDGSTS.E.BYPASS.LTC128B.128 [R10+0xd000], desc[UR40][R6.64], !P0 ;  /* 0x0d000000060a9fae */ /* 0x0041e4000c101d68 */
.L_x_14289:
        /* <DEDUP_REMOVED lines=10> */
.L_x_14148:
[----:B------:R-:W-:Y:S02]  /*15650*/  PLOP3.LUT P1, PT, P1, P0, PT, 0xa2, 0x0 ;  /* 0x000000000000781c */ /* 0x000fe40000f21472 */
[----:B------:R-:W-:-:S08]  /*15660*/  @P0 R2UR P1, UR4, R17 ;  /* 0x00000000110402ca */ /* 0x000fd00000020000 */
[----:B------:R-:W-:-:S05]  /*15670*/  @P0 PLOP3.LUT P0, PT, P1, PT, PT, 0x80, 0x0 ;  /* 0x000000000000081c */ /* 0x000fca0000f0f070 */
[----:B------:R-:W-:Y:S01]  /*15680*/  @!P1 SYNCS.ARRIVE.TRANS64.RED.A0T1 RZ, [UR4+0x13200], RZ ;  /* 0x013200ffffff99a7 */ /* 0x000fe20008200404 */
[----:B------:R-:W-:Y:S07]  /*15690*/  @!P1 ARRIVES.LDGSTSBAR.64.TRANSCNT [UR4+0x13200] ;  /* 0x01320000ff0099b0 */ /* 0x000fee0008000a84 */
[----:B------:R-:W-:Y:S05]  /*156a0*/  @P0 BRA.U.ANY `(.L_x_14148) ;  /* 0xfffffffd00e80947 */ /* 0x000fea000393ffff */
[----:B-1----:R-:W2:Y:S02]  /*156b0*/  LDL.LU R2, [R1+0x64] ;  /* 0x0000640001027983 */ /* 0x002ea40000300800 */
[----:B--2---:R-:W-:-:S04]  /*156c0*/  IADD3 R2, R2, 0x1, RZ ;  /* 0x0000000102027810 */ /* 0x004fc80007ffe0ff */
[----:B------:R-:W-:Y:S01]  /*156d0*/  LEA.HI R0, R2, R2, RZ, 0x1 ;  /* 0x0000000202007211 */ /* 0x000fe200078f08ff */
[----:B------:R1:W-:Y:S03]  /*156e0*/  STL [R1+0x64], R2 ;  /* 0x0000640201007387 */ /* 0x0003e60000100800 */
        /* <DEDUP_REMOVED lines=8> */
.L_x_14290:
[----:B------:R-:W-:Y:S05]  /*15770*/  BSYNC B0 ;  /* 0x0000000000007941 */ /* 0x000fea0003800000 */
.L_x_14149:
[----:B------:R-:W1:Y:S04]  /*15780*/  LDL.LU R3, [R1+0x4c] ;  /* 0x00004c0001037983 */ /* 0x000e680000300800 */
[----:B------:R-:W2:Y:S01]  /*15790*/  LDL R2, [R1+0x30] ;  /* 0x0000300001027983 */ /* 0x000ea20000100800 */
[----:B-1----:R-:W-:-:S05]  /*157a0*/  VIADD R0, R3, 0xfffffffe ;  /* 0xfffffffe03007836 */ /* 0x002fca0000000000 */
[----:B--2---:R-:W-:-:S13]  /*157b0*/  ISETP.GE.AND P0, PT, R0, R2, PT ;  /* 0x000000020000720c */ /* 0x004fda0003f06270 */
[----:B------:R-:W-:Y:S05]  /*157c0*/  @!P0 BRA `(.L_x_14151) ;  /* 0x00000014008c8947 */ /* 0x000fea0003800000 */
[----:B------:R1:W-:Y:S04]  /*157d0*/  STL [R1+0xc], R0 ;  /* 0x00000c0001007387 */ /* 0x0003e80000100800 */
[----:B------:R1:W5:Y:S04]  /*157e0*/  LDL.LU R20, [R1+0x8] ;  /* 0x0000080001147983 */ /* 0x0003680000300800 */
[----:B------:R1:W5:Y:S02]  /*157f0*/  LDL.LU R21, [R1+0x18] ;  /* 0x0000180001157983 */ /* 0x0003640000300800 */
.L_x_14171:
[----:B------:R-:W2:Y:S04]  /*15800*/  LDL R3, [R1+0x28] ;  /* 0x0000280001037983 */ /* 0x000ea80000100800 */
[----:B---3--:R-:W3:Y:S04]  /*15810*/  LDL R11, [R1+0x2c] ;  /* 0x00002c00010b7983 */ /* 0x008ee80000100800 */
[----:B------:R-:W4:Y:S04]  /*15820*/  LDL R9, [R1+0x14] ;  /* 0x0000140001097983 */ /* 0x000f280000100800 */
[----:B------:R-:W2:Y:S01]  /*15830*/  LDL.LU R13, [R1+0xc] ;  /* 0x00000c00010d7983 */ /* 0x000ea20000300800 */
[----:B-1----:R-:W1:Y:S01]  /*15840*/  S2R R0, SR_TID.X ;  /* 0x0000000000007919 */ /* 0x002e620000002100 */
[----:B------:R-:W0:Y:S01]  /*15850*/  S2R R4, SR_TID.X ;  /* 0x0000000000047919 */ /* 0x000e220000002100 */
[----:B------:R-:W0:Y:S01]  /*15860*/  S2R R8, SR_TID.X ;  /* 0x0000000000087919 */ /* 0x000e220000002100 */
[----:B------:R-:W-:Y:S05]  /*15870*/  YIELD ;  /* 0x0000000000007946 */ /* 0x000fea0003800000 */
[----:B------:R-:W-:Y:S01]  /*15880*/  ULDC.64 UR4, c[0x0][0x428] ;  /* 0x00010a0000047ab9 */ /* 0x000fe20000000a00 */
[----:B------:R-:W-:Y:S01]  /*15890*/  ULDC.64 UR6, c[0x0][0x418] ;  /* 0x0001060000067ab9 */ /* 0x000fe20000000a00 */
[----:B------:R-:W4:Y:S04]  /*158a0*/  LDL R14, [R1+0x30] ;  /* 0x00003000010e7983 */ /* 0x000f280000100800 */
[----:B------:R-:W4:Y:S01]  /*158b0*/  LDL R12, [R1+0x74] ;  /* 0x00007400010c7983 */ /* 0x000f220000100800 */
[----:B-1----:R-:W-:-:S02]  /*158c0*/  LOP3.LUT R2, R0, 0x7f, RZ, 0xc0, !PT ;  /* 0x0000007f00027812 */ /* 0x002fc400078ec0ff */
[----:B------:R-:W1:Y:S02]  /*158d0*/  LDC R0, c[0x0][0x430] ;  /* 0x00010c00ff007b82 */ /* 0x000e640000000800 */
[----:B------:R-:W-:Y:S01]  /*158e0*/  SHF.R.U32.HI R2, RZ, 0x2, R2 ;  /* 0x00000002ff027819 */ /* 0x000fe20000011602 */
[----:B0-----:R-:W-:-:S05]  /*158f0*/  IMAD.SHL.U32 R6, R4, 0x20, RZ ;  /* 0x0000002004067824 */ /* 0x001fca00078e00ff */
[----:B------:R-:W-:Y:S02]  /*15900*/  LOP3.LUT R6, R2, 0x60, R6, 0xf8, !PT ;  /* 0x0000006002067812 */ /* 0x000fe400078ef806 */
[----:B------:R-:W0:Y:S01]  /*15910*/  S2R R2, SR_TID.X ;  /* 0x0000000000027919 */ /* 0x000e220000002100 */
[----:B-1----:R-:W-:-:S13]  /*15920*/  ISETP.NE.AND P0, PT, R0, 0x1, PT ;  /* 0x000000010000780c */ /* 0x002fda0003f05270 */
[----:B------:R-:W1:Y:S08]  /*15930*/  @P0 LDC R5, c[0x0][0x434] ;  /* 0x00010d00ff050b82 */ /* 0x000e700000000800 */
[----:B------:R-:W1:Y:S01]  /*15940*/  @P0 LDC R4, c[0x0][0x438] ;  /* 0x00010e00ff040b82 */ /* 0x000e620000000800 */
[----:B0-----:R-:W-:Y:S01]  /*15950*/  LOP3.LUT R2, R2, 0x7f, RZ, 0xc0, !PT ;  /* 0x0000007f02027812 */ /* 0x001fe200078ec0ff */
[----:B------:R-:W-:-:S03]  /*15960*/  IMAD.SHL.U32 R10, R8, 0x20, RZ ;  /* 0x00000020080a7824 */ /* 0x000fc600078e00ff */
[----:B------:R-:W-:-:S04]  /*15970*/  SHF.R.U32.HI R7, RZ, 0x2, R2 ;  /* 0x00000002ff077819 */ /* 0x000fc80000011602 */
[----:B------:R-:W-:Y:S02]  /*15980*/  LOP3.LUT R10, R7, 0x60, R10, 0xf8, !PT ;  /* 0x00000060070a7812 */ /* 0x000fe400078ef80a */
[----:B------:R-:W0:Y:S02]  /*15990*/  @P0 LDC R7, c[0x0][0x434] ;  /* 0x00010d00ff070b82 */ /* 0x000e240000000800 */
[----:B------:R-:W-:-:S04]  /*159a0*/  LOP3.LUT R10, R10, 0x80, RZ, 0xfc, !PT ;  /* 0x000000800a0a7812 */ /* 0x000fc800078efcff */
[----:B------:R-:W-:Y:S01]  /*159b0*/  ISETP.GT.U32.AND P1, PT, R10, 0x9f, PT ;  /* 0x0000009f0a00780c */ /* 0x000fe20003f24070 */
[----:B--2---:R-:W-:-:S04]  /*159c0*/  IMAD R3, R13, 0xa0, R3 ;  /* 0x000000a00d037824 */ /* 0x004fc800078e0203 */
[----:B------:R-:W-:-:S04]  /*159d0*/  IMAD.IADD R6, R6, 0x1, R3 ;  /* 0x0000000106067824 */ /* 0x000fc800078e0203 */
[----:B-1----:R-:W-:-:S04]  /*159e0*/  @P0 IMAD.HI.U32 R5, R6, R5, RZ ;  /* 0x0000000506050227 */ /* 0x002fc800078e00ff */
[----:B------:R-:W-:Y:S01]  /*159f0*/  IMAD.MOV.U32 R2, RZ, RZ, R6 ;  /* 0x000000ffff027224 */ /* 0x000fe200078e0006 */
[----:B------:R-:W-:Y:S02]  /*15a00*/  @P0 SHF.R.U32.HI R2, RZ, R4, R5 ;  /* 0x00000004ff020219 */ /* 0x000fe40000011605 */
[----:B------:R-:W1:Y:S01]  /*15a10*/  @P0 LDC R4, c[0x0][0x438] ;  /* 0x00010e00ff040b82 */ /* 0x000e620000000800 */
[----:B------:R-:W-:-:S04]  /*15a20*/  IMAD.IADD R3, R10, 0x1, R3 ;  /* 0x000000010a037824 */ /* 0x000fc800078e0203 */
[----:B0-----:R-:W-:-:S04]  /*15a30*/  @P0 IMAD.HI.U32 R7, R3, R7, RZ ;  /* 0x0000000703070227 */ /* 0x001fc800078e00ff */
[----:B------:R-:W-:Y:S02]  /*15a40*/  IMAD.MOV.U32 R5, RZ, RZ, R3 ;  /* 0x000000ffff057224 */ /* 0x000fe400078e0003 */
[----:B------:R-:W-:-:S04]  /*15a50*/  IMAD.MOV R8, RZ, RZ, -R2 ;  /* 0x000000ffff087224 */ /* 0x000fc800078e0a02 */
[----:B------:R-:W-:Y:S01]  /*15a60*/  IMAD R8, R0, R8, R6 ;  /* 0x0000000800087224 */ /* 0x000fe200078e0206 */
[----:B-1----:R-:W-:-:S04]  /*15a70*/  @P0 SHF.R.U32.HI R5, RZ, R4, R7 ;  /* 0x00000004ff050219 */ /* 0x002fc80000011607 */
[----:B------:R-:W-:-:S05]  /*15a80*/  IADD3 R4, -R5, RZ, RZ ;  /* 0x000000ff05047210 */ /* 0x000fca0007ffe1ff */
        /* <DEDUP_REMOVED lines=8> */
[----:B------:R-:W2:Y:S01]  /*15b10*/  LDG.E R10, desc[UR40][R10.64] ;  /* 0x000000280a0a7981 */ /* 0x000ea2000c1e1900 */
[--C-:B------:R-:W-:Y:S01]  /*15b20*/  @!P1 SHF.R.S32.HI R3, RZ, 0x1f, R5.reuse ;  /* 0x0000001fff039819 */ /* 0x100fe20000011405 */
[----:B------:R-:W-:-:S04]  /*15b30*/  @!P1 IMAD.MOV.U32 R2, RZ, RZ, R5 ;  /* 0x000000ffff029224 */ /* 0x000fc800078e0005 */
[----:B------:R-:W-:-:S04]  /*15b40*/  @!P1 IMAD.WIDE.U32 R2, R9, UR4, R2 ;  /* 0x0000000409029c25 */ /* 0x000fc8000f8e0002 */
[----:B------:R-:W-:Y:S01]  /*15b50*/  @!P1 IMAD.IADD R3, R4, 0x1, R3 ;  /* 0x0000000104039824 */ /* 0x000fe200078e0203 */
[----:B------:R-:W-:Y:S01]  /*15b60*/  @!P1 LEA R4, P0, R2, UR6, 0x2 ;  /* 0x0000000602049c11 */ /* 0x000fe2000f8010ff */
[----:B------:R-:W-:-:S03]  /*15b70*/  IMAD.MOV.U32 R9, RZ, RZ, RZ ;  /* 0x000000ffff097224 */ /* 0x000fc600078e00ff */
[----:B------:R-:W-:Y:S01]  /*15b80*/  @!P1 LEA.HI.X R5, R2, UR7, R3, 0x2, P0 ;  /* 0x0000000702059c11 */ /* 0x000fe200080f1403 */
[----:B-----5:R-:W-:Y:S02]  /*15b90*/  VIADD R3, R20, 0x1 ;  /* 0x0000000114037836 */ /* 0x020fe40000000000 */
[----:B------:R-:W-:Y:S02]  /*15ba0*/  IMAD.MOV.U32 R2, RZ, RZ, R13 ;  /* 0x000000ffff027224 */ /* 0x000fe400078e000d */
[----:B------:R2:W5:Y:S01]  /*15bb0*/  @!P1 LDG.E R9, desc[UR40][R4.64] ;  /* 0x0000002804099981 */ /* 0x000562000c1e1900 */
[----:B------:R-:W-:Y:S02]  /*15bc0*/  ISETP.NE.AND P0, PT, R3, 0x2, PT ;  /* 0x000000020300780c */ /* 0x000fe40003f05270 */
[----:B------:R-:W-:Y:S02]  /*15bd0*/  ISETP.GT.AND P1, PT, R2, R14, PT ;  /* 0x0000000e0200720c */ /* 0x000fe40003f24270 */
[----:B------:R-:W-:Y:S01]  /*15be0*/  SEL R2, RZ, 0x1, P0 ;  /* 0x00000001ff027807 */ /* 0x000fe20000000000 */
[----:B------:R-:W-:Y:S01]  /*15bf0*/  VIADD R13, R13, 0xffffffff ;  /* 0xffffffff0d0d7836 */ /* 0x000fe20000000000 */
[----:B------:R-:W-:-:S02]  /*15c00*/  SEL R3, R3, RZ, P0 ;  /* 0x000000ff03037207 */ /* 0x000fc40000000000 */
[----:B------:R-:W-:Y:S02]  /*15c10*/  LOP3.LUT R2, R21, R2, RZ, 0x3c, !PT ;  /* 0x0000000215027212 */ /* 0x000fe400078e3cff */
[----:B------:R0:W-:Y:S04]  /*15c20*/  STL [R1+0xc], R13 ;  /* 0x00000c0d01007387 */ /* 0x0001e80000100800 */
[----:B------:R0:W-:Y:S04]  /*15c30*/  STL [R1+0x18], R2 ;  /* 0x0000180201007387 */ /* 0x0001e80000100800 */
[----:B------:R0:W-:Y:S01]  /*15c40*/  STL [R1+0x8], R3 ;  /* 0x0000080301007387 */ /* 0x0001e20000100800 */
[----:B------:R-:W-:-:S02]  /*15c50*/  ISETP.NE.AND P2, PT, R12, 0x3, PT ;  /* 0x000000030c00780c */ /* 0x000fc40003f45270 */
[----:B--2---:R-:W-:-:S05]  /*15c60*/  SHF.R.S32.HI R4, RZ, 0x1f, R10 ;  /* 0x0000001fff047819 */ /* 0x004fca000001140a */
[----:B------:R0:W-:Y:S06]  /*15c70*/  STL [R1], R4 ;  /* 0x0000000401007387 */ /* 0x0001ec0000100800 */
[----:B------:R-:W-:Y:S05]  /*15c80*/  @!P2 BRA `(.L_x_14152) ;  /* 0x000000000004a947 */ /* 0x000fea0003800000 */
[----:B------:R-:W-:Y:S01]  /*15c90*/  BPT.TRAP 0x1 ;  /* 0x000000040000795c */ /* 0x000fe20000300000 */
.L_x_14152:
[----:B------:R-:W-:Y:S01]  /*15ca0*/  IMAD R6, R3, 0x8, R17 ;  /* 0x0000000803067824 */ /* 0x000fe200078e0211 */
[----:B0-----:R-:W-:Y:S01]  /*15cb0*/  SHF.L.U32 R2, R2, 0x1f, RZ ;  /* 0x0000001f02027819 */ /* 0x001fe200000006ff */
[----:B------:R-:W-:Y:S01]  /*15cc0*/  BSSY B0, `(.L_x_14153) ;  /* 0x0000005000007945 */ /* 0x000fe20003800000 */
[----:B------:R-:W-:Y:S02]  /*15cd0*/  SHF.R.S32.HI R25, RZ, 0x1f, R8 ;  /* 0x0000001fff197819 */ /* 0x000fe40000011408 */
[----:B------:R-:W0:Y:S01]  /*15ce0*/  SYNCS.PHASECHK.TRANS64.TRYWAIT P0, [R6+URZ+0x13280], R2 ;  /* 0x01328002060075a7 */ /* 0x000e22000800017f */
[----:B------:R1:W-:Y:S02]  /*15cf0*/  STL [R1+0x4], R2 ;  /* 0x0000040201007387 */ /* 0x0003e40000100800 */
[----:B01----:R-:W-:Y:S05]  /*15d00*/  @!P0 BRA `(.L_x_14154) ;  /* 0x0000004c000c8947 */ /* 0x003fea0003800000 */
.L_x_14291:
[----:B------:R-:W-:Y:S05]  /*15d10*/  BSYNC B0 ;  /* 0x0000000000007941 */ /* 0x000fea0003800000 */
.L_x_14153:
[----:B------:R-:W2:Y:S01]  /*15d20*/  LDL R5, [R1] ;  /* 0x0000000001057983 */ /* 0x000ea20000100800 */
[----:B------:R-:W-:Y:S01]  /*15d30*/  ULDC.64 UR4, c[0x0][0x328] ;  /* 0x0000ca0000047ab9 */ /* 0x000fe20000000a00 */
[----:B------:R-:W-:Y:S02]  /*15d40*/  ULDC.64 UR6, c[0x0][0x338] ;  /* 0x0000ce0000067ab9 */ /* 0x000fe40000000a00 */
[----:B------:R-:W3:Y:S01]  /*15d50*/  LDL R13, [R1+0x8] ;  /* 0x00000800010d7983 */ /* 0x000ee20000100800 */
[----:B------:R-:W-:-:S03]  /*15d60*/  IMAD R4, R25, UR4, RZ ;  /* 0x0000000419047c24 */ /* 0x000fc6000f8e02ff */
[----:B------:R-:W3:Y:S01]  /*15d70*/  LDL R14, [R1+0x3c] ;  /* 0x00003c00010e7983 */ /* 0x000ee20000100800 */
[C---:B------:R-:W-:Y:S01]  /*15d80*/  IMAD R4, R8.reuse, UR5, R4 ;  /* 0x0000000508047c24 */ /* 0x040fe2000f8e0204 */
[----:B------:R-:W-:Y:S01]  /*15d90*/  SHF.R.S32.HI R26, RZ, 0x1f, R0 ;  /* 0x0000001fff1a7819 */ /* 0x000fe20000011400 */
[----:B0-----:R-:W-:Y:S01]  /*15da0*/  IMAD.WIDE.U32 R2, R8, UR4, RZ ;  /* 0x0000000408027c25 */ /* 0x001fe2000f8e00ff */
[----:B------:R-:W0:Y:S01]  /*15db0*/  S2R R11, SR_TID.X ;  /* 0x00000000000b7919 */ /* 0x000e220000002100 */
[----:B-----5:R-:W-:Y:S01]  /*15dc0*/  SHF.R.S32.HI R29, RZ, 0x1f, R9 ;  /* 0x0000001fff1d7819 */ /* 0x020fe20000011409 */
[----:B------:R-:W1:Y:S01]  /*15dd0*/  LDC R12, c[0x0][0x2f4] ;  /* 0x0000bd00ff0c7b82 */ /* 0x000e620000000800 */
[----:B------:R-:W-:Y:S02]  /*15de0*/  IMAD.IADD R3, R3, 0x1, R4 ;  /* 0x0000000103037824 */ /* 0x000fe400078e0204 */
[----:B------:R-:W-:-:S04]  /*15df0*/  IMAD.WIDE.U32 R2, R10, UR6, R2 ;  /* 0x000000060a027c25 */ /* 0x000fc8000f8e0002 */
[----:B------:R-:W-:-:S04]  /*15e00*/  IMAD R7, R26, UR4, RZ ;  /* 0x000000041a077c24 */ /* 0x000fc8000f8e02ff */
[----:B------:R-:W-:Y:S02]  /*15e10*/  IMAD R7, R0, UR5, R7 ;  /* 0x0000000500077c24 */ /* 0x000fe4000f8e0207 */
[----:B0-----:R-:W-:-:S05]  /*15e20*/  IMAD.SHL.U32 R11, R11, 0x10, RZ ;  /* 0x000000100b0b7824 */ /* 0x001fca00078e00ff */
[----:B------:R-:W-:-:S04]  /*15e30*/  LOP3.LUT R11, R11, 0x30, RZ, 0xc0, !PT ;  /* 0x000000300b0b7812 */ /* 0x000fc800078ec0ff */
[----:B-1----:R-:W-:Y:S01]  /*15e40*/  ISETP.GE.AND P2, PT, R11, R12, PT ;  /* 0x0000000c0b00720c */ /* 0x002fe20003f46270 */
[----:B--2---:R-:W-:-:S04]  /*15e50*/  IMAD R4, R5, UR6, RZ ;  /* 0x0000000605047c24 */ /* 0x004fc8000f8e02ff */
[----:B------:R-:W-:-:S05]  /*15e60*/  IMAD R4, R10, UR7, R4 ;  /* 0x000000070a047c24 */ /* 0x000fca000f8e0204 */
        /* <DEDUP_REMOVED lines=18> */
[----:B---3--:R-:W-:Y:S01]  /*15f90*/  IMAD R7, R13, 0x2800, R14 ;  /* 0x000028000d077824 */ /* 0x008fe200078e020e */
[----:B------:R-:W-:Y:S07]  /*15fa0*/  BRA.DIV UR4, `(.L_x_14155) ;  /* 0x0000004a047c7947 */ /* 0x000fee000b800000 */
[----:B------:R-:W0:Y:S01]  /*15fb0*/  S2R R3, SR_TID.X ;  /* 0x0000000000037919 */ /* 0x000e220000002100 */
[----:B------:R-:W-:Y:S01]  /*15fc0*/  IMAD.IADD R7, R17, 0x1, R7 ;  /* 0x0000000111077824 */ /* 0x000fe200078e0207 */
[----:B------:R-:W1:Y:S04]  /*15fd0*/  SHFL.IDX PT, R2, R4, RZ, 0x1c1f ;  /* 0x001c1fff04027589 */ /* 0x000e6800000e0000 */
[----:B------:R-:W-:Y:S01]  /*15fe0*/  SHFL.IDX PT, R18, R18, RZ, 0x1c1f ;  /* 0x001c1fff12127589 */ /* 0x000fe200000e0000 */
[----:B0-----:R-:W-:-:S03]  /*15ff0*/  IMAD.SHL.U32 R11, R3, 0x10, RZ ;  /* 0x00000010030b7824 */ /* 0x001fc600078e00ff */
[----:B------:R-:W0:Y:S02]  /*16000*/  SHFL.IDX PT, R3, R5, RZ, 0x1c1f ;  /* 0x001c1fff05037589 */ /* 0x000e2400000e0000 */
[----:B------:R-:W-:-:S04]  /*16010*/  LOP3.LUT R11, R11, 0x30, RZ, 0xc0, !PT ;  /* 0x000000300b0b7812 */ /* 0x000fc800078ec0ff */
[----:B-1----:R-:W-:-:S05]  /*16020*/  IADD3 R2, P0, R11, R2, RZ ;  /* 0x000000020b027210 */ /* 0x002fca0007f1e0ff */
[----:B0-----:R-:W-:-:S05]  /*16030*/  IMAD.X R3, RZ, RZ, R3, P0 ;  /* 0x000000ffff037224 */ /* 0x001fca00000e0603 */
        /* <DEDUP_REMOVED lines=8> */
[----:B------:R-:W-:Y:S01]  /*160c0*/  SHFL.IDX PT, R5, R5, 0x3, 0x1c1f ;  /* 0x007c1f0005057f89 */ /* 0x000fe200000e0000 */
[----:B0-----:R-:W-:-:S05]  /*160d0*/  IADD3 R2, P0, R11, R2, RZ ;  /* 0x000000020b027210 */ /* 0x001fca0007f1e0ff */
[----:B-1----:R-:W-:-:S05]  /*160e0*/  IMAD.X R3, RZ, RZ, R3, P0 ;  /* 0x000000ffff037224 */ /* 0x002fca00000e0603 */
[----:B------:R0:W-:Y:S04]  /*160f0*/  LDGSTS.E.BYPASS.LTC128B.128 [R7+0x7000], desc[UR40][R2.64], !P2 ;  /* 0x0700000002077fae */ /* 0x0001e8000d101d68 */
[----:B0-----:R-:W0:Y:S02]  /*16100*/  SHFL.IDX PT, R2, R4, 0x3, 0x1c1f ;  /* 0x007c1f0004027f89 */ /* 0x001e2400000e0000 */
[----:B0-----:R-:W-:-:S04]  /*16110*/  IADD3 R2, P0, R11, R2, RZ ;  /* 0x000000020b027210 */ /* 0x001fc80007f1e0ff */
[----:B------:R-:W-:-:S05]  /*16120*/  IADD3.X R3, RZ, R5, RZ, P0, !PT ;  /* 0x00000005ff037210 */ /* 0x000fca00007fe4ff */
[----:B------:R0:W-:Y:S04]  /*16130*/  LDGSTS.E.BYPASS.LTC128B.128 [R7+0x7800], desc[UR40][R2.64], !P2 ;  /* 0x0780000002077fae */ /* 0x0001e8000d101d68 */
[----:B0-----:R0:W1:Y:S02]  /*16140*/  SHFL.IDX PT, R2, R19, RZ, 0x1c1f ;  /* 0x001c1fff13027589 */ /* 0x00106400000e0000 */
.L_x_14303:
[----:B------:R-:W2:Y:S02]  /*16150*/  S2R R3, SR_TID.X ;  /* 0x0000000000037919 */ /* 0x000ea40000002100 */
[----:B--2---:R-:W-:-:S05]  /*16160*/  IMAD.SHL.U32 R3, R3, 0x10, RZ ;  /* 0x0000001003037824 */ /* 0x004fca00078e00ff */
[----:B------:R-:W-:-:S04]  /*16170*/  LOP3.LUT R3, R3, 0x30, RZ, 0xc0, !PT ;  /* 0x0000003003037812 */ /* 0x000fc800078ec0ff */
        /* <DEDUP_REMOVED lines=8> */
.L_x_14156:
[----:B------:R-:W-:Y:S02]  /*16200*/  PLOP3.LUT P2, PT, P2, P0, PT, 0xa2, 0x0 ;  /* 0x000000000000781c */ /* 0x000fe40001741472 */
[----:B------:R-:W-:-:S08]  /*16210*/  @P0 R2UR P2, UR4, R6 ;  /* 0x00000000060402ca */ /* 0x000fd00000040000 */
[----:B------:R-:W-:-:S05]  /*16220*/  @P0 PLOP3.LUT P0, PT, P2, PT, PT, 0x80, 0x0 ;  /* 0x000000000000081c */ /* 0x000fca000170f070 */
[----:B------:R-:W-:Y:S01]  /*16230*/  @!P2 SYNCS.ARRIVE.TRANS64.RED.A0T1 RZ, [UR4+0x13270], RZ ;  /* 0x013270ffffffa9a7 */ /* 0x000fe20008200404 */
[----:B------:R-:W-:Y:S07]  /*16240*/  @!P2 ARRIVES.LDGSTSBAR.64.TRANSCNT [UR4+0x13270] ;  /* 0x01327000ff00a9b0 */ /* 0x000fee0008000a84 */
[----:B------:R-:W-:Y:S05]  /*16250*/  @P0 BRA.U.ANY `(.L_x_14156) ;  /* 0xfffffffd00e80947 */ /* 0x000fea000393ffff */
[----:B------:R-:W-:Y:S01]  /*16260*/  NOP ;  /* 0x0000000000007918 */ /* 0x000fe20000000000 */
[----:B-1----:R-:W2:Y:S02]  /*16270*/  LDL R2, [R1+0x74] ;  /* 0x0000740001027983 */ /* 0x002ea40000100800 */
[----:B--2---:R-:W-:-:S13]  /*16280*/  ISETP.NE.AND P3, PT, R2, 0x3, PT ;  /* 0x000000030200780c */ /* 0x004fda0003f65270 */
[----:B------:R-:W-:Y:S05]  /*16290*/  @!P3 BRA `(.L_x_14157) ;  /* 0x000000000004b947 */ /* 0x000fea0003800000 */
[----:B------:R-:W-:Y:S01]  /*162a0*/  BPT.TRAP 0x1 ;  /* 0x000000040000795c */ /* 0x000fe20000300000 */
.L_x_14157:
[----:B------:R1:W-:Y:S01]  /*162b0*/  SYNCS.ARRIVE.TRANS64.A1T0 RZ, [R6+URZ+0x13270], RZ ;  /* 0x013270ff06ff79a7 */ /* 0x0003e2000810003f */
[----:B------:R-:W-:Y:S05]  /*162c0*/  @!P3 BRA `(.L_x_14158) ;  /* 0x000000000004b947 */ /* 0x000fea0003800000 */
[----:B------:R-:W-:Y:S01]  /*162d0*/  BPT.TRAP 0x1 ;  /* 0x000000040000795c */ /* 0x000fe20000300000 */
.L_x_14158:
[----:B------:R-:W2:Y:S01]  /*162e0*/  LDL R2, [R1+0x4] ;  /* 0x0000040001027983 */ /* 0x000ea20000100800 */
[----:B------:R-:W-:Y:S01]  /*162f0*/  BSSY B0, `(.L_x_14159) ;  /* 0x0000003000007945 */ /* 0x000fe20003800000 */
[----:B--2---:R-:W2:Y:S03]  /*16300*/  SYNCS.PHASECHK.TRANS64.TRYWAIT P0, [R6+URZ+0x13240], R2 ;  /* 0x01324002060075a7 */ /* 0x004ea6000800017f */
[----:B--2---:R-:W-:Y:S05]  /*16310*/  @!P0 BRA `(.L_x_14160) ;  /* 0x0000004c003c8947 */ /* 0x004fea0003800000 */
.L_x_14304:
[----:B------:R-:W-:Y:S05]  /*16320*/  BSYNC B0 ;  /* 0x0000000000007941 */ /* 0x000fea0003800000 */
.L_x_14159:
[----:B------:R-:W3:Y:S01]  /*16330*/  LDL.LU R5, [R1] ;  /* 0x0000000001057983 */ /* 0x000ee20000300800 */
[----:B------:R-:W-:Y:S01]  /*16340*/  ULDC.64 UR4, c[0x0][0x300] ;  /* 0x0000c00000047ab9 */ /* 0x000fe20000000a00 */
[----:B------:R-:W-:Y:S01]  /*16350*/  ULDC.64 UR6, c[0x0][0x310] ;  /* 0x0000c40000067ab9 */ /* 0x000fe20000000a00 */
[----:B------:R-:W-:Y:S01]  /*16360*/  IMAD R4, R25, UR4, RZ ;  /* 0x0000000419047c24 */ /* 0x000fe2000f8e02ff */
[----:B------:R-:W4:Y:S01]  /*16370*/  S2R R11, SR_TID.X ;  /* 0x00000000000b7919 */ /* 0x000f220000002100 */
[----:B--2---:R-:W-:-:S04]  /*16380*/  IMAD.WIDE.U32 R2, R8, UR4, RZ ;  /* 0x0000000408027c25 */ /* 0x004fc8000f8e00ff */
[----:B------:R-:W-:Y:S02]  /*16390*/  IMAD R4, R8, UR5, R4 ;  /* 0x0000000508047c24 */ /* 0x000fe4000f8e0204 */
[----:B------:R-:W-:Y:S02]  /*163a0*/  IMAD R8, R26, UR4, RZ ;  /* 0x000000041a087c24 */ /* 0x000fe4000f8e02ff */
[----:B------:R-:W-:Y:S02]  /*163b0*/  IMAD.IADD R3, R3, 0x1, R4 ;  /* 0x0000000103037824 */ /* 0x000fe400078e0204 */
[----:B------:R-:W-:Y:S02]  /*163c0*/  IMAD R8, R0, UR5, R8 ;  /* 0x0000000500087c24 */ /* 0x000fe4000f8e0208 */
[----:B------:R-:W-:-:S04]  /*163d0*/  IMAD.WIDE.U32 R2, R10, UR6, R2 ;  /* 0x000000060a027c25 */ /* 0x000fc8000f8e0002 */
[----:B----4-:R-:W-:Y:S02]  /*163e0*/  IMAD.SHL.U32 R18, R11, 0x10, RZ ;  /* 0x000000100b127824 */ /* 0x010fe400078e00ff */
[----:B------:R-:W2:Y:S03]  /*163f0*/  LDC R11, c[0x0][0x2f4] ;  /* 0x0000bd00ff0b7b82 */ /* 0x000ea60000000800 */
[----:B------:R-:W-:-:S04]  /*16400*/  LOP3.LUT R18, R18, 0x30, RZ, 0xc0, !PT ;  /* 0x0000003012127812 */ /* 0x000fc800078ec0ff */
[----:B--2---:R-:W-:Y:S01]  /*16410*/  ISETP.GE.AND P2, PT, R18, R11, PT ;  /* 0x0000000b1200720c */ /* 0x004fe20003f46270 */
[----:B---3--:R-:W-:-:S04]  /*16420*/  IMAD R4, R5, UR6, RZ ;  /* 0x0000000605047c24 */ /* 0x008fc8000f8e02ff */
[----:B------:R-:W-:-:S04]  /*16430*/  IMAD R4, R10, UR7, R4 ;  /* 0x000000070a047c24 */ /* 0x000fc8000f8e0204 */
[----:B------:R-:W-:Y:S02]  /*16440*/  IMAD.IADD R5, R3, 0x1, R4 ;  /* 0x0000000103057824 */ /* 0x000fe400078e0204 */
        /* <DEDUP_REMOVED lines=18> */
[----:B------:R-:W2:Y:S04]  /*16570*/  SHFL.IDX PT, R2, R0, RZ, 0x1c1f ;  /* 0x001c1fff00027589 */ /* 0x000ea800000e0000 */
[----:B------:R-:W3:Y:S04]  /*16580*/  SHFL.IDX PT, R3, R8, RZ, 0x1c1f ;  /* 0x001c1fff08037589 */ /* 0x000ee800000e0000 */
[----:B------:R-:W-:Y:S01]  /*16590*/  SHFL.IDX PT, R4, R4, RZ, 0x1c1f ;  /* 0x001c1fff04047589 */ /* 0x000fe200000e0000 */
[----:B--2---:R-:W-:-:S05]  /*165a0*/  IADD3 R2, P0, R18, R2, RZ ;  /* 0x0000000212027210 */ /* 0x004fca0007f1e0ff */
[----:B---3--:R-:W-:-:S05]  /*165b0*/  IMAD.X R3, RZ, RZ, R3, P0 ;  /* 0x000000ffff037224 */ /* 0x008fca00000e0603 */
[----:B------:R2:W-:Y:S04]  /*165c0*/  LDGSTS.E.BYPASS.LTC128B.128 [R7+0xe000], desc[UR40][R2.64], !P2 ;  /* 0x0e00000002077fae */ /* 0x0005e8000d101d68 */
[----:B--2---:R-:W2:Y:S04]  /*165d0*/  SHFL.IDX PT, R2, R0, 0x1, 0x1c1f ;  /* 0x003c1f0000027f89 */ /* 0x004ea800000e0000 */
[----:B------:R-:W3:Y:S01]  /*165e0*/  SHFL.IDX PT, R3, R8, 0x1, 0x1c1f ;  /* 0x003c1f0008037f89 */ /* 0x000ee200000e0000 */
[----:B--2---:R-:W-:-:S04]  /*165f0*/  IADD3 R2, P0, R18, R2, RZ ;  /* 0x0000000212027210 */ /* 0x004fc80007f1e0ff */
[----:B---3--:R-:W-:-:S05]  /*16600*/  IADD3.X R3, RZ, R3, RZ, P0, !PT ;  /* 0x00000003ff037210 */ /* 0x008fca00007fe4ff */
[----:B------:R2:W-:Y:S04]  /*16610*/  LDGSTS.E.BYPASS.LTC128B.128 [R7+0xe800], desc[UR40][R2.64], !P2 ;  /* 0x0e80000002077fae */ /* 0x0005e8000d101d68 */
[----:B--2---:R-:W2:Y:S04]  /*16620*/  SHFL.IDX PT, R2, R0, 0x2, 0x1c1f ;  /* 0x005c1f0000027f89 */ /* 0x004ea800000e0000 */
[----:B------:R-:W3:Y:S04]  /*16630*/  SHFL.IDX PT, R3, R8, 0x2, 0x1c1f ;  /* 0x005c1f0008037f89 */ /* 0x000ee800000e0000 */
[----:B------:R-:W-:Y:S01]  /*16640*/  SHFL.IDX PT, R8, R8, 0x3, 0x1c1f ;  /* 0x007c1f0008087f89 */ /* 0x000fe200000e0000 */
[----:B--2---:R-:W-:-:S05]  /*16650*/  IADD3 R2, P0, R18, R2, RZ ;  /* 0x0000000212027210 */ /* 0x004fca0007f1e0ff */
[----:B---3--:R-:W-:-:S05]  /*16660*/  IMAD.X R3, RZ, RZ, R3, P0 ;  /* 0x000000ffff037224 */ /* 0x008fca00000e0603 */
[----:B------:R2:W-:Y:S04]  /*16670*/  LDGSTS.E.BYPASS.LTC128B.128 [R7+0xf000], desc[UR40][R2.64], !P2 ;  /* 0x0f00000002077fae */ /* 0x0005e8000d101d68 */
[----:B--2---:R-:W2:Y:S02]  /*16680*/  SHFL.IDX PT, R2, R0, 0x3, 0x1c1f ;  /* 0x007c1f0000027f89 */ /* 0x004ea400000e0000 */
[----:B--2---:R-:W-:-:S05]  /*16690*/  IADD3 R2, P0, R18, R2, RZ ;  /* 0x0000000212027210 */ /* 0x004fca0007f1e0ff */
[----:B------:R-:W-:-:S05]  /*166a0*/  IMAD.X R3, RZ, RZ, R8, P0 ;  /* 0x000000ffff037224 */ /* 0x000fca00000e0608 */
[----:B------:R2:W-:Y:S04]  /*166b0*/  LDGSTS.E.BYPASS.LTC128B.128 [R7+0xf800], desc[UR40][R2.64], !P2 ;  /* 0x0f80000002077fae */ /* 0x0005e8000d101d68 */
[----:B--2---:R2:W3:Y:S02]  /*166c0*/  SHFL.IDX PT, R2, R5, RZ, 0x1c1f ;  /* 0x001c1fff05027589 */ /* 0x0044e400000e0000 */
.L_x_14316:
[----:B---3--:R-:W-:-:S05]  /*166d0*/  IADD3 R2, P0, R18, R2, RZ ;  /* 0x0000000212027210 */ /* 0x008fca0007f1e0ff */
[----:B------:R-:W-:Y:S01]  /*166e0*/  IMAD.X R3, RZ, RZ, R4, P0 ;  /* 0x000000ffff037224 */ /* 0x000fe200000e0604 */
[----:B------:R-:W-:-:S04]  /*166f0*/  PLOP3.LUT P0, PT, PT, PT, PT, 0x80, 0x0 ;  /* 0x000000000000781c */ /* 0x000fc80003f0f070 */
[----:B------:R-:W-:Y:S01]  /*16700*/  @!PT LDS RZ, [RZ] ;  /* 0x00000000fffff984 */ /* 0x000fe20000000800 */
[----:B------:R-:W-:Y:S01]  /*16710*/  @!PT LDS RZ, [RZ] ;  /* 0x00000000fffff984 */ /* 0x000fe20000000800 */
[----:B------:R-:W-:Y:S01]  /*16720*/  @!PT LDS RZ, [RZ] ;  /* 0x00000000fffff984 */ /* 0x000fe20000000800 */
[----:B------:R3:W-:Y:S01]  /*16730*/  LDGSTS.E.BYPASS.LTC128B.128 [R7+0x10000], desc[UR40][R2.64], !P2 ;  /* 0x1000000002077fae */ /* 0x0007e2000d101d68 */
[----:B------:R-:W-:-:S08]  /*16740*/  NOP ;  /* 0x0000000000007918 */ /* 0x000fd00000000000 */
.L_x_14162:
[----:B------:R-:W-:Y:S02]  /*16750*/  PLOP3.LUT P2, PT, P2, P0, PT, 0xa2, 0x0 ;  /* 0x000000000000781c */ /* 0x000fe40001741472 */
[----:B------:R-:W-:-:S08]  /*16760*/  @P0 R2UR P2, UR4, R6 ;  /* 0x00000000060402ca */ /* 0x000fd00000040000 */
[----:B------:R-:W-:-:S05]  /*16770*/  @P0 PLOP3.LUT P0, PT, P2, PT, PT, 0x80, 0x0 ;  /* 0x000000000000081c */ /* 0x000fca000170f070 */
[----:B------:R-:W-:Y:S01]  /*16780*/  @!P2 SYNCS.ARRIVE.TRANS64.RED.A0T1 RZ, [UR4+0x13230], RZ ;  /* 0x013230ffffffa9a7 */ /* 0x000fe20008200404 */
[----:B------:R-:W-:Y:S07]  /*16790*/  @!P2 ARRIVES.LDGSTSBAR.64.TRANSCNT [UR4+0x13230] ;  /* 0x01323000ff00a9b0 */ /* 0x000fee0008000a84 */
[----:B------:R-:W-:Y:S05]  /*167a0*/  @P0 BRA.U.ANY `(.L_x_14162) ;  /* 0xfffffffd00e80947 */ /* 0x000fea000393ffff */
[----:B------:R-:W-:Y:S01]  /*167b0*/  NOP ;  /* 0x0000000000007918 */ /* 0x000fe20000000000 */
[----:B------:R-:W4:Y:S02]  /*167c0*/  LDL R0, [R1+0x74] ;  /* 0x0000740001007983 */ /* 0x000f240000100800 */
[----:B----4-:R-:W-:-:S13]  /*167d0*/  ISETP.NE.AND P3, PT, R0, 0x3, PT ;  /* 0x000000030000780c */ /* 0x010fda0003f65270 */
[----:B------:R-:W-:Y:S05]  /*167e0*/  @!P3 BRA `(.L_x_14163) ;  /* 0x000000000004b947 */ /* 0x000fea0003800000 */
[----:B------:R-:W-:Y:S01]  /*167f0*/  BPT.TRAP 0x1 ;  /* 0x000000040000795c */ /* 0x000fe20000300000 */
.L_x_14163:
[----:B------:R-:W4:Y:S01]  /*16800*/  LDL R0, [R1+0x54] ;  /* 0x0000540001007983 */ /* 0x000f220000100800 */
[----:B------:R0:W-:Y:S01]  /*16810*/  SYNCS.ARRIVE.TRANS64.A1T0 RZ, [R6+URZ+0x13230], RZ ;  /* 0x013230ff06ff79a7 */ /* 0x0001e2000810003f */
[----:B----4-:R-:W-:-:S13]  /*16820*/  ISETP.NE.AND P0, PT, R0, 0x3, PT ;  /* 0x000000030000780c */ /* 0x010fda0003f05270 */
[----:B0-----:R-:W-:Y:S05]  /*16830*/  @!P0 BRA `(.L_x_14164) ;  /* 0x0000000000048947 */ /* 0x001fea0003800000 */
[----:B------:R-:W-:Y:S01]  /*16840*/  BPT.TRAP 0x1 ;  /* 0x000000040000795c */ /* 0x000fe20000300000 */
.L_x_14164:
[----:B------:R-:W-:Y:S01]  /*16850*/  LOP3.LUT R0, R21, 0x1, RZ, 0x3c, !PT ;  /* 0x0000000115007812 */ /* 0x000fe200078e3cff */
[----:B---3--:R-:W-:Y:S01]  /*16860*/  IMAD R2, R20, 0x8, R17 ;  /* 0x0000000814027824 */ /* 0x008fe200078e0211 */
[----:B------:R-:W-:Y:S02]  /*16870*/  BSSY B0, `(.L_x_14165) ;  /* 0x0000004000007945 */ /* 0x000fe40003800000 */
[----:B------:R-:W-:-:S04]  /*16880*/  SHF.L.U32 R0, R0, 0x1f, RZ ;  /* 0x0000001f00007819 */ /* 0x000fc800000006ff */
[----:B------:R-:W0:Y:S02]  /*16890*/  SYNCS.PHASECHK.TRANS64.TRYWAIT P2, [R2+URZ+0x13270], R0 ;  /* 0x01327000020075a7 */ /* 0x000e24000804017f */
[----:B0-----:R-:W-:Y:S05]  /*168a0*/  @!P2 BRA `(.L_x_14166) ;  /* 0x0000004c004ca947 */ /* 0x001fea0003800000 */
.L_x_14317:
[----:B------:R-:W-:Y:S05]  /*168b0*/  BSYNC B0 ;  /* 0x0000000000007941 */ /* 0x000fea0003800000 */
.L_x_14165:
[----:B------:R-:W3:Y:S02]  /*168c0*/  LDL R3, [R1+0x74] ;  /* 0x0000740001037983 */ /* 0x000ee40000100800 */
[----:B---3--:R-:W-:-:S13]  /*168d0*/  ISETP.NE.AND P2, PT, R3, 0x3, PT ;  /* 0x000000030300780c */ /* 0x008fda0003f45270 */
[----:B------:R-:W-:Y:S05]  /*168e0*/  @!P2 BRA `(.L_x_14167) ;  /* 0x000000000004a947 */ /* 0x000fea0003800000 */
[----:B------:R-:W-:Y:S01]  /*168f0*/  BPT.TRAP 0x1 ;  /* 0x000000040000795c */ /* 0x000fe20000300000 */
.L_x_14167:
[----:B------:R-:W-:Y:S01]  /*16900*/  SHF.L.U32 R3, R21, 0x1f, RZ ;  /* 0x0000001f15037819 */ /* 0x000fe200000006ff */
[----:B0-----:R-:W-:-:S03]  /*16910*/  IMAD R0, R20, 0x2800, RZ ;  /* 0x0000280014007824 */ /* 0x001fc600078e02ff */
[----:B------:R-:W0:Y:S02]  /*16920*/  SYNCS.PHASECHK.TRANS64.TRYWAIT P2, [R2+URZ+0x13260], R3 ;  /* 0x01326003020075a7 */ /* 0x000e24000804017f */
[----:B0-----:R-:W-:Y:S05]  /*16930*/  @!P2 BRA `(.L_x_14168) ;  /* 0x0000004c003ca947 */ /* 0x001fea0003800000 */
.L_x_14318:
[----:B------:R-:W3:Y:S01]  /*16940*/  LDL R12, [R1+0x74] ;  /* 0x00007400010c7983 */ /* 0x000ee20000100800 */
[----:B0-----:R-:W-:Y:S01]  /*16950*/  LOP3.LUT R3, R0, R28, RZ, 0xfc, !PT ;  /* 0x0000001c00037212 */ /* 0x001fe200078efcff */
[----:B------:R-:W-:Y:S05]  /*16960*/  WARPSYNC.ALL ;  /* 0x0000000000007948 */ /* 0x000fea0003800000 */
[----:B------:R-:W-:-:S05]  /*16970*/  IMAD.IADD R3, R17, 0x1, R3 ;  /* 0x0000000111037824 */ /* 0x000fca00078e0203 */
[----:B-12---:R0:W1:Y:S02]  /*16980*/  LDSM.16.MT88.4 R4, [R3+0x6000] ;  /* 0x006000000304783b */ /* 0x0060640000004200 */
        /* <DEDUP_REMOVED lines=18> */
[----:B0-----:R-:W-:-:S04]  /*16ab0*/  IADD3 R3, R0, 0x1000, RZ ;  /* 0x0000100000037810 */ /* 0x001fc80007ffe0ff */
        /* <DEDUP_REMOVED lines=20> */
[----:B------:R-:W-:Y:S02]  /*16c00*/  PRMT R11, R6, 0x7531, R7 ;  /* 0x00007531060b7816 */ /* 0x000fe40000000007 */
[----:B---3--:R-:W-:-:S03]  /*16c10*/  ISETP.NE.AND P2, PT, R12, 0x3, PT ;  /* 0x000000030c00780c */ /* 0x008fc60003f45270 */
        /* <DEDUP_REMOVED lines=19> */
.L_x_14169:
[----:B-1----:R1:W-:Y:S01]  /*16d50*/  SYNCS.ARRIVE.TRANS64.A1T0 RZ, [R2+URZ+0x13250], RZ ;  /* 0x013250ff02ff79a7 */ /* 0x0023e2000810003f */
[----:B------:R-:W-:Y:S06]  /*16d60*/  BAR.SYNC.DEFER_BLOCKING 0x2, 0x80 ;  /* 0x0082000000007b1d */ /* 0x000fec0000010000 */
[----:B------:R-:W-:Y:S05]  /*16d70*/  @!P0 BRA `(.L_x_14170) ;  /* 0x0000000000048947 */ /* 0x000fea0003800000 */
[----:B------:R-:W-:Y:S01]  /*16d80*/  BPT.TRAP 0x1 ;  /* 0x000000040000795c */ /* 0x000fe20000300000 */
.L_x_14170:
[----:B0-----:R-:W2:Y:S01]  /*16d90*/  LDL R0, [R1+0x34] ;  /* 0x0000340001007983 */ /* 0x001ea20000100800 */
[----:B-1----:R-:W-:-:S03]  /*16da0*/  VIADD R2, R2, 0x13280 ;  /* 0x0001328002027836 */ /* 0x002fc60000000000 */
[----:B------:R3:W5:Y:S04]  /*16db0*/  LDL R20, [R1+0x8] ;  /* 0x0000080001147983 */ /* 0x0007680000100800 */
[----:B------:R3:W5:Y:S01]  /*16dc0*/  LDL R21, [R1+0x18] ;  /* 0x0000180001157983 */ /* 0x0007620000100800 */
[----:B--2---:R-:W-:-:S04]  /*16dd0*/  PRMT R2, R0, 0x654, R2 ;  /* 0x0000065400027816 */ /* 0x004fc80000000002 */
[----:B------:R3:W-:Y:S01]  /*16de0*/  SYNCS.ARRIVE.TRANS64.RED.A1T0 RZ, [R2+URZ], RZ ;  /* 0x000000ff02ff79a7 */ /* 0x0007e2000810043f */
[----:B------:R-:W-:Y:S05]  /*16df0*/  @P1 BRA `(.L_x_14171) ;  /* 0xffffffe800801947 */ /* 0x000fea000383ffff */
.L_x_14151:
[----:B------:R-:W3:Y:S02]  /*16e00*/  S2R R0, SR_TID.X ;  /* 0x0000000000007919 */ /* 0x000ee40000002100 */
[----:B---3--:R-:W-:Y:S02]  /*16e10*/  LOP3.LUT R2, R0, 0x7f, RZ, 0xc0, !PT ;  /* 0x0000007f00027812 */ /* 0x008fe400078ec0ff */
[----:B------:R-:W2:Y:S01]  /*16e20*/  LDL R0, [R1+0x54] ;  /* 0x0000540001007983 */ /* 0x000ea20000100800 */
[----:B------:R-:W-:Y:S01]  /*16e30*/  BSSY B0, `(.L_x_14172) ;  /* 0x0000010000007945 */ /* 0x000fe20003800000 */
[----:B------:R-:W-:Y:S02]  /*16e40*/  ISETP.NE.AND P1, PT, R2, RZ, PT ;  /* 0x000000ff0200720c */ /* 0x000fe40003f25270 */
[----:B--2---:R-:W-:-:S11]  /*16e50*/  ISETP.NE.AND P0, PT, R0, 0x3, PT ;  /* 0x000000030000780c */ /* 0x004fd60003f05270 */
[----:B------:R-:W-:Y:S05]  /*16e60*/  @P1 BRA `(.L_x_14173) ;  /* 0x0000000000301947 */ /* 0x000fea0003800000 */
[----:B------:R-:W1:Y:S01]  /*16e70*/  S2R R3, SR_LANEID ;  /* 0x0000000000037919 */ /* 0x000e620000000000 */
[----:B------:R-:W-:Y:S02]  /*16e80*/  VOTEU.ANY UR4, UPT, PT ;  /* 0x0000000000047886 */ /* 0x000fe400038e0100 */
[----:B------:R-:W1:Y:S08]  /*16e90*/  FLO.U32 R0, UR4 ;  /* 0x0000000400007d00 */ /* 0x000e7000080e0000 */
[----:B------:R-:W2:Y:S01]  /*16ea0*/  POPC R5, UR4 ;  /* 0x0000000400057d09 */ /* 0x000ea20008000000 */
[----:B-1----:R-:W-:-:S02]  /*16eb0*/  ISETP.EQ.U32.AND P1, PT, R0, R3, PT ;  /* 0x000000030000720c */ /* 0x002fc40003f22070 */
[----:B------:R-:W2:Y:S11]  /*16ec0*/  LDC.64 R2, c[0x0][0xc60] ;  /* 0x00031800ff027b82 */ /* 0x000eb60000000a00 */
[----:B--2---:R-:W2:Y:S01]  /*16ed0*/  @P1 ATOMG.E.ADD.STRONG.GPU PT, R3, desc[UR40][R2.64], R5 ;  /* 0x00000005020319a8 */ /* 0x004ea200081ee1e8 */
[----:B------:R-:W1:Y:S02]  /*16ee0*/  S2R R4, SR_LTMASK ;  /* 0x0000000000047919 */ /* 0x000e640000003900 */
[----:B-1----:R-:W-:-:S04]  /*16ef0*/  LOP3.LUT R4, R4, UR4, RZ, 0xc0, !PT ;  /* 0x0000000404047c12 */ /* 0x002fc8000f8ec0ff */
[----:B0-----:R-:W0:Y:S01]  /*16f00*/  POPC R7, R4 ;  /* 0x0000000400077309 */ /* 0x001e220000000000 */
[----:B--2---:R-:W0:Y:S02]  /*16f10*/  SHFL.IDX PT, R0, R3, R0, 0x1f ;  /* 0x00001f0003007589 */ /* 0x004e2400000e0000 */
[----:B0-----:R-:W-:-:S07]  /*16f20*/  IADD3 R24, R0, UR36, R7 ;  /* 0x0000002400187c10 */ /* 0x001fce000fffe007 */
.L_x_14173:
[----:B------:R-:W-:Y:S05]  /*16f30*/  BSYNC B0 ;  /* 0x0000000000007941 */ /* 0x000fea0003800000 */
.L_x_14172:
[----:B------:R-:W-:Y:S05]  /*16f40*/  @!P0 BRA `(.L_x_14174) ;  /* 0x0000000000048947 */ /* 0x000fea0003800000 */
[----:B------:R-:W-:Y:S01]  /*16f50*/  BPT.TRAP 0x1 ;  /* 0x000000040000795c */ /* 0x000fe20000300000 */
.L_x_14174:
[----:B------:R-:W2:Y:S04]  /*16f60*/  LDL R2, [R1+0x18] ;  /* 0x0000180001027983 */ /* 0x000ea80000100800 */
[----:B------:R-:W3:Y:S01]  /*16f70*/  LDL R0, [R1+0x8] ;  /* 0x0000080001007983 */ /* 0x000ee20000100800 */
[----:B------:R-:W-:Y:S01]  /*16f80*/  BSSY B0, `(.L_x_14175) ;  /* 0x0000006000007945 */ /* 0x000fe20003800000 */
[----:B--2---:R-:W-:-:S04]  /*16f90*/  LOP3.LUT R3, R2, 0x1, RZ, 0x3c, !PT ;  /* 0x0000000102037812 */ /* 0x004fc800078e3cff */
[----:B------:R-:W-:Y:S02]  /*16fa0*/  SHF.L.U32 R3, R3, 0x1f, RZ ;  /* 0x0000001f03037819 */ /* 0x000fe400000006ff */
[----:B---3--:R-:W-:-:S04]  /*16fb0*/  LEA R0, R0, R17, 0x3 ;  /* 0x0000001100007211 */ /* 0x008fc800078e18ff */
[----:B------:R-:W1:Y:S02]  /*16fc0*/  SYNCS.PHASECHK.TRANS64.TRYWAIT P1, [R0+URZ+0x13270], R3 ;  /* 0x01327003000075a7 */ /* 0x000e64000802017f */
[----:B-1----:R-:W-:Y:S05]  /*16fd0*/  @!P1 BRA `(.L_x_14176) ;  /* 0x0000004400a89947 */ /* 0x002fea0003800000 */
.L_x_14319:
[----:B------:R-:W-:Y:S05]  /*16fe0*/  BSYNC B0 ;  /* 0x0000000000007941 */ /* 0x000fea0003800000 */
.L_x_14175:
[----:B------:R-:W2:Y:S02]  /*16ff0*/  LDL R2, [R1+0x74] ;  /* 0x0000740001027983 */ /* 0x000ea40000100800 */
[----:B--2---:R-:W-:-:S13]  /*17000*/  ISETP.NE.AND P1, PT, R2, 0x3, PT ;  /* 0x000000030200780c */ /* 0x004fda0003f25270 */
[----:B------:R-:W-:Y:S05]  /*17010*/  @!P1 BRA `(.L_x_14177) ;  /* 0x0000000000049947 */ /* 0x000fea0003800000 */
[----:B------:R-:W-:Y:S01]  /*17020*/  BPT.TRAP 0x1 ;  /* 0x000000040000795c */ /* 0x000fe20000300000 */
.L_x_14177:
[----:B------:R-:W1:Y:S02]  /*17030*/  LDL R2, [R1+0x18] ;  /* 0x0000180001027983 */ /* 0x000e640000100800 */
[----:B-1----:R-:W-:-:S04]  /*17040*/  SHF.L.U32 R3, R2, 0x1f, RZ ;  /* 0x0000001f02037819 */ /* 0x002fc800000006ff */
[----:B------:R-:W1:Y:S02]  /*17050*/  SYNCS.PHASECHK.TRANS64.TRYWAIT P1, [R0+URZ+0x13260], R3 ;  /* 0x01326003000075a7 */ /* 0x000e64000802017f */
[----:B-1----:R-:W-:Y:S05]  /*17060*/  @!P1 BRA `(.L_x_14178) ;  /* 0x0000004400989947 */ /* 0x002fea0003800000 */
.L_x_14320:
[----:B------:R-:W2:Y:S04]  /*17070*/  LDL R12, [R1+0x8] ;  /* 0x00000800010c7983 */ /* 0x000ea80000100800 */
[----:B------:R-:W3:Y:S01]  /*17080*/  LDL R13, [R1+0x74] ;  /* 0x00007400010d7983 */ /* 0x000ee20000100800 */
[----:B------:R-:W-:Y:S05]  /*17090*/  WARPSYNC.ALL ;  /* 0x0000000000007948 */ /* 0x000fea0003800000 */
[----:B--2---:R-:W-:-:S05]  /*170a0*/  IMAD R2, R12, 0x2800, RZ ;  /* 0x000028000c027824 */ /* 0x004fca00078e02ff */
[----:B------:R-:W-:-:S05]  /*170b0*/  LOP3.LUT R4, R2, R28, RZ, 0xfc, !PT ;  /* 0x0000001c02047212 */ /* 0x000fca00078efcff */
[----:B------:R-:W-:-:S06]  /*170c0*/  IMAD.IADD R5, R17, 0x1, R4 ;  /* 0x0000000111057824 */ /* 0x000fcc00078e0204 */
[----:B0-----:R-:W0:Y:S01]  /*170d0*/  LDSM.16.MT88.4 R4, [R5+0x6000] ;  /* 0x006000000504783b */ /* 0x001e220000004200 */
        /* <DEDUP_REMOVED lines=9> */
[----:B------:R-:W-:-:S06]  /*17170*/  IMAD.IADD R6, R17, 0x1, R4 ;  /* 0x0000000111067824 */ /* 0x000fcc00078e0204 */
[----:B------:R-:W0:Y:S01]  /*17180*/  LDSM.16.MT88.4 R4, [R6+0x6000] ;  /* 0x006000000604783b */ /* 0x000e220000004200 */
[----:B------:R-:W-:-:S05]  /*17190*/  LOP3.LUT R3, R3, R23, RZ, 0xfc, !PT ;  /* 0x0000001703037212 */ /* 0x000fca00078efcff */
        /* <DEDUP_REMOVED lines=19> */
[----:B------:R-:W-:-:S06]  /*172d0*/  IADD3 R6, R17, R4, RZ ;  /* 0x0000000411067210 */ /* 0x000fcc0007ffe0ff */
[----:B------:R-:W0:Y:S01]  /*172e0*/  LDSM.16.MT88.4 R4, [R6+0x6000] ;  /* 0x006000000604783b */ /* 0x000e220000004200 */
[----:B------:R-:W-:Y:S01]  /*172f0*/  VIADD R2, R2, 0x2000 ;  /* 0x0000200002027836 */ /* 0x000fe20000000000 */
[----:B------:R-:W-:-:S05]  /*17300*/  LOP3.LUT R3, R3, R23, RZ, 0xfc, !PT ;  /* 0x0000001703037212 */ /* 0x000fca00078efcff */
[----:B------:R-:W-:Y:S01]  /*17310*/  IMAD.IADD R3, R22, 0x1, R3 ;  /* 0x0000000116037824 */ /* 0x000fe200078e0203 */
        /* <DEDUP_REMOVED lines=9> */
[----:B------:R-:W0:Y:S01]  /*173b0*/  LDSM.16.MT88.4 R4, [R4+0x6000] ;  /* 0x006000000404783b */ /* 0x000e220000004200 */
[----:B---3--:R-:W-:Y:S02]  /*173c0*/  ISETP.NE.AND P1, PT, R13, 0x3, PT ;  /* 0x000000030d00780c */ /* 0x008fe40003f25270 */
        /* <DEDUP_REMOVED lines=13> */
.L_x_14179:
[----:B-1----:R1:W-:Y:S01]  /*174a0*/  SYNCS.ARRIVE.TRANS64.A1T0 RZ, [R0+URZ+0x13250], RZ ;  /* 0x013250ff00ff79a7 */ /* 0x0023e2000810003f */
[----:B------:R-:W-:Y:S06]  /*174b0*/  BAR.SYNC.DEFER_BLOCKING 0x2, 0x80 ;  /* 0x0082000000007b1d */ /* 0x000fec0000010000 */
[----:B------:R-:W-:Y:S05]  /*174c0*/  @!P0 BRA `(.L_x_14180) ;  /* 0x0000000000048947 */ /* 0x000fea0003800000 */
[----:B------:R-:W-:Y:S01]  /*174d0*/  BPT.TRAP 0x1 ;  /* 0x000000040000795c */ /* 0x000fe20000300000 */
.L_x_14180:
[----:B------:R-:W2:Y:S04]  /*174e0*/  LDL R2, [R1+0x34] ;  /* 0x0000340001027983 */ /* 0x000ea80000100800 */
[----:B------:R-:W3:Y:S01]  /*174f0*/  LDL.LU R3, [R1+0x18] ;  /* 0x0000180001037983 */ /* 0x000ee20000300800 */
[----:B-1----:R-:W-:-:S05]  /*17500*/  VIADD R0, R0, 0x13280 ;  /* 0x0001328000007836 */ /* 0x002fca0000000000 */
[----:B--2---:R-:W-:-:S04]  /*17510*/  PRMT R0, R2, 0x654, R0 ;  /* 0x0000065402007816 */ /* 0x004fc80000000000 */
[----:B------:R1:W-:Y:S02]  /*17520*/  SYNCS.ARRIVE.TRANS64.RED.A1T0 RZ, [R0+URZ], RZ ;  /* 0x000000ff00ff79a7 */ /* 0x0003e4000810043f */
[----:B-1----:R-:W-:-:S05]  /*17530*/  VIADD R0, R12, 0x1 ;  /* 0x000000010c007836 */ /* 0x002fca0000000000 */
[----:B------:R-:W-:-:S04]  /*17540*/  ISETP.NE.AND P0, PT, R0, 0x2, PT ;  /* 0x000000020000780c */ /* 0x000fc80003f05270 */
[----:B------:R-:W-:Y:S02]  /*17550*/  SEL R2, RZ, 0x1, P0 ;  /* 0x00000001ff027807 */ /* 0x000fe40000000000 */
[----:B------:R-:W-:Y:S02]  /*17560*/  SEL R0, R0, RZ, P0 ;  /* 0x000000ff00007207 */ /* 0x000fe40000000000 */
[----:B---3--:R-:W-:-:S03]  /*17570*/  LOP3.LUT R3, R3, R2, RZ, 0x3c, !PT ;  /* 0x0000000203037212 */ /* 0x008fc600078e3cff */
[----:B------:R1:W-:Y:S04]  /*17580*/  STL [R1+0x8], R0 ;  /* 0x0000080001007387 */ /* 0x0003e80000100800 */
[----:B------:R1:W-:Y:S02]  /*17590*/  STL [R1+0x18], R3 ;  /* 0x0000180301007387 */ /* 0x0003e40000100800 */
.L_x_14121:
[----:B-1----:R-:W3:Y:S02]  /*175a0*/  LDL R0, [R1+0x24] ;  /* 0x0000240001007983 */ /* 0x002ee40000100800 */
[----:B---3--:R-:W-:-:S13]  /*175b0*/  LOP3.LUT P0, RZ, R0, 0x10, RZ, 0xc0, !PT ;  /* 0x0000001000ff7812 */ /* 0x008fda000780c0ff */
        /* <DEDUP_REMOVED lines=8> */
[----:B------:R1:W3:Y:S01]  /*17640*/  LDS.128 R24, [R17+0x132d0] ;  /* 0x0132d00011187984 */ /* 0x0002e20000000c00 */
[----:B------:R-:W-:Y:S06]  /*17650*/  BAR.ARV 0x4, 0x200 ;  /* 0x0108000000007b1d */ /* 0x000fec0000002000 */
[----:B------:R-:W-:Y:S05]  /*17660*/  BRA `(.L_x_14182) ;  /* 0x0000000800dc7947 */ /* 0x000fea0003800000 */
.L_x_14181:
[----:B------:R-:W0:Y:S01]  /*17670*/  S2R R0, SR_TID.X ;  /* 0x0000000000007919 */ /* 0x000e220000002100 */
[----:B------:R-:W-:Y:S01]  /*17680*/  UMOV UR4, 0xffffffff ;  /* 0xffffffff00047882 */ /* 0x000fe20000000000 */
[----:B0-2---:R-:W-:-:S04]  /*17690*/  LOP3.LUT R10, R0, 0x1f, RZ, 0xc0, !PT ;  /* 0x0000001f000a7812 */ /* 0x005fc800078ec0ff */
[----:B------:R-:W-:Y:S01]  /*176a0*/  ISETP.NE.AND P0, PT, R10, 0x1f, PT ;  /* 0x0000001f0a00780c */ /* 0x000fe20003f05270 */
[----:B------:R-:W-:-:S12]  /*176b0*/  BRA.DIV UR4, `(.L_x_14183) ;  /* 0x0000004204187947 */ /* 0x000fd8000b800000 */
[----:B------:R-:W-:Y:S01]  /*176c0*/  IMAD.IADD R0, R27, 0x1, R10 ;  /* 0x000000011b007824 */ /* 0x000fe200078e020a */
[----:B------:R-:W-:-:S04]  /*176d0*/  ULDC UR4, c[0x0][0xc3c] ;  /* 0x00030f0000047ab9 */ /* 0x000fc80000000800 */
[----:B------:R-:W-:-:S13]  /*176e0*/  ISETP.GE.OR P1, PT, R0, UR4, !P0 ;  /* 0x0000000400007c0c */ /* 0x000fda000c726670 */
[----:B------:R-:W0:Y:S08]  /*176f0*/  @!P1 LDC.64 R2, c[0x0][0xc80] ;  /* 0x00032000ff029b82 */ /* 0x000e300000000a00 */
        /* <DEDUP_REMOVED lines=12> */
[----:B0-----:R-:W-:Y:S01]  /*177c0*/  IMAD.MOV.U32 R24, RZ, RZ, RZ ;  /* 0x000000ffff187224 */ /* 0x001fe200078e00ff */
[----:B--2---:R-:W-:Y:S01]  /*177d0*/  @!P1 MOV R5, R7 ;  /* 0x0000000700059202 */ /* 0x004fe20000000f00 */
[----:B------:R-:W-:-:S02]  /*177e0*/  IMAD.MOV.U32 R7, RZ, RZ, RZ ;  /* 0x000000ffff077224 */ /* 0x000fc400078e00ff */
        /* <DEDUP_REMOVED lines=19> */
.L_x_14330:
[----:B------:R-:W-:Y:S02]  /*17920*/  ULDC UR4, c[0x0][0xc38] ;  /* 0x00030e0000047ab9 */ /* 0x000fe40000000800 */
[----:B------:R-:W-:-:S04]  /*17930*/  IMAD.U32 R3, RZ, RZ, UR4 ;  /* 0x00000004ff037e24 */ /* 0x000fc8000f8e00ff */
[----:B-1----:R-:W-:-:S05]  /*17940*/  IMAD R8, R8, R3, RZ ;  /* 0x0000000308087224 */ /* 0x002fca00078e02ff */
[----:B------:R-:W-:-:S04]  /*17950*/  IADD3 R4, R6, R8, RZ ;  /* 0x0000000806047210 */ /* 0x000fc80007ffe0ff */
[----:B------:R-:W-:-:S13]  /*17960*/  ISETP.GT.AND P6, PT, R4, R0, PT ;  /* 0x000000000400720c */ /* 0x000fda0003fc4270 */
[----:B------:R-:W-:Y:S05]  /*17970*/  @P6 BRA `(.L_x_14184) ;  /* 0x0000000000a46947 */ /* 0x000fea0003800000 */
.L_x_14187:
        /* <DEDUP_REMOVED lines=35> */
.L_x_14338:
[----:B------:R-:W-:Y:S02]  /*17bb0*/  ULDC UR4, c[0x0][0xc38] ;  /* 0x00030e0000047ab9 */ /* 0x000fe40000000800 */
[----:B------:R-:W-:-:S05]  /*17bc0*/  MOV R3, UR4 ;  /* 0x0000000400037c02 */ /* 0x000fca0008000f00 */
[----:B-1----:R-:W-:-:S04]  /*17bd0*/  IMAD R8, R8, R3, RZ ;  /* 0x0000000308087224 */ /* 0x002fc800078e02ff */
[----:B------:R-:W-:-:S05]  /*17be0*/  IMAD.IADD R4, R8, 0x1, R4 ;  /* 0x0000000108047824 */ /* 0x000fca00078e0204 */
[----:B------:R-:W-:-:S13]  /*17bf0*/  ISETP.GT.AND P6, PT, R4, R0, PT ;  /* 0x000000000400720c */ /* 0x000fda0003fc4270 */
[----:B------:R-:W-:Y:S05]  /*17c00*/  @!P6 BRA `(.L_x_14187) ;  /* 0xfffffffc005ce947 */ /* 0x000fea000383ffff */
.L_x_14184:
        /* <DEDUP_REMOVED lines=9> */
.L_x_14343:
[----:B------:R-:W-:-:S13]  /*17ca0*/  ISETP.NE.AND P0, PT, R6, RZ, PT ;  /* 0x000000ff0600720c */ /* 0x000fda0003f05270 */
[----:B------:R-:W-:Y:S05]  /*17cb0*/  @!P0 BRA `(.L_x_14189) ;  /* 0x0000000000148947 */ /* 0x000fea0003800000 */
[----:B------:R-:W-:Y:S01]  /*17cc0*/  UMOV UR4, 0xffffffff ;  /* 0xffffffff00047882 */ /* 0x000fe20000000000 */
[----:B------:R-:W-:Y:S02]  /*17cd0*/  VIADD R12, R4, 0xffffffff ;  /* 0xffffffff040c7836 */ /* 0x000fe40000000000 */
[----:B------:R-:W-:Y:S05]  /*17ce0*/  BRA.DIV UR4, `(.L_x_14190) ;  /* 0x0000004604187947 */ /* 0x000fea000b800000 */
[----:B0-----:R0:W4:Y:S02]  /*17cf0*/  SHFL.IDX PT, R2, R2, R12, 0x1f ;  /* 0x00001f0c02027589 */ /* 0x00112400000e0000 */
.L_x_14346:
[----:B----4-:R-:W-:-:S07]  /*17d00*/  IMAD.MOV.U32 R24, RZ, RZ, R2 ;  /* 0x000000ffff187224 */ /* 0x010fce00078e0002 */
.L_x_14189:
        /* <DEDUP_REMOVED lines=50> */
[----:B------:R-:W-:-:S06]  /*18030*/  @P0 IADD3 R2, R2, 0x1, RZ ;  /* 0x0000000102020810 */ /* 0x000fcc0007ffe0ff */
[----:B------:R-:W-:Y:S01]  /*18040*/  @!P2 IMAD.MOV R2, RZ, RZ, -R2 ;  /* 0x000000ffff02a224 */ /* 0x000fe200078e0a02 */
[----:B------:R-:W-:-:S05]  /*18050*/  @!P1 LOP3.LUT R2, RZ, R7, RZ, 0x33, !PT ;  /* 0x00000007ff029212 */ /* 0x000fca00078e33ff */
[--C-:B------:R-:W-:Y:S02]  /*18060*/  IMAD.MOV R0, RZ, RZ, -R2.reuse ;  /* 0x000000ffff007224 */ /* 0x100fe400078e0a02 */
[C---:B------:R-:W-:Y:S02]  /*18070*/  IMAD R2, R7.reuse, 0x1000000, R2 ;  /* 0x0100000007027824 */ /* 0x040fe400078e0202 */
[----:B------:R-:W-:-:S04]  /*18080*/  IMAD R0, R7, R0, R6 ;  /* 0x0000000007007224 */ /* 0x000fc800078e0206 */
[----:B------:R-:W-:Y:S01]  /*18090*/  IMAD R26, R0, 0x10000, R2 ;  /* 0x00010000001a7824 */ /* 0x000fe200078e0202 */
[----:B------:R-:W-:Y:S06]  /*180a0*/  BRA `(.L_x_14191) ;  /* 0x00000000001c7947 */ /* 0x000fec0003800000 */
.L_x_14185:
[----:B------:R-:W-:Y:S01]  /*180b0*/  UMOV UR4, URZ ;  /* 0x0000003f00047c82 */ /* 0x000fe20008000000 */
[----:B------:R-:W-:Y:S01]  /*180c0*/  UMOV UR5, URZ ;  /* 0x0000003f00057c82 */ /* 0x000fe20008000000 */
[----:B------:R-:W-:Y:S01]  /*180d0*/  ULDC UR6, c[0x0][0xc3c] ;  /* 0x00030f0000067ab9 */ /* 0x000fe20000000800 */
[----:B------:R-:W-:Y:S01]  /*180e0*/  IMAD.MOV.U32 R24, RZ, RZ, R0 ;  /* 0x000000ffff187224 */ /* 0x000fe200078e0000 */
[----:B------:R-:W-:Y:S01]  /*180f0*/  MOV R27, UR6 ;  /* 0x00000006001b7c02 */ /* 0x000fe20008000f00 */
[----:B------:R-:W-:Y:S02]  /*18100*/  IMAD.U32 R25, RZ, RZ, UR4 ;  /* 0x00000004ff197e24 */ /* 0x000fe4000f8e00ff */
[----:B------:R-:W-:-:S07]  /*18110*/  IMAD.U32 R26, RZ, RZ, UR5 ;  /* 0x00000005ff1a7e24 */ /* 0x000fce000f8e00ff */
.L_x_14191:
        /* <DEDUP_REMOVED lines=12> */
.L_x_14182:
[----:B------:R-:W-:Y:S02]  /*181e0*/  ULDC UR4, c[0x0][0xc3c] ;  /* 0x00030f0000047ab9 */ /* 0x000fe40000000800 */
[----:B---3--:R-:W-:-:S13]  /*181f0*/  ISETP.GE.AND P0, PT, R27, UR4, PT ;  /* 0x000000041b007c0c */ /* 0x008fda000bf06270 */
[----:B------:R-:W-:Y:S05]  /*18200*/  @!P0 BRA `(.L_x_14192) ;  /* 0xffffff9400b48947 */ /* 0x000fea000383ffff */
[----:B------:R-:W-:Y:S05]  /*18210*/  BSYNC B7 ;  /* 0x0000000000077941 */ /* 0x000fea0003800000 */
.L_x_14080:
[----:B-1----:R-:W3:Y:S01]  /*18220*/  LDL.LU R0, [R1+0x64] ;  /* 0x0000640001007983 */ /* 0x002ee20000300800 */
[----:B------:R-:W-:Y:S01]  /*18230*/  BSSY B0, `(.L_x_14193) ;  /* 0x000000b000007945 */ /* 0x000fe20003800000 */
[----:B------:R-:W1:Y:S01]  /*18240*/  S2R R5, SR_CgaCtaId ;  /* 0x0000000000057919 */ /* 0x000e620000008800 */
[----:B---3--:R-:W-:-:S05]  /*18250*/  VIADD R0, R0, 0x1 ;  /* 0x0000000100007836 */ /* 0x008fca0000000000 */
[----:B----4-:R-:W-:-:S04]  /*18260*/  LEA.HI R2, R0, R0, RZ, 0x1 ;  /* 0x0000000000027211 */ /* 0x010fc800078f08ff */
[----:B------:R-:W-:Y:S02]  /*18270*/  LOP3.LUT R3, R2, 0xfffffffe, RZ, 0xc0, !PT ;  /* 0xfffffffe02037812 */ /* 0x000fe400078ec0ff */
[----:B------:R-:W-:-:S03]  /*18280*/  MOV R2, 0x400 ;  /* 0x0000040000027802 */ /* 0x000fc60000000f00 */
[----:B------:R-:W-:Y:S01]  /*18290*/  IMAD.IADD R0, R0, 0x1, -R3 ;  /* 0x0000000100007824 */ /* 0x000fe200078e0a03 */
[----:B-1----:R-:W-:-:S04]  /*182a0*/  LEA R5, R5, R2, 0x18 ;  /* 0x0000000205057211 */ /* 0x002fc800078ec0ff */
[----:B------:R-:W-:-:S04]  /*182b0*/  SHF.L.U32 R0, R0, 0x1f, RZ ;  /* 0x0000001f00007819 */ /* 0x000fc800000006ff */
[----:B------:R-:W1:Y:S02]  /*182c0*/  SYNCS.PHASECHK.TRANS64.TRYWAIT P0, [R5+URZ+0x13220], R0 ;  /* 0x01322000050075a7 */ /* 0x000e64000800017f */
[----:B-1----:R-:W-:Y:S05]  /*182d0*/  @!P0 BRA `(.L_x_14194) ;  /* 0x0000003c00c48947 */ /* 0x002fea0003800000 */
.L_x_14347:
[----:B------:R-:W-:Y:S05]  /*182e0*/  BSYNC B0 ;  /* 0x0000000000007941 */ /* 0x000fea0003800000 */
.L_x_14193:
[----:B------:R-:W-:-:S03]  /*182f0*/  UMOV UR4, 0xffffffff ;  /* 0xffffffff00047882 */ /* 0x000fc60000000000 */
[----:B------:R-:W-:Y:S05]  /*18300*/  BRA.DIV UR4, `(.L_x_14195) ;  /* 0x0000003e04cc7947 */ /* 0x000fea000b800000 */
[----:B-1----:R-:W1:Y:S02]  /*18310*/  S2R R0, SR_TID.X ;  /* 0x0000000000007919 */ /* 0x002e640000002100 */
[----:B-1----:R-:W-:-:S04]  /*18320*/  SHF.R.U32.HI R0, RZ, 0x5, R0 ;  /* 0x00000005ff007819 */ /* 0x002fc80000011600 */
[----:B------:R-:W-:-:S05]  /*18330*/  LOP3.LUT R0, R0, 0x3, RZ, 0xc0, !PT ;  /* 0x0000000300007812 */ /* 0x000fca00078ec0ff */
[----:B------:R1:W3:Y:S02]  /*18340*/  SHFL.IDX PT, R14, R0, RZ, 0x1f ;  /* 0x00001fff000e7589 */ /* 0x0002e400000e0000 */
.L_x_14350:
[----:B---3--:R-:W-:-:S13]  /*18350*/  ISETP.NE.AND P0, PT, R14, RZ, PT ;  /* 0x000000ff0e00720c */ /* 0x008fda0003f05270 */
[----:B------:R-:W-:Y:S05]  /*18360*/  @P0 BRA `(.L_x_13964) ;  /* 0x0000000000b40947 */ /* 0x000fea0003800000 */
[----:B------:R-:W-:-:S03]  /*18370*/  UMOV UR4, 0xffffffff ;  /* 0xffffffff00047882 */ /* 0x000fc60000000000 */
[----:B------:R-:W-:Y:S05]  /*18380*/  BRA.DIV UR4, `(.L_x_14196) ;  /* 0x0000003e04e07947 */ /* 0x000fea000b800000 */
[----:B------:R-:W-:-:S13]  /*18390*/  ELECT P6, URZ, PT ;  /* 0x00000000003f782f */ /* 0x000fda00038c0000 */
.L_x_14353:
[----:B------:R-:W-:Y:S05]  /*183a0*/  @!P6 BRA `(.L_x_13964) ;  /* 0x0000000000a4e947 */ /* 0x000fea0003800000 */
[----:B-1----:R-:W3:Y:S02]  /*183b0*/  LDL.LU R0, [R1+0x38] ;  /* 0x0000380001007983 */ /* 0x002ee40000300800 */
[----:B---3--:R-:W-:-:S04]  /*183c0*/  LOP3.LUT R0, R0, 0x2, RZ, 0xfc, !PT ;  /* 0x0000000200007812 */ /* 0x008fc800078efcff */
[----:B------:R-:W-:-:S13]  /*183d0*/  ISETP.NE.AND P0, PT, R0, 0x3, PT ;  /* 0x000000030000780c */ /* 0x000fda0003f05270 */
[----:B------:R-:W-:Y:S05]  /*183e0*/  @!P0 BRA `(.L_x_14197) ;  /* 0x0000000000048947 */ /* 0x000fea0003800000 */
[----:B------:R-:W-:Y:S01]  /*183f0*/  BPT.TRAP 0x1 ;  /* 0x000000040000795c */ /* 0x000fe20000300000 */
.L_x_14197:
[----:B------:R-:W3:Y:S04]  /*18400*/  LDL R2, [R1+0x18] ;  /* 0x0000180001027983 */ /* 0x000ee80000100800 */
[----:B------:R-:W4:Y:S01]  /*18410*/  LDL.LU R0, [R1+0x8] ;  /* 0x0000080001007983 */ /* 0x000f220000300800 */
[----:B---3--:R-:W-:Y:S01]  /*18420*/  SHF.L.U32 R3, R2, 0x1f, RZ ;  /* 0x0000001f02037819 */ /* 0x008fe200000006ff */
[C---:B----4-:R-:W-:Y:S02]  /*18430*/  IMAD R4, R0.reuse, 0x8, R5 ;  /* 0x0000000800047824 */ /* 0x050fe400078e0205 */
[----:B------:R-:W-:Y:S02]  /*18440*/  VIADD R0, R0, 0x1 ;  /* 0x0000000100007836 */ /* 0x000fe40000000000 */
[----:B------:R-:W1:Y:S03]  /*18450*/  SYNCS.PHASECHK.TRANS64.TRYWAIT P1, [R4+URZ+0x13240], R3 ;  /* 0x01324003040075a7 */ /* 0x000e66000802017f */
[----:B------:R-:W-:-:S04]  /*18460*/  ISETP.NE.AND P2, PT, R0, 0x2, PT ;  /* 0x000000020000780c */ /* 0x000fc80003f45270 */
[----:B------:R-:W-:Y:S01]  /*18470*/  SEL R2, RZ, 0x1, P2 ;  /* 0x00000001ff027807 */ /* 0x000fe20001000000 */
[----:B-1----:R-:W-:Y:S08]  /*18480*/  @!P1 BRA `(.L_x_14198) ;  /* 0x0000003c00c09947 */ /* 0x002ff00003800000 */
.L_x_14354:
[----:B0-2---:R-:W2:Y:S01]  /*18490*/  LDL.LU R6, [R1+0x18] ;  /* 0x0000180001067983 */ /* 0x005ea20000300800 */
[----:B------:R-:W-:Y:S02]  /*184a0*/  SEL R0, R0, RZ, P2 ;  /* 0x000000ff00007207 */ /* 0x000fe40001000000 */
[----:B--2---:R-:W-:Y:S01]  /*184b0*/  LOP3.LUT R2, R6, R2, RZ, 0x3c, !PT ;  /* 0x0000000206027212 */ /* 0x004fe200078e3cff */
[----:B------:R-:W-:Y:S06]  /*184c0*/  @!P0 BRA `(.L_x_14199) ;  /* 0x0000000000048947 */ /* 0x000fec0003800000 */
[----:B------:R-:W-:Y:S01]  /*184d0*/  BPT.TRAP 0x1 ;  /* 0x000000040000795c */ /* 0x000fe20000300000 */
.L_x_14199:
[----:B------:R-:W-:Y:S01]  /*184e0*/  IMAD R5, R0, 0x8, R5 ;  /* 0x0000000800057824 */ /* 0x000fe200078e0205 */
[----:B------:R-:W-:-:S04]  /*184f0*/  SHF.L.U32 R0, R2, 0x1f, RZ ;  /* 0x0000001f02007819 */ /* 0x000fc800000006ff */
[----:B------:R-:W0:Y:S02]  /*18500*/  SYNCS.PHASECHK.TRANS64.TRYWAIT P1, [R5+URZ+0x13240], R0 ;  /* 0x01324000050075a7 */ /* 0x000e24000802017f */
[----:B0-----:R-:W-:Y:S05]  /*18510*/  @!P1 BRA `(.L_x_14200) ;  /* 0x0000003c00b09947 */ /* 0x001fea0003800000 */
.L_x_14355:
[----:B------:R-:W-:Y:S05]  /*18520*/  @!P0 BRA `(.L_x_14201) ;  /* 0x0000000000048947 */ /* 0x000fea0003800000 */
[----:B------:R-:W-:Y:S01]  /*18530*/  BPT.TRAP 0x1 ;  /* 0x000000040000795c */ /* 0x000fe20000300000 */
.L_x_14201:
[----:B------:R-:W2:Y:S02]  /*18540*/  SYNCS.PHASECHK.TRANS64.TRYWAIT P1, [R4+URZ+0x13260], R3 ;  /* 0x01326003040075a7 */ /* 0x000ea4000802017f */
[----:B--2---:R-:W-:Y:S05]  /*18550*/  @!P1 BRA `(.L_x_14202) ;  /* 0x0000003c00b49947 */ /* 0x004fea0003800000 */
.L_x_14356:
[----:B------:R-:W-:Y:S05]  /*18560*/  @!P0 BRA `(.L_x_14203) ;  /* 0x0000000000048947 */ /* 0x000fea0003800000 */
[----:B------:R-:W-:Y:S01]  /*18570*/  BPT.TRAP 0x1 ;  /* 0x000000040000795c */ /* 0x000fe20000300000 */
.L_x_14203:
[----:B------:R-:W3:Y:S02]  /*18580*/  SYNCS.PHASECHK.TRANS64.TRYWAIT P1, [R5+URZ+0x13260], R0 ;  /* 0x01326000050075a7 */ /* 0x000ee4000802017f */
[----:B---3--:R-:W-:Y:S05]  /*18590*/  @!P1 BRA `(.L_x_14204) ;  /* 0x0000003c00b89947 */ /* 0x008fea0003800000 */
.L_x_14357:
[----:B------:R-:W-:Y:S05]  /*185a0*/  @!P0 BRA `(.L_x_14205) ;  /* 0x0000000000048947 */ /* 0x000fea0003800000 */
[----:B------:R-:W-:Y:S01]  /*185b0*/  BPT.TRAP 0x1 ;  /* 0x000000040000795c */ /* 0x000fe20000300000 */
.L_x_14205:
[----:B------:R-:W4:Y:S02]  /*185c0*/  SYNCS.PHASECHK.TRANS64.TRYWAIT P1, [R4+URZ+0x13280], R3 ;  /* 0x01328003040075a7 */ /* 0x000f24000802017f */
[----:B----4-:R-:W-:Y:S05]  /*185d0*/  @!P1 BRA `(.L_x_14206) ;  /* 0x0000003c00bc9947 */ /* 0x010fea0003800000 */
.L_x_14358:
[----:B------:R-:W-:Y:S05]  /*185e0*/  @!P0 BRA `(.L_x_14207) ;  /* 0x0000000000048947 */ /* 0x000fea0003800000 */
[----:B------:R-:W-:Y:S01]  /*185f0*/  BPT.TRAP 0x1 ;  /* 0x000000040000795c */ /* 0x000fe20000300000 */
.L_x_14207:
[----:B------:R0:W0:Y:S02]  /*18600*/  SYNCS.PHASECHK.TRANS64.TRYWAIT P0, [R5+URZ+0x13280], R0 ;  /* 0x01328000050075a7 */ /* 0x000024000800017f */
[----:B0-----:R-:W-:Y:S05]  /*18610*/  @!P0 NANOSLEEP.SYNCS 0x989680 ;  /* 0x009896800000895d */ /* 0x001fea0003900000 */
[----:B------:R-:W0:Y:S02]  /*18620*/  @!P0 SYNCS.PHASECHK.TRANS64 P0, [R5+URZ+0x13280], R0 ;  /* 0x01328000050085a7 */ /* 0x000e24000800007f */
[----:B0-----:R-:W-:Y:S05]  /*18630*/  @!P0 BRA `(.L_x_14207) ;  /* 0xfffffffc00f08947 */ /* 0x001fea000383ffff */
.L_x_13964:
[----:B------:R-:W-:Y:S05]  /*18640*/  BSYNC B8 ;  /* 0x0000000000087941 */ /* 0x000fea0003800000 */
.L_x_13961:
[----:B------:R-:W-:Y:S05]  /*18650*/  EXIT ;  /* 0x000000000000794d */ /* 0x000fea0003800000 */
.L_x_13982:
[----:B0-----:R0:W1:Y:S02]  /*18660*/  SYNCS.PHASECHK.TRANS64.TRYWAIT P5, [R67+URZ+0x13290], R68 ;  /* 0x01329044430075a7 */ /* 0x00106400080a017f */
[----:B-1----:R-:W-:Y:S05]  /*18670*/  @!P5 NANOSLEEP.SYNCS 0x989680 ;  /* 0x009896800000d95d */ /* 0x002fea0003900000 */
[----:B------:R-:W1:Y:S02]  /*18680*/  @!P5 SYNCS.PHASECHK.TRANS64 P5, [R67+URZ+0x13290], R68 ;  /* 0x013290444300d5a7 */ /* 0x000e6400080a007f */
[----:B-1----:R-:W-:Y:S05]  /*18690*/  @!P5 BRA `(.L_x_13982) ;  /* 0xfffffffc00f0d947 */ /* 0x002fea000383ffff */
[----:B------:R-:W-:Y:S05]  /*186a0*/  BRA `(.L_x_14208) ;  /* 0xfffffea000c87947 */ /* 0x000fea000383ffff */
.L_x_13983:
[----:B------:R-:W-:Y:S01]  /*186b0*/  BSSY B1, `(.L_x_14209) ;  /* 0x0000007000017945 */ /* 0x000fe20003800000 */
[----:B------:R-:W-:Y:S02]  /*186c0*/  IMAD.MOV.U32 R12, RZ, RZ, RZ ;  /* 0x000000ffff0c7224 */ /* 0x000fe400078e00ff */
[----:B------:R-:W-:Y:S02]  /*186d0*/  IMAD.MOV.U32 R11, RZ, RZ, 0x1e1f ;  /* 0x00001e1fff0b7424 */ /* 0x000fe400078e00ff */
[----:B------:R-:W-:-:S07]  /*186e0*/  IMAD.MOV.U32 R15, RZ, RZ, -0x1 ;  /* 0xffffffffff0f7424 */ /* 0x000fce00078e00ff */
[----:B0-----:R-:W-:Y:S05]  /*186f0*/  WARPSYNC.COLLECTIVE R15, `(.L_x_14210) ;  /* 0x000000000f087348 */ /* 0x001fea0003c00000 */
[----:B------:R1:W2:Y:S02]  /*18700*/  SHFL.IDX P6, R14, R13, R12, R11 ;  /* 0x0000000c0d0e7389 */ /* 0x0002a400000c000b */
[----:B012---:R-:W-:Y:S01]  /*18710*/  ENDCOLLECTIVE ;  /* 0x000000000000791b */ /* 0x007fe20003800000 */
.L_x_14210:
[----:B------:R-:W-:Y:S05]  /*18720*/  BSYNC B1 ;  /* 0x0000000000017941 */ /* 0x000fea0003800000 */
.L_x_14209:
        /* <DEDUP_REMOVED lines=8> */
.L_x_14211:
[----:B------:R-:W-:Y:S05]  /*187b0*/  BRA `(.L_x_14212) ;  /* 0xfffffea000987947 */ /* 0x000fea000383ffff */
.L_x_13993:
[----:B0-----:R0:W1:Y:S02]  /*187c0*/  SYNCS.PHASECHK.TRANS64.TRYWAIT P6, [R67+URZ+0x13290], R68 ;  /* 0x01329044430075a7 */ /* 0x00106400080c017f */
[----:B-1----:R-:W-:Y:S05]  /*187d0*/  @!P6 NANOSLEEP.SYNCS 0x989680 ;  /* 0x009896800000e95d */ /* 0x002fea0003900000 */
[----:B------:R-:W1:Y:S02]  /*187e0*/  @!P6 SYNCS.PHASECHK.TRANS64 P6, [R67+URZ+0x13290], R68 ;  /* 0x013290444300e5a7 */ /* 0x000e6400080c007f */
[----:B-1----:R-:W-:Y:S05]  /*187f0*/  @!P6 BRA `(.L_x_13993) ;  /* 0xfffffffc00f0e947 */ /* 0x002fea000383ffff */
[----:B------:R-:W-:Y:S05]  /*18800*/  BRA `(.L_x_14213) ;  /* 0xfffffeb400007947 */ /* 0x000fea000383ffff */
.L_x_13994:
[----:B------:R-:W-:Y:S01]  /*18810*/  BSSY B1, `(.L_x_14214) ;  /* 0x0000007000017945 */ /* 0x000fe20003800000 */
[----:B------:R-:W-:Y:S02]  /*18820*/  IMAD.MOV.U32 R12, RZ, RZ, RZ ;  /* 0x000000ffff0c7224 */ /* 0x000fe400078e00ff */
[----:B------:R-:W-:Y:S02]  /*18830*/  IMAD.MOV.U32 R11, RZ, RZ, 0x1e1f ;  /* 0x00001e1fff0b7424 */ /* 0x000fe400078e00ff */
[----:B------:R-:W-:-:S07]  /*18840*/  IMAD.MOV.U32 R15, RZ, RZ, -0x1 ;  /* 0xffffffffff0f7424 */ /* 0x000fce00078e00ff */
[----:B0-----:R-:W-:Y:S05]  /*18850*/  WARPSYNC.COLLECTIVE R15, `(.L_x_14215) ;  /* 0x000000000f087348 */ /* 0x001fea0003c00000 */
[----:B------:R1:W2:Y:S02]  /*18860*/  SHFL.IDX P6, R14, R13, R12, R11 ;  /* 0x0000000c0d0e7389 */ /* 0x0002a400000c000b */
[----:B012---:R-:W-:Y:S01]  /*18870*/  ENDCOLLECTIVE ;  /* 0x000000000000791b */ /* 0x007fe20003800000 */
.L_x_14215:
[----:B------:R-:W-:Y:S05]  /*18880*/  BSYNC B1 ;  /* 0x0000000000017941 */ /* 0x000fea0003800000 */
.L_x_14214:
        /* <DEDUP_REMOVED lines=8> */
.L_x_14216:
[----:B------:R-:W-:Y:S01]  /*18910*/  IMAD.MOV.U32 R72, RZ, RZ, R14 ;  /* 0x000000ffff487224 */ /* 0x000fe200078e000e */
[----:B------:R-:W-:Y:S06]  /*18920*/  BRA `(.L_x_14217) ;  /* 0xfffffeb000cc7947 */ /* 0x000fec000383ffff */
.L_x_13999:
[----:B0-----:R0:W1:Y:S02]  /*18930*/  SYNCS.PHASECHK.TRANS64.TRYWAIT P3, [R67+URZ+0x13290], R68 ;  /* 0x01329044430075a7 */ /* 0x001064000806017f */
[----:B-1----:R-:W-:Y:S05]  /*18940*/  @!P3 NANOSLEEP.SYNCS 0x989680 ;  /* 0x009896800000b95d */ /* 0x002fea0003900000 */
[----:B------:R-:W1:Y:S02]  /*18950*/  @!P3 SYNCS.PHASECHK.TRANS64 P3, [R67+URZ+0x13290], R68 ;  /* 0x013290444300b5a7 */ /* 0x000e64000806007f */
[----:B-1----:R-:W-:Y:S05]  /*18960*/  @!P3 BRA `(.L_x_13999) ;  /* 0xfffffffc00f0b947 */ /* 0x002fea000383ffff */
[----:B------:R-:W-:Y:S05]  /*18970*/  BRA `(.L_x_14218) ;  /* 0xfffffec000bc7947 */ /* 0x000fea000383ffff */
.L_x_14000:
[----:B------:R-:W-:Y:S01]  /*18980*/  BSSY B1, `(.L_x_14219) ;  /* 0x0000007000017945 */ /* 0x000fe20003800000 */
[----:B------:R-:W-:Y:S02]  /*18990*/  IMAD.MOV.U32 R12, RZ, RZ, RZ ;  /* 0x000000ffff0c7224 */ /* 0x000fe400078e00ff */
[----:B------:R-:W-:Y:S02]  /*189a0*/  IMAD.MOV.U32 R11, RZ, RZ, 0x1e1f ;  /* 0x00001e1fff0b7424 */ /* 0x000fe400078e00ff */
[----:B------:R-:W-:-:S07]  /*189b0*/  IMAD.MOV.U32 R15, RZ, RZ, -0x1 ;  /* 0xffffffffff0f7424 */ /* 0x000fce00078e00ff */
[----:B0-----:R-:W-:Y:S05]  /*189c0*/  WARPSYNC.COLLECTIVE R15, `(.L_x_14220) ;  /* 0x000000000f087348 */ /* 0x001fea0003c00000 */
[----:B------:R1:W2:Y:S02]  /*189d0*/  SHFL.IDX P6, R14, R13, R12, R11 ;  /* 0x0000000c0d0e7389 */ /* 0x0002a400000c000b */
[----:B012---:R-:W-:Y:S01]  /*189e0*/  ENDCOLLECTIVE ;  /* 0x000000000000791b */ /* 0x007fe20003800000 */
.L_x_14220:
[----:B------:R-:W-:Y:S05]  /*189f0*/  BSYNC B1 ;  /* 0x0000000000017941 */ /* 0x000fea0003800000 */
.L_x_14219:
        /* <DEDUP_REMOVED lines=8> */
.L_x_14221:
[----:B------:R-:W-:Y:S05]  /*18a80*/  BRA `(.L_x_14222) ;  /* 0xfffffec000ec7947 */ /* 0x000fea000383ffff */
.L_x_14004:
[----:B-1----:R1:W4:Y:S02]  /*18a90*/  SYNCS.PHASECHK.TRANS64.TRYWAIT P4, [R67+URZ+0x132b0], R68 ;  /* 0x0132b044430075a7 */ /* 0x002324000808017f */
[----:B----4-:R-:W-:Y:S05]  /*18aa0*/  @!P4 NANOSLEEP.SYNCS 0x989680 ;  /* 0x009896800000c95d */ /* 0x010fea0003900000 */
[----:B------:R-:W4:Y:S02]  /*18ab0*/  @!P4 SYNCS.PHASECHK.TRANS64 P4, [R67+URZ+0x132b0], R68 ;  /* 0x0132b0444300c5a7 */ /* 0x000f24000808007f */
[----:B----4-:R-:W-:Y:S05]  /*18ac0*/  @!P4 BRA `(.L_x_14004) ;  /* 0xfffffffc00f0c947 */ /* 0x010fea000383ffff */
[----:B------:R-:W-:Y:S05]  /*18ad0*/  BRA `(.L_x_14223) ;  /* 0xfffffec400607947 */ /* 0x000fea000383ffff */
.L_x_14024:
        /* <DEDUP_REMOVED lines=8> */
.L_x_14225:
[----:B------:R-:W-:Y:S05]  /*18b60*/  BSYNC B1 ;  /* 0x0000000000017941 */ /* 0x000fea0003800000 */
.L_x_14224:
        /* <DEDUP_REMOVED lines=8> */
.L_x_14226:
[----:B------:R-:W-:Y:S01]  /*18bf0*/  IMAD.MOV.U32 R13, RZ, RZ, R31 ;  /* 0x000000ffff0d7224 */ /* 0x000fe200078e001f */
[----:B------:R-:W-:-:S07]  /*18c00*/  MOV R29, R14 ;  /* 0x0000000e001d7202 */ /* 0x000fce0000000f00 */
[----:B------:R-:W-:Y:S05]  /*18c10*/  WARPSYNC.COLLECTIVE R15, `(.L_x_14227) ;  /* 0x000000000f087348 */ /* 0x000fea0003c00000 */
[----:B------:R0:W1:Y:S02]  /*18c20*/  SHFL.IDX P6, R14, R13, R12, R11 ;  /* 0x0000000c0d0e7389 */ /* 0x00006400000c000b */
[----:B01----:R-:W-:Y:S01]  /*18c30*/  ENDCOLLECTIVE ;  /* 0x000000000000791b */ /* 0x003fe20003800000 */
.L_x_14227:
[----:B------:R-:W-:Y:S02]  /*18c40*/  IMAD.MOV.U32 R13, RZ, RZ, R32 ;  /* 0x000000ffff0d7224 */ /* 0x000fe400078e0020 */
[----:B------:R-:W-:-:S07]  /*18c50*/  IMAD.MOV.U32 R3, RZ, RZ, R14 ;  /* 0x000000ffff037224 */ /* 0x000fce00078e000e */
[----:B------:R-:W-:Y:S05]  /*18c60*/  WARPSYNC.COLLECTIVE R15, `(.L_x_14228) ;  /* 0x000000000f087348 */ /* 0x000fea0003c00000 */
[----:B------:R0:W1:Y:S02]  /*18c70*/  SHFL.IDX P6, R14, R13, R12, R11 ;  /* 0x0000000c0d0e7389 */ /* 0x00006400000c000b */
[----:B01----:R-:W-:Y:S01]  /*18c80*/  ENDCOLLECTIVE ;  /* 0x000000000000791b */ /* 0x003fe20003800000 */
.L_x_14228:
[----:B------:R-:W-:Y:S05]  /*18c90*/  BRA `(.L_x_14229) ;  /* 0xfffffed400007947 */ /* 0x000fea000383ffff */
.L_x_14028:
[----:B-1----:R1:W3:Y:S02]  /*18ca0*/  SYNCS.PHASECHK.TRANS64.TRYWAIT P0, [R18+URZ+0x13200], R27 ;  /* 0x0132001b120075a7 */ /* 0x0022e4000800017f */
[----:B---3--:R-:W-:Y:S05]  /*18cb0*/  @!P0 NANOSLEEP.SYNCS 0x989680 ;  /* 0x009896800000895d */ /* 0x008fea0003900000 */
[----:B------:R-:W3:Y:S02]  /*18cc0*/  @!P0 SYNCS.PHASECHK.TRANS64 P0, [R18+URZ+0x13200], R27 ;  /* 0x0132001b120085a7 */ /* 0x000ee4000800007f */
[----:B---3--:R-:W-:Y:S05]  /*18cd0*/  @!P0 BRA `(.L_x_14028) ;  /* 0xfffffffc00f08947 */ /* 0x008fea000383ffff */
[----:B------:R-:W-:Y:S05]  /*18ce0*/  BRA `(.L_x_14230) ;  /* 0xfffffed400987947 */ /* 0x000fea000383ffff */
.L_x_14032:
        /* <DEDUP_REMOVED lines=8> */
.L_x_14232:
[----:B------:R-:W-:Y:S05]  /*18d70*/  BSYNC B1 ;  /* 0x0000000000017941 */ /* 0x000fea0003800000 */
.L_x_14231:
        /* <DEDUP_REMOVED lines=8> */
.L_x_14233:
[----:B------:R-:W-:Y:S02]  /*18e00*/  IMAD.MOV.U32 R13, RZ, RZ, R31 ;  /* 0x000000ffff0d7224 */ /* 0x000fe400078e001f */
[----:B------:R-:W-:-:S07]  /*18e10*/  IMAD.MOV.U32 R29, RZ, RZ, R14 ;  /* 0x000000ffff1d7224 */ /* 0x000fce00078e000e */
[----:B------:R-:W-:Y:S05]  /*18e20*/  WARPSYNC.COLLECTIVE R15, `(.L_x_14234) ;  /* 0x000000000f087348 */ /* 0x000fea0003c00000 */
[----:B------:R0:W1:Y:S02]  /*18e30*/  SHFL.IDX P6, R14, R13, R12, R11 ;  /* 0x0000000c0d0e7389 */ /* 0x00006400000c000b */
[----:B01----:R-:W-:Y:S01]  /*18e40*/  ENDCOLLECTIVE ;  /* 0x000000000000791b */ /* 0x003fe20003800000 */
.L_x_14234:
[----:B------:R-:W-:Y:S02]  /*18e50*/  IMAD.MOV.U32 R13, RZ, RZ, R32 ;  /* 0x000000ffff0d7224 */ /* 0x000fe400078e0020 */
[----:B------:R-:W-:-:S07]  /*18e60*/  IMAD.MOV.U32 R21, RZ, RZ, R14 ;  /* 0x000000ffff157224 */ /* 0x000fce00078e000e */
[----:B------:R-:W-:Y:S05]  /*18e70*/  WARPSYNC.COLLECTIVE R15, `(.L_x_14235) ;  /* 0x000000000f087348 */ /* 0x000fea0003c00000 */
[----:B------:R0:W1:Y:S02]  /*18e80*/  SHFL.IDX P6, R14, R13, R12, R11 ;  /* 0x0000000c0d0e7389 */ /* 0x00006400000c000b */
[----:B01----:R-:W-:Y:S01]  /*18e90*/  ENDCOLLECTIVE ;  /* 0x000000000000791b */ /* 0x003fe20003800000 */
.L_x_14235:
[----:B------:R-:W-:Y:S05]  /*18ea0*/  BRA `(.L_x_14236) ;  /* 0xfffffee400487947 */ /* 0x000fea000383ffff */
.L_x_14036:
[----:B-1----:R1:W3:Y:S02]  /*18eb0*/  SYNCS.PHASECHK.TRANS64.TRYWAIT P1, [R18+URZ+0x13200], R27 ;  /* 0x0132001b120075a7 */ /* 0x0022e4000802017f */
[----:B---3--:R-:W-:Y:S05]  /*18ec0*/  @!P1 NANOSLEEP.SYNCS 0x989680 ;  /* 0x009896800000995d */ /* 0x008fea0003900000 */
[----:B------:R-:W3:Y:S02]  /*18ed0*/  @!P1 SYNCS.PHASECHK.TRANS64 P1, [R18+URZ+0x13200], R27 ;  /* 0x0132001b120095a7 */ /* 0x000ee4000802007f */
[----:B---3--:R-:W-:Y:S05]  /*18ee0*/  @!P1 BRA `(.L_x_14036) ;  /* 0xfffffffc00f09947 */ /* 0x008fea000383ffff */
[----:B------:R-:W-:Y:S05]  /*18ef0*/  BRA `(.L_x_14237) ;  /* 0xfffffee400c87947 */ /* 0x000fea000383ffff */
.L_x_14040:
[----:B-1----:R1:W3:Y:S02]  /*18f00*/  SYNCS.PHASECHK.TRANS64.TRYWAIT P1, [R3+URZ+0x13230], R4 ;  /* 0x01323004030075a7 */ /* 0x0022e4000802017f */
[----:B---3--:R-:W-:Y:S05]  /*18f10*/  @!P1 NANOSLEEP.SYNCS 0x989680 ;  /* 0x009896800000995d */ /* 0x008fea0003900000 */
[----:B------:R-:W3:Y:S02]  /*18f20*/  @!P1 SYNCS.PHASECHK.TRANS64 P1, [R3+URZ+0x13230], R4 ;  /* 0x01323004030095a7 */ /* 0x000ee4000802007f */
[----:B---3--:R-:W-:Y:S05]  /*18f30*/  @!P1 BRA `(.L_x_14040) ;  /* 0xfffffffc00f09947 */ /* 0x008fea000383ffff */
[----:B------:R-:W-:Y:S05]  /*18f40*/  BRA `(.L_x_14039) ;  /* 0xfffffef8001c7947 */ /* 0x000fea000383ffff */
.L_x_14048:
[----:B0-----:R0:W1:Y:S02]  /*18f50*/  SYNCS.PHASECHK.TRANS64.TRYWAIT P1, [R0+URZ+0x13230], R13 ;  /* 0x0132300d000075a7 */ /* 0x001064000802017f */
[----:B-1----:R-:W-:Y:S05]  /*18f60*/  @!P1 NANOSLEEP.SYNCS 0x989680 ;  /* 0x009896800000995d */ /* 0x002fea0003900000 */
[----:B------:R-:W1:Y:S02]  /*18f70*/  @!P1 SYNCS.PHASECHK.TRANS64 P1, [R0+URZ+0x13230], R13 ;  /* 0x0132300d000095a7 */ /* 0x000e64000802007f */
[----:B-1----:R-:W-:Y:S05]  /*18f80*/  @!P1 BRA `(.L_x_14048) ;  /* 0xfffffffc00f09947 */ /* 0x002fea000383ffff */
[----:B------:R-:W-:Y:S05]  /*18f90*/  BRA `(.L_x_14047) ;  /* 0xffffff2000c07947 */ /* 0x000fea000383ffff */
.L_x_14053:
[----:B--2---:R2:W3:Y:S02]  /*18fa0*/  SYNCS.PHASECHK.TRANS64.TRYWAIT P1, [R14+URZ+0x13250], R9 ;  /* 0x013250090e0075a7 */ /* 0x0044e4000802017f */
[----:B---3--:R-:W-:Y:S05]  /*18fb0*/  @!P1 NANOSLEEP.SYNCS 0x989680 ;  /* 0x009896800000995d */ /* 0x008fea0003900000 */
[----:B------:R-:W3:Y:S02]  /*18fc0*/  @!P1 SYNCS.PHASECHK.TRANS64 P1, [R14+URZ+0x13250], R9 ;  /* 0x013250090e0095a7 */ /* 0x000ee4000802007f */
[----:B---3--:R-:W-:Y:S05]  /*18fd0*/  @!P1 BRA `(.L_x_14053) ;  /* 0xfffffffc00f09947 */ /* 0x008fea000383ffff */
[----:B------:R-:W-:Y:S05]  /*18fe0*/  BRA `(.L_x_14052) ;  /* 0xffffff2800307947 */ /* 0x000fea000383ffff */
.L_x_14061:
[----:B-1----:R1:W2:Y:S02]  /*18ff0*/  SYNCS.PHASECHK.TRANS64.TRYWAIT P1, [R3+URZ+0x13250], R4 ;  /* 0x01325004030075a7 */ /* 0x0022a4000802017f */
[----:B--2---:R-:W-:Y:S05]  /*19000*/  @!P1 NANOSLEEP.SYNCS 0x989680 ;  /* 0x009896800000995d */ /* 0x004fea0003900000 */
[----:B------:R-:W2:Y:S02]  /*19010*/  @!P1 SYNCS.PHASECHK.TRANS64 P1, [R3+URZ+0x13250], R4 ;  /* 0x01325004030095a7 */ /* 0x000ea4000802007f */
[----:B--2---:R-:W-:Y:S05]  /*19020*/  @!P1 BRA `(.L_x_14061) ;  /* 0xfffffffc00f09947 */ /* 0x004fea000383ffff */
[----:B------:R-:W-:Y:S05]  /*19030*/  BRA `(.L_x_14060) ;  /* 0xffffff4400bc7947 */ /* 0x000fea000383ffff */
.L_x_14088:
[----:B-1----:R-:W0:Y:S01]  /*19040*/  S2R R9, SR_TID.X ;  /* 0x0000000000097919 */ /* 0x002e220000002100 */
        /* <DEDUP_REMOVED lines=10> */
.L_x_14239:
[----:B------:R-:W-:Y:S05]  /*190f0*/  BSYNC B1 ;  /* 0x0000000000017941 */ /* 0x000fea0003800000 */
.L_x_14238:
[----:B------:R-:W-:Y:S05]  /*19100*/  BRA `(.L_x_14240) ;  /* 0xffffff90004c7947 */ /* 0x000fea000383ffff */
.L_x_14090:
[----:B------:R-:W-:Y:S01]  /*19110*/  BSSY B1, `(.L_x_14241) ;  /* 0x0000006000017945 */ /* 0x000fe20003800000 */
[----:B------:R-:W-:-:S07]  /*19120*/  IMAD.MOV.U32 R15, RZ, RZ, -0x1 ;  /* 0xffffffffff0f7424 */ /* 0x000fce00078e00ff */
[----:B01----:R-:W-:Y:S05]  /*19130*/  WARPSYNC.COLLECTIVE R15, `(.L_x_14242) ;  /* 0x000000000f0c7348 */ /* 0x003fea0003c00000 */
[----:B------:R-:W-:Y:S02]  /*19140*/  ELECT P6, UR62, PT ;  /* 0x00000000003e782f */ /* 0x000fe400038c0000 */
[----:B------:R-:W-:Y:S01]  /*19150*/  MOV R14, UR62 ;  /* 0x0000003e000e7c02 */ /* 0x000fe20008000f00 */
[----:B01----:R-:W-:Y:S10]  /*19160*/  ENDCOLLECTIVE ;  /* 0x000000000000791b */ /* 0x003ff40003800000 */
.L_x_14242:
[----:B------:R-:W-:Y:S05]  /*19170*/  BSYNC B1 ;  /* 0x0000000000017941 */ /* 0x000fea0003800000 */
.L_x_14241:
[----:B------:R-:W-:Y:S05]  /*19180*/  BRA `(.L_x_14089) ;  /* 0xffffff9000447947 */ /* 0x000fea000383ffff */
.L_x_14092:
[----:B0-----:R0:W2:Y:S02]  /*19190*/  SYNCS.PHASECHK.TRANS64.TRYWAIT P0, [R17+URZ+0x13220], R6 ;  /* 0x01322006110075a7 */ /* 0x0010a4000800017f */
[----:B--2---:R-:W-:Y:S05]  /*191a0*/  @!P0 NANOSLEEP.SYNCS 0x989680 ;  /* 0x009896800000895d */ /* 0x004fea0003900000 */
[----:B------:R-:W2:Y:S02]  /*191b0*/  @!P0 SYNCS.PHASECHK.TRANS64 P0, [R17+URZ+0x13220], R6 ;  /* 0x01322006110085a7 */ /* 0x000ea4000800007f */
[----:B--2---:R-:W-:Y:S05]  /*191c0*/  @!P0 BRA `(.L_x_14092) ;  /* 0xfffffffc00f08947 */ /* 0x004fea000383ffff */
[----:B------:R-:W-:Y:S05]  /*191d0*/  BRA `(.L_x_14243) ;  /* 0xffffff9000547947 */ /* 0x000fea000383ffff */
.L_x_14096:
[----:B0-----:R0:W1:Y:S02]  /*191e0*/  SYNCS.PHASECHK.TRANS64.TRYWAIT P0, [R6+URZ+0x132a0], R10 ;  /* 0x0132a00a060075a7 */ /* 0x001064000800017f */
[----:B-1----:R-:W-:Y:S05]  /*191f0*/  @!P0 NANOSLEEP.SYNCS 0x989680 ;  /* 0x009896800000895d */ /* 0x002fea0003900000 */
[----:B------:R-:W1:Y:S02]  /*19200*/  @!P0 SYNCS.PHASECHK.TRANS64 P0, [R6+URZ+0x132a0], R10 ;  /* 0x0132a00a060085a7 */ /* 0x000e64000800007f */
[----:B-1----:R-:W-:Y:S05]  /*19210*/  @!P0 BRA `(.L_x_14096) ;  /* 0xfffffffc00f08947 */ /* 0x002fea000383ffff */
[----:B------:R-:W-:Y:S05]  /*19220*/  BRA `(.L_x_14244) ;  /* 0xffffff9000747947 */ /* 0x000fea000383ffff */
.L_x_14101:
[----:B-1----:R1:W2:Y:S02]  /*19230*/  SYNCS.PHASECHK.TRANS64.TRYWAIT P0, [R6+URZ+0x132c0], R10 ;  /* 0x0132c00a060075a7 */ /* 0x0022a4000800017f */
[----:B--2---:R-:W-:Y:S05]  /*19240*/  @!P0 NANOSLEEP.SYNCS 0x989680 ;  /* 0x009896800000895d */ /* 0x004fea0003900000 */
[----:B------:R-:W2:Y:S02]  /*19250*/  @!P0 SYNCS.PHASECHK.TRANS64 P0, [R6+URZ+0x132c0], R10 ;  /* 0x0132c00a060085a7 */ /* 0x000ea4000800007f */
[----:B--2---:R-:W-:Y:S05]  /*19260*/  @!P0 BRA `(.L_x_14101) ;  /* 0xfffffffc00f08947 */ /* 0x004fea000383ffff */
[----:B------:R-:W-:Y:S05]  /*19270*/  BRA `(.L_x_14245) ;  /* 0xffffff9000f47947 */ /* 0x000fea000383ffff */
.L_x_14108:
[----:B0-----:R0:W1:Y:S02]  /*19280*/  SYNCS.PHASECHK.TRANS64.TRYWAIT P2, [R6+URZ+0x132a0], R7 ;  /* 0x0132a007060075a7 */ /* 0x001064000804017f */
[----:B-1----:R-:W-:Y:S05]  /*19290*/  @!P2 NANOSLEEP.SYNCS 0x989680 ;  /* 0x009896800000a95d */ /* 0x002fea0003900000 */
[----:B------:R-:W1:Y:S02]  /*192a0*/  @!P2 SYNCS.PHASECHK.TRANS64 P2, [R6+URZ+0x132a0], R7 ;  /* 0x0132a0070600a5a7 */ /* 0x000e64000804007f */
[----:B-1----:R-:W-:Y:S05]  /*192b0*/  @!P2 BRA `(.L_x_14108) ;  /* 0xfffffffc00f0a947 */ /* 0x002fea000383ffff */
[----:B------:R-:W-:Y:S05]  /*192c0*/  BRA `(.L_x_14246) ;  /* 0xffffff9400c87947 */ /* 0x000fea000383ffff */
.L_x_14113:
[----:B-1----:R1:W2:Y:S02]  /*192d0*/  SYNCS.PHASECHK.TRANS64.TRYWAIT P2, [R6+URZ+0x132c0], R7 ;  /* 0x0132c007060075a7 */ /* 0x0022a4000804017f */
[----:B--2---:R-:W-:Y:S05]  /*192e0*/  @!P2 NANOSLEEP.SYNCS 0x989680 ;  /* 0x009896800000a95d */ /* 0x004fea0003900000 */
[----:B------:R-:W2:Y:S02]  /*192f0*/  @!P2 SYNCS.PHASECHK.TRANS64 P2, [R6+URZ+0x132c0], R7 ;  /* 0x0132c0070600a5a7 */ /* 0x000ea4000804007f */
[----:B--2---:R-:W-:Y:S05]  /*19300*/  @!P2 BRA `(.L_x_14113) ;  /* 0xfffffffc00f0a947 */ /* 0x004fea000383ffff */
[----:B------:R-:W-:Y:S05]  /*19310*/  BRA `(.L_x_14247) ;  /* 0xffffff9800447947 */ /* 0x000fea000383ffff */
.L_x_14130:
[----:B-1----:R-:W0:Y:S01]  /*19320*/  S2R R21, SR_TID.X ;  /* 0x0000000000157919 */ /* 0x002e220000002100 */
[----:B------:R-:W-:Y:S01]  /*19330*/  BSSY B0, `(.L_x_14248) ;  /* 0x000000a000007945 */ /* 0x000fe20003800000 */
        /* <DEDUP_REMOVED lines=9> */
.L_x_14249:
[----:B------:R-:W-:Y:S05]  /*193d0*/  BSYNC B0 ;  /* 0x0000000000007941 */ /* 0x000fea0003800000 */
.L_x_14248:
[----:B------:R-:W-:Y:S05]  /*193e0*/  BRA `(.L_x_14250) ;  /* 0xffffffa800747947 */ /* 0x000fea000383ffff */
.L_x_14133:
[----:B0-----:R-:W2:Y:S02]  /*193f0*/  LDL R0, [R1+0x44] ;  /* 0x0000440001007983 */ /* 0x001ea40000100800 */
[----:B--2---:R0:W1:Y:S02]  /*19400*/  SYNCS.PHASECHK.TRANS64.TRYWAIT P0, [R4+URZ+0x13280], R0 ;  /* 0x01328000040075a7 */ /* 0x004064000800017f */
[----:B-1----:R-:W-:Y:S05]  /*19410*/  @!P0 NANOSLEEP.SYNCS 0x989680 ;  /* 0x009896800000895d */ /* 0x002fea0003900000 */
[----:B------:R-:W1:Y:S02]  /*19420*/  @!P0 SYNCS.PHASECHK.TRANS64 P0, [R4+URZ+0x13280], R0 ;  /* 0x01328000040085a7 */ /* 0x000e64000800007f */
[----:B-1----:R-:W-:Y:S05]  /*19430*/  @!P0 BRA `(.L_x_14133) ;  /* 0xfffffffc00ec8947 */ /* 0x002fea000383ffff */
[----:B------:R-:W-:Y:S05]  /*19440*/  BRA `(.L_x_14251) ;  /* 0xffffffa800907947 */ /* 0x000fea000383ffff */
.L_x_14134:
        /* <DEDUP_REMOVED lines=8> */
.L_x_14253:
[----:B------:R-:W-:Y:S05]  /*194d0*/  BSYNC B0 ;  /* 0x0000000000007941 */ /* 0x000fea0003800000 */
.L_x_14252:
        /* <DEDUP_REMOVED lines=8> */
.L_x_14254:
[----:B------:R-:W-:Y:S02]  /*19560*/  IMAD.MOV.U32 R13, RZ, RZ, R2 ;  /* 0x000000ffff0d7224 */ /* 0x000fe400078e0002 */
[----:B------:R-:W-:Y:S02]  /*19570*/  IMAD.MOV.U32 R12, RZ, RZ, 0x1 ;  /* 0x00000001ff0c7424 */ /* 0x000fe400078e00ff */
[----:B------:R-:W-:-:S07]  /*19580*/  IMAD.MOV.U32 R3, RZ, RZ, R14 ;  /* 0x000000ffff037224 */ /* 0x000fce00078e000e */
[----:B------:R-:W-:Y:S05]  /*19590*/  WARPSYNC.COLLECTIVE R15, `(.L_x_14255) ;  /* 0x000000000f087348 */ /* 0x000fea0003c00000 */
[----:B------:R0:W1:Y:S02]  /*195a0*/  SHFL.IDX P6, R14, R13, R12, R11 ;  /* 0x0000000c0d0e7389 */ /* 0x00006400000c000b */
[----:B01----:R-:W-:Y:S01]  /*195b0*/  ENDCOLLECTIVE ;  /* 0x000000000000791b */ /* 0x003fe20003800000 */
.L_x_14255:
[----:B------:R-:W-:Y:S01]  /*195c0*/  IADD3 R20, P1, R20, R3, RZ ;  /* 0x0000000314147210 */ /* 0x000fe20007f3e0ff */
[----:B------:R-:W-:-:S04]  /*195d0*/  IMAD.IADD R3, R17, 0x1, R19 ;  /* 0x0000000111037824 */ /* 0x000fc800078e0213 */
[----:B------:R-:W-:Y:S01]  /*195e0*/  IMAD.X R21, RZ, RZ, R10, P1 ;  /* 0x000000ffff157224 */ /* 0x000fe200008e060a */
[----:B------:R-:W-:Y:S01]  /*195f0*/  ISETP.LT.OR P1, PT, R5, 0x1, P0 ;  /* 0x000000010500780c */ /* 0x000fe20000721670 */
[----:B------:R-:W0:Y:S01]  /*19600*/  S2R R10, SR_TID.X ;  /* 0x00000000000a7919 */ /* 0x000e220000002100 */
[----:B------:R-:W-:-:S11]  /*19610*/  IMAD.MOV.U32 R13, RZ, RZ, R0 ;  /* 0x000000ffff0d7224 */ /* 0x000fd600078e0000 */
[----:B------:R-:W-:Y:S01]  /*19620*/  @!PT LDS RZ, [RZ] ;  /* 0x00000000fffff984 */ /* 0x000fe20000000800 */
[----:B------:R-:W-:Y:S01]  /*19630*/  @!PT LDS RZ, [RZ] ;  /* 0x00000000fffff984 */ /* 0x000fe20000000800 */
[----:B------:R-:W-:Y:S01]  /*19640*/  @!PT LDS RZ, [RZ] ;  /* 0x00000000fffff984 */ /* 0x000fe20000000800 */
[----:B------:R1:W-:Y:S01]  /*19650*/  LDGSTS.E.BYPASS.LTC128B.128 [R3+0x6000], desc[UR40][R20.64], !P1 ;  /* 0x0600000014037fae */ /* 0x0003e2000c901d68 */
[----:B------:R-:W-:-:S07]  /*19660*/  MOV R19, R14 ;  /* 0x0000000e00137202 */ /* 0x000fce0000000f00 */
[----:B01----:R-:W-:Y:S05]  /*19670*/  WARPSYNC.COLLECTIVE R15, `(.L_x_14256) ;  /* 0x000000000f087348 */ /* 0x003fea0003c00000 */
[----:B------:R2:W3:Y:S02]  /*19680*/  SHFL.IDX P6, R14, R13, R12, R11 ;  /* 0x0000000c0d0e7389 */ /* 0x0004e400000c000b */
[----:B0123--:R-:W-:Y:S01]  /*19690*/  ENDCOLLECTIVE ;  /* 0x000000000000791b */ /* 0x00ffe20003800000 */
.L_x_14256:
[----:B------:R-:W-:Y:S02]  /*196a0*/  IMAD.MOV.U32 R13, RZ, RZ, R2 ;  /* 0x000000ffff0d7224 */ /* 0x000fe400078e0002 */
[----:B------:R-:W-:Y:S02]  /*196b0*/  IMAD.MOV.U32 R12, RZ, RZ, 0x2 ;  /* 0x00000002ff0c7424 */ /* 0x000fe400078e00ff */
[----:B------:R-:W-:-:S05]  /*196c0*/  IMAD.SHL.U32 R21, R10, 0x10, RZ ;  /* 0x000000100a157824 */ /* 0x000fca00078e00ff */
[----:B------:R-:W-:Y:S01]  /*196d0*/  LOP3.LUT R21, R21, 0x30, RZ, 0xc0, !PT ;  /* 0x0000003015157812 */ /* 0x000fe200078ec0ff */
[----:B------:R-:W-:-:S07]  /*196e0*/  IMAD.MOV.U32 R10, RZ, RZ, R14 ;  /* 0x000000ffff0a7224 */ /* 0x000fce00078e000e */
[----:B------:R-:W-:Y:S05]  /*196f0*/  WARPSYNC.COLLECTIVE R15, `(.L_x_14257) ;  /* 0x000000000f087348 */ /* 0x000fea0003c00000 */
[----:B------:R0:W1:Y:S02]  /*19700*/  SHFL.IDX P6, R14, R13, R12, R11 ;  /* 0x0000000c0d0e7389 */ /* 0x00006400000c000b */
[----:B01----:R-:W-:Y:S01]  /*19710*/  ENDCOLLECTIVE ;  /* 0x000000000000791b */ /* 0x003fe20003800000 */
.L_x_14257:
[----:B------:R-:W-:Y:S02]  /*19720*/  IADD3 R20, P1, R21, R10, RZ ;  /* 0x0000000a15147210 */ /* 0x000fe40007f3e0ff */
[----:B------:R-:W0:Y:S03]  /*19730*/  S2R R10, SR_TID.X ;  /* 0x00000000000a7919 */ /* 0x000e260000002100 */
        /* <DEDUP_REMOVED lines=11> */
.L_x_14258:
[----:B------:R-:W-:Y:S02]  /*197f0*/  IMAD.SHL.U32 R21, R10, 0x10, RZ ;  /* 0x000000100a157824 */ /* 0x000fe400078e00ff */
[----:B------:R-:W-:-:S03]  /*19800*/  IMAD.MOV.U32 R13, RZ, RZ, R2 ;  /* 0x000000ffff0d7224 */ /* 0x000fc600078e0002 */
[----:B------:R-:W-:Y:S01]  /*19810*/  LOP3.LUT R21, R21, 0x30, RZ, 0xc0, !PT ;  /* 0x0000003015157812 */ /* 0x000fe200078ec0ff */
[----:B------:R-:W-:Y:S01]  /*19820*/  IMAD.MOV.U32 R12, RZ, RZ, 0x3 ;  /* 0x00000003ff0c7424 */ /* 0x000fe200078e00ff */
[----:B------:R-:W-:-:S07]  /*19830*/  MOV R10, R14 ;  /* 0x0000000e000a7202 */ /* 0x000fce0000000f00 */
[----:B------:R-:W-:Y:S05]  /*19840*/  WARPSYNC.COLLECTIVE R15, `(.L_x_14259) ;  /* 0x000000000f087348 */ /* 0x000fea0003c00000 */
[----:B------:R0:W1:Y:S02]  /*19850*/  SHFL.IDX P6, R14, R13, R12, R11 ;  /* 0x0000000c0d0e7389 */ /* 0x00006400000c000b */
[----:B01----:R-:W-:Y:S01]  /*19860*/  ENDCOLLECTIVE ;  /* 0x000000000000791b */ /* 0x003fe20003800000 */
.L_x_14259:
[----:B------:R-:W-:Y:S02]  /*19870*/  IADD3 R20, P1, R21, R10, RZ ;  /* 0x0000000a15147210 */ /* 0x000fe40007f3e0ff */
[----:B------:R-:W0:Y:S03]  /*19880*/  S2R R10, SR_TID.X ;  /* 0x00000000000a7919 */ /* 0x000e260000002100 */
[----:B------:R-:W-:Y:S01]  /*19890*/  IMAD.X R21, RZ, RZ, R19, P1 ;  /* 0x000000ffff157224 */ /* 0x000fe200008e0613 */
[C---:B------:R-:W-:Y:S01]  /*198a0*/  ISETP.LT.OR P1, PT, R5.reuse, 0x41, P0 ;  /* 0x000000410500780c */ /* 0x040fe20000721670 */
[----:B------:R1:W5:Y:S01]  /*198b0*/  LDL.LU R19, [R1+0x24] ;  /* 0x0000240001137983 */ /* 0x0003620000300800 */
[----:B------:R-:W-:Y:S01]  /*198c0*/  IMAD.MOV.U32 R13, RZ, RZ, R0 ;  /* 0x000000ffff0d7224 */ /* 0x000fe200078e0000 */
[----:B------:R-:W-:-:S10]  /*198d0*/  ISETP.GE.AND P3, PT, R5, 0x81, PT ;  /* 0x000000810500780c */ /* 0x000fd40003f66270 */
[----:B------:R-:W-:Y:S01]  /*198e0*/  @!PT LDS RZ, [RZ] ;  /* 0x00000000fffff984 */ /* 0x000fe20000000800 */
[----:B------:R-:W-:Y:S01]  /*198f0*/  @!PT LDS RZ, [RZ] ;  /* 0x00000000fffff984 */ /* 0x000fe20000000800 */
[----:B------:R-:W-:Y:S01]  /*19900*/  @!PT LDS RZ, [RZ] ;  /* 0x00000000fffff984 */ /* 0x000fe20000000800 */
[----:B------:R1:W-:Y:S01]  /*19910*/  LDGSTS.E.BYPASS.LTC128B.128 [R3+0x7000], desc[UR40][R20.64], !P1 ;  /* 0x0700000014037fae */ /* 0x0003e2000c901d68 */
[----:B------:R-:W-:-:S07]  /*19920*/  IMAD.MOV.U32 R2, RZ, RZ, R14 ;  /* 0x000000ffff027224 */ /* 0x000fce00078e000e */
[----:B01---5:R-:W-:Y:S05]  /*19930*/  WARPSYNC.COLLECTIVE R15, `(.L_x_14260) ;  /* 0x000000000f087348 */ /* 0x023fea0003c00000 */
[----:B------:R2:W3:Y:S02]  /*19940*/  SHFL.IDX P6, R14, R13, R12, R11 ;  /* 0x0000000c0d0e7389 */ /* 0x0004e400000c000b */
[----:B0123-5:R-:W-:Y:S01]  /*19950*/  ENDCOLLECTIVE ;  /* 0x000000000000791b */ /* 0x02ffe20003800000 */
.L_x_14260:
[----:B------:R-:W-:Y:S02]  /*19960*/  IMAD.SHL.U32 R10, R10, 0x10, RZ ;  /* 0x000000100a0a7824 */ /* 0x000fe400078e00ff */
[----:B------:R-:W-:Y:S01]  /*19970*/  IMAD.MOV.U32 R13, RZ, RZ, R26 ;  /* 0x000000ffff0d7224 */ /* 0x000fe200078e001a */
[----:B------:R-:W-:Y:S02]  /*19980*/  MOV R12, RZ ;  /* 0x000000ff000c7202 */ /* 0x000fe40000000f00 */
[----:B------:R-:W-:Y:S01]  /*19990*/  LOP3.LUT R10, R10, 0x30, RZ, 0xc0, !PT ;  /* 0x000000300a0a7812 */ /* 0x000fe200078ec0ff */
[----:B------:R-:W-:-:S07]  /*199a0*/  IMAD.MOV.U32 R0, RZ, RZ, R14 ;  /* 0x000000ffff007224 */ /* 0x000fce00078e000e */
[----:B------:R-:W-:Y:S05]  /*199b0*/  WARPSYNC.COLLECTIVE R15, `(.L_x_14261) ;  /* 0x000000000f087348 */ /* 0x000fea0003c00000 */
[----:B------:R0:W1:Y:S02]  /*199c0*/  SHFL.IDX P6, R14, R13, R12, R11 ;  /* 0x0000000c0d0e7389 */ /* 0x00006400000c000b */
[----:B01----:R-:W-:Y:S01]  /*199d0*/  ENDCOLLECTIVE ;  /* 0x000000000000791b */ /* 0x003fe20003800000 */
.L_x_14261:
[----:B------:R-:W-:Y:S01]  /*199e0*/  IADD3 R20, P1, R10, R0, RZ ;  /* 0x000000000a147210 */ /* 0x000fe20007f3e0ff */
[----:B------:R-:W-:Y:S02]  /*199f0*/  IMAD.MOV.U32 R13, RZ, RZ, R29 ;  /* 0x000000ffff0d7224 */ /* 0x000fe400078e001d */
[----:B------:R-:W-:-:S10]  /*19a00*/  IMAD.MOV.U32 R0, RZ, RZ, R14 ;  /* 0x000000ffff007224 */ /* 0x000fd400078e000e */
[----:B------:R-:W-:Y:S05]  /*19a10*/  WARPSYNC.COLLECTIVE R15, `(.L_x_14262) ;  /* 0x000000000f087348 */ /* 0x000fea0003c00000 */
[----:B------:R0:W1:Y:S02]  /*19a20*/  SHFL.IDX P6, R14, R13, R12, R11 ;  /* 0x0000000c0d0e7389 */ /* 0x00006400000c000b */
[----:B01----:R-:W-:Y:S01]  /*19a30*/  ENDCOLLECTIVE ;  /* 0x000000000000791b */ /* 0x003fe20003800000 */
.L_x_14262:
[----:B------:R-:W-:Y:S01]  /*19a40*/  IMAD.X R21, RZ, RZ, R2, P1 ;  /* 0x000000ffff157224 */ /* 0x000fe200008e0602 */
[C---:B------:R-:W-:Y:S02]  /*19a50*/  ISETP.LT.OR P1, PT, R5.reuse, 0x61, P0 ;  /* 0x000000610500780c */ /* 0x040fe40000721670 */
[C---:B------:R-:W-:Y:S02]  /*19a60*/  ISETP.GE.AND P4, PT, R5.reuse, 0x21, PT ;  /* 0x000000210500780c */ /* 0x040fe40003f86270 */
[----:B------:R-:W-:-:S09]  /*19a70*/  ISETP.GE.AND P2, PT, R5, 0x61, PT ;  /* 0x000000610500780c */ /* 0x000fd20003f46270 */
[----:B------:R-:W-:Y:S01]  /*19a80*/  @!PT LDS RZ, [RZ] ;  /* 0x00000000fffff984 */ /* 0x000fe20000000800 */
[----:B------:R-:W-:Y:S01]  /*19a90*/  @!PT LDS RZ, [RZ] ;  /* 0x00000000fffff984 */ /* 0x000fe20000000800 */
[----:B------:R-:W-:Y:S01]  /*19aa0*/  @!PT LDS RZ, [RZ] ;  /* 0x00000000fffff984 */ /* 0x000fe20000000800 */
[----:B------:R1:W-:Y:S01]  /*19ab0*/  LDGSTS.E.BYPASS.LTC128B.128 [R3+0x7800], desc[UR40][R20.64], !P1 ;  /* 0x0780000014037fae */ /* 0x0003e2000c901d68 */
[----:B------:R-:W-:Y:S01]  /*19ac0*/  ISETP.GE.AND P1, PT, R5, 0x41, PT ;  /* 0x000000410500780c */ /* 0x000fe20003f26270 */
[----:B------:R-:W-:Y:S01]  /*19ad0*/  IMAD.MOV.U32 R10, RZ, RZ, R14 ;  /* 0x000000ffff0a7224 */ /* 0x000fe200078e000e */
[----:B------:R-:W-:-:S04]  /*19ae0*/  LOP3.LUT R19, R19, 0xfffffff7, RZ, 0xc0, !PT ;  /* 0xfffffff713137812 */ /* 0x000fc800078ec0ff */
[----:B------:R-:W-:-:S05]  /*19af0*/  @P3 LOP3.LUT R19, R19, 0x8, RZ, 0xfc, !PT ;  /* 0x0000000813133812 */ /* 0x000fca00078efcff */
[----:B------:R1:W-:Y:S01]  /*19b00*/  STL [R1+0x24], R19 ;  /* 0x0000241301007387 */ /* 0x0003e20000100800 */
[----:B------:R-:W-:Y:S05]  /*19b10*/  BRA `(.L_x_14263) ;  /* 0xffffffa800447947 */ /* 0x000fea000383ffff */
.L_x_14139:
[----:B----4-:R-:W4:Y:S02]  /*19b20*/  LDL R0, [R1+0x44] ;  /* 0x0000440001007983 */ /* 0x010f240000100800 */
[----:B----4-:R4:W0:Y:S02]  /*19b30*/  SYNCS.PHASECHK.TRANS64.TRYWAIT P0, [R4+URZ+0x13240], R0 ;  /* 0x01324000040075a7 */ /* 0x010824000800017f */
[----:B0-----:R-:W-:Y:S05]  /*19b40*/  @!P0 NANOSLEEP.SYNCS 0x989680 ;  /* 0x009896800000895d */ /* 0x001fea0003900000 */
[----:B------:R-:W0:Y:S02]  /*19b50*/  @!P0 SYNCS.PHASECHK.TRANS64 P0, [R4+URZ+0x13240], R0 ;  /* 0x01324000040085a7 */ /* 0x000e24000800007f */
[----:B0-----:R-:W-:Y:S05]  /*19b60*/  @!P0 BRA `(.L_x_14139) ;  /* 0xfffffffc00ec8947 */ /* 0x001fea000383ffff */
[----:B------:R-:W-:Y:S05]  /*19b70*/  BRA `(.L_x_14264) ;  /* 0xffffffa800a47947 */ /* 0x000fea000383ffff */
.L_x_14140:
[----:B------:R-:W-:Y:S01]  /*19b80*/  BSSY B0, `(.L_x_14265) ;  /* 0x0000008000007945 */ /* 0x000fe20003800000 */
[----:B------:R-:W-:Y:S02]  /*19b90*/  IMAD.MOV.U32 R13, RZ, RZ, R2 ;  /* 0x000000ffff0d7224 */ /* 0x000fe400078e0002 */
[----:B------:R-:W-:Y:S02]  /*19ba0*/  IMAD.MOV.U32 R12, RZ, RZ, RZ ;  /* 0x000000ffff0c7224 */ /* 0x000fe400078e00ff */
[----:B------:R-:W-:Y:S02]  /*19bb0*/  IMAD.MOV.U32 R11, RZ, RZ, 0x1c1f ;  /* 0x00001c1fff0b7424 */ /* 0x000fe400078e00ff */
[----:B------:R-:W-:-:S07]  /*19bc0*/  IMAD.MOV.U32 R15, RZ, RZ, -0x1 ;  /* 0xffffffffff0f7424 */ /* 0x000fce00078e00ff */
[----:B01----:R-:W-:Y:S05]  /*19bd0*/  WARPSYNC.COLLECTIVE R15, `(.L_x_14266) ;  /* 0x000000000f087348 */ /* 0x003fea0003c00000 */
[----:B0-----:R0:W2:Y:S02]  /*19be0*/  SHFL.IDX P6, R14, R13, R12, R11 ;  /* 0x0000000c0d0e7389 */ /* 0x0010a400000c000b */
[----:B012---:R-:W-:Y:S01]  /*19bf0*/  ENDCOLLECTIVE ;  /* 0x000000000000791b */ /* 0x007fe20003800000 */
.L_x_14266:
[----:B------:R-:W-:Y:S05]  /*19c00*/  BSYNC B0 ;  /* 0x0000000000007941 */ /* 0x000fea0003800000 */
.L_x_14265:
[----:B------:R-:W-:Y:S01]  /*19c10*/  IMAD.MOV.U32 R13, RZ, RZ, R0 ;  /* 0x000000ffff0d7224 */ /* 0x000fe200078e0000 */
[----:B------:R-:W-:Y:S01]  /*19c20*/  MOV R12, RZ ;  /* 0x000000ff000c7202 */ /* 0x000fe20000000f00 */
[----:B------:R-:W-:Y:S01]  /*19c30*/  IMAD.MOV.U32 R11, RZ, RZ, 0x1c1f ;  /* 0x00001c1fff0b7424 */ /* 0x000fe200078e00ff */
[----:B------:R-:W0:Y:S01]  /*19c40*/  S2R R19, SR_TID.X ;  /* 0x0000000000137919 */ /* 0x000e220000002100 */
[----:B------:R-:W-:Y:S01]  /*19c50*/  IMAD.MOV.U32 R15, RZ, RZ, -0x1 ;  /* 0xffffffffff0f7424 */ /* 0x000fe200078e00ff */
[----:B------:R-:W1:Y:S01]  /*19c60*/  LDC R20, c[0x0][0x2f4] ;  /* 0x0000bd00ff147b82 */ /* 0x000e620000000800 */
[----:B------:R-:W-:-:S07]  /*19c70*/  IMAD.MOV.U32 R5, RZ, RZ, R14 ;  /* 0x000000ffff057224 */ /* 0x000fce00078e000e */
[----:B01----:R-:W-:Y:S05]  /*19c80*/  WARPSYNC.COLLECTIVE R15, `(.L_x_14267) ;  /* 0x000000000f087348 */ /* 0x003fea0003c00000 */
[----:B------:R2:W3:Y:S02]  /*19c90*/  SHFL.IDX P6, R14, R13, R12, R11 ;  /* 0x0000000c0d0e7389 */ /* 0x0004e400000c000b */
[----:B0123--:R-:W-:Y:S01]  /*19ca0*/  ENDCOLLECTIVE ;  /* 0x000000000000791b */ /* 0x00ffe20003800000 */
.L_x_14267:
[----:B------:R-:W-:Y:S02]  /*19cb0*/  IMAD.MOV.U32 R13, RZ, RZ, R2 ;  /* 0x000000ffff0d7224 */ /* 0x000fe400078e0002 */
[----:B------:R-:W-:Y:S02]  /*19cc0*/  IMAD.MOV.U32 R12, RZ, RZ, 0x1 ;  /* 0x00000001ff0c7424 */ /* 0x000fe400078e00ff */
[----:B------:R-:W-:-:S07]  /*19cd0*/  IMAD.MOV.U32 R6, RZ, RZ, R14 ;  /* 0x000000ffff067224 */ /* 0x000fce00078e000e */
[----:B------:R-:W-:Y:S05]  /*19ce0*/  WARPSYNC.COLLECTIVE R15, `(.L_x_14268) ;  /* 0x000000000f087348 */ /* 0x000fea0003c00000 */
[----:B------:R0:W1:Y:S02]  /*19cf0*/  SHFL.IDX P6, R14, R13, R12, R11 ;  /* 0x0000000c0d0e7389 */ /* 0x00006400000c000b */
[----:B01----:R-:W-:Y:S01]  /*19d00*/  ENDCOLLECTIVE ;  /* 0x000000000000791b */ /* 0x003fe20003800000 */
.L_x_14268:
[----:B------:R-:W-:-:S05]  /*19d10*/  IMAD.SHL.U32 R19, R19, 0x10, RZ ;  /* 0x0000001013137824 */ /* 0x000fca00078e00ff */
[----:B------:R-:W-:-:S04]  /*19d20*/  LOP3.LUT R19, R19, 0x30, RZ, 0xc0, !PT ;  /* 0x0000003013137812 */ /* 0x000fc800078ec0ff */
[C---:B------:R-:W-:Y:S02]  /*19d30*/  @P5 IADD3 R6, P0, R19.reuse, R6, RZ ;  /* 0x0000000613065210 */ /* 0x040fe40007f1e0ff */
[----:B------:R-:W-:Y:S02]  /*19d40*/  ISETP.GE.AND P3, PT, R19, R20, PT ;  /* 0x000000141300720c */ /* 0x000fe40003f66270 */
[----:B------:R-:W-:Y:S01]  /*19d50*/  MOV R13, R0 ;  /* 0x00000000000d7202 */ /* 0x000fe20000000f00 */
[----:B------:R-:W-:-:S04]  /*19d60*/  @P5 IMAD.X R5, RZ, RZ, R5, P0 ;  /* 0x000000ffff055224 */ /* 0x000fc800000e0605 */
[----:B------:R-:W-:Y:S02]  /*19d70*/  @P5 IMAD.MOV.U32 R7, RZ, RZ, R5 ;  /* 0x000000ffff075224 */ /* 0x000fe400078e0005 */
        /* <DEDUP_REMOVED lines=8> */
.L_x_14269:
[----:B------:R-:W-:Y:S02]  /*19e00*/  IMAD.MOV.U32 R13, RZ, RZ, R2 ;  /* 0x000000ffff0d7224 */ /* 0x000fe400078e0002 */
[----:B------:R-:W-:Y:S02]  /*19e10*/  IMAD.MOV.U32 R12, RZ, RZ, 0x2 ;  /* 0x00000002ff0c7424 */ /* 0x000fe400078e00ff */
[----:B------:R-:W-:-:S07]  /*19e20*/  IMAD.MOV.U32 R6, RZ, RZ, R14 ;  /* 0x000000ffff067224 */ /* 0x000fce00078e000e */
[----:B------:R-:W-:Y:S05]  /*19e30*/  WARPSYNC.COLLECTIVE R15, `(.L_x_14270) ;  /* 0x000000000f087348 */ /* 0x000fea0003c00000 */
[----:B------:R0:W1:Y:S02]  /*19e40*/  SHFL.IDX P6, R14, R13, R12, R11 ;  /* 0x0000000c0d0e7389 */ /* 0x00006400000c000b */
[----:B01----:R-:W-:Y:S01]  /*19e50*/  ENDCOLLECTIVE ;  /* 0x000000000000791b */ /* 0x003fe20003800000 */
.L_x_14270:
        /* <DEDUP_REMOVED lines=12> */
.L_x_14271:
[----:B------:R-:W-:Y:S02]  /*19f20*/  IMAD.MOV.U32 R13, RZ, RZ, R2 ;  /* 0x000000ffff0d7224 */ /* 0x000fe400078e0002 */
[----:B------:R-:W-:Y:S02]  /*19f30*/  IMAD.MOV.U32 R12, RZ, RZ, 0x3 ;  /* 0x00000003ff0c7424 */ /* 0x000fe400078e00ff */
[----:B------:R-:W-:-:S07]  /*19f40*/  IMAD.MOV.U32 R6, RZ, RZ, R14 ;  /* 0x000000ffff067224 */ /* 0x000fce00078e000e */
[----:B------:R-:W-:Y:S05]  /*19f50*/  WARPSYNC.COLLECTIVE R15, `(.L_x_14272) ;  /* 0x000000000f087348 */ /* 0x000fea0003c00000 */
[----:B------:R0:W1:Y:S02]  /*19f60*/  SHFL.IDX P6, R14, R13, R12, R11 ;  /* 0x0000000c0d0e7389 */ /* 0x00006400000c000b */
[----:B01----:R-:W-:Y:S01]  /*19f70*/  ENDCOLLECTIVE ;  /* 0x000000000000791b */ /* 0x003fe20003800000 */
.L_x_14272:
        /* <DEDUP_REMOVED lines=12> */
.L_x_14273:
[----:B------:R-:W-:Y:S01]  /*1a040*/  IMAD.MOV.U32 R13, RZ, RZ, R8 ;  /* 0x000000ffff0d7224 */ /* 0x000fe200078e0008 */
[----:B------:R-:W-:Y:S01]  /*1a050*/  MOV R12, RZ ;  /* 0x000000ff000c7202 */ /* 0x000fe20000000f00 */
[----:B------:R-:W-:-:S07]  /*1a060*/  IMAD.MOV.U32 R0, RZ, RZ, R14 ;  /* 0x000000ffff007224 */ /* 0x000fce00078e000e */
[----:B------:R-:W-:Y:S05]  /*1a070*/  WARPSYNC.COLLECTIVE R15, `(.L_x_14274) ;  /* 0x000000000f087348 */ /* 0x000fea0003c00000 */
[----:B------:R0:W1:Y:S02]  /*1a080*/  SHFL.IDX P6, R14, R13, R12, R11 ;  /* 0x0000000c0d0e7389 */ /* 0x00006400000c000b */
[----:B01----:R-:W-:Y:S01]  /*1a090*/  ENDCOLLECTIVE ;  /* 0x000000000000791b */ /* 0x003fe20003800000 */
.L_x_14274:
[----:B------:R-:W-:-:S05]  /*1a0a0*/  @P2 IADD3 R0, P0, R19, R0, RZ ;  /* 0x0000000013002210 */ /* 0x000fca0007f1e0ff */
[----:B------:R-:W-:Y:S02]  /*1a0b0*/  @P2 IMAD.MOV.U32 R6, RZ, RZ, R0 ;  /* 0x000000ffff062224 */ /* 0x000fe400078e0000 */
[----:B------:R-:W-:Y:S02]  /*1a0c0*/  @P2 IMAD.X R2, RZ, RZ, R2, P0 ;  /* 0x000000ffff022224 */ /* 0x000fe400000e0602 */
[----:B------:R-:W-:Y:S02]  /*1a0d0*/  IMAD.MOV.U32 R13, RZ, RZ, R9 ;  /* 0x000000ffff0d7224 */ /* 0x000fe400078e0009 */
[----:B------:R-:W-:-:S05]  /*1a0e0*/  @P2 IMAD.MOV.U32 R7, RZ, RZ, R2 ;  /* 0x000000ffff072224 */ /* 0x000fca00078e0002 */
        /* <DEDUP_REMOVED lines=8> */
.L_x_14275:
[----:B------:R-:W-:Y:S01]  /*1a170*/  IMAD.MOV.U32 R6, RZ, RZ, R14 ;  /* 0x000000ffff067224 */ /* 0x000fe200078e000e */
[----:B------:R-:W-:Y:S06]  /*1a180*/  BRA `(.L_x_14276) ;  /* 0xffffffa800287947 */ /* 0x000fec000383ffff */
.L_x_14147:
        /* <DEDUP_REMOVED lines=9> */
.L_x_14277:
[C---:B------:R-:W-:Y:S01]  /*1a220*/  VIADD R9, R25.reuse, 0x20 ;  /* 0x0000002019097836 */ /* 0x040fe20000000000 */
[----:B------:R-:W-:Y:S01]  /*1a230*/  ISETP.GE.AND P2, PT, R25, R2, PT ;  /* 0x000000021900720c */ /* 0x000fe20003f46270 */
[----:B------:R-:W-:Y:S02]  /*1a240*/  IMAD.MOV.U32 R13, RZ, RZ, R4 ;  /* 0x000000ffff0d7224 */ /* 0x000fe400078e0004 */
[----:B------:R-:W-:-:S10]  /*1a250*/  IMAD.MOV.U32 R7, RZ, RZ, R14 ;  /* 0x000000ffff077224 */ /* 0x000fd400078e000e */
[----:B------:R-:W-:Y:S05]  /*1a260*/  WARPSYNC.COLLECTIVE R15, `(.L_x_14278) ;  /* 0x000000000f087348 */ /* 0x000fea0003c00000 */
[----:B------:R0:W1:Y:S02]  /*1a270*/  SHFL.IDX P6, R14, R13, R12, R11 ;  /* 0x0000000c0d0e7389 */ /* 0x00006400000c000b */
[----:B01----:R-:W-:Y:S01]  /*1a280*/  ENDCOLLECTIVE ;  /* 0x000000000000791b */ /* 0x003fe20003800000 */
.L_x_14278:
[----:B------:R-:W-:Y:S02]  /*1a290*/  IMAD.MOV.U32 R13, RZ, RZ, R0 ;  /* 0x000000ffff0d7224 */ /* 0x000fe400078e0000 */
[----:B------:R-:W-:Y:S01]  /*1a2a0*/  IMAD.MOV.U32 R12, RZ, RZ, 0x1 ;  /* 0x00000001ff0c7424 */ /* 0x000fe200078e00ff */
[----:B------:R-:W-:-:S07]  /*1a2b0*/  MOV R6, R14 ;  /* 0x0000000e00067202 */ /* 0x000fce0000000f00 */
[----:B------:R-:W-:Y:S05]  /*1a2c0*/  WARPSYNC.COLLECTIVE R15, `(.L_x_14279) ;  /* 0x000000000f087348 */ /* 0x000fea0003c00000 */
[----:B------:R0:W1:Y:S02]  /*1a2d0*/  SHFL.IDX P6, R14, R13, R12, R11 ;  /* 0x0000000c0d0e7389 */ /* 0x00006400000c000b */
[----:B01----:R-:W-:Y:S01]  /*1a2e0*/  ENDCOLLECTIVE ;  /* 0x000000000000791b */ /* 0x003fe20003800000 */
.L_x_14279:
        /* <DEDUP_REMOVED lines=12> */
.L_x_14280:
[----:B------:R-:W-:Y:S01]  /*1a3b0*/  MOV R13, R0 ;  /* 0x00000000000d7202 */ /* 0x000fe20000000f00 */
[----:B------:R-:W-:Y:S02]  /*1a3c0*/  IMAD.MOV.U32 R12, RZ, RZ, 0x2 ;  /* 0x00000002ff0c7424 */ /* 0x000fe400078e00ff */
[----:B------:R-:W-:-:S07]  /*1a3d0*/  IMAD.MOV.U32 R7, RZ, RZ, R14 ;  /* 0x000000ffff077224 */ /* 0x000fce00078e000e */
[----:B------:R-:W-:Y:S05]  /*1a3e0*/  WARPSYNC.COLLECTIVE R15, `(.L_x_14281) ;  /* 0x000000000f087348 */ /* 0x000fea0003c00000 */
[----:B------:R0:W1:Y:S02]  /*1a3f0*/  SHFL.IDX P6, R14, R13, R12, R11 ;  /* 0x0000000c0d0e7389 */ /* 0x00006400000c000b */
[----:B01----:R-:W-:Y:S01]  /*1a400*/  ENDCOLLECTIVE ;  /* 0x000000000000791b */ /* 0x003fe20003800000 */
.L_x_14281:
        /* <DEDUP_REMOVED lines=16> */
.L_x_14282:
[----:B------:R-:W-:Y:S02]  /*1a510*/  IMAD.MOV.U32 R13, RZ, RZ, R0 ;  /* 0x000000ffff0d7224 */ /* 0x000fe400078e0000 */
[----:B------:R-:W-:Y:S02]  /*1a520*/  IMAD.MOV.U32 R12, RZ, RZ, 0x3 ;  /* 0x00000003ff0c7424 */ /* 0x000fe400078e00ff */
[----:B------:R-:W-:-:S07]  /*1a530*/  IMAD.MOV.U32 R7, RZ, RZ, R14 ;  /* 0x000000ffff077224 */ /* 0x000fce00078e000e */
[----:B------:R-:W-:Y:S05]  /*1a540*/  WARPSYNC.COLLECTIVE R15, `(.L_x_14283) ;  /* 0x000000000f087348 */ /* 0x000fea0003c00000 */
[----:B------:R0:W1:Y:S02]  /*1a550*/  SHFL.IDX P6, R14, R13, R12, R11 ;  /* 0x0000000c0d0e7389 */ /* 0x00006400000c000b */
[----:B01----:R-:W-:Y:S01]  /*1a560*/  ENDCOLLECTIVE ;  /* 0x000000000000791b */ /* 0x003fe20003800000 */
.L_x_14283:
[----:B------:R-:W-:-:S05]  /*1a570*/  @!P1 IADD3 R7, P2, R18, R7, RZ ;  /* 0x0000000712079210 */ /* 0x000fca0007f5e0ff */
[----:B------:R-:W-:-:S05]  /*1a580*/  @!P1 IMAD.X R6, RZ, RZ, R6, P2 ;  /* 0x000000ffff069224 */ /* 0x000fca00010e0606 */
[-C--:B------:R-:W-:Y:S01]  /*1a590*/  @!P1 LOP3.LUT R7, R7, R6.reuse, RZ, 0x3c, !PT ;  /* 0x0000000607079212 */ /* 0x080fe200078e3cff */
[----:B------:R-:W-:Y:S02]  /*1a5a0*/  IMAD.MOV.U32 R13, RZ, RZ, R4 ;  /* 0x000000ffff0d7224 */ /* 0x000fe400078e0004 */
[----:B------:R-:W-:Y:S01]  /*1a5b0*/  VIADD R4, R25, 0x60 ;  /* 0x0000006019047836 */ /* 0x000fe20000000000 */
[----:B------:R-:W-:-:S04]  /*1a5c0*/  @!P1 LOP3.LUT R6, R7, R6, RZ, 0x3c, !PT ;  /* 0x0000000607069212 */ /* 0x000fc800078e3cff */
[----:B------:R-:W-:Y:S01]  /*1a5d0*/  @!P1 LOP3.LUT R7, R7, R6, RZ, 0x3c, !PT ;  /* 0x0000000607079212 */ /* 0x000fe200078e3cff */
[----:B------:R-:W-:-:S07]  /*1a5e0*/  IMAD.MOV.U32 R0, RZ, RZ, R14 ;  /* 0x000000ffff007224 */ /* 0x000fce00078e000e */
[----:B------:R-:W-:Y:S05]  /*1a5f0*/  WARPSYNC.COLLECTIVE R15, `(.L_x_14284) ;  /* 0x000000000f087348 */ /* 0x000fea0003c00000 */
[----:B------:R0:W1:Y:S02]  /*1a600*/  SHFL.IDX P6, R14, R13, R12, R11 ;  /* 0x0000000c0d0e7389 */ /* 0x00006400000c000b */
[----:B01----:R-:W-:Y:S01]  /*1a610*/  ENDCOLLECTIVE ;  /* 0x000000000000791b */ /* 0x003fe20003800000 */
.L_x_14284:
[----:B------:R-:W-:Y:S01]  /*1a620*/  @!PT LDS RZ, [RZ] ;  /* 0x00000000fffff984 */ /* 0x000fe20000000800 */
[----:B------:R-:W-:Y:S01]  /*1a630*/  @!PT LDS RZ, [RZ] ;  /* 0x00000000fffff984 */ /* 0x000fe20000000800 */
[----:B------:R-:W-:Y:S01]  /*1a640*/  @!PT LDS RZ, [RZ] ;  /* 0x00000000fffff984 */ /* 0x000fe20000000800 */
[----:B------:R0:W-:Y:S01]  /*1a650*/  @!P1 LDGSTS.E.BYPASS.LTC128B.128 [R10+0xc000], desc[UR40][R6.64], !P0 ;  /* 0x0c000000060a9fae */ /* 0x0001e2000c101d68 */
[----:B------:R-:W-:Y:S01]  /*1a660*/  ISETP.GE.AND P1, PT, R4, R2, PT ;  /* 0x000000020400720c */ /* 0x000fe20003f26270 */
[----:B------:R-:W-:Y:S02]  /*1a670*/  IMAD.MOV.U32 R13, RZ, RZ, R3 ;  /* 0x000000ffff0d7224 */ /* 0x000fe400078e0003 */
[----:B------:R-:W-:Y:S01]  /*1a680*/  IMAD.MOV.U32 R12, RZ, RZ, RZ ;  /* 0x000000ffff0c7224 */ /* 0x000fe200078e00ff */
[----:B0-----:R-:W-:-:S09]  /*1a690*/  MOV R6, R14 ;  /* 0x0000000e00067202 */ /* 0x001fd20000000f00 */
[----:B------:R-:W-:Y:S05]  /*1a6a0*/  WARPSYNC.COLLECTIVE R15, `(.L_x_14285) ;  /* 0x000000000f087348 */ /* 0x000fea0003c00000 */
[----:B------:R0:W1:Y:S02]  /*1a6b0*/  SHFL.IDX P6, R14, R13, R12, R11 ;  /* 0x0000000c0d0e7389 */ /* 0x00006400000c000b */
[----:B01----:R-:W-:Y:S01]  /*1a6c0*/  ENDCOLLECTIVE ;  /* 0x000000000000791b */ /* 0x003fe20003800000 */
.L_x_14285:
        /* <DEDUP_REMOVED lines=11> */
.L_x_14286:
[----:B------:R-:W-:-:S05]  /*1a780*/  VIADD R6, R25, 0x80 ;  /* 0x0000008019067836 */ /* 0x000fca0000000000 */
[----:B------:R-:W-:Y:S01]  /*1a790*/  ISETP.GE.AND P1, PT, R6, R2, PT ;  /* 0x000000020600720c */ /* 0x000fe20003f26270 */
[----:B------:R-:W-:Y:S02]  /*1a7a0*/  IMAD.MOV.U32 R13, RZ, RZ, R3 ;  /* 0x000000ffff0d7224 */ /* 0x000fe400078e0003 */
[----:B------:R-:W-:Y:S02]  /*1a7b0*/  IMAD.MOV.U32 R12, RZ, RZ, 0x1 ;  /* 0x00000001ff0c7424 */ /* 0x000fe400078e00ff */
[----:B------:R-:W-:-:S08]  /*1a7c0*/  IMAD.MOV.U32 R0, RZ, RZ, R14 ;  /* 0x000000ffff007224 */ /* 0x000fd000078e000e */
[----:B------:R-:W-:Y:S05]  /*1a7d0*/  WARPSYNC.COLLECTIVE R15, `(.L_x_14287) ;  /* 0x000000000f087348 */ /* 0x000fea0003c00000 */
[----:B------:R0:W1:Y:S02]  /*1a7e0*/  SHFL.IDX P6, R14, R13, R12, R11 ;  /* 0x0000000c0d0e7389 */ /* 0x00006400000c000b */
[----:B01----:R-:W-:Y:S01]  /*1a7f0*/  ENDCOLLECTIVE ;  /* 0x000000000000791b */ /* 0x003fe20003800000 */
.L_x_14287:
[----:B------:R-:W-:-:S04]  /*1a800*/  @!P1 IADD3 R0, P3, R18, R0, RZ ;  /* 0x0000000012009210 */ /* 0x000fc80007f7e0ff */
[----:B------:R-:W-:Y:S01]  /*1a810*/  @!P1 MOV R6, R0 ;  /* 0x0000000000069202 */ /* 0x000fe20000000f00 */
        /* <DEDUP_REMOVED lines=11> */
.L_x_14288:
[----:B------:R-:W-:Y:S01]  /*1a8d0*/  IMAD.MOV.U32 R5, RZ, RZ, R14 ;  /* 0x000000ffff057224 */ /* 0x000fe200078e000e */
[----:B------:R-:W-:Y:S06]  /*1a8e0*/  BRA `(.L_x_14289) ;  /* 0xffffffac00307947 */ /* 0x000fec000383ffff */
.L_x_14150:
[----:B-1----:R1:W2:Y:S02]  /*1a8f0*/  SYNCS.PHASECHK.TRANS64.TRYWAIT P0, [R17+URZ+0x13220], R0 ;  /* 0x01322000110075a7 */ /* 0x0022a4000800017f */
[----:B--2---:R-:W-:Y:S05]  /*1a900*/  @!P0 NANOSLEEP.SYNCS 0x989680 ;  /* 0x009896800000895d */ /* 0x004fea0003900000 */
[----:B------:R-:W2:Y:S02]  /*1a910*/  @!P0 SYNCS.PHASECHK.TRANS64 P0, [R17+URZ+0x13220], R0 ;  /* 0x01322000110085a7 */ /* 0x000ea4000800007f */
[----:B--2---:R-:W-:Y:S05]  /*1a920*/  @!P0 BRA `(.L_x_14150) ;  /* 0xfffffffc00f08947 */ /* 0x004fea000383ffff */
[----:B------:R-:W-:Y:S05]  /*1a930*/  BRA `(.L_x_14290) ;  /* 0xffffffac008c7947 */ /* 0x000fea000383ffff */
.L_x_14154:
[----:B0-----:R-:W2:Y:S02]  /*1a940*/  LDL R2, [R1+0x4] ;  /* 0x0000040001027983 */ /* 0x001ea40000100800 */
[----:B--2---:R0:W1:Y:S02]  /*1a950*/  SYNCS.PHASECHK.TRANS64.TRYWAIT P0, [R6+URZ+0x13280], R2 ;  /* 0x01328002060075a7 */ /* 0x004064000800017f */
[----:B-1----:R-:W-:Y:S05]  /*1a960*/  @!P0 NANOSLEEP.SYNCS 0x989680 ;  /* 0x009896800000895d */ /* 0x002fea0003900000 */
[----:B------:R-:W1:Y:S02]  /*1a970*/  @!P0 SYNCS.PHASECHK.TRANS64 P0, [R6+URZ+0x13280], R2 ;  /* 0x01328002060085a7 */ /* 0x000e64000800007f */
[----:B-1----:R-:W-:Y:S05]  /*1a980*/  @!P0 BRA `(.L_x_14154) ;  /* 0xfffffffc00ec8947 */ /* 0x002fea000383ffff */
[----:B------:R-:W-:Y:S05]  /*1a990*/  BRA `(.L_x_14291) ;  /* 0xffffffb000dc7947 */ /* 0x000fea000383ffff */
.L_x_14155:
        /* <DEDUP_REMOVED lines=8> */
.L_x_14293:
[----:B------:R-:W-:Y:S05]  /*1aa20*/  BSYNC B0 ;  /* 0x0000000000007941 */ /* 0x000fea0003800000 */
.L_x_14292:
        /* <DEDUP_REMOVED lines=10> */
.L_x_14294:
[----:B------:R-:W-:Y:S01]  /*1aad0*/  MOV R13, R5 ;  /* 0x00000005000d7202 */ /* 0x000fe20000000f00 */
        /* <DEDUP_REMOVED lines=10> */
.L_x_14295:
        /* <DEDUP_REMOVED lines=10> */
.L_x_14296:
[----:B------:R-:W-:Y:S02]  /*1ac20*/  IMAD.MOV.U32 R13, RZ, RZ, R5 ;  /* 0x000000ffff0d7224 */ /* 0x000fe400078e0005 */
[----:B------:R-:W-:Y:S02]  /*1ac30*/  IMAD.MOV.U32 R12, RZ, RZ, 0x2 ;  /* 0x00000002ff0c7424 */ /* 0x000fe400078e00ff */
[----:B------:R-:W-:Y:S02]  /*1ac40*/  IMAD.SHL.U32 R15, R2, 0x10, RZ ;  /* 0x00000010020f7824 */ /* 0x000fe400078e00ff */
[----:B------:R-:W-:-:S03]  /*1ac50*/  IMAD.MOV.U32 R2, RZ, RZ, R14 ;  /* 0x000000ffff027224 */ /* 0x000fc600078e000e */
[----:B------:R-:W-:-:S04]  /*1ac60*/  LOP3.LUT R15, R15, 0x30, RZ, 0xc0, !PT ;  /* 0x000000300f0f7812 */ /* 0x000fc800078ec0ff */
[----:B------:R-:W-:Y:S02]  /*1ac70*/  IADD3 R2, P0, R15, R2, RZ ;  /* 0x000000020f027210 */ /* 0x000fe40007f1e0ff */
[----:B------:R-:W-:-:S03]  /*1ac80*/  MOV R15, 0xffffffff ;  /* 0xffffffff000f7802 */ /* 0x000fc60000000f00 */
[----:B------:R-:W-:-:S08]  /*1ac90*/  IMAD.X R3, RZ, RZ, R3, P0 ;  /* 0x000000ffff037224 */ /* 0x000fd000000e0603 */
[----:B------:R-:W-:Y:S05]  /*1aca0*/  WARPSYNC.COLLECTIVE R15, `(.L_x_14297) ;  /* 0x000000000f087348 */ /* 0x000fea0003c00000 */
[----:B------:R0:W1:Y:S02]  /*1acb0*/  SHFL.IDX P6, R14, R13, R12, R11 ;  /* 0x0000000c0d0e7389 */ /* 0x00006400000c000b */
[----:B01----:R-:W-:Y:S01]  /*1acc0*/  ENDCOLLECTIVE ;  /* 0x000000000000791b */ /* 0x003fe20003800000 */
.L_x_14297:
        /* <DEDUP_REMOVED lines=10> */
.L_x_14298:
        /* <DEDUP_REMOVED lines=11> */
.L_x_14299:
[----:B------:R-:W-:Y:S01]  /*1ae20*/  @!PT LDS RZ, [RZ] ;  /* 0x00000000fffff984 */ /* 0x000fe20000000800 */
[----:B------:R-:W-:Y:S01]  /*1ae30*/  @!PT LDS RZ, [RZ] ;  /* 0x00000000fffff984 */ /* 0x000fe20000000800 */
[----:B------:R-:W-:Y:S01]  /*1ae40*/  @!PT LDS RZ, [RZ] ;  /* 0x00000000fffff984 */ /* 0x000fe20000000800 */
[----:B------:R0:W-:Y:S01]  /*1ae50*/  LDGSTS.E.BYPASS.LTC128B.128 [R7+0x7000], desc[UR40][R2.64], !P2 ;  /* 0x0700000002077fae */ /* 0x0001e2000d101d68 */
[----:B------:R-:W-:Y:S01]  /*1ae60*/  MOV R13, R4 ;  /* 0x00000004000d7202 */ /* 0x000fe20000000f00 */
[----:B0-----:R-:W0:Y:S01]  /*1ae70*/  S2R R3, SR_TID.X ;  /* 0x0000000000037919 */ /* 0x001e220000002100 */
[----:B------:R-:W-:-:S07]  /*1ae80*/  IMAD.MOV.U32 R5, RZ, RZ, R14 ;  /* 0x000000ffff057224 */ /* 0x000fce00078e000e */
[----:B0-----:R-:W-:Y:S05]  /*1ae90*/  WARPSYNC.COLLECTIVE R15, `(.L_x_14300) ;  /* 0x000000000f087348 */ /* 0x001fea0003c00000 */
[----:B------:R1:W2:Y:S02]  /*1aea0*/  SHFL.IDX P6, R14, R13, R12, R11 ;  /* 0x0000000c0d0e7389 */ /* 0x0002a400000c000b */
[----:B012---:R-:W-:Y:S01]  /*1aeb0*/  ENDCOLLECTIVE ;  /* 0x000000000000791b */ /* 0x007fe20003800000 */
.L_x_14300:
[----:B------:R-:W-:Y:S02]  /*1aec0*/  IMAD.MOV.U32 R13, RZ, RZ, R18 ;  /* 0x000000ffff0d7224 */ /* 0x000fe400078e0012 */
[----:B------:R-:W-:Y:S02]  /*1aed0*/  IMAD.MOV.U32 R12, RZ, RZ, RZ ;  /* 0x000000ffff0c7224 */ /* 0x000fe400078e00ff */
[----:B------:R-:W-:Y:S02]  /*1aee0*/  IMAD.SHL.U32 R3, R3, 0x10, RZ ;  /* 0x0000001003037824 */ /* 0x000fe400078e00ff */
[----:B------:R-:W-:-:S07]  /*1aef0*/  IMAD.MOV.U32 R2, RZ, RZ, R14 ;  /* 0x000000ffff027224 */ /* 0x000fce00078e000e */
[----:B------:R-:W-:Y:S05]  /*1af00*/  WARPSYNC.COLLECTIVE R15, `(.L_x_14301) ;  /* 0x000000000f087348 */ /* 0x000fea0003c00000 */
[----:B------:R0:W1:Y:S02]  /*1af10*/  SHFL.IDX P6, R14, R13, R12, R11 ;  /* 0x0000000c0d0e7389 */ /* 0x00006400000c000b */
[----:B01----:R-:W-:Y:S01]  /*1af20*/  ENDCOLLECTIVE ;  /* 0x000000000000791b */ /* 0x003fe20003800000 */
.L_x_14301:
[----:B------:R-:W-:-:S04]  /*1af30*/  LOP3.LUT R3, R3, 0x30, RZ, 0xc0, !PT ;  /* 0x0000003003037812 */ /* 0x000fc800078ec0ff */
[----:B------:R-:W-:-:S05]  /*1af40*/  IADD3 R2, P0, R3, R2, RZ ;  /* 0x0000000203027210 */ /* 0x000fca0007f1e0ff */
[----:B------:R-:W-:Y:S02]  /*1af50*/  IMAD.X R3, RZ, RZ, R5, P0 ;  /* 0x000000ffff037224 */ /* 0x000fe400000e0605 */
[----:B------:R-:W-:-:S03]  /*1af60*/  IMAD.MOV.U32 R13, RZ, RZ, R19 ;  /* 0x000000ffff0d7224 */ /* 0x000fc600078e0013 */
        /* <DEDUP_REMOVED lines=8> */
.L_x_14302:
[----:B------:R-:W-:Y:S01]  /*1aff0*/  IMAD.MOV.U32 R2, RZ, RZ, R14 ;  /* 0x000000ffff027224 */ /* 0x000fe200078e000e */
[----:B------:R-:W-:Y:S06]  /*1b000*/  BRA `(.L_x_14303) ;  /* 0xffffffb000507947 */ /* 0x000fec000383ffff */
.L_x_14160:
[----:B--2---:R-:W2:Y:S02]  /*1b010*/  LDL R2, [R1+0x4] ;  /* 0x0000040001027983 */ /* 0x004ea40000100800 */
[----:B--2---:R2:W3:Y:S02]  /*1b020*/  SYNCS.PHASECHK.TRANS64.TRYWAIT P0, [R6+URZ+0x13240], R2 ;  /* 0x01324002060075a7 */ /* 0x0044e4000800017f */
[----:B---3--:R-:W-:Y:S05]  /*1b030*/  @!P0 NANOSLEEP.SYNCS 0x989680 ;  /* 0x009896800000895d */ /* 0x008fea0003900000 */
[----:B------:R-:W3:Y:S02]  /*1b040*/  @!P0 SYNCS.PHASECHK.TRANS64 P0, [R6+URZ+0x13240], R2 ;  /* 0x01324002060085a7 */ /* 0x000ee4000800007f */
[----:B---3--:R-:W-:Y:S05]  /*1b050*/  @!P0 BRA `(.L_x_14160) ;  /* 0xfffffffc00ec8947 */ /* 0x008fea000383ffff */
[----:B------:R-:W-:Y:S05]  /*1b060*/  BRA `(.L_x_14304) ;  /* 0xffffffb000ac7947 */ /* 0x000fea000383ffff */
.L_x_14161:
        /* <DEDUP_REMOVED lines=8> */
.L_x_14306:
[----:B------:R-:W-:Y:S05]  /*1b0f0*/  BSYNC B0 ;  /* 0x0000000000007941 */ /* 0x000fea0003800000 */
.L_x_14305:
        /* <DEDUP_REMOVED lines=8> */
.L_x_14307:
[----:B------:R-:W-:Y:S01]  /*1b180*/  MOV R13, R8 ;  /* 0x00000008000d7202 */ /* 0x000fe20000000f00 */
[----:B------:R-:W-:Y:S02]  /*1b190*/  IMAD.MOV.U32 R12, RZ, RZ, 0x1 ;  /* 0x00000001ff0c7424 */ /* 0x000fe400078e00ff */
[----:B------:R-:W-:-:S07]  /*1b1a0*/  IMAD.MOV.U32 R2, RZ, RZ, R14 ;  /* 0x000000ffff027224 */ /* 0x000fce00078e000e */
[----:B------:R-:W-:Y:S05]  /*1b1b0*/  WARPSYNC.COLLECTIVE R15, `(.L_x_14308) ;  /* 0x000000000f087348 */ /* 0x000fea0003c00000 */
[----:B------:R0:W1:Y:S02]  /*1b1c0*/  SHFL.IDX P6, R14, R13, R12, R11 ;  /* 0x0000000c0d0e7389 */ /* 0x00006400000c000b */
[----:B01----:R-:W-:Y:S01]  /*1b1d0*/  ENDCOLLECTIVE ;  /* 0x000000000000791b */ /* 0x003fe20003800000 */
.L_x_14308:
        /* <DEDUP_REMOVED lines=11> */
.L_x_14309:
[----:B------:R-:W-:Y:S02]  /*1b290*/  IMAD.MOV.U32 R13, RZ, RZ, R8 ;  /* 0x000000ffff0d7224 */ /* 0x000fe400078e0008 */
[----:B------:R-:W-:Y:S02]  /*1b2a0*/  IMAD.MOV.U32 R12, RZ, RZ, 0x2 ;  /* 0x00000002ff0c7424 */ /* 0x000fe400078e00ff */
[----:B------:R-:W-:-:S07]  /*1b2b0*/  IMAD.MOV.U32 R2, RZ, RZ, R14 ;  /* 0x000000ffff027224 */ /* 0x000fce00078e000e */
[----:B------:R-:W-:Y:S05]  /*1b2c0*/  WARPSYNC.COLLECTIVE R15, `(.L_x_14310) ;  /* 0x000000000f087348 */ /* 0x000fea0003c00000 */
[----:B------:R0:W1:Y:S02]  /*1b2d0*/  SHFL.IDX P6, R14, R13, R12, R11 ;  /* 0x0000000c0d0e7389 */ /* 0x00006400000c000b */
[----:B01----:R-:W-:Y:S01]  /*1b2e0*/  ENDCOLLECTIVE ;  /* 0x000000000000791b */ /* 0x003fe20003800000 */
.L_x_14310:
        /* <DEDUP_REMOVED lines=11> */
.L_x_14311:
[----:B------:R-:W-:Y:S02]  /*1b3a0*/  IMAD.MOV.U32 R13, RZ, RZ, R8 ;  /* 0x000000ffff0d7224 */ /* 0x000fe400078e0008 */
[----:B------:R-:W-:Y:S01]  /*1b3b0*/  IMAD.MOV.U32 R12, RZ, RZ, 0x3 ;  /* 0x00000003ff0c7424 */ /* 0x000fe200078e00ff */
[----:B------:R-:W-:-:S07]  /*1b3c0*/  MOV R2, R14 ;  /* 0x0000000e00027202 */ /* 0x000fce0000000f00 */
[----:B------:R-:W-:Y:S05]  /*1b3d0*/  WARPSYNC.COLLECTIVE R15, `(.L_x_14312) ;  /* 0x000000000f087348 */ /* 0x000fea0003c00000 */
[----:B------:R0:W1:Y:S02]  /*1b3e0*/  SHFL.IDX P6, R14, R13, R12, R11 ;  /* 0x0000000c0d0e7389 */ /* 0x00006400000c000b */
[----:B01----:R-:W-:Y:S01]  /*1b3f0*/  ENDCOLLECTIVE ;  /* 0x000000000000791b */ /* 0x003fe20003800000 */
.L_x_14312:
        /* <DEDUP_REMOVED lines=11> */
.L_x_14313:
[----:B------:R-:W-:Y:S02]  /*1b4b0*/  IMAD.MOV.U32 R13, RZ, RZ, R4 ;  /* 0x000000ffff0d7224 */ /* 0x000fe400078e0004 */
[----:B------:R-:W-:Y:S02]  /*1b4c0*/  IMAD.MOV.U32 R12, RZ, RZ, RZ ;  /* 0x000000ffff0c7224 */ /* 0x000fe400078e00ff */
[----:B------:R-:W-:-:S07]  /*1b4d0*/  IMAD.MOV.U32 R2, RZ, RZ, R14 ;  /* 0x000000ffff027224 */ /* 0x000fce00078e000e */
[----:B------:R-:W-:Y:S05]  /*1b4e0*/  WARPSYNC.COLLECTIVE R15, `(.L_x_14314) ;  /* 0x000000000f087348 */ /* 0x000fea0003c00000 */
[----:B------:R0:W1:Y:S02]  /*1b4f0*/  SHFL.IDX P6, R14, R13, R12, R11 ;  /* 0x0000000c0d0e7389 */ /* 0x00006400000c000b */
[----:B01----:R-:W-:Y:S01]  /*1b500*/  ENDCOLLECTIVE ;  /* 0x000000000000791b */ /* 0x003fe20003800000 */
.L_x_14314:
        /* <DEDUP_REMOVED lines=11> */
.L_x_14315:
[----:B------:R-:W-:Y:S01]  /*1b5c0*/  IMAD.MOV.U32 R2, RZ, RZ, R14 ;  /* 0x000000ffff027224 */ /* 0x000fe200078e000e */
[----:B------:R-:W-:Y:S06]  /*1b5d0*/  BRA `(.L_x_14316) ;  /* 0xffffffb0003c7947 */ /* 0x000fec000383ffff */
.L_x_14166:
[----:B0-----:R0:W3:Y:S02]  /*1b5e0*/  SYNCS.PHASECHK.TRANS64.TRYWAIT P2, [R2+URZ+0x13270], R0 ;  /* 0x01327000020075a7 */ /* 0x0010e4000804017f */
[----:B---3--:R-:W-:Y:S05]  /*1b5f0*/  @!P2 NANOSLEEP.SYNCS 0x989680 ;  /* 0x009896800000a95d */ /* 0x008fea0003900000 */
[----:B------:R-:W3:Y:S02]  /*1b600*/  @!P2 SYNCS.PHASECHK.TRANS64 P2, [R2+URZ+0x13270], R0 ;  /* 0x013270000200a5a7 */ /* 0x000ee4000804007f */
[----:B---3--:R-:W-:Y:S05]  /*1b610*/  @!P2 BRA `(.L_x_14166) ;  /* 0xfffffffc00f0a947 */ /* 0x008fea000383ffff */
[----:B------:R-:W-:Y:S05]  /*1b620*/  BRA `(.L_x_14317) ;  /* 0xffffffb000a07947 */ /* 0x000fea000383ffff */
.L_x_14168:
[----:B0-----:R0:W3:Y:S02]  /*1b630*/  SYNCS.PHASECHK.TRANS64.TRYWAIT P2, [R2+URZ+0x13260], R3 ;  /* 0x01326003020075a7 */ /* 0x0010e4000804017f */
[----:B---3--:R-:W-:Y:S05]  /*1b640*/  @!P2 NANOSLEEP.SYNCS 0x989680 ;  /* 0x009896800000a95d */ /* 0x008fea0003900000 */
[----:B------:R-:W3:Y:S02]  /*1b650*/  @!P2 SYNCS.PHASECHK.TRANS64 P2, [R2+URZ+0x13260], R3 ;  /* 0x013260030200a5a7 */ /* 0x000ee4000804007f */
[----:B---3--:R-:W-:Y:S05]  /*1b660*/  @!P2 BRA `(.L_x_14168) ;  /* 0xfffffffc00f0a947 */ /* 0x008fea000383ffff */
[----:B------:R-:W-:Y:S05]  /*1b670*/  BRA `(.L_x_14318) ;  /* 0xffffffb000b07947 */ /* 0x000fea000383ffff */
.L_x_14176:
[----:B-1----:R1:W2:Y:S02]  /*1b680*/  SYNCS.PHASECHK.TRANS64.TRYWAIT P1, [R0+URZ+0x13270], R3 ;  /* 0x01327003000075a7 */ /* 0x0022a4000802017f */
[----:B--2---:R-:W-:Y:S05]  /*1b690*/  @!P1 NANOSLEEP.SYNCS 0x989680 ;  /* 0x009896800000995d */ /* 0x004fea0003900000 */
[----:B------:R-:W2:Y:S02]  /*1b6a0*/  @!P1 SYNCS.PHASECHK.TRANS64 P1, [R0+URZ+0x13270], R3 ;  /* 0x01327003000095a7 */ /* 0x000ea4000802007f */
[----:B--2---:R-:W-:Y:S05]  /*1b6b0*/  @!P1 BRA `(.L_x_14176) ;  /* 0xfffffffc00f09947 */ /* 0x004fea000383ffff */
[----:B------:R-:W-:Y:S05]  /*1b6c0*/  BRA `(.L_x_14319) ;  /* 0xffffffb800447947 */ /* 0x000fea000383ffff */
.L_x_14178:
[----:B-1----:R1:W2:Y:S02]  /*1b6d0*/  SYNCS.PHASECHK.TRANS64.TRYWAIT P1, [R0+URZ+0x13260], R3 ;  /* 0x01326003000075a7 */ /* 0x0022a4000802017f */
[----:B--2---:R-:W-:Y:S05]  /*1b6e0*/  @!P1 NANOSLEEP.SYNCS 0x989680 ;  /* 0x009896800000995d */ /* 0x004fea0003900000 */
[----:B------:R-:W2:Y:S02]  /*1b6f0*/  @!P1 SYNCS.PHASECHK.TRANS64 P1, [R0+URZ+0x13260], R3 ;  /* 0x01326003000095a7 */ /* 0x000ea4000802007f */
[----:B--2---:R-:W-:Y:S05]  /*1b700*/  @!P1 BRA `(.L_x_14178) ;  /* 0xfffffffc00f09947 */ /* 0x004fea000383ffff */
[----:B------:R-:W-:Y:S05]  /*1b710*/  BRA `(.L_x_14320) ;  /* 0xffffffb800547947 */ /* 0x000fea000383ffff */
.L_x_14183:
[----:B------:R-:W-:Y:S01]  /*1b720*/  BSSY B0, `(.L_x_14321) ;  /* 0x0000008000007945 */ /* 0x000fe20003800000 */
[----:B------:R-:W-:Y:S02]  /*1b730*/  IMAD.MOV.U32 R13, RZ, RZ, R24 ;  /* 0x000000ffff0d7224 */ /* 0x000fe400078e0018 */
[----:B------:R-:W-:Y:S02]  /*1b740*/  IMAD.MOV.U32 R12, RZ, RZ, RZ ;  /* 0x000000ffff0c7224 */ /* 0x000fe400078e00ff */
[----:B------:R-:W-:Y:S02]  /*1b750*/  IMAD.MOV.U32 R11, RZ, RZ, 0x1f ;  /* 0x0000001fff0b7424 */ /* 0x000fe400078e00ff */
[----:B------:R-:W-:-:S07]  /*1b760*/  IMAD.MOV.U32 R15, RZ, RZ, -0x1 ;  /* 0xffffffffff0f7424 */ /* 0x000fce00078e00ff */
[----:B-----5:R-:W-:Y:S05]  /*1b770*/  WARPSYNC.COLLECTIVE R15, `(.L_x_14322) ;  /* 0x000000000f087348 */ /* 0x020fea0003c00000 */
[----:B------:R0:W1:Y:S02]  /*1b780*/  SHFL.IDX P6, R14, R13, R12, R11 ;  /* 0x0000000c0d0e7389 */ /* 0x00006400000c000b */
[----:B01---5:R-:W-:Y:S01]  /*1b790*/  ENDCOLLECTIVE ;  /* 0x000000000000791b */ /* 0x023fe20003800000 */
.L_x_14322:
[----:B------:R-:W-:Y:S05]  /*1b7a0*/  BSYNC B0 ;  /* 0x0000000000007941 */ /* 0x000fea0003800000 */
.L_x_14321:
        /* <DEDUP_REMOVED lines=9> */
.L_x_14323:
        /* <DEDUP_REMOVED lines=25> */
.L_x_14324:
        /* <DEDUP_REMOVED lines=8> */
.L_x_14325:
        /* <DEDUP_REMOVED lines=8> */
.L_x_14326:
[----:B------:R-:W-:Y:S02]  /*1bad0*/  IMAD.MOV.U32 R12, RZ, RZ, 0x8 ;  /* 0x00000008ff0c7424 */ /* 0x000fe400078e00ff */
[----:B------:R-:W-:-:S05]  /*1bae0*/  IMAD.MOV.U32 R3, RZ, RZ, R14 ;  /* 0x000000ffff037224 */ /* 0x000fca00078e000e */
[----:B------:R-:W-:-:S05]  /*1baf0*/  SEL R3, R3, RZ, P3 ;  /* 0x000000ff03037207 */ /* 0x000fca0001800000 */
[----:B------:R-:W-:-:S05]  /*1bb00*/  IMAD.IADD R2, R2, 0x1, R3 ;  /* 0x0000000102027824 */ /* 0x000fca00078e0203 */
[----:B------:R-:W-:-:S07]  /*1bb10*/  MOV R13, R2 ;  /* 0x00000002000d7202 */ /* 0x000fce0000000f00 */
[----:B------:R-:W-:Y:S05]  /*1bb20*/  WARPSYNC.COLLECTIVE R15, `(.L_x_14327) ;  /* 0x000000000f087348 */ /* 0x000fea0003c00000 */
[----:B------:R0:W1:Y:S02]  /*1bb30*/  SHFL.UP P6, R14, R13, R12, R11 ;  /* 0x0400000c0d0e7389 */ /* 0x00006400000c000b */
[----:B01----:R-:W-:Y:S01]  /*1bb40*/  ENDCOLLECTIVE ;  /* 0x000000000000791b */ /* 0x003fe20003800000 */
.L_x_14327:
        /* <DEDUP_REMOVED lines=8> */
.L_x_14328:
[----:B------:R-:W-:Y:S01]  /*1bbd0*/  IMAD.MOV.U32 R12, RZ, RZ, 0x1f ;  /* 0x0000001fff0c7424 */ /* 0x000fe200078e00ff */
[----:B------:R-:W-:Y:S01]  /*1bbe0*/  MOV R11, 0x1f ;  /* 0x0000001f000b7802 */ /* 0x000fe20000000f00 */
[----:B------:R-:W-:-:S05]  /*1bbf0*/  IMAD.MOV.U32 R3, RZ, RZ, R14 ;  /* 0x000000ffff037224 */ /* 0x000fca00078e000e */
[----:B------:R-:W-:-:S05]  /*1bc00*/  SEL R3, R3, RZ, P5 ;  /* 0x000000ff03037207 */ /* 0x000fca0002800000 */
[----:B------:R-:W-:-:S04]  /*1bc10*/  IMAD.IADD R2, R2, 0x1, R3 ;  /* 0x0000000102027824 */ /* 0x000fc800078e0203 */
[----:B------:R-:W-:-:S07]  /*1bc20*/  IMAD.MOV.U32 R13, RZ, RZ, R2 ;  /* 0x000000ffff0d7224 */ /* 0x000fce00078e0002 */
[----:B------:R-:W-:Y:S05]  /*1bc30*/  WARPSYNC.COLLECTIVE R15, `(.L_x_14329) ;  /* 0x000000000f087348 */ /* 0x000fea0003c00000 */
[----:B------:R0:W1:Y:S02]  /*1bc40*/  SHFL.IDX P6, R14, R13, R12, R11 ;  /* 0x0000000c0d0e7389 */ /* 0x00006400000c000b */
[----:B01----:R-:W-:Y:S01]  /*1bc50*/  ENDCOLLECTIVE ;  /* 0x000000000000791b */ /* 0x003fe20003800000 */
.L_x_14329:
[----:B------:R-:W-:Y:S01]  /*1bc60*/  IMAD.MOV.U32 R8, RZ, RZ, R14 ;  /* 0x000000ffff087224 */ /* 0x000fe200078e000e */
[----:B------:R-:W-:Y:S06]  /*1bc70*/  BRA `(.L_x_14330) ;  /* 0xffffffbc00287947 */ /* 0x000fec000383ffff */
.L_x_14186:
        /* <DEDUP_REMOVED lines=8> */
.L_x_14332:
[----:B------:R-:W-:Y:S05]  /*1bd00*/  BSYNC B0 ;  /* 0x0000000000007941 */ /* 0x000fea0003800000 */
.L_x_14331:
[----:B------:R-:W-:Y:S01]  /*1bd10*/  IMAD.MOV.U32 R3, RZ, RZ, R14 ;  /* 0x000000ffff037224 */ /* 0x000fe200078e000e */
[----:B------:R-:W-:Y:S01]  /*1bd20*/  MOV R12, 0x2 ;  /* 0x00000002000c7802 */ /* 0x000fe20000000f00 */
[----:B------:R-:W-:Y:S02]  /*1bd30*/  IMAD.MOV.U32 R11, RZ, RZ, RZ ;  /* 0x000000ffff0b7224 */ /* 0x000fe400078e00ff */
[----:B------:R-:W-:Y:S01]  /*1bd40*/  IMAD.MOV.U32 R15, RZ, RZ, -0x1 ;  /* 0xffffffffff0f7424 */ /* 0x000fe200078e00ff */
[----:B------:R-:W-:-:S05]  /*1bd50*/  SEL R3, R3, RZ, P1 ;  /* 0x000000ff03037207 */ /* 0x000fca0000800000 */
[----:B------:R-:W-:-:S04]  /*1bd60*/  IMAD.IADD R2, R2, 0x1, R3 ;  /* 0x0000000102027824 */ /* 0x000fc800078e0203 */
[----:B------:R-:W-:-:S07]  /*1bd70*/  IMAD.MOV.U32 R13, RZ, RZ, R2 ;  /* 0x000000ffff0d7224 */ /* 0x000fce00078e0002 */
[----:B------:R-:W-:Y:S05]  /*1bd80*/  WARPSYNC.COLLECTIVE R15, `(.L_x_14333) ;  /* 0x000000000f087348 */ /* 0x000fea0003c00000 */
[----:B------:R0:W1:Y:S02]  /*1bd90*/  SHFL.UP P6, R14, R13, R12, R11 ;  /* 0x0400000c0d0e7389 */ /* 0x00006400000c000b */
[----:B01----:R-:W-:Y:S01]  /*1bda0*/  ENDCOLLECTIVE ;  /* 0x000000000000791b */ /* 0x003fe20003800000 */
.L_x_14333:
        /* <DEDUP_REMOVED lines=8> */
.L_x_14334:
        /* <DEDUP_REMOVED lines=8> */
.L_x_14335:
        /* <DEDUP_REMOVED lines=8> */
.L_x_14336:
        /* <DEDUP_REMOVED lines=9> */
.L_x_14337:
[----:B------:R-:W-:Y:S01]  /*1bfc0*/  MOV R8, R14 ;  /* 0x0000000e00087202 */ /* 0x000fe20000000f00 */
[----:B------:R-:W-:Y:S06]  /*1bfd0*/  BRA `(.L_x_14338) ;  /* 0xffffffb800f47947 */ /* 0x000fec000383ffff */
.L_x_14188:
[----:B------:R-:W-:Y:S01]  /*1bfe0*/  BSSY B0, `(.L_x_14339) ;  /* 0x0000006000007945 */ /* 0x000fe20003800000 */
[----:B------:R-:W-:Y:S01]  /*1bff0*/  PLOP3.LUT P6, PT, P6, PT, PT, 0x8, 0x0 ;  /* 0x000000000000781c */ /* 0x000fe200037ce170 */
[----:B------:R-:W-:-:S12]  /*1c000*/  IMAD.MOV.U32 R15, RZ, RZ, -0x1 ;  /* 0xffffffffff0f7424 */ /* 0x000fd800078e00ff */
[----:B0----5:R-:W-:Y:S05]  /*1c010*/  WARPSYNC.COLLECTIVE R15, `(.L_x_14340) ;  /* 0x000000000f087348 */ /* 0x021fea0003c00000 */
[----:B------:R-:W-:Y:S01]  /*1c020*/  VOTE.ANY R14, PT, P6 ;  /* 0x00000000000e7806 */ /* 0x000fe200030e0100 */
[----:B0----5:R-:W-:Y:S06]  /*1c030*/  ENDCOLLECTIVE ;  /* 0x000000000000791b */ /* 0x021fec0003800000 */
.L_x_14340:
[----:B------:R-:W-:Y:S05]  /*1c040*/  BSYNC B0 ;  /* 0x0000000000007941 */ /* 0x000fea0003800000 */
.L_x_14339:
        /* <DEDUP_REMOVED lines=9> */
.L_x_14341:
[----:B------:R-:W-:Y:S02]  /*1c0e0*/  IMAD.MOV.U32 R13, RZ, RZ, R7 ;  /* 0x000000ffff0d7224 */ /* 0x000fe400078e0007 */
[----:B------:R-:W-:-:S07]  /*1c0f0*/  IMAD.MOV.U32 R5, RZ, RZ, R14 ;  /* 0x000000ffff057224 */ /* 0x000fce00078e000e */
[----:B------:R-:W-:Y:S05]  /*1c100*/  WARPSYNC.COLLECTIVE R15, `(.L_x_14342) ;  /* 0x000000000f087348 */ /* 0x000fea0003c00000 */
[----:B------:R0:W1:Y:S02]  /*1c110*/  SHFL.IDX P6, R14, R13, R12, R11 ;  /* 0x0000000c0d0e7389 */ /* 0x00006400000c000b */
[----:B01----:R-:W-:Y:S01]  /*1c120*/  ENDCOLLECTIVE ;  /* 0x000000000000791b */ /* 0x003fe20003800000 */
.L_x_14342:
[----:B------:R-:W-:Y:S01]  /*1c130*/  IMAD.MOV.U32 R7, RZ, RZ, R14 ;  /* 0x000000ffff077224 */ /* 0x000fe200078e000e */
[----:B------:R-:W-:Y:S06]  /*1c140*/  BRA `(.L_x_14343) ;  /* 0xffffffb800d47947 */ /* 0x000fec000383ffff */
.L_x_14190:
[----:B------:R-:W-:Y:S01]  /*1c150*/  BSSY B0, `(.L_x_14344) ;  /* 0x0000007000007945 */ /* 0x000fe20003800000 */
[----:B------:R-:W-:Y:S01]  /*1c160*/  MOV R13, R2 ;  /* 0x00000002000d7202 */ /* 0x000fe20000000f00 */
[----:B------:R-:W-:Y:S02]  /*1c170*/  IMAD.MOV.U32 R11, RZ, RZ, 0x1f ;  /* 0x0000001fff0b7424 */ /* 0x000fe400078e00ff */
[----:B------:R-:W-:-:S07]  /*1c180*/  IMAD.MOV.U32 R15, RZ, RZ, -0x1 ;  /* 0xffffffffff0f7424 */ /* 0x000fce00078e00ff */
[----:B0123-5:R-:W-:Y:S05]  /*1c190*/  WARPSYNC.COLLECTIVE R15, `(.L_x_14345) ;  /* 0x000000000f087348 */ /* 0x02ffea0003c00000 */
[----:B------:R4:W0:Y:S02]  /*1c1a0*/  SHFL.IDX P6, R14, R13, R12, R11 ;  /* 0x0000000c0d0e7389 */ /* 0x00082400000c000b */
[----:B012345:R-:W-:Y:S01]  /*1c1b0*/  ENDCOLLECTIVE ;  /* 0x000000000000791b */ /* 0x03ffe20003800000 */
.L_x_14345:
[----:B------:R-:W-:Y:S05]  /*1c1c0*/  BSYNC B0 ;  /* 0x0000000000007941 */ /* 0x000fea0003800000 */
.L_x_14344:
[----:B------:R-:W-:Y:S01]  /*1c1d0*/  IMAD.MOV.U32 R2, RZ, RZ, R14 ;  /* 0x000000ffff027224 */ /* 0x000fe200078e000e */
[----:B------:R-:W-:Y:S06]  /*1c1e0*/  BRA `(.L_x_14346) ;  /* 0xffffffb800c47947 */ /* 0x000fec000383ffff */
.L_x_14194:
[----:B-1----:R1:W3:Y:S02]  /*1c1f0*/  SYNCS.PHASECHK.TRANS64.TRYWAIT P0, [R5+URZ+0x13220], R0 ;  /* 0x01322000050075a7 */ /* 0x0022e4000800017f */
[----:B---3--:R-:W-:Y:S05]  /*1c200*/  @!P0 NANOSLEEP.SYNCS 0x989680 ;  /* 0x009896800000895d */ /* 0x008fea0003900000 */
[----:B------:R-:W3:Y:S02]  /*1c210*/  @!P0 SYNCS.PHASECHK.TRANS64 P0, [R5+URZ+0x13220], R0 ;  /* 0x01322000050085a7 */ /* 0x000ee4000800007f */
[----:B---3--:R-:W-:Y:S05]  /*1c220*/  @!P0 BRA `(.L_x_14194) ;  /* 0xfffffffc00f08947 */ /* 0x008fea000383ffff */
[----:B------:R-:W-:Y:S05]  /*1c230*/  BRA `(.L_x_14347) ;  /* 0xffffffc000287947 */ /* 0x000fea000383ffff */
.L_x_14195:
[----:B------:R-:W3:Y:S01]  /*1c240*/  S2R R2, SR_TID.X ;  /* 0x0000000000027919 */ /* 0x000ee20000002100 */
[----:B------:R-:W-:Y:S01]  /*1c250*/  BSSY B0, `(.L_x_14348) ;  /* 0x000000a000007945 */ /* 0x000fe20003800000 */
[----:B------:R-:W-:Y:S02]  /*1c260*/  IMAD.MOV.U32 R12, RZ, RZ, RZ ;  /* 0x000000ffff0c7224 */ /* 0x000fe400078e00ff */
[----:B0-----:R-:W-:Y:S02]  /*1c270*/  IMAD.MOV.U32 R11, RZ, RZ, 0x1f ;  /* 0x0000001fff0b7424 */ /* 0x001fe400078e00ff */
[----:B------:R-:W-:Y:S01]  /*1c280*/  IMAD.MOV.U32 R15, RZ, RZ, -0x1 ;  /* 0xffffffffff0f7424 */ /* 0x000fe200078e00ff */
[----:B---3--:R-:W-:-:S04]  /*1c290*/  SHF.R.U32.HI R2, RZ, 0x5, R2 ;  /* 0x00000005ff027819 */ /* 0x008fc80000011602 */
[----:B------:R-:W-:-:S05]  /*1c2a0*/  LOP3.LUT R2, R2, 0x3, RZ, 0xc0, !PT ;  /* 0x0000000302027812 */ /* 0x000fca00078ec0ff */
[----:B------:R-:W-:-:S07]  /*1c2b0*/  IMAD.MOV.U32 R13, RZ, RZ, R2 ;  /* 0x000000ffff0d7224 */ /* 0x000fce00078e0002 */
[----:B-12--5:R-:W-:Y:S05]  /*1c2c0*/  WARPSYNC.COLLECTIVE R15, `(.L_x_14349) ;  /* 0x000000000f087348 */ /* 0x026fea0003c00000 */
[----:B------:R0:W3:Y:S02]  /*1c2d0*/  SHFL.IDX P6, R14, R13, R12, R11 ;  /* 0x0000000c0d0e7389 */ /* 0x0000e400000c000b */
[----:B0123-5:R-:W-:Y:S01]  /*1c2e0*/  ENDCOLLECTIVE ;  /* 0x000000000000791b */ /* 0x02ffe20003800000 */
.L_x_14349:
[----:B------:R-:W-:Y:S05]  /*1c2f0*/  BSYNC B0 ;  /* 0x0000000000007941 */ /* 0x000fea0003800000 */
.L_x_14348:
[----:B------:R-:W-:Y:S05]  /*1c300*/  BRA `(.L_x_14350) ;  /* 0xffffffc000107947 */ /* 0x000fea000383ffff */
.L_x_14196:
[----:B------:R-:W-:Y:S01]  /*1c310*/  BSSY B0, `(.L_x_14351) ;  /* 0x0000006000007945 */ /* 0x000fe20003800000 */
[----:B------:R-:W-:-:S07]  /*1c320*/  IMAD.MOV.U32 R15, RZ, RZ, -0x1 ;  /* 0xffffffffff0f7424 */ /* 0x000fce00078e00ff */
[----:B012--5:R-:W-:Y:S05]  /*1c330*/  WARPSYNC.COLLECTIVE R15, `(.L_x_14352) ;  /* 0x000000000f0c7348 */ /* 0x027fea0003c00000 */
[----:B------:R-:W-:Y:S02]  /*1c340*/  ELECT P6, UR62, PT ;  /* 0x00000000003e782f */ /* 0x000fe400038c0000 */
[----:B------:R-:W-:Y:S01]  /*1c350*/  MOV R14, UR62 ;  /* 0x0000003e000e7c02 */ /* 0x000fe20008000f00 */
[----:B012--5:R-:W-:Y:S10]  /*1c360*/  ENDCOLLECTIVE ;  /* 0x000000000000791b */ /* 0x027ff40003800000 */
.L_x_14352:
[----:B------:R-:W-:Y:S05]  /*1c370*/  BSYNC B0 ;  /* 0x0000000000007941 */ /* 0x000fea0003800000 */
.L_x_14351:
[----:B------:R-:W-:Y:S05]  /*1c380*/  BRA `(.L_x_14353) ;  /* 0xffffffc000047947 */ /* 0x000fea000383ffff */
.L_x_14198:
[----:B-1----:R1:W3:Y:S02]  /*1c390*/  SYNCS.PHASECHK.TRANS64.TRYWAIT P1, [R4+URZ+0x13240], R3 ;  /* 0x01324003040075a7 */ /* 0x0022e4000802017f */
[----:B---3--:R-:W-:Y:S05]  /*1c3a0*/  @!P1 NANOSLEEP.SYNCS 0x989680 ;  /* 0x009896800000995d */ /* 0x008fea0003900000 */
[----:B------:R-:W3:Y:S02]  /*1c3b0*/  @!P1 SYNCS.PHASECHK.TRANS64 P1, [R4+URZ+0x13240], R3 ;  /* 0x01324003040095a7 */ /* 0x000ee4000802007f */
[----:B---3--:R-:W-:Y:S05]  /*1c3c0*/  @!P1 BRA `(.L_x_14198) ;  /* 0xfffffffc00f09947 */ /* 0x008fea000383ffff */
[----:B------:R-:W-:Y:S05]  /*1c3d0*/  BRA `(.L_x_14354) ;  /* 0xffffffc0002c7947 */ /* 0x000fea000383ffff */
.L_x_14200:
[----:B0-----:R0:W2:Y:S02]  /*1c3e0*/  SYNCS.PHASECHK.TRANS64.TRYWAIT P1, [R5+URZ+0x13240], R0 ;  /* 0x01324000050075a7 */ /* 0x0010a4000802017f */
[----:B--2---:R-:W-:Y:S05]  /*1c3f0*/  @!P1 NANOSLEEP.SYNCS 0x989680 ;  /* 0x009896800000995d */ /* 0x004fea0003900000 */
[----:B------:R-:W2:Y:S02]  /*1c400*/  @!P1 SYNCS.PHASECHK.TRANS64 P1, [R5+URZ+0x13240], R0 ;  /* 0x01324000050095a7 */ /* 0x000ea4000802007f */
[----:B--2---:R-:W-:Y:S05]  /*1c410*/  @!P1 BRA `(.L_x_14200) ;  /* 0xfffffffc00f09947 */ /* 0x004fea000383ffff */
[----:B------:R-:W-:Y:S05]  /*1c420*/  BRA `(.L_x_14355) ;  /* 0xffffffc0003c7947 */ /* 0x000fea000383ffff */
.L_x_14202:
[----:B--2---:R2:W3:Y:S02]  /*1c430*/  SYNCS.PHASECHK.TRANS64.TRYWAIT P1, [R4+URZ+0x13260], R3 ;  /* 0x01326003040075a7 */ /* 0x0044e4000802017f */
[----:B---3--:R-:W-:Y:S05]  /*1c440*/  @!P1 NANOSLEEP.SYNCS 0x989680 ;  /* 0x009896800000995d */ /* 0x008fea0003900000 */
[----:B------:R-:W3:Y:S02]  /*1c450*/  @!P1 SYNCS.PHASECHK.TRANS64 P1, [R4+URZ+0x13260], R3 ;  /* 0x01326003040095a7 */ /* 0x000ee4000802007f */
[----:B---3--:R-:W-:Y:S05]  /*1c460*/  @!P1 BRA `(.L_x_14202) ;  /* 0xfffffffc00f09947 */ /* 0x008fea000383ffff */
[----:B------:R-:W-:Y:S05]  /*1c470*/  BRA `(.L_x_14356) ;  /* 0xffffffc000387947 */ /* 0x000fea000383ffff */
.L_x_14204:
[----:B---3--:R3:W4:Y:S02]  /*1c480*/  SYNCS.PHASECHK.TRANS64.TRYWAIT P1, [R5+URZ+0x13260], R0 ;  /* 0x01326000050075a7 */ /* 0x008724000802017f */
[----:B----4-:R-:W-:Y:S05]  /*1c490*/  @!P1 NANOSLEEP.SYNCS 0x989680 ;  /* 0x009896800000995d */ /* 0x010fea0003900000 */
[----:B------:R-:W4:Y:S02]  /*1c4a0*/  @!P1 SYNCS.PHASECHK.TRANS64 P1, [R5+URZ+0x13260], R0 ;  /* 0x01326000050095a7 */ /* 0x000f24000802007f */
[----:B----4-:R-:W-:Y:S05]  /*1c4b0*/  @!P1 BRA `(.L_x_14204) ;  /* 0xfffffffc00f09947 */ /* 0x010fea000383ffff */
[----:B------:R-:W-:Y:S05]  /*1c4c0*/  BRA `(.L_x_14357) ;  /* 0xffffffc000347947 */ /* 0x000fea000383ffff */
.L_x_14206:
[----:B----4-:R4:W0:Y:S02]  /*1c4d0*/  SYNCS.PHASECHK.TRANS64.TRYWAIT P1, [R4+URZ+0x13280], R3 ;  /* 0x01328003040075a7 */ /* 0x010824000802017f */
[----:B0-----:R-:W-:Y:S05]  /*1c4e0*/  @!P1 NANOSLEEP.SYNCS 0x989680 ;  /* 0x009896800000995d */ /* 0x001fea0003900000 */
[----:B------:R-:W0:Y:S02]  /*1c4f0*/  @!P1 SYNCS.PHASECHK.TRANS64 P1, [R4+URZ+0x13280], R3 ;  /* 0x01328003040095a7 */ /* 0x000e24000802007f */
[----:B0-----:R-:W-:Y:S05]  /*1c500*/  @!P1 BRA `(.L_x_14206) ;  /* 0xfffffffc00f09947 */ /* 0x001fea000383ffff */
[----:B------:R-:W-:Y:S05]  /*1c510*/  BRA `(.L_x_14358) ;  /* 0xffffffc000307947 */ /* 0x000fea000383ffff */
.L_x_14359:
        /* <DEDUP_REMOVED lines=14> */
.L_x_16304:


//--------------------- .text._ZN7cutlass13device_kernelIN5flash11enable_sm90INS1_16FlashAttnFwdSm90INS1_25CollectiveMainloopFwdSm90ILi2EN4cute5tupleIJNS5_1CILi1EEES8_S8_EEENS6_IJNS7_ILi192EEENS7_ILi160EEENS7_ILi64EEEEEELi64ENS_12float_e4m3_tEfNS_4arch4Sm90ELb0ELb1ELb0ELb0ELb1ELb0ELb0ELb1ELb1ELb1ELb1ELb0EEENS1_21CollectiveEpilogueFwdINS6_IJSA_SC_SB_EEES9_NS_10bfloat16_tESG_Li384ELb0ELb1ELb1ELb1EEENS1_19SingleTileSchedulerILb0ELb1ELb1ELi192EEEEEEEEEvNT_6ParamsE --------------------------
	.section	.text._ZN7cutlass13device_kernelIN5flash11enable_sm90INS1_16FlashAttnFwdSm90INS1_25CollectiveMainloopFwdSm90ILi2EN4cute5tupleIJNS5_1CILi1EEES8_S8_EEENS6_IJNS7_ILi192EEENS7_ILi160EEENS7_ILi64EEEEEELi64ENS_12float_e4m3_tEfNS_4arch4Sm90ELb0ELb1ELb0ELb0ELb1ELb0ELb0ELb1ELb1ELb1ELb1ELb0EEENS1_21CollectiveEpilogueFwdINS6_IJSA_SC_SB_EEES9_NS_10bfloat16_tESG_Li384ELb0ELb1ELb1ELb1EEENS1_19SingleTileSchedulerILb0ELb1ELb1ELi192EEEEEEEEEvNT_6ParamsE,"ax",@progbits
	.align	128
.text._ZN7cutlass13device_kernelIN5flash11enable_sm90INS1_16FlashAttnFwdSm90INS1_25CollectiveMainloopFwdSm90ILi2EN4cute5tupleIJNS5_1CILi1EEES8_S8_EEENS6_IJNS7_ILi192EEENS7_ILi160EEENS7_ILi64EEEEEELi64ENS_12float_e4m3_tEfNS_4arch4Sm90ELb0ELb1ELb0ELb0ELb1ELb0ELb0ELb1ELb1ELb1ELb1ELb0EEENS1_21CollectiveEpilogueFwdINS6_IJSA_SC_SB_EEES9_NS_10bfloat16_tESG_Li384ELb0ELb1ELb1ELb1EEENS1_19SingleTileSchedulerILb0ELb1ELb1ELi192EEEEEEEEEvNT_6ParamsE:
        .type           _ZN7cutlass13device_kernelIN5flash11enable_sm90INS1_16FlashAttnFwdSm90INS1_25CollectiveMainloopFwdSm90ILi2EN4cute5tupleIJNS5_1CILi1EEES8_S8_EEENS6_IJNS7_ILi192EEENS7_ILi160EEENS7_ILi64EEEEEELi64ENS_12float_e4m3_tEfNS_4arch4Sm90ELb0ELb1ELb0ELb0ELb1ELb0ELb0ELb1ELb1ELb1ELb1ELb0EEENS1_21CollectiveEpilogueFwdINS6_IJSA_SC_SB_EEES9_NS_10bfloat16_tESG_Li384ELb0ELb1ELb1ELb1EEENS1_19SingleTileSchedulerILb0ELb1ELb1ELi192EEEEEEEEEvNT_6ParamsE,@function
        .size           _ZN7cutlass13device_kernelIN5flash11enable_sm90INS1_16FlashAttnFwdSm90INS1_25CollectiveMainloopFwdSm90ILi2EN4cute5tupleIJNS5_1CILi1EEES8_S8_EEENS6_IJNS7_ILi192EEENS7_ILi160EEENS7_ILi64EEEEEELi64ENS_12float_e4m3_tEfNS_4arch4Sm90ELb0ELb1ELb0ELb0ELb1ELb0ELb0ELb1ELb1ELb1ELb1ELb0EEENS1_21CollectiveEpilogueFwdINS6_IJSA_SC_SB_EEES9_NS_10bfloat16_tESG_Li384ELb0ELb1ELb1ELb1EEENS1_19SingleTileSchedulerILb0ELb1ELb1ELi192EEEEEEEEEvNT_6ParamsE,(.L_x_16305 - _ZN7cutlass13device_kernelIN5flash11enable_sm90INS1_16FlashAttnFwdSm90INS1_25CollectiveMainloopFwdSm90ILi2EN4cute5tupleIJNS5_1CILi1EEES8_S8_EEENS6_IJNS7_ILi192EEENS7_ILi160EEENS7_ILi64EEEEEELi64ENS_12float_e4m3_tEfNS_4arch4Sm90ELb0ELb1ELb0ELb0ELb1ELb0ELb0ELb1ELb1ELb1ELb1ELb0EEENS1_21CollectiveEpilogueFwdINS6_IJSA_SC_SB_EEES9_NS_10bfloat16_tESG_Li384ELb0ELb1ELb1ELb1EEENS1_19SingleTileSchedulerILb0ELb1ELb1ELi192EEEEEEEEEvNT_6ParamsE)
        .other          _ZN7cutlass13device_kernelIN5flash11enable_sm90INS1_16FlashAttnFwdSm90INS1_25CollectiveMainloopFwdSm90ILi2EN4cute5tupleIJNS5_1CILi1EEES8_S8_EEENS6_IJNS7_ILi192EEENS7_ILi160EEENS7_ILi64EEEEEELi64ENS_12float_e4m3_tEfNS_4arch4Sm90ELb0ELb1ELb0ELb0ELb1ELb0ELb0ELb1ELb1ELb1ELb1ELb0EEENS1_21CollectiveEpilogueFwdINS6_IJSA_SC_SB_EEES9_NS_10bfloat16_tESG_Li384ELb0ELb1ELb1ELb1EEENS1_19SingleTileSchedulerILb0ELb1ELb1ELi192EEEEEEEEEvNT_6ParamsE,@"STO_CUDA_ENTRY STV_DEFAULT"
_ZN7cutlass13device_kernelIN5flash11enable_sm90INS1_16FlashAttnFwdSm90INS1_25CollectiveMainloopFwdSm90ILi2EN4cute5tupleIJNS5_1CILi1EEES8_S8_EEENS6_IJNS7_ILi192EEENS7_ILi160EEENS7_ILi64EEEEEELi64ENS_12float_e4m3_tEfNS_4arch4Sm90ELb0ELb1ELb0ELb0ELb1ELb0ELb0ELb1ELb1ELb1ELb1ELb0EEENS1_21CollectiveEpilogueFwdINS6_IJSA_SC_SB_EEES9_NS_10bfloat16_tESG_Li384ELb0ELb1ELb1ELb1EEENS1_19SingleTileSchedulerILb0ELb1ELb1ELi192EEEEEEEEEvNT_6ParamsE:
        /* <DEDUP_REMOVED lines=45> */
.L_x_14360:
        /* <DEDUP_REMOVED lines=22> */
.L_x_14361:
        /* <DEDUP_REMOVED lines=18> */
.L_x_14362:
        /* <DEDUP_REMOVED lines=22> */
.L_x_14363:
        /* <DEDUP_REMOVED lines=23> */
.L_x_14364:
        /* <DEDUP_REMOVED lines=9> */
.L_x_14367:
        /* <DEDUP_REMOVED lines=81> */
[----:B----4-:R-:W-:Y:S01]  /*0dc0*/  UIMAD UR49, UR49, 0xc0, URZ ;  /* 0x000000c0313178a4 */ /* 0x010fe2000f8e023f */
        /* <DEDUP_REMOVED lines=24> */
.L_x_14370:
[----:B------:R-:W-:-:S11]  /*0f50*/  UISETP.NE.AND UP0, UPT, UR7, 0x1, UPT ;  /* 0x000000010700788c */ /* 0x000fd6000bf05270 */
[----:B------:R-:W-:Y:S02]  /*0f60*/  @UP0 ULDC.64 UR10, c[0x0][0x9e8] ;  /* 0x00027a00000a0ab9 */ /* 0x000fe40000000a00 */
[----:B------:R-:W-:-:S04]  /*0f70*/  UIMAD.WIDE.U32 UR8, UR5, UR10, URZ ;  /* 0x0000000a050872a5 */ /* 0x000fc8000f8e003f */
[----:B------:R-:W-:-:S12]  /*0f80*/  @UP0 USHF.R.U32.HI UR5, URZ, UR11, UR9 ;  /* 0x0000000b3f050299 */ /* 0x000fd80008011609 */
.L_x_14371:
[----:B------:R-:W-:-:S06]  /*0f90*/  UIMAD UR5, UR5, UR7, UR7 ;  /* 0x00000007050572a4 */ /* 0x000fcc000f8e0207 */
[----:B------:R-:W-:-:S07]  /*0fa0*/  VIMNMX R0, R0, UR5, PT ;  /* 0x0000000500007c48 */ /* 0x000fce000bfe0100 */
.L_x_14369:
        /* <DEDUP_REMOVED lines=33> */
.L_x_14373:
[----:B------:R-:W-:-:S11]  /*11c0*/  UISETP.NE.AND UP0, UPT, UR7, 0x1, UPT ;  /* 0x000000010700788c */ /* 0x000fd6000bf05270 */
[----:B------:R-:W-:Y:S02]  /*11d0*/  @UP0 ULDC.64 UR10, c[0x0][0x9e8] ;  /* 0x00027a00000a0ab9 */ /* 0x000fe40000000a00 */
[----:B------:R-:W-:-:S04]  /*11e0*/  UIMAD.WIDE.U32 UR8, UR5, UR10, URZ ;  /* 0x0000000a050872a5 */ /* 0x000fc8000f8e003f */
[----:B------:R-:W-:-:S12]  /*11f0*/  @UP0 USHF.R.U32.HI UR5, URZ, UR11, UR9 ;  /* 0x0000000b3f050299 */ /* 0x000fd80008011609 */
.L_x_14374:
[----:B------:R-:W-:-:S04]  /*1200*/  UIMAD UR5, UR5, UR7, URZ ;  /* 0x00000007050572a4 */ /* 0x000fc8000f8e023f */
[----:B------:R-:W-:-:S04]  /*1210*/  UISETP.LT.AND UP0, UPT, UR6, UR5, UPT ;  /* 0x000000050600728c */ /* 0x000fc8000bf01270 */
[----:B------:R-:W-:-:S12]  /*1220*/  USEL UR6, UR6, UR5, !UP0 ;  /* 0x0000000506067287 */ /* 0x000fd8000c000000 */
.L_x_14372:
        /* <DEDUP_REMOVED lines=47> */
.L_x_14375:
        /* <DEDUP_REMOVED lines=24> */
[----:B------:R-:W-:Y:S01]  /*16a0*/  SHF.R.S32.HI R23, RZ, 0x1f, R22 ;  /* 0x0000001fff177819 */ /* 0x000fe20000011416 */
[----:B------:R-:W0:Y:S01]  /*16b0*/  S2UR UR52, SR_CgaCtaId ;  /* 0x00000000003479c3 */ /* 0x000e220000008800 */
[----:B------:R-:W-:Y:S01]  /*16c0*/  UMOV UR47, 0x400 ;  /* 0x00000400002f7882 */ /* 0x000fe20000000000 */
[----:B------:R-:W-:Y:S01]  /*16d0*/  UMOV UR37, 0x80000020 ;  /* 0x8000002000257882 */ /* 0x000fe20000000000 */
        /* <DEDUP_REMOVED lines=14> */
[----:B------:R-:W-:-:S07]  /*17c0*/  ULOP3.LUT UR53, UR5, 0x10000, URZ, 0xfc, !UPT ;  /* 0x0001000005357892 */ /* 0x000fce000f8efc3f */
[----:B------:R-:W-:Y:S01]  /*17d0*/  UMOV UR36, UR53 ;  /* 0x0000003500247c82 */ /* 0x000fe20008000000 */
        /* <DEDUP_REMOVED lines=17> */
.L_x_14377:
[----:B------:R-:W-:-:S04]  /*18f0*/  SHF.L.U32 R0, RZ, 0x1f, RZ ;  /* 0x0000001fff007819 */ /* 0x000fc800000006ff */
[----:B------:R-:W0:Y:S02]  /*1900*/  SYNCS.PHASECHK.TRANS64.TRYWAIT P0, [UR47+0x12400], R0 ;  /* 0x01240000ff0075a7 */ /* 0x000e24000800016f */
[----:B0-----:R-:W-:Y:S05]  /*1910*/  @!P0 BRA `(.L_x_14378) ;  /* 0x0000015000ac8947 */ /* 0x001fea0003800000 */
.L_x_14522:
[----:B------:R-:W-:-:S06]  /*1920*/  ULOP3.LUT UR4, UR40, 0x1, URZ, 0xfc, !UPT ;  /* 0x0000000128047892 */ /* 0x000fcc000f8efc3f */
[----:B------:R-:W-:-:S05]  /*1930*/  IMAD.U32 R2, RZ, RZ, UR4 ;  /* 0x00000004ff027e24 */ /* 0x000fca000f8e00ff */
[----:B------:R-:W-:-:S13]  /*1940*/  ISETP.NE.AND P0, PT, R2, 0x3, PT ;  /* 0x000000030200780c */ /* 0x000fda0003f05270 */
[----:B------:R-:W-:Y:S05]  /*1950*/  @!P0 BRA `(.L_x_14379) ;  /* 0x0000000000048947 */ /* 0x000fea0003800000 */
[----:B------:R-:W-:Y:S01]  /*1960*/  BPT.TRAP 0x1 ;  /* 0x000000040000795c */ /* 0x000fe20000300000 */
.L_x_14379:
[----:B------:R1:W2:Y:S01]  /*1970*/  SYNCS.PHASECHK.TRANS64.TRYWAIT P1, [UR47+0x12430], R0 ;  /* 0x01243000ff0075a7 */ /* 0x0002a2000802016f */
[----:B------:R-:W-:Y:S05]  /*1980*/  @!P0 BRA `(.L_x_14380) ;  /* 0x0000000000048947 */ /* 0x000fea0003800000 */
[----:B------:R-:W-:Y:S01]  /*1990*/  BPT.TRAP 0x1 ;  /* 0x000000040000795c */ /* 0x000fe20000300000 */
.L_x_14380:
[----:B--2---:R-:W-:Y:S05]  /*19a0*/  @P1 BRA `(.L_x_14381) ;  /* 0x0000000000081947 */ /* 0x004fea0003800000 */
[----:B------:R-:W2:Y:S02]  /*19b0*/  SYNCS.PHASECHK.TRANS64.TRYWAIT P1, [UR47+0x12430], R0 ;  /* 0x01243000ff0075a7 */ /* 0x000ea4000802016f */
[----:B--2---:R-:W-:Y:S05]  /*19c0*/  @!P1 BRA `(.L_x_14382) ;  /* 0x0000015000989947 */ /* 0x004fea0003800000 */
.L_x_14381:
[----:B------:R-:W-:Y:S05]  /*19d0*/  WARPSYNC.ALL ;  /* 0x0000000000007948 */ /* 0x000fea0003800000 */
[----:B------:R-:W-:Y:S01]  /*19e0*/  UIADD3 UR4, UR47, 0xd200, URZ ;  /* 0x0000d2002f047890 */ /* 0x000fe2000fffe03f */
[----:B------:R-:W-:Y:S01]  /*19f0*/  WARPGROUP.ARRIVE ;  /* 0x00000000000079c5 */ /* 0x000fe20000000000 */
[----:B------:R-:W-:Y:S01]  /*1a00*/  UMOV UR5, UR37 ;  /* 0x0000002500057c82 */ /* 0x000fe20008000000 */
[----:B------:R-:W-:Y:S01]  /*1a10*/  UMOV UR7, 0x80000020 ;  /* 0x8000002000077882 */ /* 0x000fe20000000000 */
[----:B------:R-:W-:Y:S01]  /*1a20*/  USHF.R.U32.HI UR4, URZ, 0x4, UR4 ;  /* 0x000000043f047899 */ /* 0x000fe20008011604 */
[----:B------:R-:W-:Y:S01]  /*1a30*/  UMOV UR39, 0x80000020 ;  /* 0x8000002000277882 */ /* 0x000fe20000000000 */
[----:B------:R-:W-:-:S02]  /*1a40*/  UMOV UR8, UR36 ;  /* 0x0000002400087c82 */ /* 0x000fc40008000000 */
[----:B------:R-:W-:Y:S01]  /*1a50*/  ULOP3.LUT UR4, UR4, 0x3fff, URZ, 0xc0, !UPT ;  /* 0x00003fff04047892 */ /* 0x000fe2000f8ec03f */
[----:B------:R-:W-:Y:S01]  /*1a60*/  UMOV UR9, UR37 ;  /* 0x0000002500097c82 */ /* 0x000fe20008000000 */
[----:B------:R-:W-:Y:S02]  /*1a70*/  UMOV UR11, 0x80000020 ;  /* 0x80000020000b7882 */ /* 0x000fe40000000000 */
[----:B------:R-:W-:Y:S01]  /*1a80*/  ULOP3.LUT UR6, UR4, 0x10000, URZ, 0xfc, !UPT ;  /* 0x0001000004067892 */ /* 0x000fe2000f8efc3f */
[----:B------:R-:W-:Y:S02]  /*1a90*/  UMOV UR15, 0x80000020 ;  /* 0x80000020000f7882 */ /* 0x000fe40000000000 */
[----:B------:R-:W-:Y:S01]  /*1aa0*/  UMOV UR4, UR36 ;  /* 0x0000002400047c82 */ /* 0x000fe20008000000 */
[----:B------:R-:W-:Y:S02]  /*1ab0*/  UIADD3 UR38, UR6, 0x80, URZ ;  /* 0x0000008006267890 */ /* 0x000fe4000fffe03f */
[----:B------:R-:W-:-:S02]  /*1ac0*/  UIADD3 UR10, UR6, 0x100, URZ ;  /* 0x00000100060a7890 */ /* 0x000fc4000fffe03f */
[----:B------:R-:W-:Y:S02]  /*1ad0*/  UIADD3 UR14, UR6, 0x82, URZ ;  /* 0x00000082060e7890 */ /* 0x000fe4000fffe03f */
[----:B------:R-:W-:Y:S01]  /*1ae0*/  QGMMA.64x32x32.F32.E4M3.E4M3 R88, gdesc[UR4], RZ, !UPT, gsb0 ;  /* 0x00600000045879f3 */ /* 0x000fe2000c0008ff */
[----:B------:R-:W-:Y:S02]  /*1af0*/  UIADD3 UR4, UR6, 0x180, URZ ;  /* 0x0000018006047890 */ /* 0x000fe4000fffe03f */
[----:B------:R-:W-:Y:S02]  /*1b00*/  UIADD3 UR5, UR6, 0x200, URZ ;  /* 0x0000020006057890 */ /* 0x000fe4000fffe03f */
[----:B------:R-:W-:Y:S01]  /*1b10*/  UIADD3 UR18, UR6, 0x102, URZ ;  /* 0x0000010206127890 */ /* 0x000fe2000fffe03f */
        /* <DEDUP_REMOVED lines=16> */
[----:B------:R-:W-:Y:S01]  /*1c20*/  UMOV UR16, UR8 ;  /* 0x0000000800107c82 */ /* 0x000fe20008000000 */
[----:B------:R-:W-:Y:S01]  /*1c30*/  UMOV UR17, UR9 ;  /* 0x0000000900117c82 */ /* 0x000fe20008000000 */
[----:B------:R-:W-:-:S02]  /*1c40*/  WARPGROUP.DEPBAR.LE gsb0, 0x0 ;  /* 0x00008000000079c5 */ /* 0x000fc40000010000 */
[----:B------:R-:W-:-:S06]  /*1c50*/  WARPGROUP.ARRIVE ;  /* 0x00000000000079c5 */ /* 0x000fcc0000000000 */
[----:B------:R-:W-:Y:S01]  /*1c60*/  QGMMA.64x32x32.F32.E4M3.E4M3 R40, gdesc[UR36], RZ, !UPT, gsb0 ;  /* 0x00600000242879f3 */ /* 0x000fe2000c0008ff */
[----:B------:R-:W-:Y:S01]  /*1c70*/  UMOV UR38, UR5 ;  /* 0x0000000500267c82 */ /* 0x000fe20008000000 */
[----:B------:R-:W-:Y:S01]  /*1c80*/  UMOV UR39, 0x80000020 ;  /* 0x8000002000277882 */ /* 0x000fe20000000000 */
        /* <DEDUP_REMOVED lines=25> */
.L_x_14383:
[----:B0-----:R-:W-:Y:S01]  /*1e20*/  LOP3.LUT R3, R104, 0xffffff80, RZ, 0xc0, !PT ;  /* 0xffffff8068037812 */ /* 0x001fe200078ec0ff */
[----:B------:R-:W-:Y:S01]  /*1e30*/  IMAD.HI R6, R105, 0x55555556, RZ ;  /* 0x5555555669067827 */ /* 0x000fe200078e02ff */
[----:B------:R-:W-:Y:S01]  /*1e40*/  LEA.HI R23, R23, R22, RZ, 0x2 ;  /* 0x0000001617177211 */ /* 0x000fe200078f10ff */
[----:B------:R-:W-:Y:S02]  /*1e50*/  UISETP.NE.AND UP1, UPT, UR45, URZ, UPT ;  /* 0x0000003f2d00728c */ /* 0x000fe4000bf25270 */
[----:B------:R-:W-:Y:S01]  /*1e60*/  IMAD.IADD R3, R22, 0x1, -R3 ;  /* 0x0000000116037824 */ /* 0x000fe200078e0a03 */
[----:B------:R-:W-:Y:S01]  /*1e70*/  LOP3.LUT R23, R23, 0xfffffffc, RZ, 0xc0, !PT ;  /* 0xfffffffc17177812 */ /* 0x000fe200078ec0ff */
[----:B------:R-:W-:Y:S01]  /*1e80*/  IMAD.MOV.U32 R9, RZ, RZ, -0xa0 ;  /* 0xffffff60ff097424 */ /* 0x000fe200078e00ff */
[----:B------:R-:W-:Y:S01]  /*1e90*/  LEA.HI R6, R6, R6, RZ, 0x1 ;  /* 0x0000000606067211 */ /* 0x000fe200078f08ff */
[----:B------:R-:W-:Y:S01]  /*1ea0*/  UISETP.NE.AND UP0, UPT, UR48, URZ, UPT ;  /* 0x0000003f3000728c */ /* 0x000fe2000bf05270 */
        /* <DEDUP_REMOVED lines=11> */
[----:B------:R-:W-:Y:S01]  /*1f60*/  ULDC UR20, c[0x0][0x9dc] ;  /* 0x0002770000147ab9 */ /* 0x000fe20000000800 */
[----:B------:R-:W-:Y:S01]  /*1f70*/  SHF.R.S32.HI R4, RZ, 0x5, R4 ;  /* 0x00000005ff047819 */ /* 0x000fe20000011404 */
[----:B------:R-:W-:Y:S01]  /*1f80*/  ULOP3.LUT UR20, URZ, UR20, URZ, 0x33, !UPT ;  /* 0x000000143f147292 */ /* 0x000fe2000f8e333f */
[----:B------:R-:W-:Y:S01]  /*1f90*/  LEA.HI R5, R5, R0, RZ, 0x3 ;  /* 0x0000000005057211 */ /* 0x000fe200078f18ff */
[----:B------:R-:W-:Y:S01]  /*1fa0*/  ULDC UR10, c[0x0][0x9e0] ;  /* 0x00027800000a7ab9 */ /* 0x000fe20000000800 */
[----:B------:R-:W-:-:S02]  /*1fb0*/  LEA.HI R7, R23, R23, RZ, 0x1 ;  /* 0x0000001717077211 */ /* 0x000fc400078f08ff */
[----:B------:R-:W-:Y:S02]  /*1fc0*/  LEA R8, R4, UR49, 0x4 ;  /* 0x0000003104087c11 */ /* 0x000fe4000f8e20ff */
[----:B------:R-:W-:Y:S02]  /*1fd0*/  LOP3.LUT R5, R5, 0xfffffff8, RZ, 0xc0, !PT ;  /* 0xfffffff805057812 */ /* 0x000fe400078ec0ff */
[----:B------:R-:W-:Y:S02]  /*1fe0*/  LOP3.LUT R4, R7, 0x1ffffffe, RZ, 0xc0, !PT ;  /* 0x1ffffffe07047812 */ /* 0x000fe400078ec0ff */
[----:B------:R-:W-:Y:S02]  /*1ff0*/  IADD3 R5, R8, R0, -R5 ;  /* 0x0000000008057210 */ /* 0x000fe40007ffe805 */
[----:B------:R-:W-:Y:S01]  /*2000*/  PLOP3.LUT P2, PT, PT, PT, UP1, 0x80, 0x0 ;  /* 0x000000000000781c */ /* 0x000fe20003f4f018 */
[----:B------:R-:W-:Y:S01]  /*2010*/  IMAD.IADD R4, R23, 0x1, -R4 ;  /* 0x0000000117047824 */ /* 0x000fe200078e0a04 */
[----:B------:R-:W-:Y:S01]  /*2020*/  LOP3.LUT R2, R2, 0x7ffffffc, RZ, 0xc0, !PT ;  /* 0x7ffffffc02027812 */ /* 0x000fe200078ec0ff */
[----:B------:R-:W-:-:S04]  /*2030*/  IMAD R5, R6, 0x40, R5 ;  /* 0x0000004006057824 */ /* 0x000fc800078e0205 */
[----:B------:R-:W-:Y:S02]  /*2040*/  IMAD R6, R4, 0x8, R5 ;  /* 0x0000000804067824 */ /* 0x000fe400078e0205 */
[----:B------:R-:W-:Y:S02]  /*2050*/  IMAD.IADD R7, R3, 0x1, -R2 ;  /* 0x0000000103077824 */ /* 0x000fe400078e0a02 */
[----:B------:R-:W-:Y:S01]  /*2060*/  @P1 IMAD.HI.U32 R0, R6, UR4, RZ ;  /* 0x0000000406001c27 */ /* 0x000fe2000f8e00ff */
[----:B------:R-:W-:Y:S01]  /*2070*/  UIADD3 UR4, UR47, 0x12440, URZ ;  /* 0x000124402f047890 */ /* 0x000fe2000fffe03f */
[----:B------:R-:W-:Y:S02]  /*2080*/  PLOP3.LUT P1, PT, PT, PT, UP0, 0x40, 0x0 ;  /* 0x000000000000781c */ /* 0x000fe40003f2e808 */
[----:B------:R-:W-:Y:S01]  /*2090*/  IMAD.MOV.U32 R5, RZ, RZ, R6 ;  /* 0x000000ffff057224 */ /* 0x000fe200078e0006 */
[----:B------:R-:W-:Y:S01]  /*20a0*/  @P2 SHF.R.U32.HI R5, RZ, UR5, R0 ;  /* 0x00000005ff052c19 */ /* 0x000fe20008011600 */
[C---:B------:R-:W-:Y:S01]  /*20b0*/  IMAD R2, R18.reuse, R9, 0xa1 ;  /* 0x000000a112027424 */ /* 0x040fe200078e0209 */
[----:B------:R-:W-:Y:S01]  /*20c0*/  UPRMT UR4, UR52, 0x654, UR4 ;  /* 0x0000065434047896 */ /* 0x000fe20008000004 */
[----:B------:R-:W-:-:S02]  /*20d0*/  IMAD R0, R18, -0xa0, R17 ;  /* 0xffffff6012007824 */ /* 0x000fc400078e0211 */
[----:B------:R-:W0:Y:S01]  /*20e0*/  SHFL.IDX PT, R13, R5, RZ, 0x1c1f ;  /* 0x001c1fff050d7589 */ /* 0x000e2200000e0000 */
[C---:B------:R-:W-:Y:S02]  /*20f0*/  IMAD R4, R7.reuse, -0x2, R2 ;  /* 0xfffffffe07047824 */ /* 0x040fe400078e0202 */
[----:B------:R-:W-:Y:S02]  /*2100*/  VIADD R0, R0, 0xa0 ;  /* 0x000000a000007836 */ /* 0x000fe40000000000 */
[----:B------:R-:W-:Y:S01]  /*2110*/  VIADD R12, R2, 0xffffffff ;  /* 0xffffffff020c7836 */ /* 0x000fe20000000000 */
[C---:B------:R-:W-:Y:S01]  /*2120*/  IADD3 R3, R4.reuse, -UR17, R17 ;  /* 0x8000001104037c10 */ /* 0x040fe2000fffe011 */
[----:B------:R-:W-:Y:S01]  /*2130*/  IMAD R11, R7, -0x2, R0 ;  /* 0xfffffffe070b7824 */ /* 0x000fe200078e0200 */
[----:B------:R-:W-:Y:S01]  /*2140*/  SYNCS.ARRIVE.TRANS64.RED.A1T0 RZ, [UR4], RZ ;  /* 0x000000ffffff79a7 */ /* 0x000fe20008100404 */
[----:B------:R-:W-:Y:S02]  /*2150*/  VIADD R4, R4, 0xffffffff ;  /* 0xffffffff04047836 */ /* 0x000fe40000000000 */
[----:B------:R-:W-:-:S02]  /*2160*/  VIADD R10, R3, UR10 ;  /* 0x0000000a030a7c36 */ /* 0x000fc40008000000 */
        /* <DEDUP_REMOVED lines=17> */
.L_x_14386:
[----:B------:R-:W-:Y:S02]  /*2280*/  ULDC UR4, c[0x0][0x9e4] ;  /* 0x0002790000047ab9 */ /* 0x000fe40000000800 */
[----:B------:R-:W-:-:S05]  /*2290*/  IMAD.U32 R2, RZ, RZ, UR4 ;  /* 0x00000004ff027e24 */ /* 0x000fca000f8e00ff */
[----:B------:R-:W-:-:S13]  /*22a0*/  ISETP.NE.AND P1, PT, R2, 0x1, PT ;  /* 0x000000010200780c */ /* 0x000fda0003f25270 */
[----:B------:R-:W0:Y:S02]  /*22b0*/  @P1 LDC.64 R14, c[0x0][0x9e8] ;  /* 0x00027a00ff0e1b82 */ /* 0x000e240000000a00 */
[----:B0-----:R-:W-:-:S05]  /*22c0*/  @P1 IMAD.HI.U32 R0, R3, R14, RZ ;  /* 0x0000000e03001227 */ /* 0x001fca00078e00ff */
[----:B------:R-:W-:-:S07]  /*22d0*/  @P1 SHF.R.U32.HI R3, RZ, R15, R0 ;  /* 0x0000000fff031219 */ /* 0x000fce0000011600 */
.L_x_14387:
[----:B------:R-:W-:Y:S05]  /*22e0*/  BSYNC B0 ;  /* 0x0000000000007941 */ /* 0x000fea0003800000 */
.L_x_14385:
[----:B------:R-:W-:-:S05]  /*22f0*/  IMAD R3, R3, R2, R4 ;  /* 0x0000000203037224 */ /* 0x000fca00078e0204 */
[----:B------:R-:W-:Y:S02]  /*2300*/  VIADDMNMX R8, R3, R2, R8, PT ;  /* 0x0000000203087246 */ /* 0x000fe40003800108 */
[----:B------:R-:W-:-:S07]  /*2310*/  VIMNMX R9, R9, R3, !PT ;  /* 0x0000000309097248 */ /* 0x000fce0007fe0100 */
.L_x_14384:
[C---:B------:R-:W-:Y:S01]  /*2320*/  ISETP.GE.AND P2, PT, R12.reuse, 0x2, PT ;  /* 0x000000020c00780c */ /* 0x040fe20003f46270 */
[----:B------:R-:W0:Y:S01]  /*2330*/  SHFL.IDX PT, R5, R5, 0x1, 0x1c1f ;  /* 0x003c1f0005057f89 */ /* 0x000e2200000e0000 */
[----:B------:R-:W-:Y:S01]  /*2340*/  ISETP.GE.AND P1, PT, R12, 0x9, PT ;  /* 0x000000090c00780c */ /* 0x000fe20003f26270 */
[----:B------:R-:W-:Y:S01]  /*2350*/  UISETP.NE.AND UP0, UPT, UR48, URZ, UPT ;  /* 0x0000003f3000728c */ /* 0x000fe2000bf05270 */
        /* <DEDUP_REMOVED lines=10> */
[----:B------:R-:W-:Y:S01]  /*2400*/  LOP3.LUT R0, R0, 0xbfffffff, RZ, 0xc0, !PT ;  /* 0xbfffffff00007812 */ /* 0x000fe200078ec0ff */
[----:B0-----:R-:W-:Y:S01]  /*2410*/  IMAD.IADD R22, R22, 0x1, R5 ;  /* 0x0000000116167824 */ /* 0x001fe200078e0205 */
        /* <DEDUP_REMOVED lines=39> */
[----:B------:R-:W-:Y:S02]  /*2690*/  ISETP.LT.OR P2, PT, R8, 0x22, P2 ;  /* 0x000000220800780c */ /* 0x000fe40001741670 */
[----:B------:R-:W-:-:S02]  /*26a0*/  VIADDMNMX R11, R5, R10, R11, PT ;  /* 0x0000000a050b7246 */ /* 0x000fc4000380010b */
        /* <DEDUP_REMOVED lines=192> */
.L_x_14390:
[----:B------:R-:W-:Y:S02]  /*32b0*/  ULDC UR4, c[0x0][0x9e4] ;  /* 0x0002790000047ab9 */ /* 0x000fe40000000800 */
[----:B------:R-:W-:-:S05]  /*32c0*/  IMAD.U32 R9, RZ, RZ, UR4 ;  /* 0x00000004ff097e24 */ /* 0x000fca000f8e00ff */
[----:B------:R-:W-:-:S13]  /*32d0*/  ISETP.NE.AND P6, PT, R9, 0x1, PT ;  /* 0x000000010900780c */ /* 0x000fda0003fc5270 */
[----:B------:R-:W0:Y:S02]  /*32e0*/  @P6 LDC.64 R12, c[0x0][0x9e8] ;  /* 0x00027a00ff0c6b82 */ /* 0x000e240000000a00 */
[----:B0-----:R-:W-:-:S05]  /*32f0*/  @P6 IMAD.HI.U32 R8, R5, R12, RZ ;  /* 0x0000000c05086227 */ /* 0x001fca00078e00ff */
[----:B------:R-:W-:-:S07]  /*3300*/  @P6 SHF.R.U32.HI R5, RZ, R13, R8 ;  /* 0x0000000dff056219 */ /* 0x000fce0000011608 */
.L_x_14391:
[----:B------:R-:W-:Y:S05]  /*3310*/  BSYNC B0 ;  /* 0x0000000000007941 */ /* 0x000fea0003800000 */
.L_x_14389:
[----:B------:R-:W-:-:S05]  /*3320*/  IMAD R4, R5, R9, R4 ;  /* 0x0000000905047224 */ /* 0x000fca00078e0204 */
[----:B------:R-:W-:Y:S02]  /*3330*/  VIADDMNMX R11, R4, R9, R11, PT ;  /* 0x00000009040b7246 */ /* 0x000fe4000380010b */
[----:B------:R-:W-:-:S07]  /*3340*/  VIMNMX R22, R22, R4, !PT ;  /* 0x0000000416167248 */ /* 0x000fce0007fe0100 */
.L_x_14388:
        /* <DEDUP_REMOVED lines=8> */
[----:B------:R-:W-:-:S02]  /*33d0*/  LOP3.LUT P1, RZ, R0, 0x2, RZ, 0xc0, !PT ;  /* 0x0000000200ff7812 */ /* 0x000fc4000782c0ff */
        /* <DEDUP_REMOVED lines=95> */
[C---:B------:R-:W-:Y:S01]  /*39d0*/  ISETP.GT.AND P2, PT, R22.reuse, 0x89, !P2 ;  /* 0x000000891600780c */ /* 0x040fe20005744270 */
[----:B------:R-:W0:Y:S01]  /*39e0*/  SHFL.BFLY PT, R5, R4, 0x2, 0x1f ;  /* 0x0c401f0004057f89 */ /* 0x000e2200000e0000 */
[----:B------:R-:W-:Y:S02]  /*39f0*/  ISETP.LT.OR P1, PT, R11, 0x59, P1 ;  /* 0x000000590b00780c */ /* 0x000fe40000f21670 */
[----:B------:R-:W-:Y:S02]  /*3a00*/  ISETP.GT.AND P3, PT, R22, 0x90, !P3 ;  /* 0x000000901600780c */ /* 0x000fe40005f64270 */
[----:B------:R-:W-:Y:S02]  /*3a10*/  FSEL R70, R70, -INF , !P1 ;  /* 0xff80000046467808 */ /* 0x000fe40004800000 */
[----:B------:R-:W-:-:S02]  /*3a20*/  LOP3.LUT P1, RZ, R0, 0x2000, RZ, 0xc0, !PT ;  /* 0x0000200000ff7812 */ /* 0x000fc4000782c0ff */
[C---:B------:R-:W-:Y:S02]  /*3a30*/  ISETP.GT.AND P4, PT, R22.reuse, 0x91, !P4 ;  /* 0x000000911600780c */ /* 0x040fe40006784270 */
[C---:B------:R-:W-:Y:S02]  /*3a40*/  ISETP.GT.AND P1, PT, R22.reuse, 0x59, !P1 ;  /* 0x000000591600780c */ /* 0x040fe40004f24270 */
[----:B------:R-:W-:Y:S02]  /*3a50*/  ISETP.GT.AND P5, PT, R22, 0x98, !P5 ;  /* 0x000000981600780c */ /* 0x000fe40006fa4270 */
[C---:B------:R-:W-:Y:S02]  /*3a60*/  ISETP.LT.OR P1, PT, R11.reuse, 0x5a, P1 ;  /* 0x0000005a0b00780c */ /* 0x040fe40000f21670 */
[----:B------:R-:W-:Y:S02]  /*3a70*/  ISETP.LT.OR P2, PT, R11, 0x8a, P2 ;  /* 0x0000008a0b00780c */ /* 0x000fe40001741670 */
[----:B------:R-:W-:-:S02]  /*3a80*/  FSEL R71, R71, -INF , !P1 ;  /* 0xff80000047477808 */ /* 0x000fc40004800000 */
[----:B------:R-:W-:Y:S02]  /*3a90*/  LOP3.LUT P1, RZ, R0, 0x1000, RZ, 0xc0, !PT ;  /* 0x0000100000ff7812 */ /* 0x000fe4000782c0ff */
[C---:B------:R-:W-:Y:S02]  /*3aa0*/  ISETP.LT.OR P3, PT, R11.reuse, 0x91, P3 ;  /* 0x000000910b00780c */ /* 0x040fe40001f61670 */
[----:B------:R-:W-:Y:S02]  /*3ab0*/  ISETP.GT.AND P1, PT, R22, 0x60, !P1 ;  /* 0x000000601600780c */ /* 0x000fe40004f24270 */
[----:B0-----:R-:W-:Y:S02]  /*3ac0*/  FMNMX.FTZ R8, R4, R5, !PT ;  /* 0x0000000504087209 */ /* 0x001fe40007810000 */
[----:B------:R-:W-:Y:S02]  /*3ad0*/  ISETP.LT.OR P1, PT, R11, 0x61, P1 ;  /* 0x000000610b00780c */ /* 0x000fe40000f21670 */
[----:B------:R-:W-:Y:S01]  /*3ae0*/  FSEL R31, R31, -INF , !P2 ;  /* 0xff8000001f1f7808 */ /* 0x000fe20005000000 */
[----:B------:R-:W0:Y:S01]  /*3af0*/  SHFL.BFLY PT, R5, R8, 0x1, 0x1f ;  /* 0x0c201f0008057f89 */ /* 0x000e2200000e0000 */
[----:B------:R-:W-:-:S02]  /*3b00*/  FSEL R42, R42, -INF , !P1 ;  /* 0xff8000002a2a7808 */ /* 0x000fc40004800000 */
[----:B------:R-:W-:Y:S02]  /*3b10*/  LOP3.LUT P1, RZ, R0, 0x800, RZ, 0xc0, !PT ;  /* 0x0000080000ff7812 */ /* 0x000fe4000782c0ff */
[C---:B------:R-:W-:Y:S02]  /*3b20*/  ISETP.LT.OR P4, PT, R11.reuse, 0x92, P4 ;  /* 0x000000920b00780c */ /* 0x040fe40002781670 */
[----:B------:R-:W-:Y:S02]  /*3b30*/  ISETP.GT.AND P1, PT, R22, 0x61, !P1 ;  /* 0x000000611600780c */ /* 0x000fe40004f24270 */
[----:B------:R-:W-:Y:S02]  /*3b40*/  FSEL R34, R34, -INF , !P3 ;  /* 0xff80000022227808 */ /* 0x000fe40005800000 */
[C---:B------:R-:W-:Y:S02]  /*3b50*/  ISETP.LT.OR P1, PT, R11.reuse, 0x62, P1 ;  /* 0x000000620b00780c */ /* 0x040fe40000f21670 */
[----:B------:R-:W-:-:S02]  /*3b60*/  ISETP.LT.OR P5, PT, R11, 0x99, P5 ;  /* 0x000000990b00780c */ /* 0x000fc40002fa1670 */
[----:B------:R-:W-:Y:S02]  /*3b70*/  FSEL R43, R43, -INF , !P1 ;  /* 0xff8000002b2b7808 */ /* 0x000fe40004800000 */
[----:B------:R-:W-:Y:S02]  /*3b80*/  LOP3.LUT P1, RZ, R0, 0x400, RZ, 0xc0, !PT ;  /* 0x0000040000ff7812 */ /* 0x000fe4000782c0ff */
[----:B------:R-:W-:Y:S02]  /*3b90*/  FSEL R35, R35, -INF , !P4 ;  /* 0xff80000023237808 */ /* 0x000fe40006000000 */
[----:B------:R-:W-:Y:S02]  /*3ba0*/  ISETP.GT.AND P1, PT, R22, 0x68, !P1 ;  /* 0x000000681600780c */ /* 0x000fe40004f24270 */
[----:B------:R-:W-:Y:S02]  /*3bb0*/  FSEL R38, R38, -INF , !P5 ;  /* 0xff80000026267808 */ /* 0x000fe40006800000 */
[----:B------:R-:W-:-:S02]  /*3bc0*/  ISETP.LT.OR P1, PT, R11, 0x69, P1 ;  /* 0x000000690b00780c */ /* 0x000fc40000f21670 */
[----:B0-----:R-:W-:Y:S02]  /*3bd0*/  FMNMX.FTZ R5, R8, R5, !PT ;  /* 0x0000000508057209 */ /* 0x001fe40007810000 */
[----:B------:R-:W-:Y:S02]  /*3be0*/  FSEL R46, R46, -INF , !P1 ;  /* 0xff8000002e2e7808 */ /* 0x000fe40004800000 */
[----:B------:R-:W-:Y:S01]  /*3bf0*/  LOP3.LUT P1, RZ, R0, 0x200, RZ, 0xc0, !PT ;  /* 0x0000020000ff7812 */ /* 0x000fe2000782c0ff */
[----:B------:R-:W-:Y:S01]  /*3c00*/  FFMA.FTZ R88, R5, R88, -8 ;  /* 0xc100000005587423 */ /* 0x000fe20000010058 */
[----:B------:R-:W-:Y:S02]  /*3c10*/  R2UR UR7, R19 ;  /* 0x00000000130772ca */ /* 0x000fe400000e0000 */
[----:B------:R-:W-:-:S04]  /*3c20*/  ISETP.GT.AND P1, PT, R22, 0x69, !P1 ;  /* 0x000000691600780c */ /* 0x000fc80004f24270 */
[----:B------:R-:W-:-:S04]  /*3c30*/  ISETP.LT.OR P1, PT, R11, 0x6a, P1 ;  /* 0x0000006a0b00780c */ /* 0x000fc80000f21670 */
[----:B------:R-:W-:Y:S02]  /*3c40*/  FSEL R47, R47, -INF , !P1 ;  /* 0xff8000002f2f7808 */ /* 0x000fe40004800000 */
[----:B------:R-:W-:Y:S01]  /*3c50*/  LOP3.LUT P1, RZ, R0, 0x100, RZ, 0xc0, !PT ;  /* 0x0000010000ff7812 */ /* 0x000fe2000782c0ff */
[----:B------:R-:W-:-:S03]  /*3c60*/  UIADD3 UR49, UR7, UR49, URZ ;  /* 0x0000003107317290 */ /* 0x000fc6000fffe03f */
[----:B------:R-:W-:Y:S01]  /*3c70*/  ISETP.GT.AND P1, PT, R22, 0x70, !P1 ;  /* 0x000000701600780c */ /* 0x000fe20004f24270 */
[----:B------:R-:W-:-:S03]  /*3c80*/  UIADD3 UR10, UR49, UR10, URZ ;  /* 0x0000000a310a7290 */ /* 0x000fc6000fffe03f */
        /* <DEDUP_REMOVED lines=56> */
[----:B------:R-:W-:Y:S01]  /*4010*/  LOP3.LUT P6, RZ, R0, 0x4000000, RZ, 0xc0, !PT ;  /* 0x0400000000ff7812 */ /* 0x000fe200078cc0ff */
[--C-:B------:R-:W-:Y:S01]  /*4020*/  FFMA.FTZ R14, R72, UR44, -R88.reuse ;  /* 0x0000002c480e7c23 */ /* 0x100fe20008010858 */
[----:B------:R-:W-:Y:S01]  /*4030*/  FMNMX.FTZ R20, R102, R23, !PT ;  /* 0x0000001766147209 */ /* 0x000fe20007810000 */
[--C-:B------:R-:W-:Y:S01]  /*4040*/  FFMA.FTZ R72, R76, UR44, -R88.reuse ;  /* 0x0000002c4c487c23 */ /* 0x100fe20008010858 */
[--C-:B------:R-:W-:Y:S01]  /*4050*/  FFMA.FTZ R4, R89, UR44, -R88.reuse ;  /* 0x0000002c59047c23 */ /* 0x100fe20008010858 */
[--C-:B------:R-:W-:Y:S01]  /*4060*/  FFMA.FTZ R89, R73, UR44, -R88.reuse ;  /* 0x0000002c49597c23 */ /* 0x100fe20008010858 */
[----:B------:R-:W-:Y:S01]  /*4070*/  FMNMX.FTZ R23, R103, R20, !PT ;  /* 0x0000001467177209 */ /* 0x000fe20007810000 */
[--C-:B------:R-:W-:Y:S01]  /*4080*/  FFMA.FTZ R73, R77, UR44, -R88.reuse ;  /* 0x0000002c4d497c23 */ /* 0x100fe20008010858 */
[----:B------:R-:W-:Y:S01]  /*4090*/  ISETP.GT.AND P1, PT, R22, 0x81, !P6 ;  /* 0x000000811600780c */ /* 0x000fe20007724270 */
[----:B------:R0:W-:Y:S01]  /*40a0*/  MUFU.EX2 R21, R89 ;  /* 0x0000005900157308 */ /* 0x0001e20000000800 */
[----:B------:R-:W-:Y:S01]  /*40b0*/  FMNMX.FTZ R20, R74, R23, !PT ;  /* 0x000000174a147209 */ /* 0x000fe20007810000 */
[--C-:B------:R-:W-:Y:S01]  /*40c0*/  FFMA.FTZ R3, R3, UR44, -R88.reuse ;  /* 0x0000002c03037c23 */ /* 0x100fe20008010858 */
[----:B------:R-:W-:Y:S01]  /*40d0*/  ISETP.LT.OR P1, PT, R11, 0x82, P1 ;  /* 0x000000820b00780c */ /* 0x000fe20000f21670 */
[--C-:B------:R-:W-:Y:S01]  /*40e0*/  FFMA.FTZ R8, R92, UR44, -R88.reuse ;  /* 0x0000002c5c087c23 */ /* 0x100fe20008010858 */
[----:B------:R-:W-:Y:S01]  /*40f0*/  FMNMX.FTZ R23, R75, R20, !PT ;  /* 0x000000144b177209 */ /* 0x000fe20007810000 */
[--C-:B------:R-:W-:Y:S01]  /*4100*/  FFMA.FTZ R20, R80, UR44, -R88.reuse ;  /* 0x0000002c50147c23 */ /* 0x100fe20008010858 */
[----:B------:R-:W-:Y:S01]  /*4110*/  FSEL R27, R27, -INF , !P1 ;  /* 0xff8000001b1b7808 */ /* 0x000fe20004800000 */
[----:B------:R-:W-:Y:S01]  /*4120*/  MUFU.EX2 R3, R3 ;  /* 0x0000000300037308 */ /* 0x000fe20000000800 */
[----:B------:R-:W-:Y:S01]  /*4130*/  FMNMX.FTZ R76, R78, R23, !PT ;  /* 0x000000174e4c7209 */ /* 0x000fe20007810000 */
[--C-:B0-----:R-:W-:Y:S01]  /*4140*/  FFMA.FTZ R89, R81, UR44, -R88.reuse ;  /* 0x0000002c51597c23 */ /* 0x101fe20008010858 */
[----:B------:R-:W-:Y:S01]  /*4150*/  LOP3.LUT P1, RZ, R0, 0x1000000, RZ, 0xc0, !PT ;  /* 0x0100000000ff7812 */ /* 0x000fe2000782c0ff */
[--C-:B------:R-:W-:Y:S01]  /*4160*/  FFMA.FTZ R9, R93, UR44, -R88.reuse ;  /* 0x0000002c5d097c23 */ /* 0x100fe20008010858 */
[----:B------:R-:W-:Y:S01]  /*4170*/  FMNMX.FTZ R23, R79, R76, !PT ;  /* 0x0000004c4f177209 */ /* 0x000fe20007810000 */
[--C-:B------:R-:W-:Y:S01]  /*4180*/  FFMA.FTZ R10, R96, UR44, -R88.reuse ;  /* 0x0000002c600a7c23 */ /* 0x100fe20008010858 */
[----:B------:R-:W-:Y:S01]  /*4190*/  LOP3.LUT P6, RZ, R0, 0x8000000, RZ, 0xc0, !PT ;  /* 0x0800000000ff7812 */ /* 0x000fe200078cc0ff */
        /* <DEDUP_REMOVED lines=8> */
[----:B------:R-:W-:Y:S01]  /*4220*/  MUFU.EX2 R8, R8 ;  /* 0x0000000800087308 */ /* 0x000fe20000000800 */
        /* <DEDUP_REMOVED lines=40> */
[----:B------:R-:W-:-:S02]  /*44b0*/  FMNMX.FTZ R80, R42, R81, !PT ;  /* 0x000000512a507209 */ /* 0x000fc40007810000 */
[----:B0-----:R-:W-:Y:S02]  /*44c0*/  F2FP.SATFINITE.E4M3.F32.PACK_AB_MERGE_C R152, R9, R8, RZ ;  /* 0x000000080998723e */ /* 0x001fe400048070ff */
[----:B------:R-:W-:Y:S02]  /*44d0*/  FMNMX.FTZ R81, R43, R80, !PT ;  /* 0x000000502b517209 */ /* 0x000fe40007810000 */
[----:B------:R-:W-:Y:S01]  /*44e0*/  F2FP.SATFINITE.E4M3.F32.PACK_AB_MERGE_C R152, R4, R3, R152 ;  /* 0x000000030498723e */ /* 0x000fe20004807098 */
[----:B------:R-:W-:Y:S01]  /*44f0*/  MUFU.EX2 R12, R12 ;  /* 0x0000000c000c7308 */ /* 0x000fe20000000800 */
[----:B------:R-:W-:-:S04]  /*4500*/  FMNMX.FTZ R80, R46, R81, !PT ;  /* 0x000000512e507209 */ /* 0x000fc80007810000 */
[----:B------:R-:W-:-:S03]  /*4510*/  FMNMX.FTZ R81, R47, R80, !PT ;  /* 0x000000502f517209 */ /* 0x000fc60007810000 */
[----:B------:R-:W0:Y:S01]  /*4520*/  MUFU.EX2 R15, R15 ;  /* 0x0000000f000f7308 */ /* 0x000e220000000800 */
[----:B------:R-:W-:-:S04]  /*4530*/  FMNMX.FTZ R80, R50, R81, !PT ;  /* 0x0000005132507209 */ /* 0x000fc80007810000 */
[----:B------:R-:W-:-:S03]  /*4540*/  FMNMX.FTZ R81, R51, R80, !PT ;  /* 0x0000005033517209 */ /* 0x000fc60007810000 */
[----:B------:R-:W-:Y:S01]  /*4550*/  MUFU.EX2 R14, R14 ;  /* 0x0000000e000e7308 */ /* 0x000fe20000000800 */
[----:B------:R-:W-:-:S04]  /*4560*/  FMNMX.FTZ R80, R54, R81, !PT ;  /* 0x0000005136507209 */ /* 0x000fc80007810000 */
[----:B------:R-:W-:-:S03]  /*4570*/  FMNMX.FTZ R81, R55, R80, !PT ;  /* 0x0000005037517209 */ /* 0x000fc60007810000 */
[----:B------:R-:W-:Y:S01]  /*4580*/  MUFU.EX2 R72, R72 ;  /* 0x0000004800487308 */ /* 0x000fe20000000800 */
[----:B------:R-:W-:Y:S02]  /*4590*/  FMNMX.FTZ R22, R26, R81, !PT ;  /* 0x000000511a167209 */ /* 0x000fe40007810000 */
[----:B0-----:R-:W-:Y:S02]  /*45a0*/  F2FP.SATFINITE.E4M3.F32.PACK_AB_MERGE_C R154, R15, R12, RZ ;  /* 0x0000000c0f9a723e */ /* 0x001fe400048070ff */
[----:B------:R-:W-:Y:S01]  /*45b0*/  FMNMX.FTZ R81, R27, R22, !PT ;  /* 0x000000161b517209 */ /* 0x000fe20007810000 */
[----:B------:R-:W-:Y:S01]  /*45c0*/  FFMA.FTZ R22, R40, UR44, -R88 ;  /* 0x0000002c28167c23 */ /* 0x000fe20008010858 */
[----:B------:R-:W-:Y:S01]  /*45d0*/  F2FP.SATFINITE.E4M3.F32.PACK_AB_MERGE_C R154, R13, R10, R154 ;  /* 0x0000000a0d9a723e */ /* 0x000fe2000480709a */
[----:B------:R-:W0:Y:S01]  /*45e0*/  MUFU.EX2 R73, R73 ;  /* 0x0000004900497308 */ /* 0x000e220000000800 */
[----:B------:R-:W-:-:S04]  /*45f0*/  FMNMX.FTZ R40, R30, R81, !PT ;  /* 0x000000511e287209 */ /* 0x000fc80007810000 */
[----:B------:R-:W-:-:S03]  /*4600*/  FMNMX.FTZ R81, R31, R40, !PT ;  /* 0x000000281f517209 */ /* 0x000fc60007810000 */
[----:B------:R-:W-:Y:S01]  /*4610*/  MUFU.EX2 R20, R20 ;  /* 0x0000001400147308 */ /* 0x000fe20000000800 */
[----:B------:R-:W-:Y:S01]  /*4620*/  FMNMX.FTZ R40, R34, R81, !PT ;  /* 0x0000005122287209 */ /* 0x000fe20007810000 */
[----:B------:R-:W-:-:S03]  /*4630*/  FFMA.FTZ R81, R37, UR44, -R88 ;  /* 0x0000002c25517c23 */ /* 0x000fc60008010858 */
[----:B------:R-:W-:Y:S01]  /*4640*/  FMNMX.FTZ R11, R35, R40, !PT ;  /* 0x00000028230b7209 */ /* 0x000fe20007810000 */
[--C-:B------:R-:W-:Y:S02]  /*4650*/  FFMA.FTZ R40, R44, UR44, -R88.reuse ;  /* 0x0000002c2c287c23 */ /* 0x100fe40008010858 */
[----:B------:R-:W1:Y:S01]  /*4660*/  MUFU.EX2 R76, R76 ;  /* 0x0000004c004c7308 */ /* 0x000e620000000800 */
[----:B------:R-:W-:Y:S02]  /*4670*/  FMNMX.FTZ R44, R38, R11, !PT ;  /* 0x0000000b262c7209 */ /* 0x000fe40007810000 */
[----:B0-----:R-:W-:Y:S02]  /*4680*/  F2FP.SATFINITE.E4M3.F32.PACK_AB_MERGE_C R148, R73, R72, RZ ;  /* 0x000000484994723e */ /* 0x001fe400048070ff */
[----:B------:R-:W-:Y:S01]  /*4690*/  FMNMX.FTZ R11, R39, R44, !PT ;  /* 0x0000002c270b7209 */ /* 0x000fe20007810000 */
[--C-:B------:R-:W-:Y:S01]  /*46a0*/  FFMA.FTZ R44, R48, UR44, -R88.reuse ;  /* 0x0000002c302c7c23 */ /* 0x100fe20008010858 */
[----:B------:R-:W-:Y:S01]  /*46b0*/  FFMA.FTZ R48, R52, UR44, -R88 ;  /* 0x0000002c34307c23 */ /* 0x000fe20008010858 */
[----:B------:R-:W-:Y:S01]  /*46c0*/  IMAD.U32 R52, RZ, RZ, UR44 ;  /* 0x0000002cff347e24 */ /* 0x000fe2000f8e00ff */
[----:B------:R-:W-:Y:S01]  /*46d0*/  MUFU.EX2 R56, R56 ;  /* 0x0000003800387308 */ /* 0x000fe20000000800 */
[----:B------:R-:W0:Y:S01]  /*46e0*/  SHFL.BFLY PT, R80, R11, 0x2, 0x1f ;  /* 0x0c401f000b507f89 */ /* 0x000e2200000e0000 */
[----:B------:R-:W-:-:S02]  /*46f0*/  F2FP.SATFINITE.E4M3.F32.PACK_AB_MERGE_C R148, R21, R14, R148 ;  /* 0x0000000e1594723e */ /* 0x000fc40004807094 */
[----:B-1----:R-:W-:-:S04]  /*4700*/  F2FP.SATFINITE.E4M3.F32.PACK_AB_MERGE_C R150, R77, R76, RZ ;  /* 0x0000004c4d96723e */ /* 0x002fc800048070ff */
[----:B------:R-:W-:Y:S01]  /*4710*/  MUFU.EX2 R57, R57 ;  /* 0x0000003900397308 */ /* 0x000fe20000000800 */
[----:B------:R-:W-:-:S07]  /*4720*/  F2FP.SATFINITE.E4M3.F32.PACK_AB_MERGE_C R150, R23, R20, R150 ;  /* 0x000000141796723e */ /* 0x000fce0004807096 */
[----:B------:R-:W-:Y:S01]  /*4730*/  MUFU.EX2 R60, R60 ;  /* 0x0000003c003c7308 */ /* 0x000fe20000000800 */
[----:B0-----:R-:W-:-:S07]  /*4740*/  FMNMX.FTZ R80, R11, R80, !PT ;  /* 0x000000500b507209 */ /* 0x001fce0007810000 */
[----:B------:R-:W0:Y:S01]  /*4750*/  MUFU.EX2 R61, R61 ;  /* 0x0000003d003d7308 */ /* 0x000e220000000800 */
[----:B------:R-:W1:Y:S07]  /*4760*/  SHFL.BFLY PT, R11, R80, 0x1, 0x1f ;  /* 0x0c201f00500b7f89 */ /* 0x000e6e00000e0000 */
[----:B------:R-:W-:Y:S08]  /*4770*/  MUFU.EX2 R68, R68 ;  /* 0x0000004400447308 */ /* 0x000ff00000000800 */
[----:B------:R-:W2:Y:S01]  /*4780*/  MUFU.EX2 R69, R69 ;  /* 0x0000004500457308 */ /* 0x000ea20000000800 */
[----:B0-----:R-:W-:-:S04]  /*4790*/  F2FP.SATFINITE.E4M3.F32.PACK_AB_MERGE_C R144, R61, R60, RZ ;  /* 0x0000003c3d90723e */ /* 0x001fc800048070ff */
[----:B------:R-:W-:-:S03]  /*47a0*/  F2FP.SATFINITE.E4M3.F32.PACK_AB_MERGE_C R144, R57, R56, R144 ;  /* 0x000000383990723e */ /* 0x000fc60004807090 */
[----:B------:R-:W-:Y:S01]  /*47b0*/  MUFU.EX2 R64, R64 ;  /* 0x0000004000407308 */ /* 0x000fe20000000800 */
[----:B-1----:R-:W-:-:S04]  /*47c0*/  FMNMX.FTZ R11, R80, R11, !PT ;  /* 0x0000000b500b7209 */ /* 0x002fc80007810000 */
[C---:B------:R-:W-:Y:S01]  /*47d0*/  FSETP.NEU.FTZ.AND P1, PT, R11.reuse, -INF , PT ;  /* 0xff8000000b00780b */ /* 0x040fe20003f3d000 */
[----:B------:R-:W-:Y:S02]  /*47e0*/  FFMA.FTZ R52, R11, R52, -8 ;  /* 0xc10000000b347423 */ /* 0x000fe40000010034 */
[----:B------:R-:W0:Y:S01]  /*47f0*/  MUFU.EX2 R65, R65 ;  /* 0x0000004100417308 */ /* 0x000e220000000800 */
[----:B--2---:R-:W-:Y:S02]  /*4800*/  F2FP.SATFINITE.E4M3.F32.PACK_AB_MERGE_C R146, R69, R68, RZ ;  /* 0x000000444592723e */ /* 0x004fe400048070ff */
[----:B------:R-:W-:Y:S02]  /*4810*/  FSEL R37, R52, RZ, P1 ;  /* 0x000000ff34257208 */ /* 0x000fe40000800000 */
        /* <DEDUP_REMOVED lines=15> */
[----:B------:R-:W-:Y:S01]  /*4910*/  FADD.FTZ R67, R3, R4 ;  /* 0x0000000403437221 */ /* 0x000fe20000010000 */
[--C-:B------:R-:W-:Y:S01]  /*4920*/  FFMA.FTZ R84, R98, UR44, -R37.reuse ;  /* 0x0000002c62547c23 */ /* 0x100fe20008010825 */
[--C-:B------:R-:W-:Y:S01]  /*4930*/  FFMA.FTZ R91, R99, UR44, -R37.reuse ;  /* 0x0000002c635b7c23 */ /* 0x100fe20008010825 */
[----:B------:R-:W-:Y:S01]  /*4940*/  FFMA.FTZ R88, R102, UR44, -R37 ;  /* 0x0000002c66587c23 */ /* 0x000fe20008010825 */
[----:B------:R-:W-:Y:S01]  /*4950*/  FADD.FTZ R90, R8, R67 ;  /* 0x00000043085a7221 */ /* 0x000fe20000010000 */
[--C-:B------:R-:W-:Y:S01]  /*4960*/  FFMA.FTZ R67, R70, UR44, -R37.reuse ;  /* 0x0000002c46437c23 */ /* 0x100fe20008010825 */
[--C-:B------:R-:W-:Y:S01]  /*4970*/  FFMA.FTZ R70, R71, UR44, -R37.reuse ;  /* 0x0000002c47467c23 */ /* 0x100fe20008010825 */
[----:B------:R-:W1:Y:S01]  /*4980*/  MUFU.EX2 R85, R85 ;  /* 0x0000005500557308 */ /* 0x000e620000000800 */
[----:B------:R-:W-:Y:S01]  /*4990*/  FADD.FTZ R97, R9, R90 ;  /* 0x0000005a09617221 */ /* 0x000fe20000010000 */
[--C-:B------:R-:W-:Y:S01]  /*49a0*/  FFMA.FTZ R93, R103, UR44, -R37.reuse ;  /* 0x0000002c675d7c23 */ /* 0x100fe20008010825 */
[--C-:B------:R-:W-:Y:S01]  /*49b0*/  FFMA.FTZ R74, R74, UR44, -R37.reuse ;  /* 0x0000002c4a4a7c23 */ /* 0x100fe20008010825 */
[----:B------:R-:W-:Y:S01]  /*49c0*/  FFMA.FTZ R75, R75, UR44, -R37 ;  /* 0x0000002c4b4b7c23 */ /* 0x000fe20008010825 */
[----:B------:R-:W-:Y:S01]  /*49d0*/  FADD.FTZ R90, R10, R97 ;  /* 0x000000610a5a7221 */ /* 0x000fe20000010000 */
[--C-:B------:R-:W-:Y:S01]  /*49e0*/  FFMA.FTZ R78, R78, UR44, -R37.reuse ;  /* 0x0000002c4e4e7c23 */ /* 0x100fe20008010825 */
[--C-:B------:R-:W-:Y:S01]  /*49f0*/  FFMA.FTZ R58, R58, UR44, -R37.reuse ;  /* 0x0000002c3a3a7c23 */ /* 0x100fe20008010825 */
[----:B------:R-:W2:Y:S01]  /*4a00*/  MUFU.EX2 R80, R80 ;  /* 0x0000005000507308 */ /* 0x000ea20000000800 */
[----:B------:R-:W-:Y:S01]  /*4a10*/  FADD.FTZ R97, R13, R90 ;  /* 0x0000005a0d617221 */ /* 0x000fe20000010000 */
[--C-:B------:R-:W-:Y:S01]  /*4a20*/  FFMA.FTZ R59, R59, UR44, -R37.reuse ;  /* 0x0000002c3b3b7c23 */ /* 0x100fe20008010825 */
[--C-:B------:R-:W-:Y:S01]  /*4a30*/  FFMA.FTZ R62, R62, UR44, -R37.reuse ;  /* 0x0000002c3e3e7c23 */ /* 0x100fe20008010825 */
[----:B------:R-:W-:Y:S01]  /*4a40*/  FFMA.FTZ R42, R42, UR44, -R37 ;  /* 0x0000002c2a2a7c23 */ /* 0x000fe20008010825 */
[----:B------:R-:W-:Y:S01]  /*4a50*/  FADD.FTZ R92, R12, R97 ;  /* 0x000000610c5c7221 */ /* 0x000fe20000010000 */
[----:B------:R-:W-:Y:S01]  /*4a60*/  FFMA.FTZ R43, R43, UR44, -R37 ;  /* 0x0000002c2b2b7c23 */ /* 0x000fe20008010825 */
[----:B0-----:R-:W-:Y:S01]  /*4a70*/  F2FP.SATFINITE.E4M3.F32.PACK_AB_MERGE_C R146, R65, R64, R146 ;  /* 0x000000404192723e */ /* 0x001fe20004807092 */
        /* <DEDUP_REMOVED lines=10> */
[----:B------:R-:W-:Y:S01]  /*4b20*/  FADD.FTZ R71, R15, R92 ;  /* 0x0000005c0f477221 */ /* 0x000fe20000010000 */
[--C-:B------:R-:W-:Y:S01]  /*4b30*/  FFMA.FTZ R31, R31, UR44, -R37.reuse ;  /* 0x0000002c1f1f7c23 */ /* 0x100fe20008010825 */
[--C-:B------:R-:W-:Y:S01]  /*4b40*/  FFMA.FTZ R34, R34, UR44, -R37.reuse ;  /* 0x0000002c22227c23 */ /* 0x100fe20008010825 */
[--C-:B------:R-:W-:Y:S01]  /*4b50*/  FFMA.FTZ R35, R35, UR44, -R37.reuse ;  /* 0x0000002c23237c23 */ /* 0x100fe20008010825 */
[----:B------:R-:W-:-:S02]  /*4b60*/  FFMA.FTZ R38, R38, UR44, -R37 ;  /* 0x0000002c26267c23 */ /* 0x000fc40008010825 */
[----:B------:R-:W2:Y:S01]  /*4b70*/  MUFU.EX2 R91, R91 ;  /* 0x0000005b005b7308 */ /* 0x000ea20000000800 */
[C---:B0-----:R-:W-:Y:S01]  /*4b80*/  FADD.FTZ R19, R89.reuse, R90 ;  /* 0x0000005a59137221 */ /* 0x041fe20000010000 */
[----:B------:R-:W-:Y:S01]  /*4b90*/  FADD.FTZ R90, R14, R71 ;  /* 0x000000470e5a7221 */ /* 0x000fe20000010000 */
[----:B------:R-:W-:-:S04]  /*4ba0*/  F2FP.SATFINITE.E4M3.F32.PACK_AB_MERGE_C R80, R89, R80, RZ ;  /* 0x000000505950723e */ /* 0x000fc800048070ff */
[----:B------:R-:W-:Y:S01]  /*4bb0*/  F2FP.SATFINITE.E4M3.F32.PACK_AB_MERGE_C R153, R85, R52, R80 ;  /* 0x000000345599723e */ /* 0x000fe20004807050 */
[----:B------:R-:W0:Y:S01]  /*4bc0*/  MUFU.EX2 R88, R88 ;  /* 0x0000005800587308 */ /* 0x000e220000000800 */
[----:B-1----:R-:W-:Y:S01]  /*4bd0*/  FADD.FTZ R8, R84, R19 ;  /* 0x0000001354087221 */ /* 0x002fe20000010000 */
[----:B------:R-:W-:-:S04]  /*4be0*/  FADD.FTZ R19, R21, R90 ;  /* 0x0000005a15137221 */ /* 0x000fc80000010000 */
[----:B------:R-:W-:Y:S02]  /*4bf0*/  FADD.FTZ R90, R72, R19 ;  /* 0x00000013485a7221 */ /* 0x000fe40000010000 */
[----:B------:R-:W1:Y:S01]  /*4c00*/  MUFU.EX2 R93, R93 ;  /* 0x0000005d005d7308 */ /* 0x000e620000000800 */
[----:B--2---:R-:W-:Y:S01]  /*4c10*/  FADD.FTZ R15, R91, R8 ;  /* 0x000000085b0f7221 */ /* 0x004fe20000010000 */
[----:B------:R-:W-:Y:S01]  /*4c20*/  FADD.FTZ R73, R73, R90 ;  /* 0x0000005a49497221 */ /* 0x000fe20000010000 */
[----:B------:R-:W-:-:S05]  /*4c30*/  FFMA.FTZ R8, R46, UR44, -R37 ;  /* 0x0000002c2e087c23 */ /* 0x000fca0008010825 */
[----:B------:R-:W2:Y:S01]  /*4c40*/  MUFU.EX2 R74, R74 ;  /* 0x0000004a004a7308 */ /* 0x000ea20000000800 */
[----:B0-----:R-:W-:-:S07]  /*4c50*/  FADD.FTZ R12, R88, R15 ;  /* 0x0000000f580c7221 */ /* 0x001fce0000010000 */
[----:B------:R-:W0:Y:S01]  /*4c60*/  MUFU.EX2 R75, R75 ;  /* 0x0000004b004b7308 */ /* 0x000e220000000800 */
[C---:B-1----:R-:W-:Y:S01]  /*4c70*/  FADD.FTZ R3, R93.reuse, R12 ;  /* 0x0000000c5d037221 */ /* 0x042fe20000010000 */
[----:B------:R-:W-:Y:S01]  /*4c80*/  FADD.FTZ R12, R20, R73 ;  /* 0x00000049140c7221 */ /* 0x000fe20000010000 */
[----:B------:R-:W-:-:S04]  /*4c90*/  F2FP.SATFINITE.E4M3.F32.PACK_AB_MERGE_C R88, R93, R88, RZ ;  /* 0x000000585d58723e */ /* 0x000fc800048070ff */
[----:B------:R-:W-:Y:S01]  /*4ca0*/  F2FP.SATFINITE.E4M3.F32.PACK_AB_MERGE_C R155, R91, R84, R88 ;  /* 0x000000545b9b723e */ /* 0x000fe20004807058 */
[----:B------:R-:W1:Y:S01]  /*4cb0*/  MUFU.EX2 R78, R78 ;  /* 0x0000004e004e7308 */ /* 0x000e620000000800 */
[----:B--2---:R-:W-:Y:S01]  /*4cc0*/  FADD.FTZ R4, R74, R3 ;  /* 0x000000034a047221 */ /* 0x004fe20000010000 */
[----:B------:R-:W-:-:S04]  /*4cd0*/  FADD.FTZ R3, R23, R12 ;  /* 0x0000000c17037221 */ /* 0x000fc80000010000 */
[----:B------:R-:W-:Y:S01]  /*4ce0*/  FADD.FTZ R10, R76, R3 ;  /* 0x000000034c0a7221 */ /* 0x000fe20000010000 */
[----:B------:R-:W-:Y:S01]  /*4cf0*/  FFMA.FTZ R3, R50, UR44, -R37 ;  /* 0x0000002c32037c23 */ /* 0x000fe20008010825 */
[----:B------:R-:W2:Y:S01]  /*4d00*/  MUFU.EX2 R95, R95 ;  /* 0x0000005f005f7308 */ /* 0x000ea20000000800 */
[----:B0-----:R-:W-:Y:S01]  /*4d10*/  FADD.FTZ R15, R75, R4 ;  /* 0x000000044b0f7221 */ /* 0x001fe20000010000 */
[----:B------:R-:W-:-:S04]  /*4d20*/  FADD.FTZ R77, R77, R10 ;  /* 0x0000000a4d4d7221 */ /* 0x000fc80000010000 */
[----:B------:R-:W-:Y:S02]  /*4d30*/  FADD.FTZ R12, R56, R77 ;  /* 0x0000004d380c7221 */ /* 0x000fe40000010000 */
[----:B------:R-:W0:Y:S01]  /*4d40*/  MUFU.EX2 R79, R79 ;  /* 0x0000004f004f7308 */ /* 0x000e220000000800 */
[----:B-1----:R-:W-:Y:S01]  /*4d50*/  FADD.FTZ R4, R78, R15 ;  /* 0x0000000f4e047221 */ /* 0x002fe20000010000 */
[----:B------:R-:W-:-:S04]  /*4d60*/  FADD.FTZ R19, R57, R12 ;  /* 0x0000000c39137221 */ /* 0x000fc80000010000 */
[----:B------:R-:W-:Y:S02]  /*4d70*/  FADD.FTZ R60, R60, R19 ;  /* 0x000000133c3c7221 */ /* 0x000fe40000010000 */
[----:B------:R-:W1:Y:S01]  /*4d80*/  MUFU.EX2 R82, R82 ;  /* 0x0000005200527308 */ /* 0x000e620000000800 */
[----:B--2---:R-:W-:Y:S01]  /*4d90*/  FADD.FTZ R10, R95, R4 ;  /* 0x000000045f0a7221 */ /* 0x004fe20000010000 */
[----:B------:R-:W-:Y:S01]  /*4da0*/  FADD.FTZ R61, R61, R60 ;  /* 0x0000003c3d3d7221 */ /* 0x000fe20000010000 */
[--C-:B------:R-:W-:Y:S01]  /*4db0*/  FFMA.FTZ R4, R51, UR44, -R37.reuse ;  /* 0x0000002c33047c23 */ /* 0x100fe20008010825 */
[----:B------:R-:W-:Y:S01]  /*4dc0*/  FFMA.FTZ R37, R39, UR44, -R37 ;  /* 0x0000002c27257c23 */ /* 0x000fe20008010825 */
[----:B------:R-:W-:Y:S01]  /*4dd0*/  F2FP.SATFINITE.E4M3.F32.PACK_AB_MERGE_C R78, R95, R78, RZ ;  /* 0x0000004e5f4e723e */ /* 0x000fe200048070ff */
[----:B------:R-:W-:Y:S02]  /*4de0*/  FADD.FTZ R64, R64, R61 ;  /* 0x0000003d40407221 */ /* 0x000fe40000010000 */
[----:B------:R-:W2:Y:S01]  /*4df0*/  MUFU.EX2 R83, R83 ;  /* 0x0000005300537308 */ /* 0x000ea20000000800 */
[----:B0-----:R-:W-:Y:S01]  /*4e00*/  FADD.FTZ R15, R79, R10 ;  /* 0x0000000a4f0f7221 */ /* 0x001fe20000010000 */
[----:B------:R-:W-:Y:S01]  /*4e10*/  FADD.FTZ R65, R65, R64 ;  /* 0x0000004041417221 */ /* 0x000fe20000010000 */
[----:B------:R-:W-:-:S03]  /*4e20*/  F2FP.SATFINITE.E4M3.F32.PACK_AB_MERGE_C R149, R75, R74, R78 ;  /* 0x0000004a4b95723e */ /* 0x000fc6000480704e */
[----:B------:R-:W-:Y:S02]  /*4e30*/  FADD.FTZ R68, R68, R65 ;  /* 0x0000004144447221 */ /* 0x000fe40000010000 */
[----:B------:R-:W0:Y:S01]  /*4e40*/  MUFU.EX2 R86, R86 ;  /* 0x0000005600567308 */ /* 0x000e220000000800 */
[----:B-1----:R-:W-:Y:S01]  /*4e50*/  FADD.FTZ R10, R82, R15 ;  /* 0x0000000f520a7221 */ /* 0x002fe20000010000 */
[----:B------:R-:W-:-:S06]  /*4e60*/  FADD.FTZ R69, R69, R68 ;  /* 0x0000004445457221 */ /* 0x000fcc0000010000 */
        /* <DEDUP_REMOVED lines=22> */
[----:B------:R-:W-:Y:S01]  /*4fd0*/  MUFU.EX2 R22, R22 ;  /* 0x0000001600167308 */ /* 0x000fe20000000800 */
[----:B--2---:R-:W-:-:S07]  /*4fe0*/  F2FP.SATFINITE.E4M3.F32.PACK_AB_MERGE_C R12, R45, R40, RZ ;  /* 0x000000282d0c723e */ /* 0x004fce00048070ff */
[----:B------:R-:W1:Y:S01]  /*4ff0*/  MUFU.EX2 R41, R41 ;  /* 0x0000002900297308 */ /* 0x000e620000000800 */
[C---:B0-----:R-:W-:Y:S01]  /*5000*/  FADD.FTZ R15, R70.reuse, R15 ;  /* 0x0000000f460f7221 */ /* 0x041fe20000010000 */
[----:B------:R-:W-:-:S04]  /*5010*/  F2FP.SATFINITE.E4M3.F32.PACK_AB_MERGE_C R67, R70, R67, RZ ;  /* 0x000000434643723e */ /* 0x000fc800048070ff */
[----:B------:R-:W-:Y:S02]  /*5020*/  F2FP.SATFINITE.E4M3.F32.PACK_AB_MERGE_C R147, R66, R63, R67 ;  /* 0x0000003f4293723e */ /* 0x000fe40004807043 */
        /* <DEDUP_REMOVED lines=19> */
[----:B------:R-:W-:Y:S01]  /*5160*/  MUFU.EX2 R28, R28 ;  /* 0x0000001c001c7308 */ /* 0x000fe20000000800 */
[----:B0-----:R-:W-:Y:S01]  /*5170*/  F2FP.SATFINITE.E4M3.F32.PACK_AB_MERGE_C R142, R49, R44, R12 ;  /* 0x0000002c318e723e */ /* 0x001fe2000480700c */
[----:B------:R-:W-:Y:S01]  /*5180*/  FADD.FTZ R44, R44, R45 ;  /* 0x0000002d2c2c7221 */ /* 0x000fe20000010000 */
[----:B------:R-:W-:-:S03]  /*5190*/  F2FP.SATFINITE.E4M3.F32.PACK_AB_MERGE_C R12, R13, R8, RZ ;  /* 0x000000080d0c723e */ /* 0x000fc600048070ff */
[----:B------:R-:W-:Y:S01]  /*51a0*/  FADD.FTZ R49, R49, R44 ;  /* 0x0000002c31317221 */ /* 0x000fe20000010000 */
[----:B------:R-:W-:Y:S01]  /*51b0*/  F2FP.SATFINITE.E4M3.F32.PACK_AB_MERGE_C R141, R9, R42, R12 ;  /* 0x0000002a098d723e */ /* 0x000fe2000480700c */
[----:B------:R-:W0:Y:S01]  /*51c0*/  MUFU.EX2 R29, R29 ;  /* 0x0000001d001d7308 */ /* 0x000e220000000800 */
[----:B-1----:R-:W-:Y:S01]  /*51d0*/  FADD.FTZ R13, R3, R10 ;  /* 0x0000000a030d7221 */ /* 0x002fe20000010000 */
[----:B------:R-:W-:Y:S01]  /*51e0*/  FADD.FTZ R48, R48, R49 ;  /* 0x0000003130307221 */ /* 0x000fe20000010000 */
[----:B------:R-:W-:-:S03]  /*51f0*/  VIADD R10, R18, 0xfffffffe ;  /* 0xfffffffe120a7836 */ /* 0x000fc60000000000 */
[----:B------:R-:W-:Y:S02]  /*5200*/  FADD.FTZ R53, R53, R48 ;  /* 0x0000003035357221 */ /* 0x000fe40000010000 */
        /* <DEDUP_REMOVED lines=38> */
[----:B------:R-:W-:-:S06]  /*5470*/  FADD.FTZ R36, R36, R33 ;  /* 0x0000002124247221 */ /* 0x000fcc0000010000 */
[----:B------:R-:W0:Y:S01]  /*5480*/  MUFU.EX2 R37, R37 ;  /* 0x0000002500257308 */ /* 0x000e220000000800 */
[----:B--2---:R-:W-:Y:S01]  /*5490*/  FADD.FTZ R3, R35, R4 ;  /* 0x0000000423037221 */ /* 0x004fe20000010000 */
[----:B0-----:R-:W-:-:S03]  /*54a0*/  F2FP.SATFINITE.E4M3.F32.PACK_AB_MERGE_C R4, R37, R38, RZ ;  /* 0x000000262504723e */ /* 0x001fc600048070ff */
[----:B------:R-:W-:Y:S01]  /*54b0*/  FADD.FTZ R38, R38, R3 ;  /* 0x0000000326267221 */ /* 0x000fe20000010000 */
[----:B------:R-:W-:Y:S01]  /*54c0*/  F2FP.SATFINITE.E4M3.F32.PACK_AB_MERGE_C R139, R35, R34, R4 ;  /* 0x00000022238b723e */ /* 0x000fe20004807004 */
[----:B------:R-:W-:Y:S02]  /*54d0*/  FADD.FTZ R4, R81, R36 ;  /* 0x0000002451047221 */ /* 0x000fe40000010000 */
        /* <DEDUP_REMOVED lines=13> */
.L_x_14393:
[----:B------:R-:W-:Y:S02]  /*55b0*/  ULDC UR11, c[0x0][0x9e4] ;  /* 0x00027900000b7ab9 */ /* 0x000fe40000000800 */
[----:B------:R-:W-:-:S11]  /*55c0*/  UISETP.NE.AND UP0, UPT, UR11, 0x1, UPT ;  /* 0x000000010b00788c */ /* 0x000fd6000bf05270 */
[----:B------:R-:W-:Y:S02]  /*55d0*/  @UP0 ULDC.64 UR12, c[0x0][0x9e8] ;  /* 0x00027a00000c0ab9 */ /* 0x000fe40000000a00 */
[----:B------:R-:W-:-:S04]  /*55e0*/  UIMAD.WIDE.U32 UR4, UR7, UR12, URZ ;  /* 0x0000000c070472a5 */ /* 0x000fc8000f8e003f */
[----:B------:R-:W-:-:S12]  /*55f0*/  @UP0 USHF.R.U32.HI UR7, URZ, UR13, UR5 ;  /* 0x0000000d3f070299 */ /* 0x000fd80008011605 */
.L_x_14394:
[----:B------:R-:W-:-:S04]  /*5600*/  UIMAD UR7, UR7, UR11, UR11 ;  /* 0x0000000b070772a4 */ /* 0x000fc8000f8e020b */
[----:B------:R-:W-:-:S04]  /*5610*/  UISETP.LT.AND UP0, UPT, UR10, UR7, UPT ;  /* 0x000000070a00728c */ /* 0x000fc8000bf01270 */
[----:B------:R-:W-:-:S12]  /*5620*/  USEL UR10, UR10, UR7, UP0 ;  /* 0x000000070a0a7287 */ /* 0x000fd80008000000 */
.L_x_14392:
[----:B------:R-:W-:Y:S01]  /*5630*/  UIMAD.WIDE UR10, UR10, 0x66666667, URZ ;  /* 0x666666670a0a78a5 */ /* 0x000fe2000f8e023f */
[----:B------:R-:W0:Y:S01]  /*5640*/  S2UR UR4, SR_CgaCtaId ;  /* 0x00000000000479c3 */ /* 0x000e220000008800 */
[----:B------:R-:W-:Y:S01]  /*5650*/  UMOV UR7, URZ ;  /* 0x0000003f00077c82 */ /* 0x000fe20008000000 */
        /* <DEDUP_REMOVED lines=21> */
[----:B------:R-:W-:-:S09]  /*57b0*/  CS2R R54, SRZ ;  /* 0x0000000000367805 */ /* 0x000fd2000001ff00 */
[----:B0-----:R-:W-:Y:S05]  /*57c0*/  @!P1 BRA `(.L_x_14395) ;  /* 0x0000004000289947 */ /* 0x001fea0003800000 */
        /* <DEDUP_REMOVED lines=24> */
.L_x_14414:
[----:B------:R-:W-:-:S04]  /*5950*/  UISETP.NE.AND UP0, UPT, UR23, 0x1, UPT ;  /* 0x000000011700788c */ /* 0x000fc8000bf05270 */
[----:B------:R-:W-:-:S04]  /*5960*/  USEL UR5, URZ, 0x1, UP0 ;  /* 0x000000013f057887 */ /* 0x000fc80008000000 */
[----:B------:R-:W-:Y:S01]  /*5970*/  ULOP3.LUT UR5, UR24, UR5, URZ, 0x3c, !UPT ;  /* 0x0000000518057292 */ /* 0x000fe2000f8e3c3f */
[----:B------:R-:W-:Y:S11]  /*5980*/  @!P0 BRA `(.L_x_14396) ;  /* 0x0000000000048947 */ /* 0x000ff60003800000 */
[----:B------:R-:W-:Y:S01]  /*5990*/  BPT.TRAP 0x1 ;  /* 0x000000040000795c */ /* 0x000fe20000300000 */
.L_x_14396:
        /* <DEDUP_REMOVED lines=9> */
.L_x_14397:
[----:B-1----:R-:W-:Y:S05]  /*5a30*/  @P1 BRA `(.L_x_14398) ;  /* 0x0000000000081947 */ /* 0x002fea0003800000 */
[----:B------:R-:W1:Y:S02]  /*5a40*/  SYNCS.PHASECHK.TRANS64.TRYWAIT P1, [UR21+0x12430], R5 ;  /* 0x01243005ff0075a7 */ /* 0x000e640008020155 */
[----:B-1----:R-:W-:Y:S05]  /*5a50*/  @!P1 BRA `(.L_x_14399) ;  /* 0x00000110008c9947 */ /* 0x002fea0003800000 */
.L_x_14398:
        /* <DEDUP_REMOVED lines=64> */
.L_x_14400:
[----:B------:R-:W-:Y:S01]  /*5e60*/  ULEA UR13, UR23, UR47, 0x3 ;  /* 0x0000002f170d7291 */ /* 0x000fe2000f8e183f */
[----:B01----:R-:W-:-:S05]  /*5e70*/  IMAD.U32 R5, RZ, RZ, UR24 ;  /* 0x00000018ff057e24 */ /* 0x003fca000f8e00ff */
[----:B------:R-:W-:-:S04]  /*5e80*/  SHF.L.U32 R5, R5, 0x1f, RZ ;  /* 0x0000001f05057819 */ /* 0x000fc800000006ff */
[----:B------:R0:W1:Y:S01]  /*5e90*/  SYNCS.PHASECHK.TRANS64.TRYWAIT P1, [UR13+0x12450], R5 ;  /* 0x01245005ff0075a7 */ /* 0x000062000802014d */
[----:B------:R-:W-:Y:S05]  /*5ea0*/  @!P0 BRA `(.L_x_14401) ;  /* 0x0000000000048947 */ /* 0x000fea0003800000 */
[----:B------:R-:W-:Y:S01]  /*5eb0*/  BPT.TRAP 0x1 ;  /* 0x000000040000795c */ /* 0x000fe20000300000 */
.L_x_14401:
[----:B-1----:R-:W-:Y:S05]  /*5ec0*/  @P1 BRA `(.L_x_14402) ;  /* 0x0000000000081947 */ /* 0x002fea0003800000 */
[----:B------:R-:W1:Y:S02]  /*5ed0*/  SYNCS.PHASECHK.TRANS64.TRYWAIT P1, [UR13+0x12450], R5 ;  /* 0x01245005ff0075a7 */ /* 0x000e64000802014d */
[----:B-1----:R-:W-:Y:S05]  /*5ee0*/  @!P1 BRA `(.L_x_14403) ;  /* 0x0000010c00809947 */ /* 0x002fea0003800000 */
.L_x_14402:
        /* <DEDUP_REMOVED lines=32> */
.L_x_14404:
[----:B------:R-:W-:Y:S01]  /*60f0*/  UISETP.NE.AND UP1, UPT, UR45, URZ, UPT ;  /* 0x0000003f2d00728c */ /* 0x000fe2000bf25270 */
[----:B------:R-:W-:Y:S01]  /*6100*/  IMAD.MOV.U32 R15, RZ, RZ, R6 ;  /* 0x000000ffff0f7224 */ /* 0x000fe200078e0006 */
[----:B------:R-:W-:Y:S01]  /*6110*/  UISETP.NE.AND UP0, UPT, UR48, URZ, UPT ;  /* 0x0000003f3000728c */ /* 0x000fe2000bf05270 */
[----:B------:R-:W-:Y:S01]  /*6120*/  IMAD R18, R10, -0xa0, RZ ;  /* 0xffffff600a127824 */ /* 0x000fe200078e02ff */
[----:B------:R-:W-:Y:S02]  /*6130*/  UIADD3 UR21, UR21, 0x12440, URZ ;  /* 0x0001244015157890 */ /* 0x000fe4000fffe03f */
[----:B------:R-:W-:Y:S01]  /*6140*/  PLOP3.LUT P1, PT, PT, PT, UP1, 0x80, 0x0 ;  /* 0x000000000000781c */ /* 0x000fe20003f2f018 */
[----:B-1----:R-:W-:Y:S01]  /*6150*/  VIADD R12, R18, 0x1 ;  /* 0x00000001120c7836 */ /* 0x002fe20000000000 */
[----:B------:R-:W-:Y:S01]  /*6160*/  PLOP3.LUT P2, PT, PT, PT, UP1, 0x80, 0x0 ;  /* 0x000000000000781c */ /* 0x000fe20003f4f018 */
[----:B------:R-:W-:Y:S02]  /*6170*/  UPRMT UR21, UR4, 0x654, UR21 ;  /* 0x0000065404157896 */ /* 0x000fe40008000015 */
[----:B------:R-:W-:-:S07]  /*6180*/  @UP1 ULDC UR10, c[0x0][0x44c] ;  /* 0x00011300000a1ab9 */ /* 0x000fce0000000800 */
[----:B------:R-:W-:Y:S01]  /*6190*/  SYNCS.ARRIVE.TRANS64.RED.A1T0 RZ, [UR21], RZ ;  /* 0x000000ffffff79a7 */ /* 0x000fe20008100415 */
[----:B0-----:R-:W-:Y:S01]  /*61a0*/  @P1 IMAD.HI.U32 R5, R6, UR10, RZ ;  /* 0x0000000a06051c27 */ /* 0x001fe2000f8e00ff */
[----:B------:R-:W-:Y:S01]  /*61b0*/  @UP1 ULDC UR10, c[0x0][0x450] ;  /* 0x00011400000a1ab9 */ /* 0x000fe20000000800 */
[----:B------:R-:W-:-:S03]  /*61c0*/  PLOP3.LUT P1, PT, PT, PT, UP0, 0x40, 0x0 ;  /* 0x000000000000781c */ /* 0x000fc60003f2e808 */
[----:B------:R-:W-:Y:S01]  /*61d0*/  @P2 SHF.R.U32.HI R15, RZ, UR10, R5 ;  /* 0x0000000aff0f2c19 */ /* 0x000fe20008011605 */
[----:B------:R-:W-:-:S04]  /*61e0*/  IMAD R5, R7, -0x2, R12 ;  /* 0xfffffffe07057824 */ /* 0x000fc800078e020c */
[----:B------:R-:W0:Y:S01]  /*61f0*/  SHFL.IDX PT, R19, R15, RZ, 0x1c1f ;  /* 0x001c1fff0f137589 */ /* 0x000e2200000e0000 */
        /* <DEDUP_REMOVED lines=21> */
.L_x_14407:
[----:B------:R-:W-:-:S05]  /*6350*/  IMAD.U32 R22, RZ, RZ, UR16 ;  /* 0x00000010ff167e24 */ /* 0x000fca000f8e00ff */
[----:B------:R-:W-:-:S13]  /*6360*/  ISETP.NE.AND P1, PT, R22, 0x1, PT ;  /* 0x000000011600780c */ /* 0x000fda0003f25270 */
[----:B------:R-:W0:Y:S02]  /*6370*/  @P1 LDC.64 R20, c[0x0][0x9e8] ;  /* 0x00027a00ff141b82 */ /* 0x000e240000000a00 */
[----:B0-----:R-:W-:-:S05]  /*6380*/  @P1 IMAD.HI.U32 R20, R19, R20, RZ ;  /* 0x0000001413141227 */ /* 0x001fca00078e00ff */
[----:B------:R-:W-:-:S07]  /*6390*/  @P1 SHF.R.U32.HI R19, RZ, R21, R20 ;  /* 0x00000015ff131219 */ /* 0x000fce0000011614 */
.L_x_14408:
[----:B------:R-:W-:Y:S05]  /*63a0*/  BSYNC B0 ;  /* 0x0000000000007941 */ /* 0x000fea0003800000 */
.L_x_14406:
[----:B------:R-:W-:-:S05]  /*63b0*/  IMAD R19, R19, R22, R5 ;  /* 0x0000001613137224 */ /* 0x000fca00078e0205 */
[----:B------:R-:W-:Y:S02]  /*63c0*/  VIADDMNMX R12, R19, R22, R12, PT ;  /* 0x00000016130c7246 */ /* 0x000fe4000380010c */
[----:B------:R-:W-:-:S07]  /*63d0*/  VIMNMX R11, R11, R19, !PT ;  /* 0x000000130b0b7248 */ /* 0x000fce0007fe0100 */
.L_x_14405:
        /* <DEDUP_REMOVED lines=230> */
[----:B------:R-:W-:Y:S01]  /*7240*/  ISETP.GT.AND P6, PT, R11, 0x99, !P6 ;  /* 0x000000990b00780c */ /* 0x000fe200077c4270 */
[----:B------:R-:W-:-:S03]  /*7250*/  IMAD.IADD R11, R13, 0x1, R15 ;  /* 0x000000010d0b7824 */ /* 0x000fc600078e020f */
[----:B------:R-:W-:-:S04]  /*7260*/  ISETP.LT.OR P6, PT, R12, 0x9a, P6 ;  /* 0x0000009a0c00780c */ /* 0x000fc800037c1670 */
        /* <DEDUP_REMOVED lines=16> */
.L_x_14411:
[----:B------:R-:W-:-:S05]  /*7370*/  IMAD.U32 R18, RZ, RZ, UR16 ;  /* 0x00000010ff127e24 */ /* 0x000fca000f8e00ff */
[----:B------:R-:W-:-:S13]  /*7380*/  ISETP.NE.AND P6, PT, R18, 0x1, PT ;  /* 0x000000011200780c */ /* 0x000fda0003fc5270 */
[----:B------:R-:W0:Y:S02]  /*7390*/  @P6 LDC.64 R12, c[0x0][0x9e8] ;  /* 0x00027a00ff0c6b82 */ /* 0x000e240000000a00 */
[----:B0-----:R-:W-:-:S05]  /*73a0*/  @P6 IMAD.HI.U32 R12, R15, R12, RZ ;  /* 0x0000000c0f0c6227 */ /* 0x001fca00078e00ff */
[----:B------:R-:W-:-:S07]  /*73b0*/  @P6 SHF.R.U32.HI R15, RZ, R13, R12 ;  /* 0x0000000dff0f6219 */ /* 0x000fce000001160c */
.L_x_14412:
[----:B------:R-:W-:Y:S05]  /*73c0*/  BSYNC B0 ;  /* 0x0000000000007941 */ /* 0x000fea0003800000 */
.L_x_14410:
[----:B------:R-:W-:-:S05]  /*73d0*/  IMAD R5, R15, R18, R5 ;  /* 0x000000120f057224 */ /* 0x000fca00078e0205 */
[----:B------:R-:W-:Y:S02]  /*73e0*/  VIADDMNMX R14, R5, R18, R14, PT ;  /* 0x00000012050e7246 */ /* 0x000fe4000380010e */
[----:B------:R-:W-:-:S07]  /*73f0*/  VIMNMX R11, R11, R5, !PT ;  /* 0x000000050b0b7248 */ /* 0x000fce0007fe0100 */
.L_x_14409:
        /* <DEDUP_REMOVED lines=118> */
[----:B------:R-:W-:Y:S02]  /*7b60*/  ISETP.LT.OR P4, PT, R14, 0x92, P4 ;  /* 0x000000920e00780c */ /* 0x000fe40002781670 */
[----:B------:R-:W-:Y:S02]  /*7b70*/  ISETP.GT.AND P1, PT, R11, 0x61, !P1 ;  /* 0x000000610b00780c */ /* 0x000fe40004f24270 */
[----:B------:R-:W-:Y:S02]  /*7b80*/  FSEL R66, R66, -INF , !P3 ;  /* 0xff80000042427808 */ /* 0x000fe40005800000 */
[----:B------:R-:W-:-:S02]  /*7b90*/  ISETP.LT.OR P1, PT, R14, 0x62, P1 ;  /* 0x000000620e00780c */ /* 0x000fc40000f21670 */
[----:B------:R-:W-:Y:S02]  /*7ba0*/  ISETP.LT.OR P5, PT, R14, 0x99, P5 ;  /* 0x000000990e00780c */ /* 0x000fe40002fa1670 */
[----:B------:R-:W-:Y:S02]  /*7bb0*/  FSEL R75, R75, -INF , !P1 ;  /* 0xff8000004b4b7808 */ /* 0x000fe40004800000 */
[----:B------:R-:W-:Y:S02]  /*7bc0*/  LOP3.LUT P1, RZ, R0, 0x400, RZ, 0xc0, !PT ;  /* 0x0000040000ff7812 */ /* 0x000fe4000782c0ff */
[----:B------:R-:W-:Y:S02]  /*7bd0*/  FSEL R70, R70, -INF , !P5 ;  /* 0xff80000046467808 */ /* 0x000fe40006800000 */
[----:B------:R-:W-:-:S04]  /*7be0*/  ISETP.GT.AND P1, PT, R11, 0x68, !P1 ;  /* 0x000000680b00780c */ /* 0x000fc80004f24270 */
        /* <DEDUP_REMOVED lines=96> */
[--C-:B0-----:R-:W-:Y:S01]  /*81f0*/  FFMA.FTZ R125, R113, UR44, -R12.reuse ;  /* 0x0000002c717d7c23 */ /* 0x101fe2000801080c */
        /* <DEDUP_REMOVED lines=31> */
[----:B------:R0:W-:Y:S02]  /*83f0*/  MUFU.EX2 R116, R121 ;  /* 0x0000007900747308 */ /* 0x0001e40000000800 */
[----:B------:R-:W-:-:S04]  /*8400*/  FMNMX.FTZ R117, R119, R124, !PT ;  /* 0x0000007c77757209 */ /* 0x000fc80007810000 */
[----:B------:R-:W-:Y:S02]  /*8410*/  FMNMX.FTZ R124, R90, R117, !PT ;  /* 0x000000755a7c7209 */ /* 0x000fe40007810000 */
[----:B------:R-:W-:Y:S01]  /*8420*/  MUFU.EX2 R13, R13 ;  /* 0x0000000d000d7308 */ /* 0x000fe20000000800 */
[----:B0-----:R-:W-:-:S01]  /*8430*/  FFMA.FTZ R121, R76, UR44, -R12 ;  /* 0x0000002c4c797c23 */ /* 0x001fc2000801080c */
[----:B------:R-:W-:Y:S02]  /*8440*/  FMNMX.FTZ R117, R91, R124, !PT ;  /* 0x0000007c5b757209 */ /* 0x000fe40007810000 */
[----:B------:R-:W-:Y:S02]  /*8450*/  FSEL R76, R67, -INF , !P4 ;  /* 0xff800000434c7808 */ /* 0x000fe40006000000 */
[----:B------:R-:W-:Y:S02]  /*8460*/  FMNMX.FTZ R124, R94, R117, !PT ;  /* 0x000000755e7c7209 */ /* 0x000fe40007810000 */
[----:B------:R0:W-:Y:S02]  /*8470*/  MUFU.EX2 R67, R121 ;  /* 0x0000007900437308 */ /* 0x0001e40000000800 */
[----:B------:R-:W-:-:S04]  /*8480*/  FMNMX.FTZ R117, R95, R124, !PT ;  /* 0x0000007c5f757209 */ /* 0x000fc80007810000 */
[----:B------:R-:W-:Y:S02]  /*8490*/  FMNMX.FTZ R124, R98, R117, !PT ;  /* 0x00000075627c7209 */ /* 0x000fe40007810000 */
[----:B------:R-:W-:Y:S01]  /*84a0*/  MUFU.EX2 R18, R18 ;  /* 0x0000001200127308 */ /* 0x000fe20000000800 */
[----:B0-----:R-:W-:-:S01]  /*84b0*/  FFMA.FTZ R121, R69, UR44, -R12 ;  /* 0x0000002c45797c23 */ /* 0x001fc2000801080c */
[----:B------:R-:W-:Y:S02]  /*84c0*/  FMNMX.FTZ R117, R99, R124, !PT ;  /* 0x0000007c63757209 */ /* 0x000fe40007810000 */
[----:B------:R-:W-:Y:S02]  /*84d0*/  FSEL R69, R5, RZ, P1 ;  /* 0x000000ff05457208 */ /* 0x000fe40000800000 */
[----:B------:R-:W-:Y:S02]  /*84e0*/  FMNMX.FTZ R124, R102, R117, !PT ;  /* 0x00000075667c7209 */ /* 0x000fe40007810000 */
[----:B------:R-:W-:Y:S01]  /*84f0*/  MUFU.EX2 R15, R15 ;  /* 0x0000000f000f7308 */ /* 0x000fe20000000800 */
[----:B------:R-:W-:-:S01]  /*8500*/  FADD.FTZ R8, -R69, R8 ;  /* 0x0000000845087221 */ /* 0x000fc20000010100 */
[----:B------:R-:W-:-:S03]  /*8510*/  FMNMX.FTZ R117, R103, R124, !PT ;  /* 0x0000007c67757209 */ /* 0x000fc60007810000 */
[----:B------:R-:W-:Y:S01]  /*8520*/  FMUL.FTZ R8, R8, UR44 ;  /* 0x0000002c08087c20 */ /* 0x000fe20008410000 */
[----:B------:R-:W-:Y:S02]  /*8530*/  FMNMX.FTZ R124, R74, R117, !PT ;  /* 0x000000754a7c7209 */ /* 0x000fe40007810000 */
[----:B------:R-:W-:Y:S02]  /*8540*/  MUFU.EX2 R69, R121 ;  /* 0x0000007900457308 */ /* 0x000fe40000000800 */
[----:B------:R-:W-:-:S04]  /*8550*/  FMNMX.FTZ R117, R75, R124, !PT ;  /* 0x0000007c4b757209 */ /* 0x000fc80007810000 */
[----:B------:R-:W-:Y:S02]  /*8560*/  FMNMX.FTZ R124, R78, R117, !PT ;  /* 0x000000754e7c7209 */ /* 0x000fe40007810000 */
[----:B------:R-:W0:Y:S02]  /*8570*/  MUFU.EX2 R8, R8 ;  /* 0x0000000800087308 */ /* 0x000e240000000800 */
[----:B------:R-:W-:-:S04]  /*8580*/  FMNMX.FTZ R117, R79, R124, !PT ;  /* 0x0000007c4f757209 */ /* 0x000fc80007810000 */
[----:B------:R-:W-:Y:S02]  /*8590*/  FMNMX.FTZ R124, R82, R117, !PT ;  /* 0x00000075527c7209 */ /* 0x000fe40007810000 */
[----:B------:R-:W-:Y:S02]  /*85a0*/  MUFU.EX2 R20, R20 ;  /* 0x0000001400147308 */ /* 0x000fe40000000800 */
[----:B------:R-:W-:-:S04]  /*85b0*/  FMNMX.FTZ R117, R83, R124, !PT ;  /* 0x0000007c53757209 */ /* 0x000fc80007810000 */
[----:B------:R-:W-:Y:S02]  /*85c0*/  FMNMX.FTZ R124, R86, R117, !PT ;  /* 0x00000075567c7209 */ /* 0x000fe40007810000 */
[----:B------:R-:W-:Y:S02]  /*85d0*/  MUFU.EX2 R19, R19 ;  /* 0x0000001300137308 */ /* 0x000fe40000000800 */
[----:B------:R-:W-:-:S04]  /*85e0*/  FMNMX.FTZ R117, R87, R124, !PT ;  /* 0x0000007c57757209 */ /* 0x000fc80007810000 */
[----:B------:R-:W-:Y:S01]  /*85f0*/  FMNMX.FTZ R124, R58, R117, !PT ;  /* 0x000000753a7c7209 */ /* 0x000fe20007810000 */
[----:B------:R-:W-:-:S01]  /*8600*/  FFMA.FTZ R117, R73, UR44, -R12 ;  /* 0x0000002c49757c23 */ /* 0x000fc2000801080c */
[----:B------:R-:W-:Y:S01]  /*8610*/  FSEL R73, R63, -INF , !P2 ;  /* 0xff8000003f497808 */ /* 0x000fe20005000000 */
[----:B------:R-:W-:Y:S01]  /*8620*/  IMAD.U32 R12, RZ, RZ, UR44 ;  /* 0x0000002cff0c7e24 */ /* 0x000fe2000f8e00ff */
[----:B------:R-:W-:Y:S01]  /*8630*/  FMNMX.FTZ R11, R59, R124, !PT ;  /* 0x0000007c3b0b7209 */ /* 0x000fe20007810000 */
[----:B------:R1:W-:Y:S03]  /*8640*/  MUFU.EX2 R63, R117 ;  /* 0x00000075003f7308 */ /* 0x0003e60000000800 */
[----:B------:R-:W-:-:S04]  /*8650*/  FMNMX.FTZ R124, R62, R11, !PT ;  /* 0x0000000b3e7c7209 */ /* 0x000fc80007810000 */
[----:B------:R-:W-:Y:S01]  /*8660*/  FMNMX.FTZ R11, R73, R124, !PT ;  /* 0x0000007c490b7209 */ /* 0x000fe20007810000 */
[----:B------:R2:W-:Y:S03]  /*8670*/  MUFU.EX2 R112, R125 ;  /* 0x0000007d00707308 */ /* 0x0005e60000000800 */
[----:B------:R-:W-:-:S04]  /*8680*/  FMNMX.FTZ R11, R66, R11, !PT ;  /* 0x0000000b420b7209 */ /* 0x000fc80007810000 */
[----:B------:R-:W-:Y:S01]  /*8690*/  FMNMX.FTZ R11, R76, R11, !PT ;  /* 0x0000000b4c0b7209 */ /* 0x000fe20007810000 */
[----:B------:R-:W-:Y:S03]  /*86a0*/  MUFU.EX2 R22, R22 ;  /* 0x0000001600167308 */ /* 0x000fe60000000800 */
[----:B------:R-:W-:-:S04]  /*86b0*/  FMNMX.FTZ R124, R70, R11, !PT ;  /* 0x0000000b467c7209 */ /* 0x000fc80007810000 */
[----:B------:R-:W-:Y:S01]  /*86c0*/  FMNMX.FTZ R124, R71, R124, !PT ;  /* 0x0000007c477c7209 */ /* 0x000fe20007810000 */
[----:B------:R-:W-:Y:S04]  /*86d0*/  MUFU.EX2 R21, R21 ;  /* 0x0000001500157308 */ /* 0x000fe80000000800 */
[----:B------:R-:W3:Y:S04]  /*86e0*/  SHFL.BFLY PT, R11, R124, 0x2, 0x1f ;  /* 0x0c401f007c0b7f89 */ /* 0x000ee800000e0000 */
        /* <DEDUP_REMOVED lines=10> */
[C---:B------:R-:W-:Y:S01]  /*8790*/  FSETP.NEU.FTZ.AND P1, PT, R11.reuse, -INF , PT ;  /* 0xff8000000b00780b */ /* 0x040fe20003f3d000 */
[----:B------:R-:W-:-:S02]  /*87a0*/  FFMA.FTZ R85, R11, R12, -8 ;  /* 0xc10000000b557423 */ /* 0x000fc4000001000c */
[----:B------:R-:W-:Y:S03]  /*87b0*/  MUFU.EX2 R92, R92 ;  /* 0x0000005c005c7308 */ /* 0x000fe60000000800 */
[----:B------:R-:W-:-:S05]  /*87c0*/  FSEL R85, R85, RZ, P1 ;  /* 0x000000ff55557208 */ /* 0x000fca0000800000 */
[--C-:B------:R-:W-:Y:S01]  /*87d0*/  FFMA.FTZ R128, R126, UR44, -R85.reuse ;  /* 0x0000002c7e807c23 */ /* 0x100fe20008010855 */
[----:B------:R-:W-:-:S01]  /*87e0*/  FFMA.FTZ R12, R122, UR44, -R85 ;  /* 0x0000002c7a0c7c23 */ /* 0x000fc20008010855 */
[--C-:B------:R-:W-:Y:S01]  /*87f0*/  FFMA.FTZ R122, R127, UR44, -R85.reuse ;  /* 0x0000002c7f7a7c23 */ /* 0x100fe20008010855 */
[----:B-1----:R-:W-:-:S01]  /*8800*/  FFMA.FTZ R117, R123, UR44, -R85 ;  /* 0x0000002c7b757c23 */ /* 0x002fc20008010855 */
[----:B------:R1:W-:Y:S01]  /*8810*/  MUFU.EX2 R121, R128 ;  /* 0x0000008000797308 */ /* 0x0003e20000000800 */
[----:B------:R-:W-:-:S01]  /*8820*/  FFMA.FTZ R123, R130, UR44, -R85 ;  /* 0x0000002c827b7c23 */ /* 0x000fc20008010855 */
[----:B------:R-:W-:Y:S01]  /*8830*/  FFMA.FTZ R124, R131, UR44, -R85 ;  /* 0x0000002c837c7c23 */ /* 0x000fe20008010855 */
[----:B0-----:R-:W-:-:S01]  /*8840*/  FFMA.FTZ R131, R8, R4, R13 ;  /* 0x0000000408837223 */ /* 0x001fc2000001000d */
[--C-:B--2---:R-:W-:Y:S01]  /*8850*/  FFMA.FTZ R125, R134, UR44, -R85.reuse ;  /* 0x0000002c867d7c23 */ /* 0x104fe20008010855 */
[----:B------:R-:W-:-:S01]  /*8860*/  FFMA.FTZ R129, R94, UR44, -R85 ;  /* 0x0000002c5e817c23 */ /* 0x000fc20008010855 */
[--C-:B------:R-:W-:Y:S01]  /*8870*/  FFMA.FTZ R94, R95, UR44, -R85.reuse ;  /* 0x0000002c5f5e7c23 */ /* 0x100fe20008010855 */
[----:B------:R-:W-:-:S01]  /*8880*/  FFMA.FTZ R95, R98, UR44, -R85 ;  /* 0x0000002c625f7c23 */ /* 0x000fc20008010855 */
[----:B------:R-:W-:Y:S01]  /*8890*/  MUFU.EX2 R12, R12 ;  /* 0x0000000c000c7308 */ /* 0x000fe20000000800 */
[----:B-1----:R-:W-:Y:S01]  /*88a0*/  FSEL R128, R11, RZ, P1 ;  /* 0x000000ff0b807208 */ /* 0x002fe20000800000 */
[--C-:B------:R-:W-:Y:S01]  /*88b0*/  FFMA.FTZ R126, R135, UR44, -R85.reuse ;  /* 0x0000002c877e7c23 */ /* 0x100fe20008010855 */
[----:B------:R-:W-:-:S01]  /*88c0*/  FFMA.FTZ R98, R99, UR44, -R85 ;  /* 0x0000002c63627c23 */ /* 0x000fc20008010855 */
[--C-:B------:R-:W-:Y:S01]  /*88d0*/  FFMA.FTZ R99, R102, UR44, -R85.reuse ;  /* 0x0000002c66637c23 */ /* 0x100fe20008010855 */
[----:B------:R-:W-:-:S01]  /*88e0*/  FFMA.FTZ R102, R103, UR44, -R85 ;  /* 0x0000002c67667c23 */ /* 0x000fc20008010855 */
[----:B------:R-:W-:Y:S01]  /*88f0*/  FADD.FTZ R128, -R128, R9 ;  /* 0x0000000980807221 */ /* 0x000fe20000010100 */
[----:B------:R-:W-:-:S01]  /*8900*/  FFMA.FTZ R106, R106, UR44, -R85 ;  /* 0x0000002c6a6a7c23 */ /* 0x000fc20008010855 */
[----:B------:R-:W-:Y:S01]  /*8910*/  MUFU.EX2 R117, R117 ;  /* 0x0000007500757308 */ /* 0x000fe20000000800 */
[----:B------:R-:W-:-:S01]  /*8920*/  FFMA.FTZ R107, R107, UR44, -R85 ;  /* 0x0000002c6b6b7c23 */ /* 0x000fc20008010855 */
[----:B------:R-:W-:Y:S01]  /*8930*/  FMUL.FTZ R127, R128, UR44 ;  /* 0x0000002c807f7c20 */ /* 0x000fe20008410000 */
[----:B------:R-:W-:-:S01]  /*8940*/  FADD.FTZ R128, R18, R131 ;  /* 0x0000008312807221 */ /* 0x000fc20000010000 */
        /* <DEDUP_REMOVED lines=24> */
[----:B------:R-:W-:Y:S01]  /*8ad0*/  FFMA.FTZ R73, R73, UR44, -R85 ;  /* 0x0000002c49497c23 */ /* 0x000fe20008010855 */
[----:B------:R-:W-:-:S01]  /*8ae0*/  FADD.FTZ R4, R117, R4 ;  /* 0x0000000475047221 */ /* 0x000fc20000010000 */
[--C-:B------:R-:W-:Y:S01]  /*8af0*/  FFMA.FTZ R66, R66, UR44, -R85.reuse ;  /* 0x0000002c42427c23 */ /* 0x100fe20008010855 */
[----:B------:R-:W-:-:S01]  /*8b00*/  FFMA.FTZ R70, R70, UR44, -R85 ;  /* 0x0000002c46467c23 */ /* 0x000fc20008010855 */
[----:B------:R-:W0:Y:S01]  /*8b10*/  MUFU.EX2 R124, R124 ;  /* 0x0000007c007c7308 */ /* 0x000e220000000800 */
[----:B------:R-:W-:-:S01]  /*8b20*/  FADD.FTZ R103, R121, R4 ;  /* 0x0000000479677221 */ /* 0x000fc20000010000 */
[----:B------:R-:W-:Y:S01]  /*8b30*/  FADD.FTZ R4, R20, R3 ;  /* 0x0000000314047221 */ /* 0x000fe20000010000 */
[----:B------:R-:W-:-:S02]  /*8b40*/  FFMA.FTZ R71, R71, UR44, -R85 ;  /* 0x0000002c47477c23 */ /* 0x000fc40008010855 */
[----:B-1----:R-:W-:Y:S01]  /*8b50*/  FADD.FTZ R128, R122, R103 ;  /* 0x000000677a807221 */ /* 0x002fe20000010000 */
        /* <DEDUP_REMOVED lines=127> */
.L_x_14413:
        /* <DEDUP_REMOVED lines=42> */
[----:B------:R-:W-:Y:S01]  /*95f0*/  VIADD R10, R10, 0xffffffff ;  /* 0xffffffff0a0a7836 */ /* 0x000fe20000000000 */
        /* <DEDUP_REMOVED lines=33> */
[----:B------:R-:W-:Y:S01]  /*9810*/  IMAD.MOV.U32 R9, RZ, RZ, R11 ;  /* 0x000000ffff097224 */ /* 0x000fe200078e000b */
[----:B------:R-:W-:Y:S01]  /*9820*/  F2FP.SATFINITE.E4M3.F32.PACK_AB_MERGE_C R137, R59, R58, R62 ;  /* 0x0000003a3b89723e */ /* 0x000fe2000480703e */
[----:B------:R-:W-:Y:S01]  /*9830*/  IMAD.MOV.U32 R8, RZ, RZ, R5 ;  /* 0x000000ffff087224 */ /* 0x000fe200078e0005 */
[----:B------:R-:W-:-:S02]  /*9840*/  F2FP.SATFINITE.E4M3.F32.PACK_AB_MERGE_C R138, R65, R64, R68 ;  /* 0x00000040418a723e */ /* 0x000fc40004807044 */
[----:B------:R-:W-:Y:S01]  /*9850*/  F2FP.SATFINITE.E4M3.F32.PACK_AB_MERGE_C R139, R103, R66, R70 ;  /* 0x00000042678b723e */ /* 0x000fe20004807046 */
[----:B------:R-:W-:Y:S06]  /*9860*/  @P1 BRA `(.L_x_14414) ;  /* 0xffffffc000381947 */ /* 0x000fec000383ffff */
.L_x_14395:
[----:B------:R-:W0:Y:S01]  /*9870*/  LDC R9, c[0x0][0x2f0] ;  /* 0x0000bc00ff097b82 */ /* 0x000e220000000800 */
[----:B------:R-:W-:Y:S02]  /*9880*/  UIADD3 UR17, -UR17, 0x1, URZ ;  /* 0x0000000111117890 */ /* 0x000fe4000fffe13f */
[----:B------:R-:W-:Y:S02]  /*9890*/  UISETP.NE.AND UP1, UPT, UR45, URZ, UPT ;  /* 0x0000003f2d00728c */ /* 0x000fe4000bf25270 */
[----:B------:R-:W-:Y:S01]  /*98a0*/  UISETP.NE.AND UP0, UPT, UR48, URZ, UPT ;  /* 0x0000003f3000728c */ /* 0x000fe2000bf05270 */
[----:B------:R-:W-:Y:S02]  /*98b0*/  UMOV UR12, 0xc0 ;  /* 0x000000c0000c7882 */ /* 0x000fe40000000000 */
[----:B------:R-:W1:Y:S03]  /*98c0*/  S2UR UR10, SR_CTAID.X ;  /* 0x00000000000a79c3 */ /* 0x000e660000002500 */
[----:B------:R-:W-:-:S03]  /*98d0*/  PLOP3.LUT P1, PT, PT, PT, UP0, 0x40, 0x0 ;  /* 0x000000000000781c */ /* 0x000fc60003f2e808 */
[----:B------:R-:W-:Y:S01]  /*98e0*/  @UP1 ULDC UR14, c[0x0][0x450] ;  /* 0x00011400000e1ab9 */ /* 0x000fe20000000800 */
[----:B0-----:R-:W-:-:S05]  /*98f0*/  IMAD R9, R16, R9, UR17 ;  /* 0x0000001110097e24 */ /* 0x001fca000f8e0209 */
[----:B------:R-:W-:Y:S01]  /*9900*/  R2UR UR13, R9 ;  /* 0x00000000090d72ca */ /* 0x000fe200000e0000 */
[----:B-1----:R-:W-:-:S03]  /*9910*/  UIMAD UR12, UR10, UR12, 0xbf ;  /* 0x000000bf0a0c74a4 */ /* 0x002fc6000f8e020c */
        /* <DEDUP_REMOVED lines=18> */
.L_x_14416:
[----:B------:R-:W-:Y:S02]  /*9a40*/  ULDC UR14, c[0x0][0x9e4] ;  /* 0x00027900000e7ab9 */ /* 0x000fe40000000800 */
[----:B------:R-:W-:-:S11]  /*9a50*/  UISETP.NE.AND UP0, UPT, UR14, 0x1, UPT ;  /* 0x000000010e00788c */ /* 0x000fd6000bf05270 */
[----:B------:R-:W-:Y:S02]  /*9a60*/  @UP0 ULDC.64 UR16, c[0x0][0x9e8] ;  /* 0x00027a0000100ab9 */ /* 0x000fe40000000a00 */
[----:B------:R-:W-:-:S04]  /*9a70*/  UIMAD.WIDE.U32 UR10, UR12, UR16, URZ ;  /* 0x000000100c0a72a5 */ /* 0x000fc8000f8e003f */
[----:B------:R-:W-:-:S12]  /*9a80*/  @UP0 USHF.R.U32.HI UR12, URZ, UR17, UR11 ;  /* 0x000000113f0c0299 */ /* 0x000fd8000801160b */
.L_x_14417:
[----:B------:R-:W-:-:S04]  /*9a90*/  UIMAD UR12, UR12, UR14, URZ ;  /* 0x0000000e0c0c72a4 */ /* 0x000fc8000f8e023f */
[----:B------:R-:W-:-:S04]  /*9aa0*/  UISETP.LT.AND UP0, UPT, UR13, UR12, UPT ;  /* 0x0000000c0d00728c */ /* 0x000fc8000bf01270 */
[----:B------:R-:W-:-:S12]  /*9ab0*/  USEL UR13, UR13, UR12, !UP0 ;  /* 0x0000000c0d0d7287 */ /* 0x000fd8000c000000 */
.L_x_14415:
        /* <DEDUP_REMOVED lines=12> */
.L_x_14429:
[----:B------:R-:W-:-:S04]  /*9b80*/  UIADD3 UR7, UR22, 0x1, URZ ;  /* 0x0000000116077890 */ /* 0x000fc8000fffe03f */
[----:B------:R-:W-:-:S04]  /*9b90*/  UISETP.NE.AND UP0, UPT, UR7, 0x2, UPT ;  /* 0x000000020700788c */ /* 0x000fc8000bf05270 */
[----:B------:R-:W-:Y:S02]  /*9ba0*/  USEL UR5, URZ, 0x1, UP0 ;  /* 0x000000013f057887 */ /* 0x000fe40008000000 */
[----:B------:R-:W-:Y:S02]  /*9bb0*/  USEL UR7, UR7, URZ, UP0 ;  /* 0x0000003f07077287 */ /* 0x000fe40008000000 */
[----:B------:R-:W-:Y:S01]  /*9bc0*/  ULOP3.LUT UR5, UR23, UR5, URZ, 0x3c, !UPT ;  /* 0x0000000517057292 */ /* 0x000fe2000f8e3c3f */
[----:B------:R-:W-:Y:S11]  /*9bd0*/  @!P0 BRA `(.L_x_14419) ;  /* 0x0000000000048947 */ /* 0x000ff60003800000 */
[----:B------:R-:W-:Y:S01]  /*9be0*/  BPT.TRAP 0x1 ;  /* 0x000000040000795c */ /* 0x000fe20000300000 */
.L_x_14419:
[----:B------:R-:W-:Y:S01]  /*9bf0*/  ULEA UR10, UR7, UR47, 0x3 ;  /* 0x0000002f070a7291 */ /* 0x000fe2000f8e183f */
[----:B------:R-:W-:-:S05]  /*9c00*/  IMAD.U32 R5, RZ, RZ, UR5 ;  /* 0x00000005ff057e24 */ /* 0x000fca000f8e00ff */
[----:B------:R-:W-:-:S04]  /*9c10*/  SHF.L.U32 R5, R5, 0x1f, RZ ;  /* 0x0000001f05057819 */ /* 0x000fc800000006ff */
[----:B------:R0:W1:Y:S01]  /*9c20*/  SYNCS.PHASECHK.TRANS64.TRYWAIT P1, [UR10+0x12430], R5 ;  /* 0x01243005ff0075a7 */ /* 0x000062000802014a */
[----:B------:R-:W-:Y:S05]  /*9c30*/  @!P0 BRA `(.L_x_14420) ;  /* 0x0000000000048947 */ /* 0x000fea0003800000 */
[----:B------:R-:W-:Y:S01]  /*9c40*/  BPT.TRAP 0x1 ;  /* 0x000000040000795c */ /* 0x000fe20000300000 */
.L_x_14420:
[----:B-1----:R-:W-:Y:S05]  /*9c50*/  @P1 BRA `(.L_x_14421) ;  /* 0x0000000000081947 */ /* 0x002fea0003800000 */
[----:B------:R-:W1:Y:S02]  /*9c60*/  SYNCS.PHASECHK.TRANS64.TRYWAIT P1, [UR10+0x12430], R5 ;  /* 0x01243005ff0075a7 */ /* 0x000e64000802014a */
[----:B-1----:R-:W-:Y:S05]  /*9c70*/  @!P1 BRA `(.L_x_14422) ;  /* 0x000000d000349947 */ /* 0x002fea0003800000 */
.L_x_14421:
[----:B------:R-:W-:Y:S01]  /*9c80*/  UIMAD UR24, UR7, 0x280, UR6 ;  /* 0x00000280071878a4 */ /* 0x000fe2000f8e0206 */
[----:B------:R-:W-:Y:S01]  /*9c90*/  WARPGROUP.ARRIVE ;  /* 0x00000000000079c5 */ /* 0x000fe20000000000 */
[----:B------:R-:W-:Y:S01]  /*9ca0*/  UMOV UR39, 0x80000020 ;  /* 0x8000002000277882 */ /* 0x000fe20000000000 */
[----:B------:R-:W-:Y:S01]  /*9cb0*/  UMOV UR12, UR36 ;  /* 0x00000024000c7c82 */ /* 0x000fe20008000000 */
[----:B------:R-:W-:Y:S01]  /*9cc0*/  UIADD3 UR14, UR24, 0x80, URZ ;  /* 0x00000080180e7890 */ /* 0x000fe2000fffe03f */
[----:B------:R-:W-:Y:S02]  /*9cd0*/  UMOV UR13, UR37 ;  /* 0x00000025000d7c82 */ /* 0x000fe40008000000 */
[----:B------:R-:W-:Y:S01]  /*9ce0*/  UMOV UR38, UR24 ;  /* 0x0000001800267c82 */ /* 0x000fe20008000000 */
[----:B------:R-:W-:Y:S01]  /*9cf0*/  UMOV UR15, 0x80000020 ;  /* 0x80000020000f7882 */ /* 0x000fe20000000000 */
[----:B------:R-:W-:Y:S01]  /*9d00*/  QGMMA.64x32x32.F32.E4M3.E4M3 R120, gdesc[UR36], RZ, !UPT, gsb0 ;  /* 0x00600000247879f3 */ /* 0x000fe2000c0008ff */
        /* <DEDUP_REMOVED lines=54> */
.L_x_14423:
[----:B------:R-:W-:Y:S01]  /*a070*/  ULEA UR13, UR22, UR47, 0x3 ;  /* 0x0000002f160d7291 */ /* 0x000fe2000f8e183f */
[----:B01----:R-:W-:-:S05]  /*a080*/  IMAD.U32 R5, RZ, RZ, UR23 ;  /* 0x00000017ff057e24 */ /* 0x003fca000f8e00ff */
[----:B------:R-:W-:-:S04]  /*a090*/  SHF.L.U32 R5, R5, 0x1f, RZ ;  /* 0x0000001f05057819 */ /* 0x000fc800000006ff */
[----:B------:R0:W1:Y:S01]  /*a0a0*/  SYNCS.PHASECHK.TRANS64.TRYWAIT P1, [UR13+0x12450], R5 ;  /* 0x01245005ff0075a7 */ /* 0x000062000802014d */
[----:B------:R-:W-:Y:S05]  /*a0b0*/  @!P0 BRA `(.L_x_14424) ;  /* 0x0000000000048947 */ /* 0x000fea0003800000 */
[----:B------:R-:W-:Y:S01]  /*a0c0*/  BPT.TRAP 0x1 ;  /* 0x000000040000795c */ /* 0x000fe20000300000 */
.L_x_14424:
[----:B-1----:R-:W-:Y:S05]  /*a0d0*/  @P1 BRA `(.L_x_14425) ;  /* 0x0000000000081947 */ /* 0x002fea0003800000 */
[----:B------:R-:W1:Y:S02]  /*a0e0*/  SYNCS.PHASECHK.TRANS64.TRYWAIT P1, [UR13+0x12450], R5 ;  /* 0x01245005ff0075a7 */ /* 0x000e64000802014d */
[----:B-1----:R-:W-:Y:S05]  /*a0f0*/  @!P1 BRA `(.L_x_14426) ;  /* 0x000000cc002c9947 */ /* 0x002fea0003800000 */
.L_x_14425:
        /* <DEDUP_REMOVED lines=32> */
.L_x_14427:
[----:B-1----:R-:W-:Y:S01]  /*a300*/  FMNMX.FTZ R12, R120, R8, !PT ;  /* 0x00000008780c7209 */ /* 0x002fe20007810000 */
        /* <DEDUP_REMOVED lines=97> */
[--C-:B------:R-:W-:Y:S01]  /*a920*/  FFMA.FTZ R104, R105, UR44, -R12.reuse ;  /* 0x0000002c69687c23 */ /* 0x100fe2000801080c */
[----:B------:R-:W-:-:S01]  /*a930*/  FFMA.FTZ R105, R108, UR44, -R12 ;  /* 0x0000002c6c697c23 */ /* 0x000fc2000801080c */
[--C-:B------:R-:W-:Y:S01]  /*a940*/  FFMA.FTZ R14, R120, UR44, -R12.reuse ;  /* 0x0000002c780e7c23 */ /* 0x100fe2000801080c */
[----:B------:R-:W-:-:S01]  /*a950*/  FFMA.FTZ R108, R109, UR44, -R12 ;  /* 0x0000002c6d6c7c23 */ /* 0x000fc2000801080c */
[----:B------:R-:W-:Y:S01]  /*a960*/  FFMA.FTZ R109, R112, UR44, -R12 ;  /* 0x0000002c706d7c23 */ /* 0x000fe2000801080c */
[----:B------:R-:W-:-:S02]  /*a970*/  IMAD.U32 R120, RZ, RZ, UR44 ;  /* 0x0000002cff787e24 */ /* 0x000fc4000f8e00ff */
        /* <DEDUP_REMOVED lines=34> */
[----:B------:R-:W-:Y:S01]  /*aba0*/  FFMA.FTZ R12, R11, R120, -8 ;  /* 0xc10000000b0c7423 */ /* 0x000fe20000010078 */
        /* <DEDUP_REMOVED lines=46> */
[----:B------:R-:W-:-:S02]  /*ae90*/  FFMA.FTZ R70, R70, UR44, -R12 ;  /* 0x0000002c46467c23 */ /* 0x000fc4000801080c */
[----:B------:R-:W1:Y:S01]  /*aea0*/  MUFU.EX2 R15, R15 ;  /* 0x0000000f000f7308 */ /* 0x000e620000000800 */
[----:B0-----:R-:W-:-:S07]  /*aeb0*/  FADD.FTZ R4, R13, R4 ;  /* 0x000000040d047221 */ /* 0x001fce0000010000 */
[----:B------:R-:W0:Y:S01]  /*aec0*/  MUFU.EX2 R121, R121 ;  /* 0x0000007900797308 */ /* 0x000e220000000800 */
[----:B--2---:R-:W-:-:S07]  /*aed0*/  FADD.FTZ R128, R120, R3 ;  /* 0x0000000378807221 */ /* 0x004fce0000010000 */
[----:B------:R2:W3:Y:S01]  /*aee0*/  MUFU.EX2 R18, R125 ;  /* 0x0000007d00127308 */ /* 0x0004e20000000800 */
[----:B-1----:R-:W-:-:S07]  /*aef0*/  FADD.FTZ R3, R15, R4 ;  /* 0x000000040f037221 */ /* 0x002fce0000010000 */
[----:B------:R-:W1:Y:S01]  /*af00*/  MUFU.EX2 R122, R122 ;  /* 0x0000007a007a7308 */ /* 0x000e620000000800 */
[----:B--2---:R-:W-:-:S01]  /*af10*/  FFMA.FTZ R125, R134, UR44, -R12 ;  /* 0x0000002c867d7c23 */ /* 0x004fc2000801080c */
[----:B0-----:R-:W-:Y:S01]  /*af20*/  FADD.FTZ R127, R121, R128 ;  /* 0x00000080797f7221 */ /* 0x001fe20000010000 */
[----:B------:R-:W-:-:S05]  /*af30*/  FFMA.FTZ R12, R71, UR44, -R12 ;  /* 0x0000002c470c7c23 */ /* 0x000fca000801080c */
        /* <DEDUP_REMOVED lines=148> */
.L_x_14428:
        /* <DEDUP_REMOVED lines=82> */
.L_x_14418:
        /* <DEDUP_REMOVED lines=10> */
.L_x_14449:
[----:B------:R-:W-:-:S04]  /*be40*/  UIADD3 UR7, UR26, 0x1, URZ ;  /* 0x000000011a077890 */ /* 0x000fc8000fffe03f */
[----:B------:R-:W-:-:S04]  /*be50*/  UISETP.NE.AND UP0, UPT, UR7, 0x2, UPT ;  /* 0x000000020700788c */ /* 0x000fc8000bf05270 */
[----:B------:R-:W-:Y:S02]  /*be60*/  USEL UR5, URZ, 0x1, UP0 ;  /* 0x000000013f057887 */ /* 0x000fe40008000000 */
[----:B------:R-:W-:Y:S02]  /*be70*/  USEL UR7, UR7, URZ, UP0 ;  /* 0x0000003f07077287 */ /* 0x000fe40008000000 */
[----:B------:R-:W-:Y:S01]  /*be80*/  ULOP3.LUT UR5, UR27, UR5, URZ, 0x3c, !UPT ;  /* 0x000000051b057292 */ /* 0x000fe2000f8e3c3f */
[----:B------:R-:W-:Y:S11]  /*be90*/  @!P0 BRA `(.L_x_14431) ;  /* 0x0000000000048947 */ /* 0x000ff60003800000 */
[----:B------:R-:W-:Y:S01]  /*bea0*/  BPT.TRAP 0x1 ;  /* 0x000000040000795c */ /* 0x000fe20000300000 */
.L_x_14431:
[----:B------:R-:W-:Y:S01]  /*beb0*/  ULEA UR25, UR7, UR47, 0x3 ;  /* 0x0000002f07197291 */ /* 0x000fe2000f8e183f */
[----:B------:R-:W-:-:S05]  /*bec0*/  IMAD.U32 R5, RZ, RZ, UR5 ;  /* 0x00000005ff057e24 */ /* 0x000fca000f8e00ff */
[----:B------:R-:W-:-:S04]  /*bed0*/  SHF.L.U32 R5, R5, 0x1f, RZ ;  /* 0x0000001f05057819 */ /* 0x000fc800000006ff */
[----:B------:R0:W1:Y:S01]  /*bee0*/  SYNCS.PHASECHK.TRANS64.TRYWAIT P1, [UR25+0x12430], R5 ;  /* 0x01243005ff0075a7 */ /* 0x0000620008020159 */
[----:B------:R-:W-:Y:S05]  /*bef0*/  @!P0 BRA `(.L_x_14432) ;  /* 0x0000000000048947 */ /* 0x000fea0003800000 */
[----:B------:R-:W-:Y:S01]  /*bf00*/  BPT.TRAP 0x1 ;  /* 0x000000040000795c */ /* 0x000fe20000300000 */
.L_x_14432:
[----:B-1----:R-:W-:Y:S05]  /*bf10*/  @P1 BRA `(.L_x_14433) ;  /* 0x0000000000081947 */ /* 0x002fea0003800000 */
[----:B------:R-:W1:Y:S02]  /*bf20*/  SYNCS.PHASECHK.TRANS64.TRYWAIT P1, [UR25+0x12430], R5 ;  /* 0x01243005ff0075a7 */ /* 0x000e640008020159 */
[----:B-1----:R-:W-:Y:S05]  /*bf30*/  @!P1 BRA `(.L_x_14434) ;  /* 0x000000ac00b49947 */ /* 0x002fea0003800000 */
.L_x_14433:
        /* <DEDUP_REMOVED lines=63> */
.L_x_14435:
[----:B------:R-:W-:Y:S01]  /*c330*/  ULEA UR13, UR26, UR47, 0x3 ;  /* 0x0000002f1a0d7291 */ /* 0x000fe2000f8e183f */
[----:B01----:R-:W-:-:S05]  /*c340*/  IMAD.U32 R5, RZ, RZ, UR27 ;  /* 0x0000001bff057e24 */ /* 0x003fca000f8e00ff */
[----:B------:R-:W-:-:S04]  /*c350*/  SHF.L.U32 R5, R5, 0x1f, RZ ;  /* 0x0000001f05057819 */ /* 0x000fc800000006ff */
[----:B------:R0:W1:Y:S01]  /*c360*/  SYNCS.PHASECHK.TRANS64.TRYWAIT P1, [UR13+0x12450], R5 ;  /* 0x01245005ff0075a7 */ /* 0x000062000802014d */
[----:B------:R-:W-:Y:S05]  /*c370*/  @!P0 BRA `(.L_x_14436) ;  /* 0x0000000000048947 */ /* 0x000fea0003800000 */
[----:B------:R-:W-:Y:S01]  /*c380*/  BPT.TRAP 0x1 ;  /* 0x000000040000795c */ /* 0x000fe20000300000 */
.L_x_14436:
[----:B-1----:R-:W-:Y:S05]  /*c390*/  @P1 BRA `(.L_x_14437) ;  /* 0x0000000000081947 */ /* 0x002fea0003800000 */
[----:B------:R-:W1:Y:S02]  /*c3a0*/  SYNCS.PHASECHK.TRANS64.TRYWAIT P1, [UR13+0x12450], R5 ;  /* 0x01245005ff0075a7 */ /* 0x000e64000802014d */
[----:B-1----:R-:W-:Y:S05]  /*c3b0*/  @!P1 BRA `(.L_x_14438) ;  /* 0x000000a800ac9947 */ /* 0x002fea0003800000 */
.L_x_14437:
        /* <DEDUP_REMOVED lines=32> */
.L_x_14439:
        /* <DEDUP_REMOVED lines=9> */
[----:B------:R-:W-:Y:S01]  /*c650*/  @UP1 ULDC UR10, c[0x0][0x44c] ;  /* 0x00011300000a1ab9 */ /* 0x000fe20000000800 */
[----:B------:R-:W-:-:S05]  /*c660*/  IMAD R12, R7, -0x2, R12 ;  /* 0xfffffffe070c7824 */ /* 0x000fca00078e020c */
[----:B------:R-:W-:Y:S01]  /*c670*/  IADD3 R13, R12, -UR24, R17 ;  /* 0x800000180c0d7c10 */ /* 0x000fe2000fffe011 */
[----:B------:R-:W-:Y:S01]  /*c680*/  SYNCS.ARRIVE.TRANS64.RED.A1T0 RZ, [UR25], RZ ;  /* 0x000000ffffff79a7 */ /* 0x000fe20008100419 */
[----:B0-----:R-:W-:Y:S01]  /*c690*/  @P1 IMAD.HI.U32 R5, R6, UR10, RZ ;  /* 0x0000000a06051c27 */ /* 0x001fe2000f8e00ff */
[----:B------:R-:W-:Y:S01]  /*c6a0*/  @UP1 ULDC UR10, c[0x0][0x450] ;  /* 0x00011400000a1ab9 */ /* 0x000fe20000000800 */
[----:B------:R-:W-:Y:S02]  /*c6b0*/  PLOP3.LUT P1, PT, PT, PT, UP0, 0x40, 0x0 ;  /* 0x000000000000781c */ /* 0x000fe40003f2e808 */
[C---:B------:R-:W-:Y:S01]  /*c6c0*/  VIADD R14, R13.reuse, UR23 ;  /* 0x000000170d0e7c36 */ /* 0x040fe20008000000 */
[----:B------:R-:W-:Y:S01]  /*c6d0*/  @P2 SHF.R.U32.HI R18, RZ, UR10, R5 ;  /* 0x0000000aff122c19 */ /* 0x000fe20008011605 */
[----:B------:R-:W-:Y:S02]  /*c6e0*/  VIADD R13, R13, UR20 ;  /* 0x000000140d0d7c36 */ /* 0x000fe40008000000 */
[----:B------:R-:W-:-:S02]  /*c6f0*/  VIADD R5, R12, 0xffffffff ;  /* 0xffffffff0c057836 */ /* 0x000fc40000000000 */
[----:B------:R-:W0:Y:S02]  /*c700*/  SHFL.IDX PT, R19, R18, RZ, 0x1c1f ;  /* 0x001c1fff12137589 */ /* 0x000e2400000e0000 */
        /* <DEDUP_REMOVED lines=16> */
.L_x_14442:
[----:B------:R-:W-:-:S05]  /*c810*/  IMAD.U32 R22, RZ, RZ, UR21 ;  /* 0x00000015ff167e24 */ /* 0x000fca000f8e00ff */
[----:B------:R-:W-:-:S13]  /*c820*/  ISETP.NE.AND P1, PT, R22, 0x1, PT ;  /* 0x000000011600780c */ /* 0x000fda0003f25270 */
[----:B------:R-:W0:Y:S02]  /*c830*/  @P1 LDC.64 R20, c[0x0][0x9e8] ;  /* 0x00027a00ff141b82 */ /* 0x000e240000000a00 */
[----:B0-----:R-:W-:-:S05]  /*c840*/  @P1 IMAD.HI.U32 R20, R19, R20, RZ ;  /* 0x0000001413141227 */ /* 0x001fca00078e00ff */
[----:B------:R-:W-:-:S07]  /*c850*/  @P1 SHF.R.U32.HI R19, RZ, R21, R20 ;  /* 0x00000015ff131219 */ /* 0x000fce0000011614 */
.L_x_14443:
[----:B------:R-:W-:Y:S05]  /*c860*/  BSYNC B0 ;  /* 0x0000000000007941 */ /* 0x000fea0003800000 */
.L_x_14441:
[----:B------:R-:W-:-:S05]  /*c870*/  IMAD R19, R19, R22, R5 ;  /* 0x0000001613137224 */ /* 0x000fca00078e0205 */
[----:B------:R-:W-:Y:S02]  /*c880*/  VIADDMNMX R12, R19, R22, R12, PT ;  /* 0x00000016130c7246 */ /* 0x000fe4000380010c */
[----:B------:R-:W-:-:S07]  /*c890*/  VIMNMX R11, R11, R19, !PT ;  /* 0x000000130b0b7248 */ /* 0x000fce0007fe0100 */
.L_x_14440:
        /* <DEDUP_REMOVED lines=226> */
[----:B------:R-:W-:Y:S02]  /*d6c0*/  ISETP.GE.AND P6, PT, R15, 0x9a, PT ;  /* 0x0000009a0f00780c */ /* 0x000fe40003fc6270 */
[----:B------:R-:W0:Y:S11]  /*d6d0*/  SHFL.IDX PT, R15, R18, 0x1, 0x1c1f ;  /* 0x003c1f00120f7f89 */ /* 0x000e3600000e0000 */
[----:B------:R-:W-:-:S02]  /*d6e0*/  @P6 LOP3.LUT R0, R0, 0x8000000, RZ, 0xfc, !PT ;  /* 0x0800000000006812 */ /* 0x000fc400078efcff */
[----:B------:R-:W-:-:S04]  /*d6f0*/  ISETP.GT.AND P6, PT, R11, 0x99, !P6 ;  /* 0x000000990b00780c */ /* 0x000fc800077c4270 */
        /* <DEDUP_REMOVED lines=19> */
.L_x_14446:
[----:B------:R-:W-:-:S05]  /*d830*/  IMAD.U32 R18, RZ, RZ, UR21 ;  /* 0x00000015ff127e24 */ /* 0x000fca000f8e00ff */
[----:B------:R-:W-:-:S13]  /*d840*/  ISETP.NE.AND P6, PT, R18, 0x1, PT ;  /* 0x000000011200780c */ /* 0x000fda0003fc5270 */
[----:B------:R-:W0:Y:S02]  /*d850*/  @P6 LDC.64 R12, c[0x0][0x9e8] ;  /* 0x00027a00ff0c6b82 */ /* 0x000e240000000a00 */
[----:B0-----:R-:W-:-:S05]  /*d860*/  @P6 IMAD.HI.U32 R12, R15, R12, RZ ;  /* 0x0000000c0f0c6227 */ /* 0x001fca00078e00ff */
[----:B------:R-:W-:-:S07]  /*d870*/  @P6 SHF.R.U32.HI R15, RZ, R13, R12 ;  /* 0x0000000dff0f6219 */ /* 0x000fce000001160c */
.L_x_14447:
[----:B------:R-:W-:Y:S05]  /*d880*/  BSYNC B0 ;  /* 0x0000000000007941 */ /* 0x000fea0003800000 */
.L_x_14445:
[----:B------:R-:W-:-:S05]  /*d890*/  IMAD R5, R15, R18, R5 ;  /* 0x000000120f057224 */ /* 0x000fca00078e0205 */
[----:B------:R-:W-:Y:S02]  /*d8a0*/  VIADDMNMX R14, R5, R18, R14, PT ;  /* 0x00000012050e7246 */ /* 0x000fe4000380010e */
[----:B------:R-:W-:-:S07]  /*d8b0*/  VIMNMX R11, R11, R5, !PT ;  /* 0x000000050b0b7248 */ /* 0x000fce0007fe0100 */
.L_x_14444:
        /* <DEDUP_REMOVED lines=501> */
.L_x_14448:
        /* <DEDUP_REMOVED lines=82> */
.L_x_14430:
[----:B------:R-:W-:Y:S06]  /*fd30*/  BAR.ARV 0x8, 0x200 ;  /* 0x0208000000007b1d */ /* 0x000fec0000002000 */
[----:B------:R-:W-:Y:S05]  /*fd40*/  @!P0 BRA `(.L_x_14450) ;  /* 0x0000000000048947 */ /* 0x000fea0003800000 */
[----:B------:R-:W-:Y:S01]  /*fd50*/  BPT.TRAP 0x1 ;  /* 0x000000040000795c */ /* 0x000fe20000300000 */
.L_x_14450:
[----:B------:R-:W-:Y:S01]  /*fd60*/  ULEA UR16, UR7, UR47, 0x3 ;  /* 0x0000002f07107291 */ /* 0x000fe2000f8e183f */
[----:B------:R-:W-:-:S05]  /*fd70*/  IMAD.U32 R0, RZ, RZ, UR5 ;  /* 0x00000005ff007e24 */ /* 0x000fca000f8e00ff */
[----:B------:R-:W-:-:S04]  /*fd80*/  SHF.L.U32 R0, R0, 0x1f, RZ ;  /* 0x0000001f00007819 */ /* 0x000fc800000006ff */
[----:B------:R0:W1:Y:S01]  /*fd90*/  SYNCS.PHASECHK.TRANS64.TRYWAIT P1, [UR16+0x12450], R0 ;  /* 0x01245000ff0075a7 */ /* 0x0000620008020150 */
[----:B------:R-:W-:Y:S05]  /*fda0*/  @!P0 BRA `(.L_x_14451) ;  /* 0x0000000000048947 */ /* 0x000fea0003800000 */
[----:B------:R-:W-:Y:S01]  /*fdb0*/  BPT.TRAP 0x1 ;  /* 0x000000040000795c */ /* 0x000fe20000300000 */
.L_x_14451:
[----:B-1----:R-:W-:Y:S05]  /*fdc0*/  @P1 BRA `(.L_x_14452) ;  /* 0x0000000000081947 */ /* 0x002fea0003800000 */
[----:B------:R-:W1:Y:S02]  /*fdd0*/  SYNCS.PHASECHK.TRANS64.TRYWAIT P1, [UR16+0x12450], R0 ;  /* 0x01245000ff0075a7 */ /* 0x000e640008020150 */
[----:B-1----:R-:W-:Y:S05]  /*fde0*/  @!P1 BRA `(.L_x_14453) ;  /* 0x0000007000389947 */ /* 0x002fea0003800000 */
.L_x_14452:
[----:B------:R-:W-:Y:S01]  /*fdf0*/  ULDC.64 UR12, c[0x0][0x9a0] ;  /* 0x00026800000c7ab9 */ /* 0x000fe20000000a00 */
[----:B------:R-:W-:Y:S01]  /*fe00*/  UIADD3 UR47, UR47, 0x200, URZ ;  /* 0x000002002f2f7890 */ /* 0x000fe2000fffe03f */
[----:B------:R-:W-:Y:S01]  /*fe10*/  WARPGROUP.ARRIVE ;  /* 0x00000000000079c5 */ /* 0x000fe20000000000 */
[----:B------:R-:W-:Y:S01]  /*fe20*/  UISETP.NE.U32.AND UP0, UPT, UR12, URZ, UPT ;  /* 0x0000003f0c00728c */ /* 0x000fe2000bf05070 */
[----:B------:R-:W-:Y:S01]  /*fe30*/  IMAD.MOV.U32 R8, RZ, RZ, 0x3f800000 ;  /* 0x3f800000ff087424 */ /* 0x000fe200078e00ff */
        /* <DEDUP_REMOVED lines=23> */
[----:B-1----:R-:W-:Y:S01]  /*ffb0*/  IMAD.U32 R7, RZ, RZ, UR9 ;  /* 0x00000009ff077e24 */ /* 0x002fe2000f8e00ff */
        /* <DEDUP_REMOVED lines=13> */
[----:B------:R-:W3:Y:S04]  /*10090*/  SHFL.BFLY PT, R9, R4, 0x2, 0x1f ;  /* 0x0c401f0004097f89 */ /* 0x000ee800000e0000 */
[----:B------:R-:W4:Y:S01]  /*100a0*/  SHFL.BFLY PT, R2, R3, 0x2, 0x1f ;  /* 0x0c401f0003027f89 */ /* 0x000f2200000e0000 */
[----:B------:R-:W-:Y:S02]  /*100b0*/  WARPGROUP.DEPBAR.LE gsb0, 0x0 ;  /* 0x00008000000079c5 */ /* 0x000fe40000010000 */
[----:B------:R-:W-:-:S06]  /*100c0*/  WARPGROUP.ARRIVE ;  /* 0x00000000000079c5 */ /* 0x000fcc0000000000 */
[----:B------:R-:W-:Y:S01]  /*100d0*/  QGMMA.64x64x32.F32.E4M3.E4M3 R24, R140, gdesc[UR4], R24, gsb0 ;  /* 0x00e000048c187df3 */ /* 0x000fe20008000818 */
[----:B---3--:R-:W-:Y:S01]  /*100e0*/  FADD.FTZ R9, R9, R4 ;  /* 0x0000000409097221 */ /* 0x008fe20000010000 */
[----:B------:R-:W-:Y:S01]  /*100f0*/  UIADD3 UR10, UR10, 0x200, URZ ;  /* 0x000002000a0a7890 */ /* 0x000fe2000fffe03f */
[----:B----4-:R-:W-:Y:S01]  /*10100*/  FADD.FTZ R2, R2, R3 ;  /* 0x0000000302027221 */ /* 0x010fe20000010000 */
[----:B------:R-:W-:Y:S02]  /*10110*/  UMOV UR11, 0xc0000010 ;  /* 0xc0000010000b7882 */ /* 0x000fe40000000000 */
[----:B0-----:R-:W0:Y:S04]  /*10120*/  SHFL.BFLY PT, R0, R9, 0x1, 0x1f ;  /* 0x0c201f0009007f89 */ /* 0x001e2800000e0000 */
[----:B-1----:R-:W1:Y:S01]  /*10130*/  SHFL.BFLY PT, R7, R2, 0x1, 0x1f ;  /* 0x0c201f0002077f89 */ /* 0x002e6200000e0000 */
[----:B------:R-:W-:-:S02]  /*10140*/  IMAD.MOV.U32 R3, RZ, RZ, RZ ;  /* 0x000000ffff037224 */ /* 0x000fc400078e00ff */
[----:B0-----:R-:W-:Y:S01]  /*10150*/  FADD.FTZ R12, R9, R0 ;  /* 0x00000000090c7221 */ /* 0x001fe20000010000 */
[----:B-1----:R-:W-:-:S04]  /*10160*/  FADD.FTZ R13, R2, R7 ;  /* 0x00000007020d7221 */ /* 0x002fc80000010000 */
        /* <DEDUP_REMOVED lines=29> */
.L_x_14454:
        /* <DEDUP_REMOVED lines=36> */
.L_x_14376:
        /* <DEDUP_REMOVED lines=17> */
[----:B------:R-:W-:Y:S01]  /*10690*/  UIMAD UR6, UR7, UR8, URZ ;  /* 0x00000008070672a4 */ /* 0x000fe2000f8e023f */
[----:B------:R-:W-:Y:S01]  /*106a0*/  SHF.R.S32.HI R8, RZ, 0x1f, R7 ;  /* 0x0000001fff087819 */ /* 0x000fe20000011407 */
[----:B------:R-:W-:Y:S01]  /*106b0*/  UIMAD UR8, UR7, UR10, URZ ;  /* 0x0000000a070872a4 */ /* 0x000fe2000f8e023f */
[----:B------:R-:W-:Y:S01]  /*106c0*/  SEL R91, R28, R29, P0 ;  /* 0x0000001d1c5b7207 */ /* 0x000fe20000000000 */
[----:B------:R-:W-:Y:S01]  /*106d0*/  IMAD.U32 R22, RZ, RZ, UR4 ;  /* 0x00000004ff167e24 */ /* 0x000fe2000f8e00ff */
[----:B------:R-:W-:Y:S01]  /*106e0*/  LEA.HI R3, R8, R7, RZ, 0x7 ;  /* 0x0000000708037211 */ /* 0x000fe200078f38ff */
[----:B------:R-:W-:Y:S01]  /*106f0*/  UIMAD UR9, UR42, UR9, UR6 ;  /* 0x000000092a0972a4 */ /* 0x000fe2000f8e0206 */
[----:B------:R-:W-:Y:S01]  /*10700*/  SEL R87, R29, R28, P0 ;  /* 0x0000001c1d577207 */ /* 0x000fe20000000000 */
[----:B------:R-:W1:Y:S01]  /*10710*/  S2UR UR4, SR_CTAID.Y ;  /* 0x00000000000479c3 */ /* 0x000e620000002600 */
[----:B0-----:R-:W-:Y:S01]  /*10720*/  LOP3.LUT R4, R3, 0xffffff80, RZ, 0xc0, !PT ;  /* 0xffffff8003047812 */ /* 0x001fe200078ec0ff */
[----:B------:R-:W-:Y:S01]  /*10730*/  UIADD3 UR9, UR5, UR9, URZ ;  /* 0x0000000905097290 */ /* 0x000fe2000fffe03f */
[----:B------:R-:W-:Y:S01]  /*10740*/  SEL R75, R44, R45, P0 ;  /* 0x0000002d2c4b7207 */ /* 0x000fe20000000000 */
[----:B------:R-:W-:Y:S01]  /*10750*/  IMAD.U32 R23, RZ, RZ, UR5 ;  /* 0x00000005ff177e24 */ /* 0x000fe2000f8e00ff */
[----:B------:R-:W-:Y:S01]  /*10760*/  SEL R71, R45, R44, P0 ;  /* 0x0000002c2d477207 */ /* 0x000fe20000000000 */
[----:B------:R-:W-:Y:S01]  /*10770*/  IMAD.IADD R10, R7, 0x1, -R4 ;  /* 0x00000001070a7824 */ /* 0x000fe200078e0a04 */
[----:B------:R-:W0:Y:S01]  /*10780*/  S2R R44, SR_CTAID.X ;  /* 0x00000000002c7919 */ /* 0x000e220000002500 */
[----:B------:R-:W3:Y:S01]  /*10790*/  LDC R29, c[0x0][0xbe8] ;  /* 0x0002fa00ff1d7b82 */ /* 0x000ee20000000800 */
[----:B------:R-:W-:Y:S01]  /*107a0*/  LEA.HI R8, R8, R7, RZ, 0x2 ;  /* 0x0000000708087211 */ /* 0x000fe200078f10ff */
[----:B------:R-:W-:Y:S01]  /*107b0*/  IMAD.U32 R23, RZ, RZ, UR9 ;  /* 0x00000009ff177e24 */ /* 0x000fe2000f8e00ff */
[----:B------:R-:W-:Y:S01]  /*107c0*/  SHF.R.S32.HI R9, RZ, 0x1f, R10 ;  /* 0x0000001fff097819 */ /* 0x000fe2000001140a */
[----:B------:R-:W-:Y:S01]  /*107d0*/  UIMAD.WIDE.U32 UR6, UR42, UR10, URZ ;  /* 0x0000000a2a0672a5 */ /* 0x000fe2000f8e003f */
[----:B------:R-:W-:Y:S01]  /*107e0*/  SHF.R.S32.HI R4, RZ, 0x7, R3 ;  /* 0x00000007ff047819 */ /* 0x000fe20000011403 */
[----:B------:R-:W-:Y:S01]  /*107f0*/  UIMAD UR8, UR42, UR11, UR8 ;  /* 0x0000000b2a0872a4 */ /* 0x000fe2000f8e0208 */
[----:B------:R-:W-:-:S02]  /*10800*/  LEA.HI R12, R9, R10, RZ, 0x2 ;  /* 0x0000000a090c7211 */ /* 0x000fc400078f10ff */
[----:B------:R-:W-:Y:S01]  /*10810*/  LOP3.LUT R8, R8, 0xfffffffc, RZ, 0xc0, !PT ;  /* 0xfffffffc08087812 */ /* 0x000fe200078ec0ff */
[----:B------:R-:W-:Y:S01]  /*10820*/  UIADD3 UR8, UR7, UR8, URZ ;  /* 0x0000000807087290 */ /* 0x000fe2000fffe03f */
[--C-:B------:R-:W-:Y:S02]  /*10830*/  SHF.R.S32.HI R14, RZ, 0x2, R12.reuse ;  /* 0x00000002ff0e7819 */ /* 0x100fe4000001140c */
[----:B------:R-:W-:Y:S01]  /*10840*/  SHF.R.S32.HI R5, RZ, 0x1f, R12 ;  /* 0x0000001fff057819 */ /* 0x000fe2000001140c */
[----:B------:R-:W-:Y:S01]  /*10850*/  IMAD.IADD R7, R7, 0x1, -R8 ;  /* 0x0000000107077824 */ /* 0x000fe200078e0a08 */
[----:B------:R-:W-:Y:S02]  /*10860*/  LEA.HI R9, R9, R10, RZ, 0x5 ;  /* 0x0000000a09097211 */ /* 0x000fe400078f28ff */
[----:B------:R-:W-:Y:S02]  /*10870*/  LEA.HI R5, R5, R14, RZ, 0x3 ;  /* 0x0000000e05057211 */ /* 0x000fe400078f18ff */
[----:B------:R-:W-:-:S02]  /*10880*/  SEL R73, R40, R41, P0 ;  /* 0x0000002928497207 */ /* 0x000fc40000000000 */
[----:B------:R-:W-:Y:S01]  /*10890*/  LOP3.LUT R3, R5, 0xfffffff8, RZ, 0xc0, !PT ;  /* 0xfffffff805037812 */ /* 0x000fe200078ec0ff */
[----:B------:R-:W-:Y:S01]  /*108a0*/  IMAD.HI R5, R4, 0x55555556, RZ ;  /* 0x5555555604057827 */ /* 0x000fe200078e02ff */
[----:B------:R-:W-:Y:S02]  /*108b0*/  SEL R69, R41, R40, P0 ;  /* 0x0000002829457207 */ /* 0x000fe40000000000 */
[----:B---3--:R-:W-:Y:S01]  /*108c0*/  ISETP.NE.AND P2, PT, R29, 0x1, PT ;  /* 0x000000011d00780c */ /* 0x008fe20003f45270 */
[----:B------:R-:W-:Y:S01]  /*108d0*/  IMAD.IADD R3, R14, 0x1, -R3 ;  /* 0x000000010e037824 */ /* 0x000fe200078e0a03 */
[----:B------:R-:W-:Y:S02]  /*108e0*/  SHF.R.S32.HI R14, RZ, 0x5, R9 ;  /* 0x00000005ff0e7819 */ /* 0x000fe40000011409 */
[----:B------:R-:W-:Y:S02]  /*108f0*/  LEA.HI R5, R5, R5, RZ, 0x1 ;  /* 0x0000000505057211 */ /* 0x000fe400078f08ff */
[----:B------:R-:W-:Y:S01]  /*10900*/  LEA.HI R9, R7, R7, RZ, 0x1 ;  /* 0x0000000707097211 */ /* 0x000fe200078f08ff */
[----:B------:R-:W-:Y:S01]  /*10910*/  IMAD R3, R14, 0x10, R3 ;  /* 0x000000100e037824 */ /* 0x000fe200078e0203 */
[----:B------:R-:W-:Y:S01]  /*10920*/  SEL R41, R34, R35, P0 ;  /* 0x0000002322297207 */ /* 0x000fe20000000000 */
[----:B------:R-:W-:Y:S01]  /*10930*/  IMAD R8, R5, -0x3, R4 ;  /* 0xfffffffd05087824 */ /* 0x000fe200078e0204 */
[----:B------:R-:W-:Y:S01]  /*10940*/  LOP3.LUT R14, R9, 0x1ffffffe, RZ, 0xc0, !PT ;  /* 0x1ffffffe090e7812 */ /* 0x000fe200078ec0ff */
[----:B------:R-:W3:Y:S01]  /*10950*/  LDC.64 R4, c[0x0][0xbd8] ;  /* 0x0002f600ff047b82 */ /* 0x000ee20000000a00 */
[----:B------:R-:W-:Y:S01]  /*10960*/  SEL R45, R35, R34, P0 ;  /* 0x00000022232d7207 */ /* 0x000fe20000000000 */
[----:B------:R-:W-:Y:S01]  /*10970*/  IMAD R3, R8, 0x40, R3 ;  /* 0x0000004008037824 */ /* 0x000fe200078e0203 */
[----:B------:R-:W-:Y:S01]  /*10980*/  SEL R89, R24, R25, P0 ;  /* 0x0000001918597207 */ /* 0x000fe20000000000 */
[----:B------:R-:W-:Y:S01]  /*10990*/  IMAD.IADD R14, R7, 0x1, -R14 ;  /* 0x00000001070e7824 */ /* 0x000fe200078e0a0e */
[----:B------:R-:W-:Y:S01]  /*109a0*/  SEL R85, R25, R24, P0 ;  /* 0x0000001819557207 */ /* 0x000fe20000000000 */
[--C-:B0-----:R-:W-:Y:S01]  /*109b0*/  IMAD R28, R44, 0xc0, R3.reuse ;  /* 0x000000c02c1c7824 */ /* 0x101fe200078e0203 */
[----:B------:R-:W-:Y:S01]  /*109c0*/  SEL R67, R52, R53, P0 ;  /* 0x0000003534437207 */ /* 0x000fe20000000000 */
[----:B------:R-:W-:Y:S01]  /*109d0*/  IMAD R7, R14, 0x8, R3 ;  /* 0x000000080e077824 */ /* 0x000fe200078e0203 */
[----:B------:R-:W-:Y:S01]  /*109e0*/  SEL R63, R53, R52, P0 ;  /* 0x00000034353f7207 */ /* 0x000fe20000000000 */
[----:B------:R-:W0:Y:S01]  /*109f0*/  @P2 LDC R35, c[0x0][0xbec] ;  /* 0x0002fb00ff232b82 */ /* 0x000e220000000800 */
[----:B------:R-:W-:Y:S01]  /*10a00*/  SEL R81, R32, R33, P0 ;  /* 0x0000002120517207 */ /* 0x000fe20000000000 */
[----:B------:R-:W-:Y:S01]  /*10a10*/  IMAD R44, R44, 0xc0, R7 ;  /* 0x000000c02c2c7824 */ /* 0x000fe200078e0207 */
[----:B------:R-:W-:Y:S01]  /*10a20*/  SEL R77, R33, R32, P0 ;  /* 0x00000020214d7207 */ /* 0x000fe20000000000 */
[----:B------:R-:W-:Y:S01]  /*10a30*/  IMAD.U32 R9, RZ, RZ, UR7 ;  /* 0x00000007ff097e24 */ /* 0x000fe2000f8e00ff */
[----:B------:R-:W-:Y:S01]  /*10a40*/  SEL R13, R38, R39, P0 ;  /* 0x00000027260d7207 */ /* 0x000fe20000000000 */
[----:B------:R-:W-:Y:S01]  /*10a50*/  IMAD.U32 R8, RZ, RZ, UR6 ;  /* 0x00000006ff087e24 */ /* 0x000fe2000f8e00ff */
[----:B------:R-:W-:Y:S01]  /*10a60*/  SEL R53, R39, R38, P0 ;  /* 0x0000002627357207 */ /* 0x000fe20000000000 */
[----:B------:R-:W4:Y:S01]  /*10a70*/  @P2 LDC R52, c[0x0][0xbf0] ;  /* 0x0002fc00ff342b82 */ /* 0x000f220000000800 */
[----:B------:R-:W-:Y:S01]  /*10a80*/  SEL R65, R48, R49, P0 ;  /* 0x0000003130417207 */ /* 0x000fe20000000000 */
[----:B------:R-:W-:Y:S01]  /*10a90*/  IMAD.U32 R9, RZ, RZ, UR8 ;  /* 0x00000008ff097e24 */ /* 0x000fe2000f8e00ff */
[----:B------:R-:W-:Y:S01]  /*10aa0*/  SEL R83, R36, R37, P0 ;  /* 0x0000002524537207 */ /* 0x000fe20000000000 */
[----:B------:R-:W-:Y:S01]  /*10ab0*/  ULDC.64 UR6, c[0x0][0xb48] ;  /* 0x0002d20000067ab9 */ /* 0x000fe20000000a00 */
[----:B------:R-:W-:Y:S01]  /*10ac0*/  SEL R79, R37, R36, P0 ;  /* 0x00000024254f7207 */ /* 0x000fe20000000000 */
[----:B---3--:R-:W-:Y:S01]  /*10ad0*/  IMAD R18, R4, UR43, RZ ;  /* 0x0000002b04127c24 */ /* 0x008fe2000f8e02ff */
[----:B------:R-:W-:Y:S01]  /*10ae0*/  SEL R15, R30, R31, P0 ;  /* 0x0000001f1e0f7207 */ /* 0x000fe20000000000 */
[----:B------:R-:W-:Y:S01]  /*10af0*/  IMAD.WIDE.U32 R22, R4, UR41, R22 ;  /* 0x0000002904167c25 */ /* 0x000fe2000f8e0016 */
[----:B------:R-:W-:Y:S01]  /*10b00*/  SEL R59, R31, R30, P0 ;  /* 0x0000001e1f3b7207 */ /* 0x000fe20000000000 */
[----:B------:R-:W-:Y:S01]  /*10b10*/  ULDC.64 UR8, c[0x0][0xb28] ;  /* 0x0002ca0000087ab9 */ /* 0x000fe20000000a00 */
[----:B------:R-:W-:Y:S01]  /*10b20*/  SEL R11, R46, R47, P0 ;  /* 0x0000002f2e0b7207 */ /* 0x000fe20000000000 */
[----:B------:R-:W-:Y:S01]  /*10b30*/  IMAD R5, R5, UR41, R18 ;  /* 0x0000002905057c24 */ /* 0x000fe2000f8e0212 */
[----:B------:R-:W-:-:S02]  /*10b40*/  SEL R47, R47, R46, P0 ;  /* 0x0000002e2f2f7207 */ /* 0x000fc40000000000 */
[----:B------:R-:W3:Y:S01]  /*10b50*/  @P2 LDC R46, c[0x0][0xbf0] ;  /* 0x0002fc00ff2e2b82 */ /* 0x000ee20000000800 */
[----:B------:R-:W-:Y:S01]  /*10b60*/  SEL R61, R49, R48, P0 ;  /* 0x00000030313d7207 */ /* 0x000fe20000000000 */
[----:B------:R-:W-:Y:S01]  /*10b70*/  IMAD.IADD R23, R23, 0x1, R5 ;  /* 0x0000000117177824 */ /* 0x000fe200078e0205 */
[----:B------:R-:W-:Y:S01]  /*10b80*/  SEL R25, R42, R43, P0 ;  /* 0x0000002b2a197207 */ /* 0x000fe20000000000 */
[----:B0-----:R-:W-:Y:S01]  /*10b90*/  @P2 IMAD.HI.U32 R35, R44, R35, RZ ;  /* 0x000000232c232227 */ /* 0x001fe200078e00ff */
[----:B------:R-:W-:Y:S02]  /*10ba0*/  SEL R37, R43, R42, P0 ;  /* 0x0000002a2b257207 */ /* 0x000fe40000000000 */
[----:B------:R-:W-:Y:S02]  /*10bb0*/  SEL R49, R26, R27, P0 ;  /* 0x0000001b1a317207 */ /* 0x000fe40000000000 */
[----:B------:R-:W-:Y:S02]  /*10bc0*/  SEL R57, R27, R26, P0 ;  /* 0x0000001a1b397207 */ /* 0x000fe40000000000 */
[----:B------:R-:W-:-:S02]  /*10bd0*/  LOP3.LUT R27, R12, 0x7ffffffc, RZ, 0xc0, !PT ;  /* 0x7ffffffc0c1b7812 */ /* 0x000fc400078ec0ff */
[----:B------:R-:W-:Y:S02]  /*10be0*/  SEL R19, R50, R51, P0 ;  /* 0x0000003332137207 */ /* 0x000fe40000000000 */
[----:B------:R-:W-:Y:S01]  /*10bf0*/  SEL R21, R54, R55, P0 ;  /* 0x0000003736157207 */ /* 0x000fe20000000000 */
[C---:B------:R-:W-:Y:S01]  /*10c00*/  IMAD.IADD R27, R10.reuse, 0x1, -R27 ;  /* 0x000000010a1b7824 */ /* 0x040fe200078e0a1b */
[----:B------:R-:W-:Y:S02]  /*10c10*/  LOP3.LUT P1, RZ, R10, 0x3, RZ, 0xc0, !PT ;  /* 0x000000030aff7812 */ /* 0x000fe4000782c0ff */
[----:B------:R-:W-:Y:S02]  /*10c20*/  SEL R17, R51, R50, P0 ;  /* 0x0000003233117207 */ /* 0x000fe40000000000 */
[----:B------:R-:W-:Y:S02]  /*10c30*/  SEL R55, R55, R54, P0 ;  /* 0x0000003637377207 */ /* 0x000fe40000000000 */
[----:B--2---:R-:W-:Y:S01]  /*10c40*/  LOP3.LUT R34, R6, 0x2, RZ, 0x3c, !PT ;  /* 0x0000000206227812 */ /* 0x004fe200078e3cff */
[----:B------:R-:W-:Y:S04]  /*10c50*/  SHFL.IDX PT, R33, R89, R6, 0x1c1f ;  /* 0x001c1f0659217589 */ /* 0x000fe800000e0000 */
[----:B------:R-:W0:Y:S04]  /*10c60*/  SHFL.IDX PT, R38, R85, R34, 0x1c1f ;  /* 0x001c1f2255267589 */ /* 0x000e2800000e0000 */
[----:B------:R-:W-:Y:S04]  /*10c70*/  SHFL.IDX PT, R7, R91, R6, 0x1c1f ;  /* 0x001c1f065b077589 */ /* 0x000fe800000e0000 */
[----:B------:R2:W-:Y:S04]  /*10c80*/  SHFL.IDX PT, R30, R67, R6, 0x1c1f ;  /* 0x001c1f06431e7589 */ /* 0x0005e800000e0000 */
[----:B------:R-:W5:Y:S04]  /*10c90*/  SHFL.IDX PT, R36, R87, R34, 0x1c1f ;  /* 0x001c1f2257247589 */ /* 0x000f6800000e0000 */
[----:B------:R1:W-:Y:S01]  /*10ca0*/  SHFL.IDX PT, R31, R65, R6, 0x1c1f ;  /* 0x001c1f06411f7589 */ /* 0x0003e200000e0000 */
[----:B--2---:R-:W2:Y:S03]  /*10cb0*/  LDC R67, c[0x0][0xc50] ;  /* 0x00031400ff437b82 */ /* 0x004ea60000000800 */
[----:B------:R4:W-:Y:S04]  /*10cc0*/  SHFL.IDX PT, R43, R73, R6, 0x1c1f ;  /* 0x001c1f06492b7589 */ /* 0x0009e800000e0000 */
[----:B------:R-:W-:Y:S01]  /*10cd0*/  SHFL.IDX PT, R40, R81, R6, 0x1c1f ;  /* 0x001c1f0651287589 */ /* 0x000fe200000e0000 */
[----:B0-----:R-:W-:Y:S01]  /*10ce0*/  SEL R4, R33, R38, P0 ;  /* 0x0000002621047207 */ /* 0x001fe20000000000 */
[----:B-1----:R-:W0:Y:S02]  /*10cf0*/  LDC.64 R64, c[0x0][0xb40] ;  /* 0x0002d000ff407b82 */ /* 0x002e240000000a00 */
[----:B------:R-:W-:Y:S04]  /*10d00*/  SHFL.IDX PT, R39, R83, R6, 0x1c1f ;  /* 0x001c1f0653277589 */ /* 0x000fe800000e0000 */
[----:B------:R-:W-:Y:S02]  /*10d10*/  SHFL.IDX PT, R32, R75, R6, 0x1c1f ;  /* 0x001c1f064b207589 */ /* 0x000fe400000e0000 */
[----:B----4-:R-:W1:Y:S02]  /*10d20*/  @P2 LDC R73, c[0x0][0xbec] ;  /* 0x0002fb00ff492b82 */ /* 0x010e640000000800 */
[----:B------:R-:W-:Y:S01]  /*10d30*/  SHFL.IDX PT, R16, R49, R6, 0x1c1f ;  /* 0x001c1f0631107589 */ /* 0x000fe200000e0000 */
[----:B-----5:R-:W-:-:S02]  /*10d40*/  SEL R5, R7, R36, P0 ;  /* 0x0000002407057207 */ /* 0x020fc40000000000 */
[----:B------:R-:W-:Y:S01]  /*10d50*/  SEL R7, R36, R7, P0 ;  /* 0x0000000724077207 */ /* 0x000fe20000000000 */
[----:B------:R-:W-:Y:S04]  /*10d60*/  SHFL.IDX PT, R15, R15, R6, 0x1c1f ;  /* 0x001c1f060f0f7589 */ /* 0x000fe800000e0000 */
[----:B------:R-:W-:Y:S04]  /*10d70*/  SHFL.IDX PT, R14, R41, R6, 0x1c1f ;  /* 0x001c1f06290e7589 */ /* 0x000fe800000e0000 */
[----:B------:R-:W-:Y:S01]  /*10d80*/  SHFL.IDX PT, R13, R13, R6, 0x1c1f ;  /* 0x001c1f060d0d7589 */ /* 0x000fe200000e0000 */
[----:B0-----:R-:W-:-:S03]  /*10d90*/  IMAD R36, R64, UR43, RZ ;  /* 0x0000002b40247c24 */ /* 0x001fc6000f8e02ff */
[----:B------:R-:W-:Y:S01]  /*10da0*/  SHFL.IDX PT, R12, R25, R6, 0x1c1f ;  /* 0x001c1f06190c7589 */ /* 0x000fe200000e0000 */
[----:B------:R-:W-:-:S03]  /*10db0*/  IMAD.WIDE.U32 R8, R64, UR41, R8 ;  /* 0x0000002940087c25 */ /* 0x000fc6000f8e0008 */
[----:B------:R-:W-:Y:S01]  /*10dc0*/  SHFL.IDX PT, R11, R11, R6, 0x1c1f ;  /* 0x001c1f060b0b7589 */ /* 0x000fe200000e0000 */
[----:B-1----:R-:W-:-:S03]  /*10dd0*/  @P2 IMAD.HI.U32 R73, R44, R73, RZ ;  /* 0x000000492c492227 */ /* 0x002fc600078e00ff */
[----:B------:R-:W-:Y:S04]  /*10de0*/  SHFL.IDX PT, R3, R21, R6, 0x1c1f ;  /* 0x001c1f0615037589 */ /* 0x000fe800000e0000 */
[----:B------:R0:W-:Y:S04]  /*10df0*/  SHFL.IDX PT, R10, R19, R6, 0x1c1f ;  /* 0x001c1f06130a7589 */ /* 0x0001e800000e0000 */
[----:B------:R-:W-:Y:S04]  /*10e00*/  SHFL.IDX PT, R42, R79, R34, 0x1c1f ;  /* 0x001c1f224f2a7589 */ /* 0x000fe800000e0000 */
[----:B------:R-:W-:Y:S01]  /*10e10*/  SHFL.IDX PT, R41, R77, R34, 0x1c1f ;  /* 0x001c1f224d297589 */ /* 0x000fe200000e0000 */
[----:B0-----:R-:W-:Y:S01]  /*10e20*/  SEL R6, R38, R33, P0 ;  /* 0x0000002126067207 */ /* 0x001fe20000000000 */
[----:B------:R-:W-:-:S02]  /*10e30*/  IMAD R38, RZ, RZ, -UR42 ;  /* 0x8000002aff267e24 */ /* 0x000fc4000f8e02ff */
[----:B------:R-:W-:Y:S01]  /*10e40*/  SHFL.IDX PT, R49, R71, R34, 0x1c1f ;  /* 0x001c1f2247317589 */ /* 0x000fe200000e0000 */
[----:B------:R-:W-:Y:S01]  /*10e50*/  IMAD.MOV.U32 R33, RZ, RZ, R44 ;  /* 0x000000ffff217224 */ /* 0x000fe200078e002c */
[----:B---3--:R-:W-:Y:S01]  /*10e60*/  @P2 SHF.R.U32.HI R33, RZ, R46, R35 ;  /* 0x0000002eff212219 */ /* 0x008fe20000011623 */
[----:B--2---:R-:W-:Y:S01]  /*10e70*/  IMAD R67, R67, R38, UR4 ;  /* 0x0000000443437e24 */ /* 0x004fe2000f8e0226 */
[----:B------:R-:W-:Y:S01]  /*10e80*/  ULDC.64 UR4, c[0x0][0xbe0] ;  /* 0x0002f80000047ab9 */ /* 0x000fe20000000a00 */
[----:B------:R-:W-:Y:S01]  /*10e90*/  IMAD R35, R65, UR41, R36 ;  /* 0x0000002941237c24 */ /* 0x000fe2000f8e0224 */
[----:B------:R-:W0:Y:S02]  /*10ea0*/  SHFL.IDX PT, R48, R69, R34, 0x1c1f ;  /* 0x001c1f2245307589 */ /* 0x000e2400000e0000 */
[----:B------:R-:W-:Y:S01]  /*10eb0*/  SHF.R.S32.HI R38, RZ, 0x1f, R67 ;  /* 0x0000001fff267819 */ /* 0x000fe20000011443 */
[----:B------:R-:W-:Y:S01]  /*10ec0*/  IMAD.IADD R35, R9, 0x1, R35 ;  /* 0x0000000109237824 */ /* 0x000fe200078e0223 */
[----:B------:R-:W-:Y:S03]  /*10ed0*/  SHFL.IDX PT, R51, R63, R34, 0x1c1f ;  /* 0x001c1f223f337589 */ /* 0x000fe600000e0000 */
[C---:B------:R-:W-:Y:S01]  /*10ee0*/  IMAD R9, R38.reuse, UR4, RZ ;  /* 0x0000000426097c24 */ /* 0x040fe2000f8e02ff */
[----:B------:R-:W1:Y:S01]  /*10ef0*/  SHFL.IDX PT, R50, R61, R34, 0x1c1f ;  /* 0x001c1f223d327589 */ /* 0x000e6200000e0000 */
[----:B------:R-:W-:-:S02]  /*10f00*/  IMAD R38, R38, UR6, RZ ;  /* 0x0000000626267c24 */ /* 0x000fc4000f8e02ff */
[C---:B------:R-:W-:Y:S01]  /*10f10*/  IMAD R36, R67.reuse, UR5, R9 ;  /* 0x0000000543247c24 */ /* 0x040fe2000f8e0209 */
[----:B------:R-:W-:Y:S04]  /*10f20*/  SHFL.IDX PT, R26, R59, R34, 0x1c1f ;  /* 0x001c1f223b1a7589 */ /* 0x000fe800000e0000 */
[----:B------:R-:W-:Y:S04]  /*10f30*/  SHFL.IDX PT, R25, R57, R34, 0x1c1f ;  /* 0x001c1f2239197589 */ /* 0x000fe800000e0000 */
[----:B------:R-:W-:Y:S04]  /*10f40*/  SHFL.IDX PT, R24, R53, R34, 0x1c1f ;  /* 0x001c1f2235187589 */ /* 0x000fe800000e0000 */
[----:B------:R2:W-:Y:S04]  /*10f50*/  SHFL.IDX PT, R21, R45, R34, 0x1c1f ;  /* 0x001c1f222d157589 */ /* 0x0005e800000e0000 */
[----:B------:R-:W-:Y:S04]  /*10f60*/  SHFL.IDX PT, R20, R47, R34, 0x1c1f ;  /* 0x001c1f222f147589 */ /* 0x000fe800000e0000 */
[----:B------:R3:W-:Y:S01]  /*10f70*/  SHFL.IDX PT, R19, R37, R34, 0x1c1f ;  /* 0x001c1f2225137589 */ /* 0x0007e200000e0000 */
[----:B--2---:R-:W-:-:S03]  /*10f80*/  IMAD R45, R67, UR7, R38 ;  /* 0x00000007432d7c24 */ /* 0x004fc6000f8e0226 */
[----:B------:R-:W-:Y:S04]  /*10f90*/  SHFL.IDX PT, R18, R55, R34, 0x1c1f ;  /* 0x001c1f2237127589 */ /* 0x000fe800000e0000 */
[----:B------:R2:W-:Y:S01]  /*10fa0*/  SHFL.IDX PT, R17, R17, R34, 0x1c1f ;  /* 0x001c1f2211117589 */ /* 0x0005e200000e0000 */
[----:B---3--:R-:W-:Y:S01]  /*10fb0*/  IMAD.MOV.U32 R37, RZ, RZ, R44 ;  /* 0x000000ffff257224 */ /* 0x008fe200078e002c */
[----:B------:R-:W-:Y:S01]  /*10fc0*/  @P2 SHF.R.U32.HI R37, RZ, R52, R73 ;  /* 0x00000034ff252219 */ /* 0x000fe20000011649 */
[----:B------:R-:W-:-:S04]  /*10fd0*/  VIADD R52, R28, 0x8 ;  /* 0x000000081c347836 */ /* 0x000fc80000000000 */
[----:B------:R-:W-:Y:S02]  /*10fe0*/  IMAD.MOV R38, RZ, RZ, -R37 ;  /* 0x000000ffff267224 */ /* 0x000fe400078e0a25 */
[----:B--2---:R-:W-:Y:S02]  /*10ff0*/  IMAD.MOV.U32 R34, RZ, RZ, R8 ;  /* 0x000000ffff227224 */ /* 0x004fe400078e0008 */
[----:B------:R-:W-:Y:S01]  /*11000*/  IMAD.WIDE.U32 R8, R67, UR4, R22 ;  /* 0x0000000443087c25 */ /* 0x000fe2000f8e0016 */
[----:B------:R-:W-:-:S03]  /*11010*/  ULDC.64 UR4, c[0x0][0xb30] ;  /* 0x0002cc0000047ab9 */ /* 0x000fc60000000a00 */
[----:B------:R-:W-:Y:S01]  /*11020*/  IMAD.WIDE.U32 R22, R67, UR6, R34 ;  /* 0x0000000643167c25 */ /* 0x000fe2000f8e0022 */
[----:B------:R-:W-:Y:S01]  /*11030*/  IADD3 R34, P2, R33, R8, RZ ;  /* 0x0000000821227210 */ /* 0x000fe20007f5e0ff */
[----:B------:R-:W-:Y:S01]  /*11040*/  ULDC.64 UR6, c[0x0][0xbc8] ;  /* 0x0002f20000067ab9 */ /* 0x000fe20000000a00 */
[----:B------:R-:W-:Y:S01]  /*11050*/  SHF.R.S32.HI R8, RZ, 0x1f, R37 ;  /* 0x0000001fff087819 */ /* 0x000fe20000011425 */
[----:B------:R-:W-:Y:S01]  /*11060*/  IMAD.IADD R23, R23, 0x1, R45 ;  /* 0x0000000117177824 */ /* 0x000fe200078e022d */
[--C-:B------:R-:W-:Y:S01]  /*11070*/  SHF.R.S32.HI R35, RZ, 0x1f, R33.reuse ;  /* 0x0000001fff237819 */ /* 0x100fe20000011421 */
[----:B------:R-:W-:Y:S02]  /*11080*/  IMAD.MOV R33, RZ, RZ, -R33 ;  /* 0x000000ffff217224 */ /* 0x000fe400078e0a21 */
[----:B------:R-:W-:Y:S01]  /*11090*/  IMAD R8, R8, UR4, RZ ;  /* 0x0000000408087c24 */ /* 0x000fe2000f8e02ff */
[----:B------:R-:W-:Y:S01]  /*110a0*/  IADD3.X R35, R35, R9, R36, P2, !PT ;  /* 0x0000000923237210 */ /* 0x000fe200017fe424 */
[----:B------:R-:W-:-:S02]  /*110b0*/  IMAD R33, R29, R33, R44 ;  /* 0x000000211d217224 */ /* 0x000fc400078e022c */
[----:B------:R-:W-:Y:S01]  /*110c0*/  IMAD R45, R29, R38, R44 ;  /* 0x000000261d2d7224 */ /* 0x000fe200078e022c */
[----:B0-----:R-:W-:Y:S01]  /*110d0*/  SEL R38, R48, R43, P0 ;  /* 0x0000002b30267207 */ /* 0x001fe20000000000 */
[C---:B------:R-:W-:Y:S01]  /*110e0*/  IMAD R47, R37.reuse, UR5, R8 ;  /* 0x00000005252f7c24 */ /* 0x040fe2000f8e0208 */
[----:B------:R-:W0:Y:S01]  /*110f0*/  S2UR UR5, SR_CgaCtaId ;  /* 0x00000000000579c3 */ /* 0x000e220000008800 */
[----:B------:R-:W-:Y:S01]  /*11100*/  IMAD.WIDE.U32 R8, R37, UR4, R22 ;  /* 0x0000000425087c25 */ /* 0x000fe2000f8e0016 */
[----:B------:R-:W-:Y:S01]  /*11110*/  SHF.R.S32.HI R22, RZ, 0x1f, R33 ;  /* 0x0000001fff167819 */ /* 0x000fe20000011421 */
[----:B------:R-:W-:Y:S01]  /*11120*/  UMOV UR4, 0x400 ;  /* 0x0000040000047882 */ /* 0x000fe20000000000 */
[----:B------:R-:W-:Y:S01]  /*11130*/  SHF.R.S32.HI R23, RZ, 0x1f, R45 ;  /* 0x0000001fff177819 */ /* 0x000fe2000001142d */
[----:B------:R-:W-:Y:S02]  /*11140*/  IMAD.IADD R9, R9, 0x1, R47 ;  /* 0x0000000109097824 */ /* 0x000fe400078e022f */
[----:B------:R-:W-:-:S02]  /*11150*/  IMAD R22, R22, UR6, RZ ;  /* 0x0000000616167c24 */ /* 0x000fc4000f8e02ff */
[----:B------:R-:W-:Y:S02]  /*11160*/  IMAD R36, R23, UR8, RZ ;  /* 0x0000000817247c24 */ /* 0x000fe4000f8e02ff */
[----:B------:R-:W-:Y:S01]  /*11170*/  IMAD R23, R33, UR7, R22 ;  /* 0x0000000721177c24 */ /* 0x000fe2000f8e0216 */
[----:B------:R-:W-:Y:S01]  /*11180*/  SEL R22, R41, R40, P0 ;  /* 0x0000002829167207 */ /* 0x000fe20000000000 */
        /* <DEDUP_REMOVED lines=22> */
[----:B------:R-:W2:Y:S01]  /*112f0*/  SHFL.IDX PT, R45, R33, 0x1, 0x1c1f ;  /* 0x003c1f00212d7f89 */ /* 0x000ea200000e0000 */
[----:B------:R-:W-:Y:S02]  /*11300*/  ISETP.GE.AND P3, PT, R28, R53, PT ;  /* 0x000000351c00720c */ /* 0x000fe40003f66270 */
[----:B------:R-:W-:Y:S01]  /*11310*/  SEL R9, R39, R42, P0 ;  /* 0x0000002a27097207 */ /* 0x000fe20000000000 */
[----:B------:R3:W4:Y:S01]  /*11320*/  SHFL.IDX PT, R46, R54, RZ, 0x1c1f ;  /* 0x001c1fff362e7589 */ /* 0x00072200000e0000 */
[----:B------:R-:W-:-:S02]  /*11330*/  SEL R23, R42, R39, P0 ;  /* 0x000000272a177207 */ /* 0x000fc40000000000 */
[----:B------:R-:W-:Y:S01]  /*11340*/  SYNCS.ARRIVE.TRANS64.RED.A1T0 RZ, [UR4], RZ ;  /* 0x000000ffffff79a7 */ /* 0x000fe20008100404 */
[----:B------:R3:W3:Y:S01]  /*11350*/  SHFL.IDX PT, R47, R55, RZ, 0x1c1f ;  /* 0x001c1fff372f7589 */ /* 0x0006e200000e0000 */
[----:B------:R-:W-:Y:S02]  /*11360*/  SEL R36, R43, R48, P0 ;  /* 0x000000302b247207 */ /* 0x000fe40000000000 */
[----:B------:R-:W-:Y:S02]  /*11370*/  SEL R37, R32, R49, P0 ;  /* 0x0000003120257207 */ /* 0x000fe40000000000 */
[----:B------:R-:W-:Y:S01]  /*11380*/  SEL R39, R49, R32, P0 ;  /* 0x0000002031277207 */ /* 0x000fe20000000000 */
[----:B------:R-:W-:Y:S01]  /*11390*/  IMAD.SHL.U32 R49, R27, 0x2, RZ ;  /* 0x000000021b317824 */ /* 0x000fe200078e00ff */
[----:B-1----:R-:W-:Y:S02]  /*113a0*/  SEL R40, R31, R50, P0 ;  /* 0x000000321f287207 */ /* 0x002fe40000000000 */
[----:B------:R-:W-:-:S02]  /*113b0*/  SEL R42, R50, R31, P0 ;  /* 0x0000001f322a7207 */ /* 0x000fc40000000000 */
        /* <DEDUP_REMOVED lines=9> */
[C---:B------:R-:W-:Y:S01]  /*11450*/  VIADD R27, R49.reuse, 0x20 ;  /* 0x00000020311b7836 */ /* 0x040fe20000000000 */
[----:B------:R-:W-:Y:S01]  /*11460*/  ISETP.GE.AND P2, PT, R0, UR4, PT ;  /* 0x0000000400007c0c */ /* 0x000fe2000bf46270 */
[C---:B------:R-:W-:Y:S02]  /*11470*/  VIADD R32, R49.reuse, 0x28 ;  /* 0x0000002831207836 */ /* 0x040fe40000000000 */
[----:B------:R-:W-:Y:S01]  /*11480*/  VIADD R33, R49, 0x30 ;  /* 0x0000003031217836 */ /* 0x000fe20000000000 */
[----:B------:R-:W-:Y:S01]  /*11490*/  ISETP.GE.AND P3, PT, R27, UR4, PT ;  /* 0x000000041b007c0c */ /* 0x000fe2000bf66270 */
[----:B------:R-:W-:Y:S01]  /*114a0*/  VIADD R34, R49, 0x38 ;  /* 0x0000003831227836 */ /* 0x000fe20000000000 */
[----:B------:R-:W-:-:S02]  /*114b0*/  ISETP.GE.AND P4, PT, R32, UR4, PT ;  /* 0x0000000420007c0c */ /* 0x000fc4000bf86270 */
[----:B------:R-:W-:Y:S02]  /*114c0*/  ISETP.GE.AND P5, PT, R33, UR4, PT ;  /* 0x0000000421007c0c */ /* 0x000fe4000bfa6270 */
[----:B------:R-:W-:Y:S01]  /*114d0*/  ISETP.GE.AND P6, PT, R34, UR4, PT ;  /* 0x0000000422007c0c */ /* 0x000fe2000bfc6270 */
[----:B---34-:R-:W-:Y:S02]  /*114e0*/  @!P1 IMAD.WIDE R28, R49, 0x4, R46 ;  /* 0x00000004311c9825 */ /* 0x018fe400078e022e */
[----:B------:R-:W-:-:S03]  /*114f0*/  @!P2 LEA.HI R0, R0, R0, RZ, 0x1 ;  /* 0x000000000000a211 */ /* 0x000fc600078f08ff */
[----:B------:R0:W-:Y:S01]  /*11500*/  @!P1 ST.E.64 desc[UR50][R28.64], R4 ;  /* 0x000000041c009985 */ /* 0x0001e2000c101b32 */
[----:B------:R-:W-:Y:S01]  /*11510*/  @!P2 LOP3.LUT R31, R0, 0xfffffffe, RZ, 0xc0, !PT ;  /* 0xfffffffe001fa812 */ /* 0x000fe200078ec0ff */
[----:B------:R-:W-:Y:S01]  /*11520*/  VIADD R0, R49, 0x10 ;  /* 0x0000001031007836 */ /* 0x000fe20000000000 */
[----:B------:R-:W-:Y:S02]  /*11530*/  @!P3 LEA.HI R27, R27, R27, RZ, 0x1 ;  /* 0x0000001b1b1bb211 */ /* 0x000fe400078f08ff */
[----:B------:R-:W-:Y:S01]  /*11540*/  @!P4 LEA.HI R32, R32, R32, RZ, 0x1 ;  /* 0x000000202020c211 */ /* 0x000fe200078f08ff */
[----:B------:R-:W-:Y:S01]  /*11550*/  @!P2 IMAD.WIDE R30, R31, 0x4, R46 ;  /* 0x000000041f1ea825 */ /* 0x000fe200078e022e */
[----:B------:R-:W-:Y:S02]  /*11560*/  ISETP.GE.AND P1, PT, R0, UR4, PT ;  /* 0x0000000400007c0c */ /* 0x000fe4000bf26270 */
[----:B------:R-:W-:Y:S02]  /*11570*/  @!P5 LEA.HI R33, R33, R33, RZ, 0x1 ;  /* 0x000000212121d211 */ /* 0x000fe400078f08ff */
[----:B------:R1:W-:Y:S01]  /*11580*/  @!P2 ST.E.64 desc[UR50][R30.64], R6 ;  /* 0x000000061e00a985 */ /* 0x0003e2000c101b32 */
[----:B------:R-:W-:-:S02]  /*11590*/  ISETP.GE.AND P2, PT, R2, UR4, PT ;  /* 0x0000000402007c0c */ /* 0x000fc4000bf46270 */
[----:B------:R-:W-:Y:S02]  /*115a0*/  @!P6 LEA.HI R34, R34, R34, RZ, 0x1 ;  /* 0x000000222222e211 */ /* 0x000fe400078f08ff */
[----:B------:R-:W-:Y:S02]  /*115b0*/  @!P3 LOP3.LUT R27, R27, 0xfffffffe, RZ, 0xc0, !PT ;  /* 0xfffffffe1b1bb812 */ /* 0x000fe400078ec0ff */
[----:B------:R-:W-:Y:S02]  /*115c0*/  @!P5 LOP3.LUT R33, R33, 0xfffffffe, RZ, 0xc0, !PT ;  /* 0xfffffffe2121d812 */ /* 0x000fe400078ec0ff */
[----:B------:R-:W-:Y:S01]  /*115d0*/  @!P1 LEA.HI R0, R0, R0, RZ, 0x1 ;  /* 0x0000000000009211 */ /* 0x000fe200078f08ff */
[----:B0-----:R-:W-:Y:S01]  /*115e0*/  @!P3 IMAD.WIDE R28, R27, 0x4, R46 ;  /* 0x000000041b1cb825 */ /* 0x001fe200078e022e */
[----:B------:R-:W-:Y:S02]  /*115f0*/  @!P6 LOP3.LUT R35, R34, 0xfffffffe, RZ, 0xc0, !PT ;  /* 0xfffffffe2223e812 */ /* 0x000fe400078ec0ff */
[----:B------:R-:W-:-:S02]  /*11600*/  @!P1 LOP3.LUT R5, R0, 0xfffffffe, RZ, 0xc0, !PT ;  /* 0xfffffffe00059812 */ /* 0x000fc400078ec0ff */
[----:B------:R-:W-:Y:S01]  /*11610*/  @!P2 LEA.HI R2, R2, R2, RZ, 0x1 ;  /* 0x000000020202a211 */ /* 0x000fe200078f08ff */
[--C-:B------:R-:W-:Y:S01]  /*11620*/  @!P6 IMAD.WIDE R34, R35, 0x4, R46.reuse ;  /* 0x000000042322e825 */ /* 0x100fe200078e022e */
[----:B-1----:R-:W-:Y:S02]  /*11630*/  @!P4 LOP3.LUT R31, R32, 0xfffffffe, RZ, 0xc0, !PT ;  /* 0xfffffffe201fc812 */ /* 0x002fe400078ec0ff */
[----:B------:R-:W-:Y:S01]  /*11640*/  @!P2 LOP3.LUT R7, R2, 0xfffffffe, RZ, 0xc0, !PT ;  /* 0xfffffffe0207a812 */ /* 0x000fe200078ec0ff */
        /* <DEDUP_REMOVED lines=10> */
.L_x_14457:
[----:B------:R-:W-:Y:S05]  /*116f0*/  BSYNC B0 ;  /* 0x0000000000007941 */ /* 0x000fea0003800000 */
.L_x_14456:
        /* <DEDUP_REMOVED lines=33> */
[----:B------:R-:W-:-:S03]  /*11910*/  ISETP.GE.AND P6, PT, R11, UR4, PT ;  /* 0x000000040b007c0c */ /* 0x000fc6000bfc6270 */
[----:B------:R-:W-:-:S04]  /*11920*/  @!P1 LEA.HI R0, R0, R0, RZ, 0x1 ;  /* 0x0000000000009211 */ /* 0x000fc800078f08ff */
[----:B------:R-:W-:Y:S02]  /*11930*/  @!P1 LOP3.LUT R5, R0, 0xfffffffe, RZ, 0xc0, !PT ;  /* 0xfffffffe00059812 */ /* 0x000fe400078ec0ff */
[----:B------:R-:W-:Y:S02]  /*11940*/  @!P3 LEA.HI R0, R6, R6, RZ, 0x1 ;  /* 0x000000060600b211 */ /* 0x000fe400078f08ff */
[----:B------:R-:W-:Y:S01]  /*11950*/  @!P2 LEA.HI R4, R2, R2, RZ, 0x1 ;  /* 0x000000020204a211 */ /* 0x000fe200078f08ff */
[C-C-:B------:R-:W-:Y:S01]  /*11960*/  @!P0 IMAD.WIDE R2, R49.reuse, 0x4, R30.reuse ;  /* 0x0000000431028825 */ /* 0x140fe200078e021e */
[----:B------:R-:W-:Y:S02]  /*11970*/  @!P4 LEA.HI R8, R8, R8, RZ, 0x1 ;  /* 0x000000080808c211 */ /* 0x000fe400078f08ff */
[----:B------:R-:W-:Y:S01]  /*11980*/  @!P3 LOP3.LUT R9, R0, 0xfffffffe, RZ, 0xc0, !PT ;  /* 0xfffffffe0009b812 */ /* 0x000fe200078ec0ff */
[----:B------:R-:W-:Y:S01]  /*11990*/  VIADD R49, R49, 0x38 ;  /* 0x0000003831317836 */ /* 0x000fe20000000000 */
[----:B------:R-:W-:Y:S01]  /*119a0*/  @!P5 LEA.HI R10, R10, R10, RZ, 0x1 ;  /* 0x0000000a0a0ad211 */ /* 0x000fe200078f08ff */
[----:B------:R0:W-:Y:S01]  /*119b0*/  @!P0 ST.E.64 desc[UR50][R2.64], R22 ;  /* 0x0000001602008985 */ /* 0x0001e2000c101b32 */
[----:B------:R-:W-:Y:S01]  /*119c0*/  @!P2 LOP3.LUT R7, R4, 0xfffffffe, RZ, 0xc0, !PT ;  /* 0xfffffffe0407a812 */ /* 0x000fe200078ec0ff */
[----:B------:R-:W-:Y:S01]  /*119d0*/  @!P1 IMAD.WIDE R4, R5, 0x4, R30 ;  /* 0x0000000405049825 */ /* 0x000fe200078e021e */
[----:B------:R-:W-:-:S02]  /*119e0*/  @!P6 LEA.HI R0, R11, R11, RZ, 0x1 ;  /* 0x0000000b0b00e211 */ /* 0x000fc400078f08ff */
[----:B------:R-:W-:Y:S01]  /*119f0*/  @!P4 LOP3.LUT R11, R8, 0xfffffffe, RZ, 0xc0, !PT ;  /* 0xfffffffe080bc812 */ /* 0x000fe200078ec0ff */
[--C-:B------:R-:W-:Y:S01]  /*11a00*/  @!P2 IMAD.WIDE R6, R7, 0x4, R30.reuse ;  /* 0x000000040706a825 */ /* 0x100fe200078e021e */
[----:B------:R-:W-:Y:S01]  /*11a10*/  @!P5 LOP3.LUT R19, R10, 0xfffffffe, RZ, 0xc0, !PT ;  /* 0xfffffffe0a13d812 */ /* 0x000fe200078ec0ff */
[----:B------:R1:W-:Y:S01]  /*11a20*/  @!P1 ST.E.64 desc[UR50][R4.64], R28 ;  /* 0x0000001c04009985 */ /* 0x0003e2000c101b32 */
[----:B------:R-:W-:Y:S01]  /*11a30*/  ISETP.GE.AND P0, PT, R49, UR4, PT ;  /* 0x0000000431007c0c */ /* 0x000fe2000bf06270 */
[--C-:B------:R-:W-:Y:S02]  /*11a40*/  @!P3 IMAD.WIDE R8, R9, 0x4, R30.reuse ;  /* 0x000000040908b825 */ /* 0x100fe400078e021e */
[----:B------:R2:W-:Y:S01]  /*11a50*/  @!P2 ST.E.64 desc[UR50][R6.64], R26 ;  /* 0x0000001a0600a985 */ /* 0x0005e2000c101b32 */
[----:B0-----:R-:W-:Y:S01]  /*11a60*/  @!P6 LOP3.LUT R23, R0, 0xfffffffe, RZ, 0xc0, !PT ;  /* 0xfffffffe0017e812 */ /* 0x001fe200078ec0ff */
[--C-:B------:R-:W-:Y:S02]  /*11a70*/  @!P4 IMAD.WIDE R2, R11, 0x4, R30.reuse ;  /* 0x000000040b02c825 */ /* 0x100fe400078e021e */
[----:B------:R2:W-:Y:S02]  /*11a80*/  @!P3 ST.E.64 desc[UR50][R8.64], R14 ;  /* 0x0000000e0800b985 */ /* 0x0005e4000c101b32 */
[----:B------:R-:W-:-:S02]  /*11a90*/  @!P6 IMAD.WIDE R10, R23, 0x4, R30 ;  /* 0x00000004170ae825 */ /* 0x000fc400078e021e */
[----:B------:R2:W-:Y:S02]  /*11aa0*/  @!P4 ST.E.64 desc[UR50][R2.64], R24 ;  /* 0x000000180200c985 */ /* 0x0005e4000c101b32 */
        /* <DEDUP_REMOVED lines=9> */
.L_x_14455:
        /* <DEDUP_REMOVED lines=58> */
.L_x_14366:
        /* <DEDUP_REMOVED lines=18> */
.L_x_14458:
[----:B------:R-:W-:Y:S01]  /*12000*/  ULDC UR7, c[0x0][0xc50] ;  /* 0x0003140000077ab9 */ /* 0x000fe20000000800 */
[----:B------:R-:W-:Y:S01]  /*12010*/  UMOV UR39, UR6 ;  /* 0x0000000600277c82 */ /* 0x000fe20008000000 */
[----:B------:R-:W-:-:S11]  /*12020*/  UISETP.NE.AND UP0, UPT, UR7, 0x1, UPT ;  /* 0x000000010700788c */ /* 0x000fd6000bf05270 */
[----:B------:R-:W-:Y:S01]  /*12030*/  @UP0 ULDC UR4, c[0x0][0xc54] ;  /* 0x0003150000040ab9 */ /* 0x000fe20000000800 */
[----:B------:R-:W-:Y:S01]  /*12040*/  @UP0 ULDC UR8, c[0x0][0xc58] ;  /* 0x0003160000080ab9 */ /* 0x000fe20000000800 */
[----:B------:R-:W-:-:S04]  /*12050*/  UIMAD.WIDE.U32 UR4, UR6, UR4, URZ ;  /* 0x00000004060472a5 */ /* 0x000fc8000f8e003f */
[----:B------:R-:W-:-:S12]  /*12060*/  @UP0 USHF.R.U32.HI UR39, URZ, UR8, UR5 ;  /* 0x000000083f270299 */ /* 0x000fd80008011605 */
.L_x_14459:
        /* <DEDUP_REMOVED lines=30> */
[----:B-1----:R-:W-:Y:S02]  /*12250*/  UIMAD UR41, UR41, 0xc0, URZ ;  /* 0x000000c0292978a4 */ /* 0x002fe4000f8e023f */
        /* <DEDUP_REMOVED lines=22> */
.L_x_14462:
[----:B------:R-:W-:-:S11]  /*123c0*/  UISETP.NE.AND UP0, UPT, UR5, 0x1, UPT ;  /* 0x000000010500788c */ /* 0x000fd6000bf05270 */
[----:B------:R-:W-:Y:S02]  /*123d0*/  @UP0 ULDC.64 UR12, c[0x0][0x9e8] ;  /* 0x00027a00000c0ab9 */ /* 0x000fe40000000a00 */
[----:B------:R-:W-:-:S04]  /*123e0*/  UIMAD.WIDE.U32 UR6, UR8, UR12, URZ ;  /* 0x0000000c080672a5 */ /* 0x000fc8000f8e003f */
[----:B------:R-:W-:-:S12]  /*123f0*/  @UP0 USHF.R.U32.HI UR8, URZ, UR13, UR7 ;  /* 0x0000000d3f080299 */ /* 0x000fd80008011607 */
.L_x_14463:
[----:B------:R-:W-:-:S04]  /*12400*/  UIMAD UR8, UR8, UR5, UR5 ;  /* 0x00000005080872a4 */ /* 0x000fc8000f8e0205 */
[----:B------:R-:W-:-:S04]  /*12410*/  UISETP.LT.AND UP0, UPT, UR4, UR8, UPT ;  /* 0x000000080400728c */ /* 0x000fc8000bf01270 */
[----:B------:R-:W-:-:S12]  /*12420*/  USEL UR4, UR4, UR8, UP0 ;  /* 0x0000000804047287 */ /* 0x000fd80008000000 */
.L_x_14461:
        /* <DEDUP_REMOVED lines=26> */
.L_x_14465:
[----:B------:R-:W-:-:S11]  /*125d0*/  UISETP.NE.AND UP0, UPT, UR5, 0x1, UPT ;  /* 0x000000010500788c */ /* 0x000fd6000bf05270 */
[----:B------:R-:W-:Y:S02]  /*125e0*/  @UP0 ULDC.64 UR10, c[0x0][0x9e8] ;  /* 0x00027a00000a0ab9 */ /* 0x000fe40000000a00 */
[----:B------:R-:W-:-:S04]  /*125f0*/  UIMAD.WIDE.U32 UR6, UR4, UR10, URZ ;  /* 0x0000000a040672a5 */ /* 0x000fc8000f8e003f */
[----:B------:R-:W-:-:S12]  /*12600*/  @UP0 USHF.R.U32.HI UR4, URZ, UR11, UR7 ;  /* 0x0000000b3f040299 */ /* 0x000fd80008011607 */
.L_x_14466:
[----:B------:R-:W-:-:S04]  /*12610*/  UIMAD UR4, UR4, UR5, URZ ;  /* 0x00000005040472a4 */ /* 0x000fc8000f8e023f */
[----:B------:R-:W-:-:S04]  /*12620*/  UISETP.LT.AND UP0, UPT, UR8, UR4, UPT ;  /* 0x000000040800728c */ /* 0x000fc8000bf01270 */
[----:B------:R-:W-:-:S12]  /*12630*/  USEL UR8, UR8, UR4, !UP0 ;  /* 0x0000000408087287 */ /* 0x000fd8000c000000 */
.L_x_14464:
        /* <DEDUP_REMOVED lines=44> */
.L_x_14467:
[----:B------:R-:W-:Y:S02]  /*12900*/  UIMAD UR49, UR45, UR38, UR44 ;  /* 0x000000262d3172a4 */ /* 0x000fe4000f8e022c */
[----:B------:R-:W-:Y:S02]  /*12910*/  IMAD.U32 R3, RZ, RZ, UR38 ;  /* 0x00000026ff037e24 */ /* 0x000fe4000f8e00ff */
[----:B------:R-:W-:Y:S02]  /*12920*/  IMAD.MOV.U32 R2, RZ, RZ, RZ ;  /* 0x000000ffff027224 */ /* 0x000fe400078e00ff */
[----:B------:R-:W-:-:S05]  /*12930*/  IMAD.U32 R0, RZ, RZ, UR49 ;  /* 0x00000031ff007e24 */ /* 0x000fca000f8e00ff */
[----:B------:R-:W-:Y:S01]  /*12940*/  VIADDMNMX R0, R0, R3, UR12, PT ;  /* 0x0000000c00007e46 */ /* 0x000fe2000b800103 */
[----:B------:R-:W-:-:S03]  /*12950*/  IMAD.MOV.U32 R3, RZ, RZ, 0x1 ;  /* 0x00000001ff037424 */ /* 0x000fc600078e00ff */
[----:B------:R-:W-:Y:S01]  /*12960*/  R2UR UR52, R0 ;  /* 0x00000000003472ca */ /* 0x000fe200000e0000 */
[----:B------:R-:W-:-:S12]  /*12970*/  IMAD.MOV.U32 R0, RZ, RZ, 0x1 ;  /* 0x00000001ff007424 */ /* 0x000fd800078e00ff */
        /* <DEDUP_REMOVED lines=27> */
.L_x_14468:
        /* <DEDUP_REMOVED lines=20> */
.L_x_14469:
        /* <DEDUP_REMOVED lines=20> */
.L_x_14470:
        /* <DEDUP_REMOVED lines=18> */
.L_x_14471:
[----:B------:R-:W0:Y:S01]  /*12ed0*/  LDC.64 R2, c[0x0][0x9f8] ;  /* 0x00027e00ff027b82 */ /* 0x000e220000000a00 */
[----:B------:R-:W-:-:S07]  /*12ee0*/  IMAD.MOV.U32 R20, RZ, RZ, R29 ;  /* 0x000000ffff147224 */ /* 0x000fce00078e001d */
[----:B------:R-:W1:Y:S01]  /*12ef0*/  LDC R19, c[0x0][0x430] ;  /* 0x00010c00ff137b82 */ /* 0x000e620000000800 */
[----:B0-----:R-:W-:-:S04]  /*12f00*/  ISETP.NE.U32.AND P0, PT, R2, RZ, PT ;  /* 0x000000ff0200720c */ /* 0x001fc80003f05070 */
[----:B------:R-:W-:-:S13]  /*12f10*/  ISETP.NE.AND.EX P0, PT, R3, RZ, PT, P0 ;  /* 0x000000ff0300720c */ /* 0x000fda0003f05300 */
[----:B------:R-:W0:Y:S02]  /*12f20*/  @P0 LDC.64 R2, c[0x0][0x9f8] ;  /* 0x00027e00ff020b82 */ /* 0x000e240000000a00 */
[----:B0-----:R-:W-:-:S05]  /*12f30*/  @P0 IMAD.WIDE R2, R29, 0x4, R2 ;  /* 0x000000041d020825 */ /* 0x001fca00078e0202 */
[----:B------:R-:W2:Y:S01]  /*12f40*/  @P0 LDG.E R20, desc[UR50][R2.64] ;  /* 0x0000003202140981 */ /* 0x000ea2000c1e1900 */
[----:B-1----:R-:W-:Y:S01]  /*12f50*/  ISETP.NE.AND P2, PT, R19, 0x1, PT ;  /* 0x000000011300780c */ /* 0x002fe20003f45270 */
[----:B------:R-:W-:Y:S01]  /*12f60*/  UMOV UR4, 0xffffffff ;  /* 0xffffffff00047882 */ /* 0x000fe20000000000 */
[C---:B------:R-:W-:Y:S01]  /*12f70*/  LOP3.LUT R18, R17.reuse, 0x7f, RZ, 0xc0, !PT ;  /* 0x0000007f11127812 */ /* 0x040fe200078ec0ff */
[----:B------:R-:W-:Y:S01]  /*12f80*/  IMAD.SHL.U32 R10, R17, 0x20, RZ ;  /* 0x00000020110a7824 */ /* 0x000fe200078e00ff */
[----:B------:R-:W-:Y:S02]  /*12f90*/  LOP3.LUT R0, R0, 0xfffffff7, RZ, 0xc0, !PT ;  /* 0xfffffff700007812 */ /* 0x000fe400078ec0ff */
[----:B------:R-:W-:-:S07]  /*12fa0*/  SHF.R.U32.HI R28, RZ, 0x2, R18 ;  /* 0x00000002ff1c7819 */ /* 0x000fce0000011612 */
[----:B------:R-:W-:Y:S01]  /*12fb0*/  @P2 LOP3.LUT R0, R0, 0x8, RZ, 0xfc, !PT ;  /* 0x0000000800002812 */ /* 0x000fe200078efcff */
[----:B--2---:R0:W-:Y:S01]  /*12fc0*/  STL [R1+0x8], R20 ;  /* 0x0000081401007387 */ /* 0x0041e20000100800 */
[----:B------:R-:W-:Y:S05]  /*12fd0*/  BRA.DIV UR4, `(.L_x_14472) ;  /* 0x0000003e04d47947 */ /* 0x000fea000b800000 */
.L_x_14524:
[----:B------:R-:W-:Y:S01]  /*12fe0*/  UMOV UR4, 0xa0 ;  /* 0x000000a000047882 */ /* 0x000fe20000000000 */
[----:B------:R-:W-:Y:S01]  /*12ff0*/  LOP3.LUT R26, R28, 0x60, R10, 0xf8, !PT ;  /* 0x000000601c1a7812 */ /* 0x000fe200078ef80a */
[----:B------:R-:W-:Y:S01]  /*13000*/  UIMAD UR4, UR52, UR4, -0xa0 ;  /* 0xffffff60340474a4 */ /* 0x000fe2000f8e0204 */
[----:B------:R-:W1:Y:S01]  /*13010*/  @P2 LDC R3, c[0x0][0x434] ;  /* 0x00010d00ff032b82 */ /* 0x000e620000000800 */
[----:B------:R-:W-:Y:S02]  /*13020*/  SHF.R.S32.HI R15, RZ, 0x1f, R20 ;  /* 0x0000001fff0f7819 */ /* 0x000fe40000011414 */
[C---:B------:R-:W-:Y:S02]  /*13030*/  LOP3.LUT R14, R26.reuse, 0x80, RZ, 0xfc, !PT ;  /* 0x000000801a0e7812 */ /* 0x040fe400078efcff */
[----:B------:R-:W-:-:S03]  /*13040*/  VIADD R5, R26, UR4 ;  /* 0x000000041a057c36 */ /* 0x000fc60008000000 */
[----:B------:R-:W2:Y:S01]  /*13050*/  @P2 LDC R7, c[0x0][0x438] ;  /* 0x00010e00ff072b82 */ /* 0x000ea20000000800 */
[C---:B-----5:R-:W-:Y:S01]  /*13060*/  IMAD.IADD R8, R5.reuse, 0x1, R16 ;  /* 0x0000000105087824 */ /* 0x060fe200078e0210 */
[----:B------:R-:W-:Y:S01]  /*13070*/  ISETP.GE.AND P1, PT, R5, UR36, PT ;  /* 0x0000002405007c0c */ /* 0x000fe2000bf26270 */
[----:B------:R-:W-:Y:S02]  /*13080*/  VIADD R11, R14, UR4 ;  /* 0x000000040e0b7c36 */ /* 0x000fe40008000000 */
[----:B------:R-:W-:Y:S01]  /*13090*/  IMAD.SHL.U32 R13, R17, 0x40, RZ ;  /* 0x00000040110d7824 */ /* 0x000fe200078e00ff */
[----:B------:R-:W-:Y:S01]  /*130a0*/  LOP3.LUT R0, R0, 0xfffffffd, RZ, 0xc0, !PT ;  /* 0xfffffffd00007812 */ /* 0x000fe200078ec0ff */
[----:B------:R-:W-:Y:S01]  /*130b0*/  IMAD.MOV.U32 R9, RZ, RZ, R8 ;  /* 0x000000ffff097224 */ /* 0x000fe200078e0008 */
[----:B------:R3:W-:Y:S07]  /*130c0*/  STL [R1+0x18], R15 ;  /* 0x0000180f01007387 */ /* 0x0007ee0000100800 */
[----:B------:R-:W4:Y:S01]  /*130d0*/  @!P1 LDC.64 R4, c[0x0][0x428] ;  /* 0x00010a00ff049b82 */ /* 0x000f220000000a00 */
[----:B-1----:R-:W-:Y:S01]  /*130e0*/  @P2 IMAD.HI.U32 R2, R8, R3, RZ ;  /* 0x0000000308022227 */ /* 0x002fe200078e00ff */
[----:B------:R-:W-:Y:S01]  /*130f0*/  ULOP3.LUT UR4, UR40, 0x2, URZ, 0xfc, !UPT ;  /* 0x0000000228047892 */ /* 0x000fe2000f8efc3f */
[----:B------:R3:W-:Y:S03]  /*13100*/  STL [R1+0x1c], R14 ;  /* 0x00001c0e01007387 */ /* 0x0007e60000100800 */
[----:B--2---:R-:W-:-:S02]  /*13110*/  @P2 SHF.R.U32.HI R9, RZ, R7, R2 ;  /* 0x00000007ff092219 */ /* 0x004fc40000011602 */
[----:B------:R-:W1:Y:S02]  /*13120*/  @!P1 LDC.64 R6, c[0x0][0x418] ;  /* 0x00010600ff069b82 */ /* 0x000e640000000a00 */
[----:B------:R-:W-:Y:S01]  /*13130*/  @!P1 SHF.R.S32.HI R3, RZ, 0x1f, R9 ;  /* 0x0000001fff039819 */ /* 0x000fe20000011409 */
[----:B----4-:R-:W-:-:S04]  /*13140*/  @!P1 IMAD R2, R15, R4, RZ ;  /* 0x000000040f029224 */ /* 0x010fc800078e02ff */
[----:B------:R-:W-:Y:S02]  /*13150*/  @!P1 IMAD R5, R20, R5, R2 ;  /* 0x0000000514059224 */ /* 0x000fe400078e0202 */
[----:B------:R-:W-:-:S04]  /*13160*/  @!P1 IMAD.MOV.U32 R2, RZ, RZ, R9 ;  /* 0x000000ffff029224 */ /* 0x000fc800078e0009 */
[----:B------:R-:W-:-:S04]  /*13170*/  @!P1 IMAD.WIDE.U32 R2, R20, R4, R2 ;  /* 0x0000000414029225 */ /* 0x000fc800078e0002 */
[----:B------:R-:W-:Y:S01]  /*13180*/  @!P1 IMAD.IADD R3, R3, 0x1, R5 ;  /* 0x0000000103039824 */ /* 0x000fe200078e0205 */
[----:B-1----:R-:W-:Y:S01]  /*13190*/  @!P1 LEA R6, P0, R2, R6, 0x2 ;  /* 0x0000000602069211 */ /* 0x002fe200078010ff */
[----:B------:R-:W-:-:S03]  /*131a0*/  IMAD.MOV.U32 R4, RZ, RZ, RZ ;  /* 0x000000ffff047224 */ /* 0x000fc600078e00ff */
[----:B------:R-:W-:Y:S02]  /*131b0*/  @!P1 LEA.HI.X R7, R2, R7, R3, 0x2, P0 ;  /* 0x0000000702079211 */ /* 0x000fe400000f1403 */
[----:B------:R-:W1:Y:S01]  /*131c0*/  @P2 LDC R2, c[0x0][0x434] ;  /* 0x00010d00ff022b82 */ /* 0x000e620000000800 */
[C---:B------:R-:W-:Y:S01]  /*131d0*/  ISETP.GE.AND P0, PT, R11.reuse, UR36, PT ;  /* 0x000000240b007c0c */ /* 0x040fe2000bf06270 */
[----:B------:R-:W-:Y:S01]  /*131e0*/  IMAD.IADD R11, R11, 0x1, R16 ;  /* 0x000000010b0b7824 */ /* 0x000fe200078e0210 */
[----:B------:R2:W5:Y:S02]  /*131f0*/  @!P1 LDG.E R4, desc[UR50][R6.64] ;  /* 0x0000003206049981 */ /* 0x000564000c1e1900 */
[----:B------:R-:W-:Y:S01]  /*13200*/  ISETP.GT.U32.OR P0, PT, R14, 0x9f, P0 ;  /* 0x0000009f0e00780c */ /* 0x000fe20000704470 */
[----:B------:R-:W-:Y:S02]  /*13210*/  IMAD.MOV R5, RZ, RZ, -R9 ;  /* 0x000000ffff057224 */ /* 0x000fe400078e0a09 */
[----:B------:R-:W4:Y:S01]  /*13220*/  @P2 LDC R3, c[0x0][0x438] ;  /* 0x00010e00ff032b82 */ /* 0x000f220000000800 */
[----:B------:R-:W-:-:S09]  /*13230*/  IMAD.MOV.U32 R12, RZ, RZ, R11 ;  /* 0x000000ffff0c7224 */ /* 0x000fd200078e000b */
[----:B--2---:R-:W2:Y:S01]  /*13240*/  @!P0 LDC.64 R6, c[0x0][0x428] ;  /* 0x00010a00ff068b82 */ /* 0x004ea20000000a00 */
[----:B-1----:R-:W-:-:S04]  /*13250*/  @P2 IMAD.HI.U32 R2, R11, R2, RZ ;  /* 0x000000020b022227 */ /* 0x002fc800078e00ff */
[----:B------:R-:W-:-:S03]  /*13260*/  IMAD R5, R19, R5, R8 ;  /* 0x0000000513057224 */ /* 0x000fc600078e0208 */
[----:B------:R-:W1:Y:S01]  /*13270*/  @!P0 LDC.64 R8, c[0x0][0x418] ;  /* 0x00010600ff088b82 */ /* 0x000e620000000a00 */
[----:B----4-:R-:W-:Y:S02]  /*13280*/  @P2 SHF.R.U32.HI R12, RZ, R3, R2 ;  /* 0x00000003ff0c2219 */ /* 0x010fe40000011602 */
[----:B------:R-:W-:Y:S02]  /*13290*/  SHF.R.U32.HI R2, RZ, 0x1, R17 ;  /* 0x00000001ff027819 */ /* 0x000fe40000011611 */
[----:B------:R-:W-:-:S04]  /*132a0*/  LOP3.LUT R3, R13, 0x180, RZ, 0xc0, !PT ;  /* 0x000001800d037812 */ /* 0x000fc800078ec0ff */
[----:B------:R-:W-:Y:S01]  /*132b0*/  LOP3.LUT R2, R3, 0x30, R2, 0xf8, !PT ;  /* 0x0000003003027812 */ /* 0x000fe200078ef802 */
[----:B------:R-:W-:-:S05]  /*132c0*/  IMAD.SHL.U32 R3, R17, 0x8, RZ ;  /* 0x0000000811037824 */ /* 0x000fca00078e00ff */
[----:B------:R-:W-:Y:S01]  /*132d0*/  LOP3.LUT R22, R2, 0x30, R3, 0x78, !PT ;  /* 0x0000003002167812 */ /* 0x000fe200078e7803 */
[----:B--2---:R-:W-:Y:S01]  /*132e0*/  @!P0 IMAD R2, R15, R6, RZ ;  /* 0x000000060f028224 */ /* 0x004fe200078e02ff */
[----:B------:R-:W-:-:S03]  /*132f0*/  @!P0 SHF.R.S32.HI R3, RZ, 0x1f, R12 ;  /* 0x0000001fff038819 */ /* 0x000fc6000001140c */
[----:B------:R-:W-:Y:S02]  /*13300*/  @!P0 IMAD R7, R20, R7, R2 ;  /* 0x0000000714078224 */ /* 0x000fe400078e0202 */
[----:B------:R-:W-:-:S04]  /*13310*/  @!P0 IMAD.MOV.U32 R2, RZ, RZ, R12 ;  /* 0x000000ffff028224 */ /* 0x000fc800078e000c */
[----:B------:R-:W-:-:S04]  /*13320*/  @!P0 IMAD.WIDE.U32 R2, R20, R6, R2 ;  /* 0x0000000614028225 */ /* 0x000fc800078e0002 */
[----:B------:R-:W-:Y:S01]  /*13330*/  @!P0 IMAD.IADD R7, R7, 0x1, R3 ;  /* 0x0000000107078824 */ /* 0x000fe200078e0203 */
[----:B-1----:R-:W-:Y:S01]  /*13340*/  @!P0 LEA R8, P1, R2, R8, 0x2 ;  /* 0x0000000802088211 */ /* 0x002fe200078210ff */
[----:B------:R-:W-:-:S03]  /*13350*/  IMAD.MOV.U32 R6, RZ, RZ, RZ ;  /* 0x000000ffff067224 */ /* 0x000fc600078e00ff */
[----:B------:R-:W-:-:S05]  /*13360*/  @!P0 LEA.HI.X R9, R2, R9, R7, 0x2, P1 ;  /* 0x0000000902098211 */ /* 0x000fca00008f1407 */
[----:B------:R1:W5:Y:S01]  /*13370*/  @!P0 LDG.E R6, desc[UR50][R8.64] ;  /* 0x0000003208068981 */ /* 0x000362000c1e1900 */
[----:B------:R-:W-:Y:S01]  /*13380*/  ISETP.GT.U32.AND P0, PT, R14, 0x9f, PT ;  /* 0x0000009f0e00780c */ /* 0x000fe20003f04070 */
[----:B-1----:R-:W-:-:S12]  /*13390*/  IMAD.U32 R8, RZ, RZ, UR4 ;  /* 0x00000004ff087e24 */ /* 0x002fd8000f8e00ff */
[----:B------:R-:W-:Y:S02]  /*133a0*/  @P0 LOP3.LUT R0, R0, 0x2, RZ, 0xfc, !PT ;  /* 0x0000000200000812 */ /* 0x000fe400078efcff */
[----:B------:R-:W-:Y:S01]  /*133b0*/  ISETP.NE.AND P0, PT, R8, 0x3, PT ;  /* 0x000000030800780c */ /* 0x000fe20003f05270 */
[----:B------:R-:W-:Y:S02]  /*133c0*/  IMAD.U32 R8, RZ, RZ, UR39 ;  /* 0x00000027ff087e24 */ /* 0x000fe4000f8e00ff */
[----:B------:R-:W-:-:S03]  /*133d0*/  IMAD.MOV R2, RZ, RZ, -R12 ;  /* 0x000000ffff027224 */ /* 0x000fc600078e0a0c */
[----:B------:R-:W-:Y:S01]  /*133e0*/  SHF.R.S32.HI R8, RZ, 0x1f, R8 ;  /* 0x0000001fff087819 */ /* 0x000fe20000011408 */
[----:B------:R-:W-:Y:S01]  /*133f0*/  IMAD R7, R19, R2, R11 ;  /* 0x0000000213077224 */ /* 0x000fe200078e020b */
[----:B------:R-:W-:Y:S01]  /*13400*/  LOP3.LUT R2, R10, 0x80, RZ, 0xc0, !PT ;  /* 0x000000800a027812 */ /* 0x000fe200078ec0ff */
[----:B------:R-:W-:Y:S02]  /*13410*/  IMAD.SHL.U32 R3, R18, 0x10, RZ ;  /* 0x0000001012037824 */ /* 0x000fe400078e00ff */
[----:B------:R3:W-:Y:S01]  /*13420*/  STL [R1+0x10], R8 ;  /* 0x0000100801007387 */ /* 0x0007e20000100800 */
[----:B------:R-:W-:Y:S01]  /*13430*/  IMAD.SHL.U32 R11, R17, 0x4, RZ ;  /* 0x00000004110b7824 */ /* 0x000fe200078e00ff */
[----:B------:R-:W-:Y:S02]  /*13440*/  LOP3.LUT R2, R2, 0x10, R17, 0xf8, !PT ;  /* 0x0000001002027812 */ /* 0x000fe400078ef811 */
[----:B------:R-:W-:Y:S02]  /*13450*/  LOP3.LUT R3, R3, 0x600, RZ, 0xc0, !PT ;  /* 0x0000060003037812 */ /* 0x000fe400078ec0ff */
[----:B------:R-:W-:-:S02]  /*13460*/  LOP3.LUT R2, R2, 0x10, R11, 0x78, !PT ;  /* 0x0000001002027812 */ /* 0x000fc400078e780b */
[--C-:B------:R-:W-:Y:S01]  /*13470*/  LOP3.LUT R11, R3, 0x60, R10.reuse, 0xf8, !PT ;  /* 0x00000060030b7812 */ /* 0x100fe200078ef80a */
[----:B------:R-:W-:Y:S01]  /*13480*/  IMAD.U32 R12, RZ, RZ, UR52 ;  /* 0x00000034ff0c7e24 */ /* 0x000fe2000f8e00ff */
[----:B------:R-:W-:Y:S02]  /*13490*/  LOP3.LUT R0, R0, 0xfffffffb, RZ, 0xc0, !PT ;  /* 0xfffffffb00007812 */ /* 0x000fe400078ec0ff */
[----:B------:R-:W-:Y:S01]  /*134a0*/  LOP3.LUT R11, R11, 0x100, R10, 0xf8, !PT ;  /* 0x000001000b0b7812 */ /* 0x000fe200078ef80a */
[----:B------:R-:W-:Y:S01]  /*134b0*/  VIADD R12, R12, 0xffffffff ;  /* 0xffffffff0c0c7836 */ /* 0x000fe20000000000 */
[----:B------:R-:W-:Y:S02]  /*134c0*/  LOP3.LUT R22, R22, 0x640, R13, 0xf8, !PT ;  /* 0x0000064016167812 */ /* 0x000fe400078ef80d */
[----:B------:R-:W-:Y:S01]  /*134d0*/  LOP3.LUT R19, R11, R2, RZ, 0xfc, !PT ;  /* 0x000000020b137212 */ /* 0x000fe200078efcff */
[----:B------:R-:W-:Y:S01]  /*134e0*/  IMAD.SHL.U32 R2, R17, 0x10, RZ ;  /* 0x0000001011027824 */ /* 0x000fe200078e00ff */
[----:B------:R-:W-:-:S02]  /*134f0*/  SHF.R.U32.HI R17, RZ, 0x3, R17 ;  /* 0x00000003ff117819 */ /* 0x000fc40000011611 */
[----:B------:R-:W-:Y:S01]  /*13500*/  @P0 LOP3.LUT R0, R0, 0x4, RZ, 0xfc, !PT ;  /* 0x0000000400000812 */ /* 0x000fe200078efcff */
[----:B---3--:R-:W-:Y:S06]  /*13510*/  @!P0 BRA `(.L_x_14473) ;  /* 0x0000000000048947 */ /* 0x008fec0003800000 */
[----:B------:R-:W-:Y:S01]  /*13520*/  BPT.TRAP 0x1 ;  /* 0x000000040000795c */ /* 0x000fe20000300000 */
.L_x_14473:
[----:B------:R-:W-:Y:S01]  /*13530*/  IMAD.MOV.U32 R8, RZ, RZ, 0x1 ;  /* 0x00000001ff087424 */ /* 0x000fe200078e00ff */
[----:B------:R-:W-:-:S04]  /*13540*/  SHF.R.S32.HI R21, RZ, 0x1f, R5 ;  /* 0x0000001fff157819 */ /* 0x000fc80000011405 */
[----:B------:R-:W-:-:S04]  /*13550*/  SHF.L.U32 R9, R8, 0x1f, RZ ;  /* 0x0000001f08097819 */ /* 0x000fc800000006ff */
[----:B------:R1:W2:Y:S02]  /*13560*/  SYNCS.PHASECHK.TRANS64.TRYWAIT P0, [UR46+0x12480], R9 ;  /* 0x01248009ff0075a7 */ /* 0x0002a4000800016e */
[C---:B-1----:R-:W-:Y:S02]  /*13570*/  IMAD.SHL.U32 R9, R17.reuse, 0x80, RZ ;  /* 0x0000008011097824 */ /* 0x042fe400078e00ff */
[----:B------:R-:W-:-:S03]  /*13580*/  IMAD.SHL.U32 R17, R17, 0x10, RZ ;  /* 0x0000001011117824 */ /* 0x000fc600078e00ff */
[----:B------:R-:W-:-:S04]  /*13590*/  LOP3.LUT R9, R9, 0x180, RZ, 0xc0, !PT ;  /* 0x0000018009097812 */ /* 0x000fc800078ec0ff */
[----:B------:R-:W-:Y:S02]  /*135a0*/  LOP3.LUT R8, R9, 0x30, R2, 0xf8, !PT ;  /* 0x0000003009087812 */ /* 0x000fe400078ef802 */
[----:B------:R-:W-:Y:S02]  /*135b0*/  LOP3.LUT R2, R2, 0x40, RZ, 0xc0, !PT ;  /* 0x0000004002027812 */ /* 0x000fe400078ec0ff */
[----:B------:R-:W-:-:S04]  /*135c0*/  LOP3.LUT R8, R8, 0x30, R17, 0x78, !PT ;  /* 0x0000003008087812 */ /* 0x000fc800078e7811 */
[----:B------:R-:W-:-:S05]  /*135d0*/  IADD3 R2, R8, R3, R2 ;  /* 0x0000000308027210 */ /* 0x000fca0007ffe002 */
[----:B------:R1:W-:Y:S02]  /*135e0*/  STL [R1+0x14], R2 ;  /* 0x0000140201007387 */ /* 0x0003e40000100800 */
[----:B-12---:R-:W-:Y:S05]  /*135f0*/  @!P0 BRA `(.L_x_14474) ;  /* 0x00000038006c8947 */ /* 0x006fea0003800000 */
.L_x_14525:
[----:B------:R-:W2:Y:S01]  /*13600*/  LDL R11, [R1+0x10] ;  /* 0x00001000010b7983 */ /* 0x000ea20000100800 */
[----:B------:R-:W-:Y:S01]  /*13610*/  ULDC.64 UR4, c[0x0][0x328] ;  /* 0x0000ca0000047ab9 */ /* 0x000fe20000000a00 */
[----:B-----5:R-:W-:Y:S01]  /*13620*/  SHF.R.S32.HI R24, RZ, 0x1f, R4 ;  /* 0x0000001fff187819 */ /* 0x020fe20000011404 */
[----:B------:R-:W-:Y:S01]  /*13630*/  IMAD R8, R21, UR4, RZ ;  /* 0x0000000415087c24 */ /* 0x000fe2000f8e02ff */
[----:B------:R-:W-:Y:S01]  /*13640*/  ULDC.64 UR6, c[0x0][0x338] ;  /* 0x0000ce0000067ab9 */ /* 0x000fe20000000a00 */
[C---:B-1----:R-:W-:Y:S01]  /*13650*/  IMAD.WIDE.U32 R2, R5.reuse, UR4, RZ ;  /* 0x0000000405027c25 */ /* 0x042fe2000f8e00ff */
[----:B0-----:R-:W-:Y:S01]  /*13660*/  SHF.R.S32.HI R20, RZ, 0x1f, R7 ;  /* 0x0000001fff147819 */ /* 0x001fe20000011407 */
        /* <DEDUP_REMOVED lines=20> */
[----:B0-----:R-:W-:Y:S02]  /*137b0*/  IMAD.SHL.U32 R14, R14, 0x10, RZ ;  /* 0x000000100e0e7824 */ /* 0x001fe400078e00ff */
[----:B------:R-:W-:-:S03]  /*137c0*/  IMAD.WIDE.U32 R2, R13, UR39, R2 ;  /* 0x000000270d027c25 */ /* 0x000fc6000f8e0002 */
[----:B------:R-:W-:-:S04]  /*137d0*/  LOP3.LUT R14, R14, 0x30, RZ, 0xc0, !PT ;  /* 0x000000300e0e7812 */ /* 0x000fc800078ec0ff */
[----:B-1----:R-:W-:Y:S02]  /*137e0*/  ISETP.GE.AND P2, PT, R14, R15, PT ;  /* 0x0000000f0e00720c */ /* 0x002fe40003f46270 */
        /* <DEDUP_REMOVED lines=48> */
[----:B0-----:R-:W-:-:S05]  /*13af0*/  IADD3 R2, P1, R12, R2, RZ ;  /* 0x000000020c027210 */ /* 0x001fca0007f3e0ff */
[----:B------:R-:W-:Y:S01]  /*13b00*/  IMAD.X R3, RZ, RZ, R10, P1 ;  /* 0x000000ffff037224 */ /* 0x000fe200008e060a */
[----:B------:R-:W-:-:S04]  /*13b10*/  ISETP.GE.AND P1, PT, R8, 0x61, PT ;  /* 0x000000610800780c */ /* 0x000fc80003f26270 */
[----:B------:R0:W-:Y:S01]  /*13b20*/  LDGSTS.E.BYPASS.LTC128B.128 [R11+0x6a00], desc[UR50][R2.64], !P0 ;  /* 0x06a00000020b7fae */ /* 0x0001e2000c101d72 */
[----:B------:R-:W-:-:S03]  /*13b30*/  ISETP.GE.AND P0, PT, R8, 0x41, PT ;  /* 0x000000410800780c */ /* 0x000fc60003f06270 */
[----:B0-----:R0:W1:Y:S10]  /*13b40*/  SHFL.IDX PT, R2, R18, RZ, 0x1c1f ;  /* 0x001c1fff12027589 */ /* 0x00107400000e0000 */
.L_x_14537:
[----:B------:R-:W2:Y:S01]  /*13b50*/  LDL R9, [R1] ;  /* 0x0000000001097983 */ /* 0x000ea20000100800 */
[----:B------:R-:W-:Y:S01]  /*13b60*/  ISETP.LT.OR P2, PT, R8, 0x81, P2 ;  /* 0x000000810800780c */ /* 0x000fe20001741670 */
[----:B------:R-:W3:Y:S02]  /*13b70*/  S2R R3, SR_TID.X ;  /* 0x0000000000037919 */ /* 0x000ee40000002100 */
[----:B---3--:R-:W-:-:S05]  /*13b80*/  IMAD.SHL.U32 R3, R3, 0x10, RZ ;  /* 0x0000001003037824 */ /* 0x008fca00078e00ff */
[----:B------:R-:W-:-:S04]  /*13b90*/  LOP3.LUT R3, R3, 0x30, RZ, 0xc0, !PT ;  /* 0x0000003003037812 */ /* 0x000fc800078ec0ff */
[----:B-1----:R-:W-:-:S05]  /*13ba0*/  IADD3 R2, P5, R3, R2, RZ ;  /* 0x0000000203027210 */ /* 0x002fca0007fbe0ff */
[----:B------:R-:W-:-:S05]  /*13bb0*/  IMAD.X R3, RZ, RZ, R17, P5 ;  /* 0x000000ffff037224 */ /* 0x000fca00028e0611 */
[----:B------:R-:W-:Y:S01]  /*13bc0*/  @!PT LDS RZ, [RZ] ;  /* 0x00000000fffff984 */ /* 0x000fe20000000800 */
[----:B------:R-:W-:Y:S01]  /*13bd0*/  @!PT LDS RZ, [RZ] ;  /* 0x00000000fffff984 */ /* 0x000fe20000000800 */
[----:B------:R-:W-:Y:S01]  /*13be0*/  @!PT LDS RZ, [RZ] ;  /* 0x00000000fffff984 */ /* 0x000fe20000000800 */
[----:B--2---:R1:W-:Y:S01]  /*13bf0*/  LDGSTS.E.BYPASS.LTC128B.128 [R9+0x7200], desc[UR50][R2.64], !P2 ;  /* 0x0720000002097fae */ /* 0x0043e2000d101d72 */
[----:B------:R-:W-:Y:S01]  /*13c00*/  NOP ;  /* 0x0000000000007918 */ /* 0x000fe20000000000 */
[----:B------:R-:W-:Y:S02]  /*13c10*/  SYNCS.ARRIVE.TRANS64.RED.A0T1 RZ, [UR46+0x12470], RZ ;  /* 0x012470ffffff79a7 */ /* 0x000fe4000820042e */
[----:B------:R-:W-:Y:S01]  /*13c20*/  ARRIVES.LDGSTSBAR.64.TRANSCNT [UR46+0x12470] ;  /* 0x01247000ff0079b0 */ /* 0x000fe20008000aae */
[----:B------:R-:W-:Y:S01]  /*13c30*/  NOP ;  /* 0x0000000000007918 */ /* 0x000fe20000000000 */
[----:B------:R-:W-:-:S06]  /*13c40*/  ULOP3.LUT UR4, UR40, 0x2, URZ, 0xfc, !UPT ;  /* 0x0000000228047892 */ /* 0x000fcc000f8efc3f */
[----:B-1----:R-:W-:-:S05]  /*13c50*/  IMAD.U32 R9, RZ, RZ, UR4 ;  /* 0x00000004ff097e24 */ /* 0x002fca000f8e00ff */
[----:B------:R-:W-:-:S13]  /*13c60*/  ISETP.NE.AND P6, PT, R9, 0x3, PT ;  /* 0x000000030900780c */ /* 0x000fda0003fc5270 */
[----:B------:R-:W-:Y:S05]  /*13c70*/  @!P6 BRA `(.L_x_14476) ;  /* 0x000000000004e947 */ /* 0x000fea0003800000 */
[----:B------:R-:W-:Y:S01]  /*13c80*/  BPT.TRAP 0x1 ;  /* 0x000000040000795c */ /* 0x000fe20000300000 */
.L_x_14476:
[----:B------:R-:W-:Y:S01]  /*13c90*/  SYNCS.ARRIVE.TRANS64.A1T0 RZ, [UR46+0x12470], RZ ;  /* 0x012470ffffff79a7 */ /* 0x000fe2000810002e */
[----:B------:R-:W-:Y:S05]  /*13ca0*/  @!P6 BRA `(.L_x_14477) ;  /* 0x000000000004e947 */ /* 0x000fea0003800000 */
[----:B------:R-:W-:Y:S01]  /*13cb0*/  BPT.TRAP 0x1 ;  /* 0x000000040000795c */ /* 0x000fe20000300000 */
.L_x_14477:
[----:B------:R-:W-:-:S05]  /*13cc0*/  IMAD.MOV.U32 R2, RZ, RZ, 0x1 ;  /* 0x00000001ff027424 */ /* 0x000fca00078e00ff */
[----:B------:R-:W-:-:S04]  /*13cd0*/  SHF.L.U32 R2, R2, 0x1f, RZ ;  /* 0x0000001f02027819 */ /* 0x000fc800000006ff */
[----:B------:R-:W1:Y:S02]  /*13ce0*/  SYNCS.PHASECHK.TRANS64.TRYWAIT P2, [UR46+0x12440], R2 ;  /* 0x01244002ff0075a7 */ /* 0x000e64000804016e */
[----:B-1----:R-:W-:Y:S05]  /*13cf0*/  @!P2 BRA `(.L_x_14478) ;  /* 0x00000038009ca947 */ /* 0x002fea0003800000 */
.L_x_14538:
[----:B------:R-:W2:Y:S01]  /*13d00*/  LDL R10, [R1+0x10] ;  /* 0x00001000010a7983 */ /* 0x000ea20000100800 */
[----:B------:R-:W-:Y:S01]  /*13d10*/  ULDC.64 UR4, c[0x0][0x300] ;  /* 0x0000c00000047ab9 */ /* 0x000fe20000000a00 */
[----:B------:R-:W-:Y:S01]  /*13d20*/  ULDC.64 UR8, c[0x0][0x310] ;  /* 0x0000c40000087ab9 */ /* 0x000fe20000000a00 */
[----:B------:R-:W-:Y:S01]  /*13d30*/  IMAD R8, R21, UR4, RZ ;  /* 0x0000000415087c24 */ /* 0x000fe2000f8e02ff */
[----:B0-----:R0:W5:Y:S01]  /*13d40*/  LDL R18, [R1] ;  /* 0x0000000001127983 */ /* 0x0011620000100800 */
[C---:B-1----:R-:W-:Y:S01]  /*13d50*/  IMAD.WIDE.U32 R2, R5.reuse, UR4, RZ ;  /* 0x0000000405027c25 */ /* 0x042fe2000f8e00ff */
[----:B------:R-:W1:Y:S03]  /*13d60*/  LDC R9, c[0x0][0x2f4] ;  /* 0x0000bd00ff097b82 */ /* 0x000e660000000800 */
[----:B------:R-:W-:Y:S02]  /*13d70*/  IMAD R8, R5, UR5, R8 ;  /* 0x0000000505087c24 */ /* 0x000fe4000f8e0208 */
[----:B------:R-:W-:-:S02]  /*13d80*/  IMAD R20, R20, UR4, RZ ;  /* 0x0000000414147c24 */ /* 0x000fc4000f8e02ff */
[----:B------:R-:W-:Y:S02]  /*13d90*/  IMAD.IADD R3, R3, 0x1, R8 ;  /* 0x0000000103037824 */ /* 0x000fe400078e0208 */
[----:B------:R-:W-:Y:S02]  /*13da0*/  IMAD R8, R24, UR8, RZ ;  /* 0x0000000818087c24 */ /* 0x000fe4000f8e02ff */
[----:B------:R-:W3:Y:S01]  /*13db0*/  S2R R24, SR_TID.X ;  /* 0x0000000000187919 */ /* 0x000ee20000002100 */
[----:B------:R-:W-:Y:S02]  /*13dc0*/  IMAD R20, R7, UR5, R20 ;  /* 0x0000000507147c24 */ /* 0x000fe4000f8e0214 */
[C---:B------:R-:W-:Y:S02]  /*13dd0*/  IMAD R8, R4.reuse, UR9, R8 ;  /* 0x0000000904087c24 */ /* 0x040fe4000f8e0208 */
[----:B------:R-:W-:-:S04]  /*13de0*/  IMAD.WIDE.U32 R4, R4, UR8, R2 ;  /* 0x0000000804047c25 */ /* 0x000fc8000f8e0002 */
[----:B------:R-:W-:Y:S01]  /*13df0*/  IMAD.WIDE.U32 R2, R7, UR4, RZ ;  /* 0x0000000407027c25 */ /* 0x000fe2000f8e00ff */
[----:B------:R-:W-:-:S03]  /*13e00*/  ULDC.64 UR4, c[0x0][0x308] ;  /* 0x0000c20000047ab9 */ /* 0x000fc60000000a00 */
[----:B------:R-:W-:Y:S02]  /*13e10*/  IMAD.IADD R3, R3, 0x1, R20 ;  /* 0x0000000103037824 */ /* 0x000fe400078e0214 */
[----:B------:R-:W-:Y:S02]  /*13e20*/  IMAD R25, R25, UR8, RZ ;  /* 0x0000000819197c24 */ /* 0x000fe4000f8e02ff */
[----:B------:R-:W-:Y:S02]  /*13e30*/  IMAD.IADD R5, R5, 0x1, R8 ;  /* 0x0000000105057824 */ /* 0x000fe400078e0208 */
[----:B------:R-:W-:Y:S02]  /*13e40*/  IMAD.U32 R8, RZ, RZ, UR4 ;  /* 0x00000004ff087e24 */ /* 0x000fe4000f8e00ff */
[----:B------:R-:W-:-:S04]  /*13e50*/  IMAD.WIDE.U32 R2, R6, UR8, R2 ;  /* 0x0000000806027c25 */ /* 0x000fc8000f8e0002 */
[----:B------:R-:W-:Y:S02]  /*13e60*/  IMAD R25, R6, UR9, R25 ;  /* 0x0000000906197c24 */ /* 0x000fe4000f8e0219 */
[----:B------:R-:W-:-:S04]  /*13e70*/  IMAD.WIDE.U32 R4, R8, UR39, R4 ;  /* 0x0000002708047c25 */ /* 0x000fc8000f8e0004 */
[----:B------:R-:W-:Y:S02]  /*13e80*/  IMAD.IADD R3, R3, 0x1, R25 ;  /* 0x0000000103037824 */ /* 0x000fe400078e0219 */
[----:B---3--:R-:W-:Y:S02]  /*13e90*/  IMAD.SHL.U32 R24, R24, 0x10, RZ ;  /* 0x0000001018187824 */ /* 0x008fe400078e00ff */
[----:B------:R-:W-:-:S03]  /*13ea0*/  IMAD.WIDE.U32 R2, R8, UR39, R2 ;  /* 0x0000002708027c25 */ /* 0x000fc6000f8e0002 */
[----:B------:R-:W-:-:S04]  /*13eb0*/  LOP3.LUT R24, R24, 0x30, RZ, 0xc0, !PT ;  /* 0x0000003018187812 */ /* 0x000fc800078ec0ff */
[----:B-1----:R-:W-:Y:S02]  /*13ec0*/  ISETP.GE.AND P5, PT, R24, R9, PT ;  /* 0x000000091800720c */ /* 0x002fe40003fa6270 */
[----:B------:R-:W-:-:S11]  /*13ed0*/  LOP3.LUT R0, R0, 0xfffffffe, RZ, 0xc0, !PT ;  /* 0xfffffffe00007812 */ /* 0x000fd600078ec0ff */
[----:B------:R-:W-:Y:S02]  /*13ee0*/  @P5 LOP3.LUT R0, R0, 0x1, RZ, 0xfc, !PT ;  /* 0x0000000100005812 */ /* 0x000fe400078efcff */
[----:B--2---:R-:W-:-:S13]  /*13ef0*/  R2UR UR6, R10 ;  /* 0x000000000a0672ca */ /* 0x004fda00000e0000 */
        /* <DEDUP_REMOVED lines=9> */
[----:B0-----:R-:W-:Y:S05]  /*13f90*/  BRA.DIV UR4, `(.L_x_14479) ;  /* 0x0000003a04107947 */ /* 0x001fea000b800000 */
[----:B------:R-:W0:Y:S04]  /*13fa0*/  SHFL.IDX PT, R14, R4, RZ, 0x1c1f ;  /* 0x001c1fff040e7589 */ /* 0x000e2800000e0000 */
[----:B------:R-:W1:Y:S04]  /*13fb0*/  SHFL.IDX PT, R2, R5, RZ, 0x1c1f ;  /* 0x001c1fff05027589 */ /* 0x000e6800000e0000 */
[----:B------:R-:W-:Y:S01]  /*13fc0*/  SHFL.IDX PT, R7, R7, RZ, 0x1c1f ;  /* 0x001c1fff07077589 */ /* 0x000fe200000e0000 */
[----:B0-----:R-:W-:-:S05]  /*13fd0*/  @P4 IADD3 R14, P2, R24, R14, RZ ;  /* 0x0000000e180e4210 */ /* 0x001fca0007f5e0ff */
[----:B-1----:R-:W-:Y:S02]  /*13fe0*/  @P4 IMAD.X R3, RZ, RZ, R2, P2 ;  /* 0x000000ffff034224 */ /* 0x002fe400010e0602 */
[----:B------:R-:W-:Y:S02]  /*13ff0*/  @P4 IMAD.MOV.U32 R2, RZ, RZ, R14 ;  /* 0x000000ffff024224 */ /* 0x000fe400078e000e */
[----:B------:R-:W0:Y:S04]  /*14000*/  SHFL.IDX PT, R14, R4, 0x1, 0x1c1f ;  /* 0x003c1f00040e7f89 */ /* 0x000e2800000e0000 */
[----:B-----5:R1:W-:Y:S04]  /*14010*/  @P4 LDGSTS.E.BYPASS.LTC128B.128 [R18+0xd200], desc[UR50][R2.64], !P5 ;  /* 0x0d20000002124fae */ /* 0x0203e8000e901d72 */
[----:B-1----:R-:W1:Y:S01]  /*14020*/  SHFL.IDX PT, R2, R5, 0x1, 0x1c1f ;  /* 0x003c1f0005027f89 */ /* 0x002e6200000e0000 */
[----:B0-----:R-:W-:-:S05]  /*14030*/  @P3 IADD3 R14, P2, R24, R14, RZ ;  /* 0x0000000e180e3210 */ /* 0x001fca0007f5e0ff */
[----:B-1----:R-:W-:Y:S02]  /*14040*/  @P3 IMAD.X R3, RZ, RZ, R2, P2 ;  /* 0x000000ffff033224 */ /* 0x002fe400010e0602 */
[----:B------:R-:W-:Y:S02]  /*14050*/  @P3 IMAD.MOV.U32 R2, RZ, RZ, R14 ;  /* 0x000000ffff023224 */ /* 0x000fe400078e000e */
[----:B------:R-:W0:Y:S04]  /*14060*/  SHFL.IDX PT, R14, R4, 0x2, 0x1c1f ;  /* 0x005c1f00040e7f89 */ /* 0x000e2800000e0000 */
[----:B------:R1:W-:Y:S04]  /*14070*/  @P3 LDGSTS.E.BYPASS.LTC128B.128 [R18+0xda00], desc[UR50][R2.64], !P5 ;  /* 0x0da0000002123fae */ /* 0x0003e8000e901d72 */
[----:B------:R-:W-:Y:S04]  /*14080*/  SHFL.IDX PT, R4, R4, 0x3, 0x1c1f ;  /* 0x007c1f0004047f89 */ /* 0x000fe800000e0000 */
[----:B-1----:R-:W1:Y:S04]  /*14090*/  SHFL.IDX PT, R2, R5, 0x2, 0x1c1f ;  /* 0x005c1f0005027f89 */ /* 0x002e6800000e0000 */
[----:B------:R-:W2:Y:S01]  /*140a0*/  SHFL.IDX PT, R5, R5, 0x3, 0x1c1f ;  /* 0x007c1f0005057f89 */ /* 0x000ea200000e0000 */
[----:B0-----:R-:W-:-:S03]  /*140b0*/  @P0 IADD3 R3, P2, R24, R14, RZ ;  /* 0x0000000e18030210 */ /* 0x001fc60007f5e0ff */
[----:B------:R0:W3:Y:S02]  /*140c0*/  SHFL.IDX PT, R14, R6, RZ, 0x1c1f ;  /* 0x001c1fff060e7589 */ /* 0x0000e400000e0000 */
[----:B-1----:R-:W-:-:S05]  /*140d0*/  @P0 IMAD.X R2, RZ, RZ, R2, P2 ;  /* 0x000000ffff020224 */ /* 0x002fca00010e0602 */
[----:B------:R-:W-:-:S04]  /*140e0*/  @P0 LOP3.LUT R3, R3, R2, RZ, 0x3c, !PT ;  /* 0x0000000203030212 */ /* 0x000fc800078e3cff */
[----:B------:R-:W-:-:S04]  /*140f0*/  @P0 LOP3.LUT R2, R3, R2, RZ, 0x3c, !PT ;  /* 0x0000000203020212 */ /* 0x000fc800078e3cff */
[----:B------:R-:W-:-:S05]  /*14100*/  @P0 LOP3.LUT R3, R3, R2, RZ, 0x3c, !PT ;  /* 0x0000000203030212 */ /* 0x000fca00078e3cff */
[----:B------:R1:W-:Y:S01]  /*14110*/  @P0 LDGSTS.E.BYPASS.LTC128B.128 [R18+0xe200], desc[UR50][R2.64], !P5 ;  /* 0x0e20000002120fae */ /* 0x0003e2000e901d72 */
[----:B------:R-:W-:-:S05]  /*14120*/  @P1 IADD3 R8, P0, R24, R4, RZ ;  /* 0x0000000418081210 */ /* 0x000fca0007f1e0ff */
[----:B--2---:R-:W-:Y:S02]  /*14130*/  @P1 IMAD.X R9, RZ, RZ, R5, P0 ;  /* 0x000000ffff091224 */ /* 0x004fe400000e0605 */
[----:B-1----:R-:W-:Y:S02]  /*14140*/  @P1 IMAD.MOV.U32 R2, RZ, RZ, R8 ;  /* 0x000000ffff021224 */ /* 0x002fe400078e0008 */
[----:B------:R-:W-:-:S05]  /*14150*/  @P1 IMAD.MOV.U32 R3, RZ, RZ, R9 ;  /* 0x000000ffff031224 */ /* 0x000fca00078e0009 */
[----:B---3--:R0:W-:Y:S02]  /*14160*/  @P1 LDGSTS.E.BYPASS.LTC128B.128 [R18+0xea00], desc[UR50][R2.64], !P5 ;  /* 0x0ea0000002121fae */ /* 0x0081e4000e901d72 */
.L_x_14550:
[----:B------:R-:W-:Y:S01]  /*14170*/  LOP3.LUT P0, RZ, R0, 0x10, RZ, 0xc0, !PT ;  /* 0x0000001000ff7812 */ /* 0x000fe2000780c0ff */
[----:B------:R-:W-:-:S12]  /*14180*/  BSSY B0, `(.L_x_14480) ;  /* 0x0000008000007945 */ /* 0x000fd80003800000 */
[----:B------:R-:W-:Y:S05]  /*14190*/  @!P0 BRA `(.L_x_14481) ;  /* 0x0000000000188947 */ /* 0x000fea0003800000 */
[----:B0-----:R-:W-:-:S05]  /*141a0*/  IADD3 R2, P0, R24, R14, RZ ;  /* 0x0000000e18027210 */ /* 0x001fca0007f1e0ff */
[----:B------:R-:W-:-:S05]  /*141b0*/  IMAD.X R3, RZ, RZ, R7, P0 ;  /* 0x000000ffff037224 */ /* 0x000fca00000e0607 */
[----:B------:R-:W-:Y:S01]  /*141c0*/  @!PT LDS RZ, [RZ] ;  /* 0x00000000fffff984 */ /* 0x000fe20000000800 */
[----:B------:R-:W-:Y:S01]  /*141d0*/  @!PT LDS RZ, [RZ] ;  /* 0x00000000fffff984 */ /* 0x000fe20000000800 */
[----:B------:R-:W-:Y:S01]  /*141e0*/  @!PT LDS RZ, [RZ] ;  /* 0x00000000fffff984 */ /* 0x000fe20000000800 */
[----:B------:R1:W-:Y:S03]  /*141f0*/  LDGSTS.E.BYPASS.LTC128B.128 [R18+0xf200], desc[UR50][R2.64], !P5 ;  /* 0x0f20000002127fae */ /* 0x0003e6000e901d72 */
.L_x_14481:
[----:B------:R-:W-:Y:S05]  /*14200*/  BSYNC B0 ;  /* 0x0000000000007941 */ /* 0x000fea0003800000 */
.L_x_14480:
[----:B------:R-:W-:Y:S01]  /*14210*/  NOP ;  /* 0x0000000000007918 */ /* 0x000fe20000000000 */
[----:B------:R-:W-:Y:S01]  /*14220*/  SYNCS.ARRIVE.TRANS64.RED.A0T1 RZ, [UR46+0x12430], RZ ;  /* 0x012430ffffff79a7 */ /* 0x000fe2000820042e */
[----:B------:R-:W-:Y:S01]  /*14230*/  ARRIVES.LDGSTSBAR.64.TRANSCNT [UR46+0x12430] ;  /* 0x01243000ff0079b0 */ /* 0x000fe20008000aae */
[----:B------:R-:W-:Y:S01]  /*14240*/  NOP ;  /* 0x0000000000007918 */ /* 0x000fe20000000000 */
[----:B------:R-:W-:-:S06]  /*14250*/  ULOP3.LUT UR4, UR40, 0x2, URZ, 0xfc, !UPT ;  /* 0x0000000228047892 */ /* 0x000fcc000f8efc3f */
[----:B01----:R-:W-:-:S05]  /*14260*/  IMAD.U32 R2, RZ, RZ, UR4 ;  /* 0x00000004ff027e24 */ /* 0x003fca000f8e00ff */
[----:B------:R-:W-:-:S13]  /*14270*/  ISETP.NE.AND P0, PT, R2, 0x3, PT ;  /* 0x000000030200780c */ /* 0x000fda0003f05270 */
[----:B------:R-:W-:Y:S05]  /*14280*/  @!P0 BRA `(.L_x_14482) ;  /* 0x0000000000048947 */ /* 0x000fea0003800000 */
[----:B------:R-:W-:Y:S01]  /*14290*/  BPT.TRAP 0x1 ;  /* 0x000000040000795c */ /* 0x000fe20000300000 */
.L_x_14482:
        /* <DEDUP_REMOVED lines=30> */
.L_x_14483:
[----:B------:R-:W-:Y:S01]  /*14480*/  UISETP.NE.AND UP0, UPT, UR48, URZ, UPT ;  /* 0x0000003f3000728c */ /* 0x000fe2000bf05270 */
[----:B------:R-:W-:Y:S01]  /*14490*/  IMAD.U32 R4, RZ, RZ, UR36 ;  /* 0x00000024ff047e24 */ /* 0x000fe2000f8e00ff */
[----:B------:R-:W0:Y:S01]  /*144a0*/  LDC R7, c[0x0][0x448] ;  /* 0x00011200ff077b82 */ /* 0x000e220000000800 */
[----:B------:R-:W-:Y:S01]  /*144b0*/  VIADD R26, R26, UR41 ;  /* 0x000000291a1a7c36 */ /* 0x000fe20008000000 */
[----:B------:R-:W-:Y:S01]  /*144c0*/  ULDC.64 UR6, c[0x0][0x2c8] ;  /* 0x0000b20000067ab9 */ /* 0x000fe20000000a00 */
[----:B------:R-:W-:Y:S01]  /*144d0*/  IMAD.MOV.U32 R2, RZ, RZ, R4 ;  /* 0x000000ffff027224 */ /* 0x000fe200078e0004 */
[----:B------:R-:W-:Y:S01]  /*144e0*/  PLOP3.LUT P0, PT, PT, PT, UP0, 0x80, 0x0 ;  /* 0x000000000000781c */ /* 0x000fe20003f0f008 */
[----:B------:R-:W-:Y:S01]  /*144f0*/  IMAD.MOV.U32 R0, RZ, RZ, R26 ;  /* 0x000000ffff007224 */ /* 0x000fe200078e001a */
[----:B------:R-:W-:Y:S01]  /*14500*/  PLOP3.LUT P1, PT, PT, PT, UP0, 0x80, 0x0 ;  /* 0x000000000000781c */ /* 0x000fe20003f2f008 */
[----:B------:R-:W-:Y:S02]  /*14510*/  IMAD.U32 R3, RZ, RZ, UR47 ;  /* 0x0000002fff037e24 */ /* 0x000fe4000f8e00ff */
[----:B------:R-:W-:Y:S01]  /*14520*/  @UP0 ULDC UR4, c[0x0][0x44c] ;  /* 0x0001130000040ab9 */ /* 0x000fe20000000800 */
[----:B------:R-:W-:Y:S01]  /*14530*/  IMAD.U32 R5, RZ, RZ, UR37 ;  /* 0x00000025ff057e24 */ /* 0x000fe2000f8e00ff */
[----:B------:R-:W-:-:S06]  /*14540*/  @UP0 ULDC UR8, c[0x0][0x44c] ;  /* 0x0001130000080ab9 */ /* 0x000fcc0000000800 */
[----:B------:R-:W-:Y:S01]  /*14550*/  @P0 IMAD.HI.U32 R4, R26, UR4, RZ ;  /* 0x000000041a040c27 */ /* 0x000fe2000f8e00ff */
[----:B------:R-:W-:Y:S01]  /*14560*/  @UP0 ULDC UR4, c[0x0][0x450] ;  /* 0x0001140000040ab9 */ /* 0x000fe20000000800 */
[----:B------:R-:W-:-:S03]  /*14570*/  PLOP3.LUT P0, PT, PT, PT, UP0, 0x80, 0x0 ;  /* 0x000000000000781c */ /* 0x000fc60003f0f008 */
[----:B------:R-:W-:Y:S01]  /*14580*/  @P1 SHF.R.U32.HI R0, RZ, UR4, R4 ;  /* 0x00000004ff001c19 */ /* 0x000fe20008011604 */
[----:B------:R-:W-:Y:S01]  /*14590*/  ULDC.64 UR4, c[0x0][0x2e0] ;  /* 0x0000b80000047ab9 */ /* 0x000fe20000000a00 */
[----:B------:R-:W-:Y:S01]  /*145a0*/  PLOP3.LUT P1, PT, PT, PT, UP0, 0x80, 0x0 ;  /* 0x000000000000781c */ /* 0x000fe20003f2f008 */
[----:B------:R-:W-:Y:S02]  /*145b0*/  IMAD R4, R17, UR4, RZ ;  /* 0x0000000411047c24 */ /* 0x000fe4000f8e02ff */
[----:B------:R-:W-:-:S04]  /*145c0*/  IMAD.WIDE.U32 R2, R29, UR4, R2 ;  /* 0x000000041d027c25 */ /* 0x000fc8000f8e0002 */
[----:B------:R-:W-:Y:S01]  /*145d0*/  IMAD R5, R29, UR5, R4 ;  /* 0x000000051d057c24 */ /* 0x000fe2000f8e0204 */
[--C-:B------:R-:W-:Y:S01]  /*145e0*/  SHF.R.S32.HI R4, RZ, 0x1f, R0.reuse ;  /* 0x0000001fff047819 */ /* 0x100fe20000011400 */
[----:B------:R-:W-:Y:S01]  /*145f0*/  IMAD.MOV R9, RZ, RZ, -R0 ;  /* 0x000000ffff097224 */ /* 0x000fe200078e0a00 */
[----:B------:R-:W-:Y:S01]  /*14600*/  ULDC.64 UR4, c[0x0][0x2d0] ;  /* 0x0000b40000047ab9 */ /* 0x000fe20000000a00 */
[----:B------:R-:W-:Y:S02]  /*14610*/  IMAD.IADD R3, R3, 0x1, R5 ;  /* 0x0000000103037824 */ /* 0x000fe400078e0205 */
[----:B------:R-:W-:Y:S02]  /*14620*/  IMAD R5, R4, UR4, RZ ;  /* 0x0000000404057c24 */ /* 0x000fe4000f8e02ff */
[----:B0-----:R-:W-:Y:S02]  /*14630*/  IMAD R9, R7, R9, R26 ;  /* 0x0000000907097224 */ /* 0x001fe400078e021a */
[----:B------:R-:W-:-:S02]  /*14640*/  IMAD R11, R0, UR5, R5 ;  /* 0x00000005000b7c24 */ /* 0x000fc4000f8e0205 */
[----:B------:R-:W-:Y:S01]  /*14650*/  IMAD.WIDE.U32 R4, R0, UR4, R2 ;  /* 0x0000000400047c25 */ /* 0x000fe2000f8e0002 */
[----:B------:R-:W-:-:S03]  /*14660*/  SHF.R.S32.HI R0, RZ, 0x1f, R9 ;  /* 0x0000001fff007819 */ /* 0x000fc60000011409 */
[----:B------:R-:W-:Y:S02]  /*14670*/  VIADD R26, R26, 0x80 ;  /* 0x000000801a1a7836 */ /* 0x000fe40000000000 */
[----:B------:R-:W-:Y:S02]  /*14680*/  IMAD R0, R0, UR6, RZ ;  /* 0x0000000600007c24 */ /* 0x000fe4000f8e02ff */
[----:B------:R-:W-:Y:S02]  /*14690*/  IMAD.IADD R5, R5, 0x1, R11 ;  /* 0x0000000105057824 */ /* 0x000fe400078e020b */
[----:B------:R-:W-:Y:S02]  /*146a0*/  IMAD R6, R9, UR7, R0 ;  /* 0x0000000709067c24 */ /* 0x000fe4000f8e0200 */
[----:B------:R-:W-:Y:S01]  /*146b0*/  @P0 IMAD.HI.U32 R0, R26, UR8, RZ ;  /* 0x000000081a000c27 */ /* 0x000fe2000f8e00ff */
[----:B------:R-:W-:-:S03]  /*146c0*/  @UP0 ULDC UR8, c[0x0][0x450] ;  /* 0x0001140000080ab9 */ /* 0x000fc60000000800 */
[----:B------:R-:W-:-:S04]  /*146d0*/  IMAD.WIDE.U32 R4, R9, UR6, R4 ;  /* 0x0000000609047c25 */ /* 0x000fc8000f8e0004 */
[----:B------:R-:W-:Y:S01]  /*146e0*/  IMAD.MOV.U32 R8, RZ, RZ, R26 ;  /* 0x000000ffff087224 */ /* 0x000fe200078e001a */
[----:B------:R-:W-:Y:S01]  /*146f0*/  @P1 SHF.R.U32.HI R8, RZ, UR8, R0 ;  /* 0x00000008ff081c19 */ /* 0x000fe20008011600 */
[----:B------:R-:W-:Y:S02]  /*14700*/  ULDC.64 UR8, c[0x0][0x280] ;  /* 0x0000a00000087ab9 */ /* 0x000fe40000000a00 */
[----:B------:R-:W-:Y:S02]  /*14710*/  IADD3 R0, P0, R4, UR8, RZ ;  /* 0x0000000804007c10 */ /* 0x000fe4000ff1e0ff */
[----:B------:R-:W-:Y:S02]  /*14720*/  IMAD.WIDE.U32 R2, R8, UR4, R2 ;  /* 0x0000000408027c25 */ /* 0x000fe4000f8e0002 */
[----:B------:R-:W-:Y:S02]  /*14730*/  IADD3.X R4, R5, UR9, R6, P0, !PT ;  /* 0x0000000905047c10 */ /* 0x000fe400087fe406 */
[----:B------:R-:W-:-:S05]  /*14740*/  SHF.R.S32.HI R5, RZ, 0x1f, R8 ;  /* 0x0000001fff057819 */ /* 0x000fca0000011408 */
[----:B------:R-:W-:Y:S01]  /*14750*/  IMAD R5, R5, UR4, RZ ;  /* 0x0000000405057c24 */ /* 0x000fe2000f8e02ff */
[----:B------:R-:W-:-:S03]  /*14760*/  ULDC UR4, c[0x0][0x2b8] ;  /* 0x0000ae0000047ab9 */ /* 0x000fc60000000800 */
[----:B------:R-:W-:Y:S02]  /*14770*/  IMAD R9, R8, UR5, R5 ;  /* 0x0000000508097c24 */ /* 0x000fe4000f8e0205 */
[----:B------:R-:W-:Y:S02]  /*14780*/  IMAD.MOV R5, RZ, RZ, -R8 ;  /* 0x000000ffff057224 */ /* 0x000fe400078e0a08 */
[----:B------:R-:W-:Y:S02]  /*14790*/  IMAD.IADD R3, R3, 0x1, R9 ;  /* 0x0000000103037824 */ /* 0x000fe400078e0209 */
[----:B------:R-:W-:-:S04]  /*147a0*/  IMAD R5, R7, R5, R26 ;  /* 0x0000000507057224 */ /* 0x000fc800078e021a */
[----:B------:R-:W-:Y:S01]  /*147b0*/  IMAD.WIDE.U32 R2, R5, UR6, R2 ;  /* 0x0000000605027c25 */ /* 0x000fe2000f8e0002 */
[----:B------:R-:W-:-:S05]  /*147c0*/  SHF.R.S32.HI R6, RZ, 0x1f, R5 ;  /* 0x0000001fff067819 */ /* 0x000fca0000011405 */
[----:B------:R-:W-:-:S04]  /*147d0*/  IMAD R6, R6, UR6, RZ ;  /* 0x0000000606067c24 */ /* 0x000fc8000f8e02ff */
[----:B------:R-:W-:Y:S01]  /*147e0*/  IMAD R9, R5, UR7, R6 ;  /* 0x0000000705097c24 */ /* 0x000fe2000f8e0206 */
[----:B------:R-:W-:-:S04]  /*147f0*/  IADD3 R5, P0, R2, UR8, RZ ;  /* 0x0000000802057c10 */ /* 0x000fc8000ff1e0ff */
        /* <DEDUP_REMOVED lines=26> */
[----:B------:R-:W-:-:S04]  /*149a0*/  VIADD R3, R6, 0x40 ;  /* 0x0000004006037836 */ /* 0x000fc80000000000 */
[----:B---3--:R-:W-:Y:S01]  /*149b0*/  @!P1 IMAD.X R9, RZ, RZ, R9, P2 ;  /* 0x000000ffff099224 */ /* 0x008fe200010e0609 */
[----:B------:R-:W-:-:S03]  /*149c0*/  ISETP.GE.AND P2, PT, R3, R7, PT ;  /* 0x000000070300720c */ /* 0x000fc60003f46270 */
[----:B------:R-:W-:-:S05]  /*149d0*/  @!P1 IMAD.MOV.U32 R3, RZ, RZ, R9 ;  /* 0x000000ffff039224 */ /* 0x000fca00078e0009 */
[----:B------:R4:W-:Y:S05]  /*149e0*/  @!P1 LDGSTS.E.BYPASS.LTC128B.128 [R18+0xaa00], desc[UR50][R2.64], !P0 ;  /* 0x0aa0000002129fae */ /* 0x0009ea000c101d72 */
[----:B----4-:R-:W-:Y:S01]  /*149f0*/  @!P2 IADD3 R2, P1, R24, R12, RZ ;  /* 0x0000000c1802a210 */ /* 0x010fe20007f3e0ff */
[----:B------:R-:W-:-:S04]  /*14a00*/  VIADD R12, R6, 0x60 ;  /* 0x00000060060c7836 */ /* 0x000fc80000000000 */
[----:B0-----:R-:W-:Y:S01]  /*14a10*/  @!P2 IMAD.X R3, RZ, RZ, R10, P1 ;  /* 0x000000ffff03a224 */ /* 0x001fe200008e060a */
[----:B------:R-:W-:-:S04]  /*14a20*/  ISETP.GE.AND P1, PT, R12, R7, PT ;  /* 0x000000070c00720c */ /* 0x000fc80003f26270 */
[----:B------:R0:W-:Y:S09]  /*14a30*/  @!P2 LDGSTS.E.BYPASS.LTC128B.128 [R18+0xb200], desc[UR50][R2.64], !P0 ;  /* 0x0b2000000212afae */ /* 0x0001f2000c101d72 */
[----:B------:R-:W-:Y:S01]  /*14a40*/  @!P1 IADD3 R9, P2, R24, R0, RZ ;  /* 0x0000000018099210 */ /* 0x000fe20007f5e0ff */
[----:B------:R-:W-:Y:S01]  /*14a50*/  VIADD R0, R6, 0x80 ;  /* 0x0000008006007836 */ /* 0x000fe20000000000 */
[----:B0-----:R-:W0:Y:S03]  /*14a60*/  SHFL.IDX PT, R2, R8, RZ, 0x1c1f ;  /* 0x001c1fff08027589 */ /* 0x001e2600000e0000 */
        /* <DEDUP_REMOVED lines=8> */
[----:B0-----:R-:W-:Y:S02]  /*14af0*/  @!P2 IMAD.MOV.U32 R2, RZ, RZ, R0 ;  /* 0x000000ffff02a224 */ /* 0x001fe400078e0000 */
[----:B------:R-:W-:-:S05]  /*14b00*/  @!P2 IMAD.MOV.U32 R3, RZ, RZ, R17 ;  /* 0x000000ffff03a224 */ /* 0x000fca00078e0011 */
[----:B-1-3--:R2:W-:Y:S02]  /*14b10*/  @!P2 LDGSTS.E.BYPASS.LTC128B.128 [R18+0xc200], desc[UR50][R2.64], !P0 ;  /* 0x0c2000000212afae */ /* 0x00a5e4000c101d72 */
.L_x_14563:
[----:B------:R-:W-:Y:S02]  /*14b20*/  VIADD R6, R6, 0xa0 ;  /* 0x000000a006067836 */ /* 0x000fe40000000000 */
[----:B------:R-:W-:-:S03]  /*14b30*/  IMAD.MOV.U32 R0, RZ, RZ, 0x1 ;  /* 0x00000001ff007424 */ /* 0x000fc600078e00ff */
        /* <DEDUP_REMOVED lines=15> */
.L_x_14564:
        /* <DEDUP_REMOVED lines=8> */
[----:B------:R-:W-:Y:S01]  /*14cb0*/  LOP3.LUT R5, RZ, UR42, RZ, 0x33, !PT ;  /* 0x0000002aff057c12 */ /* 0x000fe2000f8e33ff */
[----:B------:R-:W-:Y:S01]  /*14cc0*/  UIMAD UR4, UR4, UR38, URZ ;  /* 0x00000026040472a4 */ /* 0x000fe2000f8e023f */
[----:B------:R-:W-:-:S05]  /*14cd0*/  IMAD.MOV.U32 R21, RZ, RZ, RZ ;  /* 0x000000ffff157224 */ /* 0x000fca00078e00ff */
[----:B0-----:R-:W-:-:S04]  /*14ce0*/  LOP3.LUT R0, RZ, UR4, RZ, 0x33, !PT ;  /* 0x00000004ff007c12 */ /* 0x001fc8000f8e33ff */
[----:B------:R-:W-:-:S04]  /*14cf0*/  VIADDMNMX R0, R0, -UR44, R3, !PT ;  /* 0x8000002c00007c46 */ /* 0x000fc8000f800103 */
[----:B------:R-:W-:Y:S01]  /*14d00*/  VIMNMX R5, R0, R5, !PT ;  /* 0x0000000500057248 */ /* 0x000fe20007fe0100 */
[----:B-1----:R-:W-:-:S05]  /*14d10*/  IMAD.SHL.U32 R2, R2, 0x20, RZ ;  /* 0x0000002002027824 */ /* 0x002fca00078e00ff */
[----:B------:R-:W-:-:S04]  /*14d20*/  LOP3.LUT R2, R2, 0x60, RZ, 0xc0, !PT ;  /* 0x0000006002027812 */ /* 0x000fc800078ec0ff */
[----:B------:R-:W-:Y:S02]  /*14d30*/  IADD3 R16, R2, R16, R28 ;  /* 0x0000001002107210 */ /* 0x000fe40007ffe01c */
[----:B------:R-:W-:-:S03]  /*14d40*/  IADD3 R2, -R5, -0x2, RZ ;  /* 0xfffffffe05027810 */ /* 0x000fc60007ffe1ff */
[----:B------:R-:W-:Y:S02]  /*14d50*/  VIADD R16, R16, 0xfffffe20 ;  /* 0xfffffe2010107836 */ /* 0x000fe40000000000 */
[----:B------:R0:W-:Y:S02]  /*14d60*/  STL [R1+0xc], R2 ;  /* 0x00000c0201007387 */ /* 0x0001e40000100800 */
[----:B------:R-:W-:-:S07]  /*14d70*/  IMAD R0, R5, -0xa0, R16 ;  /* 0xffffff6005007824 */ /* 0x000fce00078e0210 */
.L_x_14501:
[----:B--2---:R-:W2:Y:S01]  /*14d80*/  LDL R12, [R1+0x1c] ;  /* 0x00001c00010c7983 */ /* 0x004ea20000100800 */
[----:B0-----:R-:W0:Y:S03]  /*14d90*/  LDC R2, c[0x0][0x430] ;  /* 0x00010c00ff027b82 */ /* 0x001e260000000800 */
[----:B------:R-:W3:Y:S04]  /*14da0*/  LDL R8, [R1+0x18] ;  /* 0x0000180001087983 */ /* 0x000ee80000100800 */
[----:B------:R-:W4:Y:S01]  /*14db0*/  LDL R6, [R1+0x8] ;  /* 0x0000080001067983 */ /* 0x000f220000100800 */
[----:B------:R-:W-:Y:S01]  /*14dc0*/  VIADD R10, R0, 0x80 ;  /* 0x00000080000a7836 */ /* 0x000fe20000000000 */
[----:B------:R-:W-:Y:S01]  /*14dd0*/  ULDC.64 UR4, c[0x0][0x428] ;  /* 0x00010a0000047ab9 */ /* 0x000fe20000000a00 */
[----:B------:R-:W-:Y:S01]  /*14de0*/  IMAD.MOV.U32 R11, RZ, RZ, R0 ;  /* 0x000000ffff0b7224 */ /* 0x000fe200078e0000 */
[----:B------:R-:W4:Y:S01]  /*14df0*/  LDL.LU R13, [R1+0xc] ;  /* 0x00000c00010d7983 */ /* 0x000f220000300800 */
[----:B0-----:R-:W-:-:S13]  /*14e00*/  ISETP.NE.AND P0, PT, R2, 0x1, PT ;  /* 0x000000010200780c */ /* 0x001fda0003f05270 */
[----:B------:R-:W0:Y:S08]  /*14e10*/  @P0 LDC R3, c[0x0][0x434] ;  /* 0x00010d00ff030b82 */ /* 0x000e300000000800 */
[----:B------:R-:W1:Y:S08]  /*14e20*/  @P0 LDC R5, c[0x0][0x438] ;  /* 0x00010e00ff050b82 */ /* 0x000e700000000800 */
[----:B------:R-:W1:Y:S08]  /*14e30*/  @P0 LDC R7, c[0x0][0x434] ;  /* 0x00010d00ff070b82 */ /* 0x000e700000000800 */
[----:B------:R-:W1:Y:S01]  /*14e40*/  @P0 LDC R9, c[0x0][0x438] ;  /* 0x00010e00ff090b82 */ /* 0x000e620000000800 */
[----:B0-----:R-:W-:-:S05]  /*14e50*/  @P0 IMAD.HI.U32 R2, R0, R3, RZ ;  /* 0x0000000300020227 */ /* 0x001fca00078e00ff */
[----:B-1----:R-:W-:Y:S01]  /*14e60*/  @P0 SHF.R.U32.HI R11, RZ, R5, R2 ;  /* 0x00000005ff0b0219 */ /* 0x002fe20000011602 */
        /* <DEDUP_REMOVED lines=17> */
[----:B------:R-:W-:Y:S01]  /*14f80*/  @!P1 LEA R4, P0, R2, UR4, 0x2 ;  /* 0x0000000402049c11 */ /* 0x000fe2000f8010ff */
[----:B------:R-:W-:-:S03]  /*14f90*/  IMAD.MOV.U32 R8, RZ, RZ, RZ ;  /* 0x000000ffff087224 */ /* 0x000fc600078e00ff */
        /* <DEDUP_REMOVED lines=17> */
.L_x_14487:
[----:B------:R-:W-:Y:S02]  /*150b0*/  LEA R5, R4, UR46, 0x3 ;  /* 0x0000002e04057c11 */ /* 0x000fe4000f8e18ff */
[----:B------:R-:W-:-:S04]  /*150c0*/  SHF.L.U32 R29, R3, 0x1f, RZ ;  /* 0x0000001f031d7819 */ /* 0x000fc800000006ff */
[----:B------:R-:W0:Y:S02]  /*150d0*/  SYNCS.PHASECHK.TRANS64.TRYWAIT P1, [R5+URZ+0x12480], R29 ;  /* 0x0124801d050075a7 */ /* 0x000e24000802017f */
[----:B0-----:R-:W-:Y:S05]  /*150e0*/  @!P1 BRA `(.L_x_14488) ;  /* 0x00000034000c9947 */ /* 0x001fea0003800000 */
.L_x_14565:
        /* <DEDUP_REMOVED lines=22> */
[----:B------:R-:W-:Y:S02]  /*15250*/  IMAD.IADD R7, R3, 0x1, R6 ;  /* 0x0000000103077824 */ /* 0x000fe400078e0206 */
[----:B------:R-:W-:Y:S02]  /*15260*/  IMAD.MOV.U32 R6, RZ, RZ, R2 ;  /* 0x000000ffff067224 */ /* 0x000fe400078e0002 */
        /* <DEDUP_REMOVED lines=31> */
[----:B---3--:R-:W-:-:S05]  /*15460*/  IADD3 R2, P1, R11, R2, RZ ;  /* 0x000000020b027210 */ /* 0x008fca0007f3e0ff */
[----:B----4-:R-:W-:Y:S02]  /*15470*/  IMAD.X R3, RZ, RZ, R3, P1 ;  /* 0x000000ffff037224 */ /* 0x010fe400008e0603 */
        /* <DEDUP_REMOVED lines=18> */
.L_x_14577:
        /* <DEDUP_REMOVED lines=19> */
.L_x_14490:
[----:B------:R2:W-:Y:S01]  /*156d0*/  SYNCS.ARRIVE.TRANS64.A1T0 RZ, [R5+URZ+0x12470], RZ ;  /* 0x012470ff05ff79a7 */ /* 0x0005e2000810003f */
[----:B------:R-:W-:Y:S05]  /*156e0*/  @!P2 BRA `(.L_x_14491) ;  /* 0x000000000004a947 */ /* 0x000fea0003800000 */
[----:B------:R-:W-:Y:S01]  /*156f0*/  BPT.TRAP 0x1 ;  /* 0x000000040000795c */ /* 0x000fe20000300000 */
.L_x_14491:
[----:B------:R-:W3:Y:S02]  /*15700*/  SYNCS.PHASECHK.TRANS64.TRYWAIT P1, [R5+URZ+0x12440], R29 ;  /* 0x0124401d050075a7 */ /* 0x000ee4000802017f */
[----:B---3--:R-:W-:Y:S05]  /*15710*/  @!P1 BRA `(.L_x_14492) ;  /* 0x0000003400349947 */ /* 0x008fea0003800000 */
.L_x_14578:
        /* <DEDUP_REMOVED lines=25> */
[----:B-----5:R-:W-:-:S05]  /*158b0*/  IMAD.SHL.U32 R17, R17, 0x10, RZ ;  /* 0x0000001011117824 */ /* 0x020fca00078e00ff */
[----:B------:R-:W-:Y:S02]  /*158c0*/  LOP3.LUT R17, R17, 0x30, RZ, 0xc0, !PT ;  /* 0x0000003011117812 */ /* 0x000fe400078ec0ff */
        /* <DEDUP_REMOVED lines=38> */
.L_x_14590:
        /* <DEDUP_REMOVED lines=16> */
.L_x_14494:
[----:B------:R-:W-:Y:S01]  /*15c30*/  IMAD.U32 R2, RZ, RZ, UR40 ;  /* 0x00000028ff027e24 */ /* 0x000fe2000f8e00ff */
[----:B------:R0:W-:Y:S04]  /*15c40*/  SYNCS.ARRIVE.TRANS64.A1T0 RZ, [R5+URZ+0x12430], RZ ;  /* 0x012430ff05ff79a7 */ /* 0x0001e8000810003f */
[----:B------:R-:W-:-:S04]  /*15c50*/  LOP3.LUT R2, R2, 0x1, RZ, 0xfc, !PT ;  /* 0x0000000102027812 */ /* 0x000fc800078efcff */
[----:B------:R-:W-:-:S13]  /*15c60*/  ISETP.NE.AND P1, PT, R2, 0x3, PT ;  /* 0x000000030200780c */ /* 0x000fda0003f25270 */
[----:B0-----:R-:W-:Y:S05]  /*15c70*/  @!P1 BRA `(.L_x_14495) ;  /* 0x0000000000049947 */ /* 0x001fea0003800000 */
[----:B------:R-:W-:Y:S01]  /*15c80*/  BPT.TRAP 0x1 ;  /* 0x000000040000795c */ /* 0x000fe20000300000 */
.L_x_14495:
[----:B------:R-:W-:Y:S02]  /*15c90*/  LOP3.LUT R2, R24, 0x1, RZ, 0x3c, !PT ;  /* 0x0000000118027812 */ /* 0x000fe400078e3cff */
[----:B------:R-:W-:Y:S02]  /*15ca0*/  LEA R3, R21, UR46, 0x3 ;  /* 0x0000002e15037c11 */ /* 0x000fe4000f8e18ff */
[----:B------:R-:W-:-:S04]  /*15cb0*/  SHF.L.U32 R2, R2, 0x1f, RZ ;  /* 0x0000001f02027819 */ /* 0x000fc800000006ff */
[----:B------:R-:W0:Y:S02]  /*15cc0*/  SYNCS.PHASECHK.TRANS64.TRYWAIT P2, [R3+URZ+0x12470], R2 ;  /* 0x01247002030075a7 */ /* 0x000e24000804017f */
[----:B0-----:R-:W-:Y:S05]  /*15cd0*/  @!P2 BRA `(.L_x_14496) ;  /* 0x000000340038a947 */ /* 0x001fea0003800000 */
.L_x_14591:
[----:B------:R-:W-:-:S06]  /*15ce0*/  ULOP3.LUT UR4, UR40, 0x2, URZ, 0xfc, !UPT ;  /* 0x0000000228047892 */ /* 0x000fcc000f8efc3f */
[----:B--23--:R-:W-:-:S05]  /*15cf0*/  IMAD.U32 R5, RZ, RZ, UR4 ;  /* 0x00000004ff057e24 */ /* 0x00cfca000f8e00ff */
[----:B------:R-:W-:-:S13]  /*15d00*/  ISETP.NE.AND P2, PT, R5, 0x3, PT ;  /* 0x000000030500780c */ /* 0x000fda0003f45270 */
[----:B------:R-:W-:Y:S05]  /*15d10*/  @!P2 BRA `(.L_x_14497) ;  /* 0x000000000004a947 */ /* 0x000fea0003800000 */
[----:B------:R-:W-:Y:S01]  /*15d20*/  BPT.TRAP 0x1 ;  /* 0x000000040000795c */ /* 0x000fe20000300000 */
.L_x_14497:
[----:B------:R-:W-:Y:S01]  /*15d30*/  SHF.L.U32 R6, R24, 0x1f, RZ ;  /* 0x0000001f18067819 */ /* 0x000fe200000006ff */
[----:B0-----:R-:W-:-:S03]  /*15d40*/  IMAD R2, R21, 0x2800, RZ ;  /* 0x0000280015027824 */ /* 0x001fc600078e02ff */
[----:B------:R-:W0:Y:S02]  /*15d50*/  SYNCS.PHASECHK.TRANS64.TRYWAIT P2, [R3+URZ+0x12460], R6 ;  /* 0x01246006030075a7 */ /* 0x000e24000804017f */
[----:B0-----:R-:W-:Y:S05]  /*15d60*/  @!P2 BRA `(.L_x_14498) ;  /* 0x000000340028a947 */ /* 0x001fea0003800000 */
.L_x_14592:
        /* <DEDUP_REMOVED lines=42> */
[--C-:B------:R-:W-:Y:S01]  /*16010*/  IMAD.IADD R5, R8, 0x1, R23.reuse ;  /* 0x0000000108057824 */ /* 0x100fe200078e0217 */
        /* <DEDUP_REMOVED lines=18> */
.L_x_14499:
[----:B-1----:R1:W-:Y:S01]  /*16140*/  SYNCS.ARRIVE.TRANS64.A1T0 RZ, [R3+URZ+0x12450], RZ ;  /* 0x012450ff03ff79a7 */ /* 0x0023e2000810003f */
[----:B------:R-:W-:Y:S06]  /*16150*/  BAR.SYNC.DEFER_BLOCKING 0x2, 0x80 ;  /* 0x0082000000007b1d */ /* 0x000fec0000010000 */
[----:B------:R-:W-:Y:S05]  /*16160*/  @!P1 BRA `(.L_x_14500) ;  /* 0x0000000000049947 */ /* 0x000fea0003800000 */
[----:B------:R-:W-:Y:S01]  /*16170*/  BPT.TRAP 0x1 ;  /* 0x000000040000795c */ /* 0x000fe20000300000 */
.L_x_14500:
[----:B------:R2:W5:Y:S01]  /*16180*/  LDL R24, [R1+0x4] ;  /* 0x0000040001187983 */ /* 0x0005620000100800 */
[----:B-1----:R-:W-:Y:S02]  /*16190*/  VIADD R3, R3, 0x12480 ;  /* 0x0001248003037836 */ /* 0x002fe40000000000 */
[----:B------:R-:W-:Y:S01]  /*161a0*/  VIADD R0, R0, 0xffffff60 ;  /* 0xffffff6000007836 */ /* 0x000fe20000000000 */
[----:B0-----:R-:W0:Y:S01]  /*161b0*/  S2R R2, SR_CgaCtaId ;  /* 0x0000000000027919 */ /* 0x001e220000008800 */
[----:B------:R-:W-:Y:S01]  /*161c0*/  IMAD.MOV.U32 R21, RZ, RZ, R4 ;  /* 0x000000ffff157224 */ /* 0x000fe200078e0004 */
[----:B0-----:R-:W-:-:S04]  /*161d0*/  PRMT R3, R2, 0x654, R3 ;  /* 0x0000065402037816 */ /* 0x001fc80000000003 */
[----:B------:R2:W-:Y:S01]  /*161e0*/  SYNCS.ARRIVE.TRANS64.RED.A1T0 RZ, [R3+URZ], RZ ;  /* 0x000000ff03ff79a7 */ /* 0x0005e2000810043f */
[----:B------:R-:W-:Y:S05]  /*161f0*/  @P0 BRA `(.L_x_14501) ;  /* 0xffffffe800e00947 */ /* 0x000fea000383ffff */
[----:B------:R-:W-:Y:S05]  /*16200*/  BRA `(.L_x_14502) ;  /* 0x00000000000c7947 */ /* 0x000fea0003800000 */
.L_x_14486:
[----:B0-----:R-:W-:Y:S02]  /*16210*/  IMAD.MOV.U32 R0, RZ, RZ, 0x1 ;  /* 0x00000001ff007424 */ /* 0x001fe400078e00ff */
[----:B------:R-:W-:-:S03]  /*16220*/  IMAD.MOV.U32 R4, RZ, RZ, RZ ;  /* 0x000000ffff047224 */ /* 0x000fc600078e00ff */
[----:B------:R0:W-:Y:S04]  /*16230*/  STL [R1+0x4], R0 ;  /* 0x0000040001007387 */ /* 0x0001e80000100800 */
.L_x_14502:
[----:B------:R-:W-:-:S06]  /*16240*/  ULOP3.LUT UR4, UR40, 0x1, URZ, 0xfc, !UPT ;  /* 0x0000000128047892 */ /* 0x000fcc000f8efc3f */
[----:B0-----:R-:W-:-:S05]  /*16250*/  IMAD.U32 R0, RZ, RZ, UR4 ;  /* 0x00000004ff007e24 */ /* 0x001fca000f8e00ff */
[----:B------:R-:W-:-:S13]  /*16260*/  ISETP.NE.AND P1, PT, R0, 0x3, PT ;  /* 0x000000030000780c */ /* 0x000fda0003f25270 */
[----:B------:R-:W-:Y:S05]  /*16270*/  @!P1 BRA `(.L_x_14503) ;  /* 0x0000000000049947 */ /* 0x000fea0003800000 */
[----:B------:R-:W-:Y:S01]  /*16280*/  BPT.TRAP 0x1 ;  /* 0x000000040000795c */ /* 0x000fe20000300000 */
.L_x_14503:
[----:B------:R-:W2:Y:S01]  /*16290*/  LDL R0, [R1+0x4] ;  /* 0x0000040001007983 */ /* 0x000ea20000100800 */
[----:B------:R-:W-:Y:S01]  /*162a0*/  LEA R2, R4, UR46, 0x3 ;  /* 0x0000002e04027c11 */ /* 0x000fe2000f8e18ff */
[----:B------:R-:W-:Y:S01]  /*162b0*/  BSSY B0, `(.L_x_14504) ;  /* 0x0000005000007945 */ /* 0x000fe20003800000 */
[----:B--2---:R-:W-:-:S04]  /*162c0*/  LOP3.LUT R3, R0, 0x1, RZ, 0x3c, !PT ;  /* 0x0000000100037812 */ /* 0x004fc800078e3cff */
[----:B------:R-:W-:-:S04]  /*162d0*/  SHF.L.U32 R3, R3, 0x1f, RZ ;  /* 0x0000001f03037819 */ /* 0x000fc800000006ff */
[----:B------:R-:W0:Y:S02]  /*162e0*/  SYNCS.PHASECHK.TRANS64.TRYWAIT P0, [R2+URZ+0x12470], R3 ;  /* 0x01247003020075a7 */ /* 0x000e24000800017f */
[----:B0-----:R-:W-:Y:S05]  /*162f0*/  @!P0 BRA `(.L_x_14505) ;  /* 0x0000002c00d88947 */ /* 0x001fea0003800000 */
.L_x_14593:
[----:B------:R-:W-:Y:S05]  /*16300*/  BSYNC B0 ;  /* 0x0000000000007941 */ /* 0x000fea0003800000 */
.L_x_14504:
[----:B------:R-:W-:-:S06]  /*16310*/  ULOP3.LUT UR4, UR40, 0x2, URZ, 0xfc, !UPT ;  /* 0x0000000228047892 */ /* 0x000fcc000f8efc3f */
[----:B------:R-:W-:-:S05]  /*16320*/  IMAD.U32 R0, RZ, RZ, UR4 ;  /* 0x00000004ff007e24 */ /* 0x000fca000f8e00ff */
[----:B------:R-:W-:-:S13]  /*16330*/  ISETP.NE.AND P0, PT, R0, 0x3, PT ;  /* 0x000000030000780c */ /* 0x000fda0003f05270 */
[----:B------:R-:W-:Y:S05]  /*16340*/  @!P0 BRA `(.L_x_14506) ;  /* 0x0000000000048947 */ /* 0x000fea0003800000 */
[----:B------:R-:W-:Y:S01]  /*16350*/  BPT.TRAP 0x1 ;  /* 0x000000040000795c */ /* 0x000fe20000300000 */
.L_x_14506:
[----:B------:R-:W2:Y:S02]  /*16360*/  LDL R0, [R1+0x4] ;  /* 0x0000040001007983 */ /* 0x000ea40000100800 */
[----:B--2---:R-:W-:Y:S01]  /*16370*/  SHF.L.U32 R5, R0, 0x1f, RZ ;  /* 0x0000001f00057819 */ /* 0x004fe200000006ff */
[----:B------:R-:W-:-:S03]  /*16380*/  IMAD R0, R4, 0x2800, RZ ;  /* 0x0000280004007824 */ /* 0x000fc600078e02ff */
[----:B------:R-:W1:Y:S02]  /*16390*/  SYNCS.PHASECHK.TRANS64.TRYWAIT P0, [R2+URZ+0x12460], R5 ;  /* 0x01246005020075a7 */ /* 0x000e64000800017f */
[----:B0-----:R-:W-:Y:S01]  /*163a0*/  LOP3.LUT R3, R0, R22, RZ, 0xfc, !PT ;  /* 0x0000001600037212 */ /* 0x001fe200078efcff */
[----:B-1----:R-:W-:Y:S06]  /*163b0*/  @!P0 BRA `(.L_x_14507) ;  /* 0x0000002c00bc8947 */ /* 0x002fec0003800000 */
.L_x_14594:
[----:B------:R-:W-:Y:S05]  /*163c0*/  WARPSYNC.ALL ;  /* 0x0000000000007948 */ /* 0x000fea0003800000 */
[----:B------:R1:W2:Y:S01]  /*163d0*/  LDSM.16.MT88.4 R8, [R3+UR46+0x5200] ;  /* 0x0052002e0308783b */ /* 0x0002a20008004200 */
[C---:B------:R-:W-:Y:S01]  /*163e0*/  LOP3.LUT R6, R0.reuse, R19, RZ, 0xfc, !PT ;  /* 0x0000001300067212 */ /* 0x040fe200078efcff */
[----:B0-----:R-:W-:Y:S01]  /*163f0*/  VIADD R5, R0, 0x800 ;  /* 0x0000080000057836 */ /* 0x001fe20000000000 */
[----:B------:R-:W-:-:S03]  /*16400*/  ULOP3.LUT UR4, UR40, 0x2, URZ, 0xfc, !UPT ;  /* 0x0000000228047892 */ /* 0x000fc6000f8efc3f */
[----:B------:R-:W-:Y:S01]  /*16410*/  IMAD.IADD R6, R6, 0x1, R23 ;  /* 0x0000000106067824 */ /* 0x000fe200078e0217 */
        /* <DEDUP_REMOVED lines=38> */
[----:B------:R-:W-:Y:S04]  /*16680*/  STSM.16.M88.4 [R16], R12 ;  /* 0x0000000c10007844 */ /* 0x000fe80000000200 */
[----:B------:R-:W0:Y:S01]  /*16690*/  LDSM.16.MT88.4 R8, [R8+UR46+0x5200] ;  /* 0x0052002e0808783b */ /* 0x000e220008004200 */
[----:B------:R-:W-:Y:S01]  /*166a0*/  IMAD.IADD R0, R0, 0x1, R23 ;  /* 0x0000000100007824 */ /* 0x000fe200078e0217 */
        /* <DEDUP_REMOVED lines=13> */
.L_x_14508:
[----:B-1----:R1:W-:Y:S01]  /*16780*/  SYNCS.ARRIVE.TRANS64.A1T0 RZ, [R2+URZ+0x12450], RZ ;  /* 0x012450ff02ff79a7 */ /* 0x0023e2000810003f */
[----:B------:R-:W-:Y:S06]  /*16790*/  BAR.SYNC.DEFER_BLOCKING 0x2, 0x80 ;  /* 0x0082000000007b1d */ /* 0x000fec0000010000 */
[----:B------:R-:W-:Y:S05]  /*167a0*/  @!P1 BRA `(.L_x_14509) ;  /* 0x0000000000049947 */ /* 0x000fea0003800000 */
[----:B------:R-:W-:Y:S01]  /*167b0*/  BPT.TRAP 0x1 ;  /* 0x000000040000795c */ /* 0x000fe20000300000 */
.L_x_14509:
        /* <DEDUP_REMOVED lines=11> */
.L_x_14460:
[----:B------:R-:W0:Y:S01]  /*16870*/  S2R R5, SR_CgaCtaId ;  /* 0x0000000000057919 */ /* 0x000e220000008800 */
[----:B------:R-:W-:Y:S02]  /*16880*/  MOV R4, 0x400 ;  /* 0x0000040000047802 */ /* 0x000fe40000000f00 */
[----:B------:R-:W-:Y:S02]  /*16890*/  SHF.L.U32 R3, R3, 0x1f, RZ ;  /* 0x0000001f03037819 */ /* 0x000fe400000006ff */
[----:B0-----:R-:W-:-:S04]  /*168a0*/  LEA R6, R5, R4, 0x18 ;  /* 0x0000000405067211 */ /* 0x001fc800078ec0ff */
[----:B------:R-:W0:Y:S02]  /*168b0*/  SYNCS.PHASECHK.TRANS64.TRYWAIT P0, [R6+URZ+0x12420], R3 ;  /* 0x01242003060075a7 */ /* 0x000e24000800017f */
[----:B0-----:R-:W-:Y:S05]  /*168c0*/  @!P0 BRA `(.L_x_14510) ;  /* 0x00000028008c8947 */ /* 0x001fea0003800000 */
.L_x_14595:
        /* <DEDUP_REMOVED lines=13> */
.L_x_14511:
[----:B------:R-:W-:Y:S01]  /*169a0*/  IMAD R5, R2, 0x8, R6 ;  /* 0x0000000802057824 */ /* 0x000fe200078e0206 */
[----:B------:R-:W-:Y:S01]  /*169b0*/  SHF.L.U32 R4, R0, 0x1f, RZ ;  /* 0x0000001f00047819 */ /* 0x000fe200000006ff */
[----:B------:R-:W-:-:S03]  /*169c0*/  VIADD R2, R2, 0x1 ;  /* 0x0000000102027836 */ /* 0x000fc60000000000 */
[----:B------:R-:W0:Y:S02]  /*169d0*/  SYNCS.PHASECHK.TRANS64.TRYWAIT P1, [R5+URZ+0x12440], R4 ;  /* 0x01244004050075a7 */ /* 0x000e24000802017f */
[----:B------:R-:W-:-:S04]  /*169e0*/  ISETP.NE.AND P2, PT, R2, 0x2, PT ;  /* 0x000000020200780c */ /* 0x000fc80003f45270 */
[----:B------:R-:W-:Y:S01]  /*169f0*/  SEL R3, RZ, 0x1, P2 ;  /* 0x00000001ff037807 */ /* 0x000fe20001000000 */
[----:B0-----:R-:W-:Y:S08]  /*16a00*/  @!P1 BRA `(.L_x_14512) ;  /* 0x0000002800509947 */ /* 0x001ff00003800000 */
.L_x_14596:
[----:B------:R-:W-:Y:S02]  /*16a10*/  SEL R2, R2, RZ, P2 ;  /* 0x000000ff02027207 */ /* 0x000fe40001000000 */
[----:B------:R-:W-:Y:S01]  /*16a20*/  LOP3.LUT R0, R0, R3, RZ, 0x3c, !PT ;  /* 0x0000000300007212 */ /* 0x000fe200078e3cff */
[----:B------:R-:W-:Y:S06]  /*16a30*/  @!P0 BRA `(.L_x_14513) ;  /* 0x0000000000048947 */ /* 0x000fec0003800000 */
[----:B------:R-:W-:Y:S01]  /*16a40*/  BPT.TRAP 0x1 ;  /* 0x000000040000795c */ /* 0x000fe20000300000 */
.L_x_14513:
[----:B------:R-:W-:Y:S01]  /*16a50*/  IMAD R3, R2, 0x8, R6 ;  /* 0x0000000802037824 */ /* 0x000fe200078e0206 */
[----:B------:R-:W-:-:S04]  /*16a60*/  SHF.L.U32 R0, R0, 0x1f, RZ ;  /* 0x0000001f00007819 */ /* 0x000fc800000006ff */
[----:B------:R-:W1:Y:S02]  /*16a70*/  SYNCS.PHASECHK.TRANS64.TRYWAIT P1, [R3+URZ+0x12440], R0 ;  /* 0x01244000030075a7 */ /* 0x000e64000802017f */
[----:B-1----:R-:W-:Y:S05]  /*16a80*/  @!P1 BRA `(.L_x_14514) ;  /* 0x0000002800449947 */ /* 0x002fea0003800000 */
.L_x_14597:
[----:B------:R-:W-:Y:S05]  /*16a90*/  @!P0 BRA `(.L_x_14515) ;  /* 0x0000000000048947 */ /* 0x000fea0003800000 */
[----:B------:R-:W-:Y:S01]  /*16aa0*/  BPT.TRAP 0x1 ;  /* 0x000000040000795c */ /* 0x000fe20000300000 */
.L_x_14515:
[----:B------:R-:W2:Y:S02]  /*16ab0*/  SYNCS.PHASECHK.TRANS64.TRYWAIT P1, [R5+URZ+0x12460], R4 ;  /* 0x01246004050075a7 */ /* 0x000ea4000802017f */
[----:B--2---:R-:W-:Y:S05]  /*16ac0*/  @!P1 BRA `(.L_x_14516) ;  /* 0x0000002800489947 */ /* 0x004fea0003800000 */
.L_x_14598:
[----:B------:R-:W-:Y:S05]  /*16ad0*/  @!P0 BRA `(.L_x_14517) ;  /* 0x0000000000048947 */ /* 0x000fea0003800000 */
[----:B------:R-:W-:Y:S01]  /*16ae0*/  BPT.TRAP 0x1 ;  /* 0x000000040000795c */ /* 0x000fe20000300000 */
.L_x_14517:
[----:B------:R-:W3:Y:S02]  /*16af0*/  SYNCS.PHASECHK.TRANS64.TRYWAIT P1, [R3+URZ+0x12460], R0 ;  /* 0x01246000030075a7 */ /* 0x000ee4000802017f */
[----:B---3--:R-:W-:Y:S05]  /*16b00*/  @!P1 BRA `(.L_x_14518) ;  /* 0x00000028004c9947 */ /* 0x008fea0003800000 */
.L_x_14599:
[----:B------:R-:W-:Y:S05]  /*16b10*/  @!P0 BRA `(.L_x_14519) ;  /* 0x0000000000048947 */ /* 0x000fea0003800000 */
[----:B------:R-:W-:Y:S01]  /*16b20*/  BPT.TRAP 0x1 ;  /* 0x000000040000795c */ /* 0x000fe20000300000 */
.L_x_14519:
[----:B------:R-:W4:Y:S02]  /*16b30*/  SYNCS.PHASECHK.TRANS64.TRYWAIT P1, [R5+URZ+0x12480], R4 ;  /* 0x01248004050075a7 */ /* 0x000f24000802017f */
[----:B----4-:R-:W-:Y:S05]  /*16b40*/  @!P1 BRA `(.L_x_14520) ;  /* 0x0000002800509947 */ /* 0x010fea0003800000 */
.L_x_14600:
[----:B------:R-:W-:Y:S05]  /*16b50*/  @!P0 BRA `(.L_x_14521) ;  /* 0x0000000000048947 */ /* 0x000fea0003800000 */
[----:B------:R-:W-:Y:S01]  /*16b60*/  BPT.TRAP 0x1 ;  /* 0x000000040000795c */ /* 0x000fe20000300000 */
.L_x_14521:
[----:B------:R0:W0:Y:S02]  /*16b70*/  SYNCS.PHASECHK.TRANS64.TRYWAIT P0, [R3+URZ+0x12480], R0 ;  /* 0x01248000030075a7 */ /* 0x000024000800017f */
[----:B0-----:R-:W-:Y:S05]  /*16b80*/  @!P0 NANOSLEEP.SYNCS 0x989680 ;  /* 0x009896800000895d */ /* 0x001fea0003900000 */
[----:B------:R-:W0:Y:S02]  /*16b90*/  @!P0 SYNCS.PHASECHK.TRANS64 P0, [R3+URZ+0x12480], R0 ;  /* 0x01248000030085a7 */ /* 0x000e24000800007f */
[----:B0-----:R-:W-:Y:S05]  /*16ba0*/  @!P0 BRA `(.L_x_14521) ;  /* 0xfffffffc00f08947 */ /* 0x001fea000383ffff */
.L_x_14368:
[----:B------:R-:W-:Y:S05]  /*16bb0*/  BSYNC B6 ;  /* 0x0000000000067941 */ /* 0x000fea0003800000 */
.L_x_14365:
[----:B------:R-:W-:Y:S05]  /*16bc0*/  EXIT ;  /* 0x000000000000794d */ /* 0x000fea0003800000 */
.L_x_14378:
[----:B0-----:R-:W-:-:S04]  /*16bd0*/  IMAD.U32 R3, RZ, RZ, UR47 ;  /* 0x0000002fff037e24 */ /* 0x001fc8000f8e00ff */
[----:B------:R0:W1:Y:S03]  /*16be0*/  SYNCS.PHASECHK.TRANS64.TRYWAIT P0, [R3+URZ+0x12400], R0 ;  /* 0x01240000030075a7 */ /* 0x000066000800017f */
[----:B-1----:R-:W-:Y:S05]  /*16bf0*/  @!P0 NANOSLEEP.SYNCS 0x989680 ;  /* 0x009896800000895d */ /* 0x002fea0003900000 */
[----:B------:R-:W1:Y:S02]  /*16c00*/  @!P0 SYNCS.PHASECHK.TRANS64 P0, [R3+URZ+0x12400], R0 ;  /* 0x01240000030085a7 */ /* 0x000e64000800007f */
[----:B-1----:R-:W-:Y:S05]  /*16c10*/  @!P0 BRA `(.L_x_14378) ;  /* 0xfffffffc00ec8947 */ /* 0x002fea000383ffff */
[----:B------:R-:W-:Y:S05]  /*16c20*/  BRA `(.L_x_14522) ;  /* 0xfffffeac003c7947 */ /* 0x000fea000383ffff */
.L_x_14382:
[----:B0-----:R-:W-:-:S04]  /*16c30*/  IMAD.U32 R3, RZ, RZ, UR47 ;  /* 0x0000002fff037e24 */ /* 0x001fc8000f8e00ff */
[----:B------:R0:W2:Y:S03]  /*16c40*/  SYNCS.PHASECHK.TRANS64.TRYWAIT P1, [R3+URZ+0x12430], R0 ;  /* 0x01243000030075a7 */ /* 0x0000a6000802017f */
[----:B--2---:R-:W-:Y:S05]  /*16c50*/  @!P1 NANOSLEEP.SYNCS 0x989680 ;  /* 0x009896800000995d */ /* 0x004fea0003900000 */
[----:B------:R-:W2:Y:S02]  /*16c60*/  @!P1 SYNCS.PHASECHK.TRANS64 P1, [R3+URZ+0x12430], R0 ;  /* 0x01243000030095a7 */ /* 0x000ea4000802007f */
[----:B--2---:R-:W-:Y:S05]  /*16c70*/  @!P1 BRA `(.L_x_14382) ;  /* 0xfffffffc00ec9947 */ /* 0x004fea000383ffff */
[----:B------:R-:W-:Y:S05]  /*16c80*/  BRA `(.L_x_14381) ;  /* 0xfffffeac00507947 */ /* 0x000fea000383ffff */
.L_x_14399:
[----:B-1----:R-:W-:-:S04]  /*16c90*/  IMAD.U32 R12, RZ, RZ, UR21 ;  /* 0x00000015ff0c7e24 */ /* 0x002fc8000f8e00ff */
[----:B------:R1:W2:Y:S03]  /*16ca0*/  SYNCS.PHASECHK.TRANS64.TRYWAIT P1, [R12+URZ+0x12430], R5 ;  /* 0x012430050c0075a7 */ /* 0x0002a6000802017f */
[----:B--2---:R-:W-:Y:S05]  /*16cb0*/  @!P1 NANOSLEEP.SYNCS 0x989680 ;  /* 0x009896800000995d */ /* 0x004fea0003900000 */
[----:B------:R-:W2:Y:S02]  /*16cc0*/  @!P1 SYNCS.PHASECHK.TRANS64 P1, [R12+URZ+0x12430], R5 ;  /* 0x012430050c0095a7 */ /* 0x000ea4000802007f */
[----:B--2---:R-:W-:Y:S05]  /*16cd0*/  @!P1 BRA `(.L_x_14399) ;  /* 0xfffffffc00ec9947 */ /* 0x004fea000383ffff */
[----:B------:R-:W-:Y:S05]  /*16ce0*/  BRA `(.L_x_14398) ;  /* 0xfffffeec005c7947 */ /* 0x000fea000383ffff */
.L_x_14403:
[----:B-1----:R-:W-:-:S04]  /*16cf0*/  IMAD.U32 R12, RZ, RZ, UR13 ;  /* 0x0000000dff0c7e24 */ /* 0x002fc8000f8e00ff */
[----:B------:R1:W2:Y:S03]  /*16d00*/  SYNCS.PHASECHK.TRANS64.TRYWAIT P1, [R12+URZ+0x12450], R5 ;  /* 0x012450050c0075a7 */ /* 0x0002a6000802017f */
[----:B--2---:R-:W-:Y:S05]  /*16d10*/  @!P1 NANOSLEEP.SYNCS 0x989680 ;  /* 0x009896800000995d */ /* 0x004fea0003900000 */
[----:B------:R-:W2:Y:S02]  /*16d20*/  @!P1 SYNCS.PHASECHK.TRANS64 P1, [R12+URZ+0x12450], R5 ;  /* 0x012450050c0095a7 */ /* 0x000ea4000802007f */
[----:B--2---:R-:W-:Y:S05]  /*16d30*/  @!P1 BRA `(.L_x_14403) ;  /* 0xfffffffc00ec9947 */ /* 0x004fea000383ffff */
[----:B------:R-:W-:Y:S05]  /*16d40*/  BRA `(.L_x_14402) ;  /* 0xfffffef000687947 */ /* 0x000fea000383ffff */
.L_x_14422:
[----:B-1----:R-:W-:-:S04]  /*16d50*/  IMAD.U32 R12, RZ, RZ, UR10 ;  /* 0x0000000aff0c7e24 */ /* 0x002fc8000f8e00ff */
[----:B------:R1:W2:Y:S03]  /*16d60*/  SYNCS.PHASECHK.TRANS64.TRYWAIT P1, [R12+URZ+0x12430], R5 ;  /* 0x012430050c0075a7 */ /* 0x0002a6000802017f */
[----:B--2---:R-:W-:Y:S05]  /*16d70*/  @!P1 NANOSLEEP.SYNCS 0x989680 ;  /* 0x009896800000995d */ /* 0x004fea0003900000 */
[----:B------:R-:W2:Y:S02]  /*16d80*/  @!P1 SYNCS.PHASECHK.TRANS64 P1, [R12+URZ+0x12430], R5 ;  /* 0x012430050c0095a7 */ /* 0x000ea4000802007f */
[----:B--2---:R-:W-:Y:S05]  /*16d90*/  @!P1 BRA `(.L_x_14422) ;  /* 0xfffffffc00ec9947 */ /* 0x004fea000383ffff */
[----:B------:R-:W-:Y:S05]  /*16da0*/  BRA `(.L_x_14421) ;  /* 0xffffff2c00b47947 */ /* 0x000fea000383ffff */
.L_x_14426:
[----:B-1----:R-:W-:-:S04]  /*16db0*/  IMAD.U32 R12, RZ, RZ, UR13 ;  /* 0x0000000dff0c7e24 */ /* 0x002fc8000f8e00ff */
[----:B------:R1:W2:Y:S03]  /*16dc0*/  SYNCS.PHASECHK.TRANS64.TRYWAIT P1, [R12+URZ+0x12450], R5 ;  /* 0x012450050c0075a7 */ /* 0x0002a6000802017f */
[----:B--2---:R-:W-:Y:S05]  /*16dd0*/  @!P1 NANOSLEEP.SYNCS 0x989680 ;  /* 0x009896800000995d */ /* 0x004fea0003900000 */
[----:B------:R-:W2:Y:S02]  /*16de0*/  @!P1 SYNCS.PHASECHK.TRANS64 P1, [R12+URZ+0x12450], R5 ;  /* 0x012450050c0095a7 */ /* 0x000ea4000802007f */
[----:B--2---:R-:W-:Y:S05]  /*16df0*/  @!P1 BRA `(.L_x_14426) ;  /* 0xfffffffc00ec9947 */ /* 0x004fea000383ffff */
[----:B------:R-:W-:Y:S05]  /*16e00*/  BRA `(.L_x_14425) ;  /* 0xffffff3000bc7947 */ /* 0x000fea000383ffff */
.L_x_14434:
[----:B-1----:R-:W-:-:S04]  /*16e10*/  IMAD.U32 R12, RZ, RZ, UR25 ;  /* 0x00000019ff0c7e24 */ /* 0x002fc8000f8e00ff */
[----:B------:R1:W2:Y:S03]  /*16e20*/  SYNCS.PHASECHK.TRANS64.TRYWAIT P1, [R12+URZ+0x12430], R5 ;  /* 0x012430050c0075a7 */ /* 0x0002a6000802017f */
[----:B--2---:R-:W-:Y:S05]  /*16e30*/  @!P1 NANOSLEEP.SYNCS 0x989680 ;  /* 0x009896800000995d */ /* 0x004fea0003900000 */
[----:B------:R-:W2:Y:S02]  /*16e40*/  @!P1 SYNCS.PHASECHK.TRANS64 P1, [R12+URZ+0x12430], R5 ;  /* 0x012430050c0095a7 */ /* 0x000ea4000802007f */
[----:B--2---:R-:W-:Y:S05]  /*16e50*/  @!P1 BRA `(.L_x_14434) ;  /* 0xfffffffc00ec9947 */ /* 0x004fea000383ffff */
[----:B------:R-:W-:Y:S05]  /*16e60*/  BRA `(.L_x_14433) ;  /* 0xffffff5000347947 */ /* 0x000fea000383ffff */
.L_x_14438:
[----:B-1----:R-:W-:-:S04]  /*16e70*/  IMAD.U32 R12, RZ, RZ, UR13 ;  /* 0x0000000dff0c7e24 */ /* 0x002fc8000f8e00ff */
[----:B------:R1:W2:Y:S03]  /*16e80*/  SYNCS.PHASECHK.TRANS64.TRYWAIT P1, [R12+URZ+0x12450], R5 ;  /* 0x012450050c0075a7 */ /* 0x0002a6000802017f */
[----:B--2---:R-:W-:Y:S05]  /*16e90*/  @!P1 NANOSLEEP.SYNCS 0x989680 ;  /* 0x009896800000995d */ /* 0x004fea0003900000 */
[----:B------:R-:W2:Y:S02]  /*16ea0*/  @!P1 SYNCS.PHASECHK.TRANS64 P1, [R12+URZ+0x12450], R5 ;  /* 0x012450050c0095a7 */ /* 0x000ea4000802007f */
[----:B--2---:R-:W-:Y:S05]  /*16eb0*/  @!P1 BRA `(.L_x_14438) ;  /* 0xfffffffc00ec9947 */ /* 0x004fea000383ffff */
[----:B------:R-:W-:Y:S05]  /*16ec0*/  BRA `(.L_x_14437) ;  /* 0xffffff54003c7947 */ /* 0x000fea000383ffff */
.L_x_14453:
[----:B-1----:R-:W-:-:S04]  /*16ed0*/  IMAD.U32 R7, RZ, RZ, UR16 ;  /* 0x00000010ff077e24 */ /* 0x002fc8000f8e00ff */
[----:B------:R1:W2:Y:S03]  /*16ee0*/  SYNCS.PHASECHK.TRANS64.TRYWAIT P1, [R7+URZ+0x12450], R0 ;  /* 0x01245000070075a7 */ /* 0x0002a6000802017f */
[----:B--2---:R-:W-:Y:S05]  /*16ef0*/  @!P1 NANOSLEEP.SYNCS 0x989680 ;  /* 0x009896800000995d */ /* 0x004fea0003900000 */
[----:B------:R-:W2:Y:S02]  /*16f00*/  @!P1 SYNCS.PHASECHK.TRANS64 P1, [R7+URZ+0x12450], R0 ;  /* 0x01245000070095a7 */ /* 0x000ea4000802007f */
[----:B--2---:R-:W-:Y:S05]  /*16f10*/  @!P1 BRA `(.L_x_14453) ;  /* 0xfffffffc00ec9947 */ /* 0x004fea000383ffff */
[----:B------:R-:W-:Y:S05]  /*16f20*/  BRA `(.L_x_14452) ;  /* 0xffffff8c00b07947 */ /* 0x000fea000383ffff */
.L_x_14472:
[----:B------:R-:W-:Y:S02]  /*16f30*/  IMAD.MOV.U32 R13, RZ, RZ, R22 ;  /* 0x000000ffff0d7224 */ /* 0x000fe400078e0016 */
[----:B------:R-:W-:Y:S02]  /*16f40*/  IMAD.MOV.U32 R12, RZ, RZ, RZ ;  /* 0x000000ffff0c7224 */ /* 0x000fe400078e00ff */
[----:B------:R-:W-:Y:S02]  /*16f50*/  IMAD.MOV.U32 R11, RZ, RZ, 0x1f ;  /* 0x0000001fff0b7424 */ /* 0x000fe400078e00ff */
[----:B------:R-:W-:-:S07]  /*16f60*/  IMAD.MOV.U32 R15, RZ, RZ, -0x1 ;  /* 0xffffffffff0f7424 */ /* 0x000fce00078e00ff */
[----:B0----5:R-:W-:Y:S05]  /*16f70*/  WARPSYNC.COLLECTIVE R15, `(.L_x_14523) ;  /* 0x000000000f087348 */ /* 0x021fea0003c00000 */
[----:B------:R1:W2:Y:S02]  /*16f80*/  SHFL.IDX P6, R14, R13, R12, R11 ;  /* 0x0000000c0d0e7389 */ /* 0x0002a400000c000b */
[----:B012--5:R-:W-:Y:S01]  /*16f90*/  ENDCOLLECTIVE ;  /* 0x000000000000791b */ /* 0x027fe20003800000 */
.L_x_14523:
[----:B------:R-:W-:Y:S05]  /*16fa0*/  BRA `(.L_x_14524) ;  /* 0xffffffc0000c7947 */ /* 0x000fea000383ffff */
.L_x_14474:
[----:B-1----:R-:W-:-:S05]  /*16fb0*/  IMAD.MOV.U32 R2, RZ, RZ, 0x1 ;  /* 0x00000001ff027424 */ /* 0x002fca00078e00ff */
[----:B------:R-:W-:-:S04]  /*16fc0*/  SHF.L.U32 R2, R2, 0x1f, RZ ;  /* 0x0000001f02027819 */ /* 0x000fc800000006ff */
[----:B------:R1:W2:Y:S03]  /*16fd0*/  SYNCS.PHASECHK.TRANS64.TRYWAIT P0, [R27+URZ+0x12480], R2 ;  /* 0x012480021b0075a7 */ /* 0x0002a6000800017f */
[----:B--2---:R-:W-:Y:S05]  /*16fe0*/  @!P0 NANOSLEEP.SYNCS 0x989680 ;  /* 0x009896800000895d */ /* 0x004fea0003900000 */
[----:B------:R-:W2:Y:S02]  /*16ff0*/  @!P0 SYNCS.PHASECHK.TRANS64 P0, [R27+URZ+0x12480], R2 ;  /* 0x012480021b0085a7 */ /* 0x000ea4000800007f */
[----:B--2---:R-:W-:Y:S05]  /*17000*/  @!P0 BRA `(.L_x_14474) ;  /* 0xfffffffc00e88947 */ /* 0x004fea000383ffff */
[----:B------:R-:W-:Y:S05]  /*17010*/  BRA `(.L_x_14525) ;  /* 0xffffffc400787947 */ /* 0x000fea000383ffff */
.L_x_14475:
        /* <DEDUP_REMOVED lines=8> */
.L_x_14527:
[----:B------:R-:W-:Y:S05]  /*170a0*/  BSYNC B0 ;  /* 0x0000000000007941 */ /* 0x000fea0003800000 */
.L_x_14526:
[----:B------:R0:W-:Y:S04]  /*170b0*/  STL [R1+0x20], R4 ;  /* 0x0000200401007387 */ /* 0x0001e80000100800 */
[----:B0-----:R0:W5:Y:S01]  /*170c0*/  LDL R4, [R1+0x14] ;  /* 0x0000140001047983 */ /* 0x0011620000100800 */
[----:B------:R-:W-:Y:S01]  /*170d0*/  IMAD.MOV.U32 R13, RZ, RZ, R9 ;  /* 0x000000ffff0d7224 */ /* 0x000fe200078e0009 */
[----:B------:R-:W-:Y:S01]  /*170e0*/  ISETP.LT.OR P1, PT, R8, 0x1, P2 ;  /* 0x000000010800780c */ /* 0x000fe20001721670 */
[----:B------:R-:W-:Y:S02]  /*170f0*/  IMAD.MOV.U32 R12, RZ, RZ, RZ ;  /* 0x000000ffff0c7224 */ /* 0x000fe400078e00ff */
[----:B------:R-:W-:Y:S02]  /*17100*/  IMAD.MOV.U32 R11, RZ, RZ, 0x1c1f ;  /* 0x00001c1fff0b7424 */ /* 0x000fe400078e00ff */
[----:B------:R-:W-:-:S02]  /*17110*/  IMAD.MOV.U32 R15, RZ, RZ, -0x1 ;  /* 0xffffffffff0f7424 */ /* 0x000fc400078e00ff */
[----:B0-----:R-:W-:-:S07]  /*17120*/  IMAD.MOV.U32 R3, RZ, RZ, R14 ;  /* 0x000000ffff037224 */ /* 0x001fce00078e000e */
[----:B-----5:R-:W-:Y:S05]  /*17130*/  WARPSYNC.COLLECTIVE R15, `(.L_x_14528) ;  /* 0x000000000f087348 */ /* 0x020fea0003c00000 */
[----:B------:R0:W1:Y:S02]  /*17140*/  SHFL.IDX P6, R14, R13, R12, R11 ;  /* 0x0000000c0d0e7389 */ /* 0x00006400000c000b */
[----:B01---5:R-:W-:Y:S01]  /*17150*/  ENDCOLLECTIVE ;  /* 0x000000000000791b */ /* 0x023fe20003800000 */
.L_x_14528:
[----:B------:R-:W0:Y:S01]  /*17160*/  S2R R15, SR_TID.X ;  /* 0x00000000000f7919 */ /* 0x000e220000002100 */
[----:B------:R-:W-:Y:S02]  /*17170*/  IMAD.MOV.U32 R13, RZ, RZ, R10 ;  /* 0x000000ffff0d7224 */ /* 0x000fe400078e000a */
        /* <DEDUP_REMOVED lines=10> */
.L_x_14529:
        /* <DEDUP_REMOVED lines=8> */
[----:B0-----:R-:W-:-:S09]  /*172a0*/  IMAD.MOV.U32 R3, RZ, RZ, R14 ;  /* 0x000000ffff037224 */ /* 0x001fd200078e000e */
[----:B-1----:R-:W-:Y:S05]  /*172b0*/  WARPSYNC.COLLECTIVE R15, `(.L_x_14530) ;  /* 0x000000000f087348 */ /* 0x002fea0003c00000 */
[----:B------:R0:W2:Y:S02]  /*172c0*/  SHFL.IDX P6, R14, R13, R12, R11 ;  /* 0x0000000c0d0e7389 */ /* 0x0000a400000c000b */
[----:B012---:R-:W-:Y:S01]  /*172d0*/  ENDCOLLECTIVE ;  /* 0x000000000000791b */ /* 0x007fe20003800000 */
.L_x_14530:
        /* <DEDUP_REMOVED lines=12> */
.L_x_14531:
        /* <DEDUP_REMOVED lines=10> */
.L_x_14532:
        /* <DEDUP_REMOVED lines=12> */
.L_x_14533:
        /* <DEDUP_REMOVED lines=11> */
.L_x_14534:
[----:B------:R-:W-:Y:S02]  /*175b0*/  IMAD.SHL.U32 R3, R3, 0x10, RZ ;  /* 0x0000001003037824 */ /* 0x000fe400078e00ff */
[----:B------:R-:W-:-:S03]  /*175c0*/  IMAD.MOV.U32 R2, RZ, RZ, R14 ;  /* 0x000000ffff027224 */ /* 0x000fc600078e000e */
[----:B------:R-:W-:-:S04]  /*175d0*/  LOP3.LUT R3, R3, 0x30, RZ, 0xc0, !PT ;  /* 0x0000003003037812 */ /* 0x000fc800078ec0ff */
[----:B------:R-:W-:-:S05]  /*175e0*/  IADD3 R2, P0, R3, R2, RZ ;  /* 0x0000000203027210 */ /* 0x000fca0007f1e0ff */
[----:B------:R-:W-:-:S05]  /*175f0*/  IMAD.X R3, RZ, RZ, R10, P0 ;  /* 0x000000ffff037224 */ /* 0x000fca00000e060a */
[----:B------:R-:W-:Y:S01]  /*17600*/  @!PT LDS RZ, [RZ] ;  /* 0x00000000fffff984 */ /* 0x000fe20000000800 */
[----:B------:R-:W-:Y:S01]  /*17610*/  @!PT LDS RZ, [RZ] ;  /* 0x00000000fffff984 */ /* 0x000fe20000000800 */
[----:B------:R-:W-:Y:S01]  /*17620*/  @!PT LDS RZ, [RZ] ;  /* 0x00000000fffff984 */ /* 0x000fe20000000800 */
[----:B------:R0:W-:Y:S04]  /*17630*/  LDGSTS.E.BYPASS.LTC128B.128 [R4+0x6a00], desc[UR50][R2.64], !P1 ;  /* 0x06a0000002047fae */ /* 0x0001e8000c901d72 */
[----:B------:R0:W5:Y:S01]  /*17640*/  LDL.LU R4, [R1+0x20] ;  /* 0x0000200001047983 */ /* 0x0001620000300800 */
[----:B------:R-:W-:Y:S01]  /*17650*/  IMAD.MOV.U32 R13, RZ, RZ, R17 ;  /* 0x000000ffff0d7224 */ /* 0x000fe200078e0011 */
[----:B------:R-:W-:Y:S01]  /*17660*/  ISETP.GE.AND P5, PT, R8, 0x81, PT ;  /* 0x000000810800780c */ /* 0x000fe20003fa6270 */
[----:B------:R-:W-:Y:S01]  /*17670*/  IMAD.MOV.U32 R12, RZ, RZ, RZ ;  /* 0x000000ffff0c7224 */ /* 0x000fe200078e00ff */
[----:B------:R-:W-:Y:S02]  /*17680*/  LOP3.LUT R0, R0, 0xffffffef, RZ, 0xc0, !PT ;  /* 0xffffffef00007812 */ /* 0x000fe400078ec0ff */
[----:B------:R-:W-:-:S13]  /*17690*/  ISETP.GE.AND P3, PT, R8, 0x21, PT ;  /* 0x000000210800780c */ /* 0x000fda0003f66270 */
[----:B0----5:R-:W-:Y:S05]  /*176a0*/  WARPSYNC.COLLECTIVE R15, `(.L_x_14535) ;  /* 0x000000000f087348 */ /* 0x021fea0003c00000 */
[----:B------:R1:W2:Y:S02]  /*176b0*/  SHFL.IDX P6, R14, R13, R12, R11 ;  /* 0x0000000c0d0e7389 */ /* 0x0002a400000c000b */
[----:B012--5:R-:W-:Y:S01]  /*176c0*/  ENDCOLLECTIVE ;  /* 0x000000000000791b */ /* 0x027fe20003800000 */
.L_x_14535:
[C---:B------:R-:W-:Y:S02]  /*176d0*/  ISETP.GE.AND P0, PT, R8.reuse, 0x41, PT ;  /* 0x000000410800780c */ /* 0x040fe40003f06270 */
[----:B------:R-:W-:Y:S02]  /*176e0*/  ISETP.GE.AND P1, PT, R8, 0x61, PT ;  /* 0x000000610800780c */ /* 0x000fe40003f26270 */
[----:B------:R-:W-:Y:S01]  /*176f0*/  @P5 LOP3.LUT R0, R0, 0x10, RZ, 0xfc, !PT ;  /* 0x0000001000005812 */ /* 0x000fe200078efcff */
[----:B------:R-:W-:Y:S02]  /*17700*/  IMAD.MOV.U32 R13, RZ, RZ, R18 ;  /* 0x000000ffff0d7224 */ /* 0x000fe400078e0012 */
[----:B------:R-:W-:-:S08]  /*17710*/  IMAD.MOV.U32 R17, RZ, RZ, R14 ;  /* 0x000000ffff117224 */ /* 0x000fd000078e000e */
[----:B------:R-:W-:Y:S05]  /*17720*/  WARPSYNC.COLLECTIVE R15, `(.L_x_14536) ;  /* 0x000000000f087348 */ /* 0x000fea0003c00000 */
[----:B------:R0:W1:Y:S02]  /*17730*/  SHFL.IDX P6, R14, R13, R12, R11 ;  /* 0x0000000c0d0e7389 */ /* 0x00006400000c000b */
[----:B01----:R-:W-:Y:S01]  /*17740*/  ENDCOLLECTIVE ;  /* 0x000000000000791b */ /* 0x003fe20003800000 */
.L_x_14536:
[----:B------:R-:W-:Y:S01]  /*17750*/  IMAD.MOV.U32 R2, RZ, RZ, R14 ;  /* 0x000000ffff027224 */ /* 0x000fe200078e000e */
[----:B------:R-:W-:Y:S06]  /*17760*/  BRA `(.L_x_14537) ;  /* 0xffffffc000f87947 */ /* 0x000fec000383ffff */
.L_x_14478:
[----:B-1----:R-:W-:-:S05]  /*17770*/  IMAD.MOV.U32 R2, RZ, RZ, 0x1 ;  /* 0x00000001ff027424 */ /* 0x002fca00078e00ff */
[----:B------:R-:W-:-:S04]  /*17780*/  SHF.L.U32 R2, R2, 0x1f, RZ ;  /* 0x0000001f02027819 */ /* 0x000fc800000006ff */
[----:B------:R1:W2:Y:S03]  /*17790*/  SYNCS.PHASECHK.TRANS64.TRYWAIT P2, [R27+URZ+0x12440], R2 ;  /* 0x012440021b0075a7 */ /* 0x0002a6000804017f */
[----:B--2---:R-:W-:Y:S05]  /*177a0*/  @!P2 NANOSLEEP.SYNCS 0x989680 ;  /* 0x009896800000a95d */ /* 0x004fea0003900000 */
[----:B------:R-:W2:Y:S02]  /*177b0*/  @!P2 SYNCS.PHASECHK.TRANS64 P2, [R27+URZ+0x12440], R2 ;  /* 0x012440021b00a5a7 */ /* 0x000ea4000804007f */
[----:B--2---:R-:W-:Y:S05]  /*177c0*/  @!P2 BRA `(.L_x_14478) ;  /* 0xfffffffc00e8a947 */ /* 0x004fea000383ffff */
[----:B------:R-:W-:Y:S05]  /*177d0*/  BRA `(.L_x_14538) ;  /* 0xffffffc400487947 */ /* 0x000fea000383ffff */
.L_x_14479:
        /* <DEDUP_REMOVED lines=8> */
.L_x_14540:
[----:B------:R-:W-:Y:S05]  /*17860*/  BSYNC B0 ;  /* 0x0000000000007941 */ /* 0x000fea0003800000 */
.L_x_14539:
        /* <DEDUP_REMOVED lines=8> */
.L_x_14541:
        /* <DEDUP_REMOVED lines=8> */
.L_x_14542:
        /* <DEDUP_REMOVED lines=9> */
.L_x_14543:
        /* <DEDUP_REMOVED lines=8> */
.L_x_14544:
        /* <DEDUP_REMOVED lines=9> */
.L_x_14545:
[----:B------:R-:W-:Y:S02]  /*17b10*/  IMAD.MOV.U32 R13, RZ, RZ, R5 ;  /* 0x000000ffff0d7224 */ /* 0x000fe400078e0005 */
[----:B------:R-:W-:Y:S01]  /*17b20*/  IMAD.MOV.U32 R12, RZ, RZ, 0x3 ;  /* 0x00000003ff0c7424 */ /* 0x000fe200078e00ff */
[----:B------:R-:W-:-:S13]  /*17b30*/  @P0 IADD3 R3, P2, R24, R14, RZ ;  /* 0x0000000e18030210 */ /* 0x000fda0007f5e0ff */
[----:B------:R-:W-:Y:S05]  /*17b40*/  WARPSYNC.COLLECTIVE R15, `(.L_x_14546) ;  /* 0x000000000f087348 */ /* 0x000fea0003c00000 */
[----:B------:R0:W1:Y:S02]  /*17b50*/  SHFL.IDX P6, R14, R13, R12, R11 ;  /* 0x0000000c0d0e7389 */ /* 0x00006400000c000b */
[----:B01----:R-:W-:Y:S01]  /*17b60*/  ENDCOLLECTIVE ;  /* 0x000000000000791b */ /* 0x003fe20003800000 */
.L_x_14546:
        /* <DEDUP_REMOVED lines=13> */
.L_x_14547:
[----:B------:R-:W-:Y:S02]  /*17c40*/  IMAD.MOV.U32 R13, RZ, RZ, R7 ;  /* 0x000000ffff0d7224 */ /* 0x000fe400078e0007 */
[----:B------:R-:W-:Y:S02]  /*17c50*/  IMAD.MOV.U32 R12, RZ, RZ, RZ ;  /* 0x000000ffff0c7224 */ /* 0x000fe400078e00ff */
[----:B------:R-:W-:-:S07]  /*17c60*/  IMAD.MOV.U32 R4, RZ, RZ, R14 ;  /* 0x000000ffff047224 */ /* 0x000fce00078e000e */
[----:B------:R-:W-:Y:S05]  /*17c70*/  WARPSYNC.COLLECTIVE R15, `(.L_x_14548) ;  /* 0x000000000f087348 */ /* 0x000fea0003c00000 */
[----:B------:R0:W1:Y:S02]  /*17c80*/  SHFL.IDX P6, R14, R13, R12, R11 ;  /* 0x0000000c0d0e7389 */ /* 0x00006400000c000b */
[----:B01----:R-:W-:Y:S01]  /*17c90*/  ENDCOLLECTIVE ;  /* 0x000000000000791b */ /* 0x003fe20003800000 */
.L_x_14548:
        /* <DEDUP_REMOVED lines=13> */
.L_x_14549:
[----:B------:R-:W-:Y:S05]  /*17d70*/  BRA `(.L_x_14550) ;  /* 0xffffffc000fc7947 */ /* 0x000fea000383ffff */
.L_x_14484:
        /* <DEDUP_REMOVED lines=8> */
.L_x_14551:
[----:B------:R-:W-:Y:S02]  /*17e00*/  VIADD R10, R6, 0x20 ;  /* 0x00000020060a7836 */ /* 0x000fe40000000000 */
[----:B------:R-:W-:Y:S02]  /*17e10*/  IMAD.MOV.U32 R13, RZ, RZ, R0 ;  /* 0x000000ffff0d7224 */ /* 0x000fe400078e0000 */
[----:B------:R-:W-:-:S07]  /*17e20*/  IMAD.MOV.U32 R2, RZ, RZ, R14 ;  /* 0x000000ffff027224 */ /* 0x000fce00078e000e */
[----:B------:R-:W-:Y:S05]  /*17e30*/  WARPSYNC.COLLECTIVE R15, `(.L_x_14552) ;  /* 0x000000000f087348 */ /* 0x000fea0003c00000 */
[----:B------:R0:W1:Y:S02]  /*17e40*/  SHFL.IDX P6, R14, R13, R12, R11 ;  /* 0x0000000c0d0e7389 */ /* 0x00006400000c000b */
[----:B01----:R-:W-:Y:S01]  /*17e50*/  ENDCOLLECTIVE ;  /* 0x000000000000791b */ /* 0x003fe20003800000 */
.L_x_14552:
        /* <DEDUP_REMOVED lines=9> */
.L_x_14553:
[----:B------:R-:W-:-:S05]  /*17ef0*/  @!P2 IADD3 R3, P1, R24, R3, RZ ;  /* 0x000000031803a210 */ /* 0x000fca0007f3e0ff */
[----:B------:R-:W-:Y:S01]  /*17f00*/  @!P2 IMAD.X R2, RZ, RZ, R2, P1 ;  /* 0x000000ffff02a224 */ /* 0x000fe200008e0602 */
[----:B------:R-:W-:Y:S01]  /*17f10*/  ISETP.GE.AND P1, PT, R10, R7, PT ;  /* 0x000000070a00720c */ /* 0x000fe20003f26270 */
[----:B------:R-:W-:-:S03]  /*17f20*/  VIADD R10, R6, 0x40 ;  /* 0x00000040060a7836 */ /* 0x000fc60000000000 */
        /* <DEDUP_REMOVED lines=8> */
.L_x_14554:
        /* <DEDUP_REMOVED lines=13> */
.L_x_14555:
[----:B------:R-:W-:Y:S01]  /*18080*/  ISETP.GE.AND P2, PT, R10, R7, PT ;  /* 0x000000070a00720c */ /* 0x000fe20003f46270 */
        /* <DEDUP_REMOVED lines=10> */
.L_x_14556:
[----:B------:R-:W-:Y:S02]  /*18130*/  IMAD.MOV.U32 R13, RZ, RZ, R4 ;  /* 0x000000ffff0d7224 */ /* 0x000fe400078e0004 */
[----:B------:R-:W-:-:S05]  /*18140*/  IMAD.MOV.U32 R12, RZ, RZ, R14 ;  /* 0x000000ffff0c7224 */ /* 0x000fca00078e000e */
[----:B------:R-:W-:Y:S01]  /*18150*/  @!P2 IADD3 R2, P1, R24, R12, RZ ;  /* 0x0000000c1802a210 */ /* 0x000fe20007f3e0ff */
[----:B------:R-:W-:-:S04]  /*18160*/  IMAD.MOV.U32 R12, RZ, RZ, 0x3 ;  /* 0x00000003ff0c7424 */ /* 0x000fc800078e00ff */
[----:B------:R-:W-:-:S08]  /*18170*/  @!P2 IMAD.X R3, RZ, RZ, R10, P1 ;  /* 0x000000ffff03a224 */ /* 0x000fd000008e060a */
[----:B------:R-:W-:Y:S05]  /*18180*/  WARPSYNC.COLLECTIVE R15, `(.L_x_14557) ;  /* 0x000000000f087348 */ /* 0x000fea0003c00000 */
[----:B------:R0:W1:Y:S02]  /*18190*/  SHFL.IDX P6, R14, R13, R12, R11 ;  /* 0x0000000c0d0e7389 */ /* 0x00006400000c000b */
[----:B01----:R-:W-:Y:S01]  /*181a0*/  ENDCOLLECTIVE ;  /* 0x000000000000791b */ /* 0x003fe20003800000 */
.L_x_14557:
        /* <DEDUP_REMOVED lines=11> */
.L_x_14558:
[----:B------:R-:W-:Y:S02]  /*18260*/  IMAD.MOV.U32 R13, RZ, RZ, R8 ;  /* 0x000000ffff0d7224 */ /* 0x000fe400078e0008 */
[----:B------:R-:W-:Y:S02]  /*18270*/  IMAD.MOV.U32 R12, RZ, RZ, RZ ;  /* 0x000000ffff0c7224 */ /* 0x000fe400078e00ff */
[----:B------:R-:W-:-:S07]  /*18280*/  IMAD.MOV.U32 R0, RZ, RZ, R14 ;  /* 0x000000ffff007224 */ /* 0x000fce00078e000e */
[----:B------:R-:W-:Y:S05]  /*18290*/  WARPSYNC.COLLECTIVE R15, `(.L_x_14559) ;  /* 0x000000000f087348 */ /* 0x000fea0003c00000 */
[----:B------:R0:W1:Y:S02]  /*182a0*/  SHFL.IDX P6, R14, R13, R12, R11 ;  /* 0x0000000c0d0e7389 */ /* 0x00006400000c000b */
[----:B01----:R-:W-:Y:S01]  /*182b0*/  ENDCOLLECTIVE ;  /* 0x000000000000791b */ /* 0x003fe20003800000 */
.L_x_14559:
[----:B------:R-:W-:Y:S01]  /*182c0*/  @!P1 IADD3 R9, P2, R24, R0, RZ ;  /* 0x0000000018099210 */ /* 0x000fe20007f5e0ff */
[----:B------:R-:W-:-:S04]  /*182d0*/  VIADD R0, R6, 0x80 ;  /* 0x0000008006007836 */ /* 0x000fc80000000000 */
[----:B------:R-:W-:Y:S02]  /*182e0*/  @!P1 IMAD.X R3, RZ, RZ, R4, P2 ;  /* 0x000000ffff039224 */ /* 0x000fe400010e0604 */
[----:B------:R-:W-:Y:S02]  /*182f0*/  @!P1 IMAD.MOV.U32 R2, RZ, RZ, R9 ;  /* 0x000000ffff029224 */ /* 0x000fe400078e0009 */
[----:B------:R-:W-:-:S03]  /*18300*/  IMAD.MOV.U32 R13, RZ, RZ, R5 ;  /* 0x000000ffff0d7224 */ /* 0x000fc600078e0005 */
[----:B------:R-:W-:Y:S01]  /*18310*/  @!PT LDS RZ, [RZ] ;  /* 0x00000000fffff984 */ /* 0x000fe20000000800 */
[----:B------:R-:W-:Y:S01]  /*18320*/  @!PT LDS RZ, [RZ] ;  /* 0x00000000fffff984 */ /* 0x000fe20000000800 */
[----:B------:R-:W-:Y:S01]  /*18330*/  @!PT LDS RZ, [RZ] ;  /* 0x00000000fffff984 */ /* 0x000fe20000000800 */
[----:B------:R0:W-:Y:S01]  /*18340*/  @!P1 LDGSTS.E.BYPASS.LTC128B.128 [R18+0xba00], desc[UR50][R2.64], !P0 ;  /* 0x0ba0000002129fae */ /* 0x0001e2000c101d72 */
[----:B------:R-:W-:Y:S01]  /*18350*/  ISETP.GE.AND P1, PT, R0, R7, PT ;  /* 0x000000070000720c */ /* 0x000fe20003f26270 */
[----:B0-----:R-:W-:-:S12]  /*18360*/  IMAD.MOV.U32 R2, RZ, RZ, R14 ;  /* 0x000000ffff027224 */ /* 0x001fd800078e000e */
[----:B------:R-:W-:Y:S05]  /*18370*/  WARPSYNC.COLLECTIVE R15, `(.L_x_14560) ;  /* 0x000000000f087348 */ /* 0x000fea0003c00000 */
[----:B------:R0:W1:Y:S02]  /*18380*/  SHFL.IDX P6, R14, R13, R12, R11 ;  /* 0x0000000c0d0e7389 */ /* 0x00006400000c000b */
[----:B01----:R-:W-:Y:S01]  /*18390*/  ENDCOLLECTIVE ;  /* 0x000000000000791b */ /* 0x003fe20003800000 */
.L_x_14560:
[----:B------:R-:W-:Y:S02]  /*183a0*/  IMAD.MOV.U32 R13, RZ, RZ, R8 ;  /* 0x000000ffff0d7224 */ /* 0x000fe400078e0008 */
[----:B------:R-:W-:Y:S01]  /*183b0*/  IMAD.MOV.U32 R12, RZ, RZ, 0x1 ;  /* 0x00000001ff0c7424 */ /* 0x000fe200078e00ff */
[----:B------:R-:W-:-:S13]  /*183c0*/  @!P1 IADD3 R0, P3, R24, R14, RZ ;  /* 0x0000000e18009210 */ /* 0x000fda0007f7e0ff */
[----:B------:R-:W-:Y:S05]  /*183d0*/  WARPSYNC.COLLECTIVE R15, `(.L_x_14561) ;  /* 0x000000000f087348 */ /* 0x000fea0003c00000 */
[----:B------:R0:W1:Y:S02]  /*183e0*/  SHFL.IDX P6, R14, R13, R12, R11 ;  /* 0x0000000c0d0e7389 */ /* 0x00006400000c000b */
[----:B01----:R-:W-:Y:S01]  /*183f0*/  ENDCOLLECTIVE ;  /* 0x000000000000791b */ /* 0x003fe20003800000 */
.L_x_14561:
[----:B------:R-:W-:Y:S02]  /*18400*/  @!P1 IMAD.X R17, RZ, RZ, R2, P3 ;  /* 0x000000ffff119224 */ /* 0x000fe400018e0602 */
[----:B------:R-:W-:Y:S02]  /*18410*/  @!P1 IMAD.MOV.U32 R2, RZ, RZ, R0 ;  /* 0x000000ffff029224 */ /* 0x000fe400078e0000 */
        /* <DEDUP_REMOVED lines=10> */
.L_x_14562:
[----:B------:R-:W-:Y:S05]  /*184c0*/  BRA `(.L_x_14563) ;  /* 0xffffffc400947947 */ /* 0x000fea000383ffff */
.L_x_14485:
[----:B0-----:R0:W1:Y:S02]  /*184d0*/  SYNCS.PHASECHK.TRANS64.TRYWAIT P0, [R27+URZ+0x12420], R0 ;  /* 0x012420001b0075a7 */ /* 0x001064000800017f */
[----:B-1----:R-:W-:Y:S05]  /*184e0*/  @!P0 NANOSLEEP.SYNCS 0x989680 ;  /* 0x009896800000895d */ /* 0x002fea0003900000 */
[----:B------:R-:W1:Y:S02]  /*184f0*/  @!P0 SYNCS.PHASECHK.TRANS64 P0, [R27+URZ+0x12420], R0 ;  /* 0x012420001b0085a7 */ /* 0x000e64000800007f */
[----:B-1----:R-:W-:Y:S05]  /*18500*/  @!P0 BRA `(.L_x_14485) ;  /* 0xfffffffc00f08947 */ /* 0x002fea000383ffff */
[----:B------:R-:W-:Y:S05]  /*18510*/  BRA `(.L_x_14564) ;  /* 0xffffffc400c47947 */ /* 0x000fea000383ffff */
.L_x_14488:
[----:B0-----:R0:W1:Y:S02]  /*18520*/  SYNCS.PHASECHK.TRANS64.TRYWAIT P1, [R5+URZ+0x12480], R29 ;  /* 0x0124801d050075a7 */ /* 0x001064000802017f */
[----:B-1----:R-:W-:Y:S05]  /*18530*/  @!P1 NANOSLEEP.SYNCS 0x989680 ;  /* 0x009896800000995d */ /* 0x002fea0003900000 */
[----:B------:R-:W1:Y:S02]  /*18540*/  @!P1 SYNCS.PHASECHK.TRANS64 P1, [R5+URZ+0x12480], R29 ;  /* 0x0124801d050095a7 */ /* 0x000e64000802007f */
[----:B-1----:R-:W-:Y:S05]  /*18550*/  @!P1 BRA `(.L_x_14488) ;  /* 0xfffffffc00f09947 */ /* 0x002fea000383ffff */
[----:B------:R-:W-:Y:S05]  /*18560*/  BRA `(.L_x_14565) ;  /* 0xffffffc800e07947 */ /* 0x000fea000383ffff */
.L_x_14489:
        /* <DEDUP_REMOVED lines=8> */
.L_x_14567:
[----:B------:R-:W-:Y:S05]  /*185f0*/  BSYNC B0 ;  /* 0x0000000000007941 */ /* 0x000fea0003800000 */
.L_x_14566:
        /* <DEDUP_REMOVED lines=9> */
.L_x_14568:
        /* <DEDUP_REMOVED lines=12> */
.L_x_14569:
        /* <DEDUP_REMOVED lines=10> */
.L_x_14570:
        /* <DEDUP_REMOVED lines=12> */
.L_x_14571:
        /* <DEDUP_REMOVED lines=9> */
.L_x_14572:
        /* <DEDUP_REMOVED lines=12> */
.L_x_14573:
        /* <DEDUP_REMOVED lines=10> */
.L_x_14574:
[----:B------:R-:W-:Y:S02]  /*18aa0*/  IMAD.MOV.U32 R13, RZ, RZ, R18 ;  /* 0x000000ffff0d7224 */ /* 0x000fe400078e0012 */
[----:B------:R-:W-:Y:S02]  /*18ab0*/  IMAD.MOV.U32 R12, RZ, RZ, RZ ;  /* 0x000000ffff0c7224 */ /* 0x000fe400078e00ff */
[----:B------:R-:W-:Y:S02]  /*18ac0*/  IMAD.SHL.U32 R3, R3, 0x10, RZ ;  /* 0x0000001003037824 */ /* 0x000fe400078e00ff */
[----:B------:R-:W-:-:S07]  /*18ad0*/  IMAD.MOV.U32 R2, RZ, RZ, R14 ;  /* 0x000000ffff027224 */ /* 0x000fce00078e000e */
[----:B------:R-:W-:Y:S05]  /*18ae0*/  WARPSYNC.COLLECTIVE R15, `(.L_x_14575) ;  /* 0x000000000f087348 */ /* 0x000fea0003c00000 */
[----:B------:R0:W1:Y:S02]  /*18af0*/  SHFL.IDX P6, R14, R13, R12, R11 ;  /* 0x0000000c0d0e7389 */ /* 0x00006400000c000b */
[----:B01----:R-:W-:Y:S01]  /*18b00*/  ENDCOLLECTIVE ;  /* 0x000000000000791b */ /* 0x003fe20003800000 */
.L_x_14575:
        /* <DEDUP_REMOVED lines=12> */
.L_x_14576:
[----:B------:R-:W-:Y:S01]  /*18bd0*/  IMAD.MOV.U32 R2, RZ, RZ, R14 ;  /* 0x000000ffff027224 */ /* 0x000fe200078e000e */
[----:B------:R-:W-:Y:S06]  /*18be0*/  BRA `(.L_x_14577) ;  /* 0xffffffc8006c7947 */ /* 0x000fec000383ffff */
.L_x_14492:
[----:B---3--:R3:W4:Y:S02]  /*18bf0*/  SYNCS.PHASECHK.TRANS64.TRYWAIT P1, [R5+URZ+0x12440], R29 ;  /* 0x0124401d050075a7 */ /* 0x008724000802017f */
[----:B----4-:R-:W-:Y:S05]  /*18c00*/  @!P1 NANOSLEEP.SYNCS 0x989680 ;  /* 0x009896800000995d */ /* 0x010fea0003900000 */
[----:B------:R-:W4:Y:S02]  /*18c10*/  @!P1 SYNCS.PHASECHK.TRANS64 P1, [R5+URZ+0x12440], R29 ;  /* 0x0124401d050095a7 */ /* 0x000f24000802007f */
[----:B----4-:R-:W-:Y:S05]  /*18c20*/  @!P1 BRA `(.L_x_14492) ;  /* 0xfffffffc00f09947 */ /* 0x010fea000383ffff */
[----:B------:R-:W-:Y:S05]  /*18c30*/  BRA `(.L_x_14578) ;  /* 0xffffffc800b87947 */ /* 0x000fea000383ffff */
.L_x_14493:
        /* <DEDUP_REMOVED lines=8> */
.L_x_14580:
[----:B------:R-:W-:Y:S05]  /*18cc0*/  BSYNC B0 ;  /* 0x0000000000007941 */ /* 0x000fea0003800000 */
.L_x_14579:
[----:B------:R0:W5:Y:S01]  /*18cd0*/  LDL R16, [R1+0x14] ;  /* 0x0000140001107983 */ /* 0x0001620000100800 */
        /* <DEDUP_REMOVED lines=8> */
.L_x_14581:
[----:B------:R-:W-:Y:S02]  /*18d60*/  IMAD.MOV.U32 R13, RZ, RZ, R10 ;  /* 0x000000ffff0d7224 */ /* 0x000fe400078e000a */
[----:B------:R-:W-:Y:S01]  /*18d70*/  IMAD.MOV.U32 R12, RZ, RZ, 0x1 ;  /* 0x00000001ff0c7424 */ /* 0x000fe200078e00ff */
[----:B------:R-:W-:-:S13]  /*18d80*/  IADD3 R2, P1, R17, R14, RZ ;  /* 0x0000000e11027210 */ /* 0x000fda0007f3e0ff */
[----:B------:R-:W-:Y:S05]  /*18d90*/  WARPSYNC.COLLECTIVE R15, `(.L_x_14582) ;  /* 0x000000000f087348 */ /* 0x000fea0003c00000 */
[----:B------:R0:W1:Y:S02]  /*18da0*/  SHFL.IDX P6, R14, R13, R12, R11 ;  /* 0x0000000c0d0e7389 */ /* 0x00006400000c000b */
[----:B01----:R-:W-:Y:S01]  /*18db0*/  ENDCOLLECTIVE ;  /* 0x000000000000791b */ /* 0x003fe20003800000 */
.L_x_14582:
        /* <DEDUP_REMOVED lines=12> */
.L_x_14583:
[----:B------:R-:W-:Y:S02]  /*18e80*/  IMAD.MOV.U32 R13, RZ, RZ, R10 ;  /* 0x000000ffff0d7224 */ /* 0x000fe400078e000a */
[----:B------:R-:W-:Y:S02]  /*18e90*/  IMAD.MOV.U32 R12, RZ, RZ, 0x2 ;  /* 0x00000002ff0c7424 */ /* 0x000fe400078e00ff */
[----:B------:R-:W-:-:S07]  /*18ea0*/  IMAD.MOV.U32 R2, RZ, RZ, R14 ;  /* 0x000000ffff027224 */ /* 0x000fce00078e000e */
[----:B------:R-:W-:Y:S05]  /*18eb0*/  WARPSYNC.COLLECTIVE R15, `(.L_x_14584) ;  /* 0x000000000f087348 */ /* 0x000fea0003c00000 */
[----:B------:R0:W1:Y:S02]  /*18ec0*/  SHFL.IDX P6, R14, R13, R12, R11 ;  /* 0x0000000c0d0e7389 */ /* 0x00006400000c000b */
[----:B01----:R-:W-:Y:S01]  /*18ed0*/  ENDCOLLECTIVE ;  /* 0x000000000000791b */ /* 0x003fe20003800000 */
.L_x_14584:
        /* <DEDUP_REMOVED lines=11> */
.L_x_14585:
[----:B------:R-:W-:Y:S02]  /*18f90*/  IMAD.MOV.U32 R13, RZ, RZ, R10 ;  /* 0x000000ffff0d7224 */ /* 0x000fe400078e000a */
[----:B------:R-:W-:Y:S02]  /*18fa0*/  IMAD.MOV.U32 R12, RZ, RZ, 0x3 ;  /* 0x00000003ff0c7424 */ /* 0x000fe400078e00ff */
[----:B------:R-:W-:-:S07]  /*18fb0*/  IMAD.MOV.U32 R2, RZ, RZ, R14 ;  /* 0x000000ffff027224 */ /* 0x000fce00078e000e */
[----:B------:R-:W-:Y:S05]  /*18fc0*/  WARPSYNC.COLLECTIVE R15, `(.L_x_14586) ;  /* 0x000000000f087348 */ /* 0x000fea0003c00000 */
[----:B------:R0:W1:Y:S02]  /*18fd0*/  SHFL.IDX P6, R14, R13, R12, R11 ;  /* 0x0000000c0d0e7389 */ /* 0x00006400000c000b */
[----:B01----:R-:W-:Y:S01]  /*18fe0*/  ENDCOLLECTIVE ;  /* 0x000000000000791b */ /* 0x003fe20003800000 */
.L_x_14586:
        /* <DEDUP_REMOVED lines=11> */
.L_x_14587:
[----:B------:R-:W-:Y:S02]  /*190a0*/  IMAD.MOV.U32 R13, RZ, RZ, R8 ;  /* 0x000000ffff0d7224 */ /* 0x000fe400078e0008 */
[----:B------:R-:W-:Y:S02]  /*190b0*/  IMAD.MOV.U32 R12, RZ, RZ, RZ ;  /* 0x000000ffff0c7224 */ /* 0x000fe400078e00ff */
[----:B------:R-:W-:-:S07]  /*190c0*/  IMAD.MOV.U32 R9, RZ, RZ, R14 ;  /* 0x000000ffff097224 */ /* 0x000fce00078e000e */
[----:B------:R-:W-:Y:S05]  /*190d0*/  WARPSYNC.COLLECTIVE R15, `(.L_x_14588) ;  /* 0x000000000f087348 */ /* 0x000fea0003c00000 */
[----:B------:R0:W1:Y:S02]  /*190e0*/  SHFL.IDX P6, R14, R13, R12, R11 ;  /* 0x0000000c0d0e7389 */ /* 0x00006400000c000b */
[----:B01----:R-:W-:Y:S01]  /*190f0*/  ENDCOLLECTIVE ;  /* 0x000000000000791b */ /* 0x003fe20003800000 */
.L_x_14588:
        /* <DEDUP_REMOVED lines=11> */
.L_x_14589:
[----:B------:R-:W-:Y:S05]  /*191b0*/  BRA `(.L_x_14590) ;  /* 0xffffffc8005c7947 */ /* 0x000fea000383ffff */
.L_x_14496:
[----:B0-----:R0:W1:Y:S02]  /*191c0*/  SYNCS.PHASECHK.TRANS64.TRYWAIT P2, [R3+URZ+0x12470], R2 ;  /* 0x01247002030075a7 */ /* 0x001064000804017f */
[----:B-1----:R-:W-:Y:S05]  /*191d0*/  @!P2 NANOSLEEP.SYNCS 0x989680 ;  /* 0x009896800000a95d */ /* 0x002fea0003900000 */
[----:B------:R-:W1:Y:S02]  /*191e0*/  @!P2 SYNCS.PHASECHK.TRANS64 P2, [R3+URZ+0x12470], R2 ;  /* 0x012470020300a5a7 */ /* 0x000e64000804007f */
[----:B-1----:R-:W-:Y:S05]  /*191f0*/  @!P2 BRA `(.L_x_14496) ;  /* 0xfffffffc00f0a947 */ /* 0x002fea000383ffff */
[----:B------:R-:W-:Y:S05]  /*19200*/  BRA `(.L_x_14591) ;  /* 0xffffffc800b47947 */ /* 0x000fea000383ffff */
.L_x_14498:
[----:B0-----:R0:W1:Y:S02]  /*19210*/  SYNCS.PHASECHK.TRANS64.TRYWAIT P2, [R3+URZ+0x12460], R6 ;  /* 0x01246006030075a7 */ /* 0x001064000804017f */
[----:B-1----:R-:W-:Y:S05]  /*19220*/  @!P2 NANOSLEEP.SYNCS 0x989680 ;  /* 0x009896800000a95d */ /* 0x002fea0003900000 */
[----:B------:R-:W1:Y:S02]  /*19230*/  @!P2 SYNCS.PHASECHK.TRANS64 P2, [R3+URZ+0x12460], R6 ;  /* 0x012460060300a5a7 */ /* 0x000e64000804007f */
[----:B-1----:R-:W-:Y:S05]  /*19240*/  @!P2 BRA `(.L_x_14498) ;  /* 0xfffffffc00f0a947 */ /* 0x002fea000383ffff */
[----:B------:R-:W-:Y:S05]  /*19250*/  BRA `(.L_x_14592) ;  /* 0xffffffc800c47947 */ /* 0x000fea000383ffff */
.L_x_14505:
[----:B0-----:R0:W1:Y:S02]  /*19260*/  SYNCS.PHASECHK.TRANS64.TRYWAIT P0, [R2+URZ+0x12470], R3 ;  /* 0x01247003020075a7 */ /* 0x001064000800017f */
[----:B-1----:R-:W-:Y:S05]  /*19270*/  @!P0 NANOSLEEP.SYNCS 0x989680 ;  /* 0x009896800000895d */ /* 0x002fea0003900000 */
[----:B------:R-:W1:Y:S02]  /*19280*/  @!P0 SYNCS.PHASECHK.TRANS64 P0, [R2+URZ+0x12470], R3 ;  /* 0x01247003020085a7 */ /* 0x000e64000800007f */
[----:B-1----:R-:W-:Y:S05]  /*19290*/  @!P0 BRA `(.L_x_14505) ;  /* 0xfffffffc00f08947 */ /* 0x002fea000383ffff */
[----:B------:R-:W-:Y:S05]  /*192a0*/  BRA `(.L_x_14593) ;  /* 0xffffffd000147947 */ /* 0x000fea000383ffff */
.L_x_14507:
[----:B0-----:R0:W1:Y:S02]  /*192b0*/  SYNCS.PHASECHK.TRANS64.TRYWAIT P0, [R2+URZ+0x12460], R5 ;  /* 0x01246005020075a7 */ /* 0x001064000800017f */
[----:B-1----:R-:W-:Y:S05]  /*192c0*/  @!P0 NANOSLEEP.SYNCS 0x989680 ;  /* 0x009896800000895d */ /* 0x002fea0003900000 */
[----:B------:R-:W1:Y:S02]  /*192d0*/  @!P0 SYNCS.PHASECHK.TRANS64 P0, [R2+URZ+0x12460], R5 ;  /* 0x01246005020085a7 */ /* 0x000e64000800007f */
[----:B-1----:R-:W-:Y:S05]  /*192e0*/  @!P0 BRA `(.L_x_14507) ;  /* 0xfffffffc00f08947 */ /* 0x002fea000383ffff */
[----:B------:R-:W-:Y:S05]  /*192f0*/  BRA `(.L_x_14594) ;  /* 0xffffffd000307947 */ /* 0x000fea000383ffff */
.L_x_14510:
[----:B0-----:R0:W1:Y:S02]  /*19300*/  SYNCS.PHASECHK.TRANS64.TRYWAIT P0, [R6+URZ+0x12420], R3 ;  /* 0x01242003060075a7 */ /* 0x001064000800017f */
[----:B-1----:R-:W-:Y:S05]  /*19310*/  @!P0 NANOSLEEP.SYNCS 0x989680 ;  /* 0x009896800000895d */ /* 0x002fea0003900000 */
[----:B------:R-:W1:Y:S02]  /*19320*/  @!P0 SYNCS.PHASECHK.TRANS64 P0, [R6+URZ+0x12420], R3 ;  /* 0x01242003060085a7 */ /* 0x000e64000800007f */
[----:B-1----:R-:W-:Y:S05]  /*19330*/  @!P0 BRA `(.L_x_14510) ;  /* 0xfffffffc00f08947 */ /* 0x002fea000383ffff */
[----:B------:R-:W-:Y:S05]  /*19340*/  BRA `(.L_x_14595) ;  /* 0xffffffd400607947 */ /* 0x000fea000383ffff */
.L_x_14512:
[----:B0-----:R0:W1:Y:S02]  /*19350*/  SYNCS.PHASECHK.TRANS64.TRYWAIT P1, [R5+URZ+0x12440], R4 ;  /* 0x01244004050075a7 */ /* 0x001064000802017f */
[----:B-1----:R-:W-:Y:S05]  /*19360*/  @!P1 NANOSLEEP.SYNCS 0x989680 ;  /* 0x009896800000995d */ /* 0x002fea0003900000 */
[----:B------:R-:W1:Y:S02]  /*19370*/  @!P1 SYNCS.PHASECHK.TRANS64 P1, [R5+URZ+0x12440], R4 ;  /* 0x01244004050095a7 */ /* 0x000e64000802007f */
[----:B-1----:R-:W-:Y:S05]  /*19380*/  @!P1 BRA `(.L_x_14512) ;  /* 0xfffffffc00f09947 */ /* 0x002fea000383ffff */
[----:B------:R-:W-:Y:S05]  /*19390*/  BRA `(.L_x_14596) ;  /* 0xffffffd4009c7947 */ /* 0x000fea000383ffff */
.L_x_14514:
[----:B-1----:R1:W2:Y:S02]  /*193a0*/  SYNCS.PHASECHK.TRANS64.TRYWAIT P1, [R3+URZ+0x12440], R0 ;  /* 0x01244000030075a7 */ /* 0x0022a4000802017f */
[----:B--2---:R-:W-:Y:S05]  /*193b0*/  @!P1 NANOSLEEP.SYNCS 0x989680 ;  /* 0x009896800000995d */ /* 0x004fea0003900000 */
[----:B------:R-:W2:Y:S02]  /*193c0*/  @!P1 SYNCS.PHASECHK.TRANS64 P1, [R3+URZ+0x12440], R0 ;  /* 0x01244000030095a7 */ /* 0x000ea4000802007f */
[----:B--2---:R-:W-:Y:S05]  /*193d0*/  @!P1 BRA `(.L_x_14514) ;  /* 0xfffffffc00f09947 */ /* 0x004fea000383ffff */
[----:B------:R-:W-:Y:S05]  /*193e0*/  BRA `(.L_x_14597) ;  /* 0xffffffd400a87947 */ /* 0x000fea000383ffff */
.L_x_14516:
[----:B--2---:R2:W3:Y:S02]  /*193f0*/  SYNCS.PHASECHK.TRANS64.TRYWAIT P1, [R5+URZ+0x12460], R4 ;  /* 0x01246004050075a7 */ /* 0x0044e4000802017f */
[----:B---3--:R-:W-:Y:S05]  /*19400*/  @!P1 NANOSLEEP.SYNCS 0x989680 ;  /* 0x009896800000995d */ /* 0x008fea0003900000 */
[----:B------:R-:W3:Y:S02]  /*19410*/  @!P1 SYNCS.PHASECHK.TRANS64 P1, [R5+URZ+0x12460], R4 ;  /* 0x01246004050095a7 */ /* 0x000ee4000802007f */
[----:B---3--:R-:W-:Y:S05]  /*19420*/  @!P1 BRA `(.L_x_14516) ;  /* 0xfffffffc00f09947 */ /* 0x008fea000383ffff */
[----:B------:R-:W-:Y:S05]  /*19430*/  BRA `(.L_x_14598) ;  /* 0xffffffd400a47947 */ /* 0x000fea000383ffff */
.L_x_14518:
[----:B---3--:R3:W4:Y:S02]  /*19440*/  SYNCS.PHASECHK.TRANS64.TRYWAIT P1, [R3+URZ+0x12460], R0 ;  /* 0x01246000030075a7 */ /* 0x008724000802017f */
[----:B----4-:R-:W-:Y:S05]  /*19450*/  @!P1 NANOSLEEP.SYNCS 0x989680 ;  /* 0x009896800000995d */ /* 0x010fea0003900000 */
[----:B------:R-:W4:Y:S02]  /*19460*/  @!P1 SYNCS.PHASECHK.TRANS64 P1, [R3+URZ+0x12460], R0 ;  /* 0x01246000030095a7 */ /* 0x000f24000802007f */
[----:B----4-:R-:W-:Y:S05]  /*19470*/  @!P1 BRA `(.L_x_14518) ;  /* 0xfffffffc00f09947 */ /* 0x010fea000383ffff */
[----:B------:R-:W-:Y:S05]  /*19480*/  BRA `(.L_x_14599) ;  /* 0xffffffd400a07947 */ /* 0x000fea000383ffff */
.L_x_14520:
[----:B----4-:R4:W0:Y:S02]  /*19490*/  SYNCS.PHASECHK.TRANS64.TRYWAIT P1, [R5+URZ+0x12480], R4 ;  /* 0x01248004050075a7 */ /* 0x010824000802017f */
[----:B0-----:R-:W-:Y:S05]  /*194a0*/  @!P1 NANOSLEEP.SYNCS 0x989680 ;  /* 0x009896800000995d */ /* 0x001fea0003900000 */
[----:B------:R-:W0:Y:S02]  /*194b0*/  @!P1 SYNCS.PHASECHK.TRANS64 P1, [R5+URZ+0x12480], R4 ;  /* 0x01248004050095a7 */ /* 0x000e24000802007f */
[----:B0-----:R-:W-:Y:S05]  /*194c0*/  @!P1 BRA `(.L_x_14520) ;  /* 0xfffffffc00f09947 */ /* 0x001fea000383ffff */
[----:B------:R-:W-:Y:S05]  /*194d0*/  BRA `(.L_x_14600) ;  /* 0xffffffd4009c7947 */ /* 0x000fea000383ffff */
.L_x_14601:
        /* <DEDUP_REMOVED lines=10> */
.L_x_16305:


//--------------------- .text._ZN7cutlass13device_kernelIN5flash11enable_sm90INS1_16FlashAttnFwdSm90INS1_25CollectiveMainloopFwdSm90ILi2EN4cute5tupleIJNS5_1CILi1EEES8_S8_EEENS6_IJNS7_ILi192EEENS7_ILi160EEENS7_ILi64EEEEEELi64ENS_12float_e4m3_tEfNS_4arch4Sm90ELb0ELb1ELb0ELb1ELb1ELb0ELb0ELb1ELb1ELb1ELb1ELb0EEENS1_21CollectiveEpilogueFwdINS6_IJSA_SC_SB_EEES9_NS_10bfloat16_tESG_Li384ELb1ELb1ELb1ELb1EEENS1_36VarlenDynamicPersistentTileSchedulerILi192ELi160ELi384ELi128ELb1ELb1ELb1ELb1ELb0ELb1EEEEEEEEEvNT_6ParamsE --------------------------
	.section	.text._ZN7cutlass13device_kernelIN5flash11enable_sm90INS1_16FlashAttnFwdSm90INS1_25CollectiveMainloopFwdSm90ILi2EN4cute5tupleIJNS5_1CILi1EEES8_S8_EEENS6_IJNS7_ILi192EEENS7_ILi160EEENS7_ILi64EEEEEELi64ENS_12float_e4m3_tEfNS_4arch4Sm90ELb0ELb1ELb0ELb1ELb1ELb0ELb0ELb1ELb1ELb1ELb1ELb0EEENS1_21CollectiveEpilogueFwdINS6_IJSA_SC_SB_EEES9_NS_10bfloat16_tESG_Li384ELb1ELb1ELb1ELb1EEENS1_36VarlenDynamicPersistentTileSchedulerILi192ELi160ELi384ELi128ELb1ELb1ELb1ELb1ELb0ELb1EEEEEEEEEvNT_6ParamsE,"ax",@progbits
	.align	128
.text._ZN7cutlass13device_kernelIN5flash11enable_sm90INS1_16FlashAttnFwdSm90INS1_25CollectiveMainloopFwdSm90ILi2EN4cute5tupleIJNS5_1CILi1EEES8_S8_EEENS6_IJNS7_ILi192EEENS7_ILi160EEENS7_ILi64EEEEEELi64ENS_12float_e4m3_tEfNS_4arch4Sm90ELb0ELb1ELb0ELb1ELb1ELb0ELb0ELb1ELb1ELb1ELb1ELb0EEENS1_21CollectiveEpilogueFwdINS6_IJSA_SC_SB_EEES9_NS_10bfloat16_tESG_Li384ELb1ELb1ELb1ELb1EEENS1_36VarlenDynamicPersistentTileSchedulerILi192ELi160ELi384ELi128ELb1ELb1ELb1ELb1ELb0ELb1EEEEEEEEEvNT_6ParamsE:
        .type           _ZN7cutlass13device_kernelIN5flash11enable_sm90INS1_16FlashAttnFwdSm90INS1_25CollectiveMainloopFwdSm90ILi2EN4cute5tupleIJNS5_1CILi1EEES8_S8_EEENS6_IJNS7_ILi192EEENS7_ILi160EEENS7_ILi64EEEEEELi64ENS_12float_e4m3_tEfNS_4arch4Sm90ELb0ELb1ELb0ELb1ELb1ELb0ELb0ELb1ELb1ELb1ELb1ELb0EEENS1_21CollectiveEpilogueFwdINS6_IJSA_SC_SB_EEES9_NS_10bfloat16_tESG_Li384ELb1ELb1ELb1ELb1EEENS1_36VarlenDynamicPersistentTileSchedulerILi192ELi160ELi384ELi128ELb1ELb1ELb1ELb1ELb0ELb1EEEEEEEEEvNT_6ParamsE,@function
        .size           _ZN7cutlass13device_kernelIN5flash11enable_sm90INS1_16FlashAttnFwdSm90INS1_25CollectiveMainloopFwdSm90ILi2EN4cute5tupleIJNS5_1CILi1EEES8_S8_EEENS6_IJNS7_ILi192EEENS7_ILi160EEENS7_ILi64EEEEEELi64ENS_12float_e4m3_tEfNS_4arch4Sm90ELb0ELb1ELb0ELb1ELb1ELb0ELb0ELb1ELb1ELb1ELb1ELb0EEENS1_21CollectiveEpilogueFwdINS6_IJSA_SC_SB_EEES9_NS_10bfloat16_tESG_Li384ELb1ELb1ELb1ELb1EEENS1_36VarlenDynamicPersistentTileSchedulerILi192ELi160ELi384ELi128ELb1ELb1ELb1ELb1ELb0ELb1EEEEEEEEEvNT_6ParamsE,(.L_x_16306 - _ZN7cutlass13device_kernelIN5flash11enable_sm90INS1_16FlashAttnFwdSm90INS1_25CollectiveMainloopFwdSm90ILi2EN4cute5tupleIJNS5_1CILi1EEES8_S8_EEENS6_IJNS7_ILi192EEENS7_ILi160EEENS7_ILi64EEEEEELi64ENS_12float_e4m3_tEfNS_4arch4Sm90ELb0ELb1ELb0ELb1ELb1ELb0ELb0ELb1ELb1ELb1ELb1ELb0EEENS1_21CollectiveEpilogueFwdINS6_IJSA_SC_SB_EEES9_NS_10bfloat16_tESG_Li384ELb1ELb1ELb1ELb1EEENS1_36VarlenDynamicPersistentTileSchedulerILi192ELi160ELi384ELi128ELb1ELb1ELb1ELb1ELb0ELb1EEEEEEEEEvNT_6ParamsE)
        .other          _ZN7cutlass13device_kernelIN5flash11enable_sm90INS1_16FlashAttnFwdSm90INS1_25CollectiveMainloopFwdSm90ILi2EN4cute5tupleIJNS5_1CILi1EEES8_S8_EEENS6_IJNS7_ILi192EEENS7_ILi160EEENS7_ILi64EEEEEELi64ENS_12float_e4m3_tEfNS_4arch4Sm90ELb0ELb1ELb0ELb1ELb1ELb0ELb0ELb1ELb1ELb1ELb1ELb0EEENS1_21CollectiveEpilogueFwdINS6_IJSA_SC_SB_EEES9_NS_10bfloat16_tESG_Li384ELb1ELb1ELb1ELb1EEENS1_36VarlenDynamicPersistentTileSchedulerILi192ELi160ELi384ELi128ELb1ELb1ELb1ELb1ELb0ELb1EEEEEEEEEvNT_6ParamsE,@"STO_CUDA_ENTRY STV_DEFAULT"
_ZN7cutlass13device_kernelIN5flash11enable_sm90INS1_16FlashAttnFwdSm90INS1_25CollectiveMainloopFwdSm90ILi2EN4cute5tupleIJNS5_1CILi1EEES8_S8_EEENS6_IJNS7_ILi192EEENS7_ILi160EEENS7_ILi64EEEEEELi64ENS_12float_e4m3_tEfNS_4arch4Sm90ELb0ELb1ELb0ELb1ELb1ELb0ELb0ELb1ELb1ELb1ELb1ELb0EEENS1_21CollectiveEpilogueFwdINS6_IJSA_SC_SB_EEES9_NS_10bfloat16_tESG_Li384ELb1ELb1ELb1ELb1EEENS1_36VarlenDynamicPersistentTileSchedulerILi192ELi160ELi384ELi128ELb1ELb1ELb1ELb1ELb0ELb1EEEEEEEEEvNT_6ParamsE:
        /* <DEDUP_REMOVED lines=45> */
.L_x_14602:
        /* <DEDUP_REMOVED lines=22> */
.L_x_14603:
        /* <DEDUP_REMOVED lines=18> */
.L_x_14604:
        /* <DEDUP_REMOVED lines=22> */
.L_x_14605:
        /* <DEDUP_REMOVED lines=24> */
.L_x_14606:
        /* <DEDUP_REMOVED lines=8> */
.L_x_14608:
        /* <DEDUP_REMOVED lines=25> */
[CC--:B------:R-:W-:Y:S02]  /*0a40*/  LEA.HI R2, R0.reuse, R11.reuse, RZ, 0x5 ;  /* 0x0000000b00027211 */ /* 0x0c0fe400078f28ff */
[CC--:B------:R-:W-:Y:S02]  /*0a50*/  LEA.HI R3, R0.reuse, R11.reuse, RZ, 0x2 ;  /* 0x0000000b00037211 */ /* 0x0c0fe400078f10ff */
[----:B------:R-:W-:Y:S01]  /*0a60*/  LEA.HI R0, R0, R11, RZ, 0x4 ;  /* 0x0000000b00007211 */ /* 0x000fe200078f20ff */
[----:B------:R-:W-:Y:S01]  /*0a70*/  IMAD.SHL.U32 R4, R2, 0x20, RZ ;  /* 0x0000002002047824 */ /* 0x000fe200078e00ff */
[----:B------:R-:W-:Y:S02]  /*0a80*/  LOP3.LUT R23, R156, 0xffffff80, RZ, 0xc0, !PT ;  /* 0xffffff809c177812 */ /* 0x000fe400078ec0ff */
[----:B------:R-:W-:-:S02]  /*0a90*/  LOP3.LUT R7, R3, 0xfffffffc, RZ, 0xc0, !PT ;  /* 0xfffffffc03077812 */ /* 0x000fc400078ec0ff */
[----:B------:R-:W-:Y:S01]  /*0aa0*/  SHF.R.S32.HI R3, RZ, 0x4, R0 ;  /* 0x00000004ff037819 */ /* 0x000fe20000011400 */
[C---:B------:R-:W-:Y:S01]  /*0ab0*/  IMAD.IADD R23, R11.reuse, 0x1, -R23 ;  /* 0x000000010b177824 */ /* 0x040fe200078e0a17 */
[C---:B------:R-:W-:Y:S02]  /*0ac0*/  LOP3.LUT R2, R0.reuse, 0x3fffff0, RZ, 0xc0, !PT ;  /* 0x03fffff000027812 */ /* 0x040fe400078ec0ff */
[----:B------:R-:W-:Y:S02]  /*0ad0*/  LEA.HI R0, R0, R3, RZ, 0x1 ;  /* 0x0000000300007211 */ /* 0x000fe400078f08ff */
[----:B------:R-:W-:Y:S01]  /*0ae0*/  LOP3.LUT R5, R4, 0xfffffc00, RZ, 0xc0, !PT ;  /* 0xfffffc0004057812 */ /* 0x000fe200078ec0ff */
[----:B------:R-:W-:Y:S01]  /*0af0*/  IMAD.IADD R2, R11, 0x1, -R2 ;  /* 0x000000010b027824 */ /* 0x000fe200078e0a02 */
[----:B------:R-:W-:Y:S02]  /*0b00*/  LOP3.LUT R0, R0, 0x1ffffffe, RZ, 0xc0, !PT ;  /* 0x1ffffffe00007812 */ /* 0x000fe400078ec0ff */
[----:B------:R-:W-:Y:S01]  /*0b10*/  SHF.R.S32.HI R6, RZ, 0x1f, R23 ;  /* 0x0000001fff067819 */ /* 0x000fe20000011417 */
[----:B------:R-:W-:Y:S01]  /*0b20*/  IMAD R5, R2, 0x40, R5 ;  /* 0x0000004002057824 */ /* 0x000fe200078e0205 */
[----:B------:R-:W-:Y:S01]  /*0b30*/  SHF.R.S32.HI R156, RZ, 0x7, R156 ;  /* 0x00000007ff9c7819 */ /* 0x000fe2000001149c */
[----:B------:R-:W-:Y:S01]  /*0b40*/  IMAD.IADD R0, R3, 0x1, -R0 ;  /* 0x0000000103007824 */ /* 0x000fe200078e0a00 */
[CC--:B------:R-:W-:Y:S01]  /*0b50*/  LEA.HI R8, R6.reuse, R23.reuse, RZ, 0x2 ;  /* 0x0000001706087211 */ /* 0x0c0fe200078f10ff */
[----:B------:R-:W-:Y:S01]  /*0b60*/  IMAD.IADD R2, R11, 0x1, -R7 ;  /* 0x000000010b027824 */ /* 0x000fe200078e0a07 */
[----:B------:R-:W-:Y:S01]  /*0b70*/  LEA.HI R6, R6, R23, RZ, 0x5 ;  /* 0x0000001706067211 */ /* 0x000fe200078f28ff */
[----:B------:R-:W-:Y:S01]  /*0b80*/  IMAD R0, R0, 0x8, R5 ;  /* 0x0000000800007824 */ /* 0x000fe200078e0205 */
[--C-:B------:R-:W-:Y:S01]  /*0b90*/  SHF.R.S32.HI R9, RZ, 0x2, R8.reuse ;  /* 0x00000002ff097819 */ /* 0x100fe20000011408 */
[----:B------:R-:W-:Y:S01]  /*0ba0*/  IMAD.HI R4, R156, 0x55555556, RZ ;  /* 0x555555569c047827 */ /* 0x000fe200078e02ff */
[----:B------:R-:W-:-:S02]  /*0bb0*/  SHF.R.S32.HI R10, RZ, 0x1f, R8 ;  /* 0x0000001fff0a7819 */ /* 0x000fc40000011408 */
[----:B------:R0:W-:Y:S01]  /*0bc0*/  STL [R1], R0 ;  /* 0x0000000001007387 */ /* 0x0001e20000100800 */
[----:B------:R-:W-:Y:S02]  /*0bd0*/  SHF.R.S32.HI R6, RZ, 0x5, R6 ;  /* 0x00000005ff067819 */ /* 0x000fe40000011406 */
[----:B------:R-:W-:Y:S02]  /*0be0*/  LEA.HI R10, R10, R9, RZ, 0x3 ;  /* 0x000000090a0a7211 */ /* 0x000fe400078f18ff */
[----:B------:R-:W-:Y:S02]  /*0bf0*/  LEA.HI R7, R4, R4, RZ, 0x1 ;  /* 0x0000000404077211 */ /* 0x000fe400078f08ff */
[----:B------:R-:W-:Y:S02]  /*0c00*/  LOP3.LUT R10, R10, 0xfffffff8, RZ, 0xc0, !PT ;  /* 0xfffffff80a0a7812 */ /* 0x000fe400078ec0ff */
[----:B------:R-:W-:Y:S01]  /*0c10*/  LEA.HI R4, R2, R2, RZ, 0x1 ;  /* 0x0000000202047211 */ /* 0x000fe200078f08ff */
[----:B------:R-:W-:Y:S01]  /*0c20*/  IMAD R7, R7, -0x3, R156 ;  /* 0xfffffffd07077824 */ /* 0x000fe200078e029c */
[----:B------:R-:W-:Y:S01]  /*0c30*/  LOP3.LUT R8, R8, 0x7ffffffc, RZ, 0xc0, !PT ;  /* 0x7ffffffc08087812 */ /* 0x000fe200078ec0ff */
[----:B------:R-:W-:Y:S01]  /*0c40*/  IMAD.IADD R9, R9, 0x1, -R10 ;  /* 0x0000000109097824 */ /* 0x000fe200078e0a0a */
[----:B------:R-:W-:-:S03]  /*0c50*/  LOP3.LUT R3, R4, 0x1ffffffe, RZ, 0xc0, !PT ;  /* 0x1ffffffe04037812 */ /* 0x000fc600078ec0ff */
[----:B------:R-:W-:Y:S02]  /*0c60*/  IMAD R6, R6, 0x10, R9 ;  /* 0x0000001006067824 */ /* 0x000fe400078e0209 */
[----:B------:R-:W-:Y:S02]  /*0c70*/  IMAD.IADD R22, R2, 0x1, -R3 ;  /* 0x0000000102167824 */ /* 0x000fe400078e0a03 */
[----:B------:R-:W-:Y:S02]  /*0c80*/  IMAD.IADD R8, R23, 0x1, -R8 ;  /* 0x0000000117087824 */ /* 0x000fe400078e0a08 */
[----:B------:R-:W-:Y:S02]  /*0c90*/  IMAD R157, R7, 0x40, R6 ;  /* 0x00000040079d7824 */ /* 0x000fe400078e0206 */
[----:B------:R-:W-:Y:S02]  /*0ca0*/  IMAD.SHL.U32 R19, R8, 0x2, RZ ;  /* 0x0000000208137824 */ /* 0x000fe400078e00ff */
[----:B0-----:R-:W-:-:S07]  /*0cb0*/  IMAD R22, R22, 0x8, R157 ;  /* 0x0000000816167824 */ /* 0x001fce00078e029d */
.L_x_14708:
        /* <DEDUP_REMOVED lines=15> */
[----:B-----5:R3:W5:Y:S01]  /*0db0*/  @P1 LDG.E R18, desc[UR54][R6.64] ;  /* 0x0000003606121981 */ /* 0x020762000c1e1900 */
        /* <DEDUP_REMOVED lines=20> */
.L_x_14609:
        /* <DEDUP_REMOVED lines=9> */
.L_x_14610:
        /* <DEDUP_REMOVED lines=10> */
.L_x_14611:
        /* <DEDUP_REMOVED lines=40> */
[----:B------:R-:W-:Y:S02]  /*12b0*/  UIMAD UR39, UR6, 0xc0, URZ ;  /* 0x000000c0062778a4 */ /* 0x000fe4000f8e023f */
        /* <DEDUP_REMOVED lines=31> */
.L_x_14613:
[----:B------:R-:W-:-:S11]  /*14b0*/  UISETP.NE.AND UP0, UPT, UR7, 0x1, UPT ;  /* 0x000000010700788c */ /* 0x000fd6000bf05270 */
[----:B------:R-:W-:Y:S02]  /*14c0*/  @UP0 ULDC.64 UR10, c[0x0][0x9e8] ;  /* 0x00027a00000a0ab9 */ /* 0x000fe40000000a00 */
[----:B------:R-:W-:-:S04]  /*14d0*/  UIMAD.WIDE.U32 UR8, UR4, UR10, URZ ;  /* 0x0000000a040872a5 */ /* 0x000fc8000f8e003f */
[----:B------:R-:W-:-:S12]  /*14e0*/  @UP0 USHF.R.U32.HI UR4, URZ, UR11, UR9 ;  /* 0x0000000b3f040299 */ /* 0x000fd80008011609 */
.L_x_14614:
[----:B------:R-:W-:-:S06]  /*14f0*/  UIMAD UR4, UR4, UR7, UR7 ;  /* 0x00000007040472a4 */ /* 0x000fcc000f8e0207 */
[----:B------:R-:W-:-:S07]  /*1500*/  VIMNMX R0, R0, UR4, PT ;  /* 0x0000000400007c48 */ /* 0x000fce000bfe0100 */
.L_x_14612:
        /* <DEDUP_REMOVED lines=33> */
.L_x_14616:
[----:B------:R-:W-:-:S11]  /*1720*/  UISETP.NE.AND UP0, UPT, UR7, 0x1, UPT ;  /* 0x000000010700788c */ /* 0x000fd6000bf05270 */
[----:B------:R-:W-:Y:S02]  /*1730*/  @UP0 ULDC.64 UR10, c[0x0][0x9e8] ;  /* 0x00027a00000a0ab9 */ /* 0x000fe40000000a00 */
[----:B------:R-:W-:-:S04]  /*1740*/  UIMAD.WIDE.U32 UR8, UR4, UR10, URZ ;  /* 0x0000000a040872a5 */ /* 0x000fc8000f8e003f */
[----:B------:R-:W-:-:S12]  /*1750*/  @UP0 USHF.R.U32.HI UR4, URZ, UR11, UR9 ;  /* 0x0000000b3f040299 */ /* 0x000fd80008011609 */
.L_x_14617:
[----:B------:R-:W-:-:S04]  /*1760*/  UIMAD UR4, UR4, UR7, URZ ;  /* 0x00000007040472a4 */ /* 0x000fc8000f8e023f */
[----:B------:R-:W-:-:S04]  /*1770*/  UISETP.LT.AND UP0, UPT, UR6, UR4, UPT ;  /* 0x000000040600728c */ /* 0x000fc8000bf01270 */
[----:B------:R-:W-:-:S12]  /*1780*/  USEL UR6, UR6, UR4, !UP0 ;  /* 0x0000000406067287 */ /* 0x000fd8000c000000 */
.L_x_14615:
        /* <DEDUP_REMOVED lines=52> */
.L_x_14618:
[----:B------:R-:W-:Y:S02]  /*1ad0*/  UIMAD UR43, UR41, UR4, UR43 ;  /* 0x00000004292b72a4 */ /* 0x000fe4000f8e022b */
[----:B------:R-:W-:Y:S01]  /*1ae0*/  IMAD.U32 R3, RZ, RZ, UR4 ;  /* 0x00000004ff037e24 */ /* 0x000fe2000f8e00ff */
[----:B------:R-:W-:Y:S02]  /*1af0*/  PLOP3.LUT P0, PT, PT, PT, PT, 0x80, 0x0 ;  /* 0x000000000000781c */ /* 0x000fe40003f0f070 */
[----:B------:R-:W-:Y:S02]  /*1b00*/  CS2R R28, SRZ ;  /* 0x00000000001c7805 */ /* 0x000fe4000001ff00 */
[----:B------:R-:W-:Y:S01]  /*1b10*/  CS2R R20, SRZ ;  /* 0x0000000000147805 */ /* 0x000fe2000001ff00 */
[----:B------:R-:W-:Y:S01]  /*1b20*/  IMAD.MOV.U32 R8, RZ, RZ, RZ ;  /* 0x000000ffff087224 */ /* 0x000fe200078e00ff */
[----:B------:R-:W-:Y:S02]  /*1b30*/  VIADDMNMX R104, R3, UR43, R104, PT ;  /* 0x0000002b03687c46 */ /* 0x000fe4000b800168 */
[----:B------:R-:W-:-:S02]  /*1b40*/  CS2R R30, SRZ ;  /* 0x00000000001e7805 */ /* 0x000fc4000001ff00 */
[----:B------:R-:W-:Y:S01]  /*1b50*/  CS2R R26, SRZ ;  /* 0x00000000001a7805 */ /* 0x000fe2000001ff00 */
[----:B------:R-:W-:Y:S01]  /*1b60*/  IMAD.MOV.U32 R25, RZ, RZ, RZ ;  /* 0x000000ffff197224 */ /* 0x000fe200078e00ff */
        /* <DEDUP_REMOVED lines=14> */
[----:B------:R-:W0:Y:S01]  /*1c50*/  SHFL.IDX PT, R0, R156, RZ, 0x1f ;  /* 0x00001fff9c007589 */ /* 0x000e2200000e0000 */
[----:B------:R-:W1:Y:S01]  /*1c60*/  S2UR UR44, SR_CgaCtaId ;  /* 0x00000000002c79c3 */ /* 0x000e620000008800 */
[----:B------:R-:W-:Y:S01]  /*1c70*/  UMOV UR45, 0x400 ;  /* 0x00000400002d7882 */ /* 0x000fe20000000000 */
[----:B0-----:R-:W-:Y:S01]  /*1c80*/  R2UR UR6, R0 ;  /* 0x00000000000672ca */ /* 0x001fe200000e0000 */
[----:B-1----:R-:W-:-:S12]  /*1c90*/  ULEA UR45, UR44, UR45, 0x18 ;  /* 0x0000002d2c2d7291 */ /* 0x002fd8000f8ec03f */
        /* <DEDUP_REMOVED lines=26> */
.L_x_14620:
        /* <DEDUP_REMOVED lines=9> */
.L_x_14817:
[----:B------:R-:W-:Y:S05]  /*1ed0*/  @!P0 BRA `(.L_x_14622) ;  /* 0x0000000000048947 */ /* 0x000fea0003800000 */
[----:B------:R-:W-:Y:S01]  /*1ee0*/  BPT.TRAP 0x1 ;  /* 0x000000040000795c */ /* 0x000fe20000300000 */
.L_x_14622:
[----:B0-----:R-:W-:Y:S02]  /*1ef0*/  IMAD.U32 R3, RZ, RZ, UR46 ;  /* 0x0000002eff037e24 */ /* 0x001fe4000f8e00ff */
[----:B------:R-:W-:-:S03]  /*1f00*/  IMAD.U32 R0, RZ, RZ, UR47 ;  /* 0x0000002fff007e24 */ /* 0x000fc6000f8e00ff */
[----:B------:R-:W-:Y:S02]  /*1f10*/  LEA R3, R3, UR45, 0x3 ;  /* 0x0000002d03037c11 */ /* 0x000fe4000f8e18ff */
[----:B------:R-:W-:-:S04]  /*1f20*/  SHF.L.U32 R0, R0, 0x1f, RZ ;  /* 0x0000001f00007819 */ /* 0x000fc800000006ff */
[----:B------:R0:W1:Y:S01]  /*1f30*/  SYNCS.PHASECHK.TRANS64.TRYWAIT P1, [R3+URZ+0x13230], R0 ;  /* 0x01323000030075a7 */ /* 0x000062000802017f */
[----:B------:R-:W-:Y:S05]  /*1f40*/  @!P0 BRA `(.L_x_14623) ;  /* 0x0000000000048947 */ /* 0x000fea0003800000 */
[----:B------:R-:W-:Y:S01]  /*1f50*/  BPT.TRAP 0x1 ;  /* 0x000000040000795c */ /* 0x000fe20000300000 */
.L_x_14623:
[----:B-1----:R-:W-:Y:S05]  /*1f60*/  @P1 BRA `(.L_x_14624) ;  /* 0x0000000000081947 */ /* 0x002fea0003800000 */
[----:B------:R-:W1:Y:S02]  /*1f70*/  SYNCS.PHASECHK.TRANS64.TRYWAIT P1, [R3+URZ+0x13230], R0 ;  /* 0x01323000030075a7 */ /* 0x000e64000802017f */
[----:B-1----:R-:W-:Y:S05]  /*1f80*/  @!P1 BRA `(.L_x_14625) ;  /* 0x0000018c00b09947 */ /* 0x002fea0003800000 */
.L_x_14624:
        /* <DEDUP_REMOVED lines=11> */
[----:B------:R-:W-:-:S03]  /*2040*/  UMOV UR7, 0x80000020 ;  /* 0x8000002000077882 */ /* 0x000fc60000000000 */
        /* <DEDUP_REMOVED lines=10> */
[----:B------:R-:W-:Y:S01]  /*20f0*/  UIADD3 UR13, UR12, 0x182, URZ ;  /* 0x000001820c0d7890 */ /* 0x000fe2000fffe03f */
[----:B------:R-:W-:-:S02]  /*2100*/  WARPGROUP.DEPBAR.LE gsb0, 0x0 ;  /* 0x00008000000079c5 */ /* 0x000fc40000010000 */
        /* <DEDUP_REMOVED lines=49> */
.L_x_14626:
        /* <DEDUP_REMOVED lines=44> */
.L_x_14629:
[----:B------:R-:W-:Y:S02]  /*26e0*/  ULDC UR6, c[0x0][0x9e4] ;  /* 0x0002790000067ab9 */ /* 0x000fe40000000800 */
[----:B------:R-:W-:-:S05]  /*26f0*/  IMAD.U32 R13, RZ, RZ, UR6 ;  /* 0x00000006ff0d7e24 */ /* 0x000fca000f8e00ff */
[----:B------:R-:W-:-:S13]  /*2700*/  ISETP.NE.AND P1, PT, R13, 0x1, PT ;  /* 0x000000010d00780c */ /* 0x000fda0003f25270 */
[----:B------:R-:W0:Y:S02]  /*2710*/  @P1 LDC.64 R14, c[0x0][0x9e8] ;  /* 0x00027a00ff0e1b82 */ /* 0x000e240000000a00 */
[----:B0-----:R-:W-:-:S05]  /*2720*/  @P1 IMAD.HI.U32 R8, R7, R14, RZ ;  /* 0x0000000e07081227 */ /* 0x001fca00078e00ff */
[----:B------:R-:W-:-:S07]  /*2730*/  @P1 SHF.R.U32.HI R7, RZ, R15, R8 ;  /* 0x0000000fff071219 */ /* 0x000fce0000011608 */
.L_x_14630:
[----:B------:R-:W-:Y:S05]  /*2740*/  BSYNC B0 ;  /* 0x0000000000007941 */ /* 0x000fea0003800000 */
.L_x_14628:
[----:B------:R-:W-:-:S05]  /*2750*/  IMAD R7, R7, R13, R4 ;  /* 0x0000000d07077224 */ /* 0x000fca00078e0204 */
[----:B------:R-:W-:Y:S02]  /*2760*/  VIADDMNMX R0, R7, R13, R0, PT ;  /* 0x0000000d07007246 */ /* 0x000fe40003800100 */
[----:B------:R-:W-:-:S07]  /*2770*/  VIMNMX R3, R3, R7, !PT ;  /* 0x0000000703037248 */ /* 0x000fce0007fe0100 */
.L_x_14627:
        /* <DEDUP_REMOVED lines=230> */
[----:B0-----:R-:W-:Y:S02]  /*35e0*/  VIADDMNMX R3, R6, R10, R9, PT ;  /* 0x0000000a06037246 */ /* 0x001fe40003800109 */
[----:B------:R-:W-:Y:S01]  /*35f0*/  ISETP.LT.OR P6, PT, R0, 0x9a, P6 ;  /* 0x0000009a0000780c */ /* 0x000fe200037c1670 */
[----:B------:R-:W-:-:S03]  /*3600*/  IMAD.IADD R0, R11, 0x1, R6 ;  /* 0x000000010b007824 */ /* 0x000fc600078e0206 */
        /* <DEDUP_REMOVED lines=16> */
.L_x_14633:
[----:B------:R-:W-:Y:S02]  /*3710*/  ULDC UR6, c[0x0][0x9e4] ;  /* 0x0002790000067ab9 */ /* 0x000fe40000000800 */
[----:B------:R-:W-:-:S05]  /*3720*/  IMAD.U32 R8, RZ, RZ, UR6 ;  /* 0x00000006ff087e24 */ /* 0x000fca000f8e00ff */
[----:B------:R-:W-:-:S13]  /*3730*/  ISETP.NE.AND P6, PT, R8, 0x1, PT ;  /* 0x000000010800780c */ /* 0x000fda0003fc5270 */
[----:B------:R-:W0:Y:S02]  /*3740*/  @P6 LDC.64 R6, c[0x0][0x9e8] ;  /* 0x00027a00ff066b82 */ /* 0x000e240000000a00 */
[----:B0-----:R-:W-:-:S05]  /*3750*/  @P6 IMAD.HI.U32 R6, R9, R6, RZ ;  /* 0x0000000609066227 */ /* 0x001fca00078e00ff */
[----:B------:R-:W-:-:S07]  /*3760*/  @P6 SHF.R.U32.HI R9, RZ, R7, R6 ;  /* 0x00000007ff096219 */ /* 0x000fce0000011606 */
.L_x_14634:
[----:B------:R-:W-:Y:S05]  /*3770*/  BSYNC B0 ;  /* 0x0000000000007941 */ /* 0x000fea0003800000 */
.L_x_14632:
[----:B------:R-:W-:-:S05]  /*3780*/  IMAD R4, R9, R8, R4 ;  /* 0x0000000809047224 */ /* 0x000fca00078e0204 */
[----:B------:R-:W-:Y:S02]  /*3790*/  VIADDMNMX R3, R4, R8, R3, PT ;  /* 0x0000000804037246 */ /* 0x000fe40003800103 */
[----:B------:R-:W-:-:S07]  /*37a0*/  VIMNMX R0, R0, R4, !PT ;  /* 0x0000000400007248 */ /* 0x000fce0007fe0100 */
.L_x_14631:
        /* <DEDUP_REMOVED lines=140> */
[----:B------:R-:W-:-:S01]  /*4070*/  FFMA.FTZ R106, R4, R9, -8 ;  /* 0xc1000000046a7423 */ /* 0x000fc20000010009 */
        /* <DEDUP_REMOVED lines=80> */
[----:B------:R-:W-:Y:S01]  /*4580*/  LOP3.LUT P1, RZ, R16, 0x1000000, RZ, 0xc0, !PT ;  /* 0x0100000010ff7812 */ /* 0x000fe2000782c0ff */
[--C-:B------:R-:W-:Y:S01]  /*4590*/  FFMA.FTZ R10, R96, UR40, -R106.reuse ;  /* 0x00000028600a7c23 */ /* 0x100fe2000801086a */
[----:B------:R-:W-:Y:S01]  /*45a0*/  FMNMX.FTZ R76, R78, R9, !PT ;  /* 0x000000094e4c7209 */ /* 0x000fe20007810000 */
[----:B------:R-:W0:Y:S01]  /*45b0*/  MUFU.EX2 R7, R7 ;  /* 0x0000000700077308 */ /* 0x000e220000000800 */
[----:B------:R-:W-:Y:S01]  /*45c0*/  LOP3.LUT P6, RZ, R16, 0x8000000, RZ, 0xc0, !PT ;  /* 0x0800000010ff7812 */ /* 0x000fe200078cc0ff */
[--C-:B------:R-:W-:Y:S01]  /*45d0*/  FFMA.FTZ R13, R97, UR40, -R106.reuse ;  /* 0x00000028610d7c23 */ /* 0x100fe2000801086a */
[----:B------:R-:W-:Y:S01]  /*45e0*/  FMNMX.FTZ R9, R79, R76, !PT ;  /* 0x0000004c4f097209 */ /* 0x000fe20007810000 */
[--C-:B------:R-:W-:Y:S01]  /*45f0*/  FFMA.FTZ R21, R73, UR40, -R106.reuse ;  /* 0x0000002849157c23 */ /* 0x100fe2000801086a */
[----:B------:R-:W-:Y:S01]  /*4600*/  ISETP.GT.AND P1, PT, R0, 0x88, !P1 ;  /* 0x000000880000780c */ /* 0x000fe20004f24270 */
        /* <DEDUP_REMOVED lines=14> */
[----:B------:R-:W1:Y:S01]  /*46f0*/  MUFU.EX2 R11, R11 ;  /* 0x0000000b000b7308 */ /* 0x000e620000000800 */
        /* <DEDUP_REMOVED lines=9> */
[----:B0-----:R-:W-:Y:S01]  /*4790*/  FADD.FTZ R97, R6, R7 ;  /* 0x0000000706617221 */ /* 0x001fe20000010000 */
[----:B------:R-:W-:Y:S01]  /*47a0*/  FMNMX.FTZ R80, R62, R9, !PT ;  /* 0x000000093e507209 */ /* 0x000fe20007810000 */
[--C-:B------:R-:W-:Y:S01]  /*47b0*/  FFMA.FTZ R15, R101, UR40, -R106.reuse ;  /* 0x00000028650f7c23 */ /* 0x100fe2000801086a */
[----:B------:R-:W-:-:S01]  /*47c0*/  FFMA.FTZ R56, R56, UR40, -R106 ;  /* 0x0000002838387c23 */ /* 0x000fc2000801086a */
[--C-:B------:R-:W-:Y:S01]  /*47d0*/  FFMA.FTZ R57, R57, UR40, -R106.reuse ;  /* 0x0000002839397c23 */ /* 0x100fe2000801086a */
[----:B------:R-:W-:Y:S01]  /*47e0*/  FMNMX.FTZ R9, R63, R80, !PT ;  /* 0x000000503f097209 */ /* 0x000fe20007810000 */
[----:B------:R-:W-:Y:S01]  /*47f0*/  MUFU.EX2 R13, R13 ;  /* 0x0000000d000d7308 */ /* 0x000fe20000000800 */
[----:B-1----:R-:W-:Y:S01]  /*4800*/  F2FP.SATFINITE.E4M3.F32.PACK_AB_MERGE_C R152, R11, R8, RZ ;  /* 0x000000080b98723e */ /* 0x002fe200048070ff */
[--C-:B------:R-:W-:Y:S01]  /*4810*/  FFMA.FTZ R60, R60, UR40, -R106.reuse ;  /* 0x000000283c3c7c23 */ /* 0x100fe2000801086a */
[----:B------:R-:W-:Y:S01]  /*4820*/  FMNMX.FTZ R80, R66, R9, !PT ;  /* 0x0000000942507209 */ /* 0x000fe20007810000 */
[----:B------:R-:W-:Y:S01]  /*4830*/  FFMA.FTZ R61, R61, UR40, -R106 ;  /* 0x000000283d3d7c23 */ /* 0x000fe2000801086a */
[----:B------:R-:W-:Y:S01]  /*4840*/  F2FP.SATFINITE.E4M3.F32.PACK_AB_MERGE_C R152, R7, R6, R152 ;  /* 0x000000060798723e */ /* 0x000fe20004807098 */
        /* <DEDUP_REMOVED lines=10> */
[----:B------:R-:W0:Y:S01]  /*48f0*/  MUFU.EX2 R15, R15 ;  /* 0x0000000f000f7308 */ /* 0x000e220000000800 */
        /* <DEDUP_REMOVED lines=18> */
[----:B------:R-:W-:Y:S03]  /*4a20*/  MUFU.EX2 R20, R20 ;  /* 0x0000001400147308 */ /* 0x000fe60000000800 */
[----:B------:R-:W-:-:S04]  /*4a30*/  FMNMX.FTZ R0, R26, R9, !PT ;  /* 0x000000091a007209 */ /* 0x000fc80007810000 */
[----:B------:R-:W-:Y:S01]  /*4a40*/  FMNMX.FTZ R9, R27, R0, !PT ;  /* 0x000000001b097209 */ /* 0x000fe20007810000 */
[----:B------:R-:W-:-:S01]  /*4a50*/  FFMA.FTZ R0, R40, UR40, -R106 ;  /* 0x0000002828007c23 */ /* 0x000fc2000801086a */
[----:B------:R-:W0:Y:S02]  /*4a60*/  MUFU.EX2 R73, R73 ;  /* 0x0000004900497308 */ /* 0x000e240000000800 */
[----:B------:R-:W-:-:S04]  /*4a70*/  FMNMX.FTZ R40, R30, R9, !PT ;  /* 0x000000091e287209 */ /* 0x000fc80007810000 */
[----:B------:R-:W-:Y:S02]  /*4a80*/  FMNMX.FTZ R9, R31, R40, !PT ;  /* 0x000000281f097209 */ /* 0x000fe40007810000 */
[----:B------:R-:W-:Y:S02]  /*4a90*/  MUFU.EX2 R72, R72 ;  /* 0x0000004800487308 */ /* 0x000fe40000000800 */
[----:B------:R-:W-:-:S04]  /*4aa0*/  FMNMX.FTZ R40, R34, R9, !PT ;  /* 0x0000000922287209 */ /* 0x000fc80007810000 */
[----:B------:R-:W-:Y:S01]  /*4ab0*/  FMNMX.FTZ R9, R35, R40, !PT ;  /* 0x0000002823097209 */ /* 0x000fe20007810000 */
[----:B------:R-:W-:-:S01]  /*4ac0*/  FFMA.FTZ R40, R44, UR40, -R106 ;  /* 0x000000282c287c23 */ /* 0x000fc2000801086a */
[----:B------:R-:W-:Y:S01]  /*4ad0*/  MUFU.EX2 R77, R77 ;  /* 0x0000004d004d7308 */ /* 0x000fe20000000800 */
[----:B0-----:R-:W-:Y:S02]  /*4ae0*/  F2FP.SATFINITE.E4M3.F32.PACK_AB_MERGE_C R148, R73, R20, RZ ;  /* 0x000000144994723e */ /* 0x001fe400048070ff */
[----:B------:R-:W-:Y:S02]  /*4af0*/  FMNMX.FTZ R44, R38, R9, !PT ;  /* 0x00000009262c7209 */ /* 0x000fe40007810000 */
[----:B------:R-:W-:Y:S02]  /*4b00*/  F2FP.SATFINITE.E4M3.F32.PACK_AB_MERGE_C R148, R21, R14, R148 ;  /* 0x0000000e1594723e */ /* 0x000fe40004807094 */
[----:B------:R-:W-:Y:S01]  /*4b10*/  FMNMX.FTZ R9, R39, R44, !PT ;  /* 0x0000002c27097209 */ /* 0x000fe20007810000 */
[----:B------:R-:W-:-:S01]  /*4b20*/  FFMA.FTZ R44, R48, UR40, -R106 ;  /* 0x00000028302c7c23 */ /* 0x000fc2000801086a */
[----:B------:R-:W-:Y:S01]  /*4b30*/  FFMA.FTZ R48, R52, UR40, -R106 ;  /* 0x0000002834307c23 */ /* 0x000fe2000801086a */
[----:B------:R-:W-:Y:S01]  /*4b40*/  IMAD.U32 R52, RZ, RZ, UR40 ;  /* 0x00000028ff347e24 */ /* 0x000fe2000f8e00ff */
[----:B------:R-:W-:Y:S01]  /*4b50*/  MUFU.EX2 R76, R76 ;  /* 0x0000004c004c7308 */ /* 0x000fe20000000800 */
[----:B------:R-:W0:Y:S07]  /*4b60*/  SHFL.BFLY PT, R80, R9, 0x2, 0x1f ;  /* 0x0c401f0009507f89 */ /* 0x000e2e00000e0000 */
[----:B------:R-:W1:Y:S08]  /*4b70*/  MUFU.EX2 R81, R81 ;  /* 0x0000005100517308 */ /* 0x000e700000000800 */
[----:B------:R-:W-:Y:S08]  /*4b80*/  MUFU.EX2 R56, R56 ;  /* 0x0000003800387308 */ /* 0x000ff00000000800 */
[----:B------:R-:W-:Y:S01]  /*4b90*/  MUFU.EX2 R57, R57 ;  /* 0x0000003900397308 */ /* 0x000fe20000000800 */
[----:B0-----:R-:W-:-:S02]  /*4ba0*/  FMNMX.FTZ R80, R9, R80, !PT ;  /* 0x0000005009507209 */ /* 0x001fc40007810000 */
[----:B-1----:R-:W-:-:S03]  /*4bb0*/  F2FP.SATFINITE.E4M3.F32.PACK_AB_MERGE_C R150, R81, R76, RZ ;  /* 0x0000004c5196723e */ /* 0x002fc600048070ff */
[----:B------:R-:W0:Y:S01]  /*4bc0*/  SHFL.BFLY PT, R9, R80, 0x1, 0x1f ;  /* 0x0c201f0050097f89 */ /* 0x000e2200000e0000 */
[----:B------:R-:W-:Y:S01]  /*4bd0*/  F2FP.SATFINITE.E4M3.F32.PACK_AB_MERGE_C R150, R77, R72, R150 ;  /* 0x000000484d96723e */ /* 0x000fe20004807096 */
[----:B------:R-:W-:Y:S08]  /*4be0*/  MUFU.EX2 R60, R60 ;  /* 0x0000003c003c7308 */ /* 0x000ff00000000800 */
[----:B------:R-:W1:Y:S08]  /*4bf0*/  MUFU.EX2 R61, R61 ;  /* 0x0000003d003d7308 */ /* 0x000e700000000800 */
[----:B------:R-:W-:Y:S01]  /*4c00*/  MUFU.EX2 R68, R68 ;  /* 0x0000004400447308 */ /* 0x000fe20000000800 */
[----:B0-----:R-:W-:-:S07]  /*4c10*/  FMNMX.FTZ R9, R80, R9, !PT ;  /* 0x0000000950097209 */ /* 0x001fce0007810000 */
[----:B------:R-:W-:Y:S01]  /*4c20*/  MUFU.EX2 R69, R69 ;  /* 0x0000004500457308 */ /* 0x000fe20000000800 */
[----:B-1----:R-:W-:Y:S01]  /*4c30*/  F2FP.SATFINITE.E4M3.F32.PACK_AB_MERGE_C R144, R61, R60, RZ ;  /* 0x0000003c3d90723e */ /* 0x002fe200048070ff */
[C---:B------:R-:W-:Y:S01]  /*4c40*/  FFMA.FTZ R52, R9.reuse, R52, -8 ;  /* 0xc100000009347423 */ /* 0x040fe20000010034 */
[----:B------:R-:W-:Y:S02]  /*4c50*/  FSETP.NEU.FTZ.AND P1, PT, R9, -INF , PT ;  /* 0xff8000000900780b */ /* 0x000fe40003f3d000 */
[----:B------:R-:W-:Y:S02]  /*4c60*/  F2FP.SATFINITE.E4M3.F32.PACK_AB_MERGE_C R144, R57, R56, R144 ;  /* 0x000000383990723e */ /* 0x000fe40004807090 */
[----:B------:R-:W-:Y:S01]  /*4c70*/  FSEL R37, R52, RZ, P1 ;  /* 0x000000ff34257208 */ /* 0x000fe20000800000 */
[----:B------:R-:W-:Y:S01]  /*4c80*/  MUFU.EX2 R64, R64 ;  /* 0x0000004000407308 */ /* 0x000fe20000000800 */
        /* <DEDUP_REMOVED lines=8> */
[----:B------:R-:W-:-:S01]  /*4d10*/  FADD.FTZ R90, R8, R97 ;  /* 0x00000061085a7221 */ /* 0x000fc20000010000 */
[--C-:B------:R-:W-:Y:S01]  /*4d20*/  FFMA.FTZ R82, R83, UR40, -R37.reuse ;  /* 0x0000002853527c23 */ /* 0x100fe20008010825 */
[----:B------:R-:W-:-:S01]  /*4d30*/  FFMA.FTZ R83, R86, UR40, -R37 ;  /* 0x0000002856537c23 */ /* 0x000fc20008010825 */
[--C-:B------:R-:W-:Y:S01]  /*4d40*/  FFMA.FTZ R86, R87, UR40, -R37.reuse ;  /* 0x0000002857567c23 */ /* 0x100fe20008010825 */
[----:B------:R-:W-:-:S01]  /*4d50*/  FFMA.FTZ R87, R63, UR40, -R37 ;  /* 0x000000283f577c23 */ /* 0x000fc20008010825 */
[----:B------:R-:W-:Y:S01]  /*4d60*/  FADD.FTZ R97, R11, R90 ;  /* 0x0000005a0b617221 */ /* 0x000fe20000010000 */
[----:B------:R-:W-:-:S01]  /*4d70*/  FFMA.FTZ R63, R66, UR40, -R37 ;  /* 0x00000028423f7c23 */ /* 0x000fc20008010825 */
[----:B------:R-:W0:Y:S01]  /*4d80*/  MUFU.EX2 R85, R85 ;  /* 0x0000005500557308 */ /* 0x000e220000000800 */
[----:B------:R-:W-:-:S01]  /*4d90*/  FFMA.FTZ R84, R98, UR40, -R37 ;  /* 0x0000002862547c23 */ /* 0x000fc20008010825 */
[--C-:B------:R-:W-:Y:S01]  /*4da0*/  FFMA.FTZ R66, R67, UR40, -R37.reuse ;  /* 0x0000002843427c23 */ /* 0x100fe20008010825 */
[----:B------:R-:W-:-:S01]  /*4db0*/  FFMA.FTZ R67, R70, UR40, -R37 ;  /* 0x0000002846437c23 */ /* 0x000fc20008010825 */
[----:B------:R-:W-:Y:S01]  /*4dc0*/  FADD.FTZ R70, R10, R97 ;  /* 0x000000610a467221 */ /* 0x000fe20000010000 */
[----:B------:R-:W-:-:S01]  /*4dd0*/  FFMA.FTZ R91, R99, UR40, -R37 ;  /* 0x00000028635b7c23 */ /* 0x000fc20008010825 */
        /* <DEDUP_REMOVED lines=14> */
[----:B------:R-:W-:Y:S01]  /*4ec0*/  FFMA.FTZ R62, R62, UR40, -R37 ;  /* 0x000000283e3e7c23 */ /* 0x000fe20008010825 */
[----:B------:R-:W-:Y:S01]  /*4ed0*/  F2FP.SATFINITE.E4M3.F32.PACK_AB_MERGE_C R146, R69, R68, RZ ;  /* 0x000000444592723e */ /* 0x000fe200048070ff */
        /* <DEDUP_REMOVED lines=20> */
[----:B------:R-:W-:Y:S01]  /*5020*/  FADD.FTZ R71, R73, R90 ;  /* 0x0000005a49477221 */ /* 0x000fe20000010000 */
[----:B------:R-:W-:-:S01]  /*5030*/  FFMA.FTZ R38, R38, UR40, -R37 ;  /* 0x0000002826267c23 */ /* 0x000fc20008010825 */
[----:B------:R-:W-:-:S02]  /*5040*/  F2FP.SATFINITE.E4M3.F32.PACK_AB_MERGE_C R80, R89, R80, RZ ;  /* 0x000000505950723e */ /* 0x000fc400048070ff */
[----:B------:R-:W-:-:S02]  /*5050*/  FADD.FTZ R20, R72, R71 ;  /* 0x0000004748147221 */ /* 0x000fc40000010000 */
[----:B------:R-:W0:Y:S01]  /*5060*/  MUFU.EX2 R93, R93 ;  /* 0x0000005d005d7308 */ /* 0x000e220000000800 */
[----:B-1----:R-:W-:-:S01]  /*5070*/  FADD.FTZ R15, R91, R8 ;  /* 0x000000085b0f7221 */ /* 0x002fc20000010000 */
[----:B------:R-:W-:Y:S01]  /*5080*/  FFMA.FTZ R8, R46, UR40, -R37 ;  /* 0x000000282e087c23 */ /* 0x000fe20008010825 */
[----:B------:R-:W-:-:S05]  /*5090*/  F2FP.SATFINITE.E4M3.F32.PACK_AB_MERGE_C R153, R85, R52, R80 ;  /* 0x000000345599723e */ /* 0x000fca0004807050 */
[----:B------:R-:W1:Y:S01]  /*50a0*/  MUFU.EX2 R74, R74 ;  /* 0x0000004a004a7308 */ /* 0x000e620000000800 */
[----:B--2---:R-:W-:-:S01]  /*50b0*/  FADD.FTZ R12, R88, R15 ;  /* 0x0000000f580c7221 */ /* 0x004fc20000010000 */
[----:B------:R-:W-:-:S04]  /*50c0*/  FADD.FTZ R15, R77, R20 ;  /* 0x000000144d0f7221 */ /* 0x000fc80000010000 */
[----:B------:R-:W-:Y:S02]  /*50d0*/  FADD.FTZ R10, R76, R15 ;  /* 0x0000000f4c0a7221 */ /* 0x000fe40000010000 */
        /* <DEDUP_REMOVED lines=12> */
[----:B------:R-:W-:Y:S01]  /*51a0*/  FADD.FTZ R61, R61, R60 ;  /* 0x0000003c3d3d7221 */ /* 0x000fe20000010000 */
[----:B------:R-:W-:-:S05]  /*51b0*/  FFMA.FTZ R6, R50, UR40, -R37 ;  /* 0x0000002832067c23 */ /* 0x000fca0008010825 */
[----:B------:R-:W2:Y:S01]  /*51c0*/  MUFU.EX2 R79, R79 ;  /* 0x0000004f004f7308 */ /* 0x000ea20000000800 */
[----:B0-----:R-:W-:-:S01]  /*51d0*/  FADD.FTZ R10, R78, R7 ;  /* 0x000000074e0a7221 */ /* 0x001fc20000010000 */
[--C-:B------:R-:W-:Y:S01]  /*51e0*/  FFMA.FTZ R7, R51, UR40, -R37.reuse ;  /* 0x0000002833077c23 */ /* 0x100fe20008010825 */
[----:B------:R-:W-:-:S05]  /*51f0*/  FFMA.FTZ R37, R39, UR40, -R37 ;  /* 0x0000002827257c23 */ /* 0x000fca0008010825 */
        /* <DEDUP_REMOVED lines=13> */
[----:B------:R-:W-:-:S04]  /*52d0*/  F2FP.SATFINITE.E4M3.F32.PACK_AB_MERGE_C R83, R86, R83, RZ ;  /* 0x000000535653723e */ /* 0x000fc800048070ff */
[----:B------:R-:W-:Y:S02]  /*52e0*/  F2FP.SATFINITE.E4M3.F32.PACK_AB_MERGE_C R151, R82, R79, R83 ;  /* 0x0000004f5297723e */ /* 0x000fe40004807053 */
[----:B------:R-:W2:Y:S01]  /*52f0*/  MUFU.EX2 R59, R59 ;  /* 0x0000003b003b7308 */ /* 0x000ea20000000800 */
[C---:B0-----:R-:W-:Y:S01]  /*5300*/  F2FP.SATFINITE.E4M3.F32.PACK_AB_MERGE_C R146, R65.reuse, R64, R146 ;  /* 0x000000404192723e */ /* 0x041fe20004807092 */
        /* <DEDUP_REMOVED lines=9> */
[----:B------:R-:W-:Y:S01]  /*53a0*/  MUFU.EX2 R40, R40 ;  /* 0x0000002800287308 */ /* 0x000fe20000000800 */
[----:B-1----:R-:W-:-:S01]  /*53b0*/  FADD.FTZ R10, R87, R10 ;  /* 0x0000000a570a7221 */ /* 0x002fc20000010000 */
[----:B------:R-:W-:-:S04]  /*53c0*/  F2FP.SATFINITE.E4M3.F32.PACK_AB_MERGE_C R62, R87, R62, RZ ;  /* 0x0000003e573e723e */ /* 0x000fc800048070ff */
[----:B------:R-:W-:Y:S02]  /*53d0*/  F2FP.SATFINITE.E4M3.F32.PACK_AB_MERGE_C R145, R59, R58, R62 ;  /* 0x0000003a3b91723e */ /* 0x000fe4000480703e */
[----:B------:R-:W0:Y:S01]  /*53e0*/  MUFU.EX2 R41, R41 ;  /* 0x0000002900297308 */ /* 0x000e220000000800 */
[----:B--2---:R-:W-:-:S07]  /*53f0*/  FADD.FTZ R15, R63, R10 ;  /* 0x0000000a3f0f7221 */ /* 0x004fce0000010000 */
[----:B------:R-:W1:Y:S08]  /*5400*/  MUFU.EX2 R66, R66 ;  /* 0x0000004200427308 */ /* 0x000e700000000800 */
[----:B------:R-:W2:Y:S01]  /*5410*/  MUFU.EX2 R0, R0 ;  /* 0x0000000000007308 */ /* 0x000ea20000000800 */
[----:B0-----:R-:W-:-:S07]  /*5420*/  F2FP.SATFINITE.E4M3.F32.PACK_AB_MERGE_C R12, R41, R40, RZ ;  /* 0x00000028290c723e */ /* 0x001fce00048070ff */
[----:B------:R-:W0:Y:S01]  /*5430*/  MUFU.EX2 R67, R67 ;  /* 0x0000004300437308 */ /* 0x000e220000000800 */
[----:B-1----:R-:W-:-:S07]  /*5440*/  FADD.FTZ R10, R66, R15 ;  /* 0x0000000f420a7221 */ /* 0x002fce0000010000 */
[----:B------:R-:W1:Y:S01]  /*5450*/  MUFU.EX2 R70, R70 ;  /* 0x0000004600467308 */ /* 0x000e620000000800 */
[----:B--2---:R-:W-:Y:S01]  /*5460*/  F2FP.SATFINITE.E4M3.F32.PACK_AB_MERGE_C R140, R3, R0, R12 ;  /* 0x00000000038c723e */ /* 0x004fe2000480700c */
[----:B------:R-:W-:-:S04]  /*5470*/  FADD.FTZ R0, R0, R69 ;  /* 0x0000004500007221 */ /* 0x000fc80000010000 */
[----:B------:R-:W-:Y:S02]  /*5480*/  FADD.FTZ R3, R3, R0 ;  /* 0x0000000003037221 */ /* 0x000fe40000010000 */
[----:B------:R-:W-:Y:S01]  /*5490*/  MUFU.EX2 R48, R48 ;  /* 0x0000003000307308 */ /* 0x000fe20000000800 */
[----:B0-----:R-:W-:-:S01]  /*54a0*/  FADD.FTZ R15, R67, R10 ;  /* 0x0000000a430f7221 */ /* 0x001fc20000010000 */
[----:B------:R-:W-:-:S04]  /*54b0*/  FADD.FTZ R40, R40, R3 ;  /* 0x0000000328287221 */ /* 0x000fc80000010000 */
[----:B------:R-:W-:Y:S02]  /*54c0*/  FADD.FTZ R41, R41, R40 ;  /* 0x0000002829297221 */ /* 0x000fe40000010000 */
[----:B------:R-:W0:Y:S01]  /*54d0*/  MUFU.EX2 R49, R49 ;  /* 0x0000003100317308 */ /* 0x000e220000000800 */
[----:B-1----:R-:W-:-:S01]  /*54e0*/  FADD.FTZ R15, R70, R15 ;  /* 0x0000000f460f7221 */ /* 0x002fc20000010000 */
[----:B------:R-:W-:-:S04]  /*54f0*/  F2FP.SATFINITE.E4M3.F32.PACK_AB_MERGE_C R67, R70, R67, RZ ;  /* 0x000000434643723e */ /* 0x000fc800048070ff */
[----:B------:R-:W-:Y:S02]  /*5500*/  F2FP.SATFINITE.E4M3.F32.PACK_AB_MERGE_C R147, R66, R63, R67 ;  /* 0x0000003f4293723e */ /* 0x000fe40004807043 */
        /* <DEDUP_REMOVED lines=17> */
[C---:B0-----:R-:W-:Y:S01]  /*5620*/  F2FP.SATFINITE.E4M3.F32.PACK_AB_MERGE_C R8, R13.reuse, R8, RZ ;  /* 0x000000080d08723e */ /* 0x041fe200048070ff */
[----:B------:R-:W-:-:S03]  /*5630*/  FADD.FTZ R13, R13, R0 ;  /* 0x000000000d0d7221 */ /* 0x000fc60000010000 */
[----:B------:R-:W-:-:S03]  /*5640*/  F2FP.SATFINITE.E4M3.F32.PACK_AB_MERGE_C R141, R11, R42, R8 ;  /* 0x0000002a0b8d723e */ /* 0x000fc60004807008 */
        /* <DEDUP_REMOVED lines=48> */
[----:B------:R-:W-:Y:S01]  /*5950*/  VIADD R6, R104, 0xfffffffe ;  /* 0xfffffffe68067836 */ /* 0x000fe20000000000 */
        /* <DEDUP_REMOVED lines=12> */
.L_x_14636:
[----:B------:R-:W-:Y:S02]  /*5a20*/  ULDC UR12, c[0x0][0x9e4] ;  /* 0x00027900000c7ab9 */ /* 0x000fe40000000800 */
[----:B------:R-:W-:-:S11]  /*5a30*/  UISETP.NE.AND UP0, UPT, UR12, 0x1, UPT ;  /* 0x000000010c00788c */ /* 0x000fd6000bf05270 */
[----:B------:R-:W-:Y:S02]  /*5a40*/  @UP0 ULDC.64 UR14, c[0x0][0x9e8] ;  /* 0x00027a00000e0ab9 */ /* 0x000fe40000000a00 */
[----:B------:R-:W-:-:S04]  /*5a50*/  UIMAD.WIDE.U32 UR6, UR11, UR14, URZ ;  /* 0x0000000e0b0672a5 */ /* 0x000fc8000f8e003f */
[----:B------:R-:W-:-:S12]  /*5a60*/  @UP0 USHF.R.U32.HI UR11, URZ, UR15, UR7 ;  /* 0x0000000f3f0b0299 */ /* 0x000fd80008011607 */
.L_x_14637:
[----:B------:R-:W-:-:S04]  /*5a70*/  UIMAD UR11, UR11, UR12, UR12 ;  /* 0x0000000c0b0b72a4 */ /* 0x000fc8000f8e020c */
[----:B------:R-:W-:-:S04]  /*5a80*/  UISETP.LT.AND UP0, UPT, UR10, UR11, UPT ;  /* 0x0000000b0a00728c */ /* 0x000fc8000bf01270 */
[----:B------:R-:W-:-:S12]  /*5a90*/  USEL UR10, UR10, UR11, UP0 ;  /* 0x0000000b0a0a7287 */ /* 0x000fd80008000000 */
.L_x_14635:
        /* <DEDUP_REMOVED lines=21> */
[----:B------:R-:W-:-:S13]  /*5bf0*/  ISETP.GE.AND P1, PT, R6, UR24, PT ;  /* 0x0000001806007c0c */ /* 0x000fda000bf26270 */
[----:B------:R-:W-:Y:S05]  /*5c00*/  @!P1 BRA `(.L_x_14638) ;  /* 0x0000004000189947 */ /* 0x000fea0003800000 */
        /* <DEDUP_REMOVED lines=23> */
.L_x_14657:
[----:B------:R-:W-:-:S04]  /*5d80*/  UISETP.NE.AND UP0, UPT, UR25, 0x1, UPT ;  /* 0x000000011900788c */ /* 0x000fc8000bf05270 */
[----:B------:R-:W-:-:S04]  /*5d90*/  USEL UR47, URZ, 0x1, UP0 ;  /* 0x000000013f2f7887 */ /* 0x000fc80008000000 */
[----:B------:R-:W-:Y:S01]  /*5da0*/  ULOP3.LUT UR47, UR26, UR47, URZ, 0x3c, !UPT ;  /* 0x0000002f1a2f7292 */ /* 0x000fe2000f8e3c3f */
[----:B------:R-:W-:Y:S11]  /*5db0*/  @!P0 BRA `(.L_x_14639) ;  /* 0x0000000000048947 */ /* 0x000ff60003800000 */
[----:B------:R-:W-:Y:S01]  /*5dc0*/  BPT.TRAP 0x1 ;  /* 0x000000040000795c */ /* 0x000fe20000300000 */
.L_x_14639:
        /* <DEDUP_REMOVED lines=9> */
.L_x_14640:
[----:B-1----:R-:W-:Y:S05]  /*5e60*/  @P1 BRA `(.L_x_14641) ;  /* 0x0000000000081947 */ /* 0x002fea0003800000 */
[----:B------:R-:W1:Y:S02]  /*5e70*/  SYNCS.PHASECHK.TRANS64.TRYWAIT P1, [UR23+0x13230], R4 ;  /* 0x01323004ff0075a7 */ /* 0x000e640008020157 */
[----:B-1----:R-:W-:Y:S05]  /*5e80*/  @!P1 BRA `(.L_x_14642) ;  /* 0x0000015000049947 */ /* 0x002fea0003800000 */
.L_x_14641:
        /* <DEDUP_REMOVED lines=64> */
.L_x_14643:
[----:B------:R-:W-:Y:S01]  /*6290*/  ULEA UR11, UR25, UR45, 0x3 ;  /* 0x0000002d190b7291 */ /* 0x000fe2000f8e183f */
[----:B01----:R-:W-:-:S05]  /*62a0*/  IMAD.U32 R4, RZ, RZ, UR26 ;  /* 0x0000001aff047e24 */ /* 0x003fca000f8e00ff */
[----:B------:R-:W-:-:S04]  /*62b0*/  SHF.L.U32 R4, R4, 0x1f, RZ ;  /* 0x0000001f04047819 */ /* 0x000fc800000006ff */
[----:B------:R0:W1:Y:S01]  /*62c0*/  SYNCS.PHASECHK.TRANS64.TRYWAIT P1, [UR11+0x13250], R4 ;  /* 0x01325004ff0075a7 */ /* 0x000062000802014b */
[----:B------:R-:W-:Y:S05]  /*62d0*/  @!P0 BRA `(.L_x_14644) ;  /* 0x0000000000048947 */ /* 0x000fea0003800000 */
[----:B------:R-:W-:Y:S01]  /*62e0*/  BPT.TRAP 0x1 ;  /* 0x000000040000795c */ /* 0x000fe20000300000 */
.L_x_14644:
[----:B-1----:R-:W-:Y:S05]  /*62f0*/  @P1 BRA `(.L_x_14645) ;  /* 0x0000000000081947 */ /* 0x002fea0003800000 */
[----:B------:R-:W1:Y:S02]  /*6300*/  SYNCS.PHASECHK.TRANS64.TRYWAIT P1, [UR11+0x13250], R4 ;  /* 0x01325004ff0075a7 */ /* 0x000e64000802014b */
[----:B-1----:R-:W-:Y:S05]  /*6310*/  @!P1 BRA `(.L_x_14646) ;  /* 0x0000014800f89947 */ /* 0x002fea0003800000 */
.L_x_14645:
        /* <DEDUP_REMOVED lines=32> */
.L_x_14647:
[----:B------:R-:W-:Y:S01]  /*6520*/  UISETP.NE.AND UP1, UPT, UR52, URZ, UPT ;  /* 0x0000003f3400728c */ /* 0x000fe2000bf25270 */
[----:B------:R-:W-:Y:S01]  /*6530*/  VIADD R15, R22, UR39 ;  /* 0x00000027160f7c36 */ /* 0x000fe20008000000 */
[----:B------:R-:W-:Y:S01]  /*6540*/  UISETP.NE.AND UP0, UPT, UR51, URZ, UPT ;  /* 0x0000003f3300728c */ /* 0x000fe2000bf05270 */
[----:B------:R-:W-:Y:S01]  /*6550*/  IMAD R20, R6, -0xa0, RZ ;  /* 0xffffff6006147824 */ /* 0x000fe200078e02ff */
        /* <DEDUP_REMOVED lines=10> */
[----:B------:R-:W-:Y:S01]  /*6600*/  ULOP3.LUT UR6, URZ, UR21, URZ, 0x33, !UPT ;  /* 0x000000153f067292 */ /* 0x000fe2000f8e333f */
        /* <DEDUP_REMOVED lines=21> */
.L_x_14650:
[----:B------:R-:W-:-:S05]  /*6760*/  IMAD.U32 R136, RZ, RZ, UR20 ;  /* 0x00000014ff887e24 */ /* 0x000fca000f8e00ff */
[----:B------:R-:W-:-:S13]  /*6770*/  ISETP.NE.AND P1, PT, R136, 0x1, PT ;  /* 0x000000018800780c */ /* 0x000fda0003f25270 */
[----:B------:R-:W0:Y:S02]  /*6780*/  @P1 LDC.64 R10, c[0x0][0x9e8] ;  /* 0x00027a00ff0a1b82 */ /* 0x000e240000000a00 */
[----:B0-----:R-:W-:-:S05]  /*6790*/  @P1 IMAD.HI.U32 R10, R21, R10, RZ ;  /* 0x0000000a150a1227 */ /* 0x001fca00078e00ff */
[----:B------:R-:W-:-:S07]  /*67a0*/  @P1 SHF.R.U32.HI R21, RZ, R11, R10 ;  /* 0x0000000bff151219 */ /* 0x000fce000001160a */
.L_x_14651:
[----:B------:R-:W-:Y:S05]  /*67b0*/  BSYNC B0 ;  /* 0x0000000000007941 */ /* 0x000fea0003800000 */
.L_x_14649:
[----:B------:R-:W-:-:S05]  /*67c0*/  IMAD R21, R21, R136, R4 ;  /* 0x0000008815157224 */ /* 0x000fca00078e0204 */
[----:B------:R-:W-:Y:S02]  /*67d0*/  VIADDMNMX R12, R21, R136, R12, PT ;  /* 0x00000088150c7246 */ /* 0x000fe4000380010c */
[----:B------:R-:W-:-:S07]  /*67e0*/  VIMNMX R9, R9, R21, !PT ;  /* 0x0000001509097248 */ /* 0x000fce0007fe0100 */
.L_x_14648:
        /* <DEDUP_REMOVED lines=248> */
.L_x_14654:
[----:B------:R-:W-:-:S05]  /*7770*/  IMAD.U32 R15, RZ, RZ, UR20 ;  /* 0x00000014ff0f7e24 */ /* 0x000fca000f8e00ff */
[----:B------:R-:W-:-:S13]  /*7780*/  ISETP.NE.AND P6, PT, R15, 0x1, PT ;  /* 0x000000010f00780c */ /* 0x000fda0003fc5270 */
[----:B------:R-:W0:Y:S02]  /*7790*/  @P6 LDC.64 R10, c[0x0][0x9e8] ;  /* 0x00027a00ff0a6b82 */ /* 0x000e240000000a00 */
[----:B0-----:R-:W-:-:S05]  /*77a0*/  @P6 IMAD.HI.U32 R10, R9, R10, RZ ;  /* 0x0000000a090a6227 */ /* 0x001fca00078e00ff */
[----:B------:R-:W-:-:S07]  /*77b0*/  @P6 SHF.R.U32.HI R9, RZ, R11, R10 ;  /* 0x0000000bff096219 */ /* 0x000fce000001160a */
.L_x_14655:
[----:B------:R-:W-:Y:S05]  /*77c0*/  BSYNC B0 ;  /* 0x0000000000007941 */ /* 0x000fea0003800000 */
.L_x_14653:
[----:B------:R-:W-:-:S05]  /*77d0*/  IMAD R4, R9, R15, R4 ;  /* 0x0000000f09047224 */ /* 0x000fca00078e0204 */
[----:B------:R-:W-:Y:S02]  /*77e0*/  VIADDMNMX R14, R4, R15, R14, PT ;  /* 0x0000000f040e7246 */ /* 0x000fe4000380010e */
[----:B------:R-:W-:-:S07]  /*77f0*/  VIMNMX R13, R13, R4, !PT ;  /* 0x000000040d0d7248 */ /* 0x000fce0007fe0100 */
.L_x_14652:
        /* <DEDUP_REMOVED lines=199> */
[----:B------:R-:W-:Y:S02]  /*8470*/  FMNMX.FTZ R122, R11, R8, !PT ;  /* 0x000000080b7a7209 */ /* 0x000fe40007810000 */
[----:B------:R-:W-:Y:S02]  /*8480*/  FSEL R9, R9, RZ, P1 ;  /* 0x000000ff09097208 */ /* 0x000fe40000800000 */
[----:B------:R-:W-:-:S03]  /*8490*/  ISETP.LT.OR P6, PT, R14, 0x9a, P6 ;  /* 0x0000009a0e00780c */ /* 0x000fc600037c1670 */
        /* <DEDUP_REMOVED lines=83> */
[----:B------:R-:W-:Y:S02]  /*89d0*/  FMNMX.FTZ R122, R62, R73, !PT ;  /* 0x000000493e7a7209 */ /* 0x000fe40007810000 */
[----:B------:R-:W-:Y:S02]  /*89e0*/  FSEL R73, R67, -INF , !P4 ;  /* 0xff80000043497808 */ /* 0x000fe40006000000 */
[----:B------:R-:W-:Y:S02]  /*89f0*/  FMNMX.FTZ R129, R63, R122, !PT ;  /* 0x0000007a3f817209 */ /* 0x000fe40007810000 */
[----:B------:R-:W-:Y:S02]  /*8a00*/  MUFU.EX2 R67, R124 ;  /* 0x0000007c00437308 */ /* 0x000fe40000000800 */
[----:B------:R-:W-:-:S04]  /*8a10*/  FMNMX.FTZ R76, R66, R129, !PT ;  /* 0x00000081424c7209 */ /* 0x000fc80007810000 */
[----:B------:R-:W-:Y:S02]  /*8a20*/  FMNMX.FTZ R77, R73, R76, !PT ;  /* 0x0000004c494d7209 */ /* 0x000fe40007810000 */
[----:B------:R-:W-:Y:S02]  /*8a30*/  MUFU.EX2 R109, R109 ;  /* 0x0000006d006d7308 */ /* 0x000fe40000000800 */
[----:B------:R-:W-:Y:S01]  /*8a40*/  FMNMX.FTZ R76, R70, R77, !PT ;  /* 0x0000004d464c7209 */ /* 0x000fe20007810000 */
[--C-:B------:R-:W-:Y:S01]  /*8a50*/  FFMA.FTZ R77, R81, UR40, -R9.reuse ;  /* 0x00000028514d7c23 */ /* 0x100fe20008010809 */
[----:B------:R-:W-:-:S02]  /*8a60*/  FFMA.FTZ R81, R85, UR40, -R9 ;  /* 0x0000002855517c23 */ /* 0x000fc40008010809 */
[----:B------:R-:W-:Y:S02]  /*8a70*/  FMNMX.FTZ R122, R71, R76, !PT ;  /* 0x0000004c477a7209 */ /* 0x000fe40007810000 */
[----:B------:R-:W-:Y:S03]  /*8a80*/  MUFU.EX2 R76, R128 ;  /* 0x00000080004c7308 */ /* 0x000fe60000000800 */
[----:B------:R-:W0:Y:S05]  /*8a90*/  SHFL.BFLY PT, R129, R122, 0x2, 0x1f ;  /* 0x0c401f007a817f89 */ /* 0x000e2a00000e0000 */
[----:B------:R-:W-:Y:S08]  /*8aa0*/  MUFU.EX2 R112, R112 ;  /* 0x0000007000707308 */ /* 0x000ff00000000800 */
[----:B------:R-:W-:Y:S08]  /*8ab0*/  MUFU.EX2 R113, R113 ;  /* 0x0000007100717308 */ /* 0x000ff00000000800 */
[----:B------:R-:W-:Y:S01]  /*8ac0*/  MUFU.EX2 R116, R116 ;  /* 0x0000007400747308 */ /* 0x000fe20000000800 */
[----:B0-----:R-:W-:-:S02]  /*8ad0*/  FMNMX.FTZ R129, R122, R129, !PT ;  /* 0x000000817a817209 */ /* 0x001fc40007810000 */
[----:B------:R-:W-:-:S03]  /*8ae0*/  FSEL R122, R4, RZ, P1 ;  /* 0x000000ff047a7208 */ /* 0x000fc60000800000 */
[----:B------:R-:W0:Y:S02]  /*8af0*/  SHFL.BFLY PT, R84, R129, 0x1, 0x1f ;  /* 0x0c201f0081547f89 */ /* 0x000e2400000e0000 */
[----:B------:R-:W-:Y:S01]  /*8b00*/  MUFU.EX2 R117, R117 ;  /* 0x0000007500757308 */ /* 0x000fe20000000800 */
[----:B------:R-:W-:-:S04]  /*8b10*/  FADD.FTZ R122, -R122, R7 ;  /* 0x000000077a7a7221 */ /* 0x000fc80000010100 */
[----:B------:R-:W-:-:S03]  /*8b20*/  FMUL.FTZ R7, R122, UR40 ;  /* 0x000000287a077c20 */ /* 0x000fc60008410000 */
[----:B------:R-:W-:Y:S08]  /*8b30*/  MUFU.EX2 R88, R88 ;  /* 0x0000005800587308 */ /* 0x000ff00000000800 */
[----:B------:R-:W1:Y:S01]  /*8b40*/  MUFU.EX2 R7, R7 ;  /* 0x0000000700077308 */ /* 0x000e620000000800 */
[----:B0-----:R-:W-:Y:S01]  /*8b50*/  FMNMX.FTZ R9, R129, R84, !PT ;  /* 0x0000005481097209 */ /* 0x001fe20007810000 */
[----:B------:R-:W-:-:S06]  /*8b60*/  IMAD.U32 R84, RZ, RZ, UR40 ;  /* 0x00000028ff547e24 */ /* 0x000fcc000f8e00ff */
[----:B------:R-:W-:Y:S01]  /*8b70*/  MUFU.EX2 R89, R89 ;  /* 0x0000005900597308 */ /* 0x000fe20000000800 */
[C---:B------:R-:W-:Y:S01]  /*8b80*/  FSETP.NEU.FTZ.AND P1, PT, R9.reuse, -INF , PT ;  /* 0xff8000000900780b */ /* 0x040fe20003f3d000 */
[----:B------:R-:W-:-:S03]  /*8b90*/  FFMA.FTZ R84, R9, R84, -8 ;  /* 0xc100000009547423 */ /* 0x000fc60000010054 */
[----:B------:R-:W-:Y:S02]  /*8ba0*/  FSEL R129, R9, RZ, P1 ;  /* 0x000000ff09817208 */ /* 0x000fe40000800000 */
[----:B------:R-:W-:Y:S01]  /*8bb0*/  FSEL R84, R84, RZ, P1 ;  /* 0x000000ff54547208 */ /* 0x000fe20000800000 */
[----:B-1----:R-:W-:Y:S01]  /*8bc0*/  FFMA.FTZ R132, R7, R3, R10 ;  /* 0x0000000307847223 */ /* 0x002fe2000001000a */
[----:B------:R-:W-:Y:S01]  /*8bd0*/  MUFU.EX2 R92, R92 ;  /* 0x0000005c005c7308 */ /* 0x000fe20000000800 */
[----:B------:R-:W-:-:S02]  /*8be0*/  FADD.FTZ R129, -R129, R8 ;  /* 0x0000000881817221 */ /* 0x000fc40000010100 */
[--C-:B------:R-:W-:Y:S01]  /*8bf0*/  FFMA.FTZ R122, R123, UR40, -R84.reuse ;  /* 0x000000287b7a7c23 */ /* 0x100fe20008010854 */
        /* <DEDUP_REMOVED lines=8> */
[----:B------:R-:W-:-:S01]  /*8c80*/  FFMA.FTZ R127, R134, UR40, -R84 ;  /* 0x00000028867f7c23 */ /* 0x000fc20008010854 */
[----:B------:R-:W-:Y:S01]  /*8c90*/  FADD.FTZ R129, R15, R132 ;  /* 0x000000840f817221 */ /* 0x000fe20000010000 */
        /* <DEDUP_REMOVED lines=36> */
[----:B-1----:R-:W-:-:S01]  /*8ee0*/  FADD.FTZ R3, R85, R0 ;  /* 0x0000000055037221 */ /* 0x002fc20000010000 */
[--C-:B------:R-:W-:Y:S01]  /*8ef0*/  FFMA.FTZ R73, R73, UR40, -R84.reuse ;  /* 0x0000002849497c23 */ /* 0x100fe20008010854 */
[----:B------:R-:W-:-:S01]  /*8f00*/  FFMA.FTZ R70, R70, UR40, -R84 ;  /* 0x0000002846467c23 */ /* 0x000fc20008010854 */
[----:B------:R-:W-:-:S04]  /*8f10*/  FFMA.FTZ R71, R71, UR40, -R84 ;  /* 0x0000002847477c23 */ /* 0x000fc80008010854 */
        /* <DEDUP_REMOVED lines=131> */
.L_x_14656:
        /* <DEDUP_REMOVED lines=82> */
.L_x_14638:
        /* <DEDUP_REMOVED lines=24> */
.L_x_14659:
[----:B------:R-:W-:Y:S02]  /*9df0*/  ULDC UR11, c[0x0][0x9e4] ;  /* 0x00027900000b7ab9 */ /* 0x000fe40000000800 */
[----:B------:R-:W-:-:S11]  /*9e00*/  UISETP.NE.AND UP0, UPT, UR11, 0x1, UPT ;  /* 0x000000010b00788c */ /* 0x000fd6000bf05270 */
[----:B------:R-:W-:Y:S02]  /*9e10*/  @UP0 ULDC.64 UR12, c[0x0][0x9e8] ;  /* 0x00027a00000c0ab9 */ /* 0x000fe40000000a00 */
[----:B------:R-:W-:-:S04]  /*9e20*/  UIMAD.WIDE.U32 UR6, UR10, UR12, URZ ;  /* 0x0000000c0a0672a5 */ /* 0x000fc8000f8e003f */
[----:B------:R-:W-:-:S12]  /*9e30*/  @UP0 USHF.R.U32.HI UR10, URZ, UR13, UR7 ;  /* 0x0000000d3f0a0299 */ /* 0x000fd80008011607 */
.L_x_14660:
[----:B------:R-:W-:-:S04]  /*9e40*/  UIMAD UR10, UR10, UR11, URZ ;  /* 0x0000000b0a0a72a4 */ /* 0x000fc8000f8e023f */
[----:B------:R-:W-:-:S04]  /*9e50*/  UISETP.LT.AND UP0, UPT, UR21, UR10, UPT ;  /* 0x0000000a1500728c */ /* 0x000fc8000bf01270 */
[----:B------:R-:W-:-:S12]  /*9e60*/  USEL UR21, UR21, UR10, !UP0 ;  /* 0x0000000a15157287 */ /* 0x000fd8000c000000 */
.L_x_14658:
        /* <DEDUP_REMOVED lines=12> */
.L_x_14672:
[----:B------:R-:W-:-:S04]  /*9f30*/  UISETP.NE.AND UP0, UPT, UR22, 0x1, UPT ;  /* 0x000000011600788c */ /* 0x000fc8000bf05270 */
[----:B------:R-:W-:-:S04]  /*9f40*/  USEL UR47, URZ, 0x1, UP0 ;  /* 0x000000013f2f7887 */ /* 0x000fc80008000000 */
[----:B------:R-:W-:Y:S01]  /*9f50*/  ULOP3.LUT UR47, UR23, UR47, URZ, 0x3c, !UPT ;  /* 0x0000002f172f7292 */ /* 0x000fe2000f8e3c3f */
[----:B------:R-:W-:Y:S11]  /*9f60*/  @!P0 BRA `(.L_x_14662) ;  /* 0x0000000000048947 */ /* 0x000ff60003800000 */
[----:B------:R-:W-:Y:S01]  /*9f70*/  BPT.TRAP 0x1 ;  /* 0x000000040000795c */ /* 0x000fe20000300000 */
.L_x_14662:
        /* <DEDUP_REMOVED lines=9> */
.L_x_14663:
[----:B-1----:R-:W-:Y:S05]  /*a010*/  @P1 BRA `(.L_x_14664) ;  /* 0x0000000000081947 */ /* 0x002fea0003800000 */
[----:B------:R-:W1:Y:S02]  /*a020*/  SYNCS.PHASECHK.TRANS64.TRYWAIT P1, [UR20+0x13230], R4 ;  /* 0x01323004ff0075a7 */ /* 0x000e640008020154 */
[----:B-1----:R-:W-:Y:S05]  /*a030*/  @!P1 BRA `(.L_x_14665) ;  /* 0x0000010c00c89947 */ /* 0x002fea0003800000 */
.L_x_14664:
        /* <DEDUP_REMOVED lines=64> */
.L_x_14666:
[----:B------:R-:W-:Y:S01]  /*a440*/  ULEA UR11, UR22, UR45, 0x3 ;  /* 0x0000002d160b7291 */ /* 0x000fe2000f8e183f */
[----:B01----:R-:W-:-:S05]  /*a450*/  IMAD.U32 R4, RZ, RZ, UR23 ;  /* 0x00000017ff047e24 */ /* 0x003fca000f8e00ff */
[----:B------:R-:W-:-:S04]  /*a460*/  SHF.L.U32 R4, R4, 0x1f, RZ ;  /* 0x0000001f04047819 */ /* 0x000fc800000006ff */
[----:B------:R0:W1:Y:S01]  /*a470*/  SYNCS.PHASECHK.TRANS64.TRYWAIT P1, [UR11+0x13250], R4 ;  /* 0x01325004ff0075a7 */ /* 0x000062000802014b */
[----:B------:R-:W-:Y:S05]  /*a480*/  @!P0 BRA `(.L_x_14667) ;  /* 0x0000000000048947 */ /* 0x000fea0003800000 */
[----:B------:R-:W-:Y:S01]  /*a490*/  BPT.TRAP 0x1 ;  /* 0x000000040000795c */ /* 0x000fe20000300000 */
.L_x_14667:
[----:B-1----:R-:W-:Y:S05]  /*a4a0*/  @P1 BRA `(.L_x_14668) ;  /* 0x0000000000081947 */ /* 0x002fea0003800000 */
[----:B------:R-:W1:Y:S02]  /*a4b0*/  SYNCS.PHASECHK.TRANS64.TRYWAIT P1, [UR11+0x13250], R4 ;  /* 0x01325004ff0075a7 */ /* 0x000e64000802014b */
[----:B-1----:R-:W-:Y:S05]  /*a4c0*/  @!P1 BRA `(.L_x_14669) ;  /* 0x0000010800bc9947 */ /* 0x002fea0003800000 */
.L_x_14668:
        /* <DEDUP_REMOVED lines=32> */
.L_x_14670:
        /* <DEDUP_REMOVED lines=97> */
[----:B------:R-:W-:Y:S01]  /*ace0*/  FMUL.FTZ R14, R7, UR40 ;  /* 0x00000028070e7c20 */ /* 0x000fe20008410000 */
        /* <DEDUP_REMOVED lines=38> */
[C---:B------:R-:W-:Y:S01]  /*af50*/  FADD.FTZ R7, -R9.reuse, R8 ;  /* 0x0000000809077221 */ /* 0x040fe20000010100 */
[----:B------:R-:W-:-:S01]  /*af60*/  FFMA.FTZ R10, R9, R124, -8 ;  /* 0xc1000000090a7423 */ /* 0x000fc2000001007c */
[----:B------:R-:W-:Y:S02]  /*af70*/  MUFU.EX2 R8, R14 ;  /* 0x0000000e00087308 */ /* 0x000fe40000000800 */
[----:B------:R-:W-:Y:S01]  /*af80*/  FMUL.FTZ R7, R7, UR40 ;  /* 0x0000002807077c20 */ /* 0x000fe20008410000 */
        /* <DEDUP_REMOVED lines=46> */
[----:B------:R-:W-:-:S07]  /*b270*/  FFMA.FTZ R71, R71, UR40, -R10 ;  /* 0x0000002847477c23 */ /* 0x000fce000801080a */
[----:B------:R-:W1:Y:S01]  /*b280*/  MUFU.EX2 R123, R123 ;  /* 0x0000007b007b7308 */ /* 0x000e620000000800 */
[----:B0-----:R-:W-:-:S07]  /*b290*/  FADD.FTZ R0, R121, R0 ;  /* 0x0000000079007221 */ /* 0x001fce0000010000 */
[----:B------:R0:W2:Y:S08]  /*b2a0*/  MUFU.EX2 R14, R125 ;  /* 0x0000007d000e7308 */ /* 0x0000b00000000800 */
[----:B------:R-:W3:Y:S01]  /*b2b0*/  MUFU.EX2 R124, R124 ;  /* 0x0000007c007c7308 */ /* 0x000ee20000000800 */
[----:B0-----:R-:W-:-:S01]  /*b2c0*/  FFMA.FTZ R125, R130, UR40, -R10 ;  /* 0x00000028827d7c23 */ /* 0x001fc2000801080a */
[----:B------:R-:W-:Y:S01]  /*b2d0*/  FADD.FTZ R130, R12, R3 ;  /* 0x000000030c827221 */ /* 0x000fe20000010000 */
[----:B-1----:R-:W-:-:S03]  /*b2e0*/  FADD.FTZ R129, R123, R0 ;  /* 0x000000007b817221 */ /* 0x002fc60000010000 */
[----:B------:R-:W-:Y:S02]  /*b2f0*/  FADD.FTZ R3, R13, R130 ;  /* 0x000000820d037221 */ /* 0x000fe40000010000 */
        /* <DEDUP_REMOVED lines=148> */
.L_x_14671:
        /* <DEDUP_REMOVED lines=82> */
.L_x_14661:
        /* <DEDUP_REMOVED lines=9> */
.L_x_14692:
[----:B------:R-:W-:-:S04]  /*c1f0*/  UIADD3 UR6, UR24, 0x1, URZ ;  /* 0x0000000118067890 */ /* 0x000fc8000fffe03f */
[----:B------:R-:W-:-:S04]  /*c200*/  UISETP.NE.AND UP0, UPT, UR6, 0x2, UPT ;  /* 0x000000020600788c */ /* 0x000fc8000bf05270 */
[----:B------:R-:W-:Y:S02]  /*c210*/  USEL UR47, URZ, 0x1, UP0 ;  /* 0x000000013f2f7887 */ /* 0x000fe40008000000 */
[----:B------:R-:W-:Y:S02]  /*c220*/  USEL UR46, UR6, URZ, UP0 ;  /* 0x0000003f062e7287 */ /* 0x000fe40008000000 */
[----:B------:R-:W-:Y:S01]  /*c230*/  ULOP3.LUT UR47, UR25, UR47, URZ, 0x3c, !UPT ;  /* 0x0000002f192f7292 */ /* 0x000fe2000f8e3c3f */
[----:B------:R-:W-:Y:S11]  /*c240*/  @!P0 BRA `(.L_x_14674) ;  /* 0x0000000000048947 */ /* 0x000ff60003800000 */
[----:B------:R-:W-:Y:S01]  /*c250*/  BPT.TRAP 0x1 ;  /* 0x000000040000795c */ /* 0x000fe20000300000 */
.L_x_14674:
[----:B------:R-:W-:Y:S01]  /*c260*/  ULEA UR23, UR46, UR45, 0x3 ;  /* 0x0000002d2e177291 */ /* 0x000fe2000f8e183f */
[----:B------:R-:W-:-:S05]  /*c270*/  IMAD.U32 R4, RZ, RZ, UR47 ;  /* 0x0000002fff047e24 */ /* 0x000fca000f8e00ff */
[----:B------:R-:W-:-:S04]  /*c280*/  SHF.L.U32 R4, R4, 0x1f, RZ ;  /* 0x0000001f04047819 */ /* 0x000fc800000006ff */
[----:B------:R0:W1:Y:S01]  /*c290*/  SYNCS.PHASECHK.TRANS64.TRYWAIT P1, [UR23+0x13230], R4 ;  /* 0x01323004ff0075a7 */ /* 0x0000620008020157 */
[----:B------:R-:W-:Y:S05]  /*c2a0*/  @!P0 BRA `(.L_x_14675) ;  /* 0x0000000000048947 */ /* 0x000fea0003800000 */
[----:B------:R-:W-:Y:S01]  /*c2b0*/  BPT.TRAP 0x1 ;  /* 0x000000040000795c */ /* 0x000fe20000300000 */
.L_x_14675:
[----:B-1----:R-:W-:Y:S05]  /*c2c0*/  @P1 BRA `(.L_x_14676) ;  /* 0x0000000000081947 */ /* 0x002fea0003800000 */
[----:B------:R-:W1:Y:S02]  /*c2d0*/  SYNCS.PHASECHK.TRANS64.TRYWAIT P1, [UR23+0x13230], R4 ;  /* 0x01323004ff0075a7 */ /* 0x000e640008020157 */
[----:B-1----:R-:W-:Y:S05]  /*c2e0*/  @!P1 BRA `(.L_x_14677) ;  /* 0x000000ec004c9947 */ /* 0x002fea0003800000 */
.L_x_14676:
        /* <DEDUP_REMOVED lines=64> */
.L_x_14678:
[----:B------:R-:W-:Y:S01]  /*c6f0*/  ULEA UR11, UR24, UR45, 0x3 ;  /* 0x0000002d180b7291 */ /* 0x000fe2000f8e183f */
[----:B01----:R-:W-:-:S05]  /*c700*/  IMAD.U32 R4, RZ, RZ, UR25 ;  /* 0x00000019ff047e24 */ /* 0x003fca000f8e00ff */
[----:B------:R-:W-:-:S04]  /*c710*/  SHF.L.U32 R4, R4, 0x1f, RZ ;  /* 0x0000001f04047819 */ /* 0x000fc800000006ff */
[----:B------:R0:W1:Y:S01]  /*c720*/  SYNCS.PHASECHK.TRANS64.TRYWAIT P1, [UR11+0x13250], R4 ;  /* 0x01325004ff0075a7 */ /* 0x000062000802014b */
[----:B------:R-:W-:Y:S05]  /*c730*/  @!P0 BRA `(.L_x_14679) ;  /* 0x0000000000048947 */ /* 0x000fea0003800000 */
[----:B------:R-:W-:Y:S01]  /*c740*/  BPT.TRAP 0x1 ;  /* 0x000000040000795c */ /* 0x000fe20000300000 */
.L_x_14679:
[----:B-1----:R-:W-:Y:S05]  /*c750*/  @P1 BRA `(.L_x_14680) ;  /* 0x0000000000081947 */ /* 0x002fea0003800000 */
[----:B------:R-:W1:Y:S02]  /*c760*/  SYNCS.PHASECHK.TRANS64.TRYWAIT P1, [UR11+0x13250], R4 ;  /* 0x01325004ff0075a7 */ /* 0x000e64000802014b */
[----:B-1----:R-:W-:Y:S05]  /*c770*/  @!P1 BRA `(.L_x_14681) ;  /* 0x000000e800409947 */ /* 0x002fea0003800000 */
.L_x_14680:
        /* <DEDUP_REMOVED lines=32> */
.L_x_14682:
        /* <DEDUP_REMOVED lines=36> */
.L_x_14685:
[----:B------:R-:W-:-:S05]  /*cbc0*/  IMAD.U32 R136, RZ, RZ, UR20 ;  /* 0x00000014ff887e24 */ /* 0x000fca000f8e00ff */
[----:B------:R-:W-:-:S13]  /*cbd0*/  ISETP.NE.AND P1, PT, R136, 0x1, PT ;  /* 0x000000018800780c */ /* 0x000fda0003f25270 */
[----:B------:R-:W0:Y:S02]  /*cbe0*/  @P1 LDC.64 R10, c[0x0][0x9e8] ;  /* 0x00027a00ff0a1b82 */ /* 0x000e240000000a00 */
[----:B0-----:R-:W-:-:S05]  /*cbf0*/  @P1 IMAD.HI.U32 R10, R21, R10, RZ ;  /* 0x0000000a150a1227 */ /* 0x001fca00078e00ff */
[----:B------:R-:W-:-:S07]  /*cc00*/  @P1 SHF.R.U32.HI R21, RZ, R11, R10 ;  /* 0x0000000bff151219 */ /* 0x000fce000001160a */
.L_x_14686:
[----:B------:R-:W-:Y:S05]  /*cc10*/  BSYNC B0 ;  /* 0x0000000000007941 */ /* 0x000fea0003800000 */
.L_x_14684:
[----:B------:R-:W-:-:S05]  /*cc20*/  IMAD R21, R21, R136, R4 ;  /* 0x0000008815157224 */ /* 0x000fca00078e0204 */
[----:B------:R-:W-:Y:S02]  /*cc30*/  VIADDMNMX R12, R21, R136, R12, PT ;  /* 0x00000088150c7246 */ /* 0x000fe4000380010c */
[----:B------:R-:W-:-:S07]  /*cc40*/  VIMNMX R9, R9, R21, !PT ;  /* 0x0000001509097248 */ /* 0x000fce0007fe0100 */
.L_x_14683:
        /* <DEDUP_REMOVED lines=248> */
.L_x_14689:
[----:B------:R-:W-:-:S05]  /*dbd0*/  IMAD.U32 R15, RZ, RZ, UR20 ;  /* 0x00000014ff0f7e24 */ /* 0x000fca000f8e00ff */
[----:B------:R-:W-:-:S13]  /*dbe0*/  ISETP.NE.AND P6, PT, R15, 0x1, PT ;  /* 0x000000010f00780c */ /* 0x000fda0003fc5270 */
[----:B------:R-:W0:Y:S02]  /*dbf0*/  @P6 LDC.64 R10, c[0x0][0x9e8] ;  /* 0x00027a00ff0a6b82 */ /* 0x000e240000000a00 */
[----:B0-----:R-:W-:-:S05]  /*dc00*/  @P6 IMAD.HI.U32 R10, R9, R10, RZ ;  /* 0x0000000a090a6227 */ /* 0x001fca00078e00ff */
[----:B------:R-:W-:-:S07]  /*dc10*/  @P6 SHF.R.U32.HI R9, RZ, R11, R10 ;  /* 0x0000000bff096219 */ /* 0x000fce000001160a */
.L_x_14690:
[----:B------:R-:W-:Y:S05]  /*dc20*/  BSYNC B0 ;  /* 0x0000000000007941 */ /* 0x000fea0003800000 */
.L_x_14688:
[----:B------:R-:W-:-:S05]  /*dc30*/  IMAD R4, R9, R15, R4 ;  /* 0x0000000f09047224 */ /* 0x000fca00078e0204 */
[----:B------:R-:W-:Y:S02]  /*dc40*/  VIADDMNMX R14, R4, R15, R14, PT ;  /* 0x0000000f040e7246 */ /* 0x000fe4000380010e */
[----:B------:R-:W-:-:S07]  /*dc50*/  VIMNMX R13, R13, R4, !PT ;  /* 0x000000040d0d7248 */ /* 0x000fce0007fe0100 */
.L_x_14687:
        /* <DEDUP_REMOVED lines=501> */
.L_x_14691:
        /* <DEDUP_REMOVED lines=82> */
.L_x_14673:
[----:B------:R-:W-:Y:S06]  /*100d0*/  BAR.ARV 0x8, 0x200 ;  /* 0x0208000000007b1d */ /* 0x000fec0000002000 */
[----:B------:R-:W-:Y:S05]  /*100e0*/  @!P0 BRA `(.L_x_14693) ;  /* 0x0000000000048947 */ /* 0x000fea0003800000 */
[----:B------:R-:W-:Y:S01]  /*100f0*/  BPT.TRAP 0x1 ;  /* 0x000000040000795c */ /* 0x000fe20000300000 */
.L_x_14693:
[----:B------:R-:W-:Y:S01]  /*10100*/  ULEA UR14, UR46, UR45, 0x3 ;  /* 0x0000002d2e0e7291 */ /* 0x000fe2000f8e183f */
[----:B------:R-:W-:-:S05]  /*10110*/  IMAD.U32 R5, RZ, RZ, UR47 ;  /* 0x0000002fff057e24 */ /* 0x000fca000f8e00ff */
[----:B------:R-:W-:-:S04]  /*10120*/  SHF.L.U32 R5, R5, 0x1f, RZ ;  /* 0x0000001f05057819 */ /* 0x000fc800000006ff */
[----:B------:R0:W1:Y:S01]  /*10130*/  SYNCS.PHASECHK.TRANS64.TRYWAIT P1, [UR14+0x13250], R5 ;  /* 0x01325005ff0075a7 */ /* 0x000062000802014e */
[----:B------:R-:W-:Y:S05]  /*10140*/  @!P0 BRA `(.L_x_14694) ;  /* 0x0000000000048947 */ /* 0x000fea0003800000 */
[----:B------:R-:W-:Y:S01]  /*10150*/  BPT.TRAP 0x1 ;  /* 0x000000040000795c */ /* 0x000fe20000300000 */
.L_x_14694:
[----:B-1----:R-:W-:Y:S05]  /*10160*/  @P1 BRA `(.L_x_14695) ;  /* 0x0000000000081947 */ /* 0x002fea0003800000 */
[----:B------:R-:W1:Y:S02]  /*10170*/  SYNCS.PHASECHK.TRANS64.TRYWAIT P1, [UR14+0x13250], R5 ;  /* 0x01325005ff0075a7 */ /* 0x000e64000802014e */
[----:B-1----:R-:W-:Y:S05]  /*10180*/  @!P1 BRA `(.L_x_14696) ;  /* 0x000000ac00d49947 */ /* 0x002fea0003800000 */
.L_x_14695:
        /* <DEDUP_REMOVED lines=18> */
[----:B------:R-:W-:-:S05]  /*102b0*/  @UP0 UIADD3 UR9, UR9, UR6, URZ ;  /* 0x0000000609090290 */ /* 0x000fca000fffe03f */
[----:B------:R-:W-:Y:S02]  /*102c0*/  UMOV UR6, UR10 ;  /* 0x0000000a00067c82 */ /* 0x000fe40008000000 */
[----:B------:R-:W-:Y:S01]  /*102d0*/  QGMMA.64x64x32.F32.E4M3.E4M3 R24, R152, gdesc[UR4], R24, gsb0 ;  /* 0x00e0000498187df3 */ /* 0x000fe20008000818 */
[----:B------:R-:W-:-:S04]  /*102e0*/  @UP0 UIMAD.WIDE.U32 UR6, UR37, UR12, UR8 ;  /* 0x0000000c250602a5 */ /* 0x000fc8000f8e0008 */
[----:B------:R-:W-:Y:S02]  /*102f0*/  @UP0 UIMAD UR7, UR37, UR13, UR7 ;  /* 0x0000000d250702a4 */ /* 0x000fe4000f8e0207 */
[----:B------:R-:W-:-:S04]  /*10300*/  @UP0 ULEA UR4, UP1, UR6, UR4, 0x2 ;  /* 0x0000000406040291 */ /* 0x000fc8000f82103f */
[----:B------:R-:W-:Y:S02]  /*10310*/  @UP0 ULEA.HI.X UR5, UR6, UR5, UR7, 0x2, UP1 ;  /* 0x0000000506050291 */ /* 0x000fe400088f1407 */
[----:B------:R-:W-:-:S04]  /*10320*/  IMAD.U32 R6, RZ, RZ, UR4 ;  /* 0x00000004ff067e24 */ /* 0x000fc8000f8e00ff */
[----:B------:R-:W-:Y:S01]  /*10330*/  IMAD.U32 R7, RZ, RZ, UR5 ;  /* 0x00000005ff077e24 */ /* 0x000fe2000f8e00ff */
        /* <DEDUP_REMOVED lines=22> */
[----:B0-----:R-:W0:Y:S04]  /*104a0*/  SHFL.BFLY PT, R7, R8, 0x1, 0x1f ;  /* 0x0c201f0008077f89 */ /* 0x001e2800000e0000 */
[----:B------:R-:W1:Y:S01]  /*104b0*/  SHFL.BFLY PT, R6, R11, 0x1, 0x1f ;  /* 0x0c201f000b067f89 */ /* 0x000e6200000e0000 */
        /* <DEDUP_REMOVED lines=32> */
.L_x_14697:
        /* <DEDUP_REMOVED lines=42> */
.L_x_14619:
[----:B------:R-:W0:Y:S01]  /*10960*/  S2R R3, SR_CgaCtaId ;  /* 0x0000000000037919 */ /* 0x000e220000008800 */
[----:B------:R-:W-:Y:S01]  /*10970*/  MOV R18, 0x400 ;  /* 0x0000040000127802 */ /* 0x000fe20000000f00 */
[----:B------:R-:W-:Y:S01]  /*10980*/  UISETP.NE.AND UP0, UPT, UR42, URZ, UPT ;  /* 0x0000003f2a00728c */ /* 0x000fe2000bf05270 */
[----:B------:R-:W-:Y:S01]  /*10990*/  BSSY B0, `(.L_x_14698) ;  /* 0x00002a8000007945 */ /* 0x000fe20003800000 */
[----:B------:R-:W-:Y:S06]  /*109a0*/  BAR.SYNC.DEFER_BLOCKING 0x5, 0x200 ;  /* 0x0148000000007b1d */ /* 0x000fec0000010000 */
[----:B------:R-:W1:Y:S03]  /*109b0*/  S2R R10, SR_TID.X ;  /* 0x00000000000a7919 */ /* 0x000e660000002100 */
[----:B------:R-:W-:Y:S01]  /*109c0*/  @!UP0 ULDC UR42, c[0x0][0xad4] ;  /* 0x0002b500002a8ab9 */ /* 0x000fe20000000800 */
[----:B0-----:R-:W-:-:S05]  /*109d0*/  LEA R18, R3, R18, 0x18 ;  /* 0x0000001203127211 */ /* 0x001fca00078ec0ff */
[----:B------:R-:W0:Y:S01]  /*109e0*/  LDS.128 R4, [R18+0x132d0] ;  /* 0x0132d00012047984 */ /* 0x000e220000000c00 */
[----:B-1----:R-:W-:-:S05]  /*109f0*/  VIADD R75, R10, 0xffffff80 ;  /* 0xffffff800a4b7836 */ /* 0x002fca0000000000 */
[----:B------:R-:W-:-:S04]  /*10a00*/  SHF.R.S32.HI R0, RZ, 0x1f, R75 ;  /* 0x0000001fff007819 */ /* 0x000fc8000001144b */
[----:B------:R-:W-:-:S04]  /*10a10*/  LEA.HI R17, R0, R75, RZ, 0x3 ;  /* 0x0000004b00117211 */ /* 0x000fc800078f18ff */
[----:B------:R-:W-:Y:S02]  /*10a20*/  LOP3.LUT R24, R17, 0xfffffff8, RZ, 0xc0, !PT ;  /* 0xfffffff811187812 */ /* 0x000fe400078ec0ff */
[----:B------:R-:W-:-:S03]  /*10a30*/  SHF.R.S32.HI R17, RZ, 0x3, R17 ;  /* 0x00000003ff117819 */ /* 0x000fc60000011411 */
[----:B------:R-:W-:-:S04]  /*10a40*/  IMAD.IADD R24, R75, 0x1, -R24 ;  /* 0x000000014b187824 */ /* 0x000fc800078e0a18 */
[----:B------:R-:W-:-:S05]  /*10a50*/  IMAD.SHL.U32 R0, R24, 0x8, RZ ;  /* 0x0000000818007824 */ /* 0x000fca00078e00ff */
[----:B------:R-:W-:Y:S02]  /*10a60*/  SHF.R.S32.HI R3, RZ, 0x1f, R0 ;  /* 0x0000001fff037819 */ /* 0x000fe40000011400 */
[----:B0-----:R-:W-:Y:S02]  /*10a70*/  R2UR UR6, R5 ;  /* 0x00000000050672ca */ /* 0x001fe400000e0000 */
[----:B------:R-:W-:Y:S02]  /*10a80*/  R2UR UR5, R6 ;  /* 0x00000000060572ca */ /* 0x000fe400000e0000 */
[----:B------:R-:W-:Y:S01]  /*10a90*/  R2UR UR50, R7 ;  /* 0x00000000073272ca */ /* 0x000fe200000e0000 */
[----:B------:R-:W-:Y:S06]  /*10aa0*/  BAR.ARV 0x4, 0x200 ;  /* 0x0108000000007b1d */ /* 0x000fec0000002000 */
[----:B------:R-:W-:Y:S08]  /*10ab0*/  @P0 BRA `(.L_x_14699) ;  /* 0x0000001c00a80947 */ /* 0x000ff00003800000 */
[----:B------:R-:W2:Y:S01]  /*10ac0*/  LDL R9, [R1] ;  /* 0x0000000001097983 */ /* 0x000ea20000100800 */
[----:B------:R-:W-:Y:S01]  /*10ad0*/  IMAD.SHL.U32 R4, R10, 0x4, RZ ;  /* 0x000000040a047824 */ /* 0x000fe200078e00ff */
[----:B------:R-:W-:Y:S01]  /*10ae0*/  ULDC.64 UR8, c[0x4][0x38] ;  /* 0x01000e0000087ab9 */ /* 0x000fe20000000a00 */
[----:B------:R-:W-:-:S03]  /*10af0*/  ULDC.64 UR10, c[0x0][0xc00] ;  /* 0x00030000000a7ab9 */ /* 0x000fc60000000a00 */
[----:B------:R-:W-:Y:S01]  /*10b00*/  LOP3.LUT R4, R4, 0xc, RZ, 0xc0, !PT ;  /* 0x0000000c04047812 */ /* 0x000fe200078ec0ff */
[----:B------:R-:W-:Y:S03]  /*10b10*/  BAR.SYNC.DEFER_BLOCKING 0x1, 0x180 ;  /* 0x0046000000007b1d */ /* 0x000fe60000010000 */
[----:B------:R-:W-:-:S05]  /*10b20*/  IADD3 R4, P0, R4, UR8, RZ ;  /* 0x0000000804047c10 */ /* 0x000fca000ff1e0ff */
[----:B------:R-:W-:Y:S01]  /*10b30*/  IMAD.X R5, RZ, RZ, UR9, P0 ;  /* 0x00000009ff057e24 */ /* 0x000fe200080e06ff */
[----:B------:R-:W0:Y:S01]  /*10b40*/  S2R R7, SR_SWINHI ;  /* 0x0000000000077919 */ /* 0x000e220000002f00 */
[----:B------:R-:W-:-:S03]  /*10b50*/  ULDC.64 UR8, c[0x0][0xc00] ;  /* 0x0003000000087ab9 */ /* 0x000fc60000000a00 */
[----:B------:R2:W3:Y:S01]  /*10b60*/  LDG.E.CONSTANT R12, desc[UR54][R4.64] ;  /* 0x00000036040c7981 */ /* 0x0004e2000c1e9900 */
[----:B------:R-:W-:Y:S01]  /*10b70*/  LOP3.LUT P0, R6, R10, 0x3, RZ, 0xc0, !PT ;  /* 0x000000030a067812 */ /* 0x000fe2000780c0ff */
[----:B------:R-:W-:-:S03]  /*10b80*/  UIMAD.WIDE UR8, UR38, 0x4, UR8 ;  /* 0x00000004260878a5 */ /* 0x000fc6000f8e0208 */
        /* <DEDUP_REMOVED lines=11> */
[----:B------:R-:W-:Y:S02]  /*10c40*/  MOV R26, R18 ;  /* 0x00000012001a7202 */ /* 0x000fe40000000f00 */
[----:B0-----:R-:W-:-:S02]  /*10c50*/  MOV R27, R7 ;  /* 0x00000007001b7202 */ /* 0x001fc40000000f00 */
        /* <DEDUP_REMOVED lines=22> */
[----:B--2---:R-:W-:-:S03]  /*10dc0*/  IMAD.WIDE R4, R9, 0x2, R26 ;  /* 0x0000000209047825 */ /* 0x004fc600078e021a */
[C---:B------:R-:W-:Y:S02]  /*10dd0*/  IADD3 R11, P3, R4.reuse, 0x20, RZ ;  /* 0x00000020040b7810 */ /* 0x040fe40007f7e0ff */
[----:B------:R-:W-:Y:S02]  /*10de0*/  LOP3.LUT R9, R4, 0x380, RZ, 0xc0, !PT ;  /* 0x0000038004097812 */ /* 0x000fe400078ec0ff */
[----:B------:R-:W-:Y:S02]  /*10df0*/  LOP3.LUT R10, R11, 0x380, RZ, 0xc0, !PT ;  /* 0x000003800b0a7812 */ /* 0x000fe400078ec0ff */
[----:B------:R-:W-:Y:S02]  /*10e00*/  SHF.R.U64 R9, R9, 0x3, RZ ;  /* 0x0000000309097819 */ /* 0x000fe400000012ff */
[----:B------:R-:W-:Y:S02]  /*10e10*/  SHF.R.U64 R10, R10, 0x3, RZ ;  /* 0x000000030a0a7819 */ /* 0x000fe400000012ff */
[----:B------:R-:W-:-:S02]  /*10e20*/  IADD3 R35, P1, R4, 0x60, RZ ;  /* 0x0000006004237810 */ /* 0x000fc40007f3e0ff */
[----:B------:R-:W-:Y:S02]  /*10e30*/  IADD3 R31, P2, R4, 0x40, RZ ;  /* 0x00000040041f7810 */ /* 0x000fe40007f5e0ff */
[----:B------:R-:W-:Y:S01]  /*10e40*/  LOP3.LUT R4, R9, R4, RZ, 0x3c, !PT ;  /* 0x0000000409047212 */ /* 0x000fe200078e3cff */
[--C-:B------:R-:W-:Y:S01]  /*10e50*/  IMAD.X R7, RZ, RZ, R5.reuse, P1 ;  /* 0x000000ffff077224 */ /* 0x100fe200008e0605 */
[----:B------:R-:W-:Y:S01]  /*10e60*/  LOP3.LUT R10, R10, R11, RZ, 0x3c, !PT ;  /* 0x0000000b0a0a7212 */ /* 0x000fe200078e3cff */
[--C-:B------:R-:W-:Y:S01]  /*10e70*/  IMAD.X R9, RZ, RZ, R5.reuse, P2 ;  /* 0x000000ffff097224 */ /* 0x100fe200010e0605 */
[----:B------:R-:W-:Y:S01]  /*10e80*/  LOP3.LUT R6, R31, 0x380, RZ, 0xc0, !PT ;  /* 0x000003801f067812 */ /* 0x000fe200078ec0ff */
[----:B------:R-:W-:Y:S01]  /*10e90*/  IMAD.X R11, RZ, RZ, R5, P3 ;  /* 0x000000ffff0b7224 */ /* 0x000fe200018e0605 */
[----:B------:R-:W-:Y:S01]  /*10ea0*/  LOP3.LUT R14, R35, 0x380, RZ, 0xc0, !PT ;  /* 0x00000380230e7812 */ /* 0x000fe200078ec0ff */
[----:B---3--:R-:W-:Y:S01]  /*10eb0*/  SHFL.IDX PT, R46, R15, R12, 0x1c1f ;  /* 0x001c1f0c0f2e7589 */ /* 0x008fe200000e0000 */
[----:B------:R-:W-:-:S02]  /*10ec0*/  MOV R69, R4 ;  /* 0x0000000400457202 */ /* 0x000fc40000000f00 */
[----:B------:R-:W-:Y:S01]  /*10ed0*/  LOP3.LUT R5, R12, 0x2, RZ, 0x3c, !PT ;  /* 0x000000020c057812 */ /* 0x000fe200078e3cff */
[----:B------:R-:W-:Y:S01]  /*10ee0*/  SHFL.IDX PT, R25, R25, R12, 0x1c1f ;  /* 0x001c1f0c19197589 */ /* 0x000fe200000e0000 */
[----:B------:R-:W-:Y:S02]  /*10ef0*/  SHF.R.U64 R6, R6, 0x3, RZ ;  /* 0x0000000306067819 */ /* 0x000fe400000012ff */
[----:B------:R-:W-:Y:S01]  /*10f00*/  SHF.R.U64 R14, R14, 0x3, RZ ;  /* 0x000000030e0e7819 */ /* 0x000fe200000012ff */
[----:B------:R-:W-:Y:S01]  /*10f10*/  SHFL.IDX PT, R47, R44, R5, 0x1c1f ;  /* 0x001c1f052c2f7589 */ /* 0x000fe200000e0000 */
[----:B------:R-:W-:Y:S02]  /*10f20*/  LOP3.LUT R8, R6, R31, RZ, 0x3c, !PT ;  /* 0x0000001f06087212 */ /* 0x000fe400078e3cff */
[----:B------:R-:W-:Y:S01]  /*10f30*/  LOP3.LUT R6, R14, R35, RZ, 0x3c, !PT ;  /* 0x000000230e067212 */ /* 0x000fe200078e3cff */
[----:B------:R-:W0:Y:S01]  /*10f40*/  SHFL.IDX PT, R52, R52, R5, 0x1c1f ;  /* 0x001c1f0534347589 */ /* 0x000e2200000e0000 */
[----:B------:R-:W-:-:S02]  /*10f50*/  MOV R67, R8 ;  /* 0x0000000800437202 */ /* 0x000fc40000000f00 */
[----:B------:R-:W-:Y:S01]  /*10f60*/  MOV R66, R6 ;  /* 0x0000000600427202 */ /* 0x000fe20000000f00 */
[----:B------:R-:W-:Y:S01]  /*10f70*/  SHFL.IDX PT, R54, R29, R12, 0x1c1f ;  /* 0x001c1f0c1d367589 */ /* 0x000fe200000e0000 */
[----:B------:R-:W-:-:S03]  /*10f80*/  MOV R68, R10 ;  /* 0x0000000a00447202 */ /* 0x000fc60000000f00 */
        /* <DEDUP_REMOVED lines=11> */
[----:B------:R-:W0:Y:S04]  /*11040*/  SHFL.IDX PT, R35, R58, R5, 0x1c1f ;  /* 0x001c1f053a237589 */ /* 0x000e2800000e0000 */
[----:B------:R-:W-:Y:S04]  /*11050*/  SHFL.IDX PT, R4, R73, R12, 0x1c1f ;  /* 0x001c1f0c49047589 */ /* 0x000fe800000e0000 */
[----:B------:R-:W1:Y:S04]  /*11060*/  SHFL.IDX PT, R7, R76, R5, 0x1c1f ;  /* 0x001c1f054c077589 */ /* 0x000e6800000e0000 */
[----:B------:R2:W3:Y:S04]  /*11070*/  SHFL.IDX PT, R39, R64, R5, 0x1c1f ;  /* 0x001c1f0540277589 */ /* 0x0004e800000e0000 */
[----:B------:R-:W-:Y:S04]  /*11080*/  SHFL.IDX PT, R58, R33, R12, 0x1c1f ;  /* 0x001c1f0c213a7589 */ /* 0x000fe800000e0000 */
[----:B------:R4:W3:Y:S01]  /*11090*/  SHFL.IDX PT, R15, R48, R5, 0x1c1f ;  /* 0x001c1f05300f7589 */ /* 0x0008e200000e0000 */
[----:B--2---:R-:W-:-:S03]  /*110a0*/  IMAD.U32 R64, RZ, RZ, UR8 ;  /* 0x00000008ff407e24 */ /* 0x004fc6000f8e00ff */
[----:B------:R2:W3:Y:S01]  /*110b0*/  SHFL.IDX PT, R57, R42, R5, 0x1c1f ;  /* 0x001c1f052a397589 */ /* 0x0004e200000e0000 */
[----:B0-----:R-:W-:Y:S02]  /*110c0*/  SEL R32, R34, R35, P0 ;  /* 0x0000002322207207 */ /* 0x001fe40000000000 */
[----:B------:R-:W-:Y:S01]  /*110d0*/  SEL R34, R35, R34, P0 ;  /* 0x0000002223227207 */ /* 0x000fe20000000000 */
[----:B------:R0:W-:Y:S01]  /*110e0*/  SHFL.IDX PT, R6, R65, R12, 0x1c1f ;  /* 0x001c1f0c41067589 */ /* 0x0001e200000e0000 */
[----:B----4-:R-:W-:-:S03]  /*110f0*/  SEL R48, R36, R37, P0 ;  /* 0x0000002524307207 */ /* 0x010fc60000000000 */
[----:B------:R-:W-:Y:S01]  /*11100*/  SHFL.IDX PT, R50, R45, R12, 0x1c1f ;  /* 0x001c1f0c2d327589 */ /* 0x000fe200000e0000 */
[----:B------:R-:W-:Y:S02]  /*11110*/  SEL R36, R37, R36, P0 ;  /* 0x0000002425247207 */ /* 0x000fe40000000000 */
[----:B--2---:R-:W-:Y:S01]  /*11120*/  SEL R42, R46, R47, P0 ;  /* 0x0000002f2e2a7207 */ /* 0x004fe20000000000 */
[----:B------:R-:W2:Y:S01]  /*11130*/  SHFL.IDX PT, R9, R72, R5, 0x1c1f ;  /* 0x001c1f0548097589 */ /* 0x000ea200000e0000 */
[----:B------:R-:W-:Y:S01]  /*11140*/  SEL R46, R47, R46, P0 ;  /* 0x0000002e2f2e7207 */ /* 0x000fe20000000000 */
[----:B0-----:R-:W-:Y:S01]  /*11150*/  IMAD.U32 R65, RZ, RZ, UR9 ;  /* 0x00000009ff417e24 */ /* 0x001fe2000f8e00ff */
[----:B------:R-:W-:Y:S01]  /*11160*/  SEL R47, R52, R25, P0 ;  /* 0x00000019342f7207 */ /* 0x000fe20000000000 */
[----:B------:R0:W4:Y:S01]  /*11170*/  SHFL.IDX PT, R51, R28, R5, 0x1c1f ;  /* 0x001c1f051c337589 */ /* 0x00012200000e0000 */
[----:B------:R-:W-:Y:S02]  /*11180*/  SEL R52, R54, R53, P0 ;  /* 0x0000003536347207 */ /* 0x000fe40000000000 */
[----:B------:R-:W-:Y:S01]  /*11190*/  SEL R54, R53, R54, P0 ;  /* 0x0000003635367207 */ /* 0x000fe20000000000 */
[----:B------:R-:W-:Y:S01]  /*111a0*/  SHFL.IDX PT, R8, R61, R12, 0x1c1f ;  /* 0x001c1f0c3d087589 */ /* 0x000fe200000e0000 */
[----:B------:R-:W-:-:S02]  /*111b0*/  SEL R53, R55, R56, P0 ;  /* 0x0000003837357207 */ /* 0x000fc40000000000 */
[----:B------:R-:W-:Y:S01]  /*111c0*/  SEL R55, R56, R55, P0 ;  /* 0x0000003738377207 */ /* 0x000fe20000000000 */
[----:B------:R3:W4:Y:S01]  /*111d0*/  SHFL.IDX PT, R11, R70, R5, 0x1c1f ;  /* 0x001c1f05460b7589 */ /* 0x00072200000e0000 */
[----:B-1----:R-:W-:Y:S02]  /*111e0*/  SEL R29, R4, R7, P0 ;  /* 0x00000007041d7207 */ /* 0x002fe40000000000 */
[----:B0-----:R-:W-:Y:S01]  /*111f0*/  SEL R28, R30, R31, P0 ;  /* 0x0000001f1e1c7207 */ /* 0x001fe20000000000 */
[----:B------:R-:W-:Y:S01]  /*11200*/  SHFL.IDX PT, R59, R59, R12, 0x1c1f ;  /* 0x001c1f0c3b3b7589 */ /* 0x000fe200000e0000 */
[----:B------:R-:W-:Y:S02]  /*11210*/  SEL R30, R31, R30, P0 ;  /* 0x0000001e1f1e7207 */ /* 0x000fe40000000000 */
[----:B------:R-:W-:Y:S01]  /*11220*/  SEL R31, R7, R4, P0 ;  /* 0x00000004071f7207 */ /* 0x000fe20000000000 */
[----:B------:R-:W0:Y:S01]  /*11230*/  SHFL.IDX PT, R60, R60, R5, 0x1c1f ;  /* 0x001c1f053c3c7589 */ /* 0x000e2200000e0000 */
[----:B---3--:R-:W-:Y:S01]  /*11240*/  SEL R40, R38, R39, P0 ;  /* 0x0000002726287207 */ /* 0x008fe20000000000 */
[----:B------:R-:W1:Y:S01]  /*11250*/  LDC.64 R70, c[0x0][0xc08] ;  /* 0x00030200ff467b82 */ /* 0x000e620000000a00 */
[----:B------:R-:W-:Y:S01]  /*11260*/  SEL R37, R15, R14, P0 ;  /* 0x0000000e0f257207 */ /* 0x000fe20000000000 */
[----:B------:R3:W-:Y:S01]  /*11270*/  SHFL.IDX PT, R10, R49, R12, 0x1c1f ;  /* 0x001c1f0c310a7589 */ /* 0x0007e200000e0000 */
[----:B------:R-:W-:-:S02]  /*11280*/  SEL R56, R58, R57, P0 ;  /* 0x000000393a387207 */ /* 0x000fc40000000000 */
[----:B--2---:R-:W-:Y:S01]  /*11290*/  SEL R33, R6, R9, P0 ;  /* 0x0000000906217207 */ /* 0x004fe20000000000 */
[----:B------:R-:W2:Y:S01]  /*112a0*/  SHFL.IDX PT, R13, R62, R5, 0x1c1f ;  /* 0x001c1f053e0d7589 */ /* 0x000ea200000e0000 */
[----:B------:R-:W-:Y:S02]  /*112b0*/  SEL R35, R9, R6, P0 ;  /* 0x0000000609237207 */ /* 0x000fe40000000000 */
[----:B------:R-:W-:Y:S02]  /*112c0*/  SEL R38, R39, R38, P0 ;  /* 0x0000002627267207 */ /* 0x000fe40000000000 */
[----:B----4-:R-:W-:Y:S02]  /*112d0*/  SEL R44, R50, R51, P0 ;  /* 0x00000033322c7207 */ /* 0x010fe40000000000 */
[----:B---3--:R-:W-:Y:S02]  /*112e0*/  SEL R49, R14, R15, P0 ;  /* 0x0000000f0e317207 */ /* 0x008fe40000000000 */
[----:B------:R-:W-:-:S02]  /*112f0*/  SEL R58, R57, R58, P0 ;  /* 0x0000003a393a7207 */ /* 0x000fc40000000000 */
[----:B------:R-:W-:Y:S02]  /*11300*/  SEL R41, R8, R11, P0 ;  /* 0x0000000b08297207 */ /* 0x000fe40000000000 */
[----:B------:R-:W-:Y:S02]  /*11310*/  SEL R39, R11, R8, P0 ;  /* 0x000000080b277207 */ /* 0x000fe40000000000 */
[----:B------:R-:W-:Y:S02]  /*11320*/  SEL R50, R51, R50, P0 ;  /* 0x0000003233327207 */ /* 0x000fe40000000000 */
[----:B0-----:R-:W-:Y:S02]  /*11330*/  SEL R57, R59, R60, P0 ;  /* 0x0000003c3b397207 */ /* 0x001fe40000000000 */
[----:B------:R-:W-:Y:S02]  /*11340*/  SEL R59, R60, R59, P0 ;  /* 0x0000003b3c3b7207 */ /* 0x000fe40000000000 */
[----:B------:R-:W-:-:S02]  /*11350*/  F2FP.BF16.F32.PACK_AB R60, R29, R28 ;  /* 0x0000001c1d3c723e */ /* 0x000fc400000010ff */
[----:B------:R-:W-:Y:S02]  /*11360*/  F2FP.BF16.F32.PACK_AB R61, R49, R48 ;  /* 0x00000030313d723e */ /* 0x000fe400000010ff */
[----:B--2---:R-:W-:Y:S02]  /*11370*/  SEL R45, R10, R13, P0 ;  /* 0x0000000d0a2d7207 */ /* 0x004fe40000000000 */
[----:B------:R-:W-:Y:S02]  /*11380*/  SEL R51, R13, R10, P0 ;  /* 0x0000000a0d337207 */ /* 0x000fe40000000000 */
        /* <DEDUP_REMOVED lines=22> */
[----:B------:R-:W4:Y:S01]  /*114f0*/  @P0 LDG.E R25, desc[UR54][R64.64] ;  /* 0x0000003640190981 */ /* 0x000f22000c1e1900 */
[----:B-1----:R-:W-:Y:S02]  /*11500*/  ISETP.NE.U32.AND P1, PT, R70, RZ, PT ;  /* 0x000000ff4600720c */ /* 0x002fe40003f25070 */
[----:B------:R-:W-:-:S11]  /*11510*/  R2UR UR4, R71 ;  /* 0x00000000470472ca */ /* 0x000fd600000e0000 */
[----:B------:R-:W-:Y:S01]  /*11520*/  VOTEU.ANY UP0, P1 ;  /* 0x00000000003f7886 */ /* 0x000fe20000800100 */
[----:B0-----:R-:W-:Y:S01]  /*11530*/  ISETP.NE.AND P1, PT, R61, 0x1, PT ;  /* 0x000000013d00780c */ /* 0x001fe20003f25270 */
        /* <DEDUP_REMOVED lines=17> */
[----:B------:R-:W-:Y:S01]  /*11650*/  VIADD R11, R22, UR39 ;  /* 0x00000027160b7c36 */ /* 0x000fe20008000000 */
        /* <DEDUP_REMOVED lines=48> */
.L_x_14700:
        /* <DEDUP_REMOVED lines=21> */
[----:B------:R-:W1:Y:S01]  /*11ab0*/  @P1 LDC R21, c[0x0][0xbf0] ;  /* 0x0002fc00ff151b82 */ /* 0x000e620000000800 */
        /* <DEDUP_REMOVED lines=13> */
[----:B------:R-:W2:Y:S04]  /*11b90*/  LD.E.128 R4, desc[UR54][R4.64] ;  /* 0x0000003604047980 */ /* 0x000ea8000c101d00 */
[----:B------:R-:W3:Y:S04]  /*11ba0*/  LD.E.128 R8, desc[UR54][R8.64] ;  /* 0x0000003608087980 */ /* 0x000ee8000c101d00 */
[----:B------:R-:W4:Y:S01]  /*11bb0*/  LD.E.128 R28, desc[UR54][R28.64] ;  /* 0x000000361c1c7980 */ /* 0x000f22000c101d00 */
[----:B------:R-:W-:Y:S01]  /*11bc0*/  UIMAD UR10, UR11, UR12, URZ ;  /* 0x0000000c0b0a72a4 */ /* 0x000fe2000f8e023f */
[----:B------:R-:W-:Y:S01]  /*11bd0*/  IADD3 R15, P0, R26, 0x4800, RZ ;  /* 0x000048001a0f7810 */ /* 0x000fe20007f1e0ff */
[----:B------:R-:W-:-:S02]  /*11be0*/  UIMAD.WIDE.U32 UR8, UR4, UR12, URZ ;  /* 0x0000000c040872a5 */ /* 0x000fc4000f8e003f */
[----:B------:R-:W-:Y:S01]  /*11bf0*/  UIMAD UR10, UR4, UR13, UR10 ;  /* 0x0000000d040a72a4 */ /* 0x000fe2000f8e020a */
[----:B------:R-:W-:Y:S01]  /*11c00*/  IMAD R24, R24, 0x30, R17 ;  /* 0x0000003018187824 */ /* 0x000fe200078e0211 */
[----:B------:R-:W-:Y:S01]  /*11c10*/  LOP3.LUT R12, R15, 0x380, RZ, 0xc0, !PT ;  /* 0x000003800f0c7812 */ /* 0x000fe200078ec0ff */
[----:B------:R-:W-:Y:S01]  /*11c20*/  IMAD.X R13, RZ, RZ, R27, P0 ;  /* 0x000000ffff0d7224 */ /* 0x000fe200000e061b */
[----:B------:R-:W-:Y:S02]  /*11c30*/  UIADD3 UR9, UR9, UR10, URZ ;  /* 0x0000000a09097290 */ /* 0x000fe4000fffe03f */
[----:B------:R-:W-:Y:S01]  /*11c40*/  USHF.R.S32.HI UR4, URZ, 0x1f, UR7 ;  /* 0x0000001f3f047899 */ /* 0x000fe20008011407 */
[----:B------:R-:W-:Y:S01]  /*11c50*/  SHF.R.U64 R12, R12, 0x3, RZ ;  /* 0x000000030c0c7819 */ /* 0x000fe200000012ff */
[----:B------:R-:W-:Y:S01]  /*11c60*/  ULDC.64 UR10, c[0x0][0xae8] ;  /* 0x0002ba00000a7ab9 */ /* 0x000fe20000000a00 */
[----:B------:R-:W-:Y:S01]  /*11c70*/  VIADD R27, R24, UR39 ;  /* 0x00000027181b7c36 */ /* 0x000fe20008000000 */
[----:B------:R-:W-:Y:S01]  /*11c80*/  UIMAD.WIDE.U32 UR8, UR37, UR10, UR8 ;  /* 0x0000000a250872a5 */ /* 0x000fe2000f8e0008 */
[----:B------:R-:W-:-:S02]  /*11c90*/  LOP3.LUT R12, R12, R15, RZ, 0x3c, !PT ;  /* 0x0000000f0c0c7212 */ /* 0x000fc400078e3cff */
[----:B0-----:R-:W-:Y:S01]  /*11ca0*/  @P1 IMAD.HI.U32 R20, R27, R20, RZ ;  /* 0x000000141b141227 */ /* 0x001fe200078e00ff */
[----:B------:R-:W-:-:S03]  /*11cb0*/  UIMAD UR9, UR37, UR11, UR9 ;  /* 0x0000000b250972a4 */ /* 0x000fc6000f8e0209 */
[----:B------:R-:W-:Y:S01]  /*11cc0*/  ULDC.64 UR10, c[0x0][0xaf0] ;  /* 0x0002bc00000a7ab9 */ /* 0x000fe20000000a00 */
[----:B------:R-:W-:Y:S01]  /*11cd0*/  IMAD.MOV.U32 R25, RZ, RZ, R27 ;  /* 0x000000ffff197224 */ /* 0x000fe200078e001b */
[----:B------:R-:W-:Y:S01]  /*11ce0*/  UIMAD UR4, UR4, UR10, URZ ;  /* 0x0000000a040472a4 */ /* 0x000fe2000f8e023f */
[----:B-1----:R-:W-:Y:S01]  /*11cf0*/  @P1 SHF.R.U32.HI R25, RZ, R21, R20 ;  /* 0x00000015ff191219 */ /* 0x002fe20000011614 */
[----:B------:R-:W-:Y:S01]  /*11d00*/  UIMAD.WIDE.U32 UR8, UR7, UR10, UR8 ;  /* 0x0000000a070872a5 */ /* 0x000fe2000f8e0008 */
[----:B------:R-:W-:Y:S01]  /*11d10*/  VIADD R34, R17, UR39 ;  /* 0x0000002711227c36 */ /* 0x000fe20008000000 */
[----:B------:R-:W-:Y:S01]  /*11d20*/  UIMAD UR4, UR7, UR11, UR4 ;  /* 0x0000000b070472a4 */ /* 0x000fe2000f8e0204 */
[--C-:B------:R-:W-:Y:S01]  /*11d30*/  SHF.R.S32.HI R24, RZ, 0x1f, R25.reuse ;  /* 0x0000001fff187819 */ /* 0x100fe20000011419 */
[----:B------:R-:W-:Y:S01]  /*11d40*/  IMAD.MOV R26, RZ, RZ, -R25 ;  /* 0x000000ffff1a7224 */ /* 0x000fe200078e0a19 */
[----:B------:R-:W-:Y:S01]  /*11d50*/  ULDC.64 UR10, c[0x0][0xae0] ;  /* 0x0002b800000a7ab9 */ /* 0x000fe20000000a00 */
[----:B------:R-:W-:-:S02]  /*11d60*/  UIADD3 UR4, UR9, UR4, URZ ;  /* 0x0000000409047290 */ /* 0x000fc4000fffe03f */
[----:B------:R-:W-:Y:S01]  /*11d70*/  IMAD.U32 R21, RZ, RZ, UR9 ;  /* 0x00000009ff157e24 */ /* 0x000fe2000f8e00ff */
[----:B------:R-:W5:Y:S01]  /*11d80*/  LD.E.128 R12, desc[UR54][R12.64] ;  /* 0x000000360c0c7980 */ /* 0x000f62000c101d00 */
[----:B------:R-:W-:Y:S02]  /*11d90*/  IMAD R24, R24, UR10, RZ ;  /* 0x0000000a18187c24 */ /* 0x000fe4000f8e02ff */
[----:B------:R-:W-:Y:S01]  /*11da0*/  IMAD R27, R61, R26, R27 ;  /* 0x0000001a3d1b7224 */ /* 0x000fe200078e021b */
[----:B------:R-:W-:Y:S01]  /*11db0*/  @!PT LDS RZ, [RZ] ;  /* 0x00000000fffff984 */ /* 0x000fe20000000800 */
[----:B------:R-:W-:Y:S01]  /*11dc0*/  @!PT LDS RZ, [RZ] ;  /* 0x00000000fffff984 */ /* 0x000fe20000000800 */
[----:B------:R-:W-:Y:S01]  /*11dd0*/  @!PT LDS RZ, [RZ] ;  /* 0x00000000fffff984 */ /* 0x000fe20000000800 */
[----:B------:R-:W-:Y:S01]  /*11de0*/  @!PT LDS RZ, [RZ] ;  /* 0x00000000fffff984 */ /* 0x000fe20000000800 */
[----:B------:R0:W-:Y:S06]  /*11df0*/  MEMBAR.ALL.CTA ;  /* 0x0000000000007992 */ /* 0x0001ec0000008000 */
[----:B0-----:R-:W0:Y:S01]  /*11e00*/  FENCE.VIEW.ASYNC.S ;  /* 0x00000000000073c6 */ /* 0x001e220000000000 */
[----:B------:R-:W-:Y:S01]  /*11e10*/  IMAD.U32 R20, RZ, RZ, UR8 ;  /* 0x00000008ff147e24 */ /* 0x000fe2000f8e00ff */
[----:B------:R-:W-:Y:S01]  /*11e20*/  ULDC.64 UR8, c[0x0][0xad8] ;  /* 0x0002b60000087ab9 */ /* 0x000fe20000000a00 */
[----:B------:R-:W-:Y:S01]  /*11e30*/  IMAD.U32 R21, RZ, RZ, UR4 ;  /* 0x00000004ff157e24 */ /* 0x000fe2000f8e00ff */
[----:B------:R-:W-:Y:S01]  /*11e40*/  ULDC UR4, c[0x0][0xac8] ;  /* 0x0002b20000047ab9 */ /* 0x000fe20000000800 */
[C---:B------:R-:W-:Y:S01]  /*11e50*/  IMAD R33, R25.reuse, UR11, R24 ;  /* 0x0000000b19217c24 */ /* 0x040fe2000f8e0218 */
[----:B------:R-:W-:Y:S01]  /*11e60*/  SHF.R.S32.HI R24, RZ, 0x1f, R27 ;  /* 0x0000001fff187819 */ /* 0x000fe2000001141b */
[----:B------:R-:W-:-:S04]  /*11e70*/  IMAD.WIDE.U32 R20, R25, UR10, R20 ;  /* 0x0000000a19147c25 */ /* 0x000fc8000f8e0014 */
[----:B------:R-:W-:Y:S02]  /*11e80*/  IMAD.IADD R21, R21, 0x1, R33 ;  /* 0x0000000115157824 */ /* 0x000fe400078e0221 */
[----:B------:R-:W-:Y:S02]  /*11e90*/  IMAD R24, R24, UR8, RZ ;  /* 0x0000000818187c24 */ /* 0x000fe4000f8e02ff */
[----:B------:R-:W-:-:S04]  /*11ea0*/  IMAD.WIDE.U32 R20, R27, UR8, R20 ;  /* 0x000000081b147c25 */ /* 0x000fc8000f8e0014 */
[----:B------:R-:W-:Y:S01]  /*11eb0*/  IMAD R25, R27, UR9, R24 ;  /* 0x000000091b197c24 */ /* 0x000fe2000f8e0218 */
[----:B------:R-:W-:Y:S01]  /*11ec0*/  ULDC.64 UR8, c[0x0][0xa80] ;  /* 0x0002a00000087ab9 */ /* 0x000fe20000000a00 */
[----:B------:R-:W-:Y:S01]  /*11ed0*/  VIADD R17, R34, 0x30 ;  /* 0x0000003022117836 */ /* 0x000fe20000000000 */
[----:B------:R-:W-:Y:S01]  /*11ee0*/  LEA R32, P0, R20, UR8, 0x1 ;  /* 0x0000000814207c11 */ /* 0x000fe2000f8008ff */
[----:B------:R-:W-:Y:S02]  /*11ef0*/  IMAD.IADD R21, R21, 0x1, R25 ;  /* 0x0000000115157824 */ /* 0x000fe400078e0219 */
[----:B------:R-:W-:Y:S02]  /*11f00*/  VIADD R18, R18, 0x13220 ;  /* 0x0001322012127836 */ /* 0x000fe40000000000 */
[----:B0-----:R-:W0:Y:S01]  /*11f10*/  SHFL.IDX PT, R25, R32, RZ, 0x181f ;  /* 0x00181fff20197589 */ /* 0x001e2200000e0000 */
[----:B------:R-:W-:Y:S01]  /*11f20*/  LEA.HI.X R33, R20, UR9, R21, 0x1, P0 ;  /* 0x0000000914217c11 */ /* 0x000fe200080f0c15 */
[----:B------:R-:W-:Y:S01]  /*11f30*/  VIADD R20, R34, 0x60 ;  /* 0x0000006022147836 */ /* 0x000fe20000000000 */
[----:B------:R-:W-:Y:S01]  /*11f40*/  ISETP.GE.AND P0, PT, R0, UR4, PT ;  /* 0x0000000400007c0c */ /* 0x000fe2000bf06270 */
[----:B------:R-:W1:Y:S01]  /*11f50*/  SHFL.IDX PT, R35, R32, 0x1, 0x181f ;  /* 0x00381f0020237f89 */ /* 0x000e6200000e0000 */
[----:B------:R-:W-:-:S02]  /*11f60*/  PRMT R18, RZ, 0x654, R18 ;  /* 0x00000654ff127816 */ /* 0x000fc40000000012 */
[-C--:B------:R-:W-:Y:S01]  /*11f70*/  ISETP.GE.OR P1, PT, R34, R63.reuse, P0 ;  /* 0x0000003f2200720c */ /* 0x080fe20000726670 */
[----:B------:R-:W1:Y:S01]  /*11f80*/  SHFL.IDX PT, R37, R32, 0x2, 0x181f ;  /* 0x00581f0020257f89 */ /* 0x000e6200000e0000 */
[-C--:B------:R-:W-:Y:S01]  /*11f90*/  ISETP.GE.OR P2, PT, R17, R63.reuse, P0 ;  /* 0x0000003f1100720c */ /* 0x080fe20000746670 */
[----:B------:R0:W-:Y:S01]  /*11fa0*/  SYNCS.ARRIVE.TRANS64.RED.A1T0 RZ, [R18+URZ], RZ ;  /* 0x000000ff12ff79a7 */ /* 0x0001e2000810043f */
[----:B------:R-:W-:Y:S01]  /*11fb0*/  ISETP.GE.OR P3, PT, R20, R63, P0 ;  /* 0x0000003f1400720c */ /* 0x000fe20000766670 */
[----:B------:R-:W1:Y:S01]  /*11fc0*/  SHFL.IDX PT, R21, R33, RZ, 0x181f ;  /* 0x00181fff21157589 */ /* 0x000e6200000e0000 */
[----:B------:R-:W-:-:S03]  /*11fd0*/  VIADD R17, R34, 0x90 ;  /* 0x0000009022117836 */ /* 0x000fc60000000000 */
[----:B------:R-:W1:Y:S02]  /*11fe0*/  SHFL.IDX PT, R27, R33, 0x1, 0x181f ;  /* 0x00381f00211b7f89 */ /* 0x000e6400000e0000 */
[----:B------:R-:W-:Y:S02]  /*11ff0*/  ISETP.GE.OR P0, PT, R17, R63, P0 ;  /* 0x0000003f1100720c */ /* 0x000fe40000706670 */
[----:B------:R-:W1:Y:S01]  /*12000*/  SHFL.IDX PT, R36, R33, 0x2, 0x181f ;  /* 0x00581f0021247f89 */ /* 0x000e6200000e0000 */
[----:B0-----:R-:W-:-:S03]  /*12010*/  @!P1 LEA R20, P4, R0, R25, 0x1 ;  /* 0x0000001900149211 */ /* 0x001fc600078808ff */
[----:B------:R-:W0:Y:S01]  /*12020*/  SHFL.IDX PT, R33, R33, 0x3, 0x181f ;  /* 0x00781f0021217f89 */ /* 0x000e2200000e0000 */
[----:B-1----:R-:W-:-:S03]  /*12030*/  @!P2 LEA R24, P5, R0, R35, 0x1 ;  /* 0x000000230018a211 */ /* 0x002fc600078a08ff */
[----:B------:R1:W0:Y:S01]  /*12040*/  SHFL.IDX PT, R35, R32, 0x3, 0x181f ;  /* 0x00781f0020237f89 */ /* 0x00022200000e0000 */
[C---:B------:R-:W-:Y:S02]  /*12050*/  @!P3 LEA R26, P6, R0.reuse, R37, 0x1 ;  /* 0x00000025001ab211 */ /* 0x040fe400078c08ff */
[C-C-:B------:R-:W-:Y:S02]  /*12060*/  @!P1 LEA.HI.X R21, R0.reuse, R21, R3.reuse, 0x1, P4 ;  /* 0x0000001500159211 */ /* 0x140fe400020f0c03 */
[C-C-:B------:R-:W-:Y:S02]  /*12070*/  @!P2 LEA.HI.X R25, R0.reuse, R27, R3.reuse, 0x1, P5 ;  /* 0x0000001b0019a211 */ /* 0x140fe400028f0c03 */
[----:B------:R-:W-:Y:S01]  /*12080*/  @!P3 LEA.HI.X R27, R0, R36, R3, 0x1, P6 ;  /* 0x00000024001bb211 */ /* 0x000fe200030f0c03 */
[----:B--2---:R1:W-:Y:S04]  /*12090*/  @!P1 ST.E.128 desc[UR54][R20.64], R4 ;  /* 0x0000000414009985 */ /* 0x0043e8000c101d36 */
[----:B---3--:R1:W-:Y:S04]  /*120a0*/  @!P2 ST.E.128 desc[UR54][R24.64], R8 ;  /* 0x000000081800a985 */ /* 0x0083e8000c101d36 */
[----:B----4-:R1:W-:Y:S01]  /*120b0*/  @!P3 ST.E.128 desc[UR54][R26.64], R28 ;  /* 0x0000001c1a00b985 */ /* 0x0103e2000c101d36 */
[----:B0-----:R-:W-:Y:S05]  /*120c0*/  @P0 BRA `(.L_x_14702) ;  /* 0x0000001000d00947 */ /* 0x001fea0003800000 */
[----:B-1----:R-:W-:-:S04]  /*120d0*/  LEA R4, P0, R0, R35, 0x1 ;  /* 0x0000002300047211 */ /* 0x002fc800078008ff */
[----:B------:R-:W-:-:S05]  /*120e0*/  LEA.HI.X R5, R0, R33, R3, 0x1, P0 ;  /* 0x0000002100057211 */ /* 0x000fca00000f0c03 */
[----:B-----5:R0:W-:Y:S01]  /*120f0*/  ST.E.128 desc[UR54][R4.64], R12 ;  /* 0x0000000c04007985 */ /* 0x0201e2000c101d36 */
[----:B------:R-:W-:Y:S05]  /*12100*/  BRA `(.L_x_14702) ;  /* 0x0000001000c07947 */ /* 0x000fea0003800000 */
.L_x_14701:
[----:B------:R-:W-:Y:S01]  /*12110*/  ULDC.64 UR12, c[0x0][0xb08] ;  /* 0x0002c200000c7ab9 */ /* 0x000fe20000000a00 */
[----:B------:R-:W1:Y:S01]  /*12120*/  @P1 LDC R0, c[0x0][0xbec] ;  /* 0x0002fb00ff001b82 */ /* 0x000e620000000800 */
[----:B------:R-:W-:Y:S01]  /*12130*/  UIMAD UR10, UR11, UR12, URZ ;  /* 0x0000000c0b0a72a4 */ /* 0x000fe2000f8e023f */
[----:B------:R-:W-:Y:S01]  /*12140*/  IMAD.MOV.U32 R3, RZ, RZ, R11 ;  /* 0x000000ffff037224 */ /* 0x000fe200078e000b */
[----:B------:R-:W-:Y:S01]  /*12150*/  UIMAD.WIDE.U32 UR8, UR4, UR12, URZ ;  /* 0x0000000c040872a5 */ /* 0x000fe2000f8e003f */
[----:B------:R-:W-:Y:S01]  /*12160*/  VIADD R18, R18, 0x13220 ;  /* 0x0001322012127836 */ /* 0x000fe20000000000 */
[----:B------:R-:W-:Y:S01]  /*12170*/  UIMAD UR10, UR4, UR13, UR10 ;  /* 0x0000000d040a72a4 */ /* 0x000fe2000f8e020a */
[C---:B------:R-:W-:Y:S01]  /*12180*/  VIADD R17, R19.reuse, 0x10 ;  /* 0x0000001013117836 */ /* 0x040fe20000000000 */
[----:B------:R-:W-:Y:S01]  /*12190*/  USHF.R.S32.HI UR4, URZ, 0x1f, UR7 ;  /* 0x0000001f3f047899 */ /* 0x000fe20008011407 */
[----:B0-----:R-:W0:Y:S01]  /*121a0*/  @P1 LDC R5, c[0x0][0xbf0] ;  /* 0x0002fc00ff051b82 */ /* 0x001e220000000800 */
[----:B------:R-:W-:Y:S01]  /*121b0*/  UIADD3 UR9, UR9, UR10, URZ ;  /* 0x0000000a09097290 */ /* 0x000fe2000fffe03f */
[----:B------:R-:W-:Y:S01]  /*121c0*/  PRMT R18, RZ, 0x654, R18 ;  /* 0x00000654ff127816 */ /* 0x000fe20000000012 */
[C---:B------:R-:W-:Y:S01]  /*121d0*/  VIADD R21, R19.reuse, 0x18 ;  /* 0x0000001813157836 */ /* 0x040fe20000000000 */
[----:B------:R-:W-:Y:S01]  /*121e0*/  ULDC.64 UR10, c[0x0][0xb38] ;  /* 0x0002ce00000a7ab9 */ /* 0x000fe20000000a00 */
[C---:B------:R-:W-:Y:S01]  /*121f0*/  VIADD R25, R19.reuse, 0x20 ;  /* 0x0000002013197836 */ /* 0x040fe20000000000 */
[----:B------:R-:W-:Y:S01]  /*12200*/  UIMAD.WIDE.U32 UR8, UR37, UR10, UR8 ;  /* 0x0000000a250872a5 */ /* 0x000fe2000f8e0008 */
[C---:B------:R-:W-:Y:S01]  /*12210*/  VIADD R27, R19.reuse, 0x28 ;  /* 0x00000028131b7836 */ /* 0x040fe20000000000 */
[----:B------:R2:W-:Y:S01]  /*12220*/  SYNCS.ARRIVE.TRANS64.RED.A1T0 RZ, [R18+URZ], RZ ;  /* 0x000000ff12ff79a7 */ /* 0x0005e2000810043f */
[C---:B------:R-:W-:Y:S01]  /*12230*/  VIADD R63, R19.reuse, 0x38 ;  /* 0x00000038133f7836 */ /* 0x040fe20000000000 */
[----:B------:R-:W-:Y:S01]  /*12240*/  UIMAD UR9, UR37, UR11, UR9 ;  /* 0x0000000b250972a4 */ /* 0x000fe2000f8e0209 */
[----:B------:R-:W-:Y:S01]  /*12250*/  VIADD R65, R19, 0x8 ;  /* 0x0000000813417836 */ /* 0x000fe20000000000 */
[----:B------:R-:W-:Y:S01]  /*12260*/  BSSY B1, `(.L_x_14703) ;  /* 0x000004a000017945 */ /* 0x000fe20003800000 */
[----:B------:R-:W-:Y:S01]  /*12270*/  ULDC.64 UR10, c[0x0][0xb40] ;  /* 0x0002d000000a7ab9 */ /* 0x000fe20000000a00 */
[----:B------:R-:W-:Y:S01]  /*12280*/  SHF.R.S32.HI R20, RZ, 0x1f, R21 ;  /* 0x0000001fff147819 */ /* 0x000fe20000011415 */
[----:B------:R-:W-:Y:S01]  /*12290*/  UIMAD UR4, UR4, UR10, URZ ;  /* 0x0000000a040472a4 */ /* 0x000fe2000f8e023f */
[----:B-1----:R-:W-:Y:S01]  /*122a0*/  @P1 IMAD.HI.U32 R0, R11, R0, RZ ;  /* 0x000000000b001227 */ /* 0x002fe200078e00ff */
[----:B------:R-:W-:Y:S01]  /*122b0*/  UIMAD.WIDE.U32 UR8, UR7, UR10, UR8 ;  /* 0x0000000a070872a5 */ /* 0x000fe2000f8e0008 */
[----:B--2---:R-:W-:Y:S01]  /*122c0*/  SHF.R.S32.HI R18, RZ, 0x1f, R17 ;  /* 0x0000001fff127819 */ /* 0x004fe20000011411 */
[----:B------:R-:W-:Y:S01]  /*122d0*/  UIMAD UR4, UR7, UR11, UR4 ;  /* 0x0000000b070472a4 */ /* 0x000fe2000f8e0204 */
[----:B------:R-:W-:-:S02]  /*122e0*/  SHF.R.S32.HI R24, RZ, 0x1f, R25 ;  /* 0x0000001fff187819 */ /* 0x000fc40000011419 */
[----:B------:R-:W-:Y:S01]  /*122f0*/  ULDC.64 UR10, c[0x0][0xb48] ;  /* 0x0002d200000a7ab9 */ /* 0x000fe20000000a00 */
[----:B------:R-:W-:Y:S01]  /*12300*/  UIADD3 UR9, UR9, UR4, URZ ;  /* 0x0000000409097290 */ /* 0x000fe2000fffe03f */
[----:B0-----:R-:W-:Y:S02]  /*12310*/  @P1 SHF.R.U32.HI R3, RZ, R5, R0 ;  /* 0x00000005ff031219 */ /* 0x001fe40000011600 */
        /* <DEDUP_REMOVED lines=9> */
[----:B------:R-:W-:-:S02]  /*123b0*/  IMAD.U32 R5, RZ, RZ, UR9 ;  /* 0x00000009ff057e24 */ /* 0x000fc4000f8e00ff */
        /* <DEDUP_REMOVED lines=14> */
[----:B------:R-:W-:-:S03]  /*124a0*/  VIADD R61, R19, 0x30 ;  /* 0x00000030133d7836 */ /* 0x000fc60000000000 */
[----:B------:R-:W-:Y:S01]  /*124b0*/  LEA.HI.X R3, R4, UR9, R3, 0x2, P1 ;  /* 0x0000000904037c11 */ /* 0x000fe200088f1403 */
[----:B------:R0:W1:Y:S01]  /*124c0*/  SHFL.IDX PT, R6, R0, RZ, 0x1c1f ;  /* 0x001c1fff00067589 */ /* 0x00006200000e0000 */
[----:B------:R-:W-:-:S03]  /*124d0*/  SHF.R.S32.HI R60, RZ, 0x1f, R61 ;  /* 0x0000001fff3c7819 */ /* 0x000fc6000001143d */
        /* <DEDUP_REMOVED lines=8> */
[-C--:B------:R-:W-:Y:S02]  /*12560*/  @!P1 LEA R8, P6, R65, R6.reuse, 0x2 ;  /* 0x0000000641089211 */ /* 0x080fe400078c10ff */
        /* <DEDUP_REMOVED lines=17> */
[-C--:B--2---:R-:W-:Y:S02]  /*12680*/  @!P6 LEA R8, P3, R61, R6.reuse, 0x2 ;  /* 0x000000063d08e211 */ /* 0x084fe400078610ff */
[----:B------:R-:W-:Y:S02]  /*12690*/  @!P5 LEA R6, P4, R63, R6, 0x2 ;  /* 0x000000063f06d211 */ /* 0x000fe400078810ff */
[-C--:B------:R-:W-:Y:S02]  /*126a0*/  @!P2 LEA.HI.X R5, R27, R7.reuse, R26, 0x2, P1 ;  /* 0x000000071b05a211 */ /* 0x080fe400008f141a */
[-C--:B------:R-:W-:Y:S02]  /*126b0*/  @!P6 LEA.HI.X R9, R61, R7.reuse, R60, 0x2, P3 ;  /* 0x000000073d09e211 */ /* 0x080fe400018f143c */
[----:B------:R-:W-:Y:S01]  /*126c0*/  @!P5 LEA.HI.X R7, R63, R7, R62, 0x2, P4 ;  /* 0x000000073f07d211 */ /* 0x000fe200020f143e */
[----:B------:R3:W-:Y:S04]  /*126d0*/  @!P2 ST.E.64 desc[UR54][R4.64], R38 ;  /* 0x000000260400a985 */ /* 0x0007e8000c101b36 */
[----:B------:R3:W-:Y:S04]  /*126e0*/  @!P6 ST.E.64 desc[UR54][R8.64], R44 ;  /* 0x0000002c0800e985 */ /* 0x0007e8000c101b36 */
[----:B------:R3:W-:Y:S02]  /*126f0*/  @!P5 ST.E.64 desc[UR54][R6.64], R50 ;  /* 0x000000320600d985 */ /* 0x0007e4000c101b36 */
.L_x_14704:
[----:B------:R-:W-:Y:S05]  /*12700*/  BSYNC B1 ;  /* 0x0000000000017941 */ /* 0x000fea0003800000 */
.L_x_14703:
        /* <DEDUP_REMOVED lines=9> */
[----:B-1-3--:R-:W-:Y:S02]  /*127a0*/  @!P0 IMAD.WIDE R4, R19, 0x4, R6 ;  /* 0x0000000413048825 */ /* 0x00afe400078e0206 */
[-C--:B------:R-:W-:Y:S02]  /*127b0*/  @!P4 LEA R8, P5, R65, R6.reuse, 0x2 ;  /* 0x000000064108c211 */ /* 0x080fe400078a10ff */
[-C--:B------:R-:W-:Y:S01]  /*127c0*/  @!P3 LEA R10, P6, R17, R6.reuse, 0x2 ;  /* 0x00000006110ab211 */ /* 0x080fe200078c10ff */
[----:B------:R1:W-:Y:S01]  /*127d0*/  @!P0 ST.E.64 desc[UR54][R4.64], R48 ;  /* 0x0000003004008985 */ /* 0x0003e2000c101b36 */
[----:B------:R-:W-:Y:S02]  /*127e0*/  ISETP.GE.AND P0, PT, R27, UR4, PT ;  /* 0x000000041b007c0c */ /* 0x000fe4000bf06270 */
[----:B------:R-:W-:Y:S02]  /*127f0*/  @!P4 LEA.HI.X R9, R65, R7, R64, 0x2, P5 ;  /* 0x000000074109c211 */ /* 0x000fe400028f1440 */
[----:B------:R-:W-:-:S02]  /*12800*/  @!P2 LEA R12, P5, R21, R6, 0x2 ;  /* 0x00000006150ca211 */ /* 0x000fc400078a10ff */
[-C--:B------:R-:W-:Y:S01]  /*12810*/  @!P3 LEA.HI.X R11, R17, R7.reuse, R18, 0x2, P6 ;  /* 0x00000007110bb211 */ /* 0x080fe200030f1412 */
[----:B------:R4:W-:Y:S01]  /*12820*/  @!P4 ST.E.64 desc[UR54][R8.64], R36 ;  /* 0x000000240800c985 */ /* 0x0009e2000c101b36 */
[----:B------:R-:W-:Y:S02]  /*12830*/  ISETP.GE.AND P6, PT, R61, UR4, PT ;  /* 0x000000043d007c0c */ /* 0x000fe4000bfc6270 */
[----:B------:R-:W-:Y:S01]  /*12840*/  @!P2 LEA.HI.X R13, R21, R7, R20, 0x2, P5 ;  /* 0x00000007150da211 */ /* 0x000fe200028f1414 */
[----:B------:R4:W-:Y:S01]  /*12850*/  @!P3 ST.E.64 desc[UR54][R10.64], R42 ;  /* 0x0000002a0a00b985 */ /* 0x0009e2000c101b36 */
[----:B------:R-:W-:-:S03]  /*12860*/  @!P1 LEA R14, P5, R25, R6, 0x2 ;  /* 0x00000006190e9211 */ /* 0x000fc600078a10ff */
[----:B------:R4:W-:Y:S01]  /*12870*/  @!P2 ST.E.64 desc[UR54][R12.64], R46 ;  /* 0x0000002e0c00a985 */ /* 0x0009e2000c101b36 */
[----:B------:R-:W-:Y:S02]  /*12880*/  @!P1 LEA.HI.X R15, R25, R7, R24, 0x2, P5 ;  /* 0x00000007190f9211 */ /* 0x000fe400028f1418 */
[----:B-1----:R-:W-:-:S03]  /*12890*/  @!P0 LEA R4, P5, R27, R6, 0x2 ;  /* 0x000000061b048211 */ /* 0x002fc600078a10ff */
[----:B------:R4:W-:Y:S01]  /*128a0*/  @!P1 ST.E.64 desc[UR54][R14.64], R52 ;  /* 0x000000340e009985 */ /* 0x0009e2000c101b36 */
[----:B------:R-:W-:Y:S02]  /*128b0*/  @!P0 LEA.HI.X R5, R27, R7, R26, 0x2, P5 ;  /* 0x000000071b058211 */ /* 0x000fe400028f141a */
[----:B------:R-:W-:-:S03]  /*128c0*/  @!P6 LEA R20, P5, R61, R6, 0x2 ;  /* 0x000000063d14e211 */ /* 0x000fc600078a10ff */
[----:B------:R4:W-:Y:S01]  /*128d0*/  @!P0 ST.E.64 desc[UR54][R4.64], R54 ;  /* 0x0000003604008985 */ /* 0x0009e2000c101b36 */
[----:B------:R-:W-:Y:S02]  /*128e0*/  @!P6 LEA.HI.X R21, R61, R7, R60, 0x2, P5 ;  /* 0x000000073d15e211 */ /* 0x000fe400028f143c */
[----:B------:R-:W-:-:S03]  /*128f0*/  ISETP.GE.AND P0, PT, R63, UR4, PT ;  /* 0x000000043f007c0c */ /* 0x000fc6000bf06270 */
[----:B------:R4:W-:Y:S10]  /*12900*/  @!P6 ST.E.64 desc[UR54][R20.64], R56 ;  /* 0x000000381400e985 */ /* 0x0009f4000c101b36 */
[----:B------:R-:W-:Y:S05]  /*12910*/  @P0 BRA `(.L_x_14702) ;  /* 0x0000000800bc0947 */ /* 0x000fea0003800000 */
[----:B----4-:R-:W-:-:S04]  /*12920*/  LEA R4, P0, R63, R6, 0x2 ;  /* 0x000000063f047211 */ /* 0x010fc800078010ff */
[----:B------:R-:W-:-:S05]  /*12930*/  LEA.HI.X R5, R63, R7, R62, 0x2, P0 ;  /* 0x000000073f057211 */ /* 0x000fca00000f143e */
[----:B------:R1:W-:Y:S01]  /*12940*/  ST.E.64 desc[UR54][R4.64], R58 ;  /* 0x0000003a04007985 */ /* 0x0003e2000c101b36 */
[----:B------:R-:W-:Y:S05]  /*12950*/  BRA `(.L_x_14702) ;  /* 0x0000000800ac7947 */ /* 0x000fea0003800000 */
.L_x_14699:
        /* <DEDUP_REMOVED lines=30> */
.L_x_14705:
        /* <DEDUP_REMOVED lines=62> */
.L_x_14707:
[----:B------:R-:W-:Y:S05]  /*12f20*/  BSYNC B1 ;  /* 0x0000000000017941 */ /* 0x000fea0003800000 */
.L_x_14706:
        /* <DEDUP_REMOVED lines=8> */
[----:B------:R-:W-:-:S04]  /*12fb0*/  IMAD R24, R24, 0x30, R17 ;  /* 0x0000003018187824 */ /* 0x000fc800078e0211 */
[----:B------:R-:W-:-:S04]  /*12fc0*/  VIADD R24, R24, UR39 ;  /* 0x0000002718187c36 */ /* 0x000fc80008000000 */
[----:B01----:R-:W-:Y:S01]  /*12fd0*/  IMAD.MOV.U32 R7, RZ, RZ, R24 ;  /* 0x000000ffff077224 */ /* 0x003fe200078e0018 */
[----:B------:R-:W-:Y:S02]  /*12fe0*/  UIMAD UR10, UR11, UR13, UR10 ;  /* 0x0000000d0b0a72a4 */ /* 0x000fe4000f8e020a */
[----:B------:R-:W-:-:S04]  /*12ff0*/  UIMAD.WIDE.U32 UR8, UR8, UR12, URZ ;  /* 0x0000000c080872a5 */ /* 0x000fc8000f8e003f */
[----:B------:R-:W-:-:S03]  /*13000*/  UIADD3 UR9, UR9, UR10, URZ ;  /* 0x0000000a09097290 */ /* 0x000fc6000fffe03f */
[----:B------:R-:W-:Y:S01]  /*13010*/  ULDC.64 UR10, c[0x0][0xae8] ;  /* 0x0002ba00000a7ab9 */ /* 0x000fe20000000a00 */
[----:B--2---:R-:W-:Y:S01]  /*13020*/  ISETP.NE.AND P0, PT, R13, 0x1, PT ;  /* 0x000000010d00780c */ /* 0x004fe20003f05270 */
[----:B------:R-:W-:Y:S01]  /*13030*/  UIMAD.WIDE.U32 UR8, UR37, UR10, UR8 ;  /* 0x0000000a250872a5 */ /* 0x000fe2000f8e0008 */
[----:B------:R-:W-:-:S03]  /*13040*/  IMAD R25, R8, R13, RZ ;  /* 0x0000000d08197224 */ /* 0x000fc600078e02ff */
[----:B------:R-:W-:-:S03]  /*13050*/  UIMAD UR9, UR37, UR11, UR9 ;  /* 0x0000000b250972a4 */ /* 0x000fc6000f8e0209 */
[----:B------:R-:W-:Y:S02]  /*13060*/  ULDC.64 UR10, c[0x0][0xaf0] ;  /* 0x0002bc00000a7ab9 */ /* 0x000fe40000000a00 */
[----:B------:R-:W-:Y:S02]  /*13070*/  UIMAD UR7, UR7, UR10, URZ ;  /* 0x0000000a070772a4 */ /* 0x000fe4000f8e023f */
[----:B------:R-:W-:Y:S01]  /*13080*/  UIMAD.WIDE.U32 UR8, UR4, UR10, UR8 ;  /* 0x0000000a040872a5 */ /* 0x000fe2000f8e0008 */
[----:B------:R-:W0:Y:S01]  /*13090*/  @P0 LDC R5, c[0x0][0xbec] ;  /* 0x0002fb00ff050b82 */ /* 0x000e220000000800 */
[----:B------:R-:W-:-:S03]  /*130a0*/  UIMAD UR7, UR4, UR11, UR7 ;  /* 0x0000000b040772a4 */ /* 0x000fc6000f8e0207 */
[----:B------:R-:W-:Y:S01]  /*130b0*/  ULDC.64 UR10, c[0x0][0xae0] ;  /* 0x0002b800000a7ab9 */ /* 0x000fe20000000a00 */
[----:B------:R-:W-:-:S03]  /*130c0*/  UIADD3 UR4, UR9, UR7, URZ ;  /* 0x0000000709047290 */ /* 0x000fc6000fffe03f */
        /* <DEDUP_REMOVED lines=22> */
[----:B------:R-:W-:-:S03]  /*13230*/  VIADD R6, R17, UR39 ;  /* 0x0000002711067c36 */ /* 0x000fc60008000000 */
[----:B------:R-:W-:Y:S01]  /*13240*/  LEA.HI.X R10, R4, UR9, R5, 0x1, P0 ;  /* 0x00000009040a7c11 */ /* 0x000fe200080f0c05 */
[----:B------:R-:W0:Y:S01]  /*13250*/  SHFL.IDX PT, R11, R7, RZ, 0x181f ;  /* 0x00181fff070b7589 */ /* 0x000e2200000e0000 */
[----:B------:R-:W-:Y:S01]  /*13260*/  ISETP.GE.AND P0, PT, R0, UR4, PT ;  /* 0x0000000400007c0c */ /* 0x000fe2000bf06270 */
[C---:B------:R-:W-:Y:S02]  /*13270*/  VIADD R4, R6.reuse, 0x30 ;  /* 0x0000003006047836 */ /* 0x040fe40000000000 */
[----:B------:R-:W1:Y:S01]  /*13280*/  SHFL.IDX PT, R13, R7, 0x1, 0x181f ;  /* 0x00381f00070d7f89 */ /* 0x000e6200000e0000 */
[C---:B------:R-:W-:Y:S01]  /*13290*/  VIADD R5, R6.reuse, 0x60 ;  /* 0x0000006006057836 */ /* 0x040fe20000000000 */
[CC--:B------:R-:W-:Y:S01]  /*132a0*/  ISETP.GE.OR P3, PT, R6.reuse, R25.reuse, P0 ;  /* 0x000000190600720c */ /* 0x0c0fe20000766670 */
[----:B------:R-:W-:Y:S01]  /*132b0*/  VIADD R6, R6, 0x90 ;  /* 0x0000009006067836 */ /* 0x000fe20000000000 */
[----:B------:R-:W2:Y:S01]  /*132c0*/  SHFL.IDX PT, R15, R7, 0x2, 0x181f ;  /* 0x00581f00070f7f89 */ /* 0x000ea200000e0000 */
[----:B------:R-:W-:-:S02]  /*132d0*/  ISETP.GE.OR P2, PT, R4, R25, P0 ;  /* 0x000000190400720c */ /* 0x000fc40000746670 */
[-C--:B------:R-:W-:Y:S01]  /*132e0*/  ISETP.GE.OR P1, PT, R5, R25.reuse, P0 ;  /* 0x000000190500720c */ /* 0x080fe20000726670 */
[----:B------:R-:W3:Y:S01]  /*132f0*/  SHFL.IDX PT, R9, R10, RZ, 0x181f ;  /* 0x00181fff0a097589 */ /* 0x000ee200000e0000 */
[----:B------:R-:W-:-:S03]  /*13300*/  ISETP.GE.OR P0, PT, R6, R25, P0 ;  /* 0x000000190600720c */ /* 0x000fc60000706670 */
[----:B------:R-:W4:Y:S04]  /*13310*/  SHFL.IDX PT, R21, R7, 0x3, 0x181f ;  /* 0x00781f0007157f89 */ /* 0x000f2800000e0000 */
[----:B------:R-:W5:Y:S04]  /*13320*/  SHFL.IDX PT, R12, R10, 0x1, 0x181f ;  /* 0x00381f000a0c7f89 */ /* 0x000f6800000e0000 */
[----:B------:R-:W5:Y:S01]  /*13330*/  SHFL.IDX PT, R14, R10, 0x2, 0x181f ;  /* 0x00581f000a0e7f89 */ /* 0x000f6200000e0000 */
[----:B0-----:R-:W-:-:S03]  /*13340*/  @!P3 LEA R4, P6, R0, R11, 0x1 ;  /* 0x0000000b0004b211 */ /* 0x001fc600078c08ff */
[----:B------:R4:W0:Y:S01]  /*13350*/  SHFL.IDX PT, R17, R10, 0x3, 0x181f ;  /* 0x00781f000a117f89 */ /* 0x00082200000e0000 */
[C---:B-1----:R-:W-:Y:S02]  /*13360*/  @!P2 LEA R6, P5, R0.reuse, R13, 0x1 ;  /* 0x0000000d0006a211 */ /* 0x042fe400078a08ff */
[C---:B--2---:R-:W-:Y:S02]  /*13370*/  @!P1 LEA R8, P4, R0.reuse, R15, 0x1 ;  /* 0x0000000f00089211 */ /* 0x044fe400078808ff */
[C---:B---3--:R-:W-:Y:S02]  /*13380*/  @!P3 LEA.HI.X R5, R0.reuse, R9, R3, 0x1, P6 ;  /* 0x000000090005b211 */ /* 0x048fe400030f0c03 */
[----:B----4-:R-:W-:-:S03]  /*13390*/  @!P0 LEA R10, P6, R0, R21, 0x1 ;  /* 0x00000015000a8211 */ /* 0x010fc600078c08ff */
[----:B------:R1:W-:Y:S01]  /*133a0*/  @!P3 ST.E.128 desc[UR54][R4.64], RZ ;  /* 0x000000ff0400b985 */ /* 0x0003e2000c101d36 */
[C-C-:B-----5:R-:W-:Y:S02]  /*133b0*/  @!P2 LEA.HI.X R7, R0.reuse, R12, R3.reuse, 0x1, P5 ;  /* 0x0000000c0007a211 */ /* 0x160fe400028f0c03 */
[----:B------:R-:W-:-:S03]  /*133c0*/  @!P1 LEA.HI.X R9, R0, R14, R3, 0x1, P4 ;  /* 0x0000000e00099211 */ /* 0x000fc600020f0c03 */
[----:B------:R1:W-:Y:S01]  /*133d0*/  @!P2 ST.E.128 desc[UR54][R6.64], RZ ;  /* 0x000000ff0600a985 */ /* 0x0003e2000c101d36 */
[----:B0-----:R-:W-:-:S03]  /*133e0*/  @!P0 LEA.HI.X R11, R0, R17, R3, 0x1, P6 ;  /* 0x00000011000b8211 */ /* 0x001fc600030f0c03 */
[----:B------:R1:W-:Y:S04]  /*133f0*/  @!P1 ST.E.128 desc[UR54][R8.64], RZ ;  /* 0x000000ff08009985 */ /* 0x0003e8000c101d36 */
[----:B------:R1:W-:Y:S02]  /*13400*/  @!P0 ST.E.128 desc[UR54][R10.64], RZ ;  /* 0x000000ff0a008985 */ /* 0x0003e4000c101d36 */
.L_x_14702:
[----:B------:R-:W-:Y:S05]  /*13410*/  BSYNC B0 ;  /* 0x0000000000007941 */ /* 0x000fea0003800000 */
.L_x_14698:
[----:B------:R-:W-:Y:S02]  /*13420*/  ULDC UR4, c[0x0][0xc3c] ;  /* 0x00030f0000047ab9 */ /* 0x000fe40000000800 */
[----:B------:R-:W-:-:S06]  /*13430*/  UISETP.GE.AND UP0, UPT, UR50, UR4, UPT ;  /* 0x000000043200728c */ /* 0x000fcc000bf06270 */
[----:B------:R-:W-:-:S13]  /*13440*/  PLOP3.LUT P0, PT, PT, PT, UP0, 0x80, 0x0 ;  /* 0x000000000000781c */ /* 0x000fda0003f0f008 */
[----:B------:R-:W-:Y:S05]  /*13450*/  @!P0 BRA `(.L_x_14708) ;  /* 0xfffffed800188947 */ /* 0x000fea000383ffff */
[----:B------:R-:W-:Y:S05]  /*13460*/  EXIT ;  /* 0x000000000000794d */ /* 0x000fea0003800000 */
.L_x_14607:
        /* <DEDUP_REMOVED lines=19> */
[----:B------:R-:W-:Y:S02]  /*135a0*/  CS2R R6, SRZ ;  /* 0x0000000000067805 */ /* 0x000fe4000001ff00 */
        /* <DEDUP_REMOVED lines=41> */
.L_x_14712:
[----:B------:R-:W-:-:S04]  /*13840*/  UIADD3 UR4, UR4, 0x1f, URZ ;  /* 0x0000001f04047890 */ /* 0x000fc8000fffe03f */
[----:B------:R-:W-:-:S06]  /*13850*/  UISETP.GE.AND UP0, UPT, UR4, UR5, UPT ;  /* 0x000000050400728c */ /* 0x000fcc000bf06270 */
[----:B------:R-:W-:-:S13]  /*13860*/  PLOP3.LUT P6, PT, PT, PT, UP0, 0x40, 0x0 ;  /* 0x000000000000781c */ /* 0x000fda0003fce808 */
[----:B------:R-:W-:Y:S05]  /*13870*/  @!P6 BRA `(.L_x_14711) ;  /* 0x0000000800cce947 */ /* 0x000fea0003800000 */
[----:B------:R-:W-:-:S05]  /*13880*/  VIADD R7, R0, UR4 ;  /* 0x0000000400077c36 */ /* 0x000fca0008000000 */
[----:B------:R-:W-:-:S13]  /*13890*/  ISETP.GE.OR P6, PT, R7, UR5, !P0 ;  /* 0x0000000507007c0c */ /* 0x000fda000c7c6670 */
[----:B------:R-:W0:Y:S08]  /*138a0*/  @!P6 LDC.64 R4, c[0x0][0xc80] ;  /* 0x00032000ff04eb82 */ /* 0x000e300000000a00 */
[----:B------:R-:W1:Y:S01]  /*138b0*/  @!P6 LDC.64 R2, c[0x0][0xc78] ;  /* 0x00031e00ff02eb82 */ /* 0x000e620000000a00 */
[----:B0-----:R-:W-:-:S04]  /*138c0*/  @!P6 IMAD.WIDE R4, R7, 0x4, R4 ;  /* 0x000000040704e825 */ /* 0x001fc800078e0204 */
[----:B-1----:R-:W-:Y:S01]  /*138d0*/  @!P6 IMAD.WIDE R2, R7, 0x4, R2 ;  /* 0x000000040702e825 */ /* 0x002fe200078e0202 */
[----:B------:R-:W-:-:S06]  /*138e0*/  CS2R R6, SRZ ;  /* 0x0000000000067805 */ /* 0x000fcc000001ff00 */
[----:B------:R0:W2:Y:S04]  /*138f0*/  @!P6 LDG.E R6, desc[UR54][R4.64] ;  /* 0x000000360406e981 */ /* 0x0000a8000c1e1900 */
        /* <DEDUP_REMOVED lines=23> */
.L_x_14710:
        /* <DEDUP_REMOVED lines=17> */
.L_x_14713:
[----:B01----:R-:W-:-:S04]  /*13b80*/  IMAD R2, R3, R4, R10 ;  /* 0x0000000403027224 */ /* 0x003fc800078e020a */
[----:B------:R-:W-:Y:S01]  /*13b90*/  IMAD.IADD R5, R8, 0x1, -R2 ;  /* 0x0000000108057824 */ /* 0x000fe200078e0a02 */
[----:B------:R0:W-:Y:S01]  /*13ba0*/  STL [R1+0x20], R2 ;  /* 0x0000200201007387 */ /* 0x0001e20000100800 */
[----:B------:R-:W-:Y:S05]  /*13bb0*/  @!P1 BRA `(.L_x_14714) ;  /* 0x0000000000ec9947 */ /* 0x000fea0003800000 */
[-C--:B--2---:R-:W-:Y:S02]  /*13bc0*/  IABS R8, R6.reuse ;  /* 0x0000000600087213 */ /* 0x084fe40000000000 */
[----:B------:R-:W-:Y:S02]  /*13bd0*/  IABS R4, R7 ;  /* 0x0000000700047213 */ /* 0x000fe40000000000 */
[----:B------:R-:W1:Y:S01]  /*13be0*/  I2F.RP R9, R8 ;  /* 0x0000000800097306 */ /* 0x000e620000209400 */
[----:B------:R-:W-:Y:S02]  /*13bf0*/  IABS R10, R5 ;  /* 0x00000005000a7213 */ /* 0x000fe40000000000 */
[----:B------:R-:W-:-:S05]  /*13c00*/  IABS R12, R6 ;  /* 0x00000006000c7213 */ /* 0x000fca0000000000 */
[----:B-1----:R-:W0:Y:S02]  /*13c10*/  MUFU.RCP R9, R9 ;  /* 0x0000000900097308 */ /* 0x002e240000001000 */
[----:B0-----:R-:W-:-:S06]  /*13c20*/  VIADD R2, R9, 0xffffffe ;  /* 0x0ffffffe09027836 */ /* 0x001fcc0000000000 */
[----:B------:R-:W0:Y:S08]  /*13c30*/  I2F.RP R9, R4 ;  /* 0x0000000400097306 */ /* 0x000e300000209400 */
[----:B------:R1:W2:Y:S08]  /*13c40*/  F2I.FTZ.U32.TRUNC.NTZ R3, R2 ;  /* 0x0000000200037305 */ /* 0x0002b0000021f000 */
[----:B0-----:R-:W0:Y:S01]  /*13c50*/  MUFU.RCP R9, R9 ;  /* 0x0000000900097308 */ /* 0x001e220000001000 */
[----:B-1----:R-:W-:-:S02]  /*13c60*/  IMAD.MOV.U32 R2, RZ, RZ, RZ ;  /* 0x000000ffff027224 */ /* 0x002fc400078e00ff */
[----:B--2---:R-:W-:-:S04]  /*13c70*/  IMAD.MOV R11, RZ, RZ, -R3 ;  /* 0x000000ffff0b7224 */ /* 0x004fc800078e0a03 */
[----:B------:R-:W-:-:S04]  /*13c80*/  IMAD R11, R11, R8, RZ ;  /* 0x000000080b0b7224 */ /* 0x000fc800078e02ff */
[----:B------:R-:W-:-:S04]  /*13c90*/  IMAD.HI.U32 R3, R3, R11, R2 ;  /* 0x0000000b03037227 */ /* 0x000fc800078e0002 */
[----:B------:R-:W-:Y:S02]  /*13ca0*/  IMAD.MOV R11, RZ, RZ, -R12 ;  /* 0x000000ffff0b7224 */ /* 0x000fe400078e0a0c */
[----:B------:R-:W-:-:S04]  /*13cb0*/  IMAD.HI.U32 R2, R3, R10, RZ ;  /* 0x0000000a03027227 */ /* 0x000fc800078e00ff */
[----:B------:R-:W-:Y:S02]  /*13cc0*/  IMAD R3, R2, R11, R10 ;  /* 0x0000000b02037224 */ /* 0x000fe400078e020a */
[----:B0-----:R-:W-:-:S03]  /*13cd0*/  VIADD R10, R9, 0xffffffe ;  /* 0x0ffffffe090a7836 */ /* 0x001fc60000000000 */
[----:B------:R-:W-:-:S13]  /*13ce0*/  ISETP.GT.U32.AND P1, PT, R8, R3, PT ;  /* 0x000000030800720c */ /* 0x000fda0003f24070 */
[----:B------:R-:W-:Y:S02]  /*13cf0*/  @!P1 IMAD.IADD R3, R3, 0x1, -R8 ;  /* 0x0000000103039824 */ /* 0x000fe400078e0a08 */
[----:B------:R-:W-:Y:S01]  /*13d00*/  @!P1 VIADD R2, R2, 0x1 ;  /* 0x0000000102029836 */ /* 0x000fe20000000000 */
[----:B------:R-:W-:Y:S02]  /*13d10*/  ISETP.NE.AND P1, PT, R6, RZ, PT ;  /* 0x000000ff0600720c */ /* 0x000fe40003f25270 */
[----:B------:R-:W-:Y:S02]  /*13d20*/  ISETP.GE.U32.AND P0, PT, R3, R8, PT ;  /* 0x000000080300720c */ /* 0x000fe40003f06070 */
[----:B------:R-:W-:Y:S01]  /*13d30*/  LOP3.LUT R8, R5, R6, RZ, 0x3c, !PT ;  /* 0x0000000605087212 */ /* 0x000fe200078e3cff */
[----:B------:R-:W0:Y:S03]  /*13d40*/  F2I.FTZ.U32.TRUNC.NTZ R3, R10 ;  /* 0x0000000a00037305 */ /* 0x000e26000021f000 */
        /* <DEDUP_REMOVED lines=34> */
.L_x_14714:
        /* <DEDUP_REMOVED lines=44> */
[----:B------:R-:W-:Y:S01]  /*14230*/  IMAD.MOV.U32 R2, RZ, RZ, R11 ;  /* 0x000000ffff027224 */ /* 0x000fe200078e000b */
[----:B------:R-:W-:-:S03]  /*14240*/  IABS R11, R12 ;  /* 0x0000000c000b7213 */ /* 0x000fc60000000000 */
[----:B------:R-:W-:Y:S02]  /*14250*/  IMAD R5, R2, R7, RZ ;  /* 0x0000000702057224 */ /* 0x000fe400078e02ff */
[----:B------:R-:W-:-:S04]  /*14260*/  IMAD.MOV.U32 R2, RZ, RZ, RZ ;  /* 0x000000ffff027224 */ /* 0x000fc800078e00ff */
[----:B------:R-:W-:Y:S01]  /*14270*/  IMAD.HI.U32 R2, R3, R5, R2 ;  /* 0x0000000503027227 */ /* 0x000fe200078e0002 */
[----:B------:R-:W-:-:S04]  /*14280*/  LOP3.LUT R3, R12, R4, RZ, 0x3c, !PT ;  /* 0x000000040c037212 */ /* 0x000fc800078e3cff */
[----:B------:R-:W-:Y:S01]  /*14290*/  ISETP.GE.AND P2, PT, R3, RZ, PT ;  /* 0x000000ff0300720c */ /* 0x000fe20003f46270 */
[----:B------:R-:W-:-:S04]  /*142a0*/  IMAD.HI.U32 R2, R2, R11, RZ ;  /* 0x0000000b02027227 */ /* 0x000fc800078e00ff */
[----:B------:R-:W-:Y:S02]  /*142b0*/  IMAD R8, R2, R8, R11 ;  /* 0x0000000802087224 */ /* 0x000fe400078e020b */
[----:B------:R-:W-:-:S03]  /*142c0*/  IMAD.MOV R3, RZ, RZ, -R4 ;  /* 0x000000ffff037224 */ /* 0x000fc600078e0a04 */
        /* <DEDUP_REMOVED lines=8> */
[----:B------:R-:W-:-:S05]  /*14350*/  IMAD R3, R2, R3, R9 ;  /* 0x0000000302037224 */ /* 0x000fca00078e0209 */
[----:B------:R1:W-:Y:S02]  /*14360*/  STL [R1+0x28], R3 ;  /* 0x0000280301007387 */ /* 0x0003e40000100800 */
.L_x_14715:
[----:B01----:R-:W-:-:S05]  /*14370*/  LOP3.LUT R3, RZ, R2, RZ, 0x33, !PT ;  /* 0x00000002ff037212 */ /* 0x003fca00078e33ff */
[----:B------:R-:W-:-:S05]  /*14380*/  IMAD.IADD R2, R6, 0x1, R3 ;  /* 0x0000000106027824 */ /* 0x000fca00078e0203 */
[----:B------:R1:W-:Y:S01]  /*14390*/  STL [R1+0x24], R2 ;  /* 0x0000240201007387 */ /* 0x0003e20000100800 */
[----:B------:R-:W-:Y:S05]  /*143a0*/  BRA `(.L_x_14716) ;  /* 0x0000000000107947 */ /* 0x000fea0003800000 */
.L_x_14711:
[----:B------:R0:W-:Y:S01]  /*143b0*/  STL [R1+0x20], R8 ;  /* 0x0000200801007387 */ /* 0x0001e20000100800 */
[----:B------:R-:W-:-:S03]  /*143c0*/  ULDC UR41, c[0x0][0xc3c] ;  /* 0x00030f0000297ab9 */ /* 0x000fc60000000800 */
[----:B------:R0:W-:Y:S04]  /*143d0*/  STL [R1+0x24], RZ ;  /* 0x000024ff01007387 */ /* 0x0001e80000100800 */
[----:B------:R0:W-:Y:S02]  /*143e0*/  STL [R1+0x28], RZ ;  /* 0x000028ff01007387 */ /* 0x0001e40000100800 */
.L_x_14716:
[----:B------:R-:W2:Y:S04]  /*143f0*/  LDL R4, [R1+0x20] ;  /* 0x0000200001047983 */ /* 0x000ea80000100800 */
[----:B------:R-:W2:Y:S04]  /*14400*/  LDL R5, [R1+0x24] ;  /* 0x0000240001057983 */ /* 0x000ea80000100800 */
[----:B------:R-:W2:Y:S01]  /*14410*/  LDL R6, [R1+0x28] ;  /* 0x0000280001067983 */ /* 0x000ea20000100800 */
[----:B------:R-:W-:Y:S01]  /*14420*/  ISETP.NE.AND P0, PT, R0, RZ, PT ;  /* 0x000000ff0000720c */ /* 0x000fe20003f05270 */
[----:B-1----:R-:W-:-:S12]  /*14430*/  IMAD.U32 R2, RZ, RZ, UR41 ;  /* 0x00000029ff027e24 */ /* 0x002fd8000f8e00ff */
[----:B------:R-:W1:Y:S01]  /*14440*/  @!P0 S2R R3, SR_CgaCtaId ;  /* 0x0000000000038919 */ /* 0x000e620000008800 */
[----:B------:R-:W-:Y:S01]  /*14450*/  @!P0 MOV R0, 0x400 ;  /* 0x0000040000008802 */ /* 0x000fe20000000f00 */
[----:B------:R-:W-:-:S03]  /*14460*/  @!P0 IMAD.MOV.U32 R7, RZ, RZ, R2 ;  /* 0x000000ffff078224 */ /* 0x000fc600078e0002 */
[----:B-1----:R-:W-:-:S05]  /*14470*/  @!P0 LEA R0, R3, R0, 0x18 ;  /* 0x0000000003008211 */ /* 0x002fca00078ec0ff */
[----:B--2---:R1:W-:Y:S01]  /*14480*/  @!P0 STS.128 [R0+0x132d0], R4 ;  /* 0x0132d00400008388 */ /* 0x0043e20000000c00 */
[----:B------:R-:W-:Y:S06]  /*14490*/  BAR.ARV 0x5, 0x200 ;  /* 0x0148000000007b1d */ /* 0x000fec0000002000 */
.L_x_14709:
[----:B-1----:R-:W-:Y:S01]  /*144a0*/  IMAD.MOV.U32 R0, RZ, RZ, 0x1 ;  /* 0x00000001ff007424 */ /* 0x002fe200078e00ff */
[----:B------:R-:W-:Y:S01]  /*144b0*/  ULDC UR4, c[0x0][0xc3c] ;  /* 0x00030f0000047ab9 */ /* 0x000fe20000000800 */
[----:B------:R1:W-:Y:S01]  /*144c0*/  STL [R1+0x4], RZ ;  /* 0x000004ff01007387 */ /* 0x0003e20000100800 */
[----:B------:R-:W-:-:S03]  /*144d0*/  UISETP.GE.AND UP0, UPT, UR41, UR4, UPT ;  /* 0x000000042900728c */ /* 0x000fc6000bf06270 */
[----:B------:R1:W-:Y:S03]  /*144e0*/  STL [R1+0x10], R0 ;  /* 0x0000100001007387 */ /* 0x0003e60000100800 */
[----:B------:R-:W-:Y:S01]  /*144f0*/  PLOP3.LUT P0, PT, PT, PT, UP0, 0x80, 0x0 ;  /* 0x000000000000781c */ /* 0x000fe20003f0f008 */
[----:B------:R1:W-:-:S12]  /*14500*/  STL [R1+0x34], RZ ;  /* 0x000034ff01007387 */ /* 0x0003d80000100800 */
[----:B-1----:R-:W-:Y:S05]  /*14510*/  @P0 BRA `(.L_x_14717) ;  /* 0x0000006400200947 */ /* 0x002fea0003800000 */
[----:B0-----:R-:W0:Y:S01]  /*14520*/  S2R R8, SR_TID.X ;  /* 0x0000000000087919 */ /* 0x001e220000002100 */
[----:B------:R-:W1:Y:S01]  /*14530*/  S2UR UR4, SR_CgaCtaId ;  /* 0x00000000000479c3 */ /* 0x000e620000008800 */
[----:B------:R-:W-:Y:S01]  /*14540*/  MOV R17, 0x400 ;  /* 0x0000040000117802 */ /* 0x000fe20000000f00 */
[----:B------:R-:W-:Y:S01]  /*14550*/  ULOP3.LUT UR44, UR36, 0x2, URZ, 0xfc, !UPT ;  /* 0x00000002242c7892 */ /* 0x000fe2000f8efc3f */
[----:B------:R2:W-:Y:S01]  /*14560*/  STL [R1+0x34], RZ ;  /* 0x000034ff01007387 */ /* 0x0005e20000100800 */
[----:B------:R-:W-:Y:S01]  /*14570*/  ULOP3.LUT UR46, UR36, 0x1, URZ, 0xfc, !UPT ;  /* 0x00000001242e7892 */ /* 0x000fe2000f8efc3f */
[----:B------:R-:W-:Y:S01]  /*14580*/  ULDC UR47, c[0x0][0xc] ;  /* 0x00000300002f7ab9 */ /* 0x000fe20000000800 */
[C---:B0-----:R-:W-:Y:S01]  /*14590*/  IMAD.SHL.U32 R24, R8.reuse, 0x40, RZ ;  /* 0x0000004008187824 */ /* 0x041fe200078e00ff */
[----:B------:R-:W-:Y:S01]  /*145a0*/  SHF.R.U32.HI R0, RZ, 0x1, R8 ;  /* 0x00000001ff007819 */ /* 0x000fe20000011608 */
[C---:B------:R-:W-:Y:S02]  /*145b0*/  IMAD.SHL.U32 R2, R8.reuse, 0x20, RZ ;  /* 0x0000002008027824 */ /* 0x040fe400078e00ff */
[----:B------:R-:W-:Y:S01]  /*145c0*/  IMAD.SHL.U32 R4, R8, 0x8, RZ ;  /* 0x0000000808047824 */ /* 0x000fe200078e00ff */
[----:B------:R-:W-:Y:S01]  /*145d0*/  LOP3.LUT R3, R24, 0x180, RZ, 0xc0, !PT ;  /* 0x0000018018037812 */ /* 0x000fe200078ec0ff */
[----:B------:R-:W-:Y:S01]  /*145e0*/  IMAD.SHL.U32 R9, R8, 0x2, RZ ;  /* 0x0000000208097824 */ /* 0x000fe200078e00ff */
[----:B------:R-:W-:-:S02]  /*145f0*/  LOP3.LUT R5, R2, 0x80, RZ, 0xc0, !PT ;  /* 0x0000008002057812 */ /* 0x000fc400078ec0ff */
[----:B------:R-:W-:Y:S01]  /*14600*/  LOP3.LUT R3, R3, 0x30, R0, 0xf8, !PT ;  /* 0x0000003003037812 */ /* 0x000fe200078ef800 */
[C---:B------:R-:W-:Y:S01]  /*14610*/  IMAD.SHL.U32 R0, R8.reuse, 0x10, RZ ;  /* 0x0000001008007824 */ /* 0x040fe200078e00ff */
[----:B------:R-:W-:Y:S02]  /*14620*/  LOP3.LUT R5, R5, 0x10, R8, 0xf8, !PT ;  /* 0x0000001005057812 */ /* 0x000fe400078ef808 */
[----:B------:R-:W-:Y:S01]  /*14630*/  LOP3.LUT R3, R3, 0x30, R4, 0x78, !PT ;  /* 0x0000003003037812 */ /* 0x000fe200078e7804 */
[----:B------:R-:W-:Y:S01]  /*14640*/  IMAD.SHL.U32 R4, R8, 0x4, RZ ;  /* 0x0000000408047824 */ /* 0x000fe200078e00ff */
[----:B------:R-:W-:Y:S02]  /*14650*/  LOP3.LUT R7, R0, 0x600, RZ, 0xc0, !PT ;  /* 0x0000060000077812 */ /* 0x000fe400078ec0ff */
[----:B------:R-:W-:Y:S02]  /*14660*/  LOP3.LUT R8, R8, 0x7f, RZ, 0xc0, !PT ;  /* 0x0000007f08087812 */ /* 0x000fe400078ec0ff */
[----:B------:R-:W-:-:S02]  /*14670*/  LOP3.LUT R7, R7, 0x60, R2, 0xf8, !PT ;  /* 0x0000006007077812 */ /* 0x000fc400078ef802 */
[----:B------:R-:W-:Y:S02]  /*14680*/  LOP3.LUT R5, R5, 0x10, R4, 0x78, !PT ;  /* 0x0000001005057812 */ /* 0x000fe400078e7804 */
[----:B------:R-:W-:Y:S02]  /*14690*/  LOP3.LUT R4, R7, 0x100, R2, 0xf8, !PT ;  /* 0x0000010007047812 */ /* 0x000fe400078ef802 */
[----:B------:R-:W-:Y:S02]  /*146a0*/  LOP3.LUT R6, R0, 0x1b0, RZ, 0xc0, !PT ;  /* 0x000001b000067812 */ /* 0x000fe400078ec0ff */
[----:B------:R-:W-:Y:S02]  /*146b0*/  LOP3.LUT R24, R3, 0x640, R24, 0xf8, !PT ;  /* 0x0000064003187812 */ /* 0x000fe400078ef818 */
[----:B------:R-:W-:Y:S01]  /*146c0*/  LOP3.LUT R23, R4, R5, RZ, 0xfc, !PT ;  /* 0x0000000504177212 */ /* 0x000fe200078efcff */
[----:B-1----:R-:W-:Y:S01]  /*146d0*/  IMAD.U32 R4, RZ, RZ, UR4 ;  /* 0x00000004ff047e24 */ /* 0x002fe2000f8e00ff */
[----:B------:R-:W-:Y:S01]  /*146e0*/  SHF.R.U32.HI R3, RZ, 0x2, R8 ;  /* 0x00000002ff037819 */ /* 0x000fe20000011608 */
[----:B------:R-:W-:Y:S01]  /*146f0*/  IMAD.MOV.U32 R5, RZ, RZ, 0x1 ;  /* 0x00000001ff057424 */ /* 0x000fe200078e00ff */
[----:B------:R-:W-:-:S02]  /*14700*/  LOP3.LUT R9, R6, 0x30, R9, 0x78, !PT ;  /* 0x0000003006097812 */ /* 0x000fc400078e7809 */
[----:B------:R-:W-:Y:S02]  /*14710*/  LOP3.LUT R3, R3, 0x60, R2, 0xf8, !PT ;  /* 0x0000006003037812 */ /* 0x000fe400078ef802 */
[----:B------:R-:W-:Y:S01]  /*14720*/  LEA R17, R4, R17, 0x18 ;  /* 0x0000001104117211 */ /* 0x000fe200078ec0ff */
[----:B------:R2:W-:Y:S01]  /*14730*/  STL [R1+0x10], R5 ;  /* 0x0000100501007387 */ /* 0x0005e20000100800 */
[----:B------:R-:W-:Y:S02]  /*14740*/  LOP3.LUT R2, R9, 0x640, R0, 0xf8, !PT ;  /* 0x0000064009027812 */ /* 0x000fe400078ef800 */
[----:B------:R-:W-:Y:S01]  /*14750*/  LOP3.LUT R3, R3, 0x80, RZ, 0xfc, !PT ;  /* 0x0000008003037812 */ /* 0x000fe200078efcff */
[----:B------:R2:W-:Y:S02]  /*14760*/  STL [R1+0x18], R4 ;  /* 0x0000180401007387 */ /* 0x0005e40000100800 */
[----:B------:R-:W-:Y:S02]  /*14770*/  IMAD.IADD R0, R17, 0x1, R2 ;  /* 0x0000000111007824 */ /* 0x000fe400078e0202 */
[----:B------:R2:W-:Y:S04]  /*14780*/  STL [R1+0x4], RZ ;  /* 0x000004ff01007387 */ /* 0x0005e80000100800 */
[----:B------:R2:W-:Y:S04]  /*14790*/  STL [R1+0x2c], R2 ;  /* 0x00002c0201007387 */ /* 0x0005e80000100800 */
[----:B------:R2:W-:Y:S02]  /*147a0*/  STL [R1+0x30], R0 ;  /* 0x0000300001007387 */ /* 0x0005e40000100800 */
.L_x_14799:
        /* <DEDUP_REMOVED lines=21> */
[----:B--2---:R-:W-:-:S02]  /*14900*/  IMAD.U32 R2, RZ, RZ, UR4 ;  /* 0x00000004ff027e24 */ /* 0x004fc4000f8e00ff */
        /* <DEDUP_REMOVED lines=22> */
[----:B-----5:R-:W-:-:S14]  /*14a70*/  @P1 BRA `(.L_x_14718) ;  /* 0x00000000002c1947 */ /* 0x020fdc0003800000 */
        /* <DEDUP_REMOVED lines=11> */
.L_x_14718:
        /* <DEDUP_REMOVED lines=8> */
.L_x_14719:
        /* <DEDUP_REMOVED lines=13> */
.L_x_14720:
        /* <DEDUP_REMOVED lines=32> */
.L_x_14722:
[----:B------:R-:W-:-:S11]  /*14e80*/  UISETP.NE.AND UP0, UPT, UR5, 0x1, UPT ;  /* 0x000000010500788c */ /* 0x000fd6000bf05270 */
[----:B------:R-:W-:Y:S02]  /*14e90*/  @UP0 ULDC.64 UR8, c[0x0][0x9e8] ;  /* 0x00027a0000080ab9 */ /* 0x000fe40000000a00 */
[----:B------:R-:W-:-:S04]  /*14ea0*/  UIMAD.WIDE.U32 UR6, UR4, UR8, URZ ;  /* 0x00000008040672a5 */ /* 0x000fc8000f8e003f */
[----:B------:R-:W-:-:S12]  /*14eb0*/  @UP0 USHF.R.U32.HI UR4, URZ, UR9, UR7 ;  /* 0x000000093f040299 */ /* 0x000fd80008011607 */
.L_x_14723:
[----:B------:R-:W-:-:S06]  /*14ec0*/  UIMAD UR4, UR4, UR5, UR5 ;  /* 0x00000005040472a4 */ /* 0x000fcc000f8e0205 */
[----:B------:R-:W-:-:S07]  /*14ed0*/  VIMNMX R0, R0, UR4, PT ;  /* 0x0000000400007c48 */ /* 0x000fce000bfe0100 */
.L_x_14721:
        /* <DEDUP_REMOVED lines=29> */
.L_x_14725:
[----:B------:R-:W-:-:S11]  /*150b0*/  UISETP.NE.AND UP0, UPT, UR5, 0x1, UPT ;  /* 0x000000010500788c */ /* 0x000fd6000bf05270 */
[----:B------:R-:W-:Y:S02]  /*150c0*/  @UP0 ULDC.64 UR12, c[0x0][0x9e8] ;  /* 0x00027a00000c0ab9 */ /* 0x000fe40000000a00 */
[----:B------:R-:W-:-:S04]  /*150d0*/  UIMAD.WIDE.U32 UR6, UR10, UR12, URZ ;  /* 0x0000000c0a0672a5 */ /* 0x000fc8000f8e003f */
[----:B------:R-:W-:-:S12]  /*150e0*/  @UP0 USHF.R.U32.HI UR10, URZ, UR13, UR7 ;  /* 0x0000000d3f0a0299 */ /* 0x000fd80008011607 */
.L_x_14726:
[----:B------:R-:W-:-:S04]  /*150f0*/  UIMAD UR5, UR10, UR5, URZ ;  /* 0x000000050a0572a4 */ /* 0x000fc8000f8e023f */
[----:B------:R-:W-:-:S04]  /*15100*/  UISETP.LT.AND UP0, UPT, UR8, UR5, UPT ;  /* 0x000000050800728c */ /* 0x000fc8000bf01270 */
[----:B------:R-:W-:-:S12]  /*15110*/  USEL UR8, UR8, UR5, !UP0 ;  /* 0x0000000508087287 */ /* 0x000fd8000c000000 */
.L_x_14724:
        /* <DEDUP_REMOVED lines=51> */
.L_x_14727:
        /* <DEDUP_REMOVED lines=24> */
[----:B------:R0:W-:Y:S01]  /*155d0*/  STL [R1+0x20], R0 ;  /* 0x0000200001007387 */ /* 0x0001e20000100800 */
[----:B------:R-:W-:Y:S05]  /*155e0*/  BRA `(.L_x_14730) ;  /* 0x0000004000a47947 */ /* 0x000fea0003800000 */
.L_x_14729:
        /* <DEDUP_REMOVED lines=20> */
.L_x_14732:
[----:B------:R-:W-:Y:S05]  /*15730*/  BSYNC B6 ;  /* 0x0000000000067941 */ /* 0x000fea0003800000 */
.L_x_14731:
        /* <DEDUP_REMOVED lines=22> */
.L_x_14734:
[----:B------:R-:W-:Y:S05]  /*158a0*/  BSYNC B6 ;  /* 0x0000000000067941 */ /* 0x000fea0003800000 */
.L_x_14733:
        /* <DEDUP_REMOVED lines=20> */
.L_x_14736:
[----:B------:R-:W-:Y:S05]  /*159f0*/  BSYNC B6 ;  /* 0x0000000000067941 */ /* 0x000fea0003800000 */
.L_x_14735:
        /* <DEDUP_REMOVED lines=19> */
.L_x_14738:
[----:B------:R-:W-:Y:S05]  /*15b30*/  BSYNC B6 ;  /* 0x0000000000067941 */ /* 0x000fea0003800000 */
.L_x_14737:
        /* <DEDUP_REMOVED lines=10> */
[----:B------:R-:W2:Y:S01]  /*15be0*/  @P0 LDG.E R20, desc[UR54][R2.64] ;  /* 0x0000003602140981 */ /* 0x000ea2000c1e1900 */
[----:B0-----:R-:W-:Y:S01]  /*15bf0*/  ISETP.NE.AND P2, PT, R21, 0x1, PT ;  /* 0x000000011500780c */ /* 0x001fe20003f45270 */
[----:B------:R-:W-:Y:S01]  /*15c00*/  UMOV UR4, 0xffffffff ;  /* 0xffffffff00047882 */ /* 0x000fe20000000000 */
[----:B------:R-:W-:-:S11]  /*15c10*/  LOP3.LUT R16, R16, 0xfffffff7, RZ, 0xc0, !PT ;  /* 0xfffffff710107812 */ /* 0x000fd600078ec0ff */
[----:B------:R-:W-:Y:S01]  /*15c20*/  @P2 LOP3.LUT R16, R16, 0x8, RZ, 0xfc, !PT ;  /* 0x0000000810102812 */ /* 0x000fe200078efcff */
[----:B--2---:R0:W-:Y:S01]  /*15c30*/  STL [R1+0xc], R20 ;  /* 0x00000c1401007387 */ /* 0x0041e20000100800 */
[----:B------:R-:W-:Y:S05]  /*15c40*/  BRA.DIV UR4, `(.L_x_14739) ;  /* 0x00000056043c7947 */ /* 0x000fea000b800000 */
.L_x_14819:
[----:B------:R-:W1:Y:S01]  /*15c50*/  S2R R0, SR_TID.X ;  /* 0x0000000000007919 */ /* 0x000e620000002100 */
[----:B------:R-:W-:Y:S01]  /*15c60*/  UMOV UR4, 0xa0 ;  /* 0x000000a000047882 */ /* 0x000fe20000000000 */
[----:B------:R-:W2:Y:S01]  /*15c70*/  @P2 LDC R5, c[0x0][0x434] ;  /* 0x00010d00ff052b82 */ /* 0x000ea20000000800 */
[----:B------:R-:W-:Y:S01]  /*15c80*/  UIMAD UR4, UR50, UR4, -0xa0 ;  /* 0xffffff60320474a4 */ /* 0x000fe2000f8e0204 */
[----:B------:R-:W3:Y:S01]  /*15c90*/  S2R R9, SR_TID.X ;  /* 0x0000000000097919 */ /* 0x000ee20000002100 */
[----:B------:R-:W-:-:S05]  /*15ca0*/  SHF.R.S32.HI R12, RZ, 0x1f, R20 ;  /* 0x0000001fff0c7819 */ /* 0x000fca0000011414 */
[----:B------:R-:W4:Y:S01]  /*15cb0*/  @P2 LDC R4, c[0x0][0x438] ;  /* 0x00010e00ff042b82 */ /* 0x000f220000000800 */
[----:B------:R0:W-:Y:S01]  /*15cc0*/  STL [R1+0x14], R12 ;  /* 0x0000140c01007387 */ /* 0x0001e20000100800 */
[C---:B-1----:R-:W-:Y:S01]  /*15cd0*/  LOP3.LUT R2, R0.reuse, 0x7f, RZ, 0xc0, !PT ;  /* 0x0000007f00027812 */ /* 0x042fe200078ec0ff */
[----:B------:R-:W-:-:S03]  /*15ce0*/  IMAD.SHL.U32 R0, R0, 0x20, RZ ;  /* 0x0000002000007824 */ /* 0x000fc600078e00ff */
[----:B------:R-:W-:Y:S02]  /*15cf0*/  SHF.R.U32.HI R2, RZ, 0x2, R2 ;  /* 0x00000002ff027819 */ /* 0x000fe40000011602 */
[C---:B---3--:R-:W-:Y:S01]  /*15d00*/  LOP3.LUT R10, R9.reuse, 0x7f, RZ, 0xc0, !PT ;  /* 0x0000007f090a7812 */ /* 0x048fe200078ec0ff */
[----:B------:R-:W-:Y:S01]  /*15d10*/  IMAD.SHL.U32 R9, R9, 0x20, RZ ;  /* 0x0000002009097824 */ /* 0x000fe200078e00ff */
[----:B------:R-:W-:Y:S02]  /*15d20*/  LOP3.LUT R0, R2, 0x60, R0, 0xf8, !PT ;  /* 0x0000006002007812 */ /* 0x000fe400078ef800 */
[----:B------:R-:W-:-:S03]  /*15d30*/  SHF.R.U32.HI R10, RZ, 0x2, R10 ;  /* 0x00000002ff0a7819 */ /* 0x000fc6000001160a */
[----:B------:R-:W-:Y:S01]  /*15d40*/  VIADD R0, R0, UR4 ;  /* 0x0000000400007c36 */ /* 0x000fe20008000000 */
[----:B------:R-:W-:-:S04]  /*15d50*/  LOP3.LUT R9, R10, 0x60, R9, 0xf8, !PT ;  /* 0x000000600a097812 */ /* 0x000fc800078ef809 */
[C---:B------:R-:W-:Y:S01]  /*15d60*/  ISETP.GE.AND P0, PT, R0.reuse, UR38, PT ;  /* 0x0000002600007c0c */ /* 0x040fe2000bf06270 */
[----:B------:R-:W-:Y:S01]  /*15d70*/  VIADD R0, R0, UR37 ;  /* 0x0000002500007c36 */ /* 0x000fe20008000000 */
[----:B------:R-:W-:-:S03]  /*15d80*/  LOP3.LUT R9, R9, 0x80, RZ, 0xfc, !PT ;  /* 0x0000008009097812 */ /* 0x000fc600078efcff */
[----:B--2---:R-:W-:-:S04]  /*15d90*/  @P2 IMAD.HI.U32 R5, R0, R5, RZ ;  /* 0x0000000500052227 */ /* 0x004fc800078e00ff */
[----:B------:R-:W-:Y:S01]  /*15da0*/  IMAD.MOV.U32 R6, RZ, RZ, R0 ;  /* 0x000000ffff067224 */ /* 0x000fe200078e0000 */
[----:B----4-:R-:W-:-:S03]  /*15db0*/  @P2 SHF.R.U32.HI R6, RZ, R4, R5 ;  /* 0x00000004ff062219 */ /* 0x010fc60000011605 */
[----:B------:R-:W1:Y:S01]  /*15dc0*/  @!P0 LDC.64 R2, c[0x0][0x428] ;  /* 0x00010a00ff028b82 */ /* 0x000e620000000a00 */
[----:B------:R-:W-:-:S07]  /*15dd0*/  @!P0 SHF.R.S32.HI R7, RZ, 0x1f, R6 ;  /* 0x0000001fff078819 */ /* 0x000fce0000011406 */
[----:B------:R-:W2:Y:S01]  /*15de0*/  @!P0 LDC.64 R4, c[0x0][0x418] ;  /* 0x00010600ff048b82 */ /* 0x000ea20000000a00 */
[----:B-1----:R-:W-:-:S04]  /*15df0*/  @!P0 IMAD R8, R12, R2, RZ ;  /* 0x000000020c088224 */ /* 0x002fc800078e02ff */
[C---:B------:R-:W-:Y:S02]  /*15e00*/  @!P0 IMAD R8, R20.reuse, R3, R8 ;  /* 0x0000000314088224 */ /* 0x040fe400078e0208 */
[----:B------:R-:W-:-:S04]  /*15e10*/  @!P0 IMAD.WIDE.U32 R2, R20, R2, R6 ;  /* 0x0000000214028225 */ /* 0x000fc800078e0006 */
[----:B------:R-:W-:Y:S01]  /*15e20*/  @!P0 IMAD.IADD R8, R3, 0x1, R8 ;  /* 0x0000000103088824 */ /* 0x000fe200078e0208 */
[C---:B--2---:R-:W-:Y:S01]  /*15e30*/  @!P0 LEA R4, P1, R2.reuse, R4, 0x2 ;  /* 0x0000000402048211 */ /* 0x044fe200078210ff */
[----:B------:R-:W1:Y:S03]  /*15e40*/  @P2 LDC R3, c[0x0][0x434] ;  /* 0x00010d00ff032b82 */ /* 0x000e660000000800 */
[----:B------:R-:W-:Y:S01]  /*15e50*/  @!P0 LEA.HI.X R5, R2, R5, R8, 0x2, P1 ;  /* 0x0000000502058211 */ /* 0x000fe200008f1408 */
[----:B------:R-:W-:-:S04]  /*15e60*/  IMAD.MOV.U32 R8, RZ, RZ, RZ ;  /* 0x000000ffff087224 */ /* 0x000fc800078e00ff */
[----:B------:R-:W2:Y:S02]  /*15e70*/  @P2 LDC R2, c[0x0][0x438] ;  /* 0x00010e00ff022b82 */ /* 0x000ea40000000800 */
[----:B------:R3:W5:Y:S01]  /*15e80*/  @!P0 LDG.E R8, desc[UR54][R4.64] ;  /* 0x0000003604088981 */ /* 0x000762000c1e1900 */
[----:B------:R-:W-:-:S04]  /*15e90*/  IMAD.MOV R7, RZ, RZ, -R6 ;  /* 0x000000ffff077224 */ /* 0x000fc800078e0a06 */
[----:B------:R-:W-:Y:S02]  /*15ea0*/  IMAD R7, R21, R7, R0 ;  /* 0x0000000715077224 */ /* 0x000fe400078e0200 */
[----:B---3--:R-:W-:-:S05]  /*15eb0*/  VIADD R4, R9, UR4 ;  /* 0x0000000409047c36 */ /* 0x008fca0008000000 */
[C---:B------:R-:W-:Y:S01]  /*15ec0*/  ISETP.GE.AND P0, PT, R4.reuse, UR38, PT ;  /* 0x0000002604007c0c */ /* 0x040fe2000bf06270 */
[----:B------:R-:W-:-:S03]  /*15ed0*/  VIADD R4, R4, UR37 ;  /* 0x0000002504047c36 */ /* 0x000fc60008000000 */
[----:B------:R-:W-:Y:S01]  /*15ee0*/  ISETP.GT.U32.OR P0, PT, R9, 0x9f, P0 ;  /* 0x0000009f0900780c */ /* 0x000fe20000704470 */
[----:B-1----:R-:W-:-:S04]  /*15ef0*/  @P2 IMAD.HI.U32 R3, R4, R3, RZ ;  /* 0x0000000304032227 */ /* 0x002fc800078e00ff */
[----:B------:R-:W-:Y:S01]  /*15f00*/  IMAD.MOV.U32 R10, RZ, RZ, R4 ;  /* 0x000000ffff0a7224 */ /* 0x000fe200078e0004 */
[----:B--2---:R-:W-:-:S05]  /*15f10*/  @P2 SHF.R.U32.HI R10, RZ, R2, R3 ;  /* 0x00000002ff0a2219 */ /* 0x004fca0000011603 */
[--C-:B------:R-:W-:Y:S02]  /*15f20*/  IMAD.MOV R6, RZ, RZ, -R10.reuse ;  /* 0x000000ffff067224 */ /* 0x100fe400078e0a0a */
[----:B------:R-:W1:Y:S01]  /*15f30*/  @!P0 LDC.64 R2, c[0x0][0x428] ;  /* 0x00010a00ff028b82 */ /* 0x000e620000000a00 */
[----:B------:R-:W-:Y:S01]  /*15f40*/  @!P0 SHF.R.S32.HI R11, RZ, 0x1f, R10 ;  /* 0x0000001fff0b8819 */ /* 0x000fe2000001140a */
[----:B------:R-:W-:-:S06]  /*15f50*/  IMAD R6, R21, R6, R4 ;  /* 0x0000000615067224 */ /* 0x000fcc00078e0204 */
[----:B------:R-:W2:Y:S01]  /*15f60*/  @!P0 LDC.64 R4, c[0x0][0x418] ;  /* 0x00010600ff048b82 */ /* 0x000ea20000000a00 */
[----:B-1----:R-:W-:-:S04]  /*15f70*/  @!P0 IMAD.WIDE.U32 R10, R20, R2, R10 ;  /* 0x00000002140a8225 */ /* 0x002fc800078e000a */
[----:B------:R-:W-:-:S04]  /*15f80*/  @!P0 IMAD R2, R12, R2, RZ ;  /* 0x000000020c028224 */ /* 0x000fc800078e02ff */
[----:B------:R-:W-:Y:S01]  /*15f90*/  @!P0 IMAD R0, R20, R3, R2 ;  /* 0x0000000314008224 */ /* 0x000fe200078e0202 */
[----:B--2---:R-:W-:-:S03]  /*15fa0*/  @!P0 LEA R2, P1, R10, R4, 0x2 ;  /* 0x000000040a028211 */ /* 0x004fc600078210ff */
[----:B------:R-:W-:-:S05]  /*15fb0*/  @!P0 IMAD.IADD R0, R0, 0x1, R11 ;  /* 0x0000000100008824 */ /* 0x000fca00078e020b */
[----:B------:R-:W-:Y:S01]  /*15fc0*/  @!P0 LEA.HI.X R3, R10, R5, R0, 0x2, P1 ;  /* 0x000000050a038211 */ /* 0x000fe200008f1400 */
[----:B------:R-:W-:Y:S02]  /*15fd0*/  IMAD.MOV.U32 R5, RZ, RZ, RZ ;  /* 0x000000ffff057224 */ /* 0x000fe400078e00ff */
[----:B0-----:R-:W-:-:S04]  /*15fe0*/  IMAD.U32 R12, RZ, RZ, UR44 ;  /* 0x0000002cff0c7e24 */ /* 0x001fc8000f8e00ff */
[----:B------:R0:W5:Y:S01]  /*15ff0*/  @!P0 LDG.E R5, desc[UR54][R2.64] ;  /* 0x0000003602058981 */ /* 0x000162000c1e1900 */
[----:B------:R-:W-:Y:S02]  /*16000*/  ISETP.GT.U32.AND P0, PT, R9, 0x9f, PT ;  /* 0x0000009f0900780c */ /* 0x000fe40003f04070 */
[----:B------:R-:W-:Y:S01]  /*16010*/  ISETP.NE.AND P2, PT, R12, 0x3, PT ;  /* 0x000000030c00780c */ /* 0x000fe20003f45270 */
[----:B------:R-:W-:Y:S01]  /*16020*/  IMAD.U32 R12, RZ, RZ, UR50 ;  /* 0x00000032ff0c7e24 */ /* 0x000fe2000f8e00ff */
[----:B------:R-:W-:Y:S02]  /*16030*/  LOP3.LUT R16, R16, 0xfffffffd, RZ, 0xc0, !PT ;  /* 0xfffffffd10107812 */ /* 0x000fe400078ec0ff */
[----:B------:R-:W-:Y:S01]  /*16040*/  LOP3.LUT R18, R18, 0xffff, RZ, 0xc0, !PT ;  /* 0x0000ffff12127812 */ /* 0x000fe200078ec0ff */
[----:B------:R-:W-:-:S06]  /*16050*/  VIADD R12, R12, 0xffffffff ;  /* 0xffffffff0c0c7836 */ /* 0x000fcc0000000000 */
[----:B------:R-:W-:-:S04]  /*16060*/  @P0 LOP3.LUT R16, R16, 0x2, RZ, 0xfc, !PT ;  /* 0x0000000210100812 */ /* 0x000fc800078efcff */
[----:B------:R-:W-:-:S04]  /*16070*/  LOP3.LUT R16, R16, 0xfffffffb, RZ, 0xc0, !PT ;  /* 0xfffffffb10107812 */ /* 0x000fc800078ec0ff */
[----:B------:R-:W-:Y:S01]  /*16080*/  @P2 LOP3.LUT R16, R16, 0x4, RZ, 0xfc, !PT ;  /* 0x0000000410102812 */ /* 0x000fe200078efcff */
[----:B0-----:R-:W-:Y:S06]  /*16090*/  @!P2 BRA `(.L_x_14740) ;  /* 0x000000000004a947 */ /* 0x001fec0003800000 */
[----:B------:R-:W-:Y:S01]  /*160a0*/  BPT.TRAP 0x1 ;  /* 0x000000040000795c */ /* 0x000fe20000300000 */
.L_x_14740:
[----:B------:R-:W2:Y:S04]  /*160b0*/  LDL R2, [R1+0x4] ;  /* 0x0000040001027983 */ /* 0x000ea80000100800 */
[----:B------:R-:W3:Y:S01]  /*160c0*/  LDL R0, [R1+0x10] ;  /* 0x0000100001007983 */ /* 0x000ee20000100800 */
[----:B------:R-:W-:Y:S01]  /*160d0*/  BSSY B0, `(.L_x_14741) ;  /* 0x0000007000007945 */ /* 0x000fe20003800000 */
[----:B------:R-:W-:Y:S01]  /*160e0*/  SHF.R.S32.HI R27, RZ, 0x1f, R7 ;  /* 0x0000001fff1b7819 */ /* 0x000fe20000011407 */
[----:B--2---:R-:W-:Y:S01]  /*160f0*/  IMAD R4, R2, 0x8, R17 ;  /* 0x0000000802047824 */ /* 0x004fe200078e0211 */
[----:B---3--:R-:W-:-:S04]  /*16100*/  SHF.L.U32 R0, R0, 0x1f, RZ ;  /* 0x0000001f00007819 */ /* 0x008fc800000006ff */
[----:B------:R-:W0:Y:S01]  /*16110*/  SYNCS.PHASECHK.TRANS64.TRYWAIT P0, [R4+URZ+0x13280], R0 ;  /* 0x01328000040075a7 */ /* 0x000e22000800017f */
[----:B------:R1:W-:Y:S02]  /*16120*/  STL [R1+0x8], R0 ;  /* 0x0000080001007387 */ /* 0x0003e40000100800 */
[----:B01----:R-:W-:Y:S05]  /*16130*/  @!P0 BRA `(.L_x_14742) ;  /* 0x00000050002c8947 */ /* 0x003fea0003800000 */
.L_x_14820:
[----:B------:R-:W-:Y:S05]  /*16140*/  BSYNC B0 ;  /* 0x0000000000007941 */ /* 0x000fea0003800000 */
.L_x_14741:
[----:B------:R-:W1:Y:S01]  /*16150*/  S2R R9, SR_TID.X ;  /* 0x0000000000097919 */ /* 0x000e620000002100 */
[----:B------:R-:W2:Y:S01]  /*16160*/  LDC R14, c[0x0][0x2f4] ;  /* 0x0000bd00ff0e7b82 */ /* 0x000ea20000000800 */
[----:B------:R-:W-:Y:S01]  /*16170*/  ULDC.64 UR4, c[0x0][0x328] ;  /* 0x0000ca0000047ab9 */ /* 0x000fe20000000a00 */
[----:B-----5:R-:W-:Y:S01]  /*16180*/  SHF.R.S32.HI R29, RZ, 0x1f, R8 ;  /* 0x0000001fff1d7819 */ /* 0x020fe20000011408 */
[----:B------:R-:W3:Y:S01]  /*16190*/  LDL R13, [R1+0x4] ;  /* 0x00000400010d7983 */ /* 0x000ee20000100800 */
[----:B0-----:R-:W-:Y:S01]  /*161a0*/  IMAD R0, R27, UR4, RZ ;  /* 0x000000041b007c24 */ /* 0x001fe2000f8e02ff */
[----:B------:R-:W-:Y:S01]  /*161b0*/  ULDC.64 UR6, c[0x0][0x338] ;  /* 0x0000ce0000067ab9 */ /* 0x000fe20000000a00 */
[----:B------:R-:W-:-:S04]  /*161c0*/  IMAD.WIDE.U32 R2, R7, UR4, RZ ;  /* 0x0000000407027c25 */ /* 0x000fc8000f8e00ff */
[----:B------:R-:W-:Y:S01]  /*161d0*/  IMAD R0, R7, UR5, R0 ;  /* 0x0000000507007c24 */ /* 0x000fe2000f8e0200 */
[----:B------:R-:W-:Y:S01]  /*161e0*/  SHF.R.S32.HI R28, RZ, 0x1f, R6 ;  /* 0x0000001fff1c7819 */ /* 0x000fe20000011406 */
[----:B------:R-:W-:Y:S02]  /*161f0*/  IMAD R10, R29, UR6, RZ ;  /* 0x000000061d0a7c24 */ /* 0x000fe4000f8e02ff */
[----:B------:R-:W-:Y:S02]  /*16200*/  IMAD.IADD R3, R3, 0x1, R0 ;  /* 0x0000000103037824 */ /* 0x000fe400078e0200 */
[----:B-1----:R-:W-:-:S05]  /*16210*/  IMAD.SHL.U32 R20, R9, 0x10, RZ ;  /* 0x0000001009147824 */ /* 0x002fca00078e00ff */
[----:B------:R-:W-:-:S04]  /*16220*/  LOP3.LUT R20, R20, 0x30, RZ, 0xc0, !PT ;  /* 0x0000003014147812 */ /* 0x000fc800078ec0ff */
[CC--:B--2---:R-:W-:Y:S02]  /*16230*/  ISETP.GE.AND P1, PT, R20.reuse, R14.reuse, PT ;  /* 0x0000000e1400720c */ /* 0x0c4fe40003f26270 */
[----:B------:R-:W-:Y:S02]  /*16240*/  ISETP.GE.AND P0, PT, R20, R14, PT ;  /* 0x0000000e1400720c */ /* 0x000fe40003f06270 */
[----:B------:R-:W3:Y:S01]  /*16250*/  LDL R14, [R1+0x2c] ;  /* 0x00002c00010e7983 */ /* 0x000ee20000100800 */
[C---:B------:R-:W-:Y:S02]  /*16260*/  IMAD R10, R8.reuse, UR7, R10 ;  /* 0x00000007080a7c24 */ /* 0x040fe4000f8e020a */
[----:B------:R-:W-:-:S04]  /*16270*/  IMAD.WIDE.U32 R2, R8, UR6, R2 ;  /* 0x0000000608027c25 */ /* 0x000fc8000f8e0002 */
[----:B------:R-:W-:Y:S02]  /*16280*/  IMAD R0, R28, UR4, RZ ;  /* 0x000000041c007c24 */ /* 0x000fe4000f8e02ff */
[----:B------:R-:W-:Y:S01]  /*16290*/  IMAD.IADD R11, R3, 0x1, R10 ;  /* 0x00000001030b7824 */ /* 0x000fe200078e020a */
[----:B------:R-:W-:Y:S01]  /*162a0*/  SHF.R.S32.HI R15, RZ, 0x1f, R5 ;  /* 0x0000001fff0f7819 */ /* 0x000fe20000011405 */
[----:B------:R-:W-:Y:S02]  /*162b0*/  IMAD.MOV.U32 R10, RZ, RZ, R2 ;  /* 0x000000ffff0a7224 */ /* 0x000fe400078e0002 */
[C---:B------:R-:W-:Y:S02]  /*162c0*/  IMAD R0, R6.reuse, UR5, R0 ;  /* 0x0000000506007c24 */ /* 0x040fe4000f8e0200 */
[----:B------:R-:W-:Y:S01]  /*162d0*/  IMAD.WIDE.U32 R2, R6, UR4, RZ ;  /* 0x0000000406027c25 */ /* 0x000fe2000f8e00ff */
[----:B------:R-:W-:-:S03]  /*162e0*/  ULDC.64 UR4, c[0x0][0x330] ;  /* 0x0000cc0000047ab9 */ /* 0x000fc60000000a00 */
[----:B------:R-:W-:Y:S02]  /*162f0*/  IMAD.IADD R3, R3, 0x1, R0 ;  /* 0x0000000103037824 */ /* 0x000fe400078e0200 */
[----:B------:R-:W-:Y:S02]  /*16300*/  IMAD R0, R15, UR6, RZ ;  /* 0x000000060f007c24 */ /* 0x000fe4000f8e02ff */
[----:B------:R-:W-:Y:S01]  /*16310*/  IMAD.WIDE.U32 R2, R5, UR6, R2 ;  /* 0x0000000605027c25 */ /* 0x000fe2000f8e0002 */
[----:B------:R-:W-:-:S03]  /*16320*/  LOP3.LUT R16, R16, 0xfffffffe, RZ, 0xc0, !PT ;  /* 0xfffffffe10107812 */ /* 0x000fc600078ec0ff */
[----:B------:R-:W-:Y:S01]  /*16330*/  IMAD R0, R5, UR7, R0 ;  /* 0x0000000705007c24 */ /* 0x000fe2000f8e0200 */
[----:B------:R-:W-:Y:S01]  /*16340*/  ULDC.64 UR6, c[0x0][0x318] ;  /* 0x0000c60000067ab9 */ /* 0x000fe20000000a00 */
[----:B------:R-:W-:Y:S01]  /*16350*/  IMAD.WIDE.U32 R10, R18, UR4, R10 ;  /* 0x00000004120a7c25 */ /* 0x000fe2000f8e000a */
[----:B------:R-:W-:-:S03]  /*16360*/  @P1 LOP3.LUT R16, R16, 0x1, RZ, 0xfc, !PT ;  /* 0x0000000110101812 */ /* 0x000fc600078efcff */
[----:B------:R-:W-:Y:S01]  /*16370*/  IMAD.IADD R3, R3, 0x1, R0 ;  /* 0x0000000103037824 */ /* 0x000fe200078e0200 */
[----:B------:R-:W-:Y:S01]  /*16380*/  IADD3 R10, P1, R10, UR6, RZ ;  /* 0x000000060a0a7c10 */ /* 0x000fe2000ff3e0ff */
[C---:B------:R-:W-:Y:S02]  /*16390*/  IMAD R0, R18.reuse, UR5, RZ ;  /* 0x0000000512007c24 */ /* 0x040fe4000f8e02ff */
[----:B------:R-:W-:Y:S01]  /*163a0*/  IMAD.WIDE.U32 R2, R18, UR4, R2 ;  /* 0x0000000412027c25 */ /* 0x000fe2000f8e0002 */
[----:B------:R0:W-:Y:S02]  /*163b0*/  STL [R1], R15 ;  /* 0x0000000f01007387 */ /* 0x0001e40000100800 */
[----:B0-----:R-:W-:Y:S02]  /*163c0*/  LOP3.LUT R15, R9, 0x7f, RZ, 0xc0, !PT ;  /* 0x0000007f090f7812 */ /* 0x001fe400078ec0ff */
[----:B------:R-:W-:Y:S02]  /*163d0*/  IADD3.X R9, R11, UR7, R0, P1, !PT ;  /* 0x000000070b097c10 */ /* 0x000fe40008ffe400 */
[----:B------:R-:W-:Y:S01]  /*163e0*/  IADD3 R26, P1, R2, UR6, RZ ;  /* 0x00000006021a7c10 */ /* 0x000fe2000ff3e0ff */
[----:B------:R-:W-:Y:S01]  /*163f0*/  IMAD.MOV.U32 R2, RZ, RZ, -0xa0 ;  /* 0xffffff60ff027424 */ /* 0x000fe200078e00ff */
[----:B------:R-:W-:-:S03]  /*16400*/  SHF.R.U32.HI R15, RZ, 0x2, R15 ;  /* 0x00000002ff0f7819 */ /* 0x000fc6000001160f */
[----:B------:R-:W-:Y:S01]  /*16410*/  IMAD R2, R12, R2, UR38 ;  /* 0x000000260c027e24 */ /* 0x000fe2000f8e0202 */
[----:B------:R-:W-:Y:S01]  /*16420*/  UMOV UR4, 0xffffffff ;  /* 0xffffffff00047882 */ /* 0x000fe20000000000 */
[----:B------:R-:W-:Y:S02]  /*16430*/  IADD3.X R25, R0, UR7, R3, P1, !PT ;  /* 0x0000000700197c10 */ /* 0x000fe40008ffe403 */
[----:B------:R-:W-:-:S05]  /*16440*/  IMAD.IADD R2, R2, 0x1, -R15 ;  /* 0x0000000102027824 */ /* 0x000fca00078e0a0f */
[----:B------:R-:W-:Y:S01]  /*16450*/  ISETP.GE.AND P5, PT, R2, 0x1, PT ;  /* 0x000000010200780c */ /* 0x000fe20003fa6270 */
[----:B---3--:R-:W-:Y:S01]  /*16460*/  IMAD R3, R13, 0x2800, R14 ;  /* 0x000028000d037824 */ /* 0x008fe200078e020e */
[----:B------:R-:W-:Y:S11]  /*16470*/  BRA.DIV UR4, `(.L_x_14743) ;  /* 0x0000004e04747947 */ /* 0x000ff6000b800000 */
[----:B------:R-:W0:Y:S01]  /*16480*/  S2R R11, SR_TID.X ;  /* 0x00000000000b7919 */ /* 0x000e220000002100 */
[----:B------:R-:W-:Y:S02]  /*16490*/  ISETP.GE.AND P2, PT, R2, 0x81, PT ;  /* 0x000000810200780c */ /* 0x000fe40003f46270 */
[----:B------:R-:W-:Y:S01]  /*164a0*/  LOP3.LUT R16, R16, 0xffffffef, RZ, 0xc0, !PT ;  /* 0xffffffef10107812 */ /* 0x000fe200078ec0ff */
[----:B------:R-:W1:Y:S01]  /*164b0*/  SHFL.IDX PT, R12, R10, RZ, 0x1c1f ;  /* 0x001c1fff0a0c7589 */ /* 0x000e6200000e0000 */
[C---:B------:R-:W-:Y:S02]  /*164c0*/  ISETP.GE.AND P4, PT, R2.reuse, 0x21, PT ;  /* 0x000000210200780c */ /* 0x040fe40003f86270 */
[----:B------:R-:W-:Y:S01]  /*164d0*/  ISETP.GE.AND P3, PT, R2, 0x41, PT ;  /* 0x000000410200780c */ /* 0x000fe20003f66270 */
[----:B------:R-:W2:Y:S06]  /*164e0*/  SHFL.IDX PT, R0, R9, RZ, 0x1c1f ;  /* 0x001c1fff09007589 */ /* 0x000eac00000e0000 */
[----:B------:R-:W-:Y:S01]  /*164f0*/  @P2 LOP3.LUT R16, R16, 0x10, RZ, 0xfc, !PT ;  /* 0x0000001010102812 */ /* 0x000fe200078efcff */
[----:B0-----:R-:W-:-:S05]  /*16500*/  IMAD.SHL.U32 R11, R11, 0x10, RZ ;  /* 0x000000100b0b7824 */ /* 0x001fca00078e00ff */
[----:B------:R-:W-:-:S04]  /*16510*/  LOP3.LUT R11, R11, 0x30, RZ, 0xc0, !PT ;  /* 0x000000300b0b7812 */ /* 0x000fc800078ec0ff */
[----:B-1----:R-:W-:-:S05]  /*16520*/  IADD3 R12, P1, R11, R12, RZ ;  /* 0x0000000c0b0c7210 */ /* 0x002fca0007f3e0ff */
[----:B--2---:R-:W-:Y:S01]  /*16530*/  IMAD.X R13, RZ, RZ, R0, P1 ;  /* 0x000000ffff0d7224 */ /* 0x004fe200008e0600 */
[----:B------:R-:W-:Y:S01]  /*16540*/  ISETP.LT.OR P1, PT, R2, 0x1, P0 ;  /* 0x000000010200780c */ /* 0x000fe20000721670 */
[----:B------:R-:W-:Y:S02]  /*16550*/  IMAD.IADD R0, R17, 0x1, R3 ;  /* 0x0000000111007824 */ /* 0x000fe400078e0203 */
[----:B------:R-:W-:Y:S10]  /*16560*/  SHFL.IDX PT, R3, R9, 0x1, 0x1c1f ;  /* 0x003c1f0009037f89 */ /* 0x000ff400000e0000 */
[----:B------:R0:W-:Y:S04]  /*16570*/  LDGSTS.E.BYPASS.LTC128B.128 [R0+0x6000], desc[UR54][R12.64], !P1 ;  /* 0x060000000c007fae */ /* 0x0001e8000c901d76 */
[----:B0-----:R-:W0:Y:S02]  /*16580*/  SHFL.IDX PT, R12, R10, 0x1, 0x1c1f ;  /* 0x003c1f000a0c7f89 */ /* 0x001e2400000e0000 */
[----:B0-----:R-:W-:-:S05]  /*16590*/  IADD3 R12, P1, R11, R12, RZ ;  /* 0x0000000c0b0c7210 */ /* 0x001fca0007f3e0ff */
[----:B------:R-:W-:Y:S01]  /*165a0*/  IMAD.X R13, RZ, RZ, R3, P1 ;  /* 0x000000ffff0d7224 */ /* 0x000fe200008e0603 */
[----:B------:R-:W-:Y:S01]  /*165b0*/  ISETP.LT.OR P1, PT, R2, 0x21, P0 ;  /* 0x000000210200780c */ /* 0x000fe20000721670 */
[----:B------:R-:W-:Y:S04]  /*165c0*/  SHFL.IDX PT, R3, R9, 0x2, 0x1c1f ;  /* 0x005c1f0009037f89 */ /* 0x000fe800000e0000 */
[----:B------:R-:W-:Y:S08]  /*165d0*/  SHFL.IDX PT, R9, R9, 0x3, 0x1c1f ;  /* 0x007c1f0009097f89 */ /* 0x000ff000000e0000 */
[----:B------:R0:W-:Y:S04]  /*165e0*/  LDGSTS.E.BYPASS.LTC128B.128 [R0+0x6800], desc[UR54][R12.64], !P1 ;  /* 0x068000000c007fae */ /* 0x0001e8000c901d76 */
[----:B0-----:R-:W0:Y:S04]  /*165f0*/  SHFL.IDX PT, R12, R10, 0x2, 0x1c1f ;  /* 0x005c1f000a0c7f89 */ /* 0x001e2800000e0000 */
[----:B------:R-:W1:Y:S01]  /*16600*/  SHFL.IDX PT, R10, R10, 0x3, 0x1c1f ;  /* 0x007c1f000a0a7f89 */ /* 0x000e6200000e0000 */
[----:B0-----:R-:W-:-:S05]  /*16610*/  IADD3 R12, P1, R11, R12, RZ ;  /* 0x0000000c0b0c7210 */ /* 0x001fca0007f3e0ff */
[----:B------:R-:W-:Y:S01]  /*16620*/  IMAD.X R13, RZ, RZ, R3, P1 ;  /* 0x000000ffff0d7224 */ /* 0x000fe200008e0603 */
[----:B------:R-:W-:Y:S01]  /*16630*/  ISETP.LT.OR P1, PT, R2, 0x41, P0 ;  /* 0x000000410200780c */ /* 0x000fe20000721670 */
[----:B------:R0:W2:-:S12]  /*16640*/  SHFL.IDX PT, R3, R25, RZ, 0x1c1f ;  /* 0x001c1fff19037589 */ /* 0x00009800000e0000 */
[----:B------:R-:W-:Y:S01]  /*16650*/  LDGSTS.E.BYPASS.LTC128B.128 [R0+0x7000], desc[UR54][R12.64], !P1 ;  /* 0x070000000c007fae */ /* 0x000fe2000c901d76 */
[----:B-1----:R-:W-:-:S05]  /*16660*/  IADD3 R10, P1, R11, R10, RZ ;  /* 0x0000000a0b0a7210 */ /* 0x002fca0007f3e0ff */
[----:B------:R-:W-:Y:S01]  /*16670*/  IMAD.X R11, RZ, RZ, R9, P1 ;  /* 0x000000ffff0b7224 */ /* 0x000fe200008e0609 */
[----:B------:R-:W-:-:S13]  /*16680*/  ISETP.LT.OR P1, PT, R2, 0x61, P0 ;  /* 0x000000610200780c */ /* 0x000fda0000721670 */
[----:B------:R1:W-:Y:S01]  /*16690*/  LDGSTS.E.BYPASS.LTC128B.128 [R0+0x7800], desc[UR54][R10.64], !P1 ;  /* 0x078000000a007fae */ /* 0x0003e2000c901d76 */
[----:B------:R-:W-:-:S03]  /*166a0*/  ISETP.GE.AND P1, PT, R2, 0x61, PT ;  /* 0x000000610200780c */ /* 0x000fc60003f26270 */
[----:B-12---:R0:W1:Y:S10]  /*166b0*/  SHFL.IDX PT, R10, R26, RZ, 0x1c1f ;  /* 0x001c1fff1a0a7589 */ /* 0x00607400000e0000 */
.L_x_14832:
[----:B------:R-:W2:Y:S01]  /*166c0*/  S2R R9, SR_TID.X ;  /* 0x0000000000097919 */ /* 0x000ea20000002100 */
        /* <DEDUP_REMOVED lines=8> */
[----:B------:R1:W-:Y:S01]  /*16750*/  LDGSTS.E.BYPASS.LTC128B.128 [R0+0x8000], desc[UR54][R10.64], !P0 ;  /* 0x080000000a007fae */ /* 0x0003e2000c101d76 */
[----:B------:R-:W-:Y:S01]  /*16760*/  PLOP3.LUT P0, PT, PT, PT, PT, 0x80, 0x0 ;  /* 0x000000000000781c */ /* 0x000fe20003f0f070 */
[----:B------:R-:W-:-:S12]  /*16770*/  NOP ;  /* 0x0000000000007918 */ /* 0x000fd80000000000 */
.L_x_14744:
        /* <DEDUP_REMOVED lines=11> */
.L_x_14745:
[----:B------:R2:W-:Y:S01]  /*16830*/  SYNCS.ARRIVE.TRANS64.A1T0 RZ, [R4+URZ+0x13270], RZ ;  /* 0x013270ff04ff79a7 */ /* 0x0005e2000810003f */
[----:B------:R-:W-:Y:S05]  /*16840*/  @!P6 BRA `(.L_x_14746) ;  /* 0x000000000004e947 */ /* 0x000fea0003800000 */
[----:B------:R-:W-:Y:S01]  /*16850*/  BPT.TRAP 0x1 ;  /* 0x000000040000795c */ /* 0x000fe20000300000 */
.L_x_14746:
[----:B------:R-:W3:Y:S01]  /*16860*/  LDL R2, [R1+0x8] ;  /* 0x0000080001027983 */ /* 0x000ee20000100800 */
[----:B------:R-:W-:Y:S01]  /*16870*/  BSSY B0, `(.L_x_14747) ;  /* 0x0000003000007945 */ /* 0x000fe20003800000 */
[----:B---3--:R-:W3:Y:S03]  /*16880*/  SYNCS.PHASECHK.TRANS64.TRYWAIT P0, [R4+URZ+0x13240], R2 ;  /* 0x01324002040075a7 */ /* 0x008ee6000800017f */
[----:B---3--:R-:W-:Y:S05]  /*16890*/  @!P0 BRA `(.L_x_14748) ;  /* 0x0000005000188947 */ /* 0x008fea0003800000 */
.L_x_14833:
[----:B------:R-:W-:Y:S05]  /*168a0*/  BSYNC B0 ;  /* 0x0000000000007941 */ /* 0x000fea0003800000 */
.L_x_14747:
[----:B-1----:R-:W4:Y:S01]  /*168b0*/  LDL.LU R10, [R1] ;  /* 0x00000000010a7983 */ /* 0x002f220000300800 */
[----:B------:R-:W-:Y:S01]  /*168c0*/  ULDC.64 UR4, c[0x0][0x300] ;  /* 0x0000c00000047ab9 */ /* 0x000fe20000000a00 */
[----:B------:R-:W-:Y:S01]  /*168d0*/  ULDC.64 UR6, c[0x0][0x310] ;  /* 0x0000c40000067ab9 */ /* 0x000fe20000000a00 */
[----:B------:R-:W-:Y:S02]  /*168e0*/  IMAD R9, R27, UR4, RZ ;  /* 0x000000041b097c24 */ /* 0x000fe4000f8e02ff */
[----:B---3--:R-:W-:-:S04]  /*168f0*/  IMAD.WIDE.U32 R2, R7, UR4, RZ ;  /* 0x0000000407027c25 */ /* 0x008fc8000f8e00ff */
[----:B------:R-:W-:Y:S02]  /*16900*/  IMAD R9, R7, UR5, R9 ;  /* 0x0000000507097c24 */ /* 0x000fe4000f8e0209 */
[----:B------:R-:W-:Y:S02]  /*16910*/  IMAD R29, R29, UR6, RZ ;  /* 0x000000061d1d7c24 */ /* 0x000fe4000f8e02ff */
        /* <DEDUP_REMOVED lines=8> */
[----:B------:R-:W-:-:S03]  /*169a0*/  ULDC.64 UR4, c[0x0][0x308] ;  /* 0x0000c20000047ab9 */ /* 0x000fc60000000a00 */
[----:B------:R-:W-:Y:S02]  /*169b0*/  IMAD.IADD R3, R3, 0x1, R7 ;  /* 0x0000000103037824 */ /* 0x000fe400078e0207 */
[----:B------:R-:W-:-:S04]  /*169c0*/  IMAD.WIDE.U32 R6, R18, UR4, R8 ;  /* 0x0000000412067c25 */ /* 0x000fc8000f8e0008 */
[----:B------:R-:W-:-:S04]  /*169d0*/  IMAD.WIDE.U32 R2, R5, UR6, R2 ;  /* 0x0000000605027c25 */ /* 0x000fc8000f8e0002 */
[----:B------:R-:W-:Y:S02]  /*169e0*/  IMAD R9, R18, UR5, RZ ;  /* 0x0000000512097c24 */ /* 0x000fe4000f8e02ff */
[----:B----4-:R-:W-:-:S04]  /*169f0*/  IMAD R10, R10, UR6, RZ ;  /* 0x000000060a0a7c24 */ /* 0x010fc8000f8e02ff */
[----:B------:R-:W-:Y:S01]  /*16a00*/  IMAD R10, R5, UR7, R10 ;  /* 0x00000007050a7c24 */ /* 0x000fe2000f8e020a */
[----:B------:R-:W-:Y:S02]  /*16a10*/  ULDC.64 UR6, c[0x0][0x2e8] ;  /* 0x0000ba0000067ab9 */ /* 0x000fe40000000a00 */
        /* <DEDUP_REMOVED lines=8> */
[----:B------:R-:W1:Y:S01]  /*16aa0*/  S2R R3, SR_TID.X ;  /* 0x0000000000037919 */ /* 0x000e620000002100 */
[----:B------:R-:W3:Y:S01]  /*16ab0*/  LDC R10, c[0x0][0x2f4] ;  /* 0x0000bd00ff0a7b82 */ /* 0x000ee20000000800 */
[----:B------:R-:W-:Y:S04]  /*16ac0*/  SHFL.IDX PT, R2, R6, RZ, 0x1c1f ;  /* 0x001c1fff06027589 */ /* 0x000fe800000e0000 */
[----:B------:R-:W-:Y:S01]  /*16ad0*/  SHFL.IDX PT, R7, R7, RZ, 0x1c1f ;  /* 0x001c1fff07077589 */ /* 0x000fe200000e0000 */
[----:B-1----:R-:W-:-:S03]  /*16ae0*/  IMAD.SHL.U32 R9, R3, 0x10, RZ ;  /* 0x0000001003097824 */ /* 0x002fc600078e00ff */
[----:B------:R-:W1:Y:S02]  /*16af0*/  SHFL.IDX PT, R3, R5, RZ, 0x1c1f ;  /* 0x001c1fff05037589 */ /* 0x000e6400000e0000 */
[----:B------:R-:W-:-:S04]  /*16b00*/  LOP3.LUT R9, R9, 0x30, RZ, 0xc0, !PT ;  /* 0x0000003009097812 */ /* 0x000fc800078ec0ff */
[C---:B---3--:R-:W-:Y:S02]  /*16b10*/  ISETP.GE.AND P2, PT, R9.reuse, R10, PT ;  /* 0x0000000a0900720c */ /* 0x048fe40003f46270 */
[----:B-1----:R-:W-:-:S05]  /*16b20*/  @P5 IADD3 R3, P0, R9, R3, RZ ;  /* 0x0000000309035210 */ /* 0x002fca0007f1e0ff */
[----:B------:R-:W-:-:S05]  /*16b30*/  @P5 IMAD.X R2, RZ, RZ, R2, P0 ;  /* 0x000000ffff025224 */ /* 0x000fca00000e0602 */
[----:B------:R-:W-:-:S04]  /*16b40*/  @P5 LOP3.LUT R3, R3, R2, RZ, 0x3c, !PT ;  /* 0x0000000203035212 */ /* 0x000fc800078e3cff */
[----:B------:R-:W-:-:S04]  /*16b50*/  @P5 LOP3.LUT R2, R3, R2, RZ, 0x3c, !PT ;  /* 0x0000000203025212 */ /* 0x000fc800078e3cff */
[----:B------:R-:W-:-:S05]  /*16b60*/  @P5 LOP3.LUT R3, R3, R2, RZ, 0x3c, !PT ;  /* 0x0000000203035212 */ /* 0x000fca00078e3cff */
[----:B------:R1:W-:Y:S04]  /*16b70*/  @P5 LDGSTS.E.BYPASS.LTC128B.128 [R0+0xe000], desc[UR54][R2.64], !P2 ;  /* 0x0e00000002005fae */ /* 0x0003e8000d101d76 */
[----:B-1----:R-:W1:Y:S04]  /*16b80*/  SHFL.IDX PT, R3, R5, 0x1, 0x1c1f ;  /* 0x003c1f0005037f89 */ /* 0x002e6800000e0000 */
[----:B------:R-:W3:Y:S01]  /*16b90*/  SHFL.IDX PT, R2, R6, 0x1, 0x1c1f ;  /* 0x003c1f0006027f89 */ /* 0x000ee200000e0000 */
[----:B-1----:R-:W-:-:S05]  /*16ba0*/  @P4 IADD3 R3, P0, R9, R3, RZ ;  /* 0x0000000309034210 */ /* 0x002fca0007f1e0ff */
[----:B---3--:R-:W-:-:S05]  /*16bb0*/  @P4 IMAD.X R2, RZ, RZ, R2, P0 ;  /* 0x000000ffff024224 */ /* 0x008fca00000e0602 */
[----:B------:R-:W-:-:S04]  /*16bc0*/  @P4 LOP3.LUT R3, R3, R2, RZ, 0x3c, !PT ;  /* 0x0000000203034212 */ /* 0x000fc800078e3cff */
[----:B------:R-:W-:-:S04]  /*16bd0*/  @P4 LOP3.LUT R2, R3, R2, RZ, 0x3c, !PT ;  /* 0x0000000203024212 */ /* 0x000fc800078e3cff */
[----:B------:R-:W-:-:S05]  /*16be0*/  @P4 LOP3.LUT R3, R3, R2, RZ, 0x3c, !PT ;  /* 0x0000000203034212 */ /* 0x000fca00078e3cff */
[----:B------:R1:W-:Y:S04]  /*16bf0*/  @P4 LDGSTS.E.BYPASS.LTC128B.128 [R0+0xe800], desc[UR54][R2.64], !P2 ;  /* 0x0e80000002004fae */ /* 0x0003e8000d101d76 */
[----:B-1----:R-:W1:Y:S04]  /*16c00*/  SHFL.IDX PT, R3, R5, 0x2, 0x1c1f ;  /* 0x005c1f0005037f89 */ /* 0x002e6800000e0000 */
[----:B------:R-:W3:Y:S04]  /*16c10*/  SHFL.IDX PT, R2, R6, 0x2, 0x1c1f ;  /* 0x005c1f0006027f89 */ /* 0x000ee800000e0000 */
[----:B------:R-:W4:Y:S04]  /*16c20*/  SHFL.IDX PT, R5, R5, 0x3, 0x1c1f ;  /* 0x007c1f0005057f89 */ /* 0x000f2800000e0000 */
[----:B------:R-:W5:Y:S01]  /*16c30*/  SHFL.IDX PT, R6, R6, 0x3, 0x1c1f ;  /* 0x007c1f0006067f89 */ /* 0x000f6200000e0000 */
[----:B-1----:R-:W-:-:S05]  /*16c40*/  @P3 IADD3 R3, P0, R9, R3, RZ ;  /* 0x0000000309033210 */ /* 0x002fca0007f1e0ff */
[----:B---3--:R-:W-:-:S05]  /*16c50*/  @P3 IMAD.X R2, RZ, RZ, R2, P0 ;  /* 0x000000ffff023224 */ /* 0x008fca00000e0602 */
[----:B------:R-:W-:-:S04]  /*16c60*/  @P3 LOP3.LUT R3, R3, R2, RZ, 0x3c, !PT ;  /* 0x0000000203033212 */ /* 0x000fc800078e3cff */
[----:B------:R-:W-:-:S04]  /*16c70*/  @P3 LOP3.LUT R2, R3, R2, RZ, 0x3c, !PT ;  /* 0x0000000203023212 */ /* 0x000fc800078e3cff */
[----:B------:R-:W-:-:S05]  /*16c80*/  @P3 LOP3.LUT R3, R3, R2, RZ, 0x3c, !PT ;  /* 0x0000000203033212 */ /* 0x000fca00078e3cff */
[----:B------:R4:W-:Y:S02]  /*16c90*/  @P3 LDGSTS.E.BYPASS.LTC128B.128 [R0+0xf000], desc[UR54][R2.64], !P2 ;  /* 0x0f00000002003fae */ /* 0x0009e4000d101d76 */
[----:B----4-:R-:W-:-:S05]  /*16ca0*/  @P1 IADD3 R2, P0, R9, R5, RZ ;  /* 0x0000000509021210 */ /* 0x010fca0007f1e0ff */
[----:B-----5:R-:W-:-:S05]  /*16cb0*/  @P1 IMAD.X R3, RZ, RZ, R6, P0 ;  /* 0x000000ffff031224 */ /* 0x020fca00000e0606 */
[----:B------:R1:W-:Y:S04]  /*16cc0*/  @P1 LDGSTS.E.BYPASS.LTC128B.128 [R0+0xf800], desc[UR54][R2.64], !P2 ;  /* 0x0f80000002001fae */ /* 0x0003e8000d101d76 */
[----:B-1----:R1:W3:Y:S02]  /*16cd0*/  SHFL.IDX PT, R2, R8, RZ, 0x1c1f ;  /* 0x001c1fff08027589 */ /* 0x0022e400000e0000 */
.L_x_14845:
[----:B------:R-:W-:Y:S01]  /*16ce0*/  LOP3.LUT P0, RZ, R16, 0x10, RZ, 0xc0, !PT ;  /* 0x0000001010ff7812 */ /* 0x000fe2000780c0ff */
[----:B------:R-:W-:-:S12]  /*16cf0*/  BSSY B0, `(.L_x_14750) ;  /* 0x000000d000007945 */ /* 0x000fd80003800000 */
[----:B------:R-:W-:Y:S05]  /*16d00*/  @!P0 BRA `(.L_x_14751) ;  /* 0x00000000002c8947 */ /* 0x000fea0003800000 */
[----:B------:R-:W4:Y:S01]  /*16d10*/  S2R R3, SR_TID.X ;  /* 0x0000000000037919 */ /* 0x000f220000002100 */
[----:B------:R-:W5:Y:S01]  /*16d20*/  LDC R5, c[0x0][0x2f4] ;  /* 0x0000bd00ff057b82 */ /* 0x000f620000000800 */
[----:B----4-:R-:W-:-:S05]  /*16d30*/  IMAD.SHL.U32 R3, R3, 0x10, RZ ;  /* 0x0000001003037824 */ /* 0x010fca00078e00ff */
[----:B------:R-:W-:-:S04]  /*16d40*/  LOP3.LUT R3, R3, 0x30, RZ, 0xc0, !PT ;  /* 0x0000003003037812 */ /* 0x000fc800078ec0ff */
[C---:B-----5:R-:W-:Y:S02]  /*16d50*/  ISETP.GE.AND P1, PT, R3.reuse, R5, PT ;  /* 0x000000050300720c */ /* 0x060fe40003f26270 */
[----:B---3--:R-:W-:-:S05]  /*16d60*/  IADD3 R2, P0, R3, R2, RZ ;  /* 0x0000000203027210 */ /* 0x008fca0007f1e0ff */
[----:B------:R-:W-:-:S06]  /*16d70*/  IMAD.X R3, RZ, RZ, R7, P0 ;  /* 0x000000ffff037224 */ /* 0x000fcc00000e0607 */
[----:B------:R-:W-:Y:S01]  /*16d80*/  @!PT LDS RZ, [RZ] ;  /* 0x00000000fffff984 */ /* 0x000fe20000000800 */
[----:B------:R-:W-:Y:S01]  /*16d90*/  @!PT LDS RZ, [RZ] ;  /* 0x00000000fffff984 */ /* 0x000fe20000000800 */
[----:B------:R-:W-:Y:S01]  /*16da0*/  @!PT LDS RZ, [RZ] ;  /* 0x00000000fffff984 */ /* 0x000fe20000000800 */
[----:B------:R4:W-:Y:S02]  /*16db0*/  LDGSTS.E.BYPASS.LTC128B.128 [R0+0x10000], desc[UR54][R2.64], !P1 ;  /* 0x1000000002007fae */ /* 0x0009e4000c901d76 */
.L_x_14751:
[----:B------:R-:W-:Y:S05]  /*16dc0*/  BSYNC B0 ;  /* 0x0000000000007941 */ /* 0x000fea0003800000 */
.L_x_14750:
[----:B------:R-:W-:Y:S01]  /*16dd0*/  NOP ;  /* 0x0000000000007918 */ /* 0x000fe20000000000 */
[----:B------:R-:W-:-:S13]  /*16de0*/  PLOP3.LUT P0, PT, PT, PT, PT, 0x80, 0x0 ;  /* 0x000000000000781c */ /* 0x000fda0003f0f070 */
.L_x_14752:
        /* <DEDUP_REMOVED lines=11> */
.L_x_14753:
        /* <DEDUP_REMOVED lines=13> */
[----:B---3--:R-:W-:Y:S01]  /*16f70*/  MOV R2, 0x0 ;  /* 0x0000000000027802 */ /* 0x008fe20000000f00 */
[----:B------:R-:W-:Y:S01]  /*16f80*/  ULDC.64 UR6, c[0x4][0x1b0] ;  /* 0x01006c0000067ab9 */ /* 0x000fe20000000a00 */
[----:B------:R-:W-:Y:S01]  /*16f90*/  ULDC.64 UR8, c[0x4][0x1b8] ;  /* 0x01006e0000087ab9 */ /* 0x000fe20000000a00 */
[----:B------:R-:W-:Y:S01]  /*16fa0*/  ULDC.64 UR4, c[0x4][0x28] ;  /* 0x01000a0000047ab9 */ /* 0x000fe20000000a00 */
[----:B--2-4-:R-:W-:Y:S02]  /*16fb0*/  IMAD.U32 R4, RZ, RZ, UR6 ;  /* 0x00000006ff047e24 */ /* 0x014fe4000f8e00ff */
        /* <DEDUP_REMOVED lines=11> */
.L_x_14755:
[----:B------:R-:W-:Y:S05]  /*17070*/  BSYNC B6 ;  /* 0x0000000000067941 */ /* 0x000fea0003800000 */
.L_x_14754:
[----:B------:R0:W5:Y:S01]  /*17080*/  LDL R10, [R1+0x30] ;  /* 0x00003000010a7983 */ /* 0x0001620000100800 */
[C---:B------:R-:W-:Y:S01]  /*17090*/  R2UR UR7, R18.reuse ;  /* 0x00000000120772ca */ /* 0x040fe200000e0000 */
[----:B------:R-:W-:Y:S01]  /*170a0*/  UISETP.NE.AND UP0, UPT, UR49, URZ, UPT ;  /* 0x0000003f3100728c */ /* 0x000fe2000bf05270 */
[----:B------:R-:W-:Y:S01]  /*170b0*/  R2UR UR10, R18 ;  /* 0x00000000120a72ca */ /* 0x000fe200000e0000 */
[----:B------:R-:W1:Y:S01]  /*170c0*/  S2R R20, SR_TID.X ;  /* 0x0000000000147919 */ /* 0x000e620000002100 */
[----:B------:R-:W-:Y:S01]  /*170d0*/  ULDC.64 UR8, c[0x0][0x2d8] ;  /* 0x0000b60000087ab9 */ /* 0x000fe20000000a00 */
[----:B------:R-:W-:Y:S01]  /*170e0*/  UMOV UR4, UR38 ;  /* 0x0000002600047c82 */ /* 0x000fe20008000000 */
[----:B------:R-:W-:Y:S01]  /*170f0*/  UMOV UR5, UR45 ;  /* 0x0000002d00057c82 */ /* 0x000fe20008000000 */
[----:B------:R-:W-:Y:S01]  /*17100*/  UISETP.NE.AND UP1, UPT, UR48, URZ, UPT ;  /* 0x0000003f3000728c */ /* 0x000fe2000bf25270 */
[----:B------:R-:W-:Y:S01]  /*17110*/  PLOP3.LUT P0, PT, PT, PT, UP0, 0x80, 0x0 ;  /* 0x000000000000781c */ /* 0x000fe20003f0f008 */
[----:B------:R-:W-:Y:S01]  /*17120*/  USHF.R.S32.HI UR6, URZ, 0x1f, UR41 ;  /* 0x0000001f3f067899 */ /* 0x000fe20008011429 */
[----:B------:R-:W-:Y:S01]  /*17130*/  PLOP3.LUT P1, PT, PT, PT, UP0, 0x80, 0x0 ;  /* 0x000000000000781c */ /* 0x000fe20003f2f008 */
[----:B------:R-:W0:Y:S02]  /*17140*/  LDC R9, c[0x0][0x448] ;  /* 0x00011200ff097b82 */ /* 0x000e240000000800 */
[----:B------:R-:W-:-:S02]  /*17150*/  UIMAD.WIDE.U32 UR4, UR7, UR8, UR4 ;  /* 0x00000008070472a5 */ /* 0x000fc4000f8e0004 */
[----:B------:R-:W-:Y:S02]  /*17160*/  USEL UR6, UR6, URZ, !UP1 ;  /* 0x0000003f06067287 */ /* 0x000fe4000c800000 */
[----:B------:R-:W-:Y:S02]  /*17170*/  UIMAD UR5, UR10, UR9, UR5 ;  /* 0x000000090a0572a4 */ /* 0x000fe4000f8e0205 */
[----:B------:R-:W-:Y:S01]  /*17180*/  USEL UR7, UR41, URZ, !UP1 ;  /* 0x0000003f29077287 */ /* 0x000fe2000c800000 */
[----:B------:R-:W-:Y:S01]  /*17190*/  ULDC.64 UR8, c[0x0][0x2e0] ;  /* 0x0000b80000087ab9 */ /* 0x000fe20000000a00 */
[----:B------:R-:W-:Y:S01]  /*171a0*/  @UP0 ULDC UR10, c[0x0][0x44c] ;  /* 0x00011300000a0ab9 */ /* 0x000fe20000000800 */
[----:B------:R-:W-:Y:S02]  /*171b0*/  UIMAD UR6, UR6, UR8, URZ ;  /* 0x00000008060672a4 */ /* 0x000fe4000f8e023f */
[----:B------:R-:W-:Y:S02]  /*171c0*/  UIMAD.WIDE.U32 UR4, UR7, UR8, UR4 ;  /* 0x00000008070472a5 */ /* 0x000fe4000f8e0004 */
[----:B------:R-:W-:-:S03]  /*171d0*/  UIMAD UR6, UR7, UR9, UR6 ;  /* 0x00000009070672a4 */ /* 0x000fc6000f8e0206 */
[----:B------:R-:W-:Y:S01]  /*171e0*/  @UP0 ULDC UR7, c[0x0][0x44c] ;  /* 0x0001130000070ab9 */ /* 0x000fe20000000800 */
[C---:B-1----:R-:W-:Y:S01]  /*171f0*/  LOP3.LUT R21, R20.reuse, 0x7f, RZ, 0xc0, !PT ;  /* 0x0000007f14157812 */ /* 0x042fe200078ec0ff */
[----:B------:R-:W-:Y:S01]  /*17200*/  IMAD.SHL.U32 R20, R20, 0x20, RZ ;  /* 0x0000002014147824 */ /* 0x000fe200078e00ff */
[----:B------:R-:W-:Y:S02]  /*17210*/  ULDC.64 UR8, c[0x0][0x280] ;  /* 0x0000a00000087ab9 */ /* 0x000fe40000000a00 */
[----:B------:R-:W-:-:S04]  /*17220*/  SHF.R.U32.HI R21, RZ, 0x2, R21 ;  /* 0x00000002ff157819 */ /* 0x000fc80000011615 */
[----:B------:R-:W-:-:S05]  /*17230*/  LOP3.LUT R20, R21, 0x60, R20, 0xf8, !PT ;  /* 0x0000006015147812 */ /* 0x000fca00078ef814 */
[----:B------:R-:W-:-:S04]  /*17240*/  IMAD.IADD R6, R20, 0x1, R19 ;  /* 0x0000000114067824 */ /* 0x000fc800078e0213 */
[----:B------:R-:W-:Y:S01]  /*17250*/  @P0 IMAD.HI.U32 R0, R6, UR7, RZ ;  /* 0x0000000706000c27 */ /* 0x000fe2000f8e00ff */
[----:B------:R-:W-:-:S03]  /*17260*/  @UP0 ULDC UR7, c[0x0][0x450] ;  /* 0x0001140000070ab9 */ /* 0x000fc60000000800 */
[----:B------:R-:W-:Y:S01]  /*17270*/  IMAD.MOV.U32 R7, RZ, RZ, R6 ;  /* 0x000000ffff077224 */ /* 0x000fe200078e0006 */
[----:B------:R-:W-:Y:S01]  /*17280*/  @P1 SHF.R.U32.HI R7, RZ, UR7, R0 ;  /* 0x00000007ff071c19 */ /* 0x000fe20008011600 */
[----:B------:R-:W-:Y:S01]  /*17290*/  UIADD3 UR6, UR5, UR6, URZ ;  /* 0x0000000605067290 */ /* 0x000fe2000fffe03f */
[----:B--2-4-:R-:W-:Y:S02]  /*172a0*/  IMAD.U32 R4, RZ, RZ, UR4 ;  /* 0x00000004ff047e24 */ /* 0x014fe4000f8e00ff */
[----:B------:R-:W-:Y:S01]  /*172b0*/  SHF.R.S32.HI R0, RZ, 0x1f, R7 ;  /* 0x0000001fff007819 */ /* 0x000fe20000011407 */
[----:B------:R-:W-:Y:S01]  /*172c0*/  IMAD.U32 R5, RZ, RZ, UR5 ;  /* 0x00000005ff057e24 */ /* 0x000fe2000f8e00ff */
[----:B------:R-:W-:-:S03]  /*172d0*/  ULDC.64 UR4, c[0x0][0x2d0] ;  /* 0x0000b40000047ab9 */ /* 0x000fc60000000a00 */
[----:B------:R-:W-:-:S04]  /*172e0*/  IMAD R0, R0, UR4, RZ ;  /* 0x0000000400007c24 */ /* 0x000fc8000f8e02ff */
[----:B------:R-:W-:Y:S02]  /*172f0*/  IMAD R8, R7, UR5, R0 ;  /* 0x0000000507087c24 */ /* 0x000fe4000f8e0200 */
[----:B------:R-:W-:Y:S02]  /*17300*/  IMAD.MOV R0, RZ, RZ, -R7 ;  /* 0x000000ffff007224 */ /* 0x000fe400078e0a07 */
[----:B------:R-:W-:Y:S01]  /*17310*/  IMAD.U32 R3, RZ, RZ, UR6 ;  /* 0x00000006ff037e24 */ /* 0x000fe2000f8e00ff */
[----:B------:R-:W-:Y:S01]  /*17320*/  ULDC.64 UR6, c[0x0][0x2c8] ;  /* 0x0000b20000067ab9 */ /* 0x000fe20000000a00 */
[----:B---3--:R-:W-:Y:S02]  /*17330*/  IMAD.MOV.U32 R2, RZ, RZ, R4 ;  /* 0x000000ffff027224 */ /* 0x008fe400078e0004 */
[----:B0-----:R-:W-:Y:S02]  /*17340*/  IMAD R0, R9, R0, R6 ;  /* 0x0000000009007224 */ /* 0x001fe400078e0206 */
[----:B------:R-:W-:-:S03]  /*17350*/  IMAD.WIDE.U32 R4, R7, UR4, R2 ;  /* 0x0000000407047c25 */ /* 0x000fc6000f8e0002 */
[----:B------:R-:W-:Y:S01]  /*17360*/  SHF.R.S32.HI R7, RZ, 0x1f, R0 ;  /* 0x0000001fff077819 */ /* 0x000fe20000011400 */
[----:B------:R-:W-:-:S04]  /*17370*/  IMAD.IADD R5, R5, 0x1, R8 ;  /* 0x0000000105057824 */ /* 0x000fc800078e0208 */
[----:B------:R-:W-:Y:S02]  /*17380*/  IMAD R7, R7, UR6, RZ ;  /* 0x0000000607077c24 */ /* 0x000fe4000f8e02ff */
[----:B------:R-:W-:-:S04]  /*17390*/  IMAD.WIDE.U32 R4, R0, UR6, R4 ;  /* 0x0000000600047c25 */ /* 0x000fc8000f8e0004 */
[----:B------:R-:W-:Y:S01]  /*173a0*/  IMAD R7, R0, UR7, R7 ;  /* 0x0000000700077c24 */ /* 0x000fe2000f8e0207 */
[----:B------:R-:W-:-:S04]  /*173b0*/  IADD3 R0, P0, R4, UR8, RZ ;  /* 0x0000000804007c10 */ /* 0x000fc8000ff1e0ff */
[----:B------:R-:W-:Y:S02]  /*173c0*/  IADD3.X R4, R5, UR9, R7, P0, !PT ;  /* 0x0000000905047c10 */ /* 0x000fe400087fe407 */
[----:B------:R-:W-:Y:S02]  /*173d0*/  PLOP3.LUT P0, PT, PT, PT, UP0, 0x80, 0x0 ;  /* 0x000000000000781c */ /* 0x000fe40003f0f008 */
[----:B------:R-:W-:Y:S01]  /*173e0*/  PLOP3.LUT P1, PT, PT, PT, UP0, 0x80, 0x0 ;  /* 0x000000000000781c */ /* 0x000fe20003f2f008 */
[----:B------:R-:W-:Y:S01]  /*173f0*/  VIADD R5, R6, 0x80 ;  /* 0x0000008006057836 */ /* 0x000fe20000000000 */
[----:B------:R-:W0:Y:S03]  /*17400*/  S2R R21, SR_TID.X ;  /* 0x0000000000157919 */ /* 0x000e260000002100 */
[----:B------:R-:W-:-:S06]  /*17410*/  IMAD.MOV.U32 R6, RZ, RZ, R5 ;  /* 0x000000ffff067224 */ /* 0x000fcc00078e0005 */
[----:B------:R-:W-:Y:S01]  /*17420*/  @P0 IMAD.HI.U32 R7, R5, UR10, RZ ;  /* 0x0000000a05070c27 */ /* 0x000fe2000f8e00ff */
[----:B------:R-:W-:-:S04]  /*17430*/  @UP0 ULDC UR10, c[0x0][0x450] ;  /* 0x00011400000a0ab9 */ /* 0x000fc80000000800 */
[----:B------:R-:W-:-:S05]  /*17440*/  @P1 SHF.R.U32.HI R6, RZ, UR10, R7 ;  /* 0x0000000aff061c19 */ /* 0x000fca0008011607 */
[----:B------:R-:W-:-:S04]  /*17450*/  IMAD.MOV R7, RZ, RZ, -R6 ;  /* 0x000000ffff077224 */ /* 0x000fc800078e0a06 */
[----:B------:R-:W-:Y:S01]  /*17460*/  IMAD R5, R9, R7, R5 ;  /* 0x0000000709057224 */ /* 0x000fe200078e0205 */
[----:B------:R-:W-:Y:S01]  /*17470*/  SHF.R.S32.HI R7, RZ, 0x1f, R6 ;  /* 0x0000001fff077819 */ /* 0x000fe20000011406 */
[----:B------:R-:W-:-:S04]  /*17480*/  IMAD.WIDE.U32 R2, R6, UR4, R2 ;  /* 0x0000000406027c25 */ /* 0x000fc8000f8e0002 */
[----:B------:R-:W-:Y:S01]  /*17490*/  IMAD R7, R7, UR4, RZ ;  /* 0x0000000407077c24 */ /* 0x000fe2000f8e02ff */
[----:B------:R-:W-:-:S03]  /*174a0*/  ULDC UR4, c[0x0][0x2b8] ;  /* 0x0000ae0000047ab9 */ /* 0x000fc60000000800 */
[----:B------:R-:W-:Y:S01]  /*174b0*/  IMAD R7, R6, UR5, R7 ;  /* 0x0000000506077c24 */ /* 0x000fe2000f8e0207 */
[----:B------:R-:W-:-:S03]  /*174c0*/  SHF.R.S32.HI R6, RZ, 0x1f, R5 ;  /* 0x0000001fff067819 */ /* 0x000fc60000011405 */
[----:B------:R-:W-:Y:S02]  /*174d0*/  IMAD.IADD R3, R3, 0x1, R7 ;  /* 0x0000000103037824 */ /* 0x000fe400078e0207 */
[----:B------:R-:W-:Y:S02]  /*174e0*/  IMAD R6, R6, UR6, RZ ;  /* 0x0000000606067c24 */ /* 0x000fe4000f8e02ff */
[----:B------:R-:W-:-:S04]  /*174f0*/  IMAD.WIDE.U32 R2, R5, UR6, R2 ;  /* 0x0000000605027c25 */ /* 0x000fc8000f8e0002 */
[----:B0-----:R-:W-:Y:S02]  /*17500*/  IMAD.SHL.U32 R20, R21, 0x10, RZ ;  /* 0x0000001015147824 */ /* 0x001fe400078e00ff */
[----:B------:R-:W-:Y:S01]  /*17510*/  IMAD R6, R5, UR7, R6 ;  /* 0x0000000705067c24 */ /* 0x000fe2000f8e0206 */
[----:B------:R-:W-:Y:S02]  /*17520*/  IADD3 R5, P0, R2, UR8, RZ ;  /* 0x0000000802057c10 */ /* 0x000fe4000ff1e0ff */
[----:B------:R-:W-:Y:S02]  /*17530*/  LOP3.LUT R20, R20, 0x30, RZ, 0xc0, !PT ;  /* 0x0000003014147812 */ /* 0x000fe400078ec0ff */
[----:B------:R-:W-:Y:S02]  /*17540*/  IADD3.X R7, R3, UR9, R6, P0, !PT ;  /* 0x0000000903077c10 */ /* 0x000fe400087fe406 */
[----:B------:R-:W-:Y:S01]  /*17550*/  ISETP.GE.AND P0, PT, R20, UR4, PT ;  /* 0x0000000414007c0c */ /* 0x000fe2000bf06270 */
[----:B------:R-:W-:Y:S01]  /*17560*/  UMOV UR4, 0xffffffff ;  /* 0xffffffff00047882 */ /* 0x000fe20000000000 */
[----:B------:R-:W-:-:S04]  /*17570*/  LOP3.LUT R21, R21, 0x7f, RZ, 0xc0, !PT ;  /* 0x0000007f15157812 */ /* 0x000fc800078ec0ff */
[----:B------:R-:W-:Y:S01]  /*17580*/  SHF.R.U32.HI R21, RZ, 0x2, R21 ;  /* 0x00000002ff157819 */ /* 0x000fe20000011615 */
[----:B------:R-:W-:Y:S06]  /*17590*/  BRA.DIV UR4, `(.L_x_14756) ;  /* 0x0000004a04847947 */ /* 0x000fec000b800000 */
[----:B------:R-:W0:Y:S01]  /*175a0*/  SHFL.IDX PT, R3, R0, RZ, 0x1c1f ;  /* 0x001c1fff00037589 */ /* 0x000e2200000e0000 */
[----:B------:R-:W-:Y:S02]  /*175b0*/  IMAD R6, R9, UR42, RZ ;  /* 0x0000002a09067c24 */ /* 0x000fe4000f8e02ff */
        /* <DEDUP_REMOVED lines=9> */
[----:B-----5:R0:W-:Y:S02]  /*17650*/  @!P2 LDGSTS.E.BYPASS.LTC128B.128 [R10+0xb000], desc[UR54][R2.64], !P0 ;  /* 0x0b000000020aafae */ /* 0x0201e4000c101d76 */
        /* <DEDUP_REMOVED lines=21> */
[----:B------:R0:W-:Y:S02]  /*177b0*/  @!P2 LDGSTS.E.BYPASS.LTC128B.128 [R10+0xc000], desc[UR54][R2.64], !P0 ;  /* 0x0c000000020aafae */ /* 0x0001e4000c101d76 */
[----:B0-----:R-:W-:-:S05]  /*177c0*/  VIADD R2, R19, 0x60 ;  /* 0x0000006013027836 */ /* 0x001fca0000000000 */
[----:B------:R-:W-:-:S13]  /*177d0*/  ISETP.GE.AND P2, PT, R2, R6, PT ;  /* 0x000000060200720c */ /* 0x000fda0003f46270 */
[----:B------:R-:W-:-:S05]  /*177e0*/  @!P2 IADD3 R0, P1, R20, R0, RZ ;  /* 0x000000001400a210 */ /* 0x000fca0007f3e0ff */
[----:B--2---:R-:W-:-:S04]  /*177f0*/  @!P2 IMAD.X R2, RZ, RZ, R4, P1 ;  /* 0x000000ffff02a224 */ /* 0x004fc800008e0604 */
[----:B------:R-:W-:Y:S02]  /*17800*/  @!P2 IMAD.MOV.U32 R3, RZ, RZ, R2 ;  /* 0x000000ffff03a224 */ /* 0x000fe400078e0002 */
[----:B------:R-:W-:Y:S02]  /*17810*/  @!P2 IMAD.MOV.U32 R2, RZ, RZ, R0 ;  /* 0x000000ffff02a224 */ /* 0x000fe400078e0000 */
[----:B------:R-:W-:-:S03]  /*17820*/  VIADD R0, R19, 0x80 ;  /* 0x0000008013007836 */ /* 0x000fc60000000000 */
[----:B------:R0:W-:Y:S02]  /*17830*/  @!P2 LDGSTS.E.BYPASS.LTC128B.128 [R10+0xc800], desc[UR54][R2.64], !P0 ;  /* 0x0c800000020aafae */ /* 0x0001e4000c101d76 */
[----:B------:R-:W-:Y:S02]  /*17840*/  ISETP.GE.AND P2, PT, R0, R6, PT ;  /* 0x000000060000720c */ /* 0x000fe40003f46270 */
[----:B------:R-:W-:Y:S04]  /*17850*/  SHFL.IDX PT, R0, R7, RZ, 0x1c1f ;  /* 0x001c1fff07007589 */ /* 0x000fe800000e0000 */
[----:B------:R-:W-:Y:S04]  /*17860*/  SHFL.IDX PT, R7, R7, 0x1, 0x1c1f ;  /* 0x003c1f0007077f89 */ /* 0x000fe800000e0000 */
[----:B0-----:R-:W0:Y:S03]  /*17870*/  SHFL.IDX PT, R2, R5, RZ, 0x1c1f ;  /* 0x001c1fff05027589 */ /* 0x001e2600000e0000 */
[----:B0-----:R-:W-:-:S05]  /*17880*/  @!P2 IADD3 R2, P1, R20, R2, RZ ;  /* 0x000000021402a210 */ /* 0x001fca0007f3e0ff */
[----:B------:R-:W-:-:S04]  /*17890*/  @!P2 IMAD.X R0, RZ, RZ, R0, P1 ;  /* 0x000000ffff00a224 */ /* 0x000fc800008e0600 */
[----:B------:R-:W-:-:S05]  /*178a0*/  @!P2 IMAD.MOV.U32 R3, RZ, RZ, R0 ;  /* 0x000000ffff03a224 */ /* 0x000fca00078e0000 */
[----:B------:R0:W-:Y:S02]  /*178b0*/  @!P2 LDGSTS.E.BYPASS.LTC128B.128 [R10+0xd000], desc[UR54][R2.64], !P0 ;  /* 0x0d000000020aafae */ /* 0x0001e4000c101d76 */
.L_x_14858:
[----:B------:R-:W-:-:S05]  /*178c0*/  VIADD R19, R19, 0xa0 ;  /* 0x000000a013137836 */ /* 0x000fca0000000000 */
[----:B------:R-:W-:-:S13]  /*178d0*/  ISETP.GE.AND P1, PT, R19, R6, PT ;  /* 0x000000061300720c */ /* 0x000fda0003f26270 */
[----:B0-----:R-:W-:-:S05]  /*178e0*/  @!P1 IADD3 R2, P2, R20, R14, RZ ;  /* 0x0000000e14029210 */ /* 0x001fca0007f5e0ff */
[----:B------:R-:W-:-:S05]  /*178f0*/  @!P1 IMAD.X R3, RZ, RZ, R7, P2 ;  /* 0x000000ffff039224 */ /* 0x000fca00010e0607 */
[----:B------:R-:W-:Y:S01]  /*17900*/  @!PT LDS RZ, [RZ] ;  /* 0x00000000fffff984 */ /* 0x000fe20000000800 */
[----:B------:R-:W-:Y:S01]  /*17910*/  @!PT LDS RZ, [RZ] ;  /* 0x00000000fffff984 */ /* 0x000fe20000000800 */
[----:B------:R-:W-:Y:S01]  /*17920*/  @!PT LDS RZ, [RZ] ;  /* 0x00000000fffff984 */ /* 0x000fe20000000800 */
[----:B------:R0:W-:Y:S01]  /*17930*/  @!P1 LDGSTS.E.BYPASS.LTC128B.128 [R10+0xd800], desc[UR54][R2.64], !P0 ;  /* 0x0d800000020a9fae */ /* 0x0001e2000c101d76 */
[----:B------:R-:W-:Y:S01]  /*17940*/  PLOP3.LUT P0, PT, PT, PT, PT, 0x80, 0x0 ;  /* 0x000000000000781c */ /* 0x000fe20003f0f070 */
[----:B------:R-:W-:-:S12]  /*17950*/  NOP ;  /* 0x0000000000007918 */ /* 0x000fd80000000000 */
.L_x_14757:
        /* <DEDUP_REMOVED lines=18> */
.L_x_14859:
[----:B------:R-:W-:Y:S05]  /*17a80*/  BSYNC B0 ;  /* 0x0000000000007941 */ /* 0x000fea0003800000 */
.L_x_14758:
[----:B------:R-:W-:-:S04]  /*17a90*/  UIADD3 UR4, UR50, -0x2, URZ ;  /* 0xfffffffe32047890 */ /* 0x000fc8000fffe03f */
[----:B------:R-:W-:-:S06]  /*17aa0*/  UISETP.GE.AND UP0, UPT, UR4, UR43, UPT ;  /* 0x0000002b0400728c */ /* 0x000fcc000bf06270 */
[----:B------:R-:W-:-:S13]  /*17ab0*/  PLOP3.LUT P0, PT, PT, PT, UP0, 0x80, 0x0 ;  /* 0x000000000000781c */ /* 0x000fda0003f0f008 */
[----:B------:R-:W-:Y:S05]  /*17ac0*/  @!P0 BRA `(.L_x_14760) ;  /* 0x0000001400808947 */ /* 0x000fea0003800000 */
[----:B0-----:R-:W-:Y:S01]  /*17ad0*/  IMAD.U32 R0, RZ, RZ, UR4 ;  /* 0x00000004ff007e24 */ /* 0x001fe2000f8e00ff */
[----:B------:R0:W5:Y:S04]  /*17ae0*/  LDL.LU R21, [R1+0x4] ;  /* 0x0000040001157983 */ /* 0x0001680000300800 */
[----:B------:R0:W5:Y:S04]  /*17af0*/  LDL.LU R25, [R1+0x10] ;  /* 0x0000100001197983 */ /* 0x0001680000300800 */
[----:B------:R0:W-:Y:S02]  /*17b00*/  STL [R1+0x8], R0 ;  /* 0x0000080001007387 */ /* 0x0001e40000100800 */
.L_x_14780:
[----:B------:R-:W2:Y:S01]  /*17b10*/  LDL R12, [R1+0x14] ;  /* 0x00001400010c7983 */ /* 0x000ea20000100800 */
[----:B-1----:R-:W1:Y:S03]  /*17b20*/  LDC R2, c[0x0][0x430] ;  /* 0x00010c00ff027b82 */ /* 0x002e660000000800 */
[----:B------:R-:W3:Y:S04]  /*17b30*/  LDL R8, [R1+0xc] ;  /* 0x00000c0001087983 */ /* 0x000ee80000100800 */
[----:B------:R-:W4:Y:S01]  /*17b40*/  LDL.LU R11, [R1+0x8] ;  /* 0x00000800010b7983 */ /* 0x000f220000300800 */
[----:B------:R-:W-:Y:S01]  /*17b50*/  IMAD.MOV.U32 R9, RZ, RZ, 0xa0 ;  /* 0x000000a0ff097424 */ /* 0x000fe200078e00ff */
[----:B------:R-:W-:Y:S05]  /*17b60*/  YIELD ;  /* 0x0000000000007946 */ /* 0x000fea0003800000 */
[----:B0-----:R-:W0:Y:S01]  /*17b70*/  S2R R0, SR_TID.X ;  /* 0x0000000000007919 */ /* 0x001e220000002100 */
[----:B------:R-:W-:Y:S01]  /*17b80*/  ULDC.64 UR6, c[0x0][0x428] ;  /* 0x00010a0000067ab9 */ /* 0x000fe20000000a00 */
[----:B------:R-:W-:Y:S01]  /*17b90*/  ULDC UR4, c[0x0][0x430] ;  /* 0x00010c0000047ab9 */ /* 0x000fe20000000800 */
[----:B------:R-:W-:Y:S01]  /*17ba0*/  ULDC.64 UR8, c[0x0][0x418] ;  /* 0x0001060000087ab9 */ /* 0x000fe20000000a00 */
[----:B------:R-:W0:Y:S01]  /*17bb0*/  S2R R6, SR_TID.X ;  /* 0x0000000000067919 */ /* 0x000e220000002100 */
[----:B-1----:R-:W-:-:S13]  /*17bc0*/  ISETP.NE.AND P0, PT, R2, 0x1, PT ;  /* 0x000000010200780c */ /* 0x002fda0003f05270 */
[----:B------:R-:W1:Y:S08]  /*17bd0*/  @P0 LDC R5, c[0x0][0x434] ;  /* 0x00010d00ff050b82 */ /* 0x000e700000000800 */
[----:B------:R-:W1:Y:S01]  /*17be0*/  @P0 LDC R3, c[0x0][0x434] ;  /* 0x00010d00ff030b82 */ /* 0x000e620000000800 */
[----:B0-----:R-:W-:-:S04]  /*17bf0*/  LOP3.LUT R0, R0, 0x7f, RZ, 0xc0, !PT ;  /* 0x0000007f00007812 */ /* 0x001fc800078ec0ff */
[----:B------:R-:W-:Y:S01]  /*17c00*/  SHF.R.U32.HI R2, RZ, 0x2, R0 ;  /* 0x00000002ff027819 */ /* 0x000fe20000011600 */
[C---:B------:R-:W-:Y:S01]  /*17c10*/  IMAD.SHL.U32 R7, R6.reuse, 0x20, RZ ;  /* 0x0000002006077824 */ /* 0x040fe200078e00ff */
[C---:B------:R-:W-:Y:S01]  /*17c20*/  LOP3.LUT R0, R6.reuse, 0x7f, RZ, 0xc0, !PT ;  /* 0x0000007f06007812 */ /* 0x040fe200078ec0ff */
[----:B------:R-:W0:Y:S01]  /*17c30*/  @P0 LDC R4, c[0x0][0x438] ;  /* 0x00010e00ff040b82 */ /* 0x000e220000000800 */
[----:B------:R-:W-:Y:S02]  /*17c40*/  IMAD.SHL.U32 R10, R6, 0x20, RZ ;  /* 0x00000020060a7824 */ /* 0x000fe400078e00ff */
[----:B------:R-:W-:Y:S02]  /*17c50*/  LOP3.LUT R7, R2, 0x60, R7, 0xf8, !PT ;  /* 0x0000006002077812 */ /* 0x000fe400078ef807 */
[----:B------:R-:W-:-:S03]  /*17c60*/  SHF.R.U32.HI R2, RZ, 0x2, R0 ;  /* 0x00000002ff027819 */ /* 0x000fc60000011600 */
[----:B------:R-:W0:Y:S01]  /*17c70*/  @P0 LDC R0, c[0x0][0x438] ;  /* 0x00010e00ff000b82 */ /* 0x000e220000000800 */
[----:B------:R-:W-:-:S04]  /*17c80*/  LOP3.LUT R10, R2, 0x60, R10, 0xf8, !PT ;  /* 0x00000060020a7812 */ /* 0x000fc800078ef80a */
[----:B------:R-:W-:-:S04]  /*17c90*/  LOP3.LUT R10, R10, 0x80, RZ, 0xfc, !PT ;  /* 0x000000800a0a7812 */ /* 0x000fc800078efcff */
[----:B------:R-:W-:Y:S01]  /*17ca0*/  ISETP.GT.U32.AND P1, PT, R10, 0x9f, PT ;  /* 0x0000009f0a00780c */ /* 0x000fe20003f24070 */
[----:B----4-:R-:W-:-:S04]  /*17cb0*/  IMAD R9, R11, R9, UR37 ;  /* 0x000000250b097e24 */ /* 0x010fc8000f8e0209 */
[--C-:B------:R-:W-:Y:S02]  /*17cc0*/  IMAD.IADD R7, R7, 0x1, R9.reuse ;  /* 0x0000000107077824 */ /* 0x100fe400078e0209 */
[----:B------:R-:W-:Y:S02]  /*17cd0*/  IMAD.IADD R9, R10, 0x1, R9 ;  /* 0x000000010a097824 */ /* 0x000fe400078e0209 */
[----:B-1----:R-:W-:-:S04]  /*17ce0*/  @P0 IMAD.HI.U32 R5, R7, R5, RZ ;  /* 0x0000000507050227 */ /* 0x002fc800078e00ff */
[----:B------:R-:W-:-:S04]  /*17cf0*/  @P0 IMAD.HI.U32 R3, R9, R3, RZ ;  /* 0x0000000309030227 */ /* 0x000fc800078e00ff */
[----:B------:R-:W-:Y:S01]  /*17d00*/  IMAD.MOV.U32 R2, RZ, RZ, R7 ;  /* 0x000000ffff027224 */ /* 0x000fe200078e0007 */
[----:B0-----:R-:W-:Y:S01]  /*17d10*/  @P0 SHF.R.U32.HI R2, RZ, R4, R5 ;  /* 0x00000004ff020219 */ /* 0x001fe20000011605 */
[----:B------:R-:W-:Y:S01]  /*17d20*/  IMAD.MOV.U32 R6, RZ, RZ, R9 ;  /* 0x000000ffff067224 */ /* 0x000fe200078e0009 */
[----:B------:R-:W-:Y:S01]  /*17d30*/  @P0 SHF.R.U32.HI R6, RZ, R0, R3 ;  /* 0x00000000ff060219 */ /* 0x000fe20000011603 */
[----:B--2---:R-:W-:Y:S01]  /*17d40*/  IMAD R0, R12, UR6, RZ ;  /* 0x000000060c007c24 */ /* 0x004fe2000f8e02ff */
[--C-:B------:R-:W-:Y:S01]  /*17d50*/  SHF.R.S32.HI R3, RZ, 0x1f, R2.reuse ;  /* 0x0000001fff037819 */ /* 0x100fe20000011402 */
[----:B------:R-:W-:Y:S02]  /*17d60*/  IMAD.MOV R4, RZ, RZ, -R2 ;  /* 0x000000ffff047224 */ /* 0x000fe400078e0a02 */
[C---:B---3--:R-:W-:Y:S02]  /*17d70*/  IMAD R0, R8.reuse, UR7, R0 ;  /* 0x0000000708007c24 */ /* 0x048fe4000f8e0200 */
[----:B------:R-:W-:-:S04]  /*17d80*/  IMAD.WIDE.U32 R2, R8, UR6, R2 ;  /* 0x0000000608027c25 */ /* 0x000fc8000f8e0002 */
[----:B------:R-:W-:Y:S01]  /*17d90*/  IMAD R7, R4, UR4, R7 ;  /* 0x0000000404077c24 */ /* 0x000fe2000f8e0207 */
[----:B------:R-:W-:Y:S01]  /*17da0*/  LEA R4, P0, R2, UR8, 0x2 ;  /* 0x0000000802047c11 */ /* 0x000fe2000f8010ff */
[----:B------:R-:W-:-:S05]  /*17db0*/  IMAD.IADD R3, R0, 0x1, R3 ;  /* 0x0000000100037824 */ /* 0x000fca00078e0203 */
[----:B------:R-:W-:-:S05]  /*17dc0*/  LEA.HI.X R5, R2, UR9, R3, 0x2, P0 ;  /* 0x0000000902057c11 */ /* 0x000fca00080f1403 */
[----:B------:R0:W2:Y:S01]  /*17dd0*/  LDG.E R10, desc[UR54][R4.64] ;  /* 0x00000036040a7981 */ /* 0x0000a2000c1e1900 */
[--C-:B------:R-:W-:Y:S01]  /*17de0*/  @!P1 SHF.R.S32.HI R3, RZ, 0x1f, R6.reuse ;  /* 0x0000001fff039819 */ /* 0x100fe20000011406 */
[----:B------:R-:W-:-:S04]  /*17df0*/  @!P1 IMAD.MOV.U32 R2, RZ, RZ, R6 ;  /* 0x000000ffff029224 */ /* 0x000fc800078e0006 */
[----:B------:R-:W-:-:S04]  /*17e00*/  @!P1 IMAD.WIDE.U32 R2, R8, UR6, R2 ;  /* 0x0000000608029c25 */ /* 0x000fc8000f8e0002 */
[----:B0-----:R-:W-:Y:S02]  /*17e10*/  IMAD.MOV R4, RZ, RZ, -R6 ;  /* 0x000000ffff047224 */ /* 0x001fe400078e0a06 */
[----:B------:R-:W-:Y:S02]  /*17e20*/  @!P1 IMAD.IADD R0, R0, 0x1, R3 ;  /* 0x0000000100009824 */ /* 0x000fe400078e0203 */
[----:B------:R-:W-:Y:S01]  /*17e30*/  IMAD R9, R4, UR4, R9 ;  /* 0x0000000404097c24 */ /* 0x000fe2000f8e0209 */
[----:B------:R-:W-:Y:S01]  /*17e40*/  @!P1 LEA R4, P0, R2, UR8, 0x2 ;  /* 0x0000000802049c11 */ /* 0x000fe2000f8010ff */
[----:B------:R-:W-:-:S03]  /*17e50*/  IMAD.MOV.U32 R8, RZ, RZ, RZ ;  /* 0x000000ffff087224 */ /* 0x000fc600078e00ff */
[----:B------:R-:W-:Y:S01]  /*17e60*/  @!P1 LEA.HI.X R5, R2, UR9, R0, 0x2, P0 ;  /* 0x0000000902059c11 */ /* 0x000fe200080f1400 */
[----:B-----5:R-:W-:Y:S02]  /*17e70*/  VIADD R0, R21, 0x1 ;  /* 0x0000000115007836 */ /* 0x020fe40000000000 */
[----:B------:R-:W-:Y:S02]  /*17e80*/  IMAD.MOV.U32 R2, RZ, RZ, R11 ;  /* 0x000000ffff027224 */ /* 0x000fe400078e000b */
[----:B------:R0:W5:Y:S01]  /*17e90*/  @!P1 LDG.E R8, desc[UR54][R4.64] ;  /* 0x0000003604089981 */ /* 0x000162000c1e1900 */
[----:B------:R-:W-:Y:S01]  /*17ea0*/  ISETP.NE.AND P0, PT, R0, 0x2, PT ;  /* 0x000000020000780c */ /* 0x000fe20003f05270 */
[----:B------:R-:W-:Y:S01]  /*17eb0*/  VIADD R11, R11, 0xffffffff ;  /* 0xffffffff0b0b7836 */ /* 0x000fe20000000000 */
[----:B------:R-:W-:Y:S01]  /*17ec0*/  ISETP.GT.AND P1, PT, R2, UR43, PT ;  /* 0x0000002b02007c0c */ /* 0x000fe2000bf24270 */
[----:B------:R-:W-:Y:S01]  /*17ed0*/  IMAD.U32 R12, RZ, RZ, UR44 ;  /* 0x0000002cff0c7e24 */ /* 0x000fe2000f8e00ff */
[----:B------:R-:W-:-:S02]  /*17ee0*/  SEL R6, R0, RZ, P0 ;  /* 0x000000ff00067207 */ /* 0x000fc40000000000 */
[----:B------:R-:W-:Y:S02]  /*17ef0*/  SEL R0, RZ, 0x1, P0 ;  /* 0x00000001ff007807 */ /* 0x000fe40000000000 */
[----:B------:R-:W-:Y:S01]  /*17f00*/  ISETP.NE.AND P2, PT, R12, 0x3, PT ;  /* 0x000000030c00780c */ /* 0x000fe20003f45270 */
[----:B------:R0:W-:Y:S01]  /*17f10*/  STL [R1+0x4], R6 ;  /* 0x0000040601007387 */ /* 0x0001e20000100800 */
[----:B------:R-:W-:-:S03]  /*17f20*/  LOP3.LUT R2, R25, R0, RZ, 0x3c, !PT ;  /* 0x0000000019027212 */ /* 0x000fc600078e3cff */
[----:B------:R0:W-:Y:S04]  /*17f30*/  STL [R1+0x8], R11 ;  /* 0x0000080b01007387 */ /* 0x0001e80000100800 */
[----:B------:R0:W-:Y:S01]  /*17f40*/  STL [R1+0x10], R2 ;  /* 0x0000100201007387 */ /* 0x0001e20000100800 */
[----:B--2---:R-:W-:-:S03]  /*17f50*/  SHF.R.S32.HI R29, RZ, 0x1f, R10 ;  /* 0x0000001fff1d7819 */ /* 0x004fc6000001140a */
[----:B0-----:R-:W-:Y:S05]  /*17f60*/  @!P2 BRA `(.L_x_14761) ;  /* 0x000000000004a947 */ /* 0x001fea0003800000 */
[----:B------:R-:W-:Y:S01]  /*17f70*/  BPT.TRAP 0x1 ;  /* 0x000000040000795c */ /* 0x000fe20000300000 */
.L_x_14761:
[----:B------:R-:W-:Y:S01]  /*17f80*/  IMAD R0, R6, 0x8, R17 ;  /* 0x0000000806007824 */ /* 0x000fe200078e0211 */
[----:B------:R-:W-:Y:S01]  /*17f90*/  SHF.L.U32 R2, R2, 0x1f, RZ ;  /* 0x0000001f02027819 */ /* 0x000fe200000006ff */
[----:B------:R-:W-:Y:S01]  /*17fa0*/  BSSY B0, `(.L_x_14762) ;  /* 0x0000005000007945 */ /* 0x000fe20003800000 */
[----:B------:R-:W-:Y:S02]  /*17fb0*/  SHF.R.S32.HI R26, RZ, 0x1f, R7 ;  /* 0x0000001fff1a7819 */ /* 0x000fe40000011407 */
[----:B------:R-:W0:Y:S01]  /*17fc0*/  SYNCS.PHASECHK.TRANS64.TRYWAIT P0, [R0+URZ+0x13280], R2 ;  /* 0x01328002000075a7 */ /* 0x000e22000800017f */
[----:B------:R1:W-:Y:S02]  /*17fd0*/  STL [R1], R2 ;  /* 0x0000000201007387 */ /* 0x0003e40000100800 */
[----:B01----:R-:W-:Y:S05]  /*17fe0*/  @!P0 BRA `(.L_x_14763) ;  /* 0x0000004400e88947 */ /* 0x003fea0003800000 */
.L_x_14860:
[----:B------:R-:W-:Y:S05]  /*17ff0*/  BSYNC B0 ;  /* 0x0000000000007941 */ /* 0x000fea0003800000 */
.L_x_14762:
[----:B------:R-:W2:Y:S01]  /*18000*/  LDL R14, [R1+0x2c] ;  /* 0x00002c00010e7983 */ /* 0x000ea20000100800 */
[----:B------:R-:W-:Y:S01]  /*18010*/  ULDC.64 UR4, c[0x0][0x328] ;  /* 0x0000ca0000047ab9 */ /* 0x000fe20000000a00 */
[----:B------:R-:W-:Y:S02]  /*18020*/  ULDC.64 UR6, c[0x0][0x338] ;  /* 0x0000ce0000067ab9 */ /* 0x000fe40000000a00 */
[----:B------:R-:W2:Y:S01]  /*18030*/  LDL R13, [R1+0x4] ;  /* 0x00000400010d7983 */ /* 0x000ea20000100800 */
[----:B------:R-:W-:Y:S01]  /*18040*/  IMAD R4, R26, UR4, RZ ;  /* 0x000000041a047c24 */ /* 0x000fe2000f8e02ff */
[----:B------:R-:W-:Y:S01]  /*18050*/  SHF.R.S32.HI R27, RZ, 0x1f, R9 ;  /* 0x0000001fff1b7819 */ /* 0x000fe20000011409 */
[C---:B0-----:R-:W-:Y:S01]  /*18060*/  IMAD.WIDE.U32 R2, R7.reuse, UR4, RZ ;  /* 0x0000000407027c25 */ /* 0x041fe2000f8e00ff */
[----:B------:R-:W0:Y:S01]  /*18070*/  S2R R11, SR_TID.X ;  /* 0x00000000000b7919 */ /* 0x000e220000002100 */
[----:B-----5:R-:W-:Y:S01]  /*18080*/  SHF.R.S32.HI R28, RZ, 0x1f, R8 ;  /* 0x0000001fff1c7819 */ /* 0x020fe20000011408 */
[----:B------:R-:W1:Y:S01]  /*18090*/  LDC R12, c[0x0][0x2f4] ;  /* 0x0000bd00ff0c7b82 */ /* 0x000e620000000800 */
[----:B------:R-:W-:-:S02]  /*180a0*/  IMAD R4, R7, UR5, R4 ;  /* 0x0000000507047c24 */ /* 0x000fc4000f8e0204 */
[----:B------:R-:W-:Y:S02]  /*180b0*/  IMAD R6, R27, UR4, RZ ;  /* 0x000000041b067c24 */ /* 0x000fe4000f8e02ff */
        /* <DEDUP_REMOVED lines=21> */
[----:B0-----:R-:W-:Y:S01]  /*18210*/  IMAD.SHL.U32 R11, R11, 0x10, RZ ;  /* 0x000000100b0b7824 */ /* 0x001fe200078e00ff */
[----:B------:R-:W-:-:S04]  /*18220*/  IADD3 R20, P0, R2, UR6, RZ ;  /* 0x0000000602147c10 */ /* 0x000fc8000ff1e0ff */
[----:B------:R-:W-:Y:S02]  /*18230*/  LOP3.LUT R11, R11, 0x30, RZ, 0xc0, !PT ;  /* 0x000000300b0b7812 */ /* 0x000fe400078ec0ff */
[----:B------:R-:W-:Y:S02]  /*18240*/  IADD3.X R19, R6, UR7, R3, P0, !PT ;  /* 0x0000000706137c10 */ /* 0x000fe400087fe403 */
[----:B-1----:R-:W-:Y:S01]  /*18250*/  ISETP.GE.AND P2, PT, R11, R12, PT ;  /* 0x0000000c0b00720c */ /* 0x002fe20003f46270 */
[----:B--2---:R-:W-:Y:S01]  /*18260*/  IMAD R6, R13, 0x2800, R14 ;  /* 0x000028000d067824 */ /* 0x004fe200078e020e */
[----:B------:R-:W-:Y:S11]  /*18270*/  BRA.DIV UR4, `(.L_x_14764) ;  /* 0x00000046045c7947 */ /* 0x000ff6000b800000 */
[----:B------:R-:W0:Y:S01]  /*18280*/  S2R R11, SR_TID.X ;  /* 0x00000000000b7919 */ /* 0x000e220000002100 */
[----:B------:R-:W-:Y:S01]  /*18290*/  IMAD.IADD R6, R17, 0x1, R6 ;  /* 0x0000000111067824 */ /* 0x000fe200078e0206 */
[----:B------:R-:W1:Y:S04]  /*182a0*/  SHFL.IDX PT, R2, R4, RZ, 0x1c1f ;  /* 0x001c1fff04027589 */ /* 0x000e6800000e0000 */
[----:B------:R-:W2:Y:S01]  /*182b0*/  SHFL.IDX PT, R3, R5, RZ, 0x1c1f ;  /* 0x001c1fff05037589 */ /* 0x000ea200000e0000 */
[----:B0-----:R-:W-:-:S05]  /*182c0*/  IMAD.SHL.U32 R11, R11, 0x10, RZ ;  /* 0x000000100b0b7824 */ /* 0x001fca00078e00ff */
[----:B------:R-:W-:-:S04]  /*182d0*/  LOP3.LUT R11, R11, 0x30, RZ, 0xc0, !PT ;  /* 0x000000300b0b7812 */ /* 0x000fc800078ec0ff */
[----:B-1----:R-:W-:-:S05]  /*182e0*/  IADD3 R2, P0, R11, R2, RZ ;  /* 0x000000020b027210 */ /* 0x002fca0007f1e0ff */
[----:B--2---:R-:W-:-:S05]  /*182f0*/  IMAD.X R3, RZ, RZ, R3, P0 ;  /* 0x000000ffff037224 */ /* 0x004fca00000e0603 */
[----:B------:R-:W-:Y:S01]  /*18300*/  @!PT LDS RZ, [RZ] ;  /* 0x00000000fffff984 */ /* 0x000fe20000000800 */
        /* <DEDUP_REMOVED lines=16> */
[----:B0-----:R0:W1:Y:S04]  /*18410*/  SHFL.IDX PT, R3, R19, RZ, 0x1c1f ;  /* 0x001c1fff13037589 */ /* 0x00106800000e0000 */
[----:B------:R0:W2:Y:S02]  /*18420*/  SHFL.IDX PT, R2, R20, RZ, 0x1c1f ;  /* 0x001c1fff14027589 */ /* 0x0000a400000e0000 */
.L_x_14872:
[----:B------:R-:W3:Y:S02]  /*18430*/  S2R R4, SR_TID.X ;  /* 0x0000000000047919 */ /* 0x000ee40000002100 */
[----:B---3--:R-:W-:-:S05]  /*18440*/  IMAD.SHL.U32 R4, R4, 0x10, RZ ;  /* 0x0000001004047824 */ /* 0x008fca00078e00ff */
[----:B------:R-:W-:-:S04]  /*18450*/  LOP3.LUT R4, R4, 0x30, RZ, 0xc0, !PT ;  /* 0x0000003004047812 */ /* 0x000fc800078ec0ff */
[----:B--2---:R-:W-:-:S05]  /*18460*/  IADD3 R2, P0, R4, R2, RZ ;  /* 0x0000000204027210 */ /* 0x004fca0007f1e0ff */
[----:B-1----:R-:W-:Y:S01]  /*18470*/  IMAD.X R3, RZ, RZ, R3, P0 ;  /* 0x000000ffff037224 */ /* 0x002fe200000e0603 */
[----:B------:R-:W-:-:S04]  /*18480*/  PLOP3.LUT P0, PT, PT, PT, PT, 0x80, 0x0 ;  /* 0x000000000000781c */ /* 0x000fc80003f0f070 */
[----:B------:R-:W-:Y:S01]  /*18490*/  @!PT LDS RZ, [RZ] ;  /* 0x00000000fffff984 */ /* 0x000fe20000000800 */
[----:B------:R-:W-:Y:S01]  /*184a0*/  @!PT LDS RZ, [RZ] ;  /* 0x00000000fffff984 */ /* 0x000fe20000000800 */
[----:B------:R-:W-:Y:S01]  /*184b0*/  @!PT LDS RZ, [RZ] ;  /* 0x00000000fffff984 */ /* 0x000fe20000000800 */
[----:B------:R1:W-:Y:S01]  /*184c0*/  LDGSTS.E.BYPASS.LTC128B.128 [R6+0x8000], desc[UR54][R2.64], !P2 ;  /* 0x0800000002067fae */ /* 0x0003e2000d101d76 */
[----:B------:R-:W-:-:S08]  /*184d0*/  NOP ;  /* 0x0000000000007918 */ /* 0x000fd00000000000 */
.L_x_14765:
        /* <DEDUP_REMOVED lines=11> */
.L_x_14766:
[----:B------:R1:W-:Y:S01]  /*18590*/  SYNCS.ARRIVE.TRANS64.A1T0 RZ, [R0+URZ+0x13270], RZ ;  /* 0x013270ff00ff79a7 */ /* 0x0003e2000810003f */
[----:B------:R-:W-:Y:S05]  /*185a0*/  @!P3 BRA `(.L_x_14767) ;  /* 0x000000000004b947 */ /* 0x000fea0003800000 */
[----:B------:R-:W-:Y:S01]  /*185b0*/  BPT.TRAP 0x1 ;  /* 0x000000040000795c */ /* 0x000fe20000300000 */
.L_x_14767:
[----:B------:R-:W2:Y:S01]  /*185c0*/  LDL R2, [R1] ;  /* 0x0000000001027983 */ /* 0x000ea20000100800 */
[----:B------:R-:W-:Y:S01]  /*185d0*/  BSSY B0, `(.L_x_14768) ;  /* 0x0000003000007945 */ /* 0x000fe20003800000 */
[----:B--2---:R-:W2:Y:S03]  /*185e0*/  SYNCS.PHASECHK.TRANS64.TRYWAIT P0, [R0+URZ+0x13240], R2 ;  /* 0x01324002000075a7 */ /* 0x004ea6000800017f */
[----:B--2---:R-:W-:Y:S05]  /*185f0*/  @!P0 BRA `(.L_x_14769) ;  /* 0x0000004800188947 */ /* 0x004fea0003800000 */
.L_x_14873:
[----:B------:R-:W-:Y:S05]  /*18600*/  BSYNC B0 ;  /* 0x0000000000007941 */ /* 0x000fea0003800000 */
.L_x_14768:
[----:B------:R-:W0:Y:S01]  /*18610*/  S2R R11, SR_TID.X ;  /* 0x00000000000b7919 */ /* 0x000e220000002100 */
        /* <DEDUP_REMOVED lines=16> */
[----:B0-----:R-:W-:Y:S02]  /*18720*/  IMAD.SHL.U32 R19, R11, 0x10, RZ ;  /* 0x000000100b137824 */ /* 0x001fe400078e00ff */
[----:B------:R-:W-:Y:S01]  /*18730*/  IMAD R7, R28, UR6, RZ ;  /* 0x000000061c077c24 */ /* 0x000fe2000f8e02ff */
[----:B------:R-:W0:Y:S01]  /*18740*/  LDC R11, c[0x0][0x2f4] ;  /* 0x0000bd00ff0b7b82 */ /* 0x000e220000000800 */
[----:B------:R-:W-:Y:S01]  /*18750*/  IMAD.WIDE.U32 R2, R8, UR6, R2 ;  /* 0x0000000608027c25 */ /* 0x000fe2000f8e0002 */
[----:B------:R-:W-:-:S03]  /*18760*/  LOP3.LUT R19, R19, 0x30, RZ, 0xc0, !PT ;  /* 0x0000003013137812 */ /* 0x000fc600078ec0ff */
        /* <DEDUP_REMOVED lines=10> */
[----:B------:R-:W-:Y:S02]  /*18810*/  IADD3.X R5, R9, UR7, R3, P0, !PT ;  /* 0x0000000709057c10 */ /* 0x000fe400087fe403 */
[----:B0-----:R-:W-:Y:S01]  /*18820*/  ISETP.GE.AND P2, PT, R19, R11, PT ;  /* 0x0000000b1300720c */ /* 0x001fe20003f46270 */
[----:B------:R-:W-:-:S12]  /*18830*/  BRA.DIV UR4, `(.L_x_14770) ;  /* 0x0000004604a07947 */ /* 0x000fd8000b800000 */
[----:B------:R-:W0:Y:S04]  /*18840*/  SHFL.IDX PT, R2, R7, RZ, 0x1c1f ;  /* 0x001c1fff07027589 */ /* 0x000e2800000e0000 */
[----:B------:R-:W2:Y:S04]  /*18850*/  SHFL.IDX PT, R3, R8, RZ, 0x1c1f ;  /* 0x001c1fff08037589 */ /* 0x000ea800000e0000 */
[----:B------:R-:W-:Y:S01]  /*18860*/  SHFL.IDX PT, R5, R5, RZ, 0x1c1f ;  /* 0x001c1fff05057589 */ /* 0x000fe200000e0000 */
[----:B0-----:R-:W-:-:S05]  /*18870*/  IADD3 R2, P0, R19, R2, RZ ;  /* 0x0000000213027210 */ /* 0x001fca0007f1e0ff */
[----:B--2---:R-:W-:-:S05]  /*18880*/  IMAD.X R3, RZ, RZ, R3, P0 ;  /* 0x000000ffff037224 */ /* 0x004fca00000e0603 */
[----:B------:R0:W-:Y:S04]  /*18890*/  LDGSTS.E.BYPASS.LTC128B.128 [R6+0xe000], desc[UR54][R2.64], !P2 ;  /* 0x0e00000002067fae */ /* 0x0001e8000d101d76 */
[----:B0-----:R-:W0:Y:S04]  /*188a0*/  SHFL.IDX PT, R2, R7, 0x1, 0x1c1f ;  /* 0x003c1f0007027f89 */ /* 0x001e2800000e0000 */
[----:B------:R-:W2:Y:S01]  /*188b0*/  SHFL.IDX PT, R3, R8, 0x1, 0x1c1f ;  /* 0x003c1f0008037f89 */ /* 0x000ea200000e0000 */
[----:B0-----:R-:W-:-:S05]  /*188c0*/  IADD3 R2, P0, R19, R2, RZ ;  /* 0x0000000213027210 */ /* 0x001fca0007f1e0ff */
[----:B--2---:R-:W-:-:S05]  /*188d0*/  IMAD.X R3, RZ, RZ, R3, P0 ;  /* 0x000000ffff037224 */ /* 0x004fca00000e0603 */
[----:B------:R0:W-:Y:S04]  /*188e0*/  LDGSTS.E.BYPASS.LTC128B.128 [R6+0xe800], desc[UR54][R2.64], !P2 ;  /* 0x0e80000002067fae */ /* 0x0001e8000d101d76 */
[----:B0-----:R-:W0:Y:S04]  /*188f0*/  SHFL.IDX PT, R2, R7, 0x2, 0x1c1f ;  /* 0x005c1f0007027f89 */ /* 0x001e2800000e0000 */
[----:B------:R-:W2:Y:S04]  /*18900*/  SHFL.IDX PT, R3, R8, 0x2, 0x1c1f ;  /* 0x005c1f0008037f89 */ /* 0x000ea800000e0000 */
[----:B------:R-:W-:Y:S01]  /*18910*/  SHFL.IDX PT, R8, R8, 0x3, 0x1c1f ;  /* 0x007c1f0008087f89 */ /* 0x000fe200000e0000 */
[----:B0-----:R-:W-:-:S05]  /*18920*/  IADD3 R2, P0, R19, R2, RZ ;  /* 0x0000000213027210 */ /* 0x001fca0007f1e0ff */
[----:B--2---:R-:W-:-:S05]  /*18930*/  IMAD.X R3, RZ, RZ, R3, P0 ;  /* 0x000000ffff037224 */ /* 0x004fca00000e0603 */
[----:B------:R0:W-:Y:S04]  /*18940*/  LDGSTS.E.BYPASS.LTC128B.128 [R6+0xf000], desc[UR54][R2.64], !P2 ;  /* 0x0f00000002067fae */ /* 0x0001e8000d101d76 */
[----:B0-----:R-:W0:Y:S02]  /*18950*/  SHFL.IDX PT, R2, R7, 0x3, 0x1c1f ;  /* 0x007c1f0007027f89 */ /* 0x001e2400000e0000 */
[----:B0-----:R-:W-:-:S05]  /*18960*/  IADD3 R2, P0, R19, R2, RZ ;  /* 0x0000000213027210 */ /* 0x001fca0007f1e0ff */
[----:B------:R-:W-:-:S05]  /*18970*/  IMAD.X R3, RZ, RZ, R8, P0 ;  /* 0x000000ffff037224 */ /* 0x000fca00000e0608 */
[----:B------:R0:W-:Y:S04]  /*18980*/  LDGSTS.E.BYPASS.LTC128B.128 [R6+0xf800], desc[UR54][R2.64], !P2 ;  /* 0x0f80000002067fae */ /* 0x0001e8000d101d76 */
[----:B0-----:R0:W2:Y:S02]  /*18990*/  SHFL.IDX PT, R2, R4, RZ, 0x1c1f ;  /* 0x001c1fff04027589 */ /* 0x0010a400000e0000 */
.L_x_14885:
        /* <DEDUP_REMOVED lines=8> */
.L_x_14771:
        /* <DEDUP_REMOVED lines=11> */
.L_x_14772:
[----:B------:R1:W-:Y:S02]  /*18ad0*/  SYNCS.ARRIVE.TRANS64.A1T0 RZ, [R0+URZ+0x13230], RZ ;  /* 0x013230ff00ff79a7 */ /* 0x0003e4000810003f */
[----:B-1----:R-:W-:-:S05]  /*18ae0*/  IMAD.U32 R0, RZ, RZ, UR46 ;  /* 0x0000002eff007e24 */ /* 0x002fca000f8e00ff */
[----:B------:R-:W-:-:S13]  /*18af0*/  ISETP.NE.AND P0, PT, R0, 0x3, PT ;  /* 0x000000030000780c */ /* 0x000fda0003f05270 */
[----:B------:R-:W-:Y:S05]  /*18b00*/  @!P0 BRA `(.L_x_14773) ;  /* 0x0000000000048947 */ /* 0x000fea0003800000 */
[----:B------:R-:W-:Y:S01]  /*18b10*/  BPT.TRAP 0x1 ;  /* 0x000000040000795c */ /* 0x000fe20000300000 */
.L_x_14773:
[----:B------:R-:W-:Y:S01]  /*18b20*/  LOP3.LUT R0, R25, 0x1, RZ, 0x3c, !PT ;  /* 0x0000000119007812 */ /* 0x000fe200078e3cff */
[----:B------:R-:W-:Y:S01]  /*18b30*/  IMAD R2, R21, 0x8, R17 ;  /* 0x0000000815027824 */ /* 0x000fe200078e0211 */
[----:B------:R-:W-:Y:S02]  /*18b40*/  BSSY B0, `(.L_x_14774) ;  /* 0x0000004000007945 */ /* 0x000fe40003800000 */
[----:B------:R-:W-:-:S04]  /*18b50*/  SHF.L.U32 R0, R0, 0x1f, RZ ;  /* 0x0000001f00007819 */ /* 0x000fc800000006ff */
[----:B------:R-:W1:Y:S02]  /*18b60*/  SYNCS.PHASECHK.TRANS64.TRYWAIT P2, [R2+URZ+0x13270], R0 ;  /* 0x01327000020075a7 */ /* 0x000e64000804017f */
[----:B-1----:R-:W-:Y:S05]  /*18b70*/  @!P2 BRA `(.L_x_14775) ;  /* 0x00000048002ca947 */ /* 0x002fea0003800000 */
.L_x_14886:
[----:B------:R-:W-:Y:S05]  /*18b80*/  BSYNC B0 ;  /* 0x0000000000007941 */ /* 0x000fea0003800000 */
.L_x_14774:
[----:B------:R-:W-:-:S05]  /*18b90*/  IMAD.U32 R3, RZ, RZ, UR44 ;  /* 0x0000002cff037e24 */ /* 0x000fca000f8e00ff */
[----:B------:R-:W-:-:S13]  /*18ba0*/  ISETP.NE.AND P2, PT, R3, 0x3, PT ;  /* 0x000000030300780c */ /* 0x000fda0003f45270 */
[----:B------:R-:W-:Y:S05]  /*18bb0*/  @!P2 BRA `(.L_x_14776) ;  /* 0x000000000004a947 */ /* 0x000fea0003800000 */
[----:B------:R-:W-:Y:S01]  /*18bc0*/  BPT.TRAP 0x1 ;  /* 0x000000040000795c */ /* 0x000fe20000300000 */
.L_x_14776:
[----:B------:R-:W-:Y:S01]  /*18bd0*/  SHF.L.U32 R3, R25, 0x1f, RZ ;  /* 0x0000001f19037819 */ /* 0x000fe200000006ff */
[----:B-1----:R-:W-:-:S03]  /*18be0*/  IMAD R0, R21, 0x2800, RZ ;  /* 0x0000280015007824 */ /* 0x002fc600078e02ff */
[----:B------:R-:W1:Y:S02]  /*18bf0*/  SYNCS.PHASECHK.TRANS64.TRYWAIT P2, [R2+URZ+0x13260], R3 ;  /* 0x01326003020075a7 */ /* 0x000e64000804017f */
[----:B-1----:R-:W-:Y:S05]  /*18c00*/  @!P2 BRA `(.L_x_14777) ;  /* 0x00000048001ca947 */ /* 0x002fea0003800000 */
.L_x_14887:
[C---:B0-----:R-:W-:Y:S01]  /*18c10*/  LOP3.LUT R4, R0.reuse, R24, RZ, 0xfc, !PT ;  /* 0x0000001800047212 */ /* 0x041fe200078efcff */
[----:B------:R-:W-:Y:S05]  /*18c20*/  WARPSYNC.ALL ;  /* 0x0000000000007948 */ /* 0x000fea0003800000 */
[----:B------:R-:W-:Y:S01]  /*18c30*/  IMAD.IADD R5, R17, 0x1, R4 ;  /* 0x0000000111057824 */ /* 0x000fe200078e0204 */
[----:B-1----:R-:W-:Y:S01]  /*18c40*/  LOP3.LUT R3, R0, R23, RZ, 0xfc, !PT ;  /* 0x0000001700037212 */ /* 0x002fe200078efcff */
[----:B------:R-:W-:-:S04]  /*18c50*/  IMAD.U32 R12, RZ, RZ, UR44 ;  /* 0x0000002cff0c7e24 */ /* 0x000fc8000f8e00ff */
[----:B------:R-:W0:Y:S01]  /*18c60*/  LDSM.16.MT88.4 R4, [R5+0x6000] ;  /* 0x006000000504783b */ /* 0x000e220000004200 */
[----:B------:R-:W-:Y:S01]  /*18c70*/  IMAD.IADD R3, R22, 0x1, R3 ;  /* 0x0000000116037824 */ /* 0x000fe200078e0203 */
[----:B------:R-:W-:Y:S02]  /*18c80*/  ISETP.NE.AND P2, PT, R12, 0x3, PT ;  /* 0x000000030c00780c */ /* 0x000fe40003f45270 */
        /* <DEDUP_REMOVED lines=57> */
.L_x_14778:
[----:B-1----:R1:W-:Y:S01]  /*19020*/  SYNCS.ARRIVE.TRANS64.A1T0 RZ, [R2+URZ+0x13250], RZ ;  /* 0x013250ff02ff79a7 */ /* 0x0023e2000810003f */
[----:B------:R-:W-:Y:S06]  /*19030*/  BAR.SYNC.DEFER_BLOCKING 0x2, 0x80 ;  /* 0x0082000000007b1d */ /* 0x000fec0000010000 */
[----:B------:R-:W-:Y:S05]  /*19040*/  @!P0 BRA `(.L_x_14779) ;  /* 0x0000000000048947 */ /* 0x000fea0003800000 */
[----:B------:R-:W-:Y:S01]  /*19050*/  BPT.TRAP 0x1 ;  /* 0x000000040000795c */ /* 0x000fe20000300000 */
.L_x_14779:
[----:B0-----:R-:W2:Y:S01]  /*19060*/  LDL R0, [R1+0x18] ;  /* 0x0000180001007983 */ /* 0x001ea20000100800 */
[----:B-1----:R-:W-:-:S03]  /*19070*/  VIADD R2, R2, 0x13280 ;  /* 0x0001328002027836 */ /* 0x002fc60000000000 */
[----:B------:R1:W5:Y:S04]  /*19080*/  LDL R21, [R1+0x4] ;  /* 0x0000040001157983 */ /* 0x0003680000100800 */
[----:B------:R1:W5:Y:S01]  /*19090*/  LDL R25, [R1+0x10] ;  /* 0x0000100001197983 */ /* 0x0003620000100800 */
[----:B--2---:R-:W-:-:S04]  /*190a0*/  PRMT R2, R0, 0x654, R2 ;  /* 0x0000065400027816 */ /* 0x004fc80000000002 */
[----:B------:R1:W-:Y:S01]  /*190b0*/  SYNCS.ARRIVE.TRANS64.RED.A1T0 RZ, [R2+URZ], RZ ;  /* 0x000000ff02ff79a7 */ /* 0x0003e2000810043f */
[----:B------:R-:W-:Y:S05]  /*190c0*/  @P1 BRA `(.L_x_14780) ;  /* 0xffffffe800901947 */ /* 0x000fea000383ffff */
.L_x_14760:
[----:B0-----:R-:W1:Y:S01]  /*190d0*/  S2R R0, SR_TID.X ;  /* 0x0000000000007919 */ /* 0x001e620000002100 */
[----:B------:R-:W-:Y:S01]  /*190e0*/  BSSY B0, `(.L_x_14781) ;  /* 0x0000013000007945 */ /* 0x000fe20003800000 */
[----:B-1----:R-:W-:Y:S01]  /*190f0*/  LOP3.LUT R2, R0, 0x7f, RZ, 0xc0, !PT ;  /* 0x0000007f00027812 */ /* 0x002fe200078ec0ff */
[----:B------:R-:W-:-:S03]  /*19100*/  IMAD.U32 R0, RZ, RZ, UR46 ;  /* 0x0000002eff007e24 */ /* 0x000fc6000f8e00ff */
[----:B------:R-:W-:Y:S02]  /*19110*/  ISETP.NE.AND P1, PT, R2, RZ, PT ;  /* 0x000000ff0200720c */ /* 0x000fe40003f25270 */
[----:B------:R-:W-:-:S11]  /*19120*/  ISETP.NE.AND P0, PT, R0, 0x3, PT ;  /* 0x000000030000780c */ /* 0x000fd60003f05270 */
        /* <DEDUP_REMOVED lines=13> */
[----:B------:R0:W-:Y:S02]  /*19200*/  STL [R1+0x20], R0 ;  /* 0x0000200001007387 */ /* 0x0001e40000100800 */
.L_x_14782:
[----:B------:R-:W-:Y:S05]  /*19210*/  BSYNC B0 ;  /* 0x0000000000007941 */ /* 0x000fea0003800000 */
.L_x_14781:
[----:B------:R-:W-:Y:S05]  /*19220*/  @!P0 BRA `(.L_x_14783) ;  /* 0x0000000000048947 */ /* 0x000fea0003800000 */
[----:B------:R-:W-:Y:S01]  /*19230*/  BPT.TRAP 0x1 ;  /* 0x000000040000795c */ /* 0x000fe20000300000 */
.L_x_14783:
[----:B------:R-:W2:Y:S04]  /*19240*/  LDL R2, [R1+0x10] ;  /* 0x0000100001027983 */ /* 0x000ea80000100800 */
[----:B0-----:R-:W3:Y:S01]  /*19250*/  LDL R0, [R1+0x4] ;  /* 0x0000040001007983 */ /* 0x001ee20000100800 */
[----:B------:R-:W-:Y:S01]  /*19260*/  BSSY B0, `(.L_x_14784) ;  /* 0x0000006000007945 */ /* 0x000fe20003800000 */
[----:B--2---:R-:W-:-:S04]  /*19270*/  LOP3.LUT R3, R2, 0x1, RZ, 0x3c, !PT ;  /* 0x0000000102037812 */ /* 0x004fc800078e3cff */
[----:B------:R-:W-:Y:S01]  /*19280*/  SHF.L.U32 R3, R3, 0x1f, RZ ;  /* 0x0000001f03037819 */ /* 0x000fe200000006ff */
[----:B---3--:R-:W-:-:S04]  /*19290*/  IMAD R0, R0, 0x8, R17 ;  /* 0x0000000800007824 */ /* 0x008fc800078e0211 */
[----:B------:R-:W0:Y:S02]  /*192a0*/  SYNCS.PHASECHK.TRANS64.TRYWAIT P1, [R0+URZ+0x13270], R3 ;  /* 0x01327003000075a7 */ /* 0x000e24000802017f */
[----:B0-----:R-:W-:Y:S05]  /*192b0*/  @!P1 BRA `(.L_x_14785) ;  /* 0x0000004000849947 */ /* 0x001fea0003800000 */
.L_x_14888:
[----:B------:R-:W-:Y:S05]  /*192c0*/  BSYNC B0 ;  /* 0x0000000000007941 */ /* 0x000fea0003800000 */
.L_x_14784:
[----:B------:R-:W-:-:S05]  /*192d0*/  IMAD.U32 R2, RZ, RZ, UR44 ;  /* 0x0000002cff027e24 */ /* 0x000fca000f8e00ff */
[----:B------:R-:W-:-:S13]  /*192e0*/  ISETP.NE.AND P1, PT, R2, 0x3, PT ;  /* 0x000000030200780c */ /* 0x000fda0003f25270 */
[----:B------:R-:W-:Y:S05]  /*192f0*/  @!P1 BRA `(.L_x_14786) ;  /* 0x0000000000049947 */ /* 0x000fea0003800000 */
[----:B------:R-:W-:Y:S01]  /*19300*/  BPT.TRAP 0x1 ;  /* 0x000000040000795c */ /* 0x000fe20000300000 */
.L_x_14786:
[----:B------:R-:W0:Y:S02]  /*19310*/  LDL R2, [R1+0x10] ;  /* 0x0000100001027983 */ /* 0x000e240000100800 */
[----:B0-----:R-:W-:-:S04]  /*19320*/  SHF.L.U32 R3, R2, 0x1f, RZ ;  /* 0x0000001f02037819 */ /* 0x001fc800000006ff */
[----:B------:R-:W0:Y:S02]  /*19330*/  SYNCS.PHASECHK.TRANS64.TRYWAIT P1, [R0+URZ+0x13260], R3 ;  /* 0x01326003000075a7 */ /* 0x000e24000802017f */
[----:B0-----:R-:W-:Y:S05]  /*19340*/  @!P1 BRA `(.L_x_14787) ;  /* 0x0000004000749947 */ /* 0x001fea0003800000 */
.L_x_14889:
[----:B------:R-:W2:Y:S01]  /*19350*/  LDL R14, [R1+0x4] ;  /* 0x00000400010e7983 */ /* 0x000ea20000100800 */
[----:B------:R-:W-:Y:S05]  /*19360*/  WARPSYNC.ALL ;  /* 0x0000000000007948 */ /* 0x000fea0003800000 */
[----:B------:R-:W-:-:S05]  /*19370*/  IMAD.U32 R15, RZ, RZ, UR44 ;  /* 0x0000002cff0f7e24 */ /* 0x000fca000f8e00ff */
[----:B------:R-:W-:Y:S01]  /*19380*/  ISETP.NE.AND P1, PT, R15, 0x3, PT ;  /* 0x000000030f00780c */ /* 0x000fe20003f25270 */
[----:B--2---:R-:W-:-:S05]  /*19390*/  IMAD R2, R14, 0x2800, RZ ;  /* 0x000028000e027824 */ /* 0x004fca00078e02ff */
[C---:B------:R-:W-:Y:S02]  /*193a0*/  LOP3.LUT R4, R2.reuse, R24, RZ, 0xfc, !PT ;  /* 0x0000001802047212 */ /* 0x040fe400078efcff */
[----:B0-----:R-:W-:-:S03]  /*193b0*/  LOP3.LUT R3, R2, R23, RZ, 0xfc, !PT ;  /* 0x0000001702037212 */ /* 0x001fc600078efcff */
[----:B------:R-:W-:Y:S02]  /*193c0*/  IMAD.IADD R5, R17, 0x1, R4 ;  /* 0x0000000111057824 */ /* 0x000fe400078e0204 */
[----:B------:R-:W-:Y:S02]  /*193d0*/  IMAD.IADD R12, R22, 0x1, R3 ;  /* 0x00000001160c7824 */ /* 0x000fe400078e0203 */
[----:B------:R-:W-:Y:S02]  /*193e0*/  VIADD R3, R2, 0x800 ;  /* 0x0000080002037836 */ /* 0x000fe40000000000 */
[----:B------:R-:W0:Y:S02]  /*193f0*/  LDSM.16.MT88.4 R4, [R5+0x6000] ;  /* 0x006000000504783b */ /* 0x000e240000004200 */
[C-C-:B0-----:R-:W-:Y:S02]  /*19400*/  PRMT R8, R4.reuse, 0x6420, R5.reuse ;  /* 0x0000642004087816 */ /* 0x141fe40000000005 */
[----:B------:R-:W-:-:S02]  /*19410*/  PRMT R9, R4, 0x7531, R5 ;  /* 0x0000753104097816 */ /* 0x000fc40000000005 */
        /* <DEDUP_REMOVED lines=8> */
[----:B------:R-:W-:Y:S01]  /*194a0*/  VIADD R3, R2, 0x1000 ;  /* 0x0000100002037836 */ /* 0x000fe20000000000 */
[C-C-:B0-----:R-:W-:Y:S02]  /*194b0*/  PRMT R8, R4.reuse, 0x6420, R5.reuse ;  /* 0x0000642004087816 */ /* 0x141fe40000000005 */
        /* <DEDUP_REMOVED lines=8> */
[----:B------:R-:W1:Y:S01]  /*19540*/  LDSM.16.MT88.4 R4, [R5+0x6000] ;  /* 0x006000000504783b */ /* 0x000e620000004200 */
[C---:B------:R-:W-:Y:S02]  /*19550*/  VIADD R3, R2.reuse, 0x1800 ;  /* 0x0000180002037836 */ /* 0x040fe40000000000 */
[----:B------:R-:W-:-:S05]  /*19560*/  VIADD R2, R2, 0x2000 ;  /* 0x0000200002027836 */ /* 0x000fca0000000000 */
[----:B0-----:R-:W-:-:S05]  /*19570*/  LOP3.LUT R13, R2, R23, RZ, 0xfc, !PT ;  /* 0x00000017020d7212 */ /* 0x001fca00078efcff */
[----:B------:R-:W-:Y:S01]  /*19580*/  IMAD.IADD R13, R22, 0x1, R13 ;  /* 0x00000001160d7824 */ /* 0x000fe200078e020d */
[C-C-:B-1----:R-:W-:Y:S02]  /*19590*/  PRMT R8, R4.reuse, 0x6420, R5.reuse ;  /* 0x0000642004087816 */ /* 0x142fe40000000005 */
        /* <DEDUP_REMOVED lines=30> */
.L_x_14788:
[----:B-1----:R1:W-:Y:S01]  /*19780*/  SYNCS.ARRIVE.TRANS64.A1T0 RZ, [R0+URZ+0x13250], RZ ;  /* 0x013250ff00ff79a7 */ /* 0x0023e2000810003f */
[----:B------:R-:W-:Y:S06]  /*19790*/  BAR.SYNC.DEFER_BLOCKING 0x2, 0x80 ;  /* 0x0082000000007b1d */ /* 0x000fec0000010000 */
[----:B------:R-:W-:Y:S05]  /*197a0*/  @!P0 BRA `(.L_x_14789) ;  /* 0x0000000000048947 */ /* 0x000fea0003800000 */
[----:B------:R-:W-:Y:S01]  /*197b0*/  BPT.TRAP 0x1 ;  /* 0x000000040000795c */ /* 0x000fe20000300000 */
.L_x_14789:
        /* <DEDUP_REMOVED lines=12> */
.L_x_14730:
[----:B------:R-:W-:Y:S05]  /*19880*/  BSYNC B7 ;  /* 0x0000000000077941 */ /* 0x000fea0003800000 */
.L_x_14728:
[----:B------:R-:W-:-:S13]  /*19890*/  LOP3.LUT P0, RZ, R16, 0x20, RZ, 0xc0, !PT ;  /* 0x0000002010ff7812 */ /* 0x000fda000780c0ff */
[----:B------:R-:W-:Y:S05]  /*198a0*/  @!P0 BRA `(.L_x_14790) ;  /* 0x0000000000348947 */ /* 0x000fea0003800000 */
[----:B------:R-:W0:Y:S08]  /*198b0*/  S2UR UR4, SR_CgaCtaId ;  /* 0x00000000000479c3 */ /* 0x000e300000008800 */
[----:B------:R-:W-:Y:S01]  /*198c0*/  BAR.SYNC.DEFER_BLOCKING 0x5, 0x200 ;  /* 0x0148000000007b1d */ /* 0x000fe20000010000 */
[----:B------:R-:W-:Y:S01]  /*198d0*/  MOV R17, 0x400 ;  /* 0x0000040000117802 */ /* 0x000fe20000000f00 */
[----:B01----:R-:W-:-:S05]  /*198e0*/  IMAD.U32 R0, RZ, RZ, UR4 ;  /* 0x00000004ff007e24 */ /* 0x003fca000f8e00ff */
        /* <DEDUP_REMOVED lines=9> */
.L_x_14790:
[----:B01----:R-:W2:Y:S01]  /*19980*/  LDL.LU R0, [R1+0x20] ;  /* 0x0000200001007983 */ /* 0x003ea20000300800 */
        /* <DEDUP_REMOVED lines=30> */
[----:B0-----:R-:W-:Y:S02]  /*19b70*/  SEL R3, R8, RZ, P3 ;  /* 0x000000ff08037207 */ /* 0x001fe40001800000 */
[----:B------:R-:W0:Y:S03]  /*19b80*/  LDC R8, c[0x0][0xc38] ;  /* 0x00030e00ff087b82 */ /* 0x000e260000000800 */
[----:B------:R-:W-:Y:S02]  /*19b90*/  IMAD.IADD R2, R6, 0x1, R3 ;  /* 0x0000000106027824 */ /* 0x000fe400078e0203 */
[----:B------:R-:W-:Y:S04]  /*19ba0*/  SHFL.IDX PT, R6, R10, RZ, 0x1f ;  /* 0x00001fff0a067589 */ /* 0x000fe800000e0000 */
        /* <DEDUP_REMOVED lines=12> */
.L_x_14794:
        /* <DEDUP_REMOVED lines=40> */
.L_x_14792:
        /* <DEDUP_REMOVED lines=8> */
[----:B------:R0:W1:Y:S04]  /*19f70*/  SHFL.IDX PT, R5, R5, R2, 0x1f ;  /* 0x00001f0205057589 */ /* 0x00006800000e0000 */
[----:B------:R0:W2:Y:S01]  /*19f80*/  SHFL.IDX PT, R0, R0, R11, 0x1f ;  /* 0x00001f0b00007589 */ /* 0x0000a200000e0000 */
[----:B------:R-:W-:Y:S05]  /*19f90*/  @!P0 BRA `(.L_x_14795) ;  /* 0x00000000000c8947 */ /* 0x000fea0003800000 */
[----:B------:R-:W-:-:S06]  /*19fa0*/  UIADD3 UR5, UR4, -0x1, URZ ;  /* 0xffffffff04057890 */ /* 0x000fcc000fffe03f */
[----:B0-----:R-:W-:-:S05]  /*19fb0*/  IMAD.U32 R2, RZ, RZ, UR5 ;  /* 0x00000005ff027e24 */ /* 0x001fca000f8e00ff */
[----:B------:R3:W4:Y:S02]  /*19fc0*/  SHFL.IDX PT, R7, R3, R2, 0x1f ;  /* 0x00001f0203077589 */ /* 0x00072400000e0000 */
.L_x_14795:
[----:B---34-:R-:W-:Y:S01]  /*19fd0*/  IMAD R3, R7, R8, R9 ;  /* 0x0000000807037224 */ /* 0x018fe200078e0209 */
[----:B-1----:R-:W-:Y:S01]  /*19fe0*/  ISETP.NE.AND P0, PT, R5, 0x1, PT ;  /* 0x000000010500780c */ /* 0x002fe20003f05270 */
[----:B------:R-:W-:Y:S02]  /*19ff0*/  UIADD3 UR41, UR4, UR41, URZ ;  /* 0x0000002904297290 */ /* 0x000fe4000fffe03f */
[----:B------:R-:W-:Y:S01]  /*1a000*/  IMAD.IADD R4, R6, 0x1, -R3 ;  /* 0x0000000106047824 */ /* 0x000fe200078e0a03 */
[----:B------:R1:W-:Y:S09]  /*1a010*/  STL [R1+0x20], R3 ;  /* 0x0000200301007387 */ /* 0x0003f20000100800 */
[----:B------:R-:W-:Y:S05]  /*1a020*/  @!P0 BRA `(.L_x_14796) ;  /* 0x0000000000e08947 */ /* 0x000fea0003800000 */
[----:B--2---:R-:W-:Y:S01]  /*1a030*/  IABS R6, R0 ;  /* 0x0000000000067213 */ /* 0x004fe20000000000 */
[----:B0-----:R-:W-:-:S03]  /*1a040*/  IMAD.MOV.U32 R2, RZ, RZ, RZ ;  /* 0x000000ffff027224 */ /* 0x001fc600078e00ff */
[----:B------:R-:W0:Y:S08]  /*1a050*/  I2F.RP R8, R6 ;  /* 0x0000000600087306 */ /* 0x000e300000209400 */
[----:B0-----:R-:W0:Y:S02]  /*1a060*/  MUFU.RCP R8, R8 ;  /* 0x0000000800087308 */ /* 0x001e240000001000 */
[----:B0-----:R-:W-:Y:S01]  /*1a070*/  VIADD R9, R8, 0xffffffe ;  /* 0x0ffffffe08097836 */ /* 0x001fe20000000000 */
[----:B------:R-:W-:-:S05]  /*1a080*/  IABS R8, R0 ;  /* 0x0000000000087213 */ /* 0x000fca0000000000 */
[----:B-1----:R0:W1:Y:S01]  /*1a090*/  F2I.FTZ.U32.TRUNC.NTZ R3, R9 ;  /* 0x0000000900037305 */ /* 0x002062000021f000 */
[----:B------:R-:W-:Y:S01]  /*1a0a0*/  IMAD.MOV R11, RZ, RZ, -R8 ;  /* 0x000000ffff0b7224 */ /* 0x000fe200078e0a08 */
[----:B0-----:R-:W-:Y:S01]  /*1a0b0*/  IABS R9, R4 ;  /* 0x0000000400097213 */ /* 0x001fe20000000000 */
[----:B-1----:R-:W-:-:S04]  /*1a0c0*/  IMAD.MOV R7, RZ, RZ, -R3 ;  /* 0x000000ffff077224 */ /* 0x002fc800078e0a03 */
[----:B------:R-:W-:-:S04]  /*1a0d0*/  IMAD R7, R7, R6, RZ ;  /* 0x0000000607077224 */ /* 0x000fc800078e02ff */
[----:B------:R-:W-:Y:S01]  /*1a0e0*/  IMAD.HI.U32 R3, R3, R7, R2 ;  /* 0x0000000703037227 */ /* 0x000fe200078e0002 */
[----:B------:R-:W-:-:S04]  /*1a0f0*/  IABS R7, R5 ;  /* 0x0000000500077213 */ /* 0x000fc80000000000 */
[----:B------:R-:W0:Y:S01]  /*1a100*/  I2F.RP R10, R7 ;  /* 0x00000007000a7306 */ /* 0x000e220000209400 */
[----:B------:R-:W-:-:S04]  /*1a110*/  IMAD.HI.U32 R8, R3, R9, RZ ;  /* 0x0000000903087227 */ /* 0x000fc800078e00ff */
[----:B------:R-:W-:-:S05]  /*1a120*/  IMAD R9, R8, R11, R9 ;  /* 0x0000000b08097224 */ /* 0x000fca00078e0209 */
[----:B------:R-:W-:Y:S01]  /*1a130*/  ISETP.GT.U32.AND P1, PT, R6, R9, PT ;  /* 0x000000090600720c */ /* 0x000fe20003f24070 */
[----:B0-----:R-:W0:-:S12]  /*1a140*/  MUFU.RCP R2, R10 ;  /* 0x0000000a00027308 */ /* 0x001e180000001000 */
[----:B------:R-:W-:Y:S02]  /*1a150*/  @!P1 IMAD.IADD R9, R9, 0x1, -R6 ;  /* 0x0000000109099824 */ /* 0x000fe400078e0a06 */
[----:B------:R-:W-:Y:S01]  /*1a160*/  @!P1 VIADD R8, R8, 0x1 ;  /* 0x0000000108089836 */ /* 0x000fe20000000000 */
        /* <DEDUP_REMOVED lines=31> */
[----:B------:R-:W-:-:S04]  /*1a360*/  IMAD.MOV R3, RZ, RZ, -R8 ;  /* 0x000000ffff037224 */ /* 0x000fc800078e0a08 */
[----:B------:R-:W-:Y:S02]  /*1a370*/  IMAD R2, R0, R3, R4 ;  /* 0x0000000300027224 */ /* 0x000fe400078e0204 */
[----:B------:R-:W-:-:S05]  /*1a380*/  IMAD R3, R5, 0x10000, R6 ;  /* 0x0001000005037824 */ /* 0x000fca00078e0206 */
[----:B------:R1:W-:Y:S01]  /*1a390*/  STL [R1+0x28], R3 ;  /* 0x0000280301007387 */ /* 0x0003e20000100800 */
[----:B------:R-:W-:Y:S05]  /*1a3a0*/  BRA `(.L_x_14797) ;  /* 0x0000000400007947 */ /* 0x000fea0003800000 */
.L_x_14796:
[----:B------:R-:W-:Y:S02]  /*1a3b0*/  ULDC.64 UR4, c[0x0][0xc90] ;  /* 0x0003240000047ab9 */ /* 0x000fe40000000a00 */
[----:B------:R-:W-:-:S06]  /*1a3c0*/  UIMAD.WIDE UR4, UR41, 0x4, UR4 ;  /* 0x00000004290478a5 */ /* 0x000fcc000f8e0204 */
[----:B0-----:R-:W-:Y:S02]  /*1a3d0*/  IMAD.U32 R2, RZ, RZ, UR4 ;  /* 0x00000004ff027e24 */ /* 0x001fe4000f8e00ff */
[----:B-1----:R-:W-:-:S05]  /*1a3e0*/  IMAD.U32 R3, RZ, RZ, UR5 ;  /* 0x00000005ff037e24 */ /* 0x002fca000f8e00ff */
        /* <DEDUP_REMOVED lines=36> */
[----:B0-----:R-:W-:Y:S01]  /*1a630*/  VIADD R3, R9, 0xffffffe ;  /* 0x0ffffffe09037836 */ /* 0x001fe20000000000 */
[----:B------:R-:W-:-:S05]  /*1a640*/  IABS R9, R7 ;  /* 0x0000000700097213 */ /* 0x000fca0000000000 */
[----:B------:R-:W0:Y:S02]  /*1a650*/  F2I.FTZ.U32.TRUNC.NTZ R3, R3 ;  /* 0x0000000300037305 */ /* 0x000e24000021f000 */
[----:B0-----:R-:W-:-:S04]  /*1a660*/  IMAD.MOV R5, RZ, RZ, -R3 ;  /* 0x000000ffff057224 */ /* 0x001fc800078e0a03 */
[----:B------:R-:W-:-:S04]  /*1a670*/  IMAD R5, R5, R8, RZ ;  /* 0x0000000805057224 */ /* 0x000fc800078e02ff */
        /* <DEDUP_REMOVED lines=17> */
[----:B------:R-:W-:-:S05]  /*1a790*/  IMAD R3, R2, R7, R3 ;  /* 0x0000000702037224 */ /* 0x000fca00078e0203 */
[----:B------:R0:W-:Y:S02]  /*1a7a0*/  STL [R1+0x28], R3 ;  /* 0x0000280301007387 */ /* 0x0001e40000100800 */
.L_x_14797:
[----:B01----:R-:W-:-:S05]  /*1a7b0*/  LOP3.LUT R3, RZ, R2, RZ, 0x33, !PT ;  /* 0x00000002ff037212 */ /* 0x003fca00078e33ff */
[----:B------:R-:W-:-:S05]  /*1a7c0*/  IMAD.IADD R0, R0, 0x1, R3 ;  /* 0x0000000100007824 */ /* 0x000fca00078e0203 */
[----:B------:R1:W-:Y:S01]  /*1a7d0*/  STL [R1+0x24], R0 ;  /* 0x0000240001007387 */ /* 0x0003e20000100800 */
[----:B------:R-:W-:Y:S05]  /*1a7e0*/  BRA `(.L_x_14798) ;  /* 0x0000000000107947 */ /* 0x000fea0003800000 */
.L_x_14793:
[----:B------:R0:W-:Y:S01]  /*1a7f0*/  STL [R1+0x20], R6 ;  /* 0x0000200601007387 */ /* 0x0001e20000100800 */
[----:B------:R-:W-:-:S03]  /*1a800*/  ULDC UR41, c[0x0][0xc3c] ;  /* 0x00030f0000297ab9 */ /* 0x000fc60000000800 */
[----:B------:R0:W-:Y:S04]  /*1a810*/  STL [R1+0x24], RZ ;  /* 0x000024ff01007387 */ /* 0x0001e80000100800 */
[----:B------:R0:W-:Y:S02]  /*1a820*/  STL [R1+0x28], RZ ;  /* 0x000028ff01007387 */ /* 0x0001e40000100800 */
.L_x_14798:
[----:B------:R-:W2:Y:S04]  /*1a830*/  LDL R3, [R1+0x24] ;  /* 0x0000240001037983 */ /* 0x000ea80000100800 */
[----:B------:R-:W3:Y:S04]  /*1a840*/  LDL R2, [R1+0x28] ;  /* 0x0000280001027983 */ /* 0x000ee80000100800 */
[----:B------:R-:W4:Y:S01]  /*1a850*/  LDL R4, [R1+0x20] ;  /* 0x0000200001047983 */ /* 0x000f220000100800 */
        /* <DEDUP_REMOVED lines=16> */
.L_x_14791:
[----:B------:R-:W-:Y:S02]  /*1a960*/  ULDC UR4, c[0x0][0xc3c] ;  /* 0x00030f0000047ab9 */ /* 0x000fe40000000800 */
[----:B------:R-:W-:-:S06]  /*1a970*/  UISETP.GE.AND UP0, UPT, UR41, UR4, UPT ;  /* 0x000000042900728c */ /* 0x000fcc000bf06270 */
[----:B------:R-:W-:-:S13]  /*1a980*/  PLOP3.LUT P0, PT, PT, PT, UP0, 0x80, 0x0 ;  /* 0x000000000000781c */ /* 0x000fda0003f0f008 */
[----:B------:R-:W-:Y:S05]  /*1a990*/  @!P0 BRA `(.L_x_14799) ;  /* 0xffffff9c00848947 */ /* 0x000fea000383ffff */
.L_x_14717:
[----:B------:R-:W3:Y:S01]  /*1a9a0*/  LDL.LU R0, [R1+0x34] ;  /* 0x0000340001007983 */ /* 0x000ee20000300800 */
        /* <DEDUP_REMOVED lines=11> */
.L_x_14890:
[----:B------:R-:W-:Y:S05]  /*1aa60*/  BSYNC B0 ;  /* 0x0000000000007941 */ /* 0x000fea0003800000 */
.L_x_14800:
[----:B------:R-:W-:-:S03]  /*1aa70*/  UMOV UR4, 0xffffffff ;  /* 0xffffffff00047882 */ /* 0x000fc60000000000 */
[----:B------:R-:W-:Y:S05]  /*1aa80*/  BRA.DIV UR4, `(.L_x_14802) ;  /* 0x0000002a04cc7947 */ /* 0x000fea000b800000 */
[----:B0-----:R-:W0:Y:S02]  /*1aa90*/  S2R R0, SR_TID.X ;  /* 0x0000000000007919 */ /* 0x001e240000002100 */
[----:B0-----:R-:W-:-:S04]  /*1aaa0*/  SHF.R.U32.HI R0, RZ, 0x5, R0 ;  /* 0x00000005ff007819 */ /* 0x001fc80000011600 */
[----:B------:R-:W-:-:S05]  /*1aab0*/  LOP3.LUT R0, R0, 0x3, RZ, 0xc0, !PT ;  /* 0x0000000300007812 */ /* 0x000fca00078ec0ff */
[----:B------:R0:W1:Y:S02]  /*1aac0*/  SHFL.IDX PT, R14, R0, RZ, 0x1f ;  /* 0x00001fff000e7589 */ /* 0x00006400000e0000 */
.L_x_14893:
[----:B-1----:R-:W-:Y:S01]  /*1aad0*/  ISETP.NE.AND P0, PT, R14, RZ, PT ;  /* 0x000000ff0e00720c */ /* 0x002fe20003f05270 */
[----:B------:R-:W-:-:S12]  /*1aae0*/  BSSY B0, `(.L_x_14803) ;  /* 0x000002f000007945 */ /* 0x000fd80003800000 */
[----:B------:R-:W-:Y:S05]  /*1aaf0*/  @P0 BRA `(.L_x_14804) ;  /* 0x0000000000b40947 */ /* 0x000fea0003800000 */
[----:B------:R-:W-:-:S03]  /*1ab00*/  UMOV UR4, 0xffffffff ;  /* 0xffffffff00047882 */ /* 0x000fc60000000000 */
[----:B------:R-:W-:Y:S05]  /*1ab10*/  BRA.DIV UR4, `(.L_x_14805) ;  /* 0x0000002a04dc7947 */ /* 0x000fea000b800000 */
[----:B------:R-:W-:-:S13]  /*1ab20*/  ELECT P6, URZ, PT ;  /* 0x00000000003f782f */ /* 0x000fda00038c0000 */
.L_x_14896:
[----:B------:R-:W-:Y:S05]  /*1ab30*/  @!P6 BRA `(.L_x_14804) ;  /* 0x0000000000a4e947 */ /* 0x000fea0003800000 */
[----:B------:R-:W-:-:S06]  /*1ab40*/  ULOP3.LUT UR4, UR36, 0x2, URZ, 0xfc, !UPT ;  /* 0x0000000224047892 */ /* 0x000fcc000f8efc3f */
[----:B0-----:R-:W-:-:S05]  /*1ab50*/  IMAD.U32 R0, RZ, RZ, UR4 ;  /* 0x00000004ff007e24 */ /* 0x001fca000f8e00ff */
[----:B------:R-:W-:-:S13]  /*1ab60*/  ISETP.NE.AND P0, PT, R0, 0x3, PT ;  /* 0x000000030000780c */ /* 0x000fda0003f05270 */
[----:B------:R-:W-:Y:S05]  /*1ab70*/  @!P0 BRA `(.L_x_14806) ;  /* 0x0000000000048947 */ /* 0x000fea0003800000 */
[----:B------:R-:W-:Y:S01]  /*1ab80*/  BPT.TRAP 0x1 ;  /* 0x000000040000795c */ /* 0x000fe20000300000 */
.L_x_14806:
[----:B------:R-:W2:Y:S04]  /*1ab90*/  LDL R2, [R1+0x10] ;  /* 0x0000100001027983 */ /* 0x000ea80000100800 */
[----:B------:R-:W3:Y:S01]  /*1aba0*/  LDL.LU R0, [R1+0x4] ;  /* 0x0000040001007983 */ /* 0x000ee20000300800 */
[----:B--2---:R-:W-:Y:S01]  /*1abb0*/  SHF.L.U32 R3, R2, 0x1f, RZ ;  /* 0x0000001f02037819 */ /* 0x004fe200000006ff */
[C---:B---3--:R-:W-:Y:S02]  /*1abc0*/  IMAD R4, R0.reuse, 0x8, R5 ;  /* 0x0000000800047824 */ /* 0x048fe400078e0205 */
[----:B------:R-:W-:Y:S02]  /*1abd0*/  VIADD R0, R0, 0x1 ;  /* 0x0000000100007836 */ /* 0x000fe40000000000 */
[----:B------:R-:W0:Y:S03]  /*1abe0*/  SYNCS.PHASECHK.TRANS64.TRYWAIT P1, [R4+URZ+0x13240], R3 ;  /* 0x01324003040075a7 */ /* 0x000e26000802017f */
[----:B------:R-:W-:-:S04]  /*1abf0*/  ISETP.NE.AND P2, PT, R0, 0x2, PT ;  /* 0x000000020000780c */ /* 0x000fc80003f45270 */
[----:B------:R-:W-:Y:S01]  /*1ac00*/  SEL R2, RZ, 0x1, P2 ;  /* 0x00000001ff027807 */ /* 0x000fe20001000000 */
[----:B0-----:R-:W-:Y:S08]  /*1ac10*/  @!P1 BRA `(.L_x_14807) ;  /* 0x0000002800bc9947 */ /* 0x001ff00003800000 */
.L_x_14897:
[----:B------:R-:W2:Y:S01]  /*1ac20*/  LDL.LU R6, [R1+0x10] ;  /* 0x0000100001067983 */ /* 0x000ea20000300800 */
[----:B------:R-:W-:Y:S02]  /*1ac30*/  SEL R0, R0, RZ, P2 ;  /* 0x000000ff00007207 */ /* 0x000fe40001000000 */
[----:B--2---:R-:W-:Y:S01]  /*1ac40*/  LOP3.LUT R2, R6, R2, RZ, 0x3c, !PT ;  /* 0x0000000206027212 */ /* 0x004fe200078e3cff */
[----:B------:R-:W-:Y:S06]  /*1ac50*/  @!P0 BRA `(.L_x_14808) ;  /* 0x0000000000048947 */ /* 0x000fec0003800000 */
[----:B------:R-:W-:Y:S01]  /*1ac60*/  BPT.TRAP 0x1 ;  /* 0x000000040000795c */ /* 0x000fe20000300000 */
.L_x_14808:
[----:B------:R-:W-:Y:S01]  /*1ac70*/  IMAD R5, R0, 0x8, R5 ;  /* 0x0000000800057824 */ /* 0x000fe200078e0205 */
[----:B------:R-:W-:-:S04]  /*1ac80*/  SHF.L.U32 R0, R2, 0x1f, RZ ;  /* 0x0000001f02007819 */ /* 0x000fc800000006ff */
[----:B------:R-:W1:Y:S02]  /*1ac90*/  SYNCS.PHASECHK.TRANS64.TRYWAIT P1, [R5+URZ+0x13240], R0 ;  /* 0x01324000050075a7 */ /* 0x000e64000802017f */
[----:B-1----:R-:W-:Y:S05]  /*1aca0*/  @!P1 BRA `(.L_x_14809) ;  /* 0x0000002800ac9947 */ /* 0x002fea0003800000 */
.L_x_14898:
[----:B------:R-:W-:Y:S05]  /*1acb0*/  @!P0 BRA `(.L_x_14810) ;  /* 0x0000000000048947 */ /* 0x000fea0003800000 */
[----:B------:R-:W-:Y:S01]  /*1acc0*/  BPT.TRAP 0x1 ;  /* 0x000000040000795c */ /* 0x000fe20000300000 */
.L_x_14810:
[----:B------:R-:W2:Y:S02]  /*1acd0*/  SYNCS.PHASECHK.TRANS64.TRYWAIT P1, [R4+URZ+0x13260], R3 ;  /* 0x01326003040075a7 */ /* 0x000ea4000802017f */
[----:B--2---:R-:W-:Y:S05]  /*1ace0*/  @!P1 BRA `(.L_x_14811) ;  /* 0x0000002800b09947 */ /* 0x004fea0003800000 */
.L_x_14899:
[----:B------:R-:W-:Y:S05]  /*1acf0*/  @!P0 BRA `(.L_x_14812) ;  /* 0x0000000000048947 */ /* 0x000fea0003800000 */
[----:B------:R-:W-:Y:S01]  /*1ad00*/  BPT.TRAP 0x1 ;  /* 0x000000040000795c */ /* 0x000fe20000300000 */
.L_x_14812:
[----:B------:R-:W3:Y:S02]  /*1ad10*/  SYNCS.PHASECHK.TRANS64.TRYWAIT P1, [R5+URZ+0x13260], R0 ;  /* 0x01326000050075a7 */ /* 0x000ee4000802017f */
[----:B---3--:R-:W-:Y:S05]  /*1ad20*/  @!P1 BRA `(.L_x_14813) ;  /* 0x0000002800b49947 */ /* 0x008fea0003800000 */
.L_x_14900:
[----:B------:R-:W-:Y:S05]  /*1ad30*/  @!P0 BRA `(.L_x_14814) ;  /* 0x0000000000048947 */ /* 0x000fea0003800000 */
[----:B------:R-:W-:Y:S01]  /*1ad40*/  BPT.TRAP 0x1 ;  /* 0x000000040000795c */ /* 0x000fe20000300000 */
.L_x_14814:
[----:B------:R-:W4:Y:S02]  /*1ad50*/  SYNCS.PHASECHK.TRANS64.TRYWAIT P1, [R4+URZ+0x13280], R3 ;  /* 0x01328003040075a7 */ /* 0x000f24000802017f */
[----:B----4-:R-:W-:Y:S05]  /*1ad60*/  @!P1 BRA `(.L_x_14815) ;  /* 0x0000002800b89947 */ /* 0x010fea0003800000 */
.L_x_14901:
[----:B------:R-:W-:Y:S05]  /*1ad70*/  @!P0 BRA `(.L_x_14816) ;  /* 0x0000000000048947 */ /* 0x000fea0003800000 */
[----:B------:R-:W-:Y:S01]  /*1ad80*/  BPT.TRAP 0x1 ;  /* 0x000000040000795c */ /* 0x000fe20000300000 */
.L_x_14816:
[----:B------:R0:W0:Y:S02]  /*1ad90*/  SYNCS.PHASECHK.TRANS64.TRYWAIT P0, [R5+URZ+0x13280], R0 ;  /* 0x01328000050075a7 */ /* 0x000024000800017f */
[----:B0-----:R-:W-:Y:S05]  /*1ada0*/  @!P0 NANOSLEEP.SYNCS 0x989680 ;  /* 0x009896800000895d */ /* 0x001fea0003900000 */
[----:B------:R-:W0:Y:S02]  /*1adb0*/  @!P0 SYNCS.PHASECHK.TRANS64 P0, [R5+URZ+0x13280], R0 ;  /* 0x01328000050085a7 */ /* 0x000e24000800007f */
[----:B0-----:R-:W-:Y:S05]  /*1adc0*/  @!P0 BRA `(.L_x_14816) ;  /* 0xfffffffc00f08947 */ /* 0x001fea000383ffff */
.L_x_14804:
[----:B------:R-:W-:Y:S05]  /*1add0*/  BSYNC B0 ;  /* 0x0000000000007941 */ /* 0x000fea0003800000 */
.L_x_14803:
[----:B------:R-:W-:Y:S05]  /*1ade0*/  EXIT ;  /* 0x000000000000794d */ /* 0x000fea0003800000 */
.L_x_14621:
[----:B0-----:R-:W-:-:S04]  /*1adf0*/  IMAD.U32 R3, RZ, RZ, UR45 ;  /* 0x0000002dff037e24 */ /* 0x001fc8000f8e00ff */
[----:B------:R0:W1:Y:S03]  /*1ae00*/  SYNCS.PHASECHK.TRANS64.TRYWAIT P1, [R3+URZ+0x13200], R0 ;  /* 0x01320000030075a7 */ /* 0x000066000802017f */
[----:B-1----:R-:W-:Y:S05]  /*1ae10*/  @!P1 NANOSLEEP.SYNCS 0x989680 ;  /* 0x009896800000995d */ /* 0x002fea0003900000 */
[----:B------:R-:W1:Y:S02]  /*1ae20*/  @!P1 SYNCS.PHASECHK.TRANS64 P1, [R3+URZ+0x13200], R0 ;  /* 0x01320000030095a7 */ /* 0x000e64000802007f */
[----:B-1----:R-:W-:Y:S05]  /*1ae30*/  @!P1 BRA `(.L_x_14621) ;  /* 0xfffffffc00ec9947 */ /* 0x002fea000383ffff */
[----:B------:R-:W-:Y:S05]  /*1ae40*/  BRA `(.L_x_14817) ;  /* 0xfffffe7000207947 */ /* 0x000fea000383ffff */
.L_x_14625:
[----:B-1----:R1:W2:Y:S02]  /*1ae50*/  SYNCS.PHASECHK.TRANS64.TRYWAIT P1, [R3+URZ+0x13230], R0 ;  /* 0x01323000030075a7 */ /* 0x0022a4000802017f */
[----:B--2---:R-:W-:Y:S05]  /*1ae60*/  @!P1 NANOSLEEP.SYNCS 0x989680 ;  /* 0x009896800000995d */ /* 0x004fea0003900000 */
[----:B------:R-:W2:Y:S02]  /*1ae70*/  @!P1 SYNCS.PHASECHK.TRANS64 P1, [R3+URZ+0x13230], R0 ;  /* 0x01323000030095a7 */ /* 0x000ea4000802007f */
[----:B--2---:R-:W-:Y:S05]  /*1ae80*/  @!P1 BRA `(.L_x_14625) ;  /* 0xfffffffc00f09947 */ /* 0x004fea000383ffff */
[----:B------:R-:W-:Y:S05]  /*1ae90*/  BRA `(.L_x_14624) ;  /* 0xfffffe70003c7947 */ /* 0x000fea000383ffff */
.L_x_14642:
[----:B-1----:R-:W-:-:S04]  /*1aea0*/  IMAD.U32 R9, RZ, RZ, UR23 ;  /* 0x00000017ff097e24 */ /* 0x002fc8000f8e00ff */
[----:B------:R1:W2:Y:S03]  /*1aeb0*/  SYNCS.PHASECHK.TRANS64.TRYWAIT P1, [R9+URZ+0x13230], R4 ;  /* 0x01323004090075a7 */ /* 0x0002a6000802017f */
[----:B--2---:R-:W-:Y:S05]  /*1aec0*/  @!P1 NANOSLEEP.SYNCS 0x989680 ;  /* 0x009896800000995d */ /* 0x004fea0003900000 */
[----:B------:R-:W2:Y:S02]  /*1aed0*/  @!P1 SYNCS.PHASECHK.TRANS64 P1, [R9+URZ+0x13230], R4 ;  /* 0x01323004090095a7 */ /* 0x000ea4000802007f */
[----:B--2---:R-:W-:Y:S05]  /*1aee0*/  @!P1 BRA `(.L_x_14642) ;  /* 0xfffffffc00ec9947 */ /* 0x004fea000383ffff */
[----:B------:R-:W-:Y:S05]  /*1aef0*/  BRA `(.L_x_14641) ;  /* 0xfffffeac00e47947 */ /* 0x000fea000383ffff */
.L_x_14646:
[----:B-1----:R-:W-:-:S04]  /*1af00*/  IMAD.U32 R9, RZ, RZ, UR11 ;  /* 0x0000000bff097e24 */ /* 0x002fc8000f8e00ff */
[----:B------:R1:W2:Y:S03]  /*1af10*/  SYNCS.PHASECHK.TRANS64.TRYWAIT P1, [R9+URZ+0x13250], R4 ;  /* 0x01325004090075a7 */ /* 0x0002a6000802017f */
[----:B--2---:R-:W-:Y:S05]  /*1af20*/  @!P1 NANOSLEEP.SYNCS 0x989680 ;  /* 0x009896800000995d */ /* 0x004fea0003900000 */
[----:B------:R-:W2:Y:S02]  /*1af30*/  @!P1 SYNCS.PHASECHK.TRANS64 P1, [R9+URZ+0x13250], R4 ;  /* 0x01325004090095a7 */ /* 0x000ea4000802007f */
[----:B--2---:R-:W-:Y:S05]  /*1af40*/  @!P1 BRA `(.L_x_14646) ;  /* 0xfffffffc00ec9947 */ /* 0x004fea000383ffff */
[----:B------:R-:W-:Y:S05]  /*1af50*/  BRA `(.L_x_14645) ;  /* 0xfffffeb000f07947 */ /* 0x000fea000383ffff */
.L_x_14665:
[----:B-1----:R-:W-:-:S04]  /*1af60*/  IMAD.U32 R9, RZ, RZ, UR20 ;  /* 0x00000014ff097e24 */ /* 0x002fc8000f8e00ff */
[----:B------:R1:W2:Y:S03]  /*1af70*/  SYNCS.PHASECHK.TRANS64.TRYWAIT P1, [R9+URZ+0x13230], R4 ;  /* 0x01323004090075a7 */ /* 0x0002a6000802017f */
[----:B--2---:R-:W-:Y:S05]  /*1af80*/  @!P1 NANOSLEEP.SYNCS 0x989680 ;  /* 0x009896800000995d */ /* 0x004fea0003900000 */
[----:B------:R-:W2:Y:S02]  /*1af90*/  @!P1 SYNCS.PHASECHK.TRANS64 P1, [R9+URZ+0x13230], R4 ;  /* 0x01323004090095a7 */ /* 0x000ea4000802007f */
[----:B--2---:R-:W-:Y:S05]  /*1afa0*/  @!P1 BRA `(.L_x_14665) ;  /* 0xfffffffc00ec9947 */ /* 0x004fea000383ffff */
[----:B------:R-:W-:Y:S05]  /*1afb0*/  BRA `(.L_x_14664) ;  /* 0xfffffef000207947 */ /* 0x000fea000383ffff */
.L_x_14669:
[----:B-1----:R-:W-:-:S04]  /*1afc0*/  IMAD.U32 R9, RZ, RZ, UR11 ;  /* 0x0000000bff097e24 */ /* 0x002fc8000f8e00ff */
[----:B------:R1:W2:Y:S03]  /*1afd0*/  SYNCS.PHASECHK.TRANS64.TRYWAIT P1, [R9+URZ+0x13250], R4 ;  /* 0x01325004090075a7 */ /* 0x0002a6000802017f */
[----:B--2---:R-:W-:Y:S05]  /*1afe0*/  @!P1 NANOSLEEP.SYNCS 0x989680 ;  /* 0x009896800000995d */ /* 0x004fea0003900000 */
[----:B------:R-:W2:Y:S02]  /*1aff0*/  @!P1 SYNCS.PHASECHK.TRANS64 P1, [R9+URZ+0x13250], R4 ;  /* 0x01325004090095a7 */ /* 0x000ea4000802007f */
[----:B--2---:R-:W-:Y:S05]  /*1b000*/  @!P1 BRA `(.L_x_14669) ;  /* 0xfffffffc00ec9947 */ /* 0x004fea000383ffff */
[----:B------:R-:W-:Y:S05]  /*1b010*/  BRA `(.L_x_14668) ;  /* 0xfffffef4002c7947 */ /* 0x000fea000383ffff */
.L_x_14677:
[----:B-1----:R-:W-:-:S04]  /*1b020*/  IMAD.U32 R9, RZ, RZ, UR23 ;  /* 0x00000017ff097e24 */ /* 0x002fc8000f8e00ff */
[----:B------:R1:W2:Y:S03]  /*1b030*/  SYNCS.PHASECHK.TRANS64.TRYWAIT P1, [R9+URZ+0x13230], R4 ;  /* 0x01323004090075a7 */ /* 0x0002a6000802017f */
[----:B--2---:R-:W-:Y:S05]  /*1b040*/  @!P1 NANOSLEEP.SYNCS 0x989680 ;  /* 0x009896800000995d */ /* 0x004fea0003900000 */
[----:B------:R-:W2:Y:S02]  /*1b050*/  @!P1 SYNCS.PHASECHK.TRANS64 P1, [R9+URZ+0x13230], R4 ;  /* 0x01323004090095a7 */ /* 0x000ea4000802007f */
[----:B--2---:R-:W-:Y:S05]  /*1b060*/  @!P1 BRA `(.L_x_14677) ;  /* 0xfffffffc00ec9947 */ /* 0x004fea000383ffff */
[----:B------:R-:W-:Y:S05]  /*1b070*/  BRA `(.L_x_14676) ;  /* 0xffffff10009c7947 */ /* 0x000fea000383ffff */
.L_x_14681:
[----:B-1----:R-:W-:-:S04]  /*1b080*/  IMAD.U32 R9, RZ, RZ, UR11 ;  /* 0x0000000bff097e24 */ /* 0x002fc8000f8e00ff */
[----:B------:R1:W2:Y:S03]  /*1b090*/  SYNCS.PHASECHK.TRANS64.TRYWAIT P1, [R9+URZ+0x13250], R4 ;  /* 0x01325004090075a7 */ /* 0x0002a6000802017f */
[----:B--2---:R-:W-:Y:S05]  /*1b0a0*/  @!P1 NANOSLEEP.SYNCS 0x989680 ;  /* 0x009896800000995d */ /* 0x004fea0003900000 */
[----:B------:R-:W2:Y:S02]  /*1b0b0*/  @!P1 SYNCS.PHASECHK.TRANS64 P1, [R9+URZ+0x13250], R4 ;  /* 0x01325004090095a7 */ /* 0x000ea4000802007f */
[----:B--2---:R-:W-:Y:S05]  /*1b0c0*/  @!P1 BRA `(.L_x_14681) ;  /* 0xfffffffc00ec9947 */ /* 0x004fea000383ffff */
[----:B------:R-:W-:Y:S05]  /*1b0d0*/  BRA `(.L_x_14680) ;  /* 0xffffff1400a87947 */ /* 0x000fea000383ffff */
.L_x_14696:
[----:B-1----:R-:W-:-:S04]  /*1b0e0*/  IMAD.U32 R6, RZ, RZ, UR14 ;  /* 0x0000000eff067e24 */ /* 0x002fc8000f8e00ff */
[----:B------:R1:W2:Y:S03]  /*1b0f0*/  SYNCS.PHASECHK.TRANS64.TRYWAIT P1, [R6+URZ+0x13250], R5 ;  /* 0x01325005060075a7 */ /* 0x0002a6000802017f */
[----:B--2---:R-:W-:Y:S05]  /*1b100*/  @!P1 NANOSLEEP.SYNCS 0x989680 ;  /* 0x009896800000995d */ /* 0x004fea0003900000 */
[----:B------:R-:W2:Y:S02]  /*1b110*/  @!P1 SYNCS.PHASECHK.TRANS64 P1, [R6+URZ+0x13250], R5 ;  /* 0x01325005060095a7 */ /* 0x000ea4000802007f */
[----:B--2---:R-:W-:Y:S05]  /*1b120*/  @!P1 BRA `(.L_x_14696) ;  /* 0xfffffffc00ec9947 */ /* 0x004fea000383ffff */
[----:B------:R-:W-:Y:S05]  /*1b130*/  BRA `(.L_x_14695) ;  /* 0xffffff5000147947 */ /* 0x000fea000383ffff */
.L_x_14739:
[----:B------:R-:W1:Y:S01]  /*1b140*/  S2R R25, SR_TID.X ;  /* 0x0000000000197919 */ /* 0x000e620000002100 */
        /* <DEDUP_REMOVED lines=9> */
.L_x_14818:
[----:B------:R-:W-:Y:S05]  /*1b1e0*/  BRA `(.L_x_14819) ;  /* 0xffffffa800987947 */ /* 0x000fea000383ffff */
.L_x_14742:
[----:B0-----:R-:W2:Y:S02]  /*1b1f0*/  LDL R0, [R1+0x8] ;  /* 0x0000080001007983 */ /* 0x001ea40000100800 */
[----:B--2---:R0:W1:Y:S02]  /*1b200*/  SYNCS.PHASECHK.TRANS64.TRYWAIT P0, [R4+URZ+0x13280], R0 ;  /* 0x01328000040075a7 */ /* 0x004064000800017f */
[----:B-1----:R-:W-:Y:S05]  /*1b210*/  @!P0 NANOSLEEP.SYNCS 0x989680 ;  /* 0x009896800000895d */ /* 0x002fea0003900000 */
[----:B------:R-:W1:Y:S02]  /*1b220*/  @!P0 SYNCS.PHASECHK.TRANS64 P0, [R4+URZ+0x13280], R0 ;  /* 0x01328000040085a7 */ /* 0x000e64000800007f */
[----:B-1----:R-:W-:Y:S05]  /*1b230*/  @!P0 BRA `(.L_x_14742) ;  /* 0xfffffffc00ec8947 */ /* 0x002fea000383ffff */
[----:B------:R-:W-:Y:S05]  /*1b240*/  BRA `(.L_x_14820) ;  /* 0xffffffac00bc7947 */ /* 0x000fea000383ffff */
.L_x_14743:
        /* <DEDUP_REMOVED lines=8> */
.L_x_14822:
[----:B------:R-:W-:Y:S05]  /*1b2d0*/  BSYNC B0 ;  /* 0x0000000000007941 */ /* 0x000fea0003800000 */
.L_x_14821:
[----:B------:R-:W-:Y:S01]  /*1b2e0*/  IMAD.MOV.U32 R13, RZ, RZ, R10 ;  /* 0x000000ffff0d7224 */ /* 0x000fe200078e000a */
[----:B------:R-:W-:Y:S01]  /*1b2f0*/  ISETP.GE.AND P2, PT, R2, 0x81, PT ;  /* 0x000000810200780c */ /* 0x000fe20003f46270 */
        /* <DEDUP_REMOVED lines=10> */
.L_x_14823:
[----:B------:R-:W-:Y:S01]  /*1b3a0*/  @P2 LOP3.LUT R16, R16, 0x10, RZ, 0xfc, !PT ;  /* 0x0000001010102812 */ /* 0x000fe200078efcff */
[----:B------:R-:W-:Y:S02]  /*1b3b0*/  IMAD.MOV.U32 R13, RZ, RZ, R9 ;  /* 0x000000ffff0d7224 */ /* 0x000fe400078e0009 */
[----:B------:R-:W-:-:S05]  /*1b3c0*/  IMAD.MOV.U32 R12, RZ, RZ, R14 ;  /* 0x000000ffff0c7224 */ /* 0x000fca00078e000e */
[----:B------:R-:W-:Y:S01]  /*1b3d0*/  IADD3 R20, P1, R20, R12, RZ ;  /* 0x0000000c14147210 */ /* 0x000fe20007f3e0ff */
[----:B------:R-:W-:-:S04]  /*1b3e0*/  IMAD.MOV.U32 R12, RZ, RZ, 0x1 ;  /* 0x00000001ff0c7424 */ /* 0x000fc800078e00ff */
[----:B------:R-:W-:Y:S01]  /*1b3f0*/  IMAD.X R21, RZ, RZ, R0, P1 ;  /* 0x000000ffff157224 */ /* 0x000fe200008e0600 */
[----:B------:R-:W-:-:S13]  /*1b400*/  ISETP.LT.OR P1, PT, R2, 0x1, P0 ;  /* 0x000000010200780c */ /* 0x000fda0000721670 */
[----:B------:R-:W-:Y:S05]  /*1b410*/  WARPSYNC.COLLECTIVE R15, `(.L_x_14824) ;  /* 0x000000000f087348 */ /* 0x000fea0003c00000 */
[----:B------:R0:W1:Y:S02]  /*1b420*/  SHFL.IDX P6, R14, R13, R12, R11 ;  /* 0x0000000c0d0e7389 */ /* 0x00006400000c000b */
[----:B01----:R-:W-:Y:S01]  /*1b430*/  ENDCOLLECTIVE ;  /* 0x000000000000791b */ /* 0x003fe20003800000 */
.L_x_14824:
[----:B------:R-:W-:-:S05]  /*1b440*/  IMAD.IADD R0, R17, 0x1, R3 ;  /* 0x0000000111007824 */ /* 0x000fca00078e0203 */
        /* <DEDUP_REMOVED lines=10> */
.L_x_14825:
        /* <DEDUP_REMOVED lines=11> */
.L_x_14826:
        /* <DEDUP_REMOVED lines=10> */
.L_x_14827:
        /* <DEDUP_REMOVED lines=10> */
.L_x_14828:
        /* <DEDUP_REMOVED lines=11> */
.L_x_14829:
        /* <DEDUP_REMOVED lines=8> */
.L_x_14830:
        /* <DEDUP_REMOVED lines=13> */
.L_x_14831:
[----:B------:R-:W-:Y:S01]  /*1b8e0*/  IMAD.MOV.U32 R10, RZ, RZ, R14 ;  /* 0x000000ffff0a7224 */ /* 0x000fe200078e000e */
[----:B------:R-:W-:Y:S06]  /*1b8f0*/  BRA `(.L_x_14832) ;  /* 0xffffffac00707947 */ /* 0x000fec000383ffff */
.L_x_14748:
[----:B---3--:R-:W3:Y:S02]  /*1b900*/  LDL R2, [R1+0x8] ;  /* 0x0000080001027983 */ /* 0x008ee40000100800 */
[----:B---3--:R3:W4:Y:S02]  /*1b910*/  SYNCS.PHASECHK.TRANS64.TRYWAIT P0, [R4+URZ+0x13240], R2 ;  /* 0x01324002040075a7 */ /* 0x008724000800017f */
[----:B----4-:R-:W-:Y:S05]  /*1b920*/  @!P0 NANOSLEEP.SYNCS 0x989680 ;  /* 0x009896800000895d */ /* 0x010fea0003900000 */
[----:B------:R-:W4:Y:S02]  /*1b930*/  @!P0 SYNCS.PHASECHK.TRANS64 P0, [R4+URZ+0x13240], R2 ;  /* 0x01324002040085a7 */ /* 0x000f24000800007f */
[----:B----4-:R-:W-:Y:S05]  /*1b940*/  @!P0 BRA `(.L_x_14748) ;  /* 0xfffffffc00ec8947 */ /* 0x010fea000383ffff */
[----:B------:R-:W-:Y:S05]  /*1b950*/  BRA `(.L_x_14833) ;  /* 0xffffffac00d07947 */ /* 0x000fea000383ffff */
.L_x_14749:
[----:B------:R-:W-:Y:S01]  /*1b960*/  BSSY B0, `(.L_x_14834) ;  /* 0x0000008000007945 */ /* 0x000fe20003800000 */
[----:B------:R-:W-:Y:S02]  /*1b970*/  IMAD.MOV.U32 R13, RZ, RZ, R6 ;  /* 0x000000ffff0d7224 */ /* 0x000fe400078e0006 */
[----:B------:R-:W-:Y:S02]  /*1b980*/  IMAD.MOV.U32 R12, RZ, RZ, RZ ;  /* 0x000000ffff0c7224 */ /* 0x000fe400078e00ff */
[----:B------:R-:W-:Y:S02]  /*1b990*/  IMAD.MOV.U32 R11, RZ, RZ, 0x1c1f ;  /* 0x00001c1fff0b7424 */ /* 0x000fe400078e00ff */
[----:B------:R-:W-:-:S07]  /*1b9a0*/  IMAD.MOV.U32 R15, RZ, RZ, -0x1 ;  /* 0xffffffffff0f7424 */ /* 0x000fce00078e00ff */
[----:B0-2---:R-:W-:Y:S05]  /*1b9b0*/  WARPSYNC.COLLECTIVE R15, `(.L_x_14835) ;  /* 0x000000000f087348 */ /* 0x005fea0003c00000 */
[----:B------:R1:W3:Y:S02]  /*1b9c0*/  SHFL.IDX P6, R14, R13, R12, R11 ;  /* 0x0000000c0d0e7389 */ /* 0x0002e400000c000b */
[----:B0123--:R-:W-:Y:S01]  /*1b9d0*/  ENDCOLLECTIVE ;  /* 0x000000000000791b */ /* 0x00ffe20003800000 */
.L_x_14835:
[----:B------:R-:W-:Y:S05]  /*1b9e0*/  BSYNC B0 ;  /* 0x0000000000007941 */ /* 0x000fea0003800000 */
.L_x_14834:
        /* <DEDUP_REMOVED lines=10> */
.L_x_14836:
        /* <DEDUP_REMOVED lines=8> */
.L_x_14837:
        /* <DEDUP_REMOVED lines=15> */
.L_x_14838:
[----:B------:R-:W-:Y:S02]  /*1bc00*/  IMAD.MOV.U32 R13, RZ, RZ, R6 ;  /* 0x000000ffff0d7224 */ /* 0x000fe400078e0006 */
[----:B------:R-:W-:Y:S02]  /*1bc10*/  IMAD.MOV.U32 R12, RZ, RZ, 0x2 ;  /* 0x00000002ff0c7424 */ /* 0x000fe400078e00ff */
[----:B------:R-:W-:-:S07]  /*1bc20*/  IMAD.MOV.U32 R3, RZ, RZ, R14 ;  /* 0x000000ffff037224 */ /* 0x000fce00078e000e */
[----:B------:R-:W-:Y:S05]  /*1bc30*/  WARPSYNC.COLLECTIVE R15, `(.L_x_14839) ;  /* 0x000000000f087348 */ /* 0x000fea0003c00000 */
[----:B------:R0:W1:Y:S02]  /*1bc40*/  SHFL.IDX P6, R14, R13, R12, R11 ;  /* 0x0000000c0d0e7389 */ /* 0x00006400000c000b */
[----:B01----:R-:W-:Y:S01]  /*1bc50*/  ENDCOLLECTIVE ;  /* 0x000000000000791b */ /* 0x003fe20003800000 */
.L_x_14839:
        /* <DEDUP_REMOVED lines=14> */
.L_x_14840:
[----:B------:R-:W-:Y:S02]  /*1bd40*/  IMAD.MOV.U32 R13, RZ, RZ, R6 ;  /* 0x000000ffff0d7224 */ /* 0x000fe400078e0006 */
[----:B------:R-:W-:Y:S02]  /*1bd50*/  IMAD.MOV.U32 R12, RZ, RZ, 0x3 ;  /* 0x00000003ff0c7424 */ /* 0x000fe400078e00ff */
[----:B------:R-:W-:-:S07]  /*1bd60*/  IMAD.MOV.U32 R3, RZ, RZ, R14 ;  /* 0x000000ffff037224 */ /* 0x000fce00078e000e */
[----:B------:R-:W-:Y:S05]  /*1bd70*/  WARPSYNC.COLLECTIVE R15, `(.L_x_14841) ;  /* 0x000000000f087348 */ /* 0x000fea0003c00000 */
[----:B------:R0:W1:Y:S02]  /*1bd80*/  SHFL.IDX P6, R14, R13, R12, R11 ;  /* 0x0000000c0d0e7389 */ /* 0x00006400000c000b */
[----:B01----:R-:W-:Y:S01]  /*1bd90*/  ENDCOLLECTIVE ;  /* 0x000000000000791b */ /* 0x003fe20003800000 */
.L_x_14841:
        /* <DEDUP_REMOVED lines=10> */
.L_x_14842:
        /* <DEDUP_REMOVED lines=10> */
.L_x_14843:
        /* <DEDUP_REMOVED lines=11> */
.L_x_14844:
[----:B------:R-:W-:Y:S01]  /*1bf90*/  IMAD.MOV.U32 R2, RZ, RZ, R14 ;  /* 0x000000ffff027224 */ /* 0x000fe200078e000e */
[----:B------:R-:W-:Y:S06]  /*1bfa0*/  BRA `(.L_x_14845) ;  /* 0xffffffac004c7947 */ /* 0x000fec000383ffff */
.L_x_14756:
        /* <DEDUP_REMOVED lines=9> */
.L_x_14846:
[C---:B------:R-:W-:Y:S01]  /*1c040*/  VIADD R9, R19.reuse, 0x20 ;  /* 0x0000002013097836 */ /* 0x040fe20000000000 */
[----:B------:R-:W-:Y:S01]  /*1c050*/  ISETP.GE.AND P2, PT, R19, R6, PT ;  /* 0x000000061300720c */ /* 0x000fe20003f46270 */
[----:B------:R-:W-:Y:S02]  /*1c060*/  IMAD.MOV.U32 R13, RZ, RZ, R0 ;  /* 0x000000ffff0d7224 */ /* 0x000fe400078e0000 */
[----:B------:R-:W-:-:S10]  /*1c070*/  IMAD.MOV.U32 R2, RZ, RZ, R14 ;  /* 0x000000ffff027224 */ /* 0x000fd400078e000e */
[----:B------:R-:W-:Y:S05]  /*1c080*/  WARPSYNC.COLLECTIVE R15, `(.L_x_14847) ;  /* 0x000000000f087348 */ /* 0x000fea0003c00000 */
[----:B------:R0:W1:Y:S02]  /*1c090*/  SHFL.IDX P6, R14, R13, R12, R11 ;  /* 0x0000000c0d0e7389 */ /* 0x00006400000c000b */
[----:B01----:R-:W-:Y:S01]  /*1c0a0*/  ENDCOLLECTIVE ;  /* 0x000000000000791b */ /* 0x003fe20003800000 */
.L_x_14847:
[----:B------:R-:W-:Y:S02]  /*1c0b0*/  IMAD.MOV.U32 R13, RZ, RZ, R4 ;  /* 0x000000ffff0d7224 */ /* 0x000fe400078e0004 */
[----:B------:R-:W-:Y:S02]  /*1c0c0*/  IMAD.MOV.U32 R12, RZ, RZ, 0x1 ;  /* 0x00000001ff0c7424 */ /* 0x000fe400078e00ff */
[----:B------:R-:W-:-:S07]  /*1c0d0*/  IMAD.MOV.U32 R3, RZ, RZ, R14 ;  /* 0x000000ffff037224 */ /* 0x000fce00078e000e */
[----:B------:R-:W-:Y:S05]  /*1c0e0*/  WARPSYNC.COLLECTIVE R15, `(.L_x_14848) ;  /* 0x000000000f087348 */ /* 0x000fea0003c00000 */
[----:B------:R0:W1:Y:S02]  /*1c0f0*/  SHFL.IDX P6, R14, R13, R12, R11 ;  /* 0x0000000c0d0e7389 */ /* 0x00006400000c000b */
[----:B01----:R-:W-:Y:S01]  /*1c100*/  ENDCOLLECTIVE ;  /* 0x000000000000791b */ /* 0x003fe20003800000 */
.L_x_14848:
        /* <DEDUP_REMOVED lines=15> */
.L_x_14849:
[----:B------:R-:W-:Y:S02]  /*1c200*/  IMAD.MOV.U32 R13, RZ, RZ, R4 ;  /* 0x000000ffff0d7224 */ /* 0x000fe400078e0004 */
[----:B------:R-:W-:Y:S02]  /*1c210*/  IMAD.MOV.U32 R12, RZ, RZ, 0x2 ;  /* 0x00000002ff0c7424 */ /* 0x000fe400078e00ff */
[----:B------:R-:W-:-:S07]  /*1c220*/  IMAD.MOV.U32 R3, RZ, RZ, R14 ;  /* 0x000000ffff037224 */ /* 0x000fce00078e000e */
[----:B------:R-:W-:Y:S05]  /*1c230*/  WARPSYNC.COLLECTIVE R15, `(.L_x_14850) ;  /* 0x000000000f087348 */ /* 0x000fea0003c00000 */
[----:B------:R0:W1:Y:S02]  /*1c240*/  SHFL.IDX P6, R14, R13, R12, R11 ;  /* 0x0000000c0d0e7389 */ /* 0x00006400000c000b */
[----:B01----:R-:W-:Y:S01]  /*1c250*/  ENDCOLLECTIVE ;  /* 0x000000000000791b */ /* 0x003fe20003800000 */
.L_x_14850:
        /* <DEDUP_REMOVED lines=16> */
.L_x_14851:
[----:B------:R-:W-:Y:S02]  /*1c360*/  IMAD.MOV.U32 R13, RZ, RZ, R4 ;  /* 0x000000ffff0d7224 */ /* 0x000fe400078e0004 */
[----:B------:R-:W-:Y:S02]  /*1c370*/  IMAD.MOV.U32 R12, RZ, RZ, 0x3 ;  /* 0x00000003ff0c7424 */ /* 0x000fe400078e00ff */
[----:B------:R-:W-:-:S07]  /*1c380*/  IMAD.MOV.U32 R3, RZ, RZ, R14 ;  /* 0x000000ffff037224 */ /* 0x000fce00078e000e */
[----:B------:R-:W-:Y:S05]  /*1c390*/  WARPSYNC.COLLECTIVE R15, `(.L_x_14852) ;  /* 0x000000000f087348 */ /* 0x000fea0003c00000 */
[----:B------:R0:W1:Y:S02]  /*1c3a0*/  SHFL.IDX P6, R14, R13, R12, R11 ;  /* 0x0000000c0d0e7389 */ /* 0x00006400000c000b */
[----:B01----:R-:W-:Y:S01]  /*1c3b0*/  ENDCOLLECTIVE ;  /* 0x000000000000791b */ /* 0x003fe20003800000 */
.L_x_14852:
        /* <DEDUP_REMOVED lines=10> */
.L_x_14853:
[----:B------:R-:W-:Y:S01]  /*1c460*/  @!PT LDS RZ, [RZ] ;  /* 0x00000000fffff984 */ /* 0x000fe20000000800 */
[----:B------:R-:W-:Y:S01]  /*1c470*/  @!PT LDS RZ, [RZ] ;  /* 0x00000000fffff984 */ /* 0x000fe20000000800 */
[----:B------:R-:W-:Y:S01]  /*1c480*/  @!PT LDS RZ, [RZ] ;  /* 0x00000000fffff984 */ /* 0x000fe20000000800 */
[----:B------:R0:W-:Y:S01]  /*1c490*/  @!P2 LDGSTS.E.BYPASS.LTC128B.128 [R10+0xc000], desc[UR54][R2.64], !P0 ;  /* 0x0c000000020aafae */ /* 0x0001e2000c101d76 */
[----:B------:R-:W-:Y:S02]  /*1c4a0*/  IMAD.MOV.U32 R13, RZ, RZ, R7 ;  /* 0x000000ffff0d7224 */ /* 0x000fe400078e0007 */
[----:B0-----:R-:W-:Y:S02]  /*1c4b0*/  VIADD R2, R19, 0x60 ;  /* 0x0000006013027836 */ /* 0x001fe40000000000 */
[----:B------:R-:W-:-:S03]  /*1c4c0*/  IMAD.MOV.U32 R12, RZ, RZ, RZ ;  /* 0x000000ffff0c7224 */ /* 0x000fc600078e00ff */
[----:B------:R-:W-:Y:S01]  /*1c4d0*/  ISETP.GE.AND P2, PT, R2, R6, PT ;  /* 0x000000060200720c */ /* 0x000fe20003f46270 */
[----:B------:R-:W-:-:S12]  /*1c4e0*/  IMAD.MOV.U32 R0, RZ, RZ, R14 ;  /* 0x000000ffff007224 */ /* 0x000fd800078e000e */
[----:B------:R-:W-:Y:S05]  /*1c4f0*/  WARPSYNC.COLLECTIVE R15, `(.L_x_14854) ;  /* 0x000000000f087348 */ /* 0x000fea0003c00000 */
[----:B------:R0:W1:Y:S02]  /*1c500*/  SHFL.IDX P6, R14, R13, R12, R11 ;  /* 0x0000000c0d0e7389 */ /* 0x00006400000c000b */
[----:B01----:R-:W-:Y:S01]  /*1c510*/  ENDCOLLECTIVE ;  /* 0x000000000000791b */ /* 0x003fe20003800000 */
.L_x_14854:
[----:B------:R-:W-:-:S05]  /*1c520*/  @!P2 IADD3 R0, P1, R20, R0, RZ ;  /* 0x000000001400a210 */ /* 0x000fca0007f3e0ff */
[----:B------:R-:W-:Y:S02]  /*1c530*/  @!P2 IMAD.X R2, RZ, RZ, R4, P1 ;  /* 0x000000ffff02a224 */ /* 0x000fe400008e0604 */
[----:B------:R-:W-:Y:S02]  /*1c540*/  IMAD.MOV.U32 R13, RZ, RZ, R5 ;  /* 0x000000ffff0d7224 */ /* 0x000fe400078e0005 */
[----:B------:R-:W-:Y:S02]  /*1c550*/  @!P2 IMAD.MOV.U32 R3, RZ, RZ, R2 ;  /* 0x000000ffff03a224 */ /* 0x000fe400078e0002 */
[----:B------:R-:W-:Y:S02]  /*1c560*/  @!P2 IMAD.MOV.U32 R2, RZ, RZ, R0 ;  /* 0x000000ffff02a224 */ /* 0x000fe400078e0000 */
[----:B------:R-:W-:-:S03]  /*1c570*/  IMAD.MOV.U32 R0, RZ, RZ, R14 ;  /* 0x000000ffff007224 */ /* 0x000fc600078e000e */
[----:B------:R-:W-:Y:S01]  /*1c580*/  @!PT LDS RZ, [RZ] ;  /* 0x00000000fffff984 */ /* 0x000fe20000000800 */
[----:B------:R-:W-:Y:S01]  /*1c590*/  @!PT LDS RZ, [RZ] ;  /* 0x00000000fffff984 */ /* 0x000fe20000000800 */
[----:B------:R-:W-:Y:S01]  /*1c5a0*/  @!PT LDS RZ, [RZ] ;  /* 0x00000000fffff984 */ /* 0x000fe20000000800 */
[----:B------:R0:W-:Y:S04]  /*1c5b0*/  @!P2 LDGSTS.E.BYPASS.LTC128B.128 [R10+0xc800], desc[UR54][R2.64], !P0 ;  /* 0x0c800000020aafae */ /* 0x0001e8000c101d76 */
[----:B0-----:R-:W-:Y:S05]  /*1c5c0*/  WARPSYNC.COLLECTIVE R15, `(.L_x_14855) ;  /* 0x000000000f087348 */ /* 0x001fea0003c00000 */
[----:B------:R1:W2:Y:S02]  /*1c5d0*/  SHFL.IDX P6, R14, R13, R12, R11 ;  /* 0x0000000c0d0e7389 */ /* 0x0002a400000c000b */
[----:B012---:R-:W-:Y:S01]  /*1c5e0*/  ENDCOLLECTIVE ;  /* 0x000000000000791b */ /* 0x007fe20003800000 */
.L_x_14855:
        /* <DEDUP_REMOVED lines=8> */
.L_x_14856:
        /* <DEDUP_REMOVED lines=12> */
.L_x_14857:
[----:B------:R-:W-:Y:S05]  /*1c730*/  BRA `(.L_x_14858) ;  /* 0xffffffb000607947 */ /* 0x000fea000383ffff */
.L_x_14759:
[----:B0-----:R0:W1:Y:S02]  /*1c740*/  SYNCS.PHASECHK.TRANS64.TRYWAIT P0, [R17+URZ+0x13220], R0 ;  /* 0x01322000110075a7 */ /* 0x001064000800017f */
[----:B-1----:R-:W-:Y:S05]  /*1c750*/  @!P0 NANOSLEEP.SYNCS 0x989680 ;  /* 0x009896800000895d */ /* 0x002fea0003900000 */
[----:B------:R-:W1:Y:S02]  /*1c760*/  @!P0 SYNCS.PHASECHK.TRANS64 P0, [R17+URZ+0x13220], R0 ;  /* 0x01322000110085a7 */ /* 0x000e64000800007f */
[----:B-1----:R-:W-:Y:S05]  /*1c770*/  @!P0 BRA `(.L_x_14759) ;  /* 0xfffffffc00f08947 */ /* 0x002fea000383ffff */
[----:B------:R-:W-:Y:S05]  /*1c780*/  BRA `(.L_x_14859) ;  /* 0xffffffb000bc7947 */ /* 0x000fea000383ffff */
.L_x_14763:
[----:B0-----:R-:W2:Y:S02]  /*1c790*/  LDL R2, [R1] ;  /* 0x0000000001027983 */ /* 0x001ea40000100800 */
[----:B--2---:R0:W1:Y:S02]  /*1c7a0*/  SYNCS.PHASECHK.TRANS64.TRYWAIT P0, [R0+URZ+0x13280], R2 ;  /* 0x01328002000075a7 */ /* 0x004064000800017f */
[----:B-1----:R-:W-:Y:S05]  /*1c7b0*/  @!P0 NANOSLEEP.SYNCS 0x989680 ;  /* 0x009896800000895d */ /* 0x002fea0003900000 */
[----:B------:R-:W1:Y:S02]  /*1c7c0*/  @!P0 SYNCS.PHASECHK.TRANS64 P0, [R0+URZ+0x13280], R2 ;  /* 0x01328002000085a7 */ /* 0x000e64000800007f */
[----:B-1----:R-:W-:Y:S05]  /*1c7d0*/  @!P0 BRA `(.L_x_14763) ;  /* 0xfffffffc00ec8947 */ /* 0x002fea000383ffff */
[----:B------:R-:W-:Y:S05]  /*1c7e0*/  BRA `(.L_x_14860) ;  /* 0xffffffb800007947 */ /* 0x000fea000383ffff */
.L_x_14764:
        /* <DEDUP_REMOVED lines=8> */
.L_x_14862:
[----:B------:R-:W-:Y:S05]  /*1c870*/  BSYNC B0 ;  /* 0x0000000000007941 */ /* 0x000fea0003800000 */
.L_x_14861:
        /* <DEDUP_REMOVED lines=10> */
.L_x_14863:
        /* <DEDUP_REMOVED lines=11> */
.L_x_14864:
        /* <DEDUP_REMOVED lines=10> */
.L_x_14865:
        /* <DEDUP_REMOVED lines=11> */
.L_x_14866:
        /* <DEDUP_REMOVED lines=10> */
.L_x_14867:
        /* <DEDUP_REMOVED lines=11> */
.L_x_14868:
        /* <DEDUP_REMOVED lines=10> */
.L_x_14869:
[----:B------:R-:W-:Y:S02]  /*1cd10*/  IMAD.MOV.U32 R13, RZ, RZ, R19 ;  /* 0x000000ffff0d7224 */ /* 0x000fe400078e0013 */
[----:B------:R-:W-:Y:S02]  /*1cd20*/  IMAD.MOV.U32 R12, RZ, RZ, RZ ;  /* 0x000000ffff0c7224 */ /* 0x000fe400078e00ff */
[----:B------:R-:W-:Y:S02]  /*1cd30*/  IMAD.SHL.U32 R5, R2, 0x10, RZ ;  /* 0x0000001002057824 */ /* 0x000fe400078e00ff */
[----:B------:R-:W-:-:S07]  /*1cd40*/  IMAD.MOV.U32 R2, RZ, RZ, R14 ;  /* 0x000000ffff027224 */ /* 0x000fce00078e000e */
[----:B------:R-:W-:Y:S05]  /*1cd50*/  WARPSYNC.COLLECTIVE R15, `(.L_x_14870) ;  /* 0x000000000f087348 */ /* 0x000fea0003c00000 */
[----:B------:R0:W1:Y:S02]  /*1cd60*/  SHFL.IDX P6, R14, R13, R12, R11 ;  /* 0x0000000c0d0e7389 */ /* 0x00006400000c000b */
[----:B01----:R-:W-:Y:S01]  /*1cd70*/  ENDCOLLECTIVE ;  /* 0x000000000000791b */ /* 0x003fe20003800000 */
.L_x_14870:
        /* <DEDUP_REMOVED lines=12> */
.L_x_14871:
[----:B------:R-:W-:Y:S01]  /*1ce40*/  IMAD.MOV.U32 R2, RZ, RZ, R14 ;  /* 0x000000ffff027224 */ /* 0x000fe200078e000e */
[----:B------:R-:W-:Y:S06]  /*1ce50*/  BRA `(.L_x_14872) ;  /* 0xffffffb400747947 */ /* 0x000fec000383ffff */
.L_x_14769:
[----:B--2---:R-:W2:Y:S02]  /*1ce60*/  LDL R2, [R1] ;  /* 0x0000000001027983 */ /* 0x004ea40000100800 */
[----:B--2---:R2:W3:Y:S02]  /*1ce70*/  SYNCS.PHASECHK.TRANS64.TRYWAIT P0, [R0+URZ+0x13240], R2 ;  /* 0x01324002000075a7 */ /* 0x0044e4000800017f */
[----:B---3--:R-:W-:Y:S05]  /*1ce80*/  @!P0 NANOSLEEP.SYNCS 0x989680 ;  /* 0x009896800000895d */ /* 0x008fea0003900000 */
[----:B------:R-:W3:Y:S02]  /*1ce90*/  @!P0 SYNCS.PHASECHK.TRANS64 P0, [R0+URZ+0x13240], R2 ;  /* 0x01324002000085a7 */ /* 0x000ee4000800007f */
[----:B---3--:R-:W-:Y:S05]  /*1cea0*/  @!P0 BRA `(.L_x_14769) ;  /* 0xfffffffc00ec8947 */ /* 0x008fea000383ffff */
[----:B------:R-:W-:Y:S05]  /*1ceb0*/  BRA `(.L_x_14873) ;  /* 0xffffffb400d07947 */ /* 0x000fea000383ffff */
.L_x_14770:
        /* <DEDUP_REMOVED lines=8> */
.L_x_14875:
[----:B------:R-:W-:Y:S05]  /*1cf40*/  BSYNC B0 ;  /* 0x0000000000007941 */ /* 0x000fea0003800000 */
.L_x_14874:
        /* <DEDUP_REMOVED lines=8> */
.L_x_14876:
[----:B------:R-:W-:Y:S02]  /*1cfd0*/  IMAD.MOV.U32 R13, RZ, RZ, R8 ;  /* 0x000000ffff0d7224 */ /* 0x000fe400078e0008 */
[----:B------:R-:W-:Y:S02]  /*1cfe0*/  IMAD.MOV.U32 R12, RZ, RZ, 0x1 ;  /* 0x00000001ff0c7424 */ /* 0x000fe400078e00ff */
[----:B------:R-:W-:-:S07]  /*1cff0*/  IMAD.MOV.U32 R2, RZ, RZ, R14 ;  /* 0x000000ffff027224 */ /* 0x000fce00078e000e */
[----:B------:R-:W-:Y:S05]  /*1d000*/  WARPSYNC.COLLECTIVE R15, `(.L_x_14877) ;  /* 0x000000000f087348 */ /* 0x000fea0003c00000 */
[----:B------:R0:W1:Y:S02]  /*1d010*/  SHFL.IDX P6, R14, R13, R12, R11 ;  /* 0x0000000c0d0e7389 */ /* 0x00006400000c000b */
[----:B01----:R-:W-:Y:S01]  /*1d020*/  ENDCOLLECTIVE ;  /* 0x000000000000791b */ /* 0x003fe20003800000 */
.L_x_14877:
        /* <DEDUP_REMOVED lines=11> */
.L_x_14878:
[----:B------:R-:W-:Y:S02]  /*1d0e0*/  IMAD.MOV.U32 R13, RZ, RZ, R8 ;  /* 0x000000ffff0d7224 */ /* 0x000fe400078e0008 */
[----:B------:R-:W-:Y:S02]  /*1d0f0*/  IMAD.MOV.U32 R12, RZ, RZ, 0x2 ;  /* 0x00000002ff0c7424 */ /* 0x000fe400078e00ff */
[----:B------:R-:W-:-:S07]  /*1d100*/  IMAD.MOV.U32 R2, RZ, RZ, R14 ;  /* 0x000000ffff027224 */ /* 0x000fce00078e000e */
[----:B------:R-:W-:Y:S05]  /*1d110*/  WARPSYNC.COLLECTIVE R15, `(.L_x_14879) ;  /* 0x000000000f087348 */ /* 0x000fea0003c00000 */
[----:B------:R0:W1:Y:S02]  /*1d120*/  SHFL.IDX P6, R14, R13, R12, R11 ;  /* 0x0000000c0d0e7389 */ /* 0x00006400000c000b */
[----:B01----:R-:W-:Y:S01]  /*1d130*/  ENDCOLLECTIVE ;  /* 0x000000000000791b */ /* 0x003fe20003800000 */
.L_x_14879:
        /* <DEDUP_REMOVED lines=11> */
.L_x_14880:
[----:B------:R-:W-:Y:S02]  /*1d1f0*/  IMAD.MOV.U32 R13, RZ, RZ, R8 ;  /* 0x000000ffff0d7224 */ /* 0x000fe400078e0008 */
[----:B------:R-:W-:Y:S02]  /*1d200*/  IMAD.MOV.U32 R12, RZ, RZ, 0x3 ;  /* 0x00000003ff0c7424 */ /* 0x000fe400078e00ff */
[----:B------:R-:W-:-:S07]  /*1d210*/  IMAD.MOV.U32 R2, RZ, RZ, R14 ;  /* 0x000000ffff027224 */ /* 0x000fce00078e000e */
[----:B------:R-:W-:Y:S05]  /*1d220*/  WARPSYNC.COLLECTIVE R15, `(.L_x_14881) ;  /* 0x000000000f087348 */ /* 0x000fea0003c00000 */
[----:B------:R0:W1:Y:S02]  /*1d230*/  SHFL.IDX P6, R14, R13, R12, R11 ;  /* 0x0000000c0d0e7389 */ /* 0x00006400000c000b */
[----:B01----:R-:W-:Y:S01]  /*1d240*/  ENDCOLLECTIVE ;  /* 0x000000000000791b */ /* 0x003fe20003800000 */
.L_x_14881:
        /* <DEDUP_REMOVED lines=11> */
.L_x_14882:
[----:B------:R-:W-:Y:S02]  /*1d300*/  IMAD.MOV.U32 R13, RZ, RZ, R5 ;  /* 0x000000ffff0d7224 */ /* 0x000fe400078e0005 */
[----:B------:R-:W-:Y:S02]  /*1d310*/  IMAD.MOV.U32 R12, RZ, RZ, RZ ;  /* 0x000000ffff0c7224 */ /* 0x000fe400078e00ff */
[----:B------:R-:W-:-:S07]  /*1d320*/  IMAD.MOV.U32 R2, RZ, RZ, R14 ;  /* 0x000000ffff027224 */ /* 0x000fce00078e000e */
[----:B------:R-:W-:Y:S05]  /*1d330*/  WARPSYNC.COLLECTIVE R15, `(.L_x_14883) ;  /* 0x000000000f087348 */ /* 0x000fea0003c00000 */
[----:B------:R0:W1:Y:S02]  /*1d340*/  SHFL.IDX P6, R14, R13, R12, R11 ;  /* 0x0000000c0d0e7389 */ /* 0x00006400000c000b */
[----:B01----:R-:W-:Y:S01]  /*1d350*/  ENDCOLLECTIVE ;  /* 0x000000000000791b */ /* 0x003fe20003800000 */
.L_x_14883:
        /* <DEDUP_REMOVED lines=11> */
.L_x_14884:
[----:B------:R-:W-:Y:S01]  /*1d410*/  IMAD.MOV.U32 R2, RZ, RZ, R14 ;  /* 0x000000ffff027224 */ /* 0x000fe200078e000e */
[----:B------:R-:W-:Y:S06]  /*1d420*/  BRA `(.L_x_14885) ;  /* 0xffffffb4005c7947 */ /* 0x000fec000383ffff */
.L_x_14775:
[----:B-1----:R1:W2:Y:S02]  /*1d430*/  SYNCS.PHASECHK.TRANS64.TRYWAIT P2, [R2+URZ+0x13270], R0 ;  /* 0x01327000020075a7 */ /* 0x0022a4000804017f */
[----:B--2---:R-:W-:Y:S05]  /*1d440*/  @!P2 NANOSLEEP.SYNCS 0x989680 ;  /* 0x009896800000a95d */ /* 0x004fea0003900000 */
[----:B------:R-:W2:Y:S02]  /*1d450*/  @!P2 SYNCS.PHASECHK.TRANS64 P2, [R2+URZ+0x13270], R0 ;  /* 0x013270000200a5a7 */ /* 0x000ea4000804007f */
[----:B--2---:R-:W-:Y:S05]  /*1d460*/  @!P2 BRA `(.L_x_14775) ;  /* 0xfffffffc00f0a947 */ /* 0x004fea000383ffff */
[----:B------:R-:W-:Y:S05]  /*1d470*/  BRA `(.L_x_14886) ;  /* 0xffffffb400c07947 */ /* 0x000fea000383ffff */
.L_x_14777:
[----:B-1----:R1:W2:Y:S02]  /*1d480*/  SYNCS.PHASECHK.TRANS64.TRYWAIT P2, [R2+URZ+0x13260], R3 ;  /* 0x01326003020075a7 */ /* 0x0022a4000804017f */
[----:B--2---:R-:W-:Y:S05]  /*1d490*/  @!P2 NANOSLEEP.SYNCS 0x989680 ;  /* 0x009896800000a95d */ /* 0x004fea0003900000 */
[----:B------:R-:W2:Y:S02]  /*1d4a0*/  @!P2 SYNCS.PHASECHK.TRANS64 P2, [R2+URZ+0x13260], R3 ;  /* 0x013260030200a5a7 */ /* 0x000ea4000804007f */
[----:B--2---:R-:W-:Y:S05]  /*1d4b0*/  @!P2 BRA `(.L_x_14777) ;  /* 0xfffffffc00f0a947 */ /* 0x004fea000383ffff */
[----:B------:R-:W-:Y:S05]  /*1d4c0*/  BRA `(.L_x_14887) ;  /* 0xffffffb400d07947 */ /* 0x000fea000383ffff */
.L_x_14785:
[----:B0-----:R0:W1:Y:S02]  /*1d4d0*/  SYNCS.PHASECHK.TRANS64.TRYWAIT P1, [R0+URZ+0x13270], R3 ;  /* 0x01327003000075a7 */ /* 0x001064000802017f */
[----:B-1----:R-:W-:Y:S05]  /*1d4e0*/  @!P1 NANOSLEEP.SYNCS 0x989680 ;  /* 0x009896800000995d */ /* 0x002fea0003900000 */
[----:B------:R-:W1:Y:S02]  /*1d4f0*/  @!P1 SYNCS.PHASECHK.TRANS64 P1, [R0+URZ+0x13270], R3 ;  /* 0x01327003000095a7 */ /* 0x000e64000802007f */
[----:B-1----:R-:W-:Y:S05]  /*1d500*/  @!P1 BRA `(.L_x_14785) ;  /* 0xfffffffc00f09947 */ /* 0x002fea000383ffff */
[----:B------:R-:W-:Y:S05]  /*1d510*/  BRA `(.L_x_14888) ;  /* 0xffffffbc00687947 */ /* 0x000fea000383ffff */
.L_x_14787:
[----:B0-----:R0:W1:Y:S02]  /*1d520*/  SYNCS.PHASECHK.TRANS64.TRYWAIT P1, [R0+URZ+0x13260], R3 ;  /* 0x01326003000075a7 */ /* 0x001064000802017f */
[----:B-1----:R-:W-:Y:S05]  /*1d530*/  @!P1 NANOSLEEP.SYNCS 0x989680 ;  /* 0x009896800000995d */ /* 0x002fea0003900000 */
[----:B------:R-:W1:Y:S02]  /*1d540*/  @!P1 SYNCS.PHASECHK.TRANS64 P1, [R0+URZ+0x13260], R3 ;  /* 0x01326003000095a7 */ /* 0x000e64000802007f */
[----:B-1----:R-:W-:Y:S05]  /*1d550*/  @!P1 BRA `(.L_x_14787) ;  /* 0xfffffffc00f09947 */ /* 0x002fea000383ffff */
[----:B------:R-:W-:Y:S05]  /*1d560*/  BRA `(.L_x_14889) ;  /* 0xffffffbc00787947 */ /* 0x000fea000383ffff */
.L_x_14801:
[----:B0-----:R0:W1:Y:S02]  /*1d570*/  SYNCS.PHASECHK.TRANS64.TRYWAIT P0, [R5+URZ+0x13220], R0 ;  /* 0x01322000050075a7 */ /* 0x001064000800017f */
[----:B-1----:R-:W-:Y:S05]  /*1d580*/  @!P0 NANOSLEEP.SYNCS 0x989680 ;  /* 0x009896800000895d */ /* 0x002fea0003900000 */
[----:B------:R-:W1:Y:S02]  /*1d590*/  @!P0 SYNCS.PHASECHK.TRANS64 P0, [R5+URZ+0x13220], R0 ;  /* 0x01322000050085a7 */ /* 0x000e64000800007f */
[----:B-1----:R-:W-:Y:S05]  /*1d5a0*/  @!P0 BRA `(.L_x_14801) ;  /* 0xfffffffc00f08947 */ /* 0x002fea000383ffff */
[----:B------:R-:W-:Y:S05]  /*1d5b0*/  BRA `(.L_x_14890) ;  /* 0xffffffd400287947 */ /* 0x000fea000383ffff */
.L_x_14802:
        /* <DEDUP_REMOVED lines=11> */
.L_x_14892:
[----:B------:R-:W-:Y:S05]  /*1d670*/  BSYNC B0 ;  /* 0x0000000000007941 */ /* 0x000fea0003800000 */
.L_x_14891:
[----:B------:R-:W-:Y:S05]  /*1d680*/  BRA `(.L_x_14893) ;  /* 0xffffffd400107947 */ /* 0x000fea000383ffff */
.L_x_14805:
[----:B------:R-:W-:Y:S01]  /*1d690*/  BSSY B1, `(.L_x_14894) ;  /* 0x0000006000017945 */ /* 0x000fe20003800000 */
[----:B------:R-:W-:-:S07]  /*1d6a0*/  IMAD.MOV.U32 R15, RZ, RZ, -0x1 ;  /* 0xffffffffff0f7424 */ /* 0x000fce00078e00ff */
[----:B0----5:R-:W-:Y:S05]  /*1d6b0*/  WARPSYNC.COLLECTIVE R15, `(.L_x_14895) ;  /* 0x000000000f0c7348 */ /* 0x021fea0003c00000 */
[----:B------:R-:W-:Y:S02]  /*1d6c0*/  ELECT P6, UR62, PT ;  /* 0x00000000003e782f */ /* 0x000fe400038c0000 */
[----:B------:R-:W-:Y:S01]  /*1d6d0*/  MOV R14, UR62 ;  /* 0x0000003e000e7c02 */ /* 0x000fe20008000f00 */
[----:B0----5:R-:W-:Y:S10]  /*1d6e0*/  ENDCOLLECTIVE ;  /* 0x000000000000791b */ /* 0x021ff40003800000 */
.L_x_14895:
[----:B------:R-:W-:Y:S05]  /*1d6f0*/  BSYNC B1 ;  /* 0x0000000000017941 */ /* 0x000fea0003800000 */
.L_x_14894:
[----:B------:R-:W-:Y:S05]  /*1d700*/  BRA `(.L_x_14896) ;  /* 0xffffffd400087947 */ /* 0x000fea000383ffff */
.L_x_14807:
[----:B0-----:R0:W1:Y:S02]  /*1d710*/  SYNCS.PHASECHK.TRANS64.TRYWAIT P1, [R4+URZ+0x13240], R3 ;  /* 0x01324003040075a7 */ /* 0x001064000802017f */
[----:B-1----:R-:W-:Y:S05]  /*1d720*/  @!P1 NANOSLEEP.SYNCS 0x989680 ;  /* 0x009896800000995d */ /* 0x002fea0003900000 */
[----:B------:R-:W1:Y:S02]  /*1d730*/  @!P1 SYNCS.PHASECHK.TRANS64 P1, [R4+URZ+0x13240], R3 ;  /* 0x01324003040095a7 */ /* 0x000e64000802007f */
[----:B-1----:R-:W-:Y:S05]  /*1d740*/  @!P1 BRA `(.L_x_14807) ;  /* 0xfffffffc00f09947 */ /* 0x002fea000383ffff */
[----:B------:R-:W-:Y:S05]  /*1d750*/  BRA `(.L_x_14897) ;  /* 0xffffffd400307947 */ /* 0x000fea000383ffff */
.L_x_14809:
[----:B-1----:R1:W2:Y:S02]  /*1d760*/  SYNCS.PHASECHK.TRANS64.TRYWAIT P1, [R5+URZ+0x13240], R0 ;  /* 0x01324000050075a7 */ /* 0x0022a4000802017f */
[----:B--2---:R-:W-:Y:S05]  /*1d770*/  @!P1 NANOSLEEP.SYNCS 0x989680 ;  /* 0x009896800000995d */ /* 0x004fea0003900000 */
[----:B------:R-:W2:Y:S02]  /*1d780*/  @!P1 SYNCS.PHASECHK.TRANS64 P1, [R5+URZ+0x13240], R0 ;  /* 0x01324000050095a7 */ /* 0x000ea4000802007f */
[----:B--2---:R-:W-:Y:S05]  /*1d790*/  @!P1 BRA `(.L_x_14809) ;  /* 0xfffffffc00f09947 */ /* 0x004fea000383ffff */
[----:B------:R-:W-:Y:S05]  /*1d7a0*/  BRA `(.L_x_14898) ;  /* 0xffffffd400407947 */ /* 0x000fea000383ffff */
.L_x_14811:
[----:B--2---:R2:W3:Y:S02]  /*1d7b0*/  SYNCS.PHASECHK.TRANS64.TRYWAIT P1, [R4+URZ+0x13260], R3 ;  /* 0x01326003040075a7 */ /* 0x0044e4000802017f */
[----:B---3--:R-:W-:Y:S05]  /*1d7c0*/  @!P1 NANOSLEEP.SYNCS 0x989680 ;  /* 0x009896800000995d */ /* 0x008fea0003900000 */
[----:B------:R-:W3:Y:S02]  /*1d7d0*/  @!P1 SYNCS.PHASECHK.TRANS64 P1, [R4+URZ+0x13260], R3 ;  /* 0x01326003040095a7 */ /* 0x000ee4000802007f */
[----:B---3--:R-:W-:Y:S05]  /*1d7e0*/  @!P1 BRA `(.L_x_14811) ;  /* 0xfffffffc00f09947 */ /* 0x008fea000383ffff */
[----:B------:R-:W-:Y:S05]  /*1d7f0*/  BRA `(.L_x_14899) ;  /* 0xffffffd4003c7947 */ /* 0x000fea000383ffff */
.L_x_14813:
[----:B---3--:R3:W4:Y:S02]  /*1d800*/  SYNCS.PHASECHK.TRANS64.TRYWAIT P1, [R5+URZ+0x13260], R0 ;  /* 0x01326000050075a7 */ /* 0x008724000802017f */
[----:B----4-:R-:W-:Y:S05]  /*1d810*/  @!P1 NANOSLEEP.SYNCS 0x989680 ;  /* 0x009896800000995d */ /* 0x010fea0003900000 */
[----:B------:R-:W4:Y:S02]  /*1d820*/  @!P1 SYNCS.PHASECHK.TRANS64 P1, [R5+URZ+0x13260], R0 ;  /* 0x01326000050095a7 */ /* 0x000f24000802007f */
[----:B----4-:R-:W-:Y:S05]  /*1d830*/  @!P1 BRA `(.L_x_14813) ;  /* 0xfffffffc00f09947 */ /* 0x010fea000383ffff */
[----:B------:R-:W-:Y:S05]  /*1d840*/  BRA `(.L_x_14900) ;  /* 0xffffffd400387947 */ /* 0x000fea000383ffff */
.L_x_14815:
[----:B----4-:R4:W0:Y:S02]  /*1d850*/  SYNCS.PHASECHK.TRANS64.TRYWAIT P1, [R4+URZ+0x13280], R3 ;  /* 0x01328003040075a7 */ /* 0x010824000802017f */
[----:B0-----:R-:W-:Y:S05]  /*1d860*/  @!P1 NANOSLEEP.SYNCS 0x989680 ;  /* 0x009896800000995d */ /* 0x001fea0003900000 */
[----:B------:R-:W0:Y:S02]  /*1d870*/  @!P1 SYNCS.PHASECHK.TRANS64 P1, [R4+URZ+0x13280], R3 ;  /* 0x01328003040095a7 */ /* 0x000e24000802007f */
[----:B0-----:R-:W-:Y:S05]  /*1d880*/  @!P1 BRA `(.L_x_14815) ;  /* 0xfffffffc00f09947 */ /* 0x001fea000383ffff */
[----:B------:R-:W-:Y:S05]  /*1d890*/  BRA `(.L_x_14901) ;  /* 0xffffffd400347947 */ /* 0x000fea000383ffff */
.L_x_14902:
        /* <DEDUP_REMOVED lines=14> */
.L_x_16306:


//--------------------- .text._ZN7cutlass13device_kernelIN5flash11enable_sm90INS1_16FlashAttnFwdSm90INS1_25CollectiveMainloopFwdSm90ILi2EN4cute5tupleIJNS5_1CILi1EEES8_S8_EEENS6_IJNS7_ILi192EEENS7_ILi160EEENS7_ILi64EEEEEELi64ENS_12float_e4m3_tEfNS_4arch4Sm90ELb0ELb1ELb0ELb1ELb1ELb1ELb0ELb1ELb1ELb1ELb1ELb0EEENS1_21CollectiveEpilogueFwdINS6_IJSA_SC_SB_EEES9_NS_10bfloat16_tESG_Li384ELb1ELb1ELb1ELb1EEENS1_36VarlenDynamicPersistentTileSchedulerILi192ELi160ELi384ELi128ELb1ELb1ELb1ELb1ELb0ELb1EEEEEEEEEvNT_6ParamsE --------------------------
	.section	.text._ZN7cutlass13device_kernelIN5flash11enable_sm90INS1_16FlashAttnFwdSm90INS1_25CollectiveMainloopFwdSm90ILi2EN4cute5tupleIJNS5_1CILi1EEES8_S8_EEENS6_IJNS7_ILi192EEENS7_ILi160EEENS7_ILi64EEEEEELi64ENS_12float_e4m3_tEfNS_4arch4Sm90ELb0ELb1ELb0ELb1ELb1ELb1ELb0ELb1ELb1ELb1ELb1ELb0EEENS1_21CollectiveEpilogueFwdINS6_IJSA_SC_SB_EEES9_NS_10bfloat16_tESG_Li384ELb1ELb1ELb1ELb1EEENS1_36VarlenDynamicPersistentTileSchedulerILi192ELi160ELi384ELi128ELb1ELb1ELb1ELb1ELb0ELb1EEEEEEEEEvNT_6ParamsE,"ax",@progbits
	.align	128
.text._ZN7cutlass13device_kernelIN5flash11enable_sm90INS1_16FlashAttnFwdSm90INS1_25CollectiveMainloopFwdSm90ILi2EN4cute5tupleIJNS5_1CILi1EEES8_S8_EEENS6_IJNS7_ILi192EEENS7_ILi160EEENS7_ILi64EEEEEELi64ENS_12float_e4m3_tEfNS_4arch4Sm90ELb0ELb1ELb0ELb1ELb1ELb1ELb0ELb1ELb1ELb1ELb1ELb0EEENS1_21CollectiveEpilogueFwdINS6_IJSA_SC_SB_EEES9_NS_10bfloat16_tESG_Li384ELb1ELb1ELb1ELb1EEENS1_36VarlenDynamicPersistentTileSchedulerILi192ELi160ELi384ELi128ELb1ELb1ELb1ELb1ELb0ELb1EEEEEEEEEvNT_6ParamsE:
        .type           _ZN7cutlass13device_kernelIN5flash11enable_sm90INS1_16FlashAttnFwdSm90INS1_25CollectiveMainloopFwdSm90ILi2EN4cute5tupleIJNS5_1CILi1EEES8_S8_EEENS6_IJNS7_ILi192EEENS7_ILi160EEENS7_ILi64EEEEEELi64ENS_12float_e4m3_tEfNS_4arch4Sm90ELb0ELb1ELb0ELb1ELb1ELb1ELb0ELb1ELb1ELb1ELb1ELb0EEENS1_21CollectiveEpilogueFwdINS6_IJSA_SC_SB_EEES9_NS_10bfloat16_tESG_Li384ELb1ELb1ELb1ELb1EEENS1_36VarlenDynamicPersistentTileSchedulerILi192ELi160ELi384ELi128ELb1ELb1ELb1ELb1ELb0ELb1EEEEEEEEEvNT_6ParamsE,@function
        .size           _ZN7cutlass13device_kernelIN5flash11enable_sm90INS1_16FlashAttnFwdSm90INS1_25CollectiveMainloopFwdSm90ILi2EN4cute5tupleIJNS5_1CILi1EEES8_S8_EEENS6_IJNS7_ILi192EEENS7_ILi160EEENS7_ILi64EEEEEELi64ENS_12float_e4m3_tEfNS_4arch4Sm90ELb0ELb1ELb0ELb1ELb1ELb1ELb0ELb1ELb1ELb1ELb1ELb0EEENS1_21CollectiveEpilogueFwdINS6_IJSA_SC_SB_EEES9_NS_10bfloat16_tESG_Li384ELb1ELb1ELb1ELb1EEENS1_36VarlenDynamicPersistentTileSchedulerILi192ELi160ELi384ELi128ELb1ELb1ELb1ELb1ELb0ELb1EEEEEEEEEvNT_6ParamsE,(.L_x_16307 - _ZN7cutlass13device_kernelIN5flash11enable_sm90INS1_16FlashAttnFwdSm90INS1_25CollectiveMainloopFwdSm90ILi2EN4cute5tupleIJNS5_1CILi1EEES8_S8_EEENS6_IJNS7_ILi192EEENS7_ILi160EEENS7_ILi64EEEEEELi64ENS_12float_e4m3_tEfNS_4arch4Sm90ELb0ELb1ELb0ELb1ELb1ELb1ELb0ELb1ELb1ELb1ELb1ELb0EEENS1_21CollectiveEpilogueFwdINS6_IJSA_SC_SB_EEES9_NS_10bfloat16_tESG_Li384ELb1ELb1ELb1ELb1EEENS1_36VarlenDynamicPersistentTileSchedulerILi192ELi160ELi384ELi128ELb1ELb1ELb1ELb1ELb0ELb1EEEEEEEEEvNT_6ParamsE)
        .other          _ZN7cutlass13device_kernelIN5flash11enable_sm90INS1_16FlashAttnFwdSm90INS1_25CollectiveMainloopFwdSm90ILi2EN4cute5tupleIJNS5_1CILi1EEES8_S8_EEENS6_IJNS7_ILi192EEENS7_ILi160EEENS7_ILi64EEEEEELi64ENS_12float_e4m3_tEfNS_4arch4Sm90ELb0ELb1ELb0ELb1ELb1ELb1ELb0ELb1ELb1ELb1ELb1ELb0EEENS1_21CollectiveEpilogueFwdINS6_IJSA_SC_SB_EEES9_NS_10bfloat16_tESG_Li384ELb1ELb1ELb1ELb1EEENS1_36VarlenDynamicPersistentTileSchedulerILi192ELi160ELi384ELi128ELb1ELb1ELb1ELb1ELb0ELb1EEEEEEEEEvNT_6ParamsE,@"STO_CUDA_ENTRY STV_DEFAULT"
_ZN7cutlass13device_kernelIN5flash11enable_sm90INS1_16FlashAttnFwdSm90INS1_25CollectiveMainloopFwdSm90ILi2EN4cute5tupleIJNS5_1CILi1EEES8_S8_EEENS6_IJNS7_ILi192EEENS7_ILi160EEENS7_ILi64EEEEEELi64ENS_12float_e4m3_tEfNS_4arch4Sm90ELb0ELb1ELb0ELb1ELb1ELb1ELb0ELb1ELb1ELb1ELb1ELb0EEENS1_21CollectiveEpilogueFwdINS6_IJSA_SC_SB_EEES9_NS_10bfloat16_tESG_Li384ELb1ELb1ELb1ELb1EEENS1_36VarlenDynamicPersistentTileSchedulerILi192ELi160ELi384ELi128ELb1ELb1ELb1ELb1ELb0ELb1EEEEEEEEEvNT_6ParamsE:
        /* <DEDUP_REMOVED lines=17> */
.L_x_14904:
[----:B------:R-:W-:Y:S05]  /*0110*/  BSYNC B0 ;  /* 0x0000000000007941 */ /* 0x000fea0003800000 */
.L_x_14903:
[----:B------:R-:W-:Y:S01]  /*0120*/  VOTEU.ANY UP0, P0 ;  /* 0x00000000003f7886 */ /* 0x000fe20000000100 */
[----:B------:R-:W0:Y:S01]  /*0130*/  SHFL.IDX PT, R2, R0, RZ, 0x1f ;  /* 0x00001fff00027589 */ /* 0x000e2200000e0000 */
[----:B------:R-:W-:Y:S01]  /*0140*/  UMOV UR4, 0x80 ;  /* 0x0000008000047882 */ /* 0x000fe20000000000 */
[----:B------:R-:W-:Y:S01]  /*0150*/  UMOV UR7, 0x180 ;  /* 0x0000018000077882 */ /* 0x000fe20000000000 */
[----:B------:R-:W-:Y:S01]  /*0160*/  VOTEU.ANY UP1, P0 ;  /* 0x00000000003f7886 */ /* 0x000fe20000020100 */
[----:B------:R-:W1:Y:S01]  /*0170*/  @UP0 S2UR UR8, SR_CgaCtaId ;  /* 0x00000000000809c3 */ /* 0x000e620000008800 */
[----:B------:R-:W-:Y:S01]  /*0180*/  @UP0 UMOV UR6, 0x400 ;  /* 0x0000040000060882 */ /* 0x000fe20000000000 */
[----:B------:R-:W-:-:S04]  /*0190*/  @UP0 UIADD3 UR4, -UR4, 0x100000, URZ ;  /* 0x0010000004040890 */ /* 0x000fc8000fffe13f */
[----:B------:R-:W-:Y:S02]  /*01a0*/  @UP0 USHF.L.U32 UR5, UR4, 0xb, URZ ;  /* 0x0000000b04050899 */ /* 0x000fe4000800063f */
[----:B------:R-:W-:Y:S01]  /*01b0*/  @UP0 USHF.L.U32 UR4, UR4, 0x1, URZ ;  /* 0x0000000104040899 */ /* 0x000fe2000800063f */
[----:B0-----:R-:W-:Y:S02]  /*01c0*/  ISETP.NE.AND P1, PT, R2, RZ, PT ;  /* 0x000000ff0200720c */ /* 0x001fe40003f25270 */
[----:B------:R-:W-:Y:S01]  /*01d0*/  SHF.R.U32.HI R2, RZ, 0x7, R3 ;  /* 0x00000007ff027819 */ /* 0x000fe20000011603 */
[----:B-1----:R-:W-:Y:S02]  /*01e0*/  @UP0 ULEA UR8, UR8, UR6, 0x18 ;  /* 0x0000000608080291 */ /* 0x002fe4000f8ec03f */
[----:B------:R-:W-:-:S04]  /*01f0*/  @UP0 UIADD3 UR6, -UR7, 0x100000, URZ ;  /* 0x0010000007060890 */ /* 0x000fc8000fffe13f */
[----:B------:R-:W-:Y:S02]  /*0200*/  @UP0 USHF.L.U32 UR7, UR6, 0xb, URZ ;  /* 0x0000000b06070899 */ /* 0x000fe4000800063f */
[----:B------:R-:W-:Y:S01]  /*0210*/  @UP0 USHF.L.U32 UR6, UR6, 0x1, URZ ;  /* 0x0000000106060899 */ /* 0x000fe2000800063f */
[----:B------:R-:W-:Y:S01]  /*0220*/  VOTEU.ANY UP0, P0 ;  /* 0x00000000003f7886 */ /* 0x000fe20000000100 */
[----:B------:R-:W0:Y:S04]  /*0230*/  SHFL.IDX PT, R2, R2, RZ, 0x1f ;  /* 0x00001fff02027589 */ /* 0x000e2800000e0000 */
[----:B------:R-:W1:Y:S02]  /*0240*/  FENCE.VIEW.ASYNC.S ;  /* 0x00000000000073c6 */ /* 0x000e640000000000 */
[----:B-1----:R1:W2:Y:S04]  /*0250*/  @UP0 SYNCS.EXCH.64 URZ, [UR8+0x13200], UR4 ;  /* 0x01320004083f05b2 */ /* 0x0022a80008000100 */
[----:B------:R1:W3:Y:S01]  /*0260*/  @UP1 SYNCS.EXCH.64 URZ, [UR8+0x13220], UR6 ;  /* 0x01322006083f15b2 */ /* 0x0002e20008000100 */
        /* <DEDUP_REMOVED lines=14> */
[----:B-1----:R4:W1:Y:S08]  /*0350*/  SYNCS.EXCH.64 URZ, [UR8+0x13230], UR4 ;  /* 0x01323004083f75b2 */ /* 0x0028700008000100 */
[----:B------:R4:W0:Y:S01]  /*0360*/  SYNCS.EXCH.64 URZ, [UR8+0x13240], UR6 ;  /* 0x01324006083f75b2 */ /* 0x0008220008000100 */
[----:B------:R4:W0:Y:S01]  /*0370*/  SYNCS.EXCH.64 URZ, [UR8+0x13238], UR4 ;  /* 0x01323804083f75b2 */ /* 0x0008220008000100 */
[----:B------:R4:W0:Y:S02]  /*0380*/  SYNCS.EXCH.64 URZ, [UR8+0x13248], UR6 ;  /* 0x01324806083f75b2 */ /* 0x0008240008000100 */
[----:B----4-:R-:W-:Y:S01]  /*0390*/  NOP ;  /* 0x0000000000007918 */ /* 0x010fe20000000000 */
.L_x_14905:
[----:B------:R-:W4:Y:S01]  /*03a0*/  SHFL.IDX PT, R3, R0, RZ, 0x1f ;  /* 0x00001fff00037589 */ /* 0x000f2200000e0000 */
[----:B------:R-:W-:Y:S01]  /*03b0*/  NOP ;  /* 0x0000000000007918 */ /* 0x000fe20000000000 */
[----:B----4-:R-:W-:-:S13]  /*03c0*/  ISETP.NE.AND P0, PT, R3, RZ, PT ;  /* 0x000000ff0300720c */ /* 0x010fda0003f05270 */
        /* <DEDUP_REMOVED lines=19> */
.L_x_14906:
[----:B------:R-:W4:Y:S01]  /*0500*/  SHFL.IDX PT, R3, R0, RZ, 0x1f ;  /* 0x00001fff00037589 */ /* 0x000f2200000e0000 */
[----:B------:R-:W-:Y:S01]  /*0510*/  NOP ;  /* 0x0000000000007918 */ /* 0x000fe20000000000 */
[----:B----4-:R-:W-:-:S13]  /*0520*/  ISETP.NE.AND P0, PT, R3, RZ, PT ;  /* 0x000000ff0300720c */ /* 0x010fda0003f05270 */
        /* <DEDUP_REMOVED lines=10> */
[----:B-1----:R4:W1:Y:S01]  /*05d0*/  SYNCS.EXCH.64 URZ, [UR6+0x13270], UR4 ;  /* 0x01327004063f75b2 */ /* 0x0028620008000100 */
[----:B------:R4:W0:Y:S01]  /*05e0*/  SYNCS.EXCH.64 URZ, [UR6+0x13280], UR4 ;  /* 0x01328004063f75b2 */ /* 0x0008220008000100 */
[----:B------:R4:W0:Y:S01]  /*05f0*/  SYNCS.EXCH.64 URZ, [UR6+0x13278], UR4 ;  /* 0x01327804063f75b2 */ /* 0x0008220008000100 */
[----:B------:R4:W0:Y:S02]  /*0600*/  SYNCS.EXCH.64 URZ, [UR6+0x13288], UR4 ;  /* 0x01328804063f75b2 */ /* 0x0008240008000100 */
[----:B----4-:R-:W-:Y:S01]  /*0610*/  NOP ;  /* 0x0000000000007918 */ /* 0x010fe20000000000 */
.L_x_14907:
        /* <DEDUP_REMOVED lines=22> */
.L_x_14908:
[----:B------:R-:W4:Y:S01]  /*0780*/  SHFL.IDX PT, R4, R0, RZ, 0x1f ;  /* 0x00001fff00047589 */ /* 0x000f2200000e0000 */
[----:B------:R-:W-:Y:S01]  /*0790*/  NOP ;  /* 0x0000000000007918 */ /* 0x000fe20000000000 */
[----:B------:R-:W0:Y:S01]  /*07a0*/  S2R R3, SR_CgaCtaId ;  /* 0x0000000000037919 */ /* 0x000e220000008800 */
[----:B----4-:R-:W-:-:S13]  /*07b0*/  ISETP.NE.AND P0, PT, R4, RZ, PT ;  /* 0x000000ff0400720c */ /* 0x010fda0003f05270 */
        /* <DEDUP_REMOVED lines=15> */
[----:B------:R0:W1:Y:S01]  /*08b0*/  SYNCS.EXCH.64 URZ, [UR8+0x132c0], UR6 ;  /* 0x0132c006083f75b2 */ /* 0x0000620008000100 */
[----:B------:R0:W0:Y:S01]  /*08c0*/  SYNCS.EXCH.64 URZ, [UR8+0x132b8], UR4 ;  /* 0x0132b804083f75b2 */ /* 0x0000220008000100 */
[----:B------:R0:W0:Y:S01]  /*08d0*/  SYNCS.EXCH.64 URZ, [UR8+0x132c8], UR6 ;  /* 0x0132c806083f75b2 */ /* 0x0000220008000100 */
[----:B------:R-:W-:Y:S01]  /*08e0*/  NOP ;  /* 0x0000000000007918 */ /* 0x000fe20000000000 */
.L_x_14909:
[----:B------:R-:W-:Y:S01]  /*08f0*/  ISETP.NE.AND P0, PT, R2, RZ, PT ;  /* 0x000000ff0200720c */ /* 0x000fe20003f05270 */
[----:B------:R-:W-:Y:S01]  /*0900*/  IMAD.MOV.U32 R2, RZ, RZ, 0x1 ;  /* 0x00000001ff027424 */ /* 0x000fe200078e00ff */
[----:B------:R-:W-:Y:S01]  /*0910*/  NOP ;  /* 0x0000000000007918 */ /* 0x000fe20000000000 */
[----:B------:R-:W-:Y:S01]  /*0920*/  ULDC.64 UR40, c[0x0][0x208] ;  /* 0x0000820000287ab9 */ /* 0x000fe20000000a00 */
[----:B------:R-:W-:Y:S02]  /*0930*/  BSSY B8, `(.L_x_14910) ;  /* 0x000236e000087945 */ /* 0x000fe40003800000 */
[----:B------:R-:W-:-:S05]  /*0940*/  SEL R2, R2, 0x2, !P0 ;  /* 0x0000000202027807 */ /* 0x000fca0004000000 */
[----:B------:R0:W-:Y:S02]  /*0950*/  STL [R1+0x40], R2 ;  /* 0x0000400201007387 */ /* 0x0001e40000100800 */
[----:B01234-:R-:W-:Y:S06]  /*0960*/  BAR.SYNC.DEFER_BLOCKING 0x0 ;  /* 0x0000000000007b1d */ /* 0x01ffec0000010000 */
[----:B------:R-:W-:Y:S05]  /*0970*/  @!P0 BRA `(.L_x_14911) ;  /* 0x000001a800c08947 */ /* 0x000fea0003800000 */
.L_x_14912:
        /* <DEDUP_REMOVED lines=16> */
[----:B------:R-:W2:Y:S01]  /*0a80*/  LDL.LU R20, [R1+0x40] ;  /* 0x0000400001147983 */ /* 0x000ea20000300800 */
[----:B------:R-:W0:Y:S02]  /*0a90*/  S2R R0, SR_TID.X ;  /* 0x0000000000007919 */ /* 0x000e240000002100 */
[----:B0-----:R-:W-:-:S05]  /*0aa0*/  VIADD R0, R0, 0xffffff80 ;  /* 0xffffff8000007836 */ /* 0x001fca0000000000 */
[----:B------:R-:W-:-:S04]  /*0ab0*/  SHF.R.S32.HI R5, RZ, 0x1f, R0 ;  /* 0x0000001fff057819 */ /* 0x000fc80000011400 */
[-C--:B------:R-:W-:Y:S02]  /*0ac0*/  LEA.HI R7, R5, R0.reuse, RZ, 0x7 ;  /* 0x0000000005077211 */ /* 0x080fe400078f38ff */
[-C--:B------:R-:W-:Y:S02]  /*0ad0*/  LEA.HI R2, R0, R0.reuse, RZ, 0x1 ;  /* 0x0000000000027211 */ /* 0x080fe400078f08ff */
[----:B------:R-:W-:Y:S02]  /*0ae0*/  LOP3.LUT R9, R7, 0xffffff80, RZ, 0xc0, !PT ;  /* 0xffffff8007097812 */ /* 0x000fe400078ec0ff */
[----:B------:R-:W-:Y:S02]  /*0af0*/  LEA.HI R4, R5, R0, RZ, 0x2 ;  /* 0x0000000005047211 */ /* 0x000fe400078f10ff */
[----:B------:R-:W-:Y:S01]  /*0b00*/  LOP3.LUT R3, R2, 0xfffffffe, RZ, 0xc0, !PT ;  /* 0xfffffffe02037812 */ /* 0x000fe200078ec0ff */
[----:B------:R-:W-:Y:S01]  /*0b10*/  IMAD.IADD R9, R0, 0x1, -R9 ;  /* 0x0000000100097824 */ /* 0x000fe200078e0a09 */
[----:B------:R-:W-:-:S02]  /*0b20*/  LOP3.LUT R11, R4, 0xfffffffc, RZ, 0xc0, !PT ;  /* 0xfffffffc040b7812 */ /* 0x000fc400078ec0ff */
[----:B------:R-:W-:Y:S01]  /*0b30*/  LEA.HI R6, R5, R0, RZ, 0x4 ;  /* 0x0000000005067211 */ /* 0x000fe200078f20ff */
[C---:B------:R-:W-:Y:S01]  /*0b40*/  IMAD.IADD R3, R0.reuse, 0x1, -R3 ;  /* 0x0000000100037824 */ /* 0x040fe200078e0a03 */
[----:B------:R-:W-:Y:S01]  /*0b50*/  SHF.R.S32.HI R10, RZ, 0x1f, R9 ;  /* 0x0000001fff0a7819 */ /* 0x000fe20000011409 */
[----:B------:R-:W-:Y:S01]  /*0b60*/  IMAD.IADD R19, R0, 0x1, -R11 ;  /* 0x0000000100137824 */ /* 0x000fe200078e0a0b */
[--C-:B------:R-:W-:Y:S02]  /*0b70*/  SHF.R.S32.HI R0, RZ, 0x2, R4.reuse ;  /* 0x00000002ff007819 */ /* 0x100fe40000011404 */
[----:B------:R-:W-:Y:S02]  /*0b80*/  SHF.R.S32.HI R5, RZ, 0x1f, R4 ;  /* 0x0000001fff057819 */ /* 0x000fe40000011404 */
[----:B------:R-:W-:Y:S02]  /*0b90*/  LEA.HI R12, R10, R9, RZ, 0x2 ;  /* 0x000000090a0c7211 */ /* 0x000fe400078f10ff */
[----:B------:R-:W-:-:S02]  /*0ba0*/  LEA.HI R5, R5, R0, RZ, 0x2 ;  /* 0x0000000005057211 */ /* 0x000fc400078f10ff */
[----:B------:R-:W-:Y:S02]  /*0bb0*/  SHF.R.S32.HI R18, RZ, 0x1, R2 ;  /* 0x00000001ff127819 */ /* 0x000fe40000011402 */
[--C-:B------:R-:W-:Y:S02]  /*0bc0*/  SHF.R.S32.HI R16, RZ, 0x2, R12.reuse ;  /* 0x00000002ff107819 */ /* 0x100fe4000001140c */
[----:B------:R-:W-:Y:S02]  /*0bd0*/  SHF.R.S32.HI R17, RZ, 0x1f, R12 ;  /* 0x0000001fff117819 */ /* 0x000fe4000001140c */
[----:B------:R-:W-:Y:S02]  /*0be0*/  LOP3.LUT R5, R5, 0xfffffffc, RZ, 0xc0, !PT ;  /* 0xfffffffc05057812 */ /* 0x000fe400078ec0ff */
[----:B------:R-:W-:Y:S02]  /*0bf0*/  SHF.R.S32.HI R8, RZ, 0x7, R7 ;  /* 0x00000007ff087819 */ /* 0x000fe40000011407 */
[----:B------:R-:W-:-:S02]  /*0c00*/  LEA.HI R2, R2, R18, RZ, 0x1 ;  /* 0x0000001202027211 */ /* 0x000fc400078f08ff */
[----:B------:R-:W-:Y:S01]  /*0c10*/  LEA.HI R17, R17, R16, RZ, 0x3 ;  /* 0x0000001011117211 */ /* 0x000fe200078f18ff */
[----:B------:R-:W-:Y:S01]  /*0c20*/  IMAD.IADD R5, R0, 0x1, -R5 ;  /* 0x0000000100057824 */ /* 0x000fe200078e0a05 */
[----:B------:R-:W-:Y:S01]  /*0c30*/  LOP3.LUT R2, R2, 0x3fffffe, RZ, 0xc0, !PT ;  /* 0x03fffffe02027812 */ /* 0x000fe200078ec0ff */
[----:B------:R-:W-:Y:S01]  /*0c40*/  IMAD.HI R4, R8, 0x55555556, RZ ;  /* 0x5555555608047827 */ /* 0x000fe200078e02ff */
[----:B------:R-:W-:Y:S02]  /*0c50*/  LOP3.LUT R17, R17, 0xfffffff8, RZ, 0xc0, !PT ;  /* 0xfffffff811117812 */ /* 0x000fe400078ec0ff */
[----:B------:R-:W-:Y:S01]  /*0c60*/  LEA.HI R10, R10, R9, RZ, 0x5 ;  /* 0x000000090a0a7211 */ /* 0x000fe200078f28ff */
[----:B------:R-:W-:Y:S01]  /*0c70*/  IMAD.SHL.U32 R5, R5, 0x80, RZ ;  /* 0x0000008005057824 */ /* 0x000fe200078e00ff */
[----:B------:R-:W-:Y:S01]  /*0c80*/  LEA.HI R0, R19, R19, RZ, 0x1 ;  /* 0x0000001313007211 */ /* 0x000fe200078f08ff */
[----:B------:R-:W-:Y:S01]  /*0c90*/  IMAD.IADD R2, R18, 0x1, -R2 ;  /* 0x0000000112027824 */ /* 0x000fe200078e0a02 */
[----:B------:R-:W-:Y:S01]  /*0ca0*/  LEA.HI R11, R4, R4, RZ, 0x1 ;  /* 0x00000004040b7211 */ /* 0x000fe200078f08ff */
[----:B------:R-:W-:Y:S01]  /*0cb0*/  IMAD.IADD R17, R16, 0x1, -R17 ;  /* 0x0000000110117824 */ /* 0x000fe200078e0a11 */
[----:B------:R-:W-:Y:S01]  /*0cc0*/  SHF.R.S32.HI R10, RZ, 0x5, R10 ;  /* 0x00000005ff0a7819 */ /* 0x000fe2000001140a */
[----:B------:R-:W-:Y:S01]  /*0cd0*/  IMAD.SHL.U32 R18, R3, 0x10, RZ ;  /* 0x0000001003127824 */ /* 0x000fe200078e00ff */
[----:B------:R-:W-:-:S02]  /*0ce0*/  LOP3.LUT R0, R0, 0x1ffffffe, RZ, 0xc0, !PT ;  /* 0x1ffffffe00007812 */ /* 0x000fc400078ec0ff */
[----:B------:R-:W-:Y:S02]  /*0cf0*/  SHF.R.S32.HI R7, RZ, 0x4, R6 ;  /* 0x00000004ff077819 */ /* 0x000fe40000011406 */
[----:B------:R-:W-:Y:S01]  /*0d00*/  LOP3.LUT R5, R5, 0x180, RZ, 0xc0, !PT ;  /* 0x0000018005057812 */ /* 0x000fe200078ec0ff */
[----:B------:R-:W-:Y:S02]  /*0d10*/  IMAD R11, R11, -0x3, R8 ;  /* 0xfffffffd0b0b7824 */ /* 0x000fe400078e0208 */
[----:B------:R-:W-:Y:S01]  /*0d20*/  IMAD R10, R10, 0x10, R17 ;  /* 0x000000100a0a7824 */ /* 0x000fe200078e0211 */
[----:B------:R-:W-:Y:S01]  /*0d30*/  SHF.R.U32.HI R3, RZ, 0x3, R5 ;  /* 0x00000003ff037819 */ /* 0x000fe20000011605 */
[----:B------:R-:W-:Y:S01]  /*0d40*/  IMAD.IADD R19, R19, 0x1, -R0 ;  /* 0x0000000113137824 */ /* 0x000fe200078e0a00 */
[----:B------:R-:W-:Y:S01]  /*0d50*/  LOP3.LUT R0, R5, 0x10, R18, 0xf8, !PT ;  /* 0x0000001005007812 */ /* 0x000fe200078ef812 */
[----:B------:R-:W-:Y:S01]  /*0d60*/  IMAD R7, R7, 0x8, R2 ;  /* 0x0000000807077824 */ /* 0x000fe200078e0202 */
[----:B------:R-:W-:Y:S01]  /*0d70*/  LOP3.LUT R2, R5, 0x30, R18, 0xf8, !PT ;  /* 0x0000003005027812 */ /* 0x000fe200078ef812 */
[----:B------:R-:W-:Y:S01]  /*0d80*/  IMAD R10, R11, 0x40, R10 ;  /* 0x000000400b0a7824 */ /* 0x000fe200078e020a */
[----:B------:R-:W-:-:S02]  /*0d90*/  LOP3.LUT R0, R0, R3, RZ, 0x3c, !PT ;  /* 0x0000000300007212 */ /* 0x000fc400078e3cff */
[----:B------:R-:W-:Y:S01]  /*0da0*/  LOP3.LUT R3, R2, R3, RZ, 0x3c, !PT ;  /* 0x0000000302037212 */ /* 0x000fe200078e3cff */
[----:B------:R-:W-:Y:S01]  /*0db0*/  IMAD R2, R19, 0x8, R10 ;  /* 0x0000000813027824 */ /* 0x000fe200078e020a */
[----:B------:R-:W-:Y:S01]  /*0dc0*/  STL [R1+0x44], R13 ;  /* 0x0000440d01007387 */ /* 0x000fe20000100800 */
[----:B------:R-:W-:-:S03]  /*0dd0*/  VIADD R4, R18, 0x20 ;  /* 0x0000002012047836 */ /* 0x000fc60000000000 */
[----:B------:R2:W-:Y:S01]  /*0de0*/  STL [R1+0x38], R2 ;  /* 0x0000380201007387 */ /* 0x0005e20000100800 */
[----:B------:R-:W-:-:S03]  /*0df0*/  LOP3.LUT R12, R12, 0x7ffffffc, RZ, 0xc0, !PT ;  /* 0x7ffffffc0c0c7812 */ /* 0x000fc600078ec0ff */
[----:B------:R-:W-:Y:S04]  /*0e00*/  STL [R1+0x48], R14 ;  /* 0x0000480e01007387 */ /* 0x000fe80000100800 */
[----:B------:R-:W-:Y:S04]  /*0e10*/  STL [R1+0x4c], R15 ;  /* 0x00004c0f01007387 */ /* 0x000fe80000100800 */
[----:B------:R-:W-:Y:S01]  /*0e20*/  STL [R1+0x5c], RZ ;  /* 0x00005cff01007387 */ /* 0x000fe20000100800 */
[----:B------:R-:W-:-:S04]  /*0e30*/  IMAD.IADD R12, R9, 0x1, -R12 ;  /* 0x00000001090c7824 */ /* 0x000fc800078e0a0c */
[----:B------:R-:W-:Y:S01]  /*0e40*/  IMAD.SHL.U32 R5, R12, 0x2, RZ ;  /* 0x000000020c057824 */ /* 0x000fe200078e00ff */
[----:B------:R-:W-:Y:S01]  /*0e50*/  CS2R R156, SRZ ;  /* 0x00000000009c7805 */ /* 0x000fe2000001ff00 */
[----:B------:R-:W-:Y:S01]  /*0e60*/  IMAD.MOV.U32 R23, RZ, RZ, RZ ;  /* 0x000000ffff177224 */ /* 0x000fe200078e00ff */
[----:B------:R-:W-:Y:S02]  /*0e70*/  SHF.R.S32.HI R19, RZ, 0x1f, R18 ;  /* 0x0000001fff137819 */ /* 0x000fe40000011412 */
[----:B--2---:R-:W-:-:S05]  /*0e80*/  LOP3.LUT R2, R20, 0x1, RZ, 0xfc, !PT ;  /* 0x0000000114027812 */ /* 0x004fca00078efcff */
[----:B------:R0:W-:Y:S04]  /*0e90*/  STL [R1+0xc], R2 ;  /* 0x00000c0201007387 */ /* 0x0001e80000100800 */
[----:B------:R-:W-:Y:S04]  /*0ea0*/  STL [R1+0x1c], RZ ;  /* 0x00001cff01007387 */ /* 0x000fe80000100800 */
[----:B------:R1:W-:Y:S01]  /*0eb0*/  STL [R1+0x18], R4 ;  /* 0x0000180401007387 */ /* 0x0003e20000100800 */
[----:B0-----:R-:W-:Y:S01]  /*0ec0*/  IMAD.SHL.U32 R2, R7, 0x40, RZ ;  /* 0x0000004007027824 */ /* 0x001fe200078e00ff */
[----:B-1----:R-:W-:-:S04]  /*0ed0*/  SHF.R.S32.HI R4, RZ, 0x1f, R4 ;  /* 0x0000001fff047819 */ /* 0x002fc80000011404 */
[----:B------:R-:W-:Y:S04]  /*0ee0*/  STL [R1+0x50], R2 ;  /* 0x0000500201007387 */ /* 0x000fe80000100800 */
[----:B------:R0:W-:Y:S04]  /*0ef0*/  STL [R1+0x2c], R4 ;  /* 0x00002c0401007387 */ /* 0x0001e80000100800 */
[----:B------:R1:W-:Y:S01]  /*0f00*/  STL [R1+0x20], R5 ;  /* 0x0000200501007387 */ /* 0x0003e20000100800 */
[----:B0-----:R-:W-:Y:S01]  /*0f10*/  IMAD.IADD R4, R2, 0x1, R0 ;  /* 0x0000000102047824 */ /* 0x001fe200078e0200 */
[----:B------:R-:W-:-:S05]  /*0f20*/  IADD3 R0, R22, R2, R3 ;  /* 0x0000000216007210 */ /* 0x000fca0007ffe003 */
[----:B------:R1:W-:Y:S04]  /*0f30*/  STL [R1+0x64], R0 ;  /* 0x0000640001007387 */ /* 0x0003e80000100800 */
[----:B------:R1:W-:Y:S02]  /*0f40*/  STL [R1+0x34], R4 ;  /* 0x0000340401007387 */ /* 0x0003e40000100800 */
.L_x_15101:
[----:B-12---:R-:W2:Y:S01]  /*0f50*/  LDL.LU R12, [R1+0x48] ;  /* 0x00004800010c7983 */ /* 0x006ea20000300800 */
[----:B------:R-:W-:Y:S01]  /*0f60*/  ULDC.64 UR4, c[0x0][0xa28] ;  /* 0x00028a0000047ab9 */ /* 0x000fe20000000a00 */
[----:B01--4-:R-:W0:Y:S01]  /*0f70*/  LDC.64 R4, c[0x0][0xa08] ;  /* 0x00028200ff047b82 */ /* 0x013e220000000a00 */
[----:B------:R-:W-:Y:S01]  /*0f80*/  IMAD.MOV.U32 R65, RZ, RZ, RZ ;  /* 0x000000ffff417224 */ /* 0x000fe200078e00ff */
[----:B-----5:R-:W0:Y:S01]  /*0f90*/  LDL R26, [R1+0x4c] ;  /* 0x00004c00011a7983 */ /* 0x020e220000100800 */
[----:B------:R-:W-:Y:S01]  /*0fa0*/  ISETP.NE.U32.AND P0, PT, RZ, UR4, PT ;  /* 0x00000004ff007c0c */ /* 0x000fe2000bf05070 */
[----:B------:R-:W-:Y:S01]  /*0fb0*/  IMAD.MOV.U32 R11, RZ, RZ, RZ ;  /* 0x000000ffff0b7224 */ /* 0x000fe200078e00ff */
[----:B------:R-:W-:Y:S02]  /*0fc0*/  ULDC.64 UR6, c[0x0][0xa20] ;  /* 0x0002880000067ab9 */ /* 0x000fe40000000a00 */
[----:B------:R-:W-:Y:S01]  /*0fd0*/  ISETP.NE.AND.EX P0, PT, RZ, UR5, PT, P0 ;  /* 0x00000005ff007c0c */ /* 0x000fe2000bf05300 */
[----:B------:R-:W-:-:S02]  /*0fe0*/  ULDC.64 UR4, c[0x0][0xa18] ;  /* 0x0002860000047ab9 */ /* 0x000fc40000000a00 */
[----:B------:R-:W-:-:S04]  /*0ff0*/  ISETP.NE.U32.AND P1, PT, RZ, UR4, PT ;  /* 0x00000004ff007c0c */ /* 0x000fc8000bf25070 */
[----:B------:R-:W-:Y:S01]  /*1000*/  ISETP.NE.AND.EX P1, PT, RZ, UR5, PT, P1 ;  /* 0x00000005ff007c0c */ /* 0x000fe2000bf25310 */
[----:B------:R-:W-:Y:S02]  /*1010*/  ULDC.64 UR4, c[0x0][0xa08] ;  /* 0x0002820000047ab9 */ /* 0x000fe40000000a00 */
[----:B------:R-:W-:-:S03]  /*1020*/  ISETP.NE.U32.AND P3, PT, RZ, UR4, PT ;  /* 0x00000004ff007c0c */ /* 0x000fc6000bf65070 */
[----:B------:R-:W1:Y:S08]  /*1030*/  @P0 LDC.64 R2, c[0x0][0xa28] ;  /* 0x00028a00ff020b82 */ /* 0x000e700000000a00 */
[----:B------:R-:W3:Y:S01]  /*1040*/  @P1 LDC.64 R6, c[0x0][0xa18] ;  /* 0x00028600ff061b82 */ /* 0x000ee20000000a00 */
[----:B------:R-:W-:Y:S01]  /*1050*/  ULDC UR4, c[0x0][0x288] ;  /* 0x0000a20000047ab9 */ /* 0x000fe20000000800 */
[----:B------:R-:W-:Y:S01]  /*1060*/  ISETP.NE.AND.EX P3, PT, RZ, UR5, PT, P3 ;  /* 0x00000005ff007c0c */ /* 0x000fe2000bf65330 */
[----:B------:R-:W-:Y:S01]  /*1070*/  IMAD.U32 R0, RZ, RZ, UR4 ;  /* 0x00000004ff007e24 */ /* 0x000fe2000f8e00ff */
[----:B------:R-:W-:Y:S01]  /*1080*/  ULDC.64 UR4, c[0x0][0x418] ;  /* 0x0001060000047ab9 */ /* 0x000fe20000000a00 */
[----:B0-----:R-:W-:-:S04]  /*1090*/  IMAD.WIDE R8, R26, 0x4, R4 ;  /* 0x000000041a087825 */ /* 0x001fc800078e0204 */
[----:B---3--:R-:W-:-:S06]  /*10a0*/  @P1 IMAD.WIDE R4, R26, 0x4, R6 ;  /* 0x000000041a041825 */ /* 0x008fcc00078e0206 */
[----:B------:R-:W5:Y:S01]  /*10b0*/  @P3 LDG.E R65, desc[UR40][R8.64] ;  /* 0x0000002808413981 */ /* 0x000f62000c1e1900 */
[----:B-1----:R-:W-:-:S03]  /*10c0*/  @P0 IMAD.WIDE R2, R26, 0x4, R2 ;  /* 0x000000041a020825 */ /* 0x002fc600078e0202 */
[----:B------:R-:W3:Y:S04]  /*10d0*/  @P1 LDG.E R0, desc[UR40][R4.64] ;  /* 0x0000002804001981 */ /* 0x000ee8000c1e1900 */
[----:B------:R2:W5:Y:S02]  /*10e0*/  @P0 LDG.E R11, desc[UR40][R2.64] ;  /* 0x00000028020b0981 */ /* 0x000564000c1e1900 */
[----:B--2---:R-:W-:-:S04]  /*10f0*/  LOP3.LUT R2, R12, 0xff000000, RZ, 0xc0, !PT ;  /* 0xff0000000c027812 */ /* 0x004fc800078ec0ff */
[----:B------:R-:W-:Y:S01]  /*1100*/  SHF.R.U32.HI R3, RZ, 0x8, R2 ;  /* 0x00000008ff037819 */ /* 0x000fe20000011602 */
[----:B------:R-:W-:-:S03]  /*1110*/  UISETP.NE.U32.AND UP0, UPT, UR4, URZ, UPT ;  /* 0x0000003f0400728c */ /* 0x000fc6000bf05070 */
[----:B------:R-:W-:Y:S01]  /*1120*/  ULDC UR4, c[0x0][0x424] ;  /* 0x0001090000047ab9 */ /* 0x000fe20000000800 */
[----:B------:R-:W-:Y:S01]  /*1130*/  UISETP.NE.AND.EX UP0, UPT, UR5, URZ, UPT, UP0 ;  /* 0x0000003f0500728c */ /* 0x000fe2000bf05300 */
[----:B------:R-:W-:Y:S02]  /*1140*/  ISETP.NE.U32.AND P2, PT, RZ, UR6, PT ;  /* 0x00000006ff007c0c */ /* 0x000fe4000bf45070 */
[----:B------:R-:W-:Y:S01]  /*1150*/  ULDC UR5, c[0x0][0x2f0] ;  /* 0x0000bc0000057ab9 */ /* 0x000fe20000000800 */
[----:B------:R-:W-:Y:S01]  /*1160*/  USEL UR4, UR4, 0x1, UP0 ;  /* 0x0000000104047887 */ /* 0x000fe20008000000 */
[----:B------:R-:W-:-:S03]  /*1170*/  ISETP.NE.AND.EX P2, PT, RZ, UR7, PT, P2 ;  /* 0x00000007ff007c0c */ /* 0x000fc6000bf45320 */
[----:B------:R-:W-:-:S03]  /*1180*/  UIMAD UR4, UR4, UR5, URZ ;  /* 0x00000005040472a4 */ /* 0x000fc6000f8e023f */
[----:B------:R-:W-:Y:S01]  /*1190*/  ULDC UR5, c[0x0][0x348] ;  /* 0x0000d20000057ab9 */ /* 0x000fe20000000800 */
[----:B---3--:R0:W-:Y:S01]  /*11a0*/  STL [R1+0x8], R0 ;  /* 0x0000080001007387 */ /* 0x0081e20000100800 */
[----:B------:R-:W-:Y:S01]  /*11b0*/  IMAD.MOV.U32 R14, RZ, RZ, R0 ;  /* 0x000000ffff0e7224 */ /* 0x000fe200078e0000 */
[----:B0-----:R-:W-:-:S04]  /*11c0*/  LOP3.LUT R0, R12, 0xff0000, RZ, 0xc0, !PT ;  /* 0x00ff00000c007812 */ /* 0x001fc800078ec0ff */
[----:B------:R-:W-:Y:S02]  /*11d0*/  LEA.HI R10, R0, R3, RZ, 0x10 ;  /* 0x00000003000a7211 */ /* 0x000fe400078f80ff */
[----:B------:R-:W-:Y:S01]  /*11e0*/  LOP3.LUT R0, R12, 0xffff, RZ, 0xc0, !PT ;  /* 0x0000ffff0c007812 */ /* 0x000fe200078ec0ff */
[----:B------:R0:W-:Y:S04]  /*11f0*/  STL [R1+0x58], R26 ;  /* 0x0000581a01007387 */ /* 0x0001e80000100800 */
[----:B------:R0:W-:Y:S01]  /*1200*/  STL [R1+0x4], R0 ;  /* 0x0000040001007387 */ /* 0x0001e20000100800 */
[----:B------:R-:W-:Y:S05]  /*1210*/  @P1 BRA `(.L_x_14914) ;  /* 0x0000000000281947 */ /* 0x000fea0003800000 */
[----:B------:R-:W-:Y:S02]  /*1220*/  ULDC.64 UR6, c[0x0][0xa00] ;  /* 0x0002800000067ab9 */ /* 0x000fe40000000a00 */
[----:B------:R-:W-:-:S04]  /*1230*/  ISETP.NE.U32.AND P0, PT, RZ, UR6, PT ;  /* 0x00000006ff007c0c */ /* 0x000fc8000bf05070 */
[----:B------:R-:W-:-:S13]  /*1240*/  ISETP.NE.AND.EX P0, PT, RZ, UR7, PT, P0 ;  /* 0x00000007ff007c0c */ /* 0x000fda000bf05300 */
[----:B------:R-:W-:Y:S05]  /*1250*/  @!P0 BRA `(.L_x_14914) ;  /* 0x0000000000188947 */ /* 0x000fea0003800000 */
[----:B------:R-:W1:Y:S02]  /*1260*/  LDC.64 R2, c[0x0][0xa00] ;  /* 0x00028000ff027b82 */ /* 0x000e640000000a00 */
[----:B-1----:R-:W-:-:S05]  /*1270*/  IMAD.WIDE R2, R26, 0x4, R2 ;  /* 0x000000041a027825 */ /* 0x002fca00078e0202 */
[----:B0-----:R-:W2:Y:S04]  /*1280*/  LDG.E R0, desc[UR40][R2.64] ;  /* 0x0000002802007981 */ /* 0x001ea8000c1e1900 */
[----:B------:R-:W2:Y:S02]  /*1290*/  LDG.E R5, desc[UR40][R2.64+0x4] ;  /* 0x0000042802057981 */ /* 0x000ea4000c1e1900 */
[----:B--2---:R-:W-:-:S05]  /*12a0*/  IMAD.IADD R14, R5, 0x1, -R0 ;  /* 0x00000001050e7824 */ /* 0x004fca00078e0a00 */
[----:B------:R1:W-:Y:S02]  /*12b0*/  STL [R1+0x8], R14 ;  /* 0x0000080e01007387 */ /* 0x0003e40000100800 */
.L_x_14914:
[----:B------:R-:W-:Y:S02]  /*12c0*/  IMAD.U32 R48, RZ, RZ, UR5 ;  /* 0x00000005ff307e24 */ /* 0x000fe4000f8e00ff */
[----:B------:R-:W-:Y:S01]  /*12d0*/  IMAD.U32 R24, RZ, RZ, UR4 ;  /* 0x00000004ff187e24 */ /* 0x000fe2000f8e00ff */
[----:B------:R-:W-:Y:S06]  /*12e0*/  @!P2 BRA `(.L_x_14915) ;  /* 0x000000000010a947 */ /* 0x000fec0003800000 */
[----:B------:R-:W2:Y:S02]  /*12f0*/  LDC.64 R24, c[0x0][0xa20] ;  /* 0x00028800ff187b82 */ /* 0x000ea40000000a00 */
[----:B--2---:R-:W-:-:S06]  /*1300*/  IMAD.WIDE R24, R26, 0x4, R24 ;  /* 0x000000041a187825 */ /* 0x004fcc00078e0218 */
[----:B------:R2:W5:Y:S01]  /*1310*/  LDG.E R24, desc[UR40][R24.64] ;  /* 0x0000002818187981 */ /* 0x000562000c1e1900 */
[----:B------:R-:W-:Y:S05]  /*1320*/  BRA `(.L_x_14916) ;  /* 0x0000000000107947 */ /* 0x000fea0003800000 */
.L_x_14915:
[----:B------:R-:W-:Y:S05]  /*1330*/  @!P3 BRA `(.L_x_14916) ;  /* 0x00000000000cb947 */ /* 0x000fea0003800000 */
[----:B------:R-:W2:Y:S04]  /*1340*/  LDG.E R3, desc[UR40][R8.64] ;  /* 0x0000002808037981 */ /* 0x000ea8000c1e1900 */
[----:B------:R-:W2:Y:S02]  /*1350*/  LDG.E R24, desc[UR40][R8.64+0x4] ;  /* 0x0000042808187981 */ /* 0x000ea4000c1e1900 */
[----:B--2---:R-:W-:-:S07]  /*1360*/  IMAD.IADD R24, R24, 0x1, -R3 ;  /* 0x0000000118187824 */ /* 0x004fce00078e0a03 */
.L_x_14916:
[----:B------:R-:W-:Y:S01]  /*1370*/  ULDC.64 UR4, c[0x0][0xa10] ;  /* 0x0002840000047ab9 */ /* 0x000fe20000000a00 */
[----:B------:R-:W3:Y:S01]  /*1380*/  LDL R8, [R1+0x44] ;  /* 0x0000440001087983 */ /* 0x000ee20000100800 */
[----:B------:R-:W-:Y:S01]  /*1390*/  ISETP.NE.U32.AND P0, PT, RZ, UR4, PT ;  /* 0x00000004ff007c0c */ /* 0x000fe2000bf05070 */
[----:B------:R-:W4:Y:S03]  /*13a0*/  LDC R6, c[0x0][0x448] ;  /* 0x00011200ff067b82 */ /* 0x000f260000000800 */
[----:B------:R-:W-:Y:S01]  /*13b0*/  ISETP.NE.AND.EX P0, PT, RZ, UR5, PT, P0 ;  /* 0x00000005ff007c0c */ /* 0x000fe2000bf05300 */
[----:B------:R-:W-:Y:S02]  /*13c0*/  ULDC.64 UR4, c[0x0][0xa30] ;  /* 0x00028c0000047ab9 */ /* 0x000fe40000000a00 */
[----:B------:R-:W-:Y:S01]  /*13d0*/  ISETP.NE.U32.AND P1, PT, RZ, UR4, PT ;  /* 0x00000004ff007c0c */ /* 0x000fe2000bf25070 */
[----:B-----5:R-:W-:Y:S01]  /*13e0*/  IMAD.MOV.U32 R45, RZ, RZ, R24 ;  /* 0x000000ffff2d7224 */ /* 0x020fe200078e0018 */
[----:B------:R-:W1:Y:S02]  /*13f0*/  LDC.64 R12, c[0x0][0x9e0] ;  /* 0x00027800ff0c7b82 */ /* 0x000e640000000a00 */
[----:B------:R-:W-:-:S06]  /*1400*/  ISETP.NE.AND.EX P1, PT, RZ, UR5, PT, P1 ;  /* 0x00000005ff007c0c */ /* 0x000fcc000bf25310 */
[----:B------:R-:W0:Y:S08]  /*1410*/  @P0 LDC.64 R2, c[0x0][0xa10] ;  /* 0x00028400ff020b82 */ /* 0x000e300000000a00 */
[----:B------:R-:W2:Y:S01]  /*1420*/  @P1 LDC.64 R4, c[0x0][0xa30] ;  /* 0x00028c00ff041b82 */ /* 0x000ea20000000a00 */
[----:B0-----:R-:W-:-:S05]  /*1430*/  @P0 IMAD.WIDE R2, R26, 0x4, R2 ;  /* 0x000000041a020825 */ /* 0x001fca00078e0202 */
[----:B------:R-:W3:Y:S04]  /*1440*/  @P0 LDG.E R0, desc[UR40][R2.64] ;  /* 0x0000002802000981 */ /* 0x000ee8000c1e1900 */
[----:B------:R0:W3:Y:S01]  /*1450*/  @P0 LDG.E R7, desc[UR40][R2.64+0x4] ;  /* 0x0000042802070981 */ /* 0x0000e2000c1e1900 */
[----:B--2---:R-:W-:-:S05]  /*1460*/  @P1 IMAD.WIDE R4, R26, 0x4, R4 ;  /* 0x000000041a041825 */ /* 0x004fca00078e0204 */
[----:B------:R2:W5:Y:S01]  /*1470*/  @P1 LDG.E R45, desc[UR40][R4.64] ;  /* 0x00000028042d1981 */ /* 0x000562000c1e1900 */
[----:B----4-:R-:W-:Y:S01]  /*1480*/  ISETP.NE.AND P1, PT, R6, 0x1, PT ;  /* 0x000000010600780c */ /* 0x010fe20003f25270 */
[----:B------:R-:W-:Y:S01]  /*1490*/  IMAD.IADD R11, R24, 0x1, -R11 ;  /* 0x00000001180b7824 */ /* 0x000fe200078e0a0b */
[----:B-1----:R-:W-:-:S11]  /*14a0*/  ISETP.GE.AND P2, PT, R13, 0x1, PT ;  /* 0x000000010d00780c */ /* 0x002fd60003f46270 */
[----:B------:R-:W1:Y:S08]  /*14b0*/  @P1 LDC R9, c[0x0][0x44c] ;  /* 0x00011300ff091b82 */ /* 0x000e700000000800 */
[----:B------:R-:W4:Y:S01]  /*14c0*/  @P1 LDC R6, c[0x0][0x450] ;  /* 0x00011400ff061b82 */ /* 0x000f220000000800 */
[----:B---3--:R-:W-:-:S04]  /*14d0*/  IMAD R15, R8, 0xc0, RZ ;  /* 0x000000c0080f7824 */ /* 0x008fc800078e02ff */
[----:B0-----:R-:W-:Y:S01]  /*14e0*/  VIADD R2, R15, 0xbf ;  /* 0x000000bf0f027836 */ /* 0x001fe20000000000 */
[----:B------:R0:W-:Y:S03]  /*14f0*/  STL [R1+0x24], R15 ;  /* 0x0000240f01007387 */ /* 0x0001e60000100800 */
[----:B-1----:R-:W-:-:S05]  /*1500*/  @P1 IMAD.HI.U32 R3, R2, R9, RZ ;  /* 0x0000000902031227 */ /* 0x002fca00078e00ff */
[----:B----4-:R-:W-:Y:S01]  /*1510*/  @P1 SHF.R.U32.HI R2, RZ, R6, R3 ;  /* 0x00000006ff021219 */ /* 0x010fe20000011603 */
[----:B------:R-:W-:-:S04]  /*1520*/  @P0 IMAD.IADD R48, R7, 0x1, -R0 ;  /* 0x0000000107300824 */ /* 0x000fc800078e0a00 */
[----:B------:R-:W-:-:S04]  /*1530*/  IMAD.IADD R8, R11, 0x1, R48 ;  /* 0x000000010b087824 */ /* 0x000fc800078e0230 */
[C---:B------:R-:W-:Y:S01]  /*1540*/  VIADD R0, R8.reuse, 0x9f ;  /* 0x0000009f08007836 */ /* 0x040fe20000000000 */
[----:B------:R0:W-:Y:S01]  /*1550*/  STL [R1+0x10], R8 ;  /* 0x0000100801007387 */ /* 0x0001e20000100800 */
[----:B--2---:R-:W-:Y:S02]  /*1560*/  IADD3 R5, R8, 0x1, -R14 ;  /* 0x0000000108057810 */ /* 0x004fe40007ffe80e */
[----:B------:R-:W-:-:S04]  /*1570*/  IMAD.HI R0, R0, 0x66666667, RZ ;  /* 0x6666666700007827 */ /* 0x000fc800078e02ff */
[----:B------:R-:W-:Y:S01]  /*1580*/  IMAD.IADD R7, R5, 0x1, R2 ;  /* 0x0000000105077824 */ /* 0x000fe200078e0202 */
[----:B------:R-:W-:-:S04]  /*1590*/  SHF.R.U32.HI R3, RZ, 0x1f, R0 ;  /* 0x0000001fff037819 */ /* 0x000fc80000011600 */
[----:B------:R-:W-:Y:S01]  /*15a0*/  LEA.HI.SX32 R44, R0, R3, 0x1a ;  /* 0x00000003002c7211 */ /* 0x000fe200078fd2ff */
[----:B------:R-:W-:Y:S01]  /*15b0*/  IMAD.IADD R0, R7, 0x1, R12 ;  /* 0x0000000107007824 */ /* 0x000fe200078e020c */
        /* <DEDUP_REMOVED lines=12> */
.L_x_14919:
[----:B------:R-:W-:-:S13]  /*1680*/  ISETP.NE.AND P0, PT, R13, 0x1, PT ;  /* 0x000000010d00780c */ /* 0x000fda0003f05270 */
[----:B------:R-:W0:Y:S02]  /*1690*/  @P0 LDC.64 R4, c[0x0][0x9e8] ;  /* 0x00027a00ff040b82 */ /* 0x000e240000000a00 */
[----:B0-----:R-:W-:-:S05]  /*16a0*/  @P0 IMAD.HI.U32 R4, R2, R4, RZ ;  /* 0x0000000402040227 */ /* 0x001fca00078e00ff */
[----:B------:R-:W-:-:S07]  /*16b0*/  @P0 SHF.R.U32.HI R2, RZ, R5, R4 ;  /* 0x00000005ff020219 */ /* 0x000fce0000011604 */
.L_x_14920:
[----:B------:R-:W-:Y:S05]  /*16c0*/  BSYNC B0 ;  /* 0x0000000000007941 */ /* 0x000fea0003800000 */
.L_x_14918:
[----:B------:R-:W-:-:S05]  /*16d0*/  IMAD R3, R2, R13, R13 ;  /* 0x0000000d02037224 */ /* 0x000fca00078e020d */
[----:B------:R-:W-:-:S07]  /*16e0*/  VIMNMX R0, R0, R3, PT ;  /* 0x0000000300007248 */ /* 0x000fce0003fe0100 */
.L_x_14917:
[----:B------:R-:W0:Y:S01]  /*16f0*/  @P1 LDC R2, c[0x0][0x44c] ;  /* 0x00011300ff021b82 */ /* 0x000e220000000800 */
[----:B------:R-:W-:Y:S01]  /*1700*/  VIADD R0, R0, 0x9f ;  /* 0x0000009f00007836 */ /* 0x000fe20000000000 */
[----:B------:R-:W-:Y:S01]  /*1710*/  ULDC UR4, c[0x0][0x9dc] ;  /* 0x0002770000047ab9 */ /* 0x000fe20000000800 */
[----:B------:R-:W-:Y:S02]  /*1720*/  IMAD.MOV.U32 R5, RZ, RZ, R15 ;  /* 0x000000ffff057224 */ /* 0x000fe400078e000f */
[----:B------:R-:W-:-:S03]  /*1730*/  IMAD.HI R0, R0, 0x66666667, RZ ;  /* 0x6666666700007827 */ /* 0x000fc600078e02ff */
[----:B------:R-:W1:Y:S01]  /*1740*/  @P1 LDC R7, c[0x0][0x450] ;  /* 0x00011400ff071b82 */ /* 0x000e620000000800 */
[----:B------:R-:W-:Y:S01]  /*1750*/  IMAD.IADD R104, R8, 0x1, -R14 ;  /* 0x0000000108687824 */ /* 0x000fe200078e0a0e */
[----:B------:R-:W-:-:S04]  /*1760*/  SHF.R.U32.HI R3, RZ, 0x1f, R0 ;  /* 0x0000001fff037819 */ /* 0x000fc80000011600 */
[----:B------:R-:W-:-:S04]  /*1770*/  LEA.HI.SX32 R3, R0, R3, 0x1a ;  /* 0x0000000300037211 */ /* 0x000fc800078fd2ff */
        /* <DEDUP_REMOVED lines=16> */
.L_x_14923:
[----:B------:R-:W-:-:S13]  /*1880*/  ISETP.NE.AND P0, PT, R13, 0x1, PT ;  /* 0x000000010d00780c */ /* 0x000fda0003f05270 */
[----:B------:R-:W0:Y:S02]  /*1890*/  @P0 LDC.64 R4, c[0x0][0x9e8] ;  /* 0x00027a00ff040b82 */ /* 0x000e240000000a00 */
[----:B0-----:R-:W-:-:S05]  /*18a0*/  @P0 IMAD.HI.U32 R4, R0, R4, RZ ;  /* 0x0000000400040227 */ /* 0x001fca00078e00ff */
[----:B------:R-:W-:-:S07]  /*18b0*/  @P0 SHF.R.U32.HI R0, RZ, R5, R4 ;  /* 0x00000005ff000219 */ /* 0x000fce0000011604 */
.L_x_14924:
[----:B------:R-:W-:Y:S05]  /*18c0*/  BSYNC B0 ;  /* 0x0000000000007941 */ /* 0x000fea0003800000 */
.L_x_14922:
[----:B------:R-:W-:-:S05]  /*18d0*/  IMAD R3, R0, R13, RZ ;  /* 0x0000000d00037224 */ /* 0x000fca00078e02ff */
[----:B------:R-:W-:-:S07]  /*18e0*/  VIMNMX R2, R2, R3, !PT ;  /* 0x0000000302027248 */ /* 0x000fce0007fe0100 */
.L_x_14921:
[----:B------:R-:W-:Y:S01]  /*18f0*/  IMAD.HI R2, R2, 0x66666667, RZ ;  /* 0x6666666702027827 */ /* 0x000fe200078e02ff */
[----:B------:R-:W-:Y:S01]  /*1900*/  LOP3.LUT R12, R10, 0xff, RZ, 0xc0, !PT ;  /* 0x000000ff0a0c7812 */ /* 0x000fe200078ec0ff */
[----:B------:R-:W-:Y:S01]  /*1910*/  BSSY B0, `(.L_x_14925) ;  /* 0x0000029000007945 */ /* 0x000fe20003800000 */
[----:B------:R-:W-:Y:S01]  /*1920*/  SHF.R.U32.HI R4, RZ, 0x10, R10 ;  /* 0x00000010ff047819 */ /* 0x000fe2000001160a */
[----:B------:R-:W-:Y:S01]  /*1930*/  IMAD.MOV.U32 R0, RZ, RZ, RZ ;  /* 0x000000ffff007224 */ /* 0x000fe200078e00ff */
[----:B------:R-:W-:Y:S01]  /*1940*/  SHF.R.U32.HI R3, RZ, 0x1f, R2 ;  /* 0x0000001fff037819 */ /* 0x000fe20000011602 */
[----:B------:R0:W-:Y:S03]  /*1950*/  STL [R1+0x60], R12 ;  /* 0x0000600c01007387 */ /* 0x0001e60000100800 */
[----:B------:R-:W-:Y:S01]  /*1960*/  LEA.HI.SX32 R3, R2, R3, 0x1a ;  /* 0x0000000302037211 */ /* 0x000fe200078fd2ff */
[----:B------:R0:W-:Y:S03]  /*1970*/  STL [R1+0x54], R4 ;  /* 0x0000540401007387 */ /* 0x0001e60000100800 */
        /* <DEDUP_REMOVED lines=34> */
.L_x_14926:
[----:B------:R-:W-:Y:S05]  /*1ba0*/  BSYNC B0 ;  /* 0x0000000000007941 */ /* 0x000fea0003800000 */
.L_x_14925:
[----:B------:R-:W-:Y:S01]  /*1bb0*/  IMAD R3, R12, R0, R9 ;  /* 0x000000000c037224 */ /* 0x000fe200078e0209 */
        /* <DEDUP_REMOVED lines=36> */
.L_x_14929:
[----:B------:R-:W-:Y:S05]  /*1e00*/  BSYNC B6 ;  /* 0x0000000000067941 */ /* 0x000fea0003800000 */
.L_x_14928:
        /* <DEDUP_REMOVED lines=20> */
.L_x_14931:
[----:B------:R-:W-:Y:S05]  /*1f50*/  BSYNC B6 ;  /* 0x0000000000067941 */ /* 0x000fea0003800000 */
.L_x_14930:
[----:B------:R-:W-:Y:S01]  /*1f60*/  ULDC.64 UR4, c[0x0][0x9f8] ;  /* 0x00027e0000047ab9 */ /* 0x000fe20000000a00 */
[----:B------:R-:W2:Y:S01]  /*1f70*/  LDL R12, [R1+0x18] ;  /* 0x00001800010c7983 */ /* 0x000ea20000100800 */
[----:B------:R-:W-:Y:S01]  /*1f80*/  ISETP.NE.U32.AND P0, PT, RZ, UR4, PT ;  /* 0x00000004ff007c0c */ /* 0x000fe2000bf05070 */
[----:B------:R-:W-:Y:S01]  /*1f90*/  IMAD.MOV.U32 R49, RZ, RZ, R26 ;  /* 0x000000ffff317224 */ /* 0x000fe200078e001a */
[----:B------:R-:W0:Y:S01]  /*1fa0*/  LDC.64 R36, c[0x0][0x3f8] ;  /* 0x0000fe00ff247b82 */ /* 0x000e220000000a00 */
[----:B------:R-:W3:Y:S01]  /*1fb0*/  LDL R10, [R1+0x50] ;  /* 0x00005000010a7983 */ /* 0x000ee20000100800 */
[----:B------:R-:W-:Y:S01]  /*1fc0*/  ISETP.NE.AND.EX P0, PT, RZ, UR5, PT, P0 ;  /* 0x00000005ff007c0c */ /* 0x000fe2000bf05300 */
[----:B------:R-:W-:Y:S01]  /*1fd0*/  ULDC UR4, c[0x0][0x2f4] ;  /* 0x0000bd0000047ab9 */ /* 0x000fe20000000800 */
[----:B------:R-:W1:Y:S04]  /*1fe0*/  S2R R27, SR_TID.X ;  /* 0x00000000001b7919 */ /* 0x000e680000002100 */
[----:B------:R-:W4:Y:S08]  /*1ff0*/  LDC R63, c[0x0][0x3f4] ;  /* 0x0000fd00ff3f7b82 */ /* 0x000f300000000800 */
[----:B------:R-:W1:Y:S08]  /*2000*/  @P0 LDC.64 R2, c[0x0][0x9f8] ;  /* 0x00027e00ff020b82 */ /* 0x000e700000000a00 */
[----:B------:R-:W4:Y:S01]  /*2010*/  LDC.64 R42, c[0x0][0x408] ;  /* 0x00010200ff2a7b82 */ /* 0x000f220000000a00 */
[----:B-1----:R-:W-:-:S05]  /*2020*/  @P0 IMAD.WIDE R2, R26, 0x4, R2 ;  /* 0x000000041a020825 */ /* 0x002fca00078e0202 */
[----:B------:R1:W3:Y:S01]  /*2030*/  @P0 LDG.E R49, desc[UR40][R2.64] ;  /* 0x0000002802310981 */ /* 0x0002e2000c1e1900 */
[C---:B------:R-:W-:Y:S02]  /*2040*/  VIADD R6, R27.reuse, 0xffffff80 ;  /* 0xffffff801b067836 */ /* 0x040fe40000000000 */
[C---:B------:R-:W-:Y:S02]  /*2050*/  VIADD R26, R27.reuse, 0xffffff80 ;  /* 0xffffff801b1a7836 */ /* 0x040fe40000000000 */
[----:B------:R-:W-:Y:S01]  /*2060*/  VIADD R25, R27, 0xffffff80 ;  /* 0xffffff801b197836 */ /* 0x000fe20000000000 */
[----:B------:R-:W-:Y:S02]  /*2070*/  LEA.HI R9, R6, R6, RZ, 0x1 ;  /* 0x0000000606097211 */ /* 0x000fe400078f08ff */
[----:B------:R-:W-:Y:S02]  /*2080*/  SHF.R.S32.HI R5, RZ, 0x1f, R6 ;  /* 0x0000001fff057819 */ /* 0x000fe40000011406 */
[----:B------:R-:W-:-:S02]  /*2090*/  LOP3.LUT R9, R9, 0xfffffffe, RZ, 0xc0, !PT ;  /* 0xfffffffe09097812 */ /* 0x000fc400078ec0ff */
[----:B------:R-:W-:Y:S02]  /*20a0*/  LEA.HI R8, R5, R6, RZ, 0x2 ;  /* 0x0000000605087211 */ /* 0x000fe400078f10ff */
[----:B------:R-:W-:Y:S01]  /*20b0*/  LEA.HI R25, R25, R26, RZ, 0x1 ;  /* 0x0000001a19197211 */ /* 0x000fe200078f08ff */
[----:B------:R-:W-:Y:S01]  /*20c0*/  IMAD.IADD R58, R6, 0x1, -R9 ;  /* 0x00000001063a7824 */ /* 0x000fe200078e0a09 */
[--C-:B-1----:R-:W-:Y:S02]  /*20d0*/  SHF.R.S32.HI R2, RZ, 0x2, R8.reuse ;  /* 0x00000002ff027819 */ /* 0x102fe40000011408 */
[----:B------:R-:W-:Y:S02]  /*20e0*/  SHF.R.S32.HI R3, RZ, 0x1f, R8 ;  /* 0x0000001fff037819 */ /* 0x000fe40000011408 */
[----:B------:R-:W-:Y:S01]  /*20f0*/  SHF.R.S32.HI R25, RZ, 0x1, R25 ;  /* 0x00000001ff197819 */ /* 0x000fe20000011419 */
[----:B------:R-:W-:Y:S01]  /*2100*/  IMAD.SHL.U32 R20, R58, 0x8, RZ ;  /* 0x000000083a147824 */ /* 0x000fe200078e00ff */
[----:B------:R-:W-:-:S02]  /*2110*/  LEA.HI R3, R3, R2, RZ, 0x2 ;  /* 0x0000000203037211 */ /* 0x000fc400078f10ff */
[----:B------:R-:W-:Y:S02]  /*2120*/  SHF.R.S32.HI R7, RZ, 0x1f, R25 ;  /* 0x0000001fff077819 */ /* 0x000fe40000011419 */
[----:B------:R-:W-:Y:S02]  /*2130*/  LOP3.LUT R3, R3, 0xfffffffc, RZ, 0xc0, !PT ;  /* 0xfffffffc03037812 */ /* 0x000fe400078ec0ff */
[----:B------:R-:W-:Y:S01]  /*2140*/  SHF.R.S32.HI R21, RZ, 0x1f, R20 ;  /* 0x0000001fff157819 */ /* 0x000fe20000011414 */
[-C--:B0-----:R-:W-:Y:S02]  /*2150*/  IMAD R0, R7, R36.reuse, RZ ;  /* 0x0000002407007224 */ /* 0x081fe400078e02ff */
[----:B------:R-:W-:Y:S02]  /*2160*/  IMAD.IADD R8, R2, 0x1, -R3 ;  /* 0x0000000102087824 */ /* 0x000fe400078e0a03 */
[----:B------:R-:W-:Y:S01]  /*2170*/  IMAD.WIDE.U32 R4, R25, R36, R18 ;  /* 0x0000002419047225 */ /* 0x000fe200078e0012 */
[----:B----4-:R-:W-:-:S03]  /*2180*/  ISETP.GE.AND P0, PT, R18, R63, PT ;  /* 0x0000003f1200720c */ /* 0x010fc60003f06270 */
[C---:B------:R-:W-:Y:S02]  /*2190*/  IMAD R11, R25.reuse, R37, R0 ;  /* 0x00000025190b7224 */ /* 0x040fe400078e0200 */
[----:B------:R-:W-:Y:S01]  /*21a0*/  IMAD.WIDE.U32 R2, R25, R36, R20 ;  /* 0x0000002419027225 */ /* 0x000fe200078e0014 */
[----:B------:R-:W-:-:S03]  /*21b0*/  SEL R9, R63, RZ, P0 ;  /* 0x000000ff3f097207 */ /* 0x000fc60000000000 */
[----:B------:R-:W-:Y:S02]  /*21c0*/  IMAD.IADD R33, R11, 0x1, R5 ;  /* 0x000000010b217824 */ /* 0x000fe400078e0205 */
[----:B------:R-:W-:Y:S01]  /*21d0*/  IMAD.IADD R3, R3, 0x1, R11 ;  /* 0x0000000103037824 */ /* 0x000fe200078e020b */
[----:B-----5:R-:W-:Y:S01]  /*21e0*/  SHF.R.S32.HI R11, RZ, 0x1f, R45 ;  /* 0x0000001fff0b7819 */ /* 0x020fe2000001142d */
[----:B------:R-:W-:Y:S01]  /*21f0*/  IMAD R0, R7, R42, RZ ;  /* 0x0000002a07007224 */ /* 0x000fe200078e02ff */
[----:B------:R-:W-:Y:S01]  /*2200*/  ISETP.GE.AND P2, PT, R18, UR4, PT ;  /* 0x0000000412007c0c */ /* 0x000fe2000bf46270 */
[----:B------:R-:W-:Y:S02]  /*2210*/  IMAD.MOV.U32 R32, RZ, RZ, R4 ;  /* 0x000000ffff207224 */ /* 0x000fe400078e0004 */
[----:B------:R-:W-:Y:S02]  /*2220*/  IMAD R13, R25, R43, R0 ;  /* 0x0000002b190d7224 */ /* 0x000fe400078e0200 */
[----:B------:R-:W-:-:S02]  /*2230*/  IMAD R0, R11, R36, RZ ;  /* 0x000000240b007224 */ /* 0x000fc400078e02ff */
[----:B------:R-:W-:-:S04]  /*2240*/  IMAD.WIDE.U32 R6, R25, R42, R18 ;  /* 0x0000002a19067225 */ /* 0x000fc800078e0012 */
[----:B------:R-:W-:-:S04]  /*2250*/  IMAD.WIDE.U32 R4, R25, R42, R20 ;  /* 0x0000002a19047225 */ /* 0x000fc800078e0014 */
[----:B------:R-:W-:Y:S02]  /*2260*/  IMAD.IADD R9, R18, 0x1, R9 ;  /* 0x0000000112097824 */ /* 0x000fe400078e0209 */
[----:B------:R-:W-:Y:S01]  /*2270*/  IMAD R53, R45, R37, R0 ;  /* 0x000000252d357224 */ /* 0x000fe200078e0200 */
[----:B------:R-:W-:Y:S01]  /*2280*/  LOP3.LUT R16, R16, 0xfffffffd, RZ, 0xc0, !PT ;  /* 0xfffffffd10107812 */ /* 0x000fe200078ec0ff */
[----:B------:R-:W-:Y:S02]  /*2290*/  IMAD.IADD R7, R13, 0x1, R7 ;  /* 0x000000010d077824 */ /* 0x000fe400078e0207 */
[----:B------:R-:W-:Y:S02]  /*22a0*/  IMAD.IADD R5, R5, 0x1, R13 ;  /* 0x0000000105057824 */ /* 0x000fe400078e020d */
[----:B------:R-:W-:Y:S01]  /*22b0*/  IMAD R0, R11, R42, RZ ;  /* 0x0000002a0b007224 */ /* 0x000fe200078e02ff */
[----:B------:R-:W-:Y:S01]  /*22c0*/  SHF.R.S32.HI R66, RZ, 0x1f, R9 ;  /* 0x0000001fff427819 */ /* 0x000fe20000011409 */
[----:B------:R-:W-:-:S02]  /*22d0*/  IMAD.SHL.U32 R61, R8, 0x80, RZ ;  /* 0x00000080083d7824 */ /* 0x000fc400078e00ff */
[----:B------:R-:W-:Y:S01]  /*22e0*/  IMAD.WIDE.U32 R34, R45, R36, R2 ;  /* 0x000000242d227225 */ /* 0x000fe200078e0002 */
[----:B------:R-:W-:-:S03]  /*22f0*/  @P2 LOP3.LUT R16, R16, 0x2, RZ, 0xfc, !PT ;  /* 0x0000000210102812 */ /* 0x000fc600078efcff */
[----:B------:R-:W-:Y:S02]  /*2300*/  IMAD R51, R45, R43, R0 ;  /* 0x0000002b2d337224 */ /* 0x000fe400078e0200 */
[----:B------:R-:W-:Y:S02]  /*2310*/  IMAD R3, R43, 0xa0, RZ ;  /* 0x000000a02b037824 */ /* 0x000fe400078e02ff */
[----:B------:R-:W-:Y:S01]  /*2320*/  IMAD.WIDE.U32 R38, R45, R42, R6 ;  /* 0x0000002a2d267225 */ /* 0x000fe200078e0006 */
[----:B------:R-:W-:-:S03]  /*2330*/  LEA.HI R66, R66, R9, RZ, 0x4 ;  /* 0x0000000942427211 */ /* 0x000fc600078f20ff */
[----:B------:R-:W-:Y:S01]  /*2340*/  IMAD.WIDE.U32 R40, R45, R42, R4 ;  /* 0x0000002a2d287225 */ /* 0x000fe200078e0004 */
[----:B------:R-:W-:-:S03]  /*2350*/  LOP3.LUT R61, R61, 0x180, RZ, 0xc0, !PT ;  /* 0x000001803d3d7812 */ /* 0x000fc600078ec0ff */
[----:B------:R-:W-:Y:S01]  /*2360*/  IMAD.WIDE.U32 R42, R42, 0xa0, RZ ;  /* 0x000000a02a2a7825 */ /* 0x000fe200078e00ff */
[----:B------:R-:W-:-:S03]  /*2370*/  SHF.R.U32.HI R56, RZ, 0x3, R61 ;  /* 0x00000003ff387819 */ /* 0x000fc6000001163d */
[----:B------:R-:W-:Y:S01]  /*2380*/  IMAD.IADD R60, R43, 0x1, R3 ;  /* 0x000000012b3c7824 */ /* 0x000fe200078e0203 */
[----:B------:R-:W-:Y:S01]  /*2390*/  LOP3.LUT R3, R61, 0x30, R66, 0xf8, !PT ;  /* 0x000000303d037812 */ /* 0x000fe200078ef842 */
[----:B------:R-:W-:Y:S01]  /*23a0*/  IMAD R9, R37, 0xa0, RZ ;  /* 0x000000a025097824 */ /* 0x000fe200078e02ff */
[----:B------:R-:W-:Y:S01]  /*23b0*/  SHF.R.U32.HI R64, RZ, 0x7, R27 ;  /* 0x00000007ff407819 */ /* 0x000fe2000001161b */
[----:B------:R-:W-:Y:S01]  /*23c0*/  IMAD.WIDE.U32 R32, R45, R36, R32 ;  /* 0x000000242d207225 */ /* 0x000fe200078e0020 */
[----:B------:R-:W-:Y:S02]  /*23d0*/  LOP3.LUT R3, R3, R56, RZ, 0x3c, !PT ;  /* 0x0000003803037212 */ /* 0x000fe400078e3cff */
[----:B------:R-:W-:Y:S01]  /*23e0*/  LOP3.LUT R16, R16, 0xfffffffe, RZ, 0xc0, !PT ;  /* 0xfffffffe10107812 */ /* 0x000fe200078ec0ff */
[----:B------:R-:W-:Y:S01]  /*23f0*/  IMAD.WIDE.U32 R36, R36, 0xa0, RZ ;  /* 0x000000a024247825 */ /* 0x000fe200078e00ff */
[----:B------:R-:W-:Y:S02]  /*2400*/  LOP3.LUT P1, RZ, R8, 0x2, RZ, 0xc0, !PT ;  /* 0x0000000208ff7812 */ /* 0x000fe4000782c0ff */
[----:B------:R-:W-:Y:S01]  /*2410*/  LOP3.LUT R55, R66, 0xfffffff0, RZ, 0xc0, !PT ;  /* 0xfffffff042377812 */ /* 0x000fe200078ec0ff */
[----:B------:R-:W-:-:S02]  /*2420*/  IMAD.IADD R54, R53, 0x1, R33 ;  /* 0x0000000135367824 */ /* 0x000fc400078e0221 */
[----:B------:R-:W-:Y:S02]  /*2430*/  IMAD.IADD R59, R51, 0x1, R39 ;  /* 0x00000001333b7824 */ /* 0x000fe400078e0227 */
[----:B------:R-:W-:Y:S02]  /*2440*/  IMAD.IADD R65, R65, 0x1, R24 ;  /* 0x0000000141417824 */ /* 0x000fe400078e0218 */
[----:B------:R-:W-:Y:S02]  /*2450*/  VIADD R64, R64, 0x8 ;  /* 0x0000000840407836 */ /* 0x000fe40000000000 */
[----:B------:R-:W-:Y:S02]  /*2460*/  IMAD.SHL.U32 R63, R63, 0x2, RZ ;  /* 0x000000023f3f7824 */ /* 0x000fe400078e00ff */
[----:B------:R-:W-:Y:S02]  /*2470*/  IMAD.IADD R62, R37, 0x1, R9 ;  /* 0x00000001253e7824 */ /* 0x000fe400078e0209 */
[----:B------:R-:W-:-:S02]  /*2480*/  IMAD R58, R58, 0xc0, R25 ;  /* 0x000000c03a3a7824 */ /* 0x000fc400078e0219 */
[----:B------:R-:W-:Y:S02]  /*2490*/  IMAD.IADD R53, R35, 0x1, R53 ;  /* 0x0000000123357824 */ /* 0x000fe400078e0235 */
[----:B------:R-:W-:Y:S01]  /*24a0*/  IMAD.IADD R51, R41, 0x1, R51 ;  /* 0x0000000129337824 */ /* 0x000fe200078e0233 */
[----:B--2---:R-:W-:Y:S01]  /*24b0*/  ISETP.GE.AND P2, PT, R12, UR4, PT ;  /* 0x000000040c007c0c */ /* 0x004fe2000bf46270 */
[----:B---3--:R-:W-:-:S12]  /*24c0*/  IMAD.IADD R52, R10, 0x1, R3 ;  /* 0x000000010a347824 */ /* 0x008fd800078e0203 */
[----:B------:R-:W-:Y:S02]  /*24d0*/  @P2 LOP3.LUT R16, R16, 0x1, RZ, 0xfc, !PT ;  /* 0x0000000110102812 */ /* 0x000fe400078efcff */
[----:B------:R-:W-:-:S07]  /*24e0*/  SHF.R.S32.HI R57, RZ, 0x1f, R49 ;  /* 0x0000001fff397819 */ /* 0x000fce0000011431 */
.L_x_14964:
[----:B------:R-:W2:Y:S01]  /*24f0*/  LDL R6, [R1+0x34] ;  /* 0x0000340001067983 */ /* 0x000ea20000100800 */
[----:B0-----:R-:W0:Y:S01]  /*2500*/  LDC R69, c[0x0][0x430] ;  /* 0x00010c00ff457b82 */ /* 0x001e220000000800 */
[----:B------:R-:W-:Y:S02]  /*2510*/  VIADD R47, R47, 0xffffffff ;  /* 0xffffffff2f2f7836 */ /* 0x000fe40000000000 */
[----:B------:R-:W-:Y:S02]  /*2520*/  IMAD.MOV.U32 R68, RZ, RZ, RZ ;  /* 0x000000ffff447224 */ /* 0x000fe400078e00ff */
[----:B-1----:R-:W-:-:S03]  /*2530*/  IMAD R2, R47, 0xa0, R58 ;  /* 0x000000a02f027824 */ /* 0x002fc600078e023a */
[----:B------:R-:W1:Y:S01]  /*2540*/  LDC R31, c[0x0][0x3f4] ;  /* 0x0000fd00ff1f7b82 */ /* 0x000e620000000800 */
[----:B----4-:R-:W-:Y:S01]  /*2550*/  IMAD.IADD R9, R65, 0x1, R2 ;  /* 0x0000000141097824 */ /* 0x010fe200078e0202 */
[----:B------:R-:W-:-:S03]  /*2560*/  ISETP.GE.AND P2, PT, R2, R48, PT ;  /* 0x000000300200720c */ /* 0x000fc60003f46270 */
[----:B------:R-:W-:Y:S01]  /*2570*/  IMAD.MOV.U32 R7, RZ, RZ, R9 ;  /* 0x000000ffff077224 */ /* 0x000fe200078e0009 */
[----:B------:R-:W-:Y:S02]  /*2580*/  ISETP.GT.OR P2, PT, R58, 0x9f, P2 ;  /* 0x0000009f3a00780c */ /* 0x000fe40001744670 */
[----:B0-----:R-:W-:-:S11]  /*2590*/  ISETP.NE.AND P3, PT, R69, 0x1, PT ;  /* 0x000000014500780c */ /* 0x001fd60003f65270 */
[----:B---3--:R-:W0:Y:S08]  /*25a0*/  @!P2 LDC.64 R4, c[0x0][0x428] ;  /* 0x00010a00ff04ab82 */ /* 0x008e300000000a00 */
[----:B------:R-:W3:Y:S08]  /*25b0*/  @!P2 LDC.64 R10, c[0x0][0x418] ;  /* 0x00010600ff0aab82 */ /* 0x000ef00000000a00 */
[----:B------:R-:W4:Y:S08]  /*25c0*/  @P3 LDC R0, c[0x0][0x434] ;  /* 0x00010d00ff003b82 */ /* 0x000f300000000800 */
[----:B------:R-:W1:Y:S01]  /*25d0*/  @P3 LDC R3, c[0x0][0x438] ;  /* 0x00010e00ff033b82 */ /* 0x000e620000000800 */
[----:B----4-:R-:W-:-:S05]  /*25e0*/  @P3 IMAD.HI.U32 R0, R9, R0, RZ ;  /* 0x0000000009003227 */ /* 0x010fca00078e00ff */
[----:B-1----:R-:W-:Y:S01]  /*25f0*/  @P3 SHF.R.U32.HI R7, RZ, R3, R0 ;  /* 0x00000003ff073219 */ /* 0x002fe20000011600 */
[----:B0-----:R-:W-:-:S03]  /*2600*/  @!P2 IMAD R0, R57, R4, RZ ;  /* 0x000000043900a224 */ /* 0x001fc600078e02ff */
[--C-:B------:R-:W-:Y:S01]  /*2610*/  @!P2 SHF.R.S32.HI R3, RZ, 0x1f, R7.reuse ;  /* 0x0000001fff03a819 */ /* 0x100fe20000011407 */
[----:B------:R-:W-:Y:S02]  /*2620*/  @!P2 IMAD.MOV.U32 R2, RZ, RZ, R7 ;  /* 0x000000ffff02a224 */ /* 0x000fe400078e0007 */
        /* <DEDUP_REMOVED lines=18> */
[----:B------:R-:W2:Y:S01]  /*2750*/  LDL R6, [R1+0x4] ;  /* 0x0000040001067983 */ /* 0x000ea20000100800 */
[----:B------:R-:W-:Y:S01]  /*2760*/  SHF.R.S32.HI R71, RZ, 0x1f, R69 ;  /* 0x0000001fff477819 */ /* 0x000fe20000011445 */
[----:B------:R-:W-:Y:S01]  /*2770*/  ULDC.64 UR4, c[0x0][0x300] ;  /* 0x0000c00000047ab9 */ /* 0x000fe20000000a00 */
[----:B-----5:R-:W-:Y:S01]  /*2780*/  SHF.R.S32.HI R72, RZ, 0x1f, R68 ;  /* 0x0000001fff487819 */ /* 0x020fe20000011444 */
[----:B------:R-:W-:Y:S01]  /*2790*/  IMAD.WIDE.U32 R2, R69, UR4, RZ ;  /* 0x0000000445027c25 */ /* 0x000fe2000f8e00ff */
[----:B------:R-:W-:Y:S01]  /*27a0*/  ULDC.U8 UR8, c[0x0][0x410] ;  /* 0x0001040000087ab9 */ /* 0x000fe20000000000 */
[----:B------:R-:W-:Y:S01]  /*27b0*/  SHF.R.S32.HI R11, RZ, 0x1f, R47 ;  /* 0x0000001fff0b7819 */ /* 0x000fe2000001142f */
[----:B------:R-:W-:Y:S01]  /*27c0*/  ULDC.64 UR6, c[0x0][0x2e8] ;  /* 0x0000ba0000067ab9 */ /* 0x000fe20000000a00 */
[----:B------:R-:W-:Y:S01]  /*27d0*/  IMAD R0, R71, UR4, RZ ;  /* 0x0000000447007c24 */ /* 0x000fe2000f8e02ff */
[----:B------:R-:W-:-:S03]  /*27e0*/  ISETP.NE.AND P3, PT, RZ, UR8, PT ;  /* 0x00000008ff007c0c */ /* 0x000fc6000bf65270 */
        /* <DEDUP_REMOVED lines=8> */
[-C--:B------:R-:W-:Y:S02]  /*2870*/  IMAD R7, R62, R47.reuse, RZ ;  /* 0x0000002f3e077224 */ /* 0x080fe400078e02ff */
[----:B------:R-:W-:-:S04]  /*2880*/  IMAD.WIDE.U32 R4, R36, R47, RZ ;  /* 0x0000002f24047225 */ /* 0x000fc800078e00ff */
[----:B------:R-:W-:-:S04]  /*2890*/  IMAD R7, R11, R36, R7 ;  /* 0x000000240b077224 */ /* 0x000fc800078e0207 */
[----:B------:R-:W-:Y:S02]  /*28a0*/  IMAD.IADD R0, R5, 0x1, R7 ;  /* 0x0000000105007824 */ /* 0x000fe400078e0207 */
[----:B--2---:R-:W-:-:S04]  /*28b0*/  IMAD.WIDE.U32 R2, R6, UR4, R2 ;  /* 0x0000000406027c25 */ /* 0x004fc8000f8e0002 */
[----:B------:R-:W-:Y:S01]  /*28c0*/  IMAD R13, R6, UR5, R3 ;  /* 0x00000005060d7c24 */ /* 0x000fe2000f8e0203 */
[----:B------:R-:W-:-:S04]  /*28d0*/  IADD3 R2, P4, R2, UR6, RZ ;  /* 0x0000000602027c10 */ /* 0x000fc8000ff9e0ff */
[----:B------:R-:W-:Y:S01]  /*28e0*/  IADD3.X R13, R13, UR7, RZ, P4, !PT ;  /* 0x000000070d0d7c10 */ /* 0x000fe2000a7fe4ff */
[----:B------:R-:W-:Y:S08]  /*28f0*/  @!P3 BRA `(.L_x_14934) ;  /* 0x0000001000a4b947 */ /* 0x000ff00003800000 */
[----:B------:R-:W0:Y:S01]  /*2900*/  S2R R6, SR_TID.X ;  /* 0x0000000000067919 */ /* 0x000e220000002100 */
[----:B------:R-:W-:Y:S01]  /*2910*/  IMAD R73, R47, -0xa0, R48 ;  /* 0xffffff602f497824 */ /* 0x000fe200078e0230 */
[----:B------:R-:W-:Y:S01]  /*2920*/  BSSY B1, `(.L_x_14935) ;  /* 0x000001f000017945 */ /* 0x000fe20003800000 */
[----:B------:R-:W-:Y:S02]  /*2930*/  CS2R R26, SRZ ;  /* 0x00000000001a7805 */ /* 0x000fe4000001ff00 */
[----:B------:R-:W-:Y:S02]  /*2940*/  CS2R R24, SRZ ;  /* 0x0000000000187805 */ /* 0x000fe4000001ff00 */
[----:B------:R-:W-:Y:S02]  /*2950*/  CS2R R28, SRZ ;  /* 0x00000000001c7805 */ /* 0x000fe4000001ff00 */
[----:B------:R-:W-:Y:S01]  /*2960*/  VIMNMX R73, R73, 0xa0, PT ;  /* 0x000000a049497848 */ /* 0x000fe20003fe0100 */
[----:B0-----:R-:W-:-:S02]  /*2970*/  VIADD R8, R6, 0xffffff80 ;  /* 0xffffff8006087836 */ /* 0x001fc40000000000 */
[----:B------:R-:W-:-:S05]  /*2980*/  VIADD R6, R6, 0xffffff80 ;  /* 0xffffff8006067836 */ /* 0x000fca0000000000 */
[----:B------:R-:W-:Y:S02]  /*2990*/  LEA.HI R6, R6, R8, RZ, 0x1 ;  /* 0x0000000806067211 */ /* 0x000fe400078f08ff */
[----:B------:R-:W-:Y:S02]  /*29a0*/  CS2R R8, SRZ ;  /* 0x0000000000087805 */ /* 0x000fe4000001ff00 */
[----:B------:R-:W-:-:S04]  /*29b0*/  SHF.R.S32.HI R6, RZ, 0x1, R6 ;  /* 0x00000001ff067819 */ /* 0x000fc80000011406 */
[----:B------:R-:W-:-:S13]  /*29c0*/  ISETP.GE.AND P3, PT, R6, R73, PT ;  /* 0x000000490600720c */ /* 0x000fda0003f66270 */
[----:B------:R-:W-:Y:S05]  /*29d0*/  @P3 BRA `(.L_x_14936) ;  /* 0x00000000004c3947 */ /* 0x000fea0003800000 */
[----:B------:R-:W-:Y:S01]  /*29e0*/  ULDC.64 UR4, c[0x0][0x3e8] ;  /* 0x0000fa0000047ab9 */ /* 0x000fe20000000a00 */
[----:B------:R-:W-:Y:S01]  /*29f0*/  IMAD.MOV.U32 R50, RZ, RZ, R40 ;  /* 0x000000ffff327224 */ /* 0x000fe200078e0028 */
[----:B------:R-:W-:Y:S01]  /*2a00*/  IADD3 R4, P4, P5, R34, UR4, R4 ;  /* 0x0000000422047c10 */ /* 0x000fe2000fd9e004 */
[----:B------:R-:W-:Y:S02]  /*2a10*/  IMAD R3, R60, R47, RZ ;  /* 0x0000002f3c037224 */ /* 0x000fe400078e02ff */
[-C--:B------:R-:W-:Y:S01]  /*2a20*/  IMAD.WIDE.U32 R6, R47, R42.reuse, R50 ;  /* 0x0000002a2f067225 */ /* 0x080fe200078e0032 */
[----:B------:R-:W-:Y:S01]  /*2a30*/  IADD3.X R5, R53, UR5, R0, P4, P5 ;  /* 0x0000000535057c10 */ /* 0x000fe2000a7ea400 */
[----:B------:R-:W-:Y:S02]  /*2a40*/  ULDC.64 UR4, c[0x0][0x400] ;  /* 0x0001000000047ab9 */ /* 0x000fe40000000a00 */
[----:B------:R-:W-:Y:S01]  /*2a50*/  IMAD R3, R11, R42, R3 ;  /* 0x0000002a0b037224 */ /* 0x000fe200078e0203 */
[----:B------:R-:W-:Y:S01]  /*2a60*/  IADD3 R6, P4, R6, UR4, RZ ;  /* 0x0000000406067c10 */ /* 0x000fe2000ff9e0ff */
[----:B------:R-:W-:-:S03]  /*2a70*/  VIADD R0, R20, 0x10 ;  /* 0x0000001014007836 */ /* 0x000fc60000000000 */
[----:B------:R-:W-:Y:S02]  /*2a80*/  IADD3.X R7, R7, UR5, R3, P4, !PT ;  /* 0x0000000507077c10 */ /* 0x000fe4000a7fe403 */
        /* <DEDUP_REMOVED lines=8> */
.L_x_14936:
[----:B------:R-:W-:Y:S05]  /*2b10*/  BSYNC B1 ;  /* 0x0000000000017941 */ /* 0x000fea0003800000 */
.L_x_14935:
[----:B------:R-:W2:Y:S01]  /*2b20*/  LDL R0, [R1+0xc] ;  /* 0x00000c0001007983 */ /* 0x000ea20000100800 */
[----:B-----5:R-:W-:Y:S02]  /*2b30*/  IMAD.MOV.U32 R82, RZ, RZ, R26 ;  /* 0x000000ffff527224 */ /* 0x020fe400078e001a */
[----:B------:R-:W-:Y:S02]  /*2b40*/  IMAD.MOV.U32 R30, RZ, RZ, R24 ;  /* 0x000000ffff1e7224 */ /* 0x000fe400078e0018 */
[----:B------:R-:W-:Y:S01]  /*2b50*/  IMAD.MOV.U32 R80, RZ, RZ, R28 ;  /* 0x000000ffff507224 */ /* 0x000fe200078e001c */
[----:B--2---:R-:W-:Y:S01]  /*2b60*/  ISETP.NE.AND P4, PT, R0, 0x3, PT ;  /* 0x000000030000780c */ /* 0x004fe20003f85270 */
[----:B------:R-:W-:-:S12]  /*2b70*/  IMAD.MOV.U32 R0, RZ, RZ, R8 ;  /* 0x000000ffff007224 */ /* 0x000fd800078e0008 */
[----:B------:R-:W-:Y:S05]  /*2b80*/  @!P4 BRA `(.L_x_14937) ;  /* 0x000000000004c947 */ /* 0x000fea0003800000 */
[----:B------:R-:W-:Y:S01]  /*2b90*/  BPT.TRAP 0x1 ;  /* 0x000000040000795c */ /* 0x000fe20000300000 */
.L_x_14937:
[----:B------:R-:W2:Y:S01]  /*2ba0*/  LDL R3, [R1+0x1c] ;  /* 0x00001c0001037983 */ /* 0x000ea20000100800 */
[----:B------:R-:W-:Y:S01]  /*2bb0*/  IMAD R50, R157, 0x8, R22 ;  /* 0x000000089d327824 */ /* 0x000fe200078e0216 */
[----:B------:R-:W-:Y:S01]  /*2bc0*/  BSSY B1, `(.L_x_14938) ;  /* 0x0000004000017945 */ /* 0x000fe20003800000 */
[----:B--2---:R-:W-:-:S04]  /*2bd0*/  SHF.L.U32 R75, R3, 0x1f, RZ ;  /* 0x0000001f034b7819 */ /* 0x004fc800000006ff */
[----:B------:R-:W1:Y:S02]  /*2be0*/  SYNCS.PHASECHK.TRANS64.TRYWAIT P5, [R50+URZ+0x13290], R75 ;  /* 0x0132904b320075a7 */ /* 0x000e6400080a017f */
[----:B-1----:R-:W-:Y:S05]  /*2bf0*/  @!P5 BRA `(.L_x_14939) ;  /* 0x00000214000cd947 */ /* 0x002fea0003800000 */
.L_x_15256:
[----:B------:R-:W-:Y:S05]  /*2c00*/  BSYNC B1 ;  /* 0x0000000000017941 */ /* 0x000fea0003800000 */
.L_x_14938:
[----:B------:R-:W-:-:S03]  /*2c10*/  UMOV UR4, 0xffffffff ;  /* 0xffffffff00047882 */ /* 0x000fc60000000000 */
[----:B------:R-:W-:Y:S05]  /*2c20*/  BRA.DIV UR4, `(.L_x_14940) ;  /* 0x0000021604147947 */ /* 0x000fea000b800000 */
[----:B------:R2:W3:Y:S04]  /*2c30*/  SHFL.IDX PT, R3, R13, RZ, 0x1e1f ;  /* 0x001e1fff0d037589 */ /* 0x0004e800000e0000 */
[----:B------:R2:W4:Y:S02]  /*2c40*/  SHFL.IDX PT, R14, R2, RZ, 0x1e1f ;  /* 0x001e1fff020e7589 */ /* 0x00052400000e0000 */
.L_x_15260:
[----:B------:R-:W-:Y:S05]  /*2c50*/  @P3 BRA `(.L_x_14941) ;  /* 0x0000002400343947 */ /* 0x000fea0003800000 */
[----:B------:R-:W-:Y:S01]  /*2c60*/  LOP3.LUT P5, RZ, R16, 0x2, RZ, 0xc0, !PT ;  /* 0x0000000210ff7812 */ /* 0x000fe200078ac0ff */
[----:B------:R-:W-:-:S12]  /*2c70*/  BSSY B1, `(.L_x_14942) ;  /* 0x0000074000017945 */ /* 0x000fd80003800000 */
        /* <DEDUP_REMOVED lines=11> */
[----:B--2---:R-:W-:Y:S02]  /*2d30*/  LOP3.LUT R2, R27, 0xff, RZ, 0xc0, !PT ;  /* 0x000000ff1b027812 */ /* 0x004fe400078ec0ff */
[----:B------:R-:W-:-:S02]  /*2d40*/  SHF.R.U32.HI R13, RZ, 0x18, R27 ;  /* 0x00000018ff0d7819 */ /* 0x000fc4000001161b */
[----:B------:R-:W-:Y:S01]  /*2d50*/  PRMT R15, R15, 0x654, R12 ;  /* 0x000006540f0f7816 */ /* 0x000fe2000000000c */
[----:B------:R-:W-:Y:S01]  /*2d60*/  IMAD.SHL.U32 R12, R26, 0x100, RZ ;  /* 0x000001001a0c7824 */ /* 0x000fe200078e00ff */
[----:B------:R-:W-:Y:S01]  /*2d70*/  PRMT R13, R13, 0x654, R2 ;  /* 0x000006540d0d7816 */ /* 0x000fe20000000002 */
[----:B------:R-:W-:Y:S01]  /*2d80*/  IMAD.SHL.U32 R2, R74, 0x100, RZ ;  /* 0x000001004a027824 */ /* 0x000fe200078e00ff */
[----:B------:R-:W-:Y:S02]  /*2d90*/  SHF.R.U32.HI R76, RZ, 0x10, R27 ;  /* 0x00000010ff4c7819 */ /* 0x000fe4000001161b */
[----:B------:R-:W-:Y:S02]  /*2da0*/  SHF.R.U32.HI R28, RZ, 0x10, R29 ;  /* 0x00000010ff1c7819 */ /* 0x000fe4000001161d */
[----:B------:R-:W-:Y:S01]  /*2db0*/  LOP3.LUT R27, R15, 0xff00, R12, 0xf8, !PT ;  /* 0x0000ff000f1b7812 */ /* 0x000fe200078ef80c */
[----:B------:R-:W-:Y:S01]  /*2dc0*/  IMAD.U32 R12, R76, 0x10000, RZ ;  /* 0x000100004c0c7824 */ /* 0x000fe200078e00ff */
[----:B------:R-:W-:Y:S01]  /*2dd0*/  LOP3.LUT R13, R13, 0xff00, R2, 0xf8, !PT ;  /* 0x0000ff000d0d7812 */ /* 0x000fe200078ef802 */
[----:B------:R-:W-:Y:S01]  /*2de0*/  IMAD.U32 R26, R28, 0x10000, RZ ;  /* 0x000100001c1a7824 */ /* 0x000fe200078e00ff */
[----:B0-----:R-:W-:-:S02]  /*2df0*/  F2FP.F16.E4M3.UNPACK_B R2, R5 ;  /* 0x00000005ff02723e */ /* 0x001fc400020006ff */
        /* <DEDUP_REMOVED lines=11> */
[--C-:B------:R-:W-:Y:S02]  /*2eb0*/  HADD2.F32 R15, -RZ, R5.reuse.H1_H1 ;  /* 0x30000005ff0f7230 */ /* 0x100fe40000004100 */
[----:B------:R-:W-:Y:S02]  /*2ec0*/  HADD2.F32 R13, -RZ, R5.H0_H0 ;  /* 0x20000005ff0d7230 */ /* 0x000fe40000004100 */
[C---:B------:R-:W-:Y:S01]  /*2ed0*/  FMUL.FTZ R5, R2.reuse, R77 ;  /* 0x0000004d02057220 */ /* 0x040fe20000410000 */
[----:B------:R-:W-:Y:S02]  /*2ee0*/  HADD2.F32 R26, -RZ, R26.H1_H1 ;  /* 0x3000001aff1a7230 */ /* 0x000fe40000004100 */
[-C--:B------:R-:W-:Y:S01]  /*2ef0*/  FMUL.FTZ R74, R15, R28.reuse ;  /* 0x0000001c0f4a7220 */ /* 0x080fe20000410000 */
[-C--:B------:R-:W-:Y:S01]  /*2f00*/  FFMA.FTZ R2, R2, R27.reuse, -R79 ;  /* 0x0000001b02027223 */ /* 0x080fe2000001084f */
[----:B------:R-:W-:Y:S01]  /*2f10*/  FFMA.FTZ R5, R12, R27, R5 ;  /* 0x0000001b0c057223 */ /* 0x000fe20000010005 */
[----:B------:R-:W-:Y:S01]  /*2f20*/  FMUL.FTZ R78, R13, R28 ;  /* 0x0000001c0d4e7220 */ /* 0x000fe20000410000 */
[----:B------:R-:W-:-:S02]  /*2f30*/  F2FP.F16.E4M3.UNPACK_B R12, R4.H1 ;  /* 0x00000004ff0c723e */ /* 0x000fc400030006ff */
[----:B------:R-:W-:Y:S01]  /*2f40*/  F2FP.F16.E4M3.UNPACK_B R28, R80 ;  /* 0x00000050ff1c723e */ /* 0x000fe200020006ff */
[----:B------:R-:W-:Y:S01]  /*2f50*/  FFMA.FTZ R80, R13, R26, -R74 ;  /* 0x0000001a0d507223 */ /* 0x000fe2000001084a */
[----:B------:R-:W-:Y:S01]  /*2f60*/  F2FP.F16.E4M3.UNPACK_B R4, R4 ;  /* 0x00000004ff04723e */ /* 0x000fe200020006ff */
[----:B------:R-:W-:Y:S01]  /*2f70*/  FFMA.FTZ R81, R15, R26, R78 ;  /* 0x0000001a0f517223 */ /* 0x000fe2000001004e */
[----:B------:R-:W-:Y:S01]  /*2f80*/  F2FP.F16.E4M3.UNPACK_B R26, R82 ;  /* 0x00000052ff1a723e */ /* 0x000fe200020006ff */
[--C-:B------:R-:W-:Y:S02]  /*2f90*/  HADD2.F32 R13, -RZ, R12.reuse.H0_H0 ;  /* 0x2000000cff0d7230 */ /* 0x100fe40000004100 */
[----:B------:R-:W-:Y:S01]  /*2fa0*/  HADD2.F32 R15, -RZ, R12.H1_H1 ;  /* 0x3000000cff0f7230 */ /* 0x000fe20000004100 */
[----:B------:R-:W-:Y:S01]  /*2fb0*/  F2FP.SATFINITE.E4M3.F32.PACK_AB_MERGE_C R84, R81, R80, RZ ;  /* 0x000000505154723e */ /* 0x000fe200048070ff */
[----:B------:R-:W-:Y:S02]  /*2fc0*/  HADD2.F32 R74, -RZ, R28.H1_H1 ;  /* 0x3000001cff4a7230 */ /* 0x000fe40000004100 */
[----:B------:R-:W-:Y:S01]  /*2fd0*/  HADD2.F32 R12, -RZ, R4.H0_H0 ;  /* 0x20000004ff0c7230 */ /* 0x000fe20000004100 */
[----:B------:R-:W-:Y:S01]  /*2fe0*/  F2FP.SATFINITE.E4M3.F32.PACK_AB_MERGE_C R5, R5, R2, R84 ;  /* 0x000000020505723e */ /* 0x000fe20004807054 */
[----:B------:R-:W-:-:S02]  /*2ff0*/  HADD2.F32 R77, -RZ, R28.H0_H0 ;  /* 0x2000001cff4d7230 */ /* 0x000fc40000004100 */
[----:B------:R-:W-:Y:S02]  /*3000*/  HADD2.F32 R4, -RZ, R4.H1_H1 ;  /* 0x30000004ff047230 */ /* 0x000fe40000004100 */
[--C-:B------:R-:W-:Y:S02]  /*3010*/  HADD2.F32 R28, -RZ, R26.reuse.H1_H1 ;  /* 0x3000001aff1c7230 */ /* 0x100fe40000004100 */
[----:B------:R-:W-:Y:S02]  /*3020*/  HADD2.F32 R27, -RZ, R26.H0_H0 ;  /* 0x2000001aff1b7230 */ /* 0x000fe40000004100 */
[-C--:B------:R-:W-:Y:S01]  /*3030*/  FMUL.FTZ R26, R15, R74.reuse ;  /* 0x0000004a0f1a7220 */ /* 0x080fe20000410000 */
[C---:B------:R-:W-:Y:S01]  /*3040*/  FMUL.FTZ R74, R13.reuse, R74 ;  /* 0x0000004a0d4a7220 */ /* 0x040fe20000410000 */
[-C--:B------:R-:W-:Y:S01]  /*3050*/  FMUL.FTZ R79, R4, R77.reuse ;  /* 0x0000004d044f7220 */ /* 0x080fe20000410000 */
[C---:B------:R-:W-:Y:S01]  /*3060*/  FMUL.FTZ R77, R12.reuse, R77 ;  /* 0x0000004d0c4d7220 */ /* 0x040fe20000410000 */
[-C--:B------:R-:W-:Y:S01]  /*3070*/  FFMA.FTZ R26, R13, R28.reuse, -R26 ;  /* 0x0000001c0d1a7223 */ /* 0x080fe2000001081a */
[----:B------:R-:W-:Y:S01]  /*3080*/  FFMA.FTZ R15, R15, R28, R74 ;  /* 0x0000001c0f0f7223 */ /* 0x000fe2000001004a */
[-C--:B------:R-:W-:Y:S01]  /*3090*/  FFMA.FTZ R79, R12, R27.reuse, -R79 ;  /* 0x0000001b0c4f7223 */ /* 0x080fe2000001084f */
[----:B------:R-:W-:Y:S01]  /*30a0*/  FFMA.FTZ R78, R4, R27, R77 ;  /* 0x0000001b044e7223 */ /* 0x000fe2000001004d */
[----:B------:R-:W-:-:S02]  /*30b0*/  F2FP.F16.E4M3.UNPACK_B R12, R7.H1 ;  /* 0x00000007ff0c723e */ /* 0x000fc400030006ff */
[----:B------:R-:W-:Y:S02]  /*30c0*/  F2FP.F16.E4M3.UNPACK_B R27, R76.H1 ;  /* 0x0000004cff1b723e */ /* 0x000fe400030006ff */
        /* <DEDUP_REMOVED lines=19> */
[C---:B------:R-:W-:Y:S01]  /*3200*/  FMUL.FTZ R77, R4.reuse, R77 ;  /* 0x0000004d044d7220 */ /* 0x040fe20000410000 */
[----:B------:R-:W-:Y:S01]  /*3210*/  FFMA.FTZ R83, R15, R28, R74 ;  /* 0x0000001c0f537223 */ /* 0x000fe2000001004a */
[----:B------:R-:W-:Y:S01]  /*3220*/  FFMA.FTZ R81, R4, R13, -R81 ;  /* 0x0000000d04517223 */ /* 0x000fe20000010851 */
[----:B------:R-:W-:-:S02]  /*3230*/  HADD2.F32 R4, -RZ, R6.H0_H0 ;  /* 0x20000006ff047230 */ /* 0x000fc40000004100 */
[----:B------:R-:W-:Y:S01]  /*3240*/  FFMA.FTZ R28, R12, R13, R77 ;  /* 0x0000000d0c1c7223 */ /* 0x000fe2000001004d */
[--C-:B------:R-:W-:Y:S01]  /*3250*/  HADD2.F32 R12, -RZ, R7.reuse.H0_H0 ;  /* 0x20000007ff0c7230 */ /* 0x100fe20000004100 */
[----:B------:R-:W-:Y:S01]  /*3260*/  F2FP.SATFINITE.E4M3.F32.PACK_AB_MERGE_C R80, R83, R80, RZ ;  /* 0x000000505350723e */ /* 0x000fe200048070ff */
[----:B------:R-:W-:Y:S02]  /*3270*/  HADD2.F32 R6, -RZ, R6.H1_H1 ;  /* 0x30000006ff067230 */ /* 0x000fe40000004100 */
[----:B------:R-:W-:Y:S01]  /*3280*/  HADD2.F32 R13, -RZ, R76.H0_H0 ;  /* 0x2000004cff0d7230 */ /* 0x000fe20000004100 */
[----:B------:R-:W-:Y:S01]  /*3290*/  F2FP.SATFINITE.E4M3.F32.PACK_AB_MERGE_C R28, R28, R81, RZ ;  /* 0x000000511c1c723e */ /* 0x000fe200048070ff */
[----:B------:R-:W-:Y:S02]  /*32a0*/  HADD2.F32 R7, -RZ, R7.H1_H1 ;  /* 0x30000007ff077230 */ /* 0x000fe40000004100 */
[----:B------:R-:W-:Y:S02]  /*32b0*/  HADD2.F32 R27, -RZ, R27.H0_H0 ;  /* 0x2000001bff1b7230 */ /* 0x000fe40000004100 */
[----:B------:R-:W-:Y:S01]  /*32c0*/  FMUL.FTZ R15, R6, R13 ;  /* 0x0000000d060f7220 */ /* 0x000fe20000410000 */
[----:B------:R-:W-:-:S02]  /*32d0*/  HADD2.F32 R26, -RZ, R26.H0_H0 ;  /* 0x2000001aff1a7230 */ /* 0x000fc40000004100 */
[----:B------:R-:W-:Y:S01]  /*32e0*/  FMUL.FTZ R13, R4, R13 ;  /* 0x0000000d040d7220 */ /* 0x000fe20000410000 */
[----:B------:R-:W-:Y:S02]  /*32f0*/  HADD2.F32 R29, -RZ, R29.H0_H0 ;  /* 0x2000001dff1d7230 */ /* 0x000fe40000004100 */
[-C--:B------:R-:W-:Y:S01]  /*3300*/  FMUL.FTZ R77, R7, R27.reuse ;  /* 0x0000001b074d7220 */ /* 0x080fe20000410000 */
[----:B------:R-:W-:-:S03]  /*3310*/  FMUL.FTZ R74, R12, R27 ;  /* 0x0000001b0c4a7220 */ /* 0x000fc60000410000 */
[-C--:B------:R-:W-:Y:S01]  /*3320*/  FFMA.FTZ R77, R12, R26.reuse, -R77 ;  /* 0x0000001a0c4d7223 */ /* 0x080fe2000001084d */
[----:B------:R-:W-:Y:S01]  /*3330*/  FFMA.FTZ R74, R7, R26, R74 ;  /* 0x0000001a074a7223 */ /* 0x000fe2000001004a */
[-C--:B------:R-:W-:Y:S01]  /*3340*/  FFMA.FTZ R15, R4, R29.reuse, -R15 ;  /* 0x0000001d040f7223 */ /* 0x080fe2000001080f */
[----:B------:R-:W-:Y:S01]  /*3350*/  FFMA.FTZ R6, R6, R29, R13 ;  /* 0x0000001d06067223 */ /* 0x000fe2000001000d */
[----:B------:R-:W-:Y:S02]  /*3360*/  F2FP.SATFINITE.E4M3.F32.PACK_AB_MERGE_C R4, R78, R79, R82 ;  /* 0x0000004f4e04723e */ /* 0x000fe40004807052 */
[----:B------:R-:W-:Y:S02]  /*3370*/  F2FP.SATFINITE.E4M3.F32.PACK_AB_MERGE_C R7, R74, R77, R80 ;  /* 0x0000004d4a07723e */ /* 0x000fe40004807050 */
[----:B------:R-:W-:-:S07]  /*3380*/  F2FP.SATFINITE.E4M3.F32.PACK_AB_MERGE_C R6, R6, R15, R28 ;  /* 0x0000000f0606723e */ /* 0x000fce000480701c */
.L_x_14945:
[----:B------:R-:W-:Y:S05]  /*3390*/  BSYNC B2 ;  /* 0x0000000000027941 */ /* 0x000fea0003800000 */
.L_x_14944:
[----:B0-----:R0:W-:Y:S02]  /*33a0*/  ST.E.128 desc[UR40][R10.64], R4 ;  /* 0x000000040a007985 */ /* 0x0011e4000c101d28 */
.L_x_14943:
[----:B------:R-:W-:Y:S05]  /*33b0*/  BSYNC B1 ;  /* 0x0000000000017941 */ /* 0x000fea0003800000 */
.L_x_14942:
[----:B------:R-:W-:-:S13]  /*33c0*/  LOP3.LUT P3, RZ, R16, 0x1, RZ, 0xc0, !PT ;  /* 0x0000000110ff7812 */ /* 0x000fda000786c0ff */
[----:B------:R-:W-:Y:S05]  /*33d0*/  @P3 BRA `(.L_x_14941) ;  /* 0x0000001c00543947 */ /* 0x000fea0003800000 */
[----:B0-----:R-:W5:Y:S04]  /*33e0*/  LDL R7, [R1+0x34] ;  /* 0x0000340001077983 */ /* 0x001f680000100800 */
[----:B------:R-:W4:Y:S04]  /*33f0*/  LDL R4, [R1+0x18] ;  /* 0x0000180001047983 */ /* 0x000f280000100800 */
[----:B------:R-:W3:Y:S01]  /*3400*/  LDL R6, [R1+0x2c] ;  /* 0x00002c0001067983 */ /* 0x000ee20000100800 */
[----:B------:R-:W-:Y:S01]  /*3410*/  IMAD.MOV.U32 R5, RZ, RZ, 0x20 ;  /* 0x00000020ff057424 */ /* 0x000fe200078e00ff */
[----:B------:R-:W-:Y:S01]  /*3420*/  BSSY B1, `(.L_x_14946) ;  /* 0x0000074000017945 */ /* 0x000fe20003800000 */
[----:B--2---:R-:W-:-:S03]  /*3430*/  IMAD R2, R157, 0x2800, RZ ;  /* 0x000028009d027824 */ /* 0x004fc600078e02ff */
[----:B------:R-:W-:-:S04]  /*3440*/  SEL R5, R5, 0xffffffe0, !P1 ;  /* 0xffffffe005057807 */ /* 0x000fc80004800000 */
[----:B-----5:R-:W-:Y:S01]  /*3450*/  IADD3 R5, R5, R7, R2 ;  /* 0x0000000705057210 */ /* 0x020fe20007ffe002 */
[----:B------:R-:W-:Y:S01]  /*3460*/  VIADD R2, R20, 0x10 ;  /* 0x0000001014027836 */ /* 0x000fe20000000000 */
[----:B----4-:R-:W-:-:S03]  /*3470*/  IADD3 R14, P3, R4, R14, RZ ;  /* 0x0000000e040e7210 */ /* 0x010fc60007f7e0ff */
[----:B------:R-:W-:Y:S02]  /*3480*/  IMAD.IADD R4, R22, 0x1, R5 ;  /* 0x0000000116047824 */ /* 0x000fe400078e0205 */
[----:B---3--:R-:W-:Y:S01]  /*3490*/  IMAD.X R15, R3, 0x1, R6, P3 ;  /* 0x00000001030f7824 */ /* 0x008fe200018e0606 */
[----:B------:R-:W-:-:S03]  /*34a0*/  ISETP.GE.AND P3, PT, R2, R31, PT ;  /* 0x0000001f0200720c */ /* 0x000fc60003f66270 */
[----:B------:R-:W0:Y:S10]  /*34b0*/  LDS.128 R4, [R4+0xe000] ;  /* 0x00e0000004047984 */ /* 0x000e340000000c00 */
[----:B------:R-:W-:Y:S05]  /*34c0*/  @P3 BRA `(.L_x_14947) ;  /* 0x0000000400a43947 */ /* 0x000fea0003800000 */
[--C-:B------:R-:W-:Y:S02]  /*34d0*/  SHF.R.U32.HI R11, RZ, 0x18, R9.reuse ;  /* 0x00000018ff0b7819 */ /* 0x100fe40000011609 */
[----:B------:R-:W-:Y:S02]  /*34e0*/  LOP3.LUT R2, R9, 0xff, RZ, 0xc0, !PT ;  /* 0x000000ff09027812 */ /* 0x000fe400078ec0ff */
[--C-:B------:R-:W-:Y:S02]  /*34f0*/  SHF.R.U32.HI R3, RZ, 0x8, R9.reuse ;  /* 0x00000008ff037819 */ /* 0x100fe40000011609 */
[----:B------:R-:W-:Y:S02]  /*3500*/  SHF.R.U32.HI R10, RZ, 0x10, R9 ;  /* 0x00000010ff0a7819 */ /* 0x000fe40000011609 */
[----:B------:R-:W-:Y:S01]  /*3510*/  SHF.R.U32.HI R9, RZ, 0x8, R25 ;  /* 0x00000008ff097819 */ /* 0x000fe20000011619 */
[----:B------:R-:W-:Y:S01]  /*3520*/  IMAD.SHL.U32 R3, R3, 0x100, RZ ;  /* 0x0000010003037824 */ /* 0x000fe200078e00ff */
[----:B------:R-:W-:-:S02]  /*3530*/  LOP3.LUT R8, R25, 0xff0000ff, RZ, 0xc0, !PT ;  /* 0xff0000ff19087812 */ /* 0x000fc400078ec0ff */
[----:B------:R-:W-:Y:S01]  /*3540*/  SHF.R.U32.HI R12, RZ, 0x10, R25 ;  /* 0x00000010ff0c7819 */ /* 0x000fe20000011619 */
[----:B------:R-:W-:Y:S01]  /*3550*/  IMAD.SHL.U32 R9, R9, 0x100, RZ ;  /* 0x0000010009097824 */ /* 0x000fe200078e00ff */
[----:B------:R-:W-:-:S03]  /*3560*/  PRMT R2, R11, 0x654, R2 ;  /* 0x000006540b027816 */ /* 0x000fc60000000002 */
[----:B------:R-:W-:Y:S01]  /*3570*/  IMAD.U32 R12, R12, 0x10000, RZ ;  /* 0x000100000c0c7824 */ /* 0x000fe200078e00ff */
[----:B------:R-:W-:Y:S01]  /*3580*/  LOP3.LUT R9, R8, 0xff00, R9, 0xf8, !PT ;  /* 0x0000ff0008097812 */ /* 0x000fe200078ef809 */
[----:B------:R-:W-:Y:S01]  /*3590*/  IMAD.U32 R8, R10, 0x10000, RZ ;  /* 0x000100000a087824 */ /* 0x000fe200078e00ff */
[----:B------:R-:W-:Y:S02]  /*35a0*/  LOP3.LUT R3, R2, 0xff00, R3, 0xf8, !PT ;  /* 0x0000ff0002037812 */ /* 0x000fe400078ef803 */
[----:B------:R-:W-:Y:S02]  /*35b0*/  F2FP.F16.E4M3.UNPACK_B R10, R30.H1 ;  /* 0x0000001eff0a723e */ /* 0x000fe400030006ff */
[-C--:B0-----:R-:W-:Y:S02]  /*35c0*/  F2FP.F16.E4M3.UNPACK_B R2, R5.reuse ;  /* 0x00000005ff02723e */ /* 0x081fe400020006ff */
        /* <DEDUP_REMOVED lines=10> */
[CC--:B------:R-:W-:Y:S01]  /*3670*/  FMUL.FTZ R25, R3.reuse, R12.reuse ;  /* 0x0000000c03197220 */ /* 0x0c0fe20000410000 */
[--C-:B------:R-:W-:Y:S02]  /*3680*/  HADD2.F32 R8, -RZ, R5.reuse.H1_H1 ;  /* 0x30000005ff087230 */ /* 0x100fe40000004100 */
[C---:B------:R-:W-:Y:S01]  /*3690*/  FMUL.FTZ R12, R2.reuse, R12 ;  /* 0x0000000c020c7220 */ /* 0x040fe20000410000 */
[----:B------:R-:W-:Y:S02]  /*36a0*/  HADD2.F32 R5, -RZ, R5.H0_H0 ;  /* 0x20000005ff057230 */ /* 0x000fe40000004100 */
[-C--:B------:R-:W-:Y:S01]  /*36b0*/  FFMA.FTZ R2, R2, R10.reuse, -R25 ;  /* 0x0000000a02027223 */ /* 0x080fe20000010819 */
[----:B------:R-:W-:Y:S02]  /*36c0*/  HADD2.F32 R9, -RZ, R9.H1_H1 ;  /* 0x30000009ff097230 */ /* 0x000fe40000004100 */
[-C--:B------:R-:W-:Y:S01]  /*36d0*/  FMUL.FTZ R26, R8, R13.reuse ;  /* 0x0000000d081a7220 */ /* 0x080fe20000410000 */
[----:B------:R-:W-:Y:S01]  /*36e0*/  FFMA.FTZ R27, R3, R10, R12 ;  /* 0x0000000a031b7223 */ /* 0x000fe2000001000c */
[C---:B------:R-:W-:Y:S01]  /*36f0*/  FMUL.FTZ R13, R5.reuse, R13 ;  /* 0x0000000d050d7220 */ /* 0x040fe20000410000 */
[----:B------:R-:W-:Y:S01]  /*3700*/  F2FP.F16.E4M3.UNPACK_B R3, R4.H1 ;  /* 0x00000004ff03723e */ /* 0x000fe200030006ff */
[----:B------:R-:W-:Y:S01]  /*3710*/  FFMA.FTZ R28, R5, R9, -R26 ;  /* 0x00000009051c7223 */ /* 0x000fe2000001081a */
[----:B------:R-:W-:-:S02]  /*3720*/  HADD2.F32 R12, -RZ, R30.H1_H1 ;  /* 0x3000001eff0c7230 */ /* 0x000fc40000004100 */
[----:B------:R-:W-:Y:S01]  /*3730*/  FFMA.FTZ R29, R8, R9, R13 ;  /* 0x00000009081d7223 */ /* 0x000fe2000001000d */
[----:B------:R-:W-:Y:S01]  /*3740*/  F2FP.F16.E4M3.UNPACK_B R8, R0 ;  /* 0x00000000ff08723e */ /* 0x000fe200020006ff */
[--C-:B------:R-:W-:Y:S01]  /*3750*/  HADD2.F32 R5, -RZ, R3.reuse.H0_H0 ;  /* 0x20000003ff057230 */ /* 0x100fe20000004100 */
[----:B------:R-:W-:Y:S01]  /*3760*/  F2FP.F16.E4M3.UNPACK_B R4, R4 ;  /* 0x00000004ff04723e */ /* 0x000fe200020006ff */
[----:B------:R-:W-:Y:S01]  /*3770*/  HADD2.F32 R3, -RZ, R3.H1_H1 ;  /* 0x30000003ff037230 */ /* 0x000fe20000004100 */
[----:B------:R-:W-:Y:S01]  /*3780*/  F2FP.SATFINITE.E4M3.F32.PACK_AB_MERGE_C R31, R29, R28, RZ ;  /* 0x0000001c1d1f723e */ /* 0x000fe200048070ff */
[--C-:B------:R-:W-:Y:S02]  /*3790*/  HADD2.F32 R10, -RZ, R8.reuse.H1_H1 ;  /* 0x30000008ff0a7230 */ /* 0x100fe40000004100 */
[----:B------:R-:W-:Y:S02]  /*37a0*/  HADD2.F32 R9, -RZ, R8.H0_H0 ;  /* 0x20000008ff097230 */ /* 0x000fe40000004100 */
[----:B------:R-:W-:Y:S01]  /*37b0*/  FMUL.FTZ R8, R3, R12 ;  /* 0x0000000c03087220 */ /* 0x000fe20000410000 */
[----:B------:R-:W-:-:S02]  /*37c0*/  HADD2.F32 R0, -RZ, R4.H0_H0 ;  /* 0x20000004ff007230 */ /* 0x000fc40000004100 */
[C---:B------:R-:W-:Y:S01]  /*37d0*/  FMUL.FTZ R12, R5.reuse, R12 ;  /* 0x0000000c050c7220 */ /* 0x040fe20000410000 */
[----:B------:R-:W-:Y:S02]  /*37e0*/  HADD2.F32 R13, -RZ, R30.H0_H0 ;  /* 0x2000001eff0d7230 */ /* 0x000fe40000004100 */
[-C--:B------:R-:W-:Y:S01]  /*37f0*/  FFMA.FTZ R8, R5, R10.reuse, -R8 ;  /* 0x0000000a05087223 */ /* 0x080fe20000010808 */
[----:B------:R-:W-:Y:S02]  /*3800*/  HADD2.F32 R4, -RZ, R4.H1_H1 ;  /* 0x30000004ff047230 */ /* 0x000fe40000004100 */
[----:B------:R-:W-:Y:S01]  /*3810*/  FFMA.FTZ R5, R3, R10, R12 ;  /* 0x0000000a03057223 */ /* 0x000fe2000001000c */
[----:B------:R-:W-:Y:S02]  /*3820*/  F2FP.F16.E4M3.UNPACK_B R3, R7.H1 ;  /* 0x00000007ff03723e */ /* 0x000fe400030006ff */
[----:B------:R-:W-:Y:S01]  /*3830*/  F2FP.F16.E4M3.UNPACK_B R10, R24.H1 ;  /* 0x00000018ff0a723e */ /* 0x000fe200030006ff */
[-C--:B------:R-:W-:Y:S01]  /*3840*/  FMUL.FTZ R25, R4, R13.reuse ;  /* 0x0000000d04197220 */ /* 0x080fe20000410000 */
[----:B------:R-:W-:Y:S01]  /*3850*/  FMUL.FTZ R13, R0, R13 ;  /* 0x0000000d000d7220 */ /* 0x000fe20000410000 */
[----:B------:R-:W-:Y:S01]  /*3860*/  F2FP.SATFINITE.E4M3.F32.PACK_AB_MERGE_C R30, R5, R8, RZ ;  /* 0x00000008051e723e */ /* 0x000fe200048070ff */
[----:B------:R-:W-:-:S02]  /*3870*/  HADD2.F32 R5, -RZ, R3.H1_H1 ;  /* 0x30000003ff057230 */ /* 0x000fc40000004100 */
[-C--:B------:R-:W-:Y:S01]  /*3880*/  FFMA.FTZ R25, R0, R9.reuse, -R25 ;  /* 0x0000000900197223 */ /* 0x080fe20000010819 */
[----:B------:R-:W-:Y:S01]  /*3890*/  FFMA.FTZ R26, R4, R9, R13 ;  /* 0x00000009041a7223 */ /* 0x000fe2000001000d */
        /* <DEDUP_REMOVED lines=28> */
[----:B------:R-:W-:Y:S02]  /*3a60*/  HADD2.F32 R6, -RZ, R6.H1_H1 ;  /* 0x30000006ff067230 */ /* 0x000fe40000004100 */
[-C--:B------:R-:W-:Y:S01]  /*3a70*/  FMUL.FTZ R4, R7, R10.reuse ;  /* 0x0000000a07047220 */ /* 0x080fe20000410000 */
[----:B------:R-:W-:Y:S02]  /*3a80*/  HADD2.F32 R5, -RZ, R24.H0_H0 ;  /* 0x20000018ff057230 */ /* 0x000fe40000004100 */
[C---:B------:R-:W-:Y:S01]  /*3a90*/  FMUL.FTZ R10, R3.reuse, R10 ;  /* 0x0000000a030a7220 */ /* 0x040fe20000410000 */
[----:B------:R-:W-:Y:S02]  /*3aa0*/  HADD2.F32 R8, -RZ, R8.H0_H0 ;  /* 0x20000008ff087230 */ /* 0x000fe40000004100 */
[----:B------:R-:W-:Y:S02]  /*3ab0*/  HADD2.F32 R11, -RZ, R11.H0_H0 ;  /* 0x2000000bff0b7230 */ /* 0x000fe40000004100 */
[-C--:B------:R-:W-:Y:S01]  /*3ac0*/  FMUL.FTZ R9, R6, R5.reuse ;  /* 0x0000000506097220 */ /* 0x080fe20000410000 */
[C---:B------:R-:W-:Y:S01]  /*3ad0*/  FMUL.FTZ R5, R0.reuse, R5 ;  /* 0x0000000500057220 */ /* 0x040fe20000410000 */
[-C--:B------:R-:W-:Y:S01]  /*3ae0*/  FFMA.FTZ R4, R3, R8.reuse, -R4 ;  /* 0x0000000803047223 */ /* 0x080fe20000010804 */
[----:B------:R-:W-:Y:S01]  /*3af0*/  FFMA.FTZ R7, R7, R8, R10 ;  /* 0x0000000807077223 */ /* 0x000fe2000001000a */
[-C--:B------:R-:W-:Y:S01]  /*3b00*/  FFMA.FTZ R9, R0, R11.reuse, -R9 ;  /* 0x0000000b00097223 */ /* 0x080fe20000010809 */
[----:B------:R-:W-:Y:S01]  /*3b10*/  FFMA.FTZ R6, R6, R11, R5 ;  /* 0x0000000b06067223 */ /* 0x000fe20000010005 */
[----:B------:R-:W-:-:S02]  /*3b20*/  F2FP.SATFINITE.E4M3.F32.PACK_AB_MERGE_C R5, R27, R2, R31 ;  /* 0x000000021b05723e */ /* 0x000fc4000480701f */
[----:B------:R-:W-:Y:S01]  /*3b30*/  F2FP.SATFINITE.E4M3.F32.PACK_AB_MERGE_C R7, R7, R4, R28 ;  /* 0x000000040707723e */ /* 0x000fe2000480701c */
[----:B------:R-:W-:Y:S01]  /*3b40*/  IMAD.MOV.U32 R4, RZ, RZ, R25 ;  /* 0x000000ffff047224 */ /* 0x000fe200078e0019 */
[----:B------:R-:W-:-:S07]  /*3b50*/  F2FP.SATFINITE.E4M3.F32.PACK_AB_MERGE_C R6, R6, R9, R12 ;  /* 0x000000090606723e */ /* 0x000fce000480700c */
.L_x_14947:
[----:B------:R-:W-:Y:S05]  /*3b60*/  BSYNC B1 ;  /* 0x0000000000017941 */ /* 0x000fea0003800000 */
.L_x_14946:
[----:B0-----:R0:W-:Y:S01]  /*3b70*/  ST.E.128 desc[UR40][R14.64], R4 ;  /* 0x000000040e007985 */ /* 0x0011e2000c101d28 */
[----:B------:R-:W-:Y:S05]  /*3b80*/  BRA `(.L_x_14941) ;  /* 0x0000001400687947 */ /* 0x000fea0003800000 */
.L_x_14934:
[----:B------:R-:W0:Y:S01]  /*3b90*/  S2R R3, SR_TID.X ;  /* 0x0000000000037919 */ /* 0x000e220000002100 */
[----:B------:R-:W-:-:S05]  /*3ba0*/  IMAD R73, R47, -0xa0, R48 ;  /* 0xffffff602f497824 */ /* 0x000fca00078e0230 */
[----:B------:R-:W-:Y:S01]  /*3bb0*/  VIMNMX R73, R73, 0xa0, PT ;  /* 0x000000a049497848 */ /* 0x000fe20003fe0100 */
[C---:B0-----:R-:W-:Y:S02]  /*3bc0*/  VIADD R7, R3.reuse, 0xffffff80 ;  /* 0xffffff8003077836 */ /* 0x041fe40000000000 */
[----:B------:R-:W-:Y:S02]  /*3bd0*/  VIADD R6, R3, 0xffffff80 ;  /* 0xffffff8003067836 */ /* 0x000fe40000000000 */
[----:B------:R-:W2:Y:S03]  /*3be0*/  LDL R3, [R1+0xc] ;  /* 0x00000c0001037983 */ /* 0x000ea60000100800 */
        /* <DEDUP_REMOVED lines=22> */
[----:B--2---:R-:W-:Y:S01]  /*3d50*/  ISETP.NE.AND P4, PT, R3, 0x3, PT ;  /* 0x000000030300780c */ /* 0x004fe20003f85270 */
[----:B---3--:R-:W-:Y:S02]  /*3d60*/  IMAD.MOV.U32 R77, RZ, RZ, R24 ;  /* 0x000000ffff4d7224 */ /* 0x008fe400078e0018 */
[----:B------:R-:W-:Y:S02]  /*3d70*/  IMAD.MOV.U32 R74, RZ, RZ, R26 ;  /* 0x000000ffff4a7224 */ /* 0x000fe400078e001a */
[----:B----4-:R-:W-:Y:S02]  /*3d80*/  IMAD.MOV.U32 R76, RZ, RZ, R6 ;  /* 0x000000ffff4c7224 */ /* 0x010fe400078e0006 */
[----:B------:R-:W-:-:S06]  /*3d90*/  IMAD.MOV.U32 R78, RZ, RZ, R4 ;  /* 0x000000ffff4e7224 */ /* 0x000fcc00078e0004 */
[----:B------:R-:W-:Y:S05]  /*3da0*/  @!P4 BRA `(.L_x_14948) ;  /* 0x000000000004c947 */ /* 0x000fea0003800000 */
[----:B------:R-:W-:Y:S01]  /*3db0*/  BPT.TRAP 0x1 ;  /* 0x000000040000795c */ /* 0x000fe20000300000 */
.L_x_14948:
[----:B------:R-:W2:Y:S01]  /*3dc0*/  LDL R0, [R1+0x1c] ;  /* 0x00001c0001007983 */ /* 0x000ea20000100800 */
[----:B------:R-:W-:Y:S01]  /*3dd0*/  IMAD R50, R157, 0x8, R22 ;  /* 0x000000089d327824 */ /* 0x000fe200078e0216 */
[----:B------:R-:W-:Y:S01]  /*3de0*/  BSSY B1, `(.L_x_14949) ;  /* 0x0000004000017945 */ /* 0x000fe20003800000 */
[----:B--2---:R-:W-:-:S04]  /*3df0*/  SHF.L.U32 R75, R0, 0x1f, RZ ;  /* 0x0000001f004b7819 */ /* 0x004fc800000006ff */
[----:B------:R-:W0:Y:S02]  /*3e00*/  SYNCS.PHASECHK.TRANS64.TRYWAIT P6, [R50+URZ+0x13290], R75 ;  /* 0x0132904b320075a7 */ /* 0x000e2400080c017f */
[----:B0-----:R-:W-:Y:S05]  /*3e10*/  @!P6 BRA `(.L_x_14950) ;  /* 0x0000020000dce947 */ /* 0x001fea0003800000 */
.L_x_15261:
[----:B------:R-:W-:Y:S05]  /*3e20*/  BSYNC B1 ;  /* 0x0000000000017941 */ /* 0x000fea0003800000 */
.L_x_14949:
[----:B------:R-:W-:-:S03]  /*3e30*/  UMOV UR4, 0xffffffff ;  /* 0xffffffff00047882 */ /* 0x000fc60000000000 */
[----:B------:R-:W-:Y:S05]  /*3e40*/  BRA.DIV UR4, `(.L_x_14951) ;  /* 0x0000020204e47947 */ /* 0x000fea000b800000 */
[----:B------:R1:W2:Y:S04]  /*3e50*/  SHFL.IDX PT, R0, R13, RZ, 0x1e1f ;  /* 0x001e1fff0d007589 */ /* 0x0002a800000e0000 */
[----:B------:R1:W3:Y:S02]  /*3e60*/  SHFL.IDX PT, R14, R2, RZ, 0x1e1f ;  /* 0x001e1fff020e7589 */ /* 0x0002e400000e0000 */
.L_x_15265:
[----:B------:R-:W4:Y:S02]  /*3e70*/  LDC R12, c[0x0][0x2f4] ;  /* 0x0000bd00ff0c7b82 */ /* 0x000f240000000800 */
[----:B----4-:R-:W-:-:S13]  /*3e80*/  ISETP.GE.OR P3, PT, R18, R12, P3 ;  /* 0x0000000c1200720c */ /* 0x010fda0001f66670 */
[----:B------:R-:W-:Y:S05]  /*3e90*/  @P3 BRA `(.L_x_14941) ;  /* 0x0000001000a43947 */ /* 0x000fea0003800000 */
[----:B------:R-:W4:Y:S01]  /*3ea0*/  LDL R10, [R1+0x50] ;  /* 0x00005000010a7983 */ /* 0x000f220000100800 */
[----:B------:R-:W-:Y:S01]  /*3eb0*/  IMAD.IADD R8, R12, 0x1, -R63 ;  /* 0x000000010c087824 */ /* 0x000fe200078e0a3f */
[----:B-1-3--:R-:W-:Y:S01]  /*3ec0*/  IADD3 R2, P3, R55, R14, RZ ;  /* 0x0000000e37027210 */ /* 0x00afe20007f7e0ff */
[----:B------:R-:W-:Y:S03]  /*3ed0*/  BSSY B1, `(.L_x_14952) ;  /* 0x00000e6000017945 */ /* 0x000fe60003800000 */
[----:B------:R-:W-:Y:S02]  /*3ee0*/  SEL R8, R63, R8, !P0 ;  /* 0x000000083f087207 */ /* 0x000fe40004000000 */
[----:B--2---:R-:W-:Y:S02]  /*3ef0*/  LEA.HI.X.SX32 R3, R55, R0, 0x1, P3 ;  /* 0x0000000037037211 */ /* 0x004fe400018f0eff */
[----:B------:R-:W-:-:S04]  /*3f00*/  SHF.R.S32.HI R9, RZ, 0x1f, R8 ;  /* 0x0000001fff097819 */ /* 0x000fc80000011408 */
[----:B------:R-:W-:-:S04]  /*3f10*/  LEA.HI R9, R9, R8, RZ, 0x5 ;  /* 0x0000000809097211 */ /* 0x000fc800078f28ff */
[----:B------:R-:W-:-:S04]  /*3f20*/  SHF.R.S32.HI R9, RZ, 0x5, R9 ;  /* 0x00000005ff097819 */ /* 0x000fc80000011409 */
[----:B------:R-:W-:-:S05]  /*3f30*/  LEA.HI.SX32 R9, R66, R9, 0x1c ;  /* 0x0000000942097211 */ /* 0x000fca00078fe2ff */
[----:B------:R-:W-:-:S05]  /*3f40*/  IMAD.SHL.U32 R13, R9, 0x10, RZ ;  /* 0x00000010090d7824 */ /* 0x000fca00078e00ff */
[----:B------:R-:W-:-:S04]  /*3f50*/  LOP3.LUT R9, R61, 0x30, R13, 0xf8, !PT ;  /* 0x000000303d097812 */ /* 0x000fc800078ef80d */
[----:B------:R-:W-:-:S05]  /*3f60*/  LOP3.LUT R9, R9, R56, RZ, 0x3c, !PT ;  /* 0x0000003809097212 */ /* 0x000fca00078e3cff */
[----:B----4-:R-:W-:Y:S02]  /*3f70*/  IMAD.IADD R8, R10, 0x1, R9 ;  /* 0x000000010a087824 */ /* 0x010fe400078e0209 */
[C---:B------:R-:W-:Y:S02]  /*3f80*/  IMAD R9, R157.reuse, 0x2800, R52 ;  /* 0x000028009d097824 */ /* 0x040fe400078e0234 */
[----:B------:R-:W-:Y:S02]  /*3f90*/  IMAD R11, R157, 0x2800, R8 ;  /* 0x000028009d0b7824 */ /* 0x000fe400078e0208 */
[C---:B------:R-:W-:Y:S02]  /*3fa0*/  IMAD.IADD R9, R22.reuse, 0x1, R9 ;  /* 0x0000000116097824 */ /* 0x040fe400078e0209 */
[----:B------:R-:W-:-:S04]  /*3fb0*/  IMAD.IADD R28, R22, 0x1, R11 ;  /* 0x00000001161c7824 */ /* 0x000fc800078e020b */
[----:B------:R-:W1:Y:S04]  /*3fc0*/  LDS.128 R8, [R9+0xe000] ;  /* 0x00e0000009087984 */ /* 0x000e680000000c00 */
[----:B------:R-:W2:Y:S01]  /*3fd0*/  LDS.128 R28, [R28+0xe000] ;  /* 0x00e000001c1c7984 */ /* 0x000ea20000000c00 */
[----:B------:R-:W-:Y:S05]  /*3fe0*/  @P5 BRA `(.L_x_14953) ;  /* 0x0000000c00505947 */ /* 0x000fea0003800000 */
[--C-:B------:R-:W-:Y:S01]  /*3ff0*/  SHF.R.U32.HI R86, RZ, 0x8, R25.reuse ;  /* 0x00000008ff567819 */ /* 0x100fe20000011619 */
[----:B-1----:R-:W-:Y:S01]  /*4000*/  IMAD.MOV.U32 R24, RZ, RZ, R8 ;  /* 0x000000ffff187224 */ /* 0x002fe200078e0008 */
        /* <DEDUP_REMOVED lines=14> */
[--C-:B------:R-:W-:Y:S02]  /*40f0*/  SHF.R.U32.HI R26, RZ, 0x8, R7.reuse ;  /* 0x00000008ff1a7819 */ /* 0x100fe40000011607 */
[----:B------:R-:W-:Y:S02]  /*4100*/  LOP3.LUT R25, R7, 0xff0000ff, RZ, 0xc0, !PT ;  /* 0xff0000ff07197812 */ /* 0x000fe400078ec0ff */
[----:B------:R-:W-:Y:S01]  /*4110*/  SHF.R.U32.HI R83, RZ, 0x10, R7 ;  /* 0x00000010ff537819 */ /* 0x000fe20000011607 */
[----:B------:R-:W-:Y:S01]  /*4120*/  IMAD.SHL.U32 R7, R82, 0x100, RZ ;  /* 0x0000010052077824 */ /* 0x000fe200078e00ff */
[----:B------:R-:W-:Y:S01]  /*4130*/  LOP3.LUT R4, R4, 0xff00, R5, 0xf8, !PT ;  /* 0x0000ff0004047812 */ /* 0x000fe200078ef805 */
[----:B------:R-:W-:Y:S01]  /*4140*/  IMAD.U32 R5, R84, 0x10000, RZ ;  /* 0x0001000054057824 */ /* 0x000fe200078e00ff */
[----:B------:R-:W-:Y:S01]  /*4150*/  PRMT R6, R85, 0x654, R6 ;  /* 0x0000065455067816 */ /* 0x000fe20000000006 */
[----:B------:R-:W-:Y:S01]  /*4160*/  IMAD.SHL.U32 R26, R26, 0x100, RZ ;  /* 0x000001001a1a7824 */ /* 0x000fe200078e00ff */
[----:B------:R-:W-:Y:S01]  /*4170*/  PRMT R15, R80, 0x654, R15 ;  /* 0x00000654500f7816 */ /* 0x000fe2000000000f */
[----:B------:R-:W-:Y:S01]  /*4180*/  IMAD.U32 R83, R83, 0x10000, RZ ;  /* 0x0001000053537824 */ /* 0x000fe200078e00ff */
[----:B------:R-:W-:-:S02]  /*4190*/  LOP3.LUT R7, R6, 0xff00, R7, 0xf8, !PT ;  /* 0x0000ff0006077812 */ /* 0x000fc400078ef807 */
[----:B------:R-:W-:Y:S01]  /*41a0*/  LOP3.LUT R6, R4, 0xff0000, R5, 0xf8, !PT ;  /* 0x00ff000004067812 */ /* 0x000fe200078ef805 */
[----:B------:R-:W-:Y:S01]  /*41b0*/  IMAD.U32 R4, R81, 0x10000, RZ ;  /* 0x0001000051047824 */ /* 0x000fe200078e00ff */
[----:B------:R-:W-:Y:S02]  /*41c0*/  LOP3.LUT R82, R25, 0xff00, R26, 0xf8, !PT ;  /* 0x0000ff0019527812 */ /* 0x000fe400078ef81a */
[----:B------:R-:W-:Y:S02]  /*41d0*/  F2FP.F16.E4M3.UNPACK_B R81, R78.H1 ;  /* 0x0000004eff51723e */ /* 0x000fe400030006ff */
[----:B--2---:R-:W-:Y:S02]  /*41e0*/  F2FP.F16.E4M3.UNPACK_B R26, R28.H1 ;  /* 0x0000001cff1a723e */ /* 0x004fe400030006ff */
[----:B------:R-:W-:Y:S01]  /*41f0*/  F2FP.F16.E4M3.UNPACK_B R25, R24.H1 ;  /* 0x00000018ff19723e */ /* 0x000fe200030006ff */
[----:B------:R-:W-:Y:S01]  /*4200*/  HADD2.F32 R5, -RZ, R81.H0_H0 ;  /* 0x20000051ff057230 */ /* 0x000fe20000004100 */
[----:B------:R-:W-:Y:S01]  /*4210*/  LOP3.LUT R80, R15, 0xff00, R8, 0xf8, !PT ;  /* 0x0000ff000f507812 */ /* 0x000fe200078ef808 */
[----:B------:R-:W-:Y:S01]  /*4220*/  HADD2.F32 R15, -RZ, R26.H0_H0 ;  /* 0x2000001aff0f7230 */ /* 0x000fe20000004100 */
[----:B------:R-:W-:Y:S01]  /*4230*/  LOP3.LUT R4, R7, 0xff0000, R4, 0xf8, !PT ;  /* 0x00ff000007047812 */ /* 0x000fe200078ef804 */
[----:B------:R-:W-:Y:S01]  /*4240*/  HADD2.F32 R8, -RZ, R25.H0_H0 ;  /* 0x20000019ff087230 */ /* 0x000fe20000004100 */
[----:B------:R-:W-:Y:S01]  /*4250*/  F2FP.F16.E4M3.UNPACK_B R27, R77.H1 ;  /* 0x0000004dff1b723e */ /* 0x000fe200030006ff */
[----:B------:R-:W-:-:S02]  /*4260*/  IMAD.U32 R7, R79, 0x10000, RZ ;  /* 0x000100004f077824 */ /* 0x000fc400078e00ff */
[CC--:B------:R-:W-:Y:S01]  /*4270*/  FMUL.FTZ R85, R15.reuse, R5.reuse ;  /* 0x000000050f557220 */ /* 0x0c0fe20000410000 */
[----:B------:R-:W-:Y:S02]  /*4280*/  HADD2.F32 R25, -RZ, R25.H1_H1 ;  /* 0x30000019ff197230 */ /* 0x000fe40000004100 */
[----:B------:R-:W-:Y:S01]  /*4290*/  FMUL.FTZ R84, R8, R5 ;  /* 0x0000000508547220 */ /* 0x000fe20000410000 */
[----:B------:R-:W-:Y:S01]  /*42a0*/  LOP3.LUT R5, R82, 0xff0000, R83, 0xf8, !PT ;  /* 0x00ff000052057812 */ /* 0x000fe200078ef853 */
[----:B------:R-:W-:Y:S01]  /*42b0*/  HADD2.F32 R83, -RZ, R81.H1_H1 ;  /* 0x30000051ff537230 */ /* 0x000fe20000004100 */
[----:B------:R-:W-:Y:S01]  /*42c0*/  F2FP.F16.E4M3.UNPACK_B R81, R78 ;  /* 0x0000004eff51723e */ /* 0x000fe200020006ff */
[--C-:B------:R-:W-:Y:S01]  /*42d0*/  HADD2.F32 R79, -RZ, R27.reuse.H0_H0 ;  /* 0x2000001bff4f7230 */ /* 0x100fe20000004100 */
[----:B------:R-:W-:Y:S01]  /*42e0*/  LOP3.LUT R7, R80, 0xff0000, R7, 0xf8, !PT ;  /* 0x00ff000050077812 */ /* 0x000fe200078ef807 */
[----:B------:R-:W-:Y:S01]  /*42f0*/  HADD2.F32 R78, -RZ, R26.H1_H1 ;  /* 0x3000001aff4e7230 */ /* 0x000fe20000004100 */
[----:B------:R-:W-:Y:S01]  /*4300*/  F2FP.F16.E4M3.UNPACK_B R28, R28 ;  /* 0x0000001cff1c723e */ /* 0x000fe200020006ff */
[----:B------:R-:W-:Y:S01]  /*4310*/  HADD2.F32 R80, -RZ, R27.H1_H1 ;  /* 0x3000001bff507230 */ /* 0x000fe20000004100 */
[----:B------:R-:W-:Y:S01]  /*4320*/  F2FP.F16.E4M3.UNPACK_B R27, R24 ;  /* 0x00000018ff1b723e */ /* 0x000fe200020006ff */
[-C--:B------:R-:W-:Y:S01]  /*4330*/  FFMA.FTZ R8, R8, R79.reuse, -R85 ;  /* 0x0000004f08087223 */ /* 0x080fe20000010855 */
[----:B------:R-:W-:Y:S01]  /*4340*/  FFMA.FTZ R15, R15, R79, R84 ;  /* 0x0000004f0f0f7223 */ /* 0x000fe20000010054 */
[----:B------:R-:W-:Y:S01]  /*4350*/  FMUL.FTZ R24, R78, R83 ;  /* 0x000000534e187220 */ /* 0x000fe20000410000 */
[----:B------:R-:W-:Y:S01]  /*4360*/  F2FP.F16.E4M3.UNPACK_B R79, R77 ;  /* 0x0000004dff4f723e */ /* 0x000fe200020006ff */
[----:B------:R-:W-:Y:S01]  /*4370*/  FMUL.FTZ R83, R25, R83 ;  /* 0x0000005319537220 */ /* 0x000fe20000410000 */
[----:B------:R-:W-:-:S02]  /*4380*/  HADD2.F32 R82, -RZ, R81.H0_H0 ;  /* 0x20000051ff527230 */ /* 0x000fc40000004100 */
[-C--:B------:R-:W-:Y:S01]  /*4390*/  FFMA.FTZ R25, R25, R80.reuse, -R24 ;  /* 0x0000005019197223 */ /* 0x080fe20000010818 */
[--C-:B------:R-:W-:Y:S02]  /*43a0*/  HADD2.F32 R77, -RZ, R28.reuse.H0_H0 ;  /* 0x2000001cff4d7230 */ /* 0x100fe40000004100 */
        /* <DEDUP_REMOVED lines=28> */
[----:B------:R-:W-:-:S02]  /*4570*/  HADD2.F32 R77, -RZ, R77.H1_H1 ;  /* 0x3000004dff4d7230 */ /* 0x000fc40000004100 */
[-C--:B------:R-:W-:Y:S01]  /*4580*/  FFMA.FTZ R86, R28, R79.reuse, -R87 ;  /* 0x0000004f1c567223 */ /* 0x080fe20000010857 */
[----:B------:R-:W-:Y:S01]  /*4590*/  HADD2.F32 R27, -RZ, R27.H1_H1 ;  /* 0x3000001bff1b7230 */ /* 0x000fe20000004100 */
[----:B------:R-:W-:Y:S01]  /*45a0*/  F2FP.F16.E4M3.UNPACK_B R30, R30 ;  /* 0x0000001eff1e723e */ /* 0x000fe200020006ff */
[----:B------:R-:W-:Y:S02]  /*45b0*/  HADD2.F32 R80, -RZ, R80.H1_H1 ;  /* 0x30000050ff507230 */ /* 0x000fe40000004100 */
[----:B------:R-:W-:Y:S01]  /*45c0*/  FMUL.FTZ R28, R77, R82 ;  /* 0x000000524d1c7220 */ /* 0x000fe20000410000 */
[----:B------:R-:W-:Y:S01]  /*45d0*/  F2FP.F16.E4M3.UNPACK_B R74, R74 ;  /* 0x0000004aff4a723e */ /* 0x000fe200020006ff */
[C---:B------:R-:W-:Y:S01]  /*45e0*/  FMUL.FTZ R88, R27.reuse, R82 ;  /* 0x000000521b587220 */ /* 0x040fe20000410000 */
[----:B------:R-:W-:Y:S01]  /*45f0*/  FFMA.FTZ R82, R78, R79, R81 ;  /* 0x0000004f4e527223 */ /* 0x000fe20000010051 */
[----:B------:R-:W-:Y:S01]  /*4600*/  FFMA.FTZ R91, R27, R80, -R28 ;  /* 0x000000501b5b7223 */ /* 0x000fe2000001081c */
[----:B------:R-:W-:Y:S01]  /*4610*/  HADD2.F32 R78, -RZ, R76.H0_H0 ;  /* 0x2000004cff4e7230 */ /* 0x000fe20000004100 */
[----:B------:R-:W-:Y:S01]  /*4620*/  F2FP.SATFINITE.E4M3.F32.PACK_AB_MERGE_C R8, R25, R8, RZ ;  /* 0x000000081908723e */ /* 0x000fe200048070ff */
[----:B------:R-:W-:-:S02]  /*4630*/  HADD2.F32 R27, -RZ, R10.H0_H0 ;  /* 0x2000000aff1b7230 */ /* 0x000fc40000004100 */
[----:B------:R-:W-:Y:S01]  /*4640*/  FFMA.FTZ R93, R77, R80, R88 ;  /* 0x000000504d5d7223 */ /* 0x000fe20000010058 */
[----:B------:R-:W-:Y:S01]  /*4650*/  HADD2.F32 R28, -RZ, R30.H0_H0 ;  /* 0x2000001eff1c7230 */ /* 0x000fe20000004100 */
[----:B------:R-:W-:Y:S01]  /*4660*/  F2FP.SATFINITE.E4M3.F32.PACK_AB_MERGE_C R8, R85, R26, R8 ;  /* 0x0000001a5508723e */ /* 0x000fe20004807008 */
[----:B------:R-:W-:Y:S02]  /*4670*/  HADD2.F32 R79, -RZ, R76.H1_H1 ;  /* 0x3000004cff4f7230 */ /* 0x000fe40000004100 */
[----:B------:R-:W-:Y:S01]  /*4680*/  FMUL.FTZ R81, R27, R78 ;  /* 0x0000004e1b517220 */ /* 0x000fe20000410000 */
[----:B------:R-:W-:Y:S01]  /*4690*/  HADD2.F32 R10, -RZ, R10.H1_H1 ;  /* 0x3000000aff0a7230 */ /* 0x000fe20000004100 */
[----:B------:R-:W-:Y:S01]  /*46a0*/  F2FP.SATFINITE.E4M3.F32.PACK_AB_MERGE_C R15, R24, R15, RZ ;  /* 0x0000000f180f723e */ /* 0x000fe200048070ff */
[----:B------:R-:W-:Y:S01]  /*46b0*/  HADD2.F32 R30, -RZ, R30.H1_H1 ;  /* 0x3000001eff1e7230 */ /* 0x000fe20000004100 */
[----:B------:R-:W-:Y:S01]  /*46c0*/  F2FP.F16.E4M3.UNPACK_B R25, R29 ;  /* 0x0000001dff19723e */ /* 0x000fe200020006ff */
[--C-:B------:R-:W-:Y:S01]  /*46d0*/  HADD2.F32 R76, -RZ, R74.reuse.H0_H0 ;  /* 0x2000004aff4c7230 */ /* 0x100fe20000004100 */
[----:B------:R-:W-:Y:S01]  /*46e0*/  F2FP.F16.E4M3.UNPACK_B R26, R7 ;  /* 0x00000007ff1a723e */ /* 0x000fe200020006ff */
[----:B------:R-:W-:-:S02]  /*46f0*/  HADD2.F32 R77, -RZ, R74.H1_H1 ;  /* 0x3000004aff4d7230 */ /* 0x000fc40000004100 */
[----:B------:R-:W-:Y:S01]  /*4700*/  FMUL.FTZ R74, R28, R78 ;  /* 0x0000004e1c4a7220 */ /* 0x000fe20000410000 */
[----:B------:R-:W-:Y:S01]  /*4710*/  F2FP.F16.E4M3.UNPACK_B R24, R9 ;  /* 0x00000009ff18723e */ /* 0x000fe200020006ff */
[-C--:B------:R-:W-:Y:S01]  /*4720*/  FMUL.FTZ R87, R30, R79.reuse ;  /* 0x0000004f1e577220 */ /* 0x080fe20000410000 */
[----:B------:R-:W-:Y:S01]  /*4730*/  FMUL.FTZ R89, R10, R79 ;  /* 0x0000004f0a597220 */ /* 0x000fe20000410000 */
[-C--:B------:R-:W-:Y:S01]  /*4740*/  FFMA.FTZ R79, R27, R76.reuse, -R74 ;  /* 0x0000004c1b4f7223 */ /* 0x080fe2000001084a */
[----:B------:R-:W-:Y:S01]  /*4750*/  FFMA.FTZ R81, R28, R76, R81 ;  /* 0x0000004c1c517223 */ /* 0x000fe20000010051 */
[----:B------:R-:W-:Y:S01]  /*4760*/  F2FP.SATFINITE.E4M3.F32.PACK_AB_MERGE_C R28, R84, R83, R15 ;  /* 0x00000053541c723e */ /* 0x000fe2000480700f */
[----:B------:R-:W-:Y:S01]  /*4770*/  HADD2.F32 R27, -RZ, R25.H0_H0 ;  /* 0x20000019ff1b7230 */ /* 0x000fe20000004100 */
[----:B------:R-:W-:Y:S01]  /*4780*/  F2FP.F16.E4M3.UNPACK_B R74, R6 ;  /* 0x00000006ff4a723e */ /* 0x000fe200020006ff */
[----:B------:R-:W-:Y:S02]  /*4790*/  HADD2.F32 R78, -RZ, R26.H0_H0 ;  /* 0x2000001aff4e7230 */ /* 0x000fe40000004100 */
[----:B------:R-:W-:Y:S01]  /*47a0*/  FFMA.FTZ R10, R10, R77, -R87 ;  /* 0x0000004d0a0a7223 */ /* 0x000fe20000010857 */
[----:B------:R-:W-:-:S02]  /*47b0*/  HADD2.F32 R15, -RZ, R24.H0_H0 ;  /* 0x20000018ff0f7230 */ /* 0x000fc40000004100 */
[----:B------:R-:W-:Y:S01]  /*47c0*/  FFMA.FTZ R30, R30, R77, R89 ;  /* 0x0000004d1e1e7223 */ /* 0x000fe20000010059 */
        /* <DEDUP_REMOVED lines=9> */
[C---:B------:R-:W-:Y:S01]  /*4860*/  FMUL.FTZ R27, R25.reuse, R77 ;  /* 0x0000004d191b7220 */ /* 0x040fe20000410000 */
[----:B------:R-:W-:Y:S01]  /*4870*/  F2FP.F16.E4M3.UNPACK_B R29, R29.H1 ;  /* 0x0000001dff1d723e */ /* 0x000fe200030006ff */
[C---:B------:R-:W-:Y:S01]  /*4880*/  FMUL.FTZ R78, R26.reuse, R77 ;  /* 0x0000004d1a4e7220 */ /* 0x040fe20000410000 */
[----:B------:R-:W-:Y:S01]  /*4890*/  F2FP.F16.E4M3.UNPACK_B R76, R7.H1 ;  /* 0x00000007ff4c723e */ /* 0x000fe200030006ff */
[-C--:B------:R-:W-:Y:S01]  /*48a0*/  FFMA.FTZ R26, R26, R74.reuse, -R27 ;  /* 0x0000004a1a1a7223 */ /* 0x080fe2000001081b */
[----:B------:R-:W-:Y:S01]  /*48b0*/  F2FP.F16.E4M3.UNPACK_B R9, R9.H1 ;  /* 0x00000009ff09723e */ /* 0x000fe200030006ff */
[----:B------:R-:W-:Y:S01]  /*48c0*/  FFMA.FTZ R7, R25, R74, R78 ;  /* 0x0000004a19077223 */ /* 0x000fe2000001004e */
[----:B------:R-:W-:Y:S01]  /*48d0*/  F2FP.SATFINITE.E4M3.F32.PACK_AB_MERGE_C R82, R93, R82, RZ ;  /* 0x000000525d52723e */ /* 0x000fe200048070ff */
[----:B------:R-:W-:Y:S01]  /*48e0*/  HADD2.F32 R27, -RZ, R29.H0_H0 ;  /* 0x2000001dff1b7230 */ /* 0x000fe20000004100 */
[----:B------:R-:W-:Y:S01]  /*48f0*/  F2FP.F16.E4M3.UNPACK_B R6, R6.H1 ;  /* 0x00000006ff06723e */ /* 0x000fe200030006ff */
[----:B------:R-:W-:Y:S01]  /*4900*/  HADD2.F32 R78, -RZ, R76.H0_H0 ;  /* 0x2000004cff4e7230 */ /* 0x000fe20000004100 */
[----:B------:R-:W-:Y:S01]  /*4910*/  F2FP.SATFINITE.E4M3.F32.PACK_AB_MERGE_C R30, R30, R81, R82 ;  /* 0x000000511e1e723e */ /* 0x000fe20004807052 */
[----:B------:R-:W-:Y:S01]  /*4920*/  HADD2.F32 R25, -RZ, R9.H0_H0 ;  /* 0x20000009ff197230 */ /* 0x000fe20000004100 */
[----:B------:R-:W-:Y:S01]  /*4930*/  F2FP.SATFINITE.E4M3.F32.PACK_AB_MERGE_C R86, R91, R86, RZ ;  /* 0x000000565b56723e */ /* 0x000fe200048070ff */
[----:B------:R-:W-:-:S02]  /*4940*/  HADD2.F32 R29, -RZ, R29.H1_H1 ;  /* 0x3000001dff1d7230 */ /* 0x000fc40000004100 */
[-C--:B------:R-:W-:Y:S01]  /*4950*/  FMUL.FTZ R82, R27, R78.reuse ;  /* 0x0000004e1b527220 */ /* 0x080fe20000410000 */
[----:B------:R-:W-:Y:S02]  /*4960*/  HADD2.F32 R80, -RZ, R76.H1_H1 ;  /* 0x3000004cff507230 */ /* 0x000fe40000004100 */
[----:B------:R-:W-:Y:S01]  /*4970*/  FMUL.FTZ R78, R25, R78 ;  /* 0x0000004e194e7220 */ /* 0x000fe20000410000 */
[--C-:B------:R-:W-:Y:S01]  /*4980*/  HADD2.F32 R74, -RZ, R6.reuse.H0_H0 ;  /* 0x20000006ff4a7230 */ /* 0x100fe20000004100 */
[----:B------:R-:W-:Y:S01]  /*4990*/  F2FP.SATFINITE.E4M3.F32.PACK_AB_MERGE_C R10, R10, R79, R86 ;  /* 0x0000004f0a0a723e */ /* 0x000fe20004807056 */
[----:B------:R-:W-:Y:S01]  /*49a0*/  HADD2.F32 R9, -RZ, R9.H1_H1 ;  /* 0x30000009ff097230 */ /* 0x000fe20000004100 */
[----:B------:R-:W-:Y:S01]  /*49b0*/  F2FP.F16.E4M3.UNPACK_B R79, R5.H1 ;  /* 0x00000005ff4f723e */ /* 0x000fe200030006ff */
[----:B------:R-:W-:Y:S02]  /*49c0*/  HADD2.F32 R76, -RZ, R6.H1_H1 ;  /* 0x30000006ff4c7230 */ /* 0x000fe40000004100 */
[----:B------:R-:W-:Y:S01]  /*49d0*/  FMUL.FTZ R6, R29, R80 ;  /* 0x000000501d067220 */ /* 0x000fe20000410000 */
[-C--:B------:R-:W-:Y:S01]  /*49e0*/  FFMA.FTZ R83, R27, R74.reuse, R78 ;  /* 0x0000004a1b537223 */ /* 0x080fe2000001004e */
[----:B------:R-:W-:Y:S01]  /*49f0*/  F2FP.F16.E4M3.UNPACK_B R27, R31 ;  /* 0x0000001fff1b723e */ /* 0x000fe200020006ff */
[----:B------:R-:W-:Y:S01]  /*4a00*/  FFMA.FTZ R82, R25, R74, -R82 ;  /* 0x0000004a19527223 */ /* 0x000fe20000010852 */
[C---:B------:R-:W-:Y:S01]  /*4a10*/  FFMA.FTZ R85, R9.reuse, R76, -R6 ;  /* 0x0000004c09557223 */ /* 0x040fe20000010806 */
[----:B------:R-:W-:Y:S01]  /*4a20*/  F2FP.F16.E4M3.UNPACK_B R6, R11 ;  /* 0x0000000bff06723e */ /* 0x000fe200020006ff */
[----:B------:R-:W-:Y:S01]  /*4a30*/  FMUL.FTZ R80, R9, R80 ;  /* 0x0000005009507220 */ /* 0x000fe20000410000 */
[----:B------:R-:W-:Y:S01]  /*4a40*/  F2FP.F16.E4M3.UNPACK_B R31, R31.H1 ;  /* 0x0000001fff1f723e */ /* 0x000fe200030006ff */
[----:B------:R-:W-:Y:S01]  /*4a50*/  HADD2.F32 R81, -RZ, R79.H0_H0 ;  /* 0x2000004fff517230 */ /* 0x000fe20000004100 */
        /* <DEDUP_REMOVED lines=12> */
[CC--:B------:R-:W-:Y:S01]  /*4b20*/  FMUL.FTZ R88, R4.reuse, R81.reuse ;  /* 0x0000005104587220 */ /* 0x0c0fe20000410000 */
[----:B------:R-:W-:Y:S02]  /*4b30*/  HADD2.F32 R9, -RZ, R6.H0_H0 ;  /* 0x20000006ff097230 */ /* 0x000fe40000004100 */
[----:B------:R-:W-:Y:S01]  /*4b40*/  FMUL.FTZ R81, R25, R81 ;  /* 0x0000005119517220 */ /* 0x000fe20000410000 */
[----:B------:R-:W-:Y:S02]  /*4b50*/  HADD2.F32 R76, -RZ, R5.H0_H0 ;  /* 0x20000005ff4c7230 */ /* 0x000fe40000004100 */
[-C--:B------:R-:W-:Y:S01]  /*4b60*/  FMUL.FTZ R86, R29, R80.reuse ;  /* 0x000000501d567220 */ /* 0x080fe20000410000 */
[----:B------:R-:W-:Y:S02]  /*4b70*/  HADD2.F32 R31, -RZ, R31.H1_H1 ;  /* 0x3000001fff1f7230 */ /* 0x000fe40000004100 */
[----:B------:R-:W-:Y:S01]  /*4b80*/  FFMA.FTZ R81, R4, R77, R81 ;  /* 0x0000004d04517223 */ /* 0x000fe20000010051 */
        /* <DEDUP_REMOVED lines=9> */
[----:B------:R-:W-:-:S02]  /*4c20*/  HADD2.F32 R74, -RZ, R74.H1_H1 ;  /* 0x3000004aff4a7230 */ /* 0x000fc40000004100 */
[----:B------:R-:W-:Y:S01]  /*4c30*/  FFMA.FTZ R88, R25, R77, -R88 ;  /* 0x0000004d19587223 */ /* 0x000fe20000010858 */
[----:B------:R-:W-:Y:S02]  /*4c40*/  HADD2.F32 R6, -RZ, R6.H1_H1 ;  /* 0x30000006ff067230 */ /* 0x000fe40000004100 */
[----:B------:R-:W-:Y:S01]  /*4c50*/  FMUL.FTZ R9, R27, R78 ;  /* 0x0000004e1b097220 */ /* 0x000fe20000410000 */
        /* <DEDUP_REMOVED lines=9> */
[----:B------:R-:W-:Y:S01]  /*4cf0*/  F2FP.SATFINITE.E4M3.F32.PACK_AB_MERGE_C R11, R9, R86, R11 ;  /* 0x00000056090b723e */ /* 0x000fe2000480700b */
[----:B------:R-:W-:Y:S01]  /*4d00*/  IMAD.MOV.U32 R9, RZ, RZ, R15 ;  /* 0x000000ffff097224 */ /* 0x000fe200078e000f */
[----:B------:R-:W-:Y:S02]  /*4d10*/  F2FP.SATFINITE.E4M3.F32.PACK_AB_MERGE_C R29, R7, R24, R83 ;  /* 0x00000018071d723e */ /* 0x000fe40004807053 */
[----:B------:R-:W-:-:S07]  /*4d20*/  F2FP.SATFINITE.E4M3.F32.PACK_AB_MERGE_C R31, R5, R80, R4 ;  /* 0x00000050051f723e */ /* 0x000fce0004807004 */
.L_x_14953:
[----:B------:R-:W-:Y:S05]  /*4d30*/  BSYNC B1 ;  /* 0x0000000000017941 */ /* 0x000fea0003800000 */
.L_x_14952:
[----:B-1----:R1:W-:Y:S01]  /*4d40*/  ST.E.128 desc[UR40][R2.64], R8 ;  /* 0x0000000802007985 */ /* 0x0023e2000c101d28 */
[----:B------:R-:W-:-:S13]  /*4d50*/  ISETP.GE.AND P3, PT, R13, R12, PT ;  /* 0x0000000c0d00720c */ /* 0x000fda0003f66270 */
[----:B------:R-:W-:Y:S05]  /*4d60*/  @P3 BRA `(.L_x_14941) ;  /* 0x0000000000f03947 */ /* 0x000fea0003800000 */
[----:B------:R-:W-:-:S04]  /*4d70*/  IADD3 R14, P3, R14, R13, RZ ;  /* 0x0000000d0e0e7210 */ /* 0x000fc80007f7e0ff */
[----:B------:R-:W-:-:S05]  /*4d80*/  LEA.HI.X.SX32 R15, R13, R0, 0x1, P3 ;  /* 0x000000000d0f7211 */ /* 0x000fca00018f0eff */
[----:B--2---:R2:W-:Y:S01]  /*4d90*/  ST.E.128 desc[UR40][R14.64], R28 ;  /* 0x0000001c0e007985 */ /* 0x0045e2000c101d28 */
[----:B------:R-:W-:Y:S05]  /*4da0*/  BRA `(.L_x_14941) ;  /* 0x0000000000e07947 */ /* 0x000fea0003800000 */
.L_x_14933:
[----:B------:R-:W2:Y:S02]  /*4db0*/  LDL R0, [R1+0xc] ;  /* 0x00000c0001007983 */ /* 0x000ea40000100800 */
[----:B--2---:R-:W-:-:S13]  /*4dc0*/  ISETP.NE.AND P4, PT, R0, 0x3, PT ;  /* 0x000000030000780c */ /* 0x004fda0003f85270 */
[----:B------:R-:W-:Y:S05]  /*4dd0*/  @!P4 BRA `(.L_x_14954) ;  /* 0x000000000004c947 */ /* 0x000fea0003800000 */
[----:B------:R-:W-:Y:S01]  /*4de0*/  BPT.TRAP 0x1 ;  /* 0x000000040000795c */ /* 0x000fe20000300000 */
.L_x_14954:
[----:B------:R-:W2:Y:S01]  /*4df0*/  LDL R0, [R1+0x1c] ;  /* 0x00001c0001007983 */ /* 0x000ea20000100800 */
[----:B------:R-:W-:Y:S01]  /*4e00*/  IMAD R50, R157, 0x8, R22 ;  /* 0x000000089d327824 */ /* 0x000fe200078e0216 */
[----:B------:R-:W-:Y:S01]  /*4e10*/  BSSY B1, `(.L_x_14955) ;  /* 0x0000005000017945 */ /* 0x000fe20003800000 */
[----:B------:R-:W-:Y:S02]  /*4e20*/  SHF.R.S32.HI R71, RZ, 0x1f, R69 ;  /* 0x0000001fff477819 */ /* 0x000fe40000011445 */
[----:B--2---:R-:W-:-:S04]  /*4e30*/  SHF.L.U32 R75, R0, 0x1f, RZ ;  /* 0x0000001f004b7819 */ /* 0x004fc800000006ff */
[----:B------:R-:W0:Y:S02]  /*4e40*/  SYNCS.PHASECHK.TRANS64.TRYWAIT P3, [R50+URZ+0x13290], R75 ;  /* 0x0132904b320075a7 */ /* 0x000e24000806017f */
[----:B0-----:R-:W-:Y:S05]  /*4e50*/  @!P3 BRA `(.L_x_14956) ;  /* 0x000001f40024b947 */ /* 0x001fea0003800000 */
.L_x_15266:
[----:B------:R-:W-:Y:S05]  /*4e60*/  BSYNC B1 ;  /* 0x0000000000017941 */ /* 0x000fea0003800000 */
.L_x_14955:
        /* <DEDUP_REMOVED lines=17> */
[----:B--2---:R-:W-:Y:S01]  /*4f80*/  IMAD.WIDE.U32 R2, R6, UR4, R2 ;  /* 0x0000000406027c25 */ /* 0x004fe2000f8e0002 */
        /* <DEDUP_REMOVED lines=8> */
[----:B------:R-:W-:Y:S01]  /*5010*/  ISETP.GT.AND P3, PT, R73, R4, PT ;  /* 0x000000044900720c */ /* 0x000fe20003f64270 */
[----:B------:R-:W-:-:S12]  /*5020*/  BRA.DIV UR4, `(.L_x_14957) ;  /* 0x000001f204c47947 */ /* 0x000fd8000b800000 */
[----:B------:R1:W2:Y:S04]  /*5030*/  SHFL.IDX PT, R3, R13, RZ, 0x1e1f ;  /* 0x001e1fff0d037589 */ /* 0x0002a800000e0000 */
[----:B------:R1:W3:Y:S02]  /*5040*/  SHFL.IDX PT, R14, R0, RZ, 0x1e1f ;  /* 0x001e1fff000e7589 */ /* 0x0002e400000e0000 */
.L_x_15270:
[----:B------:R-:W-:Y:S05]  /*5050*/  @!P3 BRA `(.L_x_14941) ;  /* 0x000000000034b947 */ /* 0x000fea0003800000 */
[----:B------:R-:W4:Y:S01]  /*5060*/  LDL R2, [R1+0x18] ;  /* 0x0000180001027983 */ /* 0x000f220000100800 */
[----:B------:R-:W-:-:S03]  /*5070*/  ULDC UR4, c[0x0][0x2f4] ;  /* 0x0000bd0000047ab9 */ /* 0x000fc60000000800 */
[----:B-1----:R-:W5:Y:S01]  /*5080*/  LDL R0, [R1+0x2c] ;  /* 0x00002c0001007983 */ /* 0x002f620000100800 */
[----:B------:R-:W-:-:S13]  /*5090*/  ISETP.GE.AND P3, PT, R18, UR4, PT ;  /* 0x0000000412007c0c */ /* 0x000fda000bf66270 */
[----:B------:R-:W1:Y:S01]  /*50a0*/  @!P3 LDS.128 R4, [R70+0xe000] ;  /* 0x00e000004604b984 */ /* 0x000e620000000c00 */
[----:B---3--:R-:W-:-:S05]  /*50b0*/  @!P3 IADD3 R12, P5, R18, R14, RZ ;  /* 0x0000000e120cb210 */ /* 0x008fca0007fbe0ff */
[----:B--2---:R-:W-:-:S05]  /*50c0*/  @!P3 IMAD.X R13, R3, 0x1, R19, P5 ;  /* 0x00000001030db824 */ /* 0x004fca00028e0613 */
[----:B-1----:R-:W-:Y:S01]  /*50d0*/  @!P3 ST.E.128 desc[UR40][R12.64], R4 ;  /* 0x000000040c00b985 */ /* 0x002fe2000c101d28 */
[----:B----4-:R-:W-:-:S13]  /*50e0*/  ISETP.GE.AND P5, PT, R2, UR4, PT ;  /* 0x0000000402007c0c */ /* 0x010fda000bfa6270 */
[----:B------:R-:W1:Y:S01]  /*50f0*/  @!P5 LDS.128 R8, [R67+0xe000] ;  /* 0x00e000004308d984 */ /* 0x000e620000000c00 */
[----:B------:R-:W-:-:S05]  /*5100*/  @!P5 IADD3 R14, P6, R2, R14, RZ ;  /* 0x0000000e020ed210 */ /* 0x000fca0007fde0ff */
[----:B-----5:R-:W-:-:S05]  /*5110*/  @!P5 IMAD.X R15, R3, 0x1, R0, P6 ;  /* 0x00000001030fd824 */ /* 0x020fca00030e0600 */
[----:B-1----:R4:W-:Y:S03]  /*5120*/  @!P5 ST.E.128 desc[UR40][R14.64], R8 ;  /* 0x000000080e00d985 */ /* 0x0029e6000c101d28 */
.L_x_14941:
[----:B------:R-:W-:Y:S05]  /*5130*/  BSYNC B0 ;  /* 0x0000000000007941 */ /* 0x000fea0003800000 */
.L_x_14932:
[----:B-12---:R-:W1:Y:S01]  /*5140*/  S2R R0, SR_TID.X ;  /* 0x0000000000007919 */ /* 0x006e620000002100 */
        /* <DEDUP_REMOVED lines=15> */
.L_x_14959:
[----:B------:R-:W-:Y:S05]  /*5240*/  BSYNC B0 ;  /* 0x0000000000007941 */ /* 0x000fea0003800000 */
.L_x_14958:
[----:B------:R-:W1:Y:S01]  /*5250*/  SYNCS.PHASECHK.TRANS64.TRYWAIT P4, [R50+URZ+0x132b0], R75 ;  /* 0x0132b04b320075a7 */ /* 0x000e62000808017f */
[----:B------:R-:W-:Y:S04]  /*5260*/  BSSY B0, `(.L_x_14960) ;  /* 0x0000002000007945 */ /* 0x000fe80003800000 */
[----:B-1----:R-:W-:Y:S05]  /*5270*/  @!P4 BRA `(.L_x_14961) ;  /* 0x000001f00074c947 */ /* 0x002fea0003800000 */
.L_x_15271:
[----:B------:R-:W-:Y:S05]  /*5280*/  BSYNC B0 ;  /* 0x0000000000007941 */ /* 0x000fea0003800000 */
.L_x_14960:
[----:B0-----:R-:W5:Y:S01]  /*5290*/  LDL R6, [R1+0x4] ;  /* 0x0000040001067983 */ /* 0x001f620000100800 */
[----:B------:R-:W-:Y:S01]  /*52a0*/  ULDC.64 UR4, c[0x0][0x328] ;  /* 0x0000ca0000047ab9 */ /* 0x000fe20000000a00 */
[----:B------:R-:W-:Y:S01]  /*52b0*/  ULDC.64 UR6, c[0x0][0x318] ;  /* 0x0000c60000067ab9 */ /* 0x000fe20000000a00 */
[----:B--2---:R-:W-:Y:S01]  /*52c0*/  IMAD R0, R71, UR4, RZ ;  /* 0x0000000447007c24 */ /* 0x004fe2000f8e02ff */
[----:B------:R-:W0:Y:S01]  /*52d0*/  S2R R4, SR_TID.X ;  /* 0x0000000000047919 */ /* 0x000e220000002100 */
[C---:B---3--:R-:W-:Y:S01]  /*52e0*/  IMAD.WIDE.U32 R2, R69.reuse, UR4, RZ ;  /* 0x0000000445027c25 */ /* 0x048fe2000f8e00ff */
        /* <DEDUP_REMOVED lines=9> */
[----:B-----5:R-:W-:-:S04]  /*5380*/  IMAD.WIDE.U32 R2, R6, UR4, R68 ;  /* 0x0000000406027c25 */ /* 0x020fc8000f8e0044 */
[----:B------:R-:W-:Y:S01]  /*5390*/  IMAD R0, R6, UR5, R3 ;  /* 0x0000000506007c24 */ /* 0x000fe2000f8e0203 */
[----:B------:R-:W-:Y:S01]  /*53a0*/  IADD3 R2, P4, R2, UR6, RZ ;  /* 0x0000000602027c10 */ /* 0x000fe2000ff9e0ff */
[C---:B0-----:R-:W-:Y:S02]  /*53b0*/  VIADD R6, R4.reuse, 0xffffff80 ;  /* 0xffffff8004067836 */ /* 0x041fe40000000000 */
[----:B------:R-:W-:Y:S01]  /*53c0*/  VIADD R4, R4, 0xffffff80 ;  /* 0xffffff8004047836 */ /* 0x000fe20000000000 */
[----:B------:R-:W-:Y:S01]  /*53d0*/  IADD3.X R0, R0, UR7, RZ, P4, !PT ;  /* 0x0000000700007c10 */ /* 0x000fe2000a7fe4ff */
[----:B------:R0:W2:Y:S03]  /*53e0*/  SHFL.IDX PT, R13, R2, RZ, 0x1e1f ;  /* 0x001e1fff020d7589 */ /* 0x0000a600000e0000 */
[----:B------:R-:W-:Y:S01]  /*53f0*/  LEA.HI R4, R4, R6, RZ, 0x1 ;  /* 0x0000000604047211 */ /* 0x000fe200078f08ff */
[----:B------:R0:W3:Y:S03]  /*5400*/  SHFL.IDX PT, R5, R0, RZ, 0x1e1f ;  /* 0x001e1fff00057589 */ /* 0x0000e600000e0000 */
[----:B------:R-:W-:-:S04]  /*5410*/  SHF.R.S32.HI R4, RZ, 0x1, R4 ;  /* 0x00000001ff047819 */ /* 0x000fc80000011404 */
[----:B------:R-:W-:-:S13]  /*5420*/  ISETP.GT.AND P4, PT, R73, R4, PT ;  /* 0x000000044900720c */ /* 0x000fda0003f84270 */
[----:B0-2---:R-:W-:Y:S05]  /*5430*/  @!P4 BRA `(.L_x_14963) ;  /* 0x000000000034c947 */ /* 0x005fea0003800000 */
[----:B------:R-:W2:Y:S01]  /*5440*/  LDL R6, [R1+0x18] ;  /* 0x0000180001067983 */ /* 0x000ea20000100800 */
[----:B------:R-:W-:-:S03]  /*5450*/  ULDC UR4, c[0x0][0x2f4] ;  /* 0x0000bd0000047ab9 */ /* 0x000fc60000000800 */
[----:B------:R-:W5:Y:S01]  /*5460*/  LDL R4, [R1+0x2c] ;  /* 0x00002c0001047983 */ /* 0x000f620000100800 */
[----:B------:R-:W-:-:S13]  /*5470*/  ISETP.GE.AND P4, PT, R18, UR4, PT ;  /* 0x0000000412007c0c */ /* 0x000fda000bf86270 */
[----:B------:R-:W-:-:S05]  /*5480*/  @!P4 IADD3 R2, P5, R18, R13, RZ ;  /* 0x0000000d1202c210 */ /* 0x000fca0007fbe0ff */
[----:B---3--:R-:W-:Y:S01]  /*5490*/  @!P4 IMAD.X R3, R5, 0x1, R19, P5 ;  /* 0x000000010503c824 */ /* 0x008fe200028e0613 */
[----:B--2---:R-:W-:-:S13]  /*54a0*/  ISETP.GE.AND P5, PT, R6, UR4, PT ;  /* 0x0000000406007c0c */ /* 0x004fda000bfa6270 */
[----:B------:R-:W-:-:S05]  /*54b0*/  @!P5 IADD3 R12, P6, R6, R13, RZ ;  /* 0x0000000d060cd210 */ /* 0x000fca0007fde0ff */
[----:B-----5:R-:W-:Y:S02]  /*54c0*/  @!P5 IMAD.X R13, R5, 0x1, R4, P6 ;  /* 0x00000001050dd824 */ /* 0x020fe400030e0604 */
[----:B------:R-:W0:Y:S04]  /*54d0*/  @!P4 LDS.128 R4, [R70+0x6000] ;  /* 0x006000004604c984 */ /* 0x000e280000000c00 */
[----:B0-----:R-:W-:Y:S04]  /*54e0*/  @!P4 ST.E.128 desc[UR40][R2.64], R4 ;  /* 0x000000040200c985 */ /* 0x001fe8000c101d28 */
[----:B----4-:R-:W0:Y:S04]  /*54f0*/  @!P5 LDS.128 R8, [R67+0x6000] ;  /* 0x006000004308d984 */ /* 0x010e280000000c00 */
[----:B0-----:R0:W-:Y:S02]  /*5500*/  @!P5 ST.E.128 desc[UR40][R12.64], R8 ;  /* 0x000000080c00d985 */ /* 0x0011e4000c101d28 */
.L_x_14963:
[----:B------:R-:W-:Y:S05]  /*5510*/  BSYNC B0 ;  /* 0x0000000000007941 */ /* 0x000fea0003800000 */
.L_x_14962:
[----:B------:R-:W2:Y:S01]  /*5520*/  LDL.LU R2, [R1+0x1c] ;  /* 0x00001c0001027983 */ /* 0x000ea20000300800 */
[----:B------:R-:W-:Y:S02]  /*5530*/  VIADD R157, R157, 0x1 ;  /* 0x000000019d9d7836 */ /* 0x000fe40000000000 */
[----:B-1----:R-:W-:Y:S01]  /*5540*/  @!P3 VIADD R50, R50, 0x132c0 ;  /* 0x000132c03232b836 */ /* 0x002fe20000000000 */
[----:B------:R-:W-:Y:S01]  /*5550*/  @!PT LDS RZ, [RZ] ;  /* 0x00000000fffff984 */ /* 0x000fe20000000800 */
[----:B------:R-:W-:Y:S01]  /*5560*/  @!PT LDS RZ, [RZ] ;  /* 0x00000000fffff984 */ /* 0x000fe20000000800 */
[----:B------:R-:W-:Y:S01]  /*5570*/  @!PT LDS RZ, [RZ] ;  /* 0x00000000fffff984 */ /* 0x000fe20000000800 */
[----:B------:R-:W-:Y:S01]  /*5580*/  @!PT LDS RZ, [RZ] ;  /* 0x00000000fffff984 */ /* 0x000fe20000000800 */
[----:B------:R1:W-:Y:S06]  /*5590*/  MEMBAR.ALL.CTA ;  /* 0x0000000000007992 */ /* 0x0003ec0000008000 */
[----:B-1----:R-:W1:Y:S02]  /*55a0*/  FENCE.VIEW.ASYNC.S ;  /* 0x00000000000073c6 */ /* 0x002e640000000000 */
[----:B-1----:R1:W-:Y:S01]  /*55b0*/  BAR.SYNC.DEFER_BLOCKING R64, 0x80 ;  /* 0x000200400000751d */ /* 0x0023e20000010000 */
[----:B------:R-:W-:-:S02]  /*55c0*/  ISETP.NE.AND P4, PT, R157, 0x2, PT ;  /* 0x000000029d00780c */ /* 0x000fc40003f85270 */
[----:B------:R-:W-:Y:S02]  /*55d0*/  @!P3 PRMT R50, RZ, 0x654, R50 ;  /* 0x00000654ff32b816 */ /* 0x000fe40000000032 */
[----:B------:R-:W-:Y:S02]  /*55e0*/  SEL R0, RZ, 0x1, P4 ;  /* 0x00000001ff007807 */ /* 0x000fe40002000000 */
[----:B------:R-:W-:Y:S01]  /*55f0*/  SEL R157, R157, RZ, P4 ;  /* 0x000000ff9d9d7207 */ /* 0x000fe20002000000 */
[----:B------:R1:W-:Y:S01]  /*5600*/  @!P3 SYNCS.ARRIVE.TRANS64.RED.A1T0 RZ, [R50+URZ], RZ ;  /* 0x000000ff32ffb9a7 */ /* 0x0003e2000810043f */
[----:B------:R-:W-:Y:S02]  /*5610*/  PLOP3.LUT P3, PT, PT, PT, PT, 0x8, 0x0 ;  /* 0x000000000000781c */ /* 0x000fe40003f6e170 */
[----:B--2---:R-:W-:-:S05]  /*5620*/  LOP3.LUT R2, R2, R0, RZ, 0x3c, !PT ;  /* 0x0000000002027212 */ /* 0x004fca00078e3cff */
[----:B------:R1:W-:Y:S01]  /*5630*/  STL [R1+0x1c], R2 ;  /* 0x00001c0201007387 */ /* 0x0003e20000100800 */
[----:B------:R-:W-:Y:S05]  /*5640*/  @P2 BRA `(.L_x_14964) ;  /* 0xffffffcc00a82947 */ /* 0x000fea000383ffff */
.L_x_14927:
[----:B------:R-:W-:Y:S04]  /*5650*/  BSSY B0, `(.L_x_14965) ;  /* 0x0000004000007945 */ /* 0x000fe80003800000 */
[----:B------:R-:W-:Y:S05]  /*5660*/  @P3 BRA `(.L_x_14966) ;  /* 0x0000000000083947 */ /* 0x000fea0003800000 */
[----:B------:R-:W2:Y:S02]  /*5670*/  FENCE.VIEW.ASYNC.G ;  /* 0x00000000000073c6 */ /* 0x000ea40000000100 */
[----:B--2---:R-:W-:Y:S06]  /*5680*/  BAR.ARV 0xc, 0x200 ;  /* 0x0308000000007b1d */ /* 0x004fec0000002000 */
.L_x_14966:
[----:B------:R-:W-:Y:S05]  /*5690*/  BSYNC B0 ;  /* 0x0000000000007941 */ /* 0x000fea0003800000 */
.L_x_14965:
[----:B------:R-:W3:Y:S01]  /*56a0*/  LDL R4, [R1+0x4c] ;  /* 0x00004c0001047983 */ /* 0x000ee20000100800 */
[----:B------:R-:W-:Y:S01]  /*56b0*/  ULDC.64 UR6, c[0x0][0x998] ;  /* 0x0002660000067ab9 */ /* 0x000fe20000000a00 */
[----:B------:R-:W-:Y:S02]  /*56c0*/  ULDC.64 UR4, c[0x0][0x990] ;  /* 0x0002640000047ab9 */ /* 0x000fe40000000a00 */
[----:B------:R-:W2:Y:S01]  /*56d0*/  LDL R0, [R1+0x4] ;  /* 0x0000040001007983 */ /* 0x000ea20000100800 */
[----:B------:R-:W-:Y:S02]  /*56e0*/  ISETP.NE.U32.AND P1, PT, RZ, UR6, PT ;  /* 0x00000006ff007c0c */ /* 0x000fe4000bf25070 */
[----:B------:R-:W-:Y:S01]  /*56f0*/  ISETP.NE.U32.AND P0, PT, RZ, UR4, PT ;  /* 0x00000004ff007c0c */ /* 0x000fe2000bf05070 */
[----:B----4-:R-:W4:Y:S01]  /*5700*/  LDL R14, [R1+0x24] ;  /* 0x00002400010e7983 */ /* 0x010f220000100800 */
[----:B------:R-:W-:Y:S02]  /*5710*/  ISETP.NE.AND.EX P1, PT, RZ, UR7, PT, P1 ;  /* 0x00000007ff007c0c */ /* 0x000fe4000bf25310 */
[----:B------:R-:W-:Y:S01]  /*5720*/  ISETP.NE.AND.EX P0, PT, RZ, UR5, PT, P0 ;  /* 0x00000005ff007c0c */ /* 0x000fe2000bf05300 */
[----:B------:R-:W4:Y:S04]  /*5730*/  LDL R20, [R1+0x8] ;  /* 0x0000080001147983 */ /* 0x000f280000100800 */
[----:B------:R-:W4:Y:S06]  /*5740*/  LDL R15, [R1+0x10] ;  /* 0x00001000010f7983 */ /* 0x000f2c0000100800 */
[----:B0-----:R-:W1:Y:S08]  /*5750*/  @P1 LDC.64 R8, c[0x0][0x9b8] ;  /* 0x00026e00ff081b82 */ /* 0x001e700000000a00 */
[----:B------:R-:W0:Y:S08]  /*5760*/  @P0 LDC.64 R6, c[0x0][0x9a8] ;  /* 0x00026a00ff060b82 */ /* 0x000e300000000a00 */
[----:B------:R-:W0:Y:S08]  /*5770*/  @P0 LDC.64 R10, c[0x0][0x9b0] ;  /* 0x00026c00ff0a0b82 */ /* 0x000e300000000a00 */
[----:B------:R-:W0:Y:S01]  /*5780*/  @P1 LDC.64 R12, c[0x0][0x9c0] ;  /* 0x00027000ff0c1b82 */ /* 0x000e220000000a00 */
[----:B---3--:R-:W-:-:S02]  /*5790*/  @P1 SHF.R.S32.HI R5, RZ, 0x1f, R4 ;  /* 0x0000001fff051819 */ /* 0x008fc40000011404 */
[----:B------:R-:W-:Y:S01]  /*57a0*/  @P0 SHF.R.S32.HI R3, RZ, 0x1f, R4 ;  /* 0x0000001fff030819 */ /* 0x000fe20000011404 */
[----:B--2---:R-:W-:Y:S02]  /*57b0*/  IMAD.MOV.U32 R21, RZ, RZ, R0 ;  /* 0x000000ffff157224 */ /* 0x004fe400078e0000 */
[----:B-1----:R-:W-:Y:S02]  /*57c0*/  @P1 IMAD R2, R5, R8, RZ ;  /* 0x0000000805021224 */ /* 0x002fe400078e02ff */
[-C--:B0-----:R-:W-:Y:S02]  /*57d0*/  @P0 IMAD R0, R3, R6.reuse, RZ ;  /* 0x0000000603000224 */ /* 0x081fe400078e02ff */
[C---:B------:R-:W-:Y:S02]  /*57e0*/  @P1 IMAD R9, R4.reuse, R9, R2 ;  /* 0x0000000904091224 */ /* 0x040fe400078e0202 */
[C---:B------:R-:W-:Y:S02]  /*57f0*/  @P0 IMAD R7, R4.reuse, R7, R0 ;  /* 0x0000000704070224 */ /* 0x040fe400078e0200 */
[----:B------:R-:W-:-:S04]  /*5800*/  @P0 IMAD.WIDE.U32 R2, R4, R6, RZ ;  /* 0x0000000604020225 */ /* 0x000fc800078e00ff */
[----:B------:R-:W-:-:S04]  /*5810*/  @P1 IMAD.WIDE.U32 R4, R4, R8, RZ ;  /* 0x0000000804041225 */ /* 0x000fc800078e00ff */
[----:B------:R-:W-:Y:S02]  /*5820*/  @P0 IMAD.IADD R3, R3, 0x1, R7 ;  /* 0x0000000103030824 */ /* 0x000fe400078e0207 */
[----:B------:R-:W-:Y:S02]  /*5830*/  @P1 IMAD.IADD R5, R5, 0x1, R9 ;  /* 0x0000000105051824 */ /* 0x000fe400078e0209 */
[----:B------:R-:W-:-:S04]  /*5840*/  @P0 IMAD.WIDE.U32 R2, R21, R10, R2 ;  /* 0x0000000a15020225 */ /* 0x000fc800078e0002 */
[----:B------:R-:W-:-:S04]  /*5850*/  @P1 IMAD.WIDE.U32 R6, R21, R12, R4 ;  /* 0x0000000c15061225 */ /* 0x000fc800078e0004 */
[C---:B------:R-:W-:Y:S01]  /*5860*/  @P0 IMAD R5, R21.reuse, R11, R3 ;  /* 0x0000000b15050224 */ /* 0x040fe200078e0203 */
[----:B------:R-:W-:Y:S01]  /*5870*/  @P1 LEA R8, P3, R6, UR6, 0x2 ;  /* 0x0000000606081c11 */ /* 0x000fe2000f8610ff */
[----:B------:R-:W-:Y:S01]  /*5880*/  @P1 IMAD R3, R21, R13, R7 ;  /* 0x0000000d15031224 */ /* 0x000fe200078e0207 */
[----:B------:R-:W-:Y:S01]  /*5890*/  @P0 LEA R4, P2, R2, UR4, 0x2 ;  /* 0x0000000402040c11 */ /* 0x000fe2000f8410ff */
[----:B------:R-:W-:Y:S01]  /*58a0*/  IMAD.MOV.U32 R0, RZ, RZ, 0x3f800000 ;  /* 0x3f800000ff007424 */ /* 0x000fe200078e00ff */
[----:B------:R-:W0:Y:S01]  /*58b0*/  LDC.64 R10, c[0x0][0x9e0] ;  /* 0x00027800ff0a7b82 */ /* 0x000e220000000a00 */
[----:B------:R-:W-:Y:S01]  /*58c0*/  ULDC UR4, c[0x0][0x988] ;  /* 0x0002620000047ab9 */ /* 0x000fe20000000800 */
[----:B------:R-:W-:Y:S01]  /*58d0*/  @P1 LEA.HI.X R9, R6, UR7, R3, 0x2, P3 ;  /* 0x0000000706091c11 */ /* 0x000fe200098f1403 */
[----:B------:R-:W-:Y:S01]  /*58e0*/  IMAD.MOV.U32 R3, RZ, RZ, 0x3f800000 ;  /* 0x3f800000ff037424 */ /* 0x000fe200078e00ff */
[----:B------:R-:W-:-:S03]  /*58f0*/  @P0 LEA.HI.X R5, R2, UR5, R5, 0x2, P2 ;  /* 0x0000000502050c11 */ /* 0x000fc600090f1405 */
[----:B------:R-:W2:Y:S01]  /*5900*/  @P1 LDG.E R0, desc[UR40][R8.64] ;  /* 0x0000002808001981 */ /* 0x000ea2000c1e1900 */
[----:B------:R-:W1:Y:S03]  /*5910*/  LDC R2, c[0x0][0x448] ;  /* 0x00011200ff027b82 */ /* 0x000e660000000800 */
[----:B------:R3:W2:Y:S01]  /*5920*/  @P0 LDG.E R3, desc[UR40][R4.64] ;  /* 0x0000002804030981 */ /* 0x0006a2000c1e1900 */
[----:B-1----:R-:W-:-:S13]  /*5930*/  ISETP.NE.AND P1, PT, R2, 0x1, PT ;  /* 0x000000010200780c */ /* 0x002fda0003f25270 */
[----:B------:R-:W1:Y:S08]  /*5940*/  @P1 LDC R7, c[0x0][0x44c] ;  /* 0x00011300ff071b82 */ /* 0x000e700000000800 */
[----:B------:R-:W1:Y:S01]  /*5950*/  @P1 LDC R6, c[0x0][0x450] ;  /* 0x00011400ff061b82 */ /* 0x000e620000000800 */
[----:B----4-:R-:W-:Y:S01]  /*5960*/  VIADD R2, R14, 0xbf ;  /* 0x000000bf0e027836 */ /* 0x010fe20000000000 */
[----:B0-----:R-:W-:-:S02]  /*5970*/  ISETP.GE.AND P2, PT, R11, 0x1, PT ;  /* 0x000000010b00780c */ /* 0x001fc40003f46270 */
[----:B---3--:R-:W-:Y:S01]  /*5980*/  IADD3 R5, R15, 0x1, -R20 ;  /* 0x000000010f057810 */ /* 0x008fe20007ffe814 */
[----:B-1----:R-:W-:-:S05]  /*5990*/  @P1 IMAD.HI.U32 R7, R2, R7, RZ ;  /* 0x0000000702071227 */ /* 0x002fca00078e00ff */
[----:B------:R-:W-:-:S05]  /*59a0*/  @P1 SHF.R.U32.HI R2, RZ, R6, R7 ;  /* 0x00000006ff021219 */ /* 0x000fca0000011607 */
[----:B------:R-:W-:Y:S02]  /*59b0*/  IMAD.IADD R5, R5, 0x1, R2 ;  /* 0x0000000105057824 */ /* 0x000fe400078e0202 */
        /* <DEDUP_REMOVED lines=15> */
.L_x_14969:
[----:B------:R-:W-:-:S13]  /*5ab0*/  ISETP.NE.AND P0, PT, R11, 0x1, PT ;  /* 0x000000010b00780c */ /* 0x000fda0003f05270 */
[----:B------:R-:W0:Y:S02]  /*5ac0*/  @P0 LDC.64 R4, c[0x0][0x9e8] ;  /* 0x00027a00ff040b82 */ /* 0x000e240000000a00 */
[----:B0-----:R-:W-:-:S05]  /*5ad0*/  @P0 IMAD.HI.U32 R4, R0, R4, RZ ;  /* 0x0000000400040227 */ /* 0x001fca00078e00ff */
[----:B------:R-:W-:-:S07]  /*5ae0*/  @P0 SHF.R.U32.HI R0, RZ, R5, R4 ;  /* 0x00000005ff000219 */ /* 0x000fce0000011604 */
.L_x_14970:
[----:B------:R-:W-:Y:S05]  /*5af0*/  BSYNC B0 ;  /* 0x0000000000007941 */ /* 0x000fea0003800000 */
.L_x_14968:
[----:B------:R-:W-:-:S05]  /*5b00*/  IMAD R0, R0, R11, R11 ;  /* 0x0000000b00007224 */ /* 0x000fca00078e020b */
[----:B------:R-:W-:-:S07]  /*5b10*/  VIMNMX R3, R3, R0, PT ;  /* 0x0000000003037248 */ /* 0x000fce0003fe0100 */
.L_x_14967:
[----:B------:R-:W0:Y:S01]  /*5b20*/  @P1 LDC R0, c[0x0][0x44c] ;  /* 0x00011300ff001b82 */ /* 0x000e220000000800 */
[----:B------:R-:W-:Y:S01]  /*5b30*/  VIADD R3, R3, 0x9f ;  /* 0x0000009f03037836 */ /* 0x000fe20000000000 */
[----:B------:R-:W-:Y:S01]  /*5b40*/  ULDC UR4, c[0x0][0x9dc] ;  /* 0x0002770000047ab9 */ /* 0x000fe20000000800 */
[----:B------:R-:W-:Y:S02]  /*5b50*/  IMAD.MOV.U32 R5, RZ, RZ, R14 ;  /* 0x000000ffff057224 */ /* 0x000fe400078e000e */
[----:B------:R-:W-:-:S03]  /*5b60*/  IMAD.HI R3, R3, 0x66666667, RZ ;  /* 0x6666666703037827 */ /* 0x000fc600078e02ff */
[----:B------:R-:W1:Y:S01]  /*5b70*/  @P1 LDC R7, c[0x0][0x450] ;  /* 0x00011400ff071b82 */ /* 0x000e620000000800 */
        /* <DEDUP_REMOVED lines=18> */
.L_x_14973:
[----:B------:R-:W-:-:S13]  /*5ca0*/  ISETP.NE.AND P0, PT, R11, 0x1, PT ;  /* 0x000000010b00780c */ /* 0x000fda0003f05270 */
[----:B------:R-:W0:Y:S02]  /*5cb0*/  @P0 LDC.64 R4, c[0x0][0x9e8] ;  /* 0x00027a00ff040b82 */ /* 0x000e240000000a00 */
[----:B0-----:R-:W-:-:S05]  /*5cc0*/  @P0 IMAD.HI.U32 R4, R0, R4, RZ ;  /* 0x0000000400040227 */ /* 0x001fca00078e00ff */
[----:B------:R-:W-:-:S07]  /*5cd0*/  @P0 SHF.R.U32.HI R0, RZ, R5, R4 ;  /* 0x00000005ff000219 */ /* 0x000fce0000011604 */
.L_x_14974:
[----:B------:R-:W-:Y:S05]  /*5ce0*/  BSYNC B0 ;  /* 0x0000000000007941 */ /* 0x000fea0003800000 */
.L_x_14972:
[----:B------:R-:W-:-:S05]  /*5cf0*/  IMAD R0, R0, R11, RZ ;  /* 0x0000000b00007224 */ /* 0x000fca00078e02ff */
[----:B------:R-:W-:-:S07]  /*5d00*/  VIMNMX R3, R3, R0, !PT ;  /* 0x0000000003037248 */ /* 0x000fce0007fe0100 */
.L_x_14971:
        /* <DEDUP_REMOVED lines=40> */
.L_x_14976:
[----:B------:R-:W-:Y:S05]  /*5f90*/  BSYNC B0 ;  /* 0x0000000000007941 */ /* 0x000fea0003800000 */
.L_x_14975:
        /* <DEDUP_REMOVED lines=18> */
[----:B------:R-:W-:Y:S01]  /*60c0*/  CS2R R50, SRZ ;  /* 0x0000000000327805 */ /* 0x000fe2000001ff00 */
[----:B--2---:R-:W-:-:S05]  /*60d0*/  IMAD R0, R0, R105, R9 ;  /* 0x0000006900007224 */ /* 0x004fca00078e0209 */
        /* <DEDUP_REMOVED lines=37> */
.L_x_14979:
[----:B------:R-:W-:Y:S05]  /*6330*/  BSYNC B6 ;  /* 0x0000000000067941 */ /* 0x000fea0003800000 */
.L_x_14978:
        /* <DEDUP_REMOVED lines=13> */
.L_x_14983:
[----:B-1----:R1:W2:Y:S02]  /*6410*/  SYNCS.PHASECHK.TRANS64.TRYWAIT P0, [R22+URZ+0x13200], R3 ;  /* 0x01320003160075a7 */ /* 0x0022a4000800017f */
[----:B--2---:R-:W-:Y:S05]  /*6420*/  @!P0 NANOSLEEP.SYNCS 0x989680 ;  /* 0x009896800000895d */ /* 0x004fea0003900000 */
[----:B------:R-:W2:Y:S02]  /*6430*/  @!P0 SYNCS.PHASECHK.TRANS64 P0, [R22+URZ+0x13200], R3 ;  /* 0x01320003160085a7 */ /* 0x000ea4000800007f */
[----:B--2---:R-:W-:Y:S05]  /*6440*/  @!P0 BRA `(.L_x_14983) ;  /* 0xfffffffc00f08947 */ /* 0x004fea000383ffff */
.L_x_14982:
[----:B------:R-:W-:Y:S05]  /*6450*/  BSYNC B0 ;  /* 0x0000000000007941 */ /* 0x000fea0003800000 */
.L_x_14981:
[----:B------:R-:W-:Y:S05]  /*6460*/  BRA `(.L_x_14984) ;  /* 0x0000002c003c7947 */ /* 0x000fea0003800000 */
.L_x_14980:
        /* <DEDUP_REMOVED lines=30> */
.L_x_14986:
[----:B------:R-:W-:Y:S05]  /*6650*/  BSYNC B6 ;  /* 0x0000000000067941 */ /* 0x000fea0003800000 */
.L_x_14985:
[----:B------:R-:W2:Y:S01]  /*6660*/  LDL R21, [R1+0x24] ;  /* 0x0000240001157983 */ /* 0x000ea20000100800 */
[----:B------:R-:W-:Y:S01]  /*6670*/  LEA.HI R33, R33, R30, RZ, 0x2 ;  /* 0x0000001e21217211 */ /* 0x000fe200078f10ff */
[----:B------:R-:W-:Y:S01]  /*6680*/  ULDC.U8 UR4, c[0x0][0x410] ;  /* 0x0001040000047ab9 */ /* 0x000fe20000000000 */
[----:B------:R-:W-:Y:S01]  /*6690*/  BSSY B0, `(.L_x_14987) ;  /* 0x00002a4000007945 */ /* 0x000fe20003800000 */
[----:B------:R-:W0:Y:S01]  /*66a0*/  S2R R32, SR_TID.X ;  /* 0x0000000000207919 */ /* 0x000e220000002100 */
[----:B------:R-:W-:Y:S02]  /*66b0*/  ISETP.NE.AND P0, PT, RZ, UR4, PT ;  /* 0x00000004ff007c0c */ /* 0x000fe4000bf05270 */
[--C-:B------:R-:W-:Y:S02]  /*66c0*/  SHF.R.S32.HI R20, RZ, 0x2, R33.reuse ;  /* 0x00000002ff147819 */ /* 0x100fe40000011421 */
[----:B------:R-:W-:-:S04]  /*66d0*/  SHF.R.S32.HI R33, RZ, 0x1f, R33 ;  /* 0x0000001fff217819 */ /* 0x000fc80000011421 */
[----:B------:R-:W-:-:S04]  /*66e0*/  LEA.HI R33, R33, R20, RZ, 0x2 ;  /* 0x0000001421217211 */ /* 0x000fc800078f10ff */
[----:B------:R-:W-:-:S05]  /*66f0*/  LOP3.LUT R33, R33, 0xfffffffc, RZ, 0xc0, !PT ;  /* 0xfffffffc21217812 */ /* 0x000fca00078ec0ff */
[----:B------:R-:W-:Y:S02]  /*6700*/  IMAD.IADD R20, R20, 0x1, -R33 ;  /* 0x0000000114147824 */ /* 0x000fe400078e0a21 */
[C---:B0-----:R-:W-:Y:S02]  /*6710*/  VIADD R35, R32.reuse, 0xffffff80 ;  /* 0xffffff8020237836 */ /* 0x041fe40000000000 */
[----:B------:R-:W-:-:S05]  /*6720*/  VIADD R34, R32, 0xffffff80 ;  /* 0xffffff8020227836 */ /* 0x000fca0000000000 */
[----:B------:R-:W-:-:S04]  /*6730*/  LEA.HI R34, R34, R35, RZ, 0x1 ;  /* 0x0000002322227211 */ /* 0x000fc800078f08ff */
[----:B------:R-:W-:-:S05]  /*6740*/  SHF.R.S32.HI R34, RZ, 0x1, R34 ;  /* 0x00000001ff227819 */ /* 0x000fca0000011422 */
[----:B--2---:R-:W-:Y:S01]  /*6750*/  IMAD.IADD R10, R34, 0x1, R21 ;  /* 0x00000001220a7824 */ /* 0x004fe200078e0215 */
[----:B------:R-:W-:Y:S06]  /*6760*/  @!P0 BRA `(.L_x_14988) ;  /* 0x0000001400408947 */ /* 0x000fec0003800000 */
[----:B------:R-:W0:Y:S01]  /*6770*/  LDC R21, c[0x0][0x448] ;  /* 0x00011200ff157b82 */ /* 0x000e220000000800 */
[----:B------:R-:W-:Y:S01]  /*6780*/  ULDC.64 UR4, c[0x0][0x3f8] ;  /* 0x0000fe0000047ab9 */ /* 0x000fe20000000a00 */
[----:B------:R-:W-:Y:S01]  /*6790*/  IMAD.MOV.U32 R6, RZ, RZ, R24 ;  /* 0x000000ffff067224 */ /* 0x000fe200078e0018 */
[----:B------:R-:W-:Y:S01]  /*67a0*/  ULDC.64 UR6, c[0x0][0x408] ;  /* 0x0001020000067ab9 */ /* 0x000fe20000000a00 */
[----:B------:R-:W-:Y:S02]  /*67b0*/  IMAD.MOV.U32 R7, RZ, RZ, R29 ;  /* 0x000000ffff077224 */ /* 0x000fe400078e001d */
[----:B------:R-:W-:Y:S02]  /*67c0*/  IMAD.MOV.U32 R8, RZ, RZ, R26 ;  /* 0x000000ffff087224 */ /* 0x000fe400078e001a */
[----:B------:R-:W-:Y:S01]  /*67d0*/  IMAD.MOV.U32 R9, RZ, RZ, R31 ;  /* 0x000000ffff097224 */ /* 0x000fe200078e001f */
[----:B0-----:R-:W-:-:S13]  /*67e0*/  ISETP.NE.AND P0, PT, R21, 0x1, PT ;  /* 0x000000011500780c */ /* 0x001fda0003f05270 */
[----:B------:R-:W0:Y:S08]  /*67f0*/  @P0 LDC R3, c[0x0][0x44c] ;  /* 0x00011300ff030b82 */ /* 0x000e300000000800 */
[----:B------:R-:W1:Y:S01]  /*6800*/  @P0 LDC R5, c[0x0][0x450] ;  /* 0x00011400ff050b82 */ /* 0x000e620000000800 */
[----:B0-----:R-:W-:-:S04]  /*6810*/  @P0 IMAD.HI.U32 R0, R10, R3, RZ ;  /* 0x000000030a000227 */ /* 0x001fc800078e00ff */
[----:B------:R-:W-:Y:S01]  /*6820*/  IMAD.MOV.U32 R3, RZ, RZ, R10 ;  /* 0x000000ffff037224 */ /* 0x000fe200078e000a */
[----:B-1----:R-:W-:-:S04]  /*6830*/  @P0 SHF.R.U32.HI R3, RZ, R5, R0 ;  /* 0x00000005ff030219 */ /* 0x002fc80000011600 */
[----:B------:R-:W-:Y:S01]  /*6840*/  SHF.R.S32.HI R0, RZ, 0x1f, R3 ;  /* 0x0000001fff007819 */ /* 0x000fe20000011403 */
[----:B------:R-:W-:-:S04]  /*6850*/  IMAD.WIDE.U32 R6, R3, UR4, R6 ;  /* 0x0000000403067c25 */ /* 0x000fc8000f8e0006 */
[C---:B------:R-:W-:Y:S02]  /*6860*/  IMAD R4, R0.reuse, UR4, RZ ;  /* 0x0000000400047c24 */ /* 0x040fe4000f8e02ff */
[----:B------:R-:W-:Y:S02]  /*6870*/  IMAD R0, R0, UR6, RZ ;  /* 0x0000000600007c24 */ /* 0x000fe4000f8e02ff */
[C---:B------:R-:W-:Y:S01]  /*6880*/  IMAD R13, R3.reuse, UR5, R4 ;  /* 0x00000005030d7c24 */ /* 0x040fe2000f8e0204 */
[----:B------:R-:W-:Y:S01]  /*6890*/  LEA.HI R4, R30, R30, RZ, 0x1 ;  /* 0x0000001e1e047211 */ /* 0x000fe200078f08ff */
[C---:B------:R-:W-:Y:S01]  /*68a0*/  IMAD.WIDE.U32 R8, R3.reuse, UR6, R8 ;  /* 0x0000000603087c25 */ /* 0x040fe2000f8e0008 */
[----:B------:R-:W-:Y:S02]  /*68b0*/  ULDC.64 UR4, c[0x0][0x3e8] ;  /* 0x0000fa0000047ab9 */ /* 0x000fe40000000a00 */
[----:B------:R-:W-:Y:S01]  /*68c0*/  LOP3.LUT R15, R4, 0xfffffffe, RZ, 0xc0, !PT ;  /* 0xfffffffe040f7812 */ /* 0x000fe200078ec0ff */
[----:B------:R-:W-:Y:S01]  /*68d0*/  IMAD R11, R3, UR7, R0 ;  /* 0x00000007030b7c24 */ /* 0x000fe2000f8e0200 */
[----:B------:R-:W-:Y:S01]  /*68e0*/  ULDC.64 UR6, c[0x0][0x400] ;  /* 0x0001000000067ab9 */ /* 0x000fe20000000a00 */
[----:B------:R-:W-:Y:S01]  /*68f0*/  IADD3 R3, P0, R6, UR4, RZ ;  /* 0x0000000406037c10 */ /* 0x000fe2000ff1e0ff */
[----:B------:R-:W-:Y:S01]  /*6900*/  UMOV UR4, 0xffffffff ;  /* 0xffffffff00047882 */ /* 0x000fe20000000000 */
[----:B------:R-:W-:Y:S01]  /*6910*/  IMAD.IADD R15, R30, 0x1, -R15 ;  /* 0x000000011e0f7824 */ /* 0x000fe200078e0a0f */
[----:B------:R-:W-:-:S02]  /*6920*/  IADD3 R5, P1, R8, UR6, RZ ;  /* 0x0000000608057c10 */ /* 0x000fc4000ff3e0ff */
[----:B------:R-:W-:Y:S01]  /*6930*/  IADD3.X R13, R7, UR5, R13, P0, !PT ;  /* 0x00000005070d7c10 */ /* 0x000fe200087fe40d */
[----:B------:R-:W-:Y:S01]  /*6940*/  IMAD.SHL.U32 R29, R15, 0x8, RZ ;  /* 0x000000080f1d7824 */ /* 0x000fe200078e00ff */
[----:B------:R-:W-:-:S03]  /*6950*/  IADD3.X R4, R9, UR7, R11, P1, !PT ;  /* 0x0000000709047c10 */ /* 0x000fc60008ffe40b */
[----:B------:R-:W-:Y:S01]  /*6960*/  VIADD R31, R29, 0x10 ;  /* 0x000000101d1f7836 */ /* 0x000fe20000000000 */
[----:B------:R-:W-:Y:S06]  /*6970*/  BRA.DIV UR4, `(.L_x_14989) ;  /* 0x000001da04c87947 */ /* 0x000fec000b800000 */
[----:B------:R0:W1:Y:S04]  /*6980*/  SHFL.IDX PT, R0, R13, RZ, 0x1e1f ;  /* 0x001e1fff0d007589 */ /* 0x00006800000e0000 */
[----:B------:R-:W2:Y:S04]  /*6990*/  SHFL.IDX PT, R3, R3, RZ, 0x1e1f ;  /* 0x001e1fff03037589 */ /* 0x000ea800000e0000 */
[----:B------:R-:W3:Y:S04]  /*69a0*/  SHFL.IDX PT, R4, R4, RZ, 0x1e1f ;  /* 0x001e1fff04047589 */ /* 0x000ee800000e0000 */
[----:B------:R0:W4:Y:S02]  /*69b0*/  SHFL.IDX PT, R14, R5, RZ, 0x1e1f ;  /* 0x001e1fff050e7589 */ /* 0x00012400000e0000 */
.L_x_15277:
[----:B0-----:R-:W5:Y:S04]  /*69c0*/  LDL R5, [R1+0x8] ;  /* 0x0000080001057983 */ /* 0x001f680000100800 */
[----:B------:R-:W2:Y:S01]  /*69d0*/  LDL R6, [R1+0x5c] ;  /* 0x00005c0001067983 */ /* 0x000ea20000100800 */
[----:B------:R-:W-:Y:S01]  /*69e0*/  BSSY B1, `(.L_x_14990) ;  /* 0x0000021000017945 */ /* 0x000fe20003800000 */
[----:B------:R-:W-:Y:S02]  /*69f0*/  CS2R R12, SRZ ;  /* 0x00000000000c7805 */ /* 0x000fe4000001ff00 */
        /* <DEDUP_REMOVED lines=10> */
[----:B------:R-:W-:Y:S01]  /*6aa0*/  ULDC UR4, c[0x0][0x3f4] ;  /* 0x0000fd0000047ab9 */ /* 0x000fe20000000800 */
[----:B------:R-:W-:Y:S02]  /*6ab0*/  SHF.R.S32.HI R9, RZ, 0x1f, R31 ;  /* 0x0000001fff097819 */ /* 0x000fe4000001141f */
[----:B------:R-:W-:Y:S02]  /*6ac0*/  CS2R R10, SRZ ;  /* 0x00000000000a7805 */ /* 0x000fe4000001ff00 */
[----:B------:R-:W-:Y:S02]  /*6ad0*/  ISETP.GE.AND P4, PT, R29, UR4, PT ;  /* 0x000000041d007c0c */ /* 0x000fe4000bf86270 */
[----:B------:R-:W-:Y:S02]  /*6ae0*/  ISETP.GE.AND P5, PT, R31, UR4, PT ;  /* 0x000000041f007c0c */ /* 0x000fe4000bfa6270 */
[----:B------:R-:W-:Y:S02]  /*6af0*/  CS2R R24, SRZ ;  /* 0x0000000000187805 */ /* 0x000fe4000001ff00 */
[----:B------:R-:W-:-:S07]  /*6b00*/  CS2R R12, SRZ ;  /* 0x00000000000c7805 */ /* 0x000fce000001ff00 */
[-C--:B----4-:R-:W-:Y:S02]  /*6b10*/  @!P4 IADD3 R32, P1, R29, R14.reuse, RZ ;  /* 0x0000000e1d20c210 */ /* 0x090fe40007f3e0ff */
[CC--:B------:R-:W-:Y:S02]  /*6b20*/  @!P5 IADD3 R26, P2, R31.reuse, R3.reuse, RZ ;  /* 0x000000031f1ad210 */ /* 0x0c0fe40007f5e0ff */
[----:B------:R-:W-:Y:S02]  /*6b30*/  @!P5 IADD3 R14, P3, R31, R14, RZ ;  /* 0x0000000e1f0ed210 */ /* 0x000fe40007f7e0ff */
[----:B------:R-:W-:Y:S01]  /*6b40*/  @!P4 IADD3 R6, P0, R29, R3, RZ ;  /* 0x000000031d06c210 */ /* 0x000fe20007f1e0ff */
[----:B-1----:R-:W-:Y:S01]  /*6b50*/  @!P5 IMAD.X R27, R0, 0x1, R9, P2 ;  /* 0x00000001001bd824 */ /* 0x002fe200010e0609 */
[----:B------:R-:W-:Y:S01]  /*6b60*/  @!P4 SHF.R.S32.HI R3, RZ, 0x1f, R29 ;  /* 0x0000001fff03c819 */ /* 0x000fe2000001141d */
[----:B---3--:R-:W-:Y:S01]  /*6b70*/  @!P5 IMAD.X R15, R4, 0x1, R9, P3 ;  /* 0x00000001040fd824 */ /* 0x008fe200018e0609 */
[----:B------:R-:W-:-:S02]  /*6b80*/  CS2R R8, SRZ ;  /* 0x0000000000087805 */ /* 0x000fc4000001ff00 */
[----:B------:R0:W5:Y:S01]  /*6b90*/  @!P5 LD.E.64 R10, desc[UR40][R26.64] ;  /* 0x000000281a0ad980 */ /* 0x000162000c101b00 */
[--C-:B------:R-:W-:Y:S02]  /*6ba0*/  @!P4 IMAD.X R7, R0, 0x1, R3.reuse, P0 ;  /* 0x000000010007c824 */ /* 0x100fe400000e0603 */
[----:B------:R-:W-:Y:S01]  /*6bb0*/  @!P4 IMAD.X R33, R4, 0x1, R3, P1 ;  /* 0x000000010421c824 */ /* 0x000fe200008e0603 */
[----:B------:R0:W5:Y:S04]  /*6bc0*/  @!P5 LD.E.64 R8, desc[UR40][R14.64] ;  /* 0x000000280e08d980 */ /* 0x000168000c101b00 */
[----:B------:R0:W5:Y:S04]  /*6bd0*/  @!P4 LD.E.64 R24, desc[UR40][R6.64] ;  /* 0x000000280618c980 */ /* 0x000168000c101b00 */
[----:B------:R0:W5:Y:S02]  /*6be0*/  @!P4 LD.E.64 R12, desc[UR40][R32.64] ;  /* 0x00000028200cc980 */ /* 0x000164000c101b00 */
.L_x_14991:
[----:B------:R-:W-:Y:S05]  /*6bf0*/  BSYNC B1 ;  /* 0x0000000000017941 */ /* 0x000fea0003800000 */
.L_x_14990:
[----:B-1----:R-:W2:Y:S01]  /*6c00*/  LDL.LU R0, [R1+0x44] ;  /* 0x0000440001007983 */ /* 0x002ea20000300800 */
[----:B------:R-:W1:Y:S01]  /*6c10*/  SYNCS.PHASECHK.TRANS64.TRYWAIT P0, [R22+URZ+0x13200], R5 ;  /* 0x01320005160075a7 */ /* 0x000e62000800017f */
[----:B------:R-:W-:Y:S01]  /*6c20*/  BSSY B1, `(.L_x_14992) ;  /* 0x0000005000017945 */ /* 0x000fe20003800000 */
[----:B--2---:R-:W-:-:S05]  /*6c30*/  IMAD R0, R0, -0xc0, R21 ;  /* 0xffffff4000007824 */ /* 0x004fca00078e0215 */
[----:B------:R-:W-:-:S04]  /*6c40*/  VIMNMX R0, R0, 0xc0, PT ;  /* 0x000000c000007848 */ /* 0x000fc80003fe0100 */
[----:B------:R-:W-:Y:S01]  /*6c50*/  ISETP.GE.AND P1, PT, R34, R0, PT ;  /* 0x000000002200720c */ /* 0x000fe20003f26270 */
[----:B-1----:R-:W-:-:S12]  /*6c60*/  @!P0 BRA `(.L_x_14993) ;  /* 0x000001d800788947 */ /* 0x002fd80003800000 */
.L_x_15278:
[----:B------:R-:W-:Y:S05]  /*6c70*/  BSYNC B1 ;  /* 0x0000000000017941 */ /* 0x000fea0003800000 */
.L_x_14992:
[----:B------:R-:W-:Y:S05]  /*6c80*/  @P1 BRA `(.L_x_14994) ;  /* 0x0000002400101947 */ /* 0x000fea0003800000 */
[----:B------:R2:W5:Y:S01]  /*6c90*/  LDL R39, [R1+0x34] ;  /* 0x0000340001277983 */ /* 0x0005620000100800 */
[----:B------:R-:W0:Y:S01]  /*6ca0*/  LDC R0, c[0x0][0x3f4] ;  /* 0x0000fd00ff007b82 */ /* 0x000e220000000800 */
[----:B------:R-:W-:Y:S01]  /*6cb0*/  BSSY B1, `(.L_x_14995) ;  /* 0x000007b000017945 */ /* 0x000fe20003800000 */
[-C--:B0-----:R-:W-:Y:S02]  /*6cc0*/  ISETP.GE.AND P0, PT, R29, R0.reuse, PT ;  /* 0x000000001d00720c */ /* 0x081fe40003f06270 */
[----:B------:R-:W-:-:S11]  /*6cd0*/  ISETP.GE.AND P1, PT, R31, R0, PT ;  /* 0x000000001f00720c */ /* 0x000fd60003f26270 */
[----:B--2---:R-:W-:Y:S05]  /*6ce0*/  @P0 BRA `(.L_x_14996) ;  /* 0x0000000400dc0947 */ /* 0x004fea0003800000 */
[----:B-----5:R-:W-:Y:S01]  /*6cf0*/  IMAD.IADD R0, R22, 0x1, R39 ;  /* 0x0000000116007824 */ /* 0x020fe200078e0227 */
[----:B----4-:R-:W-:Y:S02]  /*6d00*/  SHF.R.U32.HI R14, RZ, 0x8, R24 ;  /* 0x00000008ff0e7819 */ /* 0x010fe40000011618 */
[----:B------:R-:W-:Y:S02]  /*6d10*/  SHF.R.U32.HI R26, RZ, 0x8, R25 ;  /* 0x00000008ff1a7819 */ /* 0x000fe40000011619 */
[----:B-1-3--:R-:W0:Y:S01]  /*6d20*/  LDS.128 R4, [R0+0xb000] ;  /* 0x00b0000000047984 */ /* 0x00ae220000000c00 */
        /* <DEDUP_REMOVED lines=9> */
[----:B------:R-:W-:Y:S02]  /*6dc0*/  LOP3.LUT R27, R13, 0xff, RZ, 0xc0, !PT ;  /* 0x000000ff0d1b7812 */ /* 0x000fe400078ec0ff */
[----:B------:R-:W-:Y:S01]  /*6dd0*/  LOP3.LUT R30, R30, 0xff, RZ, 0xc0, !PT ;  /* 0x000000ff1e1e7812 */ /* 0x000fe200078ec0ff */
[----:B------:R-:W-:Y:S01]  /*6de0*/  IMAD.U32 R29, R29, 0x10000, RZ ;  /* 0x000100001d1d7824 */ /* 0x000fe200078e00ff */
[----:B------:R-:W-:Y:S02]  /*6df0*/  PRMT R15, R26, 0x7604, R15 ;  /* 0x000076041a0f7816 */ /* 0x000fe4000000000f */
[----:B------:R-:W-:Y:S01]  /*6e00*/  LOP3.LUT R26, R14, 0xff, RZ, 0xc0, !PT ;  /* 0x000000ff0e1a7812 */ /* 0x000fe200078ec0ff */
[----:B------:R-:W-:Y:S01]  /*6e10*/  IMAD.U32 R14, R31, 0x10000, RZ ;  /* 0x000100001f0e7824 */ /* 0x000fe200078e00ff */
[----:B------:R-:W-:Y:S02]  /*6e20*/  PRMT R30, R30, 0x7604, R27 ;  /* 0x000076041e1e7816 */ /* 0x000fe4000000001b */
[----:B------:R-:W-:-:S02]  /*6e30*/  LOP3.LUT R21, R12, 0xff, RZ, 0xc0, !PT ;  /* 0x000000ff0c157812 */ /* 0x000fc400078ec0ff */
[----:B------:R-:W-:Y:S02]  /*6e40*/  LOP3.LUT R27, R15, 0xff0000, R14, 0xf8, !PT ;  /* 0x00ff00000f1b7812 */ /* 0x000fe400078ef80e */
[----:B------:R-:W-:Y:S02]  /*6e50*/  LOP3.LUT R31, R30, 0xff0000, R29, 0xf8, !PT ;  /* 0x00ff00001e1f7812 */ /* 0x000fe400078ef81d */
[----:B------:R-:W-:Y:S02]  /*6e60*/  PRMT R21, R26, 0x7604, R21 ;  /* 0x000076041a157816 */ /* 0x000fe40000000015 */
[----:B------:R-:W-:Y:S02]  /*6e70*/  LOP3.LUT R15, R3, 0xff0000, R24, 0xf8, !PT ;  /* 0x00ff0000030f7812 */ /* 0x000fe400078ef818 */
[----:B------:R-:W-:Y:S02]  /*6e80*/  LOP3.LUT R31, R31, 0xff000000, R13, 0xf8, !PT ;  /* 0xff0000001f1f7812 */ /* 0x000fe400078ef80d */
[----:B------:R-:W-:-:S02]  /*6e90*/  LOP3.LUT R27, R27, 0xff000000, R25, 0xf8, !PT ;  /* 0xff0000001b1b7812 */ /* 0x000fc400078ef819 */
[----:B------:R-:W-:Y:S02]  /*6ea0*/  LOP3.LUT R29, R21, 0xff0000, R12, 0xf8, !PT ;  /* 0x00ff0000151d7812 */ /* 0x000fe400078ef80c */
[----:B------:R-:W-:Y:S02]  /*6eb0*/  LOP3.LUT R21, R15, 0xff000000, R24, 0xf8, !PT ;  /* 0xff0000000f157812 */ /* 0x000fe400078ef818 */
        /* <DEDUP_REMOVED lines=12> */
[CC--:B------:R-:W-:Y:S01]  /*6f80*/  FMUL.FTZ R32, R12.reuse, R30.reuse ;  /* 0x0000001e0c207220 */ /* 0x0c0fe20000410000 */
        /* <DEDUP_REMOVED lines=77> */
.L_x_14996:
[----:B------:R-:W-:Y:S05]  /*7460*/  BSYNC B1 ;  /* 0x0000000000017941 */ /* 0x000fea0003800000 */
.L_x_14995:
[----:B------:R-:W-:Y:S05]  /*7470*/  @P1 BRA `(.L_x_14994) ;  /* 0x0000001c00141947 */ /* 0x000fea0003800000 */
[----:B------:R-:W-:Y:S01]  /*7480*/  LOP3.LUT P0, RZ, R20, 0x2, RZ, 0xc0, !PT ;  /* 0x0000000214ff7812 */ /* 0x000fe2000780c0ff */
[----:B-----5:R-:W-:Y:S01]  /*7490*/  IMAD.IADD R3, R22, 0x1, R39 ;  /* 0x0000000116037824 */ /* 0x020fe200078e0227 */
[----:B------:R-:W-:Y:S02]  /*74a0*/  SHF.R.U32.HI R13, RZ, 0x8, R11 ;  /* 0x00000008ff0d7819 */ /* 0x000fe4000001160b */
[----:B------:R-:W-:Y:S01]  /*74b0*/  SHF.R.U32.HI R24, RZ, 0x8, R9 ;  /* 0x00000008ff187819 */ /* 0x000fe20000011609 */
[----:B0-----:R-:W-:Y:S01]  /*74c0*/  VIADD R0, R3, 0x20 ;  /* 0x0000002003007836 */ /* 0x001fe20000000000 */
[----:B------:R-:W-:Y:S02]  /*74d0*/  SHF.R.U32.HI R15, RZ, 0x8, R8 ;  /* 0x00000008ff0f7819 */ /* 0x000fe40000011608 */
[----:B----4-:R-:W-:Y:S02]  /*74e0*/  LOP3.LUT R14, R11, 0xff, RZ, 0xc0, !PT ;  /* 0x000000ff0b0e7812 */ /* 0x010fe400078ec0ff */
[----:B------:R-:W-:-:S02]  /*74f0*/  LOP3.LUT R25, R9, 0xff, RZ, 0xc0, !PT ;  /* 0x000000ff09197812 */ /* 0x000fc400078ec0ff */
[----:B------:R-:W-:Y:S01]  /*7500*/  LOP3.LUT R13, R13, 0xff, RZ, 0xc0, !PT ;  /* 0x000000ff0d0d7812 */ /* 0x000fe200078ec0ff */
[----:B------:R-:W-:Y:S01]  /*7510*/  @P0 VIADD R0, R3, 0xffffffe0 ;  /* 0xffffffe003000836 */ /* 0x000fe20000000000 */
[----:B------:R-:W-:Y:S02]  /*7520*/  LOP3.LUT R24, R24, 0xff, RZ, 0xc0, !PT ;  /* 0x000000ff18187812 */ /* 0x000fe400078ec0ff */
[----:B------:R-:W-:Y:S02]  /*7530*/  SHF.R.U32.HI R3, RZ, 0x8, R10 ;  /* 0x00000008ff037819 */ /* 0x000fe4000001160a */
[----:B-1-3--:R-:W0:Y:S01]  /*7540*/  LDS.128 R4, [R0+0xb000] ;  /* 0x00b0000000047984 */ /* 0x00ae220000000c00 */
        /* <DEDUP_REMOVED lines=15> */
[----:B------:R-:W-:Y:S02]  /*7640*/  PRMT R21, R20, 0x7604, R21 ;  /* 0x0000760414157816 */ /* 0x000fe40000000015 */
[----:B------:R-:W-:Y:S02]  /*7650*/  LOP3.LUT R3, R3, 0xff, RZ, 0xc0, !PT ;  /* 0x000000ff03037812 */ /* 0x000fe400078ec0ff */
[----:B------:R-:W-:Y:S02]  /*7660*/  LOP3.LUT R20, R13, 0xff, RZ, 0xc0, !PT ;  /* 0x000000ff0d147812 */ /* 0x000fe400078ec0ff */
[----:B------:R-:W-:Y:S02]  /*7670*/  LOP3.LUT R25, R25, 0xff000000, R9, 0xf8, !PT ;  /* 0xff00000019197812 */ /* 0x000fe400078ef809 */
[----:B------:R-:W-:Y:S02]  /*7680*/  LOP3.LUT R15, R15, 0xff000000, R11, 0xf8, !PT ;  /* 0xff0000000f0f7812 */ /* 0x000fe400078ef80b */
[----:B------:R-:W-:-:S02]  /*7690*/  PRMT R13, R3, 0x7054, R12 ;  /* 0x00007054030d7816 */ /* 0x000fc4000000000c */
[----:B------:R-:W-:Y:S02]  /*76a0*/  PRMT R21, R20, 0x7054, R21 ;  /* 0x0000705414157816 */ /* 0x000fe40000000015 */
        /* <DEDUP_REMOVED lines=92> */
.L_x_14988:
        /* <DEDUP_REMOVED lines=31> */
[----:B------:R0:W4:Y:S02]  /*7e60*/  SHFL.IDX PT, R14, R0, RZ, 0x1e1f ;  /* 0x001e1fff000e7589 */ /* 0x00012400000e0000 */
.L_x_15284:
[----:B0-----:R-:W5:Y:S01]  /*7e70*/  LDL R0, [R1+0x8] ;  /* 0x0000080001007983 */ /* 0x001f620000100800 */
[----:B------:R-:W0:Y:S03]  /*7e80*/  LDC R29, c[0x0][0x3f4] ;  /* 0x0000fd00ff1d7b82 */ /* 0x000e260000000800 */
        /* <DEDUP_REMOVED lines=12> */
[----:B0-----:R-:W-:Y:S06]  /*7f50*/  @P0 BRA `(.L_x_14999) ;  /* 0x0000000000280947 */ /* 0x001fec0003800000 */
[----:B------:R-:W-:Y:S01]  /*7f60*/  ULDC UR4, c[0x0][0x3f4] ;  /* 0x0000fd0000047ab9 */ /* 0x000fe20000000800 */
[C---:B------:R-:W-:Y:S02]  /*7f70*/  IADD3 R4, P0, R18.reuse, R5, RZ ;  /* 0x0000000512047210 */ /* 0x040fe40007f1e0ff */
[----:B------:R-:W-:Y:S02]  /*7f80*/  CS2R R24, SRZ ;  /* 0x0000000000187805 */ /* 0x000fe4000001ff00 */
[C---:B------:R-:W-:Y:S02]  /*7f90*/  ISETP.GE.AND P2, PT, R18.reuse, UR4, PT ;  /* 0x0000000412007c0c */ /* 0x040fe4000bf46270 */
[----:B----4-:R-:W-:Y:S01]  /*7fa0*/  IADD3 R14, P1, R18, R14, RZ ;  /* 0x0000000e120e7210 */ /* 0x010fe20007f3e0ff */
[----:B-1----:R-:W-:-:S04]  /*7fb0*/  IMAD.X R5, R3, 0x1, R19, P0 ;  /* 0x0000000103057824 */ /* 0x002fc800000e0613 */
[----:B---3--:R-:W-:-:S06]  /*7fc0*/  IMAD.X R15, R7, 0x1, R19, P1 ;  /* 0x00000001070f7824 */ /* 0x008fcc00008e0613 */
[----:B------:R-:W-:Y:S05]  /*7fd0*/  @P2 BRA `(.L_x_14999) ;  /* 0x0000000000082947 */ /* 0x000fea0003800000 */
[----:B------:R0:W5:Y:S04]  /*7fe0*/  LD.E.128 R24, desc[UR40][R4.64] ;  /* 0x0000002804187980 */ /* 0x000168000c101d00 */
[----:B------:R0:W5:Y:S02]  /*7ff0*/  LD.E.128 R8, desc[UR40][R14.64] ;  /* 0x000000280e087980 */ /* 0x000164000c101d00 */
.L_x_14999:
[----:B------:R-:W-:Y:S05]  /*8000*/  BSYNC B1 ;  /* 0x0000000000017941 */ /* 0x000fea0003800000 */
.L_x_14998:
[----:B------:R-:W2:Y:S01]  /*8010*/  LDL.LU R0, [R1+0x44] ;  /* 0x0000440001007983 */ /* 0x000ea20000300800 */
[----:B------:R-:W3:Y:S01]  /*8020*/  SYNCS.PHASECHK.TRANS64.TRYWAIT P1, [R22+URZ+0x13200], R13 ;  /* 0x0132000d160075a7 */ /* 0x000ee2000802017f */
[----:B-1----:R-:W0:Y:S01]  /*8030*/  S2R R3, SR_TID.X ;  /* 0x0000000000037919 */ /* 0x002e220000002100 */
[----:B------:R-:W-:Y:S01]  /*8040*/  ISETP.GE.AND P0, PT, R18, R29, PT ;  /* 0x0000001d1200720c */ /* 0x000fe20003f06270 */
[----:B------:R-:W-:Y:S01]  /*8050*/  BSSY B1, `(.L_x_15000) ;  /* 0x0000009000017945 */ /* 0x000fe20003800000 */
[C---:B0-----:R-:W-:Y:S02]  /*8060*/  VIADD R4, R3.reuse, 0xffffff80 ;  /* 0xffffff8003047836 */ /* 0x041fe40000000000 */
[----:B------:R-:W-:-:S05]  /*8070*/  VIADD R3, R3, 0xffffff80 ;  /* 0xffffff8003037836 */ /* 0x000fca0000000000 */
[----:B------:R-:W-:-:S04]  /*8080*/  LEA.HI R3, R3, R4, RZ, 0x1 ;  /* 0x0000000403037211 */ /* 0x000fc800078f08ff */
[----:B------:R-:W-:Y:S01]  /*8090*/  SHF.R.S32.HI R3, RZ, 0x1, R3 ;  /* 0x00000001ff037819 */ /* 0x000fe20000011403 */
[----:B--2---:R-:W-:-:S05]  /*80a0*/  IMAD R0, R0, -0xc0, R21 ;  /* 0xffffff4000007824 */ /* 0x004fca00078e0215 */
[----:B------:R-:W-:-:S04]  /*80b0*/  VIMNMX R0, R0, 0xc0, PT ;  /* 0x000000c000007848 */ /* 0x000fc80003fe0100 */
[----:B------:R-:W-:Y:S01]  /*80c0*/  ISETP.GE.OR P0, PT, R3, R0, P0 ;  /* 0x000000000300720c */ /* 0x000fe20000706670 */
[----:B---3--:R-:W-:-:S12]  /*80d0*/  @!P1 BRA `(.L_x_15001) ;  /* 0x000001c400dc9947 */ /* 0x008fd80003800000 */
.L_x_15285:
[----:B------:R-:W-:Y:S05]  /*80e0*/  BSYNC B1 ;  /* 0x0000000000017941 */ /* 0x000fea0003800000 */
.L_x_15000:
[----:B------:R-:W-:Y:S05]  /*80f0*/  @P0 BRA `(.L_x_14994) ;  /* 0x0000000c00f40947 */ /* 0x000fea0003800000 */
[----:B------:R-:W2:Y:S04]  /*8100*/  LDL R31, [R1+0x50] ;  /* 0x00005000011f7983 */ /* 0x000ea80000100800 */
[----:B------:R-:W3:Y:S01]  /*8110*/  LDL R51, [R1+0x64] ;  /* 0x0000640001337983 */ /* 0x000ee20000100800 */
[----:B-----5:R-:W-:Y:S01]  /*8120*/  SHF.R.U32.HI R0, RZ, 0x8, R24 ;  /* 0x00000008ff007819 */ /* 0x020fe20000011618 */
[----:B------:R-:W-:Y:S01]  /*8130*/  IMAD.SHL.U32 R20, R20, 0x80, RZ ;  /* 0x0000008014147824 */ /* 0x000fe200078e00ff */
[----:B------:R-:W-:Y:S02]  /*8140*/  LOP3.LUT R3, R24, 0xff, RZ, 0xc0, !PT ;  /* 0x000000ff18037812 */ /* 0x000fe400078ec0ff */
[----:B------:R-:W-:Y:S02]  /*8150*/  LOP3.LUT R0, R0, 0xff, RZ, 0xc0, !PT ;  /* 0x000000ff00007812 */ /* 0x000fe400078ec0ff */
[----:B------:R-:W-:-:S02]  /*8160*/  SHF.R.U32.HI R4, RZ, 0x8, R25 ;  /* 0x00000008ff047819 */ /* 0x000fc40000011619 */
[----:B------:R-:W-:Y:S01]  /*8170*/  PRMT R30, R0, 0x7604, R3 ;  /* 0x00007604001e7816 */ /* 0x000fe20000000003 */
[----:B------:R-:W-:Y:S01]  /*8180*/  IMAD.IADD R0, R18, 0x1, R29 ;  /* 0x0000000112007824 */ /* 0x000fe200078e021d */
[----:B------:R-:W-:Y:S02]  /*8190*/  LOP3.LUT R5, R25, 0xff, RZ, 0xc0, !PT ;  /* 0x000000ff19057812 */ /* 0x000fe400078ec0ff */
[----:B------:R-:W-:Y:S02]  /*81a0*/  LOP3.LUT R4, R4, 0xff, RZ, 0xc0, !PT ;  /* 0x000000ff04047812 */ /* 0x000fe400078ec0ff */
[----:B------:R-:W-:Y:S02]  /*81b0*/  SHF.R.U32.HI R3, RZ, 0x8, R26 ;  /* 0x00000008ff037819 */ /* 0x000fe4000001161a */
[----:B0-----:R-:W-:Y:S02]  /*81c0*/  LOP3.LUT R13, R20, 0x180, RZ, 0xc0, !PT ;  /* 0x00000180140d7812 */ /* 0x001fe400078ec0ff */
[----:B------:R-:W-:-:S02]  /*81d0*/  PRMT R21, R4, 0x7604, R5 ;  /* 0x0000760404157816 */ /* 0x000fc40000000005 */
[----:B------:R-:W-:Y:S02]  /*81e0*/  LOP3.LUT R4, R26, 0xff, RZ, 0xc0, !PT ;  /* 0x000000ff1a047812 */ /* 0x000fe400078ec0ff */
[----:B------:R-:W-:Y:S02]  /*81f0*/  LOP3.LUT R3, R3, 0xff, RZ, 0xc0, !PT ;  /* 0x000000ff03037812 */ /* 0x000fe400078ec0ff */
[----:B------:R-:W-:Y:S02]  /*8200*/  LOP3.LUT R0, R13, 0x30, R0, 0xf8, !PT ;  /* 0x000000300d007812 */ /* 0x000fe400078ef800 */
[----:B------:R-:W-:Y:S02]  /*8210*/  SHF.R.U32.HI R7, RZ, 0x8, R8 ;  /* 0x00000008ff077819 */ /* 0x000fe40000011608 */
[----:B------:R-:W-:Y:S02]  /*8220*/  SHF.R.U32.HI R13, RZ, 0x3, R13 ;  /* 0x00000003ff0d7819 */ /* 0x000fe4000001160d */
[----:B------:R-:W-:-:S02]  /*8230*/  PRMT R32, R3, 0x7604, R4 ;  /* 0x0000760403207816 */ /* 0x000fc40000000004 */
[----:B------:R-:W-:Y:S02]  /*8240*/  LOP3.LUT R12, R8, 0xff, RZ, 0xc0, !PT ;  /* 0x000000ff080c7812 */ /* 0x000fe400078ec0ff */
[----:B------:R-:W-:Y:S02]  /*8250*/  LOP3.LUT R7, R7, 0xff, RZ, 0xc0, !PT ;  /* 0x000000ff07077812 */ /* 0x000fe400078ec0ff */
[----:B------:R-:W-:Y:S02]  /*8260*/  LOP3.LUT R3, R0, R13, RZ, 0x3c, !PT ;  /* 0x0000000d00037212 */ /* 0x000fe400078e3cff */
[----:B------:R-:W-:Y:S02]  /*8270*/  SHF.R.U32.HI R0, RZ, 0x8, R9 ;  /* 0x00000008ff007819 */ /* 0x000fe40000011609 */
[----:B------:R-:W-:Y:S02]  /*8280*/  PRMT R35, R7, 0x7604, R12 ;  /* 0x0000760407237816 */ /* 0x000fe4000000000c */
[----:B------:R-:W-:-:S02]  /*8290*/  LOP3.LUT R13, R9, 0xff, RZ, 0xc0, !PT ;  /* 0x000000ff090d7812 */ /* 0x000fc400078ec0ff */
[----:B------:R-:W-:Y:S02]  /*82a0*/  SHF.R.U32.HI R12, RZ, 0x8, R10 ;  /* 0x00000008ff0c7819 */ /* 0x000fe4000001160a */
[----:B----4-:R-:W-:Y:S02]  /*82b0*/  SHF.R.U32.HI R14, RZ, 0x8, R11 ;  /* 0x00000008ff0e7819 */ /* 0x010fe4000001160b */
[----:B------:R-:W-:Y:S02]  /*82c0*/  LOP3.LUT R0, R0, 0xff, RZ, 0xc0, !PT ;  /* 0x000000ff00007812 */ /* 0x000fe400078ec0ff */
[----:B------:R-:W-:Y:S02]  /*82d0*/  SHF.R.U32.HI R5, RZ, 0x8, R27 ;  /* 0x00000008ff057819 */ /* 0x000fe4000001161b */
[----:B------:R-:W-:Y:S02]  /*82e0*/  LOP3.LUT R15, R10, 0xff, RZ, 0xc0, !PT ;  /* 0x000000ff0a0f7812 */ /* 0x000fe400078ec0ff */
[----:B------:R-:W-:-:S02]  /*82f0*/  LOP3.LUT R12, R12, 0xff, RZ, 0xc0, !PT ;  /* 0x000000ff0c0c7812 */ /* 0x000fc400078ec0ff */
[----:B------:R-:W-:Y:S02]  /*8300*/  LOP3.LUT R14, R14, 0xff, RZ, 0xc0, !PT ;  /* 0x000000ff0e0e7812 */ /* 0x000fe400078ec0ff */
[----:B------:R-:W-:Y:S02]  /*8310*/  PRMT R36, R0, 0x7604, R13 ;  /* 0x0000760400247816 */ /* 0x000fe4000000000d */
        /* <DEDUP_REMOVED lines=8> */
[----:B------:R-:W-:Y:S02]  /*83a0*/  LOP3.LUT R20, R20, 0xff, RZ, 0xc0, !PT ;  /* 0x000000ff14147812 */ /* 0x000fe400078ec0ff */
[----:B------:R-:W-:-:S04]  /*83b0*/  SHF.R.U32.HI R33, RZ, 0x10, R27 ;  /* 0x00000010ff217819 */ /* 0x000fc8000001161b */
[----:B------:R-:W-:-:S04]  /*83c0*/  LOP3.LUT R33, R33, 0xff, RZ, 0xc0, !PT ;  /* 0x000000ff21217812 */ /* 0x000fc800078ec0ff */
[----:B------:R-:W-:Y:S02]  /*83d0*/  PRMT R33, R33, 0x7054, R34 ;  /* 0x0000705421217816 */ /* 0x000fe40000000022 */
[----:B--2---:R-:W-:Y:S02]  /*83e0*/  IADD3 R0, R22, R31, R3 ;  /* 0x0000001f16007210 */ /* 0x004fe40007ffe003 */
[----:B------:R-:W-:Y:S01]  /*83f0*/  SHF.R.U32.HI R3, RZ, 0x10, R24 ;  /* 0x00000010ff037819 */ /* 0x000fe20000011618 */
[----:B---3--:R-:W-:Y:S01]  /*8400*/  LDS.128 R4, [R51+0xb000] ;  /* 0x00b0000033047984 */ /* 0x008fe20000000c00 */
[----:B------:R-:W-:Y:S02]  /*8410*/  LOP3.LUT R31, R29, 0xff, RZ, 0xc0, !PT ;  /* 0x000000ff1d1f7812 */ /* 0x000fe400078ec0ff */
[----:B------:R-:W-:Y:S01]  /*8420*/  PRMT R29, R20, 0x7054, R21 ;  /* 0x00007054141d7816 */ /* 0x000fe20000000015 */
[----:B------:R-:W0:Y:S01]  /*8430*/  LDS.128 R12, [R0+0xb000] ;  /* 0x00b00000000c7984 */ /* 0x000e220000000c00 */
        /* <DEDUP_REMOVED lines=14> */
[----:B------:R-:W-:Y:S02]  /*8520*/  PRMT R35, R20, 0x7054, R35 ;  /* 0x0000705414237816 */ /* 0x000fe40000000023 */
[----:B------:R-:W-:Y:S02]  /*8530*/  LOP3.LUT R21, R3, 0xff000000, R24, 0xf8, !PT ;  /* 0xff00000003157812 */ /* 0x000fe400078ef818 */
[----:B------:R-:W-:Y:S02]  /*8540*/  PRMT R41, R30, 0x7054, R37 ;  /* 0x000070541e297816 */ /* 0x000fe40000000025 */
[----:B------:R-:W-:Y:S02]  /*8550*/  LOP3.LUT R24, R29, 0xff000000, R25, 0xf8, !PT ;  /* 0xff0000001d187812 */ /* 0x000fe400078ef819 */
[----:B------:R-:W-:-:S02]  /*8560*/  LOP3.LUT R43, R43, 0xff000000, R11, 0xf8, !PT ;  /* 0xff0000002b2b7812 */ /* 0x000fc400078ef80b */
[----:B------:R-:W-:Y:S02]  /*8570*/  F2FP.F16.E4M3.UNPACK_B R40, R39 ;  /* 0x00000027ff28723e */ /* 0x000fe400020006ff */
[----:B0-----:R-:W-:Y:S02]  /*8580*/  F2FP.F16.E4M3.UNPACK_B R11, R13 ;  /* 0x0000000dff0b723e */ /* 0x001fe400020006ff */
[----:B------:R-:W-:Y:S01]  /*8590*/  LOP3.LUT R3, R31, 0xff000000, R26, 0xf8, !PT ;  /* 0xff0000001f037812 */ /* 0x000fe200078ef81a */
[--C-:B------:R-:W-:Y:S01]  /*85a0*/  HADD2.F32 R42, -RZ, R40.reuse.H0_H0 ;  /* 0x20000028ff2a7230 */ /* 0x100fe20000004100 */
[----:B------:R-:W-:Y:S01]  /*85b0*/  LOP3.LUT R29, R35, 0xff000000, R8, 0xf8, !PT ;  /* 0xff000000231d7812 */ /* 0x000fe200078ef808 */
[----:B------:R-:W-:Y:S01]  /*85c0*/  HADD2.F32 R40, -RZ, R40.H1_H1 ;  /* 0x30000028ff287230 */ /* 0x000fe20000004100 */
[----:B------:R-:W-:Y:S02]  /*85d0*/  LOP3.LUT R8, R41, 0xff000000, R10, 0xf8, !PT ;  /* 0xff00000029087812 */ /* 0x000fe400078ef80a */
[----:B------:R-:W-:-:S02]  /*85e0*/  F2FP.F16.E4M3.UNPACK_B R31, R24 ;  /* 0x00000018ff1f723e */ /* 0x000fc400020006ff */
[-C--:B------:R-:W-:Y:S02]  /*85f0*/  F2FP.F16.E4M3.UNPACK_B R10, R5.reuse ;  /* 0x00000005ff0a723e */ /* 0x080fe400020006ff */
[----:B------:R-:W-:Y:S01]  /*8600*/  F2FP.F16.E4M3.UNPACK_B R20, R5.H1 ;  /* 0x00000005ff14723e */ /* 0x000fe200030006ff */
[----:B------:R-:W-:Y:S01]  /*8610*/  HADD2.F32 R5, -RZ, R11.H0_H0 ;  /* 0x2000000bff057230 */ /* 0x000fe20000004100 */
[----:B------:R-:W-:Y:S01]  /*8620*/  LOP3.LUT R37, R33, 0xff000000, R27, 0xf8, !PT ;  /* 0xff00000021257812 */ /* 0x000fe200078ef81b */
[----:B------:R-:W-:Y:S01]  /*8630*/  HADD2.F32 R38, -RZ, R31.H0_H0 ;  /* 0x2000001fff267230 */ /* 0x000fe20000004100 */
[-C--:B------:R-:W-:Y:S01]  /*8640*/  F2FP.F16.E4M3.UNPACK_B R27, R12.reuse ;  /* 0x0000000cff1b723e */ /* 0x080fe200020006ff */
[--C-:B------:R-:W-:Y:S01]  /*8650*/  HADD2.F32 R9, -RZ, R10.reuse.H0_H0 ;  /* 0x2000000aff097230 */ /* 0x100fe20000004100 */
[----:B------:R-:W-:Y:S01]  /*8660*/  F2FP.F16.E4M3.UNPACK_B R35, R12.H1 ;  /* 0x0000000cff23723e */ /* 0x000fe200030006ff */
[C---:B------:R-:W-:Y:S01]  /*8670*/  FMUL.FTZ R12, R5.reuse, R42 ;  /* 0x0000002a050c7220 */ /* 0x040fe20000410000 */
[----:B------:R-:W-:Y:S01]  /*8680*/  F2FP.F16.E4M3.UNPACK_B R26, R13.H1 ;  /* 0x0000000dff1a723e */ /* 0x000fe200030006ff */
[-C--:B------:R-:W-:Y:S01]  /*8690*/  FMUL.FTZ R13, R5, R38.reuse ;  /* 0x00000026050d7220 */ /* 0x080fe20000410000 */
[----:B------:R-:W-:Y:S01]  /*86a0*/  F2FP.F16.E4M3.UNPACK_B R39, R39.H1 ;  /* 0x00000027ff27723e */ /* 0x000fe200030006ff */
[----:B------:R-:W-:Y:S01]  /*86b0*/  FFMA.FTZ R5, R9, R38, -R12 ;  /* 0x0000002609057223 */ /* 0x000fe2000001080c */
[----:B------:R-:W-:Y:S01]  /*86c0*/  F2FP.F16.E4M3.UNPACK_B R24, R24.H1 ;  /* 0x00000018ff18723e */ /* 0x000fe200030006ff */
[----:B------:R-:W-:Y:S01]  /*86d0*/  HADD2.F32 R11, -RZ, R11.H1_H1 ;  /* 0x3000000bff0b7230 */ /* 0x000fe20000004100 */
[-C--:B------:R-:W-:Y:S01]  /*86e0*/  F2FP.F16.E4M3.UNPACK_B R34, R15.reuse ;  /* 0x0000000fff22723e */ /* 0x080fe200020006ff */
[----:B------:R-:W-:Y:S01]  /*86f0*/  HADD2.F32 R31, -RZ, R31.H1_H1 ;  /* 0x3000001fff1f7230 */ /* 0x000fe20000004100 */
[----:B------:R-:W-:Y:S01]  /*8700*/  F2FP.F16.E4M3.UNPACK_B R36, R15.H1 ;  /* 0x0000000fff24723e */ /* 0x000fe200030006ff */
[----:B------:R-:W-:-:S02]  /*8710*/  HADD2.F32 R12, -RZ, R10.H1_H1 ;  /* 0x3000000aff0c7230 */ /* 0x000fc40000004100 */
[----:B------:R-:W-:Y:S01]  /*8720*/  FFMA.FTZ R9, R9, R42, R13 ;  /* 0x0000002a09097223 */ /* 0x000fe2000001000d */
[--C-:B------:R-:W-:Y:S02]  /*8730*/  HADD2.F32 R38, -RZ, R39.reuse.H0_H0 ;  /* 0x20000027ff267230 */ /* 0x100fe40000004100 */
[C---:B------:R-:W-:Y:S01]  /*8740*/  FMUL.FTZ R41, R11.reuse, R40 ;  /* 0x000000280b297220 */ /* 0x040fe20000410000 */
[----:B------:R-:W-:Y:S02]  /*8750*/  HADD2.F32 R10, -RZ, R26.H0_H0 ;  /* 0x2000001aff0a7230 */ /* 0x000fe40000004100 */
[----:B------:R-:W-:Y:S01]  /*8760*/  FMUL.FTZ R11, R11, R31 ;  /* 0x0000001f0b0b7220 */ /* 0x000fe20000410000 */
[----:B------:R-:W-:Y:S01]  /*8770*/  HADD2.F32 R15, -RZ, R24.H0_H0 ;  /* 0x20000018ff0f7230 */ /* 0x000fe20000004100 */
[-C--:B------:R-:W-:Y:S01]  /*8780*/  F2FP.F16.E4M3.UNPACK_B R30, R7.reuse ;  /* 0x00000007ff1e723e */ /* 0x080fe200020006ff */
[----:B------:R-:W-:Y:S02]  /*8790*/  HADD2.F32 R13, -RZ, R20.H0_H0 ;  /* 0x20000014ff0d7230 */ /* 0x000fe40000004100 */
[C---:B------:R-:W-:Y:S01]  /*87a0*/  FMUL.FTZ R42, R10.reuse, R38 ;  /* 0x000000260a2a7220 */ /* 0x040fe20000410000 */
[----:B------:R-:W-:Y:S01]  /*87b0*/  F2FP.F16.E4M3.UNPACK_B R33, R7.H1 ;  /* 0x00000007ff21723e */ /* 0x000fe200030006ff */
        /* <DEDUP_REMOVED lines=11> */
[-C--:B------:R-:W-:Y:S01]  /*8870*/  F2FP.F16.E4M3.UNPACK_B R32, R4.reuse.H1 ;  /* 0x00000004ff20723e */ /* 0x080fe200030006ff */
[----:B------:R-:W-:Y:S01]  /*8880*/  HADD2.F32 R24, -RZ, R20.H1_H1 ;  /* 0x30000014ff187230 */ /* 0x000fe20000004100 */
[----:B------:R-:W-:Y:S01]  /*8890*/  F2FP.F16.E4M3.UNPACK_B R25, R4 ;  /* 0x00000004ff19723e */ /* 0x000fe200020006ff */
[----:B------:R-:W-:-:S02]  /*88a0*/  HADD2.F32 R45, -RZ, R41.H0_H0 ;  /* 0x20000029ff2d7230 */ /* 0x000fc40000004100 */
[C---:B------:R-:W-:Y:S01]  /*88b0*/  FMUL.FTZ R47, R15.reuse, R40 ;  /* 0x000000280f2f7220 */ /* 0x040fe20000410000 */
[----:B------:R-:W-:Y:S02]  /*88c0*/  HADD2.F32 R20, -RZ, R34.H0_H0 ;  /* 0x20000022ff147230 */ /* 0x000fe40000004100 */
[----:B------:R-:W-:Y:S01]  /*88d0*/  FMUL.FTZ R15, R15, R31 ;  /* 0x0000001f0f0f7220 */ /* 0x000fe20000410000 */
[----:B------:R-:W-:Y:S01]  /*88e0*/  HADD2.F32 R39, -RZ, R38.H0_H0 ;  /* 0x20000026ff277230 */ /* 0x000fe20000004100 */
[----:B------:R-:W-:Y:S01]  /*88f0*/  F2FP.F16.E4M3.UNPACK_B R4, R6 ;  /* 0x00000006ff04723e */ /* 0x000fe200020006ff */
[----:B------:R-:W-:Y:S02]  /*8900*/  HADD2.F32 R26, -RZ, R30.H0_H0 ;  /* 0x2000001eff1a7230 */ /* 0x000fe40000004100 */
[C---:B------:R-:W-:Y:S01]  /*8910*/  FMUL.FTZ R49, R20.reuse, R45 ;  /* 0x0000002d14317220 */ /* 0x040fe20000410000 */
[----:B------:R-:W-:Y:S02]  /*8920*/  HADD2.F32 R41, -RZ, R41.H1_H1 ;  /* 0x30000029ff297230 */ /* 0x000fe40000004100 */
        /* <DEDUP_REMOVED lines=8> */
[----:B------:R-:W-:Y:S01]  /*89b0*/  F2FP.F16.E4M3.UNPACK_B R7, R6.H1 ;  /* 0x00000006ff07723e */ /* 0x000fe200030006ff */
[----:B------:R-:W-:Y:S01]  /*89c0*/  HADD2.F32 R30, -RZ, R34.H1_H1 ;  /* 0x30000022ff1e7230 */ /* 0x000fe20000004100 */
[-C--:B------:R-:W-:Y:S01]  /*89d0*/  F2FP.F16.E4M3.UNPACK_B R6, R14.reuse ;  /* 0x0000000eff06723e */ /* 0x080fe200020006ff */
[----:B------:R-:W-:Y:S01]  /*89e0*/  HADD2.F32 R42, -RZ, R43.H0_H0 ;  /* 0x2000002bff2a7230 */ /* 0x000fe20000004100 */
[----:B------:R-:W-:Y:S01]  /*89f0*/  F2FP.F16.E4M3.UNPACK_B R14, R14.H1 ;  /* 0x0000000eff0e723e */ /* 0x000fe200030006ff */
[----:B------:R-:W-:-:S02]  /*8a00*/  HADD2.F32 R37, -RZ, R36.H0_H0 ;  /* 0x20000024ff257230 */ /* 0x000fc40000004100 */
[C---:B------:R-:W-:Y:S01]  /*8a10*/  FMUL.FTZ R44, R30.reuse, R41 ;  /* 0x000000291e2c7220 */ /* 0x040fe20000410000 */
[--C-:B------:R-:W-:Y:S02]  /*8a20*/  HADD2.F32 R40, -RZ, R38.reuse.H0_H0 ;  /* 0x20000026ff287230 */ /* 0x100fe40000004100 */
[-C--:B------:R-:W-:Y:S01]  /*8a30*/  FMUL.FTZ R46, R30, R39.reuse ;  /* 0x000000271e2e7220 */ /* 0x080fe20000410000 */
[----:B------:R-:W-:Y:S02]  /*8a40*/  HADD2.F32 R34, -RZ, R33.H0_H0 ;  /* 0x20000021ff227230 */ /* 0x000fe40000004100 */
[----:B------:R-:W-:Y:S01]  /*8a50*/  FMUL.FTZ R45, R37, R42 ;  /* 0x0000002a252d7220 */ /* 0x000fe20000410000 */
[----:B------:R-:W-:Y:S01]  /*8a60*/  FFMA.FTZ R30, R31, R39, -R44 ;  /* 0x000000271f1e7223 */ /* 0x000fe2000001082c */
        /* <DEDUP_REMOVED lines=24> */
[----:B------:R-:W-:Y:S01]  /*8bf0*/  HADD2.F32 R35, -RZ, R35.H1_H1 ;  /* 0x30000023ff237230 */ /* 0x000fe20000004100 */
[----:B------:R-:W-:Y:S01]  /*8c00*/  F2FP.F16.E4M3.UNPACK_B R34, R29 ;  /* 0x0000001dff22723e */ /* 0x000fe200020006ff */
[----:B------:R-:W-:Y:S02]  /*8c10*/  HADD2.F32 R38, -RZ, R38.H1_H1 ;  /* 0x30000026ff267230 */ /* 0x000fe40000004100 */
[C---:B------:R-:W-:Y:S01]  /*8c20*/  FFMA.FTZ R44, R33.reuse, R39, -R44 ;  /* 0x00000027212c7223 */ /* 0x040fe2000001082c */
        /* <DEDUP_REMOVED lines=41> */
[--C-:B------:R-:W-:Y:S02]  /*8ec0*/  HADD2.F32 R21, -RZ, R3.reuse.H1_H1 ;  /* 0x30000003ff157230 */ /* 0x100fe40000004100 */
        /* <DEDUP_REMOVED lines=32> */
.L_x_14994:
[----:B------:R-:W-:Y:S05]  /*90d0*/  BSYNC B0 ;  /* 0x0000000000007941 */ /* 0x000fea0003800000 */
.L_x_14987:
        /* <DEDUP_REMOVED lines=8> */
.L_x_14984:
[----:B-12---:R-:W2:Y:S02]  /*9160*/  LDL R0, [R1+0xc] ;  /* 0x00000c0001007983 */ /* 0x006ea40000100800 */
[----:B--2---:R-:W-:-:S13]  /*9170*/  ISETP.NE.AND P0, PT, R0, 0x3, PT ;  /* 0x000000030000780c */ /* 0x004fda0003f05270 */
[----:B------:R-:W-:Y:S05]  /*9180*/  @!P0 BRA `(.L_x_15002) ;  /* 0x0000000000048947 */ /* 0x000fea0003800000 */
[----:B------:R-:W-:Y:S01]  /*9190*/  BPT.TRAP 0x1 ;  /* 0x000000040000795c */ /* 0x000fe20000300000 */
.L_x_15002:
[----:B-----5:R-:W-:Y:S01]  /*91a0*/  IMAD R12, R23, 0x8, R22 ;  /* 0x00000008170c7824 */ /* 0x020fe200078e0216 */
[----:B0-----:R-:W-:-:S04]  /*91b0*/  SHF.L.U32 R3, R156, 0x1f, RZ ;  /* 0x0000001f9c037819 */ /* 0x001fc800000006ff */
[----:B------:R0:W1:Y:S01]  /*91c0*/  SYNCS.PHASECHK.TRANS64.TRYWAIT P1, [R12+URZ+0x13230], R3 ;  /* 0x013230030c0075a7 */ /* 0x000062000802017f */
[----:B------:R-:W-:Y:S05]  /*91d0*/  @!P0 BRA `(.L_x_15003) ;  /* 0x0000000000048947 */ /* 0x000fea0003800000 */
[----:B------:R-:W-:Y:S01]  /*91e0*/  BPT.TRAP 0x1 ;  /* 0x000000040000795c */ /* 0x000fe20000300000 */
.L_x_15003:
[----:B------:R-:W-:-:S05]  /*91f0*/  VIADD R0, R22, 0xe000 ;  /* 0x0000e00016007836 */ /* 0x000fca0000000000 */
[----:B------:R-:W-:-:S04]  /*9200*/  SHF.R.U32.HI R0, RZ, 0x4, R0 ;  /* 0x00000004ff007819 */ /* 0x000fc80000011600 */
[----:B------:R-:W-:-:S04]  /*9210*/  LOP3.LUT R0, R0, 0x3fff, RZ, 0xc0, !PT ;  /* 0x00003fff00007812 */ /* 0x000fc800078ec0ff */
[----:B---3--:R-:W-:-:S05]  /*9220*/  LOP3.LUT R4, R0, 0x10000, RZ, 0xfc, !PT ;  /* 0x0001000000047812 */ /* 0x008fca00078efcff */
[----:B------:R2:W-:Y:S01]  /*9230*/  STL [R1+0x28], R4 ;  /* 0x0000280401007387 */ /* 0x0005e20000100800 */
[----:B------:R-:W-:Y:S01]  /*9240*/  IMAD R8, R23, 0x280, R4 ;  /* 0x0000028017087824 */ /* 0x000fe200078e0204 */
[----:B-1----:R-:W-:Y:S06]  /*9250*/  @P1 BRA `(.L_x_15004) ;  /* 0x0000000000081947 */ /* 0x002fec0003800000 */
[----:B------:R-:W1:Y:S02]  /*9260*/  SYNCS.PHASECHK.TRANS64.TRYWAIT P1, [R12+URZ+0x13230], R3 ;  /* 0x013230030c0075a7 */ /* 0x000e64000802017f */
[----:B-1----:R-:W-:Y:S05]  /*9270*/  @!P1 BRA `(.L_x_15005) ;  /* 0x000001b400889947 */ /* 0x002fea0003800000 */
.L_x_15004:
[----:B--2---:R-:W-:Y:S01]  /*9280*/  IMAD.MOV.U32 R4, RZ, RZ, R8 ;  /* 0x000000ffff047224 */ /* 0x004fe200078e0008 */
[----:B------:R-:W-:Y:S05]  /*9290*/  WARPSYNC.ALL ;  /* 0x0000000000007948 */ /* 0x000fea0003800000 */
[----:B------:R-:W-:Y:S01]  /*92a0*/  IMAD.MOV.U32 R5, RZ, RZ, -0x7fffffe0 ;  /* 0x80000020ff057424 */ /* 0x000fe200078e00ff */
[----:B------:R-:W-:Y:S01]  /*92b0*/  R2UR UR6, R4 ;  /* 0x00000000040672ca */ /* 0x000fe200000e0000 */
[----:B------:R-:W-:Y:S01]  /*92c0*/  WARPGROUP.ARRIVE ;  /* 0x00000000000079c5 */ /* 0x000fe20000000000 */
[----:B------:R-:W-:Y:S01]  /*92d0*/  LOP3.LUT R4, R28, 0x10000, RZ, 0xfc, !PT ;  /* 0x000100001c047812 */ /* 0x000fe200078efcff */
[----:B------:R-:W-:Y:S01]  /*92e0*/  VIADD R6, R8, 0x80 ;  /* 0x0000008008067836 */ /* 0x000fe20000000000 */
[C---:B------:R-:W-:Y:S01]  /*92f0*/  R2UR UR7, R5.reuse ;  /* 0x00000000050772ca */ /* 0x040fe200000e0000 */
[----:B------:R-:W-:Y:S01]  /*9300*/  IMAD.MOV.U32 R7, RZ, RZ, -0x7fffffe0 ;  /* 0x80000020ff077424 */ /* 0x000fe200078e00ff */
[----:B------:R-:W-:Y:S01]  /*9310*/  R2UR UR4, R4 ;  /* 0x00000000040472ca */ /* 0x000fe200000e0000 */
[----:B------:R-:W-:Y:S01]  /*9320*/  VIADD R10, R8, 0x100 ;  /* 0x00000100080a7836 */ /* 0x000fe20000000000 */
[----:B------:R-:W-:Y:S01]  /*9330*/  R2UR UR5, R5 ;  /* 0x00000000050572ca */ /* 0x000fe200000e0000 */
[----:B------:R-:W-:Y:S01]  /*9340*/  IMAD.MOV.U32 R11, RZ, RZ, -0x7fffffe0 ;  /* 0x80000020ff0b7424 */ /* 0x000fe200078e00ff */
[----:B------:R-:W-:Y:S01]  /*9350*/  R2UR UR10, R6 ;  /* 0x00000000060a72ca */ /* 0x000fe200000e0000 */
[C---:B------:R-:W-:Y:S01]  /*9360*/  VIADD R6, R8.reuse, 0x180 ;  /* 0x0000018008067836 */ /* 0x040fe20000000000 */
[----:B------:R-:W-:Y:S01]  /*9370*/  R2UR UR11, R7 ;  /* 0x00000000070b72ca */ /* 0x000fe200000e0000 */
[----:B----4-:R-:W-:Y:S01]  /*9380*/  VIADD R14, R8, 0x200 ;  /* 0x00000200080e7836 */ /* 0x010fe20000000000 */
[----:B------:R-:W-:Y:S01]  /*9390*/  R2UR UR8, R4 ;  /* 0x00000000040872ca */ /* 0x000fe200000e0000 */
[----:B------:R-:W-:Y:S01]  /*93a0*/  IMAD.MOV.U32 R15, RZ, RZ, -0x7fffffe0 ;  /* 0x80000020ff0f7424 */ /* 0x000fe200078e00ff */
[----:B------:R-:W-:Y:S01]  /*93b0*/  R2UR UR9, R5 ;  /* 0x00000000050972ca */ /* 0x000fe200000e0000 */
[----:B------:R-:W-:Y:S01]  /*93c0*/  IMAD.MOV.U32 R9, RZ, RZ, -0x7fffffe0 ;  /* 0x80000020ff097424 */ /* 0x000fe200078e00ff */
[----:B------:R-:W-:Y:S01]  /*93d0*/  R2UR UR14, R10 ;  /* 0x000000000a0e72ca */ /* 0x000fe200000e0000 */
[----:B------:R-:W-:Y:S01]  /*93e0*/  VIADD R10, R8, 0x82 ;  /* 0x00000082080a7836 */ /* 0x000fe20000000000 */
[----:B------:R-:W-:Y:S01]  /*93f0*/  R2UR UR15, R11 ;  /* 0x000000000b0f72ca */ /* 0x000fe200000e0000 */
[----:B------:R-:W-:Y:S01]  /*9400*/  QGMMA.64x32x32.F32.E4M3.E4M3 R88, gdesc[UR4], RZ, !UPT, gsb0 ;  /* 0x00600000045879f3 */ /* 0x000fe2000c0008ff */
[----:B------:R-:W-:Y:S01]  /*9410*/  R2UR UR12, R4 ;  /* 0x00000000040c72ca */ /* 0x000fe200000e0000 */
[----:B------:R-:W-:Y:S01]  /*9420*/  IMAD.MOV.U32 R11, RZ, RZ, -0x7fffffe0 ;  /* 0x80000020ff0b7424 */ /* 0x000fe200078e00ff */
[----:B------:R-:W-:-:S02]  /*9430*/  R2UR UR13, R5 ;  /* 0x00000000050d72ca */ /* 0x000fc400000e0000 */
[----:B------:R-:W-:Y:S01]  /*9440*/  R2UR UR18, R6 ;  /* 0x00000000061272ca */ /* 0x000fe200000e0000 */
[----:B------:R-:W-:Y:S01]  /*9450*/  VIADD R6, R8, 0x2 ;  /* 0x0000000208067836 */ /* 0x000fe20000000000 */
[----:B------:R-:W-:Y:S01]  /*9460*/  R2UR UR19, R7 ;  /* 0x00000000071372ca */ /* 0x000fe200000e0000 */
[----:B------:R-:W-:Y:S01]  /*9470*/  IMAD.MOV.U32 R7, RZ, RZ, -0x7fffffe0 ;  /* 0x80000020ff077424 */ /* 0x000fe200078e00ff */
[----:B------:R-:W-:Y:S02]  /*9480*/  R2UR UR16, R4 ;  /* 0x00000000041072ca */ /* 0x000fe400000e0000 */
[----:B------:R-:W-:Y:S02]  /*9490*/  R2UR UR17, R5 ;  /* 0x00000000051172ca */ /* 0x000fe400000e0000 */
[----:B------:R-:W-:Y:S02]  /*94a0*/  R2UR UR22, R14 ;  /* 0x000000000e1672ca */ /* 0x000fe400000e0000 */
[----:B------:R-:W-:-:S02]  /*94b0*/  R2UR UR23, R15 ;  /* 0x000000000f1772ca */ /* 0x000fc400000e0000 */
[----:B------:R-:W-:Y:S02]  /*94c0*/  R2UR UR20, R4 ;  /* 0x00000000041472ca */ /* 0x000fe400000e0000 */
[----:B------:R-:W-:Y:S02]  /*94d0*/  R2UR UR21, R5 ;  /* 0x00000000051572ca */ /* 0x000fe400000e0000 */
[----:B------:R-:W-:Y:S01]  /*94e0*/  R2UR UR6, R6 ;  /* 0x00000000060672ca */ /* 0x000fe200000e0000 */
[----:B------:R-:W-:Y:S01]  /*94f0*/  VIADD R6, R8, 0x102 ;  /* 0x0000010208067836 */ /* 0x000fe20000000000 */
[----:B------:R-:W-:Y:S01]  /*9500*/  R2UR UR7, R7 ;  /* 0x00000000070772ca */ /* 0x000fe200000e0000 */
[----:B------:R-:W-:Y:S01]  /*9510*/  IMAD.MOV.U32 R7, RZ, RZ, -0x7fffffe0 ;  /* 0x80000020ff077424 */ /* 0x000fe200078e00ff */
[----:B------:R-:W-:Y:S02]  /*9520*/  WARPGROUP.DEPBAR.LE gsb0, 0x0 ;  /* 0x00008000000079c5 */ /* 0x000fe40000010000 */
[----:B------:R-:W-:-:S06]  /*9530*/  WARPGROUP.ARRIVE ;  /* 0x00000000000079c5 */ /* 0x000fcc0000000000 */
[----:B------:R-:W-:Y:S01]  /*9540*/  QGMMA.64x32x32.F32.E4M3.E4M3 R72, gdesc[UR8], RZ, !UPT, gsb0 ;  /* 0x00600000084879f3 */ /* 0x000fe2000c0008ff */
[----:B------:R-:W-:Y:S01]  /*9550*/  R2UR UR10, R10 ;  /* 0x000000000a0a72ca */ /* 0x000fe200000e0000 */
[C---:B------:R-:W-:Y:S01]  /*9560*/  VIADD R10, R8.reuse, 0x182 ;  /* 0x00000182080a7836 */ /* 0x040fe20000000000 */
[----:B------:R-:W-:Y:S01]  /*9570*/  R2UR UR11, R11 ;  /* 0x000000000b0b72ca */ /* 0x000fe200000e0000 */
[----:B------:R-:W-:Y:S02]  /*9580*/  IMAD.MOV.U32 R11, RZ, RZ, -0x7fffffe0 ;  /* 0x80000020ff0b7424 */ /* 0x000fe400078e00ff */
[----:B------:R-:W-:Y:S01]  /*9590*/  VIADD R8, R8, 0x202 ;  /* 0x0000020208087836 */ /* 0x000fe20000000000 */
[----:B------:R-:W-:Y:S02]  /*95a0*/  WARPGROUP.DEPBAR.LE gsb0, 0x0 ;  /* 0x00008000000079c5 */ /* 0x000fe40000010000 */
[----:B------:R-:W-:-:S06]  /*95b0*/  WARPGROUP.ARRIVE ;  /* 0x00000000000079c5 */ /* 0x000fcc0000000000 */
[----:B------:R-:W-:Y:S01]  /*95c0*/  QGMMA.64x32x32.F32.E4M3.E4M3 R56, gdesc[UR12], RZ, !UPT, gsb0 ;  /* 0x006000000c3879f3 */ /* 0x000fe2000c0008ff */
[----:B------:R-:W-:Y:S01]  /*95d0*/  R2UR UR14, R6 ;  /* 0x00000000060e72ca */ /* 0x000fe200000e0000 */
[----:B------:R-:W-:Y:S01]  /*95e0*/  VIADD R6, R4, 0x2 ;  /* 0x0000000204067836 */ /* 0x000fe20000000000 */
[----:B------:R-:W-:Y:S01]  /*95f0*/  R2UR UR15, R7 ;  /* 0x00000000070f72ca */ /* 0x000fe200000e0000 */
[----:B------:R-:W-:-:S03]  /*9600*/  IMAD.MOV.U32 R7, RZ, RZ, -0x7fffffe0 ;  /* 0x80000020ff077424 */ /* 0x000fc600078e00ff */
        /* <DEDUP_REMOVED lines=38> */
.L_x_15006:
[----:B------:R-:W2:Y:S01]  /*9870*/  LDL R0, [R1+0x38] ;  /* 0x0000380001007983 */ /* 0x000ea20000100800 */
[----:B------:R-:W3:Y:S03]  /*9880*/  LDC R110, c[0x0][0x448] ;  /* 0x00011200ff6e7b82 */ /* 0x000ee60000000800 */
[----:B------:R-:W2:Y:S04]  /*9890*/  LDL R108, [R1+0x24] ;  /* 0x00002400016c7983 */ /* 0x000ea80000100800 */
[----:B------:R-:W4:Y:S01]  /*98a0*/  LDL R8, [R1+0x14] ;  /* 0x0000140001087983 */ /* 0x000f220000100800 */
[----:B------:R-:W5:Y:S03]  /*98b0*/  LDC.64 R10, c[0x0][0x9e0] ;  /* 0x00027800ff0a7b82 */ /* 0x000f660000000a00 */
[----:B------:R-:W5:Y:S04]  /*98c0*/  LDL R13, [R1+0x20] ;  /* 0x00002000010d7983 */ /* 0x000f680000100800 */
[----:B------:R-:W5:Y:S04]  /*98d0*/  LDL R114, [R1+0x10] ;  /* 0x0000100001727983 */ /* 0x000f680000100800 */
[----:B------:R-:W5:Y:S01]  /*98e0*/  LDL R112, [R1+0x8] ;  /* 0x0000080001707983 */ /* 0x000f620000100800 */
[----:B------:R-:W-:Y:S01]  /*98f0*/  IMAD.MOV.U32 R20, RZ, RZ, -0xa0 ;  /* 0xffffff60ff147424 */ /* 0x000fe200078e00ff */
[----:B------:R-:W-:Y:S01]  /*9900*/  LOP3.LUT R17, R17, 0xffffffef, RZ, 0xc0, !PT ;  /* 0xffffffef11117812 */ /* 0x000fe200078ec0ff */
[----:B------:R-:W-:Y:S01]  /*9910*/  ULDC UR4, c[0x0][0x9dc] ;  /* 0x0002770000047ab9 */ /* 0x000fe20000000800 */
[----:B---3--:R-:W-:-:S13]  /*9920*/  ISETP.NE.AND P1, PT, R110, 0x1, PT ;  /* 0x000000016e00780c */ /* 0x008fda0003f25270 */
[----:B01----:R-:W0:Y:S08]  /*9930*/  @P1 LDC R3, c[0x0][0x44c] ;  /* 0x00011300ff031b82 */ /* 0x003e300000000800 */
[----:B------:R-:W1:Y:S01]  /*9940*/  @P1 LDC R9, c[0x0][0x450] ;  /* 0x00011400ff091b82 */ /* 0x000e620000000800 */
[----:B------:R-:W-:Y:S01]  /*9950*/  IMAD R20, R105, R20, 0xa1 ;  /* 0x000000a169147424 */ /* 0x000fe200078e0214 */
[----:B------:R-:W-:-:S04]  /*9960*/  @P1 LOP3.LUT R17, R17, 0x10, RZ, 0xfc, !PT ;  /* 0x0000001011111812 */ /* 0x000fc800078efcff */
[----:B------:R-:W-:Y:S01]  /*9970*/  LOP3.LUT R17, R17, 0xfffffff7, RZ, 0xc0, !PT ;  /* 0xfffffff711117812 */ /* 0x000fe200078ec0ff */
[----:B--2---:R-:W-:-:S04]  /*9980*/  IMAD.IADD R106, R0, 0x1, R108 ;  /* 0x00000001006a7824 */ /* 0x004fc800078e026c */
[----:B0-----:R-:W-:-:S05]  /*9990*/  @P1 IMAD.HI.U32 R0, R106, R3, RZ ;  /* 0x000000036a001227 */ /* 0x001fca00078e00ff */
[----:B-1----:R-:W-:Y:S01]  /*99a0*/  @P1 SHF.R.U32.HI R106, RZ, R9, R0 ;  /* 0x00000009ff6a1219 */ /* 0x002fe20000011600 */
[----:B------:R-:W-:-:S04]  /*99b0*/  VIADD R0, R12, 0x13240 ;  /* 0x000132400c007836 */ /* 0x000fc80000000000 */
[----:B------:R-:W0:Y:S01]  /*99c0*/  SHFL.IDX PT, R12, R106, RZ, 0x1c1f ;  /* 0x001c1fff6a0c7589 */ /* 0x000e2200000e0000 */
[----:B----4-:R-:W-:Y:S01]  /*99d0*/  PRMT R0, R8, 0x654, R0 ;  /* 0x0000065408007816 */ /* 0x010fe20000000000 */
[----:B------:R-:W-:Y:S01]  /*99e0*/  IMAD.U32 R9, RZ, RZ, UR4 ;  /* 0x00000004ff097e24 */ /* 0x000fe2000f8e00ff */
[----:B-----5:R-:W-:Y:S02]  /*99f0*/  ISETP.GE.AND P1, PT, R11, 0x1, PT ;  /* 0x000000010b00780c */ /* 0x020fe40003f26270 */
[----:B------:R1:W-:Y:S01]  /*9a00*/  SYNCS.ARRIVE.TRANS64.RED.A1T0 RZ, [R0+URZ], RZ ;  /* 0x000000ff00ff79a7 */ /* 0x0003e2000810043f */
[----:B------:R-:W-:Y:S01]  /*9a10*/  IMAD R21, R105, -0xa0, R114 ;  /* 0xffffff6069157824 */ /* 0x000fe200078e0272 */
[----:B------:R-:W-:Y:S02]  /*9a20*/  LOP3.LUT R8, RZ, R9, RZ, 0x33, !PT ;  /* 0x00000009ff087212 */ /* 0x000fe400078e33ff */
[----:B-1----:R-:W-:-:S05]  /*9a30*/  IADD3 R0, R114, R20, -R13 ;  /* 0x0000001472007210 */ /* 0x002fca0007ffe80d */
[----:B------:R-:W-:Y:S01]  /*9a40*/  IMAD.IADD R3, R0, 0x1, -R112 ;  /* 0x0000000100037824 */ /* 0x000fe200078e0a70 */
[----:B------:R-:W-:Y:S01]  /*9a50*/  IADD3 R21, -R13, 0xa0, R21 ;  /* 0x000000a00d157810 */ /* 0x000fe20007ffe115 */
[----:B------:R-:W-:Y:S02]  /*9a60*/  VIADD R20, R20, 0xffffffff ;  /* 0xffffffff14147836 */ /* 0x000fe40000000000 */
[C---:B------:R-:W-:Y:S02]  /*9a70*/  IMAD.IADD R14, R3.reuse, 0x1, R10 ;  /* 0x00000001030e7824 */ /* 0x040fe400078e020a */
[----:B------:R-:W-:Y:S01]  /*9a80*/  IMAD.IADD R15, R3, 0x1, R8 ;  /* 0x00000001030f7824 */ /* 0x000fe200078e0208 */
[----:B------:R-:W-:Y:S01]  /*9a90*/  @P1 LOP3.LUT R17, R17, 0x8, RZ, 0xfc, !PT ;  /* 0x0000000811111812 */ /* 0x000fe200078efcff */
[----:B------:R-:W-:Y:S01]  /*9aa0*/  IMAD.IADD R0, R20, 0x1, -R13 ;  /* 0x0000000114007824 */ /* 0x000fe200078e0a0d */
[----:B0-----:R-:W-:Y:S01]  /*9ab0*/  VIADDMNMX R8, R12, R14, R21, PT ;  /* 0x0000000e0c087246 */ /* 0x001fe20003800115 */
[----:B------:R-:W-:Y:S01]  /*9ac0*/  IMAD.IADD R3, R15, 0x1, R12 ;  /* 0x000000010f037824 */ /* 0x000fe200078e020c */
        /* <DEDUP_REMOVED lines=12> */
.L_x_15009:
[----:B------:R-:W-:-:S13]  /*9b90*/  ISETP.NE.AND P1, PT, R11, 0x1, PT ;  /* 0x000000010b00780c */ /* 0x000fda0003f25270 */
[----:B------:R-:W0:Y:S02]  /*9ba0*/  @P1 LDC.64 R12, c[0x0][0x9e8] ;  /* 0x00027a00ff0c1b82 */ /* 0x000e240000000a00 */
[----:B0-----:R-:W-:-:S05]  /*9bb0*/  @P1 IMAD.HI.U32 R12, R107, R12, RZ ;  /* 0x0000000c6b0c1227 */ /* 0x001fca00078e00ff */
[----:B------:R-:W-:-:S07]  /*9bc0*/  @P1 SHF.R.U32.HI R107, RZ, R13, R12 ;  /* 0x0000000dff6b1219 */ /* 0x000fce000001160c */
.L_x_15010:
[----:B------:R-:W-:Y:S05]  /*9bd0*/  BSYNC B0 ;  /* 0x0000000000007941 */ /* 0x000fea0003800000 */
.L_x_15008:
[----:B------:R-:W-:-:S05]  /*9be0*/  IMAD R12, R107, R11, R0 ;  /* 0x0000000b6b0c7224 */ /* 0x000fca00078e0200 */
[----:B------:R-:W-:Y:S02]  /*9bf0*/  VIMNMX R3, R3, R12, !PT ;  /* 0x0000000c03037248 */ /* 0x000fe40007fe0100 */
[----:B------:R-:W-:-:S07]  /*9c00*/  VIADDMNMX R8, R12, R11, R8, PT ;  /* 0x0000000b0c087246 */ /* 0x000fce0003800108 */
.L_x_15007:
[C---:B------:R-:W-:Y:S01]  /*9c10*/  ISETP.GE.AND P2, PT, R20.reuse, 0x2, PT ;  /* 0x000000021400780c */ /* 0x040fe20003f46270 */
[----:B------:R-:W0:Y:S01]  /*9c20*/  SHFL.IDX PT, R106, R106, 0x1, 0x1c1f ;  /* 0x003c1f006a6a7f89 */ /* 0x000e2200000e0000 */
[----:B------:R-:W-:Y:S02]  /*9c30*/  ISETP.GE.AND P1, PT, R20, 0x9, PT ;  /* 0x000000091400780c */ /* 0x000fe40003f26270 */
[----:B------:R-:W-:Y:S02]  /*9c40*/  LOP3.LUT R16, R16, 0xefffffff, RZ, 0xc0, !PT ;  /* 0xefffffff10107812 */ /* 0x000fe400078ec0ff */
[C---:B------:R-:W-:Y:S02]  /*9c50*/  ISETP.GE.AND P3, PT, R20.reuse, 0xa, PT ;  /* 0x0000000a1400780c */ /* 0x040fe40003f66270 */
[----:B------:R-:W-:Y:S02]  /*9c60*/  LOP3.LUT R17, R17, 0xfffffffb, RZ, 0xc0, !PT ;  /* 0xfffffffb11117812 */ /* 0x000fe400078ec0ff */
[----:B------:R-:W-:-:S03]  /*9c70*/  ISETP.GE.AND P5, PT, R20, 0x2a, PT ;  /* 0x0000002a1400780c */ /* 0x000fc60003fa6270 */
[----:B------:R-:W-:Y:S02]  /*9c80*/  @P2 LOP3.LUT R16, R16, 0x10000000, RZ, 0xfc, !PT ;  /* 0x1000000010102812 */ /* 0x000fe400078efcff */
[C---:B------:R-:W-:Y:S02]  /*9c90*/  ISETP.GT.AND P2, PT, R3.reuse, 0x1, !P2 ;  /* 0x000000010300780c */ /* 0x040fe40005744270 */
[----:B------:R-:W-:Y:S02]  /*9ca0*/  LOP3.LUT R16, R16, 0xdfffffff, RZ, 0xc0, !PT ;  /* 0xdfffffff10107812 */ /* 0x000fe400078ec0ff */
[----:B------:R-:W-:Y:S02]  /*9cb0*/  ISETP.LT.OR P2, PT, R8, 0x2, P2 ;  /* 0x000000020800780c */ /* 0x000fe40001741670 */
[----:B------:R-:W-:Y:S02]  /*9cc0*/  @P1 LOP3.LUT R16, R16, 0x20000000, RZ, 0xfc, !PT ;  /* 0x2000000010101812 */ /* 0x000fe400078efcff */
[----:B------:R-:W-:-:S02]  /*9cd0*/  ISETP.GT.AND P1, PT, R3, 0x8, !P1 ;  /* 0x000000080300780c */ /* 0x000fc40004f24270 */
[----:B------:R-:W-:Y:S01]  /*9ce0*/  FSEL R89, R89, -INF , !P2 ;  /* 0xff80000059597808 */ /* 0x000fe20005000000 */
[----:B0-----:R-:W-:Y:S01]  /*9cf0*/  IMAD.IADD R15, R15, 0x1, R106 ;  /* 0x000000010f0f7824 */ /* 0x001fe200078e026a */
[----:B------:R-:W-:Y:S02]  /*9d00*/  ISETP.LT.OR P1, PT, R8, 0x9, P1 ;  /* 0x000000090800780c */ /* 0x000fe40000f21670 */
[----:B------:R-:W-:Y:S02]  /*9d10*/  ISETP.GE.AND P2, PT, R20, 0x11, PT ;  /* 0x000000111400780c */ /* 0x000fe40003f46270 */
[----:B------:R-:W-:Y:S02]  /*9d20*/  FSEL R107, R92, -INF , !P1 ;  /* 0xff8000005c6b7808 */ /* 0x000fe40004800000 */
[----:B------:R-:W-:Y:S02]  /*9d30*/  ISETP.GT.AND P1, PT, R3, 0x9, !P3 ;  /* 0x000000090300780c */ /* 0x000fe40005f24270 */
[----:B------:R-:W-:-:S02]  /*9d40*/  LOP3.LUT R16, R16, 0xbfffffff, RZ, 0xc0, !PT ;  /* 0xbfffffff10107812 */ /* 0x000fc400078ec0ff */
[----:B------:R-:W-:Y:S02]  /*9d50*/  ISETP.LT.OR P1, PT, R8, 0xa, P1 ;  /* 0x0000000a0800780c */ /* 0x000fe40000f21670 */
[----:B------:R-:W-:Y:S02]  /*9d60*/  @P3 LOP3.LUT R16, R16, 0x40000000, RZ, 0xfc, !PT ;  /* 0x4000000010103812 */ /* 0x000fe400078efcff */
[----:B------:R-:W-:Y:S02]  /*9d70*/  FSEL R93, R93, -INF , !P1 ;  /* 0xff8000005d5d7808 */ /* 0x000fe40004800000 */
[----:B------:R-:W-:Y:S02]  /*9d80*/  @P2 LOP3.LUT R17, R17, 0x4, RZ, 0xfc, !PT ;  /* 0x0000000411112812 */ /* 0x000fe400078efcff */
[----:B------:R-:W-:Y:S02]  /*9d90*/  ISETP.GT.AND P1, PT, R3, 0x10, !P2 ;  /* 0x000000100300780c */ /* 0x000fe40005724270 */
[----:B------:R-:W-:-:S02]  /*9da0*/  ISETP.GE.AND P2, PT, R20, 0x12, PT ;  /* 0x000000121400780c */ /* 0x000fc40003f46270 */
[----:B------:R-:W-:Y:S02]  /*9db0*/  ISETP.LT.OR P1, PT, R8, 0x11, P1 ;  /* 0x000000110800780c */ /* 0x000fe40000f21670 */
[----:B------:R-:W-:Y:S02]  /*9dc0*/  LOP3.LUT R17, R17, 0xfffffffd, RZ, 0xc0, !PT ;  /* 0xfffffffd11117812 */ /* 0x000fe400078ec0ff */
[----:B------:R-:W-:Y:S02]  /*9dd0*/  FSEL R109, R96, -INF , !P1 ;  /* 0xff800000606d7808 */ /* 0x000fe40004800000 */
[----:B------:R-:W-:Y:S02]  /*9de0*/  ISETP.GT.AND P1, PT, R3, 0x11, !P2 ;  /* 0x000000110300780c */ /* 0x000fe40005724270 */
[----:B------:R-:W-:Y:S02]  /*9df0*/  LOP3.LUT R16, R16, 0x7fffffff, RZ, 0xc0, !PT ;  /* 0x7fffffff10107812 */ /* 0x000fe400078ec0ff */
[----:B------:R-:W-:-:S02]  /*9e00*/  ISETP.LT.OR P1, PT, R8, 0x12, P1 ;  /* 0x000000120800780c */ /* 0x000fc40000f21670 */
[----:B------:R-:W-:Y:S02]  /*9e10*/  @P2 LOP3.LUT R17, R17, 0x2, RZ, 0xfc, !PT ;  /* 0x0000000211112812 */ /* 0x000fe400078efcff */
[----:B------:R-:W-:Y:S02]  /*9e20*/  ISETP.GE.AND P2, PT, R20, 0x19, PT ;  /* 0x000000191400780c */ /* 0x000fe40003f46270 */
[----:B------:R-:W-:Y:S02]  /*9e30*/  FSEL R97, R97, -INF , !P1 ;  /* 0xff80000061617808 */ /* 0x000fe40004800000 */
[----:B------:R-:W-:Y:S02]  /*9e40*/  LOP3.LUT R17, R17, 0xfffffffe, RZ, 0xc0, !PT ;  /* 0xfffffffe11117812 */ /* 0x000fe400078ec0ff */
[----:B------:R-:W-:Y:S02]  /*9e50*/  ISETP.GT.AND P1, PT, R3, 0x18, !P2 ;  /* 0x000000180300780c */ /* 0x000fe40005724270 */
[----:B------:R-:W-:-:S02]  /*9e60*/  VIADDMNMX R14, R106, R14, R21, PT ;  /* 0x0000000e6a0e7246 */ /* 0x000fc40003800115 */
[----:B------:R-:W-:-:S03]  /*9e70*/  ISETP.LT.OR P1, PT, R8, 0x19, P1 ;  /* 0x000000190800780c */ /* 0x000fc60000f21670 */
[----:B------:R-:W-:Y:S02]  /*9e80*/  @P2 LOP3.LUT R17, R17, 0x1, RZ, 0xfc, !PT ;  /* 0x0000000111112812 */ /* 0x000fe400078efcff */
[----:B------:R-:W-:Y:S02]  /*9e90*/  ISETP.GE.AND P2, PT, R20, 0x1a, PT ;  /* 0x0000001a1400780c */ /* 0x000fe40003f46270 */
[----:B------:R-:W-:Y:S02]  /*9ea0*/  FSEL R111, R100, -INF , !P1 ;  /* 0xff800000646f7808 */ /* 0x000fe40004800000 */
[----:B------:R-:W-:-:S04]  /*9eb0*/  ISETP.GT.AND P1, PT, R3, 0x19, !P2 ;  /* 0x000000190300780c */ /* 0x000fc80005724270 */
[----:B------:R-:W-:-:S04]  /*9ec0*/  ISETP.LT.OR P1, PT, R8, 0x1a, P1 ;  /* 0x0000001a0800780c */ /* 0x000fc80000f21670 */
[----:B------:R-:W-:Y:S02]  /*9ed0*/  FSEL R101, R101, -INF , !P1 ;  /* 0xff80000065657808 */ /* 0x000fe40004800000 */
[----:B------:R-:W-:Y:S02]  /*9ee0*/  ISETP.GE.AND P1, PT, R20, 0x21, PT ;  /* 0x000000211400780c */ /* 0x000fe40003f26270 */
[----:B------:R-:W-:Y:S02]  /*9ef0*/  @P2 LOP3.LUT R16, R16, 0x80000000, RZ, 0xfc, !PT ;  /* 0x8000000010102812 */ /* 0x000fe400078efcff */
[----:B------:R-:W-:Y:S02]  /*9f00*/  ISETP.GT.AND P2, PT, R3, 0x20, !P1 ;  /* 0x000000200300780c */ /* 0x000fe40004f44270 */
[----:B------:R-:W-:Y:S02]  /*9f10*/  LOP3.LUT R16, R16, 0xffdfffff, RZ, 0xc0, !PT ;  /* 0xffdfffff10107812 */ /* 0x000fe400078ec0ff */
[----:B------:R-:W-:-:S02]  /*9f20*/  ISETP.LT.OR P2, PT, R8, 0x21, P2 ;  /* 0x000000210800780c */ /* 0x000fc40001741670 */
[----:B------:R-:W-:Y:S02]  /*9f30*/  @P5 LOP3.LUT R16, R16, 0x200000, RZ, 0xfc, !PT ;  /* 0x0020000010105812 */ /* 0x000fe400078efcff */
[----:B------:R-:W-:Y:S02]  /*9f40*/  FSEL R113, R72, -INF , !P2 ;  /* 0xff80000048717808 */ /* 0x000fe40005000000 */
[----:B------:R-:W-:Y:S02]  /*9f50*/  ISETP.GE.AND P2, PT, R20, 0x22, PT ;  /* 0x000000221400780c */ /* 0x000fe40003f46270 */
[----:B------:R-:W-:Y:S02]  /*9f60*/  LOP3.LUT R16, R16, 0xffefffff, RZ, 0xc0, !PT ;  /* 0xffefffff10107812 */ /* 0x000fe400078ec0ff */
        /* <DEDUP_REMOVED lines=192> */
.L_x_15013:
[----:B------:R-:W-:-:S13]  /*ab70*/  ISETP.NE.AND P6, PT, R11, 0x1, PT ;  /* 0x000000010b00780c */ /* 0x000fda0003fc5270 */
[----:B------:R-:W0:Y:S02]  /*ab80*/  @P6 LDC.64 R12, c[0x0][0x9e8] ;  /* 0x00027a00ff0c6b82 */ /* 0x000e240000000a00 */
[----:B0-----:R-:W-:-:S05]  /*ab90*/  @P6 IMAD.HI.U32 R12, R3, R12, RZ ;  /* 0x0000000c030c6227 */ /* 0x001fca00078e00ff */
[----:B------:R-:W-:-:S07]  /*aba0*/  @P6 SHF.R.U32.HI R3, RZ, R13, R12 ;  /* 0x0000000dff036219 */ /* 0x000fce000001160c */
.L_x_15014:
[----:B------:R-:W-:Y:S05]  /*abb0*/  BSYNC B0 ;  /* 0x0000000000007941 */ /* 0x000fea0003800000 */
.L_x_15012:
[----:B------:R-:W-:-:S05]  /*abc0*/  IMAD R0, R3, R11, R0 ;  /* 0x0000000b03007224 */ /* 0x000fca00078e0200 */
[----:B------:R-:W-:Y:S02]  /*abd0*/  VIMNMX R15, R15, R0, !PT ;  /* 0x000000000f0f7248 */ /* 0x000fe40007fe0100 */
[----:B------:R-:W-:-:S07]  /*abe0*/  VIADDMNMX R14, R0, R11, R14, PT ;  /* 0x0000000b000e7246 */ /* 0x000fce000380010e */
.L_x_15011:
[C---:B------:R-:W-:Y:S02]  /*abf0*/  ISETP.GT.AND P1, PT, R15.reuse, 0x20, !P1 ;  /* 0x000000200f00780c */ /* 0x040fe40004f24270 */
[----:B------:R-:W-:Y:S02]  /*ac00*/  LOP3.LUT P6, RZ, R16, 0x200000, RZ, 0xc0, !PT ;  /* 0x0020000010ff7812 */ /* 0x000fe400078cc0ff */
[----:B------:R-:W-:Y:S02]  /*ac10*/  ISETP.LT.OR P1, PT, R14, 0x21, P1 ;  /* 0x000000210e00780c */ /* 0x000fe40000f21670 */
[C---:B------:R-:W-:Y:S02]  /*ac20*/  ISETP.GT.AND P3, PT, R15.reuse, 0x28, !P3 ;  /* 0x000000280f00780c */ /* 0x040fe40005f64270 */
[----:B------:R-:W-:Y:S02]  /*ac30*/  FSEL R13, R74, -INF , !P1 ;  /* 0xff8000004a0d7808 */ /* 0x000fe40004800000 */
[----:B------:R-:W-:-:S02]  /*ac40*/  ISETP.GT.AND P1, PT, R15, 0x29, !P6 ;  /* 0x000000290f00780c */ /* 0x000fc40007724270 */
[C---:B------:R-:W-:Y:S02]  /*ac50*/  ISETP.LT.OR P3, PT, R14.reuse, 0x29, P3 ;  /* 0x000000290e00780c */ /* 0x040fe40001f61670 */
[----:B------:R-:W-:Y:S02]  /*ac60*/  ISETP.LT.OR P1, PT, R14, 0x2a, P1 ;  /* 0x0000002a0e00780c */ /* 0x000fe40000f21670 */
[----:B------:R-:W-:Y:S02]  /*ac70*/  FSEL R21, R78, -INF , !P3 ;  /* 0xff8000004e157808 */ /* 0x000fe40005800000 */
[----:B------:R-:W-:Y:S02]  /*ac80*/  FSEL R79, R79, -INF , !P1 ;  /* 0xff8000004f4f7808 */ /* 0x000fe40004800000 */
[----:B------:R-:W-:Y:S02]  /*ac90*/  LOP3.LUT P1, RZ, R16, 0x100000, RZ, 0xc0, !PT ;  /* 0x0010000010ff7812 */ /* 0x000fe4000782c0ff */
[----:B------:R-:W-:-:S02]  /*aca0*/  ISETP.GT.AND P2, PT, R15, 0x21, !P2 ;  /* 0x000000210f00780c */ /* 0x000fc40005744270 */
[----:B------:R-:W-:Y:S02]  /*acb0*/  ISETP.GT.AND P1, PT, R15, 0x30, !P1 ;  /* 0x000000300f00780c */ /* 0x000fe40004f24270 */
[----:B------:R-:W-:Y:S02]  /*acc0*/  LOP3.LUT P3, RZ, R16, 0x2000, RZ, 0xc0, !PT ;  /* 0x0000200010ff7812 */ /* 0x000fe4000786c0ff */
[C---:B------:R-:W-:Y:S02]  /*acd0*/  ISETP.LT.OR P1, PT, R14.reuse, 0x31, P1 ;  /* 0x000000310e00780c */ /* 0x040fe40000f21670 */
[----:B------:R-:W-:Y:S02]  /*ace0*/  ISETP.LT.OR P2, PT, R14, 0x22, P2 ;  /* 0x000000220e00780c */ /* 0x000fe40001741670 */
[----:B------:R-:W-:Y:S02]  /*acf0*/  FSEL R145, R82, -INF , !P1 ;  /* 0xff80000052917808 */ /* 0x000fe40004800000 */
[----:B------:R-:W-:-:S02]  /*ad00*/  LOP3.LUT P1, RZ, R16, 0x80000, RZ, 0xc0, !PT ;  /* 0x0008000010ff7812 */ /* 0x000fc4000782c0ff */
[----:B------:R-:W-:Y:S02]  /*ad10*/  FSEL R75, R75, -INF , !P2 ;  /* 0xff8000004b4b7808 */ /* 0x000fe40005000000 */
[----:B------:R-:W-:Y:S02]  /*ad20*/  ISETP.GT.AND P1, PT, R15, 0x31, !P1 ;  /* 0x000000310f00780c */ /* 0x000fe40004f24270 */
[----:B------:R-:W-:Y:S02]  /*ad30*/  LOP3.LUT P2, RZ, R16, 0x1000, RZ, 0xc0, !PT ;  /* 0x0000100010ff7812 */ /* 0x000fe4000784c0ff */
[----:B------:R-:W-:Y:S02]  /*ad40*/  ISETP.LT.OR P1, PT, R14, 0x32, P1 ;  /* 0x000000320e00780c */ /* 0x000fe40000f21670 */
[----:B------:R-:W-:Y:S02]  /*ad50*/  LOP3.LUT P6, RZ, R16, 0x800, RZ, 0xc0, !PT ;  /* 0x0000080010ff7812 */ /* 0x000fe400078cc0ff */
        /* <DEDUP_REMOVED lines=36> */
[----:B------:R-:W-:-:S02]  /*afa0*/  ISETP.GT.AND P1, PT, R15, 0x49, !P3 ;  /* 0x000000490f00780c */ /* 0x000fc40005f24270 */
[----:B------:R-:W-:Y:S02]  /*afb0*/  LOP3.LUT P3, RZ, R16, 0x8, RZ, 0xc0, !PT ;  /* 0x0000000810ff7812 */ /* 0x000fe4000786c0ff */
[----:B------:R-:W-:Y:S02]  /*afc0*/  ISETP.LT.OR P1, PT, R14, 0x4a, P1 ;  /* 0x0000004a0e00780c */ /* 0x000fe40000f21670 */
[----:B------:R-:W-:Y:S02]  /*afd0*/  FMNMX.FTZ R0, R121, R0, !PT ;  /* 0x0000000079007209 */ /* 0x000fe40007810000 */
[----:B------:R-:W-:Y:S02]  /*afe0*/  FSEL R63, R63, -INF , !P1 ;  /* 0xff8000003f3f7808 */ /* 0x000fe40004800000 */
[----:B------:R-:W-:Y:S02]  /*aff0*/  ISETP.GT.AND P1, PT, R15, 0x50, !P2 ;  /* 0x000000500f00780c */ /* 0x000fe40005724270 */
[----:B------:R-:W-:-:S02]  /*b000*/  LOP3.LUT P2, RZ, R16, 0x4, RZ, 0xc0, !PT ;  /* 0x0000000410ff7812 */ /* 0x000fc4000784c0ff */
[----:B------:R-:W-:Y:S02]  /*b010*/  ISETP.LT.OR P1, PT, R14, 0x51, P1 ;  /* 0x000000510e00780c */ /* 0x000fe40000f21670 */
[----:B------:R-:W-:Y:S02]  /*b020*/  FMNMX.FTZ R0, R57, R0, !PT ;  /* 0x0000000039007209 */ /* 0x000fe40007810000 */
[----:B------:R-:W-:Y:S02]  /*b030*/  FSEL R153, R66, -INF , !P1 ;  /* 0xff80000042997808 */ /* 0x000fe40004800000 */
[----:B------:R-:W-:Y:S02]  /*b040*/  ISETP.GT.AND P1, PT, R15, 0x51, !P6 ;  /* 0x000000510f00780c */ /* 0x000fe40007724270 */
[----:B------:R-:W-:Y:S02]  /*b050*/  FMNMX.FTZ R0, R123, R0, !PT ;  /* 0x000000007b007209 */ /* 0x000fe40007810000 */
[----:B------:R-:W-:-:S02]  /*b060*/  ISETP.LT.OR P1, PT, R14, 0x52, P1 ;  /* 0x000000520e00780c */ /* 0x000fc40000f21670 */
[C---:B------:R-:W-:Y:S02]  /*b070*/  LOP3.LUT P6, RZ, R16.reuse, 0x2, RZ, 0xc0, !PT ;  /* 0x0000000210ff7812 */ /* 0x040fe400078cc0ff */
        /* <DEDUP_REMOVED lines=50> */
[----:B------:R-:W-:Y:S01]  /*b3a0*/  ISETP.GT.AND P1, PT, R15, 0x71, !P3 ;  /* 0x000000710f00780c */ /* 0x000fe20005f24270 */
[----:B------:R-:W0:Y:S01]  /*b3b0*/  SHFL.BFLY PT, R3, R0, 0x2, 0x1f ;  /* 0x0c401f0000037f89 */ /* 0x000e2200000e0000 */
[----:B------:R-:W-:Y:S02]  /*b3c0*/  LOP3.LUT P3, RZ, R16, 0x2000000, RZ, 0xc0, !PT ;  /* 0x0200000010ff7812 */ /* 0x000fe4000786c0ff */
[----:B------:R-:W-:-:S02]  /*b3d0*/  ISETP.LT.OR P1, PT, R14, 0x72, P1 ;  /* 0x000000720e00780c */ /* 0x000fc40000f21670 */
[----:B------:R-:W-:Y:S02]  /*b3e0*/  ISETP.GT.AND P4, PT, R15, 0x91, !P4 ;  /* 0x000000910f00780c */ /* 0x000fe40006784270 */
[----:B------:R-:W-:Y:S02]  /*b3f0*/  FSEL R51, R51, -INF , !P1 ;  /* 0xff80000033337808 */ /* 0x000fe40004800000 */
[C---:B------:R-:W-:Y:S02]  /*b400*/  ISETP.GT.AND P1, PT, R15.reuse, 0x78, !P2 ;  /* 0x000000780f00780c */ /* 0x040fe40005724270 */
[----:B------:R-:W-:Y:S02]  /*b410*/  LOP3.LUT P2, RZ, R16, 0x1000000, RZ, 0xc0, !PT ;  /* 0x0100000010ff7812 */ /* 0x000fe4000784c0ff */
[----:B------:R-:W-:Y:S02]  /*b420*/  ISETP.LT.OR P1, PT, R14, 0x79, P1 ;  /* 0x000000790e00780c */ /* 0x000fe40000f21670 */
[----:B------:R-:W-:-:S02]  /*b430*/  ISETP.GT.AND P5, PT, R15, 0x98, !P5 ;  /* 0x000000980f00780c */ /* 0x000fc40006fa4270 */
[----:B------:R-:W-:Y:S02]  /*b440*/  FSEL R54, R54, -INF , !P1 ;  /* 0xff80000036367808 */ /* 0x000fe40004800000 */
[----:B------:R-:W-:Y:S02]  /*b450*/  ISETP.GT.AND P1, PT, R15, 0x79, !P6 ;  /* 0x000000790f00780c */ /* 0x000fe40007724270 */
[----:B------:R-:W-:Y:S02]  /*b460*/  LOP3.LUT P6, RZ, R16, 0x800000, RZ, 0xc0, !PT ;  /* 0x0080000010ff7812 */ /* 0x000fe400078cc0ff */
[----:B------:R-:W-:Y:S02]  /*b470*/  ISETP.LT.OR P1, PT, R14, 0x7a, P1 ;  /* 0x0000007a0e00780c */ /* 0x000fe40000f21670 */
[----:B0-----:R-:W-:Y:S02]  /*b480*/  FMNMX.FTZ R20, R0, R3, !PT ;  /* 0x0000000300147209 */ /* 0x001fe40007810000 */
[----:B------:R-:W-:-:S02]  /*b490*/  FSEL R55, R55, -INF , !P1 ;  /* 0xff80000037377808 */ /* 0x000fc40004800000 */
[----:B------:R-:W-:Y:S01]  /*b4a0*/  LOP3.LUT P1, RZ, R16, 0x10000000, RZ, 0xc0, !PT ;  /* 0x1000000010ff7812 */ /* 0x000fe2000782c0ff */
[----:B------:R-:W0:Y:S01]  /*b4b0*/  SHFL.BFLY PT, R3, R20, 0x1, 0x1f ;  /* 0x0c201f0014037f89 */ /* 0x000e2200000e0000 */
[C---:B------:R-:W-:Y:S02]  /*b4c0*/  ISETP.LT.OR P4, PT, R14.reuse, 0x92, P4 ;  /* 0x000000920e00780c */ /* 0x040fe40002781670 */
[----:B------:R-:W-:Y:S02]  /*b4d0*/  ISETP.GT.AND P1, PT, R15, 0x1, !P1 ;  /* 0x000000010f00780c */ /* 0x000fe40004f24270 */
[C---:B------:R-:W-:Y:S02]  /*b4e0*/  ISETP.LT.OR P5, PT, R14.reuse, 0x99, P5 ;  /* 0x000000990e00780c */ /* 0x040fe40002fa1670 */
[----:B------:R-:W-:Y:S02]  /*b4f0*/  ISETP.LT.OR P1, PT, R14, 0x2, P1 ;  /* 0x000000020e00780c */ /* 0x000fe40000f21670 */
[----:B------:R-:W-:-:S02]  /*b500*/  FSEL R35, R35, -INF , !P4 ;  /* 0xff80000023237808 */ /* 0x000fc40006000000 */
[----:B------:R-:W-:Y:S02]  /*b510*/  FSEL R91, R91, -INF , !P1 ;  /* 0xff8000005b5b7808 */ /* 0x000fe40004800000 */
[----:B------:R-:W-:-:S04]  /*b520*/  LOP3.LUT P1, RZ, R16, 0x20000000, RZ, 0xc0, !PT ;  /* 0x2000000010ff7812 */ /* 0x000fc8000782c0ff */
[----:B------:R-:W-:-:S04]  /*b530*/  ISETP.GT.AND P1, PT, R15, 0x8, !P1 ;  /* 0x000000080f00780c */ /* 0x000fc80004f24270 */
        /* <DEDUP_REMOVED lines=28> */
[----:B------:R-:W-:-:S04]  /*b700*/  ISETP.GT.AND P1, PT, R15, 0x80, !P3 ;  /* 0x000000800f00780c */ /* 0x000fc80005f24270 */
[----:B------:R-:W-:-:S04]  /*b710*/  ISETP.LT.OR P1, PT, R14, 0x81, P1 ;  /* 0x000000810e00780c */ /* 0x000fc80000f21670 */
[----:B------:R-:W-:Y:S02]  /*b720*/  FSEL R26, R26, -INF , !P1 ;  /* 0xff8000001a1a7808 */ /* 0x000fe40004800000 */
[----:B------:R-:W-:Y:S02]  /*b730*/  ISETP.GT.AND P1, PT, R15, 0x81, !P2 ;  /* 0x000000810f00780c */ /* 0x000fe40005724270 */
[----:B------:R-:W-:Y:S02]  /*b740*/  LOP3.LUT P2, RZ, R16, 0x400000, RZ, 0xc0, !PT ;  /* 0x0040000010ff7812 */ /* 0x000fe4000784c0ff */
[----:B------:R-:W-:-:S04]  /*b750*/  ISETP.LT.OR P1, PT, R14, 0x82, P1 ;  /* 0x000000820e00780c */ /* 0x000fc80000f21670 */
[----:B------:R-:W-:Y:S02]  /*b760*/  FSEL R27, R27, -INF , !P1 ;  /* 0xff8000001b1b7808 */ /* 0x000fe40004800000 */
[----:B------:R-:W-:Y:S02]  /*b770*/  ISETP.GT.AND P1, PT, R15, 0x88, !P6 ;  /* 0x000000880f00780c */ /* 0x000fe40007724270 */
[----:B------:R-:W-:Y:S02]  /*b780*/  LOP3.LUT P6, RZ, R16, 0x4000000, RZ, 0xc0, !PT ;  /* 0x0400000010ff7812 */ /* 0x000fe400078cc0ff */
[----:B------:R-:W-:-:S04]  /*b790*/  ISETP.LT.OR P1, PT, R14, 0x89, P1 ;  /* 0x000000890e00780c */ /* 0x000fc80000f21670 */
[----:B------:R-:W-:Y:S02]  /*b7a0*/  FSEL R30, R30, -INF , !P1 ;  /* 0xff8000001e1e7808 */ /* 0x000fe40004800000 */
[----:B------:R-:W-:-:S04]  /*b7b0*/  FSETP.NEU.FTZ.AND P1, PT, R3, -INF , PT ;  /* 0xff8000000300780b */ /* 0x000fc80003f3d000 */
[----:B------:R-:W-:Y:S02]  /*b7c0*/  FSEL R8, R8, RZ, P1 ;  /* 0x000000ff08087208 */ /* 0x000fe40000800000 */
[----:B------:R-:W-:Y:S02]  /*b7d0*/  ISETP.GT.AND P1, PT, R15, 0x89, !P6 ;  /* 0x000000890f00780c */ /* 0x000fe40007724270 */
[----:B------:R-:W-:Y:S01]  /*b7e0*/  LOP3.LUT P6, RZ, R16, 0x8000000, RZ, 0xc0, !PT ;  /* 0x0800000010ff7812 */ /* 0x000fe200078cc0ff */
[----:B------:R-:W-:-:S01]  /*b7f0*/  FFMA.FTZ R20, R2, R107, -R8 ;  /* 0x0000006b02147223 */ /* 0x000fc20000010808 */
[----:B------:R-:W-:Y:S01]  /*b800*/  FMNMX.FTZ R107, R90, R91, !PT ;  /* 0x0000005b5a6b7209 */ /* 0x000fe20007810000 */
[----:B------:R-:W-:-:S01]  /*b810*/  FFMA.FTZ R24, R2, R109, -R8 ;  /* 0x0000006d02187223 */ /* 0x000fc20000010808 */
[----:B------:R-:W-:Y:S01]  /*b820*/  ISETP.LT.OR P1, PT, R14, 0x8a, P1 ;  /* 0x0000008a0e00780c */ /* 0x000fe20000f21670 */
[----:B------:R-:W-:-:S01]  /*b830*/  FFMA.FTZ R28, R2, R111, -R8 ;  /* 0x0000006f021c7223 */ /* 0x000fc20000010808 */
[----:B------:R-:W-:Y:S01]  /*b840*/  FMNMX.FTZ R0, R94, R107, !PT ;  /* 0x0000006b5e007209 */ /* 0x000fe20007810000 */
[----:B------:R-:W-:-:S01]  /*b850*/  FFMA.FTZ R12, R2, R88, -R8 ;  /* 0x00000058020c7223 */ /* 0x000fc20000010808 */
[----:B------:R-:W-:Y:S01]  /*b860*/  FSEL R31, R31, -INF , !P1 ;  /* 0xff8000001f1f7808 */ /* 0x000fe20004800000 */
[----:B------:R-:W-:-:S01]  /*b870*/  FFMA.FTZ R89, R2, R89, -R8 ;  /* 0x0000005902597223 */ /* 0x000fc20000010808 */
[----:B------:R-:W-:Y:S01]  /*b880*/  FMNMX.FTZ R107, R95, R0, !PT ;  /* 0x000000005f6b7209 */ /* 0x000fe20007810000 */
[----:B------:R-:W-:-:S01]  /*b890*/  FFMA.FTZ R93, R2, R93, -R8 ;  /* 0x0000005d025d7223 */ /* 0x000fc20000010808 */
[----:B------:R-:W-:Y:S01]  /*b8a0*/  ISETP.GT.AND P1, PT, R15, 0x90, !P2 ;  /* 0x000000900f00780c */ /* 0x000fe20005724270 */
[----:B------:R-:W-:Y:S01]  /*b8b0*/  MUFU.EX2 R12, R12 ;  /* 0x0000000c000c7308 */ /* 0x000fe20000000800 */
[----:B------:R-:W-:Y:S01]  /*b8c0*/  FMNMX.FTZ R0, R98, R107, !PT ;  /* 0x0000006b62007209 */ /* 0x000fe20007810000 */
[--C-:B------:R-:W-:Y:S01]  /*b8d0*/  FFMA.FTZ R97, R2, R97, -R8.reuse ;  /* 0x0000006102617223 */ /* 0x100fe20000010808 */
[----:B------:R-:W-:Y:S01]  /*b8e0*/  ISETP.LT.OR P1, PT, R14, 0x91, P1 ;  /* 0x000000910e00780c */ /* 0x000fe20000f21670 */
[C-C-:B------:R-:W-:Y:S01]  /*b8f0*/  FFMA.FTZ R101, R2.reuse, R101, -R8.reuse ;  /* 0x0000006502657223 */ /* 0x140fe20000010808 */
[----:B------:R-:W-:Y:S01]  /*b900*/  FMNMX.FTZ R107, R99, R0, !PT ;  /* 0x00000000636b7209 */ /* 0x000fe20007810000 */
[--C-:B------:R-:W-:Y:S01]  /*b910*/  FFMA.FTZ R32, R2, R113, -R8.reuse ;  /* 0x0000007102207223 */ /* 0x100fe20000010808 */
[----:B------:R-:W-:Y:S01]  /*b920*/  ISETP.GT.AND P2, PT, R15, 0x99, !P6 ;  /* 0x000000990f00780c */ /* 0x000fe20007744270 */
[----:B------:R-:W-:Y:S01]  /*b930*/  MUFU.EX2 R89, R89 ;  /* 0x0000005900597308 */ /* 0x000fe20000000800 */
[----:B------:R-:W-:Y:S01]  /*b940*/  FMNMX.FTZ R0, R102, R107, !PT ;  /* 0x0000006b66007209 */ /* 0x000fe20007810000 */
[--C-:B------:R-:W-:Y:S01]  /*b950*/  FFMA.FTZ R73, R2, R73, -R8.reuse ;  /* 0x0000004902497223 */ /* 0x100fe20000010808 */
[----:B------:R-:W-:Y:S01]  /*b960*/  FSEL R15, R34, -INF , !P1 ;  /* 0xff800000220f7808 */ /* 0x000fe20004800000 */
[C-C-:B------:R-:W-:Y:S01]  /*b970*/  FFMA.FTZ R36, R2.reuse, R115, -R8.reuse ;  /* 0x0000007302247223 */ /* 0x140fe20000010808 */
[----:B------:R-:W-:Y:S01]  /*b980*/  FMNMX.FTZ R0, R103, R0, !PT ;  /* 0x0000000067007209 */ /* 0x000fe20007810000 */
[--C-:B------:R-:W-:Y:S01]  /*b990*/  FFMA.FTZ R77, R2, R77, -R8.reuse ;  /* 0x0000004d024d7223 */ /* 0x100fe20000010808 */
[----:B------:R-:W-:Y:S01]  /*b9a0*/  ISETP.LT.OR P2, PT, R14, 0x9a, P2 ;  /* 0x0000009a0e00780c */ /* 0x000fe20001741670 */
[----:B------:R-:W-:Y:S01]  /*b9b0*/  MUFU.EX2 R20, R20 ;  /* 0x0000001400147308 */ /* 0x000fe20000000800 */
[----:B------:R-:W-:Y:S01]  /*b9c0*/  FMNMX.FTZ R0, R13, R0, !PT ;  /* 0x000000000d007209 */ /* 0x000fe20007810000 */
[C-C-:B------:R-:W-:Y:S01]  /*b9d0*/  FFMA.FTZ R40, R2.reuse, R117, -R8.reuse ;  /* 0x0000007502287223 */ /* 0x140fe20000010808 */
[----:B------:R-:W-:Y:S01]  /*b9e0*/  FSEL R39, R39, -INF , !P2 ;  /* 0xff80000027277808 */ /* 0x000fe20005000000 */
        /* <DEDUP_REMOVED lines=30> */
[----:B------:R-:W-:Y:S01]  /*bbd0*/  FFMA.FTZ R33, R2, R33, -R8 ;  /* 0x0000002102217223 */ /* 0x000fe20000010808 */
[----:B------:R-:W0:Y:S01]  /*bbe0*/  MUFU.EX2 R93, R93 ;  /* 0x0000005d005d7308 */ /* 0x000e220000000800 */
[----:B------:R-:W-:-:S02]  /*bbf0*/  ISETP.NE.AND P6, PT, R110, 0x1, PT ;  /* 0x000000016e00780c */ /* 0x000fc40003fc5270 */
        /* <DEDUP_REMOVED lines=30> */
[----:B------:R-:W-:-:S01]  /*bde0*/  FFMA.FTZ R107, R2, R41, -R8 ;  /* 0x00000029026b7223 */ /* 0x000fc20000010808 */
[----:B------:R-:W-:Y:S01]  /*bdf0*/  FSEL R41, R38, -INF , !P5 ;  /* 0xff80000026297808 */ /* 0x000fe20006800000 */
[----:B------:R-:W-:-:S01]  /*be00*/  FFMA.FTZ R38, R2, R133, -R8 ;  /* 0x0000008502267223 */ /* 0x000fc20000010808 */
[----:B------:R-:W-:Y:S01]  /*be10*/  FMNMX.FTZ R0, R31, R0, !PT ;  /* 0x000000001f007209 */ /* 0x000fe20007810000 */
[----:B------:R-:W-:Y:S03]  /*be20*/  MUFU.EX2 R40, R40 ;  /* 0x0000002800287308 */ /* 0x000fe60000000800 */
[----:B------:R-:W-:Y:S02]  /*be30*/  FMNMX.FTZ R0, R15, R0, !PT ;  /* 0x000000000f007209 */ /* 0x000fe40007810000 */
[----:B0-----:R-:W-:-:S02]  /*be40*/  F2FP.SATFINITE.E4M3.F32.PACK_AB_MERGE_C R148, R77, R36, RZ ;  /* 0x000000244d94723e */ /* 0x001fc400048070ff */
[----:B------:R-:W-:Y:S01]  /*be50*/  FMNMX.FTZ R0, R35, R0, !PT ;  /* 0x0000000023007209 */ /* 0x000fe20007810000 */
[----:B------:R-:W-:Y:S01]  /*be60*/  MUFU.EX2 R81, R81 ;  /* 0x0000005100517308 */ /* 0x000fe20000000800 */
[----:B------:R-:W-:Y:S02]  /*be70*/  F2FP.SATFINITE.E4M3.F32.PACK_AB_MERGE_C R148, R73, R32, R148 ;  /* 0x000000204994723e */ /* 0x000fe40004807094 */
[----:B------:R-:W-:-:S04]  /*be80*/  FMNMX.FTZ R0, R41, R0, !PT ;  /* 0x0000000029007209 */ /* 0x000fc80007810000 */
[----:B------:R-:W-:Y:S01]  /*be90*/  FMNMX.FTZ R0, R39, R0, !PT ;  /* 0x0000000027007209 */ /* 0x000fe20007810000 */
[----:B------:R-:W-:Y:S04]  /*bea0*/  MUFU.EX2 R44, R44 ;  /* 0x0000002c002c7308 */ /* 0x000fe80000000800 */
[----:B------:R-:W0:Y:S04]  /*beb0*/  SHFL.BFLY PT, R109, R0, 0x2, 0x1f ;  /* 0x0c401f00006d7f89 */ /* 0x000e2800000e0000 */
[----:B------:R-:W1:Y:S08]  /*bec0*/  MUFU.EX2 R85, R85 ;  /* 0x0000005500557308 */ /* 0x000e700000000800 */
[----:B------:R-:W-:Y:S08]  /*bed0*/  MUFU.EX2 R48, R48 ;  /* 0x0000003000307308 */ /* 0x000ff00000000800 */
[----:B------:R-:W-:Y:S01]  /*bee0*/  MUFU.EX2 R57, R57 ;  /* 0x0000003900397308 */ /* 0x000fe20000000800 */
[----:B-1----:R-:W-:-:S02]  /*bef0*/  F2FP.SATFINITE.E4M3.F32.PACK_AB_MERGE_C R150, R85, R44, RZ ;  /* 0x0000002c5596723e */ /* 0x002fc400048070ff */
[----:B0-----:R-:W-:Y:S01]  /*bf00*/  FMNMX.FTZ R68, R0, R109, !PT ;  /* 0x0000006d00447209 */ /* 0x001fe20007810000 */
[----:B------:R-:W-:-:S01]  /*bf10*/  FFMA.FTZ R109, R2, R143, -R8 ;  /* 0x0000008f026d7223 */ /* 0x000fc20000010808 */
[----:B------:R-:W-:Y:S01]  /*bf20*/  FFMA.FTZ R8, R2, R37, -R8 ;  /* 0x0000002502087223 */ /* 0x000fe20000010808 */
[----:B------:R-:W-:Y:S02]  /*bf30*/  F2FP.SATFINITE.E4M3.F32.PACK_AB_MERGE_C R150, R81, R40, R150 ;  /* 0x000000285196723e */ /* 0x000fe40004807096 */
[----:B------:R-:W-:Y:S01]  /*bf40*/  MUFU.EX2 R52, R52 ;  /* 0x0000003400347308 */ /* 0x000fe20000000800 */
[----:B------:R-:W0:Y:S07]  /*bf50*/  SHFL.BFLY PT, R111, R68, 0x1, 0x1f ;  /* 0x0c201f00446f7f89 */ /* 0x000e2e00000e0000 */
[----:B------:R-:W1:Y:S08]  /*bf60*/  MUFU.EX2 R61, R61 ;  /* 0x0000003d003d7308 */ /* 0x000e700000000800 */
[----:B------:R-:W-:Y:S08]  /*bf70*/  MUFU.EX2 R58, R58 ;  /* 0x0000003a003a7308 */ /* 0x000ff00000000800 */
[----:B------:R-:W-:Y:S01]  /*bf80*/  MUFU.EX2 R69, R69 ;  /* 0x0000004500457308 */ /* 0x000fe20000000800 */
[----:B0-----:R-:W-:-:S02]  /*bf90*/  FMNMX.FTZ R0, R68, R111, !PT ;  /* 0x0000006f44007209 */ /* 0x001fc40007810000 */
[----:B-1----:R-:W-:Y:S02]  /*bfa0*/  F2FP.SATFINITE.E4M3.F32.PACK_AB_MERGE_C R144, R61, R52, RZ ;  /* 0x000000343d90723e */ /* 0x002fe400048070ff */
[----:B------:R-:W-:Y:S01]  /*bfb0*/  FSETP.NEU.FTZ.AND P1, PT, R0, -INF , PT ;  /* 0xff8000000000780b */ /* 0x000fe20003f3d000 */
[----:B------:R-:W-:Y:S01]  /*bfc0*/  FFMA.FTZ R68, R2, R0, -8 ;  /* 0xc100000002447423 */ /* 0x000fe20000010000 */
[----:B------:R-:W-:Y:S01]  /*bfd0*/  F2FP.SATFINITE.E4M3.F32.PACK_AB_MERGE_C R144, R57, R48, R144 ;  /* 0x000000303990723e */ /* 0x000fe20004807090 */
[----:B------:R-:W-:Y:S03]  /*bfe0*/  MUFU.EX2 R56, R56 ;  /* 0x0000003800387308 */ /* 0x000fe60000000800 */
[----:B------:R-:W-:-:S05]  /*bff0*/  FSEL R37, R68, RZ, P1 ;  /* 0x000000ff44257208 */ /* 0x000fca0000800000 */
        /* <DEDUP_REMOVED lines=52> */
[----:B------:R-:W-:Y:S01]  /*c340*/  FFMA.FTZ R41, R2, R41, -R37 ;  /* 0x0000002902297223 */ /* 0x000fe20000010825 */
[----:B------:R-:W-:Y:S01]  /*c350*/  F2FP.SATFINITE.E4M3.F32.PACK_AB_MERGE_C R70, R95, R70, RZ ;  /* 0x000000465f46723e */ /* 0x000fe200048070ff */
[----:B------:R-:W2:Y:S01]  /*c360*/  MUFU.EX2 R74, R74 ;  /* 0x0000004a004a7308 */ /* 0x000ea20000000800 */
[----:B0-----:R-:W-:-:S02]  /*c370*/  FADD.FTZ R92, R72, R71 ;  /* 0x00000047485c7221 */ /* 0x001fc40000010000 */
[----:B------:R-:W-:-:S05]  /*c380*/  F2FP.SATFINITE.E4M3.F32.PACK_AB_MERGE_C R153, R91, R68, R70 ;  /* 0x000000445b99723e */ /* 0x000fca0004807046 */
        /* <DEDUP_REMOVED lines=23> */
[----:B------:R-:W-:Y:S01]  /*c500*/  FADD.FTZ R61, R61, R52 ;  /* 0x000000343d3d7221 */ /* 0x000fe20000010000 */
[----:B------:R-:W-:-:S03]  /*c510*/  FFMA.FTZ R12, R2, R50, -R37 ;  /* 0x00000032020c7223 */ /* 0x000fc60000010825 */
[----:B------:R-:W-:Y:S02]  /*c520*/  FADD.FTZ R32, R56, R61 ;  /* 0x0000003d38207221 */ /* 0x000fe40000010000 */
        /* <DEDUP_REMOVED lines=10> */
[----:B------:R-:W-:-:S06]  /*c5d0*/  FFMA.FTZ R24, R2, R54, -R37 ;  /* 0x0000003602187223 */ /* 0x000fcc0000010825 */
[----:B------:R-:W1:Y:S01]  /*c5e0*/  MUFU.EX2 R65, R65 ;  /* 0x0000004100417308 */ /* 0x000e620000000800 */
[----:B--2---:R-:W-:-:S01]  /*c5f0*/  FADD.FTZ R28, R82, R57 ;  /* 0x00000039521c7221 */ /* 0x004fc20000010000 */
[----:B------:R-:W-:-:S04]  /*c600*/  F2FP.SATFINITE.E4M3.F32.PACK_AB_MERGE_C R79, R82, R79, RZ ;  /* 0x0000004f524f723e */ /* 0x000fc800048070ff */
[----:B------:R-:W-:Y:S02]  /*c610*/  F2FP.SATFINITE.E4M3.F32.PACK_AB_MERGE_C R151, R80, R75, R79 ;  /* 0x0000004b5097723e */ /* 0x000fe4000480704f */
[----:B------:R-:W2:Y:S01]  /*c620*/  MUFU.EX2 R84, R84 ;  /* 0x0000005400547308 */ /* 0x000ea20000000800 */
[----:B0-----:R-:W-:-:S01]  /*c630*/  FADD.FTZ R57, R83, R28 ;  /* 0x0000001c53397221 */ /* 0x001fc20000010000 */
[C-C-:B------:R-:W-:Y:S01]  /*c640*/  FFMA.FTZ R28, R2.reuse, R26, -R37.reuse ;  /* 0x0000001a021c7223 */ /* 0x140fe20000010825 */
[----:B------:R-:W-:-:S01]  /*c650*/  FFMA.FTZ R26, R2, R27, -R37 ;  /* 0x0000001b021a7223 */ /* 0x000fc20000010825 */
[C-C-:B------:R-:W-:Y:S01]  /*c660*/  FFMA.FTZ R27, R2.reuse, R15, -R37.reuse ;  /* 0x0000000f021b7223 */ /* 0x140fe20000010825 */
[----:B------:R-:W-:-:S03]  /*c670*/  FFMA.FTZ R37, R2, R39, -R37 ;  /* 0x0000002702257223 */ /* 0x000fc60000010825 */
[----:B------:R-:W0:Y:S01]  /*c680*/  MUFU.EX2 R59, R59 ;  /* 0x0000003b003b7308 */ /* 0x000e220000000800 */
[C---:B-1----:R-:W-:Y:S01]  /*c690*/  F2FP.SATFINITE.E4M3.F32.PACK_AB_MERGE_C R146, R65.reuse, R56, R146 ;  /* 0x000000384192723e */ /* 0x042fe20004807092 */
        /* <DEDUP_REMOVED lines=8> */
[----:B-1----:R-:W-:-:S01]  /*c720*/  FADD.FTZ R32, R86, R57 ;  /* 0x0000003956207221 */ /* 0x002fc20000010000 */
[----:B------:R-:W-:-:S04]  /*c730*/  F2FP.SATFINITE.E4M3.F32.PACK_AB_MERGE_C R59, R86, R59, RZ ;  /* 0x0000003b563b723e */ /* 0x000fc800048070ff */
[----:B------:R-:W-:Y:S02]  /*c740*/  F2FP.SATFINITE.E4M3.F32.PACK_AB_MERGE_C R145, R84, R83, R59 ;  /* 0x000000535491723e */ /* 0x000fe4000480703b */
        /* <DEDUP_REMOVED lines=10> */
[----:B------:R-:W-:Y:S01]  /*c7f0*/  MUFU.EX2 R42, R42 ;  /* 0x0000002a002a7308 */ /* 0x000fe20000000800 */
[----:B-1----:R-:W-:Y:S01]  /*c800*/  F2FP.SATFINITE.E4M3.F32.PACK_AB_MERGE_C R140, R107, R34, R140 ;  /* 0x000000226b8c723e */ /* 0x002fe2000480708c */
[----:B------:R-:W-:-:S04]  /*c810*/  FADD.FTZ R34, R34, R69 ;  /* 0x0000004522227221 */ /* 0x000fc80000010000 */
[----:B------:R-:W-:Y:S02]  /*c820*/  FADD.FTZ R107, R107, R34 ;  /* 0x000000226b6b7221 */ /* 0x000fe40000010000 */
[----:B------:R-:W-:Y:S01]  /*c830*/  MUFU.EX2 R43, R43 ;  /* 0x0000002b002b7308 */ /* 0x000fe20000000800 */
[----:B0-----:R-:W-:-:S01]  /*c840*/  FADD.FTZ R39, R90, R39 ;  /* 0x000000275a277221 */ /* 0x001fc20000010000 */
[----:B------:R-:W-:Y:S01]  /*c850*/  FADD.FTZ R14, R14, R107 ;  /* 0x0000006b0e0e7221 */ /* 0x000fe20000010000 */
[----:B------:R-:W-:-:S03]  /*c860*/  F2FP.SATFINITE.E4M3.F32.PACK_AB_MERGE_C R67, R90, R67, RZ ;  /* 0x000000435a43723e */ /* 0x000fc600048070ff */
[----:B------:R-:W-:Y:S01]  /*c870*/  FADD.FTZ R45, R45, R14 ;  /* 0x0000000e2d2d7221 */ /* 0x000fe20000010000 */
[----:B------:R-:W-:Y:S01]  /*c880*/  F2FP.SATFINITE.E4M3.F32.PACK_AB_MERGE_C R147, R88, R63, R67 ;  /* 0x0000003f5893723e */ /* 0x000fe20004807043 */
[----:B------:R-:W-:Y:S08]  /*c890*/  MUFU.EX2 R20, R20 ;  /* 0x0000001400147308 */ /* 0x000ff00000000800 */
        /* <DEDUP_REMOVED lines=8> */
[----:B0-----:R-:W-:Y:S01]  /*c920*/  F2FP.SATFINITE.E4M3.F32.PACK_AB_MERGE_C R142, R49, R38, R142 ;  /* 0x00000026318e723e */ /* 0x001fe2000480708e */
[----:B------:R-:W-:-:S04]  /*c930*/  FADD.FTZ R38, R38, R45 ;  /* 0x0000002d26267221 */ /* 0x000fc80000010000 */
[----:B------:R-:W-:Y:S02]  /*c940*/  FADD.FTZ R49, R49, R38 ;  /* 0x0000002631317221 */ /* 0x000fe40000010000 */
[----:B------:R-:W0:Y:S01]  /*c950*/  MUFU.EX2 R51, R51 ;  /* 0x0000003300337308 */ /* 0x000e220000000800 */
[----:B--2---:R-:W-:-:S01]  /*c960*/  FADD.FTZ R28, R42, R39 ;  /* 0x000000272a1c7221 */ /* 0x004fc20000010000 */
[----:B------:R-:W-:-:S03]  /*c970*/  FADD.FTZ R60, R60, R49 ;  /* 0x000000313c3c7221 */ /* 0x000fc60000010000 */
[----:B------:R-:W-:Y:S01]  /*c980*/  FADD.FTZ R21, R43, R28 ;  /* 0x0000001c2b157221 */ /* 0x000fe20000010000 */
[----:B------:R-:W-:-:S01]  /*c990*/  FADD.FTZ R53, R53, R60 ;  /* 0x0000003c35357221 */ /* 0x000fc20000010000 */
[----:B------:R-:W2:Y:S01]  /*c9a0*/  @P6 LDC R28, c[0x0][0x44c] ;  /* 0x00011300ff1c6b82 */ /* 0x000ea20000000800 */
[----:B------:R-:W3:Y:S01]  /*c9b0*/  MUFU.EX2 R24, R24 ;  /* 0x0000001800187308 */ /* 0x000ee20000000800 */
[----:B------:R-:W-:-:S01]  /*c9c0*/  FADD.FTZ R14, R20, R21 ;  /* 0x00000015140e7221 */ /* 0x000fc20000010000 */
[----:B------:R-:W-:-:S03]  /*c9d0*/  F2FP.SATFINITE.E4M3.F32.PACK_AB_MERGE_C R21, R47, R20, RZ ;  /* 0x000000142f15723e */ /* 0x000fc600048070ff */
[----:B------:R-:W-:Y:S01]  /*c9e0*/  FADD.FTZ R47, R47, R14 ;  /* 0x0000000e2f2f7221 */ /* 0x000fe20000010000 */
[----:B------:R-:W-:Y:S02]  /*c9f0*/  F2FP.SATFINITE.E4M3.F32.PACK_AB_MERGE_C R141, R43, R42, R21 ;  /* 0x0000002a2b8d723e */ /* 0x000fe40004807015 */
[----:B------:R-:W-:Y:S01]  /*ca00*/  MUFU.EX2 R64, R64 ;  /* 0x0000004000407308 */ /* 0x000fe20000000800 */
[----:B-1----:R-:W-:-:S04]  /*ca10*/  FADD.FTZ R14, R12, R47 ;  /* 0x0000002f0c0e7221 */ /* 0x002fc80000010000 */
[----:B0-----:R-:W-:-:S03]  /*ca20*/  FADD.FTZ R13, R51, R14 ;  /* 0x0000000e330d7221 */ /* 0x001fc60000010000 */
[----:B------:R-:W0:Y:S01]  /*ca30*/  MUFU.EX2 R29, R29 ;  /* 0x0000001d001d7308 */ /* 0x000e220000000800 */
[----:B---3--:R-:W-:-:S01]  /*ca40*/  FADD.FTZ R20, R24, R13 ;  /* 0x0000000d18147221 */ /* 0x008fc20000010000 */
[----:B--2---:R-:W-:-:S06]  /*ca50*/  @P6 IMAD.HI.U32 R28, R108, R28, RZ ;  /* 0x0000001c6c1c6227 */ /* 0x004fcc00078e00ff */
[----:B------:R-:W1:Y:S08]  /*ca60*/  MUFU.EX2 R55, R55 ;  /* 0x0000003700377308 */ /* 0x000e700000000800 */
[----:B------:R-:W-:Y:S01]  /*ca70*/  MUFU.EX2 R62, R62 ;  /* 0x0000003e003e7308 */ /* 0x000fe20000000800 */
[----:B0-----:R-:W-:-:S07]  /*ca80*/  F2FP.SATFINITE.E4M3.F32.PACK_AB_MERGE_C R13, R29, R64, RZ ;  /* 0x000000401d0d723e */ /* 0x001fce00048070ff */
[----:B------:R-:W0:Y:S01]  /*ca90*/  MUFU.EX2 R25, R25 ;  /* 0x0000001900197308 */ /* 0x000e220000000800 */
[----:B-1----:R-:W-:-:S01]  /*caa0*/  FADD.FTZ R20, R55, R20 ;  /* 0x0000001437147221 */ /* 0x002fc20000010000 */
[----:B------:R-:W-:-:S04]  /*cab0*/  F2FP.SATFINITE.E4M3.F32.PACK_AB_MERGE_C R24, R55, R24, RZ ;  /* 0x000000183718723e */ /* 0x000fc800048070ff */
[----:B------:R-:W-:Y:S02]  /*cac0*/  F2FP.SATFINITE.E4M3.F32.PACK_AB_MERGE_C R143, R51, R12, R24 ;  /* 0x0000000c338f723e */ /* 0x000fe40004807018 */
[----:B------:R-:W1:Y:S08]  /*cad0*/  MUFU.EX2 R26, R26 ;  /* 0x0000001a001a7308 */ /* 0x000e700000000800 */
[----:B------:R-:W2:Y:S01]  /*cae0*/  MUFU.EX2 R30, R30 ;  /* 0x0000001e001e7308 */ /* 0x000ea20000000800 */
[----:B0-----:R-:W-:Y:S01]  /*caf0*/  F2FP.SATFINITE.E4M3.F32.PACK_AB_MERGE_C R136, R25, R62, R13 ;  /* 0x0000003e1988723e */ /* 0x001fe2000480700d */
[----:B------:R-:W-:Y:S01]  /*cb00*/  FADD.FTZ R62, R62, R53 ;  /* 0x000000353e3e7221 */ /* 0x000fe20000010000 */
[----:B------:R-:W-:-:S03]  /*cb10*/  FADD.FTZ R13, R15, R20 ;  /* 0x000000140f0d7221 */ /* 0x000fc60000010000 */
[----:B------:R-:W-:Y:S02]  /*cb20*/  FADD.FTZ R25, R25, R62 ;  /* 0x0000003e19197221 */ /* 0x000fe40000010000 */
[----:B------:R-:W-:Y:S01]  /*cb30*/  MUFU.EX2 R33, R33 ;  /* 0x0000002100217308 */ /* 0x000fe20000000800 */
[----:B-1----:R-:W-:-:S01]  /*cb40*/  FADD.FTZ R13, R26, R13 ;  /* 0x0000000d1a0d7221 */ /* 0x002fc20000010000 */
[----:B------:R-:W-:-:S04]  /*cb50*/  FADD.FTZ R64, R64, R25 ;  /* 0x0000001940407221 */ /* 0x000fc80000010000 */
[----:B------:R-:W-:Y:S02]  /*cb60*/  FADD.FTZ R29, R29, R64 ;  /* 0x000000401d1d7221 */ /* 0x000fe40000010000 */
[----:B------:R-:W0:Y:S01]  /*cb70*/  MUFU.EX2 R8, R8 ;  /* 0x0000000800087308 */ /* 0x000e220000000800 */
[----:B--2---:R-:W-:-:S07]  /*cb80*/  FADD.FTZ R12, R30, R13 ;  /* 0x0000000d1e0c7221 */ /* 0x004fce0000010000 */
[----:B------:R-:W-:Y:S08]  /*cb90*/  MUFU.EX2 R66, R66 ;  /* 0x0000004200427308 */ /* 0x000ff00000000800 */
[----:B------:R-:W1:Y:S01]  /*cba0*/  MUFU.EX2 R109, R109 ;  /* 0x0000006d006d7308 */ /* 0x000e620000000800 */
[----:B0-----:R-:W-:-:S07]  /*cbb0*/  F2FP.SATFINITE.E4M3.F32.PACK_AB_MERGE_C R13, R8, R33, RZ ;  /* 0x00000021080d723e */ /* 0x001fce00048070ff */
[----:B------:R-:W0:Y:S08]  /*cbc0*/  MUFU.EX2 R31, R31 ;  /* 0x0000001f001f7308 */ /* 0x000e300000000800 */
[----:B------:R-:W2:Y:S01]  /*cbd0*/  MUFU.EX2 R27, R27 ;  /* 0x0000001b001b7308 */ /* 0x000ea20000000800 */
[----:B-1----:R-:W-:Y:S01]  /*cbe0*/  F2FP.SATFINITE.E4M3.F32.PACK_AB_MERGE_C R138, R109, R66, R13 ;  /* 0x000000426d8a723e */ /* 0x002fe2000480700d */
[----:B------:R-:W-:-:S04]  /*cbf0*/  FADD.FTZ R66, R66, R29 ;  /* 0x0000001d42427221 */ /* 0x000fc80000010000 */
[----:B------:R-:W-:Y:S02]  /*cc00*/  FADD.FTZ R66, R109, R66 ;  /* 0x000000426d427221 */ /* 0x000fe40000010000 */
[----:B------:R1:W3:Y:S01]  /*cc10*/  MUFU.EX2 R14, R35 ;  /* 0x00000023000e7308 */ /* 0x0002e20000000800 */
[----:B0-----:R-:W-:-:S01]  /*cc20*/  FADD.FTZ R12, R31, R12 ;  /* 0x0000000c1f0c7221 */ /* 0x001fc20000010000 */
[----:B------:R-:W-:Y:S01]  /*cc30*/  FADD.FTZ R33, R33, R66 ;  /* 0x0000004221217221 */ /* 0x000fe20000010000 */
[----:B------:R-:W-:-:S04]  /*cc40*/  F2FP.SATFINITE.E4M3.F32.PACK_AB_MERGE_C R30, R31, R30, RZ ;  /* 0x0000001e1f1e723e */ /* 0x000fc800048070ff */
[----:B------:R-:W-:Y:S01]  /*cc50*/  F2FP.SATFINITE.E4M3.F32.PACK_AB_MERGE_C R137, R26, R15, R30 ;  /* 0x0000000f1a89723e */ /* 0x000fe2000480701e */
[----:B------:R-:W0:Y:S01]  /*cc60*/  MUFU.EX2 R41, R41 ;  /* 0x0000002900297308 */ /* 0x000e220000000800 */
[----:B-1----:R-:W1:Y:S01]  /*cc70*/  @P6 LDC R35, c[0x0][0x450] ;  /* 0x00011400ff236b82 */ /* 0x002e620000000800 */
[----:B--2---:R-:W-:-:S01]  /*cc80*/  FADD.FTZ R13, R27, R12 ;  /* 0x0000000c1b0d7221 */ /* 0x004fc20000010000 */
[----:B------:R-:W-:-:S05]  /*cc90*/  IMAD.MOV.U32 R15, RZ, RZ, R108 ;  /* 0x000000ffff0f7224 */ /* 0x000fca00078e006c */
[----:B------:R-:W2:Y:S01]  /*cca0*/  MUFU.EX2 R20, R37 ;  /* 0x0000002500147308 */ /* 0x000ea20000000800 */
[----:B---3--:R-:W-:-:S04]  /*ccb0*/  FADD.FTZ R12, R14, R13 ;  /* 0x0000000d0e0c7221 */ /* 0x008fc80000010000 */
[----:B0-----:R-:W-:Y:S01]  /*ccc0*/  FADD.FTZ R21, R41, R12 ;  /* 0x0000000c29157221 */ /* 0x001fe20000010000 */
[----:B------:R-:W-:-:S01]  /*ccd0*/  FADD.FTZ R12, R8, R33 ;  /* 0x00000021080c7221 */ /* 0x000fc20000010000 */
[----:B------:R-:W-:-:S04]  /*cce0*/  VIADD R8, R105, 0xfffffffe ;  /* 0xfffffffe69087836 */ /* 0x000fc80000000000 */
[----:B------:R0:W-:Y:S01]  /*ccf0*/  STL [R1], R12 ;  /* 0x0000000c01007387 */ /* 0x0001e20000100800 */
[----:B-1----:R-:W-:Y:S01]  /*cd00*/  @P6 SHF.R.U32.HI R15, RZ, R35, R28 ;  /* 0x00000023ff0f6219 */ /* 0x002fe2000001161c */
[C---:B--2---:R-:W-:Y:S01]  /*cd10*/  FADD.FTZ R21, R20.reuse, R21 ;  /* 0x0000001514157221 */ /* 0x044fe20000010000 */
[----:B------:R-:W-:Y:S02]  /*cd20*/  ISETP.GE.AND P6, PT, R11, 0x1, PT ;  /* 0x000000010b00780c */ /* 0x000fe40003fc6270 */
[----:B------:R-:W-:-:S04]  /*cd30*/  F2FP.SATFINITE.E4M3.F32.PACK_AB_MERGE_C R13, R20, R41, RZ ;  /* 0x00000029140d723e */ /* 0x000fc800048070ff */
[----:B------:R-:W-:Y:S01]  /*cd40*/  F2FP.SATFINITE.E4M3.F32.PACK_AB_MERGE_C R139, R14, R27, R13 ;  /* 0x0000001b0e8b723e */ /* 0x000fe2000480700d */
[----:B------:R-:W-:-:S04]  /*cd50*/  IMAD.IADD R13, R104, 0x1, R15 ;  /* 0x00000001680d7824 */ /* 0x000fc800078e020f */
[----:B------:R-:W-:Y:S02]  /*cd60*/  IMAD.IADD R10, R13, 0x1, R10 ;  /* 0x000000010d0a7824 */ /* 0x000fe400078e020a */
[----:B0-----:R-:W-:Y:S05]  /*cd70*/  @!P6 BRA `(.L_x_15015) ;  /* 0x000000000048e947 */ /* 0x001fea0003800000 */
        /* <DEDUP_REMOVED lines=11> */
.L_x_15017:
[----:B------:R-:W-:-:S13]  /*ce30*/  ISETP.NE.AND P1, PT, R11, 0x1, PT ;  /* 0x000000010b00780c */ /* 0x000fda0003f25270 */
[----:B------:R-:W0:Y:S02]  /*ce40*/  @P1 LDC.64 R14, c[0x0][0x9e8] ;  /* 0x00027a00ff0e1b82 */ /* 0x000e240000000a00 */
[----:B0-----:R-:W-:-:S05]  /*ce50*/  @P1 IMAD.HI.U32 R14, R12, R14, RZ ;  /* 0x0000000e0c0e1227 */ /* 0x001fca00078e00ff */
[----:B------:R-:W-:-:S07]  /*ce60*/  @P1 SHF.R.U32.HI R12, RZ, R15, R14 ;  /* 0x0000000fff0c1219 */ /* 0x000fce000001160e */
.L_x_15018:
[----:B------:R-:W-:Y:S05]  /*ce70*/  BSYNC B0 ;  /* 0x0000000000007941 */ /* 0x000fea0003800000 */
.L_x_15016:
[----:B------:R-:W-:-:S05]  /*ce80*/  IMAD R11, R12, R11, R11 ;  /* 0x0000000b0c0b7224 */ /* 0x000fca00078e020b */
[----:B------:R-:W-:-:S07]  /*ce90*/  VIMNMX R10, R10, R11, PT ;  /* 0x0000000b0a0a7248 */ /* 0x000fce0003fe0100 */
.L_x_15015:
[----:B------:R-:W2:Y:S01]  /*cea0*/  LDL R12, [R1+0x40] ;  /* 0x00004000010c7983 */ /* 0x000ea20000100800 */
[----:B------:R-:W-:Y:S01]  /*ceb0*/  IMAD.HI R10, R10, 0x66666667, RZ ;  /* 0x666666670a0a7827 */ /* 0x000fe200078e02ff */
[----:B------:R-:W-:Y:S01]  /*cec0*/  ULDC UR37, c[0x0][0x9e4] ;  /* 0x0002790000257ab9 */ /* 0x000fe20000000800 */
[----:B------:R-:W-:Y:S01]  /*ced0*/  ULDC UR36, c[0x0][0x9e4] ;  /* 0x0002790000247ab9 */ /* 0x000fe20000000800 */
[----:B------:R-:W-:Y:S01]  /*cee0*/  ULDC UR38, c[0x0][0x9dc] ;  /* 0x0002770000267ab9 */ /* 0x000fe20000000800 */
[----:B------:R-:W-:Y:S01]  /*cef0*/  ULDC UR42, c[0x0][0x9dc] ;  /* 0x00027700002a7ab9 */ /* 0x000fe20000000800 */
[----:B------:R-:W-:Y:S01]  /*cf00*/  SHF.R.U32.HI R11, RZ, 0x1f, R10 ;  /* 0x0000001fff0b7819 */ /* 0x000fe2000001160a */
[----:B------:R-:W-:Y:S01]  /*cf10*/  ULDC UR43, c[0x0][0x9e0] ;  /* 0x00027800002b7ab9 */ /* 0x000fe20000000800 */
[----:B------:R-:W-:Y:S01]  /*cf20*/  ULDC UR39, c[0x0][0x9e0] ;  /* 0x0002780000277ab9 */ /* 0x000fe20000000800 */
[----:B------:R-:W-:Y:S01]  /*cf30*/  BSSY B1, `(.L_x_15019) ;  /* 0x0000457000017945 */ /* 0x000fe20003800000 */
[----:B------:R-:W-:-:S02]  /*cf40*/  LEA.HI.SX32 R11, R10, R11, 0x1a ;  /* 0x0000000b0a0b7211 */ /* 0x000fc400078fd2ff */
        /* <DEDUP_REMOVED lines=36> */
[----:B------:R-:W-:-:S07]  /*d190*/  CS2R R24, SRZ ;  /* 0x0000000000187805 */ /* 0x000fce000001ff00 */
.L_x_15042:
[----:B------:R-:W-:-:S05]  /*d1a0*/  VIADD R15, R23, 0x1 ;  /* 0x00000001170f7836 */ /* 0x000fca0000000000 */
[----:B------:R-:W-:-:S04]  /*d1b0*/  ISETP.NE.AND P1, PT, R15, 0x2, PT ;  /* 0x000000020f00780c */ /* 0x000fc80003f25270 */
[----:B------:R-:W-:Y:S02]  /*d1c0*/  SEL R9, RZ, 0x1, P1 ;  /* 0x00000001ff097807 */ /* 0x000fe40000800000 */
[----:B------:R-:W-:Y:S02]  /*d1d0*/  SEL R15, R15, RZ, P1 ;  /* 0x000000ff0f0f7207 */ /* 0x000fe40000800000 */
[----:B------:R-:W-:Y:S01]  /*d1e0*/  LOP3.LUT R14, R156, R9, RZ, 0x3c, !PT ;  /* 0x000000099c0e7212 */ /* 0x000fe200078e3cff */
[----:B------:R-:W-:Y:S06]  /*d1f0*/  @!P0 BRA `(.L_x_15022) ;  /* 0x0000000000048947 */ /* 0x000fec0003800000 */
[----:B------:R-:W-:Y:S01]  /*d200*/  BPT.TRAP 0x1 ;  /* 0x000000040000795c */ /* 0x000fe20000300000 */
.L_x_15022:
[----:B------:R-:W-:Y:S01]  /*d210*/  IMAD R9, R15, 0x8, R22 ;  /* 0x000000080f097824 */ /* 0x000fe200078e0216 */
[----:B------:R-:W-:-:S04]  /*d220*/  SHF.L.U32 R10, R14, 0x1f, RZ ;  /* 0x0000001f0e0a7819 */ /* 0x000fc800000006ff */
[----:B------:R0:W1:Y:S01]  /*d230*/  SYNCS.PHASECHK.TRANS64.TRYWAIT P1, [R9+URZ+0x13230], R10 ;  /* 0x0132300a090075a7 */ /* 0x000062000802017f */
[----:B------:R-:W-:Y:S05]  /*d240*/  @!P0 BRA `(.L_x_15023) ;  /* 0x0000000000048947 */ /* 0x000fea0003800000 */
[----:B------:R-:W-:Y:S01]  /*d250*/  BPT.TRAP 0x1 ;  /* 0x000000040000795c */ /* 0x000fe20000300000 */
.L_x_15023:
[----:B------:R-:W2:Y:S01]  /*d260*/  LDL R11, [R1+0x28] ;  /* 0x00002800010b7983 */ /* 0x000ea20000100800 */
[----:B------:R-:W-:Y:S01]  /*d270*/  BSSY B2, `(.L_x_15024) ;  /* 0x0000007000027945 */ /* 0x000fe20003800000 */
[----:B--2---:R-:W-:-:S04]  /*d280*/  IMAD R20, R15, 0x280, R11 ;  /* 0x000002800f147824 */ /* 0x004fc800078e020b */
[C---:B------:R-:W-:Y:S02]  /*d290*/  VIADD R12, R20.reuse, 0x80 ;  /* 0x00000080140c7836 */ /* 0x040fe40000000000 */
[----:B------:R-:W-:Y:S01]  /*d2a0*/  VIADD R56, R20, 0x100 ;  /* 0x0000010014387836 */ /* 0x000fe20000000000 */
[----:B-1----:R-:W-:Y:S06]  /*d2b0*/  @P1 BRA `(.L_x_15025) ;  /* 0x0000000000081947 */ /* 0x002fec0003800000 */
[----:B------:R-:W1:Y:S02]  /*d2c0*/  SYNCS.PHASECHK.TRANS64.TRYWAIT P1, [R9+URZ+0x13230], R10 ;  /* 0x0132300a090075a7 */ /* 0x000e64000802017f */
[----:B-1----:R-:W-:Y:S05]  /*d2d0*/  @!P1 BRA `(.L_x_15026) ;  /* 0x0000017400849947 */ /* 0x002fea0003800000 */
.L_x_15025:
[----:B------:R-:W-:Y:S05]  /*d2e0*/  BSYNC B2 ;  /* 0x0000000000027941 */ /* 0x000fea0003800000 */
.L_x_15024:
[----:B01----:R-:W-:Y:S01]  /*d2f0*/  IMAD.MOV.U32 R10, RZ, RZ, R20 ;  /* 0x000000ffff0a7224 */ /* 0x003fe200078e0014 */
[----:B------:R-:W-:Y:S01]  /*d300*/  R2UR UR16, R4 ;  /* 0x00000000041072ca */ /* 0x000fe200000e0000 */
[----:B------:R-:W-:Y:S01]  /*d310*/  IMAD.MOV.U32 R11, RZ, RZ, -0x7fffffe0 ;  /* 0x80000020ff0b7424 */ /* 0x000fe200078e00ff */
[----:B------:R-:W-:Y:S01]  /*d320*/  R2UR UR17, R5 ;  /* 0x00000000051172ca */ /* 0x000fe200000e0000 */
[----:B------:R-:W-:Y:S01]  /*d330*/  WARPGROUP.ARRIVE ;  /* 0x00000000000079c5 */ /* 0x000fe20000000000 */
[----:B------:R-:W-:Y:S01]  /*d340*/  R2UR UR18, R10 ;  /* 0x000000000a1272ca */ /* 0x000fe200000e0000 */
[----:B------:R-:W-:Y:S01]  /*d350*/  IMAD.MOV.U32 R13, RZ, RZ, -0x7fffffe0 ;  /* 0x80000020ff0d7424 */ /* 0x000fe200078e00ff */
[----:B------:R-:W-:Y:S01]  /*d360*/  R2UR UR19, R11 ;  /* 0x000000000b1372ca */ /* 0x000fe200000e0000 */
[----:B------:R-:W-:Y:S01]  /*d370*/  IMAD.MOV.U32 R10, RZ, RZ, R56 ;  /* 0x000000ffff0a7224 */ /* 0x000fe200078e0038 */
[----:B------:R-:W-:Y:S01]  /*d380*/  R2UR UR22, R12 ;  /* 0x000000000c1672ca */ /* 0x000fe200000e0000 */
[C---:B------:R-:W-:Y:S01]  /*d390*/  VIADD R12, R20.reuse, 0x180 ;  /* 0x00000180140c7836 */ /* 0x040fe20000000000 */
[----:B------:R-:W-:Y:S01]  /*d3a0*/  R2UR UR23, R13 ;  /* 0x000000000d1772ca */ /* 0x000fe200000e0000 */
[----:B------:R-:W-:Y:S01]  /*d3b0*/  VIADD R56, R20, 0x182 ;  /* 0x0000018214387836 */ /* 0x000fe20000000000 */
        /* <DEDUP_REMOVED lines=16> */
[----:B------:R-:W-:Y:S01]  /*d4c0*/  R2UR UR7, R11 ;  /* 0x000000000b0772ca */ /* 0x000fe200000e0000 */
[----:B------:R-:W-:Y:S01]  /*d4d0*/  IMAD.MOV.U32 R11, RZ, RZ, -0x7fffffe0 ;  /* 0x80000020ff0b7424 */ /* 0x000fe200078e00ff */
[----:B------:R-:W-:Y:S02]  /*d4e0*/  R2UR UR4, R4 ;  /* 0x00000000040472ca */ /* 0x000fe400000e0000 */
[----:B------:R-:W-:-:S02]  /*d4f0*/  R2UR UR5, R5 ;  /* 0x00000000050572ca */ /* 0x000fc400000e0000 */
[----:B------:R-:W-:Y:S01]  /*d500*/  R2UR UR14, R12 ;  /* 0x000000000c0e72ca */ /* 0x000fe200000e0000 */
[----:B------:R-:W-:Y:S01]  /*d510*/  VIADD R12, R20, 0x102 ;  /* 0x00000102140c7836 */ /* 0x000fe20000000000 */
[----:B------:R-:W-:Y:S01]  /*d520*/  R2UR UR15, R13 ;  /* 0x000000000d0f72ca */ /* 0x000fe200000e0000 */
[----:B------:R-:W-:Y:S01]  /*d530*/  IMAD.MOV.U32 R13, RZ, RZ, -0x7fffffe0 ;  /* 0x80000020ff0d7424 */ /* 0x000fe200078e00ff */
[----:B------:R-:W-:Y:S02]  /*d540*/  R2UR UR12, R6 ;  /* 0x00000000060c72ca */ /* 0x000fe400000e0000 */
[----:B------:R-:W-:Y:S02]  /*d550*/  R2UR UR13, R7 ;  /* 0x00000000070d72ca */ /* 0x000fe400000e0000 */
[----:B------:R-:W-:Y:S01]  /*d560*/  R2UR UR18, R10 ;  /* 0x000000000a1272ca */ /* 0x000fe200000e0000 */
[----:B------:R-:W-:Y:S01]  /*d570*/  VIADD R10, R20, 0x202 ;  /* 0x00000202140a7836 */ /* 0x000fe20000000000 */
[----:B------:R-:W-:Y:S01]  /*d580*/  R2UR UR19, R11 ;  /* 0x000000000b1372ca */ /* 0x000fe200000e0000 */
[----:B------:R-:W-:Y:S01]  /*d590*/  IMAD.MOV.U32 R11, RZ, RZ, -0x7fffffe0 ;  /* 0x80000020ff0b7424 */ /* 0x000fe200078e00ff */
[----:B------:R-:W-:-:S02]  /*d5a0*/  R2UR UR16, R6 ;  /* 0x00000000061072ca */ /* 0x000fc400000e0000 */
        /* <DEDUP_REMOVED lines=43> */
.L_x_15027:
[----:B------:R-:W-:Y:S01]  /*d860*/  SHF.L.U32 R10, R156, 0x1f, RZ ;  /* 0x0000001f9c0a7819 */ /* 0x000fe200000006ff */
[----:B------:R-:W-:-:S04]  /*d870*/  IMAD R20, R23, 0x8, R22 ;  /* 0x0000000817147824 */ /* 0x000fc800078e0216 */
[----:B------:R0:W1:Y:S01]  /*d880*/  SYNCS.PHASECHK.TRANS64.TRYWAIT P1, [R20+URZ+0x13250], R10 ;  /* 0x0132500a140075a7 */ /* 0x000062000802017f */
[----:B------:R-:W-:Y:S05]  /*d890*/  @!P0 BRA `(.L_x_15028) ;  /* 0x0000000000048947 */ /* 0x000fea0003800000 */
[----:B------:R-:W-:Y:S01]  /*d8a0*/  BPT.TRAP 0x1 ;  /* 0x000000040000795c */ /* 0x000fe20000300000 */
.L_x_15028:
[----:B------:R-:W-:Y:S04]  /*d8b0*/  BSSY B2, `(.L_x_15029) ;  /* 0x0000004000027945 */ /* 0x000fe80003800000 */
[----:B-1----:R-:W-:Y:S05]  /*d8c0*/  @P1 BRA `(.L_x_15030) ;  /* 0x0000000000081947 */ /* 0x002fea0003800000 */
[----:B------:R-:W1:Y:S02]  /*d8d0*/  SYNCS.PHASECHK.TRANS64.TRYWAIT P1, [R20+URZ+0x13250], R10 ;  /* 0x0132500a140075a7 */ /* 0x000e64000802017f */
[----:B-1----:R-:W-:Y:S05]  /*d8e0*/  @!P1 BRA `(.L_x_15031) ;  /* 0x0000017000149947 */ /* 0x002fea0003800000 */
.L_x_15030:
[----:B------:R-:W-:Y:S05]  /*d8f0*/  BSYNC B2 ;  /* 0x0000000000027941 */ /* 0x000fea0003800000 */
.L_x_15029:
[----:B01----:R-:W-:Y:S01]  /*d900*/  VIADD R10, R22, 0x1000 ;  /* 0x00001000160a7836 */ /* 0x003fe20000000000 */
[----:B------:R-:W-:Y:S01]  /*d910*/  WARPGROUP.ARRIVE ;  /* 0x00000000000079c5 */ /* 0x000fe20000000000 */
[----:B------:R-:W-:Y:S02]  /*d920*/  IMAD.MOV.U32 R11, RZ, RZ, -0x3ffffff0 ;  /* 0xc0000010ff0b7424 */ /* 0x000fe400078e00ff */
[----:B------:R-:W-:Y:S01]  /*d930*/  IMAD.MOV.U32 R13, RZ, RZ, -0x3ffffff0 ;  /* 0xc0000010ff0d7424 */ /* 0x000fe200078e00ff */
[----:B------:R-:W-:Y:S02]  /*d940*/  SHF.R.U32.HI R10, RZ, 0x4, R10 ;  /* 0x00000004ff0a7819 */ /* 0x000fe4000001160a */
[----:B------:R-:W-:Y:S01]  /*d950*/  R2UR UR7, R11 ;  /* 0x000000000b0772ca */ /* 0x000fe200000e0000 */
[----:B------:R-:W-:Y:S01]  /*d960*/  IMAD.MOV.U32 R11, RZ, RZ, -0x3ffffff0 ;  /* 0xc0000010ff0b7424 */ /* 0x000fe200078e00ff */
[----:B------:R-:W-:-:S04]  /*d970*/  LOP3.LUT R10, R10, 0x3fff, RZ, 0xc0, !PT ;  /* 0x00003fff0a0a7812 */ /* 0x000fc800078ec0ff */
[----:B------:R-:W-:-:S05]  /*d980*/  LOP3.LUT R10, R10, 0x10000, RZ, 0xfc, !PT ;  /* 0x000100000a0a7812 */ /* 0x000fca00078efcff */
[----:B------:R-:W-:-:S04]  /*d990*/  IMAD R10, R23, 0x280, R10 ;  /* 0x00000280170a7824 */ /* 0x000fc800078e020a */
[C---:B------:R-:W-:Y:S01]  /*d9a0*/  VIADD R12, R10.reuse, 0x80 ;  /* 0x000000800a0c7836 */ /* 0x040fe20000000000 */
[----:B------:R-:W-:-:S13]  /*d9b0*/  R2UR UR6, R10 ;  /* 0x000000000a0672ca */ /* 0x000fda00000e0000 */
[----:B------:R-:W-:Y:S01]  /*d9c0*/  QGMMA.64x64x32.F32.E4M3.E4M3 R24, R152, gdesc[UR4], R24, gsb0 ;  /* 0x00e0000498187df3 */ /* 0x000fe20008000818 */
[----:B------:R-:W-:Y:S01]  /*d9d0*/  R2UR UR6, R12 ;  /* 0x000000000c0672ca */ /* 0x000fe200000e0000 */
[----:B------:R-:W-:Y:S01]  /*d9e0*/  VIADD R12, R10, 0x100 ;  /* 0x000001000a0c7836 */ /* 0x000fe20000000000 */
[----:B------:R-:W-:Y:S01]  /*d9f0*/  R2UR UR7, R13 ;  /* 0x000000000d0772ca */ /* 0x000fe200000e0000 */
[----:B------:R-:W-:Y:S01]  /*da00*/  IMAD.MOV.U32 R13, RZ, RZ, -0x3ffffff0 ;  /* 0xc0000010ff0d7424 */ /* 0x000fe200078e00ff */
[----:B------:R-:W-:Y:S02]  /*da10*/  WARPGROUP.DEPBAR.LE gsb0, 0x0 ;  /* 0x00008000000079c5 */ /* 0x000fe40000010000 */
[----:B------:R-:W-:-:S09]  /*da20*/  WARPGROUP.ARRIVE ;  /* 0x00000000000079c5 */ /* 0x000fd20000000000 */
        /* <DEDUP_REMOVED lines=22> */
.L_x_15032:
[----:B------:R-:W2:Y:S01]  /*db90*/  LDL R13, [R1+0x24] ;  /* 0x00002400010d7983 */ /* 0x000ea20000100800 */
[----:B------:R-:W0:Y:S03]  /*dba0*/  LDC R10, c[0x0][0x448] ;  /* 0x00011200ff0a7b82 */ /* 0x000e260000000800 */
[----:B------:R-:W2:Y:S04]  /*dbb0*/  LDL R12, [R1+0x38] ;  /* 0x00003800010c7983 */ /* 0x000ea80000100800 */
[----:B------:R-:W3:Y:S04]  /*dbc0*/  LDL R142, [R1+0x14] ;  /* 0x00001400018e7983 */ /* 0x000ee80000100800 */
[----:B------:R-:W4:Y:S04]  /*dbd0*/  LDL R137, [R1+0x20] ;  /* 0x0000200001897983 */ /* 0x000f280000100800 */
[----:B------:R-:W5:Y:S04]  /*dbe0*/  LDL R144, [R1+0x10] ;  /* 0x0000100001907983 */ /* 0x000f680000100800 */
[----:B------:R-:W5:Y:S01]  /*dbf0*/  LDL R143, [R1+0x8] ;  /* 0x00000800018f7983 */ /* 0x000f620000100800 */
[----:B0-----:R-:W-:-:S13]  /*dc00*/  ISETP.NE.AND P2, PT, R10, 0x1, PT ;  /* 0x000000010a00780c */ /* 0x001fda0003f45270 */
[----:B------:R-:W0:Y:S08]  /*dc10*/  @P2 LDC R11, c[0x0][0x44c] ;  /* 0x00011300ff0b2b82 */ /* 0x000e300000000800 */
[----:B------:R-:W1:Y:S01]  /*dc20*/  @P2 LDC R10, c[0x0][0x450] ;  /* 0x00011400ff0a2b82 */ /* 0x000e620000000800 */
[----:B------:R-:W-:Y:S01]  /*dc30*/  VIADD R9, R9, 0x13240 ;  /* 0x0001324009097836 */ /* 0x000fe20000000000 */
[----:B------:R-:W-:Y:S01]  /*dc40*/  LOP3.LUT P1, RZ, R17, 0x8, RZ, 0xc0, !PT ;  /* 0x0000000811ff7812 */ /* 0x000fe2000782c0ff */
[----:B--2---:R-:W-:-:S04]  /*dc50*/  IMAD.IADD R12, R12, 0x1, R13 ;  /* 0x000000010c0c7824 */ /* 0x004fc800078e020d */
[----:B0-----:R-:W-:-:S05]  /*dc60*/  @P2 IMAD.HI.U32 R11, R12, R11, RZ ;  /* 0x0000000b0c0b2227 */ /* 0x001fca00078e00ff */
[----:B-1----:R-:W-:-:S05]  /*dc70*/  @P2 SHF.R.U32.HI R12, RZ, R10, R11 ;  /* 0x0000000aff0c2219 */ /* 0x002fca000001160b */
[----:B------:R-:W0:Y:S01]  /*dc80*/  SHFL.IDX PT, R140, R12, RZ, 0x1c1f ;  /* 0x001c1fff0c8c7589 */ /* 0x000e2200000e0000 */
[----:B---3--:R-:W-:Y:S01]  /*dc90*/  PRMT R9, R142, 0x654, R9 ;  /* 0x000006548e097816 */ /* 0x008fe20000000009 */
[----:B------:R-:W-:-:S03]  /*dca0*/  IMAD R13, R8, -0xa0, RZ ;  /* 0xffffff60080d7824 */ /* 0x000fc600078e02ff */
[----:B------:R1:W-:Y:S02]  /*dcb0*/  SYNCS.ARRIVE.TRANS64.RED.A1T0 RZ, [R9+URZ], RZ ;  /* 0x000000ff09ff79a7 */ /* 0x0003e4000810043f */
[----:B----4-:R-:W-:Y:S01]  /*dcc0*/  IADD3 R136, -R137, 0x1, R13 ;  /* 0x0000000189887810 */ /* 0x010fe20007ffe10d */
[----:B-1----:R-:W-:-:S03]  /*dcd0*/  IMAD.U32 R9, RZ, RZ, UR38 ;  /* 0x00000026ff097e24 */ /* 0x002fc6000f8e00ff */
[----:B-----5:R-:W-:Y:S02]  /*dce0*/  IADD3 R136, -R143, R136, R144 ;  /* 0x000000888f887210 */ /* 0x020fe40007ffe190 */
[----:B------:R-:W-:-:S05]  /*dcf0*/  LOP3.LUT R23, RZ, R9, RZ, 0x33, !PT ;  /* 0x00000009ff177212 */ /* 0x000fca00078e33ff */
[----:B------:R-:W-:Y:S02]  /*dd00*/  IMAD.IADD R23, R23, 0x1, R136 ;  /* 0x0000000117177824 */ /* 0x000fe400078e0288 */
        /* <DEDUP_REMOVED lines=17> */
.L_x_15035:
[----:B------:R-:W-:-:S05]  /*de20*/  IMAD.U32 R141, RZ, RZ, UR37 ;  /* 0x00000025ff8d7e24 */ /* 0x000fca000f8e00ff */
[----:B------:R-:W-:-:S13]  /*de30*/  ISETP.NE.AND P1, PT, R141, 0x1, PT ;  /* 0x000000018d00780c */ /* 0x000fda0003f25270 */
[----:B------:R-:W0:Y:S02]  /*de40*/  @P1 LDC.64 R10, c[0x0][0x9e8] ;  /* 0x00027a00ff0a1b82 */ /* 0x000e240000000a00 */
[----:B0-----:R-:W-:-:S05]  /*de50*/  @P1 IMAD.HI.U32 R10, R140, R10, RZ ;  /* 0x0000000a8c0a1227 */ /* 0x001fca00078e00ff */
[----:B------:R-:W-:-:S07]  /*de60*/  @P1 SHF.R.U32.HI R140, RZ, R11, R10 ;  /* 0x0000000bff8c1219 */ /* 0x000fce000001160a */
.L_x_15036:
[----:B------:R-:W-:Y:S05]  /*de70*/  BSYNC B2 ;  /* 0x0000000000027941 */ /* 0x000fea0003800000 */
.L_x_15034:
[----:B------:R-:W-:-:S05]  /*de80*/  IMAD R140, R140, R141, R137 ;  /* 0x0000008d8c8c7224 */ /* 0x000fca00078e0289 */
[----:B------:R-:W-:Y:S02]  /*de90*/  VIMNMX R139, R139, R140, !PT ;  /* 0x0000008c8b8b7248 */ /* 0x000fe40007fe0100 */
[----:B------:R-:W-:-:S07]  /*dea0*/  VIADDMNMX R138, R140, R141, R138, PT ;  /* 0x0000008d8c8a7246 */ /* 0x000fce000380018a */
.L_x_15033:
[C---:B------:R-:W-:Y:S01]  /*deb0*/  ISETP.GE.AND P2, PT, R13.reuse, 0x2, PT ;  /* 0x000000020d00780c */ /* 0x040fe20003f46270 */
[----:B------:R-:W0:Y:S01]  /*dec0*/  SHFL.IDX PT, R12, R12, 0x1, 0x1c1f ;  /* 0x003c1f000c0c7f89 */ /* 0x000e2200000e0000 */
[C---:B------:R-:W-:Y:S02]  /*ded0*/  ISETP.GE.AND P1, PT, R13.reuse, 0x9, PT ;  /* 0x000000090d00780c */ /* 0x040fe40003f26270 */
[----:B------:R-:W-:Y:S02]  /*dee0*/  LOP3.LUT R16, R16, 0xefffffff, RZ, 0xc0, !PT ;  /* 0xefffffff10107812 */ /* 0x000fe400078ec0ff */
[----:B------:R-:W-:Y:S02]  /*def0*/  ISETP.GE.AND P3, PT, R13, 0xa, PT ;  /* 0x0000000a0d00780c */ /* 0x000fe40003f66270 */
[----:B------:R-:W-:-:S05]  /*df00*/  LOP3.LUT R17, R17, 0xfffffffe, RZ, 0xc0, !PT ;  /* 0xfffffffe11117812 */ /* 0x000fca00078ec0ff */
[----:B------:R-:W-:Y:S02]  /*df10*/  @P2 LOP3.LUT R16, R16, 0x10000000, RZ, 0xfc, !PT ;  /* 0x1000000010102812 */ /* 0x000fe400078efcff */
[C---:B------:R-:W-:Y:S02]  /*df20*/  ISETP.GT.AND P2, PT, R139.reuse, 0x1, !P2 ;  /* 0x000000018b00780c */ /* 0x040fe40005744270 */
[----:B------:R-:W-:Y:S02]  /*df30*/  LOP3.LUT R16, R16, 0xdfffffff, RZ, 0xc0, !PT ;  /* 0xdfffffff10107812 */ /* 0x000fe400078ec0ff */
[----:B------:R-:W-:Y:S02]  /*df40*/  ISETP.LT.OR P2, PT, R138, 0x2, P2 ;  /* 0x000000028a00780c */ /* 0x000fe40001741670 */
[----:B------:R-:W-:Y:S02]  /*df50*/  @P1 LOP3.LUT R16, R16, 0x20000000, RZ, 0xfc, !PT ;  /* 0x2000000010101812 */ /* 0x000fe400078efcff */
[----:B------:R-:W-:-:S02]  /*df60*/  ISETP.GT.AND P1, PT, R139, 0x8, !P1 ;  /* 0x000000088b00780c */ /* 0x000fc40004f24270 */
[----:B------:R-:W-:Y:S01]  /*df70*/  FSEL R121, R121, -INF , !P2 ;  /* 0xff80000079797808 */ /* 0x000fe20005000000 */
[--C-:B0-----:R-:W-:Y:S01]  /*df80*/  IMAD.IADD R136, R136, 0x1, R12.reuse ;  /* 0x0000000188887824 */ /* 0x101fe200078e020c */
[----:B------:R-:W-:Y:S01]  /*df90*/  ISETP.LT.OR P1, PT, R138, 0x9, P1 ;  /* 0x000000098a00780c */ /* 0x000fe20000f21670 */
[----:B------:R-:W-:Y:S01]  /*dfa0*/  IMAD.IADD R23, R23, 0x1, R12 ;  /* 0x0000000117177824 */ /* 0x000fe200078e020c */
        /* <DEDUP_REMOVED lines=52> */
[----:B------:R-:W-:Y:S02]  /*e2f0*/  ISETP.GT.AND P6, PT, R139, 0x31, !P6 ;  /* 0x000000318b00780c */ /* 0x000fe400077c4270 */
[----:B------:R-:W-:Y:S02]  /*e300*/  LOP3.LUT R16, R16, 0xffbfffff, RZ, 0xc0, !PT ;  /* 0xffbfffff10107812 */ /* 0x000fe400078ec0ff */
        /* <DEDUP_REMOVED lines=177> */
.L_x_15039:
[----:B------:R-:W-:-:S05]  /*ee20*/  IMAD.U32 R13, RZ, RZ, UR37 ;  /* 0x00000025ff0d7e24 */ /* 0x000fca000f8e00ff */
[----:B------:R-:W-:-:S13]  /*ee30*/  ISETP.NE.AND P6, PT, R13, 0x1, PT ;  /* 0x000000010d00780c */ /* 0x000fda0003fc5270 */
[----:B------:R-:W0:Y:S02]  /*ee40*/  @P6 LDC.64 R10, c[0x0][0x9e8] ;  /* 0x00027a00ff0a6b82 */ /* 0x000e240000000a00 */
[----:B0-----:R-:W-:-:S05]  /*ee50*/  @P6 IMAD.HI.U32 R10, R12, R10, RZ ;  /* 0x0000000a0c0a6227 */ /* 0x001fca00078e00ff */
[----:B------:R-:W-:-:S07]  /*ee60*/  @P6 SHF.R.U32.HI R12, RZ, R11, R10 ;  /* 0x0000000bff0c6219 */ /* 0x000fce000001160a */
.L_x_15040:
[----:B------:R-:W-:Y:S05]  /*ee70*/  BSYNC B2 ;  /* 0x0000000000027941 */ /* 0x000fea0003800000 */
.L_x_15038:
[----:B------:R-:W-:-:S05]  /*ee80*/  IMAD R12, R12, R13, R137 ;  /* 0x0000000d0c0c7224 */ /* 0x000fca00078e0289 */
[----:B------:R-:W-:Y:S02]  /*ee90*/  VIMNMX R23, R23, R12, !PT ;  /* 0x0000000c17177248 */ /* 0x000fe40007fe0100 */
[----:B------:R-:W-:-:S07]  /*eea0*/  VIADDMNMX R136, R12, R13, R136, PT ;  /* 0x0000000d0c887246 */ /* 0x000fce0003800188 */
.L_x_15037:
[C---:B------:R-:W-:Y:S01]  /*eeb0*/  ISETP.GT.AND P1, PT, R23.reuse, 0x20, !P1 ;  /* 0x000000201700780c */ /* 0x040fe20004f24270 */
[----:B------:R-:W2:Y:S01]  /*eec0*/  LDL.LU R137, [R1] ;  /* 0x0000000001897983 */ /* 0x000ea20000300800 */
        /* <DEDUP_REMOVED lines=18> */
[C---:B------:R-:W-:Y:S02]  /*eff0*/  ISETP.GT.AND P1, PT, R23.reuse, 0x39, !P1 ;  /* 0x000000391700780c */ /* 0x040fe40004f24270 */
[----:B------:R-:W-:Y:S02]  /*f000*/  ISETP.GT.AND P3, PT, R23, 0x28, !P3 ;  /* 0x000000281700780c */ /* 0x000fe40005f64270 */
[----:B------:R-:W-:Y:S02]  /*f010*/  ISETP.LT.OR P1, PT, R136, 0x3a, P1 ;  /* 0x0000003a8800780c */ /* 0x000fe40000f21670 */
[----:B------:R-:W-:Y:S02]  /*f020*/  LOP3.LUT P4, RZ, R16, 0x40000, RZ, 0xc0, !PT ;  /* 0x0004000010ff7812 */ /* 0x000fe4000788c0ff */
[----:B------:R-:W-:-:S02]  /*f030*/  FSEL R119, R119, -INF , !P1 ;  /* 0xff80000077777808 */ /* 0x000fc40004800000 */
[----:B------:R-:W-:Y:S02]  /*f040*/  LOP3.LUT P1, RZ, R16, 0x100000, RZ, 0xc0, !PT ;  /* 0x0010000010ff7812 */ /* 0x000fe4000782c0ff */
[----:B------:R-:W-:Y:S02]  /*f050*/  ISETP.LT.OR P3, PT, R136, 0x29, P3 ;  /* 0x000000298800780c */ /* 0x000fe40001f61670 */
[C---:B------:R-:W-:Y:S02]  /*f060*/  ISETP.GT.AND P1, PT, R23.reuse, 0x40, !P1 ;  /* 0x000000401700780c */ /* 0x040fe40004f24270 */
[----:B------:R-:W-:Y:S02]  /*f070*/  FSEL R110, R110, -INF , !P3 ;  /* 0xff8000006e6e7808 */ /* 0x000fe40005800000 */
[----:B------:R-:W-:Y:S02]  /*f080*/  ISETP.LT.OR P1, PT, R136, 0x41, P1 ;  /* 0x000000418800780c */ /* 0x000fe40000f21670 */
[----:B------:R-:W-:-:S02]  /*f090*/  ISETP.GT.AND P2, PT, R23, 0x21, !P2 ;  /* 0x000000211700780c */ /* 0x000fc40005744270 */
[----:B------:R-:W-:Y:S02]  /*f0a0*/  FSEL R90, R90, -INF , !P1 ;  /* 0xff8000005a5a7808 */ /* 0x000fe40004800000 */
[----:B------:R-:W-:Y:S02]  /*f0b0*/  ISETP.GT.AND P1, PT, R23, 0x41, !P5 ;  /* 0x000000411700780c */ /* 0x000fe40006f24270 */
[----:B------:R-:W-:Y:S02]  /*f0c0*/  LOP3.LUT P3, RZ, R16, 0x20000, RZ, 0xc0, !PT ;  /* 0x0002000010ff7812 */ /* 0x000fe4000786c0ff */
[C---:B------:R-:W-:Y:S02]  /*f0d0*/  ISETP.LT.OR P1, PT, R136.reuse, 0x42, P1 ;  /* 0x000000428800780c */ /* 0x040fe40000f21670 */
[----:B------:R-:W-:Y:S02]  /*f0e0*/  ISETP.LT.OR P2, PT, R136, 0x22, P2 ;  /* 0x000000228800780c */ /* 0x000fe40001741670 */
[----:B------:R-:W-:-:S02]  /*f0f0*/  FSEL R91, R91, -INF , !P1 ;  /* 0xff8000005b5b7808 */ /* 0x000fc40004800000 */
[----:B------:R-:W-:Y:S02]  /*f100*/  ISETP.GT.AND P1, PT, R23, 0x48, !P4 ;  /* 0x000000481700780c */ /* 0x000fe40006724270 */
[----:B------:R-:W-:Y:S02]  /*f110*/  FSEL R107, R107, -INF , !P2 ;  /* 0xff8000006b6b7808 */ /* 0x000fe40005000000 */
[----:B------:R-:W-:Y:S02]  /*f120*/  ISETP.LT.OR P1, PT, R136, 0x49, P1 ;  /* 0x000000498800780c */ /* 0x000fe40000f21670 */
[----:B------:R-:W-:Y:S02]  /*f130*/  LOP3.LUT P2, RZ, R16, 0x10000, RZ, 0xc0, !PT ;  /* 0x0001000010ff7812 */ /* 0x000fe4000784c0ff */
[----:B------:R-:W-:Y:S02]  /*f140*/  FSEL R94, R94, -INF , !P1 ;  /* 0xff8000005e5e7808 */ /* 0x000fe40004800000 */
[----:B------:R-:W-:-:S02]  /*f150*/  ISETP.GT.AND P1, PT, R23, 0x49, !P3 ;  /* 0x000000491700780c */ /* 0x000fc40005f24270 */
[----:B------:R-:W-:Y:S02]  /*f160*/  LOP3.LUT R17, R17, 0xffffffdf, RZ, 0xc0, !PT ;  /* 0xffffffdf11117812 */ /* 0x000fe400078ec0ff */
[----:B------:R-:W-:Y:S02]  /*f170*/  ISETP.LT.OR P1, PT, R136, 0x4a, P1 ;  /* 0x0000004a8800780c */ /* 0x000fe40000f21670 */
[----:B------:R-:W-:Y:S02]  /*f180*/  @P0 LOP3.LUT R17, R17, 0x20, RZ, 0xfc, !PT ;  /* 0x0000002011110812 */ /* 0x000fe400078efcff */
[----:B------:R-:W-:Y:S02]  /*f190*/  FSEL R95, R95, -INF , !P1 ;  /* 0xff8000005f5f7808 */ /* 0x000fe40004800000 */
[----:B------:R-:W-:Y:S02]  /*f1a0*/  ISETP.GT.AND P1, PT, R23, 0x50, !P2 ;  /* 0x000000501700780c */ /* 0x000fe40005724270 */
[----:B------:R-:W-:-:S02]  /*f1b0*/  LOP3.LUT P0, RZ, R16, 0x8000, RZ, 0xc0, !PT ;  /* 0x0000800010ff7812 */ /* 0x000fc4000780c0ff */
[----:B------:R-:W-:Y:S02]  /*f1c0*/  ISETP.LT.OR P1, PT, R136, 0x51, P1 ;  /* 0x000000518800780c */ /* 0x000fe40000f21670 */
[----:B------:R-:W-:Y:S02]  /*f1d0*/  LOP3.LUT P6, RZ, R16, 0x4000, RZ, 0xc0, !PT ;  /* 0x0000400010ff7812 */ /* 0x000fe400078cc0ff */
[----:B------:R-:W-:Y:S02]  /*f1e0*/  FSEL R98, R98, -INF , !P1 ;  /* 0xff80000062627808 */ /* 0x000fe40004800000 */
[----:B------:R-:W-:Y:S02]  /*f1f0*/  ISETP.GT.AND P1, PT, R23, 0x51, !P0 ;  /* 0x000000511700780c */ /* 0x000fe40004724270 */
[----:B------:R-:W-:Y:S02]  /*f200*/  LOP3.LUT P5, RZ, R16, 0x200, RZ, 0xc0, !PT ;  /* 0x0000020010ff7812 */ /* 0x000fe400078ac0ff */
[----:B------:R-:W-:-:S02]  /*f210*/  ISETP.LT.OR P1, PT, R136, 0x52, P1 ;  /* 0x000000528800780c */ /* 0x000fc40000f21670 */
[C---:B------:R-:W-:Y:S02]  /*f220*/  LOP3.LUT P4, RZ, R16.reuse, 0x100, RZ, 0xc0, !PT ;  /* 0x0000010010ff7812 */ /* 0x040fe4000788c0ff */
[----:B------:R-:W-:Y:S02]  /*f230*/  FSEL R99, R99, -INF , !P1 ;  /* 0xff80000063637808 */ /* 0x000fe40004800000 */
[----:B------:R-:W-:Y:S02]  /*f240*/  ISETP.GT.AND P1, PT, R23, 0x58, !P6 ;  /* 0x000000581700780c */ /* 0x000fe40007724270 */
[----:B------:R-:W-:Y:S02]  /*f250*/  LOP3.LUT P3, RZ, R16, 0x80, RZ, 0xc0, !PT ;  /* 0x0000008010ff7812 */ /* 0x000fe4000786c0ff */
[----:B------:R-:W-:Y:S02]  /*f260*/  ISETP.LT.OR P1, PT, R136, 0x59, P1 ;  /* 0x000000598800780c */ /* 0x000fe40000f21670 */
[----:B------:R-:W-:-:S02]  /*f270*/  LOP3.LUT P2, RZ, R16, 0x40, RZ, 0xc0, !PT ;  /* 0x0000004010ff7812 */ /* 0x000fc4000784c0ff */
[----:B------:R-:W-:Y:S02]  /*f280*/  FSEL R102, R102, -INF , !P1 ;  /* 0xff80000066667808 */ /* 0x000fe40004800000 */
[C---:B------:R-:W-:Y:S02]  /*f290*/  LOP3.LUT P1, RZ, R16.reuse, 0x2000, RZ, 0xc0, !PT ;  /* 0x0000200010ff7812 */ /* 0x040fe4000782c0ff */
[----:B------:R-:W-:Y:S02]  /*f2a0*/  LOP3.LUT P0, RZ, R16, 0x20, RZ, 0xc0, !PT ;  /* 0x0000002010ff7812 */ /* 0x000fe4000780c0ff */
        /* <DEDUP_REMOVED lines=27> */
[----:B------:R-:W-:Y:S02]  /*f460*/  FMNMX.FTZ R10, R108, R10, !PT ;  /* 0x0000000a6c0a7209 */ /* 0x000fe40007810000 */
[----:B------:R-:W-:Y:S02]  /*f470*/  ISETP.LT.OR P1, PT, R136, 0x6a, P1 ;  /* 0x0000006a8800780c */ /* 0x000fe40000f21670 */
[----:B------:R-:W-:Y:S02]  /*f480*/  FMNMX.FTZ R10, R109, R10, !PT ;  /* 0x0000000a6d0a7209 */ /* 0x000fe40007810000 */
[----:B------:R-:W-:Y:S02]  /*f490*/  FSEL R79, R79, -INF , !P1 ;  /* 0xff8000004f4f7808 */ /* 0x000fe40004800000 */
[----:B------:R-:W-:Y:S02]  /*f4a0*/  ISETP.GT.AND P1, PT, R23, 0x70, !P4 ;  /* 0x000000701700780c */ /* 0x000fe40006724270 */
[----:B------:R-:W-:-:S02]  /*f4b0*/  FMNMX.FTZ R10, R112, R10, !PT ;  /* 0x0000000a700a7209 */ /* 0x000fc40007810000 */
[----:B------:R-:W-:Y:S02]  /*f4c0*/  ISETP.LT.OR P1, PT, R136, 0x71, P1 ;  /* 0x000000718800780c */ /* 0x000fe40000f21670 */
[----:B------:R-:W-:Y:S02]  /*f4d0*/  FMNMX.FTZ R10, R113, R10, !PT ;  /* 0x0000000a710a7209 */ /* 0x000fe40007810000 */
[----:B------:R-:W-:Y:S02]  /*f4e0*/  FSEL R82, R82, -INF , !P1 ;  /* 0xff80000052527808 */ /* 0x000fe40004800000 */
[----:B------:R-:W-:Y:S02]  /*f4f0*/  ISETP.GT.AND P1, PT, R23, 0x71, !P3 ;  /* 0x000000711700780c */ /* 0x000fe40005f24270 */
[----:B------:R-:W-:Y:S02]  /*f500*/  FMNMX.FTZ R10, R116, R10, !PT ;  /* 0x0000000a740a7209 */ /* 0x000fe40007810000 */
[----:B------:R-:W-:-:S02]  /*f510*/  ISETP.LT.OR P1, PT, R136, 0x72, P1 ;  /* 0x000000728800780c */ /* 0x000fc40000f21670 */
[----:B------:R-:W-:Y:S02]  /*f520*/  FMNMX.FTZ R10, R117, R10, !PT ;  /* 0x0000000a750a7209 */ /* 0x000fe40007810000 */
[----:B------:R-:W-:Y:S02]  /*f530*/  FSEL R83, R83, -INF , !P1 ;  /* 0xff80000053537808 */ /* 0x000fe40004800000 */
        /* <DEDUP_REMOVED lines=51> */
[----:B------:R-:W-:-:S02]  /*f870*/  LOP3.LUT P0, RZ, R16, 0x4000000, RZ, 0xc0, !PT ;  /* 0x0400000010ff7812 */ /* 0x000fc4000780c0ff */
[----:B------:R-:W-:Y:S02]  /*f880*/  ISETP.GT.AND P1, PT, R23, 0x19, !P1 ;  /* 0x000000191700780c */ /* 0x000fe40004f24270 */
[----:B------:R-:W-:Y:S02]  /*f890*/  FMNMX.FTZ R10, R65, R10, !PT ;  /* 0x0000000a410a7209 */ /* 0x000fe40007810000 */
[----:B------:R-:W-:Y:S02]  /*f8a0*/  ISETP.LT.OR P1, PT, R136, 0x1a, P1 ;  /* 0x0000001a8800780c */ /* 0x000fe40000f21670 */
[----:B------:R-:W-:Y:S02]  /*f8b0*/  ISETP.GT.AND P0, PT, R23, 0x80, !P0 ;  /* 0x000000801700780c */ /* 0x000fe40004704270 */
[----:B------:R-:W-:Y:S02]  /*f8c0*/  FSEL R135, R135, -INF , !P1 ;  /* 0xff80000087877808 */ /* 0x000fe40004800000 */
[----:B------:R-:W-:-:S02]  /*f8d0*/  LOP3.LUT P1, RZ, R16, 0x1, RZ, 0xc0, !PT ;  /* 0x0000000110ff7812 */ /* 0x000fc4000782c0ff */
[----:B------:R-:W-:Y:S02]  /*f8e0*/  FMNMX.FTZ R10, R68, R10, !PT ;  /* 0x0000000a440a7209 */ /* 0x000fe40007810000 */
[----:B------:R-:W-:Y:S02]  /*f8f0*/  ISETP.GT.AND P1, PT, R23, RZ, !P1 ;  /* 0x000000ff1700720c */ /* 0x000fe40004f24270 */
[----:B------:R-:W-:Y:S02]  /*f900*/  FMNMX.FTZ R10, R69, R10, !PT ;  /* 0x0000000a450a7209 */ /* 0x000fe40007810000 */
[----:B------:R-:W-:Y:S02]  /*f910*/  ISETP.LT.OR P1, PT, R136, 0x1, P1 ;  /* 0x000000018800780c */ /* 0x000fe40000f21670 */
[----:B------:R-:W-:Y:S01]  /*f920*/  LOP3.LUT R17, R17, 0xffffff7f, RZ, 0xc0, !PT ;  /* 0xffffff7f11117812 */ /* 0x000fe200078ec0ff */
[----:B------:R-:W0:Y:S01]  /*f930*/  SHFL.BFLY PT, R11, R10, 0x2, 0x1f ;  /* 0x0c401f000a0b7f89 */ /* 0x000e2200000e0000 */
[----:B------:R-:W-:-:S02]  /*f940*/  FSEL R122, R122, -INF , !P1 ;  /* 0xff8000007a7a7808 */ /* 0x000fc40004800000 */
[----:B------:R-:W-:Y:S02]  /*f950*/  @P0 LOP3.LUT R17, R17, 0x80, RZ, 0xfc, !PT ;  /* 0x0000008011110812 */ /* 0x000fe400078efcff */
[----:B------:R-:W-:Y:S02]  /*f960*/  FMNMX.FTZ R12, R122, R0, !PT ;  /* 0x000000007a0c7209 */ /* 0x000fe40007810000 */
[----:B------:R-:W-:Y:S02]  /*f970*/  LOP3.LUT P0, RZ, R16, 0x8000000, RZ, 0xc0, !PT ;  /* 0x0800000010ff7812 */ /* 0x000fe4000780c0ff */
[----:B------:R-:W-:Y:S02]  /*f980*/  FMNMX.FTZ R12, R123, R12, !PT ;  /* 0x0000000c7b0c7209 */ /* 0x000fe40007810000 */
[----:B------:R-:W-:Y:S02]  /*f990*/  ISETP.GT.AND P0, PT, R23, 0x99, !P0 ;  /* 0x000000991700780c */ /* 0x000fe40004704270 */
[----:B------:R-:W-:-:S02]  /*f9a0*/  FMNMX.FTZ R12, R126, R12, !PT ;  /* 0x0000000c7e0c7209 */ /* 0x000fc40007810000 */
[C---:B------:R-:W-:Y:S02]  /*f9b0*/  LOP3.LUT P2, RZ, R16.reuse, 0x1000000, RZ, 0xc0, !PT ;  /* 0x0100000010ff7812 */ /* 0x040fe4000784c0ff */
[----:B------:R-:W-:Y:S02]  /*f9c0*/  FMNMX.FTZ R12, R127, R12, !PT ;  /* 0x0000000c7f0c7209 */ /* 0x000fe40007810000 */
[----:B------:R-:W-:Y:S02]  /*f9d0*/  LOP3.LUT P3, RZ, R16, 0x10, RZ, 0xc0, !PT ;  /* 0x0000001010ff7812 */ /* 0x000fe4000786c0ff */
[----:B------:R-:W-:Y:S02]  /*f9e0*/  FMNMX.FTZ R12, R130, R12, !PT ;  /* 0x0000000c820c7209 */ /* 0x000fe40007810000 */
[----:B------:R-:W-:Y:S02]  /*f9f0*/  LOP3.LUT P4, RZ, R16, 0x8, RZ, 0xc0, !PT ;  /* 0x0000000810ff7812 */ /* 0x000fe4000788c0ff */
[----:B------:R-:W-:-:S02]  /*fa00*/  FMNMX.FTZ R12, R131, R12, !PT ;  /* 0x0000000c830c7209 */ /* 0x000fc40007810000 */
[----:B------:R-:W-:Y:S02]  /*fa10*/  LOP3.LUT P5, RZ, R16, 0x4, RZ, 0xc0, !PT ;  /* 0x0000000410ff7812 */ /* 0x000fe400078ac0ff */
[----:B------:R-:W-:Y:S02]  /*fa20*/  FMNMX.FTZ R12, R134, R12, !PT ;  /* 0x0000000c860c7209 */ /* 0x000fe40007810000 */
[C---:B------:R-:W-:Y:S02]  /*fa30*/  LOP3.LUT P6, RZ, R16.reuse, 0x2, RZ, 0xc0, !PT ;  /* 0x0000000210ff7812 */ /* 0x040fe400078cc0ff */
[----:B------:R-:W-:Y:S02]  /*fa40*/  FMNMX.FTZ R12, R135, R12, !PT ;  /* 0x0000000c870c7209 */ /* 0x000fe40007810000 */
[----:B------:R-:W-:Y:S02]  /*fa50*/  LOP3.LUT P1, RZ, R16, 0x2000000, RZ, 0xc0, !PT ;  /* 0x0200000010ff7812 */ /* 0x000fe4000782c0ff */
[----:B------:R-:W-:-:S02]  /*fa60*/  FMNMX.FTZ R12, R106, R12, !PT ;  /* 0x0000000c6a0c7209 */ /* 0x000fc40007810000 */
[----:B------:R-:W-:Y:S02]  /*fa70*/  LOP3.LUT R16, R16, 0xfffffffd, RZ, 0xc0, !PT ;  /* 0xfffffffd10107812 */ /* 0x000fe400078ec0ff */
[----:B------:R-:W-:Y:S02]  /*fa80*/  FMNMX.FTZ R12, R107, R12, !PT ;  /* 0x0000000c6b0c7209 */ /* 0x000fe40007810000 */
[----:B------:R-:W-:Y:S02]  /*fa90*/  @P0 LOP3.LUT R16, R16, 0x2, RZ, 0xfc, !PT ;  /* 0x0000000210100812 */ /* 0x000fe400078efcff */
[----:B------:R-:W-:Y:S02]  /*faa0*/  FMNMX.FTZ R12, R110, R12, !PT ;  /* 0x0000000c6e0c7209 */ /* 0x000fe40007810000 */
[----:B------:R-:W-:Y:S02]  /*fab0*/  LOP3.LUT P0, RZ, R17, 0x80, RZ, 0xc0, !PT ;  /* 0x0000008011ff7812 */ /* 0x000fe4000780c0ff */
[----:B------:R-:W-:-:S02]  /*fac0*/  FMNMX.FTZ R12, R111, R12, !PT ;  /* 0x0000000c6f0c7209 */ /* 0x000fc40007810000 */
[----:B0-----:R-:W-:Y:S02]  /*fad0*/  FMNMX.FTZ R10, R10, R11, !PT ;  /* 0x0000000b0a0a7209 */ /* 0x001fe40007810000 */
[----:B------:R-:W-:Y:S02]  /*fae0*/  FMNMX.FTZ R12, R114, R12, !PT ;  /* 0x0000000c720c7209 */ /* 0x000fe40007810000 */
[----:B------:R-:W-:Y:S01]  /*faf0*/  ISETP.LT.OR P0, PT, R136, 0x81, P0 ;  /* 0x000000818800780c */ /* 0x000fe20000701670 */
[----:B------:R-:W0:Y:S01]  /*fb00*/  SHFL.BFLY PT, R11, R10, 0x1, 0x1f ;  /* 0x0c201f000a0b7f89 */ /* 0x000e2200000e0000 */
[----:B------:R-:W-:Y:S02]  /*fb10*/  FMNMX.FTZ R12, R115, R12, !PT ;  /* 0x0000000c730c7209 */ /* 0x000fe40007810000 */
[----:B------:R-:W-:Y:S02]  /*fb20*/  LOP3.LUT R16, R16, 0xfffffff7, RZ, 0xc0, !PT ;  /* 0xfffffff710107812 */ /* 0x000fe400078ec0ff */
[----:B------:R-:W-:-:S02]  /*fb30*/  FMNMX.FTZ R12, R118, R12, !PT ;  /* 0x0000000c760c7209 */ /* 0x000fc40007810000 */
[----:B------:R-:W-:Y:S02]  /*fb40*/  ISETP.GT.AND P1, PT, R23, 0x81, !P1 ;  /* 0x000000811700780c */ /* 0x000fe40004f24270 */
[----:B------:R-:W-:Y:S02]  /*fb50*/  FMNMX.FTZ R12, R119, R12, !PT ;  /* 0x0000000c770c7209 */ /* 0x000fe40007810000 */
[----:B------:R-:W-:Y:S02]  /*fb60*/  ISETP.GT.AND P2, PT, R23, 0x88, !P2 ;  /* 0x000000881700780c */ /* 0x000fe40005744270 */
[----:B------:R-:W-:Y:S02]  /*fb70*/  FMNMX.FTZ R12, R90, R12, !PT ;  /* 0x0000000c5a0c7209 */ /* 0x000fe40007810000 */
[----:B------:R-:W-:Y:S02]  /*fb80*/  @P0 LOP3.LUT R16, R16, 0x8, RZ, 0xfc, !PT ;  /* 0x0000000810100812 */ /* 0x000fe400078efcff */
[----:B------:R-:W-:-:S02]  /*fb90*/  FMNMX.FTZ R12, R91, R12, !PT ;  /* 0x0000000c5b0c7209 */ /* 0x000fc40007810000 */
[----:B------:R-:W-:Y:S02]  /*fba0*/  ISETP.LT.OR P0, PT, R136, 0x82, P1 ;  /* 0x000000828800780c */ /* 0x000fe40000f01670 */
[----:B------:R-:W-:Y:S02]  /*fbb0*/  FMNMX.FTZ R12, R94, R12, !PT ;  /* 0x0000000c5e0c7209 */ /* 0x000fe40007810000 */
[C---:B------:R-:W-:Y:S02]  /*fbc0*/  LOP3.LUT P1, RZ, R16.reuse, 0x2, RZ, 0xc0, !PT ;  /* 0x0000000210ff7812 */ /* 0x040fe4000782c0ff */
[----:B------:R-:W-:Y:S02]  /*fbd0*/  FMNMX.FTZ R12, R95, R12, !PT ;  /* 0x0000000c5f0c7209 */ /* 0x000fe40007810000 */
[----:B------:R-:W-:Y:S02]  /*fbe0*/  LOP3.LUT R16, R16, 0xfffffffb, RZ, 0xc0, !PT ;  /* 0xfffffffb10107812 */ /* 0x000fe400078ec0ff */
[----:B------:R-:W-:-:S02]  /*fbf0*/  FMNMX.FTZ R12, R98, R12, !PT ;  /* 0x0000000c620c7209 */ /* 0x000fc40007810000 */
[----:B0-----:R-:W-:Y:S02]  /*fc00*/  FMNMX.FTZ R10, R10, R11, !PT ;  /* 0x0000000b0a0a7209 */ /* 0x001fe40007810000 */
[----:B------:R-:W-:Y:S02]  /*fc10*/  FMNMX.FTZ R12, R99, R12, !PT ;  /* 0x0000000c630c7209 */ /* 0x000fe40007810000 */
[----:B------:R-:W-:Y:S02]  /*fc20*/  @P0 LOP3.LUT R16, R16, 0x4, RZ, 0xfc, !PT ;  /* 0x0000000410100812 */ /* 0x000fe400078efcff */
[----:B------:R-:W-:Y:S02]  /*fc30*/  FMNMX.FTZ R12, R102, R12, !PT ;  /* 0x0000000c660c7209 */ /* 0x000fe40007810000 */
[----:B------:R-:W-:Y:S02]  /*fc40*/  ISETP.LT.OR P0, PT, R136, 0x89, P2 ;  /* 0x000000898800780c */ /* 0x000fe40001701670 */
[----:B------:R-:W-:-:S02]  /*fc50*/  FMNMX.FTZ R12, R103, R12, !PT ;  /* 0x0000000c670c7209 */ /* 0x000fc40007810000 */
[----:B------:R-:W-:Y:S02]  /*fc60*/  FSETP.NEU.FTZ.AND P2, PT, R10, -INF , PT ;  /* 0xff8000000a00780b */ /* 0x000fe40003f5d000 */
[----:B------:R-:W-:Y:S02]  /*fc70*/  FMNMX.FTZ R12, R74, R12, !PT ;  /* 0x0000000c4a0c7209 */ /* 0x000fe40007810000 */
[----:B------:R-:W-:Y:S02]  /*fc80*/  FSEL R11, R10, RZ, P2 ;  /* 0x000000ff0a0b7208 */ /* 0x000fe40001000000 */
[----:B------:R-:W-:Y:S02]  /*fc90*/  FMNMX.FTZ R12, R75, R12, !PT ;  /* 0x0000000c4b0c7209 */ /* 0x000fe40007810000 */
[----:B------:R-:W-:Y:S01]  /*fca0*/  LOP3.LUT R17, R17, 0xffffffbf, RZ, 0xc0, !PT ;  /* 0xffffffbf11117812 */ /* 0x000fe200078ec0ff */
[----:B------:R-:W-:-:S01]  /*fcb0*/  FADD.FTZ R3, -R11, R3 ;  /* 0x000000030b037221 */ /* 0x000fc20000010100 */
[----:B------:R-:W-:Y:S01]  /*fcc0*/  FMNMX.FTZ R12, R78, R12, !PT ;  /* 0x0000000c4e0c7209 */ /* 0x000fe20007810000 */
[----:B------:R-:W-:-:S01]  /*fcd0*/  FFMA.FTZ R11, R2, R10, -8 ;  /* 0xc1000000020b7423 */ /* 0x000fc2000001000a */
[----:B------:R-:W-:Y:S01]  /*fce0*/  @P0 LOP3.LUT R17, R17, 0x40, RZ, 0xfc, !PT ;  /* 0x0000004011110812 */ /* 0x000fe200078efcff */
[----:B------:R-:W-:Y:S01]  /*fcf0*/  FMUL.FTZ R3, R2, R3 ;  /* 0x0000000302037220 */ /* 0x000fe20000410000 */
[----:B------:R-:W-:-:S02]  /*fd00*/  FMNMX.FTZ R12, R79, R12, !PT ;  /* 0x0000000c4f0c7209 */ /* 0x000fc40007810000 */
[----:B------:R-:W-:Y:S02]  /*fd10*/  LOP3.LUT P0, RZ, R16, 0x8, RZ, 0xc0, !PT ;  /* 0x0000000810ff7812 */ /* 0x000fe4000780c0ff */
[----:B------:R-:W-:Y:S01]  /*fd20*/  FMNMX.FTZ R12, R82, R12, !PT ;  /* 0x0000000c520c7209 */ /* 0x000fe20007810000 */
[----:B------:R-:W-:Y:S01]  /*fd30*/  MUFU.EX2 R3, R3 ;  /* 0x0000000300037308 */ /* 0x000fe20000000800 */
[----:B------:R-:W-:Y:S02]  /*fd40*/  FSEL R11, R11, RZ, P2 ;  /* 0x000000ff0b0b7208 */ /* 0x000fe40001000000 */
[----:B------:R-:W-:Y:S02]  /*fd50*/  FMNMX.FTZ R12, R83, R12, !PT ;  /* 0x0000000c530c7209 */ /* 0x000fe40007810000 */
[----:B------:R-:W-:Y:S01]  /*fd60*/  LOP3.LUT P2, RZ, R16, 0x4, RZ, 0xc0, !PT ;  /* 0x0000000410ff7812 */ /* 0x000fe2000784c0ff */
[--C-:B------:R-:W-:Y:S01]  /*fd70*/  FFMA.FTZ R120, R2, R120, -R11.reuse ;  /* 0x0000007802787223 */ /* 0x100fe2000001080b */
[----:B------:R-:W-:Y:S01]  /*fd80*/  FMNMX.FTZ R12, R86, R12, !PT ;  /* 0x0000000c560c7209 */ /* 0x000fe20007810000 */
[--C-:B------:R-:W-:Y:S01]  /*fd90*/  FFMA.FTZ R121, R2, R121, -R11.reuse ;  /* 0x0000007902797223 */ /* 0x100fe2000001080b */
[----:B------:R-:W-:Y:S01]  /*fda0*/  FSEL R58, R58, -INF , !P0 ;  /* 0xff8000003a3a7808 */ /* 0x000fe20004000000 */
[C-C-:B------:R-:W-:Y:S01]  /*fdb0*/  FFMA.FTZ R124, R2.reuse, R124, -R11.reuse ;  /* 0x0000007c027c7223 */ /* 0x140fe2000001080b */
[----:B------:R-:W-:Y:S01]  /*fdc0*/  FMNMX.FTZ R12, R87, R12, !PT ;  /* 0x0000000c570c7209 */ /* 0x000fe20007810000 */
[----:B------:R-:W2:Y:S01]  /*fdd0*/  MUFU.EX2 R120, R120 ;  /* 0x0000007800787308 */ /* 0x000ea20000000800 */
[----:B------:R-:W-:Y:S01]  /*fde0*/  ISETP.GT.AND P3, PT, R23, 0x89, !P3 ;  /* 0x000000891700780c */ /* 0x000fe20005f64270 */
[C-C-:B------:R-:W-:Y:S01]  /*fdf0*/  FFMA.FTZ R125, R2.reuse, R125, -R11.reuse ;  /* 0x0000007d027d7223 */ /* 0x140fe2000001080b */
[----:B------:R-:W-:Y:S01]  /*fe00*/  LOP3.LUT P0, RZ, R17, 0x40, RZ, 0xc0, !PT ;  /* 0x0000004011ff7812 */ /* 0x000fe2000780c0ff */
[C-C-:B------:R-:W-:Y:S01]  /*fe10*/  FFMA.FTZ R128, R2.reuse, R128, -R11.reuse ;  /* 0x0000008002807223 */ /* 0x140fe2000001080b */
[----:B------:R-:W-:Y:S01]  /*fe20*/  FSEL R59, R59, -INF , !P2 ;  /* 0xff8000003b3b7808 */ /* 0x000fe20005000000 */
[--C-:B------:R-:W-:Y:S01]  /*fe30*/  FFMA.FTZ R129, R2, R129, -R11.reuse ;  /* 0x0000008102817223 */ /* 0x100fe2000001080b */
[----:B------:R-:W-:Y:S01]  /*fe40*/  FMNMX.FTZ R12, R58, R12, !PT ;  /* 0x0000000c3a0c7209 */ /* 0x000fe20007810000 */
[----:B------:R-:W0:Y:S01]  /*fe50*/  MUFU.EX2 R121, R121 ;  /* 0x0000007900797308 */ /* 0x000e220000000800 */
[----:B------:R-:W-:Y:S01]  /*fe60*/  ISETP.GT.AND P4, PT, R23, 0x90, !P4 ;  /* 0x000000901700780c */ /* 0x000fe20006784270 */
[--C-:B------:R-:W-:Y:S01]  /*fe70*/  FFMA.FTZ R132, R2, R132, -R11.reuse ;  /* 0x0000008402847223 */ /* 0x100fe2000001080b */
[----:B------:R-:W-:Y:S01]  /*fe80*/  ISETP.LT.OR P3, PT, R136, 0x8a, P3 ;  /* 0x0000008a8800780c */ /* 0x000fe20001f61670 */
[--C-:B------:R-:W-:Y:S01]  /*fe90*/  FFMA.FTZ R133, R2, R133, -R11.reuse ;  /* 0x0000008502857223 */ /* 0x100fe2000001080b */
[----:B------:R-:W-:Y:S01]  /*fea0*/  FSEL R62, R62, -INF , !P0 ;  /* 0xff8000003e3e7808 */ /* 0x000fe20004000000 */
[C-C-:B------:R-:W-:Y:S01]  /*feb0*/  FFMA.FTZ R104, R2.reuse, R104, -R11.reuse ;  /* 0x0000006802687223 */ /* 0x140fe2000001080b */
[----:B------:R-:W-:Y:S01]  /*fec0*/  FMNMX.FTZ R12, R59, R12, !PT ;  /* 0x0000000c3b0c7209 */ /* 0x000fe20007810000 */
[----:B------:R-:W-:Y:S01]  /*fed0*/  MUFU.EX2 R124, R124 ;  /* 0x0000007c007c7308 */ /* 0x000fe20000000800 */
[----:B------:R-:W-:Y:S01]  /*fee0*/  ISETP.GT.AND P5, PT, R23, 0x91, !P5 ;  /* 0x000000911700780c */ /* 0x000fe20006fa4270 */
[--C-:B------:R-:W-:Y:S01]  /*fef0*/  FFMA.FTZ R105, R2, R105, -R11.reuse ;  /* 0x0000006902697223 */ /* 0x100fe2000001080b */
[----:B------:R-:W-:Y:S01]  /*ff00*/  ISETP.LT.OR P4, PT, R136, 0x91, P4 ;  /* 0x000000918800780c */ /* 0x000fe20002781670 */
[C-C-:B------:R-:W-:Y:S01]  /*ff10*/  FFMA.FTZ R108, R2.reuse, R108, -R11.reuse ;  /* 0x0000006c026c7223 */ /* 0x140fe2000001080b */
[----:B------:R-:W-:Y:S01]  /*ff20*/  FSEL R63, R63, -INF , !P3 ;  /* 0xff8000003f3f7808 */ /* 0x000fe20005800000 */
[--C-:B------:R-:W-:Y:S01]  /*ff30*/  FFMA.FTZ R109, R2, R109, -R11.reuse ;  /* 0x0000006d026d7223 */ /* 0x100fe2000001080b */
[----:B------:R-:W-:Y:S01]  /*ff40*/  FMNMX.FTZ R12, R62, R12, !PT ;  /* 0x0000000c3e0c7209 */ /* 0x000fe20007810000 */
[----:B------:R-:W-:Y:S01]  /*ff50*/  MUFU.EX2 R125, R125 ;  /* 0x0000007d007d7308 */ /* 0x000fe20000000800 */
[----:B------:R-:W-:Y:S01]  /*ff60*/  ISETP.GT.AND P6, PT, R23, 0x98, !P6 ;  /* 0x000000981700780c */ /* 0x000fe200077c4270 */
[----:B--2---:R-:W-:Y:S01]  /*ff70*/  FFMA.FTZ R23, R3, R137, R120 ;  /* 0x0000008903177223 */ /* 0x004fe20000010078 */
[----:B------:R-:W-:Y:S01]  /*ff80*/  ISETP.LT.OR P5, PT, R136, 0x92, P5 ;  /* 0x000000928800780c */ /* 0x000fe20002fa1670 */
[----:B------:R-:W-:Y:S01]  /*ff90*/  FFMA.FTZ R112, R2, R112, -R11 ;  /* 0x0000007002707223 */ /* 0x000fe2000001080b */
[----:B------:R-:W-:Y:S01]  /*ffa0*/  FSEL R66, R66, -INF , !P4 ;  /* 0xff80000042427808 */ /* 0x000fe20006000000 */
[----:B0-----:R-:W-:Y:S01]  /*ffb0*/  FADD.FTZ R23, R121, R23 ;  /* 0x0000001779177221 */ /* 0x001fe20000010000 */
[----:B------:R-:W-:Y:S01]  /*ffc0*/  FMNMX.FTZ R12, R63, R12, !PT ;  /* 0x0000000c3f0c7209 */ /* 0x000fe20007810000 */
[----:B------:R-:W-:Y:S01]  /*ffd0*/  MUFU.EX2 R128, R128 ;  /* 0x0000008000807308 */ /* 0x000fe20000000800 */
[----:B------:R-:W-:Y:S01]  /*ffe0*/  ISETP.LT.OR P6, PT, R136, 0x99, P6 ;  /* 0x000000998800780c */ /* 0x000fe200037c1670 */
[C-C-:B------:R-:W-:Y:S01]  /*fff0*/  FFMA.FTZ R113, R2.reuse, R113, -R11.reuse ;  /* 0x0000007102717223 */ /* 0x140fe2000001080b */
[----:B------:R-:W-:Y:S01]  /*10000*/  FSEL R67, R67, -INF , !P5 ;  /* 0xff80000043437808 */ /* 0x000fe20006800000 */
[--C-:B------:R-:W-:Y:S01]  /*10010*/  FFMA.FTZ R116, R2, R116, -R11.reuse ;  /* 0x0000007402747223 */ /* 0x100fe2000001080b */
[----:B------:R-:W-:Y:S01]  /*10020*/  FMNMX.FTZ R12, R66, R12, !PT ;  /* 0x0000000c420c7209 */ /* 0x000fe20007810000 */
[--C-:B------:R-:W-:Y:S01]  /*10030*/  FFMA.FTZ R117, R2, R117, -R11.reuse ;  /* 0x0000007502757223 */ /* 0x100fe2000001080b */
[----:B------:R-:W-:Y:S01]  /*10040*/  ISETP.LT.OR P1, PT, R136, 0x9a, P1 ;  /* 0x0000009a8800780c */ /* 0x000fe20000f21670 */
[----:B------:R-:W-:Y:S01]  /*10050*/  MUFU.EX2 R129, R129 ;  /* 0x0000008100817308 */ /* 0x000fe20000000800 */
[----:B------:R-:W-:Y:S01]  /*10060*/  FSEL R70, R70, -INF , !P6 ;  /* 0xff80000046467808 */ /* 0x000fe20007000000 */
[C-C-:B------:R-:W-:Y:S01]  /*10070*/  FFMA.FTZ R88, R2.reuse, R88, -R11.reuse ;  /* 0x0000005802587223 */ /* 0x140fe2000001080b */
[----:B------:R-:W-:Y:S01]  /*10080*/  FMNMX.FTZ R12, R67, R12, !PT ;  /* 0x0000000c430c7209 */ /* 0x000fe20007810000 */
[C-C-:B------:R-:W-:Y:S01]  /*10090*/  FFMA.FTZ R89, R2.reuse, R89, -R11.reuse ;  /* 0x0000005902597223 */ /* 0x140fe2000001080b */
[----:B------:R-:W-:Y:S01]  /*100a0*/  FSEL R71, R71, -INF , !P1 ;  /* 0xff80000047477808 */ /* 0x000fe20004800000 */
        /* <DEDUP_REMOVED lines=9> */
[----:B------:R-:W-:-:S01]  /*10140*/  FFMA.FTZ R73, R2, R73, -R11 ;  /* 0x0000004902497223 */ /* 0x000fc2000001080b */
        /* <DEDUP_REMOVED lines=14> */
[----:B------:R-:W-:Y:S01]  /*10230*/  FFMA.FTZ R11, R2, R69, -R11 ;  /* 0x00000045020b7223 */ /* 0x000fe2000001080b */
[----:B------:R-:W-:Y:S01]  /*10240*/  MUFU.EX2 R132, R132 ;  /* 0x0000008400847308 */ /* 0x000fe20000000800 */
[----:B------:R-:W-:-:S07]  /*10250*/  LOP3.LUT P0, RZ, R17, 0x20, RZ, 0xc0, !PT ;  /* 0x0000002011ff7812 */ /* 0x000fce000780c0ff */
        /* <DEDUP_REMOVED lines=72> */
[----:B------:R-:W-:-:S02]  /*106e0*/  FADD.FTZ R21, R133, R21 ;  /* 0x0000001585157221 */ /* 0x000fc40000010000 */
        /* <DEDUP_REMOVED lines=115> */
[----:B-1----:R-:W-:-:S05]  /*10e20*/  FADD.FTZ R69, R11, R21 ;  /* 0x000000150b457221 */ /* 0x002fca0000010000 */
[----:B------:R1:W-:Y:S02]  /*10e30*/  STL [R1], R69 ;  /* 0x0000004501007387 */ /* 0x0003e40000100800 */
[----:B------:R-:W3:Y:S01]  /*10e40*/  MUFU.EX2 R63, R63 ;  /* 0x0000003f003f7308 */ /* 0x000ee20000000800 */
[----:B--2---:R-:W-:-:S07]  /*10e50*/  FADD.FTZ R23, R59, R23 ;  /* 0x000000173b177221 */ /* 0x004fce0000010000 */
[----:B------:R-:W2:Y:S01]  /*10e60*/  MUFU.EX2 R66, R66 ;  /* 0x0000004200427308 */ /* 0x000ea20000000800 */
[----:B0-----:R-:W-:-:S07]  /*10e70*/  FADD.FTZ R23, R62, R23 ;  /* 0x000000173e177221 */ /* 0x001fce0000010000 */
[----:B------:R-:W0:Y:S01]  /*10e80*/  MUFU.EX2 R67, R67 ;  /* 0x0000004300437308 */ /* 0x000e220000000800 */
[----:B---3--:R-:W-:-:S07]  /*10e90*/  FADD.FTZ R23, R63, R23 ;  /* 0x000000173f177221 */ /* 0x008fce0000010000 */
[----:B------:R-:W3:Y:S01]  /*10ea0*/  MUFU.EX2 R70, R70 ;  /* 0x0000004600467308 */ /* 0x000ee20000000800 */
[----:B--2---:R-:W-:-:S07]  /*10eb0*/  FADD.FTZ R23, R66, R23 ;  /* 0x0000001742177221 */ /* 0x004fce0000010000 */
[----:B------:R-:W2:Y:S01]  /*10ec0*/  MUFU.EX2 R13, R13 ;  /* 0x0000000d000d7308 */ /* 0x000ea20000000800 */
[----:B0-----:R-:W-:-:S04]  /*10ed0*/  FADD.FTZ R23, R67, R23 ;  /* 0x0000001743177221 */ /* 0x001fc80000010000 */
[----:B---3--:R-:W-:-:S04]  /*10ee0*/  FADD.FTZ R23, R70, R23 ;  /* 0x0000001746177221 */ /* 0x008fc80000010000 */
[----:B--2---:R-:W-:Y:S01]  /*10ef0*/  FADD.FTZ R21, R13, R23 ;  /* 0x000000170d157221 */ /* 0x004fe20000010000 */
[----:B-1----:R-:W-:Y:S06]  /*10f00*/  @!P0 BRA `(.L_x_15041) ;  /* 0x0000000000048947 */ /* 0x002fec0003800000 */
[----:B------:R-:W-:Y:S01]  /*10f10*/  BPT.TRAP 0x1 ;  /* 0x000000040000795c */ /* 0x000fe20000300000 */
.L_x_15041:
[----:B------:R-:W2:Y:S01]  /*10f20*/  LDL R23, [R1+0x30] ;  /* 0x0000300001177983 */ /* 0x000ea20000100800 */
[----:B------:R-:W-:Y:S01]  /*10f30*/  VIADD R20, R20, 0x13260 ;  /* 0x0001326014147836 */ /* 0x000fe20000000000 */
[----:B------:R-:W-:-:S04]  /*10f40*/  F2FP.SATFINITE.E4M3.F32.PACK_AB_MERGE_C R124, R125, R124, RZ ;  /* 0x0000007c7d7c723e */ /* 0x000fc800048070ff */
[----:B------:R-:W-:Y:S02]  /*10f50*/  PRMT R20, R142, 0x654, R20 ;  /* 0x000006548e147816 */ /* 0x000fe40000000014 */
[----:B------:R-:W-:Y:S02]  /*10f60*/  F2FP.SATFINITE.E4M3.F32.PACK_AB_MERGE_C R126, R127, R126, RZ ;  /* 0x0000007e7f7e723e */ /* 0x000fe400048070ff */
[----:B------:R-:W-:Y:S01]  /*10f70*/  F2FP.SATFINITE.E4M3.F32.PACK_AB_MERGE_C R132, R133, R132, RZ ;  /* 0x000000848584723e */ /* 0x000fe200048070ff */
[----:B------:R0:W-:Y:S01]  /*10f80*/  SYNCS.ARRIVE.TRANS64.RED.A1T0 RZ, [R20+URZ], RZ ;  /* 0x000000ff14ff79a7 */ /* 0x0001e2000810043f */
        /* <DEDUP_REMOVED lines=72> */
[C---:B--2---:R-:W-:Y:S01]  /*11410*/  ISETP.GT.AND P1, PT, R8.reuse, R23, PT ;  /* 0x000000170800720c */ /* 0x044fe20003f24270 */
[----:B------:R-:W-:Y:S02]  /*11420*/  VIADD R8, R8, 0xffffffff ;  /* 0xffffffff08087836 */ /* 0x000fe40000000000 */
[----:B------:R-:W-:-:S10]  /*11430*/  IMAD.MOV.U32 R23, RZ, RZ, R15 ;  /* 0x000000ffff177224 */ /* 0x000fd400078e000f */
[----:B0-----:R-:W-:Y:S05]  /*11440*/  @P1 BRA `(.L_x_15042) ;  /* 0xffffffbc00541947 */ /* 0x001fea000383ffff */
[----:B------:R-:W-:Y:S05]  /*11450*/  BSYNC B0 ;  /* 0x0000000000007941 */ /* 0x000fea0003800000 */
.L_x_15021:
[----:B------:R-:W-:Y:S02]  /*11460*/  IMAD.MOV.U32 R0, RZ, RZ, R12 ;  /* 0x000000ffff007224 */ /* 0x000fe400078e000c */
[----:B------:R-:W-:Y:S02]  /*11470*/  IMAD.MOV.U32 R3, RZ, RZ, R10 ;  /* 0x000000ffff037224 */ /* 0x000fe400078e000a */
[----:B------:R-:W-:Y:S02]  /*11480*/  IMAD.MOV.U32 R23, RZ, RZ, R15 ;  /* 0x000000ffff177224 */ /* 0x000fe400078e000f */
[----:B------:R-:W-:-:S07]  /*11490*/  IMAD.MOV.U32 R156, RZ, RZ, R14 ;  /* 0x000000ffff9c7224 */ /* 0x000fce00078e000e */
.L_x_15020:
[----:B------:R-:W-:Y:S05]  /*114a0*/  BSYNC B1 ;  /* 0x0000000000017941 */ /* 0x000fea0003800000 */
.L_x_15019:
[----:B------:R-:W2:Y:S01]  /*114b0*/  LDL R10, [R1+0x24] ;  /* 0x00002400010a7983 */ /* 0x000ea20000100800 */
[----:B------:R-:W0:Y:S03]  /*114c0*/  LDC R11, c[0x0][0x448] ;  /* 0x00011200ff0b7b82 */ /* 0x000e260000000800 */
[----:B------:R-:W3:Y:S04]  /*114d0*/  LDL R15, [R1+0x8] ;  /* 0x00000800010f7983 */ /* 0x000ee80000100800 */
[----:B------:R-:W3:Y:S01]  /*114e0*/  LDL R13, [R1+0x10] ;  /* 0x00001000010d7983 */ /* 0x000ee20000100800 */
[----:B------:R-:W1:Y:S01]  /*114f0*/  LDC R14, c[0x0][0x9e4] ;  /* 0x00027900ff0e7b82 */ /* 0x000e620000000800 */
[----:B------:R-:W-:-:S02]  /*11500*/  LOP3.LUT R17, R17, 0xfffffff7, RZ, 0xc0, !PT ;  /* 0xfffffff711117812 */ /* 0x000fc400078ec0ff */
        /* <DEDUP_REMOVED lines=24> */
.L_x_15045:
[----:B------:R-:W-:-:S13]  /*11690*/  ISETP.NE.AND P1, PT, R14, 0x1, PT ;  /* 0x000000010e00780c */ /* 0x000fda0003f25270 */
[----:B------:R-:W0:Y:S02]  /*116a0*/  @P1 LDC.64 R12, c[0x0][0x9e8] ;  /* 0x00027a00ff0c1b82 */ /* 0x000e240000000a00 */
[----:B0-----:R-:W-:-:S05]  /*116b0*/  @P1 IMAD.HI.U32 R12, R10, R12, RZ ;  /* 0x0000000c0a0c1227 */ /* 0x001fca00078e00ff */
[----:B------:R-:W-:-:S07]  /*116c0*/  @P1 SHF.R.U32.HI R10, RZ, R13, R12 ;  /* 0x0000000dff0a1219 */ /* 0x000fce000001160c */
.L_x_15046:
[----:B------:R-:W-:Y:S05]  /*116d0*/  BSYNC B0 ;  /* 0x0000000000007941 */ /* 0x000fea0003800000 */
.L_x_15044:
[----:B------:R-:W-:-:S05]  /*116e0*/  IMAD R10, R10, R14, RZ ;  /* 0x0000000e0a0a7224 */ /* 0x000fca00078e02ff */
[----:B------:R-:W-:-:S07]  /*116f0*/  VIMNMX R9, R9, R10, !PT ;  /* 0x0000000a09097248 */ /* 0x000fce0007fe0100 */
.L_x_15043:
[----:B------:R-:W2:Y:S01]  /*11700*/  LDL R11, [R1+0x40] ;  /* 0x00004000010b7983 */ /* 0x000ea20000100800 */
[----:B------:R-:W-:Y:S01]  /*11710*/  VIADD R9, R9, 0x9f ;  /* 0x0000009f09097836 */ /* 0x000fe20000000000 */
[----:B------:R-:W-:Y:S03]  /*11720*/  BSSY B0, `(.L_x_15047) ;  /* 0x0000257000007945 */ /* 0x000fe60003800000 */
[----:B------:R-:W-:-:S05]  /*11730*/  IMAD.HI R9, R9, 0x66666667, RZ ;  /* 0x6666666709097827 */ /* 0x000fca00078e02ff */
[----:B------:R-:W-:-:S04]  /*11740*/  SHF.R.U32.HI R10, RZ, 0x1f, R9 ;  /* 0x0000001fff0a7819 */ /* 0x000fc80000011609 */
[----:B------:R-:W-:-:S04]  /*11750*/  LEA.HI.SX32 R10, R9, R10, 0x1a ;  /* 0x0000000a090a7211 */ /* 0x000fc800078fd2ff */
[----:B--2---:R-:W-:-:S04]  /*11760*/  VIMNMX R20, R11, R10, !PT ;  /* 0x0000000a0b147248 */ /* 0x004fc80007fe0100 */
[----:B------:R-:W-:-:S13]  /*11770*/  ISETP.GE.AND P1, PT, R8, R20, PT ;  /* 0x000000140800720c */ /* 0x000fda0003f26270 */
[----:B------:R-:W-:Y:S05]  /*11780*/  @!P1 BRA `(.L_x_15048) ;  /* 0x0000002400409947 */ /* 0x000fea0003800000 */
[----:B------:R-:W-:Y:S01]  /*11790*/  BSSY B1, `(.L_x_15048) ;  /* 0x000024f000017945 */ /* 0x000fe20003800000 */
[----:B------:R-:W-:Y:S02]  /*117a0*/  IMAD.MOV.U32 R9, RZ, RZ, R0 ;  /* 0x000000ffff097224 */ /* 0x000fe400078e0000 */
[----:B------:R-:W-:Y:S02]  /*117b0*/  IMAD.MOV.U32 R12, RZ, RZ, R3 ;  /* 0x000000ffff0c7224 */ /* 0x000fe400078e0003 */
[----:B------:R-:W-:Y:S02]  /*117c0*/  IMAD.MOV.U32 R11, RZ, RZ, R156 ;  /* 0x000000ffff0b7224 */ /* 0x000fe400078e009c */
[----:B------:R-:W-:-:S07]  /*117d0*/  IMAD.MOV.U32 R10, RZ, RZ, R23 ;  /* 0x000000ffff0a7224 */ /* 0x000fce00078e0017 */
.L_x_15061:
[----:B------:R-:W-:-:S04]  /*117e0*/  ISETP.NE.AND P1, PT, R10, 0x1, PT ;  /* 0x000000010a00780c */ /* 0x000fc80003f25270 */
[----:B------:R-:W-:-:S04]  /*117f0*/  SEL R156, RZ, 0x1, P1 ;  /* 0x00000001ff9c7807 */ /* 0x000fc80000800000 */
[----:B------:R-:W-:Y:S01]  /*11800*/  LOP3.LUT R156, R11, R156, RZ, 0x3c, !PT ;  /* 0x0000009c0b9c7212 */ /* 0x000fe200078e3cff */
[----:B------:R-:W-:Y:S06]  /*11810*/  @!P0 BRA `(.L_x_15049) ;  /* 0x0000000000048947 */ /* 0x000fec0003800000 */
[----:B------:R-:W-:Y:S01]  /*11820*/  BPT.TRAP 0x1 ;  /* 0x000000040000795c */ /* 0x000fe20000300000 */
.L_x_15049:
        /* <DEDUP_REMOVED lines=8> */
.L_x_15050:
        /* <DEDUP_REMOVED lines=8> */
.L_x_15052:
[----:B------:R-:W-:Y:S05]  /*11930*/  BSYNC B2 ;  /* 0x0000000000027941 */ /* 0x000fea0003800000 */
.L_x_15051:
[----:B------:R-:W-:Y:S01]  /*11940*/  IMAD.MOV.U32 R14, RZ, RZ, R13 ;  /* 0x000000ffff0e7224 */ /* 0x000fe200078e000d */
        /* <DEDUP_REMOVED lines=9> */
[----:B------:R-:W-:Y:S01]  /*119e0*/  VIADD R56, R13, 0x180 ;  /* 0x000001800d387836 */ /* 0x000fe20000000000 */
        /* <DEDUP_REMOVED lines=76> */
.L_x_15054:
[----:B01----:R-:W-:Y:S01]  /*11eb0*/  SHF.L.U32 R3, R11, 0x1f, RZ ;  /* 0x0000001f0b037819 */ /* 0x003fe200000006ff */
[----:B------:R-:W-:-:S04]  /*11ec0*/  IMAD R13, R10, 0x8, R22 ;  /* 0x000000080a0d7824 */ /* 0x000fc800078e0216 */
[----:B------:R0:W1:Y:S01]  /*11ed0*/  SYNCS.PHASECHK.TRANS64.TRYWAIT P1, [R13+URZ+0x13250], R3 ;  /* 0x013250030d0075a7 */ /* 0x000062000802017f */
[----:B------:R-:W-:Y:S05]  /*11ee0*/  @!P0 BRA `(.L_x_15055) ;  /* 0x0000000000048947 */ /* 0x000fea0003800000 */
[----:B------:R-:W-:Y:S01]  /*11ef0*/  BPT.TRAP 0x1 ;  /* 0x000000040000795c */ /* 0x000fe20000300000 */
.L_x_15055:
[----:B------:R-:W-:Y:S04]  /*11f00*/  BSSY B2, `(.L_x_15056) ;  /* 0x0000004000027945 */ /* 0x000fe80003800000 */
[----:B-1----:R-:W-:Y:S05]  /*11f10*/  @P1 BRA `(.L_x_15057) ;  /* 0x0000000000081947 */ /* 0x002fea0003800000 */
[----:B------:R-:W1:Y:S02]  /*11f20*/  SYNCS.PHASECHK.TRANS64.TRYWAIT P1, [R13+URZ+0x13250], R3 ;  /* 0x013250030d0075a7 */ /* 0x000e64000802017f */
[----:B-1----:R-:W-:Y:S05]  /*11f30*/  @!P1 BRA `(.L_x_15058) ;  /* 0x0000012800a89947 */ /* 0x002fea0003800000 */
.L_x_15057:
[----:B------:R-:W-:Y:S05]  /*11f40*/  BSYNC B2 ;  /* 0x0000000000027941 */ /* 0x000fea0003800000 */
.L_x_15056:
[----:B------:R-:W-:Y:S01]  /*11f50*/  VIADD R11, R22, 0x1000 ;  /* 0x00001000160b7836 */ /* 0x000fe20000000000 */
[----:B------:R-:W-:Y:S01]  /*11f60*/  WARPGROUP.ARRIVE ;  /* 0x00000000000079c5 */ /* 0x000fe20000000000 */
[----:B------:R-:W-:-:S03]  /*11f70*/  IMAD.MOV.U32 R15, RZ, RZ, -0x3ffffff0 ;  /* 0xc0000010ff0f7424 */ /* 0x000fc600078e00ff */
        /* <DEDUP_REMOVED lines=38> */
.L_x_15059:
[----:B------:R-:W2:Y:S04]  /*121e0*/  LDL.LU R14, [R1] ;  /* 0x00000000010e7983 */ /* 0x000ea80000300800 */
[----:B------:R-:W3:Y:S01]  /*121f0*/  LDL R137, [R1+0x14] ;  /* 0x0000140001897983 */ /* 0x000ee20000100800 */
[----:B------:R-:W-:-:S05]  /*12200*/  VIADD R0, R0, 0x13240 ;  /* 0x0001324000007836 */ /* 0x000fca0000000000 */
[----:B---3--:R-:W-:-:S04]  /*12210*/  PRMT R0, R137, 0x654, R0 ;  /* 0x0000065489007816 */ /* 0x008fc80000000000 */
[----:B------:R3:W-:Y:S02]  /*12220*/  SYNCS.ARRIVE.TRANS64.RED.A1T0 RZ, [R0+URZ], RZ ;  /* 0x000000ff00ff79a7 */ /* 0x0007e4000810043f */
[----:B---3--:R-:W-:-:S04]  /*12230*/  FMNMX.FTZ R0, R120, R12, !PT ;  /* 0x0000000c78007209 */ /* 0x008fc80007810000 */
        /* <DEDUP_REMOVED lines=155> */
[----:B------:R-:W-:Y:S01]  /*12bf0*/  FMUL.FTZ R10, R2, R10 ;  /* 0x0000000a020a7220 */ /* 0x000fe20000410000 */
[----:B------:R-:W-:-:S01]  /*12c00*/  FADD.FTZ R9, -R0, R9 ;  /* 0x0000000900097221 */ /* 0x000fc20000010100 */
[C---:B------:R-:W-:Y:S01]  /*12c10*/  FFMA.FTZ R15, R2.reuse, R0, -8 ;  /* 0xc1000000020f7423 */ /* 0x040fe20000010000 */
[----:B------:R-:W-:Y:S02]  /*12c20*/  MUFU.EX2 R76, R76 ;  /* 0x0000004c004c7308 */ /* 0x000fe40000000800 */
[C---:B------:R-:W-:Y:S01]  /*12c30*/  FMUL.FTZ R9, R2.reuse, R9 ;  /* 0x0000000902097220 */ /* 0x040fe20000410000 */
[C-C-:B------:R-:W-:Y:S01]  /*12c40*/  FFMA.FTZ R122, R2.reuse, R122, -R15.reuse ;  /* 0x0000007a027a7223 */ /* 0x140fe2000001080f */
[----:B------:R-:W-:-:S01]  /*12c50*/  FFMA.FTZ R123, R2, R123, -R15 ;  /* 0x0000007b027b7223 */ /* 0x000fc2000001080f */
[C-C-:B------:R-:W-:Y:S01]  /*12c60*/  FFMA.FTZ R126, R2.reuse, R126, -R15.reuse ;  /* 0x0000007e027e7223 */ /* 0x140fe2000001080f */
[----:B------:R-:W-:-:S01]  /*12c70*/  FFMA.FTZ R127, R2, R127, -R15 ;  /* 0x0000007f027f7223 */ /* 0x000fc2000001080f */
[C-C-:B------:R-:W-:Y:S01]  /*12c80*/  FFMA.FTZ R130, R2.reuse, R130, -R15.reuse ;  /* 0x0000008202827223 */ /* 0x140fe2000001080f */
        /* <DEDUP_REMOVED lines=17> */
[----:B--2---:R-:W-:-:S01]  /*12da0*/  FFMA.FTZ R12, R10, R14, R120 ;  /* 0x0000000e0a0c7223 */ /* 0x004fc20000010078 */
[C-C-:B------:R-:W-:Y:S01]  /*12db0*/  FFMA.FTZ R95, R2.reuse, R95, -R15.reuse ;  /* 0x0000005f025f7223 */ /* 0x140fe2000001080f */
[----:B------:R-:W-:-:S01]  /*12dc0*/  FFMA.FTZ R98, R2, R98, -R15 ;  /* 0x0000006202627223 */ /* 0x000fc2000001080f */
[----:B------:R-:W-:Y:S01]  /*12dd0*/  FFMA.FTZ R99, R2, R99, -R15 ;  /* 0x0000006302637223 */ /* 0x000fe2000001080f */
[----:B------:R-:W-:-:S01]  /*12de0*/  FADD.FTZ R12, R121, R12 ;  /* 0x0000000c790c7221 */ /* 0x000fc20000010000 */
[C-C-:B------:R-:W-:Y:S01]  /*12df0*/  FFMA.FTZ R102, R2.reuse, R102, -R15.reuse ;  /* 0x0000006602667223 */ /* 0x140fe2000001080f */
[----:B------:R-:W-:-:S01]  /*12e00*/  FFMA.FTZ R103, R2, R103, -R15 ;  /* 0x0000006702677223 */ /* 0x000fc2000001080f */
[----:B------:R-:W1:Y:S01]  /*12e10*/  MUFU.EX2 R123, R123 ;  /* 0x0000007b007b7308 */ /* 0x000e620000000800 */
        /* <DEDUP_REMOVED lines=8> */
[----:B------:R-:W-:-:S01]  /*12ea0*/  FADD.FTZ R12, R128, R12 ;  /* 0x0000000c800c7221 */ /* 0x000fc20000010000 */
[----:B0-----:R-:W-:Y:S01]  /*12eb0*/  FFMA.FTZ R21, R9, R21, R122 ;  /* 0x0000001509157223 */ /* 0x001fe2000001007a */
[----:B------:R-:W-:-:S01]  /*12ec0*/  FFMA.FTZ R83, R2, R83, -R15 ;  /* 0x0000005302537223 */ /* 0x000fc2000001080f */
[----:B------:R-:W-:Y:S01]  /*12ed0*/  FFMA.FTZ R86, R2, R86, -R15 ;  /* 0x0000005602567223 */ /* 0x000fe2000001080f */
[----:B------:R-:W-:-:S01]  /*12ee0*/  FADD.FTZ R12, R129, R12 ;  /* 0x0000000c810c7221 */ /* 0x000fc20000010000 */
[C-C-:B------:R-:W-:Y:S01]  /*12ef0*/  FFMA.FTZ R87, R2.reuse, R87, -R15.reuse ;  /* 0x0000005702577223 */ /* 0x140fe2000001080f */
[----:B------:R-:W-:-:S01]  /*12f00*/  FFMA.FTZ R58, R2, R58, -R15 ;  /* 0x0000003a023a7223 */ /* 0x000fc2000001080f */
[----:B------:R-:W0:Y:S01]  /*12f10*/  MUFU.EX2 R127, R127 ;  /* 0x0000007f007f7308 */ /* 0x000e220000000800 */
[----:B------:R-:W-:-:S01]  /*12f20*/  FADD.FTZ R12, R132, R12 ;  /* 0x0000000c840c7221 */ /* 0x000fc20000010000 */
[----:B-1----:R-:W-:Y:S01]  /*12f30*/  FADD.FTZ R14, R123, R21 ;  /* 0x000000157b0e7221 */ /* 0x002fe20000010000 */
[----:B------:R-:W-:-:S01]  /*12f40*/  FFMA.FTZ R59, R2, R59, -R15 ;  /* 0x0000003b023b7223 */ /* 0x000fc2000001080f */
[----:B------:R-:W-:Y:S01]  /*12f50*/  FFMA.FTZ R62, R2, R62, -R15 ;  /* 0x0000003e023e7223 */ /* 0x000fe2000001080f */
[----:B------:R-:W-:-:S01]  /*12f60*/  FADD.FTZ R12, R133, R12 ;  /* 0x0000000c850c7221 */ /* 0x000fc20000010000 */
[C-C-:B------:R-:W-:Y:S01]  /*12f70*/  FFMA.FTZ R63, R2.reuse, R63, -R15.reuse ;  /* 0x0000003f023f7223 */ /* 0x140fe2000001080f */
[----:B------:R-:W-:-:S01]  /*12f80*/  FFMA.FTZ R66, R2, R66, -R15 ;  /* 0x0000004202427223 */ /* 0x000fc2000001080f */
[----:B------:R-:W1:Y:S01]  /*12f90*/  MUFU.EX2 R130, R130 ;  /* 0x0000008200827308 */ /* 0x000e620000000800 */
[----:B------:R-:W-:-:S01]  /*12fa0*/  FADD.FTZ R12, R104, R12 ;  /* 0x0000000c680c7221 */ /* 0x000fc20000010000 */
[----:B--2---:R-:W-:Y:S01]  /*12fb0*/  FADD.FTZ R14, R126, R14 ;  /* 0x0000000e7e0e7221 */ /* 0x004fe20000010000 */
[----:B------:R-:W-:-:S01]  /*12fc0*/  FFMA.FTZ R67, R2, R67, -R15 ;  /* 0x0000004302437223 */ /* 0x000fc2000001080f */
[----:B------:R-:W-:Y:S01]  /*12fd0*/  FFMA.FTZ R70, R2, R70, -R15 ;  /* 0x0000004602467223 */ /* 0x000fe2000001080f */
[----:B------:R-:W-:-:S01]  /*12fe0*/  FADD.FTZ R12, R105, R12 ;  /* 0x0000000c690c7221 */ /* 0x000fc20000010000 */
[----:B------:R-:W-:-:S02]  /*12ff0*/  FFMA.FTZ R15, R2, R71, -R15 ;  /* 0x00000047020f7223 */ /* 0x000fc4000001080f */
        /* <DEDUP_REMOVED lines=102> */
[----:B0-----:R-:W-:-:S05]  /*13660*/  FADD.FTZ R12, R11, R12 ;  /* 0x0000000c0b0c7221 */ /* 0x001fca0000010000 */
[----:B------:R0:W-:Y:S02]  /*13670*/  STL [R1], R12 ;  /* 0x0000000c01007387 */ /* 0x0001e40000100800 */
        /* <DEDUP_REMOVED lines=9> */
[----:B--2---:R-:W-:-:S04]  /*13710*/  FADD.FTZ R14, R67, R14 ;  /* 0x0000000e430e7221 */ /* 0x004fc80000010000 */
[----:B---3--:R-:W-:-:S04]  /*13720*/  FADD.FTZ R14, R70, R14 ;  /* 0x0000000e460e7221 */ /* 0x008fc80000010000 */
[----:B-1----:R-:W-:Y:S01]  /*13730*/  FADD.FTZ R21, R15, R14 ;  /* 0x0000000e0f157221 */ /* 0x002fe20000010000 */
[----:B0-----:R-:W-:Y:S06]  /*13740*/  @!P0 BRA `(.L_x_15060) ;  /* 0x0000000000048947 */ /* 0x001fec0003800000 */
[----:B------:R-:W-:Y:S01]  /*13750*/  BPT.TRAP 0x1 ;  /* 0x000000040000795c */ /* 0x000fe20000300000 */
.L_x_15060:
[----:B------:R-:W-:Y:S01]  /*13760*/  ISETP.GT.AND P1, PT, R8, R20, PT ;  /* 0x000000140800720c */ /* 0x000fe20003f24270 */
[----:B------:R-:W-:Y:S01]  /*13770*/  VIADD R13, R13, 0x13260 ;  /* 0x000132600d0d7836 */ /* 0x000fe20000000000 */
        /* <DEDUP_REMOVED lines=79> */
[----:B0-----:R-:W-:Y:S06]  /*13c70*/  @P1 BRA `(.L_x_15061) ;  /* 0xffffffd800d81947 */ /* 0x001fec000383ffff */
[----:B------:R-:W-:Y:S05]  /*13c80*/  BSYNC B1 ;  /* 0x0000000000017941 */ /* 0x000fea0003800000 */
.L_x_15048:
[----:B------:R-:W-:Y:S05]  /*13c90*/  BSYNC B0 ;  /* 0x0000000000007941 */ /* 0x000fea0003800000 */
.L_x_15047:
        /* <DEDUP_REMOVED lines=8> */
.L_x_15084:
[----:B------:R-:W-:-:S04]  /*13d20*/  ISETP.NE.AND P1, PT, R10, 0x1, PT ;  /* 0x000000010a00780c */ /* 0x000fc80003f25270 */
[----:B------:R-:W-:-:S04]  /*13d30*/  SEL R156, RZ, 0x1, P1 ;  /* 0x00000001ff9c7807 */ /* 0x000fc80000800000 */
[----:B------:R-:W-:Y:S01]  /*13d40*/  LOP3.LUT R156, R11, R156, RZ, 0x3c, !PT ;  /* 0x0000009c0b9c7212 */ /* 0x000fe200078e3cff */
[----:B------:R-:W-:Y:S06]  /*13d50*/  @!P0 BRA `(.L_x_15064) ;  /* 0x0000000000048947 */ /* 0x000fec0003800000 */
[----:B------:R-:W-:Y:S01]  /*13d60*/  BPT.TRAP 0x1 ;  /* 0x000000040000795c */ /* 0x000fe20000300000 */
.L_x_15064:
        /* <DEDUP_REMOVED lines=8> */
.L_x_15065:
        /* <DEDUP_REMOVED lines=8> */
.L_x_15067:
[----:B------:R-:W-:Y:S05]  /*13e70*/  BSYNC B1 ;  /* 0x0000000000017941 */ /* 0x000fea0003800000 */
.L_x_15066:
        /* <DEDUP_REMOVED lines=87> */
.L_x_15069:
[----:B01----:R-:W-:Y:S01]  /*143f0*/  SHF.L.U32 R3, R11, 0x1f, RZ ;  /* 0x0000001f0b037819 */ /* 0x003fe200000006ff */
[----:B------:R-:W-:-:S04]  /*14400*/  IMAD R15, R10, 0x8, R22 ;  /* 0x000000080a0f7824 */ /* 0x000fc800078e0216 */
[----:B------:R0:W1:Y:S01]  /*14410*/  SYNCS.PHASECHK.TRANS64.TRYWAIT P1, [R15+URZ+0x13250], R3 ;  /* 0x013250030f0075a7 */ /* 0x000062000802017f */
[----:B------:R-:W-:Y:S05]  /*14420*/  @!P0 BRA `(.L_x_15070) ;  /* 0x0000000000048947 */ /* 0x000fea0003800000 */
[----:B------:R-:W-:Y:S01]  /*14430*/  BPT.TRAP 0x1 ;  /* 0x000000040000795c */ /* 0x000fe20000300000 */
.L_x_15070:
[----:B------:R-:W-:Y:S04]  /*14440*/  BSSY B1, `(.L_x_15071) ;  /* 0x0000004000017945 */ /* 0x000fe80003800000 */
[----:B-1----:R-:W-:Y:S05]  /*14450*/  @P1 BRA `(.L_x_15072) ;  /* 0x0000000000081947 */ /* 0x002fea0003800000 */
[----:B------:R-:W1:Y:S02]  /*14460*/  SYNCS.PHASECHK.TRANS64.TRYWAIT P1, [R15+URZ+0x13250], R3 ;  /* 0x013250030f0075a7 */ /* 0x000e64000802017f */
[----:B-1----:R-:W-:Y:S05]  /*14470*/  @!P1 BRA `(.L_x_15073) ;  /* 0x0000010400809947 */ /* 0x002fea0003800000 */
.L_x_15072:
[----:B------:R-:W-:Y:S05]  /*14480*/  BSYNC B1 ;  /* 0x0000000000017941 */ /* 0x000fea0003800000 */
.L_x_15071:
        /* <DEDUP_REMOVED lines=41> */
.L_x_15074:
[----:B------:R-:W2:Y:S01]  /*14720*/  LDL R12, [R1+0x24] ;  /* 0x00002400010c7983 */ /* 0x000ea20000100800 */
[----:B------:R-:W3:Y:S03]  /*14730*/  LDC R10, c[0x0][0x448] ;  /* 0x00011200ff0a7b82 */ /* 0x000ee60000000800 */
[----:B01----:R-:W2:Y:S04]  /*14740*/  LDL R3, [R1+0x38] ;  /* 0x0000380001037983 */ /* 0x003ea80000100800 */
[----:B------:R-:W4:Y:S01]  /*14750*/  LDL R140, [R1+0x14] ;  /* 0x00001400018c7983 */ /* 0x000f220000100800 */
[----:B------:R-:W0:Y:S03]  /*14760*/  LDC R143, c[0x0][0x9e4] ;  /* 0x00027900ff8f7b82 */ /* 0x000e260000000800 */
[----:B------:R-:W5:Y:S04]  /*14770*/  LDL R20, [R1+0x20] ;  /* 0x0000200001147983 */ /* 0x000f680000100800 */
[----:B------:R-:W5:Y:S04]  /*14780*/  LDL R142, [R1+0x10] ;  /* 0x00001000018e7983 */ /* 0x000f680000100800 */
[----:B------:R-:W5:Y:S01]  /*14790*/  LDL R141, [R1+0x8] ;  /* 0x00000800018d7983 */ /* 0x000f620000100800 */
[----:B---3--:R-:W-:-:S13]  /*147a0*/  ISETP.NE.AND P1, PT, R10, 0x1, PT ;  /* 0x000000010a00780c */ /* 0x008fda0003f25270 */
[----:B------:R-:W1:Y:S08]  /*147b0*/  @P1 LDC R11, c[0x0][0x44c] ;  /* 0x00011300ff0b1b82 */ /* 0x000e700000000800 */
[----:B------:R-:W3:Y:S01]  /*147c0*/  @P1 LDC R10, c[0x0][0x450] ;  /* 0x00011400ff0a1b82 */ /* 0x000ee20000000800 */
[----:B------:R-:W-:Y:S01]  /*147d0*/  VIADD R0, R0, 0x13240 ;  /* 0x0001324000007836 */ /* 0x000fe20000000000 */
[----:B------:R-:W-:Y:S01]  /*147e0*/  ULOP3.LUT UR4, URZ, UR42, URZ, 0x33, !UPT ;  /* 0x0000002a3f047292 */ /* 0x000fe2000f8e333f */
[----:B--2---:R-:W-:-:S04]  /*147f0*/  IMAD.IADD R3, R3, 0x1, R12 ;  /* 0x0000000103037824 */ /* 0x004fc800078e020c */
[----:B-1----:R-:W-:-:S05]  /*14800*/  @P1 IMAD.HI.U32 R11, R3, R11, RZ ;  /* 0x0000000b030b1227 */ /* 0x002fca00078e00ff */
[----:B---3--:R-:W-:Y:S02]  /*14810*/  @P1 SHF.R.U32.HI R3, RZ, R10, R11 ;  /* 0x0000000aff031219 */ /* 0x008fe4000001160b */
[----:B----4-:R-:W-:-:S03]  /*14820*/  PRMT R0, R140, 0x654, R0 ;  /* 0x000006548c007816 */ /* 0x010fc60000000000 */
[----:B------:R-:W1:Y:S01]  /*14830*/  SHFL.IDX PT, R138, R3, RZ, 0x1c1f ;  /* 0x001c1fff038a7589 */ /* 0x000e6200000e0000 */
[----:B------:R2:W-:Y:S01]  /*14840*/  SYNCS.ARRIVE.TRANS64.RED.A1T0 RZ, [R0+URZ], RZ ;  /* 0x000000ff00ff79a7 */ /* 0x0005e2000810043f */
[----:B0-----:R-:W-:Y:S01]  /*14850*/  ISETP.GE.AND P1, PT, R143, 0x1, PT ;  /* 0x000000018f00780c */ /* 0x001fe20003f26270 */
[----:B--2---:R-:W-:-:S05]  /*14860*/  IMAD R0, R8, -0xa0, RZ ;  /* 0xffffff6008007824 */ /* 0x004fca00078e02ff */
[----:B-----5:R-:W-:-:S04]  /*14870*/  IADD3 R13, -R20, 0x1, R0 ;  /* 0x00000001140d7810 */ /* 0x020fc80007ffe100 */
[----:B------:R-:W-:-:S05]  /*14880*/  IADD3 R13, -R141, R13, R142 ;  /* 0x0000000d8d0d7210 */ /* 0x000fca0007ffe18e */
[C---:B------:R-:W-:Y:S02]  /*14890*/  VIADD R12, R13.reuse, UR39 ;  /* 0x000000270d0c7c36 */ /* 0x040fe40008000000 */
[----:B------:R-:W-:Y:S02]  /*148a0*/  VIADD R13, R13, UR4 ;  /* 0x000000040d0d7c36 */ /* 0x000fe40008000000 */
[----:B------:R-:W-:Y:S02]  /*148b0*/  IMAD.IADD R20, R0, 0x1, -R20 ;  /* 0x0000000100147824 */ /* 0x000fe400078e0a14 */
[--C-:B-1----:R-:W-:Y:S02]  /*148c0*/  IMAD.IADD R136, R12, 0x1, R138.reuse ;  /* 0x000000010c887824 */ /* 0x102fe400078e028a */
        /* <DEDUP_REMOVED lines=14> */
.L_x_15077:
[----:B------:R-:W-:-:S05]  /*149b0*/  IMAD.U32 R139, RZ, RZ, UR36 ;  /* 0x00000024ff8b7e24 */ /* 0x000fca000f8e00ff */
[----:B------:R-:W-:-:S13]  /*149c0*/  ISETP.NE.AND P1, PT, R139, 0x1, PT ;  /* 0x000000018b00780c */ /* 0x000fda0003f25270 */
[----:B------:R-:W0:Y:S02]  /*149d0*/  @P1 LDC.64 R10, c[0x0][0x9e8] ;  /* 0x00027a00ff0a1b82 */ /* 0x000e240000000a00 */
[----:B0-----:R-:W-:-:S05]  /*149e0*/  @P1 IMAD.HI.U32 R10, R138, R10, RZ ;  /* 0x0000000a8a0a1227 */ /* 0x001fca00078e00ff */
[----:B------:R-:W-:-:S07]  /*149f0*/  @P1 SHF.R.U32.HI R138, RZ, R11, R10 ;  /* 0x0000000bff8a1219 */ /* 0x000fce000001160a */
.L_x_15078:
[----:B------:R-:W-:Y:S05]  /*14a00*/  BSYNC B1 ;  /* 0x0000000000017941 */ /* 0x000fea0003800000 */
.L_x_15076:
[----:B------:R-:W-:-:S05]  /*14a10*/  IMAD R138, R138, R139, R20 ;  /* 0x0000008b8a8a7224 */ /* 0x000fca00078e0214 */
[----:B------:R-:W-:Y:S02]  /*14a20*/  VIMNMX R137, R137, R138, !PT ;  /* 0x0000008a89897248 */ /* 0x000fe40007fe0100 */
[----:B------:R-:W-:-:S07]  /*14a30*/  VIADDMNMX R136, R138, R139, R136, PT ;  /* 0x0000008b8a887246 */ /* 0x000fce0003800188 */
.L_x_15075:
[C---:B------:R-:W-:Y:S02]  /*14a40*/  ISETP.GE.AND P2, PT, R0.reuse, 0x2, PT ;  /* 0x000000020000780c */ /* 0x040fe40003f46270 */
[----:B------:R-:W-:Y:S02]  /*14a50*/  ISETP.GE.AND P1, PT, R0, 0x9, PT ;  /* 0x000000090000780c */ /* 0x000fe40003f26270 */
        /* <DEDUP_REMOVED lines=9> */
[----:B------:R-:W-:Y:S02]  /*14af0*/  FSEL R121, R121, -INF , !P2 ;  /* 0xff80000079797808 */ /* 0x000fe40005000000 */
[----:B------:R-:W-:Y:S02]  /*14b00*/  ISETP.LT.OR P1, PT, R136, 0x9, P1 ;  /* 0x000000098800780c */ /* 0x000fe40000f21670 */
        /* <DEDUP_REMOVED lines=218> */
[----:B------:R-:W-:Y:S01]  /*158b0*/  ISETP.GE.AND P6, PT, R143, 0x1, PT ;  /* 0x000000018f00780c */ /* 0x000fe20003fc6270 */
[--C-:B0-----:R-:W-:Y:S02]  /*158c0*/  IMAD.IADD R12, R12, 0x1, R0.reuse ;  /* 0x000000010c0c7824 */ /* 0x101fe400078e0200 */
[----:B------:R-:W-:-:S10]  /*158d0*/  IMAD.IADD R13, R13, 0x1, R0 ;  /* 0x000000010d0d7824 */ /* 0x000fd400078e0200 */
        /* <DEDUP_REMOVED lines=13> */
.L_x_15081:
[----:B------:R-:W-:-:S05]  /*159b0*/  IMAD.U32 R3, RZ, RZ, UR36 ;  /* 0x00000024ff037e24 */ /* 0x000fca000f8e00ff */
[----:B------:R-:W-:-:S13]  /*159c0*/  ISETP.NE.AND P6, PT, R3, 0x1, PT ;  /* 0x000000010300780c */ /* 0x000fda0003fc5270 */
[----:B------:R-:W0:Y:S02]  /*159d0*/  @P6 LDC.64 R10, c[0x0][0x9e8] ;  /* 0x00027a00ff0a6b82 */ /* 0x000e240000000a00 */
[----:B0-----:R-:W-:-:S05]  /*159e0*/  @P6 IMAD.HI.U32 R10, R0, R10, RZ ;  /* 0x0000000a000a6227 */ /* 0x001fca00078e00ff */
[----:B------:R-:W-:-:S07]  /*159f0*/  @P6 SHF.R.U32.HI R0, RZ, R11, R10 ;  /* 0x0000000bff006219 */ /* 0x000fce000001160a */
.L_x_15082:
[----:B------:R-:W-:Y:S05]  /*15a00*/  BSYNC B1 ;  /* 0x0000000000017941 */ /* 0x000fea0003800000 */
.L_x_15080:
[----:B------:R-:W-:-:S05]  /*15a10*/  IMAD R0, R0, R3, R20 ;  /* 0x0000000300007224 */ /* 0x000fca00078e0214 */
[----:B------:R-:W-:Y:S02]  /*15a20*/  VIMNMX R13, R13, R0, !PT ;  /* 0x000000000d0d7248 */ /* 0x000fe40007fe0100 */
[----:B------:R-:W-:-:S07]  /*15a30*/  VIADDMNMX R12, R0, R3, R12, PT ;  /* 0x00000003000c7246 */ /* 0x000fce000380010c */
.L_x_15079:
        /* <DEDUP_REMOVED lines=76> */
[----:B------:R-:W-:Y:S02]  /*15f00*/  FMNMX.FTZ R0, R108, R0, !PT ;  /* 0x000000006c007209 */ /* 0x000fe40007810000 */
        /* <DEDUP_REMOVED lines=12> */
[----:B------:R-:W-:Y:S02]  /*15fd0*/  LOP3.LUT P5, RZ, R16, 0x200, RZ, 0xc0, !PT ;  /* 0x0000020010ff7812 */ /* 0x000fe400078ac0ff */
[----:B------:R-:W-:-:S02]  /*15fe0*/  FMNMX.FTZ R0, R88, R0, !PT ;  /* 0x0000000058007209 */ /* 0x000fc40007810000 */
[----:B------:R-:W-:Y:S02]  /*15ff0*/  FSEL R78, R78, -INF , !P1 ;  /* 0xff8000004e4e7808 */ /* 0x000fe40004800000 */
        /* <DEDUP_REMOVED lines=9> */
[----:B------:R-:W-:Y:S02]  /*16090*/  FMNMX.FTZ R0, R96, R0, !PT ;  /* 0x0000000060007209 */ /* 0x000fe40007810000 */
[----:B------:R-:W-:-:S02]  /*160a0*/  LOP3.LUT P3, RZ, R16, 0x80, RZ, 0xc0, !PT ;  /* 0x0000008010ff7812 */ /* 0x000fc4000786c0ff */
[----:B------:R-:W-:Y:S02]  /*160b0*/  FSEL R82, R82, -INF , !P1 ;  /* 0xff80000052527808 */ /* 0x000fe40004800000 */
[----:B------:R-:W-:Y:S02]  /*160c0*/  FMNMX.FTZ R0, R97, R0, !PT ;  /* 0x0000000061007209 */ /* 0x000fe40007810000 */
[----:B------:R-:W-:Y:S02]  /*160d0*/  ISETP.GT.AND P1, PT, R13, 0x71, !P3 ;  /* 0x000000710d00780c */ /* 0x000fe40005f24270 */
[----:B------:R-:W-:Y:S02]  /*160e0*/  FMNMX.FTZ R0, R100, R0, !PT ;  /* 0x0000000064007209 */ /* 0x000fe40007810000 */
[----:B------:R-:W-:Y:S02]  /*160f0*/  ISETP.LT.OR P1, PT, R12, 0x72, P1 ;  /* 0x000000720c00780c */ /* 0x000fe40000f21670 */
[----:B------:R-:W-:-:S02]  /*16100*/  LOP3.LUT P2, RZ, R16, 0x40, RZ, 0xc0, !PT ;  /* 0x0000004010ff7812 */ /* 0x000fc4000784c0ff */
[----:B------:R-:W-:Y:S02]  /*16110*/  FMNMX.FTZ R0, R101, R0, !PT ;  /* 0x0000000065007209 */ /* 0x000fe40007810000 */
[----:B------:R-:W-:Y:S02]  /*16120*/  FSEL R83, R83, -INF , !P1 ;  /* 0xff80000053537808 */ /* 0x000fe40004800000 */
        /* <DEDUP_REMOVED lines=39> */
[----:B------:R-:W-:Y:S01]  /*163a0*/  LOP3.LUT P1, RZ, R17, 0x1, RZ, 0xc0, !PT ;  /* 0x0000000111ff7812 */ /* 0x000fe2000782c0ff */
[----:B------:R-:W0:Y:S01]  /*163b0*/  SHFL.BFLY PT, R3, R0, 0x2, 0x1f ;  /* 0x0c401f0000037f89 */ /* 0x000e2200000e0000 */
[----:B------:R-:W-:-:S02]  /*163c0*/  LOP3.LUT P0, RZ, R16, 0x4000000, RZ, 0xc0, !PT ;  /* 0x0400000010ff7812 */ /* 0x000fc4000780c0ff */
[C---:B------:R-:W-:Y:S02]  /*163d0*/  ISETP.GT.AND P1, PT, R13.reuse, 0x11, !P1 ;  /* 0x000000110d00780c */ /* 0x040fe40004f24270 */
[----:B------:R-:W-:Y:S02]  /*163e0*/  ISETP.GT.AND P0, PT, R13, 0x80, !P0 ;  /* 0x000000800d00780c */ /* 0x000fe40004704270 */
[----:B------:R-:W-:Y:S02]  /*163f0*/  ISETP.LT.OR P1, PT, R12, 0x12, P1 ;  /* 0x000000120c00780c */ /* 0x000fe40000f21670 */
[----:B------:R-:W-:Y:S02]  /*16400*/  LOP3.LUT P2, RZ, R16, 0x1000000, RZ, 0xc0, !PT ;  /* 0x0100000010ff7812 */ /* 0x000fe4000784c0ff */
[----:B------:R-:W-:Y:S02]  /*16410*/  FSEL R131, R131, -INF , !P1 ;  /* 0xff80000083837808 */ /* 0x000fe40004800000 */
[----:B------:R-:W-:-:S02]  /*16420*/  LOP3.LUT P1, RZ, R17, 0x4, RZ, 0xc0, !PT ;  /* 0x0000000411ff7812 */ /* 0x000fc4000782c0ff */
[C---:B------:R-:W-:Y:S02]  /*16430*/  LOP3.LUT P3, RZ, R16.reuse, 0x10, RZ, 0xc0, !PT ;  /* 0x0000001010ff7812 */ /* 0x040fe4000786c0ff */
[----:B------:R-:W-:Y:S02]  /*16440*/  ISETP.GT.AND P1, PT, R13, 0x18, !P1 ;  /* 0x000000180d00780c */ /* 0x000fe40004f24270 */
[----:B------:R-:W-:Y:S02]  /*16450*/  LOP3.LUT P4, RZ, R16, 0x8, RZ, 0xc0, !PT ;  /* 0x0000000810ff7812 */ /* 0x000fe4000788c0ff */
[----:B------:R-:W-:Y:S02]  /*16460*/  ISETP.LT.OR P1, PT, R12, 0x19, P1 ;  /* 0x000000190c00780c */ /* 0x000fe40000f21670 */
[----:B------:R-:W-:Y:S02]  /*16470*/  LOP3.LUT P5, RZ, R16, 0x4, RZ, 0xc0, !PT ;  /* 0x0000000410ff7812 */ /* 0x000fe400078ac0ff */
[----:B------:R-:W-:-:S02]  /*16480*/  FSEL R134, R134, -INF , !P1 ;  /* 0xff80000086867808 */ /* 0x000fc40004800000 */
[----:B0-----:R-:W-:Y:S02]  /*16490*/  FMNMX.FTZ R3, R0, R3, !PT ;  /* 0x0000000300037209 */ /* 0x001fe40007810000 */
[C---:B------:R-:W-:Y:S02]  /*164a0*/  LOP3.LUT P1, RZ, R17.reuse, 0x2, RZ, 0xc0, !PT ;  /* 0x0000000211ff7812 */ /* 0x040fe4000782c0ff */
[----:B------:R-:W-:Y:S01]  /*164b0*/  LOP3.LUT R17, R17, 0xffffff7f, RZ, 0xc0, !PT ;  /* 0xffffff7f11117812 */ /* 0x000fe200078ec0ff */
[----:B------:R-:W0:Y:S01]  /*164c0*/  SHFL.BFLY PT, R0, R3, 0x1, 0x1f ;  /* 0x0c201f0003007f89 */ /* 0x000e2200000e0000 */
[----:B------:R-:W-:Y:S02]  /*164d0*/  ISETP.GT.AND P1, PT, R13, 0x19, !P1 ;  /* 0x000000190d00780c */ /* 0x000fe40004f24270 */
[----:B------:R-:W-:Y:S02]  /*164e0*/  @P0 LOP3.LUT R17, R17, 0x80, RZ, 0xfc, !PT ;  /* 0x0000008011110812 */ /* 0x000fe400078efcff */
[----:B------:R-:W-:-:S02]  /*164f0*/  ISETP.LT.OR P1, PT, R12, 0x1a, P1 ;  /* 0x0000001a0c00780c */ /* 0x000fc40000f21670 */
[C---:B------:R-:W-:Y:S02]  /*16500*/  LOP3.LUT P0, RZ, R16.reuse, 0x8000000, RZ, 0xc0, !PT ;  /* 0x0800000010ff7812 */ /* 0x040fe4000780c0ff */
[----:B------:R-:W-:Y:S02]  /*16510*/  FSEL R135, R135, -INF , !P1 ;  /* 0xff80000087877808 */ /* 0x000fe40004800000 */
[C---:B------:R-:W-:Y:S02]  /*16520*/  LOP3.LUT P1, RZ, R16.reuse, 0x1, RZ, 0xc0, !PT ;  /* 0x0000000110ff7812 */ /* 0x040fe4000782c0ff */
[C---:B------:R-:W-:Y:S02]  /*16530*/  ISETP.GT.AND P0, PT, R13.reuse, 0x99, !P0 ;  /* 0x000000990d00780c */ /* 0x040fe40004704270 */
[----:B------:R-:W-:Y:S02]  /*16540*/  ISETP.GT.AND P1, PT, R13, RZ, !P1 ;  /* 0x000000ff0d00720c */ /* 0x000fe40004f24270 */
[----:B------:R-:W-:-:S02]  /*16550*/  LOP3.LUT P6, RZ, R16, 0x2, RZ, 0xc0, !PT ;  /* 0x0000000210ff7812 */ /* 0x000fc400078cc0ff */
[----:B------:R-:W-:Y:S02]  /*16560*/  ISETP.LT.OR P1, PT, R12, 0x1, P1 ;  /* 0x000000010c00780c */ /* 0x000fe40000f21670 */
[----:B------:R-:W-:Y:S02]  /*16570*/  ISETP.GT.AND P2, PT, R13, 0x88, !P2 ;  /* 0x000000880d00780c */ /* 0x000fe40005744270 */
[----:B------:R-:W-:Y:S02]  /*16580*/  FSEL R122, R122, -INF , !P1 ;  /* 0xff8000007a7a7808 */ /* 0x000fe40004800000 */
[----:B0-----:R-:W-:Y:S02]  /*16590*/  FMNMX.FTZ R3, R3, R0, !PT ;  /* 0x0000000003037209 */ /* 0x001fe40007810000 */
[----:B------:R-:W-:Y:S02]  /*165a0*/  FMNMX.FTZ R0, R122, R9, !PT ;  /* 0x000000097a007209 */ /* 0x000fe40007810000 */
[----:B------:R-:W-:Y:S01]  /*165b0*/  LOP3.LUT P1, RZ, R16, 0x2000000, RZ, 0xc0, !PT ;  /* 0x0200000010ff7812 */ /* 0x000fe2000782c0ff */
[----:B------:R-:W-:-:S01]  /*165c0*/  FFMA.FTZ R11, R2, R3, -8 ;  /* 0xc1000000020b7423 */ /* 0x000fc20000010003 */
[----:B------:R-:W-:-:S02]  /*165d0*/  FMNMX.FTZ R0, R123, R0, !PT ;  /* 0x000000007b007209 */ /* 0x000fc40007810000 */
[----:B------:R-:W-:Y:S02]  /*165e0*/  LOP3.LUT R16, R16, 0xfffffffd, RZ, 0xc0, !PT ;  /* 0xfffffffd10107812 */ /* 0x000fe400078ec0ff */
[----:B------:R-:W-:Y:S02]  /*165f0*/  FMNMX.FTZ R0, R126, R0, !PT ;  /* 0x000000007e007209 */ /* 0x000fe40007810000 */
[----:B------:R-:W-:Y:S02]  /*16600*/  @P0 LOP3.LUT R16, R16, 0x2, RZ, 0xfc, !PT ;  /* 0x0000000210100812 */ /* 0x000fe400078efcff */
[----:B------:R-:W-:Y:S02]  /*16610*/  FMNMX.FTZ R0, R127, R0, !PT ;  /* 0x000000007f007209 */ /* 0x000fe40007810000 */
[----:B------:R-:W-:Y:S02]  /*16620*/  LOP3.LUT P0, RZ, R17, 0x80, RZ, 0xc0, !PT ;  /* 0x0000008011ff7812 */ /* 0x000fe4000780c0ff */
[----:B------:R-:W-:-:S02]  /*16630*/  FMNMX.FTZ R0, R130, R0, !PT ;  /* 0x0000000082007209 */ /* 0x000fc40007810000 */
[----:B------:R-:W-:Y:S02]  /*16640*/  ISETP.LT.OR P0, PT, R12, 0x81, P0 ;  /* 0x000000810c00780c */ /* 0x000fe40000701670 */
[----:B------:R-:W-:Y:S02]  /*16650*/  FMNMX.FTZ R0, R131, R0, !PT ;  /* 0x0000000083007209 */ /* 0x000fe40007810000 */
[----:B------:R-:W-:Y:S02]  /*16660*/  LOP3.LUT R16, R16, 0xfffffff7, RZ, 0xc0, !PT ;  /* 0xfffffff710107812 */ /* 0x000fe400078ec0ff */
[----:B------:R-:W-:Y:S02]  /*16670*/  FMNMX.FTZ R0, R134, R0, !PT ;  /* 0x0000000086007209 */ /* 0x000fe40007810000 */
[----:B------:R-:W-:Y:S02]  /*16680*/  ISETP.GT.AND P1, PT, R13, 0x81, !P1 ;  /* 0x000000810d00780c */ /* 0x000fe40004f24270 */
[----:B------:R-:W-:-:S02]  /*16690*/  FMNMX.FTZ R0, R135, R0, !PT ;  /* 0x0000000087007209 */ /* 0x000fc40007810000 */
[----:B------:R-:W-:Y:S02]  /*166a0*/  LOP3.LUT R17, R17, 0xffffffbf, RZ, 0xc0, !PT ;  /* 0xffffffbf11117812 */ /* 0x000fe400078ec0ff */
[----:B------:R-:W-:Y:S02]  /*166b0*/  FMNMX.FTZ R0, R106, R0, !PT ;  /* 0x000000006a007209 */ /* 0x000fe40007810000 */
[----:B------:R-:W-:Y:S02]  /*166c0*/  @P0 LOP3.LUT R16, R16, 0x8, RZ, 0xfc, !PT ;  /* 0x0000000810100812 */ /* 0x000fe400078efcff */
[----:B------:R-:W-:Y:S02]  /*166d0*/  FMNMX.FTZ R0, R107, R0, !PT ;  /* 0x000000006b007209 */ /* 0x000fe40007810000 */
[----:B------:R-:W-:Y:S02]  /*166e0*/  ISETP.LT.OR P0, PT, R12, 0x82, P1 ;  /* 0x000000820c00780c */ /* 0x000fe40000f01670 */
[----:B------:R-:W-:-:S02]  /*166f0*/  FMNMX.FTZ R0, R110, R0, !PT ;  /* 0x000000006e007209 */ /* 0x000fc40007810000 */
[C---:B------:R-:W-:Y:S02]  /*16700*/  LOP3.LUT P1, RZ, R16.reuse, 0x2, RZ, 0xc0, !PT ;  /* 0x0000000210ff7812 */ /* 0x040fe4000782c0ff */
[----:B------:R-:W-:Y:S02]  /*16710*/  FMNMX.FTZ R0, R111, R0, !PT ;  /* 0x000000006f007209 */ /* 0x000fe40007810000 */
[----:B------:R-:W-:Y:S02]  /*16720*/  LOP3.LUT R16, R16, 0xfffffffb, RZ, 0xc0, !PT ;  /* 0xfffffffb10107812 */ /* 0x000fe400078ec0ff */
[----:B------:R-:W-:Y:S02]  /*16730*/  FMNMX.FTZ R0, R114, R0, !PT ;  /* 0x0000000072007209 */ /* 0x000fe40007810000 */
[----:B------:R-:W-:Y:S02]  /*16740*/  ISETP.GT.AND P3, PT, R13, 0x89, !P3 ;  /* 0x000000890d00780c */ /* 0x000fe40005f64270 */
[----:B------:R-:W-:-:S02]  /*16750*/  FMNMX.FTZ R0, R115, R0, !PT ;  /* 0x0000000073007209 */ /* 0x000fc40007810000 */
[----:B------:R-:W-:Y:S02]  /*16760*/  @P0 LOP3.LUT R16, R16, 0x4, RZ, 0xfc, !PT ;  /* 0x0000000410100812 */ /* 0x000fe400078efcff */
[----:B------:R-:W-:Y:S02]  /*16770*/  FMNMX.FTZ R0, R118, R0, !PT ;  /* 0x0000000076007209 */ /* 0x000fe40007810000 */
[----:B------:R-:W-:Y:S02]  /*16780*/  ISETP.LT.OR P0, PT, R12, 0x89, P2 ;  /* 0x000000890c00780c */ /* 0x000fe40001701670 */
[----:B------:R-:W-:Y:S02]  /*16790*/  FMNMX.FTZ R0, R119, R0, !PT ;  /* 0x0000000077007209 */ /* 0x000fe40007810000 */
[----:B------:R-:W-:Y:S02]  /*167a0*/  FSETP.NEU.FTZ.AND P2, PT, R3, -INF , PT ;  /* 0xff8000000300780b */ /* 0x000fe40003f5d000 */
[----:B------:R-:W-:-:S02]  /*167b0*/  FMNMX.FTZ R0, R90, R0, !PT ;  /* 0x000000005a007209 */ /* 0x000fc40007810000 */
[----:B------:R-:W-:Y:S02]  /*167c0*/  FSEL R10, R3, RZ, P2 ;  /* 0x000000ff030a7208 */ /* 0x000fe40001000000 */
[----:B------:R-:W-:Y:S02]  /*167d0*/  FMNMX.FTZ R0, R91, R0, !PT ;  /* 0x000000005b007209 */ /* 0x000fe40007810000 */
[----:B------:R-:W-:Y:S01]  /*167e0*/  FSEL R11, R11, RZ, P2 ;  /* 0x000000ff0b0b7208 */ /* 0x000fe20001000000 */
[----:B------:R-:W-:Y:S01]  /*167f0*/  FADD.FTZ R10, -R10, R14 ;  /* 0x0000000e0a0a7221 */ /* 0x000fe20000010100 */
[----:B------:R-:W-:Y:S02]  /*16800*/  FMNMX.FTZ R0, R94, R0, !PT ;  /* 0x000000005e007209 */ /* 0x000fe40007810000 */
[----:B------:R-:W-:Y:S01]  /*16810*/  @P0 LOP3.LUT R17, R17, 0x40, RZ, 0xfc, !PT ;  /* 0x0000004011110812 */ /* 0x000fe200078efcff */
[----:B------:R-:W-:-:S01]  /*16820*/  FFMA.FTZ R120, R2, R120, -R11 ;  /* 0x0000007802787223 */ /* 0x000fc2000001080b */
[----:B------:R-:W-:Y:S01]  /*16830*/  FMNMX.FTZ R0, R95, R0, !PT ;  /* 0x000000005f007209 */ /* 0x000fe20007810000 */
[----:B------:R-:W-:Y:S01]  /*16840*/  FMUL.FTZ R10, R2, R10 ;  /* 0x0000000a020a7220 */ /* 0x000fe20000410000 */
[----:B------:R-:W-:Y:S01]  /*16850*/  LOP3.LUT P0, RZ, R16, 0x8, RZ, 0xc0, !PT ;  /* 0x0000000810ff7812 */ /* 0x000fe2000780c0ff */
[----:B------:R-:W-:-:S01]  /*16860*/  FFMA.FTZ R121, R2, R121, -R11 ;  /* 0x0000007902797223 */ /* 0x000fc2000001080b */
[----:B------:R-:W-:Y:S01]  /*16870*/  FMNMX.FTZ R0, R98, R0, !PT ;  /* 0x0000000062007209 */ /* 0x000fe20007810000 */
[----:B------:R-:W-:Y:S01]  /*16880*/  MUFU.EX2 R120, R120 ;  /* 0x0000007800787308 */ /* 0x000fe20000000800 */
[----:B------:R-:W-:Y:S01]  /*16890*/  LOP3.LUT P2, RZ, R16, 0x4, RZ, 0xc0, !PT ;  /* 0x0000000410ff7812 */ /* 0x000fe2000784c0ff */
[C-C-:B------:R-:W-:Y:S01]  /*168a0*/  FFMA.FTZ R124, R2.reuse, R124, -R11.reuse ;  /* 0x0000007c027c7223 */ /* 0x140fe2000001080b */
[----:B------:R-:W-:Y:S01]  /*168b0*/  FMNMX.FTZ R0, R99, R0, !PT ;  /* 0x0000000063007209 */ /* 0x000fe20007810000 */
[--C-:B------:R-:W-:Y:S01]  /*168c0*/  FFMA.FTZ R125, R2, R125, -R11.reuse ;  /* 0x0000007d027d7223 */ /* 0x100fe2000001080b */
[----:B------:R-:W-:Y:S01]  /*168d0*/  FSEL R58, R58, -INF , !P0 ;  /* 0xff8000003a3a7808 */ /* 0x000fe20004000000 */
[--C-:B------:R-:W-:Y:S01]  /*168e0*/  FFMA.FTZ R128, R2, R128, -R11.reuse ;  /* 0x0000008002807223 */ /* 0x100fe2000001080b */
[----:B------:R-:W-:Y:S01]  /*168f0*/  FMNMX.FTZ R0, R102, R0, !PT ;  /* 0x0000000066007209 */ /* 0x000fe20007810000 */
[----:B------:R-:W2:Y:S01]  /*16900*/  MUFU.EX2 R10, R10 ;  /* 0x0000000a000a7308 */ /* 0x000ea20000000800 */
[----:B------:R-:W-:Y:S01]  /*16910*/  LOP3.LUT P0, RZ, R17, 0x40, RZ, 0xc0, !PT ;  /* 0x0000004011ff7812 */ /* 0x000fe2000780c0ff */
[C-C-:B------:R-:W-:Y:S01]  /*16920*/  FFMA.FTZ R129, R2.reuse, R129, -R11.reuse ;  /* 0x0000008102817223 */ /* 0x140fe2000001080b */
[----:B------:R-:W-:Y:S01]  /*16930*/  FMNMX.FTZ R0, R103, R0, !PT ;  /* 0x0000000067007209 */ /* 0x000fe20007810000 */
[C-C-:B------:R-:W-:Y:S01]  /*16940*/  FFMA.FTZ R132, R2.reuse, R132, -R11.reuse ;  /* 0x0000008402847223 */ /* 0x140fe2000001080b */
[----:B------:R-:W-:Y:S01]  /*16950*/  FSEL R59, R59, -INF , !P2 ;  /* 0xff8000003b3b7808 */ /* 0x000fe20005000000 */
[--C-:B------:R-:W-:Y:S01]  /*16960*/  FFMA.FTZ R133, R2, R133, -R11.reuse ;  /* 0x0000008502857223 */ /* 0x100fe2000001080b */
[----:B------:R-:W-:Y:S01]  /*16970*/  FMNMX.FTZ R0, R74, R0, !PT ;  /* 0x000000004a007209 */ /* 0x000fe20007810000 */
[----:B------:R-:W0:Y:S01]  /*16980*/  MUFU.EX2 R121, R121 ;  /* 0x0000007900797308 */ /* 0x000e220000000800 */
[----:B------:R-:W-:Y:S01]  /*16990*/  ISETP.GT.AND P4, PT, R13, 0x90, !P4 ;  /* 0x000000900d00780c */ /* 0x000fe20006784270 */
        /* <DEDUP_REMOVED lines=11> */
[----:B------:R-:W-:Y:S01]  /*16a50*/  ISETP.GT.AND P5, PT, R13, 0x91, !P5 ;  /* 0x000000910d00780c */ /* 0x000fe20006fa4270 */
[--C-:B------:R-:W-:Y:S01]  /*16a60*/  FFMA.FTZ R113, R2, R113, -R11.reuse ;  /* 0x0000007102717223 */ /* 0x100fe2000001080b */
[----:B------:R-:W-:Y:S01]  /*16a70*/  FMNMX.FTZ R0, R82, R0, !PT ;  /* 0x0000000052007209 */ /* 0x000fe20007810000 */
[----:B------:R-:W3:Y:S01]  /*16a80*/  MUFU.EX2 R125, R125 ;  /* 0x0000007d007d7308 */ /* 0x000ee20000000800 */
[----:B------:R-:W-:Y:S01]  /*16a90*/  ISETP.LT.OR P4, PT, R12, 0x91, P4 ;  /* 0x000000910c00780c */ /* 0x000fe20002781670 */
[C-C-:B------:R-:W-:Y:S01]  /*16aa0*/  FFMA.FTZ R116, R2.reuse, R116, -R11.reuse ;  /* 0x0000007402747223 */ /* 0x140fe2000001080b */
[----:B------:R-:W-:Y:S01]  /*16ab0*/  FMNMX.FTZ R0, R83, R0, !PT ;  /* 0x0000000053007209 */ /* 0x000fe20007810000 */
[C-C-:B------:R-:W-:Y:S01]  /*16ac0*/  FFMA.FTZ R117, R2.reuse, R117, -R11.reuse ;  /* 0x0000007502757223 */ /* 0x140fe2000001080b */
[----:B------:R-:W-:Y:S01]  /*16ad0*/  FSEL R63, R63, -INF , !P3 ;  /* 0xff8000003f3f7808 */ /* 0x000fe20005800000 */
[--C-:B------:R-:W-:Y:S01]  /*16ae0*/  FFMA.FTZ R88, R2, R88, -R11.reuse ;  /* 0x0000005802587223 */ /* 0x100fe2000001080b */
[----:B------:R-:W-:Y:S01]  /*16af0*/  FMNMX.FTZ R0, R86, R0, !PT ;  /* 0x0000000056007209 */ /* 0x000fe20007810000 */
[----:B------:R-:W4:Y:S01]  /*16b00*/  MUFU.EX2 R128, R128 ;  /* 0x0000008000807308 */ /* 0x000f220000000800 */
[----:B------:R-:W-:Y:S01]  /*16b10*/  ISETP.GT.AND P6, PT, R13, 0x98, !P6 ;  /* 0x000000980d00780c */ /* 0x000fe200077c4270 */
[C-C-:B------:R-:W-:Y:S01]  /*16b20*/  FFMA.FTZ R89, R2.reuse, R89, -R11.reuse ;  /* 0x0000005902597223 */ /* 0x140fe2000001080b */
[----:B------:R-:W-:Y:S01]  /*16b30*/  FMNMX.FTZ R0, R87, R0, !PT ;  /* 0x0000000057007209 */ /* 0x000fe20007810000 */
[--C-:B------:R-:W-:Y:S01]  /*16b40*/  FFMA.FTZ R92, R2, R92, -R11.reuse ;  /* 0x0000005c025c7223 */ /* 0x100fe2000001080b */
[----:B------:R-:W-:Y:S01]  /*16b50*/  ISETP.LT.OR P5, PT, R12, 0x92, P5 ;  /* 0x000000920c00780c */ /* 0x000fe20002fa1670 */
[--C-:B------:R-:W-:Y:S01]  /*16b60*/  FFMA.FTZ R93, R2, R93, -R11.reuse ;  /* 0x0000005d025d7223 */ /* 0x100fe2000001080b */
[----:B------:R-:W-:Y:S01]  /*16b70*/  FMNMX.FTZ R0, R58, R0, !PT ;  /* 0x000000003a007209 */ /* 0x000fe20007810000 */
[----:B------:R-:W5:Y:S01]  /*16b80*/  MUFU.EX2 R129, R129 ;  /* 0x0000008100817308 */ /* 0x000f620000000800 */
[----:B------:R-:W-:Y:S01]  /*16b90*/  FSEL R66, R66, -INF , !P4 ;  /* 0xff80000042427808 */ /* 0x000fe20006000000 */
        /* <DEDUP_REMOVED lines=29> */
[----:B------:R-:W-:-:S01]  /*16d70*/  FFMA.FTZ R60, R2, R60, -R11 ;  /* 0x0000003c023c7223 */ /* 0x000fc2000001080b */
[----:B------:R-:W2:Y:S01]  /*16d80*/  SHFL.BFLY PT, R12, R0, 0x2, 0x1f ;  /* 0x0c401f00000c7f89 */ /* 0x000ea200000e0000 */
[----:B------:R-:W-:Y:S01]  /*16d90*/  MUFU.EX2 R105, R105 ;  /* 0x0000006900697308 */ /* 0x000fe20000000800 */
[----:B------:R-:W-:-:S01]  /*16da0*/  FFMA.FTZ R61, R2, R61, -R11 ;  /* 0x0000003d023d7223 */ /* 0x000fc2000001080b */
[C-C-:B------:R-:W-:Y:S01]  /*16db0*/  FFMA.FTZ R64, R2.reuse, R64, -R11.reuse ;  /* 0x0000004002407223 */ /* 0x140fe2000001080b */
[----:B------:R-:W-:-:S01]  /*16dc0*/  FFMA.FTZ R65, R2, R65, -R11 ;  /* 0x0000004102417223 */ /* 0x000fc2000001080b */
[C-C-:B------:R-:W-:Y:S01]  /*16dd0*/  FFMA.FTZ R68, R2.reuse, R68, -R11.reuse ;  /* 0x0000004402447223 */ /* 0x140fe2000001080b */
[----:B------:R-:W-:-:S01]  /*16de0*/  FFMA.FTZ R11, R2, R69, -R11 ;  /* 0x00000045020b7223 */ /* 0x000fc2000001080b */
[----:B------:R-:W-:-:S02]  /*16df0*/  LOP3.LUT P0, RZ, R17, 0x20, RZ, 0xc0, !PT ;  /* 0x0000002011ff7812 */ /* 0x000fc4000780c0ff */
[----:B------:R-:W-:Y:S08]  /*16e00*/  MUFU.EX2 R108, R108 ;  /* 0x0000006c006c7308 */ /* 0x000ff00000000800 */
[----:B------:R-:W-:Y:S01]  /*16e10*/  MUFU.EX2 R109, R109 ;  /* 0x0000006d006d7308 */ /* 0x000fe20000000800 */
[----:B--2---:R-:W-:-:S07]  /*16e20*/  FMNMX.FTZ R0, R0, R12, !PT ;  /* 0x0000000c00007209 */ /* 0x004fce0007810000 */
[----:B------:R-:W-:Y:S01]  /*16e30*/  MUFU.EX2 R112, R112 ;  /* 0x0000007000707308 */ /* 0x000fe20000000800 */
[----:B------:R-:W2:Y:S07]  /*16e40*/  SHFL.BFLY PT, R12, R0, 0x1, 0x1f ;  /* 0x0c201f00000c7f89 */ /* 0x000eae00000e0000 */
[----:B------:R-:W-:Y:S08]  /*16e50*/  MUFU.EX2 R113, R113 ;  /* 0x0000007100717308 */ /* 0x000ff00000000800 */
[----:B------:R-:W-:Y:S08]  /*16e60*/  MUFU.EX2 R116, R116 ;  /* 0x0000007400747308 */ /* 0x000ff00000000800 */
[----:B------:R-:W-:Y:S01]  /*16e70*/  MUFU.EX2 R117, R117 ;  /* 0x0000007500757308 */ /* 0x000fe20000000800 */
[----:B--2---:R-:W-:-:S04]  /*16e80*/  FMNMX.FTZ R0, R0, R12, !PT ;  /* 0x0000000c00007209 */ /* 0x004fc80007810000 */
[----:B------:R-:W-:-:S03]  /*16e90*/  FSETP.NEU.FTZ.AND P1, PT, R0, -INF , PT ;  /* 0xff8000000000780b */ /* 0x000fc60003f3d000 */
[----:B------:R-:W-:Y:S01]  /*16ea0*/  MUFU.EX2 R88, R88 ;  /* 0x0000005800587308 */ /* 0x000fe20000000800 */
[----:B------:R-:W-:-:S05]  /*16eb0*/  FSEL R12, R0, RZ, P1 ;  /* 0x000000ff000c7208 */ /* 0x000fca0000800000 */
[----:B------:R-:W-:Y:S01]  /*16ec0*/  FADD.FTZ R9, -R12, R9 ;  /* 0x000000090c097221 */ /* 0x000fe20000010100 */
[----:B------:R-:W-:-:S01]  /*16ed0*/  FFMA.FTZ R12, R2, R0, -8 ;  /* 0xc1000000020c7423 */ /* 0x000fc20000010000 */
[----:B------:R-:W-:Y:S02]  /*16ee0*/  MUFU.EX2 R89, R89 ;  /* 0x0000005900597308 */ /* 0x000fe40000000800 */
[----:B------:R-:W-:Y:S02]  /*16ef0*/  FMUL.FTZ R9, R2, R9 ;  /* 0x0000000902097220 */ /* 0x000fe40000410000 */
[----:B------:R-:W-:Y:S01]  /*16f00*/  FSEL R13, R12, RZ, P1 ;  /* 0x000000ff0c0d7208 */ /* 0x000fe20000800000 */
[----:B------:R-:W-:-:S03]  /*16f10*/  FFMA.FTZ R12, R10, R20, R120 ;  /* 0x000000140a0c7223 */ /* 0x000fc60000010078 */
[----:B------:R-:W-:Y:S01]  /*16f20*/  MUFU.EX2 R9, R9 ;  /* 0x0000000900097308 */ /* 0x000fe20000000800 */
[----:B------:R-:W-:-:S01]  /*16f30*/  FFMA.FTZ R122, R2, R122, -R13 ;  /* 0x0000007a027a7223 */ /* 0x000fc2000001080d */
[----:B0-----:R-:W-:Y:S01]  /*16f40*/  FADD.FTZ R12, R121, R12 ;  /* 0x0000000c790c7221 */ /* 0x001fe20000010000 */
[----:B------:R-:W-:-:S01]  /*16f50*/  FFMA.FTZ R123, R2, R123, -R13 ;  /* 0x0000007b027b7223 */ /* 0x000fc2000001080d */
[C-C-:B------:R-:W-:Y:S01]  /*16f60*/  FFMA.FTZ R126, R2.reuse, R126, -R13.reuse ;  /* 0x0000007e027e7223 */ /* 0x140fe2000001080d */
[----:B------:R-:W-:-:S01]  /*16f70*/  FFMA.FTZ R127, R2, R127, -R13 ;  /* 0x0000007f027f7223 */ /* 0x000fc2000001080d */
[----:B-1----:R-:W-:Y:S01]  /*16f80*/  FADD.FTZ R12, R124, R12 ;  /* 0x0000000c7c0c7221 */ /* 0x002fe20000010000 */
[----:B------:R-:W-:-:S01]  /*16f90*/  FFMA.FTZ R130, R2, R130, -R13 ;  /* 0x0000008202827223 */ /* 0x000fc2000001080d */
[----:B------:R-:W0:Y:S01]  /*16fa0*/  MUFU.EX2 R122, R122 ;  /* 0x0000007a007a7308 */ /* 0x000e220000000800 */
[----:B------:R-:W-:-:S01]  /*16fb0*/  FFMA.FTZ R131, R2, R131, -R13 ;  /* 0x0000008302837223 */ /* 0x000fc2000001080d */
[----:B---3--:R-:W-:Y:S01]  /*16fc0*/  FADD.FTZ R12, R125, R12 ;  /* 0x0000000c7d0c7221 */ /* 0x008fe20000010000 */
[----:B------:R-:W-:-:S01]  /*16fd0*/  FFMA.FTZ R134, R2, R134, -R13 ;  /* 0x0000008602867223 */ /* 0x000fc2000001080d */
[C-C-:B------:R-:W-:Y:S01]  /*16fe0*/  FFMA.FTZ R135, R2.reuse, R135, -R13.reuse ;  /* 0x0000008702877223 */ /* 0x140fe2000001080d */
[----:B------:R-:W-:-:S01]  /*16ff0*/  FFMA.FTZ R106, R2, R106, -R13 ;  /* 0x0000006a026a7223 */ /* 0x000fc2000001080d */
[----:B----4-:R-:W-:Y:S01]  /*17000*/  FADD.FTZ R12, R128, R12 ;  /* 0x0000000c800c7221 */ /* 0x010fe20000010000 */
[----:B------:R-:W-:-:S01]  /*17010*/  FFMA.FTZ R107, R2, R107, -R13 ;  /* 0x0000006b026b7223 */ /* 0x000fc2000001080d */
[----:B------:R-:W1:Y:S01]  /*17020*/  MUFU.EX2 R123, R123 ;  /* 0x0000007b007b7308 */ /* 0x000e620000000800 */
[----:B------:R-:W-:-:S01]  /*17030*/  FFMA.FTZ R110, R2, R110, -R13 ;  /* 0x0000006e026e7223 */ /* 0x000fc2000001080d */
[----:B-----5:R-:W-:Y:S01]  /*17040*/  FADD.FTZ R12, R129, R12 ;  /* 0x0000000c810c7221 */ /* 0x020fe20000010000 */
[----:B------:R-:W-:-:S01]  /*17050*/  FFMA.FTZ R111, R2, R111, -R13 ;  /* 0x0000006f026f7223 */ /* 0x000fc2000001080d */
[C-C-:B------:R-:W-:Y:S01]  /*17060*/  FFMA.FTZ R114, R2.reuse, R114, -R13.reuse ;  /* 0x0000007202727223 */ /* 0x140fe2000001080d */
[----:B------:R-:W-:-:S01]  /*17070*/  FFMA.FTZ R115, R2, R115, -R13 ;  /* 0x0000007302737223 */ /* 0x000fc2000001080d */
[----:B------:R-:W-:Y:S01]  /*17080*/  FADD.FTZ R12, R132, R12 ;  /* 0x0000000c840c7221 */ /* 0x000fe20000010000 */
[----:B------:R-:W-:-:S01]  /*17090*/  FFMA.FTZ R118, R2, R118, -R13 ;  /* 0x0000007602767223 */ /* 0x000fc2000001080d */
[----:B------:R-:W2:Y:S01]  /*170a0*/  MUFU.EX2 R126, R126 ;  /* 0x0000007e007e7308 */ /* 0x000ea20000000800 */
[----:B0-----:R-:W-:-:S01]  /*170b0*/  FFMA.FTZ R21, R9, R21, R122 ;  /* 0x0000001509157223 */ /* 0x001fc2000001007a */
[----:B------:R-:W-:Y:S01]  /*170c0*/  FADD.FTZ R12, R133, R12 ;  /* 0x0000000c850c7221 */ /* 0x000fe20000010000 */
[----:B------:R-:W-:-:S01]  /*170d0*/  FFMA.FTZ R119, R2, R119, -R13 ;  /* 0x0000007702777223 */ /* 0x000fc2000001080d */
[C-C-:B------:R-:W-:Y:S01]  /*170e0*/  FFMA.FTZ R90, R2.reuse, R90, -R13.reuse ;  /* 0x0000005a025a7223 */ /* 0x140fe2000001080d */
[----:B------:R-:W-:-:S01]  /*170f0*/  FFMA.FTZ R91, R2, R91, -R13 ;  /* 0x0000005b025b7223 */ /* 0x000fc2000001080d */
[----:B------:R-:W-:Y:S01]  /*17100*/  FADD.FTZ R12, R104, R12 ;  /* 0x0000000c680c7221 */ /* 0x000fe20000010000 */
        /* <DEDUP_REMOVED lines=154> */
.L_x_15083:
[----:B------:R-:W-:Y:S01]  /*17ab0*/  IMAD.MOV.U32 R12, RZ, RZ, R140 ;  /* 0x000000ffff0c7224 */ /* 0x000fe200078e008c */
[----:B------:R-:W-:Y:S01]  /*17ac0*/  F2FP.SATFINITE.E4M3.F32.PACK_AB_MERGE_C R11, R11, R68, RZ ;  /* 0x000000440b0b723e */ /* 0x000fe200048070ff */
[----:B------:R-:W-:Y:S01]  /*17ad0*/  VIADD R15, R15, 0x13260 ;  /* 0x000132600f0f7836 */ /* 0x000fe20000000000 */
[----:B------:R-:W-:Y:S02]  /*17ae0*/  F2FP.SATFINITE.E4M3.F32.PACK_AB_MERGE_C R124, R125, R124, RZ ;  /* 0x0000007c7d7c723e */ /* 0x000fe400048070ff */
[----:B------:R-:W-:Y:S02]  /*17af0*/  F2FP.SATFINITE.E4M3.F32.PACK_AB_MERGE_C R126, R127, R126, RZ ;  /* 0x0000007e7f7e723e */ /* 0x000fe400048070ff */
[----:B------:R-:W-:Y:S02]  /*17b00*/  PRMT R15, R12, 0x654, R15 ;  /* 0x000006540c0f7816 */ /* 0x000fe4000000000f */
[----:B------:R-:W2:Y:S01]  /*17b10*/  LDL R12, [R1+0x40] ;  /* 0x00004000010c7983 */ /* 0x000ea20000100800 */
[----:B------:R-:W-:Y:S01]  /*17b20*/  F2FP.SATFINITE.E4M3.F32.PACK_AB_MERGE_C R132, R133, R132, RZ ;  /* 0x000000848584723e */ /* 0x000fe200048070ff */
[----:B------:R0:W-:Y:S01]  /*17b30*/  SYNCS.ARRIVE.TRANS64.RED.A1T0 RZ, [R15+URZ], RZ ;  /* 0x000000ff0fff79a7 */ /* 0x0001e2000810043f */
        /* <DEDUP_REMOVED lines=72> */
[C---:B--2---:R-:W-:Y:S01]  /*17fc0*/  ISETP.GT.AND P1, PT, R8.reuse, R12, PT ;  /* 0x0000000c0800720c */ /* 0x044fe20003f24270 */
[----:B------:R-:W-:-:S12]  /*17fd0*/  VIADD R8, R8, 0xffffffff ;  /* 0xffffffff08087836 */ /* 0x000fd80000000000 */
[----:B0-----:R-:W-:Y:S05]  /*17fe0*/  @P1 BRA `(.L_x_15084) ;  /* 0xffffffbc004c1947 */ /* 0x001fea000383ffff */
.L_x_15063:
[----:B------:R-:W-:Y:S05]  /*17ff0*/  BSYNC B0 ;  /* 0x0000000000007941 */ /* 0x000fea0003800000 */
.L_x_15062:
[----:B------:R-:W-:Y:S06]  /*18000*/  BAR.ARV 0x8, 0x200 ;  /* 0x0208000000007b1d */ /* 0x000fec0000002000 */
[----:B------:R-:W-:Y:S05]  /*18010*/  @!P0 BRA `(.L_x_15085) ;  /* 0x0000000000048947 */ /* 0x000fea0003800000 */
[----:B------:R-:W-:Y:S01]  /*18020*/  BPT.TRAP 0x1 ;  /* 0x000000040000795c */ /* 0x000fe20000300000 */
.L_x_15085:
[----:B------:R-:W-:Y:S01]  /*18030*/  IMAD R13, R23, 0x8, R22 ;  /* 0x00000008170d7824 */ /* 0x000fe200078e0216 */
[----:B------:R-:W-:-:S04]  /*18040*/  SHF.L.U32 R4, R156, 0x1f, RZ ;  /* 0x0000001f9c047819 */ /* 0x000fc800000006ff */
[----:B------:R0:W1:Y:S01]  /*18050*/  SYNCS.PHASECHK.TRANS64.TRYWAIT P1, [R13+URZ+0x13250], R4 ;  /* 0x013250040d0075a7 */ /* 0x000062000802017f */
[----:B------:R-:W-:Y:S05]  /*18060*/  @!P0 BRA `(.L_x_15086) ;  /* 0x0000000000048947 */ /* 0x000fea0003800000 */
[----:B------:R-:W-:Y:S01]  /*18070*/  BPT.TRAP 0x1 ;  /* 0x000000040000795c */ /* 0x000fe20000300000 */
.L_x_15086:
[----:B------:R-:W-:Y:S04]  /*18080*/  BSSY B0, `(.L_x_15087) ;  /* 0x0000004000007945 */ /* 0x000fe80003800000 */
[----:B-1----:R-:W-:Y:S05]  /*18090*/  @P1 BRA `(.L_x_15088) ;  /* 0x0000000000081947 */ /* 0x002fea0003800000 */
[----:B------:R-:W1:Y:S02]  /*180a0*/  SYNCS.PHASECHK.TRANS64.TRYWAIT P1, [R13+URZ+0x13250], R4 ;  /* 0x013250040d0075a7 */ /* 0x000e64000802017f */
[----:B-1----:R-:W-:Y:S05]  /*180b0*/  @!P1 BRA `(.L_x_15089) ;  /* 0x000000c800849947 */ /* 0x002fea0003800000 */
.L_x_15088:
[----:B------:R-:W-:Y:S05]  /*180c0*/  BSYNC B0 ;  /* 0x0000000000007941 */ /* 0x000fea0003800000 */
.L_x_15087:
[----:B------:R-:W2:Y:S01]  /*180d0*/  LDL.LU R15, [R1+0x4c] ;  /* 0x00004c00010f7983 */ /* 0x000ea20000300800 */
[----:B------:R-:W-:-:S03]  /*180e0*/  ULDC.64 UR4, c[0x0][0x9a0] ;  /* 0x0002680000047ab9 */ /* 0x000fc60000000a00 */
[----:B------:R-:W3:Y:S04]  /*180f0*/  LDL R14, [R1+0x4] ;  /* 0x00000400010e7983 */ /* 0x000ee80000100800 */
[----:B------:R-:W4:Y:S01]  /*18100*/  LDL.LU R12, [R1] ;  /* 0x00000000010c7983 */ /* 0x000f220000300800 */
[----:B------:R-:W-:Y:S01]  /*18110*/  VIADD R22, R22, 0x1000 ;  /* 0x0000100016167836 */ /* 0x000fe20000000000 */
[----:B------:R-:W-:Y:S01]  /*18120*/  ISETP.NE.U32.AND P1, PT, RZ, UR4, PT ;  /* 0x00000004ff007c0c */ /* 0x000fe2000bf25070 */
[----:B------:R-:W-:Y:S01]  /*18130*/  IMAD.MOV.U32 R5, RZ, RZ, -0x3ffffff0 ;  /* 0xc0000010ff057424 */ /* 0x000fe200078e00ff */
[----:B------:R-:W-:Y:S02]  /*18140*/  WARPGROUP.ARRIVE ;  /* 0x00000000000079c5 */ /* 0x000fe40000000000 */
[----:B------:R-:W-:-:S02]  /*18150*/  SHF.R.U32.HI R22, RZ, 0x4, R22 ;  /* 0x00000004ff167819 */ /* 0x000fc40000011616 */
[----:B------:R-:W-:Y:S02]  /*18160*/  R2UR UR7, R5 ;  /* 0x00000000050772ca */ /* 0x000fe400000e0000 */
[----:B------:R-:W-:Y:S02]  /*18170*/  LOP3.LUT R22, R22, 0x3fff, RZ, 0xc0, !PT ;  /* 0x00003fff16167812 */ /* 0x000fe400078ec0ff */
[----:B------:R-:W-:Y:S02]  /*18180*/  ISETP.NE.AND.EX P1, PT, RZ, UR5, PT, P1 ;  /* 0x00000005ff007c0c */ /* 0x000fe4000bf25310 */
[----:B------:R-:W-:-:S05]  /*18190*/  LOP3.LUT R22, R22, 0x10000, RZ, 0xfc, !PT ;  /* 0x0001000016167812 */ /* 0x000fca00078efcff */
[----:B01----:R-:W-:-:S05]  /*181a0*/  IMAD R4, R23, 0x280, R22 ;  /* 0x0000028017047824 */ /* 0x003fca00078e0216 */
[----:B------:R-:W-:Y:S01]  /*181b0*/  R2UR UR6, R4 ;  /* 0x00000000040672ca */ /* 0x000fe200000e0000 */
[----:B------:R-:W0:Y:S08]  /*181c0*/  @P1 LDC.64 R8, c[0x0][0x9c8] ;  /* 0x00027200ff081b82 */ /* 0x000e300000000a00 */
[----:B------:R-:W3:Y:S04]  /*181d0*/  @P1 LDC.64 R10, c[0x0][0x9d0] ;  /* 0x00027400ff0a1b82 */ /* 0x000ee80000000a00 */
[----:B------:R-:W-:Y:S03]  /*181e0*/  QGMMA.64x64x32.F32.E4M3.E4M3 R24, R152, gdesc[UR4], R24, gsb0 ;  /* 0x00e0000498187df3 */ /* 0x000fe60008000818 */
[----:B------:R-:W-:-:S02]  /*181f0*/  WARPGROUP.DEPBAR.LE gsb0, 0x0 ;  /* 0x00008000000079c5 */ /* 0x000fc40000010000 */
[----:B------:R-:W-:Y:S01]  /*18200*/  WARPGROUP.ARRIVE ;  /* 0x00000000000079c5 */ /* 0x000fe20000000000 */
[----:B--2---:R-:W-:-:S05]  /*18210*/  @P1 SHF.R.S32.HI R7, RZ, 0x1f, R15 ;  /* 0x0000001fff071819 */ /* 0x004fca000001140f */
[----:B0-----:R-:W-:-:S04]  /*18220*/  @P1 IMAD R6, R7, R8, RZ ;  /* 0x0000000807061224 */ /* 0x001fc800078e02ff */
[C---:B------:R-:W-:Y:S02]  /*18230*/  @P1 IMAD R5, R15.reuse, R9, R6 ;  /* 0x000000090f051224 */ /* 0x040fe400078e0206 */
[----:B------:R-:W-:-:S04]  /*18240*/  @P1 IMAD.WIDE.U32 R6, R15, R8, RZ ;  /* 0x000000080f061225 */ /* 0x000fc800078e00ff */
[----:B------:R-:W-:Y:S02]  /*18250*/  @P1 IMAD.IADD R7, R7, 0x1, R5 ;  /* 0x0000000107071824 */ /* 0x000fe400078e0205 */
[----:B---3--:R-:W-:-:S04]  /*18260*/  @P1 IMAD.WIDE.U32 R6, R14, R10, R6 ;  /* 0x0000000a0e061225 */ /* 0x008fc800078e0006 */
[----:B------:R-:W-:Y:S01]  /*18270*/  @P1 IMAD R5, R14, R11, R7 ;  /* 0x0000000b0e051224 */ /* 0x000fe200078e0207 */
[C---:B------:R-:W-:Y:S01]  /*18280*/  @P1 LEA R8, P2, R6.reuse, UR4, 0x2 ;  /* 0x0000000406081c11 */ /* 0x040fe2000f8410ff */
[----:B------:R-:W-:Y:S02]  /*18290*/  IMAD.MOV.U32 R10, RZ, RZ, 0x3f800000 ;  /* 0x3f800000ff0a7424 */ /* 0x000fe400078e00ff */
[----:B------:R-:W-:Y:S01]  /*182a0*/  IMAD.MOV.U32 R7, RZ, RZ, -0x3ffffff0 ;  /* 0xc0000010ff077424 */ /* 0x000fe200078e00ff */
[----:B------:R-:W-:Y:S01]  /*182b0*/  @P1 LEA.HI.X R9, R6, UR5, R5, 0x2, P2 ;  /* 0x0000000506091c11 */ /* 0x000fe200090f1405 */
[----:B------:R-:W-:-:S03]  /*182c0*/  VIADD R6, R4, 0x80 ;  /* 0x0000008004067836 */ /* 0x000fc60000000000 */
[----:B------:R-:W-:Y:S01]  /*182d0*/  R2UR UR7, R7 ;  /* 0x00000000070772ca */ /* 0x000fe200000e0000 */
[----:B------:R0:W2:Y:S01]  /*182e0*/  @P1 LDG.E R10, desc[UR40][R8.64] ;  /* 0x00000028080a1981 */ /* 0x0000a2000c1e1900 */
[----:B------:R-:W-:Y:S01]  /*182f0*/  R2UR UR6, R6 ;  /* 0x00000000060672ca */ /* 0x000fe200000e0000 */
[----:B------:R-:W-:Y:S02]  /*18300*/  VIADD R6, R4, 0x100 ;  /* 0x0000010004067836 */ /* 0x000fe40000000000 */
[----:B------:R-:W-:Y:S01]  /*18310*/  IMAD.MOV.U32 R7, RZ, RZ, -0x3ffffff0 ;  /* 0xc0000010ff077424 */ /* 0x000fe200078e00ff */
[----:B----4-:R-:W-:Y:S01]  /*18320*/  SHFL.BFLY PT, R5, R12, 0x2, 0x1f ;  /* 0x0c401f000c057f89 */ /* 0x010fe200000e0000 */
[----:B------:R-:W-:-:S03]  /*18330*/  IMAD.MOV.U32 R20, RZ, RZ, -0x800000 ;  /* 0xff800000ff147424 */ /* 0x000fc600078e00ff */
[----:B0-----:R-:W0:Y:S01]  /*18340*/  SHFL.BFLY PT, R8, R21, 0x2, 0x1f ;  /* 0x0c401f0015087f89 */ /* 0x001e2200000e0000 */
[----:B------:R-:W-:-:S04]  /*18350*/  IMAD.MOV.U32 R9, RZ, RZ, RZ ;  /* 0x000000ffff097224 */ /* 0x000fc800078e00ff */
[----:B------:R-:W-:Y:S01]  /*18360*/  QGMMA.64x64x32.F32.E4M3.E4M3 R24, R148, gdesc[UR4], R24, gsb0 ;  /* 0x00e0000494187df3 */ /* 0x000fe20008000818 */
[----:B------:R-:W-:Y:S01]  /*18370*/  R2UR UR6, R6 ;  /* 0x00000000060672ca */ /* 0x000fe200000e0000 */
[C---:B------:R-:W-:Y:S01]  /*18380*/  VIADD R6, R4.reuse, 0x180 ;  /* 0x0000018004067836 */ /* 0x040fe20000000000 */
[----:B------:R-:W-:Y:S01]  /*18390*/  R2UR UR7, R7 ;  /* 0x00000000070772ca */ /* 0x000fe200000e0000 */
[----:B------:R-:W-:Y:S02]  /*183a0*/  IMAD.MOV.U32 R7, RZ, RZ, -0x3ffffff0 ;  /* 0xc0000010ff077424 */ /* 0x000fe400078e00ff */
[----:B------:R-:W-:Y:S02]  /*183b0*/  VIADD R4, R4, 0x200 ;  /* 0x0000020004047836 */ /* 0x000fe40000000000 */
[----:B0-----:R-:W-:-:S01]  /*183c0*/  FADD.FTZ R8, R8, R21 ;  /* 0x0000001508087221 */ /* 0x001fc20000010000 */
[----:B------:R-:W-:Y:S01]  /*183d0*/  IMAD.MOV.U32 R21, RZ, RZ, -0x800000 ;  /* 0xff800000ff157424 */ /* 0x000fe200078e00ff */
[----:B------:R-:W-:-:S02]  /*183e0*/  WARPGROUP.DEPBAR.LE gsb0, 0x0 ;  /* 0x00008000000079c5 */ /* 0x000fc40000010000 */
[----:B------:R-:W-:-:S06]  /*183f0*/  WARPGROUP.ARRIVE ;  /* 0x00000000000079c5 */ /* 0x000fcc0000000000 */
[----:B------:R-:W-:Y:S01]  /*18400*/  QGMMA.64x64x32.F32.E4M3.E4M3 R24, R144, gdesc[UR4], R24, gsb0 ;  /* 0x00e0000490187df3 */ /* 0x000fe20008000818 */
[----:B------:R-:W-:Y:S01]  /*18410*/  R2UR UR6, R6 ;  /* 0x00000000060672ca */ /* 0x000fe200000e0000 */
[----:B------:R-:W-:Y:S01]  /*18420*/  FADD.FTZ R6, R5, R12 ;  /* 0x0000000c05067221 */ /* 0x000fe20000010000 */
[----:B------:R-:W-:Y:S01]  /*18430*/  R2UR UR7, R7 ;  /* 0x00000000070772ca */ /* 0x000fe200000e0000 */
[----:B------:R-:W-:-:S03]  /*18440*/  IMAD.MOV.U32 R5, RZ, RZ, -0x3ffffff0 ;  /* 0xc0000010ff057424 */ /* 0x000fc600078e00ff */
[----:B------:R-:W0:Y:S02]  /*18450*/  SHFL.BFLY PT, R7, R6, 0x1, 0x1f ;  /* 0x0c201f0006077f89 */ /* 0x000e2400000e0000 */
[----:B0-----:R-:W-:-:S04]  /*18460*/  FADD.FTZ R7, R6, R7 ;  /* 0x0000000706077221 */ /* 0x001fc80000010000 */
[C---:B------:R-:W-:Y:S01]  /*18470*/  FMUL.FTZ R14, R7.reuse, 0.00390625 ;  /* 0x3b800000070e7820 */ /* 0x040fe20000410000 */
[----:B------:R-:W-:-:S04]  /*18480*/  FSETP.NE.FTZ.AND P1, PT, R7, RZ, PT ;  /* 0x000000ff0700720b */ /* 0x000fc80003f35000 */
[----:B------:R-:W-:-:S13]  /*18490*/  FSETP.NE.FTZ.AND P2, PT, R14, RZ, PT ;  /* 0x000000ff0e00720b */ /* 0x000fda0003f55000 */
[----:B------:R-:W0:Y:S01]  /*184a0*/  @P2 MUFU.LG2 R6, R14 ;  /* 0x0000000e00062308 */ /* 0x000e220000000c00 */
[----:B------:R-:W-:Y:S02]  /*184b0*/  WARPGROUP.DEPBAR.LE gsb0, 0x0 ;  /* 0x00008000000079c5 */ /* 0x000fe40000010000 */
[----:B------:R-:W-:-:S06]  /*184c0*/  WARPGROUP.ARRIVE ;  /* 0x00000000000079c5 */ /* 0x000fcc0000000000 */
[----:B------:R-:W-:Y:S01]  /*184d0*/  QGMMA.64x64x32.F32.E4M3.E4M3 R24, R140, gdesc[UR4], R24, gsb0 ;  /* 0x00e000048c187df3 */ /* 0x000fe20008000818 */
[----:B------:R-:W-:Y:S01]  /*184e0*/  R2UR UR6, R4 ;  /* 0x00000000040672ca */ /* 0x000fe200000e0000 */
[----:B------:R-:W-:Y:S01]  /*184f0*/  @P2 FMUL.FTZ R4, R2, 0.69314718246459960938 ;  /* 0x3f31721802042820 */ /* 0x000fe20000410000 */
[----:B------:R-:W-:Y:S02]  /*18500*/  R2UR UR7, R5 ;  /* 0x00000000050772ca */ /* 0x000fe400000e0000 */
[----:B------:R-:W1:Y:S02]  /*18510*/  SHFL.BFLY PT, R5, R8, 0x1, 0x1f ;  /* 0x0c201f0008057f89 */ /* 0x000e6400000e0000 */
[----:B-1----:R-:W-:-:S01]  /*18520*/  FADD.FTZ R12, R8, R5 ;  /* 0x00000005080c7221 */ /* 0x002fc20000010000 */
[----:B------:R-:W-:-:S03]  /*18530*/  IMAD.MOV.U32 R5, RZ, RZ, RZ ;  /* 0x000000ffff057224 */ /* 0x000fc600078e00ff */
[----:B------:R-:W-:-:S03]  /*18540*/  FMUL.FTZ R15, R12, 0.00390625 ;  /* 0x3b8000000c0f7820 */ /* 0x000fc60000410000 */
[----:B------:R0:W-:Y:S01]  /*18550*/  @P1 MUFU.RCP R5, R7 ;  /* 0x0000000700051308 */ /* 0x0001e20000001000 */
[----:B------:R-:W-:Y:S02]  /*18560*/  FSETP.NE.FTZ.AND P1, PT, R12, RZ, PT ;  /* 0x000000ff0c00720b */ /* 0x000fe40003f35000 */
[----:B------:R-:W-:Y:S01]  /*18570*/  FSETP.NE.FTZ.AND P3, PT, R15, RZ, PT ;  /* 0x000000ff0f00720b */ /* 0x000fe20003f75000 */
[----:B0-----:R-:W-:-:S04]  /*18580*/  @P2 FMUL.FTZ R7, R6, 0.69314718246459960938 ;  /* 0x3f31721806072820 */ /* 0x001fc80000410000 */
[----:B------:R-:W-:-:S06]  /*18590*/  @P2 FFMA.FTZ R21, R4, R3, R7 ;  /* 0x0000000304152223 */ /* 0x000fcc0000010007 */
[----:B------:R-:W-:Y:S02]  /*185a0*/  @P1 MUFU.RCP R9, R12 ;  /* 0x0000000c00091308 */ /* 0x000fe40000001000 */
[----:B------:R-:W-:-:S06]  /*185b0*/  @P3 FMUL.FTZ R2, R2, 0.69314718246459960938 ;  /* 0x3f31721802023820 */ /* 0x000fcc0000410000 */
[----:B------:R-:W0:Y:S02]  /*185c0*/  @P3 MUFU.LG2 R8, R15 ;  /* 0x0000000f00083308 */ /* 0x000e240000000c00 */
[----:B0-----:R-:W-:Y:S01]  /*185d0*/  @P3 FMUL.FTZ R11, R8, 0.69314718246459960938 ;  /* 0x3f317218080b3820 */ /* 0x001fe20000410000 */
[----:B------:R-:W-:Y:S02]  /*185e0*/  WARPGROUP.DEPBAR.LE gsb0, 0x0 ;  /* 0x00008000000079c5 */ /* 0x000fe40000010000 */
[----:B------:R-:W-:Y:S01]  /*185f0*/  WARPGROUP.ARRIVE ;  /* 0x00000000000079c5 */ /* 0x000fe20000000000 */
[----:B------:R-:W-:-:S05]  /*18600*/  @P3 FFMA.FTZ R20, R2, R0, R11 ;  /* 0x0000000002143223 */ /* 0x000fca000001000b */
[----:B------:R-:W-:Y:S01]  /*18610*/  QGMMA.64x64x32.F32.E4M3.E4M3 R24, R136, gdesc[UR4], R24, gsb0 ;  /* 0x00e0000488187df3 */ /* 0x000fe20008000818 */
[-C--:B--2---:R-:W-:Y:S01]  /*18620*/  FMUL.FTZ R5, R5, R10.reuse ;  /* 0x0000000a05057220 */ /* 0x084fe20000410000 */
[----:B------:R-:W-:Y:S01]  /*18630*/  FMUL.FTZ R9, R9, R10 ;  /* 0x0000000a09097220 */ /* 0x000fe20000410000 */
[----:B------:R-:W-:Y:S02]  /*18640*/  WARPGROUP.DEPBAR.LE gsb0, 0x0 ;  /* 0x00008000000079c5 */ /* 0x000fe40000010000 */
[----:B------:R-:W-:Y:S05]  /*18650*/  @!P0 BRA `(.L_x_15090) ;  /* 0x0000000000048947 */ /* 0x000fea0003800000 */
[----:B------:R-:W-:Y:S01]  /*18660*/  BPT.TRAP 0x1 ;  /* 0x000000040000795c */ /* 0x000fe20000300000 */
.L_x_15090:
[----:B------:R-:W2:Y:S01]  /*18670*/  LDL.LU R2, [R1+0x14] ;  /* 0x0000140001027983 */ /* 0x000ea20000300800 */
[----:B------:R-:W-:Y:S02]  /*18680*/  VIADD R0, R13, 0x13260 ;  /* 0x000132600d007836 */ /* 0x000fe40000000000 */
[-C--:B------:R-:W-:Y:S01]  /*18690*/  FMUL.FTZ R24, R24, R5.reuse ;  /* 0x0000000518187220 */ /* 0x080fe20000410000 */
[-C--:B------:R-:W-:Y:S02]  /*186a0*/  FMUL.FTZ R29, R29, R5.reuse ;  /* 0x000000051d1d7220 */ /* 0x080fe40000410000 */
[----:B--2---:R-:W-:Y:S02]  /*186b0*/  PRMT R0, R2, 0x654, R0 ;  /* 0x0000065402007816 */ /* 0x004fe40000000000 */
[----:B------:R-:W2:Y:S01]  /*186c0*/  LDL.LU R2, [R1+0x5c] ;  /* 0x00005c0001027983 */ /* 0x000ea20000300800 */
[----:B------:R-:W-:Y:S01]  /*186d0*/  VIADD R23, R23, 0x1 ;  /* 0x0000000117177836 */ /* 0x000fe20000000000 */
[----:B------:R0:W-:Y:S01]  /*186e0*/  SYNCS.ARRIVE.TRANS64.RED.A1T0 RZ, [R0+URZ], RZ ;  /* 0x000000ff00ff79a7 */ /* 0x0001e2000810043f */
        /* <DEDUP_REMOVED lines=33> */
[----:B------:R-:W-:-:S02]  /*18900*/  LOP3.LUT R156, R156, R5, RZ, 0x3c, !PT ;  /* 0x000000059c9c7212 */ /* 0x000fc400078e3cff */
[----:B------:R-:W-:Y:S01]  /*18910*/  SEL R23, R23, RZ, P1 ;  /* 0x000000ff17177207 */ /* 0x000fe20000800000 */
[----:B--2---:R-:W-:-:S05]  /*18920*/  VIADD R2, R2, 0x1 ;  /* 0x0000000102027836 */ /* 0x004fca0000000000 */
[----:B------:R0:W-:Y:S02]  /*18930*/  STL [R1+0x5c], R2 ;  /* 0x00005c0201007387 */ /* 0x0001e40000100800 */
.L_x_14977:
[----:B------:R-:W2:Y:S01]  /*18940*/  LDL R77, [R1+0x54] ;  /* 0x00005400014d7983 */ /* 0x000ea20000100800 */
[----:B------:R-:W0:Y:S01]  /*18950*/  S2UR UR4, SR_CgaCtaId ;  /* 0x00000000000479c3 */ /* 0x000e220000008800 */
[----:B------:R-:W-:Y:S01]  /*18960*/  MOV R22, 0x400 ;  /* 0x0000040000167802 */ /* 0x000fe20000000f00 */
[----:B------:R-:W-:Y:S01]  /*18970*/  BSSY B0, `(.L_x_15091) ;  /* 0x00002ab000007945 */ /* 0x000fe20003800000 */
[----:B------:R-:W1:Y:S01]  /*18980*/  S2R R79, SR_TID.X ;  /* 0x00000000004f7919 */ /* 0x000e620000002100 */
[----:B0-----:R-:W-:-:S05]  /*18990*/  IMAD.U32 R0, RZ, RZ, UR4 ;  /* 0x00000004ff007e24 */ /* 0x001fca000f8e00ff */
[----:B------:R-:W-:Y:S01]  /*189a0*/  LEA R22, R0, R22, 0x18 ;  /* 0x0000001600167211 */ /* 0x000fe200078ec0ff */
[----:B------:R-:W-:Y:S01]  /*189b0*/  BAR.SYNC.DEFER_BLOCKING 0x5, 0x200 ;  /* 0x0148000000007b1d */ /* 0x000fe20000010000 */
[----:B-1----:R-:W-:-:S05]  /*189c0*/  VIADD R60, R79, 0xffffff80 ;  /* 0xffffff804f3c7836 */ /* 0x002fca0000000000 */
[----:B------:R-:W-:Y:S01]  /*189d0*/  STL [R1+0x14], R0 ;  /* 0x0000140001007387 */ /* 0x000fe20000100800 */
[----:B------:R-:W-:-:S04]  /*189e0*/  SHF.R.S32.HI R65, RZ, 0x1f, R60 ;  /* 0x0000001fff417819 */ /* 0x000fc8000001143c */
[----:B------:R-:W-:Y:S01]  /*189f0*/  LEA.HI R63, R65, R60, RZ, 0x3 ;  /* 0x0000003c413f7211 */ /* 0x000fe200078f18ff */
[----:B------:R-:W0:Y:S04]  /*18a00*/  LDS.128 R4, [R22+0x132d0] ;  /* 0x0132d00016047984 */ /* 0x000e280000000c00 */
[----:B0-----:R0:W-:Y:S04]  /*18a10*/  STL.64 [R1+0x40], R4 ;  /* 0x0000400401007387 */ /* 0x0011e80000100a00 */
[----:B------:R1:W-:Y:S01]  /*18a20*/  STL.64 [R1+0x48], R6 ;  /* 0x0000480601007387 */ /* 0x0003e20000100a00 */
[----:B0-----:R-:W-:-:S02]  /*18a30*/  LOP3.LUT R5, R63, 0xfffffff8, RZ, 0xc0, !PT ;  /* 0xfffffff83f057812 */ /* 0x001fc400078ec0ff */
[----:B------:R-:W-:-:S03]  /*18a40*/  SHF.R.S32.HI R63, RZ, 0x3, R63 ;  /* 0x00000003ff3f7819 */ /* 0x000fc6000001143f */
[----:B------:R-:W-:-:S04]  /*18a50*/  IMAD.IADD R62, R60, 0x1, -R5 ;  /* 0x000000013c3e7824 */ /* 0x000fc800078e0a05 */
[----:B------:R-:W-:-:S05]  /*18a60*/  IMAD.SHL.U32 R0, R62, 0x8, RZ ;  /* 0x000000083e007824 */ /* 0x000fca00078e00ff */
[----:B------:R-:W-:Y:S01]  /*18a70*/  SHF.R.S32.HI R61, RZ, 0x1f, R0 ;  /* 0x0000001fff3d7819 */ /* 0x000fe20000011400 */
[----:B------:R-:W-:Y:S06]  /*18a80*/  BAR.ARV 0x4, 0x200 ;  /* 0x0108000000007b1d */ /* 0x000fec0000002000 */
[----:B--2---:R-:W-:-:S13]  /*18a90*/  ISETP.NE.AND P1, PT, R77, RZ, PT ;  /* 0x000000ff4d00720c */ /* 0x004fda0003f25270 */
[----:B------:R-:W0:Y:S02]  /*18aa0*/  @!P1 LDC R77, c[0x0][0xad4] ;  /* 0x0002b500ff4d9b82 */ /* 0x000e240000000800 */
[----:B0-----:R1:W-:Y:S01]  /*18ab0*/  @!P1 STL [R1+0x54], R77 ;  /* 0x0000544d01009387 */ /* 0x0013e20000100800 */
[----:B------:R-:W-:Y:S05]  /*18ac0*/  @P0 BRA `(.L_x_15092) ;  /* 0x0000001c00ec0947 */ /* 0x000fea0003800000 */
[----:B------:R-:W-:Y:S01]  /*18ad0*/  IMAD.SHL.U32 R2, R79, 0x4, RZ ;  /* 0x000000044f027824 */ /* 0x000fe200078e00ff */
[----:B------:R-:W-:Y:S01]  /*18ae0*/  ULDC.64 UR4, c[0x4][0x38] ;  /* 0x01000e0000047ab9 */ /* 0x000fe20000000a00 */
[----:B------:R-:W2:Y:S01]  /*18af0*/  LDL R83, [R1+0x4] ;  /* 0x0000040001537983 */ /* 0x000ea20000100800 */
[----:B------:R-:W0:Y:S02]  /*18b00*/  S2R R5, SR_SWINHI ;  /* 0x0000000000057919 */ /* 0x000e240000002f00 */
[----:B------:R-:W-:Y:S01]  /*18b10*/  LOP3.LUT R2, R2, 0xc, RZ, 0xc0, !PT ;  /* 0x0000000c02027812 */ /* 0x000fe200078ec0ff */
[----:B------:R-:W-:Y:S01]  /*18b20*/  ULDC.64 UR6, c[0x0][0xc08] ;  /* 0x0003020000067ab9 */ /* 0x000fe20000000a00 */
[----:B------:R-:W3:Y:S01]  /*18b30*/  LDL.LU R87, [R1+0x58] ;  /* 0x0000580001577983 */ /* 0x000ee20000300800 */
[----:B------:R-:W-:Y:S01]  /*18b40*/  BAR.SYNC.DEFER_BLOCKING 0x1, 0x180 ;  /* 0x0046000000007b1d */ /* 0x000fe20000010000 */
[----:B------:R-:W-:-:S05]  /*18b50*/  IADD3 R10, P0, R2, UR4, RZ ;  /* 0x00000004020a7c10 */ /* 0x000fca000ff1e0ff */
[----:B------:R-:W-:Y:S01]  /*18b60*/  IMAD.X R11, RZ, RZ, UR5, P0 ;  /* 0x00000005ff0b7e24 */ /* 0x000fe200080e06ff */
[----:B------:R-:W-:Y:S01]  /*18b70*/  LEA.HI R4, R65, R60, RZ, 0x5 ;  /* 0x0000003c41047211 */ /* 0x000fe200078f28ff */
[----:B------:R-:W-:Y:S01]  /*18b80*/  ULDC.64 UR4, c[0x0][0xc00] ;  /* 0x0003000000047ab9 */ /* 0x000fe20000000a00 */
[----:B------:R-:W4:Y:S04]  /*18b90*/  LDL R86, [R1+0x38] ;  /* 0x0000380001567983 */ /* 0x000f280000100800 */
[----:B------:R0:W2:Y:S01]  /*18ba0*/  LDG.E.CONSTANT R10, desc[UR40][R10.64] ;  /* 0x000000280a0a7981 */ /* 0x0000a2000c1e9900 */
[----:B------:R-:W-:-:S03]  /*18bb0*/  LOP3.LUT P0, R2, R79, 0x3, RZ, 0xc0, !PT ;  /* 0x000000034f027812 */ /* 0x000fc6000780c0ff */
[----:B------:R-:W4:Y:S01]  /*18bc0*/  LDL R85, [R1+0x24] ;  /* 0x0000240001557983 */ /* 0x000f220000100800 */
[----:B------:R-:W-:Y:S02]  /*18bd0*/  ISETP.EQ.OR P0, PT, R2, 0x3, !P0 ;  /* 0x000000030200780c */ /* 0x000fe40004702670 */
[----:B------:R-:W-:Y:S01]  /*18be0*/  LEA.HI R2, R65, R60, RZ, 0x4 ;  /* 0x0000003c41027211 */ /* 0x000fe200078f20ff */
[----:B------:R-:W-:Y:S01]  /*18bf0*/  IMAD.SHL.U32 R4, R4, 0x20, RZ ;  /* 0x0000002004047824 */ /* 0x000fe200078e00ff */
[----:B------:R-:W4:Y:S02]  /*18c00*/  LDL R81, [R1+0x60] ;  /* 0x0000600001517983 */ /* 0x000f240000100800 */
[----:B-1----:R-:W-:Y:S02]  /*18c10*/  SHF.R.S32.HI R7, RZ, 0x4, R2 ;  /* 0x00000004ff077819 */ /* 0x002fe40000011402 */
[C---:B------:R-:W-:Y:S02]  /*18c20*/  LOP3.LUT R9, R2.reuse, 0x3fffff0, RZ, 0xc0, !PT ;  /* 0x03fffff002097812 */ /* 0x040fe400078ec0ff */
[----:B------:R-:W-:-:S02]  /*18c30*/  LEA.HI R2, R2, R7, RZ, 0x1 ;  /* 0x0000000702027211 */ /* 0x000fc400078f08ff */
[----:B------:R-:W-:Y:S01]  /*18c40*/  LOP3.LUT R4, R4, 0xfffffc00, RZ, 0xc0, !PT ;  /* 0xfffffc0004047812 */ /* 0x000fe200078ec0ff */
[----:B------:R-:W-:Y:S01]  /*18c50*/  IMAD.IADD R9, R60, 0x1, -R9 ;  /* 0x000000013c097824 */ /* 0x000fe200078e0a09 */
[----:B------:R-:W-:-:S03]  /*18c60*/  LOP3.LUT R2, R2, 0x1ffffffe, RZ, 0xc0, !PT ;  /* 0x1ffffffe02027812 */ /* 0x000fc600078ec0ff */
[----:B------:R-:W-:Y:S02]  /*18c70*/  IMAD R9, R9, 0x40, R4 ;  /* 0x0000004009097824 */ /* 0x000fe400078e0204 */
[----:B------:R-:W-:Y:S01]  /*18c80*/  IMAD.IADD R2, R7, 0x1, -R2 ;  /* 0x0000000107027824 */ /* 0x000fe200078e0a02 */
[----:B------:R-:W-:Y:S02]  /*18c90*/  SEL R57, R44, R3, P0 ;  /* 0x000000032c397207 */ /* 0x000fe40000000000 */
[----:B------:R-:W-:Y:S01]  /*18ca0*/  SEL R76, R3, R44, P0 ;  /* 0x0000002c034c7207 */ /* 0x000fe20000000000 */
[----:B------:R-:W-:Y:S01]  /*18cb0*/  IMAD R9, R2, 0x8, R9 ;  /* 0x0000000802097824 */ /* 0x000fe200078e0209 */
[----:B------:R-:W-:Y:S02]  /*18cc0*/  MOV R2, R22 ;  /* 0x0000001600027202 */ /* 0x000fe40000000f00 */
[----:B0-----:R-:W-:-:S03]  /*18cd0*/  MOV R3, R5 ;  /* 0x0000000500037202 */ /* 0x001fc60000000f00 */
[----:B------:R-:W-:Y:S01]  /*18ce0*/  IMAD.WIDE R4, R9, 0x2, R2 ;  /* 0x0000000209047825 */ /* 0x000fe200078e0202 */
[----:B------:R-:W-:Y:S02]  /*18cf0*/  SEL R71, R36, R37, P0 ;  /* 0x0000002524477207 */ /* 0x000fe40000000000 */
[C---:B------:R-:W-:Y:S02]  /*18d00*/  IADD3 R9, P3, R4.reuse, 0x20, RZ ;  /* 0x0000002004097810 */ /* 0x040fe40007f7e0ff */
[----:B------:R-:W-:Y:S02]  /*18d10*/  LOP3.LUT R7, R4, 0x380, RZ, 0xc0, !PT ;  /* 0x0000038004077812 */ /* 0x000fe400078ec0ff */
[----:B------:R-:W-:Y:S02]  /*18d20*/  SEL R80, R37, R36, P0 ;  /* 0x0000002425507207 */ /* 0x000fe40000000000 */
[----:B-----5:R-:W-:Y:S02]  /*18d30*/  SEL R45, R40, R41, P0 ;  /* 0x00000029282d7207 */ /* 0x020fe40000000000 */
[----:B------:R-:W-:-:S02]  /*18d40*/  SEL R74, R41, R40, P0 ;  /* 0x00000028294a7207 */ /* 0x000fc40000000000 */
[----:B------:R-:W-:Y:S02]  /*18d50*/  SEL R37, R30, R31, P0 ;  /* 0x0000001f1e257207 */ /* 0x000fe40000000000 */
[----:B------:R-:W-:Y:S02]  /*18d60*/  SEL R56, R31, R30, P0 ;  /* 0x0000001e1f387207 */ /* 0x000fe40000000000 */
[----:B------:R-:W-:Y:S02]  /*18d70*/  LOP3.LUT R6, R9, 0x380, RZ, 0xc0, !PT ;  /* 0x0000038009067812 */ /* 0x000fe400078ec0ff */
[----:B------:R-:W-:Y:S02]  /*18d80*/  SEL R15, R34, R35, P0 ;  /* 0x00000023220f7207 */ /* 0x000fe40000000000 */
[----:B------:R-:W-:Y:S02]  /*18d90*/  SEL R40, R35, R34, P0 ;  /* 0x0000002223287207 */ /* 0x000fe40000000000 */
[----:B------:R-:W-:-:S02]  /*18da0*/  IADD3 R31, P2, R4, 0x40, RZ ;  /* 0x00000040041f7810 */ /* 0x000fc40007f5e0ff */
[----:B------:R-:W-:Y:S02]  /*18db0*/  SHF.R.U64 R7, R7, 0x3, RZ ;  /* 0x0000000307077819 */ /* 0x000fe400000012ff */
[----:B------:R-:W-:Y:S02]  /*18dc0*/  IADD3 R35, P1, R4, 0x60, RZ ;  /* 0x0000006004237810 */ /* 0x000fe40007f3e0ff */
[----:B------:R-:W-:Y:S02]  /*18dd0*/  SHF.R.U64 R6, R6, 0x3, RZ ;  /* 0x0000000306067819 */ /* 0x000fe400000012ff */
[----:B------:R-:W-:Y:S02]  /*18de0*/  LOP3.LUT R8, R31, 0x380, RZ, 0xc0, !PT ;  /* 0x000003801f087812 */ /* 0x000fe400078ec0ff */
[----:B------:R-:W-:Y:S02]  /*18df0*/  LOP3.LUT R4, R7, R4, RZ, 0x3c, !PT ;  /* 0x0000000407047212 */ /* 0x000fe400078e3cff */
[----:B------:R-:W-:Y:S01]  /*18e00*/  LOP3.LUT R12, R35, 0x380, RZ, 0xc0, !PT ;  /* 0x00000380230c7812 */ /* 0x000fe200078ec0ff */
[--C-:B------:R-:W-:Y:S01]  /*18e10*/  IMAD.X R69, RZ, RZ, R5.reuse, P1 ;  /* 0x000000ffff457224 */ /* 0x100fe200008e0605 */
[----:B------:R-:W-:Y:S01]  /*18e20*/  LOP3.LUT R6, R6, R9, RZ, 0x3c, !PT ;  /* 0x0000000906067212 */ /* 0x000fe200078e3cff */
[--C-:B------:R-:W-:Y:S01]  /*18e30*/  IMAD.X R9, RZ, RZ, R5.reuse, P2 ;  /* 0x000000ffff097224 */ /* 0x100fe200010e0605 */
[----:B------:R-:W-:Y:S01]  /*18e40*/  SEL R11, R48, R49, P0 ;  /* 0x00000031300b7207 */ /* 0x000fe20000000000 */
[----:B------:R-:W-:Y:S01]  /*18e50*/  IMAD.X R7, RZ, RZ, R5, P3 ;  /* 0x000000ffff077224 */ /* 0x000fe200018e0605 */
[----:B------:R-:W-:-:S02]  /*18e60*/  SEL R44, R49, R48, P0 ;  /* 0x00000030312c7207 */ /* 0x000fc40000000000 */
[----:B------:R-:W-:Y:S02]  /*18e70*/  SHF.R.U64 R8, R8, 0x3, RZ ;  /* 0x0000000308087819 */ /* 0x000fe400000012ff */
[----:B------:R-:W-:Y:S02]  /*18e80*/  MOV R72, R4 ;  /* 0x0000000400487202 */ /* 0x000fe40000000f00 */
[----:B------:R-:W-:Y:S02]  /*18e90*/  SEL R73, R24, R25, P0 ;  /* 0x0000001918497207 */ /* 0x000fe40000000000 */
[----:B------:R-:W-:Y:S02]  /*18ea0*/  SEL R82, R25, R24, P0 ;  /* 0x0000001819527207 */ /* 0x000fe40000000000 */
[----:B------:R-:W-:Y:S02]  /*18eb0*/  SEL R13, R26, R27, P0 ;  /* 0x0000001b1a0d7207 */ /* 0x000fe40000000000 */
[----:B------:R-:W-:-:S02]  /*18ec0*/  SEL R48, R27, R26, P0 ;  /* 0x0000001a1b307207 */ /* 0x000fc40000000000 */
[----:B------:R-:W-:Y:S02]  /*18ed0*/  SHF.R.U64 R12, R12, 0x3, RZ ;  /* 0x000000030c0c7819 */ /* 0x000fe400000012ff */
        /* <DEDUP_REMOVED lines=15> */
[----:B------:R-:W-:Y:S02]  /*18fd0*/  SEL R33, R46, R47, P0 ;  /* 0x0000002f2e217207 */ /* 0x000fe40000000000 */
[----:B------:R-:W-:-:S02]  /*18fe0*/  SEL R36, R47, R46, P0 ;  /* 0x0000002e2f247207 */ /* 0x000fc40000000000 */
[----:B------:R-:W-:Y:S02]  /*18ff0*/  LOP3.LUT R68, R12, R35, RZ, 0x3c, !PT ;  /* 0x000000230c447212 */ /* 0x000fe400078e3cff */
[----:B------:R-:W-:Y:S02]  /*19000*/  MOV R64, R6 ;  /* 0x0000000600407202 */ /* 0x000fe40000000f00 */
[----:B------:R-:W-:Y:S02]  /*19010*/  MOV R67, R8 ;  /* 0x0000000800437202 */ /* 0x000fe40000000f00 */
[----:B------:R-:W-:Y:S02]  /*19020*/  MOV R68, R68 ;  /* 0x0000004400447202 */ /* 0x000fe40000000f00 */
[----:B------:R-:W-:Y:S02]  /*19030*/  ISETP.NE.U32.AND P1, PT, RZ, UR4, PT ;  /* 0x00000004ff007c0c */ /* 0x000fe4000bf25070 */
[----:B--2---:R-:W-:Y:S01]  /*19040*/  LOP3.LUT R5, R10, 0x2, RZ, 0x3c, !PT ;  /* 0x000000020a057812 */ /* 0x004fe200078e3cff */
[----:B------:R-:W-:Y:S04]  /*19050*/  SHFL.IDX PT, R46, R73, R10, 0x1c1f ;  /* 0x001c1f0a492e7589 */ /* 0x000fe800000e0000 */
[----:B------:R-:W0:Y:S04]  /*19060*/  SHFL.IDX PT, R47, R82, R5, 0x1c1f ;  /* 0x001c1f05522f7589 */ /* 0x000e2800000e0000 */
[----:B------:R-:W-:Y:S04]  /*19070*/  SHFL.IDX PT, R30, R13, R10, 0x1c1f ;  /* 0x001c1f0a0d1e7589 */ /* 0x000fe800000e0000 */
[----:B------:R-:W1:Y:S04]  /*19080*/  SHFL.IDX PT, R31, R48, R5, 0x1c1f ;  /* 0x001c1f05301f7589 */ /* 0x000e6800000e0000 */
[----:B------:R-:W-:Y:S04]  /*19090*/  SHFL.IDX PT, R50, R59, R10, 0x1c1f ;  /* 0x001c1f0a3b327589 */ /* 0x000fe800000e0000 */
[----:B------:R-:W-:Y:S04]  /*190a0*/  SHFL.IDX PT, R12, R41, R10, 0x1c1f ;  /* 0x001c1f0a290c7589 */ /* 0x000fe800000e0000 */
[----:B------:R-:W2:Y:S04]  /*190b0*/  SHFL.IDX PT, R51, R78, R5, 0x1c1f ;  /* 0x001c1f054e337589 */ /* 0x000ea800000e0000 */
[----:B------:R-:W-:Y:S04]  /*190c0*/  SHFL.IDX PT, R34, R15, R10, 0x1c1f ;  /* 0x001c1f0a0f227589 */ /* 0x000fe800000e0000 */
[----:B------:R-:W3:Y:S04]  /*190d0*/  SHFL.IDX PT, R35, R40, R5, 0x1c1f ;  /* 0x001c1f0528237589 */ /* 0x000ee800000e0000 */
[----:B------:R-:W-:Y:S04]  /*190e0*/  SHFL.IDX PT, R4, R75, R10, 0x1c1f ;  /* 0x001c1f0a4b047589 */ /* 0x000fe800000e0000 */
        /* <DEDUP_REMOVED lines=10> */
[----:B------:R-:W-:Y:S04]  /*19190*/  SHFL.IDX PT, R6, R71, R10, 0x1c1f ;  /* 0x001c1f0a47067589 */ /* 0x000fe800000e0000 */
[----:B------:R-:W-:Y:S04]  /*191a0*/  SHFL.IDX PT, R58, R11, R10, 0x1c1f ;  /* 0x001c1f0a0b3a7589 */ /* 0x000fe800000e0000 */
[----:B------:R-:W4:Y:S04]  /*191b0*/  SHFL.IDX PT, R9, R80, R5, 0x1c1f ;  /* 0x001c1f0550097589 */ /* 0x000f2800000e0000 */
[----:B------:R0:W4:Y:S04]  /*191c0*/  SHFL.IDX PT, R59, R44, R5, 0x1c1f ;  /* 0x001c1f052c3b7589 */ /* 0x00012800000e0000 */
[----:B------:R-:W4:Y:S04]  /*191d0*/  SHFL.IDX PT, R25, R52, R5, 0x1c1f ;  /* 0x001c1f0534197589 */ /* 0x000f2800000e0000 */
[----:B------:R-:W-:Y:S04]  /*191e0*/  SHFL.IDX PT, R8, R57, R10, 0x1c1f ;  /* 0x001c1f0a39087589 */ /* 0x000fe800000e0000 */
[----:B------:R-:W4:Y:S04]  /*191f0*/  SHFL.IDX PT, R11, R76, R5, 0x1c1f ;  /* 0x001c1f054c0b7589 */ /* 0x000f2800000e0000 */
[----:B------:R-:W-:Y:S04]  /*19200*/  SHFL.IDX PT, R26, R33, R10, 0x1c1f ;  /* 0x001c1f0a211a7589 */ /* 0x000fe800000e0000 */
[----:B------:R-:W-:Y:S04]  /*19210*/  SHFL.IDX PT, R43, R43, R10, 0x1c1f ;  /* 0x001c1f0a2b2b7589 */ /* 0x000fe800000e0000 */
[----:B------:R-:W4:Y:S04]  /*19220*/  SHFL.IDX PT, R27, R36, R5, 0x1c1f ;  /* 0x001c1f05241b7589 */ /* 0x000f2800000e0000 */
[----:B------:R-:W4:Y:S04]  /*19230*/  SHFL.IDX PT, R66, R66, R5, 0x1c1f ;  /* 0x001c1f0542427589 */ /* 0x000f2800000e0000 */
[----:B------:R3:W4:Y:S01]  /*19240*/  SHFL.IDX PT, R13, R70, R5, 0x1c1f ;  /* 0x001c1f05460d7589 */ /* 0x00072200000e0000 */
[----:B0-----:R-:W-:-:S02]  /*19250*/  SEL R44, R46, R47, P0 ;  /* 0x0000002f2e2c7207 */ /* 0x001fc40000000000 */
[----:B-1----:R-:W-:Y:S02]  /*19260*/  SEL R28, R30, R31, P0 ;  /* 0x0000001f1e1c7207 */ /* 0x002fe40000000000 */
[----:B------:R-:W-:Y:S02]  /*19270*/  SEL R46, R47, R46, P0 ;  /* 0x0000002e2f2e7207 */ /* 0x000fe40000000000 */
[----:B--2---:R-:W-:Y:S02]  /*19280*/  SEL R48, R50, R51, P0 ;  /* 0x0000003332307207 */ /* 0x004fe40000000000 */
[----:B------:R-:W-:Y:S01]  /*19290*/  SEL R30, R31, R30, P0 ;  /* 0x0000001e1f1e7207 */ /* 0x000fe20000000000 */
[----:B---3--:R-:W0:Y:S01]  /*192a0*/  LDC.64 R70, c[0x0][0xc00] ;  /* 0x00030000ff467b82 */ /* 0x008e220000000a00 */
[----:B------:R-:W-:Y:S02]  /*192b0*/  SEL R32, R34, R35, P0 ;  /* 0x0000002322207207 */ /* 0x000fe40000000000 */
[----:B----4-:R-:W-:-:S02]  /*192c0*/  SEL R45, R4, R7, P0 ;  /* 0x00000007042d7207 */ /* 0x010fc40000000000 */
        /* <DEDUP_REMOVED lines=43> */
[----:B------:R-:W-:Y:S04]  /*19580*/  STSM.16.M88.4 [R67], R8 ;  /* 0x0000000843007844 */ /* 0x000fe80000000200 */
[----:B------:R2:W-:Y:S01]  /*19590*/  STSM.16.M88.4 [R68], R12 ;  /* 0x0000000c44007844 */ /* 0x0005e20000000200 */
[----:B------:R-:W-:Y:S01]  /*195a0*/  BAR.SYNC.DEFER_BLOCKING 0x1, 0x180 ;  /* 0x0046000000007b1d */ /* 0x000fe20000010000 */
[----:B------:R-:W-:Y:S01]  /*195b0*/  ISETP.NE.AND.EX P0, PT, RZ, UR5, PT, P1 ;  /* 0x00000005ff007c0c */ /* 0x000fe2000bf05310 */
[----:B------:R-:W-:-:S02]  /*195c0*/  IMAD.MOV.U32 R66, RZ, RZ, RZ ;  /* 0x000000ffff427224 */ /* 0x000fc400078e00ff */
[----:B0-----:R-:W-:Y:S01]  /*195d0*/  IMAD.WIDE R24, R87, 0x4, R70 ;  /* 0x0000000457187825 */ /* 0x001fe200078e0246 */
[----:B------:R-:W-:-:S03]  /*195e0*/  ISETP.GT.AND P3, PT, R77, 0x1, PT ;  /* 0x000000014d00780c */ /* 0x000fc60003f64270 */
[----:B-1----:R-:W0:Y:S06]  /*195f0*/  LDC R64, c[0x0][0xbe8] ;  /* 0x0002fa00ff407b82 */ /* 0x002e2c0000000800 */
[----:B------:R-:W3:Y:S01]  /*19600*/  @P0 LDG.E R66, desc[UR40][R24.64] ;  /* 0x0000002818420981 */ /* 0x000ee2000c1e1900 */
[----:B------:R-:W-:-:S04]  /*19610*/  ISETP.NE.U32.AND P1, PT, RZ, UR6, PT ;  /* 0x00000006ff007c0c */ /* 0x000fc8000bf25070 */
[----:B------:R-:W-:-:S13]  /*19620*/  ISETP.NE.AND.EX P1, PT, RZ, UR7, PT, P1 ;  /* 0x00000007ff007c0c */ /* 0x000fda000bf25310 */
[----:B------:R-:W1:Y:S02]  /*19630*/  @P1 LDC.64 R26, c[0x0][0xc08] ;  /* 0x00030200ff1a1b82 */ /* 0x000e640000000a00 */
[----:B-1----:R-:W-:-:S04]  /*19640*/  @P1 IMAD.WIDE R4, R87, 0x4, R26 ;  /* 0x0000000457041825 */ /* 0x002fc800078e021a */
[----:B------:R-:W-:-:S05]  /*19650*/  IMAD.MOV.U32 R26, RZ, RZ, 0x9b8 ;  /* 0x000009b8ff1a7424 */ /* 0x000fca00078e00ff */
[----:B------:R-:W-:-:S04]  /*19660*/  SEL R26, R26, 0x978, P3 ;  /* 0x000009781a1a7807 */ /* 0x000fc80001800000 */
[----:B--2---:R-:W1:Y:S08]  /*19670*/  LDC.64 R12, c[0x0][R26+0x220] ;  /* 0x000088001a0c7b82 */ /* 0x004e700000000a00 */
[----:B------:R-:W2:Y:S01]  /*19680*/  LDC.64 R10, c[0x0][R26+0x218] ;  /* 0x000086001a0a7b82 */ /* 0x000ea20000000a00 */
[----:B0-----:R-:W-:-:S07]  /*19690*/  ISETP.NE.AND P4, PT, R64, 0x1, PT ;  /* 0x000000014000780c */ /* 0x001fce0003f85270 */
[----:B------:R-:W0:Y:S01]  /*196a0*/  LDC.64 R8, c[0x0][R26+0x228] ;  /* 0x00008a001a087b82 */ /* 0x000e220000000a00 */
[----:B------:R-:W-:Y:S02]  /*196b0*/  ULDC UR6, c[0x0][0xa88] ;  /* 0x0002a20000067ab9 */ /* 0x000fe40000000800 */
[----:B------:R-:W-:-:S05]  /*196c0*/  IMAD.U32 R69, RZ, RZ, UR6 ;  /* 0x00000006ff457e24 */ /* 0x000fca000f8e00ff */
[----:B------:R4:W4:Y:S01]  /*196d0*/  LDC.64 R6, c[0x0][R26+0x210] ;  /* 0x000084001a067b82 */ /* 0x0009220000000a00 */
[----:B------:R1:W5:Y:S01]  /*196e0*/  @P1 LDG.E R69, desc[UR40][R4.64] ;  /* 0x0000002804451981 */ /* 0x000362000c1e1900 */
[----:B------:R-:W-:-:S06]  /*196f0*/  ISETP.NE.U32.AND P2, PT, RZ, UR4, PT ;  /* 0x00000004ff007c0c */ /* 0x000fcc000bf45070 */
[----:B------:R-:W0:Y:S01]  /*19700*/  @P4 LDC R68, c[0x0][0xbec] ;  /* 0x0002fb00ff444b82 */ /* 0x000e220000000800 */
[----:B------:R-:W-:-:S07]  /*19710*/  ISETP.NE.AND.EX P2, PT, RZ, UR5, PT, P2 ;  /* 0x00000005ff007c0c */ /* 0x000fce000bf45320 */
[----:B------:R-:W4:Y:S01]  /*19720*/  @P4 LDC R73, c[0x0][0xbf0] ;  /* 0x0002fc00ff494b82 */ /* 0x000f220000000800 */
[----:B------:R-:W-:-:S07]  /*19730*/  SHF.R.S32.HI R15, RZ, 0x1f, R87 ;  /* 0x0000001fff0f7819 */ /* 0x000fce0000011457 */
[----:B-1----:R-:W1:Y:S01]  /*19740*/  LDC.64 R4, c[0x0][0xba8] ;  /* 0x0002ea00ff047b82 */ /* 0x002e620000000a00 */
[----:B------:R-:W-:Y:S02]  /*19750*/  SEL R67, R87, RZ, !P2 ;  /* 0x000000ff57437207 */ /* 0x000fe40005000000 */
[----:B------:R-:W-:Y:S02]  /*19760*/  LEA.HI R70, R65, R60, RZ, 0x7 ;  /* 0x0000003c41467211 */ /* 0x000fe400078f38ff */
[----:B------:R-:W-:Y:S01]  /*19770*/  SEL R15, R15, RZ, !P2 ;  /* 0x000000ff0f0f7207 */ /* 0x000fe20005000000 */
[----:B------:R-:W-:Y:S01]  /*19780*/  IMAD R13, R13, R67, RZ ;  /* 0x000000430d0d7224 */ /* 0x000fe200078e02ff */
[----:B------:R-:W-:Y:S01]  /*19790*/  LOP3.LUT R27, R70, 0xffffff80, RZ, 0xc0, !PT ;  /* 0xffffff80461b7812 */ /* 0x000fe200078ec0ff */
[----:B--2---:R-:W-:Y:S02]  /*197a0*/  IMAD R65, R11, R83, RZ ;  /* 0x000000530b417224 */ /* 0x004fe400078e02ff */
[----:B------:R-:W-:-:S02]  /*197b0*/  IMAD.IADD R11, R86, 0x1, R85 ;  /* 0x00000001560b7824 */ /* 0x000fc400078e0255 */
[----:B------:R-:W-:Y:S02]  /*197c0*/  IMAD R71, R12, R15, R13 ;  /* 0x0000000f0c477224 */ /* 0x000fe400078e020d */
[----:B------:R-:W-:Y:S01]  /*197d0*/  IMAD.IADD R72, R60, 0x1, -R27 ;  /* 0x000000013c487824 */ /* 0x000fe200078e0a1b */
[----:B------:R-:W-:Y:S01]  /*197e0*/  SEL R27, R81, RZ, P3 ;  /* 0x000000ff511b7207 */ /* 0x000fe20001800000 */
[----:B------:R-:W-:-:S04]  /*197f0*/  IMAD.WIDE.U32 R14, R10, R83, RZ ;  /* 0x000000530a0e7225 */ /* 0x000fc800078e00ff */
[----:B------:R-:W-:-:S04]  /*19800*/  IMAD.WIDE.U32 R12, R12, R67, RZ ;  /* 0x000000430c0c7225 */ /* 0x000fc800078e00ff */
[----:B0-----:R-:W-:Y:S01]  /*19810*/  @P4 IMAD.HI.U32 R10, R11, R68, RZ ;  /* 0x000000440b0a4227 */ /* 0x001fe200078e00ff */
[----:B-1----:R-:W0:Y:S03]  /*19820*/  @!P3 LDC R4, c[0x0][0xb50] ;  /* 0x0002d400ff04bb82 */ /* 0x002e260000000800 */
[----:B------:R-:W-:Y:S02]  /*19830*/  IMAD.IADD R60, R15, 0x1, R65 ;  /* 0x000000010f3c7824 */ /* 0x000fe400078e0241 */
[----:B------:R-:W-:Y:S02]  /*19840*/  IMAD.IADD R71, R13, 0x1, R71 ;  /* 0x000000010d477824 */ /* 0x000fe400078e0247 */
[----:B------:R-:W-:Y:S01]  /*19850*/  IMAD.MOV.U32 R13, RZ, RZ, R11 ;  /* 0x000000ffff0d7224 */ /* 0x000fe200078e000b */
[----:B----4-:R-:W-:Y:S01]  /*19860*/  @P4 SHF.R.U32.HI R13, RZ, R73, R10 ;  /* 0x00000049ff0d4219 */ /* 0x010fe2000001160a */
[-C--:B------:R-:W-:Y:S01]  /*19870*/  IMAD R15, R9, R27.reuse, RZ ;  /* 0x0000001b090f7224 */ /* 0x080fe200078e02ff */
[----:B------:R-:W1:Y:S01]  /*19880*/  @!P3 LDC R5, c[0x0][0xb54] ;  /* 0x0002d500ff05bb82 */ /* 0x000e620000000800 */
[----:B------:R-:W-:Y:S01]  /*19890*/  IMAD.WIDE.U32 R8, R8, R27, RZ ;  /* 0x0000001b08087225 */ /* 0x000fe200078e00ff */
[----:B------:R-:W-:-:S02]  /*198a0*/  SHF.R.S32.HI R27, RZ, 0x1f, R72 ;  /* 0x0000001fff1b7819 */ /* 0x000fc40000011448 */
[----:B------:R-:W-:Y:S02]  /*198b0*/  SHF.R.S32.HI R70, RZ, 0x7, R70 ;  /* 0x00000007ff467819 */ /* 0x000fe40000011446 */
[--C-:B---3--:R-:W-:Y:S02]  /*198c0*/  IADD3 R12, P2, P5, R12, R14, R66.reuse ;  /* 0x0000000e0c0c7210 */ /* 0x108fe40007d5e042 */
[----:B------:R-:W-:Y:S01]  /*198d0*/  SHF.R.S32.HI R65, RZ, 0x1f, R66 ;  /* 0x0000001fff417819 */ /* 0x000fe20000011442 */
[----:B------:R-:W-:Y:S02]  /*198e0*/  IMAD.IADD R14, R9, 0x1, R15 ;  /* 0x00000001090e7824 */ /* 0x000fe400078e020f */
[----:B------:R-:W-:Y:S01]  /*198f0*/  IMAD.MOV R15, RZ, RZ, -R13 ;  /* 0x000000ffff0f7224 */ /* 0x000fe200078e0a0d */
[----:B------:R-:W-:Y:S02]  /*19900*/  IADD3.X R10, R71, R60, R65, P2, P5 ;  /* 0x0000003c470a7210 */ /* 0x000fe400017ea441 */
[----:B------:R-:W-:Y:S01]  /*19910*/  IADD3 R8, P2, P5, R13, R12, R8 ;  /* 0x0000000c0d087210 */ /* 0x000fe20007d5e008 */
[----:B------:R-:W-:Y:S01]  /*19920*/  IMAD R15, R64, R15, R11 ;  /* 0x0000000f400f7224 */ /* 0x000fe200078e020b */
[----:B------:R-:W-:-:S02]  /*19930*/  LEA.HI R12, R27, R72, RZ, 0x2 ;  /* 0x000000481b0c7211 */ /* 0x000fc400078f10ff */
[----:B------:R-:W-:Y:S02]  /*19940*/  SHF.R.S32.HI R9, RZ, 0x1f, R13 ;  /* 0x0000001fff097819 */ /* 0x000fe4000001140d */
[--C-:B------:R-:W-:Y:S02]  /*19950*/  SHF.R.S32.HI R26, RZ, 0x2, R12.reuse ;  /* 0x00000002ff1a7819 */ /* 0x100fe4000001140c */
[----:B------:R-:W-:Y:S01]  /*19960*/  SHF.R.S32.HI R71, RZ, 0x1f, R12 ;  /* 0x0000001fff477819 */ /* 0x000fe2000001140c */
[----:B------:R-:W-:Y:S01]  /*19970*/  IMAD R7, R7, R15, RZ ;  /* 0x0000000f07077224 */ /* 0x000fe200078e02ff */
[----:B------:R-:W-:Y:S02]  /*19980*/  SHF.R.S32.HI R13, RZ, 0x1f, R15 ;  /* 0x0000001fff0d7819 */ /* 0x000fe4000001140f */
[----:B------:R-:W-:Y:S02]  /*19990*/  IADD3.X R9, R9, R10, R14, P2, P5 ;  /* 0x0000000a09097210 */ /* 0x000fe400017ea40e */
[----:B------:R-:W-:Y:S01]  /*199a0*/  LEA.HI R71, R71, R26, RZ, 0x3 ;  /* 0x0000001a47477211 */ /* 0x000fe200078f18ff */
[----:B------:R-:W-:Y:S01]  /*199b0*/  IMAD.HI R10, R70, 0x55555556, RZ ;  /* 0x55555556460a7827 */ /* 0x000fe200078e02ff */
[----:B------:R-:W-:-:S02]  /*199c0*/  LEA.HI R27, R27, R72, RZ, 0x5 ;  /* 0x000000481b1b7211 */ /* 0x000fc400078f28ff */
[----:B------:R-:W-:Y:S01]  /*199d0*/  LOP3.LUT R71, R71, 0xfffffff8, RZ, 0xc0, !PT ;  /* 0xfffffff847477812 */ /* 0x000fe200078ec0ff */
[C---:B------:R-:W-:Y:S02]  /*199e0*/  IMAD R13, R6.reuse, R13, R7 ;  /* 0x0000000d060d7224 */ /* 0x040fe400078e0207 */
[----:B------:R-:W-:Y:S01]  /*199f0*/  IMAD.WIDE.U32 R6, R6, R15, R8 ;  /* 0x0000000f06067225 */ /* 0x000fe200078e0008 */
[----:B------:R-:W-:Y:S02]  /*19a00*/  LEA.HI R9, R10, R10, RZ, 0x1 ;  /* 0x0000000a0a097211 */ /* 0x000fe400078f08ff */
[----:B------:R-:W-:Y:S01]  /*19a10*/  SHF.R.S32.HI R27, RZ, 0x5, R27 ;  /* 0x00000005ff1b7819 */ /* 0x000fe2000001141b */
[----:B------:R-:W-:Y:S01]  /*19a20*/  IMAD.IADD R7, R7, 0x1, R13 ;  /* 0x0000000107077824 */ /* 0x000fe200078e020d */
[----:B0-----:R-:W-:Y:S01]  /*19a30*/  LEA R8, P2, R6, R4, 0x2 ;  /* 0x0000000406087211 */ /* 0x001fe200078410ff */
[----:B------:R-:W-:Y:S02]  /*19a40*/  IMAD.IADD R26, R26, 0x1, -R71 ;  /* 0x000000011a1a7824 */ /* 0x000fe400078e0a47 */
[----:B------:R-:W-:Y:S01]  /*19a50*/  IMAD R70, R9, -0x3, R70 ;  /* 0xfffffffd09467824 */ /* 0x000fe200078e0246 */
[----:B-1----:R-:W-:Y:S01]  /*19a60*/  LEA.HI.X R9, R6, R5, R7, 0x2, P2 ;  /* 0x0000000506097211 */ /* 0x002fe200010f1407 */
[----:B------:R-:W-:Y:S01]  /*19a70*/  IMAD R27, R27, 0x10, R26 ;  /* 0x000000101b1b7824 */ /* 0x000fe200078e021a */
[----:B------:R-:W-:Y:S07]  /*19a80*/  @P1 BRA `(.L_x_15093) ;  /* 0x0000000000101947 */ /* 0x000fee0003800000 */
[----:B------:R-:W-:Y:S05]  /*19a90*/  @!P0 BRA `(.L_x_15093) ;  /* 0x00000000000c8947 */ /* 0x000fea0003800000 */
[----:B------:R-:W2:Y:S04]  /*19aa0*/  LDG.E R4, desc[UR40][R24.64] ;  /* 0x0000002818047981 */ /* 0x000ea8000c1e1900 */
[----:B-----5:R-:W2:Y:S02]  /*19ab0*/  LDG.E R69, desc[UR40][R24.64+0x4] ;  /* 0x0000042818457981 */ /* 0x020ea4000c1e1900 */
[----:B--2---:R-:W-:-:S07]  /*19ac0*/  IMAD.IADD R69, R69, 0x1, -R4 ;  /* 0x0000000145457824 */ /* 0x004fce00078e0a04 */
.L_x_15093:
[----:B------:R-:W-:Y:S01]  /*19ad0*/  IMAD R13, R70, 0x40, R27 ;  /* 0x00000040460d7824 */ /* 0x000fe200078e021b */
[----:B------:R-:W-:Y:S01]  /*19ae0*/  SHFL.IDX PT, R4, R8, RZ, 0x1c1f ;  /* 0x001c1fff08047589 */ /* 0x000fe200000e0000 */
[----:B-----5:R-:W-:Y:S01]  /*19af0*/  IMAD R60, R69, R64, RZ ;  /* 0x00000040453c7224 */ /* 0x020fe200078e02ff */
[----:B------:R-:W-:Y:S01]  /*19b00*/  LOP3.LUT P0, RZ, R72, 0x3, RZ, 0xc0, !PT ;  /* 0x0000000348ff7812 */ /* 0x000fe2000780c0ff */
[----:B------:R-:W-:Y:S01]  /*19b10*/  IMAD.IADD R13, R13, 0x1, R85 ;  /* 0x000000010d0d7824 */ /* 0x000fe200078e0255 */
[----:B------:R-:W0:Y:S03]  /*19b20*/  SHFL.IDX PT, R5, R9, RZ, 0x1c1f ;  /* 0x001c1fff09057589 */ /* 0x000e2600000e0000 */
[C---:B------:R-:W-:Y:S01]  /*19b30*/  VIADD R15, R13.reuse, 0x8 ;  /* 0x000000080d0f7836 */ /* 0x040fe20000000000 */
[----:B------:R-:W-:Y:S01]  /*19b40*/  SHFL.IDX PT, R6, R8, 0x1, 0x1c1f ;  /* 0x003c1f0008067f89 */ /* 0x000fe200000e0000 */
[----:B------:R-:W-:-:S03]  /*19b50*/  ISETP.GE.OR P1, PT, R13, R60, P0 ;  /* 0x0000003c0d00720c */ /* 0x000fc60000726670 */
[----:B------:R-:W1:Y:S01]  /*19b60*/  SHFL.IDX PT, R7, R9, 0x1, 0x1c1f ;  /* 0x003c1f0009077f89 */ /* 0x000e6200000e0000 */
[----:B------:R-:W-:-:S09]  /*19b70*/  ISETP.GE.OR P0, PT, R15, R60, P0 ;  /* 0x0000003c0f00720c */ /* 0x000fd20000706670 */
[----:B0-----:R0:W-:Y:S04]  /*19b80*/  @!P1 ST.E desc[UR40][R4.64], R21 ;  /* 0x0000001504009985 */ /* 0x0011e8000c101928 */
[----:B-1----:R0:W-:Y:S01]  /*19b90*/  @!P0 ST.E desc[UR40][R6.64], R20 ;  /* 0x0000001406008985 */ /* 0x0021e2000c101928 */
[----:B------:R-:W-:Y:S05]  /*19ba0*/  @P3 BRA `(.L_x_15094) ;  /* 0x0000000400a03947 */ /* 0x000fea0003800000 */
[----:B0-----:R-:W-:Y:S01]  /*19bb0*/  IMAD R5, R63, 0x40, R0 ;  /* 0x000000403f057824 */ /* 0x001fe200078e0200 */
[----:B------:R-:W0:Y:S01]  /*19bc0*/  @P4 LDC R29, c[0x0][0xbf0] ;  /* 0x0002fc00ff1d4b82 */ /* 0x000e220000000800 */
[----:B------:R-:W-:Y:S02]  /*19bd0*/  ULDC.64 UR4, c[0x0][0xaa0] ;  /* 0x0002a80000047ab9 */ /* 0x000fe40000000a00 */
        /* <DEDUP_REMOVED lines=18> */
[----:B------:R-:W-:-:S04]  /*19d00*/  IADD3 R21, P0, R2, 0x4800, RZ ;  /* 0x0000480002157810 */ /* 0x000fc80007f1e0ff */
[----:B------:R-:W-:Y:S01]  /*19d10*/  LOP3.LUT R2, R21, 0x380, RZ, 0xc0, !PT ;  /* 0x0000038015027812 */ /* 0x000fe200078ec0ff */
[----:B------:R-:W-:Y:S02]  /*19d20*/  IMAD R65, R65, UR4, RZ ;  /* 0x0000000441417c24 */ /* 0x000fe4000f8e02ff */
[----:B------:R-:W-:Y:S01]  /*19d30*/  IMAD.X R25, RZ, RZ, R3, P0 ;  /* 0x000000ffff197224 */ /* 0x000fe200000e0603 */
[----:B------:R-:W-:-:S04]  /*19d40*/  SHF.R.U64 R2, R2, 0x3, RZ ;  /* 0x0000000302027819 */ /* 0x000fc800000012ff */
[----:B------:R-:W-:Y:S02]  /*19d50*/  LOP3.LUT R24, R2, R21, RZ, 0x3c, !PT ;  /* 0x0000001502187212 */ /* 0x000fe400078e3cff */
[----:B------:R-:W1:Y:S01]  /*19d60*/  @P4 LDC R21, c[0x0][0xbec] ;  /* 0x0002fb00ff154b82 */ /* 0x000e620000000800 */
[C---:B------:R-:W-:Y:S02]  /*19d70*/  IMAD R65, R66.reuse, UR5, R65 ;  /* 0x0000000542417c24 */ /* 0x040fe4000f8e0241 */
[----:B------:R-:W-:Y:S01]  /*19d80*/  IMAD.WIDE.U32 R2, R66, UR4, RZ ;  /* 0x0000000442027c25 */ /* 0x000fe2000f8e00ff */
[----:B------:R-:W-:-:S03]  /*19d90*/  ULDC.64 UR4, c[0x0][0xae8] ;  /* 0x0002ba0000047ab9 */ /* 0x000fc60000000a00 */
[----:B------:R-:W-:Y:S01]  /*19da0*/  IMAD R62, R62, 0x30, R63 ;  /* 0x000000303e3e7824 */ /* 0x000fe200078e023f */
[----:B------:R-:W-:Y:S01]  /*19db0*/  SHF.R.S32.HI R28, RZ, 0x1f, R67 ;  /* 0x0000001fff1c7819 */ /* 0x000fe20000011443 */
[----:B------:R-:W-:Y:S01]  /*19dc0*/  IMAD.IADD R3, R3, 0x1, R65 ;  /* 0x0000000103037824 */ /* 0x000fe200078e0241 */
[----:B------:R-:W5:Y:S01]  /*19dd0*/  LD.E.128 R24, desc[UR40][R24.64] ;  /* 0x0000002818187980 */ /* 0x000f62000c101d00 */
[----:B------:R-:W-:Y:S02]  /*19de0*/  IMAD.IADD R62, R85, 0x1, R62 ;  /* 0x00000001553e7824 */ /* 0x000fe400078e023e */
[C---:B------:R-:W-:Y:S01]  /*19df0*/  IMAD.WIDE.U32 R2, R83.reuse, UR4, R2 ;  /* 0x0000000453027c25 */ /* 0x040fe2000f8e0002 */
        /* <DEDUP_REMOVED lines=8> */
[----:B------:R-:W-:-:S02]  /*19e80*/  IMAD.IADD R63, R63, 0x1, R85 ;  /* 0x000000013f3f7824 */ /* 0x000fc400078e0255 */
[----:B------:R-:W-:Y:S02]  /*19e90*/  IMAD R28, R28, UR4, RZ ;  /* 0x000000041c1c7c24 */ /* 0x000fe4000f8e02ff */
[----:B------:R-:W-:-:S04]  /*19ea0*/  IMAD.WIDE.U32 R2, R67, UR4, R2 ;  /* 0x0000000443027c25 */ /* 0x000fc8000f8e0002 */
[----:B-1----:R-:W-:-:S04]  /*19eb0*/  @P4 IMAD.HI.U32 R20, R62, R21, RZ ;  /* 0x000000153e144227 */ /* 0x002fc800078e00ff */
[----:B------:R-:W-:Y:S01]  /*19ec0*/  IMAD.MOV.U32 R21, RZ, RZ, R62 ;  /* 0x000000ffff157224 */ /* 0x000fe200078e003e */
[----:B------:R-:W-:Y:S01]  /*19ed0*/  @P4 SHF.R.U32.HI R21, RZ, R29, R20 ;  /* 0x0000001dff154219 */ /* 0x000fe20000011614 */
[----:B------:R-:W-:Y:S01]  /*19ee0*/  IMAD R29, R67, UR5, R28 ;  /* 0x00000005431d7c24 */ /* 0x000fe2000f8e021c */
[----:B------:R-:W-:Y:S02]  /*19ef0*/  ULDC.64 UR4, c[0x0][0xae0] ;  /* 0x0002b80000047ab9 */ /* 0x000fe40000000a00 */
[--C-:B------:R-:W-:Y:S01]  /*19f00*/  SHF.R.S32.HI R20, RZ, 0x1f, R21.reuse ;  /* 0x0000001fff147819 */ /* 0x100fe20000011415 */
[----:B------:R-:W-:Y:S02]  /*19f10*/  IMAD.MOV R31, RZ, RZ, -R21 ;  /* 0x000000ffff1f7224 */ /* 0x000fe400078e0a15 */
[----:B------:R-:W-:Y:S02]  /*19f20*/  IMAD.IADD R3, R3, 0x1, R29 ;  /* 0x0000000103037824 */ /* 0x000fe400078e021d */
[----:B------:R-:W-:-:S02]  /*19f30*/  IMAD R20, R20, UR4, RZ ;  /* 0x0000000414147c24 */ /* 0x000fc4000f8e02ff */
[----:B------:R-:W-:Y:S02]  /*19f40*/  IMAD R29, R64, R31, R62 ;  /* 0x0000001f401d7224 */ /* 0x000fe400078e023e */
[C---:B------:R-:W-:Y:S02]  /*19f50*/  IMAD R31, R21.reuse, UR5, R20 ;  /* 0x00000005151f7c24 */ /* 0x040fe4000f8e0214 */
[----:B------:R-:W-:Y:S01]  /*19f60*/  IMAD.WIDE.U32 R2, R21, UR4, R2 ;  /* 0x0000000415027c25 */ /* 0x000fe2000f8e0002 */
[----:B------:R-:W-:Y:S01]  /*19f70*/  SHF.R.S32.HI R20, RZ, 0x1f, R29 ;  /* 0x0000001fff147819 */ /* 0x000fe2000001141d */
[----:B------:R-:W-:Y:S02]  /*19f80*/  ULDC.64 UR4, c[0x0][0xad8] ;  /* 0x0002b60000047ab9 */ /* 0x000fe40000000a00 */
[----:B------:R-:W-:Y:S02]  /*19f90*/  IMAD.IADD R3, R3, 0x1, R31 ;  /* 0x0000000103037824 */ /* 0x000fe400078e021f */
[----:B------:R-:W-:-:S02]  /*19fa0*/  IMAD R20, R20, UR4, RZ ;  /* 0x0000000414147c24 */ /* 0x000fc4000f8e02ff */
[----:B------:R-:W-:-:S04]  /*19fb0*/  IMAD.WIDE.U32 R2, R29, UR4, R2 ;  /* 0x000000041d027c25 */ /* 0x000fc8000f8e0002 */
[----:B------:R-:W-:Y:S01]  /*19fc0*/  IMAD R21, R29, UR5, R20 ;  /* 0x000000051d157c24 */ /* 0x000fe2000f8e0214 */
[----:B------:R-:W-:Y:S02]  /*19fd0*/  ULDC.64 UR4, c[0x0][0xa80] ;  /* 0x0002a00000047ab9 */ /* 0x000fe40000000a00 */
[C---:B------:R-:W-:Y:S01]  /*19fe0*/  LEA R30, P0, R2.reuse, UR4, 0x1 ;  /* 0x00000004021e7c11 */ /* 0x040fe2000f8008ff */
[----:B------:R-:W-:Y:S01]  /*19ff0*/  IMAD.IADD R3, R3, 0x1, R21 ;  /* 0x0000000103037824 */ /* 0x000fe200078e0215 */
[----:B------:R-:W-:Y:S01]  /*1a000*/  ULDC UR4, c[0x0][0xac8] ;  /* 0x0002b20000047ab9 */ /* 0x000fe20000000800 */
[C---:B------:R-:W-:Y:S02]  /*1a010*/  VIADD R21, R63.reuse, 0x60 ;  /* 0x000000603f157836 */ /* 0x040fe40000000000 */
[----:B0-----:R-:W0:Y:S01]  /*1a020*/  SHFL.IDX PT, R31, R30, RZ, 0x181f ;  /* 0x00181fff1e1f7589 */ /* 0x001e2200000e0000 */
[----:B------:R-:W-:Y:S01]  /*1a030*/  LEA.HI.X R32, R2, UR5, R3, 0x1, P0 ;  /* 0x0000000502207c11 */ /* 0x000fe200080f0c03 */
[C---:B------:R-:W-:Y:S01]  /*1a040*/  VIADD R3, R63.reuse, 0x30 ;  /* 0x000000303f037836 */ /* 0x040fe20000000000 */
[----:B------:R-:W-:Y:S01]  /*1a050*/  ISETP.GE.AND P0, PT, R0, UR4, PT ;  /* 0x0000000400007c0c */ /* 0x000fe2000bf06270 */
[----:B------:R-:W1:Y:S03]  /*1a060*/  SHFL.IDX PT, R35, R30, 0x1, 0x181f ;  /* 0x00381f001e237f89 */ /* 0x000e6600000e0000 */
[-C--:B------:R-:W-:Y:S01]  /*1a070*/  ISETP.GE.OR P1, PT, R63, R60.reuse, P0 ;  /* 0x0000003c3f00720c */ /* 0x080fe20000726670 */
[----:B------:R-:W1:Y:S01]  /*1a080*/  SHFL.IDX PT, R37, R30, 0x2, 0x181f ;  /* 0x00581f001e257f89 */ /* 0x000e6200000e0000 */
[-C--:B------:R-:W-:Y:S01]  /*1a090*/  ISETP.GE.OR P2, PT, R3, R60.reuse, P0 ;  /* 0x0000003c0300720c */ /* 0x080fe20000746670 */
[----:B------:R-:W-:Y:S01]  /*1a0a0*/  VIADD R3, R22, 0x13220 ;  /* 0x0001322016037836 */ /* 0x000fe20000000000 */
[----:B------:R-:W-:Y:S01]  /*1a0b0*/  ISETP.GE.OR P3, PT, R21, R60, P0 ;  /* 0x0000003c1500720c */ /* 0x000fe20000766670 */
[----:B------:R-:W1:Y:S03]  /*1a0c0*/  SHFL.IDX PT, R29, R32, RZ, 0x181f ;  /* 0x00181fff201d7589 */ /* 0x000e6600000e0000 */
[----:B------:R-:W-:Y:S01]  /*1a0d0*/  PRMT R21, RZ, 0x654, R3 ;  /* 0x00000654ff157816 */ /* 0x000fe20000000003 */
[----:B------:R-:W1:Y:S03]  /*1a0e0*/  SHFL.IDX PT, R33, R32, 0x1, 0x181f ;  /* 0x00381f0020217f89 */ /* 0x000e6600000e0000 */
[----:B------:R1:W-:Y:S01]  /*1a0f0*/  SYNCS.ARRIVE.TRANS64.RED.A1T0 RZ, [R21+URZ], RZ ;  /* 0x000000ff15ff79a7 */ /* 0x0003e2000810043f */
[----:B------:R-:W1:Y:S01]  /*1a100*/  SHFL.IDX PT, R34, R32, 0x2, 0x181f ;  /* 0x00581f0020227f89 */ /* 0x000e6200000e0000 */
[----:B0-----:R-:W-:Y:S01]  /*1a110*/  @!P1 LEA R2, P4, R0, R31, 0x1 ;  /* 0x0000001f00029211 */ /* 0x001fe200078808ff */
[----:B------:R-:W-:-:S02]  /*1a120*/  VIADD R31, R63, 0x90 ;  /* 0x000000903f1f7836 */ /* 0x000fc40000000000 */
[----:B------:R-:W0:Y:S01]  /*1a130*/  SHFL.IDX PT, R32, R32, 0x3, 0x181f ;  /* 0x00781f0020207f89 */ /* 0x000e2200000e0000 */
[C---:B-1----:R-:W-:Y:S02]  /*1a140*/  @!P2 LEA R20, P5, R0.reuse, R35, 0x1 ;  /* 0x000000230014a211 */ /* 0x042fe400078a08ff */
[----:B------:R-:W-:Y:S02]  /*1a150*/  ISETP.GE.OR P0, PT, R31, R60, P0 ;  /* 0x0000003c1f00720c */ /* 0x000fe40000706670 */
[C---:B------:R-:W-:Y:S02]  /*1a160*/  @!P3 LEA R28, P6, R0.reuse, R37, 0x1 ;  /* 0x00000025001cb211 */ /* 0x040fe400078c08ff */
[C-C-:B------:R-:W-:Y:S02]  /*1a170*/  @!P1 LEA.HI.X R3, R0.reuse, R29, R61.reuse, 0x1, P4 ;  /* 0x0000001d00039211 */ /* 0x140fe400020f0c3d */
[C-C-:B------:R-:W-:Y:S02]  /*1a180*/  @!P2 LEA.HI.X R21, R0.reuse, R33, R61.reuse, 0x1, P5 ;  /* 0x000000210015a211 */ /* 0x140fe400028f0c3d */
[----:B------:R1:W0:Y:S01]  /*1a190*/  SHFL.IDX PT, R33, R30, 0x3, 0x181f ;  /* 0x00781f001e217f89 */ /* 0x00022200000e0000 */
[----:B------:R-:W-:-:S03]  /*1a1a0*/  @!P3 LEA.HI.X R29, R0, R34, R61, 0x1, P6 ;  /* 0x00000022001db211 */ /* 0x000fc600030f0c3d */
        /* <DEDUP_REMOVED lines=8> */
.L_x_15094:
[----:B------:R-:W2:Y:S01]  /*1a230*/  LDL R69, [R1+0x20] ;  /* 0x0000200001457983 */ /* 0x000ea20000100800 */
[----:B0-----:R-:W0:Y:S01]  /*1a240*/  @P4 LDC R4, c[0x0][0xbec] ;  /* 0x0002fb00ff044b82 */ /* 0x001e220000000800 */
[----:B------:R-:W-:Y:S01]  /*1a250*/  ULDC.64 UR4, c[0x0][0xb08] ;  /* 0x0002c20000047ab9 */ /* 0x000fe20000000a00 */
[----:B------:R-:W-:Y:S01]  /*1a260*/  SHF.R.S32.HI R0, RZ, 0x1f, R67 ;  /* 0x0000001fff007819 */ /* 0x000fe20000011443 */
[----:B------:R-:W-:Y:S01]  /*1a270*/  IMAD R65, R65, UR4, RZ ;  /* 0x0000000441417c24 */ /* 0x000fe2000f8e02ff */
[----:B------:R-:W-:Y:S01]  /*1a280*/  ULDC.64 UR6, c[0x0][0xb30] ;  /* 0x0002cc0000067ab9 */ /* 0x000fe20000000a00 */
[----:B------:R-:W-:-:S03]  /*1a290*/  IMAD.WIDE.U32 R2, R66, UR4, RZ ;  /* 0x0000000442027c25 */ /* 0x000fc6000f8e00ff */
[----:B------:R-:W1:Y:S01]  /*1a2a0*/  @P4 LDC R9, c[0x0][0xbf0] ;  /* 0x0002fc00ff094b82 */ /* 0x000e620000000800 */
[----:B------:R-:W-:Y:S01]  /*1a2b0*/  IMAD R65, R66, UR5, R65 ;  /* 0x0000000542417c24 */ /* 0x000fe2000f8e0241 */
[----:B------:R-:W-:-:S03]  /*1a2c0*/  ULDC.64 UR4, c[0x0][0xb38] ;  /* 0x0002ce0000047ab9 */ /* 0x000fc60000000a00 */
[----:B------:R-:W-:Y:S02]  /*1a2d0*/  IMAD.IADD R3, R3, 0x1, R65 ;  /* 0x0000000103037824 */ /* 0x000fe400078e0241 */
[----:B------:R-:W-:-:S04]  /*1a2e0*/  IMAD.WIDE.U32 R2, R83, UR4, R2 ;  /* 0x0000000453027c25 */ /* 0x000fc8000f8e0002 */
[----:B------:R-:W-:Y:S01]  /*1a2f0*/  IMAD R3, R83, UR5, R3 ;  /* 0x0000000553037c24 */ /* 0x000fe2000f8e0203 */
[----:B------:R-:W-:Y:S02]  /*1a300*/  ULDC.64 UR4, c[0x0][0xb40] ;  /* 0x0002d00000047ab9 */ /* 0x000fe40000000a00 */
[----:B------:R-:W-:Y:S02]  /*1a310*/  IMAD R0, R0, UR4, RZ ;  /* 0x0000000400007c24 */ /* 0x000fe4000f8e02ff */
[----:B0-----:R-:W-:-:S04]  /*1a320*/  @P4 IMAD.HI.U32 R4, R11, R4, RZ ;  /* 0x000000040b044227 */ /* 0x001fc800078e00ff */
[C---:B------:R-:W-:Y:S02]  /*1a330*/  IMAD R7, R67.reuse, UR5, R0 ;  /* 0x0000000543077c24 */ /* 0x040fe4000f8e0200 */
[----:B------:R-:W-:Y:S01]  /*1a340*/  IMAD.WIDE.U32 R2, R67, UR4, R2 ;  /* 0x0000000443027c25 */ /* 0x000fe2000f8e0002 */
[----:B------:R-:W-:-:S03]  /*1a350*/  ULDC.64 UR4, c[0x0][0xb48] ;  /* 0x0002d20000047ab9 */ /* 0x000fc60000000a00 */
[----:B------:R-:W-:Y:S01]  /*1a360*/  IMAD.MOV.U32 R5, RZ, RZ, R11 ;  /* 0x000000ffff057224 */ /* 0x000fe200078e000b */
[----:B-1----:R-:W-:Y:S01]  /*1a370*/  @P4 SHF.R.U32.HI R5, RZ, R9, R4 ;  /* 0x00000009ff054219 */ /* 0x002fe20000011604 */
[----:B------:R-:W-:-:S03]  /*1a380*/  IMAD.IADD R3, R3, 0x1, R7 ;  /* 0x0000000103037824 */ /* 0x000fc600078e0207 */
[--C-:B------:R-:W-:Y:S01]  /*1a390*/  SHF.R.S32.HI R0, RZ, 0x1f, R5.reuse ;  /* 0x0000001fff007819 */ /* 0x100fe20000011405 */
[----:B------:R-:W-:Y:S02]  /*1a3a0*/  IMAD.MOV R7, RZ, RZ, -R5 ;  /* 0x000000ffff077224 */ /* 0x000fe400078e0a05 */
[----:B------:R-:W-:-:S04]  /*1a3b0*/  IMAD.WIDE.U32 R2, R81, UR4, R2 ;  /* 0x0000000451027c25 */ /* 0x000fc8000f8e0002 */
        /* <DEDUP_REMOVED lines=13> */
[----:B------:R-:W-:Y:S01]  /*1a490*/  VIADD R4, R22, 0x13220 ;  /* 0x0001322016047836 */ /* 0x000fe20000000000 */
[----:B------:R-:W-:Y:S01]  /*1a4a0*/  LEA R0, P1, R2, UR4, 0x2 ;  /* 0x0000000402007c11 */ /* 0x000fe2000f8210ff */
[----:B------:R-:W-:-:S03]  /*1a4b0*/  IMAD.IADD R3, R3, 0x1, R5 ;  /* 0x0000000103037824 */ /* 0x000fc600078e0205 */
[----:B------:R-:W-:Y:S02]  /*1a4c0*/  PRMT R4, RZ, 0x654, R4 ;  /* 0x00000654ff047816 */ /* 0x000fe40000000004 */
[----:B------:R-:W-:Y:S01]  /*1a4d0*/  LEA.HI.X R14, R2, UR5, R3, 0x2, P1 ;  /* 0x00000005020e7c11 */ /* 0x000fe200088f1403 */
[----:B------:R-:W-:Y:S01]  /*1a4e0*/  BSSY B1, `(.L_x_15096) ;  /* 0x0000033000017945 */ /* 0x000fe20003800000 */
[----:B------:R0:W-:Y:S03]  /*1a4f0*/  SYNCS.ARRIVE.TRANS64.RED.A1T0 RZ, [R4+URZ], RZ ;  /* 0x000000ff04ff79a7 */ /* 0x0001e6000810043f */
[----:B------:R1:W3:Y:S04]  /*1a500*/  SHFL.IDX PT, R5, R14, RZ, 0x1c1f ;  /* 0x001c1fff0e057589 */ /* 0x0002e800000e0000 */
[----:B0-----:R1:W0:Y:S01]  /*1a510*/  SHFL.IDX PT, R4, R0, RZ, 0x1c1f ;  /* 0x001c1fff00047589 */ /* 0x00122200000e0000 */
[----:B--2---:R-:W-:-:S02]  /*1a520*/  VIADD R21, R69, 0x38 ;  /* 0x0000003845157836 */ /* 0x004fc40000000000 */
[C---:B------:R-:W-:Y:S02]  /*1a530*/  VIADD R25, R69.reuse, 0x8 ;  /* 0x0000000845197836 */ /* 0x040fe40000000000 */
[C---:B------:R-:W-:Y:S02]  /*1a540*/  VIADD R27, R69.reuse, 0x30 ;  /* 0x00000030451b7836 */ /* 0x040fe40000000000 */
[C---:B------:R-:W-:Y:S02]  /*1a550*/  VIADD R61, R69.reuse, 0x28 ;  /* 0x00000028453d7836 */ /* 0x040fe40000000000 */
[C---:B------:R-:W-:Y:S02]  /*1a560*/  VIADD R63, R69.reuse, 0x10 ;  /* 0x00000010453f7836 */ /* 0x040fe40000000000 */
[C---:B------:R-:W-:Y:S02]  /*1a570*/  VIADD R65, R69.reuse, 0x18 ;  /* 0x0000001845417836 */ /* 0x040fe40000000000 */
        /* <DEDUP_REMOVED lines=8> */
[----:B01-3--:R-:W-:Y:S06]  /*1a600*/  @P0 BRA `(.L_x_15097) ;  /* 0x0000000000800947 */ /* 0x00bfec0003800000 */
        /* <DEDUP_REMOVED lines=24> */
[-C--:B-1----:R-:W-:Y:S02]  /*1a790*/  @!P1 LEA R6, P5, R27, R4.reuse, 0x2 ;  /* 0x000000041b069211 */ /* 0x082fe400078a10ff */
[----:B------:R-:W-:Y:S01]  /*1a7a0*/  @!P0 LEA R4, P6, R21, R4, 0x2 ;  /* 0x0000000415048211 */ /* 0x000fe200078c10ff */
[----:B------:R2:W-:Y:S01]  /*1a7b0*/  @!P3 ST.E.64 desc[UR40][R2.64], R52 ;  /* 0x000000340200b985 */ /* 0x0005e2000c101b28 */
[-C--:B------:R-:W-:Y:S02]  /*1a7c0*/  @!P1 LEA.HI.X R7, R27, R5.reuse, R24, 0x2, P5 ;  /* 0x000000051b079211 */ /* 0x080fe400028f1418 */
[----:B------:R-:W-:Y:S01]  /*1a7d0*/  @!P0 LEA.HI.X R5, R21, R5, R26, 0x2, P6 ;  /* 0x0000000515058211 */ /* 0x000fe200030f141a */
[----:B------:R2:W-:Y:S04]  /*1a7e0*/  @!P2 ST.E.64 desc[UR40][R12.64], R54 ;  /* 0x000000360c00a985 */ /* 0x0005e8000c101b28 */
[----:B------:R2:W-:Y:S04]  /*1a7f0*/  @!P1 ST.E.64 desc[UR40][R6.64], R56 ;  /* 0x0000003806009985 */ /* 0x0005e8000c101b28 */
[----:B------:R2:W-:Y:S02]  /*1a800*/  @!P0 ST.E.64 desc[UR40][R4.64], R58 ;  /* 0x0000003a04008985 */ /* 0x0005e4000c101b28 */
.L_x_15097:
[----:B------:R-:W-:Y:S05]  /*1a810*/  BSYNC B1 ;  /* 0x0000000000017941 */ /* 0x000fea0003800000 */
.L_x_15096:
[----:B------:R-:W-:Y:S01]  /*1a820*/  ISETP.GE.AND P0, PT, R15, R60, PT ;  /* 0x0000003c0f00720c */ /* 0x000fe20003f06270 */
[----:B--2---:R3:W4:Y:S04]  /*1a830*/  SHFL.IDX PT, R5, R14, 0x1, 0x1c1f ;  /* 0x003c1f000e057f89 */ /* 0x00472800000e0000 */
[----:B------:R3:W0:Y:S08]  /*1a840*/  SHFL.IDX PT, R4, R0, 0x1, 0x1c1f ;  /* 0x003c1f0000047f89 */ /* 0x00063000000e0000 */
[----:B---3--:R-:W-:Y:S05]  /*1a850*/  @P0 BRA `(.L_x_15095) ;  /* 0x0000000800f00947 */ /* 0x008fea0003800000 */
[----:B------:R-:W-:Y:S02]  /*1a860*/  ULDC UR4, c[0x0][0xac8] ;  /* 0x0002b20000047ab9 */ /* 0x000fe40000000800 */
[----:B------:R-:W-:Y:S02]  /*1a870*/  ISETP.GE.AND P0, PT, R69, UR4, PT ;  /* 0x0000000445007c0c */ /* 0x000fe4000bf06270 */
[----:B------:R-:W-:Y:S02]  /*1a880*/  ISETP.GE.AND P4, PT, R25, UR4, PT ;  /* 0x0000000419007c0c */ /* 0x000fe4000bf86270 */
[----:B------:R-:W-:Y:S02]  /*1a890*/  ISETP.GE.AND P3, PT, R63, UR4, PT ;  /* 0x000000043f007c0c */ /* 0x000fe4000bf66270 */
[----:B------:R-:W-:Y:S02]  /*1a8a0*/  ISETP.GE.AND P2, PT, R65, UR4, PT ;  /* 0x0000000441007c0c */ /* 0x000fe4000bf46270 */
[----:B------:R-:W-:-:S05]  /*1a8b0*/  ISETP.GE.AND P1, PT, R67, UR4, PT ;  /* 0x0000000443007c0c */ /* 0x000fca000bf26270 */
[----:B0---4-:R-:W-:Y:S02]  /*1a8c0*/  @!P0 IMAD.WIDE R2, R69, 0x4, R4 ;  /* 0x0000000445028825 */ /* 0x011fe400078e0204 */
        /* <DEDUP_REMOVED lines=14> */
[----:B0-----:R-:W-:-:S03]  /*1a9b0*/  @!P0 LEA R2, P5, R61, R4, 0x2 ;  /* 0x000000043d028211 */ /* 0x001fc600078a10ff */
        /* <DEDUP_REMOVED lines=8> */
[----:B---3--:R-:W-:-:S04]  /*1aa40*/  LEA R2, P0, R21, R4, 0x2 ;  /* 0x0000000415027211 */ /* 0x008fc800078010ff */
[----:B------:R-:W-:-:S05]  /*1aa50*/  LEA.HI.X R3, R21, R5, R26, 0x2, P0 ;  /* 0x0000000515037211 */ /* 0x000fca00000f141a */
[----:B------:R0:W-:Y:S01]  /*1aa60*/  ST.E.64 desc[UR40][R2.64], R42 ;  /* 0x0000002a02007985 */ /* 0x0001e2000c101b28 */
[----:B------:R-:W-:Y:S05]  /*1aa70*/  BRA `(.L_x_15095) ;  /* 0x0000000800687947 */ /* 0x000fea0003800000 */
.L_x_15092:
[----:B-1----:R-:W2:Y:S01]  /*1aa80*/  LDL R6, [R1+0x58] ;  /* 0x0000580001067983 */ /* 0x002ea20000100800 */
        /* <DEDUP_REMOVED lines=8> */
[----:B------:R-:W0:Y:S01]  /*1ab10*/  @P1 LDC.64 R4, c[0x0][0xc08] ;  /* 0x00030200ff041b82 */ /* 0x000e220000000a00 */
[----:B------:R-:W-:Y:S02]  /*1ab20*/  ULDC UR4, c[0x0][0xa88] ;  /* 0x0002a20000047ab9 */ /* 0x000fe40000000800 */
[----:B------:R-:W-:Y:S02]  /*1ab30*/  IMAD.U32 R12, RZ, RZ, UR4 ;  /* 0x00000004ff0c7e24 */ /* 0x000fe4000f8e00ff */
[----:B--2---:R-:W-:-:S04]  /*1ab40*/  IMAD.WIDE R2, R6, 0x4, R2 ;  /* 0x0000000406027825 */ /* 0x004fc800078e0202 */
[----:B0-----:R-:W-:Y:S01]  /*1ab50*/  @P1 IMAD.WIDE R4, R6, 0x4, R4 ;  /* 0x0000000406041825 */ /* 0x001fe200078e0204 */
[----:B------:R0:W5:Y:S04]  /*1ab60*/  @P0 LDG.E R13, desc[UR40][R2.64] ;  /* 0x00000028020d0981 */ /* 0x000168000c1e1900 */
[----:B------:R0:W5:Y:S01]  /*1ab70*/  @P1 LDG.E R12, desc[UR40][R4.64] ;  /* 0x00000028040c1981 */ /* 0x000162000c1e1900 */
[----:B------:R-:W-:Y:S02]  /*1ab80*/  ISETP.GT.AND P3, PT, R60, 0xbf, PT ;  /* 0x000000bf3c00780c */ /* 0x000fe40003f64270 */
[----:B------:R-:W-:Y:S02]  /*1ab90*/  ISETP.GT.AND P2, PT, R77, 0x1, PT ;  /* 0x000000014d00780c */ /* 0x000fe40003f44270 */
[----:B------:R-:W-:Y:S01]  /*1aba0*/  SHF.R.S32.HI R24, RZ, 0x1f, R6 ;  /* 0x0000001fff187819 */ /* 0x000fe20000011406 */
[----:B------:R-:W-:Y:S10]  /*1abb0*/  @P1 BRA `(.L_x_15098) ;  /* 0x0000000000101947 */ /* 0x000ff40003800000 */
[----:B------:R-:W-:Y:S05]  /*1abc0*/  @!P0 BRA `(.L_x_15098) ;  /* 0x00000000000c8947 */ /* 0x000fea0003800000 */
[----:B0-----:R-:W2:Y:S04]  /*1abd0*/  LDG.E R5, desc[UR40][R2.64] ;  /* 0x0000002802057981 */ /* 0x001ea8000c1e1900 */
[----:B-----5:R-:W2:Y:S02]  /*1abe0*/  LDG.E R12, desc[UR40][R2.64+0x4] ;  /* 0x00000428020c7981 */ /* 0x020ea4000c1e1900 */
[----:B--2---:R-:W-:-:S07]  /*1abf0*/  IMAD.IADD R12, R12, 0x1, -R5 ;  /* 0x000000010c0c7824 */ /* 0x004fce00078e0a05 */
.L_x_15098:
[----:B------:R-:W-:Y:S01]  /*1ac00*/  BSSY B1, `(.L_x_15099) ;  /* 0x0000038000017945 */ /* 0x000fe20003800000 */
[----:B------:R-:W-:Y:S02]  /*1ac10*/  SEL R21, R6, RZ, !P0 ;  /* 0x000000ff06157207 */ /* 0x000fe40004000000 */
[----:B------:R-:W-:Y:S02]  /*1ac20*/  SEL R24, R24, RZ, !P0 ;  /* 0x000000ff18187207 */ /* 0x000fe40004000000 */
[----:B-----5:R-:W-:Y:S01]  /*1ac30*/  SHF.R.S32.HI R20, RZ, 0x1f, R13 ;  /* 0x0000001fff147819 */ /* 0x020fe2000001140d */
[----:B------:R-:W-:Y:S06]  /*1ac40*/  @P3 BRA `(.L_x_15100) ;  /* 0x0000000000cc3947 */ /* 0x000fec0003800000 */
[----:B0-----:R-:W2:Y:S01]  /*1ac50*/  LDL R3, [R1+0x24] ;  /* 0x0000240001037983 */ /* 0x001ea20000100800 */
[----:B------:R-:W0:Y:S02]  /*1ac60*/  LDC R27, c[0x0][0xbe8] ;  /* 0x0002fa00ff1b7b82 */ /* 0x000e240000000800 */
[----:B0-----:R-:W-:Y:S01]  /*1ac70*/  IMAD R2, R12, R27, RZ ;  /* 0x0000001b0c027224 */ /* 0x001fe200078e02ff */
[----:B--2---:R-:W-:-:S04]  /*1ac80*/  IADD3 R25, R3, -0x80, R79 ;  /* 0xffffff8003197810 */ /* 0x004fc80007ffe04f */
[----:B------:R-:W-:-:S13]  /*1ac90*/  ISETP.GE.AND P0, PT, R25, R2, PT ;  /* 0x000000021900720c */ /* 0x000fda0003f06270 */
[----:B------:R-:W-:Y:S05]  /*1aca0*/  @P0 BRA `(.L_x_15100) ;  /* 0x0000000000b40947 */ /* 0x000fea0003800000 */
[----:B------:R-:W2:Y:S01]  /*1acb0*/  LDL R10, [R1+0x4] ;  /* 0x00000400010a7983 */ /* 0x000ea20000100800 */
[----:B------:R-:W-:Y:S01]  /*1acc0*/  IMAD.MOV.U32 R2, RZ, RZ, 0x9b8 ;  /* 0x000009b8ff027424 */ /* 0x000fe200078e00ff */
[----:B------:R-:W-:Y:S01]  /*1acd0*/  ISETP.GT.AND P3, PT, R77, 0x1, PT ;  /* 0x000000014d00780c */ /* 0x000fe20003f64270 */
[----:B------:R-:W0:Y:S01]  /*1ace0*/  LDC.64 R28, c[0x0][0xba8] ;  /* 0x0002ea00ff1c7b82 */ /* 0x000e220000000a00 */
[----:B------:R-:W3:Y:S01]  /*1acf0*/  LDL.LU R30, [R1+0x60] ;  /* 0x00006000011e7983 */ /* 0x000ee20000300800 */
[----:B------:R-:W-:Y:S01]  /*1ad00*/  ISETP.NE.AND P0, PT, R27, 0x1, PT ;  /* 0x000000011b00780c */ /* 0x000fe20003f05270 */
[----:B------:R-:W-:Y:S01]  /*1ad10*/  IMAD.MOV.U32 R15, RZ, RZ, R25 ;  /* 0x000000ffff0f7224 */ /* 0x000fe200078e0019 */
[----:B------:R-:W-:-:S04]  /*1ad20*/  SEL R26, R2, 0x978, P3 ;  /* 0x00000978021a7807 */ /* 0x000fc80001800000 */
[----:B------:R-:W1:Y:S08]  /*1ad30*/  LDC.64 R6, c[0x0][R26+0x220] ;  /* 0x000088001a067b82 */ /* 0x000e700000000a00 */
[----:B------:R-:W2:Y:S08]  /*1ad40*/  LDC.64 R2, c[0x0][R26+0x218] ;  /* 0x000086001a027b82 */ /* 0x000eb00000000a00 */
[----:B------:R-:W4:Y:S08]  /*1ad50*/  LDC.64 R8, c[0x0][R26+0x228] ;  /* 0x00008a001a087b82 */ /* 0x000f300000000a00 */
[----:B------:R-:W5:Y:S08]  /*1ad60*/  LDC.64 R4, c[0x0][R26+0x210] ;  /* 0x000084001a047b82 */ /* 0x000f700000000a00 */
[----:B------:R-:W4:Y:S08]  /*1ad70*/  @P0 LDC R14, c[0x0][0xbec] ;  /* 0x0002fb00ff0e0b82 */ /* 0x000f300000000800 */
[----:B------:R-:W5:Y:S01]  /*1ad80*/  @P0 LDC R33, c[0x0][0xbf0] ;  /* 0x0002fc00ff210b82 */ /* 0x000f620000000800 */
[----:B-1----:R-:W-:-:S07]  /*1ad90*/  IMAD R7, R7, R21, RZ ;  /* 0x0000001507077224 */ /* 0x002fce00078e02ff */
[----:B0-----:R-:W0:Y:S01]  /*1ada0*/  @!P3 LDC R28, c[0x0][0xb50] ;  /* 0x0002d400ff1cbb82 */ /* 0x001e220000000800 */
[----:B------:R-:W-:Y:S02]  /*1adb0*/  IMAD R7, R6, R24, R7 ;  /* 0x0000001806077224 */ /* 0x000fe400078e0207 */
[----:B----4-:R-:W-:-:S05]  /*1adc0*/  @P0 IMAD.HI.U32 R14, R25, R14, RZ ;  /* 0x0000000e190e0227 */ /* 0x010fca00078e00ff */
[----:B------:R-:W1:Y:S01]  /*1add0*/  @!P3 LDC R29, c[0x0][0xb54] ;  /* 0x0002d500ff1dbb82 */ /* 0x000e620000000800 */
[----:B-----5:R-:W-:Y:S01]  /*1ade0*/  @P0 SHF.R.U32.HI R15, RZ, R33, R14 ;  /* 0x00000021ff0f0219 */ /* 0x020fe2000001160e */
[-C--:B--2---:R-:W-:Y:S02]  /*1adf0*/  IMAD R31, R3, R10.reuse, RZ ;  /* 0x0000000a031f7224 */ /* 0x084fe400078e02ff */
[----:B------:R-:W-:Y:S01]  /*1ae00*/  IMAD.WIDE.U32 R10, R2, R10, RZ ;  /* 0x0000000a020a7225 */ /* 0x000fe200078e00ff */
[----:B---3--:R-:W-:-:S03]  /*1ae10*/  SEL R33, R30, RZ, P3 ;  /* 0x000000ff1e217207 */ /* 0x008fc60001800000 */
        /* <DEDUP_REMOVED lines=10> */
[----:B------:R-:W-:Y:S01]  /*1aec0*/  IADD3 R2, P0, P1, R15, R10, R2 ;  /* 0x0000000a0f027210 */ /* 0x000fe2000791e002 */
[----:B------:R-:W-:Y:S01]  /*1aed0*/  IMAD R5, R5, R7, RZ ;  /* 0x0000000705057224 */ /* 0x000fe200078e02ff */
[----:B------:R-:W-:Y:S02]  /*1aee0*/  SHF.R.S32.HI R15, RZ, 0x1f, R15 ;  /* 0x0000001fff0f7819 */ /* 0x000fe4000001140f */
[----:B------:R-:W-:Y:S02]  /*1aef0*/  SHF.R.S32.HI R9, RZ, 0x1f, R7 ;  /* 0x0000001fff097819 */ /* 0x000fe40000011407 */
[----:B------:R-:W-:-:S03]  /*1af00*/  IADD3.X R3, R15, R6, R3, P0, P1 ;  /* 0x000000060f037210 */ /* 0x000fc600007e2403 */
[C---:B------:R-:W-:Y:S02]  /*1af10*/  IMAD R5, R4.reuse, R9, R5 ;  /* 0x0000000904057224 */ /* 0x040fe400078e0205 */
[----:B------:R-:W-:-:S04]  /*1af20*/  IMAD.WIDE.U32 R2, R4, R7, R2 ;  /* 0x0000000704027225 */ /* 0x000fc800078e0002 */
[----:B------:R-:W-:Y:S01]  /*1af30*/  IMAD.IADD R3, R3, 0x1, R5 ;  /* 0x0000000103037824 */ /* 0x000fe200078e0205 */
[----:B0-----:R-:W-:-:S04]  /*1af40*/  LEA R4, P0, R2, R28, 0x2 ;  /* 0x0000001c02047211 */ /* 0x001fc800078010ff */
[----:B-1----:R-:W-:Y:S01]  /*1af50*/  LEA.HI.X R5, R2, R29, R3, 0x2, P0 ;  /* 0x0000001d02057211 */ /* 0x002fe200000f1403 */
[----:B------:R-:W-:-:S05]  /*1af60*/  IMAD.MOV.U32 R3, RZ, RZ, -0x800000 ;  /* 0xff800000ff037424 */ /* 0x000fca00078e00ff */
[----:B------:R1:W-:Y:S03]  /*1af70*/  STG.E desc[UR40][R4.64], R3 ;  /* 0x0000000304007986 */ /* 0x0003e6000c101928 */
.L_x_15100:
[----:B------:R-:W-:Y:S05]  /*1af80*/  BSYNC B1 ;  /* 0x0000000000017941 */ /* 0x000fea0003800000 */
.L_x_15099:
[----:B------:R-:W-:Y:S05]  /*1af90*/  @P2 BRA `(.L_x_15095) ;  /* 0x0000000400202947 */ /* 0x000fea0003800000 */
[----:B------:R-:W2:Y:S01]  /*1afa0*/  LDL.LU R10, [R1+0x4] ;  /* 0x00000400010a7983 */ /* 0x000ea20000300800 */
[----:B------:R-:W3:Y:S01]  /*1afb0*/  LDC R11, c[0x0][0xbe8] ;  /* 0x0002fa00ff0b7b82 */ /* 0x000ee20000000800 */
[----:B------:R-:W-:Y:S01]  /*1afc0*/  ULDC.64 UR4, c[0x0][0xaa0] ;  /* 0x0002a80000047ab9 */ /* 0x000fe20000000a00 */
[----:B------:R-:W-:Y:S01]  /*1afd0*/  IMAD R62, R62, 0x30, R63 ;  /* 0x000000303e3e7824 */ /* 0x000fe200078e023f */
[----:B------:R-:W4:Y:S01]  /*1afe0*/  LDL.LU R8, [R1+0x24] ;  /* 0x0000240001087983 */ /* 0x000f220000300800 */
[----:B0-----:R-:W-:Y:S01]  /*1aff0*/  IMAD R2, R20, UR4, RZ ;  /* 0x0000000414027c24 */ /* 0x001fe2000f8e02ff */
[----:B------:R-:W-:Y:S02]  /*1b000*/  ULDC.64 UR6, c[0x0][0xaf0] ;  /* 0x0002bc0000067ab9 */ /* 0x000fe40000000a00 */
[----:B------:R-:W-:Y:S02]  /*1b010*/  IMAD R6, R24, UR6, RZ ;  /* 0x0000000618067c24 */ /* 0x000fe4000f8e02ff */
[----:B-1----:R-:W-:-:S02]  /*1b020*/  IMAD R5, R13, UR5, R2 ;  /* 0x000000050d057c24 */ /* 0x002fc4000f8e0202 */
[----:B------:R-:W-:Y:S01]  /*1b030*/  IMAD.WIDE.U32 R2, R13, UR4, RZ ;  /* 0x000000040d027c25 */ /* 0x000fe2000f8e00ff */
[----:B------:R-:W-:-:S03]  /*1b040*/  ULDC.64 UR4, c[0x0][0xae8] ;  /* 0x0002ba0000047ab9 */ /* 0x000fc60000000a00 */
[----:B------:R-:W-:Y:S01]  /*1b050*/  IMAD.IADD R3, R3, 0x1, R5 ;  /* 0x0000000103037824 */ /* 0x000fe200078e0205 */
[----:B---3--:R-:W-:-:S13]  /*1b060*/  ISETP.NE.AND P0, PT, R11, 0x1, PT ;  /* 0x000000010b00780c */ /* 0x008fda0003f05270 */
[----:B------:R-:W0:Y:S08]  /*1b070*/  @P0 LDC R7, c[0x0][0xbec] ;  /* 0x0002fb00ff070b82 */ /* 0x000e300000000800 */
[----:B------:R-:W1:Y:S01]  /*1b080*/  @P0 LDC R9, c[0x0][0xbf0] ;  /* 0x0002fc00ff090b82 */ /* 0x000e620000000800 */
[----:B--2---:R-:W-:-:S04]  /*1b090*/  IMAD.WIDE.U32 R2, R10, UR4, R2 ;  /* 0x000000040a027c25 */ /* 0x004fc8000f8e0002 */
[----:B----4-:R-:W-:Y:S02]  /*1b0a0*/  IMAD.IADD R62, R8, 0x1, R62 ;  /* 0x00000001083e7824 */ /* 0x010fe400078e023e */
[----:B------:R-:W-:Y:S01]  /*1b0b0*/  IMAD R3, R10, UR5, R3 ;  /* 0x000000050a037c24 */ /* 0x000fe2000f8e0203 */
[----:B------:R-:W-:Y:S01]  /*1b0c0*/  ULDC.64 UR4, c[0x0][0xae0] ;  /* 0x0002b80000047ab9 */ /* 0x000fe20000000a00 */
[----:B0-----:R-:W-:-:S04]  /*1b0d0*/  @P0 IMAD.HI.U32 R4, R62, R7, RZ ;  /* 0x000000073e040227 */ /* 0x001fc800078e00ff */
[----:B------:R-:W-:Y:S01]  /*1b0e0*/  IMAD.MOV.U32 R5, RZ, RZ, R62 ;  /* 0x000000ffff057224 */ /* 0x000fe200078e003e */
[----:B-1----:R-:W-:Y:S01]  /*1b0f0*/  @P0 SHF.R.U32.HI R5, RZ, R9, R4 ;  /* 0x00000009ff050219 */ /* 0x002fe20000011604 */
[C---:B------:R-:W-:Y:S02]  /*1b100*/  IMAD R9, R21.reuse, UR7, R6 ;  /* 0x0000000715097c24 */ /* 0x040fe4000f8e0206 */
[----:B------:R-:W-:Y:S01]  /*1b110*/  IMAD.WIDE.U32 R2, R21, UR6, R2 ;  /* 0x0000000615027c25 */ /* 0x000fe2000f8e0002 */
[----:B------:R-:W-:-:S03]  /*1b120*/  SHF.R.S32.HI R4, RZ, 0x1f, R5 ;  /* 0x0000001fff047819 */ /* 0x000fc60000011405 */
[----:B------:R-:W-:Y:S02]  /*1b130*/  IMAD.MOV R7, RZ, RZ, -R5 ;  /* 0x000000ffff077224 */ /* 0x000fe400078e0a05 */
[----:B------:R-:W-:Y:S02]  /*1b140*/  IMAD R4, R4, UR4, RZ ;  /* 0x0000000404047c24 */ /* 0x000fe4000f8e02ff */
[----:B------:R-:W-:Y:S02]  /*1b150*/  IMAD R7, R11, R7, R62 ;  /* 0x000000070b077224 */ /* 0x000fe400078e023e */
[----:B------:R-:W-:Y:S02]  /*1b160*/  IMAD.IADD R3, R3, 0x1, R9 ;  /* 0x0000000103037824 */ /* 0x000fe400078e0209 */
        /* <DEDUP_REMOVED lines=11> */
[----:B------:R-:W-:Y:S01]  /*1b220*/  IMAD.IADD R4, R63, 0x1, R8 ;  /* 0x000000013f047824 */ /* 0x000fe200078e0208 */
[----:B------:R-:W-:Y:S01]  /*1b230*/  ULDC UR4, c[0x0][0xac8] ;  /* 0x0002b20000047ab9 */ /* 0x000fe20000000800 */
[----:B------:R-:W-:Y:S01]  /*1b240*/  IMAD R21, R12, R11, RZ ;  /* 0x0000000b0c157224 */ /* 0x000fe200078e02ff */
        /* <DEDUP_REMOVED lines=29> */
.L_x_15095:
[----:B------:R-:W-:Y:S05]  /*1b420*/  BSYNC B0 ;  /* 0x0000000000007941 */ /* 0x000fea0003800000 */
.L_x_15091:
[----:B------:R-:W3:Y:S01]  /*1b430*/  LDL R0, [R1+0x4c] ;  /* 0x00004c0001007983 */ /* 0x000ee20000100800 */
[----:B------:R-:W-:Y:S02]  /*1b440*/  ULDC UR4, c[0x0][0xc3c] ;  /* 0x00030f0000047ab9 */ /* 0x000fe40000000800 */
[----:B---3--:R-:W-:-:S13]  /*1b450*/  ISETP.GE.AND P0, PT, R0, UR4, PT ;  /* 0x0000000400007c0c */ /* 0x008fda000bf06270 */
[----:B------:R-:W-:Y:S05]  /*1b460*/  @!P0 BRA `(.L_x_15101) ;  /* 0xfffffe5800b88947 */ /* 0x000fea000383ffff */
[----:B------:R-:W-:Y:S05]  /*1b470*/  BRA `(.L_x_14913) ;  /* 0x0000008800e47947 */ /* 0x000fea0003800000 */
.L_x_14911:
        /* <DEDUP_REMOVED lines=58> */
.L_x_15105:
        /* <DEDUP_REMOVED lines=37> */
.L_x_15103:
        /* <DEDUP_REMOVED lines=13> */
.L_x_15106:
        /* <DEDUP_REMOVED lines=13> */
[----:B------:R-:W-:Y:S01]  /*1bc10*/  IMAD R9, R10, R7, RZ ;  /* 0x000000070a097224 */ /* 0x000fe200078e02ff */
[----:B------:R-:W-:-:S03]  /*1bc20*/  IABS R10, R25 ;  /* 0x00000019000a7213 */ /* 0x000fc60000000000 */
        /* <DEDUP_REMOVED lines=20> */
[----:B------:R-:W-:Y:S01]  /*1bd70*/  IMAD.MOV.U32 R2, RZ, RZ, R8 ;  /* 0x000000ffff027224 */ /* 0x000fe200078e0008 */
[----:B------:R-:W-:-:S03]  /*1bd80*/  IABS R8, R6 ;  /* 0x0000000600087213 */ /* 0x000fc60000000000 */
[----:B------:R-:W-:Y:S02]  /*1bd90*/  IMAD R9, R2, R5, RZ ;  /* 0x0000000502097224 */ /* 0x000fe400078e02ff */
[----:B------:R-:W-:Y:S02]  /*1bda0*/  IMAD.MOV.U32 R2, RZ, RZ, RZ ;  /* 0x000000ffff027224 */ /* 0x000fe400078e00ff */
[----:B------:R-:W-:Y:S02]  /*1bdb0*/  IMAD.MOV R8, RZ, RZ, -R8 ;  /* 0x000000ffff087224 */ /* 0x000fe400078e0a08 */
[----:B------:R-:W-:Y:S01]  /*1bdc0*/  IMAD.HI.U32 R2, R3, R9, R2 ;  /* 0x0000000903027227 */ /* 0x000fe200078e0002 */
[----:B------:R-:W-:-:S05]  /*1bdd0*/  IABS R3, R7 ;  /* 0x0000000700037213 */ /* 0x000fca0000000000 */
        /* <DEDUP_REMOVED lines=19> */
.L_x_15107:
        /* <DEDUP_REMOVED lines=34> */
[----:B------:R-:W-:Y:S01]  /*1c130*/  IABS R8, R7 ;  /* 0x0000000700087213 */ /* 0x000fe20000000000 */
[----:B------:R-:W-:-:S03]  /*1c140*/  IMAD.MOV R26, RZ, RZ, -R7 ;  /* 0x000000ffff1a7224 */ /* 0x000fc600078e0a07 */
        /* <DEDUP_REMOVED lines=24> */
.L_x_15108:
[----:B------:R-:W-:-:S05]  /*1c2d0*/  LOP3.LUT R2, RZ, R2, RZ, 0x33, !PT ;  /* 0x00000002ff027212 */ /* 0x000fca00078e33ff */
[----:B------:R-:W-:Y:S01]  /*1c2e0*/  IMAD.IADD R25, R25, 0x1, R2 ;  /* 0x0000000119197824 */ /* 0x000fe200078e0202 */
[----:B------:R-:W-:Y:S06]  /*1c2f0*/  BRA `(.L_x_15109) ;  /* 0x00000000000c7947 */ /* 0x000fec0003800000 */
.L_x_15104:
[----:B------:R-:W-:Y:S02]  /*1c300*/  IMAD.MOV.U32 R25, RZ, RZ, RZ ;  /* 0x000000ffff197224 */ /* 0x000fe400078e00ff */
[----:B------:R-:W-:Y:S02]  /*1c310*/  IMAD.U32 R24, RZ, RZ, UR6 ;  /* 0x00000006ff187e24 */ /* 0x000fe4000f8e00ff */
[----:B------:R-:W-:-:S07]  /*1c320*/  IMAD.MOV.U32 R26, RZ, RZ, RZ ;  /* 0x000000ffff1a7224 */ /* 0x000fce00078e00ff */
.L_x_15109:
[----:B------:R-:W-:-:S13]  /*1c330*/  ISETP.NE.AND P0, PT, R0, RZ, PT ;  /* 0x000000ff0000720c */ /* 0x000fda0003f05270 */
[----:B------:R-:W0:Y:S01]  /*1c340*/  @!P0 S2R R3, SR_CgaCtaId ;  /* 0x0000000000038919 */ /* 0x000e220000008800 */
[----:B------:R-:W-:-:S04]  /*1c350*/  @!P0 MOV R0, 0x400 ;  /* 0x0000040000008802 */ /* 0x000fc80000000f00 */
[----:B0-----:R-:W-:-:S05]  /*1c360*/  @!P0 LEA R0, R3, R0, 0x18 ;  /* 0x0000000003008211 */ /* 0x001fca00078ec0ff */
[----:B------:R2:W-:Y:S01]  /*1c370*/  @!P0 STS.128 [R0+0x132d0], R24 ;  /* 0x0132d01800008388 */ /* 0x0005e20000000c00 */
[----:B------:R-:W-:Y:S06]  /*1c380*/  BAR.ARV 0x5, 0x200 ;  /* 0x0148000000007b1d */ /* 0x000fec0000002000 */
.L_x_15102:
[----:B0-2---:R-:W-:Y:S01]  /*1c390*/  IMAD.MOV.U32 R0, RZ, RZ, 0x1 ;  /* 0x00000001ff007424 */ /* 0x005fe200078e00ff */
[----:B------:R0:W-:Y:S01]  /*1c3a0*/  STL [R1+0xc], RZ ;  /* 0x00000cff01007387 */ /* 0x0001e20000100800 */
[----:B------:R-:W-:Y:S02]  /*1c3b0*/  ULDC UR4, c[0x0][0xc3c] ;  /* 0x00030f0000047ab9 */ /* 0x000fe40000000800 */
[----:B-1----:R-:W-:Y:S01]  /*1c3c0*/  ISETP.GE.AND P0, PT, R27, UR4, PT ;  /* 0x000000041b007c0c */ /* 0x002fe2000bf06270 */
        /* <DEDUP_REMOVED lines=47> */
[----:B-1----:R-:W-:-:S03]  /*1c6c0*/  IMAD.MOV.U32 R3, RZ, RZ, 0x1 ;  /* 0x00000001ff037424 */ /* 0x002fc600078e00ff */
[----:B------:R0:W-:Y:S04]  /*1c6d0*/  STL [R1+0x20], R0 ;  /* 0x0000200001007387 */ /* 0x0001e80000100800 */
[----:B------:R1:W-:Y:S01]  /*1c6e0*/  STL [R1+0x14], RZ ;  /* 0x000014ff01007387 */ /* 0x0003e20000100800 */
[----:B0-----:R-:W-:-:S03]  /*1c6f0*/  IMAD.IADD R0, R18, 0x1, R10 ;  /* 0x0000000112007824 */ /* 0x001fc600078e020a */
[----:B------:R1:W-:Y:S04]  /*1c700*/  STL [R1+0xc], RZ ;  /* 0x00000cff01007387 */ /* 0x0003e80000100800 */
[----:B------:R1:W-:Y:S04]  /*1c710*/  STL [R1+0x1c], R3 ;  /* 0x00001c0301007387 */ /* 0x0003e80000100800 */
[----:B------:R1:W-:Y:S02]  /*1c720*/  STL [R1+0x58], R0 ;  /* 0x0000580001007387 */ /* 0x0003e40000100800 */
.L_x_15240:
[----:B------:R-:W-:Y:S05]  /*1c730*/  YIELD ;  /* 0x0000000000007946 */ /* 0x000fea0003800000 */
[----:B------:R-:W-:Y:S01]  /*1c740*/  ULDC.64 UR4, c[0x0][0xa28] ;  /* 0x00028a0000047ab9 */ /* 0x000fe20000000a00 */
[----:B------:R-:W-:Y:S01]  /*1c750*/  IMAD.MOV.U32 R12, RZ, RZ, RZ ;  /* 0x000000ffff0c7224 */ /* 0x000fe200078e00ff */
[----:B------:R-:W-:Y:S01]  /*1c760*/  ISETP.NE.U32.AND P0, PT, RZ, UR4, PT ;  /* 0x00000004ff007c0c */ /* 0x000fe2000bf05070 */
[----:B0-----:R-:W0:Y:S01]  /*1c770*/  LDC.64 R6, c[0x0][0xa00] ;  /* 0x00028000ff067b82 */ /* 0x001e220000000a00 */
[----:B-1----:R-:W-:Y:S01]  /*1c780*/  IMAD.MOV.U32 R0, RZ, RZ, RZ ;  /* 0x000000ffff007224 */ /* 0x002fe200078e00ff */
        /* <DEDUP_REMOVED lines=12> */
[----:B------:R-:W-:Y:S01]  /*1c850*/  IMAD.MOV.U32 R4, RZ, RZ, RZ ;  /* 0x000000ffff047224 */ /* 0x000fe200078e00ff */
[----:B------:R-:W-:Y:S01]  /*1c860*/  ISETP.NE.U32.AND P0, PT, RZ, UR4, PT ;  /* 0x00000004ff007c0c */ /* 0x000fe2000bf05070 */
[----:B-1----:R-:W0:Y:S03]  /*1c870*/  LDC.64 R2, c[0x0][0xa10] ;  /* 0x00028400ff027b82 */ /* 0x002e260000000a00 */
[----:B------:R-:W-:-:S05]  /*1c880*/  ISETP.NE.AND.EX P0, PT, RZ, UR5, PT, P0 ;  /* 0x00000005ff007c0c */ /* 0x000fca000bf05300 */
[----:B------:R-:W1:Y:S08]  /*1c890*/  @P2 LDC.64 R8, c[0x0][0xa18] ;  /* 0x00028600ff082b82 */ /* 0x000e700000000a00 */
[----:B------:R-:W3:Y:S01]  /*1c8a0*/  @P0 LDG.E R0, desc[UR40][R6.64] ;  /* 0x0000002806000981 */ /* 0x000ee2000c1e1900 */
[----:B------:R-:W-:Y:S01]  /*1c8b0*/  ULDC UR4, c[0x0][0x288] ;  /* 0x0000a20000047ab9 */ /* 0x000fe20000000800 */
[----:B0-----:R-:W-:-:S05]  /*1c8c0*/  IMAD.WIDE R2, R27, 0x4, R2 ;  /* 0x000000041b027825 */ /* 0x001fca00078e0202 */
[----:B------:R-:W5:Y:S01]  /*1c8d0*/  @P1 LDG.E R4, desc[UR40][R2.64] ;  /* 0x0000002802041981 */ /* 0x000f62000c1e1900 */
[----:B-1----:R-:W-:-:S03]  /*1c8e0*/  @P2 IMAD.WIDE R8, R27, 0x4, R8 ;  /* 0x000000041b082825 */ /* 0x002fc600078e0208 */
[----:B---3--:R0:W-:Y:S02]  /*1c8f0*/  STL [R1+0x50], R0 ;  /* 0x0000500001007387 */ /* 0x0081e40000100800 */
[----:B0-----:R-:W-:Y:S01]  /*1c900*/  IMAD.U32 R0, RZ, RZ, UR4 ;  /* 0x00000004ff007e24 */ /* 0x001fe2000f8e00ff */
[----:B------:R-:W-:-:S05]  /*1c910*/  ULDC.64 UR4, c[0x0][0x418] ;  /* 0x0001060000047ab9 */ /* 0x000fca0000000a00 */
        /* <DEDUP_REMOVED lines=8> */
[----:B0-----:R-:W-:Y:S02]  /*1c9a0*/  IMAD.U32 R9, RZ, RZ, UR5 ;  /* 0x00000005ff097e24 */ /* 0x001fe4000f8e00ff */
[----:B------:R-:W-:Y:S01]  /*1c9b0*/  IMAD.U32 R5, RZ, RZ, UR4 ;  /* 0x00000004ff057e24 */ /* 0x000fe2000f8e00ff */
[----:B---3--:R0:W-:Y:S04]  /*1c9c0*/  STL [R1+0x4c], R0 ;  /* 0x00004c0001007387 */ /* 0x0081e80000100800 */
[----:B--2---:R0:W-:Y:S01]  /*1c9d0*/  STL [R1+0x24], R12 ;  /* 0x0000240c01007387 */ /* 0x0041e20000100800 */
[----:B------:R-:W-:Y:S01]  /*1c9e0*/  IMAD.MOV.U32 R11, RZ, RZ, R0 ;  /* 0x000000ffff0b7224 */ /* 0x000fe200078e0000 */
[----:B------:R-:W-:Y:S06]  /*1c9f0*/  @P2 BRA `(.L_x_15111) ;  /* 0x0000000000142947 */ /* 0x000fec0003800000 */
[----:B------:R-:W-:Y:S05]  /*1ca00*/  @!P0 BRA `(.L_x_15111) ;  /* 0x0000000000108947 */ /* 0x000fea0003800000 */
[----:B0-----:R-:W2:Y:S04]  /*1ca10*/  LDG.E R0, desc[UR40][R6.64] ;  /* 0x0000002806007981 */ /* 0x001ea8000c1e1900 */
[----:B------:R-:W2:Y:S02]  /*1ca20*/  LDG.E R6, desc[UR40][R6.64+0x4] ;  /* 0x0000042806067981 */ /* 0x000ea4000c1e1900 */
[----:B--2---:R-:W-:-:S05]  /*1ca30*/  IMAD.IADD R11, R6, 0x1, -R0 ;  /* 0x00000001060b7824 */ /* 0x004fca00078e0a00 */
[----:B------:R1:W-:Y:S02]  /*1ca40*/  STL [R1+0x4c], R11 ;  /* 0x00004c0b01007387 */ /* 0x0003e40000100800 */
.L_x_15111:
[----:B------:R-:W-:Y:S01]  /*1ca50*/  ULDC.64 UR4, c[0x0][0xa20] ;  /* 0x0002880000047ab9 */ /* 0x000fe20000000a00 */
[C---:B------:R-:W-:Y:S02]  /*1ca60*/  LOP3.LUT R10, R26.reuse, 0xff000000, RZ, 0xc0, !PT ;  /* 0xff0000001a0a7812 */ /* 0x040fe400078ec0ff */
[----:B------:R-:W-:Y:S02]  /*1ca70*/  ISETP.NE.U32.AND P0, PT, RZ, UR4, PT ;  /* 0x00000004ff007c0c */ /* 0x000fe4000bf05070 */
[----:B------:R-:W-:Y:S02]  /*1ca80*/  SHF.R.U32.HI R10, RZ, 0x8, R10 ;  /* 0x00000008ff0a7819 */ /* 0x000fe4000001160a */
[----:B------:R-:W-:Y:S02]  /*1ca90*/  ISETP.NE.AND.EX P0, PT, RZ, UR5, PT, P0 ;  /* 0x00000005ff007c0c */ /* 0x000fe4000bf05300 */
[C---:B0-----:R-:W-:Y:S02]  /*1caa0*/  LOP3.LUT R0, R26.reuse, 0xff0000, RZ, 0xc0, !PT ;  /* 0x00ff00001a007812 */ /* 0x041fe400078ec0ff */
[----:B------:R-:W-:-:S02]  /*1cab0*/  LOP3.LUT R17, R26, 0xffff, RZ, 0xc0, !PT ;  /* 0x0000ffff1a117812 */ /* 0x000fc400078ec0ff */
[----:B------:R-:W-:-:S07]  /*1cac0*/  LEA.HI R10, R0, R10, RZ, 0x10 ;  /* 0x0000000a000a7211 */ /* 0x000fce00078f80ff */
[----:B------:R-:W-:Y:S05]  /*1cad0*/  @!P0 BRA `(.L_x_15112) ;  /* 0x0000000000108947 */ /* 0x000fea0003800000 */
[----:B------:R-:W0:Y:S02]  /*1cae0*/  LDC.64 R6, c[0x0][0xa20] ;  /* 0x00028800ff067b82 */ /* 0x000e240000000a00 */
[----:B0-----:R-:W-:-:S05]  /*1caf0*/  IMAD.WIDE R6, R27, 0x4, R6 ;  /* 0x000000041b067825 */ /* 0x001fca00078e0206 */
[----:B------:R0:W5:Y:S01]  /*1cb00*/  LDG.E R5, desc[UR40][R6.64] ;  /* 0x0000002806057981 */ /* 0x000162000c1e1900 */
[----:B------:R-:W-:Y:S05]  /*1cb10*/  BRA `(.L_x_15113) ;  /* 0x0000000000247947 */ /* 0x000fea0003800000 */
.L_x_15112:
        /* <DEDUP_REMOVED lines=9> */
.L_x_15113:
[----:B------:R-:W2:Y:S04]  /*1cbb0*/  @P1 LDG.E R0, desc[UR40][R2.64] ;  /* 0x0000002802001981 */ /* 0x000ea8000c1e1900 */
[----:B0-----:R0:W2:Y:S01]  /*1cbc0*/  @P1 LDG.E R6, desc[UR40][R2.64+0x4] ;  /* 0x0000042802061981 */ /* 0x0010a2000c1e1900 */
[----:B-----5:R-:W-:Y:S02]  /*1cbd0*/  IMAD.IADD R5, R5, 0x1, -R12 ;  /* 0x0000000105057824 */ /* 0x020fe400078e0a0c */
[----:B------:R-:W-:Y:S01]  /*1cbe0*/  IMAD R25, R25, 0xc0, RZ ;  /* 0x000000c019197824 */ /* 0x000fe200078e02ff */
[----:B0-----:R-:W0:Y:S02]  /*1cbf0*/  LDC R2, c[0x0][0x448] ;  /* 0x00011200ff027b82 */ /* 0x001e240000000800 */
[----:B0-----:R-:W-:-:S13]  /*1cc00*/  ISETP.NE.AND P2, PT, R2, 0x1, PT ;  /* 0x000000010200780c */ /* 0x001fda0003f45270 */
[----:B------:R-:W0:Y:S08]  /*1cc10*/  @P2 LDC R3, c[0x0][0x44c] ;  /* 0x00011300ff032b82 */ /* 0x000e300000000800 */
[----:B------:R-:W3:Y:S01]  /*1cc20*/  @P2 LDC R2, c[0x0][0x450] ;  /* 0x00011400ff022b82 */ /* 0x000ee20000000800 */
[----:B--2---:R-:W-:Y:S02]  /*1cc30*/  @P1 IMAD.IADD R9, R6, 0x1, -R0 ;  /* 0x0000000106091824 */ /* 0x004fe400078e0a00 */
[----:B------:R-:W-:-:S02]  /*1cc40*/  VIADD R0, R25, 0xbf ;  /* 0x000000bf19007836 */ /* 0x000fc40000000000 */
[----:B------:R-:W-:Y:S02]  /*1cc50*/  IMAD.IADD R19, R5, 0x1, R9 ;  /* 0x0000000105137824 */ /* 0x000fe400078e0209 */
[----:B0-----:R-:W-:-:S03]  /*1cc60*/  @P2 IMAD.HI.U32 R3, R0, R3, RZ ;  /* 0x0000000300032227 */ /* 0x001fc600078e00ff */
[C---:B------:R-:W-:Y:S01]  /*1cc70*/  IADD3 R21, R19.reuse, 0x1, -R11 ;  /* 0x0000000113157810 */ /* 0x040fe20007ffe80b */
[----:B------:R-:W-:Y:S01]  /*1cc80*/  VIADD R26, R19, 0x9f ;  /* 0x0000009f131a7836 */ /* 0x000fe20000000000 */
[----:B---3--:R-:W-:-:S03]  /*1cc90*/  @P2 SHF.R.U32.HI R0, RZ, R2, R3 ;  /* 0x00000002ff002219 */ /* 0x008fc60000011603 */
[----:B------:R-:W-:-:S04]  /*1cca0*/  IMAD.HI R26, R26, 0x66666667, RZ ;  /* 0x666666671a1a7827 */ /* 0x000fc800078e02ff */
[----:B------:R-:W-:Y:S01]  /*1ccb0*/  IMAD.IADD R0, R21, 0x1, R0 ;  /* 0x0000000115007824 */ /* 0x000fe200078e0200 */
[----:B------:R-:W-:-:S04]  /*1ccc0*/  SHF.R.U32.HI R2, RZ, 0x1f, R26 ;  /* 0x0000001fff027819 */ /* 0x000fc8000001161a */
[----:B------:R-:W-:Y:S02]  /*1ccd0*/  LEA.HI.SX32 R26, R26, R2, 0x1a ;  /* 0x000000021a1a7211 */ /* 0x000fe400078fd2ff */
[----:B------:R-:W0:Y:S02]  /*1cce0*/  LDC.64 R2, c[0x0][0x9e0] ;  /* 0x00027800ff027b82 */ /* 0x000e240000000a00 */
        /* <DEDUP_REMOVED lines=14> */
.L_x_15116:
[----:B------:R-:W-:-:S13]  /*1cdd0*/  ISETP.NE.AND P0, PT, R3, 0x1, PT ;  /* 0x000000010300780c */ /* 0x000fda0003f05270 */
[----:B------:R-:W0:Y:S02]  /*1cde0*/  @P0 LDC.64 R6, c[0x0][0x9e8] ;  /* 0x00027a00ff060b82 */ /* 0x000e240000000a00 */
[----:B0-----:R-:W-:-:S05]  /*1cdf0*/  @P0 IMAD.HI.U32 R6, R8, R6, RZ ;  /* 0x0000000608060227 */ /* 0x001fca00078e00ff */
[----:B------:R-:W-:-:S07]  /*1ce00*/  @P0 SHF.R.U32.HI R8, RZ, R7, R6 ;  /* 0x00000007ff080219 */ /* 0x000fce0000011606 */
.L_x_15117:
[----:B------:R-:W-:Y:S05]  /*1ce10*/  BSYNC B0 ;  /* 0x0000000000007941 */ /* 0x000fea0003800000 */
.L_x_15115:
[----:B------:R-:W-:-:S05]  /*1ce20*/  IMAD R8, R8, R3, R3 ;  /* 0x0000000308087224 */ /* 0x000fca00078e0203 */
[----:B------:R-:W-:-:S07]  /*1ce30*/  VIMNMX R2, R2, R8, PT ;  /* 0x0000000802027248 */ /* 0x000fce0003fe0100 */
.L_x_15114:
[----:B------:R-:W0:Y:S01]  /*1ce40*/  @P2 LDC R6, c[0x0][0x44c] ;  /* 0x00011300ff062b82 */ /* 0x000e220000000800 */
[----:B------:R-:W-:Y:S01]  /*1ce50*/  VIADD R2, R2, 0x9f ;  /* 0x0000009f02027836 */ /* 0x000fe20000000000 */
[----:B------:R-:W-:Y:S01]  /*1ce60*/  ULDC UR4, c[0x0][0x9dc] ;  /* 0x0002770000047ab9 */ /* 0x000fe20000000800 */
[----:B------:R-:W-:Y:S02]  /*1ce70*/  IMAD.MOV.U32 R0, RZ, RZ, R25 ;  /* 0x000000ffff007224 */ /* 0x000fe400078e0019 */
[----:B------:R-:W-:-:S03]  /*1ce80*/  IMAD.HI R2, R2, 0x66666667, RZ ;  /* 0x6666666702027827 */ /* 0x000fc600078e02ff */
[----:B------:R-:W2:Y:S01]  /*1ce90*/  @P2 LDC R7, c[0x0][0x450] ;  /* 0x00011400ff072b82 */ /* 0x000ea20000000800 */
[----:B------:R-:W-:Y:S01]  /*1cea0*/  IMAD.IADD R22, R19, 0x1, -R11 ;  /* 0x0000000113167824 */ /* 0x000fe200078e0a0b */
[----:B------:R-:W-:-:S04]  /*1ceb0*/  SHF.R.U32.HI R8, RZ, 0x1f, R2 ;  /* 0x0000001fff087819 */ /* 0x000fc80000011602 */
[----:B------:R-:W-:-:S04]  /*1cec0*/  LEA.HI.SX32 R8, R2, R8, 0x1a ;  /* 0x0000000802087211 */ /* 0x000fc800078fd2ff */
[----:B------:R-:W-:Y:S01]  /*1ced0*/  VIMNMX R8, R26, R8, PT ;  /* 0x000000081a087248 */ /* 0x000fe20003fe0100 */
[----:B0-----:R-:W-:-:S05]  /*1cee0*/  @P2 IMAD.HI.U32 R6, R25, R6, RZ ;  /* 0x0000000619062227 */ /* 0x001fca00078e00ff */
        /* <DEDUP_REMOVED lines=14> */
.L_x_15120:
[----:B------:R-:W-:-:S13]  /*1cfd0*/  ISETP.NE.AND P0, PT, R3, 0x1, PT ;  /* 0x000000010300780c */ /* 0x000fda0003f05270 */
[----:B------:R-:W0:Y:S02]  /*1cfe0*/  @P0 LDC.64 R6, c[0x0][0x9e8] ;  /* 0x00027a00ff060b82 */ /* 0x000e240000000a00 */
[----:B0-----:R-:W-:-:S05]  /*1cff0*/  @P0 IMAD.HI.U32 R6, R2, R6, RZ ;  /* 0x0000000602060227 */ /* 0x001fca00078e00ff */
[----:B------:R-:W-:-:S07]  /*1d000*/  @P0 SHF.R.U32.HI R2, RZ, R7, R6 ;  /* 0x00000007ff020219 */ /* 0x000fce0000011606 */
.L_x_15121:
[----:B------:R-:W-:Y:S05]  /*1d010*/  BSYNC B0 ;  /* 0x0000000000007941 */ /* 0x000fea0003800000 */
.L_x_15119:
[----:B------:R-:W-:-:S05]  /*1d020*/  IMAD R2, R2, R3, RZ ;  /* 0x0000000302027224 */ /* 0x000fca00078e02ff */
[----:B------:R-:W-:-:S07]  /*1d030*/  VIMNMX R0, R0, R2, !PT ;  /* 0x0000000200007248 */ /* 0x000fce0007fe0100 */
.L_x_15118:
[----:B------:R-:W-:Y:S01]  /*1d040*/  IMAD.HI R0, R0, 0x66666667, RZ ;  /* 0x6666666700007827 */ /* 0x000fe200078e02ff */
[----:B------:R-:W-:Y:S01]  /*1d050*/  BSSY B0, `(.L_x_15122) ;  /* 0x0000027000007945 */ /* 0x000fe20003800000 */
[----:B------:R-:W-:-:S03]  /*1d060*/  LOP3.LUT R20, R10, 0xff, RZ, 0xc0, !PT ;  /* 0x000000ff0a147812 */ /* 0x000fc600078ec0ff */
[----:B------:R-:W-:-:S04]  /*1d070*/  SHF.R.U32.HI R2, RZ, 0x1f, R0 ;  /* 0x0000001fff027819 */ /* 0x000fc80000011600 */
[----:B------:R-:W-:Y:S02]  /*1d080*/  LEA.HI.SX32 R2, R0, R2, 0x1a ;  /* 0x0000000200027211 */ /* 0x000fe400078fd2ff */
[----:B------:R-:W-:Y:S02]  /*1d090*/  SHF.R.U32.HI R0, RZ, 0x10, R10 ;  /* 0x00000010ff007819 */ /* 0x000fe4000001160a */
[----:B------:R-:W-:Y:S01]  /*1d0a0*/  VIMNMX R6, RZ, R2, !PT ;  /* 0x00000002ff067248 */ /* 0x000fe20007fe0100 */
[----:B------:R-:W-:-:S03]  /*1d0b0*/  IMAD.MOV.U32 R2, RZ, RZ, RZ ;  /* 0x000000ffff027224 */ /* 0x000fc600078e00ff */
        /* <DEDUP_REMOVED lines=32> */
.L_x_15123:
[----:B------:R-:W-:Y:S05]  /*1d2c0*/  BSYNC B0 ;  /* 0x0000000000007941 */ /* 0x000fea0003800000 */
.L_x_15122:
        /* <DEDUP_REMOVED lines=25> */
.L_x_15288:
[----:B--2---:R-:W-:Y:S02]  /*1d460*/  ISETP.NE.AND P0, PT, R14, RZ, PT ;  /* 0x000000ff0e00720c */ /* 0x004fe40003f05270 */
[----:B------:R-:W-:-:S11]  /*1d470*/  PLOP3.LUT P6, PT, PT, PT, PT, 0x8, 0x0 ;  /* 0x000000000000781c */ /* 0x000fd60003fce170 */
[----:B------:R-:W-:Y:S05]  /*1d480*/  @P0 BRA `(.L_x_15127) ;  /* 0x00000000000c0947 */ /* 0x000fea0003800000 */
[----:B------:R-:W-:-:S03]  /*1d490*/  UMOV UR4, 0xffffffff ;  /* 0xffffffff00047882 */ /* 0x000fc60000000000 */
[----:B------:R-:W-:Y:S05]  /*1d4a0*/  BRA.DIV UR4, `(.L_x_15128) ;  /* 0x0000007604d07947 */ /* 0x000fea000b800000 */
[----:B------:R-:W-:-:S13]  /*1d4b0*/  ELECT P6, URZ, PT ;  /* 0x00000000003f782f */ /* 0x000fda00038c0000 */
.L_x_15127:
        /* <DEDUP_REMOVED lines=9> */
.L_x_15291:
[----:B------:R-:W-:Y:S05]  /*1d550*/  BSYNC B1 ;  /* 0x0000000000017941 */ /* 0x000fea0003800000 */
.L_x_15129:
[----:B------:R-:W-:Y:S04]  /*1d560*/  BSSY B1, `(.L_x_15131) ;  /* 0x0000050000017945 */ /* 0x000fe80003800000 */
[----:B------:R-:W-:Y:S05]  /*1d570*/  @!P6 BRA `(.L_x_15132) ;  /* 0x000000040038e947 */ /* 0x000fea0003800000 */
[----:B------:R-:W0:Y:S04]  /*1d580*/  LDL R9, [R1+0x14] ;  /* 0x0000140001097983 */ /* 0x000e280000100800 */
[----:B------:R-:W2:Y:S01]  /*1d590*/  LDL R7, [R1+0x20] ;  /* 0x0000200001077983 */ /* 0x000ea20000100800 */
[----:B------:R-:W3:Y:S01]  /*1d5a0*/  S2R R8, SR_TID.X ;  /* 0x0000000000087919 */ /* 0x000ee20000002100 */
[----:B------:R-:W-:Y:S01]  /*1d5b0*/  BSSY B2, `(.L_x_15133) ;  /* 0x0000007000027945 */ /* 0x000fe20003800000 */
[----:B---3--:R-:W-:-:S04]  /*1d5c0*/  LOP3.LUT R8, R8, 0x7f, RZ, 0xc0, !PT ;  /* 0x0000007f08087812 */ /* 0x008fc800078ec0ff */
[----:B------:R-:W-:Y:S01]  /*1d5d0*/  ISETP.NE.AND P1, PT, R8, RZ, PT ;  /* 0x000000ff0800720c */ /* 0x000fe20003f25270 */
[----:B0-----:R-:W-:Y:S01]  /*1d5e0*/  IMAD R6, R9, 0x8, R18 ;  /* 0x0000000809067824 */ /* 0x001fe200078e0212 */
[----:B--2---:R-:W-:-:S04]  /*1d5f0*/  SHF.L.U32 R7, R7, 0x1f, RZ ;  /* 0x0000001f07077819 */ /* 0x004fc800000006ff */
[----:B------:R-:W0:Y:S02]  /*1d600*/  SYNCS.PHASECHK.TRANS64.TRYWAIT P0, [R6+URZ+0x132a0], R7 ;  /* 0x0132a007060075a7 */ /* 0x000e24000800017f */
[----:B0-----:R-:W-:Y:S05]  /*1d610*/  @!P0 BRA `(.L_x_15134) ;  /* 0x0000007400a88947 */ /* 0x001fea0003800000 */
.L_x_15292:
[----:B------:R-:W-:Y:S05]  /*1d620*/  BSYNC B2 ;  /* 0x0000000000027941 */ /* 0x000fea0003800000 */
.L_x_15133:
        /* <DEDUP_REMOVED lines=9> */
.L_x_15136:
[----:B------:R-:W-:Y:S05]  /*1d6c0*/  BSYNC B2 ;  /* 0x0000000000027941 */ /* 0x000fea0003800000 */
.L_x_15135:
[----:B------:R-:W2:Y:S01]  /*1d6d0*/  LDL R8, [R1+0x14] ;  /* 0x0000140001087983 */ /* 0x000ea20000100800 */
        /* <DEDUP_REMOVED lines=11> */
[----:B-1----:R-:W-:-:S07]  /*1d790*/  VIADD R11, R8, 0xe000 ;  /* 0x0000e000080b7836 */ /* 0x002fce0000000000 */
.L_x_15137:
        /* <DEDUP_REMOVED lines=13> */
.L_x_15293:
[----:B------:R-:W-:Y:S05]  /*1d870*/  BSYNC B2 ;  /* 0x0000000000027941 */ /* 0x000fea0003800000 */
.L_x_15138:
        /* <DEDUP_REMOVED lines=11> */
.L_x_15141:
[----:B------:R-:W-:Y:S05]  /*1d930*/  BSYNC B2 ;  /* 0x0000000000027941 */ /* 0x000fea0003800000 */
.L_x_15140:
        /* <DEDUP_REMOVED lines=8> */
.L_x_15142:
        /* <DEDUP_REMOVED lines=10> */
.L_x_15132:
[----:B------:R-:W-:Y:S05]  /*1da60*/  BSYNC B1 ;  /* 0x0000000000017941 */ /* 0x000fea0003800000 */
.L_x_15131:
[----:B------:R-:W0:Y:S04]  /*1da70*/  LDL.LU R7, [R1+0x14] ;  /* 0x0000140001077983 */ /* 0x000e280000300800 */
        /* <DEDUP_REMOVED lines=12> */
.L_x_15155:
        /* <DEDUP_REMOVED lines=13> */
.L_x_15294:
[----:B------:R-:W-:Y:S05]  /*1dc10*/  BSYNC B2 ;  /* 0x0000000000027941 */ /* 0x000fea0003800000 */
.L_x_15145:
        /* <DEDUP_REMOVED lines=9> */
.L_x_15148:
[----:B------:R-:W-:Y:S05]  /*1dcb0*/  BSYNC B2 ;  /* 0x0000000000027941 */ /* 0x000fea0003800000 */
.L_x_15147:
        /* <DEDUP_REMOVED lines=11> */
[----:B-1----:R-:W-:-:S07]  /*1dd70*/  VIADD R11, R8, 0xe000 ;  /* 0x0000e000080b7836 */ /* 0x002fce0000000000 */
.L_x_15149:
        /* <DEDUP_REMOVED lines=13> */
.L_x_15295:
[----:B------:R-:W-:Y:S05]  /*1de50*/  BSYNC B2 ;  /* 0x0000000000027941 */ /* 0x000fea0003800000 */
.L_x_15150:
        /* <DEDUP_REMOVED lines=11> */
.L_x_15153:
[----:B------:R-:W-:Y:S05]  /*1df10*/  BSYNC B2 ;  /* 0x0000000000027941 */ /* 0x000fea0003800000 */
.L_x_15152:
        /* <DEDUP_REMOVED lines=8> */
.L_x_15154:
        /* <DEDUP_REMOVED lines=10> */
.L_x_15144:
[----:B------:R-:W-:Y:S05]  /*1e040*/  BSYNC B1 ;  /* 0x0000000000017941 */ /* 0x000fea0003800000 */
.L_x_15143:
[----:B------:R-:W2:Y:S04]  /*1e050*/  LDL.LU R7, [R1+0x14] ;  /* 0x0000140001077983 */ /* 0x000ea80000300800 */
        /* <DEDUP_REMOVED lines=9> */
[----:B------:R2:W-:Y:S01]  /*1e0f0*/  STL [R1+0x14], R6 ;  /* 0x0000140601007387 */ /* 0x0005e20000100800 */
[----:B------:R-:W-:Y:S05]  /*1e100*/  @P2 BRA `(.L_x_15155) ;  /* 0xfffffff8008c2947 */ /* 0x000fea000383ffff */
.L_x_15125:
[----:B------:R-:W-:Y:S05]  /*1e110*/  BSYNC B0 ;  /* 0x0000000000007941 */ /* 0x000fea0003800000 */
.L_x_15124:
[----:B------:R-:W3:Y:S01]  /*1e120*/  LDC R2, c[0x0][0x448] ;  /* 0x00011200ff027b82 */ /* 0x000ee20000000800 */
[----:B------:R-:W-:Y:S07]  /*1e130*/  @!P0 WARPSYNC.ALL ;  /* 0x0000000000008948 */ /* 0x000fee0003800000 */
[----:B------:R-:W-:Y:S01]  /*1e140*/  @!P0 BAR.SYNC.DEFER_BLOCKING 0xc, 0x200 ;  /* 0x0308000000008b1d */ /* 0x000fe20000010000 */
[----:B---3--:R-:W-:Y:S01]  /*1e150*/  ISETP.NE.AND P1, PT, R2, 0x1, PT ;  /* 0x000000010200780c */ /* 0x008fe20003f25270 */
[----:B------:R-:W-:-:S12]  /*1e160*/  VIADD R2, R25, 0xbf ;  /* 0x000000bf19027836 */ /* 0x000fd80000000000 */
        /* <DEDUP_REMOVED lines=11> */
[----:B0-2---:R-:W-:-:S11]  /*1e220*/  VIADD R6, R21, 0xffffffff ;  /* 0xffffffff15067836 */ /* 0x005fd60000000000 */
        /* <DEDUP_REMOVED lines=8> */
.L_x_15158:
[----:B------:R-:W-:-:S13]  /*1e2b0*/  ISETP.NE.AND P0, PT, R3, 0x1, PT ;  /* 0x000000010300780c */ /* 0x000fda0003f05270 */
[----:B------:R-:W0:Y:S02]  /*1e2c0*/  @P0 LDC.64 R4, c[0x0][0x9e8] ;  /* 0x00027a00ff040b82 */ /* 0x000e240000000a00 */
[----:B0-----:R-:W-:-:S05]  /*1e2d0*/  @P0 IMAD.HI.U32 R4, R6, R4, RZ ;  /* 0x0000000406040227 */ /* 0x001fca00078e00ff */
[----:B------:R-:W-:-:S07]  /*1e2e0*/  @P0 SHF.R.U32.HI R6, RZ, R5, R4 ;  /* 0x00000005ff060219 */ /* 0x000fce0000011604 */
.L_x_15159:
[----:B------:R-:W-:Y:S05]  /*1e2f0*/  BSYNC B0 ;  /* 0x0000000000007941 */ /* 0x000fea0003800000 */
.L_x_15157:
[----:B------:R-:W-:-:S05]  /*1e300*/  IMAD R6, R6, R3, R3 ;  /* 0x0000000306067224 */ /* 0x000fca00078e0203 */
[----:B------:R-:W-:-:S07]  /*1e310*/  VIMNMX R2, R2, R6, PT ;  /* 0x0000000602027248 */ /* 0x000fce0003fe0100 */
.L_x_15156:
[----:B------:R-:W-:Y:S01]  /*1e320*/  VIADD R2, R2, 0x9f ;  /* 0x0000009f02027836 */ /* 0x000fe20000000000 */
[----:B------:R-:W3:Y:S01]  /*1e330*/  @P1 LDC R5, c[0x0][0x450] ;  /* 0x00011400ff051b82 */ /* 0x000ee20000000800 */
[----:B------:R-:W-:Y:S02]  /*1e340*/  ULDC UR4, c[0x0][0x9dc] ;  /* 0x0002770000047ab9 */ /* 0x000fe40000000800 */
[----:B------:R-:W-:-:S05]  /*1e350*/  IMAD.HI R2, R2, 0x66666667, RZ ;  /* 0x6666666702027827 */ /* 0x000fca00078e02ff */
[----:B------:R-:W-:-:S04]  /*1e360*/  SHF.R.U32.HI R4, RZ, 0x1f, R2 ;  /* 0x0000001fff047819 */ /* 0x000fc80000011602 */
[----:B------:R-:W-:Y:S02]  /*1e370*/  LEA.HI.SX32 R4, R2, R4, 0x1a ;  /* 0x0000000402047211 */ /* 0x000fe400078fd2ff */
[----:B------:R-:W4:Y:S02]  /*1e380*/  @P1 LDC R2, c[0x0][0x44c] ;  /* 0x00011300ff021b82 */ /* 0x000f240000000800 */
[----:B0-2---:R-:W-:Y:S01]  /*1e390*/  VIMNMX R6, R26, R4, PT ;  /* 0x000000041a067248 */ /* 0x005fe20003fe0100 */
[----:B------:R-:W-:Y:S02]  /*1e3a0*/  IMAD.MOV.U32 R4, RZ, RZ, R25 ;  /* 0x000000ffff047224 */ /* 0x000fe400078e0019 */
[----:B----4-:R-:W-:-:S05]  /*1e3b0*/  @P1 IMAD.HI.U32 R2, R25, R2, RZ ;  /* 0x0000000219021227 */ /* 0x010fca00078e00ff */
[----:B---3--:R-:W-:-:S05]  /*1e3c0*/  @P1 SHF.R.U32.HI R4, RZ, R5, R2 ;  /* 0x00000005ff041219 */ /* 0x008fca0000011602 */
        /* <DEDUP_REMOVED lines=13> */
.L_x_15162:
[----:B------:R-:W-:-:S13]  /*1e4a0*/  ISETP.NE.AND P0, PT, R3, 0x1, PT ;  /* 0x000000010300780c */ /* 0x000fda0003f05270 */
[----:B------:R-:W0:Y:S02]  /*1e4b0*/  @P0 LDC.64 R4, c[0x0][0x9e8] ;  /* 0x00027a00ff040b82 */ /* 0x000e240000000a00 */
[----:B0-----:R-:W-:-:S05]  /*1e4c0*/  @P0 IMAD.HI.U32 R4, R7, R4, RZ ;  /* 0x0000000407040227 */ /* 0x001fca00078e00ff */
[----:B------:R-:W-:-:S07]  /*1e4d0*/  @P0 SHF.R.U32.HI R7, RZ, R5, R4 ;  /* 0x00000005ff070219 */ /* 0x000fce0000011604 */
.L_x_15163:
[----:B------:R-:W-:Y:S05]  /*1e4e0*/  BSYNC B0 ;  /* 0x0000000000007941 */ /* 0x000fea0003800000 */
.L_x_15161:
[----:B------:R-:W-:-:S05]  /*1e4f0*/  IMAD R3, R7, R3, RZ ;  /* 0x0000000307037224 */ /* 0x000fca00078e02ff */
[----:B------:R-:W-:-:S07]  /*1e500*/  VIMNMX R2, R2, R3, !PT ;  /* 0x0000000302027248 */ /* 0x000fce0007fe0100 */
.L_x_15160:
[----:B------:R-:W-:Y:S01]  /*1e510*/  ISETP.NE.AND P1, PT, R0, RZ, PT ;  /* 0x000000ff0000720c */ /* 0x000fe20003f25270 */
[----:B------:R-:W-:Y:S01]  /*1e520*/  IMAD.HI R2, R2, 0x66666667, RZ ;  /* 0x6666666702027827 */ /* 0x000fe200078e02ff */
[----:B------:R-:W-:Y:S04]  /*1e530*/  BSSY B0, `(.L_x_15164) ;  /* 0x0000023000007945 */ /* 0x000fe80003800000 */
[----:B------:R-:W-:-:S04]  /*1e540*/  SHF.R.U32.HI R3, RZ, 0x1f, R2 ;  /* 0x0000001fff037819 */ /* 0x000fc80000011602 */
[----:B------:R-:W-:Y:S01]  /*1e550*/  LEA.HI.SX32 R3, R2, R3, 0x1a ;  /* 0x0000000302037211 */ /* 0x000fe200078fd2ff */
[----:B------:R-:W-:Y:S02]  /*1e560*/  IMAD.MOV.U32 R2, RZ, RZ, RZ ;  /* 0x000000ffff027224 */ /* 0x000fe400078e00ff */
        /* <DEDUP_REMOVED lines=31> */
.L_x_15165:
[----:B------:R-:W-:Y:S05]  /*1e760*/  BSYNC B0 ;  /* 0x0000000000007941 */ /* 0x000fea0003800000 */
.L_x_15164:
[----:B0-----:R-:W-:-:S05]  /*1e770*/  IMAD R0, R20, R2, R4 ;  /* 0x0000000214007224 */ /* 0x001fca00078e0204 */
        /* <DEDUP_REMOVED lines=22> */
.L_x_15166:
        /* <DEDUP_REMOVED lines=14> */
[----:B-1----:R-:W-:Y:S02]  /*1e9c0*/  IMAD.U32 R11, RZ, RZ, UR5 ;  /* 0x00000005ff0b7e24 */ /* 0x002fe4000f8e00ff */
[----:B------:R-:W-:Y:S02]  /*1e9d0*/  IMAD.MOV.U32 R8, RZ, RZ, 0x70 ;  /* 0x00000070ff087424 */ /* 0x000fe400078e00ff */
[----:B------:R-:W-:Y:S02]  /*1e9e0*/  IMAD.MOV.U32 R12, RZ, RZ, 0x1 ;  /* 0x00000001ff0c7424 */ /* 0x000fe400078e00ff */
[----:B------:R-:W-:-:S07]  /*1e9f0*/  IMAD.MOV.U32 R13, RZ, RZ, RZ ;  /* 0x000000ffff0d7224 */ /* 0x000fce00078e00ff */
[----:B------:R-:W-:-:S07]  /*1ea00*/  LEPC R20, `(.L_x_15169) ;  /* 0x000000001014794e */ /* 0x000fce0000000000 */
[----:B0-----:R-:W-:Y:S05]  /*1ea10*/  CALL.ABS.NOINC R2 ;  /* 0x0000000002007343 */ /* 0x001fea0003c00000 */
.L_x_15169:
[----:B------:R-:W-:Y:S05]  /*1ea20*/  BSYNC B6 ;  /* 0x0000000000067941 */ /* 0x000fea0003800000 */
.L_x_15168:
        /* <DEDUP_REMOVED lines=22> */
.L_x_15171:
[----:B------:R-:W-:Y:S05]  /*1eb90*/  BSYNC B6 ;  /* 0x0000000000067941 */ /* 0x000fea0003800000 */
.L_x_15170:
        /* <DEDUP_REMOVED lines=20> */
.L_x_15173:
[----:B------:R-:W-:Y:S05]  /*1ece0*/  BSYNC B6 ;  /* 0x0000000000067941 */ /* 0x000fea0003800000 */
.L_x_15172:
        /* <DEDUP_REMOVED lines=19> */
.L_x_15175:
[----:B------:R-:W-:Y:S05]  /*1ee20*/  BSYNC B6 ;  /* 0x0000000000067941 */ /* 0x000fea0003800000 */
.L_x_15174:
[----:B------:R-:W-:Y:S01]  /*1ee30*/  ULDC.64 UR4, c[0x0][0x9f8] ;  /* 0x00027e0000047ab9 */ /* 0x000fe20000000a00 */
[----:B------:R-:W2:Y:S01]  /*1ee40*/  LDL R9, [R1+0x24] ;  /* 0x0000240001097983 */ /* 0x000ea20000100800 */
[----:B------:R-:W-:Y:S01]  /*1ee50*/  ISETP.NE.U32.AND P0, PT, RZ, UR4, PT ;  /* 0x00000004ff007c0c */ /* 0x000fe2000bf05070 */
[----:B------:R-:W-:Y:S01]  /*1ee60*/  IMAD.MOV.U32 R13, RZ, RZ, R27 ;  /* 0x000000ffff0d7224 */ /* 0x000fe200078e001b */
[----:B------:R-:W0:Y:S01]  /*1ee70*/  LDC R12, c[0x0][0x430] ;  /* 0x00010c00ff0c7b82 */ /* 0x000e220000000800 */
[----:B------:R-:W3:Y:S01]  /*1ee80*/  LDL R14, [R1+0x68] ;  /* 0x00006800010e7983 */ /* 0x000ee20000100800 */
[----:B------:R-:W-:Y:S01]  /*1ee90*/  ISETP.NE.AND.EX P0, PT, RZ, UR5, PT, P0 ;  /* 0x00000005ff007c0c */ /* 0x000fe2000bf05300 */
[----:B------:R-:W4:-:S12]  /*1eea0*/  S2R R20, SR_TID.X ;  /* 0x0000000000147919 */ /* 0x000f180000002100 */
[----:B------:R-:W1:Y:S02]  /*1eeb0*/  @P0 LDC.64 R2, c[0x0][0x9f8] ;  /* 0x00027e00ff020b82 */ /* 0x000e640000000a00 */
[----:B-1----:R-:W-:-:S05]  /*1eec0*/  @P0 IMAD.WIDE R2, R27, 0x4, R2 ;  /* 0x000000041b020825 */ /* 0x002fca00078e0202 */
[----:B------:R1:W3:Y:S01]  /*1eed0*/  @P0 LDG.E R13, desc[UR40][R2.64] ;  /* 0x00000028020d0981 */ /* 0x0002e2000c1e1900 */
[----:B----4-:R-:W-:Y:S01]  /*1eee0*/  LOP3.LUT R20, R20, 0x7f, RZ, 0xc0, !PT ;  /* 0x0000007f14147812 */ /* 0x010fe200078ec0ff */
[----:B------:R-:W-:Y:S01]  /*1eef0*/  IMAD.MOV.U32 R5, RZ, RZ, 0xa0 ;  /* 0x000000a0ff057424 */ /* 0x000fe200078e00ff */
[----:B0-----:R-:W-:Y:S01]  /*1ef00*/  ISETP.NE.AND P0, PT, R12, 0x1, PT ;  /* 0x000000010c00780c */ /* 0x001fe20003f05270 */
[----:B------:R-:W0:Y:S01]  /*1ef10*/  S2R R21, SR_TID.X ;  /* 0x0000000000157919 */ /* 0x000e220000002100 */
[----:B------:R-:W-:Y:S01]  /*1ef20*/  SHF.R.U32.HI R20, RZ, 0x2, R20 ;  /* 0x00000002ff147819 */ /* 0x000fe20000011614 */
[----:B------:R-:W-:-:S10]  /*1ef30*/  IMAD R5, R26, R5, -0xa0 ;  /* 0xffffff601a057424 */ /* 0x000fd400078e0205 */
[----:B-1----:R-:W1:Y:S08]  /*1ef40*/  @P0 LDC R2, c[0x0][0x434] ;  /* 0x00010d00ff020b82 */ /* 0x002e700000000800 */
[----:B------:R-:W4:Y:S08]  /*1ef50*/  @P0 LDC R3, c[0x0][0x438] ;  /* 0x00010e00ff030b82 */ /* 0x000f300000000800 */
[----:B------:R-:W4:Y:S01]  /*1ef60*/  @P0 LDC R7, c[0x0][0x438] ;  /* 0x00010e00ff070b82 */ /* 0x000f220000000800 */
[----:B0-----:R-:W-:-:S05]  /*1ef70*/  IMAD.SHL.U32 R21, R21, 0x20, RZ ;  /* 0x0000002015157824 */ /* 0x001fca00078e00ff */
[----:B------:R-:W-:Y:S02]  /*1ef80*/  LOP3.LUT R21, R20, 0x60, R21, 0xf8, !PT ;  /* 0x0000006014157812 */ /* 0x000fe400078ef815 */
[----:B------:R-:W0:Y:S03]  /*1ef90*/  S2R R20, SR_TID.X ;  /* 0x0000000000147919 */ /* 0x000e260000002100 */
[----:B------:R-:W-:Y:S02]  /*1efa0*/  IMAD.IADD R0, R21, 0x1, R5 ;  /* 0x0000000115007824 */ /* 0x000fe400078e0205 */
[----:B------:R-:W1:Y:S03]  /*1efb0*/  S2R R21, SR_TID.X ;  /* 0x0000000000157919 */ /* 0x000e660000002100 */
[----:B------:R-:W-:-:S02]  /*1efc0*/  ISETP.GE.AND P1, PT, R0, R19, PT ;  /* 0x000000130000720c */ /* 0x000fc40003f26270 */
[----:B0-----:R-:W-:-:S04]  /*1efd0*/  LOP3.LUT R20, R20, 0x7f, RZ, 0xc0, !PT ;  /* 0x0000007f14147812 */ /* 0x001fc800078ec0ff */
[----:B------:R-:W-:Y:S01]  /*1efe0*/  SHF.R.U32.HI R6, RZ, 0x2, R20 ;  /* 0x00000002ff067819 */ /* 0x000fe20000011614 */
[----:B-1----:R-:W-:-:S05]  /*1eff0*/  IMAD.SHL.U32 R20, R21, 0x20, RZ ;  /* 0x0000002015147824 */ /* 0x002fca00078e00ff */
[----:B------:R-:W-:Y:S02]  /*1f000*/  LOP3.LUT R20, R6, 0x60, R20, 0xf8, !PT ;  /* 0x0000006006147812 */ /* 0x000fe400078ef814 */
[----:B------:R-:W0:Y:S02]  /*1f010*/  @P0 LDC R6, c[0x0][0x434] ;  /* 0x00010d00ff060b82 */ /* 0x000e240000000800 */
        /* <DEDUP_REMOVED lines=10> */
[----:B0-----:R-:W-:-:S04]  /*1f0c0*/  @P0 IMAD.HI.U32 R6, R9, R6, RZ ;  /* 0x0000000609060227 */ /* 0x001fc800078e00ff */
[----:B------:R-:W-:Y:S01]  /*1f0d0*/  IMAD.MOV.U32 R0, RZ, RZ, R9 ;  /* 0x000000ffff007224 */ /* 0x000fe200078e0009 */
[----:B------:R-:W-:Y:S02]  /*1f0e0*/  @P0 SHF.R.U32.HI R0, RZ, R7, R6 ;  /* 0x00000007ff000219 */ /* 0x000fe40000011606 */
        /* <DEDUP_REMOVED lines=24> */
[----:B------:R-:W-:Y:S01]  /*1f270*/  @!P0 IMAD.IADD R3, R3, 0x1, R7 ;  /* 0x0000000103038824 */ /* 0x000fe200078e0207 */
[----:B------:R0:W-:Y:S04]  /*1f280*/  STL [R1+0x18], R13 ;  /* 0x0000180d01007387 */ /* 0x0001e80000100800 */
[----:B------:R-:W-:Y:S02]  /*1f290*/  @!P0 LEA.HI.X R5, R6, R5, R3, 0x2, P2 ;  /* 0x0000000506058211 */ /* 0x000fe400010f1403 */
[----:B------:R-:W-:Y:S02]  /*1f2a0*/  ISETP.GT.U32.AND P2, PT, R20, 0x9f, PT ;  /* 0x0000009f1400780c */ /* 0x000fe40003f44070 */
[----:B------:R-:W-:Y:S01]  /*1f2b0*/  CS2R R6, SRZ ;  /* 0x0000000000067805 */ /* 0x000fe2000001ff00 */
[----:B0-----:R-:W-:Y:S01]  /*1f2c0*/  IMAD.SHL.U32 R13, R21, 0x10, RZ ;  /* 0x00000010150d7824 */ /* 0x001fe200078e00ff */
[----:B------:R0:W-:Y:S04]  /*1f2d0*/  STL [R1+0x28], R15 ;  /* 0x0000280f01007387 */ /* 0x0001e80000100800 */
[----:B------:R-:W-:Y:S01]  /*1f2e0*/  LOP3.LUT R13, R13, 0x30, RZ, 0xc0, !PT ;  /* 0x000000300d0d7812 */ /* 0x000fe200078ec0ff */
[----:B------:R0:W5:Y:S03]  /*1f2f0*/  @!P1 LDG.E R7, desc[UR40][R10.64] ;  /* 0x000000280a079981 */ /* 0x000166000c1e1900 */
[----:B--2---:R-:W-:Y:S01]  /*1f300*/  ISETP.GE.AND P1, PT, R13, R0, PT ;  /* 0x000000000d00720c */ /* 0x004fe20003f26270 */
[----:B------:R0:W5:Y:S01]  /*1f310*/  @!P0 LDG.E R6, desc[UR40][R4.64] ;  /* 0x0000002804068981 */ /* 0x000162000c1e1900 */
[----:B------:R-:W-:-:S02]  /*1f320*/  @P2 LOP3.LUT R16, R16, 0x2, RZ, 0xfc, !PT ;  /* 0x0000000210102812 */ /* 0x000fc400078efcff */
[----:B------:R-:W-:Y:S02]  /*1f330*/  ISETP.NE.AND P0, PT, R14, 0x3, PT ;  /* 0x000000030e00780c */ /* 0x000fe40003f05270 */
[----:B------:R-:W-:-:S04]  /*1f340*/  LOP3.LUT R16, R16, 0xfffffffb, RZ, 0xc0, !PT ;  /* 0xfffffffb10107812 */ /* 0x000fc800078ec0ff */
[----:B------:R-:W-:-:S04]  /*1f350*/  LOP3.LUT R16, R16, 0xfffffffe, RZ, 0xc0, !PT ;  /* 0xfffffffe10107812 */ /* 0x000fc800078ec0ff */
[----:B------:R-:W-:-:S04]  /*1f360*/  @P1 LOP3.LUT R16, R16, 0x1, RZ, 0xfc, !PT ;  /* 0x0000000110101812 */ /* 0x000fc800078efcff */
[----:B------:R-:W-:Y:S01]  /*1f370*/  @P0 LOP3.LUT R16, R16, 0x4, RZ, 0xfc, !PT ;  /* 0x0000000410100812 */ /* 0x000fe200078efcff */
[----:B0-----:R-:W-:Y:S06]  /*1f380*/  BRA.DIV UR4, `(.L_x_15176) ;  /* 0x0000005a049c7947 */ /* 0x001fec000b800000 */
.L_x_15298:
[----:B------:R-:W-:Y:S01]  /*1f390*/  VIADD R5, R26, 0xffffffff ;  /* 0xffffffff1a057836 */ /* 0x000fe20000000000 */
[----:B------:R-:W-:Y:S06]  /*1f3a0*/  @!P0 BRA `(.L_x_15177) ;  /* 0x0000000000048947 */ /* 0x000fec0003800000 */
[----:B------:R-:W-:Y:S01]  /*1f3b0*/  BPT.TRAP 0x1 ;  /* 0x000000040000795c */ /* 0x000fe20000300000 */
.L_x_15177:
        /* <DEDUP_REMOVED lines=10> */
.L_x_15299:
[----:B------:R-:W-:Y:S05]  /*1f460*/  BSYNC B0 ;  /* 0x0000000000007941 */ /* 0x000fea0003800000 */
.L_x_15178:
        /* <DEDUP_REMOVED lines=40> */
[C---:B------:R-:W-:Y:S01]  /*1f6f0*/  IMAD R12, R17.reuse, UR5, RZ ;  /* 0x00000005110c7c24 */ /* 0x040fe2000f8e02ff */
        /* <DEDUP_REMOVED lines=10> */
[----:B------:R-:W0:Y:S01]  /*1f7a0*/  S2R R11, SR_TID.X ;  /* 0x00000000000b7919 */ /* 0x000e220000002100 */
[C---:B------:R-:W-:Y:S02]  /*1f7b0*/  ISETP.GE.AND P3, PT, R5.reuse, 0x81, PT ;  /* 0x000000810500780c */ /* 0x040fe40003f66270 */
        /* <DEDUP_REMOVED lines=8> */
[----:B-1----:R-:W-:Y:S01]  /*1f840*/  IADD3 R12, P1, R14, R3, RZ ;  /* 0x000000030e0c7210 */ /* 0x002fe20007f3e0ff */
[----:B------:R-:W-:Y:S02]  /*1f850*/  IMAD.IADD R3, R18, 0x1, R19 ;  /* 0x0000000112037824 */ /* 0x000fe400078e0213 */
[----:B------:R-:W-:Y:S02]  /*1f860*/  SHFL.IDX PT, R19, R2, 0x1, 0x1c1f ;  /* 0x003c1f0002137f89 */ /* 0x000fe400000e0000 */
[----:B--2---:R-:W-:Y:S01]  /*1f870*/  IMAD.X R13, RZ, RZ, R10, P1 ;  /* 0x000000ffff0d7224 */ /* 0x004fe200008e060a */
[----:B------:R-:W-:Y:S01]  /*1f880*/  ISETP.LT.OR P1, PT, R5, 0x1, P0 ;  /* 0x000000010500780c */ /* 0x000fe20000721670 */
[----:B------:R-:W0:-:S12]  /*1f890*/  SHFL.IDX PT, R10, R0, 0x1, 0x1c1f ;  /* 0x003c1f00000a7f89 */ /* 0x000e1800000e0000 */
[----:B------:R-:W-:Y:S01]  /*1f8a0*/  LDGSTS.E.BYPASS.LTC128B.128 [R3+0x6000], desc[UR40][R12.64], !P1 ;  /* 0x060000000c037fae */ /* 0x000fe2000c901d68 */
        /* <DEDUP_REMOVED lines=10> */
[----:B------:R-:W-:-:S13]  /*1f950*/  ISETP.LT.OR P1, PT, R5, 0x41, P0 ;  /* 0x000000410500780c */ /* 0x000fda0000721670 */
[----:B------:R1:W-:Y:S02]  /*1f960*/  LDGSTS.E.BYPASS.LTC128B.128 [R3+0x7000], desc[UR40][R10.64], !P1 ;  /* 0x070000000a037fae */ /* 0x0003e4000c901d68 */
[----:B-1----:R-:W-:Y:S02]  /*1f970*/  IADD3 R10, P1, R14, R0, RZ ;  /* 0x000000000e0a7210 */ /* 0x002fe40007f3e0ff */
[----:B------:R0:W1:Y:S03]  /*1f980*/  SHFL.IDX PT, R0, R26, RZ, 0x1c1f ;  /* 0x001c1fff1a007589 */ /* 0x00006600000e0000 */
[----:B------:R-:W-:Y:S01]  /*1f990*/  IMAD.X R11, RZ, RZ, R2, P1 ;  /* 0x000000ffff0b7224 */ /* 0x000fe200008e0602 */
[----:B------:R-:W-:-:S13]  /*1f9a0*/  ISETP.LT.OR P1, PT, R5, 0x61, P0 ;  /* 0x000000610500780c */ /* 0x000fda0000721670 */
[----:B------:R2:W-:Y:S01]  /*1f9b0*/  LDGSTS.E.BYPASS.LTC128B.128 [R3+0x7800], desc[UR40][R10.64], !P1 ;  /* 0x078000000a037fae */ /* 0x0005e2000c901d68 */
[----:B------:R-:W-:-:S03]  /*1f9c0*/  ISETP.GE.AND P1, PT, R5, 0x41, PT ;  /* 0x000000410500780c */ /* 0x000fc60003f26270 */
[----:B-12---:R0:W2:Y:S10]  /*1f9d0*/  SHFL.IDX PT, R10, R29, RZ, 0x1c1f ;  /* 0x001c1fff1d0a7589 */ /* 0x0060b400000e0000 */
.L_x_15311:
[----:B------:R-:W1:Y:S01]  /*1f9e0*/  S2R R2, SR_TID.X ;  /* 0x0000000000027919 */ /* 0x000e620000002100 */
[----:B------:R-:W-:Y:S01]  /*1f9f0*/  ISETP.LT.OR P0, PT, R5, 0x81, P0 ;  /* 0x000000810500780c */ /* 0x000fe20000701670 */
[----:B-1----:R-:W-:-:S05]  /*1fa00*/  IMAD.SHL.U32 R2, R2, 0x10, RZ ;  /* 0x0000001002027824 */ /* 0x002fca00078e00ff */
[----:B------:R-:W-:-:S04]  /*1fa10*/  LOP3.LUT R2, R2, 0x30, RZ, 0xc0, !PT ;  /* 0x0000003002027812 */ /* 0x000fc800078ec0ff */
[----:B--2---:R-:W-:-:S05]  /*1fa20*/  IADD3 R10, P3, R2, R10, RZ ;  /* 0x0000000a020a7210 */ /* 0x004fca0007f7e0ff */
[----:B------:R-:W-:-:S05]  /*1fa30*/  IMAD.X R11, RZ, RZ, R0, P3 ;  /* 0x000000ffff0b7224 */ /* 0x000fca00018e0600 */
[----:B------:R-:W-:Y:S01]  /*1fa40*/  @!PT LDS RZ, [RZ] ;  /* 0x00000000fffff984 */ /* 0x000fe20000000800 */
[----:B------:R-:W-:Y:S01]  /*1fa50*/  @!PT LDS RZ, [RZ] ;  /* 0x00000000fffff984 */ /* 0x000fe20000000800 */
[----:B------:R-:W-:Y:S01]  /*1fa60*/  @!PT LDS RZ, [RZ] ;  /* 0x00000000fffff984 */ /* 0x000fe20000000800 */
[----:B------:R1:W-:Y:S01]  /*1fa70*/  LDGSTS.E.BYPASS.LTC128B.128 [R3+0x8000], desc[UR40][R10.64], !P0 ;  /* 0x080000000a037fae */ /* 0x0003e2000c101d68 */
[----:B------:R-:W-:Y:S01]  /*1fa80*/  PLOP3.LUT P0, PT, PT, PT, PT, 0x80, 0x0 ;  /* 0x000000000000781c */ /* 0x000fe20003f0f070 */
[----:B------:R-:W-:-:S12]  /*1fa90*/  NOP ;  /* 0x0000000000007918 */ /* 0x000fd80000000000 */
.L_x_15181:
        /* <DEDUP_REMOVED lines=11> */
.L_x_15182:
[----:B------:R2:W-:Y:S01]  /*1fb50*/  SYNCS.ARRIVE.TRANS64.A1T0 RZ, [R4+URZ+0x13270], RZ ;  /* 0x013270ff04ff79a7 */ /* 0x0005e2000810003f */
[----:B------:R-:W-:Y:S05]  /*1fb60*/  @!P6 BRA `(.L_x_15183) ;  /* 0x000000000004e947 */ /* 0x000fea0003800000 */
[----:B------:R-:W-:Y:S01]  /*1fb70*/  BPT.TRAP 0x1 ;  /* 0x000000040000795c */ /* 0x000fe20000300000 */
.L_x_15183:
[----:B------:R-:W3:Y:S01]  /*1fb80*/  LDL R0, [R1+0x44] ;  /* 0x0000440001007983 */ /* 0x000ee20000100800 */
[----:B------:R-:W-:Y:S01]  /*1fb90*/  BSSY B0, `(.L_x_15184) ;  /* 0x0000003000007945 */ /* 0x000fe20003800000 */
[----:B---3--:R-:W3:Y:S03]  /*1fba0*/  SYNCS.PHASECHK.TRANS64.TRYWAIT P0, [R4+URZ+0x13240], R0 ;  /* 0x01324000040075a7 */ /* 0x008ee6000800017f */
[----:B---3--:R-:W-:Y:S05]  /*1fbb0*/  @!P0 BRA `(.L_x_15185) ;  /* 0x0000005800848947 */ /* 0x008fea0003800000 */
.L_x_15312:
[----:B------:R-:W-:Y:S05]  /*1fbc0*/  BSYNC B0 ;  /* 0x0000000000007941 */ /* 0x000fea0003800000 */
.L_x_15184:
[----:B---3--:R-:W3:Y:S01]  /*1fbd0*/  LDL.LU R0, [R1] ;  /* 0x0000000001007983 */ /* 0x008ee20000300800 */
[----:B------:R-:W-:Y:S01]  /*1fbe0*/  ULDC.64 UR4, c[0x0][0x310] ;  /* 0x0000c40000047ab9 */ /* 0x000fe20000000a00 */
[----:B------:R-:W-:Y:S02]  /*1fbf0*/  ULDC.64 UR6, c[0x0][0x300] ;  /* 0x0000c00000067ab9 */ /* 0x000fe40000000a00 */
[----:B------:R-:W4:Y:S04]  /*1fc00*/  LDL.LU R12, [R1+0x8] ;  /* 0x00000800010c7983 */ /* 0x000f280000300800 */
[----:B------:R-:W5:Y:S04]  /*1fc10*/  LDL.LU R5, [R1+0x4] ;  /* 0x0000040001057983 */ /* 0x000f680000300800 */
[----:B------:R-:W2:Y:S01]  /*1fc20*/  LDL.LU R2, [R1+0x10] ;  /* 0x0000100001027983 */ /* 0x000ea20000300800 */
[----:B-1----:R-:W-:-:S04]  /*1fc30*/  IMAD.WIDE.U32 R10, R7, UR4, RZ ;  /* 0x00000004070a7c25 */ /* 0x002fc8000f8e00ff */
[----:B---3--:R-:W-:-:S04]  /*1fc40*/  IMAD R0, R0, UR4, RZ ;  /* 0x0000000400007c24 */ /* 0x008fc8000f8e02ff */
[----:B------:R-:W-:-:S04]  /*1fc50*/  IMAD R0, R7, UR5, R0 ;  /* 0x0000000507007c24 */ /* 0x000fc8000f8e0200 */
[----:B------:R-:W-:Y:S02]  /*1fc60*/  IMAD.IADD R11, R11, 0x1, R0 ;  /* 0x000000010b0b7824 */ /* 0x000fe400078e0200 */
[----:B----4-:R-:W-:Y:S02]  /*1fc70*/  IMAD R0, R12, UR6, RZ ;  /* 0x000000060c007c24 */ /* 0x010fe4000f8e02ff */
[----:B------:R-:W-:-:S04]  /*1fc80*/  IMAD.WIDE.U32 R10, R8, UR6, R10 ;  /* 0x00000006080a7c25 */ /* 0x000fc8000f8e000a */
[----:B------:R-:W-:Y:S02]  /*1fc90*/  IMAD R8, R8, UR7, R0 ;  /* 0x0000000708087c24 */ /* 0x000fe4000f8e0200 */
[----:B-----5:R-:W-:Y:S02]  /*1fca0*/  IMAD R0, R5, UR4, RZ ;  /* 0x0000000405007c24 */ /* 0x020fe4000f8e02ff */
[----:B------:R-:W-:Y:S02]  /*1fcb0*/  IMAD.IADD R11, R11, 0x1, R8 ;  /* 0x000000010b0b7824 */ /* 0x000fe400078e0208 */
[C---:B------:R-:W-:Y:S02]  /*1fcc0*/  IMAD R0, R6.reuse, UR5, R0 ;  /* 0x0000000506007c24 */ /* 0x040fe4000f8e0200 */
[----:B------:R-:W-:Y:S01]  /*1fcd0*/  IMAD.WIDE.U32 R6, R6, UR4, RZ ;  /* 0x0000000406067c25 */ /* 0x000fe2000f8e00ff */
[----:B------:R-:W-:-:S03]  /*1fce0*/  ULDC.64 UR4, c[0x0][0x308] ;  /* 0x0000c20000047ab9 */ /* 0x000fc60000000a00 */
[----:B------:R-:W-:Y:S02]  /*1fcf0*/  IMAD.IADD R7, R7, 0x1, R0 ;  /* 0x0000000107077824 */ /* 0x000fe400078e0200 */
[----:B--2---:R-:W-:Y:S02]  /*1fd00*/  IMAD R0, R2, UR6, RZ ;  /* 0x0000000602007c24 */ /* 0x004fe4000f8e02ff */
        /* <DEDUP_REMOVED lines=13> */
[----:B------:R-:W1:Y:S01]  /*1fde0*/  S2R R5, SR_TID.X ;  /* 0x0000000000057919 */ /* 0x000e620000002100 */
[----:B------:R-:W2:Y:S01]  /*1fdf0*/  LDC R7, c[0x0][0x2f4] ;  /* 0x0000bd00ff077b82 */ /* 0x000ea20000000800 */
[----:B------:R-:W3:Y:S01]  /*1fe00*/  SHFL.IDX PT, R6, R0, RZ, 0x1c1f ;  /* 0x001c1fff00067589 */ /* 0x000ee200000e0000 */
[----:B-1----:R-:W-:-:S03]  /*1fe10*/  IMAD.SHL.U32 R10, R5, 0x10, RZ ;  /* 0x00000010050a7824 */ /* 0x002fc600078e00ff */
[----:B------:R-:W1:Y:S02]  /*1fe20*/  SHFL.IDX PT, R5, R2, RZ, 0x1c1f ;  /* 0x001c1fff02057589 */ /* 0x000e6400000e0000 */
[----:B------:R-:W-:-:S04]  /*1fe30*/  LOP3.LUT R10, R10, 0x30, RZ, 0xc0, !PT ;  /* 0x000000300a0a7812 */ /* 0x000fc800078ec0ff */
[C---:B---3--:R-:W-:Y:S02]  /*1fe40*/  @P5 IADD3 R6, P0, R10.reuse, R6, RZ ;  /* 0x000000060a065210 */ /* 0x048fe40007f1e0ff */
[----:B--2---:R-:W-:-:S03]  /*1fe50*/  ISETP.GE.AND P3, PT, R10, R7, PT ;  /* 0x000000070a00720c */ /* 0x004fc60003f66270 */
[----:B-1----:R-:W-:-:S04]  /*1fe60*/  @P5 IMAD.X R5, RZ, RZ, R5, P0 ;  /* 0x000000ffff055224 */ /* 0x002fc800000e0605 */
        /* <DEDUP_REMOVED lines=16> */
[----:B------:R-:W-:-:S03]  /*1ff70*/  @P2 IMAD.X R2, RZ, RZ, R2, P0 ;  /* 0x000000ffff022224 */ /* 0x000fc600000e0602 */
[----:B------:R1:W-:Y:S02]  /*1ff80*/  @P1 LDGSTS.E.BYPASS.LTC128B.128 [R3+0xf000], desc[UR40][R6.64], !P3 ;  /* 0x0f00000006031fae */ /* 0x0003e4000d901d68 */
[----:B-1----:R-:W-:Y:S02]  /*1ff90*/  @P2 IMAD.MOV.U32 R6, RZ, RZ, R0 ;  /* 0x000000ffff062224 */ /* 0x002fe400078e0000 */
[----:B------:R-:W-:Y:S01]  /*1ffa0*/  @P2 IMAD.MOV.U32 R7, RZ, RZ, R2 ;  /* 0x000000ffff072224 */ /* 0x000fe200078e0002 */
[----:B------:R1:W2:Y:S04]  /*1ffb0*/  SHFL.IDX PT, R0, R8, RZ, 0x1c1f ;  /* 0x001c1fff08007589 */ /* 0x0002a800000e0000 */
[----:B------:R3:W-:Y:S04]  /*1ffc0*/  @P2 LDGSTS.E.BYPASS.LTC128B.128 [R3+0xf800], desc[UR40][R6.64], !P3 ;  /* 0x0f80000006032fae */ /* 0x0007e8000d901d68 */
[----:B---3--:R1:W3:Y:S02]  /*1ffd0*/  SHFL.IDX PT, R6, R9, RZ, 0x1c1f ;  /* 0x001c1fff09067589 */ /* 0x0082e400000e0000 */
.L_x_15324:
        /* <DEDUP_REMOVED lines=9> */
[----:B--2---:R-:W-:-:S06]  /*20070*/  IMAD.X R7, RZ, RZ, R0, P0 ;  /* 0x000000ffff077224 */ /* 0x004fcc00000e0600 */
[----:B------:R-:W-:Y:S01]  /*20080*/  @!PT LDS RZ, [RZ] ;  /* 0x00000000fffff984 */ /* 0x000fe20000000800 */
[----:B------:R-:W-:Y:S01]  /*20090*/  @!PT LDS RZ, [RZ] ;  /* 0x00000000fffff984 */ /* 0x000fe20000000800 */
[----:B------:R-:W-:Y:S01]  /*200a0*/  @!PT LDS RZ, [RZ] ;  /* 0x00000000fffff984 */ /* 0x000fe20000000800 */
[----:B------:R4:W-:Y:S02]  /*200b0*/  LDGSTS.E.BYPASS.LTC128B.128 [R3+0x10000], desc[UR40][R6.64], !P1 ;  /* 0x1000000006037fae */ /* 0x0009e4000c901d68 */
.L_x_15188:
[----:B------:R-:W-:Y:S05]  /*200c0*/  BSYNC B0 ;  /* 0x0000000000007941 */ /* 0x000fea0003800000 */
.L_x_15187:
[----:B------:R-:W-:Y:S01]  /*200d0*/  NOP ;  /* 0x0000000000007918 */ /* 0x000fe20000000000 */
[----:B------:R-:W-:-:S13]  /*200e0*/  PLOP3.LUT P0, PT, PT, PT, PT, 0x80, 0x0 ;  /* 0x000000000000781c */ /* 0x000fda0003f0f070 */
.L_x_15189:
        /* <DEDUP_REMOVED lines=11> */
.L_x_15190:
[----:B----4-:R2:W5:Y:S01]  /*201a0*/  LDL.LU R3, [R1+0x50] ;  /* 0x0000500001037983 */ /* 0x0105620000300800 */
[----:B------:R2:W-:Y:S02]  /*201b0*/  SYNCS.ARRIVE.TRANS64.A1T0 RZ, [R4+URZ+0x13230], RZ ;  /* 0x013230ff04ff79a7 */ /* 0x0005e4000810003f */
[----:B------:R-:W-:Y:S05]  /*201c0*/  WARPSYNC.ALL ;  /* 0x0000000000007948 */ /* 0x000fea0003800000 */
[----:B------:R-:W-:Y:S01]  /*201d0*/  ULDC.64 UR4, c[0x0][0x298] ;  /* 0x0000a60000047ab9 */ /* 0x000fe20000000a00 */
[----:B------:R-:W-:Y:S01]  /*201e0*/  VIADD R0, R18, 0xb000 ;  /* 0x0000b00012007836 */ /* 0x000fe20000000000 */
[----:B------:R-:W-:Y:S01]  /*201f0*/  ULDC.64 UR6, c[0x0][0xa00] ;  /* 0x0002800000067ab9 */ /* 0x000fe20000000a00 */
[----:B0-----:R-:W-:Y:S01]  /*20200*/  SHF.R.S32.HI R29, RZ, 0x1f, R27 ;  /* 0x0000001fff1d7819 */ /* 0x001fe2000001141b */
[----:B------:R-:W-:Y:S01]  /*20210*/  BSSY B6, `(.L_x_15191) ;  /* 0x000001e000067945 */ /* 0x000fe20003800000 */
[----:B------:R-:W-:Y:S01]  /*20220*/  BAR.SYNC.DEFER_BLOCKING 0x8, 0x200 ;  /* 0x0208000000007b1d */ /* 0x000fe20000010000 */
[----:B------:R-:W-:-:S02]  /*20230*/  LOP3.LUT P1, RZ, R0, 0x1bf, RZ, 0xc0, !PT ;  /* 0x000001bf00ff7812 */ /* 0x000fc4000782c0ff */
[----:B------:R-:W-:-:S04]  /*20240*/  ISETP.NE.U32.AND P0, PT, RZ, UR6, PT ;  /* 0x00000006ff007c0c */ /* 0x000fc8000bf05070 */
[----:B------:R-:W-:-:S04]  /*20250*/  ISETP.NE.AND.EX P0, PT, RZ, UR7, PT, P0 ;  /* 0x00000007ff007c0c */ /* 0x000fc8000bf05300 */
[----:B------:R-:W-:Y:S02]  /*20260*/  SEL R29, R29, RZ, !P0 ;  /* 0x000000ff1d1d7207 */ /* 0x000fe40004000000 */
[----:B------:R-:W-:Y:S01]  /*20270*/  SEL R19, R27, RZ, !P0 ;  /* 0x000000ff1b137207 */ /* 0x000fe20004000000 */
[----:B--2--5:R-:W-:Y:S01]  /*20280*/  IMAD.WIDE.U32 R4, R3, UR4, RZ ;  /* 0x0000000403047c25 */ /* 0x024fe2000f8e00ff */
[----:B------:R-:W-:-:S04]  /*20290*/  SHF.R.S32.HI R2, RZ, 0x1f, R3 ;  /* 0x0000001fff027819 */ /* 0x000fc80000011403 */
[----:B------:R0:W-:Y:S01]  /*202a0*/  STL.64 [R1], R4 ;  /* 0x0000000401007387 */ /* 0x0001e20000100a00 */
[----:B------:R-:W-:-:S04]  /*202b0*/  IMAD R2, R2, UR4, RZ ;  /* 0x0000000402027c24 */ /* 0x000fc8000f8e02ff */
[----:B------:R-:W-:-:S04]  /*202c0*/  IMAD R26, R3, UR5, R2 ;  /* 0x00000005031a7c24 */ /* 0x000fc8000f8e0202 */
[----:B------:R-:W-:Y:S01]  /*202d0*/  IMAD.IADD R26, R5, 0x1, R26 ;  /* 0x00000001051a7824 */ /* 0x000fe200078e021a */
        /* <DEDUP_REMOVED lines=8> */
[----:B---3--:R-:W-:Y:S02]  /*20360*/  IMAD.U32 R6, RZ, RZ, UR6 ;  /* 0x00000006ff067e24 */ /* 0x008fe4000f8e00ff */
[----:B------:R-:W-:-:S02]  /*20370*/  IMAD.U32 R7, RZ, RZ, UR7 ;  /* 0x00000007ff077e24 */ /* 0x000fc4000f8e00ff */
[----:B------:R-:W-:Y:S02]  /*20380*/  IMAD.U32 R10, RZ, RZ, UR8 ;  /* 0x00000008ff0a7e24 */ /* 0x000fe4000f8e00ff */
[----:B------:R-:W-:Y:S02]  /*20390*/  IMAD.U32 R11, RZ, RZ, UR9 ;  /* 0x00000009ff0b7e24 */ /* 0x000fe4000f8e00ff */
[----:B-1----:R-:W-:Y:S02]  /*203a0*/  IMAD.MOV.U32 R8, RZ, RZ, 0x70 ;  /* 0x00000070ff087424 */ /* 0x002fe400078e00ff */
[----:B------:R-:W-:Y:S02]  /*203b0*/  IMAD.MOV.U32 R12, RZ, RZ, 0x1 ;  /* 0x00000001ff0c7424 */ /* 0x000fe400078e00ff */
[----:B------:R-:W-:-:S07]  /*203c0*/  IMAD.MOV.U32 R13, RZ, RZ, RZ ;  /* 0x000000ffff0d7224 */ /* 0x000fce00078e00ff */
[----:B------:R-:W-:-:S07]  /*203d0*/  LEPC R20, `(.L_x_15192) ;  /* 0x000000001014794e */ /* 0x000fce0000000000 */
[----:B0-----:R-:W-:Y:S05]  /*203e0*/  CALL.ABS.NOINC R2 ;  /* 0x0000000002007343 */ /* 0x001fea0003c00000 */
.L_x_15192:
[----:B------:R-:W-:Y:S05]  /*203f0*/  BSYNC B6 ;  /* 0x0000000000067941 */ /* 0x000fea0003800000 */
.L_x_15191:
[----:B------:R-:W2:Y:S01]  /*20400*/  LDL.LU.64 R20, [R1] ;  /* 0x0000000001147983 */ /* 0x000ea20000300a00 */
[----:B-1----:R-:W1:Y:S01]  /*20410*/  LDC R9, c[0x0][0x448] ;  /* 0x00011200ff097b82 */ /* 0x002e620000000800 */
        /* <DEDUP_REMOVED lines=8> */
[----:B0-----:R-:W0:Y:S08]  /*204a0*/  @P1 LDC R4, c[0x0][0x44c] ;  /* 0x00011300ff041b82 */ /* 0x001e300000000800 */
[----:B------:R-:W1:Y:S08]  /*204b0*/  @P1 LDC R5, c[0x0][0x450] ;  /* 0x00011400ff051b82 */ /* 0x000e700000000800 */
[----:B------:R-:W4:Y:S01]  /*204c0*/  @P1 LDC R8, c[0x0][0x450] ;  /* 0x00011400ff081b82 */ /* 0x000f220000000800 */
[----:B--2---:R-:W-:-:S02]  /*204d0*/  IMAD.MOV.U32 R2, RZ, RZ, R20 ;  /* 0x000000ffff027224 */ /* 0x004fc400078e0014 */
[----:B------:R-:W2:Y:S02]  /*204e0*/  S2R R20, SR_TID.X ;  /* 0x0000000000147919 */ /* 0x000ea40000002100 */
[----:B------:R-:W-:-:S04]  /*204f0*/  IMAD.WIDE.U32 R2, R17, UR4, R2 ;  /* 0x0000000411027c25 */ /* 0x000fc8000f8e0002 */
[----:B------:R-:W-:Y:S01]  /*20500*/  IMAD R3, R17, UR5, R3 ;  /* 0x0000000511037c24 */ /* 0x000fe2000f8e0203 */
[----:B------:R-:W-:Y:S01]  /*20510*/  ULDC.64 UR4, c[0x0][0x2d0] ;  /* 0x0000b40000047ab9 */ /* 0x000fe20000000a00 */
[----:B------:R-:W-:Y:S01]  /*20520*/  IMAD.WIDE.U32 R2, R19, UR6, R2 ;  /* 0x0000000613027c25 */ /* 0x000fe2000f8e0002 */
[----:B------:R-:W-:-:S03]  /*20530*/  ULDC.64 UR6, c[0x0][0x2c8] ;  /* 0x0000b20000067ab9 */ /* 0x000fc60000000a00 */
[----:B------:R-:W-:Y:S01]  /*20540*/  IMAD.IADD R3, R3, 0x1, R0 ;  /* 0x0000000103037824 */ /* 0x000fe200078e0200 */
[C---:B--2---:R-:W-:Y:S01]  /*20550*/  LOP3.LUT R21, R20.reuse, 0x7f, RZ, 0xc0, !PT ;  /* 0x0000007f14157812 */ /* 0x044fe200078ec0ff */
[----:B------:R-:W-:-:S03]  /*20560*/  IMAD.SHL.U32 R20, R20, 0x20, RZ ;  /* 0x0000002014147824 */ /* 0x000fc600078e00ff */
[----:B------:R-:W-:-:S04]  /*20570*/  SHF.R.U32.HI R21, RZ, 0x2, R21 ;  /* 0x00000002ff157819 */ /* 0x000fc80000011615 */
[----:B------:R-:W-:Y:S02]  /*20580*/  LOP3.LUT R20, R21, 0x60, R20, 0xf8, !PT ;  /* 0x0000006015147812 */ /* 0x000fe400078ef814 */
[----:B------:R2:W5:Y:S03]  /*20590*/  LDL R21, [R1+0x4c] ;  /* 0x00004c0001157983 */ /* 0x0005660000100800 */
[----:B---3--:R-:W-:-:S04]  /*205a0*/  IMAD.IADD R6, R20, 0x1, R25 ;  /* 0x0000000114067824 */ /* 0x008fc800078e0219 */
[----:B0-----:R-:W-:-:S04]  /*205b0*/  @P1 IMAD.HI.U32 R0, R6, R4, RZ ;  /* 0x0000000406001227 */ /* 0x001fc800078e00ff */
[----:B------:R-:W-:Y:S01]  /*205c0*/  IMAD.MOV.U32 R4, RZ, RZ, R6 ;  /* 0x000000ffff047224 */ /* 0x000fe200078e0006 */
[----:B-1----:R-:W-:-:S04]  /*205d0*/  @P1 SHF.R.U32.HI R4, RZ, R5, R0 ;  /* 0x00000005ff041219 */ /* 0x002fc80000011600 */
[----:B------:R-:W-:-:S05]  /*205e0*/  SHF.R.S32.HI R0, RZ, 0x1f, R4 ;  /* 0x0000001fff007819 */ /* 0x000fca0000011404 */
[----:B------:R-:W-:-:S04]  /*205f0*/  IMAD R0, R0, UR4, RZ ;  /* 0x0000000400007c24 */ /* 0x000fc8000f8e02ff */
[C---:B------:R-:W-:Y:S02]  /*20600*/  IMAD R7, R4.reuse, UR5, R0 ;  /* 0x0000000504077c24 */ /* 0x040fe4000f8e0200 */
[----:B------:R-:W-:Y:S02]  /*20610*/  IMAD.MOV R0, RZ, RZ, -R4 ;  /* 0x000000ffff007224 */ /* 0x000fe400078e0a04 */
        /* <DEDUP_REMOVED lines=14> */
[----:B----4-:R-:W-:-:S05]  /*20700*/  @P1 SHF.R.U32.HI R6, RZ, R8, R7 ;  /* 0x00000008ff061219 */ /* 0x010fca0000011607 */
        /* <DEDUP_REMOVED lines=20> */
[----:B--2---:R-:W-:Y:S06]  /*20850*/  BRA.DIV UR4, `(.L_x_15193) ;  /* 0x0000005204f87947 */ /* 0x004fec000b800000 */
[----:B------:R-:W0:Y:S01]  /*20860*/  SHFL.IDX PT, R6, R4, RZ, 0x1c1f ;  /* 0x001c1fff04067589 */ /* 0x000e2200000e0000 */
[----:B-----5:R-:W-:Y:S02]  /*20870*/  IMAD R2, R21, R9, RZ ;  /* 0x0000000915027224 */ /* 0x020fe400078e02ff */
[----:B------:R-:W-:Y:S01]  /*20880*/  IMAD.IADD R25, R20, 0x1, R25 ;  /* 0x0000000114197824 */ /* 0x000fe200078e0219 */
        /* <DEDUP_REMOVED lines=44> */
.L_x_15337:
        /* <DEDUP_REMOVED lines=10> */
.L_x_15194:
        /* <DEDUP_REMOVED lines=18> */
.L_x_15338:
[----:B------:R-:W-:Y:S05]  /*20d10*/  BSYNC B0 ;  /* 0x0000000000007941 */ /* 0x000fea0003800000 */
.L_x_15195:
        /* <DEDUP_REMOVED lines=8> */
.L_x_15217:
[----:B------:R-:W2:Y:S04]  /*20da0*/  LDL R3, [R1+0x24] ;  /* 0x0000240001037983 */ /* 0x000ea80000100800 */
[----:B---3--:R-:W3:Y:S04]  /*20db0*/  LDL R11, [R1+0x28] ;  /* 0x00002800010b7983 */ /* 0x008ee80000100800 */
[----:B------:R-:W4:Y:S04]  /*20dc0*/  LDL R9, [R1+0x18] ;  /* 0x0000180001097983 */ /* 0x000f280000100800 */
[----:B------:R-:W2:Y:S01]  /*20dd0*/  LDL.LU R12, [R1+0x10] ;  /* 0x00001000010c7983 */ /* 0x000ea20000300800 */
[----:B-1----:R-:W1:Y:S01]  /*20de0*/  S2R R0, SR_TID.X ;  /* 0x0000000000007919 */ /* 0x002e620000002100 */
[----:B------:R-:W1:Y:S01]  /*20df0*/  S2R R4, SR_TID.X ;  /* 0x0000000000047919 */ /* 0x000e620000002100 */
[----:B0-----:R-:W0:Y:S01]  /*20e00*/  S2R R10, SR_TID.X ;  /* 0x00000000000a7919 */ /* 0x001e220000002100 */
        /* <DEDUP_REMOVED lines=8> */
[----:B------:R-:W-:-:S05]  /*20e90*/  IMAD.SHL.U32 R6, R4, 0x20, RZ ;  /* 0x0000002004067824 */ /* 0x000fca00078e00ff */
        /* <DEDUP_REMOVED lines=20> */
[----:B------:R-:W-:Y:S01]  /*20fe0*/  IMAD.MOV.U32 R5, RZ, RZ, R3 ;  /* 0x000000ffff057224 */ /* 0x000fe200078e0003 */
[----:B-1----:R-:W-:Y:S01]  /*20ff0*/  @P0 SHF.R.U32.HI R5, RZ, R4, R7 ;  /* 0x00000004ff050219 */ /* 0x002fe20000011607 */
[----:B------:R-:W-:-:S04]  /*21000*/  IMAD.MOV R7, RZ, RZ, -R2 ;  /* 0x000000ffff077224 */ /* 0x000fc800078e0a02 */
[----:B------:R-:W-:Y:S02]  /*21010*/  IMAD.MOV R4, RZ, RZ, -R5 ;  /* 0x000000ffff047224 */ /* 0x000fe400078e0a05 */
[C---:B------:R-:W-:Y:S02]  /*21020*/  IMAD R7, R0.reuse, R7, R6 ;  /* 0x0000000700077224 */ /* 0x040fe400078e0206 */
        /* <DEDUP_REMOVED lines=19> */
[C---:B------:R-:W-:Y:S02]  /*21160*/  ISETP.NE.AND P0, PT, R3.reuse, 0x2, PT ;  /* 0x000000020300780c */ /* 0x040fe40003f05270 */
        /* <DEDUP_REMOVED lines=10> */
[----:B------:R0:W-:Y:S06]  /*21210*/  STL [R1+0x4], R4 ;  /* 0x0000040401007387 */ /* 0x0001ec0000100800 */
[----:B------:R-:W-:Y:S05]  /*21220*/  @!P2 BRA `(.L_x_15198) ;  /* 0x000000000004a947 */ /* 0x000fea0003800000 */
[----:B------:R-:W-:Y:S01]  /*21230*/  BPT.TRAP 0x1 ;  /* 0x000000040000795c */ /* 0x000fe20000300000 */
.L_x_15198:
[----:B------:R-:W-:Y:S01]  /*21240*/  IMAD R6, R3, 0x8, R18 ;  /* 0x0000000803067824 */ /* 0x000fe200078e0212 */
[----:B0-----:R-:W-:Y:S01]  /*21250*/  SHF.L.U32 R2, R2, 0x1f, RZ ;  /* 0x0000001f02027819 */ /* 0x001fe200000006ff */
[----:B------:R-:W-:Y:S01]  /*21260*/  BSSY B0, `(.L_x_15199) ;  /* 0x0000005000007945 */ /* 0x000fe20003800000 */
[----:B------:R-:W-:Y:S02]  /*21270*/  SHF.R.S32.HI R26, RZ, 0x1f, R7 ;  /* 0x0000001fff1a7819 */ /* 0x000fe40000011407 */
[----:B------:R-:W0:Y:S01]  /*21280*/  SYNCS.PHASECHK.TRANS64.TRYWAIT P0, [R6+URZ+0x13280], R2 ;  /* 0x01328002060075a7 */ /* 0x000e22000800017f */
[----:B------:R1:W-:Y:S02]  /*21290*/  STL [R1+0x8], R2 ;  /* 0x0000080201007387 */ /* 0x0003e40000100800 */
[----:B01----:R-:W-:Y:S05]  /*212a0*/  @!P0 BRA `(.L_x_15200) ;  /* 0x0000005000508947 */ /* 0x003fea0003800000 */
.L_x_15339:
[----:B------:R-:W-:Y:S05]  /*212b0*/  BSYNC B0 ;  /* 0x0000000000007941 */ /* 0x000fea0003800000 */
.L_x_15199:
[----:B------:R-:W2:Y:S01]  /*212c0*/  LDL R5, [R1+0x4] ;  /* 0x0000040001057983 */ /* 0x000ea20000100800 */
[----:B-----5:R-:W-:Y:S01]  /*212d0*/  SHF.R.S32.HI R11, RZ, 0x1f, R9 ;  /* 0x0000001fff0b7819 */ /* 0x020fe20000011409 */
[----:B------:R-:W-:Y:S01]  /*212e0*/  ULDC.64 UR4, c[0x0][0x328] ;  /* 0x0000ca0000047ab9 */ /* 0x000fe20000000a00 */
[----:B------:R-:W-:Y:S01]  /*212f0*/  ULDC.64 UR6, c[0x0][0x338] ;  /* 0x0000ce0000067ab9 */ /* 0x000fe20000000a00 */
[----:B------:R-:W3:Y:S01]  /*21300*/  LDL R13, [R1+0xc] ;  /* 0x00000c00010d7983 */ /* 0x000ee20000100800 */
[----:B------:R-:W-:Y:S01]  /*21310*/  IMAD R4, R26, UR4, RZ ;  /* 0x000000041a047c24 */ /* 0x000fe2000f8e02ff */
[----:B------:R-:W-:Y:S01]  /*21320*/  SHF.R.S32.HI R29, RZ, 0x1f, R0 ;  /* 0x0000001fff1d7819 */ /* 0x000fe20000011400 */
[C---:B0-----:R-:W-:Y:S01]  /*21330*/  IMAD.WIDE.U32 R2, R7.reuse, UR4, RZ ;  /* 0x0000000407027c25 */ /* 0x041fe2000f8e00ff */
[----:B------:R0:W-:Y:S01]  /*21340*/  STL [R1], R11 ;  /* 0x0000000b01007387 */ /* 0x0001e20000100800 */
[----:B------:R-:W1:Y:S02]  /*21350*/  LDC R12, c[0x0][0x2f4] ;  /* 0x0000bd00ff0c7b82 */ /* 0x000e640000000800 */
[----:B------:R-:W-:Y:S01]  /*21360*/  IMAD R4, R7, UR5, R4 ;  /* 0x0000000507047c24 */ /* 0x000fe2000f8e0204 */
[----:B------:R-:W3:Y:S03]  /*21370*/  LDL R14, [R1+0x34] ;  /* 0x00003400010e7983 */ /* 0x000ee60000100800 */
[----:B------:R-:W-:-:S02]  /*21380*/  IMAD.IADD R3, R3, 0x1, R4 ;  /* 0x0000000103037824 */ /* 0x000fc400078e0204 */
[----:B------:R-:W-:Y:S02]  /*21390*/  IMAD R8, R29, UR4, RZ ;  /* 0x000000041d087c24 */ /* 0x000fe4000f8e02ff */
[----:B------:R-:W-:-:S04]  /*213a0*/  IMAD.WIDE.U32 R2, R10, UR6, R2 ;  /* 0x000000060a027c25 */ /* 0x000fc8000f8e0002 */
[----:B------:R-:W-:Y:S02]  /*213b0*/  IMAD R8, R0, UR5, R8 ;  /* 0x0000000500087c24 */ /* 0x000fe4000f8e0208 */
[----:B--2---:R-:W-:-:S04]  /*213c0*/  IMAD R4, R5, UR6, RZ ;  /* 0x0000000605047c24 */ /* 0x004fc8000f8e02ff */
[----:B------:R-:W-:-:S04]  /*213d0*/  IMAD R4, R10, UR7, R4 ;  /* 0x000000070a047c24 */ /* 0x000fc8000f8e0204 */
[----:B------:R-:W-:Y:S02]  /*213e0*/  IMAD.IADD R5, R3, 0x1, R4 ;  /* 0x0000000103057824 */ /* 0x000fe400078e0204 */
[----:B------:R-:W-:Y:S02]  /*213f0*/  IMAD.MOV.U32 R4, RZ, RZ, R2 ;  /* 0x000000ffff047224 */ /* 0x000fe400078e0002 */
[----:B------:R-:W-:Y:S01]  /*21400*/  IMAD.WIDE.U32 R2, R0, UR4, RZ ;  /* 0x0000000400027c25 */ /* 0x000fe2000f8e00ff */
[----:B------:R-:W-:-:S03]  /*21410*/  ULDC.64 UR4, c[0x0][0x330] ;  /* 0x0000cc0000047ab9 */ /* 0x000fc60000000a00 */
[----:B------:R-:W-:Y:S02]  /*21420*/  IMAD.IADD R3, R3, 0x1, R8 ;  /* 0x0000000103037824 */ /* 0x000fe400078e0208 */
[----:B------:R-:W-:Y:S02]  /*21430*/  IMAD R8, R11, UR6, RZ ;  /* 0x000000060b087c24 */ /* 0x000fe4000f8e02ff */
[----:B0-----:R-:W0:Y:S01]  /*21440*/  S2R R11, SR_TID.X ;  /* 0x00000000000b7919 */ /* 0x001e220000002100 */
        /* <DEDUP_REMOVED lines=12> */
[----:B0-----:R-:W-:-:S05]  /*21510*/  IMAD.SHL.U32 R11, R11, 0x10, RZ ;  /* 0x000000100b0b7824 */ /* 0x001fca00078e00ff */
[----:B------:R-:W-:Y:S01]  /*21520*/  LOP3.LUT R11, R11, 0x30, RZ, 0xc0, !PT ;  /* 0x000000300b0b7812 */ /* 0x000fe200078ec0ff */
[----:B---3--:R-:W-:-:S03]  /*21530*/  IMAD R8, R13, 0x2800, R14 ;  /* 0x000028000d087824 */ /* 0x008fc600078e020e */
[----:B-1----:R-:W-:Y:S01]  /*21540*/  ISETP.GE.AND P2, PT, R11, R12, PT ;  /* 0x0000000c0b00720c */ /* 0x002fe20003f46270 */
[----:B------:R-:W-:-:S12]  /*21550*/  BRA.DIV UR4, `(.L_x_15201) ;  /* 0x0000004e04bc7947 */ /* 0x000fd8000b800000 */
        /* <DEDUP_REMOVED lines=22> */
[----:B0-----:R-:W-:-:S05]  /*216c0*/  IADD3 R2, P0, R11, R2, RZ ;  /* 0x000000020b027210 */ /* 0x001fca0007f1e0ff */
[----:B------:R-:W-:-:S05]  /*216d0*/  IMAD.X R3, RZ, RZ, R5, P0 ;  /* 0x000000ffff037224 */ /* 0x000fca00000e0605 */
[----:B------:R0:W-:Y:S04]  /*216e0*/  LDGSTS.E.BYPASS.LTC128B.128 [R8+0x7800], desc[UR40][R2.64], !P2 ;  /* 0x0780000002087fae */ /* 0x0001e8000d101d68 */
[----:B0-----:R0:W1:Y:S02]  /*216f0*/  SHFL.IDX PT, R2, R20, RZ, 0x1c1f ;  /* 0x001c1fff14027589 */ /* 0x00106400000e0000 */
.L_x_15351:
        /* <DEDUP_REMOVED lines=11> */
.L_x_15202:
        /* <DEDUP_REMOVED lines=11> */
.L_x_15203:
[----:B------:R1:W-:Y:S01]  /*21860*/  SYNCS.ARRIVE.TRANS64.A1T0 RZ, [R6+URZ+0x13270], RZ ;  /* 0x013270ff06ff79a7 */ /* 0x0003e2000810003f */
[----:B------:R-:W-:Y:S05]  /*21870*/  @!P3 BRA `(.L_x_15204) ;  /* 0x000000000004b947 */ /* 0x000fea0003800000 */
[----:B------:R-:W-:Y:S01]  /*21880*/  BPT.TRAP 0x1 ;  /* 0x000000040000795c */ /* 0x000fe20000300000 */
.L_x_15204:
[----:B------:R-:W2:Y:S01]  /*21890*/  LDL R2, [R1+0x8] ;  /* 0x0000080001027983 */ /* 0x000ea20000100800 */
[----:B------:R-:W-:Y:S01]  /*218a0*/  BSSY B0, `(.L_x_15205) ;  /* 0x0000003000007945 */ /* 0x000fe20003800000 */
[----:B--2---:R-:W2:Y:S03]  /*218b0*/  SYNCS.PHASECHK.TRANS64.TRYWAIT P0, [R6+URZ+0x13240], R2 ;  /* 0x01324002060075a7 */ /* 0x004ea6000800017f */
[----:B--2---:R-:W-:Y:S05]  /*218c0*/  @!P0 BRA `(.L_x_15206) ;  /* 0x00000050007c8947 */ /* 0x004fea0003800000 */
.L_x_15352:
[----:B------:R-:W-:Y:S05]  /*218d0*/  BSYNC B0 ;  /* 0x0000000000007941 */ /* 0x000fea0003800000 */
.L_x_15205:
[----:B------:R-:W3:Y:S01]  /*218e0*/  LDL.LU R5, [R1+0x4] ;  /* 0x0000040001057983 */ /* 0x000ee20000300800 */
[----:B------:R-:W-:Y:S01]  /*218f0*/  ULDC.64 UR4, c[0x0][0x300] ;  /* 0x0000c00000047ab9 */ /* 0x000fe20000000a00 */
[----:B------:R-:W-:Y:S02]  /*21900*/  ULDC.64 UR6, c[0x0][0x310] ;  /* 0x0000c40000067ab9 */ /* 0x000fe40000000a00 */
[----:B------:R-:W4:Y:S01]  /*21910*/  LDL.LU R11, [R1] ;  /* 0x00000000010b7983 */ /* 0x000f220000300800 */
[----:B------:R-:W-:Y:S02]  /*21920*/  IMAD R4, R26, UR4, RZ ;  /* 0x000000041a047c24 */ /* 0x000fe4000f8e02ff */
[----:B--2---:R-:W-:-:S04]  /*21930*/  IMAD.WIDE.U32 R2, R7, UR4, RZ ;  /* 0x0000000407027c25 */ /* 0x004fc8000f8e00ff */
[----:B------:R-:W-:Y:S02]  /*21940*/  IMAD R4, R7, UR5, R4 ;  /* 0x0000000507047c24 */ /* 0x000fe4000f8e0204 */
[----:B------:R-:W-:Y:S02]  /*21950*/  IMAD R7, R29, UR4, RZ ;  /* 0x000000041d077c24 */ /* 0x000fe4000f8e02ff */
[----:B------:R-:W-:Y:S02]  /*21960*/  IMAD.IADD R3, R3, 0x1, R4 ;  /* 0x0000000103037824 */ /* 0x000fe400078e0204 */
[----:B------:R-:W-:Y:S02]  /*21970*/  IMAD R7, R0, UR5, R7 ;  /* 0x0000000500077c24 */ /* 0x000fe4000f8e0207 */
[----:B------:R-:W-:-:S04]  /*21980*/  IMAD.WIDE.U32 R2, R10, UR6, R2 ;  /* 0x000000060a027c25 */ /* 0x000fc8000f8e0002 */
[----:B---3--:R-:W-:-:S04]  /*21990*/  IMAD R4, R5, UR6, RZ ;  /* 0x0000000605047c24 */ /* 0x008fc8000f8e02ff */
[----:B------:R-:W-:-:S04]  /*219a0*/  IMAD R4, R10, UR7, R4 ;  /* 0x000000070a047c24 */ /* 0x000fc8000f8e0204 */
[----:B------:R-:W-:Y:S02]  /*219b0*/  IMAD.IADD R5, R3, 0x1, R4 ;  /* 0x0000000103057824 */ /* 0x000fe400078e0204 */
[----:B------:R-:W-:Y:S02]  /*219c0*/  IMAD.MOV.U32 R4, RZ, RZ, R2 ;  /* 0x000000ffff047224 */ /* 0x000fe400078e0002 */
[----:B------:R-:W-:Y:S01]  /*219d0*/  IMAD.WIDE.U32 R2, R0, UR4, RZ ;  /* 0x0000000400027c25 */ /* 0x000fe2000f8e00ff */
[----:B------:R-:W-:-:S03]  /*219e0*/  ULDC.64 UR4, c[0x0][0x308] ;  /* 0x0000c20000047ab9 */ /* 0x000fc60000000a00 */
[----:B----4-:R-:W-:Y:S02]  /*219f0*/  IMAD R0, R11, UR6, RZ ;  /* 0x000000060b007c24 */ /* 0x010fe4000f8e02ff */
[----:B------:R-:W2:Y:S01]  /*21a00*/  S2R R11, SR_TID.X ;  /* 0x00000000000b7919 */ /* 0x000ea20000002100 */
        /* <DEDUP_REMOVED lines=13> */
[----:B--2---:R-:W-:Y:S02]  /*21ae0*/  IMAD.SHL.U32 R19, R11, 0x10, RZ ;  /* 0x000000100b137824 */ /* 0x004fe400078e00ff */
[----:B------:R-:W2:Y:S03]  /*21af0*/  LDC R11, c[0x0][0x2f4] ;  /* 0x0000bd00ff0b7b82 */ /* 0x000ea60000000800 */
[----:B------:R-:W-:-:S04]  /*21b00*/  LOP3.LUT R19, R19, 0x30, RZ, 0xc0, !PT ;  /* 0x0000003013137812 */ /* 0x000fc800078ec0ff */
[----:B--2---:R-:W-:Y:S01]  /*21b10*/  ISETP.GE.AND P2, PT, R19, R11, PT ;  /* 0x0000000b1300720c */ /* 0x004fe20003f46270 */
[----:B------:R-:W-:-:S12]  /*21b20*/  BRA.DIV UR4, `(.L_x_15207) ;  /* 0x0000004e04fc7947 */ /* 0x000fd8000b800000 */
        /* <DEDUP_REMOVED lines=8> */
[----:B--2---:R-:W-:-:S05]  /*21bb0*/  IADD3 R2, P0, R19, R2, RZ ;  /* 0x0000000213027210 */ /* 0x004fca0007f1e0ff */
[----:B---3--:R-:W-:-:S05]  /*21bc0*/  IMAD.X R3, RZ, RZ, R3, P0 ;  /* 0x000000ffff037224 */ /* 0x008fca00000e0603 */
        /* <DEDUP_REMOVED lines=12> */
.L_x_15364:
        /* <DEDUP_REMOVED lines=8> */
.L_x_15208:
        /* <DEDUP_REMOVED lines=11> */
.L_x_15209:
[----:B------:R-:W4:Y:S01]  /*21dc0*/  LDL R0, [R1+0x54] ;  /* 0x0000540001007983 */ /* 0x000f220000100800 */
[----:B------:R0:W-:Y:S01]  /*21dd0*/  SYNCS.ARRIVE.TRANS64.A1T0 RZ, [R6+URZ+0x13230], RZ ;  /* 0x013230ff06ff79a7 */ /* 0x0001e2000810003f */
[----:B----4-:R-:W-:-:S13]  /*21de0*/  ISETP.NE.AND P0, PT, R0, 0x3, PT ;  /* 0x000000030000780c */ /* 0x010fda0003f05270 */
[----:B0-----:R-:W-:Y:S05]  /*21df0*/  @!P0 BRA `(.L_x_15210) ;  /* 0x0000000000048947 */ /* 0x001fea0003800000 */
[----:B------:R-:W-:Y:S01]  /*21e00*/  BPT.TRAP 0x1 ;  /* 0x000000040000795c */ /* 0x000fe20000300000 */
.L_x_15210:
[----:B------:R-:W-:Y:S01]  /*21e10*/  LOP3.LUT R0, R25, 0x1, RZ, 0x3c, !PT ;  /* 0x0000000119007812 */ /* 0x000fe200078e3cff */
[----:B---3--:R-:W-:Y:S01]  /*21e20*/  IMAD R2, R21, 0x8, R18 ;  /* 0x0000000815027824 */ /* 0x008fe200078e0212 */
[----:B------:R-:W-:Y:S02]  /*21e30*/  BSSY B0, `(.L_x_15211) ;  /* 0x0000004000007945 */ /* 0x000fe40003800000 */
[----:B------:R-:W-:-:S04]  /*21e40*/  SHF.L.U32 R0, R0, 0x1f, RZ ;  /* 0x0000001f00007819 */ /* 0x000fc800000006ff */
[----:B------:R-:W0:Y:S02]  /*21e50*/  SYNCS.PHASECHK.TRANS64.TRYWAIT P2, [R2+URZ+0x13270], R0 ;  /* 0x01327000020075a7 */ /* 0x000e24000804017f */
[----:B0-----:R-:W-:Y:S05]  /*21e60*/  @!P2 BRA `(.L_x_15212) ;  /* 0x000000500088a947 */ /* 0x001fea0003800000 */
.L_x_15365:
[----:B------:R-:W-:Y:S05]  /*21e70*/  BSYNC B0 ;  /* 0x0000000000007941 */ /* 0x000fea0003800000 */
.L_x_15211:
[----:B------:R-:W3:Y:S02]  /*21e80*/  LDL R3, [R1+0x68] ;  /* 0x0000680001037983 */ /* 0x000ee40000100800 */
[----:B---3--:R-:W-:-:S13]  /*21e90*/  ISETP.NE.AND P2, PT, R3, 0x3, PT ;  /* 0x000000030300780c */ /* 0x008fda0003f45270 */
[----:B------:R-:W-:Y:S05]  /*21ea0*/  @!P2 BRA `(.L_x_15213) ;  /* 0x000000000004a947 */ /* 0x000fea0003800000 */
[----:B------:R-:W-:Y:S01]  /*21eb0*/  BPT.TRAP 0x1 ;  /* 0x000000040000795c */ /* 0x000fe20000300000 */
.L_x_15213:
[----:B------:R-:W-:Y:S01]  /*21ec0*/  SHF.L.U32 R3, R25, 0x1f, RZ ;  /* 0x0000001f19037819 */ /* 0x000fe200000006ff */
[----:B0-----:R-:W-:-:S03]  /*21ed0*/  IMAD R0, R21, 0x2800, RZ ;  /* 0x0000280015007824 */ /* 0x001fc600078e02ff */
[----:B------:R-:W0:Y:S02]  /*21ee0*/  SYNCS.PHASECHK.TRANS64.TRYWAIT P2, [R2+URZ+0x13260], R3 ;  /* 0x01326003020075a7 */ /* 0x000e24000804017f */
[----:B0-----:R-:W-:Y:S05]  /*21ef0*/  @!P2 BRA `(.L_x_15214) ;  /* 0x000000500078a947 */ /* 0x001fea0003800000 */
.L_x_15366:
        /* <DEDUP_REMOVED lines=40> */
[----:B------:R-:W0:Y:S01]  /*22180*/  LDSM.16.MT88.4 R4, [R4+0x6000] ;  /* 0x006000000404783b */ /* 0x000e220000004200 */
[----:B---3--:R-:W-:Y:S02]  /*22190*/  ISETP.NE.AND P2, PT, R12, 0x3, PT ;  /* 0x000000030c00780c */ /* 0x008fe40003f45270 */
        /* <DEDUP_REMOVED lines=23> */
.L_x_15215:
[----:B-1----:R1:W-:Y:S01]  /*22310*/  SYNCS.ARRIVE.TRANS64.A1T0 RZ, [R2+URZ+0x13250], RZ ;  /* 0x013250ff02ff79a7 */ /* 0x0023e2000810003f */
[----:B------:R-:W-:Y:S06]  /*22320*/  BAR.SYNC.DEFER_BLOCKING 0x2, 0x80 ;  /* 0x0082000000007b1d */ /* 0x000fec0000010000 */
[----:B------:R-:W-:Y:S05]  /*22330*/  @!P0 BRA `(.L_x_15216) ;  /* 0x0000000000048947 */ /* 0x000fea0003800000 */
[----:B------:R-:W-:Y:S01]  /*22340*/  BPT.TRAP 0x1 ;  /* 0x000000040000795c */ /* 0x000fe20000300000 */
.L_x_15216:
[----:B0-----:R-:W2:Y:S01]  /*22350*/  LDL R0, [R1+0x30] ;  /* 0x0000300001007983 */ /* 0x001ea20000100800 */
[----:B-1----:R-:W-:-:S03]  /*22360*/  VIADD R2, R2, 0x13280 ;  /* 0x0001328002027836 */ /* 0x002fc60000000000 */
[----:B------:R3:W5:Y:S04]  /*22370*/  LDL R21, [R1+0xc] ;  /* 0x00000c0001157983 */ /* 0x0007680000100800 */
[----:B------:R3:W5:Y:S01]  /*22380*/  LDL R25, [R1+0x1c] ;  /* 0x00001c0001197983 */ /* 0x0007620000100800 */
[----:B--2---:R-:W-:-:S04]  /*22390*/  PRMT R2, R0, 0x654, R2 ;  /* 0x0000065400027816 */ /* 0x004fc80000000002 */
[----:B------:R3:W-:Y:S01]  /*223a0*/  SYNCS.ARRIVE.TRANS64.RED.A1T0 RZ, [R2+URZ], RZ ;  /* 0x000000ff02ff79a7 */ /* 0x0007e2000810043f */
[----:B------:R-:W-:Y:S05]  /*223b0*/  @P1 BRA `(.L_x_15217) ;  /* 0xffffffe800781947 */ /* 0x000fea000383ffff */
.L_x_15197:
        /* <DEDUP_REMOVED lines=19> */
.L_x_15219:
[----:B------:R-:W-:Y:S05]  /*224f0*/  BSYNC B0 ;  /* 0x0000000000007941 */ /* 0x000fea0003800000 */
.L_x_15218:
[----:B------:R-:W-:Y:S05]  /*22500*/  @!P0 BRA `(.L_x_15220) ;  /* 0x0000000000048947 */ /* 0x000fea0003800000 */
[----:B------:R-:W-:Y:S01]  /*22510*/  BPT.TRAP 0x1 ;  /* 0x000000040000795c */ /* 0x000fe20000300000 */
.L_x_15220:
[----:B------:R-:W2:Y:S04]  /*22520*/  LDL R2, [R1+0x1c] ;  /* 0x00001c0001027983 */ /* 0x000ea80000100800 */
[----:B------:R-:W3:Y:S01]  /*22530*/  LDL R0, [R1+0xc] ;  /* 0x00000c0001007983 */ /* 0x000ee20000100800 */
[----:B------:R-:W-:Y:S01]  /*22540*/  BSSY B0, `(.L_x_15221) ;  /* 0x0000006000007945 */ /* 0x000fe20003800000 */
[----:B--2---:R-:W-:-:S04]  /*22550*/  LOP3.LUT R3, R2, 0x1, RZ, 0x3c, !PT ;  /* 0x0000000102037812 */ /* 0x004fc800078e3cff */
[----:B------:R-:W-:Y:S01]  /*22560*/  SHF.L.U32 R3, R3, 0x1f, RZ ;  /* 0x0000001f03037819 */ /* 0x000fe200000006ff */
[----:B---3--:R-:W-:-:S04]  /*22570*/  IMAD R0, R0, 0x8, R18 ;  /* 0x0000000800007824 */ /* 0x008fc800078e0212 */
[----:B------:R-:W1:Y:S02]  /*22580*/  SYNCS.PHASECHK.TRANS64.TRYWAIT P1, [R0+URZ+0x13270], R3 ;  /* 0x01327003000075a7 */ /* 0x000e64000802017f */
[----:B-1----:R-:W-:Y:S05]  /*22590*/  @!P1 BRA `(.L_x_15222) ;  /* 0x0000004800e49947 */ /* 0x002fea0003800000 */
.L_x_15367:
[----:B------:R-:W-:Y:S05]  /*225a0*/  BSYNC B0 ;  /* 0x0000000000007941 */ /* 0x000fea0003800000 */
.L_x_15221:
[----:B------:R-:W2:Y:S02]  /*225b0*/  LDL R2, [R1+0x68] ;  /* 0x0000680001027983 */ /* 0x000ea40000100800 */
[----:B--2---:R-:W-:-:S13]  /*225c0*/  ISETP.NE.AND P1, PT, R2, 0x3, PT ;  /* 0x000000030200780c */ /* 0x004fda0003f25270 */
[----:B------:R-:W-:Y:S05]  /*225d0*/  @!P1 BRA `(.L_x_15223) ;  /* 0x0000000000049947 */ /* 0x000fea0003800000 */
[----:B------:R-:W-:Y:S01]  /*225e0*/  BPT.TRAP 0x1 ;  /* 0x000000040000795c */ /* 0x000fe20000300000 */
.L_x_15223:
[----:B------:R-:W1:Y:S02]  /*225f0*/  LDL R2, [R1+0x1c] ;  /* 0x00001c0001027983 */ /* 0x000e640000100800 */
[----:B-1----:R-:W-:-:S04]  /*22600*/  SHF.L.U32 R3, R2, 0x1f, RZ ;  /* 0x0000001f02037819 */ /* 0x002fc800000006ff */
[----:B------:R-:W1:Y:S02]  /*22610*/  SYNCS.PHASECHK.TRANS64.TRYWAIT P1, [R0+URZ+0x13260], R3 ;  /* 0x01326003000075a7 */ /* 0x000e64000802017f */
[----:B-1----:R-:W-:Y:S05]  /*22620*/  @!P1 BRA `(.L_x_15224) ;  /* 0x0000004800d49947 */ /* 0x002fea0003800000 */
.L_x_15368:
[----:B------:R-:W2:Y:S04]  /*22630*/  LDL R12, [R1+0xc] ;  /* 0x00000c00010c7983 */ /* 0x000ea80000100800 */
[----:B------:R-:W3:Y:S01]  /*22640*/  LDL R13, [R1+0x68] ;  /* 0x00006800010d7983 */ /* 0x000ee20000100800 */
[----:B------:R-:W-:Y:S05]  /*22650*/  WARPSYNC.ALL ;  /* 0x0000000000007948 */ /* 0x000fea0003800000 */
[----:B--2---:R-:W-:-:S05]  /*22660*/  IMAD R2, R12, 0x2800, RZ ;  /* 0x000028000c027824 */ /* 0x004fca00078e02ff */
[----:B-1----:R-:W-:-:S05]  /*22670*/  LOP3.LUT R3, R2, R28, RZ, 0xfc, !PT ;  /* 0x0000001c02037212 */ /* 0x002fca00078efcff */
[----:B------:R-:W-:-:S06]  /*22680*/  IMAD.IADD R4, R18, 0x1, R3 ;  /* 0x0000000112047824 */ /* 0x000fcc00078e0203 */
[----:B0-----:R-:W0:Y:S01]  /*22690*/  LDSM.16.MT88.4 R4, [R4+0x6000] ;  /* 0x006000000404783b */ /* 0x001e220000004200 */
        /* <DEDUP_REMOVED lines=60> */
.L_x_15225:
[----:B-1----:R1:W-:Y:S01]  /*22a60*/  SYNCS.ARRIVE.TRANS64.A1T0 RZ, [R0+URZ+0x13250], RZ ;  /* 0x013250ff00ff79a7 */ /* 0x0023e2000810003f */
[----:B------:R-:W-:Y:S06]  /*22a70*/  BAR.SYNC.DEFER_BLOCKING 0x2, 0x80 ;  /* 0x0082000000007b1d */ /* 0x000fec0000010000 */
[----:B------:R-:W-:Y:S05]  /*22a80*/  @!P0 BRA `(.L_x_15226) ;  /* 0x0000000000048947 */ /* 0x000fea0003800000 */
[----:B------:R-:W-:Y:S01]  /*22a90*/  BPT.TRAP 0x1 ;  /* 0x000000040000795c */ /* 0x000fe20000300000 */
.L_x_15226:
        /* <DEDUP_REMOVED lines=12> */
.L_x_15167:
        /* <DEDUP_REMOVED lines=12> */
.L_x_15227:
[----:B-1----:R-:W0:Y:S01]  /*22c20*/  S2R R0, SR_TID.X ;  /* 0x0000000000007919 */ /* 0x002e220000002100 */
        /* <DEDUP_REMOVED lines=13> */
[----:B-----5:R-:W-:Y:S01]  /*22d00*/  IMAD.MOV.U32 R25, RZ, RZ, RZ ;  /* 0x000000ffff197224 */ /* 0x020fe200078e00ff */
        /* <DEDUP_REMOVED lines=28> */
.L_x_15378:
[----:B------:R-:W-:Y:S02]  /*22ed0*/  ULDC UR4, c[0x0][0xc38] ;  /* 0x00030e0000047ab9 */ /* 0x000fe40000000800 */
[----:B------:R-:W-:-:S04]  /*22ee0*/  IMAD.U32 R7, RZ, RZ, UR4 ;  /* 0x00000004ff077e24 */ /* 0x000fc8000f8e00ff */
[----:B-1----:R-:W-:-:S04]  /*22ef0*/  IMAD R3, R3, R7, RZ ;  /* 0x0000000703037224 */ /* 0x002fc800078e02ff */
[----:B------:R-:W-:-:S05]  /*22f00*/  IMAD.IADD R4, R6, 0x1, R3 ;  /* 0x0000000106047824 */ /* 0x000fca00078e0203 */
[----:B------:R-:W-:-:S13]  /*22f10*/  ISETP.GT.AND P6, PT, R4, R0, PT ;  /* 0x000000000400720c */ /* 0x000fda0003fc4270 */
[----:B------:R-:W-:Y:S05]  /*22f20*/  @P6 BRA `(.L_x_15230) ;  /* 0x0000000000a46947 */ /* 0x000fea0003800000 */
.L_x_15233:
        /* <DEDUP_REMOVED lines=35> */
.L_x_15386:
[----:B------:R-:W-:Y:S02]  /*23160*/  ULDC UR4, c[0x0][0xc38] ;  /* 0x00030e0000047ab9 */ /* 0x000fe40000000800 */
[----:B------:R-:W-:-:S04]  /*23170*/  IMAD.U32 R7, RZ, RZ, UR4 ;  /* 0x00000004ff077e24 */ /* 0x000fc8000f8e00ff */
[----:B-1----:R-:W-:-:S04]  /*23180*/  IMAD R3, R3, R7, RZ ;  /* 0x0000000703037224 */ /* 0x002fc800078e02ff */
[----:B------:R-:W-:-:S05]  /*23190*/  IMAD.IADD R4, R3, 0x1, R4 ;  /* 0x0000000103047824 */ /* 0x000fca00078e0204 */
[----:B------:R-:W-:-:S13]  /*231a0*/  ISETP.GT.AND P6, PT, R4, R0, PT ;  /* 0x000000000400720c */ /* 0x000fda0003fc4270 */
[----:B------:R-:W-:Y:S05]  /*231b0*/  @!P6 BRA `(.L_x_15233) ;  /* 0xfffffffc005ce947 */ /* 0x000fea000383ffff */
.L_x_15230:
        /* <DEDUP_REMOVED lines=10> */
.L_x_15391:
[----:B------:R-:W-:-:S13]  /*23260*/  ISETP.NE.AND P0, PT, R3, RZ, PT ;  /* 0x000000ff0300720c */ /* 0x000fda0003f05270 */
[----:B------:R-:W-:Y:S05]  /*23270*/  @!P0 BRA `(.L_x_15235) ;  /* 0x0000000000108947 */ /* 0x000fea0003800000 */
[----:B------:R-:W-:Y:S01]  /*23280*/  UMOV UR4, 0xffffffff ;  /* 0xffffffff00047882 */ /* 0x000fe20000000000 */
[----:B-1----:R-:W-:Y:S02]  /*23290*/  VIADD R6, R6, 0xffffffff ;  /* 0xffffffff06067836 */ /* 0x002fe40000000000 */
[----:B------:R-:W-:Y:S05]  /*232a0*/  BRA.DIV UR4, `(.L_x_15236) ;  /* 0x0000004a04547947 */ /* 0x000fea000b800000 */
[----:B------:R4:W1:Y:S02]  /*232b0*/  SHFL.IDX PT, R24, R2, R6, 0x1f ;  /* 0x00001f0602187589 */ /* 0x00086400000e0000 */
.L_x_15235:
[----:B---3--:R-:W-:Y:S01]  /*232c0*/  ISETP.NE.AND P0, PT, R5, 0x1, PT ;  /* 0x000000010500780c */ /* 0x008fe20003f05270 */
[----:B-1----:R-:W-:-:S04]  /*232d0*/  IMAD R24, R24, R7, R4 ;  /* 0x0000000718187224 */ /* 0x002fc800078e0204 */
[----:B------:R-:W-:-:S08]  /*232e0*/  IMAD.IADD R0, R0, 0x1, -R24 ;  /* 0x0000000100007824 */ /* 0x000fd000078e0a18 */
[----:B------:R-:W-:Y:S05]  /*232f0*/  @!P0 BRA `(.L_x_15237) ;  /* 0x0000000000e08947 */ /* 0x000fea0003800000 */
[----:B--2---:R-:W-:-:S04]  /*23300*/  IABS R4, R25 ;  /* 0x0000001900047213 */ /* 0x004fc80000000000 */
[----:B----4-:R-:W1:Y:S08]  /*23310*/  I2F.RP R6, R4 ;  /* 0x0000000400067306 */ /* 0x010e700000209400 */
[----:B-1----:R-:W1:Y:S02]  /*23320*/  MUFU.RCP R6, R6 ;  /* 0x0000000600067308 */ /* 0x002e640000001000 */
[----:B-1----:R-:W-:-:S06]  /*23330*/  VIADD R8, R6, 0xffffffe ;  /* 0x0ffffffe06087836 */ /* 0x002fcc0000000000 */
        /* <DEDUP_REMOVED lines=52> */
.L_x_15237:
        /* <DEDUP_REMOVED lines=60> */
[----:B------:R-:W-:-:S07]  /*23a40*/  IMAD.MOV.U32 R0, RZ, RZ, R2 ;  /* 0x000000ffff007224 */ /* 0x000fce00078e0002 */
.L_x_15238:
[----:B------:R-:W-:-:S05]  /*23a50*/  LOP3.LUT R0, RZ, R0, RZ, 0x33, !PT ;  /* 0x00000000ff007212 */ /* 0x000fca00078e33ff */
[----:B------:R-:W-:Y:S01]  /*23a60*/  IMAD.IADD R25, R25, 0x1, R0 ;  /* 0x0000000119197824 */ /* 0x000fe200078e0200 */
[----:B------:R-:W-:Y:S06]  /*23a70*/  BRA `(.L_x_15239) ;  /* 0x00000000001c7947 */ /* 0x000fec0003800000 */
.L_x_15231:
[----:B------:R-:W-:Y:S01]  /*23a80*/  UMOV UR4, URZ ;  /* 0x0000003f00047c82 */ /* 0x000fe20008000000 */
[----:B------:R-:W-:Y:S01]  /*23a90*/  UMOV UR5, URZ ;  /* 0x0000003f00057c82 */ /* 0x000fe20008000000 */
[----:B------:R-:W-:Y:S01]  /*23aa0*/  ULDC UR6, c[0x0][0xc3c] ;  /* 0x00030f0000067ab9 */ /* 0x000fe20000000800 */
[----:B------:R-:W-:Y:S02]  /*23ab0*/  IMAD.MOV.U32 R24, RZ, RZ, R0 ;  /* 0x000000ffff187224 */ /* 0x000fe400078e0000 */
[----:B------:R-:W-:Y:S02]  /*23ac0*/  IMAD.U32 R25, RZ, RZ, UR4 ;  /* 0x00000004ff197e24 */ /* 0x000fe4000f8e00ff */
[----:B------:R-:W-:Y:S02]  /*23ad0*/  IMAD.U32 R26, RZ, RZ, UR5 ;  /* 0x00000005ff1a7e24 */ /* 0x000fe4000f8e00ff */
[----:B------:R-:W-:-:S07]  /*23ae0*/  IMAD.U32 R27, RZ, RZ, UR6 ;  /* 0x00000006ff1b7e24 */ /* 0x000fce000f8e00ff */
.L_x_15239:
        /* <DEDUP_REMOVED lines=12> */
.L_x_15228:
[----:B------:R-:W-:Y:S02]  /*23bb0*/  ULDC UR4, c[0x0][0xc3c] ;  /* 0x00030f0000047ab9 */ /* 0x000fe40000000800 */
[----:B--2---:R-:W-:-:S13]  /*23bc0*/  ISETP.GE.AND P0, PT, R27, UR4, PT ;  /* 0x000000041b007c0c */ /* 0x004fda000bf06270 */
[----:B------:R-:W-:Y:S05]  /*23bd0*/  @!P0 BRA `(.L_x_15240) ;  /* 0xffffff8800d48947 */ /* 0x000fea000383ffff */
[----:B------:R-:W-:Y:S05]  /*23be0*/  BSYNC B7 ;  /* 0x0000000000077941 */ /* 0x000fea0003800000 */
.L_x_15110:
[----:B-1----:R-:W2:Y:S01]  /*23bf0*/  LDL.LU R0, [R1+0x5c] ;  /* 0x00005c0001007983 */ /* 0x002ea20000300800 */
[----:B------:R-:W-:Y:S01]  /*23c00*/  BSSY B0, `(.L_x_15241) ;  /* 0x000000b000007945 */ /* 0x000fe20003800000 */
[----:B------:R-:W1:Y:S01]  /*23c10*/  S2R R5, SR_CgaCtaId ;  /* 0x0000000000057919 */ /* 0x000e620000008800 */
[----:B--2---:R-:W-:-:S05]  /*23c20*/  VIADD R0, R0, 0x1 ;  /* 0x0000000100007836 */ /* 0x004fca0000000000 */
        /* <DEDUP_REMOVED lines=8> */
.L_x_15394:
[----:B------:R-:W-:Y:S05]  /*23cb0*/  BSYNC B0 ;  /* 0x0000000000007941 */ /* 0x000fea0003800000 */
.L_x_15241:
[----:B------:R-:W-:-:S03]  /*23cc0*/  UMOV UR4, 0xffffffff ;  /* 0xffffffff00047882 */ /* 0x000fc60000000000 */
[----:B------:R-:W-:Y:S05]  /*23cd0*/  BRA.DIV UR4, `(.L_x_15243) ;  /* 0x0000004204087947 */ /* 0x000fea000b800000 */
[----:B0-----:R-:W0:Y:S02]  /*23ce0*/  S2R R0, SR_TID.X ;  /* 0x0000000000007919 */ /* 0x001e240000002100 */
[----:B0-----:R-:W-:-:S04]  /*23cf0*/  SHF.R.U32.HI R0, RZ, 0x5, R0 ;  /* 0x00000005ff007819 */ /* 0x001fc80000011600 */
[----:B------:R-:W-:-:S05]  /*23d00*/  LOP3.LUT R0, R0, 0x3, RZ, 0xc0, !PT ;  /* 0x0000000300007812 */ /* 0x000fca00078ec0ff */
[----:B------:R0:W1:Y:S02]  /*23d10*/  SHFL.IDX PT, R14, R0, RZ, 0x1f ;  /* 0x00001fff000e7589 */ /* 0x00006400000e0000 */
.L_x_15397:
[----:B-1----:R-:W-:-:S13]  /*23d20*/  ISETP.NE.AND P0, PT, R14, RZ, PT ;  /* 0x000000ff0e00720c */ /* 0x002fda0003f05270 */
[----:B------:R-:W-:Y:S05]  /*23d30*/  @P0 BRA `(.L_x_14913) ;  /* 0x0000000000b40947 */ /* 0x000fea0003800000 */
[----:B------:R-:W-:-:S03]  /*23d40*/  UMOV UR4, 0xffffffff ;  /* 0xffffffff00047882 */ /* 0x000fc60000000000 */
[----:B------:R-:W-:Y:S05]  /*23d50*/  BRA.DIV UR4, `(.L_x_15244) ;  /* 0x00000042041c7947 */ /* 0x000fea000b800000 */
[----:B------:R-:W-:-:S13]  /*23d60*/  ELECT P6, URZ, PT ;  /* 0x00000000003f782f */ /* 0x000fda00038c0000 */
.L_x_15400:
[----:B------:R-:W-:Y:S05]  /*23d70*/  @!P6 BRA `(.L_x_14913) ;  /* 0x0000000000a4e947 */ /* 0x000fea0003800000 */
[----:B0-----:R-:W2:Y:S02]  /*23d80*/  LDL.LU R0, [R1+0x40] ;  /* 0x0000400001007983 */ /* 0x001ea40000300800 */
[----:B--2---:R-:W-:-:S04]  /*23d90*/  LOP3.LUT R0, R0, 0x2, RZ, 0xfc, !PT ;  /* 0x0000000200007812 */ /* 0x004fc800078efcff */
[----:B------:R-:W-:-:S13]  /*23da0*/  ISETP.NE.AND P0, PT, R0, 0x3, PT ;  /* 0x000000030000780c */ /* 0x000fda0003f05270 */
[----:B------:R-:W-:Y:S05]  /*23db0*/  @!P0 BRA `(.L_x_15245) ;  /* 0x0000000000048947 */ /* 0x000fea0003800000 */
[----:B------:R-:W-:Y:S01]  /*23dc0*/  BPT.TRAP 0x1 ;  /* 0x000000040000795c */ /* 0x000fe20000300000 */
.L_x_15245:
        /* <DEDUP_REMOVED lines=9> */
.L_x_15401:
[----:B------:R-:W2:Y:S01]  /*23e60*/  LDL.LU R6, [R1+0x1c] ;  /* 0x00001c0001067983 */ /* 0x000ea20000300800 */
[----:B------:R-:W-:Y:S02]  /*23e70*/  SEL R0, R0, RZ, P2 ;  /* 0x000000ff00007207 */ /* 0x000fe40001000000 */
[----:B--2---:R-:W-:Y:S01]  /*23e80*/  LOP3.LUT R2, R6, R2, RZ, 0x3c, !PT ;  /* 0x0000000206027212 */ /* 0x004fe200078e3cff */
[----:B------:R-:W-:Y:S06]  /*23e90*/  @!P0 BRA `(.L_x_15247) ;  /* 0x0000000000048947 */ /* 0x000fec0003800000 */
[----:B------:R-:W-:Y:S01]  /*23ea0*/  BPT.TRAP 0x1 ;  /* 0x000000040000795c */ /* 0x000fe20000300000 */
.L_x_15247:
[----:B------:R-:W-:Y:S01]  /*23eb0*/  IMAD R5, R0, 0x8, R5 ;  /* 0x0000000800057824 */ /* 0x000fe200078e0205 */
[----:B------:R-:W-:-:S04]  /*23ec0*/  SHF.L.U32 R0, R2, 0x1f, RZ ;  /* 0x0000001f02007819 */ /* 0x000fc800000006ff */
[----:B------:R-:W1:Y:S02]  /*23ed0*/  SYNCS.PHASECHK.TRANS64.TRYWAIT P1, [R5+URZ+0x13240], R0 ;  /* 0x01324000050075a7 */ /* 0x000e64000802017f */
[----:B-1----:R-:W-:Y:S05]  /*23ee0*/  @!P1 BRA `(.L_x_15248) ;  /* 0x0000003c00ec9947 */ /* 0x002fea0003800000 */
.L_x_15402:
[----:B------:R-:W-:Y:S05]  /*23ef0*/  @!P0 BRA `(.L_x_15249) ;  /* 0x0000000000048947 */ /* 0x000fea0003800000 */
[----:B------:R-:W-:Y:S01]  /*23f00*/  BPT.TRAP 0x1 ;  /* 0x000000040000795c */ /* 0x000fe20000300000 */
.L_x_15249:
[----:B------:R-:W2:Y:S02]  /*23f10*/  SYNCS.PHASECHK.TRANS64.TRYWAIT P1, [R4+URZ+0x13260], R3 ;  /* 0x01326003040075a7 */ /* 0x000ea4000802017f */
[----:B--2---:R-:W-:Y:S05]  /*23f20*/  @!P1 BRA `(.L_x_15250) ;  /* 0x0000003c00f09947 */ /* 0x004fea0003800000 */
.L_x_15403:
[----:B------:R-:W-:Y:S05]  /*23f30*/  @!P0 BRA `(.L_x_15251) ;  /* 0x0000000000048947 */ /* 0x000fea0003800000 */
[----:B------:R-:W-:Y:S01]  /*23f40*/  BPT.TRAP 0x1 ;  /* 0x000000040000795c */ /* 0x000fe20000300000 */
.L_x_15251:
[----:B------:R-:W3:Y:S02]  /*23f50*/  SYNCS.PHASECHK.TRANS64.TRYWAIT P1, [R5+URZ+0x13260], R0 ;  /* 0x01326000050075a7 */ /* 0x000ee4000802017f */
[----:B---3--:R-:W-:Y:S05]  /*23f60*/  @!P1 BRA `(.L_x_15252) ;  /* 0x0000003c00f49947 */ /* 0x008fea0003800000 */
.L_x_15404:
[----:B------:R-:W-:Y:S05]  /*23f70*/  @!P0 BRA `(.L_x_15253) ;  /* 0x0000000000048947 */ /* 0x000fea0003800000 */
[----:B------:R-:W-:Y:S01]  /*23f80*/  BPT.TRAP 0x1 ;  /* 0x000000040000795c */ /* 0x000fe20000300000 */
.L_x_15253:
[----:B------:R-:W4:Y:S02]  /*23f90*/  SYNCS.PHASECHK.TRANS64.TRYWAIT P1, [R4+URZ+0x13280], R3 ;  /* 0x01328003040075a7 */ /* 0x000f24000802017f */
[----:B----4-:R-:W-:Y:S05]  /*23fa0*/  @!P1 BRA `(.L_x_15254) ;  /* 0x0000003c00f89947 */ /* 0x010fea0003800000 */
.L_x_15405:
[----:B------:R-:W-:Y:S05]  /*23fb0*/  @!P0 BRA `(.L_x_15255) ;  /* 0x0000000000048947 */ /* 0x000fea0003800000 */
[----:B------:R-:W-:Y:S01]  /*23fc0*/  BPT.TRAP 0x1 ;  /* 0x000000040000795c */ /* 0x000fe20000300000 */
.L_x_15255:
[----:B------:R0:W0:Y:S02]  /*23fd0*/  SYNCS.PHASECHK.TRANS64.TRYWAIT P0, [R5+URZ+0x13280], R0 ;  /* 0x01328000050075a7 */ /* 0x000024000800017f */
[----:B0-----:R-:W-:Y:S05]  /*23fe0*/  @!P0 NANOSLEEP.SYNCS 0x989680 ;  /* 0x009896800000895d */ /* 0x001fea0003900000 */
[----:B------:R-:W0:Y:S02]  /*23ff0*/  @!P0 SYNCS.PHASECHK.TRANS64 P0, [R5+URZ+0x13280], R0 ;  /* 0x01328000050085a7 */ /* 0x000e24000800007f */
[----:B0-----:R-:W-:Y:S05]  /*24000*/  @!P0 BRA `(.L_x_15255) ;  /* 0xfffffffc00f08947 */ /* 0x001fea000383ffff */
.L_x_14913:
[----:B------:R-:W-:Y:S05]  /*24010*/  BSYNC B8 ;  /* 0x0000000000087941 */ /* 0x000fea0003800000 */
.L_x_14910:
[----:B------:R-:W-:Y:S05]  /*24020*/  EXIT ;  /* 0x000000000000794d */ /* 0x000fea0003800000 */
.L_x_14939:
[----:B-1----:R1:W2:Y:S02]  /*24030*/  SYNCS.PHASECHK.TRANS64.TRYWAIT P5, [R50+URZ+0x13290], R75 ;  /* 0x0132904b320075a7 */ /* 0x0022a400080a017f */
[----:B--2---:R-:W-:Y:S05]  /*24040*/  @!P5 NANOSLEEP.SYNCS 0x989680 ;  /* 0x009896800000d95d */ /* 0x004fea0003900000 */
[----:B------:R-:W2:Y:S02]  /*24050*/  @!P5 SYNCS.PHASECHK.TRANS64 P5, [R50+URZ+0x13290], R75 ;  /* 0x0132904b3200d5a7 */ /* 0x000ea400080a007f */
[----:B--2---:R-:W-:Y:S05]  /*24060*/  @!P5 BRA `(.L_x_14939) ;  /* 0xfffffffc00f0d947 */ /* 0x004fea000383ffff */
[----:B------:R-:W-:Y:S05]  /*24070*/  BRA `(.L_x_15256) ;  /* 0xfffffde800e07947 */ /* 0x000fea000383ffff */
.L_x_14940:
[----:B------:R-:W-:Y:S01]  /*24080*/  BSSY B1, `(.L_x_15257) ;  /* 0x0000007000017945 */ /* 0x000fe20003800000 */
[----:B------:R-:W-:Y:S02]  /*24090*/  IMAD.MOV.U32 R12, RZ, RZ, RZ ;  /* 0x000000ffff0c7224 */ /* 0x000fe400078e00ff */
[----:B------:R-:W-:Y:S02]  /*240a0*/  IMAD.MOV.U32 R11, RZ, RZ, 0x1e1f ;  /* 0x00001e1fff0b7424 */ /* 0x000fe400078e00ff */
[----:B------:R-:W-:-:S07]  /*240b0*/  IMAD.MOV.U32 R15, RZ, RZ, -0x1 ;  /* 0xffffffffff0f7424 */ /* 0x000fce00078e00ff */
[----:B01----:R-:W-:Y:S05]  /*240c0*/  WARPSYNC.COLLECTIVE R15, `(.L_x_15258) ;  /* 0x000000000f087348 */ /* 0x003fea0003c00000 */
[----:B------:R2:W3:Y:S02]  /*240d0*/  SHFL.IDX P6, R14, R13, R12, R11 ;  /* 0x0000000c0d0e7389 */ /* 0x0004e400000c000b */
[----:B0123--:R-:W-:Y:S01]  /*240e0*/  ENDCOLLECTIVE ;  /* 0x000000000000791b */ /* 0x00ffe20003800000 */
.L_x_15258:
[----:B------:R-:W-:Y:S05]  /*240f0*/  BSYNC B1 ;  /* 0x0000000000017941 */ /* 0x000fea0003800000 */
.L_x_15257:
        /* <DEDUP_REMOVED lines=8> */
.L_x_15259:
[----:B------:R-:W-:Y:S05]  /*24180*/  BRA `(.L_x_15260) ;  /* 0xfffffde800b07947 */ /* 0x000fea000383ffff */
.L_x_14950:
[----:B0-----:R0:W1:Y:S02]  /*24190*/  SYNCS.PHASECHK.TRANS64.TRYWAIT P6, [R50+URZ+0x13290], R75 ;  /* 0x0132904b320075a7 */ /* 0x00106400080c017f */
[----:B-1----:R-:W-:Y:S05]  /*241a0*/  @!P6 NANOSLEEP.SYNCS 0x989680 ;  /* 0x009896800000e95d */ /* 0x002fea0003900000 */
[----:B------:R-:W1:Y:S02]  /*241b0*/  @!P6 SYNCS.PHASECHK.TRANS64 P6, [R50+URZ+0x13290], R75 ;  /* 0x0132904b3200e5a7 */ /* 0x000e6400080c007f */
[----:B-1----:R-:W-:Y:S05]  /*241c0*/  @!P6 BRA `(.L_x_14950) ;  /* 0xfffffffc00f0e947 */ /* 0x002fea000383ffff */
[----:B------:R-:W-:Y:S05]  /*241d0*/  BRA `(.L_x_15261) ;  /* 0xfffffdfc00107947 */ /* 0x000fea000383ffff */
.L_x_14951:
[----:B------:R-:W-:Y:S01]  /*241e0*/  BSSY B1, `(.L_x_15262) ;  /* 0x0000007000017945 */ /* 0x000fe20003800000 */
[----:B------:R-:W-:Y:S02]  /*241f0*/  IMAD.MOV.U32 R12, RZ, RZ, RZ ;  /* 0x000000ffff0c7224 */ /* 0x000fe400078e00ff */
[----:B------:R-:W-:Y:S02]  /*24200*/  IMAD.MOV.U32 R11, RZ, RZ, 0x1e1f ;  /* 0x00001e1fff0b7424 */ /* 0x000fe400078e00ff */
[----:B------:R-:W-:-:S07]  /*24210*/  IMAD.MOV.U32 R15, RZ, RZ, -0x1 ;  /* 0xffffffffff0f7424 */ /* 0x000fce00078e00ff */
[----:B0-----:R-:W-:Y:S05]  /*24220*/  WARPSYNC.COLLECTIVE R15, `(.L_x_15263) ;  /* 0x000000000f087348 */ /* 0x001fea0003c00000 */
[----:B------:R1:W2:Y:S02]  /*24230*/  SHFL.IDX P6, R14, R13, R12, R11 ;  /* 0x0000000c0d0e7389 */ /* 0x0002a400000c000b */
[----:B012---:R-:W-:Y:S01]  /*24240*/  ENDCOLLECTIVE ;  /* 0x000000000000791b */ /* 0x007fe20003800000 */
.L_x_15263:
[----:B------:R-:W-:Y:S05]  /*24250*/  BSYNC B1 ;  /* 0x0000000000017941 */ /* 0x000fea0003800000 */
.L_x_15262:
        /* <DEDUP_REMOVED lines=8> */
.L_x_15264:
[----:B------:R-:W-:Y:S05]  /*242e0*/  BRA `(.L_x_15265) ;  /* 0xfffffdf800e07947 */ /* 0x000fea000383ffff */
.L_x_14956:
[----:B0-----:R0:W1:Y:S02]  /*242f0*/  SYNCS.PHASECHK.TRANS64.TRYWAIT P3, [R50+URZ+0x13290], R75 ;  /* 0x0132904b320075a7 */ /* 0x001064000806017f */
[----:B-1----:R-:W-:Y:S05]  /*24300*/  @!P3 NANOSLEEP.SYNCS 0x989680 ;  /* 0x009896800000b95d */ /* 0x002fea0003900000 */
[----:B------:R-:W1:Y:S02]  /*24310*/  @!P3 SYNCS.PHASECHK.TRANS64 P3, [R50+URZ+0x13290], R75 ;  /* 0x0132904b3200b5a7 */ /* 0x000e64000806007f */
[----:B-1----:R-:W-:Y:S05]  /*24320*/  @!P3 BRA `(.L_x_14956) ;  /* 0xfffffffc00f0b947 */ /* 0x002fea000383ffff */
[----:B------:R-:W-:Y:S05]  /*24330*/  BRA `(.L_x_15266) ;  /* 0xfffffe0800c87947 */ /* 0x000fea000383ffff */
.L_x_14957:
[----:B------:R-:W-:Y:S01]  /*24340*/  BSSY B1, `(.L_x_15267) ;  /* 0x0000007000017945 */ /* 0x000fe20003800000 */
[----:B------:R-:W-:Y:S02]  /*24350*/  IMAD.MOV.U32 R12, RZ, RZ, RZ ;  /* 0x000000ffff0c7224 */ /* 0x000fe400078e00ff */
[----:B------:R-:W-:Y:S02]  /*24360*/  IMAD.MOV.U32 R11, RZ, RZ, 0x1e1f ;  /* 0x00001e1fff0b7424 */ /* 0x000fe400078e00ff */
[----:B------:R-:W-:-:S07]  /*24370*/  IMAD.MOV.U32 R15, RZ, RZ, -0x1 ;  /* 0xffffffffff0f7424 */ /* 0x000fce00078e00ff */
[----:B0-----:R-:W-:Y:S05]  /*24380*/  WARPSYNC.COLLECTIVE R15, `(.L_x_15268) ;  /* 0x000000000f087348 */ /* 0x001fea0003c00000 */
[----:B------:R1:W2:Y:S02]  /*24390*/  SHFL.IDX P6, R14, R13, R12, R11 ;  /* 0x0000000c0d0e7389 */ /* 0x0002a400000c000b */
[----:B012---:R-:W-:Y:S01]  /*243a0*/  ENDCOLLECTIVE ;  /* 0x000000000000791b */ /* 0x007fe20003800000 */
.L_x_15268:
[----:B------:R-:W-:Y:S05]  /*243b0*/  BSYNC B1 ;  /* 0x0000000000017941 */ /* 0x000fea0003800000 */
.L_x_15267:
        /* <DEDUP_REMOVED lines=8> */
.L_x_15269:
[----:B------:R-:W-:Y:S05]  /*24440*/  BRA `(.L_x_15270) ;  /* 0xfffffe0c00007947 */ /* 0x000fea000383ffff */
.L_x_14961:
[----:B-1----:R1:W0:Y:S02]  /*24450*/  SYNCS.PHASECHK.TRANS64.TRYWAIT P4, [R50+URZ+0x132b0], R75 ;  /* 0x0132b04b320075a7 */ /* 0x002224000808017f */
[----:B0-----:R-:W-:Y:S05]  /*24460*/  @!P4 NANOSLEEP.SYNCS 0x989680 ;  /* 0x009896800000c95d */ /* 0x001fea0003900000 */
[----:B------:R-:W0:Y:S02]  /*24470*/  @!P4 SYNCS.PHASECHK.TRANS64 P4, [R50+URZ+0x132b0], R75 ;  /* 0x0132b04b3200c5a7 */ /* 0x000e24000808007f */
[----:B0-----:R-:W-:Y:S05]  /*24480*/  @!P4 BRA `(.L_x_14961) ;  /* 0xfffffffc00f0c947 */ /* 0x001fea000383ffff */
[----:B------:R-:W-:Y:S05]  /*24490*/  BRA `(.L_x_15271) ;  /* 0xfffffe0c00787947 */ /* 0x000fea000383ffff */
.L_x_14989:
[----:B------:R-:W-:Y:S01]  /*244a0*/  BSSY B1, `(.L_x_15272) ;  /* 0x0000007000017945 */ /* 0x000fe20003800000 */
[----:B------:R-:W-:Y:S02]  /*244b0*/  IMAD.MOV.U32 R12, RZ, RZ, RZ ;  /* 0x000000ffff0c7224 */ /* 0x000fe400078e00ff */
[----:B------:R-:W-:Y:S02]  /*244c0*/  IMAD.MOV.U32 R11, RZ, RZ, 0x1e1f ;  /* 0x00001e1fff0b7424 */ /* 0x000fe400078e00ff */
[----:B------:R-:W-:-:S07]  /*244d0*/  IMAD.MOV.U32 R15, RZ, RZ, -0x1 ;  /* 0xffffffffff0f7424 */ /* 0x000fce00078e00ff */
[----:B------:R-:W-:Y:S05]  /*244e0*/  WARPSYNC.COLLECTIVE R15, `(.L_x_15273) ;  /* 0x000000000f087348 */ /* 0x000fea0003c00000 */
[----:B------:R0:W1:Y:S02]  /*244f0*/  SHFL.IDX P6, R14, R13, R12, R11 ;  /* 0x0000000c0d0e7389 */ /* 0x00006400000c000b */
[----:B01----:R-:W-:Y:S01]  /*24500*/  ENDCOLLECTIVE ;  /* 0x000000000000791b */ /* 0x003fe20003800000 */
.L_x_15273:
[----:B------:R-:W-:Y:S05]  /*24510*/  BSYNC B1 ;  /* 0x0000000000017941 */ /* 0x000fea0003800000 */
.L_x_15272:
        /* <DEDUP_REMOVED lines=8> */
.L_x_15274:
[----:B------:R-:W-:Y:S02]  /*245a0*/  IMAD.MOV.U32 R13, RZ, RZ, R4 ;  /* 0x000000ffff0d7224 */ /* 0x000fe400078e0004 */
[----:B------:R-:W-:-:S07]  /*245b0*/  IMAD.MOV.U32 R3, RZ, RZ, R14 ;  /* 0x000000ffff037224 */ /* 0x000fce00078e000e */
[----:B------:R-:W-:Y:S05]  /*245c0*/  WARPSYNC.COLLECTIVE R15, `(.L_x_15275) ;  /* 0x000000000f087348 */ /* 0x000fea0003c00000 */
[----:B------:R0:W1:Y:S02]  /*245d0*/  SHFL.IDX P6, R14, R13, R12, R11 ;  /* 0x0000000c0d0e7389 */ /* 0x00006400000c000b */
[----:B01----:R-:W-:Y:S01]  /*245e0*/  ENDCOLLECTIVE ;  /* 0x000000000000791b */ /* 0x003fe20003800000 */
.L_x_15275:
[----:B------:R-:W-:Y:S02]  /*245f0*/  IMAD.MOV.U32 R13, RZ, RZ, R5 ;  /* 0x000000ffff0d7224 */ /* 0x000fe400078e0005 */
[----:B------:R-:W-:-:S07]  /*24600*/  IMAD.MOV.U32 R4, RZ, RZ, R14 ;  /* 0x000000ffff047224 */ /* 0x000fce00078e000e */
[----:B------:R-:W-:Y:S05]  /*24610*/  WARPSYNC.COLLECTIVE R15, `(.L_x_15276) ;  /* 0x000000000f087348 */ /* 0x000fea0003c00000 */
[----:B------:R0:W1:Y:S02]  /*24620*/  SHFL.IDX P6, R14, R13, R12, R11 ;  /* 0x0000000c0d0e7389 */ /* 0x00006400000c000b */
[----:B01----:R-:W-:Y:S01]  /*24630*/  ENDCOLLECTIVE ;  /* 0x000000000000791b */ /* 0x003fe20003800000 */
.L_x_15276:
[----:B------:R-:W-:Y:S05]  /*24640*/  BRA `(.L_x_15277) ;  /* 0xfffffe2000dc7947 */ /* 0x000fea000383ffff */
.L_x_14993:
[----:B-1----:R1:W2:Y:S02]  /*24650*/  SYNCS.PHASECHK.TRANS64.TRYWAIT P0, [R22+URZ+0x13200], R5 ;  /* 0x01320005160075a7 */ /* 0x0022a4000800017f */
[----:B--2---:R-:W-:Y:S05]  /*24660*/  @!P0 NANOSLEEP.SYNCS 0x989680 ;  /* 0x009896800000895d */ /* 0x004fea0003900000 */
[----:B------:R-:W2:Y:S02]  /*24670*/  @!P0 SYNCS.PHASECHK.TRANS64 P0, [R22+URZ+0x13200], R5 ;  /* 0x01320005160085a7 */ /* 0x000ea4000800007f */
[----:B--2---:R-:W-:Y:S05]  /*24680*/  @!P0 BRA `(.L_x_14993) ;  /* 0xfffffffc00f08947 */ /* 0x004fea000383ffff */
[----:B------:R-:W-:Y:S05]  /*24690*/  BRA `(.L_x_15278) ;  /* 0xfffffe2400747947 */ /* 0x000fea000383ffff */
.L_x_14997:
[----:B------:R-:W-:Y:S01]  /*246a0*/  BSSY B1, `(.L_x_15279) ;  /* 0x0000007000017945 */ /* 0x000fe20003800000 */
[----:B------:R-:W-:Y:S02]  /*246b0*/  IMAD.MOV.U32 R12, RZ, RZ, RZ ;  /* 0x000000ffff0c7224 */ /* 0x000fe400078e00ff */
[----:B------:R-:W-:Y:S02]  /*246c0*/  IMAD.MOV.U32 R11, RZ, RZ, 0x1e1f ;  /* 0x00001e1fff0b7424 */ /* 0x000fe400078e00ff */
[----:B------:R-:W-:-:S07]  /*246d0*/  IMAD.MOV.U32 R15, RZ, RZ, -0x1 ;  /* 0xffffffffff0f7424 */ /* 0x000fce00078e00ff */
[----:B------:R-:W-:Y:S05]  /*246e0*/  WARPSYNC.COLLECTIVE R15, `(.L_x_15280) ;  /* 0x000000000f087348 */ /* 0x000fea0003c00000 */
[----:B------:R0:W1:Y:S02]  /*246f0*/  SHFL.IDX P6, R14, R13, R12, R11 ;  /* 0x0000000c0d0e7389 */ /* 0x00006400000c000b */
[----:B01----:R-:W-:Y:S01]  /*24700*/  ENDCOLLECTIVE ;  /* 0x000000000000791b */ /* 0x003fe20003800000 */
.L_x_15280:
[----:B------:R-:W-:Y:S05]  /*24710*/  BSYNC B1 ;  /* 0x0000000000017941 */ /* 0x000fea0003800000 */
.L_x_15279:
        /* <DEDUP_REMOVED lines=8> */
.L_x_15281:
[----:B------:R-:W-:Y:S02]  /*247a0*/  IMAD.MOV.U32 R13, RZ, RZ, R7 ;  /* 0x000000ffff0d7224 */ /* 0x000fe400078e0007 */
[----:B------:R-:W-:-:S07]  /*247b0*/  IMAD.MOV.U32 R5, RZ, RZ, R14 ;  /* 0x000000ffff057224 */ /* 0x000fce00078e000e */
[----:B------:R-:W-:Y:S05]  /*247c0*/  WARPSYNC.COLLECTIVE R15, `(.L_x_15282) ;  /* 0x000000000f087348 */ /* 0x000fea0003c00000 */
[----:B------:R0:W1:Y:S02]  /*247d0*/  SHFL.IDX P6, R14, R13, R12, R11 ;  /* 0x0000000c0d0e7389 */ /* 0x00006400000c000b */
[----:B01----:R-:W-:Y:S01]  /*247e0*/  ENDCOLLECTIVE ;  /* 0x000000000000791b */ /* 0x003fe20003800000 */
.L_x_15282:
[----:B------:R-:W-:Y:S02]  /*247f0*/  IMAD.MOV.U32 R13, RZ, RZ, R0 ;  /* 0x000000ffff0d7224 */ /* 0x000fe400078e0000 */
[----:B------:R-:W-:-:S07]  /*24800*/  IMAD.MOV.U32 R7, RZ, RZ, R14 ;  /* 0x000000ffff077224 */ /* 0x000fce00078e000e */
[----:B------:R-:W-:Y:S05]  /*24810*/  WARPSYNC.COLLECTIVE R15, `(.L_x_15283) ;  /* 0x000000000f087348 */ /* 0x000fea0003c00000 */
[----:B------:R0:W1:Y:S02]  /*24820*/  SHFL.IDX P6, R14, R13, R12, R11 ;  /* 0x0000000c0d0e7389 */ /* 0x00006400000c000b */
[----:B01----:R-:W-:Y:S01]  /*24830*/  ENDCOLLECTIVE ;  /* 0x000000000000791b */ /* 0x003fe20003800000 */
.L_x_15283:
[----:B------:R-:W-:Y:S05]  /*24840*/  BRA `(.L_x_15284) ;  /* 0xfffffe3400887947 */ /* 0x000fea000383ffff */
.L_x_15001:
[----:B0-----:R0:W1:Y:S02]  /*24850*/  SYNCS.PHASECHK.TRANS64.TRYWAIT P1, [R22+URZ+0x13200], R13 ;  /* 0x0132000d160075a7 */ /* 0x001064000802017f */
[----:B-1----:R-:W-:Y:S05]  /*24860*/  @!P1 NANOSLEEP.SYNCS 0x989680 ;  /* 0x009896800000995d */ /* 0x002fea0003900000 */
[----:B------:R-:W1:Y:S02]  /*24870*/  @!P1 SYNCS.PHASECHK.TRANS64 P1, [R22+URZ+0x13200], R13 ;  /* 0x0132000d160095a7 */ /* 0x000e64000802007f */
[----:B-1----:R-:W-:Y:S05]  /*24880*/  @!P1 BRA `(.L_x_15001) ;  /* 0xfffffffc00f09947 */ /* 0x002fea000383ffff */
[----:B------:R-:W-:Y:S05]  /*24890*/  BRA `(.L_x_15285) ;  /* 0xfffffe3800107947 */ /* 0x000fea000383ffff */
.L_x_15005:
[----:B-1----:R1:W3:Y:S02]  /*248a0*/  SYNCS.PHASECHK.TRANS64.TRYWAIT P1, [R12+URZ+0x13230], R3 ;  /* 0x013230030c0075a7 */ /* 0x0022e4000802017f */
[----:B---3--:R-:W-:Y:S05]  /*248b0*/  @!P1 NANOSLEEP.SYNCS 0x989680 ;  /* 0x009896800000995d */ /* 0x008fea0003900000 */
[----:B------:R-:W3:Y:S02]  /*248c0*/  @!P1 SYNCS.PHASECHK.TRANS64 P1, [R12+URZ+0x13230], R3 ;  /* 0x013230030c0095a7 */ /* 0x000ee4000802007f */
[----:B---3--:R-:W-:Y:S05]  /*248d0*/  @!P1 BRA `(.L_x_15005) ;  /* 0xfffffffc00f09947 */ /* 0x008fea000383ffff */
[----:B------:R-:W-:Y:S05]  /*248e0*/  BRA `(.L_x_15004) ;  /* 0xfffffe4800647947 */ /* 0x000fea000383ffff */
.L_x_15026:
[----:B-1----:R1:W2:Y:S02]  /*248f0*/  SYNCS.PHASECHK.TRANS64.TRYWAIT P1, [R9+URZ+0x13230], R10 ;  /* 0x0132300a090075a7 */ /* 0x0022a4000802017f */
[----:B--2---:R-:W-:Y:S05]  /*24900*/  @!P1 NANOSLEEP.SYNCS 0x989680 ;  /* 0x009896800000995d */ /* 0x004fea0003900000 */
[----:B------:R-:W2:Y:S02]  /*24910*/  @!P1 SYNCS.PHASECHK.TRANS64 P1, [R9+URZ+0x13230], R10 ;  /* 0x0132300a090095a7 */ /* 0x000ea4000802007f */
[----:B--2---:R-:W-:Y:S05]  /*24920*/  @!P1 BRA `(.L_x_15026) ;  /* 0xfffffffc00f09947 */ /* 0x004fea000383ffff */
[----:B------:R-:W-:Y:S05]  /*24930*/  BRA `(.L_x_15025) ;  /* 0xfffffe8800687947 */ /* 0x000fea000383ffff */
.L_x_15031:
[----:B-1----:R1:W2:Y:S02]  /*24940*/  SYNCS.PHASECHK.TRANS64.TRYWAIT P1, [R20+URZ+0x13250], R10 ;  /* 0x0132500a140075a7 */ /* 0x0022a4000802017f */
[----:B--2---:R-:W-:Y:S05]  /*24950*/  @!P1 NANOSLEEP.SYNCS 0x989680 ;  /* 0x009896800000995d */ /* 0x004fea0003900000 */
[----:B------:R-:W2:Y:S02]  /*24960*/  @!P1 SYNCS.PHASECHK.TRANS64 P1, [R20+URZ+0x13250], R10 ;  /* 0x0132500a140095a7 */ /* 0x000ea4000802007f */
[----:B--2---:R-:W-:Y:S05]  /*24970*/  @!P1 BRA `(.L_x_15031) ;  /* 0xfffffffc00f09947 */ /* 0x004fea000383ffff */
[----:B------:R-:W-:Y:S05]  /*24980*/  BRA `(.L_x_15030) ;  /* 0xfffffe8c00d87947 */ /* 0x000fea000383ffff */
.L_x_15053:
[----:B-1----:R1:W2:Y:S02]  /*24990*/  SYNCS.PHASECHK.TRANS64.TRYWAIT P1, [R0+URZ+0x13230], R3 ;  /* 0x01323003000075a7 */ /* 0x0022a4000802017f */
[----:B--2---:R-:W-:Y:S05]  /*249a0*/  @!P1 NANOSLEEP.SYNCS 0x989680 ;  /* 0x009896800000995d */ /* 0x004fea0003900000 */
[----:B------:R-:W2:Y:S02]  /*249b0*/  @!P1 SYNCS.PHASECHK.TRANS64 P1, [R0+URZ+0x13230], R3 ;  /* 0x01323003000095a7 */ /* 0x000ea4000802007f */
[----:B--2---:R-:W-:Y:S05]  /*249c0*/  @!P1 BRA `(.L_x_15053) ;  /* 0xfffffffc00f09947 */ /* 0x004fea000383ffff */
[----:B------:R-:W-:Y:S05]  /*249d0*/  BRA `(.L_x_15052) ;  /* 0xfffffecc00d47947 */ /* 0x000fea000383ffff */
.L_x_15058:
[----:B-1----:R1:W2:Y:S02]  /*249e0*/  SYNCS.PHASECHK.TRANS64.TRYWAIT P1, [R13+URZ+0x13250], R3 ;  /* 0x013250030d0075a7 */ /* 0x0022a4000802017f */
[----:B--2---:R-:W-:Y:S05]  /*249f0*/  @!P1 NANOSLEEP.SYNCS 0x989680 ;  /* 0x009896800000995d */ /* 0x004fea0003900000 */
[----:B------:R-:W2:Y:S02]  /*24a00*/  @!P1 SYNCS.PHASECHK.TRANS64 P1, [R13+URZ+0x13250], R3 ;  /* 0x013250030d0095a7 */ /* 0x000ea4000802007f */
[----:B--2---:R-:W-:Y:S05]  /*24a10*/  @!P1 BRA `(.L_x_15058) ;  /* 0xfffffffc00f09947 */ /* 0x004fea000383ffff */
[----:B------:R-:W-:Y:S05]  /*24a20*/  BRA `(.L_x_15057) ;  /* 0xfffffed400447947 */ /* 0x000fea000383ffff */
.L_x_15068:
[----:B-1----:R1:W2:Y:S02]  /*24a30*/  SYNCS.PHASECHK.TRANS64.TRYWAIT P1, [R0+URZ+0x13230], R3 ;  /* 0x01323003000075a7 */ /* 0x0022a4000802017f */
[----:B--2---:R-:W-:Y:S05]  /*24a40*/  @!P1 NANOSLEEP.SYNCS 0x989680 ;  /* 0x009896800000995d */ /* 0x004fea0003900000 */
[----:B------:R-:W2:Y:S02]  /*24a50*/  @!P1 SYNCS.PHASECHK.TRANS64 P1, [R0+URZ+0x13230], R3 ;  /* 0x01323003000095a7 */ /* 0x000ea4000802007f */
[----:B--2---:R-:W-:Y:S05]  /*24a60*/  @!P1 BRA `(.L_x_15068) ;  /* 0xfffffffc00f09947 */ /* 0x004fea000383ffff */
[----:B------:R-:W-:Y:S05]  /*24a70*/  BRA `(.L_x_15067) ;  /* 0xfffffef000fc7947 */ /* 0x000fea000383ffff */
.L_x_15073:
[----:B-1----:R1:W2:Y:S02]  /*24a80*/  SYNCS.PHASECHK.TRANS64.TRYWAIT P1, [R15+URZ+0x13250], R3 ;  /* 0x013250030f0075a7 */ /* 0x0022a4000802017f */
[----:B--2---:R-:W-:Y:S05]  /*24a90*/  @!P1 NANOSLEEP.SYNCS 0x989680 ;  /* 0x009896800000995d */ /* 0x004fea0003900000 */
[----:B------:R-:W2:Y:S02]  /*24aa0*/  @!P1 SYNCS.PHASECHK.TRANS64 P1, [R15+URZ+0x13250], R3 ;  /* 0x013250030f0095a7 */ /* 0x000ea4000802007f */
[----:B--2---:R-:W-:Y:S05]  /*24ab0*/  @!P1 BRA `(.L_x_15073) ;  /* 0xfffffffc00f09947 */ /* 0x004fea000383ffff */
[----:B------:R-:W-:Y:S05]  /*24ac0*/  BRA `(.L_x_15072) ;  /* 0xfffffef8006c7947 */ /* 0x000fea000383ffff */
.L_x_15089:
[----:B-1----:R1:W2:Y:S02]  /*24ad0*/  SYNCS.PHASECHK.TRANS64.TRYWAIT P1, [R13+URZ+0x13250], R4 ;  /* 0x013250040d0075a7 */ /* 0x0022a4000802017f */
[----:B--2---:R-:W-:Y:S05]  /*24ae0*/  @!P1 NANOSLEEP.SYNCS 0x989680 ;  /* 0x009896800000995d */ /* 0x004fea0003900000 */
[----:B------:R-:W2:Y:S02]  /*24af0*/  @!P1 SYNCS.PHASECHK.TRANS64 P1, [R13+URZ+0x13250], R4 ;  /* 0x013250040d0095a7 */ /* 0x000ea4000802007f */
[----:B--2---:R-:W-:Y:S05]  /*24b00*/  @!P1 BRA `(.L_x_15089) ;  /* 0xfffffffc00f09947 */ /* 0x004fea000383ffff */
[----:B------:R-:W-:Y:S05]  /*24b10*/  BRA `(.L_x_15088) ;  /* 0xffffff3400687947 */ /* 0x000fea000383ffff */
.L_x_15126:
        /* <DEDUP_REMOVED lines=11> */
.L_x_15287:
[----:B------:R-:W-:Y:S05]  /*24bd0*/  BSYNC B1 ;  /* 0x0000000000017941 */ /* 0x000fea0003800000 */
.L_x_15286:
[----:B------:R-:W-:Y:S05]  /*24be0*/  BRA `(.L_x_15288) ;  /* 0xffffff88001c7947 */ /* 0x000fea000383ffff */
.L_x_15128:
[----:B------:R-:W-:Y:S01]  /*24bf0*/  BSSY B1, `(.L_x_15289) ;  /* 0x0000006000017945 */ /* 0x000fe20003800000 */
[----:B------:R-:W-:-:S07]  /*24c00*/  IMAD.MOV.U32 R15, RZ, RZ, -0x1 ;  /* 0xffffffffff0f7424 */ /* 0x000fce00078e00ff */
[----:B01----:R-:W-:Y:S05]  /*24c10*/  WARPSYNC.COLLECTIVE R15, `(.L_x_15290) ;  /* 0x000000000f0c7348 */ /* 0x003fea0003c00000 */
[----:B------:R-:W-:Y:S02]  /*24c20*/  ELECT P6, UR62, PT ;  /* 0x00000000003e782f */ /* 0x000fe400038c0000 */
[----:B------:R-:W-:Y:S01]  /*24c30*/  MOV R14, UR62 ;  /* 0x0000003e000e7c02 */ /* 0x000fe20008000f00 */
[----:B01----:R-:W-:Y:S10]  /*24c40*/  ENDCOLLECTIVE ;  /* 0x000000000000791b */ /* 0x003ff40003800000 */
.L_x_15290:
[----:B------:R-:W-:Y:S05]  /*24c50*/  BSYNC B1 ;  /* 0x0000000000017941 */ /* 0x000fea0003800000 */
.L_x_15289:
[----:B------:R-:W-:Y:S05]  /*24c60*/  BRA `(.L_x_15127) ;  /* 0xffffff8800147947 */ /* 0x000fea000383ffff */
.L_x_15130:
[----:B0-----:R0:W2:Y:S02]  /*24c70*/  SYNCS.PHASECHK.TRANS64.TRYWAIT P0, [R18+URZ+0x13220], R6 ;  /* 0x01322006120075a7 */ /* 0x0010a4000800017f */
[----:B--2---:R-:W-:Y:S05]  /*24c80*/  @!P0 NANOSLEEP.SYNCS 0x989680 ;  /* 0x009896800000895d */ /* 0x004fea0003900000 */
[----:B------:R-:W2:Y:S02]  /*24c90*/  @!P0 SYNCS.PHASECHK.TRANS64 P0, [R18+URZ+0x13220], R6 ;  /* 0x01322006120085a7 */ /* 0x000ea4000800007f */
[----:B--2---:R-:W-:Y:S05]  /*24ca0*/  @!P0 BRA `(.L_x_15130) ;  /* 0xfffffffc00f08947 */ /* 0x004fea000383ffff */
[----:B------:R-:W-:Y:S05]  /*24cb0*/  BRA `(.L_x_15291) ;  /* 0xffffff8800247947 */ /* 0x000fea000383ffff */
.L_x_15134:
[----:B0-----:R0:W2:Y:S02]  /*24cc0*/  SYNCS.PHASECHK.TRANS64.TRYWAIT P0, [R6+URZ+0x132a0], R7 ;  /* 0x0132a007060075a7 */ /* 0x0010a4000800017f */
[----:B--2---:R-:W-:Y:S05]  /*24cd0*/  @!P0 NANOSLEEP.SYNCS 0x989680 ;  /* 0x009896800000895d */ /* 0x004fea0003900000 */
[----:B------:R-:W2:Y:S02]  /*24ce0*/  @!P0 SYNCS.PHASECHK.TRANS64 P0, [R6+URZ+0x132a0], R7 ;  /* 0x0132a007060085a7 */ /* 0x000ea4000800007f */
[----:B--2---:R-:W-:Y:S05]  /*24cf0*/  @!P0 BRA `(.L_x_15134) ;  /* 0xfffffffc00f08947 */ /* 0x004fea000383ffff */
[----:B------:R-:W-:Y:S05]  /*24d00*/  BRA `(.L_x_15292) ;  /* 0xffffff8800447947 */ /* 0x000fea000383ffff */
.L_x_15139:
[----:B-1----:R1:W2:Y:S02]  /*24d10*/  SYNCS.PHASECHK.TRANS64.TRYWAIT P0, [R6+URZ+0x132c0], R7 ;  /* 0x0132c007060075a7 */ /* 0x0022a4000800017f */
[----:B--2---:R-:W-:Y:S05]  /*24d20*/  @!P0 NANOSLEEP.SYNCS 0x989680 ;  /* 0x009896800000895d */ /* 0x004fea0003900000 */
[----:B------:R-:W2:Y:S02]  /*24d30*/  @!P0 SYNCS.PHASECHK.TRANS64 P0, [R6+URZ+0x132c0], R7 ;  /* 0x0132c007060085a7 */ /* 0x000ea4000800007f */
[----:B--2---:R-:W-:Y:S05]  /*24d40*/  @!P0 BRA `(.L_x_15139) ;  /* 0xfffffffc00f08947 */ /* 0x004fea000383ffff */
[----:B------:R-:W-:Y:S05]  /*24d50*/  BRA `(.L_x_15293) ;  /* 0xffffff8800c47947 */ /* 0x000fea000383ffff */
.L_x_15146:
[----:B0-----:R0:W2:Y:S02]  /*24d60*/  SYNCS.PHASECHK.TRANS64.TRYWAIT P1, [R6+URZ+0x132a0], R7 ;  /* 0x0132a007060075a7 */ /* 0x0010a4000802017f */
[----:B--2---:R-:W-:Y:S05]  /*24d70*/  @!P1 NANOSLEEP.SYNCS 0x989680 ;  /* 0x009896800000995d */ /* 0x004fea0003900000 */
[----:B------:R-:W2:Y:S02]  /*24d80*/  @!P1 SYNCS.PHASECHK.TRANS64 P1, [R6+URZ+0x132a0], R7 ;  /* 0x0132a007060095a7 */ /* 0x000ea4000802007f */
[----:B--2---:R-:W-:Y:S05]  /*24d90*/  @!P1 BRA `(.L_x_15146) ;  /* 0xfffffffc00f09947 */ /* 0x004fea000383ffff */
[----:B------:R-:W-:Y:S05]  /*24da0*/  BRA `(.L_x_15294) ;  /* 0xffffff8c00987947 */ /* 0x000fea000383ffff */
.L_x_15151:
[----:B-1----:R1:W2:Y:S02]  /*24db0*/  SYNCS.PHASECHK.TRANS64.TRYWAIT P1, [R6+URZ+0x132c0], R7 ;  /* 0x0132c007060075a7 */ /* 0x0022a4000802017f */
[----:B--2---:R-:W-:Y:S05]  /*24dc0*/  @!P1 NANOSLEEP.SYNCS 0x989680 ;  /* 0x009896800000995d */ /* 0x004fea0003900000 */
[----:B------:R-:W2:Y:S02]  /*24dd0*/  @!P1 SYNCS.PHASECHK.TRANS64 P1, [R6+URZ+0x132c0], R7 ;  /* 0x0132c007060095a7 */ /* 0x000ea4000802007f */
[----:B--2---:R-:W-:Y:S05]  /*24de0*/  @!P1 BRA `(.L_x_15151) ;  /* 0xfffffffc00f09947 */ /* 0x004fea000383ffff */
[----:B------:R-:W-:Y:S05]  /*24df0*/  BRA `(.L_x_15295) ;  /* 0xffffff9000147947 */ /* 0x000fea000383ffff */
.L_x_15176:
        /* <DEDUP_REMOVED lines=10> */
.L_x_15297:
[----:B------:R-:W-:Y:S05]  /*24ea0*/  BSYNC B0 ;  /* 0x0000000000007941 */ /* 0x000fea0003800000 */
.L_x_15296:
[----:B------:R-:W-:Y:S05]  /*24eb0*/  BRA `(.L_x_15298) ;  /* 0xffffffa400347947 */ /* 0x000fea000383ffff */
.L_x_15179:
[----:B0-----:R-:W2:Y:S02]  /*24ec0*/  LDL R0, [R1+0x44] ;  /* 0x0000440001007983 */ /* 0x001ea40000100800 */
[----:B--2---:R0:W1:Y:S02]  /*24ed0*/  SYNCS.PHASECHK.TRANS64.TRYWAIT P0, [R4+URZ+0x13280], R0 ;  /* 0x01328000040075a7 */ /* 0x004064000800017f */
[----:B-1----:R-:W-:Y:S05]  /*24ee0*/  @!P0 NANOSLEEP.SYNCS 0x989680 ;  /* 0x009896800000895d */ /* 0x002fea0003900000 */
[----:B------:R-:W1:Y:S02]  /*24ef0*/  @!P0 SYNCS.PHASECHK.TRANS64 P0, [R4+URZ+0x13280], R0 ;  /* 0x01328000040085a7 */ /* 0x000e64000800007f */
[----:B-1----:R-:W-:Y:S05]  /*24f00*/  @!P0 BRA `(.L_x_15179) ;  /* 0xfffffffc00ec8947 */ /* 0x002fea000383ffff */
[----:B------:R-:W-:Y:S05]  /*24f10*/  BRA `(.L_x_15299) ;  /* 0xffffffa400507947 */ /* 0x000fea000383ffff */
.L_x_15180:
        /* <DEDUP_REMOVED lines=8> */
.L_x_15301:
[----:B------:R-:W-:Y:S05]  /*24fa0*/  BSYNC B0 ;  /* 0x0000000000007941 */ /* 0x000fea0003800000 */
.L_x_15300:
        /* <DEDUP_REMOVED lines=12> */
.L_x_15302:
[----:B------:R-:W-:Y:S01]  /*25070*/  @P3 LOP3.LUT R16, R16, 0x8, RZ, 0xfc, !PT ;  /* 0x0000000810103812 */ /* 0x000fe200078efcff */
[----:B------:R-:W-:Y:S02]  /*25080*/  IMAD.MOV.U32 R13, RZ, RZ, R2 ;  /* 0x000000ffff0d7224 */ /* 0x000fe400078e0002 */
[----:B------:R-:W-:Y:S02]  /*25090*/  IMAD.MOV.U32 R12, RZ, RZ, 0x1 ;  /* 0x00000001ff0c7424 */ /* 0x000fe400078e00ff */
[----:B------:R-:W-:-:S07]  /*250a0*/  IMAD.MOV.U32 R3, RZ, RZ, R14 ;  /* 0x000000ffff037224 */ /* 0x000fce00078e000e */
[----:B------:R-:W-:Y:S05]  /*250b0*/  WARPSYNC.COLLECTIVE R15, `(.L_x_15303) ;  /* 0x000000000f087348 */ /* 0x000fea0003c00000 */
[----:B------:R0:W1:Y:S02]  /*250c0*/  SHFL.IDX P6, R14, R13, R12, R11 ;  /* 0x0000000c0d0e7389 */ /* 0x00006400000c000b */
[----:B01----:R-:W-:Y:S01]  /*250d0*/  ENDCOLLECTIVE ;  /* 0x000000000000791b */ /* 0x003fe20003800000 */
.L_x_15303:
        /* <DEDUP_REMOVED lines=14> */
.L_x_15304:
        /* <DEDUP_REMOVED lines=8> */
.L_x_15305:
        /* <DEDUP_REMOVED lines=13> */
.L_x_15306:
[----:B------:R-:W-:Y:S02]  /*25310*/  IMAD.SHL.U32 R21, R10, 0x10, RZ ;  /* 0x000000100a157824 */ /* 0x000fe400078e00ff */
[----:B------:R-:W-:Y:S02]  /*25320*/  IMAD.MOV.U32 R13, RZ, RZ, R2 ;  /* 0x000000ffff0d7224 */ /* 0x000fe400078e0002 */
[----:B------:R-:W-:Y:S01]  /*25330*/  IMAD.MOV.U32 R12, RZ, RZ, 0x3 ;  /* 0x00000003ff0c7424 */ /* 0x000fe200078e00ff */
[----:B------:R-:W-:Y:S01]  /*25340*/  LOP3.LUT R21, R21, 0x30, RZ, 0xc0, !PT ;  /* 0x0000003015157812 */ /* 0x000fe200078ec0ff */
[----:B------:R-:W-:-:S07]  /*25350*/  IMAD.MOV.U32 R10, RZ, RZ, R14 ;  /* 0x000000ffff0a7224 */ /* 0x000fce00078e000e */
[----:B------:R-:W-:Y:S05]  /*25360*/  WARPSYNC.COLLECTIVE R15, `(.L_x_15307) ;  /* 0x000000000f087348 */ /* 0x000fea0003c00000 */
[----:B------:R0:W1:Y:S02]  /*25370*/  SHFL.IDX P6, R14, R13, R12, R11 ;  /* 0x0000000c0d0e7389 */ /* 0x00006400000c000b */
[----:B01----:R-:W-:Y:S01]  /*25380*/  ENDCOLLECTIVE ;  /* 0x000000000000791b */ /* 0x003fe20003800000 */
.L_x_15307:
        /* <DEDUP_REMOVED lines=13> */
.L_x_15308:
[----:B------:R-:W-:Y:S02]  /*25460*/  IMAD.SHL.U32 R10, R10, 0x10, RZ ;  /* 0x000000100a0a7824 */ /* 0x000fe400078e00ff */
[----:B------:R-:W-:Y:S02]  /*25470*/  IMAD.MOV.U32 R13, RZ, RZ, R26 ;  /* 0x000000ffff0d7224 */ /* 0x000fe400078e001a */
[----:B------:R-:W-:Y:S01]  /*25480*/  IMAD.MOV.U32 R12, RZ, RZ, RZ ;  /* 0x000000ffff0c7224 */ /* 0x000fe200078e00ff */
[----:B------:R-:W-:Y:S01]  /*25490*/  LOP3.LUT R10, R10, 0x30, RZ, 0xc0, !PT ;  /* 0x000000300a0a7812 */ /* 0x000fe200078ec0ff */
[----:B------:R-:W-:-:S07]  /*254a0*/  IMAD.MOV.U32 R0, RZ, RZ, R14 ;  /* 0x000000ffff007224 */ /* 0x000fce00078e000e */
[----:B------:R-:W-:Y:S05]  /*254b0*/  WARPSYNC.COLLECTIVE R15, `(.L_x_15309) ;  /* 0x000000000f087348 */ /* 0x000fea0003c00000 */
[----:B------:R0:W1:Y:S02]  /*254c0*/  SHFL.IDX P6, R14, R13, R12, R11 ;  /* 0x0000000c0d0e7389 */ /* 0x00006400000c000b */
[----:B01----:R-:W-:Y:S01]  /*254d0*/  ENDCOLLECTIVE ;  /* 0x000000000000791b */ /* 0x003fe20003800000 */
.L_x_15309:
        /* <DEDUP_REMOVED lines=13> */
.L_x_15310:
[----:B------:R-:W-:Y:S01]  /*255b0*/  IMAD.MOV.U32 R10, RZ, RZ, R14 ;  /* 0x000000ffff0a7224 */ /* 0x000fe200078e000e */
[----:B------:R-:W-:Y:S06]  /*255c0*/  BRA `(.L_x_15311) ;  /* 0xffffffa400047947 */ /* 0x000fec000383ffff */
.L_x_15185:
[----:B---3--:R-:W3:Y:S02]  /*255d0*/  LDL R0, [R1+0x44] ;  /* 0x0000440001007983 */ /* 0x008ee40000100800 */
[----:B---3--:R3:W4:Y:S02]  /*255e0*/  SYNCS.PHASECHK.TRANS64.TRYWAIT P0, [R4+URZ+0x13240], R0 ;  /* 0x01324000040075a7 */ /* 0x008724000800017f */
[----:B----4-:R-:W-:Y:S05]  /*255f0*/  @!P0 NANOSLEEP.SYNCS 0x989680 ;  /* 0x009896800000895d */ /* 0x010fea0003900000 */
[----:B------:R-:W4:Y:S02]  /*25600*/  @!P0 SYNCS.PHASECHK.TRANS64 P0, [R4+URZ+0x13240], R0 ;  /* 0x01324000040085a7 */ /* 0x000f24000800007f */
[----:B----4-:R-:W-:Y:S05]  /*25610*/  @!P0 BRA `(.L_x_15185) ;  /* 0xfffffffc00ec8947 */ /* 0x010fea000383ffff */
[----:B------:R-:W-:Y:S05]  /*25620*/  BRA `(.L_x_15312) ;  /* 0xffffffa400647947 */ /* 0x000fea000383ffff */
.L_x_15186:
        /* <DEDUP_REMOVED lines=8> */
.L_x_15314:
[----:B------:R-:W-:Y:S05]  /*256b0*/  BSYNC B0 ;  /* 0x0000000000007941 */ /* 0x000fea0003800000 */
.L_x_15313:
[----:B------:R-:W-:Y:S01]  /*256c0*/  IMAD.MOV.U32 R13, RZ, RZ, R0 ;  /* 0x000000ffff0d7224 */ /* 0x000fe200078e0000 */
[----:B------:R-:W0:Y:S01]  /*256d0*/  S2R R19, SR_TID.X ;  /* 0x0000000000137919 */ /* 0x000e220000002100 */
[----:B------:R-:W-:Y:S01]  /*256e0*/  IMAD.MOV.U32 R12, RZ, RZ, RZ ;  /* 0x000000ffff0c7224 */ /* 0x000fe200078e00ff */
[----:B------:R-:W1:Y:S01]  /*256f0*/  LDC R20, c[0x0][0x2f4] ;  /* 0x0000bd00ff147b82 */ /* 0x000e620000000800 */
[----:B------:R-:W-:Y:S02]  /*25700*/  IMAD.MOV.U32 R11, RZ, RZ, 0x1c1f ;  /* 0x00001c1fff0b7424 */ /* 0x000fe400078e00ff */
[----:B------:R-:W-:Y:S02]  /*25710*/  IMAD.MOV.U32 R15, RZ, RZ, -0x1 ;  /* 0xffffffffff0f7424 */ /* 0x000fe400078e00ff */
[----:B------:R-:W-:-:S07]  /*25720*/  IMAD.MOV.U32 R5, RZ, RZ, R14 ;  /* 0x000000ffff057224 */ /* 0x000fce00078e000e */
[----:B01----:R-:W-:Y:S05]  /*25730*/  WARPSYNC.COLLECTIVE R15, `(.L_x_15315) ;  /* 0x000000000f087348 */ /* 0x003fea0003c00000 */
[----:B------:R2:W3:Y:S02]  /*25740*/  SHFL.IDX P6, R14, R13, R12, R11 ;  /* 0x0000000c0d0e7389 */ /* 0x0004e400000c000b */
[----:B0123--:R-:W-:Y:S01]  /*25750*/  ENDCOLLECTIVE ;  /* 0x000000000000791b */ /* 0x00ffe20003800000 */
.L_x_15315:
[----:B------:R-:W-:Y:S02]  /*25760*/  IMAD.MOV.U32 R13, RZ, RZ, R2 ;  /* 0x000000ffff0d7224 */ /* 0x000fe400078e0002 */
[----:B------:R-:W-:Y:S02]  /*25770*/  IMAD.MOV.U32 R12, RZ, RZ, 0x1 ;  /* 0x00000001ff0c7424 */ /* 0x000fe400078e00ff */
[----:B------:R-:W-:Y:S02]  /*25780*/  IMAD.SHL.U32 R19, R19, 0x10, RZ ;  /* 0x0000001013137824 */ /* 0x000fe400078e00ff */
[----:B------:R-:W-:-:S07]  /*25790*/  IMAD.MOV.U32 R6, RZ, RZ, R14 ;  /* 0x000000ffff067224 */ /* 0x000fce00078e000e */
[----:B------:R-:W-:Y:S05]  /*257a0*/  WARPSYNC.COLLECTIVE R15, `(.L_x_15316) ;  /* 0x000000000f087348 */ /* 0x000fea0003c00000 */
[----:B------:R0:W1:Y:S02]  /*257b0*/  SHFL.IDX P6, R14, R13, R12, R11 ;  /* 0x0000000c0d0e7389 */ /* 0x00006400000c000b */
[----:B01----:R-:W-:Y:S01]  /*257c0*/  ENDCOLLECTIVE ;  /* 0x000000000000791b */ /* 0x003fe20003800000 */
.L_x_15316:
[----:B------:R-:W-:-:S04]  /*257d0*/  LOP3.LUT R19, R19, 0x30, RZ, 0xc0, !PT ;  /* 0x0000003013137812 */ /* 0x000fc800078ec0ff */
[C---:B------:R-:W-:Y:S02]  /*257e0*/  @P5 IADD3 R6, P0, R19.reuse, R6, RZ ;  /* 0x0000000613065210 */ /* 0x040fe40007f1e0ff */
[----:B------:R-:W-:-:S03]  /*257f0*/  ISETP.GE.AND P3, PT, R19, R20, PT ;  /* 0x000000141300720c */ /* 0x000fc60003f66270 */
[----:B------:R-:W-:Y:S02]  /*25800*/  @P5 IMAD.X R5, RZ, RZ, R5, P0 ;  /* 0x000000ffff055224 */ /* 0x000fe400000e0605 */
[----:B------:R-:W-:Y:S02]  /*25810*/  IMAD.MOV.U32 R13, RZ, RZ, R0 ;  /* 0x000000ffff0d7224 */ /* 0x000fe400078e0000 */
[----:B------:R-:W-:-:S06]  /*25820*/  @P5 IMAD.MOV.U32 R7, RZ, RZ, R5 ;  /* 0x000000ffff075224 */ /* 0x000fcc00078e0005 */
        /* <DEDUP_REMOVED lines=8> */
.L_x_15317:
[----:B------:R-:W-:Y:S02]  /*258b0*/  IMAD.MOV.U32 R13, RZ, RZ, R2 ;  /* 0x000000ffff0d7224 */ /* 0x000fe400078e0002 */
[----:B------:R-:W-:Y:S02]  /*258c0*/  IMAD.MOV.U32 R12, RZ, RZ, 0x2 ;  /* 0x00000002ff0c7424 */ /* 0x000fe400078e00ff */
[----:B------:R-:W-:-:S07]  /*258d0*/  IMAD.MOV.U32 R6, RZ, RZ, R14 ;  /* 0x000000ffff067224 */ /* 0x000fce00078e000e */
[----:B------:R-:W-:Y:S05]  /*258e0*/  WARPSYNC.COLLECTIVE R15, `(.L_x_15318) ;  /* 0x000000000f087348 */ /* 0x000fea0003c00000 */
[----:B------:R0:W1:Y:S02]  /*258f0*/  SHFL.IDX P6, R14, R13, R12, R11 ;  /* 0x0000000c0d0e7389 */ /* 0x00006400000c000b */
[----:B01----:R-:W-:Y:S01]  /*25900*/  ENDCOLLECTIVE ;  /* 0x000000000000791b */ /* 0x003fe20003800000 */
.L_x_15318:
        /* <DEDUP_REMOVED lines=12> */
.L_x_15319:
[----:B------:R-:W-:Y:S02]  /*259d0*/  IMAD.MOV.U32 R13, RZ, RZ, R2 ;  /* 0x000000ffff0d7224 */ /* 0x000fe400078e0002 */
[----:B------:R-:W-:Y:S02]  /*259e0*/  IMAD.MOV.U32 R12, RZ, RZ, 0x3 ;  /* 0x00000003ff0c7424 */ /* 0x000fe400078e00ff */
[----:B------:R-:W-:-:S07]  /*259f0*/  IMAD.MOV.U32 R6, RZ, RZ, R14 ;  /* 0x000000ffff067224 */ /* 0x000fce00078e000e */
[----:B------:R-:W-:Y:S05]  /*25a00*/  WARPSYNC.COLLECTIVE R15, `(.L_x_15320) ;  /* 0x000000000f087348 */ /* 0x000fea0003c00000 */
[----:B------:R0:W1:Y:S02]  /*25a10*/  SHFL.IDX P6, R14, R13, R12, R11 ;  /* 0x0000000c0d0e7389 */ /* 0x00006400000c000b */
[----:B01----:R-:W-:Y:S01]  /*25a20*/  ENDCOLLECTIVE ;  /* 0x000000000000791b */ /* 0x003fe20003800000 */
.L_x_15320:
        /* <DEDUP_REMOVED lines=12> */
.L_x_15321:
[----:B------:R-:W-:Y:S02]  /*25af0*/  IMAD.MOV.U32 R13, RZ, RZ, R8 ;  /* 0x000000ffff0d7224 */ /* 0x000fe400078e0008 */
[----:B------:R-:W-:Y:S02]  /*25b00*/  IMAD.MOV.U32 R12, RZ, RZ, RZ ;  /* 0x000000ffff0c7224 */ /* 0x000fe400078e00ff */
[----:B------:R-:W-:-:S07]  /*25b10*/  IMAD.MOV.U32 R0, RZ, RZ, R14 ;  /* 0x000000ffff007224 */ /* 0x000fce00078e000e */
[----:B------:R-:W-:Y:S05]  /*25b20*/  WARPSYNC.COLLECTIVE R15, `(.L_x_15322) ;  /* 0x000000000f087348 */ /* 0x000fea0003c00000 */
[----:B------:R0:W1:Y:S02]  /*25b30*/  SHFL.IDX P6, R14, R13, R12, R11 ;  /* 0x0000000c0d0e7389 */ /* 0x00006400000c000b */
[----:B01----:R-:W-:Y:S01]  /*25b40*/  ENDCOLLECTIVE ;  /* 0x000000000000791b */ /* 0x003fe20003800000 */
.L_x_15322:
        /* <DEDUP_REMOVED lines=13> */
.L_x_15323:
[----:B------:R-:W-:Y:S01]  /*25c20*/  IMAD.MOV.U32 R6, RZ, RZ, R14 ;  /* 0x000000ffff067224 */ /* 0x000fe200078e000e */
[----:B------:R-:W-:Y:S06]  /*25c30*/  BRA `(.L_x_15324) ;  /* 0xffffffa000e87947 */ /* 0x000fec000383ffff */
.L_x_15193:
        /* <DEDUP_REMOVED lines=9> */
.L_x_15325:
[C---:B------:R-:W-:Y:S01]  /*25cd0*/  VIADD R9, R25.reuse, 0x20 ;  /* 0x0000002019097836 */ /* 0x040fe20000000000 */
[----:B------:R-:W-:Y:S01]  /*25ce0*/  ISETP.GE.AND P2, PT, R25, R2, PT ;  /* 0x000000021900720c */ /* 0x000fe20003f46270 */
[----:B------:R-:W-:Y:S02]  /*25cf0*/  IMAD.MOV.U32 R13, RZ, RZ, R4 ;  /* 0x000000ffff0d7224 */ /* 0x000fe400078e0004 */
[----:B------:R-:W-:-:S10]  /*25d00*/  IMAD.MOV.U32 R7, RZ, RZ, R14 ;  /* 0x000000ffff077224 */ /* 0x000fd400078e000e */
[----:B------:R-:W-:Y:S05]  /*25d10*/  WARPSYNC.COLLECTIVE R15, `(.L_x_15326) ;  /* 0x000000000f087348 */ /* 0x000fea0003c00000 */
[----:B------:R0:W1:Y:S02]  /*25d20*/  SHFL.IDX P6, R14, R13, R12, R11 ;  /* 0x0000000c0d0e7389 */ /* 0x00006400000c000b */
[----:B01----:R-:W-:Y:S01]  /*25d30*/  ENDCOLLECTIVE ;  /* 0x000000000000791b */ /* 0x003fe20003800000 */
.L_x_15326:
[----:B------:R-:W-:Y:S02]  /*25d40*/  IMAD.MOV.U32 R13, RZ, RZ, R0 ;  /* 0x000000ffff0d7224 */ /* 0x000fe400078e0000 */
[----:B------:R-:W-:Y:S02]  /*25d50*/  IMAD.MOV.U32 R12, RZ, RZ, 0x1 ;  /* 0x00000001ff0c7424 */ /* 0x000fe400078e00ff */
[----:B------:R-:W-:-:S07]  /*25d60*/  IMAD.MOV.U32 R6, RZ, RZ, R14 ;  /* 0x000000ffff067224 */ /* 0x000fce00078e000e */
[----:B------:R-:W-:Y:S05]  /*25d70*/  WARPSYNC.COLLECTIVE R15, `(.L_x_15327) ;  /* 0x000000000f087348 */ /* 0x000fea0003c00000 */
[----:B------:R0:W1:Y:S02]  /*25d80*/  SHFL.IDX P6, R14, R13, R12, R11 ;  /* 0x0000000c0d0e7389 */ /* 0x00006400000c000b */
[----:B01----:R-:W-:Y:S01]  /*25d90*/  ENDCOLLECTIVE ;  /* 0x000000000000791b */ /* 0x003fe20003800000 */
.L_x_15327:
        /* <DEDUP_REMOVED lines=12> */
.L_x_15328:
[----:B------:R-:W-:Y:S02]  /*25e60*/  IMAD.MOV.U32 R13, RZ, RZ, R0 ;  /* 0x000000ffff0d7224 */ /* 0x000fe400078e0000 */
[----:B------:R-:W-:Y:S02]  /*25e70*/  IMAD.MOV.U32 R12, RZ, RZ, 0x2 ;  /* 0x00000002ff0c7424 */ /* 0x000fe400078e00ff */
[----:B------:R-:W-:-:S07]  /*25e80*/  IMAD.MOV.U32 R7, RZ, RZ, R14 ;  /* 0x000000ffff077224 */ /* 0x000fce00078e000e */
[----:B------:R-:W-:Y:S05]  /*25e90*/  WARPSYNC.COLLECTIVE R15, `(.L_x_15329) ;  /* 0x000000000f087348 */ /* 0x000fea0003c00000 */
[----:B------:R0:W1:Y:S02]  /*25ea0*/  SHFL.IDX P6, R14, R13, R12, R11 ;  /* 0x0000000c0d0e7389 */ /* 0x00006400000c000b */
[----:B01----:R-:W-:Y:S01]  /*25eb0*/  ENDCOLLECTIVE ;  /* 0x000000000000791b */ /* 0x003fe20003800000 */
.L_x_15329:
        /* <DEDUP_REMOVED lines=16> */
.L_x_15330:
[----:B------:R-:W-:Y:S02]  /*25fc0*/  IMAD.MOV.U32 R13, RZ, RZ, R0 ;  /* 0x000000ffff0d7224 */ /* 0x000fe400078e0000 */
[----:B------:R-:W-:Y:S02]  /*25fd0*/  IMAD.MOV.U32 R12, RZ, RZ, 0x3 ;  /* 0x00000003ff0c7424 */ /* 0x000fe400078e00ff */
[----:B------:R-:W-:-:S07]  /*25fe0*/  IMAD.MOV.U32 R7, RZ, RZ, R14 ;  /* 0x000000ffff077224 */ /* 0x000fce00078e000e */
[----:B------:R-:W-:Y:S05]  /*25ff0*/  WARPSYNC.COLLECTIVE R15, `(.L_x_15331) ;  /* 0x000000000f087348 */ /* 0x000fea0003c00000 */
[----:B------:R0:W1:Y:S02]  /*26000*/  SHFL.IDX P6, R14, R13, R12, R11 ;  /* 0x0000000c0d0e7389 */ /* 0x00006400000c000b */
[----:B01----:R-:W-:Y:S01]  /*26010*/  ENDCOLLECTIVE ;  /* 0x000000000000791b */ /* 0x003fe20003800000 */
.L_x_15331:
        /* <DEDUP_REMOVED lines=11> */
.L_x_15332:
[----:B------:R-:W-:Y:S01]  /*260d0*/  @!PT LDS RZ, [RZ] ;  /* 0x00000000fffff984 */ /* 0x000fe20000000800 */
[----:B------:R-:W-:Y:S01]  /*260e0*/  @!PT LDS RZ, [RZ] ;  /* 0x00000000fffff984 */ /* 0x000fe20000000800 */
[----:B------:R-:W-:Y:S01]  /*260f0*/  @!PT LDS RZ, [RZ] ;  /* 0x00000000fffff984 */ /* 0x000fe20000000800 */
[----:B------:R0:W-:Y:S01]  /*26100*/  @!P1 LDGSTS.E.BYPASS.LTC128B.128 [R10+0xc000], desc[UR40][R6.64], !P0 ;  /* 0x0c000000060a9fae */ /* 0x0001e2000c101d68 */
[----:B------:R-:W-:Y:S01]  /*26110*/  ISETP.GE.AND P1, PT, R4, R2, PT ;  /* 0x000000020400720c */ /* 0x000fe20003f26270 */
[----:B------:R-:W-:Y:S02]  /*26120*/  IMAD.MOV.U32 R13, RZ, RZ, R3 ;  /* 0x000000ffff0d7224 */ /* 0x000fe400078e0003 */
[----:B------:R-:W-:Y:S02]  /*26130*/  IMAD.MOV.U32 R12, RZ, RZ, RZ ;  /* 0x000000ffff0c7224 */ /* 0x000fe400078e00ff */
[----:B0-----:R-:W-:-:S08]  /*26140*/  IMAD.MOV.U32 R6, RZ, RZ, R14 ;  /* 0x000000ffff067224 */ /* 0x001fd000078e000e */
[----:B------:R-:W-:Y:S05]  /*26150*/  WARPSYNC.COLLECTIVE R15, `(.L_x_15333) ;  /* 0x000000000f087348 */ /* 0x000fea0003c00000 */
[----:B------:R0:W1:Y:S02]  /*26160*/  SHFL.IDX P6, R14, R13, R12, R11 ;  /* 0x0000000c0d0e7389 */ /* 0x00006400000c000b */
[----:B01----:R-:W-:Y:S01]  /*26170*/  ENDCOLLECTIVE ;  /* 0x000000000000791b */ /* 0x003fe20003800000 */
.L_x_15333:
        /* <DEDUP_REMOVED lines=11> */
.L_x_15334:
        /* <DEDUP_REMOVED lines=8> */
.L_x_15335:
        /* <DEDUP_REMOVED lines=13> */
.L_x_15336:
[----:B------:R-:W-:Y:S01]  /*26380*/  IMAD.MOV.U32 R5, RZ, RZ, R14 ;  /* 0x000000ffff057224 */ /* 0x000fe200078e000e */
[----:B------:R-:W-:Y:S06]  /*26390*/  BRA `(.L_x_15337) ;  /* 0xffffffa400ec7947 */ /* 0x000fec000383ffff */
.L_x_15196:
[----:B-1----:R1:W2:Y:S02]  /*263a0*/  SYNCS.PHASECHK.TRANS64.TRYWAIT P0, [R18+URZ+0x13220], R0 ;  /* 0x01322000120075a7 */ /* 0x0022a4000800017f */
[----:B--2---:R-:W-:Y:S05]  /*263b0*/  @!P0 NANOSLEEP.SYNCS 0x989680 ;  /* 0x009896800000895d */ /* 0x004fea0003900000 */
[----:B------:R-:W2:Y:S02]  /*263c0*/  @!P0 SYNCS.PHASECHK.TRANS64 P0, [R18+URZ+0x13220], R0 ;  /* 0x01322000120085a7 */ /* 0x000ea4000800007f */
[----:B--2---:R-:W-:Y:S05]  /*263d0*/  @!P0 BRA `(.L_x_15196) ;  /* 0xfffffffc00f08947 */ /* 0x004fea000383ffff */
[----:B------:R-:W-:Y:S05]  /*263e0*/  BRA `(.L_x_15338) ;  /* 0xffffffa800487947 */ /* 0x000fea000383ffff */
.L_x_15200:
[----:B0-----:R-:W2:Y:S02]  /*263f0*/  LDL R2, [R1+0x8] ;  /* 0x0000080001027983 */ /* 0x001ea40000100800 */
[----:B--2---:R0:W1:Y:S02]  /*26400*/  SYNCS.PHASECHK.TRANS64.TRYWAIT P0, [R6+URZ+0x13280], R2 ;  /* 0x01328002060075a7 */ /* 0x004064000800017f */
[----:B-1----:R-:W-:Y:S05]  /*26410*/  @!P0 NANOSLEEP.SYNCS 0x989680 ;  /* 0x009896800000895d */ /* 0x002fea0003900000 */
[----:B------:R-:W1:Y:S02]  /*26420*/  @!P0 SYNCS.PHASECHK.TRANS64 P0, [R6+URZ+0x13280], R2 ;  /* 0x01328002060085a7 */ /* 0x000e64000800007f */
[----:B-1----:R-:W-:Y:S05]  /*26430*/  @!P0 BRA `(.L_x_15200) ;  /* 0xfffffffc00ec8947 */ /* 0x002fea000383ffff */
[----:B------:R-:W-:Y:S05]  /*26440*/  BRA `(.L_x_15339) ;  /* 0xffffffac00987947 */ /* 0x000fea000383ffff */
.L_x_15201:
        /* <DEDUP_REMOVED lines=8> */
.L_x_15341:
[----:B------:R-:W-:Y:S05]  /*264d0*/  BSYNC B0 ;  /* 0x0000000000007941 */ /* 0x000fea0003800000 */
.L_x_15340:
        /* <DEDUP_REMOVED lines=10> */
.L_x_15342:
        /* <DEDUP_REMOVED lines=11> */
.L_x_15343:
        /* <DEDUP_REMOVED lines=10> */
.L_x_15344:
        /* <DEDUP_REMOVED lines=11> */
.L_x_15345:
        /* <DEDUP_REMOVED lines=10> */
.L_x_15346:
        /* <DEDUP_REMOVED lines=11> */
.L_x_15347:
        /* <DEDUP_REMOVED lines=10> */
.L_x_15348:
[----:B------:R-:W-:Y:S02]  /*26970*/  IMAD.MOV.U32 R13, RZ, RZ, R19 ;  /* 0x000000ffff0d7224 */ /* 0x000fe400078e0013 */
[----:B------:R-:W-:Y:S02]  /*26980*/  IMAD.MOV.U32 R12, RZ, RZ, RZ ;  /* 0x000000ffff0c7224 */ /* 0x000fe400078e00ff */
[----:B------:R-:W-:Y:S02]  /*26990*/  IMAD.SHL.U32 R3, R3, 0x10, RZ ;  /* 0x0000001003037824 */ /* 0x000fe400078e00ff */
[----:B------:R-:W-:-:S07]  /*269a0*/  IMAD.MOV.U32 R2, RZ, RZ, R14 ;  /* 0x000000ffff027224 */ /* 0x000fce00078e000e */
[----:B------:R-:W-:Y:S05]  /*269b0*/  WARPSYNC.COLLECTIVE R15, `(.L_x_15349) ;  /* 0x000000000f087348 */ /* 0x000fea0003c00000 */
[----:B------:R0:W1:Y:S02]  /*269c0*/  SHFL.IDX P6, R14, R13, R12, R11 ;  /* 0x0000000c0d0e7389 */ /* 0x00006400000c000b */
[----:B01----:R-:W-:Y:S01]  /*269d0*/  ENDCOLLECTIVE ;  /* 0x000000000000791b */ /* 0x003fe20003800000 */
.L_x_15349:
        /* <DEDUP_REMOVED lines=12> */
.L_x_15350:
[----:B------:R-:W-:Y:S01]  /*26aa0*/  IMAD.MOV.U32 R2, RZ, RZ, R14 ;  /* 0x000000ffff027224 */ /* 0x000fe200078e000e */
[----:B------:R-:W-:Y:S06]  /*26ab0*/  BRA `(.L_x_15351) ;  /* 0xffffffac00107947 */ /* 0x000fec000383ffff */
.L_x_15206:
[----:B--2---:R-:W2:Y:S02]  /*26ac0*/  LDL R2, [R1+0x8] ;  /* 0x0000080001027983 */ /* 0x004ea40000100800 */
[----:B--2---:R2:W3:Y:S02]  /*26ad0*/  SYNCS.PHASECHK.TRANS64.TRYWAIT P0, [R6+URZ+0x13240], R2 ;  /* 0x01324002060075a7 */ /* 0x0044e4000800017f */
[----:B---3--:R-:W-:Y:S05]  /*26ae0*/  @!P0 NANOSLEEP.SYNCS 0x989680 ;  /* 0x009896800000895d */ /* 0x008fea0003900000 */
[----:B------:R-:W3:Y:S02]  /*26af0*/  @!P0 SYNCS.PHASECHK.TRANS64 P0, [R6+URZ+0x13240], R2 ;  /* 0x01324002060085a7 */ /* 0x000ee4000800007f */
[----:B---3--:R-:W-:Y:S05]  /*26b00*/  @!P0 BRA `(.L_x_15206) ;  /* 0xfffffffc00ec8947 */ /* 0x008fea000383ffff */
[----:B------:R-:W-:Y:S05]  /*26b10*/  BRA `(.L_x_15352) ;  /* 0xffffffac006c7947 */ /* 0x000fea000383ffff */
.L_x_15207:
        /* <DEDUP_REMOVED lines=8> */
.L_x_15354:
[----:B------:R-:W-:Y:S05]  /*26ba0*/  BSYNC B0 ;  /* 0x0000000000007941 */ /* 0x000fea0003800000 */
.L_x_15353:
        /* <DEDUP_REMOVED lines=8> */
.L_x_15355:
[----:B------:R-:W-:Y:S02]  /*26c30*/  IMAD.MOV.U32 R13, RZ, RZ, R5 ;  /* 0x000000ffff0d7224 */ /* 0x000fe400078e0005 */
[----:B------:R-:W-:Y:S02]  /*26c40*/  IMAD.MOV.U32 R12, RZ, RZ, 0x1 ;  /* 0x00000001ff0c7424 */ /* 0x000fe400078e00ff */
[----:B------:R-:W-:-:S07]  /*26c50*/  IMAD.MOV.U32 R2, RZ, RZ, R14 ;  /* 0x000000ffff027224 */ /* 0x000fce00078e000e */
[----:B------:R-:W-:Y:S05]  /*26c60*/  WARPSYNC.COLLECTIVE R15, `(.L_x_15356) ;  /* 0x000000000f087348 */ /* 0x000fea0003c00000 */
[----:B------:R0:W1:Y:S02]  /*26c70*/  SHFL.IDX P6, R14, R13, R12, R11 ;  /* 0x0000000c0d0e7389 */ /* 0x00006400000c000b */
[----:B01----:R-:W-:Y:S01]  /*26c80*/  ENDCOLLECTIVE ;  /* 0x000000000000791b */ /* 0x003fe20003800000 */
.L_x_15356:
        /* <DEDUP_REMOVED lines=11> */
.L_x_15357:
[----:B------:R-:W-:Y:S02]  /*26d40*/  IMAD.MOV.U32 R13, RZ, RZ, R5 ;  /* 0x000000ffff0d7224 */ /* 0x000fe400078e0005 */
[----:B------:R-:W-:Y:S02]  /*26d50*/  IMAD.MOV.U32 R12, RZ, RZ, 0x2 ;  /* 0x00000002ff0c7424 */ /* 0x000fe400078e00ff */
[----:B------:R-:W-:-:S07]  /*26d60*/  IMAD.MOV.U32 R2, RZ, RZ, R14 ;  /* 0x000000ffff027224 */ /* 0x000fce00078e000e */
[----:B------:R-:W-:Y:S05]  /*26d70*/  WARPSYNC.COLLECTIVE R15, `(.L_x_15358) ;  /* 0x000000000f087348 */ /* 0x000fea0003c00000 */
[----:B------:R0:W1:Y:S02]  /*26d80*/  SHFL.IDX P6, R14, R13, R12, R11 ;  /* 0x0000000c0d0e7389 */ /* 0x00006400000c000b */
[----:B01----:R-:W-:Y:S01]  /*26d90*/  ENDCOLLECTIVE ;  /* 0x000000000000791b */ /* 0x003fe20003800000 */
.L_x_15358:
        /* <DEDUP_REMOVED lines=11> */
.L_x_15359:
[----:B------:R-:W-:Y:S02]  /*26e50*/  IMAD.MOV.U32 R13, RZ, RZ, R5 ;  /* 0x000000ffff0d7224 */ /* 0x000fe400078e0005 */
[----:B------:R-:W-:Y:S02]  /*26e60*/  IMAD.MOV.U32 R12, RZ, RZ, 0x3 ;  /* 0x00000003ff0c7424 */ /* 0x000fe400078e00ff */
[----:B------:R-:W-:-:S07]  /*26e70*/  IMAD.MOV.U32 R2, RZ, RZ, R14 ;  /* 0x000000ffff027224 */ /* 0x000fce00078e000e */
[----:B------:R-:W-:Y:S05]  /*26e80*/  WARPSYNC.COLLECTIVE R15, `(.L_x_15360) ;  /* 0x000000000f087348 */ /* 0x000fea0003c00000 */
[----:B------:R0:W1:Y:S02]  /*26e90*/  SHFL.IDX P6, R14, R13, R12, R11 ;  /* 0x0000000c0d0e7389 */ /* 0x00006400000c000b */
[----:B01----:R-:W-:Y:S01]  /*26ea0*/  ENDCOLLECTIVE ;  /* 0x000000000000791b */ /* 0x003fe20003800000 */
.L_x_15360:
        /* <DEDUP_REMOVED lines=11> */
.L_x_15361:
[----:B------:R-:W-:Y:S02]  /*26f60*/  IMAD.MOV.U32 R13, RZ, RZ, R4 ;  /* 0x000000ffff0d7224 */ /* 0x000fe400078e0004 */
[----:B------:R-:W-:Y:S02]  /*26f70*/  IMAD.MOV.U32 R12, RZ, RZ, RZ ;  /* 0x000000ffff0c7224 */ /* 0x000fe400078e00ff */
[----:B------:R-:W-:-:S07]  /*26f80*/  IMAD.MOV.U32 R2, RZ, RZ, R14 ;  /* 0x000000ffff027224 */ /* 0x000fce00078e000e */
[----:B------:R-:W-:Y:S05]  /*26f90*/  WARPSYNC.COLLECTIVE R15, `(.L_x_15362) ;  /* 0x000000000f087348 */ /* 0x000fea0003c00000 */
[----:B------:R0:W1:Y:S02]  /*26fa0*/  SHFL.IDX P6, R14, R13, R12, R11 ;  /* 0x0000000c0d0e7389 */ /* 0x00006400000c000b */
[----:B01----:R-:W-:Y:S01]  /*26fb0*/  ENDCOLLECTIVE ;  /* 0x000000000000791b */ /* 0x003fe20003800000 */
.L_x_15362:
        /* <DEDUP_REMOVED lines=11> */
.L_x_15363:
[----:B------:R-:W-:Y:S01]  /*27070*/  IMAD.MOV.U32 R2, RZ, RZ, R14 ;  /* 0x000000ffff027224 */ /* 0x000fe200078e000e */
[----:B------:R-:W-:Y:S06]  /*27080*/  BRA `(.L_x_15364) ;  /* 0xffffffac00007947 */ /* 0x000fec000383ffff */
.L_x_15212:
[----:B0-----:R0:W3:Y:S02]  /*27090*/  SYNCS.PHASECHK.TRANS64.TRYWAIT P2, [R2+URZ+0x13270], R0 ;  /* 0x01327000020075a7 */ /* 0x0010e4000804017f */
[----:B---3--:R-:W-:Y:S05]  /*270a0*/  @!P2 NANOSLEEP.SYNCS 0x989680 ;  /* 0x009896800000a95d */ /* 0x008fea0003900000 */
[----:B------:R-:W3:Y:S02]  /*270b0*/  @!P2 SYNCS.PHASECHK.TRANS64 P2, [R2+URZ+0x13270], R0 ;  /* 0x013270000200a5a7 */ /* 0x000ee4000804007f */
[----:B---3--:R-:W-:Y:S05]  /*270c0*/  @!P2 BRA `(.L_x_15212) ;  /* 0xfffffffc00f0a947 */ /* 0x008fea000383ffff */
[----:B------:R-:W-:Y:S05]  /*270d0*/  BRA `(.L_x_15365) ;  /* 0xffffffac00647947 */ /* 0x000fea000383ffff */
.L_x_15214:
[----:B0-----:R0:W3:Y:S02]  /*270e0*/  SYNCS.PHASECHK.TRANS64.TRYWAIT P2, [R2+URZ+0x13260], R3 ;  /* 0x01326003020075a7 */ /* 0x0010e4000804017f */
[----:B---3--:R-:W-:Y:S05]  /*270f0*/  @!P2 NANOSLEEP.SYNCS 0x989680 ;  /* 0x009896800000a95d */ /* 0x008fea0003900000 */
[----:B------:R-:W3:Y:S02]  /*27100*/  @!P2 SYNCS.PHASECHK.TRANS64 P2, [R2+URZ+0x13260], R3 ;  /* 0x013260030200a5a7 */ /* 0x000ee4000804007f */
[----:B---3--:R-:W-:Y:S05]  /*27110*/  @!P2 BRA `(.L_x_15214) ;  /* 0xfffffffc00f0a947 */ /* 0x008fea000383ffff */
[----:B------:R-:W-:Y:S05]  /*27120*/  BRA `(.L_x_15366) ;  /* 0xffffffac00747947 */ /* 0x000fea000383ffff */
.L_x_15222:
[----:B-1----:R1:W2:Y:S02]  /*27130*/  SYNCS.PHASECHK.TRANS64.TRYWAIT P1, [R0+URZ+0x13270], R3 ;  /* 0x01327003000075a7 */ /* 0x0022a4000802017f */
[----:B--2---:R-:W-:Y:S05]  /*27140*/  @!P1 NANOSLEEP.SYNCS 0x989680 ;  /* 0x009896800000995d */ /* 0x004fea0003900000 */
[----:B------:R-:W2:Y:S02]  /*27150*/  @!P1 SYNCS.PHASECHK.TRANS64 P1, [R0+URZ+0x13270], R3 ;  /* 0x01327003000095a7 */ /* 0x000ea4000802007f */
[----:B--2---:R-:W-:Y:S05]  /*27160*/  @!P1 BRA `(.L_x_15222) ;  /* 0xfffffffc00f09947 */ /* 0x004fea000383ffff */
[----:B------:R-:W-:Y:S05]  /*27170*/  BRA `(.L_x_15367) ;  /* 0xffffffb400087947 */ /* 0x000fea000383ffff */
.L_x_15224:
[----:B-1----:R1:W2:Y:S02]  /*27180*/  SYNCS.PHASECHK.TRANS64.TRYWAIT P1, [R0+URZ+0x13260], R3 ;  /* 0x01326003000075a7 */ /* 0x0022a4000802017f */
[----:B--2---:R-:W-:Y:S05]  /*27190*/  @!P1 NANOSLEEP.SYNCS 0x989680 ;  /* 0x009896800000995d */ /* 0x004fea0003900000 */
[----:B------:R-:W2:Y:S02]  /*271a0*/  @!P1 SYNCS.PHASECHK.TRANS64 P1, [R0+URZ+0x13260], R3 ;  /* 0x01326003000095a7 */ /* 0x000ea4000802007f */
[----:B--2---:R-:W-:Y:S05]  /*271b0*/  @!P1 BRA `(.L_x_15224) ;  /* 0xfffffffc00f09947 */ /* 0x004fea000383ffff */
[----:B------:R-:W-:Y:S05]  /*271c0*/  BRA `(.L_x_15368) ;  /* 0xffffffb400187947 */ /* 0x000fea000383ffff */
.L_x_15229:
        /* <DEDUP_REMOVED lines=8> */
.L_x_15370:
[----:B------:R-:W-:Y:S05]  /*27250*/  BSYNC B0 ;  /* 0x0000000000007941 */ /* 0x000fea0003800000 */
.L_x_15369:
        /* <DEDUP_REMOVED lines=9> */
.L_x_15371:
        /* <DEDUP_REMOVED lines=24> */
.L_x_15372:
        /* <DEDUP_REMOVED lines=8> */
.L_x_15373:
        /* <DEDUP_REMOVED lines=8> */
.L_x_15374:
        /* <DEDUP_REMOVED lines=8> */
.L_x_15375:
        /* <DEDUP_REMOVED lines=8> */
.L_x_15376:
        /* <DEDUP_REMOVED lines=9> */
.L_x_15377:
[----:B------:R-:W-:Y:S01]  /*27700*/  IMAD.MOV.U32 R3, RZ, RZ, R14 ;  /* 0x000000ffff037224 */ /* 0x000fe200078e000e */
[----:B------:R-:W-:Y:S06]  /*27710*/  BRA `(.L_x_15378) ;  /* 0xffffffb400ec7947 */ /* 0x000fec000383ffff */
.L_x_15232:
        /* <DEDUP_REMOVED lines=8> */
.L_x_15380:
[----:B------:R-:W-:Y:S05]  /*277a0*/  BSYNC B0 ;  /* 0x0000000000007941 */ /* 0x000fea0003800000 */
.L_x_15379:
        /* <DEDUP_REMOVED lines=10> */
.L_x_15381:
        /* <DEDUP_REMOVED lines=8> */
.L_x_15382:
        /* <DEDUP_REMOVED lines=8> */
.L_x_15383:
        /* <DEDUP_REMOVED lines=8> */
.L_x_15384:
        /* <DEDUP_REMOVED lines=9> */
.L_x_15385:
[----:B------:R-:W-:Y:S01]  /*27a60*/  IMAD.MOV.U32 R3, RZ, RZ, R14 ;  /* 0x000000ffff037224 */ /* 0x000fe200078e000e */
[----:B------:R-:W-:Y:S06]  /*27a70*/  BRA `(.L_x_15386) ;  /* 0xffffffb400b87947 */ /* 0x000fec000383ffff */
.L_x_15234:
[----:B------:R-:W-:Y:S01]  /*27a80*/  BSSY B0, `(.L_x_15387) ;  /* 0x0000006000007945 */ /* 0x000fe20003800000 */
[----:B------:R-:W-:Y:S01]  /*27a90*/  PLOP3.LUT P6, PT, P6, PT, PT, 0x8, 0x0 ;  /* 0x000000000000781c */ /* 0x000fe200037ce170 */
[----:B------:R-:W-:-:S12]  /*27aa0*/  IMAD.MOV.U32 R15, RZ, RZ, -0x1 ;  /* 0xffffffffff0f7424 */ /* 0x000fd800078e00ff */
[----:B0-----:R-:W-:Y:S05]  /*27ab0*/  WARPSYNC.COLLECTIVE R15, `(.L_x_15388) ;  /* 0x000000000f087348 */ /* 0x001fea0003c00000 */
[----:B------:R-:W-:Y:S01]  /*27ac0*/  VOTE.ANY R14, PT, P6 ;  /* 0x00000000000e7806 */ /* 0x000fe200030e0100 */
[----:B0-----:R-:W-:Y:S06]  /*27ad0*/  ENDCOLLECTIVE ;  /* 0x000000000000791b */ /* 0x001fec0003800000 */
.L_x_15388:
[----:B------:R-:W-:Y:S05]  /*27ae0*/  BSYNC B0 ;  /* 0x0000000000007941 */ /* 0x000fea0003800000 */
.L_x_15387:
        /* <DEDUP_REMOVED lines=10> */
.L_x_15389:
[----:B------:R-:W-:Y:S02]  /*27b90*/  IMAD.MOV.U32 R13, RZ, RZ, R5 ;  /* 0x000000ffff0d7224 */ /* 0x000fe400078e0005 */
[----:B------:R-:W-:-:S07]  /*27ba0*/  IMAD.MOV.U32 R25, RZ, RZ, R14 ;  /* 0x000000ffff197224 */ /* 0x000fce00078e000e */
[----:B------:R-:W-:Y:S05]  /*27bb0*/  WARPSYNC.COLLECTIVE R15, `(.L_x_15390) ;  /* 0x000000000f087348 */ /* 0x000fea0003c00000 */
[----:B------:R0:W1:Y:S02]  /*27bc0*/  SHFL.IDX P6, R14, R13, R12, R11 ;  /* 0x0000000c0d0e7389 */ /* 0x00006400000c000b */
[----:B01----:R-:W-:Y:S01]  /*27bd0*/  ENDCOLLECTIVE ;  /* 0x000000000000791b */ /* 0x003fe20003800000 */
.L_x_15390:
[----:B------:R-:W-:Y:S01]  /*27be0*/  IMAD.MOV.U32 R5, RZ, RZ, R14 ;  /* 0x000000ffff057224 */ /* 0x000fe200078e000e */
[----:B------:R-:W-:Y:S06]  /*27bf0*/  BRA `(.L_x_15391) ;  /* 0xffffffb400987947 */ /* 0x000fec000383ffff */
.L_x_15236:
        /* <DEDUP_REMOVED lines=8> */
.L_x_15393:
[----:B------:R-:W-:Y:S05]  /*27c80*/  BSYNC B0 ;  /* 0x0000000000007941 */ /* 0x000fea0003800000 */
.L_x_15392:
[----:B------:R-:W-:Y:S01]  /*27c90*/  IMAD.MOV.U32 R24, RZ, RZ, R14 ;  /* 0x000000ffff187224 */ /* 0x000fe200078e000e */
[----:B------:R-:W-:Y:S06]  /*27ca0*/  BRA `(.L_x_15235) ;  /* 0xffffffb400847947 */ /* 0x000fec000383ffff */
.L_x_15242:
[----:B0-----:R0:W1:Y:S02]  /*27cb0*/  SYNCS.PHASECHK.TRANS64.TRYWAIT P0, [R5+URZ+0x13220], R0 ;  /* 0x01322000050075a7 */ /* 0x001064000800017f */
[----:B-1----:R-:W-:Y:S05]  /*27cc0*/  @!P0 NANOSLEEP.SYNCS 0x989680 ;  /* 0x009896800000895d */ /* 0x002fea0003900000 */
[----:B------:R-:W1:Y:S02]  /*27cd0*/  @!P0 SYNCS.PHASECHK.TRANS64 P0, [R5+URZ+0x13220], R0 ;  /* 0x01322000050085a7 */ /* 0x000e64000800007f */
[----:B-1----:R-:W-:Y:S05]  /*27ce0*/  @!P0 BRA `(.L_x_15242) ;  /* 0xfffffffc00f08947 */ /* 0x002fea000383ffff */
[----:B------:R-:W-:Y:S05]  /*27cf0*/  BRA `(.L_x_15394) ;  /* 0xffffffbc00ec7947 */ /* 0x000fea000383ffff */
.L_x_15243:
        /* <DEDUP_REMOVED lines=11> */
.L_x_15396:
[----:B------:R-:W-:Y:S05]  /*27db0*/  BSYNC B0 ;  /* 0x0000000000007941 */ /* 0x000fea0003800000 */
.L_x_15395:
[----:B------:R-:W-:Y:S05]  /*27dc0*/  BRA `(.L_x_15397) ;  /* 0xffffffbc00d47947 */ /* 0x000fea000383ffff */
.L_x_15244:
[----:B------:R-:W-:Y:S01]  /*27dd0*/  BSSY B0, `(.L_x_15398) ;  /* 0x0000006000007945 */ /* 0x000fe20003800000 */
[----:B------:R-:W-:-:S07]  /*27de0*/  IMAD.MOV.U32 R15, RZ, RZ, -0x1 ;  /* 0xffffffffff0f7424 */ /* 0x000fce00078e00ff */
[----:B0-----:R-:W-:Y:S05]  /*27df0*/  WARPSYNC.COLLECTIVE R15, `(.L_x_15399) ;  /* 0x000000000f0c7348 */ /* 0x001fea0003c00000 */
[----:B------:R-:W-:Y:S02]  /*27e00*/  ELECT P6, UR62, PT ;  /* 0x00000000003e782f */ /* 0x000fe400038c0000 */
[----:B------:R-:W-:Y:S01]  /*27e10*/  MOV R14, UR62 ;  /* 0x0000003e000e7c02 */ /* 0x000fe20008000f00 */
[----:B0-----:R-:W-:Y:S10]  /*27e20*/  ENDCOLLECTIVE ;  /* 0x000000000000791b */ /* 0x001ff40003800000 */
.L_x_15399:
[----:B------:R-:W-:Y:S05]  /*27e30*/  BSYNC B0 ;  /* 0x0000000000007941 */ /* 0x000fea0003800000 */
.L_x_15398:
[----:B------:R-:W-:Y:S05]  /*27e40*/  BRA `(.L_x_15400) ;  /* 0xffffffbc00c87947 */ /* 0x000fea000383ffff */
.L_x_15246:
[----:B0-----:R0:W1:Y:S02]  /*27e50*/  SYNCS.PHASECHK.TRANS64.TRYWAIT P1, [R4+URZ+0x13240], R3 ;  /* 0x01324003040075a7 */ /* 0x001064000802017f */
[----:B-1----:R-:W-:Y:S05]  /*27e60*/  @!P1 NANOSLEEP.SYNCS 0x989680 ;  /* 0x009896800000995d */ /* 0x002fea0003900000 */
[----:B------:R-:W1:Y:S02]  /*27e70*/  @!P1 SYNCS.PHASECHK.TRANS64 P1, [R4+URZ+0x13240], R3 ;  /* 0x01324003040095a7 */ /* 0x000e64000802007f */
[----:B-1----:R-:W-:Y:S05]  /*27e80*/  @!P1 BRA `(.L_x_15246) ;  /* 0xfffffffc00f09947 */ /* 0x002fea000383ffff */
[----:B------:R-:W-:Y:S05]  /*27e90*/  BRA `(.L_x_15401) ;  /* 0xffffffbc00f07947 */ /* 0x000fea000383ffff */
.L_x_15248:
[----:B-1----:R1:W2:Y:S02]  /*27ea0*/  SYNCS.PHASECHK.TRANS64.TRYWAIT P1, [R5+URZ+0x13240], R0 ;  /* 0x01324000050075a7 */ /* 0x0022a4000802017f */
[----:B--2---:R-:W-:Y:S05]  /*27eb0*/  @!P1 NANOSLEEP.SYNCS 0x989680 ;  /* 0x009896800000995d */ /* 0x004fea0003900000 */
[----:B------:R-:W2:Y:S02]  /*27ec0*/  @!P1 SYNCS.PHASECHK.TRANS64 P1, [R5+URZ+0x13240], R0 ;  /* 0x01324000050095a7 */ /* 0x000ea4000802007f */
[----:B--2---:R-:W-:Y:S05]  /*27ed0*/  @!P1 BRA `(.L_x_15248) ;  /* 0xfffffffc00f09947 */ /* 0x004fea000383ffff */
[----:B------:R-:W-:Y:S05]  /*27ee0*/  BRA `(.L_x_15402) ;  /* 0xffffffc000007947 */ /* 0x000fea000383ffff */
.L_x_15250:
[----:B--2---:R2:W3:Y:S02]  /*27ef0*/  SYNCS.PHASECHK.TRANS64.TRYWAIT P1, [R4+URZ+0x13260], R3 ;  /* 0x01326003040075a7 */ /* 0x0044e4000802017f */
[----:B---3--:R-:W-:Y:S05]  /*27f00*/  @!P1 NANOSLEEP.SYNCS 0x989680 ;  /* 0x009896800000995d */ /* 0x008fea0003900000 */
[----:B------:R-:W3:Y:S02]  /*27f10*/  @!P1 SYNCS.PHASECHK.TRANS64 P1, [R4+URZ+0x13260], R3 ;  /* 0x01326003040095a7 */ /* 0x000ee4000802007f */
[----:B---3--:R-:W-:Y:S05]  /*27f20*/  @!P1 BRA `(.L_x_15250) ;  /* 0xfffffffc00f09947 */ /* 0x008fea000383ffff */
[----:B------:R-:W-:Y:S05]  /*27f30*/  BRA `(.L_x_15403) ;  /* 0xffffffbc00fc7947 */ /* 0x000fea000383ffff */
.L_x_15252:
[----:B---3--:R3:W4:Y:S02]  /*27f40*/  SYNCS.PHASECHK.TRANS64.TRYWAIT P1, [R5+URZ+0x13260], R0 ;  /* 0x01326000050075a7 */ /* 0x008724000802017f */
[----:B----4-:R-:W-:Y:S05]  /*27f50*/  @!P1 NANOSLEEP.SYNCS 0x989680 ;  /* 0x009896800000995d */ /* 0x010fea0003900000 */
[----:B------:R-:W4:Y:S02]  /*27f60*/  @!P1 SYNCS.PHASECHK.TRANS64 P1, [R5+URZ+0x13260], R0 ;  /* 0x01326000050095a7 */ /* 0x000f24000802007f */
[----:B----4-:R-:W-:Y:S05]  /*27f70*/  @!P1 BRA `(.L_x_15252) ;  /* 0xfffffffc00f09947 */ /* 0x010fea000383ffff */
[----:B------:R-:W-:Y:S05]  /*27f80*/  BRA `(.L_x_15404) ;  /* 0xffffffbc00f87947 */ /* 0x000fea000383ffff */
.L_x_15254:
[----:B----4-:R4:W0:Y:S02]  /*27f90*/  SYNCS.PHASECHK.TRANS64.TRYWAIT P1, [R4+URZ+0x13280], R3 ;  /* 0x01328003040075a7 */ /* 0x010824000802017f */
[----:B0-----:R-:W-:Y:S05]  /*27fa0*/  @!P1 NANOSLEEP.SYNCS 0x989680 ;  /* 0x009896800000995d */ /* 0x001fea0003900000 */
[----:B------:R-:W0:Y:S02]  /*27fb0*/  @!P1 SYNCS.PHASECHK.TRANS64 P1, [R4+URZ+0x13280], R3 ;  /* 0x01328003040095a7 */ /* 0x000e24000802007f */
[----:B0-----:R-:W-:Y:S05]  /*27fc0*/  @!P1 BRA `(.L_x_15254) ;  /* 0xfffffffc00f09947 */ /* 0x001fea000383ffff */
[----:B------:R-:W-:Y:S05]  /*27fd0*/  BRA `(.L_x_15405) ;  /* 0xffffffbc00f47947 */ /* 0x000fea000383ffff */
.L_x_15406:
        /* <DEDUP_REMOVED lines=10> */
.L_x_16307:


//--------------------- .text._ZN7cutlass13device_kernelIN5flash11enable_sm90INS1_16FlashAttnFwdSm90INS1_25CollectiveMainloopFwdSm90ILi2EN4cute5tupleIJNS5_1CILi1EEES8_S8_EEENS6_IJNS7_ILi192EEENS7_ILi160EEENS7_ILi64EEEEEELi64ENS_12float_e4m3_tEfNS_4arch4Sm90ELb1ELb0ELb0ELb0ELb1ELb0ELb0ELb1ELb1ELb1ELb1ELb0EEENS1_21CollectiveEpilogueFwdINS6_IJSA_SC_SB_EEES9_NS_10bfloat16_tESG_Li384ELb0ELb1ELb1ELb1EEENS1_19SingleTileSchedulerILb0ELb1ELb1ELi192EEEEEEEEEvNT_6ParamsE --------------------------
	.section	.text._ZN7cutlass13device_kernelIN5flash11enable_sm90INS1_16FlashAttnFwdSm90INS1_25CollectiveMainloopFwdSm90ILi2EN4cute5tupleIJNS5_1CILi1EEES8_S8_EEENS6_IJNS7_ILi192EEENS7_ILi160EEENS7_ILi64EEEEEELi64ENS_12float_e4m3_tEfNS_4arch4Sm90ELb1ELb0ELb0ELb0ELb1ELb0ELb0ELb1ELb1ELb1ELb1ELb0EEENS1_21CollectiveEpilogueFwdINS6_IJSA_SC_SB_EEES9_NS_10bfloat16_tESG_Li384ELb0ELb1ELb1ELb1EEENS1_19SingleTileSchedulerILb0ELb1ELb1ELi192EEEEEEEEEvNT_6ParamsE,"ax",@progbits
	.align	128
.text._ZN7cutlass13device_kernelIN5flash11enable_sm90INS1_16FlashAttnFwdSm90INS1_25CollectiveMainloopFwdSm90ILi2EN4cute5tupleIJNS5_1CILi1EEES8_S8_EEENS6_IJNS7_ILi192EEENS7_ILi160EEENS7_ILi64EEEEEELi64ENS_12float_e4m3_tEfNS_4arch4Sm90ELb1ELb0ELb0ELb0ELb1ELb0ELb0ELb1ELb1ELb1ELb1ELb0EEENS1_21CollectiveEpilogueFwdINS6_IJSA_SC_SB_EEES9_NS_10bfloat16_tESG_Li384ELb0ELb1ELb1ELb1EEENS1_19SingleTileSchedulerILb0ELb1ELb1ELi192EEEEEEEEEvNT_6ParamsE:
        .type           _ZN7cutlass13device_kernelIN5flash11enable_sm90INS1_16FlashAttnFwdSm90INS1_25CollectiveMainloopFwdSm90ILi2EN4cute5tupleIJNS5_1CILi1EEES8_S8_EEENS6_IJNS7_ILi192EEENS7_ILi160EEENS7_ILi64EEEEEELi64ENS_12float_e4m3_tEfNS_4arch4Sm90ELb1ELb0ELb0ELb0ELb1ELb0ELb0ELb1ELb1ELb1ELb1ELb0EEENS1_21CollectiveEpilogueFwdINS6_IJSA_SC_SB_EEES9_NS_10bfloat16_tESG_Li384ELb0ELb1ELb1ELb1EEENS1_19SingleTileSchedulerILb0ELb1ELb1ELi192EEEEEEEEEvNT_6ParamsE,@function
        .size           _ZN7cutlass13device_kernelIN5flash11enable_sm90INS1_16FlashAttnFwdSm90INS1_25CollectiveMainloopFwdSm90ILi2EN4cute5tupleIJNS5_1CILi1EEES8_S8_EEENS6_IJNS7_ILi192EEENS7_ILi160EEENS7_ILi64EEEEEELi64ENS_12float_e4m3_tEfNS_4arch4Sm90ELb1ELb0ELb0ELb0ELb1ELb0ELb0ELb1ELb1ELb1ELb1ELb0EEENS1_21CollectiveEpilogueFwdINS6_IJSA_SC_SB_EEES9_NS_10bfloat16_tESG_Li384ELb0ELb1ELb1ELb1EEENS1_19SingleTileSchedulerILb0ELb1ELb1ELi192EEEEEEEEEvNT_6ParamsE,(.L_x_16308 - _ZN7cutlass13device_kernelIN5flash11enable_sm90INS1_16FlashAttnFwdSm90INS1_25CollectiveMainloopFwdSm90ILi2EN4cute5tupleIJNS5_1CILi1EEES8_S8_EEENS6_IJNS7_ILi192EEENS7_ILi160EEENS7_ILi64EEEEEELi64ENS_12float_e4m3_tEfNS_4arch4Sm90ELb1ELb0ELb0ELb0ELb1ELb0ELb0ELb1ELb1ELb1ELb1ELb0EEENS1_21CollectiveEpilogueFwdINS6_IJSA_SC_SB_EEES9_NS_10bfloat16_tESG_Li384ELb0ELb1ELb1ELb1EEENS1_19SingleTileSchedulerILb0ELb1ELb1ELi192EEEEEEEEEvNT_6ParamsE)
        .other          _ZN7cutlass13device_kernelIN5flash11enable_sm90INS1_16FlashAttnFwdSm90INS1_25CollectiveMainloopFwdSm90ILi2EN4cute5tupleIJNS5_1CILi1EEES8_S8_EEENS6_IJNS7_ILi192EEENS7_ILi160EEENS7_ILi64EEEEEELi64ENS_12float_e4m3_tEfNS_4arch4Sm90ELb1ELb0ELb0ELb0ELb1ELb0ELb0ELb1ELb1ELb1ELb1ELb0EEENS1_21CollectiveEpilogueFwdINS6_IJSA_SC_SB_EEES9_NS_10bfloat16_tESG_Li384ELb0ELb1ELb1ELb1EEENS1_19SingleTileSchedulerILb0ELb1ELb1ELi192EEEEEEEEEvNT_6ParamsE,@"STO_CUDA_ENTRY STV_DEFAULT"
_ZN7cutlass13device_kernelIN5flash11enable_sm90INS1_16FlashAttnFwdSm90INS1_25CollectiveMainloopFwdSm90ILi2EN4cute5tupleIJNS5_1CILi1EEES8_S8_EEENS6_IJNS7_ILi192EEENS7_ILi160EEENS7_ILi64EEEEEELi64ENS_12float_e4m3_tEfNS_4arch4Sm90ELb1ELb0ELb0ELb0ELb1ELb0ELb0ELb1ELb1ELb1ELb1ELb0EEENS1_21CollectiveEpilogueFwdINS6_IJSA_SC_SB_EEES9_NS_10bfloat16_tESG_Li384ELb0ELb1ELb1ELb1EEENS1_19SingleTileSchedulerILb0ELb1ELb1ELi192EEEEEEEEEvNT_6ParamsE:
        /* <DEDUP_REMOVED lines=45> */
.L_x_15407:
        /* <DEDUP_REMOVED lines=22> */
.L_x_15408:
        /* <DEDUP_REMOVED lines=18> */
.L_x_15409:
        /* <DEDUP_REMOVED lines=22> */
.L_x_15410:
        /* <DEDUP_REMOVED lines=23> */
.L_x_15411:
        /* <DEDUP_REMOVED lines=9> */
.L_x_15414:
        /* <DEDUP_REMOVED lines=134> */
.L_x_15416:
        /* <DEDUP_REMOVED lines=8> */
[----:B------:R-:W-:Y:S01]  /*1190*/  VIADDMNMX R2, R3, UR41, R2, PT ;  /* 0x0000002903027c46 */ /* 0x000fe2000b800102 */
[----:B------:R-:W-:Y:S01]  /*11a0*/  IMAD.MOV.U32 R3, RZ, RZ, RZ ;  /* 0x000000ffff037224 */ /* 0x000fe200078e00ff */
[----:B------:R-:W-:Y:S01]  /*11b0*/  R2UR UR40, R0 ;  /* 0x00000000002872ca */ /* 0x000fe200000e0000 */
[----:B------:R-:W-:Y:S01]  /*11c0*/  IMAD.MOV.U32 R4, RZ, RZ, RZ ;  /* 0x000000ffff047224 */ /* 0x000fe200078e00ff */
[----:B------:R-:W-:-:S02]  /*11d0*/  R2UR UR38, R2 ;  /* 0x00000000022672ca */ /* 0x000fc400000e0000 */
        /* <DEDUP_REMOVED lines=12> */
[----:B------:R-:W-:Y:S01]  /*12a0*/  UISETP.GT.AND UP0, UPT, UR38, UR41, UPT ;  /* 0x000000292600728c */ /* 0x000fe2000bf04270 */
[----:B------:R-:W-:-:S02]  /*12b0*/  CS2R R48, SRZ ;  /* 0x0000000000307805 */ /* 0x000fc4000001ff00 */
[----:B------:R-:W-:Y:S02]  /*12c0*/  CS2R R54, SRZ ;  /* 0x0000000000367805 */ /* 0x000fe4000001ff00 */
[----:B------:R-:W-:Y:S02]  /*12d0*/  CS2R R50, SRZ ;  /* 0x0000000000327805 */ /* 0x000fe4000001ff00 */
[----:B------:R-:W-:-:S13]  /*12e0*/  PLOP3.LUT P1, PT, PT, PT, UP0, 0x80, 0x0 ;  /* 0x000000000000781c */ /* 0x000fda0003f2f008 */
[----:B------:R-:W-:Y:S05]  /*12f0*/  @!P1 BRA `(.L_x_15417) ;  /* 0x0000008800249947 */ /* 0x000fea0003800000 */
        /* <DEDUP_REMOVED lines=36> */
.L_x_15418:
[----:B------:R-:W-:-:S04]  /*1540*/  SHF.L.U32 R0, RZ, 0x1f, RZ ;  /* 0x0000001fff007819 */ /* 0x000fc800000006ff */
[----:B------:R-:W0:Y:S02]  /*1550*/  SYNCS.PHASECHK.TRANS64.TRYWAIT P0, [UR47+0x12400], R0 ;  /* 0x01240000ff0075a7 */ /* 0x000e24000800016f */
[----:B0-----:R-:W-:Y:S05]  /*1560*/  @!P0 BRA `(.L_x_15419) ;  /* 0x000000e8003c8947 */ /* 0x001fea0003800000 */
.L_x_15515:
[----:B------:R-:W-:-:S06]  /*1570*/  ULOP3.LUT UR4, UR46, 0x1, URZ, 0xfc, !UPT ;  /* 0x000000012e047892 */ /* 0x000fcc000f8efc3f */
[----:B------:R-:W-:-:S05]  /*1580*/  IMAD.U32 R2, RZ, RZ, UR4 ;  /* 0x00000004ff027e24 */ /* 0x000fca000f8e00ff */
[----:B------:R-:W-:-:S13]  /*1590*/  ISETP.NE.AND P0, PT, R2, 0x3, PT ;  /* 0x000000030200780c */ /* 0x000fda0003f05270 */
[----:B------:R-:W-:Y:S05]  /*15a0*/  @!P0 BRA `(.L_x_15420) ;  /* 0x0000000000048947 */ /* 0x000fea0003800000 */
[----:B------:R-:W-:Y:S01]  /*15b0*/  BPT.TRAP 0x1 ;  /* 0x000000040000795c */ /* 0x000fe20000300000 */
.L_x_15420:
[----:B------:R1:W2:Y:S01]  /*15c0*/  SYNCS.PHASECHK.TRANS64.TRYWAIT P1, [UR47+0x12430], R0 ;  /* 0x01243000ff0075a7 */ /* 0x0002a2000802016f */
[----:B------:R-:W-:Y:S05]  /*15d0*/  @!P0 BRA `(.L_x_15421) ;  /* 0x0000000000048947 */ /* 0x000fea0003800000 */
[----:B------:R-:W-:Y:S01]  /*15e0*/  BPT.TRAP 0x1 ;  /* 0x000000040000795c */ /* 0x000fe20000300000 */
.L_x_15421:
[----:B--2---:R-:W-:Y:S05]  /*15f0*/  @P1 BRA `(.L_x_15422) ;  /* 0x0000000000081947 */ /* 0x004fea0003800000 */
[----:B------:R-:W2:Y:S02]  /*1600*/  SYNCS.PHASECHK.TRANS64.TRYWAIT P1, [UR47+0x12430], R0 ;  /* 0x01243000ff0075a7 */ /* 0x000ea4000802016f */
[----:B--2---:R-:W-:Y:S05]  /*1610*/  @!P1 BRA `(.L_x_15423) ;  /* 0x000000e800289947 */ /* 0x004fea0003800000 */
.L_x_15422:
        /* <DEDUP_REMOVED lines=75> */
.L_x_15424:
[----:B------:R-:W-:Y:S01]  /*1ad0*/  LOP3.LUT R18, R18, 0xffffff80, RZ, 0xc0, !PT ;  /* 0xffffff8012127812 */ /* 0x000fe200078ec0ff */
[----:B------:R-:W-:Y:S01]  /*1ae0*/  IMAD.HI R4, R19, 0x55555556, RZ ;  /* 0x5555555613047827 */ /* 0x000fe200078e02ff */
[----:B------:R-:W-:Y:S01]  /*1af0*/  LEA.HI R16, R16, R17, RZ, 0x2 ;  /* 0x0000001110107211 */ /* 0x000fe200078f10ff */
[----:B------:R-:W-:Y:S01]  /*1b00*/  UISETP.NE.AND UP0, UPT, UR48, URZ, UPT ;  /* 0x0000003f3000728c */ /* 0x000fe2000bf05270 */
[----:B------:R-:W2:Y:S01]  /*1b10*/  S2UR UR12, SR_CgaCtaId ;  /* 0x00000000000c79c3 */ /* 0x000ea20000008800 */
[C---:B------:R-:W-:Y:S01]  /*1b20*/  IMAD.IADD R18, R17.reuse, 0x1, -R18 ;  /* 0x0000000111127824 */ /* 0x040fe200078e0a12 */
[----:B------:R-:W-:Y:S01]  /*1b30*/  LOP3.LUT R16, R16, 0xfffffffc, RZ, 0xc0, !PT ;  /* 0xfffffffc10107812 */ /* 0x000fe200078ec0ff */
[----:B------:R-:W-:Y:S01]  /*1b40*/  UMOV UR7, 0xffffff60 ;  /* 0xffffff6000077882 */ /* 0x000fe20000000000 */
[----:B------:R-:W-:Y:S01]  /*1b50*/  LEA.HI R4, R4, R4, RZ, 0x1 ;  /* 0x0000000404047211 */ /* 0x000fe200078f08ff */
[----:B------:R-:W-:Y:S01]  /*1b60*/  UIMAD UR7, UR38, UR7, 0xa1 ;  /* 0x000000a1260774a4 */ /* 0x000fe2000f8e0207 */
[----:B0-----:R-:W-:Y:S01]  /*1b70*/  SHF.R.S32.HI R3, RZ, 0x1f, R18 ;  /* 0x0000001fff037819 */ /* 0x001fe20000011412 */
[----:B------:R-:W-:Y:S01]  /*1b80*/  IMAD.IADD R16, R17, 0x1, -R16 ;  /* 0x0000000111107824 */ /* 0x000fe200078e0a10 */
[----:B------:R-:W-:Y:S01]  /*1b90*/  PLOP3.LUT P1, PT, PT, PT, UP0, 0x80, 0x0 ;  /* 0x000000000000781c */ /* 0x000fe20003f2f008 */
[----:B------:R-:W-:Y:S01]  /*1ba0*/  IMAD R4, R4, -0x3, R19 ;  /* 0xfffffffd04047824 */ /* 0x000fe200078e0213 */
[CC--:B-1----:R-:W-:Y:S01]  /*1bb0*/  LEA.HI R0, R3.reuse, R18.reuse, RZ, 0x2 ;  /* 0x0000001203007211 */ /* 0x0c2fe200078f10ff */
[----:B------:R-:W-:Y:S01]  /*1bc0*/  @UP0 ULDC UR6, c[0x0][0x44c] ;  /* 0x0001130000060ab9 */ /* 0x000fe20000000800 */
[----:B------:R-:W-:Y:S01]  /*1bd0*/  LEA.HI R3, R3, R18, RZ, 0x5 ;  /* 0x0000001203037211 */ /* 0x000fe200078f28ff */
[----:B------:R-:W-:Y:S01]  /*1be0*/  ULDC UR9, c[0x0][0x288] ;  /* 0x0000a20000097ab9 */ /* 0x000fe20000000800 */
[--C-:B------:R-:W-:Y:S01]  /*1bf0*/  SHF.R.S32.HI R2, RZ, 0x2, R0.reuse ;  /* 0x00000002ff027819 */ /* 0x100fe20000011400 */
[----:B------:R-:W-:Y:S01]  /*1c00*/  @UP0 ULDC UR10, c[0x0][0x450] ;  /* 0x00011400000a0ab9 */ /* 0x000fe20000000800 */
[----:B------:R-:W-:Y:S01]  /*1c10*/  SHF.R.S32.HI R5, RZ, 0x1f, R0 ;  /* 0x0000001fff057819 */ /* 0x000fe20000011400 */
[----:B------:R-:W-:Y:S01]  /*1c20*/  UIADD3 UR15, UR38, -0x2, URZ ;  /* 0xfffffffe260f7890 */ /* 0x000fe2000fffe03f */
[----:B------:R-:W-:Y:S01]  /*1c30*/  SHF.R.S32.HI R3, RZ, 0x5, R3 ;  /* 0x00000005ff037819 */ /* 0x000fe20000011403 */
[----:B------:R-:W-:Y:S01]  /*1c40*/  UIADD3 UR8, UR47, 0x12440, URZ ;  /* 0x000124402f087890 */ /* 0x000fe2000fffe03f */
[----:B------:R-:W-:Y:S01]  /*1c50*/  LEA.HI R5, R5, R2, RZ, 0x3 ;  /* 0x0000000205057211 */ /* 0x000fe200078f18ff */
[----:B------:R-:W-:Y:S01]  /*1c60*/  UMOV UR14, URZ ;  /* 0x0000003f000e7c82 */ /* 0x000fe20008000000 */
[----:B------:R-:W-:Y:S01]  /*1c70*/  LEA.HI R6, R16, R16, RZ, 0x1 ;  /* 0x0000001010067211 */ /* 0x000fe200078f08ff */
[----:B------:R-:W-:Y:S01]  /*1c80*/  UPRMT UR8, UR39, 0x654, UR8 ;  /* 0x0000065427087896 */ /* 0x000fe20008000008 */
[----:B------:R-:W-:Y:S01]  /*1c90*/  LEA R7, R3, UR50, 0x4 ;  /* 0x0000003203077c11 */ /* 0x000fe2000f8e20ff */
[----:B------:R-:W-:Y:S01]  /*1ca0*/  UMOV UR13, URZ ;  /* 0x0000003f000d7c82 */ /* 0x000fe20008000000 */
[----:B------:R-:W-:-:S02]  /*1cb0*/  LOP3.LUT R5, R5, 0xfffffff8, RZ, 0xc0, !PT ;  /* 0xfffffff805057812 */ /* 0x000fc400078ec0ff */
[----:B------:R-:W-:Y:S02]  /*1cc0*/  LOP3.LUT R3, R6, 0x1ffffffe, RZ, 0xc0, !PT ;  /* 0x1ffffffe06037812 */ /* 0x000fe400078ec0ff */
[----:B------:R-:W-:Y:S02]  /*1cd0*/  IADD3 R5, R7, R2, -R5 ;  /* 0x0000000207057210 */ /* 0x000fe40007ffe805 */
[----:B------:R-:W-:Y:S01]  /*1ce0*/  PLOP3.LUT P2, PT, PT, PT, UP0, 0x80, 0x0 ;  /* 0x000000000000781c */ /* 0x000fe20003f4f008 */
[----:B------:R-:W-:Y:S01]  /*1cf0*/  IMAD.IADD R3, R16, 0x1, -R3 ;  /* 0x0000000110037824 */ /* 0x000fe200078e0a03 */
[----:B------:R-:W-:Y:S01]  /*1d00*/  SYNCS.ARRIVE.TRANS64.RED.A1T0 RZ, [UR8], RZ ;  /* 0x000000ffffff79a7 */ /* 0x000fe20008100408 */
[----:B------:R-:W-:-:S04]  /*1d10*/  IMAD R4, R4, 0x40, R5 ;  /* 0x0000004004047824 */ /* 0x000fc800078e0205 */
[----:B------:R-:W-:Y:S01]  /*1d20*/  IMAD R5, R3, 0x8, R4 ;  /* 0x0000000803057824 */ /* 0x000fe200078e0204 */
[----:B------:R-:W-:-:S03]  /*1d30*/  LOP3.LUT R3, R0, 0x7ffffffc, RZ, 0xc0, !PT ;  /* 0x7ffffffc00037812 */ /* 0x000fc600078ec0ff */
[----:B------:R-:W-:Y:S01]  /*1d40*/  @P1 IMAD.HI.U32 R2, R5, UR6, RZ ;  /* 0x0000000605021c27 */ /* 0x000fe2000f8e00ff */
[----:B------:R-:W-:-:S03]  /*1d50*/  @UP0 ULDC UR6, c[0x0][0x450] ;  /* 0x0001140000060ab9 */ /* 0x000fc60000000800 */
[----:B------:R-:W-:Y:S01]  /*1d60*/  IMAD.MOV.U32 R13, RZ, RZ, R5 ;  /* 0x000000ffff0d7224 */ /* 0x000fe200078e0005 */
[----:B------:R-:W-:Y:S01]  /*1d70*/  @P2 SHF.R.U32.HI R13, RZ, UR6, R2 ;  /* 0x00000006ff0d2c19 */ /* 0x000fe20008011602 */
[----:B------:R-:W-:Y:S01]  /*1d80*/  UIMAD UR6, UR38, -0xa0, UR49 ;  /* 0xffffff60260678a4 */ /* 0x000fe2000f8e0231 */
[----:B------:R-:W-:Y:S02]  /*1d90*/  IMAD.IADD R6, R18, 0x1, -R3 ;  /* 0x0000000112067824 */ /* 0x000fe400078e0a03 */
[----:B------:R-:W-:Y:S01]  /*1da0*/  IMAD.U32 R3, RZ, RZ, UR7 ;  /* 0x00000007ff037e24 */ /* 0x000fe2000f8e00ff */
[----:B------:R-:W0:Y:S01]  /*1db0*/  SHFL.IDX PT, R2, R13, 0x1, 0x1c1f ;  /* 0x003c1f000d027f89 */ /* 0x000e2200000e0000 */
[----:B------:R-:W-:Y:S02]  /*1dc0*/  UIADD3 UR6, UR6, 0xa0, URZ ;  /* 0x000000a006067890 */ /* 0x000fe4000fffe03f */
[----:B------:R-:W-:Y:S02]  /*1dd0*/  IMAD R12, R6, -0x2, R3 ;  /* 0xfffffffe060c7824 */ /* 0x000fe400078e0203 */
        /* <DEDUP_REMOVED lines=8> */
[----:B0-----:R-:W-:-:S03]  /*1e60*/  VIADDMNMX R0, R2, R12, R11, PT ;  /* 0x0000000c02007246 */ /* 0x001fc6000380010b */
        /* <DEDUP_REMOVED lines=13> */
[----:B------:R-:W-:Y:S01]  /*1f40*/  ISETP.GT.AND P2, PT, R0, 0x10, PT ;  /* 0x000000100000780c */ /* 0x000fe20003f44270 */
[----:B------:R-:W-:Y:S01]  /*1f50*/  UISETP.GE.AND UP0, UPT, UR15, UR19, UPT ;  /* 0x000000130f00728c */ /* 0x000fe2000bf06270 */
        /* <DEDUP_REMOVED lines=107> */
[----:B------:R-:W-:Y:S02]  /*2610*/  FSEL R4, R39, -INF , P1 ;  /* 0xff80000027047808 */ /* 0x000fe40000800000 */
[----:B------:R-:W-:Y:S01]  /*2620*/  FMNMX.FTZ R3, R38, R3, !PT ;  /* 0x0000000326037209 */ /* 0x000fe20007810000 */
[----:B------:R-:W0:Y:S03]  /*2630*/  SHFL.IDX PT, R39, R13, RZ, 0x1c1f ;  /* 0x001c1fff0d277589 */ /* 0x000e2600000e0000 */
[----:B------:R-:W-:Y:S01]  /*2640*/  FMNMX.FTZ R9, R4, R3, !PT ;  /* 0x0000000304097209 */ /* 0x000fe20007810000 */
[----:B------:R-:W-:-:S04]  /*2650*/  IMAD.U32 R3, RZ, RZ, UR40 ;  /* 0x00000028ff037e24 */ /* 0x000fc8000f8e00ff */
[----:B------:R-:W1:Y:S01]  /*2660*/  SHFL.BFLY PT, R0, R9, 0x2, 0x1f ;  /* 0x0c401f0009007f89 */ /* 0x000e6200000e0000 */
[----:B0-----:R-:W-:-:S04]  /*2670*/  VIADDMNMX R39, R39, R12, R11, PT ;  /* 0x0000000c27277246 */ /* 0x001fc8000380010b */
[C---:B------:R-:W-:Y:S02]  /*2680*/  ISETP.GT.AND P2, PT, R39.reuse, 0x1, PT ;  /* 0x000000012700780c */ /* 0x040fe40003f44270 */
[----:B------:R-:W-:Y:S02]  /*2690*/  ISETP.GT.AND P3, PT, R39, 0x8, PT ;  /* 0x000000082700780c */ /* 0x000fe40003f64270 */
[----:B-1----:R-:W-:Y:S02]  /*26a0*/  FMNMX.FTZ R15, R9, R0, !PT ;  /* 0x00000000090f7209 */ /* 0x002fe40007810000 */
[----:B------:R-:W-:Y:S02]  /*26b0*/  FSEL R89, R89, -INF , P2 ;  /* 0xff80000059597808 */ /* 0x000fe40001000000 */
[----:B------:R-:W-:Y:S01]  /*26c0*/  FSEL R92, R92, -INF , P3 ;  /* 0xff8000005c5c7808 */ /* 0x000fe20001800000 */
[----:B------:R-:W0:Y:S01]  /*26d0*/  SHFL.BFLY PT, R0, R15, 0x1, 0x1f ;  /* 0x0c201f000f007f89 */ /* 0x000e2200000e0000 */
[----:B------:R-:W-:-:S04]  /*26e0*/  ISETP.GT.AND P2, PT, R39, 0x10, PT ;  /* 0x000000102700780c */ /* 0x000fc80003f44270 */
[----:B------:R-:W-:Y:S02]  /*26f0*/  FSEL R96, R96, -INF , P2 ;  /* 0xff80000060607808 */ /* 0x000fe40001000000 */
[----:B------:R-:W-:-:S04]  /*2700*/  ISETP.GT.AND P2, PT, R39, 0x18, PT ;  /* 0x000000182700780c */ /* 0x000fc80003f44270 */
[----:B------:R-:W-:Y:S02]  /*2710*/  FSEL R100, R100, -INF , P2 ;  /* 0xff80000064647808 */ /* 0x000fe40001000000 */
[----:B------:R-:W-:-:S04]  /*2720*/  ISETP.GT.AND P2, PT, R39, 0x21, PT ;  /* 0x000000212700780c */ /* 0x000fc80003f44270 */
[----:B------:R-:W-:Y:S02]  /*2730*/  FSEL R73, R73, -INF , P2 ;  /* 0xff80000049497808 */ /* 0x000fe40001000000 */
[----:B------:R-:W-:-:S04]  /*2740*/  ISETP.GT.AND P2, PT, R39, 0x29, PT ;  /* 0x000000292700780c */ /* 0x000fc80003f44270 */
[----:B------:R-:W-:Y:S02]  /*2750*/  FSEL R77, R77, -INF , P2 ;  /* 0xff8000004d4d7808 */ /* 0x000fe40001000000 */
[----:B0-----:R-:W-:Y:S02]  /*2760*/  FMNMX.FTZ R0, R15, R0, !PT ;  /* 0x000000000f007209 */ /* 0x001fe40007810000 */
[----:B------:R-:W-:Y:S02]  /*2770*/  ISETP.GT.AND P2, PT, R39, 0x31, PT ;  /* 0x000000312700780c */ /* 0x000fe40003f44270 */
[C---:B------:R-:W-:Y:S01]  /*2780*/  FSETP.NEU.FTZ.AND P1, PT, R0.reuse, -INF , PT ;  /* 0xff8000000000780b */ /* 0x040fe20003f3d000 */
[----:B------:R-:W-:Y:S01]  /*2790*/  FFMA.FTZ R3, R0, R3, -8 ;  /* 0xc100000000037423 */ /* 0x000fe20000010003 */
[----:B------:R-:W-:Y:S02]  /*27a0*/  FSEL R81, R81, -INF , P2 ;  /* 0xff80000051517808 */ /* 0x000fe40001000000 */
[----:B------:R-:W-:-:S02]  /*27b0*/  ISETP.GT.AND P2, PT, R39, 0x39, PT ;  /* 0x000000392700780c */ /* 0x000fc40003f44270 */
        /* <DEDUP_REMOVED lines=45> */
[----:B0-----:R-:W-:Y:S01]  /*2a90*/  FADD.FTZ R90, R7, R8 ;  /* 0x00000008075a7221 */ /* 0x001fe20000010000 */
[----:B------:R-:W-:Y:S01]  /*2aa0*/  FMNMX.FTZ R74, R76, R17, !PT ;  /* 0x000000114c4a7209 */ /* 0x000fe20007810000 */
[--C-:B------:R-:W-:Y:S01]  /*2ab0*/  FFMA.FTZ R22, R22, UR40, -R3.reuse ;  /* 0x0000002816167c23 */ /* 0x100fe20008010803 */
[----:B------:R-:W-:Y:S01]  /*2ac0*/  FSEL R80, R80, -INF , P1 ;  /* 0xff80000050507808 */ /* 0x000fe20000800000 */
[--C-:B------:R-:W-:Y:S01]  /*2ad0*/  FFMA.FTZ R63, R63, UR40, -R3.reuse ;  /* 0x000000283f3f7c23 */ /* 0x100fe20008010803 */
[----:B-1----:R-:W-:Y:S01]  /*2ae0*/  FMNMX.FTZ R19, R77, R74, !PT ;  /* 0x0000004a4d137209 */ /* 0x002fe20007810000 */
        /* <DEDUP_REMOVED lines=16> */
[----:B------:R-:W-:Y:S01]  /*2bf0*/  MUFU.EX2 R19, R82 ;  /* 0x0000005200137308 */ /* 0x000fe20000000800 */
[----:B------:R-:W-:Y:S01]  /*2c00*/  FMNMX.FTZ R21, R85, R74, !PT ;  /* 0x0000004a55157209 */ /* 0x000fe20007810000 */
[----:B------:R-:W-:Y:S01]  /*2c10*/  FFMA.FTZ R38, R38, UR40, -R3 ;  /* 0x0000002826267c23 */ /* 0x000fe20008010803 */
        /* <DEDUP_REMOVED lines=22> */
[----:B------:R-:W-:Y:S01]  /*2d80*/  FSEL R69, R69, -INF , P2 ;  /* 0xff80000045457808 */ /* 0x000fe20001000000 */
[----:B------:R-:W1:Y:S01]  /*2d90*/  MUFU.EX2 R14, R14 ;  /* 0x0000000e000e7308 */ /* 0x000e620000000800 */
[----:B------:R-:W-:-:S02]  /*2da0*/  ISETP.GT.AND P1, PT, R39, 0x60, PT ;  /* 0x000000602700780c */ /* 0x000fc40003f24270 */
[----:B------:R-:W-:Y:S02]  /*2db0*/  FMNMX.FTZ R74, R68, R23, !PT ;  /* 0x00000017444a7209 */ /* 0x000fe40007810000 */
[----:B------:R-:W-:Y:S02]  /*2dc0*/  ISETP.GT.AND P2, PT, R39, 0x61, PT ;  /* 0x000000612700780c */ /* 0x000fe40003f44270 */
[----:B------:R-:W-:Y:S01]  /*2dd0*/  FSEL R58, R40, -INF , P1 ;  /* 0xff800000283a7808 */ /* 0x000fe20000800000 */
[--C-:B------:R-:W-:Y:S01]  /*2de0*/  FFMA.FTZ R40, R2, UR40, -R3.reuse ;  /* 0x0000002802287c23 */ /* 0x100fe20008010803 */
[----:B------:R-:W-:Y:S01]  /*2df0*/  FMNMX.FTZ R59, R69, R74, !PT ;  /* 0x0000004a453b7209 */ /* 0x000fe20007810000 */
[----:B------:R3:W-:Y:S01]  /*2e00*/  MUFU.EX2 R23, R75 ;  /* 0x0000004b00177308 */ /* 0x0007e20000000800 */
[----:B------:R-:W-:Y:S01]  /*2e10*/  ISETP.GT.AND P1, PT, R39, 0x68, PT ;  /* 0x000000682700780c */ /* 0x000fe20003f24270 */
[----:B------:R-:W-:Y:S01]  /*2e20*/  FFMA.FTZ R74, R66, UR40, -R3 ;  /* 0x00000028424a7c23 */ /* 0x000fe20008010803 */
[----:B------:R-:W-:-:S02]  /*2e30*/  FSEL R41, R41, -INF , P2 ;  /* 0xff80000029297808 */ /* 0x000fc40001000000 */
[----:B------:R-:W-:Y:S02]  /*2e40*/  FMNMX.FTZ R2, R58, R59, !PT ;  /* 0x0000003b3a027209 */ /* 0x000fe40007810000 */
[----:B------:R-:W-:Y:S01]  /*2e50*/  ISETP.GT.AND P2, PT, R39, 0x69, PT ;  /* 0x000000692700780c */ /* 0x000fe20003f44270 */
[----:B------:R-:W-:Y:S01]  /*2e60*/  MUFU.EX2 R16, R16 ;  /* 0x0000001000107308 */ /* 0x000fe20000000800 */
[----:B------:R-:W-:Y:S02]  /*2e70*/  FSEL R44, R44, -INF , P1 ;  /* 0xff8000002c2c7808 */ /* 0x000fe40000800000 */
        /* <DEDUP_REMOVED lines=8> */
[----:B------:R4:W-:Y:S01]  /*2f00*/  MUFU.EX2 R48, R62 ;  /* 0x0000003e00307308 */ /* 0x0009e20000000800 */
[----:B------:R-:W-:Y:S02]  /*2f10*/  ISETP.GT.AND P1, PT, R39, 0x78, PT ;  /* 0x000000782700780c */ /* 0x000fe40003f24270 */
[----:B------:R-:W-:Y:S02]  /*2f20*/  FSEL R49, R49, -INF , P2 ;  /* 0xff80000031317808 */ /* 0x000fe40001000000 */
[----:B------:R-:W-:-:S02]  /*2f30*/  FMNMX.FTZ R2, R59, R2, !PT ;  /* 0x000000023b027209 */ /* 0x000fc40007810000 */
[----:B------:R-:W-:Y:S01]  /*2f40*/  ISETP.GT.AND P2, PT, R39, 0x79, PT ;  /* 0x000000792700780c */ /* 0x000fe20003f44270 */
[----:B------:R-:W-:Y:S01]  /*2f50*/  MUFU.EX2 R20, R20 ;  /* 0x0000001400147308 */ /* 0x000fe20000000800 */
[----:B------:R-:W-:Y:S02]  /*2f60*/  FSEL R52, R52, -INF , P1 ;  /* 0xff80000034347808 */ /* 0x000fe40000800000 */
[----:B---3--:R-:W-:Y:S02]  /*2f70*/  FMNMX.FTZ R75, R49, R2, !PT ;  /* 0x00000002314b7209 */ /* 0x008fe40007810000 */
[----:B------:R-:W-:Y:S02]  /*2f80*/  FSEL R53, R53, -INF , P2 ;  /* 0xff80000035357808 */ /* 0x000fe40001000000 */
[----:B------:R-:W-:Y:S01]  /*2f90*/  ISETP.GT.AND P1, PT, R39, 0x80, PT ;  /* 0x000000802700780c */ /* 0x000fe20003f24270 */
[----:B------:R-:W-:Y:S01]  /*2fa0*/  MUFU.EX2 R22, R22 ;  /* 0x0000001600167308 */ /* 0x000fe20000000800 */
[----:B------:R-:W-:-:S02]  /*2fb0*/  FMNMX.FTZ R2, R52, R75, !PT ;  /* 0x0000004b34027209 */ /* 0x000fc40007810000 */
[----:B------:R-:W-:Y:S02]  /*2fc0*/  ISETP.GT.AND P2, PT, R39, 0x81, PT ;  /* 0x000000812700780c */ /* 0x000fe40003f44270 */
[----:B----4-:R-:W-:Y:S02]  /*2fd0*/  FSEL R62, R24, -INF , P1 ;  /* 0xff800000183e7808 */ /* 0x010fe40000800000 */
[----:B------:R-:W-:Y:S01]  /*2fe0*/  FMNMX.FTZ R75, R53, R2, !PT ;  /* 0x00000002354b7209 */ /* 0x000fe20007810000 */
[----:B------:R3:W-:Y:S01]  /*2ff0*/  MUFU.EX2 R24, R74 ;  /* 0x0000004a00187308 */ /* 0x0007e20000000800 */
[----:B------:R-:W-:Y:S02]  /*3000*/  ISETP.GT.AND P1, PT, R39, 0x88, PT ;  /* 0x000000882700780c */ /* 0x000fe40003f24270 */
[----:B------:R-:W-:Y:S01]  /*3010*/  FSEL R66, R25, -INF , P2 ;  /* 0xff80000019427808 */ /* 0x000fe20001000000 */
[----:B------:R-:W-:Y:S01]  /*3020*/  FFMA.FTZ R25, R67, UR40, -R3 ;  /* 0x0000002843197c23 */ /* 0x000fe20008010803 */
[----:B------:R-:W-:-:S02]  /*3030*/  FMNMX.FTZ R75, R62, R75, !PT ;  /* 0x0000004b3e4b7209 */ /* 0x000fc40007810000 */
[----:B------:R-:W-:Y:S01]  /*3040*/  ISETP.GT.AND P2, PT, R39, 0x89, PT ;  /* 0x000000892700780c */ /* 0x000fe20003f44270 */
[----:B------:R-:W-:Y:S01]  /*3050*/  MUFU.EX2 R40, R40 ;  /* 0x0000002800287308 */ /* 0x000fe20000000800 */
[----:B------:R-:W-:Y:S01]  /*3060*/  FSEL R28, R28, -INF , P1 ;  /* 0xff8000001c1c7808 */ /* 0x000fe20000800000 */
[--C-:B---3--:R-:W-:Y:S01]  /*3070*/  FFMA.FTZ R74, R71, UR40, -R3.reuse ;  /* 0x00000028474a7c23 */ /* 0x108fe20008010803 */
        /* <DEDUP_REMOVED lines=17> */
[----:B------:R-:W-:Y:S01]  /*3190*/  FSEL R70, R37, -INF , P2 ;  /* 0xff80000025467808 */ /* 0x000fe20001000000 */
[--C-:B------:R-:W-:Y:S01]  /*31a0*/  FFMA.FTZ R37, R42, UR40, -R3.reuse ;  /* 0x000000282a257c23 */ /* 0x100fe20008010803 */
[----:B------:R-:W-:Y:S01]  /*31b0*/  FMNMX.FTZ R71, R39, R2, !PT ;  /* 0x0000000227477209 */ /* 0x000fe20007810000 */
[--C-:B------:R-:W-:Y:S01]  /*31c0*/  FFMA.FTZ R42, R43, UR40, -R3.reuse ;  /* 0x000000282b2a7c23 */ /* 0x100fe20008010803 */
[--C-:B------:R-:W-:Y:S01]  /*31d0*/  FFMA.FTZ R43, R46, UR40, -R3.reuse ;  /* 0x000000282e2b7c23 */ /* 0x100fe20008010803 */
[----:B------:R3:W-:Y:S01]  /*31e0*/  MUFU.EX2 R36, R74 ;  /* 0x0000004a00247308 */ /* 0x0007e20000000800 */
[----:B------:R-:W-:Y:S01]  /*31f0*/  FMNMX.FTZ R71, R70, R71, !PT ;  /* 0x0000004746477209 */ /* 0x000fe20007810000 */
[--C-:B------:R-:W-:Y:S01]  /*3200*/  FFMA.FTZ R46, R47, UR40, -R3.reuse ;  /* 0x000000282f2e7c23 */ /* 0x100fe20008010803 */
[--C-:B------:R-:W-:Y:S01]  /*3210*/  FFMA.FTZ R47, R50, UR40, -R3.reuse ;  /* 0x00000028322f7c23 */ /* 0x100fe20008010803 */
[--C-:B------:R-:W-:Y:S01]  /*3220*/  FFMA.FTZ R50, R51, UR40, -R3.reuse ;  /* 0x0000002833327c23 */ /* 0x100fe20008010803 */
[--C-:B------:R-:W-:Y:S01]  /*3230*/  FFMA.FTZ R51, R54, UR40, -R3.reuse ;  /* 0x0000002836337c23 */ /* 0x100fe20008010803 */
[----:B------:R-:W3:Y:S01]  /*3240*/  SHFL.BFLY PT, R2, R71, 0x2, 0x1f ;  /* 0x0c401f0047027f89 */ /* 0x000ee200000e0000 */
[--C-:B------:R-:W-:Y:S01]  /*3250*/  FFMA.FTZ R54, R55, UR40, -R3.reuse ;  /* 0x0000002837367c23 */ /* 0x100fe20008010803 */
[----:B------:R-:W-:Y:S01]  /*3260*/  FFMA.FTZ R3, R4, UR40, -R3 ;  /* 0x0000002804037c23 */ /* 0x000fe20008010803 */
[----:B0-----:R-:W-:Y:S01]  /*3270*/  F2FP.SATFINITE.E4M3.F32.PACK_AB_MERGE_C R153, R10, R9, RZ ;  /* 0x000000090a99723e */ /* 0x001fe200048070ff */
[----:B------:R-:W-:Y:S01]  /*3280*/  MUFU.EX2 R37, R37 ;  /* 0x0000002500257308 */ /* 0x000fe20000000800 */
[----:B-1----:R-:W-:-:S02]  /*3290*/  F2FP.SATFINITE.E4M3.F32.PACK_AB_MERGE_C R155, R14, R13, RZ ;  /* 0x0000000d0e9b723e */ /* 0x002fc400048070ff */
[----:B------:R-:W-:Y:S02]  /*32a0*/  F2FP.SATFINITE.E4M3.F32.PACK_AB_MERGE_C R153, R8, R7, R153 ;  /* 0x000000070899723e */ /* 0x000fe40004807099 */
[----:B------:R-:W-:-:S03]  /*32b0*/  F2FP.SATFINITE.E4M3.F32.PACK_AB_MERGE_C R155, R12, R11, R155 ;  /* 0x0000000b0c9b723e */ /* 0x000fc6000480709b */
[----:B------:R-:W-:Y:S08]  /*32c0*/  MUFU.EX2 R42, R42 ;  /* 0x0000002a002a7308 */ /* 0x000ff00000000800 */
[----:B------:R-:W-:Y:S01]  /*32d0*/  MUFU.EX2 R43, R43 ;  /* 0x0000002b002b7308 */ /* 0x000fe20000000800 */
[----:B---3--:R-:W-:Y:S01]  /*32e0*/  FMNMX.FTZ R74, R71, R2, !PT ;  /* 0x00000002474a7209 */ /* 0x008fe20007810000 */
        /* <DEDUP_REMOVED lines=42> */
[----:B------:R-:W3:Y:S01]  /*3590*/  MUFU.EX2 R82, R82 ;  /* 0x0000005200527308 */ /* 0x000ee20000000800 */
[----:B0-----:R-:W-:Y:S01]  /*35a0*/  FADD.FTZ R68, R55, R74 ;  /* 0x0000004a37447221 */ /* 0x001fe20000010000 */
[----:B------:R-:W-:Y:S01]  /*35b0*/  FADD.FTZ R89, R11, R90 ;  /* 0x0000005a0b597221 */ /* 0x000fe20000010000 */
[--C-:B------:R-:W-:Y:S01]  /*35c0*/  FFMA.FTZ R58, R58, UR40, -R71.reuse ;  /* 0x000000283a3a7c23 */ /* 0x100fe20008010847 */
[--C-:B------:R-:W-:Y:S01]  /*35d0*/  FFMA.FTZ R41, R41, UR40, -R71.reuse ;  /* 0x0000002829297c23 */ /* 0x100fe20008010847 */
[--C-:B------:R-:W-:Y:S01]  /*35e0*/  FFMA.FTZ R44, R44, UR40, -R71.reuse ;  /* 0x000000282c2c7c23 */ /* 0x100fe20008010847 */
[--C-:B------:R-:W-:Y:S01]  /*35f0*/  FFMA.FTZ R52, R52, UR40, -R71.reuse ;  /* 0x0000002834347c23 */ /* 0x100fe20008010847 */
[--C-:B------:R-:W-:Y:S01]  /*3600*/  FFMA.FTZ R53, R53, UR40, -R71.reuse ;  /* 0x0000002835357c23 */ /* 0x100fe20008010847 */
        /* <DEDUP_REMOVED lines=11> */
[----:B------:R-:W-:Y:S01]  /*36c0*/  FFMA.FTZ R70, R70, UR40, -R71 ;  /* 0x0000002846467c23 */ /* 0x000fe20008010847 */
[----:B------:R-:W-:-:S04]  /*36d0*/  F2FP.SATFINITE.E4M3.F32.PACK_AB_MERGE_C R152, R82, R79, RZ ;  /* 0x0000004f5298723e */ /* 0x000fc800048070ff */
[----:B------:R-:W3:Y:S01]  /*36e0*/  MUFU.EX2 R83, R83 ;  /* 0x0000005300537308 */ /* 0x000ee20000000800 */
[----:B0-----:R-:W-:Y:S01]  /*36f0*/  FADD.FTZ R69, R75, R68 ;  /* 0x000000444b457221 */ /* 0x001fe20000010000 */
[----:B------:R-:W-:Y:S01]  /*3700*/  FADD.FTZ R68, R12, R89 ;  /* 0x000000590c447221 */ /* 0x000fe20000010000 */
[----:B------:R-:W-:-:S03]  /*3710*/  F2FP.SATFINITE.E4M3.F32.PACK_AB_MERGE_C R152, R74, R55, R152 ;  /* 0x000000374a98723e */ /* 0x000fc60004807098 */
[----:B------:R-:W-:Y:S02]  /*3720*/  FADD.FTZ R89, R13, R68 ;  /* 0x000000440d597221 */ /* 0x000fe40000010000 */
[----:B------:R-:W0:Y:S01]  /*3730*/  MUFU.EX2 R86, R86 ;  /* 0x0000005600567308 */ /* 0x000e220000000800 */
[----:B-1----:R-:W-:Y:S01]  /*3740*/  FADD.FTZ R4, R78, R69 ;  /* 0x000000454e047221 */ /* 0x002fe20000010000 */
[----:B------:R-:W-:-:S04]  /*3750*/  FADD.FTZ R68, R14, R89 ;  /* 0x000000590e447221 */ /* 0x000fc80000010000 */
[----:B------:R-:W-:Y:S02]  /*3760*/  FADD.FTZ R89, R15, R68 ;  /* 0x000000440f597221 */ /* 0x000fe40000010000 */
[----:B------:R-:W1:Y:S01]  /*3770*/  MUFU.EX2 R72, R72 ;  /* 0x0000004800487308 */ /* 0x000e620000000800 */
[----:B---3--:R-:W-:Y:S01]  /*3780*/  FADD.FTZ R69, R83, R4 ;  /* 0x0000000453457221 */ /* 0x008fe20000010000 */
[----:B------:R-:W-:Y:S01]  /*3790*/  FADD.FTZ R90, R16, R89 ;  /* 0x00000059105a7221 */ /* 0x000fe20000010000 */
[--C-:B------:R-:W-:Y:S01]  /*37a0*/  FFMA.FTZ R4, R59, UR40, -R71.reuse ;  /* 0x000000283b047c23 */ /* 0x100fe20008010847 */
[----:B------:R-:W-:-:S04]  /*37b0*/  FFMA.FTZ R59, R49, UR40, -R71 ;  /* 0x00000028313b7c23 */ /* 0x000fc80008010847 */
[----:B------:R-:W3:Y:S01]  /*37c0*/  MUFU.EX2 R73, R73 ;  /* 0x0000004900497308 */ /* 0x000ee20000000800 */
[C---:B0-----:R-:W-:Y:S01]  /*37d0*/  FADD.FTZ R69, R86.reuse, R69 ;  /* 0x0000004556457221 */ /* 0x041fe20000010000 */
[----:B------:R-:W-:-:S04]  /*37e0*/  F2FP.SATFINITE.E4M3.F32.PACK_AB_MERGE_C R154, R86, R83, RZ ;  /* 0x00000053569a723e */ /* 0x000fc800048070ff */
[----:B------:R-:W-:Y:S02]  /*37f0*/  F2FP.SATFINITE.E4M3.F32.PACK_AB_MERGE_C R154, R78, R75, R154 ;  /* 0x0000004b4e9a723e */ /* 0x000fe4000480709a */
[----:B------:R-:W0:Y:S01]  /*3800*/  MUFU.EX2 R87, R87 ;  /* 0x0000005700577308 */ /* 0x000e220000000800 */
[----:B-1----:R-:W-:Y:S01]  /*3810*/  FADD.FTZ R68, R72, R69 ;  /* 0x0000004548447221 */ /* 0x002fe20000010000 */
[----:B------:R-:W-:-:S06]  /*3820*/  FADD.FTZ R69, R17, R90 ;  /* 0x0000005a11457221 */ /* 0x000fcc0000010000 */
[----:B------:R-:W1:Y:S01]  /*3830*/  MUFU.EX2 R88, R88 ;  /* 0x0000005800587308 */ /* 0x000e620000000800 */
[----:B---3--:R-:W-:-:S07]  /*3840*/  FADD.FTZ R68, R73, R68 ;  /* 0x0000004449447221 */ /* 0x008fce0000010000 */
[----:B------:R-:W3:Y:S08]  /*3850*/  MUFU.EX2 R76, R76 ;  /* 0x0000004c004c7308 */ /* 0x000ef00000000800 */
[----:B------:R-:W4:Y:S08]  /*3860*/  MUFU.EX2 R77, R77 ;  /* 0x0000004d004d7308 */ /* 0x000f300000000800 */
[----:B------:R-:W5:Y:S08]  /*3870*/  MUFU.EX2 R80, R80 ;  /* 0x0000005000507308 */ /* 0x000f700000000800 */
[----:B------:R0:W-:Y:S08]  /*3880*/  MUFU.EX2 R49, R45 ;  /* 0x0000002d00317308 */ /* 0x0001f00000000800 */
[----:B------:R-:W2:Y:S01]  /*3890*/  MUFU.EX2 R81, R81 ;  /* 0x0000005100517308 */ /* 0x000ea20000000800 */
[----:B0-----:R-:W-:Y:S01]  /*38a0*/  FADD.FTZ R45, R87, R68 ;  /* 0x00000044572d7221 */ /* 0x001fe20000010000 */
[C---:B------:R-:W-:Y:S01]  /*38b0*/  FADD.FTZ R68, R18.reuse, R69 ;  /* 0x0000004512447221 */ /* 0x040fe20000010000 */
[----:B------:R-:W-:-:S02]  /*38c0*/  F2FP.SATFINITE.E4M3.F32.PACK_AB_MERGE_C R18, R18, R17, RZ ;  /* 0x000000111212723e */ /* 0x000fc400048070ff */
[C---:B-1----:R-:W-:Y:S01]  /*38d0*/  FADD.FTZ R69, R88.reuse, R45 ;  /* 0x0000002d58457221 */ /* 0x042fe20000010000 */
[----:B------:R-:W-:Y:S01]  /*38e0*/  FADD.FTZ R89, R19, R68 ;  /* 0x0000004413597221 */ /* 0x000fe20000010000 */
[----:B------:R-:W-:Y:S01]  /*38f0*/  F2FP.SATFINITE.E4M3.F32.PACK_AB_MERGE_C R87, R88, R87, RZ ;  /* 0x000000575857723e */ /* 0x000fe200048070ff */
[----:B------:R-:W0:Y:S01]  /*3900*/  MUFU.EX2 R56, R56 ;  /* 0x0000003800387308 */ /* 0x000e220000000800 */
[----:B---3--:R-:W-:Y:S01]  /*3910*/  FADD.FTZ R68, R76, R69 ;  /* 0x000000454c447221 */ /* 0x008fe20000010000 */
[----:B------:R-:W-:Y:S01]  /*3920*/  FADD.FTZ R90, R20, R89 ;  /* 0x00000059145a7221 */ /* 0x000fe20000010000 */
[----:B------:R-:W-:Y:S02]  /*3930*/  F2FP.SATFINITE.E4M3.F32.PACK_AB_MERGE_C R148, R73, R72, R87 ;  /* 0x000000484994723e */ /* 0x000fe40004807057 */
[----:B----4-:R-:W-:Y:S01]  /*3940*/  FADD.FTZ R69, R77, R68 ;  /* 0x000000444d457221 */ /* 0x010fe20000010000 */
[----:B------:R-:W-:Y:S01]  /*3950*/  FADD.FTZ R89, R21, R90 ;  /* 0x0000005a15597221 */ /* 0x000fe20000010000 */
[----:B------:R-:W-:Y:S01]  /*3960*/  F2FP.SATFINITE.E4M3.F32.PACK_AB_MERGE_C R21, R22, R21, RZ ;  /* 0x000000151615723e */ /* 0x000fe200048070ff */
[----:B------:R-:W1:Y:S01]  /*3970*/  MUFU.EX2 R57, R57 ;  /* 0x0000003900397308 */ /* 0x000e620000000800 */
[----:B-----5:R-:W-:Y:S01]  /*3980*/  FADD.FTZ R68, R80, R69 ;  /* 0x0000004550447221 */ /* 0x020fe20000010000 */
[----:B------:R-:W-:Y:S01]  /*3990*/  FADD.FTZ R10, R22, R89 ;  /* 0x00000059160a7221 */ /* 0x000fe20000010000 */
[----:B--2---:R-:W-:-:S02]  /*39a0*/  F2FP.SATFINITE.E4M3.F32.PACK_AB_MERGE_C R80, R81, R80, RZ ;  /* 0x000000505150723e */ /* 0x004fc400048070ff */
[----:B------:R-:W-:Y:S01]  /*39b0*/  FADD.FTZ R9, R81, R68 ;  /* 0x0000004451097221 */ /* 0x000fe20000010000 */
[----:B------:R-:W-:Y:S02]  /*39c0*/  F2FP.SATFINITE.E4M3.F32.PACK_AB_MERGE_C R149, R16, R15, R18 ;  /* 0x0000000f1095723e */ /* 0x000fe40004807012 */
[----:B------:R-:W2:Y:S01]  /*39d0*/  MUFU.EX2 R84, R84 ;  /* 0x0000005400547308 */ /* 0x000ea20000000800 */
[----:B------:R-:W-:Y:S02]  /*39e0*/  F2FP.SATFINITE.E4M3.F32.PACK_AB_MERGE_C R150, R77, R76, R80 ;  /* 0x0000004c4d96723e */ /* 0x000fe40004807050 */
[----:B------:R-:W-:-:S05]  /*39f0*/  F2FP.SATFINITE.E4M3.F32.PACK_AB_MERGE_C R151, R20, R19, R21 ;  /* 0x000000131497723e */ /* 0x000fca0004807015 */
[----:B------:R-:W3:Y:S08]  /*3a00*/  MUFU.EX2 R85, R85 ;  /* 0x0000005500557308 */ /* 0x000ef00000000800 */
[----:B------:R4:W-:Y:S08]  /*3a10*/  MUFU.EX2 R45, R59 ;  /* 0x0000003b002d7308 */ /* 0x0009f00000000800 */
[----:B------:R-:W5:Y:S01]  /*3a20*/  MUFU.EX2 R60, R60 ;  /* 0x0000003c003c7308 */ /* 0x000f620000000800 */
[----:B----4-:R-:W-:Y:S01]  /*3a30*/  FADD.FTZ R59, R23, R10 ;  /* 0x0000000a173b7221 */ /* 0x010fe20000010000 */
[----:B0-----:R-:W-:-:S03]  /*3a40*/  FADD.FTZ R10, R56, R9 ;  /* 0x00000009380a7221 */ /* 0x001fc60000010000 */
[----:B------:R-:W-:Y:S01]  /*3a50*/  FADD.FTZ R59, R40, R59 ;  /* 0x0000003b283b7221 */ /* 0x000fe20000010000 */
[----:B-1----:R-:W-:Y:S02]  /*3a60*/  FADD.FTZ R9, R57, R10 ;  /* 0x0000000a39097221 */ /* 0x002fe40000010000 */
[----:B------:R-:W0:Y:S01]  /*3a70*/  MUFU.EX2 R61, R61 ;  /* 0x0000003d003d7308 */ /* 0x000e220000000800 */
[----:B------:R-:W-:Y:S01]  /*3a80*/  FADD.FTZ R14, R48, R59 ;  /* 0x0000003b300e7221 */ /* 0x000fe20000010000 */
[----:B--2---:R-:W-:Y:S01]  /*3a90*/  FADD.FTZ R10, R84, R9 ;  /* 0x00000009540a7221 */ /* 0x004fe20000010000 */
[C---:B------:R-:W-:Y:S02]  /*3aa0*/  F2FP.SATFINITE.E4M3.F32.PACK_AB_MERGE_C R48, R63.reuse, R48, RZ ;  /* 0x000000303f30723e */ /* 0x040fe400048070ff */
[----:B------:R-:W-:Y:S01]  /*3ab0*/  FADD.FTZ R17, R63, R14 ;  /* 0x0000000e3f117221 */ /* 0x000fe20000010000 */
[C---:B---3--:R-:W-:Y:S01]  /*3ac0*/  FADD.FTZ R13, R85.reuse, R10 ;  /* 0x0000000a550d7221 */ /* 0x048fe20000010000 */
[----:B------:R-:W-:Y:S01]  /*3ad0*/  F2FP.SATFINITE.E4M3.F32.PACK_AB_MERGE_C R84, R85, R84, RZ ;  /* 0x000000545554723e */ /* 0x000fe200048070ff */
[----:B------:R-:W1:Y:S01]  /*3ae0*/  MUFU.EX2 R64, R64 ;  /* 0x0000004000407308 */ /* 0x000e620000000800 */
[----:B------:R-:W-:Y:S01]  /*3af0*/  FADD.FTZ R14, R24, R17 ;  /* 0x00000011180e7221 */ /* 0x000fe20000010000 */
[----:B-----5:R-:W-:Y:S01]  /*3b00*/  FADD.FTZ R10, R60, R13 ;  /* 0x0000000d3c0a7221 */ /* 0x020fe20000010000 */
[----:B------:R-:W-:-:S02]  /*3b10*/  F2FP.SATFINITE.E4M3.F32.PACK_AB_MERGE_C R145, R40, R23, R48 ;  /* 0x000000172891723e */ /* 0x000fc40004807030 */
[----:B------:R-:W-:Y:S01]  /*3b20*/  FADD.FTZ R14, R25, R14 ;  /* 0x0000000e190e7221 */ /* 0x000fe20000010000 */
[----:B------:R-:W-:Y:S02]  /*3b30*/  F2FP.SATFINITE.E4M3.F32.PACK_AB_MERGE_C R144, R57, R56, R84 ;  /* 0x000000383990723e */ /* 0x000fe40004807054 */
[----:B------:R-:W2:Y:S01]  /*3b40*/  MUFU.EX2 R65, R65 ;  /* 0x0000004100417308 */ /* 0x000ea20000000800 */
[----:B0-----:R-:W-:Y:S01]  /*3b50*/  FADD.FTZ R7, R61, R10 ;  /* 0x0000000a3d077221 */ /* 0x001fe20000010000 */
[----:B------:R-:W-:Y:S01]  /*3b60*/  FADD.FTZ R13, R29, R14 ;  /* 0x0000000e1d0d7221 */ /* 0x000fe20000010000 */
[----:B------:R-:W-:-:S03]  /*3b70*/  F2FP.SATFINITE.E4M3.F32.PACK_AB_MERGE_C R29, R36, R29, RZ ;  /* 0x0000001d241d723e */ /* 0x000fc600048070ff */
[----:B------:R-:W-:Y:S01]  /*3b80*/  FADD.FTZ R36, R36, R13 ;  /* 0x0000000d24247221 */ /* 0x000fe20000010000 */
[----:B------:R-:W-:Y:S01]  /*3b90*/  F2FP.SATFINITE.E4M3.F32.PACK_AB_MERGE_C R147, R25, R24, R29 ;  /* 0x000000181993723e */ /* 0x000fe2000480701d */
[----:B------:R-:W0:Y:S01]  /*3ba0*/  MUFU.EX2 R58, R58 ;  /* 0x0000003a003a7308 */ /* 0x000e220000000800 */
[----:B-1----:R-:W-:Y:S01]  /*3bb0*/  FADD.FTZ R8, R64, R7 ;  /* 0x0000000740087221 */ /* 0x002fe20000010000 */
[----:B------:R-:W-:Y:S01]  /*3bc0*/  FADD.FTZ R7, R37, R36 ;  /* 0x0000002425077221 */ /* 0x000fe20000010000 */
[----:B------:R-:W-:-:S03]  /*3bd0*/  CS2R R24, SRZ ;  /* 0x0000000000187805 */ /* 0x000fc6000001ff00 */
[----:B------:R-:W-:Y:S02]  /*3be0*/  FADD.FTZ R10, R42, R7 ;  /* 0x000000072a0a7221 */ /* 0x000fe40000010000 */
[----:B------:R-:W1:Y:S01]  /*3bf0*/  MUFU.EX2 R41, R41 ;  /* 0x0000002900297308 */ /* 0x000e620000000800 */
[C---:B--2---:R-:W-:Y:S01]  /*3c00*/  F2FP.SATFINITE.E4M3.F32.PACK_AB_MERGE_C R64, R65.reuse, R64, RZ ;  /* 0x000000404140723e */ /* 0x044fe200048070ff */
[----:B------:R-:W-:Y:S01]  /*3c10*/  FADD.FTZ R65, R65, R8 ;  /* 0x0000000841417221 */ /* 0x000fe20000010000 */
[----:B------:R-:W-:Y:S01]  /*3c20*/  FADD.FTZ R11, R43, R10 ;  /* 0x0000000a2b0b7221 */ /* 0x000fe20000010000 */
[C---:B------:R-:W-:Y:S02]  /*3c30*/  F2FP.SATFINITE.E4M3.F32.PACK_AB_MERGE_C R43, R46.reuse, R43, RZ ;  /* 0x0000002b2e2b723e */ /* 0x040fe400048070ff */
[----:B------:R-:W-:Y:S01]  /*3c40*/  F2FP.SATFINITE.E4M3.F32.PACK_AB_MERGE_C R146, R61, R60, R64 ;  /* 0x0000003c3d92723e */ /* 0x000fe20004807040 */
[----:B------:R-:W-:Y:S01]  /*3c50*/  FADD.FTZ R46, R46, R11 ;  /* 0x0000000b2e2e7221 */ /* 0x000fe20000010000 */
[----:B------:R-:W2:Y:S01]  /*3c60*/  MUFU.EX2 R44, R44 ;  /* 0x0000002c002c7308 */ /* 0x000ea20000000800 */
[----:B0-----:R-:W-:Y:S01]  /*3c70*/  FADD.FTZ R8, R58, R65 ;  /* 0x000000413a087221 */ /* 0x001fe20000010000 */
[----:B------:R-:W-:-:S02]  /*3c80*/  F2FP.SATFINITE.E4M3.F32.PACK_AB_MERGE_C R141, R42, R37, R43 ;  /* 0x000000252a8d723e */ /* 0x000fc4000480702b */
[----:B------:R-:W-:Y:S02]  /*3c90*/  CS2R R36, SRZ ;  /* 0x0000000000247805 */ /* 0x000fe4000001ff00 */
[----:B------:R-:W-:Y:S02]  /*3ca0*/  CS2R R42, SRZ ;  /* 0x00000000002a7805 */ /* 0x000fe4000001ff00 */
[----:B------:R-:W0:Y:S01]  /*3cb0*/  MUFU.EX2 R4, R4 ;  /* 0x0000000400047308 */ /* 0x000e220000000800 */
[----:B-1----:R-:W-:-:S07]  /*3cc0*/  FADD.FTZ R7, R41, R8 ;  /* 0x0000000829077221 */ /* 0x002fce0000010000 */
[----:B------:R-:W1:Y:S01]  /*3cd0*/  MUFU.EX2 R52, R52 ;  /* 0x0000003400347308 */ /* 0x000e620000000800 */
[----:B--2---:R-:W-:Y:S01]  /*3ce0*/  FADD.FTZ R8, R44, R7 ;  /* 0x000000072c087221 */ /* 0x004fe20000010000 */
[----:B------:R-:W-:Y:S01]  /*3cf0*/  F2FP.SATFINITE.E4M3.F32.PACK_AB_MERGE_C R44, R49, R44, RZ ;  /* 0x0000002c312c723e */ /* 0x000fe200048070ff */
[----:B------:R-:W-:Y:S02]  /*3d00*/  FADD.FTZ R7, R47, R46 ;  /* 0x0000002e2f077221 */ /* 0x000fe40000010000 */
[----:B------:R-:W-:Y:S01]  /*3d10*/  FADD.FTZ R49, R49, R8 ;  /* 0x0000000831317221 */ /* 0x000fe20000010000 */
[----:B------:R-:W-:Y:S01]  /*3d20*/  F2FP.SATFINITE.E4M3.F32.PACK_AB_MERGE_C R140, R41, R58, R44 ;  /* 0x0000003a298c723e */ /* 0x000fe2000480702c */
[----:B------:R-:W-:Y:S01]  /*3d30*/  FADD.FTZ R10, R50, R7 ;  /* 0x00000007320a7221 */ /* 0x000fe20000010000 */
[----:B------:R-:W2:Y:S01]  /*3d40*/  MUFU.EX2 R53, R53 ;  /* 0x0000003500357308 */ /* 0x000ea20000000800 */
[----:B0-----:R-:W-:Y:S01]  /*3d50*/  FADD.FTZ R8, R4, R49 ;  /* 0x0000003104087221 */ /* 0x001fe20000010000 */
[----:B------:R-:W-:Y:S01]  /*3d60*/  CS2R R40, SRZ ;  /* 0x0000000000287805 */ /* 0x000fe2000001ff00 */
[----:B------:R-:W-:Y:S01]  /*3d70*/  FADD.FTZ R11, R51, R10 ;  /* 0x0000000a330b7221 */ /* 0x000fe20000010000 */
[C---:B------:R-:W-:Y:S01]  /*3d80*/  F2FP.SATFINITE.E4M3.F32.PACK_AB_MERGE_C R51, R54.reuse, R51, RZ ;  /* 0x000000333633723e */ /* 0x040fe200048070ff */
[----:B------:R-:W-:Y:S01]  /*3d90*/  FADD.FTZ R7, R45, R8 ;  /* 0x000000082d077221 */ /* 0x000fe20000010000 */
[----:B------:R-:W-:Y:S01]  /*3da0*/  CS2R R48, SRZ ;  /* 0x0000000000307805 */ /* 0x000fe2000001ff00 */
[----:B------:R-:W-:Y:S01]  /*3db0*/  FADD.FTZ R11, R54, R11 ;  /* 0x0000000b360b7221 */ /* 0x000fe20000010000 */
[----:B------:R-:W0:Y:S01]  /*3dc0*/  MUFU.EX2 R26, R26 ;  /* 0x0000001a001a7308 */ /* 0x000e220000000800 */
[----:B-1----:R-:W-:Y:S01]  /*3dd0*/  FADD.FTZ R8, R52, R7 ;  /* 0x0000000734087221 */ /* 0x002fe20000010000 */
[----:B------:R-:W-:-:S02]  /*3de0*/  F2FP.SATFINITE.E4M3.F32.PACK_AB_MERGE_C R143, R50, R47, R51 ;  /* 0x0000002f328f723e */ /* 0x000fc40004807033 */
[----:B------:R-:W-:Y:S02]  /*3df0*/  CS2R R46, SRZ ;  /* 0x00000000002e7805 */ /* 0x000fe4000001ff00 */
[----:B------:R-:W-:Y:S02]  /*3e00*/  CS2R R50, SRZ ;  /* 0x0000000000327805 */ /* 0x000fe4000001ff00 */
[----:B------:R-:W-:Y:S01]  /*3e10*/  CS2R R54, SRZ ;  /* 0x0000000000367805 */ /* 0x000fe2000001ff00 */
[----:B------:R-:W1:Y:S01]  /*3e20*/  MUFU.EX2 R62, R62 ;  /* 0x0000003e003e7308 */ /* 0x000e620000000800 */
[C---:B--2---:R-:W-:Y:S01]  /*3e30*/  F2FP.SATFINITE.E4M3.F32.PACK_AB_MERGE_C R52, R53.reuse, R52, RZ ;  /* 0x000000343534723e */ /* 0x044fe200048070ff */
[----:B------:R-:W-:-:S03]  /*3e40*/  FADD.FTZ R53, R53, R8 ;  /* 0x0000000835357221 */ /* 0x000fc60000010000 */
[----:B------:R-:W-:Y:S02]  /*3e50*/  F2FP.SATFINITE.E4M3.F32.PACK_AB_MERGE_C R142, R45, R4, R52 ;  /* 0x000000042d8e723e */ /* 0x000fe40004807034 */
[----:B------:R-:W-:Y:S01]  /*3e60*/  CS2R R44, SRZ ;  /* 0x00000000002c7805 */ /* 0x000fe2000001ff00 */
[----:B------:R-:W2:Y:S01]  /*3e70*/  MUFU.EX2 R27, R27 ;  /* 0x0000001b001b7308 */ /* 0x000ea20000000800 */
[----:B0-----:R-:W-:-:S07]  /*3e80*/  FADD.FTZ R10, R26, R11 ;  /* 0x0000000b1a0a7221 */ /* 0x001fce0000010000 */
[----:B------:R-:W0:Y:S01]  /*3e90*/  MUFU.EX2 R9, R66 ;  /* 0x0000004200097308 */ /* 0x000e220000000800 */
[----:B-1----:R-:W-:Y:S01]  /*3ea0*/  FADD.FTZ R8, R62, R53 ;  /* 0x000000353e087221 */ /* 0x002fe20000010000 */
[----:B------:R-:W-:-:S06]  /*3eb0*/  CS2R R52, SRZ ;  /* 0x0000000000347805 */ /* 0x000fcc000001ff00 */
        /* <DEDUP_REMOVED lines=11> */
[----:B------:R-:W-:Y:S02]  /*3f70*/  F2FP.SATFINITE.E4M3.F32.PACK_AB_MERGE_C R137, R27, R26, R30 ;  /* 0x0000001a1b89723e */ /* 0x000fe4000480701e */
[----:B------:R-:W-:Y:S01]  /*3f80*/  CS2R R26, SRZ ;  /* 0x00000000001a7805 */ /* 0x000fe2000001ff00 */
[----:B------:R-:W0:Y:S01]  /*3f90*/  MUFU.EX2 R32, R32 ;  /* 0x0000002000207308 */ /* 0x000e220000000800 */
[C---:B-1----:R-:W-:Y:S01]  /*3fa0*/  F2FP.SATFINITE.E4M3.F32.PACK_AB_MERGE_C R28, R67.reuse, R28, RZ ;  /* 0x0000001c431c723e */ /* 0x042fe200048070ff */
[----:B------:R-:W-:-:S03]  /*3fb0*/  FADD.FTZ R67, R67, R8 ;  /* 0x0000000843437221 */ /* 0x000fc60000010000 */
[----:B------:R-:W-:Y:S02]  /*3fc0*/  F2FP.SATFINITE.E4M3.F32.PACK_AB_MERGE_C R136, R9, R62, R28 ;  /* 0x0000003e0988723e */ /* 0x000fe4000480701c */
[----:B------:R-:W-:Y:S01]  /*3fd0*/  CS2R R28, SRZ ;  /* 0x00000000001c7805 */ /* 0x000fe2000001ff00 */
[----:B------:R-:W1:Y:S01]  /*3fe0*/  MUFU.EX2 R35, R35 ;  /* 0x0000002300237308 */ /* 0x000e620000000800 */
[----:B--2---:R-:W-:Y:S01]  /*3ff0*/  FADD.FTZ R8, R34, R31 ;  /* 0x0000001f22087221 */ /* 0x004fe20000010000 */
[----:B------:R-:W-:-:S06]  /*4000*/  CS2R R30, SRZ ;  /* 0x00000000001e7805 */ /* 0x000fcc000001ff00 */
        /* <DEDUP_REMOVED lines=11> */
[----:B------:R-:W-:Y:S01]  /*40c0*/  FADD.FTZ R4, R70, R39 ;  /* 0x0000002746047221 */ /* 0x000fe20000010000 */
[----:B------:R-:W-:Y:S02]  /*40d0*/  CS2R R32, SRZ ;  /* 0x0000000000207805 */ /* 0x000fe4000001ff00 */
[----:B-1----:R-:W-:Y:S01]  /*40e0*/  F2FP.SATFINITE.E4M3.F32.PACK_AB_MERGE_C R9, R3, R38, RZ ;  /* 0x000000260309723e */ /* 0x002fe200048070ff */
[----:B------:R-:W-:-:S03]  /*40f0*/  FADD.FTZ R38, R38, R7 ;  /* 0x0000000726267221 */ /* 0x000fc60000010000 */
[----:B------:R-:W-:Y:S01]  /*4100*/  F2FP.SATFINITE.E4M3.F32.PACK_AB_MERGE_C R139, R35, R34, R9 ;  /* 0x00000022238b723e */ /* 0x000fe20004807009 */
[----:B------:R-:W-:Y:S01]  /*4110*/  FADD.FTZ R3, R3, R38 ;  /* 0x0000002603037221 */ /* 0x000fe20000010000 */
        /* <DEDUP_REMOVED lines=22> */
[----:B------:R-:W-:Y:S01]  /*4280*/  UMOV UR21, URZ ;  /* 0x0000003f00157c82 */ /* 0x000fe20008000000 */
[----:B------:R-:W-:Y:S01]  /*4290*/  UMOV UR22, URZ ;  /* 0x0000003f00167c82 */ /* 0x000fe20008000000 */
[----:B------:R-:W-:Y:S01]  /*42a0*/  ULDC UR15, c[0x0][0x288] ;  /* 0x0000a200000f7ab9 */ /* 0x000fe20000000800 */
[----:B------:R-:W-:-:S05]  /*42b0*/  ULDC UR17, c[0x0][0x2f0] ;  /* 0x0000bc0000117ab9 */ /* 0x000fca0000000800 */
.L_x_15436:
[----:B------:R-:W-:-:S04]  /*42c0*/  UISETP.NE.AND UP0, UPT, UR22, 0x1, UPT ;  /* 0x000000011600788c */ /* 0x000fc8000bf05270 */
[----:B------:R-:W-:-:S04]  /*42d0*/  USEL UR13, URZ, 0x1, UP0 ;  /* 0x000000013f0d7887 */ /* 0x000fc80008000000 */
[----:B------:R-:W-:Y:S01]  /*42e0*/  ULOP3.LUT UR13, UR21, UR13, URZ, 0x3c, !UPT ;  /* 0x0000000d150d7292 */ /* 0x000fe2000f8e3c3f */
[----:B------:R-:W-:Y:S11]  /*42f0*/  @!P0 BRA `(.L_x_15426) ;  /* 0x0000000000048947 */ /* 0x000ff60003800000 */
[----:B------:R-:W-:Y:S01]  /*4300*/  BPT.TRAP 0x1 ;  /* 0x000000040000795c */ /* 0x000fe20000300000 */
.L_x_15426:
        /* <DEDUP_REMOVED lines=9> */
.L_x_15427:
[----:B-1----:R-:W-:Y:S05]  /*43a0*/  @P1 BRA `(.L_x_15428) ;  /* 0x0000000000081947 */ /* 0x002fea0003800000 */
[----:B------:R-:W1:Y:S02]  /*43b0*/  SYNCS.PHASECHK.TRANS64.TRYWAIT P1, [UR18+0x12430], R0 ;  /* 0x01243000ff0075a7 */ /* 0x000e640008020152 */
[----:B-1----:R-:W-:Y:S05]  /*43c0*/  @!P1 BRA `(.L_x_15429) ;  /* 0x000000b800d49947 */ /* 0x002fea0003800000 */
.L_x_15428:
        /* <DEDUP_REMOVED lines=64> */
.L_x_15430:
[----:B------:R-:W-:Y:S01]  /*47d0*/  ULEA UR9, UR22, UR47, 0x3 ;  /* 0x0000002f16097291 */ /* 0x000fe2000f8e183f */
[----:B01----:R-:W-:-:S05]  /*47e0*/  IMAD.U32 R0, RZ, RZ, UR21 ;  /* 0x00000015ff007e24 */ /* 0x003fca000f8e00ff */
[----:B------:R-:W-:-:S04]  /*47f0*/  SHF.L.U32 R0, R0, 0x1f, RZ ;  /* 0x0000001f00007819 */ /* 0x000fc800000006ff */
[----:B------:R0:W1:Y:S01]  /*4800*/  SYNCS.PHASECHK.TRANS64.TRYWAIT P1, [UR9+0x12450], R0 ;  /* 0x01245000ff0075a7 */ /* 0x0000620008020149 */
[----:B------:R-:W-:Y:S05]  /*4810*/  @!P0 BRA `(.L_x_15431) ;  /* 0x0000000000048947 */ /* 0x000fea0003800000 */
[----:B------:R-:W-:Y:S01]  /*4820*/  BPT.TRAP 0x1 ;  /* 0x000000040000795c */ /* 0x000fe20000300000 */
.L_x_15431:
[----:B-1----:R-:W-:Y:S05]  /*4830*/  @P1 BRA `(.L_x_15432) ;  /* 0x0000000000081947 */ /* 0x002fea0003800000 */
[----:B------:R-:W1:Y:S02]  /*4840*/  SYNCS.PHASECHK.TRANS64.TRYWAIT P1, [UR9+0x12450], R0 ;  /* 0x01245000ff0075a7 */ /* 0x000e640008020149 */
[----:B-1----:R-:W-:Y:S05]  /*4850*/  @!P1 BRA `(.L_x_15433) ;  /* 0x000000b400c89947 */ /* 0x002fea0003800000 */
.L_x_15432:
        /* <DEDUP_REMOVED lines=32> */
.L_x_15434:
[----:B------:R-:W-:Y:S01]  /*4a60*/  UISETP.NE.AND UP0, UPT, UR48, URZ, UPT ;  /* 0x0000003f3000728c */ /* 0x000fe2000bf05270 */
[----:B01----:R-:W-:Y:S01]  /*4a70*/  IMAD.MOV.U32 R0, RZ, RZ, R5 ;  /* 0x000000ffff007224 */ /* 0x003fe200078e0005 */
[----:B------:R-:W-:Y:S01]  /*4a80*/  UIADD3 UR18, UR18, 0x12440, URZ ;  /* 0x0001244012127890 */ /* 0x000fe2000fffe03f */
[----:B------:R-:W-:-:S03]  /*4a90*/  IMAD.U32 R10, RZ, RZ, UR17 ;  /* 0x00000011ff0a7e24 */ /* 0x000fc6000f8e00ff */
[----:B------:R-:W-:Y:S01]  /*4aa0*/  PLOP3.LUT P1, PT, PT, PT, UP0, 0x80, 0x0 ;  /* 0x000000000000781c */ /* 0x000fe20003f2f008 */
[----:B------:R-:W-:Y:S01]  /*4ab0*/  UPRMT UR18, UR12, 0x654, UR18 ;  /* 0x000006540c127896 */ /* 0x000fe20008000012 */
[----:B------:R-:W-:-:S03]  /*4ac0*/  PLOP3.LUT P2, PT, PT, PT, UP0, 0x80, 0x0 ;  /* 0x000000000000781c */ /* 0x000fc60003f4f008 */
[----:B------:R-:W-:-:S05]  /*4ad0*/  @UP0 ULDC UR6, c[0x0][0x44c] ;  /* 0x0001130000060ab9 */ /* 0x000fca0000000800 */
[----:B------:R-:W-:Y:S03]  /*4ae0*/  SYNCS.ARRIVE.TRANS64.RED.A1T0 RZ, [UR18], RZ ;  /* 0x000000ffffff79a7 */ /* 0x000fe60008100412 */
[----:B------:R-:W-:Y:S01]  /*4af0*/  @P1 IMAD.HI.U32 R2, R5, UR6, RZ ;  /* 0x0000000605021c27 */ /* 0x000fe2000f8e00ff */
[----:B------:R-:W-:-:S04]  /*4b00*/  @UP0 ULDC UR6, c[0x0][0x450] ;  /* 0x0001140000060ab9 */ /* 0x000fc80000000800 */
[----:B------:R-:W-:Y:S01]  /*4b10*/  @P2 SHF.R.U32.HI R0, RZ, UR6, R2 ;  /* 0x00000006ff002c19 */ /* 0x000fe20008011602 */
[----:B------:R-:W-:Y:S02]  /*4b20*/  UMOV UR6, 0x1 ;  /* 0x0000000100067882 */ /* 0x000fe40000000000 */
[----:B------:R-:W-:Y:S02]  /*4b30*/  UIMAD UR6, UR20, -0xa0, UR6 ;  /* 0xffffff60140678a4 */ /* 0x000fe4000f8e0206 */
[----:B------:R-:W0:Y:S04]  /*4b40*/  SHFL.IDX PT, R2, R0, RZ, 0x1c1f ;  /* 0x001c1fff00027589 */ /* 0x000e2800000e0000 */
[----:B------:R-:W-:Y:S01]  /*4b50*/  IMAD.U32 R9, RZ, RZ, UR6 ;  /* 0x00000006ff097e24 */ /* 0x000fe2000f8e00ff */
[----:B------:R-:W1:Y:S03]  /*4b60*/  SHFL.IDX PT, R0, R0, 0x1, 0x1c1f ;  /* 0x003c1f0000007f89 */ /* 0x000e6600000e0000 */
[----:B------:R-:W-:-:S04]  /*4b70*/  IMAD R9, R6, -0x2, R9 ;  /* 0xfffffffe06097824 */ /* 0x000fc800078e0209 */
[----:B------:R-:W-:-:S05]  /*4b80*/  IMAD R9, R10, UR42, R9 ;  /* 0x0000002a0a097c24 */ /* 0x000fca000f8e0209 */
        /* <DEDUP_REMOVED lines=137> */
[----:B0-----:R-:W-:Y:S01]  /*5420*/  FMNMX.FTZ R13, R12, R11, !PT ;  /* 0x0000000b0c0d7209 */ /* 0x001fe20007810000 */
[----:B------:R-:W-:Y:S01]  /*5430*/  IMAD.U32 R11, RZ, RZ, UR40 ;  /* 0x00000028ff0b7e24 */ /* 0x000fe2000f8e00ff */
[----:B------:R-:W-:Y:S02]  /*5440*/  FMNMX.FTZ R21, R127, R0, !PT ;  /* 0x000000007f157209 */ /* 0x000fe40007810000 */
[----:B------:R-:W-:Y:S01]  /*5450*/  ISETP.GT.AND P2, PT, R9, 0x18, PT ;  /* 0x000000180900780c */ /* 0x000fe20003f44270 */
[----:B------:R-:W0:Y:S01]  /*5460*/  SHFL.BFLY PT, R2, R13, 0x1, 0x1f ;  /* 0x0c201f000d027f89 */ /* 0x000e2200000e0000 */
        /* <DEDUP_REMOVED lines=12> */
[----:B0-----:R-:W-:-:S02]  /*5530*/  FMNMX.FTZ R2, R13, R2, !PT ;  /* 0x000000020d027209 */ /* 0x001fc40007810000 */
[----:B------:R-:W-:Y:S02]  /*5540*/  FSEL R107, R107, -INF , P3 ;  /* 0xff8000006b6b7808 */ /* 0x000fe40001800000 */
[C---:B------:R-:W-:Y:S01]  /*5550*/  FSETP.NEU.FTZ.AND P1, PT, R2.reuse, -INF , PT ;  /* 0xff8000000200780b */ /* 0x040fe20003f3d000 */
[----:B------:R-:W-:-:S01]  /*5560*/  FFMA.FTZ R10, R2, R11, -8 ;  /* 0xc1000000020a7423 */ /* 0x000fc2000001000b */
[----:B------:R-:W-:Y:S02]  /*5570*/  FMNMX.FTZ R0, R106, R23, !PT ;  /* 0x000000176a007209 */ /* 0x000fe40007810000 */
[----:B------:R-:W-:Y:S02]  /*5580*/  ISETP.GT.AND P3, PT, R9, 0x29, PT ;  /* 0x000000290900780c */ /* 0x000fe40003f64270 */
[----:B------:R-:W-:Y:S02]  /*5590*/  FSEL R10, R10, RZ, P1 ;  /* 0x000000ff0a0a7208 */ /* 0x000fe40000800000 */
[----:B------:R-:W-:-:S02]  /*55a0*/  FSEL R110, R110, -INF , P2 ;  /* 0xff8000006e6e7808 */ /* 0x000fc40001000000 */
[----:B------:R-:W-:Y:S01]  /*55b0*/  FMNMX.FTZ R23, R107, R0, !PT ;  /* 0x000000006b177209 */ /* 0x000fe20007810000 */
[----:B------:R-:W-:-:S01]  /*55c0*/  FFMA.FTZ R105, R105, UR40, -R10 ;  /* 0x0000002869697c23 */ /* 0x000fc2000801080a */
[----:B------:R-:W-:Y:S01]  /*55d0*/  ISETP.GT.AND P2, PT, R9, 0x30, PT ;  /* 0x000000300900780c */ /* 0x000fe20003f44270 */
[----:B------:R-:W-:-:S01]  /*55e0*/  FFMA.FTZ R109, R109, UR40, -R10 ;  /* 0x000000286d6d7c23 */ /* 0x000fc2000801080a */
[----:B------:R-:W-:Y:S01]  /*55f0*/  FSEL R111, R111, -INF , P3 ;  /* 0xff8000006f6f7808 */ /* 0x000fe20001800000 */
[----:B------:R0:W-:Y:S01]  /*5600*/  MUFU.EX2 R21, R105 ;  /* 0x0000006900157308 */ /* 0x0001e20000000800 */
[----:B------:R-:W-:Y:S01]  /*5610*/  FMNMX.FTZ R0, R110, R23, !PT ;  /* 0x000000176e007209 */ /* 0x000fe20007810000 */
[--C-:B------:R-:W-:Y:S01]  /*5620*/  FFMA.FTZ R22, R108, UR40, -R10.reuse ;  /* 0x000000286c167c23 */ /* 0x100fe2000801080a */
[----:B------:R-:W-:Y:S01]  /*5630*/  ISETP.GT.AND P3, PT, R9, 0x31, PT ;  /* 0x000000310900780c */ /* 0x000fe20003f64270 */
[--C-:B------:R-:W-:Y:S01]  /*5640*/  FFMA.FTZ R113, R113, UR40, -R10.reuse ;  /* 0x0000002871717c23 */ /* 0x100fe2000801080a */
[----:B------:R-:W-:Y:S01]  /*5650*/  FSEL R114, R114, -INF , P2 ;  /* 0xff80000072727808 */ /* 0x000fe20001000000 */
[--C-:B------:R-:W-:Y:S01]  /*5660*/  FFMA.FTZ R20, R104, UR40, -R10.reuse ;  /* 0x0000002868147c23 */ /* 0x100fe2000801080a */
[----:B------:R-:W-:Y:S01]  /*5670*/  ISETP.GT.AND P2, PT, R9, 0x38, PT ;  /* 0x000000380900780c */ /* 0x000fe20003f44270 */
[----:B------:R1:W-:Y:S01]  /*5680*/  MUFU.EX2 R23, R109 ;  /* 0x0000006d00177308 */ /* 0x0003e20000000800 */
[----:B0-----:R-:W-:Y:S01]  /*5690*/  FMNMX.FTZ R105, R111, R0, !PT ;  /* 0x000000006f697209 */ /* 0x001fe20007810000 */
        /* <DEDUP_REMOVED lines=18> */
[----:B------:R0:W-:Y:S01]  /*57c0*/  MUFU.EX2 R105, R113 ;  /* 0x0000007100697308 */ /* 0x0001e20000000800 */
[----:B------:R-:W-:Y:S01]  /*57d0*/  FSEL R90, R90, -INF , P2 ;  /* 0xff8000005a5a7808 */ /* 0x000fe20001000000 */
[--C-:B------:R-:W-:Y:S01]  /*57e0*/  FFMA.FTZ R133, R133, UR40, -R10.reuse ;  /* 0x0000002885857c23 */ /* 0x100fe2000801080a */
[----:B-1----:R-:W-:Y:S01]  /*57f0*/  FMNMX.FTZ R109, R119, R0, !PT ;  /* 0x00000000776d7209 */ /* 0x002fe20007810000 */
        /* <DEDUP_REMOVED lines=23> */
[----:B0-----:R-:W-:Y:S01]  /*5970*/  FMNMX.FTZ R113, R95, R0, !PT ;  /* 0x000000005f717209 */ /* 0x001fe20007810000 */
[--C-:B------:R-:W-:Y:S01]  /*5980*/  FFMA.FTZ R65, R65, UR40, -R10.reuse ;  /* 0x0000002841417c23 */ /* 0x100fe2000801080a */
[----:B------:R-:W-:Y:S01]  /*5990*/  ISETP.GT.AND P2, PT, R9, 0x58, PT ;  /* 0x000000580900780c */ /* 0x000fe20003f44270 */
[--C-:B------:R-:W-:Y:S01]  /*59a0*/  FFMA.FTZ R68, R68, UR40, -R10.reuse ;  /* 0x0000002844447c23 */ /* 0x100fe2000801080a */
        /* <DEDUP_REMOVED lines=9> */
[C---:B------:R-:W-:Y:S02]  /*5a40*/  ISETP.GT.AND P2, PT, R9.reuse, 0x60, PT ;  /* 0x000000600900780c */ /* 0x040fe40003f44270 */
        /* <DEDUP_REMOVED lines=20> */
[----:B0-----:R-:W-:Y:S01]  /*5b90*/  FFMA.FTZ R112, R96, UR40, -R10 ;  /* 0x0000002860707c23 */ /* 0x001fe2000801080a */
[----:B------:R-:W-:Y:S02]  /*5ba0*/  ISETP.GT.AND P2, PT, R9, 0x78, PT ;  /* 0x000000780900780c */ /* 0x000fe40003f44270 */
[----:B------:R-:W-:Y:S02]  /*5bb0*/  FSEL R83, R83, -INF , P3 ;  /* 0xff80000053537808 */ /* 0x000fe40001800000 */
[----:B------:R-:W-:Y:S01]  /*5bc0*/  FMNMX.FTZ R0, R82, R113, !PT ;  /* 0x0000007152007209 */ /* 0x000fe20007810000 */
[----:B------:R-:W-:Y:S01]  /*5bd0*/  MUFU.EX2 R15, R15 ;  /* 0x0000000f000f7308 */ /* 0x000fe20000000800 */
[----:B------:R-:W-:-:S02]  /*5be0*/  ISETP.GT.AND P3, PT, R9, 0x79, PT ;  /* 0x000000790900780c */ /* 0x000fc40003f64270 */
[----:B------:R-:W-:Y:S02]  /*5bf0*/  FSEL R96, R86, -INF , P2 ;  /* 0xff80000056607808 */ /* 0x000fe40001000000 */
[----:B------:R-:W-:Y:S02]  /*5c00*/  FMNMX.FTZ R113, R83, R0, !PT ;  /* 0x0000000053717209 */ /* 0x000fe40007810000 */
[----:B------:R-:W-:Y:S01]  /*5c10*/  FSEL R87, R87, -INF , P3 ;  /* 0xff80000057577808 */ /* 0x000fe20001800000 */
[----:B------:R0:W-:Y:S01]  /*5c20*/  MUFU.EX2 R86, R112 ;  /* 0x0000007000567308 */ /* 0x0001e20000000800 */
[C---:B------:R-:W-:Y:S02]  /*5c30*/  ISETP.GT.AND P2, PT, R9.reuse, 0x80, PT ;  /* 0x000000800900780c */ /* 0x040fe40003f44270 */
        /* <DEDUP_REMOVED lines=35> */
[----:B------:R-:W-:Y:S01]  /*5e70*/  FFMA.FTZ R84, R85, UR40, -R10 ;  /* 0x0000002855547c23 */ /* 0x000fe2000801080a */
[----:B------:R-:W-:Y:S01]  /*5e80*/  FMNMX.FTZ R0, R70, R113, !PT ;  /* 0x0000007146007209 */ /* 0x000fe20007810000 */
[----:B------:R-:W-:Y:S01]  /*5e90*/  IMAD.U32 R85, RZ, RZ, UR40 ;  /* 0x00000028ff557e24 */ /* 0x000fe2000f8e00ff */
[----:B------:R-:W-:Y:S01]  /*5ea0*/  FSEL R124, R2, RZ, P1 ;  /* 0x000000ff027c7208 */ /* 0x000fe20000800000 */
[----:B------:R0:W-:Y:S01]  /*5eb0*/  MUFU.EX2 R9, R112 ;  /* 0x0000007000097308 */ /* 0x0001e20000000800 */
[----:B------:R-:W-:-:S03]  /*5ec0*/  FMNMX.FTZ R0, R71, R0, !PT ;  /* 0x0000000047007209 */ /* 0x000fc60007810000 */
[----:B------:R-:W-:Y:S02]  /*5ed0*/  FADD.FTZ R124, -R124, R7 ;  /* 0x000000077c7c7221 */ /* 0x000fe40000010100 */
[----:B------:R-:W1:Y:S02]  /*5ee0*/  SHFL.BFLY PT, R113, R0, 0x2, 0x1f ;  /* 0x0c401f0000717f89 */ /* 0x000e6400000e0000 */
[----:B------:R-:W-:Y:S01]  /*5ef0*/  FMUL.FTZ R124, R124, UR40 ;  /* 0x000000287c7c7c20 */ /* 0x000fe20008410000 */
        /* <DEDUP_REMOVED lines=18> */
[--C-:B------:R-:W-:Y:S01]  /*6020*/  FFMA.FTZ R17, R123, UR40, -R10.reuse ;  /* 0x000000287b117c23 */ /* 0x100fe2000801080a */
[----:B------:R-:W-:Y:S01]  /*6030*/  FMUL.FTZ R121, R121, UR40 ;  /* 0x0000002879797c20 */ /* 0x000fe20008410000 */
        /* <DEDUP_REMOVED lines=160> */
[----:B0-----:R-:W-:-:S07]  /*6a40*/  FADD.FTZ R71, R63, R124 ;  /* 0x0000007c3f477221 */ /* 0x001fce0000010000 */
[----:B------:R-:W0:Y:S01]  /*6a50*/  MUFU.EX2 R65, R65 ;  /* 0x0000004100417308 */ /* 0x000e220000000800 */
[----:B--2---:R-:W-:-:S07]  /*6a60*/  FADD.FTZ R4, R64, R3 ;  /* 0x0000000340047221 */ /* 0x004fce0000010000 */
        /* <DEDUP_REMOVED lines=14> */
.L_x_15435:
        /* <DEDUP_REMOVED lines=83> */
[----:B------:R-:W-:-:S05]  /*7080*/  UMOV UR15, UR20 ;  /* 0x00000014000f7c82 */ /* 0x000fca0008000000 */
.L_x_15425:
[----:B------:R-:W-:-:S06]  /*7090*/  UISETP.GE.AND UP0, UPT, UR15, UR41, UPT ;  /* 0x000000290f00728c */ /* 0x000fcc000bf06270 */
[----:B------:R-:W-:-:S13]  /*70a0*/  PLOP3.LUT P1, PT, PT, PT, UP0, 0x80, 0x0 ;  /* 0x000000000000781c */ /* 0x000fda0003f2f008 */
[----:B------:R-:W-:Y:S05]  /*70b0*/  @!P1 BRA `(.L_x_15437) ;  /* 0x0000002000989947 */ /* 0x000fea0003800000 */
[----:B------:R-:W-:Y:S01]  /*70c0*/  IMAD.MOV.U32 R7, RZ, RZ, R0 ;  /* 0x000000ffff077224 */ /* 0x000fe200078e0000 */
[----:B------:R-:W-:Y:S01]  /*70d0*/  UMOV UR19, UR13 ;  /* 0x0000000d00137c82 */ /* 0x000fe20008000000 */
[----:B------:R-:W-:Y:S01]  /*70e0*/  IMAD.MOV.U32 R5, RZ, RZ, R2 ;  /* 0x000000ffff057224 */ /* 0x000fe200078e0002 */
[----:B------:R-:W-:-:S06]  /*70f0*/  UMOV UR18, UR14 ;  /* 0x0000000e00127c82 */ /* 0x000fcc0008000000 */
.L_x_15448:
[----:B------:R-:W-:-:S04]  /*7100*/  UIADD3 UR14, UR18, 0x1, URZ ;  /* 0x00000001120e7890 */ /* 0x000fc8000fffe03f */
[----:B------:R-:W-:-:S04]  /*7110*/  UISETP.NE.AND UP0, UPT, UR14, 0x2, UPT ;  /* 0x000000020e00788c */ /* 0x000fc8000bf05270 */
[----:B------:R-:W-:Y:S02]  /*7120*/  USEL UR13, URZ, 0x1, UP0 ;  /* 0x000000013f0d7887 */ /* 0x000fe40008000000 */
[----:B------:R-:W-:Y:S02]  /*7130*/  USEL UR14, UR14, URZ, UP0 ;  /* 0x0000003f0e0e7287 */ /* 0x000fe40008000000 */
[----:B------:R-:W-:Y:S01]  /*7140*/  ULOP3.LUT UR13, UR19, UR13, URZ, 0x3c, !UPT ;  /* 0x0000000d130d7292 */ /* 0x000fe2000f8e3c3f */
[----:B------:R-:W-:Y:S11]  /*7150*/  @!P0 BRA `(.L_x_15438) ;  /* 0x0000000000048947 */ /* 0x000ff60003800000 */
[----:B------:R-:W-:Y:S01]  /*7160*/  BPT.TRAP 0x1 ;  /* 0x000000040000795c */ /* 0x000fe20000300000 */
.L_x_15438:
[----:B------:R-:W-:Y:S01]  /*7170*/  ULEA UR17, UR14, UR47, 0x3 ;  /* 0x0000002f0e117291 */ /* 0x000fe2000f8e183f */
[----:B------:R-:W-:-:S05]  /*7180*/  IMAD.U32 R0, RZ, RZ, UR13 ;  /* 0x0000000dff007e24 */ /* 0x000fca000f8e00ff */
[----:B------:R-:W-:-:S04]  /*7190*/  SHF.L.U32 R0, R0, 0x1f, RZ ;  /* 0x0000001f00007819 */ /* 0x000fc800000006ff */
[----:B------:R0:W1:Y:S01]  /*71a0*/  SYNCS.PHASECHK.TRANS64.TRYWAIT P1, [UR17+0x12430], R0 ;  /* 0x01243000ff0075a7 */ /* 0x0000620008020151 */
[----:B------:R-:W-:Y:S05]  /*71b0*/  @!P0 BRA `(.L_x_15439) ;  /* 0x0000000000048947 */ /* 0x000fea0003800000 */
[----:B------:R-:W-:Y:S01]  /*71c0*/  BPT.TRAP 0x1 ;  /* 0x000000040000795c */ /* 0x000fe20000300000 */
.L_x_15439:
[----:B-1----:R-:W-:Y:S05]  /*71d0*/  @P1 BRA `(.L_x_15440) ;  /* 0x0000000000081947 */ /* 0x002fea0003800000 */
[----:B------:R-:W1:Y:S02]  /*71e0*/  SYNCS.PHASECHK.TRANS64.TRYWAIT P1, [UR17+0x12430], R0 ;  /* 0x01243000ff0075a7 */ /* 0x000e640008020151 */
[----:B-1----:R-:W-:Y:S05]  /*71f0*/  @!P1 BRA `(.L_x_15441) ;  /* 0x0000008c00789947 */ /* 0x002fea0003800000 */
.L_x_15440:
        /* <DEDUP_REMOVED lines=63> */
.L_x_15442:
[----:B------:R-:W-:Y:S01]  /*75f0*/  ULEA UR9, UR18, UR47, 0x3 ;  /* 0x0000002f12097291 */ /* 0x000fe2000f8e183f */
[----:B01----:R-:W-:-:S05]  /*7600*/  IMAD.U32 R0, RZ, RZ, UR19 ;  /* 0x00000013ff007e24 */ /* 0x003fca000f8e00ff */
[----:B------:R-:W-:-:S04]  /*7610*/  SHF.L.U32 R0, R0, 0x1f, RZ ;  /* 0x0000001f00007819 */ /* 0x000fc800000006ff */
[----:B------:R0:W1:Y:S01]  /*7620*/  SYNCS.PHASECHK.TRANS64.TRYWAIT P1, [UR9+0x12450], R0 ;  /* 0x01245000ff0075a7 */ /* 0x0000620008020149 */
[----:B------:R-:W-:Y:S05]  /*7630*/  @!P0 BRA `(.L_x_15443) ;  /* 0x0000000000048947 */ /* 0x000fea0003800000 */
[----:B------:R-:W-:Y:S01]  /*7640*/  BPT.TRAP 0x1 ;  /* 0x000000040000795c */ /* 0x000fe20000300000 */
.L_x_15443:
[----:B-1----:R-:W-:Y:S05]  /*7650*/  @P1 BRA `(.L_x_15444) ;  /* 0x0000000000081947 */ /* 0x002fea0003800000 */
[----:B------:R-:W1:Y:S02]  /*7660*/  SYNCS.PHASECHK.TRANS64.TRYWAIT P1, [UR9+0x12450], R0 ;  /* 0x01245000ff0075a7 */ /* 0x000e640008020149 */
[----:B-1----:R-:W-:Y:S05]  /*7670*/  @!P1 BRA `(.L_x_15445) ;  /* 0x0000008800709947 */ /* 0x002fea0003800000 */
.L_x_15444:
        /* <DEDUP_REMOVED lines=32> */
.L_x_15446:
        /* <DEDUP_REMOVED lines=343> */
.L_x_15447:
        /* <DEDUP_REMOVED lines=83> */
.L_x_15437:
[----:B------:R-:W-:Y:S06]  /*9320*/  BAR.ARV 0x8, 0x200 ;  /* 0x0208000000007b1d */ /* 0x000fec0000002000 */
[----:B------:R-:W-:Y:S05]  /*9330*/  @!P0 BRA `(.L_x_15449) ;  /* 0x0000000000048947 */ /* 0x000fea0003800000 */
[----:B------:R-:W-:Y:S01]  /*9340*/  BPT.TRAP 0x1 ;  /* 0x000000040000795c */ /* 0x000fe20000300000 */
.L_x_15449:
[----:B------:R-:W-:Y:S01]  /*9350*/  ULEA UR16, UR14, UR47, 0x3 ;  /* 0x0000002f0e107291 */ /* 0x000fe2000f8e183f */
[----:B------:R-:W-:-:S05]  /*9360*/  IMAD.U32 R5, RZ, RZ, UR13 ;  /* 0x0000000dff057e24 */ /* 0x000fca000f8e00ff */
[----:B------:R-:W-:-:S04]  /*9370*/  SHF.L.U32 R5, R5, 0x1f, RZ ;  /* 0x0000001f05057819 */ /* 0x000fc800000006ff */
[----:B------:R0:W1:Y:S01]  /*9380*/  SYNCS.PHASECHK.TRANS64.TRYWAIT P1, [UR16+0x12450], R5 ;  /* 0x01245005ff0075a7 */ /* 0x0000620008020150 */
[----:B------:R-:W-:Y:S05]  /*9390*/  @!P0 BRA `(.L_x_15450) ;  /* 0x0000000000048947 */ /* 0x000fea0003800000 */
[----:B------:R-:W-:Y:S01]  /*93a0*/  BPT.TRAP 0x1 ;  /* 0x000000040000795c */ /* 0x000fe20000300000 */
.L_x_15450:
[----:B-1----:R-:W-:Y:S05]  /*93b0*/  @P1 BRA `(.L_x_15451) ;  /* 0x0000000000081947 */ /* 0x002fea0003800000 */
[----:B------:R-:W1:Y:S02]  /*93c0*/  SYNCS.PHASECHK.TRANS64.TRYWAIT P1, [UR16+0x12450], R5 ;  /* 0x01245005ff0075a7 */ /* 0x000e640008020150 */
[----:B-1----:R-:W-:Y:S05]  /*93d0*/  @!P1 BRA `(.L_x_15452) ;  /* 0x0000006c00309947 */ /* 0x002fea0003800000 */
.L_x_15451:
        /* <DEDUP_REMOVED lines=12> */
[----:B------:R-:W-:Y:S01]  /*94a0*/  @UP0 ULDC.64 UR10, c[0x0][0x9c8] ;  /* 0x00027200000a0ab9 */ /* 0x000fe20000000a00 */
[----:B------:R-:W-:Y:S02]  /*94b0*/  @UP0 USHF.R.S32.HI UR7, URZ, 0x1f, UR44 ;  /* 0x0000001f3f070899 */ /* 0x000fe4000801142c */
[----:B------:R-:W-:Y:S01]  /*94c0*/  @UP0 UIMAD UR6, UR43, UR10, URZ ;  /* 0x0000000a2b0602a4 */ /* 0x000fe2000f8e023f */
[----:B------:R-:W-:Y:S01]  /*94d0*/  QGMMA.64x64x32.F32.E4M3.E4M3 R24, R152, gdesc[UR12], R24, gsb0 ;  /* 0x00e0000c98187df3 */ /* 0x000fe20008000818 */
[----:B------:R-:W-:Y:S02]  /*94e0*/  @UP0 UIMAD.WIDE.U32 UR4, UR45, UR10, URZ ;  /* 0x0000000a2d0402a5 */ /* 0x000fe4000f8e003f */
[----:B------:R-:W-:-:S03]  /*94f0*/  @UP0 UIMAD UR6, UR45, UR11, UR6 ;  /* 0x0000000b2d0602a4 */ /* 0x000fc6000f8e0206 */
[----:B------:R-:W-:Y:S01]  /*9500*/  @UP0 ULDC.64 UR10, c[0x0][0x9d0] ;  /* 0x00027400000a0ab9 */ /* 0x000fe20000000a00 */
[----:B------:R-:W-:Y:S02]  /*9510*/  @UP0 UIADD3 UR5, UR5, UR6, URZ ;  /* 0x0000000605050290 */ /* 0x000fe4000fffe03f */
[----:B------:R-:W-:Y:S02]  /*9520*/  @UP0 UIMAD UR7, UR7, UR10, URZ ;  /* 0x0000000a070702a4 */ /* 0x000fe4000f8e023f */
[----:B------:R-:W-:Y:S02]  /*9530*/  @UP0 UIMAD.WIDE.U32 UR4, UR44, UR10, UR4 ;  /* 0x0000000a2c0402a5 */ /* 0x000fe4000f8e0004 */
[----:B------:R-:W-:Y:S02]  /*9540*/  @UP0 UIMAD UR7, UR44, UR11, UR7 ;  /* 0x0000000b2c0702a4 */ /* 0x000fe4000f8e0207 */
[----:B------:R-:W-:Y:S02]  /*9550*/  @UP0 ULEA UR6, UP1, UR4, UR8, 0x2 ;  /* 0x0000000804060291 */ /* 0x000fe4000f82103f */
[----:B------:R-:W-:-:S04]  /*9560*/  @UP0 UIADD3 UR5, UR5, UR7, URZ ;  /* 0x0000000705050290 */ /* 0x000fc8000fffe03f */
[----:B------:R-:W-:Y:S01]  /*9570*/  @UP0 ULEA.HI.X UR7, UR4, UR9, UR5, 0x2, UP1 ;  /* 0x0000000904070291 */ /* 0x000fe200088f1405 */
[----:B------:R-:W-:-:S05]  /*9580*/  IMAD.U32 R6, RZ, RZ, UR6 ;  /* 0x00000006ff067e24 */ /* 0x000fca000f8e00ff */
        /* <DEDUP_REMOVED lines=33> */
[----:B------:R-:W-:Y:S01]  /*97a0*/  IMAD.MOV.U32 R6, RZ, RZ, RZ ;  /* 0x000000ffff067224 */ /* 0x000fe200078e00ff */
        /* <DEDUP_REMOVED lines=26> */
.L_x_15453:
        /* <DEDUP_REMOVED lines=36> */
.L_x_15417:
        /* <DEDUP_REMOVED lines=32> */
[----:B------:R-:W-:Y:S01]  /*9d90*/  LEA.HI R16, R5, R2, RZ, 0x2 ;  /* 0x0000000205107211 */ /* 0x000fe200078f10ff */
[----:B------:R-:W0:Y:S01]  /*9da0*/  LDC R29, c[0x0][0xbe8] ;  /* 0x0002fa00ff1d7b82 */ /* 0x000e220000000800 */
[----:B------:R-:W3:Y:S01]  /*9db0*/  S2R R31, SR_CTAID.X ;  /* 0x00000000001f7919 */ /* 0x000ee20000002500 */
[----:B------:R-:W-:Y:S01]  /*9dc0*/  SHF.R.S32.HI R6, RZ, 0x7, R0 ;  /* 0x00000007ff067819 */ /* 0x000fe20000011400 */
[----:B------:R-:W-:Y:S01]  /*9dd0*/  IMAD.U32 R21, RZ, RZ, UR9 ;  /* 0x00000009ff157e24 */ /* 0x000fe2000f8e00ff */
[----:B------:R-:W-:Y:S01]  /*9de0*/  SHF.R.S32.HI R11, RZ, 0x1f, R12 ;  /* 0x0000001fff0b7819 */ /* 0x000fe2000001140c */
[----:B------:R-:W-:Y:S01]  /*9df0*/  UIMAD.WIDE.U32 UR6, UR44, UR10, URZ ;  /* 0x0000000a2c0672a5 */ /* 0x000fe2000f8e003f */
[----:B------:R-:W-:Y:S01]  /*9e00*/  LOP3.LUT R19, R16, 0xfffffffc, RZ, 0xc0, !PT ;  /* 0xfffffffc10137812 */ /* 0x000fe200078ec0ff */
[----:B------:R-:W-:Y:S01]  /*9e10*/  UIMAD UR8, UR44, UR11, UR8 ;  /* 0x0000000b2c0872a4 */ /* 0x000fe2000f8e0208 */
[----:B------:R-:W-:-:S02]  /*9e20*/  LEA.HI R14, R11, R12, RZ, 0x2 ;  /* 0x0000000c0b0e7211 */ /* 0x000fc400078f10ff */
[----:B------:R-:W-:Y:S01]  /*9e30*/  LEA.HI R11, R11, R12, RZ, 0x5 ;  /* 0x0000000c0b0b7211 */ /* 0x000fe200078f28ff */
[----:B------:R-:W-:Y:S01]  /*9e40*/  IMAD.IADD R2, R2, 0x1, -R19 ;  /* 0x0000000102027824 */ /* 0x000fe200078e0a13 */
[--C-:B------:R-:W-:Y:S01]  /*9e50*/  SHF.R.S32.HI R10, RZ, 0x2, R14.reuse ;  /* 0x00000002ff0a7819 */ /* 0x100fe2000001140e */
[----:B------:R-:W-:Y:S01]  /*9e60*/  UIADD3 UR8, UR7, UR8, URZ ;  /* 0x0000000807087290 */ /* 0x000fe2000fffe03f */
[----:B------:R-:W-:Y:S02]  /*9e70*/  SHF.R.S32.HI R7, RZ, 0x1f, R14 ;  /* 0x0000001fff077819 */ /* 0x000fe4000001140e */
[----:B------:R-:W-:Y:S02]  /*9e80*/  SEL R81, R32, R33, P0 ;  /* 0x0000002120517207 */ /* 0x000fe40000000000 */
[----:B------:R-:W-:Y:S02]  /*9e90*/  LEA.HI R7, R7, R10, RZ, 0x3 ;  /* 0x0000000a07077211 */ /* 0x000fe400078f18ff */
[----:B------:R-:W-:-:S02]  /*9ea0*/  SEL R77, R33, R32, P0 ;  /* 0x00000020214d7207 */ /* 0x000fc40000000000 */
[----:B------:R-:W-:Y:S01]  /*9eb0*/  LOP3.LUT R17, R7, 0xfffffff8, RZ, 0xc0, !PT ;  /* 0xfffffff807117812 */ /* 0x000fe200078ec0ff */
[----:B------:R-:W-:Y:S01]  /*9ec0*/  IMAD.HI R7, R6, 0x55555556, RZ ;  /* 0x5555555606077827 */ /* 0x000fe200078e02ff */
[----:B0-----:R-:W-:Y:S02]  /*9ed0*/  ISETP.NE.AND P2, PT, R29, 0x1, PT ;  /* 0x000000011d00780c */ /* 0x001fe40003f45270 */
[----:B------:R-:W-:Y:S01]  /*9ee0*/  SEL R73, R40, R41, P0 ;  /* 0x0000002928497207 */ /* 0x000fe20000000000 */
[----:B------:R-:W-:Y:S01]  /*9ef0*/  IMAD.IADD R0, R10, 0x1, -R17 ;  /* 0x000000010a007824 */ /* 0x000fe200078e0a11 */
[----:B------:R-:W-:Y:S02]  /*9f00*/  SHF.R.S32.HI R17, RZ, 0x5, R11 ;  /* 0x00000005ff117819 */ /* 0x000fe4000001140b */
[----:B------:R-:W-:Y:S02]  /*9f10*/  LEA.HI R10, R2, R2, RZ, 0x1 ;  /* 0x00000002020a7211 */ /* 0x000fe400078f08ff */
[----:B------:R-:W-:Y:S01]  /*9f20*/  LEA.HI R7, R7, R7, RZ, 0x1 ;  /* 0x0000000707077211 */ /* 0x000fe200078f08ff */
[----:B------:R-:W-:Y:S01]  /*9f30*/  IMAD R0, R17, 0x10, R0 ;  /* 0x0000001011007824 */ /* 0x000fe200078e0200 */
[----:B------:R-:W-:Y:S01]  /*9f40*/  LOP3.LUT R17, R10, 0x1ffffffe, RZ, 0xc0, !PT ;  /* 0x1ffffffe0a117812 */ /* 0x000fe200078ec0ff */
[----:B------:R-:W-:Y:S01]  /*9f50*/  IMAD.U32 R10, RZ, RZ, UR6 ;  /* 0x00000006ff0a7e24 */ /* 0x000fe2000f8e00ff */
[----:B------:R-:W-:Y:S01]  /*9f60*/  SEL R69, R41, R40, P0 ;  /* 0x0000002829457207 */ /* 0x000fe20000000000 */
[----:B------:R-:W-:Y:S01]  /*9f70*/  IMAD R11, R7, -0x3, R6 ;  /* 0xfffffffd070b7824 */ /* 0x000fe200078e0206 */
[----:B------:R-:W-:Y:S01]  /*9f80*/  SEL R75, R44, R45, P0 ;  /* 0x0000002d2c4b7207 */ /* 0x000fe20000000000 */
[----:B------:R-:W-:Y:S01]  /*9f90*/  IMAD.IADD R33, R2, 0x1, -R17 ;  /* 0x0000000102217824 */ /* 0x000fe200078e0a11 */
[----:B------:R-:W-:Y:S01]  /*9fa0*/  SEL R71, R45, R44, P0 ;  /* 0x0000002c2d477207 */ /* 0x000fe20000000000 */
[----:B------:R-:W0:Y:S01]  /*9fb0*/  LDC.64 R6, c[0x0][0xbd8] ;  /* 0x0002f600ff067b82 */ /* 0x000e220000000a00 */
[----:B------:R-:W-:Y:S01]  /*9fc0*/  SEL R41, R34, R35, P0 ;  /* 0x0000002322297207 */ /* 0x000fe20000000000 */
[----:B------:R-:W-:Y:S01]  /*9fd0*/  IMAD R0, R11, 0x40, R0 ;  /* 0x000000400b007824 */ /* 0x000fe200078e0200 */
[----:B------:R-:W-:Y:S01]  /*9fe0*/  SEL R45, R35, R34, P0 ;  /* 0x00000022232d7207 */ /* 0x000fe20000000000 */
[----:B------:R-:W-:Y:S01]  /*9ff0*/  IMAD.U32 R11, RZ, RZ, UR7 ;  /* 0x00000007ff0b7e24 */ /* 0x000fe2000f8e00ff */
[----:B------:R-:W-:Y:S01]  /*a000*/  SEL R89, R24, R25, P0 ;  /* 0x0000001918597207 */ /* 0x000fe20000000000 */
[--C-:B------:R-:W-:Y:S01]  /*a010*/  IMAD R2, R33, 0x8, R0.reuse ;  /* 0x0000000821027824 */ /* 0x100fe200078e0200 */
[----:B------:R-:W-:Y:S01]  /*a020*/  SEL R85, R25, R24, P0 ;  /* 0x0000001819557207 */ /* 0x000fe20000000000 */
[C---:B---3--:R-:W-:Y:S01]  /*a030*/  IMAD R28, R31.reuse, 0xc0, R0 ;  /* 0x000000c01f1c7824 */ /* 0x048fe200078e0200 */
[----:B------:R-:W-:Y:S01]  /*a040*/  SEL R67, R52, R53, P0 ;  /* 0x0000003534437207 */ /* 0x000fe20000000000 */
[----:B------:R-:W-:Y:S01]  /*a050*/  IMAD R44, R31, 0xc0, R2 ;  /* 0x000000c01f2c7824 */ /* 0x000fe200078e0202 */
[----:B------:R-:W-:Y:S01]  /*a060*/  SEL R63, R53, R52, P0 ;  /* 0x00000034353f7207 */ /* 0x000fe20000000000 */
[----:B------:R-:W-:Y:S01]  /*a070*/  IMAD.U32 R11, RZ, RZ, UR8 ;  /* 0x00000008ff0b7e24 */ /* 0x000fe2000f8e00ff */
[----:B------:R-:W-:Y:S01]  /*a080*/  LOP3.LUT R35, R14, 0x7ffffffc, RZ, 0xc0, !PT ;  /* 0x7ffffffc0e237812 */ /* 0x000fe200078ec0ff */
[----:B------:R-:W3:Y:S01]  /*a090*/  @P2 LDC R52, c[0x0][0xbf0] ;  /* 0x0002fc00ff342b82 */ /* 0x000ee20000000800 */
[----:B------:R-:W-:Y:S01]  /*a0a0*/  SEL R65, R48, R49, P0 ;  /* 0x0000003130417207 */ /* 0x000fe20000000000 */
[----:B------:R-:W-:Y:S01]  /*a0b0*/  ULDC.64 UR6, c[0x0][0xb48] ;  /* 0x0002d20000067ab9 */ /* 0x000fe20000000a00 */
[----:B------:R-:W-:Y:S01]  /*a0c0*/  SEL R13, R38, R39, P0 ;  /* 0x00000027260d7207 */ /* 0x000fe20000000000 */
[----:B------:R-:W-:Y:S01]  /*a0d0*/  ULDC.64 UR8, c[0x0][0xb28] ;  /* 0x0002ca0000087ab9 */ /* 0x000fe20000000a00 */
[----:B------:R-:W-:-:S02]  /*a0e0*/  SEL R53, R39, R38, P0 ;  /* 0x0000002627357207 */ /* 0x000fc40000000000 */
[----:B------:R-:W-:Y:S02]  /*a0f0*/  SEL R61, R49, R48, P0 ;  /* 0x00000030313d7207 */ /* 0x000fe40000000000 */
[----:B------:R-:W-:Y:S01]  /*a100*/  SEL R49, R26, R27, P0 ;  /* 0x0000001b1a317207 */ /* 0x000fe20000000000 */
[----:B0-----:R-:W-:Y:S01]  /*a110*/  IMAD R18, R6, UR43, RZ ;  /* 0x0000002b06127c24 */ /* 0x001fe2000f8e02ff */
[----:B------:R-:W-:Y:S01]  /*a120*/  SEL R57, R27, R26, P0 ;  /* 0x0000001a1b397207 */ /* 0x000fe20000000000 */
[----:B------:R-:W-:Y:S01]  /*a130*/  IMAD.IADD R26, R12, 0x1, -R35 ;  /* 0x000000010c1a7824 */ /* 0x000fe200078e0a23 */
[----:B------:R-:W-:Y:S01]  /*a140*/  SEL R83, R36, R37, P0 ;  /* 0x0000002524537207 */ /* 0x000fe20000000000 */
[----:B------:R-:W0:Y:S01]  /*a150*/  @P2 LDC R35, c[0x0][0xbec] ;  /* 0x0002fb00ff232b82 */ /* 0x000e220000000800 */
[----:B------:R-:W-:Y:S01]  /*a160*/  SEL R79, R37, R36, P0 ;  /* 0x00000024254f7207 */ /* 0x000fe20000000000 */
[----:B------:R-:W-:Y:S01]  /*a170*/  IMAD R7, R7, UR45, R18 ;  /* 0x0000002d07077c24 */ /* 0x000fe2000f8e0212 */
[----:B------:R-:W-:Y:S01]  /*a180*/  SEL R25, R54, R55, P0 ;  /* 0x0000003736197207 */ /* 0x000fe20000000000 */
[----:B------:R-:W-:Y:S01]  /*a190*/  IMAD.WIDE.U32 R20, R6, UR45, R20 ;  /* 0x0000002d06147c25 */ /* 0x000fe2000f8e0014 */
[----:B------:R-:W-:-:S02]  /*a1a0*/  SEL R17, R55, R54, P0 ;  /* 0x0000003637117207 */ /* 0x000fc40000000000 */
[----:B------:R-:W-:Y:S01]  /*a1b0*/  SEL R5, R46, R47, P0 ;  /* 0x0000002f2e057207 */ /* 0x000fe20000000000 */
[----:B------:R-:W4:Y:S01]  /*a1c0*/  LDC.64 R54, c[0x0][0xb40] ;  /* 0x0002d000ff367b82 */ /* 0x000f220000000a00 */
[----:B------:R-:W-:Y:S01]  /*a1d0*/  SEL R47, R47, R46, P0 ;  /* 0x0000002e2f2f7207 */ /* 0x000fe20000000000 */
[----:B------:R-:W-:Y:S01]  /*a1e0*/  IMAD.IADD R21, R21, 0x1, R7 ;  /* 0x0000000115157824 */ /* 0x000fe200078e0207 */
[----:B------:R-:W-:Y:S02]  /*a1f0*/  SEL R27, R42, R43, P0 ;  /* 0x0000002b2a1b7207 */ /* 0x000fe40000000000 */
[----:B------:R-:W-:Y:S02]  /*a200*/  SEL R23, R50, R51, P0 ;  /* 0x0000003332177207 */ /* 0x000fe40000000000 */
[----:B------:R-:W-:Y:S01]  /*a210*/  SEL R37, R43, R42, P0 ;  /* 0x0000002a2b257207 */ /* 0x000fe20000000000 */
[----:B------:R-:W5:Y:S01]  /*a220*/  @P2 LDC R46, c[0x0][0xbf0] ;  /* 0x0002fc00ff2e2b82 */ /* 0x000f620000000800 */
[----:B------:R-:W-:-:S02]  /*a230*/  LOP3.LUT P1, RZ, R12, 0x3, RZ, 0xc0, !PT ;  /* 0x000000030cff7812 */ /* 0x000fc4000782c0ff */
[----:B------:R-:W-:Y:S01]  /*a240*/  SEL R19, R51, R50, P0 ;  /* 0x0000003233137207 */ /* 0x000fe20000000000 */
[----:B0-----:R-:W-:-:S04]  /*a250*/  @P2 IMAD.HI.U32 R35, R44, R35, RZ ;  /* 0x000000232c232227 */ /* 0x001fc800078e00ff */
[----:B----4-:R-:W-:Y:S01]  /*a260*/  IMAD.WIDE.U32 R10, R54, UR45, R10 ;  /* 0x0000002d360a7c25 */ /* 0x010fe2000f8e000a */
[----:B--2---:R-:W-:Y:S01]  /*a270*/  LOP3.LUT R34, R8, 0x2, RZ, 0x3c, !PT ;  /* 0x0000000208227812 */ /* 0x004fe200078e3cff */
[----:B------:R-:W-:Y:S04]  /*a280*/  SHFL.IDX PT, R33, R89, R8, 0x1c1f ;  /* 0x001c1f0859217589 */ /* 0x000fe800000e0000 */
[----:B------:R-:W0:Y:S04]  /*a290*/  SHFL.IDX PT, R38, R85, R34, 0x1c1f ;  /* 0x001c1f2255267589 */ /* 0x000e2800000e0000 */
[----:B------:R-:W-:Y:S04]  /*a2a0*/  SHFL.IDX PT, R9, R9, R8, 0x1c1f ;  /* 0x001c1f0809097589 */ /* 0x000fe800000e0000 */
[----:B------:R2:W-:Y:S04]  /*a2b0*/  SHFL.IDX PT, R31, R65, R8, 0x1c1f ;  /* 0x001c1f08411f7589 */ /* 0x0005e800000e0000 */
[----:B------:R-:W4:Y:S04]  /*a2c0*/  SHFL.IDX PT, R36, R87, R34, 0x1c1f ;  /* 0x001c1f2257247589 */ /* 0x000f2800000e0000 */
[----:B------:R1:W-:Y:S01]  /*a2d0*/  SHFL.IDX PT, R30, R67, R8, 0x1c1f ;  /* 0x001c1f08431e7589 */ /* 0x0003e200000e0000 */
[----:B--2---:R-:W2:Y:S03]  /*a2e0*/  LDC R65, c[0x0][0xc50] ;  /* 0x00031400ff417b82 */ /* 0x004ea60000000800 */
[----:B------:R-:W-:Y:S04]  /*a2f0*/  SHFL.IDX PT, R40, R81, R8, 0x1c1f ;  /* 0x001c1f0851287589 */ /* 0x000fe800000e0000 */
[----:B------:R-:W-:Y:S01]  /*a300*/  SHFL.IDX PT, R39, R83, R8, 0x1c1f ;  /* 0x001c1f0853277589 */ /* 0x000fe200000e0000 */
[----:B0-----:R-:W-:Y:S01]  /*a310*/  SEL R6, R33, R38, P0 ;  /* 0x0000002621067207 */ /* 0x001fe20000000000 */
[----:B-1----:R-:W0:Y:S02]  /*a320*/  @P2 LDC R67, c[0x0][0xbec] ;  /* 0x0002fb00ff432b82 */ /* 0x002e240000000800 */
[----:B------:R-:W-:Y:S04]  /*a330*/  SHFL.IDX PT, R43, R73, R8, 0x1c1f ;  /* 0x001c1f08492b7589 */ /* 0x000fe800000e0000 */
[----:B------:R-:W-:Y:S04]  /*a340*/  SHFL.IDX PT, R32, R75, R8, 0x1c1f ;  /* 0x001c1f084b207589 */ /* 0x000fe800000e0000 */
[----:B------:R-:W-:Y:S01]  /*a350*/  SHFL.IDX PT, R16, R49, R8, 0x1c1f ;  /* 0x001c1f0831107589 */ /* 0x000fe200000e0000 */
[----:B----4-:R-:W-:-:S02]  /*a360*/  SEL R7, R9, R36, P0 ;  /* 0x0000002409077207 */ /* 0x010fc40000000000 */
[----:B------:R-:W-:Y:S01]  /*a370*/  SEL R9, R36, R9, P0 ;  /* 0x0000000924097207 */ /* 0x000fe20000000000 */
[----:B------:R-:W-:Y:S01]  /*a380*/  SHFL.IDX PT, R15, R15, R8, 0x1c1f ;  /* 0x001c1f080f0f7589 */ /* 0x000fe200000e0000 */
[----:B------:R-:W-:-:S03]  /*a390*/  IMAD R36, R54, UR43, RZ ;  /* 0x0000002b36247c24 */ /* 0x000fc6000f8e02ff */
[----:B------:R-:W-:Y:S04]  /*a3a0*/  SHFL.IDX PT, R14, R41, R8, 0x1c1f ;  /* 0x001c1f08290e7589 */ /* 0x000fe800000e0000 */
[----:B------:R-:W-:Y:S01]  /*a3b0*/  SHFL.IDX PT, R13, R13, R8, 0x1c1f ;  /* 0x001c1f080d0d7589 */ /* 0x000fe200000e0000 */
[----:B0-----:R-:W-:-:S03]  /*a3c0*/  @P2 IMAD.HI.U32 R67, R44, R67, RZ ;  /* 0x000000432c432227 */ /* 0x001fc600078e00ff */
[----:B------:R-:W-:Y:S04]  /*a3d0*/  SHFL.IDX PT, R12, R27, R8, 0x1c1f ;  /* 0x001c1f081b0c7589 */ /* 0x000fe800000e0000 */
[----:B------:R-:W-:Y:S04]  /*a3e0*/  SHFL.IDX PT, R5, R5, R8, 0x1c1f ;  /* 0x001c1f0805057589 */ /* 0x000fe800000e0000 */
        /* <DEDUP_REMOVED lines=8> */
[----:B-----5:R-:W-:Y:S01]  /*a470*/  @P2 SHF.R.U32.HI R33, RZ, R46, R35 ;  /* 0x0000002eff212219 */ /* 0x020fe20000011623 */
        /* <DEDUP_REMOVED lines=20> */
[----:B----4-:R-:W-:Y:S01]  /*a5c0*/  IMAD.MOV.U32 R37, RZ, RZ, R44 ;  /* 0x000000ffff257224 */ /* 0x010fe200078e002c */
[----:B---3--:R-:W-:Y:S01]  /*a5d0*/  @P2 SHF.R.U32.HI R37, RZ, R52, R67 ;  /* 0x00000034ff252219 */ /* 0x008fe20000011643 */
        /* <DEDUP_REMOVED lines=74> */
[C---:B------:R-:W-:Y:S02]  /*aa80*/  VIADD R32, R49.reuse, 0x28 ;  /* 0x0000002831207836 */ /* 0x040fe40000000000 */
[C---:B------:R-:W-:Y:S01]  /*aa90*/  VIADD R33, R49.reuse, 0x30 ;  /* 0x0000003031217836 */ /* 0x040fe20000000000 */
        /* <DEDUP_REMOVED lines=23> */
[----:B------:R-:W-:-:S02]  /*ac10*/  @!P6 LOP3.LUT R35, R34, 0xfffffffe, RZ, 0xc0, !PT ;  /* 0xfffffffe2223e812 */ /* 0x000fc400078ec0ff */
[----:B-1----:R-:W-:Y:S01]  /*ac20*/  @!P4 LOP3.LUT R31, R32, 0xfffffffe, RZ, 0xc0, !PT ;  /* 0xfffffffe201fc812 */ /* 0x002fe200078ec0ff */
[--C-:B------:R-:W-:Y:S02]  /*ac30*/  @!P1 IMAD.WIDE R6, R7, 0x4, R46.reuse ;  /* 0x0000000407069825 */ /* 0x100fe400078e022e */
[----:B------:R-:W-:Y:S02]  /*ac40*/  @!P2 LEA.HI R3, R3, R3, RZ, 0x1 ;  /* 0x000000030303a211 */ /* 0x000fe400078f08ff */
[--C-:B------:R-:W-:Y:S01]  /*ac50*/  @!P4 IMAD.WIDE R30, R31, 0x4, R46.reuse ;  /* 0x000000041f1ec825 */ /* 0x100fe200078e022e */
[----:B------:R1:W-:Y:S01]  /*ac60*/  @!P1 ST.E.64 desc[UR52][R6.64], R10 ;  /* 0x0000000a06009985 */ /* 0x0003e2000c101b34 */
[----:B------:R-:W-:Y:S02]  /*ac70*/  @!P2 LOP3.LUT R3, R3, 0xfffffffe, RZ, 0xc0, !PT ;  /* 0xfffffffe0303a812 */ /* 0x000fe400078ec0ff */
        /* <DEDUP_REMOVED lines=8> */
.L_x_15456:
[----:B------:R-:W-:Y:S05]  /*ad00*/  BSYNC B0 ;  /* 0x0000000000007941 */ /* 0x000fea0003800000 */
.L_x_15455:
        /* <DEDUP_REMOVED lines=68> */
.L_x_15454:
        /* <DEDUP_REMOVED lines=58> */
.L_x_15413:
        /* <DEDUP_REMOVED lines=18> */
.L_x_15457:
[----:B------:R-:W-:Y:S01]  /*b610*/  ULDC UR41, c[0x0][0xc50] ;  /* 0x0003140000297ab9 */ /* 0x000fe20000000800 */
[----:B------:R-:W-:Y:S01]  /*b620*/  UMOV UR39, UR6 ;  /* 0x0000000600277c82 */ /* 0x000fe20008000000 */
[----:B------:R-:W-:-:S11]  /*b630*/  UISETP.NE.AND UP0, UPT, UR41, 0x1, UPT ;  /* 0x000000012900788c */ /* 0x000fd6000bf05270 */
[----:B------:R-:W-:Y:S01]  /*b640*/  @UP0 ULDC UR4, c[0x0][0xc54] ;  /* 0x0003150000040ab9 */ /* 0x000fe20000000800 */
[----:B------:R-:W-:Y:S01]  /*b650*/  @UP0 ULDC UR7, c[0x0][0xc58] ;  /* 0x0003160000070ab9 */ /* 0x000fe20000000800 */
[----:B------:R-:W-:-:S04]  /*b660*/  UIMAD.WIDE.U32 UR4, UR6, UR4, URZ ;  /* 0x00000004060472a5 */ /* 0x000fc8000f8e003f */
[----:B------:R-:W-:-:S12]  /*b670*/  @UP0 USHF.R.U32.HI UR39, URZ, UR7, UR5 ;  /* 0x000000073f270299 */ /* 0x000fd80008011605 */
.L_x_15458:
        /* <DEDUP_REMOVED lines=81> */
.L_x_15460:
        /* <DEDUP_REMOVED lines=34> */
.L_x_15461:
        /* <DEDUP_REMOVED lines=20> */
.L_x_15462:
        /* <DEDUP_REMOVED lines=20> */
.L_x_15463:
        /* <DEDUP_REMOVED lines=18> */
.L_x_15464:
        /* <DEDUP_REMOVED lines=17> */
.L_x_15517:
        /* <DEDUP_REMOVED lines=85> */
.L_x_15466:
        /* <DEDUP_REMOVED lines=13> */
.L_x_15518:
        /* <DEDUP_REMOVED lines=32> */
[----:B------:R-:W-:-:S04]  /*ca80*/  IMAD.WIDE.U32 R10, R13, UR39, R8 ;  /* 0x000000270d0a7c25 */ /* 0x000fc8000f8e0008 */
[----:B------:R-:W-:-:S04]  /*ca90*/  IMAD.MOV.U32 R8, RZ, RZ, -0xa0 ;  /* 0xffffff60ff087424 */ /* 0x000fc800078e00ff */
[----:B------:R-:W-:-:S04]  /*caa0*/  IMAD R8, R12, R8, UR36 ;  /* 0x000000240c087e24 */ /* 0x000fc8000f8e0208 */
[----:B------:R-:W-:Y:S01]  /*cab0*/  UIMAD UR4, UR6, UR4, URZ ;  /* 0x00000004060472a4 */ /* 0x000fe2000f8e023f */
[----:B------:R-:W-:Y:S02]  /*cac0*/  IMAD.IADD R8, R8, 0x1, -R28 ;  /* 0x0000000108087824 */ /* 0x000fe400078e0a1c */
[----:B------:R-:W-:Y:S01]  /*cad0*/  ULDC.64 UR6, c[0x0][0x318] ;  /* 0x0000c60000067ab9 */ /* 0x000fe20000000a00 */
[----:B------:R-:W-:Y:S01]  /*cae0*/  UIMAD UR4, UR39, UR5, UR4 ;  /* 0x00000005270472a4 */ /* 0x000fe2000f8e0204 */
[----:B------:R-:W-:Y:S01]  /*caf0*/  IMAD.U32 R17, RZ, RZ, UR7 ;  /* 0x00000007ff117e24 */ /* 0x000fe2000f8e00ff */
[----:B------:R-:W-:Y:S02]  /*cb00*/  IADD3 R9, P0, R10, UR6, RZ ;  /* 0x000000060a097c10 */ /* 0x000fe4000ff1e0ff */
[----:B------:R-:W-:Y:S02]  /*cb10*/  ISETP.GE.AND P4, PT, R8, 0x1, PT ;  /* 0x000000010800780c */ /* 0x000fe40003f86270 */
[----:B------:R-:W-:-:S02]  /*cb20*/  IADD3.X R10, R17, UR4, R11, P0, !PT ;  /* 0x00000004110a7c10 */ /* 0x000fc400087fe40b */
[----:B------:R-:W-:-:S04]  /*cb30*/  IADD3 R18, P0, R2, UR6, RZ ;  /* 0x0000000602127c10 */ /* 0x000fc8000ff1e0ff */
[----:B------:R-:W-:Y:S01]  /*cb40*/  IADD3.X R17, R17, UR4, R3, P0, !PT ;  /* 0x0000000411117c10 */ /* 0x000fe200087fe403 */
[----:B------:R-:W-:-:S03]  /*cb50*/  UMOV UR4, 0xffffffff ;  /* 0xffffffff00047882 */ /* 0x000fc60000000000 */
[----:B------:R-:W-:Y:S05]  /*cb60*/  BRA.DIV UR4, `(.L_x_15468) ;  /* 0x0000003604a07947 */ /* 0x000fea000b800000 */
        /* <DEDUP_REMOVED lines=38> */
.L_x_15530:
        /* <DEDUP_REMOVED lines=20> */
.L_x_15469:
[----:B------:R-:W-:Y:S01]  /*cf10*/  SYNCS.ARRIVE.TRANS64.A1T0 RZ, [UR43+0x12470], RZ ;  /* 0x012470ffffff79a7 */ /* 0x000fe2000810002b */
[----:B------:R-:W-:Y:S05]  /*cf20*/  @!P6 BRA `(.L_x_15470) ;  /* 0x000000000004e947 */ /* 0x000fea0003800000 */
[----:B------:R-:W-:Y:S01]  /*cf30*/  BPT.TRAP 0x1 ;  /* 0x000000040000795c */ /* 0x000fe20000300000 */
.L_x_15470:
[----:B------:R-:W-:-:S05]  /*cf40*/  IMAD.MOV.U32 R2, RZ, RZ, 0x1 ;  /* 0x00000001ff027424 */ /* 0x000fca00078e00ff */
[----:B------:R-:W-:-:S04]  /*cf50*/  SHF.L.U32 R2, R2, 0x1f, RZ ;  /* 0x0000001f02027819 */ /* 0x000fc800000006ff */
[----:B------:R-:W1:Y:S02]  /*cf60*/  SYNCS.PHASECHK.TRANS64.TRYWAIT P2, [UR43+0x12440], R2 ;  /* 0x01244002ff0075a7 */ /* 0x000e64000804016b */
[----:B-1----:R-:W-:Y:S05]  /*cf70*/  @!P2 BRA `(.L_x_15471) ;  /* 0x000000380070a947 */ /* 0x002fea0003800000 */
.L_x_15531:
        /* <DEDUP_REMOVED lines=71> */
.L_x_15543:
        /* <DEDUP_REMOVED lines=9> */
.L_x_15474:
[----:B------:R-:W-:Y:S05]  /*d480*/  BSYNC B0 ;  /* 0x0000000000007941 */ /* 0x000fea0003800000 */
.L_x_15473:
        /* <DEDUP_REMOVED lines=9> */
.L_x_15475:
        /* <DEDUP_REMOVED lines=30> */
.L_x_15476:
[----:B------:R-:W-:Y:S01]  /*d700*/  UISETP.NE.AND UP0, UPT, UR47, URZ, UPT ;  /* 0x0000003f2f00728c */ /* 0x000fe2000bf05270 */
[----:B------:R-:W-:Y:S01]  /*d710*/  IMAD.U32 R3, RZ, RZ, UR45 ;  /* 0x0000002dff037e24 */ /* 0x000fe2000f8e00ff */
[----:B------:R-:W0:Y:S01]  /*d720*/  LDC R6, c[0x0][0x448] ;  /* 0x00011200ff067b82 */ /* 0x000e220000000800 */
[----:B------:R-:W-:Y:S01]  /*d730*/  IMAD.U32 R4, RZ, RZ, UR36 ;  /* 0x00000024ff047e24 */ /* 0x000fe2000f8e00ff */
[----:B------:R-:W-:Y:S01]  /*d740*/  ULDC.64 UR6, c[0x0][0x2c8] ;  /* 0x0000b20000067ab9 */ /* 0x000fe20000000a00 */
[----:B------:R-:W-:Y:S01]  /*d750*/  IMAD R26, R3, 0xc0, R26 ;  /* 0x000000c0031a7824 */ /* 0x000fe200078e021a */
[----:B------:R-:W-:Y:S01]  /*d760*/  PLOP3.LUT P0, PT, PT, PT, UP0, 0x80, 0x0 ;  /* 0x000000000000781c */ /* 0x000fe20003f0f008 */
[----:B------:R-:W-:Y:S01]  /*d770*/  IMAD.MOV.U32 R2, RZ, RZ, R4 ;  /* 0x000000ffff027224 */ /* 0x000fe200078e0004 */
[----:B------:R-:W-:Y:S01]  /*d780*/  PLOP3.LUT P1, PT, PT, PT, UP0, 0x80, 0x0 ;  /* 0x000000000000781c */ /* 0x000fe20003f2f008 */
[----:B------:R-:W-:Y:S02]  /*d790*/  IMAD.MOV.U32 R0, RZ, RZ, R26 ;  /* 0x000000ffff007224 */ /* 0x000fe400078e001a */
[----:B------:R-:W-:Y:S01]  /*d7a0*/  @UP0 ULDC UR4, c[0x0][0x44c] ;  /* 0x0001130000040ab9 */ /* 0x000fe20000000800 */
[----:B------:R-:W-:Y:S01]  /*d7b0*/  IMAD.U32 R3, RZ, RZ, UR44 ;  /* 0x0000002cff037e24 */ /* 0x000fe2000f8e00ff */
[----:B------:R-:W-:Y:S01]  /*d7c0*/  @UP0 ULDC UR8, c[0x0][0x44c] ;  /* 0x0001130000080ab9 */ /* 0x000fe20000000800 */
[----:B------:R-:W-:-:S05]  /*d7d0*/  IMAD.U32 R5, RZ, RZ, UR37 ;  /* 0x00000025ff057e24 */ /* 0x000fca000f8e00ff */
        /* <DEDUP_REMOVED lines=48> */
[----:B------:R-:W-:Y:S01]  /*dae0*/  IMAD.U32 R7, RZ, RZ, UR45 ;  /* 0x0000002dff077e24 */ /* 0x000fe2000f8e00ff */
[----:B------:R-:W-:Y:S02]  /*daf0*/  ULDC UR4, c[0x0][0x288] ;  /* 0x0000a20000047ab9 */ /* 0x000fe40000000800 */
[----:B------:R-:W1:Y:S01]  /*db00*/  SHFL.IDX PT, R2, R4, RZ, 0x1c1f ;  /* 0x001c1fff04027589 */ /* 0x000e6200000e0000 */
[----:B------:R-:W-:Y:S02]  /*db10*/  IMAD R6, R6, UR4, RZ ;  /* 0x0000000406067c24 */ /* 0x000fe4000f8e02ff */
[----:B------:R-:W-:Y:S01]  /*db20*/  IMAD R7, R7, 0xc0, R28 ;  /* 0x000000c007077824 */ /* 0x000fe200078e021c */
[----:B------:R-:W2:Y:S03]  /*db30*/  SHFL.IDX PT, R11, R0, 0x1, 0x1c1f ;  /* 0x003c1f00000b7f89 */ /* 0x000ea600000e0000 */
[C---:B------:R-:W-:Y:S01]  /*db40*/  VIADD R10, R7.reuse, 0x20 ;  /* 0x00000020070a7836 */ /* 0x040fe20000000000 */
[-C--:B------:R-:W-:Y:S01]  /*db50*/  ISETP.GE.AND P2, PT, R7, R6.reuse, PT ;  /* 0x000000060700720c */ /* 0x080fe20003f46270 */
[----:B------:R-:W3:Y:S04]  /*db60*/  SHFL.IDX PT, R9, R4, 0x1, 0x1c1f ;  /* 0x003c1f0004097f89 */ /* 0x000ee800000e0000 */
[----:B------:R-:W4:Y:S04]  /*db70*/  SHFL.IDX PT, R12, R0, 0x2, 0x1c1f ;  /* 0x005c1f00000c7f89 */ /* 0x000f2800000e0000 */
[----:B------:R-:W-:Y:S04]  /*db80*/  SHFL.IDX PT, R0, R0, 0x3, 0x1c1f ;  /* 0x007c1f0000007f89 */ /* 0x000fe800000e0000 */
        /* <DEDUP_REMOVED lines=15> */
[----:B------:R-:W-:Y:S02]  /*dc80*/  @!P1 IMAD.MOV.U32 R3, RZ, RZ, R9 ;  /* 0x000000ffff039224 */ /* 0x000fe400078e0009 */
[----:B------:R-:W-:-:S03]  /*dc90*/  VIADD R9, R7, 0x60 ;  /* 0x0000006007097836 */ /* 0x000fc60000000000 */
        /* <DEDUP_REMOVED lines=18> */
.L_x_15556:
        /* <DEDUP_REMOVED lines=17> */
.L_x_15557:
[----:B------:R-:W-:-:S04]  /*ded0*/  UIADD3 UR4, UR49, -0x2, URZ ;  /* 0xfffffffe31047890 */ /* 0x000fc8000fffe03f */
[----:B------:R-:W-:-:S06]  /*dee0*/  UISETP.GE.AND UP0, UPT, UR4, UR48, UPT ;  /* 0x000000300400728c */ /* 0x000fcc000bf06270 */
[----:B------:R-:W-:-:S13]  /*def0*/  PLOP3.LUT P0, PT, PT, PT, UP0, 0x80, 0x0 ;  /* 0x000000000000781c */ /* 0x000fda0003f0f008 */
[----:B------:R-:W-:Y:S05]  /*df00*/  @!P0 BRA `(.L_x_15479) ;  /* 0x0000001400648947 */ /* 0x000fea0003800000 */
[----:B------:R-:W1:Y:S01]  /*df10*/  S2R R2, SR_TID.X ;  /* 0x0000000000027919 */ /* 0x000e620000002100 */
[----:B------:R-:W-:Y:S01]  /*df20*/  UIADD3 UR4, UR41, 0x1, URZ ;  /* 0x0000000129047890 */ /* 0x000fe2000fffe03f */
[----:B0-----:R-:W-:Y:S01]  /*df30*/  LOP3.LUT R0, RZ, UR40, RZ, 0x33, !PT ;  /* 0x00000028ff007c12 */ /* 0x001fe2000f8e33ff */
[----:B------:R-:W-:Y:S01]  /*df40*/  ULOP3.LUT UR5, URZ, UR42, URZ, 0x33, !UPT ;  /* 0x0000002a3f057292 */ /* 0x000fe2000f8e333f */
[----:B------:R-:W-:Y:S01]  /*df50*/  IMAD.MOV.U32 R24, RZ, RZ, 0x1 ;  /* 0x00000001ff187424 */ /* 0x000fe200078e00ff */
[----:B------:R-:W-:Y:S01]  /*df60*/  UIMAD UR4, UR4, UR38, URZ ;  /* 0x00000026040472a4 */ /* 0x000fe2000f8e023f */
[----:B------:R-:W-:-:S05]  /*df70*/  IMAD.MOV.U32 R21, RZ, RZ, RZ ;  /* 0x000000ffff157224 */ /* 0x000fca00078e00ff */
[----:B------:R-:W-:-:S04]  /*df80*/  LOP3.LUT R3, RZ, UR4, RZ, 0x33, !PT ;  /* 0x00000004ff037c12 */ /* 0x000fc8000f8e33ff */
[----:B------:R-:W-:Y:S01]  /*df90*/  VIMNMX3 R3, R0, UR5, R3, !PT ;  /* 0x0000000500037c0f */ /* 0x000fe2000f800103 */
[----:B-1----:R-:W-:-:S05]  /*dfa0*/  IMAD.SHL.U32 R2, R2, 0x20, RZ ;  /* 0x0000002002027824 */ /* 0x002fca00078e00ff */
[----:B------:R-:W-:-:S04]  /*dfb0*/  LOP3.LUT R2, R2, 0x60, RZ, 0xc0, !PT ;  /* 0x0000006002027812 */ /* 0x000fc800078ec0ff */
[----:B------:R-:W-:Y:S02]  /*dfc0*/  IADD3 R16, R2, R16, R28 ;  /* 0x0000001002107210 */ /* 0x000fe40007ffe01c */
[----:B------:R-:W-:-:S03]  /*dfd0*/  IADD3 R2, -R3, -0x2, RZ ;  /* 0xfffffffe03027810 */ /* 0x000fc60007ffe1ff */
[----:B------:R-:W-:Y:S02]  /*dfe0*/  VIADD R16, R16, 0xfffffe20 ;  /* 0xfffffe2010107836 */ /* 0x000fe40000000000 */
[----:B------:R0:W-:Y:S02]  /*dff0*/  STL [R1+0xc], R2 ;  /* 0x00000c0201007387 */ /* 0x0001e40000100800 */
[----:B------:R-:W-:-:S07]  /*e000*/  IMAD R0, R3, -0xa0, R16 ;  /* 0xffffff6003007824 */ /* 0x000fce00078e0210 */
.L_x_15494:
        /* <DEDUP_REMOVED lines=51> */
.L_x_15480:
[----:B------:R-:W-:Y:S02]  /*e340*/  LEA R5, R4, UR43, 0x3 ;  /* 0x0000002b04057c11 */ /* 0x000fe4000f8e18ff */
[----:B------:R-:W-:-:S04]  /*e350*/  SHF.L.U32 R29, R3, 0x1f, RZ ;  /* 0x0000001f031d7819 */ /* 0x000fc800000006ff */
[----:B------:R-:W0:Y:S02]  /*e360*/  SYNCS.PHASECHK.TRANS64.TRYWAIT P1, [R5+URZ+0x12480], R29 ;  /* 0x0124801d050075a7 */ /* 0x000e24000802017f */
[----:B0-----:R-:W-:Y:S05]  /*e370*/  @!P1 BRA `(.L_x_15481) ;  /* 0x0000003000e09947 */ /* 0x001fea0003800000 */
.L_x_15558:
        /* <DEDUP_REMOVED lines=75> */
.L_x_15570:
        /* <DEDUP_REMOVED lines=19> */
.L_x_15483:
[----:B------:R2:W-:Y:S01]  /*e960*/  SYNCS.ARRIVE.TRANS64.A1T0 RZ, [R5+URZ+0x12470], RZ ;  /* 0x012470ff05ff79a7 */ /* 0x0005e2000810003f */
[----:B------:R-:W-:Y:S05]  /*e970*/  @!P2 BRA `(.L_x_15484) ;  /* 0x000000000004a947 */ /* 0x000fea0003800000 */
[----:B------:R-:W-:Y:S01]  /*e980*/  BPT.TRAP 0x1 ;  /* 0x000000040000795c */ /* 0x000fe20000300000 */
.L_x_15484:
[----:B------:R-:W3:Y:S02]  /*e990*/  SYNCS.PHASECHK.TRANS64.TRYWAIT P1, [R5+URZ+0x12440], R29 ;  /* 0x0124401d050075a7 */ /* 0x000ee4000802017f */
[----:B---3--:R-:W-:Y:S05]  /*e9a0*/  @!P1 BRA `(.L_x_15485) ;  /* 0x0000003400089947 */ /* 0x008fea0003800000 */
.L_x_15571:
        /* <DEDUP_REMOVED lines=65> */
.L_x_15583:
        /* <DEDUP_REMOVED lines=16> */
.L_x_15487:
[----:B------:R-:W-:Y:S01]  /*eec0*/  IMAD.U32 R2, RZ, RZ, UR46 ;  /* 0x0000002eff027e24 */ /* 0x000fe2000f8e00ff */
[----:B------:R0:W-:Y:S04]  /*eed0*/  SYNCS.ARRIVE.TRANS64.A1T0 RZ, [R5+URZ+0x12430], RZ ;  /* 0x012430ff05ff79a7 */ /* 0x0001e8000810003f */
[----:B------:R-:W-:-:S04]  /*eee0*/  LOP3.LUT R2, R2, 0x1, RZ, 0xfc, !PT ;  /* 0x0000000102027812 */ /* 0x000fc800078efcff */
[----:B------:R-:W-:-:S13]  /*eef0*/  ISETP.NE.AND P1, PT, R2, 0x3, PT ;  /* 0x000000030200780c */ /* 0x000fda0003f25270 */
[----:B0-----:R-:W-:Y:S05]  /*ef00*/  @!P1 BRA `(.L_x_15488) ;  /* 0x0000000000049947 */ /* 0x001fea0003800000 */
[----:B------:R-:W-:Y:S01]  /*ef10*/  BPT.TRAP 0x1 ;  /* 0x000000040000795c */ /* 0x000fe20000300000 */
.L_x_15488:
[----:B------:R-:W-:Y:S02]  /*ef20*/  LOP3.LUT R2, R24, 0x1, RZ, 0x3c, !PT ;  /* 0x0000000118027812 */ /* 0x000fe400078e3cff */
[----:B------:R-:W-:Y:S02]  /*ef30*/  LEA R3, R21, UR43, 0x3 ;  /* 0x0000002b15037c11 */ /* 0x000fe4000f8e18ff */
[----:B------:R-:W-:-:S04]  /*ef40*/  SHF.L.U32 R2, R2, 0x1f, RZ ;  /* 0x0000001f02027819 */ /* 0x000fc800000006ff */
[----:B------:R-:W0:Y:S02]  /*ef50*/  SYNCS.PHASECHK.TRANS64.TRYWAIT P2, [R3+URZ+0x12470], R2 ;  /* 0x01247002030075a7 */ /* 0x000e24000804017f */
[----:B0-----:R-:W-:Y:S05]  /*ef60*/  @!P2 BRA `(.L_x_15489) ;  /* 0x00000034000ca947 */ /* 0x001fea0003800000 */
.L_x_15584:
[----:B------:R-:W-:-:S06]  /*ef70*/  ULOP3.LUT UR4, UR46, 0x2, URZ, 0xfc, !UPT ;  /* 0x000000022e047892 */ /* 0x000fcc000f8efc3f */
[----:B--23--:R-:W-:-:S05]  /*ef80*/  IMAD.U32 R5, RZ, RZ, UR4 ;  /* 0x00000004ff057e24 */ /* 0x00cfca000f8e00ff */
[----:B------:R-:W-:-:S13]  /*ef90*/  ISETP.NE.AND P2, PT, R5, 0x3, PT ;  /* 0x000000030500780c */ /* 0x000fda0003f45270 */
[----:B------:R-:W-:Y:S05]  /*efa0*/  @!P2 BRA `(.L_x_15490) ;  /* 0x000000000004a947 */ /* 0x000fea0003800000 */
[----:B------:R-:W-:Y:S01]  /*efb0*/  BPT.TRAP 0x1 ;  /* 0x000000040000795c */ /* 0x000fe20000300000 */
.L_x_15490:
[----:B------:R-:W-:Y:S01]  /*efc0*/  SHF.L.U32 R6, R24, 0x1f, RZ ;  /* 0x0000001f18067819 */ /* 0x000fe200000006ff */
[----:B0-----:R-:W-:-:S03]  /*efd0*/  IMAD R2, R21, 0x2800, RZ ;  /* 0x0000280015027824 */ /* 0x001fc600078e02ff */
[----:B------:R-:W0:Y:S02]  /*efe0*/  SYNCS.PHASECHK.TRANS64.TRYWAIT P2, [R3+URZ+0x12460], R6 ;  /* 0x01246006030075a7 */ /* 0x000e24000804017f */
[----:B0-----:R-:W-:Y:S05]  /*eff0*/  @!P2 BRA `(.L_x_15491) ;  /* 0x0000003000fca947 */ /* 0x001fea0003800000 */
.L_x_15585:
        /* <DEDUP_REMOVED lines=61> */
.L_x_15492:
[----:B-1----:R1:W-:Y:S01]  /*f3d0*/  SYNCS.ARRIVE.TRANS64.A1T0 RZ, [R3+URZ+0x12450], RZ ;  /* 0x012450ff03ff79a7 */ /* 0x0023e2000810003f */
[----:B------:R-:W-:Y:S06]  /*f3e0*/  BAR.SYNC.DEFER_BLOCKING 0x2, 0x80 ;  /* 0x0082000000007b1d */ /* 0x000fec0000010000 */
[----:B------:R-:W-:Y:S05]  /*f3f0*/  @!P1 BRA `(.L_x_15493) ;  /* 0x0000000000049947 */ /* 0x000fea0003800000 */
[----:B------:R-:W-:Y:S01]  /*f400*/  BPT.TRAP 0x1 ;  /* 0x000000040000795c */ /* 0x000fe20000300000 */
.L_x_15493:
        /* <DEDUP_REMOVED lines=9> */
.L_x_15479:
[----:B0-----:R-:W-:Y:S02]  /*f4a0*/  IMAD.MOV.U32 R0, RZ, RZ, 0x1 ;  /* 0x00000001ff007424 */ /* 0x001fe400078e00ff */
[----:B------:R-:W-:-:S03]  /*f4b0*/  IMAD.MOV.U32 R4, RZ, RZ, RZ ;  /* 0x000000ffff047224 */ /* 0x000fc600078e00ff */
[----:B------:R0:W-:Y:S04]  /*f4c0*/  STL [R1+0x4], R0 ;  /* 0x0000040001007387 */ /* 0x0001e80000100800 */
.L_x_15495:
[----:B------:R-:W-:-:S06]  /*f4d0*/  ULOP3.LUT UR4, UR46, 0x1, URZ, 0xfc, !UPT ;  /* 0x000000012e047892 */ /* 0x000fcc000f8efc3f */
[----:B0-----:R-:W-:-:S05]  /*f4e0*/  IMAD.U32 R0, RZ, RZ, UR4 ;  /* 0x00000004ff007e24 */ /* 0x001fca000f8e00ff */
[----:B------:R-:W-:-:S13]  /*f4f0*/  ISETP.NE.AND P1, PT, R0, 0x3, PT ;  /* 0x000000030000780c */ /* 0x000fda0003f25270 */
[----:B------:R-:W-:Y:S05]  /*f500*/  @!P1 BRA `(.L_x_15496) ;  /* 0x0000000000049947 */ /* 0x000fea0003800000 */
[----:B------:R-:W-:Y:S01]  /*f510*/  BPT.TRAP 0x1 ;  /* 0x000000040000795c */ /* 0x000fe20000300000 */
.L_x_15496:
[----:B------:R-:W2:Y:S01]  /*f520*/  LDL R0, [R1+0x4] ;  /* 0x0000040001007983 */ /* 0x000ea20000100800 */
[----:B------:R-:W-:Y:S01]  /*f530*/  LEA R2, R4, UR43, 0x3 ;  /* 0x0000002b04027c11 */ /* 0x000fe2000f8e18ff */
[----:B------:R-:W-:Y:S01]  /*f540*/  BSSY B0, `(.L_x_15497) ;  /* 0x0000005000007945 */ /* 0x000fe20003800000 */
[----:B--2---:R-:W-:-:S04]  /*f550*/  LOP3.LUT R3, R0, 0x1, RZ, 0x3c, !PT ;  /* 0x0000000100037812 */ /* 0x004fc800078e3cff */
[----:B------:R-:W-:-:S04]  /*f560*/  SHF.L.U32 R3, R3, 0x1f, RZ ;  /* 0x0000001f03037819 */ /* 0x000fc800000006ff */
[----:B------:R-:W0:Y:S02]  /*f570*/  SYNCS.PHASECHK.TRANS64.TRYWAIT P0, [R2+URZ+0x12470], R3 ;  /* 0x01247003020075a7 */ /* 0x000e24000800017f */
[----:B0-----:R-:W-:Y:S05]  /*f580*/  @!P0 BRA `(.L_x_15498) ;  /* 0x0000002c00ac8947 */ /* 0x001fea0003800000 */
.L_x_15586:
[----:B------:R-:W-:Y:S05]  /*f590*/  BSYNC B0 ;  /* 0x0000000000007941 */ /* 0x000fea0003800000 */
.L_x_15497:
[----:B------:R-:W-:-:S06]  /*f5a0*/  ULOP3.LUT UR4, UR46, 0x2, URZ, 0xfc, !UPT ;  /* 0x000000022e047892 */ /* 0x000fcc000f8efc3f */
[----:B------:R-:W-:-:S05]  /*f5b0*/  IMAD.U32 R0, RZ, RZ, UR4 ;  /* 0x00000004ff007e24 */ /* 0x000fca000f8e00ff */
[----:B------:R-:W-:-:S13]  /*f5c0*/  ISETP.NE.AND P0, PT, R0, 0x3, PT ;  /* 0x000000030000780c */ /* 0x000fda0003f05270 */
[----:B------:R-:W-:Y:S05]  /*f5d0*/  @!P0 BRA `(.L_x_15499) ;  /* 0x0000000000048947 */ /* 0x000fea0003800000 */
[----:B------:R-:W-:Y:S01]  /*f5e0*/  BPT.TRAP 0x1 ;  /* 0x000000040000795c */ /* 0x000fe20000300000 */
.L_x_15499:
[----:B------:R-:W2:Y:S02]  /*f5f0*/  LDL R0, [R1+0x4] ;  /* 0x0000040001007983 */ /* 0x000ea40000100800 */
[----:B--2---:R-:W-:Y:S01]  /*f600*/  SHF.L.U32 R5, R0, 0x1f, RZ ;  /* 0x0000001f00057819 */ /* 0x004fe200000006ff */
[----:B------:R-:W-:-:S03]  /*f610*/  IMAD R0, R4, 0x2800, RZ ;  /* 0x0000280004007824 */ /* 0x000fc600078e02ff */
[----:B------:R-:W1:Y:S02]  /*f620*/  SYNCS.PHASECHK.TRANS64.TRYWAIT P0, [R2+URZ+0x12460], R5 ;  /* 0x01246005020075a7 */ /* 0x000e64000800017f */
[----:B0-----:R-:W-:Y:S01]  /*f630*/  LOP3.LUT R3, R0, R22, RZ, 0xfc, !PT ;  /* 0x0000001600037212 */ /* 0x001fe200078efcff */
[----:B-1----:R-:W-:Y:S06]  /*f640*/  @!P0 BRA `(.L_x_15500) ;  /* 0x0000002c00908947 */ /* 0x002fec0003800000 */
.L_x_15587:
        /* <DEDUP_REMOVED lines=60> */
.L_x_15501:
[----:B-1----:R1:W-:Y:S01]  /*fa10*/  SYNCS.ARRIVE.TRANS64.A1T0 RZ, [R2+URZ+0x12450], RZ ;  /* 0x012450ff02ff79a7 */ /* 0x0023e2000810003f */
[----:B------:R-:W-:Y:S06]  /*fa20*/  BAR.SYNC.DEFER_BLOCKING 0x2, 0x80 ;  /* 0x0082000000007b1d */ /* 0x000fec0000010000 */
[----:B------:R-:W-:Y:S05]  /*fa30*/  @!P1 BRA `(.L_x_15502) ;  /* 0x0000000000049947 */ /* 0x000fea0003800000 */
[----:B------:R-:W-:Y:S01]  /*fa40*/  BPT.TRAP 0x1 ;  /* 0x000000040000795c */ /* 0x000fe20000300000 */
.L_x_15502:
        /* <DEDUP_REMOVED lines=11> */
.L_x_15459:
[----:B------:R-:W0:Y:S01]  /*fb00*/  S2R R5, SR_CgaCtaId ;  /* 0x0000000000057919 */ /* 0x000e220000008800 */
[----:B------:R-:W-:Y:S02]  /*fb10*/  MOV R4, 0x400 ;  /* 0x0000040000047802 */ /* 0x000fe40000000f00 */
[----:B------:R-:W-:Y:S02]  /*fb20*/  SHF.L.U32 R3, R3, 0x1f, RZ ;  /* 0x0000001f03037819 */ /* 0x000fe400000006ff */
[----:B0-----:R-:W-:-:S04]  /*fb30*/  LEA R6, R5, R4, 0x18 ;  /* 0x0000000405067211 */ /* 0x001fc800078ec0ff */
[----:B------:R-:W0:Y:S02]  /*fb40*/  SYNCS.PHASECHK.TRANS64.TRYWAIT P0, [R6+URZ+0x12420], R3 ;  /* 0x01242003060075a7 */ /* 0x000e24000800017f */
[----:B0-----:R-:W-:Y:S05]  /*fb50*/  @!P0 BRA `(.L_x_15503) ;  /* 0x0000002800608947 */ /* 0x001fea0003800000 */
.L_x_15588:
        /* <DEDUP_REMOVED lines=13> */
.L_x_15504:
[----:B------:R-:W-:Y:S01]  /*fc30*/  IMAD R5, R2, 0x8, R6 ;  /* 0x0000000802057824 */ /* 0x000fe200078e0206 */
[----:B------:R-:W-:Y:S01]  /*fc40*/  SHF.L.U32 R4, R0, 0x1f, RZ ;  /* 0x0000001f00047819 */ /* 0x000fe200000006ff */
[----:B------:R-:W-:-:S03]  /*fc50*/  VIADD R2, R2, 0x1 ;  /* 0x0000000102027836 */ /* 0x000fc60000000000 */
[----:B------:R-:W0:Y:S02]  /*fc60*/  SYNCS.PHASECHK.TRANS64.TRYWAIT P1, [R5+URZ+0x12440], R4 ;  /* 0x01244004050075a7 */ /* 0x000e24000802017f */
[----:B------:R-:W-:-:S04]  /*fc70*/  ISETP.NE.AND P2, PT, R2, 0x2, PT ;  /* 0x000000020200780c */ /* 0x000fc80003f45270 */
[----:B------:R-:W-:Y:S01]  /*fc80*/  SEL R3, RZ, 0x1, P2 ;  /* 0x00000001ff037807 */ /* 0x000fe20001000000 */
[----:B0-----:R-:W-:Y:S08]  /*fc90*/  @!P1 BRA `(.L_x_15505) ;  /* 0x0000002800249947 */ /* 0x001ff00003800000 */
.L_x_15589:
[----:B------:R-:W-:Y:S02]  /*fca0*/  SEL R2, R2, RZ, P2 ;  /* 0x000000ff02027207 */ /* 0x000fe40001000000 */
[----:B------:R-:W-:Y:S01]  /*fcb0*/  LOP3.LUT R0, R0, R3, RZ, 0x3c, !PT ;  /* 0x0000000300007212 */ /* 0x000fe200078e3cff */
[----:B------:R-:W-:Y:S06]  /*fcc0*/  @!P0 BRA `(.L_x_15506) ;  /* 0x0000000000048947 */ /* 0x000fec0003800000 */
[----:B------:R-:W-:Y:S01]  /*fcd0*/  BPT.TRAP 0x1 ;  /* 0x000000040000795c */ /* 0x000fe20000300000 */
.L_x_15506:
[----:B------:R-:W-:Y:S01]  /*fce0*/  IMAD R3, R2, 0x8, R6 ;  /* 0x0000000802037824 */ /* 0x000fe200078e0206 */
[----:B------:R-:W-:-:S04]  /*fcf0*/  SHF.L.U32 R0, R0, 0x1f, RZ ;  /* 0x0000001f00007819 */ /* 0x000fc800000006ff */
[----:B------:R-:W1:Y:S02]  /*fd00*/  SYNCS.PHASECHK.TRANS64.TRYWAIT P1, [R3+URZ+0x12440], R0 ;  /* 0x01244000030075a7 */ /* 0x000e64000802017f */
[----:B-1----:R-:W-:Y:S05]  /*fd10*/  @!P1 BRA `(.L_x_15507) ;  /* 0x0000002800189947 */ /* 0x002fea0003800000 */
.L_x_15590:
[----:B------:R-:W-:Y:S05]  /*fd20*/  @!P0 BRA `(.L_x_15508) ;  /* 0x0000000000048947 */ /* 0x000fea0003800000 */
[----:B------:R-:W-:Y:S01]  /*fd30*/  BPT.TRAP 0x1 ;  /* 0x000000040000795c */ /* 0x000fe20000300000 */
.L_x_15508:
[----:B------:R-:W2:Y:S02]  /*fd40*/  SYNCS.PHASECHK.TRANS64.TRYWAIT P1, [R5+URZ+0x12460], R4 ;  /* 0x01246004050075a7 */ /* 0x000ea4000802017f */
[----:B--2---:R-:W-:Y:S05]  /*fd50*/  @!P1 BRA `(.L_x_15509) ;  /* 0x00000028001c9947 */ /* 0x004fea0003800000 */
.L_x_15591:
[----:B------:R-:W-:Y:S05]  /*fd60*/  @!P0 BRA `(.L_x_15510) ;  /* 0x0000000000048947 */ /* 0x000fea0003800000 */
[----:B------:R-:W-:Y:S01]  /*fd70*/  BPT.TRAP 0x1 ;  /* 0x000000040000795c */ /* 0x000fe20000300000 */
.L_x_15510:
[----:B------:R-:W3:Y:S02]  /*fd80*/  SYNCS.PHASECHK.TRANS64.TRYWAIT P1, [R3+URZ+0x12460], R0 ;  /* 0x01246000030075a7 */ /* 0x000ee4000802017f */
[----:B---3--:R-:W-:Y:S05]  /*fd90*/  @!P1 BRA `(.L_x_15511) ;  /* 0x0000002800209947 */ /* 0x008fea0003800000 */
.L_x_15592:
[----:B------:R-:W-:Y:S05]  /*fda0*/  @!P0 BRA `(.L_x_15512) ;  /* 0x0000000000048947 */ /* 0x000fea0003800000 */
[----:B------:R-:W-:Y:S01]  /*fdb0*/  BPT.TRAP 0x1 ;  /* 0x000000040000795c */ /* 0x000fe20000300000 */
.L_x_15512:
[----:B------:R-:W4:Y:S02]  /*fdc0*/  SYNCS.PHASECHK.TRANS64.TRYWAIT P1, [R5+URZ+0x12480], R4 ;  /* 0x01248004050075a7 */ /* 0x000f24000802017f */
[----:B----4-:R-:W-:Y:S05]  /*fdd0*/  @!P1 BRA `(.L_x_15513) ;  /* 0x0000002800249947 */ /* 0x010fea0003800000 */
.L_x_15593:
[----:B------:R-:W-:Y:S05]  /*fde0*/  @!P0 BRA `(.L_x_15514) ;  /* 0x0000000000048947 */ /* 0x000fea0003800000 */
[----:B------:R-:W-:Y:S01]  /*fdf0*/  BPT.TRAP 0x1 ;  /* 0x000000040000795c */ /* 0x000fe20000300000 */
.L_x_15514:
[----:B------:R0:W0:Y:S02]  /*fe00*/  SYNCS.PHASECHK.TRANS64.TRYWAIT P0, [R3+URZ+0x12480], R0 ;  /* 0x01248000030075a7 */ /* 0x000024000800017f */
[----:B0-----:R-:W-:Y:S05]  /*fe10*/  @!P0 NANOSLEEP.SYNCS 0x989680 ;  /* 0x009896800000895d */ /* 0x001fea0003900000 */
[----:B------:R-:W0:Y:S02]  /*fe20*/  @!P0 SYNCS.PHASECHK.TRANS64 P0, [R3+URZ+0x12480], R0 ;  /* 0x01248000030085a7 */ /* 0x000e24000800007f */
[----:B0-----:R-:W-:Y:S05]  /*fe30*/  @!P0 BRA `(.L_x_15514) ;  /* 0xfffffffc00f08947 */ /* 0x001fea000383ffff */
.L_x_15415:
[----:B------:R-:W-:Y:S05]  /*fe40*/  BSYNC B6 ;  /* 0x0000000000067941 */ /* 0x000fea0003800000 */
.L_x_15412:
[----:B------:R-:W-:Y:S05]  /*fe50*/  EXIT ;  /* 0x000000000000794d */ /* 0x000fea0003800000 */
.L_x_15419:
[----:B0-----:R-:W-:-:S04]  /*fe60*/  IMAD.U32 R3, RZ, RZ, UR47 ;  /* 0x0000002fff037e24 */ /* 0x001fc8000f8e00ff */
[----:B------:R0:W1:Y:S03]  /*fe70*/  SYNCS.PHASECHK.TRANS64.TRYWAIT P0, [R3+URZ+0x12400], R0 ;  /* 0x01240000030075a7 */ /* 0x000066000800017f */
[----:B-1----:R-:W-:Y:S05]  /*fe80*/  @!P0 NANOSLEEP.SYNCS 0x989680 ;  /* 0x009896800000895d */ /* 0x002fea0003900000 */
[----:B------:R-:W1:Y:S02]  /*fe90*/  @!P0 SYNCS.PHASECHK.TRANS64 P0, [R3+URZ+0x12400], R0 ;  /* 0x01240000030085a7 */ /* 0x000e64000800007f */
[----:B-1----:R-:W-:Y:S05]  /*fea0*/  @!P0 BRA `(.L_x_15419) ;  /* 0xfffffffc00ec8947 */ /* 0x002fea000383ffff */
[----:B------:R-:W-:Y:S05]  /*feb0*/  BRA `(.L_x_15515) ;  /* 0xffffff1400ac7947 */ /* 0x000fea000383ffff */
.L_x_15423:
[----:B0-----:R-:W-:-:S04]  /*fec0*/  IMAD.U32 R3, RZ, RZ, UR47 ;  /* 0x0000002fff037e24 */ /* 0x001fc8000f8e00ff */
[----:B------:R0:W2:Y:S03]  /*fed0*/  SYNCS.PHASECHK.TRANS64.TRYWAIT P1, [R3+URZ+0x12430], R0 ;  /* 0x01243000030075a7 */ /* 0x0000a6000802017f */
[----:B--2---:R-:W-:Y:S05]  /*fee0*/  @!P1 NANOSLEEP.SYNCS 0x989680 ;  /* 0x009896800000995d */ /* 0x004fea0003900000 */
[----:B------:R-:W2:Y:S02]  /*fef0*/  @!P1 SYNCS.PHASECHK.TRANS64 P1, [R3+URZ+0x12430], R0 ;  /* 0x01243000030095a7 */ /* 0x000ea4000802007f */
[----:B--2---:R-:W-:Y:S05]  /*ff00*/  @!P1 BRA `(.L_x_15423) ;  /* 0xfffffffc00ec9947 */ /* 0x004fea000383ffff */
[----:B------:R-:W-:Y:S05]  /*ff10*/  BRA `(.L_x_15422) ;  /* 0xffffff1400c07947 */ /* 0x000fea000383ffff */
.L_x_15429:
[----:B-1----:R-:W-:-:S04]  /*ff20*/  IMAD.U32 R9, RZ, RZ, UR18 ;  /* 0x00000012ff097e24 */ /* 0x002fc8000f8e00ff */
[----:B------:R1:W2:Y:S03]  /*ff30*/  SYNCS.PHASECHK.TRANS64.TRYWAIT P1, [R9+URZ+0x12430], R0 ;  /* 0x01243000090075a7 */ /* 0x0002a6000802017f */
[----:B--2---:R-:W-:Y:S05]  /*ff40*/  @!P1 NANOSLEEP.SYNCS 0x989680 ;  /* 0x009896800000995d */ /* 0x004fea0003900000 */
[----:B------:R-:W2:Y:S02]  /*ff50*/  @!P1 SYNCS.PHASECHK.TRANS64 P1, [R9+URZ+0x12430], R0 ;  /* 0x01243000090095a7 */ /* 0x000ea4000802007f */
[----:B--2---:R-:W-:Y:S05]  /*ff60*/  @!P1 BRA `(.L_x_15429) ;  /* 0xfffffffc00ec9947 */ /* 0x004fea000383ffff */
[----:B------:R-:W-:Y:S05]  /*ff70*/  BRA `(.L_x_15428) ;  /* 0xffffff4400147947 */ /* 0x000fea000383ffff */
.L_x_15433:
[----:B-1----:R-:W-:-:S04]  /*ff80*/  IMAD.U32 R9, RZ, RZ, UR9 ;  /* 0x00000009ff097e24 */ /* 0x002fc8000f8e00ff */
[----:B------:R1:W2:Y:S03]  /*ff90*/  SYNCS.PHASECHK.TRANS64.TRYWAIT P1, [R9+URZ+0x12450], R0 ;  /* 0x01245000090075a7 */ /* 0x0002a6000802017f */
[----:B--2---:R-:W-:Y:S05]  /*ffa0*/  @!P1 NANOSLEEP.SYNCS 0x989680 ;  /* 0x009896800000995d */ /* 0x004fea0003900000 */
[----:B------:R-:W2:Y:S02]  /*ffb0*/  @!P1 SYNCS.PHASECHK.TRANS64 P1, [R9+URZ+0x12450], R0 ;  /* 0x01245000090095a7 */ /* 0x000ea4000802007f */
[----:B--2---:R-:W-:Y:S05]  /*ffc0*/  @!P1 BRA `(.L_x_15433) ;  /* 0xfffffffc00ec9947 */ /* 0x004fea000383ffff */
[----:B------:R-:W-:Y:S05]  /*ffd0*/  BRA `(.L_x_15432) ;  /* 0xffffff4800207947 */ /* 0x000fea000383ffff */
.L_x_15441:
[----:B-1----:R-:W-:-:S04]  /*ffe0*/  IMAD.U32 R9, RZ, RZ, UR17 ;  /* 0x00000011ff097e24 */ /* 0x002fc8000f8e00ff */
[----:B------:R1:W2:Y:S03]  /*fff0*/  SYNCS.PHASECHK.TRANS64.TRYWAIT P1, [R9+URZ+0x12430], R0 ;  /* 0x01243000090075a7 */ /* 0x0002a6000802017f */
[----:B--2---:R-:W-:Y:S05]  /*10000*/  @!P1 NANOSLEEP.SYNCS 0x989680 ;  /* 0x009896800000995d */ /* 0x004fea0003900000 */
[----:B------:R-:W2:Y:S02]  /*10010*/  @!P1 SYNCS.PHASECHK.TRANS64 P1, [R9+URZ+0x12430], R0 ;  /* 0x01243000090095a7 */ /* 0x000ea4000802007f */
[----:B--2---:R-:W-:Y:S05]  /*10020*/  @!P1 BRA `(.L_x_15441) ;  /* 0xfffffffc00ec9947 */ /* 0x004fea000383ffff */
[----:B------:R-:W-:Y:S05]  /*10030*/  BRA `(.L_x_15440) ;  /* 0xffffff7000707947 */ /* 0x000fea000383ffff */
.L_x_15445:
[----:B-1----:R-:W-:-:S04]  /*10040*/  IMAD.U32 R9, RZ, RZ, UR9 ;  /* 0x00000009ff097e24 */ /* 0x002fc8000f8e00ff */
[----:B------:R1:W2:Y:S03]  /*10050*/  SYNCS.PHASECHK.TRANS64.TRYWAIT P1, [R9+URZ+0x12450], R0 ;  /* 0x01245000090075a7 */ /* 0x0002a6000802017f */
[----:B--2---:R-:W-:Y:S05]  /*10060*/  @!P1 NANOSLEEP.SYNCS 0x989680 ;  /* 0x009896800000995d */ /* 0x004fea0003900000 */
[----:B------:R-:W2:Y:S02]  /*10070*/  @!P1 SYNCS.PHASECHK.TRANS64 P1, [R9+URZ+0x12450], R0 ;  /* 0x01245000090095a7 */ /* 0x000ea4000802007f */
[----:B--2---:R-:W-:Y:S05]  /*10080*/  @!P1 BRA `(.L_x_15445) ;  /* 0xfffffffc00ec9947 */ /* 0x004fea000383ffff */
[----:B------:R-:W-:Y:S05]  /*10090*/  BRA `(.L_x_15444) ;  /* 0xffffff7400787947 */ /* 0x000fea000383ffff */
.L_x_15452:
[----:B-1----:R-:W-:-:S04]  /*100a0*/  IMAD.U32 R6, RZ, RZ, UR16 ;  /* 0x00000010ff067e24 */ /* 0x002fc8000f8e00ff */
[----:B------:R1:W2:Y:S03]  /*100b0*/  SYNCS.PHASECHK.TRANS64.TRYWAIT P1, [R6+URZ+0x12450], R5 ;  /* 0x01245005060075a7 */ /* 0x0002a6000802017f */
[----:B--2---:R-:W-:Y:S05]  /*100c0*/  @!P1 NANOSLEEP.SYNCS 0x989680 ;  /* 0x009896800000995d */ /* 0x004fea0003900000 */
[----:B------:R-:W2:Y:S02]  /*100d0*/  @!P1 SYNCS.PHASECHK.TRANS64 P1, [R6+URZ+0x12450], R5 ;  /* 0x01245005060095a7 */ /* 0x000ea4000802007f */
[----:B--2---:R-:W-:Y:S05]  /*100e0*/  @!P1 BRA `(.L_x_15452) ;  /* 0xfffffffc00ec9947 */ /* 0x004fea000383ffff */
[----:B------:R-:W-:Y:S05]  /*100f0*/  BRA `(.L_x_15451) ;  /* 0xffffff9000b87947 */ /* 0x000fea000383ffff */
.L_x_15465:
[----:B------:R-:W-:Y:S02]  /*10100*/  IMAD.MOV.U32 R13, RZ, RZ, R22 ;  /* 0x000000ffff0d7224 */ /* 0x000fe400078e0016 */
[----:B------:R-:W-:Y:S02]  /*10110*/  IMAD.MOV.U32 R12, RZ, RZ, RZ ;  /* 0x000000ffff0c7224 */ /* 0x000fe400078e00ff */
[----:B------:R-:W-:Y:S02]  /*10120*/  IMAD.MOV.U32 R11, RZ, RZ, 0x1f ;  /* 0x0000001fff0b7424 */ /* 0x000fe400078e00ff */
[----:B------:R-:W-:-:S07]  /*10130*/  IMAD.MOV.U32 R15, RZ, RZ, -0x1 ;  /* 0xffffffffff0f7424 */ /* 0x000fce00078e00ff */
[----:B0----5:R-:W-:Y:S05]  /*10140*/  WARPSYNC.COLLECTIVE R15, `(.L_x_15516) ;  /* 0x000000000f087348 */ /* 0x021fea0003c00000 */
[----:B------:R1:W2:Y:S02]  /*10150*/  SHFL.IDX P6, R14, R13, R12, R11 ;  /* 0x0000000c0d0e7389 */ /* 0x0002a400000c000b */
[----:B012--5:R-:W-:Y:S01]  /*10160*/  ENDCOLLECTIVE ;  /* 0x000000000000791b */ /* 0x027fe20003800000 */
.L_x_15516:
[----:B------:R-:W-:Y:S05]  /*10170*/  BRA `(.L_x_15517) ;  /* 0xffffffc000387947 */ /* 0x000fea000383ffff */
.L_x_15467:
[----:B-1----:R-:W-:-:S05]  /*10180*/  IMAD.MOV.U32 R2, RZ, RZ, 0x1 ;  /* 0x00000001ff027424 */ /* 0x002fca00078e00ff */
[----:B------:R-:W-:-:S04]  /*10190*/  SHF.L.U32 R2, R2, 0x1f, RZ ;  /* 0x0000001f02027819 */ /* 0x000fc800000006ff */
[----:B------:R1:W2:Y:S03]  /*101a0*/  SYNCS.PHASECHK.TRANS64.TRYWAIT P0, [R27+URZ+0x12480], R2 ;  /* 0x012480021b0075a7 */ /* 0x0002a6000800017f */
[----:B--2---:R-:W-:Y:S05]  /*101b0*/  @!P0 NANOSLEEP.SYNCS 0x989680 ;  /* 0x009896800000895d */ /* 0x004fea0003900000 */
[----:B------:R-:W2:Y:S02]  /*101c0*/  @!P0 SYNCS.PHASECHK.TRANS64 P0, [R27+URZ+0x12480], R2 ;  /* 0x012480021b0085a7 */ /* 0x000ea4000800007f */
[----:B--2---:R-:W-:Y:S05]  /*101d0*/  @!P0 BRA `(.L_x_15467) ;  /* 0xfffffffc00e88947 */ /* 0x004fea000383ffff */
[----:B------:R-:W-:Y:S05]  /*101e0*/  BRA `(.L_x_15518) ;  /* 0xffffffc400a47947 */ /* 0x000fea000383ffff */
.L_x_15468:
        /* <DEDUP_REMOVED lines=8> */
.L_x_15520:
[----:B------:R-:W-:Y:S05]  /*10270*/  BSYNC B0 ;  /* 0x0000000000007941 */ /* 0x000fea0003800000 */
.L_x_15519:
        /* <DEDUP_REMOVED lines=11> */
.L_x_15521:
        /* <DEDUP_REMOVED lines=12> */
.L_x_15522:
        /* <DEDUP_REMOVED lines=12> */
.L_x_15523:
        /* <DEDUP_REMOVED lines=12> */
.L_x_15524:
        /* <DEDUP_REMOVED lines=10> */
.L_x_15525:
        /* <DEDUP_REMOVED lines=12> */
.L_x_15526:
        /* <DEDUP_REMOVED lines=11> */
.L_x_15527:
        /* <DEDUP_REMOVED lines=18> */
.L_x_15528:
        /* <DEDUP_REMOVED lines=8> */
.L_x_15529:
[----:B------:R-:W-:Y:S01]  /*10920*/  IMAD.MOV.U32 R2, RZ, RZ, R14 ;  /* 0x000000ffff027224 */ /* 0x000fe200078e000e */
[----:B------:R-:W-:Y:S06]  /*10930*/  BRA `(.L_x_15530) ;  /* 0xffffffc400247947 */ /* 0x000fec000383ffff */
.L_x_15471:
[----:B-1----:R-:W-:-:S05]  /*10940*/  IMAD.MOV.U32 R2, RZ, RZ, 0x1 ;  /* 0x00000001ff027424 */ /* 0x002fca00078e00ff */
[----:B------:R-:W-:-:S04]  /*10950*/  SHF.L.U32 R2, R2, 0x1f, RZ ;  /* 0x0000001f02027819 */ /* 0x000fc800000006ff */
[----:B------:R1:W2:Y:S03]  /*10960*/  SYNCS.PHASECHK.TRANS64.TRYWAIT P2, [R27+URZ+0x12440], R2 ;  /* 0x012440021b0075a7 */ /* 0x0002a6000804017f */
[----:B--2---:R-:W-:Y:S05]  /*10970*/  @!P2 NANOSLEEP.SYNCS 0x989680 ;  /* 0x009896800000a95d */ /* 0x004fea0003900000 */
[----:B------:R-:W2:Y:S02]  /*10980*/  @!P2 SYNCS.PHASECHK.TRANS64 P2, [R27+URZ+0x12440], R2 ;  /* 0x012440021b00a5a7 */ /* 0x000ea4000804007f */
[----:B--2---:R-:W-:Y:S05]  /*10990*/  @!P2 BRA `(.L_x_15471) ;  /* 0xfffffffc00e8a947 */ /* 0x004fea000383ffff */
[----:B------:R-:W-:Y:S05]  /*109a0*/  BRA `(.L_x_15531) ;  /* 0xffffffc400747947 */ /* 0x000fea000383ffff */
.L_x_15472:
        /* <DEDUP_REMOVED lines=8> */
.L_x_15533:
[----:B------:R-:W-:Y:S05]  /*10a30*/  BSYNC B0 ;  /* 0x0000000000007941 */ /* 0x000fea0003800000 */
.L_x_15532:
        /* <DEDUP_REMOVED lines=8> */
.L_x_15534:
        /* <DEDUP_REMOVED lines=8> */
.L_x_15535:
        /* <DEDUP_REMOVED lines=9> */
.L_x_15536:
        /* <DEDUP_REMOVED lines=8> */
.L_x_15537:
        /* <DEDUP_REMOVED lines=9> */
.L_x_15538:
[----:B------:R-:W-:Y:S02]  /*10ce0*/  IMAD.MOV.U32 R13, RZ, RZ, R5 ;  /* 0x000000ffff0d7224 */ /* 0x000fe400078e0005 */
[----:B------:R-:W-:Y:S01]  /*10cf0*/  IMAD.MOV.U32 R12, RZ, RZ, 0x3 ;  /* 0x00000003ff0c7424 */ /* 0x000fe200078e00ff */
[----:B------:R-:W-:-:S13]  /*10d00*/  @P0 IADD3 R3, P2, R24, R14, RZ ;  /* 0x0000000e18030210 */ /* 0x000fda0007f5e0ff */
[----:B------:R-:W-:Y:S05]  /*10d10*/  WARPSYNC.COLLECTIVE R15, `(.L_x_15539) ;  /* 0x000000000f087348 */ /* 0x000fea0003c00000 */
[----:B------:R0:W1:Y:S02]  /*10d20*/  SHFL.IDX P6, R14, R13, R12, R11 ;  /* 0x0000000c0d0e7389 */ /* 0x00006400000c000b */
[----:B01----:R-:W-:Y:S01]  /*10d30*/  ENDCOLLECTIVE ;  /* 0x000000000000791b */ /* 0x003fe20003800000 */
.L_x_15539:
        /* <DEDUP_REMOVED lines=13> */
.L_x_15540:
[----:B------:R-:W-:Y:S02]  /*10e10*/  IMAD.MOV.U32 R13, RZ, RZ, R7 ;  /* 0x000000ffff0d7224 */ /* 0x000fe400078e0007 */
[----:B------:R-:W-:Y:S02]  /*10e20*/  IMAD.MOV.U32 R12, RZ, RZ, RZ ;  /* 0x000000ffff0c7224 */ /* 0x000fe400078e00ff */
[----:B------:R-:W-:-:S07]  /*10e30*/  IMAD.MOV.U32 R4, RZ, RZ, R14 ;  /* 0x000000ffff047224 */ /* 0x000fce00078e000e */
[----:B------:R-:W-:Y:S05]  /*10e40*/  WARPSYNC.COLLECTIVE R15, `(.L_x_15541) ;  /* 0x000000000f087348 */ /* 0x000fea0003c00000 */
[----:B------:R0:W1:Y:S02]  /*10e50*/  SHFL.IDX P6, R14, R13, R12, R11 ;  /* 0x0000000c0d0e7389 */ /* 0x00006400000c000b */
[----:B01----:R-:W-:Y:S01]  /*10e60*/  ENDCOLLECTIVE ;  /* 0x000000000000791b */ /* 0x003fe20003800000 */
.L_x_15541:
        /* <DEDUP_REMOVED lines=13> */
.L_x_15542:
[----:B------:R-:W-:Y:S05]  /*10f40*/  BRA `(.L_x_15543) ;  /* 0xffffffc400287947 */ /* 0x000fea000383ffff */
.L_x_15477:
[----:B------:R-:W-:Y:S02]  /*10f50*/  IMAD.MOV.U32 R13, RZ, RZ, R4 ;  /* 0x000000ffff0d7224 */ /* 0x000fe400078e0004 */
[----:B------:R-:W-:Y:S02]  /*10f60*/  IMAD.MOV.U32 R12, RZ, RZ, RZ ;  /* 0x000000ffff0c7224 */ /* 0x000fe400078e00ff */
[----:B------:R-:W-:Y:S02]  /*10f70*/  IMAD.MOV.U32 R11, RZ, RZ, 0x1c1f ;  /* 0x00001c1fff0b7424 */ /* 0x000fe400078e00ff */
[----:B------:R-:W-:Y:S02]  /*10f80*/  IMAD.MOV.U32 R15, RZ, RZ, -0x1 ;  /* 0xffffffffff0f7424 */ /* 0x000fe400078e00ff */
[----:B------:R-:W-:-:S07]  /*10f90*/  IMAD.U32 R7, RZ, RZ, UR45 ;  /* 0x0000002dff077e24 */ /* 0x000fce000f8e00ff */
[----:B------:R-:W-:Y:S05]  /*10fa0*/  WARPSYNC.COLLECTIVE R15, `(.L_x_15544) ;  /* 0x000000000f087348 */ /* 0x000fea0003c00000 */
[----:B------:R0:W1:Y:S02]  /*10fb0*/  SHFL.IDX P6, R14, R13, R12, R11 ;  /* 0x0000000c0d0e7389 */ /* 0x00006400000c000b */
[----:B01----:R-:W-:Y:S01]  /*10fc0*/  ENDCOLLECTIVE ;  /* 0x000000000000791b */ /* 0x003fe20003800000 */
.L_x_15544:
[----:B------:R-:W-:-:S04]  /*10fd0*/  IMAD R7, R7, 0xc0, R28 ;  /* 0x000000c007077824 */ /* 0x000fc800078e021c */
[----:B------:R-:W-:Y:S02]  /*10fe0*/  VIADD R9, R7, 0x20 ;  /* 0x0000002007097836 */ /* 0x000fe40000000000 */
[----:B------:R-:W-:Y:S02]  /*10ff0*/  IMAD.MOV.U32 R13, RZ, RZ, R0 ;  /* 0x000000ffff0d7224 */ /* 0x000fe400078e0000 */
[----:B------:R-:W-:-:S07]  /*11000*/  IMAD.MOV.U32 R2, RZ, RZ, R14 ;  /* 0x000000ffff027224 */ /* 0x000fce00078e000e */
[----:B------:R-:W-:Y:S05]  /*11010*/  WARPSYNC.COLLECTIVE R15, `(.L_x_15545) ;  /* 0x000000000f087348 */ /* 0x000fea0003c00000 */
[----:B------:R0:W1:Y:S02]  /*11020*/  SHFL.IDX P6, R14, R13, R12, R11 ;  /* 0x0000000c0d0e7389 */ /* 0x00006400000c000b */
[----:B01----:R-:W-:Y:S01]  /*11030*/  ENDCOLLECTIVE ;  /* 0x000000000000791b */ /* 0x003fe20003800000 */
.L_x_15545:
        /* <DEDUP_REMOVED lines=9> */
.L_x_15546:
        /* <DEDUP_REMOVED lines=11> */
.L_x_15547:
        /* <DEDUP_REMOVED lines=13> */
.L_x_15548:
[----:B------:R-:W-:Y:S02]  /*11250*/  @!P1 IMAD.MOV.U32 R3, RZ, RZ, R9 ;  /* 0x000000ffff039224 */ /* 0x000fe400078e0009 */
        /* <DEDUP_REMOVED lines=11> */
.L_x_15549:
        /* <DEDUP_REMOVED lines=8> */
.L_x_15550:
        /* <DEDUP_REMOVED lines=11> */
.L_x_15551:
[----:B------:R-:W-:Y:S02]  /*11440*/  IMAD.MOV.U32 R13, RZ, RZ, R8 ;  /* 0x000000ffff0d7224 */ /* 0x000fe400078e0008 */
[----:B------:R-:W-:Y:S02]  /*11450*/  IMAD.MOV.U32 R12, RZ, RZ, RZ ;  /* 0x000000ffff0c7224 */ /* 0x000fe400078e00ff */
[----:B------:R-:W-:-:S07]  /*11460*/  IMAD.MOV.U32 R0, RZ, RZ, R14 ;  /* 0x000000ffff007224 */ /* 0x000fce00078e000e */
[----:B------:R-:W-:Y:S05]  /*11470*/  WARPSYNC.COLLECTIVE R15, `(.L_x_15552) ;  /* 0x000000000f087348 */ /* 0x000fea0003c00000 */
[----:B------:R0:W1:Y:S02]  /*11480*/  SHFL.IDX P6, R14, R13, R12, R11 ;  /* 0x0000000c0d0e7389 */ /* 0x00006400000c000b */
[----:B01----:R-:W-:Y:S01]  /*11490*/  ENDCOLLECTIVE ;  /* 0x000000000000791b */ /* 0x003fe20003800000 */
.L_x_15552:
[----:B------:R-:W-:-:S05]  /*114a0*/  @!P1 IADD3 R9, P2, R24, R0, RZ ;  /* 0x0000000018099210 */ /* 0x000fca0007f5e0ff */
[----:B------:R-:W-:Y:S02]  /*114b0*/  @!P1 IMAD.X R3, RZ, RZ, R4, P2 ;  /* 0x000000ffff039224 */ /* 0x000fe400010e0604 */
[----:B------:R-:W-:Y:S02]  /*114c0*/  @!P1 IMAD.MOV.U32 R2, RZ, RZ, R9 ;  /* 0x000000ffff029224 */ /* 0x000fe400078e0009 */
[----:B------:R-:W-:-:S03]  /*114d0*/  IMAD.MOV.U32 R13, RZ, RZ, R5 ;  /* 0x000000ffff0d7224 */ /* 0x000fc600078e0005 */
        /* <DEDUP_REMOVED lines=8> */
.L_x_15553:
        /* <DEDUP_REMOVED lines=8> */
.L_x_15554:
        /* <DEDUP_REMOVED lines=12> */
.L_x_15555:
[----:B------:R-:W-:Y:S05]  /*116a0*/  BRA `(.L_x_15556) ;  /* 0xffffffc400c47947 */ /* 0x000fea000383ffff */
.L_x_15478:
[----:B0-----:R0:W1:Y:S02]  /*116b0*/  SYNCS.PHASECHK.TRANS64.TRYWAIT P0, [R27+URZ+0x12420], R0 ;  /* 0x012420001b0075a7 */ /* 0x001064000800017f */
[----:B-1----:R-:W-:Y:S05]  /*116c0*/  @!P0 NANOSLEEP.SYNCS 0x989680 ;  /* 0x009896800000895d */ /* 0x002fea0003900000 */
[----:B------:R-:W1:Y:S02]  /*116d0*/  @!P0 SYNCS.PHASECHK.TRANS64 P0, [R27+URZ+0x12420], R0 ;  /* 0x012420001b0085a7 */ /* 0x000e64000800007f */
[----:B-1----:R-:W-:Y:S05]  /*116e0*/  @!P0 BRA `(.L_x_15478) ;  /* 0xfffffffc00f08947 */ /* 0x002fea000383ffff */
[----:B------:R-:W-:Y:S05]  /*116f0*/  BRA `(.L_x_15557) ;  /* 0xffffffc400f47947 */ /* 0x000fea000383ffff */
.L_x_15481:
[----:B0-----:R0:W1:Y:S02]  /*11700*/  SYNCS.PHASECHK.TRANS64.TRYWAIT P1, [R5+URZ+0x12480], R29 ;  /* 0x0124801d050075a7 */ /* 0x001064000802017f */
[----:B-1----:R-:W-:Y:S05]  /*11710*/  @!P1 NANOSLEEP.SYNCS 0x989680 ;  /* 0x009896800000995d */ /* 0x002fea0003900000 */
[----:B------:R-:W1:Y:S02]  /*11720*/  @!P1 SYNCS.PHASECHK.TRANS64 P1, [R5+URZ+0x12480], R29 ;  /* 0x0124801d050095a7 */ /* 0x000e64000802007f */
[----:B-1----:R-:W-:Y:S05]  /*11730*/  @!P1 BRA `(.L_x_15481) ;  /* 0xfffffffc00f09947 */ /* 0x002fea000383ffff */
[----:B------:R-:W-:Y:S05]  /*11740*/  BRA `(.L_x_15558) ;  /* 0xffffffcc000c7947 */ /* 0x000fea000383ffff */
.L_x_15482:
        /* <DEDUP_REMOVED lines=8> */
.L_x_15560:
[----:B------:R-:W-:Y:S05]  /*117d0*/  BSYNC B0 ;  /* 0x0000000000007941 */ /* 0x000fea0003800000 */
.L_x_15559:
        /* <DEDUP_REMOVED lines=9> */
.L_x_15561:
        /* <DEDUP_REMOVED lines=12> */
.L_x_15562:
        /* <DEDUP_REMOVED lines=10> */
.L_x_15563:
        /* <DEDUP_REMOVED lines=12> */
.L_x_15564:
        /* <DEDUP_REMOVED lines=9> */
.L_x_15565:
        /* <DEDUP_REMOVED lines=12> */
.L_x_15566:
        /* <DEDUP_REMOVED lines=10> */
.L_x_15567:
[----:B------:R-:W-:Y:S02]  /*11c80*/  IMAD.MOV.U32 R13, RZ, RZ, R18 ;  /* 0x000000ffff0d7224 */ /* 0x000fe400078e0012 */
[----:B------:R-:W-:Y:S02]  /*11c90*/  IMAD.MOV.U32 R12, RZ, RZ, RZ ;  /* 0x000000ffff0c7224 */ /* 0x000fe400078e00ff */
[----:B------:R-:W-:Y:S02]  /*11ca0*/  IMAD.SHL.U32 R3, R3, 0x10, RZ ;  /* 0x0000001003037824 */ /* 0x000fe400078e00ff */
[----:B------:R-:W-:-:S07]  /*11cb0*/  IMAD.MOV.U32 R2, RZ, RZ, R14 ;  /* 0x000000ffff027224 */ /* 0x000fce00078e000e */
[----:B------:R-:W-:Y:S05]  /*11cc0*/  WARPSYNC.COLLECTIVE R15, `(.L_x_15568) ;  /* 0x000000000f087348 */ /* 0x000fea0003c00000 */
[----:B------:R0:W1:Y:S02]  /*11cd0*/  SHFL.IDX P6, R14, R13, R12, R11 ;  /* 0x0000000c0d0e7389 */ /* 0x00006400000c000b */
[----:B01----:R-:W-:Y:S01]  /*11ce0*/  ENDCOLLECTIVE ;  /* 0x000000000000791b */ /* 0x003fe20003800000 */
.L_x_15568:
        /* <DEDUP_REMOVED lines=12> */
.L_x_15569:
[----:B------:R-:W-:Y:S01]  /*11db0*/  IMAD.MOV.U32 R2, RZ, RZ, R14 ;  /* 0x000000ffff027224 */ /* 0x000fe200078e000e */
[----:B------:R-:W-:Y:S06]  /*11dc0*/  BRA `(.L_x_15570) ;  /* 0xffffffc800987947 */ /* 0x000fec000383ffff */
.L_x_15485:
[----:B---3--:R3:W4:Y:S02]  /*11dd0*/  SYNCS.PHASECHK.TRANS64.TRYWAIT P1, [R5+URZ+0x12440], R29 ;  /* 0x0124401d050075a7 */ /* 0x008724000802017f */
[----:B----4-:R-:W-:Y:S05]  /*11de0*/  @!P1 NANOSLEEP.SYNCS 0x989680 ;  /* 0x009896800000995d */ /* 0x010fea0003900000 */
[----:B------:R-:W4:Y:S02]  /*11df0*/  @!P1 SYNCS.PHASECHK.TRANS64 P1, [R5+URZ+0x12440], R29 ;  /* 0x0124401d050095a7 */ /* 0x000f24000802007f */
[----:B----4-:R-:W-:Y:S05]  /*11e00*/  @!P1 BRA `(.L_x_15485) ;  /* 0xfffffffc00f09947 */ /* 0x010fea000383ffff */
[----:B------:R-:W-:Y:S05]  /*11e10*/  BRA `(.L_x_15571) ;  /* 0xffffffc800e47947 */ /* 0x000fea000383ffff */
.L_x_15486:
        /* <DEDUP_REMOVED lines=8> */
.L_x_15573:
[----:B------:R-:W-:Y:S05]  /*11ea0*/  BSYNC B0 ;  /* 0x0000000000007941 */ /* 0x000fea0003800000 */
.L_x_15572:
        /* <DEDUP_REMOVED lines=9> */
.L_x_15574:
[----:B------:R-:W-:Y:S02]  /*11f40*/  IMAD.MOV.U32 R13, RZ, RZ, R10 ;  /* 0x000000ffff0d7224 */ /* 0x000fe400078e000a */
[----:B------:R-:W-:Y:S01]  /*11f50*/  IMAD.MOV.U32 R12, RZ, RZ, 0x1 ;  /* 0x00000001ff0c7424 */ /* 0x000fe200078e00ff */
[----:B------:R-:W-:-:S13]  /*11f60*/  IADD3 R2, P1, R17, R14, RZ ;  /* 0x0000000e11027210 */ /* 0x000fda0007f3e0ff */
[----:B------:R-:W-:Y:S05]  /*11f70*/  WARPSYNC.COLLECTIVE R15, `(.L_x_15575) ;  /* 0x000000000f087348 */ /* 0x000fea0003c00000 */
[----:B------:R0:W1:Y:S02]  /*11f80*/  SHFL.IDX P6, R14, R13, R12, R11 ;  /* 0x0000000c0d0e7389 */ /* 0x00006400000c000b */
[----:B01----:R-:W-:Y:S01]  /*11f90*/  ENDCOLLECTIVE ;  /* 0x000000000000791b */ /* 0x003fe20003800000 */
.L_x_15575:
        /* <DEDUP_REMOVED lines=12> */
.L_x_15576:
[----:B------:R-:W-:Y:S02]  /*12060*/  IMAD.MOV.U32 R13, RZ, RZ, R10 ;  /* 0x000000ffff0d7224 */ /* 0x000fe400078e000a */
[----:B------:R-:W-:Y:S02]  /*12070*/  IMAD.MOV.U32 R12, RZ, RZ, 0x2 ;  /* 0x00000002ff0c7424 */ /* 0x000fe400078e00ff */
[----:B------:R-:W-:-:S07]  /*12080*/  IMAD.MOV.U32 R2, RZ, RZ, R14 ;  /* 0x000000ffff027224 */ /* 0x000fce00078e000e */
[----:B------:R-:W-:Y:S05]  /*12090*/  WARPSYNC.COLLECTIVE R15, `(.L_x_15577) ;  /* 0x000000000f087348 */ /* 0x000fea0003c00000 */
[----:B------:R0:W1:Y:S02]  /*120a0*/  SHFL.IDX P6, R14, R13, R12, R11 ;  /* 0x0000000c0d0e7389 */ /* 0x00006400000c000b */
[----:B01----:R-:W-:Y:S01]  /*120b0*/  ENDCOLLECTIVE ;  /* 0x000000000000791b */ /* 0x003fe20003800000 */
.L_x_15577:
        /* <DEDUP_REMOVED lines=11> */
.L_x_15578:
[----:B------:R-:W-:Y:S02]  /*12170*/  IMAD.MOV.U32 R13, RZ, RZ, R10 ;  /* 0x000000ffff0d7224 */ /* 0x000fe400078e000a */
[----:B------:R-:W-:Y:S02]  /*12180*/  IMAD.MOV.U32 R12, RZ, RZ, 0x3 ;  /* 0x00000003ff0c7424 */ /* 0x000fe400078e00ff */
[----:B------:R-:W-:-:S07]  /*12190*/  IMAD.MOV.U32 R2, RZ, RZ, R14 ;  /* 0x000000ffff027224 */ /* 0x000fce00078e000e */
[----:B------:R-:W-:Y:S05]  /*121a0*/  WARPSYNC.COLLECTIVE R15, `(.L_x_15579) ;  /* 0x000000000f087348 */ /* 0x000fea0003c00000 */
[----:B------:R0:W1:Y:S02]  /*121b0*/  SHFL.IDX P6, R14, R13, R12, R11 ;  /* 0x0000000c0d0e7389 */ /* 0x00006400000c000b */
[----:B01----:R-:W-:Y:S01]  /*121c0*/  ENDCOLLECTIVE ;  /* 0x000000000000791b */ /* 0x003fe20003800000 */
.L_x_15579:
        /* <DEDUP_REMOVED lines=11> */
.L_x_15580:
[----:B------:R-:W-:Y:S02]  /*12280*/  IMAD.MOV.U32 R13, RZ, RZ, R8 ;  /* 0x000000ffff0d7224 */ /* 0x000fe400078e0008 */
[----:B------:R-:W-:Y:S02]  /*12290*/  IMAD.MOV.U32 R12, RZ, RZ, RZ ;  /* 0x000000ffff0c7224 */ /* 0x000fe400078e00ff */
[----:B------:R-:W-:-:S07]  /*122a0*/  IMAD.MOV.U32 R9, RZ, RZ, R14 ;  /* 0x000000ffff097224 */ /* 0x000fce00078e000e */
[----:B------:R-:W-:Y:S05]  /*122b0*/  WARPSYNC.COLLECTIVE R15, `(.L_x_15581) ;  /* 0x000000000f087348 */ /* 0x000fea0003c00000 */
[----:B------:R0:W1:Y:S02]  /*122c0*/  SHFL.IDX P6, R14, R13, R12, R11 ;  /* 0x0000000c0d0e7389 */ /* 0x00006400000c000b */
[----:B01----:R-:W-:Y:S01]  /*122d0*/  ENDCOLLECTIVE ;  /* 0x000000000000791b */ /* 0x003fe20003800000 */
.L_x_15581:
        /* <DEDUP_REMOVED lines=11> */
.L_x_15582:
[----:B------:R-:W-:Y:S05]  /*12390*/  BRA `(.L_x_15583) ;  /* 0xffffffc800887947 */ /* 0x000fea000383ffff */
.L_x_15489:
[----:B0-----:R0:W1:Y:S02]  /*123a0*/  SYNCS.PHASECHK.TRANS64.TRYWAIT P2, [R3+URZ+0x12470], R2 ;  /* 0x01247002030075a7 */ /* 0x001064000804017f */
[----:B-1----:R-:W-:Y:S05]  /*123b0*/  @!P2 NANOSLEEP.SYNCS 0x989680 ;  /* 0x009896800000a95d */ /* 0x002fea0003900000 */
[----:B------:R-:W1:Y:S02]  /*123c0*/  @!P2 SYNCS.PHASECHK.TRANS64 P2, [R3+URZ+0x12470], R2 ;  /* 0x012470020300a5a7 */ /* 0x000e64000804007f */
[----:B-1----:R-:W-:Y:S05]  /*123d0*/  @!P2 BRA `(.L_x_15489) ;  /* 0xfffffffc00f0a947 */ /* 0x002fea000383ffff */
[----:B------:R-:W-:Y:S05]  /*123e0*/  BRA `(.L_x_15584) ;  /* 0xffffffc800e07947 */ /* 0x000fea000383ffff */
.L_x_15491:
[----:B0-----:R0:W1:Y:S02]  /*123f0*/  SYNCS.PHASECHK.TRANS64.TRYWAIT P2, [R3+URZ+0x12460], R6 ;  /* 0x01246006030075a7 */ /* 0x001064000804017f */
[----:B-1----:R-:W-:Y:S05]  /*12400*/  @!P2 NANOSLEEP.SYNCS 0x989680 ;  /* 0x009896800000a95d */ /* 0x002fea0003900000 */
[----:B------:R-:W1:Y:S02]  /*12410*/  @!P2 SYNCS.PHASECHK.TRANS64 P2, [R3+URZ+0x12460], R6 ;  /* 0x012460060300a5a7 */ /* 0x000e64000804007f */
[----:B-1----:R-:W-:Y:S05]  /*12420*/  @!P2 BRA `(.L_x_15491) ;  /* 0xfffffffc00f0a947 */ /* 0x002fea000383ffff */
[----:B------:R-:W-:Y:S05]  /*12430*/  BRA `(.L_x_15585) ;  /* 0xffffffc800f07947 */ /* 0x000fea000383ffff */
.L_x_15498:
[----:B0-----:R0:W1:Y:S02]  /*12440*/  SYNCS.PHASECHK.TRANS64.TRYWAIT P0, [R2+URZ+0x12470], R3 ;  /* 0x01247003020075a7 */ /* 0x001064000800017f */
[----:B-1----:R-:W-:Y:S05]  /*12450*/  @!P0 NANOSLEEP.SYNCS 0x989680 ;  /* 0x009896800000895d */ /* 0x002fea0003900000 */
[----:B------:R-:W1:Y:S02]  /*12460*/  @!P0 SYNCS.PHASECHK.TRANS64 P0, [R2+URZ+0x12470], R3 ;  /* 0x01247003020085a7 */ /* 0x000e64000800007f */
[----:B-1----:R-:W-:Y:S05]  /*12470*/  @!P0 BRA `(.L_x_15498) ;  /* 0xfffffffc00f08947 */ /* 0x002fea000383ffff */
[----:B------:R-:W-:Y:S05]  /*12480*/  BRA `(.L_x_15586) ;  /* 0xffffffd000407947 */ /* 0x000fea000383ffff */
.L_x_15500:
[----:B0-----:R0:W1:Y:S02]  /*12490*/  SYNCS.PHASECHK.TRANS64.TRYWAIT P0, [R2+URZ+0x12460], R5 ;  /* 0x01246005020075a7 */ /* 0x001064000800017f */
[----:B-1----:R-:W-:Y:S05]  /*124a0*/  @!P0 NANOSLEEP.SYNCS 0x989680 ;  /* 0x009896800000895d */ /* 0x002fea0003900000 */
[----:B------:R-:W1:Y:S02]  /*124b0*/  @!P0 SYNCS.PHASECHK.TRANS64 P0, [R2+URZ+0x12460], R5 ;  /* 0x01246005020085a7 */ /* 0x000e64000800007f */
[----:B-1----:R-:W-:Y:S05]  /*124c0*/  @!P0 BRA `(.L_x_15500) ;  /* 0xfffffffc00f08947 */ /* 0x002fea000383ffff */
[----:B------:R-:W-:Y:S05]  /*124d0*/  BRA `(.L_x_15587) ;  /* 0xffffffd0005c7947 */ /* 0x000fea000383ffff */
.L_x_15503:
[----:B0-----:R0:W1:Y:S02]  /*124e0*/  SYNCS.PHASECHK.TRANS64.TRYWAIT P0, [R6+URZ+0x12420], R3 ;  /* 0x01242003060075a7 */ /* 0x001064000800017f */
[----:B-1----:R-:W-:Y:S05]  /*124f0*/  @!P0 NANOSLEEP.SYNCS 0x989680 ;  /* 0x009896800000895d */ /* 0x002fea0003900000 */
[----:B------:R-:W1:Y:S02]  /*12500*/  @!P0 SYNCS.PHASECHK.TRANS64 P0, [R6+URZ+0x12420], R3 ;  /* 0x01242003060085a7 */ /* 0x000e64000800007f */
[----:B-1----:R-:W-:Y:S05]  /*12510*/  @!P0 BRA `(.L_x_15503) ;  /* 0xfffffffc00f08947 */ /* 0x002fea000383ffff */
[----:B------:R-:W-:Y:S05]  /*12520*/  BRA `(.L_x_15588) ;  /* 0xffffffd4008c7947 */ /* 0x000fea000383ffff */
.L_x_15505:
[----:B0-----:R0:W1:Y:S02]  /*12530*/  SYNCS.PHASECHK.TRANS64.TRYWAIT P1, [R5+URZ+0x12440], R4 ;  /* 0x01244004050075a7 */ /* 0x001064000802017f */
[----:B-1----:R-:W-:Y:S05]  /*12540*/  @!P1 NANOSLEEP.SYNCS 0x989680 ;  /* 0x009896800000995d */ /* 0x002fea0003900000 */
[----:B------:R-:W1:Y:S02]  /*12550*/  @!P1 SYNCS.PHASECHK.TRANS64 P1, [R5+URZ+0x12440], R4 ;  /* 0x01244004050095a7 */ /* 0x000e64000802007f */
[----:B-1----:R-:W-:Y:S05]  /*12560*/  @!P1 BRA `(.L_x_15505) ;  /* 0xfffffffc00f09947 */ /* 0x002fea000383ffff */
[----:B------:R-:W-:Y:S05]  /*12570*/  BRA `(.L_x_15589) ;  /* 0xffffffd400c87947 */ /* 0x000fea000383ffff */
.L_x_15507:
[----:B-1----:R1:W2:Y:S02]  /*12580*/  SYNCS.PHASECHK.TRANS64.TRYWAIT P1, [R3+URZ+0x12440], R0 ;  /* 0x01244000030075a7 */ /* 0x0022a4000802017f */
[----:B--2---:R-:W-:Y:S05]  /*12590*/  @!P1 NANOSLEEP.SYNCS 0x989680 ;  /* 0x009896800000995d */ /* 0x004fea0003900000 */
[----:B------:R-:W2:Y:S02]  /*125a0*/  @!P1 SYNCS.PHASECHK.TRANS64 P1, [R3+URZ+0x12440], R0 ;  /* 0x01244000030095a7 */ /* 0x000ea4000802007f */
[----:B--2---:R-:W-:Y:S05]  /*125b0*/  @!P1 BRA `(.L_x_15507) ;  /* 0xfffffffc00f09947 */ /* 0x004fea000383ffff */
[----:B------:R-:W-:Y:S05]  /*125c0*/  BRA `(.L_x_15590) ;  /* 0xffffffd400d47947 */ /* 0x000fea000383ffff */
.L_x_15509:
[----:B--2---:R2:W3:Y:S02]  /*125d0*/  SYNCS.PHASECHK.TRANS64.TRYWAIT P1, [R5+URZ+0x12460], R4 ;  /* 0x01246004050075a7 */ /* 0x0044e4000802017f */
[----:B---3--:R-:W-:Y:S05]  /*125e0*/  @!P1 NANOSLEEP.SYNCS 0x989680 ;  /* 0x009896800000995d */ /* 0x008fea0003900000 */
[----:B------:R-:W3:Y:S02]  /*125f0*/  @!P1 SYNCS.PHASECHK.TRANS64 P1, [R5+URZ+0x12460], R4 ;  /* 0x01246004050095a7 */ /* 0x000ee4000802007f */
[----:B---3--:R-:W-:Y:S05]  /*12600*/  @!P1 BRA `(.L_x_15509) ;  /* 0xfffffffc00f09947 */ /* 0x008fea000383ffff */
[----:B------:R-:W-:Y:S05]  /*12610*/  BRA `(.L_x_15591) ;  /* 0xffffffd400d07947 */ /* 0x000fea000383ffff */
.L_x_15511:
[----:B---3--:R3:W4:Y:S02]  /*12620*/  SYNCS.PHASECHK.TRANS64.TRYWAIT P1, [R3+URZ+0x12460], R0 ;  /* 0x01246000030075a7 */ /* 0x008724000802017f */
[----:B----4-:R-:W-:Y:S05]  /*12630*/  @!P1 NANOSLEEP.SYNCS 0x989680 ;  /* 0x009896800000995d */ /* 0x010fea0003900000 */
[----:B------:R-:W4:Y:S02]  /*12640*/  @!P1 SYNCS.PHASECHK.TRANS64 P1, [R3+URZ+0x12460], R0 ;  /* 0x01246000030095a7 */ /* 0x000f24000802007f */
[----:B----4-:R-:W-:Y:S05]  /*12650*/  @!P1 BRA `(.L_x_15511) ;  /* 0xfffffffc00f09947 */ /* 0x010fea000383ffff */
[----:B------:R-:W-:Y:S05]  /*12660*/  BRA `(.L_x_15592) ;  /* 0xffffffd400cc7947 */ /* 0x000fea000383ffff */
.L_x_15513:
[----:B----4-:R4:W0:Y:S02]  /*12670*/  SYNCS.PHASECHK.TRANS64.TRYWAIT P1, [R5+URZ+0x12480], R4 ;  /* 0x01248004050075a7 */ /* 0x010824000802017f */
[----:B0-----:R-:W-:Y:S05]  /*12680*/  @!P1 NANOSLEEP.SYNCS 0x989680 ;  /* 0x009896800000995d */ /* 0x001fea0003900000 */
[----:B------:R-:W0:Y:S02]  /*12690*/  @!P1 SYNCS.PHASECHK.TRANS64 P1, [R5+URZ+0x12480], R4 ;  /* 0x01248004050095a7 */ /* 0x000e24000802007f */
[----:B0-----:R-:W-:Y:S05]  /*126a0*/  @!P1 BRA `(.L_x_15513) ;  /* 0xfffffffc00f09947 */ /* 0x001fea000383ffff */
[----:B------:R-:W-:Y:S05]  /*126b0*/  BRA `(.L_x_15593) ;  /* 0xffffffd400c87947 */ /* 0x000fea000383ffff */
.L_x_15594:
        /* <DEDUP_REMOVED lines=12> */
.L_x_16308:


//--------------------- .text._ZN7cutlass13device_kernelIN5flash11enable_sm90INS1_16FlashAttnFwdSm90INS1_25CollectiveMainloopFwdSm90ILi2EN4cute5tupleIJNS5_1CILi1EEES8_S8_EEENS6_IJNS7_ILi192EEENS7_ILi160EEENS7_ILi64EEEEEELi64ENS_12float_e4m3_tEfNS_4arch4Sm90ELb1ELb0ELb0ELb1ELb1ELb0ELb0ELb1ELb1ELb1ELb1ELb0EEENS1_21CollectiveEpilogueFwdINS6_IJSA_SC_SB_EEES9_NS_10bfloat16_tESG_Li384ELb1ELb1ELb1ELb1EEENS1_36VarlenDynamicPersistentTileSchedulerILi192ELi160ELi384ELi128ELb1ELb1ELb1ELb1ELb1ELb1EEEEEEEEEvNT_6ParamsE --------------------------
	.section	.text._ZN7cutlass13device_kernelIN5flash11enable_sm90INS1_16FlashAttnFwdSm90INS1_25CollectiveMainloopFwdSm90ILi2EN4cute5tupleIJNS5_1CILi1EEES8_S8_EEENS6_IJNS7_ILi192EEENS7_ILi160EEENS7_ILi64EEEEEELi64ENS_12float_e4m3_tEfNS_4arch4Sm90ELb1ELb0ELb0ELb1ELb1ELb0ELb0ELb1ELb1ELb1ELb1ELb0EEENS1_21CollectiveEpilogueFwdINS6_IJSA_SC_SB_EEES9_NS_10bfloat16_tESG_Li384ELb1ELb1ELb1ELb1EEENS1_36VarlenDynamicPersistentTileSchedulerILi192ELi160ELi384ELi128ELb1ELb1ELb1ELb1ELb1ELb1EEEEEEEEEvNT_6ParamsE,"ax",@progbits
	.align	128
.text._ZN7cutlass13device_kernelIN5flash11enable_sm90INS1_16FlashAttnFwdSm90INS1_25CollectiveMainloopFwdSm90ILi2EN4cute5tupleIJNS5_1CILi1EEES8_S8_EEENS6_IJNS7_ILi192EEENS7_ILi160EEENS7_ILi64EEEEEELi64ENS_12float_e4m3_tEfNS_4arch4Sm90ELb1ELb0ELb0ELb1ELb1ELb0ELb0ELb1ELb1ELb1ELb1ELb0EEENS1_21CollectiveEpilogueFwdINS6_IJSA_SC_SB_EEES9_NS_10bfloat16_tESG_Li384ELb1ELb1ELb1ELb1EEENS1_36VarlenDynamicPersistentTileSchedulerILi192ELi160ELi384ELi128ELb1ELb1ELb1ELb1ELb1ELb1EEEEEEEEEvNT_6ParamsE:
        .type           _ZN7cutlass13device_kernelIN5flash11enable_sm90INS1_16FlashAttnFwdSm90INS1_25CollectiveMainloopFwdSm90ILi2EN4cute5tupleIJNS5_1CILi1EEES8_S8_EEENS6_IJNS7_ILi192EEENS7_ILi160EEENS7_ILi64EEEEEELi64ENS_12float_e4m3_tEfNS_4arch4Sm90ELb1ELb0ELb0ELb1ELb1ELb0ELb0ELb1ELb1ELb1ELb1ELb0EEENS1_21CollectiveEpilogueFwdINS6_IJSA_SC_SB_EEES9_NS_10bfloat16_tESG_Li384ELb1ELb1ELb1ELb1EEENS1_36VarlenDynamicPersistentTileSchedulerILi192ELi160ELi384ELi128ELb1ELb1ELb1ELb1ELb1ELb1EEEEEEEEEvNT_6ParamsE,@function
        .size           _ZN7cutlass13device_kernelIN5flash11enable_sm90INS1_16FlashAttnFwdSm90INS1_25CollectiveMainloopFwdSm90ILi2EN4cute5tupleIJNS5_1CILi1EEES8_S8_EEENS6_IJNS7_ILi192EEENS7_ILi160EEENS7_ILi64EEEEEELi64ENS_12float_e4m3_tEfNS_4arch4Sm90ELb1ELb0ELb0ELb1ELb1ELb0ELb0ELb1ELb1ELb1ELb1ELb0EEENS1_21CollectiveEpilogueFwdINS6_IJSA_SC_SB_EEES9_NS_10bfloat16_tESG_Li384ELb1ELb1ELb1ELb1EEENS1_36VarlenDynamicPersistentTileSchedulerILi192ELi160ELi384ELi128ELb1ELb1ELb1ELb1ELb1ELb1EEEEEEEEEvNT_6ParamsE,(.L_x_16309 - _ZN7cutlass13device_kernelIN5flash11enable_sm90INS1_16FlashAttnFwdSm90INS1_25CollectiveMainloopFwdSm90ILi2EN4cute5tupleIJNS5_1CILi1EEES8_S8_EEENS6_IJNS7_ILi192EEENS7_ILi160EEENS7_ILi64EEEEEELi64ENS_12float_e4m3_tEfNS_4arch4Sm90ELb1ELb0ELb0ELb1ELb1ELb0ELb0ELb1ELb1ELb1ELb1ELb0EEENS1_21CollectiveEpilogueFwdINS6_IJSA_SC_SB_EEES9_NS_10bfloat16_tESG_Li384ELb1ELb1ELb1ELb1EEENS1_36VarlenDynamicPersistentTileSchedulerILi192ELi160ELi384ELi128ELb1ELb1ELb1ELb1ELb1ELb1EEEEEEEEEvNT_6ParamsE)
        .other          _ZN7cutlass13device_kernelIN5flash11enable_sm90INS1_16FlashAttnFwdSm90INS1_25CollectiveMainloopFwdSm90ILi2EN4cute5tupleIJNS5_1CILi1EEES8_S8_EEENS6_IJNS7_ILi192EEENS7_ILi160EEENS7_ILi64EEEEEELi64ENS_12float_e4m3_tEfNS_4arch4Sm90ELb1ELb0ELb0ELb1ELb1ELb0ELb0ELb1ELb1ELb1ELb1ELb0EEENS1_21CollectiveEpilogueFwdINS6_IJSA_SC_SB_EEES9_NS_10bfloat16_tESG_Li384ELb1ELb1ELb1ELb1EEENS1_36VarlenDynamicPersistentTileSchedulerILi192ELi160ELi384ELi128ELb1ELb1ELb1ELb1ELb1ELb1EEEEEEEEEvNT_6ParamsE,@"STO_CUDA_ENTRY STV_DEFAULT"
_ZN7cutlass13device_kernelIN5flash11enable_sm90INS1_16FlashAttnFwdSm90INS1_25CollectiveMainloopFwdSm90ILi2EN4cute5tupleIJNS5_1CILi1EEES8_S8_EEENS6_IJNS7_ILi192EEENS7_ILi160EEENS7_ILi64EEEEEELi64ENS_12float_e4m3_tEfNS_4arch4Sm90ELb1ELb0ELb0ELb1ELb1ELb0ELb0ELb1ELb1ELb1ELb1ELb0EEENS1_21CollectiveEpilogueFwdINS6_IJSA_SC_SB_EEES9_NS_10bfloat16_tESG_Li384ELb1ELb1ELb1ELb1EEENS1_36VarlenDynamicPersistentTileSchedulerILi192ELi160ELi384ELi128ELb1ELb1ELb1ELb1ELb1ELb1EEEEEEEEEvNT_6ParamsE:
        /* <DEDUP_REMOVED lines=45> */
.L_x_15595:
        /* <DEDUP_REMOVED lines=22> */
.L_x_15596:
        /* <DEDUP_REMOVED lines=18> */
.L_x_15597:
        /* <DEDUP_REMOVED lines=22> */
.L_x_15598:
        /* <DEDUP_REMOVED lines=24> */
.L_x_15599:
        /* <DEDUP_REMOVED lines=8> */
.L_x_15601:
        /* <DEDUP_REMOVED lines=29> */
[-C--:B------:R-:W-:Y:S01]  /*0a80*/  LEA.HI R4, R0, R13.reuse, RZ, 0x5 ;  /* 0x0000000d00047211 */ /* 0x080fe200078f28ff */
[----:B------:R-:W-:Y:S01]  /*0a90*/  IMAD.HI R2, R14, 0x55555556, RZ ;  /* 0x555555560e027827 */ /* 0x000fe200078e02ff */
[----:B------:R-:W-:-:S02]  /*0aa0*/  LEA.HI R11, R0, R13, RZ, 0x2 ;  /* 0x0000000d000b7211 */ /* 0x000fc400078f10ff */
[----:B------:R-:W-:Y:S01]  /*0ab0*/  SHF.R.S32.HI R7, RZ, 0x1f, R12 ;  /* 0x0000001fff077819 */ /* 0x000fe2000001140c */
[----:B------:R-:W-:Y:S01]  /*0ac0*/  IMAD.SHL.U32 R5, R4, 0x20, RZ ;  /* 0x0000002004057824 */ /* 0x000fe200078e00ff */
[----:B------:R-:W-:Y:S02]  /*0ad0*/  LOP3.LUT R4, R3, 0x3fffff0, RZ, 0xc0, !PT ;  /* 0x03fffff003047812 */ /* 0x000fe400078ec0ff */
[----:B------:R-:W-:Y:S02]  /*0ae0*/  LEA.HI R8, R7, R12, RZ, 0x2 ;  /* 0x0000000c07087211 */ /* 0x000fe400078f10ff */
[----:B------:R-:W-:Y:S01]  /*0af0*/  LEA.HI R3, R3, R6, RZ, 0x1 ;  /* 0x0000000603037211 */ /* 0x000fe200078f08ff */
[----:B------:R-:W-:Y:S01]  /*0b00*/  IMAD.IADD R4, R13, 0x1, -R4 ;  /* 0x000000010d047824 */ /* 0x000fe200078e0a04 */
[--C-:B------:R-:W-:Y:S02]  /*0b10*/  SHF.R.S32.HI R9, RZ, 0x2, R8.reuse ;  /* 0x00000002ff097819 */ /* 0x100fe40000011408 */
        /* <DEDUP_REMOVED lines=17> */
[----:B------:R-:W-:Y:S01]  /*0c30*/  LOP3.LUT R8, R8, 0x7ffffffc, RZ, 0xc0, !PT ;  /* 0x7ffffffc08087812 */ /* 0x000fe200078ec0ff */
[----:B------:R-:W-:Y:S01]  /*0c40*/  IMAD R5, R2, 0x40, R7 ;  /* 0x0000004002057824 */ /* 0x000fe200078e0207 */
[----:B------:R-:W-:Y:S01]  /*0c50*/  SHF.R.S32.HI R2, RZ, 0x3, R0 ;  /* 0x00000003ff027819 */ /* 0x000fe20000011400 */
[C---:B------:R-:W-:Y:S01]  /*0c60*/  IMAD.IADD R11, R13.reuse, 0x1, -R11 ;  /* 0x000000010d0b7824 */ /* 0x040fe200078e0a0b */
[----:B------:R0:W-:Y:S01]  /*0c70*/  STL [R1+0x38], R3 ;  /* 0x0000380301007387 */ /* 0x0001e20000100800 */
[----:B------:R-:W-:-:S02]  /*0c80*/  IMAD.IADD R18, R13, 0x1, -R18 ;  /* 0x000000010d127824 */ /* 0x000fc400078e0a12 */
[----:B------:R-:W-:Y:S01]  /*0c90*/  IMAD.IADD R8, R12, 0x1, -R8 ;  /* 0x000000010c087824 */ /* 0x000fe200078e0a08 */
[----:B------:R1:W-:Y:S01]  /*0ca0*/  STL [R1+0x34], R5 ;  /* 0x0000340501007387 */ /* 0x0003e20000100800 */
[----:B------:R-:W-:Y:S02]  /*0cb0*/  IMAD.SHL.U32 R19, R18, 0x8, RZ ;  /* 0x0000000812137824 */ /* 0x000fe400078e00ff */
[----:B------:R-:W-:Y:S01]  /*0cc0*/  IMAD.SHL.U32 R16, R8, 0x2, RZ ;  /* 0x0000000208107824 */ /* 0x000fe200078e00ff */
[----:B0-----:R-:W-:-:S03]  /*0cd0*/  LEA.HI R3, R11, R11, RZ, 0x1 ;  /* 0x0000000b0b037211 */ /* 0x001fc600078f08ff */
[C---:B------:R-:W-:Y:S01]  /*0ce0*/  VIADD R2, R16.reuse, 0x10 ;  /* 0x0000001010027836 */ /* 0x040fe20000000000 */
[----:B------:R-:W-:Y:S01]  /*0cf0*/  SHF.R.S32.HI R0, RZ, 0x1f, R19 ;  /* 0x0000001fff007819 */ /* 0x000fe20000011413 */
[C---:B------:R-:W-:Y:S01]  /*0d00*/  VIADD R0, R16.reuse, 0x18 ;  /* 0x0000001810007836 */ /* 0x040fe20000000000 */
[----:B------:R-:W-:Y:S01]  /*0d10*/  LOP3.LUT R4, R3, 0x1ffffffe, RZ, 0xc0, !PT ;  /* 0x1ffffffe03047812 */ /* 0x000fe200078ec0ff */
        /* <DEDUP_REMOVED lines=11> */
[----:B------:R-:W-:Y:S01]  /*0dd0*/  IMAD R17, R4, 0x8, R5 ;  /* 0x0000000804117824 */ /* 0x000fe200078e0205 */
[----:B------:R-:W-:Y:S02]  /*0de0*/  SHF.R.S32.HI R2, RZ, 0x1f, R23 ;  /* 0x0000001fff027819 */ /* 0x000fe40000011417 */
[----:B-1----:R-:W-:-:S07]  /*0df0*/  SHF.R.S32.HI R0, RZ, 0x1f, R22 ;  /* 0x0000001fff007819 */ /* 0x002fce0000011416 */
.L_x_15653:
[----:B01----:R-:W0:Y:S01]  /*0e00*/  LDC.64 R2, c[0x0][0xc88] ;  /* 0x00032200ff027b82 */ /* 0x003e220000000a00 */
        /* <DEDUP_REMOVED lines=26> */
[----:B---3--:R-:W3:Y:S01]  /*0fb0*/  @P2 LDG.E R4, desc[UR54][R4.64] ;  /* 0x0000003604042981 */ /* 0x008ee2000c1e1900 */
        /* <DEDUP_REMOVED lines=24> */
.L_x_15602:
        /* <DEDUP_REMOVED lines=8> */
.L_x_15603:
        /* <DEDUP_REMOVED lines=13> */
.L_x_15604:
        /* <DEDUP_REMOVED lines=99> */
.L_x_15605:
        /* <DEDUP_REMOVED lines=25> */
[----:B------:R-:W-:-:S06]  /*1a50*/  UISETP.GT.AND UP0, UPT, UR56, UR42, UPT ;  /* 0x0000002a3800728c */ /* 0x000fcc000bf04270 */
[----:B------:R-:W-:-:S13]  /*1a60*/  PLOP3.LUT P1, PT, PT, PT, UP0, 0x80, 0x0 ;  /* 0x000000000000781c */ /* 0x000fda0003f2f008 */
[----:B------:R-:W-:Y:S05]  /*1a70*/  @!P1 BRA `(.L_x_15606) ;  /* 0x0000008400b09947 */ /* 0x000fea0003800000 */
        /* <DEDUP_REMOVED lines=36> */
.L_x_15607:
        /* <DEDUP_REMOVED lines=9> */
.L_x_15756:
[----:B------:R-:W-:Y:S05]  /*1d50*/  @!P1 BRA `(.L_x_15609) ;  /* 0x0000000000049947 */ /* 0x000fea0003800000 */
[----:B------:R-:W-:Y:S01]  /*1d60*/  BPT.TRAP 0x1 ;  /* 0x000000040000795c */ /* 0x000fe20000300000 */
.L_x_15609:
[----:B0-----:R-:W-:Y:S02]  /*1d70*/  IMAD.U32 R3, RZ, RZ, UR47 ;  /* 0x0000002fff037e24 */ /* 0x001fe4000f8e00ff */
[----:B------:R-:W-:-:S03]  /*1d80*/  IMAD.U32 R0, RZ, RZ, UR48 ;  /* 0x00000030ff007e24 */ /* 0x000fc6000f8e00ff */
[----:B------:R-:W-:Y:S02]  /*1d90*/  LEA R3, R3, UR45, 0x3 ;  /* 0x0000002d03037c11 */ /* 0x000fe4000f8e18ff */
[----:B------:R-:W-:-:S04]  /*1da0*/  SHF.L.U32 R0, R0, 0x1f, RZ ;  /* 0x0000001f00007819 */ /* 0x000fc800000006ff */
[----:B------:R0:W1:Y:S01]  /*1db0*/  SYNCS.PHASECHK.TRANS64.TRYWAIT P0, [R3+URZ+0x13230], R0 ;  /* 0x01323000030075a7 */ /* 0x000062000800017f */
[----:B------:R-:W-:Y:S05]  /*1dc0*/  @!P1 BRA `(.L_x_15610) ;  /* 0x0000000000049947 */ /* 0x000fea0003800000 */
[----:B------:R-:W-:Y:S01]  /*1dd0*/  BPT.TRAP 0x1 ;  /* 0x000000040000795c */ /* 0x000fe20000300000 */
.L_x_15610:
[----:B-1----:R-:W-:Y:S05]  /*1de0*/  @P0 BRA `(.L_x_15611) ;  /* 0x0000000000080947 */ /* 0x002fea0003800000 */
[----:B------:R-:W1:Y:S02]  /*1df0*/  SYNCS.PHASECHK.TRANS64.TRYWAIT P0, [R3+URZ+0x13230], R0 ;  /* 0x01323000030075a7 */ /* 0x000e64000800017f */
[----:B-1----:R-:W-:Y:S05]  /*1e00*/  @!P0 BRA `(.L_x_15612) ;  /* 0x0000012400188947 */ /* 0x002fea0003800000 */
.L_x_15611:
        /* <DEDUP_REMOVED lines=73> */
.L_x_15613:
[----:B------:R-:W-:Y:S01]  /*22a0*/  UISETP.NE.AND UP0, UPT, UR53, URZ, UPT ;  /* 0x0000003f3500728c */ /* 0x000fe2000bf05270 */
[----:B------:R-:W-:Y:S01]  /*22b0*/  VIADD R10, R17, UR40 ;  /* 0x00000028110a7c36 */ /* 0x000fe20008000000 */
[----:B------:R-:W-:Y:S01]  /*22c0*/  UIMAD UR7, UR56, -0xa0, UR51 ;  /* 0xffffff60380778a4 */ /* 0x000fe2000f8e0233 */
[----:B------:R-:W-:Y:S01]  /*22d0*/  IMAD.U32 R9, RZ, RZ, UR52 ;  /* 0x00000034ff097e24 */ /* 0x000fe2000f8e00ff */
[----:B------:R-:W-:Y:S01]  /*22e0*/  R2UR UR11, R3 ;  /* 0x00000000030b72ca */ /* 0x000fe200000e0000 */
[----:B------:R-:W-:Y:S01]  /*22f0*/  UMOV UR10, UR40 ;  /* 0x00000028000a7c82 */ /* 0x000fe20008000000 */
[----:B------:R-:W-:Y:S01]  /*2300*/  PLOP3.LUT P0, PT, PT, PT, UP0, 0x80, 0x0 ;  /* 0x000000000000781c */ /* 0x000fe20003f0f008 */
[----:B------:R-:W-:Y:S01]  /*2310*/  UIADD3 UR22, UR56, -0x2, URZ ;  /* 0xfffffffe38167890 */ /* 0x000fe2000fffe03f */
[----:B------:R-:W-:Y:S01]  /*2320*/  PLOP3.LUT P2, PT, PT, PT, UP0, 0x80, 0x0 ;  /* 0x000000000000781c */ /* 0x000fe20003f4f008 */
[----:B------:R-:W-:Y:S02]  /*2330*/  IMAD.U32 R13, RZ, RZ, UR7 ;  /* 0x00000007ff0d7e24 */ /* 0x000fe4000f8e00ff */
        /* <DEDUP_REMOVED lines=145> */
[----:B------:R-:W-:Y:S01]  /*2c50*/  FMNMX.FTZ R11, R6, R7, !PT ;  /* 0x00000007060b7209 */ /* 0x000fe20007810000 */
[----:B------:R-:W-:Y:S01]  /*2c60*/  IMAD.U32 R7, RZ, RZ, UR43 ;  /* 0x0000002bff077e24 */ /* 0x000fe2000f8e00ff */
[----:B------:R-:W-:-:S02]  /*2c70*/  ISETP.GT.AND P2, PT, R2, 0x1, PT ;  /* 0x000000010200780c */ /* 0x000fc40003f44270 */
        /* <DEDUP_REMOVED lines=10> */
[C---:B------:R-:W-:Y:S02]  /*2d20*/  ISETP.GT.AND P2, PT, R2.reuse, 0x29, PT ;  /* 0x000000290200780c */ /* 0x040fe40003f44270 */
        /* <DEDUP_REMOVED lines=55> */
[----:B------:R-:W-:Y:S01]  /*30a0*/  FMNMX.FTZ R20, R72, R21, !PT ;  /* 0x0000001548147209 */ /* 0x000fe20007810000 */
[----:B------:R-:W1:Y:S01]  /*30b0*/  MUFU.EX2 R8, R8 ;  /* 0x0000000800087308 */ /* 0x000e620000000800 */
[----:B------:R-:W-:Y:S01]  /*30c0*/  FSEL R76, R76, -INF , P0 ;  /* 0xff8000004c4c7808 */ /* 0x000fe20000000000 */
[--C-:B------:R-:W-:Y:S01]  /*30d0*/  FFMA.FTZ R63, R63, UR43, -R7.reuse ;  /* 0x0000002b3f3f7c23 */ /* 0x100fe20008010807 */
[----:B0-----:R-:W-:Y:S01]  /*30e0*/  FMNMX.FTZ R39, R73, R20, !PT ;  /* 0x0000001449277209 */ /* 0x001fe20007810000 */
[--C-:B------:R-:W-:Y:S01]  /*30f0*/  FFMA.FTZ R20, R78, UR43, -R7.reuse ;  /* 0x0000002b4e147c23 */ /* 0x100fe20008010807 */
[----:B------:R-:W-:Y:S01]  /*3100*/  ISETP.GT.AND P0, PT, R2, 0x30, PT ;  /* 0x000000300200780c */ /* 0x000fe20003f04270 */
[--C-:B------:R-:W-:Y:S01]  /*3110*/  FFMA.FTZ R66, R66, UR43, -R7.reuse ;  /* 0x0000002b42427c23 */ /* 0x100fe20008010807 */
[----:B------:R-:W-:Y:S01]  /*3120*/  FMNMX.FTZ R74, R76, R39, !PT ;  /* 0x000000274c4a7209 */ /* 0x000fe20007810000 */
        /* <DEDUP_REMOVED lines=8> */
[----:B------:R-:W-:Y:S01]  /*31b0*/  MUFU.EX2 R4, R4 ;  /* 0x0000000400047308 */ /* 0x000fe20000000800 */
[----:B------:R-:W-:Y:S01]  /*31c0*/  FSEL R84, R84, -INF , P0 ;  /* 0xff80000054547808 */ /* 0x000fe20000000000 */
[----:B-1----:R-:W-:Y:S01]  /*31d0*/  FADD.FTZ R95, R9, R8 ;  /* 0x00000008095f7221 */ /* 0x002fe20000010000 */
        /* <DEDUP_REMOVED lines=13> */
[----:B------:R1:W-:Y:S01]  /*32b0*/  MUFU.EX2 R56, R82 ;  /* 0x0000005200387308 */ /* 0x0003e20000000800 */
[----:B------:R-:W-:Y:S01]  /*32c0*/  FSEL R60, R60, -INF , P0 ;  /* 0xff8000003c3c7808 */ /* 0x000fe20000000000 */
[--C-:B------:R-:W-:Y:S01]  /*32d0*/  FFMA.FTZ R54, R54, UR43, -R7.reuse ;  /* 0x0000002b36367c23 */ /* 0x100fe20008010807 */
[----:B0-----:R-:W-:Y:S01]  /*32e0*/  FMNMX.FTZ R79, R57, R78, !PT ;  /* 0x0000004e394f7209 */ /* 0x001fe20007810000 */
[--C-:B------:R-:W-:Y:S01]  /*32f0*/  FFMA.FTZ R55, R55, UR43, -R7.reuse ;  /* 0x0000002b37377c23 */ /* 0x100fe20008010807 */
[----:B------:R-:W-:Y:S01]  /*3300*/  ISETP.GT.AND P0, PT, R2, 0x50, PT ;  /* 0x000000500200780c */ /* 0x000fe20003f04270 */
[--C-:B------:R-:W-:Y:S01]  /*3310*/  FFMA.FTZ R26, R26, UR43, -R7.reuse ;  /* 0x0000002b1a1a7c23 */ /* 0x100fe20008010807 */
[----:B------:R-:W-:Y:S01]  /*3320*/  ISETP.GT.AND P2, PT, R2, 0x61, PT ;  /* 0x000000610200780c */ /* 0x000fe20003f44270 */
[----:B------:R0:W-:Y:S01]  /*3330*/  MUFU.EX2 R75, R83 ;  /* 0x00000053004b7308 */ /* 0x0001e20000000800 */
[----:B-1----:R-:W-:Y:S01]  /*3340*/  FMNMX.FTZ R82, R60, R79, !PT ;  /* 0x0000004f3c527209 */ /* 0x002fe20007810000 */
        /* <DEDUP_REMOVED lines=11> */
[----:B0-----:R-:W-:Y:S01]  /*3400*/  FMNMX.FTZ R83, R65, R82, !PT ;  /* 0x0000005241537209 */ /* 0x001fe20007810000 */
[--C-:B------:R-:W-:Y:S01]  /*3410*/  FFMA.FTZ R38, R38, UR43, -R7.reuse ;  /* 0x0000002b26267c23 */ /* 0x100fe20008010807 */
[----:B------:R-:W-:Y:S01]  /*3420*/  ISETP.GT.AND P0, PT, R2, 0x60, PT ;  /* 0x000000600200780c */ /* 0x000fe20003f04270 */
[----:B------:R-:W-:Y:S01]  /*3430*/  MUFU.EX2 R79, R87 ;  /* 0x00000057004f7308 */ /* 0x000fe20000000800 */
[----:B------:R-:W-:Y:S01]  /*3440*/  FMNMX.FTZ R82, R68, R83, !PT ;  /* 0x0000005344527209 */ /* 0x000fe20007810000 */
[--C-:B-1----:R-:W-:Y:S01]  /*3450*/  FFMA.FTZ R86, R58, UR43, -R7.reuse ;  /* 0x0000002b3a567c23 */ /* 0x102fe20008010807 */
[----:B------:R-:W-:Y:S01]  /*3460*/  FSEL R58, R40, -INF , P0 ;  /* 0xff800000283a7808 */ /* 0x000fe20000000000 */
[----:B------:R-:W-:Y:S01]  /*3470*/  FFMA.FTZ R6, R6, UR43, -R7 ;  /* 0x0000002b06067c23 */ /* 0x000fe20008010807 */
[----:B------:R-:W-:-:S02]  /*3480*/  FMNMX.FTZ R83, R69, R82, !PT ;  /* 0x0000005245537209 */ /* 0x000fc40007810000 */
[----:B------:R-:W-:Y:S01]  /*3490*/  ISETP.GT.AND P0, PT, R2, 0x68, PT ;  /* 0x000000680200780c */ /* 0x000fe20003f04270 */
[----:B------:R0:W-:Y:S01]  /*34a0*/  MUFU.EX2 R40, R86 ;  /* 0x0000005600287308 */ /* 0x0001e20000000800 */
[----:B------:R-:W-:Y:S02]  /*34b0*/  FSEL R41, R41, -INF , P2 ;  /* 0xff80000029297808 */ /* 0x000fe40001000000 */
[----:B------:R-:W-:Y:S02]  /*34c0*/  FMNMX.FTZ R82, R58, R83, !PT ;  /* 0x000000533a527209 */ /* 0x000fe40007810000 */
[----:B------:R-:W-:Y:S02]  /*34d0*/  ISETP.GT.AND P2, PT, R2, 0x69, PT ;  /* 0x000000690200780c */ /* 0x000fe40003f44270 */
[----:B------:R-:W-:Y:S01]  /*34e0*/  FSEL R44, R44, -INF , P0 ;  /* 0xff8000002c2c7808 */ /* 0x000fe20000000000 */
[----:B------:R-:W1:Y:S01]  /*34f0*/  MUFU.EX2 R11, R11 ;  /* 0x0000000b000b7308 */ /* 0x000e620000000800 */
[----:B------:R-:W-:Y:S01]  /*3500*/  FMNMX.FTZ R83, R41, R82, !PT ;  /* 0x0000005229537209 */ /* 0x000fe20007810000 */
[----:B0-----:R-:W-:Y:S01]  /*3510*/  FFMA.FTZ R86, R62, UR43, -R7 ;  /* 0x0000002b3e567c23 */ /* 0x001fe20008010807 */
        /* <DEDUP_REMOVED lines=16> */
[----:B------:R-:W-:Y:S02]  /*3620*/  FSEL R53, R53, -INF , P2 ;  /* 0xff80000035357808 */ /* 0x000fe40001000000 */
[----:B------:R-:W-:-:S02]  /*3630*/  ISETP.GT.AND P0, PT, R2, 0x80, PT ;  /* 0x000000800200780c */ /* 0x000fc40003f04270 */
        /* <DEDUP_REMOVED lines=11> */
[----:B------:R-:W2:Y:S01]  /*36f0*/  MUFU.EX2 R20, R20 ;  /* 0x0000001400147308 */ /* 0x000ea20000000800 */
        /* <DEDUP_REMOVED lines=15> */
[----:B------:R-:W-:Y:S02]  /*37f0*/  FMNMX.FTZ R83, R33, R82, !PT ;  /* 0x0000005221537209 */ /* 0x000fe40007810000 */
[----:B------:R-:W-:Y:S02]  /*3800*/  FSEL R37, R37, -INF , P2 ;  /* 0xff80000025257808 */ /* 0x000fe40001000000 */
[----:B------:R-:W-:-:S02]  /*3810*/  FMNMX.FTZ R2, R36, R83, !PT ;  /* 0x0000005324027209 */ /* 0x000fc40007810000 */
[----:B-1----:R-:W-:Y:S01]  /*3820*/  F2FP.SATFINITE.E4M3.F32.PACK_AB_MERGE_C R153, R11, R4, RZ ;  /* 0x000000040b99723e */ /* 0x002fe200048070ff */
[----:B------:R-:W-:Y:S01]  /*3830*/  MUFU.EX2 R66, R66 ;  /* 0x0000004200427308 */ /* 0x000fe20000000800 */
[----:B------:R-:W-:Y:S02]  /*3840*/  FMNMX.FTZ R2, R37, R2, !PT ;  /* 0x0000000225027209 */ /* 0x000fe40007810000 */
[----:B0-----:R-:W-:Y:S02]  /*3850*/  F2FP.SATFINITE.E4M3.F32.PACK_AB_MERGE_C R155, R15, R12, RZ ;  /* 0x0000000c0f9b723e */ /* 0x001fe400048070ff */
[----:B--2---:R-:W-:Y:S01]  /*3860*/  F2FP.SATFINITE.E4M3.F32.PACK_AB_MERGE_C R149, R39, R20, RZ ;  /* 0x000000142795723e */ /* 0x004fe200048070ff */
[----:B------:R-:W0:Y:S01]  /*3870*/  SHFL.BFLY PT, R83, R2, 0x2, 0x1f ;  /* 0x0c401f0002537f89 */ /* 0x000e2200000e0000 */
[----:B------:R-:W-:Y:S01]  /*3880*/  F2FP.SATFINITE.E4M3.F32.PACK_AB_MERGE_C R153, R8, R9, R153 ;  /* 0x000000090899723e */ /* 0x000fe20004807099 */
[----:B------:R-:W-:Y:S01]  /*3890*/  MUFU.EX2 R67, R67 ;  /* 0x0000004300437308 */ /* 0x000fe20000000800 */
[----:B------:R-:W-:-:S02]  /*38a0*/  F2FP.SATFINITE.E4M3.F32.PACK_AB_MERGE_C R155, R13, R10, R155 ;  /* 0x0000000a0d9b723e */ /* 0x000fc4000480709b */
[----:B------:R-:W-:Y:S02]  /*38b0*/  F2FP.SATFINITE.E4M3.F32.PACK_AB_MERGE_C R149, R21, R14, R149 ;  /* 0x0000000e1595723e */ /* 0x000fe40004807095 */
[----:B------:R-:W-:-:S03]  /*38c0*/  F2FP.SATFINITE.E4M3.F32.PACK_AB_MERGE_C R151, R79, R64, RZ ;  /* 0x000000404f97723e */ /* 0x000fc600048070ff */
[----:B------:R-:W-:Y:S01]  /*38d0*/  MUFU.EX2 R71, R71 ;  /* 0x0000004700477308 */ /* 0x000fe20000000800 */
[----:B------:R-:W-:-:S07]  /*38e0*/  F2FP.SATFINITE.E4M3.F32.PACK_AB_MERGE_C R151, R75, R56, R151 ;  /* 0x000000384b97723e */ /* 0x000fce0004807097 */
        /* <DEDUP_REMOVED lines=10> */
[----:B---3--:R-:W-:-:S02]  /*3990*/  FFMA.FTZ R86, R2, R83, -8 ;  /* 0xc100000002567423 */ /* 0x008fc40000010053 */
        /* <DEDUP_REMOVED lines=55> */
[----:B------:R-:W-:-:S02]  /*3d10*/  F2FP.SATFINITE.E4M3.F32.PACK_AB_MERGE_C R152, R89, R88, RZ ;  /* 0x000000585998723e */ /* 0x000fc400048070ff */
[----:B------:R-:W-:-:S02]  /*3d20*/  FADD.FTZ R96, R12, R95 ;  /* 0x0000005f0c607221 */ /* 0x000fc40000010000 */
[----:B------:R-:W2:Y:S01]  /*3d30*/  MUFU.EX2 R91, R91 ;  /* 0x0000005b005b7308 */ /* 0x000ea20000000800 */
[----:B0-----:R-:W-:-:S01]  /*3d40*/  FADD.FTZ R69, R87, R78 ;  /* 0x0000004e57457221 */ /* 0x001fc20000010000 */
[----:B------:R-:W-:-:S06]  /*3d50*/  F2FP.SATFINITE.E4M3.F32.PACK_AB_MERGE_C R152, R83, R82, R152 ;  /* 0x000000525398723e */ /* 0x000fcc0004807098 */
        /* <DEDUP_REMOVED lines=47> */
[----:B------:R-:W-:-:S07]  /*4050*/  FADD.FTZ R15, R59, R78 ;  /* 0x0000004e3b0f7221 */ /* 0x000fce0000010000 */
[----:B------:R-:W2:Y:S01]  /*4060*/  MUFU.EX2 R61, R61 ;  /* 0x0000003d003d7308 */ /* 0x000ea20000000800 */
[----:B-1----:R-:W-:-:S04]  /*4070*/  F2FP.SATFINITE.E4M3.F32.PACK_AB_MERGE_C R144, R85, R84, RZ ;  /* 0x000000545590723e */ /* 0x002fc800048070ff */
[----:B------:R-:W-:-:S03]  /*4080*/  F2FP.SATFINITE.E4M3.F32.PACK_AB_MERGE_C R144, R57, R74, R144 ;  /* 0x0000004a3990723e */ /* 0x000fc60004807090 */
[----:B------:R1:W-:Y:S08]  /*4090*/  MUFU.EX2 R25, R52 ;  /* 0x0000003400197308 */ /* 0x0003f00000000800 */
[----:B------:R-:W3:Y:S01]  /*40a0*/  MUFU.EX2 R65, R65 ;  /* 0x0000004100417308 */ /* 0x000ee20000000800 */
[----:B-1----:R-:W-:-:S01]  /*40b0*/  FADD.FTZ R52, R48, R15 ;  /* 0x0000000f30347221 */ /* 0x002fc20000010000 */
[----:B------:R-:W-:Y:S01]  /*40c0*/  FADD.FTZ R15, R85, R20 ;  /* 0x00000014550f7221 */ /* 0x000fe20000010000 */
[----:B------:R-:W-:-:S02]  /*40d0*/  F2FP.SATFINITE.E4M3.F32.PACK_AB_MERGE_C R48, R63, R48, RZ ;  /* 0x000000303f30723e */ /* 0x000fc400048070ff */
[----:B------:R-:W-:Y:S01]  /*40e0*/  FADD.FTZ R39, R63, R52 ;  /* 0x000000343f277221 */ /* 0x000fe20000010000 */
[----:B0-----:R-:W-:-:S01]  /*40f0*/  FADD.FTZ R20, R60, R15 ;  /* 0x0000000f3c147221 */ /* 0x001fc20000010000 */
[----:B------:R-:W-:Y:S01]  /*4100*/  F2FP.SATFINITE.E4M3.F32.PACK_AB_MERGE_C R145, R59, R40, R48 ;  /* 0x000000283b91723e */ /* 0x000fe20004807030 */
[----:B------:R-:W0:Y:S01]  /*4110*/  MUFU.EX2 R68, R68 ;  /* 0x0000004400447308 */ /* 0x000e220000000800 */
[----:B------:R-:W-:-:S01]  /*4120*/  FADD.FTZ R52, R66, R39 ;  /* 0x0000002742347221 */ /* 0x000fc20000010000 */
[----:B--2---:R-:W-:Y:S01]  /*4130*/  FADD.FTZ R20, R61, R20 ;  /* 0x000000143d147221 */ /* 0x004fe20000010000 */
[----:B------:R-:W-:Y:S02]  /*4140*/  CS2R R48, SRZ ;  /* 0x0000000000307805 */ /* 0x000fe4000001ff00 */
[----:B------:R-:W-:-:S03]  /*4150*/  FADD.FTZ R15, R67, R52 ;  /* 0x00000034430f7221 */ /* 0x000fc60000010000 */
[----:B------:R-:W1:Y:S01]  /*4160*/  MUFU.EX2 R58, R58 ;  /* 0x0000003a003a7308 */ /* 0x000e620000000800 */
[----:B------:R-:W-:-:S01]  /*4170*/  FADD.FTZ R8, R32, R15 ;  /* 0x0000000f20087221 */ /* 0x000fc20000010000 */
[----:B---3--:R-:W-:Y:S01]  /*4180*/  FADD.FTZ R9, R65, R20 ;  /* 0x0000001441097221 */ /* 0x008fe20000010000 */
[C---:B------:R-:W-:Y:S02]  /*4190*/  F2FP.SATFINITE.E4M3.F32.PACK_AB_MERGE_C R32, R71.reuse, R32, RZ ;  /* 0x000000204720723e */ /* 0x040fe400048070ff */
[----:B------:R-:W-:Y:S02]  /*41a0*/  FADD.FTZ R71, R71, R8 ;  /* 0x0000000847477221 */ /* 0x000fe40000010000 */
[----:B------:R-:W-:Y:S01]  /*41b0*/  F2FP.SATFINITE.E4M3.F32.PACK_AB_MERGE_C R147, R67, R66, R32 ;  /* 0x000000424393723e */ /* 0x000fe20004807020 */
[----:B------:R-:W2:Y:S01]  /*41c0*/  MUFU.EX2 R41, R41 ;  /* 0x0000002900297308 */ /* 0x000ea20000000800 */
[----:B0-----:R-:W-:-:S01]  /*41d0*/  FADD.FTZ R9, R68, R9 ;  /* 0x0000000944097221 */ /* 0x001fc20000010000 */
[----:B------:R-:W-:Y:S01]  /*41e0*/  FADD.FTZ R10, R42, R71 ;  /* 0x000000472a0a7221 */ /* 0x000fe20000010000 */
[----:B------:R-:W-:-:S04]  /*41f0*/  F2FP.SATFINITE.E4M3.F32.PACK_AB_MERGE_C R65, R68, R65, RZ ;  /* 0x000000414441723e */ /* 0x000fc800048070ff */
[----:B------:R-:W-:Y:S01]  /*4200*/  F2FP.SATFINITE.E4M3.F32.PACK_AB_MERGE_C R146, R61, R60, R65 ;  /* 0x0000003c3d92723e */ /* 0x000fe20004807041 */
        /* <DEDUP_REMOVED lines=8> */
[----:B------:R-:W-:Y:S02]  /*4290*/  F2FP.SATFINITE.E4M3.F32.PACK_AB_MERGE_C R141, R43, R42, R46 ;  /* 0x0000002a2b8d723e */ /* 0x000fe4000480702e */
[----:B------:R-:W-:-:S03]  /*42a0*/  CS2R R42, SRZ ;  /* 0x00000000002a7805 */ /* 0x000fc6000001ff00 */
[----:B------:R-:W2:Y:S01]  /*42b0*/  MUFU.EX2 R7, R7 ;  /* 0x0000000700077308 */ /* 0x000ea20000000800 */
[----:B0-----:R-:W-:-:S01]  /*42c0*/  FADD.FTZ R9, R3, R8 ;  /* 0x0000000803097221 */ /* 0x001fc20000010000 */
[----:B------:R-:W-:Y:S01]  /*42d0*/  FADD.FTZ R8, R50, R47 ;  /* 0x0000002f32087221 */ /* 0x000fe20000010000 */
[----:B------:R-:W-:-:S05]  /*42e0*/  CS2R R46, SRZ ;  /* 0x00000000002e7805 */ /* 0x000fca000001ff00 */
[----:B------:R-:W0:Y:S01]  /*42f0*/  MUFU.EX2 R55, R55 ;  /* 0x0000003700377308 */ /* 0x000e220000000800 */
[C---:B-1----:R-:W-:Y:S01]  /*4300*/  F2FP.SATFINITE.E4M3.F32.PACK_AB_MERGE_C R14, R44.reuse, R3, RZ ;  /* 0x000000032c0e723e */ /* 0x042fe200048070ff */
[----:B------:R-:W-:Y:S01]  /*4310*/  FADD.FTZ R44, R44, R9 ;  /* 0x000000092c2c7221 */ /* 0x000fe20000010000 */
[----:B------:R-:W-:-:S02]  /*4320*/  FADD.FTZ R9, R51, R8 ;  /* 0x0000000833097221 */ /* 0x000fc40000010000 */
[----:B------:R-:W-:Y:S02]  /*4330*/  F2FP.SATFINITE.E4M3.F32.PACK_AB_MERGE_C R140, R41, R58, R14 ;  /* 0x0000003a298c723e */ /* 0x000fe4000480700e */
[----:B------:R-:W-:Y:S01]  /*4340*/  CS2R R40, SRZ ;  /* 0x0000000000287805 */ /* 0x000fe2000001ff00 */
[----:B------:R-:W-:Y:S01]  /*4350*/  FADD.FTZ R10, R54, R9 ;  /* 0x00000009360a7221 */ /* 0x000fe20000010000 */
[----:B------:R1:W3:Y:S01]  /*4360*/  MUFU.EX2 R12, R53 ;  /* 0x00000035000c7308 */ /* 0x0002e20000000800 */
[----:B--2---:R-:W-:-:S04]  /*4370*/  FADD.FTZ R3, R7, R44 ;  /* 0x0000002c07037221 */ /* 0x004fc80000010000 */
[----:B------:R-:W-:-:S03]  /*4380*/  FADD.FTZ R8, R24, R3 ;  /* 0x0000000318087221 */ /* 0x000fc60000010000 */
[----:B------:R-:W2:Y:S01]  /*4390*/  MUFU.EX2 R26, R26 ;  /* 0x0000001a001a7308 */ /* 0x000ea20000000800 */
[----:B------:R-:W-:-:S01]  /*43a0*/  FADD.FTZ R3, R25, R8 ;  /* 0x0000000819037221 */ /* 0x000fc20000010000 */
[C---:B0-----:R-:W-:Y:S01]  /*43b0*/  F2FP.SATFINITE.E4M3.F32.PACK_AB_MERGE_C R54, R55.reuse, R54, RZ ;  /* 0x000000363736723e */ /* 0x041fe200048070ff */
[----:B------:R-:W-:-:S01]  /*43c0*/  FADD.FTZ R55, R55, R10 ;  /* 0x0000000a37377221 */ /* 0x000fc20000010000 */
[----:B-1----:R-:W-:Y:S02]  /*43d0*/  CS2R R52, SRZ ;  /* 0x0000000000347805 */ /* 0x002fe4000001ff00 */
[----:B------:R-:W-:Y:S02]  /*43e0*/  F2FP.SATFINITE.E4M3.F32.PACK_AB_MERGE_C R143, R51, R50, R54 ;  /* 0x00000032338f723e */ /* 0x000fe40004807036 */
[----:B------:R-:W-:Y:S01]  /*43f0*/  CS2R R50, SRZ ;  /* 0x0000000000327805 */ /* 0x000fe2000001ff00 */
[----:B------:R0:W1:Y:S01]  /*4400*/  MUFU.EX2 R4, R45 ;  /* 0x0000002d00047308 */ /* 0x0000620000000800 */
[----:B---3--:R-:W-:-:S01]  /*4410*/  FADD.FTZ R3, R12, R3 ;  /* 0x000000030c037221 */ /* 0x008fc20000010000 */
[----:B------:R-:W-:-:S04]  /*4420*/  F2FP.SATFINITE.E4M3.F32.PACK_AB_MERGE_C R25, R12, R25, RZ ;  /* 0x000000190c19723e */ /* 0x000fc800048070ff */
[----:B------:R-:W-:Y:S02]  /*4430*/  F2FP.SATFINITE.E4M3.F32.PACK_AB_MERGE_C R142, R24, R7, R25 ;  /* 0x00000007188e723e */ /* 0x000fe40004807019 */
[----:B------:R-:W-:Y:S01]  /*4440*/  CS2R R24, SRZ ;  /* 0x0000000000187805 */ /* 0x000fe2000001ff00 */
[----:B------:R-:W3:Y:S01]  /*4450*/  MUFU.EX2 R27, R27 ;  /* 0x0000001b001b7308 */ /* 0x000ee20000000800 */
[----:B--2---:R-:W-:-:S01]  /*4460*/  FADD.FTZ R10, R26, R55 ;  /* 0x000000371a0a7221 */ /* 0x004fc20000010000 */
[----:B0-----:R-:W-:Y:S02]  /*4470*/  CS2R R44, SRZ ;  /* 0x00000000002c7805 */ /* 0x001fe4000001ff00 */
[----:B------:R-:W-:-:S04]  /*4480*/  CS2R R54, SRZ ;  /* 0x0000000000367805 */ /* 0x000fc8000001ff00 */
        /* <DEDUP_REMOVED lines=15> */
[----:B------:R-:W-:Y:S01]  /*4580*/  MUFU.EX2 R70, R70 ;  /* 0x0000004600467308 */ /* 0x000fe20000000800 */
[C---:B-1----:R-:W-:Y:S01]  /*4590*/  F2FP.SATFINITE.E4M3.F32.PACK_AB_MERGE_C R28, R29.reuse, R28, RZ ;  /* 0x0000001c1d1c723e */ /* 0x042fe200048070ff */
[----:B------:R-:W-:-:S03]  /*45a0*/  FADD.FTZ R29, R29, R8 ;  /* 0x000000081d1d7221 */ /* 0x000fc60000010000 */
[----:B------:R-:W-:-:S03]  /*45b0*/  F2FP.SATFINITE.E4M3.F32.PACK_AB_MERGE_C R136, R11, R4, R28 ;  /* 0x000000040b88723e */ /* 0x000fc6000480701c */
[----:B------:R-:W0:Y:S01]  /*45c0*/  MUFU.EX2 R35, R35 ;  /* 0x0000002300237308 */ /* 0x000e220000000800 */
[----:B--2---:R-:W-:-:S01]  /*45d0*/  FADD.FTZ R8, R34, R31 ;  /* 0x0000001f22087221 */ /* 0x004fc20000010000 */
[----:B------:R-:W-:-:S06]  /*45e0*/  CS2R R30, SRZ ;  /* 0x00000000001e7805 */ /* 0x000fcc000001ff00 */
[----:B------:R-:W1:Y:S08]  /*45f0*/  MUFU.EX2 R33, R33 ;  /* 0x0000002100217308 */ /* 0x000e700000000800 */
[----:B------:R-:W-:Y:S01]  /*4600*/  MUFU.EX2 R38, R38 ;  /* 0x0000002600267308 */ /* 0x000fe20000000800 */
[----:B0-----:R-:W-:-:S07]  /*4610*/  FADD.FTZ R9, R35, R8 ;  /* 0x0000000823097221 */ /* 0x001fce0000010000 */
[----:B------:R0:W2:Y:S08]  /*4620*/  MUFU.EX2 R3, R6 ;  /* 0x0000000600037308 */ /* 0x0000b00000000800 */
[----:B------:R-:W3:Y:S01]  /*4630*/  MUFU.EX2 R36, R36 ;  /* 0x0000002400247308 */ /* 0x000ee20000000800 */
[----:B0-----:R-:W-:-:S01]  /*4640*/  FADD.FTZ R6, R70, R29 ;  /* 0x0000001d46067221 */ /* 0x001fc20000010000 */
[----:B------:R-:W-:-:S03]  /*4650*/  CS2R R28, SRZ ;  /* 0x00000000001c7805 */ /* 0x000fc6000001ff00 */
[----:B-1----:R-:W-:-:S03]  /*4660*/  FADD.FTZ R7, R33, R6 ;  /* 0x0000000621077221 */ /* 0x002fc60000010000 */
[----:B------:R-:W0:Y:S01]  /*4670*/  MUFU.EX2 R37, R37 ;  /* 0x0000002500257308 */ /* 0x000e220000000800 */
[----:B--2---:R-:W-:Y:S01]  /*4680*/  F2FP.SATFINITE.E4M3.F32.PACK_AB_MERGE_C R8, R3, R38, RZ ;  /* 0x000000260308723e */ /* 0x004fe200048070ff */
[----:B------:R-:W-:-:S03]  /*4690*/  FADD.FTZ R38, R38, R9 ;  /* 0x0000000926267221 */ /* 0x000fc60000010000 */
[----:B------:R-:W-:Y:S01]  /*46a0*/  F2FP.SATFINITE.E4M3.F32.PACK_AB_MERGE_C R139, R35, R34, R8 ;  /* 0x00000022238b723e */ /* 0x000fe20004807008 */
[----:B------:R-:W-:-:S01]  /*46b0*/  FADD.FTZ R3, R3, R38 ;  /* 0x0000002603037221 */ /* 0x000fc20000010000 */
[----:B------:R-:W-:Y:S02]  /*46c0*/  CS2R R34, SRZ ;  /* 0x0000000000227805 */ /* 0x000fe4000001ff00 */
[----:B------:R-:W-:Y:S01]  /*46d0*/  CS2R R38, SRZ ;  /* 0x0000000000267805 */ /* 0x000fe2000001ff00 */
[----:B---3--:R-:W-:Y:S01]  /*46e0*/  FADD.FTZ R4, R36, R7 ;  /* 0x0000000724047221 */ /* 0x008fe20000010000 */
[----:B0-----:R-:W-:-:S03]  /*46f0*/  F2FP.SATFINITE.E4M3.F32.PACK_AB_MERGE_C R6, R37, R36, RZ ;  /* 0x000000242506723e */ /* 0x001fc600048070ff */
[----:B------:R-:W-:Y:S01]  /*4700*/  FADD.FTZ R4, R37, R4 ;  /* 0x0000000425047221 */ /* 0x000fe20000010000 */
[----:B------:R-:W-:Y:S02]  /*4710*/  CS2R R36, SRZ ;  /* 0x0000000000247805 */ /* 0x000fe4000001ff00 */
[----:B------:R-:W-:Y:S02]  /*4720*/  F2FP.SATFINITE.E4M3.F32.PACK_AB_MERGE_C R138, R33, R70, R6 ;  /* 0x00000046218a723e */ /* 0x000fe40004807006 */
        /* <DEDUP_REMOVED lines=22> */
.L_x_15625:
[----:B------:R-:W-:-:S04]  /*4890*/  UISETP.NE.AND UP0, UPT, UR23, 0x1, UPT ;  /* 0x000000011700788c */ /* 0x000fc8000bf05270 */
[----:B------:R-:W-:-:S04]  /*48a0*/  USEL UR48, URZ, 0x1, UP0 ;  /* 0x000000013f307887 */ /* 0x000fc80008000000 */
[----:B------:R-:W-:Y:S01]  /*48b0*/  ULOP3.LUT UR48, UR24, UR48, URZ, 0x3c, !UPT ;  /* 0x0000003018307292 */ /* 0x000fe2000f8e3c3f */
[----:B------:R-:W-:Y:S11]  /*48c0*/  @!P1 BRA `(.L_x_15615) ;  /* 0x0000000000049947 */ /* 0x000ff60003800000 */
[----:B------:R-:W-:Y:S01]  /*48d0*/  BPT.TRAP 0x1 ;  /* 0x000000040000795c */ /* 0x000fe20000300000 */
.L_x_15615:
        /* <DEDUP_REMOVED lines=9> */
.L_x_15616:
[----:B-1----:R-:W-:Y:S05]  /*4970*/  @P0 BRA `(.L_x_15617) ;  /* 0x0000000000080947 */ /* 0x002fea0003800000 */
[----:B------:R-:W1:Y:S02]  /*4980*/  SYNCS.PHASECHK.TRANS64.TRYWAIT P0, [UR20+0x13230], R0 ;  /* 0x01323000ff0075a7 */ /* 0x000e640008000154 */
[----:B-1----:R-:W-:Y:S05]  /*4990*/  @!P0 BRA `(.L_x_15618) ;  /* 0x000000f800488947 */ /* 0x002fea0003800000 */
.L_x_15617:
        /* <DEDUP_REMOVED lines=64> */
.L_x_15619:
[----:B------:R-:W-:Y:S01]  /*4da0*/  ULEA UR11, UR23, UR45, 0x3 ;  /* 0x0000002d170b7291 */ /* 0x000fe2000f8e183f */
[----:B01----:R-:W-:-:S05]  /*4db0*/  IMAD.U32 R0, RZ, RZ, UR24 ;  /* 0x00000018ff007e24 */ /* 0x003fca000f8e00ff */
[----:B------:R-:W-:-:S04]  /*4dc0*/  SHF.L.U32 R0, R0, 0x1f, RZ ;  /* 0x0000001f00007819 */ /* 0x000fc800000006ff */
[----:B------:R0:W1:Y:S01]  /*4dd0*/  SYNCS.PHASECHK.TRANS64.TRYWAIT P0, [UR11+0x13250], R0 ;  /* 0x01325000ff0075a7 */ /* 0x000062000800014b */
[----:B------:R-:W-:Y:S05]  /*4de0*/  @!P1 BRA `(.L_x_15620) ;  /* 0x0000000000049947 */ /* 0x000fea0003800000 */
[----:B------:R-:W-:Y:S01]  /*4df0*/  BPT.TRAP 0x1 ;  /* 0x000000040000795c */ /* 0x000fe20000300000 */
.L_x_15620:
[----:B-1----:R-:W-:Y:S05]  /*4e00*/  @P0 BRA `(.L_x_15621) ;  /* 0x0000000000080947 */ /* 0x002fea0003800000 */
[----:B------:R-:W1:Y:S02]  /*4e10*/  SYNCS.PHASECHK.TRANS64.TRYWAIT P0, [UR11+0x13250], R0 ;  /* 0x01325000ff0075a7 */ /* 0x000e64000800014b */
[----:B-1----:R-:W-:Y:S05]  /*4e20*/  @!P0 BRA `(.L_x_15622) ;  /* 0x000000f4003c8947 */ /* 0x002fea0003800000 */
.L_x_15621:
        /* <DEDUP_REMOVED lines=32> */
.L_x_15623:
[----:B------:R-:W-:Y:S01]  /*5030*/  UISETP.NE.AND UP0, UPT, UR53, URZ, UPT ;  /* 0x0000003f3500728c */ /* 0x000fe2000bf05270 */
[----:B------:R-:W-:Y:S01]  /*5040*/  VIADD R8, R17, UR40 ;  /* 0x0000002811087c36 */ /* 0x000fe20008000000 */
[----:B------:R-:W-:-:S04]  /*5050*/  UIADD3 UR20, UR20, 0x13240, URZ ;  /* 0x0001324014147890 */ /* 0x000fc8000fffe03f */
[----:B------:R-:W-:Y:S01]  /*5060*/  PLOP3.LUT P0, PT, PT, PT, UP0, 0x80, 0x0 ;  /* 0x000000000000781c */ /* 0x000fe20003f0f008 */
[----:B------:R-:W-:Y:S01]  /*5070*/  UPRMT UR20, UR44, 0x654, UR20 ;  /* 0x000006542c147896 */ /* 0x000fe20008000014 */
[----:B------:R-:W-:-:S03]  /*5080*/  PLOP3.LUT P2, PT, PT, PT, UP0, 0x80, 0x0 ;  /* 0x000000000000781c */ /* 0x000fc60003f4f008 */
[----:B------:R-:W-:-:S05]  /*5090*/  @UP0 ULDC UR6, c[0x0][0x44c] ;  /* 0x0001130000060ab9 */ /* 0x000fca0000000800 */
[----:B------:R-:W-:Y:S03]  /*50a0*/  SYNCS.ARRIVE.TRANS64.RED.A1T0 RZ, [UR20], RZ ;  /* 0x000000ffffff79a7 */ /* 0x000fe60008100414 */
[----:B01----:R-:W-:Y:S01]  /*50b0*/  @P0 IMAD.HI.U32 R0, R8, UR6, RZ ;  /* 0x0000000608000c27 */ /* 0x003fe2000f8e00ff */
[----:B------:R-:W-:-:S04]  /*50c0*/  @UP0 ULDC UR6, c[0x0][0x450] ;  /* 0x0001140000060ab9 */ /* 0x000fc80000000800 */
[----:B------:R-:W-:Y:S01]  /*50d0*/  @P2 SHF.R.U32.HI R8, RZ, UR6, R0 ;  /* 0x00000006ff082c19 */ /* 0x000fe20008011600 */
[----:B------:R-:W-:-:S04]  /*50e0*/  UIMAD UR6, UR22, -0xa0, URZ ;  /* 0xffffff60160678a4 */ /* 0x000fc8000f8e023f */
[----:B------:R-:W0:Y:S02]  /*50f0*/  SHFL.IDX PT, R9, R8, RZ, 0x1c1f ;  /* 0x001c1fff08097589 */ /* 0x000e2400000e0000 */
[----:B------:R-:W-:-:S05]  /*5100*/  IMAD.U32 R11, RZ, RZ, UR6 ;  /* 0x00000006ff0b7e24 */ /* 0x000fca000f8e00ff */
[----:B------:R-:W-:Y:S01]  /*5110*/  IADD3 R2, -R16, 0x1, R11 ;  /* 0x0000000110027810 */ /* 0x000fe20007ffe10b */
[----:B------:R-:W-:-:S05]  /*5120*/  IMAD.U32 R11, RZ, RZ, UR52 ;  /* 0x00000034ff0b7e24 */ /* 0x000fca000f8e00ff */
[----:B------:R-:W-:-:S05]  /*5130*/  IADD3 R2, -R11, UR51, R2 ;  /* 0x000000330b027c10 */ /* 0x000fca000fffe102 */
        /* <DEDUP_REMOVED lines=125> */
[----:B0-----:R-:W-:Y:S01]  /*5910*/  IMAD.IADD R0, R2, 0x1, R9 ;  /* 0x0000000102007824 */ /* 0x001fe200078e0209 */
[----:B-1----:R-:W-:Y:S01]  /*5920*/  FMNMX.FTZ R2, R11, R12, !PT ;  /* 0x0000000c0b027209 */ /* 0x002fe20007810000 */
[----:B------:R-:W-:-:S03]  /*5930*/  IMAD.U32 R11, RZ, RZ, UR43 ;  /* 0x0000002bff0b7e24 */ /* 0x000fc6000f8e00ff */
        /* <DEDUP_REMOVED lines=61> */
[----:B------:R-:W-:Y:S02]  /*5d10*/  FSETP.NEU.FTZ.AND P0, PT, R2, -INF , PT ;  /* 0xff8000000200780b */ /* 0x000fe40003f1d000 */
[C---:B------:R-:W-:Y:S02]  /*5d20*/  ISETP.GT.AND P2, PT, R0.reuse, 0x69, PT ;  /* 0x000000690000780c */ /* 0x040fe40003f44270 */
[C---:B------:R-:W-:Y:S02]  /*5d30*/  ISETP.GT.AND P4, PT, R0.reuse, 0x70, PT ;  /* 0x000000700000780c */ /* 0x040fe40003f84270 */
[C---:B------:R-:W-:Y:S02]  /*5d40*/  ISETP.GT.AND P3, PT, R0.reuse, 0x80, PT ;  /* 0x000000800000780c */ /* 0x040fe40003f64270 */
[C---:B------:R-:W-:Y:S02]  /*5d50*/  ISETP.GT.AND P6, PT, R0.reuse, 0x81, PT ;  /* 0x000000810000780c */ /* 0x040fe40003fc4270 */
[----:B------:R-:W-:-:S02]  /*5d60*/  ISETP.GT.AND P5, PT, R0, 0x88, PT ;  /* 0x000000880000780c */ /* 0x000fc40003fa4270 */
[----:B------:R-:W-:Y:S02]  /*5d70*/  FSEL R8, R8, RZ, P0 ;  /* 0x000000ff08087208 */ /* 0x000fe40000000000 */
[----:B------:R-:W-:Y:S02]  /*5d80*/  FSEL R79, R79, -INF , P2 ;  /* 0xff8000004f4f7808 */ /* 0x000fe40001000000 */
[----:B------:R-:W-:Y:S01]  /*5d90*/  FSEL R82, R82, -INF , P4 ;  /* 0xff80000052527808 */ /* 0x000fe20002000000 */
[----:B------:R-:W-:-:S01]  /*5da0*/  FFMA.FTZ R10, R121, UR43, -R8 ;  /* 0x0000002b790a7c23 */ /* 0x000fc20008010808 */
[----:B------:R-:W-:Y:S01]  /*5db0*/  FSEL R58, R58, -INF , P3 ;  /* 0xff8000003a3a7808 */ /* 0x000fe20001800000 */
[----:B------:R-:W-:-:S01]  /*5dc0*/  FFMA.FTZ R11, R120, UR43, -R8 ;  /* 0x0000002b780b7c23 */ /* 0x000fc20008010808 */
[----:B------:R-:W-:Y:S01]  /*5dd0*/  FSEL R59, R59, -INF , P6 ;  /* 0xff8000003b3b7808 */ /* 0x000fe20003000000 */
[----:B------:R-:W-:-:S01]  /*5de0*/  FFMA.FTZ R120, R72, UR43, -R8 ;  /* 0x0000002b48787c23 */ /* 0x000fc20008010808 */
[----:B------:R-:W-:Y:S01]  /*5df0*/  FSEL R62, R62, -INF , P5 ;  /* 0xff8000003e3e7808 */ /* 0x000fe20002800000 */
[----:B------:R-:W-:-:S01]  /*5e00*/  FFMA.FTZ R14, R128, UR43, -R8 ;  /* 0x0000002b800e7c23 */ /* 0x000fc20008010808 */
[----:B------:R-:W-:Y:S01]  /*5e10*/  ISETP.GT.AND P2, PT, R0, 0x89, PT ;  /* 0x000000890000780c */ /* 0x000fe20003f44270 */
        /* <DEDUP_REMOVED lines=117> */
[----:B------:R-:W-:-:S05]  /*6570*/  FSEL R8, R120, RZ, P2 ;  /* 0x000000ff78087208 */ /* 0x000fca0001000000 */
[----:B------:R-:W-:Y:S01]  /*6580*/  MUFU.EX2 R100, R100 ;  /* 0x0000006400647308 */ /* 0x000fe20000000800 */
[----:B------:R-:W-:-:S01]  /*6590*/  FFMA.FTZ R7, R95, UR43, -R8 ;  /* 0x0000002b5f077c23 */ /* 0x000fc20008010808 */
[----:B------:R-:W-:Y:S01]  /*65a0*/  FSEL R95, R0, RZ, P2 ;  /* 0x000000ff005f7208 */ /* 0x000fe20001000000 */
[----:B------:R-:W-:-:S01]  /*65b0*/  FFMA.FTZ R120, R9, UR43, -R8 ;  /* 0x0000002b09787c23 */ /* 0x000fc20008010808 */
[--C-:B------:R-:W-:Y:S01]  /*65c0*/  FFMA.FTZ R9, R123, UR43, -R8.reuse ;  /* 0x0000002b7b097c23 */ /* 0x100fe20008010808 */
[----:B------:R-:W-:-:S01]  /*65d0*/  FFMA.FTZ R121, R126, UR43, -R8 ;  /* 0x0000002b7e797c23 */ /* 0x000fc20008010808 */
[----:B------:R-:W-:Y:S01]  /*65e0*/  FFMA.FTZ R122, R127, UR43, -R8 ;  /* 0x0000002b7f7a7c23 */ /* 0x000fe20008010808 */
[----:B------:R-:W-:-:S01]  /*65f0*/  FADD.FTZ R95, -R95, R6 ;  /* 0x000000065f5f7221 */ /* 0x000fc20000010100 */
[----:B------:R-:W-:Y:S01]  /*6600*/  FMUL.FTZ R6, R128, UR43 ;  /* 0x0000002b80067c20 */ /* 0x000fe20008410000 */
        /* <DEDUP_REMOVED lines=176> */
.L_x_15624:
        /* <DEDUP_REMOVED lines=83> */
.L_x_15614:
[----:B------:R-:W-:-:S06]  /*7640*/  UISETP.GE.AND UP0, UPT, UR22, UR42, UPT ;  /* 0x0000002a1600728c */ /* 0x000fcc000bf06270 */
[----:B------:R-:W-:-:S13]  /*7650*/  PLOP3.LUT P0, PT, PT, PT, UP0, 0x80, 0x0 ;  /* 0x000000000000781c */ /* 0x000fda0003f0f008 */
[----:B------:R-:W-:Y:S05]  /*7660*/  @!P0 BRA `(.L_x_15626) ;  /* 0x0000002000a08947 */ /* 0x000fea0003800000 */
[----:B------:R-:W-:Y:S01]  /*7670*/  IMAD.MOV.U32 R6, RZ, RZ, R0 ;  /* 0x000000ffff067224 */ /* 0x000fe200078e0000 */
[----:B------:R-:W-:Y:S01]  /*7680*/  UMOV UR21, UR48 ;  /* 0x0000003000157c82 */ /* 0x000fe20008000000 */
[----:B------:R-:W-:Y:S01]  /*7690*/  IMAD.MOV.U32 R7, RZ, RZ, R2 ;  /* 0x000000ffff077224 */ /* 0x000fe200078e0002 */
[----:B------:R-:W-:-:S06]  /*76a0*/  UMOV UR20, UR47 ;  /* 0x0000002f00147c82 */ /* 0x000fcc0008000000 */
.L_x_15637:
[----:B------:R-:W-:-:S04]  /*76b0*/  UIADD3 UR47, UR20, 0x1, URZ ;  /* 0x00000001142f7890 */ /* 0x000fc8000fffe03f */
[----:B------:R-:W-:-:S04]  /*76c0*/  UISETP.NE.AND UP0, UPT, UR47, 0x2, UPT ;  /* 0x000000022f00788c */ /* 0x000fc8000bf05270 */
[----:B------:R-:W-:Y:S02]  /*76d0*/  USEL UR48, URZ, 0x1, UP0 ;  /* 0x000000013f307887 */ /* 0x000fe40008000000 */
[----:B------:R-:W-:Y:S02]  /*76e0*/  USEL UR47, UR47, URZ, UP0 ;  /* 0x0000003f2f2f7287 */ /* 0x000fe40008000000 */
[----:B------:R-:W-:Y:S01]  /*76f0*/  ULOP3.LUT UR48, UR21, UR48, URZ, 0x3c, !UPT ;  /* 0x0000003015307292 */ /* 0x000fe2000f8e3c3f */
[----:B------:R-:W-:Y:S11]  /*7700*/  @!P1 BRA `(.L_x_15627) ;  /* 0x0000000000049947 */ /* 0x000ff60003800000 */
[----:B------:R-:W-:Y:S01]  /*7710*/  BPT.TRAP 0x1 ;  /* 0x000000040000795c */ /* 0x000fe20000300000 */
.L_x_15627:
[----:B------:R-:W-:Y:S01]  /*7720*/  ULEA UR6, UR47, UR45, 0x3 ;  /* 0x0000002d2f067291 */ /* 0x000fe2000f8e183f */
[----:B------:R-:W-:-:S05]  /*7730*/  IMAD.U32 R0, RZ, RZ, UR48 ;  /* 0x00000030ff007e24 */ /* 0x000fca000f8e00ff */
[----:B------:R-:W-:-:S04]  /*7740*/  SHF.L.U32 R0, R0, 0x1f, RZ ;  /* 0x0000001f00007819 */ /* 0x000fc800000006ff */
[----:B------:R0:W1:Y:S01]  /*7750*/  SYNCS.PHASECHK.TRANS64.TRYWAIT P0, [UR6+0x13230], R0 ;  /* 0x01323000ff0075a7 */ /* 0x0000620008000146 */
[----:B------:R-:W-:Y:S05]  /*7760*/  @!P1 BRA `(.L_x_15628) ;  /* 0x0000000000049947 */ /* 0x000fea0003800000 */
[----:B------:R-:W-:Y:S01]  /*7770*/  BPT.TRAP 0x1 ;  /* 0x000000040000795c */ /* 0x000fe20000300000 */
.L_x_15628:
[----:B-1----:R-:W-:Y:S05]  /*7780*/  @P0 BRA `(.L_x_15629) ;  /* 0x0000000000080947 */ /* 0x002fea0003800000 */
[----:B------:R-:W1:Y:S02]  /*7790*/  SYNCS.PHASECHK.TRANS64.TRYWAIT P0, [UR6+0x13230], R0 ;  /* 0x01323000ff0075a7 */ /* 0x000e640008000146 */
[----:B-1----:R-:W-:Y:S05]  /*77a0*/  @!P0 BRA `(.L_x_15630) ;  /* 0x000000c800f48947 */ /* 0x002fea0003800000 */
.L_x_15629:
        /* <DEDUP_REMOVED lines=64> */
.L_x_15631:
[----:B------:R-:W-:Y:S01]  /*7bb0*/  ULEA UR11, UR20, UR45, 0x3 ;  /* 0x0000002d140b7291 */ /* 0x000fe2000f8e183f */
[----:B01----:R-:W-:-:S05]  /*7bc0*/  IMAD.U32 R0, RZ, RZ, UR21 ;  /* 0x00000015ff007e24 */ /* 0x003fca000f8e00ff */
[----:B------:R-:W-:-:S04]  /*7bd0*/  SHF.L.U32 R0, R0, 0x1f, RZ ;  /* 0x0000001f00007819 */ /* 0x000fc800000006ff */
[----:B------:R0:W1:Y:S01]  /*7be0*/  SYNCS.PHASECHK.TRANS64.TRYWAIT P0, [UR11+0x13250], R0 ;  /* 0x01325000ff0075a7 */ /* 0x000062000800014b */
[----:B------:R-:W-:Y:S05]  /*7bf0*/  @!P1 BRA `(.L_x_15632) ;  /* 0x0000000000049947 */ /* 0x000fea0003800000 */
[----:B------:R-:W-:Y:S01]  /*7c00*/  BPT.TRAP 0x1 ;  /* 0x000000040000795c */ /* 0x000fe20000300000 */
.L_x_15632:
[----:B-1----:R-:W-:Y:S05]  /*7c10*/  @P0 BRA `(.L_x_15633) ;  /* 0x0000000000080947 */ /* 0x002fea0003800000 */
[----:B------:R-:W1:Y:S02]  /*7c20*/  SYNCS.PHASECHK.TRANS64.TRYWAIT P0, [UR11+0x13250], R0 ;  /* 0x01325000ff0075a7 */ /* 0x000e64000800014b */
[----:B-1----:R-:W-:Y:S05]  /*7c30*/  @!P0 BRA `(.L_x_15634) ;  /* 0x000000c400e88947 */ /* 0x002fea0003800000 */
.L_x_15633:
        /* <DEDUP_REMOVED lines=32> */
.L_x_15635:
[----:B01----:R-:W-:Y:S01]  /*7e40*/  FMNMX.FTZ R0, R120, R7, !PT ;  /* 0x0000000778007209 */ /* 0x003fe20007810000 */
        /* <DEDUP_REMOVED lines=343> */
.L_x_15636:
        /* <DEDUP_REMOVED lines=83> */
.L_x_15626:
[----:B------:R-:W-:Y:S06]  /*98f0*/  BAR.ARV 0x8, 0x200 ;  /* 0x0208000000007b1d */ /* 0x000fec0000002000 */
[----:B------:R-:W-:Y:S05]  /*9900*/  @!P1 BRA `(.L_x_15638) ;  /* 0x0000000000049947 */ /* 0x000fea0003800000 */
[----:B------:R-:W-:Y:S01]  /*9910*/  BPT.TRAP 0x1 ;  /* 0x000000040000795c */ /* 0x000fe20000300000 */
.L_x_15638:
[----:B------:R-:W-:Y:S01]  /*9920*/  ULEA UR5, UR47, UR45, 0x3 ;  /* 0x0000002d2f057291 */ /* 0x000fe2000f8e183f */
[----:B------:R-:W-:-:S05]  /*9930*/  IMAD.U32 R5, RZ, RZ, UR48 ;  /* 0x00000030ff057e24 */ /* 0x000fca000f8e00ff */
[----:B------:R-:W-:-:S04]  /*9940*/  SHF.L.U32 R5, R5, 0x1f, RZ ;  /* 0x0000001f05057819 */ /* 0x000fc800000006ff */
[----:B------:R0:W1:Y:S01]  /*9950*/  SYNCS.PHASECHK.TRANS64.TRYWAIT P0, [UR5+0x13250], R5 ;  /* 0x01325005ff0075a7 */ /* 0x0000620008000145 */
[----:B------:R-:W-:Y:S05]  /*9960*/  @!P1 BRA `(.L_x_15639) ;  /* 0x0000000000049947 */ /* 0x000fea0003800000 */
[----:B------:R-:W-:Y:S01]  /*9970*/  BPT.TRAP 0x1 ;  /* 0x000000040000795c */ /* 0x000fe20000300000 */
.L_x_15639:
[----:B-1----:R-:W-:Y:S05]  /*9980*/  @P0 BRA `(.L_x_15640) ;  /* 0x0000000000080947 */ /* 0x002fea0003800000 */
[----:B------:R-:W1:Y:S02]  /*9990*/  SYNCS.PHASECHK.TRANS64.TRYWAIT P0, [UR5+0x13250], R5 ;  /* 0x01325005ff0075a7 */ /* 0x000e640008000145 */
[----:B-1----:R-:W-:Y:S05]  /*99a0*/  @!P0 BRA `(.L_x_15641) ;  /* 0x000000a800a48947 */ /* 0x002fea0003800000 */
.L_x_15640:
        /* <DEDUP_REMOVED lines=10> */
[----:B------:R-:W1:Y:S01]  /*9a50*/  @P0 LDC.64 R8, c[0x0][0x9c8] ;  /* 0x00027200ff080b82 */ /* 0x000e620000000a00 */
[----:B------:R-:W-:Y:S02]  /*9a60*/  UMOV UR6, UR4 ;  /* 0x0000000400067c82 */ /* 0x000fe40008000000 */
[----:B------:R-:W-:Y:S05]  /*9a70*/  QGMMA.64x64x32.F32.E4M3.E4M3 R24, R152, gdesc[UR4], R24, gsb0 ;  /* 0x00e0000498187df3 */ /* 0x000fea0008000818 */
        /* <DEDUP_REMOVED lines=9> */
[----:B------:R-:W-:Y:S01]  /*9b10*/  IMAD.MOV.U32 R5, RZ, RZ, 0x3f800000 ;  /* 0x3f800000ff057424 */ /* 0x000fe200078e00ff */
[----:B------:R-:W-:-:S05]  /*9b20*/  UIADD3 UR6, UR4, 0x80, URZ ;  /* 0x0000008004067890 */ /* 0x000fca000fffe03f */
        /* <DEDUP_REMOVED lines=13> */
[----:B0-----:R-:W0:Y:S01]  /*9c00*/  SHFL.BFLY PT, R8, R3, 0x2, 0x1f ;  /* 0x0c401f0003087f89 */ /* 0x001e2200000e0000 */
[----:B------:R-:W-:Y:S02]  /*9c10*/  WARPGROUP.DEPBAR.LE gsb0, 0x0 ;  /* 0x00008000000079c5 */ /* 0x000fe40000010000 */
[----:B------:R-:W-:-:S06]  /*9c20*/  WARPGROUP.ARRIVE ;  /* 0x00000000000079c5 */ /* 0x000fcc0000000000 */
[----:B------:R-:W-:Y:S01]  /*9c30*/  QGMMA.64x64x32.F32.E4M3.E4M3 R24, R140, gdesc[UR4], R24, gsb0 ;  /* 0x00e000048c187df3 */ /* 0x000fe20008000818 */
[----:B-1----:R-:W-:-:S01]  /*9c40*/  FADD.FTZ R7, R7, R4 ;  /* 0x0000000407077221 */ /* 0x002fc20000010000 */
[----:B------:R-:W-:Y:S01]  /*9c50*/  UIADD3 UR6, UR4, 0x200, URZ ;  /* 0x0000020004067890 */ /* 0x000fe2000fffe03f */
[----:B0-----:R-:W-:-:S01]  /*9c60*/  FADD.FTZ R8, R8, R3 ;  /* 0x0000000308087221 */ /* 0x001fc20000010000 */
[----:B------:R-:W-:Y:S02]  /*9c70*/  UMOV UR7, 0xc0000010 ;  /* 0xc000001000077882 */ /* 0x000fe40000000000 */
[----:B------:R-:W0:Y:S04]  /*9c80*/  SHFL.BFLY PT, R6, R7, 0x1, 0x1f ;  /* 0x0c201f0007067f89 */ /* 0x000e2800000e0000 */
        /* <DEDUP_REMOVED lines=33> */
.L_x_15642:
        /* <DEDUP_REMOVED lines=42> */
.L_x_15606:
        /* <DEDUP_REMOVED lines=60> */
[----:B--2---:R-:W-:Y:S01]  /*a500*/  IMAD.WIDE R2, R12, 0x2, R42 ;  /* 0x000000020c027825 */ /* 0x004fe200078e022a */
[----:B------:R-:W-:Y:S02]  /*a510*/  SEL R12, R38, R39, P0 ;  /* 0x00000027260c7207 */ /* 0x000fe40000000000 */
[C---:B------:R-:W-:Y:S02]  /*a520*/  IADD3 R9, P3, R2.reuse, 0x20, RZ ;  /* 0x0000002002097810 */ /* 0x040fe40007f7e0ff */
[----:B------:R-:W-:-:S02]  /*a530*/  LOP3.LUT R7, R2, 0x380, RZ, 0xc0, !PT ;  /* 0x0000038002077812 */ /* 0x000fc400078ec0ff */
[C---:B------:R-:W-:Y:S02]  /*a540*/  IADD3 R13, P2, R2.reuse, 0x40, RZ ;  /* 0x00000040020d7810 */ /* 0x040fe40007f5e0ff */
[----:B------:R-:W-:Y:S02]  /*a550*/  LOP3.LUT R8, R9, 0x380, RZ, 0xc0, !PT ;  /* 0x0000038009087812 */ /* 0x000fe400078ec0ff */
[----:B------:R-:W-:Y:S02]  /*a560*/  IADD3 R30, P1, R2, 0x60, RZ ;  /* 0x00000060021e7810 */ /* 0x000fe40007f3e0ff */
[----:B------:R-:W-:Y:S02]  /*a570*/  SHF.R.U64 R7, R7, 0x3, RZ ;  /* 0x0000000307077819 */ /* 0x000fe400000012ff */
[----:B------:R-:W-:Y:S01]  /*a580*/  LOP3.LUT R4, R13, 0x380, RZ, 0xc0, !PT ;  /* 0x000003800d047812 */ /* 0x000fe200078ec0ff */
[----:B------:R-:W-:Y:S01]  /*a590*/  IMAD.X R5, RZ, RZ, R3, P1 ;  /* 0x000000ffff057224 */ /* 0x000fe200008e0603 */
[----:B------:R-:W-:-:S02]  /*a5a0*/  SHF.R.U64 R8, R8, 0x3, RZ ;  /* 0x0000000308087819 */ /* 0x000fc400000012ff */
[----:B------:R-:W-:Y:S02]  /*a5b0*/  LOP3.LUT R15, R30, 0x380, RZ, 0xc0, !PT ;  /* 0x000003801e0f7812 */ /* 0x000fe400078ec0ff */
[----:B------:R-:W-:Y:S01]  /*a5c0*/  LOP3.LUT R2, R7, R2, RZ, 0x3c, !PT ;  /* 0x0000000207027212 */ /* 0x000fe200078e3cff */
[--C-:B------:R-:W-:Y:S01]  /*a5d0*/  IMAD.X R7, RZ, RZ, R3.reuse, P2 ;  /* 0x000000ffff077224 */ /* 0x100fe200010e0603 */
[----:B------:R-:W-:Y:S02]  /*a5e0*/  SHF.R.U64 R4, R4, 0x3, RZ ;  /* 0x0000000304047819 */ /* 0x000fe400000012ff */
[----:B------:R-:W-:Y:S01]  /*a5f0*/  LOP3.LUT R8, R8, R9, RZ, 0x3c, !PT ;  /* 0x0000000908087212 */ /* 0x000fe200078e3cff */
[----:B------:R-:W-:Y:S01]  /*a600*/  IMAD.X R9, RZ, RZ, R3, P3 ;  /* 0x000000ffff097224 */ /* 0x000fe200018e0603 */
[----:B------:R-:W-:Y:S02]  /*a610*/  SHF.R.U64 R15, R15, 0x3, RZ ;  /* 0x000000030f0f7819 */ /* 0x000fe400000012ff */
[----:B------:R-:W-:-:S02]  /*a620*/  MOV R67, R2 ;  /* 0x0000000200437202 */ /* 0x000fc40000000f00 */
[----:B------:R-:W-:Y:S02]  /*a630*/  LOP3.LUT R6, R4, R13, RZ, 0x3c, !PT ;  /* 0x0000000d04067212 */ /* 0x000fe400078e3cff */
[----:B------:R-:W-:Y:S02]  /*a640*/  LOP3.LUT R4, R15, R30, RZ, 0x3c, !PT ;  /* 0x0000001e0f047212 */ /* 0x000fe400078e3cff */
[----:B------:R-:W-:Y:S02]  /*a650*/  MOV R30, R6 ;  /* 0x00000006001e7202 */ /* 0x000fe40000000f00 */
[----:B------:R-:W-:Y:S02]  /*a660*/  MOV R65, R4 ;  /* 0x0000000400417202 */ /* 0x000fe40000000f00 */
[----:B------:R-:W-:Y:S02]  /*a670*/  MOV R66, R8 ;  /* 0x0000000800427202 */ /* 0x000fe40000000f00 */
[----:B---3--:R-:W-:Y:S01]  /*a680*/  LOP3.LUT R3, R11, 0x2, RZ, 0x3c, !PT ;  /* 0x000000020b037812 */ /* 0x008fe200078e3cff */
[----:B------:R-:W-:Y:S04]  /*a690*/  SHFL.IDX PT, R46, R96, R11, 0x1c1f ;  /* 0x001c1f0b602e7589 */ /* 0x000fe800000e0000 */
[----:B------:R-:W0:Y:S04]  /*a6a0*/  SHFL.IDX PT, R47, R92, R3, 0x1c1f ;  /* 0x001c1f035c2f7589 */ /* 0x000e2800000e0000 */
[----:B------:R-:W-:Y:S04]  /*a6b0*/  SHFL.IDX PT, R38, R68, R11, 0x1c1f ;  /* 0x001c1f0b44267589 */ /* 0x000fe800000e0000 */
[----:B------:R-:W-:Y:S04]  /*a6c0*/  SHFL.IDX PT, R39, R48, R3, 0x1c1f ;  /* 0x001c1f0330277589 */ /* 0x000fe800000e0000 */
[----:B------:R-:W-:Y:S04]  /*a6d0*/  SHFL.IDX PT, R52, R88, R11, 0x1c1f ;  /* 0x001c1f0b58347589 */ /* 0x000fe800000e0000 */
[----:B------:R-:W1:Y:S04]  /*a6e0*/  SHFL.IDX PT, R53, R84, R3, 0x1c1f ;  /* 0x001c1f0354357589 */ /* 0x000e6800000e0000 */
[----:B------:R0:W-:Y:S04]  /*a6f0*/  SHFL.IDX PT, R34, R44, R11, 0x1c1f ;  /* 0x001c1f0b2c227589 */ /* 0x0001e800000e0000 */
[----:B------:R-:W-:Y:S04]  /*a700*/  SHFL.IDX PT, R35, R58, R3, 0x1c1f ;  /* 0x001c1f033a237589 */ /* 0x000fe800000e0000 */
[----:B------:R-:W-:Y:S01]  /*a710*/  SHFL.IDX PT, R2, R98, R11, 0x1c1f ;  /* 0x001c1f0b62027589 */ /* 0x000fe200000e0000 */
[----:B0-----:R-:W-:-:S03]  /*a720*/  SEL R44, R46, R47, P0 ;  /* 0x0000002f2e2c7207 */ /* 0x001fc60000000000 */
[----:B------:R-:W-:Y:S01]  /*a730*/  SHFL.IDX PT, R50, R80, R11, 0x1c1f ;  /* 0x001c1f0b50327589 */ /* 0x000fe200000e0000 */
[----:B------:R-:W-:-:S03]  /*a740*/  SEL R46, R47, R46, P0 ;  /* 0x0000002e2f2e7207 */ /* 0x000fc60000000000 */
[----:B------:R-:W0:Y:S04]  /*a750*/  SHFL.IDX PT, R5, R94, R3, 0x1c1f ;  /* 0x001c1f035e057589 */ /* 0x000e2800000e0000 */
[----:B------:R-:W-:Y:S01]  /*a760*/  SHFL.IDX PT, R10, R10, R11, 0x1c1f ;  /* 0x001c1f0b0a0a7589 */ /* 0x000fe200000e0000 */
[----:B-1----:R-:W-:Y:S02]  /*a770*/  SEL R48, R52, R53, P0 ;  /* 0x0000003534307207 */ /* 0x002fe40000000000 */
[----:B------:R-:W-:Y:S01]  /*a780*/  SEL R52, R53, R52, P0 ;  /* 0x0000003435347207 */ /* 0x000fe20000000000 */
[----:B------:R-:W1:Y:S04]  /*a790*/  SHFL.IDX PT, R51, R76, R3, 0x1c1f ;  /* 0x001c1f034c337589 */ /* 0x000e6800000e0000 */
[----:B------:R-:W-:Y:S04]  /*a7a0*/  SHFL.IDX PT, R28, R28, R11, 0x1c1f ;  /* 0x001c1f0b1c1c7589 */ /* 0x000fe800000e0000 */
[----:B------:R-:W2:Y:S04]  /*a7b0*/  SHFL.IDX PT, R15, R64, R3, 0x1c1f ;  /* 0x001c1f03400f7589 */ /* 0x000ea800000e0000 */
[----:B------:R3:W-:Y:S04]  /*a7c0*/  SHFL.IDX PT, R29, R36, R3, 0x1c1f ;  /* 0x001c1f03241d7589 */ /* 0x0007e800000e0000 */
[----:B------:R-:W-:Y:S01]  /*a7d0*/  SHFL.IDX PT, R4, R90, R11, 0x1c1f ;  /* 0x001c1f0b5a047589 */ /* 0x000fe200000e0000 */
[----:B0-----:R-:W-:-:S02]  /*a7e0*/  SEL R45, R2, R5, P0 ;  /* 0x00000005022d7207 */ /* 0x001fc40000000000 */
[----:B------:R-:W-:Y:S01]  /*a7f0*/  SEL R47, R5, R2, P0 ;  /* 0x00000002052f7207 */ /* 0x000fe20000000000 */
[----:B------:R-:W-:Y:S01]  /*a800*/  SHFL.IDX PT, R60, R60, R11, 0x1c1f ;  /* 0x001c1f0b3c3c7589 */ /* 0x000fe200000e0000 */
[----:B---3--:R-:W-:-:S03]  /*a810*/  SEL R36, R34, R35, P0 ;  /* 0x0000002322247207 */ /* 0x008fc60000000000 */
[----:B------:R-:W0:Y:S01]  /*a820*/  SHFL.IDX PT, R7, R86, R3, 0x1c1f ;  /* 0x001c1f0356077589 */ /* 0x000e2200000e0000 */
[----:B-1----:R-:W-:Y:S02]  /*a830*/  SEL R54, R50, R51, P0 ;  /* 0x0000003332367207 */ /* 0x002fe40000000000 */
[----:B------:R-:W-:Y:S01]  /*a840*/  SEL R34, R35, R34, P0 ;  /* 0x0000002223227207 */ /* 0x000fe20000000000 */
[----:B------:R-:W-:Y:S01]  /*a850*/  SHFL.IDX PT, R12, R12, R11, 0x1c1f ;  /* 0x001c1f0b0c0c7589 */ /* 0x000fe200000e0000 */
[----:B------:R-:W-:-:S03]  /*a860*/  SEL R50, R51, R50, P0 ;  /* 0x0000003233327207 */ /* 0x000fc60000000000 */
[----:B------:R-:W1:Y:S01]  /*a870*/  SHFL.IDX PT, R61, R70, R3, 0x1c1f ;  /* 0x001c1f03463d7589 */ /* 0x000e6200000e0000 */
[----:B--2---:R-:W-:-:S03]  /*a880*/  SEL R41, R10, R15, P0 ;  /* 0x0000000f0a297207 */ /* 0x004fc60000000000 */
[----:B------:R2:W3:Y:S04]  /*a890*/  SHFL.IDX PT, R21, R62, R3, 0x1c1f ;  /* 0x001c1f033e157589 */ /* 0x0004e800000e0000 */
[----:B------:R-:W-:Y:S04]  /*a8a0*/  SHFL.IDX PT, R6, R82, R11, 0x1c1f ;  /* 0x001c1f0b52067589 */ /* 0x000fe800000e0000 */
[----:B------:R-:W4:Y:S01]  /*a8b0*/  SHFL.IDX PT, R9, R78, R3, 0x1c1f ;  /* 0x001c1f034e097589 */ /* 0x000f2200000e0000 */
[----:B--2---:R-:W-:-:S03]  /*a8c0*/  IMAD.U32 R62, RZ, RZ, UR8 ;  /* 0x00000008ff3e7e24 */ /* 0x004fc6000f8e00ff */
[----:B------:R-:W-:Y:S01]  /*a8d0*/  SHFL.IDX PT, R14, R14, R11, 0x1c1f ;  /* 0x001c1f0b0e0e7589 */ /* 0x000fe200000e0000 */
[----:B0-----:R-:W-:Y:S02]  /*a8e0*/  SEL R49, R4, R7, P0 ;  /* 0x0000000704317207 */ /* 0x001fe40000000000 */
[----:B------:R-:W-:Y:S01]  /*a8f0*/  SEL R53, R7, R4, P0 ;  /* 0x0000000407357207 */ /* 0x000fe20000000000 */
[----:B------:R0:W2:Y:S01]  /*a900*/  SHFL.IDX PT, R25, R40, R3, 0x1c1f ;  /* 0x001c1f0328197589 */ /* 0x0000a200000e0000 */
[----:B------:R-:W-:-:S03]  /*a910*/  F2FP.BF16.F32.PACK_AB R4, R45, R44 ;  /* 0x0000002c2d04723e */ /* 0x000fc600000010ff */
[----:B------:R-:W-:Y:S01]  /*a920*/  SHFL.IDX PT, R8, R74, R11, 0x1c1f ;  /* 0x001c1f0b4a087589 */ /* 0x000fe200000e0000 */
[----:B-1----:R-:W-:Y:S02]  /*a930*/  SEL R58, R60, R61, P0 ;  /* 0x0000003d3c3a7207 */ /* 0x002fe40000000000 */
[----:B------:R-:W-:Y:S01]  /*a940*/  SEL R60, R61, R60, P0 ;  /* 0x0000003c3d3c7207 */ /* 0x000fe20000000000 */
        /* <DEDUP_REMOVED lines=8> */
[----:B----4-:R-:W-:Y:S01]  /*a9d0*/  SEL R55, R6, R9, P0 ;  /* 0x0000000906377207 */ /* 0x010fe20000000000 */
[----:B------:R1:W3:Y:S01]  /*a9e0*/  SHFL.IDX PT, R27, R32, R3, 0x1c1f ;  /* 0x001c1f03201b7589 */ /* 0x0002e200000e0000 */
[----:B------:R-:W-:Y:S02]  /*a9f0*/  SEL R51, R9, R6, P0 ;  /* 0x0000000609337207 */ /* 0x000fe40000000000 */
[----:B------:R-:W-:Y:S01]  /*aa00*/  F2FP.BF16.F32.PACK_AB R5, R41, R40 ;  /* 0x000000282905723e */ /* 0x000fe200000010ff */
[----:B------:R4:W4:Y:S01]  /*aa10*/  SHFL.IDX PT, R63, R20, R3, 0x1c1f ;  /* 0x001c1f03143f7589 */ /* 0x00092200000e0000 */
[----:B--2---:R-:W-:Y:S02]  /*aa20*/  SEL R33, R14, R25, P0 ;  /* 0x000000190e217207 */ /* 0x004fe40000000000 */
[----:B------:R-:W-:Y:S02]  /*aa30*/  F2FP.BF16.F32.PACK_AB R6, R47, R46 ;  /* 0x0000002e2f06723e */ /* 0x000fe400000010ff */
[----:B------:R-:W-:-:S02]  /*aa40*/  F2FP.BF16.F32.PACK_AB R7, R39, R38 ;  /* 0x000000262707723e */ /* 0x000fc400000010ff */
[----:B-1----:R-:W-:Y:S02]  /*aa50*/  SEL R32, R28, R29, P0 ;  /* 0x0000001d1c207207 */ /* 0x002fe40000000000 */
[----:B------:R-:W-:Y:S01]  /*aa60*/  SEL R28, R29, R28, P0 ;  /* 0x0000001c1d1c7207 */ /* 0x000fe20000000000 */
[----:B------:R-:W-:Y:S01]  /*aa70*/  STSM.16.M88.4 [R67], R4 ;  /* 0x0000000443007844 */ /* 0x000fe20000000200 */
[----:B------:R-:W-:Y:S02]  /*aa80*/  SEL R29, R25, R14, P0 ;  /* 0x0000000e191d7207 */ /* 0x000fe40000000000 */
[----:B0-----:R-:W-:Y:S02]  /*aa90*/  SEL R59, R8, R13, P0 ;  /* 0x0000000d083b7207 */ /* 0x001fe40000000000 */
[----:B------:R-:W-:Y:S02]  /*aaa0*/  SEL R61, R13, R8, P0 ;  /* 0x000000080d3d7207 */ /* 0x000fe40000000000 */
[----:B------:R-:W-:-:S02]  /*aab0*/  F2FP.BF16.F32.PACK_AB R8, R49, R48 ;  /* 0x000000303108723e */ /* 0x000fc400000010ff */
[----:B------:R-:W-:Y:S02]  /*aac0*/  F2FP.BF16.F32.PACK_AB R9, R37, R36 ;  /* 0x000000242509723e */ /* 0x000fe400000010ff */
[----:B---3--:R-:W-:Y:S02]  /*aad0*/  SEL R21, R24, R27, P0 ;  /* 0x0000001b18157207 */ /* 0x008fe40000000000 */
[----:B----4-:R-:W-:Y:S02]  /*aae0*/  SEL R3, R27, R24, P0 ;  /* 0x000000181b037207 */ /* 0x010fe40000000000 */
[----:B------:R-:W-:Y:S02]  /*aaf0*/  SEL R20, R26, R63, P0 ;  /* 0x0000003f1a147207 */ /* 0x000fe40000000000 */
[----:B------:R-:W-:Y:S01]  /*ab00*/  SEL R2, R63, R26, P0 ;  /* 0x0000001a3f027207 */ /* 0x000fe20000000000 */
[----:B------:R-:W-:Y:S01]  /*ab10*/  IMAD.U32 R63, RZ, RZ, UR9 ;  /* 0x00000009ff3f7e24 */ /* 0x000fe2000f8e00ff */
[----:B------:R-:W-:Y:S01]  /*ab20*/  F2FP.BF16.F32.PACK_AB R10, R53, R52 ;  /* 0x00000034350a723e */ /* 0x000fe200000010ff */
[----:B------:R-:W-:Y:S01]  /*ab30*/  ULDC.64 UR8, c[0x0][0xc08] ;  /* 0x0003020000087ab9 */ /* 0x000fe20000000a00 */
        /* <DEDUP_REMOVED lines=18> */
[----:B------:R-:W-:-:S03]  /*ac60*/  ULDC UR4, c[0x0][0xa88] ;  /* 0x0002a20000047ab9 */ /* 0x000fc60000000800 */
[----:B------:R-:W-:Y:S01]  /*ac70*/  UISETP.NE.AND.EX UP0, UPT, UR9, URZ, UPT, UP0 ;  /* 0x0000003f0900728c */ /* 0x000fe2000bf05300 */
[----:B------:R-:W-:Y:S01]  /*ac80*/  IMAD.U32 R30, RZ, RZ, UR4 ;  /* 0x00000004ff1e7e24 */ /* 0x000fe2000f8e00ff */
[----:B------:R-:W-:-:S04]  /*ac90*/  UMOV UR16, 0x9b8 ;  /* 0x000009b800107882 */ /* 0x000fc80000000000 */
[----:B------:R-:W-:Y:S02]  /*aca0*/  PLOP3.LUT P4, PT, PT, PT, UP0, 0x80, 0x0 ;  /* 0x000000000000781c */ /* 0x000fe40003f8f008 */
[----:B0-----:R-:W-:-:S03]  /*acb0*/  ISETP.NE.AND P1, PT, R65, 0x1, PT ;  /* 0x000000014100780c */ /* 0x001fc60003f25270 */
[----:B------:R-:W-:-:S04]  /*acc0*/  @UP0 ULEA UR8, UP1, UR37, UR8, 0x2 ;  /* 0x0000000825080291 */ /* 0x000fc8000f82103f */
[----:B------:R-:W-:-:S06]  /*acd0*/  @UP0 ULEA.HI.X UR9, UR37, UR9, UR38, 0x2, UP1 ;  /* 0x0000000925090291 */ /* 0x000fcc00088f1426 */
[----:B------:R-:W0:Y:S01]  /*ace0*/  @P1 LDC R6, c[0x0][0xbec] ;  /* 0x0002fb00ff061b82 */ /* 0x000e220000000800 */
[----:B------:R-:W-:Y:S01]  /*acf0*/  UISETP.GT.AND UP1, UPT, UR46, 0x1, UPT ;  /* 0x000000012e00788c */ /* 0x000fe2000bf24270 */
[----:B------:R-:W-:-:S06]  /*ad00*/  IMAD.U32 R4, RZ, RZ, UR8 ;  /* 0x00000008ff047e24 */ /* 0x000fcc000f8e00ff */
[----:B------:R-:W1:Y:S01]  /*ad10*/  @P1 LDC R9, c[0x0][0xbf0] ;  /* 0x0002fc00ff091b82 */ /* 0x000e620000000800 */
[----:B------:R-:W-:Y:S01]  /*ad20*/  USEL UR16, UR16, 0x978, UP1 ;  /* 0x0000097810107887 */ /* 0x000fe20008800000 */
[----:B------:R-:W-:Y:S01]  /*ad30*/  IMAD.U32 R5, RZ, RZ, UR9 ;  /* 0x00000009ff057e24 */ /* 0x000fe2000f8e00ff */
[----:B------:R-:W-:Y:S01]  /*ad40*/  UISETP.NE.U32.AND UP0, UPT, UR10, URZ, UPT ;  /* 0x0000003f0a00728c */ /* 0x000fe2000bf05070 */
[----:B------:R-:W-:Y:S01]  /*ad50*/  VIADD R13, R17, UR40 ;  /* 0x00000028110d7c36 */ /* 0x000fe20008000000 */
[----:B------:R-:W-:Y:S02]  /*ad60*/  UMOV UR4, URZ ;  /* 0x0000003f00047c82 */ /* 0x000fe40008000000 */
[----:B------:R-:W-:Y:S01]  /*ad70*/  UISETP.NE.AND.EX UP0, UPT, UR11, URZ, UPT, UP0 ;  /* 0x0000003f0b00728c */ /* 0x000fe2000bf05300 */
[----:B------:R0:W5:Y:S01]  /*ad80*/  @P4 LDG.E R30, desc[UR54][R4.64] ;  /* 0x00000036041e4981 */ /* 0x000162000c1e1900 */
[----:B------:R-:W-:Y:S01]  /*ad90*/  USEL UR7, UR41, URZ, UP1 ;  /* 0x0000003f29077287 */ /* 0x000fe20008800000 */
[----:B------:R-:W-:Y:S01]  /*ada0*/  IMAD.MOV.U32 R7, RZ, RZ, R13 ;  /* 0x000000ffff077224 */ /* 0x000fe200078e000d */
[----:B------:R-:W-:-:S02]  /*adb0*/  USEL UR37, UR37, URZ, !UP0 ;  /* 0x0000003f25257287 */ /* 0x000fc4000c000000 */
[----:B------:R-:W-:Y:S01]  /*adc0*/  ULDC.64 UR10, c[0x0][UR16+0x218] ;  /* 0x00008600100a7abb */ /* 0x000fe20008000a00 */
[----:B------:R-:W-:Y:S01]  /*add0*/  ULDC.64 UR14, c[0x0][UR16+0x228] ;  /* 0x00008a00100e7abb */ /* 0x000fe20008000a00 */
[----:B------:R-:W-:Y:S01]  /*ade0*/  ULDC.64 UR12, c[0x0][UR16+0x220] ;  /* 0x00008800100c7abb */ /* 0x000fe20008000a00 */
[----:B------:R-:W-:Y:S02]  /*adf0*/  UIMAD.WIDE.U32 UR8, UR10, UR39, URZ ;  /* 0x000000270a0872a5 */ /* 0x000fe4000f8e003f */
[----:B------:R-:W-:Y:S01]  /*ae00*/  UIMAD.WIDE.U32 UR18, UR14, UR7, URZ ;  /* 0x000000070e1272a5 */ /* 0x000fe2000f8e003f */
[----:B0-----:R-:W-:Y:S01]  /*ae10*/  @P1 IMAD.HI.U32 R4, R13, R6, RZ ;  /* 0x000000060d041227 */ /* 0x001fe200078e00ff */
[----:B------:R-:W-:Y:S02]  /*ae20*/  UIMAD UR10, UR11, UR39, URZ ;  /* 0x000000270b0a72a4 */ /* 0x000fe4000f8e023f */
        /* <DEDUP_REMOVED lines=37> */
.L_x_15645:
        /* <DEDUP_REMOVED lines=30> */
[----:B------:R-:W-:-:S04]  /*b260*/  IMAD R3, R62, 0x40, R19 ;  /* 0x000000403e037824 */ /* 0x000fc800078e0213 */
[----:B------:R-:W-:-:S03]  /*b270*/  IMAD.WIDE R42, R3, 0x2, R42 ;  /* 0x00000002032a7825 */ /* 0x000fc600078e022a */
[C---:B------:R-:W-:Y:S02]  /*b280*/  IADD3 R9, P0, R42.reuse, 0x1800, RZ ;  /* 0x000018002a097810 */ /* 0x040fe40007f1e0ff */
[C---:B------:R-:W-:Y:S02]  /*b290*/  IADD3 R13, P2, R42.reuse, 0x3000, RZ ;  /* 0x000030002a0d7810 */ /* 0x040fe40007f5e0ff */
[----:B0-----:R-:W-:Y:S02]  /*b2a0*/  LOP3.LUT R5, R42, 0x380, RZ, 0xc0, !PT ;  /* 0x000003802a057812 */ /* 0x001fe400078ec0ff */
        /* <DEDUP_REMOVED lines=17> */
[----:B------:R-:W-:Y:S02]  /*b3c0*/  IMAD.X R25, RZ, RZ, R43, P0 ;  /* 0x000000ffff197224 */ /* 0x000fe400000e062b */
[----:B------:R-:W-:-:S04]  /*b3d0*/  SHF.R.U64 R2, R2, 0x3, RZ ;  /* 0x0000000302027819 */ /* 0x000fc800000012ff */
[----:B------:R-:W-:Y:S02]  /*b3e0*/  LOP3.LUT R24, R2, R3, RZ, 0x3c, !PT ;  /* 0x0000000302187212 */ /* 0x000fe400078e3cff */
[----:B------:R-:W0:Y:S01]  /*b3f0*/  @P1 LDC R3, c[0x0][0xbf0] ;  /* 0x0002fc00ff031b82 */ /* 0x000e220000000800 */
[----:B------:R-:W-:Y:S02]  /*b400*/  UIMAD.WIDE.U32 UR8, UR4, UR10, URZ ;  /* 0x0000000a040872a5 */ /* 0x000fe4000f8e003f */
[----:B------:R-:W-:Y:S01]  /*b410*/  UIMAD UR7, UR4, UR11, UR7 ;  /* 0x0000000b040772a4 */ /* 0x000fe2000f8e0207 */
[----:B------:R-:W-:Y:S01]  /*b420*/  IMAD R2, R18, 0x30, R62 ;  /* 0x0000003012027824 */ /* 0x000fe200078e023e */
[----:B------:R-:W5:Y:S01]  /*b430*/  LD.E.128 R24, desc[UR54][R24.64] ;  /* 0x0000003618187980 */ /* 0x000f62000c101d00 */
[----:B------:R-:W-:Y:S01]  /*b440*/  ULDC.64 UR10, c[0x0][0xae8] ;  /* 0x0002ba00000a7ab9 */ /* 0x000fe20000000a00 */
[----:B------:R-:W-:Y:S01]  /*b450*/  UIADD3 UR9, UR9, UR7, URZ ;  /* 0x0000000709097290 */ /* 0x000fe2000fffe03f */
[----:B------:R-:W-:Y:S01]  /*b460*/  VIADD R29, R2, UR40 ;  /* 0x00000028021d7c36 */ /* 0x000fe20008000000 */
[----:B------:R-:W-:Y:S01]  /*b470*/  USHF.R.S32.HI UR4, URZ, 0x1f, UR37 ;  /* 0x0000001f3f047899 */ /* 0x000fe20008011425 */
[----:B------:R-:W-:Y:S01]  /*b480*/  @!PT LDS RZ, [RZ] ;  /* 0x00000000fffff984 */ /* 0x000fe20000000800 */
[----:B------:R-:W-:Y:S01]  /*b490*/  @!PT LDS RZ, [RZ] ;  /* 0x00000000fffff984 */ /* 0x000fe20000000800 */
[----:B------:R-:W-:Y:S01]  /*b4a0*/  @!PT LDS RZ, [RZ] ;  /* 0x00000000fffff984 */ /* 0x000fe20000000800 */
[----:B------:R-:W-:Y:S01]  /*b4b0*/  @!PT LDS RZ, [RZ] ;  /* 0x00000000fffff984 */ /* 0x000fe20000000800 */
[----:B------:R1:W-:Y:S06]  /*b4c0*/  MEMBAR.ALL.CTA ;  /* 0x0000000000007992 */ /* 0x0003ec0000008000 */
[----:B-1----:R-:W1:Y:S01]  /*b4d0*/  FENCE.VIEW.ASYNC.S ;  /* 0x00000000000073c6 */ /* 0x002e620000000000 */
[----:B------:R-:W-:Y:S01]  /*b4e0*/  UIMAD.WIDE.U32 UR8, UR39, UR10, UR8 ;  /* 0x0000000a270872a5 */ /* 0x000fe2000f8e0008 */
[----:B--2---:R-:W-:-:S03]  /*b4f0*/  @P1 IMAD.HI.U32 R2, R29, R20, RZ ;  /* 0x000000141d021227 */ /* 0x004fc600078e00ff */
[----:B------:R-:W-:Y:S01]  /*b500*/  UIMAD UR9, UR39, UR11, UR9 ;  /* 0x0000000b270972a4 */ /* 0x000fe2000f8e0209 */
[----:B------:R-:W-:Y:S02]  /*b510*/  IMAD.MOV.U32 R21, RZ, RZ, R29 ;  /* 0x000000ffff157224 */ /* 0x000fe400078e001d */
[----:B------:R-:W-:Y:S01]  /*b520*/  ULDC.64 UR10, c[0x0][0xaf0] ;  /* 0x0002bc00000a7ab9 */ /* 0x000fe20000000a00 */
[----:B------:R-:W-:Y:S01]  /*b530*/  VIADD R0, R0, 0x13220 ;  /* 0x0001322000007836 */ /* 0x000fe20000000000 */
[----:B------:R-:W-:Y:S02]  /*b540*/  UIMAD UR4, UR4, UR10, URZ ;  /* 0x0000000a040472a4 */ /* 0x000fe4000f8e023f */
[----:B------:R-:W-:Y:S01]  /*b550*/  UIMAD.WIDE.U32 UR8, UR37, UR10, UR8 ;  /* 0x0000000a250872a5 */ /* 0x000fe2000f8e0008 */
[----:B0-----:R-:W-:Y:S01]  /*b560*/  @P1 SHF.R.U32.HI R21, RZ, R3, R2 ;  /* 0x00000003ff151219 */ /* 0x001fe20000011602 */
[----:B------:R-:W-:Y:S01]  /*b570*/  UIMAD UR4, UR37, UR11, UR4 ;  /* 0x0000000b250472a4 */ /* 0x000fe2000f8e0204 */
[----:B------:R-:W-:-:S02]  /*b580*/  PRMT R0, RZ, 0x654, R0 ;  /* 0x00000654ff007816 */ /* 0x000fc40000000000 */
[--C-:B------:R-:W-:Y:S01]  /*b590*/  SHF.R.S32.HI R20, RZ, 0x1f, R21.reuse ;  /* 0x0000001fff147819 */ /* 0x100fe20000011415 */
[----:B------:R-:W-:Y:S01]  /*b5a0*/  UIADD3 UR4, UR9, UR4, URZ ;  /* 0x0000000409047290 */ /* 0x000fe2000fffe03f */
[----:B------:R-:W-:Y:S01]  /*b5b0*/  IMAD.MOV R28, RZ, RZ, -R21 ;  /* 0x000000ffff1c7224 */ /* 0x000fe200078e0a15 */
[----:B------:R-:W-:Y:S01]  /*b5c0*/  ULDC.64 UR10, c[0x0][0xae0] ;  /* 0x0002b800000a7ab9 */ /* 0x000fe20000000a00 */
[----:B------:R-:W-:Y:S02]  /*b5d0*/  IMAD.U32 R3, RZ, RZ, UR9 ;  /* 0x00000009ff037e24 */ /* 0x000fe4000f8e00ff */
[----:B------:R-:W-:Y:S01]  /*b5e0*/  IMAD R20, R20, UR10, RZ ;  /* 0x0000000a14147c24 */ /* 0x000fe2000f8e02ff */
[----:B-1----:R0:W-:Y:S01]  /*b5f0*/  SYNCS.ARRIVE.TRANS64.RED.A1T0 RZ, [R0+URZ], RZ ;  /* 0x000000ff00ff79a7 */ /* 0x0021e2000810043f */
[----:B------:R-:W-:Y:S02]  /*b600*/  IMAD R29, R65, R28, R29 ;  /* 0x0000001c411d7224 */ /* 0x000fe400078e021d */
        /* <DEDUP_REMOVED lines=12> */
[----:B------:R-:W-:Y:S01]  /*b6d0*/  VIADD R33, R62, UR40 ;  /* 0x000000283e217c36 */ /* 0x000fe20008000000 */
[C---:B------:R-:W-:Y:S01]  /*b6e0*/  LEA R32, P0, R2.reuse, UR8, 0x1 ;  /* 0x0000000802207c11 */ /* 0x040fe2000f8008ff */
[----:B------:R-:W-:Y:S01]  /*b6f0*/  IMAD.IADD R3, R3, 0x1, R21 ;  /* 0x0000000103037824 */ /* 0x000fe200078e0215 */
[----:B------:R-:W-:Y:S01]  /*b700*/  SHF.R.S32.HI R62, RZ, 0x1f, R19 ;  /* 0x0000001fff3e7819 */ /* 0x000fe20000011413 */
[C---:B------:R-:W-:Y:S02]  /*b710*/  VIADD R21, R33.reuse, 0x60 ;  /* 0x0000006021157836 */ /* 0x040fe40000000000 */
[----:B------:R-:W1:Y:S01]  /*b720*/  SHFL.IDX PT, R20, R32, 0x1, 0x181f ;  /* 0x00381f0020147f89 */ /* 0x000e6200000e0000 */
[----:B------:R-:W-:Y:S01]  /*b730*/  LEA.HI.X R34, R2, UR9, R3, 0x1, P0 ;  /* 0x0000000902227c11 */ /* 0x000fe200080f0c03 */
[----:B------:R-:W-:Y:S01]  /*b740*/  VIADD R3, R33, 0x30 ;  /* 0x0000003021037836 */ /* 0x000fe20000000000 */
[----:B------:R-:W-:Y:S01]  /*b750*/  ISETP.GE.AND P0, PT, R19, UR4, PT ;  /* 0x0000000413007c0c */ /* 0x000fe2000bf06270 */
[----:B------:R-:W2:Y:S03]  /*b760*/  SHFL.IDX PT, R2, R32, RZ, 0x181f ;  /* 0x00181fff20027589 */ /* 0x000ea600000e0000 */
[-C--:B------:R-:W-:Y:S01]  /*b770*/  ISETP.GE.OR P1, PT, R33, R30.reuse, P0 ;  /* 0x0000001e2100720c */ /* 0x080fe20000726670 */
[----:B------:R-:W0:Y:S01]  /*b780*/  SHFL.IDX PT, R28, R32, 0x2, 0x181f ;  /* 0x00581f00201c7f89 */ /* 0x000e2200000e0000 */
[-C--:B------:R-:W-:Y:S01]  /*b790*/  ISETP.GE.OR P2, PT, R3, R30.reuse, P0 ;  /* 0x0000001e0300720c */ /* 0x080fe20000746670 */
[----:B------:R-:W-:Y:S01]  /*b7a0*/  VIADD R33, R33, 0x90 ;  /* 0x0000009021217836 */ /* 0x000fe20000000000 */
[-C--:B------:R-:W-:Y:S01]  /*b7b0*/  ISETP.GE.OR P3, PT, R21, R30.reuse, P0 ;  /* 0x0000001e1500720c */ /* 0x080fe20000766670 */
[----:B------:R-:W0:Y:S03]  /*b7c0*/  SHFL.IDX PT, R36, R34, RZ, 0x181f ;  /* 0x00181fff22247589 */ /* 0x000e2600000e0000 */
[----:B------:R-:W-:Y:S01]  /*b7d0*/  ISETP.GE.OR P0, PT, R33, R30, P0 ;  /* 0x0000001e2100720c */ /* 0x000fe20000706670 */
[----:B------:R-:W0:Y:S04]  /*b7e0*/  SHFL.IDX PT, R38, R34, 0x1, 0x181f ;  /* 0x00381f0022267f89 */ /* 0x000e2800000e0000 */
[----:B------:R-:W0:Y:S02]  /*b7f0*/  SHFL.IDX PT, R40, R34, 0x2, 0x181f ;  /* 0x00581f0022287f89 */ /* 0x000e2400000e0000 */
[----:B-1----:R-:W-:-:S02]  /*b800*/  @!P2 LEA R20, P5, R19, R20, 0x1 ;  /* 0x000000141314a211 */ /* 0x002fc400078a08ff */
[----:B------:R-:W1:Y:S01]  /*b810*/  SHFL.IDX PT, R32, R32, 0x3, 0x181f ;  /* 0x00781f0020207f89 */ /* 0x000e6200000e0000 */
[----:B--2---:R-:W-:-:S03]  /*b820*/  @!P1 LEA R2, P4, R19, R2, 0x1 ;  /* 0x0000000213029211 */ /* 0x004fc600078808ff */
[----:B------:R-:W2:Y:S01]  /*b830*/  SHFL.IDX PT, R34, R34, 0x3, 0x181f ;  /* 0x00781f0022227f89 */ /* 0x000ea200000e0000 */
[C---:B0-----:R-:W-:Y:S02]  /*b840*/  @!P3 LEA R28, P6, R19.reuse, R28, 0x1 ;  /* 0x0000001c131cb211 */ /* 0x041fe400078c08ff */
[C-C-:B------:R-:W-:Y:S02]  /*b850*/  @!P1 LEA.HI.X R3, R19.reuse, R36, R62.reuse, 0x1, P4 ;  /* 0x0000002413039211 */ /* 0x140fe400020f0c3e */
[C-C-:B------:R-:W-:Y:S02]  /*b860*/  @!P2 LEA.HI.X R21, R19.reuse, R38, R62.reuse, 0x1, P5 ;  /* 0x000000261315a211 */ /* 0x140fe400028f0c3e */
[----:B------:R-:W-:Y:S01]  /*b870*/  @!P3 LEA.HI.X R29, R19, R40, R62, 0x1, P6 ;  /* 0x00000028131db211 */ /* 0x000fe200030f0c3e */
[----:B---3--:R0:W-:Y:S04]  /*b880*/  @!P1 ST.E.128 desc[UR54][R2.64], R4 ;  /* 0x0000000402009985 */ /* 0x0081e8000c101d36 */
[----:B----4-:R0:W-:Y:S04]  /*b890*/  @!P2 ST.E.128 desc[UR54][R20.64], R8 ;  /* 0x000000081400a985 */ /* 0x0101e8000c101d36 */
[----:B------:R0:W-:Y:S01]  /*b8a0*/  @!P3 ST.E.128 desc[UR54][R28.64], R12 ;  /* 0x0000000c1c00b985 */ /* 0x0001e2000c101d36 */
[----:B-12---:R-:W-:Y:S05]  /*b8b0*/  @P0 BRA `(.L_x_15647) ;  /* 0x0000001000c00947 */ /* 0x006fea0003800000 */
[----:B0-----:R-:W-:-:S04]  /*b8c0*/  LEA R2, P0, R19, R32, 0x1 ;  /* 0x0000002013027211 */ /* 0x001fc800078008ff */
[----:B------:R-:W-:-:S05]  /*b8d0*/  LEA.HI.X R3, R19, R34, R62, 0x1, P0 ;  /* 0x0000002213037211 */ /* 0x000fca00000f0c3e */
[----:B-----5:R0:W-:Y:S01]  /*b8e0*/  ST.E.128 desc[UR54][R2.64], R24 ;  /* 0x0000001802007985 */ /* 0x0201e2000c101d36 */
[----:B------:R-:W-:Y:S05]  /*b8f0*/  BRA `(.L_x_15647) ;  /* 0x0000001000b07947 */ /* 0x000fea0003800000 */
.L_x_15646:
        /* <DEDUP_REMOVED lines=13> */
[----:B------:R-:W-:Y:S01]  /*b9d0*/  BSSY B1, `(.L_x_15648) ;  /* 0x0000051000017945 */ /* 0x000fe20003800000 */
[----:B------:R-:W-:Y:S01]  /*b9e0*/  UIMAD.WIDE.U32 UR8, UR39, UR10, UR8 ;  /* 0x0000000a270872a5 */ /* 0x000fe2000f8e0008 */
[----:B------:R-:W-:Y:S01]  /*b9f0*/  SHF.R.S32.HI R26, RZ, 0x1f, R22 ;  /* 0x0000001fff1a7819 */ /* 0x000fe20000011416 */
[C---:B------:R-:W-:Y:S01]  /*ba00*/  VIADD R25, R16.reuse, 0x18 ;  /* 0x0000001810197836 */ /* 0x040fe20000000000 */
        /* <DEDUP_REMOVED lines=14> */
[----:B------:R-:W-:Y:S01]  /*baf0*/  VIADD R62, R16, 0x8 ;  /* 0x00000008103e7836 */ /* 0x000fe20000000000 */
[----:B-1----:R-:W-:Y:S02]  /*bb00*/  @P1 SHF.R.U32.HI R7, RZ, R5, R4 ;  /* 0x00000005ff071219 */ /* 0x002fe40000011604 */
[----:B------:R-:W-:Y:S01]  /*bb10*/  UIMAD.WIDE.U32 UR8, UR41, UR10, UR8 ;  /* 0x0000000a290872a5 */ /* 0x000fe2000f8e0008 */
[----:B------:R-:W-:Y:S02]  /*bb20*/  SHF.R.S32.HI R63, RZ, 0x1f, R63 ;  /* 0x0000001fff3f7819 */ /* 0x000fe4000001143f */
[--C-:B------:R-:W-:Y:S01]  /*bb30*/  IMAD.MOV R6, RZ, RZ, -R7.reuse ;  /* 0x000000ffff067224 */ /* 0x100fe200078e0a07 */
[----:B------:R-:W-:Y:S01]  /*bb40*/  SHF.R.S32.HI R4, RZ, 0x1f, R7 ;  /* 0x0000001fff047819 */ /* 0x000fe20000011407 */
[----:B------:R-:W-:-:S02]  /*bb50*/  UIMAD UR41, UR41, UR11, UR9 ;  /* 0x0000000b292972a4 */ /* 0x000fc4000f8e0209 */
[----:B------:R-:W-:Y:S01]  /*bb60*/  IMAD.U32 R5, RZ, RZ, UR9 ;  /* 0x00000009ff057e24 */ /* 0x000fe2000f8e00ff */
[----:B------:R-:W-:Y:S01]  /*bb70*/  ULDC.64 UR10, c[0x0][0xb30] ;  /* 0x0002cc00000a7ab9 */ /* 0x000fe20000000a00 */
[----:B------:R-:W-:Y:S02]  /*bb80*/  IMAD R9, R65, R6, R13 ;  /* 0x0000000641097224 */ /* 0x000fe400078e020d */
        /* <DEDUP_REMOVED lines=53> */
.L_x_15649:
[----:B------:R-:W-:Y:S05]  /*bee0*/  BSYNC B1 ;  /* 0x0000000000017941 */ /* 0x000fea0003800000 */
.L_x_15648:
[----:B--23--:R2:W3:Y:S04]  /*bef0*/  SHFL.IDX PT, R7, R24, 0x1, 0x1c1f ;  /* 0x003c1f0018077f89 */ /* 0x00c4e800000e0000 */
[----:B0-----:R2:W4:Y:S01]  /*bf00*/  SHFL.IDX PT, R6, R0, 0x1, 0x1c1f ;  /* 0x003c1f0000067f89 */ /* 0x00152200000e0000 */
[----:B------:R-:W-:Y:S05]  /*bf10*/  @P0 BRA `(.L_x_15647) ;  /* 0x0000000c00280947 */ /* 0x000fea0003800000 */
[----:B------:R-:W-:Y:S02]  /*bf20*/  ULDC UR4, c[0x0][0xac8] ;  /* 0x0002b20000047ab9 */ /* 0x000fe40000000800 */
[----:B------:R-:W-:Y:S02]  /*bf30*/  ISETP.GE.AND P1, PT, R16, UR4, PT ;  /* 0x0000000410007c0c */ /* 0x000fe4000bf26270 */
[----:B------:R-:W-:Y:S02]  /*bf40*/  ISETP.GE.AND P4, PT, R62, UR4, PT ;  /* 0x000000043e007c0c */ /* 0x000fe4000bf86270 */
[----:B------:R-:W-:Y:S02]  /*bf50*/  ISETP.GE.AND P5, PT, R56, UR4, PT ;  /* 0x0000000438007c0c */ /* 0x000fe4000bfa6270 */
[----:B------:R-:W-:Y:S02]  /*bf60*/  ISETP.GE.AND P3, PT, R25, UR4, PT ;  /* 0x0000000419007c0c */ /* 0x000fe4000bf66270 */
[----:B------:R-:W-:-:S05]  /*bf70*/  ISETP.GE.AND P2, PT, R157, UR4, PT ;  /* 0x000000049d007c0c */ /* 0x000fca000bf46270 */
[----:B---34-:R-:W-:Y:S02]  /*bf80*/  @!P1 IMAD.WIDE R4, R16, 0x4, R6 ;  /* 0x0000000410049825 */ /* 0x018fe400078e0206 */
[-C--:B------:R-:W-:Y:S02]  /*bf90*/  @!P4 LEA R8, P0, R62, R6.reuse, 0x2 ;  /* 0x000000063e08c211 */ /* 0x080fe400078010ff */
[----:B------:R-:W-:Y:S01]  /*bfa0*/  @!P5 LEA R10, P6, R56, R6, 0x2 ;  /* 0x00000006380ad211 */ /* 0x000fe200078c10ff */
[----:B------:R0:W-:Y:S01]  /*bfb0*/  @!P1 ST.E.64 desc[UR54][R4.64], R40 ;  /* 0x0000002804009985 */ /* 0x0001e2000c101b36 */
[-C--:B------:R-:W-:Y:S02]  /*bfc0*/  @!P4 LEA.HI.X R9, R62, R7.reuse, R63, 0x2, P0 ;  /* 0x000000073e09c211 */ /* 0x080fe400000f143f */
[----:B------:R-:W-:Y:S02]  /*bfd0*/  ISETP.GE.AND P1, PT, R156, UR4, PT ;  /* 0x000000049c007c0c */ /* 0x000fe4000bf26270 */
[----:B------:R-:W-:Y:S01]  /*bfe0*/  ISETP.GE.AND P0, PT, R23, UR4, PT ;  /* 0x0000000417007c0c */ /* 0x000fe2000bf06270 */
[----:B------:R3:W-:Y:S01]  /*bff0*/  @!P4 ST.E.64 desc[UR54][R8.64], R38 ;  /* 0x000000260800c985 */ /* 0x0007e2000c101b36 */
[----:B------:R-:W-:-:S02]  /*c000*/  @!P5 LEA.HI.X R11, R56, R7, R57, 0x2, P6 ;  /* 0x00000007380bd211 */ /* 0x000fc400030f1439 */
[-C--:B------:R-:W-:Y:S02]  /*c010*/  @!P3 LEA R12, P6, R25, R6.reuse, 0x2 ;  /* 0x00000006190cb211 */ /* 0x080fe400078c10ff */
[-C--:B------:R-:W-:Y:S01]  /*c020*/  @!P2 LEA R14, P4, R157, R6.reuse, 0x2 ;  /* 0x000000069d0ea211 */ /* 0x080fe200078810ff */
[----:B------:R3:W-:Y:S01]  /*c030*/  @!P5 ST.E.64 desc[UR54][R10.64], R36 ;  /* 0x000000240a00d985 */ /* 0x0007e2000c101b36 */
[-C--:B------:R-:W-:Y:S02]  /*c040*/  @!P3 LEA.HI.X R13, R25, R7.reuse, R43, 0x2, P6 ;  /* 0x00000007190db211 */ /* 0x080fe400030f142b */
[----:B------:R-:W-:Y:S02]  /*c050*/  @!P2 LEA.HI.X R15, R157, R7, R42, 0x2, P4 ;  /* 0x000000079d0fa211 */ /* 0x000fe400020f142a */
[-C--:B0-----:R-:W-:Y:S01]  /*c060*/  @!P1 LEA R4, P5, R156, R6.reuse, 0x2 ;  /* 0x000000069c049211 */ /* 0x081fe200078a10ff */
[----:B------:R3:W-:Y:S01]  /*c070*/  @!P3 ST.E.64 desc[UR54][R12.64], R34 ;  /* 0x000000220c00b985 */ /* 0x0007e2000c101b36 */
[----:B-12---:R-:W-:-:S02]  /*c080*/  @!P0 LEA R24, P6, R23, R6, 0x2 ;  /* 0x0000000617188211 */ /* 0x006fc400078c10ff */
[-C--:B------:R-:W-:Y:S01]  /*c090*/  @!P1 LEA.HI.X R5, R156, R7.reuse, R30, 0x2, P5 ;  /* 0x000000079c059211 */ /* 0x080fe200028f141e */
[----:B------:R3:W-:Y:S01]  /*c0a0*/  @!P2 ST.E.64 desc[UR54][R14.64], R32 ;  /* 0x000000200e00a985 */ /* 0x0007e2000c101b36 */
[----:B------:R-:W-:-:S03]  /*c0b0*/  @!P0 LEA.HI.X R25, R23, R7, R27, 0x2, P6 ;  /* 0x0000000717198211 */ /* 0x000fc600030f141b */
[----:B------:R3:W-:Y:S04]  /*c0c0*/  @!P1 ST.E.64 desc[UR54][R4.64], R28 ;  /* 0x0000001c04009985 */ /* 0x0007e8000c101b36 */
[----:B------:R3:W-:Y:S01]  /*c0d0*/  @!P0 ST.E.64 desc[UR54][R24.64], R20 ;  /* 0x0000001418008985 */ /* 0x0007e2000c101b36 */
[----:B------:R-:W-:-:S13]  /*c0e0*/  ISETP.GE.AND P0, PT, R22, UR4, PT ;  /* 0x0000000416007c0c */ /* 0x000fda000bf06270 */
[----:B---3--:R-:W-:Y:S05]  /*c0f0*/  @P0 BRA `(.L_x_15647) ;  /* 0x0000000800b00947 */ /* 0x008fea0003800000 */
[----:B------:R-:W-:-:S04]  /*c100*/  LEA R4, P0, R22, R6, 0x2 ;  /* 0x0000000616047211 */ /* 0x000fc800078010ff */
[----:B------:R-:W-:-:S05]  /*c110*/  LEA.HI.X R5, R22, R7, R26, 0x2, P0 ;  /* 0x0000000716057211 */ /* 0x000fca00000f141a */
[----:B------:R0:W-:Y:S01]  /*c120*/  ST.E.64 desc[UR54][R4.64], R2 ;  /* 0x0000000204007985 */ /* 0x0001e2000c101b36 */
[----:B------:R-:W-:Y:S05]  /*c130*/  BRA `(.L_x_15647) ;  /* 0x0000000800a07947 */ /* 0x000fea0003800000 */
.L_x_15644:
        /* <DEDUP_REMOVED lines=31> */
.L_x_15650:
        /* <DEDUP_REMOVED lines=56> */
.L_x_15652:
[----:B------:R-:W-:Y:S05]  /*c6b0*/  BSYNC B1 ;  /* 0x0000000000017941 */ /* 0x000fea0003800000 */
.L_x_15651:
[----:B------:R-:W-:-:S06]  /*c6c0*/  UISETP.GT.AND UP0, UPT, UR46, 0x1, UPT ;  /* 0x000000012e00788c */ /* 0x000fcc000bf04270 */
[----:B------:R-:W-:-:S13]  /*c6d0*/  PLOP3.LUT P0, PT, PT, PT, UP0, 0x80, 0x0 ;  /* 0x000000000000781c */ /* 0x000fda0003f0f008 */
[----:B------:R-:W-:Y:S05]  /*c6e0*/  @P0 BRA `(.L_x_15647) ;  /* 0x0000000400340947 */ /* 0x000fea0003800000 */
[----:B------:R-:W1:Y:S01]  /*c6f0*/  LDC R11, c[0x0][0xbe8] ;  /* 0x0002fa00ff0b7b82 */ /* 0x000e620000000800 */
[----:B------:R-:W-:Y:S01]  /*c700*/  SHF.R.S32.HI R6, RZ, 0x1f, R8 ;  /* 0x0000001fff067819 */ /* 0x000fe20000011408 */
[----:B------:R-:W-:Y:S01]  /*c710*/  ULDC.64 UR10, c[0x0][0xaa0] ;  /* 0x0002a800000a7ab9 */ /* 0x000fe20000000a00 */
[----:B------:R-:W-:Y:S01]  /*c720*/  SHF.R.S32.HI R13, RZ, 0x1f, R19 ;  /* 0x0000001fff0d7819 */ /* 0x000fe20000011413 */
[----:B------:R-:W-:Y:S01]  /*c730*/  UIMAD UR7, UR16, UR10, URZ ;  /* 0x0000000a100772a4 */ /* 0x000fe2000f8e023f */
[----:B------:R-:W-:Y:S01]  /*c740*/  LEA.HI R6, R6, R8, RZ, 0x3 ;  /* 0x0000000806067211 */ /* 0x000fe200078f18ff */
[----:B------:R-:W-:Y:S02]  /*c750*/  UIMAD.WIDE.U32 UR8, UR4, UR10, URZ ;  /* 0x0000000a040872a5 */ /* 0x000fe4000f8e003f */
[----:B------:R-:W-:Y:S01]  /*c760*/  UIMAD UR7, UR4, UR11, UR7 ;  /* 0x0000000b040772a4 */ /* 0x000fe2000f8e0207 */
[----:B------:R-:W-:Y:S02]  /*c770*/  SHF.R.S32.HI R6, RZ, 0x3, R6 ;  /* 0x00000003ff067819 */ /* 0x000fe40000011406 */
[----:B------:R-:W-:Y:S01]  /*c780*/  ULDC.64 UR10, c[0x0][0xae8] ;  /* 0x0002ba00000a7ab9 */ /* 0x000fe20000000a00 */
[----:B------:R-:W-:-:S02]  /*c790*/  UIADD3 UR9, UR9, UR7, URZ ;  /* 0x0000000709097290 */ /* 0x000fc4000fffe03f */
[----:B------:R-:W-:Y:S02]  /*c7a0*/  IMAD R2, R18, 0x30, R6 ;  /* 0x0000003012027824 */ /* 0x000fe400078e0206 */
[----:B------:R-:W-:Y:S01]  /*c7b0*/  UIMAD.WIDE.U32 UR8, UR39, UR10, UR8 ;  /* 0x0000000a270872a5 */ /* 0x000fe2000f8e0008 */
[----:B------:R-:W-:Y:S02]  /*c7c0*/  VIADD R30, R6, UR40 ;  /* 0x00000028061e7c36 */ /* 0x000fe40008000000 */
[----:B0-----:R-:W-:Y:S01]  /*c7d0*/  VIADD R4, R2, UR40 ;  /* 0x0000002802047c36 */ /* 0x001fe20008000000 */
[----:B------:R-:W-:-:S03]  /*c7e0*/  UIMAD UR9, UR39, UR11, UR9 ;  /* 0x0000000b270972a4 */ /* 0x000fc6000f8e0209 */
[----:B------:R-:W-:Y:S01]  /*c7f0*/  ULDC.64 UR10, c[0x0][0xaf0] ;  /* 0x0002bc00000a7ab9 */ /* 0x000fe20000000a00 */
[----:B-1----:R-:W-:Y:S01]  /*c800*/  ISETP.NE.AND P0, PT, R11, 0x1, PT ;  /* 0x000000010b00780c */ /* 0x002fe20003f05270 */
[----:B------:R-:W-:Y:S01]  /*c810*/  UIMAD UR38, UR38, UR10, URZ ;  /* 0x0000000a262672a4 */ /* 0x000fe2000f8e023f */
[----:B------:R-:W-:Y:S01]  /*c820*/  IMAD.MOV.U32 R5, RZ, RZ, R4 ;  /* 0x000000ffff057224 */ /* 0x000fe200078e0004 */
        /* <DEDUP_REMOVED lines=27> */
[----:B-----5:R-:W-:Y:S02]  /*c9e0*/  IMAD R11, R0, R11, RZ ;  /* 0x0000000b000b7224 */ /* 0x020fe400078e02ff */
[----:B------:R-:W-:Y:S01]  /*c9f0*/  VIADD R0, R30, 0x30 ;  /* 0x000000301e007836 */ /* 0x000fe20000000000 */
[----:B------:R-:W-:Y:S01]  /*ca00*/  LEA.HI.X R8, R2, UR9, R3, 0x1, P0 ;  /* 0x0000000902087c11 */ /* 0x000fe200080f0c03 */
[----:B------:R-:W0:Y:S01]  /*ca10*/  SHFL.IDX PT, R6, R4, RZ, 0x181f ;  /* 0x00181fff04067589 */ /* 0x000e2200000e0000 */
[----:B------:R-:W-:Y:S01]  /*ca20*/  ISETP.GE.AND P0, PT, R19, UR4, PT ;  /* 0x0000000413007c0c */ /* 0x000fe2000bf06270 */
[C---:B------:R-:W-:Y:S02]  /*ca30*/  VIADD R2, R30.reuse, 0x60 ;  /* 0x000000601e027836 */ /* 0x040fe40000000000 */
[----:B------:R-:W1:Y:S01]  /*ca40*/  SHFL.IDX PT, R14, R4, 0x1, 0x181f ;  /* 0x00381f00040e7f89 */ /* 0x000e6200000e0000 */
[CC--:B------:R-:W-:Y:S01]  /*ca50*/  ISETP.GE.OR P3, PT, R30.reuse, R11.reuse, P0 ;  /* 0x0000000b1e00720c */ /* 0x0c0fe20000766670 */
[----:B------:R-:W-:Y:S01]  /*ca60*/  VIADD R3, R30, 0x90 ;  /* 0x000000901e037836 */ /* 0x000fe20000000000 */
[-C--:B------:R-:W-:Y:S01]  /*ca70*/  ISETP.GE.OR P2, PT, R0, R11.reuse, P0 ;  /* 0x0000000b0000720c */ /* 0x080fe20000746670 */
[----:B------:R-:W2:Y:S01]  /*ca80*/  SHFL.IDX PT, R24, R4, 0x2, 0x181f ;  /* 0x00581f0004187f89 */ /* 0x000ea200000e0000 */
[----:B------:R-:W-:-:S02]  /*ca90*/  ISETP.GE.OR P1, PT, R2, R11, P0 ;  /* 0x0000000b0200720c */ /* 0x000fc40000726670 */
[----:B------:R-:W-:Y:S01]  /*caa0*/  ISETP.GE.OR P0, PT, R3, R11, P0 ;  /* 0x0000000b0300720c */ /* 0x000fe20000706670 */
[----:B------:R-:W3:Y:S04]  /*cab0*/  SHFL.IDX PT, R10, R8, RZ, 0x181f ;  /* 0x00181fff080a7589 */ /* 0x000ee800000e0000 */
        /* <DEDUP_REMOVED lines=16> */
.L_x_15647:
[----:B------:R-:W-:Y:S05]  /*cbc0*/  BSYNC B0 ;  /* 0x0000000000007941 */ /* 0x000fea0003800000 */
.L_x_15643:
[----:B------:R-:W-:Y:S02]  /*cbd0*/  ULDC UR4, c[0x0][0xc3c] ;  /* 0x00030f0000047ab9 */ /* 0x000fe40000000800 */
[----:B------:R-:W-:-:S13]  /*cbe0*/  ISETP.GE.AND P0, PT, R31, UR4, PT ;  /* 0x000000041f007c0c */ /* 0x000fda000bf06270 */
[----:B------:R-:W-:Y:S05]  /*cbf0*/  @!P0 BRA `(.L_x_15653) ;  /* 0xffffff4000808947 */ /* 0x000fea000383ffff */
[----:B------:R-:W-:Y:S05]  /*cc00*/  EXIT ;  /* 0x000000000000794d */ /* 0x000fea0003800000 */
.L_x_15600:
        /* <DEDUP_REMOVED lines=63> */
.L_x_15657:
        /* <DEDUP_REMOVED lines=35> */
.L_x_15655:
        /* <DEDUP_REMOVED lines=17> */
.L_x_15658:
        /* <DEDUP_REMOVED lines=63> */
.L_x_15659:
        /* <DEDUP_REMOVED lines=64> */
.L_x_15660:
[----:B01----:R-:W-:-:S05]  /*db30*/  LOP3.LUT R3, RZ, R2, RZ, 0x33, !PT ;  /* 0x00000002ff037212 */ /* 0x003fca00078e33ff */
[----:B------:R-:W-:-:S05]  /*db40*/  IMAD.IADD R2, R6, 0x1, R3 ;  /* 0x0000000106027824 */ /* 0x000fca00078e0203 */
[----:B------:R1:W-:Y:S01]  /*db50*/  STL [R1+0x24], R2 ;  /* 0x0000240201007387 */ /* 0x0003e20000100800 */
[----:B------:R-:W-:Y:S05]  /*db60*/  BRA `(.L_x_15661) ;  /* 0x0000000000107947 */ /* 0x000fea0003800000 */
.L_x_15656:
[----:B------:R0:W-:Y:S01]  /*db70*/  STL [R1+0x20], R8 ;  /* 0x0000200801007387 */ /* 0x0001e20000100800 */
[----:B------:R-:W-:-:S03]  /*db80*/  ULDC UR40, c[0x0][0xc3c] ;  /* 0x00030f0000287ab9 */ /* 0x000fc60000000800 */
[----:B------:R0:W-:Y:S04]  /*db90*/  STL [R1+0x24], RZ ;  /* 0x000024ff01007387 */ /* 0x0001e80000100800 */
[----:B------:R0:W-:Y:S02]  /*dba0*/  STL [R1+0x28], RZ ;  /* 0x000028ff01007387 */ /* 0x0001e40000100800 */
.L_x_15661:
        /* <DEDUP_REMOVED lines=11> */
.L_x_15654:
[----:B-1----:R-:W-:Y:S01]  /*dc60*/  IMAD.MOV.U32 R0, RZ, RZ, 0x1 ;  /* 0x00000001ff007424 */ /* 0x002fe200078e00ff */
[----:B------:R-:W-:Y:S01]  /*dc70*/  ULDC UR4, c[0x0][0xc3c] ;  /* 0x00030f0000047ab9 */ /* 0x000fe20000000800 */
[----:B------:R1:W-:Y:S01]  /*dc80*/  STL [R1], RZ ;  /* 0x000000ff01007387 */ /* 0x0003e20000100800 */
[----:B------:R-:W-:-:S03]  /*dc90*/  UISETP.GE.AND UP0, UPT, UR40, UR4, UPT ;  /* 0x000000042800728c */ /* 0x000fc6000bf06270 */
[----:B------:R1:W-:Y:S03]  /*dca0*/  STL [R1+0xc], R0 ;  /* 0x00000c0001007387 */ /* 0x0003e60000100800 */
[----:B------:R-:W-:Y:S01]  /*dcb0*/  PLOP3.LUT P0, PT, PT, PT, UP0, 0x80, 0x0 ;  /* 0x000000000000781c */ /* 0x000fe20003f0f008 */
[----:B------:R1:W-:-:S12]  /*dcc0*/  STL [R1+0x40], RZ ;  /* 0x000040ff01007387 */ /* 0x0003d80000100800 */
[----:B-1----:R-:W-:Y:S05]  /*dcd0*/  @P0 BRA `(.L_x_15662) ;  /* 0x0000006000380947 */ /* 0x002fea0003800000 */
[----:B------:R-:W1:Y:S01]  /*dce0*/  S2R R9, SR_TID.X ;  /* 0x0000000000097919 */ /* 0x000e620000002100 */
[----:B------:R-:W2:Y:S01]  /*dcf0*/  S2UR UR4, SR_CgaCtaId ;  /* 0x00000000000479c3 */ /* 0x000ea20000008800 */
[----:B------:R-:W-:Y:S01]  /*dd00*/  MOV R16, 0x400 ;  /* 0x0000040000107802 */ /* 0x000fe20000000f00 */
[----:B------:R-:W-:Y:S01]  /*dd10*/  ULOP3.LUT UR44, UR36, 0x2, URZ, 0xfc, !UPT ;  /* 0x00000002242c7892 */ /* 0x000fe2000f8efc3f */
[----:B------:R3:W-:Y:S01]  /*dd20*/  STL [R1+0x40], RZ ;  /* 0x000040ff01007387 */ /* 0x0007e20000100800 */
[----:B------:R-:W-:Y:S01]  /*dd30*/  ULOP3.LUT UR45, UR36, 0x1, URZ, 0xfc, !UPT ;  /* 0x00000001242d7892 */ /* 0x000fe2000f8efc3f */
[----:B------:R-:W-:Y:S01]  /*dd40*/  ULDC UR46, c[0x0][0xc] ;  /* 0x00000300002e7ab9 */ /* 0x000fe20000000800 */
[C---:B-1----:R-:W-:Y:S01]  /*dd50*/  IMAD.SHL.U32 R23, R9.reuse, 0x40, RZ ;  /* 0x0000004009177824 */ /* 0x042fe200078e00ff */
[--C-:B------:R-:W-:Y:S01]  /*dd60*/  SHF.R.U32.HI R0, RZ, 0x1, R9.reuse ;  /* 0x00000001ff007819 */ /* 0x100fe20000011609 */
[C---:B------:R-:W-:Y:S02]  /*dd70*/  IMAD.SHL.U32 R2, R9.reuse, 0x20, RZ ;  /* 0x0000002009027824 */ /* 0x040fe400078e00ff */
[----:B0-----:R-:W-:Y:S01]  /*dd80*/  IMAD.SHL.U32 R4, R9, 0x8, RZ ;  /* 0x0000000809047824 */ /* 0x001fe200078e00ff */
[----:B------:R-:W-:Y:S01]  /*dd90*/  LOP3.LUT R3, R23, 0x180, RZ, 0xc0, !PT ;  /* 0x0000018017037812 */ /* 0x000fe200078ec0ff */
[C---:B------:R-:W-:Y:S01]  /*dda0*/  IMAD.SHL.U32 R8, R9.reuse, 0x4, RZ ;  /* 0x0000000409087824 */ /* 0x040fe200078e00ff */
[----:B------:R-:W-:Y:S01]  /*ddb0*/  LOP3.LUT R5, R2, 0x80, RZ, 0xc0, !PT ;  /* 0x0000008002057812 */ /* 0x000fe200078ec0ff */
[----:B------:R-:W-:Y:S01]  /*ddc0*/  IMAD.SHL.U32 R6, R9, 0x2, RZ ;  /* 0x0000000209067824 */ /* 0x000fe200078e00ff */
        /* <DEDUP_REMOVED lines=12> */
[----:B--2---:R-:W-:Y:S01]  /*de90*/  IMAD.U32 R5, RZ, RZ, UR4 ;  /* 0x00000004ff057e24 */ /* 0x004fe2000f8e00ff */
        /* <DEDUP_REMOVED lines=13> */
.L_x_15738:
[----:B------:R-:W-:Y:S01]  /*df70*/  ULDC.64 UR4, c[0x0][0xc88] ;  /* 0x0003220000047ab9 */ /* 0x000fe20000000a00 */
[----:B------:R-:W-:Y:S01]  /*df80*/  ULDC.64 UR8, c[0x0][0xa28] ;  /* 0x00028a0000087ab9 */ /* 0x000fe20000000a00 */
[----:B------:R-:W-:Y:S01]  /*df90*/  UIMAD.WIDE UR4, UR40, 0x4, UR4 ;  /* 0x00000004280478a5 */ /* 0x000fe2000f8e0204 */
[----:B------:R-:W-:-:S05]  /*dfa0*/  ULDC.64 UR6, c[0x0][0xa00] ;  /* 0x0002800000067ab9 */ /* 0x000fca0000000a00 */
[----:B--23--:R-:W-:Y:S02]  /*dfb0*/  IMAD.U32 R2, RZ, RZ, UR4 ;  /* 0x00000004ff027e24 */ /* 0x00cfe4000f8e00ff */
[----:B------:R-:W-:-:S05]  /*dfc0*/  IMAD.U32 R3, RZ, RZ, UR5 ;  /* 0x00000005ff037e24 */ /* 0x000fca000f8e00ff */
[----:B------:R-:W2:Y:S01]  /*dfd0*/  LDG.E R2, desc[UR54][R2.64] ;  /* 0x0000003602027981 */ /* 0x000ea2000c1e1900 */
[----:B------:R-:W-:Y:S02]  /*dfe0*/  UISETP.NE.U32.AND UP0, UPT, UR8, URZ, UPT ;  /* 0x0000003f0800728c */ /* 0x000fe4000bf05070 */
[----:B------:R-:W-:Y:S02]  /*dff0*/  UISETP.NE.U32.AND UP1, UPT, UR6, URZ, UPT ;  /* 0x0000003f0600728c */ /* 0x000fe4000bf25070 */
[----:B------:R-:W-:Y:S02]  /*e000*/  UISETP.NE.AND.EX UP0, UPT, UR9, URZ, UPT, UP0 ;  /* 0x0000003f0900728c */ /* 0x000fe4000bf05300 */
[----:B------:R-:W-:-:S04]  /*e010*/  UISETP.NE.AND.EX UP2, UPT, UR7, URZ, UPT, UP1 ;  /* 0x0000003f0700728c */ /* 0x000fc8000bf45310 */
[----:B------:R-:W-:Y:S01]  /*e020*/  PLOP3.LUT P0, PT, PT, PT, UP0, 0x80, 0x0 ;  /* 0x000000000000781c */ /* 0x000fe20003f0f008 */
[----:B-----5:R-:W-:Y:S01]  /*e030*/  IMAD.MOV.U32 R24, RZ, RZ, RZ ;  /* 0x000000ffff187224 */ /* 0x020fe200078e00ff */
[----:B------:R-:W-:Y:S01]  /*e040*/  PLOP3.LUT P1, PT, PT, PT, UP2, 0x80, 0x0 ;  /* 0x000000000000781c */ /* 0x000fe20003f2f028 */
[----:B------:R-:W-:Y:S01]  /*e050*/  UMOV UR37, URZ ;  /* 0x0000003f00257c82 */ /* 0x000fe20008000000 */
[----:B--2---:R-:W-:Y:S01]  /*e060*/  R2UR UR42, R2 ;  /* 0x00000000022a72ca */ /* 0x004fe200000e0000 */
[----:B------:R-:W-:-:S12]  /*e070*/  UP2UR UR43, UPR, URZ, 0x4 ;  /* 0x000000043f2b7883 */ /* 0x000fd80008000000 */
        /* <DEDUP_REMOVED lines=9> */
[----:B0-----:R-:W-:-:S03]  /*e110*/  IMAD.U32 R4, RZ, RZ, UR4 ;  /* 0x00000004ff047e24 */ /* 0x001fc6000f8e00ff */
[----:B------:R-:W-:Y:S01]  /*e120*/  IMAD.U32 R5, RZ, RZ, UR5 ;  /* 0x00000005ff057e24 */ /* 0x000fe2000f8e00ff */
[----:B------:R-:W-:Y:S01]  /*e130*/  ULDC.64 UR4, c[0x0][0xa18] ;  /* 0x0002860000047ab9 */ /* 0x000fe20000000a00 */
[----:B------:R-:W2:Y:S01]  /*e140*/  @P1 LDG.E R0, desc[UR54][R2.64] ;  /* 0x0000003602001981 */ /* 0x000ea2000c1e1900 */
[----:B------:R-:W-:-:S03]  /*e150*/  UISETP.NE.U32.AND UP0, UPT, UR4, URZ, UPT ;  /* 0x0000003f0400728c */ /* 0x000fc6000bf05070 */
[----:B------:R0:W3:Y:S01]  /*e160*/  @P0 LDG.E R24, desc[UR54][R4.64] ;  /* 0x0000003604180981 */ /* 0x0000e2000c1e1900 */
[----:B------:R-:W-:-:S06]  /*e170*/  UISETP.NE.AND.EX UP0, UPT, UR5, URZ, UPT, UP0 ;  /* 0x0000003f0500728c */ /* 0x000fcc000bf05300 */
[----:B------:R-:W-:Y:S01]  /*e180*/  PLOP3.LUT P1, PT, PT, PT, UP0, 0x80, 0x0 ;  /* 0x000000000000781c */ /* 0x000fe20003f2f008 */
[----:B0-----:R-:W0:Y:S04]  /*e190*/  LDC.64 R4, c[0x0][0x418] ;  /* 0x00010600ff047b82 */ /* 0x001e280000000a00 */
[----:B------:R-:W-:-:S04]  /*e1a0*/  @UP0 UIADD3 UR4, UP1, UR38, UR4, URZ ;  /* 0x0000000426040290 */ /* 0x000fc8000ff3e03f */
[----:B------:R-:W-:Y:S02]  /*e1b0*/  @UP0 UIADD3.X UR5, UR39, UR5, URZ, UP1, !UPT ;  /* 0x0000000527050290 */ /* 0x000fe40008ffe43f */
[----:B------:R-:W-:-:S04]  /*e1c0*/  IMAD.U32 R6, RZ, RZ, UR4 ;  /* 0x00000004ff067e24 */ /* 0x000fc8000f8e00ff */
[----:B------:R-:W-:-:S05]  /*e1d0*/  IMAD.U32 R7, RZ, RZ, UR5 ;  /* 0x00000005ff077e24 */ /* 0x000fca000f8e00ff */
[----:B------:R1:W5:Y:S01]  /*e1e0*/  @P1 LDG.E R25, desc[UR54][R6.64] ;  /* 0x0000003606191981 */ /* 0x000362000c1e1900 */
[----:B------:R-:W-:Y:S02]  /*e1f0*/  PLOP3.LUT P2, PT, PT, PT, UP2, 0x80, 0x0 ;  /* 0x000000000000781c */ /* 0x000fe40003f4f028 */
[----:B0-----:R-:W-:-:S04]  /*e200*/  ISETP.NE.U32.AND P0, PT, R4, RZ, PT ;  /* 0x000000ff0400720c */ /* 0x001fc80003f05070 */
[----:B------:R-:W-:Y:S02]  /*e210*/  ISETP.NE.AND.EX P0, PT, R5, RZ, PT, P0 ;  /* 0x000000ff0500720c */ /* 0x000fe40003f05300 */
[----:B------:R-:W0:Y:S05]  /*e220*/  LDC R5, c[0x0][0x2f0] ;  /* 0x0000bc00ff057b82 */ /* 0x000e2a0000000800 */
[----:B--2---:R-:W-:-:S03]  /*e230*/  @P2 R2UR UR37, R0 ;  /* 0x00000000002522ca */ /* 0x004fc600000e0000 */
[----:B------:R-:W2:Y:S01]  /*e240*/  LDC R0, c[0x0][0x424] ;  /* 0x00010900ff007b82 */ /* 0x000ea20000000800 */
[----:B---3--:R1:W-:Y:S01]  /*e250*/  STL [R1+0x14], R24 ;  /* 0x0000141801007387 */ /* 0x0083e20000100800 */
[----:B0-----:R-:W-:Y:S10]  /*e260*/  @P1 BRA `(.L_x_15663) ;  /* 0x00000000001c1947 */ /* 0x001ff40003800000 */
[----:B------:R-:W-:Y:S01]  /*e270*/  UISETP.NE.AND UP0, UPT, UR43, URZ, UPT ;  /* 0x0000003f2b00728c */ /* 0x000fe2000bf05270 */
[----:B-----5:R-:W0:Y:S05]  /*e280*/  LDC R25, c[0x0][0x288] ;  /* 0x0000a200ff197b82 */ /* 0x020e2a0000000800 */
[----:B------:R-:W-:-:S13]  /*e290*/  PLOP3.LUT P1, PT, PT, PT, UP0, 0x40, 0x0 ;  /* 0x000000000000781c */ /* 0x000fda0003f2e808 */
[----:B------:R-:W-:Y:S05]  /*e2a0*/  @P1 BRA `(.L_x_15663) ;  /* 0x00000000000c1947 */ /* 0x000fea0003800000 */
[----:B------:R-:W3:Y:S04]  /*e2b0*/  LDG.E R4, desc[UR54][R2.64] ;  /* 0x0000003602047981 */ /* 0x000ee8000c1e1900 */
[----:B0-----:R-:W3:Y:S02]  /*e2c0*/  LDG.E R25, desc[UR54][R2.64+0x4] ;  /* 0x0000043602197981 */ /* 0x001ee4000c1e1900 */
[----:B---3--:R-:W-:-:S07]  /*e2d0*/  IMAD.IADD R25, R25, 0x1, -R4 ;  /* 0x0000000119197824 */ /* 0x008fce00078e0a04 */
.L_x_15663:
[----:B------:R-:W-:Y:S01]  /*e2e0*/  IMAD.U32 R4, RZ, RZ, UR42 ;  /* 0x0000002aff047e24 */ /* 0x000fe2000f8e00ff */
[----:B------:R-:W-:Y:S01]  /*e2f0*/  ULDC.64 UR4, c[0x0][0xa20] ;  /* 0x0002880000047ab9 */ /* 0x000fe20000000a00 */
[----:B--2---:R-:W-:Y:S02]  /*e300*/  SEL R0, R0, 0x1, P0 ;  /* 0x0000000100007807 */ /* 0x004fe40000000000 */
[----:B------:R-:W-:Y:S01]  /*e310*/  ISETP.NE.U32.AND P1, PT, RZ, UR4, PT ;  /* 0x00000004ff007c0c */ /* 0x000fe2000bf25070 */
[----:B------:R2:W-:Y:S02]  /*e320*/  STL [R1+0x8], R4 ;  /* 0x0000080401007387 */ /* 0x0005e40000100800 */
        /* <DEDUP_REMOVED lines=9> */
.L_x_15664:
[----:B------:R-:W-:Y:S02]  /*e3c0*/  ULDC.64 UR4, c[0x0][0xa08] ;  /* 0x0002820000047ab9 */ /* 0x000fe40000000a00 */
[----:B------:R-:W-:-:S04]  /*e3d0*/  ISETP.NE.U32.AND P0, PT, RZ, UR4, PT ;  /* 0x00000004ff007c0c */ /* 0x000fc8000bf05070 */
[----:B------:R-:W-:-:S13]  /*e3e0*/  ISETP.NE.AND.EX P0, PT, RZ, UR5, PT, P0 ;  /* 0x00000005ff007c0c */ /* 0x000fda000bf05300 */
[----:B------:R-:W-:Y:S05]  /*e3f0*/  @!P0 BRA `(.L_x_15665) ;  /* 0x0000000000148947 */ /* 0x000fea0003800000 */
[----:B------:R-:W3:Y:S02]  /*e400*/  LDC.64 R2, c[0x0][0xa08] ;  /* 0x00028200ff027b82 */ /* 0x000ee40000000a00 */
[----:B---3--:R-:W-:-:S05]  /*e410*/  IMAD.WIDE R2, R4, 0x4, R2 ;  /* 0x0000000404027825 */ /* 0x008fca00078e0202 */
[----:B------:R-:W3:Y:S04]  /*e420*/  LDG.E R18, desc[UR54][R2.64] ;  /* 0x0000003602127981 */ /* 0x000ee8000c1e1900 */
[----:B------:R-:W3:Y:S02]  /*e430*/  LDG.E R5, desc[UR54][R2.64+0x4] ;  /* 0x0000043602057981 */ /* 0x000ee4000c1e1900 */
[----:B---3--:R-:W-:-:S07]  /*e440*/  IMAD.IADD R18, R5, 0x1, -R18 ;  /* 0x0000000105127824 */ /* 0x008fce00078e0a12 */
.L_x_15665:
[----:B------:R-:W4:Y:S01]  /*e450*/  LDL R0, [R1+0x24] ;  /* 0x0000240001007983 */ /* 0x000f220000100800 */
[----:B---3--:R-:W3:Y:S03]  /*e460*/  LDC R2, c[0x0][0x448] ;  /* 0x00011200ff027b82 */ /* 0x008ee60000000800 */
[----:B------:R-:W2:Y:S04]  /*e470*/  LDL.LU R19, [R1+0x10] ;  /* 0x0000100001137983 */ /* 0x000ea80000300800 */
[----:B------:R-:W2:Y:S01]  /*e480*/  LDL R17, [R1+0x28] ;  /* 0x0000280001117983 */ /* 0x000ea20000100800 */
[----:B---3--:R-:W-:-:S13]  /*e490*/  ISETP.NE.AND P0, PT, R2, 0x1, PT ;  /* 0x000000010200780c */ /* 0x008fda0003f05270 */
[----:B------:R-:W3:Y:S08]  /*e4a0*/  @P0 LDC R3, c[0x0][0x44c] ;  /* 0x00011300ff030b82 */ /* 0x000ef00000000800 */
[----:B------:R-:W0:Y:S01]  /*e4b0*/  @P0 LDC R2, c[0x0][0x450] ;  /* 0x00011400ff020b82 */ /* 0x000e220000000800 */
[----:B-----5:R-:W-:Y:S02]  /*e4c0*/  IMAD.IADD R18, R18, 0x1, -R24 ;  /* 0x0000000112127824 */ /* 0x020fe400078e0a18 */
[----:B----4-:R-:W-:-:S04]  /*e4d0*/  IMAD R0, R0, 0xc0, RZ ;  /* 0x000000c000007824 */ /* 0x010fc800078e02ff */
[----:B------:R-:W-:-:S04]  /*e4e0*/  VIADD R0, R0, 0xbf ;  /* 0x000000bf00007836 */ /* 0x000fc80000000000 */
[----:B---3--:R-:W-:-:S05]  /*e4f0*/  @P0 IMAD.HI.U32 R3, R0, R3, RZ ;  /* 0x0000000300030227 */ /* 0x008fca00078e00ff */
[----:B0-----:R-:W-:Y:S02]  /*e500*/  @P0 SHF.R.U32.HI R0, RZ, R2, R3 ;  /* 0x00000002ff000219 */ /* 0x001fe40000011603 */
[----:B------:R-:W-:-:S05]  /*e510*/  IADD3 R3, R18, 0xa0, -R25 ;  /* 0x000000a012037810 */ /* 0x000fca0007ffe819 */
[----:B------:R-:W-:-:S04]  /*e520*/  IMAD.IADD R0, R3, 0x1, R0 ;  /* 0x0000000103007824 */ /* 0x000fc800078e0200 */
[----:B------:R-:W-:-:S04]  /*e530*/  IMAD.HI R2, R0, 0x66666667, RZ ;  /* 0x6666666700027827 */ /* 0x000fc800078e02ff */
[----:B------:R-:W-:Y:S01]  /*e540*/  VIADD R0, R18, 0x9f ;  /* 0x0000009f12007836 */ /* 0x000fe20000000000 */
[----:B------:R-:W-:-:S03]  /*e550*/  SHF.R.U32.HI R3, RZ, 0x1f, R2 ;  /* 0x0000001fff037819 */ /* 0x000fc60000011602 */
[----:B------:R-:W-:Y:S01]  /*e560*/  IMAD.HI R0, R0, 0x66666667, RZ ;  /* 0x6666666700007827 */ /* 0x000fe200078e02ff */
[----:B--2---:R-:W-:Y:S02]  /*e570*/  LOP3.LUT R19, R19, 0xffffffdf, RZ, 0xc0, !PT ;  /* 0xffffffdf13137812 */ /* 0x004fe400078ec0ff */
[----:B------:R-:W-:Y:S02]  /*e580*/  LEA.HI.SX32 R5, R2, R3, 0x1a ;  /* 0x0000000302057211 */ /* 0x000fe400078fd2ff */
[----:B------:R-:W-:Y:S02]  /*e590*/  SHF.R.U32.HI R3, RZ, 0x1f, R0 ;  /* 0x0000001fff037819 */ /* 0x000fe40000011600 */
[----:B------:R-:W-:Y:S02]  /*e5a0*/  @P0 LOP3.LUT R19, R19, 0x20, RZ, 0xfc, !PT ;  /* 0x0000002013130812 */ /* 0x000fe400078efcff */
[----:B------:R-:W-:-:S03]  /*e5b0*/  LEA.HI.SX32 R0, R0, R3, 0x1a ;  /* 0x0000000300007211 */ /* 0x000fc600078fd2ff */
[----:B------:R0:W-:Y:S01]  /*e5c0*/  STL [R1+0x10], R19 ;  /* 0x0000101301007387 */ /* 0x0001e20000100800 */
[----:B------:R-:W-:-:S04]  /*e5d0*/  VIMNMX R0, R0, R5, PT ;  /* 0x0000000500007248 */ /* 0x000fc80003fe0100 */
[----:B------:R-:W-:Y:S02]  /*e5e0*/  ISETP.GE.AND P0, PT, R0, 0x1, PT ;  /* 0x000000010000780c */ /* 0x000fe40003f06270 */
[C---:B------:R-:W-:Y:S02]  /*e5f0*/  LOP3.LUT R2, R17.reuse, 0xff000000, RZ, 0xc0, !PT ;  /* 0xff00000011027812 */ /* 0x040fe400078ec0ff */
[----:B------:R-:W-:Y:S02]  /*e600*/  LOP3.LUT R3, R17, 0xff0000, RZ, 0xc0, !PT ;  /* 0x00ff000011037812 */ /* 0x000fe400078ec0ff */
[----:B------:R-:W-:-:S04]  /*e610*/  SHF.R.U32.HI R2, RZ, 0x8, R2 ;  /* 0x00000008ff027819 */ /* 0x000fc80000011602 */
[----:B------:R-:W-:Y:S01]  /*e620*/  LEA.HI R4, R3, R2, RZ, 0x10 ;  /* 0x0000000203047211 */ /* 0x000fe200078f80ff */
[----:B------:R-:W-:Y:S02]  /*e630*/  IMAD.MOV.U32 R3, RZ, RZ, RZ ;  /* 0x000000ffff037224 */ /* 0x000fe400078e00ff */
[----:B0-----:R-:W-:Y:S05]  /*e640*/  @!P0 BRA `(.L_x_15666) ;  /* 0x0000000000748947 */ /* 0x001fea0003800000 */
[----:B------:R-:W-:-:S04]  /*e650*/  SHF.R.U32.HI R5, RZ, 0x10, R4 ;  /* 0x00000010ff057819 */ /* 0x000fc80000011604 */
[----:B------:R-:W-:-:S13]  /*e660*/  ISETP.NE.AND P0, PT, R5, RZ, PT ;  /* 0x000000ff0500720c */ /* 0x000fda0003f05270 */
[----:B------:R-:W1:Y:S02]  /*e670*/  @!P0 LDC R5, c[0x0][0x9f0] ;  /* 0x00027c00ff058b82 */ /* 0x000e640000000800 */
[----:B-1----:R-:W-:Y:S02]  /*e680*/  IABS R7, R5 ;  /* 0x0000000500077213 */ /* 0x002fe40000000000 */
        /* <DEDUP_REMOVED lines=25> */
.L_x_15666:
[----:B------:R-:W-:Y:S01]  /*e820*/  LOP3.LUT R4, R4, 0xff, RZ, 0xc0, !PT ;  /* 0x000000ff04047812 */ /* 0x000fe200078ec0ff */
[----:B------:R-:W-:Y:S04]  /*e830*/  BSSY B7, `(.L_x_15667) ;  /* 0x0000446000077945 */ /* 0x000fe80003800000 */
[----:B------:R-:W-:-:S05]  /*e840*/  IMAD R2, R4, R3, RZ ;  /* 0x0000000304027224 */ /* 0x000fca00078e02ff */
        /* <DEDUP_REMOVED lines=18> */
[----:B-1----:R-:W0:Y:S01]  /*e970*/  POPC R7, R4 ;  /* 0x0000000400077309 */ /* 0x002e220000000000 */
[----:B--2---:R-:W0:Y:S02]  /*e980*/  SHFL.IDX PT, R0, R3, R0, 0x1f ;  /* 0x00001f0003007589 */ /* 0x004e2400000e0000 */
[----:B0-----:R-:W-:-:S05]  /*e990*/  IADD3 R0, R0, UR46, R7 ;  /* 0x0000002e00007c10 */ /* 0x001fca000fffe007 */
[----:B------:R2:W-:Y:S01]  /*e9a0*/  STL [R1+0x20], R0 ;  /* 0x0000200001007387 */ /* 0x0005e20000100800 */
[----:B------:R-:W-:Y:S05]  /*e9b0*/  BRA `(.L_x_15669) ;  /* 0x0000004000b47947 */ /* 0x000fea0003800000 */
.L_x_15668:
        /* <DEDUP_REMOVED lines=20> */
.L_x_15671:
[----:B------:R-:W-:Y:S05]  /*eb00*/  BSYNC B6 ;  /* 0x0000000000067941 */ /* 0x000fea0003800000 */
.L_x_15670:
[----:B------:R-:W-:Y:S01]  /*eb10*/  VIADD R0, R16, 0x6000 ;  /* 0x0000600010007836 */ /* 0x000fe20000000000 */
[----:B------:R-:W-:Y:S01]  /*eb20*/  BSSY B6, `(.L_x_15672) ;  /* 0x0000017000067945 */ /* 0x000fe20003800000 */
[----:B------:R-:W-:-:S03]  /*eb30*/  IMAD.MOV.U32 R26, RZ, RZ, R19 ;  /* 0x000000ffff1a7224 */ /* 0x000fc600078e0013 */
[----:B------:R-:W-:Y:S02]  /*eb40*/  LOP3.LUT P0, RZ, R0, 0x1bf, RZ, 0xc0, !PT ;  /* 0x000001bf00ff7812 */ /* 0x000fe4000780c0ff */
[----:B------:R-:W-:-:S11]  /*eb50*/  LOP3.LUT R26, R26, 0xfffffffe, RZ, 0xc0, !PT ;  /* 0xfffffffe1a1a7812 */ /* 0x000fd600078ec0ff */
        /* <DEDUP_REMOVED lines=18> */
[----:B0-2---:R-:W-:Y:S05]  /*ec80*/  CALL.ABS.NOINC R2 ;  /* 0x0000000002007343 */ /* 0x005fea0003c00000 */
.L_x_15673:
[----:B------:R-:W-:Y:S05]  /*ec90*/  BSYNC B6 ;  /* 0x0000000000067941 */ /* 0x000fea0003800000 */
.L_x_15672:
        /* <DEDUP_REMOVED lines=20> */
.L_x_15675:
[----:B------:R-:W-:Y:S05]  /*ede0*/  BSYNC B6 ;  /* 0x0000000000067941 */ /* 0x000fea0003800000 */
.L_x_15674:
        /* <DEDUP_REMOVED lines=19> */
.L_x_15677:
[----:B------:R-:W-:Y:S05]  /*ef20*/  BSYNC B6 ;  /* 0x0000000000067941 */ /* 0x000fea0003800000 */
.L_x_15676:
        /* <DEDUP_REMOVED lines=18> */
.L_x_15758:
[----:B------:R-:W0:Y:S01]  /*f050*/  S2R R0, SR_TID.X ;  /* 0x0000000000007919 */ /* 0x000e220000002100 */
[----:B------:R-:W-:Y:S01]  /*f060*/  UMOV UR4, 0xa0 ;  /* 0x000000a000047882 */ /* 0x000fe20000000000 */
[----:B------:R-:W3:Y:S01]  /*f070*/  @P2 LDC R5, c[0x0][0x434] ;  /* 0x00010d00ff052b82 */ /* 0x000ee20000000800 */
[----:B------:R-:W-:Y:S01]  /*f080*/  UIMAD UR4, UR47, UR4, -0xa0 ;  /* 0xffffff602f0474a4 */ /* 0x000fe2000f8e0204 */
[----:B------:R-:W4:Y:S01]  /*f090*/  S2R R11, SR_TID.X ;  /* 0x00000000000b7919 */ /* 0x000f220000002100 */
[----:B------:R-:W-:Y:S01]  /*f0a0*/  SHF.R.S32.HI R10, RZ, 0x1f, R21 ;  /* 0x0000001fff0a7819 */ /* 0x000fe20000011415 */
[----:B------:R-:W-:-:S04]  /*f0b0*/  IMAD.MOV.U32 R12, RZ, RZ, R26 ;  /* 0x000000ffff0c7224 */ /* 0x000fc800078e001a */
[----:B------:R-:W1:Y:S01]  /*f0c0*/  @P2 LDC R4, c[0x0][0x438] ;  /* 0x00010e00ff042b82 */ /* 0x000e620000000800 */
[----:B------:R2:W-:Y:S01]  /*f0d0*/  STL [R1+0x18], R10 ;  /* 0x0000180a01007387 */ /* 0x0005e20000100800 */
[----:B0-----:R-:W-:Y:S01]  /*f0e0*/  LOP3.LUT R0, R0, 0x7f, RZ, 0xc0, !PT ;  /* 0x0000007f00007812 */ /* 0x001fe200078ec0ff */
[----:B----4-:R-:W-:-:S03]  /*f0f0*/  IMAD.SHL.U32 R13, R11, 0x20, RZ ;  /* 0x000000200b0d7824 */ /* 0x010fc600078e00ff */
[----:B------:R-:W-:Y:S01]  /*f100*/  SHF.R.U32.HI R14, RZ, 0x2, R0 ;  /* 0x00000002ff0e7819 */ /* 0x000fe20000011600 */
[----:B------:R-:W-:-:S03]  /*f110*/  IMAD.SHL.U32 R11, R11, 0x20, RZ ;  /* 0x000000200b0b7824 */ /* 0x000fc600078e00ff */
[C---:B------:R-:W-:Y:S02]  /*f120*/  LOP3.LUT R13, R14.reuse, 0x60, R13, 0xf8, !PT ;  /* 0x000000600e0d7812 */ /* 0x040fe400078ef80d */
[----:B------:R-:W-:Y:S02]  /*f130*/  LOP3.LUT R11, R14, 0x60, R11, 0xf8, !PT ;  /* 0x000000600e0b7812 */ /* 0x000fe400078ef80b */
[----:B------:R-:W-:-:S05]  /*f140*/  LOP3.LUT R13, R13, 0x80, RZ, 0xfc, !PT ;  /* 0x000000800d0d7812 */ /* 0x000fca00078efcff */
[----:B------:R-:W-:-:S05]  /*f150*/  VIADD R9, R13, UR4 ;  /* 0x000000040d097c36 */ /* 0x000fca0008000000 */
[C---:B------:R-:W-:Y:S01]  /*f160*/  ISETP.GE.AND P0, PT, R9.reuse, R18, PT ;  /* 0x000000120900720c */ /* 0x040fe20003f06270 */
[----:B------:R-:W-:-:S03]  /*f170*/  IMAD.IADD R9, R9, 0x1, R24 ;  /* 0x0000000109097824 */ /* 0x000fc600078e0218 */
[----:B------:R-:W-:Y:S01]  /*f180*/  ISETP.GT.U32.OR P0, PT, R13, 0x9f, P0 ;  /* 0x0000009f0d00780c */ /* 0x000fe20000704470 */
[----:B---3--:R-:W-:-:S04]  /*f190*/  @P2 IMAD.HI.U32 R5, R9, R5, RZ ;  /* 0x0000000509052227 */ /* 0x008fc800078e00ff */
[----:B------:R-:W-:Y:S01]  /*f1a0*/  IMAD.MOV.U32 R0, RZ, RZ, R9 ;  /* 0x000000ffff007224 */ /* 0x000fe200078e0009 */
[----:B-1----:R-:W-:-:S07]  /*f1b0*/  @P2 SHF.R.U32.HI R0, RZ, R4, R5 ;  /* 0x00000004ff002219 */ /* 0x002fce0000011605 */
        /* <DEDUP_REMOVED lines=10> */
[----:B------:R-:W-:Y:S01]  /*f260*/  @!P0 LEA.HI.X R7, R2, R5, R8, 0x2, P1 ;  /* 0x0000000502078211 */ /* 0x000fe200008f1408 */
[----:B------:R-:W-:Y:S01]  /*f270*/  VIADD R8, R11, UR4 ;  /* 0x000000040b087c36 */ /* 0x000fe20008000000 */
[----:B------:R-:W0:Y:S03]  /*f280*/  @P2 LDC R5, c[0x0][0x438] ;  /* 0x00010e00ff052b82 */ /* 0x000e260000000800 */
[----:B------:R1:W5:Y:S01]  /*f290*/  @!P0 LDG.E R4, desc[UR54][R6.64] ;  /* 0x0000003606048981 */ /* 0x000362000c1e1900 */
[C---:B------:R-:W-:Y:S01]  /*f2a0*/  ISETP.GE.AND P0, PT, R8.reuse, R18, PT ;  /* 0x000000120800720c */ /* 0x040fe20003f06270 */
[----:B------:R-:W-:Y:S02]  /*f2b0*/  IMAD.IADD R8, R8, 0x1, R24 ;  /* 0x0000000108087824 */ /* 0x000fe400078e0218 */
[----:B------:R-:W-:-:S04]  /*f2c0*/  IMAD.MOV R0, RZ, RZ, -R0 ;  /* 0x000000ffff007224 */ /* 0x000fc800078e0a00 */
[----:B------:R-:W-:Y:S01]  /*f2d0*/  IMAD R9, R20, R0, R9 ;  /* 0x0000000014097224 */ /* 0x000fe200078e0209 */
[----:B-1----:R-:W1:Y:S01]  /*f2e0*/  @P2 LDC R7, c[0x0][0x434] ;  /* 0x00010d00ff072b82 */ /* 0x002e620000000800 */
[----:B------:R-:W-:-:S07]  /*f2f0*/  IMAD.MOV.U32 R6, RZ, RZ, R8 ;  /* 0x000000ffff067224 */ /* 0x000fce00078e0008 */
[----:B------:R-:W3:Y:S01]  /*f300*/  @!P0 LDC.64 R2, c[0x0][0x428] ;  /* 0x00010a00ff028b82 */ /* 0x000ee20000000a00 */
[----:B-1----:R-:W-:-:S05]  /*f310*/  @P2 IMAD.HI.U32 R7, R8, R7, RZ ;  /* 0x0000000708072227 */ /* 0x002fca00078e00ff */
[----:B0-----:R-:W-:Y:S01]  /*f320*/  @P2 SHF.R.U32.HI R6, RZ, R5, R7 ;  /* 0x00000005ff062219 */ /* 0x001fe20000011607 */
[----:B------:R-:W-:Y:S02]  /*f330*/  IMAD.MOV.U32 R5, RZ, RZ, RZ ;  /* 0x000000ffff057224 */ /* 0x000fe400078e00ff */
[----:B---3--:R-:W-:Y:S01]  /*f340*/  @!P0 IMAD R0, R10, R2, RZ ;  /* 0x000000020a008224 */ /* 0x008fe200078e02ff */
[----:B------:R-:W-:-:S03]  /*f350*/  @!P0 SHF.R.S32.HI R7, RZ, 0x1f, R6 ;  /* 0x0000001fff078819 */ /* 0x000fc60000011406 */
[C---:B------:R-:W-:Y:S02]  /*f360*/  @!P0 IMAD R0, R21.reuse, R3, R0 ;  /* 0x0000000315008224 */ /* 0x040fe400078e0200 */
[----:B--2---:R-:W-:Y:S02]  /*f370*/  @!P0 IMAD.WIDE.U32 R10, R21, R2, R6 ;  /* 0x00000002150a8225 */ /* 0x004fe400078e0006 */
[----:B------:R-:W0:Y:S02]  /*f380*/  @!P0 LDC.64 R2, c[0x0][0x418] ;  /* 0x00010600ff028b82 */ /* 0x000e240000000a00 */
[----:B------:R-:W-:Y:S01]  /*f390*/  @!P0 IMAD.IADD R0, R11, 0x1, R0 ;  /* 0x000000010b008824 */ /* 0x000fe200078e0200 */
[----:B------:R-:W-:Y:S02]  /*f3a0*/  LOP3.LUT R12, R12, 0xfffffffd, RZ, 0xc0, !PT ;  /* 0xfffffffd0c0c7812 */ /* 0x000fe400078ec0ff */
[----:B0-----:R-:W-:-:S04]  /*f3b0*/  @!P0 LEA R2, P1, R10, R2, 0x2 ;  /* 0x000000020a028211 */ /* 0x001fc800078210ff */
[----:B------:R-:W-:-:S05]  /*f3c0*/  @!P0 LEA.HI.X R3, R10, R3, R0, 0x2, P1 ;  /* 0x000000030a038211 */ /* 0x000fca00008f1400 */
[----:B------:R0:W5:Y:S01]  /*f3d0*/  @!P0 LDG.E R5, desc[UR54][R2.64] ;  /* 0x0000003602058981 */ /* 0x000162000c1e1900 */
[----:B------:R-:W-:Y:S01]  /*f3e0*/  ISETP.GT.U32.AND P0, PT, R13, 0x9f, PT ;  /* 0x0000009f0d00780c */ /* 0x000fe20003f04070 */
[----:B------:R-:W-:Y:S01]  /*f3f0*/  IMAD.MOV R0, RZ, RZ, -R6 ;  /* 0x000000ffff007224 */ /* 0x000fe200078e0a06 */
[----:B------:R-:W-:Y:S01]  /*f400*/  LOP3.LUT R17, R17, 0xffff, RZ, 0xc0, !PT ;  /* 0x0000ffff11117812 */ /* 0x000fe200078ec0ff */
[----:B------:R-:W-:Y:S02]  /*f410*/  IMAD.U32 R7, RZ, RZ, UR47 ;  /* 0x0000002fff077e24 */ /* 0x000fe4000f8e00ff */
[----:B------:R-:W-:Y:S02]  /*f420*/  IMAD R8, R20, R0, R8 ;  /* 0x0000000014087224 */ /* 0x000fe400078e0208 */
[----:B------:R-:W-:Y:S02]  /*f430*/  VIADD R7, R7, 0xffffffff ;  /* 0xffffffff07077836 */ /* 0x000fe40000000000 */
[----:B0-----:R-:W-:-:S04]  /*f440*/  IMAD.U32 R2, RZ, RZ, UR44 ;  /* 0x0000002cff027e24 */ /* 0x001fc8000f8e00ff */
[----:B------:R-:W-:Y:S02]  /*f450*/  @P0 LOP3.LUT R12, R12, 0x2, RZ, 0xfc, !PT ;  /* 0x000000020c0c0812 */ /* 0x000fe400078efcff */
[----:B------:R-:W-:Y:S02]  /*f460*/  ISETP.NE.AND P2, PT, R2, 0x3, PT ;  /* 0x000000030200780c */ /* 0x000fe40003f45270 */
[----:B------:R-:W-:-:S11]  /*f470*/  LOP3.LUT R12, R12, 0xfffffffb, RZ, 0xc0, !PT ;  /* 0xfffffffb0c0c7812 */ /* 0x000fd600078ec0ff */
[----:B------:R-:W-:-:S05]  /*f480*/  @P2 LOP3.LUT R12, R12, 0x4, RZ, 0xfc, !PT ;  /* 0x000000040c0c2812 */ /* 0x000fca00078efcff */
[----:B------:R0:W-:Y:S01]  /*f490*/  STL [R1+0x10], R12 ;  /* 0x0000100c01007387 */ /* 0x0001e20000100800 */
[----:B------:R-:W-:Y:S05]  /*f4a0*/  @!P2 BRA `(.L_x_15679) ;  /* 0x000000000004a947 */ /* 0x000fea0003800000 */
[----:B------:R-:W-:Y:S01]  /*f4b0*/  BPT.TRAP 0x1 ;  /* 0x000000040000795c */ /* 0x000fe20000300000 */
.L_x_15679:
        /* <DEDUP_REMOVED lines=9> */
.L_x_15759:
[----:B------:R-:W-:Y:S05]  /*f550*/  BSYNC B0 ;  /* 0x0000000000007941 */ /* 0x000fea0003800000 */
.L_x_15680:
[----:B------:R-:W2:Y:S01]  /*f560*/  LDL.LU R11, [R1+0x10] ;  /* 0x00001000010b7983 */ /* 0x000ea20000300800 */
[----:B------:R-:W3:Y:S01]  /*f570*/  LDC R14, c[0x0][0x2f4] ;  /* 0x0000bd00ff0e7b82 */ /* 0x000ee20000000800 */
[----:B------:R-:W-:Y:S01]  /*f580*/  IMAD R18, R7, -0xa0, R18 ;  /* 0xffffff6007127824 */ /* 0x000fe200078e0212 */
[----:B------:R-:W-:Y:S01]  /*f590*/  ULDC.64 UR4, c[0x0][0x328] ;  /* 0x0000ca0000047ab9 */ /* 0x000fe20000000a00 */
[----:B------:R-:W4:Y:S01]  /*f5a0*/  S2R R21, SR_TID.X ;  /* 0x0000000000157919 */ /* 0x000f220000002100 */
[----:B-----5:R-:W-:Y:S01]  /*f5b0*/  SHF.R.S32.HI R7, RZ, 0x1f, R4 ;  /* 0x0000001fff077819 */ /* 0x020fe20000011404 */
[----:B-1----:R-:W-:Y:S01]  /*f5c0*/  IMAD R0, R27, UR4, RZ ;  /* 0x000000041b007c24 */ /* 0x002fe2000f8e02ff */
[----:B------:R-:W-:Y:S01]  /*f5d0*/  SHF.R.S32.HI R29, RZ, 0x1f, R5 ;  /* 0x0000001fff1d7819 */ /* 0x000fe20000011405 */
[----:B------:R-:W-:Y:S01]  /*f5e0*/  IMAD.WIDE.U32 R2, R8, UR4, RZ ;  /* 0x0000000408027c25 */ /* 0x000fe2000f8e00ff */
[----:B------:R-:W-:Y:S01]  /*f5f0*/  ULDC.64 UR6, c[0x0][0x338] ;  /* 0x0000ce0000067ab9 */ /* 0x000fe20000000a00 */
[----:B------:R-:W-:-:S02]  /*f600*/  SHF.R.S32.HI R28, RZ, 0x1f, R9 ;  /* 0x0000001fff1c7819 */ /* 0x000fc40000011409 */
[----:B------:R-:W-:-:S04]  /*f610*/  IMAD R0, R8, UR5, R0 ;  /* 0x0000000508007c24 */ /* 0x000fc8000f8e0200 */
[----:B------:R-:W-:Y:S02]  /*f620*/  IMAD.IADD R3, R3, 0x1, R0 ;  /* 0x0000000103037824 */ /* 0x000fe400078e0200 */
[----:B------:R-:W-:Y:S02]  /*f630*/  IMAD R0, R29, UR6, RZ ;  /* 0x000000061d007c24 */ /* 0x000fe4000f8e02ff */
[----:B------:R-:W-:-:S04]  /*f640*/  IMAD.WIDE.U32 R2, R5, UR6, R2 ;  /* 0x0000000605027c25 */ /* 0x000fc8000f8e0002 */
[----:B------:R-:W-:Y:S02]  /*f650*/  IMAD R0, R5, UR7, R0 ;  /* 0x0000000705007c24 */ /* 0x000fe4000f8e0200 */
[----:B0-----:R-:W-:Y:S02]  /*f660*/  IMAD.MOV.U32 R12, RZ, RZ, R2 ;  /* 0x000000ffff0c7224 */ /* 0x001fe400078e0002 */
[----:B------:R-:W-:Y:S02]  /*f670*/  IMAD.IADD R13, R3, 0x1, R0 ;  /* 0x00000001030d7824 */ /* 0x000fe400078e0200 */
[----:B----4-:R-:W-:-:S05]  /*f680*/  IMAD.SHL.U32 R20, R21, 0x10, RZ ;  /* 0x0000001015147824 */ /* 0x010fca00078e00ff */
[----:B------:R-:W-:-:S04]  /*f690*/  LOP3.LUT R20, R20, 0x30, RZ, 0xc0, !PT ;  /* 0x0000003014147812 */ /* 0x000fc800078ec0ff */
[CC--:B---3--:R-:W-:Y:S02]  /*f6a0*/  ISETP.GE.AND P1, PT, R20.reuse, R14.reuse, PT ;  /* 0x0000000e1400720c */ /* 0x0c8fe40003f26270 */
[----:B------:R-:W-:Y:S02]  /*f6b0*/  ISETP.GE.AND P0, PT, R20, R14, PT ;  /* 0x0000000e1400720c */ /* 0x000fe40003f06270 */
[----:B------:R-:W3:Y:S01]  /*f6c0*/  LDL R14, [R1] ;  /* 0x00000000010e7983 */ /* 0x000ee20000100800 */
[----:B--2---:R-:W-:-:S08]  /*f6d0*/  LOP3.LUT R11, R11, 0xfffffffe, RZ, 0xc0, !PT ;  /* 0xfffffffe0b0b7812 */ /* 0x004fd000078ec0ff */
[----:B------:R-:W-:-:S05]  /*f6e0*/  @P1 LOP3.LUT R11, R11, 0x1, RZ, 0xfc, !PT ;  /* 0x000000010b0b1812 */ /* 0x000fca00078efcff */
[----:B------:R0:W-:Y:S04]  /*f6f0*/  STL [R1+0x10], R11 ;  /* 0x0000100b01007387 */ /* 0x0001e80000100800 */
[----:B------:R1:W-:Y:S04]  /*f700*/  STL [R1+0x4], R7 ;  /* 0x0000040701007387 */ /* 0x0003e80000100800 */
[----:B------:R-:W3:Y:S01]  /*f710*/  LDL R15, [R1+0x34] ;  /* 0x00003400010f7983 */ /* 0x000ee20000100800 */
        /* <DEDUP_REMOVED lines=10> */
[----:B0-----:R-:W-:Y:S02]  /*f7c0*/  IMAD.IADD R11, R3, 0x1, R0 ;  /* 0x00000001030b7824 */ /* 0x001fe400078e0200 */
[----:B------:R-:W-:Y:S01]  /*f7d0*/  IMAD.WIDE.U32 R2, R17, UR4, R12 ;  /* 0x0000000411027c25 */ /* 0x000fe2000f8e000c */
[----:B------:R-:W-:-:S03]  /*f7e0*/  LOP3.LUT R21, R21, 0x7f, RZ, 0xc0, !PT ;  /* 0x0000007f15157812 */ /* 0x000fc600078ec0ff */
[C---:B-1----:R-:W-:Y:S01]  /*f7f0*/  IMAD R7, R17.reuse, UR5, RZ ;  /* 0x0000000511077c24 */ /* 0x042fe2000f8e02ff */
[----:B------:R-:W-:Y:S01]  /*f800*/  IADD3 R0, P1, R2, UR6, RZ ;  /* 0x0000000602007c10 */ /* 0x000fe2000ff3e0ff */
[----:B------:R-:W-:Y:S01]  /*f810*/  IMAD.WIDE.U32 R10, R17, UR4, R10 ;  /* 0x00000004110a7c25 */ /* 0x000fe2000f8e000a */
[----:B------:R-:W-:Y:S02]  /*f820*/  SHF.R.U32.HI R21, RZ, 0x2, R21 ;  /* 0x00000002ff157819 */ /* 0x000fe40000011615 */
[----:B------:R-:W-:Y:S02]  /*f830*/  IADD3.X R2, R3, UR7, R7, P1, !PT ;  /* 0x0000000703027c10 */ /* 0x000fe40008ffe407 */
[----:B------:R-:W-:Y:S01]  /*f840*/  IADD3 R26, P1, R10, UR6, RZ ;  /* 0x000000060a1a7c10 */ /* 0x000fe2000ff3e0ff */
[----:B------:R-:W-:-:S03]  /*f850*/  UMOV UR4, 0xffffffff ;  /* 0xffffffff00047882 */ /* 0x000fc60000000000 */
[----:B------:R-:W-:Y:S01]  /*f860*/  IADD3.X R24, R7, UR7, R11, P1, !PT ;  /* 0x0000000707187c10 */ /* 0x000fe20008ffe40b */
[----:B------:R-:W-:-:S05]  /*f870*/  IMAD.IADD R7, R18, 0x1, -R21 ;  /* 0x0000000112077824 */ /* 0x000fca00078e0a15 */
[----:B------:R-:W-:Y:S01]  /*f880*/  ISETP.GE.AND P5, PT, R7, 0x1, PT ;  /* 0x000000010700780c */ /* 0x000fe20003fa6270 */
[----:B---3--:R-:W-:Y:S01]  /*f890*/  IMAD R18, R14, 0x2800, R15 ;  /* 0x000028000e127824 */ /* 0x008fe200078e020f */
[----:B------:R-:W-:Y:S11]  /*f8a0*/  BRA.DIV UR4, `(.L_x_15682) ;  /* 0x0000004e04407947 */ /* 0x000ff6000b800000 */
        /* <DEDUP_REMOVED lines=29> */
[----:B------:R1:W3:-:S12]  /*fa80*/  SHFL.IDX PT, R0, R24, RZ, 0x1c1f ;  /* 0x001c1fff18007589 */ /* 0x0002d800000e0000 */
[----:B------:R0:W-:Y:S04]  /*fa90*/  LDGSTS.E.BYPASS.LTC128B.128 [R3+0x7800], desc[UR54][R10.64], !P1 ;  /* 0x078000000a037fae */ /* 0x0001e8000c901d76 */
[----:B0-----:R1:W4:Y:S01]  /*faa0*/  SHFL.IDX PT, R10, R26, RZ, 0x1c1f ;  /* 0x001c1fff1a0a7589 */ /* 0x00132200000e0000 */
[C---:B------:R-:W-:Y:S02]  /*fab0*/  ISETP.GE.AND P4, PT, R7.reuse, 0x21, PT ;  /* 0x000000210700780c */ /* 0x040fe40003f86270 */
[C---:B------:R-:W-:Y:S02]  /*fac0*/  ISETP.GE.AND P3, PT, R7.reuse, 0x41, PT ;  /* 0x000000410700780c */ /* 0x040fe40003f66270 */
[----:B------:R-:W-:Y:S02]  /*fad0*/  ISETP.GE.AND P1, PT, R7, 0x61, PT ;  /* 0x000000610700780c */ /* 0x000fe40003f26270 */
[----:B--2---:R-:W-:-:S04]  /*fae0*/  LOP3.LUT R14, R14, 0xffffffef, RZ, 0xc0, !PT ;  /* 0xffffffef0e0e7812 */ /* 0x004fc800078ec0ff */
[----:B------:R-:W-:-:S05]  /*faf0*/  @P2 LOP3.LUT R14, R14, 0x10, RZ, 0xfc, !PT ;  /* 0x000000100e0e2812 */ /* 0x000fca00078efcff */
[----:B---34-:R1:W-:Y:S02]  /*fb00*/  STL [R1+0x10], R14 ;  /* 0x0000100e01007387 */ /* 0x0183e40000100800 */
.L_x_15771:
        /* <DEDUP_REMOVED lines=12> */
.L_x_15683:
        /* <DEDUP_REMOVED lines=11> */
.L_x_15684:
[----:B------:R3:W-:Y:S01]  /*fc80*/  SYNCS.ARRIVE.TRANS64.A1T0 RZ, [R6+URZ+0x13270], RZ ;  /* 0x013270ff06ff79a7 */ /* 0x0007e2000810003f */
[----:B------:R-:W-:Y:S05]  /*fc90*/  @!P6 BRA `(.L_x_15685) ;  /* 0x000000000004e947 */ /* 0x000fea0003800000 */
[----:B------:R-:W-:Y:S01]  /*fca0*/  BPT.TRAP 0x1 ;  /* 0x000000040000795c */ /* 0x000fe20000300000 */
.L_x_15685:
[----:B------:R-:W4:Y:S01]  /*fcb0*/  LDL R0, [R1+0x28] ;  /* 0x0000280001007983 */ /* 0x000f220000100800 */
[----:B------:R-:W-:Y:S01]  /*fcc0*/  BSSY B0, `(.L_x_15686) ;  /* 0x0000003000007945 */ /* 0x000fe20003800000 */
[----:B----4-:R-:W4:Y:S03]  /*fcd0*/  SYNCS.PHASECHK.TRANS64.TRYWAIT P0, [R6+URZ+0x13240], R0 ;  /* 0x01324000060075a7 */ /* 0x010f26000800017f */
[----:B----4-:R-:W-:Y:S05]  /*fce0*/  @!P0 BRA `(.L_x_15687) ;  /* 0x0000004c00e48947 */ /* 0x010fea0003800000 */
.L_x_15772:
[----:B------:R-:W-:Y:S05]  /*fcf0*/  BSYNC B0 ;  /* 0x0000000000007941 */ /* 0x000fea0003800000 */
.L_x_15686:
[----:B------:R-:W5:Y:S01]  /*fd00*/  LDL.LU R2, [R1+0x4] ;  /* 0x0000040001027983 */ /* 0x000f620000300800 */
[----:B------:R-:W-:Y:S01]  /*fd10*/  ULDC.64 UR4, c[0x0][0x300] ;  /* 0x0000c00000047ab9 */ /* 0x000fe20000000a00 */
[----:B------:R-:W-:Y:S01]  /*fd20*/  ULDC.64 UR6, c[0x0][0x310] ;  /* 0x0000c40000067ab9 */ /* 0x000fe20000000a00 */
[----:B----4-:R-:W-:Y:S02]  /*fd30*/  IMAD R0, R27, UR4, RZ ;  /* 0x000000041b007c24 */ /* 0x010fe4000f8e02ff */
[----:B--2---:R-:W-:-:S04]  /*fd40*/  IMAD.WIDE.U32 R10, R8, UR4, RZ ;  /* 0x00000004080a7c25 */ /* 0x004fc8000f8e00ff */
[----:B------:R-:W-:Y:S02]  /*fd50*/  IMAD R0, R8, UR5, R0 ;  /* 0x0000000508007c24 */ /* 0x000fe4000f8e0200 */
[----:B------:R-:W-:Y:S02]  /*fd60*/  IMAD R29, R29, UR6, RZ ;  /* 0x000000061d1d7c24 */ /* 0x000fe4000f8e02ff */
[----:B------:R-:W-:Y:S02]  /*fd70*/  IMAD.IADD R11, R11, 0x1, R0 ;  /* 0x000000010b0b7824 */ /* 0x000fe400078e0200 */
[----:B------:R-:W-:Y:S02]  /*fd80*/  IMAD R0, R28, UR4, RZ ;  /* 0x000000041c007c24 */ /* 0x000fe4000f8e02ff */
[----:B------:R-:W-:-:S04]  /*fd90*/  IMAD.WIDE.U32 R10, R5, UR6, R10 ;  /* 0x00000006050a7c25 */ /* 0x000fc8000f8e000a */
[C---:B------:R-:W-:Y:S02]  /*fda0*/  IMAD R0, R9.reuse, UR5, R0 ;  /* 0x0000000509007c24 */ /* 0x040fe4000f8e0200 */
[----:B------:R-:W-:Y:S01]  /*fdb0*/  IMAD.WIDE.U32 R8, R9, UR4, RZ ;  /* 0x0000000409087c25 */ /* 0x000fe2000f8e00ff */
[----:B------:R-:W-:-:S03]  /*fdc0*/  ULDC.64 UR4, c[0x0][0x308] ;  /* 0x0000c20000047ab9 */ /* 0x000fc60000000a00 */
[----:B------:R-:W-:Y:S02]  /*fdd0*/  IMAD R29, R5, UR7, R29 ;  /* 0x00000007051d7c24 */ /* 0x000fe4000f8e021d */
[----:B------:R-:W-:Y:S02]  /*fde0*/  IMAD.IADD R9, R9, 0x1, R0 ;  /* 0x0000000109097824 */ /* 0x000fe400078e0200 */
[----:B------:R-:W-:Y:S02]  /*fdf0*/  IMAD.IADD R11, R11, 0x1, R29 ;  /* 0x000000010b0b7824 */ /* 0x000fe400078e021d */
[C---:B------:R-:W-:Y:S02]  /*fe00*/  IMAD R7, R17.reuse, UR5, RZ ;  /* 0x0000000511077c24 */ /* 0x040fe4000f8e02ff */
[----:B------:R-:W-:-:S04]  /*fe10*/  IMAD.WIDE.U32 R10, R17, UR4, R10 ;  /* 0x00000004110a7c25 */ /* 0x000fc8000f8e000a */
[----:B-----5:R-:W-:-:S04]  /*fe20*/  IMAD R12, R2, UR6, RZ ;  /* 0x00000006020c7c24 */ /* 0x020fc8000f8e02ff */
[C---:B------:R-:W-:Y:S02]  /*fe30*/  IMAD R12, R4.reuse, UR7, R12 ;  /* 0x00000007040c7c24 */ /* 0x040fe4000f8e020c */
[----:B------:R-:W-:Y:S01]  /*fe40*/  IMAD.WIDE.U32 R4, R4, UR6, R8 ;  /* 0x0000000604047c25 */ /* 0x000fe2000f8e0008 */
        /* <DEDUP_REMOVED lines=47> */
.L_x_15784:
        /* <DEDUP_REMOVED lines=15> */
.L_x_15690:
[----:B------:R-:W-:Y:S05]  /*10230*/  BSYNC B0 ;  /* 0x0000000000007941 */ /* 0x000fea0003800000 */
.L_x_15689:
[----:B------:R-:W-:Y:S01]  /*10240*/  NOP ;  /* 0x0000000000007918 */ /* 0x000fe20000000000 */
[----:B------:R-:W-:-:S13]  /*10250*/  PLOP3.LUT P0, PT, PT, PT, PT, 0x80, 0x0 ;  /* 0x000000000000781c */ /* 0x000fda0003f0f070 */
.L_x_15691:
        /* <DEDUP_REMOVED lines=11> */
.L_x_15692:
        /* <DEDUP_REMOVED lines=32> */
.L_x_15694:
[----:B------:R-:W-:Y:S05]  /*10510*/  BSYNC B6 ;  /* 0x0000000000067941 */ /* 0x000fea0003800000 */
.L_x_15693:
[----:B------:R-:W1:Y:S01]  /*10520*/  S2R R2, SR_TID.X ;  /* 0x0000000000027919 */ /* 0x000e620000002100 */
[----:B------:R-:W2:Y:S01]  /*10530*/  LDC R21, c[0x0][0x448] ;  /* 0x00011200ff157b82 */ /* 0x000ea20000000800 */
[----:B------:R1:W5:Y:S01]  /*10540*/  LDL R9, [R1+0x3c] ;  /* 0x00003c0001097983 */ /* 0x0003620000100800 */
[C---:B------:R-:W-:Y:S01]  /*10550*/  R2UR UR4, R17.reuse ;  /* 0x00000000110472ca */ /* 0x040fe200000e0000 */
[----:B------:R-:W-:Y:S01]  /*10560*/  ULDC.64 UR6, c[0x0][0x2d8] ;  /* 0x0000b60000067ab9 */ /* 0x000fe20000000a00 */
[----:B------:R-:W-:Y:S01]  /*10570*/  R2UR UR10, R17 ;  /* 0x00000000110a72ca */ /* 0x000fe200000e0000 */
[----:B------:R-:W-:-:S03]  /*10580*/  UMOV UR42, UR38 ;  /* 0x00000026002a7c82 */ /* 0x000fc60008000000 */
[----:B0-----:R-:W0:Y:S01]  /*10590*/  LDC R8, c[0x0][0x448] ;  /* 0x00011200ff087b82 */ /* 0x001e220000000800 */
[----:B------:R-:W-:Y:S01]  /*105a0*/  ULDC.64 UR8, c[0x0][0x2e0] ;  /* 0x0000b80000087ab9 */ /* 0x000fe20000000a00 */
[----:B-1----:R-:W-:-:S04]  /*105b0*/  LOP3.LUT R18, R2, 0x7f, RZ, 0xc0, !PT ;  /* 0x0000007f02127812 */ /* 0x002fc800078ec0ff */
[----:B------:R-:W-:Y:S02]  /*105c0*/  SHF.R.U32.HI R20, RZ, 0x2, R18 ;  /* 0x00000002ff147819 */ /* 0x000fe40000011612 */
[----:B------:R-:W3:Y:S01]  /*105d0*/  LDL R18, [R1+0x24] ;  /* 0x0000240001127983 */ /* 0x000ee20000100800 */
[----:B--2---:R-:W-:Y:S01]  /*105e0*/  ISETP.NE.AND P6, PT, R21, 0x1, PT ;  /* 0x000000011500780c */ /* 0x004fe20003fc5270 */
[----:B------:R-:W-:-:S05]  /*105f0*/  IMAD.SHL.U32 R2, R2, 0x20, RZ ;  /* 0x0000002002027824 */ /* 0x000fca00078e00ff */
[----:B------:R-:W-:-:S07]  /*10600*/  LOP3.LUT R2, R20, 0x60, R2, 0xf8, !PT ;  /* 0x0000006014027812 */ /* 0x000fce00078ef802 */
[----:B----4-:R-:W1:Y:S08]  /*10610*/  @P6 LDC R3, c[0x0][0x44c] ;  /* 0x00011300ff036b82 */ /* 0x010e700000000800 */
[----:B------:R-:W2:Y:S01]  /*10620*/  @P6 LDC R0, c[0x0][0x450] ;  /* 0x00011400ff006b82 */ /* 0x000ea20000000800 */
[----:B------:R-:W-:Y:S02]  /*10630*/  UIMAD.WIDE.U32 UR4, UR4, UR6, UR42 ;  /* 0x00000006040472a5 */ /* 0x000fe4000f8e002a */
[----:B------:R-:W-:-:S02]  /*10640*/  UIMAD UR6, UR41, UR8, URZ ;  /* 0x00000008290672a4 */ /* 0x000fc4000f8e023f */
[----:B------:R-:W-:Y:S02]  /*10650*/  UIMAD UR5, UR10, UR7, UR5 ;  /* 0x000000070a0572a4 */ /* 0x000fe4000f8e0205 */
[----:B------:R-:W-:Y:S02]  /*10660*/  UIMAD UR6, UR37, UR9, UR6 ;  /* 0x00000009250672a4 */ /* 0x000fe4000f8e0206 */
[----:B------:R-:W-:Y:S01]  /*10670*/  UIMAD.WIDE.U32 UR4, UR37, UR8, UR4 ;  /* 0x00000008250472a5 */ /* 0x000fe2000f8e0004 */
[----:B------:R-:W-:Y:S02]  /*10680*/  ULDC.64 UR10, c[0x0][0x280] ;  /* 0x0000a000000a7ab9 */ /* 0x000fe40000000a00 */
[----:B------:R-:W-:Y:S01]  /*10690*/  ULDC.64 UR8, c[0x0][0x2d0] ;  /* 0x0000b40000087ab9 */ /* 0x000fe20000000a00 */
[----:B------:R-:W-:Y:S01]  /*106a0*/  UIADD3 UR5, UR5, UR6, URZ ;  /* 0x0000000605057290 */ /* 0x000fe2000fffe03f */
[----:B------:R-:W-:Y:S02]  /*106b0*/  IMAD.U32 R5, RZ, RZ, UR8 ;  /* 0x00000008ff057e24 */ /* 0x000fe4000f8e00ff */
[----:B------:R-:W-:Y:S01]  /*106c0*/  ULDC.64 UR6, c[0x0][0x2c8] ;  /* 0x0000b20000067ab9 */ /* 0x000fe20000000a00 */
[----:B------:R-:W4:Y:S02]  /*106d0*/  S2R R20, SR_TID.X ;  /* 0x0000000000147919 */ /* 0x000f240000002100 */
[----:B----4-:R-:W-:-:S05]  /*106e0*/  IMAD.SHL.U32 R10, R20, 0x10, RZ ;  /* 0x00000010140a7824 */ /* 0x010fca00078e00ff */
[----:B------:R-:W-:Y:S02]  /*106f0*/  LOP3.LUT R10, R10, 0x30, RZ, 0xc0, !PT ;  /* 0x000000300a0a7812 */ /* 0x000fe400078ec0ff */
[----:B------:R-:W-:-:S04]  /*10700*/  LOP3.LUT R20, R20, 0x7f, RZ, 0xc0, !PT ;  /* 0x0000007f14147812 */ /* 0x000fc800078ec0ff */
[----:B------:R-:W-:Y:S01]  /*10710*/  SHF.R.U32.HI R20, RZ, 0x2, R20 ;  /* 0x00000002ff147819 */ /* 0x000fe20000011614 */
[----:B---3--:R-:W-:-:S04]  /*10720*/  IMAD R6, R18, 0xc0, R2 ;  /* 0x000000c012067824 */ /* 0x008fc800078e0202 */
[----:B-1----:R-:W-:-:S04]  /*10730*/  @P6 IMAD.HI.U32 R3, R6, R3, RZ ;  /* 0x0000000306036227 */ /* 0x002fc800078e00ff */
[----:B------:R-:W-:Y:S01]  /*10740*/  IMAD.MOV.U32 R2, RZ, RZ, R6 ;  /* 0x000000ffff027224 */ /* 0x000fe200078e0006 */
[----:B--2---:R-:W-:-:S04]  /*10750*/  @P6 SHF.R.U32.HI R2, RZ, R0, R3 ;  /* 0x00000000ff026219 */ /* 0x004fc80000011603 */
[--C-:B------:R-:W-:Y:S01]  /*10760*/  SHF.R.S32.HI R4, RZ, 0x1f, R2.reuse ;  /* 0x0000001fff047819 */ /* 0x100fe20000011402 */
[----:B------:R-:W-:-:S04]  /*10770*/  IMAD.MOV R0, RZ, RZ, -R2 ;  /* 0x000000ffff007224 */ /* 0x000fc800078e0a02 */
[----:B------:R-:W-:Y:S02]  /*10780*/  IMAD R4, R4, UR8, RZ ;  /* 0x0000000804047c24 */ /* 0x000fe4000f8e02ff */
[----:B0-----:R-:W-:Y:S02]  /*10790*/  IMAD R0, R8, R0, R6 ;  /* 0x0000000008007224 */ /* 0x001fe400078e0206 */
        /* <DEDUP_REMOVED lines=31> */
[----:B------:R-:W-:Y:S09]  /*10990*/  BRA.DIV UR4, `(.L_x_15695) ;  /* 0x0000004a046c7947 */ /* 0x000ff2000b800000 */
[----:B------:R-:W0:Y:S01]  /*109a0*/  SHFL.IDX PT, R7, R0, RZ, 0x1c1f ;  /* 0x001c1fff00077589 */ /* 0x000e2200000e0000 */
[----:B------:R-:W-:Y:S02]  /*109b0*/  IMAD R25, R25, R8, RZ ;  /* 0x0000000819197224 */ /* 0x000fe400078e02ff */
        /* <DEDUP_REMOVED lines=35> */
[----:B--2---:R-:W-:Y:S02]  /*10bf0*/  @!P2 IMAD.X R4, RZ, RZ, R4, P1 ;  /* 0x000000ffff04a224 */ /* 0x004fe400008e0604 */
[----:B------:R-:W-:Y:S02]  /*10c00*/  @!P2 IMAD.MOV.U32 R6, RZ, RZ, R0 ;  /* 0x000000ffff06a224 */ /* 0x000fe400078e0000 */
        /* <DEDUP_REMOVED lines=9> */
[----:B------:R-:W-:-:S04]  /*10ca0*/  @!P2 IMAD.X R0, RZ, RZ, R0, P1 ;  /* 0x000000ffff00a224 */ /* 0x000fc800008e0600 */
[----:B------:R-:W-:-:S05]  /*10cb0*/  @!P2 IMAD.MOV.U32 R7, RZ, RZ, R0 ;  /* 0x000000ffff07a224 */ /* 0x000fca00078e0000 */
[----:B-1----:R0:W-:Y:S02]  /*10cc0*/  @!P2 LDGSTS.E.BYPASS.LTC128B.128 [R9+0xd000], desc[UR54][R6.64], !P0 ;  /* 0x0d0000000609afae */ /* 0x0021e4000c101d76 */
.L_x_15797:
        /* <DEDUP_REMOVED lines=10> */
.L_x_15696:
        /* <DEDUP_REMOVED lines=18> */
.L_x_15798:
[----:B------:R-:W-:Y:S05]  /*10e90*/  BSYNC B0 ;  /* 0x0000000000007941 */ /* 0x000fea0003800000 */
.L_x_15697:
        /* <DEDUP_REMOVED lines=8> */
.L_x_15719:
[----:B0--3--:R-:W3:Y:S01]  /*10f20*/  LDL R6, [R1+0x14] ;  /* 0x0000140001067983 */ /* 0x009ee20000100800 */
[----:B------:R-:W0:Y:S03]  /*10f30*/  LDC R2, c[0x0][0x430] ;  /* 0x00010c00ff027b82 */ /* 0x000e260000000800 */
[----:B------:R-:W4:Y:S04]  /*10f40*/  LDL R12, [R1+0x18] ;  /* 0x00001800010c7983 */ /* 0x000f280000100800 */
[----:B------:R-:W4:Y:S04]  /*10f50*/  LDL R7, [R1+0x8] ;  /* 0x0000080001077983 */ /* 0x000f280000100800 */
[----:B------:R-:W3:Y:S01]  /*10f60*/  LDL.LU R11, [R1+0x4] ;  /* 0x00000400010b7983 */ /* 0x000ee20000300800 */
[----:B--2---:R-:W2:Y:S03]  /*10f70*/  S2R R0, SR_TID.X ;  /* 0x0000000000007919 */ /* 0x004ea60000002100 */
[----:B------:R-:W4:Y:S01]  /*10f80*/  LDL R13, [R1+0x2c] ;  /* 0x00002c00010d7983 */ /* 0x000f220000100800 */
[----:B0-----:R-:W-:-:S02]  /*10f90*/  ISETP.NE.AND P0, PT, R2, 0x1, PT ;  /* 0x000000010200780c */ /* 0x001fc40003f05270 */
[----:B------:R-:W0:Y:S11]  /*10fa0*/  S2R R2, SR_TID.X ;  /* 0x0000000000027919 */ /* 0x000e360000002100 */
[----:B------:R-:W3:Y:S08]  /*10fb0*/  @P0 LDC R5, c[0x0][0x434] ;  /* 0x00010d00ff050b82 */ /* 0x000ef00000000800 */
        /* <DEDUP_REMOVED lines=16> */
[----:B------:R-:W-:-:S04]  /*110c0*/  @P0 IMAD.HI.U32 R5, R10, R5, RZ ;  /* 0x000000050a050227 */ /* 0x000fc800078e00ff */
        /* <DEDUP_REMOVED lines=9> */
[----:B----4-:R-:W-:Y:S01]  /*11160*/  IMAD R0, R12, UR6, RZ ;  /* 0x000000060c007c24 */ /* 0x010fe2000f8e02ff */
        /* <DEDUP_REMOVED lines=36> */
.L_x_15700:
[----:B------:R-:W-:Y:S01]  /*113b0*/  IMAD R0, R3, 0x8, R16 ;  /* 0x0000000803007824 */ /* 0x000fe200078e0210 */
[----:B------:R-:W-:Y:S01]  /*113c0*/  SHF.L.U32 R29, R2, 0x1f, RZ ;  /* 0x0000001f021d7819 */ /* 0x000fe200000006ff */
[----:B------:R-:W-:Y:S01]  /*113d0*/  BSSY B0, `(.L_x_15701) ;  /* 0x0000004000007945 */ /* 0x000fe20003800000 */
[----:B------:R-:W-:Y:S02]  /*113e0*/  SHF.R.S32.HI R25, RZ, 0x1f, R10 ;  /* 0x0000001fff197819 */ /* 0x000fe4000001140a */
[----:B------:R-:W0:Y:S02]  /*113f0*/  SYNCS.PHASECHK.TRANS64.TRYWAIT P0, [R0+URZ+0x13280], R29 ;  /* 0x0132801d000075a7 */ /* 0x000e24000800017f */
[----:B0-----:R-:W-:Y:S05]  /*11400*/  @!P0 BRA `(.L_x_15702) ;  /* 0x0000004400cc8947 */ /* 0x001fea0003800000 */
.L_x_15799:
[----:B------:R-:W-:Y:S05]  /*11410*/  BSYNC B0 ;  /* 0x0000000000007941 */ /* 0x000fea0003800000 */
.L_x_15701:
        /* <DEDUP_REMOVED lines=67> */
.L_x_15811:
        /* <DEDUP_REMOVED lines=11> */
.L_x_15704:
        /* <DEDUP_REMOVED lines=11> */
.L_x_15705:
[----:B------:R2:W-:Y:S01]  /*119b0*/  SYNCS.ARRIVE.TRANS64.A1T0 RZ, [R0+URZ+0x13270], RZ ;  /* 0x013270ff00ff79a7 */ /* 0x0005e2000810003f */
[----:B------:R-:W-:Y:S05]  /*119c0*/  @!P3 BRA `(.L_x_15706) ;  /* 0x000000000004b947 */ /* 0x000fea0003800000 */
[----:B------:R-:W-:Y:S01]  /*119d0*/  BPT.TRAP 0x1 ;  /* 0x000000040000795c */ /* 0x000fe20000300000 */
.L_x_15706:
[----:B------:R-:W3:Y:S01]  /*119e0*/  SYNCS.PHASECHK.TRANS64.TRYWAIT P0, [R0+URZ+0x13240], R29 ;  /* 0x0132401d000075a7 */ /* 0x000ee2000800017f */
[----:B------:R-:W-:Y:S04]  /*119f0*/  BSSY B0, `(.L_x_15707) ;  /* 0x0000002000007945 */ /* 0x000fe80003800000 */
[----:B---3--:R-:W-:Y:S05]  /*11a00*/  @!P0 BRA `(.L_x_15708) ;  /* 0x0000004400fc8947 */ /* 0x008fea0003800000 */
.L_x_15812:
[----:B------:R-:W-:Y:S05]  /*11a10*/  BSYNC B0 ;  /* 0x0000000000007941 */ /* 0x000fea0003800000 */
.L_x_15707:
        /* <DEDUP_REMOVED lines=57> */
.L_x_15824:
[----:B----4-:R-:W-:-:S05]  /*11db0*/  IADD3 R2, P0, R18, R2, RZ ;  /* 0x0000000212027210 */ /* 0x010fca0007f1e0ff */
[----:B------:R-:W-:Y:S01]  /*11dc0*/  IMAD.X R3, RZ, RZ, R5, P0 ;  /* 0x000000ffff037224 */ /* 0x000fe200000e0605 */
[----:B------:R-:W-:-:S04]  /*11dd0*/  PLOP3.LUT P0, PT, PT, PT, PT, 0x80, 0x0 ;  /* 0x000000000000781c */ /* 0x000fc80003f0f070 */
[----:B------:R-:W-:Y:S01]  /*11de0*/  @!PT LDS RZ, [RZ] ;  /* 0x00000000fffff984 */ /* 0x000fe20000000800 */
[----:B------:R-:W-:Y:S01]  /*11df0*/  @!PT LDS RZ, [RZ] ;  /* 0x00000000fffff984 */ /* 0x000fe20000000800 */
[----:B------:R-:W-:Y:S01]  /*11e00*/  @!PT LDS RZ, [RZ] ;  /* 0x00000000fffff984 */ /* 0x000fe20000000800 */
[----:B------:R4:W-:Y:S01]  /*11e10*/  LDGSTS.E.BYPASS.LTC128B.128 [R6+0x10000], desc[UR54][R2.64], !P2 ;  /* 0x1000000002067fae */ /* 0x0009e2000d101d76 */
[----:B------:R-:W-:-:S08]  /*11e20*/  NOP ;  /* 0x0000000000007918 */ /* 0x000fd00000000000 */
.L_x_15710:
        /* <DEDUP_REMOVED lines=11> */
.L_x_15711:
[----:B------:R0:W-:Y:S02]  /*11ee0*/  SYNCS.ARRIVE.TRANS64.A1T0 RZ, [R0+URZ+0x13230], RZ ;  /* 0x013230ff00ff79a7 */ /* 0x0001e4000810003f */
[----:B0-23--:R-:W-:-:S05]  /*11ef0*/  IMAD.U32 R0, RZ, RZ, UR45 ;  /* 0x0000002dff007e24 */ /* 0x00dfca000f8e00ff */
[----:B------:R-:W-:-:S13]  /*11f00*/  ISETP.NE.AND P0, PT, R0, 0x3, PT ;  /* 0x000000030000780c */ /* 0x000fda0003f05270 */
[----:B------:R-:W-:Y:S05]  /*11f10*/  @!P0 BRA `(.L_x_15712) ;  /* 0x0000000000048947 */ /* 0x000fea0003800000 */
[----:B------:R-:W-:Y:S01]  /*11f20*/  BPT.TRAP 0x1 ;  /* 0x000000040000795c */ /* 0x000fe20000300000 */
.L_x_15712:
[----:B------:R-:W-:Y:S01]  /*11f30*/  LOP3.LUT R0, R24, 0x1, RZ, 0x3c, !PT ;  /* 0x0000000118007812 */ /* 0x000fe200078e3cff */
[----:B------:R-:W-:Y:S01]  /*11f40*/  IMAD R2, R21, 0x8, R16 ;  /* 0x0000000815027824 */ /* 0x000fe200078e0210 */
[----:B------:R-:W-:Y:S02]  /*11f50*/  BSSY B0, `(.L_x_15713) ;  /* 0x0000004000007945 */ /* 0x000fe40003800000 */
[----:B------:R-:W-:-:S04]  /*11f60*/  SHF.L.U32 R0, R0, 0x1f, RZ ;  /* 0x0000001f00007819 */ /* 0x000fc800000006ff */
[----:B------:R-:W0:Y:S02]  /*11f70*/  SYNCS.PHASECHK.TRANS64.TRYWAIT P2, [R2+URZ+0x13270], R0 ;  /* 0x01327000020075a7 */ /* 0x000e24000804017f */
[----:B0-----:R-:W-:Y:S05]  /*11f80*/  @!P2 BRA `(.L_x_15714) ;  /* 0x00000048000ca947 */ /* 0x001fea0003800000 */
.L_x_15825:
[----:B------:R-:W-:Y:S05]  /*11f90*/  BSYNC B0 ;  /* 0x0000000000007941 */ /* 0x000fea0003800000 */
.L_x_15713:
[----:B------:R-:W-:-:S05]  /*11fa0*/  IMAD.U32 R3, RZ, RZ, UR44 ;  /* 0x0000002cff037e24 */ /* 0x000fca000f8e00ff */
[----:B------:R-:W-:-:S13]  /*11fb0*/  ISETP.NE.AND P2, PT, R3, 0x3, PT ;  /* 0x000000030300780c */ /* 0x000fda0003f45270 */
[----:B------:R-:W-:Y:S05]  /*11fc0*/  @!P2 BRA `(.L_x_15715) ;  /* 0x000000000004a947 */ /* 0x000fea0003800000 */
[----:B------:R-:W-:Y:S01]  /*11fd0*/  BPT.TRAP 0x1 ;  /* 0x000000040000795c */ /* 0x000fe20000300000 */
.L_x_15715:
[----:B------:R-:W-:Y:S01]  /*11fe0*/  SHF.L.U32 R3, R24, 0x1f, RZ ;  /* 0x0000001f18037819 */ /* 0x000fe200000006ff */
[----:B0-----:R-:W-:-:S03]  /*11ff0*/  IMAD R0, R21, 0x2800, RZ ;  /* 0x0000280015007824 */ /* 0x001fc600078e02ff */
[----:B------:R-:W0:Y:S02]  /*12000*/  SYNCS.PHASECHK.TRANS64.TRYWAIT P2, [R2+URZ+0x13260], R3 ;  /* 0x01326003020075a7 */ /* 0x000e24000804017f */
[----:B0-----:R-:W-:Y:S05]  /*12010*/  @!P2 BRA `(.L_x_15716) ;  /* 0x0000004400fca947 */ /* 0x001fea0003800000 */
.L_x_15826:
        /* <DEDUP_REMOVED lines=65> */
.L_x_15717:
[----:B-1----:R1:W-:Y:S01]  /*12430*/  SYNCS.ARRIVE.TRANS64.A1T0 RZ, [R2+URZ+0x13250], RZ ;  /* 0x013250ff02ff79a7 */ /* 0x0023e2000810003f */
[----:B------:R-:W-:Y:S06]  /*12440*/  BAR.SYNC.DEFER_BLOCKING 0x2, 0x80 ;  /* 0x0082000000007b1d */ /* 0x000fec0000010000 */
[----:B------:R-:W-:Y:S05]  /*12450*/  @!P0 BRA `(.L_x_15718) ;  /* 0x0000000000048947 */ /* 0x000fea0003800000 */
[----:B------:R-:W-:Y:S01]  /*12460*/  BPT.TRAP 0x1 ;  /* 0x000000040000795c */ /* 0x000fe20000300000 */
.L_x_15718:
[----:B0-----:R-:W2:Y:S01]  /*12470*/  LDL R0, [R1+0x30] ;  /* 0x0000300001007983 */ /* 0x001ea20000100800 */
[----:B-1----:R-:W-:-:S03]  /*12480*/  VIADD R2, R2, 0x13280 ;  /* 0x0001328002027836 */ /* 0x002fc60000000000 */
[----:B------:R3:W5:Y:S04]  /*12490*/  LDL R24, [R1+0xc] ;  /* 0x00000c0001187983 */ /* 0x0007680000100800 */
[----:B------:R3:W5:Y:S01]  /*124a0*/  LDL R21, [R1] ;  /* 0x0000000001157983 */ /* 0x0007620000100800 */
[----:B--2---:R-:W-:-:S04]  /*124b0*/  PRMT R2, R0, 0x654, R2 ;  /* 0x0000065400027816 */ /* 0x004fc80000000002 */
[----:B------:R3:W-:Y:S01]  /*124c0*/  SYNCS.ARRIVE.TRANS64.RED.A1T0 RZ, [R2+URZ], RZ ;  /* 0x000000ff02ff79a7 */ /* 0x0007e2000810043f */
[----:B------:R-:W-:Y:S05]  /*124d0*/  @P1 BRA `(.L_x_15719) ;  /* 0xffffffe800901947 */ /* 0x000fea000383ffff */
.L_x_15699:
        /* <DEDUP_REMOVED lines=16> */
[----:B0-----:R-:W0:Y:S01]  /*125e0*/  POPC R7, R4 ;  /* 0x0000000400077309 */ /* 0x001e220000000000 */
[----:B--2---:R-:W0:Y:S02]  /*125f0*/  SHFL.IDX PT, R0, R3, R0, 0x1f ;  /* 0x00001f0003007589 */ /* 0x004e2400000e0000 */
[----:B0-----:R-:W-:-:S05]  /*12600*/  IADD3 R0, R0, UR46, R7 ;  /* 0x0000002e00007c10 */ /* 0x001fca000fffe007 */
[----:B------:R2:W-:Y:S02]  /*12610*/  STL [R1+0x20], R0 ;  /* 0x0000200001007387 */ /* 0x0005e40000100800 */
.L_x_15721:
[----:B------:R-:W-:Y:S05]  /*12620*/  BSYNC B0 ;  /* 0x0000000000007941 */ /* 0x000fea0003800000 */
.L_x_15720:
[----:B------:R-:W-:Y:S05]  /*12630*/  @!P0 BRA `(.L_x_15722) ;  /* 0x0000000000048947 */ /* 0x000fea0003800000 */
[----:B------:R-:W-:Y:S01]  /*12640*/  BPT.TRAP 0x1 ;  /* 0x000000040000795c */ /* 0x000fe20000300000 */
.L_x_15722:
        /* <DEDUP_REMOVED lines=8> */
.L_x_15827:
[----:B------:R-:W-:Y:S05]  /*126d0*/  BSYNC B0 ;  /* 0x0000000000007941 */ /* 0x000fea0003800000 */
.L_x_15723:
[----:B------:R-:W-:-:S05]  /*126e0*/  IMAD.U32 R2, RZ, RZ, UR44 ;  /* 0x0000002cff027e24 */ /* 0x000fca000f8e00ff */
[----:B------:R-:W-:-:S13]  /*126f0*/  ISETP.NE.AND P1, PT, R2, 0x3, PT ;  /* 0x000000030200780c */ /* 0x000fda0003f25270 */
[----:B------:R-:W-:Y:S05]  /*12700*/  @!P1 BRA `(.L_x_15725) ;  /* 0x0000000000049947 */ /* 0x000fea0003800000 */
[----:B------:R-:W-:Y:S01]  /*12710*/  BPT.TRAP 0x1 ;  /* 0x000000040000795c */ /* 0x000fe20000300000 */
.L_x_15725:
[----:B------:R-:W1:Y:S02]  /*12720*/  LDL R2, [R1+0xc] ;  /* 0x00000c0001027983 */ /* 0x000e640000100800 */
[----:B-1----:R-:W-:-:S04]  /*12730*/  SHF.L.U32 R3, R2, 0x1f, RZ ;  /* 0x0000001f02037819 */ /* 0x002fc800000006ff */
[----:B------:R-:W1:Y:S02]  /*12740*/  SYNCS.PHASECHK.TRANS64.TRYWAIT P1, [R0+URZ+0x13260], R3 ;  /* 0x01326003000075a7 */ /* 0x000e64000802017f */
[----:B-1----:R-:W-:Y:S05]  /*12750*/  @!P1 BRA `(.L_x_15726) ;  /* 0x0000004000549947 */ /* 0x002fea0003800000 */
.L_x_15828:
[----:B------:R-:W2:Y:S01]  /*12760*/  LDL R14, [R1] ;  /* 0x00000000010e7983 */ /* 0x000ea20000100800 */
[----:B------:R-:W-:Y:S05]  /*12770*/  WARPSYNC.ALL ;  /* 0x0000000000007948 */ /* 0x000fea0003800000 */
[----:B------:R-:W-:-:S05]  /*12780*/  IMAD.U32 R15, RZ, RZ, UR44 ;  /* 0x0000002cff0f7e24 */ /* 0x000fca000f8e00ff */
[----:B------:R-:W-:Y:S01]  /*12790*/  ISETP.NE.AND P1, PT, R15, 0x3, PT ;  /* 0x000000030f00780c */ /* 0x000fe20003f25270 */
[----:B--2---:R-:W-:-:S05]  /*127a0*/  IMAD R2, R14, 0x2800, RZ ;  /* 0x000028000e027824 */ /* 0x004fca00078e02ff */
[----:B-1----:R-:W-:-:S05]  /*127b0*/  LOP3.LUT R3, R2, R23, RZ, 0xfc, !PT ;  /* 0x0000001702037212 */ /* 0x002fca00078efcff */
[----:B0-----:R-:W-:Y:S02]  /*127c0*/  IMAD.IADD R6, R16, 0x1, R3 ;  /* 0x0000000110067824 */ /* 0x001fe400078e0203 */
[----:B------:R-:W-:-:S04]  /*127d0*/  VIADD R3, R2, 0x800 ;  /* 0x0000080002037836 */ /* 0x000fc80000000000 */
        /* <DEDUP_REMOVED lines=59> */
.L_x_15727:
[----:B-1----:R1:W-:Y:S01]  /*12b90*/  SYNCS.ARRIVE.TRANS64.A1T0 RZ, [R0+URZ+0x13250], RZ ;  /* 0x013250ff00ff79a7 */ /* 0x0023e2000810003f */
[----:B------:R-:W-:Y:S06]  /*12ba0*/  BAR.SYNC.DEFER_BLOCKING 0x2, 0x80 ;  /* 0x0082000000007b1d */ /* 0x000fec0000010000 */
[----:B------:R-:W-:Y:S05]  /*12bb0*/  @!P0 BRA `(.L_x_15728) ;  /* 0x0000000000048947 */ /* 0x000fea0003800000 */
[----:B------:R-:W-:Y:S01]  /*12bc0*/  BPT.TRAP 0x1 ;  /* 0x000000040000795c */ /* 0x000fe20000300000 */
.L_x_15728:
        /* <DEDUP_REMOVED lines=12> */
.L_x_15669:
[----:B------:R-:W-:Y:S05]  /*12c90*/  BSYNC B7 ;  /* 0x0000000000077941 */ /* 0x000fea0003800000 */
.L_x_15667:
[----:B0-2---:R-:W2:Y:S02]  /*12ca0*/  LDL R0, [R1+0x10] ;  /* 0x0000100001007983 */ /* 0x005ea40000100800 */
[----:B--2---:R-:W-:-:S13]  /*12cb0*/  LOP3.LUT P0, RZ, R0, 0x40, RZ, 0xc0, !PT ;  /* 0x0000004000ff7812 */ /* 0x004fda000780c0ff */
[----:B------:R-:W-:Y:S05]  /*12cc0*/  @!P0 BRA `(.L_x_15729) ;  /* 0x0000000000348947 */ /* 0x000fea0003800000 */
[----:B------:R-:W0:Y:S08]  /*12cd0*/  S2UR UR4, SR_CgaCtaId ;  /* 0x00000000000479c3 */ /* 0x000e300000008800 */
[----:B------:R-:W-:Y:S01]  /*12ce0*/  BAR.SYNC.DEFER_BLOCKING 0x5, 0x200 ;  /* 0x0148000000007b1d */ /* 0x000fe20000010000 */
[----:B------:R-:W-:Y:S01]  /*12cf0*/  MOV R16, 0x400 ;  /* 0x0000040000107802 */ /* 0x000fe20000000f00 */
[----:B0-----:R-:W-:-:S05]  /*12d00*/  IMAD.U32 R0, RZ, RZ, UR4 ;  /* 0x00000004ff007e24 */ /* 0x001fca000f8e00ff */
[----:B------:R-:W-:Y:S01]  /*12d10*/  LEA R16, R0, R16, 0x18 ;  /* 0x0000001000107211 */ /* 0x000fe200078ec0ff */
[----:B------:R-:W-:Y:S04]  /*12d20*/  STL [R1+0x30], R0 ;  /* 0x0000300001007387 */ /* 0x000fe80000100800 */
[----:B-1----:R-:W0:Y:S04]  /*12d30*/  LDS.128 R4, [R16+0x132d0] ;  /* 0x0132d00010047984 */ /* 0x002e280000000c00 */
[----:B0-----:R0:W-:Y:S01]  /*12d40*/  STL.64 [R1+0x20], R4 ;  /* 0x0000200401007387 */ /* 0x0011e20000100a00 */
[----:B------:R-:W-:-:S03]  /*12d50*/  IMAD.MOV.U32 R0, RZ, RZ, R7 ;  /* 0x000000ffff007224 */ /* 0x000fc600078e0007 */
[----:B------:R0:W-:Y:S02]  /*12d60*/  STL [R1+0x28], R6 ;  /* 0x0000280601007387 */ /* 0x0001e40000100800 */
[----:B------:R-:W-:Y:S01]  /*12d70*/  R2UR UR40, R0 ;  /* 0x00000000002872ca */ /* 0x000fe200000e0000 */
[----:B------:R-:W-:Y:S06]  /*12d80*/  BAR.ARV 0x4, 0x200 ;  /* 0x0108000000007b1d */ /* 0x000fec0000002000 */
[----:B------:R-:W-:Y:S08]  /*12d90*/  BRA `(.L_x_15730) ;  /* 0x0000000c00f87947 */ /* 0x000ff00003800000 */
.L_x_15729:
[----:B------:R-:W2:Y:S01]  /*12da0*/  LDL.LU R0, [R1+0x20] ;  /* 0x0000200001007983 */ /* 0x000ea20000300800 */
[----:B------:R-:W-:Y:S01]  /*12db0*/  ULDC UR4, c[0x0][0xc3c] ;  /* 0x00030f0000047ab9 */ /* 0x000fe20000000800 */
[----:B------:R-:W0:Y:S02]  /*12dc0*/  S2R R2, SR_TID.X ;  /* 0x0000000000027919 */ /* 0x000e240000002100 */
[----:B0-----:R-:W-:-:S04]  /*12dd0*/  LOP3.LUT R9, R2, 0x1f, RZ, 0xc0, !PT ;  /* 0x0000001f02097812 */ /* 0x001fc800078ec0ff */
[C---:B------:R-:W-:Y:S01]  /*12de0*/  ISETP.NE.AND P0, PT, R9.reuse, 0x1f, PT ;  /* 0x0000001f0900780c */ /* 0x040fe20003f05270 */
[----:B-1----:R-:W-:-:S05]  /*12df0*/  VIADD R7, R9, UR40 ;  /* 0x0000002809077c36 */ /* 0x002fca0008000000 */
        /* <DEDUP_REMOVED lines=41> */
.L_x_15733:
        /* <DEDUP_REMOVED lines=40> */
.L_x_15731:
        /* <DEDUP_REMOVED lines=14> */
.L_x_15734:
        /* <DEDUP_REMOVED lines=62> */
.L_x_15735:
        /* <DEDUP_REMOVED lines=64> */
.L_x_15736:
[----:B01----:R-:W-:-:S05]  /*13bd0*/  LOP3.LUT R3, RZ, R2, RZ, 0x33, !PT ;  /* 0x00000002ff037212 */ /* 0x003fca00078e33ff */
[----:B------:R-:W-:-:S05]  /*13be0*/  IMAD.IADD R0, R0, 0x1, R3 ;  /* 0x0000000100007824 */ /* 0x000fca00078e0203 */
[----:B------:R1:W-:Y:S01]  /*13bf0*/  STL [R1+0x24], R0 ;  /* 0x0000240001007387 */ /* 0x0003e20000100800 */
[----:B------:R-:W-:Y:S05]  /*13c00*/  BRA `(.L_x_15737) ;  /* 0x0000000000107947 */ /* 0x000fea0003800000 */
.L_x_15732:
[----:B------:R0:W-:Y:S01]  /*13c10*/  STL [R1+0x20], R6 ;  /* 0x0000200601007387 */ /* 0x0001e20000100800 */
[----:B------:R-:W-:-:S03]  /*13c20*/  ULDC UR40, c[0x0][0xc3c] ;  /* 0x00030f0000287ab9 */ /* 0x000fc60000000800 */
[----:B------:R0:W-:Y:S04]  /*13c30*/  STL [R1+0x24], RZ ;  /* 0x000024ff01007387 */ /* 0x0001e80000100800 */
[----:B------:R0:W-:Y:S02]  /*13c40*/  STL [R1+0x28], RZ ;  /* 0x000028ff01007387 */ /* 0x0001e40000100800 */
.L_x_15737:
        /* <DEDUP_REMOVED lines=19> */
.L_x_15730:
[----:B------:R-:W-:Y:S02]  /*13d80*/  ULDC UR4, c[0x0][0xc3c] ;  /* 0x00030f0000047ab9 */ /* 0x000fe40000000800 */
[----:B------:R-:W-:-:S06]  /*13d90*/  UISETP.GE.AND UP0, UPT, UR40, UR4, UPT ;  /* 0x000000042800728c */ /* 0x000fcc000bf06270 */
[----:B------:R-:W-:-:S13]  /*13da0*/  PLOP3.LUT P0, PT, PT, PT, UP0, 0x80, 0x0 ;  /* 0x000000000000781c */ /* 0x000fda0003f0f008 */
[----:B------:R-:W-:Y:S05]  /*13db0*/  @!P0 BRA `(.L_x_15738) ;  /* 0xffffffa0006c8947 */ /* 0x000fea000383ffff */
.L_x_15662:
        /* <DEDUP_REMOVED lines=12> */
.L_x_15829:
[----:B------:R-:W-:Y:S05]  /*13e80*/  BSYNC B0 ;  /* 0x0000000000007941 */ /* 0x000fea0003800000 */
.L_x_15739:
[----:B------:R-:W-:-:S03]  /*13e90*/  UMOV UR4, 0xffffffff ;  /* 0xffffffff00047882 */ /* 0x000fc60000000000 */
[----:B------:R-:W-:Y:S05]  /*13ea0*/  BRA.DIV UR4, `(.L_x_15741) ;  /* 0x0000002a04a87947 */ /* 0x000fea000b800000 */
[----:B0-----:R-:W0:Y:S02]  /*13eb0*/  S2R R0, SR_TID.X ;  /* 0x0000000000007919 */ /* 0x001e240000002100 */
[----:B0-----:R-:W-:-:S04]  /*13ec0*/  SHF.R.U32.HI R0, RZ, 0x5, R0 ;  /* 0x00000005ff007819 */ /* 0x001fc80000011600 */
[----:B------:R-:W-:-:S05]  /*13ed0*/  LOP3.LUT R0, R0, 0x3, RZ, 0xc0, !PT ;  /* 0x0000000300007812 */ /* 0x000fca00078ec0ff */
[----:B------:R0:W1:Y:S02]  /*13ee0*/  SHFL.IDX PT, R14, R0, RZ, 0x1f ;  /* 0x00001fff000e7589 */ /* 0x00006400000e0000 */
.L_x_15832:
[----:B-1----:R-:W-:Y:S01]  /*13ef0*/  ISETP.NE.AND P0, PT, R14, RZ, PT ;  /* 0x000000ff0e00720c */ /* 0x002fe20003f05270 */
[----:B------:R-:W-:-:S12]  /*13f00*/  BSSY B0, `(.L_x_15742) ;  /* 0x000002f000007945 */ /* 0x000fd80003800000 */
[----:B------:R-:W-:Y:S05]  /*13f10*/  @P0 BRA `(.L_x_15743) ;  /* 0x0000000000b40947 */ /* 0x000fea0003800000 */
[----:B------:R-:W-:-:S03]  /*13f20*/  UMOV UR4, 0xffffffff ;  /* 0xffffffff00047882 */ /* 0x000fc60000000000 */
[----:B------:R-:W-:Y:S05]  /*13f30*/  BRA.DIV UR4, `(.L_x_15744) ;  /* 0x0000002a04b87947 */ /* 0x000fea000b800000 */
[----:B------:R-:W-:-:S13]  /*13f40*/  ELECT P6, URZ, PT ;  /* 0x00000000003f782f */ /* 0x000fda00038c0000 */
.L_x_15835:
[----:B------:R-:W-:Y:S05]  /*13f50*/  @!P6 BRA `(.L_x_15743) ;  /* 0x0000000000a4e947 */ /* 0x000fea0003800000 */
[----:B------:R-:W-:-:S06]  /*13f60*/  ULOP3.LUT UR4, UR36, 0x2, URZ, 0xfc, !UPT ;  /* 0x0000000224047892 */ /* 0x000fcc000f8efc3f */
[----:B0-----:R-:W-:-:S05]  /*13f70*/  IMAD.U32 R0, RZ, RZ, UR4 ;  /* 0x00000004ff007e24 */ /* 0x001fca000f8e00ff */
[----:B------:R-:W-:-:S13]  /*13f80*/  ISETP.NE.AND P0, PT, R0, 0x3, PT ;  /* 0x000000030000780c */ /* 0x000fda0003f05270 */
[----:B------:R-:W-:Y:S05]  /*13f90*/  @!P0 BRA `(.L_x_15745) ;  /* 0x0000000000048947 */ /* 0x000fea0003800000 */
[----:B------:R-:W-:Y:S01]  /*13fa0*/  BPT.TRAP 0x1 ;  /* 0x000000040000795c */ /* 0x000fe20000300000 */
.L_x_15745:
[----:B------:R-:W2:Y:S04]  /*13fb0*/  LDL R2, [R1+0xc] ;  /* 0x00000c0001027983 */ /* 0x000ea80000100800 */
[----:B------:R-:W3:Y:S01]  /*13fc0*/  LDL.LU R0, [R1] ;  /* 0x0000000001007983 */ /* 0x000ee20000300800 */
[----:B--2---:R-:W-:Y:S01]  /*13fd0*/  SHF.L.U32 R3, R2, 0x1f, RZ ;  /* 0x0000001f02037819 */ /* 0x004fe200000006ff */
[C---:B---3--:R-:W-:Y:S02]  /*13fe0*/  IMAD R4, R0.reuse, 0x8, R5 ;  /* 0x0000000800047824 */ /* 0x048fe400078e0205 */
[----:B------:R-:W-:Y:S02]  /*13ff0*/  VIADD R0, R0, 0x1 ;  /* 0x0000000100007836 */ /* 0x000fe40000000000 */
[----:B------:R-:W0:Y:S03]  /*14000*/  SYNCS.PHASECHK.TRANS64.TRYWAIT P1, [R4+URZ+0x13240], R3 ;  /* 0x01324003040075a7 */ /* 0x000e26000802017f */
[----:B------:R-:W-:-:S04]  /*14010*/  ISETP.NE.AND P2, PT, R0, 0x2, PT ;  /* 0x000000020000780c */ /* 0x000fc80003f45270 */
[----:B------:R-:W-:Y:S01]  /*14020*/  SEL R2, RZ, 0x1, P2 ;  /* 0x00000001ff027807 */ /* 0x000fe20001000000 */
[----:B0-----:R-:W-:Y:S08]  /*14030*/  @!P1 BRA `(.L_x_15746) ;  /* 0x0000002800989947 */ /* 0x001ff00003800000 */
.L_x_15836:
[----:B------:R-:W2:Y:S01]  /*14040*/  LDL.LU R6, [R1+0xc] ;  /* 0x00000c0001067983 */ /* 0x000ea20000300800 */
[----:B------:R-:W-:Y:S02]  /*14050*/  SEL R0, R0, RZ, P2 ;  /* 0x000000ff00007207 */ /* 0x000fe40001000000 */
[----:B--2---:R-:W-:Y:S01]  /*14060*/  LOP3.LUT R2, R6, R2, RZ, 0x3c, !PT ;  /* 0x0000000206027212 */ /* 0x004fe200078e3cff */
[----:B------:R-:W-:Y:S06]  /*14070*/  @!P0 BRA `(.L_x_15747) ;  /* 0x0000000000048947 */ /* 0x000fec0003800000 */
[----:B------:R-:W-:Y:S01]  /*14080*/  BPT.TRAP 0x1 ;  /* 0x000000040000795c */ /* 0x000fe20000300000 */
.L_x_15747:
[----:B------:R-:W-:Y:S01]  /*14090*/  IMAD R5, R0, 0x8, R5 ;  /* 0x0000000800057824 */ /* 0x000fe200078e0205 */
[----:B------:R-:W-:-:S04]  /*140a0*/  SHF.L.U32 R0, R2, 0x1f, RZ ;  /* 0x0000001f02007819 */ /* 0x000fc800000006ff */
[----:B------:R-:W1:Y:S02]  /*140b0*/  SYNCS.PHASECHK.TRANS64.TRYWAIT P1, [R5+URZ+0x13240], R0 ;  /* 0x01324000050075a7 */ /* 0x000e64000802017f */
[----:B-1----:R-:W-:Y:S05]  /*140c0*/  @!P1 BRA `(.L_x_15748) ;  /* 0x0000002800889947 */ /* 0x002fea0003800000 */
.L_x_15837:
[----:B------:R-:W-:Y:S05]  /*140d0*/  @!P0 BRA `(.L_x_15749) ;  /* 0x0000000000048947 */ /* 0x000fea0003800000 */
[----:B------:R-:W-:Y:S01]  /*140e0*/  BPT.TRAP 0x1 ;  /* 0x000000040000795c */ /* 0x000fe20000300000 */
.L_x_15749:
[----:B------:R-:W2:Y:S02]  /*140f0*/  SYNCS.PHASECHK.TRANS64.TRYWAIT P1, [R4+URZ+0x13260], R3 ;  /* 0x01326003040075a7 */ /* 0x000ea4000802017f */
[----:B--2---:R-:W-:Y:S05]  /*14100*/  @!P1 BRA `(.L_x_15750) ;  /* 0x00000028008c9947 */ /* 0x004fea0003800000 */
.L_x_15838:
[----:B------:R-:W-:Y:S05]  /*14110*/  @!P0 BRA `(.L_x_15751) ;  /* 0x0000000000048947 */ /* 0x000fea0003800000 */
[----:B------:R-:W-:Y:S01]  /*14120*/  BPT.TRAP 0x1 ;  /* 0x000000040000795c */ /* 0x000fe20000300000 */
.L_x_15751:
[----:B------:R-:W3:Y:S02]  /*14130*/  SYNCS.PHASECHK.TRANS64.TRYWAIT P1, [R5+URZ+0x13260], R0 ;  /* 0x01326000050075a7 */ /* 0x000ee4000802017f */
[----:B---3--:R-:W-:Y:S05]  /*14140*/  @!P1 BRA `(.L_x_15752) ;  /* 0x0000002800909947 */ /* 0x008fea0003800000 */
.L_x_15839:
[----:B------:R-:W-:Y:S05]  /*14150*/  @!P0 BRA `(.L_x_15753) ;  /* 0x0000000000048947 */ /* 0x000fea0003800000 */
[----:B------:R-:W-:Y:S01]  /*14160*/  BPT.TRAP 0x1 ;  /* 0x000000040000795c */ /* 0x000fe20000300000 */
.L_x_15753:
[----:B------:R-:W4:Y:S02]  /*14170*/  SYNCS.PHASECHK.TRANS64.TRYWAIT P1, [R4+URZ+0x13280], R3 ;  /* 0x01328003040075a7 */ /* 0x000f24000802017f */
[----:B----4-:R-:W-:Y:S05]  /*14180*/  @!P1 BRA `(.L_x_15754) ;  /* 0x0000002800949947 */ /* 0x010fea0003800000 */
.L_x_15840:
[----:B------:R-:W-:Y:S05]  /*14190*/  @!P0 BRA `(.L_x_15755) ;  /* 0x0000000000048947 */ /* 0x000fea0003800000 */
[----:B------:R-:W-:Y:S01]  /*141a0*/  BPT.TRAP 0x1 ;  /* 0x000000040000795c */ /* 0x000fe20000300000 */
.L_x_15755:
[----:B------:R0:W0:Y:S02]  /*141b0*/  SYNCS.PHASECHK.TRANS64.TRYWAIT P0, [R5+URZ+0x13280], R0 ;  /* 0x01328000050075a7 */ /* 0x000024000800017f */
[----:B0-----:R-:W-:Y:S05]  /*141c0*/  @!P0 NANOSLEEP.SYNCS 0x989680 ;  /* 0x009896800000895d */ /* 0x001fea0003900000 */
[----:B------:R-:W0:Y:S02]  /*141d0*/  @!P0 SYNCS.PHASECHK.TRANS64 P0, [R5+URZ+0x13280], R0 ;  /* 0x01328000050085a7 */ /* 0x000e24000800007f */
[----:B0-----:R-:W-:Y:S05]  /*141e0*/  @!P0 BRA `(.L_x_15755) ;  /* 0xfffffffc00f08947 */ /* 0x001fea000383ffff */
.L_x_15743:
[----:B------:R-:W-:Y:S05]  /*141f0*/  BSYNC B0 ;  /* 0x0000000000007941 */ /* 0x000fea0003800000 */
.L_x_15742:
[----:B------:R-:W-:Y:S05]  /*14200*/  EXIT ;  /* 0x000000000000794d */ /* 0x000fea0003800000 */
.L_x_15608:
[----:B0-----:R-:W-:-:S04]  /*14210*/  IMAD.U32 R3, RZ, RZ, UR45 ;  /* 0x0000002dff037e24 */ /* 0x001fc8000f8e00ff */
[----:B------:R0:W1:Y:S03]  /*14220*/  SYNCS.PHASECHK.TRANS64.TRYWAIT P0, [R3+URZ+0x13200], R0 ;  /* 0x01320000030075a7 */ /* 0x000066000800017f */
[----:B-1----:R-:W-:Y:S05]  /*14230*/  @!P0 NANOSLEEP.SYNCS 0x989680 ;  /* 0x009896800000895d */ /* 0x002fea0003900000 */
[----:B------:R-:W1:Y:S02]  /*14240*/  @!P0 SYNCS.PHASECHK.TRANS64 P0, [R3+URZ+0x13200], R0 ;  /* 0x01320000030085a7 */ /* 0x000e64000800007f */
[----:B-1----:R-:W-:Y:S05]  /*14250*/  @!P0 BRA `(.L_x_15608) ;  /* 0xfffffffc00ec8947 */ /* 0x002fea000383ffff */
[----:B------:R-:W-:Y:S05]  /*14260*/  BRA `(.L_x_15756) ;  /* 0xfffffed800b87947 */ /* 0x000fea000383ffff */
.L_x_15612:
[----:B-1----:R1:W2:Y:S02]  /*14270*/  SYNCS.PHASECHK.TRANS64.TRYWAIT P0, [R3+URZ+0x13230], R0 ;  /* 0x01323000030075a7 */ /* 0x0022a4000800017f */
[----:B--2---:R-:W-:Y:S05]  /*14280*/  @!P0 NANOSLEEP.SYNCS 0x989680 ;  /* 0x009896800000895d */ /* 0x004fea0003900000 */
[----:B------:R-:W2:Y:S02]  /*14290*/  @!P0 SYNCS.PHASECHK.TRANS64 P0, [R3+URZ+0x13230], R0 ;  /* 0x01323000030085a7 */ /* 0x000ea4000800007f */
[----:B--2---:R-:W-:Y:S05]  /*142a0*/  @!P0 BRA `(.L_x_15612) ;  /* 0xfffffffc00f08947 */ /* 0x004fea000383ffff */
[----:B------:R-:W-:Y:S05]  /*142b0*/  BRA `(.L_x_15611) ;  /* 0xfffffed800d47947 */ /* 0x000fea000383ffff */
.L_x_15618:
[----:B-1----:R-:W-:-:S04]  /*142c0*/  IMAD.U32 R9, RZ, RZ, UR20 ;  /* 0x00000014ff097e24 */ /* 0x002fc8000f8e00ff */
[----:B------:R1:W2:Y:S03]  /*142d0*/  SYNCS.PHASECHK.TRANS64.TRYWAIT P0, [R9+URZ+0x13230], R0 ;  /* 0x01323000090075a7 */ /* 0x0002a6000800017f */
[----:B--2---:R-:W-:Y:S05]  /*142e0*/  @!P0 NANOSLEEP.SYNCS 0x989680 ;  /* 0x009896800000895d */ /* 0x004fea0003900000 */
[----:B------:R-:W2:Y:S02]  /*142f0*/  @!P0 SYNCS.PHASECHK.TRANS64 P0, [R9+URZ+0x13230], R0 ;  /* 0x01323000090085a7 */ /* 0x000ea4000800007f */
[----:B--2---:R-:W-:Y:S05]  /*14300*/  @!P0 BRA `(.L_x_15618) ;  /* 0xfffffffc00ec8947 */ /* 0x004fea000383ffff */
[----:B------:R-:W-:Y:S05]  /*14310*/  BRA `(.L_x_15617) ;  /* 0xffffff0400a07947 */ /* 0x000fea000383ffff */
.L_x_15622:
[----:B-1----:R-:W-:-:S04]  /*14320*/  IMAD.U32 R2, RZ, RZ, UR11 ;  /* 0x0000000bff027e24 */ /* 0x002fc8000f8e00ff */
[----:B------:R1:W2:Y:S03]  /*14330*/  SYNCS.PHASECHK.TRANS64.TRYWAIT P0, [R2+URZ+0x13250], R0 ;  /* 0x01325000020075a7 */ /* 0x0002a6000800017f */
[----:B--2---:R-:W-:Y:S05]  /*14340*/  @!P0 NANOSLEEP.SYNCS 0x989680 ;  /* 0x009896800000895d */ /* 0x004fea0003900000 */
[----:B------:R-:W2:Y:S02]  /*14350*/  @!P0 SYNCS.PHASECHK.TRANS64 P0, [R2+URZ+0x13250], R0 ;  /* 0x01325000020085a7 */ /* 0x000ea4000800007f */
[----:B--2---:R-:W-:Y:S05]  /*14360*/  @!P0 BRA `(.L_x_15622) ;  /* 0xfffffffc00ec8947 */ /* 0x004fea000383ffff */
[----:B------:R-:W-:Y:S05]  /*14370*/  BRA `(.L_x_15621) ;  /* 0xffffff0800ac7947 */ /* 0x000fea000383ffff */
.L_x_15630:
[----:B-1----:R-:W-:-:S04]  /*14380*/  IMAD.U32 R9, RZ, RZ, UR6 ;  /* 0x00000006ff097e24 */ /* 0x002fc8000f8e00ff */
[----:B------:R1:W2:Y:S03]  /*14390*/  SYNCS.PHASECHK.TRANS64.TRYWAIT P0, [R9+URZ+0x13230], R0 ;  /* 0x01323000090075a7 */ /* 0x0002a6000800017f */
[----:B--2---:R-:W-:Y:S05]  /*143a0*/  @!P0 NANOSLEEP.SYNCS 0x989680 ;  /* 0x009896800000895d */ /* 0x004fea0003900000 */
[----:B------:R-:W2:Y:S02]  /*143b0*/  @!P0 SYNCS.PHASECHK.TRANS64 P0, [R9+URZ+0x13230], R0 ;  /* 0x01323000090085a7 */ /* 0x000ea4000800007f */
[----:B--2---:R-:W-:Y:S05]  /*143c0*/  @!P0 BRA `(.L_x_15630) ;  /* 0xfffffffc00ec8947 */ /* 0x004fea000383ffff */
[----:B------:R-:W-:Y:S05]  /*143d0*/  BRA `(.L_x_15629) ;  /* 0xffffff3000f47947 */ /* 0x000fea000383ffff */
.L_x_15634:
[----:B-1----:R-:W-:-:S04]  /*143e0*/  IMAD.U32 R2, RZ, RZ, UR11 ;  /* 0x0000000bff027e24 */ /* 0x002fc8000f8e00ff */
[----:B------:R1:W2:Y:S03]  /*143f0*/  SYNCS.PHASECHK.TRANS64.TRYWAIT P0, [R2+URZ+0x13250], R0 ;  /* 0x01325000020075a7 */ /* 0x0002a6000800017f */
[----:B--2---:R-:W-:Y:S05]  /*14400*/  @!P0 NANOSLEEP.SYNCS 0x989680 ;  /* 0x009896800000895d */ /* 0x004fea0003900000 */
[----:B------:R-:W2:Y:S02]  /*14410*/  @!P0 SYNCS.PHASECHK.TRANS64 P0, [R2+URZ+0x13250], R0 ;  /* 0x01325000020085a7 */ /* 0x000ea4000800007f */
[----:B--2---:R-:W-:Y:S05]  /*14420*/  @!P0 BRA `(.L_x_15634) ;  /* 0xfffffffc00ec8947 */ /* 0x004fea000383ffff */
[----:B------:R-:W-:Y:S05]  /*14430*/  BRA `(.L_x_15633) ;  /* 0xffffff3800007947 */ /* 0x000fea000383ffff */
.L_x_15641:
[----:B-1----:R-:W-:-:S04]  /*14440*/  IMAD.U32 R6, RZ, RZ, UR5 ;  /* 0x00000005ff067e24 */ /* 0x002fc8000f8e00ff */
[----:B------:R1:W2:Y:S03]  /*14450*/  SYNCS.PHASECHK.TRANS64.TRYWAIT P0, [R6+URZ+0x13250], R5 ;  /* 0x01325005060075a7 */ /* 0x0002a6000800017f */
[----:B--2---:R-:W-:Y:S05]  /*14460*/  @!P0 NANOSLEEP.SYNCS 0x989680 ;  /* 0x009896800000895d */ /* 0x004fea0003900000 */
[----:B------:R-:W2:Y:S02]  /*14470*/  @!P0 SYNCS.PHASECHK.TRANS64 P0, [R6+URZ+0x13250], R5 ;  /* 0x01325005060085a7 */ /* 0x000ea4000800007f */
[----:B--2---:R-:W-:Y:S05]  /*14480*/  @!P0 BRA `(.L_x_15641) ;  /* 0xfffffffc00ec8947 */ /* 0x004fea000383ffff */
[----:B------:R-:W-:Y:S05]  /*14490*/  BRA `(.L_x_15640) ;  /* 0xffffff5400447947 */ /* 0x000fea000383ffff */
.L_x_15678:
        /* <DEDUP_REMOVED lines=10> */
.L_x_15757:
[----:B------:R-:W-:Y:S05]  /*14540*/  BRA `(.L_x_15758) ;  /* 0xffffffa800c07947 */ /* 0x000fea000383ffff */
.L_x_15681:
[----:B-1----:R-:W2:Y:S02]  /*14550*/  LDL R0, [R1+0x28] ;  /* 0x0000280001007983 */ /* 0x002ea40000100800 */
[----:B--2---:R1:W2:Y:S02]  /*14560*/  SYNCS.PHASECHK.TRANS64.TRYWAIT P0, [R6+URZ+0x13280], R0 ;  /* 0x01328000060075a7 */ /* 0x0042a4000800017f */
[----:B--2---:R-:W-:Y:S05]  /*14570*/  @!P0 NANOSLEEP.SYNCS 0x989680 ;  /* 0x009896800000895d */ /* 0x004fea0003900000 */
[----:B------:R-:W2:Y:S02]  /*14580*/  @!P0 SYNCS.PHASECHK.TRANS64 P0, [R6+URZ+0x13280], R0 ;  /* 0x01328000060085a7 */ /* 0x000ea4000800007f */
[----:B--2---:R-:W-:Y:S05]  /*14590*/  @!P0 BRA `(.L_x_15681) ;  /* 0xfffffffc00ec8947 */ /* 0x004fea000383ffff */
[----:B------:R-:W-:Y:S05]  /*145a0*/  BRA `(.L_x_15759) ;  /* 0xffffffac00e87947 */ /* 0x000fea000383ffff */
.L_x_15682:
        /* <DEDUP_REMOVED lines=8> */
.L_x_15761:
[----:B------:R-:W-:Y:S05]  /*14630*/  BSYNC B0 ;  /* 0x0000000000007941 */ /* 0x000fea0003800000 */
.L_x_15760:
        /* <DEDUP_REMOVED lines=8> */
.L_x_15762:
[----:B------:R-:W-:-:S05]  /*146c0*/  IMAD.MOV.U32 R10, RZ, RZ, R14 ;  /* 0x000000ffff0a7224 */ /* 0x000fca00078e000e */
[----:B------:R-:W-:-:S05]  /*146d0*/  IADD3 R20, P1, R20, R10, RZ ;  /* 0x0000000a14147210 */ /* 0x000fca0007f3e0ff */
[----:B------:R-:W-:Y:S02]  /*146e0*/  IMAD.X R21, RZ, RZ, R3, P1 ;  /* 0x000000ffff157224 */ /* 0x000fe400008e0603 */
[----:B------:R-:W-:Y:S02]  /*146f0*/  IMAD.IADD R3, R16, 0x1, R18 ;  /* 0x0000000110037824 */ /* 0x000fe400078e0212 */
[----:B------:R0:W5:Y:S01]  /*14700*/  LDL.LU R18, [R1+0x10] ;  /* 0x0000100001127983 */ /* 0x0001620000300800 */
[----:B------:R-:W-:Y:S01]  /*14710*/  IMAD.MOV.U32 R13, RZ, RZ, R2 ;  /* 0x000000ffff0d7224 */ /* 0x000fe200078e0002 */
[C---:B------:R-:W-:Y:S01]  /*14720*/  ISETP.LT.OR P1, PT, R7.reuse, 0x1, P0 ;  /* 0x000000010700780c */ /* 0x040fe20000721670 */
[----:B------:R-:W-:Y:S01]  /*14730*/  IMAD.MOV.U32 R12, RZ, RZ, 0x1 ;  /* 0x00000001ff0c7424 */ /* 0x000fe200078e00ff */
[C---:B------:R-:W-:Y:S02]  /*14740*/  ISETP.GE.AND P2, PT, R7.reuse, 0x81, PT ;  /* 0x000000810700780c */ /* 0x040fe40003f46270 */
[----:B------:R-:W-:-:S13]  /*14750*/  ISETP.GE.AND P4, PT, R7, 0x21, PT ;  /* 0x000000210700780c */ /* 0x000fda0003f86270 */
[----:B0----5:R-:W-:Y:S05]  /*14760*/  WARPSYNC.COLLECTIVE R15, `(.L_x_15763) ;  /* 0x000000000f087348 */ /* 0x021fea0003c00000 */
[----:B------:R1:W2:Y:S02]  /*14770*/  SHFL.IDX P6, R14, R13, R12, R11 ;  /* 0x0000000c0d0e7389 */ /* 0x0002a400000c000b */
[----:B012--5:R-:W-:Y:S01]  /*14780*/  ENDCOLLECTIVE ;  /* 0x000000000000791b */ /* 0x027fe20003800000 */
.L_x_15763:
        /* <DEDUP_REMOVED lines=11> */
.L_x_15764:
        /* <DEDUP_REMOVED lines=11> */
.L_x_15765:
        /* <DEDUP_REMOVED lines=10> */
.L_x_15766:
        /* <DEDUP_REMOVED lines=10> */
.L_x_15767:
        /* <DEDUP_REMOVED lines=11> */
.L_x_15768:
        /* <DEDUP_REMOVED lines=8> */
.L_x_15769:
        /* <DEDUP_REMOVED lines=13> */
.L_x_15770:
[----:B------:R-:W-:Y:S01]  /*14c30*/  IMAD.MOV.U32 R10, RZ, RZ, R14 ;  /* 0x000000ffff0a7224 */ /* 0x000fe200078e000e */
[----:B------:R-:W-:-:S04]  /*14c40*/  LOP3.LUT R18, R18, 0xffffffef, RZ, 0xc0, !PT ;  /* 0xffffffef12127812 */ /* 0x000fc800078ec0ff */
[----:B------:R-:W-:-:S05]  /*14c50*/  @P2 LOP3.LUT R18, R18, 0x10, RZ, 0xfc, !PT ;  /* 0x0000001012122812 */ /* 0x000fca00078efcff */
[----:B------:R0:W-:Y:S01]  /*14c60*/  STL [R1+0x10], R18 ;  /* 0x0000101201007387 */ /* 0x0001e20000100800 */
[----:B------:R-:W-:Y:S05]  /*14c70*/  BRA `(.L_x_15771) ;  /* 0xffffffac00a47947 */ /* 0x000fea000383ffff */
.L_x_15687:
[----:B----4-:R-:W4:Y:S02]  /*14c80*/  LDL R0, [R1+0x28] ;  /* 0x0000280001007983 */ /* 0x010f240000100800 */
[----:B----4-:R4:W0:Y:S02]  /*14c90*/  SYNCS.PHASECHK.TRANS64.TRYWAIT P0, [R6+URZ+0x13240], R0 ;  /* 0x01324000060075a7 */ /* 0x010824000800017f */
[----:B0-----:R-:W-:Y:S05]  /*14ca0*/  @!P0 NANOSLEEP.SYNCS 0x989680 ;  /* 0x009896800000895d */ /* 0x001fea0003900000 */
[----:B------:R-:W0:Y:S02]  /*14cb0*/  @!P0 SYNCS.PHASECHK.TRANS64 P0, [R6+URZ+0x13240], R0 ;  /* 0x01324000060085a7 */ /* 0x000e24000800007f */
[----:B0-----:R-:W-:Y:S05]  /*14cc0*/  @!P0 BRA `(.L_x_15687) ;  /* 0xfffffffc00ec8947 */ /* 0x001fea000383ffff */
[----:B------:R-:W-:Y:S05]  /*14cd0*/  BRA `(.L_x_15772) ;  /* 0xffffffb000047947 */ /* 0x000fea000383ffff */
.L_x_15688:
        /* <DEDUP_REMOVED lines=8> */
.L_x_15774:
[----:B------:R-:W-:Y:S05]  /*14d60*/  BSYNC B0 ;  /* 0x0000000000007941 */ /* 0x000fea0003800000 */
.L_x_15773:
        /* <DEDUP_REMOVED lines=10> */
.L_x_15775:
        /* <DEDUP_REMOVED lines=8> */
.L_x_15776:
        /* <DEDUP_REMOVED lines=15> */
.L_x_15777:
[----:B------:R-:W-:Y:S02]  /*14f80*/  IMAD.MOV.U32 R13, RZ, RZ, R0 ;  /* 0x000000ffff0d7224 */ /* 0x000fe400078e0000 */
[----:B------:R-:W-:Y:S02]  /*14f90*/  IMAD.MOV.U32 R12, RZ, RZ, 0x2 ;  /* 0x00000002ff0c7424 */ /* 0x000fe400078e00ff */
[----:B------:R-:W-:-:S07]  /*14fa0*/  IMAD.MOV.U32 R5, RZ, RZ, R14 ;  /* 0x000000ffff057224 */ /* 0x000fce00078e000e */
[----:B------:R-:W-:Y:S05]  /*14fb0*/  WARPSYNC.COLLECTIVE R15, `(.L_x_15778) ;  /* 0x000000000f087348 */ /* 0x000fea0003c00000 */
[----:B------:R0:W1:Y:S02]  /*14fc0*/  SHFL.IDX P6, R14, R13, R12, R11 ;  /* 0x0000000c0d0e7389 */ /* 0x00006400000c000b */
[----:B01----:R-:W-:Y:S01]  /*14fd0*/  ENDCOLLECTIVE ;  /* 0x000000000000791b */ /* 0x003fe20003800000 */
.L_x_15778:
        /* <DEDUP_REMOVED lines=14> */
.L_x_15779:
[----:B------:R-:W-:Y:S02]  /*150c0*/  IMAD.MOV.U32 R13, RZ, RZ, R0 ;  /* 0x000000ffff0d7224 */ /* 0x000fe400078e0000 */
[----:B------:R-:W-:Y:S02]  /*150d0*/  IMAD.MOV.U32 R12, RZ, RZ, 0x3 ;  /* 0x00000003ff0c7424 */ /* 0x000fe400078e00ff */
[----:B------:R-:W-:-:S07]  /*150e0*/  IMAD.MOV.U32 R5, RZ, RZ, R14 ;  /* 0x000000ffff057224 */ /* 0x000fce00078e000e */
[----:B------:R-:W-:Y:S05]  /*150f0*/  WARPSYNC.COLLECTIVE R15, `(.L_x_15780) ;  /* 0x000000000f087348 */ /* 0x000fea0003c00000 */
[----:B------:R0:W1:Y:S02]  /*15100*/  SHFL.IDX P6, R14, R13, R12, R11 ;  /* 0x0000000c0d0e7389 */ /* 0x00006400000c000b */
[----:B01----:R-:W-:Y:S01]  /*15110*/  ENDCOLLECTIVE ;  /* 0x000000000000791b */ /* 0x003fe20003800000 */
.L_x_15780:
        /* <DEDUP_REMOVED lines=10> */
.L_x_15781:
        /* <DEDUP_REMOVED lines=10> */
.L_x_15782:
        /* <DEDUP_REMOVED lines=13> */
.L_x_15783:
[----:B------:R-:W-:Y:S01]  /*15330*/  IMAD.MOV.U32 R4, RZ, RZ, R14 ;  /* 0x000000ffff047224 */ /* 0x000fe200078e000e */
[----:B------:R-:W-:Y:S06]  /*15340*/  BRA `(.L_x_15784) ;  /* 0xffffffac007c7947 */ /* 0x000fec000383ffff */
.L_x_15695:
        /* <DEDUP_REMOVED lines=9> */
.L_x_15785:
[C---:B------:R-:W-:Y:S01]  /*153e0*/  VIADD R8, R5.reuse, 0x20 ;  /* 0x0000002005087836 */ /* 0x040fe20000000000 */
[----:B------:R-:W-:Y:S01]  /*153f0*/  ISETP.GE.AND P2, PT, R5, R25, PT ;  /* 0x000000190500720c */ /* 0x000fe20003f46270 */
[----:B------:R-:W-:Y:S02]  /*15400*/  IMAD.MOV.U32 R13, RZ, RZ, R0 ;  /* 0x000000ffff0d7224 */ /* 0x000fe400078e0000 */
[----:B------:R-:W-:-:S10]  /*15410*/  IMAD.MOV.U32 R6, RZ, RZ, R14 ;  /* 0x000000ffff067224 */ /* 0x000fd400078e000e */
[----:B------:R-:W-:Y:S05]  /*15420*/  WARPSYNC.COLLECTIVE R15, `(.L_x_15786) ;  /* 0x000000000f087348 */ /* 0x000fea0003c00000 */
[----:B------:R0:W1:Y:S02]  /*15430*/  SHFL.IDX P6, R14, R13, R12, R11 ;  /* 0x0000000c0d0e7389 */ /* 0x00006400000c000b */
[----:B01----:R-:W-:Y:S01]  /*15440*/  ENDCOLLECTIVE ;  /* 0x000000000000791b */ /* 0x003fe20003800000 */
.L_x_15786:
[----:B------:R-:W-:Y:S02]  /*15450*/  IMAD.MOV.U32 R13, RZ, RZ, R4 ;  /* 0x000000ffff0d7224 */ /* 0x000fe400078e0004 */
[----:B------:R-:W-:Y:S02]  /*15460*/  IMAD.MOV.U32 R12, RZ, RZ, 0x1 ;  /* 0x00000001ff0c7424 */ /* 0x000fe400078e00ff */
[----:B------:R-:W-:-:S07]  /*15470*/  IMAD.MOV.U32 R7, RZ, RZ, R14 ;  /* 0x000000ffff077224 */ /* 0x000fce00078e000e */
[----:B------:R-:W-:Y:S05]  /*15480*/  WARPSYNC.COLLECTIVE R15, `(.L_x_15787) ;  /* 0x000000000f087348 */ /* 0x000fea0003c00000 */
[----:B------:R0:W1:Y:S02]  /*15490*/  SHFL.IDX P6, R14, R13, R12, R11 ;  /* 0x0000000c0d0e7389 */ /* 0x00006400000c000b */
[----:B01----:R-:W-:Y:S01]  /*154a0*/  ENDCOLLECTIVE ;  /* 0x000000000000791b */ /* 0x003fe20003800000 */
.L_x_15787:
        /* <DEDUP_REMOVED lines=15> */
.L_x_15788:
[----:B------:R-:W-:Y:S02]  /*155a0*/  IMAD.MOV.U32 R13, RZ, RZ, R4 ;  /* 0x000000ffff0d7224 */ /* 0x000fe400078e0004 */
[----:B------:R-:W-:Y:S02]  /*155b0*/  IMAD.MOV.U32 R12, RZ, RZ, 0x2 ;  /* 0x00000002ff0c7424 */ /* 0x000fe400078e00ff */
[----:B------:R-:W-:-:S07]  /*155c0*/  IMAD.MOV.U32 R7, RZ, RZ, R14 ;  /* 0x000000ffff077224 */ /* 0x000fce00078e000e */
[----:B------:R-:W-:Y:S05]  /*155d0*/  WARPSYNC.COLLECTIVE R15, `(.L_x_15789) ;  /* 0x000000000f087348 */ /* 0x000fea0003c00000 */
[----:B------:R0:W1:Y:S02]  /*155e0*/  SHFL.IDX P6, R14, R13, R12, R11 ;  /* 0x0000000c0d0e7389 */ /* 0x00006400000c000b */
[----:B01----:R-:W-:Y:S01]  /*155f0*/  ENDCOLLECTIVE ;  /* 0x000000000000791b */ /* 0x003fe20003800000 */
.L_x_15789:
        /* <DEDUP_REMOVED lines=16> */
.L_x_15790:
[----:B------:R-:W-:Y:S02]  /*15700*/  IMAD.MOV.U32 R13, RZ, RZ, R4 ;  /* 0x000000ffff0d7224 */ /* 0x000fe400078e0004 */
[----:B------:R-:W-:Y:S02]  /*15710*/  IMAD.MOV.U32 R12, RZ, RZ, 0x3 ;  /* 0x00000003ff0c7424 */ /* 0x000fe400078e00ff */
[----:B------:R-:W-:-:S07]  /*15720*/  IMAD.MOV.U32 R7, RZ, RZ, R14 ;  /* 0x000000ffff077224 */ /* 0x000fce00078e000e */
[----:B------:R-:W-:Y:S05]  /*15730*/  WARPSYNC.COLLECTIVE R15, `(.L_x_15791) ;  /* 0x000000000f087348 */ /* 0x000fea0003c00000 */
[----:B------:R0:W1:Y:S02]  /*15740*/  SHFL.IDX P6, R14, R13, R12, R11 ;  /* 0x0000000c0d0e7389 */ /* 0x00006400000c000b */
[----:B01----:R-:W-:Y:S01]  /*15750*/  ENDCOLLECTIVE ;  /* 0x000000000000791b */ /* 0x003fe20003800000 */
.L_x_15791:
        /* <DEDUP_REMOVED lines=10> */
.L_x_15792:
[----:B------:R-:W-:Y:S01]  /*15800*/  @!PT LDS RZ, [RZ] ;  /* 0x00000000fffff984 */ /* 0x000fe20000000800 */
[----:B------:R-:W-:Y:S01]  /*15810*/  @!PT LDS RZ, [RZ] ;  /* 0x00000000fffff984 */ /* 0x000fe20000000800 */
[----:B------:R-:W-:Y:S01]  /*15820*/  @!PT LDS RZ, [RZ] ;  /* 0x00000000fffff984 */ /* 0x000fe20000000800 */
[----:B------:R0:W-:Y:S01]  /*15830*/  @!P2 LDGSTS.E.BYPASS.LTC128B.128 [R9+0xc000], desc[UR54][R6.64], !P0 ;  /* 0x0c0000000609afae */ /* 0x0001e2000c101d76 */
[----:B------:R-:W-:Y:S02]  /*15840*/  IMAD.MOV.U32 R13, RZ, RZ, R3 ;  /* 0x000000ffff0d7224 */ /* 0x000fe400078e0003 */
[----:B------:R-:W-:Y:S02]  /*15850*/  IMAD.MOV.U32 R12, RZ, RZ, RZ ;  /* 0x000000ffff0c7224 */ /* 0x000fe400078e00ff */
[----:B0-----:R-:W-:-:S05]  /*15860*/  VIADD R6, R5, 0x60 ;  /* 0x0000006005067836 */ /* 0x001fca0000000000 */
[----:B------:R-:W-:Y:S01]  /*15870*/  ISETP.GE.AND P2, PT, R6, R25, PT ;  /* 0x000000190600720c */ /* 0x000fe20003f46270 */
[----:B------:R-:W-:-:S12]  /*15880*/  IMAD.MOV.U32 R0, RZ, RZ, R14 ;  /* 0x000000ffff007224 */ /* 0x000fd800078e000e */
[----:B------:R-:W-:Y:S05]  /*15890*/  WARPSYNC.COLLECTIVE R15, `(.L_x_15793) ;  /* 0x000000000f087348 */ /* 0x000fea0003c00000 */
[----:B------:R0:W1:Y:S02]  /*158a0*/  SHFL.IDX P6, R14, R13, R12, R11 ;  /* 0x0000000c0d0e7389 */ /* 0x00006400000c000b */
[----:B01----:R-:W-:Y:S01]  /*158b0*/  ENDCOLLECTIVE ;  /* 0x000000000000791b */ /* 0x003fe20003800000 */
.L_x_15793:
[----:B------:R-:W-:Y:S01]  /*158c0*/  @!P2 IADD3 R0, P1, R10, R0, RZ ;  /* 0x000000000a00a210 */ /* 0x000fe20007f3e0ff */
[----:B------:R-:W-:-:S04]  /*158d0*/  IMAD.MOV.U32 R13, RZ, RZ, R2 ;  /* 0x000000ffff0d7224 */ /* 0x000fc800078e0002 */
[----:B------:R-:W-:Y:S02]  /*158e0*/  @!P2 IMAD.MOV.U32 R6, RZ, RZ, R0 ;  /* 0x000000ffff06a224 */ /* 0x000fe400078e0000 */
[----:B------:R-:W-:-:S04]  /*158f0*/  @!P2 IMAD.X R4, RZ, RZ, R4, P1 ;  /* 0x000000ffff04a224 */ /* 0x000fc800008e0604 */
[----:B------:R-:W-:Y:S02]  /*15900*/  @!P2 IMAD.MOV.U32 R7, RZ, RZ, R4 ;  /* 0x000000ffff07a224 */ /* 0x000fe400078e0004 */
[----:B------:R-:W-:-:S07]  /*15910*/  IMAD.MOV.U32 R0, RZ, RZ, R14 ;  /* 0x000000ffff007224 */ /* 0x000fce00078e000e */
[----:B------:R-:W-:Y:S05]  /*15920*/  WARPSYNC.COLLECTIVE R15, `(.L_x_15794) ;  /* 0x000000000f087348 */ /* 0x000fea0003c00000 */
[----:B------:R0:W1:Y:S02]  /*15930*/  SHFL.IDX P6, R14, R13, R12, R11 ;  /* 0x0000000c0d0e7389 */ /* 0x00006400000c000b */
[----:B01----:R-:W-:Y:S01]  /*15940*/  ENDCOLLECTIVE ;  /* 0x000000000000791b */ /* 0x003fe20003800000 */
.L_x_15794:
[----:B------:R-:W-:Y:S01]  /*15950*/  VIADD R4, R5, 0x80 ;  /* 0x0000008005047836 */ /* 0x000fe20000000000 */
[----:B------:R-:W-:Y:S01]  /*15960*/  @!PT LDS RZ, [RZ] ;  /* 0x00000000fffff984 */ /* 0x000fe20000000800 */
[----:B------:R-:W-:Y:S01]  /*15970*/  @!PT LDS RZ, [RZ] ;  /* 0x00000000fffff984 */ /* 0x000fe20000000800 */
[----:B------:R-:W-:Y:S01]  /*15980*/  @!PT LDS RZ, [RZ] ;  /* 0x00000000fffff984 */ /* 0x000fe20000000800 */
[----:B------:R0:W-:Y:S04]  /*15990*/  @!P2 LDGSTS.E.BYPASS.LTC128B.128 [R9+0xc800], desc[UR54][R6.64], !P0 ;  /* 0x0c8000000609afae */ /* 0x0001e8000c101d76 */
[----:B------:R-:W-:Y:S01]  /*159a0*/  ISETP.GE.AND P2, PT, R4, R25, PT ;  /* 0x000000190400720c */ /* 0x000fe20003f46270 */
[----:B------:R-:W-:Y:S02]  /*159b0*/  IMAD.MOV.U32 R13, RZ, RZ, R3 ;  /* 0x000000ffff0d7224 */ /* 0x000fe400078e0003 */
[----:B------:R-:W-:Y:S02]  /*159c0*/  IMAD.MOV.U32 R12, RZ, RZ, 0x1 ;  /* 0x00000001ff0c7424 */ /* 0x000fe400078e00ff */
[----:B0-----:R-:W-:-:S08]  /*159d0*/  IMAD.MOV.U32 R6, RZ, RZ, R14 ;  /* 0x000000ffff067224 */ /* 0x001fd000078e000e */
[----:B------:R-:W-:Y:S05]  /*159e0*/  WARPSYNC.COLLECTIVE R15, `(.L_x_15795) ;  /* 0x000000000f087348 */ /* 0x000fea0003c00000 */
[----:B------:R0:W1:Y:S02]  /*159f0*/  SHFL.IDX P6, R14, R13, R12, R11 ;  /* 0x0000000c0d0e7389 */ /* 0x00006400000c000b */
[----:B01----:R-:W-:Y:S01]  /*15a00*/  ENDCOLLECTIVE ;  /* 0x000000000000791b */ /* 0x003fe20003800000 */
.L_x_15795:
        /* <DEDUP_REMOVED lines=12> */
.L_x_15796:
[----:B------:R-:W-:Y:S01]  /*15ad0*/  IMAD.MOV.U32 R2, RZ, RZ, R14 ;  /* 0x000000ffff027224 */ /* 0x000fe200078e000e */
[----:B------:R-:W-:Y:S06]  /*15ae0*/  BRA `(.L_x_15797) ;  /* 0xffffffb000787947 */ /* 0x000fec000383ffff */
.L_x_15698:
[----:B-1----:R1:W2:Y:S02]  /*15af0*/  SYNCS.PHASECHK.TRANS64.TRYWAIT P0, [R16+URZ+0x13220], R3 ;  /* 0x01322003100075a7 */ /* 0x0022a4000800017f */
[----:B--2---:R-:W-:Y:S05]  /*15b00*/  @!P0 NANOSLEEP.SYNCS 0x989680 ;  /* 0x009896800000895d */ /* 0x004fea0003900000 */
[----:B------:R-:W2:Y:S02]  /*15b10*/  @!P0 SYNCS.PHASECHK.TRANS64 P0, [R16+URZ+0x13220], R3 ;  /* 0x01322003100085a7 */ /* 0x000ea4000800007f */
[----:B--2---:R-:W-:Y:S05]  /*15b20*/  @!P0 BRA `(.L_x_15698) ;  /* 0xfffffffc00f08947 */ /* 0x004fea000383ffff */
[----:B------:R-:W-:Y:S05]  /*15b30*/  BRA `(.L_x_15798) ;  /* 0xffffffb000d47947 */ /* 0x000fea000383ffff */
.L_x_15702:
[----:B0-----:R0:W1:Y:S02]  /*15b40*/  SYNCS.PHASECHK.TRANS64.TRYWAIT P0, [R0+URZ+0x13280], R29 ;  /* 0x0132801d000075a7 */ /* 0x001064000800017f */
[----:B-1----:R-:W-:Y:S05]  /*15b50*/  @!P0 NANOSLEEP.SYNCS 0x989680 ;  /* 0x009896800000895d */ /* 0x002fea0003900000 */
[----:B------:R-:W1:Y:S02]  /*15b60*/  @!P0 SYNCS.PHASECHK.TRANS64 P0, [R0+URZ+0x13280], R29 ;  /* 0x0132801d000085a7 */ /* 0x000e64000800007f */
[----:B-1----:R-:W-:Y:S05]  /*15b70*/  @!P0 BRA `(.L_x_15702) ;  /* 0xfffffffc00f08947 */ /* 0x002fea000383ffff */
[----:B------:R-:W-:Y:S05]  /*15b80*/  BRA `(.L_x_15799) ;  /* 0xffffffb800207947 */ /* 0x000fea000383ffff */
.L_x_15703:
        /* <DEDUP_REMOVED lines=8> */
.L_x_15801:
[----:B------:R-:W-:Y:S05]  /*15c10*/  BSYNC B0 ;  /* 0x0000000000007941 */ /* 0x000fea0003800000 */
.L_x_15800:
        /* <DEDUP_REMOVED lines=10> */
.L_x_15802:
        /* <DEDUP_REMOVED lines=11> */
.L_x_15803:
        /* <DEDUP_REMOVED lines=10> */
.L_x_15804:
        /* <DEDUP_REMOVED lines=11> */
.L_x_15805:
        /* <DEDUP_REMOVED lines=10> */
.L_x_15806:
        /* <DEDUP_REMOVED lines=11> */
.L_x_15807:
        /* <DEDUP_REMOVED lines=10> */
.L_x_15808:
[----:B------:R-:W-:Y:S02]  /*160b0*/  IMAD.MOV.U32 R13, RZ, RZ, R18 ;  /* 0x000000ffff0d7224 */ /* 0x000fe400078e0012 */
[----:B------:R-:W-:Y:S02]  /*160c0*/  IMAD.MOV.U32 R12, RZ, RZ, RZ ;  /* 0x000000ffff0c7224 */ /* 0x000fe400078e00ff */
[----:B------:R-:W-:Y:S02]  /*160d0*/  IMAD.SHL.U32 R5, R2, 0x10, RZ ;  /* 0x0000001002057824 */ /* 0x000fe400078e00ff */
[----:B------:R-:W-:-:S07]  /*160e0*/  IMAD.MOV.U32 R2, RZ, RZ, R14 ;  /* 0x000000ffff027224 */ /* 0x000fce00078e000e */
[----:B------:R-:W-:Y:S05]  /*160f0*/  WARPSYNC.COLLECTIVE R15, `(.L_x_15809) ;  /* 0x000000000f087348 */ /* 0x000fea0003c00000 */
[----:B------:R0:W1:Y:S02]  /*16100*/  SHFL.IDX P6, R14, R13, R12, R11 ;  /* 0x0000000c0d0e7389 */ /* 0x00006400000c000b */
[----:B01----:R-:W-:Y:S01]  /*16110*/  ENDCOLLECTIVE ;  /* 0x000000000000791b */ /* 0x003fe20003800000 */
.L_x_15809:
        /* <DEDUP_REMOVED lines=12> */
.L_x_15810:
[----:B------:R-:W-:Y:S01]  /*161e0*/  IMAD.MOV.U32 R2, RZ, RZ, R14 ;  /* 0x000000ffff027224 */ /* 0x000fe200078e000e */
[----:B------:R-:W-:Y:S06]  /*161f0*/  BRA `(.L_x_15811) ;  /* 0xffffffb400947947 */ /* 0x000fec000383ffff */
.L_x_15708:
[----:B---3--:R3:W4:Y:S02]  /*16200*/  SYNCS.PHASECHK.TRANS64.TRYWAIT P0, [R0+URZ+0x13240], R29 ;  /* 0x0132401d000075a7 */ /* 0x008724000800017f */
[----:B----4-:R-:W-:Y:S05]  /*16210*/  @!P0 NANOSLEEP.SYNCS 0x989680 ;  /* 0x009896800000895d */ /* 0x010fea0003900000 */
[----:B------:R-:W4:Y:S02]  /*16220*/  @!P0 SYNCS.PHASECHK.TRANS64 P0, [R0+URZ+0x13240], R29 ;  /* 0x0132401d000085a7 */ /* 0x000f24000800007f */
[----:B----4-:R-:W-:Y:S05]  /*16230*/  @!P0 BRA `(.L_x_15708) ;  /* 0xfffffffc00f08947 */ /* 0x010fea000383ffff */
[----:B------:R-:W-:Y:S05]  /*16240*/  BRA `(.L_x_15812) ;  /* 0xffffffb400f07947 */ /* 0x000fea000383ffff */
.L_x_15709:
        /* <DEDUP_REMOVED lines=8> */
.L_x_15814:
[----:B------:R-:W-:Y:S05]  /*162d0*/  BSYNC B0 ;  /* 0x0000000000007941 */ /* 0x000fea0003800000 */
.L_x_15813:
        /* <DEDUP_REMOVED lines=8> */
.L_x_15815:
[----:B------:R-:W-:Y:S02]  /*16360*/  IMAD.MOV.U32 R13, RZ, RZ, R8 ;  /* 0x000000ffff0d7224 */ /* 0x000fe400078e0008 */
[----:B------:R-:W-:Y:S02]  /*16370*/  IMAD.MOV.U32 R12, RZ, RZ, 0x1 ;  /* 0x00000001ff0c7424 */ /* 0x000fe400078e00ff */
[----:B------:R-:W-:-:S07]  /*16380*/  IMAD.MOV.U32 R2, RZ, RZ, R14 ;  /* 0x000000ffff027224 */ /* 0x000fce00078e000e */
[----:B------:R-:W-:Y:S05]  /*16390*/  WARPSYNC.COLLECTIVE R15, `(.L_x_15816) ;  /* 0x000000000f087348 */ /* 0x000fea0003c00000 */
[----:B------:R0:W1:Y:S02]  /*163a0*/  SHFL.IDX P6, R14, R13, R12, R11 ;  /* 0x0000000c0d0e7389 */ /* 0x00006400000c000b */
[----:B01----:R-:W-:Y:S01]  /*163b0*/  ENDCOLLECTIVE ;  /* 0x000000000000791b */ /* 0x003fe20003800000 */
.L_x_15816:
        /* <DEDUP_REMOVED lines=11> */
.L_x_15817:
[----:B------:R-:W-:Y:S02]  /*16470*/  IMAD.MOV.U32 R13, RZ, RZ, R8 ;  /* 0x000000ffff0d7224 */ /* 0x000fe400078e0008 */
[----:B------:R-:W-:Y:S02]  /*16480*/  IMAD.MOV.U32 R12, RZ, RZ, 0x2 ;  /* 0x00000002ff0c7424 */ /* 0x000fe400078e00ff */
[----:B------:R-:W-:-:S07]  /*16490*/  IMAD.MOV.U32 R2, RZ, RZ, R14 ;  /* 0x000000ffff027224 */ /* 0x000fce00078e000e */
[----:B------:R-:W-:Y:S05]  /*164a0*/  WARPSYNC.COLLECTIVE R15, `(.L_x_15818) ;  /* 0x000000000f087348 */ /* 0x000fea0003c00000 */
[----:B------:R0:W1:Y:S02]  /*164b0*/  SHFL.IDX P6, R14, R13, R12, R11 ;  /* 0x0000000c0d0e7389 */ /* 0x00006400000c000b */
[----:B01----:R-:W-:Y:S01]  /*164c0*/  ENDCOLLECTIVE ;  /* 0x000000000000791b */ /* 0x003fe20003800000 */
.L_x_15818:
        /* <DEDUP_REMOVED lines=11> */
.L_x_15819:
[----:B------:R-:W-:Y:S02]  /*16580*/  IMAD.MOV.U32 R13, RZ, RZ, R8 ;  /* 0x000000ffff0d7224 */ /* 0x000fe400078e0008 */
[----:B------:R-:W-:Y:S02]  /*16590*/  IMAD.MOV.U32 R12, RZ, RZ, 0x3 ;  /* 0x00000003ff0c7424 */ /* 0x000fe400078e00ff */
[----:B------:R-:W-:-:S07]  /*165a0*/  IMAD.MOV.U32 R2, RZ, RZ, R14 ;  /* 0x000000ffff027224 */ /* 0x000fce00078e000e */
[----:B------:R-:W-:Y:S05]  /*165b0*/  WARPSYNC.COLLECTIVE R15, `(.L_x_15820) ;  /* 0x000000000f087348 */ /* 0x000fea0003c00000 */
[----:B------:R0:W1:Y:S02]  /*165c0*/  SHFL.IDX P6, R14, R13, R12, R11 ;  /* 0x0000000c0d0e7389 */ /* 0x00006400000c000b */
[----:B01----:R-:W-:Y:S01]  /*165d0*/  ENDCOLLECTIVE ;  /* 0x000000000000791b */ /* 0x003fe20003800000 */
.L_x_15820:
        /* <DEDUP_REMOVED lines=11> */
.L_x_15821:
[----:B------:R-:W-:Y:S02]  /*16690*/  IMAD.MOV.U32 R13, RZ, RZ, R5 ;  /* 0x000000ffff0d7224 */ /* 0x000fe400078e0005 */
[----:B------:R-:W-:Y:S02]  /*166a0*/  IMAD.MOV.U32 R12, RZ, RZ, RZ ;  /* 0x000000ffff0c7224 */ /* 0x000fe400078e00ff */
[----:B------:R-:W-:-:S07]  /*166b0*/  IMAD.MOV.U32 R2, RZ, RZ, R14 ;  /* 0x000000ffff027224 */ /* 0x000fce00078e000e */
[----:B------:R-:W-:Y:S05]  /*166c0*/  WARPSYNC.COLLECTIVE R15, `(.L_x_15822) ;  /* 0x000000000f087348 */ /* 0x000fea0003c00000 */
[----:B------:R0:W1:Y:S02]  /*166d0*/  SHFL.IDX P6, R14, R13, R12, R11 ;  /* 0x0000000c0d0e7389 */ /* 0x00006400000c000b */
[----:B01----:R-:W-:Y:S01]  /*166e0*/  ENDCOLLECTIVE ;  /* 0x000000000000791b */ /* 0x003fe20003800000 */
.L_x_15822:
        /* <DEDUP_REMOVED lines=11> */
.L_x_15823:
[----:B------:R-:W-:Y:S01]  /*167a0*/  IMAD.MOV.U32 R2, RZ, RZ, R14 ;  /* 0x000000ffff027224 */ /* 0x000fe200078e000e */
[----:B------:R-:W-:Y:S06]  /*167b0*/  BRA `(.L_x_15824) ;  /* 0xffffffb4007c7947 */ /* 0x000fec000383ffff */
.L_x_15714:
[----:B0-----:R0:W2:Y:S02]  /*167c0*/  SYNCS.PHASECHK.TRANS64.TRYWAIT P2, [R2+URZ+0x13270], R0 ;  /* 0x01327000020075a7 */ /* 0x0010a4000804017f */
[----:B--2---:R-:W-:Y:S05]  /*167d0*/  @!P2 NANOSLEEP.SYNCS 0x989680 ;  /* 0x009896800000a95d */ /* 0x004fea0003900000 */
[----:B------:R-:W2:Y:S02]  /*167e0*/  @!P2 SYNCS.PHASECHK.TRANS64 P2, [R2+URZ+0x13270], R0 ;  /* 0x013270000200a5a7 */ /* 0x000ea4000804007f */
[----:B--2---:R-:W-:Y:S05]  /*167f0*/  @!P2 BRA `(.L_x_15714) ;  /* 0xfffffffc00f0a947 */ /* 0x004fea000383ffff */
[----:B------:R-:W-:Y:S05]  /*16800*/  BRA `(.L_x_15825) ;  /* 0xffffffb400e07947 */ /* 0x000fea000383ffff */
.L_x_15716:
[----:B0-----:R0:W2:Y:S02]  /*16810*/  SYNCS.PHASECHK.TRANS64.TRYWAIT P2, [R2+URZ+0x13260], R3 ;  /* 0x01326003020075a7 */ /* 0x0010a4000804017f */
[----:B--2---:R-:W-:Y:S05]  /*16820*/  @!P2 NANOSLEEP.SYNCS 0x989680 ;  /* 0x009896800000a95d */ /* 0x004fea0003900000 */
[----:B------:R-:W2:Y:S02]  /*16830*/  @!P2 SYNCS.PHASECHK.TRANS64 P2, [R2+URZ+0x13260], R3 ;  /* 0x013260030200a5a7 */ /* 0x000ea4000804007f */
[----:B--2---:R-:W-:Y:S05]  /*16840*/  @!P2 BRA `(.L_x_15716) ;  /* 0xfffffffc00f0a947 */ /* 0x004fea000383ffff */
[----:B------:R-:W-:Y:S05]  /*16850*/  BRA `(.L_x_15826) ;  /* 0xffffffb400f07947 */ /* 0x000fea000383ffff */
.L_x_15724:
[----:B-1----:R1:W2:Y:S02]  /*16860*/  SYNCS.PHASECHK.TRANS64.TRYWAIT P1, [R0+URZ+0x13270], R3 ;  /* 0x01327003000075a7 */ /* 0x0022a4000802017f */
[----:B--2---:R-:W-:Y:S05]  /*16870*/  @!P1 NANOSLEEP.SYNCS 0x989680 ;  /* 0x009896800000995d */ /* 0x004fea0003900000 */
[----:B------:R-:W2:Y:S02]  /*16880*/  @!P1 SYNCS.PHASECHK.TRANS64 P1, [R0+URZ+0x13270], R3 ;  /* 0x01327003000095a7 */ /* 0x000ea4000802007f */
[----:B--2---:R-:W-:Y:S05]  /*16890*/  @!P1 BRA `(.L_x_15724) ;  /* 0xfffffffc00f09947 */ /* 0x004fea000383ffff */
[----:B------:R-:W-:Y:S05]  /*168a0*/  BRA `(.L_x_15827) ;  /* 0xffffffbc00887947 */ /* 0x000fea000383ffff */
.L_x_15726:
[----:B-1----:R1:W2:Y:S02]  /*168b0*/  SYNCS.PHASECHK.TRANS64.TRYWAIT P1, [R0+URZ+0x13260], R3 ;  /* 0x01326003000075a7 */ /* 0x0022a4000802017f */
[----:B--2---:R-:W-:Y:S05]  /*168c0*/  @!P1 NANOSLEEP.SYNCS 0x989680 ;  /* 0x009896800000995d */ /* 0x004fea0003900000 */
[----:B------:R-:W2:Y:S02]  /*168d0*/  @!P1 SYNCS.PHASECHK.TRANS64 P1, [R0+URZ+0x13260], R3 ;  /* 0x01326003000095a7 */ /* 0x000ea4000802007f */
[----:B--2---:R-:W-:Y:S05]  /*168e0*/  @!P1 BRA `(.L_x_15726) ;  /* 0xfffffffc00f09947 */ /* 0x004fea000383ffff */
[----:B------:R-:W-:Y:S05]  /*168f0*/  BRA `(.L_x_15828) ;  /* 0xffffffbc00987947 */ /* 0x000fea000383ffff */
.L_x_15740:
[----:B0-----:R0:W1:Y:S02]  /*16900*/  SYNCS.PHASECHK.TRANS64.TRYWAIT P0, [R5+URZ+0x13220], R0 ;  /* 0x01322000050075a7 */ /* 0x001064000800017f */
[----:B-1----:R-:W-:Y:S05]  /*16910*/  @!P0 NANOSLEEP.SYNCS 0x989680 ;  /* 0x009896800000895d */ /* 0x002fea0003900000 */
[----:B------:R-:W1:Y:S02]  /*16920*/  @!P0 SYNCS.PHASECHK.TRANS64 P0, [R5+URZ+0x13220], R0 ;  /* 0x01322000050085a7 */ /* 0x000e64000800007f */
[----:B-1----:R-:W-:Y:S05]  /*16930*/  @!P0 BRA `(.L_x_15740) ;  /* 0xfffffffc00f08947 */ /* 0x002fea000383ffff */
[----:B------:R-:W-:Y:S05]  /*16940*/  BRA `(.L_x_15829) ;  /* 0xffffffd4004c7947 */ /* 0x000fea000383ffff */
.L_x_15741:
        /* <DEDUP_REMOVED lines=11> */
.L_x_15831:
[----:B------:R-:W-:Y:S05]  /*16a00*/  BSYNC B0 ;  /* 0x0000000000007941 */ /* 0x000fea0003800000 */
.L_x_15830:
[----:B------:R-:W-:Y:S05]  /*16a10*/  BRA `(.L_x_15832) ;  /* 0xffffffd400347947 */ /* 0x000fea000383ffff */
.L_x_15744:
[----:B------:R-:W-:Y:S01]  /*16a20*/  BSSY B1, `(.L_x_15833) ;  /* 0x0000006000017945 */ /* 0x000fe20003800000 */
[----:B------:R-:W-:-:S07]  /*16a30*/  IMAD.MOV.U32 R15, RZ, RZ, -0x1 ;  /* 0xffffffffff0f7424 */ /* 0x000fce00078e00ff */
[----:B0----5:R-:W-:Y:S05]  /*16a40*/  WARPSYNC.COLLECTIVE R15, `(.L_x_15834) ;  /* 0x000000000f0c7348 */ /* 0x021fea0003c00000 */
[----:B------:R-:W-:Y:S02]  /*16a50*/  ELECT P6, UR62, PT ;  /* 0x00000000003e782f */ /* 0x000fe400038c0000 */
[----:B------:R-:W-:Y:S01]  /*16a60*/  MOV R14, UR62 ;  /* 0x0000003e000e7c02 */ /* 0x000fe20008000f00 */
[----:B0----5:R-:W-:Y:S10]  /*16a70*/  ENDCOLLECTIVE ;  /* 0x000000000000791b */ /* 0x021ff40003800000 */
.L_x_15834:
[----:B------:R-:W-:Y:S05]  /*16a80*/  BSYNC B1 ;  /* 0x0000000000017941 */ /* 0x000fea0003800000 */
.L_x_15833:
[----:B------:R-:W-:Y:S05]  /*16a90*/  BRA `(.L_x_15835) ;  /* 0xffffffd4002c7947 */ /* 0x000fea000383ffff */
.L_x_15746:
[----:B0-----:R0:W1:Y:S02]  /*16aa0*/  SYNCS.PHASECHK.TRANS64.TRYWAIT P1, [R4+URZ+0x13240], R3 ;  /* 0x01324003040075a7 */ /* 0x001064000802017f */
[----:B-1----:R-:W-:Y:S05]  /*16ab0*/  @!P1 NANOSLEEP.SYNCS 0x989680 ;  /* 0x009896800000995d */ /* 0x002fea0003900000 */
[----:B------:R-:W1:Y:S02]  /*16ac0*/  @!P1 SYNCS.PHASECHK.TRANS64 P1, [R4+URZ+0x13240], R3 ;  /* 0x01324003040095a7 */ /* 0x000e64000802007f */
[----:B-1----:R-:W-:Y:S05]  /*16ad0*/  @!P1 BRA `(.L_x_15746) ;  /* 0xfffffffc00f09947 */ /* 0x002fea000383ffff */
[----:B------:R-:W-:Y:S05]  /*16ae0*/  BRA `(.L_x_15836) ;  /* 0xffffffd400547947 */ /* 0x000fea000383ffff */
.L_x_15748:
[----:B-1----:R1:W2:Y:S02]  /*16af0*/  SYNCS.PHASECHK.TRANS64.TRYWAIT P1, [R5+URZ+0x13240], R0 ;  /* 0x01324000050075a7 */ /* 0x0022a4000802017f */
[----:B--2---:R-:W-:Y:S05]  /*16b00*/  @!P1 NANOSLEEP.SYNCS 0x989680 ;  /* 0x009896800000995d */ /* 0x004fea0003900000 */
[----:B------:R-:W2:Y:S02]  /*16b10*/  @!P1 SYNCS.PHASECHK.TRANS64 P1, [R5+URZ+0x13240], R0 ;  /* 0x01324000050095a7 */ /* 0x000ea4000802007f */
[----:B--2---:R-:W-:Y:S05]  /*16b20*/  @!P1 BRA `(.L_x_15748) ;  /* 0xfffffffc00f09947 */ /* 0x004fea000383ffff */
[----:B------:R-:W-:Y:S05]  /*16b30*/  BRA `(.L_x_15837) ;  /* 0xffffffd400647947 */ /* 0x000fea000383ffff */
.L_x_15750:
[----:B--2---:R2:W3:Y:S02]  /*16b40*/  SYNCS.PHASECHK.TRANS64.TRYWAIT P1, [R4+URZ+0x13260], R3 ;  /* 0x01326003040075a7 */ /* 0x0044e4000802017f */
[----:B---3--:R-:W-:Y:S05]  /*16b50*/  @!P1 NANOSLEEP.SYNCS 0x989680 ;  /* 0x009896800000995d */ /* 0x008fea0003900000 */
[----:B------:R-:W3:Y:S02]  /*16b60*/  @!P1 SYNCS.PHASECHK.TRANS64 P1, [R4+URZ+0x13260], R3 ;  /* 0x01326003040095a7 */ /* 0x000ee4000802007f */
[----:B---3--:R-:W-:Y:S05]  /*16b70*/  @!P1 BRA `(.L_x_15750) ;  /* 0xfffffffc00f09947 */ /* 0x008fea000383ffff */
[----:B------:R-:W-:Y:S05]  /*16b80*/  BRA `(.L_x_15838) ;  /* 0xffffffd400607947 */ /* 0x000fea000383ffff */
.L_x_15752:
[----:B---3--:R3:W4:Y:S02]  /*16b90*/  SYNCS.PHASECHK.TRANS64.TRYWAIT P1, [R5+URZ+0x13260], R0 ;  /* 0x01326000050075a7 */ /* 0x008724000802017f */
[----:B----4-:R-:W-:Y:S05]  /*16ba0*/  @!P1 NANOSLEEP.SYNCS 0x989680 ;  /* 0x009896800000995d */ /* 0x010fea0003900000 */
[----:B------:R-:W4:Y:S02]  /*16bb0*/  @!P1 SYNCS.PHASECHK.TRANS64 P1, [R5+URZ+0x13260], R0 ;  /* 0x01326000050095a7 */ /* 0x000f24000802007f */
[----:B----4-:R-:W-:Y:S05]  /*16bc0*/  @!P1 BRA `(.L_x_15752) ;  /* 0xfffffffc00f09947 */ /* 0x010fea000383ffff */
[----:B------:R-:W-:Y:S05]  /*16bd0*/  BRA `(.L_x_15839) ;  /* 0xffffffd4005c7947 */ /* 0x000fea000383ffff */
.L_x_15754:
[----:B----4-:R4:W0:Y:S02]  /*16be0*/  SYNCS.PHASECHK.TRANS64.TRYWAIT P1, [R4+URZ+0x13280], R3 ;  /* 0x01328003040075a7 */ /* 0x010824000802017f */
[----:B0-----:R-:W-:Y:S05]  /*16bf0*/  @!P1 NANOSLEEP.SYNCS 0x989680 ;  /* 0x009896800000995d */ /* 0x001fea0003900000 */
[----:B------:R-:W0:Y:S02]  /*16c00*/  @!P1 SYNCS.PHASECHK.TRANS64 P1, [R4+URZ+0x13280], R3 ;  /* 0x01328003040095a7 */ /* 0x000e24000802007f */
[----:B0-----:R-:W-:Y:S05]  /*16c10*/  @!P1 BRA `(.L_x_15754) ;  /* 0xfffffffc00f09947 */ /* 0x001fea000383ffff */
[----:B------:R-:W-:Y:S05]  /*16c20*/  BRA `(.L_x_15840) ;  /* 0xffffffd400587947 */ /* 0x000fea000383ffff */
.L_x_15841:
        /* <DEDUP_REMOVED lines=13> */
.L_x_16309:


//--------------------- .text._ZN7cutlass13device_kernelIN5flash11enable_sm90INS1_16FlashAttnFwdSm90INS1_25CollectiveMainloopFwdSm90ILi2EN4cute5tupleIJNS5_1CILi1EEES8_S8_EEENS6_IJNS7_ILi192EEENS7_ILi160EEENS7_ILi64EEEEEELi64ENS_12float_e4m3_tEfNS_4arch4Sm90ELb1ELb0ELb0ELb1ELb1ELb1ELb0ELb1ELb1ELb1ELb1ELb0EEENS1_21CollectiveEpilogueFwdINS6_IJSA_SC_SB_EEES9_NS_10bfloat16_tESG_Li384ELb1ELb1ELb1ELb1EEENS1_36VarlenDynamicPersistentTileSchedulerILi192ELi160ELi384ELi128ELb1ELb1ELb1ELb1ELb1ELb1EEEEEEEEEvNT_6ParamsE --------------------------
	.section	.text._ZN7cutlass13device_kernelIN5flash11enable_sm90INS1_16FlashAttnFwdSm90INS1_25CollectiveMainloopFwdSm90ILi2EN4cute5tupleIJNS5_1CILi1EEES8_S8_EEENS6_IJNS7_ILi192EEENS7_ILi160EEENS7_ILi64EEEEEELi64ENS_12float_e4m3_tEfNS_4arch4Sm90ELb1ELb0ELb0ELb1ELb1ELb1ELb0ELb1ELb1ELb1ELb1ELb0EEENS1_21CollectiveEpilogueFwdINS6_IJSA_SC_SB_EEES9_NS_10bfloat16_tESG_Li384ELb1ELb1ELb1ELb1EEENS1_36VarlenDynamicPersistentTileSchedulerILi192ELi160ELi384ELi128ELb1ELb1ELb1ELb1ELb1ELb1EEEEEEEEEvNT_6ParamsE,"ax",@progbits
	.align	128
.text._ZN7cutlass13device_kernelIN5flash11enable_sm90INS1_16FlashAttnFwdSm90INS1_25CollectiveMainloopFwdSm90ILi2EN4cute5tupleIJNS5_1CILi1EEES8_S8_EEENS6_IJNS7_ILi192EEENS7_ILi160EEENS7_ILi64EEEEEELi64ENS_12float_e4m3_tEfNS_4arch4Sm90ELb1ELb0ELb0ELb1ELb1ELb1ELb0ELb1ELb1ELb1ELb1ELb0EEENS1_21CollectiveEpilogueFwdINS6_IJSA_SC_SB_EEES9_NS_10bfloat16_tESG_Li384ELb1ELb1ELb1ELb1EEENS1_36VarlenDynamicPersistentTileSchedulerILi192ELi160ELi384ELi128ELb1ELb1ELb1ELb1ELb1ELb1EEEEEEEEEvNT_6ParamsE:
        .type           _ZN7cutlass13device_kernelIN5flash11enable_sm90INS1_16FlashAttnFwdSm90INS1_25CollectiveMainloopFwdSm90ILi2EN4cute5tupleIJNS5_1CILi1EEES8_S8_EEENS6_IJNS7_ILi192EEENS7_ILi160EEENS7_ILi64EEEEEELi64ENS_12float_e4m3_tEfNS_4arch4Sm90ELb1ELb0ELb0ELb1ELb1ELb1ELb0ELb1ELb1ELb1ELb1ELb0EEENS1_21CollectiveEpilogueFwdINS6_IJSA_SC_SB_EEES9_NS_10bfloat16_tESG_Li384ELb1ELb1ELb1ELb1EEENS1_36VarlenDynamicPersistentTileSchedulerILi192ELi160ELi384ELi128ELb1ELb1ELb1ELb1ELb1ELb1EEEEEEEEEvNT_6ParamsE,@function
        .size           _ZN7cutlass13device_kernelIN5flash11enable_sm90INS1_16FlashAttnFwdSm90INS1_25CollectiveMainloopFwdSm90ILi2EN4cute5tupleIJNS5_1CILi1EEES8_S8_EEENS6_IJNS7_ILi192EEENS7_ILi160EEENS7_ILi64EEEEEELi64ENS_12float_e4m3_tEfNS_4arch4Sm90ELb1ELb0ELb0ELb1ELb1ELb1ELb0ELb1ELb1ELb1ELb1ELb0EEENS1_21CollectiveEpilogueFwdINS6_IJSA_SC_SB_EEES9_NS_10bfloat16_tESG_Li384ELb1ELb1ELb1ELb1EEENS1_36VarlenDynamicPersistentTileSchedulerILi192ELi160ELi384ELi128ELb1ELb1ELb1ELb1ELb1ELb1EEEEEEEEEvNT_6ParamsE,(.L_x_16310 - _ZN7cutlass13device_kernelIN5flash11enable_sm90INS1_16FlashAttnFwdSm90INS1_25CollectiveMainloopFwdSm90ILi2EN4cute5tupleIJNS5_1CILi1EEES8_S8_EEENS6_IJNS7_ILi192EEENS7_ILi160EEENS7_ILi64EEEEEELi64ENS_12float_e4m3_tEfNS_4arch4Sm90ELb1ELb0ELb0ELb1ELb1ELb1ELb0ELb1ELb1ELb1ELb1ELb0EEENS1_21CollectiveEpilogueFwdINS6_IJSA_SC_SB_EEES9_NS_10bfloat16_tESG_Li384ELb1ELb1ELb1ELb1EEENS1_36VarlenDynamicPersistentTileSchedulerILi192ELi160ELi384ELi128ELb1ELb1ELb1ELb1ELb1ELb1EEEEEEEEEvNT_6ParamsE)
        .other          _ZN7cutlass13device_kernelIN5flash11enable_sm90INS1_16FlashAttnFwdSm90INS1_25CollectiveMainloopFwdSm90ILi2EN4cute5tupleIJNS5_1CILi1EEES8_S8_EEENS6_IJNS7_ILi192EEENS7_ILi160EEENS7_ILi64EEEEEELi64ENS_12float_e4m3_tEfNS_4arch4Sm90ELb1ELb0ELb0ELb1ELb1ELb1ELb0ELb1ELb1ELb1ELb1ELb0EEENS1_21CollectiveEpilogueFwdINS6_IJSA_SC_SB_EEES9_NS_10bfloat16_tESG_Li384ELb1ELb1ELb1ELb1EEENS1_36VarlenDynamicPersistentTileSchedulerILi192ELi160ELi384ELi128ELb1ELb1ELb1ELb1ELb1ELb1EEEEEEEEEvNT_6ParamsE,@"STO_CUDA_ENTRY STV_DEFAULT"
_ZN7cutlass13device_kernelIN5flash11enable_sm90INS1_16FlashAttnFwdSm90INS1_25CollectiveMainloopFwdSm90ILi2EN4cute5tupleIJNS5_1CILi1EEES8_S8_EEENS6_IJNS7_ILi192EEENS7_ILi160EEENS7_ILi64EEEEEELi64ENS_12float_e4m3_tEfNS_4arch4Sm90ELb1ELb0ELb0ELb1ELb1ELb1ELb0ELb1ELb1ELb1ELb1ELb0EEENS1_21CollectiveEpilogueFwdINS6_IJSA_SC_SB_EEES9_NS_10bfloat16_tESG_Li384ELb1ELb1ELb1ELb1EEENS1_36VarlenDynamicPersistentTileSchedulerILi192ELi160ELi384ELi128ELb1ELb1ELb1ELb1ELb1ELb1EEEEEEEEEvNT_6ParamsE:
        /* <DEDUP_REMOVED lines=17> */
.L_x_15843:
[----:B------:R-:W-:Y:S05]  /*0110*/  BSYNC B0 ;  /* 0x0000000000007941 */ /* 0x000fea0003800000 */
.L_x_15842:
        /* <DEDUP_REMOVED lines=40> */
.L_x_15844:
        /* <DEDUP_REMOVED lines=22> */
.L_x_15845:
        /* <DEDUP_REMOVED lines=18> */
.L_x_15846:
        /* <DEDUP_REMOVED lines=22> */
.L_x_15847:
        /* <DEDUP_REMOVED lines=23> */
.L_x_15848:
        /* <DEDUP_REMOVED lines=9> */
.L_x_15851:
        /* <DEDUP_REMOVED lines=30> */
[----:B------:R-:W-:Y:S02]  /*0b60*/  SHF.R.S32.HI R6, RZ, 0x4, R5 ;  /* 0x00000004ff067819 */ /* 0x000fe40000011405 */
[----:B------:R-:W-:Y:S01]  /*0b70*/  LOP3.LUT R4, R4, 0x3fffffe, RZ, 0xc0, !PT ;  /* 0x03fffffe04047812 */ /* 0x000fe200078ec0ff */
[----:B------:R-:W-:Y:S01]  /*0b80*/  IMAD.IADD R7, R15, 0x1, -R7 ;  /* 0x000000010f077824 */ /* 0x000fe200078e0a07 */
[----:B------:R-:W-:Y:S02]  /*0b90*/  LOP3.LUT R8, R8, 0xfffffc00, RZ, 0xc0, !PT ;  /* 0xfffffc0008087812 */ /* 0x000fe400078ec0ff */
[----:B------:R-:W-:Y:S01]  /*0ba0*/  SHF.R.S32.HI R9, RZ, 0x1f, R14 ;  /* 0x0000001fff097819 */ /* 0x000fe2000001140e */
[----:B------:R-:W-:Y:S01]  /*0bb0*/  IMAD.IADD R4, R10, 0x1, -R4 ;  /* 0x000000010a047824 */ /* 0x000fe200078e0a04 */
[----:B------:R-:W-:Y:S01]  /*0bc0*/  LEA.HI R5, R5, R6, RZ, 0x1 ;  /* 0x0000000605057211 */ /* 0x000fe200078f08ff */
[----:B------:R-:W-:Y:S01]  /*0bd0*/  IMAD R7, R7, 0x40, R8 ;  /* 0x0000004007077824 */ /* 0x000fe200078e0208 */
[----:B------:R-:W-:Y:S01]  /*0be0*/  LEA.HI R8, R9, R14, RZ, 0x2 ;  /* 0x0000000e09087211 */ /* 0x000fe200078f10ff */
[----:B------:R-:W-:Y:S01]  /*0bf0*/  IMAD R13, R6, 0x8, R4 ;  /* 0x00000008060d7824 */ /* 0x000fe200078e0204 */
[----:B------:R-:W-:-:S02]  /*0c00*/  LOP3.LUT R5, R5, 0x1ffffffe, RZ, 0xc0, !PT ;  /* 0x1ffffffe05057812 */ /* 0x000fc400078ec0ff */
[----:B------:R-:W-:Y:S02]  /*0c10*/  LEA.HI R4, R0, R15, RZ, 0x2 ;  /* 0x0000000f00047211 */ /* 0x000fe400078f10ff */
[--C-:B------:R-:W-:Y:S02]  /*0c20*/  SHF.R.S32.HI R10, RZ, 0x2, R8.reuse ;  /* 0x00000002ff0a7819 */ /* 0x100fe40000011408 */
[----:B------:R-:W-:Y:S01]  /*0c30*/  SHF.R.S32.HI R11, RZ, 0x1f, R8 ;  /* 0x0000001fff0b7819 */ /* 0x000fe20000011408 */
[----:B------:R-:W-:Y:S01]  /*0c40*/  IMAD.IADD R6, R6, 0x1, -R5 ;  /* 0x0000000106067824 */ /* 0x000fe200078e0a05 */
[----:B------:R-:W-:Y:S02]  /*0c50*/  SHF.R.S32.HI R19, RZ, 0x7, R2 ;  /* 0x00000007ff137819 */ /* 0x000fe40000011402 */
[--C-:B------:R-:W-:Y:S02]  /*0c60*/  SHF.R.S32.HI R2, RZ, 0x2, R4.reuse ;  /* 0x00000002ff027819 */ /* 0x100fe40000011404 */
[----:B------:R-:W-:-:S02]  /*0c70*/  SHF.R.S32.HI R5, RZ, 0x1f, R4 ;  /* 0x0000001fff057819 */ /* 0x000fc40000011404 */
[----:B------:R-:W-:Y:S02]  /*0c80*/  LEA.HI R11, R11, R10, RZ, 0x3 ;  /* 0x0000000a0b0b7211 */ /* 0x000fe400078f18ff */
[----:B------:R-:W-:Y:S01]  /*0c90*/  LOP3.LUT R12, R4, 0xfffffffc, RZ, 0xc0, !PT ;  /* 0xfffffffc040c7812 */ /* 0x000fe200078ec0ff */
[----:B------:R-:W-:Y:S01]  /*0ca0*/  IMAD.HI R4, R19, 0x55555556, RZ ;  /* 0x5555555613047827 */ /* 0x000fe200078e02ff */
[----:B------:R-:W-:Y:S02]  /*0cb0*/  LEA.HI R5, R5, R2, RZ, 0x2 ;  /* 0x0000000205057211 */ /* 0x000fe400078f10ff */
[----:B------:R-:W-:Y:S02]  /*0cc0*/  LOP3.LUT R11, R11, 0xfffffff8, RZ, 0xc0, !PT ;  /* 0xfffffff80b0b7812 */ /* 0x000fe400078ec0ff */
[----:B------:R-:W-:Y:S02]  /*0cd0*/  LEA.HI R9, R9, R14, RZ, 0x5 ;  /* 0x0000000e09097211 */ /* 0x000fe400078f28ff */
[----:B------:R-:W-:Y:S01]  /*0ce0*/  LOP3.LUT R5, R5, 0xfffffffc, RZ, 0xc0, !PT ;  /* 0xfffffffc05057812 */ /* 0x000fe200078ec0ff */
[----:B------:R-:W-:Y:S01]  /*0cf0*/  IMAD.IADD R10, R10, 0x1, -R11 ;  /* 0x000000010a0a7824 */ /* 0x000fe200078e0a0b */
[----:B------:R-:W-:-:S02]  /*0d00*/  LEA.HI R4, R4, R4, RZ, 0x1 ;  /* 0x0000000404047211 */ /* 0x000fc400078f08ff */
[----:B------:R-:W-:Y:S01]  /*0d10*/  SHF.R.S32.HI R9, RZ, 0x5, R9 ;  /* 0x00000005ff097819 */ /* 0x000fe20000011409 */
[----:B------:R-:W-:Y:S02]  /*0d20*/  IMAD.IADD R5, R2, 0x1, -R5 ;  /* 0x0000000102057824 */ /* 0x000fe400078e0a05 */
[----:B------:R-:W-:Y:S02]  /*0d30*/  IMAD R4, R4, -0x3, R19 ;  /* 0xfffffffd04047824 */ /* 0x000fe400078e0213 */
[----:B------:R-:W-:Y:S02]  /*0d40*/  IMAD R9, R9, 0x10, R10 ;  /* 0x0000001009097824 */ /* 0x000fe400078e020a */
[----:B------:R-:W-:Y:S01]  /*0d50*/  IMAD R2, R6, 0x8, R7 ;  /* 0x0000000806027824 */ /* 0x000fe200078e0207 */
[----:B------:R-:W-:Y:S01]  /*0d60*/  LOP3.LUT R3, R3, 0xfffffffe, RZ, 0xc0, !PT ;  /* 0xfffffffe03037812 */ /* 0x000fe200078ec0ff */
[----:B------:R-:W-:-:S03]  /*0d70*/  IMAD R4, R4, 0x40, R9 ;  /* 0x0000004004047824 */ /* 0x000fc600078e0209 */
[----:B------:R3:W-:Y:S01]  /*0d80*/  STL [R1+0xa0], R2 ;  /* 0x0000a00201007387 */ /* 0x0007e20000100800 */
[----:B------:R-:W-:Y:S01]  /*0d90*/  IMAD.IADD R3, R15, 0x1, -R3 ;  /* 0x000000010f037824 */ /* 0x000fe200078e0a03 */
[----:B------:R-:W-:Y:S02]  /*0da0*/  LEA.HI R0, R0, R15, RZ, 0x3 ;  /* 0x0000000f00007211 */ /* 0x000fe400078f18ff */
[----:B------:R-:W-:Y:S04]  /*0db0*/  STL [R1+0x84], R5 ;  /* 0x0000840501007387 */ /* 0x000fe80000100800 */
[----:B------:R-:W-:Y:S04]  /*0dc0*/  STL [R1+0x9c], R4 ;  /* 0x00009c0401007387 */ /* 0x000fe80000100800 */
[----:B------:R-:W-:Y:S01]  /*0dd0*/  STL [R1+0x68], RZ ;  /* 0x000068ff01007387 */ /* 0x000fe20000100800 */
[----:B------:R-:W-:Y:S01]  /*0de0*/  IMAD.SHL.U32 R6, R3, 0x8, RZ ;  /* 0x0000000803067824 */ /* 0x000fe200078e00ff */
[----:B------:R-:W-:-:S05]  /*0df0*/  LOP3.LUT R8, R8, 0x7ffffffc, RZ, 0xc0, !PT ;  /* 0x7ffffffc08087812 */ /* 0x000fca00078ec0ff */
[----:B------:R-:W-:Y:S02]  /*0e00*/  IMAD.IADD R8, R14, 0x1, -R8 ;  /* 0x000000010e087824 */ /* 0x000fe400078e0a08 */
[----:B------:R-:W-:Y:S02]  /*0e10*/  IMAD.IADD R12, R15, 0x1, -R12 ;  /* 0x000000010f0c7824 */ /* 0x000fe400078e0a0c */
[----:B------:R-:W-:Y:S02]  /*0e20*/  IMAD.SHL.U32 R8, R8, 0x2, RZ ;  /* 0x0000000208087824 */ /* 0x000fe400078e00ff */
[----:B------:R-:W-:Y:S02]  /*0e30*/  IMAD.SHL.U32 R9, R13, 0x40, RZ ;  /* 0x000000400d097824 */ /* 0x000fe400078e00ff */
[----:B------:R-:W-:Y:S01]  /*0e40*/  VIADD R7, R8, 0x20 ;  /* 0x0000002008077836 */ /* 0x000fe20000000000 */
[----:B------:R-:W-:-:S04]  /*0e50*/  LEA.HI R11, R12, R12, RZ, 0x1 ;  /* 0x0000000c0c0b7211 */ /* 0x000fc800078f08ff */
[----:B------:R-:W-:-:S05]  /*0e60*/  LOP3.LUT R11, R11, 0x1ffffffe, RZ, 0xc0, !PT ;  /* 0x1ffffffe0b0b7812 */ /* 0x000fca00078ec0ff */
[----:B------:R-:W-:Y:S01]  /*0e70*/  IMAD.IADD R11, R12, 0x1, -R11 ;  /* 0x000000010c0b7824 */ /* 0x000fe200078e0a0b */
[----:B------:R-:W-:Y:S01]  /*0e80*/  CS2R R22, SRZ ;  /* 0x0000000000167805 */ /* 0x000fe2000001ff00 */
[----:B------:R-:W-:Y:S01]  /*0e90*/  IMAD.MOV.U32 R157, RZ, RZ, RZ ;  /* 0x000000ffff9d7224 */ /* 0x000fe200078e00ff */
[----:B---3--:R-:W-:Y:S01]  /*0ea0*/  LOP3.LUT R2, R16, 0x1, RZ, 0xfc, !PT ;  /* 0x0000000110027812 */ /* 0x008fe200078efcff */
[----:B------:R-:W-:-:S04]  /*0eb0*/  IMAD.SHL.U32 R16, R3, 0x10, RZ ;  /* 0x0000001003107824 */ /* 0x000fc800078e00ff */
[----:B------:R0:W-:Y:S01]  /*0ec0*/  STL [R1], R2 ;  /* 0x0000000201007387 */ /* 0x0001e20000100800 */
[----:B------:R-:W-:Y:S01]  /*0ed0*/  VIADD R3, R16, 0x20 ;  /* 0x0000002010037836 */ /* 0x000fe20000000000 */
[----:B0-----:R-:W-:Y:S02]  /*0ee0*/  LOP3.LUT R2, R0, 0xfffffff8, RZ, 0xc0, !PT ;  /* 0xfffffff800027812 */ /* 0x001fe400078ec0ff */
[----:B------:R-:W-:Y:S01]  /*0ef0*/  SHF.R.S32.HI R0, RZ, 0x3, R0 ;  /* 0x00000003ff007819 */ /* 0x000fe20000011400 */
[----:B------:R-:W-:Y:S02]  /*0f00*/  IMAD.SHL.U32 R0, R5, 0x80, RZ ;  /* 0x0000008005007824 */ /* 0x000fe400078e00ff */
[----:B------:R-:W-:Y:S02]  /*0f10*/  IMAD.IADD R2, R15, 0x1, -R2 ;  /* 0x000000010f027824 */ /* 0x000fe400078e0a02 */
[----:B------:R-:W-:Y:S01]  /*0f20*/  VIADD R5, R6, 0x10 ;  /* 0x0000001006057836 */ /* 0x000fe20000000000 */
[----:B------:R-:W-:Y:S01]  /*0f30*/  LOP3.LUT R2, R0, 0x180, RZ, 0xc0, !PT ;  /* 0x0000018000027812 */ /* 0x000fe200078ec0ff */
[----:B------:R-:W-:Y:S01]  /*0f40*/  STL [R1+0x8], RZ ;  /* 0x000008ff01007387 */ /* 0x000fe20000100800 */
[----:B------:R-:W-:-:S03]  /*0f50*/  SHF.R.S32.HI R0, RZ, 0x1f, R3 ;  /* 0x0000001fff007819 */ /* 0x000fc60000011403 */
[----:B------:R-:W-:Y:S04]  /*0f60*/  STL [R1+0x10], R6 ;  /* 0x0000100601007387 */ /* 0x000fe80000100800 */
[----:B------:R0:W-:Y:S04]  /*0f70*/  STL [R1+0x4], R3 ;  /* 0x0000040301007387 */ /* 0x0001e80000100800 */
[----:B------:R-:W-:Y:S04]  /*0f80*/  STL [R1+0x20], R5 ;  /* 0x0000200501007387 */ /* 0x000fe80000100800 */
[----:B------:R-:W-:Y:S01]  /*0f90*/  STL [R1+0x44], R2 ;  /* 0x0000440201007387 */ /* 0x000fe20000100800 */
[----:B0-----:R-:W-:-:S03]  /*0fa0*/  SHF.R.U32.HI R3, RZ, 0x3, R2 ;  /* 0x00000003ff037819 */ /* 0x001fc60000011602 */
[----:B------:R0:W-:Y:S01]  /*0fb0*/  STL [R1+0x1c], R0 ;  /* 0x00001c0001007387 */ /* 0x0001e20000100800 */
[----:B------:R-:W-:-:S03]  /*0fc0*/  VIADD R6, R8, 0x28 ;  /* 0x0000002808067836 */ /* 0x000fc60000000000 */
[----:B------:R1:W-:Y:S01]  /*0fd0*/  STL [R1+0x48], R3 ;  /* 0x0000480301007387 */ /* 0x0003e20000100800 */
[C-C-:B0-----:R-:W-:Y:S02]  /*0fe0*/  LOP3.LUT R0, R2.reuse, 0x10, R16.reuse, 0xf8, !PT ;  /* 0x0000001002007812 */ /* 0x141fe400078ef810 */
[----:B------:R-:W-:Y:S02]  /*0ff0*/  LOP3.LUT R2, R2, 0x30, R16, 0xf8, !PT ;  /* 0x0000003002027812 */ /* 0x000fe400078ef810 */
[-C--:B------:R-:W-:Y:S01]  /*1000*/  LOP3.LUT R0, R0, R3.reuse, RZ, 0x3c, !PT ;  /* 0x0000000300007212 */ /* 0x080fe200078e3cff */
[----:B------:R0:W-:Y:S01]  /*1010*/  STL [R1+0x3c], R8 ;  /* 0x00003c0801007387 */ /* 0x0001e20000100800 */
[----:B-1----:R-:W-:Y:S01]  /*1020*/  LOP3.LUT R3, R2, R3, RZ, 0x3c, !PT ;  /* 0x0000000302037212 */ /* 0x002fe200078e3cff */
[C---:B------:R-:W-:Y:S02]  /*1030*/  VIADD R5, R8.reuse, 0x30 ;  /* 0x0000003008057836 */ /* 0x040fe40000000000 */
[----:B------:R-:W-:Y:S01]  /*1040*/  VIADD R2, R8, 0x38 ;  /* 0x0000003808027836 */ /* 0x000fe20000000000 */
[----:B------:R-:W-:Y:S01]  /*1050*/  STL [R1+0x4c], R9 ;  /* 0x00004c0901007387 */ /* 0x000fe20000100800 */
[----:B0-----:R-:W-:Y:S01]  /*1060*/  IMAD.IADD R8, R9, 0x1, R0 ;  /* 0x0000000109087824 */ /* 0x001fe200078e0200 */
[----:B------:R-:W-:-:S02]  /*1070*/  IADD3 R0, R18, R9, R3 ;  /* 0x0000000912007210 */ /* 0x000fc40007ffe003 */
[----:B------:R-:W-:Y:S01]  /*1080*/  STL [R1+0x80], R7 ;  /* 0x0000800701007387 */ /* 0x000fe20000100800 */
[----:B------:R-:W-:-:S03]  /*1090*/  SHF.R.S32.HI R3, RZ, 0x1f, R7 ;  /* 0x0000001fff037819 */ /* 0x000fc60000011407 */
[----:B------:R-:W-:Y:S04]  /*10a0*/  STL [R1+0x7c], R6 ;  /* 0x00007c0601007387 */ /* 0x000fe80000100800 */
[----:B------:R-:W-:Y:S04]  /*10b0*/  STL [R1+0x28], R8 ;  /* 0x0000280801007387 */ /* 0x000fe80000100800 */
[----:B------:R-:W-:Y:S04]  /*10c0*/  STL [R1+0x78], R5 ;  /* 0x0000780501007387 */ /* 0x000fe80000100800 */
[----:B------:R0:W-:Y:S04]  /*10d0*/  STL [R1+0x98], R0 ;  /* 0x0000980001007387 */ /* 0x0001e80000100800 */
[----:B------:R1:W-:Y:S01]  /*10e0*/  STL [R1+0x74], R2 ;  /* 0x0000740201007387 */ /* 0x0003e20000100800 */
[----:B0-----:R-:W-:-:S03]  /*10f0*/  SHF.R.S32.HI R0, RZ, 0x1f, R6 ;  /* 0x0000001fff007819 */ /* 0x001fc60000011406 */
[----:B------:R0:W-:Y:S04]  /*1100*/  STL [R1+0x94], R3 ;  /* 0x0000940301007387 */ /* 0x0001e80000100800 */
[----:B------:R2:W-:Y:S01]  /*1110*/  STL [R1+0x90], R0 ;  /* 0x0000900001007387 */ /* 0x0005e20000100800 */
[----:B-1----:R-:W-:Y:S02]  /*1120*/  SHF.R.S32.HI R2, RZ, 0x1f, R2 ;  /* 0x0000001fff027819 */ /* 0x002fe40000011402 */
[----:B0-----:R-:W-:Y:S01]  /*1130*/  SHF.R.S32.HI R3, RZ, 0x1f, R5 ;  /* 0x0000001fff037819 */ /* 0x001fe20000011405 */
[----:B--2---:R-:W-:-:S04]  /*1140*/  IMAD R0, R11, 0x8, R4 ;  /* 0x000000080b007824 */ /* 0x004fc800078e0204 */
[----:B------:R0:W-:Y:S04]  /*1150*/  STL [R1+0x8c], R3 ;  /* 0x00008c0301007387 */ /* 0x0001e80000100800 */
[----:B------:R0:W-:Y:S04]  /*1160*/  STL [R1+0x50], R0 ;  /* 0x0000500001007387 */ /* 0x0001e80000100800 */
[----:B------:R0:W-:Y:S01]  /*1170*/  STL [R1+0x88], R2 ;  /* 0x0000880201007387 */ /* 0x0001e20000100800 */
[----:B------:R-:W-:-:S07]  /*1180*/  SHF.R.S32.HI R17, RZ, 0x1f, R16 ;  /* 0x0000001fff117819 */ /* 0x000fce0000011410 */
.L_x_15976:
        /* <DEDUP_REMOVED lines=22> */
[----:B-----5:R-:W-:-:S03]  /*12f0*/  IADD3 R6, P4, R31, UR6, RZ ;  /* 0x000000061f067c10 */ /* 0x020fc6000ff9e0ff */
[----:B------:R1:W5:Y:S01]  /*1300*/  @P2 LDG.E R8, desc[UR40][R2.64] ;  /* 0x0000002802082981 */ /* 0x000362000c1e1900 */
        /* <DEDUP_REMOVED lines=37> */
.L_x_15853:
[----:B------:R-:W-:Y:S01]  /*1560*/  MOV R2, UR5 ;  /* 0x0000000500027c02 */ /* 0x000fe20008000f00 */
[----:B------:R-:W-:Y:S01]  /*1570*/  IMAD.U32 R29, RZ, RZ, UR4 ;  /* 0x00000004ff1d7e24 */ /* 0x000fe2000f8e00ff */
[----:B------:R-:W-:Y:S06]  /*1580*/  @!P2 BRA `(.L_x_15854) ;  /* 0x000000000010a947 */ /* 0x000fec0003800000 */
[----:B------:R-:W-:-:S04]  /*1590*/  IADD3 R4, P0, R31, UR8, RZ ;  /* 0x000000081f047c10 */ /* 0x000fc8000ff1e0ff */
[----:B------:R-:W-:-:S05]  /*15a0*/  IADD3.X R5, R34, UR9, RZ, P0, !PT ;  /* 0x0000000922057c10 */ /* 0x000fca00087fe4ff */
[----:B------:R1:W5:Y:S01]  /*15b0*/  LDG.E R29, desc[UR40][R4.64] ;  /* 0x00000028041d7981 */ /* 0x000362000c1e1900 */
[----:B------:R-:W-:Y:S05]  /*15c0*/  BRA `(.L_x_15855) ;  /* 0x0000000000107947 */ /* 0x000fea0003800000 */
.L_x_15854:
[----:B------:R-:W-:Y:S05]  /*15d0*/  @!P0 BRA `(.L_x_15855) ;  /* 0x00000000000c8947 */ /* 0x000fea0003800000 */
[----:B------:R-:W2:Y:S04]  /*15e0*/  LDG.E R0, desc[UR40][R6.64] ;  /* 0x0000002806007981 */ /* 0x000ea8000c1e1900 */
[----:B------:R-:W2:Y:S02]  /*15f0*/  LDG.E R29, desc[UR40][R6.64+0x4] ;  /* 0x00000428061d7981 */ /* 0x000ea4000c1e1900 */
[----:B--2---:R-:W-:-:S07]  /*1600*/  IMAD.IADD R29, R29, 0x1, -R0 ;  /* 0x000000011d1d7824 */ /* 0x004fce00078e0a00 */
.L_x_15855:
        /* <DEDUP_REMOVED lines=17> */
[----:B------:R-:W-:Y:S01]  /*1720*/  LOP3.LUT R13, R10, 0xff, RZ, 0xc0, !PT ;  /* 0x000000ff0a0d7812 */ /* 0x000fe200078ec0ff */
[----:B------:R-:W-:Y:S02]  /*1730*/  BSSY B0, `(.L_x_15856) ;  /* 0x0000038000007945 */ /* 0x000fe40003800000 */
[----:B-1----:R-:W-:Y:S01]  /*1740*/  VIADD R4, R11, 0xbf ;  /* 0x000000bf0b047836 */ /* 0x002fe20000000000 */
[----:B------:R1:W-:Y:S07]  /*1750*/  STL [R1+0x34], R11 ;  /* 0x0000340b01007387 */ /* 0x0003ee0000100800 */
[----:B------:R-:W2:Y:S01]  /*1760*/  @P1 LDC R9, c[0x0][0x44c] ;  /* 0x00011300ff091b82 */ /* 0x000ea20000000800 */
[----:B-1----:R-:W-:-:S07]  /*1770*/  IMAD.IADD R11, R29, 0x1, -R8 ;  /* 0x000000011d0b7824 */ /* 0x002fce00078e0a08 */
[----:B------:R-:W1:Y:S01]  /*1780*/  @P1 LDC R5, c[0x0][0x450] ;  /* 0x00011400ff051b82 */ /* 0x000e620000000800 */
[----:B---3--:R-:W-:Y:S02]  /*1790*/  @P0 IMAD.IADD R2, R3, 0x1, -R0 ;  /* 0x0000000103020824 */ /* 0x008fe400078e0a00 */
[----:B--2---:R-:W-:-:S04]  /*17a0*/  @P1 IMAD.HI.U32 R0, R4, R9, RZ ;  /* 0x0000000904001227 */ /* 0x004fc800078e00ff */
[----:B----4-:R-:W-:Y:S01]  /*17b0*/  IMAD.IADD R6, R11, 0x1, R2 ;  /* 0x000000010b067824 */ /* 0x010fe200078e0202 */
[----:B-1----:R-:W-:Y:S02]  /*17c0*/  @P1 SHF.R.U32.HI R4, RZ, R5, R0 ;  /* 0x00000005ff041219 */ /* 0x002fe40000011600 */
[----:B------:R-:W-:Y:S01]  /*17d0*/  SHF.R.U32.HI R5, RZ, 0x10, R10 ;  /* 0x00000010ff057819 */ /* 0x000fe2000001160a */
[C---:B------:R-:W-:Y:S01]  /*17e0*/  VIADD R0, R6.reuse, 0x9f ;  /* 0x0000009f06007836 */ /* 0x040fe20000000000 */
[----:B------:R-:W-:Y:S01]  /*17f0*/  IADD3 R26, R6, 0xa0, -R12 ;  /* 0x000000a0061a7810 */ /* 0x000fe20007ffe80c */
[----:B------:R1:W-:Y:S02]  /*1800*/  STL [R1+0x38], R6 ;  /* 0x0000380601007387 */ /* 0x0003e40000100800 */
[----:B------:R-:W-:Y:S02]  /*1810*/  IMAD.HI R0, R0, 0x66666667, RZ ;  /* 0x6666666700007827 */ /* 0x000fe400078e02ff */
[----:B------:R1:W-:Y:S02]  /*1820*/  STL [R1+0x70], R13 ;  /* 0x0000700d01007387 */ /* 0x0003e40000100800 */
[----:B------:R-:W-:Y:S01]  /*1830*/  IMAD.IADD R4, R26, 0x1, R4 ;  /* 0x000000011a047824 */ /* 0x000fe200078e0204 */
[----:B------:R-:W-:Y:S01]  /*1840*/  SHF.R.U32.HI R27, RZ, 0x1f, R0 ;  /* 0x0000001fff1b7819 */ /* 0x000fe20000011600 */
[----:B------:R1:W-:Y:S02]  /*1850*/  STL [R1+0x5c], R5 ;  /* 0x00005c0501007387 */ /* 0x0003e40000100800 */
[----:B------:R-:W-:Y:S01]  /*1860*/  IMAD.HI R4, R4, 0x66666667, RZ ;  /* 0x6666666704047827 */ /* 0x000fe200078e02ff */
[----:B------:R-:W-:-:S03]  /*1870*/  LEA.HI.SX32 R27, R0, R27, 0x1a ;  /* 0x0000001b001b7211 */ /* 0x000fc600078fd2ff */
        /* <DEDUP_REMOVED lines=11> */
[----:B------:R-:W1:Y:S01]  /*1930*/  I2F.RP R3, R6 ;  /* 0x0000000600037306 */ /* 0x000e620000209400 */
[----:B0-----:R-:W-:Y:S02]  /*1940*/  IABS R12, R10 ;  /* 0x0000000a000c7213 */ /* 0x001fe40000000000 */
[----:B------:R-:W-:Y:S02]  /*1950*/  IABS R8, R0 ;  /* 0x0000000000087213 */ /* 0x000fe40000000000 */
[----:B------:R-:W-:-:S04]  /*1960*/  LOP3.LUT R0, R0, R10, RZ, 0x3c, !PT ;  /* 0x0000000a00007212 */ /* 0x000fc800078e3cff */
[----:B------:R-:W-:Y:S01]  /*1970*/  ISETP.GE.AND P2, PT, R0, RZ, PT ;  /* 0x000000ff0000720c */ /* 0x000fe20003f46270 */
[----:B-1----:R-:W0:Y:S02]  /*1980*/  MUFU.RCP R3, R3 ;  /* 0x0000000300037308 */ /* 0x002e240000001000 */
        /* <DEDUP_REMOVED lines=18> */
.L_x_15857:
[----:B------:R-:W-:Y:S05]  /*1ab0*/  BSYNC B0 ;  /* 0x0000000000007941 */ /* 0x000fea0003800000 */
.L_x_15856:
        /* <DEDUP_REMOVED lines=33> */
[----:B0-----:R-:W-:Y:S02]  /*1cd0*/  IMAD.MOV.U32 R12, RZ, RZ, 0x1 ;  /* 0x00000001ff0c7424 */ /* 0x001fe400078e00ff */
[----:B-1----:R-:W-:-:S07]  /*1ce0*/  IMAD.MOV.U32 R13, RZ, RZ, RZ ;  /* 0x000000ffff0d7224 */ /* 0x002fce00078e00ff */
[----:B------:R-:W-:-:S07]  /*1cf0*/  LEPC R20, `(.L_x_15860) ;  /* 0x000000001014794e */ /* 0x000fce0000000000 */
[----:B--2--5:R-:W-:Y:S05]  /*1d00*/  CALL.ABS.NOINC R14 ;  /* 0x000000000e007343 */ /* 0x024fea0003c00000 */
.L_x_15860:
[----:B------:R-:W-:Y:S05]  /*1d10*/  BSYNC B6 ;  /* 0x0000000000067941 */ /* 0x000fea0003800000 */
.L_x_15859:
        /* <DEDUP_REMOVED lines=11> */
[----:B------:R-:W-:Y:S01]  /*1dd0*/  IMAD.U32 R10, RZ, RZ, UR6 ;  /* 0x00000006ff0a7e24 */ /* 0x000fe2000f8e00ff */
[----:B0-----:R-:W-:Y:S01]  /*1de0*/  MOV R12, 0x1 ;  /* 0x00000001000c7802 */ /* 0x001fe20000000f00 */
[----:B------:R-:W-:Y:S02]  /*1df0*/  IMAD.U32 R6, RZ, RZ, UR4 ;  /* 0x00000004ff067e24 */ /* 0x000fe4000f8e00ff */
[----:B------:R-:W-:-:S02]  /*1e00*/  IMAD.U32 R7, RZ, RZ, UR5 ;  /* 0x00000005ff077e24 */ /* 0x000fc4000f8e00ff */
[----:B------:R-:W-:Y:S02]  /*1e10*/  IMAD.U32 R11, RZ, RZ, UR7 ;  /* 0x00000007ff0b7e24 */ /* 0x000fe4000f8e00ff */
[----:B------:R-:W-:Y:S02]  /*1e20*/  IMAD.MOV.U32 R8, RZ, RZ, 0x70 ;  /* 0x00000070ff087424 */ /* 0x000fe400078e00ff */
[----:B-1----:R-:W-:-:S07]  /*1e30*/  IMAD.MOV.U32 R13, RZ, RZ, RZ ;  /* 0x000000ffff0d7224 */ /* 0x002fce00078e00ff */
[----:B------:R-:W-:-:S07]  /*1e40*/  LEPC R20, `(.L_x_15862) ;  /* 0x000000001014794e */ /* 0x000fce0000000000 */
[----:B--2--5:R-:W-:Y:S05]  /*1e50*/  CALL.ABS.NOINC R14 ;  /* 0x000000000e007343 */ /* 0x024fea0003c00000 */
.L_x_15862:
[----:B------:R-:W-:Y:S05]  /*1e60*/  BSYNC B6 ;  /* 0x0000000000067941 */ /* 0x000fea0003800000 */
.L_x_15861:
[----:B------:R-:W2:Y:S01]  /*1e70*/  LDL.64 R20, [R1+0x10] ;  /* 0x0000100001147983 */ /* 0x000ea20000100a00 */
[----:B------:R-:W-:Y:S01]  /*1e80*/  ULDC.64 UR4, c[0x0][0x9f8] ;  /* 0x00027e0000047ab9 */ /* 0x000fe20000000a00 */
[----:B------:R-:W1:Y:S02]  /*1e90*/  LDC.64 R36, c[0x0][0x3f8] ;  /* 0x0000fe00ff247b82 */ /* 0x000e640000000a00 */
[----:B------:R-:W2:Y:S01]  /*1ea0*/  LDL.64 R38, [R1+0x10] ;  /* 0x0000100001267983 */ /* 0x000ea20000100a00 */
[----:B------:R-:W-:Y:S01]  /*1eb0*/  ISETP.NE.U32.AND P0, PT, RZ, UR4, PT ;  /* 0x00000004ff007c0c */ /* 0x000fe2000bf05070 */
[----:B------:R-:W-:Y:S01]  /*1ec0*/  IMAD.MOV.U32 R0, RZ, RZ, R30 ;  /* 0x000000ffff007224 */ /* 0x000fe200078e001e */
[----:B------:R-:W3:Y:S02]  /*1ed0*/  S2R R45, SR_TID.X ;  /* 0x00000000002d7919 */ /* 0x000ee40000002100 */
[----:B------:R-:W-:Y:S01]  /*1ee0*/  ISETP.NE.AND.EX P0, PT, RZ, UR5, PT, P0 ;  /* 0x00000005ff007c0c */ /* 0x000fe2000bf05300 */
[----:B------:R-:W4:Y:S08]  /*1ef0*/  LDC R47, c[0x0][0x3f4] ;  /* 0x0000fd00ff2f7b82 */ /* 0x000f300000000800 */
[----:B------:R-:W4:Y:S04]  /*1f00*/  LDC.64 R42, c[0x0][0x408] ;  /* 0x00010200ff2a7b82 */ /* 0x000f280000000a00 */
[----:B------:R-:W-:Y:S01]  /*1f10*/  @P0 IADD3 R4, P1, R31, UR4, RZ ;  /* 0x000000041f040c10 */ /* 0x000fe2000ff3e0ff */
[----:B------:R-:W-:-:S03]  /*1f20*/  ULDC UR4, c[0x0][0x2f4] ;  /* 0x0000bd0000047ab9 */ /* 0x000fc60000000800 */
[----:B------:R-:W-:-:S05]  /*1f30*/  @P0 IADD3.X R5, R34, UR5, RZ, P1, !PT ;  /* 0x0000000522050c10 */ /* 0x000fca0008ffe4ff */
[----:B------:R4:W4:Y:S01]  /*1f40*/  @P0 LDG.E R0, desc[UR40][R4.64] ;  /* 0x0000002804000981 */ /* 0x000922000c1e1900 */
[----:B---3--:R-:W-:-:S05]  /*1f50*/  VIADD R31, R45, 0xffffff80 ;  /* 0xffffff802d1f7836 */ /* 0x008fca0000000000 */
[----:B------:R-:W-:-:S04]  /*1f60*/  LEA.HI R30, R31, R31, RZ, 0x1 ;  /* 0x0000001f1f1e7211 */ /* 0x000fc800078f08ff */
[----:B------:R-:W-:-:S04]  /*1f70*/  SHF.R.S32.HI R30, RZ, 0x1, R30 ;  /* 0x00000001ff1e7819 */ /* 0x000fc8000001141e */
[----:B------:R-:W-:-:S05]  /*1f80*/  SHF.R.S32.HI R7, RZ, 0x1f, R30 ;  /* 0x0000001fff077819 */ /* 0x000fca000001141e */
[----:B-1----:R-:W-:-:S04]  /*1f90*/  IMAD R6, R7, R36, RZ ;  /* 0x0000002407067224 */ /* 0x002fc800078e02ff */
[----:B------:R-:W-:Y:S02]  /*1fa0*/  IMAD R9, R30, R37, R6 ;  /* 0x000000251e097224 */ /* 0x000fe400078e0206 */
[----:B--2---:R-:W-:-:S05]  /*1fb0*/  IMAD.MOV.U32 R38, RZ, RZ, R20 ;  /* 0x000000ffff267224 */ /* 0x004fca00078e0014 */
[----:B------:R-:W-:-:S05]  /*1fc0*/  SHF.R.S32.HI R39, RZ, 0x1f, R38 ;  /* 0x0000001fff277819 */ /* 0x000fca0000011426 */
[----:B------:R1:W-:Y:S04]  /*1fd0*/  STL [R1+0x14], R39 ;  /* 0x0000142701007387 */ /* 0x0003e80000100800 */
[----:B0-----:R-:W2:Y:S04]  /*1fe0*/  LDL R12, [R1+0x4] ;  /* 0x00000400010c7983 */ /* 0x001ea80000100800 */
[----:B------:R-:W3:Y:S04]  /*1ff0*/  LDL R10, [R1+0x44] ;  /* 0x00004400010a7983 */ /* 0x000ee80000100800 */
[----:B------:R-:W3:Y:S04]  /*2000*/  LDL R8, [R1+0x48] ;  /* 0x0000480001087983 */ /* 0x000ee80000100800 */
[----:B------:R-:W3:Y:S04]  /*2010*/  LDL R15, [R1+0x84] ;  /* 0x00008400010f7983 */ /* 0x000ee80000100800 */
[----:B------:R-:W3:Y:S01]  /*2020*/  LDL R6, [R1+0x4c] ;  /* 0x00004c0001067983 */ /* 0x000ee20000100800 */
[----:B----4-:R-:W-:-:S04]  /*2030*/  ISETP.GE.AND P0, PT, R16, R47, PT ;  /* 0x0000002f1000720c */ /* 0x010fc80003f06270 */
[----:B------:R-:W-:Y:S01]  /*2040*/  SEL R5, R47, RZ, P0 ;  /* 0x000000ff2f057207 */ /* 0x000fe20000000000 */
[----:B------:R-:W-:Y:S01]  /*2050*/  IMAD R4, R7, R42, RZ ;  /* 0x0000002a07047224 */ /* 0x000fe200078e02ff */
[----:B------:R-:W-:-:S03]  /*2060*/  ISETP.GE.AND P3, PT, R16, UR4, PT ;  /* 0x0000000410007c0c */ /* 0x000fc6000bf66270 */
[----:B------:R-:W-:Y:S01]  /*2070*/  IMAD.IADD R5, R16, 0x1, R5 ;  /* 0x0000000110057824 */ /* 0x000fe200078e0205 */
[----:B-----5:R-:W-:Y:S01]  /*2080*/  SHF.R.S32.HI R7, RZ, 0x1f, R24 ;  /* 0x0000001fff077819 */ /* 0x020fe20000011418 */
[----:B------:R-:W-:-:S03]  /*2090*/  IMAD R11, R30, R43, R4 ;  /* 0x0000002b1e0b7224 */ /* 0x000fc600078e0204 */
[----:B------:R-:W-:Y:S01]  /*20a0*/  SHF.R.S32.HI R44, RZ, 0x1f, R5 ;  /* 0x0000001fff2c7819 */ /* 0x000fe20000011405 */
[-C--:B------:R-:W-:Y:S01]  /*20b0*/  IMAD.WIDE.U32 R20, R30, R36.reuse, R38 ;  /* 0x000000241e147225 */ /* 0x080fe200078e0026 */
[----:B------:R-:W-:Y:S02]  /*20c0*/  LEA.HI R13, R31, R31, RZ, 0x1 ;  /* 0x0000001f1f0d7211 */ /* 0x000fe400078f08ff */
[----:B------:R-:W-:Y:S01]  /*20d0*/  LEA.HI R44, R44, R5, RZ, 0x4 ;  /* 0x000000052c2c7211 */ /* 0x000fe200078f20ff */
[-C--:B------:R-:W-:Y:S01]  /*20e0*/  IMAD R4, R7, R36.reuse, RZ ;  /* 0x0000002407047224 */ /* 0x080fe200078e02ff */
[----:B------:R-:W-:Y:S01]  /*20f0*/  LOP3.LUT R19, R19, 0xfffffffd, RZ, 0xc0, !PT ;  /* 0xfffffffd13137812 */ /* 0x000fe200078ec0ff */
[----:B------:R-:W-:-:S04]  /*2100*/  IMAD.WIDE.U32 R34, R30, R36, R16 ;  /* 0x000000241e227225 */ /* 0x000fc800078e0010 */
[----:B-1----:R-:W-:-:S04]  /*2110*/  IMAD.WIDE.U32 R38, R30, R42, R38 ;  /* 0x0000002a1e267225 */ /* 0x002fc800078e0026 */
[----:B------:R-:W-:Y:S01]  /*2120*/  IMAD.WIDE.U32 R40, R30, R42, R16 ;  /* 0x0000002a1e287225 */ /* 0x000fe200078e0010 */
[----:B------:R-:W-:-:S03]  /*2130*/  LOP3.LUT R13, R13, 0xfffffffe, RZ, 0xc0, !PT ;  /* 0xfffffffe0d0d7812 */ /* 0x000fc600078ec0ff */
[C---:B------:R-:W-:Y:S01]  /*2140*/  IMAD R51, R24.reuse, R37, R4 ;  /* 0x0000002518337224 */ /* 0x040fe200078e0204 */
[----:B------:R-:W-:Y:S01]  /*2150*/  @P3 LOP3.LUT R19, R19, 0x2, RZ, 0xfc, !PT ;  /* 0x0000000213133812 */ /* 0x000fe200078efcff */
[----:B------:R-:W-:Y:S02]  /*2160*/  IMAD.IADD R21, R21, 0x1, R9 ;  /* 0x0000000115157824 */ /* 0x000fe400078e0209 */
[----:B------:R-:W-:Y:S02]  /*2170*/  IMAD.IADD R35, R9, 0x1, R35 ;  /* 0x0000000109237824 */ /* 0x000fe400078e0223 */
[----:B------:R-:W-:Y:S02]  /*2180*/  IMAD.IADD R39, R39, 0x1, R11 ;  /* 0x0000000127277824 */ /* 0x000fe400078e020b */
[----:B------:R-:W-:Y:S02]  /*2190*/  IMAD.IADD R41, R11, 0x1, R41 ;  /* 0x000000010b297824 */ /* 0x000fe400078e0229 */
[----:B------:R-:W-:Y:S01]  /*21a0*/  IMAD R7, R7, R42, RZ ;  /* 0x0000002a07077224 */ /* 0x000fe200078e02ff */
[----:B------:R-:W-:Y:S01]  /*21b0*/  SHF.R.U32.HI R14, RZ, 0x7, R45 ;  /* 0x00000007ff0e7819 */ /* 0x000fe2000001162d */
[----:B------:R-:W-:Y:S01]  /*21c0*/  IMAD R5, R37, 0xa0, RZ ;  /* 0x000000a025057824 */ /* 0x000fe200078e02ff */
[----:B------:R-:W-:Y:S01]  /*21d0*/  LOP3.LUT R19, R19, 0xfffffffe, RZ, 0xc0, !PT ;  /* 0xfffffffe13137812 */ /* 0x000fe200078ec0ff */
        /* <DEDUP_REMOVED lines=9> */
[----:B------:R-:W-:Y:S01]  /*2270*/  LOP3.LUT R54, R44, 0xfffffff0, RZ, 0xc0, !PT ;  /* 0xfffffff02c367812 */ /* 0x000fe200078ec0ff */
[----:B------:R-:W-:Y:S01]  /*2280*/  IMAD.IADD R50, R21, 0x1, R51 ;  /* 0x0000000115327824 */ /* 0x000fe200078e0233 */
[----:B------:R-:W-:Y:S01]  /*2290*/  SHF.R.S32.HI R55, RZ, 0x1f, R0 ;  /* 0x0000001fff377819 */ /* 0x000fe20000011400 */
[----:B------:R-:W-:Y:S02]  /*22a0*/  IMAD.IADD R3, R28, 0x1, R29 ;  /* 0x000000011c037824 */ /* 0x000fe400078e021d */
[----:B------:R-:W-:Y:S02]  /*22b0*/  VIADD R45, R14, 0x8 ;  /* 0x000000080e2d7836 */ /* 0x000fe40000000000 */
[----:B------:R-:W-:Y:S02]  /*22c0*/  IMAD R46, R13, 0xc0, R30 ;  /* 0x000000c00d2e7824 */ /* 0x000fe400078e021e */
[----:B------:R-:W-:-:S02]  /*22d0*/  IMAD.SHL.U32 R47, R47, 0x2, RZ ;  /* 0x000000022f2f7824 */ /* 0x000fc400078e00ff */
[----:B------:R-:W-:Y:S02]  /*22e0*/  IMAD.IADD R48, R37, 0x1, R5 ;  /* 0x0000000125307824 */ /* 0x000fe400078e0205 */
[----:B------:R-:W-:Y:S02]  /*22f0*/  IMAD.IADD R49, R43, 0x1, R49 ;  /* 0x000000012b317824 */ /* 0x000fe400078e0231 */
[----:B------:R-:W-:Y:S02]  /*2300*/  IMAD.IADD R51, R51, 0x1, R35 ;  /* 0x0000000133337824 */ /* 0x000fe400078e0223 */
[----:B------:R-:W-:Y:S02]  /*2310*/  IMAD.IADD R52, R39, 0x1, R7 ;  /* 0x0000000127347824 */ /* 0x000fe400078e0207 */
[----:B------:R-:W-:Y:S01]  /*2320*/  IMAD.IADD R53, R7, 0x1, R41 ;  /* 0x0000000107357824 */ /* 0x000fe200078e0229 */
[----:B--2---:R-:W-:Y:S02]  /*2330*/  ISETP.GE.AND P2, PT, R12, UR4, PT ;  /* 0x000000040c007c0c */ /* 0x004fe4000bf46270 */
[----:B---3--:R-:W-:-:S04]  /*2340*/  LOP3.LUT R4, R10, 0x30, R44, 0xf8, !PT ;  /* 0x000000300a047812 */ /* 0x008fc800078ef82c */
[----:B------:R-:W-:Y:S02]  /*2350*/  LOP3.LUT R4, R4, R8, RZ, 0x3c, !PT ;  /* 0x0000000804047212 */ /* 0x000fe400078e3cff */
[----:B------:R-:W-:-:S05]  /*2360*/  LOP3.LUT P1, RZ, R15, 0x2, RZ, 0xc0, !PT ;  /* 0x000000020fff7812 */ /* 0x000fca000782c0ff */
[----:B------:R-:W-:Y:S01]  /*2370*/  @P2 LOP3.LUT R19, R19, 0x1, RZ, 0xfc, !PT ;  /* 0x0000000113132812 */ /* 0x000fe200078efcff */
[----:B------:R-:W-:-:S07]  /*2380*/  IMAD.IADD R58, R6, 0x1, R4 ;  /* 0x00000001063a7824 */ /* 0x000fce00078e0204 */
.L_x_15895:
        /* <DEDUP_REMOVED lines=55> */
[----:B------:R-:W-:-:S04]  /*2700*/  IMAD.WIDE.U32 R6, R156, UR4, R4 ;  /* 0x000000049c067c25 */ /* 0x000fc8000f8e0004 */
[----:B------:R-:W-:Y:S01]  /*2710*/  IMAD R13, R156, UR5, R7 ;  /* 0x000000059c0d7c24 */ /* 0x000fe2000f8e0207 */
[----:B------:R-:W-:Y:S01]  /*2720*/  IADD3 R71, P4, R6, UR6, RZ ;  /* 0x0000000606477c10 */ /* 0x000fe2000ff9e0ff */
[----:B------:R-:W-:-:S03]  /*2730*/  IMAD.WIDE.U32 R4, R36, R33, RZ ;  /* 0x0000002124047225 */ /* 0x000fc600078e00ff */
[----:B------:R-:W-:Y:S01]  /*2740*/  IADD3.X R13, R13, UR7, RZ, P4, !PT ;  /* 0x000000070d0d7c10 */ /* 0x000fe2000a7fe4ff */
[----:B------:R-:W-:-:S04]  /*2750*/  IMAD R9, R15, R36, R9 ;  /* 0x000000240f097224 */ /* 0x000fc800078e0209 */
[----:B------:R-:W-:Y:S01]  /*2760*/  IMAD.IADD R6, R5, 0x1, R9 ;  /* 0x0000000105067824 */ /* 0x000fe200078e0209 */
[----:B------:R-:W-:Y:S06]  /*2770*/  @!P3 BRA `(.L_x_15865) ;  /* 0x0000001000b0b947 */ /* 0x000fec0003800000 */
        /* <DEDUP_REMOVED lines=13> */
[----:B------:R-:W2:Y:S01]  /*2850*/  LDL.64 R66, [R1+0x10] ;  /* 0x0000100001427983 */ /* 0x000ea20000100a00 */
[----:B------:R-:W-:-:S03]  /*2860*/  ULDC.64 UR4, c[0x0][0x3e8] ;  /* 0x0000fa0000047ab9 */ /* 0x000fc60000000a00 */
[----:B------:R-:W3:Y:S01]  /*2870*/  LDL R10, [R1+0x20] ;  /* 0x00002000010a7983 */ /* 0x000ee20000100800 */
[----:B------:R-:W-:Y:S01]  /*2880*/  IADD3 R4, P4, P5, R20, UR4, R4 ;  /* 0x0000000414047c10 */ /* 0x000fe2000fd9e004 */
[----:B------:R-:W-:Y:S02]  /*2890*/  IMAD.MOV.U32 R7, RZ, RZ, R52 ;  /* 0x000000ffff077224 */ /* 0x000fe400078e0034 */
[----:B------:R-:W-:Y:S01]  /*28a0*/  IMAD R9, R49, R33, RZ ;  /* 0x0000002131097224 */ /* 0x000fe200078e02ff */
[----:B------:R-:W-:Y:S01]  /*28b0*/  IADD3.X R5, R50, UR5, R6, P4, P5 ;  /* 0x0000000532057c10 */ /* 0x000fe2000a7ea406 */
[----:B------:R-:W-:Y:S01]  /*28c0*/  IMAD.MOV.U32 R6, RZ, RZ, R38 ;  /* 0x000000ffff067224 */ /* 0x000fe200078e0026 */
[----:B------:R-:W-:Y:S01]  /*28d0*/  ULDC.64 UR4, c[0x0][0x400] ;  /* 0x0001000000047ab9 */ /* 0x000fe20000000a00 */
[-C--:B------:R-:W-:Y:S02]  /*28e0*/  IMAD R9, R15, R42.reuse, R9 ;  /* 0x0000002a0f097224 */ /* 0x080fe400078e0209 */
[----:B------:R-:W-:-:S03]  /*28f0*/  IMAD.WIDE.U32 R6, R33, R42, R6 ;  /* 0x0000002a21067225 */ /* 0x000fc600078e0006 */
[----:B------:R-:W-:-:S04]  /*2900*/  IADD3 R6, P4, R6, UR4, RZ ;  /* 0x0000000406067c10 */ /* 0x000fc8000ff9e0ff */
[----:B------:R-:W-:Y:S02]  /*2910*/  IADD3.X R7, R7, UR5, R9, P4, !PT ;  /* 0x0000000507077c10 */ /* 0x000fe4000a7fe409 */
        /* <DEDUP_REMOVED lines=8> */
.L_x_15867:
[----:B------:R-:W-:Y:S05]  /*29a0*/  BSYNC B1 ;  /* 0x0000000000017941 */ /* 0x000fea0003800000 */
.L_x_15866:
[----:B0-----:R-:W2:Y:S01]  /*29b0*/  LDL R4, [R1] ;  /* 0x0000000001047983 */ /* 0x001ea20000100800 */
[----:B-----5:R-:W-:Y:S01]  /*29c0*/  IMAD.MOV.U32 R70, RZ, RZ, R8 ;  /* 0x000000ffff467224 */ /* 0x020fe200078e0008 */
[----:B------:R-:W-:Y:S01]  /*29d0*/  MOV R74, R56 ;  /* 0x00000038004a7202 */ /* 0x000fe20000000f00 */
[----:B------:R-:W-:Y:S02]  /*29e0*/  IMAD.MOV.U32 R73, RZ, RZ, R30 ;  /* 0x000000ffff497224 */ /* 0x000fe400078e001e */
[----:B------:R-:W-:Y:S01]  /*29f0*/  IMAD.MOV.U32 R72, RZ, RZ, R28 ;  /* 0x000000ffff487224 */ /* 0x000fe200078e001c */
[----:B--2---:R-:W-:-:S13]  /*2a00*/  ISETP.NE.AND P4, PT, R4, 0x3, PT ;  /* 0x000000030400780c */ /* 0x004fda0003f85270 */
[----:B------:R-:W-:Y:S05]  /*2a10*/  @!P4 BRA `(.L_x_15868) ;  /* 0x000000000004c947 */ /* 0x000fea0003800000 */
[----:B------:R-:W-:Y:S01]  /*2a20*/  BPT.TRAP 0x1 ;  /* 0x000000040000795c */ /* 0x000fe20000300000 */
.L_x_15868:
[----:B------:R-:W2:Y:S01]  /*2a30*/  LDL R4, [R1+0x8] ;  /* 0x0000080001047983 */ /* 0x000ea20000100800 */
[----:B------:R-:W-:Y:S01]  /*2a40*/  IMAD R66, R22, 0x8, R18 ;  /* 0x0000000816427824 */ /* 0x000fe200078e0212 */
[----:B------:R-:W-:Y:S01]  /*2a50*/  BSSY B1, `(.L_x_15869) ;  /* 0x0000004000017945 */ /* 0x000fe20003800000 */
[----:B--2---:R-:W-:-:S04]  /*2a60*/  SHF.L.U32 R67, R4, 0x1f, RZ ;  /* 0x0000001f04437819 */ /* 0x004fc800000006ff */
[----:B------:R-:W0:Y:S02]  /*2a70*/  SYNCS.PHASECHK.TRANS64.TRYWAIT P5, [R66+URZ+0x13290], R67 ;  /* 0x01329043420075a7 */ /* 0x000e2400080a017f */
[----:B0-----:R-:W-:Y:S05]  /*2a80*/  @!P5 BRA `(.L_x_15870) ;  /* 0x0000019c0084d947 */ /* 0x001fea0003800000 */
.L_x_16115:
[----:B------:R-:W-:Y:S05]  /*2a90*/  BSYNC B1 ;  /* 0x0000000000017941 */ /* 0x000fea0003800000 */
.L_x_15869:
[----:B------:R-:W-:-:S03]  /*2aa0*/  UMOV UR4, 0xffffffff ;  /* 0xffffffff00047882 */ /* 0x000fc60000000000 */
[----:B------:R-:W-:Y:S05]  /*2ab0*/  BRA.DIV UR4, `(.L_x_15871) ;  /* 0x0000019e048c7947 */ /* 0x000fea000b800000 */
[----:B------:R1:W2:Y:S04]  /*2ac0*/  SHFL.IDX PT, R69, R13, RZ, 0x1e1f ;  /* 0x001e1fff0d457589 */ /* 0x0002a800000e0000 */
[----:B------:R1:W3:Y:S02]  /*2ad0*/  SHFL.IDX PT, R14, R71, RZ, 0x1e1f ;  /* 0x001e1fff470e7589 */ /* 0x0002e400000e0000 */
.L_x_16119:
[----:B------:R-:W-:Y:S05]  /*2ae0*/  @P3 BRA `(.L_x_15872) ;  /* 0x0000002400383947 */ /* 0x000fea0003800000 */
[----:B------:R-:W-:Y:S01]  /*2af0*/  LOP3.LUT P5, RZ, R19, 0x2, RZ, 0xc0, !PT ;  /* 0x0000000213ff7812 */ /* 0x000fe200078ac0ff */
[----:B------:R-:W-:-:S12]  /*2b00*/  BSSY B1, `(.L_x_15873) ;  /* 0x0000076000017945 */ /* 0x000fd80003800000 */
[----:B------:R-:W-:Y:S05]  /*2b10*/  @P5 BRA `(.L_x_15874) ;  /* 0x0000000400d05947 */ /* 0x000fea0003800000 */
[----:B-1----:R-:W4:Y:S01]  /*2b20*/  LDL.64 R12, [R1+0x10] ;  /* 0x00001000010c7983 */ /* 0x002f220000100a00 */
[----:B---3--:R-:W-:Y:S01]  /*2b30*/  IADD3 R10, P3, R16, R14, RZ ;  /* 0x0000000e100a7210 */ /* 0x008fe20007f7e0ff */
[----:B------:R-:W-:Y:S02]  /*2b40*/  BSSY B2, `(.L_x_15875) ;  /* 0x0000070000027945 */ /* 0x000fe40003800000 */
[----:B------:R1:W3:Y:S02]  /*2b50*/  LDS.128 R4, [R62+0xe000] ;  /* 0x00e000003e047984 */ /* 0x0002e40000000c00 */
[----:B--2---:R-:W-:Y:S01]  /*2b60*/  IMAD.X R11, R69, 0x1, R17, P3 ;  /* 0x00000001450b7824 */ /* 0x004fe200018e0611 */
[----:B----4-:R-:W-:-:S13]  /*2b70*/  ISETP.GE.AND P3, PT, R12, R68, PT ;  /* 0x000000440c00720c */ /* 0x010fda0003f66270 */
[----:B-1-3--:R-:W-:Y:S05]  /*2b80*/  @P3 BRA `(.L_x_15876) ;  /* 0x0000000400ac3947 */ /* 0x00afea0003800000 */
        /* <DEDUP_REMOVED lines=107> */
.L_x_15876:
[----:B------:R-:W-:Y:S05]  /*3240*/  BSYNC B2 ;  /* 0x0000000000027941 */ /* 0x000fea0003800000 */
.L_x_15875:
[----:B------:R4:W-:Y:S02]  /*3250*/  ST.E.128 desc[UR40][R10.64], R4 ;  /* 0x000000040a007985 */ /* 0x0009e4000c101d28 */
.L_x_15874:
[----:B------:R-:W-:Y:S05]  /*3260*/  BSYNC B1 ;  /* 0x0000000000017941 */ /* 0x000fea0003800000 */
.L_x_15873:
[----:B------:R-:W-:-:S13]  /*3270*/  LOP3.LUT P3, RZ, R19, 0x1, RZ, 0xc0, !PT ;  /* 0x0000000113ff7812 */ /* 0x000fda000786c0ff */
[----:B------:R-:W-:Y:S05]  /*3280*/  @P3 BRA `(.L_x_15872) ;  /* 0x0000001c00503947 */ /* 0x000fea0003800000 */
[----:B----4-:R-:W4:Y:S04]  /*3290*/  LDL R10, [R1+0x28] ;  /* 0x00002800010a7983 */ /* 0x010f280000100800 */
[----:B------:R-:W3:Y:S04]  /*32a0*/  LDL R7, [R1+0x4] ;  /* 0x0000040001077983 */ /* 0x000ee80000100800 */
[----:B------:R-:W2:Y:S04]  /*32b0*/  LDL R6, [R1+0x1c] ;  /* 0x00001c0001067983 */ /* 0x000ea80000100800 */
[----:B------:R-:W5:Y:S01]  /*32c0*/  LDL R12, [R1+0x20] ;  /* 0x00002000010c7983 */ /* 0x000f620000100800 */
[----:B------:R-:W-:Y:S01]  /*32d0*/  IMAD.MOV.U32 R5, RZ, RZ, 0x20 ;  /* 0x00000020ff057424 */ /* 0x000fe200078e00ff */
[----:B------:R-:W-:Y:S01]  /*32e0*/  BSSY B1, `(.L_x_15877) ;  /* 0x0000073000017945 */ /* 0x000fe20003800000 */
[----:B------:R-:W-:-:S03]  /*32f0*/  IMAD R4, R22, 0x2800, RZ ;  /* 0x0000280016047824 */ /* 0x000fc600078e02ff */
[----:B------:R-:W-:-:S04]  /*3300*/  SEL R5, R5, 0xffffffe0, !P1 ;  /* 0xffffffe005057807 */ /* 0x000fc80004800000 */
[----:B----4-:R-:W-:Y:S02]  /*3310*/  IADD3 R5, R5, R10, R4 ;  /* 0x0000000a05057210 */ /* 0x010fe40007ffe004 */
[----:B---3--:R-:W-:-:S03]  /*3320*/  IADD3 R10, P3, R7, R14, RZ ;  /* 0x0000000e070a7210 */ /* 0x008fc60007f7e0ff */
[----:B------:R-:W-:Y:S02]  /*3330*/  IMAD.IADD R4, R18, 0x1, R5 ;  /* 0x0000000112047824 */ /* 0x000fe400078e0205 */
[----:B--2---:R-:W-:-:S04]  /*3340*/  IMAD.X R11, R69, 0x1, R6, P3 ;  /* 0x00000001450b7824 */ /* 0x004fc800018e0606 */
[----:B------:R-:W2:Y:S01]  /*3350*/  LDS.128 R4, [R4+0xe000] ;  /* 0x00e0000004047984 */ /* 0x000ea20000000c00 */
[----:B-----5:R-:W-:-:S13]  /*3360*/  ISETP.GE.AND P3, PT, R12, R68, PT ;  /* 0x000000440c00720c */ /* 0x020fda0003f66270 */
[----:B------:R-:W-:Y:S05]  /*3370*/  @P3 BRA `(.L_x_15878) ;  /* 0x0000000400a43947 */ /* 0x000fea0003800000 */
[----:B------:R-:W-:Y:S02]  /*3380*/  SHF.R.U32.HI R15, RZ, 0x8, R29 ;  /* 0x00000008ff0f7819 */ /* 0x000fe4000001161d */
[----:B-1----:R-:W-:Y:S02]  /*3390*/  SHF.R.U32.HI R13, RZ, 0x8, R9 ;  /* 0x00000008ff0d7819 */ /* 0x002fe40000011609 */
[----:B------:R-:W-:Y:S01]  /*33a0*/  LOP3.LUT R12, R29, 0xff0000ff, RZ, 0xc0, !PT ;  /* 0xff0000ff1d0c7812 */ /* 0x000fe200078ec0ff */
[----:B------:R-:W-:Y:S01]  /*33b0*/  IMAD.SHL.U32 R15, R15, 0x100, RZ ;  /* 0x000001000f0f7824 */ /* 0x000fe200078e00ff */
[----:B------:R-:W-:Y:S01]  /*33c0*/  SHF.R.U32.HI R14, RZ, 0x10, R29 ;  /* 0x00000010ff0e7819 */ /* 0x000fe2000001161d */
[----:B------:R-:W-:Y:S01]  /*33d0*/  IMAD.SHL.U32 R13, R13, 0x100, RZ ;  /* 0x000001000d0d7824 */ /* 0x000fe200078e00ff */
[----:B------:R-:W-:Y:S02]  /*33e0*/  SHF.R.U32.HI R31, RZ, 0x18, R9 ;  /* 0x00000018ff1f7819 */ /* 0x000fe40000011609 */
[----:B------:R-:W-:-:S02]  /*33f0*/  LOP3.LUT R8, R9, 0xff, RZ, 0xc0, !PT ;  /* 0x000000ff09087812 */ /* 0x000fc400078ec0ff */
[----:B------:R-:W-:Y:S01]  /*3400*/  SHF.R.U32.HI R28, RZ, 0x10, R9 ;  /* 0x00000010ff1c7819 */ /* 0x000fe20000011609 */
[----:B--2---:R-:W-:Y:S01]  /*3410*/  IMAD.MOV.U32 R9, RZ, RZ, R4 ;  /* 0x000000ffff097224 */ /* 0x004fe200078e0004 */
[----:B------:R-:W-:Y:S01]  /*3420*/  LOP3.LUT R12, R12, 0xff00, R15, 0xf8, !PT ;  /* 0x0000ff000c0c7812 */ /* 0x000fe200078ef80f */
[----:B------:R-:W-:Y:S01]  /*3430*/  IMAD.U32 R15, R14, 0x10000, RZ ;  /* 0x000100000e0f7824 */ /* 0x000fe200078e00ff */
        /* <DEDUP_REMOVED lines=93> */
.L_x_15878:
[----:B------:R-:W-:Y:S05]  /*3a10*/  BSYNC B1 ;  /* 0x0000000000017941 */ /* 0x000fea0003800000 */
.L_x_15877:
[----:B--2---:R2:W-:Y:S01]  /*3a20*/  ST.E.128 desc[UR40][R10.64], R4 ;  /* 0x000000040a007985 */ /* 0x0045e2000c101d28 */
[----:B------:R-:W-:Y:S05]  /*3a30*/  BRA `(.L_x_15872) ;  /* 0x0000001400647947 */ /* 0x000fea0003800000 */
.L_x_15865:
[----:B------:R-:W0:Y:S01]  /*3a40*/  S2R R7, SR_TID.X ;  /* 0x0000000000077919 */ /* 0x000e220000002100 */
[----:B------:R-:W-:Y:S01]  /*3a50*/  IMAD R65, R33, -0xa0, R2 ;  /* 0xffffff6021417824 */ /* 0x000fe200078e0202 */
[----:B------:R-:W2:Y:S04]  /*3a60*/  LDL R12, [R1] ;  /* 0x00000000010c7983 */ /* 0x000ea80000100800 */
        /* <DEDUP_REMOVED lines=31> */
.L_x_15879:
[----:B------:R-:W2:Y:S01]  /*3c60*/  LDL R8, [R1+0x8] ;  /* 0x0000080001087983 */ /* 0x000ea20000100800 */
[----:B------:R-:W-:Y:S01]  /*3c70*/  IMAD R66, R22, 0x8, R18 ;  /* 0x0000000816427824 */ /* 0x000fe200078e0212 */
[----:B------:R-:W-:Y:S01]  /*3c80*/  BSSY B1, `(.L_x_15880) ;  /* 0x0000004000017945 */ /* 0x000fe20003800000 */
[----:B--2---:R-:W-:-:S04]  /*3c90*/  SHF.L.U32 R67, R8, 0x1f, RZ ;  /* 0x0000001f08437819 */ /* 0x004fc800000006ff */
[----:B------:R-:W0:Y:S02]  /*3ca0*/  SYNCS.PHASECHK.TRANS64.TRYWAIT P6, [R66+URZ+0x13290], R67 ;  /* 0x01329043420075a7 */ /* 0x000e2400080c017f */
[----:B0-----:R-:W-:Y:S05]  /*3cb0*/  @!P6 BRA `(.L_x_15881) ;  /* 0x0000018c0050e947 */ /* 0x001fea0003800000 */
.L_x_16120:
[----:B------:R-:W-:Y:S05]  /*3cc0*/  BSYNC B1 ;  /* 0x0000000000017941 */ /* 0x000fea0003800000 */
.L_x_15880:
[----:B------:R-:W-:-:S03]  /*3cd0*/  UMOV UR4, 0xffffffff ;  /* 0xffffffff00047882 */ /* 0x000fc60000000000 */
[----:B------:R-:W-:Y:S05]  /*3ce0*/  BRA.DIV UR4, `(.L_x_15882) ;  /* 0x0000018e04587947 */ /* 0x000fea000b800000 */
[----:B------:R1:W2:Y:S04]  /*3cf0*/  SHFL.IDX PT, R69, R13, RZ, 0x1e1f ;  /* 0x001e1fff0d457589 */ /* 0x0002a800000e0000 */
[----:B------:R-:W3:Y:S02]  /*3d00*/  SHFL.IDX PT, R71, R71, RZ, 0x1e1f ;  /* 0x001e1fff47477589 */ /* 0x000ee400000e0000 */
.L_x_16124:
        /* <DEDUP_REMOVED lines=12> */
[----:B------:R-:W-:-:S04]  /*3dd0*/  LEA.HI R9, R9, R8, RZ, 0x5 ;  /* 0x0000000809097211 */ /* 0x000fc800078f28ff */
[----:B------:R-:W-:-:S04]  /*3de0*/  SHF.R.S32.HI R9, RZ, 0x5, R9 ;  /* 0x00000005ff097819 */ /* 0x000fc80000011409 */
[----:B------:R-:W-:-:S05]  /*3df0*/  LEA.HI.SX32 R9, R44, R9, 0x1c ;  /* 0x000000092c097211 */ /* 0x000fca00078fe2ff */
[----:B------:R-:W-:Y:S02]  /*3e00*/  IMAD.SHL.U32 R68, R9, 0x10, RZ ;  /* 0x0000001009447824 */ /* 0x000fe400078e00ff */
[----:B------:R-:W-:-:S04]  /*3e10*/  IMAD R9, R22, 0x2800, R58 ;  /* 0x0000280016097824 */ /* 0x000fc800078e023a */
[----:B------:R-:W-:Y:S01]  /*3e20*/  IMAD.IADD R9, R18, 0x1, R9 ;  /* 0x0000000112097824 */ /* 0x000fe200078e0209 */
        /* <DEDUP_REMOVED lines=22> */
[----:B------:R-:W-:-:S02]  /*3f90*/  LOP3.LUT R30, R29, 0xff, RZ, 0xc0, !PT ;  /* 0x000000ff1d1e7812 */ /* 0x000fc400078ec0ff */
[----:B------:R-:W-:Y:S02]  /*3fa0*/  SHF.R.U32.HI R82, RZ, 0x10, R5 ;  /* 0x00000010ff527819 */ /* 0x000fe40000011605 */
[----:B------:R-:W-:Y:S02]  /*3fb0*/  PRMT R4, R85, 0x654, R4 ;  /* 0x0000065455047816 */ /* 0x000fe40000000004 */
[----:B------:R-:W-:Y:S02]  /*3fc0*/  SHF.R.U32.HI R79, RZ, 0x8, R29 ;  /* 0x00000008ff4f7819 */ /* 0x000fe4000001161d */
[----:B------:R-:W-:Y:S01]  /*3fd0*/  PRMT R30, R77, 0x654, R30 ;  /* 0x000006544d1e7816 */ /* 0x000fe2000000001e */
[----:B------:R-:W-:Y:S01]  /*3fe0*/  IMAD.SHL.U32 R77, R80, 0x100, RZ ;  /* 0x00000100504d7824 */ /* 0x000fe200078e00ff */
[----:B------:R-:W-:Y:S01]  /*3ff0*/  LOP3.LUT R4, R4, 0xff00, R31, 0xf8, !PT ;  /* 0x0000ff0004047812 */ /* 0x000fe200078ef81f */
[----:B------:R-:W-:Y:S01]  /*4000*/  IMAD.U32 R31, R82, 0x10000, RZ ;  /* 0x00010000521f7824 */ /* 0x000fe200078e00ff */
[----:B------:R-:W-:Y:S01]  /*4010*/  PRMT R6, R83, 0x654, R6 ;  /* 0x0000065453067816 */ /* 0x000fe20000000006 */
[----:B------:R-:W-:Y:S01]  /*4020*/  IMAD.SHL.U32 R79, R79, 0x100, RZ ;  /* 0x000001004f4f7824 */ /* 0x000fe200078e00ff */
[----:B------:R-:W-:Y:S01]  /*4030*/  SHF.R.U32.HI R5, RZ, 0x10, R29 ;  /* 0x00000010ff057819 */ /* 0x000fe2000001161d */
[----:B-1----:R-:W-:Y:S01]  /*4040*/  IMAD.MOV.U32 R29, RZ, RZ, R12 ;  /* 0x000000ffff1d7224 */ /* 0x002fe200078e000c */
        /* <DEDUP_REMOVED lines=70> */
[----:B------:R-:W-:Y:S01]  /*44b0*/  F2FP.F16.E4M3.UNPACK_B R72, R14 ;  /* 0x0000000eff48723e */ /* 0x000fe200020006ff */
[-C--:B------:R-:W-:Y:S01]  /*44c0*/  FFMA.FTZ R91, R78, R81.reuse, -R83 ;  /* 0x000000514e5b7223 */ /* 0x080fe20000010853 */
[----:B------:R-:W-:Y:S02]  /*44d0*/  HADD2.F32 R14, -RZ, R10.H0_H0 ;  /* 0x2000000aff0e7230 */ /* 0x000fe40000004100 */
[----:B------:R-:W-:Y:S01]  /*44e0*/  FFMA.FTZ R93, R80, R81, R85 ;  /* 0x00000051505d7223 */ /* 0x000fe20000010055 */
[----:B------:R-:W-:-:S02]  /*44f0*/  HADD2.F32 R83, -RZ, R76.H0_H0 ;  /* 0x2000004cff537230 */ /* 0x000fc40000004100 */
[----:B------:R-:W-:Y:S01]  /*4500*/  FFMA.FTZ R84, R79, R82, R84 ;  /* 0x000000524f547223 */ /* 0x000fe20000010054 */
[----:B------:R-:W-:Y:S01]  /*4510*/  HADD2.F32 R85, -RZ, R76.H1_H1 ;  /* 0x3000004cff557230 */ /* 0x000fe20000004100 */
[----:B------:R-:W-:Y:S01]  /*4520*/  F2FP.F16.E4M3.UNPACK_B R76, R70 ;  /* 0x00000046ff4c723e */ /* 0x000fe200020006ff */
[--C-:B------:R-:W-:Y:S01]  /*4530*/  HADD2.F32 R70, -RZ, R72.reuse.H0_H0 ;  /* 0x20000048ff467230 */ /* 0x100fe20000004100 */
[----:B------:R-:W-:Y:S01]  /*4540*/  F2FP.SATFINITE.E4M3.F32.PACK_AB_MERGE_C R12, R31, R12, RZ ;  /* 0x0000000c1f0c723e */ /* 0x000fe200048070ff */
[----:B------:R-:W-:Y:S01]  /*4550*/  HADD2.F32 R72, -RZ, R72.H1_H1 ;  /* 0x30000048ff487230 */ /* 0x000fe20000004100 */
[----:B------:R-:W-:Y:S01]  /*4560*/  F2FP.F16.E4M3.UNPACK_B R31, R13 ;  /* 0x0000000dff1f723e */ /* 0x000fe200020006ff */
[----:B------:R-:W-:Y:S02]  /*4570*/  HADD2.F32 R79, -RZ, R76.H0_H0 ;  /* 0x2000004cff4f7230 */ /* 0x000fe40000004100 */
[----:B------:R-:W-:Y:S01]  /*4580*/  FMUL.FTZ R87, R70, R83 ;  /* 0x0000005346577220 */ /* 0x000fe20000410000 */
[----:B------:R-:W-:-:S02]  /*4590*/  HADD2.F32 R10, -RZ, R10.H1_H1 ;  /* 0x3000000aff0a7230 */ /* 0x000fc40000004100 */
[----:B------:R-:W-:Y:S01]  /*45a0*/  FMUL.FTZ R83, R14, R83 ;  /* 0x000000530e537220 */ /* 0x000fe20000410000 */
[----:B------:R-:W-:Y:S01]  /*45b0*/  HADD2.F32 R81, -RZ, R76.H1_H1 ;  /* 0x3000004cff517230 */ /* 0x000fe20000004100 */
[----:B------:R-:W-:Y:S01]  /*45c0*/  F2FP.F16.E4M3.UNPACK_B R76, R7 ;  /* 0x00000007ff4c723e */ /* 0x000fe200020006ff */
[----:B------:R-:W-:Y:S01]  /*45d0*/  FMUL.FTZ R89, R72, R85 ;  /* 0x0000005548597220 */ /* 0x000fe20000410000 */
[----:B------:R-:W-:Y:S01]  /*45e0*/  F2FP.F16.E4M3.UNPACK_B R29, R9 ;  /* 0x00000009ff1d723e */ /* 0x000fe200020006ff */
[----:B------:R-:W-:Y:S01]  /*45f0*/  FFMA.FTZ R87, R14, R79, -R87 ;  /* 0x0000004f0e577223 */ /* 0x000fe20000010857 */
[----:B------:R-:W-:Y:S01]  /*4600*/  F2FP.SATFINITE.E4M3.F32.PACK_AB_MERGE_C R91, R91, R74, RZ ;  /* 0x0000004a5b5b723e */ /* 0x000fe200048070ff */
[----:B------:R-:W-:Y:S01]  /*4610*/  FMUL.FTZ R85, R10, R85 ;  /* 0x000000550a557220 */ /* 0x000fe20000410000 */
[----:B------:R-:W-:Y:S01]  /*4620*/  FFMA.FTZ R14, R70, R79, R83 ;  /* 0x0000004f460e7223 */ /* 0x000fe20000010053 */
[----:B------:R-:W-:Y:S01]  /*4630*/  F2FP.SATFINITE.E4M3.F32.PACK_AB_MERGE_C R8, R75, R28, R8 ;  /* 0x0000001c4b08723e */ /* 0x000fe20004807008 */
[----:B------:R-:W-:Y:S01]  /*4640*/  HADD2.F32 R70, -RZ, R31.H0_H0 ;  /* 0x2000001fff467230 */ /* 0x000fe20000004100 */
[----:B------:R-:W-:Y:S01]  /*4650*/  F2FP.SATFINITE.E4M3.F32.PACK_AB_MERGE_C R12, R77, R30, R12 ;  /* 0x0000001e4d0c723e */ /* 0x000fe2000480700c */
[----:B------:R-:W-:Y:S01]  /*4660*/  HADD2.F32 R77, -RZ, R76.H0_H0 ;  /* 0x2000004cff4d7230 */ /* 0x000fe20000004100 */
[----:B------:R-:W-:Y:S01]  /*4670*/  F2FP.F16.E4M3.UNPACK_B R74, R6 ;  /* 0x00000006ff4a723e */ /* 0x000fe200020006ff */
[----:B------:R-:W-:-:S02]  /*4680*/  HADD2.F32 R28, -RZ, R29.H0_H0 ;  /* 0x2000001dff1c7230 */ /* 0x000fc40000004100 */
[----:B------:R-:W-:Y:S01]  /*4690*/  FFMA.FTZ R85, R72, R81, R85 ;  /* 0x0000005148557223 */ /* 0x000fe20000010055 */
[----:B------:R-:W-:Y:S02]  /*46a0*/  HADD2.F32 R72, -RZ, R31.H1_H1 ;  /* 0x3000001fff487230 */ /* 0x000fe40000004100 */
        /* <DEDUP_REMOVED lines=8> */
[----:B------:R-:W-:-:S02]  /*4730*/  HADD2.F32 R75, -RZ, R74.H1_H1 ;  /* 0x3000004aff4b7230 */ /* 0x000fc40000004100 */
        /* <DEDUP_REMOVED lines=8> */
[----:B------:R-:W-:Y:S02]  /*47c0*/  HADD2.F32 R75, -RZ, R74.H0_H0 ;  /* 0x2000004aff4b7230 */ /* 0x000fe40000004100 */
[----:B------:R-:W-:Y:S01]  /*47d0*/  FFMA.FTZ R10, R10, R81, -R89 ;  /* 0x000000510a0a7223 */ /* 0x000fe20000010859 */
[----:B------:R-:W-:Y:S01]  /*47e0*/  HADD2.F32 R7, -RZ, R31.H0_H0 ;  /* 0x2000001fff077230 */ /* 0x000fe20000004100 */
[----:B------:R-:W-:Y:S01]  /*47f0*/  F2FP.F16.E4M3.UNPACK_B R81, R5.H1 ;  /* 0x00000005ff51723e */ /* 0x000fe200030006ff */
[----:B------:R-:W-:-:S02]  /*4800*/  HADD2.F32 R72, -RZ, R13.H1_H1 ;  /* 0x3000000dff487230 */ /* 0x000fc40000004100 */
[CC--:B------:R-:W-:Y:S01]  /*4810*/  FMUL.FTZ R76, R70.reuse, R75.reuse ;  /* 0x0000004b464c7220 */ /* 0x0c0fe20000410000 */
[----:B------:R-:W-:Y:S02]  /*4820*/  HADD2.F32 R13, -RZ, R6.H0_H0 ;  /* 0x20000006ff0d7230 */ /* 0x000fe40000004100 */
[C---:B------:R-:W-:Y:S01]  /*4830*/  FMUL.FTZ R77, R7.reuse, R75 ;  /* 0x0000004b074d7220 */ /* 0x040fe20000410000 */
[----:B------:R-:W-:Y:S01]  /*4840*/  HADD2.F32 R31, -RZ, R31.H1_H1 ;  /* 0x3000001fff1f7230 */ /* 0x000fe20000004100 */
[----:B------:R-:W-:Y:S01]  /*4850*/  F2FP.F16.E4M3.UNPACK_B R80, R5 ;  /* 0x00000005ff50723e */ /* 0x000fe200020006ff */
[----:B------:R-:W-:Y:S01]  /*4860*/  HADD2.F32 R74, -RZ, R74.H1_H1 ;  /* 0x3000004aff4a7230 */ /* 0x000fe20000004100 */
[----:B------:R-:W-:Y:S01]  /*4870*/  F2FP.F16.E4M3.UNPACK_B R5, R4 ;  /* 0x00000004ff05723e */ /* 0x000fe200020006ff */
        /* <DEDUP_REMOVED lines=17> */
[----:B------:R-:W-:Y:S01]  /*4990*/  F2FP.SATFINITE.E4M3.F32.PACK_AB_MERGE_C R10, R10, R87, R91 ;  /* 0x000000570a0a723e */ /* 0x000fe2000480705b */
[----:B------:R-:W-:Y:S01]  /*49a0*/  HADD2.F32 R72, -RZ, R11.H0_H0 ;  /* 0x2000000bff487230 */ /* 0x000fe20000004100 */
[----:B------:R-:W-:Y:S01]  /*49b0*/  F2FP.SATFINITE.E4M3.F32.PACK_AB_MERGE_C R84, R93, R84, RZ ;  /* 0x000000545d54723e */ /* 0x000fe200048070ff */
[----:B------:R-:W-:-:S02]  /*49c0*/  HADD2.F32 R79, -RZ, R77.H0_H0 ;  /* 0x2000004dff4f7230 */ /* 0x000fc40000004100 */
[-C--:B------:R-:W-:Y:S01]  /*49d0*/  FMUL.FTZ R87, R4, R83.reuse ;  /* 0x0000005304577220 */ /* 0x080fe20000410000 */
[----:B------:R-:W-:Y:S01]  /*49e0*/  HADD2.F32 R15, -RZ, R31.H0_H0 ;  /* 0x2000001fff0f7230 */ /* 0x000fe20000004100 */
[----:B------:R-:W-:Y:S01]  /*49f0*/  F2FP.SATFINITE.E4M3.F32.PACK_AB_MERGE_C R14, R85, R14, R84 ;  /* 0x0000000e550e723e */ /* 0x000fe20004807054 */
[C---:B------:R-:W-:Y:S01]  /*4a00*/  FMUL.FTZ R83, R72.reuse, R83 ;  /* 0x0000005348537220 */ /* 0x040fe20000410000 */
[-C--:B------:R-:W-:Y:S01]  /*4a10*/  FFMA.FTZ R87, R72, R79.reuse, -R87 ;  /* 0x0000004f48577223 */ /* 0x080fe20000010857 */
        /* <DEDUP_REMOVED lines=12> */
[----:B------:R-:W-:Y:S01]  /*4ae0*/  HADD2.F32 R80, -RZ, R80.H1_H1 ;  /* 0x30000050ff507230 */ /* 0x000fe20000004100 */
[----:B------:R-:W-:Y:S01]  /*4af0*/  F2FP.SATFINITE.E4M3.F32.PACK_AB_MERGE_C R6, R13, R6, RZ ;  /* 0x000000060d06723e */ /* 0x000fe200048070ff */
[----:B------:R-:W-:Y:S01]  /*4b00*/  HADD2.F32 R4, -RZ, R77.H1_H1 ;  /* 0x3000004dff047230 */ /* 0x000fe20000004100 */
[----:B------:R-:W-:Y:S01]  /*4b10*/  F2FP.SATFINITE.E4M3.F32.PACK_AB_MERGE_C R7, R70, R7, RZ ;  /* 0x000000074607723e */ /* 0x000fe200048070ff */
[----:B------:R-:W-:-:S02]  /*4b20*/  HADD2.F32 R5, -RZ, R5.H1_H1 ;  /* 0x30000005ff057230 */ /* 0x000fc40000004100 */
[CC--:B------:R-:W-:Y:S01]  /*4b30*/  FMUL.FTZ R72, R74.reuse, R80.reuse ;  /* 0x000000504a487220 */ /* 0x0c0fe20000410000 */
[----:B------:R-:W-:Y:S01]  /*4b40*/  FMUL.FTZ R15, R31, R80 ;  /* 0x000000501f0f7220 */ /* 0x000fe20000410000 */
[-C--:B------:R-:W-:Y:S01]  /*4b50*/  FFMA.FTZ R76, R11, R4.reuse, -R76 ;  /* 0x000000040b4c7223 */ /* 0x080fe2000001084c */
[----:B------:R-:W-:Y:S01]  /*4b60*/  FFMA.FTZ R78, R75, R4, R78 ;  /* 0x000000044b4e7223 */ /* 0x000fe2000001004e */
[-C--:B------:R-:W-:Y:S01]  /*4b70*/  FFMA.FTZ R31, R31, R5.reuse, -R72 ;  /* 0x000000051f1f7223 */ /* 0x080fe20000010848 */
[----:B------:R-:W-:Y:S01]  /*4b80*/  FFMA.FTZ R74, R74, R5, R15 ;  /* 0x000000054a4a7223 */ /* 0x000fe2000001000f */
[----:B------:R-:W-:Y:S02]  /*4b90*/  F2FP.SATFINITE.E4M3.F32.PACK_AB_MERGE_C R9, R9, R28, R6 ;  /* 0x0000001c0909723e */ /* 0x000fe40004807006 */
[----:B------:R-:W-:Y:S02]  /*4ba0*/  F2FP.SATFINITE.E4M3.F32.PACK_AB_MERGE_C R76, R76, R87, RZ ;  /* 0x000000574c4c723e */ /* 0x000fe400048070ff */
[----:B------:R-:W-:-:S02]  /*4bb0*/  F2FP.SATFINITE.E4M3.F32.PACK_AB_MERGE_C R78, R78, R83, RZ ;  /* 0x000000534e4e723e */ /* 0x000fc400048070ff */
[----:B------:R-:W-:Y:S02]  /*4bc0*/  F2FP.SATFINITE.E4M3.F32.PACK_AB_MERGE_C R11, R31, R84, R76 ;  /* 0x000000541f0b723e */ /* 0x000fe4000480704c */
[----:B------:R-:W-:Y:S02]  /*4bd0*/  F2FP.SATFINITE.E4M3.F32.PACK_AB_MERGE_C R13, R30, R29, R7 ;  /* 0x0000001d1e0d723e */ /* 0x000fe40004807007 */
[----:B------:R-:W-:-:S07]  /*4be0*/  F2FP.SATFINITE.E4M3.F32.PACK_AB_MERGE_C R15, R74, R85, R78 ;  /* 0x000000554a0f723e */ /* 0x000fce000480704e */
.L_x_15884:
[----:B------:R-:W-:Y:S05]  /*4bf0*/  BSYNC B1 ;  /* 0x0000000000017941 */ /* 0x000fea0003800000 */
.L_x_15883:
[----:B--2---:R2:W-:Y:S01]  /*4c00*/  ST.E.128 desc[UR40][R56.64], R8 ;  /* 0x0000000838007985 */ /* 0x0045e2000c101d28 */
[----:B------:R-:W-:-:S13]  /*4c10*/  ISETP.GE.AND P3, PT, R68, R73, PT ;  /* 0x000000494400720c */ /* 0x000fda0003f66270 */
[----:B------:R-:W-:Y:S05]  /*4c20*/  @P3 BRA `(.L_x_15872) ;  /* 0x0000000000e83947 */ /* 0x000fea0003800000 */
[----:B------:R-:W-:-:S04]  /*4c30*/  IADD3 R4, P3, R71, R68, RZ ;  /* 0x0000004447047210 */ /* 0x000fc80007f7e0ff */
[----:B------:R-:W-:-:S05]  /*4c40*/  LEA.HI.X.SX32 R5, R68, R69, 0x1, P3 ;  /* 0x0000004544057211 */ /* 0x000fca00018f0eff */
[----:B-1----:R1:W-:Y:S01]  /*4c50*/  ST.E.128 desc[UR40][R4.64], R12 ;  /* 0x0000000c04007985 */ /* 0x0023e2000c101d28 */
[----:B------:R-:W-:Y:S05]  /*4c60*/  BRA `(.L_x_15872) ;  /* 0x0000000000d87947 */ /* 0x000fea0003800000 */
.L_x_15864:
[----:B------:R-:W2:Y:S02]  /*4c70*/  LDL R4, [R1] ;  /* 0x0000000001047983 */ /* 0x000ea40000100800 */
[----:B--2---:R-:W-:-:S13]  /*4c80*/  ISETP.NE.AND P4, PT, R4, 0x3, PT ;  /* 0x000000030400780c */ /* 0x004fda0003f85270 */
[----:B------:R-:W-:Y:S05]  /*4c90*/  @!P4 BRA `(.L_x_15885) ;  /* 0x000000000004c947 */ /* 0x000fea0003800000 */
[----:B------:R-:W-:Y:S01]  /*4ca0*/  BPT.TRAP 0x1 ;  /* 0x000000040000795c */ /* 0x000fe20000300000 */
.L_x_15885:
[----:B------:R-:W2:Y:S01]  /*4cb0*/  LDL R4, [R1+0x8] ;  /* 0x0000080001047983 */ /* 0x000ea20000100800 */
[----:B------:R-:W-:Y:S01]  /*4cc0*/  IMAD R66, R22, 0x8, R18 ;  /* 0x0000000816427824 */ /* 0x000fe200078e0212 */
[----:B------:R-:W-:Y:S01]  /*4cd0*/  BSSY B1, `(.L_x_15886) ;  /* 0x0000005000017945 */ /* 0x000fe20003800000 */
[----:B------:R-:W-:Y:S02]  /*4ce0*/  SHF.R.S32.HI R63, RZ, 0x1f, R61 ;  /* 0x0000001fff3f7819 */ /* 0x000fe4000001143d */
[----:B--2---:R-:W-:-:S04]  /*4cf0*/  SHF.L.U32 R67, R4, 0x1f, RZ ;  /* 0x0000001f04437819 */ /* 0x004fc800000006ff */
[----:B------:R-:W0:Y:S02]  /*4d00*/  SYNCS.PHASECHK.TRANS64.TRYWAIT P3, [R66+URZ+0x13290], R67 ;  /* 0x01329043420075a7 */ /* 0x000e24000806017f */
[----:B0-----:R-:W-:Y:S05]  /*4d10*/  @!P3 BRA `(.L_x_15887) ;  /* 0x0000017c0094b947 */ /* 0x001fea0003800000 */
.L_x_16125:
[----:B------:R-:W-:Y:S05]  /*4d20*/  BSYNC B1 ;  /* 0x0000000000017941 */ /* 0x000fea0003800000 */
.L_x_15886:
        /* <DEDUP_REMOVED lines=28> */
.L_x_16129:
[----:B------:R-:W-:Y:S05]  /*4ef0*/  @!P3 BRA `(.L_x_15872) ;  /* 0x000000000034b947 */ /* 0x000fea0003800000 */
[----:B------:R-:W4:Y:S01]  /*4f00*/  LDL R6, [R1+0x4] ;  /* 0x0000040001067983 */ /* 0x000f220000100800 */
[----:B------:R-:W-:-:S03]  /*4f10*/  ULDC UR4, c[0x0][0x2f4] ;  /* 0x0000bd0000047ab9 */ /* 0x000fc60000000800 */
[----:B-1----:R-:W5:Y:S01]  /*4f20*/  LDL R4, [R1+0x1c] ;  /* 0x00001c0001047983 */ /* 0x002f620000100800 */
[----:B------:R-:W-:-:S13]  /*4f30*/  ISETP.GE.AND P3, PT, R16, UR4, PT ;  /* 0x0000000410007c0c */ /* 0x000fda000bf66270 */
[----:B---3--:R-:W-:-:S05]  /*4f40*/  @!P3 IADD3 R10, P5, R16, R14, RZ ;  /* 0x0000000e100ab210 */ /* 0x008fca0007fbe0ff */
[----:B--2---:R-:W-:Y:S01]  /*4f50*/  @!P3 IMAD.X R11, R5, 0x1, R17, P5 ;  /* 0x00000001050bb824 */ /* 0x004fe200028e0611 */
[----:B----4-:R-:W-:-:S13]  /*4f60*/  ISETP.GE.AND P5, PT, R6, UR4, PT ;  /* 0x0000000406007c0c */ /* 0x010fda000bfa6270 */
[----:B------:R-:W-:-:S05]  /*4f70*/  @!P5 IADD3 R8, P6, R6, R14, RZ ;  /* 0x0000000e0608d210 */ /* 0x000fca0007fde0ff */
[----:B-----5:R-:W-:Y:S02]  /*4f80*/  @!P5 IMAD.X R9, R5, 0x1, R4, P6 ;  /* 0x000000010509d824 */ /* 0x020fe400030e0604 */
[----:B------:R-:W1:Y:S04]  /*4f90*/  @!P3 LDS.128 R4, [R62+0xe000] ;  /* 0x00e000003e04b984 */ /* 0x000e680000000c00 */
[----:B-1----:R-:W-:Y:S04]  /*4fa0*/  @!P3 ST.E.128 desc[UR40][R10.64], R4 ;  /* 0x000000040a00b985 */ /* 0x002fe8000c101d28 */
[----:B------:R-:W1:Y:S04]  /*4fb0*/  @!P5 LDS.128 R4, [R59+0xe000] ;  /* 0x00e000003b04d984 */ /* 0x000e680000000c00 */
[----:B-1----:R4:W-:Y:S02]  /*4fc0*/  @!P5 ST.E.128 desc[UR40][R8.64], R4 ;  /* 0x000000040800d985 */ /* 0x0029e4000c101d28 */
.L_x_15872:
[----:B------:R-:W-:Y:S05]  /*4fd0*/  BSYNC B0 ;  /* 0x0000000000007941 */ /* 0x000fea0003800000 */
.L_x_15863:
        /* <DEDUP_REMOVED lines=16> */
.L_x_15890:
[----:B------:R-:W-:Y:S05]  /*50e0*/  BSYNC B0 ;  /* 0x0000000000007941 */ /* 0x000fea0003800000 */
.L_x_15889:
[----:B------:R-:W1:Y:S01]  /*50f0*/  SYNCS.PHASECHK.TRANS64.TRYWAIT P4, [R66+URZ+0x132b0], R67 ;  /* 0x0132b043420075a7 */ /* 0x000e62000808017f */
[----:B------:R-:W-:Y:S04]  /*5100*/  BSSY B0, `(.L_x_15891) ;  /* 0x0000002000007945 */ /* 0x000fe80003800000 */
[----:B-1----:R-:W-:Y:S05]  /*5110*/  @!P4 BRA `(.L_x_15892) ;  /* 0x0000017800ecc947 */ /* 0x002fea0003800000 */
.L_x_16130:
[----:B------:R-:W-:Y:S05]  /*5120*/  BSYNC B0 ;  /* 0x0000000000007941 */ /* 0x000fea0003800000 */
.L_x_15891:
        /* <DEDUP_REMOVED lines=18> */
[----:B------:R-:W-:Y:S01]  /*5250*/  IADD3.X R5, R5, UR7, RZ, P4, !PT ;  /* 0x0000000705057c10 */ /* 0x000fe2000a7fe4ff */
[----:B------:R2:W4:Y:S01]  /*5260*/  SHFL.IDX PT, R9, R4, RZ, 0x1e1f ;  /* 0x001e1fff04097589 */ /* 0x00052200000e0000 */
[----:B------:R-:W-:-:S04]  /*5270*/  LEA.HI R8, R8, R8, RZ, 0x1 ;  /* 0x0000000808087211 */ /* 0x000fc800078f08ff */
[----:B------:R-:W-:Y:S01]  /*5280*/  SHF.R.S32.HI R8, RZ, 0x1, R8 ;  /* 0x00000001ff087819 */ /* 0x000fe20000011408 */
[----:B------:R-:W0:Y:S03]  /*5290*/  SHFL.IDX PT, R5, R5, RZ, 0x1e1f ;  /* 0x001e1fff05057589 */ /* 0x000e2600000e0000 */
[----:B------:R-:W-:-:S13]  /*52a0*/  ISETP.GT.AND P4, PT, R65, R8, PT ;  /* 0x000000084100720c */ /* 0x000fda0003f84270 */
[----:B--2-4-:R-:W-:Y:S05]  /*52b0*/  @!P4 BRA `(.L_x_15894) ;  /* 0x000000000034c947 */ /* 0x014fea0003800000 */
[----:B------:R-:W2:Y:S01]  /*52c0*/  LDL R8, [R1+0x4] ;  /* 0x0000040001087983 */ /* 0x000ea20000100800 */
[----:B------:R-:W-:-:S03]  /*52d0*/  ULDC UR4, c[0x0][0x2f4] ;  /* 0x0000bd0000047ab9 */ /* 0x000fc60000000800 */
[----:B------:R-:W4:Y:S01]  /*52e0*/  LDL R12, [R1+0x1c] ;  /* 0x00001c00010c7983 */ /* 0x000f220000100800 */
[----:B------:R-:W-:-:S13]  /*52f0*/  ISETP.GE.AND P4, PT, R16, UR4, PT ;  /* 0x0000000410007c0c */ /* 0x000fda000bf86270 */
[----:B------:R-:W-:-:S05]  /*5300*/  @!P4 IADD3 R10, P5, R16, R9, RZ ;  /* 0x00000009100ac210 */ /* 0x000fca0007fbe0ff */
[----:B0-----:R-:W-:Y:S01]  /*5310*/  @!P4 IMAD.X R11, R5, 0x1, R17, P5 ;  /* 0x00000001050bc824 */ /* 0x001fe200028e0611 */
[----:B--2---:R-:W-:-:S13]  /*5320*/  ISETP.GE.AND P5, PT, R8, UR4, PT ;  /* 0x0000000408007c0c */ /* 0x004fda000bfa6270 */
[----:B------:R-:W-:-:S05]  /*5330*/  @!P5 IADD3 R8, P6, R8, R9, RZ ;  /* 0x000000090808d210 */ /* 0x000fca0007fde0ff */
[----:B----4-:R-:W-:Y:S02]  /*5340*/  @!P5 IMAD.X R9, R5, 0x1, R12, P6 ;  /* 0x000000010509d824 */ /* 0x010fe400030e060c */
[----:B------:R-:W0:Y:S04]  /*5350*/  @!P4 LDS.128 R4, [R62+0x6000] ;  /* 0x006000003e04c984 */ /* 0x000e280000000c00 */
[----:B0-----:R-:W-:Y:S04]  /*5360*/  @!P4 ST.E.128 desc[UR40][R10.64], R4 ;  /* 0x000000040a00c985 */ /* 0x001fe8000c101d28 */
[----:B------:R-:W0:Y:S04]  /*5370*/  @!P5 LDS.128 R4, [R59+0x6000] ;  /* 0x006000003b04d984 */ /* 0x000e280000000c00 */
[----:B0-----:R2:W-:Y:S02]  /*5380*/  @!P5 ST.E.128 desc[UR40][R8.64], R4 ;  /* 0x000000040800d985 */ /* 0x0015e4000c101d28 */
.L_x_15894:
[----:B------:R-:W-:Y:S05]  /*5390*/  BSYNC B0 ;  /* 0x0000000000007941 */ /* 0x000fea0003800000 */
.L_x_15893:
[----:B0-2---:R-:W2:Y:S01]  /*53a0*/  LDL.LU R5, [R1+0x8] ;  /* 0x0000080001057983 */ /* 0x005ea20000300800 */
[----:B------:R-:W-:Y:S02]  /*53b0*/  VIADD R22, R22, 0x1 ;  /* 0x0000000116167836 */ /* 0x000fe40000000000 */
[----:B-1----:R-:W-:Y:S01]  /*53c0*/  @!P3 VIADD R66, R66, 0x132c0 ;  /* 0x000132c04242b836 */ /* 0x002fe20000000000 */
        /* <DEDUP_REMOVED lines=16> */
.L_x_15858:
[----:B------:R-:W-:Y:S04]  /*54d0*/  BSSY B0, `(.L_x_15896) ;  /* 0x0000004000007945 */ /* 0x000fe80003800000 */
[----:B------:R-:W-:Y:S05]  /*54e0*/  @P3 BRA `(.L_x_15897) ;  /* 0x0000000000083947 */ /* 0x000fea0003800000 */
[----:B------:R-:W2:Y:S02]  /*54f0*/  FENCE.VIEW.ASYNC.G ;  /* 0x00000000000073c6 */ /* 0x000ea40000000100 */
[----:B--2---:R-:W-:Y:S06]  /*5500*/  BAR.ARV 0xc, 0x200 ;  /* 0x0308000000007b1d */ /* 0x004fec0000002000 */
.L_x_15897:
[----:B------:R-:W-:Y:S05]  /*5510*/  BSYNC B0 ;  /* 0x0000000000007941 */ /* 0x000fea0003800000 */
.L_x_15896:
[----:B------:R-:W2:Y:S01]  /*5520*/  LDL R2, [R1+0x6c] ;  /* 0x00006c0001027983 */ /* 0x000ea20000100800 */
[----:B------:R-:W-:Y:S01]  /*5530*/  ULDC.64 UR4, c[0x0][0x990] ;  /* 0x0002640000047ab9 */ /* 0x000fe20000000a00 */
[----:B------:R-:W-:Y:S02]  /*5540*/  ULDC.64 UR6, c[0x0][0x998] ;  /* 0x0002660000067ab9 */ /* 0x000fe40000000a00 */
[----:B------:R-:W4:Y:S01]  /*5550*/  LDL R4, [R1+0x54] ;  /* 0x0000540001047983 */ /* 0x000f220000100800 */
[----:B------:R-:W-:Y:S02]  /*5560*/  ISETP.NE.U32.AND P0, PT, RZ, UR4, PT ;  /* 0x00000004ff007c0c */ /* 0x000fe4000bf05070 */
[----:B------:R-:W-:Y:S01]  /*5570*/  ISETP.NE.U32.AND P1, PT, RZ, UR6, PT ;  /* 0x00000006ff007c0c */ /* 0x000fe2000bf25070 */
[----:B---3--:R-:W3:Y:S01]  /*5580*/  LDL R14, [R1+0x34] ;  /* 0x00003400010e7983 */ /* 0x008ee20000100800 */
[----:B------:R-:W-:Y:S02]  /*5590*/  ISETP.NE.AND.EX P0, PT, RZ, UR5, PT, P0 ;  /* 0x00000005ff007c0c */ /* 0x000fe4000bf05300 */
[----:B------:R-:W-:-:S11]  /*55a0*/  ISETP.NE.AND.EX P1, PT, RZ, UR7, PT, P1 ;  /* 0x00000007ff007c0c */ /* 0x000fd6000bf25310 */
[----:B------:R-:W2:Y:S08]  /*55b0*/  @P0 LDC.64 R6, c[0x0][0x9a8] ;  /* 0x00026a00ff060b82 */ /* 0x000eb00000000a00 */
[----:B------:R-:W1:Y:S08]  /*55c0*/  @P1 LDC.64 R8, c[0x0][0x9b8] ;  /* 0x00026e00ff081b82 */ /* 0x000e700000000a00 */
[----:B------:R-:W4:Y:S08]  /*55d0*/  @P0 LDC.64 R10, c[0x0][0x9b0] ;  /* 0x00026c00ff0a0b82 */ /* 0x000f300000000a00 */
[----:B0-----:R-:W0:Y:S01]  /*55e0*/  @P1 LDC.64 R12, c[0x0][0x9c0] ;  /* 0x00027000ff0c1b82 */ /* 0x001e220000000a00 */
[----:B--2---:R-:W-:-:S02]  /*55f0*/  @P0 IMAD R0, R2, R6, RZ ;  /* 0x0000000602000224 */ /* 0x004fc400078e02ff */
[----:B-1----:R-:W-:Y:S02]  /*5600*/  @P1 IMAD R2, R2, R8, RZ ;  /* 0x0000000802021224 */ /* 0x002fe400078e02ff */
[C---:B----4-:R-:W-:Y:S02]  /*5610*/  @P0 IMAD R7, R4.reuse, R7, R0 ;  /* 0x0000000704070224 */ /* 0x050fe400078e0200 */
[C---:B------:R-:W-:Y:S02]  /*5620*/  @P1 IMAD R9, R4.reuse, R9, R2 ;  /* 0x0000000904091224 */ /* 0x040fe400078e0202 */
[----:B------:R-:W-:-:S04]  /*5630*/  @P0 IMAD.WIDE.U32 R2, R4, R6, RZ ;  /* 0x0000000604020225 */ /* 0x000fc800078e00ff */
[----:B------:R-:W-:-:S04]  /*5640*/  @P1 IMAD.WIDE.U32 R4, R4, R8, RZ ;  /* 0x0000000804041225 */ /* 0x000fc800078e00ff */
[----:B------:R-:W-:Y:S02]  /*5650*/  @P0 IMAD.IADD R3, R3, 0x1, R7 ;  /* 0x0000000103030824 */ /* 0x000fe400078e0207 */
[----:B------:R-:W-:Y:S02]  /*5660*/  @P1 IMAD.IADD R5, R5, 0x1, R9 ;  /* 0x0000000105051824 */ /* 0x000fe400078e0209 */
[----:B------:R-:W-:-:S04]  /*5670*/  @P0 IMAD.WIDE.U32 R2, R156, R10, R2 ;  /* 0x0000000a9c020225 */ /* 0x000fc800078e0002 */
[----:B0-----:R-:W-:Y:S01]  /*5680*/  @P1 IMAD.WIDE.U32 R6, R156, R12, R4 ;  /* 0x0000000c9c061225 */ /* 0x001fe200078e0004 */
        /* <DEDUP_REMOVED lines=11> */
[----:B------:R-:W2:Y:S01]  /*5740*/  @P0 LDG.E R3, desc[UR40][R4.64] ;  /* 0x0000002804030981 */ /* 0x000ea2000c1e1900 */
[----:B0-----:R-:W-:-:S13]  /*5750*/  ISETP.NE.AND P0, PT, R2, 0x1, PT ;  /* 0x000000010200780c */ /* 0x001fda0003f05270 */
[----:B------:R-:W0:Y:S08]  /*5760*/  @P0 LDC R2, c[0x0][0x44c] ;  /* 0x00011300ff020b82 */ /* 0x000e300000000800 */
[----:B------:R-:W1:Y:S01]  /*5770*/  @P0 LDC R11, c[0x0][0x450] ;  /* 0x00011400ff0b0b82 */ /* 0x000e620000000800 */
[----:B---3--:R-:W-:-:S04]  /*5780*/  VIADD R7, R14, 0xbf ;  /* 0x000000bf0e077836 */ /* 0x008fc80000000000 */
[----:B0-----:R-:W-:-:S05]  /*5790*/  @P0 IMAD.HI.U32 R2, R7, R2, RZ ;  /* 0x0000000207020227 */ /* 0x001fca00078e00ff */
[----:B-1----:R-:W-:-:S05]  /*57a0*/  @P0 SHF.R.U32.HI R7, RZ, R11, R2 ;  /* 0x0000000bff070219 */ /* 0x002fca0000011602 */
[----:B------:R-:W-:-:S04]  /*57b0*/  IMAD.IADD R7, R26, 0x1, R7 ;  /* 0x000000011a077824 */ /* 0x000fc800078e0207 */
[----:B------:R-:W-:-:S05]  /*57c0*/  IMAD.HI R7, R7, 0x66666667, RZ ;  /* 0x6666666707077827 */ /* 0x000fca00078e02ff */
[----:B------:R-:W-:-:S04]  /*57d0*/  SHF.R.U32.HI R2, RZ, 0x1f, R7 ;  /* 0x0000001fff027819 */ /* 0x000fc80000011607 */
[----:B------:R-:W-:-:S04]  /*57e0*/  LEA.HI.SX32 R2, R7, R2, 0x1a ;  /* 0x0000000207027211 */ /* 0x000fc800078fd2ff */
        /* <DEDUP_REMOVED lines=37> */
.L_x_15899:
[----:B------:R-:W-:Y:S05]  /*5a40*/  BSYNC B0 ;  /* 0x0000000000007941 */ /* 0x000fea0003800000 */
.L_x_15898:
[----:B------:R-:W2:Y:S01]  /*5a50*/  LDL R0, [R1+0x70] ;  /* 0x0000700001007983 */ /* 0x000ea20000100800 */
[----:B------:R-:W-:Y:S02]  /*5a60*/  PLOP3.LUT P0, PT, PT, PT, PT, 0x80, 0x0 ;  /* 0x000000000000781c */ /* 0x000fe40003f0f070 */
        /* <DEDUP_REMOVED lines=57> */
.L_x_15902:
[----:B------:R-:W-:Y:S05]  /*5e00*/  BSYNC B6 ;  /* 0x0000000000067941 */ /* 0x000fea0003800000 */
.L_x_15901:
        /* <DEDUP_REMOVED lines=13> */
.L_x_15906:
[----:B-1----:R1:W2:Y:S02]  /*5ee0*/  SYNCS.PHASECHK.TRANS64.TRYWAIT P0, [R18+URZ+0x13200], R3 ;  /* 0x01320003120075a7 */ /* 0x0022a4000800017f */
[----:B--2---:R-:W-:Y:S05]  /*5ef0*/  @!P0 NANOSLEEP.SYNCS 0x989680 ;  /* 0x009896800000895d */ /* 0x004fea0003900000 */
[----:B------:R-:W2:Y:S02]  /*5f00*/  @!P0 SYNCS.PHASECHK.TRANS64 P0, [R18+URZ+0x13200], R3 ;  /* 0x01320003120085a7 */ /* 0x000ea4000800007f */
[----:B--2---:R-:W-:Y:S05]  /*5f10*/  @!P0 BRA `(.L_x_15906) ;  /* 0xfffffffc00f08947 */ /* 0x004fea000383ffff */
.L_x_15905:
[----:B------:R-:W-:Y:S05]  /*5f20*/  BSYNC B0 ;  /* 0x0000000000007941 */ /* 0x000fea0003800000 */
.L_x_15904:
[----:B------:R-:W-:Y:S05]  /*5f30*/  BRA `(.L_x_15907) ;  /* 0x0000002c00107947 */ /* 0x000fea0003800000 */
.L_x_15903:
        /* <DEDUP_REMOVED lines=30> */
.L_x_15909:
[----:B------:R-:W-:Y:S05]  /*6120*/  BSYNC B6 ;  /* 0x0000000000067941 */ /* 0x000fea0003800000 */
.L_x_15908:
[----:B------:R-:W0:Y:S01]  /*6130*/  S2R R20, SR_TID.X ;  /* 0x0000000000147919 */ /* 0x000e220000002100 */
[----:B------:R-:W-:Y:S01]  /*6140*/  ULDC.U8 UR4, c[0x0][0x410] ;  /* 0x0001040000047ab9 */ /* 0x000fe20000000000 */
[----:B0-----:R-:W-:Y:S02]  /*6150*/  VIADD R21, R20, 0xffffff80 ;  /* 0xffffff8014157836 */ /* 0x001fe40000000000 */
[----:B------:R-:W2:Y:S01]  /*6160*/  LDL R20, [R1+0x34] ;  /* 0x0000340001147983 */ /* 0x000ea20000100800 */
[----:B------:R-:W-:Y:S01]  /*6170*/  ISETP.NE.AND P0, PT, RZ, UR4, PT ;  /* 0x00000004ff007c0c */ /* 0x000fe2000bf05270 */
[----:B------:R-:W-:Y:S01]  /*6180*/  BSSY B0, `(.L_x_15910) ;  /* 0x0000297000007945 */ /* 0x000fe20003800000 */
[----:B------:R-:W-:-:S04]  /*6190*/  LEA.HI R32, R21, R21, RZ, 0x1 ;  /* 0x0000001515207211 */ /* 0x000fc800078f08ff */
[----:B------:R-:W-:-:S05]  /*61a0*/  SHF.R.S32.HI R32, RZ, 0x1, R32 ;  /* 0x00000001ff207819 */ /* 0x000fca0000011420 */
[----:B--2---:R-:W-:Y:S02]  /*61b0*/  IMAD.IADD R10, R32, 0x1, R20 ;  /* 0x00000001200a7824 */ /* 0x004fe400078e0214 */
        /* <DEDUP_REMOVED lines=32> */
[----:B------:R0:W4:Y:S02]  /*63c0*/  SHFL.IDX PT, R14, R5, RZ, 0x1e1f ;  /* 0x001e1fff050e7589 */ /* 0x00012400000e0000 */
.L_x_16136:
        /* <DEDUP_REMOVED lines=14> */
[----:B------:R-:W2:Y:S01]  /*64b0*/  LDL.64 R30, [R1+0x10] ;  /* 0x00001000011e7983 */ /* 0x000ea20000100a00 */
[----:B------:R-:W-:-:S03]  /*64c0*/  ULDC UR4, c[0x0][0x3f4] ;  /* 0x0000fd0000047ab9 */ /* 0x000fc60000000800 */
[----:B------:R-:W3:Y:S01]  /*64d0*/  LDL R15, [R1+0x20] ;  /* 0x00002000010f7983 */ /* 0x000ee20000100800 */
[----:B------:R-:W-:Y:S02]  /*64e0*/  CS2R R10, SRZ ;  /* 0x00000000000a7805 */ /* 0x000fe4000001ff00 */
[----:B------:R-:W-:Y:S02]  /*64f0*/  CS2R R20, SRZ ;  /* 0x0000000000147805 */ /* 0x000fe4000001ff00 */
[----:B------:R-:W-:Y:S02]  /*6500*/  CS2R R12, SRZ ;  /* 0x00000000000c7805 */ /* 0x000fe4000001ff00 */
[----:B--2---:R-:W-:Y:S02]  /*6510*/  ISETP.GE.AND P4, PT, R30, UR4, PT ;  /* 0x000000041e007c0c */ /* 0x004fe4000bf86270 */
[----:B---3--:R-:W-:Y:S02]  /*6520*/  ISETP.GE.AND P5, PT, R15, UR4, PT ;  /* 0x000000040f007c0c */ /* 0x008fe4000bfa6270 */
[----:B------:R-:W-:-:S09]  /*6530*/  SHF.R.S32.HI R9, RZ, 0x1f, R15 ;  /* 0x0000001fff097819 */ /* 0x000fd2000001140f */
[CC--:B------:R-:W-:Y:S02]  /*6540*/  @!P4 IADD3 R6, P0, R30.reuse, R3.reuse, RZ ;  /* 0x000000031e06c210 */ /* 0x0c0fe40007f1e0ff */
[C---:B------:R-:W-:Y:S02]  /*6550*/  @!P5 IADD3 R26, P2, R15.reuse, R3, RZ ;  /* 0x000000030f1ad210 */ /* 0x040fe40007f5e0ff */
[----:B------:R-:W-:Y:S02]  /*6560*/  @!P4 SHF.R.S32.HI R3, RZ, 0x1f, R30 ;  /* 0x0000001fff03c819 */ /* 0x000fe4000001141e */
[-C--:B----4-:R-:W-:Y:S01]  /*6570*/  @!P4 IADD3 R30, P1, R30, R14.reuse, RZ ;  /* 0x0000000e1e1ec210 */ /* 0x090fe20007f3e0ff */
[C---:B-1----:R-:W-:Y:S01]  /*6580*/  @!P5 IMAD.X R27, R0.reuse, 0x1, R9, P2 ;  /* 0x00000001001bd824 */ /* 0x042fe200010e0609 */
[----:B------:R-:W-:Y:S01]  /*6590*/  @!P5 IADD3 R14, P3, R15, R14, RZ ;  /* 0x0000000e0f0ed210 */ /* 0x000fe20007f7e0ff */
[--C-:B------:R-:W-:Y:S02]  /*65a0*/  @!P4 IMAD.X R7, R0, 0x1, R3.reuse, P0 ;  /* 0x000000010007c824 */ /* 0x100fe400000e0603 */
[C---:B------:R-:W-:Y:S01]  /*65b0*/  @!P4 IMAD.X R31, R4.reuse, 0x1, R3, P1 ;  /* 0x00000001041fc824 */ /* 0x040fe200008e0603 */
[----:B------:R0:W5:Y:S01]  /*65c0*/  @!P5 LD.E.64 R10, desc[UR40][R26.64] ;  /* 0x000000281a0ad980 */ /* 0x000162000c101b00 */
[----:B------:R-:W-:Y:S01]  /*65d0*/  @!P5 IMAD.X R15, R4, 0x1, R9, P3 ;  /* 0x00000001040fd824 */ /* 0x000fe200018e0609 */
[----:B------:R-:W-:-:S02]  /*65e0*/  CS2R R8, SRZ ;  /* 0x0000000000087805 */ /* 0x000fc4000001ff00 */
[----:B------:R0:W5:Y:S04]  /*65f0*/  @!P4 LD.E.64 R20, desc[UR40][R6.64] ;  /* 0x000000280614c980 */ /* 0x000168000c101b00 */
[----:B------:R0:W5:Y:S04]  /*6600*/  @!P5 LD.E.64 R8, desc[UR40][R14.64] ;  /* 0x000000280e08d980 */ /* 0x000168000c101b00 */
[----:B------:R0:W5:Y:S02]  /*6610*/  @!P4 LD.E.64 R12, desc[UR40][R30.64] ;  /* 0x000000281e0cc980 */ /* 0x000164000c101b00 */
.L_x_15914:
[----:B------:R-:W-:Y:S05]  /*6620*/  BSYNC B1 ;  /* 0x0000000000017941 */ /* 0x000fea0003800000 */
.L_x_15913:
[----:B------:R-:W2:Y:S01]  /*6630*/  SYNCS.PHASECHK.TRANS64.TRYWAIT P0, [R18+URZ+0x13200], R5 ;  /* 0x01320005120075a7 */ /* 0x000ea2000800017f */
[----:B------:R-:W-:Y:S01]  /*6640*/  IMAD R25, R25, -0xc0, R24 ;  /* 0xffffff4019197824 */ /* 0x000fe200078e0218 */
[----:B------:R-:W-:Y:S04]  /*6650*/  BSSY B1, `(.L_x_15915) ;  /* 0x0000004000017945 */ /* 0x000fe80003800000 */
[----:B------:R-:W-:-:S04]  /*6660*/  VIMNMX R25, R25, 0xc0, PT ;  /* 0x000000c019197848 */ /* 0x000fc80003fe0100 */
[----:B------:R-:W-:Y:S01]  /*6670*/  ISETP.GE.AND P1, PT, R32, R25, PT ;  /* 0x000000192000720c */ /* 0x000fe20003f26270 */
[----:B--2---:R-:W-:-:S12]  /*6680*/  @!P0 BRA `(.L_x_15916) ;  /* 0x0000016800108947 */ /* 0x004fd80003800000 */
.L_x_16137:
[----:B------:R-:W-:Y:S05]  /*6690*/  BSYNC B1 ;  /* 0x0000000000017941 */ /* 0x000fea0003800000 */
.L_x_15915:
[----:B------:R-:W-:Y:S05]  /*66a0*/  @P1 BRA `(.L_x_15917) ;  /* 0x0000002400101947 */ /* 0x000fea0003800000 */
[----:B0-----:R-:W2:Y:S01]  /*66b0*/  LDL.64 R6, [R1+0x10] ;  /* 0x0000100001067983 */ /* 0x001ea20000100a00 */
[----:B-1----:R-:W2:Y:S03]  /*66c0*/  LDC R0, c[0x0][0x3f4] ;  /* 0x0000fd00ff007b82 */ /* 0x002ea60000000800 */
[----:B------:R-:W3:Y:S04]  /*66d0*/  LDL R3, [R1+0x20] ;  /* 0x0000200001037983 */ /* 0x000ee80000100800 */
[----:B------:R0:W5:Y:S01]  /*66e0*/  LDL R37, [R1+0x28] ;  /* 0x0000280001257983 */ /* 0x0001620000100800 */
[----:B------:R-:W-:Y:S01]  /*66f0*/  BSSY B1, `(.L_x_15918) ;  /* 0x000007b000017945 */ /* 0x000fe20003800000 */
[----:B--2---:R-:W-:-:S02]  /*6700*/  ISETP.GE.AND P0, PT, R6, R0, PT ;  /* 0x000000000600720c */ /* 0x004fc40003f06270 */
[----:B---3--:R-:W-:-:S11]  /*6710*/  ISETP.GE.AND P1, PT, R3, R0, PT ;  /* 0x000000000300720c */ /* 0x008fd60003f26270 */
[----:B0-----:R-:W-:Y:S05]  /*6720*/  @P0 BRA `(.L_x_15919) ;  /* 0x0000000400dc0947 */ /* 0x001fea0003800000 */
[----:B-----5:R-:W-:Y:S01]  /*6730*/  IMAD.IADD R0, R18, 0x1, R37 ;  /* 0x0000000112007824 */ /* 0x020fe200078e0225 */
[----:B----4-:R-:W-:Y:S02]  /*6740*/  SHF.R.U32.HI R14, RZ, 0x8, R20 ;  /* 0x00000008ff0e7819 */ /* 0x010fe40000011614 */
[----:B------:R-:W-:Y:S02]  /*6750*/  LOP3.LUT R3, R20, 0xff, RZ, 0xc0, !PT ;  /* 0x000000ff14037812 */ /* 0x000fe400078ec0ff */
[----:B------:R-:W0:Y:S01]  /*6760*/  LDS.128 R4, [R0+0xb000] ;  /* 0x00b0000000047984 */ /* 0x000e220000000c00 */
[----:B------:R-:W-:Y:S02]  /*6770*/  LOP3.LUT R14, R14, 0xff, RZ, 0xc0, !PT ;  /* 0x000000ff0e0e7812 */ /* 0x000fe400078ec0ff */
[----:B------:R-:W-:Y:S02]  /*6780*/  SHF.R.U32.HI R24, RZ, 0x8, R21 ;  /* 0x00000008ff187819 */ /* 0x000fe40000011615 */
[----:B------:R-:W-:-:S02]  /*6790*/  SHF.R.U32.HI R27, RZ, 0x8, R13 ;  /* 0x00000008ff1b7819 */ /* 0x000fc4000001160d */
[----:B------:R-:W-:Y:S02]  /*67a0*/  PRMT R3, R14, 0x7604, R3 ;  /* 0x000076040e037816 */ /* 0x000fe40000000003 */
[----:B------:R-:W-:Y:S02]  /*67b0*/  LOP3.LUT R15, R21, 0xff, RZ, 0xc0, !PT ;  /* 0x000000ff150f7812 */ /* 0x000fe400078ec0ff */
[----:B------:R-:W-:Y:S02]  /*67c0*/  LOP3.LUT R24, R24, 0xff, RZ, 0xc0, !PT ;  /* 0x000000ff18187812 */ /* 0x000fe400078ec0ff */
        /* <DEDUP_REMOVED lines=88> */
[--C-:B------:R-:W-:Y:S02]  /*6d50*/  HADD2.F32 R3, -RZ, R7.reuse.H1_H1 ;  /* 0x30000007ff037230 */ /* 0x100fe40000004100 */
[C---:B------:R-:W-:Y:S01]  /*6d60*/  FMUL.FTZ R25, R4.reuse, R13 ;  /* 0x0000000d04197220 */ /* 0x040fe20000410000 */
        /* <DEDUP_REMOVED lines=19> */
.L_x_15919:
[----:B------:R-:W-:Y:S05]  /*6ea0*/  BSYNC B1 ;  /* 0x0000000000017941 */ /* 0x000fea0003800000 */
.L_x_15918:
[----:B------:R-:W-:Y:S05]  /*6eb0*/  @P1 BRA `(.L_x_15917) ;  /* 0x0000001c000c1947 */ /* 0x000fea0003800000 */
[----:B0-----:R-:W2:Y:S01]  /*6ec0*/  LDL R0, [R1+0x84] ;  /* 0x0000840001007983 */ /* 0x001ea20000100800 */
[----:B-----5:R-:W-:Y:S01]  /*6ed0*/  IMAD.IADD R3, R18, 0x1, R37 ;  /* 0x0000000112037824 */ /* 0x020fe200078e0225 */
[----:B------:R-:W-:Y:S02]  /*6ee0*/  SHF.R.U32.HI R13, RZ, 0x8, R11 ;  /* 0x00000008ff0d7819 */ /* 0x000fe4000001160b */
[----:B------:R-:W-:Y:S02]  /*6ef0*/  SHF.R.U32.HI R24, RZ, 0x8, R9 ;  /* 0x00000008ff187819 */ /* 0x000fe40000011609 */
[----:B------:R-:W-:Y:S02]  /*6f00*/  SHF.R.U32.HI R15, RZ, 0x8, R8 ;  /* 0x00000008ff0f7819 */ /* 0x000fe40000011608 */
[----:B----4-:R-:W-:Y:S02]  /*6f10*/  LOP3.LUT R14, R11, 0xff, RZ, 0xc0, !PT ;  /* 0x000000ff0b0e7812 */ /* 0x010fe400078ec0ff */
        /* <DEDUP_REMOVED lines=23> */
[--C-:B------:R-:W-:Y:S02]  /*7090*/  HADD2.F32 R24, -RZ, R20.reuse.H1_H1 ;  /* 0x30000014ff187230 */ /* 0x100fe40000004100 */
[----:B------:R-:W-:Y:S01]  /*70a0*/  HADD2.F32 R20, -RZ, R20.H0_H0 ;  /* 0x20000014ff147230 */ /* 0x000fe20000004100 */
[----:B--2---:R-:W-:Y:S01]  /*70b0*/  LOP3.LUT P0, RZ, R0, 0x2, RZ, 0xc0, !PT ;  /* 0x0000000200ff7812 */ /* 0x004fe2000780c0ff */
        /* <DEDUP_REMOVED lines=20> */
[-C--:B------:R-:W-:Y:S02]  /*7200*/  F2FP.F16.E4M3.UNPACK_B R7, R5.reuse ;  /* 0x00000005ff07723e */ /* 0x080fe400020006ff */
        /* <DEDUP_REMOVED lines=75> */
.L_x_15911:
[----:B------:R-:W0:Y:S01]  /*76c0*/  LDC R9, c[0x0][0x448] ;  /* 0x00011200ff097b82 */ /* 0x000e220000000800 */
[----:B------:R-:W-:Y:S01]  /*76d0*/  ULDC.64 UR4, c[0x0][0x3f8] ;  /* 0x0000fe0000047ab9 */ /* 0x000fe20000000a00 */
[----:B------:R-:W-:Y:S01]  /*76e0*/  MOV R6, R26 ;  /* 0x0000001a00067202 */ /* 0x000fe20000000f00 */
[----:B------:R-:W-:Y:S01]  /*76f0*/  IMAD.MOV.U32 R4, RZ, RZ, R30 ;  /* 0x000000ffff047224 */ /* 0x000fe200078e001e */
[----:B------:R-:W-:Y:S01]  /*7700*/  ULDC.64 UR6, c[0x0][0x408] ;  /* 0x0001020000067ab9 */ /* 0x000fe20000000a00 */
[----:B------:R-:W-:Y:S01]  /*7710*/  IMAD.MOV.U32 R7, RZ, RZ, R33 ;  /* 0x000000ffff077224 */ /* 0x000fe200078e0021 */
[----:B------:R-:W-:Y:S01]  /*7720*/  ULDC.64 UR8, c[0x0][0x400] ;  /* 0x0001000000087ab9 */ /* 0x000fe20000000a00 */
[----:B0-----:R-:W-:-:S13]  /*7730*/  ISETP.NE.AND P0, PT, R9, 0x1, PT ;  /* 0x000000010900780c */ /* 0x001fda0003f05270 */
[----:B------:R-:W0:Y:S08]  /*7740*/  @P0 LDC R3, c[0x0][0x44c] ;  /* 0x00011300ff030b82 */ /* 0x000e300000000800 */
[----:B------:R-:W1:Y:S01]  /*7750*/  @P0 LDC R5, c[0x0][0x450] ;  /* 0x00011400ff050b82 */ /* 0x000e620000000800 */
[----:B0-----:R-:W-:-:S04]  /*7760*/  @P0 IMAD.HI.U32 R0, R10, R3, RZ ;  /* 0x000000030a000227 */ /* 0x001fc800078e00ff */
[----:B------:R-:W-:Y:S01]  /*7770*/  IMAD.MOV.U32 R3, RZ, RZ, R10 ;  /* 0x000000ffff037224 */ /* 0x000fe200078e000a */
[----:B-1----:R-:W-:Y:S01]  /*7780*/  @P0 SHF.R.U32.HI R3, RZ, R5, R0 ;  /* 0x00000005ff030219 */ /* 0x002fe20000011600 */
[----:B------:R-:W-:-:S03]  /*7790*/  IMAD.MOV.U32 R5, RZ, RZ, R29 ;  /* 0x000000ffff057224 */ /* 0x000fc600078e001d */
        /* <DEDUP_REMOVED lines=14> */
[----:B------:R0:W1:Y:S04]  /*7880*/  SHFL.IDX PT, R3, R13, RZ, 0x1e1f ;  /* 0x001e1fff0d037589 */ /* 0x00006800000e0000 */
[----:B------:R-:W2:Y:S04]  /*7890*/  SHFL.IDX PT, R21, R21, RZ, 0x1e1f ;  /* 0x001e1fff15157589 */ /* 0x000ea800000e0000 */
[----:B------:R-:W3:Y:S04]  /*78a0*/  SHFL.IDX PT, R27, R27, RZ, 0x1e1f ;  /* 0x001e1fff1b1b7589 */ /* 0x000ee800000e0000 */
[----:B------:R0:W4:Y:S02]  /*78b0*/  SHFL.IDX PT, R14, R0, RZ, 0x1e1f ;  /* 0x001e1fff000e7589 */ /* 0x00012400000e0000 */
.L_x_16143:
[----:B0-----:R-:W5:Y:S01]  /*78c0*/  LDL R0, [R1+0x30] ;  /* 0x0000300001007983 */ /* 0x001f620000100800 */
[----:B------:R-:W0:Y:S03]  /*78d0*/  LDC R31, c[0x0][0x3f4] ;  /* 0x0000fd00ff1f7b82 */ /* 0x000e260000000800 */
[----:B------:R-:W2:Y:S01]  /*78e0*/  LDL R5, [R1+0x68] ;  /* 0x0000680001057983 */ /* 0x000ea20000100800 */
[----:B------:R-:W-:Y:S01]  /*78f0*/  BSSY B1, `(.L_x_15921) ;  /* 0x0000016000017945 */ /* 0x000fe20003800000 */
[----:B------:R-:W-:Y:S01]  /*7900*/  CS2R R6, SRZ ;  /* 0x0000000000067805 */ /* 0x000fe2000001ff00 */
[----:B-----5:R-:W-:Y:S01]  /*7910*/  IMAD R0, R0, R9, RZ ;  /* 0x0000000900007224 */ /* 0x020fe200078e02ff */
[----:B------:R-:W-:Y:S02]  /*7920*/  CS2R R8, SRZ ;  /* 0x0000000000087805 */ /* 0x000fe4000001ff00 */
[----:B--2---:R-:W-:-:S02]  /*7930*/  LEA.HI R4, R5, R5, RZ, 0x1 ;  /* 0x0000000505047211 */ /* 0x004fc400078f08ff */
[----:B------:R-:W-:Y:S02]  /*7940*/  ISETP.GE.AND P0, PT, R10, R0, PT ;  /* 0x000000000a00720c */ /* 0x000fe40003f06270 */
[----:B------:R-:W-:Y:S02]  /*7950*/  CS2R R10, SRZ ;  /* 0x00000000000a7805 */ /* 0x000fe4000001ff00 */
[----:B------:R-:W-:-:S05]  /*7960*/  LOP3.LUT R4, R4, 0xfffffffe, RZ, 0xc0, !PT ;  /* 0xfffffffe04047812 */ /* 0x000fca00078ec0ff */
[----:B------:R-:W-:Y:S01]  /*7970*/  IMAD.IADD R29, R5, 0x1, -R4 ;  /* 0x00000001051d7824 */ /* 0x000fe200078e0a04 */
[----:B------:R-:W-:-:S04]  /*7980*/  CS2R R4, SRZ ;  /* 0x0000000000047805 */ /* 0x000fc8000001ff00 */
        /* <DEDUP_REMOVED lines=12> */
.L_x_15922:
[----:B------:R-:W-:Y:S05]  /*7a50*/  BSYNC B1 ;  /* 0x0000000000017941 */ /* 0x000fea0003800000 */
.L_x_15921:
[----:B-1----:R-:W1:Y:S01]  /*7a60*/  S2R R3, SR_TID.X ;  /* 0x0000000000037919 */ /* 0x002e620000002100 */
[----:B------:R-:W2:Y:S01]  /*7a70*/  SYNCS.PHASECHK.TRANS64.TRYWAIT P1, [R18+URZ+0x13200], R29 ;  /* 0x0132001d120075a7 */ /* 0x000ea2000802017f */
[----:B------:R-:W-:Y:S01]  /*7a80*/  IMAD R25, R25, -0xc0, R0 ;  /* 0xffffff4019197824 */ /* 0x000fe200078e0200 */
[----:B------:R-:W-:Y:S01]  /*7a90*/  ISETP.GE.AND P0, PT, R16, R31, PT ;  /* 0x0000001f1000720c */ /* 0x000fe20003f06270 */
[----:B------:R-:W-:Y:S03]  /*7aa0*/  BSSY B1, `(.L_x_15923) ;  /* 0x0000007000017945 */ /* 0x000fe60003800000 */
[----:B------:R-:W-:Y:S01]  /*7ab0*/  VIMNMX R25, R25, 0xc0, PT ;  /* 0x000000c019197848 */ /* 0x000fe20003fe0100 */
[----:B-1----:R-:W-:-:S05]  /*7ac0*/  VIADD R3, R3, 0xffffff80 ;  /* 0xffffff8003037836 */ /* 0x002fca0000000000 */
[----:B------:R-:W-:-:S04]  /*7ad0*/  LEA.HI R3, R3, R3, RZ, 0x1 ;  /* 0x0000000303037211 */ /* 0x000fc800078f08ff */
[----:B------:R-:W-:-:S04]  /*7ae0*/  SHF.R.S32.HI R3, RZ, 0x1, R3 ;  /* 0x00000001ff037819 */ /* 0x000fc80000011403 */
[----:B------:R-:W-:Y:S01]  /*7af0*/  ISETP.GE.OR P0, PT, R3, R25, P0 ;  /* 0x000000190300720c */ /* 0x000fe20000706670 */
[----:B--2---:R-:W-:-:S12]  /*7b00*/  @!P1 BRA `(.L_x_15924) ;  /* 0x0000015400709947 */ /* 0x004fd80003800000 */
.L_x_16144:
[----:B------:R-:W-:Y:S05]  /*7b10*/  BSYNC B1 ;  /* 0x0000000000017941 */ /* 0x000fea0003800000 */
.L_x_15923:
[----:B------:R-:W-:Y:S05]  /*7b20*/  @P0 BRA `(.L_x_15917) ;  /* 0x0000000c00f00947 */ /* 0x000fea0003800000 */
[----:B------:R-:W2:Y:S04]  /*7b30*/  LDL R39, [R1+0x44] ;  /* 0x0000440001277983 */ /* 0x000ea80000100800 */
[----:B------:R-:W2:Y:S04]  /*7b40*/  LDL R35, [R1+0x48] ;  /* 0x0000480001237983 */ /* 0x000ea80000100800 */
[----:B------:R-:W2:Y:S04]  /*7b50*/  LDL R37, [R1+0x4c] ;  /* 0x00004c0001257983 */ /* 0x000ea80000100800 */
[----:B------:R-:W2:Y:S01]  /*7b60*/  LDL R52, [R1+0x98] ;  /* 0x0000980001347983 */ /* 0x000ea20000100800 */
        /* <DEDUP_REMOVED lines=12> */
[----:B------:R-:W-:Y:S02]  /*7c30*/  SHF.R.U32.HI R21, RZ, 0x8, R4 ;  /* 0x00000008ff157819 */ /* 0x000fe40000011604 */
[----:B------:R-:W-:-:S02]  /*7c40*/  PRMT R32, R3, 0x7604, R12 ;  /* 0x0000760403207816 */ /* 0x000fc4000000000c */
[----:B------:R-:W-:Y:S02]  /*7c50*/  LOP3.LUT R24, R4, 0xff, RZ, 0xc0, !PT ;  /* 0x000000ff04187812 */ /* 0x000fe400078ec0ff */
[----:B------:R-:W-:Y:S02]  /*7c60*/  LOP3.LUT R21, R21, 0xff, RZ, 0xc0, !PT ;  /* 0x000000ff15157812 */ /* 0x000fe400078ec0ff */
[----:B------:R-:W-:Y:S02]  /*7c70*/  SHF.R.U32.HI R3, RZ, 0x8, R6 ;  /* 0x00000008ff037819 */ /* 0x000fe40000011606 */
[----:B------:R-:W-:Y:S02]  /*7c80*/  PRMT R33, R21, 0x7604, R24 ;  /* 0x0000760415217816 */ /* 0x000fe40000000018 */
[----:B---3--:R-:W-:Y:S02]  /*7c90*/  SHF.R.U32.HI R27, RZ, 0x8, R7 ;  /* 0x00000008ff1b7819 */ /* 0x008fe40000011607 */
[----:B------:R-:W-:-:S02]  /*7ca0*/  LOP3.LUT R25, R3, 0xff, RZ, 0xc0, !PT ;  /* 0x000000ff03197812 */ /* 0x000fc400078ec0ff */
[----:B----4-:R-:W-:Y:S02]  /*7cb0*/  SHF.R.U32.HI R14, RZ, 0x8, R11 ;  /* 0x00000008ff0e7819 */ /* 0x010fe4000001160b */
[----:B------:R-:W-:Y:S02]  /*7cc0*/  SHF.R.U32.HI R21, RZ, 0x8, R5 ;  /* 0x00000008ff157819 */ /* 0x000fe40000011605 */
        /* <DEDUP_REMOVED lines=10> */
[----:B-1----:R-:W-:Y:S02]  /*7d70*/  SHF.R.U32.HI R29, RZ, 0x10, R10 ;  /* 0x00000010ff1d7819 */ /* 0x002fe4000001160a */
[----:B------:R-:W-:Y:S02]  /*7d80*/  SHF.R.U32.HI R31, RZ, 0x10, R11 ;  /* 0x00000010ff1f7819 */ /* 0x000fe4000001160b */
[----:B------:R-:W-:Y:S02]  /*7d90*/  LOP3.LUT R29, R29, 0xff, RZ, 0xc0, !PT ;  /* 0x000000ff1d1d7812 */ /* 0x000fe400078ec0ff */
[----:B------:R-:W-:Y:S02]  /*7da0*/  LOP3.LUT R31, R31, 0xff, RZ, 0xc0, !PT ;  /* 0x000000ff1f1f7812 */ /* 0x000fe400078ec0ff */
[----:B------:R-:W-:Y:S02]  /*7db0*/  PRMT R29, R29, 0x7054, R32 ;  /* 0x000070541d1d7816 */ /* 0x000fe40000000020 */
[----:B------:R-:W-:-:S02]  /*7dc0*/  SHF.R.U32.HI R32, RZ, 0x10, R6 ;  /* 0x00000010ff207819 */ /* 0x000fc40000011606 */
[----:B------:R-:W-:Y:S02]  /*7dd0*/  PRMT R31, R31, 0x7054, R34 ;  /* 0x000070541f1f7816 */ /* 0x000fe40000000022 */
[----:B------:R-:W-:Y:S02]  /*7de0*/  LOP3.LUT R32, R32, 0xff, RZ, 0xc0, !PT ;  /* 0x000000ff20207812 */ /* 0x000fe400078ec0ff */
[----:B------:R-:W-:Y:S02]  /*7df0*/  SHF.R.U32.HI R34, RZ, 0x10, R7 ;  /* 0x00000010ff227819 */ /* 0x000fe40000011607 */
[----:B------:R-:W-:Y:S02]  /*7e00*/  PRMT R41, R32, 0x7054, R41 ;  /* 0x0000705420297816 */ /* 0x000fe40000000029 */
[----:B------:R-:W-:-:S04]  /*7e10*/  LOP3.LUT R34, R34, 0xff, RZ, 0xc0, !PT ;  /* 0x000000ff22227812 */ /* 0x000fc800078ec0ff */
[----:B------:R-:W-:-:S04]  /*7e20*/  PRMT R43, R34, 0x7054, R43 ;  /* 0x00007054222b7816 */ /* 0x000fc8000000002b */
[----:B------:R-:W-:Y:S02]  /*7e30*/  LOP3.LUT R43, R43, 0xff000000, R7, 0xf8, !PT ;  /* 0xff0000002b2b7812 */ /* 0x000fe400078ef807 */
[----:B--2---:R-:W-:-:S04]  /*7e40*/  LOP3.LUT R0, R39, 0x30, R0, 0xf8, !PT ;  /* 0x0000003027007812 */ /* 0x004fc800078ef800 */
[----:B------:R-:W-:Y:S02]  /*7e50*/  LOP3.LUT R3, R0, R35, RZ, 0x3c, !PT ;  /* 0x0000002300037212 */ /* 0x000fe400078e3cff */
[----:B------:R-:W-:Y:S02]  /*7e60*/  PRMT R35, R21, 0x7604, R24 ;  /* 0x0000760415237816 */ /* 0x000fe40000000018 */
[----:B------:R-:W-:Y:S02]  /*7e70*/  IADD3 R0, R18, R37, R3 ;  /* 0x0000002512007210 */ /* 0x000fe40007ffe003 */
[----:B------:R-:W-:Y:S01]  /*7e80*/  SHF.R.U32.HI R21, RZ, 0x10, R9 ;  /* 0x00000010ff157819 */ /* 0x000fe20000011609 */
[----:B------:R-:W0:Y:S01]  /*7e90*/  LDS.128 R12, [R52+0xb000] ;  /* 0x00b00000340c7984 */ /* 0x000e220000000c00 */
[----:B------:R-:W-:Y:S02]  /*7ea0*/  SHF.R.U32.HI R3, RZ, 0x10, R8 ;  /* 0x00000010ff037819 */ /* 0x000fe40000011608 */
[----:B------:R-:W-:Y:S01]  /*7eb0*/  LOP3.LUT R21, R21, 0xff, RZ, 0xc0, !PT ;  /* 0x000000ff15157812 */ /* 0x000fe200078ec0ff */
[----:B------:R-:W1:Y:S01]  /*7ec0*/  LDS.128 R24, [R0+0xb000] ;  /* 0x00b0000000187984 */ /* 0x000e620000000c00 */
[----:B------:R-:W-:-:S02]  /*7ed0*/  LOP3.LUT R3, R3, 0xff, RZ, 0xc0, !PT ;  /* 0x000000ff03037812 */ /* 0x000fc400078ec0ff */
[----:B------:R-:W-:Y:S02]  /*7ee0*/  PRMT R21, R21, 0x7054, R30 ;  /* 0x0000705415157816 */ /* 0x000fe4000000001e */
[----:B------:R-:W-:Y:S02]  /*7ef0*/  SHF.R.U32.HI R30, RZ, 0x10, R5 ;  /* 0x00000010ff1e7819 */ /* 0x000fe40000011605 */
[----:B------:R-:W-:Y:S02]  /*7f00*/  PRMT R3, R3, 0x7054, R20 ;  /* 0x0000705403037816 */ /* 0x000fe40000000014 */
[----:B------:R-:W-:Y:S02]  /*7f10*/  LOP3.LUT R30, R30, 0xff, RZ, 0xc0, !PT ;  /* 0x000000ff1e1e7812 */ /* 0x000fe400078ec0ff */
[----:B------:R-:W-:Y:S02]  /*7f20*/  SHF.R.U32.HI R20, RZ, 0x10, R4 ;  /* 0x00000010ff147819 */ /* 0x000fe40000011604 */
[----:B------:R-:W-:-:S02]  /*7f30*/  PRMT R39, R30, 0x7054, R35 ;  /* 0x000070541e277816 */ /* 0x000fc40000000023 */
[----:B------:R-:W-:Y:S02]  /*7f40*/  LOP3.LUT R20, R20, 0xff, RZ, 0xc0, !PT ;  /* 0x000000ff14147812 */ /* 0x000fe400078ec0ff */
[----:B------:R-:W-:Y:S02]  /*7f50*/  LOP3.LUT R39, R39, 0xff000000, R5, 0xf8, !PT ;  /* 0xff00000027277812 */ /* 0x000fe400078ef805 */
[----:B------:R-:W-:Y:S02]  /*7f60*/  PRMT R37, R20, 0x7054, R33 ;  /* 0x0000705414257816 */ /* 0x000fe40000000021 */
[----:B------:R-:W-:Y:S02]  /*7f70*/  LOP3.LUT R8, R3, 0xff000000, R8, 0xf8, !PT ;  /* 0xff00000003087812 */ /* 0x000fe400078ef808 */
[----:B------:R-:W-:Y:S02]  /*7f80*/  LOP3.LUT R33, R21, 0xff000000, R9, 0xf8, !PT ;  /* 0xff00000015217812 */ /* 0x000fe400078ef809 */
[----:B------:R-:W-:-:S02]  /*7f90*/  LOP3.LUT R35, R31, 0xff000000, R11, 0xf8, !PT ;  /* 0xff0000001f237812 */ /* 0x000fc400078ef80b */
[----:B------:R-:W-:Y:S02]  /*7fa0*/  LOP3.LUT R3, R29, 0xff000000, R10, 0xf8, !PT ;  /* 0xff0000001d037812 */ /* 0x000fe400078ef80a */
[-C--:B------:R-:W-:Y:S02]  /*7fb0*/  F2FP.F16.E4M3.UNPACK_B R38, R39.reuse ;  /* 0x00000027ff26723e */ /* 0x080fe400020006ff */
[----:B------:R-:W-:Y:S02]  /*7fc0*/  LOP3.LUT R20, R37, 0xff000000, R4, 0xf8, !PT ;  /* 0xff00000025147812 */ /* 0x000fe400078ef804 */
[----:B------:R-:W-:Y:S01]  /*7fd0*/  LOP3.LUT R4, R41, 0xff000000, R6, 0xf8, !PT ;  /* 0xff00000029047812 */ /* 0x000fe200078ef806 */
[--C-:B------:R-:W-:Y:S01]  /*7fe0*/  HADD2.F32 R40, -RZ, R38.reuse.H0_H0 ;  /* 0x20000026ff287230 */ /* 0x100fe20000004100 */
[----:B------:R-:W-:Y:S01]  /*7ff0*/  F2FP.F16.E4M3.UNPACK_B R39, R39.H1 ;  /* 0x00000027ff27723e */ /* 0x000fe200030006ff */
[----:B------:R-:W-:Y:S01]  /*8000*/  HADD2.F32 R38, -RZ, R38.H1_H1 ;  /* 0x30000026ff267230 */ /* 0x000fe20000004100 */
[----:B0-----:R-:W-:-:S02]  /*8010*/  F2FP.F16.E4M3.UNPACK_B R10, R13 ;  /* 0x0000000dff0a723e */ /* 0x001fc400020006ff */
[----:B------:R-:W-:Y:S02]  /*8020*/  F2FP.F16.E4M3.UNPACK_B R30, R13.H1 ;  /* 0x0000000dff1e723e */ /* 0x000fe400030006ff */
[----:B-1----:R-:W-:Y:S01]  /*8030*/  F2FP.F16.E4M3.UNPACK_B R11, R25 ;  /* 0x00000019ff0b723e */ /* 0x002fe200020006ff */
[--C-:B------:R-:W-:Y:S01]  /*8040*/  HADD2.F32 R9, -RZ, R10.reuse.H0_H0 ;  /* 0x2000000aff097230 */ /* 0x100fe20000004100 */
[-C--:B------:R-:W-:Y:S01]  /*8050*/  F2FP.F16.E4M3.UNPACK_B R13, R12.reuse ;  /* 0x0000000cff0d723e */ /* 0x080fe200020006ff */
[----:B------:R-:W-:Y:S01]  /*8060*/  HADD2.F32 R10, -RZ, R10.H1_H1 ;  /* 0x3000000aff0a7230 */ /* 0x000fe20000004100 */
[----:B------:R-:W-:Y:S01]  /*8070*/  F2FP.F16.E4M3.UNPACK_B R29, R12.H1 ;  /* 0x0000000cff1d723e */ /* 0x000fe200030006ff */
[--C-:B------:R-:W-:Y:S01]  /*8080*/  HADD2.F32 R6, -RZ, R11.reuse.H0_H0 ;  /* 0x2000000bff067230 */ /* 0x100fe20000004100 */
[----:B------:R-:W-:Y:S01]  /*8090*/  F2FP.F16.E4M3.UNPACK_B R12, R33 ;  /* 0x00000021ff0c723e */ /* 0x000fe200020006ff */
[----:B------:R-:W-:Y:S01]  /*80a0*/  HADD2.F32 R11, -RZ, R11.H1_H1 ;  /* 0x3000000bff0b7230 */ /* 0x000fe20000004100 */
[----:B------:R-:W-:-:S02]  /*80b0*/  F2FP.F16.E4M3.UNPACK_B R32, R15 ;  /* 0x0000000fff20723e */ /* 0x000fc400020006ff */
[----:B------:R-:W-:Y:S01]  /*80c0*/  F2FP.F16.E4M3.UNPACK_B R36, R15.H1 ;  /* 0x0000000fff24723e */ /* 0x000fe200030006ff */
[--C-:B------:R-:W-:Y:S01]  /*80d0*/  HADD2.F32 R15, -RZ, R12.reuse.H0_H0 ;  /* 0x2000000cff0f7230 */ /* 0x100fe20000004100 */
[----:B------:R-:W-:Y:S01]  /*80e0*/  F2FP.F16.E4M3.UNPACK_B R21, R24 ;  /* 0x00000018ff15723e */ /* 0x000fe200020006ff */
[----:B------:R-:W-:Y:S01]  /*80f0*/  FMUL.FTZ R41, R11, R38 ;  /* 0x000000260b297220 */ /* 0x000fe20000410000 */
[----:B------:R-:W-:Y:S01]  /*8100*/  F2FP.F16.E4M3.UNPACK_B R31, R24.H1 ;  /* 0x00000018ff1f723e */ /* 0x000fe200030006ff */
[C---:B------:R-:W-:Y:S01]  /*8110*/  FMUL.FTZ R24, R6.reuse, R40 ;  /* 0x0000002806187220 */ /* 0x040fe20000410000 */
[-C--:B------:R-:W-:Y:S02]  /*8120*/  F2FP.F16.E4M3.UNPACK_B R34, R27.reuse ;  /* 0x0000001bff22723e */ /* 0x080fe400020006ff */
[----:B------:R-:W-:Y:S01]  /*8130*/  F2FP.F16.E4M3.UNPACK_B R37, R27.H1 ;  /* 0x0000001bff25723e */ /* 0x000fe200030006ff */
[----:B------:R-:W-:Y:S01]  /*8140*/  FMUL.FTZ R27, R6, R15 ;  /* 0x0000000f061b7220 */ /* 0x000fe20000410000 */
[----:B------:R-:W-:Y:S01]  /*8150*/  F2FP.F16.E4M3.UNPACK_B R25, R25.H1 ;  /* 0x00000019ff19723e */ /* 0x000fe200030006ff */
[----:B------:R-:W-:Y:S01]  /*8160*/  FFMA.FTZ R6, R9, R15, -R24 ;  /* 0x0000000f09067223 */ /* 0x000fe20000010818 */
[----:B------:R-:W-:Y:S01]  /*8170*/  F2FP.F16.E4M3.UNPACK_B R33, R33.H1 ;  /* 0x00000021ff21723e */ /* 0x000fe200030006ff */
[----:B------:R-:W-:-:S02]  /*8180*/  HADD2.F32 R24, -RZ, R12.H1_H1 ;  /* 0x3000000cff187230 */ /* 0x000fc40000004100 */
[----:B------:R-:W-:Y:S01]  /*8190*/  FFMA.FTZ R9, R9, R40, R27 ;  /* 0x0000002809097223 */ /* 0x000fe2000001001b */
[----:B------:R-:W-:Y:S01]  /*81a0*/  HADD2.F32 R40, -RZ, R39.H0_H0 ;  /* 0x20000027ff287230 */ /* 0x000fe20000004100 */
[----:B------:R-:W-:Y:S01]  /*81b0*/  F2FP.F16.E4M3.UNPACK_B R7, R26 ;  /* 0x0000001aff07723e */ /* 0x000fe200020006ff */
        /* <DEDUP_REMOVED lines=8> */
[----:B------:R-:W-:Y:S01]  /*8240*/  F2FP.F16.E4M3.UNPACK_B R41, R43 ;  /* 0x0000002bff29723e */ /* 0x000fe200020006ff */
[C---:B------:R-:W-:Y:S01]  /*8250*/  FFMA.FTZ R12, R15.reuse, R27, -R42 ;  /* 0x0000001b0f0c7223 */ /* 0x040fe2000001082a */
[----:B------:R-:W-:Y:S01]  /*8260*/  F2FP.F16.E4M3.UNPACK_B R38, R35 ;  /* 0x00000023ff26723e */ /* 0x000fe200020006ff */
[----:B------:R-:W-:Y:S01]  /*8270*/  FFMA.FTZ R15, R15, R40, R47 ;  /* 0x000000280f0f7223 */ /* 0x000fe2000001002f */
[----:B------:R-:W-:Y:S01]  /*8280*/  HADD2.F32 R40, -RZ, R39.H1_H1 ;  /* 0x30000027ff287230 */ /* 0x000fe20000004100 */
[----:B------:R-:W-:Y:S01]  /*8290*/  F2FP.F16.E4M3.UNPACK_B R26, R26.H1 ;  /* 0x0000001aff1a723e */ /* 0x000fe200030006ff */
[----:B------:R-:W-:Y:S01]  /*82a0*/  HADD2.F32 R42, -RZ, R41.H0_H0 ;  /* 0x20000029ff2a7230 */ /* 0x000fe20000004100 */
[-C--:B------:R-:W-:Y:S01]  /*82b0*/  F2FP.F16.E4M3.UNPACK_B R5, R14.reuse ;  /* 0x0000000eff05723e */ /* 0x080fe200020006ff */
[----:B------:R-:W-:Y:S01]  /*82c0*/  HADD2.F32 R27, -RZ, R34.H0_H0 ;  /* 0x20000022ff1b7230 */ /* 0x000fe20000004100 */
[----:B------:R-:W-:Y:S01]  /*82d0*/  F2FP.F16.E4M3.UNPACK_B R14, R14.H1 ;  /* 0x0000000eff0e723e */ /* 0x000fe200030006ff */
[----:B------:R-:W-:-:S02]  /*82e0*/  HADD2.F32 R39, -RZ, R38.H0_H0 ;  /* 0x20000026ff277230 */ /* 0x000fc40000004100 */
[----:B------:R-:W-:Y:S02]  /*82f0*/  HADD2.F32 R24, -RZ, R32.H0_H0 ;  /* 0x20000020ff187230 */ /* 0x000fe40000004100 */
[C---:B------:R-:W-:Y:S01]  /*8300*/  FMUL.FTZ R49, R27.reuse, R42 ;  /* 0x0000002a1b317220 */ /* 0x040fe20000410000 */
[----:B------:R-:W-:Y:S02]  /*8310*/  HADD2.F32 R25, -RZ, R25.H1_H1 ;  /* 0x30000019ff197230 */ /* 0x000fe40000004100 */
[-C--:B------:R-:W-:Y:S01]  /*8320*/  FMUL.FTZ R51, R27, R39.reuse ;  /* 0x000000271b337220 */ /* 0x080fe20000410000 */
[----:B------:R-:W-:Y:S02]  /*8330*/  HADD2.F32 R33, -RZ, R33.H1_H1 ;  /* 0x30000021ff217230 */ /* 0x000fe40000004100 */
[C---:B------:R-:W-:Y:S01]  /*8340*/  FFMA.FTZ R27, R24.reuse, R39, -R49 ;  /* 0x00000027181b7223 */ /* 0x040fe20000010831 */
[----:B------:R-:W-:Y:S02]  /*8350*/  HADD2.F32 R30, -RZ, R30.H1_H1 ;  /* 0x3000001eff1e7230 */ /* 0x000fe40000004100 */
[C---:B------:R-:W-:Y:S01]  /*8360*/  FMUL.FTZ R45, R25.reuse, R40 ;  /* 0x00000028192d7220 */ /* 0x040fe20000410000 */
[----:B------:R-:W-:Y:S01]  /*8370*/  FFMA.FTZ R24, R24, R42, R51 ;  /* 0x0000002a18187223 */ /* 0x000fe20000010033 */
[----:B------:R-:W-:Y:S01]  /*8380*/  HADD2.F32 R39, -RZ, R38.H1_H1 ;  /* 0x30000026ff277230 */ /* 0x000fe20000004100 */
[----:B------:R-:W-:Y:S01]  /*8390*/  F2FP.F16.E4M3.UNPACK_B R42, R43.H1 ;  /* 0x0000002bff2a723e */ /* 0x000fe200030006ff */
[----:B------:R-:W-:Y:S01]  /*83a0*/  FMUL.FTZ R47, R25, R33 ;  /* 0x00000021192f7220 */ /* 0x000fe20000410000 */
[----:B------:R-:W-:Y:S01]  /*83b0*/  F2FP.F16.E4M3.UNPACK_B R38, R35.H1 ;  /* 0x00000023ff26723e */ /* 0x000fe200030006ff */
[----:B------:R-:W-:Y:S01]  /*83c0*/  FFMA.FTZ R25, R30, R33, -R45 ;  /* 0x000000211e197223 */ /* 0x000fe2000001082d */
[----:B------:R-:W-:-:S02]  /*83d0*/  HADD2.F32 R41, -RZ, R41.H1_H1 ;  /* 0x30000029ff297230 */ /* 0x000fc40000004100 */
[----:B------:R-:W-:Y:S01]  /*83e0*/  FFMA.FTZ R30, R30, R40, R47 ;  /* 0x000000281e1e7223 */ /* 0x000fe2000001002f */
[----:B------:R-:W-:Y:S02]  /*83f0*/  HADD2.F32 R34, -RZ, R34.H1_H1 ;  /* 0x30000022ff227230 */ /* 0x000fe40000004100 */
[----:B------:R-:W-:Y:S02]  /*8400*/  HADD2.F32 R33, -RZ, R32.H1_H1 ;  /* 0x30000020ff217230 */ /* 0x000fe40000004100 */
[----:B------:R-:W-:Y:S02]  /*8410*/  HADD2.F32 R43, -RZ, R42.H0_H0 ;  /* 0x2000002aff2b7230 */ /* 0x000fe40000004100 */
[C---:B------:R-:W-:Y:S01]  /*8420*/  FMUL.FTZ R44, R34.reuse, R41 ;  /* 0x00000029222c7220 */ /* 0x040fe20000410000 */
[----:B------:R-:W-:Y:S02]  /*8430*/  HADD2.F32 R32, -RZ, R37.H0_H0 ;  /* 0x20000025ff207230 */ /* 0x000fe40000004100 */
[----:B------:R-:W-:Y:S01]  /*8440*/  FMUL.FTZ R34, R34, R39 ;  /* 0x0000002722227220 */ /* 0x000fe20000410000 */
[----:B------:R-:W-:Y:S01]  /*8450*/  HADD2.F32 R40, -RZ, R38.H0_H0 ;  /* 0x20000026ff287230 */ /* 0x000fe20000004100 */
        /* <DEDUP_REMOVED lines=27> */
[----:B------:R-:W-:Y:S02]  /*8610*/  HADD2.F32 R40, -RZ, R40.H1_H1 ;  /* 0x30000028ff287230 */ /* 0x000fe40000004100 */
[----:B------:R-:W-:Y:S01]  /*8620*/  FFMA.FTZ R47, R39, R44, R47 ;  /* 0x0000002c272f7223 */ /* 0x000fe2000001002f */
[----:B------:R-:W-:Y:S01]  /*8630*/  F2FP.F16.E4M3.UNPACK_B R41, R20 ;  /* 0x00000014ff29723e */ /* 0x000fe200020006ff */
[----:B------:R-:W-:Y:S01]  /*8640*/  HADD2.F32 R29, -RZ, R29.H1_H1 ;  /* 0x3000001dff1d7230 */ /* 0x000fe20000004100 */
[----:B------:R-:W-:Y:S01]  /*8650*/  F2FP.F16.E4M3.UNPACK_B R39, R8 ;  /* 0x00000008ff27723e */ /* 0x000fe200020006ff */
        /* <DEDUP_REMOVED lines=27> */
[--C-:B------:R-:W-:Y:S02]  /*8810*/  HADD2.F32 R13, -RZ, R8.reuse.H0_H0 ;  /* 0x20000008ff0d7230 */ /* 0x100fe40000004100 */
[----:B------:R-:W-:Y:S02]  /*8820*/  HADD2.F32 R21, -RZ, R8.H1_H1 ;  /* 0x30000008ff157230 */ /* 0x000fe40000004100 */
[C---:B------:R-:W-:Y:S01]  /*8830*/  FMUL.FTZ R39, R20.reuse, R31 ;  /* 0x0000001f14277220 */ /* 0x040fe20000410000 */
[----:B------:R-:W-:Y:S02]  /*8840*/  HADD2.F32 R8, -RZ, R14.H0_H0 ;  /* 0x2000000eff087230 */ /* 0x000fe40000004100 */
[----:B------:R-:W-:Y:S01]  /*8850*/  FMUL.FTZ R49, R20, R13 ;  /* 0x0000000d14317220 */ /* 0x000fe20000410000 */
[----:B------:R-:W-:Y:S02]  /*8860*/  HADD2.F32 R29, -RZ, R29.H1_H1 ;  /* 0x3000001dff1d7230 */ /* 0x000fe40000004100 */
[----:B------:R-:W-:-:S02]  /*8870*/  HADD2.F32 R26, -RZ, R26.H1_H1 ;  /* 0x3000001aff1a7230 */ /* 0x000fc40000004100 */
[C---:B------:R-:W-:Y:S01]  /*8880*/  FFMA.FTZ R39, R8.reuse, R13, -R39 ;  /* 0x0000000d08277223 */ /* 0x040fe20000010827 */
[----:B------:R-:W-:Y:S01]  /*8890*/  HADD2.F32 R14, -RZ, R14.H1_H1 ;  /* 0x3000000eff0e7230 */ /* 0x000fe20000004100 */
[----:B------:R-:W-:Y:S01]  /*88a0*/  F2FP.F16.E4M3.UNPACK_B R13, R4 ;  /* 0x00000004ff0d723e */ /* 0x000fe200020006ff */
[----:B------:R-:W-:Y:S01]  /*88b0*/  FFMA.FTZ R49, R8, R31, R49 ;  /* 0x0000001f08317223 */ /* 0x000fe20000010031 */
[C---:B------:R-:W-:Y:S01]  /*88c0*/  FMUL.FTZ R51, R26.reuse, R29 ;  /* 0x0000001d1a337220 */ /* 0x040fe20000410000 */
[----:B------:R-:W-:Y:S01]  /*88d0*/  FMUL.FTZ R26, R26, R21 ;  /* 0x000000151a1a7220 */ /* 0x000fe20000410000 */
[----:B------:R-:W-:Y:S02]  /*88e0*/  HADD2.F32 R8, -RZ, R3.H0_H0 ;  /* 0x20000003ff087230 */ /* 0x000fe40000004100 */
[----:B------:R-:W-:Y:S02]  /*88f0*/  HADD2.F32 R20, -RZ, R13.H0_H0 ;  /* 0x2000000dff147230 */ /* 0x000fe40000004100 */
[----:B------:R-:W-:Y:S01]  /*8900*/  FFMA.FTZ R50, R14, R29, R26 ;  /* 0x0000001d0e327223 */ /* 0x000fe2000001001a */
[----:B------:R-:W-:-:S02]  /*8910*/  HADD2.F32 R4, -RZ, R7.H0_H0 ;  /* 0x20000007ff047230 */ /* 0x000fc40000004100 */
[----:B------:R-:W-:Y:S01]  /*8920*/  FFMA.FTZ R48, R14, R21, -R51 ;  /* 0x000000150e307223 */ /* 0x000fe20000010833 */
[----:B------:R-:W-:Y:S02]  /*8930*/  HADD2.F32 R26, -RZ, R13.H1_H1 ;  /* 0x3000000dff1a7230 */ /* 0x000fe40000004100 */
[----:B------:R-:W-:Y:S02]  /*8940*/  HADD2.F32 R7, -RZ, R7.H1_H1 ;  /* 0x30000007ff077230 */ /* 0x000fe40000004100 */
[C---:B------:R-:W-:Y:S01]  /*8950*/  FMUL.FTZ R46, R4.reuse, R20 ;  /* 0x00000014042e7220 */ /* 0x040fe20000410000 */
[----:B------:R-:W-:Y:S02]  /*8960*/  HADD2.F32 R14, -RZ, R3.H1_H1 ;  /* 0x30000003ff0e7230 */ /* 0x000fe40000004100 */
[----:B------:R-:W-:Y:S01]  /*8970*/  FMUL.FTZ R13, R4, R8 ;  /* 0x00000008040d7220 */ /* 0x000fe20000410000 */
[--C-:B------:R-:W-:Y:S02]  /*8980*/  HADD2.F32 R3, -RZ, R5.reuse.H0_H0 ;  /* 0x20000005ff037230 */ /* 0x100fe40000004100 */
[----:B------:R-:W-:Y:S01]  /*8990*/  FMUL.FTZ R4, R7, R26 ;  /* 0x0000001a07047220 */ /* 0x000fe20000410000 */
[----:B------:R-:W-:-:S02]  /*89a0*/  HADD2.F32 R5, -RZ, R5.H1_H1 ;  /* 0x30000005ff057230 */ /* 0x000fc40000004100 */
[----:B------:R-:W-:Y:S01]  /*89b0*/  FMUL.FTZ R7, R7, R14 ;  /* 0x0000000e07077220 */ /* 0x000fe20000410000 */
[----:B------:R-:W-:Y:S01]  /*89c0*/  F2FP.SATFINITE.E4M3.F32.PACK_AB_MERGE_C R39, R48, R39, RZ ;  /* 0x000000273027723e */ /* 0x000fe200048070ff */
        /* <DEDUP_REMOVED lines=18> */
.L_x_15917:
[----:B------:R-:W-:Y:S05]  /*8af0*/  BSYNC B0 ;  /* 0x0000000000007941 */ /* 0x000fea0003800000 */
.L_x_15910:
        /* <DEDUP_REMOVED lines=8> */
.L_x_15907:
[----:B0-2---:R-:W2:Y:S02]  /*8b80*/  LDL R0, [R1] ;  /* 0x0000000001007983 */ /* 0x005ea40000100800 */
[----:B--2---:R-:W-:-:S13]  /*8b90*/  ISETP.NE.AND P0, PT, R0, 0x3, PT ;  /* 0x000000030000780c */ /* 0x004fda0003f05270 */
[----:B------:R-:W-:Y:S05]  /*8ba0*/  @!P0 BRA `(.L_x_15925) ;  /* 0x0000000000048947 */ /* 0x000fea0003800000 */
[----:B------:R-:W-:Y:S01]  /*8bb0*/  BPT.TRAP 0x1 ;  /* 0x000000040000795c */ /* 0x000fe20000300000 */
.L_x_15925:
[----:B-----5:R-:W-:Y:S01]  /*8bc0*/  IMAD R12, R23, 0x8, R18 ;  /* 0x00000008170c7824 */ /* 0x020fe200078e0212 */
[----:B-1----:R-:W-:-:S04]  /*8bd0*/  SHF.L.U32 R3, R157, 0x1f, RZ ;  /* 0x0000001f9d037819 */ /* 0x002fc800000006ff */
[----:B------:R0:W1:Y:S01]  /*8be0*/  SYNCS.PHASECHK.TRANS64.TRYWAIT P1, [R12+URZ+0x13230], R3 ;  /* 0x013230030c0075a7 */ /* 0x000062000802017f */
[----:B------:R-:W-:Y:S05]  /*8bf0*/  @!P0 BRA `(.L_x_15926) ;  /* 0x0000000000048947 */ /* 0x000fea0003800000 */
[----:B------:R-:W-:Y:S01]  /*8c00*/  BPT.TRAP 0x1 ;  /* 0x000000040000795c */ /* 0x000fe20000300000 */
.L_x_15926:
        /* <DEDUP_REMOVED lines=9> */
.L_x_15927:
[----:B--2---:R-:W-:Y:S01]  /*8ca0*/  VIADD R4, R10, 0x80 ;  /* 0x000000800a047836 */ /* 0x004fe20000000000 */
[----:B------:R-:W-:Y:S05]  /*8cb0*/  WARPSYNC.ALL ;  /* 0x0000000000007948 */ /* 0x000fea0003800000 */
[----:B------:R-:W-:Y:S01]  /*8cc0*/  IMAD.MOV.U32 R11, RZ, RZ, -0x7fffffe0 ;  /* 0x80000020ff0b7424 */ /* 0x000fe200078e00ff */
[----:B------:R-:W-:Y:S01]  /*8cd0*/  R2UR UR10, R4 ;  /* 0x00000000040a72ca */ /* 0x000fe200000e0000 */
[----:B------:R-:W-:Y:S01]  /*8ce0*/  IMAD.MOV.U32 R5, RZ, RZ, -0x7fffffe0 ;  /* 0x80000020ff057424 */ /* 0x000fe200078e00ff */
[----:B------:R-:W-:Y:S01]  /*8cf0*/  LOP3.LUT R4, R28, 0x10000, RZ, 0xfc, !PT ;  /* 0x000100001c047812 */ /* 0x000fe200078efcff */
[----:B------:R-:W-:Y:S01]  /*8d00*/  WARPGROUP.ARRIVE ;  /* 0x00000000000079c5 */ /* 0x000fe20000000000 */
[C---:B------:R-:W-:Y:S01]  /*8d10*/  R2UR UR6, R10.reuse ;  /* 0x000000000a0672ca */ /* 0x040fe200000e0000 */
[----:B------:R-:W-:Y:S01]  /*8d20*/  VIADD R6, R10, 0x100 ;  /* 0x000001000a067836 */ /* 0x000fe20000000000 */
[----:B------:R-:W-:Y:S01]  /*8d30*/  R2UR UR7, R11 ;  /* 0x000000000b0772ca */ /* 0x000fe200000e0000 */
[----:B------:R-:W-:Y:S01]  /*8d40*/  IMAD.MOV.U32 R7, RZ, RZ, -0x7fffffe0 ;  /* 0x80000020ff077424 */ /* 0x000fe200078e00ff */
[----:B------:R-:W-:Y:S01]  /*8d50*/  R2UR UR4, R4 ;  /* 0x00000000040472ca */ /* 0x000fe200000e0000 */
[C---:B------:R-:W-:Y:S01]  /*8d60*/  VIADD R8, R10.reuse, 0x180 ;  /* 0x000001800a087836 */ /* 0x040fe20000000000 */
[C---:B------:R-:W-:Y:S01]  /*8d70*/  R2UR UR5, R5.reuse ;  /* 0x00000000050572ca */ /* 0x040fe200000e0000 */
[----:B------:R-:W-:Y:S01]  /*8d80*/  IMAD.MOV.U32 R9, RZ, RZ, -0x7fffffe0 ;  /* 0x80000020ff097424 */ /* 0x000fe200078e00ff */
[C---:B------:R-:W-:Y:S01]  /*8d90*/  R2UR UR11, R5.reuse ;  /* 0x00000000050b72ca */ /* 0x040fe200000e0000 */
        /* <DEDUP_REMOVED lines=8> */
[----:B------:R-:W-:Y:S01]  /*8e20*/  IMAD.MOV.U32 R7, RZ, RZ, -0x7fffffe0 ;  /* 0x80000020ff077424 */ /* 0x000fe200078e00ff */
[----:B------:R-:W-:Y:S01]  /*8e30*/  R2UR UR12, R4 ;  /* 0x00000000040c72ca */ /* 0x000fe200000e0000 */
[----:B------:R-:W-:Y:S01]  /*8e40*/  QGMMA.64x32x32.F32.E4M3.E4M3 R88, gdesc[UR4], RZ, !UPT, gsb0 ;  /* 0x00600000045879f3 */ /* 0x000fe2000c0008ff */
        /* <DEDUP_REMOVED lines=68> */
.L_x_15929:
[----:B------:R-:W2:Y:S01]  /*9290*/  LDL R0, [R1+0x50] ;  /* 0x0000500001007983 */ /* 0x000ea20000100800 */
[----:B01----:R-:W0:Y:S03]  /*92a0*/  LDC R3, c[0x0][0x448] ;  /* 0x00011200ff037b82 */ /* 0x003e260000000800 */
        /* <DEDUP_REMOVED lines=8> */
[----:B--2---:R-:W-:-:S04]  /*9330*/  IMAD.IADD R8, R0, 0x1, R110 ;  /* 0x0000000100087824 */ /* 0x004fc800078e026e */
        /* <DEDUP_REMOVED lines=148> */
[----:B0-----:R-:W-:Y:S01]  /*9c80*/  FSEL R91, R92, -INF , P3 ;  /* 0xff8000005c5b7808 */ /* 0x001fe20001800000 */
[----:B------:R0:W-:Y:S01]  /*9c90*/  MUFU.EX2 R8, R30 ;  /* 0x0000001e00087308 */ /* 0x0001e20000000800 */
[----:B------:R-:W-:Y:S01]  /*9ca0*/  FSEL R93, R93, -INF , P1 ;  /* 0xff8000005d5d7808 */ /* 0x000fe20000800000 */
[----:B------:R-:W-:Y:S01]  /*9cb0*/  FFMA.FTZ R34, R2, R15, -R39 ;  /* 0x0000000f02227223 */ /* 0x000fe20000010827 */
[----:B------:R-:W-:Y:S02]  /*9cc0*/  ISETP.GT.AND P1, PT, R3, 0x11, PT ;  /* 0x000000110300780c */ /* 0x000fe40003f24270 */
[----:B------:R-:W-:-:S02]  /*9cd0*/  FSEL R15, R96, -INF , P2 ;  /* 0xff800000600f7808 */ /* 0x000fc40001000000 */
[----:B0-----:R-:W-:-:S04]  /*9ce0*/  FMNMX.FTZ R30, R91, R10, !PT ;  /* 0x0000000a5b1e7209 */ /* 0x001fc80007810000 */
[----:B------:R-:W-:Y:S02]  /*9cf0*/  FMNMX.FTZ R30, R93, R30, !PT ;  /* 0x0000001e5d1e7209 */ /* 0x000fe40007810000 */
[----:B------:R-:W-:Y:S02]  /*9d00*/  ISETP.GT.AND P2, PT, R3, 0x18, PT ;  /* 0x000000180300780c */ /* 0x000fe40003f44270 */
[----:B------:R-:W-:Y:S02]  /*9d10*/  FSEL R97, R97, -INF , P1 ;  /* 0xff80000061617808 */ /* 0x000fe40000800000 */
[----:B------:R-:W-:Y:S01]  /*9d20*/  FMNMX.FTZ R30, R15, R30, !PT ;  /* 0x0000001e0f1e7209 */ /* 0x000fe20007810000 */
[C-C-:B------:R-:W-:Y:S01]  /*9d30*/  FFMA.FTZ R26, R2.reuse, R95, -R39.reuse ;  /* 0x0000005f021a7223 */ /* 0x140fe20000010827 */
[----:B------:R-:W-:-:S01]  /*9d40*/  FFMA.FTZ R95, R2, R99, -R39 ;  /* 0x00000063025f7223 */ /* 0x000fc20000010827 */
[----:B------:R-:W-:Y:S02]  /*9d50*/  ISETP.GT.AND P1, PT, R3, 0x19, PT ;  /* 0x000000190300780c */ /* 0x000fe40003f24270 */
[----:B------:R-:W-:-:S02]  /*9d60*/  FSEL R99, R100, -INF , P2 ;  /* 0xff80000064637808 */ /* 0x000fc40001000000 */
[----:B------:R-:W-:Y:S02]  /*9d70*/  FMNMX.FTZ R30, R97, R30, !PT ;  /* 0x0000001e611e7209 */ /* 0x000fe40007810000 */
[----:B------:R-:W-:Y:S02]  /*9d80*/  FSEL R101, R101, -INF , P1 ;  /* 0xff80000065657808 */ /* 0x000fe40000800000 */
[----:B------:R-:W-:Y:S02]  /*9d90*/  ISETP.GT.AND P1, PT, R3, 0x20, PT ;  /* 0x000000200300780c */ /* 0x000fe40003f24270 */
[----:B------:R-:W-:Y:S02]  /*9da0*/  FMNMX.FTZ R30, R99, R30, !PT ;  /* 0x0000001e631e7209 */ /* 0x000fe40007810000 */
[----:B------:R-:W-:Y:S02]  /*9db0*/  ISETP.GT.AND P2, PT, R3, 0x21, PT ;  /* 0x000000210300780c */ /* 0x000fe40003f44270 */
[----:B------:R-:W-:-:S02]  /*9dc0*/  FSEL R135, R72, -INF , P1 ;  /* 0xff80000048877808 */ /* 0x000fc40000800000 */
[----:B------:R-:W-:Y:S01]  /*9dd0*/  FMNMX.FTZ R30, R101, R30, !PT ;  /* 0x0000001e651e7209 */ /* 0x000fe20007810000 */
[----:B------:R0:W-:Y:S01]  /*9de0*/  MUFU.EX2 R10, R34 ;  /* 0x00000022000a7308 */ /* 0x0001e20000000800 */
[----:B------:R-:W-:Y:S02]  /*9df0*/  ISETP.GT.AND P1, PT, R3, 0x28, PT ;  /* 0x000000280300780c */ /* 0x000fe40003f24270 */
[----:B------:R-:W-:Y:S01]  /*9e00*/  FSEL R73, R73, -INF , P2 ;  /* 0xff80000049497808 */ /* 0x000fe20001000000 */
[----:B------:R-:W-:-:S01]  /*9e10*/  FFMA.FTZ R42, R2, R75, -R39 ;  /* 0x0000004b022a7223 */ /* 0x000fc20000010827 */
[----:B------:R-:W-:Y:S02]  /*9e20*/  ISETP.GT.AND P2, PT, R3, 0x29, PT ;  /* 0x000000290300780c */ /* 0x000fe40003f44270 */
[----:B0-----:R-:W-:Y:S02]  /*9e30*/  FMNMX.FTZ R34, R135, R30, !PT ;  /* 0x0000001e87227209 */ /* 0x001fe40007810000 */
[----:B------:R-:W-:-:S02]  /*9e40*/  FSEL R75, R76, -INF , P1 ;  /* 0xff8000004c4b7808 */ /* 0x000fc40000800000 */
[----:B------:R-:W-:Y:S02]  /*9e50*/  FMNMX.FTZ R34, R73, R34, !PT ;  /* 0x0000002249227209 */ /* 0x000fe40007810000 */
[----:B------:R-:W-:Y:S02]  /*9e60*/  ISETP.GT.AND P1, PT, R3, 0x30, PT ;  /* 0x000000300300780c */ /* 0x000fe40003f24270 */
[----:B------:R-:W-:Y:S02]  /*9e70*/  FSEL R77, R77, -INF , P2 ;  /* 0xff8000004d4d7808 */ /* 0x000fe40001000000 */
[----:B------:R-:W-:Y:S01]  /*9e80*/  FMNMX.FTZ R38, R75, R34, !PT ;  /* 0x000000224b267209 */ /* 0x000fe20007810000 */
[----:B------:R-:W-:-:S01]  /*9e90*/  FFMA.FTZ R46, R2, R105, -R39 ;  /* 0x00000069022e7223 */ /* 0x000fc20000010827 */
[----:B------:R-:W-:Y:S02]  /*9ea0*/  ISETP.GT.AND P2, PT, R3, 0x31, PT ;  /* 0x000000310300780c */ /* 0x000fe40003f44270 */
[----:B------:R-:W-:-:S02]  /*9eb0*/  FSEL R105, R80, -INF , P1 ;  /* 0xff80000050697808 */ /* 0x000fc40000800000 */
[----:B------:R-:W-:Y:S02]  /*9ec0*/  FMNMX.FTZ R38, R77, R38, !PT ;  /* 0x000000264d267209 */ /* 0x000fe40007810000 */
[----:B------:R-:W-:Y:S02]  /*9ed0*/  ISETP.GT.AND P1, PT, R3, 0x38, PT ;  /* 0x000000380300780c */ /* 0x000fe40003f24270 */
[----:B------:R-:W-:Y:S02]  /*9ee0*/  FSEL R81, R81, -INF , P2 ;  /* 0xff80000051517808 */ /* 0x000fe40001000000 */
[----:B------:R-:W-:Y:S01]  /*9ef0*/  FMNMX.FTZ R38, R105, R38, !PT ;  /* 0x0000002669267209 */ /* 0x000fe20007810000 */
[----:B------:R-:W-:Y:S01]  /*9f00*/  FFMA.FTZ R137, R2, R79, -R39 ;  /* 0x0000004f02897223 */ /* 0x000fe20000010827 */
[----:B------:R-:W-:Y:S02]  /*9f10*/  ISETP.GT.AND P2, PT, R3, 0x39, PT ;  /* 0x000000390300780c */ /* 0x000fe40003f44270 */
[----:B------:R-:W-:-:S02]  /*9f20*/  FSEL R79, R84, -INF , P1 ;  /* 0xff800000544f7808 */ /* 0x000fc40000800000 */
[----:B------:R-:W-:Y:S01]  /*9f30*/  FMNMX.FTZ R38, R81, R38, !PT ;  /* 0x0000002651267209 */ /* 0x000fe20007810000 */
[----:B------:R0:W-:Y:S01]  /*9f40*/  MUFU.EX2 R30, R42 ;  /* 0x0000002a001e7308 */ /* 0x0001e20000000800 */
[----:B------:R-:W-:Y:S02]  /*9f50*/  FSEL R85, R85, -INF , P2 ;  /* 0xff80000055557808 */ /* 0x000fe40001000000 */
[C---:B------:R-:W-:Y:S02]  /*9f60*/  ISETP.GT.AND P1, PT, R3.reuse, 0x40, PT ;  /* 0x000000400300780c */ /* 0x040fe40003f24270 */
[----:B------:R-:W-:Y:S02]  /*9f70*/  ISETP.GT.AND P2, PT, R3, 0x41, PT ;  /* 0x000000410300780c */ /* 0x000fe40003f44270 */
[----:B0-----:R-:W-:Y:S01]  /*9f80*/  FMNMX.FTZ R42, R79, R38, !PT ;  /* 0x000000264f2a7209 */ /* 0x001fe20007810000 */
[----:B------:R0:W-:Y:S03]  /*9f90*/  MUFU.EX2 R34, R46 ;  /* 0x0000002e00227308 */ /* 0x0001e60000000800 */
[----:B------:R-:W-:Y:S01]  /*9fa0*/  FMNMX.FTZ R42, R85, R42, !PT ;  /* 0x0000002a552a7209 */ /* 0x000fe20007810000 */
[----:B0-----:R-:W-:Y:S01]  /*9fb0*/  FFMA.FTZ R46, R2, R107, -R39 ;  /* 0x0000006b022e7223 */ /* 0x001fe20000010827 */
[----:B------:R-:W-:-:S02]  /*9fc0*/  FSEL R107, R56, -INF , P1 ;  /* 0xff800000386b7808 */ /* 0x000fc40000800000 */
[----:B------:R-:W-:Y:S02]  /*9fd0*/  ISETP.GT.AND P1, PT, R3, 0x48, PT ;  /* 0x000000480300780c */ /* 0x000fe40003f24270 */
[----:B------:R-:W-:Y:S02]  /*9fe0*/  FSEL R57, R57, -INF , P2 ;  /* 0xff80000039397808 */ /* 0x000fe40001000000 */
[----:B------:R-:W-:Y:S01]  /*9ff0*/  FMNMX.FTZ R42, R107, R42, !PT ;  /* 0x0000002a6b2a7209 */ /* 0x000fe20007810000 */
[----:B------:R-:W-:-:S01]  /*a000*/  FFMA.FTZ R139, R2, R83, -R39 ;  /* 0x00000053028b7223 */ /* 0x000fc20000010827 */
[----:B------:R-:W-:Y:S02]  /*a010*/  ISETP.GT.AND P2, PT, R3, 0x49, PT ;  /* 0x000000490300780c */ /* 0x000fe40003f44270 */
[----:B------:R-:W-:Y:S02]  /*a020*/  FSEL R83, R60, -INF , P1 ;  /* 0xff8000003c537808 */ /* 0x000fe40000800000 */
[----:B------:R-:W-:Y:S01]  /*a030*/  FMNMX.FTZ R42, R57, R42, !PT ;  /* 0x0000002a392a7209 */ /* 0x000fe20007810000 */
[----:B------:R0:W-:Y:S01]  /*a040*/  MUFU.EX2 R38, R46 ;  /* 0x0000002e00267308 */ /* 0x0001e20000000800 */
[----:B------:R-:W-:-:S02]  /*a050*/  ISETP.GT.AND P1, PT, R3, 0x50, PT ;  /* 0x000000500300780c */ /* 0x000fc40003f24270 */
[----:B------:R-:W-:Y:S01]  /*a060*/  FSEL R61, R61, -INF , P2 ;  /* 0xff8000003d3d7808 */ /* 0x000fe20001000000 */
[----:B------:R-:W-:-:S01]  /*a070*/  FFMA.FTZ R50, R2, R109, -R39 ;  /* 0x0000006d02327223 */ /* 0x000fc20000010827 */
[----:B------:R-:W-:Y:S02]  /*a080*/  ISETP.GT.AND P2, PT, R3, 0x51, PT ;  /* 0x000000510300780c */ /* 0x000fe40003f44270 */
[----:B0-----:R-:W-:Y:S02]  /*a090*/  FMNMX.FTZ R46, R83, R42, !PT ;  /* 0x0000002a532e7209 */ /* 0x001fe40007810000 */
[----:B------:R-:W-:Y:S02]  /*a0a0*/  FSEL R109, R64, -INF , P1 ;  /* 0xff800000406d7808 */ /* 0x000fe40000800000 */
[----:B------:R-:W-:Y:S02]  /*a0b0*/  FMNMX.FTZ R46, R61, R46, !PT ;  /* 0x0000002e3d2e7209 */ /* 0x000fe40007810000 */
[----:B------:R-:W-:-:S02]  /*a0c0*/  ISETP.GT.AND P1, PT, R3, 0x58, PT ;  /* 0x000000580300780c */ /* 0x000fc40003f24270 */
[----:B------:R-:W-:Y:S02]  /*a0d0*/  FSEL R65, R65, -INF , P2 ;  /* 0xff80000041417808 */ /* 0x000fe40001000000 */
[----:B------:R-:W-:Y:S01]  /*a0e0*/  FMNMX.FTZ R46, R109, R46, !PT ;  /* 0x0000002e6d2e7209 */ /* 0x000fe20007810000 */
[----:B------:R-:W-:-:S01]  /*a0f0*/  FFMA.FTZ R141, R2, R87, -R39 ;  /* 0x00000057028d7223 */ /* 0x000fc20000010827 */
[----:B------:R-:W-:Y:S02]  /*a100*/  ISETP.GT.AND P2, PT, R3, 0x59, PT ;  /* 0x000000590300780c */ /* 0x000fe40003f44270 */
[----:B------:R-:W-:Y:S02]  /*a110*/  FSEL R87, R68, -INF , P1 ;  /* 0xff80000044577808 */ /* 0x000fe40000800000 */
[----:B------:R-:W-:Y:S02]  /*a120*/  FMNMX.FTZ R46, R65, R46, !PT ;  /* 0x0000002e412e7209 */ /* 0x000fe40007810000 */
[----:B------:R-:W-:-:S02]  /*a130*/  FSEL R69, R69, -INF , P2 ;  /* 0xff80000045457808 */ /* 0x000fc40001000000 */
[----:B------:R-:W-:Y:S02]  /*a140*/  ISETP.GT.AND P1, PT, R3, 0x60, PT ;  /* 0x000000600300780c */ /* 0x000fe40003f24270 */
[----:B------:R-:W-:Y:S01]  /*a150*/  FMNMX.FTZ R46, R87, R46, !PT ;  /* 0x0000002e572e7209 */ /* 0x000fe20007810000 */
[----:B------:R0:W-:Y:S01]  /*a160*/  MUFU.EX2 R42, R50 ;  /* 0x00000032002a7308 */ /* 0x0001e20000000800 */
[----:B------:R-:W-:Y:S02]  /*a170*/  ISETP.GT.AND P2, PT, R3, 0x61, PT ;  /* 0x000000610300780c */ /* 0x000fe40003f44270 */
[----:B------:R-:W-:Y:S01]  /*a180*/  FMNMX.FTZ R46, R69, R46, !PT ;  /* 0x0000002e452e7209 */ /* 0x000fe20007810000 */
[----:B0-----:R-:W-:-:S01]  /*a190*/  FFMA.FTZ R50, R2, R111, -R39 ;  /* 0x0000006f02327223 */ /* 0x001fc20000010827 */
[----:B------:R-:W-:Y:S02]  /*a1a0*/  FSEL R111, R40, -INF , P1 ;  /* 0xff800000286f7808 */ /* 0x000fe40000800000 */
[----:B------:R-:W-:-:S02]  /*a1b0*/  ISETP.GT.AND P1, PT, R3, 0x68, PT ;  /* 0x000000680300780c */ /* 0x000fc40003f24270 */
[----:B------:R-:W-:Y:S02]  /*a1c0*/  FSEL R41, R41, -INF , P2 ;  /* 0xff80000029297808 */ /* 0x000fe40001000000 */
[----:B------:R-:W-:Y:S01]  /*a1d0*/  FMNMX.FTZ R46, R111, R46, !PT ;  /* 0x0000002e6f2e7209 */ /* 0x000fe20007810000 */
[----:B------:R-:W-:Y:S01]  /*a1e0*/  FFMA.FTZ R143, R2, R59, -R39 ;  /* 0x0000003b028f7223 */ /* 0x000fe20000010827 */
[----:B------:R-:W-:Y:S02]  /*a1f0*/  ISETP.GT.AND P2, PT, R3, 0x69, PT ;  /* 0x000000690300780c */ /* 0x000fe40003f44270 */
        /* <DEDUP_REMOVED lines=9> */
[----:B------:R-:W-:-:S02]  /*a290*/  ISETP.GT.AND P1, PT, R3, 0x78, PT ;  /* 0x000000780300780c */ /* 0x000fc40003f24270 */
[----:B------:R-:W-:Y:S02]  /*a2a0*/  FSEL R49, R49, -INF , P2 ;  /* 0xff80000031317808 */ /* 0x000fe40001000000 */
[----:B------:R-:W-:Y:S01]  /*a2b0*/  FMNMX.FTZ R46, R113, R46, !PT ;  /* 0x0000002e712e7209 */ /* 0x000fe20007810000 */
[----:B------:R-:W-:Y:S01]  /*a2c0*/  FFMA.FTZ R145, R2, R63, -R39 ;  /* 0x0000003f02917223 */ /* 0x000fe20000010827 */
[----:B------:R-:W-:Y:S02]  /*a2d0*/  ISETP.GT.AND P2, PT, R3, 0x79, PT ;  /* 0x000000790300780c */ /* 0x000fe40003f44270 */
[----:B------:R-:W-:Y:S02]  /*a2e0*/  FSEL R63, R52, -INF , P1 ;  /* 0xff800000343f7808 */ /* 0x000fe40000800000 */
[----:B------:R-:W-:Y:S02]  /*a2f0*/  FMNMX.FTZ R46, R49, R46, !PT ;  /* 0x0000002e312e7209 */ /* 0x000fe40007810000 */
[----:B------:R-:W-:-:S02]  /*a300*/  FSEL R53, R53, -INF , P2 ;  /* 0xff80000035357808 */ /* 0x000fc40001000000 */
[----:B------:R-:W-:Y:S02]  /*a310*/  ISETP.GT.AND P1, PT, R3, 0x80, PT ;  /* 0x000000800300780c */ /* 0x000fe40003f24270 */
        /* <DEDUP_REMOVED lines=27> */
[----:B------:R-:W-:-:S04]  /*a4d0*/  FMNMX.FTZ R46, R71, R46, !PT ;  /* 0x0000002e472e7209 */ /* 0x000fc80007810000 */
[----:B------:R-:W-:-:S05]  /*a4e0*/  FMNMX.FTZ R3, R37, R46, !PT ;  /* 0x0000002e25037209 */ /* 0x000fca0007810000 */
[----:B------:R-:W0:Y:S02]  /*a4f0*/  SHFL.BFLY PT, R54, R3, 0x2, 0x1f ;  /* 0x0c401f0003367f89 */ /* 0x000e2400000e0000 */
[----:B0-----:R-:W-:-:S05]  /*a500*/  FMNMX.FTZ R54, R3, R54, !PT ;  /* 0x0000003603367209 */ /* 0x001fca0007810000 */
[----:B------:R-:W0:Y:S01]  /*a510*/  SHFL.BFLY PT, R3, R54, 0x1, 0x1f ;  /* 0x0c201f0036037f89 */ /* 0x000e2200000e0000 */
[----:B------:R-:W-:-:S01]  /*a520*/  FFMA.FTZ R9, R2, R9, -R39 ;  /* 0x0000000902097223 */ /* 0x000fc20000010827 */
[----:B------:R-:W-:Y:S01]  /*a530*/  FFMA.FTZ R11, R2, R11, -R39 ;  /* 0x0000000b020b7223 */ /* 0x000fe20000010827 */
        /* <DEDUP_REMOVED lines=8> */
[C-C-:B------:R-:W-:Y:S01]  /*a5c0*/  FFMA.FTZ R89, R2.reuse, R93, -R56.reuse ;  /* 0x0000005d02597223 */ /* 0x140fe20000010838 */
[----:B------:R-:W-:Y:S01]  /*a5d0*/  MUFU.EX2 R11, R11 ;  /* 0x0000000b000b7308 */ /* 0x000fe20000000800 */
[----:B------:R-:W-:-:S07]  /*a5e0*/  FFMA.FTZ R15, R2, R15, -R56 ;  /* 0x0000000f020f7223 */ /* 0x000fce0000010838 */
[----:B------:R-:W-:Y:S08]  /*a5f0*/  MUFU.EX2 R13, R13 ;  /* 0x0000000d000d7308 */ /* 0x000ff00000000800 */
[----:B------:R-:W1:Y:S01]  /*a600*/  MUFU.EX2 R58, R58 ;  /* 0x0000003a003a7308 */ /* 0x000e620000000800 */
[----:B------:R-:W-:-:S07]  /*a610*/  FFMA.FTZ R62, R2, R97, -R56 ;  /* 0x00000061023e7223 */ /* 0x000fce0000010838 */
[----:B------:R-:W2:Y:S08]  /*a620*/  MUFU.EX2 R60, R60 ;  /* 0x0000003c003c7308 */ /* 0x000eb00000000800 */
[----:B------:R-:W3:Y:S01]  /*a630*/  MUFU.EX2 R26, R26 ;  /* 0x0000001a001a7308 */ /* 0x000ee20000000800 */
[----:B------:R-:W-:-:S07]  /*a640*/  FFMA.FTZ R64, R2, R99, -R56 ;  /* 0x0000006302407223 */ /* 0x000fce0000010838 */
[----:B------:R-:W4:Y:S01]  /*a650*/  MUFU.EX2 R89, R89 ;  /* 0x0000005900597308 */ /* 0x000f220000000800 */
[----:B------:R-:W-:-:S01]  /*a660*/  FFMA.FTZ R32, R2, R119, -R39 ;  /* 0x0000007702207223 */ /* 0x000fc20000010827 */
[----:B------:R-:W-:Y:S01]  /*a670*/  FFMA.FTZ R54, R2, R35, -R39 ;  /* 0x0000002302367223 */ /* 0x000fe20000010827 */
[----:B0-----:R-:W-:-:S01]  /*a680*/  FADD.FTZ R84, R9, R20 ;  /* 0x0000001409547221 */ /* 0x001fc20000010000 */
[----:B------:R-:W-:-:S04]  /*a690*/  FFMA.FTZ R103, R2, R103, -R39 ;  /* 0x0000006702677223 */ /* 0x000fc80000010827 */
[----:B------:R-:W0:Y:S01]  /*a6a0*/  MUFU.EX2 R15, R15 ;  /* 0x0000000f000f7308 */ /* 0x000e220000000800 */
[----:B------:R-:W-:-:S01]  /*a6b0*/  FFMA.FTZ R21, R2, R21, -R39 ;  /* 0x0000001502157223 */ /* 0x000fc20000010827 */
[C-C-:B------:R-:W-:Y:S01]  /*a6c0*/  FFMA.FTZ R43, R2.reuse, R43, -R39.reuse ;  /* 0x0000002b022b7223 */ /* 0x140fe20000010827 */
[----:B------:R-:W-:-:S01]  /*a6d0*/  FFMA.FTZ R36, R2, R121, -R39 ;  /* 0x0000007902247223 */ /* 0x000fc20000010827 */
[C-C-:B------:R-:W-:Y:S01]  /*a6e0*/  FFMA.FTZ R47, R2.reuse, R47, -R39.reuse ;  /* 0x0000002f022f7223 */ /* 0x140fe20000010827 */
[----:B------:R-:W-:-:S01]  /*a6f0*/  FFMA.FTZ R46, R2, R123, -R39 ;  /* 0x0000007b022e7223 */ /* 0x000fc20000010827 */
[C-C-:B------:R-:W-:Y:S02]  /*a700*/  FFMA.FTZ R51, R2.reuse, R51, -R39.reuse ;  /* 0x0000003302337223 */ /* 0x140fe40000010827 */
        /* <DEDUP_REMOVED lines=10> */
[----:B-1----:R-:W-:Y:S01]  /*a7b0*/  FADD.FTZ R45, R13, R58 ;  /* 0x0000003a0d2d7221 */ /* 0x002fe20000010000 */
[----:B------:R-:W-:-:S05]  /*a7c0*/  FFMA.FTZ R91, R2, R101, -R56 ;  /* 0x00000065025b7223 */ /* 0x000fca0000010838 */
[----:B------:R1:W-:Y:S01]  /*a7d0*/  MUFU.EX2 R24, R48 ;  /* 0x0000003000187308 */ /* 0x0003e20000000800 */
[----:B--2---:R-:W-:-:S01]  /*a7e0*/  FFMA.FTZ R50, R2, R127, -R39 ;  /* 0x0000007f02327223 */ /* 0x004fc20000010827 */
[----:B------:R-:W-:-:S06]  /*a7f0*/  VIADD R12, R12, 0x13240 ;  /* 0x000132400c0c7836 */ /* 0x000fcc0000000000 */
[----:B------:R-:W2:Y:S01]  /*a800*/  MUFU.EX2 R62, R62 ;  /* 0x0000003e003e7308 */ /* 0x000ea20000000800 */
[----:B-1----:R-:W-:-:S01]  /*a810*/  FFMA.FTZ R48, R2, R125, -R39 ;  /* 0x0000007d02307223 */ /* 0x002fc20000010827 */
[C-C-:B------:R-:W-:Y:S01]  /*a820*/  FFMA.FTZ R39, R2.reuse, R41, -R56.reuse ;  /* 0x0000002902277223 */ /* 0x140fe20000010838 */
[----:B------:R-:W-:-:S01]  /*a830*/  FFMA.FTZ R41, R2, R59, -R56 ;  /* 0x0000003b02297223 */ /* 0x000fc20000010838 */
[----:B------:R-:W-:Y:S01]  /*a840*/  FADD.FTZ R59, R11, R84 ;  /* 0x000000540b3b7221 */ /* 0x000fe20000010000 */
[----:B------:R-:W-:-:S01]  /*a850*/  FADD.FTZ R84, R60, R45 ;  /* 0x0000002d3c547221 */ /* 0x000fc20000010000 */
[C-C-:B------:R-:W-:Y:S02]  /*a860*/  FFMA.FTZ R66, R2.reuse, R135, -R56.reuse ;  /* 0x0000008702427223 */ /* 0x140fe40000010838 */
[----:B------:R-:W1:Y:S01]  /*a870*/  MUFU.EX2 R64, R64 ;  /* 0x0000004000407308 */ /* 0x000e620000000800 */
[----:B------:R-:W-:-:S01]  /*a880*/  FFMA.FTZ R68, R2, R75, -R56 ;  /* 0x0000004b02447223 */ /* 0x000fc20000010838 */
[----:B---3--:R-:W-:Y:S01]  /*a890*/  FADD.FTZ R59, R26, R59 ;  /* 0x0000003b1a3b7221 */ /* 0x008fe20000010000 */
[----:B------:R-:W-:-:S01]  /*a8a0*/  FFMA.FTZ R75, R2, R77, -R56 ;  /* 0x0000004d024b7223 */ /* 0x000fc20000010838 */
[----:B------:R-:W-:Y:S01]  /*a8b0*/  FFMA.FTZ R77, R2, R81, -R56 ;  /* 0x00000051024d7223 */ /* 0x000fe20000010838 */
[----:B----4-:R-:W-:-:S03]  /*a8c0*/  FADD.FTZ R84, R89, R84 ;  /* 0x0000005459547221 */ /* 0x010fc60000010000 */
[----:B------:R-:W3:Y:S01]  /*a8d0*/  MUFU.EX2 R103, R103 ;  /* 0x0000006700677308 */ /* 0x000ee20000000800 */
[----:B------:R-:W-:-:S01]  /*a8e0*/  FFMA.FTZ R73, R2, R73, -R56 ;  /* 0x0000004902497223 */ /* 0x000fc20000010838 */
[----:B------:R-:W-:Y:S01]  /*a8f0*/  PRMT R81, R112, 0x654, R12 ;  /* 0x0000065470517816 */ /* 0x000fe2000000000c */
[----:B------:R-:W-:-:S05]  /*a900*/  FADD.FTZ R86, R8, R59 ;  /* 0x0000003b08567221 */ /* 0x000fca0000010000 */
[----:B------:R-:W4:Y:S01]  /*a910*/  MUFU.EX2 R91, R91 ;  /* 0x0000005b005b7308 */ /* 0x000f220000000800 */
[----:B0-----:R-:W-:-:S01]  /*a920*/  FADD.FTZ R59, R15, R84 ;  /* 0x000000540f3b7221 */ /* 0x001fc20000010000 */
[----:B------:R5:W-:Y:S06]  /*a930*/  SYNCS.ARRIVE.TRANS64.RED.A1T0 RZ, [R81+URZ], RZ ;  /* 0x000000ff51ff79a7 */ /* 0x000bec000810043f */
[----:B------:R-:W0:Y:S01]  /*a940*/  MUFU.EX2 R21, R21 ;  /* 0x0000001500157308 */ /* 0x000e220000000800 */
[----:B-----5:R-:W-:-:S01]  /*a950*/  FADD.FTZ R81, R95, R86 ;  /* 0x000000565f517221 */ /* 0x020fc20000010000 */
[----:B--2---:R-:W-:-:S06]  /*a960*/  FADD.FTZ R59, R62, R59 ;  /* 0x0000003b3e3b7221 */ /* 0x004fcc0000010000 */
[----:B------:R-:W2:Y:S01]  /*a970*/  MUFU.EX2 R66, R66 ;  /* 0x0000004200427308 */ /* 0x000ea20000000800 */
[----:B------:R-:W-:-:S01]  /*a980*/  FADD.FTZ R86, R10, R81 ;  /* 0x000000510a567221 */ /* 0x000fc20000010000 */
[----:B-1----:R-:W-:-:S06]  /*a990*/  FADD.FTZ R84, R64, R59 ;  /* 0x0000003b40547221 */ /* 0x002fcc0000010000 */
[----:B------:R-:W1:Y:S01]  /*a9a0*/  MUFU.EX2 R73, R73 ;  /* 0x0000004900497308 */ /* 0x000e620000000800 */
[----:B------:R-:W-:-:S01]  /*a9b0*/  FFMA.FTZ R70, R2, R105, -R56 ;  /* 0x0000006902467223 */ /* 0x000fc20000010838 */
[----:B---3--:R-:W-:Y:S01]  /*a9c0*/  FADD.FTZ R86, R103, R86 ;  /* 0x0000005667567221 */ /* 0x008fe20000010000 */
[----:B----4-:R-:W-:-:S05]  /*a9d0*/  FADD.FTZ R59, R91, R84 ;  /* 0x000000545b3b7221 */ /* 0x010fca0000010000 */
[----:B------:R-:W3:Y:S01]  /*a9e0*/  MUFU.EX2 R68, R68 ;  /* 0x0000004400447308 */ /* 0x000ee20000000800 */
[----:B0-----:R-:W-:-:S07]  /*a9f0*/  FADD.FTZ R81, R21, R86 ;  /* 0x0000005615517221 */ /* 0x001fce0000010000 */
[----:B------:R-:W0:Y:S01]  /*aa00*/  MUFU.EX2 R137, R137 ;  /* 0x0000008900897308 */ /* 0x000e220000000800 */
[----:B--2---:R-:W-:-:S01]  /*aa10*/  FADD.FTZ R84, R66, R59 ;  /* 0x0000003b42547221 */ /* 0x004fc20000010000 */
[----:B------:R-:W-:-:S06]  /*aa20*/  FFMA.FTZ R72, R2, R79, -R56 ;  /* 0x0000004f02487223 */ /* 0x000fcc0000010838 */
[----:B------:R-:W2:Y:S01]  /*aa30*/  MUFU.EX2 R75, R75 ;  /* 0x0000004b004b7308 */ /* 0x000ea20000000800 */
[----:B------:R-:W-:-:S01]  /*aa40*/  FADD.FTZ R81, R30, R81 ;  /* 0x000000511e517221 */ /* 0x000fc20000010000 */
[----:B------:R-:W-:Y:S01]  /*aa50*/  FFMA.FTZ R79, R2, R85, -R56 ;  /* 0x00000055024f7223 */ /* 0x000fe20000010838 */
[----:B-1----:R-:W-:-:S05]  /*aa60*/  FADD.FTZ R59, R73, R84 ;  /* 0x00000054493b7221 */ /* 0x002fca0000010000 */
[----:B------:R-:W1:Y:S01]  /*aa70*/  MUFU.EX2 R70, R70 ;  /* 0x0000004600467308 */ /* 0x000e620000000800 */
[----:B------:R-:W-:-:S01]  /*aa80*/  FADD.FTZ R84, R34, R81 ;  /* 0x0000005122547221 */ /* 0x000fc20000010000 */
[----:B------:R-:W-:-:S06]  /*aa90*/  F2FP.SATFINITE.E4M3.F32.PACK_AB_MERGE_C R153, R26, R11, RZ ;  /* 0x0000000b1a99723e */ /* 0x000fcc00048070ff */
[----:B------:R-:W-:Y:S01]  /*aaa0*/  MUFU.EX2 R139, R139 ;  /* 0x0000008b008b7308 */ /* 0x000fe20000000800 */
[----:B---3--:R-:W-:-:S01]  /*aab0*/  FADD.FTZ R26, R68, R59 ;  /* 0x0000003b441a7221 */ /* 0x008fc20000010000 */
[----:B------:R-:W-:-:S06]  /*aac0*/  FFMA.FTZ R74, R2, R107, -R56 ;  /* 0x0000006b024a7223 */ /* 0x000fcc0000010838 */
[----:B------:R-:W3:Y:S01]  /*aad0*/  MUFU.EX2 R77, R77 ;  /* 0x0000004d004d7308 */ /* 0x000ee20000000800 */
[----:B0-----:R-:W-:-:S01]  /*aae0*/  FADD.FTZ R59, R137, R84 ;  /* 0x00000054893b7221 */ /* 0x001fc20000010000 */
[----:B--2---:R-:W-:-:S06]  /*aaf0*/  FADD.FTZ R11, R75, R26 ;  /* 0x0000001a4b0b7221 */ /* 0x004fcc0000010000 */
[----:B------:R-:W0:Y:S01]  /*ab00*/  MUFU.EX2 R72, R72 ;  /* 0x0000004800487308 */ /* 0x000e220000000800 */
[----:B------:R-:W-:-:S01]  /*ab10*/  FFMA.FTZ R57, R2, R57, -R56 ;  /* 0x0000003902397223 */ /* 0x000fc20000010838 */
[----:B------:R-:W-:-:S06]  /*ab20*/  FFMA.FTZ R49, R2, R49, -R56 ;  /* 0x0000003102317223 */ /* 0x000fcc0000010838 */
[----:B------:R-:W2:Y:S01]  /*ab30*/  MUFU.EX2 R141, R141 ;  /* 0x0000008d008d7308 */ /* 0x000ea20000000800 */
[----:B------:R-:W-:-:S01]  /*ab40*/  FADD.FTZ R26, R38, R59 ;  /* 0x0000003b261a7221 */ /* 0x000fc20000010000 */
[----:B------:R-:W-:-:S06]  /*ab50*/  F2FP.SATFINITE.E4M3.F32.PACK_AB_MERGE_C R155, R103, R10, RZ ;  /* 0x0000000a679b723e */ /* 0x000fcc00048070ff */
        /* <DEDUP_REMOVED lines=20> */
[----:B-1----:R-:W-:Y:S01]  /*aca0*/  FADD.FTZ R10, R70, R11 ;  /* 0x0000000b460a7221 */ /* 0x002fe20000010000 */
[----:B------:R-:W1:Y:S03]  /*acb0*/  MUFU.EX2 R143, R143 ;  /* 0x0000008f008f7308 */ /* 0x000e660000000800 */
[----:B---3--:R-:W-:-:S05]  /*acc0*/  FADD.FTZ R11, R77, R10 ;  /* 0x0000000a4d0b7221 */ /* 0x008fca0000010000 */
[----:B------:R3:W-:Y:S01]  /*acd0*/  MUFU.EX2 R56, R49 ;  /* 0x0000003100387308 */ /* 0x0007e20000000800 */
[----:B------:R-:W-:Y:S01]  /*ace0*/  F2FP.SATFINITE.E4M3.F32.PACK_AB_MERGE_C R153, R20, R9, R153 ;  /* 0x000000091499723e */ /* 0x000fe20004807099 */
[----:B0-----:R-:W-:-:S06]  /*acf0*/  FADD.FTZ R20, R72, R11 ;  /* 0x0000000b48147221 */ /* 0x001fcc0000010000 */
[----:B------:R-:W0:Y:S01]  /*ad00*/  MUFU.EX2 R57, R57 ;  /* 0x0000003900397308 */ /* 0x000e220000000800 */
[----:B---3--:R-:W-:-:S01]  /*ad10*/  FADD.FTZ R49, R139, R26 ;  /* 0x0000001a8b317221 */ /* 0x008fc20000010000 */
[----:B--2---:R-:W-:-:S03]  /*ad20*/  F2FP.SATFINITE.E4M3.F32.PACK_AB_MERGE_C R151, R141, R42, RZ ;  /* 0x0000002a8d97723e */ /* 0x004fc600048070ff */
[----:B------:R-:W-:-:S03]  /*ad30*/  FADD.FTZ R26, R42, R49 ;  /* 0x000000312a1a7221 */ /* 0x000fc60000010000 */
[----:B------:R-:W2:Y:S01]  /*ad40*/  MUFU.EX2 R44, R44 ;  /* 0x0000002c002c7308 */ /* 0x000ea20000000800 */
[----:B------:R-:W-:-:S01]  /*ad50*/  FADD.FTZ R141, R141, R26 ;  /* 0x0000001a8d8d7221 */ /* 0x000fc20000010000 */
[C---:B----4-:R-:W-:Y:S01]  /*ad60*/  F2FP.SATFINITE.E4M3.F32.PACK_AB_MERGE_C R150, R79.reuse, R72, RZ ;  /* 0x000000484f96723e */ /* 0x050fe200048070ff */
[----:B------:R-:W-:-:S05]  /*ad70*/  FADD.FTZ R79, R79, R20 ;  /* 0x000000144f4f7221 */ /* 0x000fca0000010000 */
[----:B------:R-:W3:Y:S01]  /*ad80*/  MUFU.EX2 R76, R76 ;  /* 0x0000004c004c7308 */ /* 0x000ee20000000800 */
[----:B------:R-:W-:-:S07]  /*ad90*/  FADD.FTZ R20, R40, R141 ;  /* 0x0000008d28147221 */ /* 0x000fce0000010000 */
[----:B------:R-:W4:Y:S01]  /*ada0*/  MUFU.EX2 R145, R145 ;  /* 0x0000009100917308 */ /* 0x000f220000000800 */
[----:B------:R-:W-:Y:S01]  /*adb0*/  F2FP.SATFINITE.E4M3.F32.PACK_AB_MERGE_C R155, R95, R8, R155 ;  /* 0x000000085f9b723e */ /* 0x000fe2000480709b */
[----:B-----5:R-:W-:-:S06]  /*adc0*/  FADD.FTZ R8, R74, R79 ;  /* 0x0000004f4a087221 */ /* 0x020fcc0000010000 */
[----:B------:R-:W5:Y:S01]  /*add0*/  MUFU.EX2 R61, R61 ;  /* 0x0000003d003d7308 */ /* 0x000f620000000800 */
[----:B-1----:R-:W-:-:S01]  /*ade0*/  FADD.FTZ R11, R143, R20 ;  /* 0x000000148f0b7221 */ /* 0x002fc20000010000 */
[----:B0-----:R-:W-:-:S06]  /*adf0*/  FADD.FTZ R9, R57, R8 ;  /* 0x0000000839097221 */ /* 0x001fcc0000010000 */
[----:B------:R-:W0:Y:S01]  /*ae00*/  MUFU.EX2 R78, R78 ;  /* 0x0000004e004e7308 */ /* 0x000e220000000800 */
[----:B--2---:R-:W-:-:S07]  /*ae10*/  FADD.FTZ R26, R44, R11 ;  /* 0x0000000b2c1a7221 */ /* 0x004fce0000010000 */
[----:B------:R-:W1:Y:S01]  /*ae20*/  MUFU.EX2 R147, R147 ;  /* 0x0000009300937308 */ /* 0x000e620000000800 */
[----:B---3--:R-:W-:-:S01]  /*ae30*/  FADD.FTZ R8, R76, R9 ;  /* 0x000000094c087221 */ /* 0x008fc20000010000 */
[----:B----4-:R-:W-:-:S06]  /*ae40*/  F2FP.SATFINITE.E4M3.F32.PACK_AB_MERGE_C R44, R145, R44, RZ ;  /* 0x0000002c912c723e */ /* 0x010fcc00048070ff */
[----:B------:R-:W2:Y:S01]  /*ae50*/  MUFU.EX2 R65, R65 ;  /* 0x0000004100417308 */ /* 0x000ea20000000800 */
[----:B------:R-:W-:-:S01]  /*ae60*/  FADD.FTZ R145, R145, R26 ;  /* 0x0000001a91917221 */ /* 0x000fc20000010000 */
[----:B-----5:R-:W-:-:S06]  /*ae70*/  F2FP.SATFINITE.E4M3.F32.PACK_AB_MERGE_C R144, R61, R76, RZ ;  /* 0x0000004c3d90723e */ /* 0x020fcc00048070ff */
[----:B------:R-:W3:Y:S01]  /*ae80*/  MUFU.EX2 R28, R28 ;  /* 0x0000001c001c7308 */ /* 0x000ee20000000800 */
[----:B------:R-:W-:-:S07]  /*ae90*/  FADD.FTZ R61, R61, R8 ;  /* 0x000000083d3d7221 */ /* 0x000fce0000010000 */
[----:B------:R-:W4:Y:S01]  /*aea0*/  MUFU.EX2 R80, R80 ;  /* 0x0000005000507308 */ /* 0x000f220000000800 */
[----:B------:R-:W-:-:S07]  /*aeb0*/  FADD.FTZ R42, R24, R145 ;  /* 0x00000091182a7221 */ /* 0x000fce0000010000 */
[----:B------:R-:W5:Y:S01]  /*aec0*/  MUFU.EX2 R149, R149 ;  /* 0x0000009500957308 */ /* 0x000f620000000800 */
[----:B0-----:R-:W-:-:S01]  /*aed0*/  FADD.FTZ R26, R78, R61 ;  /* 0x0000003d4e1a7221 */ /* 0x001fc20000010000 */
[----:B------:R-:W-:-:S06]  /*aee0*/  F2FP.SATFINITE.E4M3.F32.PACK_AB_MERGE_C R34, R137, R34, RZ ;  /* 0x000000228922723e */ /* 0x000fcc00048070ff */
[----:B------:R-:W0:Y:S01]  /*aef0*/  MUFU.EX2 R69, R69 ;  /* 0x0000004500457308 */ /* 0x000e220000000800 */
[----:B-1----:R-:W-:-:S07]  /*af00*/  FADD.FTZ R11, R147, R42 ;  /* 0x0000002a930b7221 */ /* 0x002fce0000010000 */
[----:B------:R-:W1:Y:S01]  /*af10*/  MUFU.EX2 R32, R32 ;  /* 0x0000002000207308 */ /* 0x000e620000000800 */
[----:B--2---:R-:W-:-:S01]  /*af20*/  FADD.FTZ R9, R65, R26 ;  /* 0x0000001a41097221 */ /* 0x004fc20000010000 */
[----:B------:R-:W-:-:S06]  /*af30*/  F2FP.SATFINITE.E4M3.F32.PACK_AB_MERGE_C R8, R30, R21, R34 ;  /* 0x000000151e08723e */ /* 0x000fcc0004807022 */
[----:B------:R-:W2:Y:S01]  /*af40*/  MUFU.EX2 R12, R111 ;  /* 0x0000006f000c7308 */ /* 0x000ea20000000800 */
[----:B---3--:R-:W-:-:S07]  /*af50*/  FADD.FTZ R34, R28, R11 ;  /* 0x0000000b1c227221 */ /* 0x008fce0000010000 */
[----:B------:R-:W3:Y:S01]  /*af60*/  MUFU.EX2 R43, R43 ;  /* 0x0000002b002b7308 */ /* 0x000ee20000000800 */
[----:B----4-:R-:W-:-:S01]  /*af70*/  FADD.FTZ R30, R80, R9 ;  /* 0x00000009501e7221 */ /* 0x010fc20000010000 */
[----:B-----5:R-:W-:-:S06]  /*af80*/  F2FP.SATFINITE.E4M3.F32.PACK_AB_MERGE_C R9, R149, R28, RZ ;  /* 0x0000001c9509723e */ /* 0x020fcc00048070ff */
[----:B------:R-:W4:Y:S01]  /*af90*/  MUFU.EX2 R39, R39 ;  /* 0x0000002700277308 */ /* 0x000f220000000800 */
[----:B------:R-:W-:-:S07]  /*afa0*/  FADD.FTZ R149, R149, R34 ;  /* 0x0000002295957221 */ /* 0x000fce0000010000 */
[----:B------:R-:W5:Y:S01]  /*afb0*/  MUFU.EX2 R36, R36 ;  /* 0x0000002400247308 */ /* 0x000f620000000800 */
[C---:B0-----:R-:W-:Y:S01]  /*afc0*/  F2FP.SATFINITE.E4M3.F32.PACK_AB_MERGE_C R146, R69.reuse, R80, RZ ;  /* 0x000000504592723e */ /* 0x041fe200048070ff */
[----:B------:R-:W-:-:S06]  /*afd0*/  FADD.FTZ R69, R69, R30 ;  /* 0x0000001e45457221 */ /* 0x000fcc0000010000 */
[----:B------:R-:W-:Y:S01]  /*afe0*/  MUFU.EX2 R47, R47 ;  /* 0x0000002f002f7308 */ /* 0x000fe20000000800 */
[----:B-1----:R-:W-:-:S07]  /*aff0*/  FADD.FTZ R30, R32, R149 ;  /* 0x00000095201e7221 */ /* 0x002fce0000010000 */
[----:B------:R-:W0:Y:S08]  /*b000*/  MUFU.EX2 R41, R41 ;  /* 0x0000002900297308 */ /* 0x000e300000000800 */
[----:B------:R-:W1:Y:S01]  /*b010*/  MUFU.EX2 R82, R82 ;  /* 0x0000005200527308 */ /* 0x000e620000000800 */
[----:B--2---:R-:W-:-:S01]  /*b020*/  FADD.FTZ R28, R12, R69 ;  /* 0x000000450c1c7221 */ /* 0x004fc20000010000 */
[----:B------:R-:W-:Y:S01]  /*b030*/  F2FP.SATFINITE.E4M3.F32.PACK_AB_MERGE_C R147, R147, R24, R9 ;  /* 0x000000189393723e */ /* 0x000fe20004807009 */
[----:B---3--:R-:W-:-:S05]  /*b040*/  FADD.FTZ R9, R43, R30 ;  /* 0x0000001e2b097221 */ /* 0x008fca0000010000 */
[----:B------:R-:W2:Y:S01]  /*b050*/  MUFU.EX2 R46, R46 ;  /* 0x0000002e002e7308 */ /* 0x000ea20000000800 */
[----:B----4-:R-:W-:-:S01]  /*b060*/  FADD.FTZ R28, R39, R28 ;  /* 0x0000001c271c7221 */ /* 0x010fc20000010000 */
[----:B-----5:R-:W-:-:S06]  /*b070*/  FADD.FTZ R30, R36, R9 ;  /* 0x00000009241e7221 */ /* 0x020fcc0000010000 */
[----:B------:R-:W3:Y:S08]  /*b080*/  MUFU.EX2 R25, R113 ;  /* 0x0000007100197308 */ /* 0x000ef00000000800 */
[----:B------:R-:W4:Y:S01]  /*b090*/  MUFU.EX2 R51, R51 ;  /* 0x0000003300337308 */ /* 0x000f220000000800 */
[----:B0-----:R-:W-:-:S01]  /*b0a0*/  FADD.FTZ R9, R41, R28 ;  /* 0x0000001c29097221 */ /* 0x001fc20000010000 */
[----:B-1----:R-:W-:-:S06]  /*b0b0*/  F2FP.SATFINITE.E4M3.F32.PACK_AB_MERGE_C R140, R82, R41, RZ ;  /* 0x00000029528c723e */ /* 0x002fcc00048070ff */
[----:B------:R-:W-:Y:S01]  /*b0c0*/  MUFU.EX2 R48, R48 ;  /* 0x0000003000307308 */ /* 0x000fe20000000800 */
[C---:B------:R-:W-:Y:S01]  /*b0d0*/  F2FP.SATFINITE.E4M3.F32.PACK_AB_MERGE_C R141, R47.reuse, R36, RZ ;  /* 0x000000242f8d723e */ /* 0x040fe200048070ff */
[----:B------:R-:W-:-:S06]  /*b0e0*/  FADD.FTZ R47, R47, R30 ;  /* 0x0000001e2f2f7221 */ /* 0x000fcc0000010000 */
[----:B------:R-:W0:Y:S01]  /*b0f0*/  MUFU.EX2 R55, R55 ;  /* 0x0000003700377308 */ /* 0x000e220000000800 */
[----:B------:R-:W-:-:S01]  /*b100*/  FADD.FTZ R82, R82, R9 ;  /* 0x0000000952527221 */ /* 0x000fc20000010000 */
[----:B------:R-:W-:-:S06]  /*b110*/  F2FP.SATFINITE.E4M3.F32.PACK_AB_MERGE_C R140, R39, R12, R140 ;  /* 0x0000000c278c723e */ /* 0x000fcc000480708c */
[----:B------:R-:W-:Y:S01]  /*b120*/  MUFU.EX2 R63, R63 ;  /* 0x0000003f003f7308 */ /* 0x000fe20000000800 */
[----:B--2---:R-:W-:-:S07]  /*b130*/  FADD.FTZ R12, R46, R47 ;  /* 0x0000002f2e0c7221 */ /* 0x004fce0000010000 */
[----:B------:R-:W1:Y:S01]  /*b140*/  MUFU.EX2 R10, R53 ;  /* 0x00000035000a7308 */ /* 0x000e620000000800 */
[----:B---3--:R-:W-:-:S01]  /*b150*/  FADD.FTZ R9, R25, R82 ;  /* 0x0000005219097221 */ /* 0x008fc20000010000 */
[----:B----4-:R-:W-:-:S06]  /*b160*/  FADD.FTZ R11, R51, R12 ;  /* 0x0000000c330b7221 */ /* 0x010fcc0000010000 */
[----:B------:R-:W2:Y:S01]  /*b170*/  MUFU.EX2 R50, R50 ;  /* 0x0000003200327308 */ /* 0x000ea20000000800 */
[----:B------:R-:W-:Y:S01]  /*b180*/  F2FP.SATFINITE.E4M3.F32.PACK_AB_MERGE_C R145, R143, R40, R44 ;  /* 0x000000288f91723e */ /* 0x000fe2000480702c */
[----:B------:R-:W-:Y:S01]  /*b190*/  FADD.FTZ R12, R56, R9 ;  /* 0x00000009380c7221 */ /* 0x000fe20000010000 */
[----:B0-----:R-:W-:-:S05]  /*b1a0*/  F2FP.SATFINITE.E4M3.F32.PACK_AB_MERGE_C R143, R55, R48, RZ ;  /* 0x00000030378f723e */ /* 0x001fca00048070ff */
[----:B------:R-:W-:Y:S01]  /*b1b0*/  MUFU.EX2 R115, R115 ;  /* 0x0000007300737308 */ /* 0x000fe20000000800 */
[----:B------:R-:W-:-:S07]  /*b1c0*/  FADD.FTZ R48, R48, R11 ;  /* 0x0000000b30307221 */ /* 0x000fce0000010000 */
[----:B------:R-:W-:Y:S08]  /*b1d0*/  MUFU.EX2 R67, R67 ;  /* 0x0000004300437308 */ /* 0x000ff00000000800 */
[----:B------:R-:W0:Y:S01]  /*b1e0*/  MUFU.EX2 R26, R29 ;  /* 0x0000001d001a7308 */ /* 0x000e220000000800 */
[----:B-1----:R-:W-:-:S07]  /*b1f0*/  F2FP.SATFINITE.E4M3.F32.PACK_AB_MERGE_C R142, R10, R63, RZ ;  /* 0x0000003f0a8e723e */ /* 0x002fce00048070ff */
[----:B------:R-:W1:Y:S01]  /*b200*/  MUFU.EX2 R27, R27 ;  /* 0x0000001b001b7308 */ /* 0x000e620000000800 */
[----:B------:R-:W-:-:S01]  /*b210*/  FADD.FTZ R63, R63, R12 ;  /* 0x0000000c3f3f7221 */ /* 0x000fc20000010000 */
[----:B------:R-:W-:-:S06]  /*b220*/  FADD.FTZ R55, R55, R48 ;  /* 0x0000003037377221 */ /* 0x000fcc0000010000 */
[----:B------:R-:W-:Y:S08]  /*b230*/  MUFU.EX2 R52, R52 ;  /* 0x0000003400347308 */ /* 0x000ff00000000800 */
[----:B------:R-:W3:Y:S08]  /*b240*/  MUFU.EX2 R20, R45 ;  /* 0x0000002d00147308 */ /* 0x000ef00000000800 */
[----:B------:R-:W4:Y:S01]  /*b250*/  MUFU.EX2 R119, R119 ;  /* 0x0000007700777308 */ /* 0x000f220000000800 */
[----:B------:R-:W-:-:S01]  /*b260*/  FADD.FTZ R12, R10, R63 ;  /* 0x0000003f0a0c7221 */ /* 0x000fc20000010000 */
[----:B--2---:R-:W-:Y:S01]  /*b270*/  FADD.FTZ R28, R50, R55 ;  /* 0x00000037321c7221 */ /* 0x004fe20000010000 */
[----:B0-----:R-:W-:Y:S01]  /*b280*/  F2FP.SATFINITE.E4M3.F32.PACK_AB_MERGE_C R136, R26, R67, RZ ;  /* 0x000000431a88723e */ /* 0x001fe200048070ff */
[----:B------:R-:W0:Y:S01]  /*b290*/  @P4 LDC R30, c[0x0][0x450] ;  /* 0x00011400ff1e4b82 */ /* 0x000e220000000800 */
[----:B------:R-:W-:-:S01]  /*b2a0*/  FADD.FTZ R9, R115, R12 ;  /* 0x0000000c73097221 */ /* 0x000fc20000010000 */
[----:B-1----:R-:W-:-:S03]  /*b2b0*/  FADD.FTZ R11, R27, R28 ;  /* 0x0000001c1b0b7221 */ /* 0x002fc60000010000 */
[C---:B---3--:R-:W-:Y:S01]  /*b2c0*/  FADD.FTZ R12, R20.reuse, R9 ;  /* 0x00000009140c7221 */ /* 0x048fe20000010000 */
[----:B------:R-:W-:Y:S01]  /*b2d0*/  F2FP.SATFINITE.E4M3.F32.PACK_AB_MERGE_C R136, R20, R115, R136 ;  /* 0x000000731488723e */ /* 0x000fe20004807088 */
[----:B------:R-:W-:Y:S01]  /*b2e0*/  FADD.FTZ R20, R52, R11 ;  /* 0x0000000b34147221 */ /* 0x000fe20000010000 */
[----:B----4-:R-:W-:Y:S02]  /*b2f0*/  F2FP.SATFINITE.E4M3.F32.PACK_AB_MERGE_C R137, R119, R52, RZ ;  /* 0x000000347789723e */ /* 0x010fe400048070ff */
[----:B------:R-:W2:Y:S01]  /*b300*/  LDL R52, [R1+0x40] ;  /* 0x0000400001347983 */ /* 0x000ea20000100800 */
[----:B------:R-:W-:-:S04]  /*b310*/  F2FP.SATFINITE.E4M3.F32.PACK_AB_MERGE_C R154, R91, R64, RZ ;  /* 0x000000405b9a723e */ /* 0x000fc800048070ff */
[----:B------:R-:W-:Y:S02]  /*b320*/  F2FP.SATFINITE.E4M3.F32.PACK_AB_MERGE_C R154, R62, R15, R154 ;  /* 0x0000000f3e9a723e */ /* 0x000fe4000480709a */
[----:B------:R-:W1:Y:S01]  /*b330*/  @P4 LDC R15, c[0x0][0x44c] ;  /* 0x00011300ff0f4b82 */ /* 0x000e620000000800 */
[----:B------:R-:W3:Y:S01]  /*b340*/  MUFU.EX2 R117, R117 ;  /* 0x0000007500757308 */ /* 0x000ee20000000800 */
[----:B------:R-:W-:Y:S01]  /*b350*/  F2FP.SATFINITE.E4M3.F32.PACK_AB_MERGE_C R152, R89, R60, RZ ;  /* 0x0000003c5998723e */ /* 0x000fe200048070ff */
[----:B------:R-:W-:-:S06]  /*b360*/  FADD.FTZ R67, R67, R12 ;  /* 0x0000000c43437221 */ /* 0x000fcc0000010000 */
[----:B------:R-:W4:Y:S01]  /*b370*/  MUFU.EX2 R24, R33 ;  /* 0x0000002100187308 */ /* 0x000f220000000800 */
[----:B------:R-:W-:Y:S01]  /*b380*/  F2FP.SATFINITE.E4M3.F32.PACK_AB_MERGE_C R152, R58, R13, R152 ;  /* 0x0000000d3a98723e */ /* 0x000fe20004807098 */
[----:B------:R-:W-:Y:S02]  /*b390*/  IMAD.MOV.U32 R13, RZ, RZ, R110 ;  /* 0x000000ffff0d7224 */ /* 0x000fe400078e006e */
[----:B------:R-:W-:-:S04]  /*b3a0*/  FADD.FTZ R26, R26, R67 ;  /* 0x000000431a1a7221 */ /* 0x000fc80000010000 */
[----:B------:R-:W5:Y:S01]  /*b3b0*/  MUFU.EX2 R71, R71 ;  /* 0x0000004700477308 */ /* 0x000f620000000800 */
[----:B-1----:R-:W-:-:S07]  /*b3c0*/  @P4 IMAD.HI.U32 R15, R110, R15, RZ ;  /* 0x0000000f6e0f4227 */ /* 0x002fce00078e00ff */
[----:B------:R-:W1:Y:S01]  /*b3d0*/  MUFU.EX2 R31, R31 ;  /* 0x0000001f001f7308 */ /* 0x000e620000000800 */
[----:B0-----:R-:W-:-:S07]  /*b3e0*/  @P4 SHF.R.U32.HI R13, RZ, R30, R15 ;  /* 0x0000001eff0d4219 */ /* 0x001fce000001160f */
[----:B------:R-:W0:Y:S01]  /*b3f0*/  MUFU.EX2 R54, R54 ;  /* 0x0000003600367308 */ /* 0x000e220000000800 */
[----:B------:R-:W-:Y:S01]  /*b400*/  IADD3 R12, R13, R106, -R108 ;  /* 0x0000006a0d0c7210 */ /* 0x000fe20007ffe86c */
[----:B---3--:R-:W-:-:S06]  /*b410*/  FADD.FTZ R9, R117, R26 ;  /* 0x0000001a75097221 */ /* 0x008fcc0000010000 */
[----:B------:R-:W-:Y:S01]  /*b420*/  MUFU.EX2 R35, R35 ;  /* 0x0000002300237308 */ /* 0x000fe20000000800 */
[----:B------:R-:W-:-:S04]  /*b430*/  IMAD.HI R15, R12, 0x66666667, RZ ;  /* 0x666666670c0f7827 */ /* 0x000fc800078e02ff */
[----:B----4-:R-:W-:-:S03]  /*b440*/  FADD.FTZ R12, R24, R9 ;  /* 0x00000009180c7221 */ /* 0x010fc60000010000 */
[----:B------:R-:W3:Y:S01]  /*b450*/  MUFU.EX2 R14, R14 ;  /* 0x0000000e000e7308 */ /* 0x000ee20000000800 */
[----:B------:R-:W-:-:S01]  /*b460*/  FADD.FTZ R20, R119, R20 ;  /* 0x0000001477147221 */ /* 0x000fc20000010000 */
[----:B-----5:R-:W-:Y:S01]  /*b470*/  FADD.FTZ R21, R71, R12 ;  /* 0x0000000c47157221 */ /* 0x020fe20000010000 */
[----:B------:R-:W-:Y:S02]  /*b480*/  SHF.R.U32.HI R12, RZ, 0x1f, R15 ;  /* 0x0000001fff0c7819 */ /* 0x000fe4000001160f */
[----:B-1----:R-:W-:Y:S02]  /*b490*/  FADD.FTZ R11, R31, R20 ;  /* 0x000000141f0b7221 */ /* 0x002fe40000010000 */
[----:B------:R-:W-:Y:S02]  /*b4a0*/  LEA.HI.SX32 R12, R15, R12, 0x1a ;  /* 0x0000000c0f0c7211 */ /* 0x000fe400078fd2ff */
[----:B0-----:R-:W-:Y:S01]  /*b4b0*/  FADD.FTZ R20, R54, R11 ;  /* 0x0000000b36147221 */ /* 0x001fe20000010000 */
[----:B------:R-:W-:Y:S01]  /*b4c0*/  F2FP.SATFINITE.E4M3.F32.PACK_AB_MERGE_C R142, R56, R25, R142 ;  /* 0x00000019388e723e */ /* 0x000fe2000480708e */
[----:B------:R-:W0:Y:S01]  /*b4d0*/  MUFU.EX2 R10, R37 ;  /* 0x00000025000a7308 */ /* 0x000e220000000800 */
[----:B---3--:R-:W-:Y:S01]  /*b4e0*/  F2FP.SATFINITE.E4M3.F32.PACK_AB_MERGE_C R9, R14, R35, RZ ;  /* 0x000000230e09723e */ /* 0x008fe200048070ff */
[----:B------:R-:W-:-:S04]  /*b4f0*/  FADD.FTZ R35, R35, R20 ;  /* 0x0000001423237221 */ /* 0x000fc80000010000 */
[----:B------:R-:W-:Y:S01]  /*b500*/  FADD.FTZ R20, R14, R35 ;  /* 0x000000230e147221 */ /* 0x000fe20000010000 */
[----:B------:R-:W-:Y:S01]  /*b510*/  VIADD R14, R104, 0xfffffffe ;  /* 0xfffffffe680e7836 */ /* 0x000fe20000000000 */
[----:B------:R-:W-:Y:S01]  /*b520*/  LOP3.LUT R19, R19, 0xffffffef, RZ, 0xc0, !PT ;  /* 0xffffffef13137812 */ /* 0x000fe200078ec0ff */
[----:B------:R-:W-:Y:S01]  /*b530*/  BSSY B0, `(.L_x_15930) ;  /* 0x000034b000007945 */ /* 0x000fe20003800000 */
[----:B------:R-:W-:Y:S02]  /*b540*/  F2FP.SATFINITE.E4M3.F32.PACK_AB_MERGE_C R148, R75, R68, RZ ;  /* 0x000000444b94723e */ /* 0x000fe400048070ff */
[C---:B0-----:R-:W-:Y:S02]  /*b550*/  F2FP.SATFINITE.E4M3.F32.PACK_AB_MERGE_C R13, R10.reuse, R71, RZ ;  /* 0x000000470a0d723e */ /* 0x041fe400048070ff */
[----:B------:R-:W-:Y:S01]  /*b560*/  F2FP.SATFINITE.E4M3.F32.PACK_AB_MERGE_C R151, R139, R38, R151 ;  /* 0x000000268b97723e */ /* 0x000fe20004807097 */
[----:B------:R-:W-:Y:S01]  /*b570*/  FADD.FTZ R21, R10, R21 ;  /* 0x000000150a157221 */ /* 0x000fe20000010000 */
[----:B------:R-:W-:-:S02]  /*b580*/  F2FP.SATFINITE.E4M3.F32.PACK_AB_MERGE_C R141, R43, R32, R141 ;  /* 0x000000202b8d723e */ /* 0x000fc4000480708d */
[----:B------:R-:W-:Y:S02]  /*b590*/  CS2R R28, SRZ ;  /* 0x00000000001c7805 */ /* 0x000fe4000001ff00 */
[----:B------:R-:W-:Y:S02]  /*b5a0*/  F2FP.SATFINITE.E4M3.F32.PACK_AB_MERGE_C R143, R51, R46, R143 ;  /* 0x0000002e338f723e */ /* 0x000fe4000480708f */
[----:B------:R-:W-:Y:S02]  /*b5b0*/  CS2R R32, SRZ ;  /* 0x0000000000207805 */ /* 0x000fe4000001ff00 */
[----:B------:R-:W-:Y:S02]  /*b5c0*/  F2FP.SATFINITE.E4M3.F32.PACK_AB_MERGE_C R137, R27, R50, R137 ;  /* 0x000000321b89723e */ /* 0x000fe40004807089 */
[----:B------:R-:W-:Y:S02]  /*b5d0*/  CS2R R26, SRZ ;  /* 0x00000000001a7805 */ /* 0x000fe4000001ff00 */
[----:B------:R-:W-:-:S02]  /*b5e0*/  F2FP.SATFINITE.E4M3.F32.PACK_AB_MERGE_C R138, R24, R117, R13 ;  /* 0x00000075188a723e */ /* 0x000fc4000480700d */
[----:B------:R-:W-:Y:S02]  /*b5f0*/  CS2R R24, SRZ ;  /* 0x0000000000187805 */ /* 0x000fe4000001ff00 */
[----:B------:R-:W-:Y:S02]  /*b600*/  F2FP.SATFINITE.E4M3.F32.PACK_AB_MERGE_C R139, R54, R31, R9 ;  /* 0x0000001f368b723e */ /* 0x000fe40004807009 */
[----:B------:R-:W-:Y:S02]  /*b610*/  CS2R R30, SRZ ;  /* 0x00000000001e7805 */ /* 0x000fe4000001ff00 */
[----:B------:R-:W-:Y:S02]  /*b620*/  @P4 LOP3.LUT R19, R19, 0x10, RZ, 0xfc, !PT ;  /* 0x0000001013134812 */ /* 0x000fe400078efcff */
[----:B------:R-:W-:Y:S02]  /*b630*/  CS2R R34, SRZ ;  /* 0x0000000000227805 */ /* 0x000fe4000001ff00 */
        /* <DEDUP_REMOVED lines=8> */
[----:B------:R-:W-:Y:S02]  /*b6c0*/  CS2R R44, SRZ ;  /* 0x00000000002c7805 */ /* 0x000fe4000001ff00 */
[----:B------:R-:W-:Y:S02]  /*b6d0*/  CS2R R46, SRZ ;  /* 0x00000000002e7805 */ /* 0x000fe4000001ff00 */
[----:B------:R-:W-:Y:S02]  /*b6e0*/  CS2R R48, SRZ ;  /* 0x0000000000307805 */ /* 0x000fe4000001ff00 */
[----:B------:R-:W-:Y:S02]  /*b6f0*/  CS2R R50, SRZ ;  /* 0x0000000000327805 */ /* 0x000fe4000001ff00 */
[----:B------:R-:W-:Y:S01]  /*b700*/  CS2R R54, SRZ ;  /* 0x0000000000367805 */ /* 0x000fe2000001ff00 */
[----:B------:R-:W-:Y:S01]  /*b710*/  IMAD.MOV.U32 R149, RZ, RZ, R8 ;  /* 0x000000ffff957224 */ /* 0x000fe200078e0008 */
[----:B--2---:R-:W-:-:S05]  /*b720*/  VIMNMX R56, R52, R12, !PT ;  /* 0x0000000c34387248 */ /* 0x004fca0007fe0100 */
[----:B------:R0:W-:Y:S01]  /*b730*/  STL [R1+0x24], R56 ;  /* 0x0000243801007387 */ /* 0x0001e20000100800 */
[----:B------:R-:W-:Y:S02]  /*b740*/  ISETP.GE.AND P1, PT, R14, R56, PT ;  /* 0x000000380e00720c */ /* 0x000fe40003f26270 */
[----:B------:R-:W-:-:S11]  /*b750*/  CS2R R52, SRZ ;  /* 0x0000000000347805 */ /* 0x000fd6000001ff00 */
        /* <DEDUP_REMOVED lines=21> */
[----:B------:R-:W-:-:S07]  /*b8b0*/  CS2R R24, SRZ ;  /* 0x0000000000187805 */ /* 0x000fce000001ff00 */
.L_x_15944:
[----:B------:R-:W-:-:S04]  /*b8c0*/  ISETP.NE.AND P1, PT, R10, 0x1, PT ;  /* 0x000000010a00780c */ /* 0x000fc80003f25270 */
[----:B------:R-:W-:-:S04]  /*b8d0*/  SEL R0, RZ, 0x1, P1 ;  /* 0x00000001ff007807 */ /* 0x000fc80000800000 */
[----:B------:R-:W-:Y:S01]  /*b8e0*/  LOP3.LUT R157, R11, R0, RZ, 0x3c, !PT ;  /* 0x000000000b9d7212 */ /* 0x000fe200078e3cff */
[----:B------:R-:W-:Y:S06]  /*b8f0*/  @!P0 BRA `(.L_x_15932) ;  /* 0x0000000000048947 */ /* 0x000fec0003800000 */
[----:B------:R-:W-:Y:S01]  /*b900*/  BPT.TRAP 0x1 ;  /* 0x000000040000795c */ /* 0x000fe20000300000 */
.L_x_15932:
[----:B------:R-:W-:Y:S01]  /*b910*/  VIADD R23, R10, 0x1 ;  /* 0x000000010a177836 */ /* 0x000fe20000000000 */
[----:B------:R-:W-:-:S04]  /*b920*/  SHF.L.U32 R13, R157, 0x1f, RZ ;  /* 0x0000001f9d0d7819 */ /* 0x000fc800000006ff */
[----:B------:R-:W-:-:S04]  /*b930*/  ISETP.NE.AND P1, PT, R23, 0x2, PT ;  /* 0x000000021700780c */ /* 0x000fc80003f25270 */
[----:B------:R-:W-:-:S04]  /*b940*/  SEL R23, R23, RZ, P1 ;  /* 0x000000ff17177207 */ /* 0x000fc80000800000 */
[----:B------:R-:W-:-:S04]  /*b950*/  LEA R0, R23, R18, 0x3 ;  /* 0x0000001217007211 */ /* 0x000fc800078e18ff */
[----:B------:R0:W1:Y:S01]  /*b960*/  SYNCS.PHASECHK.TRANS64.TRYWAIT P1, [R0+URZ+0x13230], R13 ;  /* 0x0132300d000075a7 */ /* 0x000062000802017f */
[----:B------:R-:W-:Y:S05]  /*b970*/  @!P0 BRA `(.L_x_15933) ;  /* 0x0000000000048947 */ /* 0x000fea0003800000 */
[----:B------:R-:W-:Y:S01]  /*b980*/  BPT.TRAP 0x1 ;  /* 0x000000040000795c */ /* 0x000fe20000300000 */
.L_x_15933:
        /* <DEDUP_REMOVED lines=8> */
.L_x_15935:
[----:B------:R-:W-:Y:S05]  /*ba10*/  BSYNC B2 ;  /* 0x0000000000027941 */ /* 0x000fea0003800000 */
.L_x_15934:
[----:B------:R-:W-:Y:S01]  /*ba20*/  IMAD.MOV.U32 R12, RZ, RZ, R3 ;  /* 0x000000ffff0c7224 */ /* 0x000fe200078e0003 */
[----:B------:R-:W-:Y:S01]  /*ba30*/  R2UR UR4, R4 ;  /* 0x00000000040472ca */ /* 0x000fe200000e0000 */
[----:B01----:R-:W-:Y:S01]  /*ba40*/  IMAD.MOV.U32 R13, RZ, RZ, -0x7fffffe0 ;  /* 0x80000020ff0d7424 */ /* 0x003fe200078e00ff */
[----:B------:R-:W-:Y:S01]  /*ba50*/  R2UR UR5, R5 ;  /* 0x00000000050572ca */ /* 0x000fe200000e0000 */
[----:B------:R-:W-:Y:S01]  /*ba60*/  WARPGROUP.ARRIVE ;  /* 0x00000000000079c5 */ /* 0x000fe20000000000 */
[----:B------:R-:W-:Y:S01]  /*ba70*/  R2UR UR6, R12 ;  /* 0x000000000c0672ca */ /* 0x000fe200000e0000 */
[----:B------:R-:W-:Y:S01]  /*ba80*/  IMAD.MOV.U32 R12, RZ, RZ, R15 ;  /* 0x000000ffff0c7224 */ /* 0x000fe200078e000f */
[----:B------:R-:W-:Y:S01]  /*ba90*/  R2UR UR7, R13 ;  /* 0x000000000d0772ca */ /* 0x000fe200000e0000 */
[----:B------:R-:W-:Y:S01]  /*baa0*/  VIADD R56, R3, 0x180 ;  /* 0x0000018003387836 */ /* 0x000fe20000000000 */
[----:B------:R-:W-:Y:S01]  /*bab0*/  R2UR UR11, R13 ;  /* 0x000000000d0b72ca */ /* 0x000fe200000e0000 */
[----:B------:R-:W-:Y:S01]  /*bac0*/  VIADD R58, R3, 0x102 ;  /* 0x00000102033a7836 */ /* 0x000fe20000000000 */
[----:B------:R-:W-:Y:S01]  /*bad0*/  R2UR UR10, R12 ;  /* 0x000000000c0a72ca */ /* 0x000fe200000e0000 */
[----:B------:R-:W-:Y:S01]  /*bae0*/  IMAD.MOV.U32 R12, RZ, RZ, R57 ;  /* 0x000000ffff0c7224 */ /* 0x000fe200078e0039 */
        /* <DEDUP_REMOVED lines=8> */
[----:B------:R-:W-:-:S02]  /*bb70*/  R2UR UR12, R4 ;  /* 0x00000000040c72ca */ /* 0x000fc400000e0000 */
[----:B------:R-:W-:Y:S02]  /*bb80*/  R2UR UR13, R5 ;  /* 0x00000000050d72ca */ /* 0x000fe400000e0000 */
[----:B------:R-:W-:Y:S01]  /*bb90*/  R2UR UR18, R56 ;  /* 0x00000000381272ca */ /* 0x000fe200000e0000 */
[----:B------:R-:W-:Y:S01]  /*bba0*/  VIADD R56, R3, 0x2 ;  /* 0x0000000203387836 */ /* 0x000fe20000000000 */
[----:B------:R-:W-:Y:S02]  /*bbb0*/  R2UR UR19, R57 ;  /* 0x00000000391372ca */ /* 0x000fe400000e0000 */
[----:B------:R-:W-:Y:S02]  /*bbc0*/  R2UR UR16, R4 ;  /* 0x00000000041072ca */ /* 0x000fe400000e0000 */
[----:B------:R-:W-:Y:S02]  /*bbd0*/  R2UR UR17, R5 ;  /* 0x00000000051172ca */ /* 0x000fe400000e0000 */
[----:B------:R-:W-:Y:S01]  /*bbe0*/  R2UR UR22, R12 ;  /* 0x000000000c1672ca */ /* 0x000fe200000e0000 */
[----:B------:R-:W-:Y:S01]  /*bbf0*/  VIADD R12, R3, 0x82 ;  /* 0x00000082030c7836 */ /* 0x000fe20000000000 */
        /* <DEDUP_REMOVED lines=57> */
.L_x_15937:
[----:B------:R-:W-:Y:S01]  /*bf90*/  SHF.L.U32 R3, R11, 0x1f, RZ ;  /* 0x0000001f0b037819 */ /* 0x000fe200000006ff */
[----:B------:R-:W-:-:S04]  /*bfa0*/  IMAD R15, R10, 0x8, R18 ;  /* 0x000000080a0f7824 */ /* 0x000fc800078e0212 */
[----:B------:R0:W1:Y:S01]  /*bfb0*/  SYNCS.PHASECHK.TRANS64.TRYWAIT P1, [R15+URZ+0x13250], R3 ;  /* 0x013250030f0075a7 */ /* 0x000062000802017f */
[----:B------:R-:W-:Y:S05]  /*bfc0*/  @!P0 BRA `(.L_x_15938) ;  /* 0x0000000000048947 */ /* 0x000fea0003800000 */
[----:B------:R-:W-:Y:S01]  /*bfd0*/  BPT.TRAP 0x1 ;  /* 0x000000040000795c */ /* 0x000fe20000300000 */
.L_x_15938:
[----:B------:R-:W-:Y:S04]  /*bfe0*/  BSSY B2, `(.L_x_15939) ;  /* 0x0000004000027945 */ /* 0x000fe80003800000 */
[----:B-1----:R-:W-:Y:S05]  /*bff0*/  @P1 BRA `(.L_x_15940) ;  /* 0x0000000000081947 */ /* 0x002fea0003800000 */
[----:B------:R-:W1:Y:S02]  /*c000*/  SYNCS.PHASECHK.TRANS64.TRYWAIT P1, [R15+URZ+0x13250], R3 ;  /* 0x013250030f0075a7 */ /* 0x000e64000802017f */
[----:B-1----:R-:W-:Y:S05]  /*c010*/  @!P1 BRA `(.L_x_15941) ;  /* 0x0000011000689947 */ /* 0x002fea0003800000 */
.L_x_15940:
[----:B------:R-:W-:Y:S05]  /*c020*/  BSYNC B2 ;  /* 0x0000000000027941 */ /* 0x000fea0003800000 */
.L_x_15939:
        /* <DEDUP_REMOVED lines=41> */
.L_x_15942:
[----:B------:R-:W2:Y:S01]  /*c2c0*/  LDL R136, [R1+0x18] ;  /* 0x0000180001887983 */ /* 0x000ea20000100800 */
[----:B01----:R-:W0:Y:S03]  /*c2d0*/  LDC R3, c[0x0][0x448] ;  /* 0x00011200ff037b82 */ /* 0x003e260000000800 */
[----:B------:R-:W3:Y:S04]  /*c2e0*/  LDL R138, [R1+0x34] ;  /* 0x00003400018a7983 */ /* 0x000ee80000100800 */
[----:B------:R-:W3:Y:S04]  /*c2f0*/  LDL R137, [R1+0x50] ;  /* 0x0000500001897983 */ /* 0x000ee80000100800 */
[----:B------:R-:W4:Y:S04]  /*c300*/  LDL R13, [R1+0x3c] ;  /* 0x00003c00010d7983 */ /* 0x000f280000100800 */
[----:B------:R-:W5:Y:S04]  /*c310*/  LDL R12, [R1+0x38] ;  /* 0x00003800010c7983 */ /* 0x000f680000100800 */
[----:B------:R-:W5:Y:S01]  /*c320*/  LDL R11, [R1+0x30] ;  /* 0x00003000010b7983 */ /* 0x000f620000100800 */
[----:B0-----:R-:W-:Y:S01]  /*c330*/  ISETP.NE.AND P1, PT, R3, 0x1, PT ;  /* 0x000000010300780c */ /* 0x001fe20003f25270 */
[----:B------:R-:W-:-:S12]  /*c340*/  VIADD R0, R0, 0x13240 ;  /* 0x0001324000007836 */ /* 0x000fd80000000000 */
[----:B------:R-:W0:Y:S08]  /*c350*/  @P1 LDC R10, c[0x0][0x44c] ;  /* 0x00011300ff0a1b82 */ /* 0x000e300000000800 */
[----:B------:R-:W1:Y:S01]  /*c360*/  @P1 LDC R3, c[0x0][0x450] ;  /* 0x00011400ff031b82 */ /* 0x000e620000000800 */
[----:B--2---:R-:W-:-:S04]  /*c370*/  PRMT R0, R136, 0x654, R0 ;  /* 0x0000065488007816 */ /* 0x004fc80000000000 */
[----:B------:R3:W-:Y:S02]  /*c380*/  SYNCS.ARRIVE.TRANS64.RED.A1T0 RZ, [R0+URZ], RZ ;  /* 0x000000ff00ff79a7 */ /* 0x0007e4000810043f */
[----:B---3--:R-:W-:-:S04]  /*c390*/  IMAD.IADD R0, R137, 0x1, R138 ;  /* 0x0000000189007824 */ /* 0x008fc800078e028a */
[----:B0-----:R-:W-:-:S05]  /*c3a0*/  @P1 IMAD.HI.U32 R10, R0, R10, RZ ;  /* 0x0000000a000a1227 */ /* 0x001fca00078e00ff */
[----:B-1----:R-:W-:-:S05]  /*c3b0*/  @P1 SHF.R.U32.HI R0, RZ, R3, R10 ;  /* 0x00000003ff001219 */ /* 0x002fca000001160a */
[----:B------:R-:W0:Y:S01]  /*c3c0*/  SHFL.IDX PT, R3, R0, RZ, 0x1c1f ;  /* 0x001c1fff00037589 */ /* 0x000e2200000e0000 */
[----:B------:R-:W-:-:S05]  /*c3d0*/  IMAD R10, R14, -0xa0, RZ ;  /* 0xffffff600e0a7824 */ /* 0x000fca00078e02ff */
[----:B----4-:R-:W-:-:S04]  /*c3e0*/  IADD3 R10, -R13, 0x1, R10 ;  /* 0x000000010d0a7810 */ /* 0x010fc80007ffe10a */
[----:B-----5:R-:W-:-:S05]  /*c3f0*/  IADD3 R10, -R11, R10, R12 ;  /* 0x0000000a0b0a7210 */ /* 0x020fca0007ffe10c */
[----:B0-----:R-:W-:-:S05]  /*c400*/  IMAD.IADD R3, R10, 0x1, R3 ;  /* 0x000000010a037824 */ /* 0x001fca00078e0203 */
[C---:B------:R-:W-:Y:S02]  /*c410*/  ISETP.GT.AND P2, PT, R3.reuse, RZ, PT ;  /* 0x000000ff0300720c */ /* 0x040fe40003f44270 */
        /* <DEDUP_REMOVED lines=90> */
[----:B------:R-:W0:Y:S03]  /*c9c0*/  SHFL.IDX PT, R0, R0, 0x1, 0x1c1f ;  /* 0x003c1f0000007f89 */ /* 0x000e2600000e0000 */
[----:B------:R-:W-:-:S04]  /*c9d0*/  FMNMX.FTZ R3, R88, R3, !PT ;  /* 0x0000000358037209 */ /* 0x000fc80007810000 */
[----:B------:R-:W-:-:S04]  /*c9e0*/  FMNMX.FTZ R3, R89, R3, !PT ;  /* 0x0000000359037209 */ /* 0x000fc80007810000 */
[----:B------:R-:W-:-:S04]  /*c9f0*/  FMNMX.FTZ R3, R92, R3, !PT ;  /* 0x000000035c037209 */ /* 0x000fc80007810000 */
[----:B------:R-:W-:-:S04]  /*ca00*/  FMNMX.FTZ R3, R93, R3, !PT ;  /* 0x000000035d037209 */ /* 0x000fc80007810000 */
[----:B------:R-:W-:-:S04]  /*ca10*/  FMNMX.FTZ R3, R96, R3, !PT ;  /* 0x0000000360037209 */ /* 0x000fc80007810000 */
[----:B------:R-:W-:Y:S01]  /*ca20*/  FMNMX.FTZ R3, R97, R3, !PT ;  /* 0x0000000361037209 */ /* 0x000fe20007810000 */
[----:B0-----:R-:W-:-:S03]  /*ca30*/  IMAD.IADD R0, R10, 0x1, R0 ;  /* 0x000000010a007824 */ /* 0x001fc600078e0200 */
[----:B------:R-:W-:Y:S02]  /*ca40*/  FMNMX.FTZ R3, R100, R3, !PT ;  /* 0x0000000364037209 */ /* 0x000fe40007810000 */
[----:B------:R-:W-:Y:S02]  /*ca50*/  FSEL R61, R61, -INF , P2 ;  /* 0xff8000003d3d7808 */ /* 0x000fe40001000000 */
[----:B------:R-:W-:Y:S02]  /*ca60*/  FMNMX.FTZ R3, R101, R3, !PT ;  /* 0x0000000365037209 */ /* 0x000fe40007810000 */
[----:B------:R-:W-:Y:S02]  /*ca70*/  ISETP.GT.AND P2, PT, R0, RZ, PT ;  /* 0x000000ff0000720c */ /* 0x000fe40003f44270 */
[----:B------:R-:W-:Y:S02]  /*ca80*/  FMNMX.FTZ R3, R72, R3, !PT ;  /* 0x0000000348037209 */ /* 0x000fe40007810000 */
[----:B------:R-:W-:-:S02]  /*ca90*/  FSEL R122, R122, -INF , P2 ;  /* 0xff8000007a7a7808 */ /* 0x000fc40001000000 */
[----:B------:R-:W-:Y:S02]  /*caa0*/  ISETP.GT.AND P2, PT, R0, 0x1, PT ;  /* 0x000000010000780c */ /* 0x000fe40003f44270 */
[----:B------:R-:W-:Y:S02]  /*cab0*/  FMNMX.FTZ R3, R73, R3, !PT ;  /* 0x0000000349037209 */ /* 0x000fe40007810000 */
[----:B------:R-:W-:Y:S02]  /*cac0*/  FSEL R123, R123, -INF , P2 ;  /* 0xff8000007b7b7808 */ /* 0x000fe40001000000 */
[----:B------:R-:W-:Y:S02]  /*cad0*/  FMNMX.FTZ R3, R76, R3, !PT ;  /* 0x000000034c037209 */ /* 0x000fe40007810000 */
[----:B------:R-:W-:Y:S02]  /*cae0*/  ISETP.GT.AND P2, PT, R0, 0x8, PT ;  /* 0x000000080000780c */ /* 0x000fe40003f44270 */
[----:B------:R-:W-:-:S02]  /*caf0*/  FMNMX.FTZ R3, R77, R3, !PT ;  /* 0x000000034d037209 */ /* 0x000fc40007810000 */
[----:B------:R-:W-:Y:S02]  /*cb00*/  FSEL R126, R126, -INF , P2 ;  /* 0xff8000007e7e7808 */ /* 0x000fe40001000000 */
        /* <DEDUP_REMOVED lines=10> */
[----:B------:R-:W-:-:S02]  /*cbb0*/  ISETP.GT.AND P2, PT, R0, 0x18, PT ;  /* 0x000000180000780c */ /* 0x000fc40003f44270 */
[----:B------:R-:W-:Y:S02]  /*cbc0*/  FMNMX.FTZ R3, R56, R3, !PT ;  /* 0x0000000338037209 */ /* 0x000fe40007810000 */
[----:B------:R-:W-:Y:S02]  /*cbd0*/  FSEL R134, R134, -INF , P2 ;  /* 0xff80000086867808 */ /* 0x000fe40001000000 */
[C---:B------:R-:W-:Y:S02]  /*cbe0*/  ISETP.GT.AND P2, PT, R0.reuse, 0x19, PT ;  /* 0x000000190000780c */ /* 0x040fe40003f44270 */
[----:B------:R-:W-:Y:S02]  /*cbf0*/  FMNMX.FTZ R3, R57, R3, !PT ;  /* 0x0000000339037209 */ /* 0x000fe40007810000 */
[----:B------:R-:W-:Y:S02]  /*cc00*/  FSEL R135, R135, -INF , P2 ;  /* 0xff80000087877808 */ /* 0x000fe40001000000 */
[----:B------:R-:W-:-:S02]  /*cc10*/  ISETP.GT.AND P2, PT, R0, 0x20, PT ;  /* 0x000000200000780c */ /* 0x000fc40003f44270 */
        /* <DEDUP_REMOVED lines=17> */
[----:B------:R-:W-:-:S02]  /*cd30*/  FMNMX.FTZ R3, R69, R3, !PT ;  /* 0x0000000345037209 */ /* 0x000fc40007810000 */
[----:B------:R-:W-:Y:S02]  /*cd40*/  FSEL R114, R114, -INF , P2 ;  /* 0xff80000072727808 */ /* 0x000fe40001000000 */
        /* <DEDUP_REMOVED lines=17> */
[----:B------:R-:W-:Y:S02]  /*ce60*/  ISETP.GT.AND P2, PT, R0, 0x50, PT ;  /* 0x000000500000780c */ /* 0x000fe40003f44270 */
[----:B------:R-:W-:Y:S02]  /*ce70*/  LOP3.LUT R19, R19, 0xffffffdf, RZ, 0xc0, !PT ;  /* 0xffffffdf13137812 */ /* 0x000fe400078ec0ff */
[----:B------:R-:W-:Y:S02]  /*ce80*/  FSEL R98, R98, -INF , P2 ;  /* 0xff80000062627808 */ /* 0x000fe40001000000 */
[C---:B------:R-:W-:Y:S02]  /*ce90*/  ISETP.GT.AND P2, PT, R0.reuse, 0x51, PT ;  /* 0x000000510000780c */ /* 0x040fe40003f44270 */
[----:B------:R-:W-:-:S02]  /*cea0*/  ISETP.GT.AND P1, PT, R0, 0x61, PT ;  /* 0x000000610000780c */ /* 0x000fc40003f24270 */
[----:B------:R-:W-:Y:S02]  /*ceb0*/  @P0 LOP3.LUT R19, R19, 0x20, RZ, 0xfc, !PT ;  /* 0x0000002013130812 */ /* 0x000fe400078efcff */
[C---:B------:R-:W-:Y:S02]  /*cec0*/  ISETP.GT.AND P0, PT, R0.reuse, 0x81, PT ;  /* 0x000000810000780c */ /* 0x040fe40003f04270 */
[----:B------:R-:W-:Y:S02]  /*ced0*/  FSEL R99, R99, -INF , P2 ;  /* 0xff80000063637808 */ /* 0x000fe40001000000 */
[C---:B------:R-:W-:Y:S02]  /*cee0*/  ISETP.GT.AND P2, PT, R0.reuse, 0x58, PT ;  /* 0x000000580000780c */ /* 0x040fe40003f44270 */
[----:B------:R-:W-:Y:S02]  /*cef0*/  FSEL R75, R75, -INF , P1 ;  /* 0xff8000004b4b7808 */ /* 0x000fe40000800000 */
[----:B------:R-:W-:-:S02]  /*cf00*/  ISETP.GT.AND P1, PT, R0, 0x78, PT ;  /* 0x000000780000780c */ /* 0x000fc40003f24270 */
[----:B------:R-:W-:Y:S02]  /*cf10*/  FSEL R102, R102, -INF , P2 ;  /* 0xff80000066667808 */ /* 0x000fe40001000000 */
[----:B------:R-:W-:Y:S02]  /*cf20*/  ISETP.GT.AND P2, PT, R0, 0x59, PT ;  /* 0x000000590000780c */ /* 0x000fe40003f44270 */
[----:B------:R-:W-:Y:S02]  /*cf30*/  FSEL R86, R86, -INF , P1 ;  /* 0xff80000056567808 */ /* 0x000fe40000800000 */
[----:B------:R-:W-:Y:S02]  /*cf40*/  ISETP.GT.AND P1, PT, R0, 0x89, PT ;  /* 0x000000890000780c */ /* 0x000fe40003f24270 */
[----:B------:R-:W-:Y:S02]  /*cf50*/  LOP3.LUT R19, R19, 0xffffffbf, RZ, 0xc0, !PT ;  /* 0xffffffbf13137812 */ /* 0x000fe400078ec0ff */
[----:B------:R-:W-:-:S02]  /*cf60*/  FSEL R103, R103, -INF , P2 ;  /* 0xff80000067677808 */ /* 0x000fc40001000000 */
[----:B0-----:R-:W-:Y:S02]  /*cf70*/  FMNMX.FTZ R3, R3, R10, !PT ;  /* 0x0000000a03037209 */ /* 0x001fe40007810000 */
[----:B------:R-:W-:Y:S02]  /*cf80*/  ISETP.GT.AND P2, PT, R0, 0x60, PT ;  /* 0x000000600000780c */ /* 0x000fe40003f44270 */
[----:B------:R-:W-:Y:S01]  /*cf90*/  @P0 LOP3.LUT R19, R19, 0x40, RZ, 0xfc, !PT ;  /* 0x0000004013130812 */ /* 0x000fe200078efcff */
[----:B------:R-:W-:-:S01]  /*cfa0*/  FFMA.FTZ R11, R2, R3, -8 ;  /* 0xc1000000020b7423 */ /* 0x000fc20000010003 */
[----:B------:R-:W-:Y:S02]  /*cfb0*/  FSEL R74, R74, -INF , P2 ;  /* 0xff8000004a4a7808 */ /* 0x000fe40001000000 */
[C---:B------:R-:W-:Y:S02]  /*cfc0*/  ISETP.GT.AND P5, PT, R0.reuse, 0x68, PT ;  /* 0x000000680000780c */ /* 0x040fe40003fa4270 */
[----:B------:R-:W-:-:S02]  /*cfd0*/  ISETP.GT.AND P4, PT, R0, 0x69, PT ;  /* 0x000000690000780c */ /* 0x000fc40003f84270 */
[C---:B------:R-:W-:Y:S02]  /*cfe0*/  ISETP.GT.AND P3, PT, R0.reuse, 0x70, PT ;  /* 0x000000700000780c */ /* 0x040fe40003f64270 */
[----:B------:R-:W-:Y:S02]  /*cff0*/  ISETP.GT.AND P2, PT, R0, 0x71, PT ;  /* 0x000000710000780c */ /* 0x000fe40003f44270 */
[----:B------:R-:W-:Y:S02]  /*d000*/  LOP3.LUT R19, R19, 0xffffff7f, RZ, 0xc0, !PT ;  /* 0xffffff7f13137812 */ /* 0x000fe400078ec0ff */
[----:B------:R-:W-:Y:S02]  /*d010*/  FSETP.NEU.FTZ.AND P6, PT, R3, -INF , PT ;  /* 0xff8000000300780b */ /* 0x000fe40003fdd000 */
[----:B------:R-:W-:Y:S02]  /*d020*/  FSEL R78, R78, -INF , P5 ;  /* 0xff8000004e4e7808 */ /* 0x000fe40002800000 */
[----:B------:R-:W-:-:S02]  /*d030*/  FSEL R79, R79, -INF , P4 ;  /* 0xff8000004f4f7808 */ /* 0x000fc40002000000 */
[----:B------:R-:W-:Y:S02]  /*d040*/  FSEL R82, R82, -INF , P3 ;  /* 0xff80000052527808 */ /* 0x000fe40001800000 */
[----:B------:R-:W-:Y:S02]  /*d050*/  FSEL R83, R83, -INF , P2 ;  /* 0xff80000053537808 */ /* 0x000fe40001000000 */
[----:B------:R-:W-:Y:S02]  /*d060*/  @P1 LOP3.LUT R19, R19, 0x80, RZ, 0xfc, !PT ;  /* 0x0000008013131812 */ /* 0x000fe400078efcff */
[----:B------:R-:W-:Y:S02]  /*d070*/  FSEL R10, R3, RZ, P6 ;  /* 0x000000ff030a7208 */ /* 0x000fe40003000000 */
[----:B------:R-:W-:Y:S02]  /*d080*/  FSEL R11, R11, RZ, P6 ;  /* 0x000000ff0b0b7208 */ /* 0x000fe40003000000 */
[----:B------:R-:W-:-:S02]  /*d090*/  ISETP.GT.AND P2, PT, R0, 0x90, PT ;  /* 0x000000900000780c */ /* 0x000fc40003f44270 */
[C---:B------:R-:W-:Y:S02]  /*d0a0*/  ISETP.GT.AND P3, PT, R0.reuse, 0x91, PT ;  /* 0x000000910000780c */ /* 0x040fe40003f64270 */
[C---:B------:R-:W-:Y:S02]  /*d0b0*/  ISETP.GT.AND P4, PT, R0.reuse, 0x98, PT ;  /* 0x000000980000780c */ /* 0x040fe40003f84270 */
        /* <DEDUP_REMOVED lines=54> */
[----:B------:R-:W-:Y:S01]  /*d420*/  FMNMX.FTZ R0, R71, R0, !PT ;  /* 0x0000000047007209 */ /* 0x000fe20007810000 */
[----:B------:R-:W-:-:S04]  /*d430*/  FADD.FTZ R9, -R10, R9 ;  /* 0x000000090a097221 */ /* 0x000fc80000010100 */
[----:B------:R-:W0:Y:S02]  /*d440*/  SHFL.BFLY PT, R10, R0, 0x2, 0x1f ;  /* 0x0c401f00000a7f89 */ /* 0x000e2400000e0000 */
[----:B0-----:R-:W-:-:S05]  /*d450*/  FMNMX.FTZ R0, R0, R10, !PT ;  /* 0x0000000a00007209 */ /* 0x001fca0007810000 */
[----:B------:R-:W0:Y:S01]  /*d460*/  SHFL.BFLY PT, R10, R0, 0x1, 0x1f ;  /* 0x0c201f00000a7f89 */ /* 0x000e2200000e0000 */
[----:B------:R-:W-:-:S01]  /*d470*/  FFMA.FTZ R120, R2, R120, -R11 ;  /* 0x0000007802787223 */ /* 0x000fc2000001080b */
[C---:B------:R-:W-:Y:S01]  /*d480*/  FMUL.FTZ R9, R2.reuse, R9 ;  /* 0x0000000902097220 */ /* 0x040fe20000410000 */
[----:B------:R-:W-:-:S01]  /*d490*/  FFMA.FTZ R121, R2, R121, -R11 ;  /* 0x0000007902797223 */ /* 0x000fc2000001080b */
        /* <DEDUP_REMOVED lines=9> */
[----:B------:R-:W-:Y:S01]  /*d530*/  MUFU.EX2 R120, R120 ;  /* 0x0000007800787308 */ /* 0x000fe20000000800 */
[----:B------:R-:W-:-:S01]  /*d540*/  FFMA.FTZ R124, R2, R124, -R11 ;  /* 0x0000007c027c7223 */ /* 0x000fc2000001080b */
[----:B------:R-:W-:-:S06]  /*d550*/  FFMA.FTZ R126, R2, R126, -R13 ;  /* 0x0000007e027e7223 */ /* 0x000fcc000001080d */
[----:B------:R-:W-:Y:S01]  /*d560*/  MUFU.EX2 R122, R122 ;  /* 0x0000007a007a7308 */ /* 0x000fe20000000800 */
[----:B------:R-:W-:-:S01]  /*d570*/  FFMA.FTZ R125, R2, R125, -R11 ;  /* 0x0000007d027d7223 */ /* 0x000fc2000001080b */
[----:B------:R-:W-:-:S06]  /*d580*/  FFMA.FTZ R127, R2, R127, -R13 ;  /* 0x0000007f027f7223 */ /* 0x000fcc000001080d */
[----:B------:R-:W0:Y:S08]  /*d590*/  MUFU.EX2 R9, R9 ;  /* 0x0000000900097308 */ /* 0x000e300000000800 */
[----:B------:R-:W1:Y:S01]  /*d5a0*/  MUFU.EX2 R8, R8 ;  /* 0x0000000800087308 */ /* 0x000e620000000800 */
[----:B------:R-:W-:-:S01]  /*d5b0*/  FFMA.FTZ R128, R2, R128, -R11 ;  /* 0x0000008002807223 */ /* 0x000fc2000001080b */
[----:B------:R-:W-:-:S06]  /*d5c0*/  FFMA.FTZ R130, R2, R130, -R13 ;  /* 0x0000008202827223 */ /* 0x000fcc000001080d */
[----:B------:R-:W2:Y:S08]  /*d5d0*/  MUFU.EX2 R121, R121 ;  /* 0x0000007900797308 */ /* 0x000eb00000000800 */
[----:B------:R-:W3:Y:S01]  /*d5e0*/  MUFU.EX2 R123, R123 ;  /* 0x0000007b007b7308 */ /* 0x000ee20000000800 */
[----:B------:R-:W-:-:S01]  /*d5f0*/  FFMA.FTZ R129, R2, R129, -R11 ;  /* 0x0000008102817223 */ /* 0x000fc2000001080b */
[----:B------:R-:W-:-:S06]  /*d600*/  FFMA.FTZ R131, R2, R131, -R13 ;  /* 0x0000008302837223 */ /* 0x000fcc000001080d */
[----:B------:R-:W4:Y:S08]  /*d610*/  MUFU.EX2 R124, R124 ;  /* 0x0000007c007c7308 */ /* 0x000f300000000800 */
[----:B------:R-:W5:Y:S01]  /*d620*/  MUFU.EX2 R126, R126 ;  /* 0x0000007e007e7308 */ /* 0x000f620000000800 */
[----:B0-----:R-:W-:-:S01]  /*d630*/  FFMA.FTZ R21, R9, R21, R120 ;  /* 0x0000001509157223 */ /* 0x001fc20000010078 */
[----:B-1----:R-:W-:-:S06]  /*d640*/  FFMA.FTZ R20, R8, R20, R122 ;  /* 0x0000001408147223 */ /* 0x002fcc000001007a */
[----:B------:R-:W0:Y:S01]  /*d650*/  MUFU.EX2 R125, R125 ;  /* 0x0000007d007d7308 */ /* 0x000e220000000800 */
[----:B------:R-:W-:-:S01]  /*d660*/  FFMA.FTZ R132, R2, R132, -R11 ;  /* 0x0000008402847223 */ /* 0x000fc2000001080b */
[----:B------:R-:W-:-:S06]  /*d670*/  FFMA.FTZ R134, R2, R134, -R13 ;  /* 0x0000008602867223 */ /* 0x000fcc000001080d */
[----:B------:R-:W1:Y:S01]  /*d680*/  MUFU.EX2 R127, R127 ;  /* 0x0000007f007f7308 */ /* 0x000e620000000800 */
[----:B--2---:R-:W-:-:S01]  /*d690*/  FADD.FTZ R10, R121, R21 ;  /* 0x00000015790a7221 */ /* 0x004fc20000010000 */
[----:B---3--:R-:W-:-:S06]  /*d6a0*/  FADD.FTZ R12, R123, R20 ;  /* 0x000000147b0c7221 */ /* 0x008fcc0000010000 */
[----:B------:R-:W2:Y:S01]  /*d6b0*/  MUFU.EX2 R128, R128 ;  /* 0x0000008000807308 */ /* 0x000ea20000000800 */
[----:B------:R-:W-:-:S01]  /*d6c0*/  FFMA.FTZ R133, R2, R133, -R11 ;  /* 0x0000008502857223 */ /* 0x000fc2000001080b */
[----:B------:R-:W-:-:S06]  /*d6d0*/  FFMA.FTZ R135, R2, R135, -R13 ;  /* 0x0000008702877223 */ /* 0x000fcc000001080d */
[----:B------:R-:W3:Y:S01]  /*d6e0*/  MUFU.EX2 R130, R130 ;  /* 0x0000008200827308 */ /* 0x000ee20000000800 */
[----:B----4-:R-:W-:-:S01]  /*d6f0*/  FADD.FTZ R10, R124, R10 ;  /* 0x0000000a7c0a7221 */ /* 0x010fc20000010000 */
[----:B-----5:R-:W-:-:S06]  /*d700*/  FADD.FTZ R12, R126, R12 ;  /* 0x0000000c7e0c7221 */ /* 0x020fcc0000010000 */
[----:B------:R-:W4:Y:S01]  /*d710*/  MUFU.EX2 R129, R129 ;  /* 0x0000008100817308 */ /* 0x000f220000000800 */
[----:B------:R-:W-:-:S01]  /*d720*/  FFMA.FTZ R104, R2, R104, -R11 ;  /* 0x0000006802687223 */ /* 0x000fc2000001080b */
[----:B------:R-:W-:-:S06]  /*d730*/  FFMA.FTZ R106, R2, R106, -R13 ;  /* 0x0000006a026a7223 */ /* 0x000fcc000001080d */
[----:B------:R-:W5:Y:S01]  /*d740*/  MUFU.EX2 R131, R131 ;  /* 0x0000008300837308 */ /* 0x000f620000000800 */
[----:B0-----:R-:W-:-:S01]  /*d750*/  FADD.FTZ R10, R125, R10 ;  /* 0x0000000a7d0a7221 */ /* 0x001fc20000010000 */
[----:B-1----:R-:W-:-:S06]  /*d760*/  FADD.FTZ R12, R127, R12 ;  /* 0x0000000c7f0c7221 */ /* 0x002fcc0000010000 */
        /* <DEDUP_REMOVED lines=186> */
[----:B------:R-:W2:Y:S08]  /*e310*/  MUFU.EX2 R65, R65 ;  /* 0x0000004100417308 */ /* 0x000eb00000000800 */
[----:B------:R-:W3:Y:S01]  /*e320*/  MUFU.EX2 R67, R67 ;  /* 0x0000004300437308 */ /* 0x000ee20000000800 */
[----:B----4-:R-:W-:-:S01]  /*e330*/  FADD.FTZ R10, R61, R10 ;  /* 0x0000000a3d0a7221 */ /* 0x010fc20000010000 */
[----:B-----5:R-:W-:-:S06]  /*e340*/  FADD.FTZ R12, R63, R12 ;  /* 0x0000000c3f0c7221 */ /* 0x020fcc0000010000 */
[----:B------:R-:W4:Y:S01]  /*e350*/  MUFU.EX2 R68, R68 ;  /* 0x0000004400447308 */ /* 0x000f220000000800 */
[----:B------:R-:W-:-:S07]  /*e360*/  LOP3.LUT P0, RZ, R19, 0x20, RZ, 0xc0, !PT ;  /* 0x0000002013ff7812 */ /* 0x000fce000780c0ff */
[----:B------:R-:W5:Y:S01]  /*e370*/  MUFU.EX2 R70, R70 ;  /* 0x0000004600467308 */ /* 0x000f620000000800 */
[----:B0-----:R-:W-:-:S01]  /*e380*/  FADD.FTZ R10, R64, R10 ;  /* 0x0000000a400a7221 */ /* 0x001fc20000010000 */
[----:B-1----:R-:W-:-:S06]  /*e390*/  FADD.FTZ R12, R66, R12 ;  /* 0x0000000c420c7221 */ /* 0x002fcc0000010000 */
[----:B------:R-:W0:Y:S08]  /*e3a0*/  MUFU.EX2 R11, R11 ;  /* 0x0000000b000b7308 */ /* 0x000e300000000800 */
[----:B------:R-:W1:Y:S01]  /*e3b0*/  MUFU.EX2 R13, R13 ;  /* 0x0000000d000d7308 */ /* 0x000e620000000800 */
[----:B--2---:R-:W-:-:S01]  /*e3c0*/  FADD.FTZ R10, R65, R10 ;  /* 0x0000000a410a7221 */ /* 0x004fc20000010000 */
[----:B---3--:R-:W-:-:S03]  /*e3d0*/  FADD.FTZ R12, R67, R12 ;  /* 0x0000000c430c7221 */ /* 0x008fc60000010000 */
[----:B----4-:R-:W-:Y:S01]  /*e3e0*/  FADD.FTZ R10, R68, R10 ;  /* 0x0000000a440a7221 */ /* 0x010fe20000010000 */
[----:B-----5:R-:W-:-:S03]  /*e3f0*/  FADD.FTZ R12, R70, R12 ;  /* 0x0000000c460c7221 */ /* 0x020fc60000010000 */
[----:B0-----:R-:W-:Y:S01]  /*e400*/  FADD.FTZ R21, R11, R10 ;  /* 0x0000000a0b157221 */ /* 0x001fe20000010000 */
[----:B-1----:R-:W-:-:S01]  /*e410*/  FADD.FTZ R20, R13, R12 ;  /* 0x0000000c0d147221 */ /* 0x002fc20000010000 */
[----:B------:R-:W-:Y:S06]  /*e420*/  @!P0 BRA `(.L_x_15943) ;  /* 0x0000000000048947 */ /* 0x000fec0003800000 */
[----:B------:R-:W-:Y:S01]  /*e430*/  BPT.TRAP 0x1 ;  /* 0x000000040000795c */ /* 0x000fe20000300000 */
.L_x_15943:
        /* <DEDUP_REMOVED lines=8> */
[----:B------:R-:W-:Y:S02]  /*e4c0*/  PRMT R15, R136, 0x654, R15 ;  /* 0x00000654880f7816 */ /* 0x000fe4000000000f */
[----:B------:R-:W-:Y:S02]  /*e4d0*/  F2FP.SATFINITE.E4M3.F32.PACK_AB_MERGE_C R11, R11, R68, RZ ;  /* 0x000000440b0b723e */ /* 0x000fe400048070ff */
[----:B------:R-:W-:Y:S01]  /*e4e0*/  F2FP.SATFINITE.E4M3.F32.PACK_AB_MERGE_C R124, R121, R120, R124 ;  /* 0x00000078797c723e */ /* 0x000fe2000480707c */
[----:B------:R0:W-:Y:S01]  /*e4f0*/  SYNCS.ARRIVE.TRANS64.RED.A1T0 RZ, [R15+URZ], RZ ;  /* 0x000000ff0fff79a7 */ /* 0x0001e2000810043f */
[----:B------:R-:W-:Y:S02]  /*e500*/  F2FP.SATFINITE.E4M3.F32.PACK_AB_MERGE_C R132, R129, R128, R132 ;  /* 0x000000808184723e */ /* 0x000fe40004807084 */
[----:B------:R-:W-:-:S02]  /*e510*/  F2FP.SATFINITE.E4M3.F32.PACK_AB_MERGE_C R134, R131, R130, R134 ;  /* 0x000000828386723e */ /* 0x000fc40004807086 */
[----:B------:R-:W-:Y:S02]  /*e520*/  F2FP.SATFINITE.E4M3.F32.PACK_AB_MERGE_C R108, R105, R104, R108 ;  /* 0x00000068696c723e */ /* 0x000fe4000480706c */
[----:B------:R-:W-:Y:S02]  /*e530*/  F2FP.SATFINITE.E4M3.F32.PACK_AB_MERGE_C R110, R107, R106, R110 ;  /* 0x0000006a6b6e723e */ /* 0x000fe4000480706e */
        /* <DEDUP_REMOVED lines=68> */
[----:B------:R-:W-:Y:S02]  /*e980*/  MOV R153, R126 ;  /* 0x0000007e00997202 */ /* 0x000fe40000000f00 */
[C---:B--2---:R-:W-:Y:S01]  /*e990*/  ISETP.GT.AND P1, PT, R14.reuse, R10, PT ;  /* 0x0000000a0e00720c */ /* 0x044fe20003f24270 */
[----:B------:R-:W-:-:S02]  /*e9a0*/  VIADD R14, R14, 0xffffffff ;  /* 0xffffffff0e0e7836 */ /* 0x000fc40000000000 */
[----:B------:R-:W-:-:S10]  /*e9b0*/  IMAD.MOV.U32 R10, RZ, RZ, R23 ;  /* 0x000000ffff0a7224 */ /* 0x000fd400078e0017 */
[----:B0-----:R-:W-:Y:S05]  /*e9c0*/  @P1 BRA `(.L_x_15944) ;  /* 0xffffffcc00bc1947 */ /* 0x001fea000383ffff */
[----:B------:R-:W-:Y:S05]  /*e9d0*/  BSYNC B1 ;  /* 0x0000000000017941 */ /* 0x000fea0003800000 */
.L_x_15931:
[----:B------:R-:W-:Y:S05]  /*e9e0*/  BSYNC B0 ;  /* 0x0000000000007941 */ /* 0x000fea0003800000 */
.L_x_15930:
        /* <DEDUP_REMOVED lines=8> */
.L_x_15959:
        /* <DEDUP_REMOVED lines=8> */
.L_x_15947:
[----:B------:R-:W-:Y:S01]  /*eaf0*/  IMAD R3, R23, 0x8, R18 ;  /* 0x0000000817037824 */ /* 0x000fe200078e0212 */
[----:B------:R-:W-:-:S04]  /*eb00*/  SHF.L.U32 R12, R157, 0x1f, RZ ;  /* 0x0000001f9d0c7819 */ /* 0x000fc800000006ff */
[----:B------:R0:W1:Y:S01]  /*eb10*/  SYNCS.PHASECHK.TRANS64.TRYWAIT P1, [R3+URZ+0x13230], R12 ;  /* 0x0132300c030075a7 */ /* 0x000062000802017f */
[----:B------:R-:W-:Y:S05]  /*eb20*/  @!P0 BRA `(.L_x_15948) ;  /* 0x0000000000048947 */ /* 0x000fea0003800000 */
[----:B------:R-:W-:Y:S01]  /*eb30*/  BPT.TRAP 0x1 ;  /* 0x000000040000795c */ /* 0x000fe20000300000 */
.L_x_15948:
        /* <DEDUP_REMOVED lines=8> */
.L_x_15950:
[----:B------:R-:W-:Y:S05]  /*ebc0*/  BSYNC B1 ;  /* 0x0000000000017941 */ /* 0x000fea0003800000 */
.L_x_15949:
[----:B01----:R-:W-:Y:S01]  /*ebd0*/  IMAD.MOV.U32 R12, RZ, RZ, R15 ;  /* 0x000000ffff0c7224 */ /* 0x003fe200078e000f */
        /* <DEDUP_REMOVED lines=13> */
[----:B------:R-:W-:Y:S01]  /*ecb0*/  VIADD R58, R15, 0x102 ;  /* 0x000001020f3a7836 */ /* 0x000fe20000000000 */
        /* <DEDUP_REMOVED lines=72> */
.L_x_15952:
[----:B------:R-:W-:Y:S01]  /*f140*/  SHF.L.U32 R3, R9, 0x1f, RZ ;  /* 0x0000001f09037819 */ /* 0x000fe200000006ff */
[----:B------:R-:W-:-:S04]  /*f150*/  IMAD R15, R8, 0x8, R18 ;  /* 0x00000008080f7824 */ /* 0x000fc800078e0212 */
[----:B------:R0:W1:Y:S01]  /*f160*/  SYNCS.PHASECHK.TRANS64.TRYWAIT P1, [R15+URZ+0x13250], R3 ;  /* 0x013250030f0075a7 */ /* 0x000062000802017f */
[----:B------:R-:W-:Y:S05]  /*f170*/  @!P0 BRA `(.L_x_15953) ;  /* 0x0000000000048947 */ /* 0x000fea0003800000 */
[----:B------:R-:W-:Y:S01]  /*f180*/  BPT.TRAP 0x1 ;  /* 0x000000040000795c */ /* 0x000fe20000300000 */
.L_x_15953:
[----:B------:R-:W-:Y:S04]  /*f190*/  BSSY B1, `(.L_x_15954) ;  /* 0x0000004000017945 */ /* 0x000fe80003800000 */
[----:B-1----:R-:W-:Y:S05]  /*f1a0*/  @P1 BRA `(.L_x_15955) ;  /* 0x0000000000081947 */ /* 0x002fea0003800000 */
[----:B------:R-:W1:Y:S02]  /*f1b0*/  SYNCS.PHASECHK.TRANS64.TRYWAIT P1, [R15+URZ+0x13250], R3 ;  /* 0x013250030f0075a7 */ /* 0x000e64000802017f */
[----:B-1----:R-:W-:Y:S05]  /*f1c0*/  @!P1 BRA `(.L_x_15956) ;  /* 0x000000e000249947 */ /* 0x002fea0003800000 */
.L_x_15955:
[----:B------:R-:W-:Y:S05]  /*f1d0*/  BSYNC B1 ;  /* 0x0000000000017941 */ /* 0x000fea0003800000 */
.L_x_15954:
        /* <DEDUP_REMOVED lines=41> */
.L_x_15957:
[----:B------:R-:W2:Y:S01]  /*f470*/  LDL R136, [R1+0x18] ;  /* 0x0000180001887983 */ /* 0x000ea20000100800 */
[----:B------:R-:W-:-:S05]  /*f480*/  LEA R0, R0, R18, 0x3 ;  /* 0x0000001200007211 */ /* 0x000fca00078e18ff */
        /* <DEDUP_REMOVED lines=341> */
.L_x_15958:
[----:B------:R-:W2:Y:S01]  /*109e0*/  LDL R12, [R1+0x40] ;  /* 0x00004000010c7983 */ /* 0x000ea20000100800 */
[----:B------:R-:W-:Y:S01]  /*109f0*/  VIADD R15, R15, 0x13260 ;  /* 0x000132600f0f7836 */ /* 0x000fe20000000000 */
[----:B------:R-:W-:Y:S02]  /*10a00*/  F2FP.SATFINITE.E4M3.F32.PACK_AB_MERGE_C R124, R125, R124, RZ ;  /* 0x0000007c7d7c723e */ /* 0x000fe400048070ff */
[----:B------:R-:W-:Y:S02]  /*10a10*/  F2FP.SATFINITE.E4M3.F32.PACK_AB_MERGE_C R126, R127, R126, RZ ;  /* 0x0000007e7f7e723e */ /* 0x000fe400048070ff */
[----:B------:R-:W-:Y:S02]  /*10a20*/  PRMT R15, R136, 0x654, R15 ;  /* 0x00000654880f7816 */ /* 0x000fe4000000000f */
[----:B------:R-:W-:Y:S02]  /*10a30*/  F2FP.SATFINITE.E4M3.F32.PACK_AB_MERGE_C R9, R9, R68, RZ ;  /* 0x000000440909723e */ /* 0x000fe400048070ff */
[----:B------:R-:W-:Y:S01]  /*10a40*/  F2FP.SATFINITE.E4M3.F32.PACK_AB_MERGE_C R11, R11, R70, RZ ;  /* 0x000000460b0b723e */ /* 0x000fe200048070ff */
[----:B------:R0:W-:Y:S01]  /*10a50*/  SYNCS.ARRIVE.TRANS64.RED.A1T0 RZ, [R15+URZ], RZ ;  /* 0x000000ff0fff79a7 */ /* 0x0001e2000810043f */
[----:B------:R-:W-:-:S02]  /*10a60*/  F2FP.SATFINITE.E4M3.F32.PACK_AB_MERGE_C R124, R121, R120, R124 ;  /* 0x00000078797c723e */ /* 0x000fc4000480707c */
[----:B------:R-:W-:Y:S02]  /*10a70*/  F2FP.SATFINITE.E4M3.F32.PACK_AB_MERGE_C R126, R123, R122, R126 ;  /* 0x0000007a7b7e723e */ /* 0x000fe4000480707e */
        /* <DEDUP_REMOVED lines=72> */
[C---:B--2---:R-:W-:Y:S01]  /*10f00*/  ISETP.GT.AND P1, PT, R14.reuse, R12, PT ;  /* 0x0000000c0e00720c */ /* 0x044fe20003f24270 */
[----:B------:R-:W-:-:S12]  /*10f10*/  VIADD R14, R14, 0xffffffff ;  /* 0xffffffff0e0e7836 */ /* 0x000fd80000000000 */
[----:B0-----:R-:W-:Y:S05]  /*10f20*/  @P1 BRA `(.L_x_15959) ;  /* 0xffffffd800d01947 */ /* 0x001fea000383ffff */
.L_x_15946:
[----:B------:R-:W-:Y:S05]  /*10f30*/  BSYNC B0 ;  /* 0x0000000000007941 */ /* 0x000fea0003800000 */
.L_x_15945:
[----:B------:R-:W-:Y:S06]  /*10f40*/  BAR.ARV 0x8, 0x200 ;  /* 0x0208000000007b1d */ /* 0x000fec0000002000 */
[----:B------:R-:W-:Y:S05]  /*10f50*/  @!P0 BRA `(.L_x_15960) ;  /* 0x0000000000048947 */ /* 0x000fea0003800000 */
[----:B------:R-:W-:Y:S01]  /*10f60*/  BPT.TRAP 0x1 ;  /* 0x000000040000795c */ /* 0x000fe20000300000 */
.L_x_15960:
[----:B------:R-:W-:Y:S01]  /*10f70*/  IMAD R10, R23, 0x8, R18 ;  /* 0x00000008170a7824 */ /* 0x000fe200078e0212 */
[----:B------:R-:W-:-:S04]  /*10f80*/  SHF.L.U32 R5, R157, 0x1f, RZ ;  /* 0x0000001f9d057819 */ /* 0x000fc800000006ff */
[----:B------:R0:W1:Y:S01]  /*10f90*/  SYNCS.PHASECHK.TRANS64.TRYWAIT P1, [R10+URZ+0x13250], R5 ;  /* 0x013250050a0075a7 */ /* 0x000062000802017f */
[----:B------:R-:W-:Y:S05]  /*10fa0*/  @!P0 BRA `(.L_x_15961) ;  /* 0x0000000000048947 */ /* 0x000fea0003800000 */
[----:B------:R-:W-:Y:S01]  /*10fb0*/  BPT.TRAP 0x1 ;  /* 0x000000040000795c */ /* 0x000fe20000300000 */
.L_x_15961:
[----:B------:R-:W-:Y:S04]  /*10fc0*/  BSSY B0, `(.L_x_15962) ;  /* 0x0000004000007945 */ /* 0x000fe80003800000 */
[----:B-1----:R-:W-:Y:S05]  /*10fd0*/  @P1 BRA `(.L_x_15963) ;  /* 0x0000000000081947 */ /* 0x002fea0003800000 */
[----:B------:R-:W1:Y:S02]  /*10fe0*/  SYNCS.PHASECHK.TRANS64.TRYWAIT P1, [R10+URZ+0x13250], R5 ;  /* 0x013250050a0075a7 */ /* 0x000e64000802017f */
[----:B-1----:R-:W-:Y:S05]  /*10ff0*/  @!P1 BRA `(.L_x_15964) ;  /* 0x000000c000ac9947 */ /* 0x002fea0003800000 */
.L_x_15963:
[----:B------:R-:W-:Y:S05]  /*11000*/  BSYNC B0 ;  /* 0x0000000000007941 */ /* 0x000fea0003800000 */
.L_x_15962:
[----:B------:R-:W2:Y:S04]  /*11010*/  LDL R12, [R1+0x6c] ;  /* 0x00006c00010c7983 */ /* 0x000ea80000100800 */
[----:B------:R-:W3:Y:S01]  /*11020*/  LDL R11, [R1+0x54] ;  /* 0x00005400010b7983 */ /* 0x000ee20000100800 */
[----:B------:R-:W-:Y:S01]  /*11030*/  VIADD R18, R18, 0x1000 ;  /* 0x0000100012127836 */ /* 0x000fe20000000000 */
[----:B------:R-:W-:Y:S01]  /*11040*/  ULDC.64 UR4, c[0x0][0x9a0] ;  /* 0x0002680000047ab9 */ /* 0x000fe20000000a00 */
[----:B01----:R-:W-:Y:S01]  /*11050*/  IMAD.MOV.U32 R5, RZ, RZ, -0x3ffffff0 ;  /* 0xc0000010ff057424 */ /* 0x003fe200078e00ff */
[----:B------:R-:W-:Y:S01]  /*11060*/  ISETP.NE.U32.AND P1, PT, RZ, UR4, PT ;  /* 0x00000004ff007c0c */ /* 0x000fe2000bf25070 */
[----:B------:R-:W-:Y:S01]  /*11070*/  WARPGROUP.ARRIVE ;  /* 0x00000000000079c5 */ /* 0x000fe20000000000 */
[----:B------:R-:W-:-:S02]  /*11080*/  SHF.R.U32.HI R18, RZ, 0x4, R18 ;  /* 0x00000004ff127819 */ /* 0x000fc40000011612 */
[----:B------:R-:W-:Y:S02]  /*11090*/  R2UR UR7, R5 ;  /* 0x00000000050772ca */ /* 0x000fe400000e0000 */
[----:B------:R-:W-:Y:S02]  /*110a0*/  LOP3.LUT R18, R18, 0x3fff, RZ, 0xc0, !PT ;  /* 0x00003fff12127812 */ /* 0x000fe400078ec0ff */
[----:B------:R-:W-:Y:S02]  /*110b0*/  ISETP.NE.AND.EX P1, PT, RZ, UR5, PT, P1 ;  /* 0x00000005ff007c0c */ /* 0x000fe4000bf25310 */
[----:B------:R-:W-:-:S05]  /*110c0*/  LOP3.LUT R18, R18, 0x10000, RZ, 0xfc, !PT ;  /* 0x0001000012127812 */ /* 0x000fca00078efcff */
[----:B------:R-:W-:-:S05]  /*110d0*/  IMAD R4, R23, 0x280, R18 ;  /* 0x0000028017047824 */ /* 0x000fca00078e0212 */
[----:B------:R-:W-:Y:S01]  /*110e0*/  R2UR UR6, R4 ;  /* 0x00000000040672ca */ /* 0x000fe200000e0000 */
[----:B------:R-:W2:Y:S08]  /*110f0*/  @P1 LDC.64 R8, c[0x0][0x9c8] ;  /* 0x00027200ff081b82 */ /* 0x000eb00000000a00 */
[----:B------:R-:W0:Y:S04]  /*11100*/  @P1 LDC.64 R6, c[0x0][0x9d0] ;  /* 0x00027400ff061b82 */ /* 0x000e280000000a00 */
[----:B------:R-:W-:Y:S03]  /*11110*/  QGMMA.64x64x32.F32.E4M3.E4M3 R24, R152, gdesc[UR4], R24, gsb0 ;  /* 0x00e0000498187df3 */ /* 0x000fe60008000818 */
[----:B------:R-:W-:-:S02]  /*11120*/  WARPGROUP.DEPBAR.LE gsb0, 0x0 ;  /* 0x00008000000079c5 */ /* 0x000fc40000010000 */
[----:B------:R-:W-:Y:S01]  /*11130*/  WARPGROUP.ARRIVE ;  /* 0x00000000000079c5 */ /* 0x000fe20000000000 */
[----:B--2---:R-:W-:-:S04]  /*11140*/  @P1 IMAD R12, R12, R8, RZ ;  /* 0x000000080c0c1224 */ /* 0x004fc800078e02ff */
[C---:B---3--:R-:W-:Y:S02]  /*11150*/  @P1 IMAD R5, R11.reuse, R9, R12 ;  /* 0x000000090b051224 */ /* 0x048fe400078e020c */
        /* <DEDUP_REMOVED lines=8> */
[C---:B------:R-:W-:Y:S02]  /*111e0*/  VIADD R8, R4.reuse, 0x100 ;  /* 0x0000010004087836 */ /* 0x040fe40000000000 */
[----:B------:R-:W-:Y:S01]  /*111f0*/  IMAD.MOV.U32 R9, RZ, RZ, -0x3ffffff0 ;  /* 0xc0000010ff097424 */ /* 0x000fe200078e00ff */
[----:B------:R-:W-:Y:S01]  /*11200*/  SHFL.BFLY PT, R5, R20, 0x2, 0x1f ;  /* 0x0c401f0014057f89 */ /* 0x000fe200000e0000 */
[----:B------:R-:W-:Y:S02]  /*11210*/  IMAD.MOV.U32 R61, RZ, RZ, -0x800000 ;  /* 0xff800000ff3d7424 */ /* 0x000fe400078e00ff */
[----:B------:R-:W-:Y:S02]  /*11220*/  IMAD.MOV.U32 R60, RZ, RZ, -0x800000 ;  /* 0xff800000ff3c7424 */ /* 0x000fe400078e00ff */
[----:B0-----:R-:W-:Y:S02]  /*11230*/  VIADD R6, R4, 0x80 ;  /* 0x0000008004067836 */ /* 0x001fe40000000000 */
[----:B------:R-:W-:-:S03]  /*11240*/  IMAD.MOV.U32 R7, RZ, RZ, -0x3ffffff0 ;  /* 0xc0000010ff077424 */ /* 0x000fc600078e00ff */
[----:B------:R-:W-:Y:S02]  /*11250*/  R2UR UR6, R6 ;  /* 0x00000000060672ca */ /* 0x000fe400000e0000 */
[----:B------:R-:W-:Y:S01]  /*11260*/  R2UR UR7, R7 ;  /* 0x00000000070772ca */ /* 0x000fe200000e0000 */
[----:B------:R-:W0:-:S12]  /*11270*/  SHFL.BFLY PT, R6, R21, 0x2, 0x1f ;  /* 0x0c401f0015067f89 */ /* 0x000e1800000e0000 */
[----:B------:R-:W-:Y:S01]  /*11280*/  QGMMA.64x64x32.F32.E4M3.E4M3 R24, R148, gdesc[UR4], R24, gsb0 ;  /* 0x00e0000494187df3 */ /* 0x000fe20008000818 */
[----:B------:R-:W-:Y:S01]  /*11290*/  R2UR UR6, R8 ;  /* 0x00000000080672ca */ /* 0x000fe200000e0000 */
[C---:B------:R-:W-:Y:S01]  /*112a0*/  VIADD R8, R4.reuse, 0x180 ;  /* 0x0000018004087836 */ /* 0x040fe20000000000 */
[----:B------:R-:W-:Y:S01]  /*112b0*/  R2UR UR7, R9 ;  /* 0x00000000090772ca */ /* 0x000fe200000e0000 */
[----:B------:R-:W-:Y:S02]  /*112c0*/  IMAD.MOV.U32 R9, RZ, RZ, -0x3ffffff0 ;  /* 0xc0000010ff097424 */ /* 0x000fe400078e00ff */
[----:B------:R-:W-:Y:S02]  /*112d0*/  VIADD R4, R4, 0x200 ;  /* 0x0000020004047836 */ /* 0x000fe40000000000 */
[----:B0-----:R-:W-:-:S05]  /*112e0*/  FADD.FTZ R6, R6, R21 ;  /* 0x0000001506067221 */ /* 0x001fca0000010000 */
[----:B------:R-:W0:Y:S01]  /*112f0*/  SHFL.BFLY PT, R7, R6, 0x1, 0x1f ;  /* 0x0c201f0006077f89 */ /* 0x000e2200000e0000 */
[----:B------:R-:W-:Y:S02]  /*11300*/  WARPGROUP.DEPBAR.LE gsb0, 0x0 ;  /* 0x00008000000079c5 */ /* 0x000fe40000010000 */
[----:B------:R-:W-:-:S06]  /*11310*/  WARPGROUP.ARRIVE ;  /* 0x00000000000079c5 */ /* 0x000fcc0000000000 */
[----:B------:R-:W-:Y:S01]  /*11320*/  QGMMA.64x64x32.F32.E4M3.E4M3 R24, R144, gdesc[UR4], R24, gsb0 ;  /* 0x00e0000490187df3 */ /* 0x000fe20008000818 */
[----:B------:R-:W-:Y:S01]  /*11330*/  R2UR UR6, R8 ;  /* 0x00000000080672ca */ /* 0x000fe200000e0000 */
[----:B------:R-:W-:Y:S01]  /*11340*/  FADD.FTZ R8, R5, R20 ;  /* 0x0000001405087221 */ /* 0x000fe20000010000 */
[----:B------:R-:W-:Y:S01]  /*11350*/  R2UR UR7, R9 ;  /* 0x00000000090772ca */ /* 0x000fe200000e0000 */
[----:B------:R-:W-:Y:S02]  /*11360*/  IMAD.MOV.U32 R5, RZ, RZ, -0x3ffffff0 ;  /* 0xc0000010ff057424 */ /* 0x000fe400078e00ff */
[----:B0-----:R-:W-:-:S04]  /*11370*/  FADD.FTZ R9, R6, R7 ;  /* 0x0000000706097221 */ /* 0x001fc80000010000 */
[C---:B------:R-:W-:Y:S01]  /*11380*/  FMUL.FTZ R13, R9.reuse, 0.00390625 ;  /* 0x3b800000090d7820 */ /* 0x040fe20000410000 */
[----:B------:R-:W-:-:S04]  /*11390*/  FSETP.NE.FTZ.AND P1, PT, R9, RZ, PT ;  /* 0x000000ff0900720b */ /* 0x000fc80003f35000 */
[----:B------:R-:W-:-:S13]  /*113a0*/  FSETP.NE.FTZ.AND P2, PT, R13, RZ, PT ;  /* 0x000000ff0d00720b */ /* 0x000fda0003f55000 */
[----:B------:R-:W-:Y:S01]  /*113b0*/  @P2 FMUL.FTZ R6, R2, 0.69314718246459960938 ;  /* 0x3f31721802062820 */ /* 0x000fe20000410000 */
[----:B------:R-:W-:Y:S02]  /*113c0*/  WARPGROUP.DEPBAR.LE gsb0, 0x0 ;  /* 0x00008000000079c5 */ /* 0x000fe40000010000 */
[----:B------:R-:W-:-:S06]  /*113d0*/  WARPGROUP.ARRIVE ;  /* 0x00000000000079c5 */ /* 0x000fcc0000000000 */
[----:B------:R-:W-:Y:S01]  /*113e0*/  QGMMA.64x64x32.F32.E4M3.E4M3 R24, R140, gdesc[UR4], R24, gsb0 ;  /* 0x00e000048c187df3 */ /* 0x000fe20008000818 */
[----:B------:R-:W-:Y:S01]  /*113f0*/  R2UR UR6, R4 ;  /* 0x00000000040672ca */ /* 0x000fe200000e0000 */
[----:B------:R-:W-:Y:S01]  /*11400*/  IMAD.MOV.U32 R4, RZ, RZ, RZ ;  /* 0x000000ffff047224 */ /* 0x000fe200078e00ff */
[----:B------:R-:W-:Y:S02]  /*11410*/  R2UR UR7, R5 ;  /* 0x00000000050772ca */ /* 0x000fe400000e0000 */
[----:B------:R-:W0:Y:S03]  /*11420*/  SHFL.BFLY PT, R5, R8, 0x1, 0x1f ;  /* 0x0c201f0008057f89 */ /* 0x000e2600000e0000 */
[----:B------:R-:W-:Y:S01]  /*11430*/  @P1 MUFU.RCP R4, R9 ;  /* 0x0000000900041308 */ /* 0x000fe20000001000 */
[----:B0-----:R-:W-:-:S01]  /*11440*/  FADD.FTZ R12, R8, R5 ;  /* 0x00000005080c7221 */ /* 0x001fc20000010000 */
[----:B------:R-:W-:-:S06]  /*11450*/  IMAD.MOV.U32 R8, RZ, RZ, RZ ;  /* 0x000000ffff087224 */ /* 0x000fcc00078e00ff */
[----:B------:R-:W0:Y:S01]  /*11460*/  @P2 MUFU.LG2 R5, R13 ;  /* 0x0000000d00052308 */ /* 0x000e220000000c00 */
[C---:B------:R-:W-:Y:S01]  /*11470*/  FMUL.FTZ R14, R12.reuse, 0.00390625 ;  /* 0x3b8000000c0e7820 */ /* 0x040fe20000410000 */
[----:B------:R-:W-:-:S04]  /*11480*/  FSETP.NE.FTZ.AND P1, PT, R12, RZ, PT ;  /* 0x000000ff0c00720b */ /* 0x000fc80003f35000 */
[----:B------:R-:W-:-:S09]  /*11490*/  FSETP.NE.FTZ.AND P3, PT, R14, RZ, PT ;  /* 0x000000ff0e00720b */ /* 0x000fd20003f75000 */
[----:B------:R-:W-:Y:S01]  /*114a0*/  @P1 MUFU.RCP R8, R12 ;  /* 0x0000000c00081308 */ /* 0x000fe20000001000 */
[----:B0-----:R-:W-:-:S03]  /*114b0*/  @P2 FMUL.FTZ R5, R5, 0.69314718246459960938 ;  /* 0x3f31721805052820 */ /* 0x001fc60000410000 */
[----:B------:R-:W-:Y:S01]  /*114c0*/  @P3 FMUL.FTZ R2, R2, 0.69314718246459960938 ;  /* 0x3f31721802023820 */ /* 0x000fe20000410000 */
[----:B------:R-:W-:-:S03]  /*114d0*/  @P2 FFMA.FTZ R60, R6, R3, R5 ;  /* 0x00000003063c2223 */ /* 0x000fc60000010005 */
[----:B------:R-:W0:Y:S02]  /*114e0*/  @P3 MUFU.LG2 R7, R14 ;  /* 0x0000000e00073308 */ /* 0x000e240000000c00 */
[----:B0-----:R-:W-:-:S04]  /*114f0*/  @P3 FMUL.FTZ R7, R7, 0.69314718246459960938 ;  /* 0x3f31721807073820 */ /* 0x001fc80000410000 */
[----:B------:R-:W-:Y:S01]  /*11500*/  @P3 FFMA.FTZ R61, R2, R0, R7 ;  /* 0x00000000023d3223 */ /* 0x000fe20000010007 */
[----:B------:R-:W-:Y:S02]  /*11510*/  WARPGROUP.DEPBAR.LE gsb0, 0x0 ;  /* 0x00008000000079c5 */ /* 0x000fe40000010000 */
[----:B------:R-:W-:-:S06]  /*11520*/  WARPGROUP.ARRIVE ;  /* 0x00000000000079c5 */ /* 0x000fcc0000000000 */
[----:B------:R-:W-:Y:S01]  /*11530*/  QGMMA.64x64x32.F32.E4M3.E4M3 R24, R136, gdesc[UR4], R24, gsb0 ;  /* 0x00e0000488187df3 */ /* 0x000fe20008000818 */
[-C--:B--2---:R-:W-:Y:S01]  /*11540*/  FMUL.FTZ R4, R4, R11.reuse ;  /* 0x0000000b04047220 */ /* 0x084fe20000410000 */
[----:B------:R-:W-:Y:S01]  /*11550*/  FMUL.FTZ R2, R8, R11 ;  /* 0x0000000b08027220 */ /* 0x000fe20000410000 */
[----:B------:R-:W-:Y:S02]  /*11560*/  WARPGROUP.DEPBAR.LE gsb0, 0x0 ;  /* 0x00008000000079c5 */ /* 0x000fe40000010000 */
[----:B------:R-:W-:Y:S05]  /*11570*/  @!P0 BRA `(.L_x_15965) ;  /* 0x0000000000048947 */ /* 0x000fea0003800000 */
[----:B------:R-:W-:Y:S01]  /*11580*/  BPT.TRAP 0x1 ;  /* 0x000000040000795c */ /* 0x000fe20000300000 */
.L_x_15965:
        /* <DEDUP_REMOVED lines=45> */
.L_x_15900:
[----:B------:R-:W2:Y:S01]  /*11860*/  LDL R74, [R1+0x5c] ;  /* 0x00005c00014a7983 */ /* 0x000ea20000100800 */
[----:B------:R-:W1:Y:S01]  /*11870*/  S2UR UR4, SR_CgaCtaId ;  /* 0x00000000000479c3 */ /* 0x000e620000008800 */
[----:B------:R-:W-:Y:S01]  /*11880*/  MOV R18, 0x400 ;  /* 0x0000040000127802 */ /* 0x000fe20000000f00 */
[----:B------:R-:W-:Y:S01]  /*11890*/  BSSY B0, `(.L_x_15966) ;  /* 0x000029d000007945 */ /* 0x000fe20003800000 */
[----:B------:R-:W3:Y:S01]  /*118a0*/  S2R R7, SR_TID.X ;  /* 0x0000000000077919 */ /* 0x000ee20000002100 */
[----:B-1----:R-:W-:-:S05]  /*118b0*/  IMAD.U32 R0, RZ, RZ, UR4 ;  /* 0x00000004ff007e24 */ /* 0x002fca000f8e00ff */
[----:B------:R1:W-:Y:S01]  /*118c0*/  STL [R1+0x18], R0 ;  /* 0x0000180001007387 */ /* 0x0003e20000100800 */
[----:B------:R-:W-:Y:S01]  /*118d0*/  LEA R18, R0, R18, 0x18 ;  /* 0x0000001200127211 */ /* 0x000fe200078ec0ff */
[----:B------:R-:W-:Y:S01]  /*118e0*/  BAR.SYNC.DEFER_BLOCKING 0x5, 0x200 ;  /* 0x0148000000007b1d */ /* 0x000fe20000010000 */
[----:B---3--:R-:W-:-:S05]  /*118f0*/  VIADD R80, R7, 0xffffff80 ;  /* 0xffffff8007507836 */ /* 0x008fca0000000000 */
[----:B------:R-:W-:-:S04]  /*11900*/  SHF.R.S32.HI R72, RZ, 0x1f, R80 ;  /* 0x0000001fff487819 */ /* 0x000fc80000011450 */
[----:B------:R-:W-:-:S04]  /*11910*/  LEA.HI R72, R72, R80, RZ, 0x3 ;  /* 0x0000005048487211 */ /* 0x000fc800078f18ff */
[----:B------:R-:W-:-:S05]  /*11920*/  LOP3.LUT R72, R72, 0xfffffff8, RZ, 0xc0, !PT ;  /* 0xfffffff848487812 */ /* 0x000fca00078ec0ff */
[----:B------:R-:W-:-:S04]  /*11930*/  IMAD.IADD R72, R80, 0x1, -R72 ;  /* 0x0000000150487824 */ /* 0x000fc800078e0a48 */
[----:B-1----:R-:W-:Y:S01]  /*11940*/  IMAD.SHL.U32 R0, R72, 0x8, RZ ;  /* 0x0000000848007824 */ /* 0x002fe200078e00ff */
[----:B-----5:R1:W3:Y:S04]  /*11950*/  LDS.128 R24, [R18+0x132d0] ;  /* 0x0132d00012187984 */ /* 0x0202e80000000c00 */
[----:B------:R-:W-:Y:S01]  /*11960*/  SHF.R.S32.HI R63, RZ, 0x1f, R0 ;  /* 0x0000001fff3f7819 */ /* 0x000fe20000011400 */
[----:B------:R-:W-:Y:S06]  /*11970*/  BAR.ARV 0x4, 0x200 ;  /* 0x0108000000007b1d */ /* 0x000fec0000002000 */
[----:B--2---:R-:W-:-:S13]  /*11980*/  ISETP.NE.AND P1, PT, R74, RZ, PT ;  /* 0x000000ff4a00720c */ /* 0x004fda0003f25270 */
[----:B------:R-:W2:Y:S02]  /*11990*/  @!P1 LDC R74, c[0x0][0xad4] ;  /* 0x0002b500ff4a9b82 */ /* 0x000ea40000000800 */
[----:B--2---:R1:W-:Y:S01]  /*119a0*/  @!P1 STL [R1+0x5c], R74 ;  /* 0x00005c4a01009387 */ /* 0x0043e20000100800 */
[----:B---3--:R-:W-:Y:S05]  /*119b0*/  @P0 BRA `(.L_x_15967) ;  /* 0x0000001c00ac0947 */ /* 0x008fea0003800000 */
[----:B------:R-:W2:Y:S01]  /*119c0*/  LDL.LU R33, [R1+0x54] ;  /* 0x0000540001217983 */ /* 0x000ea20000300800 */
[----:B------:R-:W-:Y:S01]  /*119d0*/  IMAD.SHL.U32 R2, R7, 0x4, RZ ;  /* 0x0000000407027824 */ /* 0x000fe200078e00ff */
        /* <DEDUP_REMOVED lines=8> */
[----:B0-----:R-:W-:Y:S01]  /*11a60*/  IMAD.X R3, RZ, RZ, UR5, P0 ;  /* 0x00000005ff037e24 */ /* 0x001fe200080e06ff */
[----:B------:R-:W-:Y:S01]  /*11a70*/  ULDC.64 UR4, c[0x0][0xc00] ;  /* 0x0003000000047ab9 */ /* 0x000fe20000000a00 */
[----:B------:R-:W4:Y:S04]  /*11a80*/  LDL.LU R84, [R1+0x64] ;  /* 0x0000640001547983 */ /* 0x000f280000300800 */
[----:B------:R0:W4:Y:S01]  /*11a90*/  LDG.E.CONSTANT R10, desc[UR40][R2.64] ;  /* 0x00000028020a7981 */ /* 0x000122000c1e9900 */
[----:B------:R-:W-:Y:S01]  /*11aa0*/  LOP3.LUT P0, R7, R7, 0x3, RZ, 0xc0, !PT ;  /* 0x0000000307077812 */ /* 0x000fe2000780c0ff */
[----:B------:R-:W1:Y:S03]  /*11ab0*/  S2R R9, SR_SWINHI ;  /* 0x0000000000097919 */ /* 0x000e660000002f00 */
        /* <DEDUP_REMOVED lines=18> */
[----:B0-----:R-:W-:Y:S02]  /*11be0*/  MOV R2, R18 ;  /* 0x0000001200027202 */ /* 0x001fe40000000f00 */
[----:B-1----:R-:W-:Y:S02]  /*11bf0*/  MOV R3, R9 ;  /* 0x0000000900037202 */ /* 0x002fe40000000f00 */
        /* <DEDUP_REMOVED lines=16> */
[----:B--2---:R-:W-:Y:S02]  /*11d00*/  IMAD.MOV.U32 R83, RZ, RZ, R33 ;  /* 0x000000ffff537224 */ /* 0x004fe400078e0021 */
[----:B---3--:R-:W-:Y:S02]  /*11d10*/  IMAD.MOV.U32 R82, RZ, RZ, R36 ;  /* 0x000000ffff527224 */ /* 0x008fe400078e0024 */
[----:B----4-:R-:W-:-:S03]  /*11d20*/  IMAD.WIDE R4, R24, 0x2, R2 ;  /* 0x0000000218047825 */ /* 0x010fc600078e0202 */
[C---:B------:R-:W-:Y:S02]  /*11d30*/  IADD3 R29, P2, R4.reuse, 0x40, RZ ;  /* 0x00000040041d7810 */ /* 0x040fe40007f5e0ff */
[C---:B------:R-:W-:Y:S02]  /*11d40*/  IADD3 R7, P3, R4.reuse, 0x20, RZ ;  /* 0x0000002004077810 */ /* 0x040fe40007f7e0ff */
[C---:B------:R-:W-:Y:S02]  /*11d50*/  IADD3 R35, P1, R4.reuse, 0x60, RZ ;  /* 0x0000006004237810 */ /* 0x040fe40007f3e0ff */
        /* <DEDUP_REMOVED lines=8> */
[----:B------:R-:W-:-:S02]  /*11de0*/  LOP3.LUT R4, R9, R4, RZ, 0x3c, !PT ;  /* 0x0000000409047212 */ /* 0x000fc400078e3cff */
[----:B------:R-:W-:Y:S01]  /*11df0*/  LOP3.LUT R64, R6, R29, RZ, 0x3c, !PT ;  /* 0x0000001d06407212 */ /* 0x000fe200078e3cff */
[--C-:B------:R-:W-:Y:S01]  /*11e00*/  IMAD.X R65, RZ, RZ, R5.reuse, P2 ;  /* 0x000000ffff417224 */ /* 0x100fe200010e0605 */
[----:B------:R-:W-:Y:S01]  /*11e10*/  LOP3.LUT R8, R8, R7, RZ, 0x3c, !PT ;  /* 0x0000000708087212 */ /* 0x000fe200078e3cff */
[----:B------:R-:W-:Y:S01]  /*11e20*/  IMAD.X R7, RZ, RZ, R5, P1 ;  /* 0x000000ffff077224 */ /* 0x000fe200008e0605 */
[----:B------:R-:W-:Y:S02]  /*11e30*/  LOP3.LUT R6, R24, R35, RZ, 0x3c, !PT ;  /* 0x0000002318067212 */ /* 0x000fe400078e3cff */
[-C--:B------:R-:W-:Y:S02]  /*11e40*/  IADD3.X R9, RZ, R5.reuse, RZ, P3, !PT ;  /* 0x00000005ff097210 */ /* 0x080fe40001ffe4ff */
[----:B------:R-:W-:Y:S02]  /*11e50*/  MOV R24, R4 ;  /* 0x0000000400187202 */ /* 0x000fe40000000f00 */
[----:B------:R-:W-:Y:S01]  /*11e60*/  LOP3.LUT R5, R10, 0x2, RZ, 0x3c, !PT ;  /* 0x000000020a057812 */ /* 0x000fe200078e3cff */
[----:B------:R-:W-:Y:S01]  /*11e70*/  SHFL.IDX PT, R48, R59, R10, 0x1c1f ;  /* 0x001c1f0a3b307589 */ /* 0x000fe200000e0000 */
[----:B------:R-:W-:-:S02]  /*11e80*/  SEL R33, R42, R43, P0 ;  /* 0x0000002b2a217207 */ /* 0x000fc40000000000 */
[----:B------:R-:W-:Y:S01]  /*11e90*/  SEL R42, R51, R50, P0 ;  /* 0x00000032332a7207 */ /* 0x000fe20000000000 */
[----:B------:R-:W0:Y:S01]  /*11ea0*/  SHFL.IDX PT, R47, R66, R5, 0x1c1f ;  /* 0x001c1f05422f7589 */ /* 0x000e2200000e0000 */
[----:B------:R-:W-:Y:S02]  /*11eb0*/  MOV R62, R8 ;  /* 0x00000008003e7202 */ /* 0x000fe40000000f00 */
[----:B------:R-:W-:Y:S01]  /*11ec0*/  MOV R64, R64 ;  /* 0x0000004000407202 */ /* 0x000fe20000000f00 */
[----:B------:R-:W-:Y:S01]  /*11ed0*/  SHFL.IDX PT, R44, R67, R10, 0x1c1f ;  /* 0x001c1f0a432c7589 */ /* 0x000fe200000e0000 */
[----:B------:R-:W-:-:S03]  /*11ee0*/  MOV R65, R6 ;  /* 0x0000000600417202 */ /* 0x000fc60000000f00 */
[----:B------:R-:W-:Y:S04]  /*11ef0*/  SHFL.IDX PT, R49, R49, R10, 0x1c1f ;  /* 0x001c1f0a31317589 */ /* 0x000fe800000e0000 */
[----:B------:R-:W1:Y:S04]  /*11f00*/  SHFL.IDX PT, R43, R30, R5, 0x1c1f ;  /* 0x001c1f051e2b7589 */ /* 0x000e6800000e0000 */
[----:B------:R-:W2:Y:S04]  /*11f10*/  SHFL.IDX PT, R50, R68, R5, 0x1c1f ;  /* 0x001c1f0544327589 */ /* 0x000ea800000e0000 */
[----:B------:R-:W-:Y:S04]  /*11f20*/  SHFL.IDX PT, R9, R14, R5, 0x1c1f ;  /* 0x001c1f050e097589 */ /* 0x000fe800000e0000 */
[----:B------:R-:W-:Y:S04]  /*11f30*/  SHFL.IDX PT, R29, R77, R10, 0x1c1f ;  /* 0x001c1f0a4d1d7589 */ /* 0x000fe800000e0000 */
[----:B------:R-:W3:Y:S04]  /*11f40*/  SHFL.IDX PT, R6, R11, R5, 0x1c1f ;  /* 0x001c1f050b067589 */ /* 0x000ee800000e0000 */
[----:B------:R-:W-:Y:S04]  /*11f50*/  SHFL.IDX PT, R45, R45, R10, 0x1c1f ;  /* 0x001c1f0a2d2d7589 */ /* 0x000fe800000e0000 */
[----:B------:R-:W-:Y:S04]  /*11f60*/  SHFL.IDX PT, R52, R33, R10, 0x1c1f ;  /* 0x001c1f0a21347589 */ /* 0x000fe800000e0000 */
[----:B------:R-:W4:Y:S04]  /*11f70*/  SHFL.IDX PT, R14, R70, R5, 0x1c1f ;  /* 0x001c1f05460e7589 */ /* 0x000f2800000e0000 */
[----:B------:R-:W4:Y:S04]  /*11f80*/  SHFL.IDX PT, R51, R34, R5, 0x1c1f ;  /* 0x001c1f0522337589 */ /* 0x000f2800000e0000 */
[----:B------:R-:W-:Y:S04]  /*11f90*/  SHFL.IDX PT, R4, R79, R10, 0x1c1f ;  /* 0x001c1f0a4f047589 */ /* 0x000fe800000e0000 */
[----:B------:R-:W4:Y:S04]  /*11fa0*/  SHFL.IDX PT, R7, R12, R5, 0x1c1f ;  /* 0x001c1f050c077589 */ /* 0x000f2800000e0000 */
[----:B------:R-:W-:Y:S04]  /*11fb0*/  SHFL.IDX PT, R53, R53, R10, 0x1c1f ;  /* 0x001c1f0a35357589 */ /* 0x000fe800000e0000 */
[----:B------:R0:W4:Y:S04]  /*11fc0*/  SHFL.IDX PT, R54, R46, R5, 0x1c1f ;  /* 0x001c1f052e367589 */ /* 0x00012800000e0000 */
[----:B------:R-:W-:Y:S04]  /*11fd0*/  SHFL.IDX PT, R32, R73, R10, 0x1c1f ;  /* 0x001c1f0a49207589 */ /* 0x000fe800000e0000 */
[----:B------:R-:W-:Y:S04]  /*11fe0*/  SHFL.IDX PT, R36, R71, R10, 0x1c1f ;  /* 0x001c1f0a47247589 */ /* 0x000fe800000e0000 */
[----:B------:R-:W-:Y:S04]  /*11ff0*/  SHFL.IDX PT, R41, R41, R10, 0x1c1f ;  /* 0x001c1f0a29297589 */ /* 0x000fe800000e0000 */
[----:B------:R-:W4:Y:S04]  /*12000*/  SHFL.IDX PT, R13, R13, R5, 0x1c1f ;  /* 0x001c1f050d0d7589 */ /* 0x000f2800000e0000 */
[----:B------:R-:W4:Y:S04]  /*12010*/  SHFL.IDX PT, R15, R15, R5, 0x1c1f ;  /* 0x001c1f050f0f7589 */ /* 0x000f2800000e0000 */
[----:B------:R-:W4:Y:S04]  /*12020*/  SHFL.IDX PT, R12, R28, R5, 0x1c1f ;  /* 0x001c1f051c0c7589 */ /* 0x000f2800000e0000 */
[----:B------:R-:W-:Y:S04]  /*12030*/  SHFL.IDX PT, R37, R37, R10, 0x1c1f ;  /* 0x001c1f0a25257589 */ /* 0x000fe800000e0000 */
[----:B------:R-:W4:Y:S04]  /*12040*/  SHFL.IDX PT, R38, R20, R5, 0x1c1f ;  /* 0x001c1f0514267589 */ /* 0x000f2800000e0000 */
[----:B------:R-:W-:Y:S04]  /*12050*/  SHFL.IDX PT, R56, R31, R10, 0x1c1f ;  /* 0x001c1f0a1f387589 */ /* 0x000fe800000e0000 */
[----:B------:R1:W4:Y:S04]  /*12060*/  SHFL.IDX PT, R55, R42, R5, 0x1c1f ;  /* 0x001c1f052a377589 */ /* 0x00032800000e0000 */
[----:B------:R-:W4:Y:S04]  /*12070*/  SHFL.IDX PT, R8, R75, R10, 0x1c1f ;  /* 0x001c1f0a4b087589 */ /* 0x000f2800000e0000 */
[----:B------:R-:W-:Y:S04]  /*12080*/  SHFL.IDX PT, R40, R69, R10, 0x1c1f ;  /* 0x001c1f0a45287589 */ /* 0x000fe800000e0000 */
[----:B------:R4:W4:Y:S04]  /*12090*/  SHFL.IDX PT, R11, R21, R5, 0x1c1f ;  /* 0x001c1f05150b7589 */ /* 0x00092800000e0000 */
[----:B------:R-:W-:Y:S04]  /*120a0*/  SHFL.IDX PT, R57, R57, R10, 0x1c1f ;  /* 0x001c1f0a39397589 */ /* 0x000fe800000e0000 */
        /* <DEDUP_REMOVED lines=51> */
[----:B------:R1:W-:Y:S04]  /*123e0*/  STSM.16.M88.4 [R64], R8 ;  /* 0x0000000840007844 */ /* 0x0003e80000000200 */
        /* <DEDUP_REMOVED lines=10> */
[----:B------:R-:W3:Y:S01]  /*12490*/  @P0 LDG.E R24, desc[UR40][R58.64] ;  /* 0x000000283a180981 */ /* 0x000ee2000c1e1900 */
[----:B--2---:R-:W-:-:S05]  /*124a0*/  IMAD.MOV.U32 R14, RZ, RZ, 0x9b8 ;  /* 0x000009b8ff0e7424 */ /* 0x004fca00078e00ff */
[----:B------:R-:W-:-:S04]  /*124b0*/  SEL R14, R14, 0x978, P3 ;  /* 0x000009780e0e7807 */ /* 0x000fc80001800000 */
[----:B------:R-:W2:Y:S08]  /*124c0*/  LDC.64 R8, c[0x0][R14+0x220] ;  /* 0x000088000e087b82 */ /* 0x000eb00000000a00 */
[----:B------:R-:W4:Y:S01]  /*124d0*/  LDC.64 R12, c[0x0][R14+0x218] ;  /* 0x000086000e0c7b82 */ /* 0x000f220000000a00 */
[----:B------:R-:W-:-:S04]  /*124e0*/  ISETP.NE.U32.AND P1, PT, RZ, UR6, PT ;  /* 0x00000006ff007c0c */ /* 0x000fc8000bf25070 */
[----:B------:R-:W-:-:S03]  /*124f0*/  ISETP.NE.AND.EX P1, PT, RZ, UR7, PT, P1 ;  /* 0x00000007ff007c0c */ /* 0x000fc6000bf25310 */
[----:B------:R-:W4:Y:S01]  /*12500*/  LDC.64 R6, c[0x0][R14+0x228] ;  /* 0x00008a000e067b82 */ /* 0x000f220000000a00 */
[----:B0-----:R-:W-:-:S07]  /*12510*/  ISETP.NE.AND P4, PT, R62, 0x1, PT ;  /* 0x000000013e00780c */ /* 0x001fce0003f85270 */
[----:B------:R0:W0:Y:S02]  /*12520*/  LDC.64 R4, c[0x0][R14+0x210] ;  /* 0x000084000e047b82 */ /* 0x0000240000000a00 */
[----:B------:R-:W-:-:S04]  /*12530*/  @P1 IADD3 R66, P2, R85, UR6, RZ ;  /* 0x0000000655421c10 */ /* 0x000fc8000ff5e0ff */
[----:B------:R-:W-:Y:S02]  /*12540*/  @P1 IADD3.X R67, R84, UR7, RZ, P2, !PT ;  /* 0x0000000754431c10 */ /* 0x000fe400097fe4ff */
[----:B------:R-:W-:Y:S01]  /*12550*/  ISETP.NE.U32.AND P2, PT, RZ, UR4, PT ;  /* 0x00000004ff007c0c */ /* 0x000fe2000bf45070 */
[----:B------:R-:W0:Y:S03]  /*12560*/  @P4 LDC R64, c[0x0][0xbec] ;  /* 0x0002fb00ff404b82 */ /* 0x000e260000000800 */
[----:B------:R-:W-:-:S05]  /*12570*/  ISETP.NE.AND.EX P2, PT, RZ, UR5, PT, P2 ;  /* 0x00000005ff007c0c */ /* 0x000fca000bf45320 */
[----:B------:R-:W0:Y:S01]  /*12580*/  @P4 LDC R75, c[0x0][0xbf0] ;  /* 0x0002fc00ff4b4b82 */ /* 0x000e220000000800 */
[----:B------:R-:W-:Y:S02]  /*12590*/  SEL R65, R83, RZ, !P2 ;  /* 0x000000ff53417207 */ /* 0x000fe40005000000 */
[----:B------:R-:W-:-:S03]  /*125a0*/  SEL R15, R82, RZ, !P2 ;  /* 0x000000ff520f7207 */ /* 0x000fc60005000000 */
[----:B--2---:R-:W-:Y:S01]  /*125b0*/  IMAD R9, R9, R65, RZ ;  /* 0x0000004109097224 */ /* 0x004fe200078e02ff */
[----:B------:R-:W-:Y:S01]  /*125c0*/  ULDC UR6, c[0x0][0xa88] ;  /* 0x0002a20000067ab9 */ /* 0x000fe20000000800 */
[----:B-1----:R-:W1:Y:S02]  /*125d0*/  @!P3 LDC R10, c[0x0][0xb50] ;  /* 0x0002d400ff0abb82 */ /* 0x002e640000000800 */
[C---:B------:R-:W-:Y:S02]  /*125e0*/  IMAD R73, R8.reuse, R15, R9 ;  /* 0x0000000f08497224 */ /* 0x040fe400078e0209 */
[----:B------:R-:W-:-:S04]  /*125f0*/  IMAD.WIDE.U32 R8, R8, R65, RZ ;  /* 0x0000004108087225 */ /* 0x000fc800078e00ff */
[-C--:B----4-:R-:W-:Y:S01]  /*12600*/  IMAD R71, R13, R156.reuse, RZ ;  /* 0x0000009c0d477224 */ /* 0x090fe200078e02ff */
[----:B------:R-:W2:Y:S01]  /*12610*/  @!P3 LDC R11, c[0x0][0xb54] ;  /* 0x0002d500ff0bbb82 */ /* 0x000ea20000000800 */
[----:B------:R-:W-:-:S04]  /*12620*/  IMAD.WIDE.U32 R12, R12, R156, RZ ;  /* 0x0000009c0c0c7225 */ /* 0x000fc800078e00ff */
[----:B------:R-:W-:Y:S02]  /*12630*/  IMAD.U32 R69, RZ, RZ, UR6 ;  /* 0x00000006ff457e24 */ /* 0x000fe4000f8e00ff */
[----:B------:R-:W-:Y:S02]  /*12640*/  IMAD.IADD R15, R81, 0x1, R78 ;  /* 0x00000001510f7824 */ /* 0x000fe400078e024e */
[----:B------:R-:W-:Y:S02]  /*12650*/  IMAD.IADD R73, R9, 0x1, R73 ;  /* 0x0000000109497824 */ /* 0x000fe400078e0249 */
[----:B------:R4:W5:Y:S01]  /*12660*/  @P1 LDG.E R69, desc[UR40][R66.64] ;  /* 0x0000002842451981 */ /* 0x000962000c1e1900 */
[----:B------:R-:W-:Y:S02]  /*12670*/  IMAD.MOV.U32 R9, RZ, RZ, R15 ;  /* 0x000000ffff097224 */ /* 0x000fe400078e000f */
[----:B------:R-:W-:Y:S01]  /*12680*/  IMAD.IADD R71, R13, 0x1, R71 ;  /* 0x000000010d477824 */ /* 0x000fe200078e0247 */
[----:B----4-:R-:W-:-:S05]  /*12690*/  SEL R67, R76, RZ, P3 ;  /* 0x000000ff4c437207 */ /* 0x010fca0001800000 */
[-C--:B------:R-:W-:Y:S02]  /*126a0*/  IMAD R13, R7, R67.reuse, RZ ;  /* 0x00000043070d7224 */ /* 0x080fe400078e02ff */
[----:B------:R-:W-:-:S04]  /*126b0*/  IMAD.WIDE.U32 R6, R6, R67, RZ ;  /* 0x0000004306067225 */ /* 0x000fc800078e00ff */
[----:B------:R-:W-:Y:S01]  /*126c0*/  IMAD.IADD R13, R7, 0x1, R13 ;  /* 0x00000001070d7824 */ /* 0x000fe200078e020d */
[--C-:B---3--:R-:W-:Y:S01]  /*126d0*/  IADD3 R12, P2, P5, R8, R12, R24.reuse ;  /* 0x0000000c080c7210 */ /* 0x108fe20007d5e018 */
        /* <DEDUP_REMOVED lines=15> */
[----:B--2---:R-:W-:Y:S01]  /*127d0*/  LEA.HI.X R11, R6, R11, R4, 0x2, P2 ;  /* 0x0000000b060b7211 */ /* 0x004fe200010f1404 */
[----:B------:R-:W-:Y:S06]  /*127e0*/  @P1 BRA `(.L_x_15968) ;  /* 0x0000000000101947 */ /* 0x000fec0003800000 */
[----:B------:R-:W-:Y:S05]  /*127f0*/  @!P0 BRA `(.L_x_15968) ;  /* 0x00000000000c8947 */ /* 0x000fea0003800000 */
[----:B------:R-:W2:Y:S04]  /*12800*/  LDG.E R4, desc[UR40][R58.64] ;  /* 0x000000283a047981 */ /* 0x000ea8000c1e1900 */
[----:B-----5:R-:W2:Y:S02]  /*12810*/  LDG.E R69, desc[UR40][R58.64+0x4] ;  /* 0x000004283a457981 */ /* 0x020ea4000c1e1900 */
[----:B--2---:R-:W-:-:S07]  /*12820*/  IMAD.IADD R69, R69, 0x1, -R4 ;  /* 0x0000000145457824 */ /* 0x004fce00078e0a04 */
.L_x_15968:
        /* <DEDUP_REMOVED lines=25> */
[----:B------:R-:W2:Y:S04]  /*129c0*/  @P4 LDC R35, c[0x0][0xbf0] ;  /* 0x0002fc00ff234b82 */ /* 0x000ea80000000800 */
        /* <DEDUP_REMOVED lines=21> */
[----:B------:R-:W-:Y:S02]  /*12b20*/  IMAD.X R5, RZ, RZ, R3, P0 ;  /* 0x000000ffff057224 */ /* 0x000fe400000e0603 */
[----:B------:R-:W-:Y:S01]  /*12b30*/  IMAD R3, R64, UR4, RZ ;  /* 0x0000000440037c24 */ /* 0x000fe2000f8e02ff */
[----:B------:R-:W-:-:S03]  /*12b40*/  SHF.R.U64 R2, R2, 0x3, RZ ;  /* 0x0000000302027819 */ /* 0x000fc600000012ff */
[----:B------:R-:W-:Y:S01]  /*12b50*/  IMAD R21, R24, UR5, R3 ;  /* 0x0000000518157c24 */ /* 0x000fe2000f8e0203 */
[----:B------:R-:W-:Y:S01]  /*12b60*/  LOP3.LUT R4, R2, R7, RZ, 0x3c, !PT ;  /* 0x0000000702047212 */ /* 0x000fe200078e3cff */
[----:B------:R-:W-:Y:S01]  /*12b70*/  IMAD.WIDE.U32 R2, R24, UR4, RZ ;  /* 0x0000000418027c25 */ /* 0x000fe2000f8e00ff */
[----:B------:R-:W-:-:S03]  /*12b80*/  ULDC.64 UR4, c[0x0][0xae8] ;  /* 0x0002ba0000047ab9 */ /* 0x000fc60000000a00 */
[----:B------:R-:W-:Y:S01]  /*12b90*/  IMAD R20, R72, 0x30, R59 ;  /* 0x0000003048147824 */ /* 0x000fe200078e023b */
[----:B------:R-:W5:Y:S01]  /*12ba0*/  LD.E.128 R4, desc[UR40][R4.64] ;  /* 0x0000002804047980 */ /* 0x000f62000c101d00 */
[----:B------:R-:W-:Y:S01]  /*12bb0*/  IMAD.IADD R3, R3, 0x1, R21 ;  /* 0x0000000103037824 */ /* 0x000fe200078e0215 */
[----:B------:R-:W-:Y:S01]  /*12bc0*/  SHF.R.S32.HI R24, RZ, 0x1f, R65 ;  /* 0x0000001fff187819 */ /* 0x000fe20000011441 */
[----:B------:R-:W-:Y:S01]  /*12bd0*/  IMAD.IADD R32, R78, 0x1, R20 ;  /* 0x000000014e207824 */ /* 0x000fe200078e0214 */
[----:B------:R-:W-:Y:S01]  /*12be0*/  @!PT LDS RZ, [RZ] ;  /* 0x00000000fffff984 */ /* 0x000fe20000000800 */
[----:B------:R-:W-:Y:S01]  /*12bf0*/  @!PT LDS RZ, [RZ] ;  /* 0x00000000fffff984 */ /* 0x000fe20000000800 */
[----:B------:R-:W-:Y:S01]  /*12c00*/  @!PT LDS RZ, [RZ] ;  /* 0x00000000fffff984 */ /* 0x000fe20000000800 */
[----:B------:R-:W-:Y:S01]  /*12c10*/  @!PT LDS RZ, [RZ] ;  /* 0x00000000fffff984 */ /* 0x000fe20000000800 */
[----:B------:R0:W-:Y:S06]  /*12c20*/  MEMBAR.ALL.CTA ;  /* 0x0000000000007992 */ /* 0x0001ec0000008000 */
[----:B0-----:R-:W0:Y:S01]  /*12c30*/  FENCE.VIEW.ASYNC.S ;  /* 0x00000000000073c6 */ /* 0x001e220000000000 */
[----:B------:R-:W-:-:S04]  /*12c40*/  IMAD.WIDE.U32 R2, R156, UR4, R2 ;  /* 0x000000049c027c25 */ /* 0x000fc8000f8e0002 */
        /* <DEDUP_REMOVED lines=23> */
[----:B------:R-:W-:Y:S01]  /*12dc0*/  IMAD.IADD R37, R59, 0x1, R78 ;  /* 0x000000013b257824 */ /* 0x000fe200078e024e */
        /* <DEDUP_REMOVED lines=37> */
.L_x_15969:
[----:B------:R-:W-:Y:S01]  /*13020*/  ULDC.64 UR4, c[0x0][0xb08] ;  /* 0x0002c20000047ab9 */ /* 0x000fe20000000a00 */
[----:B------:R-:W-:Y:S01]  /*13030*/  SHF.R.S32.HI R0, RZ, 0x1f, R65 ;  /* 0x0000001fff007819 */ /* 0x000fe20000011441 */
[----:B0-----:R-:W-:Y:S01]  /*13040*/  IMAD R5, R64, UR4, RZ ;  /* 0x0000000440057c24 */ /* 0x001fe2000f8e02ff */
[----:B------:R-:W2:Y:S01]  /*13050*/  LDL R72, [R1+0x3c] ;  /* 0x00003c0001487983 */ /* 0x000ea20000100800 */
[C---:B------:R-:W-:Y:S01]  /*13060*/  IMAD.WIDE.U32 R2, R24.reuse, UR4, RZ ;  /* 0x0000000418027c25 */ /* 0x040fe2000f8e00ff */
[----:B------:R-:W0:Y:S01]  /*13070*/  @P4 LDC R4, c[0x0][0xbec] ;  /* 0x0002fb00ff044b82 */ /* 0x000e220000000800 */
[----:B------:R-:W-:Y:S01]  /*13080*/  ULDC.64 UR6, c[0x0][0xb30] ;  /* 0x0002cc0000067ab9 */ /* 0x000fe20000000a00 */
[----:B------:R1:W5:Y:S01]  /*13090*/  LDL R71, [R1+0x94] ;  /* 0x0000940001477983 */ /* 0x0003620000100800 */
[----:B------:R-:W-:Y:S01]  /*130a0*/  IMAD R5, R24, UR5, R5 ;  /* 0x0000000518057c24 */ /* 0x000fe2000f8e0205 */
[----:B------:R-:W-:Y:S02]  /*130b0*/  ULDC.64 UR4, c[0x0][0xb38] ;  /* 0x0002ce0000047ab9 */ /* 0x000fe40000000a00 */
[----:B------:R1:W5:Y:S01]  /*130c0*/  LDL R70, [R1+0x80] ;  /* 0x0000800001467983 */ /* 0x0003620000100800 */
[----:B------:R-:W-:Y:S01]  /*130d0*/  IMAD.IADD R3, R3, 0x1, R5 ;  /* 0x0000000103037824 */ /* 0x000fe200078e0205 */
[----:B------:R-:W3:Y:S01]  /*130e0*/  @P4 LDC R11, c[0x0][0xbf0] ;  /* 0x0002fc00ff0b4b82 */ /* 0x000ee20000000800 */
        /* <DEDUP_REMOVED lines=16> */
[----:B---3--:R-:W-:Y:S01]  /*131f0*/  @P4 SHF.R.U32.HI R5, RZ, R11, R4 ;  /* 0x0000000bff054219 */ /* 0x008fe20000011604 */
        /* <DEDUP_REMOVED lines=25> */
[C---:B--2---:R-:W-:Y:S01]  /*13390*/  VIADD R61, R72.reuse, 0x10 ;  /* 0x00000010483d7836 */ /* 0x044fe20000000000 */
[C---:B------:R-:W-:Y:S01]  /*133a0*/  IADD3 R59, R72.reuse, 0x8, RZ ;  /* 0x00000008483b7810 */ /* 0x040fe20007ffe0ff */
[----:B------:R-:W-:-:S03]  /*133b0*/  VIADD R63, R72, 0x18 ;  /* 0x00000018483f7836 */ /* 0x000fc60000000000 */
        /* <DEDUP_REMOVED lines=9> */
[----:B-----5:R-:W-:-:S05]  /*13450*/  ISETP.GE.AND P3, PT, R70, UR4, PT ;  /* 0x0000000446007c0c */ /* 0x020fca000bf66270 */
[CC--:B------:R-:W-:Y:S02]  /*13460*/  @!P1 LEA R6, P2, R59.reuse, R4.reuse, 0x2 ;  /* 0x000000043b069211 */ /* 0x0c0fe400078410ff */
        /* <DEDUP_REMOVED lines=25> */
.L_x_15972:
[----:B------:R-:W-:Y:S05]  /*13600*/  BSYNC B1 ;  /* 0x0000000000017941 */ /* 0x000fea0003800000 */
.L_x_15971:
[----:B------:R-:W-:Y:S01]  /*13610*/  ISETP.GE.AND P0, PT, R9, R58, PT ;  /* 0x0000003a0900720c */ /* 0x000fe20003f06270 */
[----:B--2---:R4:W0:Y:S04]  /*13620*/  SHFL.IDX PT, R5, R8, 0x1, 0x1c1f ;  /* 0x003c1f0008057f89 */ /* 0x00482800000e0000 */
[----:B------:R4:W1:Y:S08]  /*13630*/  SHFL.IDX PT, R4, R0, 0x1, 0x1c1f ;  /* 0x003c1f0000047f89 */ /* 0x00087000000e0000 */
[----:B----4-:R-:W-:Y:S05]  /*13640*/  @P0 BRA `(.L_x_15970) ;  /* 0x0000000c00040947 */ /* 0x010fea0003800000 */
[----:B------:R-:W-:Y:S02]  /*13650*/  ULDC UR4, c[0x0][0xac8] ;  /* 0x0002b20000047ab9 */ /* 0x000fe40000000800 */
[----:B------:R-:W-:Y:S02]  /*13660*/  ISETP.GE.AND P5, PT, R72, UR4, PT ;  /* 0x0000000448007c0c */ /* 0x000fe4000bfa6270 */
[----:B------:R-:W-:Y:S02]  /*13670*/  ISETP.GE.AND P1, PT, R61, UR4, PT ;  /* 0x000000043d007c0c */ /* 0x000fe4000bf26270 */
[----:B------:R-:W-:Y:S02]  /*13680*/  ISETP.GE.AND P0, PT, R59, UR4, PT ;  /* 0x000000043b007c0c */ /* 0x000fe4000bf06270 */
[----:B------:R-:W-:-:S07]  /*13690*/  ISETP.GE.AND P2, PT, R63, UR4, PT ;  /* 0x000000043f007c0c */ /* 0x000fce000bf46270 */
[----:B01----:R-:W-:Y:S02]  /*136a0*/  @!P5 IMAD.WIDE R2, R72, 0x4, R4 ;  /* 0x000000044802d825 */ /* 0x003fe400078e0204 */
[-C--:B------:R-:W-:Y:S02]  /*136b0*/  @!P1 LEA R8, P4, R61, R4.reuse, 0x2 ;  /* 0x000000043d089211 */ /* 0x080fe400078810ff */
[----:B------:R-:W-:Y:S01]  /*136c0*/  @!P0 LEA R6, P3, R59, R4, 0x2 ;  /* 0x000000043b068211 */ /* 0x000fe200078610ff */
[----:B------:R4:W-:Y:S01]  /*136d0*/  @!P5 ST.E.64 desc[UR40][R2.64], R42 ;  /* 0x0000002a0200d985 */ /* 0x0009e2000c101b28 */
[-C--:B------:R-:W-:Y:S02]  /*136e0*/  @!P1 LEA.HI.X R9, R61, R5.reuse, R60, 0x2, P4 ;  /* 0x000000053d099211 */ /* 0x080fe400020f143c */
[----:B-----5:R-:W-:Y:S02]  /*136f0*/  ISETP.GE.AND P5, PT, R70, UR4, PT ;  /* 0x0000000446007c0c */ /* 0x020fe4000bfa6270 */
[----:B------:R-:W-:-:S02]  /*13700*/  @!P0 LEA.HI.X R7, R59, R5, R24, 0x2, P3 ;  /* 0x000000053b078211 */ /* 0x000fc400018f1418 */
[----:B------:R-:W-:Y:S02]  /*13710*/  ISETP.GE.AND P4, PT, R68, UR4, PT ;  /* 0x0000000444007c0c */ /* 0x000fe4000bf86270 */
[----:B------:R-:W-:Y:S01]  /*13720*/  ISETP.GE.AND P3, PT, R66, UR4, PT ;  /* 0x0000000442007c0c */ /* 0x000fe2000bf66270 */
[----:B------:R4:W-:Y:S01]  /*13730*/  @!P0 ST.E.64 desc[UR40][R6.64], R44 ;  /* 0x0000002c06008985 */ /* 0x0009e2000c101b28 */
[----:B------:R-:W-:-:S03]  /*13740*/  @!P2 LEA R10, P6, R63, R4, 0x2 ;  /* 0x000000043f0aa211 */ /* 0x000fc600078c10ff */
[----:B------:R4:W-:Y:S01]  /*13750*/  @!P1 ST.E.64 desc[UR40][R8.64], R46 ;  /* 0x0000002e08009985 */ /* 0x0009e2000c101b28 */
[----:B------:R-:W-:Y:S02]  /*13760*/  @!P2 LEA.HI.X R11, R63, R5, R62, 0x2, P6 ;  /* 0x000000053f0ba211 */ /* 0x000fe400030f143e */
[----:B------:R-:W-:-:S03]  /*13770*/  @!P5 LEA R12, P0, R70, R4, 0x2 ;  /* 0x00000004460cd211 */ /* 0x000fc600078010ff */
[-C--:B------:R-:W-:Y:S01]  /*13780*/  @!P4 LEA R14, P1, R68, R4.reuse, 0x2 ;  /* 0x00000004440ec211 */ /* 0x080fe200078210ff */
        /* <DEDUP_REMOVED lines=14> */
.L_x_15967:
[----:B------:R-:W2:Y:S01]  /*13870*/  LDL.LU R4, [R1+0x60] ;  /* 0x0000600001047983 */ /* 0x000ea20000300800 */
[----:B------:R-:W-:Y:S01]  /*13880*/  ULDC.64 UR6, c[0x0][0xc08] ;  /* 0x0003020000067ab9 */ /* 0x000fe20000000a00 */
[----:B------:R-:W-:Y:S02]  /*13890*/  ULDC.64 UR4, c[0x0][0xc00] ;  /* 0x0003000000047ab9 */ /* 0x000fe40000000a00 */
[----:B------:R-:W0:Y:S01]  /*138a0*/  LDL.LU R7, [R1+0x64] ;  /* 0x0000640001077983 */ /* 0x000e220000300800 */
[----:B------:R-:W-:Y:S01]  /*138b0*/  ISETP.NE.U32.AND P1, PT, RZ, UR6, PT ;  /* 0x00000006ff007c0c */ /* 0x000fe2000bf25070 */
[----:B------:R-:W-:Y:S01]  /*138c0*/  IMAD.MOV.U32 R15, RZ, RZ, RZ ;  /* 0x000000ffff0f7224 */ /* 0x000fe200078e00ff */
[----:B------:R-:W-:Y:S01]  /*138d0*/  ISETP.NE.U32.AND P0, PT, RZ, UR4, PT ;  /* 0x00000004ff007c0c */ /* 0x000fe2000bf05070 */
[----:B------:R-:W3:Y:S01]  /*138e0*/  S2R R6, SR_TID.X ;  /* 0x0000000000067919 */ /* 0x000ee20000002100 */
[----:B------:R-:W-:Y:S02]  /*138f0*/  ISETP.NE.AND.EX P1, PT, RZ, UR7, PT, P1 ;  /* 0x00000007ff007c0c */ /* 0x000fe4000bf25310 */
[----:B------:R-:W-:-:S02]  /*13900*/  ISETP.NE.AND.EX P0, PT, RZ, UR5, PT, P0 ;  /* 0x00000005ff007c0c */ /* 0x000fc4000bf05300 */
[----:B--2---:R-:W-:Y:S01]  /*13910*/  IADD3 R2, P2, R4, UR4, RZ ;  /* 0x0000000404027c10 */ /* 0x004fe2000ff5e0ff */
[----:B------:R-:W-:-:S03]  /*13920*/  ULDC UR4, c[0x0][0xa88] ;  /* 0x0002a20000047ab9 */ /* 0x000fc60000000800 */
[----:B0-----:R-:W-:-:S05]  /*13930*/  IADD3.X R3, R7, UR5, RZ, P2, !PT ;  /* 0x0000000507037c10 */ /* 0x001fca00097fe4ff */
[----:B------:R-:W-:Y:S01]  /*13940*/  @P1 IADD3 R4, P2, R4, UR6, RZ ;  /* 0x0000000604041c10 */ /* 0x000fe2000ff5e0ff */
[----:B------:R-:W-:Y:S01]  /*13950*/  IMAD.U32 R14, RZ, RZ, UR4 ;  /* 0x00000004ff0e7e24 */ /* 0x000fe2000f8e00ff */
[----:B------:R0:W5:Y:S02]  /*13960*/  @P0 LDG.E R15, desc[UR40][R2.64] ;  /* 0x00000028020f0981 */ /* 0x000164000c1e1900 */
[----:B------:R-:W-:Y:S01]  /*13970*/  @P1 IADD3.X R5, R7, UR7, RZ, P2, !PT ;  /* 0x0000000707051c10 */ /* 0x000fe200097fe4ff */
[----:B---3--:R-:W-:-:S04]  /*13980*/  VIADD R32, R6, 0xffffff80 ;  /* 0xffffff8006207836 */ /* 0x008fc80000000000 */
        /* <DEDUP_REMOVED lines=8> */
.L_x_15973:
        /* <DEDUP_REMOVED lines=20> */
[----:B------:R-:W3:Y:S08]  /*13b50*/  LDC.64 R8, c[0x0][R30+0x220] ;  /* 0x000088001e087b82 */ /* 0x000ef00000000a00 */
[----:B------:R-:W4:Y:S08]  /*13b60*/  LDC.64 R6, c[0x0][R30+0x218] ;  /* 0x000086001e067b82 */ /* 0x000f300000000a00 */
[----:B------:R-:W5:Y:S08]  /*13b70*/  LDC.64 R10, c[0x0][R30+0x228] ;  /* 0x00008a001e0a7b82 */ /* 0x000f700000000a00 */
[----:B------:R-:W1:Y:S08]  /*13b80*/  LDC.64 R4, c[0x0][R30+0x210] ;  /* 0x000084001e047b82 */ /* 0x000e700000000a00 */
[----:B------:R-:W4:Y:S08]  /*13b90*/  @P0 LDC R20, c[0x0][0xbec] ;  /* 0x0002fb00ff140b82 */ /* 0x000f300000000800 */
[----:B------:R-:W5:Y:S01]  /*13ba0*/  @P0 LDC R37, c[0x0][0xbf0] ;  /* 0x0002fc00ff250b82 */ /* 0x000f620000000800 */
[----:B---3--:R-:W-:-:S07]  /*13bb0*/  IMAD R9, R9, R29, RZ ;  /* 0x0000001d09097224 */ /* 0x008fce00078e02ff */
[----:B0-----:R-:W0:Y:S01]  /*13bc0*/  @!P3 LDC R2, c[0x0][0xb50] ;  /* 0x0002d400ff02bb82 */ /* 0x001e220000000800 */
        /* <DEDUP_REMOVED lines=12> */
[----:B------:R-:W-:Y:S01]  /*13c90*/  IADD3.X R8, R20, R13, R24, P0, P1 ;  /* 0x0000000d14087210 */ /* 0x000fe200007e2418 */
[----:B-1----:R-:W-:Y:S01]  /*13ca0*/  IMAD R5, R5, R9, RZ ;  /* 0x0000000905057224 */ /* 0x002fe200078e02ff */
        /* <DEDUP_REMOVED lines=8> */
[C---:B------:R-:W-:Y:S02]  /*13d30*/  IMAD R11, R4.reuse, R11, R5 ;  /* 0x0000000b040b7224 */ /* 0x040fe400078e0205 */
[----:B------:R-:W-:-:S04]  /*13d40*/  IMAD.WIDE.U32 R4, R4, R9, R6 ;  /* 0x0000000904047225 */ /* 0x000fc800078e0006 */
[----:B------:R-:W-:Y:S01]  /*13d50*/  IMAD.IADD R5, R5, 0x1, R11 ;  /* 0x0000000105057824 */ /* 0x000fe200078e020b */
[----:B0-----:R-:W-:-:S04]  /*13d60*/  LEA R2, P0, R4, R2, 0x2 ;  /* 0x0000000204027211 */ /* 0x001fc800078010ff */
[----:B---3--:R-:W-:Y:S01]  /*13d70*/  LEA.HI.X R3, R4, R3, R5, 0x2, P0 ;  /* 0x0000000304037211 */ /* 0x008fe200000f1405 */
[----:B------:R-:W-:-:S05]  /*13d80*/  IMAD.MOV.U32 R5, RZ, RZ, -0x800000 ;  /* 0xff800000ff057424 */ /* 0x000fca00078e00ff */
[----:B------:R0:W-:Y:S03]  /*13d90*/  STG.E desc[UR40][R2.64], R5 ;  /* 0x0000000502007986 */ /* 0x0001e6000c101928 */
.L_x_15975:
[----:B------:R-:W-:Y:S05]  /*13da0*/  BSYNC B1 ;  /* 0x0000000000017941 */ /* 0x000fea0003800000 */
.L_x_15974:
[----:B------:R-:W-:Y:S05]  /*13db0*/  @P2 BRA `(.L_x_15970) ;  /* 0x0000000400282947 */ /* 0x000fea0003800000 */
[----:B------:R-:W2:Y:S01]  /*13dc0*/  LDL.LU R12, [R1+0x34] ;  /* 0x00003400010c7983 */ /* 0x000ea20000300800 */
[----:B------:R-:W3:Y:S01]  /*13dd0*/  LDC R11, c[0x0][0xbe8] ;  /* 0x0002fa00ff0b7b82 */ /* 0x000ee20000000800 */
[----:B------:R-:W-:Y:S01]  /*13de0*/  SHF.R.S32.HI R10, RZ, 0x1f, R32 ;  /* 0x0000001fff0a7819 */ /* 0x000fe20000011420 */
[----:B------:R-:W-:Y:S01]  /*13df0*/  ULDC.64 UR4, c[0x0][0xaa0] ;  /* 0x0002a80000047ab9 */ /* 0x000fe20000000a00 */
[----:B------:R-:W-:Y:S01]  /*13e00*/  ULDC.64 UR6, c[0x0][0xaf0] ;  /* 0x0002bc0000067ab9 */ /* 0x000fe20000000a00 */
[----:B0-----:R-:W-:Y:S01]  /*13e10*/  IMAD R2, R24, UR4, RZ ;  /* 0x0000000418027c24 */ /* 0x001fe2000f8e02ff */
        /* <DEDUP_REMOVED lines=14> */
[----:B------:R-:W0:Y:S08]  /*13f00*/  @P0 LDC R7, c[0x0][0xbec] ;  /* 0x0002fb00ff070b82 */ /* 0x000e300000000800 */
[----:B------:R-:W3:Y:S01]  /*13f10*/  @P0 LDC R9, c[0x0][0xbf0] ;  /* 0x0002fc00ff090b82 */ /* 0x000ee20000000800 */
[----:B--2---:R-:W-:-:S04]  /*13f20*/  IMAD.IADD R8, R12, 0x1, R4 ;  /* 0x000000010c087824 */ /* 0x004fc800078e0204 */
[----:B0-----:R-:W-:-:S04]  /*13f30*/  @P0 IMAD.HI.U32 R4, R8, R7, RZ ;  /* 0x0000000708040227 */ /* 0x001fc800078e00ff */
        /* <DEDUP_REMOVED lines=16> */
[----:B------:R-:W-:Y:S01]  /*14040*/  ULDC.64 UR4, c[0x0][0xa80] ;  /* 0x0002a00000047ab9 */ /* 0x000fe20000000a00 */
[----:B------:R-:W-:Y:S02]  /*14050*/  IMAD.IADD R4, R10, 0x1, R12 ;  /* 0x000000010a047824 */ /* 0x000fe400078e020c */
[----:B------:R-:W-:Y:S01]  /*14060*/  IMAD.IADD R3, R3, 0x1, R5 ;  /* 0x0000000103037824 */ /* 0x000fe200078e0205 */
[----:B------:R-:W-:Y:S01]  /*14070*/  LEA R5, P0, R2, UR4, 0x1 ;  /* 0x0000000402057c11 */ /* 0x000fe2000f8008ff */
[----:B------:R-:W-:-:S03]  /*14080*/  ULDC UR4, c[0x0][0xac8] ;  /* 0x0002b20000047ab9 */ /* 0x000fc60000000800 */
[----:B------:R-:W-:Y:S01]  /*14090*/  LEA.HI.X R8, R2, UR5, R3, 0x1, P0 ;  /* 0x0000000502087c11 */ /* 0x000fe200080f0c03 */
[----:B------:R-:W0:Y:S01]  /*140a0*/  SHFL.IDX PT, R9, R5, RZ, 0x181f ;  /* 0x00181fff05097589 */ /* 0x000e2200000e0000 */
        /* <DEDUP_REMOVED lines=12> */
[----:B------:R-:W1:Y:S04]  /*14170*/  SHFL.IDX PT, R10, R8, 0x1, 0x181f ;  /* 0x00381f00080a7f89 */ /* 0x000e6800000e0000 */
[----:B------:R-:W1:Y:S01]  /*14180*/  SHFL.IDX PT, R12, R8, 0x2, 0x181f ;  /* 0x00581f00080c7f89 */ /* 0x000e6200000e0000 */
[----:B0-----:R-:W-:-:S03]  /*14190*/  @!P3 LEA R2, P6, R0, R9, 0x1 ;  /* 0x000000090002b211 */ /* 0x001fc600078c08ff */
[----:B------:R5:W0:Y:S01]  /*141a0*/  SHFL.IDX PT, R14, R8, 0x3, 0x181f ;  /* 0x00781f00080e7f89 */ /* 0x000a2200000e0000 */
[C---:B--2---:R-:W-:Y:S02]  /*141b0*/  @!P2 LEA R4, P5, R0.reuse, R11, 0x1 ;  /* 0x0000000b0004a211 */ /* 0x044fe400078a08ff */
[C---:B---3--:R-:W-:Y:S02]  /*141c0*/  @!P1 LEA R6, P4, R0.reuse, R13, 0x1 ;  /* 0x0000000d00069211 */ /* 0x048fe400078808ff */
[C---:B----4-:R-:W-:Y:S02]  /*141d0*/  @!P3 LEA.HI.X R3, R0.reuse, R7, R63, 0x1, P6 ;  /* 0x000000070003b211 */ /* 0x050fe400030f0c3f */
[----:B-----5:R-:W-:-:S03]  /*141e0*/  @!P0 LEA R8, P6, R0, R15, 0x1 ;  /* 0x0000000f00088211 */ /* 0x020fc600078c08ff */
[----:B------:R2:W-:Y:S01]  /*141f0*/  @!P3 ST.E.128 desc[UR40][R2.64], RZ ;  /* 0x000000ff0200b985 */ /* 0x0005e2000c101d28 */
[C-C-:B-1----:R-:W-:Y:S02]  /*14200*/  @!P2 LEA.HI.X R5, R0.reuse, R10, R63.reuse, 0x1, P5 ;  /* 0x0000000a0005a211 */ /* 0x142fe400028f0c3f */
[----:B------:R-:W-:-:S03]  /*14210*/  @!P1 LEA.HI.X R7, R0, R12, R63, 0x1, P4 ;  /* 0x0000000c00079211 */ /* 0x000fc600020f0c3f */
[----:B------:R2:W-:Y:S01]  /*14220*/  @!P2 ST.E.128 desc[UR40][R4.64], RZ ;  /* 0x000000ff0400a985 */ /* 0x0005e2000c101d28 */
[----:B0-----:R-:W-:-:S03]  /*14230*/  @!P0 LEA.HI.X R9, R0, R14, R63, 0x1, P6 ;  /* 0x0000000e00098211 */ /* 0x001fc600030f0c3f */
[----:B------:R2:W-:Y:S04]  /*14240*/  @!P1 ST.E.128 desc[UR40][R6.64], RZ ;  /* 0x000000ff06009985 */ /* 0x0005e8000c101d28 */
[----:B------:R2:W-:Y:S02]  /*14250*/  @!P0 ST.E.128 desc[UR40][R8.64], RZ ;  /* 0x000000ff08008985 */ /* 0x0005e4000c101d28 */
.L_x_15970:
[----:B------:R-:W-:Y:S05]  /*14260*/  BSYNC B0 ;  /* 0x0000000000007941 */ /* 0x000fea0003800000 */
.L_x_15966:
[----:B------:R-:W-:Y:S02]  /*14270*/  ULDC UR4, c[0x0][0xc3c] ;  /* 0x00030f0000047ab9 */ /* 0x000fe40000000800 */
[----:B------:R-:W-:-:S13]  /*14280*/  ISETP.GE.AND P0, PT, R27, UR4, PT ;  /* 0x000000041b007c0c */ /* 0x000fda000bf06270 */
[----:B------:R-:W-:Y:S05]  /*14290*/  @!P0 BRA `(.L_x_15976) ;  /* 0xfffffecc00bc8947 */ /* 0x000fea000383ffff */
[----:B------:R-:W-:Y:S05]  /*142a0*/  BRA `(.L_x_15852) ;  /* 0x0000008400747947 */ /* 0x000fea0003800000 */
.L_x_15850:
        /* <DEDUP_REMOVED lines=58> */
.L_x_15980:
        /* <DEDUP_REMOVED lines=37> */
.L_x_15978:
        /* <DEDUP_REMOVED lines=13> */
.L_x_15981:
        /* <DEDUP_REMOVED lines=61> */
.L_x_15982:
        /* <DEDUP_REMOVED lines=38> */
[----:B0-----:R-:W-:-:S02]  /*14fa0*/  IADD3 R3, R9, 0xffffffe, RZ ;  /* 0x0ffffffe09037810 */ /* 0x001fc40007ffe0ff */
[----:B------:R-:W-:-:S04]  /*14fb0*/  IABS R9, R7 ;  /* 0x0000000700097213 */ /* 0x000fc80000000000 */
        /* <DEDUP_REMOVED lines=20> */
.L_x_15983:
[----:B------:R-:W-:-:S05]  /*15100*/  LOP3.LUT R2, RZ, R2, RZ, 0x33, !PT ;  /* 0x00000002ff027212 */ /* 0x000fca00078e33ff */
[----:B------:R-:W-:Y:S01]  /*15110*/  IMAD.IADD R25, R25, 0x1, R2 ;  /* 0x0000000119197824 */ /* 0x000fe200078e0202 */
[----:B------:R-:W-:Y:S06]  /*15120*/  BRA `(.L_x_15984) ;  /* 0x00000000000c7947 */ /* 0x000fec0003800000 */
.L_x_15979:
[----:B------:R-:W-:Y:S02]  /*15130*/  IMAD.MOV.U32 R25, RZ, RZ, RZ ;  /* 0x000000ffff197224 */ /* 0x000fe400078e00ff */
[----:B------:R-:W-:Y:S02]  /*15140*/  IMAD.U32 R24, RZ, RZ, UR6 ;  /* 0x00000006ff187e24 */ /* 0x000fe4000f8e00ff */
[----:B------:R-:W-:-:S07]  /*15150*/  IMAD.MOV.U32 R26, RZ, RZ, RZ ;  /* 0x000000ffff1a7224 */ /* 0x000fce00078e00ff */
.L_x_15984:
[----:B------:R-:W-:-:S13]  /*15160*/  ISETP.NE.AND P0, PT, R0, RZ, PT ;  /* 0x000000ff0000720c */ /* 0x000fda0003f05270 */
[----:B------:R-:W0:Y:S01]  /*15170*/  @!P0 S2R R3, SR_CgaCtaId ;  /* 0x0000000000038919 */ /* 0x000e220000008800 */
[----:B------:R-:W-:-:S04]  /*15180*/  @!P0 MOV R0, 0x400 ;  /* 0x0000040000008802 */ /* 0x000fc80000000f00 */
[----:B0-----:R-:W-:-:S05]  /*15190*/  @!P0 LEA R0, R3, R0, 0x18 ;  /* 0x0000000003008211 */ /* 0x001fca00078ec0ff */
[----:B------:R2:W-:Y:S01]  /*151a0*/  @!P0 STS.128 [R0+0x132d0], R24 ;  /* 0x0132d01800008388 */ /* 0x0005e20000000c00 */
[----:B------:R-:W-:Y:S06]  /*151b0*/  BAR.ARV 0x5, 0x200 ;  /* 0x0148000000007b1d */ /* 0x000fec0000002000 */
.L_x_15977:
        /* <DEDUP_REMOVED lines=58> */
.L_x_16099:
[----:B01----:R-:W0:Y:S02]  /*15560*/  LDC.64 R2, c[0x0][0xc88] ;  /* 0x00032200ff027b82 */ /* 0x003e240000000a00 */
        /* <DEDUP_REMOVED lines=20> */
[----:B------:R-:W-:Y:S01]  /*156b0*/  STL [R1], R11 ;  /* 0x0000000b01007387 */ /* 0x000fe20000100800 */
[----:B------:R-:W-:Y:S01]  /*156c0*/  ISETP.NE.AND.EX P0, PT, RZ, UR5, PT, P0 ;  /* 0x00000005ff007c0c */ /* 0x000fe2000bf05300 */
[----:B0-----:R-:W-:Y:S01]  /*156d0*/  IMAD.MOV.U32 R0, RZ, RZ, RZ ;  /* 0x000000ffff007224 */ /* 0x001fe200078e00ff */
        /* <DEDUP_REMOVED lines=11> */
[----:B------:R0:W5:Y:S04]  /*15790*/  @P1 LDG.E R0, desc[UR40][R4.64] ;  /* 0x0000002804001981 */ /* 0x000168000c1e1900 */
[----:B---3--:R1:W-:Y:S02]  /*157a0*/  STL [R1+0x50], R6 ;  /* 0x0000500601007387 */ /* 0x0083e40000100800 */
[----:B-1----:R-:W-:-:S04]  /*157b0*/  @P2 IADD3 R6, P3, R29, UR8, RZ ;  /* 0x000000081d062c10 */ /* 0x002fc8000ff7e0ff */
[----:B------:R-:W-:-:S05]  /*157c0*/  @P2 IADD3.X R7, R11, UR9, RZ, P3, !PT ;  /* 0x000000090b072c10 */ /* 0x000fca0009ffe4ff */
        /* <DEDUP_REMOVED lines=19> */
.L_x_15986:
[----:B------:R-:W-:Y:S01]  /*15900*/  IMAD.MOV.U32 R12, RZ, RZ, R18 ;  /* 0x000000ffff0c7224 */ /* 0x000fe200078e0012 */
[----:B------:R-:W-:Y:S01]  /*15910*/  ULDC.64 UR4, c[0x0][0xa20] ;  /* 0x0002880000047ab9 */ /* 0x000fe20000000a00 */
[C---:B------:R-:W-:Y:S02]  /*15920*/  LOP3.LUT R6, R26.reuse, 0xff000000, RZ, 0xc0, !PT ;  /* 0xff0000001a067812 */ /* 0x040fe400078ec0ff */
[----:B------:R-:W-:Y:S01]  /*15930*/  ISETP.NE.U32.AND P0, PT, RZ, UR4, PT ;  /* 0x00000004ff007c0c */ /* 0x000fe2000bf05070 */
[----:B------:R2:W-:Y:S01]  /*15940*/  STL [R1+0x18], R12 ;  /* 0x0000180c01007387 */ /* 0x0005e20000100800 */
        /* <DEDUP_REMOVED lines=10> */
.L_x_15987:
        /* <DEDUP_REMOVED lines=9> */
.L_x_15988:
[----:B--2---:R-:W2:Y:S01]  /*15a80*/  @P1 LDG.E R2, desc[UR40][R4.64] ;  /* 0x0000002804021981 */ /* 0x004ea2000c1e1900 */
[----:B------:R-:W3:Y:S03]  /*15a90*/  LDC R3, c[0x0][0x448] ;  /* 0x00011200ff037b82 */ /* 0x000ee60000000800 */
[----:B0-----:R0:W2:Y:S01]  /*15aa0*/  @P1 LDG.E R4, desc[UR40][R4.64+0x4] ;  /* 0x0000042804041981 */ /* 0x0010a2000c1e1900 */
[----:B-----5:R-:W-:Y:S01]  /*15ab0*/  IMAD.IADD R8, R8, 0x1, -R10 ;  /* 0x0000000108087824 */ /* 0x020fe200078e0a0a */
[----:B------:R-:W-:Y:S01]  /*15ac0*/  BSSY B0, `(.L_x_15989) ;  /* 0x0000036000007945 */ /* 0x000fe20003800000 */
[----:B------:R-:W-:Y:S02]  /*15ad0*/  LOP3.LUT R22, R6, 0xff, RZ, 0xc0, !PT ;  /* 0x000000ff06167812 */ /* 0x000fe400078ec0ff */
[----:B---3--:R-:W-:-:S13]  /*15ae0*/  ISETP.NE.AND P0, PT, R3, 0x1, PT ;  /* 0x000000010300780c */ /* 0x008fda0003f05270 */
[----:B------:R-:W3:Y:S08]  /*15af0*/  @P0 LDC R3, c[0x0][0x44c] ;  /* 0x00011300ff030b82 */ /* 0x000ef00000000800 */
[----:B0-----:R-:W0:Y:S01]  /*15b00*/  @P0 LDC R5, c[0x0][0x450] ;  /* 0x00011400ff050b82 */ /* 0x001e220000000800 */
[----:B--2---:R-:W-:Y:S01]  /*15b10*/  @P1 IMAD.IADD R9, R4, 0x1, -R2 ;  /* 0x0000000104091824 */ /* 0x004fe200078e0a02 */
[----:B------:R-:W-:Y:S01]  /*15b20*/  SHF.R.U32.HI R4, RZ, 0x10, R6 ;  /* 0x00000010ff047819 */ /* 0x000fe20000011606 */
[----:B------:R-:W-:-:S03]  /*15b30*/  IMAD R2, R25, 0xc0, RZ ;  /* 0x000000c019027824 */ /* 0x000fc600078e02ff */
[----:B------:R-:W-:Y:S01]  /*15b40*/  IADD3 R26, R8, R9, RZ ;  /* 0x00000009081a7210 */ /* 0x000fe20007ffe0ff */
[----:B------:R-:W-:-:S03]  /*15b50*/  VIADD R2, R2, 0xbf ;  /* 0x000000bf02027836 */ /* 0x000fc60000000000 */
[----:B------:R-:W-:Y:S01]  /*15b60*/  IADD3 R20, R26, 0xa0, -R7 ;  /* 0x000000a01a147810 */ /* 0x000fe20007ffe807 */
[----:B---3--:R-:W-:-:S04]  /*15b70*/  @P0 IMAD.HI.U32 R3, R2, R3, RZ ;  /* 0x0000000302030227 */ /* 0x008fc800078e00ff */
[----:B------:R-:W-:Y:S01]  /*15b80*/  VIADD R21, R26, 0x9f ;  /* 0x0000009f1a157836 */ /* 0x000fe20000000000 */
[----:B0-----:R-:W-:-:S03]  /*15b90*/  @P0 SHF.R.U32.HI R2, RZ, R5, R3 ;  /* 0x00000005ff020219 */ /* 0x001fc60000011603 */
[----:B------:R-:W-:-:S04]  /*15ba0*/  IMAD.HI R21, R21, 0x66666667, RZ ;  /* 0x6666666715157827 */ /* 0x000fc800078e02ff */
[----:B------:R-:W-:-:S04]  /*15bb0*/  IMAD.IADD R2, R20, 0x1, R2 ;  /* 0x0000000114027824 */ /* 0x000fc800078e0202 */
[----:B------:R-:W-:Y:S01]  /*15bc0*/  IMAD.HI R5, R2, 0x66666667, RZ ;  /* 0x6666666702057827 */ /* 0x000fe200078e02ff */
[----:B------:R-:W-:-:S04]  /*15bd0*/  SHF.R.U32.HI R2, RZ, 0x1f, R21 ;  /* 0x0000001fff027819 */ /* 0x000fc80000011615 */
[----:B------:R-:W-:Y:S02]  /*15be0*/  LEA.HI.SX32 R21, R21, R2, 0x1a ;  /* 0x0000000215157211 */ /* 0x000fe400078fd2ff */
        /* <DEDUP_REMOVED lines=35> */
.L_x_15990:
[----:B------:R-:W-:Y:S05]  /*15e20*/  BSYNC B0 ;  /* 0x0000000000007941 */ /* 0x000fea0003800000 */
.L_x_15989:
[-C--:B------:R-:W-:Y:S01]  /*15e30*/  IMAD R3, R22, R2.reuse, RZ ;  /* 0x0000000216037224 */ /* 0x080fe200078e02ff */
[----:B------:R-:W-:Y:S04]  /*15e40*/  BSSY B0, `(.L_x_15991) ;  /* 0x00000e3000007945 */ /* 0x000fe80003800000 */
[----:B------:R-:W-:-:S05]  /*15e50*/  VIADDMNMX R2, R3, R2, R5, PT ;  /* 0x0000000203027246 */ /* 0x000fca0003800105 */
[--C-:B------:R-:W-:Y:S02]  /*15e60*/  IMAD R5, R2, 0xa0, -R8.reuse ;  /* 0x000000a002057824 */ /* 0x100fe400078e0a08 */
[----:B------:R-:W-:-:S03]  /*15e70*/  IMAD R2, R3, 0xa0, -R8 ;  /* 0x000000a003027824 */ /* 0x000fc600078e0a08 */
[----:B------:R-:W-:Y:S02]  /*15e80*/  VIMNMX R9, R5, R9, PT ;  /* 0x0000000905097248 */ /* 0x000fe40003fe0100 */
[----:B------:R-:W-:-:S04]  /*15e90*/  VIMNMX R2, RZ, R2, !PT ;  /* 0x00000002ff027248 */ /* 0x000fc80007fe0100 */
[----:B------:R-:W-:Y:S01]  /*15ea0*/  ISETP.GT.AND P0, PT, R9, R2, PT ;  /* 0x000000020900720c */ /* 0x000fe20003f04270 */
[----:B------:R-:W-:-:S05]  /*15eb0*/  IMAD.WIDE.U32 R2, R2, -0x33333333, RZ ;  /* 0xcccccccd02027825 */ /* 0x000fca00078e00ff */
[----:B------:R-:W-:-:S05]  /*15ec0*/  SHF.R.U32.HI R3, RZ, 0x7, R3 ;  /* 0x00000007ff037819 */ /* 0x000fca0000011603 */
[----:B------:R-:W-:Y:S02]  /*15ed0*/  IMAD.MOV.U32 R5, RZ, RZ, R3 ;  /* 0x000000ffff057224 */ /* 0x000fe400078e0003 */
        /* <DEDUP_REMOVED lines=14> */
.L_x_16147:
[----:B--2---:R-:W-:Y:S02]  /*15fc0*/  ISETP.NE.AND P0, PT, R14, RZ, PT ;  /* 0x000000ff0e00720c */ /* 0x004fe40003f05270 */
[----:B------:R-:W-:-:S11]  /*15fd0*/  PLOP3.LUT P6, PT, PT, PT, PT, 0x8, 0x0 ;  /* 0x000000000000781c */ /* 0x000fd60003fce170 */
[----:B------:R-:W-:Y:S05]  /*15fe0*/  @P0 BRA `(.L_x_15994) ;  /* 0x00000000000c0947 */ /* 0x000fea0003800000 */
[----:B------:R-:W-:-:S03]  /*15ff0*/  UMOV UR4, 0xffffffff ;  /* 0xffffffff00047882 */ /* 0x000fc60000000000 */
[----:B------:R-:W-:Y:S05]  /*16000*/  BRA.DIV UR4, `(.L_x_15995) ;  /* 0x0000007204f07947 */ /* 0x000fea000b800000 */
[----:B------:R-:W-:-:S13]  /*16010*/  ELECT P6, URZ, PT ;  /* 0x00000000003f782f */ /* 0x000fda00038c0000 */
.L_x_15994:
[----:B0-----:R-:W2:Y:S01]  /*16020*/  LDL R6, [R1+0x64] ;  /* 0x0000640001067983 */ /* 0x001ea20000100800 */
[----:B------:R-:W-:Y:S01]  /*16030*/  BSSY B1, `(.L_x_15996) ;  /* 0x0000008000017945 */ /* 0x000fe20003800000 */
[----:B--2---:R-:W-:-:S05]  /*16040*/  VIADD R6, R6, 0x1 ;  /* 0x0000000106067836 */ /* 0x004fca0000000000 */
[----:B-1----:R-:W-:-:S04]  /*16050*/  LEA.HI R7, R6, R6, RZ, 0x1 ;  /* 0x0000000606077211 */ /* 0x002fc800078f08ff */
[----:B------:R-:W-:-:S05]  /*16060*/  LOP3.LUT R7, R7, 0xfffffffe, RZ, 0xc0, !PT ;  /* 0xfffffffe07077812 */ /* 0x000fca00078ec0ff */
[----:B------:R-:W-:-:S05]  /*16070*/  IMAD.IADD R6, R6, 0x1, -R7 ;  /* 0x0000000106067824 */ /* 0x000fca00078e0a07 */
[----:B------:R-:W-:-:S04]  /*16080*/  SHF.L.U32 R6, R6, 0x1f, RZ ;  /* 0x0000001f06067819 */ /* 0x000fc800000006ff */
[----:B------:R-:W0:Y:S02]  /*16090*/  SYNCS.PHASECHK.TRANS64.TRYWAIT P0, [R17+URZ+0x13220], R6 ;  /* 0x01322006110075a7 */ /* 0x000e24000800017f */
[----:B0-----:R-:W-:Y:S05]  /*160a0*/  @!P0 BRA `(.L_x_15997) ;  /* 0x0000007000e88947 */ /* 0x001fea0003800000 */
.L_x_16150:
[----:B------:R-:W-:Y:S05]  /*160b0*/  BSYNC B1 ;  /* 0x0000000000017941 */ /* 0x000fea0003800000 */
.L_x_15996:
[----:B------:R-:W-:Y:S04]  /*160c0*/  BSSY B1, `(.L_x_15998) ;  /* 0x0000050000017945 */ /* 0x000fe80003800000 */
[----:B------:R-:W-:Y:S05]  /*160d0*/  @!P6 BRA `(.L_x_15999) ;  /* 0x000000040038e947 */ /* 0x000fea0003800000 */
[----:B------:R-:W0:Y:S04]  /*160e0*/  LDL R9, [R1+0x14] ;  /* 0x0000140001097983 */ /* 0x000e280000100800 */
        /* <DEDUP_REMOVED lines=9> */
.L_x_16151:
[----:B------:R-:W-:Y:S05]  /*16180*/  BSYNC B2 ;  /* 0x0000000000027941 */ /* 0x000fea0003800000 */
.L_x_16000:
        /* <DEDUP_REMOVED lines=9> */
.L_x_16003:
[----:B------:R-:W-:Y:S05]  /*16220*/  BSYNC B2 ;  /* 0x0000000000027941 */ /* 0x000fea0003800000 */
.L_x_16002:
        /* <DEDUP_REMOVED lines=13> */
.L_x_16004:
        /* <DEDUP_REMOVED lines=13> */
.L_x_16152:
[----:B------:R-:W-:Y:S05]  /*163d0*/  BSYNC B2 ;  /* 0x0000000000027941 */ /* 0x000fea0003800000 */
.L_x_16005:
        /* <DEDUP_REMOVED lines=11> */
.L_x_16008:
[----:B------:R-:W-:Y:S05]  /*16490*/  BSYNC B2 ;  /* 0x0000000000027941 */ /* 0x000fea0003800000 */
.L_x_16007:
        /* <DEDUP_REMOVED lines=8> */
.L_x_16009:
        /* <DEDUP_REMOVED lines=10> */
.L_x_15999:
[----:B------:R-:W-:Y:S05]  /*165c0*/  BSYNC B1 ;  /* 0x0000000000017941 */ /* 0x000fea0003800000 */
.L_x_15998:
        /* <DEDUP_REMOVED lines=13> */
.L_x_16022:
        /* <DEDUP_REMOVED lines=13> */
.L_x_16153:
[----:B------:R-:W-:Y:S05]  /*16770*/  BSYNC B2 ;  /* 0x0000000000027941 */ /* 0x000fea0003800000 */
.L_x_16012:
        /* <DEDUP_REMOVED lines=9> */
.L_x_16015:
[----:B------:R-:W-:Y:S05]  /*16810*/  BSYNC B2 ;  /* 0x0000000000027941 */ /* 0x000fea0003800000 */
.L_x_16014:
        /* <DEDUP_REMOVED lines=12> */
.L_x_16016:
        /* <DEDUP_REMOVED lines=13> */
.L_x_16154:
[----:B------:R-:W-:Y:S05]  /*169b0*/  BSYNC B2 ;  /* 0x0000000000027941 */ /* 0x000fea0003800000 */
.L_x_16017:
        /* <DEDUP_REMOVED lines=11> */
.L_x_16020:
[----:B------:R-:W-:Y:S05]  /*16a70*/  BSYNC B2 ;  /* 0x0000000000027941 */ /* 0x000fea0003800000 */
.L_x_16019:
        /* <DEDUP_REMOVED lines=8> */
.L_x_16021:
        /* <DEDUP_REMOVED lines=10> */
.L_x_16011:
[----:B------:R-:W-:Y:S05]  /*16ba0*/  BSYNC B1 ;  /* 0x0000000000017941 */ /* 0x000fea0003800000 */
.L_x_16010:
[----:B------:R-:W0:Y:S04]  /*16bb0*/  LDL.LU R7, [R1+0x14] ;  /* 0x0000140001077983 */ /* 0x000e280000300800 */
[----:B------:R-:W2:Y:S01]  /*16bc0*/  LDL.LU R10, [R1+0x20] ;  /* 0x00002000010a7983 */ /* 0x000ea20000300800 */
[C---:B------:R-:W-:Y:S01]  /*16bd0*/  ISETP.GT.AND P2, PT, R5.reuse, R3, PT ;  /* 0x000000030500720c */ /* 0x040fe20003f44270 */
[----:B------:R-:W-:Y:S01]  /*16be0*/  VIADD R5, R5, 0xffffffff ;  /* 0xffffffff05057836 */ /* 0x000fe20000000000 */
[----:B0-----:R-:W-:-:S04]  /*16bf0*/  IADD3 R6, R7, 0x1, RZ ;  /* 0x0000000107067810 */ /* 0x001fc80007ffe0ff */
[----:B------:R-:W-:-:S04]  /*16c00*/  ISETP.NE.AND P1, PT, R6, 0x2, PT ;  /* 0x000000020600780c */ /* 0x000fc80003f25270 */
[----:B------:R-:W-:Y:S02]  /*16c10*/  SEL R7, RZ, 0x1, P1 ;  /* 0x00000001ff077807 */ /* 0x000fe40000800000 */
[----:B------:R-:W-:Y:S02]  /*16c20*/  SEL R6, R6, RZ, P1 ;  /* 0x000000ff06067207 */ /* 0x000fe40000800000 */
[----:B--2---:R-:W-:-:S05]  /*16c30*/  LOP3.LUT R10, R10, R7, RZ, 0x3c, !PT ;  /* 0x000000070a0a7212 */ /* 0x004fca00078e3cff */
[----:B------:R2:W-:Y:S04]  /*16c40*/  STL [R1+0x20], R10 ;  /* 0x0000200a01007387 */ /* 0x0005e80000100800 */
[----:B------:R2:W-:Y:S01]  /*16c50*/  STL [R1+0x14], R6 ;  /* 0x0000140601007387 */ /* 0x0005e20000100800 */
[----:B------:R-:W-:Y:S05]  /*16c60*/  @P2 BRA `(.L_x_16022) ;  /* 0xfffffff8008c2947 */ /* 0x000fea000383ffff */
.L_x_15992:
[----:B------:R-:W-:Y:S05]  /*16c70*/  BSYNC B0 ;  /* 0x0000000000007941 */ /* 0x000fea0003800000 */
.L_x_15991:
[----:B------:R-:W3:Y:S01]  /*16c80*/  LDC R0, c[0x0][0x448] ;  /* 0x00011200ff007b82 */ /* 0x000ee20000000800 */
[----:B------:R-:W-:Y:S01]  /*16c90*/  IMAD.MOV.U32 R2, RZ, RZ, 0xc0 ;  /* 0x000000c0ff027424 */ /* 0x000fe200078e00ff */
[----:B------:R-:W-:Y:S01]  /*16ca0*/  ISETP.NE.AND P2, PT, R4, RZ, PT ;  /* 0x000000ff0400720c */ /* 0x000fe20003f45270 */
[----:B------:R-:W-:Y:S05]  /*16cb0*/  @!P0 WARPSYNC.ALL ;  /* 0x0000000000008948 */ /* 0x000fea0003800000 */
[----:B------:R-:W-:Y:S01]  /*16cc0*/  IMAD R2, R25, R2, 0xbf ;  /* 0x000000bf19027424 */ /* 0x000fe200078e0202 */
[----:B------:R-:W-:Y:S06]  /*16cd0*/  BSSY B0, `(.L_x_16023) ;  /* 0x000002b000007945 */ /* 0x000fec0003800000 */
[----:B------:R-:W4:Y:S08]  /*16ce0*/  @!P2 LDC R4, c[0x0][0x9f0] ;  /* 0x00027c00ff04ab82 */ /* 0x000f300000000800 */
[----:B------:R-:W-:Y:S01]  /*16cf0*/  @!P0 BAR.SYNC.DEFER_BLOCKING 0xc, 0x200 ;  /* 0x0308000000008b1d */ /* 0x000fe20000010000 */
[----:B---3--:R-:W-:-:S13]  /*16d00*/  ISETP.NE.AND P1, PT, R0, 0x1, PT ;  /* 0x000000010000780c */ /* 0x008fda0003f25270 */
[----:B------:R-:W3:Y:S08]  /*16d10*/  @P1 LDC R0, c[0x0][0x44c] ;  /* 0x00011300ff001b82 */ /* 0x000ef00000000800 */
[----:B------:R-:W5:Y:S01]  /*16d20*/  @P1 LDC R3, c[0x0][0x450] ;  /* 0x00011400ff031b82 */ /* 0x000f620000000800 */
[----:B---3--:R-:W-:-:S05]  /*16d30*/  @P1 IMAD.HI.U32 R0, R2, R0, RZ ;  /* 0x0000000002001227 */ /* 0x008fca00078e00ff */
[----:B-----5:R-:W-:-:S05]  /*16d40*/  @P1 SHF.R.U32.HI R2, RZ, R3, R0 ;  /* 0x00000003ff021219 */ /* 0x020fca0000011600 */
[----:B------:R-:W-:-:S04]  /*16d50*/  IMAD.IADD R2, R20, 0x1, R2 ;  /* 0x0000000114027824 */ /* 0x000fc800078e0202 */
[----:B------:R-:W-:-:S05]  /*16d60*/  IMAD.HI R2, R2, 0x66666667, RZ ;  /* 0x6666666702027827 */ /* 0x000fca00078e02ff */
[----:B------:R-:W-:-:S04]  /*16d70*/  SHF.R.U32.HI R0, RZ, 0x1f, R2 ;  /* 0x0000001fff007819 */ /* 0x000fc80000011602 */
[----:B------:R-:W-:-:S04]  /*16d80*/  LEA.HI.SX32 R0, R2, R0, 0x1a ;  /* 0x0000000002007211 */ /* 0x000fc800078fd2ff */
[----:B------:R-:W-:Y:S01]  /*16d90*/  VIMNMX R21, R21, R0, PT ;  /* 0x0000000015157248 */ /* 0x000fe20003fe0100 */
[----:B------:R-:W-:-:S03]  /*16da0*/  IMAD.MOV.U32 R0, RZ, RZ, RZ ;  /* 0x000000ffff007224 */ /* 0x000fc600078e00ff */
[----:B------:R-:W-:-:S13]  /*16db0*/  ISETP.GE.AND P1, PT, R21, 0x1, PT ;  /* 0x000000011500780c */ /* 0x000fda0003f26270 */
[----:B----4-:R-:W-:Y:S05]  /*16dc0*/  @!P1 BRA `(.L_x_16024) ;  /* 0x00000000006c9947 */ /* 0x010fea0003800000 */
[----:B------:R-:W-:-:S04]  /*16dd0*/  IABS R0, R4 ;  /* 0x0000000400007213 */ /* 0x000fc80000000000 */
[----:B------:R-:W3:Y:S08]  /*16de0*/  I2F.RP R2, R0 ;  /* 0x0000000000027306 */ /* 0x000ef00000209400 */
[----:B---3--:R-:W3:Y:S02]  /*16df0*/  MUFU.RCP R2, R2 ;  /* 0x0000000200027308 */ /* 0x008ee40000001000 */
[----:B---3--:R-:W-:-:S06]  /*16e00*/  VIADD R2, R2, 0xffffffe ;  /* 0x0ffffffe02027836 */ /* 0x008fcc0000000000 */
[----:B------:R-:W3:Y:S02]  /*16e10*/  F2I.FTZ.U32.TRUNC.NTZ R3, R2 ;  /* 0x0000000200037305 */ /* 0x000ee4000021f000 */
[----:B---3--:R-:W-:-:S04]  /*16e20*/  IMAD.MOV R2, RZ, RZ, -R3 ;  /* 0x000000ffff027224 */ /* 0x008fc800078e0a03 */
        /* <DEDUP_REMOVED lines=8> */
[----:B0-2---:R-:W-:Y:S02]  /*16eb0*/  IMAD.MOV.U32 R6, RZ, RZ, R2 ;  /* 0x000000ffff067224 */ /* 0x005fe400078e0002 */
        /* <DEDUP_REMOVED lines=12> */
.L_x_16024:
[----:B------:R-:W-:Y:S05]  /*16f80*/  BSYNC B0 ;  /* 0x0000000000007941 */ /* 0x000fea0003800000 */
.L_x_16023:
        /* <DEDUP_REMOVED lines=19> */
[----:B-1----:R-:W1:Y:S01]  /*170c0*/  POPC R7, R4 ;  /* 0x0000000400077309 */ /* 0x002e620000000000 */
[----:B---3--:R-:W1:Y:S02]  /*170d0*/  SHFL.IDX PT, R0, R3, R0, 0x1f ;  /* 0x00001f0003007589 */ /* 0x008e6400000e0000 */
[----:B-1----:R-:W-:Y:S01]  /*170e0*/  IADD3 R24, R0, UR36, R7 ;  /* 0x0000002400187c10 */ /* 0x002fe2000fffe007 */
[----:B------:R-:W-:Y:S06]  /*170f0*/  BRA `(.L_x_16026) ;  /* 0x0000004000b47947 */ /* 0x000fec0003800000 */
.L_x_16025:
        /* <DEDUP_REMOVED lines=9> */
[----:B------:R-:W3:Y:S01]  /*17190*/  LDC.64 R2, c[0x4][R2] ;  /* 0x0100000002027b82 */ /* 0x000ee20000000a00 */
[----:B------:R-:W-:Y:S02]  /*171a0*/  IMAD.U32 R5, RZ, RZ, UR7 ;  /* 0x00000007ff057e24 */ /* 0x000fe4000f8e00ff */
[----:B0-2---:R-:W-:Y:S02]  /*171b0*/  IMAD.U32 R6, RZ, RZ, UR8 ;  /* 0x00000008ff067e24 */ /* 0x005fe4000f8e00ff */
[----:B-1----:R-:W-:-:S02]  /*171c0*/  IMAD.U32 R7, RZ, RZ, UR9 ;  /* 0x00000009ff077e24 */ /* 0x002fc4000f8e00ff */
[----:B------:R-:W-:Y:S02]  /*171d0*/  IMAD.U32 R10, RZ, RZ, UR4 ;  /* 0x00000004ff0a7e24 */ /* 0x000fe4000f8e00ff */
[----:B------:R-:W-:Y:S02]  /*171e0*/  IMAD.U32 R11, RZ, RZ, UR5 ;  /* 0x00000005ff0b7e24 */ /* 0x000fe4000f8e00ff */
[----:B------:R-:W-:Y:S02]  /*171f0*/  IMAD.MOV.U32 R8, RZ, RZ, 0x70 ;  /* 0x00000070ff087424 */ /* 0x000fe400078e00ff */
[----:B------:R-:W-:Y:S02]  /*17200*/  IMAD.MOV.U32 R12, RZ, RZ, 0x1 ;  /* 0x00000001ff0c7424 */ /* 0x000fe400078e00ff */
[----:B------:R-:W-:-:S07]  /*17210*/  IMAD.MOV.U32 R13, RZ, RZ, RZ ;  /* 0x000000ffff0d7224 */ /* 0x000fce00078e00ff */
[----:B------:R-:W-:-:S07]  /*17220*/  LEPC R20, `(.L_x_16028) ;  /* 0x000000001014794e */ /* 0x000fce0000000000 */
[----:B---3--:R-:W-:Y:S05]  /*17230*/  CALL.ABS.NOINC R2 ;  /* 0x0000000002007343 */ /* 0x008fea0003c00000 */
.L_x_16028:
[----:B------:R-:W-:Y:S05]  /*17240*/  BSYNC B6 ;  /* 0x0000000000067941 */ /* 0x000fea0003800000 */
.L_x_16027:
        /* <DEDUP_REMOVED lines=22> */
.L_x_16030:
[----:B------:R-:W-:Y:S05]  /*173b0*/  BSYNC B6 ;  /* 0x0000000000067941 */ /* 0x000fea0003800000 */
.L_x_16029:
        /* <DEDUP_REMOVED lines=13> */
[----:B-1----:R-:W-:-:S02]  /*17490*/  IMAD.U32 R7, RZ, RZ, UR9 ;  /* 0x00000009ff077e24 */ /* 0x002fc4000f8e00ff */
[----:B------:R-:W-:Y:S02]  /*174a0*/  IMAD.U32 R11, RZ, RZ, UR5 ;  /* 0x00000005ff0b7e24 */ /* 0x000fe4000f8e00ff */
[----:B------:R-:W-:Y:S02]  /*174b0*/  IMAD.MOV.U32 R8, RZ, RZ, 0x70 ;  /* 0x00000070ff087424 */ /* 0x000fe400078e00ff */
[----:B------:R-:W-:Y:S02]  /*174c0*/  IMAD.MOV.U32 R12, RZ, RZ, 0x1 ;  /* 0x00000001ff0c7424 */ /* 0x000fe400078e00ff */
[----:B------:R-:W-:-:S07]  /*174d0*/  IMAD.MOV.U32 R13, RZ, RZ, RZ ;  /* 0x000000ffff0d7224 */ /* 0x000fce00078e00ff */
[----:B------:R-:W-:-:S07]  /*174e0*/  LEPC R20, `(.L_x_16032) ;  /* 0x000000001014794e */ /* 0x000fce0000000000 */
[----:B--2---:R-:W-:Y:S05]  /*174f0*/  CALL.ABS.NOINC R2 ;  /* 0x0000000002007343 */ /* 0x004fea0003c00000 */
.L_x_16032:
[----:B------:R-:W-:Y:S05]  /*17500*/  BSYNC B6 ;  /* 0x0000000000067941 */ /* 0x000fea0003800000 */
.L_x_16031:
        /* <DEDUP_REMOVED lines=19> */
.L_x_16034:
[----:B------:R-:W-:Y:S05]  /*17640*/  BSYNC B6 ;  /* 0x0000000000067941 */ /* 0x000fea0003800000 */
.L_x_16033:
[----:B------:R-:W3:Y:S01]  /*17650*/  LDL.LU R0, [R1] ;  /* 0x0000000001007983 */ /* 0x000ee20000300800 */
[----:B------:R-:W-:Y:S01]  /*17660*/  ULDC.64 UR4, c[0x0][0x9f8] ;  /* 0x00027e0000047ab9 */ /* 0x000fe20000000a00 */
[----:B------:R-:W4:Y:S02]  /*17670*/  LDC R12, c[0x0][0x430] ;  /* 0x00010c00ff0c7b82 */ /* 0x000f240000000800 */
[----:B0-----:R-:W2:Y:S04]  /*17680*/  LDL R9, [R1+0x28] ;  /* 0x0000280001097983 */ /* 0x001ea80000100800 */
[----:B------:R0:W-:Y:S04]  /*17690*/  STL [R1+0xa4], R16 ;  /* 0x0000a41001007387 */ /* 0x0001e80000100800 */
[----:B------:R0:W4:Y:S01]  /*176a0*/  LDL R13, [R1+0x18] ;  /* 0x00001800010d7983 */ /* 0x0001220000100800 */
[----:B------:R-:W-:-:S03]  /*176b0*/  ISETP.NE.U32.AND P0, PT, RZ, UR4, PT ;  /* 0x00000004ff007c0c */ /* 0x000fc6000bf05070 */
[----:B------:R-:W2:Y:S01]  /*176c0*/  LDL R20, [R1+0x4c] ;  /* 0x00004c0001147983 */ /* 0x000ea20000100800 */
[----:B------:R-:W-:Y:S01]  /*176d0*/  ISETP.NE.AND.EX P0, PT, RZ, UR5, PT, P0 ;  /* 0x00000005ff007c0c */ /* 0x000fe2000bf05300 */
[----:B------:R-:W1:-:S12]  /*176e0*/  S2R R21, SR_TID.X ;  /* 0x0000000000157919 */ /* 0x000e580000002100 */
[----:B------:R-:W-:-:S04]  /*176f0*/  @P0 IADD3 R2, P1, R29, UR4, RZ ;  /* 0x000000041d020c10 */ /* 0x000fc8000ff3e0ff */
[----:B---3--:R-:W-:-:S05]  /*17700*/  @P0 IADD3.X R3, R0, UR5, RZ, P1, !PT ;  /* 0x0000000500030c10 */ /* 0x008fca0008ffe4ff */
[----:B----4-:R-:W3:Y:S01]  /*17710*/  @P0 LDG.E R13, desc[UR40][R2.64] ;  /* 0x00000028020d0981 */ /* 0x010ee2000c1e1900 */
[----:B-1----:R-:W-:Y:S01]  /*17720*/  LOP3.LUT R21, R21, 0x7f, RZ, 0xc0, !PT ;  /* 0x0000007f15157812 */ /* 0x002fe200078ec0ff */
[----:B------:R-:W-:Y:S01]  /*17730*/  IMAD.MOV.U32 R5, RZ, RZ, 0xa0 ;  /* 0x000000a0ff057424 */ /* 0x000fe200078e00ff */
[----:B------:R-:W1:Y:S02]  /*17740*/  S2R R0, SR_TID.X ;  /* 0x0000000000007919 */ /* 0x000e640000002100 */
[----:B------:R-:W-:Y:S01]  /*17750*/  SHF.R.U32.HI R21, RZ, 0x2, R21 ;  /* 0x00000002ff157819 */ /* 0x000fe20000011615 */
[----:B--2---:R-:W-:Y:S02]  /*17760*/  IMAD R5, R20, R5, -0xa0 ;  /* 0xffffff6014057424 */ /* 0x004fe400078e0205 */
[----:B-1----:R-:W-:-:S05]  /*17770*/  IMAD.SHL.U32 R0, R0, 0x20, RZ ;  /* 0x0000002000007824 */ /* 0x002fca00078e00ff */
[----:B------:R-:W-:Y:S02]  /*17780*/  LOP3.LUT R0, R21, 0x60, R0, 0xf8, !PT ;  /* 0x0000006015007812 */ /* 0x000fe400078ef800 */
[----:B------:R-:W1:Y:S03]  /*17790*/  S2R R21, SR_TID.X ;  /* 0x0000000000157919 */ /* 0x000e660000002100 */
[----:B------:R-:W-:-:S04]  /*177a0*/  IMAD.IADD R0, R0, 0x1, R5 ;  /* 0x0000000100007824 */ /* 0x000fc800078e0205 */
[C---:B------:R-:W-:Y:S01]  /*177b0*/  IMAD.IADD R8, R0.reuse, 0x1, R9 ;  /* 0x0000000100087824 */ /* 0x040fe200078e0209 */
[----:B------:R-:W-:Y:S02]  /*177c0*/  ISETP.GE.AND P1, PT, R0, R26, PT ;  /* 0x0000001a0000720c */ /* 0x000fe40003f26270 */
[C---:B-1----:R-:W-:Y:S01]  /*177d0*/  LOP3.LUT R4, R21.reuse, 0x7f, RZ, 0xc0, !PT ;  /* 0x0000007f15047812 */ /* 0x042fe200078ec0ff */
[----:B------:R-:W-:-:S03]  /*177e0*/  IMAD.SHL.U32 R15, R21, 0x20, RZ ;  /* 0x00000020150f7824 */ /* 0x000fc600078e00ff */
[----:B------:R-:W-:Y:S01]  /*177f0*/  SHF.R.U32.HI R6, RZ, 0x2, R4 ;  /* 0x00000002ff067819 */ /* 0x000fe20000011604 */
[----:B------:R-:W-:-:S03]  /*17800*/  IMAD.MOV.U32 R4, RZ, RZ, R8 ;  /* 0x000000ffff047224 */ /* 0x000fc600078e0008 */
[----:B------:R-:W-:-:S04]  /*17810*/  LOP3.LUT R15, R6, 0x60, R15, 0xf8, !PT ;  /* 0x00000060060f7812 */ /* 0x000fc800078ef80f */
[----:B------:R-:W-:-:S05]  /*17820*/  LOP3.LUT R15, R15, 0x80, RZ, 0xfc, !PT ;  /* 0x000000800f0f7812 */ /* 0x000fca00078efcff */
[----:B------:R-:W-:-:S04]  /*17830*/  IMAD.IADD R5, R15, 0x1, R5 ;  /* 0x000000010f057824 */ /* 0x000fc800078e0205 */
[----:B------:R-:W-:-:S04]  /*17840*/  IMAD.IADD R9, R5, 0x1, R9 ;  /* 0x0000000105097824 */ /* 0x000fc800078e0209 */
[----:B------:R-:W-:Y:S01]  /*17850*/  IMAD.MOV.U32 R0, RZ, RZ, R9 ;  /* 0x000000ffff007224 */ /* 0x000fe200078e0009 */
[----:B---3--:R-:W-:Y:S01]  /*17860*/  @P0 STL [R1+0x18], R13 ;  /* 0x0000180d01000387 */ /* 0x008fe20000100800 */
[----:B------:R-:W-:Y:S02]  /*17870*/  ISETP.NE.AND P0, PT, R12, 0x1, PT ;  /* 0x000000010c00780c */ /* 0x000fe40003f05270 */
[----:B0-----:R-:W-:Y:S01]  /*17880*/  SHF.R.S32.HI R16, RZ, 0x1f, R13 ;  /* 0x0000001fff107819 */ /* 0x001fe2000001140d */
[----:B------:R-:W2:Y:S10]  /*17890*/  LDL R14, [R1+0x74] ;  /* 0x00007400010e7983 */ /* 0x000eb40000100800 */
[----:B------:R-:W0:Y:S08]  /*178a0*/  @P0 LDC R2, c[0x0][0x434] ;  /* 0x00010d00ff020b82 */ /* 0x000e300000000800 */
[----:B------:R-:W1:Y:S08]  /*178b0*/  @P0 LDC R3, c[0x0][0x438] ;  /* 0x00010e00ff030b82 */ /* 0x000e700000000800 */
[----:B------:R-:W3:Y:S01]  /*178c0*/  @P0 LDC R6, c[0x0][0x434] ;  /* 0x00010d00ff060b82 */ /* 0x000ee20000000800 */
[----:B0-----:R-:W-:-:S07]  /*178d0*/  @P0 IMAD.HI.U32 R2, R8, R2, RZ ;  /* 0x0000000208020227 */ /* 0x001fce00078e00ff */
[----:B------:R-:W0:Y:S01]  /*178e0*/  @P0 LDC R7, c[0x0][0x438] ;  /* 0x00010e00ff070b82 */ /* 0x000e220000000800 */
[----:B-1----:R-:W-:-:S07]  /*178f0*/  @P0 SHF.R.U32.HI R4, RZ, R3, R2 ;  /* 0x00000003ff040219 */ /* 0x002fce0000011602 */
[----:B------:R-:W1:Y:S01]  /*17900*/  @!P1 LDC.64 R2, c[0x0][0x428] ;  /* 0x00010a00ff029b82 */ /* 0x000e620000000a00 */
[----:B---3--:R-:W-:-:S05]  /*17910*/  @P0 IMAD.HI.U32 R6, R9, R6, RZ ;  /* 0x0000000609060227 */ /* 0x008fca00078e00ff */
        /* <DEDUP_REMOVED lines=12> */
[--C-:B------:R-:W-:Y:S01]  /*179e0*/  @!P0 SHF.R.S32.HI R7, RZ, 0x1f, R0.reuse ;  /* 0x0000001fff078819 */ /* 0x100fe20000011400 */
[----:B------:R-:W-:Y:S01]  /*179f0*/  @!P0 IMAD.MOV.U32 R6, RZ, RZ, R0 ;  /* 0x000000ffff068224 */ /* 0x000fe200078e0000 */
[----:B------:R0:W-:Y:S01]  /*17a00*/  STL [R1+0x2c], R16 ;  /* 0x00002c1001007387 */ /* 0x0001e20000100800 */
[----:B------:R-:W-:Y:S01]  /*17a10*/  IMAD R8, R12, R2, R8 ;  /* 0x000000020c087224 */ /* 0x000fe200078e0208 */
[----:B------:R-:W1:Y:S01]  /*17a20*/  @!P0 LDC.64 R4, c[0x0][0x418] ;  /* 0x00010600ff048b82 */ /* 0x000e620000000a00 */
[----:B------:R-:W-:-:S04]  /*17a30*/  IMAD.MOV R2, RZ, RZ, -R0 ;  /* 0x000000ffff027224 */ /* 0x000fc800078e0a00 */
[----:B------:R-:W-:-:S03]  /*17a40*/  IMAD R9, R12, R2, R9 ;  /* 0x000000020c097224 */ /* 0x000fc600078e0209 */
[----:B------:R-:W3:Y:S02]  /*17a50*/  @!P0 LDC.64 R2, c[0x0][0x428] ;  /* 0x00010a00ff028b82 */ /* 0x000ee40000000a00 */
[----:B---3--:R-:W-:-:S04]  /*17a60*/  @!P0 IMAD.WIDE.U32 R6, R13, R2, R6 ;  /* 0x000000020d068225 */ /* 0x008fc800078e0006 */
[----:B------:R-:W-:Y:S02]  /*17a70*/  @!P0 IMAD R2, R16, R2, RZ ;  /* 0x0000000210028224 */ /* 0x000fe400078e02ff */
[----:B0-----:R0:W5:Y:S02]  /*17a80*/  LDL.LU R16, [R1+0xa4] ;  /* 0x0000a40001107983 */ /* 0x0011640000300800 */
[----:B------:R-:W-:Y:S01]  /*17a90*/  @!P0 IMAD R0, R13, R3, R2 ;  /* 0x000000030d008224 */ /* 0x000fe200078e0202 */
[----:B-1----:R-:W-:-:S03]  /*17aa0*/  @!P0 LEA R4, P2, R6, R4, 0x2 ;  /* 0x0000000406048211 */ /* 0x002fc600078410ff */
[----:B------:R-:W-:-:S05]  /*17ab0*/  @!P0 IMAD.IADD R0, R0, 0x1, R7 ;  /* 0x0000000100008824 */ /* 0x000fca00078e0207 */
[----:B------:R-:W-:Y:S02]  /*17ac0*/  @!P0 LEA.HI.X R5, R6, R5, R0, 0x2, P2 ;  /* 0x0000000506058211 */ /* 0x000fe400010f1400 */
[----:B------:R-:W1:Y:S01]  /*17ad0*/  LDC R0, c[0x0][0x2f4] ;  /* 0x0000bd00ff007b82 */ /* 0x000e620000000800 */
[----:B------:R-:W-:Y:S01]  /*17ae0*/  ISETP.GT.U32.AND P2, PT, R15, 0x9f, PT ;  /* 0x0000009f0f00780c */ /* 0x000fe20003f44070 */
[----:B------:R-:W-:Y:S01]  /*17af0*/  IMAD.SHL.U32 R13, R21, 0x10, RZ ;  /* 0x00000010150d7824 */ /* 0x000fe200078e00ff */
[----:B------:R-:W-:Y:S02]  /*17b00*/  CS2R R6, SRZ ;  /* 0x0000000000067805 */ /* 0x000fe4000001ff00 */
[----:B------:R-:W-:Y:S02]  /*17b10*/  LOP3.LUT R19, R19, 0xfffffffd, RZ, 0xc0, !PT ;  /* 0xfffffffd13137812 */ /* 0x000fe400078ec0ff */
[----:B------:R-:W-:Y:S02]  /*17b20*/  LOP3.LUT R13, R13, 0x30, RZ, 0xc0, !PT ;  /* 0x000000300d0d7812 */ /* 0x000fe400078ec0ff */
[----:B------:R0:W5:Y:S04]  /*17b30*/  @!P1 LDG.E R7, desc[UR40][R10.64] ;  /* 0x000000280a079981 */ /* 0x000168000c1e1900 */
[----:B------:R0:W5:Y:S01]  /*17b40*/  @!P0 LDG.E R6, desc[UR40][R4.64] ;  /* 0x0000002804068981 */ /* 0x000162000c1e1900 */
[----:B------:R-:W-:-:S04]  /*17b50*/  @P2 LOP3.LUT R19, R19, 0x2, RZ, 0xfc, !PT ;  /* 0x0000000213132812 */ /* 0x000fc800078efcff */
[----:B------:R-:W-:Y:S02]  /*17b60*/  LOP3.LUT R19, R19, 0xfffffffb, RZ, 0xc0, !PT ;  /* 0xfffffffb13137812 */ /* 0x000fe400078ec0ff */
[----:B-1----:R-:W-:Y:S02]  /*17b70*/  ISETP.GE.AND P1, PT, R13, R0, PT ;  /* 0x000000000d00720c */ /* 0x002fe40003f26270 */
[----:B------:R-:W-:Y:S01]  /*17b80*/  LOP3.LUT R19, R19, 0xfffffffe, RZ, 0xc0, !PT ;  /* 0xfffffffe13137812 */ /* 0x000fe200078ec0ff */
[----:B------:R-:W-:-:S10]  /*17b90*/  UMOV UR4, 0xffffffff ;  /* 0xffffffff00047882 */ /* 0x000fd40000000000 */
[----:B------:R-:W-:Y:S02]  /*17ba0*/  @P1 LOP3.LUT R19, R19, 0x1, RZ, 0xfc, !PT ;  /* 0x0000000113131812 */ /* 0x000fe400078efcff */
[----:B--2---:R-:W-:-:S13]  /*17bb0*/  ISETP.NE.AND P0, PT, R14, 0x3, PT ;  /* 0x000000030e00780c */ /* 0x004fda0003f05270 */
[----:B------:R-:W-:Y:S01]  /*17bc0*/  @P0 LOP3.LUT R19, R19, 0x4, RZ, 0xfc, !PT ;  /* 0x0000000413130812 */ /* 0x000fe200078efcff */
[----:B0-----:R-:W-:Y:S06]  /*17bd0*/  BRA.DIV UR4, `(.L_x_16035) ;  /* 0x0000005a04807947 */ /* 0x001fec000b800000 */
.L_x_16157:
[----:B------:R-:W-:Y:S01]  /*17be0*/  VIADD R5, R20, 0xffffffff ;  /* 0xffffffff14057836 */ /* 0x000fe20000000000 */
[----:B------:R-:W-:Y:S06]  /*17bf0*/  @!P0 BRA `(.L_x_16036) ;  /* 0x0000000000048947 */ /* 0x000fec0003800000 */
[----:B------:R-:W-:Y:S01]  /*17c00*/  BPT.TRAP 0x1 ;  /* 0x000000040000795c */ /* 0x000fe20000300000 */
.L_x_16036:
        /* <DEDUP_REMOVED lines=10> */
.L_x_16158:
[----:B------:R-:W-:Y:S05]  /*17cb0*/  BSYNC B0 ;  /* 0x0000000000007941 */ /* 0x000fea0003800000 */
.L_x_16037:
[----:B0-----:R-:W2:Y:S01]  /*17cc0*/  LDL R0, [R1+0x10] ;  /* 0x0000100001007983 */ /* 0x001ea20000100800 */
[----:B------:R-:W-:Y:S01]  /*17cd0*/  ULDC.64 UR4, c[0x0][0x328] ;  /* 0x0000ca0000047ab9 */ /* 0x000fe20000000a00 */
[----:B-----5:R-:W-:Y:S01]  /*17ce0*/  SHF.R.S32.HI R11, RZ, 0x1f, R7 ;  /* 0x0000001fff0b7819 */ /* 0x020fe20000011407 */
[----:B------:R-:W-:Y:S01]  /*17cf0*/  IMAD.WIDE.U32 R2, R8, UR4, RZ ;  /* 0x0000000408027c25 */ /* 0x000fe2000f8e00ff */
[----:B------:R-:W-:Y:S01]  /*17d00*/  ULDC.64 UR6, c[0x0][0x338] ;  /* 0x0000ce0000067ab9 */ /* 0x000fe20000000a00 */
[----:B------:R-:W0:Y:S02]  /*17d10*/  S2R R21, SR_TID.X ;  /* 0x0000000000157919 */ /* 0x000e240000002100 */
[----:B------:R-:W-:Y:S01]  /*17d20*/  IMAD R5, R5, -0xa0, R26 ;  /* 0xffffff6005057824 */ /* 0x000fe200078e021a */
[----:B------:R1:W-:Y:S01]  /*17d30*/  STL [R1+0x4], R11 ;  /* 0x0000040b01007387 */ /* 0x0003e20000100800 */
        /* <DEDUP_REMOVED lines=8> */
[----:B------:R-:W-:Y:S02]  /*17dc0*/  IMAD R0, R7, UR7, R0 ;  /* 0x0000000707007c24 */ /* 0x000fe4000f8e0200 */
[----:B------:R-:W-:-:S02]  /*17dd0*/  IMAD.MOV.U32 R12, RZ, RZ, R2 ;  /* 0x000000ffff0c7224 */ /* 0x000fc400078e0002 */
[----:B------:R-:W-:Y:S01]  /*17de0*/  IMAD.IADD R13, R3, 0x1, R0 ;  /* 0x00000001030d7824 */ /* 0x000fe200078e0200 */
[----:B------:R-:W-:-:S05]  /*17df0*/  SHF.R.S32.HI R0, RZ, 0x1f, R9 ;  /* 0x0000001fff007819 */ /* 0x000fca0000011409 */
[----:B------:R1:W-:Y:S04]  /*17e00*/  STL [R1+0x48], R0 ;  /* 0x0000480001007387 */ /* 0x0003e80000100800 */
[----:B------:R-:W2:Y:S04]  /*17e10*/  LDL R15, [R1+0x3c] ;  /* 0x00003c00010f7983 */ /* 0x000ea80000100800 */
[----:B------:R-:W2:Y:S01]  /*17e20*/  LDL R14, [R1+0xc] ;  /* 0x00000c00010e7983 */ /* 0x000ea20000100800 */
        /* <DEDUP_REMOVED lines=11> */
[----:B------:R-:W-:Y:S01]  /*17ee0*/  ULDC.64 UR6, c[0x0][0x318] ;  /* 0x0000c60000067ab9 */ /* 0x000fe20000000a00 */
[----:B------:R-:W-:-:S02]  /*17ef0*/  IMAD.MOV.U32 R10, RZ, RZ, R2 ;  /* 0x000000ffff0a7224 */ /* 0x000fc400078e0002 */
[----:B0-----:R-:W-:Y:S02]  /*17f00*/  IMAD.IADD R11, R3, 0x1, R0 ;  /* 0x00000001030b7824 */ /* 0x001fe400078e0200 */
[----:B------:R-:W-:-:S04]  /*17f10*/  IMAD.WIDE.U32 R2, R16, UR4, R12 ;  /* 0x0000000410027c25 */ /* 0x000fc8000f8e000c */
[----:B------:R-:W-:Y:S01]  /*17f20*/  IMAD R12, R16, UR5, RZ ;  /* 0x00000005100c7c24 */ /* 0x000fe2000f8e02ff */
[----:B------:R-:W-:Y:S01]  /*17f30*/  IADD3 R0, P1, R2, UR6, RZ ;  /* 0x0000000602007c10 */ /* 0x000fe2000ff3e0ff */
[----:B------:R-:W-:-:S03]  /*17f40*/  IMAD.WIDE.U32 R10, R16, UR4, R10 ;  /* 0x00000004100a7c25 */ /* 0x000fc6000f8e000a */
[----:B------:R-:W-:Y:S02]  /*17f50*/  IADD3.X R2, R3, UR7, R12, P1, !PT ;  /* 0x0000000703027c10 */ /* 0x000fe40008ffe40c */
[----:B------:R-:W-:-:S05]  /*17f60*/  IADD3 R3, P1, R10, UR6, RZ ;  /* 0x000000060a037c10 */ /* 0x000fca000ff3e0ff */
[----:B------:R0:W-:Y:S01]  /*17f70*/  STL [R1], R3 ;  /* 0x0000000301007387 */ /* 0x0001e20000100800 */
[----:B------:R-:W-:-:S04]  /*17f80*/  LOP3.LUT R21, R21, 0x7f, RZ, 0xc0, !PT ;  /* 0x0000007f15157812 */ /* 0x000fc800078ec0ff */
[----:B------:R-:W-:Y:S01]  /*17f90*/  SHF.R.U32.HI R21, RZ, 0x2, R21 ;  /* 0x00000002ff157819 */ /* 0x000fe20000011615 */
[----:B------:R-:W-:Y:S01]  /*17fa0*/  UMOV UR4, 0xffffffff ;  /* 0xffffffff00047882 */ /* 0x000fe20000000000 */
[----:B------:R-:W-:-:S03]  /*17fb0*/  IADD3.X R29, R12, UR7, R11, P1, !PT ;  /* 0x000000070c1d7c10 */ /* 0x000fc60008ffe40b */
[----:B------:R-:W-:-:S05]  /*17fc0*/  IMAD.IADD R5, R5, 0x1, -R21 ;  /* 0x0000000105057824 */ /* 0x000fca00078e0a15 */
[----:B------:R-:W-:Y:S01]  /*17fd0*/  ISETP.GE.AND P5, PT, R5, 0x1, PT ;  /* 0x000000010500780c */ /* 0x000fe20003fa6270 */
[----:B--2---:R-:W-:Y:S01]  /*17fe0*/  IMAD R26, R14, 0x2800, R15 ;  /* 0x000028000e1a7824 */ /* 0x004fe200078e020f */
[----:B0-----:R-:W-:Y:S11]  /*17ff0*/  BRA.DIV UR4, `(.L_x_16039) ;  /* 0x0000005604c47947 */ /* 0x001ff6000b800000 */
[----:B------:R-:W2:Y:S01]  /*18000*/  LDL.LU R14, [R1] ;  /* 0x00000000010e7983 */ /* 0x000ea20000300800 */
[----:B------:R-:W0:Y:S03]  /*18010*/  S2R R11, SR_TID.X ;  /* 0x00000000000b7919 */ /* 0x000e260000002100 */
[----:B------:R-:W1:Y:S04]  /*18020*/  SHFL.IDX PT, R3, R0, RZ, 0x1c1f ;  /* 0x001c1fff00037589 */ /* 0x000e6800000e0000 */
[----:B------:R-:W3:Y:S04]  /*18030*/  SHFL.IDX PT, R10, R2, RZ, 0x1c1f ;  /* 0x001c1fff020a7589 */ /* 0x000ee800000e0000 */
[----:B------:R-:W-:Y:S01]  /*18040*/  SHFL.IDX PT, R20, R2, 0x1, 0x1c1f ;  /* 0x003c1f0002147f89 */ /* 0x000fe200000e0000 */
[----:B0-----:R-:W-:-:S05]  /*18050*/  IMAD.SHL.U32 R15, R11, 0x10, RZ ;  /* 0x000000100b0f7824 */ /* 0x001fca00078e00ff */
[----:B------:R-:W-:-:S04]  /*18060*/  LOP3.LUT R15, R15, 0x30, RZ, 0xc0, !PT ;  /* 0x000000300f0f7812 */ /* 0x000fc800078ec0ff */
[----:B-1----:R-:W-:-:S04]  /*18070*/  IADD3 R12, P1, R15, R3, RZ ;  /* 0x000000030f0c7210 */ /* 0x002fc80007f3e0ff */
[----:B---3--:R-:W-:Y:S02]  /*18080*/  IADD3.X R13, RZ, R10, RZ, P1, !PT ;  /* 0x0000000aff0d7210 */ /* 0x008fe40000ffe4ff */
[----:B------:R-:W0:Y:S01]  /*18090*/  SHFL.IDX PT, R10, R0, 0x1, 0x1c1f ;  /* 0x003c1f00000a7f89 */ /* 0x000e2200000e0000 */
[----:B------:R-:W-:Y:S01]  /*180a0*/  ISETP.LT.OR P1, PT, R5, 0x1, P0 ;  /* 0x000000010500780c */ /* 0x000fe20000721670 */
[----:B------:R-:W-:-:S12]  /*180b0*/  IMAD.IADD R3, R17, 0x1, R26 ;  /* 0x0000000111037824 */ /* 0x000fd800078e021a */
[----:B------:R-:W-:Y:S01]  /*180c0*/  LDGSTS.E.BYPASS.LTC128B.128 [R3+0x6000], desc[UR40][R12.64], !P1 ;  /* 0x060000000c037fae */ /* 0x000fe2000c901d68 */
[----:B0-----:R-:W-:-:S05]  /*180d0*/  IADD3 R10, P1, R15, R10, RZ ;  /* 0x0000000a0f0a7210 */ /* 0x001fca0007f3e0ff */
[----:B------:R-:W-:Y:S01]  /*180e0*/  IMAD.X R11, RZ, RZ, R20, P1 ;  /* 0x000000ffff0b7224 */ /* 0x000fe200008e0614 */
        /* <DEDUP_REMOVED lines=8> */
[----:B------:R-:W-:-:S13]  /*18170*/  ISETP.LT.OR P1, PT, R5, 0x41, P0 ;  /* 0x000000410500780c */ /* 0x000fda0000721670 */
[----:B------:R1:W-:Y:S02]  /*18180*/  LDGSTS.E.BYPASS.LTC128B.128 [R3+0x7000], desc[UR40][R10.64], !P1 ;  /* 0x070000000a037fae */ /* 0x0003e4000c901d68 */
[----:B-1----:R-:W-:-:S05]  /*18190*/  IADD3 R10, P1, R15, R0, RZ ;  /* 0x000000000f0a7210 */ /* 0x002fca0007f3e0ff */
[----:B---3--:R-:W-:Y:S01]  /*181a0*/  IMAD.X R11, RZ, RZ, R2, P1 ;  /* 0x000000ffff0b7224 */ /* 0x008fe200008e0602 */
[C---:B------:R-:W-:Y:S01]  /*181b0*/  ISETP.LT.OR P1, PT, R5.reuse, 0x61, P0 ;  /* 0x000000610500780c */ /* 0x040fe20000721670 */
[----:B------:R0:W1:Y:S01]  /*181c0*/  SHFL.IDX PT, R0, R29, RZ, 0x1c1f ;  /* 0x001c1fff1d007589 */ /* 0x00006200000e0000 */
[----:B------:R-:W-:-:S11]  /*181d0*/  ISETP.GE.AND P3, PT, R5, 0x81, PT ;  /* 0x000000810500780c */ /* 0x000fd60003f66270 */
[----:B------:R2:W-:Y:S01]  /*181e0*/  LDGSTS.E.BYPASS.LTC128B.128 [R3+0x7800], desc[UR40][R10.64], !P1 ;  /* 0x078000000a037fae */ /* 0x0005e2000c901d68 */
[----:B------:R-:W-:Y:S02]  /*181f0*/  LOP3.LUT R19, R19, 0xfffffff7, RZ, 0xc0, !PT ;  /* 0xfffffff713137812 */ /* 0x000fe400078ec0ff */
[C---:B------:R-:W-:Y:S02]  /*18200*/  ISETP.GE.AND P4, PT, R5.reuse, 0x21, PT ;  /* 0x000000210500780c */ /* 0x040fe40003f86270 */
[C---:B------:R-:W-:Y:S02]  /*18210*/  ISETP.GE.AND P1, PT, R5.reuse, 0x41, PT ;  /* 0x000000410500780c */ /* 0x040fe40003f26270 */
[----:B------:R-:W-:Y:S02]  /*18220*/  ISETP.GE.AND P2, PT, R5, 0x61, PT ;  /* 0x000000610500780c */ /* 0x000fe40003f46270 */
[----:B------:R-:W-:Y:S01]  /*18230*/  @P3 LOP3.LUT R19, R19, 0x8, RZ, 0xfc, !PT ;  /* 0x0000000813133812 */ /* 0x000fe200078efcff */
[----:B-12---:R0:W2:Y:S10]  /*18240*/  SHFL.IDX PT, R10, R14, RZ, 0x1c1f ;  /* 0x001c1fff0e0a7589 */ /* 0x0060b400000e0000 */
.L_x_16170:
        /* <DEDUP_REMOVED lines=12> */
.L_x_16040:
        /* <DEDUP_REMOVED lines=11> */
.L_x_16041:
[----:B------:R2:W-:Y:S01]  /*183c0*/  SYNCS.ARRIVE.TRANS64.A1T0 RZ, [R4+URZ+0x13270], RZ ;  /* 0x013270ff04ff79a7 */ /* 0x0005e2000810003f */
[----:B------:R-:W-:Y:S05]  /*183d0*/  @!P6 BRA `(.L_x_16042) ;  /* 0x000000000004e947 */ /* 0x000fea0003800000 */
[----:B------:R-:W-:Y:S01]  /*183e0*/  BPT.TRAP 0x1 ;  /* 0x000000040000795c */ /* 0x000fe20000300000 */
.L_x_16042:
[----:B------:R-:W3:Y:S01]  /*183f0*/  LDL R0, [R1+0x44] ;  /* 0x0000440001007983 */ /* 0x000ee20000100800 */
[----:B------:R-:W-:Y:S01]  /*18400*/  BSSY B0, `(.L_x_16043) ;  /* 0x0000003000007945 */ /* 0x000fe20003800000 */
[----:B---3--:R-:W3:Y:S03]  /*18410*/  SYNCS.PHASECHK.TRANS64.TRYWAIT P0, [R4+URZ+0x13240], R0 ;  /* 0x01324000040075a7 */ /* 0x008ee6000800017f */
[----:B---3--:R-:W-:Y:S05]  /*18420*/  @!P0 BRA `(.L_x_16044) ;  /* 0x0000005800548947 */ /* 0x008fea0003800000 */
.L_x_16171:
[----:B------:R-:W-:Y:S05]  /*18430*/  BSYNC B0 ;  /* 0x0000000000007941 */ /* 0x000fea0003800000 */
.L_x_16043:
[----:B---3--:R-:W3:Y:S01]  /*18440*/  LDL.LU R0, [R1+0x4] ;  /* 0x0000040001007983 */ /* 0x008ee20000300800 */
        /* <DEDUP_REMOVED lines=64> */
.L_x_16183:
        /* <DEDUP_REMOVED lines=14> */
.L_x_16047:
[----:B------:R-:W-:Y:S05]  /*18930*/  BSYNC B0 ;  /* 0x0000000000007941 */ /* 0x000fea0003800000 */
.L_x_16046:
[----:B------:R-:W-:Y:S01]  /*18940*/  NOP ;  /* 0x0000000000007918 */ /* 0x000fe20000000000 */
[----:B------:R-:W-:-:S13]  /*18950*/  PLOP3.LUT P0, PT, PT, PT, PT, 0x80, 0x0 ;  /* 0x000000000000781c */ /* 0x000fda0003f0f070 */
.L_x_16048:
        /* <DEDUP_REMOVED lines=11> */
.L_x_16049:
[----:B------:R2:W5:Y:S01]  /*18a10*/  LDL.LU R5, [R1+0x50] ;  /* 0x0000500001057983 */ /* 0x0005620000300800 */
[----:B------:R2:W-:Y:S03]  /*18a20*/  SYNCS.ARRIVE.TRANS64.A1T0 RZ, [R4+URZ+0x13230], RZ ;  /* 0x013230ff04ff79a7 */ /* 0x0005e6000810003f */
[----:B----4-:R2:W5:Y:S02]  /*18a30*/  LDL.LU R3, [R1+0x5c] ;  /* 0x00005c0001037983 */ /* 0x0105640000300800 */
        /* <DEDUP_REMOVED lines=11> */
[----:B0-----:R-:W-:-:S03]  /*18af0*/  SEL R29, R3, RZ, !P0 ;  /* 0x000000ff031d7207 */ /* 0x001fc60004000000 */
[----:B------:R-:W-:-:S04]  /*18b00*/  IMAD R2, R2, UR4, RZ ;  /* 0x0000000402027c24 */ /* 0x000fc8000f8e02ff */
[C---:B------:R-:W-:Y:S02]  /*18b10*/  IMAD R26, R5.reuse, UR5, R2 ;  /* 0x00000005051a7c24 */ /* 0x040fe4000f8e0202 */
[----:B--2---:R-:W-:-:S04]  /*18b20*/  IMAD.WIDE.U32 R4, R5, UR4, RZ ;  /* 0x0000000405047c25 */ /* 0x004fc8000f8e00ff */
[----:B------:R-:W-:Y:S01]  /*18b30*/  IMAD.IADD R26, R5, 0x1, R26 ;  /* 0x00000001051a7824 */ /* 0x000fe200078e021a */
[----:B------:R0:W-:Y:S01]  /*18b40*/  STL.64 [R1], R4 ;  /* 0x0000000401007387 */ /* 0x0001e20000100a00 */
        /* <DEDUP_REMOVED lines=17> */
.L_x_16051:
[----:B------:R-:W-:Y:S05]  /*18c60*/  BSYNC B6 ;  /* 0x0000000000067941 */ /* 0x000fea0003800000 */
.L_x_16050:
        /* <DEDUP_REMOVED lines=26> */
[----:B---3--:R-:W-:-:S04]  /*18e10*/  IMAD R6, R25, 0xc0, R20 ;  /* 0x000000c019067824 */ /* 0x008fc800078e0214 */
[----:B-1----:R-:W-:-:S04]  /*18e20*/  @P1 IMAD.HI.U32 R0, R6, R0, RZ ;  /* 0x0000000006001227 */ /* 0x002fc800078e00ff */
[----:B------:R-:W-:Y:S01]  /*18e30*/  IMAD.MOV.U32 R4, RZ, RZ, R6 ;  /* 0x000000ffff047224 */ /* 0x000fe200078e0006 */
[----:B0-----:R-:W-:-:S04]  /*18e40*/  @P1 SHF.R.U32.HI R4, RZ, R5, R0 ;  /* 0x00000005ff041219 */ /* 0x001fc80000011600 */
[----:B------:R-:W-:-:S05]  /*18e50*/  SHF.R.S32.HI R0, RZ, 0x1f, R4 ;  /* 0x0000001fff007819 */ /* 0x000fca0000011404 */
[----:B------:R-:W-:-:S04]  /*18e60*/  IMAD R0, R0, UR4, RZ ;  /* 0x0000000400007c24 */ /* 0x000fc8000f8e02ff */
[C---:B------:R-:W-:Y:S02]  /*18e70*/  IMAD R7, R4.reuse, UR5, R0 ;  /* 0x0000000504077c24 */ /* 0x040fe4000f8e0200 */
[----:B------:R-:W-:Y:S02]  /*18e80*/  IMAD.MOV R0, RZ, RZ, -R4 ;  /* 0x000000ffff007224 */ /* 0x000fe400078e0a04 */
[----:B------:R-:W-:-:S04]  /*18e90*/  IMAD.WIDE.U32 R4, R4, UR4, R2 ;  /* 0x0000000404047c25 */ /* 0x000fc8000f8e0002 */
[----:B------:R-:W-:Y:S01]  /*18ea0*/  IMAD R0, R9, R0, R6 ;  /* 0x0000000009007224 */ /* 0x000fe200078e0206 */
[----:B------:R-:W-:-:S04]  /*18eb0*/  IADD3 R5, R5, R7, RZ ;  /* 0x0000000705057210 */ /* 0x000fc80007ffe0ff */
        /* <DEDUP_REMOVED lines=80> */
.L_x_16196:
        /* <DEDUP_REMOVED lines=10> */
.L_x_16053:
        /* <DEDUP_REMOVED lines=18> */
.L_x_16197:
[----:B------:R-:W-:Y:S05]  /*19580*/  BSYNC B0 ;  /* 0x0000000000007941 */ /* 0x000fea0003800000 */
.L_x_16054:
        /* <DEDUP_REMOVED lines=8> */
.L_x_16076:
        /* <DEDUP_REMOVED lines=74> */
.L_x_16057:
[----:B------:R-:W-:Y:S01]  /*19ab0*/  IMAD R6, R3, 0x8, R17 ;  /* 0x0000000803067824 */ /* 0x000fe200078e0211 */
[----:B0-----:R-:W-:Y:S01]  /*19ac0*/  SHF.L.U32 R2, R2, 0x1f, RZ ;  /* 0x0000001f02027819 */ /* 0x001fe200000006ff */
[----:B------:R-:W-:Y:S01]  /*19ad0*/  BSSY B0, `(.L_x_16058) ;  /* 0x0000005000007945 */ /* 0x000fe20003800000 */
[----:B------:R-:W-:Y:S02]  /*19ae0*/  SHF.R.S32.HI R26, RZ, 0x1f, R7 ;  /* 0x0000001fff1a7819 */ /* 0x000fe40000011407 */
[----:B------:R-:W0:Y:S01]  /*19af0*/  SYNCS.PHASECHK.TRANS64.TRYWAIT P0, [R6+URZ+0x13280], R2 ;  /* 0x01328002060075a7 */ /* 0x000e22000800017f */
[----:B------:R1:W-:Y:S02]  /*19b00*/  STL [R1+0x8], R2 ;  /* 0x0000080201007387 */ /* 0x0003e40000100800 */
[----:B01----:R-:W-:Y:S05]  /*19b10*/  @!P0 BRA `(.L_x_16059) ;  /* 0x0000005000208947 */ /* 0x003fea0003800000 */
.L_x_16198:
[----:B------:R-:W-:Y:S05]  /*19b20*/  BSYNC B0 ;  /* 0x0000000000007941 */ /* 0x000fea0003800000 */
.L_x_16058:
        /* <DEDUP_REMOVED lines=18> */
[----:B------:R-:W-:Y:S01]  /*19c50*/  IMAD.IADD R5, R3, 0x1, R4 ;  /* 0x0000000103057824 */ /* 0x000fe200078e0204 */
[----:B------:R-:W-:Y:S01]  /*19c60*/  MOV R4, R2 ;  /* 0x0000000200047202 */ /* 0x000fe20000000f00 */
        /* <DEDUP_REMOVED lines=48> */
.L_x_16210:
        /* <DEDUP_REMOVED lines=11> */
.L_x_16061:
        /* <DEDUP_REMOVED lines=11> */
.L_x_16062:
[----:B------:R1:W-:Y:S01]  /*1a0d0*/  SYNCS.ARRIVE.TRANS64.A1T0 RZ, [R6+URZ+0x13270], RZ ;  /* 0x013270ff06ff79a7 */ /* 0x0003e2000810003f */
[----:B------:R-:W-:Y:S05]  /*1a0e0*/  @!P3 BRA `(.L_x_16063) ;  /* 0x000000000004b947 */ /* 0x000fea0003800000 */
[----:B------:R-:W-:Y:S01]  /*1a0f0*/  BPT.TRAP 0x1 ;  /* 0x000000040000795c */ /* 0x000fe20000300000 */
.L_x_16063:
[----:B------:R-:W2:Y:S01]  /*1a100*/  LDL R2, [R1+0x8] ;  /* 0x0000080001027983 */ /* 0x000ea20000100800 */
[----:B------:R-:W-:Y:S01]  /*1a110*/  BSSY B0, `(.L_x_16064) ;  /* 0x0000003000007945 */ /* 0x000fe20003800000 */
[----:B--2---:R-:W2:Y:S03]  /*1a120*/  SYNCS.PHASECHK.TRANS64.TRYWAIT P0, [R6+URZ+0x13240], R2 ;  /* 0x01324002060075a7 */ /* 0x004ea6000800017f */
[----:B--2---:R-:W-:Y:S05]  /*1a130*/  @!P0 BRA `(.L_x_16065) ;  /* 0x00000050004c8947 */ /* 0x004fea0003800000 */
.L_x_16211:
[----:B------:R-:W-:Y:S05]  /*1a140*/  BSYNC B0 ;  /* 0x0000000000007941 */ /* 0x000fea0003800000 */
.L_x_16064:
        /* <DEDUP_REMOVED lines=59> */
.L_x_16223:
        /* <DEDUP_REMOVED lines=8> */
.L_x_16067:
        /* <DEDUP_REMOVED lines=11> */
.L_x_16068:
[----:B------:R-:W4:Y:S01]  /*1a630*/  LDL R0, [R1+0x58] ;  /* 0x0000580001007983 */ /* 0x000f220000100800 */
[----:B------:R0:W-:Y:S01]  /*1a640*/  SYNCS.ARRIVE.TRANS64.A1T0 RZ, [R6+URZ+0x13230], RZ ;  /* 0x013230ff06ff79a7 */ /* 0x0001e2000810003f */
[----:B----4-:R-:W-:-:S13]  /*1a650*/  ISETP.NE.AND P0, PT, R0, 0x3, PT ;  /* 0x000000030000780c */ /* 0x010fda0003f05270 */
[----:B0-----:R-:W-:Y:S05]  /*1a660*/  @!P0 BRA `(.L_x_16069) ;  /* 0x0000000000048947 */ /* 0x001fea0003800000 */
[----:B------:R-:W-:Y:S01]  /*1a670*/  BPT.TRAP 0x1 ;  /* 0x000000040000795c */ /* 0x000fe20000300000 */
.L_x_16069:
[----:B------:R-:W-:Y:S01]  /*1a680*/  LOP3.LUT R0, R25, 0x1, RZ, 0x3c, !PT ;  /* 0x0000000119007812 */ /* 0x000fe200078e3cff */
[----:B---3--:R-:W-:Y:S01]  /*1a690*/  IMAD R2, R21, 0x8, R17 ;  /* 0x0000000815027824 */ /* 0x008fe200078e0211 */
[----:B------:R-:W-:Y:S02]  /*1a6a0*/  BSSY B0, `(.L_x_16070) ;  /* 0x0000004000007945 */ /* 0x000fe40003800000 */
[----:B------:R-:W-:-:S04]  /*1a6b0*/  SHF.L.U32 R0, R0, 0x1f, RZ ;  /* 0x0000001f00007819 */ /* 0x000fc800000006ff */
[----:B------:R-:W0:Y:S02]  /*1a6c0*/  SYNCS.PHASECHK.TRANS64.TRYWAIT P2, [R2+URZ+0x13270], R0 ;  /* 0x01327000020075a7 */ /* 0x000e24000804017f */
[----:B0-----:R-:W-:Y:S05]  /*1a6d0*/  @!P2 BRA `(.L_x_16071) ;  /* 0x000000500058a947 */ /* 0x001fea0003800000 */
.L_x_16224:
[----:B------:R-:W-:Y:S05]  /*1a6e0*/  BSYNC B0 ;  /* 0x0000000000007941 */ /* 0x000fea0003800000 */
.L_x_16070:
[----:B------:R-:W3:Y:S02]  /*1a6f0*/  LDL R3, [R1+0x74] ;  /* 0x0000740001037983 */ /* 0x000ee40000100800 */
[----:B---3--:R-:W-:-:S13]  /*1a700*/  ISETP.NE.AND P2, PT, R3, 0x3, PT ;  /* 0x000000030300780c */ /* 0x008fda0003f45270 */
[----:B------:R-:W-:Y:S05]  /*1a710*/  @!P2 BRA `(.L_x_16072) ;  /* 0x000000000004a947 */ /* 0x000fea0003800000 */
[----:B------:R-:W-:Y:S01]  /*1a720*/  BPT.TRAP 0x1 ;  /* 0x000000040000795c */ /* 0x000fe20000300000 */
.L_x_16072:
[----:B------:R-:W-:Y:S01]  /*1a730*/  SHF.L.U32 R3, R25, 0x1f, RZ ;  /* 0x0000001f19037819 */ /* 0x000fe200000006ff */
[----:B0-----:R-:W-:-:S03]  /*1a740*/  IMAD R0, R21, 0x2800, RZ ;  /* 0x0000280015007824 */ /* 0x001fc600078e02ff */
[----:B------:R-:W0:Y:S02]  /*1a750*/  SYNCS.PHASECHK.TRANS64.TRYWAIT P2, [R2+URZ+0x13260], R3 ;  /* 0x01326003020075a7 */ /* 0x000e24000804017f */
[----:B0-----:R-:W-:Y:S05]  /*1a760*/  @!P2 BRA `(.L_x_16073) ;  /* 0x000000500048a947 */ /* 0x001fea0003800000 */
.L_x_16225:
        /* <DEDUP_REMOVED lines=65> */
.L_x_16074:
[----:B-1----:R1:W-:Y:S01]  /*1ab80*/  SYNCS.ARRIVE.TRANS64.A1T0 RZ, [R2+URZ+0x13250], RZ ;  /* 0x013250ff02ff79a7 */ /* 0x0023e2000810003f */
[----:B------:R-:W-:Y:S06]  /*1ab90*/  BAR.SYNC.DEFER_BLOCKING 0x2, 0x80 ;  /* 0x0082000000007b1d */ /* 0x000fec0000010000 */
[----:B------:R-:W-:Y:S05]  /*1aba0*/  @!P0 BRA `(.L_x_16075) ;  /* 0x0000000000048947 */ /* 0x000fea0003800000 */
[----:B------:R-:W-:Y:S01]  /*1abb0*/  BPT.TRAP 0x1 ;  /* 0x000000040000795c */ /* 0x000fe20000300000 */
.L_x_16075:
[----:B0-----:R-:W2:Y:S01]  /*1abc0*/  LDL R0, [R1+0x34] ;  /* 0x0000340001007983 */ /* 0x001ea20000100800 */
[----:B-1----:R-:W-:-:S03]  /*1abd0*/  VIADD R2, R2, 0x13280 ;  /* 0x0001328002027836 */ /* 0x002fc60000000000 */
[----:B------:R3:W5:Y:S04]  /*1abe0*/  LDL R21, [R1+0xc] ;  /* 0x00000c0001157983 */ /* 0x0007680000100800 */
[----:B------:R3:W5:Y:S01]  /*1abf0*/  LDL R25, [R1+0x1c] ;  /* 0x00001c0001197983 */ /* 0x0007620000100800 */
[----:B--2---:R-:W-:-:S04]  /*1ac00*/  PRMT R2, R0, 0x654, R2 ;  /* 0x0000065400027816 */ /* 0x004fc80000000002 */
[----:B------:R3:W-:Y:S01]  /*1ac10*/  SYNCS.ARRIVE.TRANS64.RED.A1T0 RZ, [R2+URZ], RZ ;  /* 0x000000ff02ff79a7 */ /* 0x0007e2000810043f */
[----:B------:R-:W-:Y:S05]  /*1ac20*/  @P1 BRA `(.L_x_16076) ;  /* 0xffffffe800781947 */ /* 0x000fea000383ffff */
.L_x_16056:
        /* <DEDUP_REMOVED lines=19> */
.L_x_16078:
[----:B------:R-:W-:Y:S05]  /*1ad60*/  BSYNC B0 ;  /* 0x0000000000007941 */ /* 0x000fea0003800000 */
.L_x_16077:
[----:B------:R-:W-:Y:S05]  /*1ad70*/  @!P0 BRA `(.L_x_16079) ;  /* 0x0000000000048947 */ /* 0x000fea0003800000 */
[----:B------:R-:W-:Y:S01]  /*1ad80*/  BPT.TRAP 0x1 ;  /* 0x000000040000795c */ /* 0x000fe20000300000 */
.L_x_16079:
        /* <DEDUP_REMOVED lines=8> */
.L_x_16226:
[----:B------:R-:W-:Y:S05]  /*1ae10*/  BSYNC B0 ;  /* 0x0000000000007941 */ /* 0x000fea0003800000 */
.L_x_16080:
[----:B------:R-:W2:Y:S02]  /*1ae20*/  LDL R2, [R1+0x74] ;  /* 0x0000740001027983 */ /* 0x000ea40000100800 */
[----:B--2---:R-:W-:-:S13]  /*1ae30*/  ISETP.NE.AND P1, PT, R2, 0x3, PT ;  /* 0x000000030200780c */ /* 0x004fda0003f25270 */
[----:B------:R-:W-:Y:S05]  /*1ae40*/  @!P1 BRA `(.L_x_16082) ;  /* 0x0000000000049947 */ /* 0x000fea0003800000 */
[----:B------:R-:W-:Y:S01]  /*1ae50*/  BPT.TRAP 0x1 ;  /* 0x000000040000795c */ /* 0x000fe20000300000 */
.L_x_16082:
[----:B------:R-:W1:Y:S02]  /*1ae60*/  LDL R2, [R1+0x1c] ;  /* 0x00001c0001027983 */ /* 0x000e640000100800 */
[----:B-1----:R-:W-:-:S04]  /*1ae70*/  SHF.L.U32 R3, R2, 0x1f, RZ ;  /* 0x0000001f02037819 */ /* 0x002fc800000006ff */
[----:B------:R-:W1:Y:S02]  /*1ae80*/  SYNCS.PHASECHK.TRANS64.TRYWAIT P1, [R0+URZ+0x13260], R3 ;  /* 0x01326003000075a7 */ /* 0x000e64000802017f */
[----:B-1----:R-:W-:Y:S05]  /*1ae90*/  @!P1 BRA `(.L_x_16083) ;  /* 0x0000004800a49947 */ /* 0x002fea0003800000 */
.L_x_16227:
[----:B------:R-:W2:Y:S04]  /*1aea0*/  LDL R12, [R1+0xc] ;  /* 0x00000c00010c7983 */ /* 0x000ea80000100800 */
[----:B------:R-:W3:Y:S01]  /*1aeb0*/  LDL R13, [R1+0x74] ;  /* 0x00007400010d7983 */ /* 0x000ee20000100800 */
[----:B------:R-:W-:Y:S05]  /*1aec0*/  WARPSYNC.ALL ;  /* 0x0000000000007948 */ /* 0x000fea0003800000 */
[----:B--2---:R-:W-:-:S05]  /*1aed0*/  IMAD R2, R12, 0x2800, RZ ;  /* 0x000028000c027824 */ /* 0x004fca00078e02ff */
[----:B------:R-:W-:-:S04]  /*1aee0*/  LOP3.LUT R4, R2, R28, RZ, 0xfc, !PT ;  /* 0x0000001c02047212 */ /* 0x000fc800078efcff */
[----:B------:R-:W-:-:S06]  /*1aef0*/  IADD3 R5, R17, R4, RZ ;  /* 0x0000000411057210 */ /* 0x000fcc0007ffe0ff */
        /* <DEDUP_REMOVED lines=61> */
.L_x_16084:
[----:B-1----:R1:W-:Y:S01]  /*1b2d0*/  SYNCS.ARRIVE.TRANS64.A1T0 RZ, [R0+URZ+0x13250], RZ ;  /* 0x013250ff00ff79a7 */ /* 0x0023e2000810003f */
[----:B------:R-:W-:Y:S06]  /*1b2e0*/  BAR.SYNC.DEFER_BLOCKING 0x2, 0x80 ;  /* 0x0082000000007b1d */ /* 0x000fec0000010000 */
[----:B------:R-:W-:Y:S05]  /*1b2f0*/  @!P0 BRA `(.L_x_16085) ;  /* 0x0000000000048947 */ /* 0x000fea0003800000 */
[----:B------:R-:W-:Y:S01]  /*1b300*/  BPT.TRAP 0x1 ;  /* 0x000000040000795c */ /* 0x000fe20000300000 */
.L_x_16085:
        /* <DEDUP_REMOVED lines=12> */
.L_x_16026:
        /* <DEDUP_REMOVED lines=9> */
[----:B-----5:R1:W3:Y:S01]  /*1b460*/  LDS.128 R24, [R17+0x132d0] ;  /* 0x0132d00011187984 */ /* 0x0202e20000000c00 */
[----:B------:R-:W-:Y:S06]  /*1b470*/  BAR.ARV 0x4, 0x200 ;  /* 0x0108000000007b1d */ /* 0x000fec0000002000 */
[----:B------:R-:W-:Y:S05]  /*1b480*/  BRA `(.L_x_16087) ;  /* 0x0000000c00e47947 */ /* 0x000fea0003800000 */
.L_x_16086:
        /* <DEDUP_REMOVED lines=11> */
[----:B------:R1:W3:Y:S02]  /*1b540*/  @!P1 LDG.E R7, desc[UR40][R2.64] ;  /* 0x0000002802079981 */ /* 0x0002e4000c1e1900 */
[----:B-1----:R-:W-:-:S06]  /*1b550*/  @!P1 IMAD.WIDE R2, R0, 0x4, R4 ;  /* 0x0000000400029825 */ /* 0x002fcc00078e0204 */
[----:B------:R-:W4:Y:S01]  /*1b560*/  @!P1 LDG.E R2, desc[UR40][R2.64] ;  /* 0x0000002802029981 */ /* 0x000f22000c1e1900 */
[----:B-----5:R-:W-:Y:S01]  /*1b570*/  IMAD.MOV.U32 R25, RZ, RZ, RZ ;  /* 0x000000ffff197224 */ /* 0x020fe200078e00ff */
[C---:B------:R-:W-:Y:S01]  /*1b580*/  ISETP.GE.U32.AND P2, PT, R9.reuse, 0x2, PT ;  /* 0x000000020900780c */ /* 0x040fe20003f46070 */
[----:B------:R-:W-:Y:S01]  /*1b590*/  IMAD.MOV.U32 R5, RZ, RZ, RZ ;  /* 0x000000ffff057224 */ /* 0x000fe200078e00ff */
[C---:B------:R-:W-:Y:S01]  /*1b5a0*/  ISETP.GE.U32.AND P3, PT, R9.reuse, 0x4, PT ;  /* 0x000000040900780c */ /* 0x040fe20003f66070 */
[----:B------:R-:W-:Y:S01]  /*1b5b0*/  SHFL.IDX PT, R0, R24, RZ, 0x1f ;  /* 0x00001fff18007589 */ /* 0x000fe200000e0000 */
[C---:B------:R-:W-:Y:S02]  /*1b5c0*/  ISETP.GE.U32.AND P4, PT, R9.reuse, 0x8, PT ;  /* 0x000000080900780c */ /* 0x040fe40003f86070 */
[----:B------:R-:W-:Y:S01]  /*1b5d0*/  ISETP.GE.U32.AND P5, PT, R9, 0x10, PT ;  /* 0x000000100900780c */ /* 0x000fe20003fa6070 */
[----:B--2---:R0:W-:Y:S02]  /*1b5e0*/  SHFL.IDX PT, R6, R24, 0x1, 0x1f ;  /* 0x00201f0018067f89 */ /* 0x0041e400000e0000 */
[----:B0-----:R-:W-:-:S02]  /*1b5f0*/  IMAD.MOV.U32 R24, RZ, RZ, RZ ;  /* 0x000000ffff187224 */ /* 0x001fc400078e00ff */
[----:B---3--:R-:W-:Y:S02]  /*1b600*/  @!P1 IMAD.MOV.U32 R25, RZ, RZ, R7 ;  /* 0x000000ffff199224 */ /* 0x008fe400078e0007 */
        /* <DEDUP_REMOVED lines=19> */
.L_x_16237:
[----:B------:R-:W-:Y:S02]  /*1b740*/  ULDC UR4, c[0x0][0xc38] ;  /* 0x00030e0000047ab9 */ /* 0x000fe40000000800 */
[----:B------:R-:W-:-:S04]  /*1b750*/  IMAD.U32 R7, RZ, RZ, UR4 ;  /* 0x00000004ff077e24 */ /* 0x000fc8000f8e00ff */
[----:B-1----:R-:W-:-:S04]  /*1b760*/  IMAD R3, R3, R7, RZ ;  /* 0x0000000703037224 */ /* 0x002fc800078e02ff */
[----:B------:R-:W-:-:S05]  /*1b770*/  IMAD.IADD R4, R6, 0x1, R3 ;  /* 0x0000000106047824 */ /* 0x000fca00078e0203 */
[----:B------:R-:W-:-:S13]  /*1b780*/  ISETP.GT.AND P6, PT, R4, R0, PT ;  /* 0x000000000400720c */ /* 0x000fda0003fc4270 */
[----:B------:R-:W-:Y:S05]  /*1b790*/  @P6 BRA `(.L_x_16089) ;  /* 0x0000000000a46947 */ /* 0x000fea0003800000 */
.L_x_16092:
        /* <DEDUP_REMOVED lines=35> */
.L_x_16245:
[----:B------:R-:W-:Y:S02]  /*1b9d0*/  ULDC UR4, c[0x0][0xc38] ;  /* 0x00030e0000047ab9 */ /* 0x000fe40000000800 */
[----:B------:R-:W-:-:S04]  /*1b9e0*/  IMAD.U32 R7, RZ, RZ, UR4 ;  /* 0x00000004ff077e24 */ /* 0x000fc8000f8e00ff */
[----:B-1----:R-:W-:-:S05]  /*1b9f0*/  IMAD R3, R3, R7, RZ ;  /* 0x0000000703037224 */ /* 0x002fca00078e02ff */
[----:B------:R-:W-:-:S04]  /*1ba00*/  IADD3 R4, R3, R4, RZ ;  /* 0x0000000403047210 */ /* 0x000fc80007ffe0ff */
[----:B------:R-:W-:-:S13]  /*1ba10*/  ISETP.GT.AND P6, PT, R4, R0, PT ;  /* 0x000000000400720c */ /* 0x000fda0003fc4270 */
[----:B------:R-:W-:Y:S05]  /*1ba20*/  @!P6 BRA `(.L_x_16092) ;  /* 0xfffffffc005ce947 */ /* 0x000fea000383ffff */
.L_x_16089:
        /* <DEDUP_REMOVED lines=10> */
.L_x_16250:
[----:B------:R-:W-:-:S13]  /*1bad0*/  ISETP.NE.AND P0, PT, R3, RZ, PT ;  /* 0x000000ff0300720c */ /* 0x000fda0003f05270 */
[----:B------:R-:W-:Y:S05]  /*1bae0*/  @!P0 BRA `(.L_x_16094) ;  /* 0x0000000000108947 */ /* 0x000fea0003800000 */
[----:B------:R-:W-:Y:S01]  /*1baf0*/  UMOV UR4, 0xffffffff ;  /* 0xffffffff00047882 */ /* 0x000fe20000000000 */
[----:B-1----:R-:W-:Y:S02]  /*1bb00*/  VIADD R6, R6, 0xffffffff ;  /* 0xffffffff06067836 */ /* 0x002fe40000000000 */
[----:B------:R-:W-:Y:S05]  /*1bb10*/  BRA.DIV UR4, `(.L_x_16095) ;  /* 0x0000004a04247947 */ /* 0x000fea000b800000 */
[----:B------:R4:W1:Y:S02]  /*1bb20*/  SHFL.IDX PT, R24, R2, R6, 0x1f ;  /* 0x00001f0602187589 */ /* 0x00086400000e0000 */
.L_x_16094:
        /* <DEDUP_REMOVED lines=60> */
.L_x_16096:
        /* <DEDUP_REMOVED lines=48> */
[-C--:B------:R-:W-:Y:S01]  /*1c1f0*/  @!P1 IADD3 R3, R3, -R7.reuse, RZ ;  /* 0x8000000703039210 */ /* 0x080fe20007ffe0ff */
        /* <DEDUP_REMOVED lines=12> */
.L_x_16097:
[----:B------:R-:W-:-:S05]  /*1c2c0*/  LOP3.LUT R0, RZ, R0, RZ, 0x33, !PT ;  /* 0x00000000ff007212 */ /* 0x000fca00078e33ff */
[----:B------:R-:W-:Y:S01]  /*1c2d0*/  IMAD.IADD R25, R25, 0x1, R0 ;  /* 0x0000000119197824 */ /* 0x000fe200078e0200 */
[----:B------:R-:W-:Y:S06]  /*1c2e0*/  BRA `(.L_x_16098) ;  /* 0x00000000001c7947 */ /* 0x000fec0003800000 */
.L_x_16090:
[----:B------:R-:W-:Y:S01]  /*1c2f0*/  UMOV UR4, URZ ;  /* 0x0000003f00047c82 */ /* 0x000fe20008000000 */
[----:B------:R-:W-:Y:S01]  /*1c300*/  UMOV UR5, URZ ;  /* 0x0000003f00057c82 */ /* 0x000fe20008000000 */
[----:B------:R-:W-:Y:S01]  /*1c310*/  ULDC UR6, c[0x0][0xc3c] ;  /* 0x00030f0000067ab9 */ /* 0x000fe20000000800 */
[----:B------:R-:W-:Y:S02]  /*1c320*/  IMAD.MOV.U32 R24, RZ, RZ, R0 ;  /* 0x000000ffff187224 */ /* 0x000fe400078e0000 */
[----:B------:R-:W-:Y:S02]  /*1c330*/  IMAD.U32 R25, RZ, RZ, UR4 ;  /* 0x00000004ff197e24 */ /* 0x000fe4000f8e00ff */
[----:B------:R-:W-:Y:S02]  /*1c340*/  IMAD.U32 R26, RZ, RZ, UR5 ;  /* 0x00000005ff1a7e24 */ /* 0x000fe4000f8e00ff */
[----:B------:R-:W-:-:S07]  /*1c350*/  IMAD.U32 R27, RZ, RZ, UR6 ;  /* 0x00000006ff1b7e24 */ /* 0x000fce000f8e00ff */
.L_x_16098:
        /* <DEDUP_REMOVED lines=12> */
.L_x_16087:
[----:B------:R-:W-:Y:S02]  /*1c420*/  ULDC UR4, c[0x0][0xc3c] ;  /* 0x00030f0000047ab9 */ /* 0x000fe40000000800 */
[----:B---3--:R-:W-:-:S13]  /*1c430*/  ISETP.GE.AND P0, PT, R27, UR4, PT ;  /* 0x000000041b007c0c */ /* 0x008fda000bf06270 */
[----:B------:R-:W-:Y:S05]  /*1c440*/  @!P0 BRA `(.L_x_16099) ;  /* 0xffffff9000448947 */ /* 0x000fea000383ffff */
[----:B------:R-:W-:Y:S05]  /*1c450*/  BSYNC B7 ;  /* 0x0000000000077941 */ /* 0x000fea0003800000 */
.L_x_15985:
[----:B-1----:R-:W3:Y:S01]  /*1c460*/  LDL.LU R0, [R1+0x64] ;  /* 0x0000640001007983 */ /* 0x002ee20000300800 */
[----:B------:R-:W-:Y:S01]  /*1c470*/  BSSY B0, `(.L_x_16100) ;  /* 0x000000b000007945 */ /* 0x000fe20003800000 */
[----:B------:R-:W1:Y:S01]  /*1c480*/  S2R R5, SR_CgaCtaId ;  /* 0x0000000000057919 */ /* 0x000e620000008800 */
[----:B---3--:R-:W-:-:S05]  /*1c490*/  VIADD R0, R0, 0x1 ;  /* 0x0000000100007836 */ /* 0x008fca0000000000 */
        /* <DEDUP_REMOVED lines=8> */
.L_x_16253:
[----:B------:R-:W-:Y:S05]  /*1c520*/  BSYNC B0 ;  /* 0x0000000000007941 */ /* 0x000fea0003800000 */
.L_x_16100:
[----:B------:R-:W-:-:S03]  /*1c530*/  UMOV UR4, 0xffffffff ;  /* 0xffffffff00047882 */ /* 0x000fc60000000000 */
[----:B------:R-:W-:Y:S05]  /*1c540*/  BRA.DIV UR4, `(.L_x_16102) ;  /* 0x0000003e04d87947 */ /* 0x000fea000b800000 */
[----:B0-----:R-:W0:Y:S02]  /*1c550*/  S2R R0, SR_TID.X ;  /* 0x0000000000007919 */ /* 0x001e240000002100 */
[----:B0-----:R-:W-:-:S04]  /*1c560*/  SHF.R.U32.HI R0, RZ, 0x5, R0 ;  /* 0x00000005ff007819 */ /* 0x001fc80000011600 */
[----:B------:R-:W-:-:S05]  /*1c570*/  LOP3.LUT R0, R0, 0x3, RZ, 0xc0, !PT ;  /* 0x0000000300007812 */ /* 0x000fca00078ec0ff */
[----:B------:R0:W1:Y:S02]  /*1c580*/  SHFL.IDX PT, R14, R0, RZ, 0x1f ;  /* 0x00001fff000e7589 */ /* 0x00006400000e0000 */
.L_x_16256:
[----:B-1----:R-:W-:-:S13]  /*1c590*/  ISETP.NE.AND P0, PT, R14, RZ, PT ;  /* 0x000000ff0e00720c */ /* 0x002fda0003f05270 */
[----:B------:R-:W-:Y:S05]  /*1c5a0*/  @P0 BRA `(.L_x_15852) ;  /* 0x0000000000b40947 */ /* 0x000fea0003800000 */
[----:B------:R-:W-:-:S03]  /*1c5b0*/  UMOV UR4, 0xffffffff ;  /* 0xffffffff00047882 */ /* 0x000fc60000000000 */
[----:B------:R-:W-:Y:S05]  /*1c5c0*/  BRA.DIV UR4, `(.L_x_16103) ;  /* 0x0000003e04ec7947 */ /* 0x000fea000b800000 */
[----:B------:R-:W-:-:S13]  /*1c5d0*/  ELECT P6, URZ, PT ;  /* 0x00000000003f782f */ /* 0x000fda00038c0000 */
.L_x_16259:
[----:B------:R-:W-:Y:S05]  /*1c5e0*/  @!P6 BRA `(.L_x_15852) ;  /* 0x0000000000a4e947 */ /* 0x000fea0003800000 */
[----:B0-----:R-:W3:Y:S02]  /*1c5f0*/  LDL.LU R0, [R1+0x38] ;  /* 0x0000380001007983 */ /* 0x001ee40000300800 */
[----:B---3--:R-:W-:-:S04]  /*1c600*/  LOP3.LUT R0, R0, 0x2, RZ, 0xfc, !PT ;  /* 0x0000000200007812 */ /* 0x008fc800078efcff */
[----:B------:R-:W-:-:S13]  /*1c610*/  ISETP.NE.AND P0, PT, R0, 0x3, PT ;  /* 0x000000030000780c */ /* 0x000fda0003f05270 */
[----:B------:R-:W-:Y:S05]  /*1c620*/  @!P0 BRA `(.L_x_16104) ;  /* 0x0000000000048947 */ /* 0x000fea0003800000 */
[----:B------:R-:W-:Y:S01]  /*1c630*/  BPT.TRAP 0x1 ;  /* 0x000000040000795c */ /* 0x000fe20000300000 */
.L_x_16104:
[----:B------:R-:W3:Y:S04]  /*1c640*/  LDL R2, [R1+0x1c] ;  /* 0x00001c0001027983 */ /* 0x000ee80000100800 */
[----:B------:R-:W4:Y:S01]  /*1c650*/  LDL.LU R0, [R1+0xc] ;  /* 0x00000c0001007983 */ /* 0x000f220000300800 */
[----:B---3--:R-:W-:Y:S01]  /*1c660*/  SHF.L.U32 R3, R2, 0x1f, RZ ;  /* 0x0000001f02037819 */ /* 0x008fe200000006ff */
[C---:B----4-:R-:W-:Y:S02]  /*1c670*/  IMAD R4, R0.reuse, 0x8, R5 ;  /* 0x0000000800047824 */ /* 0x050fe400078e0205 */
[----:B------:R-:W-:Y:S02]  /*1c680*/  VIADD R0, R0, 0x1 ;  /* 0x0000000100007836 */ /* 0x000fe40000000000 */
[----:B------:R-:W0:Y:S03]  /*1c690*/  SYNCS.PHASECHK.TRANS64.TRYWAIT P1, [R4+URZ+0x13240], R3 ;  /* 0x01324003040075a7 */ /* 0x000e26000802017f */
[----:B------:R-:W-:-:S04]  /*1c6a0*/  ISETP.NE.AND P2, PT, R0, 0x2, PT ;  /* 0x000000020000780c */ /* 0x000fc80003f45270 */
[----:B------:R-:W-:Y:S01]  /*1c6b0*/  SEL R2, RZ, 0x1, P2 ;  /* 0x00000001ff027807 */ /* 0x000fe20001000000 */
[----:B0-----:R-:W-:Y:S08]  /*1c6c0*/  @!P1 BRA `(.L_x_16105) ;  /* 0x0000003c00cc9947 */ /* 0x001ff00003800000 */
.L_x_16260:
[----:B--2---:R-:W2:Y:S01]  /*1c6d0*/  LDL.LU R6, [R1+0x1c] ;  /* 0x00001c0001067983 */ /* 0x004ea20000300800 */
[----:B------:R-:W-:Y:S02]  /*1c6e0*/  SEL R0, R0, RZ, P2 ;  /* 0x000000ff00007207 */ /* 0x000fe40001000000 */
[----:B--2---:R-:W-:Y:S01]  /*1c6f0*/  LOP3.LUT R2, R6, R2, RZ, 0x3c, !PT ;  /* 0x0000000206027212 */ /* 0x004fe200078e3cff */
[----:B------:R-:W-:Y:S06]  /*1c700*/  @!P0 BRA `(.L_x_16106) ;  /* 0x0000000000048947 */ /* 0x000fec0003800000 */
[----:B------:R-:W-:Y:S01]  /*1c710*/  BPT.TRAP 0x1 ;  /* 0x000000040000795c */ /* 0x000fe20000300000 */
.L_x_16106:
[----:B------:R-:W-:Y:S01]  /*1c720*/  IMAD R5, R0, 0x8, R5 ;  /* 0x0000000800057824 */ /* 0x000fe200078e0205 */
[----:B------:R-:W-:-:S04]  /*1c730*/  SHF.L.U32 R0, R2, 0x1f, RZ ;  /* 0x0000001f02007819 */ /* 0x000fc800000006ff */
[----:B------:R-:W1:Y:S02]  /*1c740*/  SYNCS.PHASECHK.TRANS64.TRYWAIT P1, [R5+URZ+0x13240], R0 ;  /* 0x01324000050075a7 */ /* 0x000e64000802017f */
[----:B-1----:R-:W-:Y:S05]  /*1c750*/  @!P1 BRA `(.L_x_16107) ;  /* 0x0000003c00bc9947 */ /* 0x002fea0003800000 */
.L_x_16261:
[----:B------:R-:W-:Y:S05]  /*1c760*/  @!P0 BRA `(.L_x_16108) ;  /* 0x0000000000048947 */ /* 0x000fea0003800000 */
[----:B------:R-:W-:Y:S01]  /*1c770*/  BPT.TRAP 0x1 ;  /* 0x000000040000795c */ /* 0x000fe20000300000 */
.L_x_16108:
[----:B------:R-:W2:Y:S02]  /*1c780*/  SYNCS.PHASECHK.TRANS64.TRYWAIT P1, [R4+URZ+0x13260], R3 ;  /* 0x01326003040075a7 */ /* 0x000ea4000802017f */
[----:B--2---:R-:W-:Y:S05]  /*1c790*/  @!P1 BRA `(.L_x_16109) ;  /* 0x0000003c00c09947 */ /* 0x004fea0003800000 */
.L_x_16262:
[----:B------:R-:W-:Y:S05]  /*1c7a0*/  @!P0 BRA `(.L_x_16110) ;  /* 0x0000000000048947 */ /* 0x000fea0003800000 */
[----:B------:R-:W-:Y:S01]  /*1c7b0*/  BPT.TRAP 0x1 ;  /* 0x000000040000795c */ /* 0x000fe20000300000 */
.L_x_16110:
[----:B------:R-:W3:Y:S02]  /*1c7c0*/  SYNCS.PHASECHK.TRANS64.TRYWAIT P1, [R5+URZ+0x13260], R0 ;  /* 0x01326000050075a7 */ /* 0x000ee4000802017f */
[----:B---3--:R-:W-:Y:S05]  /*1c7d0*/  @!P1 BRA `(.L_x_16111) ;  /* 0x0000003c00c49947 */ /* 0x008fea0003800000 */
.L_x_16263:
[----:B------:R-:W-:Y:S05]  /*1c7e0*/  @!P0 BRA `(.L_x_16112) ;  /* 0x0000000000048947 */ /* 0x000fea0003800000 */
[----:B------:R-:W-:Y:S01]  /*1c7f0*/  BPT.TRAP 0x1 ;  /* 0x000000040000795c */ /* 0x000fe20000300000 */
.L_x_16112:
[----:B------:R-:W4:Y:S02]  /*1c800*/  SYNCS.PHASECHK.TRANS64.TRYWAIT P1, [R4+URZ+0x13280], R3 ;  /* 0x01328003040075a7 */ /* 0x000f24000802017f */
[----:B----4-:R-:W-:Y:S05]  /*1c810*/  @!P1 BRA `(.L_x_16113) ;  /* 0x0000003c00c89947 */ /* 0x010fea0003800000 */
.L_x_16264:
[----:B------:R-:W-:Y:S05]  /*1c820*/  @!P0 BRA `(.L_x_16114) ;  /* 0x0000000000048947 */ /* 0x000fea0003800000 */
[----:B------:R-:W-:Y:S01]  /*1c830*/  BPT.TRAP 0x1 ;  /* 0x000000040000795c */ /* 0x000fe20000300000 */
.L_x_16114:
[----:B------:R0:W0:Y:S02]  /*1c840*/  SYNCS.PHASECHK.TRANS64.TRYWAIT P0, [R5+URZ+0x13280], R0 ;  /* 0x01328000050075a7 */ /* 0x000024000800017f */
[----:B0-----:R-:W-:Y:S05]  /*1c850*/  @!P0 NANOSLEEP.SYNCS 0x989680 ;  /* 0x009896800000895d */ /* 0x001fea0003900000 */
[----:B------:R-:W0:Y:S02]  /*1c860*/  @!P0 SYNCS.PHASECHK.TRANS64 P0, [R5+URZ+0x13280], R0 ;  /* 0x01328000050085a7 */ /* 0x000e24000800007f */
[----:B0-----:R-:W-:Y:S05]  /*1c870*/  @!P0 BRA `(.L_x_16114) ;  /* 0xfffffffc00f08947 */ /* 0x001fea000383ffff */
.L_x_15852:
[----:B------:R-:W-:Y:S05]  /*1c880*/  BSYNC B8 ;  /* 0x0000000000087941 */ /* 0x000fea0003800000 */
.L_x_15849:
[----:B------:R-:W-:Y:S05]  /*1c890*/  EXIT ;  /* 0x000000000000794d */ /* 0x000fea0003800000 */
.L_x_15870:
[----:B0-----:R0:W1:Y:S02]  /*1c8a0*/  SYNCS.PHASECHK.TRANS64.TRYWAIT P5, [R66+URZ+0x13290], R67 ;  /* 0x01329043420075a7 */ /* 0x00106400080a017f */
[----:B-1----:R-:W-:Y:S05]  /*1c8b0*/  @!P5 NANOSLEEP.SYNCS 0x989680 ;  /* 0x009896800000d95d */ /* 0x002fea0003900000 */
[----:B------:R-:W1:Y:S02]  /*1c8c0*/  @!P5 SYNCS.PHASECHK.TRANS64 P5, [R66+URZ+0x13290], R67 ;  /* 0x013290434200d5a7 */ /* 0x000e6400080a007f */
[----:B-1----:R-:W-:Y:S05]  /*1c8d0*/  @!P5 BRA `(.L_x_15870) ;  /* 0xfffffffc00f0d947 */ /* 0x002fea000383ffff */
[----:B------:R-:W-:Y:S05]  /*1c8e0*/  BRA `(.L_x_16115) ;  /* 0xfffffe6000687947 */ /* 0x000fea000383ffff */
.L_x_15871:
[----:B------:R-:W-:Y:S01]  /*1c8f0*/  BSSY B1, `(.L_x_16116) ;  /* 0x0000007000017945 */ /* 0x000fe20003800000 */
[----:B------:R-:W-:Y:S02]  /*1c900*/  IMAD.MOV.U32 R12, RZ, RZ, RZ ;  /* 0x000000ffff0c7224 */ /* 0x000fe400078e00ff */
[----:B------:R-:W-:Y:S02]  /*1c910*/  IMAD.MOV.U32 R11, RZ, RZ, 0x1e1f ;  /* 0x00001e1fff0b7424 */ /* 0x000fe400078e00ff */
[----:B------:R-:W-:-:S07]  /*1c920*/  IMAD.MOV.U32 R15, RZ, RZ, -0x1 ;  /* 0xffffffffff0f7424 */ /* 0x000fce00078e00ff */
[----:B0-----:R-:W-:Y:S05]  /*1c930*/  WARPSYNC.COLLECTIVE R15, `(.L_x_16117) ;  /* 0x000000000f087348 */ /* 0x001fea0003c00000 */
[----:B------:R1:W2:Y:S02]  /*1c940*/  SHFL.IDX P6, R14, R13, R12, R11 ;  /* 0x0000000c0d0e7389 */ /* 0x0002a400000c000b */
[----:B012---:R-:W-:Y:S01]  /*1c950*/  ENDCOLLECTIVE ;  /* 0x000000000000791b */ /* 0x007fe20003800000 */
.L_x_16117:
[----:B------:R-:W-:Y:S05]  /*1c960*/  BSYNC B1 ;  /* 0x0000000000017941 */ /* 0x000fea0003800000 */
.L_x_16116:
        /* <DEDUP_REMOVED lines=8> */
.L_x_16118:
[----:B------:R-:W-:Y:S05]  /*1c9f0*/  BRA `(.L_x_16119) ;  /* 0xfffffe6000387947 */ /* 0x000fea000383ffff */
.L_x_15881:
[----:B0-----:R0:W1:Y:S02]  /*1ca00*/  SYNCS.PHASECHK.TRANS64.TRYWAIT P6, [R66+URZ+0x13290], R67 ;  /* 0x01329043420075a7 */ /* 0x00106400080c017f */
[----:B-1----:R-:W-:Y:S05]  /*1ca10*/  @!P6 NANOSLEEP.SYNCS 0x989680 ;  /* 0x009896800000e95d */ /* 0x002fea0003900000 */
[----:B------:R-:W1:Y:S02]  /*1ca20*/  @!P6 SYNCS.PHASECHK.TRANS64 P6, [R66+URZ+0x13290], R67 ;  /* 0x013290434200e5a7 */ /* 0x000e6400080c007f */
[----:B-1----:R-:W-:Y:S05]  /*1ca30*/  @!P6 BRA `(.L_x_15881) ;  /* 0xfffffffc00f0e947 */ /* 0x002fea000383ffff */
[----:B------:R-:W-:Y:S05]  /*1ca40*/  BRA `(.L_x_16120) ;  /* 0xfffffe70009c7947 */ /* 0x000fea000383ffff */
.L_x_15882:
[----:B------:R-:W-:Y:S01]  /*1ca50*/  BSSY B1, `(.L_x_16121) ;  /* 0x0000007000017945 */ /* 0x000fe20003800000 */
[----:B------:R-:W-:Y:S02]  /*1ca60*/  IMAD.MOV.U32 R12, RZ, RZ, RZ ;  /* 0x000000ffff0c7224 */ /* 0x000fe400078e00ff */
[----:B------:R-:W-:Y:S02]  /*1ca70*/  IMAD.MOV.U32 R11, RZ, RZ, 0x1e1f ;  /* 0x00001e1fff0b7424 */ /* 0x000fe400078e00ff */
[----:B------:R-:W-:-:S07]  /*1ca80*/  IMAD.MOV.U32 R15, RZ, RZ, -0x1 ;  /* 0xffffffffff0f7424 */ /* 0x000fce00078e00ff */
[----:B0-----:R-:W-:Y:S05]  /*1ca90*/  WARPSYNC.COLLECTIVE R15, `(.L_x_16122) ;  /* 0x000000000f087348 */ /* 0x001fea0003c00000 */
[----:B------:R1:W2:Y:S02]  /*1caa0*/  SHFL.IDX P6, R14, R13, R12, R11 ;  /* 0x0000000c0d0e7389 */ /* 0x0002a400000c000b */
[----:B012---:R-:W-:Y:S01]  /*1cab0*/  ENDCOLLECTIVE ;  /* 0x000000000000791b */ /* 0x007fe20003800000 */
.L_x_16122:
[----:B------:R-:W-:Y:S05]  /*1cac0*/  BSYNC B1 ;  /* 0x0000000000017941 */ /* 0x000fea0003800000 */
.L_x_16121:
        /* <DEDUP_REMOVED lines=8> */
.L_x_16123:
[----:B------:R-:W-:Y:S01]  /*1cb50*/  IMAD.MOV.U32 R71, RZ, RZ, R14 ;  /* 0x000000ffff477224 */ /* 0x000fe200078e000e */
[----:B------:R-:W-:Y:S06]  /*1cb60*/  BRA `(.L_x_16124) ;  /* 0xfffffe7000687947 */ /* 0x000fec000383ffff */
.L_x_15887:
[----:B0-----:R0:W1:Y:S02]  /*1cb70*/  SYNCS.PHASECHK.TRANS64.TRYWAIT P3, [R66+URZ+0x13290], R67 ;  /* 0x01329043420075a7 */ /* 0x001064000806017f */
[----:B-1----:R-:W-:Y:S05]  /*1cb80*/  @!P3 NANOSLEEP.SYNCS 0x989680 ;  /* 0x009896800000b95d */ /* 0x002fea0003900000 */
[----:B------:R-:W1:Y:S02]  /*1cb90*/  @!P3 SYNCS.PHASECHK.TRANS64 P3, [R66+URZ+0x13290], R67 ;  /* 0x013290434200b5a7 */ /* 0x000e64000806007f */
[----:B-1----:R-:W-:Y:S05]  /*1cba0*/  @!P3 BRA `(.L_x_15887) ;  /* 0xfffffffc00f0b947 */ /* 0x002fea000383ffff */
[----:B------:R-:W-:Y:S05]  /*1cbb0*/  BRA `(.L_x_16125) ;  /* 0xfffffe8000587947 */ /* 0x000fea000383ffff */
.L_x_15888:
[----:B------:R-:W-:Y:S01]  /*1cbc0*/  BSSY B1, `(.L_x_16126) ;  /* 0x0000007000017945 */ /* 0x000fe20003800000 */
[----:B------:R-:W-:Y:S02]  /*1cbd0*/  IMAD.MOV.U32 R12, RZ, RZ, RZ ;  /* 0x000000ffff0c7224 */ /* 0x000fe400078e00ff */
[----:B------:R-:W-:Y:S02]  /*1cbe0*/  IMAD.MOV.U32 R11, RZ, RZ, 0x1e1f ;  /* 0x00001e1fff0b7424 */ /* 0x000fe400078e00ff */
[----:B------:R-:W-:-:S07]  /*1cbf0*/  IMAD.MOV.U32 R15, RZ, RZ, -0x1 ;  /* 0xffffffffff0f7424 */ /* 0x000fce00078e00ff */
[----:B0-----:R-:W-:Y:S05]  /*1cc00*/  WARPSYNC.COLLECTIVE R15, `(.L_x_16127) ;  /* 0x000000000f087348 */ /* 0x001fea0003c00000 */
[----:B------:R1:W2:Y:S02]  /*1cc10*/  SHFL.IDX P6, R14, R13, R12, R11 ;  /* 0x0000000c0d0e7389 */ /* 0x0002a400000c000b */
[----:B012---:R-:W-:Y:S01]  /*1cc20*/  ENDCOLLECTIVE ;  /* 0x000000000000791b */ /* 0x007fe20003800000 */
.L_x_16127:
[----:B------:R-:W-:Y:S05]  /*1cc30*/  BSYNC B1 ;  /* 0x0000000000017941 */ /* 0x000fea0003800000 */
.L_x_16126:
        /* <DEDUP_REMOVED lines=8> */
.L_x_16128:
[----:B------:R-:W-:Y:S05]  /*1ccc0*/  BRA `(.L_x_16129) ;  /* 0xfffffe8000887947 */ /* 0x000fea000383ffff */
.L_x_15892:
[----:B-1----:R1:W4:Y:S02]  /*1ccd0*/  SYNCS.PHASECHK.TRANS64.TRYWAIT P4, [R66+URZ+0x132b0], R67 ;  /* 0x0132b043420075a7 */ /* 0x002324000808017f */
[----:B----4-:R-:W-:Y:S05]  /*1cce0*/  @!P4 NANOSLEEP.SYNCS 0x989680 ;  /* 0x009896800000c95d */ /* 0x010fea0003900000 */
[----:B------:R-:W4:Y:S02]  /*1ccf0*/  @!P4 SYNCS.PHASECHK.TRANS64 P4, [R66+URZ+0x132b0], R67 ;  /* 0x0132b0434200c5a7 */ /* 0x000f24000808007f */
[----:B----4-:R-:W-:Y:S05]  /*1cd00*/  @!P4 BRA `(.L_x_15892) ;  /* 0xfffffffc00f0c947 */ /* 0x010fea000383ffff */
[----:B------:R-:W-:Y:S05]  /*1cd10*/  BRA `(.L_x_16130) ;  /* 0xfffffe8400007947 */ /* 0x000fea000383ffff */
.L_x_15912:
[----:B------:R-:W-:Y:S01]  /*1cd20*/  BSSY B1, `(.L_x_16131) ;  /* 0x0000007000017945 */ /* 0x000fe20003800000 */
[----:B------:R-:W-:Y:S02]  /*1cd30*/  IMAD.MOV.U32 R12, RZ, RZ, RZ ;  /* 0x000000ffff0c7224 */ /* 0x000fe400078e00ff */
[----:B------:R-:W-:Y:S02]  /*1cd40*/  IMAD.MOV.U32 R11, RZ, RZ, 0x1e1f ;  /* 0x00001e1fff0b7424 */ /* 0x000fe400078e00ff */
[----:B------:R-:W-:-:S07]  /*1cd50*/  IMAD.MOV.U32 R15, RZ, RZ, -0x1 ;  /* 0xffffffffff0f7424 */ /* 0x000fce00078e00ff */
[----:B------:R-:W-:Y:S05]  /*1cd60*/  WARPSYNC.COLLECTIVE R15, `(.L_x_16132) ;  /* 0x000000000f087348 */ /* 0x000fea0003c00000 */
[----:B------:R0:W1:Y:S02]  /*1cd70*/  SHFL.IDX P6, R14, R13, R12, R11 ;  /* 0x0000000c0d0e7389 */ /* 0x00006400000c000b */
[----:B01----:R-:W-:Y:S01]  /*1cd80*/  ENDCOLLECTIVE ;  /* 0x000000000000791b */ /* 0x003fe20003800000 */
.L_x_16132:
[----:B------:R-:W-:Y:S05]  /*1cd90*/  BSYNC B1 ;  /* 0x0000000000017941 */ /* 0x000fea0003800000 */
.L_x_16131:
        /* <DEDUP_REMOVED lines=8> */
.L_x_16133:
[----:B------:R-:W-:Y:S02]  /*1ce20*/  IMAD.MOV.U32 R13, RZ, RZ, R4 ;  /* 0x000000ffff0d7224 */ /* 0x000fe400078e0004 */
[----:B------:R-:W-:-:S07]  /*1ce30*/  IMAD.MOV.U32 R3, RZ, RZ, R14 ;  /* 0x000000ffff037224 */ /* 0x000fce00078e000e */
[----:B------:R-:W-:Y:S05]  /*1ce40*/  WARPSYNC.COLLECTIVE R15, `(.L_x_16134) ;  /* 0x000000000f087348 */ /* 0x000fea0003c00000 */
[----:B------:R0:W1:Y:S02]  /*1ce50*/  SHFL.IDX P6, R14, R13, R12, R11 ;  /* 0x0000000c0d0e7389 */ /* 0x00006400000c000b */
[----:B01----:R-:W-:Y:S01]  /*1ce60*/  ENDCOLLECTIVE ;  /* 0x000000000000791b */ /* 0x003fe20003800000 */
.L_x_16134:
[----:B------:R-:W-:Y:S02]  /*1ce70*/  IMAD.MOV.U32 R13, RZ, RZ, R5 ;  /* 0x000000ffff0d7224 */ /* 0x000fe400078e0005 */
[----:B------:R-:W-:-:S07]  /*1ce80*/  IMAD.MOV.U32 R4, RZ, RZ, R14 ;  /* 0x000000ffff047224 */ /* 0x000fce00078e000e */
[----:B------:R-:W-:Y:S05]  /*1ce90*/  WARPSYNC.COLLECTIVE R15, `(.L_x_16135) ;  /* 0x000000000f087348 */ /* 0x000fea0003c00000 */
[----:B------:R0:W1:Y:S02]  /*1cea0*/  SHFL.IDX P6, R14, R13, R12, R11 ;  /* 0x0000000c0d0e7389 */ /* 0x00006400000c000b */
[----:B01----:R-:W-:Y:S01]  /*1ceb0*/  ENDCOLLECTIVE ;  /* 0x000000000000791b */ /* 0x003fe20003800000 */
.L_x_16135:
[----:B------:R-:W-:Y:S05]  /*1cec0*/  BRA `(.L_x_16136) ;  /* 0xfffffe9400407947 */ /* 0x000fea000383ffff */
.L_x_15916:
[----:B--2---:R2:W0:Y:S02]  /*1ced0*/  SYNCS.PHASECHK.TRANS64.TRYWAIT P0, [R18+URZ+0x13200], R5 ;  /* 0x01320005120075a7 */ /* 0x004424000800017f */
[----:B0-----:R-:W-:Y:S05]  /*1cee0*/  @!P0 NANOSLEEP.SYNCS 0x989680 ;  /* 0x009896800000895d */ /* 0x001fea0003900000 */
[----:B------:R-:W0:Y:S02]  /*1cef0*/  @!P0 SYNCS.PHASECHK.TRANS64 P0, [R18+URZ+0x13200], R5 ;  /* 0x01320005120085a7 */ /* 0x000e24000800007f */
[----:B0-----:R-:W-:Y:S05]  /*1cf00*/  @!P0 BRA `(.L_x_15916) ;  /* 0xfffffffc00f08947 */ /* 0x001fea000383ffff */
[----:B------:R-:W-:Y:S05]  /*1cf10*/  BRA `(.L_x_16137) ;  /* 0xfffffe9400dc7947 */ /* 0x000fea000383ffff */
.L_x_15920:
[----:B------:R-:W-:Y:S01]  /*1cf20*/  BSSY B1, `(.L_x_16138) ;  /* 0x0000007000017945 */ /* 0x000fe20003800000 */
[----:B------:R-:W-:Y:S02]  /*1cf30*/  IMAD.MOV.U32 R12, RZ, RZ, RZ ;  /* 0x000000ffff0c7224 */ /* 0x000fe400078e00ff */
[----:B------:R-:W-:Y:S02]  /*1cf40*/  IMAD.MOV.U32 R11, RZ, RZ, 0x1e1f ;  /* 0x00001e1fff0b7424 */ /* 0x000fe400078e00ff */
[----:B------:R-:W-:-:S07]  /*1cf50*/  IMAD.MOV.U32 R15, RZ, RZ, -0x1 ;  /* 0xffffffffff0f7424 */ /* 0x000fce00078e00ff */
[----:B------:R-:W-:Y:S05]  /*1cf60*/  WARPSYNC.COLLECTIVE R15, `(.L_x_16139) ;  /* 0x000000000f087348 */ /* 0x000fea0003c00000 */
[----:B------:R0:W1:Y:S02]  /*1cf70*/  SHFL.IDX P6, R14, R13, R12, R11 ;  /* 0x0000000c0d0e7389 */ /* 0x00006400000c000b */
[----:B01----:R-:W-:Y:S01]  /*1cf80*/  ENDCOLLECTIVE ;  /* 0x000000000000791b */ /* 0x003fe20003800000 */
.L_x_16139:
[----:B------:R-:W-:Y:S05]  /*1cf90*/  BSYNC B1 ;  /* 0x0000000000017941 */ /* 0x000fea0003800000 */
.L_x_16138:
        /* <DEDUP_REMOVED lines=8> */
.L_x_16140:
[----:B------:R-:W-:Y:S02]  /*1d020*/  IMAD.MOV.U32 R13, RZ, RZ, R27 ;  /* 0x000000ffff0d7224 */ /* 0x000fe400078e001b */
[----:B------:R-:W-:-:S07]  /*1d030*/  IMAD.MOV.U32 R21, RZ, RZ, R14 ;  /* 0x000000ffff157224 */ /* 0x000fce00078e000e */
[----:B------:R-:W-:Y:S05]  /*1d040*/  WARPSYNC.COLLECTIVE R15, `(.L_x_16141) ;  /* 0x000000000f087348 */ /* 0x000fea0003c00000 */
[----:B------:R0:W1:Y:S02]  /*1d050*/  SHFL.IDX P6, R14, R13, R12, R11 ;  /* 0x0000000c0d0e7389 */ /* 0x00006400000c000b */
[----:B01----:R-:W-:Y:S01]  /*1d060*/  ENDCOLLECTIVE ;  /* 0x000000000000791b */ /* 0x003fe20003800000 */
.L_x_16141:
[----:B------:R-:W-:Y:S02]  /*1d070*/  IMAD.MOV.U32 R13, RZ, RZ, R0 ;  /* 0x000000ffff0d7224 */ /* 0x000fe400078e0000 */
[----:B------:R-:W-:-:S07]  /*1d080*/  IMAD.MOV.U32 R27, RZ, RZ, R14 ;  /* 0x000000ffff1b7224 */ /* 0x000fce00078e000e */
[----:B------:R-:W-:Y:S05]  /*1d090*/  WARPSYNC.COLLECTIVE R15, `(.L_x_16142) ;  /* 0x000000000f087348 */ /* 0x000fea0003c00000 */
[----:B------:R0:W1:Y:S02]  /*1d0a0*/  SHFL.IDX P6, R14, R13, R12, R11 ;  /* 0x0000000c0d0e7389 */ /* 0x00006400000c000b */
[----:B01----:R-:W-:Y:S01]  /*1d0b0*/  ENDCOLLECTIVE ;  /* 0x000000000000791b */ /* 0x003fe20003800000 */
.L_x_16142:
[----:B------:R-:W-:Y:S05]  /*1d0c0*/  BRA `(.L_x_16143) ;  /* 0xfffffea400fc7947 */ /* 0x000fea000383ffff */
.L_x_15924:
[----:B-1----:R1:W2:Y:S02]  /*1d0d0*/  SYNCS.PHASECHK.TRANS64.TRYWAIT P1, [R18+URZ+0x13200], R29 ;  /* 0x0132001d120075a7 */ /* 0x0022a4000802017f */
[----:B--2---:R-:W-:Y:S05]  /*1d0e0*/  @!P1 NANOSLEEP.SYNCS 0x989680 ;  /* 0x009896800000995d */ /* 0x004fea0003900000 */
[----:B------:R-:W2:Y:S02]  /*1d0f0*/  @!P1 SYNCS.PHASECHK.TRANS64 P1, [R18+URZ+0x13200], R29 ;  /* 0x0132001d120095a7 */ /* 0x000ea4000802007f */
[----:B--2---:R-:W-:Y:S05]  /*1d100*/  @!P1 BRA `(.L_x_15924) ;  /* 0xfffffffc00f09947 */ /* 0x004fea000383ffff */
[----:B------:R-:W-:Y:S05]  /*1d110*/  BRA `(.L_x_16144) ;  /* 0xfffffea8007c7947 */ /* 0x000fea000383ffff */
.L_x_15928:
[----:B-1----:R1:W3:Y:S02]  /*1d120*/  SYNCS.PHASECHK.TRANS64.TRYWAIT P1, [R12+URZ+0x13230], R3 ;  /* 0x013230030c0075a7 */ /* 0x0022e4000802017f */
[----:B---3--:R-:W-:Y:S05]  /*1d130*/  @!P1 NANOSLEEP.SYNCS 0x989680 ;  /* 0x009896800000995d */ /* 0x008fea0003900000 */
[----:B------:R-:W3:Y:S02]  /*1d140*/  @!P1 SYNCS.PHASECHK.TRANS64 P1, [R12+URZ+0x13230], R3 ;  /* 0x013230030c0095a7 */ /* 0x000ee4000802007f */
[----:B---3--:R-:W-:Y:S05]  /*1d150*/  @!P1 BRA `(.L_x_15928) ;  /* 0xfffffffc00f09947 */ /* 0x008fea000383ffff */
[----:B------:R-:W-:Y:S05]  /*1d160*/  BRA `(.L_x_15927) ;  /* 0xfffffeb800cc7947 */ /* 0x000fea000383ffff */
.L_x_15936:
[----:B-1----:R1:W2:Y:S02]  /*1d170*/  SYNCS.PHASECHK.TRANS64.TRYWAIT P1, [R0+URZ+0x13230], R13 ;  /* 0x0132300d000075a7 */ /* 0x0022a4000802017f */
[----:B--2---:R-:W-:Y:S05]  /*1d180*/  @!P1 NANOSLEEP.SYNCS 0x989680 ;  /* 0x009896800000995d */ /* 0x004fea0003900000 */
[----:B------:R-:W2:Y:S02]  /*1d190*/  @!P1 SYNCS.PHASECHK.TRANS64 P1, [R0+URZ+0x13230], R13 ;  /* 0x0132300d000095a7 */ /* 0x000ea4000802007f */
[----:B--2---:R-:W-:Y:S05]  /*1d1a0*/  @!P1 BRA `(.L_x_15936) ;  /* 0xfffffffc00f09947 */ /* 0x004fea000383ffff */
[----:B------:R-:W-:Y:S05]  /*1d1b0*/  BRA `(.L_x_15935) ;  /* 0xfffffee800147947 */ /* 0x000fea000383ffff */
.L_x_15941:
[----:B-1----:R1:W2:Y:S02]  /*1d1c0*/  SYNCS.PHASECHK.TRANS64.TRYWAIT P1, [R15+URZ+0x13250], R3 ;  /* 0x013250030f0075a7 */ /* 0x0022a4000802017f */
[----:B--2---:R-:W-:Y:S05]  /*1d1d0*/  @!P1 NANOSLEEP.SYNCS 0x989680 ;  /* 0x009896800000995d */ /* 0x004fea0003900000 */
[----:B------:R-:W2:Y:S02]  /*1d1e0*/  @!P1 SYNCS.PHASECHK.TRANS64 P1, [R15+URZ+0x13250], R3 ;  /* 0x013250030f0095a7 */ /* 0x000ea4000802007f */
[----:B--2---:R-:W-:Y:S05]  /*1d1f0*/  @!P1 BRA `(.L_x_15941) ;  /* 0xfffffffc00f09947 */ /* 0x004fea000383ffff */
[----:B------:R-:W-:Y:S05]  /*1d200*/  BRA `(.L_x_15940) ;  /* 0xfffffeec00847947 */ /* 0x000fea000383ffff */
.L_x_15951:
[----:B-1----:R1:W2:Y:S02]  /*1d210*/  SYNCS.PHASECHK.TRANS64.TRYWAIT P1, [R3+URZ+0x13230], R12 ;  /* 0x0132300c030075a7 */ /* 0x0022a4000802017f */
[----:B--2---:R-:W-:Y:S05]  /*1d220*/  @!P1 NANOSLEEP.SYNCS 0x989680 ;  /* 0x009896800000995d */ /* 0x004fea0003900000 */
[----:B------:R-:W2:Y:S02]  /*1d230*/  @!P1 SYNCS.PHASECHK.TRANS64 P1, [R3+URZ+0x13230], R12 ;  /* 0x0132300c030095a7 */ /* 0x000ea4000802007f */
[----:B--2---:R-:W-:Y:S05]  /*1d240*/  @!P1 BRA `(.L_x_15951) ;  /* 0xfffffffc00f09947 */ /* 0x004fea000383ffff */
[----:B------:R-:W-:Y:S05]  /*1d250*/  BRA `(.L_x_15950) ;  /* 0xffffff1800587947 */ /* 0x000fea000383ffff */
.L_x_15956:
[----:B-1----:R1:W2:Y:S02]  /*1d260*/  SYNCS.PHASECHK.TRANS64.TRYWAIT P1, [R15+URZ+0x13250], R3 ;  /* 0x013250030f0075a7 */ /* 0x0022a4000802017f */
[----:B--2---:R-:W-:Y:S05]  /*1d270*/  @!P1 NANOSLEEP.SYNCS 0x989680 ;  /* 0x009896800000995d */ /* 0x004fea0003900000 */
[----:B------:R-:W2:Y:S02]  /*1d280*/  @!P1 SYNCS.PHASECHK.TRANS64 P1, [R15+URZ+0x13250], R3 ;  /* 0x013250030f0095a7 */ /* 0x000ea4000802007f */
[----:B--2---:R-:W-:Y:S05]  /*1d290*/  @!P1 BRA `(.L_x_15956) ;  /* 0xfffffffc00f09947 */ /* 0x004fea000383ffff */
[----:B------:R-:W-:Y:S05]  /*1d2a0*/  BRA `(.L_x_15955) ;  /* 0xffffff1c00c87947 */ /* 0x000fea000383ffff */
.L_x_15964:
[----:B-1----:R1:W2:Y:S02]  /*1d2b0*/  SYNCS.PHASECHK.TRANS64.TRYWAIT P1, [R10+URZ+0x13250], R5 ;  /* 0x013250050a0075a7 */ /* 0x0022a4000802017f */
[----:B--2---:R-:W-:Y:S05]  /*1d2c0*/  @!P1 NANOSLEEP.SYNCS 0x989680 ;  /* 0x009896800000995d */ /* 0x004fea0003900000 */
[----:B------:R-:W2:Y:S02]  /*1d2d0*/  @!P1 SYNCS.PHASECHK.TRANS64 P1, [R10+URZ+0x13250], R5 ;  /* 0x013250050a0095a7 */ /* 0x000ea4000802007f */
[----:B--2---:R-:W-:Y:S05]  /*1d2e0*/  @!P1 BRA `(.L_x_15964) ;  /* 0xfffffffc00f09947 */ /* 0x004fea000383ffff */
[----:B------:R-:W-:Y:S05]  /*1d2f0*/  BRA `(.L_x_15963) ;  /* 0xffffff3c00407947 */ /* 0x000fea000383ffff */
.L_x_15993:
[----:B-1----:R-:W0:Y:S01]  /*1d300*/  S2R R7, SR_TID.X ;  /* 0x0000000000077919 */ /* 0x002e220000002100 */
        /* <DEDUP_REMOVED lines=10> */
.L_x_16146:
[----:B------:R-:W-:Y:S05]  /*1d3b0*/  BSYNC B1 ;  /* 0x0000000000017941 */ /* 0x000fea0003800000 */
.L_x_16145:
[----:B------:R-:W-:Y:S05]  /*1d3c0*/  BRA `(.L_x_16147) ;  /* 0xffffff8800fc7947 */ /* 0x000fea000383ffff */
.L_x_15995:
[----:B------:R-:W-:Y:S01]  /*1d3d0*/  BSSY B1, `(.L_x_16148) ;  /* 0x0000006000017945 */ /* 0x000fe20003800000 */
[----:B------:R-:W-:-:S07]  /*1d3e0*/  IMAD.MOV.U32 R15, RZ, RZ, -0x1 ;  /* 0xffffffffff0f7424 */ /* 0x000fce00078e00ff */
[----:B01----:R-:W-:Y:S05]  /*1d3f0*/  WARPSYNC.COLLECTIVE R15, `(.L_x_16149) ;  /* 0x000000000f0c7348 */ /* 0x003fea0003c00000 */
[----:B------:R-:W-:Y:S02]  /*1d400*/  ELECT P6, UR62, PT ;  /* 0x00000000003e782f */ /* 0x000fe400038c0000 */
[----:B------:R-:W-:Y:S01]  /*1d410*/  MOV R14, UR62 ;  /* 0x0000003e000e7c02 */ /* 0x000fe20008000f00 */
[----:B01----:R-:W-:Y:S10]  /*1d420*/  ENDCOLLECTIVE ;  /* 0x000000000000791b */ /* 0x003ff40003800000 */
.L_x_16149:
[----:B------:R-:W-:Y:S05]  /*1d430*/  BSYNC B1 ;  /* 0x0000000000017941 */ /* 0x000fea0003800000 */
.L_x_16148:
[----:B------:R-:W-:Y:S05]  /*1d440*/  BRA `(.L_x_15994) ;  /* 0xffffff8800f47947 */ /* 0x000fea000383ffff */
.L_x_15997:
[----:B0-----:R0:W1:Y:S02]  /*1d450*/  SYNCS.PHASECHK.TRANS64.TRYWAIT P0, [R17+URZ+0x13220], R6 ;  /* 0x01322006110075a7 */ /* 0x001064000800017f */
[----:B-1----:R-:W-:Y:S05]  /*1d460*/  @!P0 NANOSLEEP.SYNCS 0x989680 ;  /* 0x009896800000895d */ /* 0x002fea0003900000 */
[----:B------:R-:W1:Y:S02]  /*1d470*/  @!P0 SYNCS.PHASECHK.TRANS64 P0, [R17+URZ+0x13220], R6 ;  /* 0x01322006110085a7 */ /* 0x000e64000800007f */
[----:B-1----:R-:W-:Y:S05]  /*1d480*/  @!P0 BRA `(.L_x_15997) ;  /* 0xfffffffc00f08947 */ /* 0x002fea000383ffff */
[----:B------:R-:W-:Y:S05]  /*1d490*/  BRA `(.L_x_16150) ;  /* 0xffffff8c00047947 */ /* 0x000fea000383ffff */
.L_x_16001:
[----:B0-----:R0:W1:Y:S02]  /*1d4a0*/  SYNCS.PHASECHK.TRANS64.TRYWAIT P0, [R6+URZ+0x132a0], R10 ;  /* 0x0132a00a060075a7 */ /* 0x001064000800017f */
[----:B-1----:R-:W-:Y:S05]  /*1d4b0*/  @!P0 NANOSLEEP.SYNCS 0x989680 ;  /* 0x009896800000895d */ /* 0x002fea0003900000 */
[----:B------:R-:W1:Y:S02]  /*1d4c0*/  @!P0 SYNCS.PHASECHK.TRANS64 P0, [R6+URZ+0x132a0], R10 ;  /* 0x0132a00a060085a7 */ /* 0x000e64000800007f */
[----:B-1----:R-:W-:Y:S05]  /*1d4d0*/  @!P0 BRA `(.L_x_16001) ;  /* 0xfffffffc00f08947 */ /* 0x002fea000383ffff */
[----:B------:R-:W-:Y:S05]  /*1d4e0*/  BRA `(.L_x_16151) ;  /* 0xffffff8c00247947 */ /* 0x000fea000383ffff */
.L_x_16006:
[----:B-1----:R1:W2:Y:S02]  /*1d4f0*/  SYNCS.PHASECHK.TRANS64.TRYWAIT P0, [R6+URZ+0x132c0], R10 ;  /* 0x0132c00a060075a7 */ /* 0x0022a4000800017f */
[----:B--2---:R-:W-:Y:S05]  /*1d500*/  @!P0 NANOSLEEP.SYNCS 0x989680 ;  /* 0x009896800000895d */ /* 0x004fea0003900000 */
[----:B------:R-:W2:Y:S02]  /*1d510*/  @!P0 SYNCS.PHASECHK.TRANS64 P0, [R6+URZ+0x132c0], R10 ;  /* 0x0132c00a060085a7 */ /* 0x000ea4000800007f */
[----:B--2---:R-:W-:Y:S05]  /*1d520*/  @!P0 BRA `(.L_x_16006) ;  /* 0xfffffffc00f08947 */ /* 0x004fea000383ffff */
[----:B------:R-:W-:Y:S05]  /*1d530*/  BRA `(.L_x_16152) ;  /* 0xffffff8c00a47947 */ /* 0x000fea000383ffff */
.L_x_16013:
[----:B0-----:R0:W1:Y:S02]  /*1d540*/  SYNCS.PHASECHK.TRANS64.TRYWAIT P1, [R6+URZ+0x132a0], R7 ;  /* 0x0132a007060075a7 */ /* 0x001064000802017f */
[----:B-1----:R-:W-:Y:S05]  /*1d550*/  @!P1 NANOSLEEP.SYNCS 0x989680 ;  /* 0x009896800000995d */ /* 0x002fea0003900000 */
[----:B------:R-:W1:Y:S02]  /*1d560*/  @!P1 SYNCS.PHASECHK.TRANS64 P1, [R6+URZ+0x132a0], R7 ;  /* 0x0132a007060095a7 */ /* 0x000e64000802007f */
[----:B-1----:R-:W-:Y:S05]  /*1d570*/  @!P1 BRA `(.L_x_16013) ;  /* 0xfffffffc00f09947 */ /* 0x002fea000383ffff */
[----:B------:R-:W-:Y:S05]  /*1d580*/  BRA `(.L_x_16153) ;  /* 0xffffff9000787947 */ /* 0x000fea000383ffff */
.L_x_16018:
[----:B-1----:R1:W2:Y:S02]  /*1d590*/  SYNCS.PHASECHK.TRANS64.TRYWAIT P1, [R6+URZ+0x132c0], R7 ;  /* 0x0132c007060075a7 */ /* 0x0022a4000802017f */
[----:B--2---:R-:W-:Y:S05]  /*1d5a0*/  @!P1 NANOSLEEP.SYNCS 0x989680 ;  /* 0x009896800000995d */ /* 0x004fea0003900000 */
[----:B------:R-:W2:Y:S02]  /*1d5b0*/  @!P1 SYNCS.PHASECHK.TRANS64 P1, [R6+URZ+0x132c0], R7 ;  /* 0x0132c007060095a7 */ /* 0x000ea4000802007f */
[----:B--2---:R-:W-:Y:S05]  /*1d5c0*/  @!P1 BRA `(.L_x_16018) ;  /* 0xfffffffc00f09947 */ /* 0x004fea000383ffff */
[----:B------:R-:W-:Y:S05]  /*1d5d0*/  BRA `(.L_x_16154) ;  /* 0xffffff9000f47947 */ /* 0x000fea000383ffff */
.L_x_16035:
[----:B------:R-:W0:Y:S01]  /*1d5e0*/  S2R R21, SR_TID.X ;  /* 0x0000000000157919 */ /* 0x000e220000002100 */
        /* <DEDUP_REMOVED lines=10> */
.L_x_16156:
[----:B------:R-:W-:Y:S05]  /*1d690*/  BSYNC B0 ;  /* 0x0000000000007941 */ /* 0x000fea0003800000 */
.L_x_16155:
[----:B------:R-:W-:Y:S05]  /*1d6a0*/  BRA `(.L_x_16157) ;  /* 0xffffffa4004c7947 */ /* 0x000fea000383ffff */
.L_x_16038:
[----:B0-----:R-:W2:Y:S02]  /*1d6b0*/  LDL R0, [R1+0x44] ;  /* 0x0000440001007983 */ /* 0x001ea40000100800 */
[----:B--2---:R0:W1:Y:S02]  /*1d6c0*/  SYNCS.PHASECHK.TRANS64.TRYWAIT P0, [R4+URZ+0x13280], R0 ;  /* 0x01328000040075a7 */ /* 0x004064000800017f */
[----:B-1----:R-:W-:Y:S05]  /*1d6d0*/  @!P0 NANOSLEEP.SYNCS 0x989680 ;  /* 0x009896800000895d */ /* 0x002fea0003900000 */
[----:B------:R-:W1:Y:S02]  /*1d6e0*/  @!P0 SYNCS.PHASECHK.TRANS64 P0, [R4+URZ+0x13280], R0 ;  /* 0x01328000040085a7 */ /* 0x000e64000800007f */
[----:B-1----:R-:W-:Y:S05]  /*1d6f0*/  @!P0 BRA `(.L_x_16038) ;  /* 0xfffffffc00ec8947 */ /* 0x002fea000383ffff */
[----:B------:R-:W-:Y:S05]  /*1d700*/  BRA `(.L_x_16158) ;  /* 0xffffffa400687947 */ /* 0x000fea000383ffff */
.L_x_16039:
        /* <DEDUP_REMOVED lines=8> */
.L_x_16160:
[----:B------:R-:W-:Y:S05]  /*1d790*/  BSYNC B0 ;  /* 0x0000000000007941 */ /* 0x000fea0003800000 */
.L_x_16159:
        /* <DEDUP_REMOVED lines=8> */
.L_x_16161:
[----:B------:R-:W-:Y:S02]  /*1d820*/  IMAD.MOV.U32 R13, RZ, RZ, R2 ;  /* 0x000000ffff0d7224 */ /* 0x000fe400078e0002 */
[----:B------:R-:W-:Y:S02]  /*1d830*/  IMAD.MOV.U32 R12, RZ, RZ, 0x1 ;  /* 0x00000001ff0c7424 */ /* 0x000fe400078e00ff */
[----:B------:R-:W-:-:S07]  /*1d840*/  IMAD.MOV.U32 R3, RZ, RZ, R14 ;  /* 0x000000ffff037224 */ /* 0x000fce00078e000e */
[----:B------:R-:W-:Y:S05]  /*1d850*/  WARPSYNC.COLLECTIVE R15, `(.L_x_16162) ;  /* 0x000000000f087348 */ /* 0x000fea0003c00000 */
[----:B------:R0:W1:Y:S02]  /*1d860*/  SHFL.IDX P6, R14, R13, R12, R11 ;  /* 0x0000000c0d0e7389 */ /* 0x00006400000c000b */
[----:B01----:R-:W-:Y:S01]  /*1d870*/  ENDCOLLECTIVE ;  /* 0x000000000000791b */ /* 0x003fe20003800000 */
.L_x_16162:
        /* <DEDUP_REMOVED lines=9> */
[----:B------:R1:W-:Y:S02]  /*1d910*/  LDGSTS.E.BYPASS.LTC128B.128 [R3+0x6000], desc[UR40][R20.64], !P1 ;  /* 0x0600000014037fae */ /* 0x0003e4000c901d68 */
[----:B-1----:R-:W-:-:S07]  /*1d920*/  IMAD.MOV.U32 R20, RZ, RZ, R14 ;  /* 0x000000ffff147224 */ /* 0x002fce00078e000e */
[----:B0-----:R-:W-:Y:S05]  /*1d930*/  WARPSYNC.COLLECTIVE R15, `(.L_x_16163) ;  /* 0x000000000f087348 */ /* 0x001fea0003c00000 */
[----:B------:R1:W2:Y:S02]  /*1d940*/  SHFL.IDX P6, R14, R13, R12, R11 ;  /* 0x0000000c0d0e7389 */ /* 0x0002a400000c000b */
[----:B012---:R-:W-:Y:S01]  /*1d950*/  ENDCOLLECTIVE ;  /* 0x000000000000791b */ /* 0x007fe20003800000 */
.L_x_16163:
[----:B------:R-:W-:-:S05]  /*1d960*/  IMAD.SHL.U32 R26, R10, 0x10, RZ ;  /* 0x000000100a1a7824 */ /* 0x000fca00078e00ff */
[----:B------:R-:W-:Y:S01]  /*1d970*/  LOP3.LUT R26, R26, 0x30, RZ, 0xc0, !PT ;  /* 0x000000301a1a7812 */ /* 0x000fe200078ec0ff */
[----:B------:R-:W-:Y:S02]  /*1d980*/  IMAD.MOV.U32 R13, RZ, RZ, R2 ;  /* 0x000000ffff0d7224 */ /* 0x000fe400078e0002 */
[----:B------:R-:W-:Y:S02]  /*1d990*/  IMAD.MOV.U32 R12, RZ, RZ, 0x2 ;  /* 0x00000002ff0c7424 */ /* 0x000fe400078e00ff */
[----:B------:R-:W-:-:S05]  /*1d9a0*/  IMAD.MOV.U32 R10, RZ, RZ, R14 ;  /* 0x000000ffff0a7224 */ /* 0x000fca00078e000e */
[----:B------:R-:W-:-:S05]  /*1d9b0*/  IADD3 R10, P1, R26, R10, RZ ;  /* 0x0000000a1a0a7210 */ /* 0x000fca0007f3e0ff */
[----:B------:R-:W-:Y:S01]  /*1d9c0*/  IMAD.X R11, RZ, RZ, R20, P1 ;  /* 0x000000ffff0b7224 */ /* 0x000fe200008e0614 */
[----:B------:R-:W-:-:S13]  /*1d9d0*/  ISETP.LT.OR P1, PT, R5, 0x21, P0 ;  /* 0x000000210500780c */ /* 0x000fda0000721670 */
[----:B------:R-:W-:Y:S01]  /*1d9e0*/  @!PT LDS RZ, [RZ] ;  /* 0x00000000fffff984 */ /* 0x000fe20000000800 */
[----:B------:R-:W-:Y:S01]  /*1d9f0*/  @!PT LDS RZ, [RZ] ;  /* 0x00000000fffff984 */ /* 0x000fe20000000800 */
[----:B------:R-:W-:Y:S01]  /*1da00*/  @!PT LDS RZ, [RZ] ;  /* 0x00000000fffff984 */ /* 0x000fe20000000800 */
[----:B------:R0:W-:Y:S02]  /*1da10*/  LDGSTS.E.BYPASS.LTC128B.128 [R3+0x6800], desc[UR40][R10.64], !P1 ;  /* 0x068000000a037fae */ /* 0x0001e4000c901d68 */
[----:B0-----:R-:W-:-:S07]  /*1da20*/  IMAD.MOV.U32 R11, RZ, RZ, 0x1c1f ;  /* 0x00001c1fff0b7424 */ /* 0x001fce00078e00ff */
[----:B------:R-:W-:Y:S05]  /*1da30*/  WARPSYNC.COLLECTIVE R15, `(.L_x_16164) ;  /* 0x000000000f087348 */ /* 0x000fea0003c00000 */
[----:B------:R0:W1:Y:S02]  /*1da40*/  SHFL.IDX P6, R14, R13, R12, R11 ;  /* 0x0000000c0d0e7389 */ /* 0x00006400000c000b */
[----:B01----:R-:W-:Y:S01]  /*1da50*/  ENDCOLLECTIVE ;  /* 0x000000000000791b */ /* 0x003fe20003800000 */
.L_x_16164:
[----:B------:R-:W-:Y:S02]  /*1da60*/  IMAD.MOV.U32 R13, RZ, RZ, R0 ;  /* 0x000000ffff0d7224 */ /* 0x000fe400078e0000 */
[----:B------:R-:W-:-:S07]  /*1da70*/  IMAD.MOV.U32 R20, RZ, RZ, R14 ;  /* 0x000000ffff147224 */ /* 0x000fce00078e000e */
[----:B------:R-:W-:Y:S05]  /*1da80*/  WARPSYNC.COLLECTIVE R15, `(.L_x_16165) ;  /* 0x000000000f087348 */ /* 0x000fea0003c00000 */
[----:B------:R0:W1:Y:S02]  /*1da90*/  SHFL.IDX P6, R14, R13, R12, R11 ;  /* 0x0000000c0d0e7389 */ /* 0x00006400000c000b */
[----:B01----:R-:W-:Y:S01]  /*1daa0*/  ENDCOLLECTIVE ;  /* 0x000000000000791b */ /* 0x003fe20003800000 */
.L_x_16165:
        /* <DEDUP_REMOVED lines=14> */
.L_x_16166:
[----:B------:R-:W-:Y:S02]  /*1db90*/  IMAD.MOV.U32 R13, RZ, RZ, R0 ;  /* 0x000000ffff0d7224 */ /* 0x000fe400078e0000 */
[----:B------:R-:W-:-:S07]  /*1dba0*/  IMAD.MOV.U32 R2, RZ, RZ, R14 ;  /* 0x000000ffff027224 */ /* 0x000fce00078e000e */
[----:B------:R-:W-:Y:S05]  /*1dbb0*/  WARPSYNC.COLLECTIVE R15, `(.L_x_16167) ;  /* 0x000000000f087348 */ /* 0x000fea0003c00000 */
[----:B------:R0:W1:Y:S02]  /*1dbc0*/  SHFL.IDX P6, R14, R13, R12, R11 ;  /* 0x0000000c0d0e7389 */ /* 0x00006400000c000b */
[----:B01----:R-:W-:Y:S01]  /*1dbd0*/  ENDCOLLECTIVE ;  /* 0x000000000000791b */ /* 0x003fe20003800000 */
.L_x_16167:
[----:B------:R-:W-:Y:S02]  /*1dbe0*/  IMAD.MOV.U32 R13, RZ, RZ, R29 ;  /* 0x000000ffff0d7224 */ /* 0x000fe400078e001d */
[----:B------:R-:W-:Y:S02]  /*1dbf0*/  IMAD.MOV.U32 R12, RZ, RZ, RZ ;  /* 0x000000ffff0c7224 */ /* 0x000fe400078e00ff */
[----:B------:R-:W-:-:S07]  /*1dc00*/  IMAD.MOV.U32 R0, RZ, RZ, R14 ;  /* 0x000000ffff007224 */ /* 0x000fce00078e000e */
[----:B------:R-:W-:Y:S05]  /*1dc10*/  WARPSYNC.COLLECTIVE R15, `(.L_x_16168) ;  /* 0x000000000f087348 */ /* 0x000fea0003c00000 */
[----:B------:R0:W1:Y:S02]  /*1dc20*/  SHFL.IDX P6, R14, R13, R12, R11 ;  /* 0x0000000c0d0e7389 */ /* 0x00006400000c000b */
[----:B01----:R-:W-:Y:S01]  /*1dc30*/  ENDCOLLECTIVE ;  /* 0x000000000000791b */ /* 0x003fe20003800000 */
.L_x_16168:
[----:B------:R-:W-:Y:S02]  /*1dc40*/  IADD3 R20, P1, R26, R0, RZ ;  /* 0x000000001a147210 */ /* 0x000fe40007f3e0ff */
[----:B------:R-:W-:-:S03]  /*1dc50*/  ISETP.GE.AND P3, PT, R5, 0x81, PT ;  /* 0x000000810500780c */ /* 0x000fc60003f66270 */
[----:B------:R-:W-:Y:S01]  /*1dc60*/  IMAD.X R21, RZ, RZ, R2, P1 ;  /* 0x000000ffff157224 */ /* 0x000fe200008e0602 */
[----:B------:R-:W-:Y:S01]  /*1dc70*/  ISETP.LT.OR P1, PT, R5, 0x61, P0 ;  /* 0x000000610500780c */ /* 0x000fe20000721670 */
[----:B------:R0:W5:Y:S01]  /*1dc80*/  LDL.LU R13, [R1] ;  /* 0x00000000010d7983 */ /* 0x0001620000300800 */
[----:B------:R-:W-:Y:S01]  /*1dc90*/  LOP3.LUT R19, R19, 0xfffffff7, RZ, 0xc0, !PT ;  /* 0xfffffff713137812 */ /* 0x000fe200078ec0ff */
[----:B------:R-:W-:-:S10]  /*1dca0*/  IMAD.MOV.U32 R0, RZ, RZ, R14 ;  /* 0x000000ffff007224 */ /* 0x000fd400078e000e */
[----:B------:R-:W-:Y:S01]  /*1dcb0*/  @!PT LDS RZ, [RZ] ;  /* 0x00000000fffff984 */ /* 0x000fe20000000800 */
[----:B------:R-:W-:Y:S01]  /*1dcc0*/  @!PT LDS RZ, [RZ] ;  /* 0x00000000fffff984 */ /* 0x000fe20000000800 */
[----:B------:R-:W-:Y:S01]  /*1dcd0*/  @!PT LDS RZ, [RZ] ;  /* 0x00000000fffff984 */ /* 0x000fe20000000800 */
[----:B------:R0:W-:Y:S01]  /*1dce0*/  LDGSTS.E.BYPASS.LTC128B.128 [R3+0x7800], desc[UR40][R20.64], !P1 ;  /* 0x0780000014037fae */ /* 0x0001e2000c901d68 */
[C---:B------:R-:W-:Y:S02]  /*1dcf0*/  ISETP.GE.AND P4, PT, R5.reuse, 0x21, PT ;  /* 0x000000210500780c */ /* 0x040fe40003f86270 */
[C---:B------:R-:W-:Y:S02]  /*1dd00*/  ISETP.GE.AND P1, PT, R5.reuse, 0x41, PT ;  /* 0x000000410500780c */ /* 0x040fe40003f26270 */
[----:B------:R-:W-:Y:S02]  /*1dd10*/  ISETP.GE.AND P2, PT, R5, 0x61, PT ;  /* 0x000000610500780c */ /* 0x000fe40003f46270 */
[----:B------:R-:W-:-:S11]  /*1dd20*/  @P3 LOP3.LUT R19, R19, 0x8, RZ, 0xfc, !PT ;  /* 0x0000000813133812 */ /* 0x000fd600078efcff */
[----:B0----5:R-:W-:Y:S05]  /*1dd30*/  WARPSYNC.COLLECTIVE R15, `(.L_x_16169) ;  /* 0x000000000f087348 */ /* 0x021fea0003c00000 */
[----:B-----5:R1:W2:Y:S02]  /*1dd40*/  SHFL.IDX P6, R14, R13, R12, R11 ;  /* 0x0000000c0d0e7389 */ /* 0x0202a400000c000b */
[----:B012---:R-:W-:Y:S01]  /*1dd50*/  ENDCOLLECTIVE ;  /* 0x000000000000791b */ /* 0x007fe20003800000 */
.L_x_16169:
[----:B------:R-:W-:Y:S01]  /*1dd60*/  IMAD.MOV.U32 R10, RZ, RZ, R14 ;  /* 0x000000ffff0a7224 */ /* 0x000fe200078e000e */
[----:B------:R-:W-:Y:S06]  /*1dd70*/  BRA `(.L_x_16170) ;  /* 0xffffffa400347947 */ /* 0x000fec000383ffff */
.L_x_16044:
[----:B---3--:R-:W3:Y:S02]  /*1dd80*/  LDL R0, [R1+0x44] ;  /* 0x0000440001007983 */ /* 0x008ee40000100800 */
[----:B---3--:R3:W4:Y:S02]  /*1dd90*/  SYNCS.PHASECHK.TRANS64.TRYWAIT P0, [R4+URZ+0x13240], R0 ;  /* 0x01324000040075a7 */ /* 0x008724000800017f */
[----:B----4-:R-:W-:Y:S05]  /*1dda0*/  @!P0 NANOSLEEP.SYNCS 0x989680 ;  /* 0x009896800000895d */ /* 0x010fea0003900000 */
[----:B------:R-:W4:Y:S02]  /*1ddb0*/  @!P0 SYNCS.PHASECHK.TRANS64 P0, [R4+URZ+0x13240], R0 ;  /* 0x01324000040085a7 */ /* 0x000f24000800007f */
[----:B----4-:R-:W-:Y:S05]  /*1ddc0*/  @!P0 BRA `(.L_x_16044) ;  /* 0xfffffffc00ec8947 */ /* 0x010fea000383ffff */
[----:B------:R-:W-:Y:S05]  /*1ddd0*/  BRA `(.L_x_16171) ;  /* 0xffffffa400947947 */ /* 0x000fea000383ffff */
.L_x_16045:
[----:B------:R-:W-:Y:S01]  /*1dde0*/  BSSY B0, `(.L_x_16172) ;  /* 0x0000008000007945 */ /* 0x000fe20003800000 */
[----:B------:R-:W-:Y:S02]  /*1ddf0*/  IMAD.MOV.U32 R13, RZ, RZ, R2 ;  /* 0x000000ffff0d7224 */ /* 0x000fe400078e0002 */
[----:B------:R-:W-:Y:S02]  /*1de00*/  IMAD.MOV.U32 R12, RZ, RZ, RZ ;  /* 0x000000ffff0c7224 */ /* 0x000fe400078e00ff */
[----:B------:R-:W-:Y:S02]  /*1de10*/  IMAD.MOV.U32 R11, RZ, RZ, 0x1c1f ;  /* 0x00001c1fff0b7424 */ /* 0x000fe400078e00ff */
[----:B------:R-:W-:-:S07]  /*1de20*/  IMAD.MOV.U32 R15, RZ, RZ, -0x1 ;  /* 0xffffffffff0f7424 */ /* 0x000fce00078e00ff */
[----:B0-----:R-:W-:Y:S05]  /*1de30*/  WARPSYNC.COLLECTIVE R15, `(.L_x_16173) ;  /* 0x000000000f087348 */ /* 0x001fea0003c00000 */
[----:B0-----:R0:W1:Y:S02]  /*1de40*/  SHFL.IDX P6, R14, R13, R12, R11 ;  /* 0x0000000c0d0e7389 */ /* 0x00106400000c000b */
[----:B01----:R-:W-:Y:S01]  /*1de50*/  ENDCOLLECTIVE ;  /* 0x000000000000791b */ /* 0x003fe20003800000 */
.L_x_16173:
[----:B------:R-:W-:Y:S05]  /*1de60*/  BSYNC B0 ;  /* 0x0000000000007941 */ /* 0x000fea0003800000 */
.L_x_16172:
[----:B------:R-:W-:Y:S01]  /*1de70*/  IMAD.MOV.U32 R13, RZ, RZ, R0 ;  /* 0x000000ffff0d7224 */ /* 0x000fe200078e0000 */
[----:B------:R-:W-:Y:S01]  /*1de80*/  MOV R15, 0xffffffff ;  /* 0xffffffff000f7802 */ /* 0x000fe20000000f00 */
[----:B------:R-:W-:Y:S01]  /*1de90*/  IMAD.MOV.U32 R12, RZ, RZ, RZ ;  /* 0x000000ffff0c7224 */ /* 0x000fe200078e00ff */
[----:B------:R-:W0:Y:S01]  /*1dea0*/  S2R R20, SR_TID.X ;  /* 0x0000000000147919 */ /* 0x000e220000002100 */
[----:B------:R-:W-:Y:S01]  /*1deb0*/  IMAD.MOV.U32 R11, RZ, RZ, 0x1c1f ;  /* 0x00001c1fff0b7424 */ /* 0x000fe200078e00ff */
[----:B------:R-:W1:Y:S01]  /*1dec0*/  LDC R21, c[0x0][0x2f4] ;  /* 0x0000bd00ff157b82 */ /* 0x000e620000000800 */
[----:B------:R-:W-:-:S07]  /*1ded0*/  IMAD.MOV.U32 R5, RZ, RZ, R14 ;  /* 0x000000ffff057224 */ /* 0x000fce00078e000e */
[----:B01----:R-:W-:Y:S05]  /*1dee0*/  WARPSYNC.COLLECTIVE R15, `(.L_x_16174) ;  /* 0x000000000f087348 */ /* 0x003fea0003c00000 */
[----:B------:R2:W3:Y:S02]  /*1def0*/  SHFL.IDX P6, R14, R13, R12, R11 ;  /* 0x0000000c0d0e7389 */ /* 0x0004e400000c000b */
[----:B0123--:R-:W-:Y:S01]  /*1df00*/  ENDCOLLECTIVE ;  /* 0x000000000000791b */ /* 0x00ffe20003800000 */
.L_x_16174:
[----:B------:R-:W-:Y:S02]  /*1df10*/  IMAD.MOV.U32 R13, RZ, RZ, R2 ;  /* 0x000000ffff0d7224 */ /* 0x000fe400078e0002 */
[----:B------:R-:W-:Y:S02]  /*1df20*/  IMAD.MOV.U32 R12, RZ, RZ, 0x1 ;  /* 0x00000001ff0c7424 */ /* 0x000fe400078e00ff */
[----:B------:R-:W-:-:S07]  /*1df30*/  IMAD.MOV.U32 R6, RZ, RZ, R14 ;  /* 0x000000ffff067224 */ /* 0x000fce00078e000e */
[----:B------:R-:W-:Y:S05]  /*1df40*/  WARPSYNC.COLLECTIVE R15, `(.L_x_16175) ;  /* 0x000000000f087348 */ /* 0x000fea0003c00000 */
[----:B------:R0:W1:Y:S02]  /*1df50*/  SHFL.IDX P6, R14, R13, R12, R11 ;  /* 0x0000000c0d0e7389 */ /* 0x00006400000c000b */
[----:B01----:R-:W-:Y:S01]  /*1df60*/  ENDCOLLECTIVE ;  /* 0x000000000000791b */ /* 0x003fe20003800000 */
.L_x_16175:
[----:B------:R-:W-:-:S05]  /*1df70*/  IMAD.SHL.U32 R20, R20, 0x10, RZ ;  /* 0x0000001014147824 */ /* 0x000fca00078e00ff */
[----:B------:R-:W-:-:S04]  /*1df80*/  LOP3.LUT R20, R20, 0x30, RZ, 0xc0, !PT ;  /* 0x0000003014147812 */ /* 0x000fc800078ec0ff */
[C---:B------:R-:W-:Y:S02]  /*1df90*/  @P5 IADD3 R6, P0, R20.reuse, R6, RZ ;  /* 0x0000000614065210 */ /* 0x040fe40007f1e0ff */
[----:B------:R-:W-:Y:S01]  /*1dfa0*/  ISETP.GE.AND P3, PT, R20, R21, PT ;  /* 0x000000151400720c */ /* 0x000fe20003f66270 */
[----:B------:R-:W-:Y:S02]  /*1dfb0*/  IMAD.MOV.U32 R13, RZ, RZ, R0 ;  /* 0x000000ffff0d7224 */ /* 0x000fe400078e0000 */
        /* <DEDUP_REMOVED lines=10> */
.L_x_16176:
[----:B------:R-:W-:Y:S02]  /*1e060*/  IMAD.MOV.U32 R13, RZ, RZ, R2 ;  /* 0x000000ffff0d7224 */ /* 0x000fe400078e0002 */
[----:B------:R-:W-:Y:S02]  /*1e070*/  IMAD.MOV.U32 R12, RZ, RZ, 0x2 ;  /* 0x00000002ff0c7424 */ /* 0x000fe400078e00ff */
[----:B------:R-:W-:-:S07]  /*1e080*/  IMAD.MOV.U32 R6, RZ, RZ, R14 ;  /* 0x000000ffff067224 */ /* 0x000fce00078e000e */
[----:B------:R-:W-:Y:S05]  /*1e090*/  WARPSYNC.COLLECTIVE R15, `(.L_x_16177) ;  /* 0x000000000f087348 */ /* 0x000fea0003c00000 */
[----:B------:R0:W1:Y:S02]  /*1e0a0*/  SHFL.IDX P6, R14, R13, R12, R11 ;  /* 0x0000000c0d0e7389 */ /* 0x00006400000c000b */
[----:B01----:R-:W-:Y:S01]  /*1e0b0*/  ENDCOLLECTIVE ;  /* 0x000000000000791b */ /* 0x003fe20003800000 */
.L_x_16177:
        /* <DEDUP_REMOVED lines=12> */
.L_x_16178:
[----:B------:R-:W-:Y:S02]  /*1e180*/  IMAD.MOV.U32 R13, RZ, RZ, R2 ;  /* 0x000000ffff0d7224 */ /* 0x000fe400078e0002 */
[----:B------:R-:W-:Y:S02]  /*1e190*/  IMAD.MOV.U32 R12, RZ, RZ, 0x3 ;  /* 0x00000003ff0c7424 */ /* 0x000fe400078e00ff */
[----:B------:R-:W-:-:S07]  /*1e1a0*/  IMAD.MOV.U32 R6, RZ, RZ, R14 ;  /* 0x000000ffff067224 */ /* 0x000fce00078e000e */
[----:B------:R-:W-:Y:S05]  /*1e1b0*/  WARPSYNC.COLLECTIVE R15, `(.L_x_16179) ;  /* 0x000000000f087348 */ /* 0x000fea0003c00000 */
[----:B------:R0:W1:Y:S02]  /*1e1c0*/  SHFL.IDX P6, R14, R13, R12, R11 ;  /* 0x0000000c0d0e7389 */ /* 0x00006400000c000b */
[----:B01----:R-:W-:Y:S01]  /*1e1d0*/  ENDCOLLECTIVE ;  /* 0x000000000000791b */ /* 0x003fe20003800000 */
.L_x_16179:
        /* <DEDUP_REMOVED lines=12> */
.L_x_16180:
[----:B------:R-:W-:Y:S02]  /*1e2a0*/  IMAD.MOV.U32 R13, RZ, RZ, R8 ;  /* 0x000000ffff0d7224 */ /* 0x000fe400078e0008 */
[----:B------:R-:W-:Y:S02]  /*1e2b0*/  IMAD.MOV.U32 R12, RZ, RZ, RZ ;  /* 0x000000ffff0c7224 */ /* 0x000fe400078e00ff */
[----:B------:R-:W-:-:S07]  /*1e2c0*/  IMAD.MOV.U32 R0, RZ, RZ, R14 ;  /* 0x000000ffff007224 */ /* 0x000fce00078e000e */
[----:B------:R-:W-:Y:S05]  /*1e2d0*/  WARPSYNC.COLLECTIVE R15, `(.L_x_16181) ;  /* 0x000000000f087348 */ /* 0x000fea0003c00000 */
[----:B------:R0:W1:Y:S02]  /*1e2e0*/  SHFL.IDX P6, R14, R13, R12, R11 ;  /* 0x0000000c0d0e7389 */ /* 0x00006400000c000b */
[----:B01----:R-:W-:Y:S01]  /*1e2f0*/  ENDCOLLECTIVE ;  /* 0x000000000000791b */ /* 0x003fe20003800000 */
.L_x_16181:
        /* <DEDUP_REMOVED lines=13> */
.L_x_16182:
[----:B------:R-:W-:Y:S01]  /*1e3d0*/  IMAD.MOV.U32 R6, RZ, RZ, R14 ;  /* 0x000000ffff067224 */ /* 0x000fe200078e000e */
[----:B------:R-:W-:Y:S06]  /*1e3e0*/  BRA `(.L_x_16183) ;  /* 0xffffffa400187947 */ /* 0x000fec000383ffff */
.L_x_16052:
        /* <DEDUP_REMOVED lines=9> */
.L_x_16184:
[C---:B------:R-:W-:Y:S01]  /*1e480*/  VIADD R9, R25.reuse, 0x20 ;  /* 0x0000002019097836 */ /* 0x040fe20000000000 */
[----:B------:R-:W-:Y:S01]  /*1e490*/  ISETP.GE.AND P2, PT, R25, R2, PT ;  /* 0x000000021900720c */ /* 0x000fe20003f46270 */
[----:B------:R-:W-:Y:S02]  /*1e4a0*/  IMAD.MOV.U32 R13, RZ, RZ, R4 ;  /* 0x000000ffff0d7224 */ /* 0x000fe400078e0004 */
[----:B------:R-:W-:-:S10]  /*1e4b0*/  IMAD.MOV.U32 R7, RZ, RZ, R14 ;  /* 0x000000ffff077224 */ /* 0x000fd400078e000e */
[----:B------:R-:W-:Y:S05]  /*1e4c0*/  WARPSYNC.COLLECTIVE R15, `(.L_x_16185) ;  /* 0x000000000f087348 */ /* 0x000fea0003c00000 */
[----:B------:R0:W1:Y:S02]  /*1e4d0*/  SHFL.IDX P6, R14, R13, R12, R11 ;  /* 0x0000000c0d0e7389 */ /* 0x00006400000c000b */
[----:B01----:R-:W-:Y:S01]  /*1e4e0*/  ENDCOLLECTIVE ;  /* 0x000000000000791b */ /* 0x003fe20003800000 */
.L_x_16185:
[----:B------:R-:W-:Y:S01]  /*1e4f0*/  MOV R13, R0 ;  /* 0x00000000000d7202 */ /* 0x000fe20000000f00 */
[----:B------:R-:W-:Y:S02]  /*1e500*/  IMAD.MOV.U32 R12, RZ, RZ, 0x1 ;  /* 0x00000001ff0c7424 */ /* 0x000fe400078e00ff */
[----:B------:R-:W-:-:S07]  /*1e510*/  IMAD.MOV.U32 R6, RZ, RZ, R14 ;  /* 0x000000ffff067224 */ /* 0x000fce00078e000e */
[----:B------:R-:W-:Y:S05]  /*1e520*/  WARPSYNC.COLLECTIVE R15, `(.L_x_16186) ;  /* 0x000000000f087348 */ /* 0x000fea0003c00000 */
[----:B------:R0:W1:Y:S02]  /*1e530*/  SHFL.IDX P6, R14, R13, R12, R11 ;  /* 0x0000000c0d0e7389 */ /* 0x00006400000c000b */
[----:B01----:R-:W-:Y:S01]  /*1e540*/  ENDCOLLECTIVE ;  /* 0x000000000000791b */ /* 0x003fe20003800000 */
.L_x_16186:
        /* <DEDUP_REMOVED lines=12> */
.L_x_16187:
[----:B------:R-:W-:Y:S02]  /*1e610*/  IMAD.MOV.U32 R13, RZ, RZ, R0 ;  /* 0x000000ffff0d7224 */ /* 0x000fe400078e0000 */
[----:B------:R-:W-:Y:S02]  /*1e620*/  IMAD.MOV.U32 R12, RZ, RZ, 0x2 ;  /* 0x00000002ff0c7424 */ /* 0x000fe400078e00ff */
[----:B------:R-:W-:-:S07]  /*1e630*/  IMAD.MOV.U32 R7, RZ, RZ, R14 ;  /* 0x000000ffff077224 */ /* 0x000fce00078e000e */
[----:B------:R-:W-:Y:S05]  /*1e640*/  WARPSYNC.COLLECTIVE R15, `(.L_x_16188) ;  /* 0x000000000f087348 */ /* 0x000fea0003c00000 */
[----:B------:R0:W1:Y:S02]  /*1e650*/  SHFL.IDX P6, R14, R13, R12, R11 ;  /* 0x0000000c0d0e7389 */ /* 0x00006400000c000b */
[----:B01----:R-:W-:Y:S01]  /*1e660*/  ENDCOLLECTIVE ;  /* 0x000000000000791b */ /* 0x003fe20003800000 */
.L_x_16188:
        /* <DEDUP_REMOVED lines=16> */
.L_x_16189:
[----:B------:R-:W-:Y:S02]  /*1e770*/  IMAD.MOV.U32 R13, RZ, RZ, R0 ;  /* 0x000000ffff0d7224 */ /* 0x000fe400078e0000 */
[----:B------:R-:W-:Y:S02]  /*1e780*/  IMAD.MOV.U32 R12, RZ, RZ, 0x3 ;  /* 0x00000003ff0c7424 */ /* 0x000fe400078e00ff */
[----:B------:R-:W-:-:S07]  /*1e790*/  IMAD.MOV.U32 R7, RZ, RZ, R14 ;  /* 0x000000ffff077224 */ /* 0x000fce00078e000e */
[----:B------:R-:W-:Y:S05]  /*1e7a0*/  WARPSYNC.COLLECTIVE R15, `(.L_x_16190) ;  /* 0x000000000f087348 */ /* 0x000fea0003c00000 */
[----:B------:R0:W1:Y:S02]  /*1e7b0*/  SHFL.IDX P6, R14, R13, R12, R11 ;  /* 0x0000000c0d0e7389 */ /* 0x00006400000c000b */
[----:B01----:R-:W-:Y:S01]  /*1e7c0*/  ENDCOLLECTIVE ;  /* 0x000000000000791b */ /* 0x003fe20003800000 */
.L_x_16190:
        /* <DEDUP_REMOVED lines=11> */
.L_x_16191:
        /* <DEDUP_REMOVED lines=11> */
.L_x_16192:
        /* <DEDUP_REMOVED lines=11> */
.L_x_16193:
        /* <DEDUP_REMOVED lines=8> */
.L_x_16194:
        /* <DEDUP_REMOVED lines=13> */
.L_x_16195:
[----:B------:R-:W-:Y:S01]  /*1eb30*/  IMAD.MOV.U32 R5, RZ, RZ, R14 ;  /* 0x000000ffff057224 */ /* 0x000fe200078e000e */
[----:B------:R-:W-:Y:S06]  /*1eb40*/  BRA `(.L_x_16196) ;  /* 0xffffffa8001c7947 */ /* 0x000fec000383ffff */
.L_x_16055:
[----:B-1----:R1:W2:Y:S02]  /*1eb50*/  SYNCS.PHASECHK.TRANS64.TRYWAIT P0, [R17+URZ+0x13220], R0 ;  /* 0x01322000110075a7 */ /* 0x0022a4000800017f */
[----:B--2---:R-:W-:Y:S05]  /*1eb60*/  @!P0 NANOSLEEP.SYNCS 0x989680 ;  /* 0x009896800000895d */ /* 0x004fea0003900000 */
[----:B------:R-:W2:Y:S02]  /*1eb70*/  @!P0 SYNCS.PHASECHK.TRANS64 P0, [R17+URZ+0x13220], R0 ;  /* 0x01322000110085a7 */ /* 0x000ea4000800007f */
[----:B--2---:R-:W-:Y:S05]  /*1eb80*/  @!P0 BRA `(.L_x_16055) ;  /* 0xfffffffc00f08947 */ /* 0x004fea000383ffff */
[----:B------:R-:W-:Y:S05]  /*1eb90*/  BRA `(.L_x_16197) ;  /* 0xffffffa800787947 */ /* 0x000fea000383ffff */
.L_x_16059:
[----:B0-----:R-:W2:Y:S02]  /*1eba0*/  LDL R2, [R1+0x8] ;  /* 0x0000080001027983 */ /* 0x001ea40000100800 */
[----:B--2---:R0:W1:Y:S02]  /*1ebb0*/  SYNCS.PHASECHK.TRANS64.TRYWAIT P0, [R6+URZ+0x13280], R2 ;  /* 0x01328002060075a7 */ /* 0x004064000800017f */
[----:B-1----:R-:W-:Y:S05]  /*1ebc0*/  @!P0 NANOSLEEP.SYNCS 0x989680 ;  /* 0x009896800000895d */ /* 0x002fea0003900000 */
[----:B------:R-:W1:Y:S02]  /*1ebd0*/  @!P0 SYNCS.PHASECHK.TRANS64 P0, [R6+URZ+0x13280], R2 ;  /* 0x01328002060085a7 */ /* 0x000e64000800007f */
[----:B-1----:R-:W-:Y:S05]  /*1ebe0*/  @!P0 BRA `(.L_x_16059) ;  /* 0xfffffffc00ec8947 */ /* 0x002fea000383ffff */
[----:B------:R-:W-:Y:S05]  /*1ebf0*/  BRA `(.L_x_16198) ;  /* 0xffffffac00c87947 */ /* 0x000fea000383ffff */
.L_x_16060:
        /* <DEDUP_REMOVED lines=8> */
.L_x_16200:
[----:B------:R-:W-:Y:S05]  /*1ec80*/  BSYNC B0 ;  /* 0x0000000000007941 */ /* 0x000fea0003800000 */
.L_x_16199:
[----:B------:R-:W0:Y:S01]  /*1ec90*/  S2R R2, SR_TID.X ;  /* 0x0000000000027919 */ /* 0x000e220000002100 */
[----:B------:R-:W-:Y:S01]  /*1eca0*/  IMAD.MOV.U32 R13, RZ, RZ, R4 ;  /* 0x000000ffff0d7224 */ /* 0x000fe200078e0004 */
[----:B------:R-:W-:Y:S01]  /*1ecb0*/  MOV R12, RZ ;  /* 0x000000ff000c7202 */ /* 0x000fe20000000f00 */
[----:B------:R-:W-:Y:S02]  /*1ecc0*/  IMAD.MOV.U32 R11, RZ, RZ, 0x1c1f ;  /* 0x00001c1fff0b7424 */ /* 0x000fe400078e00ff */
[----:B------:R-:W-:Y:S02]  /*1ecd0*/  IMAD.MOV.U32 R15, RZ, RZ, -0x1 ;  /* 0xffffffffff0f7424 */ /* 0x000fe400078e00ff */
[----:B------:R-:W-:Y:S02]  /*1ece0*/  IMAD.MOV.U32 R3, RZ, RZ, R14 ;  /* 0x000000ffff037224 */ /* 0x000fe400078e000e */
[----:B------:R-:W-:-:S07]  /*1ecf0*/  IMAD.IADD R8, R17, 0x1, R8 ;  /* 0x0000000111087824 */ /* 0x000fce00078e0208 */
[----:B0-----:R-:W-:Y:S05]  /*1ed00*/  WARPSYNC.COLLECTIVE R15, `(.L_x_16201) ;  /* 0x000000000f087348 */ /* 0x001fea0003c00000 */
[----:B------:R1:W2:Y:S02]  /*1ed10*/  SHFL.IDX P6, R14, R13, R12, R11 ;  /* 0x0000000c0d0e7389 */ /* 0x0002a400000c000b */
[----:B012---:R-:W-:Y:S01]  /*1ed20*/  ENDCOLLECTIVE ;  /* 0x000000000000791b */ /* 0x007fe20003800000 */
.L_x_16201:
        /* <DEDUP_REMOVED lines=11> */
.L_x_16202:
        /* <DEDUP_REMOVED lines=10> */
.L_x_16203:
        /* <DEDUP_REMOVED lines=11> */
.L_x_16204:
        /* <DEDUP_REMOVED lines=10> */
.L_x_16205:
        /* <DEDUP_REMOVED lines=11> */
.L_x_16206:
        /* <DEDUP_REMOVED lines=10> */
.L_x_16207:
[----:B------:R-:W-:Y:S02]  /*1f120*/  IMAD.MOV.U32 R13, RZ, RZ, R18 ;  /* 0x000000ffff0d7224 */ /* 0x000fe400078e0012 */
[----:B------:R-:W-:Y:S02]  /*1f130*/  IMAD.MOV.U32 R12, RZ, RZ, RZ ;  /* 0x000000ffff0c7224 */ /* 0x000fe400078e00ff */
[----:B------:R-:W-:Y:S02]  /*1f140*/  IMAD.SHL.U32 R3, R3, 0x10, RZ ;  /* 0x0000001003037824 */ /* 0x000fe400078e00ff */
[----:B------:R-:W-:-:S07]  /*1f150*/  IMAD.MOV.U32 R2, RZ, RZ, R14 ;  /* 0x000000ffff027224 */ /* 0x000fce00078e000e */
[----:B------:R-:W-:Y:S05]  /*1f160*/  WARPSYNC.COLLECTIVE R15, `(.L_x_16208) ;  /* 0x000000000f087348 */ /* 0x000fea0003c00000 */
[----:B------:R0:W1:Y:S02]  /*1f170*/  SHFL.IDX P6, R14, R13, R12, R11 ;  /* 0x0000000c0d0e7389 */ /* 0x00006400000c000b */
[----:B01----:R-:W-:Y:S01]  /*1f180*/  ENDCOLLECTIVE ;  /* 0x000000000000791b */ /* 0x003fe20003800000 */
.L_x_16208:
        /* <DEDUP_REMOVED lines=12> */
.L_x_16209:
[----:B------:R-:W-:Y:S01]  /*1f250*/  IMAD.MOV.U32 R2, RZ, RZ, R14 ;  /* 0x000000ffff027224 */ /* 0x000fe200078e000e */
[----:B------:R-:W-:Y:S06]  /*1f260*/  BRA `(.L_x_16210) ;  /* 0xffffffac00407947 */ /* 0x000fec000383ffff */
.L_x_16065:
[----:B--2---:R-:W2:Y:S02]  /*1f270*/  LDL R2, [R1+0x8] ;  /* 0x0000080001027983 */ /* 0x004ea40000100800 */
[----:B--2---:R2:W3:Y:S02]  /*1f280*/  SYNCS.PHASECHK.TRANS64.TRYWAIT P0, [R6+URZ+0x13240], R2 ;  /* 0x01324002060075a7 */ /* 0x0044e4000800017f */
[----:B---3--:R-:W-:Y:S05]  /*1f290*/  @!P0 NANOSLEEP.SYNCS 0x989680 ;  /* 0x009896800000895d */ /* 0x008fea0003900000 */
[----:B------:R-:W3:Y:S02]  /*1f2a0*/  @!P0 SYNCS.PHASECHK.TRANS64 P0, [R6+URZ+0x13240], R2 ;  /* 0x01324002060085a7 */ /* 0x000ee4000800007f */
[----:B---3--:R-:W-:Y:S05]  /*1f2b0*/  @!P0 BRA `(.L_x_16065) ;  /* 0xfffffffc00ec8947 */ /* 0x008fea000383ffff */
[----:B------:R-:W-:Y:S05]  /*1f2c0*/  BRA `(.L_x_16211) ;  /* 0xffffffac009c7947 */ /* 0x000fea000383ffff */
.L_x_16066:
        /* <DEDUP_REMOVED lines=8> */
.L_x_16213:
[----:B------:R-:W-:Y:S05]  /*1f350*/  BSYNC B0 ;  /* 0x0000000000007941 */ /* 0x000fea0003800000 */
.L_x_16212:
        /* <DEDUP_REMOVED lines=8> */
.L_x_16214:
[----:B------:R-:W-:Y:S02]  /*1f3e0*/  IMAD.MOV.U32 R13, RZ, RZ, R5 ;  /* 0x000000ffff0d7224 */ /* 0x000fe400078e0005 */
[----:B------:R-:W-:Y:S02]  /*1f3f0*/  IMAD.MOV.U32 R12, RZ, RZ, 0x1 ;  /* 0x00000001ff0c7424 */ /* 0x000fe400078e00ff */
[----:B------:R-:W-:-:S07]  /*1f400*/  IMAD.MOV.U32 R2, RZ, RZ, R14 ;  /* 0x000000ffff027224 */ /* 0x000fce00078e000e */
[----:B------:R-:W-:Y:S05]  /*1f410*/  WARPSYNC.COLLECTIVE R15, `(.L_x_16215) ;  /* 0x000000000f087348 */ /* 0x000fea0003c00000 */
[----:B------:R0:W1:Y:S02]  /*1f420*/  SHFL.IDX P6, R14, R13, R12, R11 ;  /* 0x0000000c0d0e7389 */ /* 0x00006400000c000b */
[----:B01----:R-:W-:Y:S01]  /*1f430*/  ENDCOLLECTIVE ;  /* 0x000000000000791b */ /* 0x003fe20003800000 */
.L_x_16215:
        /* <DEDUP_REMOVED lines=11> */
.L_x_16216:
[----:B------:R-:W-:Y:S02]  /*1f4f0*/  IMAD.MOV.U32 R13, RZ, RZ, R5 ;  /* 0x000000ffff0d7224 */ /* 0x000fe400078e0005 */
[----:B------:R-:W-:Y:S02]  /*1f500*/  IMAD.MOV.U32 R12, RZ, RZ, 0x2 ;  /* 0x00000002ff0c7424 */ /* 0x000fe400078e00ff */
[----:B------:R-:W-:-:S07]  /*1f510*/  IMAD.MOV.U32 R2, RZ, RZ, R14 ;  /* 0x000000ffff027224 */ /* 0x000fce00078e000e */
[----:B------:R-:W-:Y:S05]  /*1f520*/  WARPSYNC.COLLECTIVE R15, `(.L_x_16217) ;  /* 0x000000000f087348 */ /* 0x000fea0003c00000 */
[----:B------:R0:W1:Y:S02]  /*1f530*/  SHFL.IDX P6, R14, R13, R12, R11 ;  /* 0x0000000c0d0e7389 */ /* 0x00006400000c000b */
[----:B01----:R-:W-:Y:S01]  /*1f540*/  ENDCOLLECTIVE ;  /* 0x000000000000791b */ /* 0x003fe20003800000 */
.L_x_16217:
        /* <DEDUP_REMOVED lines=11> */
.L_x_16218:
[----:B------:R-:W-:Y:S02]  /*1f600*/  IMAD.MOV.U32 R13, RZ, RZ, R5 ;  /* 0x000000ffff0d7224 */ /* 0x000fe400078e0005 */
[----:B------:R-:W-:Y:S02]  /*1f610*/  IMAD.MOV.U32 R12, RZ, RZ, 0x3 ;  /* 0x00000003ff0c7424 */ /* 0x000fe400078e00ff */
[----:B------:R-:W-:-:S07]  /*1f620*/  IMAD.MOV.U32 R2, RZ, RZ, R14 ;  /* 0x000000ffff027224 */ /* 0x000fce00078e000e */
[----:B------:R-:W-:Y:S05]  /*1f630*/  WARPSYNC.COLLECTIVE R15, `(.L_x_16219) ;  /* 0x000000000f087348 */ /* 0x000fea0003c00000 */
[----:B------:R0:W1:Y:S02]  /*1f640*/  SHFL.IDX P6, R14, R13, R12, R11 ;  /* 0x0000000c0d0e7389 */ /* 0x00006400000c000b */
[----:B01----:R-:W-:Y:S01]  /*1f650*/  ENDCOLLECTIVE ;  /* 0x000000000000791b */ /* 0x003fe20003800000 */
.L_x_16219:
        /* <DEDUP_REMOVED lines=11> */
.L_x_16220:
[----:B------:R-:W-:Y:S02]  /*1f710*/  IMAD.MOV.U32 R13, RZ, RZ, R4 ;  /* 0x000000ffff0d7224 */ /* 0x000fe400078e0004 */
[----:B------:R-:W-:Y:S02]  /*1f720*/  IMAD.MOV.U32 R12, RZ, RZ, RZ ;  /* 0x000000ffff0c7224 */ /* 0x000fe400078e00ff */
[----:B------:R-:W-:-:S07]  /*1f730*/  IMAD.MOV.U32 R2, RZ, RZ, R14 ;  /* 0x000000ffff027224 */ /* 0x000fce00078e000e */
[----:B------:R-:W-:Y:S05]  /*1f740*/  WARPSYNC.COLLECTIVE R15, `(.L_x_16221) ;  /* 0x000000000f087348 */ /* 0x000fea0003c00000 */
[----:B------:R0:W1:Y:S02]  /*1f750*/  SHFL.IDX P6, R14, R13, R12, R11 ;  /* 0x0000000c0d0e7389 */ /* 0x00006400000c000b */
[----:B01----:R-:W-:Y:S01]  /*1f760*/  ENDCOLLECTIVE ;  /* 0x000000000000791b */ /* 0x003fe20003800000 */
.L_x_16221:
        /* <DEDUP_REMOVED lines=11> */
.L_x_16222:
[----:B------:R-:W-:Y:S01]  /*1f820*/  IMAD.MOV.U32 R2, RZ, RZ, R14 ;  /* 0x000000ffff027224 */ /* 0x000fe200078e000e */
[----:B------:R-:W-:Y:S06]  /*1f830*/  BRA `(.L_x_16223) ;  /* 0xffffffac00307947 */ /* 0x000fec000383ffff */
.L_x_16071:
[----:B0-----:R0:W3:Y:S02]  /*1f840*/  SYNCS.PHASECHK.TRANS64.TRYWAIT P2, [R2+URZ+0x13270], R0 ;  /* 0x01327000020075a7 */ /* 0x0010e4000804017f */
[----:B---3--:R-:W-:Y:S05]  /*1f850*/  @!P2 NANOSLEEP.SYNCS 0x989680 ;  /* 0x009896800000a95d */ /* 0x008fea0003900000 */
[----:B------:R-:W3:Y:S02]  /*1f860*/  @!P2 SYNCS.PHASECHK.TRANS64 P2, [R2+URZ+0x13270], R0 ;  /* 0x013270000200a5a7 */ /* 0x000ee4000804007f */
[----:B---3--:R-:W-:Y:S05]  /*1f870*/  @!P2 BRA `(.L_x_16071) ;  /* 0xfffffffc00f0a947 */ /* 0x008fea000383ffff */
[----:B------:R-:W-:Y:S05]  /*1f880*/  BRA `(.L_x_16224) ;  /* 0xffffffac00947947 */ /* 0x000fea000383ffff */
.L_x_16073:
[----:B0-----:R0:W3:Y:S02]  /*1f890*/  SYNCS.PHASECHK.TRANS64.TRYWAIT P2, [R2+URZ+0x13260], R3 ;  /* 0x01326003020075a7 */ /* 0x0010e4000804017f */
[----:B---3--:R-:W-:Y:S05]  /*1f8a0*/  @!P2 NANOSLEEP.SYNCS 0x989680 ;  /* 0x009896800000a95d */ /* 0x008fea0003900000 */
[----:B------:R-:W3:Y:S02]  /*1f8b0*/  @!P2 SYNCS.PHASECHK.TRANS64 P2, [R2+URZ+0x13260], R3 ;  /* 0x013260030200a5a7 */ /* 0x000ee4000804007f */
[----:B---3--:R-:W-:Y:S05]  /*1f8c0*/  @!P2 BRA `(.L_x_16073) ;  /* 0xfffffffc00f0a947 */ /* 0x008fea000383ffff */
[----:B------:R-:W-:Y:S05]  /*1f8d0*/  BRA `(.L_x_16225) ;  /* 0xffffffac00a47947 */ /* 0x000fea000383ffff */
.L_x_16081:
[----:B-1----:R1:W2:Y:S02]  /*1f8e0*/  SYNCS.PHASECHK.TRANS64.TRYWAIT P1, [R0+URZ+0x13270], R3 ;  /* 0x01327003000075a7 */ /* 0x0022a4000802017f */
[----:B--2---:R-:W-:Y:S05]  /*1f8f0*/  @!P1 NANOSLEEP.SYNCS 0x989680 ;  /* 0x009896800000995d */ /* 0x004fea0003900000 */
[----:B------:R-:W2:Y:S02]  /*1f900*/  @!P1 SYNCS.PHASECHK.TRANS64 P1, [R0+URZ+0x13270], R3 ;  /* 0x01327003000095a7 */ /* 0x000ea4000802007f */
[----:B--2---:R-:W-:Y:S05]  /*1f910*/  @!P1 BRA `(.L_x_16081) ;  /* 0xfffffffc00f09947 */ /* 0x004fea000383ffff */
[----:B------:R-:W-:Y:S05]  /*1f920*/  BRA `(.L_x_16226) ;  /* 0xffffffb400387947 */ /* 0x000fea000383ffff */
.L_x_16083:
[----:B-1----:R1:W2:Y:S02]  /*1f930*/  SYNCS.PHASECHK.TRANS64.TRYWAIT P1, [R0+URZ+0x13260], R3 ;  /* 0x01326003000075a7 */ /* 0x0022a4000802017f */
[----:B--2---:R-:W-:Y:S05]  /*1f940*/  @!P1 NANOSLEEP.SYNCS 0x989680 ;  /* 0x009896800000995d */ /* 0x004fea0003900000 */
[----:B------:R-:W2:Y:S02]  /*1f950*/  @!P1 SYNCS.PHASECHK.TRANS64 P1, [R0+URZ+0x13260], R3 ;  /* 0x01326003000095a7 */ /* 0x000ea4000802007f */
[----:B--2---:R-:W-:Y:S05]  /*1f960*/  @!P1 BRA `(.L_x_16083) ;  /* 0xfffffffc00f09947 */ /* 0x004fea000383ffff */
[----:B------:R-:W-:Y:S05]  /*1f970*/  BRA `(.L_x_16227) ;  /* 0xffffffb400487947 */ /* 0x000fea000383ffff */
.L_x_16088:
[----:B------:R-:W-:Y:S01]  /*1f980*/  BSSY B0, `(.L_x_16228) ;  /* 0x0000008000007945 */ /* 0x000fe20003800000 */
[----:B------:R-:W-:Y:S02]  /*1f990*/  IMAD.MOV.U32 R13, RZ, RZ, R24 ;  /* 0x000000ffff0d7224 */ /* 0x000fe400078e0018 */
[----:B------:R-:W-:Y:S02]  /*1f9a0*/  IMAD.MOV.U32 R12, RZ, RZ, RZ ;  /* 0x000000ffff0c7224 */ /* 0x000fe400078e00ff */
[----:B------:R-:W-:Y:S02]  /*1f9b0*/  IMAD.MOV.U32 R11, RZ, RZ, 0x1f ;  /* 0x0000001fff0b7424 */ /* 0x000fe400078e00ff */
[----:B------:R-:W-:-:S07]  /*1f9c0*/  IMAD.MOV.U32 R15, RZ, RZ, -0x1 ;  /* 0xffffffffff0f7424 */ /* 0x000fce00078e00ff */
[----:B--2--5:R-:W-:Y:S05]  /*1f9d0*/  WARPSYNC.COLLECTIVE R15, `(.L_x_16229) ;  /* 0x000000000f087348 */ /* 0x024fea0003c00000 */
[----:B------:R0:W1:Y:S02]  /*1f9e0*/  SHFL.IDX P6, R14, R13, R12, R11 ;  /* 0x0000000c0d0e7389 */ /* 0x00006400000c000b */
[----:B012--5:R-:W-:Y:S01]  /*1f9f0*/  ENDCOLLECTIVE ;  /* 0x000000000000791b */ /* 0x027fe20003800000 */
.L_x_16229:
[----:B------:R-:W-:Y:S05]  /*1fa00*/  BSYNC B0 ;  /* 0x0000000000007941 */ /* 0x000fea0003800000 */
.L_x_16228:
        /* <DEDUP_REMOVED lines=9> */
.L_x_16230:
[----:B------:R-:W-:Y:S02]  /*1faa0*/  ULDC UR4, c[0x0][0xc3c] ;  /* 0x00030f0000047ab9 */ /* 0x000fe40000000800 */
[----:B------:R-:W-:-:S13]  /*1fab0*/  ISETP.GE.OR P1, PT, R8, UR4, !P0 ;  /* 0x0000000408007c0c */ /* 0x000fda000c726670 */
[----:B------:R-:W0:Y:S08]  /*1fac0*/  @!P1 LDC.64 R2, c[0x0][0xc80] ;  /* 0x00032000ff029b82 */ /* 0x000e300000000a00 */
[----:B------:R-:W1:Y:S01]  /*1fad0*/  @!P1 LDC.64 R4, c[0x0][0xc78] ;  /* 0x00031e00ff049b82 */ /* 0x000e620000000a00 */
[----:B------:R-:W-:Y:S01]  /*1fae0*/  CS2R R24, SRZ ;  /* 0x0000000000187805 */ /* 0x000fe2000001ff00 */
[----:B------:R-:W-:Y:S01]  /*1faf0*/  IMAD.MOV.U32 R11, RZ, RZ, RZ ;  /* 0x000000ffff0b7224 */ /* 0x000fe200078e00ff */
[----:B------:R-:W-:Y:S01]  /*1fb00*/  MOV R6, R14 ;  /* 0x0000000e00067202 */ /* 0x000fe20000000f00 */
        /* <DEDUP_REMOVED lines=17> */
.L_x_16231:
        /* <DEDUP_REMOVED lines=8> */
.L_x_16232:
        /* <DEDUP_REMOVED lines=8> */
.L_x_16233:
        /* <DEDUP_REMOVED lines=8> */
.L_x_16234:
        /* <DEDUP_REMOVED lines=8> */
.L_x_16235:
        /* <DEDUP_REMOVED lines=9> */
.L_x_16236:
[----:B------:R-:W-:Y:S01]  /*1feb0*/  IMAD.MOV.U32 R3, RZ, RZ, R14 ;  /* 0x000000ffff037224 */ /* 0x000fe200078e000e */
[----:B------:R-:W-:Y:S06]  /*1fec0*/  BRA `(.L_x_16237) ;  /* 0xffffffb8001c7947 */ /* 0x000fec000383ffff */
.L_x_16091:
        /* <DEDUP_REMOVED lines=8> */
.L_x_16239:
[----:B------:R-:W-:Y:S05]  /*1ff50*/  BSYNC B0 ;  /* 0x0000000000007941 */ /* 0x000fea0003800000 */
.L_x_16238:
        /* <DEDUP_REMOVED lines=10> */
.L_x_16240:
        /* <DEDUP_REMOVED lines=8> */
.L_x_16241:
        /* <DEDUP_REMOVED lines=8> */
.L_x_16242:
        /* <DEDUP_REMOVED lines=8> */
.L_x_16243:
        /* <DEDUP_REMOVED lines=9> */
.L_x_16244:
[----:B------:R-:W-:Y:S01]  /*20210*/  IMAD.MOV.U32 R3, RZ, RZ, R14 ;  /* 0x000000ffff037224 */ /* 0x000fe200078e000e */
[----:B------:R-:W-:Y:S06]  /*20220*/  BRA `(.L_x_16245) ;  /* 0xffffffb400e87947 */ /* 0x000fec000383ffff */
.L_x_16093:
[----:B------:R-:W-:Y:S01]  /*20230*/  BSSY B0, `(.L_x_16246) ;  /* 0x0000006000007945 */ /* 0x000fe20003800000 */
[----:B------:R-:W-:Y:S01]  /*20240*/  PLOP3.LUT P6, PT, P6, PT, PT, 0x8, 0x0 ;  /* 0x000000000000781c */ /* 0x000fe200037ce170 */
[----:B------:R-:W-:-:S12]  /*20250*/  IMAD.MOV.U32 R15, RZ, RZ, -0x1 ;  /* 0xffffffffff0f7424 */ /* 0x000fd800078e00ff */
[----:B0-----:R-:W-:Y:S05]  /*20260*/  WARPSYNC.COLLECTIVE R15, `(.L_x_16247) ;  /* 0x000000000f087348 */ /* 0x001fea0003c00000 */
[----:B------:R-:W-:Y:S01]  /*20270*/  VOTE.ANY R14, PT, P6 ;  /* 0x00000000000e7806 */ /* 0x000fe200030e0100 */
[----:B0-----:R-:W-:Y:S06]  /*20280*/  ENDCOLLECTIVE ;  /* 0x000000000000791b */ /* 0x001fec0003800000 */
.L_x_16247:
[----:B------:R-:W-:Y:S05]  /*20290*/  BSYNC B0 ;  /* 0x0000000000007941 */ /* 0x000fea0003800000 */
.L_x_16246:
        /* <DEDUP_REMOVED lines=10> */
.L_x_16248:
[----:B------:R-:W-:Y:S02]  /*20340*/  IMAD.MOV.U32 R13, RZ, RZ, R5 ;  /* 0x000000ffff0d7224 */ /* 0x000fe400078e0005 */
[----:B------:R-:W-:-:S07]  /*20350*/  IMAD.MOV.U32 R25, RZ, RZ, R14 ;  /* 0x000000ffff197224 */ /* 0x000fce00078e000e */
[----:B------:R-:W-:Y:S05]  /*20360*/  WARPSYNC.COLLECTIVE R15, `(.L_x_16249) ;  /* 0x000000000f087348 */ /* 0x000fea0003c00000 */
[----:B------:R0:W1:Y:S02]  /*20370*/  SHFL.IDX P6, R14, R13, R12, R11 ;  /* 0x0000000c0d0e7389 */ /* 0x00006400000c000b */
[----:B01----:R-:W-:Y:S01]  /*20380*/  ENDCOLLECTIVE ;  /* 0x000000000000791b */ /* 0x003fe20003800000 */
.L_x_16249:
[----:B------:R-:W-:Y:S01]  /*20390*/  IMAD.MOV.U32 R5, RZ, RZ, R14 ;  /* 0x000000ffff057224 */ /* 0x000fe200078e000e */
[----:B------:R-:W-:Y:S06]  /*203a0*/  BRA `(.L_x_16250) ;  /* 0xffffffb400c87947 */ /* 0x000fec000383ffff */
.L_x_16095:
        /* <DEDUP_REMOVED lines=8> */
.L_x_16252:
[----:B------:R-:W-:Y:S05]  /*20430*/  BSYNC B0 ;  /* 0x0000000000007941 */ /* 0x000fea0003800000 */
.L_x_16251:
[----:B------:R-:W-:Y:S01]  /*20440*/  IMAD.MOV.U32 R24, RZ, RZ, R14 ;  /* 0x000000ffff187224 */ /* 0x000fe200078e000e */
[----:B------:R-:W-:Y:S06]  /*20450*/  BRA `(.L_x_16094) ;  /* 0xffffffb400b47947 */ /* 0x000fec000383ffff */
.L_x_16101:
[----:B0-----:R0:W1:Y:S02]  /*20460*/  SYNCS.PHASECHK.TRANS64.TRYWAIT P0, [R5+URZ+0x13220], R0 ;  /* 0x01322000050075a7 */ /* 0x001064000800017f */
[----:B-1----:R-:W-:Y:S05]  /*20470*/  @!P0 NANOSLEEP.SYNCS 0x989680 ;  /* 0x009896800000895d */ /* 0x002fea0003900000 */
[----:B------:R-:W1:Y:S02]  /*20480*/  @!P0 SYNCS.PHASECHK.TRANS64 P0, [R5+URZ+0x13220], R0 ;  /* 0x01322000050085a7 */ /* 0x000e64000800007f */
[----:B-1----:R-:W-:Y:S05]  /*20490*/  @!P0 BRA `(.L_x_16101) ;  /* 0xfffffffc00f08947 */ /* 0x002fea000383ffff */
[----:B------:R-:W-:Y:S05]  /*204a0*/  BRA `(.L_x_16253) ;  /* 0xffffffc0001c7947 */ /* 0x000fea000383ffff */
.L_x_16102:
        /* <DEDUP_REMOVED lines=11> */
.L_x_16255:
[----:B------:R-:W-:Y:S05]  /*20560*/  BSYNC B0 ;  /* 0x0000000000007941 */ /* 0x000fea0003800000 */
.L_x_16254:
[----:B------:R-:W-:Y:S05]  /*20570*/  BRA `(.L_x_16256) ;  /* 0xffffffc000047947 */ /* 0x000fea000383ffff */
.L_x_16103:
[----:B------:R-:W-:Y:S01]  /*20580*/  BSSY B0, `(.L_x_16257) ;  /* 0x0000006000007945 */ /* 0x000fe20003800000 */
[----:B------:R-:W-:-:S07]  /*20590*/  IMAD.MOV.U32 R15, RZ, RZ, -0x1 ;  /* 0xffffffffff0f7424 */ /* 0x000fce00078e00ff */
[----:B0-2---:R-:W-:Y:S05]  /*205a0*/  WARPSYNC.COLLECTIVE R15, `(.L_x_16258) ;  /* 0x000000000f0c7348 */ /* 0x005fea0003c00000 */
[----:B------:R-:W-:Y:S02]  /*205b0*/  ELECT P6, UR62, PT ;  /* 0x00000000003e782f */ /* 0x000fe400038c0000 */
[----:B------:R-:W-:Y:S01]  /*205c0*/  MOV R14, UR62 ;  /* 0x0000003e000e7c02 */ /* 0x000fe20008000f00 */
[----:B0-2---:R-:W-:Y:S10]  /*205d0*/  ENDCOLLECTIVE ;  /* 0x000000000000791b */ /* 0x005ff40003800000 */
.L_x_16258:
[----:B------:R-:W-:Y:S05]  /*205e0*/  BSYNC B0 ;  /* 0x0000000000007941 */ /* 0x000fea0003800000 */
.L_x_16257:
[----:B------:R-:W-:Y:S05]  /*205f0*/  BRA `(.L_x_16259) ;  /* 0xffffffbc00f87947 */ /* 0x000fea000383ffff */
.L_x_16105:
[----:B0-----:R0:W1:Y:S02]  /*20600*/  SYNCS.PHASECHK.TRANS64.TRYWAIT P1, [R4+URZ+0x13240], R3 ;  /* 0x01324003040075a7 */ /* 0x001064000802017f */
[----:B-1----:R-:W-:Y:S05]  /*20610*/  @!P1 NANOSLEEP.SYNCS 0x989680 ;  /* 0x009896800000995d */ /* 0x002fea0003900000 */
[----:B------:R-:W1:Y:S02]  /*20620*/  @!P1 SYNCS.PHASECHK.TRANS64 P1, [R4+URZ+0x13240], R3 ;  /* 0x01324003040095a7 */ /* 0x000e64000802007f */
[----:B-1----:R-:W-:Y:S05]  /*20630*/  @!P1 BRA `(.L_x_16105) ;  /* 0xfffffffc00f09947 */ /* 0x002fea000383ffff */
[----:B------:R-:W-:Y:S05]  /*20640*/  BRA `(.L_x_16260) ;  /* 0xffffffc000207947 */ /* 0x000fea000383ffff */
.L_x_16107:
[----:B-1----:R1:W2:Y:S02]  /*20650*/  SYNCS.PHASECHK.TRANS64.TRYWAIT P1, [R5+URZ+0x13240], R0 ;  /* 0x01324000050075a7 */ /* 0x0022a4000802017f */
[----:B--2---:R-:W-:Y:S05]  /*20660*/  @!P1 NANOSLEEP.SYNCS 0x989680 ;  /* 0x009896800000995d */ /* 0x004fea0003900000 */
[----:B------:R-:W2:Y:S02]  /*20670*/  @!P1 SYNCS.PHASECHK.TRANS64 P1, [R5+URZ+0x13240], R0 ;  /* 0x01324000050095a7 */ /* 0x000ea4000802007f */
[----:B--2---:R-:W-:Y:S05]  /*20680*/  @!P1 BRA `(.L_x_16107) ;  /* 0xfffffffc00f09947 */ /* 0x004fea000383ffff */
[----:B------:R-:W-:Y:S05]  /*20690*/  BRA `(.L_x_16261) ;  /* 0xffffffc000307947 */ /* 0x000fea000383ffff */
.L_x_16109:
[----:B--2---:R2:W3:Y:S02]  /*206a0*/  SYNCS.PHASECHK.TRANS64.TRYWAIT P1, [R4+URZ+0x13260], R3 ;  /* 0x01326003040075a7 */ /* 0x0044e4000802017f */
[----:B---3--:R-:W-:Y:S05]  /*206b0*/  @!P1 NANOSLEEP.SYNCS 0x989680 ;  /* 0x009896800000995d */ /* 0x008fea0003900000 */
[----:B------:R-:W3:Y:S02]  /*206c0*/  @!P1 SYNCS.PHASECHK.TRANS64 P1, [R4+URZ+0x13260], R3 ;  /* 0x01326003040095a7 */ /* 0x000ee4000802007f */
[----:B---3--:R-:W-:Y:S05]  /*206d0*/  @!P1 BRA `(.L_x_16109) ;  /* 0xfffffffc00f09947 */ /* 0x008fea000383ffff */
[----:B------:R-:W-:Y:S05]  /*206e0*/  BRA `(.L_x_16262) ;  /* 0xffffffc0002c7947 */ /* 0x000fea000383ffff */
.L_x_16111:
[----:B---3--:R3:W4:Y:S02]  /*206f0*/  SYNCS.PHASECHK.TRANS64.TRYWAIT P1, [R5+URZ+0x13260], R0 ;  /* 0x01326000050075a7 */ /* 0x008724000802017f */
[----:B----4-:R-:W-:Y:S05]  /*20700*/  @!P1 NANOSLEEP.SYNCS 0x989680 ;  /* 0x009896800000995d */ /* 0x010fea0003900000 */
[----:B------:R-:W4:Y:S02]  /*20710*/  @!P1 SYNCS.PHASECHK.TRANS64 P1, [R5+URZ+0x13260], R0 ;  /* 0x01326000050095a7 */ /* 0x000f24000802007f */
[----:B----4-:R-:W-:Y:S05]  /*20720*/  @!P1 BRA `(.L_x_16111) ;  /* 0xfffffffc00f09947 */ /* 0x010fea000383ffff */
[----:B------:R-:W-:Y:S05]  /*20730*/  BRA `(.L_x_16263) ;  /* 0xffffffc000287947 */ /* 0x000fea000383ffff */
.L_x_16113:
[----:B----4-:R4:W0:Y:S02]  /*20740*/  SYNCS.PHASECHK.TRANS64.TRYWAIT P1, [R4+URZ+0x13280], R3 ;  /* 0x01328003040075a7 */ /* 0x010824000802017f */
[----:B0-----:R-:W-:Y:S05]  /*20750*/  @!P1 NANOSLEEP.SYNCS 0x989680 ;  /* 0x009896800000995d */ /* 0x001fea0003900000 */
[----:B------:R-:W0:Y:S02]  /*20760*/  @!P1 SYNCS.PHASECHK.TRANS64 P1, [R4+URZ+0x13280], R3 ;  /* 0x01328003040095a7 */ /* 0x000e24000802007f */
[----:B0-----:R-:W-:Y:S05]  /*20770*/  @!P1 BRA `(.L_x_16113) ;  /* 0xfffffffc00f09947 */ /* 0x001fea000383ffff */
[----:B------:R-:W-:Y:S05]  /*20780*/  BRA `(.L_x_16264) ;  /* 0xffffffc000247947 */ /* 0x000fea000383ffff */
.L_x_16265:
        /* <DEDUP_REMOVED lines=15> */
.L_x_16310:


//--------------------- .nv.global.init           --------------------------
	.section	.nv.global.init,"aw",@progbits
	.align	4
.nv.global.init:
	.type		_ZZN5flash28permute_output_fp8_VcolmajorIN4cute6TensorINS1_11ArrayEngineIfLm96EEENS1_6LayoutINS1_5tupleIJNS6_IJNS1_1CILi2EEES8_NS7_ILi24EEEEEENS7_ILi1EEESB_EEENS6_IJNS6_IJSB_S8_NS7_ILi4EEEEEENS7_ILi0EEESF_EEEEEEEEEvRT_E9upper_map,@object
	.size		_ZZN5flash28permute_output_fp8_VcolmajorIN4cute6TensorINS1_11ArrayEngineIfLm96EEENS1_6LayoutINS1_5tupleIJNS6_IJNS1_1CILi2EEES8_NS7_ILi24EEEEEENS7_ILi1EEESB_EEENS6_IJNS6_IJSB_S8_NS7_ILi4EEEEEENS7_ILi0EEESF_EEEEEEEEEvRT_E9upper_map,(_ZZN5flash28permute_output_fp8_VcolmajorIN4cute6TensorINS1_11ArrayEngineIfLm32EEENS1_6LayoutINS1_5tupleIJNS6_IJNS1_1CILi2EEES8_NS7_ILi8EEEEEENS7_ILi1EEESB_EEENS6_IJNS6_IJSB_S8_NS7_ILi4EEEEEENS7_ILi0EEESF_EEEEEEEEEvRT_E9upper_map - _ZZN5flash28permute_output_fp8_VcolmajorIN4cute6TensorINS1_11ArrayEngineIfLm96EEENS1_6LayoutINS1_5tupleIJNS6_IJNS1_1CILi2EEES8_NS7_ILi24EEEEEENS7_ILi1EEESB_EEENS6_IJNS6_IJSB_S8_NS7_ILi4EEEEEENS7_ILi0EEESF_EEEEEEEEEvRT_E9upper_map)
_ZZN5flash28permute_output_fp8_VcolmajorIN4cute6TensorINS1_11ArrayEngineIfLm96EEENS1_6LayoutINS1_5tupleIJNS6_IJNS1_1CILi2EEES8_NS7_ILi24EEEEEENS7_ILi1EEESB_EEENS6_IJNS6_IJSB_S8_NS7_ILi4EEEEEENS7_ILi0EEESF_EEEEEEEEEvRT_E9upper_map:
        /*0000*/ 	.byte	0x00, 0x00, 0x00, 0x00, 0x02, 0x00, 0x00, 0x00, 0x03, 0x00, 0x00, 0x00, 0x01, 0x00, 0x00, 0x00
	.type		_ZZN5flash28permute_output_fp8_VcolmajorIN4cute6TensorINS1_11ArrayEngineIfLm32EEENS1_6LayoutINS1_5tupleIJNS6_IJNS1_1CILi2EEES8_NS7_ILi8EEEEEENS7_ILi1EEESB_EEENS6_IJNS6_IJSB_S8_NS7_ILi4EEEEEENS7_ILi0EEESF_EEEEEEEEEvRT_E9upper_map,@object
	.size		_ZZN5flash28permute_output_fp8_VcolmajorIN4cute6TensorINS1_11ArrayEngineIfLm32EEENS1_6LayoutINS1_5tupleIJNS6_IJNS1_1CILi2EEES8_NS7_ILi8EEEEEENS7_ILi1EEESB_EEENS6_IJNS6_IJSB_S8_NS7_ILi4EEEEEENS7_ILi0EEESF_EEEEEEEEEvRT_E9upper_map,(_ZZN5flash28permute_output_fp8_VcolmajorIN4cute6TensorINS1_11ArrayEngineIfLm128EEENS1_6LayoutINS1_5tupleIJNS6_IJNS1_1CILi2EEES8_NS7_ILi32EEEEEENS7_ILi1EEESB_EEENS6_IJNS6_IJSB_S8_NS7_ILi4EEEEEENS7_ILi0EEESF_EEEEEEEEEvRT_E9upper_map - _ZZN5flash28permute_output_fp8_VcolmajorIN4cute6TensorINS1_11ArrayEngineIfLm32EEENS1_6LayoutINS1_5tupleIJNS6_IJNS1_1CILi2EEES8_NS7_ILi8EEEEEENS7_ILi1EEESB_EEENS6_IJNS6_IJSB_S8_NS7_ILi4EEEEEENS7_ILi0EEESF_EEEEEEEEEvRT_E9upper_map)
_ZZN5flash28permute_output_fp8_VcolmajorIN4cute6TensorINS1_11ArrayEngineIfLm32EEENS1_6LayoutINS1_5tupleIJNS6_IJNS1_1CILi2EEES8_NS7_ILi8EEEEEENS7_ILi1EEESB_EEENS6_IJNS6_IJSB_S8_NS7_ILi4EEEEEENS7_ILi0EEESF_EEEEEEEEEvRT_E9upper_map:
        /*0010*/ 	.byte	0x00, 0x00, 0x00, 0x00, 0x02, 0x00, 0x00, 0x00, 0x03, 0x00, 0x00, 0x00, 0x01, 0x00, 0x00, 0x00
	.type		_ZZN5flash28permute_output_fp8_VcolmajorIN4cute6TensorINS1_11ArrayEngineIfLm128EEENS1_6LayoutINS1_5tupleIJNS6_IJNS1_1CILi2EEES8_NS7_ILi32EEEEEENS7_ILi1EEESB_EEENS6_IJNS6_IJSB_S8_NS7_ILi4EEEEEENS7_ILi0EEESF_EEEEEEEEEvRT_E9upper_map,@object
	.size		_ZZN5flash28permute_output_fp8_VcolmajorIN4cute6TensorINS1_11ArrayEngineIfLm128EEENS1_6LayoutINS1_5tupleIJNS6_IJNS1_1CILi2EEES8_NS7_ILi32EEEEEENS7_ILi1EEESB_EEENS6_IJNS6_IJSB_S8_NS7_ILi4EEEEEENS7_ILi0EEESF_EEEEEEEEEvRT_E9upper_map,(_ZZN5flash28permute_output_fp8_VcolmajorIN4cute6TensorINS1_11ArrayEngineIfLm64EEENS1_6LayoutINS1_5tupleIJNS6_IJNS1_1CILi2EEES8_NS7_ILi16EEEEEENS7_ILi1EEESB_EEENS6_IJNS6_IJSB_S8_NS7_ILi4EEEEEENS7_ILi0EEESF_EEEEEEEEEvRT_E9upper_map - _ZZN5flash28permute_output_fp8_VcolmajorIN4cute6TensorINS1_11ArrayEngineIfLm128EEENS1_6LayoutINS1_5tupleIJNS6_IJNS1_1CILi2EEES8_NS7_ILi32EEEEEENS7_ILi1EEESB_EEENS6_IJNS6_IJSB_S8_NS7_ILi4EEEEEENS7_ILi0EEESF_EEEEEEEEEvRT_E9upper_map)
_ZZN5flash28permute_output_fp8_VcolmajorIN4cute6TensorINS1_11ArrayEngineIfLm128EEENS1_6LayoutINS1_5tupleIJNS6_IJNS1_1CILi2EEES8_NS7_ILi32EEEEEENS7_ILi1EEESB_EEENS6_IJNS6_IJSB_S8_NS7_ILi4EEEEEENS7_ILi0EEESF_EEEEEEEEEvRT_E9upper_map:
        /*0020*/ 	.byte	0x00, 0x00, 0x00, 0x00, 0x02, 0x00, 0x00, 0x00, 0x03, 0x00, 0x00, 0x00, 0x01, 0x00, 0x00, 0x00
	.type		_ZZN5flash28permute_output_fp8_VcolmajorIN4cute6TensorINS1_11ArrayEngineIfLm64EEENS1_6LayoutINS1_5tupleIJNS6_IJNS1_1CILi2EEES8_NS7_ILi16EEEEEENS7_ILi1EEESB_EEENS6_IJNS6_IJSB_S8_NS7_ILi4EEEEEENS7_ILi0EEESF_EEEEEEEEEvRT_E9upper_map,@object
	.size		_ZZN5flash28permute_output_fp8_VcolmajorIN4cute6TensorINS1_11ArrayEngineIfLm64EEENS1_6LayoutINS1_5tupleIJNS6_IJNS1_1CILi2EEES8_NS7_ILi16EEEEEENS7_ILi1EEESB_EEENS6_IJNS6_IJSB_S8_NS7_ILi4EEEEEENS7_ILi0EEESF_EEEEEEEEEvRT_E9upper_map,(_ZZN5flash28permute_output_fp8_VcolmajorIN4cute6TensorINS1_11ArrayEngineIfLm48EEENS1_6LayoutINS1_5tupleIJNS6_IJNS1_1CILi2EEES8_NS7_ILi12EEEEEENS7_ILi1EEESB_EEENS6_IJNS6_IJSB_S8_NS7_ILi4EEEEEENS7_ILi0EEESF_EEEEEEEEEvRT_E9upper_map - _ZZN5flash28permute_output_fp8_VcolmajorIN4cute6TensorINS1_11ArrayEngineIfLm64EEENS1_6LayoutINS1_5tupleIJNS6_IJNS1_1CILi2EEES8_NS7_ILi16EEEEEENS7_ILi1EEESB_EEENS6_IJNS6_IJSB_S8_NS7_ILi4EEEEEENS7_ILi0EEESF_EEEEEEEEEvRT_E9upper_map)
_ZZN5flash28permute_output_fp8_VcolmajorIN4cute6TensorINS1_11ArrayEngineIfLm64EEENS1_6LayoutINS1_5tupleIJNS6_IJNS1_1CILi2EEES8_NS7_ILi16EEEEEENS7_ILi1EEESB_EEENS6_IJNS6_IJSB_S8_NS7_ILi4EEEEEENS7_ILi0EEESF_EEEEEEEEEvRT_E9upper_map:
        /*0030*/ 	.byte	0x00, 0x00, 0x00, 0x00, 0x02, 0x00, 0x00, 0x00, 0x03, 0x00, 0x00, 0x00, 0x01, 0x00, 0x00, 0x00
	.type		_ZZN5flash28permute_output_fp8_VcolmajorIN4cute6TensorINS1_11ArrayEngineIfLm48EEENS1_6LayoutINS1_5tupleIJNS6_IJNS1_1CILi2EEES8_NS7_ILi12EEEEEENS7_ILi1EEESB_EEENS6_IJNS6_IJSB_S8_NS7_ILi4EEEEEENS7_ILi0EEESF_EEEEEEEEEvRT_E9upper_map,@object
	.size		_ZZN5flash28permute_output_fp8_VcolmajorIN4cute6TensorINS1_11ArrayEngineIfLm48EEENS1_6LayoutINS1_5tupleIJNS6_IJNS1_1CILi2EEES8_NS7_ILi12EEEEEENS7_ILi1EEESB_EEENS6_IJNS6_IJSB_S8_NS7_ILi4EEEEEENS7_ILi0EEESF_EEEEEEEEEvRT_E9upper_map,($str$23 - _ZZN5flash28permute_output_fp8_VcolmajorIN4cute6TensorINS1_11ArrayEngineIfLm48EEENS1_6LayoutINS1_5tupleIJNS6_IJNS1_1CILi2EEES8_NS7_ILi12EEEEEENS7_ILi1EEESB_EEENS6_IJNS6_IJSB_S8_NS7_ILi4EEEEEENS7_ILi0EEESF_EEEEEEEEEvRT_E9upper_map)
_ZZN5flash28permute_output_fp8_VcolmajorIN4cute6TensorINS1_11ArrayEngineIfLm48EEENS1_6LayoutINS1_5tupleIJNS6_IJNS1_1CILi2EEES8_NS7_ILi12EEEEEENS7_ILi1EEESB_EEENS6_IJNS6_IJSB_S8_NS7_ILi4EEEEEENS7_ILi0EEESF_EEEEEEEEEvRT_E9upper_map:
        /*0040*/ 	.byte	0x00, 0x00, 0x00, 0x00, 0x02, 0x00, 0x00, 0x00, 0x03, 0x00, 0x00, 0x00, 0x01, 0x00, 0x00, 0x00
	.type		$str$23,@object
	.size		$str$23,($str$24 - $str$23)
$str$23:
        /*0050*/ 	.byte	0x28, 0x61, 0x64, 0x64, 0x72, 0x65, 0x73, 0x73, 0x20, 0x26, 0x20, 0x6d, 0x61, 0x73, 0x6b, 0x29
        /*0060*/ 	.byte	0x20, 0x3d, 0x3d, 0x20, 0x30, 0x00
	.type		$str$24,@object
	.size		$str$24,(__unnamed_5 - $str$24)
$str$24:
        /*0066*/ 	.byte	0x2f, 0x74, 0x6d, 0x70, 0x2f, 0x6f, 0x73, 0x73, 0x5f, 0x6b, 0x65, 0x72, 0x6e, 0x65, 0x6c, 0x73
        /*0076*/ 	.byte	0x5f, 0x73, 0x72, 0x63, 0x2f, 0x66, 0x6c, 0x61, 0x73, 0x68, 0x5f, 0x61, 0x74, 0x74, 0x65, 0x6e
        /*0086*/ 	.byte	0x74, 0x69, 0x6f, 0x6e, 0x2f, 0x63, 0x73, 0x72, 0x63, 0x2f, 0x63, 0x75, 0x74, 0x6c, 0x61, 0x73
        /*0096*/ 	.byte	0x73, 0x2f, 0x69, 0x6e, 0x63, 0x6c, 0x75, 0x64, 0x65, 0x2f, 0x63, 0x75, 0x74, 0x65, 0x2f, 0x70
        /*00a6*/ 	.byte	0x6f, 0x69, 0x6e, 0x74, 0x65, 0x72, 0x5f, 0x66, 0x6c, 0x61, 0x67, 0x67, 0x65, 0x64, 0x2e, 0x68
        /*00b6*/ 	.byte	0x70, 0x70, 0x00
	.type		__unnamed_5,@object
	.size		__unnamed_5,(__unnamed_37 - __unnamed_5)
__unnamed_5:
        /* <DEDUP_REMOVED lines=24> */
        /*0239*/ 	.byte	0x26, 0x5d, 0x00
	.type		__unnamed_37,@object
	.size		__unnamed_37,(__unnamed_17 - __unnamed_37)
__unnamed_37:
        /* <DEDUP_REMOVED lines=25> */
	.type		__unnamed_17,@object
	.size		__unnamed_17,(__unnamed_12 - __unnamed_17)
__unnamed_17:
        /* <DEDUP_REMOVED lines=24> */
        /*053f*/ 	.byte	0x3e, 0x3e, 0x20, 0x26, 0x5d, 0x00
	.type		__unnamed_12,@object
	.size		__unnamed_12,(__unnamed_11 - __unnamed_12)
__unnamed_12:
        /* <DEDUP_REMOVED lines=25> */
	.type		__unnamed_11,@object
	.size		__unnamed_11,(__unnamed_18 - __unnamed_11)
__unnamed_11:
        /* <DEDUP_REMOVED lines=25> */
	.type		__unnamed_18,@object
	.size		__unnamed_18,(__unnamed_23 - __unnamed_18)
__unnamed_18:
        /* <DEDUP_REMOVED lines=25> */
	.type		__unnamed_23,@object
	.size		__unnamed_23,(__unnamed_6 - __unnamed_23)
__unnamed_23:
        /* <DEDUP_REMOVED lines=25> */
	.type		__unnamed_6,@object
	.size		__unnamed_6,(__unnamed_32 - __unnamed_6)
__unnamed_6:
        /* <DEDUP_REMOVED lines=25> */
	.type		__unnamed_32,@object
	.size		__unnamed_32,(__unnamed_4 - __unnamed_32)
__unnamed_32:
        /* <DEDUP_REMOVED lines=24> */
        /*0e63*/ 	.byte	0x34, 0x3e, 0x3e, 0x3e, 0x3e, 0x3e, 0x20, 0x26, 0x5d, 0x00
	.type		__unnamed_4,@object
	.size		__unnamed_4,(__unnamed_35 - __unnamed_4)
__unnamed_4:
        /* <DEDUP_REMOVED lines=28> */
        /*102d*/ 	.byte	0x3a, 0x43, 0x3c, 0x31, 0x30, 0x32, 0x34, 0x30, 0x3e, 0x3e, 0x3e, 0x3e, 0x3e, 0x5d, 0x00
	.type		__unnamed_35,@object
	.size		__unnamed_35,(__unnamed_2 - __unnamed_35)
__unnamed_35:
        /* <DEDUP_REMOVED lines=29> */
	.type		__unnamed_2,@object
	.size		__unnamed_2,(__unnamed_3 - __unnamed_2)
__unnamed_2:
        /* <DEDUP_REMOVED lines=29> */
	.type		__unnamed_3,@object
	.size		__unnamed_3,(__unnamed_1 - __unnamed_3)
__unnamed_3:
        /* <DEDUP_REMOVED lines=29> */
        /*15aa*/ 	.byte	0x00
	.type		__unnamed_1,@object
	.size		__unnamed_1,(__unnamed_10 - __unnamed_1)
__unnamed_1:
        /* <DEDUP_REMOVED lines=30> */
	.type		__unnamed_10,@object
	.size		__unnamed_10,(__unnamed_27 - __unnamed_10)
__unnamed_10:
        /* <DEDUP_REMOVED lines=29> */
        /*194c*/ 	.byte	0x5d, 0x00
	.type		__unnamed_27,@object
	.size		__unnamed_27,(__unnamed_8 - __unnamed_27)
__unnamed_27:
        /* <DEDUP_REMOVED lines=30> */
	.type		__unnamed_8,@object
	.size		__unnamed_8,(__unnamed_15 - __unnamed_8)
__unnamed_8:
        /* <DEDUP_REMOVED lines=30> */
	.type		__unnamed_15,@object
	.size		__unnamed_15,(__unnamed_25 - __unnamed_15)
__unnamed_15:
        /* <DEDUP_REMOVED lines=30> */
	.type		__unnamed_25,@object
	.size		__unnamed_25,(__unnamed_21 - __unnamed_25)
__unnamed_25:
        /* <DEDUP_REMOVED lines=30> */
	.type		__unnamed_21,@object
	.size		__unnamed_21,(__unnamed_14 - __unnamed_21)
__unnamed_21:
        /* <DEDUP_REMOVED lines=30> */
	.type		__unnamed_14,@object
	.size		__unnamed_14,(__unnamed_9 - __unnamed_14)
__unnamed_14:
        /* <DEDUP_REMOVED lines=30> */
	.type		__unnamed_9,@object
	.size		__unnamed_9,(__unnamed_30 - __unnamed_9)
__unnamed_9:
        /* <DEDUP_REMOVED lines=30> */
	.type		__unnamed_30,@object
	.size		__unnamed_30,(__unnamed_16 - __unnamed_30)
__unnamed_30:
        /* <DEDUP_REMOVED lines=30> */
	.type		__unnamed_16,@object
	.size		__unnamed_16,(__unnamed_26 - __unnamed_16)
__unnamed_16:
        /* <DEDUP_REMOVED lines=30> */
	.type		__unnamed_26,@object
	.size		__unnamed_26,(__unnamed_20 - __unnamed_26)
__unnamed_26:
        /* <DEDUP_REMOVED lines=30> */
	.type		__unnamed_20,@object
	.size		__unnamed_20,(__unnamed_22 - __unnamed_20)
__unnamed_20:
        /* <DEDUP_REMOVED lines=30> */
	.type		__unnamed_22,@object
	.size		__unnamed_22,(__unnamed_34 - __unnamed_22)
__unnamed_22:
        /* <DEDUP_REMOVED lines=30> */
	.type		__unnamed_34,@object
	.size		__unnamed_34,(__unnamed_13 - __unnamed_34)
__unnamed_34:
        /* <DEDUP_REMOVED lines=30> */
	.type		__unnamed_13,@object
	.size		__unnamed_13,(__unnamed_36 - __unnamed_13)
__unnamed_13:
        /* <DEDUP_REMOVED lines=30> */
	.type		__unnamed_36,@object
	.size		__unnamed_36,(__unnamed_24 - __unnamed_36)
__unnamed_36:
        /* <DEDUP_REMOVED lines=30> */
	.type		__unnamed_24,@object
	.size		__unnamed_24,(__unnamed_7 - __unnamed_24)
__unnamed_24:
        /* <DEDUP_REMOVED lines=30> */
	.type		__unnamed_7,@object
	.size		__unnamed_7,(__unnamed_19 - __unnamed_7)
__unnamed_7:
        /* <DEDUP_REMOVED lines=30> */
	.type		__unnamed_19,@object
	.size		__unnamed_19,(__unnamed_31 - __unnamed_19)
__unnamed_19:
        /* <DEDUP_REMOVED lines=29> */
        /*3a1c*/ 	.byte	0x3e, 0x20, 0x26, 0x5d, 0x00
	.type		__unnamed_31,@object
	.size		__unnamed_31,(__unnamed_29 - __unnamed_31)
__unnamed_31:
        /* <DEDUP_REMOVED lines=30> */
	.type		__unnamed_29,@object
	.size		__unnamed_29,(__unnamed_33 - __unnamed_29)
__unnamed_29:
        /* <DEDUP_REMOVED lines=30> */
	.type		__unnamed_33,@object
	.size		__unnamed_33,(__unnamed_28 - __unnamed_33)
__unnamed_33:
        /* <DEDUP_REMOVED lines=30> */
	.type		__unnamed_28,@object
	.size		__unnamed_28,(.L_31 - __unnamed_28)
__unnamed_28:
        /* <DEDUP_REMOVED lines=29> */
        /*4173*/ 	.byte	0x3e, 0x3e, 0x3e, 0x3e, 0x20, 0x26, 0x5d, 0x00
.L_31:


//--------------------- .nv.shared._ZN7cutlass13device_kernelIN5flash11enable_sm90INS1_16FlashAttnFwdSm90INS1_25CollectiveMainloopFwdSm90ILi2EN4cute5tupleIJNS5_1CILi1EEES8_S8_EEENS6_IJNS7_ILi128EEESA_NS7_ILi256EEEEEELi256ENS_12float_e4m3_tEfNS_4arch4Sm90ELb0ELb0ELb0ELb0ELb1ELb0ELb0ELb1ELb0ELb1ELb1ELb0EEENS1_21CollectiveEpilogueFwdINS6_IJSA_SB_SA_EEES9_NS_10bfloat16_tESF_Li256ELb0ELb1ELb1ELb1EEENS1_19SingleTileSchedulerILb0ELb1ELb1ELi128EEEEEEEEEvNT_6ParamsE --------------------------
	.section	.nv.shared._ZN7cutlass13device_kernelIN5flash11enable_sm90INS1_16FlashAttnFwdSm90INS1_25CollectiveMainloopFwdSm90ILi2EN4cute5tupleIJNS5_1CILi1EEES8_S8_EEENS6_IJNS7_ILi128EEESA_NS7_ILi256EEEEEELi256ENS_12float_e4m3_tEfNS_4arch4Sm90ELb0ELb0ELb0ELb0ELb1ELb0ELb0ELb1ELb0ELb1ELb1ELb0EEENS1_21CollectiveEpilogueFwdINS6_IJSA_SB_SA_EEES9_NS_10bfloat16_tESF_Li256ELb0ELb1ELb1ELb1EEENS1_19SingleTileSchedulerILb0ELb1ELb1ELi128EEEEEEEEEvNT_6ParamsE,"aw",@nobits
	.sectionflags	@""
	.align	16
	.zero		1024


//--------------------- .nv.shared.reserved.0     --------------------------
	.section	.nv.shared.reserved.0,"aw",@nobits
	.weak		__nv_reservedSMEM_offset_0_alias
	.size		__nv_reservedSMEM_offset_0_alias, 0, 0
	.other		__nv_reservedSMEM_offset_0_alias,@"STO_CUDA_RESERVED_SHARED STV_DEFAULT"
__nv_reservedSMEM_offset_0_alias:
	.zero		0


//--------------------- .nv.global                --------------------------
	.section	.nv.global,"aw",@nobits
.nv.global:
	.type		_ZN78_INTERNAL_1f62f79f_42_flash_fwd_hdimall_e4m3_paged_split_sm90_cu_60c5005d_36864cute1_E,@object
	.size		_ZN78_INTERNAL_1f62f79f_42_flash_fwd_hdimall_e4m3_paged_split_sm90_cu_60c5005d_36864cute1_E,(_ZN78_INTERNAL_1f62f79f_42_flash_fwd_hdimall_e4m3_paged_split_sm90_cu_60c5005d_36864cuda3std3__45__cpo6cbeginE - _ZN78_INTERNAL_1f62f79f_42_flash_fwd_hdimall_e4m3_paged_split_sm90_cu_60c5005d_36864cute1_E)
_ZN78_INTERNAL_1f62f79f_42_flash_fwd_hdimall_e4m3_paged_split_sm90_cu_60c5005d_36864cute1_E:
	.zero		1
	.type		_ZN78_INTERNAL_1f62f79f_42_flash_fwd_hdimall_e4m3_paged_split_sm90_cu_60c5005d_36864cuda3std3__45__cpo6cbeginE,@object
	.size		_ZN78_INTERNAL_1f62f79f_42_flash_fwd_hdimall_e4m3_paged_split_sm90_cu_60c5005d_36864cuda3std3__45__cpo6cbeginE,(_ZN78_INTERNAL_1f62f79f_42_flash_fwd_hdimall_e4m3_paged_split_sm90_cu_60c5005d_36864cuda3std3__48in_placeE - _ZN78_INTERNAL_1f62f79f_42_flash_fwd_hdimall_e4m3_paged_split_sm90_cu_60c5005d_36864cuda3std3__45__cpo6cbeginE)
_ZN78_INTERNAL_1f62f79f_42_flash_fwd_hdimall_e4m3_paged_split_sm90_cu_60c5005d_36864cuda3std3__45__cpo6cbeginE:
	.zero		1
	.type		_ZN78_INTERNAL_1f62f79f_42_flash_fwd_hdimall_e4m3_paged_split_sm90_cu_60c5005d_36864cuda3std3__48in_placeE,@object
	.size		_ZN78_INTERNAL_1f62f79f_42_flash_fwd_hdimall_e4m3_paged_split_sm90_cu_60c5005d_36864cuda3std3__48in_placeE,(_ZN78_INTERNAL_1f62f79f_42_flash_fwd_hdimall_e4m3_paged_split_sm90_cu_60c5005d_36864cuda3std6ranges3__45__cpo9iter_moveE - _ZN78_INTERNAL_1f62f79f_42_flash_fwd_hdimall_e4m3_paged_split_sm90_cu_60c5005d_36864cuda3std3__48in_placeE)
_ZN78_INTERNAL_1f62f79f_42_flash_fwd_hdimall_e4m3_paged_split_sm90_cu_60c5005d_36864cuda3std3__48in_placeE:
	.zero		1
	.type		_ZN78_INTERNAL_1f62f79f_42_flash_fwd_hdimall_e4m3_paged_split_sm90_cu_60c5005d_36864cuda3std6ranges3__45__cpo9iter_moveE,@object
	.size		_ZN78_INTERNAL_1f62f79f_42_flash_fwd_hdimall_e4m3_paged_split_sm90_cu_60c5005d_36864cuda3std6ranges3__45__cpo9iter_moveE,(_ZN78_INTERNAL_1f62f79f_42_flash_fwd_hdimall_e4m3_paged_split_sm90_cu_60c5005d_36864cuda3std3__45__cpo5beginE - _ZN78_INTERNAL_1f62f79f_42_flash_fwd_hdimall_e4m3_paged_split_sm90_cu_60c5005d_36864cuda3std6ranges3__45__cpo9iter_moveE)
_ZN78_INTERNAL_1f62f79f_42_flash_fwd_hdimall_e4m3_paged_split_sm90_cu_60c5005d_36864cuda3std6ranges3__45__cpo9iter_moveE:
	.zero		1
	.type		_ZN78_INTERNAL_1f62f79f_42_flash_fwd_hdimall_e4m3_paged_split_sm90_cu_60c5005d_36864cuda3std3__45__cpo5beginE,@object
	.size		_ZN78_INTERNAL_1f62f79f_42_flash_fwd_hdimall_e4m3_paged_split_sm90_cu_60c5005d_36864cuda3std3__45__cpo5beginE,(_ZN78_INTERNAL_1f62f79f_42_flash_fwd_hdimall_e4m3_paged_split_sm90_cu_60c5005d_36864cuda3std3__480_GLOBAL__N__1f62f79f_42_flash_fwd_hdimall_e4m3_paged_split_sm90_cu_60c5005d_36866ignoreE - _ZN78_INTERNAL_1f62f79f_42_flash_fwd_hdimall_e4m3_paged_split_sm90_cu_60c5005d_36864cuda3std3__45__cpo5beginE)
_ZN78_INTERNAL_1f62f79f_42_flash_fwd_hdimall_e4m3_paged_split_sm90_cu_60c5005d_36864cuda3std3__45__cpo5beginE:
	.zero		1
	.type		_ZN78_INTERNAL_1f62f79f_42_flash_fwd_hdimall_e4m3_paged_split_sm90_cu_60c5005d_36864cuda3std3__480_GLOBAL__N__1f62f79f_42_flash_fwd_hdimall_e4m3_paged_split_sm90_cu_60c5005d_36866ignoreE,@object
	.size		_ZN78_INTERNAL_1f62f79f_42_flash_fwd_hdimall_e4m3_paged_split_sm90_cu_60c5005d_36864cuda3std3__480_GLOBAL__N__1f62f79f_42_flash_fwd_hdimall_e4m3_paged_split_sm90_cu_60c5005d_36866ignoreE,(_ZN78_INTERNAL_1f62f79f_42_flash_fwd_hdimall_e4m3_paged_split_sm90_cu_60c5005d_36864cute7productE - _ZN78_INTERNAL_1f62f79f_42_flash_fwd_hdimall_e4m3_paged_split_sm90_cu_60c5005d_36864cuda3std3__480_GLOBAL__N__1f62f79f_42_flash_fwd_hdimall_e4m3_paged_split_sm90_cu_60c5005d_36866ignoreE)
_ZN78_INTERNAL_1f62f79f_42_flash_fwd_hdimall_e4m3_paged_split_sm90_cu_60c5005d_36864cuda3std3__480_GLOBAL__N__1f62f79f_42_flash_fwd_hdimall_e4m3_paged_split_sm90_cu_60c5005d_36866ignoreE:
	.zero		1
	.type		_ZN78_INTERNAL_1f62f79f_42_flash_fwd_hdimall_e4m3_paged_split_sm90_cu_60c5005d_36864cute7productE,@object
	.size		_ZN78_INTERNAL_1f62f79f_42_flash_fwd_hdimall_e4m3_paged_split_sm90_cu_60c5005d_36864cute7productE,(_ZN78_INTERNAL_1f62f79f_42_flash_fwd_hdimall_e4m3_paged_split_sm90_cu_60c5005d_36864cuda3std3__45__cpo3endE - _ZN78_INTERNAL_1f62f79f_42_flash_fwd_hdimall_e4m3_paged_split_sm90_cu_60c5005d_36864cute7productE)
_ZN78_INTERNAL_1f62f79f_42_flash_fwd_hdimall_e4m3_paged_split_sm90_cu_60c5005d_36864cute7productE:
	.zero		1
	.type		_ZN78_INTERNAL_1f62f79f_42_flash_fwd_hdimall_e4m3_paged_split_sm90_cu_60c5005d_36864cuda3std3__45__cpo3endE,@object
	.size		_ZN78_INTERNAL_1f62f79f_42_flash_fwd_hdimall_e4m3_paged_split_sm90_cu_60c5005d_36864cuda3std3__45__cpo3endE,(_ZN78_INTERNAL_1f62f79f_42_flash_fwd_hdimall_e4m3_paged_split_sm90_cu_60c5005d_36864cuda3std3__419piecewise_constructE - _ZN78_INTERNAL_1f62f79f_42_flash_fwd_hdimall_e4m3_paged_split_sm90_cu_60c5005d_36864cuda3std3__45__cpo3endE)
_ZN78_INTERNAL_1f62f79f_42_flash_fwd_hdimall_e4m3_paged_split_sm90_cu_60c5005d_36864cuda3std3__45__cpo3endE:
	.zero		1
	.type		_ZN78_INTERNAL_1f62f79f_42_flash_fwd_hdimall_e4m3_paged_split_sm90_cu_60c5005d_36864cuda3std3__419piecewise_constructE,@object
	.size		_ZN78_INTERNAL_1f62f79f_42_flash_fwd_hdimall_e4m3_paged_split_sm90_cu_60c5005d_36864cuda3std3__419piecewise_constructE,(_ZN78_INTERNAL_1f62f79f_42_flash_fwd_hdimall_e4m3_paged_split_sm90_cu_60c5005d_36864cuda3std3__45__cpo4cendE - _ZN78_INTERNAL_1f62f79f_42_flash_fwd_hdimall_e4m3_paged_split_sm90_cu_60c5005d_36864cuda3std3__419piecewise_constructE)
_ZN78_INTERNAL_1f62f79f_42_flash_fwd_hdimall_e4m3_paged_split_sm90_cu_60c5005d_36864cuda3std3__419piecewise_constructE:
	.zero		1
	.type		_ZN78_INTERNAL_1f62f79f_42_flash_fwd_hdimall_e4m3_paged_split_sm90_cu_60c5005d_36864cuda3std3__45__cpo4cendE,@object
	.size		_ZN78_INTERNAL_1f62f79f_42_flash_fwd_hdimall_e4m3_paged_split_sm90_cu_60c5005d_36864cuda3std3__45__cpo4cendE,(_ZN78_INTERNAL_1f62f79f_42_flash_fwd_hdimall_e4m3_paged_split_sm90_cu_60c5005d_36864cuda3std6ranges3__45__cpo4swapE - _ZN78_INTERNAL_1f62f79f_42_flash_fwd_hdimall_e4m3_paged_split_sm90_cu_60c5005d_36864cuda3std3__45__cpo4cendE)
_ZN78_INTERNAL_1f62f79f_42_flash_fwd_hdimall_e4m3_paged_split_sm90_cu_60c5005d_36864cuda3std3__45__cpo4cendE:
	.zero		1
	.type		_ZN78_INTERNAL_1f62f79f_42_flash_fwd_hdimall_e4m3_paged_split_sm90_cu_60c5005d_36864cuda3std6ranges3__45__cpo4swapE,@object
	.size		_ZN78_INTERNAL_1f62f79f_42_flash_fwd_hdimall_e4m3_paged_split_sm90_cu_60c5005d_36864cuda3std6ranges3__45__cpo4swapE,(.L_49 - _ZN78_INTERNAL_1f62f79f_42_flash_fwd_hdimall_e4m3_paged_split_sm90_cu_60c5005d_36864cuda3std6ranges3__45__cpo4swapE)
_ZN78_INTERNAL_1f62f79f_42_flash_fwd_hdimall_e4m3_paged_split_sm90_cu_60c5005d_36864cuda3std6ranges3__45__cpo4swapE:
	.zero		1
.L_49:


//--------------------- .nv.shared._ZN7cutlass13device_kernelIN5flash11enable_sm90INS1_16FlashAttnFwdSm90INS1_25CollectiveMainloopFwdSm90ILi2EN4cute5tupleIJNS5_1CILi1EEES8_S8_EEENS6_IJNS7_ILi128EEESA_NS7_ILi256EEEEEELi256ENS_12float_e4m3_tEfNS_4arch4Sm90ELb0ELb0ELb0ELb1ELb1ELb0ELb0ELb1ELb0ELb1ELb1ELb0EEENS1_21CollectiveEpilogueFwdINS6_IJSA_SB_SA_EEES9_NS_10bfloat16_tESF_Li256ELb1ELb1ELb1ELb1EEENS1_36VarlenDynamicPersistentTileSchedulerILi128ELi128ELi256ELi128ELb1ELb1ELb1ELb0ELb1ELb1EEEEEEEEEvNT_6ParamsE --------------------------
	.section	.nv.shared._ZN7cutlass13device_kernelIN5flash11enable_sm90INS1_16FlashAttnFwdSm90INS1_25CollectiveMainloopFwdSm90ILi2EN4cute5tupleIJNS5_1CILi1EEES8_S8_EEENS6_IJNS7_ILi128EEESA_NS7_ILi256EEEEEELi256ENS_12float_e4m3_tEfNS_4arch4Sm90ELb0ELb0ELb0ELb1ELb1ELb0ELb0ELb1ELb0ELb1ELb1ELb0EEENS1_21CollectiveEpilogueFwdINS6_IJSA_SB_SA_EEES9_NS_10bfloat16_tESF_Li256ELb1ELb1ELb1ELb1EEENS1_36VarlenDynamicPersistentTileSchedulerILi128ELi128ELi256ELi128ELb1ELb1ELb1ELb0ELb1ELb1EEEEEEEEEvNT_6ParamsE,"aw",@nobits
	.sectionflags	@""
	.align	16
	.zero		1024


//--------------------- .nv.shared._ZN7cutlass13device_kernelIN5flash11enable_sm90INS1_16FlashAttnFwdSm90INS1_25CollectiveMainloopFwdSm90ILi2EN4cute5tupleIJNS5_1CILi1EEES8_S8_EEENS6_IJNS7_ILi128EEESA_NS7_ILi256EEEEEELi256ENS_12float_e4m3_tEfNS_4arch4Sm90ELb0ELb0ELb0ELb1ELb1ELb1ELb0ELb1ELb0ELb1ELb1ELb0EEENS1_21CollectiveEpilogueFwdINS6_IJSA_SB_SA_EEES9_NS_10bfloat16_tESF_Li256ELb1ELb1ELb1ELb1EEENS1_36VarlenDynamicPersistentTileSchedulerILi128ELi128ELi256ELi128ELb1ELb1ELb1ELb0ELb1ELb1EEEEEEEEEvNT_6ParamsE --------------------------
	.section	.nv.shared._ZN7cutlass13device_kernelIN5flash11enable_sm90INS1_16FlashAttnFwdSm90INS1_25CollectiveMainloopFwdSm90ILi2EN4cute5tupleIJNS5_1CILi1EEES8_S8_EEENS6_IJNS7_ILi128EEESA_NS7_ILi256EEEEEELi256ENS_12float_e4m3_tEfNS_4arch4Sm90ELb0ELb0ELb0ELb1ELb1ELb1ELb0ELb1ELb0ELb1ELb1ELb0EEENS1_21CollectiveEpilogueFwdINS6_IJSA_SB_SA_EEES9_NS_10bfloat16_tESF_Li256ELb1ELb1ELb1ELb1EEENS1_36VarlenDynamicPersistentTileSchedulerILi128ELi128ELi256ELi128ELb1ELb1ELb1ELb0ELb1ELb1EEEEEEEEEvNT_6ParamsE,"aw",@nobits
	.sectionflags	@""
	.align	16
	.zero		1024


//--------------------- .nv.shared._ZN7cutlass13device_kernelIN5flash11enable_sm90INS1_16FlashAttnFwdSm90INS1_25CollectiveMainloopFwdSm90ILi2EN4cute5tupleIJNS5_1CILi1EEES8_S8_EEENS6_IJNS7_ILi128EEENS7_ILi64EEENS7_ILi256EEEEEELi256ENS_12float_e4m3_tEfNS_4arch4Sm90ELb0ELb1ELb0ELb0ELb1ELb0ELb0ELb1ELb0ELb1ELb1ELb0EEENS1_21CollectiveEpilogueFwdINS6_IJSA_SC_SB_EEES9_NS_10bfloat16_tESG_Li256ELb0ELb1ELb1ELb1EEENS1_19SingleTileSchedulerILb0ELb1ELb1ELi128EEEEEEEEEvNT_6ParamsE --------------------------
	.section	.nv.shared._ZN7cutlass13device_kernelIN5flash11enable_sm90INS1_16FlashAttnFwdSm90INS1_25CollectiveMainloopFwdSm90ILi2EN4cute5tupleIJNS5_1CILi1EEES8_S8_EEENS6_IJNS7_ILi128EEENS7_ILi64EEENS7_ILi256EEEEEELi256ENS_12float_e4m3_tEfNS_4arch4Sm90ELb0ELb1ELb0ELb0ELb1ELb0ELb0ELb1ELb0ELb1ELb1ELb0EEENS1_21CollectiveEpilogueFwdINS6_IJSA_SC_SB_EEES9_NS_10bfloat16_tESG_Li256ELb0ELb1ELb1ELb1EEENS1_19SingleTileSchedulerILb0ELb1ELb1ELi128EEEEEEEEEvNT_6ParamsE,"aw",@nobits
	.sectionflags	@""
	.align	16
	.zero		1024


//--------------------- .nv.shared._ZN7cutlass13device_kernelIN5flash11enable_sm90INS1_16FlashAttnFwdSm90INS1_25CollectiveMainloopFwdSm90ILi2EN4cute5tupleIJNS5_1CILi1EEES8_S8_EEENS6_IJNS7_ILi128EEENS7_ILi64EEENS7_ILi256EEEEEELi256ENS_12float_e4m3_tEfNS_4arch4Sm90ELb0ELb1ELb0ELb1ELb1ELb0ELb0ELb1ELb0ELb1ELb1ELb0EEENS1_21CollectiveEpilogueFwdINS6_IJSA_SC_SB_EEES9_NS_10bfloat16_tESG_Li256ELb1ELb1ELb1ELb1EEENS1_36VarlenDynamicPersistentTileSchedulerILi128ELi64ELi256ELi128ELb1ELb1ELb1ELb1ELb0ELb1EEEEEEEEEvNT_6ParamsE --------------------------
	.section	.nv.shared._ZN7cutlass13device_kernelIN5flash11enable_sm90INS1_16FlashAttnFwdSm90INS1_25CollectiveMainloopFwdSm90ILi2EN4cute5tupleIJNS5_1CILi1EEES8_S8_EEENS6_IJNS7_ILi128EEENS7_ILi64EEENS7_ILi256EEEEEELi256ENS_12float_e4m3_tEfNS_4arch4Sm90ELb0ELb1ELb0ELb1ELb1ELb0ELb0ELb1ELb0ELb1ELb1ELb0EEENS1_21CollectiveEpilogueFwdINS6_IJSA_SC_SB_EEES9_NS_10bfloat16_tESG_Li256ELb1ELb1ELb1ELb1EEENS1_36VarlenDynamicPersistentTileSchedulerILi128ELi64ELi256ELi128ELb1ELb1ELb1ELb1ELb0ELb1EEEEEEEEEvNT_6ParamsE,"aw",@nobits
	.sectionflags	@""
	.align	16
	.zero		1024


//--------------------- .nv.shared._ZN7cutlass13device_kernelIN5flash11enable_sm90INS1_16FlashAttnFwdSm90INS1_25CollectiveMainloopFwdSm90ILi2EN4cute5tupleIJNS5_1CILi1EEES8_S8_EEENS6_IJNS7_ILi128EEENS7_ILi64EEENS7_ILi256EEEEEELi256ENS_12float_e4m3_tEfNS_4arch4Sm90ELb0ELb1ELb0ELb1ELb1ELb1ELb0ELb1ELb0ELb1ELb1ELb0EEENS1_21CollectiveEpilogueFwdINS6_IJSA_SC_SB_EEES9_NS_10bfloat16_tESG_Li256ELb1ELb1ELb1ELb1EEENS1_36VarlenDynamicPersistentTileSchedulerILi128ELi64ELi256ELi128ELb1ELb1ELb1ELb1ELb0ELb1EEEEEEEEEvNT_6ParamsE --------------------------
	.section	.nv.shared._ZN7cutlass13device_kernelIN5flash11enable_sm90INS1_16FlashAttnFwdSm90INS1_25CollectiveMainloopFwdSm90ILi2EN4cute5tupleIJNS5_1CILi1EEES8_S8_EEENS6_IJNS7_ILi128EEENS7_ILi64EEENS7_ILi256EEEEEELi256ENS_12float_e4m3_tEfNS_4arch4Sm90ELb0ELb1ELb0ELb1ELb1ELb1ELb0ELb1ELb0ELb1ELb1ELb0EEENS1_21CollectiveEpilogueFwdINS6_IJSA_SC_SB_EEES9_NS_10bfloat16_tESG_Li256ELb1ELb1ELb1ELb1EEENS1_36VarlenDynamicPersistentTileSchedulerILi128ELi64ELi256ELi128ELb1ELb1ELb1ELb1ELb0ELb1EEEEEEEEEvNT_6ParamsE,"aw",@nobits
	.sectionflags	@""
	.align	16
	.zero		1024


//--------------------- .nv.shared._ZN7cutlass13device_kernelIN5flash11enable_sm90INS1_16FlashAttnFwdSm90INS1_25CollectiveMainloopFwdSm90ILi2EN4cute5tupleIJNS5_1CILi1EEES8_S8_EEENS6_IJNS7_ILi128EEESA_NS7_ILi256EEEEEELi256ENS_12float_e4m3_tEfNS_4arch4Sm90ELb1ELb0ELb0ELb0ELb1ELb0ELb0ELb1ELb0ELb1ELb1ELb0EEENS1_21CollectiveEpilogueFwdINS6_IJSA_SB_SA_EEES9_NS_10bfloat16_tESF_Li256ELb0ELb1ELb1ELb1EEENS1_19SingleTileSchedulerILb0ELb1ELb1ELi128EEEEEEEEEvNT_6ParamsE --------------------------
	.section	.nv.shared._ZN7cutlass13device_kernelIN5flash11enable_sm90INS1_16FlashAttnFwdSm90INS1_25CollectiveMainloopFwdSm90ILi2EN4cute5tupleIJNS5_1CILi1EEES8_S8_EEENS6_IJNS7_ILi128EEESA_NS7_ILi256EEEEEELi256ENS_12float_e4m3_tEfNS_4arch4Sm90ELb1ELb0ELb0ELb0ELb1ELb0ELb0ELb1ELb0ELb1ELb1ELb0EEENS1_21CollectiveEpilogueFwdINS6_IJSA_SB_SA_EEES9_NS_10bfloat16_tESF_Li256ELb0ELb1ELb1ELb1EEENS1_19SingleTileSchedulerILb0ELb1ELb1ELi128EEEEEEEEEvNT_6ParamsE,"aw",@nobits
	.sectionflags	@""
	.align	16
	.zero		1024


//--------------------- .nv.shared._ZN7cutlass13device_kernelIN5flash11enable_sm90INS1_16FlashAttnFwdSm90INS1_25CollectiveMainloopFwdSm90ILi2EN4cute5tupleIJNS5_1CILi1EEES8_S8_EEENS6_IJNS7_ILi128EEESA_NS7_ILi256EEEEEELi256ENS_12float_e4m3_tEfNS_4arch4Sm90ELb1ELb0ELb0ELb1ELb1ELb0ELb0ELb1ELb0ELb1ELb1ELb0EEENS1_21CollectiveEpilogueFwdINS6_IJSA_SB_SA_EEES9_NS_10bfloat16_tESF_Li256ELb1ELb1ELb1ELb1EEENS1_36VarlenDynamicPersistentTileSchedulerILi128ELi128ELi256ELi128ELb1ELb1ELb1ELb1ELb1ELb1EEEEEEEEEvNT_6ParamsE --------------------------
	.section	.nv.shared._ZN7cutlass13device_kernelIN5flash11enable_sm90INS1_16FlashAttnFwdSm90INS1_25CollectiveMainloopFwdSm90ILi2EN4cute5tupleIJNS5_1CILi1EEES8_S8_EEENS6_IJNS7_ILi128EEESA_NS7_ILi256EEEEEELi256ENS_12float_e4m3_tEfNS_4arch4Sm90ELb1ELb0ELb0ELb1ELb1ELb0ELb0ELb1ELb0ELb1ELb1ELb0EEENS1_21CollectiveEpilogueFwdINS6_IJSA_SB_SA_EEES9_NS_10bfloat16_tESF_Li256ELb1ELb1ELb1ELb1EEENS1_36VarlenDynamicPersistentTileSchedulerILi128ELi128ELi256ELi128ELb1ELb1ELb1ELb1ELb1ELb1EEEEEEEEEvNT_6ParamsE,"aw",@nobits
	.sectionflags	@""
	.align	16
	.zero		1024


//--------------------- .nv.shared._ZN7cutlass13device_kernelIN5flash11enable_sm90INS1_16FlashAttnFwdSm90INS1_25CollectiveMainloopFwdSm90ILi2EN4cute5tupleIJNS5_1CILi1EEES8_S8_EEENS6_IJNS7_ILi128EEESA_NS7_ILi256EEEEEELi256ENS_12float_e4m3_tEfNS_4arch4Sm90ELb1ELb0ELb0ELb1ELb1ELb1ELb0ELb1ELb0ELb1ELb1ELb0EEENS1_21CollectiveEpilogueFwdINS6_IJSA_SB_SA_EEES9_NS_10bfloat16_tESF_Li256ELb1ELb1ELb1ELb1EEENS1_36VarlenDynamicPersistentTileSchedulerILi128ELi128ELi256ELi128ELb1ELb1ELb1ELb1ELb1ELb1EEEEEEEEEvNT_6ParamsE --------------------------
	.section	.nv.shared._ZN7cutlass13device_kernelIN5flash11enable_sm90INS1_16FlashAttnFwdSm90INS1_25CollectiveMainloopFwdSm90ILi2EN4cute5tupleIJNS5_1CILi1EEES8_S8_EEENS6_IJNS7_ILi128EEESA_NS7_ILi256EEEEEELi256ENS_12float_e4m3_tEfNS_4arch4Sm90ELb1ELb0ELb0ELb1ELb1ELb1ELb0ELb1ELb0ELb1ELb1ELb0EEENS1_21CollectiveEpilogueFwdINS6_IJSA_SB_SA_EEES9_NS_10bfloat16_tESF_Li256ELb1ELb1ELb1ELb1EEENS1_36VarlenDynamicPersistentTileSchedulerILi128ELi128ELi256ELi128ELb1ELb1ELb1ELb1ELb1ELb1EEEEEEEEEvNT_6ParamsE,"aw",@nobits
	.sectionflags	@""
	.align	16
	.zero		1024


//--------------------- .nv.shared._ZN7cutlass13device_kernelIN5flash11enable_sm90INS1_16FlashAttnFwdSm90INS1_25CollectiveMainloopFwdSm90ILi2EN4cute5tupleIJNS5_1CILi1EEES8_S8_EEENS6_IJNS7_ILi128EEENS7_ILi160EEENS7_ILi192EEEEEELi192ENS_12float_e4m3_tEfNS_4arch4Sm90ELb0ELb0ELb0ELb0ELb1ELb0ELb0ELb1ELb1ELb1ELb1ELb0EEENS1_21CollectiveEpilogueFwdINS6_IJSA_SC_SB_EEES9_NS_10bfloat16_tESG_Li256ELb0ELb1ELb1ELb1EEENS1_19SingleTileSchedulerILb0ELb1ELb1ELi128EEEEEEEEEvNT_6ParamsE --------------------------
	.section	.nv.shared._ZN7cutlass13device_kernelIN5flash11enable_sm90INS1_16FlashAttnFwdSm90INS1_25CollectiveMainloopFwdSm90ILi2EN4cute5tupleIJNS5_1CILi1EEES8_S8_EEENS6_IJNS7_ILi128EEENS7_ILi160EEENS7_ILi192EEEEEELi192ENS_12float_e4m3_tEfNS_4arch4Sm90ELb0ELb0ELb0ELb0ELb1ELb0ELb0ELb1ELb1ELb1ELb1ELb0EEENS1_21CollectiveEpilogueFwdINS6_IJSA_SC_SB_EEES9_NS_10bfloat16_tESG_Li256ELb0ELb1ELb1ELb1EEENS1_19SingleTileSchedulerILb0ELb1ELb1ELi128EEEEEEEEEvNT_6ParamsE,"aw",@nobits
	.sectionflags	@""
	.align	16
	.zero		1024


//--------------------- .nv.shared._ZN7cutlass13device_kernelIN5flash11enable_sm90INS1_16FlashAttnFwdSm90INS1_25CollectiveMainloopFwdSm90ILi2EN4cute5tupleIJNS5_1CILi1EEES8_S8_EEENS6_IJNS7_ILi128EEENS7_ILi160EEENS7_ILi192EEEEEELi192ENS_12float_e4m3_tEfNS_4arch4Sm90ELb0ELb0ELb0ELb1ELb1ELb0ELb0ELb1ELb1ELb1ELb1ELb0EEENS1_21CollectiveEpilogueFwdINS6_IJSA_SC_SB_EEES9_NS_10bfloat16_tESG_Li256ELb1ELb1ELb1ELb1EEENS1_36VarlenDynamicPersistentTileSchedulerILi128ELi160ELi256ELi128ELb1ELb1ELb1ELb0ELb1ELb1EEEEEEEEEvNT_6ParamsE --------------------------
	.section	.nv.shared._ZN7cutlass13device_kernelIN5flash11enable_sm90INS1_16FlashAttnFwdSm90INS1_25CollectiveMainloopFwdSm90ILi2EN4cute5tupleIJNS5_1CILi1EEES8_S8_EEENS6_IJNS7_ILi128EEENS7_ILi160EEENS7_ILi192EEEEEELi192ENS_12float_e4m3_tEfNS_4arch4Sm90ELb0ELb0ELb0ELb1ELb1ELb0ELb0ELb1ELb1ELb1ELb1ELb0EEENS1_21CollectiveEpilogueFwdINS6_IJSA_SC_SB_EEES9_NS_10bfloat16_tESG_Li256ELb1ELb1ELb1ELb1EEENS1_36VarlenDynamicPersistentTileSchedulerILi128ELi160ELi256ELi128ELb1ELb1ELb1ELb0ELb1ELb1EEEEEEEEEvNT_6ParamsE,"aw",@nobits
	.sectionflags	@""
	.align	16
	.zero		1024


//--------------------- .nv.shared._ZN7cutlass13device_kernelIN5flash11enable_sm90INS1_16FlashAttnFwdSm90INS1_25CollectiveMainloopFwdSm90ILi2EN4cute5tupleIJNS5_1CILi1EEES8_S8_EEENS6_IJNS7_ILi128EEENS7_ILi160EEENS7_ILi192EEEEEELi192ENS_12float_e4m3_tEfNS_4arch4Sm90ELb0ELb0ELb0ELb1ELb1ELb1ELb0ELb1ELb1ELb1ELb1ELb0EEENS1_21CollectiveEpilogueFwdINS6_IJSA_SC_SB_EEES9_NS_10bfloat16_tESG_Li256ELb1ELb1ELb1ELb1EEENS1_36VarlenDynamicPersistentTileSchedulerILi128ELi160ELi256ELi128ELb1ELb1ELb1ELb0ELb1ELb1EEEEEEEEEvNT_6ParamsE --------------------------
	.section	.nv.shared._ZN7cutlass13device_kernelIN5flash11enable_sm90INS1_16FlashAttnFwdSm90INS1_25CollectiveMainloopFwdSm90ILi2EN4cute5tupleIJNS5_1CILi1EEES8_S8_EEENS6_IJNS7_ILi128EEENS7_ILi160EEENS7_ILi192EEEEEELi192ENS_12float_e4m3_tEfNS_4arch4Sm90ELb0ELb0ELb0ELb1ELb1ELb1ELb0ELb1ELb1ELb1ELb1ELb0EEENS1_21CollectiveEpilogueFwdINS6_IJSA_SC_SB_EEES9_NS_10bfloat16_tESG_Li256ELb1ELb1ELb1ELb1EEENS1_36VarlenDynamicPersistentTileSchedulerILi128ELi160ELi256ELi128ELb1ELb1ELb1ELb0ELb1ELb1EEEEEEEEEvNT_6ParamsE,"aw",@nobits
	.sectionflags	@""
	.align	16
	.zero		1024


//--------------------- .nv.shared._ZN7cutlass13device_kernelIN5flash11enable_sm90INS1_16FlashAttnFwdSm90INS1_25CollectiveMainloopFwdSm90ILi2EN4cute5tupleIJNS5_1CILi1EEES8_S8_EEENS6_IJNS7_ILi128EEESA_NS7_ILi192EEEEEELi192ENS_12float_e4m3_tEfNS_4arch4Sm90ELb0ELb1ELb0ELb0ELb1ELb0ELb0ELb1ELb1ELb1ELb1ELb0EEENS1_21CollectiveEpilogueFwdINS6_IJSA_SB_SA_EEES9_NS_10bfloat16_tESF_Li256ELb0ELb1ELb1ELb1EEENS1_19SingleTileSchedulerILb0ELb1ELb1ELi128EEEEEEEEEvNT_6ParamsE --------------------------
	.section	.nv.shared._ZN7cutlass13device_kernelIN5flash11enable_sm90INS1_16FlashAttnFwdSm90INS1_25CollectiveMainloopFwdSm90ILi2EN4cute5tupleIJNS5_1CILi1EEES8_S8_EEENS6_IJNS7_ILi128EEESA_NS7_ILi192EEEEEELi192ENS_12float_e4m3_tEfNS_4arch4Sm90ELb0ELb1ELb0ELb0ELb1ELb0ELb0ELb1ELb1ELb1ELb1ELb0EEENS1_21CollectiveEpilogueFwdINS6_IJSA_SB_SA_EEES9_NS_10bfloat16_tESF_Li256ELb0ELb1ELb1ELb1EEENS1_19SingleTileSchedulerILb0ELb1ELb1ELi128EEEEEEEEEvNT_6ParamsE,"aw",@nobits
	.sectionflags	@""
	.align	16
	.zero		1024


//--------------------- .nv.shared._ZN7cutlass13device_kernelIN5flash11enable_sm90INS1_16FlashAttnFwdSm90INS1_25CollectiveMainloopFwdSm90ILi2EN4cute5tupleIJNS5_1CILi1EEES8_S8_EEENS6_IJNS7_ILi128EEESA_NS7_ILi192EEEEEELi192ENS_12float_e4m3_tEfNS_4arch4Sm90ELb0ELb1ELb0ELb1ELb1ELb0ELb0ELb1ELb1ELb1ELb1ELb0EEENS1_21CollectiveEpilogueFwdINS6_IJSA_SB_SA_EEES9_NS_10bfloat16_tESF_Li256ELb1ELb1ELb1ELb1EEENS1_36VarlenDynamicPersistentTileSchedulerILi128ELi128ELi256ELi128ELb1ELb1ELb1ELb1ELb0ELb1EEEEEEEEEvNT_6ParamsE --------------------------
	.section	.nv.shared._ZN7cutlass13device_kernelIN5flash11enable_sm90INS1_16FlashAttnFwdSm90INS1_25CollectiveMainloopFwdSm90ILi2EN4cute5tupleIJNS5_1CILi1EEES8_S8_EEENS6_IJNS7_ILi128EEESA_NS7_ILi192EEEEEELi192ENS_12float_e4m3_tEfNS_4arch4Sm90ELb0ELb1ELb0ELb1ELb1ELb0ELb0ELb1ELb1ELb1ELb1ELb0EEENS1_21CollectiveEpilogueFwdINS6_IJSA_SB_SA_EEES9_NS_10bfloat16_tESF_Li256ELb1ELb1ELb1ELb1EEENS1_36VarlenDynamicPersistentTileSchedulerILi128ELi128ELi256ELi128ELb1ELb1ELb1ELb1ELb0ELb1EEEEEEEEEvNT_6ParamsE,"aw",@nobits
	.sectionflags	@""
	.align	16
	.zero		1024


//--------------------- .nv.shared._ZN7cutlass13device_kernelIN5flash11enable_sm90INS1_16FlashAttnFwdSm90INS1_25CollectiveMainloopFwdSm90ILi2EN4cute5tupleIJNS5_1CILi1EEES8_S8_EEENS6_IJNS7_ILi128EEESA_NS7_ILi192EEEEEELi192ENS_12float_e4m3_tEfNS_4arch4Sm90ELb0ELb1ELb0ELb1ELb1ELb1ELb0ELb1ELb1ELb1ELb1ELb0EEENS1_21CollectiveEpilogueFwdINS6_IJSA_SB_SA_EEES9_NS_10bfloat16_tESF_Li256ELb1ELb1ELb1ELb1EEENS1_36VarlenDynamicPersistentTileSchedulerILi128ELi128ELi256ELi128ELb1ELb1ELb1ELb1ELb0ELb1EEEEEEEEEvNT_6ParamsE --------------------------
	.section	.nv.shared._ZN7cutlass13device_kernelIN5flash11enable_sm90INS1_16FlashAttnFwdSm90INS1_25CollectiveMainloopFwdSm90ILi2EN4cute5tupleIJNS5_1CILi1EEES8_S8_EEENS6_IJNS7_ILi128EEESA_NS7_ILi192EEEEEELi192ENS_12float_e4m3_tEfNS_4arch4Sm90ELb0ELb1ELb0ELb1ELb1ELb1ELb0ELb1ELb1ELb1ELb1ELb0EEENS1_21CollectiveEpilogueFwdINS6_IJSA_SB_SA_EEES9_NS_10bfloat16_tESF_Li256ELb1ELb1ELb1ELb1EEENS1_36VarlenDynamicPersistentTileSchedulerILi128ELi128ELi256ELi128ELb1ELb1ELb1ELb1ELb0ELb1EEEEEEEEEvNT_6ParamsE,"aw",@nobits
	.sectionflags	@""
	.align	16
	.zero		1024


//--------------------- .nv.shared._ZN7cutlass13device_kernelIN5flash11enable_sm90INS1_16FlashAttnFwdSm90INS1_25CollectiveMainloopFwdSm90ILi2EN4cute5tupleIJNS5_1CILi1EEES8_S8_EEENS6_IJNS7_ILi128EEENS7_ILi160EEENS7_ILi192EEEEEELi192ENS_12float_e4m3_tEfNS_4arch4Sm90ELb1ELb0ELb0ELb0ELb1ELb0ELb0ELb1ELb1ELb1ELb1ELb0EEENS1_21CollectiveEpilogueFwdINS6_IJSA_SC_SB_EEES9_NS_10bfloat16_tESG_Li256ELb0ELb1ELb1ELb1EEENS1_19SingleTileSchedulerILb0ELb1ELb1ELi128EEEEEEEEEvNT_6ParamsE --------------------------
	.section	.nv.shared._ZN7cutlass13device_kernelIN5flash11enable_sm90INS1_16FlashAttnFwdSm90INS1_25CollectiveMainloopFwdSm90ILi2EN4cute5tupleIJNS5_1CILi1EEES8_S8_EEENS6_IJNS7_ILi128EEENS7_ILi160EEENS7_ILi192EEEEEELi192ENS_12float_e4m3_tEfNS_4arch4Sm90ELb1ELb0ELb0ELb0ELb1ELb0ELb0ELb1ELb1ELb1ELb1ELb0EEENS1_21CollectiveEpilogueFwdINS6_IJSA_SC_SB_EEES9_NS_10bfloat16_tESG_Li256ELb0ELb1ELb1ELb1EEENS1_19SingleTileSchedulerILb0ELb1ELb1ELi128EEEEEEEEEvNT_6ParamsE,"aw",@nobits
	.sectionflags	@""
	.align	16
	.zero		1024


//--------------------- .nv.shared._ZN7cutlass13device_kernelIN5flash11enable_sm90INS1_16FlashAttnFwdSm90INS1_25CollectiveMainloopFwdSm90ILi2EN4cute5tupleIJNS5_1CILi1EEES8_S8_EEENS6_IJNS7_ILi128EEENS7_ILi160EEENS7_ILi192EEEEEELi192ENS_12float_e4m3_tEfNS_4arch4Sm90ELb1ELb0ELb0ELb1ELb1ELb0ELb0ELb1ELb1ELb1ELb1ELb0EEENS1_21CollectiveEpilogueFwdINS6_IJSA_SC_SB_EEES9_NS_10bfloat16_tESG_Li256ELb1ELb1ELb1ELb1EEENS1_36VarlenDynamicPersistentTileSchedulerILi128ELi160ELi256ELi128ELb1ELb1ELb1ELb1ELb1ELb1EEEEEEEEEvNT_6ParamsE --------------------------
	.section	.nv.shared._ZN7cutlass13device_kernelIN5flash11enable_sm90INS1_16FlashAttnFwdSm90INS1_25CollectiveMainloopFwdSm90ILi2EN4cute5tupleIJNS5_1CILi1EEES8_S8_EEENS6_IJNS7_ILi128EEENS7_ILi160EEENS7_ILi192EEEEEELi192ENS_12float_e4m3_tEfNS_4arch4Sm90ELb1ELb0ELb0ELb1ELb1ELb0ELb0ELb1ELb1ELb1ELb1ELb0EEENS1_21CollectiveEpilogueFwdINS6_IJSA_SC_SB_EEES9_NS_10bfloat16_tESG_Li256ELb1ELb1ELb1ELb1EEENS1_36VarlenDynamicPersistentTileSchedulerILi128ELi160ELi256ELi128ELb1ELb1ELb1ELb1ELb1ELb1EEEEEEEEEvNT_6ParamsE,"aw",@nobits
	.sectionflags	@""
	.align	16
	.zero		1024


//--------------------- .nv.shared._ZN7cutlass13device_kernelIN5flash11enable_sm90INS1_16FlashAttnFwdSm90INS1_25CollectiveMainloopFwdSm90ILi2EN4cute5tupleIJNS5_1CILi1EEES8_S8_EEENS6_IJNS7_ILi128EEENS7_ILi160EEENS7_ILi192EEEEEELi192ENS_12float_e4m3_tEfNS_4arch4Sm90ELb1ELb0ELb0ELb1ELb1ELb1ELb0ELb1ELb1ELb1ELb1ELb0EEENS1_21CollectiveEpilogueFwdINS6_IJSA_SC_SB_EEES9_NS_10bfloat16_tESG_Li256ELb1ELb1ELb1ELb1EEENS1_36VarlenDynamicPersistentTileSchedulerILi128ELi160ELi256ELi128ELb1ELb1ELb1ELb1ELb1ELb1EEEEEEEEEvNT_6ParamsE --------------------------
	.section	.nv.shared._ZN7cutlass13device_kernelIN5flash11enable_sm90INS1_16FlashAttnFwdSm90INS1_25CollectiveMainloopFwdSm90ILi2EN4cute5tupleIJNS5_1CILi1EEES8_S8_EEENS6_IJNS7_ILi128EEENS7_ILi160EEENS7_ILi192EEEEEELi192ENS_12float_e4m3_tEfNS_4arch4Sm90ELb1ELb0ELb0ELb1ELb1ELb1ELb0ELb1ELb1ELb1ELb1ELb0EEENS1_21CollectiveEpilogueFwdINS6_IJSA_SC_SB_EEES9_NS_10bfloat16_tESG_Li256ELb1ELb1ELb1ELb1EEENS1_36VarlenDynamicPersistentTileSchedulerILi128ELi160ELi256ELi128ELb1ELb1ELb1ELb1ELb1ELb1EEEEEEEEEvNT_6ParamsE,"aw",@nobits
	.sectionflags	@""
	.align	16
	.zero		1024


//--------------------- .nv.shared._ZN7cutlass13device_kernelIN5flash11enable_sm90INS1_16FlashAttnFwdSm90INS1_25CollectiveMainloopFwdSm90ILi2EN4cute5tupleIJNS5_1CILi1EEES8_S8_EEENS6_IJNS7_ILi128EEENS7_ILi160EEESA_EEELi128ENS_12float_e4m3_tEfNS_4arch4Sm90ELb0ELb0ELb0ELb0ELb1ELb0ELb0ELb1ELb1ELb1ELb1ELb0EEENS1_21CollectiveEpilogueFwdINS6_IJSA_SA_SB_EEES9_NS_10bfloat16_tESF_Li256ELb0ELb1ELb1ELb1EEENS1_19SingleTileSchedulerILb0ELb1ELb1ELi128EEEEEEEEEvNT_6ParamsE --------------------------
	.section	.nv.shared._ZN7cutlass13device_kernelIN5flash11enable_sm90INS1_16FlashAttnFwdSm90INS1_25CollectiveMainloopFwdSm90ILi2EN4cute5tupleIJNS5_1CILi1EEES8_S8_EEENS6_IJNS7_ILi128EEENS7_ILi160EEESA_EEELi128ENS_12float_e4m3_tEfNS_4arch4Sm90ELb0ELb0ELb0ELb0ELb1ELb0ELb0ELb1ELb1ELb1ELb1ELb0EEENS1_21CollectiveEpilogueFwdINS6_IJSA_SA_SB_EEES9_NS_10bfloat16_tESF_Li256ELb0ELb1ELb1ELb1EEENS1_19SingleTileSchedulerILb0ELb1ELb1ELi128EEEEEEEEEvNT_6ParamsE,"aw",@nobits
	.sectionflags	@""
	.align	16
	.zero		1024


//--------------------- .nv.shared._ZN7cutlass13device_kernelIN5flash11enable_sm90INS1_16FlashAttnFwdSm90INS1_25CollectiveMainloopFwdSm90ILi2EN4cute5tupleIJNS5_1CILi1EEES8_S8_EEENS6_IJNS7_ILi128EEENS7_ILi160EEESA_EEELi128ENS_12float_e4m3_tEfNS_4arch4Sm90ELb0ELb0ELb0ELb1ELb1ELb0ELb0ELb1ELb1ELb1ELb1ELb0EEENS1_21CollectiveEpilogueFwdINS6_IJSA_SA_SB_EEES9_NS_10bfloat16_tESF_Li256ELb1ELb1ELb1ELb1EEENS1_36VarlenDynamicPersistentTileSchedulerILi128ELi160ELi256ELi128ELb1ELb1ELb1ELb0ELb1ELb1EEEEEEEEEvNT_6ParamsE --------------------------
	.section	.nv.shared._ZN7cutlass13device_kernelIN5flash11enable_sm90INS1_16FlashAttnFwdSm90INS1_25CollectiveMainloopFwdSm90ILi2EN4cute5tupleIJNS5_1CILi1EEES8_S8_EEENS6_IJNS7_ILi128EEENS7_ILi160EEESA_EEELi128ENS_12float_e4m3_tEfNS_4arch4Sm90ELb0ELb0ELb0ELb1ELb1ELb0ELb0ELb1ELb1ELb1ELb1ELb0EEENS1_21CollectiveEpilogueFwdINS6_IJSA_SA_SB_EEES9_NS_10bfloat16_tESF_Li256ELb1ELb1ELb1ELb1EEENS1_36VarlenDynamicPersistentTileSchedulerILi128ELi160ELi256ELi128ELb1ELb1ELb1ELb0ELb1ELb1EEEEEEEEEvNT_6ParamsE,"aw",@nobits
	.sectionflags	@""
	.align	16
	.zero		1024


//--------------------- .nv.shared._ZN7cutlass13device_kernelIN5flash11enable_sm90INS1_16FlashAttnFwdSm90INS1_25CollectiveMainloopFwdSm90ILi2EN4cute5tupleIJNS5_1CILi1EEES8_S8_EEENS6_IJNS7_ILi128EEENS7_ILi160EEESA_EEELi128ENS_12float_e4m3_tEfNS_4arch4Sm90ELb0ELb0ELb0ELb1ELb1ELb1ELb0ELb1ELb1ELb1ELb1ELb0EEENS1_21CollectiveEpilogueFwdINS6_IJSA_SA_SB_EEES9_NS_10bfloat16_tESF_Li256ELb1ELb1ELb1ELb1EEENS1_36VarlenDynamicPersistentTileSchedulerILi128ELi160ELi256ELi128ELb1ELb1ELb1ELb0ELb1ELb1EEEEEEEEEvNT_6ParamsE --------------------------
	.section	.nv.shared._ZN7cutlass13device_kernelIN5flash11enable_sm90INS1_16FlashAttnFwdSm90INS1_25CollectiveMainloopFwdSm90ILi2EN4cute5tupleIJNS5_1CILi1EEES8_S8_EEENS6_IJNS7_ILi128EEENS7_ILi160EEESA_EEELi128ENS_12float_e4m3_tEfNS_4arch4Sm90ELb0ELb0ELb0ELb1ELb1ELb1ELb0ELb1ELb1ELb1ELb1ELb0EEENS1_21CollectiveEpilogueFwdINS6_IJSA_SA_SB_EEES9_NS_10bfloat16_tESF_Li256ELb1ELb1ELb1ELb1EEENS1_36VarlenDynamicPersistentTileSchedulerILi128ELi160ELi256ELi128ELb1ELb1ELb1ELb0ELb1ELb1EEEEEEEEEvNT_6ParamsE,"aw",@nobits
	.sectionflags	@""
	.align	16
	.zero		1024


//--------------------- .nv.shared._ZN7cutlass13device_kernelIN5flash11enable_sm90INS1_16FlashAttnFwdSm90INS1_25CollectiveMainloopFwdSm90ILi2EN4cute5tupleIJNS5_1CILi1EEES8_S8_EEENS6_IJNS7_ILi128EEENS7_ILi160EEESA_EEELi128ENS_12float_e4m3_tEfNS_4arch4Sm90ELb0ELb1ELb0ELb0ELb1ELb0ELb0ELb1ELb1ELb1ELb1ELb0EEENS1_21CollectiveEpilogueFwdINS6_IJSA_SA_SB_EEES9_NS_10bfloat16_tESF_Li256ELb0ELb1ELb1ELb1EEENS1_19SingleTileSchedulerILb0ELb1ELb1ELi128EEEEEEEEEvNT_6ParamsE --------------------------
	.section	.nv.shared._ZN7cutlass13device_kernelIN5flash11enable_sm90INS1_16FlashAttnFwdSm90INS1_25CollectiveMainloopFwdSm90ILi2EN4cute5tupleIJNS5_1CILi1EEES8_S8_EEENS6_IJNS7_ILi128EEENS7_ILi160EEESA_EEELi128ENS_12float_e4m3_tEfNS_4arch4Sm90ELb0ELb1ELb0ELb0ELb1ELb0ELb0ELb1ELb1ELb1ELb1ELb0EEENS1_21CollectiveEpilogueFwdINS6_IJSA_SA_SB_EEES9_NS_10bfloat16_tESF_Li256ELb0ELb1ELb1ELb1EEENS1_19SingleTileSchedulerILb0ELb1ELb1ELi128EEEEEEEEEvNT_6ParamsE,"aw",@nobits
	.sectionflags	@""
	.align	16
	.zero		1024


//--------------------- .nv.shared._ZN7cutlass13device_kernelIN5flash11enable_sm90INS1_16FlashAttnFwdSm90INS1_25CollectiveMainloopFwdSm90ILi2EN4cute5tupleIJNS5_1CILi1EEES8_S8_EEENS6_IJNS7_ILi128EEENS7_ILi160EEESA_EEELi128ENS_12float_e4m3_tEfNS_4arch4Sm90ELb0ELb1ELb0ELb1ELb1ELb0ELb0ELb1ELb1ELb1ELb1ELb0EEENS1_21CollectiveEpilogueFwdINS6_IJSA_SA_SB_EEES9_NS_10bfloat16_tESF_Li256ELb1ELb1ELb1ELb1EEENS1_36VarlenDynamicPersistentTileSchedulerILi128ELi160ELi256ELi128ELb1ELb1ELb1ELb1ELb0ELb1EEEEEEEEEvNT_6ParamsE --------------------------
	.section	.nv.shared._ZN7cutlass13device_kernelIN5flash11enable_sm90INS1_16FlashAttnFwdSm90INS1_25CollectiveMainloopFwdSm90ILi2EN4cute5tupleIJNS5_1CILi1EEES8_S8_EEENS6_IJNS7_ILi128EEENS7_ILi160EEESA_EEELi128ENS_12float_e4m3_tEfNS_4arch4Sm90ELb0ELb1ELb0ELb1ELb1ELb0ELb0ELb1ELb1ELb1ELb1ELb0EEENS1_21CollectiveEpilogueFwdINS6_IJSA_SA_SB_EEES9_NS_10bfloat16_tESF_Li256ELb1ELb1ELb1ELb1EEENS1_36VarlenDynamicPersistentTileSchedulerILi128ELi160ELi256ELi128ELb1ELb1ELb1ELb1ELb0ELb1EEEEEEEEEvNT_6ParamsE,"aw",@nobits
	.sectionflags	@""
	.align	16
	.zero		1024


//--------------------- .nv.shared._ZN7cutlass13device_kernelIN5flash11enable_sm90INS1_16FlashAttnFwdSm90INS1_25CollectiveMainloopFwdSm90ILi2EN4cute5tupleIJNS5_1CILi1EEES8_S8_EEENS6_IJNS7_ILi128EEENS7_ILi160EEESA_EEELi128ENS_12float_e4m3_tEfNS_4arch4Sm90ELb0ELb1ELb0ELb1ELb1ELb1ELb0ELb1ELb1ELb1ELb1ELb0EEENS1_21CollectiveEpilogueFwdINS6_IJSA_SA_SB_EEES9_NS_10bfloat16_tESF_Li256ELb1ELb1ELb1ELb1EEENS1_36VarlenDynamicPersistentTileSchedulerILi128ELi160ELi256ELi128ELb1ELb1ELb1ELb1ELb0ELb1EEEEEEEEEvNT_6ParamsE --------------------------
	.section	.nv.shared._ZN7cutlass13device_kernelIN5flash11enable_sm90INS1_16FlashAttnFwdSm90INS1_25CollectiveMainloopFwdSm90ILi2EN4cute5tupleIJNS5_1CILi1EEES8_S8_EEENS6_IJNS7_ILi128EEENS7_ILi160EEESA_EEELi128ENS_12float_e4m3_tEfNS_4arch4Sm90ELb0ELb1ELb0ELb1ELb1ELb1ELb0ELb1ELb1ELb1ELb1ELb0EEENS1_21CollectiveEpilogueFwdINS6_IJSA_SA_SB_EEES9_NS_10bfloat16_tESF_Li256ELb1ELb1ELb1ELb1EEENS1_36VarlenDynamicPersistentTileSchedulerILi128ELi160ELi256ELi128ELb1ELb1ELb1ELb1ELb0ELb1EEEEEEEEEvNT_6ParamsE,"aw",@nobits
	.sectionflags	@""
	.align	16
	.zero		1024


//--------------------- .nv.shared._ZN7cutlass13device_kernelIN5flash11enable_sm90INS1_16FlashAttnFwdSm90INS1_25CollectiveMainloopFwdSm90ILi2EN4cute5tupleIJNS5_1CILi1EEES8_S8_EEENS6_IJNS7_ILi128EEENS7_ILi160EEESA_EEELi128ENS_12float_e4m3_tEfNS_4arch4Sm90ELb1ELb0ELb0ELb0ELb1ELb0ELb0ELb1ELb1ELb1ELb1ELb0EEENS1_21CollectiveEpilogueFwdINS6_IJSA_SA_SB_EEES9_NS_10bfloat16_tESF_Li256ELb0ELb1ELb1ELb1EEENS1_19SingleTileSchedulerILb0ELb1ELb1ELi128EEEEEEEEEvNT_6ParamsE --------------------------
	.section	.nv.shared._ZN7cutlass13device_kernelIN5flash11enable_sm90INS1_16FlashAttnFwdSm90INS1_25CollectiveMainloopFwdSm90ILi2EN4cute5tupleIJNS5_1CILi1EEES8_S8_EEENS6_IJNS7_ILi128EEENS7_ILi160EEESA_EEELi128ENS_12float_e4m3_tEfNS_4arch4Sm90ELb1ELb0ELb0ELb0ELb1ELb0ELb0ELb1ELb1ELb1ELb1ELb0EEENS1_21CollectiveEpilogueFwdINS6_IJSA_SA_SB_EEES9_NS_10bfloat16_tESF_Li256ELb0ELb1ELb1ELb1EEENS1_19SingleTileSchedulerILb0ELb1ELb1ELi128EEEEEEEEEvNT_6ParamsE,"aw",@nobits
	.sectionflags	@""
	.align	16
	.zero		1024


//--------------------- .nv.shared._ZN7cutlass13device_kernelIN5flash11enable_sm90INS1_16FlashAttnFwdSm90INS1_25CollectiveMainloopFwdSm90ILi2EN4cute5tupleIJNS5_1CILi1EEES8_S8_EEENS6_IJNS7_ILi128EEENS7_ILi160EEESA_EEELi128ENS_12float_e4m3_tEfNS_4arch4Sm90ELb1ELb0ELb0ELb1ELb1ELb0ELb0ELb1ELb1ELb1ELb1ELb0EEENS1_21CollectiveEpilogueFwdINS6_IJSA_SA_SB_EEES9_NS_10bfloat16_tESF_Li256ELb1ELb1ELb1ELb1EEENS1_36VarlenDynamicPersistentTileSchedulerILi128ELi160ELi256ELi128ELb1ELb1ELb1ELb1ELb1ELb1EEEEEEEEEvNT_6ParamsE --------------------------
	.section	.nv.shared._ZN7cutlass13device_kernelIN5flash11enable_sm90INS1_16FlashAttnFwdSm90INS1_25CollectiveMainloopFwdSm90ILi2EN4cute5tupleIJNS5_1CILi1EEES8_S8_EEENS6_IJNS7_ILi128EEENS7_ILi160EEESA_EEELi128ENS_12float_e4m3_tEfNS_4arch4Sm90ELb1ELb0ELb0ELb1ELb1ELb0ELb0ELb1ELb1ELb1ELb1ELb0EEENS1_21CollectiveEpilogueFwdINS6_IJSA_SA_SB_EEES9_NS_10bfloat16_tESF_Li256ELb1ELb1ELb1ELb1EEENS1_36VarlenDynamicPersistentTileSchedulerILi128ELi160ELi256ELi128ELb1ELb1ELb1ELb1ELb1ELb1EEEEEEEEEvNT_6ParamsE,"aw",@nobits
	.sectionflags	@""
	.align	16
	.zero		1024


//--------------------- .nv.shared._ZN7cutlass13device_kernelIN5flash11enable_sm90INS1_16FlashAttnFwdSm90INS1_25CollectiveMainloopFwdSm90ILi2EN4cute5tupleIJNS5_1CILi1EEES8_S8_EEENS6_IJNS7_ILi128EEENS7_ILi160EEESA_EEELi128ENS_12float_e4m3_tEfNS_4arch4Sm90ELb1ELb0ELb0ELb1ELb1ELb1ELb0ELb1ELb1ELb1ELb1ELb0EEENS1_21CollectiveEpilogueFwdINS6_IJSA_SA_SB_EEES9_NS_10bfloat16_tESF_Li256ELb1ELb1ELb1ELb1EEENS1_36VarlenDynamicPersistentTileSchedulerILi128ELi160ELi256ELi128ELb1ELb1ELb1ELb1ELb1ELb1EEEEEEEEEvNT_6ParamsE --------------------------
	.section	.nv.shared._ZN7cutlass13device_kernelIN5flash11enable_sm90INS1_16FlashAttnFwdSm90INS1_25CollectiveMainloopFwdSm90ILi2EN4cute5tupleIJNS5_1CILi1EEES8_S8_EEENS6_IJNS7_ILi128EEENS7_ILi160EEESA_EEELi128ENS_12float_e4m3_tEfNS_4arch4Sm90ELb1ELb0ELb0ELb1ELb1ELb1ELb0ELb1ELb1ELb1ELb1ELb0EEENS1_21CollectiveEpilogueFwdINS6_IJSA_SA_SB_EEES9_NS_10bfloat16_tESF_Li256ELb1ELb1ELb1ELb1EEENS1_36VarlenDynamicPersistentTileSchedulerILi128ELi160ELi256ELi128ELb1ELb1ELb1ELb1ELb1ELb1EEEEEEEEEvNT_6ParamsE,"aw",@nobits
	.sectionflags	@""
	.align	16
	.zero		1024


//--------------------- .nv.shared._ZN7cutlass13device_kernelIN5flash11enable_sm90INS1_16FlashAttnFwdSm90INS1_25CollectiveMainloopFwdSm90ILi2EN4cute5tupleIJNS5_1CILi1EEES8_S8_EEENS6_IJNS7_ILi192EEENS7_ILi128EEENS7_ILi96EEEEEELi96ENS_12float_e4m3_tEfNS_4arch4Sm90ELb0ELb0ELb0ELb0ELb1ELb0ELb0ELb1ELb1ELb1ELb1ELb0EEENS1_21CollectiveEpilogueFwdINS6_IJSA_SC_SB_EEES9_NS_10bfloat16_tESG_Li384ELb0ELb1ELb1ELb1EEENS1_19SingleTileSchedulerILb0ELb1ELb1ELi192EEEEEEEEEvNT_6ParamsE --------------------------
	.section	.nv.shared._ZN7cutlass13device_kernelIN5flash11enable_sm90INS1_16FlashAttnFwdSm90INS1_25CollectiveMainloopFwdSm90ILi2EN4cute5tupleIJNS5_1CILi1EEES8_S8_EEENS6_IJNS7_ILi192EEENS7_ILi128EEENS7_ILi96EEEEEELi96ENS_12float_e4m3_tEfNS_4arch4Sm90ELb0ELb0ELb0ELb0ELb1ELb0ELb0ELb1ELb1ELb1ELb1ELb0EEENS1_21CollectiveEpilogueFwdINS6_IJSA_SC_SB_EEES9_NS_10bfloat16_tESG_Li384ELb0ELb1ELb1ELb1EEENS1_19SingleTileSchedulerILb0ELb1ELb1ELi192EEEEEEEEEvNT_6ParamsE,"aw",@nobits
	.sectionflags	@""
	.align	16
	.zero		1024


//--------------------- .nv.shared._ZN7cutlass13device_kernelIN5flash11enable_sm90INS1_16FlashAttnFwdSm90INS1_25CollectiveMainloopFwdSm90ILi2EN4cute5tupleIJNS5_1CILi1EEES8_S8_EEENS6_IJNS7_ILi192EEENS7_ILi128EEENS7_ILi96EEEEEELi96ENS_12float_e4m3_tEfNS_4arch4Sm90ELb0ELb0ELb0ELb1ELb1ELb0ELb0ELb1ELb1ELb1ELb1ELb0EEENS1_21CollectiveEpilogueFwdINS6_IJSA_SC_SB_EEES9_NS_10bfloat16_tESG_Li384ELb1ELb1ELb1ELb1EEENS1_36VarlenDynamicPersistentTileSchedulerILi192ELi128ELi384ELi128ELb1ELb1ELb1ELb0ELb1ELb1EEEEEEEEEvNT_6ParamsE --------------------------
	.section	.nv.shared._ZN7cutlass13device_kernelIN5flash11enable_sm90INS1_16FlashAttnFwdSm90INS1_25CollectiveMainloopFwdSm90ILi2EN4cute5tupleIJNS5_1CILi1EEES8_S8_EEENS6_IJNS7_ILi192EEENS7_ILi128EEENS7_ILi96EEEEEELi96ENS_12float_e4m3_tEfNS_4arch4Sm90ELb0ELb0ELb0ELb1ELb1ELb0ELb0ELb1ELb1ELb1ELb1ELb0EEENS1_21CollectiveEpilogueFwdINS6_IJSA_SC_SB_EEES9_NS_10bfloat16_tESG_Li384ELb1ELb1ELb1ELb1EEENS1_36VarlenDynamicPersistentTileSchedulerILi192ELi128ELi384ELi128ELb1ELb1ELb1ELb0ELb1ELb1EEEEEEEEEvNT_6ParamsE,"aw",@nobits
	.sectionflags	@""
	.align	16
	.zero		1024


//--------------------- .nv.shared._ZN7cutlass13device_kernelIN5flash11enable_sm90INS1_16FlashAttnFwdSm90INS1_25CollectiveMainloopFwdSm90ILi2EN4cute5tupleIJNS5_1CILi1EEES8_S8_EEENS6_IJNS7_ILi192EEENS7_ILi128EEENS7_ILi96EEEEEELi96ENS_12float_e4m3_tEfNS_4arch4Sm90ELb0ELb0ELb0ELb1ELb1ELb1ELb0ELb1ELb1ELb1ELb1ELb0EEENS1_21CollectiveEpilogueFwdINS6_IJSA_SC_SB_EEES9_NS_10bfloat16_tESG_Li384ELb1ELb1ELb1ELb1EEENS1_36VarlenDynamicPersistentTileSchedulerILi192ELi128ELi384ELi128ELb1ELb1ELb1ELb0ELb1ELb1EEEEEEEEEvNT_6ParamsE --------------------------
	.section	.nv.shared._ZN7cutlass13device_kernelIN5flash11enable_sm90INS1_16FlashAttnFwdSm90INS1_25CollectiveMainloopFwdSm90ILi2EN4cute5tupleIJNS5_1CILi1EEES8_S8_EEENS6_IJNS7_ILi192EEENS7_ILi128EEENS7_ILi96EEEEEELi96ENS_12float_e4m3_tEfNS_4arch4Sm90ELb0ELb0ELb0ELb1ELb1ELb1ELb0ELb1ELb1ELb1ELb1ELb0EEENS1_21CollectiveEpilogueFwdINS6_IJSA_SC_SB_EEES9_NS_10bfloat16_tESG_Li384ELb1ELb1ELb1ELb1EEENS1_36VarlenDynamicPersistentTileSchedulerILi192ELi128ELi384ELi128ELb1ELb1ELb1ELb0ELb1ELb1EEEEEEEEEvNT_6ParamsE,"aw",@nobits
	.sectionflags	@""
	.align	16
	.zero		1024


//--------------------- .nv.shared._ZN7cutlass13device_kernelIN5flash11enable_sm90INS1_16FlashAttnFwdSm90INS1_25CollectiveMainloopFwdSm90ILi2EN4cute5tupleIJNS5_1CILi1EEES8_S8_EEENS6_IJNS7_ILi192EEENS7_ILi128EEENS7_ILi96EEEEEELi96ENS_12float_e4m3_tEfNS_4arch4Sm90ELb0ELb1ELb0ELb0ELb1ELb0ELb0ELb1ELb1ELb1ELb1ELb0EEENS1_21CollectiveEpilogueFwdINS6_IJSA_SC_SB_EEES9_NS_10bfloat16_tESG_Li384ELb0ELb1ELb1ELb1EEENS1_19SingleTileSchedulerILb0ELb1ELb1ELi192EEEEEEEEEvNT_6ParamsE --------------------------
	.section	.nv.shared._ZN7cutlass13device_kernelIN5flash11enable_sm90INS1_16FlashAttnFwdSm90INS1_25CollectiveMainloopFwdSm90ILi2EN4cute5tupleIJNS5_1CILi1EEES8_S8_EEENS6_IJNS7_ILi192EEENS7_ILi128EEENS7_ILi96EEEEEELi96ENS_12float_e4m3_tEfNS_4arch4Sm90ELb0ELb1ELb0ELb0ELb1ELb0ELb0ELb1ELb1ELb1ELb1ELb0EEENS1_21CollectiveEpilogueFwdINS6_IJSA_SC_SB_EEES9_NS_10bfloat16_tESG_Li384ELb0ELb1ELb1ELb1EEENS1_19SingleTileSchedulerILb0ELb1ELb1ELi192EEEEEEEEEvNT_6ParamsE,"aw",@nobits
	.sectionflags	@""
	.align	16
	.zero		1024


//--------------------- .nv.shared._ZN7cutlass13device_kernelIN5flash11enable_sm90INS1_16FlashAttnFwdSm90INS1_25CollectiveMainloopFwdSm90ILi2EN4cute5tupleIJNS5_1CILi1EEES8_S8_EEENS6_IJNS7_ILi192EEENS7_ILi128EEENS7_ILi96EEEEEELi96ENS_12float_e4m3_tEfNS_4arch4Sm90ELb0ELb1ELb0ELb1ELb1ELb0ELb0ELb1ELb1ELb1ELb1ELb0EEENS1_21CollectiveEpilogueFwdINS6_IJSA_SC_SB_EEES9_NS_10bfloat16_tESG_Li384ELb1ELb1ELb1ELb1EEENS1_36VarlenDynamicPersistentTileSchedulerILi192ELi128ELi384ELi128ELb1ELb1ELb1ELb1ELb0ELb1EEEEEEEEEvNT_6ParamsE --------------------------
	.section	.nv.shared._ZN7cutlass13device_kernelIN5flash11enable_sm90INS1_16FlashAttnFwdSm90INS1_25CollectiveMainloopFwdSm90ILi2EN4cute5tupleIJNS5_1CILi1EEES8_S8_EEENS6_IJNS7_ILi192EEENS7_ILi128EEENS7_ILi96EEEEEELi96ENS_12float_e4m3_tEfNS_4arch4Sm90ELb0ELb1ELb0ELb1ELb1ELb0ELb0ELb1ELb1ELb1ELb1ELb0EEENS1_21CollectiveEpilogueFwdINS6_IJSA_SC_SB_EEES9_NS_10bfloat16_tESG_Li384ELb1ELb1ELb1ELb1EEENS1_36VarlenDynamicPersistentTileSchedulerILi192ELi128ELi384ELi128ELb1ELb1ELb1ELb1ELb0ELb1EEEEEEEEEvNT_6ParamsE,"aw",@nobits
	.sectionflags	@""
	.align	16
	.zero		1024


//--------------------- .nv.shared._ZN7cutlass13device_kernelIN5flash11enable_sm90INS1_16FlashAttnFwdSm90INS1_25CollectiveMainloopFwdSm90ILi2EN4cute5tupleIJNS5_1CILi1EEES8_S8_EEENS6_IJNS7_ILi192EEENS7_ILi128EEENS7_ILi96EEEEEELi96ENS_12float_e4m3_tEfNS_4arch4Sm90ELb0ELb1ELb0ELb1ELb1ELb1ELb0ELb1ELb1ELb1ELb1ELb0EEENS1_21CollectiveEpilogueFwdINS6_IJSA_SC_SB_EEES9_NS_10bfloat16_tESG_Li384ELb1ELb1ELb1ELb1EEENS1_36VarlenDynamicPersistentTileSchedulerILi192ELi128ELi384ELi128ELb1ELb1ELb1ELb1ELb0ELb1EEEEEEEEEvNT_6ParamsE --------------------------
	.section	.nv.shared._ZN7cutlass13device_kernelIN5flash11enable_sm90INS1_16FlashAttnFwdSm90INS1_25CollectiveMainloopFwdSm90ILi2EN4cute5tupleIJNS5_1CILi1EEES8_S8_EEENS6_IJNS7_ILi192EEENS7_ILi128EEENS7_ILi96EEEEEELi96ENS_12float_e4m3_tEfNS_4arch4Sm90ELb0ELb1ELb0ELb1ELb1ELb1ELb0ELb1ELb1ELb1ELb1ELb0EEENS1_21CollectiveEpilogueFwdINS6_IJSA_SC_SB_EEES9_NS_10bfloat16_tESG_Li384ELb1ELb1ELb1ELb1EEENS1_36VarlenDynamicPersistentTileSchedulerILi192ELi128ELi384ELi128ELb1ELb1ELb1ELb1ELb0ELb1EEEEEEEEEvNT_6ParamsE,"aw",@nobits
	.sectionflags	@""
	.align	16
	.zero		1024


//--------------------- .nv.shared._ZN7cutlass13device_kernelIN5flash11enable_sm90INS1_16FlashAttnFwdSm90INS1_25CollectiveMainloopFwdSm90ILi2EN4cute5tupleIJNS5_1CILi1EEES8_S8_EEENS6_IJNS7_ILi192EEENS7_ILi128EEENS7_ILi96EEEEEELi96ENS_12float_e4m3_tEfNS_4arch4Sm90ELb1ELb0ELb0ELb0ELb1ELb0ELb0ELb1ELb1ELb1ELb1ELb0EEENS1_21CollectiveEpilogueFwdINS6_IJSA_SC_SB_EEES9_NS_10bfloat16_tESG_Li384ELb0ELb1ELb1ELb1EEENS1_19SingleTileSchedulerILb0ELb1ELb1ELi192EEEEEEEEEvNT_6ParamsE --------------------------
	.section	.nv.shared._ZN7cutlass13device_kernelIN5flash11enable_sm90INS1_16FlashAttnFwdSm90INS1_25CollectiveMainloopFwdSm90ILi2EN4cute5tupleIJNS5_1CILi1EEES8_S8_EEENS6_IJNS7_ILi192EEENS7_ILi128EEENS7_ILi96EEEEEELi96ENS_12float_e4m3_tEfNS_4arch4Sm90ELb1ELb0ELb0ELb0ELb1ELb0ELb0ELb1ELb1ELb1ELb1ELb0EEENS1_21CollectiveEpilogueFwdINS6_IJSA_SC_SB_EEES9_NS_10bfloat16_tESG_Li384ELb0ELb1ELb1ELb1EEENS1_19SingleTileSchedulerILb0ELb1ELb1ELi192EEEEEEEEEvNT_6ParamsE,"aw",@nobits
	.sectionflags	@""
	.align	16
	.zero		1024


//--------------------- .nv.shared._ZN7cutlass13device_kernelIN5flash11enable_sm90INS1_16FlashAttnFwdSm90INS1_25CollectiveMainloopFwdSm90ILi2EN4cute5tupleIJNS5_1CILi1EEES8_S8_EEENS6_IJNS7_ILi192EEENS7_ILi128EEENS7_ILi96EEEEEELi96ENS_12float_e4m3_tEfNS_4arch4Sm90ELb1ELb0ELb0ELb1ELb1ELb0ELb0ELb1ELb1ELb1ELb1ELb0EEENS1_21CollectiveEpilogueFwdINS6_IJSA_SC_SB_EEES9_NS_10bfloat16_tESG_Li384ELb1ELb1ELb1ELb1EEENS1_36VarlenDynamicPersistentTileSchedulerILi192ELi128ELi384ELi128ELb1ELb1ELb1ELb1ELb1ELb1EEEEEEEEEvNT_6ParamsE --------------------------
	.section	.nv.shared._ZN7cutlass13device_kernelIN5flash11enable_sm90INS1_16FlashAttnFwdSm90INS1_25CollectiveMainloopFwdSm90ILi2EN4cute5tupleIJNS5_1CILi1EEES8_S8_EEENS6_IJNS7_ILi192EEENS7_ILi128EEENS7_ILi96EEEEEELi96ENS_12float_e4m3_tEfNS_4arch4Sm90ELb1ELb0ELb0ELb1ELb1ELb0ELb0ELb1ELb1ELb1ELb1ELb0EEENS1_21CollectiveEpilogueFwdINS6_IJSA_SC_SB_EEES9_NS_10bfloat16_tESG_Li384ELb1ELb1ELb1ELb1EEENS1_36VarlenDynamicPersistentTileSchedulerILi192ELi128ELi384ELi128ELb1ELb1ELb1ELb1ELb1ELb1EEEEEEEEEvNT_6ParamsE,"aw",@nobits
	.sectionflags	@""
	.align	16
	.zero		1024


//--------------------- .nv.shared._ZN7cutlass13device_kernelIN5flash11enable_sm90INS1_16FlashAttnFwdSm90INS1_25CollectiveMainloopFwdSm90ILi2EN4cute5tupleIJNS5_1CILi1EEES8_S8_EEENS6_IJNS7_ILi192EEENS7_ILi128EEENS7_ILi96EEEEEELi96ENS_12float_e4m3_tEfNS_4arch4Sm90ELb1ELb0ELb0ELb1ELb1ELb1ELb0ELb1ELb1ELb1ELb1ELb0EEENS1_21CollectiveEpilogueFwdINS6_IJSA_SC_SB_EEES9_NS_10bfloat16_tESG_Li384ELb1ELb1ELb1ELb1EEENS1_36VarlenDynamicPersistentTileSchedulerILi192ELi128ELi384ELi128ELb1ELb1ELb1ELb1ELb1ELb1EEEEEEEEEvNT_6ParamsE --------------------------
	.section	.nv.shared._ZN7cutlass13device_kernelIN5flash11enable_sm90INS1_16FlashAttnFwdSm90INS1_25CollectiveMainloopFwdSm90ILi2EN4cute5tupleIJNS5_1CILi1EEES8_S8_EEENS6_IJNS7_ILi192EEENS7_ILi128EEENS7_ILi96EEEEEELi96ENS_12float_e4m3_tEfNS_4arch4Sm90ELb1ELb0ELb0ELb1ELb1ELb1ELb0ELb1ELb1ELb1ELb1ELb0EEENS1_21CollectiveEpilogueFwdINS6_IJSA_SC_SB_EEES9_NS_10bfloat16_tESG_Li384ELb1ELb1ELb1ELb1EEENS1_36VarlenDynamicPersistentTileSchedulerILi192ELi128ELi384ELi128ELb1ELb1ELb1ELb1ELb1ELb1EEEEEEEEEvNT_6ParamsE,"aw",@nobits
	.sectionflags	@""
	.align	16
	.zero		1024


//--------------------- .nv.shared._ZN7cutlass13device_kernelIN5flash11enable_sm90INS1_16FlashAttnFwdSm90INS1_25CollectiveMainloopFwdSm90ILi2EN4cute5tupleIJNS5_1CILi1EEES8_S8_EEENS6_IJNS7_ILi192EEENS7_ILi160EEENS7_ILi64EEEEEELi64ENS_12float_e4m3_tEfNS_4arch4Sm90ELb0ELb0ELb0ELb0ELb1ELb0ELb0ELb1ELb1ELb1ELb1ELb0EEENS1_21CollectiveEpilogueFwdINS6_IJSA_SC_SB_EEES9_NS_10bfloat16_tESG_Li384ELb0ELb1ELb1ELb1EEENS1_19SingleTileSchedulerILb0ELb1ELb1ELi192EEEEEEEEEvNT_6ParamsE --------------------------
	.section	.nv.shared._ZN7cutlass13device_kernelIN5flash11enable_sm90INS1_16FlashAttnFwdSm90INS1_25CollectiveMainloopFwdSm90ILi2EN4cute5tupleIJNS5_1CILi1EEES8_S8_EEENS6_IJNS7_ILi192EEENS7_ILi160EEENS7_ILi64EEEEEELi64ENS_12float_e4m3_tEfNS_4arch4Sm90ELb0ELb0ELb0ELb0ELb1ELb0ELb0ELb1ELb1ELb1ELb1ELb0EEENS1_21CollectiveEpilogueFwdINS6_IJSA_SC_SB_EEES9_NS_10bfloat16_tESG_Li384ELb0ELb1ELb1ELb1EEENS1_19SingleTileSchedulerILb0ELb1ELb1ELi192EEEEEEEEEvNT_6ParamsE,"aw",@nobits
	.sectionflags	@""
	.align	16
	.zero		1024


//--------------------- .nv.shared._ZN7cutlass13device_kernelIN5flash11enable_sm90INS1_16FlashAttnFwdSm90INS1_25CollectiveMainloopFwdSm90ILi2EN4cute5tupleIJNS5_1CILi1EEES8_S8_EEENS6_IJNS7_ILi192EEENS7_ILi160EEENS7_ILi64EEEEEELi64ENS_12float_e4m3_tEfNS_4arch4Sm90ELb0ELb0ELb0ELb1ELb1ELb0ELb0ELb1ELb1ELb1ELb1ELb0EEENS1_21CollectiveEpilogueFwdINS6_IJSA_SC_SB_EEES9_NS_10bfloat16_tESG_Li384ELb1ELb1ELb1ELb1EEENS1_36VarlenDynamicPersistentTileSchedulerILi192ELi160ELi384ELi128ELb1ELb1ELb1ELb0ELb1ELb1EEEEEEEEEvNT_6ParamsE --------------------------
	.section	.nv.shared._ZN7cutlass13device_kernelIN5flash11enable_sm90INS1_16FlashAttnFwdSm90INS1_25CollectiveMainloopFwdSm90ILi2EN4cute5tupleIJNS5_1CILi1EEES8_S8_EEENS6_IJNS7_ILi192EEENS7_ILi160EEENS7_ILi64EEEEEELi64ENS_12float_e4m3_tEfNS_4arch4Sm90ELb0ELb0ELb0ELb1ELb1ELb0ELb0ELb1ELb1ELb1ELb1ELb0EEENS1_21CollectiveEpilogueFwdINS6_IJSA_SC_SB_EEES9_NS_10bfloat16_tESG_Li384ELb1ELb1ELb1ELb1EEENS1_36VarlenDynamicPersistentTileSchedulerILi192ELi160ELi384ELi128ELb1ELb1ELb1ELb0ELb1ELb1EEEEEEEEEvNT_6ParamsE,"aw",@nobits
	.sectionflags	@""
	.align	16
	.zero		1024


//--------------------- .nv.shared._ZN7cutlass13device_kernelIN5flash11enable_sm90INS1_16FlashAttnFwdSm90INS1_25CollectiveMainloopFwdSm90ILi2EN4cute5tupleIJNS5_1CILi1EEES8_S8_EEENS6_IJNS7_ILi192EEENS7_ILi160EEENS7_ILi64EEEEEELi64ENS_12float_e4m3_tEfNS_4arch4Sm90ELb0ELb0ELb0ELb1ELb1ELb1ELb0ELb1ELb1ELb1ELb1ELb0EEENS1_21CollectiveEpilogueFwdINS6_IJSA_SC_SB_EEES9_NS_10bfloat16_tESG_Li384ELb1ELb1ELb1ELb1EEENS1_36VarlenDynamicPersistentTileSchedulerILi192ELi160ELi384ELi128ELb1ELb1ELb1ELb0ELb1ELb1EEEEEEEEEvNT_6ParamsE --------------------------
	.section	.nv.shared._ZN7cutlass13device_kernelIN5flash11enable_sm90INS1_16FlashAttnFwdSm90INS1_25CollectiveMainloopFwdSm90ILi2EN4cute5tupleIJNS5_1CILi1EEES8_S8_EEENS6_IJNS7_ILi192EEENS7_ILi160EEENS7_ILi64EEEEEELi64ENS_12float_e4m3_tEfNS_4arch4Sm90ELb0ELb0ELb0ELb1ELb1ELb1ELb0ELb1ELb1ELb1ELb1ELb0EEENS1_21CollectiveEpilogueFwdINS6_IJSA_SC_SB_EEES9_NS_10bfloat16_tESG_Li384ELb1ELb1ELb1ELb1EEENS1_36VarlenDynamicPersistentTileSchedulerILi192ELi160ELi384ELi128ELb1ELb1ELb1ELb0ELb1ELb1EEEEEEEEEvNT_6ParamsE,"aw",@nobits
	.sectionflags	@""
	.align	16
	.zero		1024


//--------------------- .nv.shared._ZN7cutlass13device_kernelIN5flash11enable_sm90INS1_16FlashAttnFwdSm90INS1_25CollectiveMainloopFwdSm90ILi2EN4cute5tupleIJNS5_1CILi1EEES8_S8_EEENS6_IJNS7_ILi192EEENS7_ILi160EEENS7_ILi64EEEEEELi64ENS_12float_e4m3_tEfNS_4arch4Sm90ELb0ELb1ELb0ELb0ELb1ELb0ELb0ELb1ELb1ELb1ELb1ELb0EEENS1_21CollectiveEpilogueFwdINS6_IJSA_SC_SB_EEES9_NS_10bfloat16_tESG_Li384ELb0ELb1ELb1ELb1EEENS1_19SingleTileSchedulerILb0ELb1ELb1ELi192EEEEEEEEEvNT_6ParamsE --------------------------
	.section	.nv.shared._ZN7cutlass13device_kernelIN5flash11enable_sm90INS1_16FlashAttnFwdSm90INS1_25CollectiveMainloopFwdSm90ILi2EN4cute5tupleIJNS5_1CILi1EEES8_S8_EEENS6_IJNS7_ILi192EEENS7_ILi160EEENS7_ILi64EEEEEELi64ENS_12float_e4m3_tEfNS_4arch4Sm90ELb0ELb1ELb0ELb0ELb1ELb0ELb0ELb1ELb1ELb1ELb1ELb0EEENS1_21CollectiveEpilogueFwdINS6_IJSA_SC_SB_EEES9_NS_10bfloat16_tESG_Li384ELb0ELb1ELb1ELb1EEENS1_19SingleTileSchedulerILb0ELb1ELb1ELi192EEEEEEEEEvNT_6ParamsE,"aw",@nobits
	.sectionflags	@""
	.align	16
	.zero		1024


//--------------------- .nv.shared._ZN7cutlass13device_kernelIN5flash11enable_sm90INS1_16FlashAttnFwdSm90INS1_25CollectiveMainloopFwdSm90ILi2EN4cute5tupleIJNS5_1CILi1EEES8_S8_EEENS6_IJNS7_ILi192EEENS7_ILi160EEENS7_ILi64EEEEEELi64ENS_12float_e4m3_tEfNS_4arch4Sm90ELb0ELb1ELb0ELb1ELb1ELb0ELb0ELb1ELb1ELb1ELb1ELb0EEENS1_21CollectiveEpilogueFwdINS6_IJSA_SC_SB_EEES9_NS_10bfloat16_tESG_Li384ELb1ELb1ELb1ELb1EEENS1_36VarlenDynamicPersistentTileSchedulerILi192ELi160ELi384ELi128ELb1ELb1ELb1ELb1ELb0ELb1EEEEEEEEEvNT_6ParamsE --------------------------
	.section	.nv.shared._ZN7cutlass13device_kernelIN5flash11enable_sm90INS1_16FlashAttnFwdSm90INS1_25CollectiveMainloopFwdSm90ILi2EN4cute5tupleIJNS5_1CILi1EEES8_S8_EEENS6_IJNS7_ILi192EEENS7_ILi160EEENS7_ILi64EEEEEELi64ENS_12float_e4m3_tEfNS_4arch4Sm90ELb0ELb1ELb0ELb1ELb1ELb0ELb0ELb1ELb1ELb1ELb1ELb0EEENS1_21CollectiveEpilogueFwdINS6_IJSA_SC_SB_EEES9_NS_10bfloat16_tESG_Li384ELb1ELb1ELb1ELb1EEENS1_36VarlenDynamicPersistentTileSchedulerILi192ELi160ELi384ELi128ELb1ELb1ELb1ELb1ELb0ELb1EEEEEEEEEvNT_6ParamsE,"aw",@nobits
	.sectionflags	@""
	.align	16
	.zero		1024


//--------------------- .nv.shared._ZN7cutlass13device_kernelIN5flash11enable_sm90INS1_16FlashAttnFwdSm90INS1_25CollectiveMainloopFwdSm90ILi2EN4cute5tupleIJNS5_1CILi1EEES8_S8_EEENS6_IJNS7_ILi192EEENS7_ILi160EEENS7_ILi64EEEEEELi64ENS_12float_e4m3_tEfNS_4arch4Sm90ELb0ELb1ELb0ELb1ELb1ELb1ELb0ELb1ELb1ELb1ELb1ELb0EEENS1_21CollectiveEpilogueFwdINS6_IJSA_SC_SB_EEES9_NS_10bfloat16_tESG_Li384ELb1ELb1ELb1ELb1EEENS1_36VarlenDynamicPersistentTileSchedulerILi192ELi160ELi384ELi128ELb1ELb1ELb1ELb1ELb0ELb1EEEEEEEEEvNT_6ParamsE --------------------------
	.section	.nv.shared._ZN7cutlass13device_kernelIN5flash11enable_sm90INS1_16FlashAttnFwdSm90INS1_25CollectiveMainloopFwdSm90ILi2EN4cute5tupleIJNS5_1CILi1EEES8_S8_EEENS6_IJNS7_ILi192EEENS7_ILi160EEENS7_ILi64EEEEEELi64ENS_12float_e4m3_tEfNS_4arch4Sm90ELb0ELb1ELb0ELb1ELb1ELb1ELb0ELb1ELb1ELb1ELb1ELb0EEENS1_21CollectiveEpilogueFwdINS6_IJSA_SC_SB_EEES9_NS_10bfloat16_tESG_Li384ELb1ELb1ELb1ELb1EEENS1_36VarlenDynamicPersistentTileSchedulerILi192ELi160ELi384ELi128ELb1ELb1ELb1ELb1ELb0ELb1EEEEEEEEEvNT_6ParamsE,"aw",@nobits
	.sectionflags	@""
	.align	16
	.zero		1024


//--------------------- .nv.shared._ZN7cutlass13device_kernelIN5flash11enable_sm90INS1_16FlashAttnFwdSm90INS1_25CollectiveMainloopFwdSm90ILi2EN4cute5tupleIJNS5_1CILi1EEES8_S8_EEENS6_IJNS7_ILi192EEENS7_ILi160EEENS7_ILi64EEEEEELi64ENS_12float_e4m3_tEfNS_4arch4Sm90ELb1ELb0ELb0ELb0ELb1ELb0ELb0ELb1ELb1ELb1ELb1ELb0EEENS1_21CollectiveEpilogueFwdINS6_IJSA_SC_SB_EEES9_NS_10bfloat16_tESG_Li384ELb0ELb1ELb1ELb1EEENS1_19SingleTileSchedulerILb0ELb1ELb1ELi192EEEEEEEEEvNT_6ParamsE --------------------------
	.section	.nv.shared._ZN7cutlass13device_kernelIN5flash11enable_sm90INS1_16FlashAttnFwdSm90INS1_25CollectiveMainloopFwdSm90ILi2EN4cute5tupleIJNS5_1CILi1EEES8_S8_EEENS6_IJNS7_ILi192EEENS7_ILi160EEENS7_ILi64EEEEEELi64ENS_12float_e4m3_tEfNS_4arch4Sm90ELb1ELb0ELb0ELb0ELb1ELb0ELb0ELb1ELb1ELb1ELb1ELb0EEENS1_21CollectiveEpilogueFwdINS6_IJSA_SC_SB_EEES9_NS_10bfloat16_tESG_Li384ELb0ELb1ELb1ELb1EEENS1_19SingleTileSchedulerILb0ELb1ELb1ELi192EEEEEEEEEvNT_6ParamsE,"aw",@nobits
	.sectionflags	@""
	.align	16
	.zero		1024


//--------------------- .nv.shared._ZN7cutlass13device_kernelIN5flash11enable_sm90INS1_16FlashAttnFwdSm90INS1_25CollectiveMainloopFwdSm90ILi2EN4cute5tupleIJNS5_1CILi1EEES8_S8_EEENS6_IJNS7_ILi192EEENS7_ILi160EEENS7_ILi64EEEEEELi64ENS_12float_e4m3_tEfNS_4arch4Sm90ELb1ELb0ELb0ELb1ELb1ELb0ELb0ELb1ELb1ELb1ELb1ELb0EEENS1_21CollectiveEpilogueFwdINS6_IJSA_SC_SB_EEES9_NS_10bfloat16_tESG_Li384ELb1ELb1ELb1ELb1EEENS1_36VarlenDynamicPersistentTileSchedulerILi192ELi160ELi384ELi128ELb1ELb1ELb1ELb1ELb1ELb1EEEEEEEEEvNT_6ParamsE --------------------------
	.section	.nv.shared._ZN7cutlass13device_kernelIN5flash11enable_sm90INS1_16FlashAttnFwdSm90INS1_25CollectiveMainloopFwdSm90ILi2EN4cute5tupleIJNS5_1CILi1EEES8_S8_EEENS6_IJNS7_ILi192EEENS7_ILi160EEENS7_ILi64EEEEEELi64ENS_12float_e4m3_tEfNS_4arch4Sm90ELb1ELb0ELb0ELb1ELb1ELb0ELb0ELb1ELb1ELb1ELb1ELb0EEENS1_21CollectiveEpilogueFwdINS6_IJSA_SC_SB_EEES9_NS_10bfloat16_tESG_Li384ELb1ELb1ELb1ELb1EEENS1_36VarlenDynamicPersistentTileSchedulerILi192ELi160ELi384ELi128ELb1ELb1ELb1ELb1ELb1ELb1EEEEEEEEEvNT_6ParamsE,"aw",@nobits
	.sectionflags	@""
	.align	16
	.zero		1024


//--------------------- .nv.shared._ZN7cutlass13device_kernelIN5flash11enable_sm90INS1_16FlashAttnFwdSm90INS1_25CollectiveMainloopFwdSm90ILi2EN4cute5tupleIJNS5_1CILi1EEES8_S8_EEENS6_IJNS7_ILi192EEENS7_ILi160EEENS7_ILi64EEEEEELi64ENS_12float_e4m3_tEfNS_4arch4Sm90ELb1ELb0ELb0ELb1ELb1ELb1ELb0ELb1ELb1ELb1ELb1ELb0EEENS1_21CollectiveEpilogueFwdINS6_IJSA_SC_SB_EEES9_NS_10bfloat16_tESG_Li384ELb1ELb1ELb1ELb1EEENS1_36VarlenDynamicPersistentTileSchedulerILi192ELi160ELi384ELi128ELb1ELb1ELb1ELb1ELb1ELb1EEEEEEEEEvNT_6ParamsE --------------------------
	.section	.nv.shared._ZN7cutlass13device_kernelIN5flash11enable_sm90INS1_16FlashAttnFwdSm90INS1_25CollectiveMainloopFwdSm90ILi2EN4cute5tupleIJNS5_1CILi1EEES8_S8_EEENS6_IJNS7_ILi192EEENS7_ILi160EEENS7_ILi64EEEEEELi64ENS_12float_e4m3_tEfNS_4arch4Sm90ELb1ELb0ELb0ELb1ELb1ELb1ELb0ELb1ELb1ELb1ELb1ELb0EEENS1_21CollectiveEpilogueFwdINS6_IJSA_SC_SB_EEES9_NS_10bfloat16_tESG_Li384ELb1ELb1ELb1ELb1EEENS1_36VarlenDynamicPersistentTileSchedulerILi192ELi160ELi384ELi128ELb1ELb1ELb1ELb1ELb1ELb1EEEEEEEEEvNT_6ParamsE,"aw",@nobits
	.sectionflags	@""
	.align	16
	.zero		1024


//--------------------- .nv.constant0._ZN7cutlass13device_kernelIN5flash11enable_sm90INS1_16FlashAttnFwdSm90INS1_25CollectiveMainloopFwdSm90ILi2EN4cute5tupleIJNS5_1CILi1EEES8_S8_EEENS6_IJNS7_ILi128EEESA_NS7_ILi256EEEEEELi256ENS_12float_e4m3_tEfNS_4arch4Sm90ELb0ELb0ELb0ELb0ELb1ELb0ELb0ELb1ELb0ELb1ELb1ELb0EEENS1_21CollectiveEpilogueFwdINS6_IJSA_SB_SA_EEES9_NS_10bfloat16_tESF_Li256ELb0ELb1ELb1ELb1EEENS1_19SingleTileSchedulerILb0ELb1ELb1ELi128EEEEEEEEEvNT_6ParamsE --------------------------
	.section	.nv.constant0._ZN7cutlass13device_kernelIN5flash11enable_sm90INS1_16FlashAttnFwdSm90INS1_25CollectiveMainloopFwdSm90ILi2EN4cute5tupleIJNS5_1CILi1EEES8_S8_EEENS6_IJNS7_ILi128EEESA_NS7_ILi256EEEEEELi256ENS_12float_e4m3_tEfNS_4arch4Sm90ELb0ELb0ELb0ELb0ELb1ELb0ELb0ELb1ELb0ELb1ELb1ELb0EEENS1_21CollectiveEpilogueFwdINS6_IJSA_SB_SA_EEES9_NS_10bfloat16_tESF_Li256ELb0ELb1ELb1ELb1EEENS1_19SingleTileSchedulerILb0ELb1ELb1ELi128EEEEEEEEEvNT_6ParamsE,"a",@progbits
	.sectionflags	@""
	.align	4
.nv.constant0._ZN7cutlass13device_kernelIN5flash11enable_sm90INS1_16FlashAttnFwdSm90INS1_25CollectiveMainloopFwdSm90ILi2EN4cute5tupleIJNS5_1CILi1EEES8_S8_EEENS6_IJNS7_ILi128EEESA_NS7_ILi256EEEEEELi256ENS_12float_e4m3_tEfNS_4arch4Sm90ELb0ELb0ELb0ELb0ELb1ELb0ELb0ELb1ELb0ELb1ELb1ELb0EEENS1_21CollectiveEpilogueFwdINS6_IJSA_SB_SA_EEES9_NS_10bfloat16_tESF_Li256ELb0ELb1ELb1ELb1EEENS1_19SingleTileSchedulerILb0ELb1ELb1ELi128EEEEEEEEEvNT_6ParamsE:
	.zero		3200


//--------------------- .nv.constant0._ZN7cutlass13device_kernelIN5flash11enable_sm90INS1_16FlashAttnFwdSm90INS1_25CollectiveMainloopFwdSm90ILi2EN4cute5tupleIJNS5_1CILi1EEES8_S8_EEENS6_IJNS7_ILi128EEESA_NS7_ILi256EEEEEELi256ENS_12float_e4m3_tEfNS_4arch4Sm90ELb0ELb0ELb0ELb1ELb1ELb0ELb0ELb1ELb0ELb1ELb1ELb0EEENS1_21CollectiveEpilogueFwdINS6_IJSA_SB_SA_EEES9_NS_10bfloat16_tESF_Li256ELb1ELb1ELb1ELb1EEENS1_36VarlenDynamicPersistentTileSchedulerILi128ELi128ELi256ELi128ELb1ELb1ELb1ELb0ELb1ELb1EEEEEEEEEvNT_6ParamsE --------------------------
	.section	.nv.constant0._ZN7cutlass13device_kernelIN5flash11enable_sm90INS1_16FlashAttnFwdSm90INS1_25CollectiveMainloopFwdSm90ILi2EN4cute5tupleIJNS5_1CILi1EEES8_S8_EEENS6_IJNS7_ILi128EEESA_NS7_ILi256EEEEEELi256ENS_12float_e4m3_tEfNS_4arch4Sm90ELb0ELb0ELb0ELb1ELb1ELb0ELb0ELb1ELb0ELb1ELb1ELb0EEENS1_21CollectiveEpilogueFwdINS6_IJSA_SB_SA_EEES9_NS_10bfloat16_tESF_Li256ELb1ELb1ELb1ELb1EEENS1_36VarlenDynamicPersistentTileSchedulerILi128ELi128ELi256ELi128ELb1ELb1ELb1ELb0ELb1ELb1EEEEEEEEEvNT_6ParamsE,"a",@progbits
	.sectionflags	@""
	.align	4
.nv.constant0._ZN7cutlass13device_kernelIN5flash11enable_sm90INS1_16FlashAttnFwdSm90INS1_25CollectiveMainloopFwdSm90ILi2EN4cute5tupleIJNS5_1CILi1EEES8_S8_EEENS6_IJNS7_ILi128EEESA_NS7_ILi256EEEEEELi256ENS_12float_e4m3_tEfNS_4arch4Sm90ELb0ELb0ELb0ELb1ELb1ELb0ELb0ELb1ELb0ELb1ELb1ELb0EEENS1_21CollectiveEpilogueFwdINS6_IJSA_SB_SA_EEES9_NS_10bfloat16_tESF_Li256ELb1ELb1ELb1ELb1EEENS1_36VarlenDynamicPersistentTileSchedulerILi128ELi128ELi256ELi128ELb1ELb1ELb1ELb0ELb1ELb1EEEEEEEEEvNT_6ParamsE:
	.zero		3328


//--------------------- .nv.constant0._ZN7cutlass13device_kernelIN5flash11enable_sm90INS1_16FlashAttnFwdSm90INS1_25CollectiveMainloopFwdSm90ILi2EN4cute5tupleIJNS5_1CILi1EEES8_S8_EEENS6_IJNS7_ILi128EEESA_NS7_ILi256EEEEEELi256ENS_12float_e4m3_tEfNS_4arch4Sm90ELb0ELb0ELb0ELb1ELb1ELb1ELb0ELb1ELb0ELb1ELb1ELb0EEENS1_21CollectiveEpilogueFwdINS6_IJSA_SB_SA_EEES9_NS_10bfloat16_tESF_Li256ELb1ELb1ELb1ELb1EEENS1_36VarlenDynamicPersistentTileSchedulerILi128ELi128ELi256ELi128ELb1ELb1ELb1ELb0ELb1ELb1EEEEEEEEEvNT_6ParamsE --------------------------
	.section	.nv.constant0._ZN7cutlass13device_kernelIN5flash11enable_sm90INS1_16FlashAttnFwdSm90INS1_25CollectiveMainloopFwdSm90ILi2EN4cute5tupleIJNS5_1CILi1EEES8_S8_EEENS6_IJNS7_ILi128EEESA_NS7_ILi256EEEEEELi256ENS_12float_e4m3_tEfNS_4arch4Sm90ELb0ELb0ELb0ELb1ELb1ELb1ELb0ELb1ELb0ELb1ELb1ELb0EEENS1_21CollectiveEpilogueFwdINS6_IJSA_SB_SA_EEES9_NS_10bfloat16_tESF_Li256ELb1ELb1ELb1ELb1EEENS1_36VarlenDynamicPersistentTileSchedulerILi128ELi128ELi256ELi128ELb1ELb1ELb1ELb0ELb1ELb1EEEEEEEEEvNT_6ParamsE,"a",@progbits
	.sectionflags	@""
	.align	4
.nv.constant0._ZN7cutlass13device_kernelIN5flash11enable_sm90INS1_16FlashAttnFwdSm90INS1_25CollectiveMainloopFwdSm90ILi2EN4cute5tupleIJNS5_1CILi1EEES8_S8_EEENS6_IJNS7_ILi128EEESA_NS7_ILi256EEEEEELi256ENS_12float_e4m3_tEfNS_4arch4Sm90ELb0ELb0ELb0ELb1ELb1ELb1ELb0ELb1ELb0ELb1ELb1ELb0EEENS1_21CollectiveEpilogueFwdINS6_IJSA_SB_SA_EEES9_NS_10bfloat16_tESF_Li256ELb1ELb1ELb1ELb1EEENS1_36VarlenDynamicPersistentTileSchedulerILi128ELi128ELi256ELi128ELb1ELb1ELb1ELb0ELb1ELb1EEEEEEEEEvNT_6ParamsE:
	.zero		3328


//--------------------- .nv.constant0._ZN7cutlass13device_kernelIN5flash11enable_sm90INS1_16FlashAttnFwdSm90INS1_25CollectiveMainloopFwdSm90ILi2EN4cute5tupleIJNS5_1CILi1EEES8_S8_EEENS6_IJNS7_ILi128EEENS7_ILi64EEENS7_ILi256EEEEEELi256ENS_12float_e4m3_tEfNS_4arch4Sm90ELb0ELb1ELb0ELb0ELb1ELb0ELb0ELb1ELb0ELb1ELb1ELb0EEENS1_21CollectiveEpilogueFwdINS6_IJSA_SC_SB_EEES9_NS_10bfloat16_tESG_Li256ELb0ELb1ELb1ELb1EEENS1_19SingleTileSchedulerILb0ELb1ELb1ELi128EEEEEEEEEvNT_6ParamsE --------------------------
	.section	.nv.constant0._ZN7cutlass13device_kernelIN5flash11enable_sm90INS1_16FlashAttnFwdSm90INS1_25CollectiveMainloopFwdSm90ILi2EN4cute5tupleIJNS5_1CILi1EEES8_S8_EEENS6_IJNS7_ILi128EEENS7_ILi64EEENS7_ILi256EEEEEELi256ENS_12float_e4m3_tEfNS_4arch4Sm90ELb0ELb1ELb0ELb0ELb1ELb0ELb0ELb1ELb0ELb1ELb1ELb0EEENS1_21CollectiveEpilogueFwdINS6_IJSA_SC_SB_EEES9_NS_10bfloat16_tESG_Li256ELb0ELb1ELb1ELb1EEENS1_19SingleTileSchedulerILb0ELb1ELb1ELi128EEEEEEEEEvNT_6ParamsE,"a",@progbits
	.sectionflags	@""
	.align	4
.nv.constant0._ZN7cutlass13device_kernelIN5flash11enable_sm90INS1_16FlashAttnFwdSm90INS1_25CollectiveMainloopFwdSm90ILi2EN4cute5tupleIJNS5_1CILi1EEES8_S8_EEENS6_IJNS7_ILi128EEENS7_ILi64EEENS7_ILi256EEEEEELi256ENS_12float_e4m3_tEfNS_4arch4Sm90ELb0ELb1ELb0ELb0ELb1ELb0ELb0ELb1ELb0ELb1ELb1ELb0EEENS1_21CollectiveEpilogueFwdINS6_IJSA_SC_SB_EEES9_NS_10bfloat16_tESG_Li256ELb0ELb1ELb1ELb1EEENS1_19SingleTileSchedulerILb0ELb1ELb1ELi128EEEEEEEEEvNT_6ParamsE:
	.zero		3200


//--------------------- .nv.constant0._ZN7cutlass13device_kernelIN5flash11enable_sm90INS1_16FlashAttnFwdSm90INS1_25CollectiveMainloopFwdSm90ILi2EN4cute5tupleIJNS5_1CILi1EEES8_S8_EEENS6_IJNS7_ILi128EEENS7_ILi64EEENS7_ILi256EEEEEELi256ENS_12float_e4m3_tEfNS_4arch4Sm90ELb0ELb1ELb0ELb1ELb1ELb0ELb0ELb1ELb0ELb1ELb1ELb0EEENS1_21CollectiveEpilogueFwdINS6_IJSA_SC_SB_EEES9_NS_10bfloat16_tESG_Li256ELb1ELb1ELb1ELb1EEENS1_36VarlenDynamicPersistentTileSchedulerILi128ELi64ELi256ELi128ELb1ELb1ELb1ELb1ELb0ELb1EEEEEEEEEvNT_6ParamsE --------------------------
	.section	.nv.constant0._ZN7cutlass13device_kernelIN5flash11enable_sm90INS1_16FlashAttnFwdSm90INS1_25CollectiveMainloopFwdSm90ILi2EN4cute5tupleIJNS5_1CILi1EEES8_S8_EEENS6_IJNS7_ILi128EEENS7_ILi64EEENS7_ILi256EEEEEELi256ENS_12float_e4m3_tEfNS_4arch4Sm90ELb0ELb1ELb0ELb1ELb1ELb0ELb0ELb1ELb0ELb1ELb1ELb0EEENS1_21CollectiveEpilogueFwdINS6_IJSA_SC_SB_EEES9_NS_10bfloat16_tESG_Li256ELb1ELb1ELb1ELb1EEENS1_36VarlenDynamicPersistentTileSchedulerILi128ELi64ELi256ELi128ELb1ELb1ELb1ELb1ELb0ELb1EEEEEEEEEvNT_6ParamsE,"a",@progbits
	.sectionflags	@""
	.align	4
.nv.constant0._ZN7cutlass13device_kernelIN5flash11enable_sm90INS1_16FlashAttnFwdSm90INS1_25CollectiveMainloopFwdSm90ILi2EN4cute5tupleIJNS5_1CILi1EEES8_S8_EEENS6_IJNS7_ILi128EEENS7_ILi64EEENS7_ILi256EEEEEELi256ENS_12float_e4m3_tEfNS_4arch4Sm90ELb0ELb1ELb0ELb1ELb1ELb0ELb0ELb1ELb0ELb1ELb1ELb0EEENS1_21CollectiveEpilogueFwdINS6_IJSA_SC_SB_EEES9_NS_10bfloat16_tESG_Li256ELb1ELb1ELb1ELb1EEENS1_36VarlenDynamicPersistentTileSchedulerILi128ELi64ELi256ELi128ELb1ELb1ELb1ELb1ELb0ELb1EEEEEEEEEvNT_6ParamsE:
	.zero		3328


//--------------------- .nv.constant0._ZN7cutlass13device_kernelIN5flash11enable_sm90INS1_16FlashAttnFwdSm90INS1_25CollectiveMainloopFwdSm90ILi2EN4cute5tupleIJNS5_1CILi1EEES8_S8_EEENS6_IJNS7_ILi128EEENS7_ILi64EEENS7_ILi256EEEEEELi256ENS_12float_e4m3_tEfNS_4arch4Sm90ELb0ELb1ELb0ELb1ELb1ELb1ELb0ELb1ELb0ELb1ELb1ELb0EEENS1_21CollectiveEpilogueFwdINS6_IJSA_SC_SB_EEES9_NS_10bfloat16_tESG_Li256ELb1ELb1ELb1ELb1EEENS1_36VarlenDynamicPersistentTileSchedulerILi128ELi64ELi256ELi128ELb1ELb1ELb1ELb1ELb0ELb1EEEEEEEEEvNT_6ParamsE --------------------------
	.section	.nv.constant0._ZN7cutlass13device_kernelIN5flash11enable_sm90INS1_16FlashAttnFwdSm90INS1_25CollectiveMainloopFwdSm90ILi2EN4cute5tupleIJNS5_1CILi1EEES8_S8_EEENS6_IJNS7_ILi128EEENS7_ILi64EEENS7_ILi256EEEEEELi256ENS_12float_e4m3_tEfNS_4arch4Sm90ELb0ELb1ELb0ELb1ELb1ELb1ELb0ELb1ELb0ELb1ELb1ELb0EEENS1_21CollectiveEpilogueFwdINS6_IJSA_SC_SB_EEES9_NS_10bfloat16_tESG_Li256ELb1ELb1ELb1ELb1EEENS1_36VarlenDynamicPersistentTileSchedulerILi128ELi64ELi256ELi128ELb1ELb1ELb1ELb1ELb0ELb1EEEEEEEEEvNT_6ParamsE,"a",@progbits
	.sectionflags	@""
	.align	4
.nv.constant0._ZN7cutlass13device_kernelIN5flash11enable_sm90INS1_16FlashAttnFwdSm90INS1_25CollectiveMainloopFwdSm90ILi2EN4cute5tupleIJNS5_1CILi1EEES8_S8_EEENS6_IJNS7_ILi128EEENS7_ILi64EEENS7_ILi256EEEEEELi256ENS_12float_e4m3_tEfNS_4arch4Sm90ELb0ELb1ELb0ELb1ELb1ELb1ELb0ELb1ELb0ELb1ELb1ELb0EEENS1_21CollectiveEpilogueFwdINS6_IJSA_SC_SB_EEES9_NS_10bfloat16_tESG_Li256ELb1ELb1ELb1ELb1EEENS1_36VarlenDynamicPersistentTileSchedulerILi128ELi64ELi256ELi128ELb1ELb1ELb1ELb1ELb0ELb1EEEEEEEEEvNT_6ParamsE:
	.zero		3328


//--------------------- .nv.constant0._ZN7cutlass13device_kernelIN5flash11enable_sm90INS1_16FlashAttnFwdSm90INS1_25CollectiveMainloopFwdSm90ILi2EN4cute5tupleIJNS5_1CILi1EEES8_S8_EEENS6_IJNS7_ILi128EEESA_NS7_ILi256EEEEEELi256ENS_12float_e4m3_tEfNS_4arch4Sm90ELb1ELb0ELb0ELb0ELb1ELb0ELb0ELb1ELb0ELb1ELb1ELb0EEENS1_21CollectiveEpilogueFwdINS6_IJSA_SB_SA_EEES9_NS_10bfloat16_tESF_Li256ELb0ELb1ELb1ELb1EEENS1_19SingleTileSchedulerILb0ELb1ELb1ELi128EEEEEEEEEvNT_6ParamsE --------------------------
	.section	.nv.constant0._ZN7cutlass13device_kernelIN5flash11enable_sm90INS1_16FlashAttnFwdSm90INS1_25CollectiveMainloopFwdSm90ILi2EN4cute5tupleIJNS5_1CILi1EEES8_S8_EEENS6_IJNS7_ILi128EEESA_NS7_ILi256EEEEEELi256ENS_12float_e4m3_tEfNS_4arch4Sm90ELb1ELb0ELb0ELb0ELb1ELb0ELb0ELb1ELb0ELb1ELb1ELb0EEENS1_21CollectiveEpilogueFwdINS6_IJSA_SB_SA_EEES9_NS_10bfloat16_tESF_Li256ELb0ELb1ELb1ELb1EEENS1_19SingleTileSchedulerILb0ELb1ELb1ELi128EEEEEEEEEvNT_6ParamsE,"a",@progbits
	.sectionflags	@""
	.align	4
.nv.constant0._ZN7cutlass13device_kernelIN5flash11enable_sm90INS1_16FlashAttnFwdSm90INS1_25CollectiveMainloopFwdSm90ILi2EN4cute5tupleIJNS5_1CILi1EEES8_S8_EEENS6_IJNS7_ILi128EEESA_NS7_ILi256EEEEEELi256ENS_12float_e4m3_tEfNS_4arch4Sm90ELb1ELb0ELb0ELb0ELb1ELb0ELb0ELb1ELb0ELb1ELb1ELb0EEENS1_21CollectiveEpilogueFwdINS6_IJSA_SB_SA_EEES9_NS_10bfloat16_tESF_Li256ELb0ELb1ELb1ELb1EEENS1_19SingleTileSchedulerILb0ELb1ELb1ELi128EEEEEEEEEvNT_6ParamsE:
	.zero		3200


//--------------------- .nv.constant0._ZN7cutlass13device_kernelIN5flash11enable_sm90INS1_16FlashAttnFwdSm90INS1_25CollectiveMainloopFwdSm90ILi2EN4cute5tupleIJNS5_1CILi1EEES8_S8_EEENS6_IJNS7_ILi128EEESA_NS7_ILi256EEEEEELi256ENS_12float_e4m3_tEfNS_4arch4Sm90ELb1ELb0ELb0ELb1ELb1ELb0ELb0ELb1ELb0ELb1ELb1ELb0EEENS1_21CollectiveEpilogueFwdINS6_IJSA_SB_SA_EEES9_NS_10bfloat16_tESF_Li256ELb1ELb1ELb1ELb1EEENS1_36VarlenDynamicPersistentTileSchedulerILi128ELi128ELi256ELi128ELb1ELb1ELb1ELb1ELb1ELb1EEEEEEEEEvNT_6ParamsE --------------------------
	.section	.nv.constant0._ZN7cutlass13device_kernelIN5flash11enable_sm90INS1_16FlashAttnFwdSm90INS1_25CollectiveMainloopFwdSm90ILi2EN4cute5tupleIJNS5_1CILi1EEES8_S8_EEENS6_IJNS7_ILi128EEESA_NS7_ILi256EEEEEELi256ENS_12float_e4m3_tEfNS_4arch4Sm90ELb1ELb0ELb0ELb1ELb1ELb0ELb0ELb1ELb0ELb1ELb1ELb0EEENS1_21CollectiveEpilogueFwdINS6_IJSA_SB_SA_EEES9_NS_10bfloat16_tESF_Li256ELb1ELb1ELb1ELb1EEENS1_36VarlenDynamicPersistentTileSchedulerILi128ELi128ELi256ELi128ELb1ELb1ELb1ELb1ELb1ELb1EEEEEEEEEvNT_6ParamsE,"a",@progbits
	.sectionflags	@""
	.align	4
.nv.constant0._ZN7cutlass13device_kernelIN5flash11enable_sm90INS1_16FlashAttnFwdSm90INS1_25CollectiveMainloopFwdSm90ILi2EN4cute5tupleIJNS5_1CILi1EEES8_S8_EEENS6_IJNS7_ILi128EEESA_NS7_ILi256EEEEEELi256ENS_12float_e4m3_tEfNS_4arch4Sm90ELb1ELb0ELb0ELb1ELb1ELb0ELb0ELb1ELb0ELb1ELb1ELb0EEENS1_21CollectiveEpilogueFwdINS6_IJSA_SB_SA_EEES9_NS_10bfloat16_tESF_Li256ELb1ELb1ELb1ELb1EEENS1_36VarlenDynamicPersistentTileSchedulerILi128ELi128ELi256ELi128ELb1ELb1ELb1ELb1ELb1ELb1EEEEEEEEEvNT_6ParamsE:
	.zero		3328


//--------------------- .nv.constant0._ZN7cutlass13device_kernelIN5flash11enable_sm90INS1_16FlashAttnFwdSm90INS1_25CollectiveMainloopFwdSm90ILi2EN4cute5tupleIJNS5_1CILi1EEES8_S8_EEENS6_IJNS7_ILi128EEESA_NS7_ILi256EEEEEELi256ENS_12float_e4m3_tEfNS_4arch4Sm90ELb1ELb0ELb0ELb1ELb1ELb1ELb0ELb1ELb0ELb1ELb1ELb0EEENS1_21CollectiveEpilogueFwdINS6_IJSA_SB_SA_EEES9_NS_10bfloat16_tESF_Li256ELb1ELb1ELb1ELb1EEENS1_36VarlenDynamicPersistentTileSchedulerILi128ELi128ELi256ELi128ELb1ELb1ELb1ELb1ELb1ELb1EEEEEEEEEvNT_6ParamsE --------------------------
	.section	.nv.constant0._ZN7cutlass13device_kernelIN5flash11enable_sm90INS1_16FlashAttnFwdSm90INS1_25CollectiveMainloopFwdSm90ILi2EN4cute5tupleIJNS5_1CILi1EEES8_S8_EEENS6_IJNS7_ILi128EEESA_NS7_ILi256EEEEEELi256ENS_12float_e4m3_tEfNS_4arch4Sm90ELb1ELb0ELb0ELb1ELb1ELb1ELb0ELb1ELb0ELb1ELb1ELb0EEENS1_21CollectiveEpilogueFwdINS6_IJSA_SB_SA_EEES9_NS_10bfloat16_tESF_Li256ELb1ELb1ELb1ELb1EEENS1_36VarlenDynamicPersistentTileSchedulerILi128ELi128ELi256ELi128ELb1ELb1ELb1ELb1ELb1ELb1EEEEEEEEEvNT_6ParamsE,"a",@progbits
	.sectionflags	@""
	.align	4
.nv.constant0._ZN7cutlass13device_kernelIN5flash11enable_sm90INS1_16FlashAttnFwdSm90INS1_25CollectiveMainloopFwdSm90ILi2EN4cute5tupleIJNS5_1CILi1EEES8_S8_EEENS6_IJNS7_ILi128EEESA_NS7_ILi256EEEEEELi256ENS_12float_e4m3_tEfNS_4arch4Sm90ELb1ELb0ELb0ELb1ELb1ELb1ELb0ELb1ELb0ELb1ELb1ELb0EEENS1_21CollectiveEpilogueFwdINS6_IJSA_SB_SA_EEES9_NS_10bfloat16_tESF_Li256ELb1ELb1ELb1ELb1EEENS1_36VarlenDynamicPersistentTileSchedulerILi128ELi128ELi256ELi128ELb1ELb1ELb1ELb1ELb1ELb1EEEEEEEEEvNT_6ParamsE:
	.zero		3328


//--------------------- .nv.constant0._ZN7cutlass13device_kernelIN5flash11enable_sm90INS1_16FlashAttnFwdSm90INS1_25CollectiveMainloopFwdSm90ILi2EN4cute5tupleIJNS5_1CILi1EEES8_S8_EEENS6_IJNS7_ILi128EEENS7_ILi160EEENS7_ILi192EEEEEELi192ENS_12float_e4m3_tEfNS_4arch4Sm90ELb0ELb0ELb0ELb0ELb1ELb0ELb0ELb1ELb1ELb1ELb1ELb0EEENS1_21CollectiveEpilogueFwdINS6_IJSA_SC_SB_EEES9_NS_10bfloat16_tESG_Li256ELb0ELb1ELb1ELb1EEENS1_19SingleTileSchedulerILb0ELb1ELb1ELi128EEEEEEEEEvNT_6ParamsE --------------------------
	.section	.nv.constant0._ZN7cutlass13device_kernelIN5flash11enable_sm90INS1_16FlashAttnFwdSm90INS1_25CollectiveMainloopFwdSm90ILi2EN4cute5tupleIJNS5_1CILi1EEES8_S8_EEENS6_IJNS7_ILi128EEENS7_ILi160EEENS7_ILi192EEEEEELi192ENS_12float_e4m3_tEfNS_4arch4Sm90ELb0ELb0ELb0ELb0ELb1ELb0ELb0ELb1ELb1ELb1ELb1ELb0EEENS1_21CollectiveEpilogueFwdINS6_IJSA_SC_SB_EEES9_NS_10bfloat16_tESG_Li256ELb0ELb1ELb1ELb1EEENS1_19SingleTileSchedulerILb0ELb1ELb1ELi128EEEEEEEEEvNT_6ParamsE,"a",@progbits
	.sectionflags	@""
	.align	4
.nv.constant0._ZN7cutlass13device_kernelIN5flash11enable_sm90INS1_16FlashAttnFwdSm90INS1_25CollectiveMainloopFwdSm90ILi2EN4cute5tupleIJNS5_1CILi1EEES8_S8_EEENS6_IJNS7_ILi128EEENS7_ILi160EEENS7_ILi192EEEEEELi192ENS_12float_e4m3_tEfNS_4arch4Sm90ELb0ELb0ELb0ELb0ELb1ELb0ELb0ELb1ELb1ELb1ELb1ELb0EEENS1_21CollectiveEpilogueFwdINS6_IJSA_SC_SB_EEES9_NS_10bfloat16_tESG_Li256ELb0ELb1ELb1ELb1EEENS1_19SingleTileSchedulerILb0ELb1ELb1ELi128EEEEEEEEEvNT_6ParamsE:
	.zero		3200


//--------------------- .nv.constant0._ZN7cutlass13device_kernelIN5flash11enable_sm90INS1_16FlashAttnFwdSm90INS1_25CollectiveMainloopFwdSm90ILi2EN4cute5tupleIJNS5_1CILi1EEES8_S8_EEENS6_IJNS7_ILi128EEENS7_ILi160EEENS7_ILi192EEEEEELi192ENS_12float_e4m3_tEfNS_4arch4Sm90ELb0ELb0ELb0ELb1ELb1ELb0ELb0ELb1ELb1ELb1ELb1ELb0EEENS1_21CollectiveEpilogueFwdINS6_IJSA_SC_SB_EEES9_NS_10bfloat16_tESG_Li256ELb1ELb1ELb1ELb1EEENS1_36VarlenDynamicPersistentTileSchedulerILi128ELi160ELi256ELi128ELb1ELb1ELb1ELb0ELb1ELb1EEEEEEEEEvNT_6ParamsE --------------------------
	.section	.nv.constant0._ZN7cutlass13device_kernelIN5flash11enable_sm90INS1_16FlashAttnFwdSm90INS1_25CollectiveMainloopFwdSm90ILi2EN4cute5tupleIJNS5_1CILi1EEES8_S8_EEENS6_IJNS7_ILi128EEENS7_ILi160EEENS7_ILi192EEEEEELi192ENS_12float_e4m3_tEfNS_4arch4Sm90ELb0ELb0ELb0ELb1ELb1ELb0ELb0ELb1ELb1ELb1ELb1ELb0EEENS1_21CollectiveEpilogueFwdINS6_IJSA_SC_SB_EEES9_NS_10bfloat16_tESG_Li256ELb1ELb1ELb1ELb1EEENS1_36VarlenDynamicPersistentTileSchedulerILi128ELi160ELi256ELi128ELb1ELb1ELb1ELb0ELb1ELb1EEEEEEEEEvNT_6ParamsE,"a",@progbits
	.sectionflags	@""
	.align	4
.nv.constant0._ZN7cutlass13device_kernelIN5flash11enable_sm90INS1_16FlashAttnFwdSm90INS1_25CollectiveMainloopFwdSm90ILi2EN4cute5tupleIJNS5_1CILi1EEES8_S8_EEENS6_IJNS7_ILi128EEENS7_ILi160EEENS7_ILi192EEEEEELi192ENS_12float_e4m3_tEfNS_4arch4Sm90ELb0ELb0ELb0ELb1ELb1ELb0ELb0ELb1ELb1ELb1ELb1ELb0EEENS1_21CollectiveEpilogueFwdINS6_IJSA_SC_SB_EEES9_NS_10bfloat16_tESG_Li256ELb1ELb1ELb1ELb1EEENS1_36VarlenDynamicPersistentTileSchedulerILi128ELi160ELi256ELi128ELb1ELb1ELb1ELb0ELb1ELb1EEEEEEEEEvNT_6ParamsE:
	.zero		3328


//--------------------- .nv.constant0._ZN7cutlass13device_kernelIN5flash11enable_sm90INS1_16FlashAttnFwdSm90INS1_25CollectiveMainloopFwdSm90ILi2EN4cute5tupleIJNS5_1CILi1EEES8_S8_EEENS6_IJNS7_ILi128EEENS7_ILi160EEENS7_ILi192EEEEEELi192ENS_12float_e4m3_tEfNS_4arch4Sm90ELb0ELb0ELb0ELb1ELb1ELb1ELb0ELb1ELb1ELb1ELb1ELb0EEENS1_21CollectiveEpilogueFwdINS6_IJSA_SC_SB_EEES9_NS_10bfloat16_tESG_Li256ELb1ELb1ELb1ELb1EEENS1_36VarlenDynamicPersistentTileSchedulerILi128ELi160ELi256ELi128ELb1ELb1ELb1ELb0ELb1ELb1EEEEEEEEEvNT_6ParamsE --------------------------
	.section	.nv.constant0._ZN7cutlass13device_kernelIN5flash11enable_sm90INS1_16FlashAttnFwdSm90INS1_25CollectiveMainloopFwdSm90ILi2EN4cute5tupleIJNS5_1CILi1EEES8_S8_EEENS6_IJNS7_ILi128EEENS7_ILi160EEENS7_ILi192EEEEEELi192ENS_12float_e4m3_tEfNS_4arch4Sm90ELb0ELb0ELb0ELb1ELb1ELb1ELb0ELb1ELb1ELb1ELb1ELb0EEENS1_21CollectiveEpilogueFwdINS6_IJSA_SC_SB_EEES9_NS_10bfloat16_tESG_Li256ELb1ELb1ELb1ELb1EEENS1_36VarlenDynamicPersistentTileSchedulerILi128ELi160ELi256ELi128ELb1ELb1ELb1ELb0ELb1ELb1EEEEEEEEEvNT_6ParamsE,"a",@progbits
	.sectionflags	@""
	.align	4
.nv.constant0._ZN7cutlass13device_kernelIN5flash11enable_sm90INS1_16FlashAttnFwdSm90INS1_25CollectiveMainloopFwdSm90ILi2EN4cute5tupleIJNS5_1CILi1EEES8_S8_EEENS6_IJNS7_ILi128EEENS7_ILi160EEENS7_ILi192EEEEEELi192ENS_12float_e4m3_tEfNS_4arch4Sm90ELb0ELb0ELb0ELb1ELb1ELb1ELb0ELb1ELb1ELb1ELb1ELb0EEENS1_21CollectiveEpilogueFwdINS6_IJSA_SC_SB_EEES9_NS_10bfloat16_tESG_Li256ELb1ELb1ELb1ELb1EEENS1_36VarlenDynamicPersistentTileSchedulerILi128ELi160ELi256ELi128ELb1ELb1ELb1ELb0ELb1ELb1EEEEEEEEEvNT_6ParamsE:
	.zero		3328


//--------------------- .nv.constant0._ZN7cutlass13device_kernelIN5flash11enable_sm90INS1_16FlashAttnFwdSm90INS1_25CollectiveMainloopFwdSm90ILi2EN4cute5tupleIJNS5_1CILi1EEES8_S8_EEENS6_IJNS7_ILi128EEESA_NS7_ILi192EEEEEELi192ENS_12float_e4m3_tEfNS_4arch4Sm90ELb0ELb1ELb0ELb0ELb1ELb0ELb0ELb1ELb1ELb1ELb1ELb0EEENS1_21CollectiveEpilogueFwdINS6_IJSA_SB_SA_EEES9_NS_10bfloat16_tESF_Li256ELb0ELb1ELb1ELb1EEENS1_19SingleTileSchedulerILb0ELb1ELb1ELi128EEEEEEEEEvNT_6ParamsE --------------------------
	.section	.nv.constant0._ZN7cutlass13device_kernelIN5flash11enable_sm90INS1_16FlashAttnFwdSm90INS1_25CollectiveMainloopFwdSm90ILi2EN4cute5tupleIJNS5_1CILi1EEES8_S8_EEENS6_IJNS7_ILi128EEESA_NS7_ILi192EEEEEELi192ENS_12float_e4m3_tEfNS_4arch4Sm90ELb0ELb1ELb0ELb0ELb1ELb0ELb0ELb1ELb1ELb1ELb1ELb0EEENS1_21CollectiveEpilogueFwdINS6_IJSA_SB_SA_EEES9_NS_10bfloat16_tESF_Li256ELb0ELb1ELb1ELb1EEENS1_19SingleTileSchedulerILb0ELb1ELb1ELi128EEEEEEEEEvNT_6ParamsE,"a",@progbits
	.sectionflags	@""
	.align	4
.nv.constant0._ZN7cutlass13device_kernelIN5flash11enable_sm90INS1_16FlashAttnFwdSm90INS1_25CollectiveMainloopFwdSm90ILi2EN4cute5tupleIJNS5_1CILi1EEES8_S8_EEENS6_IJNS7_ILi128EEESA_NS7_ILi192EEEEEELi192ENS_12float_e4m3_tEfNS_4arch4Sm90ELb0ELb1ELb0ELb0ELb1ELb0ELb0ELb1ELb1ELb1ELb1ELb0EEENS1_21CollectiveEpilogueFwdINS6_IJSA_SB_SA_EEES9_NS_10bfloat16_tESF_Li256ELb0ELb1ELb1ELb1EEENS1_19SingleTileSchedulerILb0ELb1ELb1ELi128EEEEEEEEEvNT_6ParamsE:
	.zero		3200


//--------------------- .nv.constant0._ZN7cutlass13device_kernelIN5flash11enable_sm90INS1_16FlashAttnFwdSm90INS1_25CollectiveMainloopFwdSm90ILi2EN4cute5tupleIJNS5_1CILi1EEES8_S8_EEENS6_IJNS7_ILi128EEESA_NS7_ILi192EEEEEELi192ENS_12float_e4m3_tEfNS_4arch4Sm90ELb0ELb1ELb0ELb1ELb1ELb0ELb0ELb1ELb1ELb1ELb1ELb0EEENS1_21CollectiveEpilogueFwdINS6_IJSA_SB_SA_EEES9_NS_10bfloat16_tESF_Li256ELb1ELb1ELb1ELb1EEENS1_36VarlenDynamicPersistentTileSchedulerILi128ELi128ELi256ELi128ELb1ELb1ELb1ELb1ELb0ELb1EEEEEEEEEvNT_6ParamsE --------------------------
	.section	.nv.constant0._ZN7cutlass13device_kernelIN5flash11enable_sm90INS1_16FlashAttnFwdSm90INS1_25CollectiveMainloopFwdSm90ILi2EN4cute5tupleIJNS5_1CILi1EEES8_S8_EEENS6_IJNS7_ILi128EEESA_NS7_ILi192EEEEEELi192ENS_12float_e4m3_tEfNS_4arch4Sm90ELb0ELb1ELb0ELb1ELb1ELb0ELb0ELb1ELb1ELb1ELb1ELb0EEENS1_21CollectiveEpilogueFwdINS6_IJSA_SB_SA_EEES9_NS_10bfloat16_tESF_Li256ELb1ELb1ELb1ELb1EEENS1_36VarlenDynamicPersistentTileSchedulerILi128ELi128ELi256ELi128ELb1ELb1ELb1ELb1ELb0ELb1EEEEEEEEEvNT_6ParamsE,"a",@progbits
	.sectionflags	@""
	.align	4
.nv.constant0._ZN7cutlass13device_kernelIN5flash11enable_sm90INS1_16FlashAttnFwdSm90INS1_25CollectiveMainloopFwdSm90ILi2EN4cute5tupleIJNS5_1CILi1EEES8_S8_EEENS6_IJNS7_ILi128EEESA_NS7_ILi192EEEEEELi192ENS_12float_e4m3_tEfNS_4arch4Sm90ELb0ELb1ELb0ELb1ELb1ELb0ELb0ELb1ELb1ELb1ELb1ELb0EEENS1_21CollectiveEpilogueFwdINS6_IJSA_SB_SA_EEES9_NS_10bfloat16_tESF_Li256ELb1ELb1ELb1ELb1EEENS1_36VarlenDynamicPersistentTileSchedulerILi128ELi128ELi256ELi128ELb1ELb1ELb1ELb1ELb0ELb1EEEEEEEEEvNT_6ParamsE:
	.zero		3328


//--------------------- .nv.constant0._ZN7cutlass13device_kernelIN5flash11enable_sm90INS1_16FlashAttnFwdSm90INS1_25CollectiveMainloopFwdSm90ILi2EN4cute5tupleIJNS5_1CILi1EEES8_S8_EEENS6_IJNS7_ILi128EEESA_NS7_ILi192EEEEEELi192ENS_12float_e4m3_tEfNS_4arch4Sm90ELb0ELb1ELb0ELb1ELb1ELb1ELb0ELb1ELb1ELb1ELb1ELb0EEENS1_21CollectiveEpilogueFwdINS6_IJSA_SB_SA_EEES9_NS_10bfloat16_tESF_Li256ELb1ELb1ELb1ELb1EEENS1_36VarlenDynamicPersistentTileSchedulerILi128ELi128ELi256ELi128ELb1ELb1ELb1ELb1ELb0ELb1EEEEEEEEEvNT_6ParamsE --------------------------
	.section	.nv.constant0._ZN7cutlass13device_kernelIN5flash11enable_sm90INS1_16FlashAttnFwdSm90INS1_25CollectiveMainloopFwdSm90ILi2EN4cute5tupleIJNS5_1CILi1EEES8_S8_EEENS6_IJNS7_ILi128EEESA_NS7_ILi192EEEEEELi192ENS_12float_e4m3_tEfNS_4arch4Sm90ELb0ELb1ELb0ELb1ELb1ELb1ELb0ELb1ELb1ELb1ELb1ELb0EEENS1_21CollectiveEpilogueFwdINS6_IJSA_SB_SA_EEES9_NS_10bfloat16_tESF_Li256ELb1ELb1ELb1ELb1EEENS1_36VarlenDynamicPersistentTileSchedulerILi128ELi128ELi256ELi128ELb1ELb1ELb1ELb1ELb0ELb1EEEEEEEEEvNT_6ParamsE,"a",@progbits
	.sectionflags	@""
	.align	4
.nv.constant0._ZN7cutlass13device_kernelIN5flash11enable_sm90INS1_16FlashAttnFwdSm90INS1_25CollectiveMainloopFwdSm90ILi2EN4cute5tupleIJNS5_1CILi1EEES8_S8_EEENS6_IJNS7_ILi128EEESA_NS7_ILi192EEEEEELi192ENS_12float_e4m3_tEfNS_4arch4Sm90ELb0ELb1ELb0ELb1ELb1ELb1ELb0ELb1ELb1ELb1ELb1ELb0EEENS1_21CollectiveEpilogueFwdINS6_IJSA_SB_SA_EEES9_NS_10bfloat16_tESF_Li256ELb1ELb1ELb1ELb1EEENS1_36VarlenDynamicPersistentTileSchedulerILi128ELi128ELi256ELi128ELb1ELb1ELb1ELb1ELb0ELb1EEEEEEEEEvNT_6ParamsE:
	.zero		3328


//--------------------- .nv.constant0._ZN7cutlass13device_kernelIN5flash11enable_sm90INS1_16FlashAttnFwdSm90INS1_25CollectiveMainloopFwdSm90ILi2EN4cute5tupleIJNS5_1CILi1EEES8_S8_EEENS6_IJNS7_ILi128EEENS7_ILi160EEENS7_ILi192EEEEEELi192ENS_12float_e4m3_tEfNS_4arch4Sm90ELb1ELb0ELb0ELb0ELb1ELb0ELb0ELb1ELb1ELb1ELb1ELb0EEENS1_21CollectiveEpilogueFwdINS6_IJSA_SC_SB_EEES9_NS_10bfloat16_tESG_Li256ELb0ELb1ELb1ELb1EEENS1_19SingleTileSchedulerILb0ELb1ELb1ELi128EEEEEEEEEvNT_6ParamsE --------------------------
	.section	.nv.constant0._ZN7cutlass13device_kernelIN5flash11enable_sm90INS1_16FlashAttnFwdSm90INS1_25CollectiveMainloopFwdSm90ILi2EN4cute5tupleIJNS5_1CILi1EEES8_S8_EEENS6_IJNS7_ILi128EEENS7_ILi160EEENS7_ILi192EEEEEELi192ENS_12float_e4m3_tEfNS_4arch4Sm90ELb1ELb0ELb0ELb0ELb1ELb0ELb0ELb1ELb1ELb1ELb1ELb0EEENS1_21CollectiveEpilogueFwdINS6_IJSA_SC_SB_EEES9_NS_10bfloat16_tESG_Li256ELb0ELb1ELb1ELb1EEENS1_19SingleTileSchedulerILb0ELb1ELb1ELi128EEEEEEEEEvNT_6ParamsE,"a",@progbits
	.sectionflags	@""
	.align	4
.nv.constant0._ZN7cutlass13device_kernelIN5flash11enable_sm90INS1_16FlashAttnFwdSm90INS1_25CollectiveMainloopFwdSm90ILi2EN4cute5tupleIJNS5_1CILi1EEES8_S8_EEENS6_IJNS7_ILi128EEENS7_ILi160EEENS7_ILi192EEEEEELi192ENS_12float_e4m3_tEfNS_4arch4Sm90ELb1ELb0ELb0ELb0ELb1ELb0ELb0ELb1ELb1ELb1ELb1ELb0EEENS1_21CollectiveEpilogueFwdINS6_IJSA_SC_SB_EEES9_NS_10bfloat16_tESG_Li256ELb0ELb1ELb1ELb1EEENS1_19SingleTileSchedulerILb0ELb1ELb1ELi128EEEEEEEEEvNT_6ParamsE:
	.zero		3200


//--------------------- .nv.constant0._ZN7cutlass13device_kernelIN5flash11enable_sm90INS1_16FlashAttnFwdSm90INS1_25CollectiveMainloopFwdSm90ILi2EN4cute5tupleIJNS5_1CILi1EEES8_S8_EEENS6_IJNS7_ILi128EEENS7_ILi160EEENS7_ILi192EEEEEELi192ENS_12float_e4m3_tEfNS_4arch4Sm90ELb1ELb0ELb0ELb1ELb1ELb0ELb0ELb1ELb1ELb1ELb1ELb0EEENS1_21CollectiveEpilogueFwdINS6_IJSA_SC_SB_EEES9_NS_10bfloat16_tESG_Li256ELb1ELb1ELb1ELb1EEENS1_36VarlenDynamicPersistentTileSchedulerILi128ELi160ELi256ELi128ELb1ELb1ELb1ELb1ELb1ELb1EEEEEEEEEvNT_6ParamsE --------------------------
	.section	.nv.constant0._ZN7cutlass13device_kernelIN5flash11enable_sm90INS1_16FlashAttnFwdSm90INS1_25CollectiveMainloopFwdSm90ILi2EN4cute5tupleIJNS5_1CILi1EEES8_S8_EEENS6_IJNS7_ILi128EEENS7_ILi160EEENS7_ILi192EEEEEELi192ENS_12float_e4m3_tEfNS_4arch4Sm90ELb1ELb0ELb0ELb1ELb1ELb0ELb0ELb1ELb1ELb1ELb1ELb0EEENS1_21CollectiveEpilogueFwdINS6_IJSA_SC_SB_EEES9_NS_10bfloat16_tESG_Li256ELb1ELb1ELb1ELb1EEENS1_36VarlenDynamicPersistentTileSchedulerILi128ELi160ELi256ELi128ELb1ELb1ELb1ELb1ELb1ELb1EEEEEEEEEvNT_6ParamsE,"a",@progbits
	.sectionflags	@""
	.align	4
.nv.constant0._ZN7cutlass13device_kernelIN5flash11enable_sm90INS1_16FlashAttnFwdSm90INS1_25CollectiveMainloopFwdSm90ILi2EN4cute5tupleIJNS5_1CILi1EEES8_S8_EEENS6_IJNS7_ILi128EEENS7_ILi160EEENS7_ILi192EEEEEELi192ENS_12float_e4m3_tEfNS_4arch4Sm90ELb1ELb0ELb0ELb1ELb1ELb0ELb0ELb1ELb1ELb1ELb1ELb0EEENS1_21CollectiveEpilogueFwdINS6_IJSA_SC_SB_EEES9_NS_10bfloat16_tESG_Li256ELb1ELb1ELb1ELb1EEENS1_36VarlenDynamicPersistentTileSchedulerILi128ELi160ELi256ELi128ELb1ELb1ELb1ELb1ELb1ELb1EEEEEEEEEvNT_6ParamsE:
	.zero		3328


//--------------------- .nv.constant0._ZN7cutlass13device_kernelIN5flash11enable_sm90INS1_16FlashAttnFwdSm90INS1_25CollectiveMainloopFwdSm90ILi2EN4cute5tupleIJNS5_1CILi1EEES8_S8_EEENS6_IJNS7_ILi128EEENS7_ILi160EEENS7_ILi192EEEEEELi192ENS_12float_e4m3_tEfNS_4arch4Sm90ELb1ELb0ELb0ELb1ELb1ELb1ELb0ELb1ELb1ELb1ELb1ELb0EEENS1_21CollectiveEpilogueFwdINS6_IJSA_SC_SB_EEES9_NS_10bfloat16_tESG_Li256ELb1ELb1ELb1ELb1EEENS1_36VarlenDynamicPersistentTileSchedulerILi128ELi160ELi256ELi128ELb1ELb1ELb1ELb1ELb1ELb1EEEEEEEEEvNT_6ParamsE --------------------------
	.section	.nv.constant0._ZN7cutlass13device_kernelIN5flash11enable_sm90INS1_16FlashAttnFwdSm90INS1_25CollectiveMainloopFwdSm90ILi2EN4cute5tupleIJNS5_1CILi1EEES8_S8_EEENS6_IJNS7_ILi128EEENS7_ILi160EEENS7_ILi192EEEEEELi192ENS_12float_e4m3_tEfNS_4arch4Sm90ELb1ELb0ELb0ELb1ELb1ELb1ELb0ELb1ELb1ELb1ELb1ELb0EEENS1_21CollectiveEpilogueFwdINS6_IJSA_SC_SB_EEES9_NS_10bfloat16_tESG_Li256ELb1ELb1ELb1ELb1EEENS1_36VarlenDynamicPersistentTileSchedulerILi128ELi160ELi256ELi128ELb1ELb1ELb1ELb1ELb1ELb1EEEEEEEEEvNT_6ParamsE,"a",@progbits
	.sectionflags	@""
	.align	4
.nv.constant0._ZN7cutlass13device_kernelIN5flash11enable_sm90INS1_16FlashAttnFwdSm90INS1_25CollectiveMainloopFwdSm90ILi2EN4cute5tupleIJNS5_1CILi1EEES8_S8_EEENS6_IJNS7_ILi128EEENS7_ILi160EEENS7_ILi192EEEEEELi192ENS_12float_e4m3_tEfNS_4arch4Sm90ELb1ELb0ELb0ELb1ELb1ELb1ELb0ELb1ELb1ELb1ELb1ELb0EEENS1_21CollectiveEpilogueFwdINS6_IJSA_SC_SB_EEES9_NS_10bfloat16_tESG_Li256ELb1ELb1ELb1ELb1EEENS1_36VarlenDynamicPersistentTileSchedulerILi128ELi160ELi256ELi128ELb1ELb1ELb1ELb1ELb1ELb1EEEEEEEEEvNT_6ParamsE:
	.zero		3328


//--------------------- .nv.constant0._ZN7cutlass13device_kernelIN5flash11enable_sm90INS1_16FlashAttnFwdSm90INS1_25CollectiveMainloopFwdSm90ILi2EN4cute5tupleIJNS5_1CILi1EEES8_S8_EEENS6_IJNS7_ILi128EEENS7_ILi160EEESA_EEELi128ENS_12float_e4m3_tEfNS_4arch4Sm90ELb0ELb0ELb0ELb0ELb1ELb0ELb0ELb1ELb1ELb1ELb1ELb0EEENS1_21CollectiveEpilogueFwdINS6_IJSA_SA_SB_EEES9_NS_10bfloat16_tESF_Li256ELb0ELb1ELb1ELb1EEENS1_19SingleTileSchedulerILb0ELb1ELb1ELi128EEEEEEEEEvNT_6ParamsE --------------------------
	.section	.nv.constant0._ZN7cutlass13device_kernelIN5flash11enable_sm90INS1_16FlashAttnFwdSm90INS1_25CollectiveMainloopFwdSm90ILi2EN4cute5tupleIJNS5_1CILi1EEES8_S8_EEENS6_IJNS7_ILi128EEENS7_ILi160EEESA_EEELi128ENS_12float_e4m3_tEfNS_4arch4Sm90ELb0ELb0ELb0ELb0ELb1ELb0ELb0ELb1ELb1ELb1ELb1ELb0EEENS1_21CollectiveEpilogueFwdINS6_IJSA_SA_SB_EEES9_NS_10bfloat16_tESF_Li256ELb0ELb1ELb1ELb1EEENS1_19SingleTileSchedulerILb0ELb1ELb1ELi128EEEEEEEEEvNT_6ParamsE,"a",@progbits
	.sectionflags	@""
	.align	4
.nv.constant0._ZN7cutlass13device_kernelIN5flash11enable_sm90INS1_16FlashAttnFwdSm90INS1_25CollectiveMainloopFwdSm90ILi2EN4cute5tupleIJNS5_1CILi1EEES8_S8_EEENS6_IJNS7_ILi128EEENS7_ILi160EEESA_EEELi128ENS_12float_e4m3_tEfNS_4arch4Sm90ELb0ELb0ELb0ELb0ELb1ELb0ELb0ELb1ELb1ELb1ELb1ELb0EEENS1_21CollectiveEpilogueFwdINS6_IJSA_SA_SB_EEES9_NS_10bfloat16_tESF_Li256ELb0ELb1ELb1ELb1EEENS1_19SingleTileSchedulerILb0ELb1ELb1ELi128EEEEEEEEEvNT_6ParamsE:
	.zero		3200


//--------------------- .nv.constant0._ZN7cutlass13device_kernelIN5flash11enable_sm90INS1_16FlashAttnFwdSm90INS1_25CollectiveMainloopFwdSm90ILi2EN4cute5tupleIJNS5_1CILi1EEES8_S8_EEENS6_IJNS7_ILi128EEENS7_ILi160EEESA_EEELi128ENS_12float_e4m3_tEfNS_4arch4Sm90ELb0ELb0ELb0ELb1ELb1ELb0ELb0ELb1ELb1ELb1ELb1ELb0EEENS1_21CollectiveEpilogueFwdINS6_IJSA_SA_SB_EEES9_NS_10bfloat16_tESF_Li256ELb1ELb1ELb1ELb1EEENS1_36VarlenDynamicPersistentTileSchedulerILi128ELi160ELi256ELi128ELb1ELb1ELb1ELb0ELb1ELb1EEEEEEEEEvNT_6ParamsE --------------------------
	.section	.nv.constant0._ZN7cutlass13device_kernelIN5flash11enable_sm90INS1_16FlashAttnFwdSm90INS1_25CollectiveMainloopFwdSm90ILi2EN4cute5tupleIJNS5_1CILi1EEES8_S8_EEENS6_IJNS7_ILi128EEENS7_ILi160EEESA_EEELi128ENS_12float_e4m3_tEfNS_4arch4Sm90ELb0ELb0ELb0ELb1ELb1ELb0ELb0ELb1ELb1ELb1ELb1ELb0EEENS1_21CollectiveEpilogueFwdINS6_IJSA_SA_SB_EEES9_NS_10bfloat16_tESF_Li256ELb1ELb1ELb1ELb1EEENS1_36VarlenDynamicPersistentTileSchedulerILi128ELi160ELi256ELi128ELb1ELb1ELb1ELb0ELb1ELb1EEEEEEEEEvNT_6ParamsE,"a",@progbits
	.sectionflags	@""
	.align	4
.nv.constant0._ZN7cutlass13device_kernelIN5flash11enable_sm90INS1_16FlashAttnFwdSm90INS1_25CollectiveMainloopFwdSm90ILi2EN4cute5tupleIJNS5_1CILi1EEES8_S8_EEENS6_IJNS7_ILi128EEENS7_ILi160EEESA_EEELi128ENS_12float_e4m3_tEfNS_4arch4Sm90ELb0ELb0ELb0ELb1ELb1ELb0ELb0ELb1ELb1ELb1ELb1ELb0EEENS1_21CollectiveEpilogueFwdINS6_IJSA_SA_SB_EEES9_NS_10bfloat16_tESF_Li256ELb1ELb1ELb1ELb1EEENS1_36VarlenDynamicPersistentTileSchedulerILi128ELi160ELi256ELi128ELb1ELb1ELb1ELb0ELb1ELb1EEEEEEEEEvNT_6ParamsE:
	.zero		3328


//--------------------- .nv.constant0._ZN7cutlass13device_kernelIN5flash11enable_sm90INS1_16FlashAttnFwdSm90INS1_25CollectiveMainloopFwdSm90ILi2EN4cute5tupleIJNS5_1CILi1EEES8_S8_EEENS6_IJNS7_ILi128EEENS7_ILi160EEESA_EEELi128ENS_12float_e4m3_tEfNS_4arch4Sm90ELb0ELb0ELb0ELb1ELb1ELb1ELb0ELb1ELb1ELb1ELb1ELb0EEENS1_21CollectiveEpilogueFwdINS6_IJSA_SA_SB_EEES9_NS_10bfloat16_tESF_Li256ELb1ELb1ELb1ELb1EEENS1_36VarlenDynamicPersistentTileSchedulerILi128ELi160ELi256ELi128ELb1ELb1ELb1ELb0ELb1ELb1EEEEEEEEEvNT_6ParamsE --------------------------
	.section	.nv.constant0._ZN7cutlass13device_kernelIN5flash11enable_sm90INS1_16FlashAttnFwdSm90INS1_25CollectiveMainloopFwdSm90ILi2EN4cute5tupleIJNS5_1CILi1EEES8_S8_EEENS6_IJNS7_ILi128EEENS7_ILi160EEESA_EEELi128ENS_12float_e4m3_tEfNS_4arch4Sm90ELb0ELb0ELb0ELb1ELb1ELb1ELb0ELb1ELb1ELb1ELb1ELb0EEENS1_21CollectiveEpilogueFwdINS6_IJSA_SA_SB_EEES9_NS_10bfloat16_tESF_Li256ELb1ELb1ELb1ELb1EEENS1_36VarlenDynamicPersistentTileSchedulerILi128ELi160ELi256ELi128ELb1ELb1ELb1ELb0ELb1ELb1EEEEEEEEEvNT_6ParamsE,"a",@progbits
	.sectionflags	@""
	.align	4
.nv.constant0._ZN7cutlass13device_kernelIN5flash11enable_sm90INS1_16FlashAttnFwdSm90INS1_25CollectiveMainloopFwdSm90ILi2EN4cute5tupleIJNS5_1CILi1EEES8_S8_EEENS6_IJNS7_ILi128EEENS7_ILi160EEESA_EEELi128ENS_12float_e4m3_tEfNS_4arch4Sm90ELb0ELb0ELb0ELb1ELb1ELb1ELb0ELb1ELb1ELb1ELb1ELb0EEENS1_21CollectiveEpilogueFwdINS6_IJSA_SA_SB_EEES9_NS_10bfloat16_tESF_Li256ELb1ELb1ELb1ELb1EEENS1_36VarlenDynamicPersistentTileSchedulerILi128ELi160ELi256ELi128ELb1ELb1ELb1ELb0ELb1ELb1EEEEEEEEEvNT_6ParamsE:
	.zero		3328


//--------------------- .nv.constant0._ZN7cutlass13device_kernelIN5flash11enable_sm90INS1_16FlashAttnFwdSm90INS1_25CollectiveMainloopFwdSm90ILi2EN4cute5tupleIJNS5_1CILi1EEES8_S8_EEENS6_IJNS7_ILi128EEENS7_ILi160EEESA_EEELi128ENS_12float_e4m3_tEfNS_4arch4Sm90ELb0ELb1ELb0ELb0ELb1ELb0ELb0ELb1ELb1ELb1ELb1ELb0EEENS1_21CollectiveEpilogueFwdINS6_IJSA_SA_SB_EEES9_NS_10bfloat16_tESF_Li256ELb0ELb1ELb1ELb1EEENS1_19SingleTileSchedulerILb0ELb1ELb1ELi128EEEEEEEEEvNT_6ParamsE --------------------------
	.section	.nv.constant0._ZN7cutlass13device_kernelIN5flash11enable_sm90INS1_16FlashAttnFwdSm90INS1_25CollectiveMainloopFwdSm90ILi2EN4cute5tupleIJNS5_1CILi1EEES8_S8_EEENS6_IJNS7_ILi128EEENS7_ILi160EEESA_EEELi128ENS_12float_e4m3_tEfNS_4arch4Sm90ELb0ELb1ELb0ELb0ELb1ELb0ELb0ELb1ELb1ELb1ELb1ELb0EEENS1_21CollectiveEpilogueFwdINS6_IJSA_SA_SB_EEES9_NS_10bfloat16_tESF_Li256ELb0ELb1ELb1ELb1EEENS1_19SingleTileSchedulerILb0ELb1ELb1ELi128EEEEEEEEEvNT_6ParamsE,"a",@progbits
	.sectionflags	@""
	.align	4
.nv.constant0._ZN7cutlass13device_kernelIN5flash11enable_sm90INS1_16FlashAttnFwdSm90INS1_25CollectiveMainloopFwdSm90ILi2EN4cute5tupleIJNS5_1CILi1EEES8_S8_EEENS6_IJNS7_ILi128EEENS7_ILi160EEESA_EEELi128ENS_12float_e4m3_tEfNS_4arch4Sm90ELb0ELb1ELb0ELb0ELb1ELb0ELb0ELb1ELb1ELb1ELb1ELb0EEENS1_21CollectiveEpilogueFwdINS6_IJSA_SA_SB_EEES9_NS_10bfloat16_tESF_Li256ELb0ELb1ELb1ELb1EEENS1_19SingleTileSchedulerILb0ELb1ELb1ELi128EEEEEEEEEvNT_6ParamsE:
	.zero		3200


//--------------------- .nv.constant0._ZN7cutlass13device_kernelIN5flash11enable_sm90INS1_16FlashAttnFwdSm90INS1_25CollectiveMainloopFwdSm90ILi2EN4cute5tupleIJNS5_1CILi1EEES8_S8_EEENS6_IJNS7_ILi128EEENS7_ILi160EEESA_EEELi128ENS_12float_e4m3_tEfNS_4arch4Sm90ELb0ELb1ELb0ELb1ELb1ELb0ELb0ELb1ELb1ELb1ELb1ELb0EEENS1_21CollectiveEpilogueFwdINS6_IJSA_SA_SB_EEES9_NS_10bfloat16_tESF_Li256ELb1ELb1ELb1ELb1EEENS1_36VarlenDynamicPersistentTileSchedulerILi128ELi160ELi256ELi128ELb1ELb1ELb1ELb1ELb0ELb1EEEEEEEEEvNT_6ParamsE --------------------------
	.section	.nv.constant0._ZN7cutlass13device_kernelIN5flash11enable_sm90INS1_16FlashAttnFwdSm90INS1_25CollectiveMainloopFwdSm90ILi2EN4cute5tupleIJNS5_1CILi1EEES8_S8_EEENS6_IJNS7_ILi128EEENS7_ILi160EEESA_EEELi128ENS_12float_e4m3_tEfNS_4arch4Sm90ELb0ELb1ELb0ELb1ELb1ELb0ELb0ELb1ELb1ELb1ELb1ELb0EEENS1_21CollectiveEpilogueFwdINS6_IJSA_SA_SB_EEES9_NS_10bfloat16_tESF_Li256ELb1ELb1ELb1ELb1EEENS1_36VarlenDynamicPersistentTileSchedulerILi128ELi160ELi256ELi128ELb1ELb1ELb1ELb1ELb0ELb1EEEEEEEEEvNT_6ParamsE,"a",@progbits
	.sectionflags	@""
	.align	4
.nv.constant0._ZN7cutlass13device_kernelIN5flash11enable_sm90INS1_16FlashAttnFwdSm90INS1_25CollectiveMainloopFwdSm90ILi2EN4cute5tupleIJNS5_1CILi1EEES8_S8_EEENS6_IJNS7_ILi128EEENS7_ILi160EEESA_EEELi128ENS_12float_e4m3_tEfNS_4arch4Sm90ELb0ELb1ELb0ELb1ELb1ELb0ELb0ELb1ELb1ELb1ELb1ELb0EEENS1_21CollectiveEpilogueFwdINS6_IJSA_SA_SB_EEES9_NS_10bfloat16_tESF_Li256ELb1ELb1ELb1ELb1EEENS1_36VarlenDynamicPersistentTileSchedulerILi128ELi160ELi256ELi128ELb1ELb1ELb1ELb1ELb0ELb1EEEEEEEEEvNT_6ParamsE:
	.zero		3328


//--------------------- .nv.constant0._ZN7cutlass13device_kernelIN5flash11enable_sm90INS1_16FlashAttnFwdSm90INS1_25CollectiveMainloopFwdSm90ILi2EN4cute5tupleIJNS5_1CILi1EEES8_S8_EEENS6_IJNS7_ILi128EEENS7_ILi160EEESA_EEELi128ENS_12float_e4m3_tEfNS_4arch4Sm90ELb0ELb1ELb0ELb1ELb1ELb1ELb0ELb1ELb1ELb1ELb1ELb0EEENS1_21CollectiveEpilogueFwdINS6_IJSA_SA_SB_EEES9_NS_10bfloat16_tESF_Li256ELb1ELb1ELb1ELb1EEENS1_36VarlenDynamicPersistentTileSchedulerILi128ELi160ELi256ELi128ELb1ELb1ELb1ELb1ELb0ELb1EEEEEEEEEvNT_6ParamsE --------------------------
	.section	.nv.constant0._ZN7cutlass13device_kernelIN5flash11enable_sm90INS1_16FlashAttnFwdSm90INS1_25CollectiveMainloopFwdSm90ILi2EN4cute5tupleIJNS5_1CILi1EEES8_S8_EEENS6_IJNS7_ILi128EEENS7_ILi160EEESA_EEELi128ENS_12float_e4m3_tEfNS_4arch4Sm90ELb0ELb1ELb0ELb1ELb1ELb1ELb0ELb1ELb1ELb1ELb1ELb0EEENS1_21CollectiveEpilogueFwdINS6_IJSA_SA_SB_EEES9_NS_10bfloat16_tESF_Li256ELb1ELb1ELb1ELb1EEENS1_36VarlenDynamicPersistentTileSchedulerILi128ELi160ELi256ELi128ELb1ELb1ELb1ELb1ELb0ELb1EEEEEEEEEvNT_6ParamsE,"a",@progbits
	.sectionflags	@""
	.align	4
.nv.constant0._ZN7cutlass13device_kernelIN5flash11enable_sm90INS1_16FlashAttnFwdSm90INS1_25CollectiveMainloopFwdSm90ILi2EN4cute5tupleIJNS5_1CILi1EEES8_S8_EEENS6_IJNS7_ILi128EEENS7_ILi160EEESA_EEELi128ENS_12float_e4m3_tEfNS_4arch4Sm90ELb0ELb1ELb0ELb1ELb1ELb1ELb0ELb1ELb1ELb1ELb1ELb0EEENS1_21CollectiveEpilogueFwdINS6_IJSA_SA_SB_EEES9_NS_10bfloat16_tESF_Li256ELb1ELb1ELb1ELb1EEENS1_36VarlenDynamicPersistentTileSchedulerILi128ELi160ELi256ELi128ELb1ELb1ELb1ELb1ELb0ELb1EEEEEEEEEvNT_6ParamsE:
	.zero		3328


//--------------------- .nv.constant0._ZN7cutlass13device_kernelIN5flash11enable_sm90INS1_16FlashAttnFwdSm90INS1_25CollectiveMainloopFwdSm90ILi2EN4cute5tupleIJNS5_1CILi1EEES8_S8_EEENS6_IJNS7_ILi128EEENS7_ILi160EEESA_EEELi128ENS_12float_e4m3_tEfNS_4arch4Sm90ELb1ELb0ELb0ELb0ELb1ELb0ELb0ELb1ELb1ELb1ELb1ELb0EEENS1_21CollectiveEpilogueFwdINS6_IJSA_SA_SB_EEES9_NS_10bfloat16_tESF_Li256ELb0ELb1ELb1ELb1EEENS1_19SingleTileSchedulerILb0ELb1ELb1ELi128EEEEEEEEEvNT_6ParamsE --------------------------
	.section	.nv.constant0._ZN7cutlass13device_kernelIN5flash11enable_sm90INS1_16FlashAttnFwdSm90INS1_25CollectiveMainloopFwdSm90ILi2EN4cute5tupleIJNS5_1CILi1EEES8_S8_EEENS6_IJNS7_ILi128EEENS7_ILi160EEESA_EEELi128ENS_12float_e4m3_tEfNS_4arch4Sm90ELb1ELb0ELb0ELb0ELb1ELb0ELb0ELb1ELb1ELb1ELb1ELb0EEENS1_21CollectiveEpilogueFwdINS6_IJSA_SA_SB_EEES9_NS_10bfloat16_tESF_Li256ELb0ELb1ELb1ELb1EEENS1_19SingleTileSchedulerILb0ELb1ELb1ELi128EEEEEEEEEvNT_6ParamsE,"a",@progbits
	.sectionflags	@""
	.align	4
.nv.constant0._ZN7cutlass13device_kernelIN5flash11enable_sm90INS1_16FlashAttnFwdSm90INS1_25CollectiveMainloopFwdSm90ILi2EN4cute5tupleIJNS5_1CILi1EEES8_S8_EEENS6_IJNS7_ILi128EEENS7_ILi160EEESA_EEELi128ENS_12float_e4m3_tEfNS_4arch4Sm90ELb1ELb0ELb0ELb0ELb1ELb0ELb0ELb1ELb1ELb1ELb1ELb0EEENS1_21CollectiveEpilogueFwdINS6_IJSA_SA_SB_EEES9_NS_10bfloat16_tESF_Li256ELb0ELb1ELb1ELb1EEENS1_19SingleTileSchedulerILb0ELb1ELb1ELi128EEEEEEEEEvNT_6ParamsE:
	.zero		3200


//--------------------- .nv.constant0._ZN7cutlass13device_kernelIN5flash11enable_sm90INS1_16FlashAttnFwdSm90INS1_25CollectiveMainloopFwdSm90ILi2EN4cute5tupleIJNS5_1CILi1EEES8_S8_EEENS6_IJNS7_ILi128EEENS7_ILi160EEESA_EEELi128ENS_12float_e4m3_tEfNS_4arch4Sm90ELb1ELb0ELb0ELb1ELb1ELb0ELb0ELb1ELb1ELb1ELb1ELb0EEENS1_21CollectiveEpilogueFwdINS6_IJSA_SA_SB_EEES9_NS_10bfloat16_tESF_Li256ELb1ELb1ELb1ELb1EEENS1_36VarlenDynamicPersistentTileSchedulerILi128ELi160ELi256ELi128ELb1ELb1ELb1ELb1ELb1ELb1EEEEEEEEEvNT_6ParamsE --------------------------
	.section	.nv.constant0._ZN7cutlass13device_kernelIN5flash11enable_sm90INS1_16FlashAttnFwdSm90INS1_25CollectiveMainloopFwdSm90ILi2EN4cute5tupleIJNS5_1CILi1EEES8_S8_EEENS6_IJNS7_ILi128EEENS7_ILi160EEESA_EEELi128ENS_12float_e4m3_tEfNS_4arch4Sm90ELb1ELb0ELb0ELb1ELb1ELb0ELb0ELb1ELb1ELb1ELb1ELb0EEENS1_21CollectiveEpilogueFwdINS6_IJSA_SA_SB_EEES9_NS_10bfloat16_tESF_Li256ELb1ELb1ELb1ELb1EEENS1_36VarlenDynamicPersistentTileSchedulerILi128ELi160ELi256ELi128ELb1ELb1ELb1ELb1ELb1ELb1EEEEEEEEEvNT_6ParamsE,"a",@progbits
	.sectionflags	@""
	.align	4
.nv.constant0._ZN7cutlass13device_kernelIN5flash11enable_sm90INS1_16FlashAttnFwdSm90INS1_25CollectiveMainloopFwdSm90ILi2EN4cute5tupleIJNS5_1CILi1EEES8_S8_EEENS6_IJNS7_ILi128EEENS7_ILi160EEESA_EEELi128ENS_12float_e4m3_tEfNS_4arch4Sm90ELb1ELb0ELb0ELb1ELb1ELb0ELb0ELb1ELb1ELb1ELb1ELb0EEENS1_21CollectiveEpilogueFwdINS6_IJSA_SA_SB_EEES9_NS_10bfloat16_tESF_Li256ELb1ELb1ELb1ELb1EEENS1_36VarlenDynamicPersistentTileSchedulerILi128ELi160ELi256ELi128ELb1ELb1ELb1ELb1ELb1ELb1EEEEEEEEEvNT_6ParamsE:
	.zero		3328


//--------------------- .nv.constant0._ZN7cutlass13device_kernelIN5flash11enable_sm90INS1_16FlashAttnFwdSm90INS1_25CollectiveMainloopFwdSm90ILi2EN4cute5tupleIJNS5_1CILi1EEES8_S8_EEENS6_IJNS7_ILi128EEENS7_ILi160EEESA_EEELi128ENS_12float_e4m3_tEfNS_4arch4Sm90ELb1ELb0ELb0ELb1ELb1ELb1ELb0ELb1ELb1ELb1ELb1ELb0EEENS1_21CollectiveEpilogueFwdINS6_IJSA_SA_SB_EEES9_NS_10bfloat16_tESF_Li256ELb1ELb1ELb1ELb1EEENS1_36VarlenDynamicPersistentTileSchedulerILi128ELi160ELi256ELi128ELb1ELb1ELb1ELb1ELb1ELb1EEEEEEEEEvNT_6ParamsE --------------------------
	.section	.nv.constant0._ZN7cutlass13device_kernelIN5flash11enable_sm90INS1_16FlashAttnFwdSm90INS1_25CollectiveMainloopFwdSm90ILi2EN4cute5tupleIJNS5_1CILi1EEES8_S8_EEENS6_IJNS7_ILi128EEENS7_ILi160EEESA_EEELi128ENS_12float_e4m3_tEfNS_4arch4Sm90ELb1ELb0ELb0ELb1ELb1ELb1ELb0ELb1ELb1ELb1ELb1ELb0EEENS1_21CollectiveEpilogueFwdINS6_IJSA_SA_SB_EEES9_NS_10bfloat16_tESF_Li256ELb1ELb1ELb1ELb1EEENS1_36VarlenDynamicPersistentTileSchedulerILi128ELi160ELi256ELi128ELb1ELb1ELb1ELb1ELb1ELb1EEEEEEEEEvNT_6ParamsE,"a",@progbits
	.sectionflags	@""
	.align	4
.nv.constant0._ZN7cutlass13device_kernelIN5flash11enable_sm90INS1_16FlashAttnFwdSm90INS1_25CollectiveMainloopFwdSm90ILi2EN4cute5tupleIJNS5_1CILi1EEES8_S8_EEENS6_IJNS7_ILi128EEENS7_ILi160EEESA_EEELi128ENS_12float_e4m3_tEfNS_4arch4Sm90ELb1ELb0ELb0ELb1ELb1ELb1ELb0ELb1ELb1ELb1ELb1ELb0EEENS1_21CollectiveEpilogueFwdINS6_IJSA_SA_SB_EEES9_NS_10bfloat16_tESF_Li256ELb1ELb1ELb1ELb1EEENS1_36VarlenDynamicPersistentTileSchedulerILi128ELi160ELi256ELi128ELb1ELb1ELb1ELb1ELb1ELb1EEEEEEEEEvNT_6ParamsE:
	.zero		3328


//--------------------- .nv.constant0._ZN7cutlass13device_kernelIN5flash11enable_sm90INS1_16FlashAttnFwdSm90INS1_25CollectiveMainloopFwdSm90ILi2EN4cute5tupleIJNS5_1CILi1EEES8_S8_EEENS6_IJNS7_ILi192EEENS7_ILi128EEENS7_ILi96EEEEEELi96ENS_12float_e4m3_tEfNS_4arch4Sm90ELb0ELb0ELb0ELb0ELb1ELb0ELb0ELb1ELb1ELb1ELb1ELb0EEENS1_21CollectiveEpilogueFwdINS6_IJSA_SC_SB_EEES9_NS_10bfloat16_tESG_Li384ELb0ELb1ELb1ELb1EEENS1_19SingleTileSchedulerILb0ELb1ELb1ELi192EEEEEEEEEvNT_6ParamsE --------------------------
	.section	.nv.constant0._ZN7cutlass13device_kernelIN5flash11enable_sm90INS1_16FlashAttnFwdSm90INS1_25CollectiveMainloopFwdSm90ILi2EN4cute5tupleIJNS5_1CILi1EEES8_S8_EEENS6_IJNS7_ILi192EEENS7_ILi128EEENS7_ILi96EEEEEELi96ENS_12float_e4m3_tEfNS_4arch4Sm90ELb0ELb0ELb0ELb0ELb1ELb0ELb0ELb1ELb1ELb1ELb1ELb0EEENS1_21CollectiveEpilogueFwdINS6_IJSA_SC_SB_EEES9_NS_10bfloat16_tESG_Li384ELb0ELb1ELb1ELb1EEENS1_19SingleTileSchedulerILb0ELb1ELb1ELi192EEEEEEEEEvNT_6ParamsE,"a",@progbits
	.sectionflags	@""
	.align	4
.nv.constant0._ZN7cutlass13device_kernelIN5flash11enable_sm90INS1_16FlashAttnFwdSm90INS1_25CollectiveMainloopFwdSm90ILi2EN4cute5tupleIJNS5_1CILi1EEES8_S8_EEENS6_IJNS7_ILi192EEENS7_ILi128EEENS7_ILi96EEEEEELi96ENS_12float_e4m3_tEfNS_4arch4Sm90ELb0ELb0ELb0ELb0ELb1ELb0ELb0ELb1ELb1ELb1ELb1ELb0EEENS1_21CollectiveEpilogueFwdINS6_IJSA_SC_SB_EEES9_NS_10bfloat16_tESG_Li384ELb0ELb1ELb1ELb1EEENS1_19SingleTileSchedulerILb0ELb1ELb1ELi192EEEEEEEEEvNT_6ParamsE:
	.zero		3200


//--------------------- .nv.constant0._ZN7cutlass13device_kernelIN5flash11enable_sm90INS1_16FlashAttnFwdSm90INS1_25CollectiveMainloopFwdSm90ILi2EN4cute5tupleIJNS5_1CILi1EEES8_S8_EEENS6_IJNS7_ILi192EEENS7_ILi128EEENS7_ILi96EEEEEELi96ENS_12float_e4m3_tEfNS_4arch4Sm90ELb0ELb0ELb0ELb1ELb1ELb0ELb0ELb1ELb1ELb1ELb1ELb0EEENS1_21CollectiveEpilogueFwdINS6_IJSA_SC_SB_EEES9_NS_10bfloat16_tESG_Li384ELb1ELb1ELb1ELb1EEENS1_36VarlenDynamicPersistentTileSchedulerILi192ELi128ELi384ELi128ELb1ELb1ELb1ELb0ELb1ELb1EEEEEEEEEvNT_6ParamsE --------------------------
	.section	.nv.constant0._ZN7cutlass13device_kernelIN5flash11enable_sm90INS1_16FlashAttnFwdSm90INS1_25CollectiveMainloopFwdSm90ILi2EN4cute5tupleIJNS5_1CILi1EEES8_S8_EEENS6_IJNS7_ILi192EEENS7_ILi128EEENS7_ILi96EEEEEELi96ENS_12float_e4m3_tEfNS_4arch4Sm90ELb0ELb0ELb0ELb1ELb1ELb0ELb0ELb1ELb1ELb1ELb1ELb0EEENS1_21CollectiveEpilogueFwdINS6_IJSA_SC_SB_EEES9_NS_10bfloat16_tESG_Li384ELb1ELb1ELb1ELb1EEENS1_36VarlenDynamicPersistentTileSchedulerILi192ELi128ELi384ELi128ELb1ELb1ELb1ELb0ELb1ELb1EEEEEEEEEvNT_6ParamsE,"a",@progbits
	.sectionflags	@""
	.align	4
.nv.constant0._ZN7cutlass13device_kernelIN5flash11enable_sm90INS1_16FlashAttnFwdSm90INS1_25CollectiveMainloopFwdSm90ILi2EN4cute5tupleIJNS5_1CILi1EEES8_S8_EEENS6_IJNS7_ILi192EEENS7_ILi128EEENS7_ILi96EEEEEELi96ENS_12float_e4m3_tEfNS_4arch4Sm90ELb0ELb0ELb0ELb1ELb1ELb0ELb0ELb1ELb1ELb1ELb1ELb0EEENS1_21CollectiveEpilogueFwdINS6_IJSA_SC_SB_EEES9_NS_10bfloat16_tESG_Li384ELb1ELb1ELb1ELb1EEENS1_36VarlenDynamicPersistentTileSchedulerILi192ELi128ELi384ELi128ELb1ELb1ELb1ELb0ELb1ELb1EEEEEEEEEvNT_6ParamsE:
	.zero		3328


//--------------------- .nv.constant0._ZN7cutlass13device_kernelIN5flash11enable_sm90INS1_16FlashAttnFwdSm90INS1_25CollectiveMainloopFwdSm90ILi2EN4cute5tupleIJNS5_1CILi1EEES8_S8_EEENS6_IJNS7_ILi192EEENS7_ILi128EEENS7_ILi96EEEEEELi96ENS_12float_e4m3_tEfNS_4arch4Sm90ELb0ELb0ELb0ELb1ELb1ELb1ELb0ELb1ELb1ELb1ELb1ELb0EEENS1_21CollectiveEpilogueFwdINS6_IJSA_SC_SB_EEES9_NS_10bfloat16_tESG_Li384ELb1ELb1ELb1ELb1EEENS1_36VarlenDynamicPersistentTileSchedulerILi192ELi128ELi384ELi128ELb1ELb1ELb1ELb0ELb1ELb1EEEEEEEEEvNT_6ParamsE --------------------------
	.section	.nv.constant0._ZN7cutlass13device_kernelIN5flash11enable_sm90INS1_16FlashAttnFwdSm90INS1_25CollectiveMainloopFwdSm90ILi2EN4cute5tupleIJNS5_1CILi1EEES8_S8_EEENS6_IJNS7_ILi192EEENS7_ILi128EEENS7_ILi96EEEEEELi96ENS_12float_e4m3_tEfNS_4arch4Sm90ELb0ELb0ELb0ELb1ELb1ELb1ELb0ELb1ELb1ELb1ELb1ELb0EEENS1_21CollectiveEpilogueFwdINS6_IJSA_SC_SB_EEES9_NS_10bfloat16_tESG_Li384ELb1ELb1ELb1ELb1EEENS1_36VarlenDynamicPersistentTileSchedulerILi192ELi128ELi384ELi128ELb1ELb1ELb1ELb0ELb1ELb1EEEEEEEEEvNT_6ParamsE,"a",@progbits
	.sectionflags	@""
	.align	4
.nv.constant0._ZN7cutlass13device_kernelIN5flash11enable_sm90INS1_16FlashAttnFwdSm90INS1_25CollectiveMainloopFwdSm90ILi2EN4cute5tupleIJNS5_1CILi1EEES8_S8_EEENS6_IJNS7_ILi192EEENS7_ILi128EEENS7_ILi96EEEEEELi96ENS_12float_e4m3_tEfNS_4arch4Sm90ELb0ELb0ELb0ELb1ELb1ELb1ELb0ELb1ELb1ELb1ELb1ELb0EEENS1_21CollectiveEpilogueFwdINS6_IJSA_SC_SB_EEES9_NS_10bfloat16_tESG_Li384ELb1ELb1ELb1ELb1EEENS1_36VarlenDynamicPersistentTileSchedulerILi192ELi128ELi384ELi128ELb1ELb1ELb1ELb0ELb1ELb1EEEEEEEEEvNT_6ParamsE:
	.zero		3328


//--------------------- .nv.constant0._ZN7cutlass13device_kernelIN5flash11enable_sm90INS1_16FlashAttnFwdSm90INS1_25CollectiveMainloopFwdSm90ILi2EN4cute5tupleIJNS5_1CILi1EEES8_S8_EEENS6_IJNS7_ILi192EEENS7_ILi128EEENS7_ILi96EEEEEELi96ENS_12float_e4m3_tEfNS_4arch4Sm90ELb0ELb1ELb0ELb0ELb1ELb0ELb0ELb1ELb1ELb1ELb1ELb0EEENS1_21CollectiveEpilogueFwdINS6_IJSA_SC_SB_EEES9_NS_10bfloat16_tESG_Li384ELb0ELb1ELb1ELb1EEENS1_19SingleTileSchedulerILb0ELb1ELb1ELi192EEEEEEEEEvNT_6ParamsE --------------------------
	.section	.nv.constant0._ZN7cutlass13device_kernelIN5flash11enable_sm90INS1_16FlashAttnFwdSm90INS1_25CollectiveMainloopFwdSm90ILi2EN4cute5tupleIJNS5_1CILi1EEES8_S8_EEENS6_IJNS7_ILi192EEENS7_ILi128EEENS7_ILi96EEEEEELi96ENS_12float_e4m3_tEfNS_4arch4Sm90ELb0ELb1ELb0ELb0ELb1ELb0ELb0ELb1ELb1ELb1ELb1ELb0EEENS1_21CollectiveEpilogueFwdINS6_IJSA_SC_SB_EEES9_NS_10bfloat16_tESG_Li384ELb0ELb1ELb1ELb1EEENS1_19SingleTileSchedulerILb0ELb1ELb1ELi192EEEEEEEEEvNT_6ParamsE,"a",@progbits
	.sectionflags	@""
	.align	4
.nv.constant0._ZN7cutlass13device_kernelIN5flash11enable_sm90INS1_16FlashAttnFwdSm90INS1_25CollectiveMainloopFwdSm90ILi2EN4cute5tupleIJNS5_1CILi1EEES8_S8_EEENS6_IJNS7_ILi192EEENS7_ILi128EEENS7_ILi96EEEEEELi96ENS_12float_e4m3_tEfNS_4arch4Sm90ELb0ELb1ELb0ELb0ELb1ELb0ELb0ELb1ELb1ELb1ELb1ELb0EEENS1_21CollectiveEpilogueFwdINS6_IJSA_SC_SB_EEES9_NS_10bfloat16_tESG_Li384ELb0ELb1ELb1ELb1EEENS1_19SingleTileSchedulerILb0ELb1ELb1ELi192EEEEEEEEEvNT_6ParamsE:
	.zero		3200


//--------------------- .nv.constant0._ZN7cutlass13device_kernelIN5flash11enable_sm90INS1_16FlashAttnFwdSm90INS1_25CollectiveMainloopFwdSm90ILi2EN4cute5tupleIJNS5_1CILi1EEES8_S8_EEENS6_IJNS7_ILi192EEENS7_ILi128EEENS7_ILi96EEEEEELi96ENS_12float_e4m3_tEfNS_4arch4Sm90ELb0ELb1ELb0ELb1ELb1ELb0ELb0ELb1ELb1ELb1ELb1ELb0EEENS1_21CollectiveEpilogueFwdINS6_IJSA_SC_SB_EEES9_NS_10bfloat16_tESG_Li384ELb1ELb1ELb1ELb1EEENS1_36VarlenDynamicPersistentTileSchedulerILi192ELi128ELi384ELi128ELb1ELb1ELb1ELb1ELb0ELb1EEEEEEEEEvNT_6ParamsE --------------------------
	.section	.nv.constant0._ZN7cutlass13device_kernelIN5flash11enable_sm90INS1_16FlashAttnFwdSm90INS1_25CollectiveMainloopFwdSm90ILi2EN4cute5tupleIJNS5_1CILi1EEES8_S8_EEENS6_IJNS7_ILi192EEENS7_ILi128EEENS7_ILi96EEEEEELi96ENS_12float_e4m3_tEfNS_4arch4Sm90ELb0ELb1ELb0ELb1ELb1ELb0ELb0ELb1ELb1ELb1ELb1ELb0EEENS1_21CollectiveEpilogueFwdINS6_IJSA_SC_SB_EEES9_NS_10bfloat16_tESG_Li384ELb1ELb1ELb1ELb1EEENS1_36VarlenDynamicPersistentTileSchedulerILi192ELi128ELi384ELi128ELb1ELb1ELb1ELb1ELb0ELb1EEEEEEEEEvNT_6ParamsE,"a",@progbits
	.sectionflags	@""
	.align	4
.nv.constant0._ZN7cutlass13device_kernelIN5flash11enable_sm90INS1_16FlashAttnFwdSm90INS1_25CollectiveMainloopFwdSm90ILi2EN4cute5tupleIJNS5_1CILi1EEES8_S8_EEENS6_IJNS7_ILi192EEENS7_ILi128EEENS7_ILi96EEEEEELi96ENS_12float_e4m3_tEfNS_4arch4Sm90ELb0ELb1ELb0ELb1ELb1ELb0ELb0ELb1ELb1ELb1ELb1ELb0EEENS1_21CollectiveEpilogueFwdINS6_IJSA_SC_SB_EEES9_NS_10bfloat16_tESG_Li384ELb1ELb1ELb1ELb1EEENS1_36VarlenDynamicPersistentTileSchedulerILi192ELi128ELi384ELi128ELb1ELb1ELb1ELb1ELb0ELb1EEEEEEEEEvNT_6ParamsE:
	.zero		3328


//--------------------- .nv.constant0._ZN7cutlass13device_kernelIN5flash11enable_sm90INS1_16FlashAttnFwdSm90INS1_25CollectiveMainloopFwdSm90ILi2EN4cute5tupleIJNS5_1CILi1EEES8_S8_EEENS6_IJNS7_ILi192EEENS7_ILi128EEENS7_ILi96EEEEEELi96ENS_12float_e4m3_tEfNS_4arch4Sm90ELb0ELb1ELb0ELb1ELb1ELb1ELb0ELb1ELb1ELb1ELb1ELb0EEENS1_21CollectiveEpilogueFwdINS6_IJSA_SC_SB_EEES9_NS_10bfloat16_tESG_Li384ELb1ELb1ELb1ELb1EEENS1_36VarlenDynamicPersistentTileSchedulerILi192ELi128ELi384ELi128ELb1ELb1ELb1ELb1ELb0ELb1EEEEEEEEEvNT_6ParamsE --------------------------
	.section	.nv.constant0._ZN7cutlass13device_kernelIN5flash11enable_sm90INS1_16FlashAttnFwdSm90INS1_25CollectiveMainloopFwdSm90ILi2EN4cute5tupleIJNS5_1CILi1EEES8_S8_EEENS6_IJNS7_ILi192EEENS7_ILi128EEENS7_ILi96EEEEEELi96ENS_12float_e4m3_tEfNS_4arch4Sm90ELb0ELb1ELb0ELb1ELb1ELb1ELb0ELb1ELb1ELb1ELb1ELb0EEENS1_21CollectiveEpilogueFwdINS6_IJSA_SC_SB_EEES9_NS_10bfloat16_tESG_Li384ELb1ELb1ELb1ELb1EEENS1_36VarlenDynamicPersistentTileSchedulerILi192ELi128ELi384ELi128ELb1ELb1ELb1ELb1ELb0ELb1EEEEEEEEEvNT_6ParamsE,"a",@progbits
	.sectionflags	@""
	.align	4
.nv.constant0._ZN7cutlass13device_kernelIN5flash11enable_sm90INS1_16FlashAttnFwdSm90INS1_25CollectiveMainloopFwdSm90ILi2EN4cute5tupleIJNS5_1CILi1EEES8_S8_EEENS6_IJNS7_ILi192EEENS7_ILi128EEENS7_ILi96EEEEEELi96ENS_12float_e4m3_tEfNS_4arch4Sm90ELb0ELb1ELb0ELb1ELb1ELb1ELb0ELb1ELb1ELb1ELb1ELb0EEENS1_21CollectiveEpilogueFwdINS6_IJSA_SC_SB_EEES9_NS_10bfloat16_tESG_Li384ELb1ELb1ELb1ELb1EEENS1_36VarlenDynamicPersistentTileSchedulerILi192ELi128ELi384ELi128ELb1ELb1ELb1ELb1ELb0ELb1EEEEEEEEEvNT_6ParamsE:
	.zero		3328


//--------------------- .nv.constant0._ZN7cutlass13device_kernelIN5flash11enable_sm90INS1_16FlashAttnFwdSm90INS1_25CollectiveMainloopFwdSm90ILi2EN4cute5tupleIJNS5_1CILi1EEES8_S8_EEENS6_IJNS7_ILi192EEENS7_ILi128EEENS7_ILi96EEEEEELi96ENS_12float_e4m3_tEfNS_4arch4Sm90ELb1ELb0ELb0ELb0ELb1ELb0ELb0ELb1ELb1ELb1ELb1ELb0EEENS1_21CollectiveEpilogueFwdINS6_IJSA_SC_SB_EEES9_NS_10bfloat16_tESG_Li384ELb0ELb1ELb1ELb1EEENS1_19SingleTileSchedulerILb0ELb1ELb1ELi192EEEEEEEEEvNT_6ParamsE --------------------------
	.section	.nv.constant0._ZN7cutlass13device_kernelIN5flash11enable_sm90INS1_16FlashAttnFwdSm90INS1_25CollectiveMainloopFwdSm90ILi2EN4cute5tupleIJNS5_1CILi1EEES8_S8_EEENS6_IJNS7_ILi192EEENS7_ILi128EEENS7_ILi96EEEEEELi96ENS_12float_e4m3_tEfNS_4arch4Sm90ELb1ELb0ELb0ELb0ELb1ELb0ELb0ELb1ELb1ELb1ELb1ELb0EEENS1_21CollectiveEpilogueFwdINS6_IJSA_SC_SB_EEES9_NS_10bfloat16_tESG_Li384ELb0ELb1ELb1ELb1EEENS1_19SingleTileSchedulerILb0ELb1ELb1ELi192EEEEEEEEEvNT_6ParamsE,"a",@progbits
	.sectionflags	@""
	.align	4
.nv.constant0._ZN7cutlass13device_kernelIN5flash11enable_sm90INS1_16FlashAttnFwdSm90INS1_25CollectiveMainloopFwdSm90ILi2EN4cute5tupleIJNS5_1CILi1EEES8_S8_EEENS6_IJNS7_ILi192EEENS7_ILi128EEENS7_ILi96EEEEEELi96ENS_12float_e4m3_tEfNS_4arch4Sm90ELb1ELb0ELb0ELb0ELb1ELb0ELb0ELb1ELb1ELb1ELb1ELb0EEENS1_21CollectiveEpilogueFwdINS6_IJSA_SC_SB_EEES9_NS_10bfloat16_tESG_Li384ELb0ELb1ELb1ELb1EEENS1_19SingleTileSchedulerILb0ELb1ELb1ELi192EEEEEEEEEvNT_6ParamsE:
	.zero		3200


//--------------------- .nv.constant0._ZN7cutlass13device_kernelIN5flash11enable_sm90INS1_16FlashAttnFwdSm90INS1_25CollectiveMainloopFwdSm90ILi2EN4cute5tupleIJNS5_1CILi1EEES8_S8_EEENS6_IJNS7_ILi192EEENS7_ILi128EEENS7_ILi96EEEEEELi96ENS_12float_e4m3_tEfNS_4arch4Sm90ELb1ELb0ELb0ELb1ELb1ELb0ELb0ELb1ELb1ELb1ELb1ELb0EEENS1_21CollectiveEpilogueFwdINS6_IJSA_SC_SB_EEES9_NS_10bfloat16_tESG_Li384ELb1ELb1ELb1ELb1EEENS1_36VarlenDynamicPersistentTileSchedulerILi192ELi128ELi384ELi128ELb1ELb1ELb1ELb1ELb1ELb1EEEEEEEEEvNT_6ParamsE --------------------------
	.section	.nv.constant0._ZN7cutlass13device_kernelIN5flash11enable_sm90INS1_16FlashAttnFwdSm90INS1_25CollectiveMainloopFwdSm90ILi2EN4cute5tupleIJNS5_1CILi1EEES8_S8_EEENS6_IJNS7_ILi192EEENS7_ILi128EEENS7_ILi96EEEEEELi96ENS_12float_e4m3_tEfNS_4arch4Sm90ELb1ELb0ELb0ELb1ELb1ELb0ELb0ELb1ELb1ELb1ELb1ELb0EEENS1_21CollectiveEpilogueFwdINS6_IJSA_SC_SB_EEES9_NS_10bfloat16_tESG_Li384ELb1ELb1ELb1ELb1EEENS1_36VarlenDynamicPersistentTileSchedulerILi192ELi128ELi384ELi128ELb1ELb1ELb1ELb1ELb1ELb1EEEEEEEEEvNT_6ParamsE,"a",@progbits
	.sectionflags	@""
	.align	4
.nv.constant0._ZN7cutlass13device_kernelIN5flash11enable_sm90INS1_16FlashAttnFwdSm90INS1_25CollectiveMainloopFwdSm90ILi2EN4cute5tupleIJNS5_1CILi1EEES8_S8_EEENS6_IJNS7_ILi192EEENS7_ILi128EEENS7_ILi96EEEEEELi96ENS_12float_e4m3_tEfNS_4arch4Sm90ELb1ELb0ELb0ELb1ELb1ELb0ELb0ELb1ELb1ELb1ELb1ELb0EEENS1_21CollectiveEpilogueFwdINS6_IJSA_SC_SB_EEES9_NS_10bfloat16_tESG_Li384ELb1ELb1ELb1ELb1EEENS1_36VarlenDynamicPersistentTileSchedulerILi192ELi128ELi384ELi128ELb1ELb1ELb1ELb1ELb1ELb1EEEEEEEEEvNT_6ParamsE:
	.zero		3328


//--------------------- .nv.constant0._ZN7cutlass13device_kernelIN5flash11enable_sm90INS1_16FlashAttnFwdSm90INS1_25CollectiveMainloopFwdSm90ILi2EN4cute5tupleIJNS5_1CILi1EEES8_S8_EEENS6_IJNS7_ILi192EEENS7_ILi128EEENS7_ILi96EEEEEELi96ENS_12float_e4m3_tEfNS_4arch4Sm90ELb1ELb0ELb0ELb1ELb1ELb1ELb0ELb1ELb1ELb1ELb1ELb0EEENS1_21CollectiveEpilogueFwdINS6_IJSA_SC_SB_EEES9_NS_10bfloat16_tESG_Li384ELb1ELb1ELb1ELb1EEENS1_36VarlenDynamicPersistentTileSchedulerILi192ELi128ELi384ELi128ELb1ELb1ELb1ELb1ELb1ELb1EEEEEEEEEvNT_6ParamsE --------------------------
	.section	.nv.constant0._ZN7cutlass13device_kernelIN5flash11enable_sm90INS1_16FlashAttnFwdSm90INS1_25CollectiveMainloopFwdSm90ILi2EN4cute5tupleIJNS5_1CILi1EEES8_S8_EEENS6_IJNS7_ILi192EEENS7_ILi128EEENS7_ILi96EEEEEELi96ENS_12float_e4m3_tEfNS_4arch4Sm90ELb1ELb0ELb0ELb1ELb1ELb1ELb0ELb1ELb1ELb1ELb1ELb0EEENS1_21CollectiveEpilogueFwdINS6_IJSA_SC_SB_EEES9_NS_10bfloat16_tESG_Li384ELb1ELb1ELb1ELb1EEENS1_36VarlenDynamicPersistentTileSchedulerILi192ELi128ELi384ELi128ELb1ELb1ELb1ELb1ELb1ELb1EEEEEEEEEvNT_6ParamsE,"a",@progbits
	.sectionflags	@""
	.align	4
.nv.constant0._ZN7cutlass13device_kernelIN5flash11enable_sm90INS1_16FlashAttnFwdSm90INS1_25CollectiveMainloopFwdSm90ILi2EN4cute5tupleIJNS5_1CILi1EEES8_S8_EEENS6_IJNS7_ILi192EEENS7_ILi128EEENS7_ILi96EEEEEELi96ENS_12float_e4m3_tEfNS_4arch4Sm90ELb1ELb0ELb0ELb1ELb1ELb1ELb0ELb1ELb1ELb1ELb1ELb0EEENS1_21CollectiveEpilogueFwdINS6_IJSA_SC_SB_EEES9_NS_10bfloat16_tESG_Li384ELb1ELb1ELb1ELb1EEENS1_36VarlenDynamicPersistentTileSchedulerILi192ELi128ELi384ELi128ELb1ELb1ELb1ELb1ELb1ELb1EEEEEEEEEvNT_6ParamsE:
	.zero		3328


//--------------------- .nv.constant0._ZN7cutlass13device_kernelIN5flash11enable_sm90INS1_16FlashAttnFwdSm90INS1_25CollectiveMainloopFwdSm90ILi2EN4cute5tupleIJNS5_1CILi1EEES8_S8_EEENS6_IJNS7_ILi192EEENS7_ILi160EEENS7_ILi64EEEEEELi64ENS_12float_e4m3_tEfNS_4arch4Sm90ELb0ELb0ELb0ELb0ELb1ELb0ELb0ELb1ELb1ELb1ELb1ELb0EEENS1_21CollectiveEpilogueFwdINS6_IJSA_SC_SB_EEES9_NS_10bfloat16_tESG_Li384ELb0ELb1ELb1ELb1EEENS1_19SingleTileSchedulerILb0ELb1ELb1ELi192EEEEEEEEEvNT_6ParamsE --------------------------
	.section	.nv.constant0._ZN7cutlass13device_kernelIN5flash11enable_sm90INS1_16FlashAttnFwdSm90INS1_25CollectiveMainloopFwdSm90ILi2EN4cute5tupleIJNS5_1CILi1EEES8_S8_EEENS6_IJNS7_ILi192EEENS7_ILi160EEENS7_ILi64EEEEEELi64ENS_12float_e4m3_tEfNS_4arch4Sm90ELb0ELb0ELb0ELb0ELb1ELb0ELb0ELb1ELb1ELb1ELb1ELb0EEENS1_21CollectiveEpilogueFwdINS6_IJSA_SC_SB_EEES9_NS_10bfloat16_tESG_Li384ELb0ELb1ELb1ELb1EEENS1_19SingleTileSchedulerILb0ELb1ELb1ELi192EEEEEEEEEvNT_6ParamsE,"a",@progbits
	.sectionflags	@""
	.align	4
.nv.constant0._ZN7cutlass13device_kernelIN5flash11enable_sm90INS1_16FlashAttnFwdSm90INS1_25CollectiveMainloopFwdSm90ILi2EN4cute5tupleIJNS5_1CILi1EEES8_S8_EEENS6_IJNS7_ILi192EEENS7_ILi160EEENS7_ILi64EEEEEELi64ENS_12float_e4m3_tEfNS_4arch4Sm90ELb0ELb0ELb0ELb0ELb1ELb0ELb0ELb1ELb1ELb1ELb1ELb0EEENS1_21CollectiveEpilogueFwdINS6_IJSA_SC_SB_EEES9_NS_10bfloat16_tESG_Li384ELb0ELb1ELb1ELb1EEENS1_19SingleTileSchedulerILb0ELb1ELb1ELi192EEEEEEEEEvNT_6ParamsE:
	.zero		3200


//--------------------- .nv.constant0._ZN7cutlass13device_kernelIN5flash11enable_sm90INS1_16FlashAttnFwdSm90INS1_25CollectiveMainloopFwdSm90ILi2EN4cute5tupleIJNS5_1CILi1EEES8_S8_EEENS6_IJNS7_ILi192EEENS7_ILi160EEENS7_ILi64EEEEEELi64ENS_12float_e4m3_tEfNS_4arch4Sm90ELb0ELb0ELb0ELb1ELb1ELb0ELb0ELb1ELb1ELb1ELb1ELb0EEENS1_21CollectiveEpilogueFwdINS6_IJSA_SC_SB_EEES9_NS_10bfloat16_tESG_Li384ELb1ELb1ELb1ELb1EEENS1_36VarlenDynamicPersistentTileSchedulerILi192ELi160ELi384ELi128ELb1ELb1ELb1ELb0ELb1ELb1EEEEEEEEEvNT_6ParamsE --------------------------
	.section	.nv.constant0._ZN7cutlass13device_kernelIN5flash11enable_sm90INS1_16FlashAttnFwdSm90INS1_25CollectiveMainloopFwdSm90ILi2EN4cute5tupleIJNS5_1CILi1EEES8_S8_EEENS6_IJNS7_ILi192EEENS7_ILi160EEENS7_ILi64EEEEEELi64ENS_12float_e4m3_tEfNS_4arch4Sm90ELb0ELb0ELb0ELb1ELb1ELb0ELb0ELb1ELb1ELb1ELb1ELb0EEENS1_21CollectiveEpilogueFwdINS6_IJSA_SC_SB_EEES9_NS_10bfloat16_tESG_Li384ELb1ELb1ELb1ELb1EEENS1_36VarlenDynamicPersistentTileSchedulerILi192ELi160ELi384ELi128ELb1ELb1ELb1ELb0ELb1ELb1EEEEEEEEEvNT_6ParamsE,"a",@progbits
	.sectionflags	@""
	.align	4
.nv.constant0._ZN7cutlass13device_kernelIN5flash11enable_sm90INS1_16FlashAttnFwdSm90INS1_25CollectiveMainloopFwdSm90ILi2EN4cute5tupleIJNS5_1CILi1EEES8_S8_EEENS6_IJNS7_ILi192EEENS7_ILi160EEENS7_ILi64EEEEEELi64ENS_12float_e4m3_tEfNS_4arch4Sm90ELb0ELb0ELb0ELb1ELb1ELb0ELb0ELb1ELb1ELb1ELb1ELb0EEENS1_21CollectiveEpilogueFwdINS6_IJSA_SC_SB_EEES9_NS_10bfloat16_tESG_Li384ELb1ELb1ELb1ELb1EEENS1_36VarlenDynamicPersistentTileSchedulerILi192ELi160ELi384ELi128ELb1ELb1ELb1ELb0ELb1ELb1EEEEEEEEEvNT_6ParamsE:
	.zero		3328


//--------------------- .nv.constant0._ZN7cutlass13device_kernelIN5flash11enable_sm90INS1_16FlashAttnFwdSm90INS1_25CollectiveMainloopFwdSm90ILi2EN4cute5tupleIJNS5_1CILi1EEES8_S8_EEENS6_IJNS7_ILi192EEENS7_ILi160EEENS7_ILi64EEEEEELi64ENS_12float_e4m3_tEfNS_4arch4Sm90ELb0ELb0ELb0ELb1ELb1ELb1ELb0ELb1ELb1ELb1ELb1ELb0EEENS1_21CollectiveEpilogueFwdINS6_IJSA_SC_SB_EEES9_NS_10bfloat16_tESG_Li384ELb1ELb1ELb1ELb1EEENS1_36VarlenDynamicPersistentTileSchedulerILi192ELi160ELi384ELi128ELb1ELb1ELb1ELb0ELb1ELb1EEEEEEEEEvNT_6ParamsE --------------------------
	.section	.nv.constant0._ZN7cutlass13device_kernelIN5flash11enable_sm90INS1_16FlashAttnFwdSm90INS1_25CollectiveMainloopFwdSm90ILi2EN4cute5tupleIJNS5_1CILi1EEES8_S8_EEENS6_IJNS7_ILi192EEENS7_ILi160EEENS7_ILi64EEEEEELi64ENS_12float_e4m3_tEfNS_4arch4Sm90ELb0ELb0ELb0ELb1ELb1ELb1ELb0ELb1ELb1ELb1ELb1ELb0EEENS1_21CollectiveEpilogueFwdINS6_IJSA_SC_SB_EEES9_NS_10bfloat16_tESG_Li384ELb1ELb1ELb1ELb1EEENS1_36VarlenDynamicPersistentTileSchedulerILi192ELi160ELi384ELi128ELb1ELb1ELb1ELb0ELb1ELb1EEEEEEEEEvNT_6ParamsE,"a",@progbits
	.sectionflags	@""
	.align	4
.nv.constant0._ZN7cutlass13device_kernelIN5flash11enable_sm90INS1_16FlashAttnFwdSm90INS1_25CollectiveMainloopFwdSm90ILi2EN4cute5tupleIJNS5_1CILi1EEES8_S8_EEENS6_IJNS7_ILi192EEENS7_ILi160EEENS7_ILi64EEEEEELi64ENS_12float_e4m3_tEfNS_4arch4Sm90ELb0ELb0ELb0ELb1ELb1ELb1ELb0ELb1ELb1ELb1ELb1ELb0EEENS1_21CollectiveEpilogueFwdINS6_IJSA_SC_SB_EEES9_NS_10bfloat16_tESG_Li384ELb1ELb1ELb1ELb1EEENS1_36VarlenDynamicPersistentTileSchedulerILi192ELi160ELi384ELi128ELb1ELb1ELb1ELb0ELb1ELb1EEEEEEEEEvNT_6ParamsE:
	.zero		3328


//--------------------- .nv.constant0._ZN7cutlass13device_kernelIN5flash11enable_sm90INS1_16FlashAttnFwdSm90INS1_25CollectiveMainloopFwdSm90ILi2EN4cute5tupleIJNS5_1CILi1EEES8_S8_EEENS6_IJNS7_ILi192EEENS7_ILi160EEENS7_ILi64EEEEEELi64ENS_12float_e4m3_tEfNS_4arch4Sm90ELb0ELb1ELb0ELb0ELb1ELb0ELb0ELb1ELb1ELb1ELb1ELb0EEENS1_21CollectiveEpilogueFwdINS6_IJSA_SC_SB_EEES9_NS_10bfloat16_tESG_Li384ELb0ELb1ELb1ELb1EEENS1_19SingleTileSchedulerILb0ELb1ELb1ELi192EEEEEEEEEvNT_6ParamsE --------------------------
	.section	.nv.constant0._ZN7cutlass13device_kernelIN5flash11enable_sm90INS1_16FlashAttnFwdSm90INS1_25CollectiveMainloopFwdSm90ILi2EN4cute5tupleIJNS5_1CILi1EEES8_S8_EEENS6_IJNS7_ILi192EEENS7_ILi160EEENS7_ILi64EEEEEELi64ENS_12float_e4m3_tEfNS_4arch4Sm90ELb0ELb1ELb0ELb0ELb1ELb0ELb0ELb1ELb1ELb1ELb1ELb0EEENS1_21CollectiveEpilogueFwdINS6_IJSA_SC_SB_EEES9_NS_10bfloat16_tESG_Li384ELb0ELb1ELb1ELb1EEENS1_19SingleTileSchedulerILb0ELb1ELb1ELi192EEEEEEEEEvNT_6ParamsE,"a",@progbits
	.sectionflags	@""
	.align	4
.nv.constant0._ZN7cutlass13device_kernelIN5flash11enable_sm90INS1_16FlashAttnFwdSm90INS1_25CollectiveMainloopFwdSm90ILi2EN4cute5tupleIJNS5_1CILi1EEES8_S8_EEENS6_IJNS7_ILi192EEENS7_ILi160EEENS7_ILi64EEEEEELi64ENS_12float_e4m3_tEfNS_4arch4Sm90ELb0ELb1ELb0ELb0ELb1ELb0ELb0ELb1ELb1ELb1ELb1ELb0EEENS1_21CollectiveEpilogueFwdINS6_IJSA_SC_SB_EEES9_NS_10bfloat16_tESG_Li384ELb0ELb1ELb1ELb1EEENS1_19SingleTileSchedulerILb0ELb1ELb1ELi192EEEEEEEEEvNT_6ParamsE:
	.zero		3200


//--------------------- .nv.constant0._ZN7cutlass13device_kernelIN5flash11enable_sm90INS1_16FlashAttnFwdSm90INS1_25CollectiveMainloopFwdSm90ILi2EN4cute5tupleIJNS5_1CILi1EEES8_S8_EEENS6_IJNS7_ILi192EEENS7_ILi160EEENS7_ILi64EEEEEELi64ENS_12float_e4m3_tEfNS_4arch4Sm90ELb0ELb1ELb0ELb1ELb1ELb0ELb0ELb1ELb1ELb1ELb1ELb0EEENS1_21CollectiveEpilogueFwdINS6_IJSA_SC_SB_EEES9_NS_10bfloat16_tESG_Li384ELb1ELb1ELb1ELb1EEENS1_36VarlenDynamicPersistentTileSchedulerILi192ELi160ELi384ELi128ELb1ELb1ELb1ELb1ELb0ELb1EEEEEEEEEvNT_6ParamsE --------------------------
	.section	.nv.constant0._ZN7cutlass13device_kernelIN5flash11enable_sm90INS1_16FlashAttnFwdSm90INS1_25CollectiveMainloopFwdSm90ILi2EN4cute5tupleIJNS5_1CILi1EEES8_S8_EEENS6_IJNS7_ILi192EEENS7_ILi160EEENS7_ILi64EEEEEELi64ENS_12float_e4m3_tEfNS_4arch4Sm90ELb0ELb1ELb0ELb1ELb1ELb0ELb0ELb1ELb1ELb1ELb1ELb0EEENS1_21CollectiveEpilogueFwdINS6_IJSA_SC_SB_EEES9_NS_10bfloat16_tESG_Li384ELb1ELb1ELb1ELb1EEENS1_36VarlenDynamicPersistentTileSchedulerILi192ELi160ELi384ELi128ELb1ELb1ELb1ELb1ELb0ELb1EEEEEEEEEvNT_6ParamsE,"a",@progbits
	.sectionflags	@""
	.align	4
.nv.constant0._ZN7cutlass13device_kernelIN5flash11enable_sm90INS1_16FlashAttnFwdSm90INS1_25CollectiveMainloopFwdSm90ILi2EN4cute5tupleIJNS5_1CILi1EEES8_S8_EEENS6_IJNS7_ILi192EEENS7_ILi160EEENS7_ILi64EEEEEELi64ENS_12float_e4m3_tEfNS_4arch4Sm90ELb0ELb1ELb0ELb1ELb1ELb0ELb0ELb1ELb1ELb1ELb1ELb0EEENS1_21CollectiveEpilogueFwdINS6_IJSA_SC_SB_EEES9_NS_10bfloat16_tESG_Li384ELb1ELb1ELb1ELb1EEENS1_36VarlenDynamicPersistentTileSchedulerILi192ELi160ELi384ELi128ELb1ELb1ELb1ELb1ELb0ELb1EEEEEEEEEvNT_6ParamsE:
	.zero		3328


//--------------------- .nv.constant0._ZN7cutlass13device_kernelIN5flash11enable_sm90INS1_16FlashAttnFwdSm90INS1_25CollectiveMainloopFwdSm90ILi2EN4cute5tupleIJNS5_1CILi1EEES8_S8_EEENS6_IJNS7_ILi192EEENS7_ILi160EEENS7_ILi64EEEEEELi64ENS_12float_e4m3_tEfNS_4arch4Sm90ELb0ELb1ELb0ELb1ELb1ELb1ELb0ELb1ELb1ELb1ELb1ELb0EEENS1_21CollectiveEpilogueFwdINS6_IJSA_SC_SB_EEES9_NS_10bfloat16_tESG_Li384ELb1ELb1ELb1ELb1EEENS1_36VarlenDynamicPersistentTileSchedulerILi192ELi160ELi384ELi128ELb1ELb1ELb1ELb1ELb0ELb1EEEEEEEEEvNT_6ParamsE --------------------------
	.section	.nv.constant0._ZN7cutlass13device_kernelIN5flash11enable_sm90INS1_16FlashAttnFwdSm90INS1_25CollectiveMainloopFwdSm90ILi2EN4cute5tupleIJNS5_1CILi1EEES8_S8_EEENS6_IJNS7_ILi192EEENS7_ILi160EEENS7_ILi64EEEEEELi64ENS_12float_e4m3_tEfNS_4arch4Sm90ELb0ELb1ELb0ELb1ELb1ELb1ELb0ELb1ELb1ELb1ELb1ELb0EEENS1_21CollectiveEpilogueFwdINS6_IJSA_SC_SB_EEES9_NS_10bfloat16_tESG_Li384ELb1ELb1ELb1ELb1EEENS1_36VarlenDynamicPersistentTileSchedulerILi192ELi160ELi384ELi128ELb1ELb1ELb1ELb1ELb0ELb1EEEEEEEEEvNT_6ParamsE,"a",@progbits
	.sectionflags	@""
	.align	4
.nv.constant0._ZN7cutlass13device_kernelIN5flash11enable_sm90INS1_16FlashAttnFwdSm90INS1_25CollectiveMainloopFwdSm90ILi2EN4cute5tupleIJNS5_1CILi1EEES8_S8_EEENS6_IJNS7_ILi192EEENS7_ILi160EEENS7_ILi64EEEEEELi64ENS_12float_e4m3_tEfNS_4arch4Sm90ELb0ELb1ELb0ELb1ELb1ELb1ELb0ELb1ELb1ELb1ELb1ELb0EEENS1_21CollectiveEpilogueFwdINS6_IJSA_SC_SB_EEES9_NS_10bfloat16_tESG_Li384ELb1ELb1ELb1ELb1EEENS1_36VarlenDynamicPersistentTileSchedulerILi192ELi160ELi384ELi128ELb1ELb1ELb1ELb1ELb0ELb1EEEEEEEEEvNT_6ParamsE:
	.zero		3328


//--------------------- .nv.constant0._ZN7cutlass13device_kernelIN5flash11enable_sm90INS1_16FlashAttnFwdSm90INS1_25CollectiveMainloopFwdSm90ILi2EN4cute5tupleIJNS5_1CILi1EEES8_S8_EEENS6_IJNS7_ILi192EEENS7_ILi160EEENS7_ILi64EEEEEELi64ENS_12float_e4m3_tEfNS_4arch4Sm90ELb1ELb0ELb0ELb0ELb1ELb0ELb0ELb1ELb1ELb1ELb1ELb0EEENS1_21CollectiveEpilogueFwdINS6_IJSA_SC_SB_EEES9_NS_10bfloat16_tESG_Li384ELb0ELb1ELb1ELb1EEENS1_19SingleTileSchedulerILb0ELb1ELb1ELi192EEEEEEEEEvNT_6ParamsE --------------------------
	.section	.nv.constant0._ZN7cutlass13device_kernelIN5flash11enable_sm90INS1_16FlashAttnFwdSm90INS1_25CollectiveMainloopFwdSm90ILi2EN4cute5tupleIJNS5_1CILi1EEES8_S8_EEENS6_IJNS7_ILi192EEENS7_ILi160EEENS7_ILi64EEEEEELi64ENS_12float_e4m3_tEfNS_4arch4Sm90ELb1ELb0ELb0ELb0ELb1ELb0ELb0ELb1ELb1ELb1ELb1ELb0EEENS1_21CollectiveEpilogueFwdINS6_IJSA_SC_SB_EEES9_NS_10bfloat16_tESG_Li384ELb0ELb1ELb1ELb1EEENS1_19SingleTileSchedulerILb0ELb1ELb1ELi192EEEEEEEEEvNT_6ParamsE,"a",@progbits
	.sectionflags	@""
	.align	4
.nv.constant0._ZN7cutlass13device_kernelIN5flash11enable_sm90INS1_16FlashAttnFwdSm90INS1_25CollectiveMainloopFwdSm90ILi2EN4cute5tupleIJNS5_1CILi1EEES8_S8_EEENS6_IJNS7_ILi192EEENS7_ILi160EEENS7_ILi64EEEEEELi64ENS_12float_e4m3_tEfNS_4arch4Sm90ELb1ELb0ELb0ELb0ELb1ELb0ELb0ELb1ELb1ELb1ELb1ELb0EEENS1_21CollectiveEpilogueFwdINS6_IJSA_SC_SB_EEES9_NS_10bfloat16_tESG_Li384ELb0ELb1ELb1ELb1EEENS1_19SingleTileSchedulerILb0ELb1ELb1ELi192EEEEEEEEEvNT_6ParamsE:
	.zero		3200


//--------------------- .nv.constant0._ZN7cutlass13device_kernelIN5flash11enable_sm90INS1_16FlashAttnFwdSm90INS1_25CollectiveMainloopFwdSm90ILi2EN4cute5tupleIJNS5_1CILi1EEES8_S8_EEENS6_IJNS7_ILi192EEENS7_ILi160EEENS7_ILi64EEEEEELi64ENS_12float_e4m3_tEfNS_4arch4Sm90ELb1ELb0ELb0ELb1ELb1ELb0ELb0ELb1ELb1ELb1ELb1ELb0EEENS1_21CollectiveEpilogueFwdINS6_IJSA_SC_SB_EEES9_NS_10bfloat16_tESG_Li384ELb1ELb1ELb1ELb1EEENS1_36VarlenDynamicPersistentTileSchedulerILi192ELi160ELi384ELi128ELb1ELb1ELb1ELb1ELb1ELb1EEEEEEEEEvNT_6ParamsE --------------------------
	.section	.nv.constant0._ZN7cutlass13device_kernelIN5flash11enable_sm90INS1_16FlashAttnFwdSm90INS1_25CollectiveMainloopFwdSm90ILi2EN4cute5tupleIJNS5_1CILi1EEES8_S8_EEENS6_IJNS7_ILi192EEENS7_ILi160EEENS7_ILi64EEEEEELi64ENS_12float_e4m3_tEfNS_4arch4Sm90ELb1ELb0ELb0ELb1ELb1ELb0ELb0ELb1ELb1ELb1ELb1ELb0EEENS1_21CollectiveEpilogueFwdINS6_IJSA_SC_SB_EEES9_NS_10bfloat16_tESG_Li384ELb1ELb1ELb1ELb1EEENS1_36VarlenDynamicPersistentTileSchedulerILi192ELi160ELi384ELi128ELb1ELb1ELb1ELb1ELb1ELb1EEEEEEEEEvNT_6ParamsE,"a",@progbits
	.sectionflags	@""
	.align	4
.nv.constant0._ZN7cutlass13device_kernelIN5flash11enable_sm90INS1_16FlashAttnFwdSm90INS1_25CollectiveMainloopFwdSm90ILi2EN4cute5tupleIJNS5_1CILi1EEES8_S8_EEENS6_IJNS7_ILi192EEENS7_ILi160EEENS7_ILi64EEEEEELi64ENS_12float_e4m3_tEfNS_4arch4Sm90ELb1ELb0ELb0ELb1ELb1ELb0ELb0ELb1ELb1ELb1ELb1ELb0EEENS1_21CollectiveEpilogueFwdINS6_IJSA_SC_SB_EEES9_NS_10bfloat16_tESG_Li384ELb1ELb1ELb1ELb1EEENS1_36VarlenDynamicPersistentTileSchedulerILi192ELi160ELi384ELi128ELb1ELb1ELb1ELb1ELb1ELb1EEEEEEEEEvNT_6ParamsE:
	.zero		3328


//--------------------- .nv.constant0._ZN7cutlass13device_kernelIN5flash11enable_sm90INS1_16FlashAttnFwdSm90INS1_25CollectiveMainloopFwdSm90ILi2EN4cute5tupleIJNS5_1CILi1EEES8_S8_EEENS6_IJNS7_ILi192EEENS7_ILi160EEENS7_ILi64EEEEEELi64ENS_12float_e4m3_tEfNS_4arch4Sm90ELb1ELb0ELb0ELb1ELb1ELb1ELb0ELb1ELb1ELb1ELb1ELb0EEENS1_21CollectiveEpilogueFwdINS6_IJSA_SC_SB_EEES9_NS_10bfloat16_tESG_Li384ELb1ELb1ELb1ELb1EEENS1_36VarlenDynamicPersistentTileSchedulerILi192ELi160ELi384ELi128ELb1ELb1ELb1ELb1ELb1ELb1EEEEEEEEEvNT_6ParamsE --------------------------
	.section	.nv.constant0._ZN7cutlass13device_kernelIN5flash11enable_sm90INS1_16FlashAttnFwdSm90INS1_25CollectiveMainloopFwdSm90ILi2EN4cute5tupleIJNS5_1CILi1EEES8_S8_EEENS6_IJNS7_ILi192EEENS7_ILi160EEENS7_ILi64EEEEEELi64ENS_12float_e4m3_tEfNS_4arch4Sm90ELb1ELb0ELb0ELb1ELb1ELb1ELb0ELb1ELb1ELb1ELb1ELb0EEENS1_21CollectiveEpilogueFwdINS6_IJSA_SC_SB_EEES9_NS_10bfloat16_tESG_Li384ELb1ELb1ELb1ELb1EEENS1_36VarlenDynamicPersistentTileSchedulerILi192ELi160ELi384ELi128ELb1ELb1ELb1ELb1ELb1ELb1EEEEEEEEEvNT_6ParamsE,"a",@progbits
	.sectionflags	@""
	.align	4
.nv.constant0._ZN7cutlass13device_kernelIN5flash11enable_sm90INS1_16FlashAttnFwdSm90INS1_25CollectiveMainloopFwdSm90ILi2EN4cute5tupleIJNS5_1CILi1EEES8_S8_EEENS6_IJNS7_ILi192EEENS7_ILi160EEENS7_ILi64EEEEEELi64ENS_12float_e4m3_tEfNS_4arch4Sm90ELb1ELb0ELb0ELb1ELb1ELb1ELb0ELb1ELb1ELb1ELb1ELb0EEENS1_21CollectiveEpilogueFwdINS6_IJSA_SC_SB_EEES9_NS_10bfloat16_tESG_Li384ELb1ELb1ELb1ELb1EEENS1_36VarlenDynamicPersistentTileSchedulerILi192ELi160ELi384ELi128ELb1ELb1ELb1ELb1ELb1ELb1EEEEEEEEEvNT_6ParamsE:
	.zero		3328


//--------------------- SYMBOLS --------------------------

	.type		.nv.reservedSmem.offset0,@object
	.size		.nv.reservedSmem.offset0,0x4
	.type		__assertfail,@function
